	.target	sm_80

	.elftype	@"ET_EXEC"


//--------------------- .note.nv.tkinfo           --------------------------
	.section	.note.nv.tkinfo,"",@"SHT_NOTE"
	.sectionflags	@"SHF_NOTE_NV_TKINFO"
	.tkinfo
        /*0018*/ 	.word	0x00000002
        /*0030*/ 	.string	""
        /*0030*/ 	.string	"ptxas"
        /*0030*/ 	.string	"Cuda compilation tools, release 13.0, V13.0.88"
        /*0030*/ 	.string	"Build cuda_13.0.r13.0/compiler.36424714_0"
        /*0030*/ 	.string	"-arch sm_80 -m 64 "



//--------------------- .note.nv.cuinfo           --------------------------
	.section	.note.nv.cuinfo,"",@"SHT_NOTE"
	.sectionflags	@"SHF_NOTE_NV_CUINFO"
        /*0018*/ 	.short	0x0002
        /*001a*/ 	.short	0x0050
        /*001c*/ 	.short	0x0082
	.zero		2


//--------------------- .nv.info                  --------------------------
	.section	.nv.info,"",@"SHT_CUDA_INFO"
	.align	4


	//----- nvinfo : EIATTR_REGCOUNT
	.align		4
        /*0000*/ 	.byte	0x04, 0x2f
        /*0002*/ 	.short	(.L_12 - .L_11)
	.align		4
.L_11:
        /*0004*/ 	.word	index@(_ZN7cutlass13device_kernelIN5flash22FlashAttnBwdPreprocessIN4cute5tupleIJNS3_1CILi128EEENS5_ILi64EEEEEENS_6half_tEfNS_4arch4Sm80ELb1ELb1EEEEEvNT_6ParamsE)
        /*0008*/ 	.word	0x00000040


	//----- nvinfo : EIATTR_FRAME_SIZE
	.align		4
.L_12:
        /*000c*/ 	.byte	0x04, 0x11
        /*000e*/ 	.short	(.L_14 - .L_13)
	.align		4
.L_13:
        /*0010*/ 	.word	index@(_ZN7cutlass13device_kernelIN5flash22FlashAttnBwdPreprocessIN4cute5tupleIJNS3_1CILi128EEENS5_ILi64EEEEEENS_6half_tEfNS_4arch4Sm80ELb1ELb1EEEEEvNT_6ParamsE)
        /*0014*/ 	.word	0x00000000


	//----- nvinfo : EIATTR_REGCOUNT
	.align		4
.L_14:
        /*0018*/ 	.byte	0x04, 0x2f
        /*001a*/ 	.short	(.L_16 - .L_15)
	.align		4
.L_15:
        /*001c*/ 	.word	index@(_ZN7cutlass13device_kernelIN5flash19enable_sm80_to_sm89INS1_16FlashAttnBwdSm80INS1_25CollectiveMainloopBwdSm80ILi2ELi2EN4cute5tupleIJNS5_1CILi128EEES8_NS7_ILi64EEEEEENS_6half_tEfNS_4arch4Sm80ELb1ELb0ELb1ELb1ELb1ELb0ELb0ELb0ELi2ELi4ELi4ELi4ELb0EEENS1_24CollectiveEpilogueBwdGQAISA_fSD_Li256ELb1ELb1EEENS1_25SingleTileBwdLPTSchedulerILb1ELi128ELb1EEEEEEEEEvNT_6ParamsE)
        /*0020*/ 	.word	0x0000007f


	//----- nvinfo : EIATTR_FRAME_SIZE
	.align		4
.L_16:
        /*0024*/ 	.byte	0x04, 0x11
        /*0026*/ 	.short	(.L_18 - .L_17)
	.align		4
.L_17:
        /*0028*/ 	.word	index@($_ZN7cutlass13device_kernelIN5flash19enable_sm80_to_sm89INS1_16FlashAttnBwdSm80INS1_25CollectiveMainloopBwdSm80ILi2ELi2EN4cute5tupleIJNS5_1CILi128EEES8_NS7_ILi64EEEEEENS_6half_tEfNS_4arch4Sm80ELb1ELb0ELb1ELb1ELb1ELb0ELb0ELb0ELi2ELi4ELi4ELi4ELb0EEENS1_24CollectiveEpilogueBwdGQAISA_fSD_Li256ELb1ELb1EEENS1_25SingleTileBwdLPTSchedulerILb1ELi128ELb1EEEEEEEEEvNT_6ParamsE$exp2f)
        /*002c*/ 	.word	0x00000000


	//----- nvinfo : EIATTR_FRAME_SIZE
	.align		4
.L_18:
        /*0030*/ 	.byte	0x04, 0x11
        /*0032*/ 	.short	(.L_20 - .L_19)
	.align		4
.L_19:
        /*0034*/ 	.word	index@($__internal_11_$__cuda_sm70_warpsync)
        /*0038*/ 	.word	0x00000000


	//----- nvinfo : EIATTR_FRAME_SIZE
	.align		4
.L_20:
        /*003c*/ 	.byte	0x04, 0x11
        /*003e*/ 	.short	(.L_22 - .L_21)
	.align		4
.L_21:
        /*0040*/ 	.word	index@($_ZN7cutlass13device_kernelIN5flash19enable_sm80_to_sm89INS1_16FlashAttnBwdSm80INS1_25CollectiveMainloopBwdSm80ILi2ELi2EN4cute5tupleIJNS5_1CILi128EEES8_NS7_ILi64EEEEEENS_6half_tEfNS_4arch4Sm80ELb1ELb0ELb1ELb1ELb1ELb0ELb0ELb0ELi2ELi4ELi4ELi4ELb0EEENS1_24CollectiveEpilogueBwdGQAISA_fSD_Li256ELb1ELb1EEENS1_25SingleTileBwdLPTSchedulerILb1ELi128ELb1EEEEEEEEEvNT_6ParamsE$_ZZZN5flash25CollectiveMainloopBwdSm80ILi2ELi2EN4cute5tupleIJNS1_1CILi128EEES4_NS3_ILi64EEEEEEN7cutlass6half_tEfNS7_4arch4Sm80ELb1ELb0ELb1ELb1ELb1ELb0ELb0ELb0ELi2ELi4ELi4ELi4ELb0EE3mmaINS_16FlashAttnBwdSm80ISB_NS_24CollectiveEpilogueBwdGQAIS6_fSA_Li256ELb1ELb1EEENS_25SingleTileBwdLPTSchedulerILb1ELi128ELb1EEEE13SharedStorageENS1_6TensorINS1_11ArrayEngineIfLm32EEENS1_6LayoutINS2_IJNS2_IJNS3_ILi2EEESO_EEESO_NS3_ILi4EEEEEENS2_IJNS2_IJNS3_ILi1EEESO_EEESQ_NS3_ILi8EEEEEEEEEEEEbRKNSB_6ParamsERT0_S12_iNS2_IJiiiEEERT_ENKUliT_E_clIZSC_ISJ_SX_EbS10_S12_S12_iS13_S15_EUlRS16_iE_EEDaiS16_ENKUlvE1_clEv)
        /*0044*/ 	.word	0x00000000


	//----- nvinfo : EIATTR_FRAME_SIZE
	.align		4
.L_22:
        /*0048*/ 	.byte	0x04, 0x11
        /*004a*/ 	.short	(.L_24 - .L_23)
	.align		4
.L_23:
        /*004c*/ 	.word	index@($_ZN7cutlass13device_kernelIN5flash19enable_sm80_to_sm89INS1_16FlashAttnBwdSm80INS1_25CollectiveMainloopBwdSm80ILi2ELi2EN4cute5tupleIJNS5_1CILi128EEES8_NS7_ILi64EEEEEENS_6half_tEfNS_4arch4Sm80ELb1ELb0ELb1ELb1ELb1ELb0ELb0ELb0ELi2ELi4ELi4ELi4ELb0EEENS1_24CollectiveEpilogueBwdGQAISA_fSD_Li256ELb1ELb1EEENS1_25SingleTileBwdLPTSchedulerILb1ELi128ELb1EEEEEEEEEvNT_6ParamsE$_ZZZN5flash25CollectiveMainloopBwdSm80ILi2ELi2EN4cute5tupleIJNS1_1CILi128EEES4_NS3_ILi64EEEEEEN7cutlass6half_tEfNS7_4arch4Sm80ELb1ELb0ELb1ELb1ELb1ELb0ELb0ELb0ELi2ELi4ELi4ELi4ELb0EE3mmaINS_16FlashAttnBwdSm80ISB_NS_24CollectiveEpilogueBwdGQAIS6_fSA_Li256ELb1ELb1EEENS_25SingleTileBwdLPTSchedulerILb1ELi128ELb1EEEE13SharedStorageENS1_6TensorINS1_11ArrayEngineIfLm32EEENS1_6LayoutINS2_IJNS2_IJNS3_ILi2EEESO_EEESO_NS3_ILi4EEEEEENS2_IJNS2_IJNS3_ILi1EEESO_EEESQ_NS3_ILi8EEEEEEEEEEEEbRKNSB_6ParamsERT0_S12_iNS2_IJiiiEEERT_ENKUliT_E_clIZSC_ISJ_SX_EbS10_S12_S12_iS13_S15_EUlRS16_iE_EEDaiS16_ENKUlvE0_clEv)
        /*0050*/ 	.word	0x00000000


	//----- nvinfo : EIATTR_FRAME_SIZE
	.align		4
.L_24:
        /*0054*/ 	.byte	0x04, 0x11
        /*0056*/ 	.short	(.L_26 - .L_25)
	.align		4
.L_25:
        /*0058*/ 	.word	index@($_ZN7cutlass13device_kernelIN5flash19enable_sm80_to_sm89INS1_16FlashAttnBwdSm80INS1_25CollectiveMainloopBwdSm80ILi2ELi2EN4cute5tupleIJNS5_1CILi128EEES8_NS7_ILi64EEEEEENS_6half_tEfNS_4arch4Sm80ELb1ELb0ELb1ELb1ELb1ELb0ELb0ELb0ELi2ELi4ELi4ELi4ELb0EEENS1_24CollectiveEpilogueBwdGQAISA_fSD_Li256ELb1ELb1EEENS1_25SingleTileBwdLPTSchedulerILb1ELi128ELb1EEEEEEEEEvNT_6ParamsE$_ZZZN5flash25CollectiveMainloopBwdSm80ILi2ELi2EN4cute5tupleIJNS1_1CILi128EEES4_NS3_ILi64EEEEEEN7cutlass6half_tEfNS7_4arch4Sm80ELb1ELb0ELb1ELb1ELb1ELb0ELb0ELb0ELi2ELi4ELi4ELi4ELb0EE3mmaINS_16FlashAttnBwdSm80ISB_NS_24CollectiveEpilogueBwdGQAIS6_fSA_Li256ELb1ELb1EEENS_25SingleTileBwdLPTSchedulerILb1ELi128ELb1EEEE13SharedStorageENS1_6TensorINS1_11ArrayEngineIfLm32EEENS1_6LayoutINS2_IJNS2_IJNS3_ILi2EEESO_EEESO_NS3_ILi4EEEEEENS2_IJNS2_IJNS3_ILi1EEESO_EEESQ_NS3_ILi8EEEEEEEEEEEEbRKNSB_6ParamsERT0_S12_iNS2_IJiiiEEERT_ENKUliT_E_clIZSC_ISJ_SX_EbS10_S12_S12_iS13_S15_EUlRS16_iE_EEDaiS16_ENKUlT_E_clIZSC_ISJ_SX_EbS10_S12_S12_iS13_S15_EUlvE0_EEDaS1B_)
        /*005c*/ 	.word	0x00000000


	//----- nvinfo : EIATTR_FRAME_SIZE
	.align		4
.L_26:
        /*0060*/ 	.byte	0x04, 0x11
        /*0062*/ 	.short	(.L_28 - .L_27)
	.align		4
.L_27:
        /*0064*/ 	.word	index@($_ZN7cutlass13device_kernelIN5flash19enable_sm80_to_sm89INS1_16FlashAttnBwdSm80INS1_25CollectiveMainloopBwdSm80ILi2ELi2EN4cute5tupleIJNS5_1CILi128EEES8_NS7_ILi64EEEEEENS_6half_tEfNS_4arch4Sm80ELb1ELb0ELb1ELb1ELb1ELb0ELb0ELb0ELi2ELi4ELi4ELi4ELb0EEENS1_24CollectiveEpilogueBwdGQAISA_fSD_Li256ELb1ELb1EEENS1_25SingleTileBwdLPTSchedulerILb1ELi128ELb1EEEEEEEEEvNT_6ParamsE$_ZZN5flash25CollectiveMainloopBwdSm80ILi2ELi2EN4cute5tupleIJNS1_1CILi128EEES4_NS3_ILi64EEEEEEN7cutlass6half_tEfNS7_4arch4Sm80ELb1ELb0ELb1ELb1ELb1ELb0ELb0ELb0ELi2ELi4ELi4ELi4ELb0EE3mmaINS_16FlashAttnBwdSm80ISB_NS_24CollectiveEpilogueBwdGQAIS6_fSA_Li256ELb1ELb1EEENS_25SingleTileBwdLPTSchedulerILb1ELi128ELb1EEEE13SharedStorageENS1_6TensorINS1_11ArrayEngineIfLm32EEENS1_6LayoutINS2_IJNS2_IJNS3_ILi2EEESO_EEESO_NS3_ILi4EEEEEENS2_IJNS2_IJNS3_ILi1EEESO_EEESQ_NS3_ILi8EEEEEEEEEEEEbRKNSB_6ParamsERT0_S12_iNS2_IJiiiEEERT_ENKUlvE_clEv)
        /*0068*/ 	.word	0x00000000


	//----- nvinfo : EIATTR_FRAME_SIZE
	.align		4
.L_28:
        /*006c*/ 	.byte	0x04, 0x11
        /*006e*/ 	.short	(.L_30 - .L_29)
	.align		4
.L_29:
        /*0070*/ 	.word	index@($_ZN7cutlass13device_kernelIN5flash19enable_sm80_to_sm89INS1_16FlashAttnBwdSm80INS1_25CollectiveMainloopBwdSm80ILi2ELi2EN4cute5tupleIJNS5_1CILi128EEES8_NS7_ILi64EEEEEENS_6half_tEfNS_4arch4Sm80ELb1ELb0ELb1ELb1ELb1ELb0ELb0ELb0ELi2ELi4ELi4ELi4ELb0EEENS1_24CollectiveEpilogueBwdGQAISA_fSD_Li256ELb1ELb1EEENS1_25SingleTileBwdLPTSchedulerILb1ELi128ELb1EEEEEEEEEvNT_6ParamsE$_ZZN5flash25CollectiveMainloopBwdSm80ILi2ELi2EN4cute5tupleIJNS1_1CILi128EEES4_NS3_ILi64EEEEEEN7cutlass6half_tEfNS7_4arch4Sm80ELb1ELb0ELb1ELb1ELb1ELb0ELb0ELb0ELi2ELi4ELi4ELi4ELb0EE3mmaINS_16FlashAttnBwdSm80ISB_NS_24CollectiveEpilogueBwdGQAIS6_fSA_Li256ELb1ELb1EEENS_25SingleTileBwdLPTSchedulerILb1ELi128ELb1EEEE13SharedStorageENS1_6TensorINS1_11ArrayEngineIfLm32EEENS1_6LayoutINS2_IJNS2_IJNS3_ILi2EEESO_EEESO_NS3_ILi4EEEEEENS2_IJNS2_IJNS3_ILi1EEESO_EEESQ_NS3_ILi8EEEEEEEEEEEEbRKNSB_6ParamsERT0_S12_iNS2_IJiiiEEERT_ENKUlvE0_clEv)
        /*0074*/ 	.word	0x00000000


	//----- nvinfo : EIATTR_FRAME_SIZE
	.align		4
.L_30:
        /*0078*/ 	.byte	0x04, 0x11
        /*007a*/ 	.short	(.L_32 - .L_31)
	.align		4
.L_31:
        /*007c*/ 	.word	index@($_ZN7cutlass13device_kernelIN5flash19enable_sm80_to_sm89INS1_16FlashAttnBwdSm80INS1_25CollectiveMainloopBwdSm80ILi2ELi2EN4cute5tupleIJNS5_1CILi128EEES8_NS7_ILi64EEEEEENS_6half_tEfNS_4arch4Sm80ELb1ELb0ELb1ELb1ELb1ELb0ELb0ELb0ELi2ELi4ELi4ELi4ELb0EEENS1_24CollectiveEpilogueBwdGQAISA_fSD_Li256ELb1ELb1EEENS1_25SingleTileBwdLPTSchedulerILb1ELi128ELb1EEEEEEEEEvNT_6ParamsE$_ZZN5flash25CollectiveMainloopBwdSm80ILi2ELi2EN4cute5tupleIJNS1_1CILi128EEES4_NS3_ILi64EEEEEEN7cutlass6half_tEfNS7_4arch4Sm80ELb1ELb0ELb1ELb1ELb1ELb0ELb0ELb0ELi2ELi4ELi4ELi4ELb0EE3mmaINS_16FlashAttnBwdSm80ISB_NS_24CollectiveEpilogueBwdGQAIS6_fSA_Li256ELb1ELb1EEENS_25SingleTileBwdLPTSchedulerILb1ELi128ELb1EEEE13SharedStorageENS1_6TensorINS1_11ArrayEngineIfLm32EEENS1_6LayoutINS2_IJNS2_IJNS3_ILi2EEESO_EEESO_NS3_ILi4EEEEEENS2_IJNS2_IJNS3_ILi1EEESO_EEESQ_NS3_ILi8EEEEEEEEEEEEbRKNSB_6ParamsERT0_S12_iNS2_IJiiiEEERT_ENKUliT_E_clIZSC_ISJ_SX_EbS10_S12_S12_iS13_S15_EUlRS16_iE_EEDaiS16_)
        /*0080*/ 	.word	0x00000000


	//----- nvinfo : EIATTR_FRAME_SIZE
	.align		4
.L_32:
        /*0084*/ 	.byte	0x04, 0x11
        /*0086*/ 	.short	(.L_34 - .L_33)
	.align		4
.L_33:
        /*0088*/ 	.word	index@($_ZN7cutlass13device_kernelIN5flash19enable_sm80_to_sm89INS1_16FlashAttnBwdSm80INS1_25CollectiveMainloopBwdSm80ILi2ELi2EN4cute5tupleIJNS5_1CILi128EEES8_NS7_ILi64EEEEEENS_6half_tEfNS_4arch4Sm80ELb1ELb0ELb1ELb1ELb1ELb0ELb0ELb0ELi2ELi4ELi4ELi4ELb0EEENS1_24CollectiveEpilogueBwdGQAISA_fSD_Li256ELb1ELb1EEENS1_25SingleTileBwdLPTSchedulerILb1ELi128ELb1EEEEEEEEEvNT_6ParamsE$_ZZN5flash25CollectiveMainloopBwdSm80ILi2ELi2EN4cute5tupleIJNS1_1CILi128EEES4_NS3_ILi64EEEEEEN7cutlass6half_tEfNS7_4arch4Sm80ELb1ELb0ELb1ELb1ELb1ELb0ELb0ELb0ELi2ELi4ELi4ELi4ELb0EE3mmaINS_16FlashAttnBwdSm80ISB_NS_24CollectiveEpilogueBwdGQAIS6_fSA_Li256ELb1ELb1EEENS_25SingleTileBwdLPTSchedulerILb1ELi128ELb1EEEE13SharedStorageENS1_6TensorINS1_11ArrayEngineIfLm32EEENS1_6LayoutINS2_IJNS2_IJNS3_ILi2EEESO_EEESO_NS3_ILi4EEEEEENS2_IJNS2_IJNS3_ILi1EEESO_EEESQ_NS3_ILi8EEEEEEEEEEEEbRKNSB_6ParamsERT0_S12_iNS2_IJiiiEEERT_ENKUlRT_iE_clINSK_INSL_IfLm64EEENSN_INS2_IJSP_SO_SU_EEESV_EEEEEEDaS17_i)
        /*008c*/ 	.word	0x00000000


	//----- nvinfo : EIATTR_FRAME_SIZE
	.align		4
.L_34:
        /*0090*/ 	.byte	0x04, 0x11
        /*0092*/ 	.short	(.L_36 - .L_35)
	.align		4
.L_35:
        /*0094*/ 	.word	index@($_ZN7cutlass13device_kernelIN5flash19enable_sm80_to_sm89INS1_16FlashAttnBwdSm80INS1_25CollectiveMainloopBwdSm80ILi2ELi2EN4cute5tupleIJNS5_1CILi128EEES8_NS7_ILi64EEEEEENS_6half_tEfNS_4arch4Sm80ELb1ELb0ELb1ELb1ELb1ELb0ELb0ELb0ELi2ELi4ELi4ELi4ELb0EEENS1_24CollectiveEpilogueBwdGQAISA_fSD_Li256ELb1ELb1EEENS1_25SingleTileBwdLPTSchedulerILb1ELi128ELb1EEEEEEEEEvNT_6ParamsE$_ZZN4cute9transformINS_5tupleIJiiiNS_1CILi0EEEEEENS1_IJNS2_ILi32EEENS2_ILi4EEENS2_ILi2EEENS2_ILi1EEEEEENS1_IJS8_S8_S8_S8_EEEZNS_7crd2crdIS4_S9_SA_EEDaRKT_RKT0_RKT1_EUlRKT_RKT0_RKT1_E_EEDaSE_SH_SK_OT2_ENKUlDpSN_E_clIJiiiS3_EEEDaSX_)
        /*0098*/ 	.word	0x00000000


	//----- nvinfo : EIATTR_FRAME_SIZE
	.align		4
.L_36:
        /*009c*/ 	.byte	0x04, 0x11
        /*009e*/ 	.short	(.L_38 - .L_37)
	.align		4
.L_37:
        /*00a0*/ 	.word	index@($_ZN7cutlass13device_kernelIN5flash19enable_sm80_to_sm89INS1_16FlashAttnBwdSm80INS1_25CollectiveMainloopBwdSm80ILi2ELi2EN4cute5tupleIJNS5_1CILi128EEES8_NS7_ILi64EEEEEENS_6half_tEfNS_4arch4Sm80ELb1ELb0ELb1ELb1ELb1ELb0ELb0ELb0ELi2ELi4ELi4ELi4ELb0EEENS1_24CollectiveEpilogueBwdGQAISA_fSD_Li256ELb1ELb1EEENS1_25SingleTileBwdLPTSchedulerILb1ELi128ELb1EEEEEEEEEvNT_6ParamsE$_ZZN4cute9transformINS_5tupleIJiiNS_1CILi0EEEEEENS1_IJNS1_IJNS2_ILi4EEENS2_ILi8EEEEEES5_NS2_ILi1EEEEEEZNS_7idx2crdIS4_S9_EEDaRKT_RKT0_EUlRKT_RKT0_E_EEDaSD_SG_OT1_ENKUlDpSJ_E_clIJNS1_IJiiEEEiS3_EEEDaSQ_)
        /*00a4*/ 	.word	0x00000000


	//----- nvinfo : EIATTR_FRAME_SIZE
	.align		4
.L_38:
        /*00a8*/ 	.byte	0x04, 0x11
        /*00aa*/ 	.short	(.L_40 - .L_39)
	.align		4
.L_39:
        /*00ac*/ 	.word	index@($_ZN7cutlass13device_kernelIN5flash19enable_sm80_to_sm89INS1_16FlashAttnBwdSm80INS1_25CollectiveMainloopBwdSm80ILi2ELi2EN4cute5tupleIJNS5_1CILi128EEES8_NS7_ILi64EEEEEENS_6half_tEfNS_4arch4Sm80ELb1ELb0ELb1ELb1ELb1ELb0ELb0ELb0ELi2ELi4ELi4ELi4ELb0EEENS1_24CollectiveEpilogueBwdGQAISA_fSD_Li256ELb1ELb1EEENS1_25SingleTileBwdLPTSchedulerILb1ELi128ELb1EEEEEEEEEvNT_6ParamsE$_ZZN4cute9transformINS_5tupleIJiiNS_1CILi0EEEEEENS1_IJNS1_IJNS2_ILi4EEENS2_ILi8EEEEEENS2_ILi2EEENS2_ILi1EEEEEEZNS_7idx2crdIS4_SA_EEDaRKT_RKT0_EUlRKT_RKT0_E_EEDaSE_SH_OT1_ENKUlDpSK_E_clIJNS1_IJiiEEEiS3_EEEDaSR_)
        /*00b0*/ 	.word	0x00000000


	//----- nvinfo : EIATTR_FRAME_SIZE
	.align		4
.L_40:
        /*00b4*/ 	.byte	0x04, 0x11
        /*00b6*/ 	.short	(.L_42 - .L_41)
	.align		4
.L_41:
        /*00b8*/ 	.word	index@($_ZN7cutlass13device_kernelIN5flash19enable_sm80_to_sm89INS1_16FlashAttnBwdSm80INS1_25CollectiveMainloopBwdSm80ILi2ELi2EN4cute5tupleIJNS5_1CILi128EEES8_NS7_ILi64EEEEEENS_6half_tEfNS_4arch4Sm80ELb1ELb0ELb1ELb1ELb1ELb0ELb0ELb0ELi2ELi4ELi4ELi4ELb0EEENS1_24CollectiveEpilogueBwdGQAISA_fSD_Li256ELb1ELb1EEENS1_25SingleTileBwdLPTSchedulerILb1ELi128ELb1EEEEEEEEEvNT_6ParamsE$_ZZN4cute9transformINS_5tupleIJNS_1CILi32EEENS2_ILi4EEENS2_ILi2EEENS2_ILi1EEEEEENS1_IJS6_S3_NS2_ILi128EEENS2_ILi0EEEEEEZNS_7idx2crdIiS7_SA_EEDaRKT_RKT0_RKT1_EUlRKT_RKT0_E_EEDaSE_SH_OSI_ENKUlDpSN_E_clIJiiiS9_EEEDaST_)
        /*00bc*/ 	.word	0x00000000


	//----- nvinfo : EIATTR_FRAME_SIZE
	.align		4
.L_42:
        /*00c0*/ 	.byte	0x04, 0x11
        /*00c2*/ 	.short	(.L_44 - .L_43)
	.align		4
.L_43:
        /*00c4*/ 	.word	index@($_ZN7cutlass13device_kernelIN5flash19enable_sm80_to_sm89INS1_16FlashAttnBwdSm80INS1_25CollectiveMainloopBwdSm80ILi2ELi2EN4cute5tupleIJNS5_1CILi128EEES8_NS7_ILi64EEEEEENS_6half_tEfNS_4arch4Sm80ELb1ELb0ELb1ELb1ELb1ELb0ELb0ELb0ELi2ELi4ELi4ELi4ELb0EEENS1_24CollectiveEpilogueBwdGQAISA_fSD_Li256ELb1ELb1EEENS1_25SingleTileBwdLPTSchedulerILb1ELi128ELb1EEEEEEEEEvNT_6ParamsE$_ZZN4cute7idx2crdIiNS_5tupleIJNS_1CILi32EEENS2_ILi4EEENS2_ILi2EEENS2_ILi1EEEEEENS1_IJS6_S3_NS2_ILi128EEENS2_ILi0EEEEEEEEDaRKT_RKT0_RKT1_ENKUlRKT_RKT0_E_clIS5_S8_EEDaSM_SP_)
        /*00c8*/ 	.word	0x00000000


	//----- nvinfo : EIATTR_FRAME_SIZE
	.align		4
.L_44:
        /*00cc*/ 	.byte	0x04, 0x11
        /*00ce*/ 	.short	(.L_46 - .L_45)
	.align		4
.L_45:
        /*00d0*/ 	.word	index@($_ZN7cutlass13device_kernelIN5flash19enable_sm80_to_sm89INS1_16FlashAttnBwdSm80INS1_25CollectiveMainloopBwdSm80ILi2ELi2EN4cute5tupleIJNS5_1CILi128EEES8_NS7_ILi64EEEEEENS_6half_tEfNS_4arch4Sm80ELb1ELb0ELb1ELb1ELb1ELb0ELb0ELb0ELi2ELi4ELi4ELi4ELb0EEENS1_24CollectiveEpilogueBwdGQAISA_fSD_Li256ELb1ELb1EEENS1_25SingleTileBwdLPTSchedulerILb1ELi128ELb1EEEEEEEEEvNT_6ParamsE$_ZZN4cute7idx2crdINS_5tupleIJiiNS_1CILi0EEEEEENS1_IJNS1_IJNS2_ILi4EEENS2_ILi8EEEEEES5_NS2_ILi1EEEEEEEEDaRKT_RKT0_ENKUlRKT_RKT0_E_clIiS7_EEDaSI_SL_)
        /*00d4*/ 	.word	0x00000000


	//----- nvinfo : EIATTR_FRAME_SIZE
	.align		4
.L_46:
        /*00d8*/ 	.byte	0x04, 0x11
        /*00da*/ 	.short	(.L_48 - .L_47)
	.align		4
.L_47:
        /*00dc*/ 	.word	index@($_ZN7cutlass13device_kernelIN5flash19enable_sm80_to_sm89INS1_16FlashAttnBwdSm80INS1_25CollectiveMainloopBwdSm80ILi2ELi2EN4cute5tupleIJNS5_1CILi128EEES8_NS7_ILi64EEEEEENS_6half_tEfNS_4arch4Sm80ELb1ELb0ELb1ELb1ELb1ELb0ELb0ELb0ELi2ELi4ELi4ELi4ELb0EEENS1_24CollectiveEpilogueBwdGQAISA_fSD_Li256ELb1ELb1EEENS1_25SingleTileBwdLPTSchedulerILb1ELi128ELb1EEEEEEEEEvNT_6ParamsE$_ZZN4cute7idx2crdINS_5tupleIJiiNS_1CILi0EEEEEENS1_IJNS1_IJNS2_ILi4EEENS2_ILi8EEEEEES5_NS2_ILi1EEEEEEEEDaRKT_RKT0_ENKUlRKT_RKT0_E_clIiS5_EEDaSI_SL_)
        /*00e0*/ 	.word	0x00000000


	//----- nvinfo : EIATTR_FRAME_SIZE
	.align		4
.L_48:
        /*00e4*/ 	.byte	0x04, 0x11
        /*00e6*/ 	.short	(.L_50 - .L_49)
	.align		4
.L_49:
        /*00e8*/ 	.word	index@($_ZN7cutlass13device_kernelIN5flash19enable_sm80_to_sm89INS1_16FlashAttnBwdSm80INS1_25CollectiveMainloopBwdSm80ILi2ELi2EN4cute5tupleIJNS5_1CILi128EEES8_NS7_ILi64EEEEEENS_6half_tEfNS_4arch4Sm80ELb1ELb0ELb1ELb1ELb1ELb0ELb0ELb0ELi2ELi4ELi4ELi4ELb0EEENS1_24CollectiveEpilogueBwdGQAISA_fSD_Li256ELb1ELb1EEENS1_25SingleTileBwdLPTSchedulerILb1ELi128ELb1EEEEEEEEEvNT_6ParamsE$_ZZN4cute7idx2crdINS_5tupleIJiiNS_1CILi0EEEEEENS1_IJNS1_IJNS2_ILi4EEENS2_ILi8EEEEEENS2_ILi2EEENS2_ILi1EEEEEEEEDaRKT_RKT0_ENKUlRKT_RKT0_E_clIiS8_EEDaSJ_SM_)
        /*00ec*/ 	.word	0x00000000


	//----- nvinfo : EIATTR_FRAME_SIZE
	.align		4
.L_50:
        /*00f0*/ 	.byte	0x04, 0x11
        /*00f2*/ 	.short	(.L_52 - .L_51)
	.align		4
.L_51:
        /*00f4*/ 	.word	index@($_ZN7cutlass13device_kernelIN5flash19enable_sm80_to_sm89INS1_16FlashAttnBwdSm80INS1_25CollectiveMainloopBwdSm80ILi2ELi2EN4cute5tupleIJNS5_1CILi128EEES8_NS7_ILi64EEEEEENS_6half_tEfNS_4arch4Sm80ELb1ELb0ELb1ELb1ELb1ELb0ELb0ELb0ELi2ELi4ELi4ELi4ELb0EEENS1_24CollectiveEpilogueBwdGQAISA_fSD_Li256ELb1ELb1EEENS1_25SingleTileBwdLPTSchedulerILb1ELi128ELb1EEEEEEEEEvNT_6ParamsE$_ZZN4cute7idx2crdINS_5tupleIJiiNS_1CILi0EEEEEENS1_IJNS1_IJNS2_ILi4EEENS2_ILi8EEEEEENS2_ILi2EEENS2_ILi1EEEEEEEEDaRKT_RKT0_ENKUlRKT_RKT0_E_clIiS7_EEDaSJ_SM_)
        /*00f8*/ 	.word	0x00000000


	//----- nvinfo : EIATTR_FRAME_SIZE
	.align		4
.L_52:
        /*00fc*/ 	.byte	0x04, 0x11
        /*00fe*/ 	.short	(.L_54 - .L_53)
	.align		4
.L_53:
        /*0100*/ 	.word	index@($_ZN7cutlass13device_kernelIN5flash19enable_sm80_to_sm89INS1_16FlashAttnBwdSm80INS1_25CollectiveMainloopBwdSm80ILi2ELi2EN4cute5tupleIJNS5_1CILi128EEES8_NS7_ILi64EEEEEENS_6half_tEfNS_4arch4Sm80ELb1ELb0ELb1ELb1ELb1ELb0ELb0ELb0ELi2ELi4ELi4ELi4ELb0EEENS1_24CollectiveEpilogueBwdGQAISA_fSD_Li256ELb1ELb1EEENS1_25SingleTileBwdLPTSchedulerILb1ELi128ELb1EEEEEEEEEvNT_6ParamsE$_ZZN4cute7flattenINS_5tupleIJNS_1CILi1EEENS1_IJiiiEEENS2_ILi64EEENS1_IJNS2_ILi72EEENS2_ILi144EEENS2_ILi288EEEEEENS2_ILi512EEEEEEEEDaRKT_ENKUlRKT_E_clIS4_EEDaSH_)
        /*0104*/ 	.word	0x00000000


	//----- nvinfo : EIATTR_FRAME_SIZE
	.align		4
.L_54:
        /*0108*/ 	.byte	0x04, 0x11
        /*010a*/ 	.short	(.L_56 - .L_55)
	.align		4
.L_55:
        /*010c*/ 	.word	index@($_ZN7cutlass13device_kernelIN5flash19enable_sm80_to_sm89INS1_16FlashAttnBwdSm80INS1_25CollectiveMainloopBwdSm80ILi2ELi2EN4cute5tupleIJNS5_1CILi128EEES8_NS7_ILi64EEEEEENS_6half_tEfNS_4arch4Sm80ELb1ELb0ELb1ELb1ELb1ELb0ELb0ELb0ELi2ELi4ELi4ELi4ELb0EEENS1_24CollectiveEpilogueBwdGQAISA_fSD_Li256ELb1ELb1EEENS1_25SingleTileBwdLPTSchedulerILb1ELi128ELb1EEEEEEEEEvNT_6ParamsE$_ZZN4cute7flattenINS_5tupleIJNS_1CILi1EEENS1_IJNS2_ILi8EEEiiEEENS2_ILi64EEENS1_IJiNS2_ILi144EEENS2_ILi288EEEEEENS2_ILi512EEEEEEEEDaRKT_ENKUlRKT_E_clIS9_EEDaSH_)
        /*0110*/ 	.word	0x00000000


	//----- nvinfo : EIATTR_FRAME_SIZE
	.align		4
.L_56:
        /*0114*/ 	.byte	0x04, 0x11
        /*0116*/ 	.short	(.L_58 - .L_57)
	.align		4
.L_57:
        /*0118*/ 	.word	index@($_ZN7cutlass13device_kernelIN5flash19enable_sm80_to_sm89INS1_16FlashAttnBwdSm80INS1_25CollectiveMainloopBwdSm80ILi2ELi2EN4cute5tupleIJNS5_1CILi128EEES8_NS7_ILi64EEEEEENS_6half_tEfNS_4arch4Sm80ELb1ELb0ELb1ELb1ELb1ELb0ELb0ELb0ELi2ELi4ELi4ELi4ELb0EEENS1_24CollectiveEpilogueBwdGQAISA_fSD_Li256ELb1ELb1EEENS1_25SingleTileBwdLPTSchedulerILb1ELi128ELb1EEEEEEEEEvNT_6ParamsE$_ZZN4cute7flattenINS_5tupleIJNS_1CILi1EEENS1_IJNS2_ILi8EEEiiEEENS2_ILi64EEENS1_IJiNS2_ILi144EEENS2_ILi288EEEEEENS2_ILi512EEEEEEEEDaRKT_ENKUlRKT_E_clIS5_EEDaSH_)
        /*011c*/ 	.word	0x00000000


	//----- nvinfo : EIATTR_FRAME_SIZE
	.align		4
.L_58:
        /*0120*/ 	.byte	0x04, 0x11
        /*0122*/ 	.short	(.L_60 - .L_59)
	.align		4
.L_59:
        /*0124*/ 	.word	index@($_ZN7cutlass13device_kernelIN5flash19enable_sm80_to_sm89INS1_16FlashAttnBwdSm80INS1_25CollectiveMainloopBwdSm80ILi2ELi2EN4cute5tupleIJNS5_1CILi128EEES8_NS7_ILi64EEEEEENS_6half_tEfNS_4arch4Sm80ELb1ELb0ELb1ELb1ELb1ELb0ELb0ELb0ELi2ELi4ELi4ELi4ELb0EEENS1_24CollectiveEpilogueBwdGQAISA_fSD_Li256ELb1ELb1EEENS1_25SingleTileBwdLPTSchedulerILb1ELi128ELb1EEEEEEEEEvNT_6ParamsE$_ZZN4cute7flattenINS_5tupleIJNS1_IJNS_1CILi0EEENS1_IJNS2_ILi1EEENS2_ILi512EEEiEEEEEENS2_ILi4096EEENS1_IJiNS2_ILi8192EEEEEEEEEEEDaRKT_ENKUlRKT_E_clISA_EEDaSH_)
        /*0128*/ 	.word	0x00000000


	//----- nvinfo : EIATTR_FRAME_SIZE
	.align		4
.L_60:
        /*012c*/ 	.byte	0x04, 0x11
        /*012e*/ 	.short	(.L_62 - .L_61)
	.align		4
.L_61:
        /*0130*/ 	.word	index@($_ZN7cutlass13device_kernelIN5flash19enable_sm80_to_sm89INS1_16FlashAttnBwdSm80INS1_25CollectiveMainloopBwdSm80ILi2ELi2EN4cute5tupleIJNS5_1CILi128EEES8_NS7_ILi64EEEEEENS_6half_tEfNS_4arch4Sm80ELb1ELb0ELb1ELb1ELb1ELb0ELb0ELb0ELi2ELi4ELi4ELi4ELb0EEENS1_24CollectiveEpilogueBwdGQAISA_fSD_Li256ELb1ELb1EEENS1_25SingleTileBwdLPTSchedulerILb1ELi128ELb1EEEEEEEEEvNT_6ParamsE$_ZZN4cute7flattenINS_5tupleIJNS1_IJNS_1CILi0EEENS1_IJNS2_ILi1EEENS2_ILi512EEEiEEEEEENS2_ILi4096EEENS1_IJiNS2_ILi8192EEEEEEEEEEEDaRKT_ENKUlRKT_E_clIS7_EEDaSH_)
        /*0134*/ 	.word	0x00000000


	//----- nvinfo : EIATTR_FRAME_SIZE
	.align		4
.L_62:
        /*0138*/ 	.byte	0x04, 0x11
        /*013a*/ 	.short	(.L_64 - .L_63)
	.align		4
.L_63:
        /*013c*/ 	.word	index@($_ZN7cutlass13device_kernelIN5flash19enable_sm80_to_sm89INS1_16FlashAttnBwdSm80INS1_25CollectiveMainloopBwdSm80ILi2ELi2EN4cute5tupleIJNS5_1CILi128EEES8_NS7_ILi64EEEEEENS_6half_tEfNS_4arch4Sm80ELb1ELb0ELb1ELb1ELb1ELb0ELb0ELb0ELi2ELi4ELi4ELi4ELb0EEENS1_24CollectiveEpilogueBwdGQAISA_fSD_Li256ELb1ELb1EEENS1_25SingleTileBwdLPTSchedulerILb1ELi128ELb1EEEEEEEEEvNT_6ParamsE$_ZZN4cute7crd2crdINS_5tupleIJiiiNS_1CILi0EEEEEENS1_IJNS2_ILi32EEENS2_ILi4EEENS2_ILi2EEENS2_ILi1EEEEEENS1_IJS8_S8_S8_S8_EEEEEDaRKT_RKT0_RKT1_ENKUlRKT_RKT0_RKT1_E_clIiS7_S8_EEDaSM_SP_SS_)
        /*0140*/ 	.word	0x00000000


	//----- nvinfo : EIATTR_FRAME_SIZE
	.align		4
.L_64:
        /*0144*/ 	.byte	0x04, 0x11
        /*0146*/ 	.short	(.L_66 - .L_65)
	.align		4
.L_65:
        /*0148*/ 	.word	index@($_ZN7cutlass13device_kernelIN5flash19enable_sm80_to_sm89INS1_16FlashAttnBwdSm80INS1_25CollectiveMainloopBwdSm80ILi2ELi2EN4cute5tupleIJNS5_1CILi128EEES8_NS7_ILi64EEEEEENS_6half_tEfNS_4arch4Sm80ELb1ELb0ELb1ELb1ELb1ELb0ELb0ELb0ELi2ELi4ELi4ELi4ELb0EEENS1_24CollectiveEpilogueBwdGQAISA_fSD_Li256ELb1ELb1EEENS1_25SingleTileBwdLPTSchedulerILb1ELi128ELb1EEEEEEEEEvNT_6ParamsE$_ZZN4cute7crd2crdINS_5tupleIJiiiNS_1CILi0EEEEEENS1_IJNS2_ILi32EEENS2_ILi4EEENS2_ILi2EEENS2_ILi1EEEEEENS1_IJS8_S8_S8_S8_EEEEEDaRKT_RKT0_RKT1_ENKUlRKT_RKT0_RKT1_E_clIiS6_S8_EEDaSM_SP_SS_)
        /*014c*/ 	.word	0x00000000


	//----- nvinfo : EIATTR_FRAME_SIZE
	.align		4
.L_66:
        /*0150*/ 	.byte	0x04, 0x11
        /*0152*/ 	.short	(.L_68 - .L_67)
	.align		4
.L_67:
        /*0154*/ 	.word	index@($_ZN7cutlass13device_kernelIN5flash19enable_sm80_to_sm89INS1_16FlashAttnBwdSm80INS1_25CollectiveMainloopBwdSm80ILi2ELi2EN4cute5tupleIJNS5_1CILi128EEES8_NS7_ILi64EEEEEENS_6half_tEfNS_4arch4Sm80ELb1ELb0ELb1ELb1ELb1ELb0ELb0ELb0ELi2ELi4ELi4ELi4ELb0EEENS1_24CollectiveEpilogueBwdGQAISA_fSD_Li256ELb1ELb1EEENS1_25SingleTileBwdLPTSchedulerILb1ELi128ELb1EEEEEEEEEvNT_6ParamsE$_ZZN4cute7crd2crdINS_5tupleIJiiiNS_1CILi0EEEEEENS1_IJNS2_ILi32EEENS2_ILi4EEENS2_ILi2EEENS2_ILi1EEEEEENS1_IJS8_S8_S8_S8_EEEEEDaRKT_RKT0_RKT1_ENKUlRKT_RKT0_RKT1_E_clIiS5_S8_EEDaSM_SP_SS_)
        /*0158*/ 	.word	0x00000000


	//----- nvinfo : EIATTR_FRAME_SIZE
	.align		4
.L_68:
        /*015c*/ 	.byte	0x04, 0x11
        /*015e*/ 	.short	(.L_70 - .L_69)
	.align		4
.L_69:
        /*0160*/ 	.word	index@($_ZN7cutlass13device_kernelIN5flash19enable_sm80_to_sm89INS1_16FlashAttnBwdSm80INS1_25CollectiveMainloopBwdSm80ILi2ELi2EN4cute5tupleIJNS5_1CILi128EEES8_NS7_ILi64EEEEEENS_6half_tEfNS_4arch4Sm80ELb1ELb0ELb1ELb1ELb1ELb0ELb0ELb0ELi2ELi4ELi4ELi4ELb0EEENS1_24CollectiveEpilogueBwdGQAISA_fSD_Li256ELb1ELb1EEENS1_25SingleTileBwdLPTSchedulerILb1ELi128ELb1EEEEEEEEEvNT_6ParamsE$_ZZN4cute6upcastILi2ENS_5tupleIJNS1_IJNS_1CILi1EEENS1_IJNS2_ILi2EEES4_S4_EEEEEES4_NS1_IJS4_S4_EEEEEENS1_IJNS1_IJNS2_ILi0EEENS1_IJS3_NS2_ILi512EEEiEEEEEENS2_ILi4096EEENS1_IJiNS2_ILi8192EEEEEEEEEEEDaRKT0_RKT1_ENKUlRKT_RKT0_E_clIS7_SF_EEDaSP_SS_)
        /*0164*/ 	.word	0x00000000


	//----- nvinfo : EIATTR_FRAME_SIZE
	.align		4
.L_70:
        /*0168*/ 	.byte	0x04, 0x11
        /*016a*/ 	.short	(.L_72 - .L_71)
	.align		4
.L_71:
        /*016c*/ 	.word	index@($_ZN7cutlass13device_kernelIN5flash19enable_sm80_to_sm89INS1_16FlashAttnBwdSm80INS1_25CollectiveMainloopBwdSm80ILi2ELi2EN4cute5tupleIJNS5_1CILi128EEES8_NS7_ILi64EEEEEENS_6half_tEfNS_4arch4Sm80ELb1ELb0ELb1ELb1ELb1ELb0ELb0ELb0ELi2ELi4ELi4ELi4ELb0EEENS1_24CollectiveEpilogueBwdGQAISA_fSD_Li256ELb1ELb1EEENS1_25SingleTileBwdLPTSchedulerILb1ELi128ELb1EEEEEEEEEvNT_6ParamsE$_ZZN4cute6upcastILi2ENS_5tupleIJNS1_IJNS_1CILi1EEENS1_IJNS2_ILi2EEES4_S4_EEEEEES4_NS1_IJS4_S4_EEEEEENS1_IJNS1_IJNS2_ILi0EEENS1_IJS3_NS2_ILi512EEEiEEEEEENS2_ILi4096EEENS1_IJiNS2_ILi8192EEEEEEEEEEEDaRKT0_RKT1_ENKUlRKT_RKT0_E_clIS6_SC_EEDaSP_SS_)
        /*0170*/ 	.word	0x00000000


	//----- nvinfo : EIATTR_FRAME_SIZE
	.align		4
.L_72:
        /*0174*/ 	.byte	0x04, 0x11
        /*0176*/ 	.short	(.L_74 - .L_73)
	.align		4
.L_73:
        /*0178*/ 	.word	index@($_ZN7cutlass13device_kernelIN5flash19enable_sm80_to_sm89INS1_16FlashAttnBwdSm80INS1_25CollectiveMainloopBwdSm80ILi2ELi2EN4cute5tupleIJNS5_1CILi128EEES8_NS7_ILi64EEEEEENS_6half_tEfNS_4arch4Sm80ELb1ELb0ELb1ELb1ELb1ELb0ELb0ELb0ELi2ELi4ELi4ELi4ELb0EEENS1_24CollectiveEpilogueBwdGQAISA_fSD_Li256ELb1ELb1EEENS1_25SingleTileBwdLPTSchedulerILb1ELi128ELb1EEEEEEEEEvNT_6ParamsE$_ZZN4cute6detail16composition_implINS_5tupleIJNS_1CILi8EEENS3_ILi2EEES5_S5_S4_S5_EEENS2_IJNS3_ILi1EEEiiiNS3_ILi72EEENS3_ILi512EEEEEENS2_IJNS2_IJS5_S5_S5_EEES5_NS3_ILi4EEEEEENS2_IJNS2_IJS7_S9_S4_EEENS3_ILi4096EEENS3_ILi16EEEEEEEEDaRKT_RKT0_RKT1_RKT2_ENKUlRKT_RKT0_E_clISC_SG_EEDaSW_SZ_)
        /*017c*/ 	.word	0x00000000


	//----- nvinfo : EIATTR_FRAME_SIZE
	.align		4
.L_74:
        /*0180*/ 	.byte	0x04, 0x11
        /*0182*/ 	.short	(.L_76 - .L_75)
	.align		4
.L_75:
        /*0184*/ 	.word	index@($_ZN7cutlass13device_kernelIN5flash19enable_sm80_to_sm89INS1_16FlashAttnBwdSm80INS1_25CollectiveMainloopBwdSm80ILi2ELi2EN4cute5tupleIJNS5_1CILi128EEES8_NS7_ILi64EEEEEENS_6half_tEfNS_4arch4Sm80ELb1ELb0ELb1ELb1ELb1ELb0ELb0ELb0ELi2ELi4ELi4ELi4ELb0EEENS1_24CollectiveEpilogueBwdGQAISA_fSD_Li256ELb1ELb1EEENS1_25SingleTileBwdLPTSchedulerILb1ELi128ELb1EEEEEEEEEvNT_6ParamsE$_ZZN4cute6detail16composition_implINS_5tupleIJNS_1CILi8EEENS3_ILi2EEES5_S5_S4_S5_EEENS2_IJNS3_ILi1EEEiiiNS3_ILi72EEENS3_ILi512EEEEEENS2_IJNS2_IJS5_S5_S5_EEES5_NS3_ILi4EEEEEENS2_IJNS2_IJS7_S9_S4_EEENS3_ILi4096EEENS3_ILi16EEEEEEEEDaRKT_RKT0_RKT1_RKT2_ENKUlRKT_RKT0_E_clISB_SE_EEDaSW_SZ_)
        /*0188*/ 	.word	0x00000000


	//----- nvinfo : EIATTR_FRAME_SIZE
	.align		4
.L_76:
        /*018c*/ 	.byte	0x04, 0x11
        /*018e*/ 	.short	(.L_78 - .L_77)
	.align		4
.L_77:
        /*0190*/ 	.word	index@($_ZN7cutlass13device_kernelIN5flash19enable_sm80_to_sm89INS1_16FlashAttnBwdSm80INS1_25CollectiveMainloopBwdSm80ILi2ELi2EN4cute5tupleIJNS5_1CILi128EEES8_NS7_ILi64EEEEEENS_6half_tEfNS_4arch4Sm80ELb1ELb0ELb1ELb1ELb1ELb0ELb0ELb0ELi2ELi4ELi4ELi4ELb0EEENS1_24CollectiveEpilogueBwdGQAISA_fSD_Li256ELb1ELb1EEENS1_25SingleTileBwdLPTSchedulerILb1ELi128ELb1EEEEEEEEEvNT_6ParamsE$_ZZN4cute6detail16composition_implINS_5tupleIJNS_1CILi8EEENS3_ILi2EEES5_S5_S4_S5_EEENS2_IJNS3_ILi1EEEiiiNS3_ILi72EEENS3_ILi512EEEEEENS2_IJNS2_IJS5_S5_S5_EEES5_NS2_IJNS3_ILi4EEES5_EEEEEENS2_IJNS2_IJS7_S9_S4_EEENS3_ILi4096EEENS2_IJNS3_ILi16EEENS3_ILi8192EEEEEEEEEEEDaRKT_RKT0_RKT1_RKT2_ENKUlRKT_RKT0_E_clISD_SJ_EEDaSZ_S12_)
        /*0194*/ 	.word	0x00000000


	//----- nvinfo : EIATTR_FRAME_SIZE
	.align		4
.L_78:
        /*0198*/ 	.byte	0x04, 0x11
        /*019a*/ 	.short	(.L_80 - .L_79)
	.align		4
.L_79:
        /*019c*/ 	.word	index@($_ZN7cutlass13device_kernelIN5flash19enable_sm80_to_sm89INS1_16FlashAttnBwdSm80INS1_25CollectiveMainloopBwdSm80ILi2ELi2EN4cute5tupleIJNS5_1CILi128EEES8_NS7_ILi64EEEEEENS_6half_tEfNS_4arch4Sm80ELb1ELb0ELb1ELb1ELb1ELb0ELb0ELb0ELi2ELi4ELi4ELi4ELb0EEENS1_24CollectiveEpilogueBwdGQAISA_fSD_Li256ELb1ELb1EEENS1_25SingleTileBwdLPTSchedulerILb1ELi128ELb1EEEEEEEEEvNT_6ParamsE$_ZZN4cute6detail16composition_implINS_5tupleIJNS_1CILi8EEENS3_ILi2EEES5_S5_S4_S5_EEENS2_IJNS3_ILi1EEEiiiNS3_ILi72EEENS3_ILi512EEEEEENS2_IJNS2_IJS5_S5_S5_EEES5_NS2_IJNS3_ILi4EEES5_EEEEEENS2_IJNS2_IJS7_S9_S4_EEENS3_ILi4096EEENS2_IJNS3_ILi16EEENS3_ILi8192EEEEEEEEEEEDaRKT_RKT0_RKT1_RKT2_ENKUlRKT_RKT0_E_clISB_SF_EEDaSZ_S12_)
        /*01a0*/ 	.word	0x00000000


	//----- nvinfo : EIATTR_FRAME_SIZE
	.align		4
.L_80:
        /*01a4*/ 	.byte	0x04, 0x11
        /*01a6*/ 	.short	(.L_82 - .L_81)
	.align		4
.L_81:
        /*01a8*/ 	.word	index@($_ZN7cutlass13device_kernelIN5flash19enable_sm80_to_sm89INS1_16FlashAttnBwdSm80INS1_25CollectiveMainloopBwdSm80ILi2ELi2EN4cute5tupleIJNS5_1CILi128EEES8_NS7_ILi64EEEEEENS_6half_tEfNS_4arch4Sm80ELb1ELb0ELb1ELb1ELb1ELb0ELb0ELb0ELi2ELi4ELi4ELi4ELb0EEENS1_24CollectiveEpilogueBwdGQAISA_fSD_Li256ELb1ELb1EEENS1_25SingleTileBwdLPTSchedulerILb1ELi128ELb1EEEEEEEEEvNT_6ParamsE$_ZZN4cute6detail16composition_implINS_5tupleIJNS_1CILi8EEENS3_ILi2EEES5_S5_S4_S5_EEENS2_IJNS3_ILi1EEEiiiNS3_ILi72EEENS3_ILi512EEEEEENS2_IJNS2_IJS5_S5_EEES4_NS3_ILi4EEEEEENS2_IJNS2_IJS7_S4_EEENS3_ILi1024EEENS3_ILi16EEEEEEEEDaRKT_RKT0_RKT1_RKT2_ENKUlRKT_RKT0_E_clISC_SG_EEDaSW_SZ_)
        /*01ac*/ 	.word	0x00000000


	//----- nvinfo : EIATTR_FRAME_SIZE
	.align		4
.L_82:
        /*01b0*/ 	.byte	0x04, 0x11
        /*01b2*/ 	.short	(.L_84 - .L_83)
	.align		4
.L_83:
        /*01b4*/ 	.word	index@($_ZN7cutlass13device_kernelIN5flash19enable_sm80_to_sm89INS1_16FlashAttnBwdSm80INS1_25CollectiveMainloopBwdSm80ILi2ELi2EN4cute5tupleIJNS5_1CILi128EEES8_NS7_ILi64EEEEEENS_6half_tEfNS_4arch4Sm80ELb1ELb0ELb1ELb1ELb1ELb0ELb0ELb0ELi2ELi4ELi4ELi4ELb0EEENS1_24CollectiveEpilogueBwdGQAISA_fSD_Li256ELb1ELb1EEENS1_25SingleTileBwdLPTSchedulerILb1ELi128ELb1EEEEEEEEEvNT_6ParamsE$_ZZN4cute6detail16composition_implINS_5tupleIJNS_1CILi8EEENS3_ILi2EEES5_S5_S4_S5_EEENS2_IJNS3_ILi1EEEiiiNS3_ILi72EEENS3_ILi512EEEEEENS2_IJNS2_IJS5_S5_EEES4_NS3_ILi4EEEEEENS2_IJNS2_IJS7_S4_EEENS3_ILi1024EEENS3_ILi16EEEEEEEEDaRKT_RKT0_RKT1_RKT2_ENKUlRKT_RKT0_E_clISB_SE_EEDaSW_SZ_)
        /*01b8*/ 	.word	0x00000000


	//----- nvinfo : EIATTR_FRAME_SIZE
	.align		4
.L_84:
        /*01bc*/ 	.byte	0x04, 0x11
        /*01be*/ 	.short	(.L_86 - .L_85)
	.align		4
.L_85:
        /*01c0*/ 	.word	index@($_ZN7cutlass13device_kernelIN5flash19enable_sm80_to_sm89INS1_16FlashAttnBwdSm80INS1_25CollectiveMainloopBwdSm80ILi2ELi2EN4cute5tupleIJNS5_1CILi128EEES8_NS7_ILi64EEEEEENS_6half_tEfNS_4arch4Sm80ELb1ELb0ELb1ELb1ELb1ELb0ELb0ELb0ELi2ELi4ELi4ELi4ELb0EEENS1_24CollectiveEpilogueBwdGQAISA_fSD_Li256ELb1ELb1EEENS1_25SingleTileBwdLPTSchedulerILb1ELi128ELb1EEEEEEEEEvNT_6ParamsE$_ZZN4cute6detail16composition_implINS_5tupleIJNS_1CILi16EEENS3_ILi2EEES5_S5_NS3_ILi4EEES5_EEENS2_IJNS3_ILi1EEEiiiNS3_ILi144EEENS3_ILi512EEEEEENS2_IJNS2_IJS5_S5_EEES6_NS3_ILi8EEEEEENS2_IJNS2_IJNS3_ILi64EEESA_EEES4_NS3_ILi1024EEEEEEEEDaRKT_RKT0_RKT1_RKT2_ENKUlRKT_RKT0_E_clISC_SG_EEDaSX_S10_)
        /*01c4*/ 	.word	0x00000000


	//----- nvinfo : EIATTR_FRAME_SIZE
	.align		4
.L_86:
        /*01c8*/ 	.byte	0x04, 0x11
        /*01ca*/ 	.short	(.L_88 - .L_87)
	.align		4
.L_87:
        /*01cc*/ 	.word	index@($_ZN7cutlass13device_kernelIN5flash19enable_sm80_to_sm89INS1_16FlashAttnBwdSm80INS1_25CollectiveMainloopBwdSm80ILi2ELi2EN4cute5tupleIJNS5_1CILi128EEES8_NS7_ILi64EEEEEENS_6half_tEfNS_4arch4Sm80ELb1ELb0ELb1ELb1ELb1ELb0ELb0ELb0ELi2ELi4ELi4ELi4ELb0EEENS1_24CollectiveEpilogueBwdGQAISA_fSD_Li256ELb1ELb1EEENS1_25SingleTileBwdLPTSchedulerILb1ELi128ELb1EEEEEEEEEvNT_6ParamsE$_ZZN4cute6detail16composition_implINS_5tupleIJNS_1CILi16EEENS3_ILi2EEES5_S5_NS3_ILi4EEES5_EEENS2_IJNS3_ILi1EEEiiiNS3_ILi144EEENS3_ILi512EEEEEENS2_IJNS2_IJS5_S5_EEES6_NS3_ILi8EEEEEENS2_IJNS2_IJNS3_ILi64EEESA_EEES4_NS3_ILi1024EEEEEEEEDaRKT_RKT0_RKT1_RKT2_ENKUlRKT_RKT0_E_clIS6_S4_EEDaSX_S10_)
        /*01d0*/ 	.word	0x00000000


	//----- nvinfo : EIATTR_FRAME_SIZE
	.align		4
.L_88:
        /*01d4*/ 	.byte	0x04, 0x11
        /*01d6*/ 	.short	(.L_90 - .L_89)
	.align		4
.L_89:
        /*01d8*/ 	.word	index@($_ZN7cutlass13device_kernelIN5flash19enable_sm80_to_sm89INS1_16FlashAttnBwdSm80INS1_25CollectiveMainloopBwdSm80ILi2ELi2EN4cute5tupleIJNS5_1CILi128EEES8_NS7_ILi64EEEEEENS_6half_tEfNS_4arch4Sm80ELb1ELb0ELb1ELb1ELb1ELb0ELb0ELb0ELi2ELi4ELi4ELi4ELb0EEENS1_24CollectiveEpilogueBwdGQAISA_fSD_Li256ELb1ELb1EEENS1_25SingleTileBwdLPTSchedulerILb1ELi128ELb1EEEEEEEEEvNT_6ParamsE$_ZZN4cute5sliceINS_5tupleIJNS_10UnderscoreES2_iEEENS1_IJNS1_IJNS_1CILi1EEENS4_ILi0EEEEEEiNS4_ILi1024EEEEEEEEDaRKT_RKT0_ENKUlRKT_RKT0_E_clIS2_iEEDaSI_SL_)
        /*01dc*/ 	.word	0x00000000


	//----- nvinfo : EIATTR_FRAME_SIZE
	.align		4
.L_90:
        /*01e0*/ 	.byte	0x04, 0x11
        /*01e2*/ 	.short	(.L_92 - .L_91)
	.align		4
.L_91:
        /*01e4*/ 	.word	index@($_ZN7cutlass13device_kernelIN5flash19enable_sm80_to_sm89INS1_16FlashAttnBwdSm80INS1_25CollectiveMainloopBwdSm80ILi2ELi2EN4cute5tupleIJNS5_1CILi128EEES8_NS7_ILi64EEEEEENS_6half_tEfNS_4arch4Sm80ELb1ELb0ELb1ELb1ELb1ELb0ELb0ELb0ELi2ELi4ELi4ELi4ELb0EEENS1_24CollectiveEpilogueBwdGQAISA_fSD_Li256ELb1ELb1EEENS1_25SingleTileBwdLPTSchedulerILb1ELi128ELb1EEEEEEEEEvNT_6ParamsE$_ZZN4cute5sliceINS_5tupleIJNS_10UnderscoreES2_S2_iEEENS1_IJNS1_IJNS_1CILi1EEENS4_ILi0EEEEEEiNS4_ILi1024EEENS4_ILi8192EEEEEEEEDaRKT_RKT0_ENKUlRKT_RKT0_E_clIS2_iEEDaSJ_SM_)
        /*01e8*/ 	.word	0x00000000


	//----- nvinfo : EIATTR_FRAME_SIZE
	.align		4
.L_92:
        /*01ec*/ 	.byte	0x04, 0x11
        /*01ee*/ 	.short	(.L_94 - .L_93)
	.align		4
.L_93:
        /*01f0*/ 	.word	index@($_ZN7cutlass13device_kernelIN5flash19enable_sm80_to_sm89INS1_16FlashAttnBwdSm80INS1_25CollectiveMainloopBwdSm80ILi2ELi2EN4cute5tupleIJNS5_1CILi128EEES8_NS7_ILi64EEEEEENS_6half_tEfNS_4arch4Sm80ELb1ELb0ELb1ELb1ELb1ELb0ELb0ELb0ELi2ELi4ELi4ELi4ELb0EEENS1_24CollectiveEpilogueBwdGQAISA_fSD_Li256ELb1ELb1EEENS1_25SingleTileBwdLPTSchedulerILb1ELi128ELb1EEEEEEEEEvNT_6ParamsE$_ZZN4cute5sliceINS_5tupleIJNS_10UnderscoreES2_S2_iEEENS1_IJNS1_IJNS_1CILi1EEENS4_ILi0EEEEEENS4_ILi4096EEENS1_IJiiEEENS1_IJS6_NS4_ILi8192EEEEEEEEEEEDaRKT_RKT0_ENKUlRKT_RKT0_E_clIS2_S9_EEDaSL_SO_)
        /*01f4*/ 	.word	0x00000000


	//----- nvinfo : EIATTR_FRAME_SIZE
	.align		4
.L_94:
        /*01f8*/ 	.byte	0x04, 0x11
        /*01fa*/ 	.short	(.L_96 - .L_95)
	.align		4
.L_95:
        /*01fc*/ 	.word	index@($_ZN7cutlass13device_kernelIN5flash19enable_sm80_to_sm89INS1_16FlashAttnBwdSm80INS1_25CollectiveMainloopBwdSm80ILi2ELi2EN4cute5tupleIJNS5_1CILi128EEES8_NS7_ILi64EEEEEENS_6half_tEfNS_4arch4Sm80ELb1ELb0ELb1ELb1ELb1ELb0ELb0ELb0ELi2ELi4ELi4ELi4ELb0EEENS1_24CollectiveEpilogueBwdGQAISA_fSD_Li256ELb1ELb1EEENS1_25SingleTileBwdLPTSchedulerILb1ELi128ELb1EEEEEEEEEvNT_6ParamsE$_ZZN4cute5sliceINS_5tupleIJNS_10UnderscoreES2_NS_1CILi0EEEEEENS1_IJNS1_IJNS3_ILi1EEES4_EEEiNS3_ILi1024EEEEEEEEDaRKT_RKT0_ENKUlRKT_RKT0_E_clIS2_iEEDaSI_SL_)
        /*0200*/ 	.word	0x00000000


	//----- nvinfo : EIATTR_FRAME_SIZE
	.align		4
.L_96:
        /*0204*/ 	.byte	0x04, 0x11
        /*0206*/ 	.short	(.L_98 - .L_97)
	.align		4
.L_97:
        /*0208*/ 	.word	index@($_ZN7cutlass13device_kernelIN5flash19enable_sm80_to_sm89INS1_16FlashAttnBwdSm80INS1_25CollectiveMainloopBwdSm80ILi2ELi2EN4cute5tupleIJNS5_1CILi128EEES8_NS7_ILi64EEEEEENS_6half_tEfNS_4arch4Sm80ELb1ELb0ELb1ELb1ELb1ELb0ELb0ELb0ELi2ELi4ELi4ELi4ELb0EEENS1_24CollectiveEpilogueBwdGQAISA_fSD_Li256ELb1ELb1EEENS1_25SingleTileBwdLPTSchedulerILb1ELi128ELb1EEEEEEEEEvNT_6ParamsE$_ZZN4cute5sliceINS_5tupleIJNS1_IJNS_10UnderscoreENS_1CILi0EEEEEENS1_IJS4_S2_EEEEEENS1_IJNS1_IJNS1_IJNS3_ILi1EEES4_EEES4_EEENS1_IJNS1_IJS4_S4_EEEiEEEEEEEEDaRKT_RKT0_ENKUlRKT_RKT0_E_clIS6_SC_EEDaSM_SP_)
        /*020c*/ 	.word	0x00000000


	//----- nvinfo : EIATTR_FRAME_SIZE
	.align		4
.L_98:
        /*0210*/ 	.byte	0x04, 0x11
        /*0212*/ 	.short	(.L_100 - .L_99)
	.align		4
.L_99:
        /*0214*/ 	.word	index@($_ZN7cutlass13device_kernelIN5flash19enable_sm80_to_sm89INS1_16FlashAttnBwdSm80INS1_25CollectiveMainloopBwdSm80ILi2ELi2EN4cute5tupleIJNS5_1CILi128EEES8_NS7_ILi64EEEEEENS_6half_tEfNS_4arch4Sm80ELb1ELb0ELb1ELb1ELb1ELb0ELb0ELb0ELi2ELi4ELi4ELi4ELb0EEENS1_24CollectiveEpilogueBwdGQAISA_fSD_Li256ELb1ELb1EEENS1_25SingleTileBwdLPTSchedulerILb1ELi128ELb1EEEEEEEEEvNT_6ParamsE$_ZZN4cute4takeILi1ELi3ENS_5tupleIJNS1_IJiNS_1CILi512EEEEEENS1_IJiiEEENS2_ILi1024EEEEEEEEDaRKT1_ENKUlDpRKT_E_clIJS5_S6_EEEDaSE_)
        /*0218*/ 	.word	0x00000000


	//----- nvinfo : EIATTR_FRAME_SIZE
	.align		4
.L_100:
        /*021c*/ 	.byte	0x04, 0x11
        /*021e*/ 	.short	(.L_102 - .L_101)
	.align		4
.L_101:
        /*0220*/ 	.word	index@($_ZN7cutlass13device_kernelIN5flash19enable_sm80_to_sm89INS1_16FlashAttnBwdSm80INS1_25CollectiveMainloopBwdSm80ILi2ELi2EN4cute5tupleIJNS5_1CILi128EEES8_NS7_ILi64EEEEEENS_6half_tEfNS_4arch4Sm80ELb1ELb0ELb1ELb1ELb1ELb0ELb0ELb0ELi2ELi4ELi4ELi4ELb0EEENS1_24CollectiveEpilogueBwdGQAISA_fSD_Li256ELb1ELb1EEENS1_25SingleTileBwdLPTSchedulerILb1ELi128ELb1EEEEEEEEEvNT_6ParamsE$_ZZN4cute4takeILi1ELi3ENS_5tupleIJNS1_IJNS_1CILi1EEEiEEENS2_ILi1024EEENS1_IJiiEEEEEEEEDaRKT1_ENKUlDpRKT_E_clIJS5_S6_EEEDaSE_)
        /*0224*/ 	.word	0x00000000


	//----- nvinfo : EIATTR_FRAME_SIZE
	.align		4
.L_102:
        /*0228*/ 	.byte	0x04, 0x11
        /*022a*/ 	.short	(.L_104 - .L_103)
	.align		4
.L_103:
        /*022c*/ 	.word	index@($_ZN7cutlass13device_kernelIN5flash19enable_sm80_to_sm89INS1_16FlashAttnBwdSm80INS1_25CollectiveMainloopBwdSm80ILi2ELi2EN4cute5tupleIJNS5_1CILi128EEES8_NS7_ILi64EEEEEENS_6half_tEfNS_4arch4Sm80ELb1ELb0ELb1ELb1ELb1ELb0ELb0ELb0ELi2ELi4ELi4ELi4ELb0EEENS1_24CollectiveEpilogueBwdGQAISA_fSD_Li256ELb1ELb1EEENS1_25SingleTileBwdLPTSchedulerILb1ELi128ELb1EEEEEEEEEvNT_6ParamsE$_ZZN4cute4takeILi1ELi3ENS_5tupleIJNS1_IJNS_1CILi1EEENS2_ILi512EEEiEEENS2_ILi4096EEENS1_IJiiEEEEEEEEDaRKT1_ENKUlDpRKT_E_clIJS6_S7_EEEDaSF_)
        /*0230*/ 	.word	0x00000000


	//----- nvinfo : EIATTR_FRAME_SIZE
	.align		4
.L_104:
        /*0234*/ 	.byte	0x04, 0x11
        /*0236*/ 	.short	(.L_106 - .L_105)
	.align		4
.L_105:
        /*0238*/ 	.word	index@($_ZN7cutlass13device_kernelIN5flash19enable_sm80_to_sm89INS1_16FlashAttnBwdSm80INS1_25CollectiveMainloopBwdSm80ILi2ELi2EN4cute5tupleIJNS5_1CILi128EEES8_NS7_ILi64EEEEEENS_6half_tEfNS_4arch4Sm80ELb1ELb0ELb1ELb1ELb1ELb0ELb0ELb0ELi2ELi4ELi4ELi4ELb0EEENS1_24CollectiveEpilogueBwdGQAISA_fSD_Li256ELb1ELb1EEENS1_25SingleTileBwdLPTSchedulerILb1ELi128ELb1EEEEEEEEEvNT_6ParamsE$_ZZN4cute4takeILi1ELi3ENS_5tupleIJNS1_IJNS_1CILi1EEENS2_ILi512EEEiEEENS2_ILi4096EEENS1_IJNS1_IJiiEEENS2_ILi8192EEEEEEEEEEEDaRKT1_ENKUlDpRKT_E_clIJS6_S9_EEEDaSH_)
        /*023c*/ 	.word	0x00000000


	//----- nvinfo : EIATTR_FRAME_SIZE
	.align		4
.L_106:
        /*0240*/ 	.byte	0x04, 0x11
        /*0242*/ 	.short	(.L_108 - .L_107)
	.align		4
.L_107:
        /*0244*/ 	.word	index@($_ZN7cutlass13device_kernelIN5flash19enable_sm80_to_sm89INS1_16FlashAttnBwdSm80INS1_25CollectiveMainloopBwdSm80ILi2ELi2EN4cute5tupleIJNS5_1CILi128EEES8_NS7_ILi64EEEEEENS_6half_tEfNS_4arch4Sm80ELb1ELb0ELb1ELb1ELb1ELb0ELb0ELb0ELi2ELi4ELi4ELi4ELb0EEENS1_24CollectiveEpilogueBwdGQAISA_fSD_Li256ELb1ELb1EEENS1_25SingleTileBwdLPTSchedulerILb1ELi128ELb1EEEEEEEEEvNT_6ParamsE$_ZZN4cute4takeILi1ELi2ENS_5tupleIJNS1_IJNS_1CILi1EEENS2_ILi0EEEEEEiEEEEEDaRKT1_ENKUlDpRKT_E_clIJiEEEDaSD_)
        /*0248*/ 	.word	0x00000000


	//----- nvinfo : EIATTR_FRAME_SIZE
	.align		4
.L_108:
        /*024c*/ 	.byte	0x04, 0x11
        /*024e*/ 	.short	(.L_110 - .L_109)
	.align		4
.L_109:
        /*0250*/ 	.word	index@($_ZN7cutlass13device_kernelIN5flash19enable_sm80_to_sm89INS1_16FlashAttnBwdSm80INS1_25CollectiveMainloopBwdSm80ILi2ELi2EN4cute5tupleIJNS5_1CILi128EEES8_NS7_ILi64EEEEEENS_6half_tEfNS_4arch4Sm80ELb1ELb0ELb1ELb1ELb1ELb0ELb0ELb0ELi2ELi4ELi4ELi4ELb0EEENS1_24CollectiveEpilogueBwdGQAISA_fSD_Li256ELb1ELb1EEENS1_25SingleTileBwdLPTSchedulerILb1ELi128ELb1EEEEEEEEEvNT_6ParamsE$_ZZN4cute4diceINS_5tupleIJNS1_IJiNS1_IJiNS_1CILi0EEEEEEEEENS1_IJNS_10UnderscoreENS1_IJS6_S6_EEEEEEEEES9_EEDaRKT_RKT0_ENKUlRKT_RKT0_E_clIS5_S5_EEDaSI_SL_)
        /*0254*/ 	.word	0x00000000


	//----- nvinfo : EIATTR_FRAME_SIZE
	.align		4
.L_110:
        /*0258*/ 	.byte	0x04, 0x11
        /*025a*/ 	.short	(.L_112 - .L_111)
	.align		4
.L_111:
        /*025c*/ 	.word	index@($_ZN7cutlass13device_kernelIN5flash19enable_sm80_to_sm89INS1_16FlashAttnBwdSm80INS1_25CollectiveMainloopBwdSm80ILi2ELi2EN4cute5tupleIJNS5_1CILi128EEES8_NS7_ILi64EEEEEENS_6half_tEfNS_4arch4Sm80ELb1ELb0ELb1ELb1ELb1ELb0ELb0ELb0ELi2ELi4ELi4ELi4ELb0EEENS1_24CollectiveEpilogueBwdGQAISA_fSD_Li256ELb1ELb1EEENS1_25SingleTileBwdLPTSchedulerILb1ELi128ELb1EEEEEEEEEvNT_6ParamsE$_ZZN4cute16flatten_to_tupleINS_5tupleIJNS_1CILi4096EEENS1_IJiiEEEEEEEEDaRKT_ENKUlRKT_E_clIS4_EEDaSB_)
        /*0260*/ 	.word	0x00000000


	//----- nvinfo : EIATTR_FRAME_SIZE
	.align		4
.L_112:
        /*0264*/ 	.byte	0x04, 0x11
        /*0266*/ 	.short	(.L_114 - .L_113)
	.align		4
.L_113:
        /*0268*/ 	.word	index@($_ZN7cutlass13device_kernelIN5flash19enable_sm80_to_sm89INS1_16FlashAttnBwdSm80INS1_25CollectiveMainloopBwdSm80ILi2ELi2EN4cute5tupleIJNS5_1CILi128EEES8_NS7_ILi64EEEEEENS_6half_tEfNS_4arch4Sm80ELb1ELb0ELb1ELb1ELb1ELb0ELb0ELb0ELi2ELi4ELi4ELi4ELb0EEENS1_24CollectiveEpilogueBwdGQAISA_fSD_Li256ELb1ELb1EEENS1_25SingleTileBwdLPTSchedulerILb1ELi128ELb1EEEEEEEEEvNT_6ParamsE$_ZZN4cute16flatten_to_tupleINS_5tupleIJNS_1CILi4096EEENS1_IJNS1_IJiiEEENS2_ILi8192EEEEEEEEEEEDaRKT_ENKUlRKT_E_clIS6_EEDaSD_)
        /*026c*/ 	.word	0x00000000


	//----- nvinfo : EIATTR_FRAME_SIZE
	.align		4
.L_114:
        /*0270*/ 	.byte	0x04, 0x11
        /*0272*/ 	.short	(.L_116 - .L_115)
	.align		4
.L_115:
        /*0274*/ 	.word	index@($_ZN7cutlass13device_kernelIN5flash19enable_sm80_to_sm89INS1_16FlashAttnBwdSm80INS1_25CollectiveMainloopBwdSm80ILi2ELi2EN4cute5tupleIJNS5_1CILi128EEES8_NS7_ILi64EEEEEENS_6half_tEfNS_4arch4Sm80ELb1ELb0ELb1ELb1ELb1ELb0ELb0ELb0ELi2ELi4ELi4ELi4ELb0EEENS1_24CollectiveEpilogueBwdGQAISA_fSD_Li256ELb1ELb1EEENS1_25SingleTileBwdLPTSchedulerILb1ELi128ELb1EEEEEEEEEvNT_6ParamsE$_ZZN4cute16flatten_to_tupleINS_5tupleIJNS_1CILi1024EEENS1_IJiiEEEEEEEEDaRKT_ENKUlRKT_E_clIS4_EEDaSB_)
        /*0278*/ 	.word	0x00000000


	//----- nvinfo : EIATTR_FRAME_SIZE
	.align		4
.L_116:
        /*027c*/ 	.byte	0x04, 0x11
        /*027e*/ 	.short	(.L_118 - .L_117)
	.align		4
.L_117:
        /*0280*/ 	.word	index@($_ZN7cutlass13device_kernelIN5flash19enable_sm80_to_sm89INS1_16FlashAttnBwdSm80INS1_25CollectiveMainloopBwdSm80ILi2ELi2EN4cute5tupleIJNS5_1CILi128EEES8_NS7_ILi64EEEEEENS_6half_tEfNS_4arch4Sm80ELb1ELb0ELb1ELb1ELb1ELb0ELb0ELb0ELi2ELi4ELi4ELi4ELb0EEENS1_24CollectiveEpilogueBwdGQAISA_fSD_Li256ELb1ELb1EEENS1_25SingleTileBwdLPTSchedulerILb1ELi128ELb1EEEEEEEEEvNT_6ParamsE$_ZZN4cute16flatten_to_tupleINS_5tupleIJNS1_IJiiEEENS_1CILi1024EEEEEEEEDaRKT_ENKUlRKT_E_clIS2_EEDaSB_)
        /*0284*/ 	.word	0x00000000


	//----- nvinfo : EIATTR_FRAME_SIZE
	.align		4
.L_118:
        /*0288*/ 	.byte	0x04, 0x11
        /*028a*/ 	.short	(.L_120 - .L_119)
	.align		4
.L_119:
        /*028c*/ 	.word	index@($_ZN7cutlass13device_kernelIN5flash19enable_sm80_to_sm89INS1_16FlashAttnBwdSm80INS1_25CollectiveMainloopBwdSm80ILi2ELi2EN4cute5tupleIJNS5_1CILi128EEES8_NS7_ILi64EEEEEENS_6half_tEfNS_4arch4Sm80ELb1ELb0ELb1ELb1ELb1ELb0ELb0ELb0ELi2ELi4ELi4ELi4ELb0EEENS1_24CollectiveEpilogueBwdGQAISA_fSD_Li256ELb1ELb1EEENS1_25SingleTileBwdLPTSchedulerILb1ELi128ELb1EEEEEEEEEvNT_6ParamsE$_ZZN4cute14logical_divideINS_5tupleIJNS1_IJNS_1CILi8EEENS2_ILi1EEEEEENS1_IJNS2_ILi2EEEEEEEEENS1_IJNS1_IJS4_NS2_ILi0EEEEEENS1_IJiEEEEEENS1_IJS5_NS_6LayoutIS4_S9_EEEEEEEDaRKNSD_IT_T0_EERKT1_ENKUlRKT_RKT0_E_clINSD_IS7_SB_EESE_EEDaSQ_ST_)
        /*0290*/ 	.word	0x00000000


	//----- nvinfo : EIATTR_FRAME_SIZE
	.align		4
.L_120:
        /*0294*/ 	.byte	0x04, 0x11
        /*0296*/ 	.short	(.L_122 - .L_121)
	.align		4
.L_121:
        /*0298*/ 	.word	index@($_ZN7cutlass13device_kernelIN5flash19enable_sm80_to_sm89INS1_16FlashAttnBwdSm80INS1_25CollectiveMainloopBwdSm80ILi2ELi2EN4cute5tupleIJNS5_1CILi128EEES8_NS7_ILi64EEEEEENS_6half_tEfNS_4arch4Sm80ELb1ELb0ELb1ELb1ELb1ELb0ELb0ELb0ELi2ELi4ELi4ELi4ELb0EEENS1_24CollectiveEpilogueBwdGQAISA_fSD_Li256ELb1ELb1EEENS1_25SingleTileBwdLPTSchedulerILb1ELi128ELb1EEEEEEEEEvNT_6ParamsE$_ZZN4cute13to_mixed_bitsINS_5tupleIJNS1_IJNS_1CILi4EEENS2_ILi8EEEEEES3_NS2_ILi1EEEEEENS1_IJNS1_IJNS2_ILi128EEENS2_ILi0EEEEEENS2_ILi16EEES9_EEENS1_IJNS1_IJiiEEEiS9_EEEEEDaRKT_RKT0_RKT1_ENKUlRKT_RKT0_RKT1_E_clIS5_SA_SD_EEDaSQ_ST_SW_)
        /*029c*/ 	.word	0x00000000


	//----- nvinfo : EIATTR_FRAME_SIZE
	.align		4
.L_122:
        /*02a0*/ 	.byte	0x04, 0x11
        /*02a2*/ 	.short	(.L_124 - .L_123)
	.align		4
.L_123:
        /*02a4*/ 	.word	index@($_ZN7cutlass13device_kernelIN5flash19enable_sm80_to_sm89INS1_16FlashAttnBwdSm80INS1_25CollectiveMainloopBwdSm80ILi2ELi2EN4cute5tupleIJNS5_1CILi128EEES8_NS7_ILi64EEEEEENS_6half_tEfNS_4arch4Sm80ELb1ELb0ELb1ELb1ELb1ELb0ELb0ELb0ELi2ELi4ELi4ELi4ELb0EEENS1_24CollectiveEpilogueBwdGQAISA_fSD_Li256ELb1ELb1EEENS1_25SingleTileBwdLPTSchedulerILb1ELi128ELb1EEEEEEEEEvNT_6ParamsE$_ZZN4cute13to_mixed_bitsINS_5tupleIJNS1_IJNS_1CILi4EEENS2_ILi8EEEEEES3_NS2_ILi1EEEEEENS1_IJNS1_IJNS2_ILi128EEENS2_ILi0EEEEEENS2_ILi16EEES9_EEENS1_IJNS1_IJiiEEEiS9_EEEEEDaRKT_RKT0_RKT1_ENKUlRKT_RKT0_RKT1_E_clIS3_SB_iEEDaSQ_ST_SW_)
        /*02a8*/ 	.word	0x00000000


	//----- nvinfo : EIATTR_FRAME_SIZE
	.align		4
.L_124:
        /*02ac*/ 	.byte	0x04, 0x11
        /*02ae*/ 	.short	(.L_126 - .L_125)
	.align		4
.L_125:
        /*02b0*/ 	.word	index@($_ZN7cutlass13device_kernelIN5flash19enable_sm80_to_sm89INS1_16FlashAttnBwdSm80INS1_25CollectiveMainloopBwdSm80ILi2ELi2EN4cute5tupleIJNS5_1CILi128EEES8_NS7_ILi64EEEEEENS_6half_tEfNS_4arch4Sm80ELb1ELb0ELb1ELb1ELb1ELb0ELb0ELb0ELi2ELi4ELi4ELi4ELb0EEENS1_24CollectiveEpilogueBwdGQAISA_fSD_Li256ELb1ELb1EEENS1_25SingleTileBwdLPTSchedulerILb1ELi128ELb1EEEEEEEEEvNT_6ParamsE$_ZZN4cute13to_mixed_bitsINS_5tupleIJNS1_IJNS_1CILi4EEENS2_ILi8EEEEEES3_NS2_ILi1EEEEEENS1_IJNS1_IJNS2_ILi128EEENS2_ILi0EEEEEENS2_ILi16EEES9_EEENS1_IJNS1_IJiiEEEiS9_EEEEEDaRKT_RKT0_RKT1_ENKUlDpRKT_E_clIJNS_9MixedBitsILj0ELj384EEENSU_ILj0ELj48EEENS2_ILj0EEEEEEDaSR_)
        /*02b4*/ 	.word	0x00000000


	//----- nvinfo : EIATTR_FRAME_SIZE
	.align		4
.L_126:
        /*02b8*/ 	.byte	0x04, 0x11
        /*02ba*/ 	.short	(.L_128 - .L_127)
	.align		4
.L_127:
        /*02bc*/ 	.word	index@($_ZN7cutlass13device_kernelIN5flash19enable_sm80_to_sm89INS1_16FlashAttnBwdSm80INS1_25CollectiveMainloopBwdSm80ILi2ELi2EN4cute5tupleIJNS5_1CILi128EEES8_NS7_ILi64EEEEEENS_6half_tEfNS_4arch4Sm80ELb1ELb0ELb1ELb1ELb1ELb0ELb0ELb0ELi2ELi4ELi4ELi4ELb0EEENS1_24CollectiveEpilogueBwdGQAISA_fSD_Li256ELb1ELb1EEENS1_25SingleTileBwdLPTSchedulerILb1ELi128ELb1EEEEEEEEEvNT_6ParamsE$_ZZN4cute13to_mixed_bitsINS_5tupleIJNS1_IJNS_1CILi4EEENS2_ILi8EEEEEES3_NS2_ILi1EEEEEENS1_IJNS1_IJNS2_ILi0EEENS2_ILi64EEEEEES8_S8_EEENS1_IJNS1_IJiiEEEiS8_EEEEEDaRKT_RKT0_RKT1_ENKUlRKT_RKT0_RKT1_E_clIS5_SA_SC_EEDaSP_SS_SV_)
        /*02c0*/ 	.word	0x00000000


	//----- nvinfo : EIATTR_FRAME_SIZE
	.align		4
.L_128:
        /*02c4*/ 	.byte	0x04, 0x11
        /*02c6*/ 	.short	(.L_130 - .L_129)
	.align		4
.L_129:
        /*02c8*/ 	.word	index@($_ZN7cutlass13device_kernelIN5flash19enable_sm80_to_sm89INS1_16FlashAttnBwdSm80INS1_25CollectiveMainloopBwdSm80ILi2ELi2EN4cute5tupleIJNS5_1CILi128EEES8_NS7_ILi64EEEEEENS_6half_tEfNS_4arch4Sm80ELb1ELb0ELb1ELb1ELb1ELb0ELb0ELb0ELi2ELi4ELi4ELi4ELb0EEENS1_24CollectiveEpilogueBwdGQAISA_fSD_Li256ELb1ELb1EEENS1_25SingleTileBwdLPTSchedulerILb1ELi128ELb1EEEEEEEEEvNT_6ParamsE$_ZZN4cute13to_mixed_bitsINS_5tupleIJNS1_IJNS_1CILi4EEENS2_ILi8EEEEEES3_NS2_ILi1EEEEEENS1_IJNS1_IJNS2_ILi0EEENS2_ILi64EEEEEES8_S8_EEENS1_IJNS1_IJiiEEEiS8_EEEEEDaRKT_RKT0_RKT1_ENKUlDpRKT_E_clIJNS_9MixedBitsILj0ELj448EEENS2_ILj0EEESV_EEEDaSQ_)
        /*02cc*/ 	.word	0x00000000


	//----- nvinfo : EIATTR_FRAME_SIZE
	.align		4
.L_130:
        /*02d0*/ 	.byte	0x04, 0x11
        /*02d2*/ 	.short	(.L_132 - .L_131)
	.align		4
.L_131:
        /*02d4*/ 	.word	index@($_ZN7cutlass13device_kernelIN5flash19enable_sm80_to_sm89INS1_16FlashAttnBwdSm80INS1_25CollectiveMainloopBwdSm80ILi2ELi2EN4cute5tupleIJNS5_1CILi128EEES8_NS7_ILi64EEEEEENS_6half_tEfNS_4arch4Sm80ELb1ELb0ELb1ELb1ELb1ELb0ELb0ELb0ELi2ELi4ELi4ELi4ELb0EEENS1_24CollectiveEpilogueBwdGQAISA_fSD_Li256ELb1ELb1EEENS1_25SingleTileBwdLPTSchedulerILb1ELi128ELb1EEEEEEEEEvNT_6ParamsE$_ZZN4cute13to_mixed_bitsINS_5tupleIJNS1_IJNS_1CILi4EEENS2_ILi8EEEEEENS2_ILi2EEENS2_ILi1EEEEEENS1_IJNS1_IJNS2_ILi128EEENS2_ILi0EEEEEES4_SA_EEENS1_IJNS1_IJiiEEEiSA_EEEEEDaRKT_RKT0_RKT1_ENKUlRKT_RKT0_RKT1_E_clIS6_S4_iEEDaSQ_ST_SW_)
        /*02d8*/ 	.word	0x00000000


	//----- nvinfo : EIATTR_FRAME_SIZE
	.align		4
.L_132:
        /*02dc*/ 	.byte	0x04, 0x11
        /*02de*/ 	.short	(.L_134 - .L_133)
	.align		4
.L_133:
        /*02e0*/ 	.word	index@($_ZN7cutlass13device_kernelIN5flash19enable_sm80_to_sm89INS1_16FlashAttnBwdSm80INS1_25CollectiveMainloopBwdSm80ILi2ELi2EN4cute5tupleIJNS5_1CILi128EEES8_NS7_ILi64EEEEEENS_6half_tEfNS_4arch4Sm80ELb1ELb0ELb1ELb1ELb1ELb0ELb0ELb0ELi2ELi4ELi4ELi4ELb0EEENS1_24CollectiveEpilogueBwdGQAISA_fSD_Li256ELb1ELb1EEENS1_25SingleTileBwdLPTSchedulerILb1ELi128ELb1EEEEEEEEEvNT_6ParamsE$_ZZN4cute13to_mixed_bitsINS_5tupleIJNS1_IJNS_1CILi4EEENS2_ILi8EEEEEENS2_ILi2EEENS2_ILi1EEEEEENS1_IJNS1_IJNS2_ILi128EEENS2_ILi0EEEEEES4_SA_EEENS1_IJNS1_IJiiEEEiSA_EEEEEDaRKT_RKT0_RKT1_ENKUlRKT_RKT0_RKT1_E_clIS5_SB_SD_EEDaSQ_ST_SW_)
        /*02e4*/ 	.word	0x00000000


	//----- nvinfo : EIATTR_FRAME_SIZE
	.align		4
.L_134:
        /*02e8*/ 	.byte	0x04, 0x11
        /*02ea*/ 	.short	(.L_136 - .L_135)
	.align		4
.L_135:
        /*02ec*/ 	.word	index@($_ZN7cutlass13device_kernelIN5flash19enable_sm80_to_sm89INS1_16FlashAttnBwdSm80INS1_25CollectiveMainloopBwdSm80ILi2ELi2EN4cute5tupleIJNS5_1CILi128EEES8_NS7_ILi64EEEEEENS_6half_tEfNS_4arch4Sm80ELb1ELb0ELb1ELb1ELb1ELb0ELb0ELb0ELi2ELi4ELi4ELi4ELb0EEENS1_24CollectiveEpilogueBwdGQAISA_fSD_Li256ELb1ELb1EEENS1_25SingleTileBwdLPTSchedulerILb1ELi128ELb1EEEEEEEEEvNT_6ParamsE$_ZZN4cute13to_mixed_bitsINS_5tupleIJNS1_IJNS_1CILi4EEENS2_ILi8EEEEEENS2_ILi2EEENS2_ILi1EEEEEENS1_IJNS1_IJNS2_ILi128EEENS2_ILi0EEEEEES4_SA_EEENS1_IJNS1_IJiiEEEiSA_EEEEEDaRKT_RKT0_RKT1_ENKUlDpRKT_E_clIJNS_9MixedBitsILj0ELj384EEENSU_ILj0ELj8EEENS2_ILj0EEEEEEDaSR_)
        /*02f0*/ 	.word	0x00000000


	//----- nvinfo : EIATTR_FRAME_SIZE
	.align		4
.L_136:
        /*02f4*/ 	.byte	0x04, 0x11
        /*02f6*/ 	.short	(.L_138 - .L_137)
	.align		4
.L_137:
        /*02f8*/ 	.word	index@($_ZN7cutlass13device_kernelIN5flash19enable_sm80_to_sm89INS1_16FlashAttnBwdSm80INS1_25CollectiveMainloopBwdSm80ILi2ELi2EN4cute5tupleIJNS5_1CILi128EEES8_NS7_ILi64EEEEEENS_6half_tEfNS_4arch4Sm80ELb1ELb0ELb1ELb1ELb1ELb0ELb0ELb0ELi2ELi4ELi4ELi4ELb0EEENS1_24CollectiveEpilogueBwdGQAISA_fSD_Li256ELb1ELb1EEENS1_25SingleTileBwdLPTSchedulerILb1ELi128ELb1EEEEEEEEEvNT_6ParamsE$_ZZN4cute13to_mixed_bitsINS_5tupleIJNS1_IJNS_1CILi4EEENS2_ILi8EEEEEENS2_ILi2EEENS2_ILi1EEEEEENS1_IJNS1_IJNS2_ILi0EEENS2_ILi64EEEEEES9_S9_EEENS1_IJNS1_IJiiEEEiS9_EEEEEDaRKT_RKT0_RKT1_ENKUlRKT_RKT0_RKT1_E_clIS5_SB_SD_EEDaSQ_ST_SW_)
        /*02fc*/ 	.word	0x00000000


	//----- nvinfo : EIATTR_FRAME_SIZE
	.align		4
.L_138:
        /*0300*/ 	.byte	0x04, 0x11
        /*0302*/ 	.short	(.L_140 - .L_139)
	.align		4
.L_139:
        /*0304*/ 	.word	index@($_ZN7cutlass13device_kernelIN5flash19enable_sm80_to_sm89INS1_16FlashAttnBwdSm80INS1_25CollectiveMainloopBwdSm80ILi2ELi2EN4cute5tupleIJNS5_1CILi128EEES8_NS7_ILi64EEEEEENS_6half_tEfNS_4arch4Sm80ELb1ELb0ELb1ELb1ELb1ELb0ELb0ELb0ELi2ELi4ELi4ELi4ELb0EEENS1_24CollectiveEpilogueBwdGQAISA_fSD_Li256ELb1ELb1EEENS1_25SingleTileBwdLPTSchedulerILb1ELi128ELb1EEEEEEEEEvNT_6ParamsE$_ZZN4cute13to_mixed_bitsINS_5tupleIJNS1_IJNS_1CILi4EEENS2_ILi8EEEEEENS2_ILi2EEENS2_ILi1EEEEEENS1_IJNS1_IJNS2_ILi0EEENS2_ILi64EEEEEES9_S9_EEENS1_IJNS1_IJiiEEEiS9_EEEEEDaRKT_RKT0_RKT1_ENKUlDpRKT_E_clIJNS_9MixedBitsILj0ELj448EEENS2_ILj0EEESW_EEEDaSR_)
        /*0308*/ 	.word	0x00000000


	//----- nvinfo : EIATTR_FRAME_SIZE
	.align		4
.L_140:
        /*030c*/ 	.byte	0x04, 0x11
        /*030e*/ 	.short	(.L_142 - .L_141)
	.align		4
.L_141:
        /*0310*/ 	.word	index@($_ZN7cutlass13device_kernelIN5flash19enable_sm80_to_sm89INS1_16FlashAttnBwdSm80INS1_25CollectiveMainloopBwdSm80ILi2ELi2EN4cute5tupleIJNS5_1CILi128EEES8_NS7_ILi64EEEEEENS_6half_tEfNS_4arch4Sm80ELb1ELb0ELb1ELb1ELb1ELb0ELb0ELb0ELi2ELi4ELi4ELi4ELb0EEENS1_24CollectiveEpilogueBwdGQAISA_fSD_Li256ELb1ELb1EEENS1_25SingleTileBwdLPTSchedulerILb1ELi128ELb1EEEEEEEEEvNT_6ParamsE$_ZZN4cute12filter_tupleINS_5tupleIJNS_1CILi4096EEENS1_IJiiEEEEEEZNS_16flatten_to_tupleIS5_EEDaRKT_EUlRKT_E_EEDaS9_OT0_ENKUlDpSC_E_clIJNS1_IJS3_EEES4_EEEDaSG_)
        /*0314*/ 	.word	0x00000000


	//----- nvinfo : EIATTR_FRAME_SIZE
	.align		4
.L_142:
        /*0318*/ 	.byte	0x04, 0x11
        /*031a*/ 	.short	(.L_144 - .L_143)
	.align		4
.L_143:
        /*031c*/ 	.word	index@($_ZN7cutlass13device_kernelIN5flash19enable_sm80_to_sm89INS1_16FlashAttnBwdSm80INS1_25CollectiveMainloopBwdSm80ILi2ELi2EN4cute5tupleIJNS5_1CILi128EEES8_NS7_ILi64EEEEEENS_6half_tEfNS_4arch4Sm80ELb1ELb0ELb1ELb1ELb1ELb0ELb0ELb0ELi2ELi4ELi4ELi4ELb0EEENS1_24CollectiveEpilogueBwdGQAISA_fSD_Li256ELb1ELb1EEENS1_25SingleTileBwdLPTSchedulerILb1ELi128ELb1EEEEEEEEEvNT_6ParamsE$_ZZN4cute12filter_tupleINS_5tupleIJNS_1CILi4096EEENS1_IJNS1_IJiiEEENS2_ILi8192EEEEEEEEEZNS_16flatten_to_tupleIS7_EEDaRKT_EUlRKT_E_EEDaSB_OT0_ENKUlDpSE_E_clIJNS1_IJS3_EEENS1_IJiiS5_EEEEEEDaSI_)
        /*0320*/ 	.word	0x00000000


	//----- nvinfo : EIATTR_FRAME_SIZE
	.align		4
.L_144:
        /*0324*/ 	.byte	0x04, 0x11
        /*0326*/ 	.short	(.L_146 - .L_145)
	.align		4
.L_145:
        /*0328*/ 	.word	index@($_ZN7cutlass13device_kernelIN5flash19enable_sm80_to_sm89INS1_16FlashAttnBwdSm80INS1_25CollectiveMainloopBwdSm80ILi2ELi2EN4cute5tupleIJNS5_1CILi128EEES8_NS7_ILi64EEEEEENS_6half_tEfNS_4arch4Sm80ELb1ELb0ELb1ELb1ELb1ELb0ELb0ELb0ELi2ELi4ELi4ELi4ELb0EEENS1_24CollectiveEpilogueBwdGQAISA_fSD_Li256ELb1ELb1EEENS1_25SingleTileBwdLPTSchedulerILb1ELi128ELb1EEEEEEEEEvNT_6ParamsE$_ZZN4cute12filter_tupleINS_5tupleIJNS_1CILi1EEENS1_IJiiiEEENS2_ILi64EEENS1_IJNS2_ILi72EEENS2_ILi144EEENS2_ILi288EEEEEENS2_ILi512EEEEEEZNS_7flattenISB_EEDaRKT_EUlRKT_E_EEDaSF_OT0_ENKUlDpSI_E_clIJNS1_IJS3_EEES4_NS1_IJS5_EEES9_NS1_IJSA_EEEEEEDaSM_)
        /*032c*/ 	.word	0x00000000


	//----- nvinfo : EIATTR_FRAME_SIZE
	.align		4
.L_146:
        /*0330*/ 	.byte	0x04, 0x11
        /*0332*/ 	.short	(.L_148 - .L_147)
	.align		4
.L_147:
        /*0334*/ 	.word	index@($_ZN7cutlass13device_kernelIN5flash19enable_sm80_to_sm89INS1_16FlashAttnBwdSm80INS1_25CollectiveMainloopBwdSm80ILi2ELi2EN4cute5tupleIJNS5_1CILi128EEES8_NS7_ILi64EEEEEENS_6half_tEfNS_4arch4Sm80ELb1ELb0ELb1ELb1ELb1ELb0ELb0ELb0ELi2ELi4ELi4ELi4ELb0EEENS1_24CollectiveEpilogueBwdGQAISA_fSD_Li256ELb1ELb1EEENS1_25SingleTileBwdLPTSchedulerILb1ELi128ELb1EEEEEEEEEvNT_6ParamsE$_ZZN4cute12filter_tupleINS_5tupleIJNS_1CILi1EEENS1_IJNS2_ILi8EEEiiEEENS2_ILi64EEENS1_IJiNS2_ILi144EEENS2_ILi288EEEEEENS2_ILi512EEEEEEZNS_7flattenISB_EEDaRKT_EUlRKT_E_EEDaSF_OT0_ENKUlDpSI_E_clIJNS1_IJS3_EEES5_NS1_IJS6_EEES9_NS1_IJSA_EEEEEEDaSM_)
        /*0338*/ 	.word	0x00000000


	//----- nvinfo : EIATTR_FRAME_SIZE
	.align		4
.L_148:
        /*033c*/ 	.byte	0x04, 0x11
        /*033e*/ 	.short	(.L_150 - .L_149)
	.align		4
.L_149:
        /*0340*/ 	.word	index@($_ZN7cutlass13device_kernelIN5flash19enable_sm80_to_sm89INS1_16FlashAttnBwdSm80INS1_25CollectiveMainloopBwdSm80ILi2ELi2EN4cute5tupleIJNS5_1CILi128EEES8_NS7_ILi64EEEEEENS_6half_tEfNS_4arch4Sm80ELb1ELb0ELb1ELb1ELb1ELb0ELb0ELb0ELi2ELi4ELi4ELi4ELb0EEENS1_24CollectiveEpilogueBwdGQAISA_fSD_Li256ELb1ELb1EEENS1_25SingleTileBwdLPTSchedulerILb1ELi128ELb1EEEEEEEEEvNT_6ParamsE$_ZZN4cute12filter_tupleINS_5tupleIJNS_1CILi1024EEENS1_IJiiEEEEEEZNS_16flatten_to_tupleIS5_EEDaRKT_EUlRKT_E_EEDaS9_OT0_ENKUlDpSC_E_clIJNS1_IJS3_EEES4_EEEDaSG_)
        /*0344*/ 	.word	0x00000000


	//----- nvinfo : EIATTR_FRAME_SIZE
	.align		4
.L_150:
        /*0348*/ 	.byte	0x04, 0x11
        /*034a*/ 	.short	(.L_152 - .L_151)
	.align		4
.L_151:
        /*034c*/ 	.word	index@($_ZN7cutlass13device_kernelIN5flash19enable_sm80_to_sm89INS1_16FlashAttnBwdSm80INS1_25CollectiveMainloopBwdSm80ILi2ELi2EN4cute5tupleIJNS5_1CILi128EEES8_NS7_ILi64EEEEEENS_6half_tEfNS_4arch4Sm80ELb1ELb0ELb1ELb1ELb1ELb0ELb0ELb0ELi2ELi4ELi4ELi4ELb0EEENS1_24CollectiveEpilogueBwdGQAISA_fSD_Li256ELb1ELb1EEENS1_25SingleTileBwdLPTSchedulerILb1ELi128ELb1EEEEEEEEEvNT_6ParamsE$_ZZN4cute12filter_tupleINS_5tupleIJNS_10UnderscoreES2_iEEENS1_IJNS1_IJNS_1CILi1EEENS4_ILi0EEEEEEiNS4_ILi1024EEEEEEZNS_5sliceIS3_S9_EEDaRKT_RKT0_EUlRKT_RKT0_E_EEDaSD_SG_OT1_ENKUlDpSJ_E_clIJNS1_IJS7_EEENS1_IJiEEENS1_IJEEEEEEDaSQ_)
        /*0350*/ 	.word	0x00000000


	//----- nvinfo : EIATTR_FRAME_SIZE
	.align		4
.L_152:
        /*0354*/ 	.byte	0x04, 0x11
        /*0356*/ 	.short	(.L_154 - .L_153)
	.align		4
.L_153:
        /*0358*/ 	.word	index@($_ZN7cutlass13device_kernelIN5flash19enable_sm80_to_sm89INS1_16FlashAttnBwdSm80INS1_25CollectiveMainloopBwdSm80ILi2ELi2EN4cute5tupleIJNS5_1CILi128EEES8_NS7_ILi64EEEEEENS_6half_tEfNS_4arch4Sm80ELb1ELb0ELb1ELb1ELb1ELb0ELb0ELb0ELi2ELi4ELi4ELi4ELb0EEENS1_24CollectiveEpilogueBwdGQAISA_fSD_Li256ELb1ELb1EEENS1_25SingleTileBwdLPTSchedulerILb1ELi128ELb1EEEEEEEEEvNT_6ParamsE$_ZZN4cute12filter_tupleINS_5tupleIJNS_10UnderscoreES2_S2_iEEENS1_IJNS1_IJNS_1CILi1EEENS4_ILi0EEEEEEiNS4_ILi1024EEENS4_ILi8192EEEEEEZNS_5sliceIS3_SA_EEDaRKT_RKT0_EUlRKT_RKT0_E_EEDaSE_SH_OT1_ENKUlDpSK_E_clIJNS1_IJS7_EEENS1_IJiEEENS1_IJS8_EEENS1_IJEEEEEEDaSR_)
        /*035c*/ 	.word	0x00000000


	//----- nvinfo : EIATTR_FRAME_SIZE
	.align		4
.L_154:
        /*0360*/ 	.byte	0x04, 0x11
        /*0362*/ 	.short	(.L_156 - .L_155)
	.align		4
.L_155:
        /*0364*/ 	.word	index@($_ZN7cutlass13device_kernelIN5flash19enable_sm80_to_sm89INS1_16FlashAttnBwdSm80INS1_25CollectiveMainloopBwdSm80ILi2ELi2EN4cute5tupleIJNS5_1CILi128EEES8_NS7_ILi64EEEEEENS_6half_tEfNS_4arch4Sm80ELb1ELb0ELb1ELb1ELb1ELb0ELb0ELb0ELi2ELi4ELi4ELi4ELb0EEENS1_24CollectiveEpilogueBwdGQAISA_fSD_Li256ELb1ELb1EEENS1_25SingleTileBwdLPTSchedulerILb1ELi128ELb1EEEEEEEEEvNT_6ParamsE$_ZZN4cute12filter_tupleINS_5tupleIJNS_10UnderscoreES2_S2_iEEENS1_IJNS1_IJNS_1CILi1EEENS4_ILi0EEEEEENS4_ILi4096EEENS1_IJiiEEENS1_IJS6_NS4_ILi8192EEEEEEEEEZNS_5sliceIS3_SC_EEDaRKT_RKT0_EUlRKT_RKT0_E_EEDaSG_SJ_OT1_ENKUlDpSM_E_clIJNS1_IJS7_EEENS1_IJS8_EEENS1_IJS9_EEENS1_IJEEEEEEDaST_)
        /*0368*/ 	.word	0x00000000


	//----- nvinfo : EIATTR_FRAME_SIZE
	.align		4
.L_156:
        /*036c*/ 	.byte	0x04, 0x11
        /*036e*/ 	.short	(.L_158 - .L_157)
	.align		4
.L_157:
        /*0370*/ 	.word	index@($_ZN7cutlass13device_kernelIN5flash19enable_sm80_to_sm89INS1_16FlashAttnBwdSm80INS1_25CollectiveMainloopBwdSm80ILi2ELi2EN4cute5tupleIJNS5_1CILi128EEES8_NS7_ILi64EEEEEENS_6half_tEfNS_4arch4Sm80ELb1ELb0ELb1ELb1ELb1ELb0ELb0ELb0ELi2ELi4ELi4ELi4ELb0EEENS1_24CollectiveEpilogueBwdGQAISA_fSD_Li256ELb1ELb1EEENS1_25SingleTileBwdLPTSchedulerILb1ELi128ELb1EEEEEEEEEvNT_6ParamsE$_ZZN4cute12filter_tupleINS_5tupleIJNS_10UnderscoreES2_NS_1CILi0EEEEEENS1_IJNS1_IJNS3_ILi1EEES4_EEEiNS3_ILi1024EEEEEEZNS_5sliceIS5_S9_EEDaRKT_RKT0_EUlRKT_RKT0_E_EEDaSD_SG_OT1_ENKUlDpSJ_E_clIJNS1_IJS7_EEENS1_IJiEEENS1_IJEEEEEEDaSQ_)
        /*0374*/ 	.word	0x00000000


	//----- nvinfo : EIATTR_FRAME_SIZE
	.align		4
.L_158:
        /*0378*/ 	.byte	0x04, 0x11
        /*037a*/ 	.short	(.L_160 - .L_159)
	.align		4
.L_159:
        /*037c*/ 	.word	index@($_ZN7cutlass13device_kernelIN5flash19enable_sm80_to_sm89INS1_16FlashAttnBwdSm80INS1_25CollectiveMainloopBwdSm80ILi2ELi2EN4cute5tupleIJNS5_1CILi128EEES8_NS7_ILi64EEEEEENS_6half_tEfNS_4arch4Sm80ELb1ELb0ELb1ELb1ELb1ELb0ELb0ELb0ELi2ELi4ELi4ELi4ELb0EEENS1_24CollectiveEpilogueBwdGQAISA_fSD_Li256ELb1ELb1EEENS1_25SingleTileBwdLPTSchedulerILb1ELi128ELb1EEEEEEEEEvNT_6ParamsE$_ZZN4cute12filter_tupleINS_5tupleIJNS1_IJiiEEENS_1CILi1024EEEEEEZNS_16flatten_to_tupleIS5_EEDaRKT_EUlRKT_E_EEDaS9_OT0_ENKUlDpSC_E_clIJS2_NS1_IJS4_EEEEEEDaSG_)
        /*0380*/ 	.word	0x00000000


	//----- nvinfo : EIATTR_FRAME_SIZE
	.align		4
.L_160:
        /*0384*/ 	.byte	0x04, 0x11
        /*0386*/ 	.short	(.L_162 - .L_161)
	.align		4
.L_161:
        /*0388*/ 	.word	index@($_ZN7cutlass13device_kernelIN5flash19enable_sm80_to_sm89INS1_16FlashAttnBwdSm80INS1_25CollectiveMainloopBwdSm80ILi2ELi2EN4cute5tupleIJNS5_1CILi128EEES8_NS7_ILi64EEEEEENS_6half_tEfNS_4arch4Sm80ELb1ELb0ELb1ELb1ELb1ELb0ELb0ELb0ELi2ELi4ELi4ELi4ELb0EEENS1_24CollectiveEpilogueBwdGQAISA_fSD_Li256ELb1ELb1EEENS1_25SingleTileBwdLPTSchedulerILb1ELi128ELb1EEEEEEEEEvNT_6ParamsE$_ZZN4cute12filter_tupleINS_5tupleIJNS1_IJiNS1_IJiNS_1CILi0EEEEEEEEENS1_IJNS_10UnderscoreENS1_IJS6_S6_EEEEEEEEES9_ZNS_4diceIS9_S9_EEDaRKT_RKT0_EUlRKT_RKT0_E_EEDaSD_SG_OT1_ENKUlDpSJ_E_clIJNS1_IJiiS3_EEENS1_IJEEEEEEDaSQ_)
        /*038c*/ 	.word	0x00000000


	//----- nvinfo : EIATTR_FRAME_SIZE
	.align		4
.L_162:
        /*0390*/ 	.byte	0x04, 0x11
        /*0392*/ 	.short	(.L_164 - .L_163)
	.align		4
.L_163:
        /*0394*/ 	.word	index@($_ZN7cutlass13device_kernelIN5flash19enable_sm80_to_sm89INS1_16FlashAttnBwdSm80INS1_25CollectiveMainloopBwdSm80ILi2ELi2EN4cute5tupleIJNS5_1CILi128EEES8_NS7_ILi64EEEEEENS_6half_tEfNS_4arch4Sm80ELb1ELb0ELb1ELb1ELb1ELb0ELb0ELb0ELi2ELi4ELi4ELi4ELb0EEENS1_24CollectiveEpilogueBwdGQAISA_fSD_Li256ELb1ELb1EEENS1_25SingleTileBwdLPTSchedulerILb1ELi128ELb1EEEEEEEEEvNT_6ParamsE$_ZZN4cute12filter_tupleINS_5tupleIJNS1_IJNS_1CILi0EEENS1_IJNS2_ILi1EEENS2_ILi512EEEiEEEEEENS2_ILi4096EEENS1_IJiNS2_ILi8192EEEEEEEEEZNS_7flattenISB_EEDaRKT_EUlRKT_E_EEDaSF_OT0_ENKUlDpSI_E_clIJNS1_IJS3_S4_S5_iEEENS1_IJS8_EEESA_EEEDaSM_)
        /*0398*/ 	.word	0x00000000


	//----- nvinfo : EIATTR_FRAME_SIZE
	.align		4
.L_164:
        /*039c*/ 	.byte	0x04, 0x11
        /*039e*/ 	.short	(.L_166 - .L_165)
	.align		4
.L_165:
        /*03a0*/ 	.word	index@($_ZN7cutlass13device_kernelIN5flash19enable_sm80_to_sm89INS1_16FlashAttnBwdSm80INS1_25CollectiveMainloopBwdSm80ILi2ELi2EN4cute5tupleIJNS5_1CILi128EEES8_NS7_ILi64EEEEEENS_6half_tEfNS_4arch4Sm80ELb1ELb0ELb1ELb1ELb1ELb0ELb0ELb0ELi2ELi4ELi4ELi4ELb0EEENS1_24CollectiveEpilogueBwdGQAISA_fSD_Li256ELb1ELb1EEENS1_25SingleTileBwdLPTSchedulerILb1ELi128ELb1EEEEEEEEEvNT_6ParamsE$_ZZN4cute12filter_tupleINS_5tupleIJNS1_IJNS_10UnderscoreENS_1CILi0EEEEEENS1_IJS4_S2_EEEEEENS1_IJNS1_IJNS1_IJNS3_ILi1EEES4_EEES4_EEENS1_IJNS1_IJS4_S4_EEEiEEEEEEZNS_5sliceIS7_SD_EEDaRKT_RKT0_EUlRKT_RKT0_E_EEDaSH_SK_OT1_ENKUlDpSN_E_clIJNS1_IJS9_EEENS1_IJiEEEEEEDaSU_)
        /*03a4*/ 	.word	0x00000000


	//----- nvinfo : EIATTR_FRAME_SIZE
	.align		4
.L_166:
        /*03a8*/ 	.byte	0x04, 0x11
        /*03aa*/ 	.short	(.L_168 - .L_167)
	.align		4
.L_167:
        /*03ac*/ 	.word	index@($_ZN7cutlass13device_kernelIN5flash19enable_sm80_to_sm89INS1_16FlashAttnBwdSm80INS1_25CollectiveMainloopBwdSm80ILi2ELi2EN4cute5tupleIJNS5_1CILi128EEES8_NS7_ILi64EEEEEENS_6half_tEfNS_4arch4Sm80ELb1ELb0ELb1ELb1ELb1ELb0ELb0ELb0ELi2ELi4ELi4ELi4ELb0EEENS1_24CollectiveEpilogueBwdGQAISA_fSD_Li256ELb1ELb1EEENS1_25SingleTileBwdLPTSchedulerILb1ELi128ELb1EEEEEEEEEvNT_6ParamsE$_ZN7__half2aSEOKS_)
        /*03b0*/ 	.word	0x00000000


	//----- nvinfo : EIATTR_FRAME_SIZE
	.align		4
.L_168:
        /*03b4*/ 	.byte	0x04, 0x11
        /*03b6*/ 	.short	(.L_170 - .L_169)
	.align		4
.L_169:
        /*03b8*/ 	.word	index@($_ZN7cutlass13device_kernelIN5flash19enable_sm80_to_sm89INS1_16FlashAttnBwdSm80INS1_25CollectiveMainloopBwdSm80ILi2ELi2EN4cute5tupleIJNS5_1CILi128EEES8_NS7_ILi64EEEEEENS_6half_tEfNS_4arch4Sm80ELb1ELb0ELb1ELb1ELb1ELb0ELb0ELb0ELi2ELi4ELi4ELi4ELb0EEENS1_24CollectiveEpilogueBwdGQAISA_fSD_Li256ELb1ELb1EEENS1_25SingleTileBwdLPTSchedulerILb1ELi128ELb1EEEEEEEEEvNT_6ParamsE$_ZN73_INTERNAL_e48e4f46_37_flash_bwd_hdim64_fp16_softcap_sm80_cu_3fbc093a_281817__float22half2_rnE6float2)
        /*03bc*/ 	.word	0x00000000


	//----- nvinfo : EIATTR_FRAME_SIZE
	.align		4
.L_170:
        /*03c0*/ 	.byte	0x04, 0x11
        /*03c2*/ 	.short	(.L_172 - .L_171)
	.align		4
.L_171:
        /*03c4*/ 	.word	index@($_ZN7cutlass13device_kernelIN5flash19enable_sm80_to_sm89INS1_16FlashAttnBwdSm80INS1_25CollectiveMainloopBwdSm80ILi2ELi2EN4cute5tupleIJNS5_1CILi128EEES8_NS7_ILi64EEEEEENS_6half_tEfNS_4arch4Sm80ELb1ELb0ELb1ELb1ELb1ELb0ELb0ELb0ELi2ELi4ELi4ELi4ELb0EEENS1_24CollectiveEpilogueBwdGQAISA_fSD_Li256ELb1ELb1EEENS1_25SingleTileBwdLPTSchedulerILb1ELi128ELb1EEEEEEEEEvNT_6ParamsE$_ZN4cute8smem_ptrIPjECI1NS_12iter_adaptorIS1_S2_EEES1_)
        /*03c8*/ 	.word	0x00000000


	//----- nvinfo : EIATTR_FRAME_SIZE
	.align		4
.L_172:
        /*03cc*/ 	.byte	0x04, 0x11
        /*03ce*/ 	.short	(.L_174 - .L_173)
	.align		4
.L_173:
        /*03d0*/ 	.word	index@($_ZN7cutlass13device_kernelIN5flash19enable_sm80_to_sm89INS1_16FlashAttnBwdSm80INS1_25CollectiveMainloopBwdSm80ILi2ELi2EN4cute5tupleIJNS5_1CILi128EEES8_NS7_ILi64EEEEEENS_6half_tEfNS_4arch4Sm80ELb1ELb0ELb1ELb1ELb1ELb0ELb0ELb0ELi2ELi4ELi4ELi4ELb0EEENS1_24CollectiveEpilogueBwdGQAISA_fSD_Li256ELb1ELb1EEENS1_25SingleTileBwdLPTSchedulerILb1ELi128ELb1EEEEEEEEEvNT_6ParamsE$_ZN4cute8smem_ptrIPfECI1NS_12iter_adaptorIS1_S2_EEES1_)
        /*03d4*/ 	.word	0x00000000


	//----- nvinfo : EIATTR_FRAME_SIZE
	.align		4
.L_174:
        /*03d8*/ 	.byte	0x04, 0x11
        /*03da*/ 	.short	(.L_176 - .L_175)
	.align		4
.L_175:
        /*03dc*/ 	.word	index@($_ZN7cutlass13device_kernelIN5flash19enable_sm80_to_sm89INS1_16FlashAttnBwdSm80INS1_25CollectiveMainloopBwdSm80ILi2ELi2EN4cute5tupleIJNS5_1CILi128EEES8_NS7_ILi64EEEEEENS_6half_tEfNS_4arch4Sm80ELb1ELb0ELb1ELb1ELb1ELb0ELb0ELb0ELi2ELi4ELi4ELi4ELb0EEENS1_24CollectiveEpilogueBwdGQAISA_fSD_Li256ELb1ELb1EEENS1_25SingleTileBwdLPTSchedulerILb1ELi128ELb1EEEEEEEEEvNT_6ParamsE$_ZN4cute8smem_ptrIPN7cutlass9uint128_tEECI1NS_12iter_adaptorIS3_S4_EEES3_)
        /*03e0*/ 	.word	0x00000000


	//----- nvinfo : EIATTR_FRAME_SIZE
	.align		4
.L_176:
        /*03e4*/ 	.byte	0x04, 0x11
        /*03e6*/ 	.short	(.L_178 - .L_177)
	.align		4
.L_177:
        /*03e8*/ 	.word	index@($_ZN7cutlass13device_kernelIN5flash19enable_sm80_to_sm89INS1_16FlashAttnBwdSm80INS1_25CollectiveMainloopBwdSm80ILi2ELi2EN4cute5tupleIJNS5_1CILi128EEES8_NS7_ILi64EEEEEENS_6half_tEfNS_4arch4Sm80ELb1ELb0ELb1ELb1ELb1ELb0ELb0ELb0ELi2ELi4ELi4ELi4ELb0EEENS1_24CollectiveEpilogueBwdGQAISA_fSD_Li256ELb1ELb1EEENS1_25SingleTileBwdLPTSchedulerILb1ELi128ELb1EEEEEEEEEvNT_6ParamsE$_ZN4cute8smem_ptrIPN7cutlass6half_tEECI1NS_12iter_adaptorIS3_S4_EEES3_)
        /*03ec*/ 	.word	0x00000000


	//----- nvinfo : EIATTR_FRAME_SIZE
	.align		4
.L_178:
        /*03f0*/ 	.byte	0x04, 0x11
        /*03f2*/ 	.short	(.L_180 - .L_179)
	.align		4
.L_179:
        /*03f4*/ 	.word	index@($_ZN7cutlass13device_kernelIN5flash19enable_sm80_to_sm89INS1_16FlashAttnBwdSm80INS1_25CollectiveMainloopBwdSm80ILi2ELi2EN4cute5tupleIJNS5_1CILi128EEES8_NS7_ILi64EEEEEENS_6half_tEfNS_4arch4Sm80ELb1ELb0ELb1ELb1ELb1ELb0ELb0ELb0ELi2ELi4ELi4ELi4ELb0EEENS1_24CollectiveEpilogueBwdGQAISA_fSD_Li256ELb1ELb1EEENS1_25SingleTileBwdLPTSchedulerILb1ELi128ELb1EEEEEEEEEvNT_6ParamsE$_ZN4cute5tupleIJNS_7SwizzleILi3ELi3ELi3EEENS_9MixedBitsILj0ELj432EEENS_6LayoutINS0_IJNS0_IJNS_1CILi2EEES7_S7_EEES7_NS6_ILi8EEEEEENS0_IJNS0_IJNS6_ILi64EEES9_NS6_ILi512EEEEEENS6_ILi8192EEENS6_ILi1024EEEEEEEEEEC2ERKS2_RKS4_RKSH_)
        /*03f8*/ 	.word	0x00000000


	//----- nvinfo : EIATTR_FRAME_SIZE
	.align		4
.L_180:
        /*03fc*/ 	.byte	0x04, 0x11
        /*03fe*/ 	.short	(.L_182 - .L_181)
	.align		4
.L_181:
        /*0400*/ 	.word	index@($_ZN7cutlass13device_kernelIN5flash19enable_sm80_to_sm89INS1_16FlashAttnBwdSm80INS1_25CollectiveMainloopBwdSm80ILi2ELi2EN4cute5tupleIJNS5_1CILi128EEES8_NS7_ILi64EEEEEENS_6half_tEfNS_4arch4Sm80ELb1ELb0ELb1ELb1ELb1ELb0ELb0ELb0ELi2ELi4ELi4ELi4ELb0EEENS1_24CollectiveEpilogueBwdGQAISA_fSD_Li256ELb1ELb1EEENS1_25SingleTileBwdLPTSchedulerILb1ELi128ELb1EEEEEEEEEvNT_6ParamsE$_ZN4cute5tupleIJNS0_IJNS_1CILi8EEENS1_ILi2EEES3_S3_S2_S3_EEENS0_IJNS1_ILi1EEEiiiNS1_ILi72EEENS1_ILi512EEEEEEEEC2ERKS4_RKS8_)
        /*0404*/ 	.word	0x00000000


	//----- nvinfo : EIATTR_FRAME_SIZE
	.align		4
.L_182:
        /*0408*/ 	.byte	0x04, 0x11
        /*040a*/ 	.short	(.L_184 - .L_183)
	.align		4
.L_183:
        /*040c*/ 	.word	index@($_ZN7cutlass13device_kernelIN5flash19enable_sm80_to_sm89INS1_16FlashAttnBwdSm80INS1_25CollectiveMainloopBwdSm80ILi2ELi2EN4cute5tupleIJNS5_1CILi128EEES8_NS7_ILi64EEEEEENS_6half_tEfNS_4arch4Sm80ELb1ELb0ELb1ELb1ELb1ELb0ELb0ELb0ELi2ELi4ELi4ELi4ELb0EEENS1_24CollectiveEpilogueBwdGQAISA_fSD_Li256ELb1ELb1EEENS1_25SingleTileBwdLPTSchedulerILb1ELi128ELb1EEEEEEEEEvNT_6ParamsE$_ZN4cute5tupleIJNS0_IJNS_1CILi8EEENS0_IJNS1_ILi2EEES3_S3_EEENS1_ILi1EEES4_S5_EEENS0_IJS5_NS0_IJiiiEEENS1_ILi64EEENS0_IJNS1_ILi72EEENS1_ILi144EEENS1_ILi288EEEEEENS1_ILi512EEEEEEEEC2ERKS6_RKSE_)
        /*0410*/ 	.word	0x00000000


	//----- nvinfo : EIATTR_FRAME_SIZE
	.align		4
.L_184:
        /*0414*/ 	.byte	0x04, 0x11
        /*0416*/ 	.short	(.L_186 - .L_185)
	.align		4
.L_185:
        /*0418*/ 	.word	index@($_ZN7cutlass13device_kernelIN5flash19enable_sm80_to_sm89INS1_16FlashAttnBwdSm80INS1_25CollectiveMainloopBwdSm80ILi2ELi2EN4cute5tupleIJNS5_1CILi128EEES8_NS7_ILi64EEEEEENS_6half_tEfNS_4arch4Sm80ELb1ELb0ELb1ELb1ELb1ELb0ELb0ELb0ELi2ELi4ELi4ELi4ELb0EEENS1_24CollectiveEpilogueBwdGQAISA_fSD_Li256ELb1ELb1EEENS1_25SingleTileBwdLPTSchedulerILb1ELi128ELb1EEEEEEEEEvNT_6ParamsE$_ZN4cute5tupleIJNS0_IJNS_1CILi8EEENS0_IJNS1_ILi2EEES3_S3_EEENS1_ILi1EEES4_S5_EEENS0_IJS5_NS0_IJS2_iiEEENS1_ILi64EEENS0_IJiNS1_ILi144EEENS1_ILi288EEEEEENS1_ILi512EEEEEEEEC2ERKS6_RKSD_)
        /*041c*/ 	.word	0x00000000


	//----- nvinfo : EIATTR_FRAME_SIZE
	.align		4
.L_186:
        /*0420*/ 	.byte	0x04, 0x11
        /*0422*/ 	.short	(.L_188 - .L_187)
	.align		4
.L_187:
        /*0424*/ 	.word	index@($_ZN7cutlass13device_kernelIN5flash19enable_sm80_to_sm89INS1_16FlashAttnBwdSm80INS1_25CollectiveMainloopBwdSm80ILi2ELi2EN4cute5tupleIJNS5_1CILi128EEES8_NS7_ILi64EEEEEENS_6half_tEfNS_4arch4Sm80ELb1ELb0ELb1ELb1ELb1ELb0ELb0ELb0ELi2ELi4ELi4ELi4ELb0EEENS1_24CollectiveEpilogueBwdGQAISA_fSD_Li256ELb1ELb1EEENS1_25SingleTileBwdLPTSchedulerILb1ELi128ELb1EEEEEEEEEvNT_6ParamsE$_ZN4cute5tupleIJNS0_IJNS_1CILi2EEEEEENS0_IJiEEEEEC2ERKS3_RKS4_)
        /*0428*/ 	.word	0x00000000


	//----- nvinfo : EIATTR_FRAME_SIZE
	.align		4
.L_188:
        /*042c*/ 	.byte	0x04, 0x11
        /*042e*/ 	.short	(.L_190 - .L_189)
	.align		4
.L_189:
        /*0430*/ 	.word	index@($_ZN7cutlass13device_kernelIN5flash19enable_sm80_to_sm89INS1_16FlashAttnBwdSm80INS1_25CollectiveMainloopBwdSm80ILi2ELi2EN4cute5tupleIJNS5_1CILi128EEES8_NS7_ILi64EEEEEENS_6half_tEfNS_4arch4Sm80ELb1ELb0ELb1ELb1ELb1ELb0ELb0ELb0ELi2ELi4ELi4ELi4ELb0EEENS1_24CollectiveEpilogueBwdGQAISA_fSD_Li256ELb1ELb1EEENS1_25SingleTileBwdLPTSchedulerILb1ELi128ELb1EEEEEEEEEvNT_6ParamsE$_ZN4cute5tupleIJNS0_IJNS_1CILi16EEENS1_ILi2EEES3_S3_NS1_ILi4EEES3_EEENS0_IJNS1_ILi1EEEiiiNS1_ILi144EEENS1_ILi512EEEEEEEEC2ERKS5_RKS9_)
        /*0434*/ 	.word	0x00000000


	//----- nvinfo : EIATTR_FRAME_SIZE
	.align		4
.L_190:
        /*0438*/ 	.byte	0x04, 0x11
        /*043a*/ 	.short	(.L_192 - .L_191)
	.align		4
.L_191:
        /*043c*/ 	.word	index@($_ZN7cutlass13device_kernelIN5flash19enable_sm80_to_sm89INS1_16FlashAttnBwdSm80INS1_25CollectiveMainloopBwdSm80ILi2ELi2EN4cute5tupleIJNS5_1CILi128EEES8_NS7_ILi64EEEEEENS_6half_tEfNS_4arch4Sm80ELb1ELb0ELb1ELb1ELb1ELb0ELb0ELb0ELi2ELi4ELi4ELi4ELb0EEENS1_24CollectiveEpilogueBwdGQAISA_fSD_Li256ELb1ELb1EEENS1_25SingleTileBwdLPTSchedulerILb1ELi128ELb1EEEEEEEEEvNT_6ParamsE$_ZN4cute5tupleIJNS0_IJNS0_IJNS_1CILi8EEENS1_ILi1EEEEEENS1_ILi2EEES2_EEENS0_IJNS0_IJS3_NS1_ILi0EEEEEEiNS1_ILi1024EEEEEEEEC2ERKS6_RKSA_)
        /*0440*/ 	.word	0x00000000


	//----- nvinfo : EIATTR_FRAME_SIZE
	.align		4
.L_192:
        /*0444*/ 	.byte	0x04, 0x11
        /*0446*/ 	.short	(.L_194 - .L_193)
	.align		4
.L_193:
        /*0448*/ 	.word	index@($_ZN7cutlass13device_kernelIN5flash19enable_sm80_to_sm89INS1_16FlashAttnBwdSm80INS1_25CollectiveMainloopBwdSm80ILi2ELi2EN4cute5tupleIJNS5_1CILi128EEES8_NS7_ILi64EEEEEENS_6half_tEfNS_4arch4Sm80ELb1ELb0ELb1ELb1ELb1ELb0ELb0ELb0ELi2ELi4ELi4ELi4ELb0EEENS1_24CollectiveEpilogueBwdGQAISA_fSD_Li256ELb1ELb1EEENS1_25SingleTileBwdLPTSchedulerILb1ELi128ELb1EEEEEEEEEvNT_6ParamsE$_ZN4cute5tupleIJNS0_IJNS0_IJNS_1CILi8EEENS1_ILi1EEEEEENS1_ILi2EEENS0_IJS5_S5_EEEEEENS0_IJNS0_IJS3_NS1_ILi0EEEEEENS1_ILi4096EEENS0_IJiiEEEEEEEEC2ERKS7_RKSC_)
        /*044c*/ 	.word	0x00000000


	//----- nvinfo : EIATTR_FRAME_SIZE
	.align		4
.L_194:
        /*0450*/ 	.byte	0x04, 0x11
        /*0452*/ 	.short	(.L_196 - .L_195)
	.align		4
.L_195:
        /*0454*/ 	.word	index@($_ZN7cutlass13device_kernelIN5flash19enable_sm80_to_sm89INS1_16FlashAttnBwdSm80INS1_25CollectiveMainloopBwdSm80ILi2ELi2EN4cute5tupleIJNS5_1CILi128EEES8_NS7_ILi64EEEEEENS_6half_tEfNS_4arch4Sm80ELb1ELb0ELb1ELb1ELb1ELb0ELb0ELb0ELi2ELi4ELi4ELi4ELb0EEENS1_24CollectiveEpilogueBwdGQAISA_fSD_Li256ELb1ELb1EEENS1_25SingleTileBwdLPTSchedulerILb1ELi128ELb1EEEEEEEEEvNT_6ParamsE$_ZN4cute5tupleIJNS0_IJNS0_IJNS_1CILi8EEENS1_ILi1EEEEEENS1_ILi2EEEEEENS0_IJNS0_IJS3_NS1_ILi0EEEEEEiEEEEEC2ERKS6_RKS9_)
        /*0458*/ 	.word	0x00000000


	//----- nvinfo : EIATTR_FRAME_SIZE
	.align		4
.L_196:
        /*045c*/ 	.byte	0x04, 0x11
        /*045e*/ 	.short	(.L_198 - .L_197)
	.align		4
.L_197:
        /*0460*/ 	.word	index@($_ZN7cutlass13device_kernelIN5flash19enable_sm80_to_sm89INS1_16FlashAttnBwdSm80INS1_25CollectiveMainloopBwdSm80ILi2ELi2EN4cute5tupleIJNS5_1CILi128EEES8_NS7_ILi64EEEEEENS_6half_tEfNS_4arch4Sm80ELb1ELb0ELb1ELb1ELb1ELb0ELb0ELb0ELi2ELi4ELi4ELi4ELb0EEENS1_24CollectiveEpilogueBwdGQAISA_fSD_Li256ELb1ELb1EEENS1_25SingleTileBwdLPTSchedulerILb1ELi128ELb1EEEEEEEEEvNT_6ParamsE$_ZN4cute5tupleIJNS0_IJNS0_IJNS_1CILi8EEENS1_ILi1EEEEEENS0_IJNS1_ILi2EEEEEEEEENS0_IJNS0_IJS3_NS1_ILi0EEEEEENS0_IJiEEEEEEEEC2ERKS7_RKSB_)
        /*0464*/ 	.word	0x00000000


	//----- nvinfo : EIATTR_FRAME_SIZE
	.align		4
.L_198:
        /*0468*/ 	.byte	0x04, 0x11
        /*046a*/ 	.short	(.L_200 - .L_199)
	.align		4
.L_199:
        /*046c*/ 	.word	index@($_ZN7cutlass13device_kernelIN5flash19enable_sm80_to_sm89INS1_16FlashAttnBwdSm80INS1_25CollectiveMainloopBwdSm80ILi2ELi2EN4cute5tupleIJNS5_1CILi128EEES8_NS7_ILi64EEEEEENS_6half_tEfNS_4arch4Sm80ELb1ELb0ELb1ELb1ELb1ELb0ELb0ELb0ELi2ELi4ELi4ELi4ELb0EEENS1_24CollectiveEpilogueBwdGQAISA_fSD_Li256ELb1ELb1EEENS1_25SingleTileBwdLPTSchedulerILb1ELi128ELb1EEEEEEEEEvNT_6ParamsE$_ZN4cute5tupleIJNS0_IJNS0_IJNS_1CILi2EEES2_S2_EEES2_NS0_IJS2_S2_EEEEEENS0_IJNS0_IJNS1_ILi1EEENS1_ILi512EEEiEEENS1_ILi4096EEENS0_IJiiEEEEEEEEC2ERKS5_RKSB_)
        /*0470*/ 	.word	0x00000000


	//----- nvinfo : EIATTR_FRAME_SIZE
	.align		4
.L_200:
        /*0474*/ 	.byte	0x04, 0x11
        /*0476*/ 	.short	(.L_202 - .L_201)
	.align		4
.L_201:
        /*0478*/ 	.word	index@($_ZN7cutlass13device_kernelIN5flash19enable_sm80_to_sm89INS1_16FlashAttnBwdSm80INS1_25CollectiveMainloopBwdSm80ILi2ELi2EN4cute5tupleIJNS5_1CILi128EEES8_NS7_ILi64EEEEEENS_6half_tEfNS_4arch4Sm80ELb1ELb0ELb1ELb1ELb1ELb0ELb0ELb0ELi2ELi4ELi4ELi4ELb0EEENS1_24CollectiveEpilogueBwdGQAISA_fSD_Li256ELb1ELb1EEENS1_25SingleTileBwdLPTSchedulerILb1ELi128ELb1EEEEEEEEEvNT_6ParamsE$_ZN4cute5tupleIJNS0_IJNS0_IJNS_1CILi2EEES2_S2_EEES2_NS0_IJNS0_IJS2_S2_EEES2_EEEEEENS0_IJNS0_IJNS1_ILi1EEENS1_ILi512EEEiEEENS1_ILi4096EEENS0_IJNS0_IJiiEEENS1_ILi8192EEEEEEEEEEEC2ERKS6_RKSE_)
        /*047c*/ 	.word	0x00000000


	//----- nvinfo : EIATTR_FRAME_SIZE
	.align		4
.L_202:
        /*0480*/ 	.byte	0x04, 0x11
        /*0482*/ 	.short	(.L_204 - .L_203)
	.align		4
.L_203:
        /*0484*/ 	.word	index@($_ZN7cutlass13device_kernelIN5flash19enable_sm80_to_sm89INS1_16FlashAttnBwdSm80INS1_25CollectiveMainloopBwdSm80ILi2ELi2EN4cute5tupleIJNS5_1CILi128EEES8_NS7_ILi64EEEEEENS_6half_tEfNS_4arch4Sm80ELb1ELb0ELb1ELb1ELb1ELb0ELb0ELb0ELi2ELi4ELi4ELi4ELb0EEENS1_24CollectiveEpilogueBwdGQAISA_fSD_Li256ELb1ELb1EEENS1_25SingleTileBwdLPTSchedulerILb1ELi128ELb1EEEEEEEEEvNT_6ParamsE$_ZN4cute5tupleIJNS0_IJNS0_IJNS_1CILi2EEES2_EEES3_NS1_ILi8EEEEEENS0_IJNS0_IJiNS1_ILi512EEEEEENS0_IJiiEEENS1_ILi1024EEEEEEEEC2ERKS5_RKSA_)
        /*0488*/ 	.word	0x00000000


	//----- nvinfo : EIATTR_FRAME_SIZE
	.align		4
.L_204:
        /*048c*/ 	.byte	0x04, 0x11
        /*048e*/ 	.short	(.L_206 - .L_205)
	.align		4
.L_205:
        /*0490*/ 	.word	index@($_ZN7cutlass13device_kernelIN5flash19enable_sm80_to_sm89INS1_16FlashAttnBwdSm80INS1_25CollectiveMainloopBwdSm80ILi2ELi2EN4cute5tupleIJNS5_1CILi128EEES8_NS7_ILi64EEEEEENS_6half_tEfNS_4arch4Sm80ELb1ELb0ELb1ELb1ELb1ELb0ELb0ELb0ELi2ELi4ELi4ELi4ELb0EEENS1_24CollectiveEpilogueBwdGQAISA_fSD_Li256ELb1ELb1EEENS1_25SingleTileBwdLPTSchedulerILb1ELi128ELb1EEEEEEEEEvNT_6ParamsE$_ZN4cute5tupleIJNS0_IJNS0_IJNS_1CILi2EEES2_EEENS1_ILi8EEES3_EEENS0_IJNS0_IJNS1_ILi1EEEiEEENS1_ILi1024EEENS0_IJiiEEEEEEEEC2ERKS5_RKSA_)
        /*0494*/ 	.word	0x00000000


	//----- nvinfo : EIATTR_FRAME_SIZE
	.align		4
.L_206:
        /*0498*/ 	.byte	0x04, 0x11
        /*049a*/ 	.short	(.L_208 - .L_207)
	.align		4
.L_207:
        /*049c*/ 	.word	index@($_ZN7cutlass13device_kernelIN5flash19enable_sm80_to_sm89INS1_16FlashAttnBwdSm80INS1_25CollectiveMainloopBwdSm80ILi2ELi2EN4cute5tupleIJNS5_1CILi128EEES8_NS7_ILi64EEEEEENS_6half_tEfNS_4arch4Sm80ELb1ELb0ELb1ELb1ELb1ELb0ELb0ELb0ELi2ELi4ELi4ELi4ELb0EEENS1_24CollectiveEpilogueBwdGQAISA_fSD_Li256ELb1ELb1EEENS1_25SingleTileBwdLPTSchedulerILb1ELi128ELb1EEEEEEEEEvNT_6ParamsE$_ZN4cute5tupleIJNS0_IJNS0_IJNS_1CILi1EEENS0_IJS2_NS1_ILi2EEES3_EEEEEES3_NS0_IJS3_S3_EEEEEENS0_IJNS0_IJNS1_ILi0EEENS0_IJS2_NS1_ILi256EEEiEEEEEENS1_ILi2048EEENS0_IJiNS1_ILi4096EEEEEEEEEEEC2ERKS7_RKSF_)
        /*04a0*/ 	.word	0x00000000


	//----- nvinfo : EIATTR_FRAME_SIZE
	.align		4
.L_208:
        /*04a4*/ 	.byte	0x04, 0x11
        /*04a6*/ 	.short	(.L_210 - .L_209)
	.align		4
.L_209:
        /*04a8*/ 	.word	index@($_ZN7cutlass13device_kernelIN5flash19enable_sm80_to_sm89INS1_16FlashAttnBwdSm80INS1_25CollectiveMainloopBwdSm80ILi2ELi2EN4cute5tupleIJNS5_1CILi128EEES8_NS7_ILi64EEEEEENS_6half_tEfNS_4arch4Sm80ELb1ELb0ELb1ELb1ELb1ELb0ELb0ELb0ELi2ELi4ELi4ELi4ELb0EEENS1_24CollectiveEpilogueBwdGQAISA_fSD_Li256ELb1ELb1EEENS1_25SingleTileBwdLPTSchedulerILb1ELi128ELb1EEEEEEEEEvNT_6ParamsE$_ZN4cute5tupleIJNS0_IJNS0_IJNS0_IJNS_1CILi8EEENS1_ILi1EEEEEES3_EEENS0_IJNS0_IJS3_S3_EEENS1_ILi2EEEEEEEEENS0_IJNS0_IJNS0_IJS3_NS1_ILi0EEEEEESA_EEENS0_IJNS0_IJSA_SA_EEEiEEEEEEEEC2ERKS9_RKSF_)
        /*04ac*/ 	.word	0x00000000


	//----- nvinfo : EIATTR_FRAME_SIZE
	.align		4
.L_210:
        /*04b0*/ 	.byte	0x04, 0x11
        /*04b2*/ 	.short	(.L_212 - .L_211)
	.align		4
.L_211:
        /*04b4*/ 	.word	index@($_ZN7cutlass13device_kernelIN5flash19enable_sm80_to_sm89INS1_16FlashAttnBwdSm80INS1_25CollectiveMainloopBwdSm80ILi2ELi2EN4cute5tupleIJNS5_1CILi128EEES8_NS7_ILi64EEEEEENS_6half_tEfNS_4arch4Sm80ELb1ELb0ELb1ELb1ELb1ELb0ELb0ELb0ELi2ELi4ELi4ELi4ELb0EEENS1_24CollectiveEpilogueBwdGQAISA_fSD_Li256ELb1ELb1EEENS1_25SingleTileBwdLPTSchedulerILb1ELi128ELb1EEEEEEEEEvNT_6ParamsE$_ZN4cute5tupleIJNS0_IJNS0_IJNS0_IJNS_1CILi8EEENS1_ILi1EEEEEENS0_IJS3_S3_EEEEEENS0_IJS3_NS1_ILi2EEEEEEEEENS0_IJNS0_IJNS0_IJS3_NS1_ILi0EEEEEENS0_IJSA_SA_EEEEEENS0_IJSA_iEEEEEEEEC2ERKS9_RKSF_)
        /*04b8*/ 	.word	0x00000000


	//----- nvinfo : EIATTR_FRAME_SIZE
	.align		4
.L_212:
        /*04bc*/ 	.byte	0x04, 0x11
        /*04be*/ 	.short	(.L_214 - .L_213)
	.align		4
.L_213:
        /*04c0*/ 	.word	index@($_ZN7cutlass13device_kernelIN5flash19enable_sm80_to_sm89INS1_16FlashAttnBwdSm80INS1_25CollectiveMainloopBwdSm80ILi2ELi2EN4cute5tupleIJNS5_1CILi128EEES8_NS7_ILi64EEEEEENS_6half_tEfNS_4arch4Sm80ELb1ELb0ELb1ELb1ELb1ELb0ELb0ELb0ELi2ELi4ELi4ELi4ELb0EEENS1_24CollectiveEpilogueBwdGQAISA_fSD_Li256ELb1ELb1EEENS1_25SingleTileBwdLPTSchedulerILb1ELi128ELb1EEEEEEEEEvNT_6ParamsE$_ZN4cute3eso3ESOILb1ELb0EJNS_6LayoutINS_5tupleIJNS_1CILi4EEEEEENS3_IJNS4_ILi1EEEEEEEENS_10ViewEngineIPfEEEEC2ERKS9_RKSC_)
        /*04c4*/ 	.word	0x00000000


	//----- nvinfo : EIATTR_FRAME_SIZE
	.align		4
.L_214:
        /*04c8*/ 	.byte	0x04, 0x11
        /*04ca*/ 	.short	(.L_216 - .L_215)
	.align		4
.L_215:
        /*04cc*/ 	.word	index@($_ZN7cutlass13device_kernelIN5flash19enable_sm80_to_sm89INS1_16FlashAttnBwdSm80INS1_25CollectiveMainloopBwdSm80ILi2ELi2EN4cute5tupleIJNS5_1CILi128EEES8_NS7_ILi64EEEEEENS_6half_tEfNS_4arch4Sm80ELb1ELb0ELb1ELb1ELb1ELb0ELb0ELb0ELi2ELi4ELi4ELi4ELb0EEENS1_24CollectiveEpilogueBwdGQAISA_fSD_Li256ELb1ELb1EEENS1_25SingleTileBwdLPTSchedulerILb1ELi128ELb1EEEEEEEEEvNT_6ParamsE$_ZN4cute3eso3ESOILb1ELb0EJNS_6LayoutINS_5tupleIJNS_1CILi1EEENS4_ILi4EEEEEENS3_IJNS4_ILi0EEES5_EEEEENS_10ViewEngineIPfEEEEC2ERKSA_RKSD_)
        /*04d0*/ 	.word	0x00000000


	//----- nvinfo : EIATTR_FRAME_SIZE
	.align		4
.L_216:
        /*04d4*/ 	.byte	0x04, 0x11
        /*04d6*/ 	.short	(.L_218 - .L_217)
	.align		4
.L_217:
        /*04d8*/ 	.word	index@($_ZN7cutlass13device_kernelIN5flash19enable_sm80_to_sm89INS1_16FlashAttnBwdSm80INS1_25CollectiveMainloopBwdSm80ILi2ELi2EN4cute5tupleIJNS5_1CILi128EEES8_NS7_ILi64EEEEEENS_6half_tEfNS_4arch4Sm80ELb1ELb0ELb1ELb1ELb1ELb0ELb0ELb0ELi2ELi4ELi4ELi4ELb0EEENS1_24CollectiveEpilogueBwdGQAISA_fSD_Li256ELb1ELb1EEENS1_25SingleTileBwdLPTSchedulerILb1ELi128ELb1EEEEEEEEEvNT_6ParamsE$_ZN4cute3eso3ESOILb1ELb0EJNS_6LayoutINS_5tupleIJNS_1CILi1EEENS3_IJNS4_ILi2EEES6_EEEEEENS3_IJNS4_ILi0EEENS3_IJNS4_ILi8EEENS4_ILi64EEEEEEEEEEENS_10ViewEngineINS_8smem_ptrIPfEEEEEEC2ERKSE_RKSJ_)
        /*04dc*/ 	.word	0x00000000


	//----- nvinfo : EIATTR_FRAME_SIZE
	.align		4
.L_218:
        /*04e0*/ 	.byte	0x04, 0x11
        /*04e2*/ 	.short	(.L_220 - .L_219)
	.align		4
.L_219:
        /*04e4*/ 	.word	index@($_ZN7cutlass13device_kernelIN5flash19enable_sm80_to_sm89INS1_16FlashAttnBwdSm80INS1_25CollectiveMainloopBwdSm80ILi2ELi2EN4cute5tupleIJNS5_1CILi128EEES8_NS7_ILi64EEEEEENS_6half_tEfNS_4arch4Sm80ELb1ELb0ELb1ELb1ELb1ELb0ELb0ELb0ELi2ELi4ELi4ELi4ELb0EEENS1_24CollectiveEpilogueBwdGQAISA_fSD_Li256ELb1ELb1EEENS1_25SingleTileBwdLPTSchedulerILb1ELi128ELb1EEEEEEEEEvNT_6ParamsE$_ZN4cute3eso3ESOILb1ELb0EJNS_6LayoutINS_5tupleIJNS3_IJNS_1CILi8EEENS4_ILi1EEEEEENS4_ILi4EEES8_EEENS3_IJNS3_IJS6_NS4_ILi0EEEEEES5_NS4_ILi32EEEEEEEENS_10ViewEngineIPN7cutlass6half_tEEEEEC2ERKSE_RKSJ_)
        /*04e8*/ 	.word	0x00000000


	//----- nvinfo : EIATTR_FRAME_SIZE
	.align		4
.L_220:
        /*04ec*/ 	.byte	0x04, 0x11
        /*04ee*/ 	.short	(.L_222 - .L_221)
	.align		4
.L_221:
        /*04f0*/ 	.word	index@($_ZN7cutlass13device_kernelIN5flash19enable_sm80_to_sm89INS1_16FlashAttnBwdSm80INS1_25CollectiveMainloopBwdSm80ILi2ELi2EN4cute5tupleIJNS5_1CILi128EEES8_NS7_ILi64EEEEEENS_6half_tEfNS_4arch4Sm80ELb1ELb0ELb1ELb1ELb1ELb0ELb0ELb0ELi2ELi4ELi4ELi4ELb0EEENS1_24CollectiveEpilogueBwdGQAISA_fSD_Li256ELb1ELb1EEENS1_25SingleTileBwdLPTSchedulerILb1ELi128ELb1EEEEEEEEEvNT_6ParamsE$_ZN4cute3eso3ESOILb1ELb0EJNS_6LayoutINS_5tupleIJNS3_IJNS_1CILi8EEENS4_ILi1EEEEEENS4_ILi4EEEEEENS3_IJNS3_IJS6_NS4_ILi0EEEEEES5_EEEEEiEEC2ERKSD_RKi)
        /*04f4*/ 	.word	0x00000000


	//----- nvinfo : EIATTR_FRAME_SIZE
	.align		4
.L_222:
        /*04f8*/ 	.byte	0x04, 0x11
        /*04fa*/ 	.short	(.L_224 - .L_223)
	.align		4
.L_223:
        /*04fc*/ 	.word	index@($_ZN7cutlass13device_kernelIN5flash19enable_sm80_to_sm89INS1_16FlashAttnBwdSm80INS1_25CollectiveMainloopBwdSm80ILi2ELi2EN4cute5tupleIJNS5_1CILi128EEES8_NS7_ILi64EEEEEENS_6half_tEfNS_4arch4Sm80ELb1ELb0ELb1ELb1ELb1ELb0ELb0ELb0ELi2ELi4ELi4ELi4ELb0EEENS1_24CollectiveEpilogueBwdGQAISA_fSD_Li256ELb1ELb1EEENS1_25SingleTileBwdLPTSchedulerILb1ELi128ELb1EEEEEEEEEvNT_6ParamsE$_ZN4cute3eso3ESOILb1ELb0EJNS_6LayoutINS_5tupleIJNS3_IJNS_1CILi8EEENS4_ILi1EEEEEENS4_ILi4EEEEEENS3_IJNS3_IJS6_NS4_ILi0EEEEEES5_EEEEENS_10ViewEngineIPN7cutlass6half_tEEEEEC2ERKSD_RKSI_)
        /*0500*/ 	.word	0x00000000


	//----- nvinfo : EIATTR_FRAME_SIZE
	.align		4
.L_224:
        /*0504*/ 	.byte	0x04, 0x11
        /*0506*/ 	.short	(.L_226 - .L_225)
	.align		4
.L_225:
        /*0508*/ 	.word	index@($_ZN7cutlass13device_kernelIN5flash19enable_sm80_to_sm89INS1_16FlashAttnBwdSm80INS1_25CollectiveMainloopBwdSm80ILi2ELi2EN4cute5tupleIJNS5_1CILi128EEES8_NS7_ILi64EEEEEENS_6half_tEfNS_4arch4Sm80ELb1ELb0ELb1ELb1ELb1ELb0ELb0ELb0ELi2ELi4ELi4ELi4ELb0EEENS1_24CollectiveEpilogueBwdGQAISA_fSD_Li256ELb1ELb1EEENS1_25SingleTileBwdLPTSchedulerILb1ELi128ELb1EEEEEEEEEvNT_6ParamsE$_ZN4cute3eso3ESOILb1ELb0EJNS_6LayoutINS_5tupleIJNS3_IJNS_1CILi8EEENS4_ILi1EEEEEENS4_ILi4EEEEEENS3_IJNS3_IJS6_NS4_ILi0EEEEEENS4_ILi2048EEEEEEEEiEEC2ERKSE_RKi)
        /*050c*/ 	.word	0x00000000


	//----- nvinfo : EIATTR_FRAME_SIZE
	.align		4
.L_226:
        /*0510*/ 	.byte	0x04, 0x11
        /*0512*/ 	.short	(.L_228 - .L_227)
	.align		4
.L_227:
        /*0514*/ 	.word	index@($_ZN7cutlass13device_kernelIN5flash19enable_sm80_to_sm89INS1_16FlashAttnBwdSm80INS1_25CollectiveMainloopBwdSm80ILi2ELi2EN4cute5tupleIJNS5_1CILi128EEES8_NS7_ILi64EEEEEENS_6half_tEfNS_4arch4Sm80ELb1ELb0ELb1ELb1ELb1ELb0ELb0ELb0ELi2ELi4ELi4ELi4ELb0EEENS1_24CollectiveEpilogueBwdGQAISA_fSD_Li256ELb1ELb1EEENS1_25SingleTileBwdLPTSchedulerILb1ELi128ELb1EEEEEEEEEvNT_6ParamsE$_ZN4cute3eso3ESOILb1ELb0EJNS_6LayoutINS_5tupleIJNS3_IJNS_1CILi8EEENS4_ILi1EEEEEENS4_ILi4EEEEEENS3_IJNS3_IJS6_NS4_ILi0EEEEEENS4_ILi2048EEEEEEEENS_10ViewEngineINS_8smem_ptrIPN7cutlass6half_tEEEEEEEC2ERKSE_RKSL_)
        /*0518*/ 	.word	0x00000000


	//----- nvinfo : EIATTR_FRAME_SIZE
	.align		4
.L_228:
        /*051c*/ 	.byte	0x04, 0x11
        /*051e*/ 	.short	(.L_230 - .L_229)
	.align		4
.L_229:
        /*0520*/ 	.word	index@($_ZN7cutlass13device_kernelIN5flash19enable_sm80_to_sm89INS1_16FlashAttnBwdSm80INS1_25CollectiveMainloopBwdSm80ILi2ELi2EN4cute5tupleIJNS5_1CILi128EEES8_NS7_ILi64EEEEEENS_6half_tEfNS_4arch4Sm80ELb1ELb0ELb1ELb1ELb1ELb0ELb0ELb0ELi2ELi4ELi4ELi4ELb0EEENS1_24CollectiveEpilogueBwdGQAISA_fSD_Li256ELb1ELb1EEENS1_25SingleTileBwdLPTSchedulerILb1ELi128ELb1EEEEEEEEEvNT_6ParamsE$_ZN4cute3eso3ESOILb1ELb0EJNS_6LayoutINS_5tupleIJNS3_IJNS_1CILi8EEENS4_ILi1EEEEEENS4_ILi2EEES5_EEENS3_IJNS3_IJS6_NS4_ILi0EEEEEENS4_ILi64EEES5_EEEEENS_10ViewEngineIPN7cutlass6half_tEEEEEC2ERKSE_RKSJ_)
        /*0524*/ 	.word	0x00000000


	//----- nvinfo : EIATTR_FRAME_SIZE
	.align		4
.L_230:
        /*0528*/ 	.byte	0x04, 0x11
        /*052a*/ 	.short	(.L_232 - .L_231)
	.align		4
.L_231:
        /*052c*/ 	.word	index@($_ZN7cutlass13device_kernelIN5flash19enable_sm80_to_sm89INS1_16FlashAttnBwdSm80INS1_25CollectiveMainloopBwdSm80ILi2ELi2EN4cute5tupleIJNS5_1CILi128EEES8_NS7_ILi64EEEEEENS_6half_tEfNS_4arch4Sm80ELb1ELb0ELb1ELb1ELb1ELb0ELb0ELb0ELi2ELi4ELi4ELi4ELb0EEENS1_24CollectiveEpilogueBwdGQAISA_fSD_Li256ELb1ELb1EEENS1_25SingleTileBwdLPTSchedulerILb1ELi128ELb1EEEEEEEEEvNT_6ParamsE$_ZN4cute3eso3ESOILb1ELb0EJNS_6LayoutINS_5tupleIJNS3_IJNS_1CILi8EEENS4_ILi1EEEEEENS4_ILi2EEENS4_ILi4EEEEEENS3_IJNS3_IJS6_NS4_ILi0EEEEEES5_NS4_ILi16EEEEEEEENS_10ViewEngineIPN7cutlass6half_tEEEEEC2ERKSF_RKSK_)
        /*0530*/ 	.word	0x00000000


	//----- nvinfo : EIATTR_FRAME_SIZE
	.align		4
.L_232:
        /*0534*/ 	.byte	0x04, 0x11
        /*0536*/ 	.short	(.L_234 - .L_233)
	.align		4
.L_233:
        /*0538*/ 	.word	index@($_ZN7cutlass13device_kernelIN5flash19enable_sm80_to_sm89INS1_16FlashAttnBwdSm80INS1_25CollectiveMainloopBwdSm80ILi2ELi2EN4cute5tupleIJNS5_1CILi128EEES8_NS7_ILi64EEEEEENS_6half_tEfNS_4arch4Sm80ELb1ELb0ELb1ELb1ELb1ELb0ELb0ELb0ELi2ELi4ELi4ELi4ELb0EEENS1_24CollectiveEpilogueBwdGQAISA_fSD_Li256ELb1ELb1EEENS1_25SingleTileBwdLPTSchedulerILb1ELi128ELb1EEEEEEEEEvNT_6ParamsE$_ZN4cute3eso3ESOILb1ELb0EJNS_6LayoutINS_5tupleIJNS3_IJNS_1CILi8EEENS4_ILi1EEEEEENS4_ILi2EEENS3_IJNS4_ILi4EEES8_EEEEEENS3_IJNS3_IJS6_NS4_ILi0EEEEEES5_NS3_IJNS4_ILi32EEENS4_ILi16EEEEEEEEEEENS_10ViewEngineIPN7cutlass6half_tEEEEEC2ERKSI_RKSN_)
        /*053c*/ 	.word	0x00000000


	//----- nvinfo : EIATTR_FRAME_SIZE
	.align		4
.L_234:
        /*0540*/ 	.byte	0x04, 0x11
        /*0542*/ 	.short	(.L_236 - .L_235)
	.align		4
.L_235:
        /*0544*/ 	.word	index@($_ZN7cutlass13device_kernelIN5flash19enable_sm80_to_sm89INS1_16FlashAttnBwdSm80INS1_25CollectiveMainloopBwdSm80ILi2ELi2EN4cute5tupleIJNS5_1CILi128EEES8_NS7_ILi64EEEEEENS_6half_tEfNS_4arch4Sm80ELb1ELb0ELb1ELb1ELb1ELb0ELb0ELb0ELi2ELi4ELi4ELi4ELb0EEENS1_24CollectiveEpilogueBwdGQAISA_fSD_Li256ELb1ELb1EEENS1_25SingleTileBwdLPTSchedulerILb1ELi128ELb1EEEEEEEEEvNT_6ParamsE$_ZN4cute3eso3ESOILb1ELb0EJNS_6LayoutINS_5tupleIJNS3_IJNS_1CILi8EEENS4_ILi1EEEEEENS4_ILi2EEEEEENS3_IJNS3_IJS6_NS4_ILi0EEEEEES5_EEEEEiEEC2ERKSD_RKi)
        /*0548*/ 	.word	0x00000000


	//----- nvinfo : EIATTR_FRAME_SIZE
	.align		4
.L_236:
        /*054c*/ 	.byte	0x04, 0x11
        /*054e*/ 	.short	(.L_238 - .L_237)
	.align		4
.L_237:
        /*0550*/ 	.word	index@($_ZN7cutlass13device_kernelIN5flash19enable_sm80_to_sm89INS1_16FlashAttnBwdSm80INS1_25CollectiveMainloopBwdSm80ILi2ELi2EN4cute5tupleIJNS5_1CILi128EEES8_NS7_ILi64EEEEEENS_6half_tEfNS_4arch4Sm80ELb1ELb0ELb1ELb1ELb1ELb0ELb0ELb0ELi2ELi4ELi4ELi4ELb0EEENS1_24CollectiveEpilogueBwdGQAISA_fSD_Li256ELb1ELb1EEENS1_25SingleTileBwdLPTSchedulerILb1ELi128ELb1EEEEEEEEEvNT_6ParamsE$_ZN4cute3eso3ESOILb1ELb0EJNS_6LayoutINS_5tupleIJNS3_IJNS_1CILi8EEENS4_ILi1EEEEEENS4_ILi2EEEEEENS3_IJNS3_IJS6_NS4_ILi0EEEEEES5_EEEEENS_10ViewEngineIPN7cutlass6half_tEEEEEC2ERKSD_RKSI_)
        /*0554*/ 	.word	0x00000000


	//----- nvinfo : EIATTR_FRAME_SIZE
	.align		4
.L_238:
        /*0558*/ 	.byte	0x04, 0x11
        /*055a*/ 	.short	(.L_240 - .L_239)
	.align		4
.L_239:
        /*055c*/ 	.word	index@($_ZN7cutlass13device_kernelIN5flash19enable_sm80_to_sm89INS1_16FlashAttnBwdSm80INS1_25CollectiveMainloopBwdSm80ILi2ELi2EN4cute5tupleIJNS5_1CILi128EEES8_NS7_ILi64EEEEEENS_6half_tEfNS_4arch4Sm80ELb1ELb0ELb1ELb1ELb1ELb0ELb0ELb0ELi2ELi4ELi4ELi4ELb0EEENS1_24CollectiveEpilogueBwdGQAISA_fSD_Li256ELb1ELb1EEENS1_25SingleTileBwdLPTSchedulerILb1ELi128ELb1EEEEEEEEEvNT_6ParamsE$_ZN4cute3eso3ESOILb1ELb0EJNS_6LayoutINS_5tupleIJNS3_IJNS_1CILi8EEENS4_ILi1EEEEEENS4_ILi2EEEEEENS3_IJNS3_IJS6_NS4_ILi0EEEEEENS4_ILi8192EEEEEEEEiEEC2ERKSE_RKi)
        /*0560*/ 	.word	0x00000000


	//----- nvinfo : EIATTR_FRAME_SIZE
	.align		4
.L_240:
        /*0564*/ 	.byte	0x04, 0x11
        /*0566*/ 	.short	(.L_242 - .L_241)
	.align		4
.L_241:
        /*0568*/ 	.word	index@($_ZN7cutlass13device_kernelIN5flash19enable_sm80_to_sm89INS1_16FlashAttnBwdSm80INS1_25CollectiveMainloopBwdSm80ILi2ELi2EN4cute5tupleIJNS5_1CILi128EEES8_NS7_ILi64EEEEEENS_6half_tEfNS_4arch4Sm80ELb1ELb0ELb1ELb1ELb1ELb0ELb0ELb0ELi2ELi4ELi4ELi4ELb0EEENS1_24CollectiveEpilogueBwdGQAISA_fSD_Li256ELb1ELb1EEENS1_25SingleTileBwdLPTSchedulerILb1ELi128ELb1EEEEEEEEEvNT_6ParamsE$_ZN4cute3eso3ESOILb1ELb0EJNS_6LayoutINS_5tupleIJNS3_IJNS_1CILi8EEENS4_ILi1EEEEEENS4_ILi2EEEEEENS3_IJNS3_IJS6_NS4_ILi0EEEEEENS4_ILi8192EEEEEEEENS_10ViewEngineINS_8smem_ptrIPN7cutlass6half_tEEEEEEEC2ERKSE_RKSL_)
        /*056c*/ 	.word	0x00000000


	//----- nvinfo : EIATTR_FRAME_SIZE
	.align		4
.L_242:
        /*0570*/ 	.byte	0x04, 0x11
        /*0572*/ 	.short	(.L_244 - .L_243)
	.align		4
.L_243:
        /*0574*/ 	.word	index@($_ZN7cutlass13device_kernelIN5flash19enable_sm80_to_sm89INS1_16FlashAttnBwdSm80INS1_25CollectiveMainloopBwdSm80ILi2ELi2EN4cute5tupleIJNS5_1CILi128EEES8_NS7_ILi64EEEEEENS_6half_tEfNS_4arch4Sm80ELb1ELb0ELb1ELb1ELb1ELb0ELb0ELb0ELi2ELi4ELi4ELi4ELb0EEENS1_24CollectiveEpilogueBwdGQAISA_fSD_Li256ELb1ELb1EEENS1_25SingleTileBwdLPTSchedulerILb1ELi128ELb1EEEEEEEEEvNT_6ParamsE$_ZN4cute3eso3ESOILb1ELb0EJNS_6LayoutINS_5tupleIJNS3_IJNS_1CILi8EEENS4_ILi1EEEEEENS4_ILi2EEEEEENS3_IJNS3_IJS6_NS4_ILi0EEEEEENS4_ILi64EEEEEEEEiEEC2ERKSE_RKi)
        /*0578*/ 	.word	0x00000000


	//----- nvinfo : EIATTR_FRAME_SIZE
	.align		4
.L_244:
        /*057c*/ 	.byte	0x04, 0x11
        /*057e*/ 	.short	(.L_246 - .L_245)
	.align		4
.L_245:
        /*0580*/ 	.word	index@($_ZN7cutlass13device_kernelIN5flash19enable_sm80_to_sm89INS1_16FlashAttnBwdSm80INS1_25CollectiveMainloopBwdSm80ILi2ELi2EN4cute5tupleIJNS5_1CILi128EEES8_NS7_ILi64EEEEEENS_6half_tEfNS_4arch4Sm80ELb1ELb0ELb1ELb1ELb1ELb0ELb0ELb0ELi2ELi4ELi4ELi4ELb0EEENS1_24CollectiveEpilogueBwdGQAISA_fSD_Li256ELb1ELb1EEENS1_25SingleTileBwdLPTSchedulerILb1ELi128ELb1EEEEEEEEEvNT_6ParamsE$_ZN4cute3eso3ESOILb1ELb0EJNS_6LayoutINS_5tupleIJNS3_IJNS_1CILi8EEENS4_ILi1EEEEEENS4_ILi2EEEEEENS3_IJNS3_IJS6_NS4_ILi0EEEEEENS4_ILi64EEEEEEEENS_10ViewEngineIPN7cutlass6half_tEEEEEC2ERKSE_RKSJ_)
        /*0584*/ 	.word	0x00000000


	//----- nvinfo : EIATTR_FRAME_SIZE
	.align		4
.L_246:
        /*0588*/ 	.byte	0x04, 0x11
        /*058a*/ 	.short	(.L_248 - .L_247)
	.align		4
.L_247:
        /*058c*/ 	.word	index@($_ZN7cutlass13device_kernelIN5flash19enable_sm80_to_sm89INS1_16FlashAttnBwdSm80INS1_25CollectiveMainloopBwdSm80ILi2ELi2EN4cute5tupleIJNS5_1CILi128EEES8_NS7_ILi64EEEEEENS_6half_tEfNS_4arch4Sm80ELb1ELb0ELb1ELb1ELb1ELb0ELb0ELb0ELi2ELi4ELi4ELi4ELb0EEENS1_24CollectiveEpilogueBwdGQAISA_fSD_Li256ELb1ELb1EEENS1_25SingleTileBwdLPTSchedulerILb1ELi128ELb1EEEEEEEEEvNT_6ParamsE$_ZN4cute3eso3ESOILb1ELb0EJNS_6LayoutINS_5tupleIJNS3_IJNS_1CILi8EEENS4_ILi1EEEEEENS4_ILi2EEEEEENS3_IJNS3_IJS6_NS4_ILi0EEEEEENS4_ILi4096EEEEEEEEiEEC2ERKSE_RKi)
        /*0590*/ 	.word	0x00000000


	//----- nvinfo : EIATTR_FRAME_SIZE
	.align		4
.L_248:
        /*0594*/ 	.byte	0x04, 0x11
        /*0596*/ 	.short	(.L_250 - .L_249)
	.align		4
.L_249:
        /*0598*/ 	.word	index@($_ZN7cutlass13device_kernelIN5flash19enable_sm80_to_sm89INS1_16FlashAttnBwdSm80INS1_25CollectiveMainloopBwdSm80ILi2ELi2EN4cute5tupleIJNS5_1CILi128EEES8_NS7_ILi64EEEEEENS_6half_tEfNS_4arch4Sm80ELb1ELb0ELb1ELb1ELb1ELb0ELb0ELb0ELi2ELi4ELi4ELi4ELb0EEENS1_24CollectiveEpilogueBwdGQAISA_fSD_Li256ELb1ELb1EEENS1_25SingleTileBwdLPTSchedulerILb1ELi128ELb1EEEEEEEEEvNT_6ParamsE$_ZN4cute3eso3ESOILb1ELb0EJNS_6LayoutINS_5tupleIJNS3_IJNS_1CILi8EEENS4_ILi1EEEEEENS4_ILi2EEEEEENS3_IJNS3_IJS6_NS4_ILi0EEEEEENS4_ILi4096EEEEEEEENS_10ViewEngineINS_8smem_ptrIPN7cutlass6half_tEEEEEEEC2ERKSE_RKSL_)
        /*059c*/ 	.word	0x00000000


	//----- nvinfo : EIATTR_FRAME_SIZE
	.align		4
.L_250:
        /*05a0*/ 	.byte	0x04, 0x11
        /*05a2*/ 	.short	(.L_252 - .L_251)
	.align		4
.L_251:
        /*05a4*/ 	.word	index@($_ZN7cutlass13device_kernelIN5flash19enable_sm80_to_sm89INS1_16FlashAttnBwdSm80INS1_25CollectiveMainloopBwdSm80ILi2ELi2EN4cute5tupleIJNS5_1CILi128EEES8_NS7_ILi64EEEEEENS_6half_tEfNS_4arch4Sm80ELb1ELb0ELb1ELb1ELb1ELb0ELb0ELb0ELi2ELi4ELi4ELi4ELb0EEENS1_24CollectiveEpilogueBwdGQAISA_fSD_Li256ELb1ELb1EEENS1_25SingleTileBwdLPTSchedulerILb1ELi128ELb1EEEEEEEEEvNT_6ParamsE$_ZN4cute3eso3ESOILb1ELb0EJNS_6LayoutINS_5tupleIJNS3_IJNS_1CILi8EEENS4_ILi1EEEEEENS3_IJNS4_ILi4EEEEEEEEENS3_IJNS3_IJS6_NS4_ILi0EEEEEENS3_IJS5_EEEEEEEENS_10ViewEngineIPN7cutlass6half_tEEEEEC2ERKSF_RKSK_)
        /*05a8*/ 	.word	0x00000000


	//----- nvinfo : EIATTR_FRAME_SIZE
	.align		4
.L_252:
        /*05ac*/ 	.byte	0x04, 0x11
        /*05ae*/ 	.short	(.L_254 - .L_253)
	.align		4
.L_253:
        /*05b0*/ 	.word	index@($_ZN7cutlass13device_kernelIN5flash19enable_sm80_to_sm89INS1_16FlashAttnBwdSm80INS1_25CollectiveMainloopBwdSm80ILi2ELi2EN4cute5tupleIJNS5_1CILi128EEES8_NS7_ILi64EEEEEENS_6half_tEfNS_4arch4Sm80ELb1ELb0ELb1ELb1ELb1ELb0ELb0ELb0ELi2ELi4ELi4ELi4ELb0EEENS1_24CollectiveEpilogueBwdGQAISA_fSD_Li256ELb1ELb1EEENS1_25SingleTileBwdLPTSchedulerILb1ELi128ELb1EEEEEEEEEvNT_6ParamsE$_ZN4cute3eso3ESOILb1ELb0EJNS_6LayoutINS_5tupleIJNS3_IJNS_1CILi8EEENS4_ILi1EEEEEENS3_IJNS4_ILi4EEEEEEEEENS3_IJNS3_IJS6_NS4_ILi0EEEEEENS3_IJNS4_ILi2048EEEEEEEEEEENS_10ViewEngineINS_8smem_ptrIPN7cutlass6half_tEEEEEEEC2ERKSG_RKSN_)
        /*05b4*/ 	.word	0x00000000


	//----- nvinfo : EIATTR_FRAME_SIZE
	.align		4
.L_254:
        /*05b8*/ 	.byte	0x04, 0x11
        /*05ba*/ 	.short	(.L_256 - .L_255)
	.align		4
.L_255:
        /*05bc*/ 	.word	index@($_ZN7cutlass13device_kernelIN5flash19enable_sm80_to_sm89INS1_16FlashAttnBwdSm80INS1_25CollectiveMainloopBwdSm80ILi2ELi2EN4cute5tupleIJNS5_1CILi128EEES8_NS7_ILi64EEEEEENS_6half_tEfNS_4arch4Sm80ELb1ELb0ELb1ELb1ELb1ELb0ELb0ELb0ELi2ELi4ELi4ELi4ELb0EEENS1_24CollectiveEpilogueBwdGQAISA_fSD_Li256ELb1ELb1EEENS1_25SingleTileBwdLPTSchedulerILb1ELi128ELb1EEEEEEEEEvNT_6ParamsE$_ZN4cute3eso3ESOILb1ELb0EJNS_6LayoutINS_5tupleIJNS3_IJNS_1CILi8EEENS4_ILi1EEEEEENS3_IJNS4_ILi2EEEEEEEEENS3_IJNS3_IJS6_NS4_ILi0EEEEEENS3_IJS5_EEEEEEEENS_10ViewEngineIPN7cutlass6half_tEEEEEC2ERKSF_RKSK_)
        /*05c0*/ 	.word	0x00000000


	//----- nvinfo : EIATTR_FRAME_SIZE
	.align		4
.L_256:
        /*05c4*/ 	.byte	0x04, 0x11
        /*05c6*/ 	.short	(.L_258 - .L_257)
	.align		4
.L_257:
        /*05c8*/ 	.word	index@($_ZN7cutlass13device_kernelIN5flash19enable_sm80_to_sm89INS1_16FlashAttnBwdSm80INS1_25CollectiveMainloopBwdSm80ILi2ELi2EN4cute5tupleIJNS5_1CILi128EEES8_NS7_ILi64EEEEEENS_6half_tEfNS_4arch4Sm80ELb1ELb0ELb1ELb1ELb1ELb0ELb0ELb0ELi2ELi4ELi4ELi4ELb0EEENS1_24CollectiveEpilogueBwdGQAISA_fSD_Li256ELb1ELb1EEENS1_25SingleTileBwdLPTSchedulerILb1ELi128ELb1EEEEEEEEEvNT_6ParamsE$_ZN4cute3eso3ESOILb1ELb0EJNS_6LayoutINS_5tupleIJNS3_IJNS_1CILi8EEENS4_ILi1EEEEEENS3_IJNS4_ILi2EEEEEEEEENS3_IJNS3_IJS6_NS4_ILi0EEEEEENS3_IJNS4_ILi8192EEEEEEEEEEENS_10ViewEngineINS_8smem_ptrIPN7cutlass6half_tEEEEEEEC2ERKSG_RKSN_)
        /*05cc*/ 	.word	0x00000000


	//----- nvinfo : EIATTR_FRAME_SIZE
	.align		4
.L_258:
        /*05d0*/ 	.byte	0x04, 0x11
        /*05d2*/ 	.short	(.L_260 - .L_259)
	.align		4
.L_259:
        /*05d4*/ 	.word	index@($_ZN7cutlass13device_kernelIN5flash19enable_sm80_to_sm89INS1_16FlashAttnBwdSm80INS1_25CollectiveMainloopBwdSm80ILi2ELi2EN4cute5tupleIJNS5_1CILi128EEES8_NS7_ILi64EEEEEENS_6half_tEfNS_4arch4Sm80ELb1ELb0ELb1ELb1ELb1ELb0ELb0ELb0ELi2ELi4ELi4ELi4ELb0EEENS1_24CollectiveEpilogueBwdGQAISA_fSD_Li256ELb1ELb1EEENS1_25SingleTileBwdLPTSchedulerILb1ELi128ELb1EEEEEEEEEvNT_6ParamsE$_ZN4cute3eso3ESOILb1ELb0EJNS_6LayoutINS_5tupleIJNS3_IJNS_1CILi8EEENS4_ILi1EEEEEENS3_IJNS4_ILi2EEEEEEEEENS3_IJNS3_IJS6_NS4_ILi0EEEEEENS3_IJNS4_ILi64EEEEEEEEEEENS_10ViewEngineIPN7cutlass6half_tEEEEEC2ERKSG_RKSL_)
        /*05d8*/ 	.word	0x00000000


	//----- nvinfo : EIATTR_FRAME_SIZE
	.align		4
.L_260:
        /*05dc*/ 	.byte	0x04, 0x11
        /*05de*/ 	.short	(.L_262 - .L_261)
	.align		4
.L_261:
        /*05e0*/ 	.word	index@($_ZN7cutlass13device_kernelIN5flash19enable_sm80_to_sm89INS1_16FlashAttnBwdSm80INS1_25CollectiveMainloopBwdSm80ILi2ELi2EN4cute5tupleIJNS5_1CILi128EEES8_NS7_ILi64EEEEEENS_6half_tEfNS_4arch4Sm80ELb1ELb0ELb1ELb1ELb1ELb0ELb0ELb0ELi2ELi4ELi4ELi4ELb0EEENS1_24CollectiveEpilogueBwdGQAISA_fSD_Li256ELb1ELb1EEENS1_25SingleTileBwdLPTSchedulerILb1ELi128ELb1EEEEEEEEEvNT_6ParamsE$_ZN4cute3eso3ESOILb1ELb0EJNS_6LayoutINS_5tupleIJNS3_IJNS_1CILi8EEENS4_ILi1EEEEEENS3_IJNS4_ILi2EEEEEEEEENS3_IJNS3_IJS6_NS4_ILi0EEEEEENS3_IJNS4_ILi4096EEEEEEEEEEENS_10ViewEngineINS_8smem_ptrIPN7cutlass6half_tEEEEEEEC2ERKSG_RKSN_)
        /*05e4*/ 	.word	0x00000000


	//----- nvinfo : EIATTR_FRAME_SIZE
	.align		4
.L_262:
        /*05e8*/ 	.byte	0x04, 0x11
        /*05ea*/ 	.short	(.L_264 - .L_263)
	.align		4
.L_263:
        /*05ec*/ 	.word	index@($_ZN7cutlass13device_kernelIN5flash19enable_sm80_to_sm89INS1_16FlashAttnBwdSm80INS1_25CollectiveMainloopBwdSm80ILi2ELi2EN4cute5tupleIJNS5_1CILi128EEES8_NS7_ILi64EEEEEENS_6half_tEfNS_4arch4Sm80ELb1ELb0ELb1ELb1ELb1ELb0ELb0ELb0ELi2ELi4ELi4ELi4ELb0EEENS1_24CollectiveEpilogueBwdGQAISA_fSD_Li256ELb1ELb1EEENS1_25SingleTileBwdLPTSchedulerILb1ELi128ELb1EEEEEEEEEvNT_6ParamsE$_ZN4cute3eso3ESOILb1ELb0EJNS_6LayoutINS_5tupleIJNS3_IJNS_1CILi8EEENS4_ILi1EEEEEEEEENS3_IJNS3_IJS6_NS4_ILi0EEEEEEEEEEEiEEC2ERKSC_RKi)
        /*05f0*/ 	.word	0x00000000


	//----- nvinfo : EIATTR_FRAME_SIZE
	.align		4
.L_264:
        /*05f4*/ 	.byte	0x04, 0x11
        /*05f6*/ 	.short	(.L_266 - .L_265)
	.align		4
.L_265:
        /*05f8*/ 	.word	index@($_ZN7cutlass13device_kernelIN5flash19enable_sm80_to_sm89INS1_16FlashAttnBwdSm80INS1_25CollectiveMainloopBwdSm80ILi2ELi2EN4cute5tupleIJNS5_1CILi128EEES8_NS7_ILi64EEEEEENS_6half_tEfNS_4arch4Sm80ELb1ELb0ELb1ELb1ELb1ELb0ELb0ELb0ELi2ELi4ELi4ELi4ELb0EEENS1_24CollectiveEpilogueBwdGQAISA_fSD_Li256ELb1ELb1EEENS1_25SingleTileBwdLPTSchedulerILb1ELi128ELb1EEEEEEEEEvNT_6ParamsE$_ZN4cute3eso3ESOILb1ELb0EJNS_6LayoutINS_5tupleIJNS3_IJNS_1CILi8EEENS4_ILi1EEEEEEEEENS3_IJNS3_IJS6_NS4_ILi0EEEEEEEEEEENS_10ViewEngineIPN7cutlass6half_tEEEEEC2ERKSC_RKSH_)
        /*05fc*/ 	.word	0x00000000


	//----- nvinfo : EIATTR_FRAME_SIZE
	.align		4
.L_266:
        /*0600*/ 	.byte	0x04, 0x11
        /*0602*/ 	.short	(.L_268 - .L_267)
	.align		4
.L_267:
        /*0604*/ 	.word	index@($_ZN7cutlass13device_kernelIN5flash19enable_sm80_to_sm89INS1_16FlashAttnBwdSm80INS1_25CollectiveMainloopBwdSm80ILi2ELi2EN4cute5tupleIJNS5_1CILi128EEES8_NS7_ILi64EEEEEENS_6half_tEfNS_4arch4Sm80ELb1ELb0ELb1ELb1ELb1ELb0ELb0ELb0ELi2ELi4ELi4ELi4ELb0EEENS1_24CollectiveEpilogueBwdGQAISA_fSD_Li256ELb1ELb1EEENS1_25SingleTileBwdLPTSchedulerILb1ELi128ELb1EEEEEEEEEvNT_6ParamsE$_ZN4cute3eso3ESOILb1ELb0EJNS_6LayoutINS_5tupleIJNS3_IJNS_1CILi8EEENS4_ILi1EEEEEEEEENS3_IJNS3_IJS6_NS4_ILi0EEEEEEEEEEENS_10ViewEngineINS_8smem_ptrIPN7cutlass6half_tEEEEEEEC2ERKSC_RKSJ_)
        /*0608*/ 	.word	0x00000000


	//----- nvinfo : EIATTR_FRAME_SIZE
	.align		4
.L_268:
        /*060c*/ 	.byte	0x04, 0x11
        /*060e*/ 	.short	(.L_270 - .L_269)
	.align		4
.L_269:
        /*0610*/ 	.word	index@($_ZN7cutlass13device_kernelIN5flash19enable_sm80_to_sm89INS1_16FlashAttnBwdSm80INS1_25CollectiveMainloopBwdSm80ILi2ELi2EN4cute5tupleIJNS5_1CILi128EEES8_NS7_ILi64EEEEEENS_6half_tEfNS_4arch4Sm80ELb1ELb0ELb1ELb1ELb1ELb0ELb0ELb0ELi2ELi4ELi4ELi4ELb0EEENS1_24CollectiveEpilogueBwdGQAISA_fSD_Li256ELb1ELb1EEENS1_25SingleTileBwdLPTSchedulerILb1ELi128ELb1EEEEEEEEEvNT_6ParamsE$_ZN4cute3eso3ESOILb1ELb0EJNS_6LayoutINS_5tupleIJNS3_IJNS_1CILi4EEENS4_ILi1EEEEEEEEENS3_IJNS3_IJS6_NS4_ILi0EEEEEEEEEEENS_10ViewEngineIPjEEEEC2ERKSC_RKSF_)
        /*0614*/ 	.word	0x00000000


	//----- nvinfo : EIATTR_FRAME_SIZE
	.align		4
.L_270:
        /*0618*/ 	.byte	0x04, 0x11
        /*061a*/ 	.short	(.L_272 - .L_271)
	.align		4
.L_271:
        /*061c*/ 	.word	index@($_ZN7cutlass13device_kernelIN5flash19enable_sm80_to_sm89INS1_16FlashAttnBwdSm80INS1_25CollectiveMainloopBwdSm80ILi2ELi2EN4cute5tupleIJNS5_1CILi128EEES8_NS7_ILi64EEEEEENS_6half_tEfNS_4arch4Sm80ELb1ELb0ELb1ELb1ELb1ELb0ELb0ELb0ELi2ELi4ELi4ELi4ELb0EEENS1_24CollectiveEpilogueBwdGQAISA_fSD_Li256ELb1ELb1EEENS1_25SingleTileBwdLPTSchedulerILb1ELi128ELb1EEEEEEEEEvNT_6ParamsE$_ZN4cute3eso3ESOILb1ELb0EJNS_6LayoutINS_5tupleIJNS3_IJNS_1CILi2EEES5_S5_EEES5_EEENS3_IJNS3_IJNS4_ILi1EEES5_NS4_ILi4EEEEEENS4_ILi8EEEEEEEEiEEC2ERKSD_RKi)
        /*0620*/ 	.word	0x00000000


	//----- nvinfo : EIATTR_FRAME_SIZE
	.align		4
.L_272:
        /*0624*/ 	.byte	0x04, 0x11
        /*0626*/ 	.short	(.L_274 - .L_273)
	.align		4
.L_273:
        /*0628*/ 	.word	index@($_ZN7cutlass13device_kernelIN5flash19enable_sm80_to_sm89INS1_16FlashAttnBwdSm80INS1_25CollectiveMainloopBwdSm80ILi2ELi2EN4cute5tupleIJNS5_1CILi128EEES8_NS7_ILi64EEEEEENS_6half_tEfNS_4arch4Sm80ELb1ELb0ELb1ELb1ELb1ELb0ELb0ELb0ELi2ELi4ELi4ELi4ELb0EEENS1_24CollectiveEpilogueBwdGQAISA_fSD_Li256ELb1ELb1EEENS1_25SingleTileBwdLPTSchedulerILb1ELi128ELb1EEEEEEEEEvNT_6ParamsE$_ZN4cute3eso3ESOILb1ELb0EJNS_6LayoutINS_5tupleIJNS3_IJNS_1CILi2EEES5_S5_EEES5_EEENS3_IJNS3_IJNS4_ILi1EEES5_NS4_ILi4EEEEEENS4_ILi8EEEEEEEENS_10ViewEngineIPN7cutlass6half_tEEEEEC2ERKSD_RKSI_)
        /*062c*/ 	.word	0x00000000


	//----- nvinfo : EIATTR_FRAME_SIZE
	.align		4
.L_274:
        /*0630*/ 	.byte	0x04, 0x11
        /*0632*/ 	.short	(.L_276 - .L_275)
	.align		4
.L_275:
        /*0634*/ 	.word	index@($_ZN7cutlass13device_kernelIN5flash19enable_sm80_to_sm89INS1_16FlashAttnBwdSm80INS1_25CollectiveMainloopBwdSm80ILi2ELi2EN4cute5tupleIJNS5_1CILi128EEES8_NS7_ILi64EEEEEENS_6half_tEfNS_4arch4Sm80ELb1ELb0ELb1ELb1ELb1ELb0ELb0ELb0ELi2ELi4ELi4ELi4ELb0EEENS1_24CollectiveEpilogueBwdGQAISA_fSD_Li256ELb1ELb1EEENS1_25SingleTileBwdLPTSchedulerILb1ELi128ELb1EEEEEEEEEvNT_6ParamsE$_ZN4cute3eso3ESOILb1ELb0EJNS_6LayoutINS_5tupleIJNS3_IJNS_1CILi2EEES5_S5_EEES5_EEENS3_IJNS3_IJNS4_ILi1EEES5_NS4_ILi4EEEEEENS4_ILi64EEEEEEEEiEEC2ERKSD_RKi)
        /*0638*/ 	.word	0x00000000


	//----- nvinfo : EIATTR_FRAME_SIZE
	.align		4
.L_276:
        /*063c*/ 	.byte	0x04, 0x11
        /*063e*/ 	.short	(.L_278 - .L_277)
	.align		4
.L_277:
        /*0640*/ 	.word	index@($_ZN7cutlass13device_kernelIN5flash19enable_sm80_to_sm89INS1_16FlashAttnBwdSm80INS1_25CollectiveMainloopBwdSm80ILi2ELi2EN4cute5tupleIJNS5_1CILi128EEES8_NS7_ILi64EEEEEENS_6half_tEfNS_4arch4Sm80ELb1ELb0ELb1ELb1ELb1ELb0ELb0ELb0ELi2ELi4ELi4ELi4ELb0EEENS1_24CollectiveEpilogueBwdGQAISA_fSD_Li256ELb1ELb1EEENS1_25SingleTileBwdLPTSchedulerILb1ELi128ELb1EEEEEEEEEvNT_6ParamsE$_ZN4cute3eso3ESOILb1ELb0EJNS_6LayoutINS_5tupleIJNS3_IJNS_1CILi2EEES5_S5_EEES5_EEENS3_IJNS3_IJNS4_ILi1EEES5_NS4_ILi4EEEEEENS4_ILi64EEEEEEEENS_10ViewEngineIPN7cutlass6half_tEEEEEC2ERKSD_RKSI_)
        /*0644*/ 	.word	0x00000000


	//----- nvinfo : EIATTR_FRAME_SIZE
	.align		4
.L_278:
        /*0648*/ 	.byte	0x04, 0x11
        /*064a*/ 	.short	(.L_280 - .L_279)
	.align		4
.L_279:
        /*064c*/ 	.word	index@($_ZN7cutlass13device_kernelIN5flash19enable_sm80_to_sm89INS1_16FlashAttnBwdSm80INS1_25CollectiveMainloopBwdSm80ILi2ELi2EN4cute5tupleIJNS5_1CILi128EEES8_NS7_ILi64EEEEEENS_6half_tEfNS_4arch4Sm80ELb1ELb0ELb1ELb1ELb1ELb0ELb0ELb0ELi2ELi4ELi4ELi4ELb0EEENS1_24CollectiveEpilogueBwdGQAISA_fSD_Li256ELb1ELb1EEENS1_25SingleTileBwdLPTSchedulerILb1ELi128ELb1EEEEEEEEEvNT_6ParamsE$_ZN4cute3eso3ESOILb1ELb0EJNS_6LayoutINS_5tupleIJNS3_IJNS_1CILi2EEES5_S5_EEEEEENS3_IJNS3_IJNS4_ILi1EEES5_NS4_ILi4EEEEEEEEEEEiEEC2ERKSC_RKi)
        /*0650*/ 	.word	0x00000000


	//----- nvinfo : EIATTR_FRAME_SIZE
	.align		4
.L_280:
        /*0654*/ 	.byte	0x04, 0x11
        /*0656*/ 	.short	(.L_282 - .L_281)
	.align		4
.L_281:
        /*0658*/ 	.word	index@($_ZN7cutlass13device_kernelIN5flash19enable_sm80_to_sm89INS1_16FlashAttnBwdSm80INS1_25CollectiveMainloopBwdSm80ILi2ELi2EN4cute5tupleIJNS5_1CILi128EEES8_NS7_ILi64EEEEEENS_6half_tEfNS_4arch4Sm80ELb1ELb0ELb1ELb1ELb1ELb0ELb0ELb0ELi2ELi4ELi4ELi4ELb0EEENS1_24CollectiveEpilogueBwdGQAISA_fSD_Li256ELb1ELb1EEENS1_25SingleTileBwdLPTSchedulerILb1ELi128ELb1EEEEEEEEEvNT_6ParamsE$_ZN4cute3eso3ESOILb1ELb0EJNS_6LayoutINS_5tupleIJNS3_IJNS_1CILi2EEES5_S5_EEEEEENS3_IJNS3_IJNS4_ILi1EEES5_NS4_ILi4EEEEEEEEEEENS_10ViewEngineIPN7cutlass6half_tEEEEEC2ERKSC_RKSH_)
        /*065c*/ 	.word	0x00000000


	//----- nvinfo : EIATTR_FRAME_SIZE
	.align		4
.L_282:
        /*0660*/ 	.byte	0x04, 0x11
        /*0662*/ 	.short	(.L_284 - .L_283)
	.align		4
.L_283:
        /*0664*/ 	.word	index@($_ZN7cutlass13device_kernelIN5flash19enable_sm80_to_sm89INS1_16FlashAttnBwdSm80INS1_25CollectiveMainloopBwdSm80ILi2ELi2EN4cute5tupleIJNS5_1CILi128EEES8_NS7_ILi64EEEEEENS_6half_tEfNS_4arch4Sm80ELb1ELb0ELb1ELb1ELb1ELb0ELb0ELb0ELi2ELi4ELi4ELi4ELb0EEENS1_24CollectiveEpilogueBwdGQAISA_fSD_Li256ELb1ELb1EEENS1_25SingleTileBwdLPTSchedulerILb1ELi128ELb1EEEEEEEEEvNT_6ParamsE$_ZN4cute3eso3ESOILb1ELb0EJNS_6LayoutINS_5tupleIJNS3_IJNS_1CILi2EEES5_EEES6_EEENS3_IJNS3_IJNS4_ILi1EEES5_EEENS3_IJNS4_ILi32EEENS4_ILi64EEEEEEEEEEEiEEC2ERKSE_RKi)
        /*0668*/ 	.word	0x00000000


	//----- nvinfo : EIATTR_FRAME_SIZE
	.align		4
.L_284:
        /*066c*/ 	.byte	0x04, 0x11
        /*066e*/ 	.short	(.L_286 - .L_285)
	.align		4
.L_285:
        /*0670*/ 	.word	index@($_ZN7cutlass13device_kernelIN5flash19enable_sm80_to_sm89INS1_16FlashAttnBwdSm80INS1_25CollectiveMainloopBwdSm80ILi2ELi2EN4cute5tupleIJNS5_1CILi128EEES8_NS7_ILi64EEEEEENS_6half_tEfNS_4arch4Sm80ELb1ELb0ELb1ELb1ELb1ELb0ELb0ELb0ELi2ELi4ELi4ELi4ELb0EEENS1_24CollectiveEpilogueBwdGQAISA_fSD_Li256ELb1ELb1EEENS1_25SingleTileBwdLPTSchedulerILb1ELi128ELb1EEEEEEEEEvNT_6ParamsE$_ZN4cute3eso3ESOILb1ELb0EJNS_6LayoutINS_5tupleIJNS3_IJNS_1CILi2EEES5_EEES6_EEENS3_IJNS3_IJNS4_ILi1EEES5_EEENS3_IJNS4_ILi32EEENS4_ILi64EEEEEEEEEEENS_10ViewEngineIPN7cutlass6half_tEEEEEC2ERKSE_RKSJ_)
        /*0674*/ 	.word	0x00000000


	//----- nvinfo : EIATTR_FRAME_SIZE
	.align		4
.L_286:
        /*0678*/ 	.byte	0x04, 0x11
        /*067a*/ 	.short	(.L_288 - .L_287)
	.align		4
.L_287:
        /*067c*/ 	.word	index@($_ZN7cutlass13device_kernelIN5flash19enable_sm80_to_sm89INS1_16FlashAttnBwdSm80INS1_25CollectiveMainloopBwdSm80ILi2ELi2EN4cute5tupleIJNS5_1CILi128EEES8_NS7_ILi64EEEEEENS_6half_tEfNS_4arch4Sm80ELb1ELb0ELb1ELb1ELb1ELb0ELb0ELb0ELi2ELi4ELi4ELi4ELb0EEENS1_24CollectiveEpilogueBwdGQAISA_fSD_Li256ELb1ELb1EEENS1_25SingleTileBwdLPTSchedulerILb1ELi128ELb1EEEEEEEEEvNT_6ParamsE$_ZN4cute3eso3ESOILb1ELb0EJNS_6LayoutINS_5tupleIJNS3_IJNS_1CILi2EEES5_EEENS4_ILi8EEEEEENS3_IJNS3_IJNS4_ILi1EEES5_EEENS4_ILi4EEEEEEEEiEEC2ERKSD_RKi)
        /*0680*/ 	.word	0x00000000


	//----- nvinfo : EIATTR_FRAME_SIZE
	.align		4
.L_288:
        /*0684*/ 	.byte	0x04, 0x11
        /*0686*/ 	.short	(.L_290 - .L_289)
	.align		4
.L_289:
        /*0688*/ 	.word	index@($_ZN7cutlass13device_kernelIN5flash19enable_sm80_to_sm89INS1_16FlashAttnBwdSm80INS1_25CollectiveMainloopBwdSm80ILi2ELi2EN4cute5tupleIJNS5_1CILi128EEES8_NS7_ILi64EEEEEENS_6half_tEfNS_4arch4Sm80ELb1ELb0ELb1ELb1ELb1ELb0ELb0ELb0ELi2ELi4ELi4ELi4ELb0EEENS1_24CollectiveEpilogueBwdGQAISA_fSD_Li256ELb1ELb1EEENS1_25SingleTileBwdLPTSchedulerILb1ELi128ELb1EEEEEEEEEvNT_6ParamsE$_ZN4cute3eso3ESOILb1ELb0EJNS_6LayoutINS_5tupleIJNS3_IJNS_1CILi2EEES5_EEENS4_ILi8EEEEEENS3_IJNS3_IJNS4_ILi1EEES5_EEENS4_ILi4EEEEEEEENS_10ViewEngineIPN7cutlass6half_tEEEEEC2ERKSD_RKSI_)
        /*068c*/ 	.word	0x00000000


	//----- nvinfo : EIATTR_FRAME_SIZE
	.align		4
.L_290:
        /*0690*/ 	.byte	0x04, 0x11
        /*0692*/ 	.short	(.L_292 - .L_291)
	.align		4
.L_291:
        /*0694*/ 	.word	index@($_ZN7cutlass13device_kernelIN5flash19enable_sm80_to_sm89INS1_16FlashAttnBwdSm80INS1_25CollectiveMainloopBwdSm80ILi2ELi2EN4cute5tupleIJNS5_1CILi128EEES8_NS7_ILi64EEEEEENS_6half_tEfNS_4arch4Sm80ELb1ELb0ELb1ELb1ELb1ELb0ELb0ELb0ELi2ELi4ELi4ELi4ELb0EEENS1_24CollectiveEpilogueBwdGQAISA_fSD_Li256ELb1ELb1EEENS1_25SingleTileBwdLPTSchedulerILb1ELi128ELb1EEEEEEEEEvNT_6ParamsE$_ZN4cute3eso3ESOILb1ELb0EJNS_6LayoutINS_5tupleIJNS3_IJNS_1CILi2EEES5_EEENS3_IJS5_NS4_ILi8EEEEEEEEENS3_IJNS3_IJS5_NS4_ILi4EEEEEENS3_IJNS4_ILi1EEES7_EEEEEEEENS_10ViewEngineIPfEEEEC2ERKSF_RKSI_)
        /*0698*/ 	.word	0x00000000


	//----- nvinfo : EIATTR_FRAME_SIZE
	.align		4
.L_292:
        /*069c*/ 	.byte	0x04, 0x11
        /*069e*/ 	.short	(.L_294 - .L_293)
	.align		4
.L_293:
        /*06a0*/ 	.word	index@($_ZN7cutlass13device_kernelIN5flash19enable_sm80_to_sm89INS1_16FlashAttnBwdSm80INS1_25CollectiveMainloopBwdSm80ILi2ELi2EN4cute5tupleIJNS5_1CILi128EEES8_NS7_ILi64EEEEEENS_6half_tEfNS_4arch4Sm80ELb1ELb0ELb1ELb1ELb1ELb0ELb0ELb0ELi2ELi4ELi4ELi4ELb0EEENS1_24CollectiveEpilogueBwdGQAISA_fSD_Li256ELb1ELb1EEENS1_25SingleTileBwdLPTSchedulerILb1ELi128ELb1EEEEEEEEEvNT_6ParamsE$_ZN4cute3eso3ESOILb1ELb0EJNS_6LayoutINS_5tupleIJNS3_IJNS_1CILi2EEES5_EEEEEENS3_IJNS3_IJNS4_ILi8EEENS4_ILi64EEEEEEEEEEEiEEC2ERKSC_RKi)
        /*06a4*/ 	.word	0x00000000


	//----- nvinfo : EIATTR_FRAME_SIZE
	.align		4
.L_294:
        /*06a8*/ 	.byte	0x04, 0x11
        /*06aa*/ 	.short	(.L_296 - .L_295)
	.align		4
.L_295:
        /*06ac*/ 	.word	index@($_ZN7cutlass13device_kernelIN5flash19enable_sm80_to_sm89INS1_16FlashAttnBwdSm80INS1_25CollectiveMainloopBwdSm80ILi2ELi2EN4cute5tupleIJNS5_1CILi128EEES8_NS7_ILi64EEEEEENS_6half_tEfNS_4arch4Sm80ELb1ELb0ELb1ELb1ELb1ELb0ELb0ELb0ELi2ELi4ELi4ELi4ELb0EEENS1_24CollectiveEpilogueBwdGQAISA_fSD_Li256ELb1ELb1EEENS1_25SingleTileBwdLPTSchedulerILb1ELi128ELb1EEEEEEEEEvNT_6ParamsE$_ZN4cute3eso3ESOILb1ELb0EJNS_6LayoutINS_5tupleIJNS3_IJNS_1CILi2EEES5_EEEEEENS3_IJNS3_IJNS4_ILi8EEENS4_ILi64EEEEEEEEEEENS_10ViewEngineINS_8smem_ptrIPfEEEEEEC2ERKSC_RKSH_)
        /*06b0*/ 	.word	0x00000000


	//----- nvinfo : EIATTR_FRAME_SIZE
	.align		4
.L_296:
        /*06b4*/ 	.byte	0x04, 0x11
        /*06b6*/ 	.short	(.L_298 - .L_297)
	.align		4
.L_297:
        /*06b8*/ 	.word	index@($_ZN7cutlass13device_kernelIN5flash19enable_sm80_to_sm89INS1_16FlashAttnBwdSm80INS1_25CollectiveMainloopBwdSm80ILi2ELi2EN4cute5tupleIJNS5_1CILi128EEES8_NS7_ILi64EEEEEENS_6half_tEfNS_4arch4Sm80ELb1ELb0ELb1ELb1ELb1ELb0ELb0ELb0ELi2ELi4ELi4ELi4ELb0EEENS1_24CollectiveEpilogueBwdGQAISA_fSD_Li256ELb1ELb1EEENS1_25SingleTileBwdLPTSchedulerILb1ELi128ELb1EEEEEEEEEvNT_6ParamsE$_ZN4cute3eso3ESOILb1ELb0EJNS_6LayoutINS_5tupleIJNS3_IJNS_1CILi2EEES5_EEEEEENS3_IJNS3_IJNS4_ILi1EEES5_EEEEEEEEiEEC2ERKSB_RKi)
        /*06bc*/ 	.word	0x00000000


	//----- nvinfo : EIATTR_FRAME_SIZE
	.align		4
.L_298:
        /*06c0*/ 	.byte	0x04, 0x11
        /*06c2*/ 	.short	(.L_300 - .L_299)
	.align		4
.L_299:
        /*06c4*/ 	.word	index@($_ZN7cutlass13device_kernelIN5flash19enable_sm80_to_sm89INS1_16FlashAttnBwdSm80INS1_25CollectiveMainloopBwdSm80ILi2ELi2EN4cute5tupleIJNS5_1CILi128EEES8_NS7_ILi64EEEEEENS_6half_tEfNS_4arch4Sm80ELb1ELb0ELb1ELb1ELb1ELb0ELb0ELb0ELi2ELi4ELi4ELi4ELb0EEENS1_24CollectiveEpilogueBwdGQAISA_fSD_Li256ELb1ELb1EEENS1_25SingleTileBwdLPTSchedulerILb1ELi128ELb1EEEEEEEEEvNT_6ParamsE$_ZN4cute3eso3ESOILb1ELb0EJNS_6LayoutINS_5tupleIJNS3_IJNS_1CILi2EEES5_EEEEEENS3_IJNS3_IJNS4_ILi1EEES5_EEEEEEEENS_10ViewEngineIPfEEEEC2ERKSB_RKSE_)
        /*06c8*/ 	.word	0x00000000


	//----- nvinfo : EIATTR_FRAME_SIZE
	.align		4
.L_300:
        /*06cc*/ 	.byte	0x04, 0x11
        /*06ce*/ 	.short	(.L_302 - .L_301)
	.align		4
.L_301:
        /*06d0*/ 	.word	index@($_ZN7cutlass13device_kernelIN5flash19enable_sm80_to_sm89INS1_16FlashAttnBwdSm80INS1_25CollectiveMainloopBwdSm80ILi2ELi2EN4cute5tupleIJNS5_1CILi128EEES8_NS7_ILi64EEEEEENS_6half_tEfNS_4arch4Sm80ELb1ELb0ELb1ELb1ELb1ELb0ELb0ELb0ELi2ELi4ELi4ELi4ELb0EEENS1_24CollectiveEpilogueBwdGQAISA_fSD_Li256ELb1ELb1EEENS1_25SingleTileBwdLPTSchedulerILb1ELi128ELb1EEEEEEEEEvNT_6ParamsE$_ZN4cute3eso3ESOILb1ELb0EJNS_6LayoutINS_5tupleIJNS3_IJNS_1CILi2EEES5_EEEEEENS3_IJNS3_IJNS4_ILi1EEES5_EEEEEEEENS_10ViewEngineIPN7cutlass6half_tEEEEEC2ERKSB_RKSG_)
        /*06d4*/ 	.word	0x00000000


	//----- nvinfo : EIATTR_FRAME_SIZE
	.align		4
.L_302:
        /*06d8*/ 	.byte	0x04, 0x11
        /*06da*/ 	.short	(.L_304 - .L_303)
	.align		4
.L_303:
        /*06dc*/ 	.word	index@($_ZN7cutlass13device_kernelIN5flash19enable_sm80_to_sm89INS1_16FlashAttnBwdSm80INS1_25CollectiveMainloopBwdSm80ILi2ELi2EN4cute5tupleIJNS5_1CILi128EEES8_NS7_ILi64EEEEEENS_6half_tEfNS_4arch4Sm80ELb1ELb0ELb1ELb1ELb1ELb0ELb0ELb0ELi2ELi4ELi4ELi4ELb0EEENS1_24CollectiveEpilogueBwdGQAISA_fSD_Li256ELb1ELb1EEENS1_25SingleTileBwdLPTSchedulerILb1ELi128ELb1EEEEEEEEEvNT_6ParamsE$_ZN4cute3eso3ESOILb1ELb0EJNS_6LayoutINS_5tupleIJNS3_IJNS_1CILi2EEES5_EEEEEENS3_IJNS3_IJNS4_ILi1EEES5_EEEEEEEENS_10ViewEngineIPKfEEEEC2ERKSB_RKSF_)
        /*06e0*/ 	.word	0x00000000


	//----- nvinfo : EIATTR_FRAME_SIZE
	.align		4
.L_304:
        /*06e4*/ 	.byte	0x04, 0x11
        /*06e6*/ 	.short	(.L_306 - .L_305)
	.align		4
.L_305:
        /*06e8*/ 	.word	index@($_ZN7cutlass13device_kernelIN5flash19enable_sm80_to_sm89INS1_16FlashAttnBwdSm80INS1_25CollectiveMainloopBwdSm80ILi2ELi2EN4cute5tupleIJNS5_1CILi128EEES8_NS7_ILi64EEEEEENS_6half_tEfNS_4arch4Sm80ELb1ELb0ELb1ELb1ELb1ELb0ELb0ELb0ELi2ELi4ELi4ELi4ELb0EEENS1_24CollectiveEpilogueBwdGQAISA_fSD_Li256ELb1ELb1EEENS1_25SingleTileBwdLPTSchedulerILb1ELi128ELb1EEEEEEEEEvNT_6ParamsE$_ZN4cute3eso3ESOILb1ELb0EJNS_6LayoutINS_5tupleIJNS3_IJNS_1CILi1EEES5_EEEEEENS3_IJNS3_IJS5_NS4_ILi0EEEEEEEEEEENS_10ViewEngineINS_8smem_ptrIPN7cutlass9uint128_tEEEEEEEC2ERKSB_RKSI_)
        /*06ec*/ 	.word	0x00000000


	//----- nvinfo : EIATTR_FRAME_SIZE
	.align		4
.L_306:
        /*06f0*/ 	.byte	0x04, 0x11
        /*06f2*/ 	.short	(.L_308 - .L_307)
	.align		4
.L_307:
        /*06f4*/ 	.word	index@($_ZN7cutlass13device_kernelIN5flash19enable_sm80_to_sm89INS1_16FlashAttnBwdSm80INS1_25CollectiveMainloopBwdSm80ILi2ELi2EN4cute5tupleIJNS5_1CILi128EEES8_NS7_ILi64EEEEEENS_6half_tEfNS_4arch4Sm80ELb1ELb0ELb1ELb1ELb1ELb0ELb0ELb0ELi2ELi4ELi4ELi4ELb0EEENS1_24CollectiveEpilogueBwdGQAISA_fSD_Li256ELb1ELb1EEENS1_25SingleTileBwdLPTSchedulerILb1ELi128ELb1EEEEEEEEEvNT_6ParamsE$_ZN4cute3eso3ESOILb1ELb0EJNS_6LayoutINS_5tupleIJNS3_IJNS_1CILi1EEENS4_ILi2EEES6_EEEEEENS3_IJNS3_IJS5_S5_S6_EEEEEEEENS_10ViewEngineIPjEEEEC2ERKSB_RKSE_)
        /*06f8*/ 	.word	0x00000000


	//----- nvinfo : EIATTR_FRAME_SIZE
	.align		4
.L_308:
        /*06fc*/ 	.byte	0x04, 0x11
        /*06fe*/ 	.short	(.L_310 - .L_309)
	.align		4
.L_309:
        /*0700*/ 	.word	index@($_ZN7cutlass13device_kernelIN5flash19enable_sm80_to_sm89INS1_16FlashAttnBwdSm80INS1_25CollectiveMainloopBwdSm80ILi2ELi2EN4cute5tupleIJNS5_1CILi128EEES8_NS7_ILi64EEEEEENS_6half_tEfNS_4arch4Sm80ELb1ELb0ELb1ELb1ELb1ELb0ELb0ELb0ELi2ELi4ELi4ELi4ELb0EEENS1_24CollectiveEpilogueBwdGQAISA_fSD_Li256ELb1ELb1EEENS1_25SingleTileBwdLPTSchedulerILb1ELi128ELb1EEEEEEEEEvNT_6ParamsE$_ZN4cute3eso3ESOILb1ELb0EJNS_6LayoutINS_5tupleIJNS3_IJNS_1CILi1EEENS4_ILi2EEEEEES6_NS4_ILi8EEEEEENS3_IJNS3_IJS5_S5_EEES6_NS4_ILi4EEEEEEEENS_10ViewEngineIPN7cutlass5ArrayINSF_6half_tELi2ELb0EEEEEEEC2ERKSD_RKSK_)
        /*0704*/ 	.word	0x00000000


	//----- nvinfo : EIATTR_FRAME_SIZE
	.align		4
.L_310:
        /*0708*/ 	.byte	0x04, 0x11
        /*070a*/ 	.short	(.L_312 - .L_311)
	.align		4
.L_311:
        /*070c*/ 	.word	index@($_ZN7cutlass13device_kernelIN5flash19enable_sm80_to_sm89INS1_16FlashAttnBwdSm80INS1_25CollectiveMainloopBwdSm80ILi2ELi2EN4cute5tupleIJNS5_1CILi128EEES8_NS7_ILi64EEEEEENS_6half_tEfNS_4arch4Sm80ELb1ELb0ELb1ELb1ELb1ELb0ELb0ELb0ELi2ELi4ELi4ELi4ELb0EEENS1_24CollectiveEpilogueBwdGQAISA_fSD_Li256ELb1ELb1EEENS1_25SingleTileBwdLPTSchedulerILb1ELi128ELb1EEEEEEEEEvNT_6ParamsE$_ZN4cute3eso3ESOILb1ELb0EJNS_6LayoutINS_5tupleIJNS3_IJNS_1CILi1EEENS4_ILi2EEEEEES6_NS4_ILi8EEEEEENS3_IJNS3_IJS5_S5_EEES6_NS4_ILi4EEEEEEEENS_10ViewEngineIPKN7cutlass5ArrayIfLi2ELb1EEEEEEEC2ERKSD_RKSK_)
        /*0710*/ 	.word	0x00000000


	//----- nvinfo : EIATTR_FRAME_SIZE
	.align		4
.L_312:
        /*0714*/ 	.byte	0x04, 0x11
        /*0716*/ 	.short	(.L_314 - .L_313)
	.align		4
.L_313:
        /*0718*/ 	.word	index@($_ZN7cutlass13device_kernelIN5flash19enable_sm80_to_sm89INS1_16FlashAttnBwdSm80INS1_25CollectiveMainloopBwdSm80ILi2ELi2EN4cute5tupleIJNS5_1CILi128EEES8_NS7_ILi64EEEEEENS_6half_tEfNS_4arch4Sm80ELb1ELb0ELb1ELb1ELb1ELb0ELb0ELb0ELi2ELi4ELi4ELi4ELb0EEENS1_24CollectiveEpilogueBwdGQAISA_fSD_Li256ELb1ELb1EEENS1_25SingleTileBwdLPTSchedulerILb1ELi128ELb1EEEEEEEEEvNT_6ParamsE$_ZN4cute3eso3ESOILb1ELb0EJNS_6LayoutINS_5tupleIJNS3_IJNS_1CILi1EEENS4_ILi2EEEEEEEEENS3_IJNS3_IJS5_S5_EEEEEEEENS_10ViewEngineIPjEEEEC2ERKSB_RKSE_)
        /*071c*/ 	.word	0x00000000


	//----- nvinfo : EIATTR_FRAME_SIZE
	.align		4
.L_314:
        /*0720*/ 	.byte	0x04, 0x11
        /*0722*/ 	.short	(.L_316 - .L_315)
	.align		4
.L_315:
        /*0724*/ 	.word	index@($_ZN7cutlass13device_kernelIN5flash19enable_sm80_to_sm89INS1_16FlashAttnBwdSm80INS1_25CollectiveMainloopBwdSm80ILi2ELi2EN4cute5tupleIJNS5_1CILi128EEES8_NS7_ILi64EEEEEENS_6half_tEfNS_4arch4Sm80ELb1ELb0ELb1ELb1ELb1ELb0ELb0ELb0ELi2ELi4ELi4ELi4ELb0EEENS1_24CollectiveEpilogueBwdGQAISA_fSD_Li256ELb1ELb1EEENS1_25SingleTileBwdLPTSchedulerILb1ELi128ELb1EEEEEEEEEvNT_6ParamsE$_ZN4cute3eso3ESOILb1ELb0EJNS_6LayoutINS_5tupleIJNS3_IJNS_1CILi1EEENS3_IJNS4_ILi4EEENS4_ILi2EEEEEEEEES7_S6_EEENS3_IJNS3_IJNS4_ILi0EEENS3_IJS5_NS4_ILi8EEEEEEEEES6_NS4_ILi16EEEEEEEENS_10ViewEngineIPN7cutlass6half_tEEEEEC2ERKSH_RKSM_)
        /*0728*/ 	.word	0x00000000


	//----- nvinfo : EIATTR_FRAME_SIZE
	.align		4
.L_316:
        /*072c*/ 	.byte	0x04, 0x11
        /*072e*/ 	.short	(.L_318 - .L_317)
	.align		4
.L_317:
        /*0730*/ 	.word	index@($_ZN7cutlass13device_kernelIN5flash19enable_sm80_to_sm89INS1_16FlashAttnBwdSm80INS1_25CollectiveMainloopBwdSm80ILi2ELi2EN4cute5tupleIJNS5_1CILi128EEES8_NS7_ILi64EEEEEENS_6half_tEfNS_4arch4Sm80ELb1ELb0ELb1ELb1ELb1ELb0ELb0ELb0ELi2ELi4ELi4ELi4ELb0EEENS1_24CollectiveEpilogueBwdGQAISA_fSD_Li256ELb1ELb1EEENS1_25SingleTileBwdLPTSchedulerILb1ELi128ELb1EEEEEEEEEvNT_6ParamsE$_ZN4cute3eso3ESOILb1ELb0EJNS_6LayoutINS_5tupleIJNS3_IJNS_1CILi1EEENS3_IJNS4_ILi2EEES6_EEEEEES6_NS4_ILi4EEEEEENS3_IJNS3_IJNS4_ILi0EEENS3_IJS5_S9_EEEEEES6_NS4_ILi8EEEEEEEENS_10ViewEngineIPjEEEEC2ERKSG_RKSJ_)
        /*0734*/ 	.word	0x00000000


	//----- nvinfo : EIATTR_FRAME_SIZE
	.align		4
.L_318:
        /*0738*/ 	.byte	0x04, 0x11
        /*073a*/ 	.short	(.L_320 - .L_319)
	.align		4
.L_319:
        /*073c*/ 	.word	index@($_ZN7cutlass13device_kernelIN5flash19enable_sm80_to_sm89INS1_16FlashAttnBwdSm80INS1_25CollectiveMainloopBwdSm80ILi2ELi2EN4cute5tupleIJNS5_1CILi128EEES8_NS7_ILi64EEEEEENS_6half_tEfNS_4arch4Sm80ELb1ELb0ELb1ELb1ELb1ELb0ELb0ELb0ELi2ELi4ELi4ELi4ELb0EEENS1_24CollectiveEpilogueBwdGQAISA_fSD_Li256ELb1ELb1EEENS1_25SingleTileBwdLPTSchedulerILb1ELi128ELb1EEEEEEEEEvNT_6ParamsE$_ZN4cute3eso3ESOILb1ELb0EJNS_6LayoutINS_5tupleIJNS3_IJNS3_IJNS_1CILi8EEENS4_ILi1EEEEEES6_EEENS3_IJNS3_IJS6_S6_EEENS4_ILi4EEEEEEEEENS3_IJNS3_IJNS3_IJS6_NS4_ILi0EEEEEESD_EEENS3_IJNS3_IJSD_SD_EEES5_EEEEEEEENS_10ViewEngineIPN7cutlass6half_tEEEEEC2ERKSJ_RKSO_)
        /*0740*/ 	.word	0x00000000


	//----- nvinfo : EIATTR_FRAME_SIZE
	.align		4
.L_320:
        /*0744*/ 	.byte	0x04, 0x11
        /*0746*/ 	.short	(.L_322 - .L_321)
	.align		4
.L_321:
        /*0748*/ 	.word	index@($_ZN7cutlass13device_kernelIN5flash19enable_sm80_to_sm89INS1_16FlashAttnBwdSm80INS1_25CollectiveMainloopBwdSm80ILi2ELi2EN4cute5tupleIJNS5_1CILi128EEES8_NS7_ILi64EEEEEENS_6half_tEfNS_4arch4Sm80ELb1ELb0ELb1ELb1ELb1ELb0ELb0ELb0ELi2ELi4ELi4ELi4ELb0EEENS1_24CollectiveEpilogueBwdGQAISA_fSD_Li256ELb1ELb1EEENS1_25SingleTileBwdLPTSchedulerILb1ELi128ELb1EEEEEEEEEvNT_6ParamsE$_ZN4cute3eso3ESOILb1ELb0EJNS_6LayoutINS_5tupleIJNS3_IJNS3_IJNS_1CILi8EEENS4_ILi1EEEEEES6_EEENS3_IJNS3_IJS6_S6_EEENS4_ILi4EEEEEEEEENS3_IJNS3_IJNS3_IJS6_NS4_ILi0EEEEEESD_EEENS3_IJNS3_IJSD_SD_EEENS4_ILi2048EEEEEEEEEEENS_10ViewEngineINS_8smem_ptrIPN7cutlass6half_tEEEEEEEC2ERKSK_RKSR_)
        /*074c*/ 	.word	0x00000000


	//----- nvinfo : EIATTR_FRAME_SIZE
	.align		4
.L_322:
        /*0750*/ 	.byte	0x04, 0x11
        /*0752*/ 	.short	(.L_324 - .L_323)
	.align		4
.L_323:
        /*0754*/ 	.word	index@($_ZN7cutlass13device_kernelIN5flash19enable_sm80_to_sm89INS1_16FlashAttnBwdSm80INS1_25CollectiveMainloopBwdSm80ILi2ELi2EN4cute5tupleIJNS5_1CILi128EEES8_NS7_ILi64EEEEEENS_6half_tEfNS_4arch4Sm80ELb1ELb0ELb1ELb1ELb1ELb0ELb0ELb0ELi2ELi4ELi4ELi4ELb0EEENS1_24CollectiveEpilogueBwdGQAISA_fSD_Li256ELb1ELb1EEENS1_25SingleTileBwdLPTSchedulerILb1ELi128ELb1EEEEEEEEEvNT_6ParamsE$_ZN4cute3eso3ESOILb1ELb0EJNS_6LayoutINS_5tupleIJNS3_IJNS3_IJNS_1CILi8EEENS4_ILi1EEEEEES6_EEENS3_IJNS3_IJS6_S6_EEENS4_ILi2EEEEEEEEENS3_IJNS3_IJNS3_IJS6_NS4_ILi0EEEEEESD_EEENS3_IJNS3_IJSD_SD_EEES5_EEEEEEEENS_10ViewEngineIPN7cutlass6half_tEEEEEC2ERKSJ_RKSO_)
        /*0758*/ 	.word	0x00000000


	//----- nvinfo : EIATTR_FRAME_SIZE
	.align		4
.L_324:
        /*075c*/ 	.byte	0x04, 0x11
        /*075e*/ 	.short	(.L_326 - .L_325)
	.align		4
.L_325:
        /*0760*/ 	.word	index@($_ZN7cutlass13device_kernelIN5flash19enable_sm80_to_sm89INS1_16FlashAttnBwdSm80INS1_25CollectiveMainloopBwdSm80ILi2ELi2EN4cute5tupleIJNS5_1CILi128EEES8_NS7_ILi64EEEEEENS_6half_tEfNS_4arch4Sm80ELb1ELb0ELb1ELb1ELb1ELb0ELb0ELb0ELi2ELi4ELi4ELi4ELb0EEENS1_24CollectiveEpilogueBwdGQAISA_fSD_Li256ELb1ELb1EEENS1_25SingleTileBwdLPTSchedulerILb1ELi128ELb1EEEEEEEEEvNT_6ParamsE$_ZN4cute3eso3ESOILb1ELb0EJNS_6LayoutINS_5tupleIJNS3_IJNS3_IJNS_1CILi8EEENS4_ILi1EEEEEES6_EEENS3_IJNS3_IJS6_S6_EEENS4_ILi2EEEEEEEEENS3_IJNS3_IJNS3_IJS6_NS4_ILi0EEEEEESD_EEENS3_IJNS3_IJSD_SD_EEENS4_ILi8192EEEEEEEEEEENS_10ViewEngineINS_8smem_ptrIPN7cutlass6half_tEEEEEEEC2ERKSK_RKSR_)
        /*0764*/ 	.word	0x00000000


	//----- nvinfo : EIATTR_FRAME_SIZE
	.align		4
.L_326:
        /*0768*/ 	.byte	0x04, 0x11
        /*076a*/ 	.short	(.L_328 - .L_327)
	.align		4
.L_327:
        /*076c*/ 	.word	index@($_ZN7cutlass13device_kernelIN5flash19enable_sm80_to_sm89INS1_16FlashAttnBwdSm80INS1_25CollectiveMainloopBwdSm80ILi2ELi2EN4cute5tupleIJNS5_1CILi128EEES8_NS7_ILi64EEEEEENS_6half_tEfNS_4arch4Sm80ELb1ELb0ELb1ELb1ELb1ELb0ELb0ELb0ELi2ELi4ELi4ELi4ELb0EEENS1_24CollectiveEpilogueBwdGQAISA_fSD_Li256ELb1ELb1EEENS1_25SingleTileBwdLPTSchedulerILb1ELi128ELb1EEEEEEEEEvNT_6ParamsE$_ZN4cute3eso3ESOILb1ELb0EJNS_6LayoutINS_5tupleIJNS3_IJNS3_IJNS_1CILi8EEENS4_ILi1EEEEEES6_EEENS3_IJNS3_IJS6_S6_EEENS4_ILi2EEEEEEEEENS3_IJNS3_IJNS3_IJS6_NS4_ILi0EEEEEESD_EEENS3_IJNS3_IJSD_SD_EEENS4_ILi64EEEEEEEEEEENS_10ViewEngineIPN7cutlass6half_tEEEEEC2ERKSK_RKSP_)
        /*0770*/ 	.word	0x00000000


	//----- nvinfo : EIATTR_FRAME_SIZE
	.align		4
.L_328:
        /*0774*/ 	.byte	0x04, 0x11
        /*0776*/ 	.short	(.L_330 - .L_329)
	.align		4
.L_329:
        /*0778*/ 	.word	index@($_ZN7cutlass13device_kernelIN5flash19enable_sm80_to_sm89INS1_16FlashAttnBwdSm80INS1_25CollectiveMainloopBwdSm80ILi2ELi2EN4cute5tupleIJNS5_1CILi128EEES8_NS7_ILi64EEEEEENS_6half_tEfNS_4arch4Sm80ELb1ELb0ELb1ELb1ELb1ELb0ELb0ELb0ELi2ELi4ELi4ELi4ELb0EEENS1_24CollectiveEpilogueBwdGQAISA_fSD_Li256ELb1ELb1EEENS1_25SingleTileBwdLPTSchedulerILb1ELi128ELb1EEEEEEEEEvNT_6ParamsE$_ZN4cute3eso3ESOILb1ELb0EJNS_6LayoutINS_5tupleIJNS3_IJNS3_IJNS_1CILi8EEENS4_ILi1EEEEEES6_EEENS3_IJNS3_IJS6_S6_EEENS4_ILi2EEEEEEEEENS3_IJNS3_IJNS3_IJS6_NS4_ILi0EEEEEESD_EEENS3_IJNS3_IJSD_SD_EEENS4_ILi4096EEEEEEEEEEENS_10ViewEngineINS_8smem_ptrIPN7cutlass6half_tEEEEEEEC2ERKSK_RKSR_)
        /*077c*/ 	.word	0x00000000


	//----- nvinfo : EIATTR_FRAME_SIZE
	.align		4
.L_330:
        /*0780*/ 	.byte	0x04, 0x11
        /*0782*/ 	.short	(.L_332 - .L_331)
	.align		4
.L_331:
        /*0784*/ 	.word	index@($_ZN7cutlass13device_kernelIN5flash19enable_sm80_to_sm89INS1_16FlashAttnBwdSm80INS1_25CollectiveMainloopBwdSm80ILi2ELi2EN4cute5tupleIJNS5_1CILi128EEES8_NS7_ILi64EEEEEENS_6half_tEfNS_4arch4Sm80ELb1ELb0ELb1ELb1ELb1ELb0ELb0ELb0ELi2ELi4ELi4ELi4ELb0EEENS1_24CollectiveEpilogueBwdGQAISA_fSD_Li256ELb1ELb1EEENS1_25SingleTileBwdLPTSchedulerILb1ELi128ELb1EEEEEEEEEvNT_6ParamsE$_ZN4cute3eso3ESOILb1ELb0EJNS_6LayoutINS_5tupleIJNS3_IJNS3_IJNS_1CILi4EEENS4_ILi8EEEEEENS3_IJS5_NS4_ILi2EEEEEEEEENS3_IJNS3_IJS8_S8_EEENS3_IJS8_S6_EEEEEEEEENS3_IJNS3_IJNS3_IJNS_11ScaledBasisIS8_JLi1EEEENSF_INS4_ILi1EEEJLi0EEEEEEENS3_IJNSF_INS4_ILi16EEEJLi0EEEENSF_IS6_JLi1EEEEEEEEEENS3_IJNS3_IJNSF_ISH_JLi1EEEENSF_IS6_JLi0EEEEEEENS3_IJNSF_INS4_ILi64EEEJLi0EEEENSF_ISK_JLi1EEEEEEEEEEEEEEENS_10ViewEngineINS_23ArithmeticTupleIteratorINS_15ArithmeticTupleIJNS4_ILi0EEES12_EEEEEEEEEC2ERKSY_RKS15_)
        /*0788*/ 	.word	0x00000000


	//----- nvinfo : EIATTR_FRAME_SIZE
	.align		4
.L_332:
        /*078c*/ 	.byte	0x04, 0x11
        /*078e*/ 	.short	(.L_334 - .L_333)
	.align		4
.L_333:
        /*0790*/ 	.word	index@($_ZN7cutlass13device_kernelIN5flash19enable_sm80_to_sm89INS1_16FlashAttnBwdSm80INS1_25CollectiveMainloopBwdSm80ILi2ELi2EN4cute5tupleIJNS5_1CILi128EEES8_NS7_ILi64EEEEEENS_6half_tEfNS_4arch4Sm80ELb1ELb0ELb1ELb1ELb1ELb0ELb0ELb0ELi2ELi4ELi4ELi4ELb0EEENS1_24CollectiveEpilogueBwdGQAISA_fSD_Li256ELb1ELb1EEENS1_25SingleTileBwdLPTSchedulerILb1ELi128ELb1EEEEEEEEEvNT_6ParamsE$_ZN4cute3eso3ESOILb1ELb0EJNS_6LayoutINS_5tupleIJNS3_IJNS3_IJNS_1CILi4EEENS4_ILi2EEEEEENS4_ILi1EEEEEES6_NS4_ILi8EEEEEENS3_IJNS3_IJNS3_IJS8_NS4_ILi32EEEEEENS4_ILi0EEEEEENS4_ILi64EEES5_EEEEENS_10ViewEngineIPN7cutlass6half_tEEEEEC2ERKSI_RKSN_)
        /*0794*/ 	.word	0x00000000


	//----- nvinfo : EIATTR_FRAME_SIZE
	.align		4
.L_334:
        /*0798*/ 	.byte	0x04, 0x11
        /*079a*/ 	.short	(.L_336 - .L_335)
	.align		4
.L_335:
        /*079c*/ 	.word	index@($_ZN7cutlass13device_kernelIN5flash19enable_sm80_to_sm89INS1_16FlashAttnBwdSm80INS1_25CollectiveMainloopBwdSm80ILi2ELi2EN4cute5tupleIJNS5_1CILi128EEES8_NS7_ILi64EEEEEENS_6half_tEfNS_4arch4Sm80ELb1ELb0ELb1ELb1ELb1ELb0ELb0ELb0ELi2ELi4ELi4ELi4ELb0EEENS1_24CollectiveEpilogueBwdGQAISA_fSD_Li256ELb1ELb1EEENS1_25SingleTileBwdLPTSchedulerILb1ELi128ELb1EEEEEEEEEvNT_6ParamsE$_ZN4cute3eso3ESOILb1ELb0EJNS_6LayoutINS_5tupleIJNS3_IJNS3_IJNS_1CILi4EEENS4_ILi2EEEEEENS4_ILi1EEEEEES6_EEENS3_IJNS3_IJNS3_IJS8_NS4_ILi32EEEEEENS4_ILi0EEEEEENS4_ILi64EEEEEEEEiEEC2ERKSH_RKi)
        /*07a0*/ 	.word	0x00000000


	//----- nvinfo : EIATTR_FRAME_SIZE
	.align		4
.L_336:
        /*07a4*/ 	.byte	0x04, 0x11
        /*07a6*/ 	.short	(.L_338 - .L_337)
	.align		4
.L_337:
        /*07a8*/ 	.word	index@($_ZN7cutlass13device_kernelIN5flash19enable_sm80_to_sm89INS1_16FlashAttnBwdSm80INS1_25CollectiveMainloopBwdSm80ILi2ELi2EN4cute5tupleIJNS5_1CILi128EEES8_NS7_ILi64EEEEEENS_6half_tEfNS_4arch4Sm80ELb1ELb0ELb1ELb1ELb1ELb0ELb0ELb0ELi2ELi4ELi4ELi4ELb0EEENS1_24CollectiveEpilogueBwdGQAISA_fSD_Li256ELb1ELb1EEENS1_25SingleTileBwdLPTSchedulerILb1ELi128ELb1EEEEEEEEEvNT_6ParamsE$_ZN4cute3eso3ESOILb1ELb0EJNS_6LayoutINS_5tupleIJNS3_IJNS3_IJNS_1CILi4EEENS4_ILi2EEEEEENS4_ILi1EEEEEES6_EEENS3_IJNS3_IJNS3_IJS8_NS4_ILi32EEEEEENS4_ILi0EEEEEENS4_ILi64EEEEEEEENS_10ViewEngineIPN7cutlass6half_tEEEEEC2ERKSH_RKSM_)
        /*07ac*/ 	.word	0x00000000


	//----- nvinfo : EIATTR_FRAME_SIZE
	.align		4
.L_338:
        /*07b0*/ 	.byte	0x04, 0x11
        /*07b2*/ 	.short	(.L_340 - .L_339)
	.align		4
.L_339:
        /*07b4*/ 	.word	index@($_ZN7cutlass13device_kernelIN5flash19enable_sm80_to_sm89INS1_16FlashAttnBwdSm80INS1_25CollectiveMainloopBwdSm80ILi2ELi2EN4cute5tupleIJNS5_1CILi128EEES8_NS7_ILi64EEEEEENS_6half_tEfNS_4arch4Sm80ELb1ELb0ELb1ELb1ELb1ELb0ELb0ELb0ELi2ELi4ELi4ELi4ELb0EEENS1_24CollectiveEpilogueBwdGQAISA_fSD_Li256ELb1ELb1EEENS1_25SingleTileBwdLPTSchedulerILb1ELi128ELb1EEEEEEEEEvNT_6ParamsE$_ZN4cute3eso3ESOILb1ELb0EJNS_6LayoutINS_5tupleIJNS3_IJNS3_IJNS_1CILi4EEENS4_ILi2EEEEEENS4_ILi1EEEEEENS3_IJS6_EEEEEENS3_IJNS3_IJNS3_IJS8_NS4_ILi32EEEEEENS4_ILi0EEEEEENS3_IJNS4_ILi64EEEEEEEEEEENS_10ViewEngineIPN7cutlass6half_tEEEEEC2ERKSJ_RKSO_)
        /*07b8*/ 	.word	0x00000000


	//----- nvinfo : EIATTR_FRAME_SIZE
	.align		4
.L_340:
        /*07bc*/ 	.byte	0x04, 0x11
        /*07be*/ 	.short	(.L_342 - .L_341)
	.align		4
.L_341:
        /*07c0*/ 	.word	index@($_ZN7cutlass13device_kernelIN5flash19enable_sm80_to_sm89INS1_16FlashAttnBwdSm80INS1_25CollectiveMainloopBwdSm80ILi2ELi2EN4cute5tupleIJNS5_1CILi128EEES8_NS7_ILi64EEEEEENS_6half_tEfNS_4arch4Sm80ELb1ELb0ELb1ELb1ELb1ELb0ELb0ELb0ELi2ELi4ELi4ELi4ELb0EEENS1_24CollectiveEpilogueBwdGQAISA_fSD_Li256ELb1ELb1EEENS1_25SingleTileBwdLPTSchedulerILb1ELi128ELb1EEEEEEEEEvNT_6ParamsE$_ZN4cute3eso3ESOILb1ELb0EJNS_6LayoutINS_5tupleIJNS3_IJNS3_IJNS_1CILi4EEENS4_ILi2EEEEEENS4_ILi1EEEEEEEEENS3_IJNS3_IJNS3_IJS8_NS4_ILi32EEEEEENS4_ILi0EEEEEEEEEEEiEEC2ERKSG_RKi)
        /*07c4*/ 	.word	0x00000000


	//----- nvinfo : EIATTR_FRAME_SIZE
	.align		4
.L_342:
        /*07c8*/ 	.byte	0x04, 0x11
        /*07ca*/ 	.short	(.L_344 - .L_343)
	.align		4
.L_343:
        /*07cc*/ 	.word	index@($_ZN7cutlass13device_kernelIN5flash19enable_sm80_to_sm89INS1_16FlashAttnBwdSm80INS1_25CollectiveMainloopBwdSm80ILi2ELi2EN4cute5tupleIJNS5_1CILi128EEES8_NS7_ILi64EEEEEENS_6half_tEfNS_4arch4Sm80ELb1ELb0ELb1ELb1ELb1ELb0ELb0ELb0ELi2ELi4ELi4ELi4ELb0EEENS1_24CollectiveEpilogueBwdGQAISA_fSD_Li256ELb1ELb1EEENS1_25SingleTileBwdLPTSchedulerILb1ELi128ELb1EEEEEEEEEvNT_6ParamsE$_ZN4cute3eso3ESOILb1ELb0EJNS_6LayoutINS_5tupleIJNS3_IJNS3_IJNS_1CILi4EEENS4_ILi2EEEEEENS4_ILi1EEEEEEEEENS3_IJNS3_IJNS3_IJS8_NS4_ILi32EEEEEENS4_ILi0EEEEEEEEEEENS_10ViewEngineIPN7cutlass6half_tEEEEEC2ERKSG_RKSL_)
        /*07d0*/ 	.word	0x00000000


	//----- nvinfo : EIATTR_FRAME_SIZE
	.align		4
.L_344:
        /*07d4*/ 	.byte	0x04, 0x11
        /*07d6*/ 	.short	(.L_346 - .L_345)
	.align		4
.L_345:
        /*07d8*/ 	.word	index@($_ZN7cutlass13device_kernelIN5flash19enable_sm80_to_sm89INS1_16FlashAttnBwdSm80INS1_25CollectiveMainloopBwdSm80ILi2ELi2EN4cute5tupleIJNS5_1CILi128EEES8_NS7_ILi64EEEEEENS_6half_tEfNS_4arch4Sm80ELb1ELb0ELb1ELb1ELb1ELb0ELb0ELb0ELi2ELi4ELi4ELi4ELb0EEENS1_24CollectiveEpilogueBwdGQAISA_fSD_Li256ELb1ELb1EEENS1_25SingleTileBwdLPTSchedulerILb1ELi128ELb1EEEEEEEEEvNT_6ParamsE$_ZN4cute3eso3ESOILb1ELb0EJNS_6LayoutINS_5tupleIJNS3_IJNS3_IJNS_1CILi2EEES5_EEENS4_ILi1EEEEEEEEENS3_IJNS3_IJNS3_IJS7_NS4_ILi16EEEEEENS4_ILi0EEEEEEEEEEENS_10ViewEngineIPjEEEEC2ERKSF_RKSI_)
        /*07dc*/ 	.word	0x00000000


	//----- nvinfo : EIATTR_FRAME_SIZE
	.align		4
.L_346:
        /*07e0*/ 	.byte	0x04, 0x11
        /*07e2*/ 	.short	(.L_348 - .L_347)
	.align		4
.L_347:
        /*07e4*/ 	.word	index@($_ZN7cutlass13device_kernelIN5flash19enable_sm80_to_sm89INS1_16FlashAttnBwdSm80INS1_25CollectiveMainloopBwdSm80ILi2ELi2EN4cute5tupleIJNS5_1CILi128EEES8_NS7_ILi64EEEEEENS_6half_tEfNS_4arch4Sm80ELb1ELb0ELb1ELb1ELb1ELb0ELb0ELb0ELi2ELi4ELi4ELi4ELb0EEENS1_24CollectiveEpilogueBwdGQAISA_fSD_Li256ELb1ELb1EEENS1_25SingleTileBwdLPTSchedulerILb1ELi128ELb1EEEEEEEEEvNT_6ParamsE$_ZN4cute3eso3ESOILb1ELb0EJNS_6LayoutINS_5tupleIJNS3_IJNS3_IJNS3_IJNS_1CILi4EEENS4_ILi2EEEEEENS4_ILi1EEEEEES8_EEENS3_IJNS3_IJNS3_IJS8_S8_EEES8_EEES6_EEEEEENS3_IJNS3_IJNS3_IJNS3_IJS8_NS4_ILi32EEEEEENS4_ILi0EEEEEESH_EEENS3_IJNS3_IJNS3_IJSH_SH_EEESH_EEENS4_ILi64EEEEEEEEEEENS_10ViewEngineIPN7cutlass6half_tEEEEEC2ERKSP_RKSU_)
        /*07e8*/ 	.word	0x00000000


	//----- nvinfo : EIATTR_FRAME_SIZE
	.align		4
.L_348:
        /*07ec*/ 	.byte	0x04, 0x11
        /*07ee*/ 	.short	(.L_350 - .L_349)
	.align		4
.L_349:
        /*07f0*/ 	.word	index@($_ZN7cutlass13device_kernelIN5flash19enable_sm80_to_sm89INS1_16FlashAttnBwdSm80INS1_25CollectiveMainloopBwdSm80ILi2ELi2EN4cute5tupleIJNS5_1CILi128EEES8_NS7_ILi64EEEEEENS_6half_tEfNS_4arch4Sm80ELb1ELb0ELb1ELb1ELb1ELb0ELb0ELb0ELi2ELi4ELi4ELi4ELb0EEENS1_24CollectiveEpilogueBwdGQAISA_fSD_Li256ELb1ELb1EEENS1_25SingleTileBwdLPTSchedulerILb1ELi128ELb1EEEEEEEEEvNT_6ParamsE$_ZN4cute3eso3ESOILb1ELb0EJNS_5tupleIJNS_1CILi1EEENS3_ILi0EEEEEENS2_IJiEEEEEC2ERKS6_RKS7_)
        /*07f4*/ 	.word	0x00000000


	//----- nvinfo : EIATTR_FRAME_SIZE
	.align		4
.L_350:
        /*07f8*/ 	.byte	0x04, 0x11
        /*07fa*/ 	.short	(.L_352 - .L_351)
	.align		4
.L_351:
        /*07fc*/ 	.word	index@($_ZN7cutlass13device_kernelIN5flash19enable_sm80_to_sm89INS1_16FlashAttnBwdSm80INS1_25CollectiveMainloopBwdSm80ILi2ELi2EN4cute5tupleIJNS5_1CILi128EEES8_NS7_ILi64EEEEEENS_6half_tEfNS_4arch4Sm80ELb1ELb0ELb1ELb1ELb1ELb0ELb0ELb0ELi2ELi4ELi4ELi4ELb0EEENS1_24CollectiveEpilogueBwdGQAISA_fSD_Li256ELb1ELb1EEENS1_25SingleTileBwdLPTSchedulerILb1ELi128ELb1EEEEEEEEEvNT_6ParamsE$_ZN4cute3eso3ESOILb1ELb0EJNS_5tupleIJNS_1CILi0EEES4_EEEiEEC2ERKS5_RKi)
        /*0800*/ 	.word	0x00000000


	//----- nvinfo : EIATTR_FRAME_SIZE
	.align		4
.L_352:
        /*0804*/ 	.byte	0x04, 0x11
        /*0806*/ 	.short	(.L_354 - .L_353)
	.align		4
.L_353:
        /*0808*/ 	.word	index@($_ZN7cutlass13device_kernelIN5flash19enable_sm80_to_sm89INS1_16FlashAttnBwdSm80INS1_25CollectiveMainloopBwdSm80ILi2ELi2EN4cute5tupleIJNS5_1CILi128EEES8_NS7_ILi64EEEEEENS_6half_tEfNS_4arch4Sm80ELb1ELb0ELb1ELb1ELb1ELb0ELb0ELb0ELi2ELi4ELi4ELi4ELb0EEENS1_24CollectiveEpilogueBwdGQAISA_fSD_Li256ELb1ELb1EEENS1_25SingleTileBwdLPTSchedulerILb1ELi128ELb1EEEEEEEEEvNT_6ParamsE$_ZN4cute3eso3ESOILb1ELb0EJNS_5tupleIJNS2_IJNS_1CILi1EEENS3_ILi0EEEEEES5_EEENS2_IJNS2_IJS5_S5_EEEiEEEEEC2ERKS7_RKS9_)
        /*080c*/ 	.word	0x00000000


	//----- nvinfo : EIATTR_FRAME_SIZE
	.align		4
.L_354:
        /*0810*/ 	.byte	0x04, 0x11
        /*0812*/ 	.short	(.L_356 - .L_355)
	.align		4
.L_355:
        /*0814*/ 	.word	index@($_ZN7cutlass13device_kernelIN5flash19enable_sm80_to_sm89INS1_16FlashAttnBwdSm80INS1_25CollectiveMainloopBwdSm80ILi2ELi2EN4cute5tupleIJNS5_1CILi128EEES8_NS7_ILi64EEEEEENS_6half_tEfNS_4arch4Sm80ELb1ELb0ELb1ELb1ELb1ELb0ELb0ELb0ELi2ELi4ELi4ELi4ELb0EEENS1_24CollectiveEpilogueBwdGQAISA_fSD_Li256ELb1ELb1EEENS1_25SingleTileBwdLPTSchedulerILb1ELi128ELb1EEEEEEEEEvNT_6ParamsE$_ZN4cute3eso3ESOILb1ELb0EJNS_5tupleIJNS2_IJNS_1CILi1EEENS3_ILi0EEEEEENS2_IJS5_S5_EEEEEENS2_IJS5_iEEEEEC2ERKS8_RKS9_)
        /*0818*/ 	.word	0x00000000


	//----- nvinfo : EIATTR_FRAME_SIZE
	.align		4
.L_356:
        /*081c*/ 	.byte	0x04, 0x11
        /*081e*/ 	.short	(.L_358 - .L_357)
	.align		4
.L_357:
        /*0820*/ 	.word	index@($_ZN7cutlass13device_kernelIN5flash19enable_sm80_to_sm89INS1_16FlashAttnBwdSm80INS1_25CollectiveMainloopBwdSm80ILi2ELi2EN4cute5tupleIJNS5_1CILi128EEES8_NS7_ILi64EEEEEENS_6half_tEfNS_4arch4Sm80ELb1ELb0ELb1ELb1ELb1ELb0ELb0ELb0ELi2ELi4ELi4ELi4ELb0EEENS1_24CollectiveEpilogueBwdGQAISA_fSD_Li256ELb1ELb1EEENS1_25SingleTileBwdLPTSchedulerILb1ELi128ELb1EEEEEEEEEvNT_6ParamsE$_ZN4cute3eso3ESOILb1ELb0EJNS_1CILi8EEEiiiNS2_ILi144EEENS2_ILi512EEEEEC2ERKS3_RKiSA_SA_RKS4_RKS5_)
        /*0824*/ 	.word	0x00000000


	//----- nvinfo : EIATTR_FRAME_SIZE
	.align		4
.L_358:
        /*0828*/ 	.byte	0x04, 0x11
        /*082a*/ 	.short	(.L_360 - .L_359)
	.align		4
.L_359:
        /*082c*/ 	.word	index@($_ZN7cutlass13device_kernelIN5flash19enable_sm80_to_sm89INS1_16FlashAttnBwdSm80INS1_25CollectiveMainloopBwdSm80ILi2ELi2EN4cute5tupleIJNS5_1CILi128EEES8_NS7_ILi64EEEEEENS_6half_tEfNS_4arch4Sm80ELb1ELb0ELb1ELb1ELb1ELb0ELb0ELb0ELi2ELi4ELi4ELi4ELb0EEENS1_24CollectiveEpilogueBwdGQAISA_fSD_Li256ELb1ELb1EEENS1_25SingleTileBwdLPTSchedulerILb1ELi128ELb1EEEEEEEEEvNT_6ParamsE$_ZN4cute3eso3ESOILb1ELb0EJNS_1CILi8EEEiiEEC2ERKS3_RKiS8_)
        /*0830*/ 	.word	0x00000000


	//----- nvinfo : EIATTR_FRAME_SIZE
	.align		4
.L_360:
        /*0834*/ 	.byte	0x04, 0x11
        /*0836*/ 	.short	(.L_362 - .L_361)
	.align		4
.L_361:
        /*0838*/ 	.word	index@($_ZN7cutlass13device_kernelIN5flash19enable_sm80_to_sm89INS1_16FlashAttnBwdSm80INS1_25CollectiveMainloopBwdSm80ILi2ELi2EN4cute5tupleIJNS5_1CILi128EEES8_NS7_ILi64EEEEEENS_6half_tEfNS_4arch4Sm80ELb1ELb0ELb1ELb1ELb1ELb0ELb0ELb0ELi2ELi4ELi4ELi4ELb0EEENS1_24CollectiveEpilogueBwdGQAISA_fSD_Li256ELb1ELb1EEENS1_25SingleTileBwdLPTSchedulerILb1ELi128ELb1EEEEEEEEEvNT_6ParamsE$_ZN4cute3eso3ESOILb1ELb0EJNS_1CILi1EEEiiiNS2_ILi72EEENS2_ILi512EEEEEC2ERKS3_RKiSA_SA_RKS4_RKS5_)
        /*083c*/ 	.word	0x00000000


	//----- nvinfo : EIATTR_FRAME_SIZE
	.align		4
.L_362:
        /*0840*/ 	.byte	0x04, 0x11
        /*0842*/ 	.short	(.L_364 - .L_363)
	.align		4
.L_363:
        /*0844*/ 	.word	index@($_ZN7cutlass13device_kernelIN5flash19enable_sm80_to_sm89INS1_16FlashAttnBwdSm80INS1_25CollectiveMainloopBwdSm80ILi2ELi2EN4cute5tupleIJNS5_1CILi128EEES8_NS7_ILi64EEEEEENS_6half_tEfNS_4arch4Sm80ELb1ELb0ELb1ELb1ELb1ELb0ELb0ELb0ELi2ELi4ELi4ELi4ELb0EEENS1_24CollectiveEpilogueBwdGQAISA_fSD_Li256ELb1ELb1EEENS1_25SingleTileBwdLPTSchedulerILb1ELi128ELb1EEEEEEEEEvNT_6ParamsE$_ZN4cute3eso3ESOILb1ELb0EJNS_1CILi1EEEiiiNS2_ILi144EEENS2_ILi512EEEEEC2ERKS3_RKiSA_SA_RKS4_RKS5_)
        /*0848*/ 	.word	0x00000000


	//----- nvinfo : EIATTR_FRAME_SIZE
	.align		4
.L_364:
        /*084c*/ 	.byte	0x04, 0x11
        /*084e*/ 	.short	(.L_366 - .L_365)
	.align		4
.L_365:
        /*0850*/ 	.word	index@($_ZN7cutlass13device_kernelIN5flash19enable_sm80_to_sm89INS1_16FlashAttnBwdSm80INS1_25CollectiveMainloopBwdSm80ILi2ELi2EN4cute5tupleIJNS5_1CILi128EEES8_NS7_ILi64EEEEEENS_6half_tEfNS_4arch4Sm80ELb1ELb0ELb1ELb1ELb1ELb0ELb0ELb0ELi2ELi4ELi4ELi4ELb0EEENS1_24CollectiveEpilogueBwdGQAISA_fSD_Li256ELb1ELb1EEENS1_25SingleTileBwdLPTSchedulerILb1ELi128ELb1EEEEEEEEEvNT_6ParamsE$_ZN4cute3eso3ESOILb1ELb0EJNS_1CILi1EEENS_5tupleIJiiiEEENS2_ILi64EEENS4_IJNS2_ILi72EEENS2_ILi144EEENS2_ILi288EEEEEENS2_ILi512EEEEEC2ERKS3_RKS5_RKS6_RKSA_RKSB_)
        /*0854*/ 	.word	0x00000000


	//----- nvinfo : EIATTR_FRAME_SIZE
	.align		4
.L_366:
        /*0858*/ 	.byte	0x04, 0x11
        /*085a*/ 	.short	(.L_368 - .L_367)
	.align		4
.L_367:
        /*085c*/ 	.word	index@($_ZN7cutlass13device_kernelIN5flash19enable_sm80_to_sm89INS1_16FlashAttnBwdSm80INS1_25CollectiveMainloopBwdSm80ILi2ELi2EN4cute5tupleIJNS5_1CILi128EEES8_NS7_ILi64EEEEEENS_6half_tEfNS_4arch4Sm80ELb1ELb0ELb1ELb1ELb1ELb0ELb0ELb0ELi2ELi4ELi4ELi4ELb0EEENS1_24CollectiveEpilogueBwdGQAISA_fSD_Li256ELb1ELb1EEENS1_25SingleTileBwdLPTSchedulerILb1ELi128ELb1EEEEEEEEEvNT_6ParamsE$_ZN4cute3eso3ESOILb1ELb0EJNS_1CILi1EEENS_5tupleIJNS2_ILi8EEEiiEEENS2_ILi64EEENS4_IJiNS2_ILi144EEENS2_ILi288EEEEEENS2_ILi512EEEEEC2ERKS3_RKS6_RKS7_RKSA_RKSB_)
        /*0860*/ 	.word	0x00000000


	//----- nvinfo : EIATTR_FRAME_SIZE
	.align		4
.L_368:
        /*0864*/ 	.byte	0x04, 0x11
        /*0866*/ 	.short	(.L_370 - .L_369)
	.align		4
.L_369:
        /*0868*/ 	.word	index@($_ZN7cutlass13device_kernelIN5flash19enable_sm80_to_sm89INS1_16FlashAttnBwdSm80INS1_25CollectiveMainloopBwdSm80ILi2ELi2EN4cute5tupleIJNS5_1CILi128EEES8_NS7_ILi64EEEEEENS_6half_tEfNS_4arch4Sm80ELb1ELb0ELb1ELb1ELb1ELb0ELb0ELb0ELi2ELi4ELi4ELi4ELb0EEENS1_24CollectiveEpilogueBwdGQAISA_fSD_Li256ELb1ELb1EEENS1_25SingleTileBwdLPTSchedulerILb1ELi128ELb1EEEEEEEEEvNT_6ParamsE$_ZN4cute3eso3ESOILb1ELb0EJNS_14ComposedLayoutINS_7SwizzleILi3ELi3ELi3EEENS_1CILj0EEENS_6LayoutINS_5tupleIJNS8_IJNS8_IJNS5_ILi4EEENS5_ILi8EEEEEENS8_IJS9_NS5_ILi1EEEEEEEEENS8_IJNS8_IJNS5_ILi2EEESF_SF_EEENS8_IJSF_S9_EEEEEEEEENS8_IJNS8_IJNS8_IJSF_NS5_ILi64EEEEEENS8_IJNS5_ILi1024EEENS5_ILi0EEEEEEEEENS8_IJNS8_IJSC_NS5_ILi512EEESA_EEENS8_IJNS5_ILi4096EEENS5_ILi16EEEEEEEEEEEEEEEENS_10ViewEngineINS_8smem_ptrIPN7cutlass6half_tEEEEEEEC2ERKSY_RKS15_)
        /*086c*/ 	.word	0x00000000


	//----- nvinfo : EIATTR_FRAME_SIZE
	.align		4
.L_370:
        /*0870*/ 	.byte	0x04, 0x11
        /*0872*/ 	.short	(.L_372 - .L_371)
	.align		4
.L_371:
        /*0874*/ 	.word	index@($_ZN7cutlass13device_kernelIN5flash19enable_sm80_to_sm89INS1_16FlashAttnBwdSm80INS1_25CollectiveMainloopBwdSm80ILi2ELi2EN4cute5tupleIJNS5_1CILi128EEES8_NS7_ILi64EEEEEENS_6half_tEfNS_4arch4Sm80ELb1ELb0ELb1ELb1ELb1ELb0ELb0ELb0ELi2ELi4ELi4ELi4ELb0EEENS1_24CollectiveEpilogueBwdGQAISA_fSD_Li256ELb1ELb1EEENS1_25SingleTileBwdLPTSchedulerILb1ELi128ELb1EEEEEEEEEvNT_6ParamsE$_ZN4cute3eso3ESOILb1ELb0EJNS_14ComposedLayoutINS_7SwizzleILi3ELi3ELi3EEENS_1CILj0EEENS_6LayoutINS_5tupleIJNS8_IJNS8_IJNS5_ILi4EEENS5_ILi8EEEEEENS8_IJNS5_ILi2EEENS5_ILi1EEEEEEEEENS8_IJNS8_IJSC_SC_EEESB_EEEEEENS8_IJNS8_IJNS8_IJNS5_ILi128EEESD_EEENS8_IJSA_NS5_ILi0EEEEEEEEENS8_IJNS8_IJNS5_ILi64EEENS5_ILi512EEEEEENS8_IJNS5_ILi16EEENS5_ILi1024EEEEEEEEEEEEEEEENS_10ViewEngineINS_8smem_ptrIPN7cutlass6half_tEEEEEEEC2ERKSX_RKS14_)
        /*0878*/ 	.word	0x00000000


	//----- nvinfo : EIATTR_FRAME_SIZE
	.align		4
.L_372:
        /*087c*/ 	.byte	0x04, 0x11
        /*087e*/ 	.short	(.L_374 - .L_373)
	.align		4
.L_373:
        /*0880*/ 	.word	index@($_ZN7cutlass13device_kernelIN5flash19enable_sm80_to_sm89INS1_16FlashAttnBwdSm80INS1_25CollectiveMainloopBwdSm80ILi2ELi2EN4cute5tupleIJNS5_1CILi128EEES8_NS7_ILi64EEEEEENS_6half_tEfNS_4arch4Sm80ELb1ELb0ELb1ELb1ELb1ELb0ELb0ELb0ELi2ELi4ELi4ELi4ELb0EEENS1_24CollectiveEpilogueBwdGQAISA_fSD_Li256ELb1ELb1EEENS1_25SingleTileBwdLPTSchedulerILb1ELi128ELb1EEEEEEEEEvNT_6ParamsE$_ZN4cute3eso3ESOILb1ELb0EJNS_14ComposedLayoutINS_7SwizzleILi3ELi3ELi3EEENS_1CILj0EEENS_6LayoutINS_5tupleIJNS8_IJNS5_ILi8EEENS5_ILi16EEEEEENS8_IJNS5_ILi64EEENS5_ILi1EEEEEEEEENS8_IJNS8_IJSC_NS5_ILi512EEEEEENS8_IJSD_NS5_ILi0EEEEEEEEEEEEENS_10ViewEngineINS_8smem_ptrIPN7cutlass6half_tEEEEEEEC2ERKSM_RKST_)
        /*0884*/ 	.word	0x00000000


	//----- nvinfo : EIATTR_FRAME_SIZE
	.align		4
.L_374:
        /*0888*/ 	.byte	0x04, 0x11
        /*088a*/ 	.short	(.L_376 - .L_375)
	.align		4
.L_375:
        /*088c*/ 	.word	index@($_ZN7cutlass13device_kernelIN5flash19enable_sm80_to_sm89INS1_16FlashAttnBwdSm80INS1_25CollectiveMainloopBwdSm80ILi2ELi2EN4cute5tupleIJNS5_1CILi128EEES8_NS7_ILi64EEEEEENS_6half_tEfNS_4arch4Sm80ELb1ELb0ELb1ELb1ELb1ELb0ELb0ELb0ELi2ELi4ELi4ELi4ELb0EEENS1_24CollectiveEpilogueBwdGQAISA_fSD_Li256ELb1ELb1EEENS1_25SingleTileBwdLPTSchedulerILb1ELi128ELb1EEEEEEEEEvNT_6ParamsE$_ZN4cute3eso3ESOILb1ELb0EJNS_14ComposedLayoutINS_7SwizzleILi3ELi3ELi3EEENS_1CILj0EEENS_6LayoutINS_5tupleIJNS5_ILi64EEENS5_ILi128EEEEEENS8_IJNS5_ILi1EEES9_EEEEEEENS_10ViewEngineINS_8smem_ptrIPN7cutlass6half_tEEEEEEEC2ERKSF_RKSM_)
        /*0890*/ 	.word	0x00000000


	//----- nvinfo : EIATTR_FRAME_SIZE
	.align		4
.L_376:
        /*0894*/ 	.byte	0x04, 0x11
        /*0896*/ 	.short	(.L_378 - .L_377)
	.align		4
.L_377:
        /*0898*/ 	.word	index@($_ZN7cutlass13device_kernelIN5flash19enable_sm80_to_sm89INS1_16FlashAttnBwdSm80INS1_25CollectiveMainloopBwdSm80ILi2ELi2EN4cute5tupleIJNS5_1CILi128EEES8_NS7_ILi64EEEEEENS_6half_tEfNS_4arch4Sm80ELb1ELb0ELb1ELb1ELb1ELb0ELb0ELb0ELi2ELi4ELi4ELi4ELb0EEENS1_24CollectiveEpilogueBwdGQAISA_fSD_Li256ELb1ELb1EEENS1_25SingleTileBwdLPTSchedulerILb1ELi128ELb1EEEEEEEEEvNT_6ParamsE$_ZN4cute3eso3ESOILb1ELb0EJNS_14ComposedLayoutINS_7SwizzleILi3ELi3ELi3EEENS_1CILi0EEENS_6LayoutINS_5tupleIJNS8_IJNS8_IJNS5_ILi4EEENS5_ILi8EEEEEENS8_IJS9_NS5_ILi1EEEEEEEEENS8_IJNS8_IJNS5_ILi2EEESF_SF_EEENS8_IJSF_SA_EEEEEEEEENS8_IJNS8_IJNS8_IJNS5_ILi128EEESC_EEENS8_IJNS5_ILi16EEES6_EEEEEENS8_IJNS8_IJNS5_ILi64EEESA_NS5_ILi512EEEEEENS8_IJNS5_ILi8192EEENS5_ILi1024EEEEEEEEEEEEEEEENS_10ViewEngineINS_8smem_ptrIPN7cutlass6half_tEEEEEEEC2ERKSY_RKS15_)
        /*089c*/ 	.word	0x00000000


	//----- nvinfo : EIATTR_FRAME_SIZE
	.align		4
.L_378:
        /*08a0*/ 	.byte	0x04, 0x11
        /*08a2*/ 	.short	(.L_380 - .L_379)
	.align		4
.L_379:
        /*08a4*/ 	.word	index@($_ZN7cutlass13device_kernelIN5flash19enable_sm80_to_sm89INS1_16FlashAttnBwdSm80INS1_25CollectiveMainloopBwdSm80ILi2ELi2EN4cute5tupleIJNS5_1CILi128EEES8_NS7_ILi64EEEEEENS_6half_tEfNS_4arch4Sm80ELb1ELb0ELb1ELb1ELb1ELb0ELb0ELb0ELi2ELi4ELi4ELi4ELb0EEENS1_24CollectiveEpilogueBwdGQAISA_fSD_Li256ELb1ELb1EEENS1_25SingleTileBwdLPTSchedulerILb1ELi128ELb1EEEEEEEEEvNT_6ParamsE$_ZN4cute3eso3ESOILb1ELb0EJNS_14ComposedLayoutINS_7SwizzleILi3ELi3ELi3EEENS_1CILi0EEENS_6LayoutINS_5tupleIJNS8_IJNS8_IJNS5_ILi4EEENS5_ILi8EEEEEENS8_IJNS5_ILi2EEENS5_ILi1EEEEEEEEENS8_IJNS8_IJSC_SC_EEESB_EEEEEENS8_IJNS8_IJNS8_IJNS5_ILi128EEESD_EEENS8_IJSA_S6_EEEEEENS8_IJNS8_IJNS5_ILi64EEENS5_ILi512EEEEEENS8_IJNS5_ILi16EEENS5_ILi1024EEEEEEEEEEEEEEEENS_10ViewEngineINS_8smem_ptrIPN7cutlass6half_tEEEEEEEC2ERKSW_RKS13_)
        /*08a8*/ 	.word	0x00000000


	//----- nvinfo : EIATTR_FRAME_SIZE
	.align		4
.L_380:
        /*08ac*/ 	.byte	0x04, 0x11
        /*08ae*/ 	.short	(.L_382 - .L_381)
	.align		4
.L_381:
        /*08b0*/ 	.word	index@($_ZN7cutlass13device_kernelIN5flash19enable_sm80_to_sm89INS1_16FlashAttnBwdSm80INS1_25CollectiveMainloopBwdSm80ILi2ELi2EN4cute5tupleIJNS5_1CILi128EEES8_NS7_ILi64EEEEEENS_6half_tEfNS_4arch4Sm80ELb1ELb0ELb1ELb1ELb1ELb0ELb0ELb0ELi2ELi4ELi4ELi4ELb0EEENS1_24CollectiveEpilogueBwdGQAISA_fSD_Li256ELb1ELb1EEENS1_25SingleTileBwdLPTSchedulerILb1ELi128ELb1EEEEEEEEEvNT_6ParamsE$_ZN4cute3eso3ESOILb1ELb0EJNS_14ComposedLayoutINS_7SwizzleILi3ELi3ELi3EEENS_1CILi0EEENS_6LayoutINS_5tupleIJNS8_IJNS8_IJNS5_ILi4EEENS5_ILi8EEEEEENS8_IJNS5_ILi2EEENS5_ILi1EEEEEEEEENS8_IJNS8_IJSC_SC_EEENS8_IJSA_S9_EEEEEEEEENS8_IJNS8_IJNS8_IJSC_NS5_ILi64EEEEEENS8_IJNS5_ILi512EEES6_EEEEEENS8_IJNS8_IJSD_SA_EEENS8_IJNS5_ILi1024EEENS5_ILi16EEEEEEEEEEEEEEEENS_10ViewEngineINS_8smem_ptrIPN7cutlass6half_tEEEEEEEC2ERKSW_RKS13_)
        /*08b4*/ 	.word	0x00000000


	//----- nvinfo : EIATTR_FRAME_SIZE
	.align		4
.L_382:
        /*08b8*/ 	.byte	0x04, 0x11
        /*08ba*/ 	.short	(.L_384 - .L_383)
	.align		4
.L_383:
        /*08bc*/ 	.word	index@($_ZN7cutlass13device_kernelIN5flash19enable_sm80_to_sm89INS1_16FlashAttnBwdSm80INS1_25CollectiveMainloopBwdSm80ILi2ELi2EN4cute5tupleIJNS5_1CILi128EEES8_NS7_ILi64EEEEEENS_6half_tEfNS_4arch4Sm80ELb1ELb0ELb1ELb1ELb1ELb0ELb0ELb0ELi2ELi4ELi4ELi4ELb0EEENS1_24CollectiveEpilogueBwdGQAISA_fSD_Li256ELb1ELb1EEENS1_25SingleTileBwdLPTSchedulerILb1ELi128ELb1EEEEEEEEEvNT_6ParamsE$_ZN4cute3eso3ESOILb1ELb0EJNS_10UnderscoreEiiEEC2ERKS2_RKiS7_)
        /*08c0*/ 	.word	0x00000000


	//----- nvinfo : EIATTR_FRAME_SIZE
	.align		4
.L_384:
        /*08c4*/ 	.byte	0x04, 0x11
        /*08c6*/ 	.short	(.L_386 - .L_385)
	.align		4
.L_385:
        /*08c8*/ 	.word	index@($_ZN7cutlass13device_kernelIN5flash19enable_sm80_to_sm89INS1_16FlashAttnBwdSm80INS1_25CollectiveMainloopBwdSm80ILi2ELi2EN4cute5tupleIJNS5_1CILi128EEES8_NS7_ILi64EEEEEENS_6half_tEfNS_4arch4Sm80ELb1ELb0ELb1ELb1ELb1ELb0ELb0ELb0ELi2ELi4ELi4ELi4ELb0EEENS1_24CollectiveEpilogueBwdGQAISA_fSD_Li256ELb1ELb1EEENS1_25SingleTileBwdLPTSchedulerILb1ELi128ELb1EEEEEEEEEvNT_6ParamsE$_ZN4cute3eso3ESOILb1ELb0EJNS_10UnderscoreEiEEC2ERKS2_RKi)
        /*08cc*/ 	.word	0x00000000


	//----- nvinfo : EIATTR_FRAME_SIZE
	.align		4
.L_386:
        /*08d0*/ 	.byte	0x04, 0x11
        /*08d2*/ 	.short	(.L_388 - .L_387)
	.align		4
.L_387:
        /*08d4*/ 	.word	index@($_ZN7cutlass13device_kernelIN5flash19enable_sm80_to_sm89INS1_16FlashAttnBwdSm80INS1_25CollectiveMainloopBwdSm80ILi2ELi2EN4cute5tupleIJNS5_1CILi128EEES8_NS7_ILi64EEEEEENS_6half_tEfNS_4arch4Sm80ELb1ELb0ELb1ELb1ELb1ELb0ELb0ELb0ELi2ELi4ELi4ELi4ELb0EEENS1_24CollectiveEpilogueBwdGQAISA_fSD_Li256ELb1ELb1EEENS1_25SingleTileBwdLPTSchedulerILb1ELi128ELb1EEEEEEEEEvNT_6ParamsE$_ZN4cute3eso3ESOILb1ELb0EJNS_10UnderscoreES2_iEEC2ERKS2_S5_RKi)
        /*08d8*/ 	.word	0x00000000


	//----- nvinfo : EIATTR_FRAME_SIZE
	.align		4
.L_388:
        /*08dc*/ 	.byte	0x04, 0x11
        /*08de*/ 	.short	(.L_390 - .L_389)
	.align		4
.L_389:
        /*08e0*/ 	.word	index@($_ZN7cutlass13device_kernelIN5flash19enable_sm80_to_sm89INS1_16FlashAttnBwdSm80INS1_25CollectiveMainloopBwdSm80ILi2ELi2EN4cute5tupleIJNS5_1CILi128EEES8_NS7_ILi64EEEEEENS_6half_tEfNS_4arch4Sm80ELb1ELb0ELb1ELb1ELb1ELb0ELb0ELb0ELi2ELi4ELi4ELi4ELb0EEENS1_24CollectiveEpilogueBwdGQAISA_fSD_Li256ELb1ELb1EEENS1_25SingleTileBwdLPTSchedulerILb1ELi128ELb1EEEEEEEEEvNT_6ParamsE$_ZN4cute3eso3ESOILb1ELb0EJNS_10UnderscoreES2_S2_iEEC2ERKS2_S5_S5_RKi)
        /*08e4*/ 	.word	0x00000000


	//----- nvinfo : EIATTR_FRAME_SIZE
	.align		4
.L_390:
        /*08e8*/ 	.byte	0x04, 0x11
        /*08ea*/ 	.short	(.L_392 - .L_391)
	.align		4
.L_391:
        /*08ec*/ 	.word	index@($_ZN7cutlass13device_kernelIN5flash19enable_sm80_to_sm89INS1_16FlashAttnBwdSm80INS1_25CollectiveMainloopBwdSm80ILi2ELi2EN4cute5tupleIJNS5_1CILi128EEES8_NS7_ILi64EEEEEENS_6half_tEfNS_4arch4Sm80ELb1ELb0ELb1ELb1ELb1ELb0ELb0ELb0ELi2ELi4ELi4ELi4ELb0EEENS1_24CollectiveEpilogueBwdGQAISA_fSD_Li256ELb1ELb1EEENS1_25SingleTileBwdLPTSchedulerILb1ELi128ELb1EEEEEEEEEvNT_6ParamsE$_ZN4cute3eso3ESOILb0ELb1EJiNS_1CILi72EEENS2_ILi512EEEEEC2ERKiRKS3_RKS4_)
        /*08f0*/ 	.word	0x00000000


	//----- nvinfo : EIATTR_FRAME_SIZE
	.align		4
.L_392:
        /*08f4*/ 	.byte	0x04, 0x11
        /*08f6*/ 	.short	(.L_394 - .L_393)
	.align		4
.L_393:
        /*08f8*/ 	.word	index@($_ZN7cutlass13device_kernelIN5flash19enable_sm80_to_sm89INS1_16FlashAttnBwdSm80INS1_25CollectiveMainloopBwdSm80ILi2ELi2EN4cute5tupleIJNS5_1CILi128EEES8_NS7_ILi64EEEEEENS_6half_tEfNS_4arch4Sm80ELb1ELb0ELb1ELb1ELb1ELb0ELb0ELb0ELi2ELi4ELi4ELi4ELb0EEENS1_24CollectiveEpilogueBwdGQAISA_fSD_Li256ELb1ELb1EEENS1_25SingleTileBwdLPTSchedulerILb1ELi128ELb1EEEEEEEEEvNT_6ParamsE$_ZN4cute3eso3ESOILb0ELb1EJiNS_1CILi144EEENS2_ILi512EEEEEC2ERKiRKS3_RKS4_)
        /*08fc*/ 	.word	0x00000000


	//----- nvinfo : EIATTR_FRAME_SIZE
	.align		4
.L_394:
        /*0900*/ 	.byte	0x04, 0x11
        /*0902*/ 	.short	(.L_396 - .L_395)
	.align		4
.L_395:
        /*0904*/ 	.word	index@($_ZN7cutlass13device_kernelIN5flash19enable_sm80_to_sm89INS1_16FlashAttnBwdSm80INS1_25CollectiveMainloopBwdSm80ILi2ELi2EN4cute5tupleIJNS5_1CILi128EEES8_NS7_ILi64EEEEEENS_6half_tEfNS_4arch4Sm80ELb1ELb0ELb1ELb1ELb1ELb0ELb0ELb0ELi2ELi4ELi4ELi4ELb0EEENS1_24CollectiveEpilogueBwdGQAISA_fSD_Li256ELb1ELb1EEENS1_25SingleTileBwdLPTSchedulerILb1ELi128ELb1EEEEEEEEEvNT_6ParamsE$_ZN4cute3eso3ESOILb0ELb1EJiNS_1CILi144EEENS2_ILi288EEEEEC2ERKiRKS3_RKS4_)
        /*0908*/ 	.word	0x00000000


	//----- nvinfo : EIATTR_FRAME_SIZE
	.align		4
.L_396:
        /*090c*/ 	.byte	0x04, 0x11
        /*090e*/ 	.short	(.L_398 - .L_397)
	.align		4
.L_397:
        /*0910*/ 	.word	index@($_ZN7cutlass13device_kernelIN5flash19enable_sm80_to_sm89INS1_16FlashAttnBwdSm80INS1_25CollectiveMainloopBwdSm80ILi2ELi2EN4cute5tupleIJNS5_1CILi128EEES8_NS7_ILi64EEEEEENS_6half_tEfNS_4arch4Sm80ELb1ELb0ELb1ELb1ELb1ELb0ELb0ELb0ELi2ELi4ELi4ELi4ELb0EEENS1_24CollectiveEpilogueBwdGQAISA_fSD_Li256ELb1ELb1EEENS1_25SingleTileBwdLPTSchedulerILb1ELi128ELb1EEEEEEEEEvNT_6ParamsE$_ZN4cute3eso3ESOILb0ELb1EJiNS_1CILi0EEEEEC2ERKiRKS3_)
        /*0914*/ 	.word	0x00000000


	//----- nvinfo : EIATTR_FRAME_SIZE
	.align		4
.L_398:
        /*0918*/ 	.byte	0x04, 0x11
        /*091a*/ 	.short	(.L_400 - .L_399)
	.align		4
.L_399:
        /*091c*/ 	.word	index@($_ZN7cutlass13device_kernelIN5flash19enable_sm80_to_sm89INS1_16FlashAttnBwdSm80INS1_25CollectiveMainloopBwdSm80ILi2ELi2EN4cute5tupleIJNS5_1CILi128EEES8_NS7_ILi64EEEEEENS_6half_tEfNS_4arch4Sm80ELb1ELb0ELb1ELb1ELb1ELb0ELb0ELb0ELi2ELi4ELi4ELi4ELb0EEENS1_24CollectiveEpilogueBwdGQAISA_fSD_Li256ELb1ELb1EEENS1_25SingleTileBwdLPTSchedulerILb1ELi128ELb1EEEEEEEEEvNT_6ParamsE$_ZN4cute3eso3ESOILb0ELb1EJNS_6LayoutINS_5tupleIJNS3_IJNS_1CILi8EEENS4_ILi1EEEEEENS4_ILi2EEEEEENS3_IJNS3_IJS6_NS4_ILi0EEEEEEiEEEEESA_EEC2ERKSD_RKSA_)
        /*0920*/ 	.word	0x00000000


	//----- nvinfo : EIATTR_FRAME_SIZE
	.align		4
.L_400:
        /*0924*/ 	.byte	0x04, 0x11
        /*0926*/ 	.short	(.L_402 - .L_401)
	.align		4
.L_401:
        /*0928*/ 	.word	index@($_ZN7cutlass13device_kernelIN5flash19enable_sm80_to_sm89INS1_16FlashAttnBwdSm80INS1_25CollectiveMainloopBwdSm80ILi2ELi2EN4cute5tupleIJNS5_1CILi128EEES8_NS7_ILi64EEEEEENS_6half_tEfNS_4arch4Sm80ELb1ELb0ELb1ELb1ELb1ELb0ELb0ELb0ELi2ELi4ELi4ELi4ELb0EEENS1_24CollectiveEpilogueBwdGQAISA_fSD_Li256ELb1ELb1EEENS1_25SingleTileBwdLPTSchedulerILb1ELi128ELb1EEEEEEEEEvNT_6ParamsE$_ZN4cute3eso3ESOILb0ELb1EJNS_5tupleIJiNS2_IJiNS_1CILi0EEEEEEEEENS2_IJNS_10UnderscoreENS2_IJS7_S7_EEEEEEEEC2ERKS6_RKS9_)
        /*092c*/ 	.word	0x00000000


	//----- nvinfo : EIATTR_FRAME_SIZE
	.align		4
.L_402:
        /*0930*/ 	.byte	0x04, 0x11
        /*0932*/ 	.short	(.L_404 - .L_403)
	.align		4
.L_403:
        /*0934*/ 	.word	index@($_ZN7cutlass13device_kernelIN5flash19enable_sm80_to_sm89INS1_16FlashAttnBwdSm80INS1_25CollectiveMainloopBwdSm80ILi2ELi2EN4cute5tupleIJNS5_1CILi128EEES8_NS7_ILi64EEEEEENS_6half_tEfNS_4arch4Sm80ELb1ELb0ELb1ELb1ELb1ELb0ELb0ELb0ELi2ELi4ELi4ELi4ELb0EEENS1_24CollectiveEpilogueBwdGQAISA_fSD_Li256ELb1ELb1EEENS1_25SingleTileBwdLPTSchedulerILb1ELi128ELb1EEEEEEEEEvNT_6ParamsE$_ZN4cute3eso3ESOILb0ELb0EJiiiNS_1CILi72EEENS2_ILi512EEEEEC2ERKiS7_S7_RKS3_RKS4_)
        /*0938*/ 	.word	0x00000000


	//----- nvinfo : EIATTR_FRAME_SIZE
	.align		4
.L_404:
        /*093c*/ 	.byte	0x04, 0x11
        /*093e*/ 	.short	(.L_406 - .L_405)
	.align		4
.L_405:
        /*0940*/ 	.word	index@($_ZN7cutlass13device_kernelIN5flash19enable_sm80_to_sm89INS1_16FlashAttnBwdSm80INS1_25CollectiveMainloopBwdSm80ILi2ELi2EN4cute5tupleIJNS5_1CILi128EEES8_NS7_ILi64EEEEEENS_6half_tEfNS_4arch4Sm80ELb1ELb0ELb1ELb1ELb1ELb0ELb0ELb0ELi2ELi4ELi4ELi4ELb0EEENS1_24CollectiveEpilogueBwdGQAISA_fSD_Li256ELb1ELb1EEENS1_25SingleTileBwdLPTSchedulerILb1ELi128ELb1EEEEEEEEEvNT_6ParamsE$_ZN4cute3eso3ESOILb0ELb0EJiiiNS_1CILi144EEENS2_ILi512EEEEEC2ERKiS7_S7_RKS3_RKS4_)
        /*0944*/ 	.word	0x00000000


	//----- nvinfo : EIATTR_FRAME_SIZE
	.align		4
.L_406:
        /*0948*/ 	.byte	0x04, 0x11
        /*094a*/ 	.short	(.L_408 - .L_407)
	.align		4
.L_407:
        /*094c*/ 	.word	index@($_ZN7cutlass13device_kernelIN5flash19enable_sm80_to_sm89INS1_16FlashAttnBwdSm80INS1_25CollectiveMainloopBwdSm80ILi2ELi2EN4cute5tupleIJNS5_1CILi128EEES8_NS7_ILi64EEEEEENS_6half_tEfNS_4arch4Sm80ELb1ELb0ELb1ELb1ELb1ELb0ELb0ELb0ELi2ELi4ELi4ELi4ELb0EEENS1_24CollectiveEpilogueBwdGQAISA_fSD_Li256ELb1ELb1EEENS1_25SingleTileBwdLPTSchedulerILb1ELi128ELb1EEEEEEEEEvNT_6ParamsE$_ZN4cute3eso3ESOILb0ELb0EJiiiEEC2ERKiS4_S4_)
        /*0950*/ 	.word	0x00000000


	//----- nvinfo : EIATTR_FRAME_SIZE
	.align		4
.L_408:
        /*0954*/ 	.byte	0x04, 0x11
        /*0956*/ 	.short	(.L_410 - .L_409)
	.align		4
.L_409:
        /*0958*/ 	.word	index@($_ZN7cutlass13device_kernelIN5flash19enable_sm80_to_sm89INS1_16FlashAttnBwdSm80INS1_25CollectiveMainloopBwdSm80ILi2ELi2EN4cute5tupleIJNS5_1CILi128EEES8_NS7_ILi64EEEEEENS_6half_tEfNS_4arch4Sm80ELb1ELb0ELb1ELb1ELb1ELb0ELb0ELb0ELi2ELi4ELi4ELi4ELb0EEENS1_24CollectiveEpilogueBwdGQAISA_fSD_Li256ELb1ELb1EEENS1_25SingleTileBwdLPTSchedulerILb1ELi128ELb1EEEEEEEEEvNT_6ParamsE$_ZN4cute3eso3ESOILb0ELb0EJiiNS_1CILi72EEENS2_ILi512EEEEEC2ERKiS7_RKS3_RKS4_)
        /*095c*/ 	.word	0x00000000


	//----- nvinfo : EIATTR_FRAME_SIZE
	.align		4
.L_410:
        /*0960*/ 	.byte	0x04, 0x11
        /*0962*/ 	.short	(.L_412 - .L_411)
	.align		4
.L_411:
        /*0964*/ 	.word	index@($_ZN7cutlass13device_kernelIN5flash19enable_sm80_to_sm89INS1_16FlashAttnBwdSm80INS1_25CollectiveMainloopBwdSm80ILi2ELi2EN4cute5tupleIJNS5_1CILi128EEES8_NS7_ILi64EEEEEENS_6half_tEfNS_4arch4Sm80ELb1ELb0ELb1ELb1ELb1ELb0ELb0ELb0ELi2ELi4ELi4ELi4ELb0EEENS1_24CollectiveEpilogueBwdGQAISA_fSD_Li256ELb1ELb1EEENS1_25SingleTileBwdLPTSchedulerILb1ELi128ELb1EEEEEEEEEvNT_6ParamsE$_ZN4cute3eso3ESOILb0ELb0EJiiNS_1CILi144EEENS2_ILi512EEEEEC2ERKiS7_RKS3_RKS4_)
        /*0968*/ 	.word	0x00000000


	//----- nvinfo : EIATTR_FRAME_SIZE
	.align		4
.L_412:
        /*096c*/ 	.byte	0x04, 0x11
        /*096e*/ 	.short	(.L_414 - .L_413)
	.align		4
.L_413:
        /*0970*/ 	.word	index@($_ZN7cutlass13device_kernelIN5flash19enable_sm80_to_sm89INS1_16FlashAttnBwdSm80INS1_25CollectiveMainloopBwdSm80ILi2ELi2EN4cute5tupleIJNS5_1CILi128EEES8_NS7_ILi64EEEEEENS_6half_tEfNS_4arch4Sm80ELb1ELb0ELb1ELb1ELb1ELb0ELb0ELb0ELi2ELi4ELi4ELi4ELb0EEENS1_24CollectiveEpilogueBwdGQAISA_fSD_Li256ELb1ELb1EEENS1_25SingleTileBwdLPTSchedulerILb1ELi128ELb1EEEEEEEEEvNT_6ParamsE$_ZN4cute3eso3ESOILb0ELb0EJiiEEC2ERKiS4_)
        /*0974*/ 	.word	0x00000000


	//----- nvinfo : EIATTR_FRAME_SIZE
	.align		4
.L_414:
        /*0978*/ 	.byte	0x04, 0x11
        /*097a*/ 	.short	(.L_416 - .L_415)
	.align		4
.L_415:
        /*097c*/ 	.word	index@($_ZN7cutlass13device_kernelIN5flash19enable_sm80_to_sm89INS1_16FlashAttnBwdSm80INS1_25CollectiveMainloopBwdSm80ILi2ELi2EN4cute5tupleIJNS5_1CILi128EEES8_NS7_ILi64EEEEEENS_6half_tEfNS_4arch4Sm80ELb1ELb0ELb1ELb1ELb1ELb0ELb0ELb0ELi2ELi4ELi4ELi4ELb0EEENS1_24CollectiveEpilogueBwdGQAISA_fSD_Li256ELb1ELb1EEENS1_25SingleTileBwdLPTSchedulerILb1ELi128ELb1EEEEEEEEEvNT_6ParamsE$_ZN4cute3eso3ESOILb0ELb0EJiNS_5tupleIJiiEEEEEC2ERKiRKS3_)
        /*0980*/ 	.word	0x00000000


	//----- nvinfo : EIATTR_FRAME_SIZE
	.align		4
.L_416:
        /*0984*/ 	.byte	0x04, 0x11
        /*0986*/ 	.short	(.L_418 - .L_417)
	.align		4
.L_417:
        /*0988*/ 	.word	index@($_ZN7cutlass13device_kernelIN5flash19enable_sm80_to_sm89INS1_16FlashAttnBwdSm80INS1_25CollectiveMainloopBwdSm80ILi2ELi2EN4cute5tupleIJNS5_1CILi128EEES8_NS7_ILi64EEEEEENS_6half_tEfNS_4arch4Sm80ELb1ELb0ELb1ELb1ELb1ELb0ELb0ELb0ELi2ELi4ELi4ELi4ELb0EEENS1_24CollectiveEpilogueBwdGQAISA_fSD_Li256ELb1ELb1EEENS1_25SingleTileBwdLPTSchedulerILb1ELi128ELb1EEEEEEEEEvNT_6ParamsE$_ZN4cute3eso3ESOILb0ELb0EJiNS_5tupleIJiNS_1CILi0EEEEEEEEC2ERKiRKS5_)
        /*098c*/ 	.word	0x00000000


	//----- nvinfo : EIATTR_FRAME_SIZE
	.align		4
.L_418:
        /*0990*/ 	.byte	0x04, 0x11
        /*0992*/ 	.short	(.L_420 - .L_419)
	.align		4
.L_419:
        /*0994*/ 	.word	index@($_ZN7cutlass13device_kernelIN5flash19enable_sm80_to_sm89INS1_16FlashAttnBwdSm80INS1_25CollectiveMainloopBwdSm80ILi2ELi2EN4cute5tupleIJNS5_1CILi128EEES8_NS7_ILi64EEEEEENS_6half_tEfNS_4arch4Sm80ELb1ELb0ELb1ELb1ELb1ELb0ELb0ELb0ELi2ELi4ELi4ELi4ELb0EEENS1_24CollectiveEpilogueBwdGQAISA_fSD_Li256ELb1ELb1EEENS1_25SingleTileBwdLPTSchedulerILb1ELi128ELb1EEEEEEEEEvNT_6ParamsE$_ZN4cute3eso3ESOILb0ELb0EJNS_6LayoutINS_5tupleIJNS3_IJNS_1CILi8EEENS4_ILi1EEEEEENS4_ILi2EEES5_EEENS3_IJNS3_IJS6_NS4_ILi0EEEEEEiNS4_ILi1024EEEEEEEEiEEC2ERKSE_RKi)
        /*0998*/ 	.word	0x00000000


	//----- nvinfo : EIATTR_FRAME_SIZE
	.align		4
.L_420:
        /*099c*/ 	.byte	0x04, 0x11
        /*099e*/ 	.short	(.L_422 - .L_421)
	.align		4
.L_421:
        /*09a0*/ 	.word	index@($_ZN7cutlass13device_kernelIN5flash19enable_sm80_to_sm89INS1_16FlashAttnBwdSm80INS1_25CollectiveMainloopBwdSm80ILi2ELi2EN4cute5tupleIJNS5_1CILi128EEES8_NS7_ILi64EEEEEENS_6half_tEfNS_4arch4Sm80ELb1ELb0ELb1ELb1ELb1ELb0ELb0ELb0ELi2ELi4ELi4ELi4ELb0EEENS1_24CollectiveEpilogueBwdGQAISA_fSD_Li256ELb1ELb1EEENS1_25SingleTileBwdLPTSchedulerILb1ELi128ELb1EEEEEEEEEvNT_6ParamsE$_ZN4cute3eso3ESOILb0ELb0EJNS_6LayoutINS_5tupleIJNS3_IJNS_1CILi8EEENS4_ILi1EEEEEENS4_ILi2EEES5_EEENS3_IJNS3_IJS6_NS4_ILi0EEEEEEiNS4_ILi1024EEEEEEEENS_10ViewEngineINS_8smem_ptrIPN7cutlass6half_tEEEEEEEC2ERKSE_RKSL_)
        /*09a4*/ 	.word	0x00000000


	//----- nvinfo : EIATTR_FRAME_SIZE
	.align		4
.L_422:
        /*09a8*/ 	.byte	0x04, 0x11
        /*09aa*/ 	.short	(.L_424 - .L_423)
	.align		4
.L_423:
        /*09ac*/ 	.word	index@($_ZN7cutlass13device_kernelIN5flash19enable_sm80_to_sm89INS1_16FlashAttnBwdSm80INS1_25CollectiveMainloopBwdSm80ILi2ELi2EN4cute5tupleIJNS5_1CILi128EEES8_NS7_ILi64EEEEEENS_6half_tEfNS_4arch4Sm80ELb1ELb0ELb1ELb1ELb1ELb0ELb0ELb0ELi2ELi4ELi4ELi4ELb0EEENS1_24CollectiveEpilogueBwdGQAISA_fSD_Li256ELb1ELb1EEENS1_25SingleTileBwdLPTSchedulerILb1ELi128ELb1EEEEEEEEEvNT_6ParamsE$_ZN4cute3eso3ESOILb0ELb0EJNS_6LayoutINS_5tupleIJNS3_IJNS_1CILi8EEENS4_ILi1EEEEEENS4_ILi2EEENS3_IJS8_S8_EEEEEENS3_IJNS3_IJS6_NS4_ILi0EEEEEENS4_ILi4096EEENS3_IJiiEEEEEEEEiEEC2ERKSG_RKi)
        /*09b0*/ 	.word	0x00000000


	//----- nvinfo : EIATTR_FRAME_SIZE
	.align		4
.L_424:
        /*09b4*/ 	.byte	0x04, 0x11
        /*09b6*/ 	.short	(.L_426 - .L_425)
	.align		4
.L_425:
        /*09b8*/ 	.word	index@($_ZN7cutlass13device_kernelIN5flash19enable_sm80_to_sm89INS1_16FlashAttnBwdSm80INS1_25CollectiveMainloopBwdSm80ILi2ELi2EN4cute5tupleIJNS5_1CILi128EEES8_NS7_ILi64EEEEEENS_6half_tEfNS_4arch4Sm80ELb1ELb0ELb1ELb1ELb1ELb0ELb0ELb0ELi2ELi4ELi4ELi4ELb0EEENS1_24CollectiveEpilogueBwdGQAISA_fSD_Li256ELb1ELb1EEENS1_25SingleTileBwdLPTSchedulerILb1ELi128ELb1EEEEEEEEEvNT_6ParamsE$_ZN4cute3eso3ESOILb0ELb0EJNS_6LayoutINS_5tupleIJNS3_IJNS_1CILi8EEENS4_ILi1EEEEEENS4_ILi2EEENS3_IJS8_S8_EEEEEENS3_IJNS3_IJS6_NS4_ILi0EEEEEENS4_ILi4096EEENS3_IJiiEEEEEEEENS_10ViewEngineINS_8smem_ptrIPN7cutlass6half_tEEEEEEEC2ERKSG_RKSN_)
        /*09bc*/ 	.word	0x00000000


	//----- nvinfo : EIATTR_FRAME_SIZE
	.align		4
.L_426:
        /*09c0*/ 	.byte	0x04, 0x11
        /*09c2*/ 	.short	(.L_428 - .L_427)
	.align		4
.L_427:
        /*09c4*/ 	.word	index@($_ZN7cutlass13device_kernelIN5flash19enable_sm80_to_sm89INS1_16FlashAttnBwdSm80INS1_25CollectiveMainloopBwdSm80ILi2ELi2EN4cute5tupleIJNS5_1CILi128EEES8_NS7_ILi64EEEEEENS_6half_tEfNS_4arch4Sm80ELb1ELb0ELb1ELb1ELb1ELb0ELb0ELb0ELi2ELi4ELi4ELi4ELb0EEENS1_24CollectiveEpilogueBwdGQAISA_fSD_Li256ELb1ELb1EEENS1_25SingleTileBwdLPTSchedulerILb1ELi128ELb1EEEEEEEEEvNT_6ParamsE$_ZN4cute3eso3ESOILb0ELb0EJNS_6LayoutINS_5tupleIJNS3_IJNS_1CILi8EEENS4_ILi1EEEEEENS4_ILi2EEEEEENS3_IJNS3_IJS6_NS4_ILi0EEEEEEiEEEEEiEEC2ERKSD_RKi)
        /*09c8*/ 	.word	0x00000000


	//----- nvinfo : EIATTR_FRAME_SIZE
	.align		4
.L_428:
        /*09cc*/ 	.byte	0x04, 0x11
        /*09ce*/ 	.short	(.L_430 - .L_429)
	.align		4
.L_429:
        /*09d0*/ 	.word	index@($_ZN7cutlass13device_kernelIN5flash19enable_sm80_to_sm89INS1_16FlashAttnBwdSm80INS1_25CollectiveMainloopBwdSm80ILi2ELi2EN4cute5tupleIJNS5_1CILi128EEES8_NS7_ILi64EEEEEENS_6half_tEfNS_4arch4Sm80ELb1ELb0ELb1ELb1ELb1ELb0ELb0ELb0ELi2ELi4ELi4ELi4ELb0EEENS1_24CollectiveEpilogueBwdGQAISA_fSD_Li256ELb1ELb1EEENS1_25SingleTileBwdLPTSchedulerILb1ELi128ELb1EEEEEEEEEvNT_6ParamsE$_ZN4cute3eso3ESOILb0ELb0EJNS_6LayoutINS_5tupleIJNS3_IJNS_1CILi8EEENS4_ILi1EEEEEENS4_ILi2EEEEEENS3_IJNS3_IJS6_NS4_ILi0EEEEEEiEEEEENS_10ViewEngineINS_8smem_ptrIPN7cutlass6half_tEEEEEEEC2ERKSD_RKSK_)
        /*09d4*/ 	.word	0x00000000


	//----- nvinfo : EIATTR_FRAME_SIZE
	.align		4
.L_430:
        /*09d8*/ 	.byte	0x04, 0x11
        /*09da*/ 	.short	(.L_432 - .L_431)
	.align		4
.L_431:
        /*09dc*/ 	.word	index@($_ZN7cutlass13device_kernelIN5flash19enable_sm80_to_sm89INS1_16FlashAttnBwdSm80INS1_25CollectiveMainloopBwdSm80ILi2ELi2EN4cute5tupleIJNS5_1CILi128EEES8_NS7_ILi64EEEEEENS_6half_tEfNS_4arch4Sm80ELb1ELb0ELb1ELb1ELb1ELb0ELb0ELb0ELi2ELi4ELi4ELi4ELb0EEENS1_24CollectiveEpilogueBwdGQAISA_fSD_Li256ELb1ELb1EEENS1_25SingleTileBwdLPTSchedulerILb1ELi128ELb1EEEEEEEEEvNT_6ParamsE$_ZN4cute3eso3ESOILb0ELb0EJNS_6LayoutINS_5tupleIJNS3_IJNS_1CILi8EEENS4_ILi1EEEEEENS3_IJNS4_ILi2EEEEEEEEENS3_IJNS3_IJS6_NS4_ILi0EEEEEENS3_IJiEEEEEEEENS_10ViewEngineINS_8smem_ptrIPN7cutlass6half_tEEEEEEEC2ERKSF_RKSM_)
        /*09e0*/ 	.word	0x00000000


	//----- nvinfo : EIATTR_FRAME_SIZE
	.align		4
.L_432:
        /*09e4*/ 	.byte	0x04, 0x11
        /*09e6*/ 	.short	(.L_434 - .L_433)
	.align		4
.L_433:
        /*09e8*/ 	.word	index@($_ZN7cutlass13device_kernelIN5flash19enable_sm80_to_sm89INS1_16FlashAttnBwdSm80INS1_25CollectiveMainloopBwdSm80ILi2ELi2EN4cute5tupleIJNS5_1CILi128EEES8_NS7_ILi64EEEEEENS_6half_tEfNS_4arch4Sm80ELb1ELb0ELb1ELb1ELb1ELb0ELb0ELb0ELi2ELi4ELi4ELi4ELb0EEENS1_24CollectiveEpilogueBwdGQAISA_fSD_Li256ELb1ELb1EEENS1_25SingleTileBwdLPTSchedulerILb1ELi128ELb1EEEEEEEEEvNT_6ParamsE$_ZN4cute3eso3ESOILb0ELb0EJNS_6LayoutINS_5tupleIJNS3_IJNS_1CILi2EEES5_S5_EEES5_NS3_IJS5_S5_EEEEEENS3_IJNS3_IJNS4_ILi1EEENS4_ILi512EEEiEEENS4_ILi4096EEENS3_IJiiEEEEEEEEjEEC2ERKSF_RKj)
        /*09ec*/ 	.word	0x00000000


	//----- nvinfo : EIATTR_FRAME_SIZE
	.align		4
.L_434:
        /*09f0*/ 	.byte	0x04, 0x11
        /*09f2*/ 	.short	(.L_436 - .L_435)
	.align		4
.L_435:
        /*09f4*/ 	.word	index@($_ZN7cutlass13device_kernelIN5flash19enable_sm80_to_sm89INS1_16FlashAttnBwdSm80INS1_25CollectiveMainloopBwdSm80ILi2ELi2EN4cute5tupleIJNS5_1CILi128EEES8_NS7_ILi64EEEEEENS_6half_tEfNS_4arch4Sm80ELb1ELb0ELb1ELb1ELb1ELb0ELb0ELb0ELi2ELi4ELi4ELi4ELb0EEENS1_24CollectiveEpilogueBwdGQAISA_fSD_Li256ELb1ELb1EEENS1_25SingleTileBwdLPTSchedulerILb1ELi128ELb1EEEEEEEEEvNT_6ParamsE$_ZN4cute3eso3ESOILb0ELb0EJNS_6LayoutINS_5tupleIJNS3_IJNS_1CILi2EEES5_S5_EEES5_NS3_IJS5_S5_EEEEEENS3_IJNS3_IJNS4_ILi1EEENS4_ILi512EEEiEEENS4_ILi4096EEENS3_IJiiEEEEEEEENS_10ViewEngineINS_8smem_ptrIPN7cutlass6half_tEEEEEEEC2ERKSF_RKSM_)
        /*09f8*/ 	.word	0x00000000


	//----- nvinfo : EIATTR_FRAME_SIZE
	.align		4
.L_436:
        /*09fc*/ 	.byte	0x04, 0x11
        /*09fe*/ 	.short	(.L_438 - .L_437)
	.align		4
.L_437:
        /*0a00*/ 	.word	index@($_ZN7cutlass13device_kernelIN5flash19enable_sm80_to_sm89INS1_16FlashAttnBwdSm80INS1_25CollectiveMainloopBwdSm80ILi2ELi2EN4cute5tupleIJNS5_1CILi128EEES8_NS7_ILi64EEEEEENS_6half_tEfNS_4arch4Sm80ELb1ELb0ELb1ELb1ELb1ELb0ELb0ELb0ELi2ELi4ELi4ELi4ELb0EEENS1_24CollectiveEpilogueBwdGQAISA_fSD_Li256ELb1ELb1EEENS1_25SingleTileBwdLPTSchedulerILb1ELi128ELb1EEEEEEEEEvNT_6ParamsE$_ZN4cute3eso3ESOILb0ELb0EJNS_6LayoutINS_5tupleIJNS3_IJNS_1CILi2EEES5_S5_EEES5_NS3_IJNS3_IJS5_S5_EEES5_EEEEEENS3_IJNS3_IJNS4_ILi1EEENS4_ILi512EEEiEEENS4_ILi4096EEENS3_IJNS3_IJiiEEENS4_ILi8192EEEEEEEEEEEjEEC2ERKSI_RKj)
        /*0a04*/ 	.word	0x00000000


	//----- nvinfo : EIATTR_FRAME_SIZE
	.align		4
.L_438:
        /*0a08*/ 	.byte	0x04, 0x11
        /*0a0a*/ 	.short	(.L_440 - .L_439)
	.align		4
.L_439:
        /*0a0c*/ 	.word	index@($_ZN7cutlass13device_kernelIN5flash19enable_sm80_to_sm89INS1_16FlashAttnBwdSm80INS1_25CollectiveMainloopBwdSm80ILi2ELi2EN4cute5tupleIJNS5_1CILi128EEES8_NS7_ILi64EEEEEENS_6half_tEfNS_4arch4Sm80ELb1ELb0ELb1ELb1ELb1ELb0ELb0ELb0ELi2ELi4ELi4ELi4ELb0EEENS1_24CollectiveEpilogueBwdGQAISA_fSD_Li256ELb1ELb1EEENS1_25SingleTileBwdLPTSchedulerILb1ELi128ELb1EEEEEEEEEvNT_6ParamsE$_ZN4cute3eso3ESOILb0ELb0EJNS_6LayoutINS_5tupleIJNS3_IJNS_1CILi2EEES5_S5_EEES5_NS3_IJNS3_IJS5_S5_EEES5_EEEEEENS3_IJNS3_IJNS4_ILi1EEENS4_ILi512EEEiEEENS4_ILi4096EEENS3_IJNS3_IJiiEEENS4_ILi8192EEEEEEEEEEENS_10ViewEngineINS_8smem_ptrIPN7cutlass6half_tEEEEEEEC2ERKSI_RKSP_)
        /*0a10*/ 	.word	0x00000000


	//----- nvinfo : EIATTR_FRAME_SIZE
	.align		4
.L_440:
        /*0a14*/ 	.byte	0x04, 0x11
        /*0a16*/ 	.short	(.L_442 - .L_441)
	.align		4
.L_441:
        /*0a18*/ 	.word	index@($_ZN7cutlass13device_kernelIN5flash19enable_sm80_to_sm89INS1_16FlashAttnBwdSm80INS1_25CollectiveMainloopBwdSm80ILi2ELi2EN4cute5tupleIJNS5_1CILi128EEES8_NS7_ILi64EEEEEENS_6half_tEfNS_4arch4Sm80ELb1ELb0ELb1ELb1ELb1ELb0ELb0ELb0ELi2ELi4ELi4ELi4ELb0EEENS1_24CollectiveEpilogueBwdGQAISA_fSD_Li256ELb1ELb1EEENS1_25SingleTileBwdLPTSchedulerILb1ELi128ELb1EEEEEEEEEvNT_6ParamsE$_ZN4cute3eso3ESOILb0ELb0EJNS_6LayoutINS_5tupleIJNS3_IJNS_1CILi2EEES5_EEES6_NS4_ILi8EEEEEENS3_IJNS3_IJiNS4_ILi512EEEEEENS3_IJiiEEENS4_ILi1024EEEEEEEEjEEC2ERKSE_RKj)
        /*0a1c*/ 	.word	0x00000000


	//----- nvinfo : EIATTR_FRAME_SIZE
	.align		4
.L_442:
        /*0a20*/ 	.byte	0x04, 0x11
        /*0a22*/ 	.short	(.L_444 - .L_443)
	.align		4
.L_443:
        /*0a24*/ 	.word	index@($_ZN7cutlass13device_kernelIN5flash19enable_sm80_to_sm89INS1_16FlashAttnBwdSm80INS1_25CollectiveMainloopBwdSm80ILi2ELi2EN4cute5tupleIJNS5_1CILi128EEES8_NS7_ILi64EEEEEENS_6half_tEfNS_4arch4Sm80ELb1ELb0ELb1ELb1ELb1ELb0ELb0ELb0ELi2ELi4ELi4ELi4ELb0EEENS1_24CollectiveEpilogueBwdGQAISA_fSD_Li256ELb1ELb1EEENS1_25SingleTileBwdLPTSchedulerILb1ELi128ELb1EEEEEEEEEvNT_6ParamsE$_ZN4cute3eso3ESOILb0ELb0EJNS_6LayoutINS_5tupleIJNS3_IJNS_1CILi2EEES5_EEES6_NS4_ILi8EEEEEENS3_IJNS3_IJiNS4_ILi512EEEEEENS3_IJiiEEENS4_ILi1024EEEEEEEENS_10ViewEngineINS_8smem_ptrIPN7cutlass6half_tEEEEEEEC2ERKSE_RKSL_)
        /*0a28*/ 	.word	0x00000000


	//----- nvinfo : EIATTR_FRAME_SIZE
	.align		4
.L_444:
        /*0a2c*/ 	.byte	0x04, 0x11
        /*0a2e*/ 	.short	(.L_446 - .L_445)
	.align		4
.L_445:
        /*0a30*/ 	.word	index@($_ZN7cutlass13device_kernelIN5flash19enable_sm80_to_sm89INS1_16FlashAttnBwdSm80INS1_25CollectiveMainloopBwdSm80ILi2ELi2EN4cute5tupleIJNS5_1CILi128EEES8_NS7_ILi64EEEEEENS_6half_tEfNS_4arch4Sm80ELb1ELb0ELb1ELb1ELb1ELb0ELb0ELb0ELi2ELi4ELi4ELi4ELb0EEENS1_24CollectiveEpilogueBwdGQAISA_fSD_Li256ELb1ELb1EEENS1_25SingleTileBwdLPTSchedulerILb1ELi128ELb1EEEEEEEEEvNT_6ParamsE$_ZN4cute3eso3ESOILb0ELb0EJNS_6LayoutINS_5tupleIJNS3_IJNS_1CILi2EEES5_EEENS4_ILi8EEES6_EEENS3_IJNS3_IJNS4_ILi1EEEiEEENS4_ILi1024EEENS3_IJiiEEEEEEEEjEEC2ERKSE_RKj)
        /*0a34*/ 	.word	0x00000000


	//----- nvinfo : EIATTR_FRAME_SIZE
	.align		4
.L_446:
        /*0a38*/ 	.byte	0x04, 0x11
        /*0a3a*/ 	.short	(.L_448 - .L_447)
	.align		4
.L_447:
        /*0a3c*/ 	.word	index@($_ZN7cutlass13device_kernelIN5flash19enable_sm80_to_sm89INS1_16FlashAttnBwdSm80INS1_25CollectiveMainloopBwdSm80ILi2ELi2EN4cute5tupleIJNS5_1CILi128EEES8_NS7_ILi64EEEEEENS_6half_tEfNS_4arch4Sm80ELb1ELb0ELb1ELb1ELb1ELb0ELb0ELb0ELi2ELi4ELi4ELi4ELb0EEENS1_24CollectiveEpilogueBwdGQAISA_fSD_Li256ELb1ELb1EEENS1_25SingleTileBwdLPTSchedulerILb1ELi128ELb1EEEEEEEEEvNT_6ParamsE$_ZN4cute3eso3ESOILb0ELb0EJNS_6LayoutINS_5tupleIJNS3_IJNS_1CILi2EEES5_EEENS4_ILi8EEES6_EEENS3_IJNS3_IJNS4_ILi1EEEiEEENS4_ILi1024EEENS3_IJiiEEEEEEEENS_10ViewEngineINS_8smem_ptrIPN7cutlass6half_tEEEEEEEC2ERKSE_RKSL_)
        /*0a40*/ 	.word	0x00000000


	//----- nvinfo : EIATTR_FRAME_SIZE
	.align		4
.L_448:
        /*0a44*/ 	.byte	0x04, 0x11
        /*0a46*/ 	.short	(.L_450 - .L_449)
	.align		4
.L_449:
        /*0a48*/ 	.word	index@($_ZN7cutlass13device_kernelIN5flash19enable_sm80_to_sm89INS1_16FlashAttnBwdSm80INS1_25CollectiveMainloopBwdSm80ILi2ELi2EN4cute5tupleIJNS5_1CILi128EEES8_NS7_ILi64EEEEEENS_6half_tEfNS_4arch4Sm80ELb1ELb0ELb1ELb1ELb1ELb0ELb0ELb0ELi2ELi4ELi4ELi4ELb0EEENS1_24CollectiveEpilogueBwdGQAISA_fSD_Li256ELb1ELb1EEENS1_25SingleTileBwdLPTSchedulerILb1ELi128ELb1EEEEEEEEEvNT_6ParamsE$_ZN4cute3eso3ESOILb0ELb0EJNS_6LayoutINS_5tupleIJNS3_IJNS_1CILi1EEENS3_IJS5_NS4_ILi2EEES6_EEEEEES6_NS3_IJS6_S6_EEEEEENS3_IJNS3_IJNS4_ILi0EEENS3_IJS5_NS4_ILi256EEEiEEEEEENS4_ILi2048EEENS3_IJiNS4_ILi4096EEEEEEEEEEENS_10ViewEngineINS_8smem_ptrIPjEEEEEEC2ERKSJ_RKSO_)
        /*0a4c*/ 	.word	0x00000000


	//----- nvinfo : EIATTR_FRAME_SIZE
	.align		4
.L_450:
        /*0a50*/ 	.byte	0x04, 0x11
        /*0a52*/ 	.short	(.L_452 - .L_451)
	.align		4
.L_451:
        /*0a54*/ 	.word	index@($_ZN7cutlass13device_kernelIN5flash19enable_sm80_to_sm89INS1_16FlashAttnBwdSm80INS1_25CollectiveMainloopBwdSm80ILi2ELi2EN4cute5tupleIJNS5_1CILi128EEES8_NS7_ILi64EEEEEENS_6half_tEfNS_4arch4Sm80ELb1ELb0ELb1ELb1ELb1ELb0ELb0ELb0ELi2ELi4ELi4ELi4ELb0EEENS1_24CollectiveEpilogueBwdGQAISA_fSD_Li256ELb1ELb1EEENS1_25SingleTileBwdLPTSchedulerILb1ELi128ELb1EEEEEEEEEvNT_6ParamsE$_ZN4cute3eso3ESOILb0ELb0EJNS_6LayoutINS_5tupleIJNS3_IJNS3_IJNS_1CILi8EEENS4_ILi1EEEEEES6_EEENS3_IJNS3_IJS6_S6_EEENS4_ILi2EEEEEEEEENS3_IJNS3_IJNS3_IJS6_NS4_ILi0EEEEEESD_EEENS3_IJNS3_IJSD_SD_EEEiEEEEEEEENS_10ViewEngineINS_8smem_ptrIPN7cutlass6half_tEEEEEEEC2ERKSJ_RKSQ_)
        /*0a58*/ 	.word	0x00000000


	//----- nvinfo : EIATTR_FRAME_SIZE
	.align		4
.L_452:
        /*0a5c*/ 	.byte	0x04, 0x11
        /*0a5e*/ 	.short	(.L_454 - .L_453)
	.align		4
.L_453:
        /*0a60*/ 	.word	index@($_ZN7cutlass13device_kernelIN5flash19enable_sm80_to_sm89INS1_16FlashAttnBwdSm80INS1_25CollectiveMainloopBwdSm80ILi2ELi2EN4cute5tupleIJNS5_1CILi128EEES8_NS7_ILi64EEEEEENS_6half_tEfNS_4arch4Sm80ELb1ELb0ELb1ELb1ELb1ELb0ELb0ELb0ELi2ELi4ELi4ELi4ELb0EEENS1_24CollectiveEpilogueBwdGQAISA_fSD_Li256ELb1ELb1EEENS1_25SingleTileBwdLPTSchedulerILb1ELi128ELb1EEEEEEEEEvNT_6ParamsE$_ZN4cute3eso3ESOILb0ELb0EJNS_5tupleIJiNS_1CILi512EEEEEENS2_IJiiEEENS3_ILi1024EEEEEC2ERKS5_RKS6_RKS7_)
        /*0a64*/ 	.word	0x00000000


	//----- nvinfo : EIATTR_FRAME_SIZE
	.align		4
.L_454:
        /*0a68*/ 	.byte	0x04, 0x11
        /*0a6a*/ 	.short	(.L_456 - .L_455)
	.align		4
.L_455:
        /*0a6c*/ 	.word	index@($_ZN7cutlass13device_kernelIN5flash19enable_sm80_to_sm89INS1_16FlashAttnBwdSm80INS1_25CollectiveMainloopBwdSm80ILi2ELi2EN4cute5tupleIJNS5_1CILi128EEES8_NS7_ILi64EEEEEENS_6half_tEfNS_4arch4Sm80ELb1ELb0ELb1ELb1ELb1ELb0ELb0ELb0ELi2ELi4ELi4ELi4ELb0EEENS1_24CollectiveEpilogueBwdGQAISA_fSD_Li256ELb1ELb1EEENS1_25SingleTileBwdLPTSchedulerILb1ELi128ELb1EEEEEEEEEvNT_6ParamsE$_ZN4cute3eso3ESOILb0ELb0EJNS_5tupleIJNS_1CILi1EEEiEEENS3_ILi1024EEENS2_IJiiEEEEEC2ERKS5_RKS6_RKS7_)
        /*0a70*/ 	.word	0x00000000


	//----- nvinfo : EIATTR_FRAME_SIZE
	.align		4
.L_456:
        /*0a74*/ 	.byte	0x04, 0x11
        /*0a76*/ 	.short	(.L_458 - .L_457)
	.align		4
.L_457:
        /*0a78*/ 	.word	index@($_ZN7cutlass13device_kernelIN5flash19enable_sm80_to_sm89INS1_16FlashAttnBwdSm80INS1_25CollectiveMainloopBwdSm80ILi2ELi2EN4cute5tupleIJNS5_1CILi128EEES8_NS7_ILi64EEEEEENS_6half_tEfNS_4arch4Sm80ELb1ELb0ELb1ELb1ELb1ELb0ELb0ELb0ELi2ELi4ELi4ELi4ELb0EEENS1_24CollectiveEpilogueBwdGQAISA_fSD_Li256ELb1ELb1EEENS1_25SingleTileBwdLPTSchedulerILb1ELi128ELb1EEEEEEEEEvNT_6ParamsE$_ZN4cute3eso3ESOILb0ELb0EJNS_5tupleIJNS_1CILi1EEENS3_ILi512EEEiEEENS3_ILi4096EEENS2_IJiiEEEEEC2ERKS6_RKS7_RKS8_)
        /*0a7c*/ 	.word	0x00000000


	//----- nvinfo : EIATTR_FRAME_SIZE
	.align		4
.L_458:
        /*0a80*/ 	.byte	0x04, 0x11
        /*0a82*/ 	.short	(.L_460 - .L_459)
	.align		4
.L_459:
        /*0a84*/ 	.word	index@($_ZN7cutlass13device_kernelIN5flash19enable_sm80_to_sm89INS1_16FlashAttnBwdSm80INS1_25CollectiveMainloopBwdSm80ILi2ELi2EN4cute5tupleIJNS5_1CILi128EEES8_NS7_ILi64EEEEEENS_6half_tEfNS_4arch4Sm80ELb1ELb0ELb1ELb1ELb1ELb0ELb0ELb0ELi2ELi4ELi4ELi4ELb0EEENS1_24CollectiveEpilogueBwdGQAISA_fSD_Li256ELb1ELb1EEENS1_25SingleTileBwdLPTSchedulerILb1ELi128ELb1EEEEEEEEEvNT_6ParamsE$_ZN4cute3eso3ESOILb0ELb0EJNS_5tupleIJNS_1CILi1EEENS3_ILi512EEEiEEENS3_ILi4096EEENS2_IJNS2_IJiiEEENS3_ILi8192EEEEEEEEC2ERKS6_RKS7_RKSA_)
        /*0a88*/ 	.word	0x00000000


	//----- nvinfo : EIATTR_FRAME_SIZE
	.align		4
.L_460:
        /*0a8c*/ 	.byte	0x04, 0x11
        /*0a8e*/ 	.short	(.L_462 - .L_461)
	.align		4
.L_461:
        /*0a90*/ 	.word	index@($_ZN7cutlass13device_kernelIN5flash19enable_sm80_to_sm89INS1_16FlashAttnBwdSm80INS1_25CollectiveMainloopBwdSm80ILi2ELi2EN4cute5tupleIJNS5_1CILi128EEES8_NS7_ILi64EEEEEENS_6half_tEfNS_4arch4Sm80ELb1ELb0ELb1ELb1ELb1ELb0ELb0ELb0ELi2ELi4ELi4ELi4ELb0EEENS1_24CollectiveEpilogueBwdGQAISA_fSD_Li256ELb1ELb1EEENS1_25SingleTileBwdLPTSchedulerILb1ELi128ELb1EEEEEEEEEvNT_6ParamsE$_ZN4cute3eso3ESOILb0ELb0EJNS_5tupleIJNS_1CILi0EEENS2_IJNS3_ILi1EEENS3_ILi256EEEiEEEEEENS3_ILi2048EEENS2_IJiNS3_ILi4096EEEEEEEEC2ERKS8_RKS9_RKSB_)
        /*0a94*/ 	.word	0x00000000


	//----- nvinfo : EIATTR_FRAME_SIZE
	.align		4
.L_462:
        /*0a98*/ 	.byte	0x04, 0x11
        /*0a9a*/ 	.short	(.L_464 - .L_463)
	.align		4
.L_463:
        /*0a9c*/ 	.word	index@($_ZN7cutlass13device_kernelIN5flash19enable_sm80_to_sm89INS1_16FlashAttnBwdSm80INS1_25CollectiveMainloopBwdSm80ILi2ELi2EN4cute5tupleIJNS5_1CILi128EEES8_NS7_ILi64EEEEEENS_6half_tEfNS_4arch4Sm80ELb1ELb0ELb1ELb1ELb1ELb0ELb0ELb0ELi2ELi4ELi4ELi4ELb0EEENS1_24CollectiveEpilogueBwdGQAISA_fSD_Li256ELb1ELb1EEENS1_25SingleTileBwdLPTSchedulerILb1ELi128ELb1EEEEEEEEEvNT_6ParamsE$_ZN4cute3eso3ESOILb0ELb0EJNS_14ComposedLayoutINS_7SwizzleILi3ELi3ELi3EEENS_9MixedBitsILj0ELj432EEENS_6LayoutINS_5tupleIJNS8_IJNS_1CILi2EEESA_SA_EEESA_NS9_ILi8EEEEEENS8_IJNS8_IJNS9_ILi64EEESC_NS9_ILi512EEEEEENS9_ILi8192EEENS9_ILi1024EEEEEEEEEEiEEC2ERKSL_RKi)
        /*0aa0*/ 	.word	0x00000000


	//----- nvinfo : EIATTR_FRAME_SIZE
	.align		4
.L_464:
        /*0aa4*/ 	.byte	0x04, 0x11
        /*0aa6*/ 	.short	(.L_466 - .L_465)
	.align		4
.L_465:
        /*0aa8*/ 	.word	index@($_ZN7cutlass13device_kernelIN5flash19enable_sm80_to_sm89INS1_16FlashAttnBwdSm80INS1_25CollectiveMainloopBwdSm80ILi2ELi2EN4cute5tupleIJNS5_1CILi128EEES8_NS7_ILi64EEEEEENS_6half_tEfNS_4arch4Sm80ELb1ELb0ELb1ELb1ELb1ELb0ELb0ELb0ELi2ELi4ELi4ELi4ELb0EEENS1_24CollectiveEpilogueBwdGQAISA_fSD_Li256ELb1ELb1EEENS1_25SingleTileBwdLPTSchedulerILb1ELi128ELb1EEEEEEEEEvNT_6ParamsE$_ZN4cute3eso3ESOILb0ELb0EJNS_14ComposedLayoutINS_7SwizzleILi3ELi3ELi3EEENS_9MixedBitsILj0ELj432EEENS_6LayoutINS_5tupleIJNS8_IJNS_1CILi2EEESA_SA_EEESA_NS9_ILi8EEEEEENS8_IJNS8_IJNS9_ILi64EEESC_NS9_ILi512EEEEEENS9_ILi8192EEENS9_ILi1024EEEEEEEEEENS_10ViewEngineINS_8smem_ptrIPN7cutlass6half_tEEEEEEEC2ERKSL_RKSS_)
        /*0aac*/ 	.word	0x00000000


	//----- nvinfo : EIATTR_FRAME_SIZE
	.align		4
.L_466:
        /*0ab0*/ 	.byte	0x04, 0x11
        /*0ab2*/ 	.short	(.L_468 - .L_467)
	.align		4
.L_467:
        /*0ab4*/ 	.word	index@(_ZN7cutlass13device_kernelIN5flash19enable_sm80_to_sm89INS1_16FlashAttnBwdSm80INS1_25CollectiveMainloopBwdSm80ILi2ELi2EN4cute5tupleIJNS5_1CILi128EEES8_NS7_ILi64EEEEEENS_6half_tEfNS_4arch4Sm80ELb1ELb0ELb1ELb1ELb1ELb0ELb0ELb0ELi2ELi4ELi4ELi4ELb0EEENS1_24CollectiveEpilogueBwdGQAISA_fSD_Li256ELb1ELb1EEENS1_25SingleTileBwdLPTSchedulerILb1ELi128ELb1EEEEEEEEEvNT_6ParamsE)
        /*0ab8*/ 	.word	0x000015f0


	//----- nvinfo : EIATTR_REGCOUNT
	.align		4
.L_468:
        /*0abc*/ 	.byte	0x04, 0x2f
        /*0abe*/ 	.short	(.L_470 - .L_469)
	.align		4
.L_469:
        /*0ac0*/ 	.word	index@(_ZN7cutlass13device_kernelIN5flash32FlashAttnBwdPostprocessConvertdQIN4cute5tupleIJNS3_1CILi128EEENS5_ILi64EEEEEENS_6half_tEfNS_4arch4Sm80ELi256ENS3_8TiledMMAINS3_8MMA_AtomIJNS3_28SM80_16x8x16_F32F16F16F32_TNEEEENS3_6LayoutINS4_IJNS5_ILi4EEENS5_ILi2EEENS5_ILi1EEEEEENS4_IJSJ_SH_NS5_ILi0EEEEEEEENS4_IJS7_NS5_ILi32EEENS5_ILi16EEEEEEEELb0EEEEEvNT_6ParamsE)
        /*0ac4*/ 	.word	0x00000038


	//----- nvinfo : EIATTR_FRAME_SIZE
	.align		4
.L_470:
        /*0ac8*/ 	.byte	0x04, 0x11
        /*0aca*/ 	.short	(.L_472 - .L_471)
	.align		4
.L_471:
        /*0acc*/ 	.word	index@(_ZN7cutlass13device_kernelIN5flash32FlashAttnBwdPostprocessConvertdQIN4cute5tupleIJNS3_1CILi128EEENS5_ILi64EEEEEENS_6half_tEfNS_4arch4Sm80ELi256ENS3_8TiledMMAINS3_8MMA_AtomIJNS3_28SM80_16x8x16_F32F16F16F32_TNEEEENS3_6LayoutINS4_IJNS5_ILi4EEENS5_ILi2EEENS5_ILi1EEEEEENS4_IJSJ_SH_NS5_ILi0EEEEEEEENS4_IJS7_NS5_ILi32EEENS5_ILi16EEEEEEEELb0EEEEEvNT_6ParamsE)
        /*0ad0*/ 	.word	0x00000000


	//----- nvinfo : EIATTR_REGCOUNT
	.align		4
.L_472:
        /*0ad4*/ 	.byte	0x04, 0x2f
        /*0ad6*/ 	.short	(.L_474 - .L_473)
	.align		4
.L_473:
        /*0ad8*/ 	.word	index@(_ZN7cutlass13device_kernelIN5flash19enable_sm80_to_sm89INS1_16FlashAttnBwdSm80INS1_25CollectiveMainloopBwdSm80ILi2ELi2EN4cute5tupleIJNS5_1CILi128EEES8_NS7_ILi64EEEEEENS_6half_tEfNS_4arch4Sm80ELb1ELb0ELb1ELb1ELb0ELb0ELb0ELb0ELi2ELi4ELi4ELi4ELb0EEENS1_24CollectiveEpilogueBwdGQAISA_fSD_Li256ELb1ELb0EEENS1_25SingleTileBwdLPTSchedulerILb1ELi128ELb0EEEEEEEEEvNT_6ParamsE)
        /*0adc*/ 	.word	0x0000007f


	//----- nvinfo : EIATTR_FRAME_SIZE
	.align		4
.L_474:
        /*0ae0*/ 	.byte	0x04, 0x11
        /*0ae2*/ 	.short	(.L_476 - .L_475)
	.align		4
.L_475:
        /*0ae4*/ 	.word	index@($_ZN7cutlass13device_kernelIN5flash19enable_sm80_to_sm89INS1_16FlashAttnBwdSm80INS1_25CollectiveMainloopBwdSm80ILi2ELi2EN4cute5tupleIJNS5_1CILi128EEES8_NS7_ILi64EEEEEENS_6half_tEfNS_4arch4Sm80ELb1ELb0ELb1ELb1ELb0ELb0ELb0ELb0ELi2ELi4ELi4ELi4ELb0EEENS1_24CollectiveEpilogueBwdGQAISA_fSD_Li256ELb1ELb0EEENS1_25SingleTileBwdLPTSchedulerILb1ELi128ELb0EEEEEEEEEvNT_6ParamsE$exp2f)
        /*0ae8*/ 	.word	0x00000000


	//----- nvinfo : EIATTR_FRAME_SIZE
	.align		4
.L_476:
        /*0aec*/ 	.byte	0x04, 0x11
        /*0aee*/ 	.short	(.L_478 - .L_477)
	.align		4
.L_477:
        /*0af0*/ 	.word	index@($_ZN7cutlass13device_kernelIN5flash19enable_sm80_to_sm89INS1_16FlashAttnBwdSm80INS1_25CollectiveMainloopBwdSm80ILi2ELi2EN4cute5tupleIJNS5_1CILi128EEES8_NS7_ILi64EEEEEENS_6half_tEfNS_4arch4Sm80ELb1ELb0ELb1ELb1ELb0ELb0ELb0ELb0ELi2ELi4ELi4ELi4ELb0EEENS1_24CollectiveEpilogueBwdGQAISA_fSD_Li256ELb1ELb0EEENS1_25SingleTileBwdLPTSchedulerILb1ELi128ELb0EEEEEEEEEvNT_6ParamsE$_ZZZN5flash25CollectiveMainloopBwdSm80ILi2ELi2EN4cute5tupleIJNS1_1CILi128EEES4_NS3_ILi64EEEEEEN7cutlass6half_tEfNS7_4arch4Sm80ELb1ELb0ELb1ELb1ELb0ELb0ELb0ELb0ELi2ELi4ELi4ELi4ELb0EE3mmaINS_16FlashAttnBwdSm80ISB_NS_24CollectiveEpilogueBwdGQAIS6_fSA_Li256ELb1ELb0EEENS_25SingleTileBwdLPTSchedulerILb1ELi128ELb0EEEE13SharedStorageENS1_6TensorINS1_11ArrayEngineIfLm32EEENS1_6LayoutINS2_IJNS2_IJNS3_ILi2EEESO_EEESO_NS3_ILi4EEEEEENS2_IJNS2_IJNS3_ILi1EEESO_EEESQ_NS3_ILi8EEEEEEEEEEEEbRKNSB_6ParamsERT0_S12_iNS2_IJiiiEEERT_ENKUliT_E_clIZSC_ISJ_SX_EbS10_S12_S12_iS13_S15_EUlRS16_iE_EEDaiS16_ENKUlvE1_clEv)
        /*0af4*/ 	.word	0x00000000


	//----- nvinfo : EIATTR_FRAME_SIZE
	.align		4
.L_478:
        /*0af8*/ 	.byte	0x04, 0x11
        /*0afa*/ 	.short	(.L_480 - .L_479)
	.align		4
.L_479:
        /*0afc*/ 	.word	index@($_ZN7cutlass13device_kernelIN5flash19enable_sm80_to_sm89INS1_16FlashAttnBwdSm80INS1_25CollectiveMainloopBwdSm80ILi2ELi2EN4cute5tupleIJNS5_1CILi128EEES8_NS7_ILi64EEEEEENS_6half_tEfNS_4arch4Sm80ELb1ELb0ELb1ELb1ELb0ELb0ELb0ELb0ELi2ELi4ELi4ELi4ELb0EEENS1_24CollectiveEpilogueBwdGQAISA_fSD_Li256ELb1ELb0EEENS1_25SingleTileBwdLPTSchedulerILb1ELi128ELb0EEEEEEEEEvNT_6ParamsE$_ZZZN5flash25CollectiveMainloopBwdSm80ILi2ELi2EN4cute5tupleIJNS1_1CILi128EEES4_NS3_ILi64EEEEEEN7cutlass6half_tEfNS7_4arch4Sm80ELb1ELb0ELb1ELb1ELb0ELb0ELb0ELb0ELi2ELi4ELi4ELi4ELb0EE3mmaINS_16FlashAttnBwdSm80ISB_NS_24CollectiveEpilogueBwdGQAIS6_fSA_Li256ELb1ELb0EEENS_25SingleTileBwdLPTSchedulerILb1ELi128ELb0EEEE13SharedStorageENS1_6TensorINS1_11ArrayEngineIfLm32EEENS1_6LayoutINS2_IJNS2_IJNS3_ILi2EEESO_EEESO_NS3_ILi4EEEEEENS2_IJNS2_IJNS3_ILi1EEESO_EEESQ_NS3_ILi8EEEEEEEEEEEEbRKNSB_6ParamsERT0_S12_iNS2_IJiiiEEERT_ENKUliT_E_clIZSC_ISJ_SX_EbS10_S12_S12_iS13_S15_EUlRS16_iE_EEDaiS16_ENKUlvE0_clEv)
        /*0b00*/ 	.word	0x00000000


	//----- nvinfo : EIATTR_FRAME_SIZE
	.align		4
.L_480:
        /*0b04*/ 	.byte	0x04, 0x11
        /*0b06*/ 	.short	(.L_482 - .L_481)
	.align		4
.L_481:
        /*0b08*/ 	.word	index@($_ZN7cutlass13device_kernelIN5flash19enable_sm80_to_sm89INS1_16FlashAttnBwdSm80INS1_25CollectiveMainloopBwdSm80ILi2ELi2EN4cute5tupleIJNS5_1CILi128EEES8_NS7_ILi64EEEEEENS_6half_tEfNS_4arch4Sm80ELb1ELb0ELb1ELb1ELb0ELb0ELb0ELb0ELi2ELi4ELi4ELi4ELb0EEENS1_24CollectiveEpilogueBwdGQAISA_fSD_Li256ELb1ELb0EEENS1_25SingleTileBwdLPTSchedulerILb1ELi128ELb0EEEEEEEEEvNT_6ParamsE$_ZZZN5flash25CollectiveMainloopBwdSm80ILi2ELi2EN4cute5tupleIJNS1_1CILi128EEES4_NS3_ILi64EEEEEEN7cutlass6half_tEfNS7_4arch4Sm80ELb1ELb0ELb1ELb1ELb0ELb0ELb0ELb0ELi2ELi4ELi4ELi4ELb0EE3mmaINS_16FlashAttnBwdSm80ISB_NS_24CollectiveEpilogueBwdGQAIS6_fSA_Li256ELb1ELb0EEENS_25SingleTileBwdLPTSchedulerILb1ELi128ELb0EEEE13SharedStorageENS1_6TensorINS1_11ArrayEngineIfLm32EEENS1_6LayoutINS2_IJNS2_IJNS3_ILi2EEESO_EEESO_NS3_ILi4EEEEEENS2_IJNS2_IJNS3_ILi1EEESO_EEESQ_NS3_ILi8EEEEEEEEEEEEbRKNSB_6ParamsERT0_S12_iNS2_IJiiiEEERT_ENKUliT_E_clIZSC_ISJ_SX_EbS10_S12_S12_iS13_S15_EUlRS16_iE_EEDaiS16_ENKUlT_E_clIZSC_ISJ_SX_EbS10_S12_S12_iS13_S15_EUlvE0_EEDaS1B_)
        /*0b0c*/ 	.word	0x00000000


	//----- nvinfo : EIATTR_FRAME_SIZE
	.align		4
.L_482:
        /*0b10*/ 	.byte	0x04, 0x11
        /*0b12*/ 	.short	(.L_484 - .L_483)
	.align		4
.L_483:
        /*0b14*/ 	.word	index@($_ZN7cutlass13device_kernelIN5flash19enable_sm80_to_sm89INS1_16FlashAttnBwdSm80INS1_25CollectiveMainloopBwdSm80ILi2ELi2EN4cute5tupleIJNS5_1CILi128EEES8_NS7_ILi64EEEEEENS_6half_tEfNS_4arch4Sm80ELb1ELb0ELb1ELb1ELb0ELb0ELb0ELb0ELi2ELi4ELi4ELi4ELb0EEENS1_24CollectiveEpilogueBwdGQAISA_fSD_Li256ELb1ELb0EEENS1_25SingleTileBwdLPTSchedulerILb1ELi128ELb0EEEEEEEEEvNT_6ParamsE$_ZZN5flash25CollectiveMainloopBwdSm80ILi2ELi2EN4cute5tupleIJNS1_1CILi128EEES4_NS3_ILi64EEEEEEN7cutlass6half_tEfNS7_4arch4Sm80ELb1ELb0ELb1ELb1ELb0ELb0ELb0ELb0ELi2ELi4ELi4ELi4ELb0EE3mmaINS_16FlashAttnBwdSm80ISB_NS_24CollectiveEpilogueBwdGQAIS6_fSA_Li256ELb1ELb0EEENS_25SingleTileBwdLPTSchedulerILb1ELi128ELb0EEEE13SharedStorageENS1_6TensorINS1_11ArrayEngineIfLm32EEENS1_6LayoutINS2_IJNS2_IJNS3_ILi2EEESO_EEESO_NS3_ILi4EEEEEENS2_IJNS2_IJNS3_ILi1EEESO_EEESQ_NS3_ILi8EEEEEEEEEEEEbRKNSB_6ParamsERT0_S12_iNS2_IJiiiEEERT_ENKUlvE_clEv)
        /*0b18*/ 	.word	0x00000000


	//----- nvinfo : EIATTR_FRAME_SIZE
	.align		4
.L_484:
        /*0b1c*/ 	.byte	0x04, 0x11
        /*0b1e*/ 	.short	(.L_486 - .L_485)
	.align		4
.L_485:
        /*0b20*/ 	.word	index@($_ZN7cutlass13device_kernelIN5flash19enable_sm80_to_sm89INS1_16FlashAttnBwdSm80INS1_25CollectiveMainloopBwdSm80ILi2ELi2EN4cute5tupleIJNS5_1CILi128EEES8_NS7_ILi64EEEEEENS_6half_tEfNS_4arch4Sm80ELb1ELb0ELb1ELb1ELb0ELb0ELb0ELb0ELi2ELi4ELi4ELi4ELb0EEENS1_24CollectiveEpilogueBwdGQAISA_fSD_Li256ELb1ELb0EEENS1_25SingleTileBwdLPTSchedulerILb1ELi128ELb0EEEEEEEEEvNT_6ParamsE$_ZZN5flash25CollectiveMainloopBwdSm80ILi2ELi2EN4cute5tupleIJNS1_1CILi128EEES4_NS3_ILi64EEEEEEN7cutlass6half_tEfNS7_4arch4Sm80ELb1ELb0ELb1ELb1ELb0ELb0ELb0ELb0ELi2ELi4ELi4ELi4ELb0EE3mmaINS_16FlashAttnBwdSm80ISB_NS_24CollectiveEpilogueBwdGQAIS6_fSA_Li256ELb1ELb0EEENS_25SingleTileBwdLPTSchedulerILb1ELi128ELb0EEEE13SharedStorageENS1_6TensorINS1_11ArrayEngineIfLm32EEENS1_6LayoutINS2_IJNS2_IJNS3_ILi2EEESO_EEESO_NS3_ILi4EEEEEENS2_IJNS2_IJNS3_ILi1EEESO_EEESQ_NS3_ILi8EEEEEEEEEEEEbRKNSB_6ParamsERT0_S12_iNS2_IJiiiEEERT_ENKUlvE0_clEv)
        /*0b24*/ 	.word	0x00000000


	//----- nvinfo : EIATTR_FRAME_SIZE
	.align		4
.L_486:
        /*0b28*/ 	.byte	0x04, 0x11
        /*0b2a*/ 	.short	(.L_488 - .L_487)
	.align		4
.L_487:
        /*0b2c*/ 	.word	index@($_ZN7cutlass13device_kernelIN5flash19enable_sm80_to_sm89INS1_16FlashAttnBwdSm80INS1_25CollectiveMainloopBwdSm80ILi2ELi2EN4cute5tupleIJNS5_1CILi128EEES8_NS7_ILi64EEEEEENS_6half_tEfNS_4arch4Sm80ELb1ELb0ELb1ELb1ELb0ELb0ELb0ELb0ELi2ELi4ELi4ELi4ELb0EEENS1_24CollectiveEpilogueBwdGQAISA_fSD_Li256ELb1ELb0EEENS1_25SingleTileBwdLPTSchedulerILb1ELi128ELb0EEEEEEEEEvNT_6ParamsE$_ZZN5flash25CollectiveMainloopBwdSm80ILi2ELi2EN4cute5tupleIJNS1_1CILi128EEES4_NS3_ILi64EEEEEEN7cutlass6half_tEfNS7_4arch4Sm80ELb1ELb0ELb1ELb1ELb0ELb0ELb0ELb0ELi2ELi4ELi4ELi4ELb0EE3mmaINS_16FlashAttnBwdSm80ISB_NS_24CollectiveEpilogueBwdGQAIS6_fSA_Li256ELb1ELb0EEENS_25SingleTileBwdLPTSchedulerILb1ELi128ELb0EEEE13SharedStorageENS1_6TensorINS1_11ArrayEngineIfLm32EEENS1_6LayoutINS2_IJNS2_IJNS3_ILi2EEESO_EEESO_NS3_ILi4EEEEEENS2_IJNS2_IJNS3_ILi1EEESO_EEESQ_NS3_ILi8EEEEEEEEEEEEbRKNSB_6ParamsERT0_S12_iNS2_IJiiiEEERT_ENKUliT_E_clIZSC_ISJ_SX_EbS10_S12_S12_iS13_S15_EUlRS16_iE_EEDaiS16_)
        /*0b30*/ 	.word	0x00000000


	//----- nvinfo : EIATTR_FRAME_SIZE
	.align		4
.L_488:
        /*0b34*/ 	.byte	0x04, 0x11
        /*0b36*/ 	.short	(.L_490 - .L_489)
	.align		4
.L_489:
        /*0b38*/ 	.word	index@($_ZN7cutlass13device_kernelIN5flash19enable_sm80_to_sm89INS1_16FlashAttnBwdSm80INS1_25CollectiveMainloopBwdSm80ILi2ELi2EN4cute5tupleIJNS5_1CILi128EEES8_NS7_ILi64EEEEEENS_6half_tEfNS_4arch4Sm80ELb1ELb0ELb1ELb1ELb0ELb0ELb0ELb0ELi2ELi4ELi4ELi4ELb0EEENS1_24CollectiveEpilogueBwdGQAISA_fSD_Li256ELb1ELb0EEENS1_25SingleTileBwdLPTSchedulerILb1ELi128ELb0EEEEEEEEEvNT_6ParamsE$_ZZN5flash25CollectiveMainloopBwdSm80ILi2ELi2EN4cute5tupleIJNS1_1CILi128EEES4_NS3_ILi64EEEEEEN7cutlass6half_tEfNS7_4arch4Sm80ELb1ELb0ELb1ELb1ELb0ELb0ELb0ELb0ELi2ELi4ELi4ELi4ELb0EE3mmaINS_16FlashAttnBwdSm80ISB_NS_24CollectiveEpilogueBwdGQAIS6_fSA_Li256ELb1ELb0EEENS_25SingleTileBwdLPTSchedulerILb1ELi128ELb0EEEE13SharedStorageENS1_6TensorINS1_11ArrayEngineIfLm32EEENS1_6LayoutINS2_IJNS2_IJNS3_ILi2EEESO_EEESO_NS3_ILi4EEEEEENS2_IJNS2_IJNS3_ILi1EEESO_EEESQ_NS3_ILi8EEEEEEEEEEEEbRKNSB_6ParamsERT0_S12_iNS2_IJiiiEEERT_ENKUlRT_iE_clINSK_INSL_IfLm64EEENSN_INS2_IJSP_SO_SU_EEESV_EEEEEEDaS17_i)
        /*0b3c*/ 	.word	0x00000000


	//----- nvinfo : EIATTR_FRAME_SIZE
	.align		4
.L_490:
        /*0b40*/ 	.byte	0x04, 0x11
        /*0b42*/ 	.short	(.L_492 - .L_491)
	.align		4
.L_491:
        /*0b44*/ 	.word	index@($_ZN7cutlass13device_kernelIN5flash19enable_sm80_to_sm89INS1_16FlashAttnBwdSm80INS1_25CollectiveMainloopBwdSm80ILi2ELi2EN4cute5tupleIJNS5_1CILi128EEES8_NS7_ILi64EEEEEENS_6half_tEfNS_4arch4Sm80ELb1ELb0ELb1ELb1ELb0ELb0ELb0ELb0ELi2ELi4ELi4ELi4ELb0EEENS1_24CollectiveEpilogueBwdGQAISA_fSD_Li256ELb1ELb0EEENS1_25SingleTileBwdLPTSchedulerILb1ELi128ELb0EEEEEEEEEvNT_6ParamsE$_ZZN4cute9transformINS_5tupleIJiiiNS_1CILi0EEEEEENS1_IJNS2_ILi32EEENS2_ILi4EEENS2_ILi2EEENS2_ILi1EEEEEENS1_IJS8_S8_S8_S8_EEEZNS_7crd2crdIS4_S9_SA_EEDaRKT_RKT0_RKT1_EUlRKT_RKT0_RKT1_E_EEDaSE_SH_SK_OT2_ENKUlDpSN_E_clIJiiiS3_EEEDaSX_)
        /*0b48*/ 	.word	0x00000000


	//----- nvinfo : EIATTR_FRAME_SIZE
	.align		4
.L_492:
        /*0b4c*/ 	.byte	0x04, 0x11
        /*0b4e*/ 	.short	(.L_494 - .L_493)
	.align		4
.L_493:
        /*0b50*/ 	.word	index@($_ZN7cutlass13device_kernelIN5flash19enable_sm80_to_sm89INS1_16FlashAttnBwdSm80INS1_25CollectiveMainloopBwdSm80ILi2ELi2EN4cute5tupleIJNS5_1CILi128EEES8_NS7_ILi64EEEEEENS_6half_tEfNS_4arch4Sm80ELb1ELb0ELb1ELb1ELb0ELb0ELb0ELb0ELi2ELi4ELi4ELi4ELb0EEENS1_24CollectiveEpilogueBwdGQAISA_fSD_Li256ELb1ELb0EEENS1_25SingleTileBwdLPTSchedulerILb1ELi128ELb0EEEEEEEEEvNT_6ParamsE$_ZZN4cute9transformINS_5tupleIJiiNS_1CILi0EEEEEENS1_IJNS1_IJNS2_ILi4EEENS2_ILi8EEEEEES5_NS2_ILi1EEEEEEZNS_7idx2crdIS4_S9_EEDaRKT_RKT0_EUlRKT_RKT0_E_EEDaSD_SG_OT1_ENKUlDpSJ_E_clIJNS1_IJiiEEEiS3_EEEDaSQ_)
        /*0b54*/ 	.word	0x00000000


	//----- nvinfo : EIATTR_FRAME_SIZE
	.align		4
.L_494:
        /*0b58*/ 	.byte	0x04, 0x11
        /*0b5a*/ 	.short	(.L_496 - .L_495)
	.align		4
.L_495:
        /*0b5c*/ 	.word	index@($_ZN7cutlass13device_kernelIN5flash19enable_sm80_to_sm89INS1_16FlashAttnBwdSm80INS1_25CollectiveMainloopBwdSm80ILi2ELi2EN4cute5tupleIJNS5_1CILi128EEES8_NS7_ILi64EEEEEENS_6half_tEfNS_4arch4Sm80ELb1ELb0ELb1ELb1ELb0ELb0ELb0ELb0ELi2ELi4ELi4ELi4ELb0EEENS1_24CollectiveEpilogueBwdGQAISA_fSD_Li256ELb1ELb0EEENS1_25SingleTileBwdLPTSchedulerILb1ELi128ELb0EEEEEEEEEvNT_6ParamsE$_ZZN4cute9transformINS_5tupleIJiiNS_1CILi0EEEEEENS1_IJNS1_IJNS2_ILi4EEENS2_ILi8EEEEEENS2_ILi2EEENS2_ILi1EEEEEEZNS_7idx2crdIS4_SA_EEDaRKT_RKT0_EUlRKT_RKT0_E_EEDaSE_SH_OT1_ENKUlDpSK_E_clIJNS1_IJiiEEEiS3_EEEDaSR_)
        /*0b60*/ 	.word	0x00000000


	//----- nvinfo : EIATTR_FRAME_SIZE
	.align		4
.L_496:
        /*0b64*/ 	.byte	0x04, 0x11
        /*0b66*/ 	.short	(.L_498 - .L_497)
	.align		4
.L_497:
        /*0b68*/ 	.word	index@($_ZN7cutlass13device_kernelIN5flash19enable_sm80_to_sm89INS1_16FlashAttnBwdSm80INS1_25CollectiveMainloopBwdSm80ILi2ELi2EN4cute5tupleIJNS5_1CILi128EEES8_NS7_ILi64EEEEEENS_6half_tEfNS_4arch4Sm80ELb1ELb0ELb1ELb1ELb0ELb0ELb0ELb0ELi2ELi4ELi4ELi4ELb0EEENS1_24CollectiveEpilogueBwdGQAISA_fSD_Li256ELb1ELb0EEENS1_25SingleTileBwdLPTSchedulerILb1ELi128ELb0EEEEEEEEEvNT_6ParamsE$_ZZN4cute9transformINS_5tupleIJNS_1CILi32EEENS2_ILi4EEENS2_ILi2EEENS2_ILi1EEEEEENS1_IJS6_S3_NS2_ILi128EEENS2_ILi0EEEEEEZNS_7idx2crdIiS7_SA_EEDaRKT_RKT0_RKT1_EUlRKT_RKT0_E_EEDaSE_SH_OSI_ENKUlDpSN_E_clIJiiiS9_EEEDaST_)
        /*0b6c*/ 	.word	0x00000000


	//----- nvinfo : EIATTR_FRAME_SIZE
	.align		4
.L_498:
        /*0b70*/ 	.byte	0x04, 0x11
        /*0b72*/ 	.short	(.L_500 - .L_499)
	.align		4
.L_499:
        /*0b74*/ 	.word	index@($_ZN7cutlass13device_kernelIN5flash19enable_sm80_to_sm89INS1_16FlashAttnBwdSm80INS1_25CollectiveMainloopBwdSm80ILi2ELi2EN4cute5tupleIJNS5_1CILi128EEES8_NS7_ILi64EEEEEENS_6half_tEfNS_4arch4Sm80ELb1ELb0ELb1ELb1ELb0ELb0ELb0ELb0ELi2ELi4ELi4ELi4ELb0EEENS1_24CollectiveEpilogueBwdGQAISA_fSD_Li256ELb1ELb0EEENS1_25SingleTileBwdLPTSchedulerILb1ELi128ELb0EEEEEEEEEvNT_6ParamsE$_ZZN4cute7idx2crdIiNS_5tupleIJNS_1CILi32EEENS2_ILi4EEENS2_ILi2EEENS2_ILi1EEEEEENS1_IJS6_S3_NS2_ILi128EEENS2_ILi0EEEEEEEEDaRKT_RKT0_RKT1_ENKUlRKT_RKT0_E_clIS5_S8_EEDaSM_SP_)
        /*0b78*/ 	.word	0x00000000


	//----- nvinfo : EIATTR_FRAME_SIZE
	.align		4
.L_500:
        /*0b7c*/ 	.byte	0x04, 0x11
        /*0b7e*/ 	.short	(.L_502 - .L_501)
	.align		4
.L_501:
        /*0b80*/ 	.word	index@($_ZN7cutlass13device_kernelIN5flash19enable_sm80_to_sm89INS1_16FlashAttnBwdSm80INS1_25CollectiveMainloopBwdSm80ILi2ELi2EN4cute5tupleIJNS5_1CILi128EEES8_NS7_ILi64EEEEEENS_6half_tEfNS_4arch4Sm80ELb1ELb0ELb1ELb1ELb0ELb0ELb0ELb0ELi2ELi4ELi4ELi4ELb0EEENS1_24CollectiveEpilogueBwdGQAISA_fSD_Li256ELb1ELb0EEENS1_25SingleTileBwdLPTSchedulerILb1ELi128ELb0EEEEEEEEEvNT_6ParamsE$_ZZN4cute7idx2crdINS_5tupleIJiiNS_1CILi0EEEEEENS1_IJNS1_IJNS2_ILi4EEENS2_ILi8EEEEEES5_NS2_ILi1EEEEEEEEDaRKT_RKT0_ENKUlRKT_RKT0_E_clIiS7_EEDaSI_SL_)
        /*0b84*/ 	.word	0x00000000


	//----- nvinfo : EIATTR_FRAME_SIZE
	.align		4
.L_502:
        /*0b88*/ 	.byte	0x04, 0x11
        /*0b8a*/ 	.short	(.L_504 - .L_503)
	.align		4
.L_503:
        /*0b8c*/ 	.word	index@($_ZN7cutlass13device_kernelIN5flash19enable_sm80_to_sm89INS1_16FlashAttnBwdSm80INS1_25CollectiveMainloopBwdSm80ILi2ELi2EN4cute5tupleIJNS5_1CILi128EEES8_NS7_ILi64EEEEEENS_6half_tEfNS_4arch4Sm80ELb1ELb0ELb1ELb1ELb0ELb0ELb0ELb0ELi2ELi4ELi4ELi4ELb0EEENS1_24CollectiveEpilogueBwdGQAISA_fSD_Li256ELb1ELb0EEENS1_25SingleTileBwdLPTSchedulerILb1ELi128ELb0EEEEEEEEEvNT_6ParamsE$_ZZN4cute7idx2crdINS_5tupleIJiiNS_1CILi0EEEEEENS1_IJNS1_IJNS2_ILi4EEENS2_ILi8EEEEEES5_NS2_ILi1EEEEEEEEDaRKT_RKT0_ENKUlRKT_RKT0_E_clIiS5_EEDaSI_SL_)
        /*0b90*/ 	.word	0x00000000


	//----- nvinfo : EIATTR_FRAME_SIZE
	.align		4
.L_504:
        /*0b94*/ 	.byte	0x04, 0x11
        /*0b96*/ 	.short	(.L_506 - .L_505)
	.align		4
.L_505:
        /*0b98*/ 	.word	index@($_ZN7cutlass13device_kernelIN5flash19enable_sm80_to_sm89INS1_16FlashAttnBwdSm80INS1_25CollectiveMainloopBwdSm80ILi2ELi2EN4cute5tupleIJNS5_1CILi128EEES8_NS7_ILi64EEEEEENS_6half_tEfNS_4arch4Sm80ELb1ELb0ELb1ELb1ELb0ELb0ELb0ELb0ELi2ELi4ELi4ELi4ELb0EEENS1_24CollectiveEpilogueBwdGQAISA_fSD_Li256ELb1ELb0EEENS1_25SingleTileBwdLPTSchedulerILb1ELi128ELb0EEEEEEEEEvNT_6ParamsE$_ZZN4cute7idx2crdINS_5tupleIJiiNS_1CILi0EEEEEENS1_IJNS1_IJNS2_ILi4EEENS2_ILi8EEEEEENS2_ILi2EEENS2_ILi1EEEEEEEEDaRKT_RKT0_ENKUlRKT_RKT0_E_clIiS8_EEDaSJ_SM_)
        /*0b9c*/ 	.word	0x00000000


	//----- nvinfo : EIATTR_FRAME_SIZE
	.align		4
.L_506:
        /*0ba0*/ 	.byte	0x04, 0x11
        /*0ba2*/ 	.short	(.L_508 - .L_507)
	.align		4
.L_507:
        /*0ba4*/ 	.word	index@($_ZN7cutlass13device_kernelIN5flash19enable_sm80_to_sm89INS1_16FlashAttnBwdSm80INS1_25CollectiveMainloopBwdSm80ILi2ELi2EN4cute5tupleIJNS5_1CILi128EEES8_NS7_ILi64EEEEEENS_6half_tEfNS_4arch4Sm80ELb1ELb0ELb1ELb1ELb0ELb0ELb0ELb0ELi2ELi4ELi4ELi4ELb0EEENS1_24CollectiveEpilogueBwdGQAISA_fSD_Li256ELb1ELb0EEENS1_25SingleTileBwdLPTSchedulerILb1ELi128ELb0EEEEEEEEEvNT_6ParamsE$_ZZN4cute7idx2crdINS_5tupleIJiiNS_1CILi0EEEEEENS1_IJNS1_IJNS2_ILi4EEENS2_ILi8EEEEEENS2_ILi2EEENS2_ILi1EEEEEEEEDaRKT_RKT0_ENKUlRKT_RKT0_E_clIiS7_EEDaSJ_SM_)
        /*0ba8*/ 	.word	0x00000000


	//----- nvinfo : EIATTR_FRAME_SIZE
	.align		4
.L_508:
        /*0bac*/ 	.byte	0x04, 0x11
        /*0bae*/ 	.short	(.L_510 - .L_509)
	.align		4
.L_509:
        /*0bb0*/ 	.word	index@($_ZN7cutlass13device_kernelIN5flash19enable_sm80_to_sm89INS1_16FlashAttnBwdSm80INS1_25CollectiveMainloopBwdSm80ILi2ELi2EN4cute5tupleIJNS5_1CILi128EEES8_NS7_ILi64EEEEEENS_6half_tEfNS_4arch4Sm80ELb1ELb0ELb1ELb1ELb0ELb0ELb0ELb0ELi2ELi4ELi4ELi4ELb0EEENS1_24CollectiveEpilogueBwdGQAISA_fSD_Li256ELb1ELb0EEENS1_25SingleTileBwdLPTSchedulerILb1ELi128ELb0EEEEEEEEEvNT_6ParamsE$_ZZN4cute7flattenINS_5tupleIJNS_1CILi1EEENS1_IJiiiEEENS2_ILi64EEENS1_IJNS2_ILi72EEENS2_ILi144EEENS2_ILi288EEEEEENS2_ILi512EEEEEEEEDaRKT_ENKUlRKT_E_clIS4_EEDaSH_)
        /*0bb4*/ 	.word	0x00000000


	//----- nvinfo : EIATTR_FRAME_SIZE
	.align		4
.L_510:
        /*0bb8*/ 	.byte	0x04, 0x11
        /*0bba*/ 	.short	(.L_512 - .L_511)
	.align		4
.L_511:
        /*0bbc*/ 	.word	index@($_ZN7cutlass13device_kernelIN5flash19enable_sm80_to_sm89INS1_16FlashAttnBwdSm80INS1_25CollectiveMainloopBwdSm80ILi2ELi2EN4cute5tupleIJNS5_1CILi128EEES8_NS7_ILi64EEEEEENS_6half_tEfNS_4arch4Sm80ELb1ELb0ELb1ELb1ELb0ELb0ELb0ELb0ELi2ELi4ELi4ELi4ELb0EEENS1_24CollectiveEpilogueBwdGQAISA_fSD_Li256ELb1ELb0EEENS1_25SingleTileBwdLPTSchedulerILb1ELi128ELb0EEEEEEEEEvNT_6ParamsE$_ZZN4cute7flattenINS_5tupleIJNS_1CILi1EEENS1_IJNS2_ILi8EEEiiEEENS2_ILi64EEENS1_IJiNS2_ILi144EEENS2_ILi288EEEEEENS2_ILi512EEEEEEEEDaRKT_ENKUlRKT_E_clIS9_EEDaSH_)
        /*0bc0*/ 	.word	0x00000000


	//----- nvinfo : EIATTR_FRAME_SIZE
	.align		4
.L_512:
        /*0bc4*/ 	.byte	0x04, 0x11
        /*0bc6*/ 	.short	(.L_514 - .L_513)
	.align		4
.L_513:
        /*0bc8*/ 	.word	index@($_ZN7cutlass13device_kernelIN5flash19enable_sm80_to_sm89INS1_16FlashAttnBwdSm80INS1_25CollectiveMainloopBwdSm80ILi2ELi2EN4cute5tupleIJNS5_1CILi128EEES8_NS7_ILi64EEEEEENS_6half_tEfNS_4arch4Sm80ELb1ELb0ELb1ELb1ELb0ELb0ELb0ELb0ELi2ELi4ELi4ELi4ELb0EEENS1_24CollectiveEpilogueBwdGQAISA_fSD_Li256ELb1ELb0EEENS1_25SingleTileBwdLPTSchedulerILb1ELi128ELb0EEEEEEEEEvNT_6ParamsE$_ZZN4cute7flattenINS_5tupleIJNS_1CILi1EEENS1_IJNS2_ILi8EEEiiEEENS2_ILi64EEENS1_IJiNS2_ILi144EEENS2_ILi288EEEEEENS2_ILi512EEEEEEEEDaRKT_ENKUlRKT_E_clIS5_EEDaSH_)
        /*0bcc*/ 	.word	0x00000000


	//----- nvinfo : EIATTR_FRAME_SIZE
	.align		4
.L_514:
        /*0bd0*/ 	.byte	0x04, 0x11
        /*0bd2*/ 	.short	(.L_516 - .L_515)
	.align		4
.L_515:
        /*0bd4*/ 	.word	index@($_ZN7cutlass13device_kernelIN5flash19enable_sm80_to_sm89INS1_16FlashAttnBwdSm80INS1_25CollectiveMainloopBwdSm80ILi2ELi2EN4cute5tupleIJNS5_1CILi128EEES8_NS7_ILi64EEEEEENS_6half_tEfNS_4arch4Sm80ELb1ELb0ELb1ELb1ELb0ELb0ELb0ELb0ELi2ELi4ELi4ELi4ELb0EEENS1_24CollectiveEpilogueBwdGQAISA_fSD_Li256ELb1ELb0EEENS1_25SingleTileBwdLPTSchedulerILb1ELi128ELb0EEEEEEEEEvNT_6ParamsE$_ZZN4cute7flattenINS_5tupleIJNS1_IJNS_1CILi0EEENS1_IJNS2_ILi1EEENS2_ILi512EEEiEEEEEENS2_ILi4096EEENS1_IJiNS2_ILi8192EEEEEEEEEEEDaRKT_ENKUlRKT_E_clISA_EEDaSH_)
        /*0bd8*/ 	.word	0x00000000


	//----- nvinfo : EIATTR_FRAME_SIZE
	.align		4
.L_516:
        /*0bdc*/ 	.byte	0x04, 0x11
        /*0bde*/ 	.short	(.L_518 - .L_517)
	.align		4
.L_517:
        /*0be0*/ 	.word	index@($_ZN7cutlass13device_kernelIN5flash19enable_sm80_to_sm89INS1_16FlashAttnBwdSm80INS1_25CollectiveMainloopBwdSm80ILi2ELi2EN4cute5tupleIJNS5_1CILi128EEES8_NS7_ILi64EEEEEENS_6half_tEfNS_4arch4Sm80ELb1ELb0ELb1ELb1ELb0ELb0ELb0ELb0ELi2ELi4ELi4ELi4ELb0EEENS1_24CollectiveEpilogueBwdGQAISA_fSD_Li256ELb1ELb0EEENS1_25SingleTileBwdLPTSchedulerILb1ELi128ELb0EEEEEEEEEvNT_6ParamsE$_ZZN4cute7flattenINS_5tupleIJNS1_IJNS_1CILi0EEENS1_IJNS2_ILi1EEENS2_ILi512EEEiEEEEEENS2_ILi4096EEENS1_IJiNS2_ILi8192EEEEEEEEEEEDaRKT_ENKUlRKT_E_clIS7_EEDaSH_)
        /*0be4*/ 	.word	0x00000000


	//----- nvinfo : EIATTR_FRAME_SIZE
	.align		4
.L_518:
        /*0be8*/ 	.byte	0x04, 0x11
        /*0bea*/ 	.short	(.L_520 - .L_519)
	.align		4
.L_519:
        /*0bec*/ 	.word	index@($_ZN7cutlass13device_kernelIN5flash19enable_sm80_to_sm89INS1_16FlashAttnBwdSm80INS1_25CollectiveMainloopBwdSm80ILi2ELi2EN4cute5tupleIJNS5_1CILi128EEES8_NS7_ILi64EEEEEENS_6half_tEfNS_4arch4Sm80ELb1ELb0ELb1ELb1ELb0ELb0ELb0ELb0ELi2ELi4ELi4ELi4ELb0EEENS1_24CollectiveEpilogueBwdGQAISA_fSD_Li256ELb1ELb0EEENS1_25SingleTileBwdLPTSchedulerILb1ELi128ELb0EEEEEEEEEvNT_6ParamsE$_ZZN4cute7crd2crdINS_5tupleIJiiiNS_1CILi0EEEEEENS1_IJNS2_ILi32EEENS2_ILi4EEENS2_ILi2EEENS2_ILi1EEEEEENS1_IJS8_S8_S8_S8_EEEEEDaRKT_RKT0_RKT1_ENKUlRKT_RKT0_RKT1_E_clIiS7_S8_EEDaSM_SP_SS_)
        /*0bf0*/ 	.word	0x00000000


	//----- nvinfo : EIATTR_FRAME_SIZE
	.align		4
.L_520:
        /*0bf4*/ 	.byte	0x04, 0x11
        /*0bf6*/ 	.short	(.L_522 - .L_521)
	.align		4
.L_521:
        /*0bf8*/ 	.word	index@($_ZN7cutlass13device_kernelIN5flash19enable_sm80_to_sm89INS1_16FlashAttnBwdSm80INS1_25CollectiveMainloopBwdSm80ILi2ELi2EN4cute5tupleIJNS5_1CILi128EEES8_NS7_ILi64EEEEEENS_6half_tEfNS_4arch4Sm80ELb1ELb0ELb1ELb1ELb0ELb0ELb0ELb0ELi2ELi4ELi4ELi4ELb0EEENS1_24CollectiveEpilogueBwdGQAISA_fSD_Li256ELb1ELb0EEENS1_25SingleTileBwdLPTSchedulerILb1ELi128ELb0EEEEEEEEEvNT_6ParamsE$_ZZN4cute7crd2crdINS_5tupleIJiiiNS_1CILi0EEEEEENS1_IJNS2_ILi32EEENS2_ILi4EEENS2_ILi2EEENS2_ILi1EEEEEENS1_IJS8_S8_S8_S8_EEEEEDaRKT_RKT0_RKT1_ENKUlRKT_RKT0_RKT1_E_clIiS6_S8_EEDaSM_SP_SS_)
        /*0bfc*/ 	.word	0x00000000


	//----- nvinfo : EIATTR_FRAME_SIZE
	.align		4
.L_522:
        /*0c00*/ 	.byte	0x04, 0x11
        /*0c02*/ 	.short	(.L_524 - .L_523)
	.align		4
.L_523:
        /*0c04*/ 	.word	index@($_ZN7cutlass13device_kernelIN5flash19enable_sm80_to_sm89INS1_16FlashAttnBwdSm80INS1_25CollectiveMainloopBwdSm80ILi2ELi2EN4cute5tupleIJNS5_1CILi128EEES8_NS7_ILi64EEEEEENS_6half_tEfNS_4arch4Sm80ELb1ELb0ELb1ELb1ELb0ELb0ELb0ELb0ELi2ELi4ELi4ELi4ELb0EEENS1_24CollectiveEpilogueBwdGQAISA_fSD_Li256ELb1ELb0EEENS1_25SingleTileBwdLPTSchedulerILb1ELi128ELb0EEEEEEEEEvNT_6ParamsE$_ZZN4cute7crd2crdINS_5tupleIJiiiNS_1CILi0EEEEEENS1_IJNS2_ILi32EEENS2_ILi4EEENS2_ILi2EEENS2_ILi1EEEEEENS1_IJS8_S8_S8_S8_EEEEEDaRKT_RKT0_RKT1_ENKUlRKT_RKT0_RKT1_E_clIiS5_S8_EEDaSM_SP_SS_)
        /*0c08*/ 	.word	0x00000000


	//----- nvinfo : EIATTR_FRAME_SIZE
	.align		4
.L_524:
        /*0c0c*/ 	.byte	0x04, 0x11
        /*0c0e*/ 	.short	(.L_526 - .L_525)
	.align		4
.L_525:
        /*0c10*/ 	.word	index@($_ZN7cutlass13device_kernelIN5flash19enable_sm80_to_sm89INS1_16FlashAttnBwdSm80INS1_25CollectiveMainloopBwdSm80ILi2ELi2EN4cute5tupleIJNS5_1CILi128EEES8_NS7_ILi64EEEEEENS_6half_tEfNS_4arch4Sm80ELb1ELb0ELb1ELb1ELb0ELb0ELb0ELb0ELi2ELi4ELi4ELi4ELb0EEENS1_24CollectiveEpilogueBwdGQAISA_fSD_Li256ELb1ELb0EEENS1_25SingleTileBwdLPTSchedulerILb1ELi128ELb0EEEEEEEEEvNT_6ParamsE$_ZZN4cute6upcastILi2ENS_5tupleIJNS1_IJNS_1CILi1EEENS1_IJNS2_ILi2EEES4_S4_EEEEEES4_NS1_IJS4_S4_EEEEEENS1_IJNS1_IJNS2_ILi0EEENS1_IJS3_NS2_ILi512EEEiEEEEEENS2_ILi4096EEENS1_IJiNS2_ILi8192EEEEEEEEEEEDaRKT0_RKT1_ENKUlRKT_RKT0_E_clIS7_SF_EEDaSP_SS_)
        /*0c14*/ 	.word	0x00000000


	//----- nvinfo : EIATTR_FRAME_SIZE
	.align		4
.L_526:
        /*0c18*/ 	.byte	0x04, 0x11
        /*0c1a*/ 	.short	(.L_528 - .L_527)
	.align		4
.L_527:
        /*0c1c*/ 	.word	index@($_ZN7cutlass13device_kernelIN5flash19enable_sm80_to_sm89INS1_16FlashAttnBwdSm80INS1_25CollectiveMainloopBwdSm80ILi2ELi2EN4cute5tupleIJNS5_1CILi128EEES8_NS7_ILi64EEEEEENS_6half_tEfNS_4arch4Sm80ELb1ELb0ELb1ELb1ELb0ELb0ELb0ELb0ELi2ELi4ELi4ELi4ELb0EEENS1_24CollectiveEpilogueBwdGQAISA_fSD_Li256ELb1ELb0EEENS1_25SingleTileBwdLPTSchedulerILb1ELi128ELb0EEEEEEEEEvNT_6ParamsE$_ZZN4cute6upcastILi2ENS_5tupleIJNS1_IJNS_1CILi1EEENS1_IJNS2_ILi2EEES4_S4_EEEEEES4_NS1_IJS4_S4_EEEEEENS1_IJNS1_IJNS2_ILi0EEENS1_IJS3_NS2_ILi512EEEiEEEEEENS2_ILi4096EEENS1_IJiNS2_ILi8192EEEEEEEEEEEDaRKT0_RKT1_ENKUlRKT_RKT0_E_clIS6_SC_EEDaSP_SS_)
        /*0c20*/ 	.word	0x00000000


	//----- nvinfo : EIATTR_FRAME_SIZE
	.align		4
.L_528:
        /*0c24*/ 	.byte	0x04, 0x11
        /*0c26*/ 	.short	(.L_530 - .L_529)
	.align		4
.L_529:
        /*0c28*/ 	.word	index@($_ZN7cutlass13device_kernelIN5flash19enable_sm80_to_sm89INS1_16FlashAttnBwdSm80INS1_25CollectiveMainloopBwdSm80ILi2ELi2EN4cute5tupleIJNS5_1CILi128EEES8_NS7_ILi64EEEEEENS_6half_tEfNS_4arch4Sm80ELb1ELb0ELb1ELb1ELb0ELb0ELb0ELb0ELi2ELi4ELi4ELi4ELb0EEENS1_24CollectiveEpilogueBwdGQAISA_fSD_Li256ELb1ELb0EEENS1_25SingleTileBwdLPTSchedulerILb1ELi128ELb0EEEEEEEEEvNT_6ParamsE$_ZZN4cute6detail16composition_implINS_5tupleIJNS_1CILi8EEENS3_ILi2EEES5_S5_S4_S5_EEENS2_IJNS3_ILi1EEEiiiNS3_ILi72EEENS3_ILi512EEEEEENS2_IJNS2_IJS5_S5_S5_EEES5_NS3_ILi4EEEEEENS2_IJNS2_IJS7_S9_S4_EEENS3_ILi4096EEENS3_ILi16EEEEEEEEDaRKT_RKT0_RKT1_RKT2_ENKUlRKT_RKT0_E_clISC_SG_EEDaSW_SZ_)
        /*0c2c*/ 	.word	0x00000000


	//----- nvinfo : EIATTR_FRAME_SIZE
	.align		4
.L_530:
        /*0c30*/ 	.byte	0x04, 0x11
        /*0c32*/ 	.short	(.L_532 - .L_531)
	.align		4
.L_531:
        /*0c34*/ 	.word	index@($_ZN7cutlass13device_kernelIN5flash19enable_sm80_to_sm89INS1_16FlashAttnBwdSm80INS1_25CollectiveMainloopBwdSm80ILi2ELi2EN4cute5tupleIJNS5_1CILi128EEES8_NS7_ILi64EEEEEENS_6half_tEfNS_4arch4Sm80ELb1ELb0ELb1ELb1ELb0ELb0ELb0ELb0ELi2ELi4ELi4ELi4ELb0EEENS1_24CollectiveEpilogueBwdGQAISA_fSD_Li256ELb1ELb0EEENS1_25SingleTileBwdLPTSchedulerILb1ELi128ELb0EEEEEEEEEvNT_6ParamsE$_ZZN4cute6detail16composition_implINS_5tupleIJNS_1CILi8EEENS3_ILi2EEES5_S5_S4_S5_EEENS2_IJNS3_ILi1EEEiiiNS3_ILi72EEENS3_ILi512EEEEEENS2_IJNS2_IJS5_S5_S5_EEES5_NS3_ILi4EEEEEENS2_IJNS2_IJS7_S9_S4_EEENS3_ILi4096EEENS3_ILi16EEEEEEEEDaRKT_RKT0_RKT1_RKT2_ENKUlRKT_RKT0_E_clISB_SE_EEDaSW_SZ_)
        /*0c38*/ 	.word	0x00000000


	//----- nvinfo : EIATTR_FRAME_SIZE
	.align		4
.L_532:
        /*0c3c*/ 	.byte	0x04, 0x11
        /*0c3e*/ 	.short	(.L_534 - .L_533)
	.align		4
.L_533:
        /*0c40*/ 	.word	index@($_ZN7cutlass13device_kernelIN5flash19enable_sm80_to_sm89INS1_16FlashAttnBwdSm80INS1_25CollectiveMainloopBwdSm80ILi2ELi2EN4cute5tupleIJNS5_1CILi128EEES8_NS7_ILi64EEEEEENS_6half_tEfNS_4arch4Sm80ELb1ELb0ELb1ELb1ELb0ELb0ELb0ELb0ELi2ELi4ELi4ELi4ELb0EEENS1_24CollectiveEpilogueBwdGQAISA_fSD_Li256ELb1ELb0EEENS1_25SingleTileBwdLPTSchedulerILb1ELi128ELb0EEEEEEEEEvNT_6ParamsE$_ZZN4cute6detail16composition_implINS_5tupleIJNS_1CILi8EEENS3_ILi2EEES5_S5_S4_S5_EEENS2_IJNS3_ILi1EEEiiiNS3_ILi72EEENS3_ILi512EEEEEENS2_IJNS2_IJS5_S5_S5_EEES5_NS2_IJNS3_ILi4EEES5_EEEEEENS2_IJNS2_IJS7_S9_S4_EEENS3_ILi4096EEENS2_IJNS3_ILi16EEENS3_ILi8192EEEEEEEEEEEDaRKT_RKT0_RKT1_RKT2_ENKUlRKT_RKT0_E_clISD_SJ_EEDaSZ_S12_)
        /*0c44*/ 	.word	0x00000000


	//----- nvinfo : EIATTR_FRAME_SIZE
	.align		4
.L_534:
        /*0c48*/ 	.byte	0x04, 0x11
        /*0c4a*/ 	.short	(.L_536 - .L_535)
	.align		4
.L_535:
        /*0c4c*/ 	.word	index@($_ZN7cutlass13device_kernelIN5flash19enable_sm80_to_sm89INS1_16FlashAttnBwdSm80INS1_25CollectiveMainloopBwdSm80ILi2ELi2EN4cute5tupleIJNS5_1CILi128EEES8_NS7_ILi64EEEEEENS_6half_tEfNS_4arch4Sm80ELb1ELb0ELb1ELb1ELb0ELb0ELb0ELb0ELi2ELi4ELi4ELi4ELb0EEENS1_24CollectiveEpilogueBwdGQAISA_fSD_Li256ELb1ELb0EEENS1_25SingleTileBwdLPTSchedulerILb1ELi128ELb0EEEEEEEEEvNT_6ParamsE$_ZZN4cute6detail16composition_implINS_5tupleIJNS_1CILi8EEENS3_ILi2EEES5_S5_S4_S5_EEENS2_IJNS3_ILi1EEEiiiNS3_ILi72EEENS3_ILi512EEEEEENS2_IJNS2_IJS5_S5_S5_EEES5_NS2_IJNS3_ILi4EEES5_EEEEEENS2_IJNS2_IJS7_S9_S4_EEENS3_ILi4096EEENS2_IJNS3_ILi16EEENS3_ILi8192EEEEEEEEEEEDaRKT_RKT0_RKT1_RKT2_ENKUlRKT_RKT0_E_clISB_SF_EEDaSZ_S12_)
        /*0c50*/ 	.word	0x00000000


	//----- nvinfo : EIATTR_FRAME_SIZE
	.align		4
.L_536:
        /*0c54*/ 	.byte	0x04, 0x11
        /*0c56*/ 	.short	(.L_538 - .L_537)
	.align		4
.L_537:
        /*0c58*/ 	.word	index@($_ZN7cutlass13device_kernelIN5flash19enable_sm80_to_sm89INS1_16FlashAttnBwdSm80INS1_25CollectiveMainloopBwdSm80ILi2ELi2EN4cute5tupleIJNS5_1CILi128EEES8_NS7_ILi64EEEEEENS_6half_tEfNS_4arch4Sm80ELb1ELb0ELb1ELb1ELb0ELb0ELb0ELb0ELi2ELi4ELi4ELi4ELb0EEENS1_24CollectiveEpilogueBwdGQAISA_fSD_Li256ELb1ELb0EEENS1_25SingleTileBwdLPTSchedulerILb1ELi128ELb0EEEEEEEEEvNT_6ParamsE$_ZZN4cute6detail16composition_implINS_5tupleIJNS_1CILi8EEENS3_ILi2EEES5_S5_S4_S5_EEENS2_IJNS3_ILi1EEEiiiNS3_ILi72EEENS3_ILi512EEEEEENS2_IJNS2_IJS5_S5_EEES4_NS3_ILi4EEEEEENS2_IJNS2_IJS7_S4_EEENS3_ILi1024EEENS3_ILi16EEEEEEEEDaRKT_RKT0_RKT1_RKT2_ENKUlRKT_RKT0_E_clISC_SG_EEDaSW_SZ_)
        /*0c5c*/ 	.word	0x00000000


	//----- nvinfo : EIATTR_FRAME_SIZE
	.align		4
.L_538:
        /*0c60*/ 	.byte	0x04, 0x11
        /*0c62*/ 	.short	(.L_540 - .L_539)
	.align		4
.L_539:
        /*0c64*/ 	.word	index@($_ZN7cutlass13device_kernelIN5flash19enable_sm80_to_sm89INS1_16FlashAttnBwdSm80INS1_25CollectiveMainloopBwdSm80ILi2ELi2EN4cute5tupleIJNS5_1CILi128EEES8_NS7_ILi64EEEEEENS_6half_tEfNS_4arch4Sm80ELb1ELb0ELb1ELb1ELb0ELb0ELb0ELb0ELi2ELi4ELi4ELi4ELb0EEENS1_24CollectiveEpilogueBwdGQAISA_fSD_Li256ELb1ELb0EEENS1_25SingleTileBwdLPTSchedulerILb1ELi128ELb0EEEEEEEEEvNT_6ParamsE$_ZZN4cute6detail16composition_implINS_5tupleIJNS_1CILi8EEENS3_ILi2EEES5_S5_S4_S5_EEENS2_IJNS3_ILi1EEEiiiNS3_ILi72EEENS3_ILi512EEEEEENS2_IJNS2_IJS5_S5_EEES4_NS3_ILi4EEEEEENS2_IJNS2_IJS7_S4_EEENS3_ILi1024EEENS3_ILi16EEEEEEEEDaRKT_RKT0_RKT1_RKT2_ENKUlRKT_RKT0_E_clISB_SE_EEDaSW_SZ_)
        /*0c68*/ 	.word	0x00000000


	//----- nvinfo : EIATTR_FRAME_SIZE
	.align		4
.L_540:
        /*0c6c*/ 	.byte	0x04, 0x11
        /*0c6e*/ 	.short	(.L_542 - .L_541)
	.align		4
.L_541:
        /*0c70*/ 	.word	index@($_ZN7cutlass13device_kernelIN5flash19enable_sm80_to_sm89INS1_16FlashAttnBwdSm80INS1_25CollectiveMainloopBwdSm80ILi2ELi2EN4cute5tupleIJNS5_1CILi128EEES8_NS7_ILi64EEEEEENS_6half_tEfNS_4arch4Sm80ELb1ELb0ELb1ELb1ELb0ELb0ELb0ELb0ELi2ELi4ELi4ELi4ELb0EEENS1_24CollectiveEpilogueBwdGQAISA_fSD_Li256ELb1ELb0EEENS1_25SingleTileBwdLPTSchedulerILb1ELi128ELb0EEEEEEEEEvNT_6ParamsE$_ZZN4cute6detail16composition_implINS_5tupleIJNS_1CILi16EEENS3_ILi2EEES5_S5_NS3_ILi4EEES5_EEENS2_IJNS3_ILi1EEEiiiNS3_ILi144EEENS3_ILi512EEEEEENS2_IJNS2_IJS5_S5_EEES6_NS3_ILi8EEEEEENS2_IJNS2_IJNS3_ILi64EEESA_EEES4_NS3_ILi1024EEEEEEEEDaRKT_RKT0_RKT1_RKT2_ENKUlRKT_RKT0_E_clISC_SG_EEDaSX_S10_)
        /*0c74*/ 	.word	0x00000000


	//----- nvinfo : EIATTR_FRAME_SIZE
	.align		4
.L_542:
        /*0c78*/ 	.byte	0x04, 0x11
        /*0c7a*/ 	.short	(.L_544 - .L_543)
	.align		4
.L_543:
        /*0c7c*/ 	.word	index@($_ZN7cutlass13device_kernelIN5flash19enable_sm80_to_sm89INS1_16FlashAttnBwdSm80INS1_25CollectiveMainloopBwdSm80ILi2ELi2EN4cute5tupleIJNS5_1CILi128EEES8_NS7_ILi64EEEEEENS_6half_tEfNS_4arch4Sm80ELb1ELb0ELb1ELb1ELb0ELb0ELb0ELb0ELi2ELi4ELi4ELi4ELb0EEENS1_24CollectiveEpilogueBwdGQAISA_fSD_Li256ELb1ELb0EEENS1_25SingleTileBwdLPTSchedulerILb1ELi128ELb0EEEEEEEEEvNT_6ParamsE$_ZZN4cute6detail16composition_implINS_5tupleIJNS_1CILi16EEENS3_ILi2EEES5_S5_NS3_ILi4EEES5_EEENS2_IJNS3_ILi1EEEiiiNS3_ILi144EEENS3_ILi512EEEEEENS2_IJNS2_IJS5_S5_EEES6_NS3_ILi8EEEEEENS2_IJNS2_IJNS3_ILi64EEESA_EEES4_NS3_ILi1024EEEEEEEEDaRKT_RKT0_RKT1_RKT2_ENKUlRKT_RKT0_E_clIS6_S4_EEDaSX_S10_)
        /*0c80*/ 	.word	0x00000000


	//----- nvinfo : EIATTR_FRAME_SIZE
	.align		4
.L_544:
        /*0c84*/ 	.byte	0x04, 0x11
        /*0c86*/ 	.short	(.L_546 - .L_545)
	.align		4
.L_545:
        /*0c88*/ 	.word	index@($_ZN7cutlass13device_kernelIN5flash19enable_sm80_to_sm89INS1_16FlashAttnBwdSm80INS1_25CollectiveMainloopBwdSm80ILi2ELi2EN4cute5tupleIJNS5_1CILi128EEES8_NS7_ILi64EEEEEENS_6half_tEfNS_4arch4Sm80ELb1ELb0ELb1ELb1ELb0ELb0ELb0ELb0ELi2ELi4ELi4ELi4ELb0EEENS1_24CollectiveEpilogueBwdGQAISA_fSD_Li256ELb1ELb0EEENS1_25SingleTileBwdLPTSchedulerILb1ELi128ELb0EEEEEEEEEvNT_6ParamsE$_ZZN4cute5sliceINS_5tupleIJNS_10UnderscoreES2_iEEENS1_IJNS1_IJNS_1CILi1EEENS4_ILi0EEEEEEiNS4_ILi1024EEEEEEEEDaRKT_RKT0_ENKUlRKT_RKT0_E_clIS2_iEEDaSI_SL_)
        /*0c8c*/ 	.word	0x00000000


	//----- nvinfo : EIATTR_FRAME_SIZE
	.align		4
.L_546:
        /*0c90*/ 	.byte	0x04, 0x11
        /*0c92*/ 	.short	(.L_548 - .L_547)
	.align		4
.L_547:
        /*0c94*/ 	.word	index@($_ZN7cutlass13device_kernelIN5flash19enable_sm80_to_sm89INS1_16FlashAttnBwdSm80INS1_25CollectiveMainloopBwdSm80ILi2ELi2EN4cute5tupleIJNS5_1CILi128EEES8_NS7_ILi64EEEEEENS_6half_tEfNS_4arch4Sm80ELb1ELb0ELb1ELb1ELb0ELb0ELb0ELb0ELi2ELi4ELi4ELi4ELb0EEENS1_24CollectiveEpilogueBwdGQAISA_fSD_Li256ELb1ELb0EEENS1_25SingleTileBwdLPTSchedulerILb1ELi128ELb0EEEEEEEEEvNT_6ParamsE$_ZZN4cute5sliceINS_5tupleIJNS_10UnderscoreES2_S2_iEEENS1_IJNS1_IJNS_1CILi1EEENS4_ILi0EEEEEEiNS4_ILi1024EEENS4_ILi8192EEEEEEEEDaRKT_RKT0_ENKUlRKT_RKT0_E_clIS2_iEEDaSJ_SM_)
        /*0c98*/ 	.word	0x00000000


	//----- nvinfo : EIATTR_FRAME_SIZE
	.align		4
.L_548:
        /*0c9c*/ 	.byte	0x04, 0x11
        /*0c9e*/ 	.short	(.L_550 - .L_549)
	.align		4
.L_549:
        /*0ca0*/ 	.word	index@($_ZN7cutlass13device_kernelIN5flash19enable_sm80_to_sm89INS1_16FlashAttnBwdSm80INS1_25CollectiveMainloopBwdSm80ILi2ELi2EN4cute5tupleIJNS5_1CILi128EEES8_NS7_ILi64EEEEEENS_6half_tEfNS_4arch4Sm80ELb1ELb0ELb1ELb1ELb0ELb0ELb0ELb0ELi2ELi4ELi4ELi4ELb0EEENS1_24CollectiveEpilogueBwdGQAISA_fSD_Li256ELb1ELb0EEENS1_25SingleTileBwdLPTSchedulerILb1ELi128ELb0EEEEEEEEEvNT_6ParamsE$_ZZN4cute5sliceINS_5tupleIJNS_10UnderscoreES2_S2_iEEENS1_IJNS1_IJNS_1CILi1EEENS4_ILi0EEEEEENS4_ILi4096EEENS1_IJiiEEENS1_IJS6_NS4_ILi8192EEEEEEEEEEEDaRKT_RKT0_ENKUlRKT_RKT0_E_clIS2_S9_EEDaSL_SO_)
        /*0ca4*/ 	.word	0x00000000


	//----- nvinfo : EIATTR_FRAME_SIZE
	.align		4
.L_550:
        /*0ca8*/ 	.byte	0x04, 0x11
        /*0caa*/ 	.short	(.L_552 - .L_551)
	.align		4
.L_551:
        /*0cac*/ 	.word	index@($_ZN7cutlass13device_kernelIN5flash19enable_sm80_to_sm89INS1_16FlashAttnBwdSm80INS1_25CollectiveMainloopBwdSm80ILi2ELi2EN4cute5tupleIJNS5_1CILi128EEES8_NS7_ILi64EEEEEENS_6half_tEfNS_4arch4Sm80ELb1ELb0ELb1ELb1ELb0ELb0ELb0ELb0ELi2ELi4ELi4ELi4ELb0EEENS1_24CollectiveEpilogueBwdGQAISA_fSD_Li256ELb1ELb0EEENS1_25SingleTileBwdLPTSchedulerILb1ELi128ELb0EEEEEEEEEvNT_6ParamsE$_ZZN4cute5sliceINS_5tupleIJNS_10UnderscoreES2_NS_1CILi0EEEEEENS1_IJNS1_IJNS3_ILi1EEES4_EEEiNS3_ILi1024EEEEEEEEDaRKT_RKT0_ENKUlRKT_RKT0_E_clIS2_iEEDaSI_SL_)
        /*0cb0*/ 	.word	0x00000000


	//----- nvinfo : EIATTR_FRAME_SIZE
	.align		4
.L_552:
        /*0cb4*/ 	.byte	0x04, 0x11
        /*0cb6*/ 	.short	(.L_554 - .L_553)
	.align		4
.L_553:
        /*0cb8*/ 	.word	index@($_ZN7cutlass13device_kernelIN5flash19enable_sm80_to_sm89INS1_16FlashAttnBwdSm80INS1_25CollectiveMainloopBwdSm80ILi2ELi2EN4cute5tupleIJNS5_1CILi128EEES8_NS7_ILi64EEEEEENS_6half_tEfNS_4arch4Sm80ELb1ELb0ELb1ELb1ELb0ELb0ELb0ELb0ELi2ELi4ELi4ELi4ELb0EEENS1_24CollectiveEpilogueBwdGQAISA_fSD_Li256ELb1ELb0EEENS1_25SingleTileBwdLPTSchedulerILb1ELi128ELb0EEEEEEEEEvNT_6ParamsE$_ZZN4cute5sliceINS_5tupleIJNS1_IJNS_10UnderscoreENS_1CILi0EEEEEENS1_IJS4_S2_EEEEEENS1_IJNS1_IJNS1_IJNS3_ILi1EEES4_EEES4_EEENS1_IJNS1_IJS4_S4_EEEiEEEEEEEEDaRKT_RKT0_ENKUlRKT_RKT0_E_clIS6_SC_EEDaSM_SP_)
        /*0cbc*/ 	.word	0x00000000


	//----- nvinfo : EIATTR_FRAME_SIZE
	.align		4
.L_554:
        /*0cc0*/ 	.byte	0x04, 0x11
        /*0cc2*/ 	.short	(.L_556 - .L_555)
	.align		4
.L_555:
        /*0cc4*/ 	.word	index@($_ZN7cutlass13device_kernelIN5flash19enable_sm80_to_sm89INS1_16FlashAttnBwdSm80INS1_25CollectiveMainloopBwdSm80ILi2ELi2EN4cute5tupleIJNS5_1CILi128EEES8_NS7_ILi64EEEEEENS_6half_tEfNS_4arch4Sm80ELb1ELb0ELb1ELb1ELb0ELb0ELb0ELb0ELi2ELi4ELi4ELi4ELb0EEENS1_24CollectiveEpilogueBwdGQAISA_fSD_Li256ELb1ELb0EEENS1_25SingleTileBwdLPTSchedulerILb1ELi128ELb0EEEEEEEEEvNT_6ParamsE$_ZZN4cute4takeILi1ELi3ENS_5tupleIJNS1_IJiNS_1CILi512EEEEEENS1_IJiiEEENS2_ILi1024EEEEEEEEDaRKT1_ENKUlDpRKT_E_clIJS5_S6_EEEDaSE_)
        /*0cc8*/ 	.word	0x00000000


	//----- nvinfo : EIATTR_FRAME_SIZE
	.align		4
.L_556:
        /*0ccc*/ 	.byte	0x04, 0x11
        /*0cce*/ 	.short	(.L_558 - .L_557)
	.align		4
.L_557:
        /*0cd0*/ 	.word	index@($_ZN7cutlass13device_kernelIN5flash19enable_sm80_to_sm89INS1_16FlashAttnBwdSm80INS1_25CollectiveMainloopBwdSm80ILi2ELi2EN4cute5tupleIJNS5_1CILi128EEES8_NS7_ILi64EEEEEENS_6half_tEfNS_4arch4Sm80ELb1ELb0ELb1ELb1ELb0ELb0ELb0ELb0ELi2ELi4ELi4ELi4ELb0EEENS1_24CollectiveEpilogueBwdGQAISA_fSD_Li256ELb1ELb0EEENS1_25SingleTileBwdLPTSchedulerILb1ELi128ELb0EEEEEEEEEvNT_6ParamsE$_ZZN4cute4takeILi1ELi3ENS_5tupleIJNS1_IJNS_1CILi1EEEiEEENS2_ILi1024EEENS1_IJiiEEEEEEEEDaRKT1_ENKUlDpRKT_E_clIJS5_S6_EEEDaSE_)
        /*0cd4*/ 	.word	0x00000000


	//----- nvinfo : EIATTR_FRAME_SIZE
	.align		4
.L_558:
        /*0cd8*/ 	.byte	0x04, 0x11
        /*0cda*/ 	.short	(.L_560 - .L_559)
	.align		4
.L_559:
        /*0cdc*/ 	.word	index@($_ZN7cutlass13device_kernelIN5flash19enable_sm80_to_sm89INS1_16FlashAttnBwdSm80INS1_25CollectiveMainloopBwdSm80ILi2ELi2EN4cute5tupleIJNS5_1CILi128EEES8_NS7_ILi64EEEEEENS_6half_tEfNS_4arch4Sm80ELb1ELb0ELb1ELb1ELb0ELb0ELb0ELb0ELi2ELi4ELi4ELi4ELb0EEENS1_24CollectiveEpilogueBwdGQAISA_fSD_Li256ELb1ELb0EEENS1_25SingleTileBwdLPTSchedulerILb1ELi128ELb0EEEEEEEEEvNT_6ParamsE$_ZZN4cute4takeILi1ELi3ENS_5tupleIJNS1_IJNS_1CILi1EEENS2_ILi512EEEiEEENS2_ILi4096EEENS1_IJiiEEEEEEEEDaRKT1_ENKUlDpRKT_E_clIJS6_S7_EEEDaSF_)
        /*0ce0*/ 	.word	0x00000000


	//----- nvinfo : EIATTR_FRAME_SIZE
	.align		4
.L_560:
        /*0ce4*/ 	.byte	0x04, 0x11
        /*0ce6*/ 	.short	(.L_562 - .L_561)
	.align		4
.L_561:
        /*0ce8*/ 	.word	index@($_ZN7cutlass13device_kernelIN5flash19enable_sm80_to_sm89INS1_16FlashAttnBwdSm80INS1_25CollectiveMainloopBwdSm80ILi2ELi2EN4cute5tupleIJNS5_1CILi128EEES8_NS7_ILi64EEEEEENS_6half_tEfNS_4arch4Sm80ELb1ELb0ELb1ELb1ELb0ELb0ELb0ELb0ELi2ELi4ELi4ELi4ELb0EEENS1_24CollectiveEpilogueBwdGQAISA_fSD_Li256ELb1ELb0EEENS1_25SingleTileBwdLPTSchedulerILb1ELi128ELb0EEEEEEEEEvNT_6ParamsE$_ZZN4cute4takeILi1ELi3ENS_5tupleIJNS1_IJNS_1CILi1EEENS2_ILi512EEEiEEENS2_ILi4096EEENS1_IJNS1_IJiiEEENS2_ILi8192EEEEEEEEEEEDaRKT1_ENKUlDpRKT_E_clIJS6_S9_EEEDaSH_)
        /*0cec*/ 	.word	0x00000000


	//----- nvinfo : EIATTR_FRAME_SIZE
	.align		4
.L_562:
        /*0cf0*/ 	.byte	0x04, 0x11
        /*0cf2*/ 	.short	(.L_564 - .L_563)
	.align		4
.L_563:
        /*0cf4*/ 	.word	index@($_ZN7cutlass13device_kernelIN5flash19enable_sm80_to_sm89INS1_16FlashAttnBwdSm80INS1_25CollectiveMainloopBwdSm80ILi2ELi2EN4cute5tupleIJNS5_1CILi128EEES8_NS7_ILi64EEEEEENS_6half_tEfNS_4arch4Sm80ELb1ELb0ELb1ELb1ELb0ELb0ELb0ELb0ELi2ELi4ELi4ELi4ELb0EEENS1_24CollectiveEpilogueBwdGQAISA_fSD_Li256ELb1ELb0EEENS1_25SingleTileBwdLPTSchedulerILb1ELi128ELb0EEEEEEEEEvNT_6ParamsE$_ZZN4cute4takeILi1ELi2ENS_5tupleIJNS1_IJNS_1CILi1EEENS2_ILi0EEEEEEiEEEEEDaRKT1_ENKUlDpRKT_E_clIJiEEEDaSD_)
        /*0cf8*/ 	.word	0x00000000


	//----- nvinfo : EIATTR_FRAME_SIZE
	.align		4
.L_564:
        /*0cfc*/ 	.byte	0x04, 0x11
        /*0cfe*/ 	.short	(.L_566 - .L_565)
	.align		4
.L_565:
        /*0d00*/ 	.word	index@($_ZN7cutlass13device_kernelIN5flash19enable_sm80_to_sm89INS1_16FlashAttnBwdSm80INS1_25CollectiveMainloopBwdSm80ILi2ELi2EN4cute5tupleIJNS5_1CILi128EEES8_NS7_ILi64EEEEEENS_6half_tEfNS_4arch4Sm80ELb1ELb0ELb1ELb1ELb0ELb0ELb0ELb0ELi2ELi4ELi4ELi4ELb0EEENS1_24CollectiveEpilogueBwdGQAISA_fSD_Li256ELb1ELb0EEENS1_25SingleTileBwdLPTSchedulerILb1ELi128ELb0EEEEEEEEEvNT_6ParamsE$_ZZN4cute4diceINS_5tupleIJNS1_IJiNS1_IJiNS_1CILi0EEEEEEEEENS1_IJNS_10UnderscoreENS1_IJS6_S6_EEEEEEEEES9_EEDaRKT_RKT0_ENKUlRKT_RKT0_E_clIS5_S5_EEDaSI_SL_)
        /*0d04*/ 	.word	0x00000000


	//----- nvinfo : EIATTR_FRAME_SIZE
	.align		4
.L_566:
        /*0d08*/ 	.byte	0x04, 0x11
        /*0d0a*/ 	.short	(.L_568 - .L_567)
	.align		4
.L_567:
        /*0d0c*/ 	.word	index@($_ZN7cutlass13device_kernelIN5flash19enable_sm80_to_sm89INS1_16FlashAttnBwdSm80INS1_25CollectiveMainloopBwdSm80ILi2ELi2EN4cute5tupleIJNS5_1CILi128EEES8_NS7_ILi64EEEEEENS_6half_tEfNS_4arch4Sm80ELb1ELb0ELb1ELb1ELb0ELb0ELb0ELb0ELi2ELi4ELi4ELi4ELb0EEENS1_24CollectiveEpilogueBwdGQAISA_fSD_Li256ELb1ELb0EEENS1_25SingleTileBwdLPTSchedulerILb1ELi128ELb0EEEEEEEEEvNT_6ParamsE$_ZZN4cute16flatten_to_tupleINS_5tupleIJNS_1CILi4096EEENS1_IJiiEEEEEEEEDaRKT_ENKUlRKT_E_clIS4_EEDaSB_)
        /*0d10*/ 	.word	0x00000000


	//----- nvinfo : EIATTR_FRAME_SIZE
	.align		4
.L_568:
        /*0d14*/ 	.byte	0x04, 0x11
        /*0d16*/ 	.short	(.L_570 - .L_569)
	.align		4
.L_569:
        /*0d18*/ 	.word	index@($_ZN7cutlass13device_kernelIN5flash19enable_sm80_to_sm89INS1_16FlashAttnBwdSm80INS1_25CollectiveMainloopBwdSm80ILi2ELi2EN4cute5tupleIJNS5_1CILi128EEES8_NS7_ILi64EEEEEENS_6half_tEfNS_4arch4Sm80ELb1ELb0ELb1ELb1ELb0ELb0ELb0ELb0ELi2ELi4ELi4ELi4ELb0EEENS1_24CollectiveEpilogueBwdGQAISA_fSD_Li256ELb1ELb0EEENS1_25SingleTileBwdLPTSchedulerILb1ELi128ELb0EEEEEEEEEvNT_6ParamsE$_ZZN4cute16flatten_to_tupleINS_5tupleIJNS_1CILi4096EEENS1_IJNS1_IJiiEEENS2_ILi8192EEEEEEEEEEEDaRKT_ENKUlRKT_E_clIS6_EEDaSD_)
        /*0d1c*/ 	.word	0x00000000


	//----- nvinfo : EIATTR_FRAME_SIZE
	.align		4
.L_570:
        /*0d20*/ 	.byte	0x04, 0x11
        /*0d22*/ 	.short	(.L_572 - .L_571)
	.align		4
.L_571:
        /*0d24*/ 	.word	index@($_ZN7cutlass13device_kernelIN5flash19enable_sm80_to_sm89INS1_16FlashAttnBwdSm80INS1_25CollectiveMainloopBwdSm80ILi2ELi2EN4cute5tupleIJNS5_1CILi128EEES8_NS7_ILi64EEEEEENS_6half_tEfNS_4arch4Sm80ELb1ELb0ELb1ELb1ELb0ELb0ELb0ELb0ELi2ELi4ELi4ELi4ELb0EEENS1_24CollectiveEpilogueBwdGQAISA_fSD_Li256ELb1ELb0EEENS1_25SingleTileBwdLPTSchedulerILb1ELi128ELb0EEEEEEEEEvNT_6ParamsE$_ZZN4cute16flatten_to_tupleINS_5tupleIJNS_1CILi1024EEENS1_IJiiEEEEEEEEDaRKT_ENKUlRKT_E_clIS4_EEDaSB_)
        /*0d28*/ 	.word	0x00000000


	//----- nvinfo : EIATTR_FRAME_SIZE
	.align		4
.L_572:
        /*0d2c*/ 	.byte	0x04, 0x11
        /*0d2e*/ 	.short	(.L_574 - .L_573)
	.align		4
.L_573:
        /*0d30*/ 	.word	index@($_ZN7cutlass13device_kernelIN5flash19enable_sm80_to_sm89INS1_16FlashAttnBwdSm80INS1_25CollectiveMainloopBwdSm80ILi2ELi2EN4cute5tupleIJNS5_1CILi128EEES8_NS7_ILi64EEEEEENS_6half_tEfNS_4arch4Sm80ELb1ELb0ELb1ELb1ELb0ELb0ELb0ELb0ELi2ELi4ELi4ELi4ELb0EEENS1_24CollectiveEpilogueBwdGQAISA_fSD_Li256ELb1ELb0EEENS1_25SingleTileBwdLPTSchedulerILb1ELi128ELb0EEEEEEEEEvNT_6ParamsE$_ZZN4cute16flatten_to_tupleINS_5tupleIJNS1_IJiiEEENS_1CILi1024EEEEEEEEDaRKT_ENKUlRKT_E_clIS2_EEDaSB_)
        /*0d34*/ 	.word	0x00000000


	//----- nvinfo : EIATTR_FRAME_SIZE
	.align		4
.L_574:
        /*0d38*/ 	.byte	0x04, 0x11
        /*0d3a*/ 	.short	(.L_576 - .L_575)
	.align		4
.L_575:
        /*0d3c*/ 	.word	index@($_ZN7cutlass13device_kernelIN5flash19enable_sm80_to_sm89INS1_16FlashAttnBwdSm80INS1_25CollectiveMainloopBwdSm80ILi2ELi2EN4cute5tupleIJNS5_1CILi128EEES8_NS7_ILi64EEEEEENS_6half_tEfNS_4arch4Sm80ELb1ELb0ELb1ELb1ELb0ELb0ELb0ELb0ELi2ELi4ELi4ELi4ELb0EEENS1_24CollectiveEpilogueBwdGQAISA_fSD_Li256ELb1ELb0EEENS1_25SingleTileBwdLPTSchedulerILb1ELi128ELb0EEEEEEEEEvNT_6ParamsE$_ZZN4cute14logical_divideINS_5tupleIJNS1_IJNS_1CILi8EEENS2_ILi1EEEEEENS1_IJNS2_ILi2EEEEEEEEENS1_IJNS1_IJS4_NS2_ILi0EEEEEENS1_IJiEEEEEENS1_IJS5_NS_6LayoutIS4_S9_EEEEEEEDaRKNSD_IT_T0_EERKT1_ENKUlRKT_RKT0_E_clINSD_IS7_SB_EESE_EEDaSQ_ST_)
        /*0d40*/ 	.word	0x00000000


	//----- nvinfo : EIATTR_FRAME_SIZE
	.align		4
.L_576:
        /*0d44*/ 	.byte	0x04, 0x11
        /*0d46*/ 	.short	(.L_578 - .L_577)
	.align		4
.L_577:
        /*0d48*/ 	.word	index@($_ZN7cutlass13device_kernelIN5flash19enable_sm80_to_sm89INS1_16FlashAttnBwdSm80INS1_25CollectiveMainloopBwdSm80ILi2ELi2EN4cute5tupleIJNS5_1CILi128EEES8_NS7_ILi64EEEEEENS_6half_tEfNS_4arch4Sm80ELb1ELb0ELb1ELb1ELb0ELb0ELb0ELb0ELi2ELi4ELi4ELi4ELb0EEENS1_24CollectiveEpilogueBwdGQAISA_fSD_Li256ELb1ELb0EEENS1_25SingleTileBwdLPTSchedulerILb1ELi128ELb0EEEEEEEEEvNT_6ParamsE$_ZZN4cute13to_mixed_bitsINS_5tupleIJNS1_IJNS_1CILi4EEENS2_ILi8EEEEEES3_NS2_ILi1EEEEEENS1_IJNS1_IJNS2_ILi128EEENS2_ILi0EEEEEENS2_ILi16EEES9_EEENS1_IJNS1_IJiiEEEiS9_EEEEEDaRKT_RKT0_RKT1_ENKUlRKT_RKT0_RKT1_E_clIS5_SA_SD_EEDaSQ_ST_SW_)
        /*0d4c*/ 	.word	0x00000000


	//----- nvinfo : EIATTR_FRAME_SIZE
	.align		4
.L_578:
        /*0d50*/ 	.byte	0x04, 0x11
        /*0d52*/ 	.short	(.L_580 - .L_579)
	.align		4
.L_579:
        /*0d54*/ 	.word	index@($_ZN7cutlass13device_kernelIN5flash19enable_sm80_to_sm89INS1_16FlashAttnBwdSm80INS1_25CollectiveMainloopBwdSm80ILi2ELi2EN4cute5tupleIJNS5_1CILi128EEES8_NS7_ILi64EEEEEENS_6half_tEfNS_4arch4Sm80ELb1ELb0ELb1ELb1ELb0ELb0ELb0ELb0ELi2ELi4ELi4ELi4ELb0EEENS1_24CollectiveEpilogueBwdGQAISA_fSD_Li256ELb1ELb0EEENS1_25SingleTileBwdLPTSchedulerILb1ELi128ELb0EEEEEEEEEvNT_6ParamsE$_ZZN4cute13to_mixed_bitsINS_5tupleIJNS1_IJNS_1CILi4EEENS2_ILi8EEEEEES3_NS2_ILi1EEEEEENS1_IJNS1_IJNS2_ILi128EEENS2_ILi0EEEEEENS2_ILi16EEES9_EEENS1_IJNS1_IJiiEEEiS9_EEEEEDaRKT_RKT0_RKT1_ENKUlRKT_RKT0_RKT1_E_clIS3_SB_iEEDaSQ_ST_SW_)
        /*0d58*/ 	.word	0x00000000


	//----- nvinfo : EIATTR_FRAME_SIZE
	.align		4
.L_580:
        /*0d5c*/ 	.byte	0x04, 0x11
        /*0d5e*/ 	.short	(.L_582 - .L_581)
	.align		4
.L_581:
        /*0d60*/ 	.word	index@($_ZN7cutlass13device_kernelIN5flash19enable_sm80_to_sm89INS1_16FlashAttnBwdSm80INS1_25CollectiveMainloopBwdSm80ILi2ELi2EN4cute5tupleIJNS5_1CILi128EEES8_NS7_ILi64EEEEEENS_6half_tEfNS_4arch4Sm80ELb1ELb0ELb1ELb1ELb0ELb0ELb0ELb0ELi2ELi4ELi4ELi4ELb0EEENS1_24CollectiveEpilogueBwdGQAISA_fSD_Li256ELb1ELb0EEENS1_25SingleTileBwdLPTSchedulerILb1ELi128ELb0EEEEEEEEEvNT_6ParamsE$_ZZN4cute13to_mixed_bitsINS_5tupleIJNS1_IJNS_1CILi4EEENS2_ILi8EEEEEES3_NS2_ILi1EEEEEENS1_IJNS1_IJNS2_ILi128EEENS2_ILi0EEEEEENS2_ILi16EEES9_EEENS1_IJNS1_IJiiEEEiS9_EEEEEDaRKT_RKT0_RKT1_ENKUlDpRKT_E_clIJNS_9MixedBitsILj0ELj384EEENSU_ILj0ELj48EEENS2_ILj0EEEEEEDaSR_)
        /*0d64*/ 	.word	0x00000000


	//----- nvinfo : EIATTR_FRAME_SIZE
	.align		4
.L_582:
        /*0d68*/ 	.byte	0x04, 0x11
        /*0d6a*/ 	.short	(.L_584 - .L_583)
	.align		4
.L_583:
        /*0d6c*/ 	.word	index@($_ZN7cutlass13device_kernelIN5flash19enable_sm80_to_sm89INS1_16FlashAttnBwdSm80INS1_25CollectiveMainloopBwdSm80ILi2ELi2EN4cute5tupleIJNS5_1CILi128EEES8_NS7_ILi64EEEEEENS_6half_tEfNS_4arch4Sm80ELb1ELb0ELb1ELb1ELb0ELb0ELb0ELb0ELi2ELi4ELi4ELi4ELb0EEENS1_24CollectiveEpilogueBwdGQAISA_fSD_Li256ELb1ELb0EEENS1_25SingleTileBwdLPTSchedulerILb1ELi128ELb0EEEEEEEEEvNT_6ParamsE$_ZZN4cute13to_mixed_bitsINS_5tupleIJNS1_IJNS_1CILi4EEENS2_ILi8EEEEEES3_NS2_ILi1EEEEEENS1_IJNS1_IJNS2_ILi0EEENS2_ILi64EEEEEES8_S8_EEENS1_IJNS1_IJiiEEEiS8_EEEEEDaRKT_RKT0_RKT1_ENKUlRKT_RKT0_RKT1_E_clIS5_SA_SC_EEDaSP_SS_SV_)
        /*0d70*/ 	.word	0x00000000


	//----- nvinfo : EIATTR_FRAME_SIZE
	.align		4
.L_584:
        /*0d74*/ 	.byte	0x04, 0x11
        /*0d76*/ 	.short	(.L_586 - .L_585)
	.align		4
.L_585:
        /*0d78*/ 	.word	index@($_ZN7cutlass13device_kernelIN5flash19enable_sm80_to_sm89INS1_16FlashAttnBwdSm80INS1_25CollectiveMainloopBwdSm80ILi2ELi2EN4cute5tupleIJNS5_1CILi128EEES8_NS7_ILi64EEEEEENS_6half_tEfNS_4arch4Sm80ELb1ELb0ELb1ELb1ELb0ELb0ELb0ELb0ELi2ELi4ELi4ELi4ELb0EEENS1_24CollectiveEpilogueBwdGQAISA_fSD_Li256ELb1ELb0EEENS1_25SingleTileBwdLPTSchedulerILb1ELi128ELb0EEEEEEEEEvNT_6ParamsE$_ZZN4cute13to_mixed_bitsINS_5tupleIJNS1_IJNS_1CILi4EEENS2_ILi8EEEEEES3_NS2_ILi1EEEEEENS1_IJNS1_IJNS2_ILi0EEENS2_ILi64EEEEEES8_S8_EEENS1_IJNS1_IJiiEEEiS8_EEEEEDaRKT_RKT0_RKT1_ENKUlDpRKT_E_clIJNS_9MixedBitsILj0ELj448EEENS2_ILj0EEESV_EEEDaSQ_)
        /*0d7c*/ 	.word	0x00000000


	//----- nvinfo : EIATTR_FRAME_SIZE
	.align		4
.L_586:
        /*0d80*/ 	.byte	0x04, 0x11
        /*0d82*/ 	.short	(.L_588 - .L_587)
	.align		4
.L_587:
        /*0d84*/ 	.word	index@($_ZN7cutlass13device_kernelIN5flash19enable_sm80_to_sm89INS1_16FlashAttnBwdSm80INS1_25CollectiveMainloopBwdSm80ILi2ELi2EN4cute5tupleIJNS5_1CILi128EEES8_NS7_ILi64EEEEEENS_6half_tEfNS_4arch4Sm80ELb1ELb0ELb1ELb1ELb0ELb0ELb0ELb0ELi2ELi4ELi4ELi4ELb0EEENS1_24CollectiveEpilogueBwdGQAISA_fSD_Li256ELb1ELb0EEENS1_25SingleTileBwdLPTSchedulerILb1ELi128ELb0EEEEEEEEEvNT_6ParamsE$_ZZN4cute13to_mixed_bitsINS_5tupleIJNS1_IJNS_1CILi4EEENS2_ILi8EEEEEENS2_ILi2EEENS2_ILi1EEEEEENS1_IJNS1_IJNS2_ILi128EEENS2_ILi0EEEEEES4_SA_EEENS1_IJNS1_IJiiEEEiSA_EEEEEDaRKT_RKT0_RKT1_ENKUlRKT_RKT0_RKT1_E_clIS6_S4_iEEDaSQ_ST_SW_)
        /*0d88*/ 	.word	0x00000000


	//----- nvinfo : EIATTR_FRAME_SIZE
	.align		4
.L_588:
        /*0d8c*/ 	.byte	0x04, 0x11
        /*0d8e*/ 	.short	(.L_590 - .L_589)
	.align		4
.L_589:
        /*0d90*/ 	.word	index@($_ZN7cutlass13device_kernelIN5flash19enable_sm80_to_sm89INS1_16FlashAttnBwdSm80INS1_25CollectiveMainloopBwdSm80ILi2ELi2EN4cute5tupleIJNS5_1CILi128EEES8_NS7_ILi64EEEEEENS_6half_tEfNS_4arch4Sm80ELb1ELb0ELb1ELb1ELb0ELb0ELb0ELb0ELi2ELi4ELi4ELi4ELb0EEENS1_24CollectiveEpilogueBwdGQAISA_fSD_Li256ELb1ELb0EEENS1_25SingleTileBwdLPTSchedulerILb1ELi128ELb0EEEEEEEEEvNT_6ParamsE$_ZZN4cute13to_mixed_bitsINS_5tupleIJNS1_IJNS_1CILi4EEENS2_ILi8EEEEEENS2_ILi2EEENS2_ILi1EEEEEENS1_IJNS1_IJNS2_ILi128EEENS2_ILi0EEEEEES4_SA_EEENS1_IJNS1_IJiiEEEiSA_EEEEEDaRKT_RKT0_RKT1_ENKUlRKT_RKT0_RKT1_E_clIS5_SB_SD_EEDaSQ_ST_SW_)
        /*0d94*/ 	.word	0x00000000


	//----- nvinfo : EIATTR_FRAME_SIZE
	.align		4
.L_590:
        /*0d98*/ 	.byte	0x04, 0x11
        /*0d9a*/ 	.short	(.L_592 - .L_591)
	.align		4
.L_591:
        /*0d9c*/ 	.word	index@($_ZN7cutlass13device_kernelIN5flash19enable_sm80_to_sm89INS1_16FlashAttnBwdSm80INS1_25CollectiveMainloopBwdSm80ILi2ELi2EN4cute5tupleIJNS5_1CILi128EEES8_NS7_ILi64EEEEEENS_6half_tEfNS_4arch4Sm80ELb1ELb0ELb1ELb1ELb0ELb0ELb0ELb0ELi2ELi4ELi4ELi4ELb0EEENS1_24CollectiveEpilogueBwdGQAISA_fSD_Li256ELb1ELb0EEENS1_25SingleTileBwdLPTSchedulerILb1ELi128ELb0EEEEEEEEEvNT_6ParamsE$_ZZN4cute13to_mixed_bitsINS_5tupleIJNS1_IJNS_1CILi4EEENS2_ILi8EEEEEENS2_ILi2EEENS2_ILi1EEEEEENS1_IJNS1_IJNS2_ILi128EEENS2_ILi0EEEEEES4_SA_EEENS1_IJNS1_IJiiEEEiSA_EEEEEDaRKT_RKT0_RKT1_ENKUlDpRKT_E_clIJNS_9MixedBitsILj0ELj384EEENSU_ILj0ELj8EEENS2_ILj0EEEEEEDaSR_)
        /*0da0*/ 	.word	0x00000000


	//----- nvinfo : EIATTR_FRAME_SIZE
	.align		4
.L_592:
        /*0da4*/ 	.byte	0x04, 0x11
        /*0da6*/ 	.short	(.L_594 - .L_593)
	.align		4
.L_593:
        /*0da8*/ 	.word	index@($_ZN7cutlass13device_kernelIN5flash19enable_sm80_to_sm89INS1_16FlashAttnBwdSm80INS1_25CollectiveMainloopBwdSm80ILi2ELi2EN4cute5tupleIJNS5_1CILi128EEES8_NS7_ILi64EEEEEENS_6half_tEfNS_4arch4Sm80ELb1ELb0ELb1ELb1ELb0ELb0ELb0ELb0ELi2ELi4ELi4ELi4ELb0EEENS1_24CollectiveEpilogueBwdGQAISA_fSD_Li256ELb1ELb0EEENS1_25SingleTileBwdLPTSchedulerILb1ELi128ELb0EEEEEEEEEvNT_6ParamsE$_ZZN4cute13to_mixed_bitsINS_5tupleIJNS1_IJNS_1CILi4EEENS2_ILi8EEEEEENS2_ILi2EEENS2_ILi1EEEEEENS1_IJNS1_IJNS2_ILi0EEENS2_ILi64EEEEEES9_S9_EEENS1_IJNS1_IJiiEEEiS9_EEEEEDaRKT_RKT0_RKT1_ENKUlRKT_RKT0_RKT1_E_clIS5_SB_SD_EEDaSQ_ST_SW_)
        /*0dac*/ 	.word	0x00000000


	//----- nvinfo : EIATTR_FRAME_SIZE
	.align		4
.L_594:
        /*0db0*/ 	.byte	0x04, 0x11
        /*0db2*/ 	.short	(.L_596 - .L_595)
	.align		4
.L_595:
        /*0db4*/ 	.word	index@($_ZN7cutlass13device_kernelIN5flash19enable_sm80_to_sm89INS1_16FlashAttnBwdSm80INS1_25CollectiveMainloopBwdSm80ILi2ELi2EN4cute5tupleIJNS5_1CILi128EEES8_NS7_ILi64EEEEEENS_6half_tEfNS_4arch4Sm80ELb1ELb0ELb1ELb1ELb0ELb0ELb0ELb0ELi2ELi4ELi4ELi4ELb0EEENS1_24CollectiveEpilogueBwdGQAISA_fSD_Li256ELb1ELb0EEENS1_25SingleTileBwdLPTSchedulerILb1ELi128ELb0EEEEEEEEEvNT_6ParamsE$_ZZN4cute13to_mixed_bitsINS_5tupleIJNS1_IJNS_1CILi4EEENS2_ILi8EEEEEENS2_ILi2EEENS2_ILi1EEEEEENS1_IJNS1_IJNS2_ILi0EEENS2_ILi64EEEEEES9_S9_EEENS1_IJNS1_IJiiEEEiS9_EEEEEDaRKT_RKT0_RKT1_ENKUlDpRKT_E_clIJNS_9MixedBitsILj0ELj448EEENS2_ILj0EEESW_EEEDaSR_)
        /*0db8*/ 	.word	0x00000000


	//----- nvinfo : EIATTR_FRAME_SIZE
	.align		4
.L_596:
        /*0dbc*/ 	.byte	0x04, 0x11
        /*0dbe*/ 	.short	(.L_598 - .L_597)
	.align		4
.L_597:
        /*0dc0*/ 	.word	index@($_ZN7cutlass13device_kernelIN5flash19enable_sm80_to_sm89INS1_16FlashAttnBwdSm80INS1_25CollectiveMainloopBwdSm80ILi2ELi2EN4cute5tupleIJNS5_1CILi128EEES8_NS7_ILi64EEEEEENS_6half_tEfNS_4arch4Sm80ELb1ELb0ELb1ELb1ELb0ELb0ELb0ELb0ELi2ELi4ELi4ELi4ELb0EEENS1_24CollectiveEpilogueBwdGQAISA_fSD_Li256ELb1ELb0EEENS1_25SingleTileBwdLPTSchedulerILb1ELi128ELb0EEEEEEEEEvNT_6ParamsE$_ZZN4cute12filter_tupleINS_5tupleIJNS_1CILi4096EEENS1_IJiiEEEEEEZNS_16flatten_to_tupleIS5_EEDaRKT_EUlRKT_E_EEDaS9_OT0_ENKUlDpSC_E_clIJNS1_IJS3_EEES4_EEEDaSG_)
        /*0dc4*/ 	.word	0x00000000


	//----- nvinfo : EIATTR_FRAME_SIZE
	.align		4
.L_598:
        /*0dc8*/ 	.byte	0x04, 0x11
        /*0dca*/ 	.short	(.L_600 - .L_599)
	.align		4
.L_599:
        /*0dcc*/ 	.word	index@($_ZN7cutlass13device_kernelIN5flash19enable_sm80_to_sm89INS1_16FlashAttnBwdSm80INS1_25CollectiveMainloopBwdSm80ILi2ELi2EN4cute5tupleIJNS5_1CILi128EEES8_NS7_ILi64EEEEEENS_6half_tEfNS_4arch4Sm80ELb1ELb0ELb1ELb1ELb0ELb0ELb0ELb0ELi2ELi4ELi4ELi4ELb0EEENS1_24CollectiveEpilogueBwdGQAISA_fSD_Li256ELb1ELb0EEENS1_25SingleTileBwdLPTSchedulerILb1ELi128ELb0EEEEEEEEEvNT_6ParamsE$_ZZN4cute12filter_tupleINS_5tupleIJNS_1CILi4096EEENS1_IJNS1_IJiiEEENS2_ILi8192EEEEEEEEEZNS_16flatten_to_tupleIS7_EEDaRKT_EUlRKT_E_EEDaSB_OT0_ENKUlDpSE_E_clIJNS1_IJS3_EEENS1_IJiiS5_EEEEEEDaSI_)
        /*0dd0*/ 	.word	0x00000000


	//----- nvinfo : EIATTR_FRAME_SIZE
	.align		4
.L_600:
        /*0dd4*/ 	.byte	0x04, 0x11
        /*0dd6*/ 	.short	(.L_602 - .L_601)
	.align		4
.L_601:
        /*0dd8*/ 	.word	index@($_ZN7cutlass13device_kernelIN5flash19enable_sm80_to_sm89INS1_16FlashAttnBwdSm80INS1_25CollectiveMainloopBwdSm80ILi2ELi2EN4cute5tupleIJNS5_1CILi128EEES8_NS7_ILi64EEEEEENS_6half_tEfNS_4arch4Sm80ELb1ELb0ELb1ELb1ELb0ELb0ELb0ELb0ELi2ELi4ELi4ELi4ELb0EEENS1_24CollectiveEpilogueBwdGQAISA_fSD_Li256ELb1ELb0EEENS1_25SingleTileBwdLPTSchedulerILb1ELi128ELb0EEEEEEEEEvNT_6ParamsE$_ZZN4cute12filter_tupleINS_5tupleIJNS_1CILi1EEENS1_IJiiiEEENS2_ILi64EEENS1_IJNS2_ILi72EEENS2_ILi144EEENS2_ILi288EEEEEENS2_ILi512EEEEEEZNS_7flattenISB_EEDaRKT_EUlRKT_E_EEDaSF_OT0_ENKUlDpSI_E_clIJNS1_IJS3_EEES4_NS1_IJS5_EEES9_NS1_IJSA_EEEEEEDaSM_)
        /*0ddc*/ 	.word	0x00000000


	//----- nvinfo : EIATTR_FRAME_SIZE
	.align		4
.L_602:
        /*0de0*/ 	.byte	0x04, 0x11
        /*0de2*/ 	.short	(.L_604 - .L_603)
	.align		4
.L_603:
        /*0de4*/ 	.word	index@($_ZN7cutlass13device_kernelIN5flash19enable_sm80_to_sm89INS1_16FlashAttnBwdSm80INS1_25CollectiveMainloopBwdSm80ILi2ELi2EN4cute5tupleIJNS5_1CILi128EEES8_NS7_ILi64EEEEEENS_6half_tEfNS_4arch4Sm80ELb1ELb0ELb1ELb1ELb0ELb0ELb0ELb0ELi2ELi4ELi4ELi4ELb0EEENS1_24CollectiveEpilogueBwdGQAISA_fSD_Li256ELb1ELb0EEENS1_25SingleTileBwdLPTSchedulerILb1ELi128ELb0EEEEEEEEEvNT_6ParamsE$_ZZN4cute12filter_tupleINS_5tupleIJNS_1CILi1EEENS1_IJNS2_ILi8EEEiiEEENS2_ILi64EEENS1_IJiNS2_ILi144EEENS2_ILi288EEEEEENS2_ILi512EEEEEEZNS_7flattenISB_EEDaRKT_EUlRKT_E_EEDaSF_OT0_ENKUlDpSI_E_clIJNS1_IJS3_EEES5_NS1_IJS6_EEES9_NS1_IJSA_EEEEEEDaSM_)
        /*0de8*/ 	.word	0x00000000


	//----- nvinfo : EIATTR_FRAME_SIZE
	.align		4
.L_604:
        /*0dec*/ 	.byte	0x04, 0x11
        /*0dee*/ 	.short	(.L_606 - .L_605)
	.align		4
.L_605:
        /*0df0*/ 	.word	index@($_ZN7cutlass13device_kernelIN5flash19enable_sm80_to_sm89INS1_16FlashAttnBwdSm80INS1_25CollectiveMainloopBwdSm80ILi2ELi2EN4cute5tupleIJNS5_1CILi128EEES8_NS7_ILi64EEEEEENS_6half_tEfNS_4arch4Sm80ELb1ELb0ELb1ELb1ELb0ELb0ELb0ELb0ELi2ELi4ELi4ELi4ELb0EEENS1_24CollectiveEpilogueBwdGQAISA_fSD_Li256ELb1ELb0EEENS1_25SingleTileBwdLPTSchedulerILb1ELi128ELb0EEEEEEEEEvNT_6ParamsE$_ZZN4cute12filter_tupleINS_5tupleIJNS_1CILi1024EEENS1_IJiiEEEEEEZNS_16flatten_to_tupleIS5_EEDaRKT_EUlRKT_E_EEDaS9_OT0_ENKUlDpSC_E_clIJNS1_IJS3_EEES4_EEEDaSG_)
        /*0df4*/ 	.word	0x00000000


	//----- nvinfo : EIATTR_FRAME_SIZE
	.align		4
.L_606:
        /*0df8*/ 	.byte	0x04, 0x11
        /*0dfa*/ 	.short	(.L_608 - .L_607)
	.align		4
.L_607:
        /*0dfc*/ 	.word	index@($_ZN7cutlass13device_kernelIN5flash19enable_sm80_to_sm89INS1_16FlashAttnBwdSm80INS1_25CollectiveMainloopBwdSm80ILi2ELi2EN4cute5tupleIJNS5_1CILi128EEES8_NS7_ILi64EEEEEENS_6half_tEfNS_4arch4Sm80ELb1ELb0ELb1ELb1ELb0ELb0ELb0ELb0ELi2ELi4ELi4ELi4ELb0EEENS1_24CollectiveEpilogueBwdGQAISA_fSD_Li256ELb1ELb0EEENS1_25SingleTileBwdLPTSchedulerILb1ELi128ELb0EEEEEEEEEvNT_6ParamsE$_ZZN4cute12filter_tupleINS_5tupleIJNS_10UnderscoreES2_iEEENS1_IJNS1_IJNS_1CILi1EEENS4_ILi0EEEEEEiNS4_ILi1024EEEEEEZNS_5sliceIS3_S9_EEDaRKT_RKT0_EUlRKT_RKT0_E_EEDaSD_SG_OT1_ENKUlDpSJ_E_clIJNS1_IJS7_EEENS1_IJiEEENS1_IJEEEEEEDaSQ_)
        /*0e00*/ 	.word	0x00000000


	//----- nvinfo : EIATTR_FRAME_SIZE
	.align		4
.L_608:
        /*0e04*/ 	.byte	0x04, 0x11
        /*0e06*/ 	.short	(.L_610 - .L_609)
	.align		4
.L_609:
        /*0e08*/ 	.word	index@($_ZN7cutlass13device_kernelIN5flash19enable_sm80_to_sm89INS1_16FlashAttnBwdSm80INS1_25CollectiveMainloopBwdSm80ILi2ELi2EN4cute5tupleIJNS5_1CILi128EEES8_NS7_ILi64EEEEEENS_6half_tEfNS_4arch4Sm80ELb1ELb0ELb1ELb1ELb0ELb0ELb0ELb0ELi2ELi4ELi4ELi4ELb0EEENS1_24CollectiveEpilogueBwdGQAISA_fSD_Li256ELb1ELb0EEENS1_25SingleTileBwdLPTSchedulerILb1ELi128ELb0EEEEEEEEEvNT_6ParamsE$_ZZN4cute12filter_tupleINS_5tupleIJNS_10UnderscoreES2_S2_iEEENS1_IJNS1_IJNS_1CILi1EEENS4_ILi0EEEEEEiNS4_ILi1024EEENS4_ILi8192EEEEEEZNS_5sliceIS3_SA_EEDaRKT_RKT0_EUlRKT_RKT0_E_EEDaSE_SH_OT1_ENKUlDpSK_E_clIJNS1_IJS7_EEENS1_IJiEEENS1_IJS8_EEENS1_IJEEEEEEDaSR_)
        /*0e0c*/ 	.word	0x00000000


	//----- nvinfo : EIATTR_FRAME_SIZE
	.align		4
.L_610:
        /*0e10*/ 	.byte	0x04, 0x11
        /*0e12*/ 	.short	(.L_612 - .L_611)
	.align		4
.L_611:
        /*0e14*/ 	.word	index@($_ZN7cutlass13device_kernelIN5flash19enable_sm80_to_sm89INS1_16FlashAttnBwdSm80INS1_25CollectiveMainloopBwdSm80ILi2ELi2EN4cute5tupleIJNS5_1CILi128EEES8_NS7_ILi64EEEEEENS_6half_tEfNS_4arch4Sm80ELb1ELb0ELb1ELb1ELb0ELb0ELb0ELb0ELi2ELi4ELi4ELi4ELb0EEENS1_24CollectiveEpilogueBwdGQAISA_fSD_Li256ELb1ELb0EEENS1_25SingleTileBwdLPTSchedulerILb1ELi128ELb0EEEEEEEEEvNT_6ParamsE$_ZZN4cute12filter_tupleINS_5tupleIJNS_10UnderscoreES2_S2_iEEENS1_IJNS1_IJNS_1CILi1EEENS4_ILi0EEEEEENS4_ILi4096EEENS1_IJiiEEENS1_IJS6_NS4_ILi8192EEEEEEEEEZNS_5sliceIS3_SC_EEDaRKT_RKT0_EUlRKT_RKT0_E_EEDaSG_SJ_OT1_ENKUlDpSM_E_clIJNS1_IJS7_EEENS1_IJS8_EEENS1_IJS9_EEENS1_IJEEEEEEDaST_)
        /*0e18*/ 	.word	0x00000000


	//----- nvinfo : EIATTR_FRAME_SIZE
	.align		4
.L_612:
        /*0e1c*/ 	.byte	0x04, 0x11
        /*0e1e*/ 	.short	(.L_614 - .L_613)
	.align		4
.L_613:
        /*0e20*/ 	.word	index@($_ZN7cutlass13device_kernelIN5flash19enable_sm80_to_sm89INS1_16FlashAttnBwdSm80INS1_25CollectiveMainloopBwdSm80ILi2ELi2EN4cute5tupleIJNS5_1CILi128EEES8_NS7_ILi64EEEEEENS_6half_tEfNS_4arch4Sm80ELb1ELb0ELb1ELb1ELb0ELb0ELb0ELb0ELi2ELi4ELi4ELi4ELb0EEENS1_24CollectiveEpilogueBwdGQAISA_fSD_Li256ELb1ELb0EEENS1_25SingleTileBwdLPTSchedulerILb1ELi128ELb0EEEEEEEEEvNT_6ParamsE$_ZZN4cute12filter_tupleINS_5tupleIJNS_10UnderscoreES2_NS_1CILi0EEEEEENS1_IJNS1_IJNS3_ILi1EEES4_EEEiNS3_ILi1024EEEEEEZNS_5sliceIS5_S9_EEDaRKT_RKT0_EUlRKT_RKT0_E_EEDaSD_SG_OT1_ENKUlDpSJ_E_clIJNS1_IJS7_EEENS1_IJiEEENS1_IJEEEEEEDaSQ_)
        /*0e24*/ 	.word	0x00000000


	//----- nvinfo : EIATTR_FRAME_SIZE
	.align		4
.L_614:
        /*0e28*/ 	.byte	0x04, 0x11
        /*0e2a*/ 	.short	(.L_616 - .L_615)
	.align		4
.L_615:
        /*0e2c*/ 	.word	index@($_ZN7cutlass13device_kernelIN5flash19enable_sm80_to_sm89INS1_16FlashAttnBwdSm80INS1_25CollectiveMainloopBwdSm80ILi2ELi2EN4cute5tupleIJNS5_1CILi128EEES8_NS7_ILi64EEEEEENS_6half_tEfNS_4arch4Sm80ELb1ELb0ELb1ELb1ELb0ELb0ELb0ELb0ELi2ELi4ELi4ELi4ELb0EEENS1_24CollectiveEpilogueBwdGQAISA_fSD_Li256ELb1ELb0EEENS1_25SingleTileBwdLPTSchedulerILb1ELi128ELb0EEEEEEEEEvNT_6ParamsE$_ZZN4cute12filter_tupleINS_5tupleIJNS1_IJiiEEENS_1CILi1024EEEEEEZNS_16flatten_to_tupleIS5_EEDaRKT_EUlRKT_E_EEDaS9_OT0_ENKUlDpSC_E_clIJS2_NS1_IJS4_EEEEEEDaSG_)
        /*0e30*/ 	.word	0x00000000


	//----- nvinfo : EIATTR_FRAME_SIZE
	.align		4
.L_616:
        /*0e34*/ 	.byte	0x04, 0x11
        /*0e36*/ 	.short	(.L_618 - .L_617)
	.align		4
.L_617:
        /*0e38*/ 	.word	index@($_ZN7cutlass13device_kernelIN5flash19enable_sm80_to_sm89INS1_16FlashAttnBwdSm80INS1_25CollectiveMainloopBwdSm80ILi2ELi2EN4cute5tupleIJNS5_1CILi128EEES8_NS7_ILi64EEEEEENS_6half_tEfNS_4arch4Sm80ELb1ELb0ELb1ELb1ELb0ELb0ELb0ELb0ELi2ELi4ELi4ELi4ELb0EEENS1_24CollectiveEpilogueBwdGQAISA_fSD_Li256ELb1ELb0EEENS1_25SingleTileBwdLPTSchedulerILb1ELi128ELb0EEEEEEEEEvNT_6ParamsE$_ZZN4cute12filter_tupleINS_5tupleIJNS1_IJiNS1_IJiNS_1CILi0EEEEEEEEENS1_IJNS_10UnderscoreENS1_IJS6_S6_EEEEEEEEES9_ZNS_4diceIS9_S9_EEDaRKT_RKT0_EUlRKT_RKT0_E_EEDaSD_SG_OT1_ENKUlDpSJ_E_clIJNS1_IJiiS3_EEENS1_IJEEEEEEDaSQ_)
        /*0e3c*/ 	.word	0x00000000


	//----- nvinfo : EIATTR_FRAME_SIZE
	.align		4
.L_618:
        /*0e40*/ 	.byte	0x04, 0x11
        /*0e42*/ 	.short	(.L_620 - .L_619)
	.align		4
.L_619:
        /*0e44*/ 	.word	index@($_ZN7cutlass13device_kernelIN5flash19enable_sm80_to_sm89INS1_16FlashAttnBwdSm80INS1_25CollectiveMainloopBwdSm80ILi2ELi2EN4cute5tupleIJNS5_1CILi128EEES8_NS7_ILi64EEEEEENS_6half_tEfNS_4arch4Sm80ELb1ELb0ELb1ELb1ELb0ELb0ELb0ELb0ELi2ELi4ELi4ELi4ELb0EEENS1_24CollectiveEpilogueBwdGQAISA_fSD_Li256ELb1ELb0EEENS1_25SingleTileBwdLPTSchedulerILb1ELi128ELb0EEEEEEEEEvNT_6ParamsE$_ZZN4cute12filter_tupleINS_5tupleIJNS1_IJNS_1CILi0EEENS1_IJNS2_ILi1EEENS2_ILi512EEEiEEEEEENS2_ILi4096EEENS1_IJiNS2_ILi8192EEEEEEEEEZNS_7flattenISB_EEDaRKT_EUlRKT_E_EEDaSF_OT0_ENKUlDpSI_E_clIJNS1_IJS3_S4_S5_iEEENS1_IJS8_EEESA_EEEDaSM_)
        /*0e48*/ 	.word	0x00000000


	//----- nvinfo : EIATTR_FRAME_SIZE
	.align		4
.L_620:
        /*0e4c*/ 	.byte	0x04, 0x11
        /*0e4e*/ 	.short	(.L_622 - .L_621)
	.align		4
.L_621:
        /*0e50*/ 	.word	index@($_ZN7cutlass13device_kernelIN5flash19enable_sm80_to_sm89INS1_16FlashAttnBwdSm80INS1_25CollectiveMainloopBwdSm80ILi2ELi2EN4cute5tupleIJNS5_1CILi128EEES8_NS7_ILi64EEEEEENS_6half_tEfNS_4arch4Sm80ELb1ELb0ELb1ELb1ELb0ELb0ELb0ELb0ELi2ELi4ELi4ELi4ELb0EEENS1_24CollectiveEpilogueBwdGQAISA_fSD_Li256ELb1ELb0EEENS1_25SingleTileBwdLPTSchedulerILb1ELi128ELb0EEEEEEEEEvNT_6ParamsE$_ZZN4cute12filter_tupleINS_5tupleIJNS1_IJNS_10UnderscoreENS_1CILi0EEEEEENS1_IJS4_S2_EEEEEENS1_IJNS1_IJNS1_IJNS3_ILi1EEES4_EEES4_EEENS1_IJNS1_IJS4_S4_EEEiEEEEEEZNS_5sliceIS7_SD_EEDaRKT_RKT0_EUlRKT_RKT0_E_EEDaSH_SK_OT1_ENKUlDpSN_E_clIJNS1_IJS9_EEENS1_IJiEEEEEEDaSU_)
        /*0e54*/ 	.word	0x00000000


	//----- nvinfo : EIATTR_FRAME_SIZE
	.align		4
.L_622:
        /*0e58*/ 	.byte	0x04, 0x11
        /*0e5a*/ 	.short	(.L_624 - .L_623)
	.align		4
.L_623:
        /*0e5c*/ 	.word	index@($_ZN7cutlass13device_kernelIN5flash19enable_sm80_to_sm89INS1_16FlashAttnBwdSm80INS1_25CollectiveMainloopBwdSm80ILi2ELi2EN4cute5tupleIJNS5_1CILi128EEES8_NS7_ILi64EEEEEENS_6half_tEfNS_4arch4Sm80ELb1ELb0ELb1ELb1ELb0ELb0ELb0ELb0ELi2ELi4ELi4ELi4ELb0EEENS1_24CollectiveEpilogueBwdGQAISA_fSD_Li256ELb1ELb0EEENS1_25SingleTileBwdLPTSchedulerILb1ELi128ELb0EEEEEEEEEvNT_6ParamsE$_ZN7__half2aSEOKS_)
        /*0e60*/ 	.word	0x00000000


	//----- nvinfo : EIATTR_FRAME_SIZE
	.align		4
.L_624:
        /*0e64*/ 	.byte	0x04, 0x11
        /*0e66*/ 	.short	(.L_626 - .L_625)
	.align		4
.L_625:
        /*0e68*/ 	.word	index@($_ZN7cutlass13device_kernelIN5flash19enable_sm80_to_sm89INS1_16FlashAttnBwdSm80INS1_25CollectiveMainloopBwdSm80ILi2ELi2EN4cute5tupleIJNS5_1CILi128EEES8_NS7_ILi64EEEEEENS_6half_tEfNS_4arch4Sm80ELb1ELb0ELb1ELb1ELb0ELb0ELb0ELb0ELi2ELi4ELi4ELi4ELb0EEENS1_24CollectiveEpilogueBwdGQAISA_fSD_Li256ELb1ELb0EEENS1_25SingleTileBwdLPTSchedulerILb1ELi128ELb0EEEEEEEEEvNT_6ParamsE$_ZN73_INTERNAL_e48e4f46_37_flash_bwd_hdim64_fp16_softcap_sm80_cu_3fbc093a_281817__float22half2_rnE6float2)
        /*0e6c*/ 	.word	0x00000000


	//----- nvinfo : EIATTR_FRAME_SIZE
	.align		4
.L_626:
        /*0e70*/ 	.byte	0x04, 0x11
        /*0e72*/ 	.short	(.L_628 - .L_627)
	.align		4
.L_627:
        /*0e74*/ 	.word	index@($_ZN7cutlass13device_kernelIN5flash19enable_sm80_to_sm89INS1_16FlashAttnBwdSm80INS1_25CollectiveMainloopBwdSm80ILi2ELi2EN4cute5tupleIJNS5_1CILi128EEES8_NS7_ILi64EEEEEENS_6half_tEfNS_4arch4Sm80ELb1ELb0ELb1ELb1ELb0ELb0ELb0ELb0ELi2ELi4ELi4ELi4ELb0EEENS1_24CollectiveEpilogueBwdGQAISA_fSD_Li256ELb1ELb0EEENS1_25SingleTileBwdLPTSchedulerILb1ELi128ELb0EEEEEEEEEvNT_6ParamsE$_ZN4cute8smem_ptrIPjECI1NS_12iter_adaptorIS1_S2_EEES1_)
        /*0e78*/ 	.word	0x00000000


	//----- nvinfo : EIATTR_FRAME_SIZE
	.align		4
.L_628:
        /*0e7c*/ 	.byte	0x04, 0x11
        /*0e7e*/ 	.short	(.L_630 - .L_629)
	.align		4
.L_629:
        /*0e80*/ 	.word	index@($_ZN7cutlass13device_kernelIN5flash19enable_sm80_to_sm89INS1_16FlashAttnBwdSm80INS1_25CollectiveMainloopBwdSm80ILi2ELi2EN4cute5tupleIJNS5_1CILi128EEES8_NS7_ILi64EEEEEENS_6half_tEfNS_4arch4Sm80ELb1ELb0ELb1ELb1ELb0ELb0ELb0ELb0ELi2ELi4ELi4ELi4ELb0EEENS1_24CollectiveEpilogueBwdGQAISA_fSD_Li256ELb1ELb0EEENS1_25SingleTileBwdLPTSchedulerILb1ELi128ELb0EEEEEEEEEvNT_6ParamsE$_ZN4cute8smem_ptrIPfECI1NS_12iter_adaptorIS1_S2_EEES1_)
        /*0e84*/ 	.word	0x00000000


	//----- nvinfo : EIATTR_FRAME_SIZE
	.align		4
.L_630:
        /*0e88*/ 	.byte	0x04, 0x11
        /*0e8a*/ 	.short	(.L_632 - .L_631)
	.align		4
.L_631:
        /*0e8c*/ 	.word	index@($_ZN7cutlass13device_kernelIN5flash19enable_sm80_to_sm89INS1_16FlashAttnBwdSm80INS1_25CollectiveMainloopBwdSm80ILi2ELi2EN4cute5tupleIJNS5_1CILi128EEES8_NS7_ILi64EEEEEENS_6half_tEfNS_4arch4Sm80ELb1ELb0ELb1ELb1ELb0ELb0ELb0ELb0ELi2ELi4ELi4ELi4ELb0EEENS1_24CollectiveEpilogueBwdGQAISA_fSD_Li256ELb1ELb0EEENS1_25SingleTileBwdLPTSchedulerILb1ELi128ELb0EEEEEEEEEvNT_6ParamsE$_ZN4cute8smem_ptrIPN7cutlass9uint128_tEECI1NS_12iter_adaptorIS3_S4_EEES3_)
        /*0e90*/ 	.word	0x00000000


	//----- nvinfo : EIATTR_FRAME_SIZE
	.align		4
.L_632:
        /*0e94*/ 	.byte	0x04, 0x11
        /*0e96*/ 	.short	(.L_634 - .L_633)
	.align		4
.L_633:
        /*0e98*/ 	.word	index@($_ZN7cutlass13device_kernelIN5flash19enable_sm80_to_sm89INS1_16FlashAttnBwdSm80INS1_25CollectiveMainloopBwdSm80ILi2ELi2EN4cute5tupleIJNS5_1CILi128EEES8_NS7_ILi64EEEEEENS_6half_tEfNS_4arch4Sm80ELb1ELb0ELb1ELb1ELb0ELb0ELb0ELb0ELi2ELi4ELi4ELi4ELb0EEENS1_24CollectiveEpilogueBwdGQAISA_fSD_Li256ELb1ELb0EEENS1_25SingleTileBwdLPTSchedulerILb1ELi128ELb0EEEEEEEEEvNT_6ParamsE$_ZN4cute8smem_ptrIPN7cutlass6half_tEECI1NS_12iter_adaptorIS3_S4_EEES3_)
        /*0e9c*/ 	.word	0x00000000


	//----- nvinfo : EIATTR_FRAME_SIZE
	.align		4
.L_634:
        /*0ea0*/ 	.byte	0x04, 0x11
        /*0ea2*/ 	.short	(.L_636 - .L_635)
	.align		4
.L_635:
        /*0ea4*/ 	.word	index@($_ZN7cutlass13device_kernelIN5flash19enable_sm80_to_sm89INS1_16FlashAttnBwdSm80INS1_25CollectiveMainloopBwdSm80ILi2ELi2EN4cute5tupleIJNS5_1CILi128EEES8_NS7_ILi64EEEEEENS_6half_tEfNS_4arch4Sm80ELb1ELb0ELb1ELb1ELb0ELb0ELb0ELb0ELi2ELi4ELi4ELi4ELb0EEENS1_24CollectiveEpilogueBwdGQAISA_fSD_Li256ELb1ELb0EEENS1_25SingleTileBwdLPTSchedulerILb1ELi128ELb0EEEEEEEEEvNT_6ParamsE$_ZN4cute5tupleIJNS_7SwizzleILi3ELi3ELi3EEENS_9MixedBitsILj0ELj432EEENS_6LayoutINS0_IJNS0_IJNS_1CILi2EEES7_S7_EEES7_NS6_ILi8EEEEEENS0_IJNS0_IJNS6_ILi64EEES9_NS6_ILi512EEEEEENS6_ILi8192EEENS6_ILi1024EEEEEEEEEEC2ERKS2_RKS4_RKSH_)
        /*0ea8*/ 	.word	0x00000000


	//----- nvinfo : EIATTR_FRAME_SIZE
	.align		4
.L_636:
        /*0eac*/ 	.byte	0x04, 0x11
        /*0eae*/ 	.short	(.L_638 - .L_637)
	.align		4
.L_637:
        /*0eb0*/ 	.word	index@($_ZN7cutlass13device_kernelIN5flash19enable_sm80_to_sm89INS1_16FlashAttnBwdSm80INS1_25CollectiveMainloopBwdSm80ILi2ELi2EN4cute5tupleIJNS5_1CILi128EEES8_NS7_ILi64EEEEEENS_6half_tEfNS_4arch4Sm80ELb1ELb0ELb1ELb1ELb0ELb0ELb0ELb0ELi2ELi4ELi4ELi4ELb0EEENS1_24CollectiveEpilogueBwdGQAISA_fSD_Li256ELb1ELb0EEENS1_25SingleTileBwdLPTSchedulerILb1ELi128ELb0EEEEEEEEEvNT_6ParamsE$_ZN4cute5tupleIJNS0_IJNS_1CILi8EEENS1_ILi2EEES3_S3_S2_S3_EEENS0_IJNS1_ILi1EEEiiiNS1_ILi72EEENS1_ILi512EEEEEEEEC2ERKS4_RKS8_)
        /*0eb4*/ 	.word	0x00000000


	//----- nvinfo : EIATTR_FRAME_SIZE
	.align		4
.L_638:
        /*0eb8*/ 	.byte	0x04, 0x11
        /*0eba*/ 	.short	(.L_640 - .L_639)
	.align		4
.L_639:
        /*0ebc*/ 	.word	index@($_ZN7cutlass13device_kernelIN5flash19enable_sm80_to_sm89INS1_16FlashAttnBwdSm80INS1_25CollectiveMainloopBwdSm80ILi2ELi2EN4cute5tupleIJNS5_1CILi128EEES8_NS7_ILi64EEEEEENS_6half_tEfNS_4arch4Sm80ELb1ELb0ELb1ELb1ELb0ELb0ELb0ELb0ELi2ELi4ELi4ELi4ELb0EEENS1_24CollectiveEpilogueBwdGQAISA_fSD_Li256ELb1ELb0EEENS1_25SingleTileBwdLPTSchedulerILb1ELi128ELb0EEEEEEEEEvNT_6ParamsE$_ZN4cute5tupleIJNS0_IJNS_1CILi8EEENS0_IJNS1_ILi2EEES3_S3_EEENS1_ILi1EEES4_S5_EEENS0_IJS5_NS0_IJiiiEEENS1_ILi64EEENS0_IJNS1_ILi72EEENS1_ILi144EEENS1_ILi288EEEEEENS1_ILi512EEEEEEEEC2ERKS6_RKSE_)
        /*0ec0*/ 	.word	0x00000000


	//----- nvinfo : EIATTR_FRAME_SIZE
	.align		4
.L_640:
        /*0ec4*/ 	.byte	0x04, 0x11
        /*0ec6*/ 	.short	(.L_642 - .L_641)
	.align		4
.L_641:
        /*0ec8*/ 	.word	index@($_ZN7cutlass13device_kernelIN5flash19enable_sm80_to_sm89INS1_16FlashAttnBwdSm80INS1_25CollectiveMainloopBwdSm80ILi2ELi2EN4cute5tupleIJNS5_1CILi128EEES8_NS7_ILi64EEEEEENS_6half_tEfNS_4arch4Sm80ELb1ELb0ELb1ELb1ELb0ELb0ELb0ELb0ELi2ELi4ELi4ELi4ELb0EEENS1_24CollectiveEpilogueBwdGQAISA_fSD_Li256ELb1ELb0EEENS1_25SingleTileBwdLPTSchedulerILb1ELi128ELb0EEEEEEEEEvNT_6ParamsE$_ZN4cute5tupleIJNS0_IJNS_1CILi8EEENS0_IJNS1_ILi2EEES3_S3_EEENS1_ILi1EEES4_S5_EEENS0_IJS5_NS0_IJS2_iiEEENS1_ILi64EEENS0_IJiNS1_ILi144EEENS1_ILi288EEEEEENS1_ILi512EEEEEEEEC2ERKS6_RKSD_)
        /*0ecc*/ 	.word	0x00000000


	//----- nvinfo : EIATTR_FRAME_SIZE
	.align		4
.L_642:
        /*0ed0*/ 	.byte	0x04, 0x11
        /*0ed2*/ 	.short	(.L_644 - .L_643)
	.align		4
.L_643:
        /*0ed4*/ 	.word	index@($_ZN7cutlass13device_kernelIN5flash19enable_sm80_to_sm89INS1_16FlashAttnBwdSm80INS1_25CollectiveMainloopBwdSm80ILi2ELi2EN4cute5tupleIJNS5_1CILi128EEES8_NS7_ILi64EEEEEENS_6half_tEfNS_4arch4Sm80ELb1ELb0ELb1ELb1ELb0ELb0ELb0ELb0ELi2ELi4ELi4ELi4ELb0EEENS1_24CollectiveEpilogueBwdGQAISA_fSD_Li256ELb1ELb0EEENS1_25SingleTileBwdLPTSchedulerILb1ELi128ELb0EEEEEEEEEvNT_6ParamsE$_ZN4cute5tupleIJNS0_IJNS_1CILi2EEEEEENS0_IJiEEEEEC2ERKS3_RKS4_)
        /*0ed8*/ 	.word	0x00000000


	//----- nvinfo : EIATTR_FRAME_SIZE
	.align		4
.L_644:
        /*0edc*/ 	.byte	0x04, 0x11
        /*0ede*/ 	.short	(.L_646 - .L_645)
	.align		4
.L_645:
        /*0ee0*/ 	.word	index@($_ZN7cutlass13device_kernelIN5flash19enable_sm80_to_sm89INS1_16FlashAttnBwdSm80INS1_25CollectiveMainloopBwdSm80ILi2ELi2EN4cute5tupleIJNS5_1CILi128EEES8_NS7_ILi64EEEEEENS_6half_tEfNS_4arch4Sm80ELb1ELb0ELb1ELb1ELb0ELb0ELb0ELb0ELi2ELi4ELi4ELi4ELb0EEENS1_24CollectiveEpilogueBwdGQAISA_fSD_Li256ELb1ELb0EEENS1_25SingleTileBwdLPTSchedulerILb1ELi128ELb0EEEEEEEEEvNT_6ParamsE$_ZN4cute5tupleIJNS0_IJNS_1CILi16EEENS1_ILi2EEES3_S3_NS1_ILi4EEES3_EEENS0_IJNS1_ILi1EEEiiiNS1_ILi144EEENS1_ILi512EEEEEEEEC2ERKS5_RKS9_)
        /*0ee4*/ 	.word	0x00000000


	//----- nvinfo : EIATTR_FRAME_SIZE
	.align		4
.L_646:
        /*0ee8*/ 	.byte	0x04, 0x11
        /*0eea*/ 	.short	(.L_648 - .L_647)
	.align		4
.L_647:
        /*0eec*/ 	.word	index@($_ZN7cutlass13device_kernelIN5flash19enable_sm80_to_sm89INS1_16FlashAttnBwdSm80INS1_25CollectiveMainloopBwdSm80ILi2ELi2EN4cute5tupleIJNS5_1CILi128EEES8_NS7_ILi64EEEEEENS_6half_tEfNS_4arch4Sm80ELb1ELb0ELb1ELb1ELb0ELb0ELb0ELb0ELi2ELi4ELi4ELi4ELb0EEENS1_24CollectiveEpilogueBwdGQAISA_fSD_Li256ELb1ELb0EEENS1_25SingleTileBwdLPTSchedulerILb1ELi128ELb0EEEEEEEEEvNT_6ParamsE$_ZN4cute5tupleIJNS0_IJNS0_IJNS_1CILi8EEENS1_ILi1EEEEEENS1_ILi2EEES2_EEENS0_IJNS0_IJS3_NS1_ILi0EEEEEEiNS1_ILi1024EEEEEEEEC2ERKS6_RKSA_)
        /*0ef0*/ 	.word	0x00000000


	//----- nvinfo : EIATTR_FRAME_SIZE
	.align		4
.L_648:
        /*0ef4*/ 	.byte	0x04, 0x11
        /*0ef6*/ 	.short	(.L_650 - .L_649)
	.align		4
.L_649:
        /*0ef8*/ 	.word	index@($_ZN7cutlass13device_kernelIN5flash19enable_sm80_to_sm89INS1_16FlashAttnBwdSm80INS1_25CollectiveMainloopBwdSm80ILi2ELi2EN4cute5tupleIJNS5_1CILi128EEES8_NS7_ILi64EEEEEENS_6half_tEfNS_4arch4Sm80ELb1ELb0ELb1ELb1ELb0ELb0ELb0ELb0ELi2ELi4ELi4ELi4ELb0EEENS1_24CollectiveEpilogueBwdGQAISA_fSD_Li256ELb1ELb0EEENS1_25SingleTileBwdLPTSchedulerILb1ELi128ELb0EEEEEEEEEvNT_6ParamsE$_ZN4cute5tupleIJNS0_IJNS0_IJNS_1CILi8EEENS1_ILi1EEEEEENS1_ILi2EEENS0_IJS5_S5_EEEEEENS0_IJNS0_IJS3_NS1_ILi0EEEEEENS1_ILi4096EEENS0_IJiiEEEEEEEEC2ERKS7_RKSC_)
        /*0efc*/ 	.word	0x00000000


	//----- nvinfo : EIATTR_FRAME_SIZE
	.align		4
.L_650:
        /*0f00*/ 	.byte	0x04, 0x11
        /*0f02*/ 	.short	(.L_652 - .L_651)
	.align		4
.L_651:
        /*0f04*/ 	.word	index@($_ZN7cutlass13device_kernelIN5flash19enable_sm80_to_sm89INS1_16FlashAttnBwdSm80INS1_25CollectiveMainloopBwdSm80ILi2ELi2EN4cute5tupleIJNS5_1CILi128EEES8_NS7_ILi64EEEEEENS_6half_tEfNS_4arch4Sm80ELb1ELb0ELb1ELb1ELb0ELb0ELb0ELb0ELi2ELi4ELi4ELi4ELb0EEENS1_24CollectiveEpilogueBwdGQAISA_fSD_Li256ELb1ELb0EEENS1_25SingleTileBwdLPTSchedulerILb1ELi128ELb0EEEEEEEEEvNT_6ParamsE$_ZN4cute5tupleIJNS0_IJNS0_IJNS_1CILi8EEENS1_ILi1EEEEEENS1_ILi2EEEEEENS0_IJNS0_IJS3_NS1_ILi0EEEEEEiEEEEEC2ERKS6_RKS9_)
        /*0f08*/ 	.word	0x00000000


	//----- nvinfo : EIATTR_FRAME_SIZE
	.align		4
.L_652:
        /*0f0c*/ 	.byte	0x04, 0x11
        /*0f0e*/ 	.short	(.L_654 - .L_653)
	.align		4
.L_653:
        /*0f10*/ 	.word	index@($_ZN7cutlass13device_kernelIN5flash19enable_sm80_to_sm89INS1_16FlashAttnBwdSm80INS1_25CollectiveMainloopBwdSm80ILi2ELi2EN4cute5tupleIJNS5_1CILi128EEES8_NS7_ILi64EEEEEENS_6half_tEfNS_4arch4Sm80ELb1ELb0ELb1ELb1ELb0ELb0ELb0ELb0ELi2ELi4ELi4ELi4ELb0EEENS1_24CollectiveEpilogueBwdGQAISA_fSD_Li256ELb1ELb0EEENS1_25SingleTileBwdLPTSchedulerILb1ELi128ELb0EEEEEEEEEvNT_6ParamsE$_ZN4cute5tupleIJNS0_IJNS0_IJNS_1CILi8EEENS1_ILi1EEEEEENS0_IJNS1_ILi2EEEEEEEEENS0_IJNS0_IJS3_NS1_ILi0EEEEEENS0_IJiEEEEEEEEC2ERKS7_RKSB_)
        /*0f14*/ 	.word	0x00000000


	//----- nvinfo : EIATTR_FRAME_SIZE
	.align		4
.L_654:
        /*0f18*/ 	.byte	0x04, 0x11
        /*0f1a*/ 	.short	(.L_656 - .L_655)
	.align		4
.L_655:
        /*0f1c*/ 	.word	index@($_ZN7cutlass13device_kernelIN5flash19enable_sm80_to_sm89INS1_16FlashAttnBwdSm80INS1_25CollectiveMainloopBwdSm80ILi2ELi2EN4cute5tupleIJNS5_1CILi128EEES8_NS7_ILi64EEEEEENS_6half_tEfNS_4arch4Sm80ELb1ELb0ELb1ELb1ELb0ELb0ELb0ELb0ELi2ELi4ELi4ELi4ELb0EEENS1_24CollectiveEpilogueBwdGQAISA_fSD_Li256ELb1ELb0EEENS1_25SingleTileBwdLPTSchedulerILb1ELi128ELb0EEEEEEEEEvNT_6ParamsE$_ZN4cute5tupleIJNS0_IJNS0_IJNS_1CILi2EEES2_S2_EEES2_NS0_IJS2_S2_EEEEEENS0_IJNS0_IJNS1_ILi1EEENS1_ILi512EEEiEEENS1_ILi4096EEENS0_IJiiEEEEEEEEC2ERKS5_RKSB_)
        /*0f20*/ 	.word	0x00000000


	//----- nvinfo : EIATTR_FRAME_SIZE
	.align		4
.L_656:
        /*0f24*/ 	.byte	0x04, 0x11
        /*0f26*/ 	.short	(.L_658 - .L_657)
	.align		4
.L_657:
        /*0f28*/ 	.word	index@($_ZN7cutlass13device_kernelIN5flash19enable_sm80_to_sm89INS1_16FlashAttnBwdSm80INS1_25CollectiveMainloopBwdSm80ILi2ELi2EN4cute5tupleIJNS5_1CILi128EEES8_NS7_ILi64EEEEEENS_6half_tEfNS_4arch4Sm80ELb1ELb0ELb1ELb1ELb0ELb0ELb0ELb0ELi2ELi4ELi4ELi4ELb0EEENS1_24CollectiveEpilogueBwdGQAISA_fSD_Li256ELb1ELb0EEENS1_25SingleTileBwdLPTSchedulerILb1ELi128ELb0EEEEEEEEEvNT_6ParamsE$_ZN4cute5tupleIJNS0_IJNS0_IJNS_1CILi2EEES2_S2_EEES2_NS0_IJNS0_IJS2_S2_EEES2_EEEEEENS0_IJNS0_IJNS1_ILi1EEENS1_ILi512EEEiEEENS1_ILi4096EEENS0_IJNS0_IJiiEEENS1_ILi8192EEEEEEEEEEEC2ERKS6_RKSE_)
        /*0f2c*/ 	.word	0x00000000


	//----- nvinfo : EIATTR_FRAME_SIZE
	.align		4
.L_658:
        /*0f30*/ 	.byte	0x04, 0x11
        /*0f32*/ 	.short	(.L_660 - .L_659)
	.align		4
.L_659:
        /*0f34*/ 	.word	index@($_ZN7cutlass13device_kernelIN5flash19enable_sm80_to_sm89INS1_16FlashAttnBwdSm80INS1_25CollectiveMainloopBwdSm80ILi2ELi2EN4cute5tupleIJNS5_1CILi128EEES8_NS7_ILi64EEEEEENS_6half_tEfNS_4arch4Sm80ELb1ELb0ELb1ELb1ELb0ELb0ELb0ELb0ELi2ELi4ELi4ELi4ELb0EEENS1_24CollectiveEpilogueBwdGQAISA_fSD_Li256ELb1ELb0EEENS1_25SingleTileBwdLPTSchedulerILb1ELi128ELb0EEEEEEEEEvNT_6ParamsE$_ZN4cute5tupleIJNS0_IJNS0_IJNS_1CILi2EEES2_EEES3_NS1_ILi8EEEEEENS0_IJNS0_IJiNS1_ILi512EEEEEENS0_IJiiEEENS1_ILi1024EEEEEEEEC2ERKS5_RKSA_)
        /*0f38*/ 	.word	0x00000000


	//----- nvinfo : EIATTR_FRAME_SIZE
	.align		4
.L_660:
        /*0f3c*/ 	.byte	0x04, 0x11
        /*0f3e*/ 	.short	(.L_662 - .L_661)
	.align		4
.L_661:
        /*0f40*/ 	.word	index@($_ZN7cutlass13device_kernelIN5flash19enable_sm80_to_sm89INS1_16FlashAttnBwdSm80INS1_25CollectiveMainloopBwdSm80ILi2ELi2EN4cute5tupleIJNS5_1CILi128EEES8_NS7_ILi64EEEEEENS_6half_tEfNS_4arch4Sm80ELb1ELb0ELb1ELb1ELb0ELb0ELb0ELb0ELi2ELi4ELi4ELi4ELb0EEENS1_24CollectiveEpilogueBwdGQAISA_fSD_Li256ELb1ELb0EEENS1_25SingleTileBwdLPTSchedulerILb1ELi128ELb0EEEEEEEEEvNT_6ParamsE$_ZN4cute5tupleIJNS0_IJNS0_IJNS_1CILi2EEES2_EEENS1_ILi8EEES3_EEENS0_IJNS0_IJNS1_ILi1EEEiEEENS1_ILi1024EEENS0_IJiiEEEEEEEEC2ERKS5_RKSA_)
        /*0f44*/ 	.word	0x00000000


	//----- nvinfo : EIATTR_FRAME_SIZE
	.align		4
.L_662:
        /*0f48*/ 	.byte	0x04, 0x11
        /*0f4a*/ 	.short	(.L_664 - .L_663)
	.align		4
.L_663:
        /*0f4c*/ 	.word	index@($_ZN7cutlass13device_kernelIN5flash19enable_sm80_to_sm89INS1_16FlashAttnBwdSm80INS1_25CollectiveMainloopBwdSm80ILi2ELi2EN4cute5tupleIJNS5_1CILi128EEES8_NS7_ILi64EEEEEENS_6half_tEfNS_4arch4Sm80ELb1ELb0ELb1ELb1ELb0ELb0ELb0ELb0ELi2ELi4ELi4ELi4ELb0EEENS1_24CollectiveEpilogueBwdGQAISA_fSD_Li256ELb1ELb0EEENS1_25SingleTileBwdLPTSchedulerILb1ELi128ELb0EEEEEEEEEvNT_6ParamsE$_ZN4cute5tupleIJNS0_IJNS0_IJNS_1CILi1EEENS0_IJS2_NS1_ILi2EEES3_EEEEEES3_NS0_IJS3_S3_EEEEEENS0_IJNS0_IJNS1_ILi0EEENS0_IJS2_NS1_ILi256EEEiEEEEEENS1_ILi2048EEENS0_IJiNS1_ILi4096EEEEEEEEEEEC2ERKS7_RKSF_)
        /*0f50*/ 	.word	0x00000000


	//----- nvinfo : EIATTR_FRAME_SIZE
	.align		4
.L_664:
        /*0f54*/ 	.byte	0x04, 0x11
        /*0f56*/ 	.short	(.L_666 - .L_665)
	.align		4
.L_665:
        /*0f58*/ 	.word	index@($_ZN7cutlass13device_kernelIN5flash19enable_sm80_to_sm89INS1_16FlashAttnBwdSm80INS1_25CollectiveMainloopBwdSm80ILi2ELi2EN4cute5tupleIJNS5_1CILi128EEES8_NS7_ILi64EEEEEENS_6half_tEfNS_4arch4Sm80ELb1ELb0ELb1ELb1ELb0ELb0ELb0ELb0ELi2ELi4ELi4ELi4ELb0EEENS1_24CollectiveEpilogueBwdGQAISA_fSD_Li256ELb1ELb0EEENS1_25SingleTileBwdLPTSchedulerILb1ELi128ELb0EEEEEEEEEvNT_6ParamsE$_ZN4cute5tupleIJNS0_IJNS0_IJNS0_IJNS_1CILi8EEENS1_ILi1EEEEEES3_EEENS0_IJNS0_IJS3_S3_EEENS1_ILi2EEEEEEEEENS0_IJNS0_IJNS0_IJS3_NS1_ILi0EEEEEESA_EEENS0_IJNS0_IJSA_SA_EEEiEEEEEEEEC2ERKS9_RKSF_)
        /*0f5c*/ 	.word	0x00000000


	//----- nvinfo : EIATTR_FRAME_SIZE
	.align		4
.L_666:
        /*0f60*/ 	.byte	0x04, 0x11
        /*0f62*/ 	.short	(.L_668 - .L_667)
	.align		4
.L_667:
        /*0f64*/ 	.word	index@($_ZN7cutlass13device_kernelIN5flash19enable_sm80_to_sm89INS1_16FlashAttnBwdSm80INS1_25CollectiveMainloopBwdSm80ILi2ELi2EN4cute5tupleIJNS5_1CILi128EEES8_NS7_ILi64EEEEEENS_6half_tEfNS_4arch4Sm80ELb1ELb0ELb1ELb1ELb0ELb0ELb0ELb0ELi2ELi4ELi4ELi4ELb0EEENS1_24CollectiveEpilogueBwdGQAISA_fSD_Li256ELb1ELb0EEENS1_25SingleTileBwdLPTSchedulerILb1ELi128ELb0EEEEEEEEEvNT_6ParamsE$_ZN4cute5tupleIJNS0_IJNS0_IJNS0_IJNS_1CILi8EEENS1_ILi1EEEEEENS0_IJS3_S3_EEEEEENS0_IJS3_NS1_ILi2EEEEEEEEENS0_IJNS0_IJNS0_IJS3_NS1_ILi0EEEEEENS0_IJSA_SA_EEEEEENS0_IJSA_iEEEEEEEEC2ERKS9_RKSF_)
        /*0f68*/ 	.word	0x00000000


	//----- nvinfo : EIATTR_FRAME_SIZE
	.align		4
.L_668:
        /*0f6c*/ 	.byte	0x04, 0x11
        /*0f6e*/ 	.short	(.L_670 - .L_669)
	.align		4
.L_669:
        /*0f70*/ 	.word	index@($_ZN7cutlass13device_kernelIN5flash19enable_sm80_to_sm89INS1_16FlashAttnBwdSm80INS1_25CollectiveMainloopBwdSm80ILi2ELi2EN4cute5tupleIJNS5_1CILi128EEES8_NS7_ILi64EEEEEENS_6half_tEfNS_4arch4Sm80ELb1ELb0ELb1ELb1ELb0ELb0ELb0ELb0ELi2ELi4ELi4ELi4ELb0EEENS1_24CollectiveEpilogueBwdGQAISA_fSD_Li256ELb1ELb0EEENS1_25SingleTileBwdLPTSchedulerILb1ELi128ELb0EEEEEEEEEvNT_6ParamsE$_ZN4cute3eso3ESOILb1ELb0EJNS_6LayoutINS_5tupleIJNS_1CILi4EEEEEENS3_IJNS4_ILi1EEEEEEEENS_10ViewEngineIPfEEEEC2ERKS9_RKSC_)
        /*0f74*/ 	.word	0x00000000


	//----- nvinfo : EIATTR_FRAME_SIZE
	.align		4
.L_670:
        /*0f78*/ 	.byte	0x04, 0x11
        /*0f7a*/ 	.short	(.L_672 - .L_671)
	.align		4
.L_671:
        /*0f7c*/ 	.word	index@($_ZN7cutlass13device_kernelIN5flash19enable_sm80_to_sm89INS1_16FlashAttnBwdSm80INS1_25CollectiveMainloopBwdSm80ILi2ELi2EN4cute5tupleIJNS5_1CILi128EEES8_NS7_ILi64EEEEEENS_6half_tEfNS_4arch4Sm80ELb1ELb0ELb1ELb1ELb0ELb0ELb0ELb0ELi2ELi4ELi4ELi4ELb0EEENS1_24CollectiveEpilogueBwdGQAISA_fSD_Li256ELb1ELb0EEENS1_25SingleTileBwdLPTSchedulerILb1ELi128ELb0EEEEEEEEEvNT_6ParamsE$_ZN4cute3eso3ESOILb1ELb0EJNS_6LayoutINS_5tupleIJNS_1CILi1EEENS4_ILi4EEEEEENS3_IJNS4_ILi0EEES5_EEEEENS_10ViewEngineIPfEEEEC2ERKSA_RKSD_)
        /*0f80*/ 	.word	0x00000000


	//----- nvinfo : EIATTR_FRAME_SIZE
	.align		4
.L_672:
        /*0f84*/ 	.byte	0x04, 0x11
        /*0f86*/ 	.short	(.L_674 - .L_673)
	.align		4
.L_673:
        /*0f88*/ 	.word	index@($_ZN7cutlass13device_kernelIN5flash19enable_sm80_to_sm89INS1_16FlashAttnBwdSm80INS1_25CollectiveMainloopBwdSm80ILi2ELi2EN4cute5tupleIJNS5_1CILi128EEES8_NS7_ILi64EEEEEENS_6half_tEfNS_4arch4Sm80ELb1ELb0ELb1ELb1ELb0ELb0ELb0ELb0ELi2ELi4ELi4ELi4ELb0EEENS1_24CollectiveEpilogueBwdGQAISA_fSD_Li256ELb1ELb0EEENS1_25SingleTileBwdLPTSchedulerILb1ELi128ELb0EEEEEEEEEvNT_6ParamsE$_ZN4cute3eso3ESOILb1ELb0EJNS_6LayoutINS_5tupleIJNS_1CILi1EEENS3_IJNS4_ILi2EEES6_EEEEEENS3_IJNS4_ILi0EEENS3_IJNS4_ILi8EEENS4_ILi64EEEEEEEEEEENS_10ViewEngineINS_8smem_ptrIPfEEEEEEC2ERKSE_RKSJ_)
        /*0f8c*/ 	.word	0x00000000


	//----- nvinfo : EIATTR_FRAME_SIZE
	.align		4
.L_674:
        /*0f90*/ 	.byte	0x04, 0x11
        /*0f92*/ 	.short	(.L_676 - .L_675)
	.align		4
.L_675:
        /*0f94*/ 	.word	index@($_ZN7cutlass13device_kernelIN5flash19enable_sm80_to_sm89INS1_16FlashAttnBwdSm80INS1_25CollectiveMainloopBwdSm80ILi2ELi2EN4cute5tupleIJNS5_1CILi128EEES8_NS7_ILi64EEEEEENS_6half_tEfNS_4arch4Sm80ELb1ELb0ELb1ELb1ELb0ELb0ELb0ELb0ELi2ELi4ELi4ELi4ELb0EEENS1_24CollectiveEpilogueBwdGQAISA_fSD_Li256ELb1ELb0EEENS1_25SingleTileBwdLPTSchedulerILb1ELi128ELb0EEEEEEEEEvNT_6ParamsE$_ZN4cute3eso3ESOILb1ELb0EJNS_6LayoutINS_5tupleIJNS3_IJNS_1CILi8EEENS4_ILi1EEEEEENS4_ILi4EEES8_EEENS3_IJNS3_IJS6_NS4_ILi0EEEEEES5_NS4_ILi32EEEEEEEENS_10ViewEngineIPN7cutlass6half_tEEEEEC2ERKSE_RKSJ_)
        /*0f98*/ 	.word	0x00000000


	//----- nvinfo : EIATTR_FRAME_SIZE
	.align		4
.L_676:
        /*0f9c*/ 	.byte	0x04, 0x11
        /*0f9e*/ 	.short	(.L_678 - .L_677)
	.align		4
.L_677:
        /*0fa0*/ 	.word	index@($_ZN7cutlass13device_kernelIN5flash19enable_sm80_to_sm89INS1_16FlashAttnBwdSm80INS1_25CollectiveMainloopBwdSm80ILi2ELi2EN4cute5tupleIJNS5_1CILi128EEES8_NS7_ILi64EEEEEENS_6half_tEfNS_4arch4Sm80ELb1ELb0ELb1ELb1ELb0ELb0ELb0ELb0ELi2ELi4ELi4ELi4ELb0EEENS1_24CollectiveEpilogueBwdGQAISA_fSD_Li256ELb1ELb0EEENS1_25SingleTileBwdLPTSchedulerILb1ELi128ELb0EEEEEEEEEvNT_6ParamsE$_ZN4cute3eso3ESOILb1ELb0EJNS_6LayoutINS_5tupleIJNS3_IJNS_1CILi8EEENS4_ILi1EEEEEENS4_ILi4EEEEEENS3_IJNS3_IJS6_NS4_ILi0EEEEEES5_EEEEEiEEC2ERKSD_RKi)
        /*0fa4*/ 	.word	0x00000000


	//----- nvinfo : EIATTR_FRAME_SIZE
	.align		4
.L_678:
        /*0fa8*/ 	.byte	0x04, 0x11
        /*0faa*/ 	.short	(.L_680 - .L_679)
	.align		4
.L_679:
        /*0fac*/ 	.word	index@($_ZN7cutlass13device_kernelIN5flash19enable_sm80_to_sm89INS1_16FlashAttnBwdSm80INS1_25CollectiveMainloopBwdSm80ILi2ELi2EN4cute5tupleIJNS5_1CILi128EEES8_NS7_ILi64EEEEEENS_6half_tEfNS_4arch4Sm80ELb1ELb0ELb1ELb1ELb0ELb0ELb0ELb0ELi2ELi4ELi4ELi4ELb0EEENS1_24CollectiveEpilogueBwdGQAISA_fSD_Li256ELb1ELb0EEENS1_25SingleTileBwdLPTSchedulerILb1ELi128ELb0EEEEEEEEEvNT_6ParamsE$_ZN4cute3eso3ESOILb1ELb0EJNS_6LayoutINS_5tupleIJNS3_IJNS_1CILi8EEENS4_ILi1EEEEEENS4_ILi4EEEEEENS3_IJNS3_IJS6_NS4_ILi0EEEEEES5_EEEEENS_10ViewEngineIPN7cutlass6half_tEEEEEC2ERKSD_RKSI_)
        /*0fb0*/ 	.word	0x00000000


	//----- nvinfo : EIATTR_FRAME_SIZE
	.align		4
.L_680:
        /*0fb4*/ 	.byte	0x04, 0x11
        /*0fb6*/ 	.short	(.L_682 - .L_681)
	.align		4
.L_681:
        /*0fb8*/ 	.word	index@($_ZN7cutlass13device_kernelIN5flash19enable_sm80_to_sm89INS1_16FlashAttnBwdSm80INS1_25CollectiveMainloopBwdSm80ILi2ELi2EN4cute5tupleIJNS5_1CILi128EEES8_NS7_ILi64EEEEEENS_6half_tEfNS_4arch4Sm80ELb1ELb0ELb1ELb1ELb0ELb0ELb0ELb0ELi2ELi4ELi4ELi4ELb0EEENS1_24CollectiveEpilogueBwdGQAISA_fSD_Li256ELb1ELb0EEENS1_25SingleTileBwdLPTSchedulerILb1ELi128ELb0EEEEEEEEEvNT_6ParamsE$_ZN4cute3eso3ESOILb1ELb0EJNS_6LayoutINS_5tupleIJNS3_IJNS_1CILi8EEENS4_ILi1EEEEEENS4_ILi4EEEEEENS3_IJNS3_IJS6_NS4_ILi0EEEEEENS4_ILi2048EEEEEEEEiEEC2ERKSE_RKi)
        /*0fbc*/ 	.word	0x00000000


	//----- nvinfo : EIATTR_FRAME_SIZE
	.align		4
.L_682:
        /*0fc0*/ 	.byte	0x04, 0x11
        /*0fc2*/ 	.short	(.L_684 - .L_683)
	.align		4
.L_683:
        /*0fc4*/ 	.word	index@($_ZN7cutlass13device_kernelIN5flash19enable_sm80_to_sm89INS1_16FlashAttnBwdSm80INS1_25CollectiveMainloopBwdSm80ILi2ELi2EN4cute5tupleIJNS5_1CILi128EEES8_NS7_ILi64EEEEEENS_6half_tEfNS_4arch4Sm80ELb1ELb0ELb1ELb1ELb0ELb0ELb0ELb0ELi2ELi4ELi4ELi4ELb0EEENS1_24CollectiveEpilogueBwdGQAISA_fSD_Li256ELb1ELb0EEENS1_25SingleTileBwdLPTSchedulerILb1ELi128ELb0EEEEEEEEEvNT_6ParamsE$_ZN4cute3eso3ESOILb1ELb0EJNS_6LayoutINS_5tupleIJNS3_IJNS_1CILi8EEENS4_ILi1EEEEEENS4_ILi4EEEEEENS3_IJNS3_IJS6_NS4_ILi0EEEEEENS4_ILi2048EEEEEEEENS_10ViewEngineINS_8smem_ptrIPN7cutlass6half_tEEEEEEEC2ERKSE_RKSL_)
        /*0fc8*/ 	.word	0x00000000


	//----- nvinfo : EIATTR_FRAME_SIZE
	.align		4
.L_684:
        /*0fcc*/ 	.byte	0x04, 0x11
        /*0fce*/ 	.short	(.L_686 - .L_685)
	.align		4
.L_685:
        /*0fd0*/ 	.word	index@($_ZN7cutlass13device_kernelIN5flash19enable_sm80_to_sm89INS1_16FlashAttnBwdSm80INS1_25CollectiveMainloopBwdSm80ILi2ELi2EN4cute5tupleIJNS5_1CILi128EEES8_NS7_ILi64EEEEEENS_6half_tEfNS_4arch4Sm80ELb1ELb0ELb1ELb1ELb0ELb0ELb0ELb0ELi2ELi4ELi4ELi4ELb0EEENS1_24CollectiveEpilogueBwdGQAISA_fSD_Li256ELb1ELb0EEENS1_25SingleTileBwdLPTSchedulerILb1ELi128ELb0EEEEEEEEEvNT_6ParamsE$_ZN4cute3eso3ESOILb1ELb0EJNS_6LayoutINS_5tupleIJNS3_IJNS_1CILi8EEENS4_ILi1EEEEEENS4_ILi2EEES5_EEENS3_IJNS3_IJS6_NS4_ILi0EEEEEENS4_ILi64EEES5_EEEEENS_10ViewEngineIPN7cutlass6half_tEEEEEC2ERKSE_RKSJ_)
        /*0fd4*/ 	.word	0x00000000


	//----- nvinfo : EIATTR_FRAME_SIZE
	.align		4
.L_686:
        /*0fd8*/ 	.byte	0x04, 0x11
        /*0fda*/ 	.short	(.L_688 - .L_687)
	.align		4
.L_687:
        /*0fdc*/ 	.word	index@($_ZN7cutlass13device_kernelIN5flash19enable_sm80_to_sm89INS1_16FlashAttnBwdSm80INS1_25CollectiveMainloopBwdSm80ILi2ELi2EN4cute5tupleIJNS5_1CILi128EEES8_NS7_ILi64EEEEEENS_6half_tEfNS_4arch4Sm80ELb1ELb0ELb1ELb1ELb0ELb0ELb0ELb0ELi2ELi4ELi4ELi4ELb0EEENS1_24CollectiveEpilogueBwdGQAISA_fSD_Li256ELb1ELb0EEENS1_25SingleTileBwdLPTSchedulerILb1ELi128ELb0EEEEEEEEEvNT_6ParamsE$_ZN4cute3eso3ESOILb1ELb0EJNS_6LayoutINS_5tupleIJNS3_IJNS_1CILi8EEENS4_ILi1EEEEEENS4_ILi2EEENS4_ILi4EEEEEENS3_IJNS3_IJS6_NS4_ILi0EEEEEES5_NS4_ILi16EEEEEEEENS_10ViewEngineIPN7cutlass6half_tEEEEEC2ERKSF_RKSK_)
        /*0fe0*/ 	.word	0x00000000


	//----- nvinfo : EIATTR_FRAME_SIZE
	.align		4
.L_688:
        /*0fe4*/ 	.byte	0x04, 0x11
        /*0fe6*/ 	.short	(.L_690 - .L_689)
	.align		4
.L_689:
        /*0fe8*/ 	.word	index@($_ZN7cutlass13device_kernelIN5flash19enable_sm80_to_sm89INS1_16FlashAttnBwdSm80INS1_25CollectiveMainloopBwdSm80ILi2ELi2EN4cute5tupleIJNS5_1CILi128EEES8_NS7_ILi64EEEEEENS_6half_tEfNS_4arch4Sm80ELb1ELb0ELb1ELb1ELb0ELb0ELb0ELb0ELi2ELi4ELi4ELi4ELb0EEENS1_24CollectiveEpilogueBwdGQAISA_fSD_Li256ELb1ELb0EEENS1_25SingleTileBwdLPTSchedulerILb1ELi128ELb0EEEEEEEEEvNT_6ParamsE$_ZN4cute3eso3ESOILb1ELb0EJNS_6LayoutINS_5tupleIJNS3_IJNS_1CILi8EEENS4_ILi1EEEEEENS4_ILi2EEENS3_IJNS4_ILi4EEES8_EEEEEENS3_IJNS3_IJS6_NS4_ILi0EEEEEES5_NS3_IJNS4_ILi32EEENS4_ILi16EEEEEEEEEEENS_10ViewEngineIPN7cutlass6half_tEEEEEC2ERKSI_RKSN_)
        /*0fec*/ 	.word	0x00000000


	//----- nvinfo : EIATTR_FRAME_SIZE
	.align		4
.L_690:
        /*0ff0*/ 	.byte	0x04, 0x11
        /*0ff2*/ 	.short	(.L_692 - .L_691)
	.align		4
.L_691:
        /*0ff4*/ 	.word	index@($_ZN7cutlass13device_kernelIN5flash19enable_sm80_to_sm89INS1_16FlashAttnBwdSm80INS1_25CollectiveMainloopBwdSm80ILi2ELi2EN4cute5tupleIJNS5_1CILi128EEES8_NS7_ILi64EEEEEENS_6half_tEfNS_4arch4Sm80ELb1ELb0ELb1ELb1ELb0ELb0ELb0ELb0ELi2ELi4ELi4ELi4ELb0EEENS1_24CollectiveEpilogueBwdGQAISA_fSD_Li256ELb1ELb0EEENS1_25SingleTileBwdLPTSchedulerILb1ELi128ELb0EEEEEEEEEvNT_6ParamsE$_ZN4cute3eso3ESOILb1ELb0EJNS_6LayoutINS_5tupleIJNS3_IJNS_1CILi8EEENS4_ILi1EEEEEENS4_ILi2EEEEEENS3_IJNS3_IJS6_NS4_ILi0EEEEEES5_EEEEEiEEC2ERKSD_RKi)
        /*0ff8*/ 	.word	0x00000000


	//----- nvinfo : EIATTR_FRAME_SIZE
	.align		4
.L_692:
        /*0ffc*/ 	.byte	0x04, 0x11
        /*0ffe*/ 	.short	(.L_694 - .L_693)
	.align		4
.L_693:
        /*1000*/ 	.word	index@($_ZN7cutlass13device_kernelIN5flash19enable_sm80_to_sm89INS1_16FlashAttnBwdSm80INS1_25CollectiveMainloopBwdSm80ILi2ELi2EN4cute5tupleIJNS5_1CILi128EEES8_NS7_ILi64EEEEEENS_6half_tEfNS_4arch4Sm80ELb1ELb0ELb1ELb1ELb0ELb0ELb0ELb0ELi2ELi4ELi4ELi4ELb0EEENS1_24CollectiveEpilogueBwdGQAISA_fSD_Li256ELb1ELb0EEENS1_25SingleTileBwdLPTSchedulerILb1ELi128ELb0EEEEEEEEEvNT_6ParamsE$_ZN4cute3eso3ESOILb1ELb0EJNS_6LayoutINS_5tupleIJNS3_IJNS_1CILi8EEENS4_ILi1EEEEEENS4_ILi2EEEEEENS3_IJNS3_IJS6_NS4_ILi0EEEEEES5_EEEEENS_10ViewEngineIPN7cutlass6half_tEEEEEC2ERKSD_RKSI_)
        /*1004*/ 	.word	0x00000000


	//----- nvinfo : EIATTR_FRAME_SIZE
	.align		4
.L_694:
        /*1008*/ 	.byte	0x04, 0x11
        /*100a*/ 	.short	(.L_696 - .L_695)
	.align		4
.L_695:
        /*100c*/ 	.word	index@($_ZN7cutlass13device_kernelIN5flash19enable_sm80_to_sm89INS1_16FlashAttnBwdSm80INS1_25CollectiveMainloopBwdSm80ILi2ELi2EN4cute5tupleIJNS5_1CILi128EEES8_NS7_ILi64EEEEEENS_6half_tEfNS_4arch4Sm80ELb1ELb0ELb1ELb1ELb0ELb0ELb0ELb0ELi2ELi4ELi4ELi4ELb0EEENS1_24CollectiveEpilogueBwdGQAISA_fSD_Li256ELb1ELb0EEENS1_25SingleTileBwdLPTSchedulerILb1ELi128ELb0EEEEEEEEEvNT_6ParamsE$_ZN4cute3eso3ESOILb1ELb0EJNS_6LayoutINS_5tupleIJNS3_IJNS_1CILi8EEENS4_ILi1EEEEEENS4_ILi2EEEEEENS3_IJNS3_IJS6_NS4_ILi0EEEEEENS4_ILi8192EEEEEEEEiEEC2ERKSE_RKi)
        /*1010*/ 	.word	0x00000000


	//----- nvinfo : EIATTR_FRAME_SIZE
	.align		4
.L_696:
        /*1014*/ 	.byte	0x04, 0x11
        /*1016*/ 	.short	(.L_698 - .L_697)
	.align		4
.L_697:
        /*1018*/ 	.word	index@($_ZN7cutlass13device_kernelIN5flash19enable_sm80_to_sm89INS1_16FlashAttnBwdSm80INS1_25CollectiveMainloopBwdSm80ILi2ELi2EN4cute5tupleIJNS5_1CILi128EEES8_NS7_ILi64EEEEEENS_6half_tEfNS_4arch4Sm80ELb1ELb0ELb1ELb1ELb0ELb0ELb0ELb0ELi2ELi4ELi4ELi4ELb0EEENS1_24CollectiveEpilogueBwdGQAISA_fSD_Li256ELb1ELb0EEENS1_25SingleTileBwdLPTSchedulerILb1ELi128ELb0EEEEEEEEEvNT_6ParamsE$_ZN4cute3eso3ESOILb1ELb0EJNS_6LayoutINS_5tupleIJNS3_IJNS_1CILi8EEENS4_ILi1EEEEEENS4_ILi2EEEEEENS3_IJNS3_IJS6_NS4_ILi0EEEEEENS4_ILi8192EEEEEEEENS_10ViewEngineINS_8smem_ptrIPN7cutlass6half_tEEEEEEEC2ERKSE_RKSL_)
        /*101c*/ 	.word	0x00000000


	//----- nvinfo : EIATTR_FRAME_SIZE
	.align		4
.L_698:
        /*1020*/ 	.byte	0x04, 0x11
        /*1022*/ 	.short	(.L_700 - .L_699)
	.align		4
.L_699:
        /*1024*/ 	.word	index@($_ZN7cutlass13device_kernelIN5flash19enable_sm80_to_sm89INS1_16FlashAttnBwdSm80INS1_25CollectiveMainloopBwdSm80ILi2ELi2EN4cute5tupleIJNS5_1CILi128EEES8_NS7_ILi64EEEEEENS_6half_tEfNS_4arch4Sm80ELb1ELb0ELb1ELb1ELb0ELb0ELb0ELb0ELi2ELi4ELi4ELi4ELb0EEENS1_24CollectiveEpilogueBwdGQAISA_fSD_Li256ELb1ELb0EEENS1_25SingleTileBwdLPTSchedulerILb1ELi128ELb0EEEEEEEEEvNT_6ParamsE$_ZN4cute3eso3ESOILb1ELb0EJNS_6LayoutINS_5tupleIJNS3_IJNS_1CILi8EEENS4_ILi1EEEEEENS4_ILi2EEEEEENS3_IJNS3_IJS6_NS4_ILi0EEEEEENS4_ILi64EEEEEEEEiEEC2ERKSE_RKi)
        /*1028*/ 	.word	0x00000000


	//----- nvinfo : EIATTR_FRAME_SIZE
	.align		4
.L_700:
        /*102c*/ 	.byte	0x04, 0x11
        /*102e*/ 	.short	(.L_702 - .L_701)
	.align		4
.L_701:
        /*1030*/ 	.word	index@($_ZN7cutlass13device_kernelIN5flash19enable_sm80_to_sm89INS1_16FlashAttnBwdSm80INS1_25CollectiveMainloopBwdSm80ILi2ELi2EN4cute5tupleIJNS5_1CILi128EEES8_NS7_ILi64EEEEEENS_6half_tEfNS_4arch4Sm80ELb1ELb0ELb1ELb1ELb0ELb0ELb0ELb0ELi2ELi4ELi4ELi4ELb0EEENS1_24CollectiveEpilogueBwdGQAISA_fSD_Li256ELb1ELb0EEENS1_25SingleTileBwdLPTSchedulerILb1ELi128ELb0EEEEEEEEEvNT_6ParamsE$_ZN4cute3eso3ESOILb1ELb0EJNS_6LayoutINS_5tupleIJNS3_IJNS_1CILi8EEENS4_ILi1EEEEEENS4_ILi2EEEEEENS3_IJNS3_IJS6_NS4_ILi0EEEEEENS4_ILi64EEEEEEEENS_10ViewEngineIPN7cutlass6half_tEEEEEC2ERKSE_RKSJ_)
        /*1034*/ 	.word	0x00000000


	//----- nvinfo : EIATTR_FRAME_SIZE
	.align		4
.L_702:
        /*1038*/ 	.byte	0x04, 0x11
        /*103a*/ 	.short	(.L_704 - .L_703)
	.align		4
.L_703:
        /*103c*/ 	.word	index@($_ZN7cutlass13device_kernelIN5flash19enable_sm80_to_sm89INS1_16FlashAttnBwdSm80INS1_25CollectiveMainloopBwdSm80ILi2ELi2EN4cute5tupleIJNS5_1CILi128EEES8_NS7_ILi64EEEEEENS_6half_tEfNS_4arch4Sm80ELb1ELb0ELb1ELb1ELb0ELb0ELb0ELb0ELi2ELi4ELi4ELi4ELb0EEENS1_24CollectiveEpilogueBwdGQAISA_fSD_Li256ELb1ELb0EEENS1_25SingleTileBwdLPTSchedulerILb1ELi128ELb0EEEEEEEEEvNT_6ParamsE$_ZN4cute3eso3ESOILb1ELb0EJNS_6LayoutINS_5tupleIJNS3_IJNS_1CILi8EEENS4_ILi1EEEEEENS4_ILi2EEEEEENS3_IJNS3_IJS6_NS4_ILi0EEEEEENS4_ILi4096EEEEEEEEiEEC2ERKSE_RKi)
        /*1040*/ 	.word	0x00000000


	//----- nvinfo : EIATTR_FRAME_SIZE
	.align		4
.L_704:
        /*1044*/ 	.byte	0x04, 0x11
        /*1046*/ 	.short	(.L_706 - .L_705)
	.align		4
.L_705:
        /*1048*/ 	.word	index@($_ZN7cutlass13device_kernelIN5flash19enable_sm80_to_sm89INS1_16FlashAttnBwdSm80INS1_25CollectiveMainloopBwdSm80ILi2ELi2EN4cute5tupleIJNS5_1CILi128EEES8_NS7_ILi64EEEEEENS_6half_tEfNS_4arch4Sm80ELb1ELb0ELb1ELb1ELb0ELb0ELb0ELb0ELi2ELi4ELi4ELi4ELb0EEENS1_24CollectiveEpilogueBwdGQAISA_fSD_Li256ELb1ELb0EEENS1_25SingleTileBwdLPTSchedulerILb1ELi128ELb0EEEEEEEEEvNT_6ParamsE$_ZN4cute3eso3ESOILb1ELb0EJNS_6LayoutINS_5tupleIJNS3_IJNS_1CILi8EEENS4_ILi1EEEEEENS4_ILi2EEEEEENS3_IJNS3_IJS6_NS4_ILi0EEEEEENS4_ILi4096EEEEEEEENS_10ViewEngineINS_8smem_ptrIPN7cutlass6half_tEEEEEEEC2ERKSE_RKSL_)
        /*104c*/ 	.word	0x00000000


	//----- nvinfo : EIATTR_FRAME_SIZE
	.align		4
.L_706:
        /*1050*/ 	.byte	0x04, 0x11
        /*1052*/ 	.short	(.L_708 - .L_707)
	.align		4
.L_707:
        /*1054*/ 	.word	index@($_ZN7cutlass13device_kernelIN5flash19enable_sm80_to_sm89INS1_16FlashAttnBwdSm80INS1_25CollectiveMainloopBwdSm80ILi2ELi2EN4cute5tupleIJNS5_1CILi128EEES8_NS7_ILi64EEEEEENS_6half_tEfNS_4arch4Sm80ELb1ELb0ELb1ELb1ELb0ELb0ELb0ELb0ELi2ELi4ELi4ELi4ELb0EEENS1_24CollectiveEpilogueBwdGQAISA_fSD_Li256ELb1ELb0EEENS1_25SingleTileBwdLPTSchedulerILb1ELi128ELb0EEEEEEEEEvNT_6ParamsE$_ZN4cute3eso3ESOILb1ELb0EJNS_6LayoutINS_5tupleIJNS3_IJNS_1CILi8EEENS4_ILi1EEEEEENS3_IJNS4_ILi4EEEEEEEEENS3_IJNS3_IJS6_NS4_ILi0EEEEEENS3_IJS5_EEEEEEEENS_10ViewEngineIPN7cutlass6half_tEEEEEC2ERKSF_RKSK_)
        /*1058*/ 	.word	0x00000000


	//----- nvinfo : EIATTR_FRAME_SIZE
	.align		4
.L_708:
        /*105c*/ 	.byte	0x04, 0x11
        /*105e*/ 	.short	(.L_710 - .L_709)
	.align		4
.L_709:
        /*1060*/ 	.word	index@($_ZN7cutlass13device_kernelIN5flash19enable_sm80_to_sm89INS1_16FlashAttnBwdSm80INS1_25CollectiveMainloopBwdSm80ILi2ELi2EN4cute5tupleIJNS5_1CILi128EEES8_NS7_ILi64EEEEEENS_6half_tEfNS_4arch4Sm80ELb1ELb0ELb1ELb1ELb0ELb0ELb0ELb0ELi2ELi4ELi4ELi4ELb0EEENS1_24CollectiveEpilogueBwdGQAISA_fSD_Li256ELb1ELb0EEENS1_25SingleTileBwdLPTSchedulerILb1ELi128ELb0EEEEEEEEEvNT_6ParamsE$_ZN4cute3eso3ESOILb1ELb0EJNS_6LayoutINS_5tupleIJNS3_IJNS_1CILi8EEENS4_ILi1EEEEEENS3_IJNS4_ILi4EEEEEEEEENS3_IJNS3_IJS6_NS4_ILi0EEEEEENS3_IJNS4_ILi2048EEEEEEEEEEENS_10ViewEngineINS_8smem_ptrIPN7cutlass6half_tEEEEEEEC2ERKSG_RKSN_)
        /*1064*/ 	.word	0x00000000


	//----- nvinfo : EIATTR_FRAME_SIZE
	.align		4
.L_710:
        /*1068*/ 	.byte	0x04, 0x11
        /*106a*/ 	.short	(.L_712 - .L_711)
	.align		4
.L_711:
        /*106c*/ 	.word	index@($_ZN7cutlass13device_kernelIN5flash19enable_sm80_to_sm89INS1_16FlashAttnBwdSm80INS1_25CollectiveMainloopBwdSm80ILi2ELi2EN4cute5tupleIJNS5_1CILi128EEES8_NS7_ILi64EEEEEENS_6half_tEfNS_4arch4Sm80ELb1ELb0ELb1ELb1ELb0ELb0ELb0ELb0ELi2ELi4ELi4ELi4ELb0EEENS1_24CollectiveEpilogueBwdGQAISA_fSD_Li256ELb1ELb0EEENS1_25SingleTileBwdLPTSchedulerILb1ELi128ELb0EEEEEEEEEvNT_6ParamsE$_ZN4cute3eso3ESOILb1ELb0EJNS_6LayoutINS_5tupleIJNS3_IJNS_1CILi8EEENS4_ILi1EEEEEENS3_IJNS4_ILi2EEEEEEEEENS3_IJNS3_IJS6_NS4_ILi0EEEEEENS3_IJS5_EEEEEEEENS_10ViewEngineIPN7cutlass6half_tEEEEEC2ERKSF_RKSK_)
        /*1070*/ 	.word	0x00000000


	//----- nvinfo : EIATTR_FRAME_SIZE
	.align		4
.L_712:
        /*1074*/ 	.byte	0x04, 0x11
        /*1076*/ 	.short	(.L_714 - .L_713)
	.align		4
.L_713:
        /*1078*/ 	.word	index@($_ZN7cutlass13device_kernelIN5flash19enable_sm80_to_sm89INS1_16FlashAttnBwdSm80INS1_25CollectiveMainloopBwdSm80ILi2ELi2EN4cute5tupleIJNS5_1CILi128EEES8_NS7_ILi64EEEEEENS_6half_tEfNS_4arch4Sm80ELb1ELb0ELb1ELb1ELb0ELb0ELb0ELb0ELi2ELi4ELi4ELi4ELb0EEENS1_24CollectiveEpilogueBwdGQAISA_fSD_Li256ELb1ELb0EEENS1_25SingleTileBwdLPTSchedulerILb1ELi128ELb0EEEEEEEEEvNT_6ParamsE$_ZN4cute3eso3ESOILb1ELb0EJNS_6LayoutINS_5tupleIJNS3_IJNS_1CILi8EEENS4_ILi1EEEEEENS3_IJNS4_ILi2EEEEEEEEENS3_IJNS3_IJS6_NS4_ILi0EEEEEENS3_IJNS4_ILi8192EEEEEEEEEEENS_10ViewEngineINS_8smem_ptrIPN7cutlass6half_tEEEEEEEC2ERKSG_RKSN_)
        /*107c*/ 	.word	0x00000000


	//----- nvinfo : EIATTR_FRAME_SIZE
	.align		4
.L_714:
        /*1080*/ 	.byte	0x04, 0x11
        /*1082*/ 	.short	(.L_716 - .L_715)
	.align		4
.L_715:
        /*1084*/ 	.word	index@($_ZN7cutlass13device_kernelIN5flash19enable_sm80_to_sm89INS1_16FlashAttnBwdSm80INS1_25CollectiveMainloopBwdSm80ILi2ELi2EN4cute5tupleIJNS5_1CILi128EEES8_NS7_ILi64EEEEEENS_6half_tEfNS_4arch4Sm80ELb1ELb0ELb1ELb1ELb0ELb0ELb0ELb0ELi2ELi4ELi4ELi4ELb0EEENS1_24CollectiveEpilogueBwdGQAISA_fSD_Li256ELb1ELb0EEENS1_25SingleTileBwdLPTSchedulerILb1ELi128ELb0EEEEEEEEEvNT_6ParamsE$_ZN4cute3eso3ESOILb1ELb0EJNS_6LayoutINS_5tupleIJNS3_IJNS_1CILi8EEENS4_ILi1EEEEEENS3_IJNS4_ILi2EEEEEEEEENS3_IJNS3_IJS6_NS4_ILi0EEEEEENS3_IJNS4_ILi64EEEEEEEEEEENS_10ViewEngineIPN7cutlass6half_tEEEEEC2ERKSG_RKSL_)
        /*1088*/ 	.word	0x00000000


	//----- nvinfo : EIATTR_FRAME_SIZE
	.align		4
.L_716:
        /*108c*/ 	.byte	0x04, 0x11
        /*108e*/ 	.short	(.L_718 - .L_717)
	.align		4
.L_717:
        /*1090*/ 	.word	index@($_ZN7cutlass13device_kernelIN5flash19enable_sm80_to_sm89INS1_16FlashAttnBwdSm80INS1_25CollectiveMainloopBwdSm80ILi2ELi2EN4cute5tupleIJNS5_1CILi128EEES8_NS7_ILi64EEEEEENS_6half_tEfNS_4arch4Sm80ELb1ELb0ELb1ELb1ELb0ELb0ELb0ELb0ELi2ELi4ELi4ELi4ELb0EEENS1_24CollectiveEpilogueBwdGQAISA_fSD_Li256ELb1ELb0EEENS1_25SingleTileBwdLPTSchedulerILb1ELi128ELb0EEEEEEEEEvNT_6ParamsE$_ZN4cute3eso3ESOILb1ELb0EJNS_6LayoutINS_5tupleIJNS3_IJNS_1CILi8EEENS4_ILi1EEEEEENS3_IJNS4_ILi2EEEEEEEEENS3_IJNS3_IJS6_NS4_ILi0EEEEEENS3_IJNS4_ILi4096EEEEEEEEEEENS_10ViewEngineINS_8smem_ptrIPN7cutlass6half_tEEEEEEEC2ERKSG_RKSN_)
        /*1094*/ 	.word	0x00000000


	//----- nvinfo : EIATTR_FRAME_SIZE
	.align		4
.L_718:
        /*1098*/ 	.byte	0x04, 0x11
        /*109a*/ 	.short	(.L_720 - .L_719)
	.align		4
.L_719:
        /*109c*/ 	.word	index@($_ZN7cutlass13device_kernelIN5flash19enable_sm80_to_sm89INS1_16FlashAttnBwdSm80INS1_25CollectiveMainloopBwdSm80ILi2ELi2EN4cute5tupleIJNS5_1CILi128EEES8_NS7_ILi64EEEEEENS_6half_tEfNS_4arch4Sm80ELb1ELb0ELb1ELb1ELb0ELb0ELb0ELb0ELi2ELi4ELi4ELi4ELb0EEENS1_24CollectiveEpilogueBwdGQAISA_fSD_Li256ELb1ELb0EEENS1_25SingleTileBwdLPTSchedulerILb1ELi128ELb0EEEEEEEEEvNT_6ParamsE$_ZN4cute3eso3ESOILb1ELb0EJNS_6LayoutINS_5tupleIJNS3_IJNS_1CILi8EEENS4_ILi1EEEEEEEEENS3_IJNS3_IJS6_NS4_ILi0EEEEEEEEEEEiEEC2ERKSC_RKi)
        /*10a0*/ 	.word	0x00000000


	//----- nvinfo : EIATTR_FRAME_SIZE
	.align		4
.L_720:
        /*10a4*/ 	.byte	0x04, 0x11
        /*10a6*/ 	.short	(.L_722 - .L_721)
	.align		4
.L_721:
        /*10a8*/ 	.word	index@($_ZN7cutlass13device_kernelIN5flash19enable_sm80_to_sm89INS1_16FlashAttnBwdSm80INS1_25CollectiveMainloopBwdSm80ILi2ELi2EN4cute5tupleIJNS5_1CILi128EEES8_NS7_ILi64EEEEEENS_6half_tEfNS_4arch4Sm80ELb1ELb0ELb1ELb1ELb0ELb0ELb0ELb0ELi2ELi4ELi4ELi4ELb0EEENS1_24CollectiveEpilogueBwdGQAISA_fSD_Li256ELb1ELb0EEENS1_25SingleTileBwdLPTSchedulerILb1ELi128ELb0EEEEEEEEEvNT_6ParamsE$_ZN4cute3eso3ESOILb1ELb0EJNS_6LayoutINS_5tupleIJNS3_IJNS_1CILi8EEENS4_ILi1EEEEEEEEENS3_IJNS3_IJS6_NS4_ILi0EEEEEEEEEEENS_10ViewEngineIPN7cutlass6half_tEEEEEC2ERKSC_RKSH_)
        /*10ac*/ 	.word	0x00000000


	//----- nvinfo : EIATTR_FRAME_SIZE
	.align		4
.L_722:
        /*10b0*/ 	.byte	0x04, 0x11
        /*10b2*/ 	.short	(.L_724 - .L_723)
	.align		4
.L_723:
        /*10b4*/ 	.word	index@($_ZN7cutlass13device_kernelIN5flash19enable_sm80_to_sm89INS1_16FlashAttnBwdSm80INS1_25CollectiveMainloopBwdSm80ILi2ELi2EN4cute5tupleIJNS5_1CILi128EEES8_NS7_ILi64EEEEEENS_6half_tEfNS_4arch4Sm80ELb1ELb0ELb1ELb1ELb0ELb0ELb0ELb0ELi2ELi4ELi4ELi4ELb0EEENS1_24CollectiveEpilogueBwdGQAISA_fSD_Li256ELb1ELb0EEENS1_25SingleTileBwdLPTSchedulerILb1ELi128ELb0EEEEEEEEEvNT_6ParamsE$_ZN4cute3eso3ESOILb1ELb0EJNS_6LayoutINS_5tupleIJNS3_IJNS_1CILi8EEENS4_ILi1EEEEEEEEENS3_IJNS3_IJS6_NS4_ILi0EEEEEEEEEEENS_10ViewEngineINS_8smem_ptrIPN7cutlass6half_tEEEEEEEC2ERKSC_RKSJ_)
        /*10b8*/ 	.word	0x00000000


	//----- nvinfo : EIATTR_FRAME_SIZE
	.align		4
.L_724:
        /*10bc*/ 	.byte	0x04, 0x11
        /*10be*/ 	.short	(.L_726 - .L_725)
	.align		4
.L_725:
        /*10c0*/ 	.word	index@($_ZN7cutlass13device_kernelIN5flash19enable_sm80_to_sm89INS1_16FlashAttnBwdSm80INS1_25CollectiveMainloopBwdSm80ILi2ELi2EN4cute5tupleIJNS5_1CILi128EEES8_NS7_ILi64EEEEEENS_6half_tEfNS_4arch4Sm80ELb1ELb0ELb1ELb1ELb0ELb0ELb0ELb0ELi2ELi4ELi4ELi4ELb0EEENS1_24CollectiveEpilogueBwdGQAISA_fSD_Li256ELb1ELb0EEENS1_25SingleTileBwdLPTSchedulerILb1ELi128ELb0EEEEEEEEEvNT_6ParamsE$_ZN4cute3eso3ESOILb1ELb0EJNS_6LayoutINS_5tupleIJNS3_IJNS_1CILi4EEENS4_ILi1EEEEEEEEENS3_IJNS3_IJS6_NS4_ILi0EEEEEEEEEEENS_10ViewEngineIPjEEEEC2ERKSC_RKSF_)
        /*10c4*/ 	.word	0x00000000


	//----- nvinfo : EIATTR_FRAME_SIZE
	.align		4
.L_726:
        /*10c8*/ 	.byte	0x04, 0x11
        /*10ca*/ 	.short	(.L_728 - .L_727)
	.align		4
.L_727:
        /*10cc*/ 	.word	index@($_ZN7cutlass13device_kernelIN5flash19enable_sm80_to_sm89INS1_16FlashAttnBwdSm80INS1_25CollectiveMainloopBwdSm80ILi2ELi2EN4cute5tupleIJNS5_1CILi128EEES8_NS7_ILi64EEEEEENS_6half_tEfNS_4arch4Sm80ELb1ELb0ELb1ELb1ELb0ELb0ELb0ELb0ELi2ELi4ELi4ELi4ELb0EEENS1_24CollectiveEpilogueBwdGQAISA_fSD_Li256ELb1ELb0EEENS1_25SingleTileBwdLPTSchedulerILb1ELi128ELb0EEEEEEEEEvNT_6ParamsE$_ZN4cute3eso3ESOILb1ELb0EJNS_6LayoutINS_5tupleIJNS3_IJNS_1CILi2EEES5_S5_EEES5_EEENS3_IJNS3_IJNS4_ILi1EEES5_NS4_ILi4EEEEEENS4_ILi8EEEEEEEEiEEC2ERKSD_RKi)
        /*10d0*/ 	.word	0x00000000


	//----- nvinfo : EIATTR_FRAME_SIZE
	.align		4
.L_728:
        /*10d4*/ 	.byte	0x04, 0x11
        /*10d6*/ 	.short	(.L_730 - .L_729)
	.align		4
.L_729:
        /*10d8*/ 	.word	index@($_ZN7cutlass13device_kernelIN5flash19enable_sm80_to_sm89INS1_16FlashAttnBwdSm80INS1_25CollectiveMainloopBwdSm80ILi2ELi2EN4cute5tupleIJNS5_1CILi128EEES8_NS7_ILi64EEEEEENS_6half_tEfNS_4arch4Sm80ELb1ELb0ELb1ELb1ELb0ELb0ELb0ELb0ELi2ELi4ELi4ELi4ELb0EEENS1_24CollectiveEpilogueBwdGQAISA_fSD_Li256ELb1ELb0EEENS1_25SingleTileBwdLPTSchedulerILb1ELi128ELb0EEEEEEEEEvNT_6ParamsE$_ZN4cute3eso3ESOILb1ELb0EJNS_6LayoutINS_5tupleIJNS3_IJNS_1CILi2EEES5_S5_EEES5_EEENS3_IJNS3_IJNS4_ILi1EEES5_NS4_ILi4EEEEEENS4_ILi8EEEEEEEENS_10ViewEngineIPN7cutlass6half_tEEEEEC2ERKSD_RKSI_)
        /*10dc*/ 	.word	0x00000000


	//----- nvinfo : EIATTR_FRAME_SIZE
	.align		4
.L_730:
        /*10e0*/ 	.byte	0x04, 0x11
        /*10e2*/ 	.short	(.L_732 - .L_731)
	.align		4
.L_731:
        /*10e4*/ 	.word	index@($_ZN7cutlass13device_kernelIN5flash19enable_sm80_to_sm89INS1_16FlashAttnBwdSm80INS1_25CollectiveMainloopBwdSm80ILi2ELi2EN4cute5tupleIJNS5_1CILi128EEES8_NS7_ILi64EEEEEENS_6half_tEfNS_4arch4Sm80ELb1ELb0ELb1ELb1ELb0ELb0ELb0ELb0ELi2ELi4ELi4ELi4ELb0EEENS1_24CollectiveEpilogueBwdGQAISA_fSD_Li256ELb1ELb0EEENS1_25SingleTileBwdLPTSchedulerILb1ELi128ELb0EEEEEEEEEvNT_6ParamsE$_ZN4cute3eso3ESOILb1ELb0EJNS_6LayoutINS_5tupleIJNS3_IJNS_1CILi2EEES5_S5_EEES5_EEENS3_IJNS3_IJNS4_ILi1EEES5_NS4_ILi4EEEEEENS4_ILi64EEEEEEEEiEEC2ERKSD_RKi)
        /*10e8*/ 	.word	0x00000000


	//----- nvinfo : EIATTR_FRAME_SIZE
	.align		4
.L_732:
        /*10ec*/ 	.byte	0x04, 0x11
        /*10ee*/ 	.short	(.L_734 - .L_733)
	.align		4
.L_733:
        /*10f0*/ 	.word	index@($_ZN7cutlass13device_kernelIN5flash19enable_sm80_to_sm89INS1_16FlashAttnBwdSm80INS1_25CollectiveMainloopBwdSm80ILi2ELi2EN4cute5tupleIJNS5_1CILi128EEES8_NS7_ILi64EEEEEENS_6half_tEfNS_4arch4Sm80ELb1ELb0ELb1ELb1ELb0ELb0ELb0ELb0ELi2ELi4ELi4ELi4ELb0EEENS1_24CollectiveEpilogueBwdGQAISA_fSD_Li256ELb1ELb0EEENS1_25SingleTileBwdLPTSchedulerILb1ELi128ELb0EEEEEEEEEvNT_6ParamsE$_ZN4cute3eso3ESOILb1ELb0EJNS_6LayoutINS_5tupleIJNS3_IJNS_1CILi2EEES5_S5_EEES5_EEENS3_IJNS3_IJNS4_ILi1EEES5_NS4_ILi4EEEEEENS4_ILi64EEEEEEEENS_10ViewEngineIPN7cutlass6half_tEEEEEC2ERKSD_RKSI_)
        /*10f4*/ 	.word	0x00000000


	//----- nvinfo : EIATTR_FRAME_SIZE
	.align		4
.L_734:
        /*10f8*/ 	.byte	0x04, 0x11
        /*10fa*/ 	.short	(.L_736 - .L_735)
	.align		4
.L_735:
        /*10fc*/ 	.word	index@($_ZN7cutlass13device_kernelIN5flash19enable_sm80_to_sm89INS1_16FlashAttnBwdSm80INS1_25CollectiveMainloopBwdSm80ILi2ELi2EN4cute5tupleIJNS5_1CILi128EEES8_NS7_ILi64EEEEEENS_6half_tEfNS_4arch4Sm80ELb1ELb0ELb1ELb1ELb0ELb0ELb0ELb0ELi2ELi4ELi4ELi4ELb0EEENS1_24CollectiveEpilogueBwdGQAISA_fSD_Li256ELb1ELb0EEENS1_25SingleTileBwdLPTSchedulerILb1ELi128ELb0EEEEEEEEEvNT_6ParamsE$_ZN4cute3eso3ESOILb1ELb0EJNS_6LayoutINS_5tupleIJNS3_IJNS_1CILi2EEES5_S5_EEEEEENS3_IJNS3_IJNS4_ILi1EEES5_NS4_ILi4EEEEEEEEEEEiEEC2ERKSC_RKi)
        /*1100*/ 	.word	0x00000000


	//----- nvinfo : EIATTR_FRAME_SIZE
	.align		4
.L_736:
        /*1104*/ 	.byte	0x04, 0x11
        /*1106*/ 	.short	(.L_738 - .L_737)
	.align		4
.L_737:
        /*1108*/ 	.word	index@($_ZN7cutlass13device_kernelIN5flash19enable_sm80_to_sm89INS1_16FlashAttnBwdSm80INS1_25CollectiveMainloopBwdSm80ILi2ELi2EN4cute5tupleIJNS5_1CILi128EEES8_NS7_ILi64EEEEEENS_6half_tEfNS_4arch4Sm80ELb1ELb0ELb1ELb1ELb0ELb0ELb0ELb0ELi2ELi4ELi4ELi4ELb0EEENS1_24CollectiveEpilogueBwdGQAISA_fSD_Li256ELb1ELb0EEENS1_25SingleTileBwdLPTSchedulerILb1ELi128ELb0EEEEEEEEEvNT_6ParamsE$_ZN4cute3eso3ESOILb1ELb0EJNS_6LayoutINS_5tupleIJNS3_IJNS_1CILi2EEES5_S5_EEEEEENS3_IJNS3_IJNS4_ILi1EEES5_NS4_ILi4EEEEEEEEEEENS_10ViewEngineIPN7cutlass6half_tEEEEEC2ERKSC_RKSH_)
        /*110c*/ 	.word	0x00000000


	//----- nvinfo : EIATTR_FRAME_SIZE
	.align		4
.L_738:
        /*1110*/ 	.byte	0x04, 0x11
        /*1112*/ 	.short	(.L_740 - .L_739)
	.align		4
.L_739:
        /*1114*/ 	.word	index@($_ZN7cutlass13device_kernelIN5flash19enable_sm80_to_sm89INS1_16FlashAttnBwdSm80INS1_25CollectiveMainloopBwdSm80ILi2ELi2EN4cute5tupleIJNS5_1CILi128EEES8_NS7_ILi64EEEEEENS_6half_tEfNS_4arch4Sm80ELb1ELb0ELb1ELb1ELb0ELb0ELb0ELb0ELi2ELi4ELi4ELi4ELb0EEENS1_24CollectiveEpilogueBwdGQAISA_fSD_Li256ELb1ELb0EEENS1_25SingleTileBwdLPTSchedulerILb1ELi128ELb0EEEEEEEEEvNT_6ParamsE$_ZN4cute3eso3ESOILb1ELb0EJNS_6LayoutINS_5tupleIJNS3_IJNS_1CILi2EEES5_EEES6_EEENS3_IJNS3_IJNS4_ILi1EEES5_EEENS3_IJNS4_ILi32EEENS4_ILi64EEEEEEEEEEEiEEC2ERKSE_RKi)
        /*1118*/ 	.word	0x00000000


	//----- nvinfo : EIATTR_FRAME_SIZE
	.align		4
.L_740:
        /*111c*/ 	.byte	0x04, 0x11
        /*111e*/ 	.short	(.L_742 - .L_741)
	.align		4
.L_741:
        /*1120*/ 	.word	index@($_ZN7cutlass13device_kernelIN5flash19enable_sm80_to_sm89INS1_16FlashAttnBwdSm80INS1_25CollectiveMainloopBwdSm80ILi2ELi2EN4cute5tupleIJNS5_1CILi128EEES8_NS7_ILi64EEEEEENS_6half_tEfNS_4arch4Sm80ELb1ELb0ELb1ELb1ELb0ELb0ELb0ELb0ELi2ELi4ELi4ELi4ELb0EEENS1_24CollectiveEpilogueBwdGQAISA_fSD_Li256ELb1ELb0EEENS1_25SingleTileBwdLPTSchedulerILb1ELi128ELb0EEEEEEEEEvNT_6ParamsE$_ZN4cute3eso3ESOILb1ELb0EJNS_6LayoutINS_5tupleIJNS3_IJNS_1CILi2EEES5_EEES6_EEENS3_IJNS3_IJNS4_ILi1EEES5_EEENS3_IJNS4_ILi32EEENS4_ILi64EEEEEEEEEEENS_10ViewEngineIPN7cutlass6half_tEEEEEC2ERKSE_RKSJ_)
        /*1124*/ 	.word	0x00000000


	//----- nvinfo : EIATTR_FRAME_SIZE
	.align		4
.L_742:
        /*1128*/ 	.byte	0x04, 0x11
        /*112a*/ 	.short	(.L_744 - .L_743)
	.align		4
.L_743:
        /*112c*/ 	.word	index@($_ZN7cutlass13device_kernelIN5flash19enable_sm80_to_sm89INS1_16FlashAttnBwdSm80INS1_25CollectiveMainloopBwdSm80ILi2ELi2EN4cute5tupleIJNS5_1CILi128EEES8_NS7_ILi64EEEEEENS_6half_tEfNS_4arch4Sm80ELb1ELb0ELb1ELb1ELb0ELb0ELb0ELb0ELi2ELi4ELi4ELi4ELb0EEENS1_24CollectiveEpilogueBwdGQAISA_fSD_Li256ELb1ELb0EEENS1_25SingleTileBwdLPTSchedulerILb1ELi128ELb0EEEEEEEEEvNT_6ParamsE$_ZN4cute3eso3ESOILb1ELb0EJNS_6LayoutINS_5tupleIJNS3_IJNS_1CILi2EEES5_EEENS4_ILi8EEEEEENS3_IJNS3_IJNS4_ILi1EEES5_EEENS4_ILi4EEEEEEEEiEEC2ERKSD_RKi)
        /*1130*/ 	.word	0x00000000


	//----- nvinfo : EIATTR_FRAME_SIZE
	.align		4
.L_744:
        /*1134*/ 	.byte	0x04, 0x11
        /*1136*/ 	.short	(.L_746 - .L_745)
	.align		4
.L_745:
        /*1138*/ 	.word	index@($_ZN7cutlass13device_kernelIN5flash19enable_sm80_to_sm89INS1_16FlashAttnBwdSm80INS1_25CollectiveMainloopBwdSm80ILi2ELi2EN4cute5tupleIJNS5_1CILi128EEES8_NS7_ILi64EEEEEENS_6half_tEfNS_4arch4Sm80ELb1ELb0ELb1ELb1ELb0ELb0ELb0ELb0ELi2ELi4ELi4ELi4ELb0EEENS1_24CollectiveEpilogueBwdGQAISA_fSD_Li256ELb1ELb0EEENS1_25SingleTileBwdLPTSchedulerILb1ELi128ELb0EEEEEEEEEvNT_6ParamsE$_ZN4cute3eso3ESOILb1ELb0EJNS_6LayoutINS_5tupleIJNS3_IJNS_1CILi2EEES5_EEENS4_ILi8EEEEEENS3_IJNS3_IJNS4_ILi1EEES5_EEENS4_ILi4EEEEEEEENS_10ViewEngineIPN7cutlass6half_tEEEEEC2ERKSD_RKSI_)
        /*113c*/ 	.word	0x00000000


	//----- nvinfo : EIATTR_FRAME_SIZE
	.align		4
.L_746:
        /*1140*/ 	.byte	0x04, 0x11
        /*1142*/ 	.short	(.L_748 - .L_747)
	.align		4
.L_747:
        /*1144*/ 	.word	index@($_ZN7cutlass13device_kernelIN5flash19enable_sm80_to_sm89INS1_16FlashAttnBwdSm80INS1_25CollectiveMainloopBwdSm80ILi2ELi2EN4cute5tupleIJNS5_1CILi128EEES8_NS7_ILi64EEEEEENS_6half_tEfNS_4arch4Sm80ELb1ELb0ELb1ELb1ELb0ELb0ELb0ELb0ELi2ELi4ELi4ELi4ELb0EEENS1_24CollectiveEpilogueBwdGQAISA_fSD_Li256ELb1ELb0EEENS1_25SingleTileBwdLPTSchedulerILb1ELi128ELb0EEEEEEEEEvNT_6ParamsE$_ZN4cute3eso3ESOILb1ELb0EJNS_6LayoutINS_5tupleIJNS3_IJNS_1CILi2EEES5_EEENS3_IJS5_NS4_ILi8EEEEEEEEENS3_IJNS3_IJS5_NS4_ILi4EEEEEENS3_IJNS4_ILi1EEES7_EEEEEEEENS_10ViewEngineIPfEEEEC2ERKSF_RKSI_)
        /*1148*/ 	.word	0x00000000


	//----- nvinfo : EIATTR_FRAME_SIZE
	.align		4
.L_748:
        /*114c*/ 	.byte	0x04, 0x11
        /*114e*/ 	.short	(.L_750 - .L_749)
	.align		4
.L_749:
        /*1150*/ 	.word	index@($_ZN7cutlass13device_kernelIN5flash19enable_sm80_to_sm89INS1_16FlashAttnBwdSm80INS1_25CollectiveMainloopBwdSm80ILi2ELi2EN4cute5tupleIJNS5_1CILi128EEES8_NS7_ILi64EEEEEENS_6half_tEfNS_4arch4Sm80ELb1ELb0ELb1ELb1ELb0ELb0ELb0ELb0ELi2ELi4ELi4ELi4ELb0EEENS1_24CollectiveEpilogueBwdGQAISA_fSD_Li256ELb1ELb0EEENS1_25SingleTileBwdLPTSchedulerILb1ELi128ELb0EEEEEEEEEvNT_6ParamsE$_ZN4cute3eso3ESOILb1ELb0EJNS_6LayoutINS_5tupleIJNS3_IJNS_1CILi2EEES5_EEEEEENS3_IJNS3_IJNS4_ILi8EEENS4_ILi64EEEEEEEEEEEiEEC2ERKSC_RKi)
        /*1154*/ 	.word	0x00000000


	//----- nvinfo : EIATTR_FRAME_SIZE
	.align		4
.L_750:
        /*1158*/ 	.byte	0x04, 0x11
        /*115a*/ 	.short	(.L_752 - .L_751)
	.align		4
.L_751:
        /*115c*/ 	.word	index@($_ZN7cutlass13device_kernelIN5flash19enable_sm80_to_sm89INS1_16FlashAttnBwdSm80INS1_25CollectiveMainloopBwdSm80ILi2ELi2EN4cute5tupleIJNS5_1CILi128EEES8_NS7_ILi64EEEEEENS_6half_tEfNS_4arch4Sm80ELb1ELb0ELb1ELb1ELb0ELb0ELb0ELb0ELi2ELi4ELi4ELi4ELb0EEENS1_24CollectiveEpilogueBwdGQAISA_fSD_Li256ELb1ELb0EEENS1_25SingleTileBwdLPTSchedulerILb1ELi128ELb0EEEEEEEEEvNT_6ParamsE$_ZN4cute3eso3ESOILb1ELb0EJNS_6LayoutINS_5tupleIJNS3_IJNS_1CILi2EEES5_EEEEEENS3_IJNS3_IJNS4_ILi8EEENS4_ILi64EEEEEEEEEEENS_10ViewEngineINS_8smem_ptrIPfEEEEEEC2ERKSC_RKSH_)
        /*1160*/ 	.word	0x00000000


	//----- nvinfo : EIATTR_FRAME_SIZE
	.align		4
.L_752:
        /*1164*/ 	.byte	0x04, 0x11
        /*1166*/ 	.short	(.L_754 - .L_753)
	.align		4
.L_753:
        /*1168*/ 	.word	index@($_ZN7cutlass13device_kernelIN5flash19enable_sm80_to_sm89INS1_16FlashAttnBwdSm80INS1_25CollectiveMainloopBwdSm80ILi2ELi2EN4cute5tupleIJNS5_1CILi128EEES8_NS7_ILi64EEEEEENS_6half_tEfNS_4arch4Sm80ELb1ELb0ELb1ELb1ELb0ELb0ELb0ELb0ELi2ELi4ELi4ELi4ELb0EEENS1_24CollectiveEpilogueBwdGQAISA_fSD_Li256ELb1ELb0EEENS1_25SingleTileBwdLPTSchedulerILb1ELi128ELb0EEEEEEEEEvNT_6ParamsE$_ZN4cute3eso3ESOILb1ELb0EJNS_6LayoutINS_5tupleIJNS3_IJNS_1CILi2EEES5_EEEEEENS3_IJNS3_IJNS4_ILi1EEES5_EEEEEEEEiEEC2ERKSB_RKi)
        /*116c*/ 	.word	0x00000000


	//----- nvinfo : EIATTR_FRAME_SIZE
	.align		4
.L_754:
        /*1170*/ 	.byte	0x04, 0x11
        /*1172*/ 	.short	(.L_756 - .L_755)
	.align		4
.L_755:
        /*1174*/ 	.word	index@($_ZN7cutlass13device_kernelIN5flash19enable_sm80_to_sm89INS1_16FlashAttnBwdSm80INS1_25CollectiveMainloopBwdSm80ILi2ELi2EN4cute5tupleIJNS5_1CILi128EEES8_NS7_ILi64EEEEEENS_6half_tEfNS_4arch4Sm80ELb1ELb0ELb1ELb1ELb0ELb0ELb0ELb0ELi2ELi4ELi4ELi4ELb0EEENS1_24CollectiveEpilogueBwdGQAISA_fSD_Li256ELb1ELb0EEENS1_25SingleTileBwdLPTSchedulerILb1ELi128ELb0EEEEEEEEEvNT_6ParamsE$_ZN4cute3eso3ESOILb1ELb0EJNS_6LayoutINS_5tupleIJNS3_IJNS_1CILi2EEES5_EEEEEENS3_IJNS3_IJNS4_ILi1EEES5_EEEEEEEENS_10ViewEngineIPfEEEEC2ERKSB_RKSE_)
        /*1178*/ 	.word	0x00000000


	//----- nvinfo : EIATTR_FRAME_SIZE
	.align		4
.L_756:
        /*117c*/ 	.byte	0x04, 0x11
        /*117e*/ 	.short	(.L_758 - .L_757)
	.align		4
.L_757:
        /*1180*/ 	.word	index@($_ZN7cutlass13device_kernelIN5flash19enable_sm80_to_sm89INS1_16FlashAttnBwdSm80INS1_25CollectiveMainloopBwdSm80ILi2ELi2EN4cute5tupleIJNS5_1CILi128EEES8_NS7_ILi64EEEEEENS_6half_tEfNS_4arch4Sm80ELb1ELb0ELb1ELb1ELb0ELb0ELb0ELb0ELi2ELi4ELi4ELi4ELb0EEENS1_24CollectiveEpilogueBwdGQAISA_fSD_Li256ELb1ELb0EEENS1_25SingleTileBwdLPTSchedulerILb1ELi128ELb0EEEEEEEEEvNT_6ParamsE$_ZN4cute3eso3ESOILb1ELb0EJNS_6LayoutINS_5tupleIJNS3_IJNS_1CILi2EEES5_EEEEEENS3_IJNS3_IJNS4_ILi1EEES5_EEEEEEEENS_10ViewEngineIPN7cutlass6half_tEEEEEC2ERKSB_RKSG_)
        /*1184*/ 	.word	0x00000000


	//----- nvinfo : EIATTR_FRAME_SIZE
	.align		4
.L_758:
        /*1188*/ 	.byte	0x04, 0x11
        /*118a*/ 	.short	(.L_760 - .L_759)
	.align		4
.L_759:
        /*118c*/ 	.word	index@($_ZN7cutlass13device_kernelIN5flash19enable_sm80_to_sm89INS1_16FlashAttnBwdSm80INS1_25CollectiveMainloopBwdSm80ILi2ELi2EN4cute5tupleIJNS5_1CILi128EEES8_NS7_ILi64EEEEEENS_6half_tEfNS_4arch4Sm80ELb1ELb0ELb1ELb1ELb0ELb0ELb0ELb0ELi2ELi4ELi4ELi4ELb0EEENS1_24CollectiveEpilogueBwdGQAISA_fSD_Li256ELb1ELb0EEENS1_25SingleTileBwdLPTSchedulerILb1ELi128ELb0EEEEEEEEEvNT_6ParamsE$_ZN4cute3eso3ESOILb1ELb0EJNS_6LayoutINS_5tupleIJNS3_IJNS_1CILi2EEES5_EEEEEENS3_IJNS3_IJNS4_ILi1EEES5_EEEEEEEENS_10ViewEngineIPKfEEEEC2ERKSB_RKSF_)
        /*1190*/ 	.word	0x00000000


	//----- nvinfo : EIATTR_FRAME_SIZE
	.align		4
.L_760:
        /*1194*/ 	.byte	0x04, 0x11
        /*1196*/ 	.short	(.L_762 - .L_761)
	.align		4
.L_761:
        /*1198*/ 	.word	index@($_ZN7cutlass13device_kernelIN5flash19enable_sm80_to_sm89INS1_16FlashAttnBwdSm80INS1_25CollectiveMainloopBwdSm80ILi2ELi2EN4cute5tupleIJNS5_1CILi128EEES8_NS7_ILi64EEEEEENS_6half_tEfNS_4arch4Sm80ELb1ELb0ELb1ELb1ELb0ELb0ELb0ELb0ELi2ELi4ELi4ELi4ELb0EEENS1_24CollectiveEpilogueBwdGQAISA_fSD_Li256ELb1ELb0EEENS1_25SingleTileBwdLPTSchedulerILb1ELi128ELb0EEEEEEEEEvNT_6ParamsE$_ZN4cute3eso3ESOILb1ELb0EJNS_6LayoutINS_5tupleIJNS3_IJNS_1CILi1EEES5_EEEEEENS3_IJNS3_IJS5_NS4_ILi0EEEEEEEEEEENS_10ViewEngineINS_8smem_ptrIPN7cutlass9uint128_tEEEEEEEC2ERKSB_RKSI_)
        /*119c*/ 	.word	0x00000000


	//----- nvinfo : EIATTR_FRAME_SIZE
	.align		4
.L_762:
        /*11a0*/ 	.byte	0x04, 0x11
        /*11a2*/ 	.short	(.L_764 - .L_763)
	.align		4
.L_763:
        /*11a4*/ 	.word	index@($_ZN7cutlass13device_kernelIN5flash19enable_sm80_to_sm89INS1_16FlashAttnBwdSm80INS1_25CollectiveMainloopBwdSm80ILi2ELi2EN4cute5tupleIJNS5_1CILi128EEES8_NS7_ILi64EEEEEENS_6half_tEfNS_4arch4Sm80ELb1ELb0ELb1ELb1ELb0ELb0ELb0ELb0ELi2ELi4ELi4ELi4ELb0EEENS1_24CollectiveEpilogueBwdGQAISA_fSD_Li256ELb1ELb0EEENS1_25SingleTileBwdLPTSchedulerILb1ELi128ELb0EEEEEEEEEvNT_6ParamsE$_ZN4cute3eso3ESOILb1ELb0EJNS_6LayoutINS_5tupleIJNS3_IJNS_1CILi1EEENS4_ILi2EEES6_EEEEEENS3_IJNS3_IJS5_S5_S6_EEEEEEEENS_10ViewEngineIPjEEEEC2ERKSB_RKSE_)
        /*11a8*/ 	.word	0x00000000


	//----- nvinfo : EIATTR_FRAME_SIZE
	.align		4
.L_764:
        /*11ac*/ 	.byte	0x04, 0x11
        /*11ae*/ 	.short	(.L_766 - .L_765)
	.align		4
.L_765:
        /*11b0*/ 	.word	index@($_ZN7cutlass13device_kernelIN5flash19enable_sm80_to_sm89INS1_16FlashAttnBwdSm80INS1_25CollectiveMainloopBwdSm80ILi2ELi2EN4cute5tupleIJNS5_1CILi128EEES8_NS7_ILi64EEEEEENS_6half_tEfNS_4arch4Sm80ELb1ELb0ELb1ELb1ELb0ELb0ELb0ELb0ELi2ELi4ELi4ELi4ELb0EEENS1_24CollectiveEpilogueBwdGQAISA_fSD_Li256ELb1ELb0EEENS1_25SingleTileBwdLPTSchedulerILb1ELi128ELb0EEEEEEEEEvNT_6ParamsE$_ZN4cute3eso3ESOILb1ELb0EJNS_6LayoutINS_5tupleIJNS3_IJNS_1CILi1EEENS4_ILi2EEEEEES6_NS4_ILi8EEEEEENS3_IJNS3_IJS5_S5_EEES6_NS4_ILi4EEEEEEEENS_10ViewEngineIPN7cutlass5ArrayINSF_6half_tELi2ELb0EEEEEEEC2ERKSD_RKSK_)
        /*11b4*/ 	.word	0x00000000


	//----- nvinfo : EIATTR_FRAME_SIZE
	.align		4
.L_766:
        /*11b8*/ 	.byte	0x04, 0x11
        /*11ba*/ 	.short	(.L_768 - .L_767)
	.align		4
.L_767:
        /*11bc*/ 	.word	index@($_ZN7cutlass13device_kernelIN5flash19enable_sm80_to_sm89INS1_16FlashAttnBwdSm80INS1_25CollectiveMainloopBwdSm80ILi2ELi2EN4cute5tupleIJNS5_1CILi128EEES8_NS7_ILi64EEEEEENS_6half_tEfNS_4arch4Sm80ELb1ELb0ELb1ELb1ELb0ELb0ELb0ELb0ELi2ELi4ELi4ELi4ELb0EEENS1_24CollectiveEpilogueBwdGQAISA_fSD_Li256ELb1ELb0EEENS1_25SingleTileBwdLPTSchedulerILb1ELi128ELb0EEEEEEEEEvNT_6ParamsE$_ZN4cute3eso3ESOILb1ELb0EJNS_6LayoutINS_5tupleIJNS3_IJNS_1CILi1EEENS4_ILi2EEEEEES6_NS4_ILi8EEEEEENS3_IJNS3_IJS5_S5_EEES6_NS4_ILi4EEEEEEEENS_10ViewEngineIPKN7cutlass5ArrayIfLi2ELb1EEEEEEEC2ERKSD_RKSK_)
        /*11c0*/ 	.word	0x00000000


	//----- nvinfo : EIATTR_FRAME_SIZE
	.align		4
.L_768:
        /*11c4*/ 	.byte	0x04, 0x11
        /*11c6*/ 	.short	(.L_770 - .L_769)
	.align		4
.L_769:
        /*11c8*/ 	.word	index@($_ZN7cutlass13device_kernelIN5flash19enable_sm80_to_sm89INS1_16FlashAttnBwdSm80INS1_25CollectiveMainloopBwdSm80ILi2ELi2EN4cute5tupleIJNS5_1CILi128EEES8_NS7_ILi64EEEEEENS_6half_tEfNS_4arch4Sm80ELb1ELb0ELb1ELb1ELb0ELb0ELb0ELb0ELi2ELi4ELi4ELi4ELb0EEENS1_24CollectiveEpilogueBwdGQAISA_fSD_Li256ELb1ELb0EEENS1_25SingleTileBwdLPTSchedulerILb1ELi128ELb0EEEEEEEEEvNT_6ParamsE$_ZN4cute3eso3ESOILb1ELb0EJNS_6LayoutINS_5tupleIJNS3_IJNS_1CILi1EEENS4_ILi2EEEEEEEEENS3_IJNS3_IJS5_S5_EEEEEEEENS_10ViewEngineIPjEEEEC2ERKSB_RKSE_)
        /*11cc*/ 	.word	0x00000000


	//----- nvinfo : EIATTR_FRAME_SIZE
	.align		4
.L_770:
        /*11d0*/ 	.byte	0x04, 0x11
        /*11d2*/ 	.short	(.L_772 - .L_771)
	.align		4
.L_771:
        /*11d4*/ 	.word	index@($_ZN7cutlass13device_kernelIN5flash19enable_sm80_to_sm89INS1_16FlashAttnBwdSm80INS1_25CollectiveMainloopBwdSm80ILi2ELi2EN4cute5tupleIJNS5_1CILi128EEES8_NS7_ILi64EEEEEENS_6half_tEfNS_4arch4Sm80ELb1ELb0ELb1ELb1ELb0ELb0ELb0ELb0ELi2ELi4ELi4ELi4ELb0EEENS1_24CollectiveEpilogueBwdGQAISA_fSD_Li256ELb1ELb0EEENS1_25SingleTileBwdLPTSchedulerILb1ELi128ELb0EEEEEEEEEvNT_6ParamsE$_ZN4cute3eso3ESOILb1ELb0EJNS_6LayoutINS_5tupleIJNS3_IJNS_1CILi1EEENS3_IJNS4_ILi4EEENS4_ILi2EEEEEEEEES7_S6_EEENS3_IJNS3_IJNS4_ILi0EEENS3_IJS5_NS4_ILi8EEEEEEEEES6_NS4_ILi16EEEEEEEENS_10ViewEngineIPN7cutlass6half_tEEEEEC2ERKSH_RKSM_)
        /*11d8*/ 	.word	0x00000000


	//----- nvinfo : EIATTR_FRAME_SIZE
	.align		4
.L_772:
        /*11dc*/ 	.byte	0x04, 0x11
        /*11de*/ 	.short	(.L_774 - .L_773)
	.align		4
.L_773:
        /*11e0*/ 	.word	index@($_ZN7cutlass13device_kernelIN5flash19enable_sm80_to_sm89INS1_16FlashAttnBwdSm80INS1_25CollectiveMainloopBwdSm80ILi2ELi2EN4cute5tupleIJNS5_1CILi128EEES8_NS7_ILi64EEEEEENS_6half_tEfNS_4arch4Sm80ELb1ELb0ELb1ELb1ELb0ELb0ELb0ELb0ELi2ELi4ELi4ELi4ELb0EEENS1_24CollectiveEpilogueBwdGQAISA_fSD_Li256ELb1ELb0EEENS1_25SingleTileBwdLPTSchedulerILb1ELi128ELb0EEEEEEEEEvNT_6ParamsE$_ZN4cute3eso3ESOILb1ELb0EJNS_6LayoutINS_5tupleIJNS3_IJNS_1CILi1EEENS3_IJNS4_ILi2EEES6_EEEEEES6_NS4_ILi4EEEEEENS3_IJNS3_IJNS4_ILi0EEENS3_IJS5_S9_EEEEEES6_NS4_ILi8EEEEEEEENS_10ViewEngineIPjEEEEC2ERKSG_RKSJ_)
        /*11e4*/ 	.word	0x00000000


	//----- nvinfo : EIATTR_FRAME_SIZE
	.align		4
.L_774:
        /*11e8*/ 	.byte	0x04, 0x11
        /*11ea*/ 	.short	(.L_776 - .L_775)
	.align		4
.L_775:
        /*11ec*/ 	.word	index@($_ZN7cutlass13device_kernelIN5flash19enable_sm80_to_sm89INS1_16FlashAttnBwdSm80INS1_25CollectiveMainloopBwdSm80ILi2ELi2EN4cute5tupleIJNS5_1CILi128EEES8_NS7_ILi64EEEEEENS_6half_tEfNS_4arch4Sm80ELb1ELb0ELb1ELb1ELb0ELb0ELb0ELb0ELi2ELi4ELi4ELi4ELb0EEENS1_24CollectiveEpilogueBwdGQAISA_fSD_Li256ELb1ELb0EEENS1_25SingleTileBwdLPTSchedulerILb1ELi128ELb0EEEEEEEEEvNT_6ParamsE$_ZN4cute3eso3ESOILb1ELb0EJNS_6LayoutINS_5tupleIJNS3_IJNS3_IJNS_1CILi8EEENS4_ILi1EEEEEES6_EEENS3_IJNS3_IJS6_S6_EEENS4_ILi4EEEEEEEEENS3_IJNS3_IJNS3_IJS6_NS4_ILi0EEEEEESD_EEENS3_IJNS3_IJSD_SD_EEES5_EEEEEEEENS_10ViewEngineIPN7cutlass6half_tEEEEEC2ERKSJ_RKSO_)
        /*11f0*/ 	.word	0x00000000


	//----- nvinfo : EIATTR_FRAME_SIZE
	.align		4
.L_776:
        /*11f4*/ 	.byte	0x04, 0x11
        /*11f6*/ 	.short	(.L_778 - .L_777)
	.align		4
.L_777:
        /*11f8*/ 	.word	index@($_ZN7cutlass13device_kernelIN5flash19enable_sm80_to_sm89INS1_16FlashAttnBwdSm80INS1_25CollectiveMainloopBwdSm80ILi2ELi2EN4cute5tupleIJNS5_1CILi128EEES8_NS7_ILi64EEEEEENS_6half_tEfNS_4arch4Sm80ELb1ELb0ELb1ELb1ELb0ELb0ELb0ELb0ELi2ELi4ELi4ELi4ELb0EEENS1_24CollectiveEpilogueBwdGQAISA_fSD_Li256ELb1ELb0EEENS1_25SingleTileBwdLPTSchedulerILb1ELi128ELb0EEEEEEEEEvNT_6ParamsE$_ZN4cute3eso3ESOILb1ELb0EJNS_6LayoutINS_5tupleIJNS3_IJNS3_IJNS_1CILi8EEENS4_ILi1EEEEEES6_EEENS3_IJNS3_IJS6_S6_EEENS4_ILi4EEEEEEEEENS3_IJNS3_IJNS3_IJS6_NS4_ILi0EEEEEESD_EEENS3_IJNS3_IJSD_SD_EEENS4_ILi2048EEEEEEEEEEENS_10ViewEngineINS_8smem_ptrIPN7cutlass6half_tEEEEEEEC2ERKSK_RKSR_)
        /*11fc*/ 	.word	0x00000000


	//----- nvinfo : EIATTR_FRAME_SIZE
	.align		4
.L_778:
        /*1200*/ 	.byte	0x04, 0x11
        /*1202*/ 	.short	(.L_780 - .L_779)
	.align		4
.L_779:
        /*1204*/ 	.word	index@($_ZN7cutlass13device_kernelIN5flash19enable_sm80_to_sm89INS1_16FlashAttnBwdSm80INS1_25CollectiveMainloopBwdSm80ILi2ELi2EN4cute5tupleIJNS5_1CILi128EEES8_NS7_ILi64EEEEEENS_6half_tEfNS_4arch4Sm80ELb1ELb0ELb1ELb1ELb0ELb0ELb0ELb0ELi2ELi4ELi4ELi4ELb0EEENS1_24CollectiveEpilogueBwdGQAISA_fSD_Li256ELb1ELb0EEENS1_25SingleTileBwdLPTSchedulerILb1ELi128ELb0EEEEEEEEEvNT_6ParamsE$_ZN4cute3eso3ESOILb1ELb0EJNS_6LayoutINS_5tupleIJNS3_IJNS3_IJNS_1CILi8EEENS4_ILi1EEEEEES6_EEENS3_IJNS3_IJS6_S6_EEENS4_ILi2EEEEEEEEENS3_IJNS3_IJNS3_IJS6_NS4_ILi0EEEEEESD_EEENS3_IJNS3_IJSD_SD_EEES5_EEEEEEEENS_10ViewEngineIPN7cutlass6half_tEEEEEC2ERKSJ_RKSO_)
        /*1208*/ 	.word	0x00000000


	//----- nvinfo : EIATTR_FRAME_SIZE
	.align		4
.L_780:
        /*120c*/ 	.byte	0x04, 0x11
        /*120e*/ 	.short	(.L_782 - .L_781)
	.align		4
.L_781:
        /*1210*/ 	.word	index@($_ZN7cutlass13device_kernelIN5flash19enable_sm80_to_sm89INS1_16FlashAttnBwdSm80INS1_25CollectiveMainloopBwdSm80ILi2ELi2EN4cute5tupleIJNS5_1CILi128EEES8_NS7_ILi64EEEEEENS_6half_tEfNS_4arch4Sm80ELb1ELb0ELb1ELb1ELb0ELb0ELb0ELb0ELi2ELi4ELi4ELi4ELb0EEENS1_24CollectiveEpilogueBwdGQAISA_fSD_Li256ELb1ELb0EEENS1_25SingleTileBwdLPTSchedulerILb1ELi128ELb0EEEEEEEEEvNT_6ParamsE$_ZN4cute3eso3ESOILb1ELb0EJNS_6LayoutINS_5tupleIJNS3_IJNS3_IJNS_1CILi8EEENS4_ILi1EEEEEES6_EEENS3_IJNS3_IJS6_S6_EEENS4_ILi2EEEEEEEEENS3_IJNS3_IJNS3_IJS6_NS4_ILi0EEEEEESD_EEENS3_IJNS3_IJSD_SD_EEENS4_ILi8192EEEEEEEEEEENS_10ViewEngineINS_8smem_ptrIPN7cutlass6half_tEEEEEEEC2ERKSK_RKSR_)
        /*1214*/ 	.word	0x00000000


	//----- nvinfo : EIATTR_FRAME_SIZE
	.align		4
.L_782:
        /*1218*/ 	.byte	0x04, 0x11
        /*121a*/ 	.short	(.L_784 - .L_783)
	.align		4
.L_783:
        /*121c*/ 	.word	index@($_ZN7cutlass13device_kernelIN5flash19enable_sm80_to_sm89INS1_16FlashAttnBwdSm80INS1_25CollectiveMainloopBwdSm80ILi2ELi2EN4cute5tupleIJNS5_1CILi128EEES8_NS7_ILi64EEEEEENS_6half_tEfNS_4arch4Sm80ELb1ELb0ELb1ELb1ELb0ELb0ELb0ELb0ELi2ELi4ELi4ELi4ELb0EEENS1_24CollectiveEpilogueBwdGQAISA_fSD_Li256ELb1ELb0EEENS1_25SingleTileBwdLPTSchedulerILb1ELi128ELb0EEEEEEEEEvNT_6ParamsE$_ZN4cute3eso3ESOILb1ELb0EJNS_6LayoutINS_5tupleIJNS3_IJNS3_IJNS_1CILi8EEENS4_ILi1EEEEEES6_EEENS3_IJNS3_IJS6_S6_EEENS4_ILi2EEEEEEEEENS3_IJNS3_IJNS3_IJS6_NS4_ILi0EEEEEESD_EEENS3_IJNS3_IJSD_SD_EEENS4_ILi64EEEEEEEEEEENS_10ViewEngineIPN7cutlass6half_tEEEEEC2ERKSK_RKSP_)
        /*1220*/ 	.word	0x00000000


	//----- nvinfo : EIATTR_FRAME_SIZE
	.align		4
.L_784:
        /*1224*/ 	.byte	0x04, 0x11
        /*1226*/ 	.short	(.L_786 - .L_785)
	.align		4
.L_785:
        /*1228*/ 	.word	index@($_ZN7cutlass13device_kernelIN5flash19enable_sm80_to_sm89INS1_16FlashAttnBwdSm80INS1_25CollectiveMainloopBwdSm80ILi2ELi2EN4cute5tupleIJNS5_1CILi128EEES8_NS7_ILi64EEEEEENS_6half_tEfNS_4arch4Sm80ELb1ELb0ELb1ELb1ELb0ELb0ELb0ELb0ELi2ELi4ELi4ELi4ELb0EEENS1_24CollectiveEpilogueBwdGQAISA_fSD_Li256ELb1ELb0EEENS1_25SingleTileBwdLPTSchedulerILb1ELi128ELb0EEEEEEEEEvNT_6ParamsE$_ZN4cute3eso3ESOILb1ELb0EJNS_6LayoutINS_5tupleIJNS3_IJNS3_IJNS_1CILi8EEENS4_ILi1EEEEEES6_EEENS3_IJNS3_IJS6_S6_EEENS4_ILi2EEEEEEEEENS3_IJNS3_IJNS3_IJS6_NS4_ILi0EEEEEESD_EEENS3_IJNS3_IJSD_SD_EEENS4_ILi4096EEEEEEEEEEENS_10ViewEngineINS_8smem_ptrIPN7cutlass6half_tEEEEEEEC2ERKSK_RKSR_)
        /*122c*/ 	.word	0x00000000


	//----- nvinfo : EIATTR_FRAME_SIZE
	.align		4
.L_786:
        /*1230*/ 	.byte	0x04, 0x11
        /*1232*/ 	.short	(.L_788 - .L_787)
	.align		4
.L_787:
        /*1234*/ 	.word	index@($_ZN7cutlass13device_kernelIN5flash19enable_sm80_to_sm89INS1_16FlashAttnBwdSm80INS1_25CollectiveMainloopBwdSm80ILi2ELi2EN4cute5tupleIJNS5_1CILi128EEES8_NS7_ILi64EEEEEENS_6half_tEfNS_4arch4Sm80ELb1ELb0ELb1ELb1ELb0ELb0ELb0ELb0ELi2ELi4ELi4ELi4ELb0EEENS1_24CollectiveEpilogueBwdGQAISA_fSD_Li256ELb1ELb0EEENS1_25SingleTileBwdLPTSchedulerILb1ELi128ELb0EEEEEEEEEvNT_6ParamsE$_ZN4cute3eso3ESOILb1ELb0EJNS_6LayoutINS_5tupleIJNS3_IJNS3_IJNS_1CILi4EEENS4_ILi8EEEEEENS3_IJS5_NS4_ILi2EEEEEEEEENS3_IJNS3_IJS8_S8_EEENS3_IJS8_S6_EEEEEEEEENS3_IJNS3_IJNS3_IJNS_11ScaledBasisIS8_JLi1EEEENSF_INS4_ILi1EEEJLi0EEEEEEENS3_IJNSF_INS4_ILi16EEEJLi0EEEENSF_IS6_JLi1EEEEEEEEEENS3_IJNS3_IJNSF_ISH_JLi1EEEENSF_IS6_JLi0EEEEEEENS3_IJNSF_INS4_ILi64EEEJLi0EEEENSF_ISK_JLi1EEEEEEEEEEEEEEENS_10ViewEngineINS_23ArithmeticTupleIteratorINS_15ArithmeticTupleIJNS4_ILi0EEES12_EEEEEEEEEC2ERKSY_RKS15_)
        /*1238*/ 	.word	0x00000000


	//----- nvinfo : EIATTR_FRAME_SIZE
	.align		4
.L_788:
        /*123c*/ 	.byte	0x04, 0x11
        /*123e*/ 	.short	(.L_790 - .L_789)
	.align		4
.L_789:
        /*1240*/ 	.word	index@($_ZN7cutlass13device_kernelIN5flash19enable_sm80_to_sm89INS1_16FlashAttnBwdSm80INS1_25CollectiveMainloopBwdSm80ILi2ELi2EN4cute5tupleIJNS5_1CILi128EEES8_NS7_ILi64EEEEEENS_6half_tEfNS_4arch4Sm80ELb1ELb0ELb1ELb1ELb0ELb0ELb0ELb0ELi2ELi4ELi4ELi4ELb0EEENS1_24CollectiveEpilogueBwdGQAISA_fSD_Li256ELb1ELb0EEENS1_25SingleTileBwdLPTSchedulerILb1ELi128ELb0EEEEEEEEEvNT_6ParamsE$_ZN4cute3eso3ESOILb1ELb0EJNS_6LayoutINS_5tupleIJNS3_IJNS3_IJNS_1CILi4EEENS4_ILi2EEEEEENS4_ILi1EEEEEES6_NS4_ILi8EEEEEENS3_IJNS3_IJNS3_IJS8_NS4_ILi32EEEEEENS4_ILi0EEEEEENS4_ILi64EEES5_EEEEENS_10ViewEngineIPN7cutlass6half_tEEEEEC2ERKSI_RKSN_)
        /*1244*/ 	.word	0x00000000


	//----- nvinfo : EIATTR_FRAME_SIZE
	.align		4
.L_790:
        /*1248*/ 	.byte	0x04, 0x11
        /*124a*/ 	.short	(.L_792 - .L_791)
	.align		4
.L_791:
        /*124c*/ 	.word	index@($_ZN7cutlass13device_kernelIN5flash19enable_sm80_to_sm89INS1_16FlashAttnBwdSm80INS1_25CollectiveMainloopBwdSm80ILi2ELi2EN4cute5tupleIJNS5_1CILi128EEES8_NS7_ILi64EEEEEENS_6half_tEfNS_4arch4Sm80ELb1ELb0ELb1ELb1ELb0ELb0ELb0ELb0ELi2ELi4ELi4ELi4ELb0EEENS1_24CollectiveEpilogueBwdGQAISA_fSD_Li256ELb1ELb0EEENS1_25SingleTileBwdLPTSchedulerILb1ELi128ELb0EEEEEEEEEvNT_6ParamsE$_ZN4cute3eso3ESOILb1ELb0EJNS_6LayoutINS_5tupleIJNS3_IJNS3_IJNS_1CILi4EEENS4_ILi2EEEEEENS4_ILi1EEEEEES6_EEENS3_IJNS3_IJNS3_IJS8_NS4_ILi32EEEEEENS4_ILi0EEEEEENS4_ILi64EEEEEEEEiEEC2ERKSH_RKi)
        /*1250*/ 	.word	0x00000000


	//----- nvinfo : EIATTR_FRAME_SIZE
	.align		4
.L_792:
        /*1254*/ 	.byte	0x04, 0x11
        /*1256*/ 	.short	(.L_794 - .L_793)
	.align		4
.L_793:
        /*1258*/ 	.word	index@($_ZN7cutlass13device_kernelIN5flash19enable_sm80_to_sm89INS1_16FlashAttnBwdSm80INS1_25CollectiveMainloopBwdSm80ILi2ELi2EN4cute5tupleIJNS5_1CILi128EEES8_NS7_ILi64EEEEEENS_6half_tEfNS_4arch4Sm80ELb1ELb0ELb1ELb1ELb0ELb0ELb0ELb0ELi2ELi4ELi4ELi4ELb0EEENS1_24CollectiveEpilogueBwdGQAISA_fSD_Li256ELb1ELb0EEENS1_25SingleTileBwdLPTSchedulerILb1ELi128ELb0EEEEEEEEEvNT_6ParamsE$_ZN4cute3eso3ESOILb1ELb0EJNS_6LayoutINS_5tupleIJNS3_IJNS3_IJNS_1CILi4EEENS4_ILi2EEEEEENS4_ILi1EEEEEES6_EEENS3_IJNS3_IJNS3_IJS8_NS4_ILi32EEEEEENS4_ILi0EEEEEENS4_ILi64EEEEEEEENS_10ViewEngineIPN7cutlass6half_tEEEEEC2ERKSH_RKSM_)
        /*125c*/ 	.word	0x00000000


	//----- nvinfo : EIATTR_FRAME_SIZE
	.align		4
.L_794:
        /*1260*/ 	.byte	0x04, 0x11
        /*1262*/ 	.short	(.L_796 - .L_795)
	.align		4
.L_795:
        /*1264*/ 	.word	index@($_ZN7cutlass13device_kernelIN5flash19enable_sm80_to_sm89INS1_16FlashAttnBwdSm80INS1_25CollectiveMainloopBwdSm80ILi2ELi2EN4cute5tupleIJNS5_1CILi128EEES8_NS7_ILi64EEEEEENS_6half_tEfNS_4arch4Sm80ELb1ELb0ELb1ELb1ELb0ELb0ELb0ELb0ELi2ELi4ELi4ELi4ELb0EEENS1_24CollectiveEpilogueBwdGQAISA_fSD_Li256ELb1ELb0EEENS1_25SingleTileBwdLPTSchedulerILb1ELi128ELb0EEEEEEEEEvNT_6ParamsE$_ZN4cute3eso3ESOILb1ELb0EJNS_6LayoutINS_5tupleIJNS3_IJNS3_IJNS_1CILi4EEENS4_ILi2EEEEEENS4_ILi1EEEEEENS3_IJS6_EEEEEENS3_IJNS3_IJNS3_IJS8_NS4_ILi32EEEEEENS4_ILi0EEEEEENS3_IJNS4_ILi64EEEEEEEEEEENS_10ViewEngineIPN7cutlass6half_tEEEEEC2ERKSJ_RKSO_)
        /*1268*/ 	.word	0x00000000


	//----- nvinfo : EIATTR_FRAME_SIZE
	.align		4
.L_796:
        /*126c*/ 	.byte	0x04, 0x11
        /*126e*/ 	.short	(.L_798 - .L_797)
	.align		4
.L_797:
        /*1270*/ 	.word	index@($_ZN7cutlass13device_kernelIN5flash19enable_sm80_to_sm89INS1_16FlashAttnBwdSm80INS1_25CollectiveMainloopBwdSm80ILi2ELi2EN4cute5tupleIJNS5_1CILi128EEES8_NS7_ILi64EEEEEENS_6half_tEfNS_4arch4Sm80ELb1ELb0ELb1ELb1ELb0ELb0ELb0ELb0ELi2ELi4ELi4ELi4ELb0EEENS1_24CollectiveEpilogueBwdGQAISA_fSD_Li256ELb1ELb0EEENS1_25SingleTileBwdLPTSchedulerILb1ELi128ELb0EEEEEEEEEvNT_6ParamsE$_ZN4cute3eso3ESOILb1ELb0EJNS_6LayoutINS_5tupleIJNS3_IJNS3_IJNS_1CILi4EEENS4_ILi2EEEEEENS4_ILi1EEEEEEEEENS3_IJNS3_IJNS3_IJS8_NS4_ILi32EEEEEENS4_ILi0EEEEEEEEEEEiEEC2ERKSG_RKi)
        /*1274*/ 	.word	0x00000000


	//----- nvinfo : EIATTR_FRAME_SIZE
	.align		4
.L_798:
        /*1278*/ 	.byte	0x04, 0x11
        /*127a*/ 	.short	(.L_800 - .L_799)
	.align		4
.L_799:
        /*127c*/ 	.word	index@($_ZN7cutlass13device_kernelIN5flash19enable_sm80_to_sm89INS1_16FlashAttnBwdSm80INS1_25CollectiveMainloopBwdSm80ILi2ELi2EN4cute5tupleIJNS5_1CILi128EEES8_NS7_ILi64EEEEEENS_6half_tEfNS_4arch4Sm80ELb1ELb0ELb1ELb1ELb0ELb0ELb0ELb0ELi2ELi4ELi4ELi4ELb0EEENS1_24CollectiveEpilogueBwdGQAISA_fSD_Li256ELb1ELb0EEENS1_25SingleTileBwdLPTSchedulerILb1ELi128ELb0EEEEEEEEEvNT_6ParamsE$_ZN4cute3eso3ESOILb1ELb0EJNS_6LayoutINS_5tupleIJNS3_IJNS3_IJNS_1CILi4EEENS4_ILi2EEEEEENS4_ILi1EEEEEEEEENS3_IJNS3_IJNS3_IJS8_NS4_ILi32EEEEEENS4_ILi0EEEEEEEEEEENS_10ViewEngineIPN7cutlass6half_tEEEEEC2ERKSG_RKSL_)
        /*1280*/ 	.word	0x00000000


	//----- nvinfo : EIATTR_FRAME_SIZE
	.align		4
.L_800:
        /*1284*/ 	.byte	0x04, 0x11
        /*1286*/ 	.short	(.L_802 - .L_801)
	.align		4
.L_801:
        /*1288*/ 	.word	index@($_ZN7cutlass13device_kernelIN5flash19enable_sm80_to_sm89INS1_16FlashAttnBwdSm80INS1_25CollectiveMainloopBwdSm80ILi2ELi2EN4cute5tupleIJNS5_1CILi128EEES8_NS7_ILi64EEEEEENS_6half_tEfNS_4arch4Sm80ELb1ELb0ELb1ELb1ELb0ELb0ELb0ELb0ELi2ELi4ELi4ELi4ELb0EEENS1_24CollectiveEpilogueBwdGQAISA_fSD_Li256ELb1ELb0EEENS1_25SingleTileBwdLPTSchedulerILb1ELi128ELb0EEEEEEEEEvNT_6ParamsE$_ZN4cute3eso3ESOILb1ELb0EJNS_6LayoutINS_5tupleIJNS3_IJNS3_IJNS_1CILi2EEES5_EEENS4_ILi1EEEEEEEEENS3_IJNS3_IJNS3_IJS7_NS4_ILi16EEEEEENS4_ILi0EEEEEEEEEEENS_10ViewEngineIPjEEEEC2ERKSF_RKSI_)
        /*128c*/ 	.word	0x00000000


	//----- nvinfo : EIATTR_FRAME_SIZE
	.align		4
.L_802:
        /*1290*/ 	.byte	0x04, 0x11
        /*1292*/ 	.short	(.L_804 - .L_803)
	.align		4
.L_803:
        /*1294*/ 	.word	index@($_ZN7cutlass13device_kernelIN5flash19enable_sm80_to_sm89INS1_16FlashAttnBwdSm80INS1_25CollectiveMainloopBwdSm80ILi2ELi2EN4cute5tupleIJNS5_1CILi128EEES8_NS7_ILi64EEEEEENS_6half_tEfNS_4arch4Sm80ELb1ELb0ELb1ELb1ELb0ELb0ELb0ELb0ELi2ELi4ELi4ELi4ELb0EEENS1_24CollectiveEpilogueBwdGQAISA_fSD_Li256ELb1ELb0EEENS1_25SingleTileBwdLPTSchedulerILb1ELi128ELb0EEEEEEEEEvNT_6ParamsE$_ZN4cute3eso3ESOILb1ELb0EJNS_6LayoutINS_5tupleIJNS3_IJNS3_IJNS3_IJNS_1CILi4EEENS4_ILi2EEEEEENS4_ILi1EEEEEES8_EEENS3_IJNS3_IJNS3_IJS8_S8_EEES8_EEES6_EEEEEENS3_IJNS3_IJNS3_IJNS3_IJS8_NS4_ILi32EEEEEENS4_ILi0EEEEEESH_EEENS3_IJNS3_IJNS3_IJSH_SH_EEESH_EEENS4_ILi64EEEEEEEEEEENS_10ViewEngineIPN7cutlass6half_tEEEEEC2ERKSP_RKSU_)
        /*1298*/ 	.word	0x00000000


	//----- nvinfo : EIATTR_FRAME_SIZE
	.align		4
.L_804:
        /*129c*/ 	.byte	0x04, 0x11
        /*129e*/ 	.short	(.L_806 - .L_805)
	.align		4
.L_805:
        /*12a0*/ 	.word	index@($_ZN7cutlass13device_kernelIN5flash19enable_sm80_to_sm89INS1_16FlashAttnBwdSm80INS1_25CollectiveMainloopBwdSm80ILi2ELi2EN4cute5tupleIJNS5_1CILi128EEES8_NS7_ILi64EEEEEENS_6half_tEfNS_4arch4Sm80ELb1ELb0ELb1ELb1ELb0ELb0ELb0ELb0ELi2ELi4ELi4ELi4ELb0EEENS1_24CollectiveEpilogueBwdGQAISA_fSD_Li256ELb1ELb0EEENS1_25SingleTileBwdLPTSchedulerILb1ELi128ELb0EEEEEEEEEvNT_6ParamsE$_ZN4cute3eso3ESOILb1ELb0EJNS_5tupleIJNS_1CILi1EEENS3_ILi0EEEEEENS2_IJiEEEEEC2ERKS6_RKS7_)
        /*12a4*/ 	.word	0x00000000


	//----- nvinfo : EIATTR_FRAME_SIZE
	.align		4
.L_806:
        /*12a8*/ 	.byte	0x04, 0x11
        /*12aa*/ 	.short	(.L_808 - .L_807)
	.align		4
.L_807:
        /*12ac*/ 	.word	index@($_ZN7cutlass13device_kernelIN5flash19enable_sm80_to_sm89INS1_16FlashAttnBwdSm80INS1_25CollectiveMainloopBwdSm80ILi2ELi2EN4cute5tupleIJNS5_1CILi128EEES8_NS7_ILi64EEEEEENS_6half_tEfNS_4arch4Sm80ELb1ELb0ELb1ELb1ELb0ELb0ELb0ELb0ELi2ELi4ELi4ELi4ELb0EEENS1_24CollectiveEpilogueBwdGQAISA_fSD_Li256ELb1ELb0EEENS1_25SingleTileBwdLPTSchedulerILb1ELi128ELb0EEEEEEEEEvNT_6ParamsE$_ZN4cute3eso3ESOILb1ELb0EJNS_5tupleIJNS_1CILi0EEES4_EEEiEEC2ERKS5_RKi)
        /*12b0*/ 	.word	0x00000000


	//----- nvinfo : EIATTR_FRAME_SIZE
	.align		4
.L_808:
        /*12b4*/ 	.byte	0x04, 0x11
        /*12b6*/ 	.short	(.L_810 - .L_809)
	.align		4
.L_809:
        /*12b8*/ 	.word	index@($_ZN7cutlass13device_kernelIN5flash19enable_sm80_to_sm89INS1_16FlashAttnBwdSm80INS1_25CollectiveMainloopBwdSm80ILi2ELi2EN4cute5tupleIJNS5_1CILi128EEES8_NS7_ILi64EEEEEENS_6half_tEfNS_4arch4Sm80ELb1ELb0ELb1ELb1ELb0ELb0ELb0ELb0ELi2ELi4ELi4ELi4ELb0EEENS1_24CollectiveEpilogueBwdGQAISA_fSD_Li256ELb1ELb0EEENS1_25SingleTileBwdLPTSchedulerILb1ELi128ELb0EEEEEEEEEvNT_6ParamsE$_ZN4cute3eso3ESOILb1ELb0EJNS_5tupleIJNS2_IJNS_1CILi1EEENS3_ILi0EEEEEES5_EEENS2_IJNS2_IJS5_S5_EEEiEEEEEC2ERKS7_RKS9_)
        /*12bc*/ 	.word	0x00000000


	//----- nvinfo : EIATTR_FRAME_SIZE
	.align		4
.L_810:
        /*12c0*/ 	.byte	0x04, 0x11
        /*12c2*/ 	.short	(.L_812 - .L_811)
	.align		4
.L_811:
        /*12c4*/ 	.word	index@($_ZN7cutlass13device_kernelIN5flash19enable_sm80_to_sm89INS1_16FlashAttnBwdSm80INS1_25CollectiveMainloopBwdSm80ILi2ELi2EN4cute5tupleIJNS5_1CILi128EEES8_NS7_ILi64EEEEEENS_6half_tEfNS_4arch4Sm80ELb1ELb0ELb1ELb1ELb0ELb0ELb0ELb0ELi2ELi4ELi4ELi4ELb0EEENS1_24CollectiveEpilogueBwdGQAISA_fSD_Li256ELb1ELb0EEENS1_25SingleTileBwdLPTSchedulerILb1ELi128ELb0EEEEEEEEEvNT_6ParamsE$_ZN4cute3eso3ESOILb1ELb0EJNS_5tupleIJNS2_IJNS_1CILi1EEENS3_ILi0EEEEEENS2_IJS5_S5_EEEEEENS2_IJS5_iEEEEEC2ERKS8_RKS9_)
        /*12c8*/ 	.word	0x00000000


	//----- nvinfo : EIATTR_FRAME_SIZE
	.align		4
.L_812:
        /*12cc*/ 	.byte	0x04, 0x11
        /*12ce*/ 	.short	(.L_814 - .L_813)
	.align		4
.L_813:
        /*12d0*/ 	.word	index@($_ZN7cutlass13device_kernelIN5flash19enable_sm80_to_sm89INS1_16FlashAttnBwdSm80INS1_25CollectiveMainloopBwdSm80ILi2ELi2EN4cute5tupleIJNS5_1CILi128EEES8_NS7_ILi64EEEEEENS_6half_tEfNS_4arch4Sm80ELb1ELb0ELb1ELb1ELb0ELb0ELb0ELb0ELi2ELi4ELi4ELi4ELb0EEENS1_24CollectiveEpilogueBwdGQAISA_fSD_Li256ELb1ELb0EEENS1_25SingleTileBwdLPTSchedulerILb1ELi128ELb0EEEEEEEEEvNT_6ParamsE$_ZN4cute3eso3ESOILb1ELb0EJNS_1CILi8EEEiiiNS2_ILi144EEENS2_ILi512EEEEEC2ERKS3_RKiSA_SA_RKS4_RKS5_)
        /*12d4*/ 	.word	0x00000000


	//----- nvinfo : EIATTR_FRAME_SIZE
	.align		4
.L_814:
        /*12d8*/ 	.byte	0x04, 0x11
        /*12da*/ 	.short	(.L_816 - .L_815)
	.align		4
.L_815:
        /*12dc*/ 	.word	index@($_ZN7cutlass13device_kernelIN5flash19enable_sm80_to_sm89INS1_16FlashAttnBwdSm80INS1_25CollectiveMainloopBwdSm80ILi2ELi2EN4cute5tupleIJNS5_1CILi128EEES8_NS7_ILi64EEEEEENS_6half_tEfNS_4arch4Sm80ELb1ELb0ELb1ELb1ELb0ELb0ELb0ELb0ELi2ELi4ELi4ELi4ELb0EEENS1_24CollectiveEpilogueBwdGQAISA_fSD_Li256ELb1ELb0EEENS1_25SingleTileBwdLPTSchedulerILb1ELi128ELb0EEEEEEEEEvNT_6ParamsE$_ZN4cute3eso3ESOILb1ELb0EJNS_1CILi8EEEiiEEC2ERKS3_RKiS8_)
        /*12e0*/ 	.word	0x00000000


	//----- nvinfo : EIATTR_FRAME_SIZE
	.align		4
.L_816:
        /*12e4*/ 	.byte	0x04, 0x11
        /*12e6*/ 	.short	(.L_818 - .L_817)
	.align		4
.L_817:
        /*12e8*/ 	.word	index@($_ZN7cutlass13device_kernelIN5flash19enable_sm80_to_sm89INS1_16FlashAttnBwdSm80INS1_25CollectiveMainloopBwdSm80ILi2ELi2EN4cute5tupleIJNS5_1CILi128EEES8_NS7_ILi64EEEEEENS_6half_tEfNS_4arch4Sm80ELb1ELb0ELb1ELb1ELb0ELb0ELb0ELb0ELi2ELi4ELi4ELi4ELb0EEENS1_24CollectiveEpilogueBwdGQAISA_fSD_Li256ELb1ELb0EEENS1_25SingleTileBwdLPTSchedulerILb1ELi128ELb0EEEEEEEEEvNT_6ParamsE$_ZN4cute3eso3ESOILb1ELb0EJNS_1CILi1EEEiiiNS2_ILi72EEENS2_ILi512EEEEEC2ERKS3_RKiSA_SA_RKS4_RKS5_)
        /*12ec*/ 	.word	0x00000000


	//----- nvinfo : EIATTR_FRAME_SIZE
	.align		4
.L_818:
        /*12f0*/ 	.byte	0x04, 0x11
        /*12f2*/ 	.short	(.L_820 - .L_819)
	.align		4
.L_819:
        /*12f4*/ 	.word	index@($_ZN7cutlass13device_kernelIN5flash19enable_sm80_to_sm89INS1_16FlashAttnBwdSm80INS1_25CollectiveMainloopBwdSm80ILi2ELi2EN4cute5tupleIJNS5_1CILi128EEES8_NS7_ILi64EEEEEENS_6half_tEfNS_4arch4Sm80ELb1ELb0ELb1ELb1ELb0ELb0ELb0ELb0ELi2ELi4ELi4ELi4ELb0EEENS1_24CollectiveEpilogueBwdGQAISA_fSD_Li256ELb1ELb0EEENS1_25SingleTileBwdLPTSchedulerILb1ELi128ELb0EEEEEEEEEvNT_6ParamsE$_ZN4cute3eso3ESOILb1ELb0EJNS_1CILi1EEEiiiNS2_ILi144EEENS2_ILi512EEEEEC2ERKS3_RKiSA_SA_RKS4_RKS5_)
        /*12f8*/ 	.word	0x00000000


	//----- nvinfo : EIATTR_FRAME_SIZE
	.align		4
.L_820:
        /*12fc*/ 	.byte	0x04, 0x11
        /*12fe*/ 	.short	(.L_822 - .L_821)
	.align		4
.L_821:
        /*1300*/ 	.word	index@($_ZN7cutlass13device_kernelIN5flash19enable_sm80_to_sm89INS1_16FlashAttnBwdSm80INS1_25CollectiveMainloopBwdSm80ILi2ELi2EN4cute5tupleIJNS5_1CILi128EEES8_NS7_ILi64EEEEEENS_6half_tEfNS_4arch4Sm80ELb1ELb0ELb1ELb1ELb0ELb0ELb0ELb0ELi2ELi4ELi4ELi4ELb0EEENS1_24CollectiveEpilogueBwdGQAISA_fSD_Li256ELb1ELb0EEENS1_25SingleTileBwdLPTSchedulerILb1ELi128ELb0EEEEEEEEEvNT_6ParamsE$_ZN4cute3eso3ESOILb1ELb0EJNS_1CILi1EEENS_5tupleIJiiiEEENS2_ILi64EEENS4_IJNS2_ILi72EEENS2_ILi144EEENS2_ILi288EEEEEENS2_ILi512EEEEEC2ERKS3_RKS5_RKS6_RKSA_RKSB_)
        /*1304*/ 	.word	0x00000000


	//----- nvinfo : EIATTR_FRAME_SIZE
	.align		4
.L_822:
        /*1308*/ 	.byte	0x04, 0x11
        /*130a*/ 	.short	(.L_824 - .L_823)
	.align		4
.L_823:
        /*130c*/ 	.word	index@($_ZN7cutlass13device_kernelIN5flash19enable_sm80_to_sm89INS1_16FlashAttnBwdSm80INS1_25CollectiveMainloopBwdSm80ILi2ELi2EN4cute5tupleIJNS5_1CILi128EEES8_NS7_ILi64EEEEEENS_6half_tEfNS_4arch4Sm80ELb1ELb0ELb1ELb1ELb0ELb0ELb0ELb0ELi2ELi4ELi4ELi4ELb0EEENS1_24CollectiveEpilogueBwdGQAISA_fSD_Li256ELb1ELb0EEENS1_25SingleTileBwdLPTSchedulerILb1ELi128ELb0EEEEEEEEEvNT_6ParamsE$_ZN4cute3eso3ESOILb1ELb0EJNS_1CILi1EEENS_5tupleIJNS2_ILi8EEEiiEEENS2_ILi64EEENS4_IJiNS2_ILi144EEENS2_ILi288EEEEEENS2_ILi512EEEEEC2ERKS3_RKS6_RKS7_RKSA_RKSB_)
        /*1310*/ 	.word	0x00000000


	//----- nvinfo : EIATTR_FRAME_SIZE
	.align		4
.L_824:
        /*1314*/ 	.byte	0x04, 0x11
        /*1316*/ 	.short	(.L_826 - .L_825)
	.align		4
.L_825:
        /*1318*/ 	.word	index@($_ZN7cutlass13device_kernelIN5flash19enable_sm80_to_sm89INS1_16FlashAttnBwdSm80INS1_25CollectiveMainloopBwdSm80ILi2ELi2EN4cute5tupleIJNS5_1CILi128EEES8_NS7_ILi64EEEEEENS_6half_tEfNS_4arch4Sm80ELb1ELb0ELb1ELb1ELb0ELb0ELb0ELb0ELi2ELi4ELi4ELi4ELb0EEENS1_24CollectiveEpilogueBwdGQAISA_fSD_Li256ELb1ELb0EEENS1_25SingleTileBwdLPTSchedulerILb1ELi128ELb0EEEEEEEEEvNT_6ParamsE$_ZN4cute3eso3ESOILb1ELb0EJNS_14ComposedLayoutINS_7SwizzleILi3ELi3ELi3EEENS_1CILj0EEENS_6LayoutINS_5tupleIJNS8_IJNS8_IJNS5_ILi4EEENS5_ILi8EEEEEENS8_IJS9_NS5_ILi1EEEEEEEEENS8_IJNS8_IJNS5_ILi2EEESF_SF_EEENS8_IJSF_S9_EEEEEEEEENS8_IJNS8_IJNS8_IJSF_NS5_ILi64EEEEEENS8_IJNS5_ILi1024EEENS5_ILi0EEEEEEEEENS8_IJNS8_IJSC_NS5_ILi512EEESA_EEENS8_IJNS5_ILi4096EEENS5_ILi16EEEEEEEEEEEEEEEENS_10ViewEngineINS_8smem_ptrIPN7cutlass6half_tEEEEEEEC2ERKSY_RKS15_)
        /*131c*/ 	.word	0x00000000


	//----- nvinfo : EIATTR_FRAME_SIZE
	.align		4
.L_826:
        /*1320*/ 	.byte	0x04, 0x11
        /*1322*/ 	.short	(.L_828 - .L_827)
	.align		4
.L_827:
        /*1324*/ 	.word	index@($_ZN7cutlass13device_kernelIN5flash19enable_sm80_to_sm89INS1_16FlashAttnBwdSm80INS1_25CollectiveMainloopBwdSm80ILi2ELi2EN4cute5tupleIJNS5_1CILi128EEES8_NS7_ILi64EEEEEENS_6half_tEfNS_4arch4Sm80ELb1ELb0ELb1ELb1ELb0ELb0ELb0ELb0ELi2ELi4ELi4ELi4ELb0EEENS1_24CollectiveEpilogueBwdGQAISA_fSD_Li256ELb1ELb0EEENS1_25SingleTileBwdLPTSchedulerILb1ELi128ELb0EEEEEEEEEvNT_6ParamsE$_ZN4cute3eso3ESOILb1ELb0EJNS_14ComposedLayoutINS_7SwizzleILi3ELi3ELi3EEENS_1CILj0EEENS_6LayoutINS_5tupleIJNS8_IJNS8_IJNS5_ILi4EEENS5_ILi8EEEEEENS8_IJNS5_ILi2EEENS5_ILi1EEEEEEEEENS8_IJNS8_IJSC_SC_EEESB_EEEEEENS8_IJNS8_IJNS8_IJNS5_ILi128EEESD_EEENS8_IJSA_NS5_ILi0EEEEEEEEENS8_IJNS8_IJNS5_ILi64EEENS5_ILi512EEEEEENS8_IJNS5_ILi16EEENS5_ILi1024EEEEEEEEEEEEEEEENS_10ViewEngineINS_8smem_ptrIPN7cutlass6half_tEEEEEEEC2ERKSX_RKS14_)
        /*1328*/ 	.word	0x00000000


	//----- nvinfo : EIATTR_FRAME_SIZE
	.align		4
.L_828:
        /*132c*/ 	.byte	0x04, 0x11
        /*132e*/ 	.short	(.L_830 - .L_829)
	.align		4
.L_829:
        /*1330*/ 	.word	index@($_ZN7cutlass13device_kernelIN5flash19enable_sm80_to_sm89INS1_16FlashAttnBwdSm80INS1_25CollectiveMainloopBwdSm80ILi2ELi2EN4cute5tupleIJNS5_1CILi128EEES8_NS7_ILi64EEEEEENS_6half_tEfNS_4arch4Sm80ELb1ELb0ELb1ELb1ELb0ELb0ELb0ELb0ELi2ELi4ELi4ELi4ELb0EEENS1_24CollectiveEpilogueBwdGQAISA_fSD_Li256ELb1ELb0EEENS1_25SingleTileBwdLPTSchedulerILb1ELi128ELb0EEEEEEEEEvNT_6ParamsE$_ZN4cute3eso3ESOILb1ELb0EJNS_14ComposedLayoutINS_7SwizzleILi3ELi3ELi3EEENS_1CILj0EEENS_6LayoutINS_5tupleIJNS8_IJNS5_ILi8EEENS5_ILi16EEEEEENS8_IJNS5_ILi64EEENS5_ILi1EEEEEEEEENS8_IJNS8_IJSC_NS5_ILi512EEEEEENS8_IJSD_NS5_ILi0EEEEEEEEEEEEENS_10ViewEngineINS_8smem_ptrIPN7cutlass6half_tEEEEEEEC2ERKSM_RKST_)
        /*1334*/ 	.word	0x00000000


	//----- nvinfo : EIATTR_FRAME_SIZE
	.align		4
.L_830:
        /*1338*/ 	.byte	0x04, 0x11
        /*133a*/ 	.short	(.L_832 - .L_831)
	.align		4
.L_831:
        /*133c*/ 	.word	index@($_ZN7cutlass13device_kernelIN5flash19enable_sm80_to_sm89INS1_16FlashAttnBwdSm80INS1_25CollectiveMainloopBwdSm80ILi2ELi2EN4cute5tupleIJNS5_1CILi128EEES8_NS7_ILi64EEEEEENS_6half_tEfNS_4arch4Sm80ELb1ELb0ELb1ELb1ELb0ELb0ELb0ELb0ELi2ELi4ELi4ELi4ELb0EEENS1_24CollectiveEpilogueBwdGQAISA_fSD_Li256ELb1ELb0EEENS1_25SingleTileBwdLPTSchedulerILb1ELi128ELb0EEEEEEEEEvNT_6ParamsE$_ZN4cute3eso3ESOILb1ELb0EJNS_14ComposedLayoutINS_7SwizzleILi3ELi3ELi3EEENS_1CILj0EEENS_6LayoutINS_5tupleIJNS5_ILi64EEENS5_ILi128EEEEEENS8_IJNS5_ILi1EEES9_EEEEEEENS_10ViewEngineINS_8smem_ptrIPN7cutlass6half_tEEEEEEEC2ERKSF_RKSM_)
        /*1340*/ 	.word	0x00000000


	//----- nvinfo : EIATTR_FRAME_SIZE
	.align		4
.L_832:
        /*1344*/ 	.byte	0x04, 0x11
        /*1346*/ 	.short	(.L_834 - .L_833)
	.align		4
.L_833:
        /*1348*/ 	.word	index@($_ZN7cutlass13device_kernelIN5flash19enable_sm80_to_sm89INS1_16FlashAttnBwdSm80INS1_25CollectiveMainloopBwdSm80ILi2ELi2EN4cute5tupleIJNS5_1CILi128EEES8_NS7_ILi64EEEEEENS_6half_tEfNS_4arch4Sm80ELb1ELb0ELb1ELb1ELb0ELb0ELb0ELb0ELi2ELi4ELi4ELi4ELb0EEENS1_24CollectiveEpilogueBwdGQAISA_fSD_Li256ELb1ELb0EEENS1_25SingleTileBwdLPTSchedulerILb1ELi128ELb0EEEEEEEEEvNT_6ParamsE$_ZN4cute3eso3ESOILb1ELb0EJNS_14ComposedLayoutINS_7SwizzleILi3ELi3ELi3EEENS_1CILi0EEENS_6LayoutINS_5tupleIJNS8_IJNS8_IJNS5_ILi4EEENS5_ILi8EEEEEENS8_IJS9_NS5_ILi1EEEEEEEEENS8_IJNS8_IJNS5_ILi2EEESF_SF_EEENS8_IJSF_SA_EEEEEEEEENS8_IJNS8_IJNS8_IJNS5_ILi128EEESC_EEENS8_IJNS5_ILi16EEES6_EEEEEENS8_IJNS8_IJNS5_ILi64EEESA_NS5_ILi512EEEEEENS8_IJNS5_ILi8192EEENS5_ILi1024EEEEEEEEEEEEEEEENS_10ViewEngineINS_8smem_ptrIPN7cutlass6half_tEEEEEEEC2ERKSY_RKS15_)
        /*134c*/ 	.word	0x00000000


	//----- nvinfo : EIATTR_FRAME_SIZE
	.align		4
.L_834:
        /*1350*/ 	.byte	0x04, 0x11
        /*1352*/ 	.short	(.L_836 - .L_835)
	.align		4
.L_835:
        /*1354*/ 	.word	index@($_ZN7cutlass13device_kernelIN5flash19enable_sm80_to_sm89INS1_16FlashAttnBwdSm80INS1_25CollectiveMainloopBwdSm80ILi2ELi2EN4cute5tupleIJNS5_1CILi128EEES8_NS7_ILi64EEEEEENS_6half_tEfNS_4arch4Sm80ELb1ELb0ELb1ELb1ELb0ELb0ELb0ELb0ELi2ELi4ELi4ELi4ELb0EEENS1_24CollectiveEpilogueBwdGQAISA_fSD_Li256ELb1ELb0EEENS1_25SingleTileBwdLPTSchedulerILb1ELi128ELb0EEEEEEEEEvNT_6ParamsE$_ZN4cute3eso3ESOILb1ELb0EJNS_14ComposedLayoutINS_7SwizzleILi3ELi3ELi3EEENS_1CILi0EEENS_6LayoutINS_5tupleIJNS8_IJNS8_IJNS5_ILi4EEENS5_ILi8EEEEEENS8_IJNS5_ILi2EEENS5_ILi1EEEEEEEEENS8_IJNS8_IJSC_SC_EEESB_EEEEEENS8_IJNS8_IJNS8_IJNS5_ILi128EEESD_EEENS8_IJSA_S6_EEEEEENS8_IJNS8_IJNS5_ILi64EEENS5_ILi512EEEEEENS8_IJNS5_ILi16EEENS5_ILi1024EEEEEEEEEEEEEEEENS_10ViewEngineINS_8smem_ptrIPN7cutlass6half_tEEEEEEEC2ERKSW_RKS13_)
        /*1358*/ 	.word	0x00000000


	//----- nvinfo : EIATTR_FRAME_SIZE
	.align		4
.L_836:
        /*135c*/ 	.byte	0x04, 0x11
        /*135e*/ 	.short	(.L_838 - .L_837)
	.align		4
.L_837:
        /*1360*/ 	.word	index@($_ZN7cutlass13device_kernelIN5flash19enable_sm80_to_sm89INS1_16FlashAttnBwdSm80INS1_25CollectiveMainloopBwdSm80ILi2ELi2EN4cute5tupleIJNS5_1CILi128EEES8_NS7_ILi64EEEEEENS_6half_tEfNS_4arch4Sm80ELb1ELb0ELb1ELb1ELb0ELb0ELb0ELb0ELi2ELi4ELi4ELi4ELb0EEENS1_24CollectiveEpilogueBwdGQAISA_fSD_Li256ELb1ELb0EEENS1_25SingleTileBwdLPTSchedulerILb1ELi128ELb0EEEEEEEEEvNT_6ParamsE$_ZN4cute3eso3ESOILb1ELb0EJNS_14ComposedLayoutINS_7SwizzleILi3ELi3ELi3EEENS_1CILi0EEENS_6LayoutINS_5tupleIJNS8_IJNS8_IJNS5_ILi4EEENS5_ILi8EEEEEENS8_IJNS5_ILi2EEENS5_ILi1EEEEEEEEENS8_IJNS8_IJSC_SC_EEENS8_IJSA_S9_EEEEEEEEENS8_IJNS8_IJNS8_IJSC_NS5_ILi64EEEEEENS8_IJNS5_ILi512EEES6_EEEEEENS8_IJNS8_IJSD_SA_EEENS8_IJNS5_ILi1024EEENS5_ILi16EEEEEEEEEEEEEEEENS_10ViewEngineINS_8smem_ptrIPN7cutlass6half_tEEEEEEEC2ERKSW_RKS13_)
        /*1364*/ 	.word	0x00000000


	//----- nvinfo : EIATTR_FRAME_SIZE
	.align		4
.L_838:
        /*1368*/ 	.byte	0x04, 0x11
        /*136a*/ 	.short	(.L_840 - .L_839)
	.align		4
.L_839:
        /*136c*/ 	.word	index@($_ZN7cutlass13device_kernelIN5flash19enable_sm80_to_sm89INS1_16FlashAttnBwdSm80INS1_25CollectiveMainloopBwdSm80ILi2ELi2EN4cute5tupleIJNS5_1CILi128EEES8_NS7_ILi64EEEEEENS_6half_tEfNS_4arch4Sm80ELb1ELb0ELb1ELb1ELb0ELb0ELb0ELb0ELi2ELi4ELi4ELi4ELb0EEENS1_24CollectiveEpilogueBwdGQAISA_fSD_Li256ELb1ELb0EEENS1_25SingleTileBwdLPTSchedulerILb1ELi128ELb0EEEEEEEEEvNT_6ParamsE$_ZN4cute3eso3ESOILb1ELb0EJNS_10UnderscoreEiiEEC2ERKS2_RKiS7_)
        /*1370*/ 	.word	0x00000000


	//----- nvinfo : EIATTR_FRAME_SIZE
	.align		4
.L_840:
        /*1374*/ 	.byte	0x04, 0x11
        /*1376*/ 	.short	(.L_842 - .L_841)
	.align		4
.L_841:
        /*1378*/ 	.word	index@($_ZN7cutlass13device_kernelIN5flash19enable_sm80_to_sm89INS1_16FlashAttnBwdSm80INS1_25CollectiveMainloopBwdSm80ILi2ELi2EN4cute5tupleIJNS5_1CILi128EEES8_NS7_ILi64EEEEEENS_6half_tEfNS_4arch4Sm80ELb1ELb0ELb1ELb1ELb0ELb0ELb0ELb0ELi2ELi4ELi4ELi4ELb0EEENS1_24CollectiveEpilogueBwdGQAISA_fSD_Li256ELb1ELb0EEENS1_25SingleTileBwdLPTSchedulerILb1ELi128ELb0EEEEEEEEEvNT_6ParamsE$_ZN4cute3eso3ESOILb1ELb0EJNS_10UnderscoreEiEEC2ERKS2_RKi)
        /*137c*/ 	.word	0x00000000


	//----- nvinfo : EIATTR_FRAME_SIZE
	.align		4
.L_842:
        /*1380*/ 	.byte	0x04, 0x11
        /*1382*/ 	.short	(.L_844 - .L_843)
	.align		4
.L_843:
        /*1384*/ 	.word	index@($_ZN7cutlass13device_kernelIN5flash19enable_sm80_to_sm89INS1_16FlashAttnBwdSm80INS1_25CollectiveMainloopBwdSm80ILi2ELi2EN4cute5tupleIJNS5_1CILi128EEES8_NS7_ILi64EEEEEENS_6half_tEfNS_4arch4Sm80ELb1ELb0ELb1ELb1ELb0ELb0ELb0ELb0ELi2ELi4ELi4ELi4ELb0EEENS1_24CollectiveEpilogueBwdGQAISA_fSD_Li256ELb1ELb0EEENS1_25SingleTileBwdLPTSchedulerILb1ELi128ELb0EEEEEEEEEvNT_6ParamsE$_ZN4cute3eso3ESOILb1ELb0EJNS_10UnderscoreES2_iEEC2ERKS2_S5_RKi)
        /*1388*/ 	.word	0x00000000


	//----- nvinfo : EIATTR_FRAME_SIZE
	.align		4
.L_844:
        /*138c*/ 	.byte	0x04, 0x11
        /*138e*/ 	.short	(.L_846 - .L_845)
	.align		4
.L_845:
        /*1390*/ 	.word	index@($_ZN7cutlass13device_kernelIN5flash19enable_sm80_to_sm89INS1_16FlashAttnBwdSm80INS1_25CollectiveMainloopBwdSm80ILi2ELi2EN4cute5tupleIJNS5_1CILi128EEES8_NS7_ILi64EEEEEENS_6half_tEfNS_4arch4Sm80ELb1ELb0ELb1ELb1ELb0ELb0ELb0ELb0ELi2ELi4ELi4ELi4ELb0EEENS1_24CollectiveEpilogueBwdGQAISA_fSD_Li256ELb1ELb0EEENS1_25SingleTileBwdLPTSchedulerILb1ELi128ELb0EEEEEEEEEvNT_6ParamsE$_ZN4cute3eso3ESOILb1ELb0EJNS_10UnderscoreES2_S2_iEEC2ERKS2_S5_S5_RKi)
        /*1394*/ 	.word	0x00000000


	//----- nvinfo : EIATTR_FRAME_SIZE
	.align		4
.L_846:
        /*1398*/ 	.byte	0x04, 0x11
        /*139a*/ 	.short	(.L_848 - .L_847)
	.align		4
.L_847:
        /*139c*/ 	.word	index@($_ZN7cutlass13device_kernelIN5flash19enable_sm80_to_sm89INS1_16FlashAttnBwdSm80INS1_25CollectiveMainloopBwdSm80ILi2ELi2EN4cute5tupleIJNS5_1CILi128EEES8_NS7_ILi64EEEEEENS_6half_tEfNS_4arch4Sm80ELb1ELb0ELb1ELb1ELb0ELb0ELb0ELb0ELi2ELi4ELi4ELi4ELb0EEENS1_24CollectiveEpilogueBwdGQAISA_fSD_Li256ELb1ELb0EEENS1_25SingleTileBwdLPTSchedulerILb1ELi128ELb0EEEEEEEEEvNT_6ParamsE$_ZN4cute3eso3ESOILb0ELb1EJiNS_1CILi72EEENS2_ILi512EEEEEC2ERKiRKS3_RKS4_)
        /*13a0*/ 	.word	0x00000000


	//----- nvinfo : EIATTR_FRAME_SIZE
	.align		4
.L_848:
        /*13a4*/ 	.byte	0x04, 0x11
        /*13a6*/ 	.short	(.L_850 - .L_849)
	.align		4
.L_849:
        /*13a8*/ 	.word	index@($_ZN7cutlass13device_kernelIN5flash19enable_sm80_to_sm89INS1_16FlashAttnBwdSm80INS1_25CollectiveMainloopBwdSm80ILi2ELi2EN4cute5tupleIJNS5_1CILi128EEES8_NS7_ILi64EEEEEENS_6half_tEfNS_4arch4Sm80ELb1ELb0ELb1ELb1ELb0ELb0ELb0ELb0ELi2ELi4ELi4ELi4ELb0EEENS1_24CollectiveEpilogueBwdGQAISA_fSD_Li256ELb1ELb0EEENS1_25SingleTileBwdLPTSchedulerILb1ELi128ELb0EEEEEEEEEvNT_6ParamsE$_ZN4cute3eso3ESOILb0ELb1EJiNS_1CILi144EEENS2_ILi512EEEEEC2ERKiRKS3_RKS4_)
        /*13ac*/ 	.word	0x00000000


	//----- nvinfo : EIATTR_FRAME_SIZE
	.align		4
.L_850:
        /*13b0*/ 	.byte	0x04, 0x11
        /*13b2*/ 	.short	(.L_852 - .L_851)
	.align		4
.L_851:
        /*13b4*/ 	.word	index@($_ZN7cutlass13device_kernelIN5flash19enable_sm80_to_sm89INS1_16FlashAttnBwdSm80INS1_25CollectiveMainloopBwdSm80ILi2ELi2EN4cute5tupleIJNS5_1CILi128EEES8_NS7_ILi64EEEEEENS_6half_tEfNS_4arch4Sm80ELb1ELb0ELb1ELb1ELb0ELb0ELb0ELb0ELi2ELi4ELi4ELi4ELb0EEENS1_24CollectiveEpilogueBwdGQAISA_fSD_Li256ELb1ELb0EEENS1_25SingleTileBwdLPTSchedulerILb1ELi128ELb0EEEEEEEEEvNT_6ParamsE$_ZN4cute3eso3ESOILb0ELb1EJiNS_1CILi144EEENS2_ILi288EEEEEC2ERKiRKS3_RKS4_)
        /*13b8*/ 	.word	0x00000000


	//----- nvinfo : EIATTR_FRAME_SIZE
	.align		4
.L_852:
        /*13bc*/ 	.byte	0x04, 0x11
        /*13be*/ 	.short	(.L_854 - .L_853)
	.align		4
.L_853:
        /*13c0*/ 	.word	index@($_ZN7cutlass13device_kernelIN5flash19enable_sm80_to_sm89INS1_16FlashAttnBwdSm80INS1_25CollectiveMainloopBwdSm80ILi2ELi2EN4cute5tupleIJNS5_1CILi128EEES8_NS7_ILi64EEEEEENS_6half_tEfNS_4arch4Sm80ELb1ELb0ELb1ELb1ELb0ELb0ELb0ELb0ELi2ELi4ELi4ELi4ELb0EEENS1_24CollectiveEpilogueBwdGQAISA_fSD_Li256ELb1ELb0EEENS1_25SingleTileBwdLPTSchedulerILb1ELi128ELb0EEEEEEEEEvNT_6ParamsE$_ZN4cute3eso3ESOILb0ELb1EJiNS_1CILi0EEEEEC2ERKiRKS3_)
        /*13c4*/ 	.word	0x00000000


	//----- nvinfo : EIATTR_FRAME_SIZE
	.align		4
.L_854:
        /*13c8*/ 	.byte	0x04, 0x11
        /*13ca*/ 	.short	(.L_856 - .L_855)
	.align		4
.L_855:
        /*13cc*/ 	.word	index@($_ZN7cutlass13device_kernelIN5flash19enable_sm80_to_sm89INS1_16FlashAttnBwdSm80INS1_25CollectiveMainloopBwdSm80ILi2ELi2EN4cute5tupleIJNS5_1CILi128EEES8_NS7_ILi64EEEEEENS_6half_tEfNS_4arch4Sm80ELb1ELb0ELb1ELb1ELb0ELb0ELb0ELb0ELi2ELi4ELi4ELi4ELb0EEENS1_24CollectiveEpilogueBwdGQAISA_fSD_Li256ELb1ELb0EEENS1_25SingleTileBwdLPTSchedulerILb1ELi128ELb0EEEEEEEEEvNT_6ParamsE$_ZN4cute3eso3ESOILb0ELb1EJNS_6LayoutINS_5tupleIJNS3_IJNS_1CILi8EEENS4_ILi1EEEEEENS4_ILi2EEEEEENS3_IJNS3_IJS6_NS4_ILi0EEEEEEiEEEEESA_EEC2ERKSD_RKSA_)
        /*13d0*/ 	.word	0x00000000


	//----- nvinfo : EIATTR_FRAME_SIZE
	.align		4
.L_856:
        /*13d4*/ 	.byte	0x04, 0x11
        /*13d6*/ 	.short	(.L_858 - .L_857)
	.align		4
.L_857:
        /*13d8*/ 	.word	index@($_ZN7cutlass13device_kernelIN5flash19enable_sm80_to_sm89INS1_16FlashAttnBwdSm80INS1_25CollectiveMainloopBwdSm80ILi2ELi2EN4cute5tupleIJNS5_1CILi128EEES8_NS7_ILi64EEEEEENS_6half_tEfNS_4arch4Sm80ELb1ELb0ELb1ELb1ELb0ELb0ELb0ELb0ELi2ELi4ELi4ELi4ELb0EEENS1_24CollectiveEpilogueBwdGQAISA_fSD_Li256ELb1ELb0EEENS1_25SingleTileBwdLPTSchedulerILb1ELi128ELb0EEEEEEEEEvNT_6ParamsE$_ZN4cute3eso3ESOILb0ELb1EJNS_5tupleIJiNS2_IJiNS_1CILi0EEEEEEEEENS2_IJNS_10UnderscoreENS2_IJS7_S7_EEEEEEEEC2ERKS6_RKS9_)
        /*13dc*/ 	.word	0x00000000


	//----- nvinfo : EIATTR_FRAME_SIZE
	.align		4
.L_858:
        /*13e0*/ 	.byte	0x04, 0x11
        /*13e2*/ 	.short	(.L_860 - .L_859)
	.align		4
.L_859:
        /*13e4*/ 	.word	index@($_ZN7cutlass13device_kernelIN5flash19enable_sm80_to_sm89INS1_16FlashAttnBwdSm80INS1_25CollectiveMainloopBwdSm80ILi2ELi2EN4cute5tupleIJNS5_1CILi128EEES8_NS7_ILi64EEEEEENS_6half_tEfNS_4arch4Sm80ELb1ELb0ELb1ELb1ELb0ELb0ELb0ELb0ELi2ELi4ELi4ELi4ELb0EEENS1_24CollectiveEpilogueBwdGQAISA_fSD_Li256ELb1ELb0EEENS1_25SingleTileBwdLPTSchedulerILb1ELi128ELb0EEEEEEEEEvNT_6ParamsE$_ZN4cute3eso3ESOILb0ELb0EJiiiNS_1CILi72EEENS2_ILi512EEEEEC2ERKiS7_S7_RKS3_RKS4_)
        /*13e8*/ 	.word	0x00000000


	//----- nvinfo : EIATTR_FRAME_SIZE
	.align		4
.L_860:
        /*13ec*/ 	.byte	0x04, 0x11
        /*13ee*/ 	.short	(.L_862 - .L_861)
	.align		4
.L_861:
        /*13f0*/ 	.word	index@($_ZN7cutlass13device_kernelIN5flash19enable_sm80_to_sm89INS1_16FlashAttnBwdSm80INS1_25CollectiveMainloopBwdSm80ILi2ELi2EN4cute5tupleIJNS5_1CILi128EEES8_NS7_ILi64EEEEEENS_6half_tEfNS_4arch4Sm80ELb1ELb0ELb1ELb1ELb0ELb0ELb0ELb0ELi2ELi4ELi4ELi4ELb0EEENS1_24CollectiveEpilogueBwdGQAISA_fSD_Li256ELb1ELb0EEENS1_25SingleTileBwdLPTSchedulerILb1ELi128ELb0EEEEEEEEEvNT_6ParamsE$_ZN4cute3eso3ESOILb0ELb0EJiiiNS_1CILi144EEENS2_ILi512EEEEEC2ERKiS7_S7_RKS3_RKS4_)
        /*13f4*/ 	.word	0x00000000


	//----- nvinfo : EIATTR_FRAME_SIZE
	.align		4
.L_862:
        /*13f8*/ 	.byte	0x04, 0x11
        /*13fa*/ 	.short	(.L_864 - .L_863)
	.align		4
.L_863:
        /*13fc*/ 	.word	index@($_ZN7cutlass13device_kernelIN5flash19enable_sm80_to_sm89INS1_16FlashAttnBwdSm80INS1_25CollectiveMainloopBwdSm80ILi2ELi2EN4cute5tupleIJNS5_1CILi128EEES8_NS7_ILi64EEEEEENS_6half_tEfNS_4arch4Sm80ELb1ELb0ELb1ELb1ELb0ELb0ELb0ELb0ELi2ELi4ELi4ELi4ELb0EEENS1_24CollectiveEpilogueBwdGQAISA_fSD_Li256ELb1ELb0EEENS1_25SingleTileBwdLPTSchedulerILb1ELi128ELb0EEEEEEEEEvNT_6ParamsE$_ZN4cute3eso3ESOILb0ELb0EJiiiEEC2ERKiS4_S4_)
        /*1400*/ 	.word	0x00000000


	//----- nvinfo : EIATTR_FRAME_SIZE
	.align		4
.L_864:
        /*1404*/ 	.byte	0x04, 0x11
        /*1406*/ 	.short	(.L_866 - .L_865)
	.align		4
.L_865:
        /*1408*/ 	.word	index@($_ZN7cutlass13device_kernelIN5flash19enable_sm80_to_sm89INS1_16FlashAttnBwdSm80INS1_25CollectiveMainloopBwdSm80ILi2ELi2EN4cute5tupleIJNS5_1CILi128EEES8_NS7_ILi64EEEEEENS_6half_tEfNS_4arch4Sm80ELb1ELb0ELb1ELb1ELb0ELb0ELb0ELb0ELi2ELi4ELi4ELi4ELb0EEENS1_24CollectiveEpilogueBwdGQAISA_fSD_Li256ELb1ELb0EEENS1_25SingleTileBwdLPTSchedulerILb1ELi128ELb0EEEEEEEEEvNT_6ParamsE$_ZN4cute3eso3ESOILb0ELb0EJiiNS_1CILi72EEENS2_ILi512EEEEEC2ERKiS7_RKS3_RKS4_)
        /*140c*/ 	.word	0x00000000


	//----- nvinfo : EIATTR_FRAME_SIZE
	.align		4
.L_866:
        /*1410*/ 	.byte	0x04, 0x11
        /*1412*/ 	.short	(.L_868 - .L_867)
	.align		4
.L_867:
        /*1414*/ 	.word	index@($_ZN7cutlass13device_kernelIN5flash19enable_sm80_to_sm89INS1_16FlashAttnBwdSm80INS1_25CollectiveMainloopBwdSm80ILi2ELi2EN4cute5tupleIJNS5_1CILi128EEES8_NS7_ILi64EEEEEENS_6half_tEfNS_4arch4Sm80ELb1ELb0ELb1ELb1ELb0ELb0ELb0ELb0ELi2ELi4ELi4ELi4ELb0EEENS1_24CollectiveEpilogueBwdGQAISA_fSD_Li256ELb1ELb0EEENS1_25SingleTileBwdLPTSchedulerILb1ELi128ELb0EEEEEEEEEvNT_6ParamsE$_ZN4cute3eso3ESOILb0ELb0EJiiNS_1CILi144EEENS2_ILi512EEEEEC2ERKiS7_RKS3_RKS4_)
        /*1418*/ 	.word	0x00000000


	//----- nvinfo : EIATTR_FRAME_SIZE
	.align		4
.L_868:
        /*141c*/ 	.byte	0x04, 0x11
        /*141e*/ 	.short	(.L_870 - .L_869)
	.align		4
.L_869:
        /*1420*/ 	.word	index@($_ZN7cutlass13device_kernelIN5flash19enable_sm80_to_sm89INS1_16FlashAttnBwdSm80INS1_25CollectiveMainloopBwdSm80ILi2ELi2EN4cute5tupleIJNS5_1CILi128EEES8_NS7_ILi64EEEEEENS_6half_tEfNS_4arch4Sm80ELb1ELb0ELb1ELb1ELb0ELb0ELb0ELb0ELi2ELi4ELi4ELi4ELb0EEENS1_24CollectiveEpilogueBwdGQAISA_fSD_Li256ELb1ELb0EEENS1_25SingleTileBwdLPTSchedulerILb1ELi128ELb0EEEEEEEEEvNT_6ParamsE$_ZN4cute3eso3ESOILb0ELb0EJiiEEC2ERKiS4_)
        /*1424*/ 	.word	0x00000000


	//----- nvinfo : EIATTR_FRAME_SIZE
	.align		4
.L_870:
        /*1428*/ 	.byte	0x04, 0x11
        /*142a*/ 	.short	(.L_872 - .L_871)
	.align		4
.L_871:
        /*142c*/ 	.word	index@($_ZN7cutlass13device_kernelIN5flash19enable_sm80_to_sm89INS1_16FlashAttnBwdSm80INS1_25CollectiveMainloopBwdSm80ILi2ELi2EN4cute5tupleIJNS5_1CILi128EEES8_NS7_ILi64EEEEEENS_6half_tEfNS_4arch4Sm80ELb1ELb0ELb1ELb1ELb0ELb0ELb0ELb0ELi2ELi4ELi4ELi4ELb0EEENS1_24CollectiveEpilogueBwdGQAISA_fSD_Li256ELb1ELb0EEENS1_25SingleTileBwdLPTSchedulerILb1ELi128ELb0EEEEEEEEEvNT_6ParamsE$_ZN4cute3eso3ESOILb0ELb0EJiNS_5tupleIJiiEEEEEC2ERKiRKS3_)
        /*1430*/ 	.word	0x00000000


	//----- nvinfo : EIATTR_FRAME_SIZE
	.align		4
.L_872:
        /*1434*/ 	.byte	0x04, 0x11
        /*1436*/ 	.short	(.L_874 - .L_873)
	.align		4
.L_873:
        /*1438*/ 	.word	index@($_ZN7cutlass13device_kernelIN5flash19enable_sm80_to_sm89INS1_16FlashAttnBwdSm80INS1_25CollectiveMainloopBwdSm80ILi2ELi2EN4cute5tupleIJNS5_1CILi128EEES8_NS7_ILi64EEEEEENS_6half_tEfNS_4arch4Sm80ELb1ELb0ELb1ELb1ELb0ELb0ELb0ELb0ELi2ELi4ELi4ELi4ELb0EEENS1_24CollectiveEpilogueBwdGQAISA_fSD_Li256ELb1ELb0EEENS1_25SingleTileBwdLPTSchedulerILb1ELi128ELb0EEEEEEEEEvNT_6ParamsE$_ZN4cute3eso3ESOILb0ELb0EJiNS_5tupleIJiNS_1CILi0EEEEEEEEC2ERKiRKS5_)
        /*143c*/ 	.word	0x00000000


	//----- nvinfo : EIATTR_FRAME_SIZE
	.align		4
.L_874:
        /*1440*/ 	.byte	0x04, 0x11
        /*1442*/ 	.short	(.L_876 - .L_875)
	.align		4
.L_875:
        /*1444*/ 	.word	index@($_ZN7cutlass13device_kernelIN5flash19enable_sm80_to_sm89INS1_16FlashAttnBwdSm80INS1_25CollectiveMainloopBwdSm80ILi2ELi2EN4cute5tupleIJNS5_1CILi128EEES8_NS7_ILi64EEEEEENS_6half_tEfNS_4arch4Sm80ELb1ELb0ELb1ELb1ELb0ELb0ELb0ELb0ELi2ELi4ELi4ELi4ELb0EEENS1_24CollectiveEpilogueBwdGQAISA_fSD_Li256ELb1ELb0EEENS1_25SingleTileBwdLPTSchedulerILb1ELi128ELb0EEEEEEEEEvNT_6ParamsE$_ZN4cute3eso3ESOILb0ELb0EJNS_6LayoutINS_5tupleIJNS3_IJNS_1CILi8EEENS4_ILi1EEEEEENS4_ILi2EEES5_EEENS3_IJNS3_IJS6_NS4_ILi0EEEEEEiNS4_ILi1024EEEEEEEEiEEC2ERKSE_RKi)
        /*1448*/ 	.word	0x00000000


	//----- nvinfo : EIATTR_FRAME_SIZE
	.align		4
.L_876:
        /*144c*/ 	.byte	0x04, 0x11
        /*144e*/ 	.short	(.L_878 - .L_877)
	.align		4
.L_877:
        /*1450*/ 	.word	index@($_ZN7cutlass13device_kernelIN5flash19enable_sm80_to_sm89INS1_16FlashAttnBwdSm80INS1_25CollectiveMainloopBwdSm80ILi2ELi2EN4cute5tupleIJNS5_1CILi128EEES8_NS7_ILi64EEEEEENS_6half_tEfNS_4arch4Sm80ELb1ELb0ELb1ELb1ELb0ELb0ELb0ELb0ELi2ELi4ELi4ELi4ELb0EEENS1_24CollectiveEpilogueBwdGQAISA_fSD_Li256ELb1ELb0EEENS1_25SingleTileBwdLPTSchedulerILb1ELi128ELb0EEEEEEEEEvNT_6ParamsE$_ZN4cute3eso3ESOILb0ELb0EJNS_6LayoutINS_5tupleIJNS3_IJNS_1CILi8EEENS4_ILi1EEEEEENS4_ILi2EEES5_EEENS3_IJNS3_IJS6_NS4_ILi0EEEEEEiNS4_ILi1024EEEEEEEENS_10ViewEngineINS_8smem_ptrIPN7cutlass6half_tEEEEEEEC2ERKSE_RKSL_)
        /*1454*/ 	.word	0x00000000


	//----- nvinfo : EIATTR_FRAME_SIZE
	.align		4
.L_878:
        /*1458*/ 	.byte	0x04, 0x11
        /*145a*/ 	.short	(.L_880 - .L_879)
	.align		4
.L_879:
        /*145c*/ 	.word	index@($_ZN7cutlass13device_kernelIN5flash19enable_sm80_to_sm89INS1_16FlashAttnBwdSm80INS1_25CollectiveMainloopBwdSm80ILi2ELi2EN4cute5tupleIJNS5_1CILi128EEES8_NS7_ILi64EEEEEENS_6half_tEfNS_4arch4Sm80ELb1ELb0ELb1ELb1ELb0ELb0ELb0ELb0ELi2ELi4ELi4ELi4ELb0EEENS1_24CollectiveEpilogueBwdGQAISA_fSD_Li256ELb1ELb0EEENS1_25SingleTileBwdLPTSchedulerILb1ELi128ELb0EEEEEEEEEvNT_6ParamsE$_ZN4cute3eso3ESOILb0ELb0EJNS_6LayoutINS_5tupleIJNS3_IJNS_1CILi8EEENS4_ILi1EEEEEENS4_ILi2EEENS3_IJS8_S8_EEEEEENS3_IJNS3_IJS6_NS4_ILi0EEEEEENS4_ILi4096EEENS3_IJiiEEEEEEEEiEEC2ERKSG_RKi)
        /*1460*/ 	.word	0x00000000


	//----- nvinfo : EIATTR_FRAME_SIZE
	.align		4
.L_880:
        /*1464*/ 	.byte	0x04, 0x11
        /*1466*/ 	.short	(.L_882 - .L_881)
	.align		4
.L_881:
        /*1468*/ 	.word	index@($_ZN7cutlass13device_kernelIN5flash19enable_sm80_to_sm89INS1_16FlashAttnBwdSm80INS1_25CollectiveMainloopBwdSm80ILi2ELi2EN4cute5tupleIJNS5_1CILi128EEES8_NS7_ILi64EEEEEENS_6half_tEfNS_4arch4Sm80ELb1ELb0ELb1ELb1ELb0ELb0ELb0ELb0ELi2ELi4ELi4ELi4ELb0EEENS1_24CollectiveEpilogueBwdGQAISA_fSD_Li256ELb1ELb0EEENS1_25SingleTileBwdLPTSchedulerILb1ELi128ELb0EEEEEEEEEvNT_6ParamsE$_ZN4cute3eso3ESOILb0ELb0EJNS_6LayoutINS_5tupleIJNS3_IJNS_1CILi8EEENS4_ILi1EEEEEENS4_ILi2EEENS3_IJS8_S8_EEEEEENS3_IJNS3_IJS6_NS4_ILi0EEEEEENS4_ILi4096EEENS3_IJiiEEEEEEEENS_10ViewEngineINS_8smem_ptrIPN7cutlass6half_tEEEEEEEC2ERKSG_RKSN_)
        /*146c*/ 	.word	0x00000000


	//----- nvinfo : EIATTR_FRAME_SIZE
	.align		4
.L_882:
        /*1470*/ 	.byte	0x04, 0x11
        /*1472*/ 	.short	(.L_884 - .L_883)
	.align		4
.L_883:
        /*1474*/ 	.word	index@($_ZN7cutlass13device_kernelIN5flash19enable_sm80_to_sm89INS1_16FlashAttnBwdSm80INS1_25CollectiveMainloopBwdSm80ILi2ELi2EN4cute5tupleIJNS5_1CILi128EEES8_NS7_ILi64EEEEEENS_6half_tEfNS_4arch4Sm80ELb1ELb0ELb1ELb1ELb0ELb0ELb0ELb0ELi2ELi4ELi4ELi4ELb0EEENS1_24CollectiveEpilogueBwdGQAISA_fSD_Li256ELb1ELb0EEENS1_25SingleTileBwdLPTSchedulerILb1ELi128ELb0EEEEEEEEEvNT_6ParamsE$_ZN4cute3eso3ESOILb0ELb0EJNS_6LayoutINS_5tupleIJNS3_IJNS_1CILi8EEENS4_ILi1EEEEEENS4_ILi2EEEEEENS3_IJNS3_IJS6_NS4_ILi0EEEEEEiEEEEEiEEC2ERKSD_RKi)
        /*1478*/ 	.word	0x00000000


	//----- nvinfo : EIATTR_FRAME_SIZE
	.align		4
.L_884:
        /*147c*/ 	.byte	0x04, 0x11
        /*147e*/ 	.short	(.L_886 - .L_885)
	.align		4
.L_885:
        /*1480*/ 	.word	index@($_ZN7cutlass13device_kernelIN5flash19enable_sm80_to_sm89INS1_16FlashAttnBwdSm80INS1_25CollectiveMainloopBwdSm80ILi2ELi2EN4cute5tupleIJNS5_1CILi128EEES8_NS7_ILi64EEEEEENS_6half_tEfNS_4arch4Sm80ELb1ELb0ELb1ELb1ELb0ELb0ELb0ELb0ELi2ELi4ELi4ELi4ELb0EEENS1_24CollectiveEpilogueBwdGQAISA_fSD_Li256ELb1ELb0EEENS1_25SingleTileBwdLPTSchedulerILb1ELi128ELb0EEEEEEEEEvNT_6ParamsE$_ZN4cute3eso3ESOILb0ELb0EJNS_6LayoutINS_5tupleIJNS3_IJNS_1CILi8EEENS4_ILi1EEEEEENS4_ILi2EEEEEENS3_IJNS3_IJS6_NS4_ILi0EEEEEEiEEEEENS_10ViewEngineINS_8smem_ptrIPN7cutlass6half_tEEEEEEEC2ERKSD_RKSK_)
        /*1484*/ 	.word	0x00000000


	//----- nvinfo : EIATTR_FRAME_SIZE
	.align		4
.L_886:
        /*1488*/ 	.byte	0x04, 0x11
        /*148a*/ 	.short	(.L_888 - .L_887)
	.align		4
.L_887:
        /*148c*/ 	.word	index@($_ZN7cutlass13device_kernelIN5flash19enable_sm80_to_sm89INS1_16FlashAttnBwdSm80INS1_25CollectiveMainloopBwdSm80ILi2ELi2EN4cute5tupleIJNS5_1CILi128EEES8_NS7_ILi64EEEEEENS_6half_tEfNS_4arch4Sm80ELb1ELb0ELb1ELb1ELb0ELb0ELb0ELb0ELi2ELi4ELi4ELi4ELb0EEENS1_24CollectiveEpilogueBwdGQAISA_fSD_Li256ELb1ELb0EEENS1_25SingleTileBwdLPTSchedulerILb1ELi128ELb0EEEEEEEEEvNT_6ParamsE$_ZN4cute3eso3ESOILb0ELb0EJNS_6LayoutINS_5tupleIJNS3_IJNS_1CILi8EEENS4_ILi1EEEEEENS3_IJNS4_ILi2EEEEEEEEENS3_IJNS3_IJS6_NS4_ILi0EEEEEENS3_IJiEEEEEEEENS_10ViewEngineINS_8smem_ptrIPN7cutlass6half_tEEEEEEEC2ERKSF_RKSM_)
        /*1490*/ 	.word	0x00000000


	//----- nvinfo : EIATTR_FRAME_SIZE
	.align		4
.L_888:
        /*1494*/ 	.byte	0x04, 0x11
        /*1496*/ 	.short	(.L_890 - .L_889)
	.align		4
.L_889:
        /*1498*/ 	.word	index@($_ZN7cutlass13device_kernelIN5flash19enable_sm80_to_sm89INS1_16FlashAttnBwdSm80INS1_25CollectiveMainloopBwdSm80ILi2ELi2EN4cute5tupleIJNS5_1CILi128EEES8_NS7_ILi64EEEEEENS_6half_tEfNS_4arch4Sm80ELb1ELb0ELb1ELb1ELb0ELb0ELb0ELb0ELi2ELi4ELi4ELi4ELb0EEENS1_24CollectiveEpilogueBwdGQAISA_fSD_Li256ELb1ELb0EEENS1_25SingleTileBwdLPTSchedulerILb1ELi128ELb0EEEEEEEEEvNT_6ParamsE$_ZN4cute3eso3ESOILb0ELb0EJNS_6LayoutINS_5tupleIJNS3_IJNS_1CILi2EEES5_S5_EEES5_NS3_IJS5_S5_EEEEEENS3_IJNS3_IJNS4_ILi1EEENS4_ILi512EEEiEEENS4_ILi4096EEENS3_IJiiEEEEEEEEjEEC2ERKSF_RKj)
        /*149c*/ 	.word	0x00000000


	//----- nvinfo : EIATTR_FRAME_SIZE
	.align		4
.L_890:
        /*14a0*/ 	.byte	0x04, 0x11
        /*14a2*/ 	.short	(.L_892 - .L_891)
	.align		4
.L_891:
        /*14a4*/ 	.word	index@($_ZN7cutlass13device_kernelIN5flash19enable_sm80_to_sm89INS1_16FlashAttnBwdSm80INS1_25CollectiveMainloopBwdSm80ILi2ELi2EN4cute5tupleIJNS5_1CILi128EEES8_NS7_ILi64EEEEEENS_6half_tEfNS_4arch4Sm80ELb1ELb0ELb1ELb1ELb0ELb0ELb0ELb0ELi2ELi4ELi4ELi4ELb0EEENS1_24CollectiveEpilogueBwdGQAISA_fSD_Li256ELb1ELb0EEENS1_25SingleTileBwdLPTSchedulerILb1ELi128ELb0EEEEEEEEEvNT_6ParamsE$_ZN4cute3eso3ESOILb0ELb0EJNS_6LayoutINS_5tupleIJNS3_IJNS_1CILi2EEES5_S5_EEES5_NS3_IJS5_S5_EEEEEENS3_IJNS3_IJNS4_ILi1EEENS4_ILi512EEEiEEENS4_ILi4096EEENS3_IJiiEEEEEEEENS_10ViewEngineINS_8smem_ptrIPN7cutlass6half_tEEEEEEEC2ERKSF_RKSM_)
        /*14a8*/ 	.word	0x00000000


	//----- nvinfo : EIATTR_FRAME_SIZE
	.align		4
.L_892:
        /*14ac*/ 	.byte	0x04, 0x11
        /*14ae*/ 	.short	(.L_894 - .L_893)
	.align		4
.L_893:
        /*14b0*/ 	.word	index@($_ZN7cutlass13device_kernelIN5flash19enable_sm80_to_sm89INS1_16FlashAttnBwdSm80INS1_25CollectiveMainloopBwdSm80ILi2ELi2EN4cute5tupleIJNS5_1CILi128EEES8_NS7_ILi64EEEEEENS_6half_tEfNS_4arch4Sm80ELb1ELb0ELb1ELb1ELb0ELb0ELb0ELb0ELi2ELi4ELi4ELi4ELb0EEENS1_24CollectiveEpilogueBwdGQAISA_fSD_Li256ELb1ELb0EEENS1_25SingleTileBwdLPTSchedulerILb1ELi128ELb0EEEEEEEEEvNT_6ParamsE$_ZN4cute3eso3ESOILb0ELb0EJNS_6LayoutINS_5tupleIJNS3_IJNS_1CILi2EEES5_S5_EEES5_NS3_IJNS3_IJS5_S5_EEES5_EEEEEENS3_IJNS3_IJNS4_ILi1EEENS4_ILi512EEEiEEENS4_ILi4096EEENS3_IJNS3_IJiiEEENS4_ILi8192EEEEEEEEEEEjEEC2ERKSI_RKj)
        /*14b4*/ 	.word	0x00000000


	//----- nvinfo : EIATTR_FRAME_SIZE
	.align		4
.L_894:
        /*14b8*/ 	.byte	0x04, 0x11
        /*14ba*/ 	.short	(.L_896 - .L_895)
	.align		4
.L_895:
        /*14bc*/ 	.word	index@($_ZN7cutlass13device_kernelIN5flash19enable_sm80_to_sm89INS1_16FlashAttnBwdSm80INS1_25CollectiveMainloopBwdSm80ILi2ELi2EN4cute5tupleIJNS5_1CILi128EEES8_NS7_ILi64EEEEEENS_6half_tEfNS_4arch4Sm80ELb1ELb0ELb1ELb1ELb0ELb0ELb0ELb0ELi2ELi4ELi4ELi4ELb0EEENS1_24CollectiveEpilogueBwdGQAISA_fSD_Li256ELb1ELb0EEENS1_25SingleTileBwdLPTSchedulerILb1ELi128ELb0EEEEEEEEEvNT_6ParamsE$_ZN4cute3eso3ESOILb0ELb0EJNS_6LayoutINS_5tupleIJNS3_IJNS_1CILi2EEES5_S5_EEES5_NS3_IJNS3_IJS5_S5_EEES5_EEEEEENS3_IJNS3_IJNS4_ILi1EEENS4_ILi512EEEiEEENS4_ILi4096EEENS3_IJNS3_IJiiEEENS4_ILi8192EEEEEEEEEEENS_10ViewEngineINS_8smem_ptrIPN7cutlass6half_tEEEEEEEC2ERKSI_RKSP_)
        /*14c0*/ 	.word	0x00000000


	//----- nvinfo : EIATTR_FRAME_SIZE
	.align		4
.L_896:
        /*14c4*/ 	.byte	0x04, 0x11
        /*14c6*/ 	.short	(.L_898 - .L_897)
	.align		4
.L_897:
        /*14c8*/ 	.word	index@($_ZN7cutlass13device_kernelIN5flash19enable_sm80_to_sm89INS1_16FlashAttnBwdSm80INS1_25CollectiveMainloopBwdSm80ILi2ELi2EN4cute5tupleIJNS5_1CILi128EEES8_NS7_ILi64EEEEEENS_6half_tEfNS_4arch4Sm80ELb1ELb0ELb1ELb1ELb0ELb0ELb0ELb0ELi2ELi4ELi4ELi4ELb0EEENS1_24CollectiveEpilogueBwdGQAISA_fSD_Li256ELb1ELb0EEENS1_25SingleTileBwdLPTSchedulerILb1ELi128ELb0EEEEEEEEEvNT_6ParamsE$_ZN4cute3eso3ESOILb0ELb0EJNS_6LayoutINS_5tupleIJNS3_IJNS_1CILi2EEES5_EEES6_NS4_ILi8EEEEEENS3_IJNS3_IJiNS4_ILi512EEEEEENS3_IJiiEEENS4_ILi1024EEEEEEEEjEEC2ERKSE_RKj)
        /*14cc*/ 	.word	0x00000000


	//----- nvinfo : EIATTR_FRAME_SIZE
	.align		4
.L_898:
        /*14d0*/ 	.byte	0x04, 0x11
        /*14d2*/ 	.short	(.L_900 - .L_899)
	.align		4
.L_899:
        /*14d4*/ 	.word	index@($_ZN7cutlass13device_kernelIN5flash19enable_sm80_to_sm89INS1_16FlashAttnBwdSm80INS1_25CollectiveMainloopBwdSm80ILi2ELi2EN4cute5tupleIJNS5_1CILi128EEES8_NS7_ILi64EEEEEENS_6half_tEfNS_4arch4Sm80ELb1ELb0ELb1ELb1ELb0ELb0ELb0ELb0ELi2ELi4ELi4ELi4ELb0EEENS1_24CollectiveEpilogueBwdGQAISA_fSD_Li256ELb1ELb0EEENS1_25SingleTileBwdLPTSchedulerILb1ELi128ELb0EEEEEEEEEvNT_6ParamsE$_ZN4cute3eso3ESOILb0ELb0EJNS_6LayoutINS_5tupleIJNS3_IJNS_1CILi2EEES5_EEES6_NS4_ILi8EEEEEENS3_IJNS3_IJiNS4_ILi512EEEEEENS3_IJiiEEENS4_ILi1024EEEEEEEENS_10ViewEngineINS_8smem_ptrIPN7cutlass6half_tEEEEEEEC2ERKSE_RKSL_)
        /*14d8*/ 	.word	0x00000000


	//----- nvinfo : EIATTR_FRAME_SIZE
	.align		4
.L_900:
        /*14dc*/ 	.byte	0x04, 0x11
        /*14de*/ 	.short	(.L_902 - .L_901)
	.align		4
.L_901:
        /*14e0*/ 	.word	index@($_ZN7cutlass13device_kernelIN5flash19enable_sm80_to_sm89INS1_16FlashAttnBwdSm80INS1_25CollectiveMainloopBwdSm80ILi2ELi2EN4cute5tupleIJNS5_1CILi128EEES8_NS7_ILi64EEEEEENS_6half_tEfNS_4arch4Sm80ELb1ELb0ELb1ELb1ELb0ELb0ELb0ELb0ELi2ELi4ELi4ELi4ELb0EEENS1_24CollectiveEpilogueBwdGQAISA_fSD_Li256ELb1ELb0EEENS1_25SingleTileBwdLPTSchedulerILb1ELi128ELb0EEEEEEEEEvNT_6ParamsE$_ZN4cute3eso3ESOILb0ELb0EJNS_6LayoutINS_5tupleIJNS3_IJNS_1CILi2EEES5_EEENS4_ILi8EEES6_EEENS3_IJNS3_IJNS4_ILi1EEEiEEENS4_ILi1024EEENS3_IJiiEEEEEEEEjEEC2ERKSE_RKj)
        /*14e4*/ 	.word	0x00000000


	//----- nvinfo : EIATTR_FRAME_SIZE
	.align		4
.L_902:
        /*14e8*/ 	.byte	0x04, 0x11
        /*14ea*/ 	.short	(.L_904 - .L_903)
	.align		4
.L_903:
        /*14ec*/ 	.word	index@($_ZN7cutlass13device_kernelIN5flash19enable_sm80_to_sm89INS1_16FlashAttnBwdSm80INS1_25CollectiveMainloopBwdSm80ILi2ELi2EN4cute5tupleIJNS5_1CILi128EEES8_NS7_ILi64EEEEEENS_6half_tEfNS_4arch4Sm80ELb1ELb0ELb1ELb1ELb0ELb0ELb0ELb0ELi2ELi4ELi4ELi4ELb0EEENS1_24CollectiveEpilogueBwdGQAISA_fSD_Li256ELb1ELb0EEENS1_25SingleTileBwdLPTSchedulerILb1ELi128ELb0EEEEEEEEEvNT_6ParamsE$_ZN4cute3eso3ESOILb0ELb0EJNS_6LayoutINS_5tupleIJNS3_IJNS_1CILi2EEES5_EEENS4_ILi8EEES6_EEENS3_IJNS3_IJNS4_ILi1EEEiEEENS4_ILi1024EEENS3_IJiiEEEEEEEENS_10ViewEngineINS_8smem_ptrIPN7cutlass6half_tEEEEEEEC2ERKSE_RKSL_)
        /*14f0*/ 	.word	0x00000000


	//----- nvinfo : EIATTR_FRAME_SIZE
	.align		4
.L_904:
        /*14f4*/ 	.byte	0x04, 0x11
        /*14f6*/ 	.short	(.L_906 - .L_905)
	.align		4
.L_905:
        /*14f8*/ 	.word	index@($_ZN7cutlass13device_kernelIN5flash19enable_sm80_to_sm89INS1_16FlashAttnBwdSm80INS1_25CollectiveMainloopBwdSm80ILi2ELi2EN4cute5tupleIJNS5_1CILi128EEES8_NS7_ILi64EEEEEENS_6half_tEfNS_4arch4Sm80ELb1ELb0ELb1ELb1ELb0ELb0ELb0ELb0ELi2ELi4ELi4ELi4ELb0EEENS1_24CollectiveEpilogueBwdGQAISA_fSD_Li256ELb1ELb0EEENS1_25SingleTileBwdLPTSchedulerILb1ELi128ELb0EEEEEEEEEvNT_6ParamsE$_ZN4cute3eso3ESOILb0ELb0EJNS_6LayoutINS_5tupleIJNS3_IJNS_1CILi1EEENS3_IJS5_NS4_ILi2EEES6_EEEEEES6_NS3_IJS6_S6_EEEEEENS3_IJNS3_IJNS4_ILi0EEENS3_IJS5_NS4_ILi256EEEiEEEEEENS4_ILi2048EEENS3_IJiNS4_ILi4096EEEEEEEEEEENS_10ViewEngineINS_8smem_ptrIPjEEEEEEC2ERKSJ_RKSO_)
        /*14fc*/ 	.word	0x00000000


	//----- nvinfo : EIATTR_FRAME_SIZE
	.align		4
.L_906:
        /*1500*/ 	.byte	0x04, 0x11
        /*1502*/ 	.short	(.L_908 - .L_907)
	.align		4
.L_907:
        /*1504*/ 	.word	index@($_ZN7cutlass13device_kernelIN5flash19enable_sm80_to_sm89INS1_16FlashAttnBwdSm80INS1_25CollectiveMainloopBwdSm80ILi2ELi2EN4cute5tupleIJNS5_1CILi128EEES8_NS7_ILi64EEEEEENS_6half_tEfNS_4arch4Sm80ELb1ELb0ELb1ELb1ELb0ELb0ELb0ELb0ELi2ELi4ELi4ELi4ELb0EEENS1_24CollectiveEpilogueBwdGQAISA_fSD_Li256ELb1ELb0EEENS1_25SingleTileBwdLPTSchedulerILb1ELi128ELb0EEEEEEEEEvNT_6ParamsE$_ZN4cute3eso3ESOILb0ELb0EJNS_6LayoutINS_5tupleIJNS3_IJNS3_IJNS_1CILi8EEENS4_ILi1EEEEEES6_EEENS3_IJNS3_IJS6_S6_EEENS4_ILi2EEEEEEEEENS3_IJNS3_IJNS3_IJS6_NS4_ILi0EEEEEESD_EEENS3_IJNS3_IJSD_SD_EEEiEEEEEEEENS_10ViewEngineINS_8smem_ptrIPN7cutlass6half_tEEEEEEEC2ERKSJ_RKSQ_)
        /*1508*/ 	.word	0x00000000


	//----- nvinfo : EIATTR_FRAME_SIZE
	.align		4
.L_908:
        /*150c*/ 	.byte	0x04, 0x11
        /*150e*/ 	.short	(.L_910 - .L_909)
	.align		4
.L_909:
        /*1510*/ 	.word	index@($_ZN7cutlass13device_kernelIN5flash19enable_sm80_to_sm89INS1_16FlashAttnBwdSm80INS1_25CollectiveMainloopBwdSm80ILi2ELi2EN4cute5tupleIJNS5_1CILi128EEES8_NS7_ILi64EEEEEENS_6half_tEfNS_4arch4Sm80ELb1ELb0ELb1ELb1ELb0ELb0ELb0ELb0ELi2ELi4ELi4ELi4ELb0EEENS1_24CollectiveEpilogueBwdGQAISA_fSD_Li256ELb1ELb0EEENS1_25SingleTileBwdLPTSchedulerILb1ELi128ELb0EEEEEEEEEvNT_6ParamsE$_ZN4cute3eso3ESOILb0ELb0EJNS_5tupleIJiNS_1CILi512EEEEEENS2_IJiiEEENS3_ILi1024EEEEEC2ERKS5_RKS6_RKS7_)
        /*1514*/ 	.word	0x00000000


	//----- nvinfo : EIATTR_FRAME_SIZE
	.align		4
.L_910:
        /*1518*/ 	.byte	0x04, 0x11
        /*151a*/ 	.short	(.L_912 - .L_911)
	.align		4
.L_911:
        /*151c*/ 	.word	index@($_ZN7cutlass13device_kernelIN5flash19enable_sm80_to_sm89INS1_16FlashAttnBwdSm80INS1_25CollectiveMainloopBwdSm80ILi2ELi2EN4cute5tupleIJNS5_1CILi128EEES8_NS7_ILi64EEEEEENS_6half_tEfNS_4arch4Sm80ELb1ELb0ELb1ELb1ELb0ELb0ELb0ELb0ELi2ELi4ELi4ELi4ELb0EEENS1_24CollectiveEpilogueBwdGQAISA_fSD_Li256ELb1ELb0EEENS1_25SingleTileBwdLPTSchedulerILb1ELi128ELb0EEEEEEEEEvNT_6ParamsE$_ZN4cute3eso3ESOILb0ELb0EJNS_5tupleIJNS_1CILi1EEEiEEENS3_ILi1024EEENS2_IJiiEEEEEC2ERKS5_RKS6_RKS7_)
        /*1520*/ 	.word	0x00000000


	//----- nvinfo : EIATTR_FRAME_SIZE
	.align		4
.L_912:
        /*1524*/ 	.byte	0x04, 0x11
        /*1526*/ 	.short	(.L_914 - .L_913)
	.align		4
.L_913:
        /*1528*/ 	.word	index@($_ZN7cutlass13device_kernelIN5flash19enable_sm80_to_sm89INS1_16FlashAttnBwdSm80INS1_25CollectiveMainloopBwdSm80ILi2ELi2EN4cute5tupleIJNS5_1CILi128EEES8_NS7_ILi64EEEEEENS_6half_tEfNS_4arch4Sm80ELb1ELb0ELb1ELb1ELb0ELb0ELb0ELb0ELi2ELi4ELi4ELi4ELb0EEENS1_24CollectiveEpilogueBwdGQAISA_fSD_Li256ELb1ELb0EEENS1_25SingleTileBwdLPTSchedulerILb1ELi128ELb0EEEEEEEEEvNT_6ParamsE$_ZN4cute3eso3ESOILb0ELb0EJNS_5tupleIJNS_1CILi1EEENS3_ILi512EEEiEEENS3_ILi4096EEENS2_IJiiEEEEEC2ERKS6_RKS7_RKS8_)
        /*152c*/ 	.word	0x00000000


	//----- nvinfo : EIATTR_FRAME_SIZE
	.align		4
.L_914:
        /*1530*/ 	.byte	0x04, 0x11
        /*1532*/ 	.short	(.L_916 - .L_915)
	.align		4
.L_915:
        /*1534*/ 	.word	index@($_ZN7cutlass13device_kernelIN5flash19enable_sm80_to_sm89INS1_16FlashAttnBwdSm80INS1_25CollectiveMainloopBwdSm80ILi2ELi2EN4cute5tupleIJNS5_1CILi128EEES8_NS7_ILi64EEEEEENS_6half_tEfNS_4arch4Sm80ELb1ELb0ELb1ELb1ELb0ELb0ELb0ELb0ELi2ELi4ELi4ELi4ELb0EEENS1_24CollectiveEpilogueBwdGQAISA_fSD_Li256ELb1ELb0EEENS1_25SingleTileBwdLPTSchedulerILb1ELi128ELb0EEEEEEEEEvNT_6ParamsE$_ZN4cute3eso3ESOILb0ELb0EJNS_5tupleIJNS_1CILi1EEENS3_ILi512EEEiEEENS3_ILi4096EEENS2_IJNS2_IJiiEEENS3_ILi8192EEEEEEEEC2ERKS6_RKS7_RKSA_)
        /*1538*/ 	.word	0x00000000


	//----- nvinfo : EIATTR_FRAME_SIZE
	.align		4
.L_916:
        /*153c*/ 	.byte	0x04, 0x11
        /*153e*/ 	.short	(.L_918 - .L_917)
	.align		4
.L_917:
        /*1540*/ 	.word	index@($_ZN7cutlass13device_kernelIN5flash19enable_sm80_to_sm89INS1_16FlashAttnBwdSm80INS1_25CollectiveMainloopBwdSm80ILi2ELi2EN4cute5tupleIJNS5_1CILi128EEES8_NS7_ILi64EEEEEENS_6half_tEfNS_4arch4Sm80ELb1ELb0ELb1ELb1ELb0ELb0ELb0ELb0ELi2ELi4ELi4ELi4ELb0EEENS1_24CollectiveEpilogueBwdGQAISA_fSD_Li256ELb1ELb0EEENS1_25SingleTileBwdLPTSchedulerILb1ELi128ELb0EEEEEEEEEvNT_6ParamsE$_ZN4cute3eso3ESOILb0ELb0EJNS_5tupleIJNS_1CILi0EEENS2_IJNS3_ILi1EEENS3_ILi256EEEiEEEEEENS3_ILi2048EEENS2_IJiNS3_ILi4096EEEEEEEEC2ERKS8_RKS9_RKSB_)
        /*1544*/ 	.word	0x00000000


	//----- nvinfo : EIATTR_FRAME_SIZE
	.align		4
.L_918:
        /*1548*/ 	.byte	0x04, 0x11
        /*154a*/ 	.short	(.L_920 - .L_919)
	.align		4
.L_919:
        /*154c*/ 	.word	index@($_ZN7cutlass13device_kernelIN5flash19enable_sm80_to_sm89INS1_16FlashAttnBwdSm80INS1_25CollectiveMainloopBwdSm80ILi2ELi2EN4cute5tupleIJNS5_1CILi128EEES8_NS7_ILi64EEEEEENS_6half_tEfNS_4arch4Sm80ELb1ELb0ELb1ELb1ELb0ELb0ELb0ELb0ELi2ELi4ELi4ELi4ELb0EEENS1_24CollectiveEpilogueBwdGQAISA_fSD_Li256ELb1ELb0EEENS1_25SingleTileBwdLPTSchedulerILb1ELi128ELb0EEEEEEEEEvNT_6ParamsE$_ZN4cute3eso3ESOILb0ELb0EJNS_14ComposedLayoutINS_7SwizzleILi3ELi3ELi3EEENS_9MixedBitsILj0ELj432EEENS_6LayoutINS_5tupleIJNS8_IJNS_1CILi2EEESA_SA_EEESA_NS9_ILi8EEEEEENS8_IJNS8_IJNS9_ILi64EEESC_NS9_ILi512EEEEEENS9_ILi8192EEENS9_ILi1024EEEEEEEEEEiEEC2ERKSL_RKi)
        /*1550*/ 	.word	0x00000000


	//----- nvinfo : EIATTR_FRAME_SIZE
	.align		4
.L_920:
        /*1554*/ 	.byte	0x04, 0x11
        /*1556*/ 	.short	(.L_922 - .L_921)
	.align		4
.L_921:
        /*1558*/ 	.word	index@($_ZN7cutlass13device_kernelIN5flash19enable_sm80_to_sm89INS1_16FlashAttnBwdSm80INS1_25CollectiveMainloopBwdSm80ILi2ELi2EN4cute5tupleIJNS5_1CILi128EEES8_NS7_ILi64EEEEEENS_6half_tEfNS_4arch4Sm80ELb1ELb0ELb1ELb1ELb0ELb0ELb0ELb0ELi2ELi4ELi4ELi4ELb0EEENS1_24CollectiveEpilogueBwdGQAISA_fSD_Li256ELb1ELb0EEENS1_25SingleTileBwdLPTSchedulerILb1ELi128ELb0EEEEEEEEEvNT_6ParamsE$_ZN4cute3eso3ESOILb0ELb0EJNS_14ComposedLayoutINS_7SwizzleILi3ELi3ELi3EEENS_9MixedBitsILj0ELj432EEENS_6LayoutINS_5tupleIJNS8_IJNS_1CILi2EEESA_SA_EEESA_NS9_ILi8EEEEEENS8_IJNS8_IJNS9_ILi64EEESC_NS9_ILi512EEEEEENS9_ILi8192EEENS9_ILi1024EEEEEEEEEENS_10ViewEngineINS_8smem_ptrIPN7cutlass6half_tEEEEEEEC2ERKSL_RKSS_)
        /*155c*/ 	.word	0x00000000


	//----- nvinfo : EIATTR_FRAME_SIZE
	.align		4
.L_922:
        /*1560*/ 	.byte	0x04, 0x11
        /*1562*/ 	.short	(.L_924 - .L_923)
	.align		4
.L_923:
        /*1564*/ 	.word	index@(_ZN7cutlass13device_kernelIN5flash19enable_sm80_to_sm89INS1_16FlashAttnBwdSm80INS1_25CollectiveMainloopBwdSm80ILi2ELi2EN4cute5tupleIJNS5_1CILi128EEES8_NS7_ILi64EEEEEENS_6half_tEfNS_4arch4Sm80ELb1ELb0ELb1ELb1ELb0ELb0ELb0ELb0ELi2ELi4ELi4ELi4ELb0EEENS1_24CollectiveEpilogueBwdGQAISA_fSD_Li256ELb1ELb0EEENS1_25SingleTileBwdLPTSchedulerILb1ELi128ELb0EEEEEEEEEvNT_6ParamsE)
        /*1568*/ 	.word	0x000015f0


	//----- nvinfo : EIATTR_REGCOUNT
	.align		4
.L_924:
        /*156c*/ 	.byte	0x04, 0x2f
        /*156e*/ 	.short	(.L_926 - .L_925)
	.align		4
.L_925:
        /*1570*/ 	.word	index@(_ZN7cutlass13device_kernelIN5flash19enable_sm80_to_sm89INS1_16FlashAttnBwdSm80INS1_25CollectiveMainloopBwdSm80ILi2ELi2EN4cute5tupleIJNS5_1CILi128EEES8_NS7_ILi64EEEEEENS_6half_tEfNS_4arch4Sm80ELb1ELb0ELb1ELb1ELb1ELb0ELb0ELb0ELi2ELi4ELi4ELi4ELb0EEENS1_21CollectiveEpilogueBwdISA_SB_SD_Li256ELb1ELb0ELi2EEENS1_25SingleTileBwdLPTSchedulerILb1ELi128ELb1EEEEEEEEEvNT_6ParamsE)
        /*1574*/ 	.word	0x0000007f


	//----- nvinfo : EIATTR_FRAME_SIZE
	.align		4
.L_926:
        /*1578*/ 	.byte	0x04, 0x11
        /*157a*/ 	.short	(.L_928 - .L_927)
	.align		4
.L_927:
        /*157c*/ 	.word	index@($_ZN7cutlass13device_kernelIN5flash19enable_sm80_to_sm89INS1_16FlashAttnBwdSm80INS1_25CollectiveMainloopBwdSm80ILi2ELi2EN4cute5tupleIJNS5_1CILi128EEES8_NS7_ILi64EEEEEENS_6half_tEfNS_4arch4Sm80ELb1ELb0ELb1ELb1ELb1ELb0ELb0ELb0ELi2ELi4ELi4ELi4ELb0EEENS1_21CollectiveEpilogueBwdISA_SB_SD_Li256ELb1ELb0ELi2EEENS1_25SingleTileBwdLPTSchedulerILb1ELi128ELb1EEEEEEEEEvNT_6ParamsE$exp2f)
        /*1580*/ 	.word	0x00000000


	//----- nvinfo : EIATTR_FRAME_SIZE
	.align		4
.L_928:
        /*1584*/ 	.byte	0x04, 0x11
        /*1586*/ 	.short	(.L_930 - .L_929)
	.align		4
.L_929:
        /*1588*/ 	.word	index@($_ZN7cutlass13device_kernelIN5flash19enable_sm80_to_sm89INS1_16FlashAttnBwdSm80INS1_25CollectiveMainloopBwdSm80ILi2ELi2EN4cute5tupleIJNS5_1CILi128EEES8_NS7_ILi64EEEEEENS_6half_tEfNS_4arch4Sm80ELb1ELb0ELb1ELb1ELb1ELb0ELb0ELb0ELi2ELi4ELi4ELi4ELb0EEENS1_21CollectiveEpilogueBwdISA_SB_SD_Li256ELb1ELb0ELi2EEENS1_25SingleTileBwdLPTSchedulerILb1ELi128ELb1EEEEEEEEEvNT_6ParamsE$_ZZZN5flash25CollectiveMainloopBwdSm80ILi2ELi2EN4cute5tupleIJNS1_1CILi128EEES4_NS3_ILi64EEEEEEN7cutlass6half_tEfNS7_4arch4Sm80ELb1ELb0ELb1ELb1ELb1ELb0ELb0ELb0ELi2ELi4ELi4ELi4ELb0EE3mmaINS_16FlashAttnBwdSm80ISB_NS_21CollectiveEpilogueBwdIS6_S8_SA_Li256ELb1ELb0ELi2EEENS_25SingleTileBwdLPTSchedulerILb1ELi128ELb1EEEE13SharedStorageENS1_6TensorINS1_11ArrayEngineIfLm32EEENS1_6LayoutINS2_IJNS2_IJNS3_ILi2EEESO_EEESO_NS3_ILi4EEEEEENS2_IJNS2_IJNS3_ILi1EEESO_EEESQ_NS3_ILi8EEEEEEEEEEEEbRKNSB_6ParamsERT0_S12_iNS2_IJiiiEEERT_ENKUliT_E_clIZSC_ISJ_SX_EbS10_S12_S12_iS13_S15_EUlRS16_iE_EEDaiS16_ENKUlvE1_clEv)
        /*158c*/ 	.word	0x00000000


	//----- nvinfo : EIATTR_FRAME_SIZE
	.align		4
.L_930:
        /*1590*/ 	.byte	0x04, 0x11
        /*1592*/ 	.short	(.L_932 - .L_931)
	.align		4
.L_931:
        /*1594*/ 	.word	index@($_ZN7cutlass13device_kernelIN5flash19enable_sm80_to_sm89INS1_16FlashAttnBwdSm80INS1_25CollectiveMainloopBwdSm80ILi2ELi2EN4cute5tupleIJNS5_1CILi128EEES8_NS7_ILi64EEEEEENS_6half_tEfNS_4arch4Sm80ELb1ELb0ELb1ELb1ELb1ELb0ELb0ELb0ELi2ELi4ELi4ELi4ELb0EEENS1_21CollectiveEpilogueBwdISA_SB_SD_Li256ELb1ELb0ELi2EEENS1_25SingleTileBwdLPTSchedulerILb1ELi128ELb1EEEEEEEEEvNT_6ParamsE$_ZZZN5flash25CollectiveMainloopBwdSm80ILi2ELi2EN4cute5tupleIJNS1_1CILi128EEES4_NS3_ILi64EEEEEEN7cutlass6half_tEfNS7_4arch4Sm80ELb1ELb0ELb1ELb1ELb1ELb0ELb0ELb0ELi2ELi4ELi4ELi4ELb0EE3mmaINS_16FlashAttnBwdSm80ISB_NS_21CollectiveEpilogueBwdIS6_S8_SA_Li256ELb1ELb0ELi2EEENS_25SingleTileBwdLPTSchedulerILb1ELi128ELb1EEEE13SharedStorageENS1_6TensorINS1_11ArrayEngineIfLm32EEENS1_6LayoutINS2_IJNS2_IJNS3_ILi2EEESO_EEESO_NS3_ILi4EEEEEENS2_IJNS2_IJNS3_ILi1EEESO_EEESQ_NS3_ILi8EEEEEEEEEEEEbRKNSB_6ParamsERT0_S12_iNS2_IJiiiEEERT_ENKUliT_E_clIZSC_ISJ_SX_EbS10_S12_S12_iS13_S15_EUlRS16_iE_EEDaiS16_ENKUlvE0_clEv)
        /*1598*/ 	.word	0x00000000


	//----- nvinfo : EIATTR_FRAME_SIZE
	.align		4
.L_932:
        /*159c*/ 	.byte	0x04, 0x11
        /*159e*/ 	.short	(.L_934 - .L_933)
	.align		4
.L_933:
        /*15a0*/ 	.word	index@($_ZN7cutlass13device_kernelIN5flash19enable_sm80_to_sm89INS1_16FlashAttnBwdSm80INS1_25CollectiveMainloopBwdSm80ILi2ELi2EN4cute5tupleIJNS5_1CILi128EEES8_NS7_ILi64EEEEEENS_6half_tEfNS_4arch4Sm80ELb1ELb0ELb1ELb1ELb1ELb0ELb0ELb0ELi2ELi4ELi4ELi4ELb0EEENS1_21CollectiveEpilogueBwdISA_SB_SD_Li256ELb1ELb0ELi2EEENS1_25SingleTileBwdLPTSchedulerILb1ELi128ELb1EEEEEEEEEvNT_6ParamsE$_ZZZN5flash25CollectiveMainloopBwdSm80ILi2ELi2EN4cute5tupleIJNS1_1CILi128EEES4_NS3_ILi64EEEEEEN7cutlass6half_tEfNS7_4arch4Sm80ELb1ELb0ELb1ELb1ELb1ELb0ELb0ELb0ELi2ELi4ELi4ELi4ELb0EE3mmaINS_16FlashAttnBwdSm80ISB_NS_21CollectiveEpilogueBwdIS6_S8_SA_Li256ELb1ELb0ELi2EEENS_25SingleTileBwdLPTSchedulerILb1ELi128ELb1EEEE13SharedStorageENS1_6TensorINS1_11ArrayEngineIfLm32EEENS1_6LayoutINS2_IJNS2_IJNS3_ILi2EEESO_EEESO_NS3_ILi4EEEEEENS2_IJNS2_IJNS3_ILi1EEESO_EEESQ_NS3_ILi8EEEEEEEEEEEEbRKNSB_6ParamsERT0_S12_iNS2_IJiiiEEERT_ENKUliT_E_clIZSC_ISJ_SX_EbS10_S12_S12_iS13_S15_EUlRS16_iE_EEDaiS16_ENKUlT_E_clIZSC_ISJ_SX_EbS10_S12_S12_iS13_S15_EUlvE0_EEDaS1B_)
        /*15a4*/ 	.word	0x00000000


	//----- nvinfo : EIATTR_FRAME_SIZE
	.align		4
.L_934:
        /*15a8*/ 	.byte	0x04, 0x11
        /*15aa*/ 	.short	(.L_936 - .L_935)
	.align		4
.L_935:
        /*15ac*/ 	.word	index@($_ZN7cutlass13device_kernelIN5flash19enable_sm80_to_sm89INS1_16FlashAttnBwdSm80INS1_25CollectiveMainloopBwdSm80ILi2ELi2EN4cute5tupleIJNS5_1CILi128EEES8_NS7_ILi64EEEEEENS_6half_tEfNS_4arch4Sm80ELb1ELb0ELb1ELb1ELb1ELb0ELb0ELb0ELi2ELi4ELi4ELi4ELb0EEENS1_21CollectiveEpilogueBwdISA_SB_SD_Li256ELb1ELb0ELi2EEENS1_25SingleTileBwdLPTSchedulerILb1ELi128ELb1EEEEEEEEEvNT_6ParamsE$_ZZN5flash25CollectiveMainloopBwdSm80ILi2ELi2EN4cute5tupleIJNS1_1CILi128EEES4_NS3_ILi64EEEEEEN7cutlass6half_tEfNS7_4arch4Sm80ELb1ELb0ELb1ELb1ELb1ELb0ELb0ELb0ELi2ELi4ELi4ELi4ELb0EE3mmaINS_16FlashAttnBwdSm80ISB_NS_21CollectiveEpilogueBwdIS6_S8_SA_Li256ELb1ELb0ELi2EEENS_25SingleTileBwdLPTSchedulerILb1ELi128ELb1EEEE13SharedStorageENS1_6TensorINS1_11ArrayEngineIfLm32EEENS1_6LayoutINS2_IJNS2_IJNS3_ILi2EEESO_EEESO_NS3_ILi4EEEEEENS2_IJNS2_IJNS3_ILi1EEESO_EEESQ_NS3_ILi8EEEEEEEEEEEEbRKNSB_6ParamsERT0_S12_iNS2_IJiiiEEERT_ENKUlvE_clEv)
        /*15b0*/ 	.word	0x00000000


	//----- nvinfo : EIATTR_FRAME_SIZE
	.align		4
.L_936:
        /*15b4*/ 	.byte	0x04, 0x11
        /*15b6*/ 	.short	(.L_938 - .L_937)
	.align		4
.L_937:
        /*15b8*/ 	.word	index@($_ZN7cutlass13device_kernelIN5flash19enable_sm80_to_sm89INS1_16FlashAttnBwdSm80INS1_25CollectiveMainloopBwdSm80ILi2ELi2EN4cute5tupleIJNS5_1CILi128EEES8_NS7_ILi64EEEEEENS_6half_tEfNS_4arch4Sm80ELb1ELb0ELb1ELb1ELb1ELb0ELb0ELb0ELi2ELi4ELi4ELi4ELb0EEENS1_21CollectiveEpilogueBwdISA_SB_SD_Li256ELb1ELb0ELi2EEENS1_25SingleTileBwdLPTSchedulerILb1ELi128ELb1EEEEEEEEEvNT_6ParamsE$_ZZN5flash25CollectiveMainloopBwdSm80ILi2ELi2EN4cute5tupleIJNS1_1CILi128EEES4_NS3_ILi64EEEEEEN7cutlass6half_tEfNS7_4arch4Sm80ELb1ELb0ELb1ELb1ELb1ELb0ELb0ELb0ELi2ELi4ELi4ELi4ELb0EE3mmaINS_16FlashAttnBwdSm80ISB_NS_21CollectiveEpilogueBwdIS6_S8_SA_Li256ELb1ELb0ELi2EEENS_25SingleTileBwdLPTSchedulerILb1ELi128ELb1EEEE13SharedStorageENS1_6TensorINS1_11ArrayEngineIfLm32EEENS1_6LayoutINS2_IJNS2_IJNS3_ILi2EEESO_EEESO_NS3_ILi4EEEEEENS2_IJNS2_IJNS3_ILi1EEESO_EEESQ_NS3_ILi8EEEEEEEEEEEEbRKNSB_6ParamsERT0_S12_iNS2_IJiiiEEERT_ENKUlvE0_clEv)
        /*15bc*/ 	.word	0x00000000


	//----- nvinfo : EIATTR_FRAME_SIZE
	.align		4
.L_938:
        /*15c0*/ 	.byte	0x04, 0x11
        /*15c2*/ 	.short	(.L_940 - .L_939)
	.align		4
.L_939:
        /*15c4*/ 	.word	index@($_ZN7cutlass13device_kernelIN5flash19enable_sm80_to_sm89INS1_16FlashAttnBwdSm80INS1_25CollectiveMainloopBwdSm80ILi2ELi2EN4cute5tupleIJNS5_1CILi128EEES8_NS7_ILi64EEEEEENS_6half_tEfNS_4arch4Sm80ELb1ELb0ELb1ELb1ELb1ELb0ELb0ELb0ELi2ELi4ELi4ELi4ELb0EEENS1_21CollectiveEpilogueBwdISA_SB_SD_Li256ELb1ELb0ELi2EEENS1_25SingleTileBwdLPTSchedulerILb1ELi128ELb1EEEEEEEEEvNT_6ParamsE$_ZZN5flash25CollectiveMainloopBwdSm80ILi2ELi2EN4cute5tupleIJNS1_1CILi128EEES4_NS3_ILi64EEEEEEN7cutlass6half_tEfNS7_4arch4Sm80ELb1ELb0ELb1ELb1ELb1ELb0ELb0ELb0ELi2ELi4ELi4ELi4ELb0EE3mmaINS_16FlashAttnBwdSm80ISB_NS_21CollectiveEpilogueBwdIS6_S8_SA_Li256ELb1ELb0ELi2EEENS_25SingleTileBwdLPTSchedulerILb1ELi128ELb1EEEE13SharedStorageENS1_6TensorINS1_11ArrayEngineIfLm32EEENS1_6LayoutINS2_IJNS2_IJNS3_ILi2EEESO_EEESO_NS3_ILi4EEEEEENS2_IJNS2_IJNS3_ILi1EEESO_EEESQ_NS3_ILi8EEEEEEEEEEEEbRKNSB_6ParamsERT0_S12_iNS2_IJiiiEEERT_ENKUliT_E_clIZSC_ISJ_SX_EbS10_S12_S12_iS13_S15_EUlRS16_iE_EEDaiS16_)
        /*15c8*/ 	.word	0x00000000


	//----- nvinfo : EIATTR_FRAME_SIZE
	.align		4
.L_940:
        /*15cc*/ 	.byte	0x04, 0x11
        /*15ce*/ 	.short	(.L_942 - .L_941)
	.align		4
.L_941:
        /*15d0*/ 	.word	index@($_ZN7cutlass13device_kernelIN5flash19enable_sm80_to_sm89INS1_16FlashAttnBwdSm80INS1_25CollectiveMainloopBwdSm80ILi2ELi2EN4cute5tupleIJNS5_1CILi128EEES8_NS7_ILi64EEEEEENS_6half_tEfNS_4arch4Sm80ELb1ELb0ELb1ELb1ELb1ELb0ELb0ELb0ELi2ELi4ELi4ELi4ELb0EEENS1_21CollectiveEpilogueBwdISA_SB_SD_Li256ELb1ELb0ELi2EEENS1_25SingleTileBwdLPTSchedulerILb1ELi128ELb1EEEEEEEEEvNT_6ParamsE$_ZZN5flash25CollectiveMainloopBwdSm80ILi2ELi2EN4cute5tupleIJNS1_1CILi128EEES4_NS3_ILi64EEEEEEN7cutlass6half_tEfNS7_4arch4Sm80ELb1ELb0ELb1ELb1ELb1ELb0ELb0ELb0ELi2ELi4ELi4ELi4ELb0EE3mmaINS_16FlashAttnBwdSm80ISB_NS_21CollectiveEpilogueBwdIS6_S8_SA_Li256ELb1ELb0ELi2EEENS_25SingleTileBwdLPTSchedulerILb1ELi128ELb1EEEE13SharedStorageENS1_6TensorINS1_11ArrayEngineIfLm32EEENS1_6LayoutINS2_IJNS2_IJNS3_ILi2EEESO_EEESO_NS3_ILi4EEEEEENS2_IJNS2_IJNS3_ILi1EEESO_EEESQ_NS3_ILi8EEEEEEEEEEEEbRKNSB_6ParamsERT0_S12_iNS2_IJiiiEEERT_ENKUlRT_iE_clINSK_INSL_IfLm64EEENSN_INS2_IJSP_SO_SU_EEESV_EEEEEEDaS17_i)
        /*15d4*/ 	.word	0x00000000


	//----- nvinfo : EIATTR_FRAME_SIZE
	.align		4
.L_942:
        /*15d8*/ 	.byte	0x04, 0x11
        /*15da*/ 	.short	(.L_944 - .L_943)
	.align		4
.L_943:
        /*15dc*/ 	.word	index@($_ZN7cutlass13device_kernelIN5flash19enable_sm80_to_sm89INS1_16FlashAttnBwdSm80INS1_25CollectiveMainloopBwdSm80ILi2ELi2EN4cute5tupleIJNS5_1CILi128EEES8_NS7_ILi64EEEEEENS_6half_tEfNS_4arch4Sm80ELb1ELb0ELb1ELb1ELb1ELb0ELb0ELb0ELi2ELi4ELi4ELi4ELb0EEENS1_21CollectiveEpilogueBwdISA_SB_SD_Li256ELb1ELb0ELi2EEENS1_25SingleTileBwdLPTSchedulerILb1ELi128ELb1EEEEEEEEEvNT_6ParamsE$_ZZN4cute9transformINS_5tupleIJiiiNS_1CILi0EEEEEENS1_IJNS2_ILi32EEENS2_ILi4EEENS2_ILi2EEENS2_ILi1EEEEEENS1_IJS8_S8_S8_S8_EEEZNS_7crd2crdIS4_S9_SA_EEDaRKT_RKT0_RKT1_EUlRKT_RKT0_RKT1_E_EEDaSE_SH_SK_OT2_ENKUlDpSN_E_clIJiiiS3_EEEDaSX_)
        /*15e0*/ 	.word	0x00000000


	//----- nvinfo : EIATTR_FRAME_SIZE
	.align		4
.L_944:
        /*15e4*/ 	.byte	0x04, 0x11
        /*15e6*/ 	.short	(.L_946 - .L_945)
	.align		4
.L_945:
        /*15e8*/ 	.word	index@($_ZN7cutlass13device_kernelIN5flash19enable_sm80_to_sm89INS1_16FlashAttnBwdSm80INS1_25CollectiveMainloopBwdSm80ILi2ELi2EN4cute5tupleIJNS5_1CILi128EEES8_NS7_ILi64EEEEEENS_6half_tEfNS_4arch4Sm80ELb1ELb0ELb1ELb1ELb1ELb0ELb0ELb0ELi2ELi4ELi4ELi4ELb0EEENS1_21CollectiveEpilogueBwdISA_SB_SD_Li256ELb1ELb0ELi2EEENS1_25SingleTileBwdLPTSchedulerILb1ELi128ELb1EEEEEEEEEvNT_6ParamsE$_ZZN4cute9transformINS_5tupleIJiiNS_1CILi0EEEEEENS1_IJNS1_IJNS2_ILi4EEENS2_ILi8EEEEEES5_NS2_ILi1EEEEEEZNS_7idx2crdIS4_S9_EEDaRKT_RKT0_EUlRKT_RKT0_E_EEDaSD_SG_OT1_ENKUlDpSJ_E_clIJNS1_IJiiEEEiS3_EEEDaSQ_)
        /*15ec*/ 	.word	0x00000000


	//----- nvinfo : EIATTR_FRAME_SIZE
	.align		4
.L_946:
        /*15f0*/ 	.byte	0x04, 0x11
        /*15f2*/ 	.short	(.L_948 - .L_947)
	.align		4
.L_947:
        /*15f4*/ 	.word	index@($_ZN7cutlass13device_kernelIN5flash19enable_sm80_to_sm89INS1_16FlashAttnBwdSm80INS1_25CollectiveMainloopBwdSm80ILi2ELi2EN4cute5tupleIJNS5_1CILi128EEES8_NS7_ILi64EEEEEENS_6half_tEfNS_4arch4Sm80ELb1ELb0ELb1ELb1ELb1ELb0ELb0ELb0ELi2ELi4ELi4ELi4ELb0EEENS1_21CollectiveEpilogueBwdISA_SB_SD_Li256ELb1ELb0ELi2EEENS1_25SingleTileBwdLPTSchedulerILb1ELi128ELb1EEEEEEEEEvNT_6ParamsE$_ZZN4cute9transformINS_5tupleIJiiNS_1CILi0EEEEEENS1_IJNS1_IJNS2_ILi4EEENS2_ILi8EEEEEENS2_ILi2EEENS2_ILi1EEEEEEZNS_7idx2crdIS4_SA_EEDaRKT_RKT0_EUlRKT_RKT0_E_EEDaSE_SH_OT1_ENKUlDpSK_E_clIJNS1_IJiiEEEiS3_EEEDaSR_)
        /*15f8*/ 	.word	0x00000000


	//----- nvinfo : EIATTR_FRAME_SIZE
	.align		4
.L_948:
        /*15fc*/ 	.byte	0x04, 0x11
        /*15fe*/ 	.short	(.L_950 - .L_949)
	.align		4
.L_949:
        /*1600*/ 	.word	index@($_ZN7cutlass13device_kernelIN5flash19enable_sm80_to_sm89INS1_16FlashAttnBwdSm80INS1_25CollectiveMainloopBwdSm80ILi2ELi2EN4cute5tupleIJNS5_1CILi128EEES8_NS7_ILi64EEEEEENS_6half_tEfNS_4arch4Sm80ELb1ELb0ELb1ELb1ELb1ELb0ELb0ELb0ELi2ELi4ELi4ELi4ELb0EEENS1_21CollectiveEpilogueBwdISA_SB_SD_Li256ELb1ELb0ELi2EEENS1_25SingleTileBwdLPTSchedulerILb1ELi128ELb1EEEEEEEEEvNT_6ParamsE$_ZZN4cute9transformINS_5tupleIJNS_1CILi32EEENS2_ILi4EEENS2_ILi2EEENS2_ILi1EEEEEENS1_IJS6_S3_NS2_ILi128EEENS2_ILi0EEEEEEZNS_7idx2crdIiS7_SA_EEDaRKT_RKT0_RKT1_EUlRKT_RKT0_E_EEDaSE_SH_OSI_ENKUlDpSN_E_clIJiiiS9_EEEDaST_)
        /*1604*/ 	.word	0x00000000


	//----- nvinfo : EIATTR_FRAME_SIZE
	.align		4
.L_950:
        /*1608*/ 	.byte	0x04, 0x11
        /*160a*/ 	.short	(.L_952 - .L_951)
	.align		4
.L_951:
        /*160c*/ 	.word	index@($_ZN7cutlass13device_kernelIN5flash19enable_sm80_to_sm89INS1_16FlashAttnBwdSm80INS1_25CollectiveMainloopBwdSm80ILi2ELi2EN4cute5tupleIJNS5_1CILi128EEES8_NS7_ILi64EEEEEENS_6half_tEfNS_4arch4Sm80ELb1ELb0ELb1ELb1ELb1ELb0ELb0ELb0ELi2ELi4ELi4ELi4ELb0EEENS1_21CollectiveEpilogueBwdISA_SB_SD_Li256ELb1ELb0ELi2EEENS1_25SingleTileBwdLPTSchedulerILb1ELi128ELb1EEEEEEEEEvNT_6ParamsE$_ZZN4cute7idx2crdIiNS_5tupleIJNS_1CILi32EEENS2_ILi4EEENS2_ILi2EEENS2_ILi1EEEEEENS1_IJS6_S3_NS2_ILi128EEENS2_ILi0EEEEEEEEDaRKT_RKT0_RKT1_ENKUlRKT_RKT0_E_clIS5_S8_EEDaSM_SP_)
        /*1610*/ 	.word	0x00000000


	//----- nvinfo : EIATTR_FRAME_SIZE
	.align		4
.L_952:
        /*1614*/ 	.byte	0x04, 0x11
        /*1616*/ 	.short	(.L_954 - .L_953)
	.align		4
.L_953:
        /*1618*/ 	.word	index@($_ZN7cutlass13device_kernelIN5flash19enable_sm80_to_sm89INS1_16FlashAttnBwdSm80INS1_25CollectiveMainloopBwdSm80ILi2ELi2EN4cute5tupleIJNS5_1CILi128EEES8_NS7_ILi64EEEEEENS_6half_tEfNS_4arch4Sm80ELb1ELb0ELb1ELb1ELb1ELb0ELb0ELb0ELi2ELi4ELi4ELi4ELb0EEENS1_21CollectiveEpilogueBwdISA_SB_SD_Li256ELb1ELb0ELi2EEENS1_25SingleTileBwdLPTSchedulerILb1ELi128ELb1EEEEEEEEEvNT_6ParamsE$_ZZN4cute7idx2crdINS_5tupleIJiiNS_1CILi0EEEEEENS1_IJNS1_IJNS2_ILi4EEENS2_ILi8EEEEEES5_NS2_ILi1EEEEEEEEDaRKT_RKT0_ENKUlRKT_RKT0_E_clIiS7_EEDaSI_SL_)
        /*161c*/ 	.word	0x00000000


	//----- nvinfo : EIATTR_FRAME_SIZE
	.align		4
.L_954:
        /*1620*/ 	.byte	0x04, 0x11
        /*1622*/ 	.short	(.L_956 - .L_955)
	.align		4
.L_955:
        /*1624*/ 	.word	index@($_ZN7cutlass13device_kernelIN5flash19enable_sm80_to_sm89INS1_16FlashAttnBwdSm80INS1_25CollectiveMainloopBwdSm80ILi2ELi2EN4cute5tupleIJNS5_1CILi128EEES8_NS7_ILi64EEEEEENS_6half_tEfNS_4arch4Sm80ELb1ELb0ELb1ELb1ELb1ELb0ELb0ELb0ELi2ELi4ELi4ELi4ELb0EEENS1_21CollectiveEpilogueBwdISA_SB_SD_Li256ELb1ELb0ELi2EEENS1_25SingleTileBwdLPTSchedulerILb1ELi128ELb1EEEEEEEEEvNT_6ParamsE$_ZZN4cute7idx2crdINS_5tupleIJiiNS_1CILi0EEEEEENS1_IJNS1_IJNS2_ILi4EEENS2_ILi8EEEEEES5_NS2_ILi1EEEEEEEEDaRKT_RKT0_ENKUlRKT_RKT0_E_clIiS5_EEDaSI_SL_)
        /*1628*/ 	.word	0x00000000


	//----- nvinfo : EIATTR_FRAME_SIZE
	.align		4
.L_956:
        /*162c*/ 	.byte	0x04, 0x11
        /*162e*/ 	.short	(.L_958 - .L_957)
	.align		4
.L_957:
        /*1630*/ 	.word	index@($_ZN7cutlass13device_kernelIN5flash19enable_sm80_to_sm89INS1_16FlashAttnBwdSm80INS1_25CollectiveMainloopBwdSm80ILi2ELi2EN4cute5tupleIJNS5_1CILi128EEES8_NS7_ILi64EEEEEENS_6half_tEfNS_4arch4Sm80ELb1ELb0ELb1ELb1ELb1ELb0ELb0ELb0ELi2ELi4ELi4ELi4ELb0EEENS1_21CollectiveEpilogueBwdISA_SB_SD_Li256ELb1ELb0ELi2EEENS1_25SingleTileBwdLPTSchedulerILb1ELi128ELb1EEEEEEEEEvNT_6ParamsE$_ZZN4cute7idx2crdINS_5tupleIJiiNS_1CILi0EEEEEENS1_IJNS1_IJNS2_ILi4EEENS2_ILi8EEEEEENS2_ILi2EEENS2_ILi1EEEEEEEEDaRKT_RKT0_ENKUlRKT_RKT0_E_clIiS8_EEDaSJ_SM_)
        /*1634*/ 	.word	0x00000000


	//----- nvinfo : EIATTR_FRAME_SIZE
	.align		4
.L_958:
        /*1638*/ 	.byte	0x04, 0x11
        /*163a*/ 	.short	(.L_960 - .L_959)
	.align		4
.L_959:
        /*163c*/ 	.word	index@($_ZN7cutlass13device_kernelIN5flash19enable_sm80_to_sm89INS1_16FlashAttnBwdSm80INS1_25CollectiveMainloopBwdSm80ILi2ELi2EN4cute5tupleIJNS5_1CILi128EEES8_NS7_ILi64EEEEEENS_6half_tEfNS_4arch4Sm80ELb1ELb0ELb1ELb1ELb1ELb0ELb0ELb0ELi2ELi4ELi4ELi4ELb0EEENS1_21CollectiveEpilogueBwdISA_SB_SD_Li256ELb1ELb0ELi2EEENS1_25SingleTileBwdLPTSchedulerILb1ELi128ELb1EEEEEEEEEvNT_6ParamsE$_ZZN4cute7idx2crdINS_5tupleIJiiNS_1CILi0EEEEEENS1_IJNS1_IJNS2_ILi4EEENS2_ILi8EEEEEENS2_ILi2EEENS2_ILi1EEEEEEEEDaRKT_RKT0_ENKUlRKT_RKT0_E_clIiS7_EEDaSJ_SM_)
        /*1640*/ 	.word	0x00000000


	//----- nvinfo : EIATTR_FRAME_SIZE
	.align		4
.L_960:
        /*1644*/ 	.byte	0x04, 0x11
        /*1646*/ 	.short	(.L_962 - .L_961)
	.align		4
.L_961:
        /*1648*/ 	.word	index@($_ZN7cutlass13device_kernelIN5flash19enable_sm80_to_sm89INS1_16FlashAttnBwdSm80INS1_25CollectiveMainloopBwdSm80ILi2ELi2EN4cute5tupleIJNS5_1CILi128EEES8_NS7_ILi64EEEEEENS_6half_tEfNS_4arch4Sm80ELb1ELb0ELb1ELb1ELb1ELb0ELb0ELb0ELi2ELi4ELi4ELi4ELb0EEENS1_21CollectiveEpilogueBwdISA_SB_SD_Li256ELb1ELb0ELi2EEENS1_25SingleTileBwdLPTSchedulerILb1ELi128ELb1EEEEEEEEEvNT_6ParamsE$_ZZN4cute7flattenINS_5tupleIJNS_1CILi1EEENS1_IJiiiEEENS2_ILi64EEENS1_IJNS2_ILi72EEENS2_ILi144EEENS2_ILi288EEEEEENS2_ILi512EEEEEEEEDaRKT_ENKUlRKT_E_clIS4_EEDaSH_)
        /*164c*/ 	.word	0x00000000


	//----- nvinfo : EIATTR_FRAME_SIZE
	.align		4
.L_962:
        /*1650*/ 	.byte	0x04, 0x11
        /*1652*/ 	.short	(.L_964 - .L_963)
	.align		4
.L_963:
        /*1654*/ 	.word	index@($_ZN7cutlass13device_kernelIN5flash19enable_sm80_to_sm89INS1_16FlashAttnBwdSm80INS1_25CollectiveMainloopBwdSm80ILi2ELi2EN4cute5tupleIJNS5_1CILi128EEES8_NS7_ILi64EEEEEENS_6half_tEfNS_4arch4Sm80ELb1ELb0ELb1ELb1ELb1ELb0ELb0ELb0ELi2ELi4ELi4ELi4ELb0EEENS1_21CollectiveEpilogueBwdISA_SB_SD_Li256ELb1ELb0ELi2EEENS1_25SingleTileBwdLPTSchedulerILb1ELi128ELb1EEEEEEEEEvNT_6ParamsE$_ZZN4cute7flattenINS_5tupleIJNS_1CILi1EEENS1_IJNS2_ILi8EEEiiEEENS2_ILi64EEENS1_IJiNS2_ILi144EEENS2_ILi288EEEEEENS2_ILi512EEEEEEEEDaRKT_ENKUlRKT_E_clIS9_EEDaSH_)
        /*1658*/ 	.word	0x00000000


	//----- nvinfo : EIATTR_FRAME_SIZE
	.align		4
.L_964:
        /*165c*/ 	.byte	0x04, 0x11
        /*165e*/ 	.short	(.L_966 - .L_965)
	.align		4
.L_965:
        /*1660*/ 	.word	index@($_ZN7cutlass13device_kernelIN5flash19enable_sm80_to_sm89INS1_16FlashAttnBwdSm80INS1_25CollectiveMainloopBwdSm80ILi2ELi2EN4cute5tupleIJNS5_1CILi128EEES8_NS7_ILi64EEEEEENS_6half_tEfNS_4arch4Sm80ELb1ELb0ELb1ELb1ELb1ELb0ELb0ELb0ELi2ELi4ELi4ELi4ELb0EEENS1_21CollectiveEpilogueBwdISA_SB_SD_Li256ELb1ELb0ELi2EEENS1_25SingleTileBwdLPTSchedulerILb1ELi128ELb1EEEEEEEEEvNT_6ParamsE$_ZZN4cute7flattenINS_5tupleIJNS_1CILi1EEENS1_IJNS2_ILi8EEEiiEEENS2_ILi64EEENS1_IJiNS2_ILi144EEENS2_ILi288EEEEEENS2_ILi512EEEEEEEEDaRKT_ENKUlRKT_E_clIS5_EEDaSH_)
        /*1664*/ 	.word	0x00000000


	//----- nvinfo : EIATTR_FRAME_SIZE
	.align		4
.L_966:
        /*1668*/ 	.byte	0x04, 0x11
        /*166a*/ 	.short	(.L_968 - .L_967)
	.align		4
.L_967:
        /*166c*/ 	.word	index@($_ZN7cutlass13device_kernelIN5flash19enable_sm80_to_sm89INS1_16FlashAttnBwdSm80INS1_25CollectiveMainloopBwdSm80ILi2ELi2EN4cute5tupleIJNS5_1CILi128EEES8_NS7_ILi64EEEEEENS_6half_tEfNS_4arch4Sm80ELb1ELb0ELb1ELb1ELb1ELb0ELb0ELb0ELi2ELi4ELi4ELi4ELb0EEENS1_21CollectiveEpilogueBwdISA_SB_SD_Li256ELb1ELb0ELi2EEENS1_25SingleTileBwdLPTSchedulerILb1ELi128ELb1EEEEEEEEEvNT_6ParamsE$_ZZN4cute7flattenINS_5tupleIJNS1_IJNS_1CILi0EEENS1_IJNS2_ILi1EEENS2_ILi512EEEiEEEEEENS2_ILi4096EEENS1_IJiNS2_ILi8192EEEEEEEEEEEDaRKT_ENKUlRKT_E_clISA_EEDaSH_)
        /*1670*/ 	.word	0x00000000


	//----- nvinfo : EIATTR_FRAME_SIZE
	.align		4
.L_968:
        /*1674*/ 	.byte	0x04, 0x11
        /*1676*/ 	.short	(.L_970 - .L_969)
	.align		4
.L_969:
        /*1678*/ 	.word	index@($_ZN7cutlass13device_kernelIN5flash19enable_sm80_to_sm89INS1_16FlashAttnBwdSm80INS1_25CollectiveMainloopBwdSm80ILi2ELi2EN4cute5tupleIJNS5_1CILi128EEES8_NS7_ILi64EEEEEENS_6half_tEfNS_4arch4Sm80ELb1ELb0ELb1ELb1ELb1ELb0ELb0ELb0ELi2ELi4ELi4ELi4ELb0EEENS1_21CollectiveEpilogueBwdISA_SB_SD_Li256ELb1ELb0ELi2EEENS1_25SingleTileBwdLPTSchedulerILb1ELi128ELb1EEEEEEEEEvNT_6ParamsE$_ZZN4cute7flattenINS_5tupleIJNS1_IJNS_1CILi0EEENS1_IJNS2_ILi1EEENS2_ILi512EEEiEEEEEENS2_ILi4096EEENS1_IJiNS2_ILi8192EEEEEEEEEEEDaRKT_ENKUlRKT_E_clIS7_EEDaSH_)
        /*167c*/ 	.word	0x00000000


	//----- nvinfo : EIATTR_FRAME_SIZE
	.align		4
.L_970:
        /*1680*/ 	.byte	0x04, 0x11
        /*1682*/ 	.short	(.L_972 - .L_971)
	.align		4
.L_971:
        /*1684*/ 	.word	index@($_ZN7cutlass13device_kernelIN5flash19enable_sm80_to_sm89INS1_16FlashAttnBwdSm80INS1_25CollectiveMainloopBwdSm80ILi2ELi2EN4cute5tupleIJNS5_1CILi128EEES8_NS7_ILi64EEEEEENS_6half_tEfNS_4arch4Sm80ELb1ELb0ELb1ELb1ELb1ELb0ELb0ELb0ELi2ELi4ELi4ELi4ELb0EEENS1_21CollectiveEpilogueBwdISA_SB_SD_Li256ELb1ELb0ELi2EEENS1_25SingleTileBwdLPTSchedulerILb1ELi128ELb1EEEEEEEEEvNT_6ParamsE$_ZZN4cute7crd2crdINS_5tupleIJiiiNS_1CILi0EEEEEENS1_IJNS2_ILi32EEENS2_ILi4EEENS2_ILi2EEENS2_ILi1EEEEEENS1_IJS8_S8_S8_S8_EEEEEDaRKT_RKT0_RKT1_ENKUlRKT_RKT0_RKT1_E_clIiS7_S8_EEDaSM_SP_SS_)
        /*1688*/ 	.word	0x00000000


	//----- nvinfo : EIATTR_FRAME_SIZE
	.align		4
.L_972:
        /*168c*/ 	.byte	0x04, 0x11
        /*168e*/ 	.short	(.L_974 - .L_973)
	.align		4
.L_973:
        /*1690*/ 	.word	index@($_ZN7cutlass13device_kernelIN5flash19enable_sm80_to_sm89INS1_16FlashAttnBwdSm80INS1_25CollectiveMainloopBwdSm80ILi2ELi2EN4cute5tupleIJNS5_1CILi128EEES8_NS7_ILi64EEEEEENS_6half_tEfNS_4arch4Sm80ELb1ELb0ELb1ELb1ELb1ELb0ELb0ELb0ELi2ELi4ELi4ELi4ELb0EEENS1_21CollectiveEpilogueBwdISA_SB_SD_Li256ELb1ELb0ELi2EEENS1_25SingleTileBwdLPTSchedulerILb1ELi128ELb1EEEEEEEEEvNT_6ParamsE$_ZZN4cute7crd2crdINS_5tupleIJiiiNS_1CILi0EEEEEENS1_IJNS2_ILi32EEENS2_ILi4EEENS2_ILi2EEENS2_ILi1EEEEEENS1_IJS8_S8_S8_S8_EEEEEDaRKT_RKT0_RKT1_ENKUlRKT_RKT0_RKT1_E_clIiS6_S8_EEDaSM_SP_SS_)
        /*1694*/ 	.word	0x00000000


	//----- nvinfo : EIATTR_FRAME_SIZE
	.align		4
.L_974:
        /*1698*/ 	.byte	0x04, 0x11
        /*169a*/ 	.short	(.L_976 - .L_975)
	.align		4
.L_975:
        /*169c*/ 	.word	index@($_ZN7cutlass13device_kernelIN5flash19enable_sm80_to_sm89INS1_16FlashAttnBwdSm80INS1_25CollectiveMainloopBwdSm80ILi2ELi2EN4cute5tupleIJNS5_1CILi128EEES8_NS7_ILi64EEEEEENS_6half_tEfNS_4arch4Sm80ELb1ELb0ELb1ELb1ELb1ELb0ELb0ELb0ELi2ELi4ELi4ELi4ELb0EEENS1_21CollectiveEpilogueBwdISA_SB_SD_Li256ELb1ELb0ELi2EEENS1_25SingleTileBwdLPTSchedulerILb1ELi128ELb1EEEEEEEEEvNT_6ParamsE$_ZZN4cute7crd2crdINS_5tupleIJiiiNS_1CILi0EEEEEENS1_IJNS2_ILi32EEENS2_ILi4EEENS2_ILi2EEENS2_ILi1EEEEEENS1_IJS8_S8_S8_S8_EEEEEDaRKT_RKT0_RKT1_ENKUlRKT_RKT0_RKT1_E_clIiS5_S8_EEDaSM_SP_SS_)
        /*16a0*/ 	.word	0x00000000


	//----- nvinfo : EIATTR_FRAME_SIZE
	.align		4
.L_976:
        /*16a4*/ 	.byte	0x04, 0x11
        /*16a6*/ 	.short	(.L_978 - .L_977)
	.align		4
.L_977:
        /*16a8*/ 	.word	index@($_ZN7cutlass13device_kernelIN5flash19enable_sm80_to_sm89INS1_16FlashAttnBwdSm80INS1_25CollectiveMainloopBwdSm80ILi2ELi2EN4cute5tupleIJNS5_1CILi128EEES8_NS7_ILi64EEEEEENS_6half_tEfNS_4arch4Sm80ELb1ELb0ELb1ELb1ELb1ELb0ELb0ELb0ELi2ELi4ELi4ELi4ELb0EEENS1_21CollectiveEpilogueBwdISA_SB_SD_Li256ELb1ELb0ELi2EEENS1_25SingleTileBwdLPTSchedulerILb1ELi128ELb1EEEEEEEEEvNT_6ParamsE$_ZZN4cute6upcastILi2ENS_5tupleIJNS1_IJNS_1CILi1EEENS1_IJNS2_ILi2EEES4_S4_EEEEEES4_NS1_IJS4_S4_EEEEEENS1_IJNS1_IJNS2_ILi0EEENS1_IJS3_NS2_ILi512EEEiEEEEEENS2_ILi4096EEENS1_IJiNS2_ILi8192EEEEEEEEEEEDaRKT0_RKT1_ENKUlRKT_RKT0_E_clIS7_SF_EEDaSP_SS_)
        /*16ac*/ 	.word	0x00000000


	//----- nvinfo : EIATTR_FRAME_SIZE
	.align		4
.L_978:
        /*16b0*/ 	.byte	0x04, 0x11
        /*16b2*/ 	.short	(.L_980 - .L_979)
	.align		4
.L_979:
        /*16b4*/ 	.word	index@($_ZN7cutlass13device_kernelIN5flash19enable_sm80_to_sm89INS1_16FlashAttnBwdSm80INS1_25CollectiveMainloopBwdSm80ILi2ELi2EN4cute5tupleIJNS5_1CILi128EEES8_NS7_ILi64EEEEEENS_6half_tEfNS_4arch4Sm80ELb1ELb0ELb1ELb1ELb1ELb0ELb0ELb0ELi2ELi4ELi4ELi4ELb0EEENS1_21CollectiveEpilogueBwdISA_SB_SD_Li256ELb1ELb0ELi2EEENS1_25SingleTileBwdLPTSchedulerILb1ELi128ELb1EEEEEEEEEvNT_6ParamsE$_ZZN4cute6upcastILi2ENS_5tupleIJNS1_IJNS_1CILi1EEENS1_IJNS2_ILi2EEES4_S4_EEEEEES4_NS1_IJS4_S4_EEEEEENS1_IJNS1_IJNS2_ILi0EEENS1_IJS3_NS2_ILi512EEEiEEEEEENS2_ILi4096EEENS1_IJiNS2_ILi8192EEEEEEEEEEEDaRKT0_RKT1_ENKUlRKT_RKT0_E_clIS6_SC_EEDaSP_SS_)
        /*16b8*/ 	.word	0x00000000


	//----- nvinfo : EIATTR_FRAME_SIZE
	.align		4
.L_980:
        /*16bc*/ 	.byte	0x04, 0x11
        /*16be*/ 	.short	(.L_982 - .L_981)
	.align		4
.L_981:
        /*16c0*/ 	.word	index@($_ZN7cutlass13device_kernelIN5flash19enable_sm80_to_sm89INS1_16FlashAttnBwdSm80INS1_25CollectiveMainloopBwdSm80ILi2ELi2EN4cute5tupleIJNS5_1CILi128EEES8_NS7_ILi64EEEEEENS_6half_tEfNS_4arch4Sm80ELb1ELb0ELb1ELb1ELb1ELb0ELb0ELb0ELi2ELi4ELi4ELi4ELb0EEENS1_21CollectiveEpilogueBwdISA_SB_SD_Li256ELb1ELb0ELi2EEENS1_25SingleTileBwdLPTSchedulerILb1ELi128ELb1EEEEEEEEEvNT_6ParamsE$_ZZN4cute6detail16composition_implINS_5tupleIJNS_1CILi8EEENS3_ILi2EEES5_S5_S4_S5_EEENS2_IJNS3_ILi1EEEiiiNS3_ILi72EEENS3_ILi512EEEEEENS2_IJNS2_IJS5_S5_S5_EEES5_NS3_ILi4EEEEEENS2_IJNS2_IJS7_S9_S4_EEENS3_ILi4096EEENS3_ILi16EEEEEEEEDaRKT_RKT0_RKT1_RKT2_ENKUlRKT_RKT0_E_clISC_SG_EEDaSW_SZ_)
        /*16c4*/ 	.word	0x00000000


	//----- nvinfo : EIATTR_FRAME_SIZE
	.align		4
.L_982:
        /*16c8*/ 	.byte	0x04, 0x11
        /*16ca*/ 	.short	(.L_984 - .L_983)
	.align		4
.L_983:
        /*16cc*/ 	.word	index@($_ZN7cutlass13device_kernelIN5flash19enable_sm80_to_sm89INS1_16FlashAttnBwdSm80INS1_25CollectiveMainloopBwdSm80ILi2ELi2EN4cute5tupleIJNS5_1CILi128EEES8_NS7_ILi64EEEEEENS_6half_tEfNS_4arch4Sm80ELb1ELb0ELb1ELb1ELb1ELb0ELb0ELb0ELi2ELi4ELi4ELi4ELb0EEENS1_21CollectiveEpilogueBwdISA_SB_SD_Li256ELb1ELb0ELi2EEENS1_25SingleTileBwdLPTSchedulerILb1ELi128ELb1EEEEEEEEEvNT_6ParamsE$_ZZN4cute6detail16composition_implINS_5tupleIJNS_1CILi8EEENS3_ILi2EEES5_S5_S4_S5_EEENS2_IJNS3_ILi1EEEiiiNS3_ILi72EEENS3_ILi512EEEEEENS2_IJNS2_IJS5_S5_S5_EEES5_NS3_ILi4EEEEEENS2_IJNS2_IJS7_S9_S4_EEENS3_ILi4096EEENS3_ILi16EEEEEEEEDaRKT_RKT0_RKT1_RKT2_ENKUlRKT_RKT0_E_clISB_SE_EEDaSW_SZ_)
        /*16d0*/ 	.word	0x00000000


	//----- nvinfo : EIATTR_FRAME_SIZE
	.align		4
.L_984:
        /*16d4*/ 	.byte	0x04, 0x11
        /*16d6*/ 	.short	(.L_986 - .L_985)
	.align		4
.L_985:
        /*16d8*/ 	.word	index@($_ZN7cutlass13device_kernelIN5flash19enable_sm80_to_sm89INS1_16FlashAttnBwdSm80INS1_25CollectiveMainloopBwdSm80ILi2ELi2EN4cute5tupleIJNS5_1CILi128EEES8_NS7_ILi64EEEEEENS_6half_tEfNS_4arch4Sm80ELb1ELb0ELb1ELb1ELb1ELb0ELb0ELb0ELi2ELi4ELi4ELi4ELb0EEENS1_21CollectiveEpilogueBwdISA_SB_SD_Li256ELb1ELb0ELi2EEENS1_25SingleTileBwdLPTSchedulerILb1ELi128ELb1EEEEEEEEEvNT_6ParamsE$_ZZN4cute6detail16composition_implINS_5tupleIJNS_1CILi8EEENS3_ILi2EEES5_S5_S4_S5_EEENS2_IJNS3_ILi1EEEiiiNS3_ILi72EEENS3_ILi512EEEEEENS2_IJNS2_IJS5_S5_S5_EEES5_NS2_IJNS3_ILi4EEES5_EEEEEENS2_IJNS2_IJS7_S9_S4_EEENS3_ILi4096EEENS2_IJNS3_ILi16EEENS3_ILi8192EEEEEEEEEEEDaRKT_RKT0_RKT1_RKT2_ENKUlRKT_RKT0_E_clISD_SJ_EEDaSZ_S12_)
        /*16dc*/ 	.word	0x00000000


	//----- nvinfo : EIATTR_FRAME_SIZE
	.align		4
.L_986:
        /*16e0*/ 	.byte	0x04, 0x11
        /*16e2*/ 	.short	(.L_988 - .L_987)
	.align		4
.L_987:
        /*16e4*/ 	.word	index@($_ZN7cutlass13device_kernelIN5flash19enable_sm80_to_sm89INS1_16FlashAttnBwdSm80INS1_25CollectiveMainloopBwdSm80ILi2ELi2EN4cute5tupleIJNS5_1CILi128EEES8_NS7_ILi64EEEEEENS_6half_tEfNS_4arch4Sm80ELb1ELb0ELb1ELb1ELb1ELb0ELb0ELb0ELi2ELi4ELi4ELi4ELb0EEENS1_21CollectiveEpilogueBwdISA_SB_SD_Li256ELb1ELb0ELi2EEENS1_25SingleTileBwdLPTSchedulerILb1ELi128ELb1EEEEEEEEEvNT_6ParamsE$_ZZN4cute6detail16composition_implINS_5tupleIJNS_1CILi8EEENS3_ILi2EEES5_S5_S4_S5_EEENS2_IJNS3_ILi1EEEiiiNS3_ILi72EEENS3_ILi512EEEEEENS2_IJNS2_IJS5_S5_S5_EEES5_NS2_IJNS3_ILi4EEES5_EEEEEENS2_IJNS2_IJS7_S9_S4_EEENS3_ILi4096EEENS2_IJNS3_ILi16EEENS3_ILi8192EEEEEEEEEEEDaRKT_RKT0_RKT1_RKT2_ENKUlRKT_RKT0_E_clISB_SF_EEDaSZ_S12_)
        /*16e8*/ 	.word	0x00000000


	//----- nvinfo : EIATTR_FRAME_SIZE
	.align		4
.L_988:
        /*16ec*/ 	.byte	0x04, 0x11
        /*16ee*/ 	.short	(.L_990 - .L_989)
	.align		4
.L_989:
        /*16f0*/ 	.word	index@($_ZN7cutlass13device_kernelIN5flash19enable_sm80_to_sm89INS1_16FlashAttnBwdSm80INS1_25CollectiveMainloopBwdSm80ILi2ELi2EN4cute5tupleIJNS5_1CILi128EEES8_NS7_ILi64EEEEEENS_6half_tEfNS_4arch4Sm80ELb1ELb0ELb1ELb1ELb1ELb0ELb0ELb0ELi2ELi4ELi4ELi4ELb0EEENS1_21CollectiveEpilogueBwdISA_SB_SD_Li256ELb1ELb0ELi2EEENS1_25SingleTileBwdLPTSchedulerILb1ELi128ELb1EEEEEEEEEvNT_6ParamsE$_ZZN4cute6detail16composition_implINS_5tupleIJNS_1CILi8EEENS3_ILi2EEES5_S5_S4_S5_EEENS2_IJNS3_ILi1EEEiiiNS3_ILi72EEENS3_ILi512EEEEEENS2_IJNS2_IJS5_S5_EEES4_NS3_ILi4EEEEEENS2_IJNS2_IJS7_S4_EEENS3_ILi1024EEENS3_ILi16EEEEEEEEDaRKT_RKT0_RKT1_RKT2_ENKUlRKT_RKT0_E_clISC_SG_EEDaSW_SZ_)
        /*16f4*/ 	.word	0x00000000


	//----- nvinfo : EIATTR_FRAME_SIZE
	.align		4
.L_990:
        /*16f8*/ 	.byte	0x04, 0x11
        /*16fa*/ 	.short	(.L_992 - .L_991)
	.align		4
.L_991:
        /*16fc*/ 	.word	index@($_ZN7cutlass13device_kernelIN5flash19enable_sm80_to_sm89INS1_16FlashAttnBwdSm80INS1_25CollectiveMainloopBwdSm80ILi2ELi2EN4cute5tupleIJNS5_1CILi128EEES8_NS7_ILi64EEEEEENS_6half_tEfNS_4arch4Sm80ELb1ELb0ELb1ELb1ELb1ELb0ELb0ELb0ELi2ELi4ELi4ELi4ELb0EEENS1_21CollectiveEpilogueBwdISA_SB_SD_Li256ELb1ELb0ELi2EEENS1_25SingleTileBwdLPTSchedulerILb1ELi128ELb1EEEEEEEEEvNT_6ParamsE$_ZZN4cute6detail16composition_implINS_5tupleIJNS_1CILi8EEENS3_ILi2EEES5_S5_S4_S5_EEENS2_IJNS3_ILi1EEEiiiNS3_ILi72EEENS3_ILi512EEEEEENS2_IJNS2_IJS5_S5_EEES4_NS3_ILi4EEEEEENS2_IJNS2_IJS7_S4_EEENS3_ILi1024EEENS3_ILi16EEEEEEEEDaRKT_RKT0_RKT1_RKT2_ENKUlRKT_RKT0_E_clISB_SE_EEDaSW_SZ_)
        /*1700*/ 	.word	0x00000000


	//----- nvinfo : EIATTR_FRAME_SIZE
	.align		4
.L_992:
        /*1704*/ 	.byte	0x04, 0x11
        /*1706*/ 	.short	(.L_994 - .L_993)
	.align		4
.L_993:
        /*1708*/ 	.word	index@($_ZN7cutlass13device_kernelIN5flash19enable_sm80_to_sm89INS1_16FlashAttnBwdSm80INS1_25CollectiveMainloopBwdSm80ILi2ELi2EN4cute5tupleIJNS5_1CILi128EEES8_NS7_ILi64EEEEEENS_6half_tEfNS_4arch4Sm80ELb1ELb0ELb1ELb1ELb1ELb0ELb0ELb0ELi2ELi4ELi4ELi4ELb0EEENS1_21CollectiveEpilogueBwdISA_SB_SD_Li256ELb1ELb0ELi2EEENS1_25SingleTileBwdLPTSchedulerILb1ELi128ELb1EEEEEEEEEvNT_6ParamsE$_ZZN4cute6detail16composition_implINS_5tupleIJNS_1CILi16EEENS3_ILi2EEES5_S5_NS3_ILi4EEES5_EEENS2_IJNS3_ILi1EEEiiiNS3_ILi144EEENS3_ILi512EEEEEENS2_IJNS2_IJS5_S5_EEES6_NS3_ILi8EEEEEENS2_IJNS2_IJNS3_ILi64EEESA_EEES4_NS3_ILi1024EEEEEEEEDaRKT_RKT0_RKT1_RKT2_ENKUlRKT_RKT0_E_clISC_SG_EEDaSX_S10_)
        /*170c*/ 	.word	0x00000000


	//----- nvinfo : EIATTR_FRAME_SIZE
	.align		4
.L_994:
        /*1710*/ 	.byte	0x04, 0x11
        /*1712*/ 	.short	(.L_996 - .L_995)
	.align		4
.L_995:
        /*1714*/ 	.word	index@($_ZN7cutlass13device_kernelIN5flash19enable_sm80_to_sm89INS1_16FlashAttnBwdSm80INS1_25CollectiveMainloopBwdSm80ILi2ELi2EN4cute5tupleIJNS5_1CILi128EEES8_NS7_ILi64EEEEEENS_6half_tEfNS_4arch4Sm80ELb1ELb0ELb1ELb1ELb1ELb0ELb0ELb0ELi2ELi4ELi4ELi4ELb0EEENS1_21CollectiveEpilogueBwdISA_SB_SD_Li256ELb1ELb0ELi2EEENS1_25SingleTileBwdLPTSchedulerILb1ELi128ELb1EEEEEEEEEvNT_6ParamsE$_ZZN4cute6detail16composition_implINS_5tupleIJNS_1CILi16EEENS3_ILi2EEES5_S5_NS3_ILi4EEES5_EEENS2_IJNS3_ILi1EEEiiiNS3_ILi144EEENS3_ILi512EEEEEENS2_IJNS2_IJS5_S5_EEES6_NS3_ILi8EEEEEENS2_IJNS2_IJNS3_ILi64EEESA_EEES4_NS3_ILi1024EEEEEEEEDaRKT_RKT0_RKT1_RKT2_ENKUlRKT_RKT0_E_clIS6_S4_EEDaSX_S10_)
        /*1718*/ 	.word	0x00000000


	//----- nvinfo : EIATTR_FRAME_SIZE
	.align		4
.L_996:
        /*171c*/ 	.byte	0x04, 0x11
        /*171e*/ 	.short	(.L_998 - .L_997)
	.align		4
.L_997:
        /*1720*/ 	.word	index@($_ZN7cutlass13device_kernelIN5flash19enable_sm80_to_sm89INS1_16FlashAttnBwdSm80INS1_25CollectiveMainloopBwdSm80ILi2ELi2EN4cute5tupleIJNS5_1CILi128EEES8_NS7_ILi64EEEEEENS_6half_tEfNS_4arch4Sm80ELb1ELb0ELb1ELb1ELb1ELb0ELb0ELb0ELi2ELi4ELi4ELi4ELb0EEENS1_21CollectiveEpilogueBwdISA_SB_SD_Li256ELb1ELb0ELi2EEENS1_25SingleTileBwdLPTSchedulerILb1ELi128ELb1EEEEEEEEEvNT_6ParamsE$_ZZN4cute5sliceINS_5tupleIJNS_10UnderscoreES2_iEEENS1_IJNS1_IJNS_1CILi1EEENS4_ILi0EEEEEEiNS4_ILi1024EEEEEEEEDaRKT_RKT0_ENKUlRKT_RKT0_E_clIS2_iEEDaSI_SL_)
        /*1724*/ 	.word	0x00000000


	//----- nvinfo : EIATTR_FRAME_SIZE
	.align		4
.L_998:
        /*1728*/ 	.byte	0x04, 0x11
        /*172a*/ 	.short	(.L_1000 - .L_999)
	.align		4
.L_999:
        /*172c*/ 	.word	index@($_ZN7cutlass13device_kernelIN5flash19enable_sm80_to_sm89INS1_16FlashAttnBwdSm80INS1_25CollectiveMainloopBwdSm80ILi2ELi2EN4cute5tupleIJNS5_1CILi128EEES8_NS7_ILi64EEEEEENS_6half_tEfNS_4arch4Sm80ELb1ELb0ELb1ELb1ELb1ELb0ELb0ELb0ELi2ELi4ELi4ELi4ELb0EEENS1_21CollectiveEpilogueBwdISA_SB_SD_Li256ELb1ELb0ELi2EEENS1_25SingleTileBwdLPTSchedulerILb1ELi128ELb1EEEEEEEEEvNT_6ParamsE$_ZZN4cute5sliceINS_5tupleIJNS_10UnderscoreES2_S2_iEEENS1_IJNS1_IJNS_1CILi1EEENS4_ILi0EEEEEEiNS4_ILi1024EEENS4_ILi8192EEEEEEEEDaRKT_RKT0_ENKUlRKT_RKT0_E_clIS2_iEEDaSJ_SM_)
        /*1730*/ 	.word	0x00000000


	//----- nvinfo : EIATTR_FRAME_SIZE
	.align		4
.L_1000:
        /*1734*/ 	.byte	0x04, 0x11
        /*1736*/ 	.short	(.L_1002 - .L_1001)
	.align		4
.L_1001:
        /*1738*/ 	.word	index@($_ZN7cutlass13device_kernelIN5flash19enable_sm80_to_sm89INS1_16FlashAttnBwdSm80INS1_25CollectiveMainloopBwdSm80ILi2ELi2EN4cute5tupleIJNS5_1CILi128EEES8_NS7_ILi64EEEEEENS_6half_tEfNS_4arch4Sm80ELb1ELb0ELb1ELb1ELb1ELb0ELb0ELb0ELi2ELi4ELi4ELi4ELb0EEENS1_21CollectiveEpilogueBwdISA_SB_SD_Li256ELb1ELb0ELi2EEENS1_25SingleTileBwdLPTSchedulerILb1ELi128ELb1EEEEEEEEEvNT_6ParamsE$_ZZN4cute5sliceINS_5tupleIJNS_10UnderscoreES2_S2_iEEENS1_IJNS1_IJNS_1CILi1EEENS4_ILi0EEEEEENS4_ILi4096EEENS1_IJiiEEENS1_IJS6_NS4_ILi8192EEEEEEEEEEEDaRKT_RKT0_ENKUlRKT_RKT0_E_clIS2_S9_EEDaSL_SO_)
        /*173c*/ 	.word	0x00000000


	//----- nvinfo : EIATTR_FRAME_SIZE
	.align		4
.L_1002:
        /*1740*/ 	.byte	0x04, 0x11
        /*1742*/ 	.short	(.L_1004 - .L_1003)
	.align		4
.L_1003:
        /*1744*/ 	.word	index@($_ZN7cutlass13device_kernelIN5flash19enable_sm80_to_sm89INS1_16FlashAttnBwdSm80INS1_25CollectiveMainloopBwdSm80ILi2ELi2EN4cute5tupleIJNS5_1CILi128EEES8_NS7_ILi64EEEEEENS_6half_tEfNS_4arch4Sm80ELb1ELb0ELb1ELb1ELb1ELb0ELb0ELb0ELi2ELi4ELi4ELi4ELb0EEENS1_21CollectiveEpilogueBwdISA_SB_SD_Li256ELb1ELb0ELi2EEENS1_25SingleTileBwdLPTSchedulerILb1ELi128ELb1EEEEEEEEEvNT_6ParamsE$_ZZN4cute5sliceINS_5tupleIJNS_10UnderscoreES2_NS_1CILi0EEEEEENS1_IJNS1_IJNS3_ILi1EEES4_EEEiNS3_ILi1024EEEEEEEEDaRKT_RKT0_ENKUlRKT_RKT0_E_clIS2_iEEDaSI_SL_)
        /*1748*/ 	.word	0x00000000


	//----- nvinfo : EIATTR_FRAME_SIZE
	.align		4
.L_1004:
        /*174c*/ 	.byte	0x04, 0x11
        /*174e*/ 	.short	(.L_1006 - .L_1005)
	.align		4
.L_1005:
        /*1750*/ 	.word	index@($_ZN7cutlass13device_kernelIN5flash19enable_sm80_to_sm89INS1_16FlashAttnBwdSm80INS1_25CollectiveMainloopBwdSm80ILi2ELi2EN4cute5tupleIJNS5_1CILi128EEES8_NS7_ILi64EEEEEENS_6half_tEfNS_4arch4Sm80ELb1ELb0ELb1ELb1ELb1ELb0ELb0ELb0ELi2ELi4ELi4ELi4ELb0EEENS1_21CollectiveEpilogueBwdISA_SB_SD_Li256ELb1ELb0ELi2EEENS1_25SingleTileBwdLPTSchedulerILb1ELi128ELb1EEEEEEEEEvNT_6ParamsE$_ZZN4cute5sliceINS_5tupleIJNS1_IJNS_10UnderscoreENS_1CILi0EEEEEENS1_IJS4_S2_EEEEEENS1_IJNS1_IJNS1_IJNS3_ILi1EEES4_EEES4_EEENS1_IJNS1_IJS4_S4_EEEiEEEEEEEEDaRKT_RKT0_ENKUlRKT_RKT0_E_clIS6_SC_EEDaSM_SP_)
        /*1754*/ 	.word	0x00000000


	//----- nvinfo : EIATTR_FRAME_SIZE
	.align		4
.L_1006:
        /*1758*/ 	.byte	0x04, 0x11
        /*175a*/ 	.short	(.L_1008 - .L_1007)
	.align		4
.L_1007:
        /*175c*/ 	.word	index@($_ZN7cutlass13device_kernelIN5flash19enable_sm80_to_sm89INS1_16FlashAttnBwdSm80INS1_25CollectiveMainloopBwdSm80ILi2ELi2EN4cute5tupleIJNS5_1CILi128EEES8_NS7_ILi64EEEEEENS_6half_tEfNS_4arch4Sm80ELb1ELb0ELb1ELb1ELb1ELb0ELb0ELb0ELi2ELi4ELi4ELi4ELb0EEENS1_21CollectiveEpilogueBwdISA_SB_SD_Li256ELb1ELb0ELi2EEENS1_25SingleTileBwdLPTSchedulerILb1ELi128ELb1EEEEEEEEEvNT_6ParamsE$_ZZN4cute4takeILi1ELi3ENS_5tupleIJNS1_IJiNS_1CILi512EEEEEENS1_IJiiEEENS2_ILi1024EEEEEEEEDaRKT1_ENKUlDpRKT_E_clIJS5_S6_EEEDaSE_)
        /*1760*/ 	.word	0x00000000


	//----- nvinfo : EIATTR_FRAME_SIZE
	.align		4
.L_1008:
        /*1764*/ 	.byte	0x04, 0x11
        /*1766*/ 	.short	(.L_1010 - .L_1009)
	.align		4
.L_1009:
        /*1768*/ 	.word	index@($_ZN7cutlass13device_kernelIN5flash19enable_sm80_to_sm89INS1_16FlashAttnBwdSm80INS1_25CollectiveMainloopBwdSm80ILi2ELi2EN4cute5tupleIJNS5_1CILi128EEES8_NS7_ILi64EEEEEENS_6half_tEfNS_4arch4Sm80ELb1ELb0ELb1ELb1ELb1ELb0ELb0ELb0ELi2ELi4ELi4ELi4ELb0EEENS1_21CollectiveEpilogueBwdISA_SB_SD_Li256ELb1ELb0ELi2EEENS1_25SingleTileBwdLPTSchedulerILb1ELi128ELb1EEEEEEEEEvNT_6ParamsE$_ZZN4cute4takeILi1ELi3ENS_5tupleIJNS1_IJNS_1CILi1EEEiEEENS2_ILi1024EEENS1_IJiiEEEEEEEEDaRKT1_ENKUlDpRKT_E_clIJS5_S6_EEEDaSE_)
        /*176c*/ 	.word	0x00000000


	//----- nvinfo : EIATTR_FRAME_SIZE
	.align		4
.L_1010:
        /*1770*/ 	.byte	0x04, 0x11
        /*1772*/ 	.short	(.L_1012 - .L_1011)
	.align		4
.L_1011:
        /*1774*/ 	.word	index@($_ZN7cutlass13device_kernelIN5flash19enable_sm80_to_sm89INS1_16FlashAttnBwdSm80INS1_25CollectiveMainloopBwdSm80ILi2ELi2EN4cute5tupleIJNS5_1CILi128EEES8_NS7_ILi64EEEEEENS_6half_tEfNS_4arch4Sm80ELb1ELb0ELb1ELb1ELb1ELb0ELb0ELb0ELi2ELi4ELi4ELi4ELb0EEENS1_21CollectiveEpilogueBwdISA_SB_SD_Li256ELb1ELb0ELi2EEENS1_25SingleTileBwdLPTSchedulerILb1ELi128ELb1EEEEEEEEEvNT_6ParamsE$_ZZN4cute4takeILi1ELi3ENS_5tupleIJNS1_IJNS_1CILi1EEENS2_ILi512EEEiEEENS2_ILi4096EEENS1_IJiiEEEEEEEEDaRKT1_ENKUlDpRKT_E_clIJS6_S7_EEEDaSF_)
        /*1778*/ 	.word	0x00000000


	//----- nvinfo : EIATTR_FRAME_SIZE
	.align		4
.L_1012:
        /*177c*/ 	.byte	0x04, 0x11
        /*177e*/ 	.short	(.L_1014 - .L_1013)
	.align		4
.L_1013:
        /*1780*/ 	.word	index@($_ZN7cutlass13device_kernelIN5flash19enable_sm80_to_sm89INS1_16FlashAttnBwdSm80INS1_25CollectiveMainloopBwdSm80ILi2ELi2EN4cute5tupleIJNS5_1CILi128EEES8_NS7_ILi64EEEEEENS_6half_tEfNS_4arch4Sm80ELb1ELb0ELb1ELb1ELb1ELb0ELb0ELb0ELi2ELi4ELi4ELi4ELb0EEENS1_21CollectiveEpilogueBwdISA_SB_SD_Li256ELb1ELb0ELi2EEENS1_25SingleTileBwdLPTSchedulerILb1ELi128ELb1EEEEEEEEEvNT_6ParamsE$_ZZN4cute4takeILi1ELi3ENS_5tupleIJNS1_IJNS_1CILi1EEENS2_ILi512EEEiEEENS2_ILi4096EEENS1_IJNS1_IJiiEEENS2_ILi8192EEEEEEEEEEEDaRKT1_ENKUlDpRKT_E_clIJS6_S9_EEEDaSH_)
        /*1784*/ 	.word	0x00000000


	//----- nvinfo : EIATTR_FRAME_SIZE
	.align		4
.L_1014:
        /*1788*/ 	.byte	0x04, 0x11
        /*178a*/ 	.short	(.L_1016 - .L_1015)
	.align		4
.L_1015:
        /*178c*/ 	.word	index@($_ZN7cutlass13device_kernelIN5flash19enable_sm80_to_sm89INS1_16FlashAttnBwdSm80INS1_25CollectiveMainloopBwdSm80ILi2ELi2EN4cute5tupleIJNS5_1CILi128EEES8_NS7_ILi64EEEEEENS_6half_tEfNS_4arch4Sm80ELb1ELb0ELb1ELb1ELb1ELb0ELb0ELb0ELi2ELi4ELi4ELi4ELb0EEENS1_21CollectiveEpilogueBwdISA_SB_SD_Li256ELb1ELb0ELi2EEENS1_25SingleTileBwdLPTSchedulerILb1ELi128ELb1EEEEEEEEEvNT_6ParamsE$_ZZN4cute4takeILi1ELi2ENS_5tupleIJNS1_IJNS_1CILi1EEENS2_ILi0EEEEEEiEEEEEDaRKT1_ENKUlDpRKT_E_clIJiEEEDaSD_)
        /*1790*/ 	.word	0x00000000


	//----- nvinfo : EIATTR_FRAME_SIZE
	.align		4
.L_1016:
        /*1794*/ 	.byte	0x04, 0x11
        /*1796*/ 	.short	(.L_1018 - .L_1017)
	.align		4
.L_1017:
        /*1798*/ 	.word	index@($_ZN7cutlass13device_kernelIN5flash19enable_sm80_to_sm89INS1_16FlashAttnBwdSm80INS1_25CollectiveMainloopBwdSm80ILi2ELi2EN4cute5tupleIJNS5_1CILi128EEES8_NS7_ILi64EEEEEENS_6half_tEfNS_4arch4Sm80ELb1ELb0ELb1ELb1ELb1ELb0ELb0ELb0ELi2ELi4ELi4ELi4ELb0EEENS1_21CollectiveEpilogueBwdISA_SB_SD_Li256ELb1ELb0ELi2EEENS1_25SingleTileBwdLPTSchedulerILb1ELi128ELb1EEEEEEEEEvNT_6ParamsE$_ZZN4cute4diceINS_5tupleIJNS1_IJiNS1_IJiNS_1CILi0EEEEEEEEENS1_IJNS_10UnderscoreENS1_IJS6_S6_EEEEEEEEES9_EEDaRKT_RKT0_ENKUlRKT_RKT0_E_clIS5_S5_EEDaSI_SL_)
        /*179c*/ 	.word	0x00000000


	//----- nvinfo : EIATTR_FRAME_SIZE
	.align		4
.L_1018:
        /*17a0*/ 	.byte	0x04, 0x11
        /*17a2*/ 	.short	(.L_1020 - .L_1019)
	.align		4
.L_1019:
        /*17a4*/ 	.word	index@($_ZN7cutlass13device_kernelIN5flash19enable_sm80_to_sm89INS1_16FlashAttnBwdSm80INS1_25CollectiveMainloopBwdSm80ILi2ELi2EN4cute5tupleIJNS5_1CILi128EEES8_NS7_ILi64EEEEEENS_6half_tEfNS_4arch4Sm80ELb1ELb0ELb1ELb1ELb1ELb0ELb0ELb0ELi2ELi4ELi4ELi4ELb0EEENS1_21CollectiveEpilogueBwdISA_SB_SD_Li256ELb1ELb0ELi2EEENS1_25SingleTileBwdLPTSchedulerILb1ELi128ELb1EEEEEEEEEvNT_6ParamsE$_ZZN4cute16flatten_to_tupleINS_5tupleIJNS_1CILi4096EEENS1_IJiiEEEEEEEEDaRKT_ENKUlRKT_E_clIS4_EEDaSB_)
        /*17a8*/ 	.word	0x00000000


	//----- nvinfo : EIATTR_FRAME_SIZE
	.align		4
.L_1020:
        /*17ac*/ 	.byte	0x04, 0x11
        /*17ae*/ 	.short	(.L_1022 - .L_1021)
	.align		4
.L_1021:
        /*17b0*/ 	.word	index@($_ZN7cutlass13device_kernelIN5flash19enable_sm80_to_sm89INS1_16FlashAttnBwdSm80INS1_25CollectiveMainloopBwdSm80ILi2ELi2EN4cute5tupleIJNS5_1CILi128EEES8_NS7_ILi64EEEEEENS_6half_tEfNS_4arch4Sm80ELb1ELb0ELb1ELb1ELb1ELb0ELb0ELb0ELi2ELi4ELi4ELi4ELb0EEENS1_21CollectiveEpilogueBwdISA_SB_SD_Li256ELb1ELb0ELi2EEENS1_25SingleTileBwdLPTSchedulerILb1ELi128ELb1EEEEEEEEEvNT_6ParamsE$_ZZN4cute16flatten_to_tupleINS_5tupleIJNS_1CILi4096EEENS1_IJNS1_IJiiEEENS2_ILi8192EEEEEEEEEEEDaRKT_ENKUlRKT_E_clIS6_EEDaSD_)
        /*17b4*/ 	.word	0x00000000


	//----- nvinfo : EIATTR_FRAME_SIZE
	.align		4
.L_1022:
        /*17b8*/ 	.byte	0x04, 0x11
        /*17ba*/ 	.short	(.L_1024 - .L_1023)
	.align		4
.L_1023:
        /*17bc*/ 	.word	index@($_ZN7cutlass13device_kernelIN5flash19enable_sm80_to_sm89INS1_16FlashAttnBwdSm80INS1_25CollectiveMainloopBwdSm80ILi2ELi2EN4cute5tupleIJNS5_1CILi128EEES8_NS7_ILi64EEEEEENS_6half_tEfNS_4arch4Sm80ELb1ELb0ELb1ELb1ELb1ELb0ELb0ELb0ELi2ELi4ELi4ELi4ELb0EEENS1_21CollectiveEpilogueBwdISA_SB_SD_Li256ELb1ELb0ELi2EEENS1_25SingleTileBwdLPTSchedulerILb1ELi128ELb1EEEEEEEEEvNT_6ParamsE$_ZZN4cute16flatten_to_tupleINS_5tupleIJNS_1CILi1024EEENS1_IJiiEEEEEEEEDaRKT_ENKUlRKT_E_clIS4_EEDaSB_)
        /*17c0*/ 	.word	0x00000000


	//----- nvinfo : EIATTR_FRAME_SIZE
	.align		4
.L_1024:
        /*17c4*/ 	.byte	0x04, 0x11
        /*17c6*/ 	.short	(.L_1026 - .L_1025)
	.align		4
.L_1025:
        /*17c8*/ 	.word	index@($_ZN7cutlass13device_kernelIN5flash19enable_sm80_to_sm89INS1_16FlashAttnBwdSm80INS1_25CollectiveMainloopBwdSm80ILi2ELi2EN4cute5tupleIJNS5_1CILi128EEES8_NS7_ILi64EEEEEENS_6half_tEfNS_4arch4Sm80ELb1ELb0ELb1ELb1ELb1ELb0ELb0ELb0ELi2ELi4ELi4ELi4ELb0EEENS1_21CollectiveEpilogueBwdISA_SB_SD_Li256ELb1ELb0ELi2EEENS1_25SingleTileBwdLPTSchedulerILb1ELi128ELb1EEEEEEEEEvNT_6ParamsE$_ZZN4cute16flatten_to_tupleINS_5tupleIJNS1_IJiiEEENS_1CILi1024EEEEEEEEDaRKT_ENKUlRKT_E_clIS2_EEDaSB_)
        /*17cc*/ 	.word	0x00000000


	//----- nvinfo : EIATTR_FRAME_SIZE
	.align		4
.L_1026:
        /*17d0*/ 	.byte	0x04, 0x11
        /*17d2*/ 	.short	(.L_1028 - .L_1027)
	.align		4
.L_1027:
        /*17d4*/ 	.word	index@($_ZN7cutlass13device_kernelIN5flash19enable_sm80_to_sm89INS1_16FlashAttnBwdSm80INS1_25CollectiveMainloopBwdSm80ILi2ELi2EN4cute5tupleIJNS5_1CILi128EEES8_NS7_ILi64EEEEEENS_6half_tEfNS_4arch4Sm80ELb1ELb0ELb1ELb1ELb1ELb0ELb0ELb0ELi2ELi4ELi4ELi4ELb0EEENS1_21CollectiveEpilogueBwdISA_SB_SD_Li256ELb1ELb0ELi2EEENS1_25SingleTileBwdLPTSchedulerILb1ELi128ELb1EEEEEEEEEvNT_6ParamsE$_ZZN4cute14logical_divideINS_5tupleIJNS1_IJNS_1CILi8EEENS2_ILi1EEEEEENS1_IJNS2_ILi2EEEEEEEEENS1_IJNS1_IJS4_NS2_ILi0EEEEEENS1_IJiEEEEEENS1_IJS5_NS_6LayoutIS4_S9_EEEEEEEDaRKNSD_IT_T0_EERKT1_ENKUlRKT_RKT0_E_clINSD_IS7_SB_EESE_EEDaSQ_ST_)
        /*17d8*/ 	.word	0x00000000


	//----- nvinfo : EIATTR_FRAME_SIZE
	.align		4
.L_1028:
        /*17dc*/ 	.byte	0x04, 0x11
        /*17de*/ 	.short	(.L_1030 - .L_1029)
	.align		4
.L_1029:
        /*17e0*/ 	.word	index@($_ZN7cutlass13device_kernelIN5flash19enable_sm80_to_sm89INS1_16FlashAttnBwdSm80INS1_25CollectiveMainloopBwdSm80ILi2ELi2EN4cute5tupleIJNS5_1CILi128EEES8_NS7_ILi64EEEEEENS_6half_tEfNS_4arch4Sm80ELb1ELb0ELb1ELb1ELb1ELb0ELb0ELb0ELi2ELi4ELi4ELi4ELb0EEENS1_21CollectiveEpilogueBwdISA_SB_SD_Li256ELb1ELb0ELi2EEENS1_25SingleTileBwdLPTSchedulerILb1ELi128ELb1EEEEEEEEEvNT_6ParamsE$_ZZN4cute13to_mixed_bitsINS_5tupleIJNS1_IJNS_1CILi4EEENS2_ILi8EEEEEES3_NS2_ILi1EEEEEENS1_IJNS1_IJNS2_ILi128EEENS2_ILi0EEEEEENS2_ILi16EEES9_EEENS1_IJNS1_IJiiEEEiS9_EEEEEDaRKT_RKT0_RKT1_ENKUlRKT_RKT0_RKT1_E_clIS5_SA_SD_EEDaSQ_ST_SW_)
        /*17e4*/ 	.word	0x00000000


	//----- nvinfo : EIATTR_FRAME_SIZE
	.align		4
.L_1030:
        /*17e8*/ 	.byte	0x04, 0x11
        /*17ea*/ 	.short	(.L_1032 - .L_1031)
	.align		4
.L_1031:
        /*17ec*/ 	.word	index@($_ZN7cutlass13device_kernelIN5flash19enable_sm80_to_sm89INS1_16FlashAttnBwdSm80INS1_25CollectiveMainloopBwdSm80ILi2ELi2EN4cute5tupleIJNS5_1CILi128EEES8_NS7_ILi64EEEEEENS_6half_tEfNS_4arch4Sm80ELb1ELb0ELb1ELb1ELb1ELb0ELb0ELb0ELi2ELi4ELi4ELi4ELb0EEENS1_21CollectiveEpilogueBwdISA_SB_SD_Li256ELb1ELb0ELi2EEENS1_25SingleTileBwdLPTSchedulerILb1ELi128ELb1EEEEEEEEEvNT_6ParamsE$_ZZN4cute13to_mixed_bitsINS_5tupleIJNS1_IJNS_1CILi4EEENS2_ILi8EEEEEES3_NS2_ILi1EEEEEENS1_IJNS1_IJNS2_ILi128EEENS2_ILi0EEEEEENS2_ILi16EEES9_EEENS1_IJNS1_IJiiEEEiS9_EEEEEDaRKT_RKT0_RKT1_ENKUlRKT_RKT0_RKT1_E_clIS3_SB_iEEDaSQ_ST_SW_)
        /*17f0*/ 	.word	0x00000000


	//----- nvinfo : EIATTR_FRAME_SIZE
	.align		4
.L_1032:
        /*17f4*/ 	.byte	0x04, 0x11
        /*17f6*/ 	.short	(.L_1034 - .L_1033)
	.align		4
.L_1033:
        /*17f8*/ 	.word	index@($_ZN7cutlass13device_kernelIN5flash19enable_sm80_to_sm89INS1_16FlashAttnBwdSm80INS1_25CollectiveMainloopBwdSm80ILi2ELi2EN4cute5tupleIJNS5_1CILi128EEES8_NS7_ILi64EEEEEENS_6half_tEfNS_4arch4Sm80ELb1ELb0ELb1ELb1ELb1ELb0ELb0ELb0ELi2ELi4ELi4ELi4ELb0EEENS1_21CollectiveEpilogueBwdISA_SB_SD_Li256ELb1ELb0ELi2EEENS1_25SingleTileBwdLPTSchedulerILb1ELi128ELb1EEEEEEEEEvNT_6ParamsE$_ZZN4cute13to_mixed_bitsINS_5tupleIJNS1_IJNS_1CILi4EEENS2_ILi8EEEEEES3_NS2_ILi1EEEEEENS1_IJNS1_IJNS2_ILi128EEENS2_ILi0EEEEEENS2_ILi16EEES9_EEENS1_IJNS1_IJiiEEEiS9_EEEEEDaRKT_RKT0_RKT1_ENKUlDpRKT_E_clIJNS_9MixedBitsILj0ELj384EEENSU_ILj0ELj48EEENS2_ILj0EEEEEEDaSR_)
        /*17fc*/ 	.word	0x00000000


	//----- nvinfo : EIATTR_FRAME_SIZE
	.align		4
.L_1034:
        /*1800*/ 	.byte	0x04, 0x11
        /*1802*/ 	.short	(.L_1036 - .L_1035)
	.align		4
.L_1035:
        /*1804*/ 	.word	index@($_ZN7cutlass13device_kernelIN5flash19enable_sm80_to_sm89INS1_16FlashAttnBwdSm80INS1_25CollectiveMainloopBwdSm80ILi2ELi2EN4cute5tupleIJNS5_1CILi128EEES8_NS7_ILi64EEEEEENS_6half_tEfNS_4arch4Sm80ELb1ELb0ELb1ELb1ELb1ELb0ELb0ELb0ELi2ELi4ELi4ELi4ELb0EEENS1_21CollectiveEpilogueBwdISA_SB_SD_Li256ELb1ELb0ELi2EEENS1_25SingleTileBwdLPTSchedulerILb1ELi128ELb1EEEEEEEEEvNT_6ParamsE$_ZZN4cute13to_mixed_bitsINS_5tupleIJNS1_IJNS_1CILi4EEENS2_ILi8EEEEEES3_NS2_ILi1EEEEEENS1_IJNS1_IJNS2_ILi0EEENS2_ILi64EEEEEES8_S8_EEENS1_IJNS1_IJiiEEEiS8_EEEEEDaRKT_RKT0_RKT1_ENKUlRKT_RKT0_RKT1_E_clIS5_SA_SC_EEDaSP_SS_SV_)
        /*1808*/ 	.word	0x00000000


	//----- nvinfo : EIATTR_FRAME_SIZE
	.align		4
.L_1036:
        /*180c*/ 	.byte	0x04, 0x11
        /*180e*/ 	.short	(.L_1038 - .L_1037)
	.align		4
.L_1037:
        /*1810*/ 	.word	index@($_ZN7cutlass13device_kernelIN5flash19enable_sm80_to_sm89INS1_16FlashAttnBwdSm80INS1_25CollectiveMainloopBwdSm80ILi2ELi2EN4cute5tupleIJNS5_1CILi128EEES8_NS7_ILi64EEEEEENS_6half_tEfNS_4arch4Sm80ELb1ELb0ELb1ELb1ELb1ELb0ELb0ELb0ELi2ELi4ELi4ELi4ELb0EEENS1_21CollectiveEpilogueBwdISA_SB_SD_Li256ELb1ELb0ELi2EEENS1_25SingleTileBwdLPTSchedulerILb1ELi128ELb1EEEEEEEEEvNT_6ParamsE$_ZZN4cute13to_mixed_bitsINS_5tupleIJNS1_IJNS_1CILi4EEENS2_ILi8EEEEEES3_NS2_ILi1EEEEEENS1_IJNS1_IJNS2_ILi0EEENS2_ILi64EEEEEES8_S8_EEENS1_IJNS1_IJiiEEEiS8_EEEEEDaRKT_RKT0_RKT1_ENKUlDpRKT_E_clIJNS_9MixedBitsILj0ELj448EEENS2_ILj0EEESV_EEEDaSQ_)
        /*1814*/ 	.word	0x00000000


	//----- nvinfo : EIATTR_FRAME_SIZE
	.align		4
.L_1038:
        /*1818*/ 	.byte	0x04, 0x11
        /*181a*/ 	.short	(.L_1040 - .L_1039)
	.align		4
.L_1039:
        /*181c*/ 	.word	index@($_ZN7cutlass13device_kernelIN5flash19enable_sm80_to_sm89INS1_16FlashAttnBwdSm80INS1_25CollectiveMainloopBwdSm80ILi2ELi2EN4cute5tupleIJNS5_1CILi128EEES8_NS7_ILi64EEEEEENS_6half_tEfNS_4arch4Sm80ELb1ELb0ELb1ELb1ELb1ELb0ELb0ELb0ELi2ELi4ELi4ELi4ELb0EEENS1_21CollectiveEpilogueBwdISA_SB_SD_Li256ELb1ELb0ELi2EEENS1_25SingleTileBwdLPTSchedulerILb1ELi128ELb1EEEEEEEEEvNT_6ParamsE$_ZZN4cute13to_mixed_bitsINS_5tupleIJNS1_IJNS_1CILi4EEENS2_ILi8EEEEEENS2_ILi2EEENS2_ILi1EEEEEENS1_IJNS1_IJNS2_ILi128EEENS2_ILi0EEEEEES4_SA_EEENS1_IJNS1_IJiiEEEiSA_EEEEEDaRKT_RKT0_RKT1_ENKUlRKT_RKT0_RKT1_E_clIS6_S4_iEEDaSQ_ST_SW_)
        /*1820*/ 	.word	0x00000000


	//----- nvinfo : EIATTR_FRAME_SIZE
	.align		4
.L_1040:
        /*1824*/ 	.byte	0x04, 0x11
        /*1826*/ 	.short	(.L_1042 - .L_1041)
	.align		4
.L_1041:
        /*1828*/ 	.word	index@($_ZN7cutlass13device_kernelIN5flash19enable_sm80_to_sm89INS1_16FlashAttnBwdSm80INS1_25CollectiveMainloopBwdSm80ILi2ELi2EN4cute5tupleIJNS5_1CILi128EEES8_NS7_ILi64EEEEEENS_6half_tEfNS_4arch4Sm80ELb1ELb0ELb1ELb1ELb1ELb0ELb0ELb0ELi2ELi4ELi4ELi4ELb0EEENS1_21CollectiveEpilogueBwdISA_SB_SD_Li256ELb1ELb0ELi2EEENS1_25SingleTileBwdLPTSchedulerILb1ELi128ELb1EEEEEEEEEvNT_6ParamsE$_ZZN4cute13to_mixed_bitsINS_5tupleIJNS1_IJNS_1CILi4EEENS2_ILi8EEEEEENS2_ILi2EEENS2_ILi1EEEEEENS1_IJNS1_IJNS2_ILi128EEENS2_ILi0EEEEEES4_SA_EEENS1_IJNS1_IJiiEEEiSA_EEEEEDaRKT_RKT0_RKT1_ENKUlRKT_RKT0_RKT1_E_clIS5_SB_SD_EEDaSQ_ST_SW_)
        /*182c*/ 	.word	0x00000000


	//----- nvinfo : EIATTR_FRAME_SIZE
	.align		4
.L_1042:
        /*1830*/ 	.byte	0x04, 0x11
        /*1832*/ 	.short	(.L_1044 - .L_1043)
	.align		4
.L_1043:
        /*1834*/ 	.word	index@($_ZN7cutlass13device_kernelIN5flash19enable_sm80_to_sm89INS1_16FlashAttnBwdSm80INS1_25CollectiveMainloopBwdSm80ILi2ELi2EN4cute5tupleIJNS5_1CILi128EEES8_NS7_ILi64EEEEEENS_6half_tEfNS_4arch4Sm80ELb1ELb0ELb1ELb1ELb1ELb0ELb0ELb0ELi2ELi4ELi4ELi4ELb0EEENS1_21CollectiveEpilogueBwdISA_SB_SD_Li256ELb1ELb0ELi2EEENS1_25SingleTileBwdLPTSchedulerILb1ELi128ELb1EEEEEEEEEvNT_6ParamsE$_ZZN4cute13to_mixed_bitsINS_5tupleIJNS1_IJNS_1CILi4EEENS2_ILi8EEEEEENS2_ILi2EEENS2_ILi1EEEEEENS1_IJNS1_IJNS2_ILi128EEENS2_ILi0EEEEEES4_SA_EEENS1_IJNS1_IJiiEEEiSA_EEEEEDaRKT_RKT0_RKT1_ENKUlDpRKT_E_clIJNS_9MixedBitsILj0ELj384EEENSU_ILj0ELj8EEENS2_ILj0EEEEEEDaSR_)
        /*1838*/ 	.word	0x00000000


	//----- nvinfo : EIATTR_FRAME_SIZE
	.align		4
.L_1044:
        /*183c*/ 	.byte	0x04, 0x11
        /*183e*/ 	.short	(.L_1046 - .L_1045)
	.align		4
.L_1045:
        /*1840*/ 	.word	index@($_ZN7cutlass13device_kernelIN5flash19enable_sm80_to_sm89INS1_16FlashAttnBwdSm80INS1_25CollectiveMainloopBwdSm80ILi2ELi2EN4cute5tupleIJNS5_1CILi128EEES8_NS7_ILi64EEEEEENS_6half_tEfNS_4arch4Sm80ELb1ELb0ELb1ELb1ELb1ELb0ELb0ELb0ELi2ELi4ELi4ELi4ELb0EEENS1_21CollectiveEpilogueBwdISA_SB_SD_Li256ELb1ELb0ELi2EEENS1_25SingleTileBwdLPTSchedulerILb1ELi128ELb1EEEEEEEEEvNT_6ParamsE$_ZZN4cute13to_mixed_bitsINS_5tupleIJNS1_IJNS_1CILi4EEENS2_ILi8EEEEEENS2_ILi2EEENS2_ILi1EEEEEENS1_IJNS1_IJNS2_ILi0EEENS2_ILi64EEEEEES9_S9_EEENS1_IJNS1_IJiiEEEiS9_EEEEEDaRKT_RKT0_RKT1_ENKUlRKT_RKT0_RKT1_E_clIS5_SB_SD_EEDaSQ_ST_SW_)
        /*1844*/ 	.word	0x00000000


	//----- nvinfo : EIATTR_FRAME_SIZE
	.align		4
.L_1046:
        /*1848*/ 	.byte	0x04, 0x11
        /*184a*/ 	.short	(.L_1048 - .L_1047)
	.align		4
.L_1047:
        /*184c*/ 	.word	index@($_ZN7cutlass13device_kernelIN5flash19enable_sm80_to_sm89INS1_16FlashAttnBwdSm80INS1_25CollectiveMainloopBwdSm80ILi2ELi2EN4cute5tupleIJNS5_1CILi128EEES8_NS7_ILi64EEEEEENS_6half_tEfNS_4arch4Sm80ELb1ELb0ELb1ELb1ELb1ELb0ELb0ELb0ELi2ELi4ELi4ELi4ELb0EEENS1_21CollectiveEpilogueBwdISA_SB_SD_Li256ELb1ELb0ELi2EEENS1_25SingleTileBwdLPTSchedulerILb1ELi128ELb1EEEEEEEEEvNT_6ParamsE$_ZZN4cute13to_mixed_bitsINS_5tupleIJNS1_IJNS_1CILi4EEENS2_ILi8EEEEEENS2_ILi2EEENS2_ILi1EEEEEENS1_IJNS1_IJNS2_ILi0EEENS2_ILi64EEEEEES9_S9_EEENS1_IJNS1_IJiiEEEiS9_EEEEEDaRKT_RKT0_RKT1_ENKUlDpRKT_E_clIJNS_9MixedBitsILj0ELj448EEENS2_ILj0EEESW_EEEDaSR_)
        /*1850*/ 	.word	0x00000000


	//----- nvinfo : EIATTR_FRAME_SIZE
	.align		4
.L_1048:
        /*1854*/ 	.byte	0x04, 0x11
        /*1856*/ 	.short	(.L_1050 - .L_1049)
	.align		4
.L_1049:
        /*1858*/ 	.word	index@($_ZN7cutlass13device_kernelIN5flash19enable_sm80_to_sm89INS1_16FlashAttnBwdSm80INS1_25CollectiveMainloopBwdSm80ILi2ELi2EN4cute5tupleIJNS5_1CILi128EEES8_NS7_ILi64EEEEEENS_6half_tEfNS_4arch4Sm80ELb1ELb0ELb1ELb1ELb1ELb0ELb0ELb0ELi2ELi4ELi4ELi4ELb0EEENS1_21CollectiveEpilogueBwdISA_SB_SD_Li256ELb1ELb0ELi2EEENS1_25SingleTileBwdLPTSchedulerILb1ELi128ELb1EEEEEEEEEvNT_6ParamsE$_ZZN4cute12filter_tupleINS_5tupleIJNS_1CILi4096EEENS1_IJiiEEEEEEZNS_16flatten_to_tupleIS5_EEDaRKT_EUlRKT_E_EEDaS9_OT0_ENKUlDpSC_E_clIJNS1_IJS3_EEES4_EEEDaSG_)
        /*185c*/ 	.word	0x00000000


	//----- nvinfo : EIATTR_FRAME_SIZE
	.align		4
.L_1050:
        /*1860*/ 	.byte	0x04, 0x11
        /*1862*/ 	.short	(.L_1052 - .L_1051)
	.align		4
.L_1051:
        /*1864*/ 	.word	index@($_ZN7cutlass13device_kernelIN5flash19enable_sm80_to_sm89INS1_16FlashAttnBwdSm80INS1_25CollectiveMainloopBwdSm80ILi2ELi2EN4cute5tupleIJNS5_1CILi128EEES8_NS7_ILi64EEEEEENS_6half_tEfNS_4arch4Sm80ELb1ELb0ELb1ELb1ELb1ELb0ELb0ELb0ELi2ELi4ELi4ELi4ELb0EEENS1_21CollectiveEpilogueBwdISA_SB_SD_Li256ELb1ELb0ELi2EEENS1_25SingleTileBwdLPTSchedulerILb1ELi128ELb1EEEEEEEEEvNT_6ParamsE$_ZZN4cute12filter_tupleINS_5tupleIJNS_1CILi4096EEENS1_IJNS1_IJiiEEENS2_ILi8192EEEEEEEEEZNS_16flatten_to_tupleIS7_EEDaRKT_EUlRKT_E_EEDaSB_OT0_ENKUlDpSE_E_clIJNS1_IJS3_EEENS1_IJiiS5_EEEEEEDaSI_)
        /*1868*/ 	.word	0x00000000


	//----- nvinfo : EIATTR_FRAME_SIZE
	.align		4
.L_1052:
        /*186c*/ 	.byte	0x04, 0x11
        /*186e*/ 	.short	(.L_1054 - .L_1053)
	.align		4
.L_1053:
        /*1870*/ 	.word	index@($_ZN7cutlass13device_kernelIN5flash19enable_sm80_to_sm89INS1_16FlashAttnBwdSm80INS1_25CollectiveMainloopBwdSm80ILi2ELi2EN4cute5tupleIJNS5_1CILi128EEES8_NS7_ILi64EEEEEENS_6half_tEfNS_4arch4Sm80ELb1ELb0ELb1ELb1ELb1ELb0ELb0ELb0ELi2ELi4ELi4ELi4ELb0EEENS1_21CollectiveEpilogueBwdISA_SB_SD_Li256ELb1ELb0ELi2EEENS1_25SingleTileBwdLPTSchedulerILb1ELi128ELb1EEEEEEEEEvNT_6ParamsE$_ZZN4cute12filter_tupleINS_5tupleIJNS_1CILi1EEENS1_IJiiiEEENS2_ILi64EEENS1_IJNS2_ILi72EEENS2_ILi144EEENS2_ILi288EEEEEENS2_ILi512EEEEEEZNS_7flattenISB_EEDaRKT_EUlRKT_E_EEDaSF_OT0_ENKUlDpSI_E_clIJNS1_IJS3_EEES4_NS1_IJS5_EEES9_NS1_IJSA_EEEEEEDaSM_)
        /*1874*/ 	.word	0x00000000


	//----- nvinfo : EIATTR_FRAME_SIZE
	.align		4
.L_1054:
        /*1878*/ 	.byte	0x04, 0x11
        /*187a*/ 	.short	(.L_1056 - .L_1055)
	.align		4
.L_1055:
        /*187c*/ 	.word	index@($_ZN7cutlass13device_kernelIN5flash19enable_sm80_to_sm89INS1_16FlashAttnBwdSm80INS1_25CollectiveMainloopBwdSm80ILi2ELi2EN4cute5tupleIJNS5_1CILi128EEES8_NS7_ILi64EEEEEENS_6half_tEfNS_4arch4Sm80ELb1ELb0ELb1ELb1ELb1ELb0ELb0ELb0ELi2ELi4ELi4ELi4ELb0EEENS1_21CollectiveEpilogueBwdISA_SB_SD_Li256ELb1ELb0ELi2EEENS1_25SingleTileBwdLPTSchedulerILb1ELi128ELb1EEEEEEEEEvNT_6ParamsE$_ZZN4cute12filter_tupleINS_5tupleIJNS_1CILi1EEENS1_IJNS2_ILi8EEEiiEEENS2_ILi64EEENS1_IJiNS2_ILi144EEENS2_ILi288EEEEEENS2_ILi512EEEEEEZNS_7flattenISB_EEDaRKT_EUlRKT_E_EEDaSF_OT0_ENKUlDpSI_E_clIJNS1_IJS3_EEES5_NS1_IJS6_EEES9_NS1_IJSA_EEEEEEDaSM_)
        /*1880*/ 	.word	0x00000000


	//----- nvinfo : EIATTR_FRAME_SIZE
	.align		4
.L_1056:
        /*1884*/ 	.byte	0x04, 0x11
        /*1886*/ 	.short	(.L_1058 - .L_1057)
	.align		4
.L_1057:
        /*1888*/ 	.word	index@($_ZN7cutlass13device_kernelIN5flash19enable_sm80_to_sm89INS1_16FlashAttnBwdSm80INS1_25CollectiveMainloopBwdSm80ILi2ELi2EN4cute5tupleIJNS5_1CILi128EEES8_NS7_ILi64EEEEEENS_6half_tEfNS_4arch4Sm80ELb1ELb0ELb1ELb1ELb1ELb0ELb0ELb0ELi2ELi4ELi4ELi4ELb0EEENS1_21CollectiveEpilogueBwdISA_SB_SD_Li256ELb1ELb0ELi2EEENS1_25SingleTileBwdLPTSchedulerILb1ELi128ELb1EEEEEEEEEvNT_6ParamsE$_ZZN4cute12filter_tupleINS_5tupleIJNS_1CILi1024EEENS1_IJiiEEEEEEZNS_16flatten_to_tupleIS5_EEDaRKT_EUlRKT_E_EEDaS9_OT0_ENKUlDpSC_E_clIJNS1_IJS3_EEES4_EEEDaSG_)
        /*188c*/ 	.word	0x00000000


	//----- nvinfo : EIATTR_FRAME_SIZE
	.align		4
.L_1058:
        /*1890*/ 	.byte	0x04, 0x11
        /*1892*/ 	.short	(.L_1060 - .L_1059)
	.align		4
.L_1059:
        /*1894*/ 	.word	index@($_ZN7cutlass13device_kernelIN5flash19enable_sm80_to_sm89INS1_16FlashAttnBwdSm80INS1_25CollectiveMainloopBwdSm80ILi2ELi2EN4cute5tupleIJNS5_1CILi128EEES8_NS7_ILi64EEEEEENS_6half_tEfNS_4arch4Sm80ELb1ELb0ELb1ELb1ELb1ELb0ELb0ELb0ELi2ELi4ELi4ELi4ELb0EEENS1_21CollectiveEpilogueBwdISA_SB_SD_Li256ELb1ELb0ELi2EEENS1_25SingleTileBwdLPTSchedulerILb1ELi128ELb1EEEEEEEEEvNT_6ParamsE$_ZZN4cute12filter_tupleINS_5tupleIJNS_10UnderscoreES2_iEEENS1_IJNS1_IJNS_1CILi1EEENS4_ILi0EEEEEEiNS4_ILi1024EEEEEEZNS_5sliceIS3_S9_EEDaRKT_RKT0_EUlRKT_RKT0_E_EEDaSD_SG_OT1_ENKUlDpSJ_E_clIJNS1_IJS7_EEENS1_IJiEEENS1_IJEEEEEEDaSQ_)
        /*1898*/ 	.word	0x00000000


	//----- nvinfo : EIATTR_FRAME_SIZE
	.align		4
.L_1060:
        /*189c*/ 	.byte	0x04, 0x11
        /*189e*/ 	.short	(.L_1062 - .L_1061)
	.align		4
.L_1061:
        /*18a0*/ 	.word	index@($_ZN7cutlass13device_kernelIN5flash19enable_sm80_to_sm89INS1_16FlashAttnBwdSm80INS1_25CollectiveMainloopBwdSm80ILi2ELi2EN4cute5tupleIJNS5_1CILi128EEES8_NS7_ILi64EEEEEENS_6half_tEfNS_4arch4Sm80ELb1ELb0ELb1ELb1ELb1ELb0ELb0ELb0ELi2ELi4ELi4ELi4ELb0EEENS1_21CollectiveEpilogueBwdISA_SB_SD_Li256ELb1ELb0ELi2EEENS1_25SingleTileBwdLPTSchedulerILb1ELi128ELb1EEEEEEEEEvNT_6ParamsE$_ZZN4cute12filter_tupleINS_5tupleIJNS_10UnderscoreES2_S2_iEEENS1_IJNS1_IJNS_1CILi1EEENS4_ILi0EEEEEEiNS4_ILi1024EEENS4_ILi8192EEEEEEZNS_5sliceIS3_SA_EEDaRKT_RKT0_EUlRKT_RKT0_E_EEDaSE_SH_OT1_ENKUlDpSK_E_clIJNS1_IJS7_EEENS1_IJiEEENS1_IJS8_EEENS1_IJEEEEEEDaSR_)
        /*18a4*/ 	.word	0x00000000


	//----- nvinfo : EIATTR_FRAME_SIZE
	.align		4
.L_1062:
        /*18a8*/ 	.byte	0x04, 0x11
        /*18aa*/ 	.short	(.L_1064 - .L_1063)
	.align		4
.L_1063:
        /*18ac*/ 	.word	index@($_ZN7cutlass13device_kernelIN5flash19enable_sm80_to_sm89INS1_16FlashAttnBwdSm80INS1_25CollectiveMainloopBwdSm80ILi2ELi2EN4cute5tupleIJNS5_1CILi128EEES8_NS7_ILi64EEEEEENS_6half_tEfNS_4arch4Sm80ELb1ELb0ELb1ELb1ELb1ELb0ELb0ELb0ELi2ELi4ELi4ELi4ELb0EEENS1_21CollectiveEpilogueBwdISA_SB_SD_Li256ELb1ELb0ELi2EEENS1_25SingleTileBwdLPTSchedulerILb1ELi128ELb1EEEEEEEEEvNT_6ParamsE$_ZZN4cute12filter_tupleINS_5tupleIJNS_10UnderscoreES2_S2_iEEENS1_IJNS1_IJNS_1CILi1EEENS4_ILi0EEEEEENS4_ILi4096EEENS1_IJiiEEENS1_IJS6_NS4_ILi8192EEEEEEEEEZNS_5sliceIS3_SC_EEDaRKT_RKT0_EUlRKT_RKT0_E_EEDaSG_SJ_OT1_ENKUlDpSM_E_clIJNS1_IJS7_EEENS1_IJS8_EEENS1_IJS9_EEENS1_IJEEEEEEDaST_)
        /*18b0*/ 	.word	0x00000000


	//----- nvinfo : EIATTR_FRAME_SIZE
	.align		4
.L_1064:
        /*18b4*/ 	.byte	0x04, 0x11
        /*18b6*/ 	.short	(.L_1066 - .L_1065)
	.align		4
.L_1065:
        /*18b8*/ 	.word	index@($_ZN7cutlass13device_kernelIN5flash19enable_sm80_to_sm89INS1_16FlashAttnBwdSm80INS1_25CollectiveMainloopBwdSm80ILi2ELi2EN4cute5tupleIJNS5_1CILi128EEES8_NS7_ILi64EEEEEENS_6half_tEfNS_4arch4Sm80ELb1ELb0ELb1ELb1ELb1ELb0ELb0ELb0ELi2ELi4ELi4ELi4ELb0EEENS1_21CollectiveEpilogueBwdISA_SB_SD_Li256ELb1ELb0ELi2EEENS1_25SingleTileBwdLPTSchedulerILb1ELi128ELb1EEEEEEEEEvNT_6ParamsE$_ZZN4cute12filter_tupleINS_5tupleIJNS_10UnderscoreES2_NS_1CILi0EEEEEENS1_IJNS1_IJNS3_ILi1EEES4_EEEiNS3_ILi1024EEEEEEZNS_5sliceIS5_S9_EEDaRKT_RKT0_EUlRKT_RKT0_E_EEDaSD_SG_OT1_ENKUlDpSJ_E_clIJNS1_IJS7_EEENS1_IJiEEENS1_IJEEEEEEDaSQ_)
        /*18bc*/ 	.word	0x00000000


	//----- nvinfo : EIATTR_FRAME_SIZE
	.align		4
.L_1066:
        /*18c0*/ 	.byte	0x04, 0x11
        /*18c2*/ 	.short	(.L_1068 - .L_1067)
	.align		4
.L_1067:
        /*18c4*/ 	.word	index@($_ZN7cutlass13device_kernelIN5flash19enable_sm80_to_sm89INS1_16FlashAttnBwdSm80INS1_25CollectiveMainloopBwdSm80ILi2ELi2EN4cute5tupleIJNS5_1CILi128EEES8_NS7_ILi64EEEEEENS_6half_tEfNS_4arch4Sm80ELb1ELb0ELb1ELb1ELb1ELb0ELb0ELb0ELi2ELi4ELi4ELi4ELb0EEENS1_21CollectiveEpilogueBwdISA_SB_SD_Li256ELb1ELb0ELi2EEENS1_25SingleTileBwdLPTSchedulerILb1ELi128ELb1EEEEEEEEEvNT_6ParamsE$_ZZN4cute12filter_tupleINS_5tupleIJNS1_IJiiEEENS_1CILi1024EEEEEEZNS_16flatten_to_tupleIS5_EEDaRKT_EUlRKT_E_EEDaS9_OT0_ENKUlDpSC_E_clIJS2_NS1_IJS4_EEEEEEDaSG_)
        /*18c8*/ 	.word	0x00000000


	//----- nvinfo : EIATTR_FRAME_SIZE
	.align		4
.L_1068:
        /*18cc*/ 	.byte	0x04, 0x11
        /*18ce*/ 	.short	(.L_1070 - .L_1069)
	.align		4
.L_1069:
        /*18d0*/ 	.word	index@($_ZN7cutlass13device_kernelIN5flash19enable_sm80_to_sm89INS1_16FlashAttnBwdSm80INS1_25CollectiveMainloopBwdSm80ILi2ELi2EN4cute5tupleIJNS5_1CILi128EEES8_NS7_ILi64EEEEEENS_6half_tEfNS_4arch4Sm80ELb1ELb0ELb1ELb1ELb1ELb0ELb0ELb0ELi2ELi4ELi4ELi4ELb0EEENS1_21CollectiveEpilogueBwdISA_SB_SD_Li256ELb1ELb0ELi2EEENS1_25SingleTileBwdLPTSchedulerILb1ELi128ELb1EEEEEEEEEvNT_6ParamsE$_ZZN4cute12filter_tupleINS_5tupleIJNS1_IJiNS1_IJiNS_1CILi0EEEEEEEEENS1_IJNS_10UnderscoreENS1_IJS6_S6_EEEEEEEEES9_ZNS_4diceIS9_S9_EEDaRKT_RKT0_EUlRKT_RKT0_E_EEDaSD_SG_OT1_ENKUlDpSJ_E_clIJNS1_IJiiS3_EEENS1_IJEEEEEEDaSQ_)
        /*18d4*/ 	.word	0x00000000


	//----- nvinfo : EIATTR_FRAME_SIZE
	.align		4
.L_1070:
        /*18d8*/ 	.byte	0x04, 0x11
        /*18da*/ 	.short	(.L_1072 - .L_1071)
	.align		4
.L_1071:
        /*18dc*/ 	.word	index@($_ZN7cutlass13device_kernelIN5flash19enable_sm80_to_sm89INS1_16FlashAttnBwdSm80INS1_25CollectiveMainloopBwdSm80ILi2ELi2EN4cute5tupleIJNS5_1CILi128EEES8_NS7_ILi64EEEEEENS_6half_tEfNS_4arch4Sm80ELb1ELb0ELb1ELb1ELb1ELb0ELb0ELb0ELi2ELi4ELi4ELi4ELb0EEENS1_21CollectiveEpilogueBwdISA_SB_SD_Li256ELb1ELb0ELi2EEENS1_25SingleTileBwdLPTSchedulerILb1ELi128ELb1EEEEEEEEEvNT_6ParamsE$_ZZN4cute12filter_tupleINS_5tupleIJNS1_IJNS_1CILi0EEENS1_IJNS2_ILi1EEENS2_ILi512EEEiEEEEEENS2_ILi4096EEENS1_IJiNS2_ILi8192EEEEEEEEEZNS_7flattenISB_EEDaRKT_EUlRKT_E_EEDaSF_OT0_ENKUlDpSI_E_clIJNS1_IJS3_S4_S5_iEEENS1_IJS8_EEESA_EEEDaSM_)
        /*18e0*/ 	.word	0x00000000


	//----- nvinfo : EIATTR_FRAME_SIZE
	.align		4
.L_1072:
        /*18e4*/ 	.byte	0x04, 0x11
        /*18e6*/ 	.short	(.L_1074 - .L_1073)
	.align		4
.L_1073:
        /*18e8*/ 	.word	index@($_ZN7cutlass13device_kernelIN5flash19enable_sm80_to_sm89INS1_16FlashAttnBwdSm80INS1_25CollectiveMainloopBwdSm80ILi2ELi2EN4cute5tupleIJNS5_1CILi128EEES8_NS7_ILi64EEEEEENS_6half_tEfNS_4arch4Sm80ELb1ELb0ELb1ELb1ELb1ELb0ELb0ELb0ELi2ELi4ELi4ELi4ELb0EEENS1_21CollectiveEpilogueBwdISA_SB_SD_Li256ELb1ELb0ELi2EEENS1_25SingleTileBwdLPTSchedulerILb1ELi128ELb1EEEEEEEEEvNT_6ParamsE$_ZZN4cute12filter_tupleINS_5tupleIJNS1_IJNS_10UnderscoreENS_1CILi0EEEEEENS1_IJS4_S2_EEEEEENS1_IJNS1_IJNS1_IJNS3_ILi1EEES4_EEES4_EEENS1_IJNS1_IJS4_S4_EEEiEEEEEEZNS_5sliceIS7_SD_EEDaRKT_RKT0_EUlRKT_RKT0_E_EEDaSH_SK_OT1_ENKUlDpSN_E_clIJNS1_IJS9_EEENS1_IJiEEEEEEDaSU_)
        /*18ec*/ 	.word	0x00000000


	//----- nvinfo : EIATTR_FRAME_SIZE
	.align		4
.L_1074:
        /*18f0*/ 	.byte	0x04, 0x11
        /*18f2*/ 	.short	(.L_1076 - .L_1075)
	.align		4
.L_1075:
        /*18f4*/ 	.word	index@($_ZN7cutlass13device_kernelIN5flash19enable_sm80_to_sm89INS1_16FlashAttnBwdSm80INS1_25CollectiveMainloopBwdSm80ILi2ELi2EN4cute5tupleIJNS5_1CILi128EEES8_NS7_ILi64EEEEEENS_6half_tEfNS_4arch4Sm80ELb1ELb0ELb1ELb1ELb1ELb0ELb0ELb0ELi2ELi4ELi4ELi4ELb0EEENS1_21CollectiveEpilogueBwdISA_SB_SD_Li256ELb1ELb0ELi2EEENS1_25SingleTileBwdLPTSchedulerILb1ELi128ELb1EEEEEEEEEvNT_6ParamsE$_ZN7__half2aSEOKS_)
        /*18f8*/ 	.word	0x00000000


	//----- nvinfo : EIATTR_FRAME_SIZE
	.align		4
.L_1076:
        /*18fc*/ 	.byte	0x04, 0x11
        /*18fe*/ 	.short	(.L_1078 - .L_1077)
	.align		4
.L_1077:
        /*1900*/ 	.word	index@($_ZN7cutlass13device_kernelIN5flash19enable_sm80_to_sm89INS1_16FlashAttnBwdSm80INS1_25CollectiveMainloopBwdSm80ILi2ELi2EN4cute5tupleIJNS5_1CILi128EEES8_NS7_ILi64EEEEEENS_6half_tEfNS_4arch4Sm80ELb1ELb0ELb1ELb1ELb1ELb0ELb0ELb0ELi2ELi4ELi4ELi4ELb0EEENS1_21CollectiveEpilogueBwdISA_SB_SD_Li256ELb1ELb0ELi2EEENS1_25SingleTileBwdLPTSchedulerILb1ELi128ELb1EEEEEEEEEvNT_6ParamsE$_ZN73_INTERNAL_e48e4f46_37_flash_bwd_hdim64_fp16_softcap_sm80_cu_3fbc093a_281817__float22half2_rnE6float2)
        /*1904*/ 	.word	0x00000000


	//----- nvinfo : EIATTR_FRAME_SIZE
	.align		4
.L_1078:
        /*1908*/ 	.byte	0x04, 0x11
        /*190a*/ 	.short	(.L_1080 - .L_1079)
	.align		4
.L_1079:
        /*190c*/ 	.word	index@($_ZN7cutlass13device_kernelIN5flash19enable_sm80_to_sm89INS1_16FlashAttnBwdSm80INS1_25CollectiveMainloopBwdSm80ILi2ELi2EN4cute5tupleIJNS5_1CILi128EEES8_NS7_ILi64EEEEEENS_6half_tEfNS_4arch4Sm80ELb1ELb0ELb1ELb1ELb1ELb0ELb0ELb0ELi2ELi4ELi4ELi4ELb0EEENS1_21CollectiveEpilogueBwdISA_SB_SD_Li256ELb1ELb0ELi2EEENS1_25SingleTileBwdLPTSchedulerILb1ELi128ELb1EEEEEEEEEvNT_6ParamsE$_ZN4cute8smem_ptrIPjECI1NS_12iter_adaptorIS1_S2_EEES1_)
        /*1910*/ 	.word	0x00000000


	//----- nvinfo : EIATTR_FRAME_SIZE
	.align		4
.L_1080:
        /*1914*/ 	.byte	0x04, 0x11
        /*1916*/ 	.short	(.L_1082 - .L_1081)
	.align		4
.L_1081:
        /*1918*/ 	.word	index@($_ZN7cutlass13device_kernelIN5flash19enable_sm80_to_sm89INS1_16FlashAttnBwdSm80INS1_25CollectiveMainloopBwdSm80ILi2ELi2EN4cute5tupleIJNS5_1CILi128EEES8_NS7_ILi64EEEEEENS_6half_tEfNS_4arch4Sm80ELb1ELb0ELb1ELb1ELb1ELb0ELb0ELb0ELi2ELi4ELi4ELi4ELb0EEENS1_21CollectiveEpilogueBwdISA_SB_SD_Li256ELb1ELb0ELi2EEENS1_25SingleTileBwdLPTSchedulerILb1ELi128ELb1EEEEEEEEEvNT_6ParamsE$_ZN4cute8smem_ptrIPfECI1NS_12iter_adaptorIS1_S2_EEES1_)
        /*191c*/ 	.word	0x00000000


	//----- nvinfo : EIATTR_FRAME_SIZE
	.align		4
.L_1082:
        /*1920*/ 	.byte	0x04, 0x11
        /*1922*/ 	.short	(.L_1084 - .L_1083)
	.align		4
.L_1083:
        /*1924*/ 	.word	index@($_ZN7cutlass13device_kernelIN5flash19enable_sm80_to_sm89INS1_16FlashAttnBwdSm80INS1_25CollectiveMainloopBwdSm80ILi2ELi2EN4cute5tupleIJNS5_1CILi128EEES8_NS7_ILi64EEEEEENS_6half_tEfNS_4arch4Sm80ELb1ELb0ELb1ELb1ELb1ELb0ELb0ELb0ELi2ELi4ELi4ELi4ELb0EEENS1_21CollectiveEpilogueBwdISA_SB_SD_Li256ELb1ELb0ELi2EEENS1_25SingleTileBwdLPTSchedulerILb1ELi128ELb1EEEEEEEEEvNT_6ParamsE$_ZN4cute8smem_ptrIPN7cutlass9uint128_tEECI1NS_12iter_adaptorIS3_S4_EEES3_)
        /*1928*/ 	.word	0x00000000


	//----- nvinfo : EIATTR_FRAME_SIZE
	.align		4
.L_1084:
        /*192c*/ 	.byte	0x04, 0x11
        /*192e*/ 	.short	(.L_1086 - .L_1085)
	.align		4
.L_1085:
        /*1930*/ 	.word	index@($_ZN7cutlass13device_kernelIN5flash19enable_sm80_to_sm89INS1_16FlashAttnBwdSm80INS1_25CollectiveMainloopBwdSm80ILi2ELi2EN4cute5tupleIJNS5_1CILi128EEES8_NS7_ILi64EEEEEENS_6half_tEfNS_4arch4Sm80ELb1ELb0ELb1ELb1ELb1ELb0ELb0ELb0ELi2ELi4ELi4ELi4ELb0EEENS1_21CollectiveEpilogueBwdISA_SB_SD_Li256ELb1ELb0ELi2EEENS1_25SingleTileBwdLPTSchedulerILb1ELi128ELb1EEEEEEEEEvNT_6ParamsE$_ZN4cute8smem_ptrIPN7cutlass6half_tEECI1NS_12iter_adaptorIS3_S4_EEES3_)
        /*1934*/ 	.word	0x00000000


	//----- nvinfo : EIATTR_FRAME_SIZE
	.align		4
.L_1086:
        /*1938*/ 	.byte	0x04, 0x11
        /*193a*/ 	.short	(.L_1088 - .L_1087)
	.align		4
.L_1087:
        /*193c*/ 	.word	index@($_ZN7cutlass13device_kernelIN5flash19enable_sm80_to_sm89INS1_16FlashAttnBwdSm80INS1_25CollectiveMainloopBwdSm80ILi2ELi2EN4cute5tupleIJNS5_1CILi128EEES8_NS7_ILi64EEEEEENS_6half_tEfNS_4arch4Sm80ELb1ELb0ELb1ELb1ELb1ELb0ELb0ELb0ELi2ELi4ELi4ELi4ELb0EEENS1_21CollectiveEpilogueBwdISA_SB_SD_Li256ELb1ELb0ELi2EEENS1_25SingleTileBwdLPTSchedulerILb1ELi128ELb1EEEEEEEEEvNT_6ParamsE$_ZN4cute5tupleIJNS_7SwizzleILi3ELi3ELi3EEENS_9MixedBitsILj0ELj432EEENS_6LayoutINS0_IJNS0_IJNS_1CILi2EEES7_S7_EEES7_NS6_ILi8EEEEEENS0_IJNS0_IJNS6_ILi64EEES9_NS6_ILi512EEEEEENS6_ILi8192EEENS6_ILi1024EEEEEEEEEEC2ERKS2_RKS4_RKSH_)
        /*1940*/ 	.word	0x00000000


	//----- nvinfo : EIATTR_FRAME_SIZE
	.align		4
.L_1088:
        /*1944*/ 	.byte	0x04, 0x11
        /*1946*/ 	.short	(.L_1090 - .L_1089)
	.align		4
.L_1089:
        /*1948*/ 	.word	index@($_ZN7cutlass13device_kernelIN5flash19enable_sm80_to_sm89INS1_16FlashAttnBwdSm80INS1_25CollectiveMainloopBwdSm80ILi2ELi2EN4cute5tupleIJNS5_1CILi128EEES8_NS7_ILi64EEEEEENS_6half_tEfNS_4arch4Sm80ELb1ELb0ELb1ELb1ELb1ELb0ELb0ELb0ELi2ELi4ELi4ELi4ELb0EEENS1_21CollectiveEpilogueBwdISA_SB_SD_Li256ELb1ELb0ELi2EEENS1_25SingleTileBwdLPTSchedulerILb1ELi128ELb1EEEEEEEEEvNT_6ParamsE$_ZN4cute5tupleIJNS0_IJNS_1CILi8EEENS1_ILi2EEES3_S3_S2_S3_EEENS0_IJNS1_ILi1EEEiiiNS1_ILi72EEENS1_ILi512EEEEEEEEC2ERKS4_RKS8_)
        /*194c*/ 	.word	0x00000000


	//----- nvinfo : EIATTR_FRAME_SIZE
	.align		4
.L_1090:
        /*1950*/ 	.byte	0x04, 0x11
        /*1952*/ 	.short	(.L_1092 - .L_1091)
	.align		4
.L_1091:
        /*1954*/ 	.word	index@($_ZN7cutlass13device_kernelIN5flash19enable_sm80_to_sm89INS1_16FlashAttnBwdSm80INS1_25CollectiveMainloopBwdSm80ILi2ELi2EN4cute5tupleIJNS5_1CILi128EEES8_NS7_ILi64EEEEEENS_6half_tEfNS_4arch4Sm80ELb1ELb0ELb1ELb1ELb1ELb0ELb0ELb0ELi2ELi4ELi4ELi4ELb0EEENS1_21CollectiveEpilogueBwdISA_SB_SD_Li256ELb1ELb0ELi2EEENS1_25SingleTileBwdLPTSchedulerILb1ELi128ELb1EEEEEEEEEvNT_6ParamsE$_ZN4cute5tupleIJNS0_IJNS_1CILi8EEENS0_IJNS1_ILi2EEES3_S3_EEENS1_ILi1EEES4_S5_EEENS0_IJS5_NS0_IJiiiEEENS1_ILi64EEENS0_IJNS1_ILi72EEENS1_ILi144EEENS1_ILi288EEEEEENS1_ILi512EEEEEEEEC2ERKS6_RKSE_)
        /*1958*/ 	.word	0x00000000


	//----- nvinfo : EIATTR_FRAME_SIZE
	.align		4
.L_1092:
        /*195c*/ 	.byte	0x04, 0x11
        /*195e*/ 	.short	(.L_1094 - .L_1093)
	.align		4
.L_1093:
        /*1960*/ 	.word	index@($_ZN7cutlass13device_kernelIN5flash19enable_sm80_to_sm89INS1_16FlashAttnBwdSm80INS1_25CollectiveMainloopBwdSm80ILi2ELi2EN4cute5tupleIJNS5_1CILi128EEES8_NS7_ILi64EEEEEENS_6half_tEfNS_4arch4Sm80ELb1ELb0ELb1ELb1ELb1ELb0ELb0ELb0ELi2ELi4ELi4ELi4ELb0EEENS1_21CollectiveEpilogueBwdISA_SB_SD_Li256ELb1ELb0ELi2EEENS1_25SingleTileBwdLPTSchedulerILb1ELi128ELb1EEEEEEEEEvNT_6ParamsE$_ZN4cute5tupleIJNS0_IJNS_1CILi8EEENS0_IJNS1_ILi2EEES3_S3_EEENS1_ILi1EEES4_S5_EEENS0_IJS5_NS0_IJS2_iiEEENS1_ILi64EEENS0_IJiNS1_ILi144EEENS1_ILi288EEEEEENS1_ILi512EEEEEEEEC2ERKS6_RKSD_)
        /*1964*/ 	.word	0x00000000


	//----- nvinfo : EIATTR_FRAME_SIZE
	.align		4
.L_1094:
        /*1968*/ 	.byte	0x04, 0x11
        /*196a*/ 	.short	(.L_1096 - .L_1095)
	.align		4
.L_1095:
        /*196c*/ 	.word	index@($_ZN7cutlass13device_kernelIN5flash19enable_sm80_to_sm89INS1_16FlashAttnBwdSm80INS1_25CollectiveMainloopBwdSm80ILi2ELi2EN4cute5tupleIJNS5_1CILi128EEES8_NS7_ILi64EEEEEENS_6half_tEfNS_4arch4Sm80ELb1ELb0ELb1ELb1ELb1ELb0ELb0ELb0ELi2ELi4ELi4ELi4ELb0EEENS1_21CollectiveEpilogueBwdISA_SB_SD_Li256ELb1ELb0ELi2EEENS1_25SingleTileBwdLPTSchedulerILb1ELi128ELb1EEEEEEEEEvNT_6ParamsE$_ZN4cute5tupleIJNS0_IJNS_1CILi2EEEEEENS0_IJiEEEEEC2ERKS3_RKS4_)
        /*1970*/ 	.word	0x00000000


	//----- nvinfo : EIATTR_FRAME_SIZE
	.align		4
.L_1096:
        /*1974*/ 	.byte	0x04, 0x11
        /*1976*/ 	.short	(.L_1098 - .L_1097)
	.align		4
.L_1097:
        /*1978*/ 	.word	index@($_ZN7cutlass13device_kernelIN5flash19enable_sm80_to_sm89INS1_16FlashAttnBwdSm80INS1_25CollectiveMainloopBwdSm80ILi2ELi2EN4cute5tupleIJNS5_1CILi128EEES8_NS7_ILi64EEEEEENS_6half_tEfNS_4arch4Sm80ELb1ELb0ELb1ELb1ELb1ELb0ELb0ELb0ELi2ELi4ELi4ELi4ELb0EEENS1_21CollectiveEpilogueBwdISA_SB_SD_Li256ELb1ELb0ELi2EEENS1_25SingleTileBwdLPTSchedulerILb1ELi128ELb1EEEEEEEEEvNT_6ParamsE$_ZN4cute5tupleIJNS0_IJNS_1CILi16EEENS1_ILi2EEES3_S3_NS1_ILi4EEES3_EEENS0_IJNS1_ILi1EEEiiiNS1_ILi144EEENS1_ILi512EEEEEEEEC2ERKS5_RKS9_)
        /*197c*/ 	.word	0x00000000


	//----- nvinfo : EIATTR_FRAME_SIZE
	.align		4
.L_1098:
        /*1980*/ 	.byte	0x04, 0x11
        /*1982*/ 	.short	(.L_1100 - .L_1099)
	.align		4
.L_1099:
        /*1984*/ 	.word	index@($_ZN7cutlass13device_kernelIN5flash19enable_sm80_to_sm89INS1_16FlashAttnBwdSm80INS1_25CollectiveMainloopBwdSm80ILi2ELi2EN4cute5tupleIJNS5_1CILi128EEES8_NS7_ILi64EEEEEENS_6half_tEfNS_4arch4Sm80ELb1ELb0ELb1ELb1ELb1ELb0ELb0ELb0ELi2ELi4ELi4ELi4ELb0EEENS1_21CollectiveEpilogueBwdISA_SB_SD_Li256ELb1ELb0ELi2EEENS1_25SingleTileBwdLPTSchedulerILb1ELi128ELb1EEEEEEEEEvNT_6ParamsE$_ZN4cute5tupleIJNS0_IJNS0_IJNS_1CILi8EEENS1_ILi1EEEEEENS1_ILi2EEES2_EEENS0_IJNS0_IJS3_NS1_ILi0EEEEEEiNS1_ILi1024EEEEEEEEC2ERKS6_RKSA_)
        /*1988*/ 	.word	0x00000000


	//----- nvinfo : EIATTR_FRAME_SIZE
	.align		4
.L_1100:
        /*198c*/ 	.byte	0x04, 0x11
        /*198e*/ 	.short	(.L_1102 - .L_1101)
	.align		4
.L_1101:
        /*1990*/ 	.word	index@($_ZN7cutlass13device_kernelIN5flash19enable_sm80_to_sm89INS1_16FlashAttnBwdSm80INS1_25CollectiveMainloopBwdSm80ILi2ELi2EN4cute5tupleIJNS5_1CILi128EEES8_NS7_ILi64EEEEEENS_6half_tEfNS_4arch4Sm80ELb1ELb0ELb1ELb1ELb1ELb0ELb0ELb0ELi2ELi4ELi4ELi4ELb0EEENS1_21CollectiveEpilogueBwdISA_SB_SD_Li256ELb1ELb0ELi2EEENS1_25SingleTileBwdLPTSchedulerILb1ELi128ELb1EEEEEEEEEvNT_6ParamsE$_ZN4cute5tupleIJNS0_IJNS0_IJNS_1CILi8EEENS1_ILi1EEEEEENS1_ILi2EEENS0_IJS5_S5_EEEEEENS0_IJNS0_IJS3_NS1_ILi0EEEEEENS1_ILi4096EEENS0_IJiiEEEEEEEEC2ERKS7_RKSC_)
        /*1994*/ 	.word	0x00000000


	//----- nvinfo : EIATTR_FRAME_SIZE
	.align		4
.L_1102:
        /*1998*/ 	.byte	0x04, 0x11
        /*199a*/ 	.short	(.L_1104 - .L_1103)
	.align		4
.L_1103:
        /*199c*/ 	.word	index@($_ZN7cutlass13device_kernelIN5flash19enable_sm80_to_sm89INS1_16FlashAttnBwdSm80INS1_25CollectiveMainloopBwdSm80ILi2ELi2EN4cute5tupleIJNS5_1CILi128EEES8_NS7_ILi64EEEEEENS_6half_tEfNS_4arch4Sm80ELb1ELb0ELb1ELb1ELb1ELb0ELb0ELb0ELi2ELi4ELi4ELi4ELb0EEENS1_21CollectiveEpilogueBwdISA_SB_SD_Li256ELb1ELb0ELi2EEENS1_25SingleTileBwdLPTSchedulerILb1ELi128ELb1EEEEEEEEEvNT_6ParamsE$_ZN4cute5tupleIJNS0_IJNS0_IJNS_1CILi8EEENS1_ILi1EEEEEENS1_ILi2EEEEEENS0_IJNS0_IJS3_NS1_ILi0EEEEEEiEEEEEC2ERKS6_RKS9_)
        /*19a0*/ 	.word	0x00000000


	//----- nvinfo : EIATTR_FRAME_SIZE
	.align		4
.L_1104:
        /*19a4*/ 	.byte	0x04, 0x11
        /*19a6*/ 	.short	(.L_1106 - .L_1105)
	.align		4
.L_1105:
        /*19a8*/ 	.word	index@($_ZN7cutlass13device_kernelIN5flash19enable_sm80_to_sm89INS1_16FlashAttnBwdSm80INS1_25CollectiveMainloopBwdSm80ILi2ELi2EN4cute5tupleIJNS5_1CILi128EEES8_NS7_ILi64EEEEEENS_6half_tEfNS_4arch4Sm80ELb1ELb0ELb1ELb1ELb1ELb0ELb0ELb0ELi2ELi4ELi4ELi4ELb0EEENS1_21CollectiveEpilogueBwdISA_SB_SD_Li256ELb1ELb0ELi2EEENS1_25SingleTileBwdLPTSchedulerILb1ELi128ELb1EEEEEEEEEvNT_6ParamsE$_ZN4cute5tupleIJNS0_IJNS0_IJNS_1CILi8EEENS1_ILi1EEEEEENS0_IJNS1_ILi2EEEEEEEEENS0_IJNS0_IJS3_NS1_ILi0EEEEEENS0_IJiEEEEEEEEC2ERKS7_RKSB_)
        /*19ac*/ 	.word	0x00000000


	//----- nvinfo : EIATTR_FRAME_SIZE
	.align		4
.L_1106:
        /*19b0*/ 	.byte	0x04, 0x11
        /*19b2*/ 	.short	(.L_1108 - .L_1107)
	.align		4
.L_1107:
        /*19b4*/ 	.word	index@($_ZN7cutlass13device_kernelIN5flash19enable_sm80_to_sm89INS1_16FlashAttnBwdSm80INS1_25CollectiveMainloopBwdSm80ILi2ELi2EN4cute5tupleIJNS5_1CILi128EEES8_NS7_ILi64EEEEEENS_6half_tEfNS_4arch4Sm80ELb1ELb0ELb1ELb1ELb1ELb0ELb0ELb0ELi2ELi4ELi4ELi4ELb0EEENS1_21CollectiveEpilogueBwdISA_SB_SD_Li256ELb1ELb0ELi2EEENS1_25SingleTileBwdLPTSchedulerILb1ELi128ELb1EEEEEEEEEvNT_6ParamsE$_ZN4cute5tupleIJNS0_IJNS0_IJNS_1CILi2EEES2_S2_EEES2_NS0_IJS2_S2_EEEEEENS0_IJNS0_IJNS1_ILi1EEENS1_ILi512EEEiEEENS1_ILi4096EEENS0_IJiiEEEEEEEEC2ERKS5_RKSB_)
        /*19b8*/ 	.word	0x00000000


	//----- nvinfo : EIATTR_FRAME_SIZE
	.align		4
.L_1108:
        /*19bc*/ 	.byte	0x04, 0x11
        /*19be*/ 	.short	(.L_1110 - .L_1109)
	.align		4
.L_1109:
        /*19c0*/ 	.word	index@($_ZN7cutlass13device_kernelIN5flash19enable_sm80_to_sm89INS1_16FlashAttnBwdSm80INS1_25CollectiveMainloopBwdSm80ILi2ELi2EN4cute5tupleIJNS5_1CILi128EEES8_NS7_ILi64EEEEEENS_6half_tEfNS_4arch4Sm80ELb1ELb0ELb1ELb1ELb1ELb0ELb0ELb0ELi2ELi4ELi4ELi4ELb0EEENS1_21CollectiveEpilogueBwdISA_SB_SD_Li256ELb1ELb0ELi2EEENS1_25SingleTileBwdLPTSchedulerILb1ELi128ELb1EEEEEEEEEvNT_6ParamsE$_ZN4cute5tupleIJNS0_IJNS0_IJNS_1CILi2EEES2_S2_EEES2_NS0_IJNS0_IJS2_S2_EEES2_EEEEEENS0_IJNS0_IJNS1_ILi1EEENS1_ILi512EEEiEEENS1_ILi4096EEENS0_IJNS0_IJiiEEENS1_ILi8192EEEEEEEEEEEC2ERKS6_RKSE_)
        /*19c4*/ 	.word	0x00000000


	//----- nvinfo : EIATTR_FRAME_SIZE
	.align		4
.L_1110:
        /*19c8*/ 	.byte	0x04, 0x11
        /*19ca*/ 	.short	(.L_1112 - .L_1111)
	.align		4
.L_1111:
        /*19cc*/ 	.word	index@($_ZN7cutlass13device_kernelIN5flash19enable_sm80_to_sm89INS1_16FlashAttnBwdSm80INS1_25CollectiveMainloopBwdSm80ILi2ELi2EN4cute5tupleIJNS5_1CILi128EEES8_NS7_ILi64EEEEEENS_6half_tEfNS_4arch4Sm80ELb1ELb0ELb1ELb1ELb1ELb0ELb0ELb0ELi2ELi4ELi4ELi4ELb0EEENS1_21CollectiveEpilogueBwdISA_SB_SD_Li256ELb1ELb0ELi2EEENS1_25SingleTileBwdLPTSchedulerILb1ELi128ELb1EEEEEEEEEvNT_6ParamsE$_ZN4cute5tupleIJNS0_IJNS0_IJNS_1CILi2EEES2_EEES3_NS1_ILi8EEEEEENS0_IJNS0_IJiNS1_ILi512EEEEEENS0_IJiiEEENS1_ILi1024EEEEEEEEC2ERKS5_RKSA_)
        /*19d0*/ 	.word	0x00000000


	//----- nvinfo : EIATTR_FRAME_SIZE
	.align		4
.L_1112:
        /*19d4*/ 	.byte	0x04, 0x11
        /*19d6*/ 	.short	(.L_1114 - .L_1113)
	.align		4
.L_1113:
        /*19d8*/ 	.word	index@($_ZN7cutlass13device_kernelIN5flash19enable_sm80_to_sm89INS1_16FlashAttnBwdSm80INS1_25CollectiveMainloopBwdSm80ILi2ELi2EN4cute5tupleIJNS5_1CILi128EEES8_NS7_ILi64EEEEEENS_6half_tEfNS_4arch4Sm80ELb1ELb0ELb1ELb1ELb1ELb0ELb0ELb0ELi2ELi4ELi4ELi4ELb0EEENS1_21CollectiveEpilogueBwdISA_SB_SD_Li256ELb1ELb0ELi2EEENS1_25SingleTileBwdLPTSchedulerILb1ELi128ELb1EEEEEEEEEvNT_6ParamsE$_ZN4cute5tupleIJNS0_IJNS0_IJNS_1CILi2EEES2_EEENS1_ILi8EEES3_EEENS0_IJNS0_IJNS1_ILi1EEEiEEENS1_ILi1024EEENS0_IJiiEEEEEEEEC2ERKS5_RKSA_)
        /*19dc*/ 	.word	0x00000000


	//----- nvinfo : EIATTR_FRAME_SIZE
	.align		4
.L_1114:
        /*19e0*/ 	.byte	0x04, 0x11
        /*19e2*/ 	.short	(.L_1116 - .L_1115)
	.align		4
.L_1115:
        /*19e4*/ 	.word	index@($_ZN7cutlass13device_kernelIN5flash19enable_sm80_to_sm89INS1_16FlashAttnBwdSm80INS1_25CollectiveMainloopBwdSm80ILi2ELi2EN4cute5tupleIJNS5_1CILi128EEES8_NS7_ILi64EEEEEENS_6half_tEfNS_4arch4Sm80ELb1ELb0ELb1ELb1ELb1ELb0ELb0ELb0ELi2ELi4ELi4ELi4ELb0EEENS1_21CollectiveEpilogueBwdISA_SB_SD_Li256ELb1ELb0ELi2EEENS1_25SingleTileBwdLPTSchedulerILb1ELi128ELb1EEEEEEEEEvNT_6ParamsE$_ZN4cute5tupleIJNS0_IJNS0_IJNS_1CILi1EEENS0_IJS2_NS1_ILi2EEES3_EEEEEES3_NS0_IJS3_S3_EEEEEENS0_IJNS0_IJNS1_ILi0EEENS0_IJS2_NS1_ILi256EEEiEEEEEENS1_ILi2048EEENS0_IJiNS1_ILi4096EEEEEEEEEEEC2ERKS7_RKSF_)
        /*19e8*/ 	.word	0x00000000


	//----- nvinfo : EIATTR_FRAME_SIZE
	.align		4
.L_1116:
        /*19ec*/ 	.byte	0x04, 0x11
        /*19ee*/ 	.short	(.L_1118 - .L_1117)
	.align		4
.L_1117:
        /*19f0*/ 	.word	index@($_ZN7cutlass13device_kernelIN5flash19enable_sm80_to_sm89INS1_16FlashAttnBwdSm80INS1_25CollectiveMainloopBwdSm80ILi2ELi2EN4cute5tupleIJNS5_1CILi128EEES8_NS7_ILi64EEEEEENS_6half_tEfNS_4arch4Sm80ELb1ELb0ELb1ELb1ELb1ELb0ELb0ELb0ELi2ELi4ELi4ELi4ELb0EEENS1_21CollectiveEpilogueBwdISA_SB_SD_Li256ELb1ELb0ELi2EEENS1_25SingleTileBwdLPTSchedulerILb1ELi128ELb1EEEEEEEEEvNT_6ParamsE$_ZN4cute5tupleIJNS0_IJNS0_IJNS0_IJNS_1CILi8EEENS1_ILi1EEEEEES3_EEENS0_IJNS0_IJS3_S3_EEENS1_ILi2EEEEEEEEENS0_IJNS0_IJNS0_IJS3_NS1_ILi0EEEEEESA_EEENS0_IJNS0_IJSA_SA_EEEiEEEEEEEEC2ERKS9_RKSF_)
        /*19f4*/ 	.word	0x00000000


	//----- nvinfo : EIATTR_FRAME_SIZE
	.align		4
.L_1118:
        /*19f8*/ 	.byte	0x04, 0x11
        /*19fa*/ 	.short	(.L_1120 - .L_1119)
	.align		4
.L_1119:
        /*19fc*/ 	.word	index@($_ZN7cutlass13device_kernelIN5flash19enable_sm80_to_sm89INS1_16FlashAttnBwdSm80INS1_25CollectiveMainloopBwdSm80ILi2ELi2EN4cute5tupleIJNS5_1CILi128EEES8_NS7_ILi64EEEEEENS_6half_tEfNS_4arch4Sm80ELb1ELb0ELb1ELb1ELb1ELb0ELb0ELb0ELi2ELi4ELi4ELi4ELb0EEENS1_21CollectiveEpilogueBwdISA_SB_SD_Li256ELb1ELb0ELi2EEENS1_25SingleTileBwdLPTSchedulerILb1ELi128ELb1EEEEEEEEEvNT_6ParamsE$_ZN4cute5tupleIJNS0_IJNS0_IJNS0_IJNS_1CILi8EEENS1_ILi1EEEEEENS0_IJS3_S3_EEEEEENS0_IJS3_NS1_ILi2EEEEEEEEENS0_IJNS0_IJNS0_IJS3_NS1_ILi0EEEEEENS0_IJSA_SA_EEEEEENS0_IJSA_iEEEEEEEEC2ERKS9_RKSF_)
        /*1a00*/ 	.word	0x00000000


	//----- nvinfo : EIATTR_FRAME_SIZE
	.align		4
.L_1120:
        /*1a04*/ 	.byte	0x04, 0x11
        /*1a06*/ 	.short	(.L_1122 - .L_1121)
	.align		4
.L_1121:
        /*1a08*/ 	.word	index@($_ZN7cutlass13device_kernelIN5flash19enable_sm80_to_sm89INS1_16FlashAttnBwdSm80INS1_25CollectiveMainloopBwdSm80ILi2ELi2EN4cute5tupleIJNS5_1CILi128EEES8_NS7_ILi64EEEEEENS_6half_tEfNS_4arch4Sm80ELb1ELb0ELb1ELb1ELb1ELb0ELb0ELb0ELi2ELi4ELi4ELi4ELb0EEENS1_21CollectiveEpilogueBwdISA_SB_SD_Li256ELb1ELb0ELi2EEENS1_25SingleTileBwdLPTSchedulerILb1ELi128ELb1EEEEEEEEEvNT_6ParamsE$_ZN4cute3eso3ESOILb1ELb0EJNS_6LayoutINS_5tupleIJNS_1CILi4EEEEEENS3_IJNS4_ILi1EEEEEEEENS_10ViewEngineIPfEEEEC2ERKS9_RKSC_)
        /*1a0c*/ 	.word	0x00000000


	//----- nvinfo : EIATTR_FRAME_SIZE
	.align		4
.L_1122:
        /*1a10*/ 	.byte	0x04, 0x11
        /*1a12*/ 	.short	(.L_1124 - .L_1123)
	.align		4
.L_1123:
        /*1a14*/ 	.word	index@($_ZN7cutlass13device_kernelIN5flash19enable_sm80_to_sm89INS1_16FlashAttnBwdSm80INS1_25CollectiveMainloopBwdSm80ILi2ELi2EN4cute5tupleIJNS5_1CILi128EEES8_NS7_ILi64EEEEEENS_6half_tEfNS_4arch4Sm80ELb1ELb0ELb1ELb1ELb1ELb0ELb0ELb0ELi2ELi4ELi4ELi4ELb0EEENS1_21CollectiveEpilogueBwdISA_SB_SD_Li256ELb1ELb0ELi2EEENS1_25SingleTileBwdLPTSchedulerILb1ELi128ELb1EEEEEEEEEvNT_6ParamsE$_ZN4cute3eso3ESOILb1ELb0EJNS_6LayoutINS_5tupleIJNS_1CILi1EEENS4_ILi4EEEEEENS3_IJNS4_ILi0EEES5_EEEEENS_10ViewEngineIPfEEEEC2ERKSA_RKSD_)
        /*1a18*/ 	.word	0x00000000


	//----- nvinfo : EIATTR_FRAME_SIZE
	.align		4
.L_1124:
        /*1a1c*/ 	.byte	0x04, 0x11
        /*1a1e*/ 	.short	(.L_1126 - .L_1125)
	.align		4
.L_1125:
        /*1a20*/ 	.word	index@($_ZN7cutlass13device_kernelIN5flash19enable_sm80_to_sm89INS1_16FlashAttnBwdSm80INS1_25CollectiveMainloopBwdSm80ILi2ELi2EN4cute5tupleIJNS5_1CILi128EEES8_NS7_ILi64EEEEEENS_6half_tEfNS_4arch4Sm80ELb1ELb0ELb1ELb1ELb1ELb0ELb0ELb0ELi2ELi4ELi4ELi4ELb0EEENS1_21CollectiveEpilogueBwdISA_SB_SD_Li256ELb1ELb0ELi2EEENS1_25SingleTileBwdLPTSchedulerILb1ELi128ELb1EEEEEEEEEvNT_6ParamsE$_ZN4cute3eso3ESOILb1ELb0EJNS_6LayoutINS_5tupleIJNS_1CILi1EEENS3_IJNS4_ILi2EEES6_EEEEEENS3_IJNS4_ILi0EEENS3_IJNS4_ILi8EEENS4_ILi64EEEEEEEEEEENS_10ViewEngineINS_8smem_ptrIPfEEEEEEC2ERKSE_RKSJ_)
        /*1a24*/ 	.word	0x00000000


	//----- nvinfo : EIATTR_FRAME_SIZE
	.align		4
.L_1126:
        /*1a28*/ 	.byte	0x04, 0x11
        /*1a2a*/ 	.short	(.L_1128 - .L_1127)
	.align		4
.L_1127:
        /*1a2c*/ 	.word	index@($_ZN7cutlass13device_kernelIN5flash19enable_sm80_to_sm89INS1_16FlashAttnBwdSm80INS1_25CollectiveMainloopBwdSm80ILi2ELi2EN4cute5tupleIJNS5_1CILi128EEES8_NS7_ILi64EEEEEENS_6half_tEfNS_4arch4Sm80ELb1ELb0ELb1ELb1ELb1ELb0ELb0ELb0ELi2ELi4ELi4ELi4ELb0EEENS1_21CollectiveEpilogueBwdISA_SB_SD_Li256ELb1ELb0ELi2EEENS1_25SingleTileBwdLPTSchedulerILb1ELi128ELb1EEEEEEEEEvNT_6ParamsE$_ZN4cute3eso3ESOILb1ELb0EJNS_6LayoutINS_5tupleIJNS3_IJNS_1CILi8EEENS4_ILi1EEEEEENS4_ILi4EEES8_EEENS3_IJNS3_IJS6_NS4_ILi0EEEEEES5_NS4_ILi32EEEEEEEENS_10ViewEngineIPN7cutlass6half_tEEEEEC2ERKSE_RKSJ_)
        /*1a30*/ 	.word	0x00000000


	//----- nvinfo : EIATTR_FRAME_SIZE
	.align		4
.L_1128:
        /*1a34*/ 	.byte	0x04, 0x11
        /*1a36*/ 	.short	(.L_1130 - .L_1129)
	.align		4
.L_1129:
        /*1a38*/ 	.word	index@($_ZN7cutlass13device_kernelIN5flash19enable_sm80_to_sm89INS1_16FlashAttnBwdSm80INS1_25CollectiveMainloopBwdSm80ILi2ELi2EN4cute5tupleIJNS5_1CILi128EEES8_NS7_ILi64EEEEEENS_6half_tEfNS_4arch4Sm80ELb1ELb0ELb1ELb1ELb1ELb0ELb0ELb0ELi2ELi4ELi4ELi4ELb0EEENS1_21CollectiveEpilogueBwdISA_SB_SD_Li256ELb1ELb0ELi2EEENS1_25SingleTileBwdLPTSchedulerILb1ELi128ELb1EEEEEEEEEvNT_6ParamsE$_ZN4cute3eso3ESOILb1ELb0EJNS_6LayoutINS_5tupleIJNS3_IJNS_1CILi8EEENS4_ILi1EEEEEENS4_ILi4EEEEEENS3_IJNS3_IJS6_NS4_ILi0EEEEEES5_EEEEEiEEC2ERKSD_RKi)
        /*1a3c*/ 	.word	0x00000000


	//----- nvinfo : EIATTR_FRAME_SIZE
	.align		4
.L_1130:
        /*1a40*/ 	.byte	0x04, 0x11
        /*1a42*/ 	.short	(.L_1132 - .L_1131)
	.align		4
.L_1131:
        /*1a44*/ 	.word	index@($_ZN7cutlass13device_kernelIN5flash19enable_sm80_to_sm89INS1_16FlashAttnBwdSm80INS1_25CollectiveMainloopBwdSm80ILi2ELi2EN4cute5tupleIJNS5_1CILi128EEES8_NS7_ILi64EEEEEENS_6half_tEfNS_4arch4Sm80ELb1ELb0ELb1ELb1ELb1ELb0ELb0ELb0ELi2ELi4ELi4ELi4ELb0EEENS1_21CollectiveEpilogueBwdISA_SB_SD_Li256ELb1ELb0ELi2EEENS1_25SingleTileBwdLPTSchedulerILb1ELi128ELb1EEEEEEEEEvNT_6ParamsE$_ZN4cute3eso3ESOILb1ELb0EJNS_6LayoutINS_5tupleIJNS3_IJNS_1CILi8EEENS4_ILi1EEEEEENS4_ILi4EEEEEENS3_IJNS3_IJS6_NS4_ILi0EEEEEES5_EEEEENS_10ViewEngineIPN7cutlass6half_tEEEEEC2ERKSD_RKSI_)
        /*1a48*/ 	.word	0x00000000


	//----- nvinfo : EIATTR_FRAME_SIZE
	.align		4
.L_1132:
        /*1a4c*/ 	.byte	0x04, 0x11
        /*1a4e*/ 	.short	(.L_1134 - .L_1133)
	.align		4
.L_1133:
        /*1a50*/ 	.word	index@($_ZN7cutlass13device_kernelIN5flash19enable_sm80_to_sm89INS1_16FlashAttnBwdSm80INS1_25CollectiveMainloopBwdSm80ILi2ELi2EN4cute5tupleIJNS5_1CILi128EEES8_NS7_ILi64EEEEEENS_6half_tEfNS_4arch4Sm80ELb1ELb0ELb1ELb1ELb1ELb0ELb0ELb0ELi2ELi4ELi4ELi4ELb0EEENS1_21CollectiveEpilogueBwdISA_SB_SD_Li256ELb1ELb0ELi2EEENS1_25SingleTileBwdLPTSchedulerILb1ELi128ELb1EEEEEEEEEvNT_6ParamsE$_ZN4cute3eso3ESOILb1ELb0EJNS_6LayoutINS_5tupleIJNS3_IJNS_1CILi8EEENS4_ILi1EEEEEENS4_ILi4EEEEEENS3_IJNS3_IJS6_NS4_ILi0EEEEEENS4_ILi2048EEEEEEEEiEEC2ERKSE_RKi)
        /*1a54*/ 	.word	0x00000000


	//----- nvinfo : EIATTR_FRAME_SIZE
	.align		4
.L_1134:
        /*1a58*/ 	.byte	0x04, 0x11
        /*1a5a*/ 	.short	(.L_1136 - .L_1135)
	.align		4
.L_1135:
        /*1a5c*/ 	.word	index@($_ZN7cutlass13device_kernelIN5flash19enable_sm80_to_sm89INS1_16FlashAttnBwdSm80INS1_25CollectiveMainloopBwdSm80ILi2ELi2EN4cute5tupleIJNS5_1CILi128EEES8_NS7_ILi64EEEEEENS_6half_tEfNS_4arch4Sm80ELb1ELb0ELb1ELb1ELb1ELb0ELb0ELb0ELi2ELi4ELi4ELi4ELb0EEENS1_21CollectiveEpilogueBwdISA_SB_SD_Li256ELb1ELb0ELi2EEENS1_25SingleTileBwdLPTSchedulerILb1ELi128ELb1EEEEEEEEEvNT_6ParamsE$_ZN4cute3eso3ESOILb1ELb0EJNS_6LayoutINS_5tupleIJNS3_IJNS_1CILi8EEENS4_ILi1EEEEEENS4_ILi4EEEEEENS3_IJNS3_IJS6_NS4_ILi0EEEEEENS4_ILi2048EEEEEEEENS_10ViewEngineINS_8smem_ptrIPN7cutlass6half_tEEEEEEEC2ERKSE_RKSL_)
        /*1a60*/ 	.word	0x00000000


	//----- nvinfo : EIATTR_FRAME_SIZE
	.align		4
.L_1136:
        /*1a64*/ 	.byte	0x04, 0x11
        /*1a66*/ 	.short	(.L_1138 - .L_1137)
	.align		4
.L_1137:
        /*1a68*/ 	.word	index@($_ZN7cutlass13device_kernelIN5flash19enable_sm80_to_sm89INS1_16FlashAttnBwdSm80INS1_25CollectiveMainloopBwdSm80ILi2ELi2EN4cute5tupleIJNS5_1CILi128EEES8_NS7_ILi64EEEEEENS_6half_tEfNS_4arch4Sm80ELb1ELb0ELb1ELb1ELb1ELb0ELb0ELb0ELi2ELi4ELi4ELi4ELb0EEENS1_21CollectiveEpilogueBwdISA_SB_SD_Li256ELb1ELb0ELi2EEENS1_25SingleTileBwdLPTSchedulerILb1ELi128ELb1EEEEEEEEEvNT_6ParamsE$_ZN4cute3eso3ESOILb1ELb0EJNS_6LayoutINS_5tupleIJNS3_IJNS_1CILi8EEENS4_ILi1EEEEEENS4_ILi2EEES5_EEENS3_IJNS3_IJS6_NS4_ILi0EEEEEENS4_ILi64EEES5_EEEEENS_10ViewEngineIPN7cutlass6half_tEEEEEC2ERKSE_RKSJ_)
        /*1a6c*/ 	.word	0x00000000


	//----- nvinfo : EIATTR_FRAME_SIZE
	.align		4
.L_1138:
        /*1a70*/ 	.byte	0x04, 0x11
        /*1a72*/ 	.short	(.L_1140 - .L_1139)
	.align		4
.L_1139:
        /*1a74*/ 	.word	index@($_ZN7cutlass13device_kernelIN5flash19enable_sm80_to_sm89INS1_16FlashAttnBwdSm80INS1_25CollectiveMainloopBwdSm80ILi2ELi2EN4cute5tupleIJNS5_1CILi128EEES8_NS7_ILi64EEEEEENS_6half_tEfNS_4arch4Sm80ELb1ELb0ELb1ELb1ELb1ELb0ELb0ELb0ELi2ELi4ELi4ELi4ELb0EEENS1_21CollectiveEpilogueBwdISA_SB_SD_Li256ELb1ELb0ELi2EEENS1_25SingleTileBwdLPTSchedulerILb1ELi128ELb1EEEEEEEEEvNT_6ParamsE$_ZN4cute3eso3ESOILb1ELb0EJNS_6LayoutINS_5tupleIJNS3_IJNS_1CILi8EEENS4_ILi1EEEEEENS4_ILi2EEENS4_ILi4EEEEEENS3_IJNS3_IJS6_NS4_ILi0EEEEEES5_NS4_ILi16EEEEEEEENS_10ViewEngineIPN7cutlass6half_tEEEEEC2ERKSF_RKSK_)
        /*1a78*/ 	.word	0x00000000


	//----- nvinfo : EIATTR_FRAME_SIZE
	.align		4
.L_1140:
        /*1a7c*/ 	.byte	0x04, 0x11
        /*1a7e*/ 	.short	(.L_1142 - .L_1141)
	.align		4
.L_1141:
        /*1a80*/ 	.word	index@($_ZN7cutlass13device_kernelIN5flash19enable_sm80_to_sm89INS1_16FlashAttnBwdSm80INS1_25CollectiveMainloopBwdSm80ILi2ELi2EN4cute5tupleIJNS5_1CILi128EEES8_NS7_ILi64EEEEEENS_6half_tEfNS_4arch4Sm80ELb1ELb0ELb1ELb1ELb1ELb0ELb0ELb0ELi2ELi4ELi4ELi4ELb0EEENS1_21CollectiveEpilogueBwdISA_SB_SD_Li256ELb1ELb0ELi2EEENS1_25SingleTileBwdLPTSchedulerILb1ELi128ELb1EEEEEEEEEvNT_6ParamsE$_ZN4cute3eso3ESOILb1ELb0EJNS_6LayoutINS_5tupleIJNS3_IJNS_1CILi8EEENS4_ILi1EEEEEENS4_ILi2EEENS3_IJNS4_ILi4EEES8_EEEEEENS3_IJNS3_IJS6_NS4_ILi0EEEEEES5_NS3_IJNS4_ILi32EEENS4_ILi16EEEEEEEEEEENS_10ViewEngineIPN7cutlass6half_tEEEEEC2ERKSI_RKSN_)
        /*1a84*/ 	.word	0x00000000


	//----- nvinfo : EIATTR_FRAME_SIZE
	.align		4
.L_1142:
        /*1a88*/ 	.byte	0x04, 0x11
        /*1a8a*/ 	.short	(.L_1144 - .L_1143)
	.align		4
.L_1143:
        /*1a8c*/ 	.word	index@($_ZN7cutlass13device_kernelIN5flash19enable_sm80_to_sm89INS1_16FlashAttnBwdSm80INS1_25CollectiveMainloopBwdSm80ILi2ELi2EN4cute5tupleIJNS5_1CILi128EEES8_NS7_ILi64EEEEEENS_6half_tEfNS_4arch4Sm80ELb1ELb0ELb1ELb1ELb1ELb0ELb0ELb0ELi2ELi4ELi4ELi4ELb0EEENS1_21CollectiveEpilogueBwdISA_SB_SD_Li256ELb1ELb0ELi2EEENS1_25SingleTileBwdLPTSchedulerILb1ELi128ELb1EEEEEEEEEvNT_6ParamsE$_ZN4cute3eso3ESOILb1ELb0EJNS_6LayoutINS_5tupleIJNS3_IJNS_1CILi8EEENS4_ILi1EEEEEENS4_ILi2EEEEEENS3_IJNS3_IJS6_NS4_ILi0EEEEEES5_EEEEEiEEC2ERKSD_RKi)
        /*1a90*/ 	.word	0x00000000


	//----- nvinfo : EIATTR_FRAME_SIZE
	.align		4
.L_1144:
        /*1a94*/ 	.byte	0x04, 0x11
        /*1a96*/ 	.short	(.L_1146 - .L_1145)
	.align		4
.L_1145:
        /*1a98*/ 	.word	index@($_ZN7cutlass13device_kernelIN5flash19enable_sm80_to_sm89INS1_16FlashAttnBwdSm80INS1_25CollectiveMainloopBwdSm80ILi2ELi2EN4cute5tupleIJNS5_1CILi128EEES8_NS7_ILi64EEEEEENS_6half_tEfNS_4arch4Sm80ELb1ELb0ELb1ELb1ELb1ELb0ELb0ELb0ELi2ELi4ELi4ELi4ELb0EEENS1_21CollectiveEpilogueBwdISA_SB_SD_Li256ELb1ELb0ELi2EEENS1_25SingleTileBwdLPTSchedulerILb1ELi128ELb1EEEEEEEEEvNT_6ParamsE$_ZN4cute3eso3ESOILb1ELb0EJNS_6LayoutINS_5tupleIJNS3_IJNS_1CILi8EEENS4_ILi1EEEEEENS4_ILi2EEEEEENS3_IJNS3_IJS6_NS4_ILi0EEEEEES5_EEEEENS_10ViewEngineIPN7cutlass6half_tEEEEEC2ERKSD_RKSI_)
        /*1a9c*/ 	.word	0x00000000


	//----- nvinfo : EIATTR_FRAME_SIZE
	.align		4
.L_1146:
        /*1aa0*/ 	.byte	0x04, 0x11
        /*1aa2*/ 	.short	(.L_1148 - .L_1147)
	.align		4
.L_1147:
        /*1aa4*/ 	.word	index@($_ZN7cutlass13device_kernelIN5flash19enable_sm80_to_sm89INS1_16FlashAttnBwdSm80INS1_25CollectiveMainloopBwdSm80ILi2ELi2EN4cute5tupleIJNS5_1CILi128EEES8_NS7_ILi64EEEEEENS_6half_tEfNS_4arch4Sm80ELb1ELb0ELb1ELb1ELb1ELb0ELb0ELb0ELi2ELi4ELi4ELi4ELb0EEENS1_21CollectiveEpilogueBwdISA_SB_SD_Li256ELb1ELb0ELi2EEENS1_25SingleTileBwdLPTSchedulerILb1ELi128ELb1EEEEEEEEEvNT_6ParamsE$_ZN4cute3eso3ESOILb1ELb0EJNS_6LayoutINS_5tupleIJNS3_IJNS_1CILi8EEENS4_ILi1EEEEEENS4_ILi2EEEEEENS3_IJNS3_IJS6_NS4_ILi0EEEEEENS4_ILi8192EEEEEEEEiEEC2ERKSE_RKi)
        /*1aa8*/ 	.word	0x00000000


	//----- nvinfo : EIATTR_FRAME_SIZE
	.align		4
.L_1148:
        /*1aac*/ 	.byte	0x04, 0x11
        /*1aae*/ 	.short	(.L_1150 - .L_1149)
	.align		4
.L_1149:
        /*1ab0*/ 	.word	index@($_ZN7cutlass13device_kernelIN5flash19enable_sm80_to_sm89INS1_16FlashAttnBwdSm80INS1_25CollectiveMainloopBwdSm80ILi2ELi2EN4cute5tupleIJNS5_1CILi128EEES8_NS7_ILi64EEEEEENS_6half_tEfNS_4arch4Sm80ELb1ELb0ELb1ELb1ELb1ELb0ELb0ELb0ELi2ELi4ELi4ELi4ELb0EEENS1_21CollectiveEpilogueBwdISA_SB_SD_Li256ELb1ELb0ELi2EEENS1_25SingleTileBwdLPTSchedulerILb1ELi128ELb1EEEEEEEEEvNT_6ParamsE$_ZN4cute3eso3ESOILb1ELb0EJNS_6LayoutINS_5tupleIJNS3_IJNS_1CILi8EEENS4_ILi1EEEEEENS4_ILi2EEEEEENS3_IJNS3_IJS6_NS4_ILi0EEEEEENS4_ILi8192EEEEEEEENS_10ViewEngineINS_8smem_ptrIPN7cutlass6half_tEEEEEEEC2ERKSE_RKSL_)
        /*1ab4*/ 	.word	0x00000000


	//----- nvinfo : EIATTR_FRAME_SIZE
	.align		4
.L_1150:
        /*1ab8*/ 	.byte	0x04, 0x11
        /*1aba*/ 	.short	(.L_1152 - .L_1151)
	.align		4
.L_1151:
        /*1abc*/ 	.word	index@($_ZN7cutlass13device_kernelIN5flash19enable_sm80_to_sm89INS1_16FlashAttnBwdSm80INS1_25CollectiveMainloopBwdSm80ILi2ELi2EN4cute5tupleIJNS5_1CILi128EEES8_NS7_ILi64EEEEEENS_6half_tEfNS_4arch4Sm80ELb1ELb0ELb1ELb1ELb1ELb0ELb0ELb0ELi2ELi4ELi4ELi4ELb0EEENS1_21CollectiveEpilogueBwdISA_SB_SD_Li256ELb1ELb0ELi2EEENS1_25SingleTileBwdLPTSchedulerILb1ELi128ELb1EEEEEEEEEvNT_6ParamsE$_ZN4cute3eso3ESOILb1ELb0EJNS_6LayoutINS_5tupleIJNS3_IJNS_1CILi8EEENS4_ILi1EEEEEENS4_ILi2EEEEEENS3_IJNS3_IJS6_NS4_ILi0EEEEEENS4_ILi64EEEEEEEEiEEC2ERKSE_RKi)
        /*1ac0*/ 	.word	0x00000000


	//----- nvinfo : EIATTR_FRAME_SIZE
	.align		4
.L_1152:
        /*1ac4*/ 	.byte	0x04, 0x11
        /*1ac6*/ 	.short	(.L_1154 - .L_1153)
	.align		4
.L_1153:
        /*1ac8*/ 	.word	index@($_ZN7cutlass13device_kernelIN5flash19enable_sm80_to_sm89INS1_16FlashAttnBwdSm80INS1_25CollectiveMainloopBwdSm80ILi2ELi2EN4cute5tupleIJNS5_1CILi128EEES8_NS7_ILi64EEEEEENS_6half_tEfNS_4arch4Sm80ELb1ELb0ELb1ELb1ELb1ELb0ELb0ELb0ELi2ELi4ELi4ELi4ELb0EEENS1_21CollectiveEpilogueBwdISA_SB_SD_Li256ELb1ELb0ELi2EEENS1_25SingleTileBwdLPTSchedulerILb1ELi128ELb1EEEEEEEEEvNT_6ParamsE$_ZN4cute3eso3ESOILb1ELb0EJNS_6LayoutINS_5tupleIJNS3_IJNS_1CILi8EEENS4_ILi1EEEEEENS4_ILi2EEEEEENS3_IJNS3_IJS6_NS4_ILi0EEEEEENS4_ILi64EEEEEEEENS_10ViewEngineIPN7cutlass6half_tEEEEEC2ERKSE_RKSJ_)
        /*1acc*/ 	.word	0x00000000


	//----- nvinfo : EIATTR_FRAME_SIZE
	.align		4
.L_1154:
        /*1ad0*/ 	.byte	0x04, 0x11
        /*1ad2*/ 	.short	(.L_1156 - .L_1155)
	.align		4
.L_1155:
        /*1ad4*/ 	.word	index@($_ZN7cutlass13device_kernelIN5flash19enable_sm80_to_sm89INS1_16FlashAttnBwdSm80INS1_25CollectiveMainloopBwdSm80ILi2ELi2EN4cute5tupleIJNS5_1CILi128EEES8_NS7_ILi64EEEEEENS_6half_tEfNS_4arch4Sm80ELb1ELb0ELb1ELb1ELb1ELb0ELb0ELb0ELi2ELi4ELi4ELi4ELb0EEENS1_21CollectiveEpilogueBwdISA_SB_SD_Li256ELb1ELb0ELi2EEENS1_25SingleTileBwdLPTSchedulerILb1ELi128ELb1EEEEEEEEEvNT_6ParamsE$_ZN4cute3eso3ESOILb1ELb0EJNS_6LayoutINS_5tupleIJNS3_IJNS_1CILi8EEENS4_ILi1EEEEEENS4_ILi2EEEEEENS3_IJNS3_IJS6_NS4_ILi0EEEEEENS4_ILi4096EEEEEEEEiEEC2ERKSE_RKi)
        /*1ad8*/ 	.word	0x00000000


	//----- nvinfo : EIATTR_FRAME_SIZE
	.align		4
.L_1156:
        /*1adc*/ 	.byte	0x04, 0x11
        /*1ade*/ 	.short	(.L_1158 - .L_1157)
	.align		4
.L_1157:
        /*1ae0*/ 	.word	index@($_ZN7cutlass13device_kernelIN5flash19enable_sm80_to_sm89INS1_16FlashAttnBwdSm80INS1_25CollectiveMainloopBwdSm80ILi2ELi2EN4cute5tupleIJNS5_1CILi128EEES8_NS7_ILi64EEEEEENS_6half_tEfNS_4arch4Sm80ELb1ELb0ELb1ELb1ELb1ELb0ELb0ELb0ELi2ELi4ELi4ELi4ELb0EEENS1_21CollectiveEpilogueBwdISA_SB_SD_Li256ELb1ELb0ELi2EEENS1_25SingleTileBwdLPTSchedulerILb1ELi128ELb1EEEEEEEEEvNT_6ParamsE$_ZN4cute3eso3ESOILb1ELb0EJNS_6LayoutINS_5tupleIJNS3_IJNS_1CILi8EEENS4_ILi1EEEEEENS4_ILi2EEEEEENS3_IJNS3_IJS6_NS4_ILi0EEEEEENS4_ILi4096EEEEEEEENS_10ViewEngineINS_8smem_ptrIPN7cutlass6half_tEEEEEEEC2ERKSE_RKSL_)
        /*1ae4*/ 	.word	0x00000000


	//----- nvinfo : EIATTR_FRAME_SIZE
	.align		4
.L_1158:
        /*1ae8*/ 	.byte	0x04, 0x11
        /*1aea*/ 	.short	(.L_1160 - .L_1159)
	.align		4
.L_1159:
        /*1aec*/ 	.word	index@($_ZN7cutlass13device_kernelIN5flash19enable_sm80_to_sm89INS1_16FlashAttnBwdSm80INS1_25CollectiveMainloopBwdSm80ILi2ELi2EN4cute5tupleIJNS5_1CILi128EEES8_NS7_ILi64EEEEEENS_6half_tEfNS_4arch4Sm80ELb1ELb0ELb1ELb1ELb1ELb0ELb0ELb0ELi2ELi4ELi4ELi4ELb0EEENS1_21CollectiveEpilogueBwdISA_SB_SD_Li256ELb1ELb0ELi2EEENS1_25SingleTileBwdLPTSchedulerILb1ELi128ELb1EEEEEEEEEvNT_6ParamsE$_ZN4cute3eso3ESOILb1ELb0EJNS_6LayoutINS_5tupleIJNS3_IJNS_1CILi8EEENS4_ILi1EEEEEENS3_IJNS4_ILi4EEEEEEEEENS3_IJNS3_IJS6_NS4_ILi0EEEEEENS3_IJS5_EEEEEEEENS_10ViewEngineIPN7cutlass6half_tEEEEEC2ERKSF_RKSK_)
        /*1af0*/ 	.word	0x00000000


	//----- nvinfo : EIATTR_FRAME_SIZE
	.align		4
.L_1160:
        /*1af4*/ 	.byte	0x04, 0x11
        /*1af6*/ 	.short	(.L_1162 - .L_1161)
	.align		4
.L_1161:
        /*1af8*/ 	.word	index@($_ZN7cutlass13device_kernelIN5flash19enable_sm80_to_sm89INS1_16FlashAttnBwdSm80INS1_25CollectiveMainloopBwdSm80ILi2ELi2EN4cute5tupleIJNS5_1CILi128EEES8_NS7_ILi64EEEEEENS_6half_tEfNS_4arch4Sm80ELb1ELb0ELb1ELb1ELb1ELb0ELb0ELb0ELi2ELi4ELi4ELi4ELb0EEENS1_21CollectiveEpilogueBwdISA_SB_SD_Li256ELb1ELb0ELi2EEENS1_25SingleTileBwdLPTSchedulerILb1ELi128ELb1EEEEEEEEEvNT_6ParamsE$_ZN4cute3eso3ESOILb1ELb0EJNS_6LayoutINS_5tupleIJNS3_IJNS_1CILi8EEENS4_ILi1EEEEEENS3_IJNS4_ILi4EEEEEEEEENS3_IJNS3_IJS6_NS4_ILi0EEEEEENS3_IJNS4_ILi2048EEEEEEEEEEENS_10ViewEngineINS_8smem_ptrIPN7cutlass6half_tEEEEEEEC2ERKSG_RKSN_)
        /*1afc*/ 	.word	0x00000000


	//----- nvinfo : EIATTR_FRAME_SIZE
	.align		4
.L_1162:
        /*1b00*/ 	.byte	0x04, 0x11
        /*1b02*/ 	.short	(.L_1164 - .L_1163)
	.align		4
.L_1163:
        /*1b04*/ 	.word	index@($_ZN7cutlass13device_kernelIN5flash19enable_sm80_to_sm89INS1_16FlashAttnBwdSm80INS1_25CollectiveMainloopBwdSm80ILi2ELi2EN4cute5tupleIJNS5_1CILi128EEES8_NS7_ILi64EEEEEENS_6half_tEfNS_4arch4Sm80ELb1ELb0ELb1ELb1ELb1ELb0ELb0ELb0ELi2ELi4ELi4ELi4ELb0EEENS1_21CollectiveEpilogueBwdISA_SB_SD_Li256ELb1ELb0ELi2EEENS1_25SingleTileBwdLPTSchedulerILb1ELi128ELb1EEEEEEEEEvNT_6ParamsE$_ZN4cute3eso3ESOILb1ELb0EJNS_6LayoutINS_5tupleIJNS3_IJNS_1CILi8EEENS4_ILi1EEEEEENS3_IJNS4_ILi2EEEEEEEEENS3_IJNS3_IJS6_NS4_ILi0EEEEEENS3_IJS5_EEEEEEEENS_10ViewEngineIPN7cutlass6half_tEEEEEC2ERKSF_RKSK_)
        /*1b08*/ 	.word	0x00000000


	//----- nvinfo : EIATTR_FRAME_SIZE
	.align		4
.L_1164:
        /*1b0c*/ 	.byte	0x04, 0x11
        /*1b0e*/ 	.short	(.L_1166 - .L_1165)
	.align		4
.L_1165:
        /*1b10*/ 	.word	index@($_ZN7cutlass13device_kernelIN5flash19enable_sm80_to_sm89INS1_16FlashAttnBwdSm80INS1_25CollectiveMainloopBwdSm80ILi2ELi2EN4cute5tupleIJNS5_1CILi128EEES8_NS7_ILi64EEEEEENS_6half_tEfNS_4arch4Sm80ELb1ELb0ELb1ELb1ELb1ELb0ELb0ELb0ELi2ELi4ELi4ELi4ELb0EEENS1_21CollectiveEpilogueBwdISA_SB_SD_Li256ELb1ELb0ELi2EEENS1_25SingleTileBwdLPTSchedulerILb1ELi128ELb1EEEEEEEEEvNT_6ParamsE$_ZN4cute3eso3ESOILb1ELb0EJNS_6LayoutINS_5tupleIJNS3_IJNS_1CILi8EEENS4_ILi1EEEEEENS3_IJNS4_ILi2EEEEEEEEENS3_IJNS3_IJS6_NS4_ILi0EEEEEENS3_IJNS4_ILi8192EEEEEEEEEEENS_10ViewEngineINS_8smem_ptrIPN7cutlass6half_tEEEEEEEC2ERKSG_RKSN_)
        /*1b14*/ 	.word	0x00000000


	//----- nvinfo : EIATTR_FRAME_SIZE
	.align		4
.L_1166:
        /*1b18*/ 	.byte	0x04, 0x11
        /*1b1a*/ 	.short	(.L_1168 - .L_1167)
	.align		4
.L_1167:
        /*1b1c*/ 	.word	index@($_ZN7cutlass13device_kernelIN5flash19enable_sm80_to_sm89INS1_16FlashAttnBwdSm80INS1_25CollectiveMainloopBwdSm80ILi2ELi2EN4cute5tupleIJNS5_1CILi128EEES8_NS7_ILi64EEEEEENS_6half_tEfNS_4arch4Sm80ELb1ELb0ELb1ELb1ELb1ELb0ELb0ELb0ELi2ELi4ELi4ELi4ELb0EEENS1_21CollectiveEpilogueBwdISA_SB_SD_Li256ELb1ELb0ELi2EEENS1_25SingleTileBwdLPTSchedulerILb1ELi128ELb1EEEEEEEEEvNT_6ParamsE$_ZN4cute3eso3ESOILb1ELb0EJNS_6LayoutINS_5tupleIJNS3_IJNS_1CILi8EEENS4_ILi1EEEEEENS3_IJNS4_ILi2EEEEEEEEENS3_IJNS3_IJS6_NS4_ILi0EEEEEENS3_IJNS4_ILi64EEEEEEEEEEENS_10ViewEngineIPN7cutlass6half_tEEEEEC2ERKSG_RKSL_)
        /*1b20*/ 	.word	0x00000000


	//----- nvinfo : EIATTR_FRAME_SIZE
	.align		4
.L_1168:
        /*1b24*/ 	.byte	0x04, 0x11
        /*1b26*/ 	.short	(.L_1170 - .L_1169)
	.align		4
.L_1169:
        /*1b28*/ 	.word	index@($_ZN7cutlass13device_kernelIN5flash19enable_sm80_to_sm89INS1_16FlashAttnBwdSm80INS1_25CollectiveMainloopBwdSm80ILi2ELi2EN4cute5tupleIJNS5_1CILi128EEES8_NS7_ILi64EEEEEENS_6half_tEfNS_4arch4Sm80ELb1ELb0ELb1ELb1ELb1ELb0ELb0ELb0ELi2ELi4ELi4ELi4ELb0EEENS1_21CollectiveEpilogueBwdISA_SB_SD_Li256ELb1ELb0ELi2EEENS1_25SingleTileBwdLPTSchedulerILb1ELi128ELb1EEEEEEEEEvNT_6ParamsE$_ZN4cute3eso3ESOILb1ELb0EJNS_6LayoutINS_5tupleIJNS3_IJNS_1CILi8EEENS4_ILi1EEEEEENS3_IJNS4_ILi2EEEEEEEEENS3_IJNS3_IJS6_NS4_ILi0EEEEEENS3_IJNS4_ILi4096EEEEEEEEEEENS_10ViewEngineINS_8smem_ptrIPN7cutlass6half_tEEEEEEEC2ERKSG_RKSN_)
        /*1b2c*/ 	.word	0x00000000


	//----- nvinfo : EIATTR_FRAME_SIZE
	.align		4
.L_1170:
        /*1b30*/ 	.byte	0x04, 0x11
        /*1b32*/ 	.short	(.L_1172 - .L_1171)
	.align		4
.L_1171:
        /*1b34*/ 	.word	index@($_ZN7cutlass13device_kernelIN5flash19enable_sm80_to_sm89INS1_16FlashAttnBwdSm80INS1_25CollectiveMainloopBwdSm80ILi2ELi2EN4cute5tupleIJNS5_1CILi128EEES8_NS7_ILi64EEEEEENS_6half_tEfNS_4arch4Sm80ELb1ELb0ELb1ELb1ELb1ELb0ELb0ELb0ELi2ELi4ELi4ELi4ELb0EEENS1_21CollectiveEpilogueBwdISA_SB_SD_Li256ELb1ELb0ELi2EEENS1_25SingleTileBwdLPTSchedulerILb1ELi128ELb1EEEEEEEEEvNT_6ParamsE$_ZN4cute3eso3ESOILb1ELb0EJNS_6LayoutINS_5tupleIJNS3_IJNS_1CILi8EEENS4_ILi1EEEEEEEEENS3_IJNS3_IJS6_NS4_ILi0EEEEEEEEEEEiEEC2ERKSC_RKi)
        /*1b38*/ 	.word	0x00000000


	//----- nvinfo : EIATTR_FRAME_SIZE
	.align		4
.L_1172:
        /*1b3c*/ 	.byte	0x04, 0x11
        /*1b3e*/ 	.short	(.L_1174 - .L_1173)
	.align		4
.L_1173:
        /*1b40*/ 	.word	index@($_ZN7cutlass13device_kernelIN5flash19enable_sm80_to_sm89INS1_16FlashAttnBwdSm80INS1_25CollectiveMainloopBwdSm80ILi2ELi2EN4cute5tupleIJNS5_1CILi128EEES8_NS7_ILi64EEEEEENS_6half_tEfNS_4arch4Sm80ELb1ELb0ELb1ELb1ELb1ELb0ELb0ELb0ELi2ELi4ELi4ELi4ELb0EEENS1_21CollectiveEpilogueBwdISA_SB_SD_Li256ELb1ELb0ELi2EEENS1_25SingleTileBwdLPTSchedulerILb1ELi128ELb1EEEEEEEEEvNT_6ParamsE$_ZN4cute3eso3ESOILb1ELb0EJNS_6LayoutINS_5tupleIJNS3_IJNS_1CILi8EEENS4_ILi1EEEEEEEEENS3_IJNS3_IJS6_NS4_ILi0EEEEEEEEEEENS_10ViewEngineIPN7cutlass6half_tEEEEEC2ERKSC_RKSH_)
        /*1b44*/ 	.word	0x00000000


	//----- nvinfo : EIATTR_FRAME_SIZE
	.align		4
.L_1174:
        /*1b48*/ 	.byte	0x04, 0x11
        /*1b4a*/ 	.short	(.L_1176 - .L_1175)
	.align		4
.L_1175:
        /*1b4c*/ 	.word	index@($_ZN7cutlass13device_kernelIN5flash19enable_sm80_to_sm89INS1_16FlashAttnBwdSm80INS1_25CollectiveMainloopBwdSm80ILi2ELi2EN4cute5tupleIJNS5_1CILi128EEES8_NS7_ILi64EEEEEENS_6half_tEfNS_4arch4Sm80ELb1ELb0ELb1ELb1ELb1ELb0ELb0ELb0ELi2ELi4ELi4ELi4ELb0EEENS1_21CollectiveEpilogueBwdISA_SB_SD_Li256ELb1ELb0ELi2EEENS1_25SingleTileBwdLPTSchedulerILb1ELi128ELb1EEEEEEEEEvNT_6ParamsE$_ZN4cute3eso3ESOILb1ELb0EJNS_6LayoutINS_5tupleIJNS3_IJNS_1CILi8EEENS4_ILi1EEEEEEEEENS3_IJNS3_IJS6_NS4_ILi0EEEEEEEEEEENS_10ViewEngineINS_8smem_ptrIPN7cutlass6half_tEEEEEEEC2ERKSC_RKSJ_)
        /*1b50*/ 	.word	0x00000000


	//----- nvinfo : EIATTR_FRAME_SIZE
	.align		4
.L_1176:
        /*1b54*/ 	.byte	0x04, 0x11
        /*1b56*/ 	.short	(.L_1178 - .L_1177)
	.align		4
.L_1177:
        /*1b58*/ 	.word	index@($_ZN7cutlass13device_kernelIN5flash19enable_sm80_to_sm89INS1_16FlashAttnBwdSm80INS1_25CollectiveMainloopBwdSm80ILi2ELi2EN4cute5tupleIJNS5_1CILi128EEES8_NS7_ILi64EEEEEENS_6half_tEfNS_4arch4Sm80ELb1ELb0ELb1ELb1ELb1ELb0ELb0ELb0ELi2ELi4ELi4ELi4ELb0EEENS1_21CollectiveEpilogueBwdISA_SB_SD_Li256ELb1ELb0ELi2EEENS1_25SingleTileBwdLPTSchedulerILb1ELi128ELb1EEEEEEEEEvNT_6ParamsE$_ZN4cute3eso3ESOILb1ELb0EJNS_6LayoutINS_5tupleIJNS3_IJNS_1CILi4EEENS4_ILi1EEEEEEEEENS3_IJNS3_IJS6_NS4_ILi0EEEEEEEEEEENS_10ViewEngineIPjEEEEC2ERKSC_RKSF_)
        /*1b5c*/ 	.word	0x00000000


	//----- nvinfo : EIATTR_FRAME_SIZE
	.align		4
.L_1178:
        /*1b60*/ 	.byte	0x04, 0x11
        /*1b62*/ 	.short	(.L_1180 - .L_1179)
	.align		4
.L_1179:
        /*1b64*/ 	.word	index@($_ZN7cutlass13device_kernelIN5flash19enable_sm80_to_sm89INS1_16FlashAttnBwdSm80INS1_25CollectiveMainloopBwdSm80ILi2ELi2EN4cute5tupleIJNS5_1CILi128EEES8_NS7_ILi64EEEEEENS_6half_tEfNS_4arch4Sm80ELb1ELb0ELb1ELb1ELb1ELb0ELb0ELb0ELi2ELi4ELi4ELi4ELb0EEENS1_21CollectiveEpilogueBwdISA_SB_SD_Li256ELb1ELb0ELi2EEENS1_25SingleTileBwdLPTSchedulerILb1ELi128ELb1EEEEEEEEEvNT_6ParamsE$_ZN4cute3eso3ESOILb1ELb0EJNS_6LayoutINS_5tupleIJNS3_IJNS_1CILi2EEES5_S5_EEES5_EEENS3_IJNS3_IJNS4_ILi1EEES5_NS4_ILi4EEEEEENS4_ILi8EEEEEEEEiEEC2ERKSD_RKi)
        /*1b68*/ 	.word	0x00000000


	//----- nvinfo : EIATTR_FRAME_SIZE
	.align		4
.L_1180:
        /*1b6c*/ 	.byte	0x04, 0x11
        /*1b6e*/ 	.short	(.L_1182 - .L_1181)
	.align		4
.L_1181:
        /*1b70*/ 	.word	index@($_ZN7cutlass13device_kernelIN5flash19enable_sm80_to_sm89INS1_16FlashAttnBwdSm80INS1_25CollectiveMainloopBwdSm80ILi2ELi2EN4cute5tupleIJNS5_1CILi128EEES8_NS7_ILi64EEEEEENS_6half_tEfNS_4arch4Sm80ELb1ELb0ELb1ELb1ELb1ELb0ELb0ELb0ELi2ELi4ELi4ELi4ELb0EEENS1_21CollectiveEpilogueBwdISA_SB_SD_Li256ELb1ELb0ELi2EEENS1_25SingleTileBwdLPTSchedulerILb1ELi128ELb1EEEEEEEEEvNT_6ParamsE$_ZN4cute3eso3ESOILb1ELb0EJNS_6LayoutINS_5tupleIJNS3_IJNS_1CILi2EEES5_S5_EEES5_EEENS3_IJNS3_IJNS4_ILi1EEES5_NS4_ILi4EEEEEENS4_ILi8EEEEEEEENS_10ViewEngineIPN7cutlass6half_tEEEEEC2ERKSD_RKSI_)
        /*1b74*/ 	.word	0x00000000


	//----- nvinfo : EIATTR_FRAME_SIZE
	.align		4
.L_1182:
        /*1b78*/ 	.byte	0x04, 0x11
        /*1b7a*/ 	.short	(.L_1184 - .L_1183)
	.align		4
.L_1183:
        /*1b7c*/ 	.word	index@($_ZN7cutlass13device_kernelIN5flash19enable_sm80_to_sm89INS1_16FlashAttnBwdSm80INS1_25CollectiveMainloopBwdSm80ILi2ELi2EN4cute5tupleIJNS5_1CILi128EEES8_NS7_ILi64EEEEEENS_6half_tEfNS_4arch4Sm80ELb1ELb0ELb1ELb1ELb1ELb0ELb0ELb0ELi2ELi4ELi4ELi4ELb0EEENS1_21CollectiveEpilogueBwdISA_SB_SD_Li256ELb1ELb0ELi2EEENS1_25SingleTileBwdLPTSchedulerILb1ELi128ELb1EEEEEEEEEvNT_6ParamsE$_ZN4cute3eso3ESOILb1ELb0EJNS_6LayoutINS_5tupleIJNS3_IJNS_1CILi2EEES5_S5_EEES5_EEENS3_IJNS3_IJNS4_ILi1EEES5_NS4_ILi4EEEEEENS4_ILi64EEEEEEEEiEEC2ERKSD_RKi)
        /*1b80*/ 	.word	0x00000000


	//----- nvinfo : EIATTR_FRAME_SIZE
	.align		4
.L_1184:
        /*1b84*/ 	.byte	0x04, 0x11
        /*1b86*/ 	.short	(.L_1186 - .L_1185)
	.align		4
.L_1185:
        /*1b88*/ 	.word	index@($_ZN7cutlass13device_kernelIN5flash19enable_sm80_to_sm89INS1_16FlashAttnBwdSm80INS1_25CollectiveMainloopBwdSm80ILi2ELi2EN4cute5tupleIJNS5_1CILi128EEES8_NS7_ILi64EEEEEENS_6half_tEfNS_4arch4Sm80ELb1ELb0ELb1ELb1ELb1ELb0ELb0ELb0ELi2ELi4ELi4ELi4ELb0EEENS1_21CollectiveEpilogueBwdISA_SB_SD_Li256ELb1ELb0ELi2EEENS1_25SingleTileBwdLPTSchedulerILb1ELi128ELb1EEEEEEEEEvNT_6ParamsE$_ZN4cute3eso3ESOILb1ELb0EJNS_6LayoutINS_5tupleIJNS3_IJNS_1CILi2EEES5_S5_EEES5_EEENS3_IJNS3_IJNS4_ILi1EEES5_NS4_ILi4EEEEEENS4_ILi64EEEEEEEENS_10ViewEngineIPN7cutlass6half_tEEEEEC2ERKSD_RKSI_)
        /*1b8c*/ 	.word	0x00000000


	//----- nvinfo : EIATTR_FRAME_SIZE
	.align		4
.L_1186:
        /*1b90*/ 	.byte	0x04, 0x11
        /*1b92*/ 	.short	(.L_1188 - .L_1187)
	.align		4
.L_1187:
        /*1b94*/ 	.word	index@($_ZN7cutlass13device_kernelIN5flash19enable_sm80_to_sm89INS1_16FlashAttnBwdSm80INS1_25CollectiveMainloopBwdSm80ILi2ELi2EN4cute5tupleIJNS5_1CILi128EEES8_NS7_ILi64EEEEEENS_6half_tEfNS_4arch4Sm80ELb1ELb0ELb1ELb1ELb1ELb0ELb0ELb0ELi2ELi4ELi4ELi4ELb0EEENS1_21CollectiveEpilogueBwdISA_SB_SD_Li256ELb1ELb0ELi2EEENS1_25SingleTileBwdLPTSchedulerILb1ELi128ELb1EEEEEEEEEvNT_6ParamsE$_ZN4cute3eso3ESOILb1ELb0EJNS_6LayoutINS_5tupleIJNS3_IJNS_1CILi2EEES5_S5_EEEEEENS3_IJNS3_IJNS4_ILi1EEES5_NS4_ILi4EEEEEEEEEEEiEEC2ERKSC_RKi)
        /*1b98*/ 	.word	0x00000000


	//----- nvinfo : EIATTR_FRAME_SIZE
	.align		4
.L_1188:
        /*1b9c*/ 	.byte	0x04, 0x11
        /*1b9e*/ 	.short	(.L_1190 - .L_1189)
	.align		4
.L_1189:
        /*1ba0*/ 	.word	index@($_ZN7cutlass13device_kernelIN5flash19enable_sm80_to_sm89INS1_16FlashAttnBwdSm80INS1_25CollectiveMainloopBwdSm80ILi2ELi2EN4cute5tupleIJNS5_1CILi128EEES8_NS7_ILi64EEEEEENS_6half_tEfNS_4arch4Sm80ELb1ELb0ELb1ELb1ELb1ELb0ELb0ELb0ELi2ELi4ELi4ELi4ELb0EEENS1_21CollectiveEpilogueBwdISA_SB_SD_Li256ELb1ELb0ELi2EEENS1_25SingleTileBwdLPTSchedulerILb1ELi128ELb1EEEEEEEEEvNT_6ParamsE$_ZN4cute3eso3ESOILb1ELb0EJNS_6LayoutINS_5tupleIJNS3_IJNS_1CILi2EEES5_S5_EEEEEENS3_IJNS3_IJNS4_ILi1EEES5_NS4_ILi4EEEEEEEEEEENS_10ViewEngineIPN7cutlass6half_tEEEEEC2ERKSC_RKSH_)
        /*1ba4*/ 	.word	0x00000000


	//----- nvinfo : EIATTR_FRAME_SIZE
	.align		4
.L_1190:
        /*1ba8*/ 	.byte	0x04, 0x11
        /*1baa*/ 	.short	(.L_1192 - .L_1191)
	.align		4
.L_1191:
        /*1bac*/ 	.word	index@($_ZN7cutlass13device_kernelIN5flash19enable_sm80_to_sm89INS1_16FlashAttnBwdSm80INS1_25CollectiveMainloopBwdSm80ILi2ELi2EN4cute5tupleIJNS5_1CILi128EEES8_NS7_ILi64EEEEEENS_6half_tEfNS_4arch4Sm80ELb1ELb0ELb1ELb1ELb1ELb0ELb0ELb0ELi2ELi4ELi4ELi4ELb0EEENS1_21CollectiveEpilogueBwdISA_SB_SD_Li256ELb1ELb0ELi2EEENS1_25SingleTileBwdLPTSchedulerILb1ELi128ELb1EEEEEEEEEvNT_6ParamsE$_ZN4cute3eso3ESOILb1ELb0EJNS_6LayoutINS_5tupleIJNS3_IJNS_1CILi2EEES5_EEES6_EEENS3_IJNS3_IJNS4_ILi1EEES5_EEENS3_IJNS4_ILi32EEENS4_ILi64EEEEEEEEEEEiEEC2ERKSE_RKi)
        /*1bb0*/ 	.word	0x00000000


	//----- nvinfo : EIATTR_FRAME_SIZE
	.align		4
.L_1192:
        /*1bb4*/ 	.byte	0x04, 0x11
        /*1bb6*/ 	.short	(.L_1194 - .L_1193)
	.align		4
.L_1193:
        /*1bb8*/ 	.word	index@($_ZN7cutlass13device_kernelIN5flash19enable_sm80_to_sm89INS1_16FlashAttnBwdSm80INS1_25CollectiveMainloopBwdSm80ILi2ELi2EN4cute5tupleIJNS5_1CILi128EEES8_NS7_ILi64EEEEEENS_6half_tEfNS_4arch4Sm80ELb1ELb0ELb1ELb1ELb1ELb0ELb0ELb0ELi2ELi4ELi4ELi4ELb0EEENS1_21CollectiveEpilogueBwdISA_SB_SD_Li256ELb1ELb0ELi2EEENS1_25SingleTileBwdLPTSchedulerILb1ELi128ELb1EEEEEEEEEvNT_6ParamsE$_ZN4cute3eso3ESOILb1ELb0EJNS_6LayoutINS_5tupleIJNS3_IJNS_1CILi2EEES5_EEES6_EEENS3_IJNS3_IJNS4_ILi1EEES5_EEENS3_IJNS4_ILi32EEENS4_ILi64EEEEEEEEEEENS_10ViewEngineIPN7cutlass6half_tEEEEEC2ERKSE_RKSJ_)
        /*1bbc*/ 	.word	0x00000000


	//----- nvinfo : EIATTR_FRAME_SIZE
	.align		4
.L_1194:
        /*1bc0*/ 	.byte	0x04, 0x11
        /*1bc2*/ 	.short	(.L_1196 - .L_1195)
	.align		4
.L_1195:
        /*1bc4*/ 	.word	index@($_ZN7cutlass13device_kernelIN5flash19enable_sm80_to_sm89INS1_16FlashAttnBwdSm80INS1_25CollectiveMainloopBwdSm80ILi2ELi2EN4cute5tupleIJNS5_1CILi128EEES8_NS7_ILi64EEEEEENS_6half_tEfNS_4arch4Sm80ELb1ELb0ELb1ELb1ELb1ELb0ELb0ELb0ELi2ELi4ELi4ELi4ELb0EEENS1_21CollectiveEpilogueBwdISA_SB_SD_Li256ELb1ELb0ELi2EEENS1_25SingleTileBwdLPTSchedulerILb1ELi128ELb1EEEEEEEEEvNT_6ParamsE$_ZN4cute3eso3ESOILb1ELb0EJNS_6LayoutINS_5tupleIJNS3_IJNS_1CILi2EEES5_EEENS4_ILi8EEEEEENS3_IJNS3_IJNS4_ILi1EEES5_EEENS4_ILi4EEEEEEEEiEEC2ERKSD_RKi)
        /*1bc8*/ 	.word	0x00000000


	//----- nvinfo : EIATTR_FRAME_SIZE
	.align		4
.L_1196:
        /*1bcc*/ 	.byte	0x04, 0x11
        /*1bce*/ 	.short	(.L_1198 - .L_1197)
	.align		4
.L_1197:
        /*1bd0*/ 	.word	index@($_ZN7cutlass13device_kernelIN5flash19enable_sm80_to_sm89INS1_16FlashAttnBwdSm80INS1_25CollectiveMainloopBwdSm80ILi2ELi2EN4cute5tupleIJNS5_1CILi128EEES8_NS7_ILi64EEEEEENS_6half_tEfNS_4arch4Sm80ELb1ELb0ELb1ELb1ELb1ELb0ELb0ELb0ELi2ELi4ELi4ELi4ELb0EEENS1_21CollectiveEpilogueBwdISA_SB_SD_Li256ELb1ELb0ELi2EEENS1_25SingleTileBwdLPTSchedulerILb1ELi128ELb1EEEEEEEEEvNT_6ParamsE$_ZN4cute3eso3ESOILb1ELb0EJNS_6LayoutINS_5tupleIJNS3_IJNS_1CILi2EEES5_EEENS4_ILi8EEEEEENS3_IJNS3_IJNS4_ILi1EEES5_EEENS4_ILi4EEEEEEEENS_10ViewEngineIPN7cutlass6half_tEEEEEC2ERKSD_RKSI_)
        /*1bd4*/ 	.word	0x00000000


	//----- nvinfo : EIATTR_FRAME_SIZE
	.align		4
.L_1198:
        /*1bd8*/ 	.byte	0x04, 0x11
        /*1bda*/ 	.short	(.L_1200 - .L_1199)
	.align		4
.L_1199:
        /*1bdc*/ 	.word	index@($_ZN7cutlass13device_kernelIN5flash19enable_sm80_to_sm89INS1_16FlashAttnBwdSm80INS1_25CollectiveMainloopBwdSm80ILi2ELi2EN4cute5tupleIJNS5_1CILi128EEES8_NS7_ILi64EEEEEENS_6half_tEfNS_4arch4Sm80ELb1ELb0ELb1ELb1ELb1ELb0ELb0ELb0ELi2ELi4ELi4ELi4ELb0EEENS1_21CollectiveEpilogueBwdISA_SB_SD_Li256ELb1ELb0ELi2EEENS1_25SingleTileBwdLPTSchedulerILb1ELi128ELb1EEEEEEEEEvNT_6ParamsE$_ZN4cute3eso3ESOILb1ELb0EJNS_6LayoutINS_5tupleIJNS3_IJNS_1CILi2EEES5_EEENS3_IJS5_NS4_ILi8EEEEEEEEENS3_IJNS3_IJS5_NS4_ILi4EEEEEENS3_IJNS4_ILi1EEES7_EEEEEEEENS_10ViewEngineIPfEEEEC2ERKSF_RKSI_)
        /*1be0*/ 	.word	0x00000000


	//----- nvinfo : EIATTR_FRAME_SIZE
	.align		4
.L_1200:
        /*1be4*/ 	.byte	0x04, 0x11
        /*1be6*/ 	.short	(.L_1202 - .L_1201)
	.align		4
.L_1201:
        /*1be8*/ 	.word	index@($_ZN7cutlass13device_kernelIN5flash19enable_sm80_to_sm89INS1_16FlashAttnBwdSm80INS1_25CollectiveMainloopBwdSm80ILi2ELi2EN4cute5tupleIJNS5_1CILi128EEES8_NS7_ILi64EEEEEENS_6half_tEfNS_4arch4Sm80ELb1ELb0ELb1ELb1ELb1ELb0ELb0ELb0ELi2ELi4ELi4ELi4ELb0EEENS1_21CollectiveEpilogueBwdISA_SB_SD_Li256ELb1ELb0ELi2EEENS1_25SingleTileBwdLPTSchedulerILb1ELi128ELb1EEEEEEEEEvNT_6ParamsE$_ZN4cute3eso3ESOILb1ELb0EJNS_6LayoutINS_5tupleIJNS3_IJNS_1CILi2EEES5_EEEEEENS3_IJNS3_IJNS4_ILi8EEENS4_ILi64EEEEEEEEEEEiEEC2ERKSC_RKi)
        /*1bec*/ 	.word	0x00000000


	//----- nvinfo : EIATTR_FRAME_SIZE
	.align		4
.L_1202:
        /*1bf0*/ 	.byte	0x04, 0x11
        /*1bf2*/ 	.short	(.L_1204 - .L_1203)
	.align		4
.L_1203:
        /*1bf4*/ 	.word	index@($_ZN7cutlass13device_kernelIN5flash19enable_sm80_to_sm89INS1_16FlashAttnBwdSm80INS1_25CollectiveMainloopBwdSm80ILi2ELi2EN4cute5tupleIJNS5_1CILi128EEES8_NS7_ILi64EEEEEENS_6half_tEfNS_4arch4Sm80ELb1ELb0ELb1ELb1ELb1ELb0ELb0ELb0ELi2ELi4ELi4ELi4ELb0EEENS1_21CollectiveEpilogueBwdISA_SB_SD_Li256ELb1ELb0ELi2EEENS1_25SingleTileBwdLPTSchedulerILb1ELi128ELb1EEEEEEEEEvNT_6ParamsE$_ZN4cute3eso3ESOILb1ELb0EJNS_6LayoutINS_5tupleIJNS3_IJNS_1CILi2EEES5_EEEEEENS3_IJNS3_IJNS4_ILi8EEENS4_ILi64EEEEEEEEEEENS_10ViewEngineINS_8smem_ptrIPfEEEEEEC2ERKSC_RKSH_)
        /*1bf8*/ 	.word	0x00000000


	//----- nvinfo : EIATTR_FRAME_SIZE
	.align		4
.L_1204:
        /*1bfc*/ 	.byte	0x04, 0x11
        /*1bfe*/ 	.short	(.L_1206 - .L_1205)
	.align		4
.L_1205:
        /*1c00*/ 	.word	index@($_ZN7cutlass13device_kernelIN5flash19enable_sm80_to_sm89INS1_16FlashAttnBwdSm80INS1_25CollectiveMainloopBwdSm80ILi2ELi2EN4cute5tupleIJNS5_1CILi128EEES8_NS7_ILi64EEEEEENS_6half_tEfNS_4arch4Sm80ELb1ELb0ELb1ELb1ELb1ELb0ELb0ELb0ELi2ELi4ELi4ELi4ELb0EEENS1_21CollectiveEpilogueBwdISA_SB_SD_Li256ELb1ELb0ELi2EEENS1_25SingleTileBwdLPTSchedulerILb1ELi128ELb1EEEEEEEEEvNT_6ParamsE$_ZN4cute3eso3ESOILb1ELb0EJNS_6LayoutINS_5tupleIJNS3_IJNS_1CILi2EEES5_EEEEEENS3_IJNS3_IJNS4_ILi1EEES5_EEEEEEEEiEEC2ERKSB_RKi)
        /*1c04*/ 	.word	0x00000000


	//----- nvinfo : EIATTR_FRAME_SIZE
	.align		4
.L_1206:
        /*1c08*/ 	.byte	0x04, 0x11
        /*1c0a*/ 	.short	(.L_1208 - .L_1207)
	.align		4
.L_1207:
        /*1c0c*/ 	.word	index@($_ZN7cutlass13device_kernelIN5flash19enable_sm80_to_sm89INS1_16FlashAttnBwdSm80INS1_25CollectiveMainloopBwdSm80ILi2ELi2EN4cute5tupleIJNS5_1CILi128EEES8_NS7_ILi64EEEEEENS_6half_tEfNS_4arch4Sm80ELb1ELb0ELb1ELb1ELb1ELb0ELb0ELb0ELi2ELi4ELi4ELi4ELb0EEENS1_21CollectiveEpilogueBwdISA_SB_SD_Li256ELb1ELb0ELi2EEENS1_25SingleTileBwdLPTSchedulerILb1ELi128ELb1EEEEEEEEEvNT_6ParamsE$_ZN4cute3eso3ESOILb1ELb0EJNS_6LayoutINS_5tupleIJNS3_IJNS_1CILi2EEES5_EEEEEENS3_IJNS3_IJNS4_ILi1EEES5_EEEEEEEENS_10ViewEngineIPfEEEEC2ERKSB_RKSE_)
        /*1c10*/ 	.word	0x00000000


	//----- nvinfo : EIATTR_FRAME_SIZE
	.align		4
.L_1208:
        /*1c14*/ 	.byte	0x04, 0x11
        /*1c16*/ 	.short	(.L_1210 - .L_1209)
	.align		4
.L_1209:
        /*1c18*/ 	.word	index@($_ZN7cutlass13device_kernelIN5flash19enable_sm80_to_sm89INS1_16FlashAttnBwdSm80INS1_25CollectiveMainloopBwdSm80ILi2ELi2EN4cute5tupleIJNS5_1CILi128EEES8_NS7_ILi64EEEEEENS_6half_tEfNS_4arch4Sm80ELb1ELb0ELb1ELb1ELb1ELb0ELb0ELb0ELi2ELi4ELi4ELi4ELb0EEENS1_21CollectiveEpilogueBwdISA_SB_SD_Li256ELb1ELb0ELi2EEENS1_25SingleTileBwdLPTSchedulerILb1ELi128ELb1EEEEEEEEEvNT_6ParamsE$_ZN4cute3eso3ESOILb1ELb0EJNS_6LayoutINS_5tupleIJNS3_IJNS_1CILi2EEES5_EEEEEENS3_IJNS3_IJNS4_ILi1EEES5_EEEEEEEENS_10ViewEngineIPN7cutlass6half_tEEEEEC2ERKSB_RKSG_)
        /*1c1c*/ 	.word	0x00000000


	//----- nvinfo : EIATTR_FRAME_SIZE
	.align		4
.L_1210:
        /*1c20*/ 	.byte	0x04, 0x11
        /*1c22*/ 	.short	(.L_1212 - .L_1211)
	.align		4
.L_1211:
        /*1c24*/ 	.word	index@($_ZN7cutlass13device_kernelIN5flash19enable_sm80_to_sm89INS1_16FlashAttnBwdSm80INS1_25CollectiveMainloopBwdSm80ILi2ELi2EN4cute5tupleIJNS5_1CILi128EEES8_NS7_ILi64EEEEEENS_6half_tEfNS_4arch4Sm80ELb1ELb0ELb1ELb1ELb1ELb0ELb0ELb0ELi2ELi4ELi4ELi4ELb0EEENS1_21CollectiveEpilogueBwdISA_SB_SD_Li256ELb1ELb0ELi2EEENS1_25SingleTileBwdLPTSchedulerILb1ELi128ELb1EEEEEEEEEvNT_6ParamsE$_ZN4cute3eso3ESOILb1ELb0EJNS_6LayoutINS_5tupleIJNS3_IJNS_1CILi2EEES5_EEEEEENS3_IJNS3_IJNS4_ILi1EEES5_EEEEEEEENS_10ViewEngineIPKfEEEEC2ERKSB_RKSF_)
        /*1c28*/ 	.word	0x00000000


	//----- nvinfo : EIATTR_FRAME_SIZE
	.align		4
.L_1212:
        /*1c2c*/ 	.byte	0x04, 0x11
        /*1c2e*/ 	.short	(.L_1214 - .L_1213)
	.align		4
.L_1213:
        /*1c30*/ 	.word	index@($_ZN7cutlass13device_kernelIN5flash19enable_sm80_to_sm89INS1_16FlashAttnBwdSm80INS1_25CollectiveMainloopBwdSm80ILi2ELi2EN4cute5tupleIJNS5_1CILi128EEES8_NS7_ILi64EEEEEENS_6half_tEfNS_4arch4Sm80ELb1ELb0ELb1ELb1ELb1ELb0ELb0ELb0ELi2ELi4ELi4ELi4ELb0EEENS1_21CollectiveEpilogueBwdISA_SB_SD_Li256ELb1ELb0ELi2EEENS1_25SingleTileBwdLPTSchedulerILb1ELi128ELb1EEEEEEEEEvNT_6ParamsE$_ZN4cute3eso3ESOILb1ELb0EJNS_6LayoutINS_5tupleIJNS3_IJNS_1CILi1EEES5_EEEEEENS3_IJNS3_IJS5_NS4_ILi0EEEEEEEEEEENS_10ViewEngineINS_8smem_ptrIPN7cutlass9uint128_tEEEEEEEC2ERKSB_RKSI_)
        /*1c34*/ 	.word	0x00000000


	//----- nvinfo : EIATTR_FRAME_SIZE
	.align		4
.L_1214:
        /*1c38*/ 	.byte	0x04, 0x11
        /*1c3a*/ 	.short	(.L_1216 - .L_1215)
	.align		4
.L_1215:
        /*1c3c*/ 	.word	index@($_ZN7cutlass13device_kernelIN5flash19enable_sm80_to_sm89INS1_16FlashAttnBwdSm80INS1_25CollectiveMainloopBwdSm80ILi2ELi2EN4cute5tupleIJNS5_1CILi128EEES8_NS7_ILi64EEEEEENS_6half_tEfNS_4arch4Sm80ELb1ELb0ELb1ELb1ELb1ELb0ELb0ELb0ELi2ELi4ELi4ELi4ELb0EEENS1_21CollectiveEpilogueBwdISA_SB_SD_Li256ELb1ELb0ELi2EEENS1_25SingleTileBwdLPTSchedulerILb1ELi128ELb1EEEEEEEEEvNT_6ParamsE$_ZN4cute3eso3ESOILb1ELb0EJNS_6LayoutINS_5tupleIJNS3_IJNS_1CILi1EEENS4_ILi2EEES6_EEEEEENS3_IJNS3_IJS5_S5_S6_EEEEEEEENS_10ViewEngineIPjEEEEC2ERKSB_RKSE_)
        /*1c40*/ 	.word	0x00000000


	//----- nvinfo : EIATTR_FRAME_SIZE
	.align		4
.L_1216:
        /*1c44*/ 	.byte	0x04, 0x11
        /*1c46*/ 	.short	(.L_1218 - .L_1217)
	.align		4
.L_1217:
        /*1c48*/ 	.word	index@($_ZN7cutlass13device_kernelIN5flash19enable_sm80_to_sm89INS1_16FlashAttnBwdSm80INS1_25CollectiveMainloopBwdSm80ILi2ELi2EN4cute5tupleIJNS5_1CILi128EEES8_NS7_ILi64EEEEEENS_6half_tEfNS_4arch4Sm80ELb1ELb0ELb1ELb1ELb1ELb0ELb0ELb0ELi2ELi4ELi4ELi4ELb0EEENS1_21CollectiveEpilogueBwdISA_SB_SD_Li256ELb1ELb0ELi2EEENS1_25SingleTileBwdLPTSchedulerILb1ELi128ELb1EEEEEEEEEvNT_6ParamsE$_ZN4cute3eso3ESOILb1ELb0EJNS_6LayoutINS_5tupleIJNS3_IJNS_1CILi1EEENS4_ILi2EEEEEES6_NS4_ILi8EEEEEENS3_IJNS3_IJS5_S5_EEES6_NS4_ILi4EEEEEEEENS_10ViewEngineIPN7cutlass5ArrayINSF_6half_tELi2ELb0EEEEEEEC2ERKSD_RKSK_)
        /*1c4c*/ 	.word	0x00000000


	//----- nvinfo : EIATTR_FRAME_SIZE
	.align		4
.L_1218:
        /*1c50*/ 	.byte	0x04, 0x11
        /*1c52*/ 	.short	(.L_1220 - .L_1219)
	.align		4
.L_1219:
        /*1c54*/ 	.word	index@($_ZN7cutlass13device_kernelIN5flash19enable_sm80_to_sm89INS1_16FlashAttnBwdSm80INS1_25CollectiveMainloopBwdSm80ILi2ELi2EN4cute5tupleIJNS5_1CILi128EEES8_NS7_ILi64EEEEEENS_6half_tEfNS_4arch4Sm80ELb1ELb0ELb1ELb1ELb1ELb0ELb0ELb0ELi2ELi4ELi4ELi4ELb0EEENS1_21CollectiveEpilogueBwdISA_SB_SD_Li256ELb1ELb0ELi2EEENS1_25SingleTileBwdLPTSchedulerILb1ELi128ELb1EEEEEEEEEvNT_6ParamsE$_ZN4cute3eso3ESOILb1ELb0EJNS_6LayoutINS_5tupleIJNS3_IJNS_1CILi1EEENS4_ILi2EEEEEES6_NS4_ILi8EEEEEENS3_IJNS3_IJS5_S5_EEES6_NS4_ILi4EEEEEEEENS_10ViewEngineIPKN7cutlass5ArrayIfLi2ELb1EEEEEEEC2ERKSD_RKSK_)
        /*1c58*/ 	.word	0x00000000


	//----- nvinfo : EIATTR_FRAME_SIZE
	.align		4
.L_1220:
        /*1c5c*/ 	.byte	0x04, 0x11
        /*1c5e*/ 	.short	(.L_1222 - .L_1221)
	.align		4
.L_1221:
        /*1c60*/ 	.word	index@($_ZN7cutlass13device_kernelIN5flash19enable_sm80_to_sm89INS1_16FlashAttnBwdSm80INS1_25CollectiveMainloopBwdSm80ILi2ELi2EN4cute5tupleIJNS5_1CILi128EEES8_NS7_ILi64EEEEEENS_6half_tEfNS_4arch4Sm80ELb1ELb0ELb1ELb1ELb1ELb0ELb0ELb0ELi2ELi4ELi4ELi4ELb0EEENS1_21CollectiveEpilogueBwdISA_SB_SD_Li256ELb1ELb0ELi2EEENS1_25SingleTileBwdLPTSchedulerILb1ELi128ELb1EEEEEEEEEvNT_6ParamsE$_ZN4cute3eso3ESOILb1ELb0EJNS_6LayoutINS_5tupleIJNS3_IJNS_1CILi1EEENS4_ILi2EEEEEEEEENS3_IJNS3_IJS5_S5_EEEEEEEENS_10ViewEngineIPjEEEEC2ERKSB_RKSE_)
        /*1c64*/ 	.word	0x00000000


	//----- nvinfo : EIATTR_FRAME_SIZE
	.align		4
.L_1222:
        /*1c68*/ 	.byte	0x04, 0x11
        /*1c6a*/ 	.short	(.L_1224 - .L_1223)
	.align		4
.L_1223:
        /*1c6c*/ 	.word	index@($_ZN7cutlass13device_kernelIN5flash19enable_sm80_to_sm89INS1_16FlashAttnBwdSm80INS1_25CollectiveMainloopBwdSm80ILi2ELi2EN4cute5tupleIJNS5_1CILi128EEES8_NS7_ILi64EEEEEENS_6half_tEfNS_4arch4Sm80ELb1ELb0ELb1ELb1ELb1ELb0ELb0ELb0ELi2ELi4ELi4ELi4ELb0EEENS1_21CollectiveEpilogueBwdISA_SB_SD_Li256ELb1ELb0ELi2EEENS1_25SingleTileBwdLPTSchedulerILb1ELi128ELb1EEEEEEEEEvNT_6ParamsE$_ZN4cute3eso3ESOILb1ELb0EJNS_6LayoutINS_5tupleIJNS3_IJNS_1CILi1EEENS3_IJNS4_ILi4EEENS4_ILi2EEEEEEEEES7_S6_EEENS3_IJNS3_IJNS4_ILi0EEENS3_IJS5_NS4_ILi8EEEEEEEEES6_NS4_ILi16EEEEEEEENS_10ViewEngineIPN7cutlass6half_tEEEEEC2ERKSH_RKSM_)
        /*1c70*/ 	.word	0x00000000


	//----- nvinfo : EIATTR_FRAME_SIZE
	.align		4
.L_1224:
        /*1c74*/ 	.byte	0x04, 0x11
        /*1c76*/ 	.short	(.L_1226 - .L_1225)
	.align		4
.L_1225:
        /*1c78*/ 	.word	index@($_ZN7cutlass13device_kernelIN5flash19enable_sm80_to_sm89INS1_16FlashAttnBwdSm80INS1_25CollectiveMainloopBwdSm80ILi2ELi2EN4cute5tupleIJNS5_1CILi128EEES8_NS7_ILi64EEEEEENS_6half_tEfNS_4arch4Sm80ELb1ELb0ELb1ELb1ELb1ELb0ELb0ELb0ELi2ELi4ELi4ELi4ELb0EEENS1_21CollectiveEpilogueBwdISA_SB_SD_Li256ELb1ELb0ELi2EEENS1_25SingleTileBwdLPTSchedulerILb1ELi128ELb1EEEEEEEEEvNT_6ParamsE$_ZN4cute3eso3ESOILb1ELb0EJNS_6LayoutINS_5tupleIJNS3_IJNS_1CILi1EEENS3_IJNS4_ILi2EEES6_EEEEEES6_NS4_ILi4EEEEEENS3_IJNS3_IJNS4_ILi0EEENS3_IJS5_S9_EEEEEES6_NS4_ILi8EEEEEEEENS_10ViewEngineIPjEEEEC2ERKSG_RKSJ_)
        /*1c7c*/ 	.word	0x00000000


	//----- nvinfo : EIATTR_FRAME_SIZE
	.align		4
.L_1226:
        /*1c80*/ 	.byte	0x04, 0x11
        /*1c82*/ 	.short	(.L_1228 - .L_1227)
	.align		4
.L_1227:
        /*1c84*/ 	.word	index@($_ZN7cutlass13device_kernelIN5flash19enable_sm80_to_sm89INS1_16FlashAttnBwdSm80INS1_25CollectiveMainloopBwdSm80ILi2ELi2EN4cute5tupleIJNS5_1CILi128EEES8_NS7_ILi64EEEEEENS_6half_tEfNS_4arch4Sm80ELb1ELb0ELb1ELb1ELb1ELb0ELb0ELb0ELi2ELi4ELi4ELi4ELb0EEENS1_21CollectiveEpilogueBwdISA_SB_SD_Li256ELb1ELb0ELi2EEENS1_25SingleTileBwdLPTSchedulerILb1ELi128ELb1EEEEEEEEEvNT_6ParamsE$_ZN4cute3eso3ESOILb1ELb0EJNS_6LayoutINS_5tupleIJNS3_IJNS3_IJNS_1CILi8EEENS4_ILi1EEEEEES6_EEENS3_IJNS3_IJS6_S6_EEENS4_ILi4EEEEEEEEENS3_IJNS3_IJNS3_IJS6_NS4_ILi0EEEEEESD_EEENS3_IJNS3_IJSD_SD_EEES5_EEEEEEEENS_10ViewEngineIPN7cutlass6half_tEEEEEC2ERKSJ_RKSO_)
        /*1c88*/ 	.word	0x00000000


	//----- nvinfo : EIATTR_FRAME_SIZE
	.align		4
.L_1228:
        /*1c8c*/ 	.byte	0x04, 0x11
        /*1c8e*/ 	.short	(.L_1230 - .L_1229)
	.align		4
.L_1229:
        /*1c90*/ 	.word	index@($_ZN7cutlass13device_kernelIN5flash19enable_sm80_to_sm89INS1_16FlashAttnBwdSm80INS1_25CollectiveMainloopBwdSm80ILi2ELi2EN4cute5tupleIJNS5_1CILi128EEES8_NS7_ILi64EEEEEENS_6half_tEfNS_4arch4Sm80ELb1ELb0ELb1ELb1ELb1ELb0ELb0ELb0ELi2ELi4ELi4ELi4ELb0EEENS1_21CollectiveEpilogueBwdISA_SB_SD_Li256ELb1ELb0ELi2EEENS1_25SingleTileBwdLPTSchedulerILb1ELi128ELb1EEEEEEEEEvNT_6ParamsE$_ZN4cute3eso3ESOILb1ELb0EJNS_6LayoutINS_5tupleIJNS3_IJNS3_IJNS_1CILi8EEENS4_ILi1EEEEEES6_EEENS3_IJNS3_IJS6_S6_EEENS4_ILi4EEEEEEEEENS3_IJNS3_IJNS3_IJS6_NS4_ILi0EEEEEESD_EEENS3_IJNS3_IJSD_SD_EEENS4_ILi2048EEEEEEEEEEENS_10ViewEngineINS_8smem_ptrIPN7cutlass6half_tEEEEEEEC2ERKSK_RKSR_)
        /*1c94*/ 	.word	0x00000000


	//----- nvinfo : EIATTR_FRAME_SIZE
	.align		4
.L_1230:
        /*1c98*/ 	.byte	0x04, 0x11
        /*1c9a*/ 	.short	(.L_1232 - .L_1231)
	.align		4
.L_1231:
        /*1c9c*/ 	.word	index@($_ZN7cutlass13device_kernelIN5flash19enable_sm80_to_sm89INS1_16FlashAttnBwdSm80INS1_25CollectiveMainloopBwdSm80ILi2ELi2EN4cute5tupleIJNS5_1CILi128EEES8_NS7_ILi64EEEEEENS_6half_tEfNS_4arch4Sm80ELb1ELb0ELb1ELb1ELb1ELb0ELb0ELb0ELi2ELi4ELi4ELi4ELb0EEENS1_21CollectiveEpilogueBwdISA_SB_SD_Li256ELb1ELb0ELi2EEENS1_25SingleTileBwdLPTSchedulerILb1ELi128ELb1EEEEEEEEEvNT_6ParamsE$_ZN4cute3eso3ESOILb1ELb0EJNS_6LayoutINS_5tupleIJNS3_IJNS3_IJNS_1CILi8EEENS4_ILi1EEEEEES6_EEENS3_IJNS3_IJS6_S6_EEENS4_ILi2EEEEEEEEENS3_IJNS3_IJNS3_IJS6_NS4_ILi0EEEEEESD_EEENS3_IJNS3_IJSD_SD_EEES5_EEEEEEEENS_10ViewEngineIPN7cutlass6half_tEEEEEC2ERKSJ_RKSO_)
        /*1ca0*/ 	.word	0x00000000


	//----- nvinfo : EIATTR_FRAME_SIZE
	.align		4
.L_1232:
        /*1ca4*/ 	.byte	0x04, 0x11
        /*1ca6*/ 	.short	(.L_1234 - .L_1233)
	.align		4
.L_1233:
        /*1ca8*/ 	.word	index@($_ZN7cutlass13device_kernelIN5flash19enable_sm80_to_sm89INS1_16FlashAttnBwdSm80INS1_25CollectiveMainloopBwdSm80ILi2ELi2EN4cute5tupleIJNS5_1CILi128EEES8_NS7_ILi64EEEEEENS_6half_tEfNS_4arch4Sm80ELb1ELb0ELb1ELb1ELb1ELb0ELb0ELb0ELi2ELi4ELi4ELi4ELb0EEENS1_21CollectiveEpilogueBwdISA_SB_SD_Li256ELb1ELb0ELi2EEENS1_25SingleTileBwdLPTSchedulerILb1ELi128ELb1EEEEEEEEEvNT_6ParamsE$_ZN4cute3eso3ESOILb1ELb0EJNS_6LayoutINS_5tupleIJNS3_IJNS3_IJNS_1CILi8EEENS4_ILi1EEEEEES6_EEENS3_IJNS3_IJS6_S6_EEENS4_ILi2EEEEEEEEENS3_IJNS3_IJNS3_IJS6_NS4_ILi0EEEEEESD_EEENS3_IJNS3_IJSD_SD_EEENS4_ILi8192EEEEEEEEEEENS_10ViewEngineINS_8smem_ptrIPN7cutlass6half_tEEEEEEEC2ERKSK_RKSR_)
        /*1cac*/ 	.word	0x00000000


	//----- nvinfo : EIATTR_FRAME_SIZE
	.align		4
.L_1234:
        /*1cb0*/ 	.byte	0x04, 0x11
        /*1cb2*/ 	.short	(.L_1236 - .L_1235)
	.align		4
.L_1235:
        /*1cb4*/ 	.word	index@($_ZN7cutlass13device_kernelIN5flash19enable_sm80_to_sm89INS1_16FlashAttnBwdSm80INS1_25CollectiveMainloopBwdSm80ILi2ELi2EN4cute5tupleIJNS5_1CILi128EEES8_NS7_ILi64EEEEEENS_6half_tEfNS_4arch4Sm80ELb1ELb0ELb1ELb1ELb1ELb0ELb0ELb0ELi2ELi4ELi4ELi4ELb0EEENS1_21CollectiveEpilogueBwdISA_SB_SD_Li256ELb1ELb0ELi2EEENS1_25SingleTileBwdLPTSchedulerILb1ELi128ELb1EEEEEEEEEvNT_6ParamsE$_ZN4cute3eso3ESOILb1ELb0EJNS_6LayoutINS_5tupleIJNS3_IJNS3_IJNS_1CILi8EEENS4_ILi1EEEEEES6_EEENS3_IJNS3_IJS6_S6_EEENS4_ILi2EEEEEEEEENS3_IJNS3_IJNS3_IJS6_NS4_ILi0EEEEEESD_EEENS3_IJNS3_IJSD_SD_EEENS4_ILi64EEEEEEEEEEENS_10ViewEngineIPN7cutlass6half_tEEEEEC2ERKSK_RKSP_)
        /*1cb8*/ 	.word	0x00000000


	//----- nvinfo : EIATTR_FRAME_SIZE
	.align		4
.L_1236:
        /*1cbc*/ 	.byte	0x04, 0x11
        /*1cbe*/ 	.short	(.L_1238 - .L_1237)
	.align		4
.L_1237:
        /*1cc0*/ 	.word	index@($_ZN7cutlass13device_kernelIN5flash19enable_sm80_to_sm89INS1_16FlashAttnBwdSm80INS1_25CollectiveMainloopBwdSm80ILi2ELi2EN4cute5tupleIJNS5_1CILi128EEES8_NS7_ILi64EEEEEENS_6half_tEfNS_4arch4Sm80ELb1ELb0ELb1ELb1ELb1ELb0ELb0ELb0ELi2ELi4ELi4ELi4ELb0EEENS1_21CollectiveEpilogueBwdISA_SB_SD_Li256ELb1ELb0ELi2EEENS1_25SingleTileBwdLPTSchedulerILb1ELi128ELb1EEEEEEEEEvNT_6ParamsE$_ZN4cute3eso3ESOILb1ELb0EJNS_6LayoutINS_5tupleIJNS3_IJNS3_IJNS_1CILi8EEENS4_ILi1EEEEEES6_EEENS3_IJNS3_IJS6_S6_EEENS4_ILi2EEEEEEEEENS3_IJNS3_IJNS3_IJS6_NS4_ILi0EEEEEESD_EEENS3_IJNS3_IJSD_SD_EEENS4_ILi4096EEEEEEEEEEENS_10ViewEngineINS_8smem_ptrIPN7cutlass6half_tEEEEEEEC2ERKSK_RKSR_)
        /*1cc4*/ 	.word	0x00000000


	//----- nvinfo : EIATTR_FRAME_SIZE
	.align		4
.L_1238:
        /*1cc8*/ 	.byte	0x04, 0x11
        /*1cca*/ 	.short	(.L_1240 - .L_1239)
	.align		4
.L_1239:
        /*1ccc*/ 	.word	index@($_ZN7cutlass13device_kernelIN5flash19enable_sm80_to_sm89INS1_16FlashAttnBwdSm80INS1_25CollectiveMainloopBwdSm80ILi2ELi2EN4cute5tupleIJNS5_1CILi128EEES8_NS7_ILi64EEEEEENS_6half_tEfNS_4arch4Sm80ELb1ELb0ELb1ELb1ELb1ELb0ELb0ELb0ELi2ELi4ELi4ELi4ELb0EEENS1_21CollectiveEpilogueBwdISA_SB_SD_Li256ELb1ELb0ELi2EEENS1_25SingleTileBwdLPTSchedulerILb1ELi128ELb1EEEEEEEEEvNT_6ParamsE$_ZN4cute3eso3ESOILb1ELb0EJNS_6LayoutINS_5tupleIJNS3_IJNS3_IJNS_1CILi4EEENS4_ILi8EEEEEENS3_IJS5_NS4_ILi2EEEEEEEEENS3_IJNS3_IJS8_S8_EEENS3_IJS8_S6_EEEEEEEEENS3_IJNS3_IJNS3_IJNS_11ScaledBasisIS8_JLi1EEEENSF_INS4_ILi1EEEJLi0EEEEEEENS3_IJNSF_INS4_ILi16EEEJLi0EEEENSF_IS6_JLi1EEEEEEEEEENS3_IJNS3_IJNSF_ISH_JLi1EEEENSF_IS6_JLi0EEEEEEENS3_IJNSF_INS4_ILi64EEEJLi0EEEENSF_ISK_JLi1EEEEEEEEEEEEEEENS_10ViewEngineINS_23ArithmeticTupleIteratorINS_15ArithmeticTupleIJNS4_ILi0EEES12_EEEEEEEEEC2ERKSY_RKS15_)
        /*1cd0*/ 	.word	0x00000000


	//----- nvinfo : EIATTR_FRAME_SIZE
	.align		4
.L_1240:
        /*1cd4*/ 	.byte	0x04, 0x11
        /*1cd6*/ 	.short	(.L_1242 - .L_1241)
	.align		4
.L_1241:
        /*1cd8*/ 	.word	index@($_ZN7cutlass13device_kernelIN5flash19enable_sm80_to_sm89INS1_16FlashAttnBwdSm80INS1_25CollectiveMainloopBwdSm80ILi2ELi2EN4cute5tupleIJNS5_1CILi128EEES8_NS7_ILi64EEEEEENS_6half_tEfNS_4arch4Sm80ELb1ELb0ELb1ELb1ELb1ELb0ELb0ELb0ELi2ELi4ELi4ELi4ELb0EEENS1_21CollectiveEpilogueBwdISA_SB_SD_Li256ELb1ELb0ELi2EEENS1_25SingleTileBwdLPTSchedulerILb1ELi128ELb1EEEEEEEEEvNT_6ParamsE$_ZN4cute3eso3ESOILb1ELb0EJNS_6LayoutINS_5tupleIJNS3_IJNS3_IJNS_1CILi4EEENS4_ILi2EEEEEENS4_ILi1EEEEEES6_NS4_ILi8EEEEEENS3_IJNS3_IJNS3_IJS8_NS4_ILi32EEEEEENS4_ILi0EEEEEENS4_ILi64EEES5_EEEEENS_10ViewEngineIPN7cutlass6half_tEEEEEC2ERKSI_RKSN_)
        /*1cdc*/ 	.word	0x00000000


	//----- nvinfo : EIATTR_FRAME_SIZE
	.align		4
.L_1242:
        /*1ce0*/ 	.byte	0x04, 0x11
        /*1ce2*/ 	.short	(.L_1244 - .L_1243)
	.align		4
.L_1243:
        /*1ce4*/ 	.word	index@($_ZN7cutlass13device_kernelIN5flash19enable_sm80_to_sm89INS1_16FlashAttnBwdSm80INS1_25CollectiveMainloopBwdSm80ILi2ELi2EN4cute5tupleIJNS5_1CILi128EEES8_NS7_ILi64EEEEEENS_6half_tEfNS_4arch4Sm80ELb1ELb0ELb1ELb1ELb1ELb0ELb0ELb0ELi2ELi4ELi4ELi4ELb0EEENS1_21CollectiveEpilogueBwdISA_SB_SD_Li256ELb1ELb0ELi2EEENS1_25SingleTileBwdLPTSchedulerILb1ELi128ELb1EEEEEEEEEvNT_6ParamsE$_ZN4cute3eso3ESOILb1ELb0EJNS_6LayoutINS_5tupleIJNS3_IJNS3_IJNS_1CILi4EEENS4_ILi2EEEEEENS4_ILi1EEEEEES6_EEENS3_IJNS3_IJNS3_IJS8_NS4_ILi32EEEEEENS4_ILi0EEEEEENS4_ILi64EEEEEEEEiEEC2ERKSH_RKi)
        /*1ce8*/ 	.word	0x00000000


	//----- nvinfo : EIATTR_FRAME_SIZE
	.align		4
.L_1244:
        /*1cec*/ 	.byte	0x04, 0x11
        /*1cee*/ 	.short	(.L_1246 - .L_1245)
	.align		4
.L_1245:
        /*1cf0*/ 	.word	index@($_ZN7cutlass13device_kernelIN5flash19enable_sm80_to_sm89INS1_16FlashAttnBwdSm80INS1_25CollectiveMainloopBwdSm80ILi2ELi2EN4cute5tupleIJNS5_1CILi128EEES8_NS7_ILi64EEEEEENS_6half_tEfNS_4arch4Sm80ELb1ELb0ELb1ELb1ELb1ELb0ELb0ELb0ELi2ELi4ELi4ELi4ELb0EEENS1_21CollectiveEpilogueBwdISA_SB_SD_Li256ELb1ELb0ELi2EEENS1_25SingleTileBwdLPTSchedulerILb1ELi128ELb1EEEEEEEEEvNT_6ParamsE$_ZN4cute3eso3ESOILb1ELb0EJNS_6LayoutINS_5tupleIJNS3_IJNS3_IJNS_1CILi4EEENS4_ILi2EEEEEENS4_ILi1EEEEEES6_EEENS3_IJNS3_IJNS3_IJS8_NS4_ILi32EEEEEENS4_ILi0EEEEEENS4_ILi64EEEEEEEENS_10ViewEngineIPN7cutlass6half_tEEEEEC2ERKSH_RKSM_)
        /*1cf4*/ 	.word	0x00000000


	//----- nvinfo : EIATTR_FRAME_SIZE
	.align		4
.L_1246:
        /*1cf8*/ 	.byte	0x04, 0x11
        /*1cfa*/ 	.short	(.L_1248 - .L_1247)
	.align		4
.L_1247:
        /*1cfc*/ 	.word	index@($_ZN7cutlass13device_kernelIN5flash19enable_sm80_to_sm89INS1_16FlashAttnBwdSm80INS1_25CollectiveMainloopBwdSm80ILi2ELi2EN4cute5tupleIJNS5_1CILi128EEES8_NS7_ILi64EEEEEENS_6half_tEfNS_4arch4Sm80ELb1ELb0ELb1ELb1ELb1ELb0ELb0ELb0ELi2ELi4ELi4ELi4ELb0EEENS1_21CollectiveEpilogueBwdISA_SB_SD_Li256ELb1ELb0ELi2EEENS1_25SingleTileBwdLPTSchedulerILb1ELi128ELb1EEEEEEEEEvNT_6ParamsE$_ZN4cute3eso3ESOILb1ELb0EJNS_6LayoutINS_5tupleIJNS3_IJNS3_IJNS_1CILi4EEENS4_ILi2EEEEEENS4_ILi1EEEEEENS3_IJS6_EEEEEENS3_IJNS3_IJNS3_IJS8_NS4_ILi32EEEEEENS4_ILi0EEEEEENS3_IJNS4_ILi64EEEEEEEEEEENS_10ViewEngineIPN7cutlass6half_tEEEEEC2ERKSJ_RKSO_)
        /*1d00*/ 	.word	0x00000000


	//----- nvinfo : EIATTR_FRAME_SIZE
	.align		4
.L_1248:
        /*1d04*/ 	.byte	0x04, 0x11
        /*1d06*/ 	.short	(.L_1250 - .L_1249)
	.align		4
.L_1249:
        /*1d08*/ 	.word	index@($_ZN7cutlass13device_kernelIN5flash19enable_sm80_to_sm89INS1_16FlashAttnBwdSm80INS1_25CollectiveMainloopBwdSm80ILi2ELi2EN4cute5tupleIJNS5_1CILi128EEES8_NS7_ILi64EEEEEENS_6half_tEfNS_4arch4Sm80ELb1ELb0ELb1ELb1ELb1ELb0ELb0ELb0ELi2ELi4ELi4ELi4ELb0EEENS1_21CollectiveEpilogueBwdISA_SB_SD_Li256ELb1ELb0ELi2EEENS1_25SingleTileBwdLPTSchedulerILb1ELi128ELb1EEEEEEEEEvNT_6ParamsE$_ZN4cute3eso3ESOILb1ELb0EJNS_6LayoutINS_5tupleIJNS3_IJNS3_IJNS_1CILi4EEENS4_ILi2EEEEEENS4_ILi1EEEEEEEEENS3_IJNS3_IJNS3_IJS8_NS4_ILi32EEEEEENS4_ILi0EEEEEEEEEEEiEEC2ERKSG_RKi)
        /*1d0c*/ 	.word	0x00000000


	//----- nvinfo : EIATTR_FRAME_SIZE
	.align		4
.L_1250:
        /*1d10*/ 	.byte	0x04, 0x11
        /*1d12*/ 	.short	(.L_1252 - .L_1251)
	.align		4
.L_1251:
        /*1d14*/ 	.word	index@($_ZN7cutlass13device_kernelIN5flash19enable_sm80_to_sm89INS1_16FlashAttnBwdSm80INS1_25CollectiveMainloopBwdSm80ILi2ELi2EN4cute5tupleIJNS5_1CILi128EEES8_NS7_ILi64EEEEEENS_6half_tEfNS_4arch4Sm80ELb1ELb0ELb1ELb1ELb1ELb0ELb0ELb0ELi2ELi4ELi4ELi4ELb0EEENS1_21CollectiveEpilogueBwdISA_SB_SD_Li256ELb1ELb0ELi2EEENS1_25SingleTileBwdLPTSchedulerILb1ELi128ELb1EEEEEEEEEvNT_6ParamsE$_ZN4cute3eso3ESOILb1ELb0EJNS_6LayoutINS_5tupleIJNS3_IJNS3_IJNS_1CILi4EEENS4_ILi2EEEEEENS4_ILi1EEEEEEEEENS3_IJNS3_IJNS3_IJS8_NS4_ILi32EEEEEENS4_ILi0EEEEEEEEEEENS_10ViewEngineIPN7cutlass6half_tEEEEEC2ERKSG_RKSL_)
        /*1d18*/ 	.word	0x00000000


	//----- nvinfo : EIATTR_FRAME_SIZE
	.align		4
.L_1252:
        /*1d1c*/ 	.byte	0x04, 0x11
        /*1d1e*/ 	.short	(.L_1254 - .L_1253)
	.align		4
.L_1253:
        /*1d20*/ 	.word	index@($_ZN7cutlass13device_kernelIN5flash19enable_sm80_to_sm89INS1_16FlashAttnBwdSm80INS1_25CollectiveMainloopBwdSm80ILi2ELi2EN4cute5tupleIJNS5_1CILi128EEES8_NS7_ILi64EEEEEENS_6half_tEfNS_4arch4Sm80ELb1ELb0ELb1ELb1ELb1ELb0ELb0ELb0ELi2ELi4ELi4ELi4ELb0EEENS1_21CollectiveEpilogueBwdISA_SB_SD_Li256ELb1ELb0ELi2EEENS1_25SingleTileBwdLPTSchedulerILb1ELi128ELb1EEEEEEEEEvNT_6ParamsE$_ZN4cute3eso3ESOILb1ELb0EJNS_6LayoutINS_5tupleIJNS3_IJNS3_IJNS_1CILi2EEES5_EEENS4_ILi1EEEEEEEEENS3_IJNS3_IJNS3_IJS7_NS4_ILi16EEEEEENS4_ILi0EEEEEEEEEEENS_10ViewEngineIPjEEEEC2ERKSF_RKSI_)
        /*1d24*/ 	.word	0x00000000


	//----- nvinfo : EIATTR_FRAME_SIZE
	.align		4
.L_1254:
        /*1d28*/ 	.byte	0x04, 0x11
        /*1d2a*/ 	.short	(.L_1256 - .L_1255)
	.align		4
.L_1255:
        /*1d2c*/ 	.word	index@($_ZN7cutlass13device_kernelIN5flash19enable_sm80_to_sm89INS1_16FlashAttnBwdSm80INS1_25CollectiveMainloopBwdSm80ILi2ELi2EN4cute5tupleIJNS5_1CILi128EEES8_NS7_ILi64EEEEEENS_6half_tEfNS_4arch4Sm80ELb1ELb0ELb1ELb1ELb1ELb0ELb0ELb0ELi2ELi4ELi4ELi4ELb0EEENS1_21CollectiveEpilogueBwdISA_SB_SD_Li256ELb1ELb0ELi2EEENS1_25SingleTileBwdLPTSchedulerILb1ELi128ELb1EEEEEEEEEvNT_6ParamsE$_ZN4cute3eso3ESOILb1ELb0EJNS_6LayoutINS_5tupleIJNS3_IJNS3_IJNS3_IJNS_1CILi4EEENS4_ILi2EEEEEENS4_ILi1EEEEEES8_EEENS3_IJNS3_IJNS3_IJS8_S8_EEES8_EEES6_EEEEEENS3_IJNS3_IJNS3_IJNS3_IJS8_NS4_ILi32EEEEEENS4_ILi0EEEEEESH_EEENS3_IJNS3_IJNS3_IJSH_SH_EEESH_EEENS4_ILi64EEEEEEEEEEENS_10ViewEngineIPN7cutlass6half_tEEEEEC2ERKSP_RKSU_)
        /*1d30*/ 	.word	0x00000000


	//----- nvinfo : EIATTR_FRAME_SIZE
	.align		4
.L_1256:
        /*1d34*/ 	.byte	0x04, 0x11
        /*1d36*/ 	.short	(.L_1258 - .L_1257)
	.align		4
.L_1257:
        /*1d38*/ 	.word	index@($_ZN7cutlass13device_kernelIN5flash19enable_sm80_to_sm89INS1_16FlashAttnBwdSm80INS1_25CollectiveMainloopBwdSm80ILi2ELi2EN4cute5tupleIJNS5_1CILi128EEES8_NS7_ILi64EEEEEENS_6half_tEfNS_4arch4Sm80ELb1ELb0ELb1ELb1ELb1ELb0ELb0ELb0ELi2ELi4ELi4ELi4ELb0EEENS1_21CollectiveEpilogueBwdISA_SB_SD_Li256ELb1ELb0ELi2EEENS1_25SingleTileBwdLPTSchedulerILb1ELi128ELb1EEEEEEEEEvNT_6ParamsE$_ZN4cute3eso3ESOILb1ELb0EJNS_5tupleIJNS_1CILi1EEENS3_ILi0EEEEEENS2_IJiEEEEEC2ERKS6_RKS7_)
        /*1d3c*/ 	.word	0x00000000


	//----- nvinfo : EIATTR_FRAME_SIZE
	.align		4
.L_1258:
        /*1d40*/ 	.byte	0x04, 0x11
        /*1d42*/ 	.short	(.L_1260 - .L_1259)
	.align		4
.L_1259:
        /*1d44*/ 	.word	index@($_ZN7cutlass13device_kernelIN5flash19enable_sm80_to_sm89INS1_16FlashAttnBwdSm80INS1_25CollectiveMainloopBwdSm80ILi2ELi2EN4cute5tupleIJNS5_1CILi128EEES8_NS7_ILi64EEEEEENS_6half_tEfNS_4arch4Sm80ELb1ELb0ELb1ELb1ELb1ELb0ELb0ELb0ELi2ELi4ELi4ELi4ELb0EEENS1_21CollectiveEpilogueBwdISA_SB_SD_Li256ELb1ELb0ELi2EEENS1_25SingleTileBwdLPTSchedulerILb1ELi128ELb1EEEEEEEEEvNT_6ParamsE$_ZN4cute3eso3ESOILb1ELb0EJNS_5tupleIJNS_1CILi0EEES4_EEEiEEC2ERKS5_RKi)
        /*1d48*/ 	.word	0x00000000


	//----- nvinfo : EIATTR_FRAME_SIZE
	.align		4
.L_1260:
        /*1d4c*/ 	.byte	0x04, 0x11
        /*1d4e*/ 	.short	(.L_1262 - .L_1261)
	.align		4
.L_1261:
        /*1d50*/ 	.word	index@($_ZN7cutlass13device_kernelIN5flash19enable_sm80_to_sm89INS1_16FlashAttnBwdSm80INS1_25CollectiveMainloopBwdSm80ILi2ELi2EN4cute5tupleIJNS5_1CILi128EEES8_NS7_ILi64EEEEEENS_6half_tEfNS_4arch4Sm80ELb1ELb0ELb1ELb1ELb1ELb0ELb0ELb0ELi2ELi4ELi4ELi4ELb0EEENS1_21CollectiveEpilogueBwdISA_SB_SD_Li256ELb1ELb0ELi2EEENS1_25SingleTileBwdLPTSchedulerILb1ELi128ELb1EEEEEEEEEvNT_6ParamsE$_ZN4cute3eso3ESOILb1ELb0EJNS_5tupleIJNS2_IJNS_1CILi1EEENS3_ILi0EEEEEES5_EEENS2_IJNS2_IJS5_S5_EEEiEEEEEC2ERKS7_RKS9_)
        /*1d54*/ 	.word	0x00000000


	//----- nvinfo : EIATTR_FRAME_SIZE
	.align		4
.L_1262:
        /*1d58*/ 	.byte	0x04, 0x11
        /*1d5a*/ 	.short	(.L_1264 - .L_1263)
	.align		4
.L_1263:
        /*1d5c*/ 	.word	index@($_ZN7cutlass13device_kernelIN5flash19enable_sm80_to_sm89INS1_16FlashAttnBwdSm80INS1_25CollectiveMainloopBwdSm80ILi2ELi2EN4cute5tupleIJNS5_1CILi128EEES8_NS7_ILi64EEEEEENS_6half_tEfNS_4arch4Sm80ELb1ELb0ELb1ELb1ELb1ELb0ELb0ELb0ELi2ELi4ELi4ELi4ELb0EEENS1_21CollectiveEpilogueBwdISA_SB_SD_Li256ELb1ELb0ELi2EEENS1_25SingleTileBwdLPTSchedulerILb1ELi128ELb1EEEEEEEEEvNT_6ParamsE$_ZN4cute3eso3ESOILb1ELb0EJNS_5tupleIJNS2_IJNS_1CILi1EEENS3_ILi0EEEEEENS2_IJS5_S5_EEEEEENS2_IJS5_iEEEEEC2ERKS8_RKS9_)
        /*1d60*/ 	.word	0x00000000


	//----- nvinfo : EIATTR_FRAME_SIZE
	.align		4
.L_1264:
        /*1d64*/ 	.byte	0x04, 0x11
        /*1d66*/ 	.short	(.L_1266 - .L_1265)
	.align		4
.L_1265:
        /*1d68*/ 	.word	index@($_ZN7cutlass13device_kernelIN5flash19enable_sm80_to_sm89INS1_16FlashAttnBwdSm80INS1_25CollectiveMainloopBwdSm80ILi2ELi2EN4cute5tupleIJNS5_1CILi128EEES8_NS7_ILi64EEEEEENS_6half_tEfNS_4arch4Sm80ELb1ELb0ELb1ELb1ELb1ELb0ELb0ELb0ELi2ELi4ELi4ELi4ELb0EEENS1_21CollectiveEpilogueBwdISA_SB_SD_Li256ELb1ELb0ELi2EEENS1_25SingleTileBwdLPTSchedulerILb1ELi128ELb1EEEEEEEEEvNT_6ParamsE$_ZN4cute3eso3ESOILb1ELb0EJNS_1CILi8EEEiiiNS2_ILi144EEENS2_ILi512EEEEEC2ERKS3_RKiSA_SA_RKS4_RKS5_)
        /*1d6c*/ 	.word	0x00000000


	//----- nvinfo : EIATTR_FRAME_SIZE
	.align		4
.L_1266:
        /*1d70*/ 	.byte	0x04, 0x11
        /*1d72*/ 	.short	(.L_1268 - .L_1267)
	.align		4
.L_1267:
        /*1d74*/ 	.word	index@($_ZN7cutlass13device_kernelIN5flash19enable_sm80_to_sm89INS1_16FlashAttnBwdSm80INS1_25CollectiveMainloopBwdSm80ILi2ELi2EN4cute5tupleIJNS5_1CILi128EEES8_NS7_ILi64EEEEEENS_6half_tEfNS_4arch4Sm80ELb1ELb0ELb1ELb1ELb1ELb0ELb0ELb0ELi2ELi4ELi4ELi4ELb0EEENS1_21CollectiveEpilogueBwdISA_SB_SD_Li256ELb1ELb0ELi2EEENS1_25SingleTileBwdLPTSchedulerILb1ELi128ELb1EEEEEEEEEvNT_6ParamsE$_ZN4cute3eso3ESOILb1ELb0EJNS_1CILi8EEEiiEEC2ERKS3_RKiS8_)
        /*1d78*/ 	.word	0x00000000


	//----- nvinfo : EIATTR_FRAME_SIZE
	.align		4
.L_1268:
        /*1d7c*/ 	.byte	0x04, 0x11
        /*1d7e*/ 	.short	(.L_1270 - .L_1269)
	.align		4
.L_1269:
        /*1d80*/ 	.word	index@($_ZN7cutlass13device_kernelIN5flash19enable_sm80_to_sm89INS1_16FlashAttnBwdSm80INS1_25CollectiveMainloopBwdSm80ILi2ELi2EN4cute5tupleIJNS5_1CILi128EEES8_NS7_ILi64EEEEEENS_6half_tEfNS_4arch4Sm80ELb1ELb0ELb1ELb1ELb1ELb0ELb0ELb0ELi2ELi4ELi4ELi4ELb0EEENS1_21CollectiveEpilogueBwdISA_SB_SD_Li256ELb1ELb0ELi2EEENS1_25SingleTileBwdLPTSchedulerILb1ELi128ELb1EEEEEEEEEvNT_6ParamsE$_ZN4cute3eso3ESOILb1ELb0EJNS_1CILi1EEEiiiNS2_ILi72EEENS2_ILi512EEEEEC2ERKS3_RKiSA_SA_RKS4_RKS5_)
        /*1d84*/ 	.word	0x00000000


	//----- nvinfo : EIATTR_FRAME_SIZE
	.align		4
.L_1270:
        /*1d88*/ 	.byte	0x04, 0x11
        /*1d8a*/ 	.short	(.L_1272 - .L_1271)
	.align		4
.L_1271:
        /*1d8c*/ 	.word	index@($_ZN7cutlass13device_kernelIN5flash19enable_sm80_to_sm89INS1_16FlashAttnBwdSm80INS1_25CollectiveMainloopBwdSm80ILi2ELi2EN4cute5tupleIJNS5_1CILi128EEES8_NS7_ILi64EEEEEENS_6half_tEfNS_4arch4Sm80ELb1ELb0ELb1ELb1ELb1ELb0ELb0ELb0ELi2ELi4ELi4ELi4ELb0EEENS1_21CollectiveEpilogueBwdISA_SB_SD_Li256ELb1ELb0ELi2EEENS1_25SingleTileBwdLPTSchedulerILb1ELi128ELb1EEEEEEEEEvNT_6ParamsE$_ZN4cute3eso3ESOILb1ELb0EJNS_1CILi1EEEiiiNS2_ILi144EEENS2_ILi512EEEEEC2ERKS3_RKiSA_SA_RKS4_RKS5_)
        /*1d90*/ 	.word	0x00000000


	//----- nvinfo : EIATTR_FRAME_SIZE
	.align		4
.L_1272:
        /*1d94*/ 	.byte	0x04, 0x11
        /*1d96*/ 	.short	(.L_1274 - .L_1273)
	.align		4
.L_1273:
        /*1d98*/ 	.word	index@($_ZN7cutlass13device_kernelIN5flash19enable_sm80_to_sm89INS1_16FlashAttnBwdSm80INS1_25CollectiveMainloopBwdSm80ILi2ELi2EN4cute5tupleIJNS5_1CILi128EEES8_NS7_ILi64EEEEEENS_6half_tEfNS_4arch4Sm80ELb1ELb0ELb1ELb1ELb1ELb0ELb0ELb0ELi2ELi4ELi4ELi4ELb0EEENS1_21CollectiveEpilogueBwdISA_SB_SD_Li256ELb1ELb0ELi2EEENS1_25SingleTileBwdLPTSchedulerILb1ELi128ELb1EEEEEEEEEvNT_6ParamsE$_ZN4cute3eso3ESOILb1ELb0EJNS_1CILi1EEENS_5tupleIJiiiEEENS2_ILi64EEENS4_IJNS2_ILi72EEENS2_ILi144EEENS2_ILi288EEEEEENS2_ILi512EEEEEC2ERKS3_RKS5_RKS6_RKSA_RKSB_)
        /*1d9c*/ 	.word	0x00000000


	//----- nvinfo : EIATTR_FRAME_SIZE
	.align		4
.L_1274:
        /*1da0*/ 	.byte	0x04, 0x11
        /*1da2*/ 	.short	(.L_1276 - .L_1275)
	.align		4
.L_1275:
        /*1da4*/ 	.word	index@($_ZN7cutlass13device_kernelIN5flash19enable_sm80_to_sm89INS1_16FlashAttnBwdSm80INS1_25CollectiveMainloopBwdSm80ILi2ELi2EN4cute5tupleIJNS5_1CILi128EEES8_NS7_ILi64EEEEEENS_6half_tEfNS_4arch4Sm80ELb1ELb0ELb1ELb1ELb1ELb0ELb0ELb0ELi2ELi4ELi4ELi4ELb0EEENS1_21CollectiveEpilogueBwdISA_SB_SD_Li256ELb1ELb0ELi2EEENS1_25SingleTileBwdLPTSchedulerILb1ELi128ELb1EEEEEEEEEvNT_6ParamsE$_ZN4cute3eso3ESOILb1ELb0EJNS_1CILi1EEENS_5tupleIJNS2_ILi8EEEiiEEENS2_ILi64EEENS4_IJiNS2_ILi144EEENS2_ILi288EEEEEENS2_ILi512EEEEEC2ERKS3_RKS6_RKS7_RKSA_RKSB_)
        /*1da8*/ 	.word	0x00000000


	//----- nvinfo : EIATTR_FRAME_SIZE
	.align		4
.L_1276:
        /*1dac*/ 	.byte	0x04, 0x11
        /*1dae*/ 	.short	(.L_1278 - .L_1277)
	.align		4
.L_1277:
        /*1db0*/ 	.word	index@($_ZN7cutlass13device_kernelIN5flash19enable_sm80_to_sm89INS1_16FlashAttnBwdSm80INS1_25CollectiveMainloopBwdSm80ILi2ELi2EN4cute5tupleIJNS5_1CILi128EEES8_NS7_ILi64EEEEEENS_6half_tEfNS_4arch4Sm80ELb1ELb0ELb1ELb1ELb1ELb0ELb0ELb0ELi2ELi4ELi4ELi4ELb0EEENS1_21CollectiveEpilogueBwdISA_SB_SD_Li256ELb1ELb0ELi2EEENS1_25SingleTileBwdLPTSchedulerILb1ELi128ELb1EEEEEEEEEvNT_6ParamsE$_ZN4cute3eso3ESOILb1ELb0EJNS_14ComposedLayoutINS_7SwizzleILi3ELi3ELi3EEENS_1CILj0EEENS_6LayoutINS_5tupleIJNS8_IJNS8_IJNS5_ILi4EEENS5_ILi8EEEEEENS8_IJS9_NS5_ILi1EEEEEEEEENS8_IJNS8_IJNS5_ILi2EEESF_SF_EEENS8_IJSF_S9_EEEEEEEEENS8_IJNS8_IJNS8_IJSF_NS5_ILi64EEEEEENS8_IJNS5_ILi1024EEENS5_ILi0EEEEEEEEENS8_IJNS8_IJSC_NS5_ILi512EEESA_EEENS8_IJNS5_ILi4096EEENS5_ILi16EEEEEEEEEEEEEEEENS_10ViewEngineINS_8smem_ptrIPN7cutlass6half_tEEEEEEEC2ERKSY_RKS15_)
        /*1db4*/ 	.word	0x00000000


	//----- nvinfo : EIATTR_FRAME_SIZE
	.align		4
.L_1278:
        /*1db8*/ 	.byte	0x04, 0x11
        /*1dba*/ 	.short	(.L_1280 - .L_1279)
	.align		4
.L_1279:
        /*1dbc*/ 	.word	index@($_ZN7cutlass13device_kernelIN5flash19enable_sm80_to_sm89INS1_16FlashAttnBwdSm80INS1_25CollectiveMainloopBwdSm80ILi2ELi2EN4cute5tupleIJNS5_1CILi128EEES8_NS7_ILi64EEEEEENS_6half_tEfNS_4arch4Sm80ELb1ELb0ELb1ELb1ELb1ELb0ELb0ELb0ELi2ELi4ELi4ELi4ELb0EEENS1_21CollectiveEpilogueBwdISA_SB_SD_Li256ELb1ELb0ELi2EEENS1_25SingleTileBwdLPTSchedulerILb1ELi128ELb1EEEEEEEEEvNT_6ParamsE$_ZN4cute3eso3ESOILb1ELb0EJNS_14ComposedLayoutINS_7SwizzleILi3ELi3ELi3EEENS_1CILj0EEENS_6LayoutINS_5tupleIJNS8_IJNS8_IJNS5_ILi4EEENS5_ILi8EEEEEENS8_IJNS5_ILi2EEENS5_ILi1EEEEEEEEENS8_IJNS8_IJSC_SC_EEESB_EEEEEENS8_IJNS8_IJNS8_IJNS5_ILi128EEESD_EEENS8_IJSA_NS5_ILi0EEEEEEEEENS8_IJNS8_IJNS5_ILi64EEENS5_ILi512EEEEEENS8_IJNS5_ILi16EEENS5_ILi1024EEEEEEEEEEEEEEEENS_10ViewEngineINS_8smem_ptrIPN7cutlass6half_tEEEEEEEC2ERKSX_RKS14_)
        /*1dc0*/ 	.word	0x00000000


	//----- nvinfo : EIATTR_FRAME_SIZE
	.align		4
.L_1280:
        /*1dc4*/ 	.byte	0x04, 0x11
        /*1dc6*/ 	.short	(.L_1282 - .L_1281)
	.align		4
.L_1281:
        /*1dc8*/ 	.word	index@($_ZN7cutlass13device_kernelIN5flash19enable_sm80_to_sm89INS1_16FlashAttnBwdSm80INS1_25CollectiveMainloopBwdSm80ILi2ELi2EN4cute5tupleIJNS5_1CILi128EEES8_NS7_ILi64EEEEEENS_6half_tEfNS_4arch4Sm80ELb1ELb0ELb1ELb1ELb1ELb0ELb0ELb0ELi2ELi4ELi4ELi4ELb0EEENS1_21CollectiveEpilogueBwdISA_SB_SD_Li256ELb1ELb0ELi2EEENS1_25SingleTileBwdLPTSchedulerILb1ELi128ELb1EEEEEEEEEvNT_6ParamsE$_ZN4cute3eso3ESOILb1ELb0EJNS_14ComposedLayoutINS_7SwizzleILi3ELi3ELi3EEENS_1CILj0EEENS_6LayoutINS_5tupleIJNS8_IJNS5_ILi8EEENS5_ILi16EEEEEENS8_IJNS5_ILi64EEENS5_ILi1EEEEEEEEENS8_IJNS8_IJSC_NS5_ILi512EEEEEENS8_IJSD_NS5_ILi0EEEEEEEEEEEEENS_10ViewEngineINS_8smem_ptrIPN7cutlass6half_tEEEEEEEC2ERKSM_RKST_)
        /*1dcc*/ 	.word	0x00000000


	//----- nvinfo : EIATTR_FRAME_SIZE
	.align		4
.L_1282:
        /*1dd0*/ 	.byte	0x04, 0x11
        /*1dd2*/ 	.short	(.L_1284 - .L_1283)
	.align		4
.L_1283:
        /*1dd4*/ 	.word	index@($_ZN7cutlass13device_kernelIN5flash19enable_sm80_to_sm89INS1_16FlashAttnBwdSm80INS1_25CollectiveMainloopBwdSm80ILi2ELi2EN4cute5tupleIJNS5_1CILi128EEES8_NS7_ILi64EEEEEENS_6half_tEfNS_4arch4Sm80ELb1ELb0ELb1ELb1ELb1ELb0ELb0ELb0ELi2ELi4ELi4ELi4ELb0EEENS1_21CollectiveEpilogueBwdISA_SB_SD_Li256ELb1ELb0ELi2EEENS1_25SingleTileBwdLPTSchedulerILb1ELi128ELb1EEEEEEEEEvNT_6ParamsE$_ZN4cute3eso3ESOILb1ELb0EJNS_14ComposedLayoutINS_7SwizzleILi3ELi3ELi3EEENS_1CILj0EEENS_6LayoutINS_5tupleIJNS5_ILi64EEENS5_ILi128EEEEEENS8_IJNS5_ILi1EEES9_EEEEEEENS_10ViewEngineINS_8smem_ptrIPN7cutlass6half_tEEEEEEEC2ERKSF_RKSM_)
        /*1dd8*/ 	.word	0x00000000


	//----- nvinfo : EIATTR_FRAME_SIZE
	.align		4
.L_1284:
        /*1ddc*/ 	.byte	0x04, 0x11
        /*1dde*/ 	.short	(.L_1286 - .L_1285)
	.align		4
.L_1285:
        /*1de0*/ 	.word	index@($_ZN7cutlass13device_kernelIN5flash19enable_sm80_to_sm89INS1_16FlashAttnBwdSm80INS1_25CollectiveMainloopBwdSm80ILi2ELi2EN4cute5tupleIJNS5_1CILi128EEES8_NS7_ILi64EEEEEENS_6half_tEfNS_4arch4Sm80ELb1ELb0ELb1ELb1ELb1ELb0ELb0ELb0ELi2ELi4ELi4ELi4ELb0EEENS1_21CollectiveEpilogueBwdISA_SB_SD_Li256ELb1ELb0ELi2EEENS1_25SingleTileBwdLPTSchedulerILb1ELi128ELb1EEEEEEEEEvNT_6ParamsE$_ZN4cute3eso3ESOILb1ELb0EJNS_14ComposedLayoutINS_7SwizzleILi3ELi3ELi3EEENS_1CILi0EEENS_6LayoutINS_5tupleIJNS8_IJNS8_IJNS5_ILi4EEENS5_ILi8EEEEEENS8_IJS9_NS5_ILi1EEEEEEEEENS8_IJNS8_IJNS5_ILi2EEESF_SF_EEENS8_IJSF_SA_EEEEEEEEENS8_IJNS8_IJNS8_IJNS5_ILi128EEESC_EEENS8_IJNS5_ILi16EEES6_EEEEEENS8_IJNS8_IJNS5_ILi64EEESA_NS5_ILi512EEEEEENS8_IJNS5_ILi8192EEENS5_ILi1024EEEEEEEEEEEEEEEENS_10ViewEngineINS_8smem_ptrIPN7cutlass6half_tEEEEEEEC2ERKSY_RKS15_)
        /*1de4*/ 	.word	0x00000000


	//----- nvinfo : EIATTR_FRAME_SIZE
	.align		4
.L_1286:
        /*1de8*/ 	.byte	0x04, 0x11
        /*1dea*/ 	.short	(.L_1288 - .L_1287)
	.align		4
.L_1287:
        /*1dec*/ 	.word	index@($_ZN7cutlass13device_kernelIN5flash19enable_sm80_to_sm89INS1_16FlashAttnBwdSm80INS1_25CollectiveMainloopBwdSm80ILi2ELi2EN4cute5tupleIJNS5_1CILi128EEES8_NS7_ILi64EEEEEENS_6half_tEfNS_4arch4Sm80ELb1ELb0ELb1ELb1ELb1ELb0ELb0ELb0ELi2ELi4ELi4ELi4ELb0EEENS1_21CollectiveEpilogueBwdISA_SB_SD_Li256ELb1ELb0ELi2EEENS1_25SingleTileBwdLPTSchedulerILb1ELi128ELb1EEEEEEEEEvNT_6ParamsE$_ZN4cute3eso3ESOILb1ELb0EJNS_14ComposedLayoutINS_7SwizzleILi3ELi3ELi3EEENS_1CILi0EEENS_6LayoutINS_5tupleIJNS8_IJNS8_IJNS5_ILi4EEENS5_ILi8EEEEEENS8_IJNS5_ILi2EEENS5_ILi1EEEEEEEEENS8_IJNS8_IJSC_SC_EEESB_EEEEEENS8_IJNS8_IJNS8_IJNS5_ILi128EEESD_EEENS8_IJSA_S6_EEEEEENS8_IJNS8_IJNS5_ILi64EEENS5_ILi512EEEEEENS8_IJNS5_ILi16EEENS5_ILi1024EEEEEEEEEEEEEEEENS_10ViewEngineINS_8smem_ptrIPN7cutlass6half_tEEEEEEEC2ERKSW_RKS13_)
        /*1df0*/ 	.word	0x00000000


	//----- nvinfo : EIATTR_FRAME_SIZE
	.align		4
.L_1288:
        /*1df4*/ 	.byte	0x04, 0x11
        /*1df6*/ 	.short	(.L_1290 - .L_1289)
	.align		4
.L_1289:
        /*1df8*/ 	.word	index@($_ZN7cutlass13device_kernelIN5flash19enable_sm80_to_sm89INS1_16FlashAttnBwdSm80INS1_25CollectiveMainloopBwdSm80ILi2ELi2EN4cute5tupleIJNS5_1CILi128EEES8_NS7_ILi64EEEEEENS_6half_tEfNS_4arch4Sm80ELb1ELb0ELb1ELb1ELb1ELb0ELb0ELb0ELi2ELi4ELi4ELi4ELb0EEENS1_21CollectiveEpilogueBwdISA_SB_SD_Li256ELb1ELb0ELi2EEENS1_25SingleTileBwdLPTSchedulerILb1ELi128ELb1EEEEEEEEEvNT_6ParamsE$_ZN4cute3eso3ESOILb1ELb0EJNS_14ComposedLayoutINS_7SwizzleILi3ELi3ELi3EEENS_1CILi0EEENS_6LayoutINS_5tupleIJNS8_IJNS8_IJNS5_ILi4EEENS5_ILi8EEEEEENS8_IJNS5_ILi2EEENS5_ILi1EEEEEEEEENS8_IJNS8_IJSC_SC_EEENS8_IJSA_S9_EEEEEEEEENS8_IJNS8_IJNS8_IJSC_NS5_ILi64EEEEEENS8_IJNS5_ILi512EEES6_EEEEEENS8_IJNS8_IJSD_SA_EEENS8_IJNS5_ILi1024EEENS5_ILi16EEEEEEEEEEEEEEEENS_10ViewEngineINS_8smem_ptrIPN7cutlass6half_tEEEEEEEC2ERKSW_RKS13_)
        /*1dfc*/ 	.word	0x00000000


	//----- nvinfo : EIATTR_FRAME_SIZE
	.align		4
.L_1290:
        /*1e00*/ 	.byte	0x04, 0x11
        /*1e02*/ 	.short	(.L_1292 - .L_1291)
	.align		4
.L_1291:
        /*1e04*/ 	.word	index@($_ZN7cutlass13device_kernelIN5flash19enable_sm80_to_sm89INS1_16FlashAttnBwdSm80INS1_25CollectiveMainloopBwdSm80ILi2ELi2EN4cute5tupleIJNS5_1CILi128EEES8_NS7_ILi64EEEEEENS_6half_tEfNS_4arch4Sm80ELb1ELb0ELb1ELb1ELb1ELb0ELb0ELb0ELi2ELi4ELi4ELi4ELb0EEENS1_21CollectiveEpilogueBwdISA_SB_SD_Li256ELb1ELb0ELi2EEENS1_25SingleTileBwdLPTSchedulerILb1ELi128ELb1EEEEEEEEEvNT_6ParamsE$_ZN4cute3eso3ESOILb1ELb0EJNS_10UnderscoreEiiEEC2ERKS2_RKiS7_)
        /*1e08*/ 	.word	0x00000000


	//----- nvinfo : EIATTR_FRAME_SIZE
	.align		4
.L_1292:
        /*1e0c*/ 	.byte	0x04, 0x11
        /*1e0e*/ 	.short	(.L_1294 - .L_1293)
	.align		4
.L_1293:
        /*1e10*/ 	.word	index@($_ZN7cutlass13device_kernelIN5flash19enable_sm80_to_sm89INS1_16FlashAttnBwdSm80INS1_25CollectiveMainloopBwdSm80ILi2ELi2EN4cute5tupleIJNS5_1CILi128EEES8_NS7_ILi64EEEEEENS_6half_tEfNS_4arch4Sm80ELb1ELb0ELb1ELb1ELb1ELb0ELb0ELb0ELi2ELi4ELi4ELi4ELb0EEENS1_21CollectiveEpilogueBwdISA_SB_SD_Li256ELb1ELb0ELi2EEENS1_25SingleTileBwdLPTSchedulerILb1ELi128ELb1EEEEEEEEEvNT_6ParamsE$_ZN4cute3eso3ESOILb1ELb0EJNS_10UnderscoreEiEEC2ERKS2_RKi)
        /*1e14*/ 	.word	0x00000000


	//----- nvinfo : EIATTR_FRAME_SIZE
	.align		4
.L_1294:
        /*1e18*/ 	.byte	0x04, 0x11
        /*1e1a*/ 	.short	(.L_1296 - .L_1295)
	.align		4
.L_1295:
        /*1e1c*/ 	.word	index@($_ZN7cutlass13device_kernelIN5flash19enable_sm80_to_sm89INS1_16FlashAttnBwdSm80INS1_25CollectiveMainloopBwdSm80ILi2ELi2EN4cute5tupleIJNS5_1CILi128EEES8_NS7_ILi64EEEEEENS_6half_tEfNS_4arch4Sm80ELb1ELb0ELb1ELb1ELb1ELb0ELb0ELb0ELi2ELi4ELi4ELi4ELb0EEENS1_21CollectiveEpilogueBwdISA_SB_SD_Li256ELb1ELb0ELi2EEENS1_25SingleTileBwdLPTSchedulerILb1ELi128ELb1EEEEEEEEEvNT_6ParamsE$_ZN4cute3eso3ESOILb1ELb0EJNS_10UnderscoreES2_iEEC2ERKS2_S5_RKi)
        /*1e20*/ 	.word	0x00000000


	//----- nvinfo : EIATTR_FRAME_SIZE
	.align		4
.L_1296:
        /*1e24*/ 	.byte	0x04, 0x11
        /*1e26*/ 	.short	(.L_1298 - .L_1297)
	.align		4
.L_1297:
        /*1e28*/ 	.word	index@($_ZN7cutlass13device_kernelIN5flash19enable_sm80_to_sm89INS1_16FlashAttnBwdSm80INS1_25CollectiveMainloopBwdSm80ILi2ELi2EN4cute5tupleIJNS5_1CILi128EEES8_NS7_ILi64EEEEEENS_6half_tEfNS_4arch4Sm80ELb1ELb0ELb1ELb1ELb1ELb0ELb0ELb0ELi2ELi4ELi4ELi4ELb0EEENS1_21CollectiveEpilogueBwdISA_SB_SD_Li256ELb1ELb0ELi2EEENS1_25SingleTileBwdLPTSchedulerILb1ELi128ELb1EEEEEEEEEvNT_6ParamsE$_ZN4cute3eso3ESOILb1ELb0EJNS_10UnderscoreES2_S2_iEEC2ERKS2_S5_S5_RKi)
        /*1e2c*/ 	.word	0x00000000


	//----- nvinfo : EIATTR_FRAME_SIZE
	.align		4
.L_1298:
        /*1e30*/ 	.byte	0x04, 0x11
        /*1e32*/ 	.short	(.L_1300 - .L_1299)
	.align		4
.L_1299:
        /*1e34*/ 	.word	index@($_ZN7cutlass13device_kernelIN5flash19enable_sm80_to_sm89INS1_16FlashAttnBwdSm80INS1_25CollectiveMainloopBwdSm80ILi2ELi2EN4cute5tupleIJNS5_1CILi128EEES8_NS7_ILi64EEEEEENS_6half_tEfNS_4arch4Sm80ELb1ELb0ELb1ELb1ELb1ELb0ELb0ELb0ELi2ELi4ELi4ELi4ELb0EEENS1_21CollectiveEpilogueBwdISA_SB_SD_Li256ELb1ELb0ELi2EEENS1_25SingleTileBwdLPTSchedulerILb1ELi128ELb1EEEEEEEEEvNT_6ParamsE$_ZN4cute3eso3ESOILb0ELb1EJiNS_1CILi72EEENS2_ILi512EEEEEC2ERKiRKS3_RKS4_)
        /*1e38*/ 	.word	0x00000000


	//----- nvinfo : EIATTR_FRAME_SIZE
	.align		4
.L_1300:
        /*1e3c*/ 	.byte	0x04, 0x11
        /*1e3e*/ 	.short	(.L_1302 - .L_1301)
	.align		4
.L_1301:
        /*1e40*/ 	.word	index@($_ZN7cutlass13device_kernelIN5flash19enable_sm80_to_sm89INS1_16FlashAttnBwdSm80INS1_25CollectiveMainloopBwdSm80ILi2ELi2EN4cute5tupleIJNS5_1CILi128EEES8_NS7_ILi64EEEEEENS_6half_tEfNS_4arch4Sm80ELb1ELb0ELb1ELb1ELb1ELb0ELb0ELb0ELi2ELi4ELi4ELi4ELb0EEENS1_21CollectiveEpilogueBwdISA_SB_SD_Li256ELb1ELb0ELi2EEENS1_25SingleTileBwdLPTSchedulerILb1ELi128ELb1EEEEEEEEEvNT_6ParamsE$_ZN4cute3eso3ESOILb0ELb1EJiNS_1CILi144EEENS2_ILi512EEEEEC2ERKiRKS3_RKS4_)
        /*1e44*/ 	.word	0x00000000


	//----- nvinfo : EIATTR_FRAME_SIZE
	.align		4
.L_1302:
        /*1e48*/ 	.byte	0x04, 0x11
        /*1e4a*/ 	.short	(.L_1304 - .L_1303)
	.align		4
.L_1303:
        /*1e4c*/ 	.word	index@($_ZN7cutlass13device_kernelIN5flash19enable_sm80_to_sm89INS1_16FlashAttnBwdSm80INS1_25CollectiveMainloopBwdSm80ILi2ELi2EN4cute5tupleIJNS5_1CILi128EEES8_NS7_ILi64EEEEEENS_6half_tEfNS_4arch4Sm80ELb1ELb0ELb1ELb1ELb1ELb0ELb0ELb0ELi2ELi4ELi4ELi4ELb0EEENS1_21CollectiveEpilogueBwdISA_SB_SD_Li256ELb1ELb0ELi2EEENS1_25SingleTileBwdLPTSchedulerILb1ELi128ELb1EEEEEEEEEvNT_6ParamsE$_ZN4cute3eso3ESOILb0ELb1EJiNS_1CILi144EEENS2_ILi288EEEEEC2ERKiRKS3_RKS4_)
        /*1e50*/ 	.word	0x00000000


	//----- nvinfo : EIATTR_FRAME_SIZE
	.align		4
.L_1304:
        /*1e54*/ 	.byte	0x04, 0x11
        /*1e56*/ 	.short	(.L_1306 - .L_1305)
	.align		4
.L_1305:
        /*1e58*/ 	.word	index@($_ZN7cutlass13device_kernelIN5flash19enable_sm80_to_sm89INS1_16FlashAttnBwdSm80INS1_25CollectiveMainloopBwdSm80ILi2ELi2EN4cute5tupleIJNS5_1CILi128EEES8_NS7_ILi64EEEEEENS_6half_tEfNS_4arch4Sm80ELb1ELb0ELb1ELb1ELb1ELb0ELb0ELb0ELi2ELi4ELi4ELi4ELb0EEENS1_21CollectiveEpilogueBwdISA_SB_SD_Li256ELb1ELb0ELi2EEENS1_25SingleTileBwdLPTSchedulerILb1ELi128ELb1EEEEEEEEEvNT_6ParamsE$_ZN4cute3eso3ESOILb0ELb1EJiNS_1CILi0EEEEEC2ERKiRKS3_)
        /*1e5c*/ 	.word	0x00000000


	//----- nvinfo : EIATTR_FRAME_SIZE
	.align		4
.L_1306:
        /*1e60*/ 	.byte	0x04, 0x11
        /*1e62*/ 	.short	(.L_1308 - .L_1307)
	.align		4
.L_1307:
        /*1e64*/ 	.word	index@($_ZN7cutlass13device_kernelIN5flash19enable_sm80_to_sm89INS1_16FlashAttnBwdSm80INS1_25CollectiveMainloopBwdSm80ILi2ELi2EN4cute5tupleIJNS5_1CILi128EEES8_NS7_ILi64EEEEEENS_6half_tEfNS_4arch4Sm80ELb1ELb0ELb1ELb1ELb1ELb0ELb0ELb0ELi2ELi4ELi4ELi4ELb0EEENS1_21CollectiveEpilogueBwdISA_SB_SD_Li256ELb1ELb0ELi2EEENS1_25SingleTileBwdLPTSchedulerILb1ELi128ELb1EEEEEEEEEvNT_6ParamsE$_ZN4cute3eso3ESOILb0ELb1EJNS_6LayoutINS_5tupleIJNS3_IJNS_1CILi8EEENS4_ILi1EEEEEENS4_ILi2EEEEEENS3_IJNS3_IJS6_NS4_ILi0EEEEEEiEEEEESA_EEC2ERKSD_RKSA_)
        /*1e68*/ 	.word	0x00000000


	//----- nvinfo : EIATTR_FRAME_SIZE
	.align		4
.L_1308:
        /*1e6c*/ 	.byte	0x04, 0x11
        /*1e6e*/ 	.short	(.L_1310 - .L_1309)
	.align		4
.L_1309:
        /*1e70*/ 	.word	index@($_ZN7cutlass13device_kernelIN5flash19enable_sm80_to_sm89INS1_16FlashAttnBwdSm80INS1_25CollectiveMainloopBwdSm80ILi2ELi2EN4cute5tupleIJNS5_1CILi128EEES8_NS7_ILi64EEEEEENS_6half_tEfNS_4arch4Sm80ELb1ELb0ELb1ELb1ELb1ELb0ELb0ELb0ELi2ELi4ELi4ELi4ELb0EEENS1_21CollectiveEpilogueBwdISA_SB_SD_Li256ELb1ELb0ELi2EEENS1_25SingleTileBwdLPTSchedulerILb1ELi128ELb1EEEEEEEEEvNT_6ParamsE$_ZN4cute3eso3ESOILb0ELb1EJNS_5tupleIJiNS2_IJiNS_1CILi0EEEEEEEEENS2_IJNS_10UnderscoreENS2_IJS7_S7_EEEEEEEEC2ERKS6_RKS9_)
        /*1e74*/ 	.word	0x00000000


	//----- nvinfo : EIATTR_FRAME_SIZE
	.align		4
.L_1310:
        /*1e78*/ 	.byte	0x04, 0x11
        /*1e7a*/ 	.short	(.L_1312 - .L_1311)
	.align		4
.L_1311:
        /*1e7c*/ 	.word	index@($_ZN7cutlass13device_kernelIN5flash19enable_sm80_to_sm89INS1_16FlashAttnBwdSm80INS1_25CollectiveMainloopBwdSm80ILi2ELi2EN4cute5tupleIJNS5_1CILi128EEES8_NS7_ILi64EEEEEENS_6half_tEfNS_4arch4Sm80ELb1ELb0ELb1ELb1ELb1ELb0ELb0ELb0ELi2ELi4ELi4ELi4ELb0EEENS1_21CollectiveEpilogueBwdISA_SB_SD_Li256ELb1ELb0ELi2EEENS1_25SingleTileBwdLPTSchedulerILb1ELi128ELb1EEEEEEEEEvNT_6ParamsE$_ZN4cute3eso3ESOILb0ELb0EJiiiNS_1CILi72EEENS2_ILi512EEEEEC2ERKiS7_S7_RKS3_RKS4_)
        /*1e80*/ 	.word	0x00000000


	//----- nvinfo : EIATTR_FRAME_SIZE
	.align		4
.L_1312:
        /*1e84*/ 	.byte	0x04, 0x11
        /*1e86*/ 	.short	(.L_1314 - .L_1313)
	.align		4
.L_1313:
        /*1e88*/ 	.word	index@($_ZN7cutlass13device_kernelIN5flash19enable_sm80_to_sm89INS1_16FlashAttnBwdSm80INS1_25CollectiveMainloopBwdSm80ILi2ELi2EN4cute5tupleIJNS5_1CILi128EEES8_NS7_ILi64EEEEEENS_6half_tEfNS_4arch4Sm80ELb1ELb0ELb1ELb1ELb1ELb0ELb0ELb0ELi2ELi4ELi4ELi4ELb0EEENS1_21CollectiveEpilogueBwdISA_SB_SD_Li256ELb1ELb0ELi2EEENS1_25SingleTileBwdLPTSchedulerILb1ELi128ELb1EEEEEEEEEvNT_6ParamsE$_ZN4cute3eso3ESOILb0ELb0EJiiiNS_1CILi144EEENS2_ILi512EEEEEC2ERKiS7_S7_RKS3_RKS4_)
        /*1e8c*/ 	.word	0x00000000


	//----- nvinfo : EIATTR_FRAME_SIZE
	.align		4
.L_1314:
        /*1e90*/ 	.byte	0x04, 0x11
        /*1e92*/ 	.short	(.L_1316 - .L_1315)
	.align		4
.L_1315:
        /*1e94*/ 	.word	index@($_ZN7cutlass13device_kernelIN5flash19enable_sm80_to_sm89INS1_16FlashAttnBwdSm80INS1_25CollectiveMainloopBwdSm80ILi2ELi2EN4cute5tupleIJNS5_1CILi128EEES8_NS7_ILi64EEEEEENS_6half_tEfNS_4arch4Sm80ELb1ELb0ELb1ELb1ELb1ELb0ELb0ELb0ELi2ELi4ELi4ELi4ELb0EEENS1_21CollectiveEpilogueBwdISA_SB_SD_Li256ELb1ELb0ELi2EEENS1_25SingleTileBwdLPTSchedulerILb1ELi128ELb1EEEEEEEEEvNT_6ParamsE$_ZN4cute3eso3ESOILb0ELb0EJiiiEEC2ERKiS4_S4_)
        /*1e98*/ 	.word	0x00000000


	//----- nvinfo : EIATTR_FRAME_SIZE
	.align		4
.L_1316:
        /*1e9c*/ 	.byte	0x04, 0x11
        /*1e9e*/ 	.short	(.L_1318 - .L_1317)
	.align		4
.L_1317:
        /*1ea0*/ 	.word	index@($_ZN7cutlass13device_kernelIN5flash19enable_sm80_to_sm89INS1_16FlashAttnBwdSm80INS1_25CollectiveMainloopBwdSm80ILi2ELi2EN4cute5tupleIJNS5_1CILi128EEES8_NS7_ILi64EEEEEENS_6half_tEfNS_4arch4Sm80ELb1ELb0ELb1ELb1ELb1ELb0ELb0ELb0ELi2ELi4ELi4ELi4ELb0EEENS1_21CollectiveEpilogueBwdISA_SB_SD_Li256ELb1ELb0ELi2EEENS1_25SingleTileBwdLPTSchedulerILb1ELi128ELb1EEEEEEEEEvNT_6ParamsE$_ZN4cute3eso3ESOILb0ELb0EJiiNS_1CILi72EEENS2_ILi512EEEEEC2ERKiS7_RKS3_RKS4_)
        /*1ea4*/ 	.word	0x00000000


	//----- nvinfo : EIATTR_FRAME_SIZE
	.align		4
.L_1318:
        /*1ea8*/ 	.byte	0x04, 0x11
        /*1eaa*/ 	.short	(.L_1320 - .L_1319)
	.align		4
.L_1319:
        /*1eac*/ 	.word	index@($_ZN7cutlass13device_kernelIN5flash19enable_sm80_to_sm89INS1_16FlashAttnBwdSm80INS1_25CollectiveMainloopBwdSm80ILi2ELi2EN4cute5tupleIJNS5_1CILi128EEES8_NS7_ILi64EEEEEENS_6half_tEfNS_4arch4Sm80ELb1ELb0ELb1ELb1ELb1ELb0ELb0ELb0ELi2ELi4ELi4ELi4ELb0EEENS1_21CollectiveEpilogueBwdISA_SB_SD_Li256ELb1ELb0ELi2EEENS1_25SingleTileBwdLPTSchedulerILb1ELi128ELb1EEEEEEEEEvNT_6ParamsE$_ZN4cute3eso3ESOILb0ELb0EJiiNS_1CILi144EEENS2_ILi512EEEEEC2ERKiS7_RKS3_RKS4_)
        /*1eb0*/ 	.word	0x00000000


	//----- nvinfo : EIATTR_FRAME_SIZE
	.align		4
.L_1320:
        /*1eb4*/ 	.byte	0x04, 0x11
        /*1eb6*/ 	.short	(.L_1322 - .L_1321)
	.align		4
.L_1321:
        /*1eb8*/ 	.word	index@($_ZN7cutlass13device_kernelIN5flash19enable_sm80_to_sm89INS1_16FlashAttnBwdSm80INS1_25CollectiveMainloopBwdSm80ILi2ELi2EN4cute5tupleIJNS5_1CILi128EEES8_NS7_ILi64EEEEEENS_6half_tEfNS_4arch4Sm80ELb1ELb0ELb1ELb1ELb1ELb0ELb0ELb0ELi2ELi4ELi4ELi4ELb0EEENS1_21CollectiveEpilogueBwdISA_SB_SD_Li256ELb1ELb0ELi2EEENS1_25SingleTileBwdLPTSchedulerILb1ELi128ELb1EEEEEEEEEvNT_6ParamsE$_ZN4cute3eso3ESOILb0ELb0EJiiEEC2ERKiS4_)
        /*1ebc*/ 	.word	0x00000000


	//----- nvinfo : EIATTR_FRAME_SIZE
	.align		4
.L_1322:
        /*1ec0*/ 	.byte	0x04, 0x11
        /*1ec2*/ 	.short	(.L_1324 - .L_1323)
	.align		4
.L_1323:
        /*1ec4*/ 	.word	index@($_ZN7cutlass13device_kernelIN5flash19enable_sm80_to_sm89INS1_16FlashAttnBwdSm80INS1_25CollectiveMainloopBwdSm80ILi2ELi2EN4cute5tupleIJNS5_1CILi128EEES8_NS7_ILi64EEEEEENS_6half_tEfNS_4arch4Sm80ELb1ELb0ELb1ELb1ELb1ELb0ELb0ELb0ELi2ELi4ELi4ELi4ELb0EEENS1_21CollectiveEpilogueBwdISA_SB_SD_Li256ELb1ELb0ELi2EEENS1_25SingleTileBwdLPTSchedulerILb1ELi128ELb1EEEEEEEEEvNT_6ParamsE$_ZN4cute3eso3ESOILb0ELb0EJiNS_5tupleIJiiEEEEEC2ERKiRKS3_)
        /*1ec8*/ 	.word	0x00000000


	//----- nvinfo : EIATTR_FRAME_SIZE
	.align		4
.L_1324:
        /*1ecc*/ 	.byte	0x04, 0x11
        /*1ece*/ 	.short	(.L_1326 - .L_1325)
	.align		4
.L_1325:
        /*1ed0*/ 	.word	index@($_ZN7cutlass13device_kernelIN5flash19enable_sm80_to_sm89INS1_16FlashAttnBwdSm80INS1_25CollectiveMainloopBwdSm80ILi2ELi2EN4cute5tupleIJNS5_1CILi128EEES8_NS7_ILi64EEEEEENS_6half_tEfNS_4arch4Sm80ELb1ELb0ELb1ELb1ELb1ELb0ELb0ELb0ELi2ELi4ELi4ELi4ELb0EEENS1_21CollectiveEpilogueBwdISA_SB_SD_Li256ELb1ELb0ELi2EEENS1_25SingleTileBwdLPTSchedulerILb1ELi128ELb1EEEEEEEEEvNT_6ParamsE$_ZN4cute3eso3ESOILb0ELb0EJiNS_5tupleIJiNS_1CILi0EEEEEEEEC2ERKiRKS5_)
        /*1ed4*/ 	.word	0x00000000


	//----- nvinfo : EIATTR_FRAME_SIZE
	.align		4
.L_1326:
        /*1ed8*/ 	.byte	0x04, 0x11
        /*1eda*/ 	.short	(.L_1328 - .L_1327)
	.align		4
.L_1327:
        /*1edc*/ 	.word	index@($_ZN7cutlass13device_kernelIN5flash19enable_sm80_to_sm89INS1_16FlashAttnBwdSm80INS1_25CollectiveMainloopBwdSm80ILi2ELi2EN4cute5tupleIJNS5_1CILi128EEES8_NS7_ILi64EEEEEENS_6half_tEfNS_4arch4Sm80ELb1ELb0ELb1ELb1ELb1ELb0ELb0ELb0ELi2ELi4ELi4ELi4ELb0EEENS1_21CollectiveEpilogueBwdISA_SB_SD_Li256ELb1ELb0ELi2EEENS1_25SingleTileBwdLPTSchedulerILb1ELi128ELb1EEEEEEEEEvNT_6ParamsE$_ZN4cute3eso3ESOILb0ELb0EJNS_6LayoutINS_5tupleIJNS3_IJNS_1CILi8EEENS4_ILi1EEEEEENS4_ILi2EEES5_EEENS3_IJNS3_IJS6_NS4_ILi0EEEEEEiNS4_ILi1024EEEEEEEEiEEC2ERKSE_RKi)
        /*1ee0*/ 	.word	0x00000000


	//----- nvinfo : EIATTR_FRAME_SIZE
	.align		4
.L_1328:
        /*1ee4*/ 	.byte	0x04, 0x11
        /*1ee6*/ 	.short	(.L_1330 - .L_1329)
	.align		4
.L_1329:
        /*1ee8*/ 	.word	index@($_ZN7cutlass13device_kernelIN5flash19enable_sm80_to_sm89INS1_16FlashAttnBwdSm80INS1_25CollectiveMainloopBwdSm80ILi2ELi2EN4cute5tupleIJNS5_1CILi128EEES8_NS7_ILi64EEEEEENS_6half_tEfNS_4arch4Sm80ELb1ELb0ELb1ELb1ELb1ELb0ELb0ELb0ELi2ELi4ELi4ELi4ELb0EEENS1_21CollectiveEpilogueBwdISA_SB_SD_Li256ELb1ELb0ELi2EEENS1_25SingleTileBwdLPTSchedulerILb1ELi128ELb1EEEEEEEEEvNT_6ParamsE$_ZN4cute3eso3ESOILb0ELb0EJNS_6LayoutINS_5tupleIJNS3_IJNS_1CILi8EEENS4_ILi1EEEEEENS4_ILi2EEES5_EEENS3_IJNS3_IJS6_NS4_ILi0EEEEEEiNS4_ILi1024EEEEEEEENS_10ViewEngineINS_8smem_ptrIPN7cutlass6half_tEEEEEEEC2ERKSE_RKSL_)
        /*1eec*/ 	.word	0x00000000


	//----- nvinfo : EIATTR_FRAME_SIZE
	.align		4
.L_1330:
        /*1ef0*/ 	.byte	0x04, 0x11
        /*1ef2*/ 	.short	(.L_1332 - .L_1331)
	.align		4
.L_1331:
        /*1ef4*/ 	.word	index@($_ZN7cutlass13device_kernelIN5flash19enable_sm80_to_sm89INS1_16FlashAttnBwdSm80INS1_25CollectiveMainloopBwdSm80ILi2ELi2EN4cute5tupleIJNS5_1CILi128EEES8_NS7_ILi64EEEEEENS_6half_tEfNS_4arch4Sm80ELb1ELb0ELb1ELb1ELb1ELb0ELb0ELb0ELi2ELi4ELi4ELi4ELb0EEENS1_21CollectiveEpilogueBwdISA_SB_SD_Li256ELb1ELb0ELi2EEENS1_25SingleTileBwdLPTSchedulerILb1ELi128ELb1EEEEEEEEEvNT_6ParamsE$_ZN4cute3eso3ESOILb0ELb0EJNS_6LayoutINS_5tupleIJNS3_IJNS_1CILi8EEENS4_ILi1EEEEEENS4_ILi2EEENS3_IJS8_S8_EEEEEENS3_IJNS3_IJS6_NS4_ILi0EEEEEENS4_ILi4096EEENS3_IJiiEEEEEEEEiEEC2ERKSG_RKi)
        /*1ef8*/ 	.word	0x00000000


	//----- nvinfo : EIATTR_FRAME_SIZE
	.align		4
.L_1332:
        /*1efc*/ 	.byte	0x04, 0x11
        /*1efe*/ 	.short	(.L_1334 - .L_1333)
	.align		4
.L_1333:
        /*1f00*/ 	.word	index@($_ZN7cutlass13device_kernelIN5flash19enable_sm80_to_sm89INS1_16FlashAttnBwdSm80INS1_25CollectiveMainloopBwdSm80ILi2ELi2EN4cute5tupleIJNS5_1CILi128EEES8_NS7_ILi64EEEEEENS_6half_tEfNS_4arch4Sm80ELb1ELb0ELb1ELb1ELb1ELb0ELb0ELb0ELi2ELi4ELi4ELi4ELb0EEENS1_21CollectiveEpilogueBwdISA_SB_SD_Li256ELb1ELb0ELi2EEENS1_25SingleTileBwdLPTSchedulerILb1ELi128ELb1EEEEEEEEEvNT_6ParamsE$_ZN4cute3eso3ESOILb0ELb0EJNS_6LayoutINS_5tupleIJNS3_IJNS_1CILi8EEENS4_ILi1EEEEEENS4_ILi2EEENS3_IJS8_S8_EEEEEENS3_IJNS3_IJS6_NS4_ILi0EEEEEENS4_ILi4096EEENS3_IJiiEEEEEEEENS_10ViewEngineINS_8smem_ptrIPN7cutlass6half_tEEEEEEEC2ERKSG_RKSN_)
        /*1f04*/ 	.word	0x00000000


	//----- nvinfo : EIATTR_FRAME_SIZE
	.align		4
.L_1334:
        /*1f08*/ 	.byte	0x04, 0x11
        /*1f0a*/ 	.short	(.L_1336 - .L_1335)
	.align		4
.L_1335:
        /*1f0c*/ 	.word	index@($_ZN7cutlass13device_kernelIN5flash19enable_sm80_to_sm89INS1_16FlashAttnBwdSm80INS1_25CollectiveMainloopBwdSm80ILi2ELi2EN4cute5tupleIJNS5_1CILi128EEES8_NS7_ILi64EEEEEENS_6half_tEfNS_4arch4Sm80ELb1ELb0ELb1ELb1ELb1ELb0ELb0ELb0ELi2ELi4ELi4ELi4ELb0EEENS1_21CollectiveEpilogueBwdISA_SB_SD_Li256ELb1ELb0ELi2EEENS1_25SingleTileBwdLPTSchedulerILb1ELi128ELb1EEEEEEEEEvNT_6ParamsE$_ZN4cute3eso3ESOILb0ELb0EJNS_6LayoutINS_5tupleIJNS3_IJNS_1CILi8EEENS4_ILi1EEEEEENS4_ILi2EEEEEENS3_IJNS3_IJS6_NS4_ILi0EEEEEEiEEEEEiEEC2ERKSD_RKi)
        /*1f10*/ 	.word	0x00000000


	//----- nvinfo : EIATTR_FRAME_SIZE
	.align		4
.L_1336:
        /*1f14*/ 	.byte	0x04, 0x11
        /*1f16*/ 	.short	(.L_1338 - .L_1337)
	.align		4
.L_1337:
        /*1f18*/ 	.word	index@($_ZN7cutlass13device_kernelIN5flash19enable_sm80_to_sm89INS1_16FlashAttnBwdSm80INS1_25CollectiveMainloopBwdSm80ILi2ELi2EN4cute5tupleIJNS5_1CILi128EEES8_NS7_ILi64EEEEEENS_6half_tEfNS_4arch4Sm80ELb1ELb0ELb1ELb1ELb1ELb0ELb0ELb0ELi2ELi4ELi4ELi4ELb0EEENS1_21CollectiveEpilogueBwdISA_SB_SD_Li256ELb1ELb0ELi2EEENS1_25SingleTileBwdLPTSchedulerILb1ELi128ELb1EEEEEEEEEvNT_6ParamsE$_ZN4cute3eso3ESOILb0ELb0EJNS_6LayoutINS_5tupleIJNS3_IJNS_1CILi8EEENS4_ILi1EEEEEENS4_ILi2EEEEEENS3_IJNS3_IJS6_NS4_ILi0EEEEEEiEEEEENS_10ViewEngineINS_8smem_ptrIPN7cutlass6half_tEEEEEEEC2ERKSD_RKSK_)
        /*1f1c*/ 	.word	0x00000000


	//----- nvinfo : EIATTR_FRAME_SIZE
	.align		4
.L_1338:
        /*1f20*/ 	.byte	0x04, 0x11
        /*1f22*/ 	.short	(.L_1340 - .L_1339)
	.align		4
.L_1339:
        /*1f24*/ 	.word	index@($_ZN7cutlass13device_kernelIN5flash19enable_sm80_to_sm89INS1_16FlashAttnBwdSm80INS1_25CollectiveMainloopBwdSm80ILi2ELi2EN4cute5tupleIJNS5_1CILi128EEES8_NS7_ILi64EEEEEENS_6half_tEfNS_4arch4Sm80ELb1ELb0ELb1ELb1ELb1ELb0ELb0ELb0ELi2ELi4ELi4ELi4ELb0EEENS1_21CollectiveEpilogueBwdISA_SB_SD_Li256ELb1ELb0ELi2EEENS1_25SingleTileBwdLPTSchedulerILb1ELi128ELb1EEEEEEEEEvNT_6ParamsE$_ZN4cute3eso3ESOILb0ELb0EJNS_6LayoutINS_5tupleIJNS3_IJNS_1CILi8EEENS4_ILi1EEEEEENS3_IJNS4_ILi2EEEEEEEEENS3_IJNS3_IJS6_NS4_ILi0EEEEEENS3_IJiEEEEEEEENS_10ViewEngineINS_8smem_ptrIPN7cutlass6half_tEEEEEEEC2ERKSF_RKSM_)
        /*1f28*/ 	.word	0x00000000


	//----- nvinfo : EIATTR_FRAME_SIZE
	.align		4
.L_1340:
        /*1f2c*/ 	.byte	0x04, 0x11
        /*1f2e*/ 	.short	(.L_1342 - .L_1341)
	.align		4
.L_1341:
        /*1f30*/ 	.word	index@($_ZN7cutlass13device_kernelIN5flash19enable_sm80_to_sm89INS1_16FlashAttnBwdSm80INS1_25CollectiveMainloopBwdSm80ILi2ELi2EN4cute5tupleIJNS5_1CILi128EEES8_NS7_ILi64EEEEEENS_6half_tEfNS_4arch4Sm80ELb1ELb0ELb1ELb1ELb1ELb0ELb0ELb0ELi2ELi4ELi4ELi4ELb0EEENS1_21CollectiveEpilogueBwdISA_SB_SD_Li256ELb1ELb0ELi2EEENS1_25SingleTileBwdLPTSchedulerILb1ELi128ELb1EEEEEEEEEvNT_6ParamsE$_ZN4cute3eso3ESOILb0ELb0EJNS_6LayoutINS_5tupleIJNS3_IJNS_1CILi2EEES5_S5_EEES5_NS3_IJS5_S5_EEEEEENS3_IJNS3_IJNS4_ILi1EEENS4_ILi512EEEiEEENS4_ILi4096EEENS3_IJiiEEEEEEEEjEEC2ERKSF_RKj)
        /*1f34*/ 	.word	0x00000000


	//----- nvinfo : EIATTR_FRAME_SIZE
	.align		4
.L_1342:
        /*1f38*/ 	.byte	0x04, 0x11
        /*1f3a*/ 	.short	(.L_1344 - .L_1343)
	.align		4
.L_1343:
        /*1f3c*/ 	.word	index@($_ZN7cutlass13device_kernelIN5flash19enable_sm80_to_sm89INS1_16FlashAttnBwdSm80INS1_25CollectiveMainloopBwdSm80ILi2ELi2EN4cute5tupleIJNS5_1CILi128EEES8_NS7_ILi64EEEEEENS_6half_tEfNS_4arch4Sm80ELb1ELb0ELb1ELb1ELb1ELb0ELb0ELb0ELi2ELi4ELi4ELi4ELb0EEENS1_21CollectiveEpilogueBwdISA_SB_SD_Li256ELb1ELb0ELi2EEENS1_25SingleTileBwdLPTSchedulerILb1ELi128ELb1EEEEEEEEEvNT_6ParamsE$_ZN4cute3eso3ESOILb0ELb0EJNS_6LayoutINS_5tupleIJNS3_IJNS_1CILi2EEES5_S5_EEES5_NS3_IJS5_S5_EEEEEENS3_IJNS3_IJNS4_ILi1EEENS4_ILi512EEEiEEENS4_ILi4096EEENS3_IJiiEEEEEEEENS_10ViewEngineINS_8smem_ptrIPN7cutlass6half_tEEEEEEEC2ERKSF_RKSM_)
        /*1f40*/ 	.word	0x00000000


	//----- nvinfo : EIATTR_FRAME_SIZE
	.align		4
.L_1344:
        /*1f44*/ 	.byte	0x04, 0x11
        /*1f46*/ 	.short	(.L_1346 - .L_1345)
	.align		4
.L_1345:
        /*1f48*/ 	.word	index@($_ZN7cutlass13device_kernelIN5flash19enable_sm80_to_sm89INS1_16FlashAttnBwdSm80INS1_25CollectiveMainloopBwdSm80ILi2ELi2EN4cute5tupleIJNS5_1CILi128EEES8_NS7_ILi64EEEEEENS_6half_tEfNS_4arch4Sm80ELb1ELb0ELb1ELb1ELb1ELb0ELb0ELb0ELi2ELi4ELi4ELi4ELb0EEENS1_21CollectiveEpilogueBwdISA_SB_SD_Li256ELb1ELb0ELi2EEENS1_25SingleTileBwdLPTSchedulerILb1ELi128ELb1EEEEEEEEEvNT_6ParamsE$_ZN4cute3eso3ESOILb0ELb0EJNS_6LayoutINS_5tupleIJNS3_IJNS_1CILi2EEES5_S5_EEES5_NS3_IJNS3_IJS5_S5_EEES5_EEEEEENS3_IJNS3_IJNS4_ILi1EEENS4_ILi512EEEiEEENS4_ILi4096EEENS3_IJNS3_IJiiEEENS4_ILi8192EEEEEEEEEEEjEEC2ERKSI_RKj)
        /*1f4c*/ 	.word	0x00000000


	//----- nvinfo : EIATTR_FRAME_SIZE
	.align		4
.L_1346:
        /*1f50*/ 	.byte	0x04, 0x11
        /*1f52*/ 	.short	(.L_1348 - .L_1347)
	.align		4
.L_1347:
        /*1f54*/ 	.word	index@($_ZN7cutlass13device_kernelIN5flash19enable_sm80_to_sm89INS1_16FlashAttnBwdSm80INS1_25CollectiveMainloopBwdSm80ILi2ELi2EN4cute5tupleIJNS5_1CILi128EEES8_NS7_ILi64EEEEEENS_6half_tEfNS_4arch4Sm80ELb1ELb0ELb1ELb1ELb1ELb0ELb0ELb0ELi2ELi4ELi4ELi4ELb0EEENS1_21CollectiveEpilogueBwdISA_SB_SD_Li256ELb1ELb0ELi2EEENS1_25SingleTileBwdLPTSchedulerILb1ELi128ELb1EEEEEEEEEvNT_6ParamsE$_ZN4cute3eso3ESOILb0ELb0EJNS_6LayoutINS_5tupleIJNS3_IJNS_1CILi2EEES5_S5_EEES5_NS3_IJNS3_IJS5_S5_EEES5_EEEEEENS3_IJNS3_IJNS4_ILi1EEENS4_ILi512EEEiEEENS4_ILi4096EEENS3_IJNS3_IJiiEEENS4_ILi8192EEEEEEEEEEENS_10ViewEngineINS_8smem_ptrIPN7cutlass6half_tEEEEEEEC2ERKSI_RKSP_)
        /*1f58*/ 	.word	0x00000000


	//----- nvinfo : EIATTR_FRAME_SIZE
	.align		4
.L_1348:
        /*1f5c*/ 	.byte	0x04, 0x11
        /*1f5e*/ 	.short	(.L_1350 - .L_1349)
	.align		4
.L_1349:
        /*1f60*/ 	.word	index@($_ZN7cutlass13device_kernelIN5flash19enable_sm80_to_sm89INS1_16FlashAttnBwdSm80INS1_25CollectiveMainloopBwdSm80ILi2ELi2EN4cute5tupleIJNS5_1CILi128EEES8_NS7_ILi64EEEEEENS_6half_tEfNS_4arch4Sm80ELb1ELb0ELb1ELb1ELb1ELb0ELb0ELb0ELi2ELi4ELi4ELi4ELb0EEENS1_21CollectiveEpilogueBwdISA_SB_SD_Li256ELb1ELb0ELi2EEENS1_25SingleTileBwdLPTSchedulerILb1ELi128ELb1EEEEEEEEEvNT_6ParamsE$_ZN4cute3eso3ESOILb0ELb0EJNS_6LayoutINS_5tupleIJNS3_IJNS_1CILi2EEES5_EEES6_NS4_ILi8EEEEEENS3_IJNS3_IJiNS4_ILi512EEEEEENS3_IJiiEEENS4_ILi1024EEEEEEEEjEEC2ERKSE_RKj)
        /*1f64*/ 	.word	0x00000000


	//----- nvinfo : EIATTR_FRAME_SIZE
	.align		4
.L_1350:
        /*1f68*/ 	.byte	0x04, 0x11
        /*1f6a*/ 	.short	(.L_1352 - .L_1351)
	.align		4
.L_1351:
        /*1f6c*/ 	.word	index@($_ZN7cutlass13device_kernelIN5flash19enable_sm80_to_sm89INS1_16FlashAttnBwdSm80INS1_25CollectiveMainloopBwdSm80ILi2ELi2EN4cute5tupleIJNS5_1CILi128EEES8_NS7_ILi64EEEEEENS_6half_tEfNS_4arch4Sm80ELb1ELb0ELb1ELb1ELb1ELb0ELb0ELb0ELi2ELi4ELi4ELi4ELb0EEENS1_21CollectiveEpilogueBwdISA_SB_SD_Li256ELb1ELb0ELi2EEENS1_25SingleTileBwdLPTSchedulerILb1ELi128ELb1EEEEEEEEEvNT_6ParamsE$_ZN4cute3eso3ESOILb0ELb0EJNS_6LayoutINS_5tupleIJNS3_IJNS_1CILi2EEES5_EEES6_NS4_ILi8EEEEEENS3_IJNS3_IJiNS4_ILi512EEEEEENS3_IJiiEEENS4_ILi1024EEEEEEEENS_10ViewEngineINS_8smem_ptrIPN7cutlass6half_tEEEEEEEC2ERKSE_RKSL_)
        /*1f70*/ 	.word	0x00000000


	//----- nvinfo : EIATTR_FRAME_SIZE
	.align		4
.L_1352:
        /*1f74*/ 	.byte	0x04, 0x11
        /*1f76*/ 	.short	(.L_1354 - .L_1353)
	.align		4
.L_1353:
        /*1f78*/ 	.word	index@($_ZN7cutlass13device_kernelIN5flash19enable_sm80_to_sm89INS1_16FlashAttnBwdSm80INS1_25CollectiveMainloopBwdSm80ILi2ELi2EN4cute5tupleIJNS5_1CILi128EEES8_NS7_ILi64EEEEEENS_6half_tEfNS_4arch4Sm80ELb1ELb0ELb1ELb1ELb1ELb0ELb0ELb0ELi2ELi4ELi4ELi4ELb0EEENS1_21CollectiveEpilogueBwdISA_SB_SD_Li256ELb1ELb0ELi2EEENS1_25SingleTileBwdLPTSchedulerILb1ELi128ELb1EEEEEEEEEvNT_6ParamsE$_ZN4cute3eso3ESOILb0ELb0EJNS_6LayoutINS_5tupleIJNS3_IJNS_1CILi2EEES5_EEENS4_ILi8EEES6_EEENS3_IJNS3_IJNS4_ILi1EEEiEEENS4_ILi1024EEENS3_IJiiEEEEEEEEjEEC2ERKSE_RKj)
        /*1f7c*/ 	.word	0x00000000


	//----- nvinfo : EIATTR_FRAME_SIZE
	.align		4
.L_1354:
        /*1f80*/ 	.byte	0x04, 0x11
        /*1f82*/ 	.short	(.L_1356 - .L_1355)
	.align		4
.L_1355:
        /*1f84*/ 	.word	index@($_ZN7cutlass13device_kernelIN5flash19enable_sm80_to_sm89INS1_16FlashAttnBwdSm80INS1_25CollectiveMainloopBwdSm80ILi2ELi2EN4cute5tupleIJNS5_1CILi128EEES8_NS7_ILi64EEEEEENS_6half_tEfNS_4arch4Sm80ELb1ELb0ELb1ELb1ELb1ELb0ELb0ELb0ELi2ELi4ELi4ELi4ELb0EEENS1_21CollectiveEpilogueBwdISA_SB_SD_Li256ELb1ELb0ELi2EEENS1_25SingleTileBwdLPTSchedulerILb1ELi128ELb1EEEEEEEEEvNT_6ParamsE$_ZN4cute3eso3ESOILb0ELb0EJNS_6LayoutINS_5tupleIJNS3_IJNS_1CILi2EEES5_EEENS4_ILi8EEES6_EEENS3_IJNS3_IJNS4_ILi1EEEiEEENS4_ILi1024EEENS3_IJiiEEEEEEEENS_10ViewEngineINS_8smem_ptrIPN7cutlass6half_tEEEEEEEC2ERKSE_RKSL_)
        /*1f88*/ 	.word	0x00000000


	//----- nvinfo : EIATTR_FRAME_SIZE
	.align		4
.L_1356:
        /*1f8c*/ 	.byte	0x04, 0x11
        /*1f8e*/ 	.short	(.L_1358 - .L_1357)
	.align		4
.L_1357:
        /*1f90*/ 	.word	index@($_ZN7cutlass13device_kernelIN5flash19enable_sm80_to_sm89INS1_16FlashAttnBwdSm80INS1_25CollectiveMainloopBwdSm80ILi2ELi2EN4cute5tupleIJNS5_1CILi128EEES8_NS7_ILi64EEEEEENS_6half_tEfNS_4arch4Sm80ELb1ELb0ELb1ELb1ELb1ELb0ELb0ELb0ELi2ELi4ELi4ELi4ELb0EEENS1_21CollectiveEpilogueBwdISA_SB_SD_Li256ELb1ELb0ELi2EEENS1_25SingleTileBwdLPTSchedulerILb1ELi128ELb1EEEEEEEEEvNT_6ParamsE$_ZN4cute3eso3ESOILb0ELb0EJNS_6LayoutINS_5tupleIJNS3_IJNS_1CILi1EEENS3_IJS5_NS4_ILi2EEES6_EEEEEES6_NS3_IJS6_S6_EEEEEENS3_IJNS3_IJNS4_ILi0EEENS3_IJS5_NS4_ILi256EEEiEEEEEENS4_ILi2048EEENS3_IJiNS4_ILi4096EEEEEEEEEEENS_10ViewEngineINS_8smem_ptrIPjEEEEEEC2ERKSJ_RKSO_)
        /*1f94*/ 	.word	0x00000000


	//----- nvinfo : EIATTR_FRAME_SIZE
	.align		4
.L_1358:
        /*1f98*/ 	.byte	0x04, 0x11
        /*1f9a*/ 	.short	(.L_1360 - .L_1359)
	.align		4
.L_1359:
        /*1f9c*/ 	.word	index@($_ZN7cutlass13device_kernelIN5flash19enable_sm80_to_sm89INS1_16FlashAttnBwdSm80INS1_25CollectiveMainloopBwdSm80ILi2ELi2EN4cute5tupleIJNS5_1CILi128EEES8_NS7_ILi64EEEEEENS_6half_tEfNS_4arch4Sm80ELb1ELb0ELb1ELb1ELb1ELb0ELb0ELb0ELi2ELi4ELi4ELi4ELb0EEENS1_21CollectiveEpilogueBwdISA_SB_SD_Li256ELb1ELb0ELi2EEENS1_25SingleTileBwdLPTSchedulerILb1ELi128ELb1EEEEEEEEEvNT_6ParamsE$_ZN4cute3eso3ESOILb0ELb0EJNS_6LayoutINS_5tupleIJNS3_IJNS3_IJNS_1CILi8EEENS4_ILi1EEEEEES6_EEENS3_IJNS3_IJS6_S6_EEENS4_ILi2EEEEEEEEENS3_IJNS3_IJNS3_IJS6_NS4_ILi0EEEEEESD_EEENS3_IJNS3_IJSD_SD_EEEiEEEEEEEENS_10ViewEngineINS_8smem_ptrIPN7cutlass6half_tEEEEEEEC2ERKSJ_RKSQ_)
        /*1fa0*/ 	.word	0x00000000


	//----- nvinfo : EIATTR_FRAME_SIZE
	.align		4
.L_1360:
        /*1fa4*/ 	.byte	0x04, 0x11
        /*1fa6*/ 	.short	(.L_1362 - .L_1361)
	.align		4
.L_1361:
        /*1fa8*/ 	.word	index@($_ZN7cutlass13device_kernelIN5flash19enable_sm80_to_sm89INS1_16FlashAttnBwdSm80INS1_25CollectiveMainloopBwdSm80ILi2ELi2EN4cute5tupleIJNS5_1CILi128EEES8_NS7_ILi64EEEEEENS_6half_tEfNS_4arch4Sm80ELb1ELb0ELb1ELb1ELb1ELb0ELb0ELb0ELi2ELi4ELi4ELi4ELb0EEENS1_21CollectiveEpilogueBwdISA_SB_SD_Li256ELb1ELb0ELi2EEENS1_25SingleTileBwdLPTSchedulerILb1ELi128ELb1EEEEEEEEEvNT_6ParamsE$_ZN4cute3eso3ESOILb0ELb0EJNS_5tupleIJiNS_1CILi512EEEEEENS2_IJiiEEENS3_ILi1024EEEEEC2ERKS5_RKS6_RKS7_)
        /*1fac*/ 	.word	0x00000000


	//----- nvinfo : EIATTR_FRAME_SIZE
	.align		4
.L_1362:
        /*1fb0*/ 	.byte	0x04, 0x11
        /*1fb2*/ 	.short	(.L_1364 - .L_1363)
	.align		4
.L_1363:
        /*1fb4*/ 	.word	index@($_ZN7cutlass13device_kernelIN5flash19enable_sm80_to_sm89INS1_16FlashAttnBwdSm80INS1_25CollectiveMainloopBwdSm80ILi2ELi2EN4cute5tupleIJNS5_1CILi128EEES8_NS7_ILi64EEEEEENS_6half_tEfNS_4arch4Sm80ELb1ELb0ELb1ELb1ELb1ELb0ELb0ELb0ELi2ELi4ELi4ELi4ELb0EEENS1_21CollectiveEpilogueBwdISA_SB_SD_Li256ELb1ELb0ELi2EEENS1_25SingleTileBwdLPTSchedulerILb1ELi128ELb1EEEEEEEEEvNT_6ParamsE$_ZN4cute3eso3ESOILb0ELb0EJNS_5tupleIJNS_1CILi1EEEiEEENS3_ILi1024EEENS2_IJiiEEEEEC2ERKS5_RKS6_RKS7_)
        /*1fb8*/ 	.word	0x00000000


	//----- nvinfo : EIATTR_FRAME_SIZE
	.align		4
.L_1364:
        /*1fbc*/ 	.byte	0x04, 0x11
        /*1fbe*/ 	.short	(.L_1366 - .L_1365)
	.align		4
.L_1365:
        /*1fc0*/ 	.word	index@($_ZN7cutlass13device_kernelIN5flash19enable_sm80_to_sm89INS1_16FlashAttnBwdSm80INS1_25CollectiveMainloopBwdSm80ILi2ELi2EN4cute5tupleIJNS5_1CILi128EEES8_NS7_ILi64EEEEEENS_6half_tEfNS_4arch4Sm80ELb1ELb0ELb1ELb1ELb1ELb0ELb0ELb0ELi2ELi4ELi4ELi4ELb0EEENS1_21CollectiveEpilogueBwdISA_SB_SD_Li256ELb1ELb0ELi2EEENS1_25SingleTileBwdLPTSchedulerILb1ELi128ELb1EEEEEEEEEvNT_6ParamsE$_ZN4cute3eso3ESOILb0ELb0EJNS_5tupleIJNS_1CILi1EEENS3_ILi512EEEiEEENS3_ILi4096EEENS2_IJiiEEEEEC2ERKS6_RKS7_RKS8_)
        /*1fc4*/ 	.word	0x00000000


	//----- nvinfo : EIATTR_FRAME_SIZE
	.align		4
.L_1366:
        /*1fc8*/ 	.byte	0x04, 0x11
        /*1fca*/ 	.short	(.L_1368 - .L_1367)
	.align		4
.L_1367:
        /*1fcc*/ 	.word	index@($_ZN7cutlass13device_kernelIN5flash19enable_sm80_to_sm89INS1_16FlashAttnBwdSm80INS1_25CollectiveMainloopBwdSm80ILi2ELi2EN4cute5tupleIJNS5_1CILi128EEES8_NS7_ILi64EEEEEENS_6half_tEfNS_4arch4Sm80ELb1ELb0ELb1ELb1ELb1ELb0ELb0ELb0ELi2ELi4ELi4ELi4ELb0EEENS1_21CollectiveEpilogueBwdISA_SB_SD_Li256ELb1ELb0ELi2EEENS1_25SingleTileBwdLPTSchedulerILb1ELi128ELb1EEEEEEEEEvNT_6ParamsE$_ZN4cute3eso3ESOILb0ELb0EJNS_5tupleIJNS_1CILi1EEENS3_ILi512EEEiEEENS3_ILi4096EEENS2_IJNS2_IJiiEEENS3_ILi8192EEEEEEEEC2ERKS6_RKS7_RKSA_)
        /*1fd0*/ 	.word	0x00000000


	//----- nvinfo : EIATTR_FRAME_SIZE
	.align		4
.L_1368:
        /*1fd4*/ 	.byte	0x04, 0x11
        /*1fd6*/ 	.short	(.L_1370 - .L_1369)
	.align		4
.L_1369:
        /*1fd8*/ 	.word	index@($_ZN7cutlass13device_kernelIN5flash19enable_sm80_to_sm89INS1_16FlashAttnBwdSm80INS1_25CollectiveMainloopBwdSm80ILi2ELi2EN4cute5tupleIJNS5_1CILi128EEES8_NS7_ILi64EEEEEENS_6half_tEfNS_4arch4Sm80ELb1ELb0ELb1ELb1ELb1ELb0ELb0ELb0ELi2ELi4ELi4ELi4ELb0EEENS1_21CollectiveEpilogueBwdISA_SB_SD_Li256ELb1ELb0ELi2EEENS1_25SingleTileBwdLPTSchedulerILb1ELi128ELb1EEEEEEEEEvNT_6ParamsE$_ZN4cute3eso3ESOILb0ELb0EJNS_5tupleIJNS_1CILi0EEENS2_IJNS3_ILi1EEENS3_ILi256EEEiEEEEEENS3_ILi2048EEENS2_IJiNS3_ILi4096EEEEEEEEC2ERKS8_RKS9_RKSB_)
        /*1fdc*/ 	.word	0x00000000


	//----- nvinfo : EIATTR_FRAME_SIZE
	.align		4
.L_1370:
        /*1fe0*/ 	.byte	0x04, 0x11
        /*1fe2*/ 	.short	(.L_1372 - .L_1371)
	.align		4
.L_1371:
        /*1fe4*/ 	.word	index@($_ZN7cutlass13device_kernelIN5flash19enable_sm80_to_sm89INS1_16FlashAttnBwdSm80INS1_25CollectiveMainloopBwdSm80ILi2ELi2EN4cute5tupleIJNS5_1CILi128EEES8_NS7_ILi64EEEEEENS_6half_tEfNS_4arch4Sm80ELb1ELb0ELb1ELb1ELb1ELb0ELb0ELb0ELi2ELi4ELi4ELi4ELb0EEENS1_21CollectiveEpilogueBwdISA_SB_SD_Li256ELb1ELb0ELi2EEENS1_25SingleTileBwdLPTSchedulerILb1ELi128ELb1EEEEEEEEEvNT_6ParamsE$_ZN4cute3eso3ESOILb0ELb0EJNS_14ComposedLayoutINS_7SwizzleILi3ELi3ELi3EEENS_9MixedBitsILj0ELj432EEENS_6LayoutINS_5tupleIJNS8_IJNS_1CILi2EEESA_SA_EEESA_NS9_ILi8EEEEEENS8_IJNS8_IJNS9_ILi64EEESC_NS9_ILi512EEEEEENS9_ILi8192EEENS9_ILi1024EEEEEEEEEEiEEC2ERKSL_RKi)
        /*1fe8*/ 	.word	0x00000000


	//----- nvinfo : EIATTR_FRAME_SIZE
	.align		4
.L_1372:
        /*1fec*/ 	.byte	0x04, 0x11
        /*1fee*/ 	.short	(.L_1374 - .L_1373)
	.align		4
.L_1373:
        /*1ff0*/ 	.word	index@($_ZN7cutlass13device_kernelIN5flash19enable_sm80_to_sm89INS1_16FlashAttnBwdSm80INS1_25CollectiveMainloopBwdSm80ILi2ELi2EN4cute5tupleIJNS5_1CILi128EEES8_NS7_ILi64EEEEEENS_6half_tEfNS_4arch4Sm80ELb1ELb0ELb1ELb1ELb1ELb0ELb0ELb0ELi2ELi4ELi4ELi4ELb0EEENS1_21CollectiveEpilogueBwdISA_SB_SD_Li256ELb1ELb0ELi2EEENS1_25SingleTileBwdLPTSchedulerILb1ELi128ELb1EEEEEEEEEvNT_6ParamsE$_ZN4cute3eso3ESOILb0ELb0EJNS_14ComposedLayoutINS_7SwizzleILi3ELi3ELi3EEENS_9MixedBitsILj0ELj432EEENS_6LayoutINS_5tupleIJNS8_IJNS_1CILi2EEESA_SA_EEESA_NS9_ILi8EEEEEENS8_IJNS8_IJNS9_ILi64EEESC_NS9_ILi512EEEEEENS9_ILi8192EEENS9_ILi1024EEEEEEEEEENS_10ViewEngineINS_8smem_ptrIPN7cutlass6half_tEEEEEEEC2ERKSL_RKSS_)
        /*1ff4*/ 	.word	0x00000000


	//----- nvinfo : EIATTR_FRAME_SIZE
	.align		4
.L_1374:
        /*1ff8*/ 	.byte	0x04, 0x11
        /*1ffa*/ 	.short	(.L_1376 - .L_1375)
	.align		4
.L_1375:
        /*1ffc*/ 	.word	index@(_ZN7cutlass13device_kernelIN5flash19enable_sm80_to_sm89INS1_16FlashAttnBwdSm80INS1_25CollectiveMainloopBwdSm80ILi2ELi2EN4cute5tupleIJNS5_1CILi128EEES8_NS7_ILi64EEEEEENS_6half_tEfNS_4arch4Sm80ELb1ELb0ELb1ELb1ELb1ELb0ELb0ELb0ELi2ELi4ELi4ELi4ELb0EEENS1_21CollectiveEpilogueBwdISA_SB_SD_Li256ELb1ELb0ELi2EEENS1_25SingleTileBwdLPTSchedulerILb1ELi128ELb1EEEEEEEEEvNT_6ParamsE)
        /*2000*/ 	.word	0x000015f0


	//----- nvinfo : EIATTR_REGCOUNT
	.align		4
.L_1376:
        /*2004*/ 	.byte	0x04, 0x2f
        /*2006*/ 	.short	(.L_1378 - .L_1377)
	.align		4
.L_1377:
        /*2008*/ 	.word	index@(_ZN7cutlass13device_kernelIN5flash19enable_sm80_to_sm89INS1_16FlashAttnBwdSm80INS1_25CollectiveMainloopBwdSm80ILi2ELi2EN4cute5tupleIJNS5_1CILi128EEES8_NS7_ILi64EEEEEENS_6half_tEfNS_4arch4Sm80ELb1ELb0ELb1ELb1ELb0ELb0ELb0ELb0ELi2ELi4ELi4ELi4ELb0EEENS1_21CollectiveEpilogueBwdISA_SB_SD_Li256ELb1ELb0ELi2EEENS1_25SingleTileBwdLPTSchedulerILb1ELi128ELb0EEEEEEEEEvNT_6ParamsE)
        /*200c*/ 	.word	0x0000007f


	//----- nvinfo : EIATTR_FRAME_SIZE
	.align		4
.L_1378:
        /*2010*/ 	.byte	0x04, 0x11
        /*2012*/ 	.short	(.L_1380 - .L_1379)
	.align		4
.L_1379:
        /*2014*/ 	.word	index@($_ZN7cutlass13device_kernelIN5flash19enable_sm80_to_sm89INS1_16FlashAttnBwdSm80INS1_25CollectiveMainloopBwdSm80ILi2ELi2EN4cute5tupleIJNS5_1CILi128EEES8_NS7_ILi64EEEEEENS_6half_tEfNS_4arch4Sm80ELb1ELb0ELb1ELb1ELb0ELb0ELb0ELb0ELi2ELi4ELi4ELi4ELb0EEENS1_21CollectiveEpilogueBwdISA_SB_SD_Li256ELb1ELb0ELi2EEENS1_25SingleTileBwdLPTSchedulerILb1ELi128ELb0EEEEEEEEEvNT_6ParamsE$exp2f)
        /*2018*/ 	.word	0x00000000


	//----- nvinfo : EIATTR_FRAME_SIZE
	.align		4
.L_1380:
        /*201c*/ 	.byte	0x04, 0x11
        /*201e*/ 	.short	(.L_1382 - .L_1381)
	.align		4
.L_1381:
        /*2020*/ 	.word	index@($_ZN7cutlass13device_kernelIN5flash19enable_sm80_to_sm89INS1_16FlashAttnBwdSm80INS1_25CollectiveMainloopBwdSm80ILi2ELi2EN4cute5tupleIJNS5_1CILi128EEES8_NS7_ILi64EEEEEENS_6half_tEfNS_4arch4Sm80ELb1ELb0ELb1ELb1ELb0ELb0ELb0ELb0ELi2ELi4ELi4ELi4ELb0EEENS1_21CollectiveEpilogueBwdISA_SB_SD_Li256ELb1ELb0ELi2EEENS1_25SingleTileBwdLPTSchedulerILb1ELi128ELb0EEEEEEEEEvNT_6ParamsE$_ZZZN5flash25CollectiveMainloopBwdSm80ILi2ELi2EN4cute5tupleIJNS1_1CILi128EEES4_NS3_ILi64EEEEEEN7cutlass6half_tEfNS7_4arch4Sm80ELb1ELb0ELb1ELb1ELb0ELb0ELb0ELb0ELi2ELi4ELi4ELi4ELb0EE3mmaINS_16FlashAttnBwdSm80ISB_NS_21CollectiveEpilogueBwdIS6_S8_SA_Li256ELb1ELb0ELi2EEENS_25SingleTileBwdLPTSchedulerILb1ELi128ELb0EEEE13SharedStorageENS1_6TensorINS1_11ArrayEngineIfLm32EEENS1_6LayoutINS2_IJNS2_IJNS3_ILi2EEESO_EEESO_NS3_ILi4EEEEEENS2_IJNS2_IJNS3_ILi1EEESO_EEESQ_NS3_ILi8EEEEEEEEEEEEbRKNSB_6ParamsERT0_S12_iNS2_IJiiiEEERT_ENKUliT_E_clIZSC_ISJ_SX_EbS10_S12_S12_iS13_S15_EUlRS16_iE_EEDaiS16_ENKUlvE1_clEv)
        /*2024*/ 	.word	0x00000000


	//----- nvinfo : EIATTR_FRAME_SIZE
	.align		4
.L_1382:
        /*2028*/ 	.byte	0x04, 0x11
        /*202a*/ 	.short	(.L_1384 - .L_1383)
	.align		4
.L_1383:
        /*202c*/ 	.word	index@($_ZN7cutlass13device_kernelIN5flash19enable_sm80_to_sm89INS1_16FlashAttnBwdSm80INS1_25CollectiveMainloopBwdSm80ILi2ELi2EN4cute5tupleIJNS5_1CILi128EEES8_NS7_ILi64EEEEEENS_6half_tEfNS_4arch4Sm80ELb1ELb0ELb1ELb1ELb0ELb0ELb0ELb0ELi2ELi4ELi4ELi4ELb0EEENS1_21CollectiveEpilogueBwdISA_SB_SD_Li256ELb1ELb0ELi2EEENS1_25SingleTileBwdLPTSchedulerILb1ELi128ELb0EEEEEEEEEvNT_6ParamsE$_ZZZN5flash25CollectiveMainloopBwdSm80ILi2ELi2EN4cute5tupleIJNS1_1CILi128EEES4_NS3_ILi64EEEEEEN7cutlass6half_tEfNS7_4arch4Sm80ELb1ELb0ELb1ELb1ELb0ELb0ELb0ELb0ELi2ELi4ELi4ELi4ELb0EE3mmaINS_16FlashAttnBwdSm80ISB_NS_21CollectiveEpilogueBwdIS6_S8_SA_Li256ELb1ELb0ELi2EEENS_25SingleTileBwdLPTSchedulerILb1ELi128ELb0EEEE13SharedStorageENS1_6TensorINS1_11ArrayEngineIfLm32EEENS1_6LayoutINS2_IJNS2_IJNS3_ILi2EEESO_EEESO_NS3_ILi4EEEEEENS2_IJNS2_IJNS3_ILi1EEESO_EEESQ_NS3_ILi8EEEEEEEEEEEEbRKNSB_6ParamsERT0_S12_iNS2_IJiiiEEERT_ENKUliT_E_clIZSC_ISJ_SX_EbS10_S12_S12_iS13_S15_EUlRS16_iE_EEDaiS16_ENKUlvE0_clEv)
        /*2030*/ 	.word	0x00000000


	//----- nvinfo : EIATTR_FRAME_SIZE
	.align		4
.L_1384:
        /*2034*/ 	.byte	0x04, 0x11
        /*2036*/ 	.short	(.L_1386 - .L_1385)
	.align		4
.L_1385:
        /*2038*/ 	.word	index@($_ZN7cutlass13device_kernelIN5flash19enable_sm80_to_sm89INS1_16FlashAttnBwdSm80INS1_25CollectiveMainloopBwdSm80ILi2ELi2EN4cute5tupleIJNS5_1CILi128EEES8_NS7_ILi64EEEEEENS_6half_tEfNS_4arch4Sm80ELb1ELb0ELb1ELb1ELb0ELb0ELb0ELb0ELi2ELi4ELi4ELi4ELb0EEENS1_21CollectiveEpilogueBwdISA_SB_SD_Li256ELb1ELb0ELi2EEENS1_25SingleTileBwdLPTSchedulerILb1ELi128ELb0EEEEEEEEEvNT_6ParamsE$_ZZZN5flash25CollectiveMainloopBwdSm80ILi2ELi2EN4cute5tupleIJNS1_1CILi128EEES4_NS3_ILi64EEEEEEN7cutlass6half_tEfNS7_4arch4Sm80ELb1ELb0ELb1ELb1ELb0ELb0ELb0ELb0ELi2ELi4ELi4ELi4ELb0EE3mmaINS_16FlashAttnBwdSm80ISB_NS_21CollectiveEpilogueBwdIS6_S8_SA_Li256ELb1ELb0ELi2EEENS_25SingleTileBwdLPTSchedulerILb1ELi128ELb0EEEE13SharedStorageENS1_6TensorINS1_11ArrayEngineIfLm32EEENS1_6LayoutINS2_IJNS2_IJNS3_ILi2EEESO_EEESO_NS3_ILi4EEEEEENS2_IJNS2_IJNS3_ILi1EEESO_EEESQ_NS3_ILi8EEEEEEEEEEEEbRKNSB_6ParamsERT0_S12_iNS2_IJiiiEEERT_ENKUliT_E_clIZSC_ISJ_SX_EbS10_S12_S12_iS13_S15_EUlRS16_iE_EEDaiS16_ENKUlT_E_clIZSC_ISJ_SX_EbS10_S12_S12_iS13_S15_EUlvE0_EEDaS1B_)
        /*203c*/ 	.word	0x00000000


	//----- nvinfo : EIATTR_FRAME_SIZE
	.align		4
.L_1386:
        /*2040*/ 	.byte	0x04, 0x11
        /*2042*/ 	.short	(.L_1388 - .L_1387)
	.align		4
.L_1387:
        /*2044*/ 	.word	index@($_ZN7cutlass13device_kernelIN5flash19enable_sm80_to_sm89INS1_16FlashAttnBwdSm80INS1_25CollectiveMainloopBwdSm80ILi2ELi2EN4cute5tupleIJNS5_1CILi128EEES8_NS7_ILi64EEEEEENS_6half_tEfNS_4arch4Sm80ELb1ELb0ELb1ELb1ELb0ELb0ELb0ELb0ELi2ELi4ELi4ELi4ELb0EEENS1_21CollectiveEpilogueBwdISA_SB_SD_Li256ELb1ELb0ELi2EEENS1_25SingleTileBwdLPTSchedulerILb1ELi128ELb0EEEEEEEEEvNT_6ParamsE$_ZZN5flash25CollectiveMainloopBwdSm80ILi2ELi2EN4cute5tupleIJNS1_1CILi128EEES4_NS3_ILi64EEEEEEN7cutlass6half_tEfNS7_4arch4Sm80ELb1ELb0ELb1ELb1ELb0ELb0ELb0ELb0ELi2ELi4ELi4ELi4ELb0EE3mmaINS_16FlashAttnBwdSm80ISB_NS_21CollectiveEpilogueBwdIS6_S8_SA_Li256ELb1ELb0ELi2EEENS_25SingleTileBwdLPTSchedulerILb1ELi128ELb0EEEE13SharedStorageENS1_6TensorINS1_11ArrayEngineIfLm32EEENS1_6LayoutINS2_IJNS2_IJNS3_ILi2EEESO_EEESO_NS3_ILi4EEEEEENS2_IJNS2_IJNS3_ILi1EEESO_EEESQ_NS3_ILi8EEEEEEEEEEEEbRKNSB_6ParamsERT0_S12_iNS2_IJiiiEEERT_ENKUlvE_clEv)
        /*2048*/ 	.word	0x00000000


	//----- nvinfo : EIATTR_FRAME_SIZE
	.align		4
.L_1388:
        /*204c*/ 	.byte	0x04, 0x11
        /*204e*/ 	.short	(.L_1390 - .L_1389)
	.align		4
.L_1389:
        /*2050*/ 	.word	index@($_ZN7cutlass13device_kernelIN5flash19enable_sm80_to_sm89INS1_16FlashAttnBwdSm80INS1_25CollectiveMainloopBwdSm80ILi2ELi2EN4cute5tupleIJNS5_1CILi128EEES8_NS7_ILi64EEEEEENS_6half_tEfNS_4arch4Sm80ELb1ELb0ELb1ELb1ELb0ELb0ELb0ELb0ELi2ELi4ELi4ELi4ELb0EEENS1_21CollectiveEpilogueBwdISA_SB_SD_Li256ELb1ELb0ELi2EEENS1_25SingleTileBwdLPTSchedulerILb1ELi128ELb0EEEEEEEEEvNT_6ParamsE$_ZZN5flash25CollectiveMainloopBwdSm80ILi2ELi2EN4cute5tupleIJNS1_1CILi128EEES4_NS3_ILi64EEEEEEN7cutlass6half_tEfNS7_4arch4Sm80ELb1ELb0ELb1ELb1ELb0ELb0ELb0ELb0ELi2ELi4ELi4ELi4ELb0EE3mmaINS_16FlashAttnBwdSm80ISB_NS_21CollectiveEpilogueBwdIS6_S8_SA_Li256ELb1ELb0ELi2EEENS_25SingleTileBwdLPTSchedulerILb1ELi128ELb0EEEE13SharedStorageENS1_6TensorINS1_11ArrayEngineIfLm32EEENS1_6LayoutINS2_IJNS2_IJNS3_ILi2EEESO_EEESO_NS3_ILi4EEEEEENS2_IJNS2_IJNS3_ILi1EEESO_EEESQ_NS3_ILi8EEEEEEEEEEEEbRKNSB_6ParamsERT0_S12_iNS2_IJiiiEEERT_ENKUlvE0_clEv)
        /*2054*/ 	.word	0x00000000


	//----- nvinfo : EIATTR_FRAME_SIZE
	.align		4
.L_1390:
        /*2058*/ 	.byte	0x04, 0x11
        /*205a*/ 	.short	(.L_1392 - .L_1391)
	.align		4
.L_1391:
        /*205c*/ 	.word	index@($_ZN7cutlass13device_kernelIN5flash19enable_sm80_to_sm89INS1_16FlashAttnBwdSm80INS1_25CollectiveMainloopBwdSm80ILi2ELi2EN4cute5tupleIJNS5_1CILi128EEES8_NS7_ILi64EEEEEENS_6half_tEfNS_4arch4Sm80ELb1ELb0ELb1ELb1ELb0ELb0ELb0ELb0ELi2ELi4ELi4ELi4ELb0EEENS1_21CollectiveEpilogueBwdISA_SB_SD_Li256ELb1ELb0ELi2EEENS1_25SingleTileBwdLPTSchedulerILb1ELi128ELb0EEEEEEEEEvNT_6ParamsE$_ZZN5flash25CollectiveMainloopBwdSm80ILi2ELi2EN4cute5tupleIJNS1_1CILi128EEES4_NS3_ILi64EEEEEEN7cutlass6half_tEfNS7_4arch4Sm80ELb1ELb0ELb1ELb1ELb0ELb0ELb0ELb0ELi2ELi4ELi4ELi4ELb0EE3mmaINS_16FlashAttnBwdSm80ISB_NS_21CollectiveEpilogueBwdIS6_S8_SA_Li256ELb1ELb0ELi2EEENS_25SingleTileBwdLPTSchedulerILb1ELi128ELb0EEEE13SharedStorageENS1_6TensorINS1_11ArrayEngineIfLm32EEENS1_6LayoutINS2_IJNS2_IJNS3_ILi2EEESO_EEESO_NS3_ILi4EEEEEENS2_IJNS2_IJNS3_ILi1EEESO_EEESQ_NS3_ILi8EEEEEEEEEEEEbRKNSB_6ParamsERT0_S12_iNS2_IJiiiEEERT_ENKUliT_E_clIZSC_ISJ_SX_EbS10_S12_S12_iS13_S15_EUlRS16_iE_EEDaiS16_)
        /*2060*/ 	.word	0x00000000


	//----- nvinfo : EIATTR_FRAME_SIZE
	.align		4
.L_1392:
        /*2064*/ 	.byte	0x04, 0x11
        /*2066*/ 	.short	(.L_1394 - .L_1393)
	.align		4
.L_1393:
        /*2068*/ 	.word	index@($_ZN7cutlass13device_kernelIN5flash19enable_sm80_to_sm89INS1_16FlashAttnBwdSm80INS1_25CollectiveMainloopBwdSm80ILi2ELi2EN4cute5tupleIJNS5_1CILi128EEES8_NS7_ILi64EEEEEENS_6half_tEfNS_4arch4Sm80ELb1ELb0ELb1ELb1ELb0ELb0ELb0ELb0ELi2ELi4ELi4ELi4ELb0EEENS1_21CollectiveEpilogueBwdISA_SB_SD_Li256ELb1ELb0ELi2EEENS1_25SingleTileBwdLPTSchedulerILb1ELi128ELb0EEEEEEEEEvNT_6ParamsE$_ZZN5flash25CollectiveMainloopBwdSm80ILi2ELi2EN4cute5tupleIJNS1_1CILi128EEES4_NS3_ILi64EEEEEEN7cutlass6half_tEfNS7_4arch4Sm80ELb1ELb0ELb1ELb1ELb0ELb0ELb0ELb0ELi2ELi4ELi4ELi4ELb0EE3mmaINS_16FlashAttnBwdSm80ISB_NS_21CollectiveEpilogueBwdIS6_S8_SA_Li256ELb1ELb0ELi2EEENS_25SingleTileBwdLPTSchedulerILb1ELi128ELb0EEEE13SharedStorageENS1_6TensorINS1_11ArrayEngineIfLm32EEENS1_6LayoutINS2_IJNS2_IJNS3_ILi2EEESO_EEESO_NS3_ILi4EEEEEENS2_IJNS2_IJNS3_ILi1EEESO_EEESQ_NS3_ILi8EEEEEEEEEEEEbRKNSB_6ParamsERT0_S12_iNS2_IJiiiEEERT_ENKUlRT_iE_clINSK_INSL_IfLm64EEENSN_INS2_IJSP_SO_SU_EEESV_EEEEEEDaS17_i)
        /*206c*/ 	.word	0x00000000


	//----- nvinfo : EIATTR_FRAME_SIZE
	.align		4
.L_1394:
        /*2070*/ 	.byte	0x04, 0x11
        /*2072*/ 	.short	(.L_1396 - .L_1395)
	.align		4
.L_1395:
        /*2074*/ 	.word	index@($_ZN7cutlass13device_kernelIN5flash19enable_sm80_to_sm89INS1_16FlashAttnBwdSm80INS1_25CollectiveMainloopBwdSm80ILi2ELi2EN4cute5tupleIJNS5_1CILi128EEES8_NS7_ILi64EEEEEENS_6half_tEfNS_4arch4Sm80ELb1ELb0ELb1ELb1ELb0ELb0ELb0ELb0ELi2ELi4ELi4ELi4ELb0EEENS1_21CollectiveEpilogueBwdISA_SB_SD_Li256ELb1ELb0ELi2EEENS1_25SingleTileBwdLPTSchedulerILb1ELi128ELb0EEEEEEEEEvNT_6ParamsE$_ZZN4cute9transformINS_5tupleIJiiiNS_1CILi0EEEEEENS1_IJNS2_ILi32EEENS2_ILi4EEENS2_ILi2EEENS2_ILi1EEEEEENS1_IJS8_S8_S8_S8_EEEZNS_7crd2crdIS4_S9_SA_EEDaRKT_RKT0_RKT1_EUlRKT_RKT0_RKT1_E_EEDaSE_SH_SK_OT2_ENKUlDpSN_E_clIJiiiS3_EEEDaSX_)
        /*2078*/ 	.word	0x00000000


	//----- nvinfo : EIATTR_FRAME_SIZE
	.align		4
.L_1396:
        /*207c*/ 	.byte	0x04, 0x11
        /*207e*/ 	.short	(.L_1398 - .L_1397)
	.align		4
.L_1397:
        /*2080*/ 	.word	index@($_ZN7cutlass13device_kernelIN5flash19enable_sm80_to_sm89INS1_16FlashAttnBwdSm80INS1_25CollectiveMainloopBwdSm80ILi2ELi2EN4cute5tupleIJNS5_1CILi128EEES8_NS7_ILi64EEEEEENS_6half_tEfNS_4arch4Sm80ELb1ELb0ELb1ELb1ELb0ELb0ELb0ELb0ELi2ELi4ELi4ELi4ELb0EEENS1_21CollectiveEpilogueBwdISA_SB_SD_Li256ELb1ELb0ELi2EEENS1_25SingleTileBwdLPTSchedulerILb1ELi128ELb0EEEEEEEEEvNT_6ParamsE$_ZZN4cute9transformINS_5tupleIJiiNS_1CILi0EEEEEENS1_IJNS1_IJNS2_ILi4EEENS2_ILi8EEEEEES5_NS2_ILi1EEEEEEZNS_7idx2crdIS4_S9_EEDaRKT_RKT0_EUlRKT_RKT0_E_EEDaSD_SG_OT1_ENKUlDpSJ_E_clIJNS1_IJiiEEEiS3_EEEDaSQ_)
        /*2084*/ 	.word	0x00000000


	//----- nvinfo : EIATTR_FRAME_SIZE
	.align		4
.L_1398:
        /*2088*/ 	.byte	0x04, 0x11
        /*208a*/ 	.short	(.L_1400 - .L_1399)
	.align		4
.L_1399:
        /*208c*/ 	.word	index@($_ZN7cutlass13device_kernelIN5flash19enable_sm80_to_sm89INS1_16FlashAttnBwdSm80INS1_25CollectiveMainloopBwdSm80ILi2ELi2EN4cute5tupleIJNS5_1CILi128EEES8_NS7_ILi64EEEEEENS_6half_tEfNS_4arch4Sm80ELb1ELb0ELb1ELb1ELb0ELb0ELb0ELb0ELi2ELi4ELi4ELi4ELb0EEENS1_21CollectiveEpilogueBwdISA_SB_SD_Li256ELb1ELb0ELi2EEENS1_25SingleTileBwdLPTSchedulerILb1ELi128ELb0EEEEEEEEEvNT_6ParamsE$_ZZN4cute9transformINS_5tupleIJiiNS_1CILi0EEEEEENS1_IJNS1_IJNS2_ILi4EEENS2_ILi8EEEEEENS2_ILi2EEENS2_ILi1EEEEEEZNS_7idx2crdIS4_SA_EEDaRKT_RKT0_EUlRKT_RKT0_E_EEDaSE_SH_OT1_ENKUlDpSK_E_clIJNS1_IJiiEEEiS3_EEEDaSR_)
        /*2090*/ 	.word	0x00000000


	//----- nvinfo : EIATTR_FRAME_SIZE
	.align		4
.L_1400:
        /*2094*/ 	.byte	0x04, 0x11
        /*2096*/ 	.short	(.L_1402 - .L_1401)
	.align		4
.L_1401:
        /*2098*/ 	.word	index@($_ZN7cutlass13device_kernelIN5flash19enable_sm80_to_sm89INS1_16FlashAttnBwdSm80INS1_25CollectiveMainloopBwdSm80ILi2ELi2EN4cute5tupleIJNS5_1CILi128EEES8_NS7_ILi64EEEEEENS_6half_tEfNS_4arch4Sm80ELb1ELb0ELb1ELb1ELb0ELb0ELb0ELb0ELi2ELi4ELi4ELi4ELb0EEENS1_21CollectiveEpilogueBwdISA_SB_SD_Li256ELb1ELb0ELi2EEENS1_25SingleTileBwdLPTSchedulerILb1ELi128ELb0EEEEEEEEEvNT_6ParamsE$_ZZN4cute9transformINS_5tupleIJNS_1CILi32EEENS2_ILi4EEENS2_ILi2EEENS2_ILi1EEEEEENS1_IJS6_S3_NS2_ILi128EEENS2_ILi0EEEEEEZNS_7idx2crdIiS7_SA_EEDaRKT_RKT0_RKT1_EUlRKT_RKT0_E_EEDaSE_SH_OSI_ENKUlDpSN_E_clIJiiiS9_EEEDaST_)
        /*209c*/ 	.word	0x00000000


	//----- nvinfo : EIATTR_FRAME_SIZE
	.align		4
.L_1402:
        /*20a0*/ 	.byte	0x04, 0x11
        /*20a2*/ 	.short	(.L_1404 - .L_1403)
	.align		4
.L_1403:
        /*20a4*/ 	.word	index@($_ZN7cutlass13device_kernelIN5flash19enable_sm80_to_sm89INS1_16FlashAttnBwdSm80INS1_25CollectiveMainloopBwdSm80ILi2ELi2EN4cute5tupleIJNS5_1CILi128EEES8_NS7_ILi64EEEEEENS_6half_tEfNS_4arch4Sm80ELb1ELb0ELb1ELb1ELb0ELb0ELb0ELb0ELi2ELi4ELi4ELi4ELb0EEENS1_21CollectiveEpilogueBwdISA_SB_SD_Li256ELb1ELb0ELi2EEENS1_25SingleTileBwdLPTSchedulerILb1ELi128ELb0EEEEEEEEEvNT_6ParamsE$_ZZN4cute7idx2crdIiNS_5tupleIJNS_1CILi32EEENS2_ILi4EEENS2_ILi2EEENS2_ILi1EEEEEENS1_IJS6_S3_NS2_ILi128EEENS2_ILi0EEEEEEEEDaRKT_RKT0_RKT1_ENKUlRKT_RKT0_E_clIS5_S8_EEDaSM_SP_)
        /*20a8*/ 	.word	0x00000000


	//----- nvinfo : EIATTR_FRAME_SIZE
	.align		4
.L_1404:
        /*20ac*/ 	.byte	0x04, 0x11
        /*20ae*/ 	.short	(.L_1406 - .L_1405)
	.align		4
.L_1405:
        /*20b0*/ 	.word	index@($_ZN7cutlass13device_kernelIN5flash19enable_sm80_to_sm89INS1_16FlashAttnBwdSm80INS1_25CollectiveMainloopBwdSm80ILi2ELi2EN4cute5tupleIJNS5_1CILi128EEES8_NS7_ILi64EEEEEENS_6half_tEfNS_4arch4Sm80ELb1ELb0ELb1ELb1ELb0ELb0ELb0ELb0ELi2ELi4ELi4ELi4ELb0EEENS1_21CollectiveEpilogueBwdISA_SB_SD_Li256ELb1ELb0ELi2EEENS1_25SingleTileBwdLPTSchedulerILb1ELi128ELb0EEEEEEEEEvNT_6ParamsE$_ZZN4cute7idx2crdINS_5tupleIJiiNS_1CILi0EEEEEENS1_IJNS1_IJNS2_ILi4EEENS2_ILi8EEEEEES5_NS2_ILi1EEEEEEEEDaRKT_RKT0_ENKUlRKT_RKT0_E_clIiS7_EEDaSI_SL_)
        /*20b4*/ 	.word	0x00000000


	//----- nvinfo : EIATTR_FRAME_SIZE
	.align		4
.L_1406:
        /*20b8*/ 	.byte	0x04, 0x11
        /*20ba*/ 	.short	(.L_1408 - .L_1407)
	.align		4
.L_1407:
        /*20bc*/ 	.word	index@($_ZN7cutlass13device_kernelIN5flash19enable_sm80_to_sm89INS1_16FlashAttnBwdSm80INS1_25CollectiveMainloopBwdSm80ILi2ELi2EN4cute5tupleIJNS5_1CILi128EEES8_NS7_ILi64EEEEEENS_6half_tEfNS_4arch4Sm80ELb1ELb0ELb1ELb1ELb0ELb0ELb0ELb0ELi2ELi4ELi4ELi4ELb0EEENS1_21CollectiveEpilogueBwdISA_SB_SD_Li256ELb1ELb0ELi2EEENS1_25SingleTileBwdLPTSchedulerILb1ELi128ELb0EEEEEEEEEvNT_6ParamsE$_ZZN4cute7idx2crdINS_5tupleIJiiNS_1CILi0EEEEEENS1_IJNS1_IJNS2_ILi4EEENS2_ILi8EEEEEES5_NS2_ILi1EEEEEEEEDaRKT_RKT0_ENKUlRKT_RKT0_E_clIiS5_EEDaSI_SL_)
        /*20c0*/ 	.word	0x00000000


	//----- nvinfo : EIATTR_FRAME_SIZE
	.align		4
.L_1408:
        /*20c4*/ 	.byte	0x04, 0x11
        /*20c6*/ 	.short	(.L_1410 - .L_1409)
	.align		4
.L_1409:
        /*20c8*/ 	.word	index@($_ZN7cutlass13device_kernelIN5flash19enable_sm80_to_sm89INS1_16FlashAttnBwdSm80INS1_25CollectiveMainloopBwdSm80ILi2ELi2EN4cute5tupleIJNS5_1CILi128EEES8_NS7_ILi64EEEEEENS_6half_tEfNS_4arch4Sm80ELb1ELb0ELb1ELb1ELb0ELb0ELb0ELb0ELi2ELi4ELi4ELi4ELb0EEENS1_21CollectiveEpilogueBwdISA_SB_SD_Li256ELb1ELb0ELi2EEENS1_25SingleTileBwdLPTSchedulerILb1ELi128ELb0EEEEEEEEEvNT_6ParamsE$_ZZN4cute7idx2crdINS_5tupleIJiiNS_1CILi0EEEEEENS1_IJNS1_IJNS2_ILi4EEENS2_ILi8EEEEEENS2_ILi2EEENS2_ILi1EEEEEEEEDaRKT_RKT0_ENKUlRKT_RKT0_E_clIiS8_EEDaSJ_SM_)
        /*20cc*/ 	.word	0x00000000


	//----- nvinfo : EIATTR_FRAME_SIZE
	.align		4
.L_1410:
        /*20d0*/ 	.byte	0x04, 0x11
        /*20d2*/ 	.short	(.L_1412 - .L_1411)
	.align		4
.L_1411:
        /*20d4*/ 	.word	index@($_ZN7cutlass13device_kernelIN5flash19enable_sm80_to_sm89INS1_16FlashAttnBwdSm80INS1_25CollectiveMainloopBwdSm80ILi2ELi2EN4cute5tupleIJNS5_1CILi128EEES8_NS7_ILi64EEEEEENS_6half_tEfNS_4arch4Sm80ELb1ELb0ELb1ELb1ELb0ELb0ELb0ELb0ELi2ELi4ELi4ELi4ELb0EEENS1_21CollectiveEpilogueBwdISA_SB_SD_Li256ELb1ELb0ELi2EEENS1_25SingleTileBwdLPTSchedulerILb1ELi128ELb0EEEEEEEEEvNT_6ParamsE$_ZZN4cute7idx2crdINS_5tupleIJiiNS_1CILi0EEEEEENS1_IJNS1_IJNS2_ILi4EEENS2_ILi8EEEEEENS2_ILi2EEENS2_ILi1EEEEEEEEDaRKT_RKT0_ENKUlRKT_RKT0_E_clIiS7_EEDaSJ_SM_)
        /*20d8*/ 	.word	0x00000000


	//----- nvinfo : EIATTR_FRAME_SIZE
	.align		4
.L_1412:
        /*20dc*/ 	.byte	0x04, 0x11
        /*20de*/ 	.short	(.L_1414 - .L_1413)
	.align		4
.L_1413:
        /*20e0*/ 	.word	index@($_ZN7cutlass13device_kernelIN5flash19enable_sm80_to_sm89INS1_16FlashAttnBwdSm80INS1_25CollectiveMainloopBwdSm80ILi2ELi2EN4cute5tupleIJNS5_1CILi128EEES8_NS7_ILi64EEEEEENS_6half_tEfNS_4arch4Sm80ELb1ELb0ELb1ELb1ELb0ELb0ELb0ELb0ELi2ELi4ELi4ELi4ELb0EEENS1_21CollectiveEpilogueBwdISA_SB_SD_Li256ELb1ELb0ELi2EEENS1_25SingleTileBwdLPTSchedulerILb1ELi128ELb0EEEEEEEEEvNT_6ParamsE$_ZZN4cute7flattenINS_5tupleIJNS_1CILi1EEENS1_IJiiiEEENS2_ILi64EEENS1_IJNS2_ILi72EEENS2_ILi144EEENS2_ILi288EEEEEENS2_ILi512EEEEEEEEDaRKT_ENKUlRKT_E_clIS4_EEDaSH_)
        /*20e4*/ 	.word	0x00000000


	//----- nvinfo : EIATTR_FRAME_SIZE
	.align		4
.L_1414:
        /*20e8*/ 	.byte	0x04, 0x11
        /*20ea*/ 	.short	(.L_1416 - .L_1415)
	.align		4
.L_1415:
        /*20ec*/ 	.word	index@($_ZN7cutlass13device_kernelIN5flash19enable_sm80_to_sm89INS1_16FlashAttnBwdSm80INS1_25CollectiveMainloopBwdSm80ILi2ELi2EN4cute5tupleIJNS5_1CILi128EEES8_NS7_ILi64EEEEEENS_6half_tEfNS_4arch4Sm80ELb1ELb0ELb1ELb1ELb0ELb0ELb0ELb0ELi2ELi4ELi4ELi4ELb0EEENS1_21CollectiveEpilogueBwdISA_SB_SD_Li256ELb1ELb0ELi2EEENS1_25SingleTileBwdLPTSchedulerILb1ELi128ELb0EEEEEEEEEvNT_6ParamsE$_ZZN4cute7flattenINS_5tupleIJNS_1CILi1EEENS1_IJNS2_ILi8EEEiiEEENS2_ILi64EEENS1_IJiNS2_ILi144EEENS2_ILi288EEEEEENS2_ILi512EEEEEEEEDaRKT_ENKUlRKT_E_clIS9_EEDaSH_)
        /*20f0*/ 	.word	0x00000000


	//----- nvinfo : EIATTR_FRAME_SIZE
	.align		4
.L_1416:
        /*20f4*/ 	.byte	0x04, 0x11
        /*20f6*/ 	.short	(.L_1418 - .L_1417)
	.align		4
.L_1417:
        /*20f8*/ 	.word	index@($_ZN7cutlass13device_kernelIN5flash19enable_sm80_to_sm89INS1_16FlashAttnBwdSm80INS1_25CollectiveMainloopBwdSm80ILi2ELi2EN4cute5tupleIJNS5_1CILi128EEES8_NS7_ILi64EEEEEENS_6half_tEfNS_4arch4Sm80ELb1ELb0ELb1ELb1ELb0ELb0ELb0ELb0ELi2ELi4ELi4ELi4ELb0EEENS1_21CollectiveEpilogueBwdISA_SB_SD_Li256ELb1ELb0ELi2EEENS1_25SingleTileBwdLPTSchedulerILb1ELi128ELb0EEEEEEEEEvNT_6ParamsE$_ZZN4cute7flattenINS_5tupleIJNS_1CILi1EEENS1_IJNS2_ILi8EEEiiEEENS2_ILi64EEENS1_IJiNS2_ILi144EEENS2_ILi288EEEEEENS2_ILi512EEEEEEEEDaRKT_ENKUlRKT_E_clIS5_EEDaSH_)
        /*20fc*/ 	.word	0x00000000


	//----- nvinfo : EIATTR_FRAME_SIZE
	.align		4
.L_1418:
        /*2100*/ 	.byte	0x04, 0x11
        /*2102*/ 	.short	(.L_1420 - .L_1419)
	.align		4
.L_1419:
        /*2104*/ 	.word	index@($_ZN7cutlass13device_kernelIN5flash19enable_sm80_to_sm89INS1_16FlashAttnBwdSm80INS1_25CollectiveMainloopBwdSm80ILi2ELi2EN4cute5tupleIJNS5_1CILi128EEES8_NS7_ILi64EEEEEENS_6half_tEfNS_4arch4Sm80ELb1ELb0ELb1ELb1ELb0ELb0ELb0ELb0ELi2ELi4ELi4ELi4ELb0EEENS1_21CollectiveEpilogueBwdISA_SB_SD_Li256ELb1ELb0ELi2EEENS1_25SingleTileBwdLPTSchedulerILb1ELi128ELb0EEEEEEEEEvNT_6ParamsE$_ZZN4cute7flattenINS_5tupleIJNS1_IJNS_1CILi0EEENS1_IJNS2_ILi1EEENS2_ILi512EEEiEEEEEENS2_ILi4096EEENS1_IJiNS2_ILi8192EEEEEEEEEEEDaRKT_ENKUlRKT_E_clISA_EEDaSH_)
        /*2108*/ 	.word	0x00000000


	//----- nvinfo : EIATTR_FRAME_SIZE
	.align		4
.L_1420:
        /*210c*/ 	.byte	0x04, 0x11
        /*210e*/ 	.short	(.L_1422 - .L_1421)
	.align		4
.L_1421:
        /*2110*/ 	.word	index@($_ZN7cutlass13device_kernelIN5flash19enable_sm80_to_sm89INS1_16FlashAttnBwdSm80INS1_25CollectiveMainloopBwdSm80ILi2ELi2EN4cute5tupleIJNS5_1CILi128EEES8_NS7_ILi64EEEEEENS_6half_tEfNS_4arch4Sm80ELb1ELb0ELb1ELb1ELb0ELb0ELb0ELb0ELi2ELi4ELi4ELi4ELb0EEENS1_21CollectiveEpilogueBwdISA_SB_SD_Li256ELb1ELb0ELi2EEENS1_25SingleTileBwdLPTSchedulerILb1ELi128ELb0EEEEEEEEEvNT_6ParamsE$_ZZN4cute7flattenINS_5tupleIJNS1_IJNS_1CILi0EEENS1_IJNS2_ILi1EEENS2_ILi512EEEiEEEEEENS2_ILi4096EEENS1_IJiNS2_ILi8192EEEEEEEEEEEDaRKT_ENKUlRKT_E_clIS7_EEDaSH_)
        /*2114*/ 	.word	0x00000000


	//----- nvinfo : EIATTR_FRAME_SIZE
	.align		4
.L_1422:
        /*2118*/ 	.byte	0x04, 0x11
        /*211a*/ 	.short	(.L_1424 - .L_1423)
	.align		4
.L_1423:
        /*211c*/ 	.word	index@($_ZN7cutlass13device_kernelIN5flash19enable_sm80_to_sm89INS1_16FlashAttnBwdSm80INS1_25CollectiveMainloopBwdSm80ILi2ELi2EN4cute5tupleIJNS5_1CILi128EEES8_NS7_ILi64EEEEEENS_6half_tEfNS_4arch4Sm80ELb1ELb0ELb1ELb1ELb0ELb0ELb0ELb0ELi2ELi4ELi4ELi4ELb0EEENS1_21CollectiveEpilogueBwdISA_SB_SD_Li256ELb1ELb0ELi2EEENS1_25SingleTileBwdLPTSchedulerILb1ELi128ELb0EEEEEEEEEvNT_6ParamsE$_ZZN4cute7crd2crdINS_5tupleIJiiiNS_1CILi0EEEEEENS1_IJNS2_ILi32EEENS2_ILi4EEENS2_ILi2EEENS2_ILi1EEEEEENS1_IJS8_S8_S8_S8_EEEEEDaRKT_RKT0_RKT1_ENKUlRKT_RKT0_RKT1_E_clIiS7_S8_EEDaSM_SP_SS_)
        /*2120*/ 	.word	0x00000000


	//----- nvinfo : EIATTR_FRAME_SIZE
	.align		4
.L_1424:
        /*2124*/ 	.byte	0x04, 0x11
        /*2126*/ 	.short	(.L_1426 - .L_1425)
	.align		4
.L_1425:
        /*2128*/ 	.word	index@($_ZN7cutlass13device_kernelIN5flash19enable_sm80_to_sm89INS1_16FlashAttnBwdSm80INS1_25CollectiveMainloopBwdSm80ILi2ELi2EN4cute5tupleIJNS5_1CILi128EEES8_NS7_ILi64EEEEEENS_6half_tEfNS_4arch4Sm80ELb1ELb0ELb1ELb1ELb0ELb0ELb0ELb0ELi2ELi4ELi4ELi4ELb0EEENS1_21CollectiveEpilogueBwdISA_SB_SD_Li256ELb1ELb0ELi2EEENS1_25SingleTileBwdLPTSchedulerILb1ELi128ELb0EEEEEEEEEvNT_6ParamsE$_ZZN4cute7crd2crdINS_5tupleIJiiiNS_1CILi0EEEEEENS1_IJNS2_ILi32EEENS2_ILi4EEENS2_ILi2EEENS2_ILi1EEEEEENS1_IJS8_S8_S8_S8_EEEEEDaRKT_RKT0_RKT1_ENKUlRKT_RKT0_RKT1_E_clIiS6_S8_EEDaSM_SP_SS_)
        /*212c*/ 	.word	0x00000000


	//----- nvinfo : EIATTR_FRAME_SIZE
	.align		4
.L_1426:
        /*2130*/ 	.byte	0x04, 0x11
        /*2132*/ 	.short	(.L_1428 - .L_1427)
	.align		4
.L_1427:
        /*2134*/ 	.word	index@($_ZN7cutlass13device_kernelIN5flash19enable_sm80_to_sm89INS1_16FlashAttnBwdSm80INS1_25CollectiveMainloopBwdSm80ILi2ELi2EN4cute5tupleIJNS5_1CILi128EEES8_NS7_ILi64EEEEEENS_6half_tEfNS_4arch4Sm80ELb1ELb0ELb1ELb1ELb0ELb0ELb0ELb0ELi2ELi4ELi4ELi4ELb0EEENS1_21CollectiveEpilogueBwdISA_SB_SD_Li256ELb1ELb0ELi2EEENS1_25SingleTileBwdLPTSchedulerILb1ELi128ELb0EEEEEEEEEvNT_6ParamsE$_ZZN4cute7crd2crdINS_5tupleIJiiiNS_1CILi0EEEEEENS1_IJNS2_ILi32EEENS2_ILi4EEENS2_ILi2EEENS2_ILi1EEEEEENS1_IJS8_S8_S8_S8_EEEEEDaRKT_RKT0_RKT1_ENKUlRKT_RKT0_RKT1_E_clIiS5_S8_EEDaSM_SP_SS_)
        /*2138*/ 	.word	0x00000000


	//----- nvinfo : EIATTR_FRAME_SIZE
	.align		4
.L_1428:
        /*213c*/ 	.byte	0x04, 0x11
        /*213e*/ 	.short	(.L_1430 - .L_1429)
	.align		4
.L_1429:
        /*2140*/ 	.word	index@($_ZN7cutlass13device_kernelIN5flash19enable_sm80_to_sm89INS1_16FlashAttnBwdSm80INS1_25CollectiveMainloopBwdSm80ILi2ELi2EN4cute5tupleIJNS5_1CILi128EEES8_NS7_ILi64EEEEEENS_6half_tEfNS_4arch4Sm80ELb1ELb0ELb1ELb1ELb0ELb0ELb0ELb0ELi2ELi4ELi4ELi4ELb0EEENS1_21CollectiveEpilogueBwdISA_SB_SD_Li256ELb1ELb0ELi2EEENS1_25SingleTileBwdLPTSchedulerILb1ELi128ELb0EEEEEEEEEvNT_6ParamsE$_ZZN4cute6upcastILi2ENS_5tupleIJNS1_IJNS_1CILi1EEENS1_IJNS2_ILi2EEES4_S4_EEEEEES4_NS1_IJS4_S4_EEEEEENS1_IJNS1_IJNS2_ILi0EEENS1_IJS3_NS2_ILi512EEEiEEEEEENS2_ILi4096EEENS1_IJiNS2_ILi8192EEEEEEEEEEEDaRKT0_RKT1_ENKUlRKT_RKT0_E_clIS7_SF_EEDaSP_SS_)
        /*2144*/ 	.word	0x00000000


	//----- nvinfo : EIATTR_FRAME_SIZE
	.align		4
.L_1430:
        /*2148*/ 	.byte	0x04, 0x11
        /*214a*/ 	.short	(.L_1432 - .L_1431)
	.align		4
.L_1431:
        /*214c*/ 	.word	index@($_ZN7cutlass13device_kernelIN5flash19enable_sm80_to_sm89INS1_16FlashAttnBwdSm80INS1_25CollectiveMainloopBwdSm80ILi2ELi2EN4cute5tupleIJNS5_1CILi128EEES8_NS7_ILi64EEEEEENS_6half_tEfNS_4arch4Sm80ELb1ELb0ELb1ELb1ELb0ELb0ELb0ELb0ELi2ELi4ELi4ELi4ELb0EEENS1_21CollectiveEpilogueBwdISA_SB_SD_Li256ELb1ELb0ELi2EEENS1_25SingleTileBwdLPTSchedulerILb1ELi128ELb0EEEEEEEEEvNT_6ParamsE$_ZZN4cute6upcastILi2ENS_5tupleIJNS1_IJNS_1CILi1EEENS1_IJNS2_ILi2EEES4_S4_EEEEEES4_NS1_IJS4_S4_EEEEEENS1_IJNS1_IJNS2_ILi0EEENS1_IJS3_NS2_ILi512EEEiEEEEEENS2_ILi4096EEENS1_IJiNS2_ILi8192EEEEEEEEEEEDaRKT0_RKT1_ENKUlRKT_RKT0_E_clIS6_SC_EEDaSP_SS_)
        /*2150*/ 	.word	0x00000000


	//----- nvinfo : EIATTR_FRAME_SIZE
	.align		4
.L_1432:
        /*2154*/ 	.byte	0x04, 0x11
        /*2156*/ 	.short	(.L_1434 - .L_1433)
	.align		4
.L_1433:
        /*2158*/ 	.word	index@($_ZN7cutlass13device_kernelIN5flash19enable_sm80_to_sm89INS1_16FlashAttnBwdSm80INS1_25CollectiveMainloopBwdSm80ILi2ELi2EN4cute5tupleIJNS5_1CILi128EEES8_NS7_ILi64EEEEEENS_6half_tEfNS_4arch4Sm80ELb1ELb0ELb1ELb1ELb0ELb0ELb0ELb0ELi2ELi4ELi4ELi4ELb0EEENS1_21CollectiveEpilogueBwdISA_SB_SD_Li256ELb1ELb0ELi2EEENS1_25SingleTileBwdLPTSchedulerILb1ELi128ELb0EEEEEEEEEvNT_6ParamsE$_ZZN4cute6detail16composition_implINS_5tupleIJNS_1CILi8EEENS3_ILi2EEES5_S5_S4_S5_EEENS2_IJNS3_ILi1EEEiiiNS3_ILi72EEENS3_ILi512EEEEEENS2_IJNS2_IJS5_S5_S5_EEES5_NS3_ILi4EEEEEENS2_IJNS2_IJS7_S9_S4_EEENS3_ILi4096EEENS3_ILi16EEEEEEEEDaRKT_RKT0_RKT1_RKT2_ENKUlRKT_RKT0_E_clISC_SG_EEDaSW_SZ_)
        /*215c*/ 	.word	0x00000000


	//----- nvinfo : EIATTR_FRAME_SIZE
	.align		4
.L_1434:
        /*2160*/ 	.byte	0x04, 0x11
        /*2162*/ 	.short	(.L_1436 - .L_1435)
	.align		4
.L_1435:
        /*2164*/ 	.word	index@($_ZN7cutlass13device_kernelIN5flash19enable_sm80_to_sm89INS1_16FlashAttnBwdSm80INS1_25CollectiveMainloopBwdSm80ILi2ELi2EN4cute5tupleIJNS5_1CILi128EEES8_NS7_ILi64EEEEEENS_6half_tEfNS_4arch4Sm80ELb1ELb0ELb1ELb1ELb0ELb0ELb0ELb0ELi2ELi4ELi4ELi4ELb0EEENS1_21CollectiveEpilogueBwdISA_SB_SD_Li256ELb1ELb0ELi2EEENS1_25SingleTileBwdLPTSchedulerILb1ELi128ELb0EEEEEEEEEvNT_6ParamsE$_ZZN4cute6detail16composition_implINS_5tupleIJNS_1CILi8EEENS3_ILi2EEES5_S5_S4_S5_EEENS2_IJNS3_ILi1EEEiiiNS3_ILi72EEENS3_ILi512EEEEEENS2_IJNS2_IJS5_S5_S5_EEES5_NS3_ILi4EEEEEENS2_IJNS2_IJS7_S9_S4_EEENS3_ILi4096EEENS3_ILi16EEEEEEEEDaRKT_RKT0_RKT1_RKT2_ENKUlRKT_RKT0_E_clISB_SE_EEDaSW_SZ_)
        /*2168*/ 	.word	0x00000000


	//----- nvinfo : EIATTR_FRAME_SIZE
	.align		4
.L_1436:
        /*216c*/ 	.byte	0x04, 0x11
        /*216e*/ 	.short	(.L_1438 - .L_1437)
	.align		4
.L_1437:
        /*2170*/ 	.word	index@($_ZN7cutlass13device_kernelIN5flash19enable_sm80_to_sm89INS1_16FlashAttnBwdSm80INS1_25CollectiveMainloopBwdSm80ILi2ELi2EN4cute5tupleIJNS5_1CILi128EEES8_NS7_ILi64EEEEEENS_6half_tEfNS_4arch4Sm80ELb1ELb0ELb1ELb1ELb0ELb0ELb0ELb0ELi2ELi4ELi4ELi4ELb0EEENS1_21CollectiveEpilogueBwdISA_SB_SD_Li256ELb1ELb0ELi2EEENS1_25SingleTileBwdLPTSchedulerILb1ELi128ELb0EEEEEEEEEvNT_6ParamsE$_ZZN4cute6detail16composition_implINS_5tupleIJNS_1CILi8EEENS3_ILi2EEES5_S5_S4_S5_EEENS2_IJNS3_ILi1EEEiiiNS3_ILi72EEENS3_ILi512EEEEEENS2_IJNS2_IJS5_S5_S5_EEES5_NS2_IJNS3_ILi4EEES5_EEEEEENS2_IJNS2_IJS7_S9_S4_EEENS3_ILi4096EEENS2_IJNS3_ILi16EEENS3_ILi8192EEEEEEEEEEEDaRKT_RKT0_RKT1_RKT2_ENKUlRKT_RKT0_E_clISD_SJ_EEDaSZ_S12_)
        /*2174*/ 	.word	0x00000000


	//----- nvinfo : EIATTR_FRAME_SIZE
	.align		4
.L_1438:
        /*2178*/ 	.byte	0x04, 0x11
        /*217a*/ 	.short	(.L_1440 - .L_1439)
	.align		4
.L_1439:
        /*217c*/ 	.word	index@($_ZN7cutlass13device_kernelIN5flash19enable_sm80_to_sm89INS1_16FlashAttnBwdSm80INS1_25CollectiveMainloopBwdSm80ILi2ELi2EN4cute5tupleIJNS5_1CILi128EEES8_NS7_ILi64EEEEEENS_6half_tEfNS_4arch4Sm80ELb1ELb0ELb1ELb1ELb0ELb0ELb0ELb0ELi2ELi4ELi4ELi4ELb0EEENS1_21CollectiveEpilogueBwdISA_SB_SD_Li256ELb1ELb0ELi2EEENS1_25SingleTileBwdLPTSchedulerILb1ELi128ELb0EEEEEEEEEvNT_6ParamsE$_ZZN4cute6detail16composition_implINS_5tupleIJNS_1CILi8EEENS3_ILi2EEES5_S5_S4_S5_EEENS2_IJNS3_ILi1EEEiiiNS3_ILi72EEENS3_ILi512EEEEEENS2_IJNS2_IJS5_S5_S5_EEES5_NS2_IJNS3_ILi4EEES5_EEEEEENS2_IJNS2_IJS7_S9_S4_EEENS3_ILi4096EEENS2_IJNS3_ILi16EEENS3_ILi8192EEEEEEEEEEEDaRKT_RKT0_RKT1_RKT2_ENKUlRKT_RKT0_E_clISB_SF_EEDaSZ_S12_)
        /*2180*/ 	.word	0x00000000


	//----- nvinfo : EIATTR_FRAME_SIZE
	.align		4
.L_1440:
        /*2184*/ 	.byte	0x04, 0x11
        /*2186*/ 	.short	(.L_1442 - .L_1441)
	.align		4
.L_1441:
        /*2188*/ 	.word	index@($_ZN7cutlass13device_kernelIN5flash19enable_sm80_to_sm89INS1_16FlashAttnBwdSm80INS1_25CollectiveMainloopBwdSm80ILi2ELi2EN4cute5tupleIJNS5_1CILi128EEES8_NS7_ILi64EEEEEENS_6half_tEfNS_4arch4Sm80ELb1ELb0ELb1ELb1ELb0ELb0ELb0ELb0ELi2ELi4ELi4ELi4ELb0EEENS1_21CollectiveEpilogueBwdISA_SB_SD_Li256ELb1ELb0ELi2EEENS1_25SingleTileBwdLPTSchedulerILb1ELi128ELb0EEEEEEEEEvNT_6ParamsE$_ZZN4cute6detail16composition_implINS_5tupleIJNS_1CILi8EEENS3_ILi2EEES5_S5_S4_S5_EEENS2_IJNS3_ILi1EEEiiiNS3_ILi72EEENS3_ILi512EEEEEENS2_IJNS2_IJS5_S5_EEES4_NS3_ILi4EEEEEENS2_IJNS2_IJS7_S4_EEENS3_ILi1024EEENS3_ILi16EEEEEEEEDaRKT_RKT0_RKT1_RKT2_ENKUlRKT_RKT0_E_clISC_SG_EEDaSW_SZ_)
        /*218c*/ 	.word	0x00000000


	//----- nvinfo : EIATTR_FRAME_SIZE
	.align		4
.L_1442:
        /*2190*/ 	.byte	0x04, 0x11
        /*2192*/ 	.short	(.L_1444 - .L_1443)
	.align		4
.L_1443:
        /*2194*/ 	.word	index@($_ZN7cutlass13device_kernelIN5flash19enable_sm80_to_sm89INS1_16FlashAttnBwdSm80INS1_25CollectiveMainloopBwdSm80ILi2ELi2EN4cute5tupleIJNS5_1CILi128EEES8_NS7_ILi64EEEEEENS_6half_tEfNS_4arch4Sm80ELb1ELb0ELb1ELb1ELb0ELb0ELb0ELb0ELi2ELi4ELi4ELi4ELb0EEENS1_21CollectiveEpilogueBwdISA_SB_SD_Li256ELb1ELb0ELi2EEENS1_25SingleTileBwdLPTSchedulerILb1ELi128ELb0EEEEEEEEEvNT_6ParamsE$_ZZN4cute6detail16composition_implINS_5tupleIJNS_1CILi8EEENS3_ILi2EEES5_S5_S4_S5_EEENS2_IJNS3_ILi1EEEiiiNS3_ILi72EEENS3_ILi512EEEEEENS2_IJNS2_IJS5_S5_EEES4_NS3_ILi4EEEEEENS2_IJNS2_IJS7_S4_EEENS3_ILi1024EEENS3_ILi16EEEEEEEEDaRKT_RKT0_RKT1_RKT2_ENKUlRKT_RKT0_E_clISB_SE_EEDaSW_SZ_)
        /*2198*/ 	.word	0x00000000


	//----- nvinfo : EIATTR_FRAME_SIZE
	.align		4
.L_1444:
        /*219c*/ 	.byte	0x04, 0x11
        /*219e*/ 	.short	(.L_1446 - .L_1445)
	.align		4
.L_1445:
        /*21a0*/ 	.word	index@($_ZN7cutlass13device_kernelIN5flash19enable_sm80_to_sm89INS1_16FlashAttnBwdSm80INS1_25CollectiveMainloopBwdSm80ILi2ELi2EN4cute5tupleIJNS5_1CILi128EEES8_NS7_ILi64EEEEEENS_6half_tEfNS_4arch4Sm80ELb1ELb0ELb1ELb1ELb0ELb0ELb0ELb0ELi2ELi4ELi4ELi4ELb0EEENS1_21CollectiveEpilogueBwdISA_SB_SD_Li256ELb1ELb0ELi2EEENS1_25SingleTileBwdLPTSchedulerILb1ELi128ELb0EEEEEEEEEvNT_6ParamsE$_ZZN4cute6detail16composition_implINS_5tupleIJNS_1CILi16EEENS3_ILi2EEES5_S5_NS3_ILi4EEES5_EEENS2_IJNS3_ILi1EEEiiiNS3_ILi144EEENS3_ILi512EEEEEENS2_IJNS2_IJS5_S5_EEES6_NS3_ILi8EEEEEENS2_IJNS2_IJNS3_ILi64EEESA_EEES4_NS3_ILi1024EEEEEEEEDaRKT_RKT0_RKT1_RKT2_ENKUlRKT_RKT0_E_clISC_SG_EEDaSX_S10_)
        /*21a4*/ 	.word	0x00000000


	//----- nvinfo : EIATTR_FRAME_SIZE
	.align		4
.L_1446:
        /*21a8*/ 	.byte	0x04, 0x11
        /*21aa*/ 	.short	(.L_1448 - .L_1447)
	.align		4
.L_1447:
        /*21ac*/ 	.word	index@($_ZN7cutlass13device_kernelIN5flash19enable_sm80_to_sm89INS1_16FlashAttnBwdSm80INS1_25CollectiveMainloopBwdSm80ILi2ELi2EN4cute5tupleIJNS5_1CILi128EEES8_NS7_ILi64EEEEEENS_6half_tEfNS_4arch4Sm80ELb1ELb0ELb1ELb1ELb0ELb0ELb0ELb0ELi2ELi4ELi4ELi4ELb0EEENS1_21CollectiveEpilogueBwdISA_SB_SD_Li256ELb1ELb0ELi2EEENS1_25SingleTileBwdLPTSchedulerILb1ELi128ELb0EEEEEEEEEvNT_6ParamsE$_ZZN4cute6detail16composition_implINS_5tupleIJNS_1CILi16EEENS3_ILi2EEES5_S5_NS3_ILi4EEES5_EEENS2_IJNS3_ILi1EEEiiiNS3_ILi144EEENS3_ILi512EEEEEENS2_IJNS2_IJS5_S5_EEES6_NS3_ILi8EEEEEENS2_IJNS2_IJNS3_ILi64EEESA_EEES4_NS3_ILi1024EEEEEEEEDaRKT_RKT0_RKT1_RKT2_ENKUlRKT_RKT0_E_clIS6_S4_EEDaSX_S10_)
        /*21b0*/ 	.word	0x00000000


	//----- nvinfo : EIATTR_FRAME_SIZE
	.align		4
.L_1448:
        /*21b4*/ 	.byte	0x04, 0x11
        /*21b6*/ 	.short	(.L_1450 - .L_1449)
	.align		4
.L_1449:
        /*21b8*/ 	.word	index@($_ZN7cutlass13device_kernelIN5flash19enable_sm80_to_sm89INS1_16FlashAttnBwdSm80INS1_25CollectiveMainloopBwdSm80ILi2ELi2EN4cute5tupleIJNS5_1CILi128EEES8_NS7_ILi64EEEEEENS_6half_tEfNS_4arch4Sm80ELb1ELb0ELb1ELb1ELb0ELb0ELb0ELb0ELi2ELi4ELi4ELi4ELb0EEENS1_21CollectiveEpilogueBwdISA_SB_SD_Li256ELb1ELb0ELi2EEENS1_25SingleTileBwdLPTSchedulerILb1ELi128ELb0EEEEEEEEEvNT_6ParamsE$_ZZN4cute5sliceINS_5tupleIJNS_10UnderscoreES2_iEEENS1_IJNS1_IJNS_1CILi1EEENS4_ILi0EEEEEEiNS4_ILi1024EEEEEEEEDaRKT_RKT0_ENKUlRKT_RKT0_E_clIS2_iEEDaSI_SL_)
        /*21bc*/ 	.word	0x00000000


	//----- nvinfo : EIATTR_FRAME_SIZE
	.align		4
.L_1450:
        /*21c0*/ 	.byte	0x04, 0x11
        /*21c2*/ 	.short	(.L_1452 - .L_1451)
	.align		4
.L_1451:
        /*21c4*/ 	.word	index@($_ZN7cutlass13device_kernelIN5flash19enable_sm80_to_sm89INS1_16FlashAttnBwdSm80INS1_25CollectiveMainloopBwdSm80ILi2ELi2EN4cute5tupleIJNS5_1CILi128EEES8_NS7_ILi64EEEEEENS_6half_tEfNS_4arch4Sm80ELb1ELb0ELb1ELb1ELb0ELb0ELb0ELb0ELi2ELi4ELi4ELi4ELb0EEENS1_21CollectiveEpilogueBwdISA_SB_SD_Li256ELb1ELb0ELi2EEENS1_25SingleTileBwdLPTSchedulerILb1ELi128ELb0EEEEEEEEEvNT_6ParamsE$_ZZN4cute5sliceINS_5tupleIJNS_10UnderscoreES2_S2_iEEENS1_IJNS1_IJNS_1CILi1EEENS4_ILi0EEEEEEiNS4_ILi1024EEENS4_ILi8192EEEEEEEEDaRKT_RKT0_ENKUlRKT_RKT0_E_clIS2_iEEDaSJ_SM_)
        /*21c8*/ 	.word	0x00000000


	//----- nvinfo : EIATTR_FRAME_SIZE
	.align		4
.L_1452:
        /*21cc*/ 	.byte	0x04, 0x11
        /*21ce*/ 	.short	(.L_1454 - .L_1453)
	.align		4
.L_1453:
        /*21d0*/ 	.word	index@($_ZN7cutlass13device_kernelIN5flash19enable_sm80_to_sm89INS1_16FlashAttnBwdSm80INS1_25CollectiveMainloopBwdSm80ILi2ELi2EN4cute5tupleIJNS5_1CILi128EEES8_NS7_ILi64EEEEEENS_6half_tEfNS_4arch4Sm80ELb1ELb0ELb1ELb1ELb0ELb0ELb0ELb0ELi2ELi4ELi4ELi4ELb0EEENS1_21CollectiveEpilogueBwdISA_SB_SD_Li256ELb1ELb0ELi2EEENS1_25SingleTileBwdLPTSchedulerILb1ELi128ELb0EEEEEEEEEvNT_6ParamsE$_ZZN4cute5sliceINS_5tupleIJNS_10UnderscoreES2_S2_iEEENS1_IJNS1_IJNS_1CILi1EEENS4_ILi0EEEEEENS4_ILi4096EEENS1_IJiiEEENS1_IJS6_NS4_ILi8192EEEEEEEEEEEDaRKT_RKT0_ENKUlRKT_RKT0_E_clIS2_S9_EEDaSL_SO_)
        /*21d4*/ 	.word	0x00000000


	//----- nvinfo : EIATTR_FRAME_SIZE
	.align		4
.L_1454:
        /*21d8*/ 	.byte	0x04, 0x11
        /*21da*/ 	.short	(.L_1456 - .L_1455)
	.align		4
.L_1455:
        /*21dc*/ 	.word	index@($_ZN7cutlass13device_kernelIN5flash19enable_sm80_to_sm89INS1_16FlashAttnBwdSm80INS1_25CollectiveMainloopBwdSm80ILi2ELi2EN4cute5tupleIJNS5_1CILi128EEES8_NS7_ILi64EEEEEENS_6half_tEfNS_4arch4Sm80ELb1ELb0ELb1ELb1ELb0ELb0ELb0ELb0ELi2ELi4ELi4ELi4ELb0EEENS1_21CollectiveEpilogueBwdISA_SB_SD_Li256ELb1ELb0ELi2EEENS1_25SingleTileBwdLPTSchedulerILb1ELi128ELb0EEEEEEEEEvNT_6ParamsE$_ZZN4cute5sliceINS_5tupleIJNS_10UnderscoreES2_NS_1CILi0EEEEEENS1_IJNS1_IJNS3_ILi1EEES4_EEEiNS3_ILi1024EEEEEEEEDaRKT_RKT0_ENKUlRKT_RKT0_E_clIS2_iEEDaSI_SL_)
        /*21e0*/ 	.word	0x00000000


	//----- nvinfo : EIATTR_FRAME_SIZE
	.align		4
.L_1456:
        /*21e4*/ 	.byte	0x04, 0x11
        /*21e6*/ 	.short	(.L_1458 - .L_1457)
	.align		4
.L_1457:
        /*21e8*/ 	.word	index@($_ZN7cutlass13device_kernelIN5flash19enable_sm80_to_sm89INS1_16FlashAttnBwdSm80INS1_25CollectiveMainloopBwdSm80ILi2ELi2EN4cute5tupleIJNS5_1CILi128EEES8_NS7_ILi64EEEEEENS_6half_tEfNS_4arch4Sm80ELb1ELb0ELb1ELb1ELb0ELb0ELb0ELb0ELi2ELi4ELi4ELi4ELb0EEENS1_21CollectiveEpilogueBwdISA_SB_SD_Li256ELb1ELb0ELi2EEENS1_25SingleTileBwdLPTSchedulerILb1ELi128ELb0EEEEEEEEEvNT_6ParamsE$_ZZN4cute5sliceINS_5tupleIJNS1_IJNS_10UnderscoreENS_1CILi0EEEEEENS1_IJS4_S2_EEEEEENS1_IJNS1_IJNS1_IJNS3_ILi1EEES4_EEES4_EEENS1_IJNS1_IJS4_S4_EEEiEEEEEEEEDaRKT_RKT0_ENKUlRKT_RKT0_E_clIS6_SC_EEDaSM_SP_)
        /*21ec*/ 	.word	0x00000000


	//----- nvinfo : EIATTR_FRAME_SIZE
	.align		4
.L_1458:
        /*21f0*/ 	.byte	0x04, 0x11
        /*21f2*/ 	.short	(.L_1460 - .L_1459)
	.align		4
.L_1459:
        /*21f4*/ 	.word	index@($_ZN7cutlass13device_kernelIN5flash19enable_sm80_to_sm89INS1_16FlashAttnBwdSm80INS1_25CollectiveMainloopBwdSm80ILi2ELi2EN4cute5tupleIJNS5_1CILi128EEES8_NS7_ILi64EEEEEENS_6half_tEfNS_4arch4Sm80ELb1ELb0ELb1ELb1ELb0ELb0ELb0ELb0ELi2ELi4ELi4ELi4ELb0EEENS1_21CollectiveEpilogueBwdISA_SB_SD_Li256ELb1ELb0ELi2EEENS1_25SingleTileBwdLPTSchedulerILb1ELi128ELb0EEEEEEEEEvNT_6ParamsE$_ZZN4cute4takeILi1ELi3ENS_5tupleIJNS1_IJiNS_1CILi512EEEEEENS1_IJiiEEENS2_ILi1024EEEEEEEEDaRKT1_ENKUlDpRKT_E_clIJS5_S6_EEEDaSE_)
        /*21f8*/ 	.word	0x00000000


	//----- nvinfo : EIATTR_FRAME_SIZE
	.align		4
.L_1460:
        /*21fc*/ 	.byte	0x04, 0x11
        /*21fe*/ 	.short	(.L_1462 - .L_1461)
	.align		4
.L_1461:
        /*2200*/ 	.word	index@($_ZN7cutlass13device_kernelIN5flash19enable_sm80_to_sm89INS1_16FlashAttnBwdSm80INS1_25CollectiveMainloopBwdSm80ILi2ELi2EN4cute5tupleIJNS5_1CILi128EEES8_NS7_ILi64EEEEEENS_6half_tEfNS_4arch4Sm80ELb1ELb0ELb1ELb1ELb0ELb0ELb0ELb0ELi2ELi4ELi4ELi4ELb0EEENS1_21CollectiveEpilogueBwdISA_SB_SD_Li256ELb1ELb0ELi2EEENS1_25SingleTileBwdLPTSchedulerILb1ELi128ELb0EEEEEEEEEvNT_6ParamsE$_ZZN4cute4takeILi1ELi3ENS_5tupleIJNS1_IJNS_1CILi1EEEiEEENS2_ILi1024EEENS1_IJiiEEEEEEEEDaRKT1_ENKUlDpRKT_E_clIJS5_S6_EEEDaSE_)
        /*2204*/ 	.word	0x00000000


	//----- nvinfo : EIATTR_FRAME_SIZE
	.align		4
.L_1462:
        /*2208*/ 	.byte	0x04, 0x11
        /*220a*/ 	.short	(.L_1464 - .L_1463)
	.align		4
.L_1463:
        /*220c*/ 	.word	index@($_ZN7cutlass13device_kernelIN5flash19enable_sm80_to_sm89INS1_16FlashAttnBwdSm80INS1_25CollectiveMainloopBwdSm80ILi2ELi2EN4cute5tupleIJNS5_1CILi128EEES8_NS7_ILi64EEEEEENS_6half_tEfNS_4arch4Sm80ELb1ELb0ELb1ELb1ELb0ELb0ELb0ELb0ELi2ELi4ELi4ELi4ELb0EEENS1_21CollectiveEpilogueBwdISA_SB_SD_Li256ELb1ELb0ELi2EEENS1_25SingleTileBwdLPTSchedulerILb1ELi128ELb0EEEEEEEEEvNT_6ParamsE$_ZZN4cute4takeILi1ELi3ENS_5tupleIJNS1_IJNS_1CILi1EEENS2_ILi512EEEiEEENS2_ILi4096EEENS1_IJiiEEEEEEEEDaRKT1_ENKUlDpRKT_E_clIJS6_S7_EEEDaSF_)
        /*2210*/ 	.word	0x00000000


	//----- nvinfo : EIATTR_FRAME_SIZE
	.align		4
.L_1464:
        /*2214*/ 	.byte	0x04, 0x11
        /*2216*/ 	.short	(.L_1466 - .L_1465)
	.align		4
.L_1465:
        /*2218*/ 	.word	index@($_ZN7cutlass13device_kernelIN5flash19enable_sm80_to_sm89INS1_16FlashAttnBwdSm80INS1_25CollectiveMainloopBwdSm80ILi2ELi2EN4cute5tupleIJNS5_1CILi128EEES8_NS7_ILi64EEEEEENS_6half_tEfNS_4arch4Sm80ELb1ELb0ELb1ELb1ELb0ELb0ELb0ELb0ELi2ELi4ELi4ELi4ELb0EEENS1_21CollectiveEpilogueBwdISA_SB_SD_Li256ELb1ELb0ELi2EEENS1_25SingleTileBwdLPTSchedulerILb1ELi128ELb0EEEEEEEEEvNT_6ParamsE$_ZZN4cute4takeILi1ELi3ENS_5tupleIJNS1_IJNS_1CILi1EEENS2_ILi512EEEiEEENS2_ILi4096EEENS1_IJNS1_IJiiEEENS2_ILi8192EEEEEEEEEEEDaRKT1_ENKUlDpRKT_E_clIJS6_S9_EEEDaSH_)
        /*221c*/ 	.word	0x00000000


	//----- nvinfo : EIATTR_FRAME_SIZE
	.align		4
.L_1466:
        /*2220*/ 	.byte	0x04, 0x11
        /*2222*/ 	.short	(.L_1468 - .L_1467)
	.align		4
.L_1467:
        /*2224*/ 	.word	index@($_ZN7cutlass13device_kernelIN5flash19enable_sm80_to_sm89INS1_16FlashAttnBwdSm80INS1_25CollectiveMainloopBwdSm80ILi2ELi2EN4cute5tupleIJNS5_1CILi128EEES8_NS7_ILi64EEEEEENS_6half_tEfNS_4arch4Sm80ELb1ELb0ELb1ELb1ELb0ELb0ELb0ELb0ELi2ELi4ELi4ELi4ELb0EEENS1_21CollectiveEpilogueBwdISA_SB_SD_Li256ELb1ELb0ELi2EEENS1_25SingleTileBwdLPTSchedulerILb1ELi128ELb0EEEEEEEEEvNT_6ParamsE$_ZZN4cute4takeILi1ELi2ENS_5tupleIJNS1_IJNS_1CILi1EEENS2_ILi0EEEEEEiEEEEEDaRKT1_ENKUlDpRKT_E_clIJiEEEDaSD_)
        /*2228*/ 	.word	0x00000000


	//----- nvinfo : EIATTR_FRAME_SIZE
	.align		4
.L_1468:
        /*222c*/ 	.byte	0x04, 0x11
        /*222e*/ 	.short	(.L_1470 - .L_1469)
	.align		4
.L_1469:
        /*2230*/ 	.word	index@($_ZN7cutlass13device_kernelIN5flash19enable_sm80_to_sm89INS1_16FlashAttnBwdSm80INS1_25CollectiveMainloopBwdSm80ILi2ELi2EN4cute5tupleIJNS5_1CILi128EEES8_NS7_ILi64EEEEEENS_6half_tEfNS_4arch4Sm80ELb1ELb0ELb1ELb1ELb0ELb0ELb0ELb0ELi2ELi4ELi4ELi4ELb0EEENS1_21CollectiveEpilogueBwdISA_SB_SD_Li256ELb1ELb0ELi2EEENS1_25SingleTileBwdLPTSchedulerILb1ELi128ELb0EEEEEEEEEvNT_6ParamsE$_ZZN4cute4diceINS_5tupleIJNS1_IJiNS1_IJiNS_1CILi0EEEEEEEEENS1_IJNS_10UnderscoreENS1_IJS6_S6_EEEEEEEEES9_EEDaRKT_RKT0_ENKUlRKT_RKT0_E_clIS5_S5_EEDaSI_SL_)
        /*2234*/ 	.word	0x00000000


	//----- nvinfo : EIATTR_FRAME_SIZE
	.align		4
.L_1470:
        /*2238*/ 	.byte	0x04, 0x11
        /*223a*/ 	.short	(.L_1472 - .L_1471)
	.align		4
.L_1471:
        /*223c*/ 	.word	index@($_ZN7cutlass13device_kernelIN5flash19enable_sm80_to_sm89INS1_16FlashAttnBwdSm80INS1_25CollectiveMainloopBwdSm80ILi2ELi2EN4cute5tupleIJNS5_1CILi128EEES8_NS7_ILi64EEEEEENS_6half_tEfNS_4arch4Sm80ELb1ELb0ELb1ELb1ELb0ELb0ELb0ELb0ELi2ELi4ELi4ELi4ELb0EEENS1_21CollectiveEpilogueBwdISA_SB_SD_Li256ELb1ELb0ELi2EEENS1_25SingleTileBwdLPTSchedulerILb1ELi128ELb0EEEEEEEEEvNT_6ParamsE$_ZZN4cute16flatten_to_tupleINS_5tupleIJNS_1CILi4096EEENS1_IJiiEEEEEEEEDaRKT_ENKUlRKT_E_clIS4_EEDaSB_)
        /*2240*/ 	.word	0x00000000


	//----- nvinfo : EIATTR_FRAME_SIZE
	.align		4
.L_1472:
        /*2244*/ 	.byte	0x04, 0x11
        /*2246*/ 	.short	(.L_1474 - .L_1473)
	.align		4
.L_1473:
        /*2248*/ 	.word	index@($_ZN7cutlass13device_kernelIN5flash19enable_sm80_to_sm89INS1_16FlashAttnBwdSm80INS1_25CollectiveMainloopBwdSm80ILi2ELi2EN4cute5tupleIJNS5_1CILi128EEES8_NS7_ILi64EEEEEENS_6half_tEfNS_4arch4Sm80ELb1ELb0ELb1ELb1ELb0ELb0ELb0ELb0ELi2ELi4ELi4ELi4ELb0EEENS1_21CollectiveEpilogueBwdISA_SB_SD_Li256ELb1ELb0ELi2EEENS1_25SingleTileBwdLPTSchedulerILb1ELi128ELb0EEEEEEEEEvNT_6ParamsE$_ZZN4cute16flatten_to_tupleINS_5tupleIJNS_1CILi4096EEENS1_IJNS1_IJiiEEENS2_ILi8192EEEEEEEEEEEDaRKT_ENKUlRKT_E_clIS6_EEDaSD_)
        /*224c*/ 	.word	0x00000000


	//----- nvinfo : EIATTR_FRAME_SIZE
	.align		4
.L_1474:
        /*2250*/ 	.byte	0x04, 0x11
        /*2252*/ 	.short	(.L_1476 - .L_1475)
	.align		4
.L_1475:
        /*2254*/ 	.word	index@($_ZN7cutlass13device_kernelIN5flash19enable_sm80_to_sm89INS1_16FlashAttnBwdSm80INS1_25CollectiveMainloopBwdSm80ILi2ELi2EN4cute5tupleIJNS5_1CILi128EEES8_NS7_ILi64EEEEEENS_6half_tEfNS_4arch4Sm80ELb1ELb0ELb1ELb1ELb0ELb0ELb0ELb0ELi2ELi4ELi4ELi4ELb0EEENS1_21CollectiveEpilogueBwdISA_SB_SD_Li256ELb1ELb0ELi2EEENS1_25SingleTileBwdLPTSchedulerILb1ELi128ELb0EEEEEEEEEvNT_6ParamsE$_ZZN4cute16flatten_to_tupleINS_5tupleIJNS_1CILi1024EEENS1_IJiiEEEEEEEEDaRKT_ENKUlRKT_E_clIS4_EEDaSB_)
        /*2258*/ 	.word	0x00000000


	//----- nvinfo : EIATTR_FRAME_SIZE
	.align		4
.L_1476:
        /*225c*/ 	.byte	0x04, 0x11
        /*225e*/ 	.short	(.L_1478 - .L_1477)
	.align		4
.L_1477:
        /*2260*/ 	.word	index@($_ZN7cutlass13device_kernelIN5flash19enable_sm80_to_sm89INS1_16FlashAttnBwdSm80INS1_25CollectiveMainloopBwdSm80ILi2ELi2EN4cute5tupleIJNS5_1CILi128EEES8_NS7_ILi64EEEEEENS_6half_tEfNS_4arch4Sm80ELb1ELb0ELb1ELb1ELb0ELb0ELb0ELb0ELi2ELi4ELi4ELi4ELb0EEENS1_21CollectiveEpilogueBwdISA_SB_SD_Li256ELb1ELb0ELi2EEENS1_25SingleTileBwdLPTSchedulerILb1ELi128ELb0EEEEEEEEEvNT_6ParamsE$_ZZN4cute16flatten_to_tupleINS_5tupleIJNS1_IJiiEEENS_1CILi1024EEEEEEEEDaRKT_ENKUlRKT_E_clIS2_EEDaSB_)
        /*2264*/ 	.word	0x00000000


	//----- nvinfo : EIATTR_FRAME_SIZE
	.align		4
.L_1478:
        /*2268*/ 	.byte	0x04, 0x11
        /*226a*/ 	.short	(.L_1480 - .L_1479)
	.align		4
.L_1479:
        /*226c*/ 	.word	index@($_ZN7cutlass13device_kernelIN5flash19enable_sm80_to_sm89INS1_16FlashAttnBwdSm80INS1_25CollectiveMainloopBwdSm80ILi2ELi2EN4cute5tupleIJNS5_1CILi128EEES8_NS7_ILi64EEEEEENS_6half_tEfNS_4arch4Sm80ELb1ELb0ELb1ELb1ELb0ELb0ELb0ELb0ELi2ELi4ELi4ELi4ELb0EEENS1_21CollectiveEpilogueBwdISA_SB_SD_Li256ELb1ELb0ELi2EEENS1_25SingleTileBwdLPTSchedulerILb1ELi128ELb0EEEEEEEEEvNT_6ParamsE$_ZZN4cute14logical_divideINS_5tupleIJNS1_IJNS_1CILi8EEENS2_ILi1EEEEEENS1_IJNS2_ILi2EEEEEEEEENS1_IJNS1_IJS4_NS2_ILi0EEEEEENS1_IJiEEEEEENS1_IJS5_NS_6LayoutIS4_S9_EEEEEEEDaRKNSD_IT_T0_EERKT1_ENKUlRKT_RKT0_E_clINSD_IS7_SB_EESE_EEDaSQ_ST_)
        /*2270*/ 	.word	0x00000000


	//----- nvinfo : EIATTR_FRAME_SIZE
	.align		4
.L_1480:
        /*2274*/ 	.byte	0x04, 0x11
        /*2276*/ 	.short	(.L_1482 - .L_1481)
	.align		4
.L_1481:
        /*2278*/ 	.word	index@($_ZN7cutlass13device_kernelIN5flash19enable_sm80_to_sm89INS1_16FlashAttnBwdSm80INS1_25CollectiveMainloopBwdSm80ILi2ELi2EN4cute5tupleIJNS5_1CILi128EEES8_NS7_ILi64EEEEEENS_6half_tEfNS_4arch4Sm80ELb1ELb0ELb1ELb1ELb0ELb0ELb0ELb0ELi2ELi4ELi4ELi4ELb0EEENS1_21CollectiveEpilogueBwdISA_SB_SD_Li256ELb1ELb0ELi2EEENS1_25SingleTileBwdLPTSchedulerILb1ELi128ELb0EEEEEEEEEvNT_6ParamsE$_ZZN4cute13to_mixed_bitsINS_5tupleIJNS1_IJNS_1CILi4EEENS2_ILi8EEEEEES3_NS2_ILi1EEEEEENS1_IJNS1_IJNS2_ILi128EEENS2_ILi0EEEEEENS2_ILi16EEES9_EEENS1_IJNS1_IJiiEEEiS9_EEEEEDaRKT_RKT0_RKT1_ENKUlRKT_RKT0_RKT1_E_clIS5_SA_SD_EEDaSQ_ST_SW_)
        /*227c*/ 	.word	0x00000000


	//----- nvinfo : EIATTR_FRAME_SIZE
	.align		4
.L_1482:
        /*2280*/ 	.byte	0x04, 0x11
        /*2282*/ 	.short	(.L_1484 - .L_1483)
	.align		4
.L_1483:
        /*2284*/ 	.word	index@($_ZN7cutlass13device_kernelIN5flash19enable_sm80_to_sm89INS1_16FlashAttnBwdSm80INS1_25CollectiveMainloopBwdSm80ILi2ELi2EN4cute5tupleIJNS5_1CILi128EEES8_NS7_ILi64EEEEEENS_6half_tEfNS_4arch4Sm80ELb1ELb0ELb1ELb1ELb0ELb0ELb0ELb0ELi2ELi4ELi4ELi4ELb0EEENS1_21CollectiveEpilogueBwdISA_SB_SD_Li256ELb1ELb0ELi2EEENS1_25SingleTileBwdLPTSchedulerILb1ELi128ELb0EEEEEEEEEvNT_6ParamsE$_ZZN4cute13to_mixed_bitsINS_5tupleIJNS1_IJNS_1CILi4EEENS2_ILi8EEEEEES3_NS2_ILi1EEEEEENS1_IJNS1_IJNS2_ILi128EEENS2_ILi0EEEEEENS2_ILi16EEES9_EEENS1_IJNS1_IJiiEEEiS9_EEEEEDaRKT_RKT0_RKT1_ENKUlRKT_RKT0_RKT1_E_clIS3_SB_iEEDaSQ_ST_SW_)
        /*2288*/ 	.word	0x00000000


	//----- nvinfo : EIATTR_FRAME_SIZE
	.align		4
.L_1484:
        /*228c*/ 	.byte	0x04, 0x11
        /*228e*/ 	.short	(.L_1486 - .L_1485)
	.align		4
.L_1485:
        /*2290*/ 	.word	index@($_ZN7cutlass13device_kernelIN5flash19enable_sm80_to_sm89INS1_16FlashAttnBwdSm80INS1_25CollectiveMainloopBwdSm80ILi2ELi2EN4cute5tupleIJNS5_1CILi128EEES8_NS7_ILi64EEEEEENS_6half_tEfNS_4arch4Sm80ELb1ELb0ELb1ELb1ELb0ELb0ELb0ELb0ELi2ELi4ELi4ELi4ELb0EEENS1_21CollectiveEpilogueBwdISA_SB_SD_Li256ELb1ELb0ELi2EEENS1_25SingleTileBwdLPTSchedulerILb1ELi128ELb0EEEEEEEEEvNT_6ParamsE$_ZZN4cute13to_mixed_bitsINS_5tupleIJNS1_IJNS_1CILi4EEENS2_ILi8EEEEEES3_NS2_ILi1EEEEEENS1_IJNS1_IJNS2_ILi128EEENS2_ILi0EEEEEENS2_ILi16EEES9_EEENS1_IJNS1_IJiiEEEiS9_EEEEEDaRKT_RKT0_RKT1_ENKUlDpRKT_E_clIJNS_9MixedBitsILj0ELj384EEENSU_ILj0ELj48EEENS2_ILj0EEEEEEDaSR_)
        /*2294*/ 	.word	0x00000000


	//----- nvinfo : EIATTR_FRAME_SIZE
	.align		4
.L_1486:
        /*2298*/ 	.byte	0x04, 0x11
        /*229a*/ 	.short	(.L_1488 - .L_1487)
	.align		4
.L_1487:
        /*229c*/ 	.word	index@($_ZN7cutlass13device_kernelIN5flash19enable_sm80_to_sm89INS1_16FlashAttnBwdSm80INS1_25CollectiveMainloopBwdSm80ILi2ELi2EN4cute5tupleIJNS5_1CILi128EEES8_NS7_ILi64EEEEEENS_6half_tEfNS_4arch4Sm80ELb1ELb0ELb1ELb1ELb0ELb0ELb0ELb0ELi2ELi4ELi4ELi4ELb0EEENS1_21CollectiveEpilogueBwdISA_SB_SD_Li256ELb1ELb0ELi2EEENS1_25SingleTileBwdLPTSchedulerILb1ELi128ELb0EEEEEEEEEvNT_6ParamsE$_ZZN4cute13to_mixed_bitsINS_5tupleIJNS1_IJNS_1CILi4EEENS2_ILi8EEEEEES3_NS2_ILi1EEEEEENS1_IJNS1_IJNS2_ILi0EEENS2_ILi64EEEEEES8_S8_EEENS1_IJNS1_IJiiEEEiS8_EEEEEDaRKT_RKT0_RKT1_ENKUlRKT_RKT0_RKT1_E_clIS5_SA_SC_EEDaSP_SS_SV_)
        /*22a0*/ 	.word	0x00000000


	//----- nvinfo : EIATTR_FRAME_SIZE
	.align		4
.L_1488:
        /*22a4*/ 	.byte	0x04, 0x11
        /*22a6*/ 	.short	(.L_1490 - .L_1489)
	.align		4
.L_1489:
        /*22a8*/ 	.word	index@($_ZN7cutlass13device_kernelIN5flash19enable_sm80_to_sm89INS1_16FlashAttnBwdSm80INS1_25CollectiveMainloopBwdSm80ILi2ELi2EN4cute5tupleIJNS5_1CILi128EEES8_NS7_ILi64EEEEEENS_6half_tEfNS_4arch4Sm80ELb1ELb0ELb1ELb1ELb0ELb0ELb0ELb0ELi2ELi4ELi4ELi4ELb0EEENS1_21CollectiveEpilogueBwdISA_SB_SD_Li256ELb1ELb0ELi2EEENS1_25SingleTileBwdLPTSchedulerILb1ELi128ELb0EEEEEEEEEvNT_6ParamsE$_ZZN4cute13to_mixed_bitsINS_5tupleIJNS1_IJNS_1CILi4EEENS2_ILi8EEEEEES3_NS2_ILi1EEEEEENS1_IJNS1_IJNS2_ILi0EEENS2_ILi64EEEEEES8_S8_EEENS1_IJNS1_IJiiEEEiS8_EEEEEDaRKT_RKT0_RKT1_ENKUlDpRKT_E_clIJNS_9MixedBitsILj0ELj448EEENS2_ILj0EEESV_EEEDaSQ_)
        /*22ac*/ 	.word	0x00000000


	//----- nvinfo : EIATTR_FRAME_SIZE
	.align		4
.L_1490:
        /*22b0*/ 	.byte	0x04, 0x11
        /*22b2*/ 	.short	(.L_1492 - .L_1491)
	.align		4
.L_1491:
        /*22b4*/ 	.word	index@($_ZN7cutlass13device_kernelIN5flash19enable_sm80_to_sm89INS1_16FlashAttnBwdSm80INS1_25CollectiveMainloopBwdSm80ILi2ELi2EN4cute5tupleIJNS5_1CILi128EEES8_NS7_ILi64EEEEEENS_6half_tEfNS_4arch4Sm80ELb1ELb0ELb1ELb1ELb0ELb0ELb0ELb0ELi2ELi4ELi4ELi4ELb0EEENS1_21CollectiveEpilogueBwdISA_SB_SD_Li256ELb1ELb0ELi2EEENS1_25SingleTileBwdLPTSchedulerILb1ELi128ELb0EEEEEEEEEvNT_6ParamsE$_ZZN4cute13to_mixed_bitsINS_5tupleIJNS1_IJNS_1CILi4EEENS2_ILi8EEEEEENS2_ILi2EEENS2_ILi1EEEEEENS1_IJNS1_IJNS2_ILi128EEENS2_ILi0EEEEEES4_SA_EEENS1_IJNS1_IJiiEEEiSA_EEEEEDaRKT_RKT0_RKT1_ENKUlRKT_RKT0_RKT1_E_clIS6_S4_iEEDaSQ_ST_SW_)
        /*22b8*/ 	.word	0x00000000


	//----- nvinfo : EIATTR_FRAME_SIZE
	.align		4
.L_1492:
        /*22bc*/ 	.byte	0x04, 0x11
        /*22be*/ 	.short	(.L_1494 - .L_1493)
	.align		4
.L_1493:
        /*22c0*/ 	.word	index@($_ZN7cutlass13device_kernelIN5flash19enable_sm80_to_sm89INS1_16FlashAttnBwdSm80INS1_25CollectiveMainloopBwdSm80ILi2ELi2EN4cute5tupleIJNS5_1CILi128EEES8_NS7_ILi64EEEEEENS_6half_tEfNS_4arch4Sm80ELb1ELb0ELb1ELb1ELb0ELb0ELb0ELb0ELi2ELi4ELi4ELi4ELb0EEENS1_21CollectiveEpilogueBwdISA_SB_SD_Li256ELb1ELb0ELi2EEENS1_25SingleTileBwdLPTSchedulerILb1ELi128ELb0EEEEEEEEEvNT_6ParamsE$_ZZN4cute13to_mixed_bitsINS_5tupleIJNS1_IJNS_1CILi4EEENS2_ILi8EEEEEENS2_ILi2EEENS2_ILi1EEEEEENS1_IJNS1_IJNS2_ILi128EEENS2_ILi0EEEEEES4_SA_EEENS1_IJNS1_IJiiEEEiSA_EEEEEDaRKT_RKT0_RKT1_ENKUlRKT_RKT0_RKT1_E_clIS5_SB_SD_EEDaSQ_ST_SW_)
        /*22c4*/ 	.word	0x00000000


	//----- nvinfo : EIATTR_FRAME_SIZE
	.align		4
.L_1494:
        /*22c8*/ 	.byte	0x04, 0x11
        /*22ca*/ 	.short	(.L_1496 - .L_1495)
	.align		4
.L_1495:
        /*22cc*/ 	.word	index@($_ZN7cutlass13device_kernelIN5flash19enable_sm80_to_sm89INS1_16FlashAttnBwdSm80INS1_25CollectiveMainloopBwdSm80ILi2ELi2EN4cute5tupleIJNS5_1CILi128EEES8_NS7_ILi64EEEEEENS_6half_tEfNS_4arch4Sm80ELb1ELb0ELb1ELb1ELb0ELb0ELb0ELb0ELi2ELi4ELi4ELi4ELb0EEENS1_21CollectiveEpilogueBwdISA_SB_SD_Li256ELb1ELb0ELi2EEENS1_25SingleTileBwdLPTSchedulerILb1ELi128ELb0EEEEEEEEEvNT_6ParamsE$_ZZN4cute13to_mixed_bitsINS_5tupleIJNS1_IJNS_1CILi4EEENS2_ILi8EEEEEENS2_ILi2EEENS2_ILi1EEEEEENS1_IJNS1_IJNS2_ILi128EEENS2_ILi0EEEEEES4_SA_EEENS1_IJNS1_IJiiEEEiSA_EEEEEDaRKT_RKT0_RKT1_ENKUlDpRKT_E_clIJNS_9MixedBitsILj0ELj384EEENSU_ILj0ELj8EEENS2_ILj0EEEEEEDaSR_)
        /*22d0*/ 	.word	0x00000000


	//----- nvinfo : EIATTR_FRAME_SIZE
	.align		4
.L_1496:
        /*22d4*/ 	.byte	0x04, 0x11
        /*22d6*/ 	.short	(.L_1498 - .L_1497)
	.align		4
.L_1497:
        /*22d8*/ 	.word	index@($_ZN7cutlass13device_kernelIN5flash19enable_sm80_to_sm89INS1_16FlashAttnBwdSm80INS1_25CollectiveMainloopBwdSm80ILi2ELi2EN4cute5tupleIJNS5_1CILi128EEES8_NS7_ILi64EEEEEENS_6half_tEfNS_4arch4Sm80ELb1ELb0ELb1ELb1ELb0ELb0ELb0ELb0ELi2ELi4ELi4ELi4ELb0EEENS1_21CollectiveEpilogueBwdISA_SB_SD_Li256ELb1ELb0ELi2EEENS1_25SingleTileBwdLPTSchedulerILb1ELi128ELb0EEEEEEEEEvNT_6ParamsE$_ZZN4cute13to_mixed_bitsINS_5tupleIJNS1_IJNS_1CILi4EEENS2_ILi8EEEEEENS2_ILi2EEENS2_ILi1EEEEEENS1_IJNS1_IJNS2_ILi0EEENS2_ILi64EEEEEES9_S9_EEENS1_IJNS1_IJiiEEEiS9_EEEEEDaRKT_RKT0_RKT1_ENKUlRKT_RKT0_RKT1_E_clIS5_SB_SD_EEDaSQ_ST_SW_)
        /*22dc*/ 	.word	0x00000000


	//----- nvinfo : EIATTR_FRAME_SIZE
	.align		4
.L_1498:
        /*22e0*/ 	.byte	0x04, 0x11
        /*22e2*/ 	.short	(.L_1500 - .L_1499)
	.align		4
.L_1499:
        /*22e4*/ 	.word	index@($_ZN7cutlass13device_kernelIN5flash19enable_sm80_to_sm89INS1_16FlashAttnBwdSm80INS1_25CollectiveMainloopBwdSm80ILi2ELi2EN4cute5tupleIJNS5_1CILi128EEES8_NS7_ILi64EEEEEENS_6half_tEfNS_4arch4Sm80ELb1ELb0ELb1ELb1ELb0ELb0ELb0ELb0ELi2ELi4ELi4ELi4ELb0EEENS1_21CollectiveEpilogueBwdISA_SB_SD_Li256ELb1ELb0ELi2EEENS1_25SingleTileBwdLPTSchedulerILb1ELi128ELb0EEEEEEEEEvNT_6ParamsE$_ZZN4cute13to_mixed_bitsINS_5tupleIJNS1_IJNS_1CILi4EEENS2_ILi8EEEEEENS2_ILi2EEENS2_ILi1EEEEEENS1_IJNS1_IJNS2_ILi0EEENS2_ILi64EEEEEES9_S9_EEENS1_IJNS1_IJiiEEEiS9_EEEEEDaRKT_RKT0_RKT1_ENKUlDpRKT_E_clIJNS_9MixedBitsILj0ELj448EEENS2_ILj0EEESW_EEEDaSR_)
        /*22e8*/ 	.word	0x00000000


	//----- nvinfo : EIATTR_FRAME_SIZE
	.align		4
.L_1500:
        /*22ec*/ 	.byte	0x04, 0x11
        /*22ee*/ 	.short	(.L_1502 - .L_1501)
	.align		4
.L_1501:
        /*22f0*/ 	.word	index@($_ZN7cutlass13device_kernelIN5flash19enable_sm80_to_sm89INS1_16FlashAttnBwdSm80INS1_25CollectiveMainloopBwdSm80ILi2ELi2EN4cute5tupleIJNS5_1CILi128EEES8_NS7_ILi64EEEEEENS_6half_tEfNS_4arch4Sm80ELb1ELb0ELb1ELb1ELb0ELb0ELb0ELb0ELi2ELi4ELi4ELi4ELb0EEENS1_21CollectiveEpilogueBwdISA_SB_SD_Li256ELb1ELb0ELi2EEENS1_25SingleTileBwdLPTSchedulerILb1ELi128ELb0EEEEEEEEEvNT_6ParamsE$_ZZN4cute12filter_tupleINS_5tupleIJNS_1CILi4096EEENS1_IJiiEEEEEEZNS_16flatten_to_tupleIS5_EEDaRKT_EUlRKT_E_EEDaS9_OT0_ENKUlDpSC_E_clIJNS1_IJS3_EEES4_EEEDaSG_)
        /*22f4*/ 	.word	0x00000000


	//----- nvinfo : EIATTR_FRAME_SIZE
	.align		4
.L_1502:
        /*22f8*/ 	.byte	0x04, 0x11
        /*22fa*/ 	.short	(.L_1504 - .L_1503)
	.align		4
.L_1503:
        /*22fc*/ 	.word	index@($_ZN7cutlass13device_kernelIN5flash19enable_sm80_to_sm89INS1_16FlashAttnBwdSm80INS1_25CollectiveMainloopBwdSm80ILi2ELi2EN4cute5tupleIJNS5_1CILi128EEES8_NS7_ILi64EEEEEENS_6half_tEfNS_4arch4Sm80ELb1ELb0ELb1ELb1ELb0ELb0ELb0ELb0ELi2ELi4ELi4ELi4ELb0EEENS1_21CollectiveEpilogueBwdISA_SB_SD_Li256ELb1ELb0ELi2EEENS1_25SingleTileBwdLPTSchedulerILb1ELi128ELb0EEEEEEEEEvNT_6ParamsE$_ZZN4cute12filter_tupleINS_5tupleIJNS_1CILi4096EEENS1_IJNS1_IJiiEEENS2_ILi8192EEEEEEEEEZNS_16flatten_to_tupleIS7_EEDaRKT_EUlRKT_E_EEDaSB_OT0_ENKUlDpSE_E_clIJNS1_IJS3_EEENS1_IJiiS5_EEEEEEDaSI_)
        /*2300*/ 	.word	0x00000000


	//----- nvinfo : EIATTR_FRAME_SIZE
	.align		4
.L_1504:
        /*2304*/ 	.byte	0x04, 0x11
        /*2306*/ 	.short	(.L_1506 - .L_1505)
	.align		4
.L_1505:
        /*2308*/ 	.word	index@($_ZN7cutlass13device_kernelIN5flash19enable_sm80_to_sm89INS1_16FlashAttnBwdSm80INS1_25CollectiveMainloopBwdSm80ILi2ELi2EN4cute5tupleIJNS5_1CILi128EEES8_NS7_ILi64EEEEEENS_6half_tEfNS_4arch4Sm80ELb1ELb0ELb1ELb1ELb0ELb0ELb0ELb0ELi2ELi4ELi4ELi4ELb0EEENS1_21CollectiveEpilogueBwdISA_SB_SD_Li256ELb1ELb0ELi2EEENS1_25SingleTileBwdLPTSchedulerILb1ELi128ELb0EEEEEEEEEvNT_6ParamsE$_ZZN4cute12filter_tupleINS_5tupleIJNS_1CILi1EEENS1_IJiiiEEENS2_ILi64EEENS1_IJNS2_ILi72EEENS2_ILi144EEENS2_ILi288EEEEEENS2_ILi512EEEEEEZNS_7flattenISB_EEDaRKT_EUlRKT_E_EEDaSF_OT0_ENKUlDpSI_E_clIJNS1_IJS3_EEES4_NS1_IJS5_EEES9_NS1_IJSA_EEEEEEDaSM_)
        /*230c*/ 	.word	0x00000000


	//----- nvinfo : EIATTR_FRAME_SIZE
	.align		4
.L_1506:
        /*2310*/ 	.byte	0x04, 0x11
        /*2312*/ 	.short	(.L_1508 - .L_1507)
	.align		4
.L_1507:
        /*2314*/ 	.word	index@($_ZN7cutlass13device_kernelIN5flash19enable_sm80_to_sm89INS1_16FlashAttnBwdSm80INS1_25CollectiveMainloopBwdSm80ILi2ELi2EN4cute5tupleIJNS5_1CILi128EEES8_NS7_ILi64EEEEEENS_6half_tEfNS_4arch4Sm80ELb1ELb0ELb1ELb1ELb0ELb0ELb0ELb0ELi2ELi4ELi4ELi4ELb0EEENS1_21CollectiveEpilogueBwdISA_SB_SD_Li256ELb1ELb0ELi2EEENS1_25SingleTileBwdLPTSchedulerILb1ELi128ELb0EEEEEEEEEvNT_6ParamsE$_ZZN4cute12filter_tupleINS_5tupleIJNS_1CILi1EEENS1_IJNS2_ILi8EEEiiEEENS2_ILi64EEENS1_IJiNS2_ILi144EEENS2_ILi288EEEEEENS2_ILi512EEEEEEZNS_7flattenISB_EEDaRKT_EUlRKT_E_EEDaSF_OT0_ENKUlDpSI_E_clIJNS1_IJS3_EEES5_NS1_IJS6_EEES9_NS1_IJSA_EEEEEEDaSM_)
        /*2318*/ 	.word	0x00000000


	//----- nvinfo : EIATTR_FRAME_SIZE
	.align		4
.L_1508:
        /*231c*/ 	.byte	0x04, 0x11
        /*231e*/ 	.short	(.L_1510 - .L_1509)
	.align		4
.L_1509:
        /*2320*/ 	.word	index@($_ZN7cutlass13device_kernelIN5flash19enable_sm80_to_sm89INS1_16FlashAttnBwdSm80INS1_25CollectiveMainloopBwdSm80ILi2ELi2EN4cute5tupleIJNS5_1CILi128EEES8_NS7_ILi64EEEEEENS_6half_tEfNS_4arch4Sm80ELb1ELb0ELb1ELb1ELb0ELb0ELb0ELb0ELi2ELi4ELi4ELi4ELb0EEENS1_21CollectiveEpilogueBwdISA_SB_SD_Li256ELb1ELb0ELi2EEENS1_25SingleTileBwdLPTSchedulerILb1ELi128ELb0EEEEEEEEEvNT_6ParamsE$_ZZN4cute12filter_tupleINS_5tupleIJNS_1CILi1024EEENS1_IJiiEEEEEEZNS_16flatten_to_tupleIS5_EEDaRKT_EUlRKT_E_EEDaS9_OT0_ENKUlDpSC_E_clIJNS1_IJS3_EEES4_EEEDaSG_)
        /*2324*/ 	.word	0x00000000


	//----- nvinfo : EIATTR_FRAME_SIZE
	.align		4
.L_1510:
        /*2328*/ 	.byte	0x04, 0x11
        /*232a*/ 	.short	(.L_1512 - .L_1511)
	.align		4
.L_1511:
        /*232c*/ 	.word	index@($_ZN7cutlass13device_kernelIN5flash19enable_sm80_to_sm89INS1_16FlashAttnBwdSm80INS1_25CollectiveMainloopBwdSm80ILi2ELi2EN4cute5tupleIJNS5_1CILi128EEES8_NS7_ILi64EEEEEENS_6half_tEfNS_4arch4Sm80ELb1ELb0ELb1ELb1ELb0ELb0ELb0ELb0ELi2ELi4ELi4ELi4ELb0EEENS1_21CollectiveEpilogueBwdISA_SB_SD_Li256ELb1ELb0ELi2EEENS1_25SingleTileBwdLPTSchedulerILb1ELi128ELb0EEEEEEEEEvNT_6ParamsE$_ZZN4cute12filter_tupleINS_5tupleIJNS_10UnderscoreES2_iEEENS1_IJNS1_IJNS_1CILi1EEENS4_ILi0EEEEEEiNS4_ILi1024EEEEEEZNS_5sliceIS3_S9_EEDaRKT_RKT0_EUlRKT_RKT0_E_EEDaSD_SG_OT1_ENKUlDpSJ_E_clIJNS1_IJS7_EEENS1_IJiEEENS1_IJEEEEEEDaSQ_)
        /*2330*/ 	.word	0x00000000


	//----- nvinfo : EIATTR_FRAME_SIZE
	.align		4
.L_1512:
        /*2334*/ 	.byte	0x04, 0x11
        /*2336*/ 	.short	(.L_1514 - .L_1513)
	.align		4
.L_1513:
        /*2338*/ 	.word	index@($_ZN7cutlass13device_kernelIN5flash19enable_sm80_to_sm89INS1_16FlashAttnBwdSm80INS1_25CollectiveMainloopBwdSm80ILi2ELi2EN4cute5tupleIJNS5_1CILi128EEES8_NS7_ILi64EEEEEENS_6half_tEfNS_4arch4Sm80ELb1ELb0ELb1ELb1ELb0ELb0ELb0ELb0ELi2ELi4ELi4ELi4ELb0EEENS1_21CollectiveEpilogueBwdISA_SB_SD_Li256ELb1ELb0ELi2EEENS1_25SingleTileBwdLPTSchedulerILb1ELi128ELb0EEEEEEEEEvNT_6ParamsE$_ZZN4cute12filter_tupleINS_5tupleIJNS_10UnderscoreES2_S2_iEEENS1_IJNS1_IJNS_1CILi1EEENS4_ILi0EEEEEEiNS4_ILi1024EEENS4_ILi8192EEEEEEZNS_5sliceIS3_SA_EEDaRKT_RKT0_EUlRKT_RKT0_E_EEDaSE_SH_OT1_ENKUlDpSK_E_clIJNS1_IJS7_EEENS1_IJiEEENS1_IJS8_EEENS1_IJEEEEEEDaSR_)
        /*233c*/ 	.word	0x00000000


	//----- nvinfo : EIATTR_FRAME_SIZE
	.align		4
.L_1514:
        /*2340*/ 	.byte	0x04, 0x11
        /*2342*/ 	.short	(.L_1516 - .L_1515)
	.align		4
.L_1515:
        /*2344*/ 	.word	index@($_ZN7cutlass13device_kernelIN5flash19enable_sm80_to_sm89INS1_16FlashAttnBwdSm80INS1_25CollectiveMainloopBwdSm80ILi2ELi2EN4cute5tupleIJNS5_1CILi128EEES8_NS7_ILi64EEEEEENS_6half_tEfNS_4arch4Sm80ELb1ELb0ELb1ELb1ELb0ELb0ELb0ELb0ELi2ELi4ELi4ELi4ELb0EEENS1_21CollectiveEpilogueBwdISA_SB_SD_Li256ELb1ELb0ELi2EEENS1_25SingleTileBwdLPTSchedulerILb1ELi128ELb0EEEEEEEEEvNT_6ParamsE$_ZZN4cute12filter_tupleINS_5tupleIJNS_10UnderscoreES2_S2_iEEENS1_IJNS1_IJNS_1CILi1EEENS4_ILi0EEEEEENS4_ILi4096EEENS1_IJiiEEENS1_IJS6_NS4_ILi8192EEEEEEEEEZNS_5sliceIS3_SC_EEDaRKT_RKT0_EUlRKT_RKT0_E_EEDaSG_SJ_OT1_ENKUlDpSM_E_clIJNS1_IJS7_EEENS1_IJS8_EEENS1_IJS9_EEENS1_IJEEEEEEDaST_)
        /*2348*/ 	.word	0x00000000


	//----- nvinfo : EIATTR_FRAME_SIZE
	.align		4
.L_1516:
        /*234c*/ 	.byte	0x04, 0x11
        /*234e*/ 	.short	(.L_1518 - .L_1517)
	.align		4
.L_1517:
        /*2350*/ 	.word	index@($_ZN7cutlass13device_kernelIN5flash19enable_sm80_to_sm89INS1_16FlashAttnBwdSm80INS1_25CollectiveMainloopBwdSm80ILi2ELi2EN4cute5tupleIJNS5_1CILi128EEES8_NS7_ILi64EEEEEENS_6half_tEfNS_4arch4Sm80ELb1ELb0ELb1ELb1ELb0ELb0ELb0ELb0ELi2ELi4ELi4ELi4ELb0EEENS1_21CollectiveEpilogueBwdISA_SB_SD_Li256ELb1ELb0ELi2EEENS1_25SingleTileBwdLPTSchedulerILb1ELi128ELb0EEEEEEEEEvNT_6ParamsE$_ZZN4cute12filter_tupleINS_5tupleIJNS_10UnderscoreES2_NS_1CILi0EEEEEENS1_IJNS1_IJNS3_ILi1EEES4_EEEiNS3_ILi1024EEEEEEZNS_5sliceIS5_S9_EEDaRKT_RKT0_EUlRKT_RKT0_E_EEDaSD_SG_OT1_ENKUlDpSJ_E_clIJNS1_IJS7_EEENS1_IJiEEENS1_IJEEEEEEDaSQ_)
        /*2354*/ 	.word	0x00000000


	//----- nvinfo : EIATTR_FRAME_SIZE
	.align		4
.L_1518:
        /*2358*/ 	.byte	0x04, 0x11
        /*235a*/ 	.short	(.L_1520 - .L_1519)
	.align		4
.L_1519:
        /*235c*/ 	.word	index@($_ZN7cutlass13device_kernelIN5flash19enable_sm80_to_sm89INS1_16FlashAttnBwdSm80INS1_25CollectiveMainloopBwdSm80ILi2ELi2EN4cute5tupleIJNS5_1CILi128EEES8_NS7_ILi64EEEEEENS_6half_tEfNS_4arch4Sm80ELb1ELb0ELb1ELb1ELb0ELb0ELb0ELb0ELi2ELi4ELi4ELi4ELb0EEENS1_21CollectiveEpilogueBwdISA_SB_SD_Li256ELb1ELb0ELi2EEENS1_25SingleTileBwdLPTSchedulerILb1ELi128ELb0EEEEEEEEEvNT_6ParamsE$_ZZN4cute12filter_tupleINS_5tupleIJNS1_IJiiEEENS_1CILi1024EEEEEEZNS_16flatten_to_tupleIS5_EEDaRKT_EUlRKT_E_EEDaS9_OT0_ENKUlDpSC_E_clIJS2_NS1_IJS4_EEEEEEDaSG_)
        /*2360*/ 	.word	0x00000000


	//----- nvinfo : EIATTR_FRAME_SIZE
	.align		4
.L_1520:
        /*2364*/ 	.byte	0x04, 0x11
        /*2366*/ 	.short	(.L_1522 - .L_1521)
	.align		4
.L_1521:
        /*2368*/ 	.word	index@($_ZN7cutlass13device_kernelIN5flash19enable_sm80_to_sm89INS1_16FlashAttnBwdSm80INS1_25CollectiveMainloopBwdSm80ILi2ELi2EN4cute5tupleIJNS5_1CILi128EEES8_NS7_ILi64EEEEEENS_6half_tEfNS_4arch4Sm80ELb1ELb0ELb1ELb1ELb0ELb0ELb0ELb0ELi2ELi4ELi4ELi4ELb0EEENS1_21CollectiveEpilogueBwdISA_SB_SD_Li256ELb1ELb0ELi2EEENS1_25SingleTileBwdLPTSchedulerILb1ELi128ELb0EEEEEEEEEvNT_6ParamsE$_ZZN4cute12filter_tupleINS_5tupleIJNS1_IJiNS1_IJiNS_1CILi0EEEEEEEEENS1_IJNS_10UnderscoreENS1_IJS6_S6_EEEEEEEEES9_ZNS_4diceIS9_S9_EEDaRKT_RKT0_EUlRKT_RKT0_E_EEDaSD_SG_OT1_ENKUlDpSJ_E_clIJNS1_IJiiS3_EEENS1_IJEEEEEEDaSQ_)
        /*236c*/ 	.word	0x00000000


	//----- nvinfo : EIATTR_FRAME_SIZE
	.align		4
.L_1522:
        /*2370*/ 	.byte	0x04, 0x11
        /*2372*/ 	.short	(.L_1524 - .L_1523)
	.align		4
.L_1523:
        /*2374*/ 	.word	index@($_ZN7cutlass13device_kernelIN5flash19enable_sm80_to_sm89INS1_16FlashAttnBwdSm80INS1_25CollectiveMainloopBwdSm80ILi2ELi2EN4cute5tupleIJNS5_1CILi128EEES8_NS7_ILi64EEEEEENS_6half_tEfNS_4arch4Sm80ELb1ELb0ELb1ELb1ELb0ELb0ELb0ELb0ELi2ELi4ELi4ELi4ELb0EEENS1_21CollectiveEpilogueBwdISA_SB_SD_Li256ELb1ELb0ELi2EEENS1_25SingleTileBwdLPTSchedulerILb1ELi128ELb0EEEEEEEEEvNT_6ParamsE$_ZZN4cute12filter_tupleINS_5tupleIJNS1_IJNS_1CILi0EEENS1_IJNS2_ILi1EEENS2_ILi512EEEiEEEEEENS2_ILi4096EEENS1_IJiNS2_ILi8192EEEEEEEEEZNS_7flattenISB_EEDaRKT_EUlRKT_E_EEDaSF_OT0_ENKUlDpSI_E_clIJNS1_IJS3_S4_S5_iEEENS1_IJS8_EEESA_EEEDaSM_)
        /*2378*/ 	.word	0x00000000


	//----- nvinfo : EIATTR_FRAME_SIZE
	.align		4
.L_1524:
        /*237c*/ 	.byte	0x04, 0x11
        /*237e*/ 	.short	(.L_1526 - .L_1525)
	.align		4
.L_1525:
        /*2380*/ 	.word	index@($_ZN7cutlass13device_kernelIN5flash19enable_sm80_to_sm89INS1_16FlashAttnBwdSm80INS1_25CollectiveMainloopBwdSm80ILi2ELi2EN4cute5tupleIJNS5_1CILi128EEES8_NS7_ILi64EEEEEENS_6half_tEfNS_4arch4Sm80ELb1ELb0ELb1ELb1ELb0ELb0ELb0ELb0ELi2ELi4ELi4ELi4ELb0EEENS1_21CollectiveEpilogueBwdISA_SB_SD_Li256ELb1ELb0ELi2EEENS1_25SingleTileBwdLPTSchedulerILb1ELi128ELb0EEEEEEEEEvNT_6ParamsE$_ZZN4cute12filter_tupleINS_5tupleIJNS1_IJNS_10UnderscoreENS_1CILi0EEEEEENS1_IJS4_S2_EEEEEENS1_IJNS1_IJNS1_IJNS3_ILi1EEES4_EEES4_EEENS1_IJNS1_IJS4_S4_EEEiEEEEEEZNS_5sliceIS7_SD_EEDaRKT_RKT0_EUlRKT_RKT0_E_EEDaSH_SK_OT1_ENKUlDpSN_E_clIJNS1_IJS9_EEENS1_IJiEEEEEEDaSU_)
        /*2384*/ 	.word	0x00000000


	//----- nvinfo : EIATTR_FRAME_SIZE
	.align		4
.L_1526:
        /*2388*/ 	.byte	0x04, 0x11
        /*238a*/ 	.short	(.L_1528 - .L_1527)
	.align		4
.L_1527:
        /*238c*/ 	.word	index@($_ZN7cutlass13device_kernelIN5flash19enable_sm80_to_sm89INS1_16FlashAttnBwdSm80INS1_25CollectiveMainloopBwdSm80ILi2ELi2EN4cute5tupleIJNS5_1CILi128EEES8_NS7_ILi64EEEEEENS_6half_tEfNS_4arch4Sm80ELb1ELb0ELb1ELb1ELb0ELb0ELb0ELb0ELi2ELi4ELi4ELi4ELb0EEENS1_21CollectiveEpilogueBwdISA_SB_SD_Li256ELb1ELb0ELi2EEENS1_25SingleTileBwdLPTSchedulerILb1ELi128ELb0EEEEEEEEEvNT_6ParamsE$_ZN7__half2aSEOKS_)
        /*2390*/ 	.word	0x00000000


	//----- nvinfo : EIATTR_FRAME_SIZE
	.align		4
.L_1528:
        /*2394*/ 	.byte	0x04, 0x11
        /*2396*/ 	.short	(.L_1530 - .L_1529)
	.align		4
.L_1529:
        /*2398*/ 	.word	index@($_ZN7cutlass13device_kernelIN5flash19enable_sm80_to_sm89INS1_16FlashAttnBwdSm80INS1_25CollectiveMainloopBwdSm80ILi2ELi2EN4cute5tupleIJNS5_1CILi128EEES8_NS7_ILi64EEEEEENS_6half_tEfNS_4arch4Sm80ELb1ELb0ELb1ELb1ELb0ELb0ELb0ELb0ELi2ELi4ELi4ELi4ELb0EEENS1_21CollectiveEpilogueBwdISA_SB_SD_Li256ELb1ELb0ELi2EEENS1_25SingleTileBwdLPTSchedulerILb1ELi128ELb0EEEEEEEEEvNT_6ParamsE$_ZN73_INTERNAL_e48e4f46_37_flash_bwd_hdim64_fp16_softcap_sm80_cu_3fbc093a_281817__float22half2_rnE6float2)
        /*239c*/ 	.word	0x00000000


	//----- nvinfo : EIATTR_FRAME_SIZE
	.align		4
.L_1530:
        /*23a0*/ 	.byte	0x04, 0x11
        /*23a2*/ 	.short	(.L_1532 - .L_1531)
	.align		4
.L_1531:
        /*23a4*/ 	.word	index@($_ZN7cutlass13device_kernelIN5flash19enable_sm80_to_sm89INS1_16FlashAttnBwdSm80INS1_25CollectiveMainloopBwdSm80ILi2ELi2EN4cute5tupleIJNS5_1CILi128EEES8_NS7_ILi64EEEEEENS_6half_tEfNS_4arch4Sm80ELb1ELb0ELb1ELb1ELb0ELb0ELb0ELb0ELi2ELi4ELi4ELi4ELb0EEENS1_21CollectiveEpilogueBwdISA_SB_SD_Li256ELb1ELb0ELi2EEENS1_25SingleTileBwdLPTSchedulerILb1ELi128ELb0EEEEEEEEEvNT_6ParamsE$_ZN4cute8smem_ptrIPjECI1NS_12iter_adaptorIS1_S2_EEES1_)
        /*23a8*/ 	.word	0x00000000


	//----- nvinfo : EIATTR_FRAME_SIZE
	.align		4
.L_1532:
        /*23ac*/ 	.byte	0x04, 0x11
        /*23ae*/ 	.short	(.L_1534 - .L_1533)
	.align		4
.L_1533:
        /*23b0*/ 	.word	index@($_ZN7cutlass13device_kernelIN5flash19enable_sm80_to_sm89INS1_16FlashAttnBwdSm80INS1_25CollectiveMainloopBwdSm80ILi2ELi2EN4cute5tupleIJNS5_1CILi128EEES8_NS7_ILi64EEEEEENS_6half_tEfNS_4arch4Sm80ELb1ELb0ELb1ELb1ELb0ELb0ELb0ELb0ELi2ELi4ELi4ELi4ELb0EEENS1_21CollectiveEpilogueBwdISA_SB_SD_Li256ELb1ELb0ELi2EEENS1_25SingleTileBwdLPTSchedulerILb1ELi128ELb0EEEEEEEEEvNT_6ParamsE$_ZN4cute8smem_ptrIPfECI1NS_12iter_adaptorIS1_S2_EEES1_)
        /*23b4*/ 	.word	0x00000000


	//----- nvinfo : EIATTR_FRAME_SIZE
	.align		4
.L_1534:
        /*23b8*/ 	.byte	0x04, 0x11
        /*23ba*/ 	.short	(.L_1536 - .L_1535)
	.align		4
.L_1535:
        /*23bc*/ 	.word	index@($_ZN7cutlass13device_kernelIN5flash19enable_sm80_to_sm89INS1_16FlashAttnBwdSm80INS1_25CollectiveMainloopBwdSm80ILi2ELi2EN4cute5tupleIJNS5_1CILi128EEES8_NS7_ILi64EEEEEENS_6half_tEfNS_4arch4Sm80ELb1ELb0ELb1ELb1ELb0ELb0ELb0ELb0ELi2ELi4ELi4ELi4ELb0EEENS1_21CollectiveEpilogueBwdISA_SB_SD_Li256ELb1ELb0ELi2EEENS1_25SingleTileBwdLPTSchedulerILb1ELi128ELb0EEEEEEEEEvNT_6ParamsE$_ZN4cute8smem_ptrIPN7cutlass9uint128_tEECI1NS_12iter_adaptorIS3_S4_EEES3_)
        /*23c0*/ 	.word	0x00000000


	//----- nvinfo : EIATTR_FRAME_SIZE
	.align		4
.L_1536:
        /*23c4*/ 	.byte	0x04, 0x11
        /*23c6*/ 	.short	(.L_1538 - .L_1537)
	.align		4
.L_1537:
        /*23c8*/ 	.word	index@($_ZN7cutlass13device_kernelIN5flash19enable_sm80_to_sm89INS1_16FlashAttnBwdSm80INS1_25CollectiveMainloopBwdSm80ILi2ELi2EN4cute5tupleIJNS5_1CILi128EEES8_NS7_ILi64EEEEEENS_6half_tEfNS_4arch4Sm80ELb1ELb0ELb1ELb1ELb0ELb0ELb0ELb0ELi2ELi4ELi4ELi4ELb0EEENS1_21CollectiveEpilogueBwdISA_SB_SD_Li256ELb1ELb0ELi2EEENS1_25SingleTileBwdLPTSchedulerILb1ELi128ELb0EEEEEEEEEvNT_6ParamsE$_ZN4cute8smem_ptrIPN7cutlass6half_tEECI1NS_12iter_adaptorIS3_S4_EEES3_)
        /*23cc*/ 	.word	0x00000000


	//----- nvinfo : EIATTR_FRAME_SIZE
	.align		4
.L_1538:
        /*23d0*/ 	.byte	0x04, 0x11
        /*23d2*/ 	.short	(.L_1540 - .L_1539)
	.align		4
.L_1539:
        /*23d4*/ 	.word	index@($_ZN7cutlass13device_kernelIN5flash19enable_sm80_to_sm89INS1_16FlashAttnBwdSm80INS1_25CollectiveMainloopBwdSm80ILi2ELi2EN4cute5tupleIJNS5_1CILi128EEES8_NS7_ILi64EEEEEENS_6half_tEfNS_4arch4Sm80ELb1ELb0ELb1ELb1ELb0ELb0ELb0ELb0ELi2ELi4ELi4ELi4ELb0EEENS1_21CollectiveEpilogueBwdISA_SB_SD_Li256ELb1ELb0ELi2EEENS1_25SingleTileBwdLPTSchedulerILb1ELi128ELb0EEEEEEEEEvNT_6ParamsE$_ZN4cute5tupleIJNS_7SwizzleILi3ELi3ELi3EEENS_9MixedBitsILj0ELj432EEENS_6LayoutINS0_IJNS0_IJNS_1CILi2EEES7_S7_EEES7_NS6_ILi8EEEEEENS0_IJNS0_IJNS6_ILi64EEES9_NS6_ILi512EEEEEENS6_ILi8192EEENS6_ILi1024EEEEEEEEEEC2ERKS2_RKS4_RKSH_)
        /*23d8*/ 	.word	0x00000000


	//----- nvinfo : EIATTR_FRAME_SIZE
	.align		4
.L_1540:
        /*23dc*/ 	.byte	0x04, 0x11
        /*23de*/ 	.short	(.L_1542 - .L_1541)
	.align		4
.L_1541:
        /*23e0*/ 	.word	index@($_ZN7cutlass13device_kernelIN5flash19enable_sm80_to_sm89INS1_16FlashAttnBwdSm80INS1_25CollectiveMainloopBwdSm80ILi2ELi2EN4cute5tupleIJNS5_1CILi128EEES8_NS7_ILi64EEEEEENS_6half_tEfNS_4arch4Sm80ELb1ELb0ELb1ELb1ELb0ELb0ELb0ELb0ELi2ELi4ELi4ELi4ELb0EEENS1_21CollectiveEpilogueBwdISA_SB_SD_Li256ELb1ELb0ELi2EEENS1_25SingleTileBwdLPTSchedulerILb1ELi128ELb0EEEEEEEEEvNT_6ParamsE$_ZN4cute5tupleIJNS0_IJNS_1CILi8EEENS1_ILi2EEES3_S3_S2_S3_EEENS0_IJNS1_ILi1EEEiiiNS1_ILi72EEENS1_ILi512EEEEEEEEC2ERKS4_RKS8_)
        /*23e4*/ 	.word	0x00000000


	//----- nvinfo : EIATTR_FRAME_SIZE
	.align		4
.L_1542:
        /*23e8*/ 	.byte	0x04, 0x11
        /*23ea*/ 	.short	(.L_1544 - .L_1543)
	.align		4
.L_1543:
        /*23ec*/ 	.word	index@($_ZN7cutlass13device_kernelIN5flash19enable_sm80_to_sm89INS1_16FlashAttnBwdSm80INS1_25CollectiveMainloopBwdSm80ILi2ELi2EN4cute5tupleIJNS5_1CILi128EEES8_NS7_ILi64EEEEEENS_6half_tEfNS_4arch4Sm80ELb1ELb0ELb1ELb1ELb0ELb0ELb0ELb0ELi2ELi4ELi4ELi4ELb0EEENS1_21CollectiveEpilogueBwdISA_SB_SD_Li256ELb1ELb0ELi2EEENS1_25SingleTileBwdLPTSchedulerILb1ELi128ELb0EEEEEEEEEvNT_6ParamsE$_ZN4cute5tupleIJNS0_IJNS_1CILi8EEENS0_IJNS1_ILi2EEES3_S3_EEENS1_ILi1EEES4_S5_EEENS0_IJS5_NS0_IJiiiEEENS1_ILi64EEENS0_IJNS1_ILi72EEENS1_ILi144EEENS1_ILi288EEEEEENS1_ILi512EEEEEEEEC2ERKS6_RKSE_)
        /*23f0*/ 	.word	0x00000000


	//----- nvinfo : EIATTR_FRAME_SIZE
	.align		4
.L_1544:
        /*23f4*/ 	.byte	0x04, 0x11
        /*23f6*/ 	.short	(.L_1546 - .L_1545)
	.align		4
.L_1545:
        /*23f8*/ 	.word	index@($_ZN7cutlass13device_kernelIN5flash19enable_sm80_to_sm89INS1_16FlashAttnBwdSm80INS1_25CollectiveMainloopBwdSm80ILi2ELi2EN4cute5tupleIJNS5_1CILi128EEES8_NS7_ILi64EEEEEENS_6half_tEfNS_4arch4Sm80ELb1ELb0ELb1ELb1ELb0ELb0ELb0ELb0ELi2ELi4ELi4ELi4ELb0EEENS1_21CollectiveEpilogueBwdISA_SB_SD_Li256ELb1ELb0ELi2EEENS1_25SingleTileBwdLPTSchedulerILb1ELi128ELb0EEEEEEEEEvNT_6ParamsE$_ZN4cute5tupleIJNS0_IJNS_1CILi8EEENS0_IJNS1_ILi2EEES3_S3_EEENS1_ILi1EEES4_S5_EEENS0_IJS5_NS0_IJS2_iiEEENS1_ILi64EEENS0_IJiNS1_ILi144EEENS1_ILi288EEEEEENS1_ILi512EEEEEEEEC2ERKS6_RKSD_)
        /*23fc*/ 	.word	0x00000000


	//----- nvinfo : EIATTR_FRAME_SIZE
	.align		4
.L_1546:
        /*2400*/ 	.byte	0x04, 0x11
        /*2402*/ 	.short	(.L_1548 - .L_1547)
	.align		4
.L_1547:
        /*2404*/ 	.word	index@($_ZN7cutlass13device_kernelIN5flash19enable_sm80_to_sm89INS1_16FlashAttnBwdSm80INS1_25CollectiveMainloopBwdSm80ILi2ELi2EN4cute5tupleIJNS5_1CILi128EEES8_NS7_ILi64EEEEEENS_6half_tEfNS_4arch4Sm80ELb1ELb0ELb1ELb1ELb0ELb0ELb0ELb0ELi2ELi4ELi4ELi4ELb0EEENS1_21CollectiveEpilogueBwdISA_SB_SD_Li256ELb1ELb0ELi2EEENS1_25SingleTileBwdLPTSchedulerILb1ELi128ELb0EEEEEEEEEvNT_6ParamsE$_ZN4cute5tupleIJNS0_IJNS_1CILi2EEEEEENS0_IJiEEEEEC2ERKS3_RKS4_)
        /*2408*/ 	.word	0x00000000


	//----- nvinfo : EIATTR_FRAME_SIZE
	.align		4
.L_1548:
        /*240c*/ 	.byte	0x04, 0x11
        /*240e*/ 	.short	(.L_1550 - .L_1549)
	.align		4
.L_1549:
        /*2410*/ 	.word	index@($_ZN7cutlass13device_kernelIN5flash19enable_sm80_to_sm89INS1_16FlashAttnBwdSm80INS1_25CollectiveMainloopBwdSm80ILi2ELi2EN4cute5tupleIJNS5_1CILi128EEES8_NS7_ILi64EEEEEENS_6half_tEfNS_4arch4Sm80ELb1ELb0ELb1ELb1ELb0ELb0ELb0ELb0ELi2ELi4ELi4ELi4ELb0EEENS1_21CollectiveEpilogueBwdISA_SB_SD_Li256ELb1ELb0ELi2EEENS1_25SingleTileBwdLPTSchedulerILb1ELi128ELb0EEEEEEEEEvNT_6ParamsE$_ZN4cute5tupleIJNS0_IJNS_1CILi16EEENS1_ILi2EEES3_S3_NS1_ILi4EEES3_EEENS0_IJNS1_ILi1EEEiiiNS1_ILi144EEENS1_ILi512EEEEEEEEC2ERKS5_RKS9_)
        /*2414*/ 	.word	0x00000000


	//----- nvinfo : EIATTR_FRAME_SIZE
	.align		4
.L_1550:
        /*2418*/ 	.byte	0x04, 0x11
        /*241a*/ 	.short	(.L_1552 - .L_1551)
	.align		4
.L_1551:
        /*241c*/ 	.word	index@($_ZN7cutlass13device_kernelIN5flash19enable_sm80_to_sm89INS1_16FlashAttnBwdSm80INS1_25CollectiveMainloopBwdSm80ILi2ELi2EN4cute5tupleIJNS5_1CILi128EEES8_NS7_ILi64EEEEEENS_6half_tEfNS_4arch4Sm80ELb1ELb0ELb1ELb1ELb0ELb0ELb0ELb0ELi2ELi4ELi4ELi4ELb0EEENS1_21CollectiveEpilogueBwdISA_SB_SD_Li256ELb1ELb0ELi2EEENS1_25SingleTileBwdLPTSchedulerILb1ELi128ELb0EEEEEEEEEvNT_6ParamsE$_ZN4cute5tupleIJNS0_IJNS0_IJNS_1CILi8EEENS1_ILi1EEEEEENS1_ILi2EEES2_EEENS0_IJNS0_IJS3_NS1_ILi0EEEEEEiNS1_ILi1024EEEEEEEEC2ERKS6_RKSA_)
        /*2420*/ 	.word	0x00000000


	//----- nvinfo : EIATTR_FRAME_SIZE
	.align		4
.L_1552:
        /*2424*/ 	.byte	0x04, 0x11
        /*2426*/ 	.short	(.L_1554 - .L_1553)
	.align		4
.L_1553:
        /*2428*/ 	.word	index@($_ZN7cutlass13device_kernelIN5flash19enable_sm80_to_sm89INS1_16FlashAttnBwdSm80INS1_25CollectiveMainloopBwdSm80ILi2ELi2EN4cute5tupleIJNS5_1CILi128EEES8_NS7_ILi64EEEEEENS_6half_tEfNS_4arch4Sm80ELb1ELb0ELb1ELb1ELb0ELb0ELb0ELb0ELi2ELi4ELi4ELi4ELb0EEENS1_21CollectiveEpilogueBwdISA_SB_SD_Li256ELb1ELb0ELi2EEENS1_25SingleTileBwdLPTSchedulerILb1ELi128ELb0EEEEEEEEEvNT_6ParamsE$_ZN4cute5tupleIJNS0_IJNS0_IJNS_1CILi8EEENS1_ILi1EEEEEENS1_ILi2EEENS0_IJS5_S5_EEEEEENS0_IJNS0_IJS3_NS1_ILi0EEEEEENS1_ILi4096EEENS0_IJiiEEEEEEEEC2ERKS7_RKSC_)
        /*242c*/ 	.word	0x00000000


	//----- nvinfo : EIATTR_FRAME_SIZE
	.align		4
.L_1554:
        /*2430*/ 	.byte	0x04, 0x11
        /*2432*/ 	.short	(.L_1556 - .L_1555)
	.align		4
.L_1555:
        /*2434*/ 	.word	index@($_ZN7cutlass13device_kernelIN5flash19enable_sm80_to_sm89INS1_16FlashAttnBwdSm80INS1_25CollectiveMainloopBwdSm80ILi2ELi2EN4cute5tupleIJNS5_1CILi128EEES8_NS7_ILi64EEEEEENS_6half_tEfNS_4arch4Sm80ELb1ELb0ELb1ELb1ELb0ELb0ELb0ELb0ELi2ELi4ELi4ELi4ELb0EEENS1_21CollectiveEpilogueBwdISA_SB_SD_Li256ELb1ELb0ELi2EEENS1_25SingleTileBwdLPTSchedulerILb1ELi128ELb0EEEEEEEEEvNT_6ParamsE$_ZN4cute5tupleIJNS0_IJNS0_IJNS_1CILi8EEENS1_ILi1EEEEEENS1_ILi2EEEEEENS0_IJNS0_IJS3_NS1_ILi0EEEEEEiEEEEEC2ERKS6_RKS9_)
        /*2438*/ 	.word	0x00000000


	//----- nvinfo : EIATTR_FRAME_SIZE
	.align		4
.L_1556:
        /*243c*/ 	.byte	0x04, 0x11
        /*243e*/ 	.short	(.L_1558 - .L_1557)
	.align		4
.L_1557:
        /*2440*/ 	.word	index@($_ZN7cutlass13device_kernelIN5flash19enable_sm80_to_sm89INS1_16FlashAttnBwdSm80INS1_25CollectiveMainloopBwdSm80ILi2ELi2EN4cute5tupleIJNS5_1CILi128EEES8_NS7_ILi64EEEEEENS_6half_tEfNS_4arch4Sm80ELb1ELb0ELb1ELb1ELb0ELb0ELb0ELb0ELi2ELi4ELi4ELi4ELb0EEENS1_21CollectiveEpilogueBwdISA_SB_SD_Li256ELb1ELb0ELi2EEENS1_25SingleTileBwdLPTSchedulerILb1ELi128ELb0EEEEEEEEEvNT_6ParamsE$_ZN4cute5tupleIJNS0_IJNS0_IJNS_1CILi8EEENS1_ILi1EEEEEENS0_IJNS1_ILi2EEEEEEEEENS0_IJNS0_IJS3_NS1_ILi0EEEEEENS0_IJiEEEEEEEEC2ERKS7_RKSB_)
        /*2444*/ 	.word	0x00000000


	//----- nvinfo : EIATTR_FRAME_SIZE
	.align		4
.L_1558:
        /*2448*/ 	.byte	0x04, 0x11
        /*244a*/ 	.short	(.L_1560 - .L_1559)
	.align		4
.L_1559:
        /*244c*/ 	.word	index@($_ZN7cutlass13device_kernelIN5flash19enable_sm80_to_sm89INS1_16FlashAttnBwdSm80INS1_25CollectiveMainloopBwdSm80ILi2ELi2EN4cute5tupleIJNS5_1CILi128EEES8_NS7_ILi64EEEEEENS_6half_tEfNS_4arch4Sm80ELb1ELb0ELb1ELb1ELb0ELb0ELb0ELb0ELi2ELi4ELi4ELi4ELb0EEENS1_21CollectiveEpilogueBwdISA_SB_SD_Li256ELb1ELb0ELi2EEENS1_25SingleTileBwdLPTSchedulerILb1ELi128ELb0EEEEEEEEEvNT_6ParamsE$_ZN4cute5tupleIJNS0_IJNS0_IJNS_1CILi2EEES2_S2_EEES2_NS0_IJS2_S2_EEEEEENS0_IJNS0_IJNS1_ILi1EEENS1_ILi512EEEiEEENS1_ILi4096EEENS0_IJiiEEEEEEEEC2ERKS5_RKSB_)
        /*2450*/ 	.word	0x00000000


	//----- nvinfo : EIATTR_FRAME_SIZE
	.align		4
.L_1560:
        /*2454*/ 	.byte	0x04, 0x11
        /*2456*/ 	.short	(.L_1562 - .L_1561)
	.align		4
.L_1561:
        /*2458*/ 	.word	index@($_ZN7cutlass13device_kernelIN5flash19enable_sm80_to_sm89INS1_16FlashAttnBwdSm80INS1_25CollectiveMainloopBwdSm80ILi2ELi2EN4cute5tupleIJNS5_1CILi128EEES8_NS7_ILi64EEEEEENS_6half_tEfNS_4arch4Sm80ELb1ELb0ELb1ELb1ELb0ELb0ELb0ELb0ELi2ELi4ELi4ELi4ELb0EEENS1_21CollectiveEpilogueBwdISA_SB_SD_Li256ELb1ELb0ELi2EEENS1_25SingleTileBwdLPTSchedulerILb1ELi128ELb0EEEEEEEEEvNT_6ParamsE$_ZN4cute5tupleIJNS0_IJNS0_IJNS_1CILi2EEES2_S2_EEES2_NS0_IJNS0_IJS2_S2_EEES2_EEEEEENS0_IJNS0_IJNS1_ILi1EEENS1_ILi512EEEiEEENS1_ILi4096EEENS0_IJNS0_IJiiEEENS1_ILi8192EEEEEEEEEEEC2ERKS6_RKSE_)
        /*245c*/ 	.word	0x00000000


	//----- nvinfo : EIATTR_FRAME_SIZE
	.align		4
.L_1562:
        /*2460*/ 	.byte	0x04, 0x11
        /*2462*/ 	.short	(.L_1564 - .L_1563)
	.align		4
.L_1563:
        /*2464*/ 	.word	index@($_ZN7cutlass13device_kernelIN5flash19enable_sm80_to_sm89INS1_16FlashAttnBwdSm80INS1_25CollectiveMainloopBwdSm80ILi2ELi2EN4cute5tupleIJNS5_1CILi128EEES8_NS7_ILi64EEEEEENS_6half_tEfNS_4arch4Sm80ELb1ELb0ELb1ELb1ELb0ELb0ELb0ELb0ELi2ELi4ELi4ELi4ELb0EEENS1_21CollectiveEpilogueBwdISA_SB_SD_Li256ELb1ELb0ELi2EEENS1_25SingleTileBwdLPTSchedulerILb1ELi128ELb0EEEEEEEEEvNT_6ParamsE$_ZN4cute5tupleIJNS0_IJNS0_IJNS_1CILi2EEES2_EEES3_NS1_ILi8EEEEEENS0_IJNS0_IJiNS1_ILi512EEEEEENS0_IJiiEEENS1_ILi1024EEEEEEEEC2ERKS5_RKSA_)
        /*2468*/ 	.word	0x00000000


	//----- nvinfo : EIATTR_FRAME_SIZE
	.align		4
.L_1564:
        /*246c*/ 	.byte	0x04, 0x11
        /*246e*/ 	.short	(.L_1566 - .L_1565)
	.align		4
.L_1565:
        /*2470*/ 	.word	index@($_ZN7cutlass13device_kernelIN5flash19enable_sm80_to_sm89INS1_16FlashAttnBwdSm80INS1_25CollectiveMainloopBwdSm80ILi2ELi2EN4cute5tupleIJNS5_1CILi128EEES8_NS7_ILi64EEEEEENS_6half_tEfNS_4arch4Sm80ELb1ELb0ELb1ELb1ELb0ELb0ELb0ELb0ELi2ELi4ELi4ELi4ELb0EEENS1_21CollectiveEpilogueBwdISA_SB_SD_Li256ELb1ELb0ELi2EEENS1_25SingleTileBwdLPTSchedulerILb1ELi128ELb0EEEEEEEEEvNT_6ParamsE$_ZN4cute5tupleIJNS0_IJNS0_IJNS_1CILi2EEES2_EEENS1_ILi8EEES3_EEENS0_IJNS0_IJNS1_ILi1EEEiEEENS1_ILi1024EEENS0_IJiiEEEEEEEEC2ERKS5_RKSA_)
        /*2474*/ 	.word	0x00000000


	//----- nvinfo : EIATTR_FRAME_SIZE
	.align		4
.L_1566:
        /*2478*/ 	.byte	0x04, 0x11
        /*247a*/ 	.short	(.L_1568 - .L_1567)
	.align		4
.L_1567:
        /*247c*/ 	.word	index@($_ZN7cutlass13device_kernelIN5flash19enable_sm80_to_sm89INS1_16FlashAttnBwdSm80INS1_25CollectiveMainloopBwdSm80ILi2ELi2EN4cute5tupleIJNS5_1CILi128EEES8_NS7_ILi64EEEEEENS_6half_tEfNS_4arch4Sm80ELb1ELb0ELb1ELb1ELb0ELb0ELb0ELb0ELi2ELi4ELi4ELi4ELb0EEENS1_21CollectiveEpilogueBwdISA_SB_SD_Li256ELb1ELb0ELi2EEENS1_25SingleTileBwdLPTSchedulerILb1ELi128ELb0EEEEEEEEEvNT_6ParamsE$_ZN4cute5tupleIJNS0_IJNS0_IJNS_1CILi1EEENS0_IJS2_NS1_ILi2EEES3_EEEEEES3_NS0_IJS3_S3_EEEEEENS0_IJNS0_IJNS1_ILi0EEENS0_IJS2_NS1_ILi256EEEiEEEEEENS1_ILi2048EEENS0_IJiNS1_ILi4096EEEEEEEEEEEC2ERKS7_RKSF_)
        /*2480*/ 	.word	0x00000000


	//----- nvinfo : EIATTR_FRAME_SIZE
	.align		4
.L_1568:
        /*2484*/ 	.byte	0x04, 0x11
        /*2486*/ 	.short	(.L_1570 - .L_1569)
	.align		4
.L_1569:
        /*2488*/ 	.word	index@($_ZN7cutlass13device_kernelIN5flash19enable_sm80_to_sm89INS1_16FlashAttnBwdSm80INS1_25CollectiveMainloopBwdSm80ILi2ELi2EN4cute5tupleIJNS5_1CILi128EEES8_NS7_ILi64EEEEEENS_6half_tEfNS_4arch4Sm80ELb1ELb0ELb1ELb1ELb0ELb0ELb0ELb0ELi2ELi4ELi4ELi4ELb0EEENS1_21CollectiveEpilogueBwdISA_SB_SD_Li256ELb1ELb0ELi2EEENS1_25SingleTileBwdLPTSchedulerILb1ELi128ELb0EEEEEEEEEvNT_6ParamsE$_ZN4cute5tupleIJNS0_IJNS0_IJNS0_IJNS_1CILi8EEENS1_ILi1EEEEEES3_EEENS0_IJNS0_IJS3_S3_EEENS1_ILi2EEEEEEEEENS0_IJNS0_IJNS0_IJS3_NS1_ILi0EEEEEESA_EEENS0_IJNS0_IJSA_SA_EEEiEEEEEEEEC2ERKS9_RKSF_)
        /*248c*/ 	.word	0x00000000


	//----- nvinfo : EIATTR_FRAME_SIZE
	.align		4
.L_1570:
        /*2490*/ 	.byte	0x04, 0x11
        /*2492*/ 	.short	(.L_1572 - .L_1571)
	.align		4
.L_1571:
        /*2494*/ 	.word	index@($_ZN7cutlass13device_kernelIN5flash19enable_sm80_to_sm89INS1_16FlashAttnBwdSm80INS1_25CollectiveMainloopBwdSm80ILi2ELi2EN4cute5tupleIJNS5_1CILi128EEES8_NS7_ILi64EEEEEENS_6half_tEfNS_4arch4Sm80ELb1ELb0ELb1ELb1ELb0ELb0ELb0ELb0ELi2ELi4ELi4ELi4ELb0EEENS1_21CollectiveEpilogueBwdISA_SB_SD_Li256ELb1ELb0ELi2EEENS1_25SingleTileBwdLPTSchedulerILb1ELi128ELb0EEEEEEEEEvNT_6ParamsE$_ZN4cute5tupleIJNS0_IJNS0_IJNS0_IJNS_1CILi8EEENS1_ILi1EEEEEENS0_IJS3_S3_EEEEEENS0_IJS3_NS1_ILi2EEEEEEEEENS0_IJNS0_IJNS0_IJS3_NS1_ILi0EEEEEENS0_IJSA_SA_EEEEEENS0_IJSA_iEEEEEEEEC2ERKS9_RKSF_)
        /*2498*/ 	.word	0x00000000


	//----- nvinfo : EIATTR_FRAME_SIZE
	.align		4
.L_1572:
        /*249c*/ 	.byte	0x04, 0x11
        /*249e*/ 	.short	(.L_1574 - .L_1573)
	.align		4
.L_1573:
        /*24a0*/ 	.word	index@($_ZN7cutlass13device_kernelIN5flash19enable_sm80_to_sm89INS1_16FlashAttnBwdSm80INS1_25CollectiveMainloopBwdSm80ILi2ELi2EN4cute5tupleIJNS5_1CILi128EEES8_NS7_ILi64EEEEEENS_6half_tEfNS_4arch4Sm80ELb1ELb0ELb1ELb1ELb0ELb0ELb0ELb0ELi2ELi4ELi4ELi4ELb0EEENS1_21CollectiveEpilogueBwdISA_SB_SD_Li256ELb1ELb0ELi2EEENS1_25SingleTileBwdLPTSchedulerILb1ELi128ELb0EEEEEEEEEvNT_6ParamsE$_ZN4cute3eso3ESOILb1ELb0EJNS_6LayoutINS_5tupleIJNS_1CILi4EEEEEENS3_IJNS4_ILi1EEEEEEEENS_10ViewEngineIPfEEEEC2ERKS9_RKSC_)
        /*24a4*/ 	.word	0x00000000


	//----- nvinfo : EIATTR_FRAME_SIZE
	.align		4
.L_1574:
        /*24a8*/ 	.byte	0x04, 0x11
        /*24aa*/ 	.short	(.L_1576 - .L_1575)
	.align		4
.L_1575:
        /*24ac*/ 	.word	index@($_ZN7cutlass13device_kernelIN5flash19enable_sm80_to_sm89INS1_16FlashAttnBwdSm80INS1_25CollectiveMainloopBwdSm80ILi2ELi2EN4cute5tupleIJNS5_1CILi128EEES8_NS7_ILi64EEEEEENS_6half_tEfNS_4arch4Sm80ELb1ELb0ELb1ELb1ELb0ELb0ELb0ELb0ELi2ELi4ELi4ELi4ELb0EEENS1_21CollectiveEpilogueBwdISA_SB_SD_Li256ELb1ELb0ELi2EEENS1_25SingleTileBwdLPTSchedulerILb1ELi128ELb0EEEEEEEEEvNT_6ParamsE$_ZN4cute3eso3ESOILb1ELb0EJNS_6LayoutINS_5tupleIJNS_1CILi1EEENS4_ILi4EEEEEENS3_IJNS4_ILi0EEES5_EEEEENS_10ViewEngineIPfEEEEC2ERKSA_RKSD_)
        /*24b0*/ 	.word	0x00000000


	//----- nvinfo : EIATTR_FRAME_SIZE
	.align		4
.L_1576:
        /*24b4*/ 	.byte	0x04, 0x11
        /*24b6*/ 	.short	(.L_1578 - .L_1577)
	.align		4
.L_1577:
        /*24b8*/ 	.word	index@($_ZN7cutlass13device_kernelIN5flash19enable_sm80_to_sm89INS1_16FlashAttnBwdSm80INS1_25CollectiveMainloopBwdSm80ILi2ELi2EN4cute5tupleIJNS5_1CILi128EEES8_NS7_ILi64EEEEEENS_6half_tEfNS_4arch4Sm80ELb1ELb0ELb1ELb1ELb0ELb0ELb0ELb0ELi2ELi4ELi4ELi4ELb0EEENS1_21CollectiveEpilogueBwdISA_SB_SD_Li256ELb1ELb0ELi2EEENS1_25SingleTileBwdLPTSchedulerILb1ELi128ELb0EEEEEEEEEvNT_6ParamsE$_ZN4cute3eso3ESOILb1ELb0EJNS_6LayoutINS_5tupleIJNS_1CILi1EEENS3_IJNS4_ILi2EEES6_EEEEEENS3_IJNS4_ILi0EEENS3_IJNS4_ILi8EEENS4_ILi64EEEEEEEEEEENS_10ViewEngineINS_8smem_ptrIPfEEEEEEC2ERKSE_RKSJ_)
        /*24bc*/ 	.word	0x00000000


	//----- nvinfo : EIATTR_FRAME_SIZE
	.align		4
.L_1578:
        /*24c0*/ 	.byte	0x04, 0x11
        /*24c2*/ 	.short	(.L_1580 - .L_1579)
	.align		4
.L_1579:
        /*24c4*/ 	.word	index@($_ZN7cutlass13device_kernelIN5flash19enable_sm80_to_sm89INS1_16FlashAttnBwdSm80INS1_25CollectiveMainloopBwdSm80ILi2ELi2EN4cute5tupleIJNS5_1CILi128EEES8_NS7_ILi64EEEEEENS_6half_tEfNS_4arch4Sm80ELb1ELb0ELb1ELb1ELb0ELb0ELb0ELb0ELi2ELi4ELi4ELi4ELb0EEENS1_21CollectiveEpilogueBwdISA_SB_SD_Li256ELb1ELb0ELi2EEENS1_25SingleTileBwdLPTSchedulerILb1ELi128ELb0EEEEEEEEEvNT_6ParamsE$_ZN4cute3eso3ESOILb1ELb0EJNS_6LayoutINS_5tupleIJNS3_IJNS_1CILi8EEENS4_ILi1EEEEEENS4_ILi4EEES8_EEENS3_IJNS3_IJS6_NS4_ILi0EEEEEES5_NS4_ILi32EEEEEEEENS_10ViewEngineIPN7cutlass6half_tEEEEEC2ERKSE_RKSJ_)
        /*24c8*/ 	.word	0x00000000


	//----- nvinfo : EIATTR_FRAME_SIZE
	.align		4
.L_1580:
        /*24cc*/ 	.byte	0x04, 0x11
        /*24ce*/ 	.short	(.L_1582 - .L_1581)
	.align		4
.L_1581:
        /*24d0*/ 	.word	index@($_ZN7cutlass13device_kernelIN5flash19enable_sm80_to_sm89INS1_16FlashAttnBwdSm80INS1_25CollectiveMainloopBwdSm80ILi2ELi2EN4cute5tupleIJNS5_1CILi128EEES8_NS7_ILi64EEEEEENS_6half_tEfNS_4arch4Sm80ELb1ELb0ELb1ELb1ELb0ELb0ELb0ELb0ELi2ELi4ELi4ELi4ELb0EEENS1_21CollectiveEpilogueBwdISA_SB_SD_Li256ELb1ELb0ELi2EEENS1_25SingleTileBwdLPTSchedulerILb1ELi128ELb0EEEEEEEEEvNT_6ParamsE$_ZN4cute3eso3ESOILb1ELb0EJNS_6LayoutINS_5tupleIJNS3_IJNS_1CILi8EEENS4_ILi1EEEEEENS4_ILi4EEEEEENS3_IJNS3_IJS6_NS4_ILi0EEEEEES5_EEEEEiEEC2ERKSD_RKi)
        /*24d4*/ 	.word	0x00000000


	//----- nvinfo : EIATTR_FRAME_SIZE
	.align		4
.L_1582:
        /*24d8*/ 	.byte	0x04, 0x11
        /*24da*/ 	.short	(.L_1584 - .L_1583)
	.align		4
.L_1583:
        /*24dc*/ 	.word	index@($_ZN7cutlass13device_kernelIN5flash19enable_sm80_to_sm89INS1_16FlashAttnBwdSm80INS1_25CollectiveMainloopBwdSm80ILi2ELi2EN4cute5tupleIJNS5_1CILi128EEES8_NS7_ILi64EEEEEENS_6half_tEfNS_4arch4Sm80ELb1ELb0ELb1ELb1ELb0ELb0ELb0ELb0ELi2ELi4ELi4ELi4ELb0EEENS1_21CollectiveEpilogueBwdISA_SB_SD_Li256ELb1ELb0ELi2EEENS1_25SingleTileBwdLPTSchedulerILb1ELi128ELb0EEEEEEEEEvNT_6ParamsE$_ZN4cute3eso3ESOILb1ELb0EJNS_6LayoutINS_5tupleIJNS3_IJNS_1CILi8EEENS4_ILi1EEEEEENS4_ILi4EEEEEENS3_IJNS3_IJS6_NS4_ILi0EEEEEES5_EEEEENS_10ViewEngineIPN7cutlass6half_tEEEEEC2ERKSD_RKSI_)
        /*24e0*/ 	.word	0x00000000


	//----- nvinfo : EIATTR_FRAME_SIZE
	.align		4
.L_1584:
        /*24e4*/ 	.byte	0x04, 0x11
        /*24e6*/ 	.short	(.L_1586 - .L_1585)
	.align		4
.L_1585:
        /*24e8*/ 	.word	index@($_ZN7cutlass13device_kernelIN5flash19enable_sm80_to_sm89INS1_16FlashAttnBwdSm80INS1_25CollectiveMainloopBwdSm80ILi2ELi2EN4cute5tupleIJNS5_1CILi128EEES8_NS7_ILi64EEEEEENS_6half_tEfNS_4arch4Sm80ELb1ELb0ELb1ELb1ELb0ELb0ELb0ELb0ELi2ELi4ELi4ELi4ELb0EEENS1_21CollectiveEpilogueBwdISA_SB_SD_Li256ELb1ELb0ELi2EEENS1_25SingleTileBwdLPTSchedulerILb1ELi128ELb0EEEEEEEEEvNT_6ParamsE$_ZN4cute3eso3ESOILb1ELb0EJNS_6LayoutINS_5tupleIJNS3_IJNS_1CILi8EEENS4_ILi1EEEEEENS4_ILi4EEEEEENS3_IJNS3_IJS6_NS4_ILi0EEEEEENS4_ILi2048EEEEEEEEiEEC2ERKSE_RKi)
        /*24ec*/ 	.word	0x00000000


	//----- nvinfo : EIATTR_FRAME_SIZE
	.align		4
.L_1586:
        /*24f0*/ 	.byte	0x04, 0x11
        /*24f2*/ 	.short	(.L_1588 - .L_1587)
	.align		4
.L_1587:
        /*24f4*/ 	.word	index@($_ZN7cutlass13device_kernelIN5flash19enable_sm80_to_sm89INS1_16FlashAttnBwdSm80INS1_25CollectiveMainloopBwdSm80ILi2ELi2EN4cute5tupleIJNS5_1CILi128EEES8_NS7_ILi64EEEEEENS_6half_tEfNS_4arch4Sm80ELb1ELb0ELb1ELb1ELb0ELb0ELb0ELb0ELi2ELi4ELi4ELi4ELb0EEENS1_21CollectiveEpilogueBwdISA_SB_SD_Li256ELb1ELb0ELi2EEENS1_25SingleTileBwdLPTSchedulerILb1ELi128ELb0EEEEEEEEEvNT_6ParamsE$_ZN4cute3eso3ESOILb1ELb0EJNS_6LayoutINS_5tupleIJNS3_IJNS_1CILi8EEENS4_ILi1EEEEEENS4_ILi4EEEEEENS3_IJNS3_IJS6_NS4_ILi0EEEEEENS4_ILi2048EEEEEEEENS_10ViewEngineINS_8smem_ptrIPN7cutlass6half_tEEEEEEEC2ERKSE_RKSL_)
        /*24f8*/ 	.word	0x00000000


	//----- nvinfo : EIATTR_FRAME_SIZE
	.align		4
.L_1588:
        /*24fc*/ 	.byte	0x04, 0x11
        /*24fe*/ 	.short	(.L_1590 - .L_1589)
	.align		4
.L_1589:
        /*2500*/ 	.word	index@($_ZN7cutlass13device_kernelIN5flash19enable_sm80_to_sm89INS1_16FlashAttnBwdSm80INS1_25CollectiveMainloopBwdSm80ILi2ELi2EN4cute5tupleIJNS5_1CILi128EEES8_NS7_ILi64EEEEEENS_6half_tEfNS_4arch4Sm80ELb1ELb0ELb1ELb1ELb0ELb0ELb0ELb0ELi2ELi4ELi4ELi4ELb0EEENS1_21CollectiveEpilogueBwdISA_SB_SD_Li256ELb1ELb0ELi2EEENS1_25SingleTileBwdLPTSchedulerILb1ELi128ELb0EEEEEEEEEvNT_6ParamsE$_ZN4cute3eso3ESOILb1ELb0EJNS_6LayoutINS_5tupleIJNS3_IJNS_1CILi8EEENS4_ILi1EEEEEENS4_ILi2EEES5_EEENS3_IJNS3_IJS6_NS4_ILi0EEEEEENS4_ILi64EEES5_EEEEENS_10ViewEngineIPN7cutlass6half_tEEEEEC2ERKSE_RKSJ_)
        /*2504*/ 	.word	0x00000000


	//----- nvinfo : EIATTR_FRAME_SIZE
	.align		4
.L_1590:
        /*2508*/ 	.byte	0x04, 0x11
        /*250a*/ 	.short	(.L_1592 - .L_1591)
	.align		4
.L_1591:
        /*250c*/ 	.word	index@($_ZN7cutlass13device_kernelIN5flash19enable_sm80_to_sm89INS1_16FlashAttnBwdSm80INS1_25CollectiveMainloopBwdSm80ILi2ELi2EN4cute5tupleIJNS5_1CILi128EEES8_NS7_ILi64EEEEEENS_6half_tEfNS_4arch4Sm80ELb1ELb0ELb1ELb1ELb0ELb0ELb0ELb0ELi2ELi4ELi4ELi4ELb0EEENS1_21CollectiveEpilogueBwdISA_SB_SD_Li256ELb1ELb0ELi2EEENS1_25SingleTileBwdLPTSchedulerILb1ELi128ELb0EEEEEEEEEvNT_6ParamsE$_ZN4cute3eso3ESOILb1ELb0EJNS_6LayoutINS_5tupleIJNS3_IJNS_1CILi8EEENS4_ILi1EEEEEENS4_ILi2EEENS4_ILi4EEEEEENS3_IJNS3_IJS6_NS4_ILi0EEEEEES5_NS4_ILi16EEEEEEEENS_10ViewEngineIPN7cutlass6half_tEEEEEC2ERKSF_RKSK_)
        /*2510*/ 	.word	0x00000000


	//----- nvinfo : EIATTR_FRAME_SIZE
	.align		4
.L_1592:
        /*2514*/ 	.byte	0x04, 0x11
        /*2516*/ 	.short	(.L_1594 - .L_1593)
	.align		4
.L_1593:
        /*2518*/ 	.word	index@($_ZN7cutlass13device_kernelIN5flash19enable_sm80_to_sm89INS1_16FlashAttnBwdSm80INS1_25CollectiveMainloopBwdSm80ILi2ELi2EN4cute5tupleIJNS5_1CILi128EEES8_NS7_ILi64EEEEEENS_6half_tEfNS_4arch4Sm80ELb1ELb0ELb1ELb1ELb0ELb0ELb0ELb0ELi2ELi4ELi4ELi4ELb0EEENS1_21CollectiveEpilogueBwdISA_SB_SD_Li256ELb1ELb0ELi2EEENS1_25SingleTileBwdLPTSchedulerILb1ELi128ELb0EEEEEEEEEvNT_6ParamsE$_ZN4cute3eso3ESOILb1ELb0EJNS_6LayoutINS_5tupleIJNS3_IJNS_1CILi8EEENS4_ILi1EEEEEENS4_ILi2EEENS3_IJNS4_ILi4EEES8_EEEEEENS3_IJNS3_IJS6_NS4_ILi0EEEEEES5_NS3_IJNS4_ILi32EEENS4_ILi16EEEEEEEEEEENS_10ViewEngineIPN7cutlass6half_tEEEEEC2ERKSI_RKSN_)
        /*251c*/ 	.word	0x00000000


	//----- nvinfo : EIATTR_FRAME_SIZE
	.align		4
.L_1594:
        /*2520*/ 	.byte	0x04, 0x11
        /*2522*/ 	.short	(.L_1596 - .L_1595)
	.align		4
.L_1595:
        /*2524*/ 	.word	index@($_ZN7cutlass13device_kernelIN5flash19enable_sm80_to_sm89INS1_16FlashAttnBwdSm80INS1_25CollectiveMainloopBwdSm80ILi2ELi2EN4cute5tupleIJNS5_1CILi128EEES8_NS7_ILi64EEEEEENS_6half_tEfNS_4arch4Sm80ELb1ELb0ELb1ELb1ELb0ELb0ELb0ELb0ELi2ELi4ELi4ELi4ELb0EEENS1_21CollectiveEpilogueBwdISA_SB_SD_Li256ELb1ELb0ELi2EEENS1_25SingleTileBwdLPTSchedulerILb1ELi128ELb0EEEEEEEEEvNT_6ParamsE$_ZN4cute3eso3ESOILb1ELb0EJNS_6LayoutINS_5tupleIJNS3_IJNS_1CILi8EEENS4_ILi1EEEEEENS4_ILi2EEEEEENS3_IJNS3_IJS6_NS4_ILi0EEEEEES5_EEEEEiEEC2ERKSD_RKi)
        /*2528*/ 	.word	0x00000000


	//----- nvinfo : EIATTR_FRAME_SIZE
	.align		4
.L_1596:
        /*252c*/ 	.byte	0x04, 0x11
        /*252e*/ 	.short	(.L_1598 - .L_1597)
	.align		4
.L_1597:
        /*2530*/ 	.word	index@($_ZN7cutlass13device_kernelIN5flash19enable_sm80_to_sm89INS1_16FlashAttnBwdSm80INS1_25CollectiveMainloopBwdSm80ILi2ELi2EN4cute5tupleIJNS5_1CILi128EEES8_NS7_ILi64EEEEEENS_6half_tEfNS_4arch4Sm80ELb1ELb0ELb1ELb1ELb0ELb0ELb0ELb0ELi2ELi4ELi4ELi4ELb0EEENS1_21CollectiveEpilogueBwdISA_SB_SD_Li256ELb1ELb0ELi2EEENS1_25SingleTileBwdLPTSchedulerILb1ELi128ELb0EEEEEEEEEvNT_6ParamsE$_ZN4cute3eso3ESOILb1ELb0EJNS_6LayoutINS_5tupleIJNS3_IJNS_1CILi8EEENS4_ILi1EEEEEENS4_ILi2EEEEEENS3_IJNS3_IJS6_NS4_ILi0EEEEEES5_EEEEENS_10ViewEngineIPN7cutlass6half_tEEEEEC2ERKSD_RKSI_)
        /*2534*/ 	.word	0x00000000


	//----- nvinfo : EIATTR_FRAME_SIZE
	.align		4
.L_1598:
        /*2538*/ 	.byte	0x04, 0x11
        /*253a*/ 	.short	(.L_1600 - .L_1599)
	.align		4
.L_1599:
        /*253c*/ 	.word	index@($_ZN7cutlass13device_kernelIN5flash19enable_sm80_to_sm89INS1_16FlashAttnBwdSm80INS1_25CollectiveMainloopBwdSm80ILi2ELi2EN4cute5tupleIJNS5_1CILi128EEES8_NS7_ILi64EEEEEENS_6half_tEfNS_4arch4Sm80ELb1ELb0ELb1ELb1ELb0ELb0ELb0ELb0ELi2ELi4ELi4ELi4ELb0EEENS1_21CollectiveEpilogueBwdISA_SB_SD_Li256ELb1ELb0ELi2EEENS1_25SingleTileBwdLPTSchedulerILb1ELi128ELb0EEEEEEEEEvNT_6ParamsE$_ZN4cute3eso3ESOILb1ELb0EJNS_6LayoutINS_5tupleIJNS3_IJNS_1CILi8EEENS4_ILi1EEEEEENS4_ILi2EEEEEENS3_IJNS3_IJS6_NS4_ILi0EEEEEENS4_ILi8192EEEEEEEEiEEC2ERKSE_RKi)
        /*2540*/ 	.word	0x00000000


	//----- nvinfo : EIATTR_FRAME_SIZE
	.align		4
.L_1600:
        /*2544*/ 	.byte	0x04, 0x11
        /*2546*/ 	.short	(.L_1602 - .L_1601)
	.align		4
.L_1601:
        /*2548*/ 	.word	index@($_ZN7cutlass13device_kernelIN5flash19enable_sm80_to_sm89INS1_16FlashAttnBwdSm80INS1_25CollectiveMainloopBwdSm80ILi2ELi2EN4cute5tupleIJNS5_1CILi128EEES8_NS7_ILi64EEEEEENS_6half_tEfNS_4arch4Sm80ELb1ELb0ELb1ELb1ELb0ELb0ELb0ELb0ELi2ELi4ELi4ELi4ELb0EEENS1_21CollectiveEpilogueBwdISA_SB_SD_Li256ELb1ELb0ELi2EEENS1_25SingleTileBwdLPTSchedulerILb1ELi128ELb0EEEEEEEEEvNT_6ParamsE$_ZN4cute3eso3ESOILb1ELb0EJNS_6LayoutINS_5tupleIJNS3_IJNS_1CILi8EEENS4_ILi1EEEEEENS4_ILi2EEEEEENS3_IJNS3_IJS6_NS4_ILi0EEEEEENS4_ILi8192EEEEEEEENS_10ViewEngineINS_8smem_ptrIPN7cutlass6half_tEEEEEEEC2ERKSE_RKSL_)
        /*254c*/ 	.word	0x00000000


	//----- nvinfo : EIATTR_FRAME_SIZE
	.align		4
.L_1602:
        /*2550*/ 	.byte	0x04, 0x11
        /*2552*/ 	.short	(.L_1604 - .L_1603)
	.align		4
.L_1603:
        /*2554*/ 	.word	index@($_ZN7cutlass13device_kernelIN5flash19enable_sm80_to_sm89INS1_16FlashAttnBwdSm80INS1_25CollectiveMainloopBwdSm80ILi2ELi2EN4cute5tupleIJNS5_1CILi128EEES8_NS7_ILi64EEEEEENS_6half_tEfNS_4arch4Sm80ELb1ELb0ELb1ELb1ELb0ELb0ELb0ELb0ELi2ELi4ELi4ELi4ELb0EEENS1_21CollectiveEpilogueBwdISA_SB_SD_Li256ELb1ELb0ELi2EEENS1_25SingleTileBwdLPTSchedulerILb1ELi128ELb0EEEEEEEEEvNT_6ParamsE$_ZN4cute3eso3ESOILb1ELb0EJNS_6LayoutINS_5tupleIJNS3_IJNS_1CILi8EEENS4_ILi1EEEEEENS4_ILi2EEEEEENS3_IJNS3_IJS6_NS4_ILi0EEEEEENS4_ILi64EEEEEEEEiEEC2ERKSE_RKi)
        /*2558*/ 	.word	0x00000000


	//----- nvinfo : EIATTR_FRAME_SIZE
	.align		4
.L_1604:
        /*255c*/ 	.byte	0x04, 0x11
        /*255e*/ 	.short	(.L_1606 - .L_1605)
	.align		4
.L_1605:
        /*2560*/ 	.word	index@($_ZN7cutlass13device_kernelIN5flash19enable_sm80_to_sm89INS1_16FlashAttnBwdSm80INS1_25CollectiveMainloopBwdSm80ILi2ELi2EN4cute5tupleIJNS5_1CILi128EEES8_NS7_ILi64EEEEEENS_6half_tEfNS_4arch4Sm80ELb1ELb0ELb1ELb1ELb0ELb0ELb0ELb0ELi2ELi4ELi4ELi4ELb0EEENS1_21CollectiveEpilogueBwdISA_SB_SD_Li256ELb1ELb0ELi2EEENS1_25SingleTileBwdLPTSchedulerILb1ELi128ELb0EEEEEEEEEvNT_6ParamsE$_ZN4cute3eso3ESOILb1ELb0EJNS_6LayoutINS_5tupleIJNS3_IJNS_1CILi8EEENS4_ILi1EEEEEENS4_ILi2EEEEEENS3_IJNS3_IJS6_NS4_ILi0EEEEEENS4_ILi64EEEEEEEENS_10ViewEngineIPN7cutlass6half_tEEEEEC2ERKSE_RKSJ_)
        /*2564*/ 	.word	0x00000000


	//----- nvinfo : EIATTR_FRAME_SIZE
	.align		4
.L_1606:
        /*2568*/ 	.byte	0x04, 0x11
        /*256a*/ 	.short	(.L_1608 - .L_1607)
	.align		4
.L_1607:
        /*256c*/ 	.word	index@($_ZN7cutlass13device_kernelIN5flash19enable_sm80_to_sm89INS1_16FlashAttnBwdSm80INS1_25CollectiveMainloopBwdSm80ILi2ELi2EN4cute5tupleIJNS5_1CILi128EEES8_NS7_ILi64EEEEEENS_6half_tEfNS_4arch4Sm80ELb1ELb0ELb1ELb1ELb0ELb0ELb0ELb0ELi2ELi4ELi4ELi4ELb0EEENS1_21CollectiveEpilogueBwdISA_SB_SD_Li256ELb1ELb0ELi2EEENS1_25SingleTileBwdLPTSchedulerILb1ELi128ELb0EEEEEEEEEvNT_6ParamsE$_ZN4cute3eso3ESOILb1ELb0EJNS_6LayoutINS_5tupleIJNS3_IJNS_1CILi8EEENS4_ILi1EEEEEENS4_ILi2EEEEEENS3_IJNS3_IJS6_NS4_ILi0EEEEEENS4_ILi4096EEEEEEEEiEEC2ERKSE_RKi)
        /*2570*/ 	.word	0x00000000


	//----- nvinfo : EIATTR_FRAME_SIZE
	.align		4
.L_1608:
        /*2574*/ 	.byte	0x04, 0x11
        /*2576*/ 	.short	(.L_1610 - .L_1609)
	.align		4
.L_1609:
        /*2578*/ 	.word	index@($_ZN7cutlass13device_kernelIN5flash19enable_sm80_to_sm89INS1_16FlashAttnBwdSm80INS1_25CollectiveMainloopBwdSm80ILi2ELi2EN4cute5tupleIJNS5_1CILi128EEES8_NS7_ILi64EEEEEENS_6half_tEfNS_4arch4Sm80ELb1ELb0ELb1ELb1ELb0ELb0ELb0ELb0ELi2ELi4ELi4ELi4ELb0EEENS1_21CollectiveEpilogueBwdISA_SB_SD_Li256ELb1ELb0ELi2EEENS1_25SingleTileBwdLPTSchedulerILb1ELi128ELb0EEEEEEEEEvNT_6ParamsE$_ZN4cute3eso3ESOILb1ELb0EJNS_6LayoutINS_5tupleIJNS3_IJNS_1CILi8EEENS4_ILi1EEEEEENS4_ILi2EEEEEENS3_IJNS3_IJS6_NS4_ILi0EEEEEENS4_ILi4096EEEEEEEENS_10ViewEngineINS_8smem_ptrIPN7cutlass6half_tEEEEEEEC2ERKSE_RKSL_)
        /*257c*/ 	.word	0x00000000


	//----- nvinfo : EIATTR_FRAME_SIZE
	.align		4
.L_1610:
        /*2580*/ 	.byte	0x04, 0x11
        /*2582*/ 	.short	(.L_1612 - .L_1611)
	.align		4
.L_1611:
        /*2584*/ 	.word	index@($_ZN7cutlass13device_kernelIN5flash19enable_sm80_to_sm89INS1_16FlashAttnBwdSm80INS1_25CollectiveMainloopBwdSm80ILi2ELi2EN4cute5tupleIJNS5_1CILi128EEES8_NS7_ILi64EEEEEENS_6half_tEfNS_4arch4Sm80ELb1ELb0ELb1ELb1ELb0ELb0ELb0ELb0ELi2ELi4ELi4ELi4ELb0EEENS1_21CollectiveEpilogueBwdISA_SB_SD_Li256ELb1ELb0ELi2EEENS1_25SingleTileBwdLPTSchedulerILb1ELi128ELb0EEEEEEEEEvNT_6ParamsE$_ZN4cute3eso3ESOILb1ELb0EJNS_6LayoutINS_5tupleIJNS3_IJNS_1CILi8EEENS4_ILi1EEEEEENS3_IJNS4_ILi4EEEEEEEEENS3_IJNS3_IJS6_NS4_ILi0EEEEEENS3_IJS5_EEEEEEEENS_10ViewEngineIPN7cutlass6half_tEEEEEC2ERKSF_RKSK_)
        /*2588*/ 	.word	0x00000000


	//----- nvinfo : EIATTR_FRAME_SIZE
	.align		4
.L_1612:
        /*258c*/ 	.byte	0x04, 0x11
        /*258e*/ 	.short	(.L_1614 - .L_1613)
	.align		4
.L_1613:
        /*2590*/ 	.word	index@($_ZN7cutlass13device_kernelIN5flash19enable_sm80_to_sm89INS1_16FlashAttnBwdSm80INS1_25CollectiveMainloopBwdSm80ILi2ELi2EN4cute5tupleIJNS5_1CILi128EEES8_NS7_ILi64EEEEEENS_6half_tEfNS_4arch4Sm80ELb1ELb0ELb1ELb1ELb0ELb0ELb0ELb0ELi2ELi4ELi4ELi4ELb0EEENS1_21CollectiveEpilogueBwdISA_SB_SD_Li256ELb1ELb0ELi2EEENS1_25SingleTileBwdLPTSchedulerILb1ELi128ELb0EEEEEEEEEvNT_6ParamsE$_ZN4cute3eso3ESOILb1ELb0EJNS_6LayoutINS_5tupleIJNS3_IJNS_1CILi8EEENS4_ILi1EEEEEENS3_IJNS4_ILi4EEEEEEEEENS3_IJNS3_IJS6_NS4_ILi0EEEEEENS3_IJNS4_ILi2048EEEEEEEEEEENS_10ViewEngineINS_8smem_ptrIPN7cutlass6half_tEEEEEEEC2ERKSG_RKSN_)
        /*2594*/ 	.word	0x00000000


	//----- nvinfo : EIATTR_FRAME_SIZE
	.align		4
.L_1614:
        /*2598*/ 	.byte	0x04, 0x11
        /*259a*/ 	.short	(.L_1616 - .L_1615)
	.align		4
.L_1615:
        /*259c*/ 	.word	index@($_ZN7cutlass13device_kernelIN5flash19enable_sm80_to_sm89INS1_16FlashAttnBwdSm80INS1_25CollectiveMainloopBwdSm80ILi2ELi2EN4cute5tupleIJNS5_1CILi128EEES8_NS7_ILi64EEEEEENS_6half_tEfNS_4arch4Sm80ELb1ELb0ELb1ELb1ELb0ELb0ELb0ELb0ELi2ELi4ELi4ELi4ELb0EEENS1_21CollectiveEpilogueBwdISA_SB_SD_Li256ELb1ELb0ELi2EEENS1_25SingleTileBwdLPTSchedulerILb1ELi128ELb0EEEEEEEEEvNT_6ParamsE$_ZN4cute3eso3ESOILb1ELb0EJNS_6LayoutINS_5tupleIJNS3_IJNS_1CILi8EEENS4_ILi1EEEEEENS3_IJNS4_ILi2EEEEEEEEENS3_IJNS3_IJS6_NS4_ILi0EEEEEENS3_IJS5_EEEEEEEENS_10ViewEngineIPN7cutlass6half_tEEEEEC2ERKSF_RKSK_)
        /*25a0*/ 	.word	0x00000000


	//----- nvinfo : EIATTR_FRAME_SIZE
	.align		4
.L_1616:
        /*25a4*/ 	.byte	0x04, 0x11
        /*25a6*/ 	.short	(.L_1618 - .L_1617)
	.align		4
.L_1617:
        /*25a8*/ 	.word	index@($_ZN7cutlass13device_kernelIN5flash19enable_sm80_to_sm89INS1_16FlashAttnBwdSm80INS1_25CollectiveMainloopBwdSm80ILi2ELi2EN4cute5tupleIJNS5_1CILi128EEES8_NS7_ILi64EEEEEENS_6half_tEfNS_4arch4Sm80ELb1ELb0ELb1ELb1ELb0ELb0ELb0ELb0ELi2ELi4ELi4ELi4ELb0EEENS1_21CollectiveEpilogueBwdISA_SB_SD_Li256ELb1ELb0ELi2EEENS1_25SingleTileBwdLPTSchedulerILb1ELi128ELb0EEEEEEEEEvNT_6ParamsE$_ZN4cute3eso3ESOILb1ELb0EJNS_6LayoutINS_5tupleIJNS3_IJNS_1CILi8EEENS4_ILi1EEEEEENS3_IJNS4_ILi2EEEEEEEEENS3_IJNS3_IJS6_NS4_ILi0EEEEEENS3_IJNS4_ILi8192EEEEEEEEEEENS_10ViewEngineINS_8smem_ptrIPN7cutlass6half_tEEEEEEEC2ERKSG_RKSN_)
        /*25ac*/ 	.word	0x00000000


	//----- nvinfo : EIATTR_FRAME_SIZE
	.align		4
.L_1618:
        /*25b0*/ 	.byte	0x04, 0x11
        /*25b2*/ 	.short	(.L_1620 - .L_1619)
	.align		4
.L_1619:
        /*25b4*/ 	.word	index@($_ZN7cutlass13device_kernelIN5flash19enable_sm80_to_sm89INS1_16FlashAttnBwdSm80INS1_25CollectiveMainloopBwdSm80ILi2ELi2EN4cute5tupleIJNS5_1CILi128EEES8_NS7_ILi64EEEEEENS_6half_tEfNS_4arch4Sm80ELb1ELb0ELb1ELb1ELb0ELb0ELb0ELb0ELi2ELi4ELi4ELi4ELb0EEENS1_21CollectiveEpilogueBwdISA_SB_SD_Li256ELb1ELb0ELi2EEENS1_25SingleTileBwdLPTSchedulerILb1ELi128ELb0EEEEEEEEEvNT_6ParamsE$_ZN4cute3eso3ESOILb1ELb0EJNS_6LayoutINS_5tupleIJNS3_IJNS_1CILi8EEENS4_ILi1EEEEEENS3_IJNS4_ILi2EEEEEEEEENS3_IJNS3_IJS6_NS4_ILi0EEEEEENS3_IJNS4_ILi64EEEEEEEEEEENS_10ViewEngineIPN7cutlass6half_tEEEEEC2ERKSG_RKSL_)
        /*25b8*/ 	.word	0x00000000


	//----- nvinfo : EIATTR_FRAME_SIZE
	.align		4
.L_1620:
        /*25bc*/ 	.byte	0x04, 0x11
        /*25be*/ 	.short	(.L_1622 - .L_1621)
	.align		4
.L_1621:
        /*25c0*/ 	.word	index@($_ZN7cutlass13device_kernelIN5flash19enable_sm80_to_sm89INS1_16FlashAttnBwdSm80INS1_25CollectiveMainloopBwdSm80ILi2ELi2EN4cute5tupleIJNS5_1CILi128EEES8_NS7_ILi64EEEEEENS_6half_tEfNS_4arch4Sm80ELb1ELb0ELb1ELb1ELb0ELb0ELb0ELb0ELi2ELi4ELi4ELi4ELb0EEENS1_21CollectiveEpilogueBwdISA_SB_SD_Li256ELb1ELb0ELi2EEENS1_25SingleTileBwdLPTSchedulerILb1ELi128ELb0EEEEEEEEEvNT_6ParamsE$_ZN4cute3eso3ESOILb1ELb0EJNS_6LayoutINS_5tupleIJNS3_IJNS_1CILi8EEENS4_ILi1EEEEEENS3_IJNS4_ILi2EEEEEEEEENS3_IJNS3_IJS6_NS4_ILi0EEEEEENS3_IJNS4_ILi4096EEEEEEEEEEENS_10ViewEngineINS_8smem_ptrIPN7cutlass6half_tEEEEEEEC2ERKSG_RKSN_)
        /*25c4*/ 	.word	0x00000000


	//----- nvinfo : EIATTR_FRAME_SIZE
	.align		4
.L_1622:
        /*25c8*/ 	.byte	0x04, 0x11
        /*25ca*/ 	.short	(.L_1624 - .L_1623)
	.align		4
.L_1623:
        /*25cc*/ 	.word	index@($_ZN7cutlass13device_kernelIN5flash19enable_sm80_to_sm89INS1_16FlashAttnBwdSm80INS1_25CollectiveMainloopBwdSm80ILi2ELi2EN4cute5tupleIJNS5_1CILi128EEES8_NS7_ILi64EEEEEENS_6half_tEfNS_4arch4Sm80ELb1ELb0ELb1ELb1ELb0ELb0ELb0ELb0ELi2ELi4ELi4ELi4ELb0EEENS1_21CollectiveEpilogueBwdISA_SB_SD_Li256ELb1ELb0ELi2EEENS1_25SingleTileBwdLPTSchedulerILb1ELi128ELb0EEEEEEEEEvNT_6ParamsE$_ZN4cute3eso3ESOILb1ELb0EJNS_6LayoutINS_5tupleIJNS3_IJNS_1CILi8EEENS4_ILi1EEEEEEEEENS3_IJNS3_IJS6_NS4_ILi0EEEEEEEEEEEiEEC2ERKSC_RKi)
        /*25d0*/ 	.word	0x00000000


	//----- nvinfo : EIATTR_FRAME_SIZE
	.align		4
.L_1624:
        /*25d4*/ 	.byte	0x04, 0x11
        /*25d6*/ 	.short	(.L_1626 - .L_1625)
	.align		4
.L_1625:
        /*25d8*/ 	.word	index@($_ZN7cutlass13device_kernelIN5flash19enable_sm80_to_sm89INS1_16FlashAttnBwdSm80INS1_25CollectiveMainloopBwdSm80ILi2ELi2EN4cute5tupleIJNS5_1CILi128EEES8_NS7_ILi64EEEEEENS_6half_tEfNS_4arch4Sm80ELb1ELb0ELb1ELb1ELb0ELb0ELb0ELb0ELi2ELi4ELi4ELi4ELb0EEENS1_21CollectiveEpilogueBwdISA_SB_SD_Li256ELb1ELb0ELi2EEENS1_25SingleTileBwdLPTSchedulerILb1ELi128ELb0EEEEEEEEEvNT_6ParamsE$_ZN4cute3eso3ESOILb1ELb0EJNS_6LayoutINS_5tupleIJNS3_IJNS_1CILi8EEENS4_ILi1EEEEEEEEENS3_IJNS3_IJS6_NS4_ILi0EEEEEEEEEEENS_10ViewEngineIPN7cutlass6half_tEEEEEC2ERKSC_RKSH_)
        /*25dc*/ 	.word	0x00000000


	//----- nvinfo : EIATTR_FRAME_SIZE
	.align		4
.L_1626:
        /*25e0*/ 	.byte	0x04, 0x11
        /*25e2*/ 	.short	(.L_1628 - .L_1627)
	.align		4
.L_1627:
        /*25e4*/ 	.word	index@($_ZN7cutlass13device_kernelIN5flash19enable_sm80_to_sm89INS1_16FlashAttnBwdSm80INS1_25CollectiveMainloopBwdSm80ILi2ELi2EN4cute5tupleIJNS5_1CILi128EEES8_NS7_ILi64EEEEEENS_6half_tEfNS_4arch4Sm80ELb1ELb0ELb1ELb1ELb0ELb0ELb0ELb0ELi2ELi4ELi4ELi4ELb0EEENS1_21CollectiveEpilogueBwdISA_SB_SD_Li256ELb1ELb0ELi2EEENS1_25SingleTileBwdLPTSchedulerILb1ELi128ELb0EEEEEEEEEvNT_6ParamsE$_ZN4cute3eso3ESOILb1ELb0EJNS_6LayoutINS_5tupleIJNS3_IJNS_1CILi8EEENS4_ILi1EEEEEEEEENS3_IJNS3_IJS6_NS4_ILi0EEEEEEEEEEENS_10ViewEngineINS_8smem_ptrIPN7cutlass6half_tEEEEEEEC2ERKSC_RKSJ_)
        /*25e8*/ 	.word	0x00000000


	//----- nvinfo : EIATTR_FRAME_SIZE
	.align		4
.L_1628:
        /*25ec*/ 	.byte	0x04, 0x11
        /*25ee*/ 	.short	(.L_1630 - .L_1629)
	.align		4
.L_1629:
        /*25f0*/ 	.word	index@($_ZN7cutlass13device_kernelIN5flash19enable_sm80_to_sm89INS1_16FlashAttnBwdSm80INS1_25CollectiveMainloopBwdSm80ILi2ELi2EN4cute5tupleIJNS5_1CILi128EEES8_NS7_ILi64EEEEEENS_6half_tEfNS_4arch4Sm80ELb1ELb0ELb1ELb1ELb0ELb0ELb0ELb0ELi2ELi4ELi4ELi4ELb0EEENS1_21CollectiveEpilogueBwdISA_SB_SD_Li256ELb1ELb0ELi2EEENS1_25SingleTileBwdLPTSchedulerILb1ELi128ELb0EEEEEEEEEvNT_6ParamsE$_ZN4cute3eso3ESOILb1ELb0EJNS_6LayoutINS_5tupleIJNS3_IJNS_1CILi4EEENS4_ILi1EEEEEEEEENS3_IJNS3_IJS6_NS4_ILi0EEEEEEEEEEENS_10ViewEngineIPjEEEEC2ERKSC_RKSF_)
        /*25f4*/ 	.word	0x00000000


	//----- nvinfo : EIATTR_FRAME_SIZE
	.align		4
.L_1630:
        /*25f8*/ 	.byte	0x04, 0x11
        /*25fa*/ 	.short	(.L_1632 - .L_1631)
	.align		4
.L_1631:
        /*25fc*/ 	.word	index@($_ZN7cutlass13device_kernelIN5flash19enable_sm80_to_sm89INS1_16FlashAttnBwdSm80INS1_25CollectiveMainloopBwdSm80ILi2ELi2EN4cute5tupleIJNS5_1CILi128EEES8_NS7_ILi64EEEEEENS_6half_tEfNS_4arch4Sm80ELb1ELb0ELb1ELb1ELb0ELb0ELb0ELb0ELi2ELi4ELi4ELi4ELb0EEENS1_21CollectiveEpilogueBwdISA_SB_SD_Li256ELb1ELb0ELi2EEENS1_25SingleTileBwdLPTSchedulerILb1ELi128ELb0EEEEEEEEEvNT_6ParamsE$_ZN4cute3eso3ESOILb1ELb0EJNS_6LayoutINS_5tupleIJNS3_IJNS_1CILi2EEES5_S5_EEES5_EEENS3_IJNS3_IJNS4_ILi1EEES5_NS4_ILi4EEEEEENS4_ILi8EEEEEEEEiEEC2ERKSD_RKi)
        /*2600*/ 	.word	0x00000000


	//----- nvinfo : EIATTR_FRAME_SIZE
	.align		4
.L_1632:
        /*2604*/ 	.byte	0x04, 0x11
        /*2606*/ 	.short	(.L_1634 - .L_1633)
	.align		4
.L_1633:
        /*2608*/ 	.word	index@($_ZN7cutlass13device_kernelIN5flash19enable_sm80_to_sm89INS1_16FlashAttnBwdSm80INS1_25CollectiveMainloopBwdSm80ILi2ELi2EN4cute5tupleIJNS5_1CILi128EEES8_NS7_ILi64EEEEEENS_6half_tEfNS_4arch4Sm80ELb1ELb0ELb1ELb1ELb0ELb0ELb0ELb0ELi2ELi4ELi4ELi4ELb0EEENS1_21CollectiveEpilogueBwdISA_SB_SD_Li256ELb1ELb0ELi2EEENS1_25SingleTileBwdLPTSchedulerILb1ELi128ELb0EEEEEEEEEvNT_6ParamsE$_ZN4cute3eso3ESOILb1ELb0EJNS_6LayoutINS_5tupleIJNS3_IJNS_1CILi2EEES5_S5_EEES5_EEENS3_IJNS3_IJNS4_ILi1EEES5_NS4_ILi4EEEEEENS4_ILi8EEEEEEEENS_10ViewEngineIPN7cutlass6half_tEEEEEC2ERKSD_RKSI_)
        /*260c*/ 	.word	0x00000000


	//----- nvinfo : EIATTR_FRAME_SIZE
	.align		4
.L_1634:
        /*2610*/ 	.byte	0x04, 0x11
        /*2612*/ 	.short	(.L_1636 - .L_1635)
	.align		4
.L_1635:
        /*2614*/ 	.word	index@($_ZN7cutlass13device_kernelIN5flash19enable_sm80_to_sm89INS1_16FlashAttnBwdSm80INS1_25CollectiveMainloopBwdSm80ILi2ELi2EN4cute5tupleIJNS5_1CILi128EEES8_NS7_ILi64EEEEEENS_6half_tEfNS_4arch4Sm80ELb1ELb0ELb1ELb1ELb0ELb0ELb0ELb0ELi2ELi4ELi4ELi4ELb0EEENS1_21CollectiveEpilogueBwdISA_SB_SD_Li256ELb1ELb0ELi2EEENS1_25SingleTileBwdLPTSchedulerILb1ELi128ELb0EEEEEEEEEvNT_6ParamsE$_ZN4cute3eso3ESOILb1ELb0EJNS_6LayoutINS_5tupleIJNS3_IJNS_1CILi2EEES5_S5_EEES5_EEENS3_IJNS3_IJNS4_ILi1EEES5_NS4_ILi4EEEEEENS4_ILi64EEEEEEEEiEEC2ERKSD_RKi)
        /*2618*/ 	.word	0x00000000


	//----- nvinfo : EIATTR_FRAME_SIZE
	.align		4
.L_1636:
        /*261c*/ 	.byte	0x04, 0x11
        /*261e*/ 	.short	(.L_1638 - .L_1637)
	.align		4
.L_1637:
        /*2620*/ 	.word	index@($_ZN7cutlass13device_kernelIN5flash19enable_sm80_to_sm89INS1_16FlashAttnBwdSm80INS1_25CollectiveMainloopBwdSm80ILi2ELi2EN4cute5tupleIJNS5_1CILi128EEES8_NS7_ILi64EEEEEENS_6half_tEfNS_4arch4Sm80ELb1ELb0ELb1ELb1ELb0ELb0ELb0ELb0ELi2ELi4ELi4ELi4ELb0EEENS1_21CollectiveEpilogueBwdISA_SB_SD_Li256ELb1ELb0ELi2EEENS1_25SingleTileBwdLPTSchedulerILb1ELi128ELb0EEEEEEEEEvNT_6ParamsE$_ZN4cute3eso3ESOILb1ELb0EJNS_6LayoutINS_5tupleIJNS3_IJNS_1CILi2EEES5_S5_EEES5_EEENS3_IJNS3_IJNS4_ILi1EEES5_NS4_ILi4EEEEEENS4_ILi64EEEEEEEENS_10ViewEngineIPN7cutlass6half_tEEEEEC2ERKSD_RKSI_)
        /*2624*/ 	.word	0x00000000


	//----- nvinfo : EIATTR_FRAME_SIZE
	.align		4
.L_1638:
        /*2628*/ 	.byte	0x04, 0x11
        /*262a*/ 	.short	(.L_1640 - .L_1639)
	.align		4
.L_1639:
        /*262c*/ 	.word	index@($_ZN7cutlass13device_kernelIN5flash19enable_sm80_to_sm89INS1_16FlashAttnBwdSm80INS1_25CollectiveMainloopBwdSm80ILi2ELi2EN4cute5tupleIJNS5_1CILi128EEES8_NS7_ILi64EEEEEENS_6half_tEfNS_4arch4Sm80ELb1ELb0ELb1ELb1ELb0ELb0ELb0ELb0ELi2ELi4ELi4ELi4ELb0EEENS1_21CollectiveEpilogueBwdISA_SB_SD_Li256ELb1ELb0ELi2EEENS1_25SingleTileBwdLPTSchedulerILb1ELi128ELb0EEEEEEEEEvNT_6ParamsE$_ZN4cute3eso3ESOILb1ELb0EJNS_6LayoutINS_5tupleIJNS3_IJNS_1CILi2EEES5_S5_EEEEEENS3_IJNS3_IJNS4_ILi1EEES5_NS4_ILi4EEEEEEEEEEEiEEC2ERKSC_RKi)
        /*2630*/ 	.word	0x00000000


	//----- nvinfo : EIATTR_FRAME_SIZE
	.align		4
.L_1640:
        /*2634*/ 	.byte	0x04, 0x11
        /*2636*/ 	.short	(.L_1642 - .L_1641)
	.align		4
.L_1641:
        /*2638*/ 	.word	index@($_ZN7cutlass13device_kernelIN5flash19enable_sm80_to_sm89INS1_16FlashAttnBwdSm80INS1_25CollectiveMainloopBwdSm80ILi2ELi2EN4cute5tupleIJNS5_1CILi128EEES8_NS7_ILi64EEEEEENS_6half_tEfNS_4arch4Sm80ELb1ELb0ELb1ELb1ELb0ELb0ELb0ELb0ELi2ELi4ELi4ELi4ELb0EEENS1_21CollectiveEpilogueBwdISA_SB_SD_Li256ELb1ELb0ELi2EEENS1_25SingleTileBwdLPTSchedulerILb1ELi128ELb0EEEEEEEEEvNT_6ParamsE$_ZN4cute3eso3ESOILb1ELb0EJNS_6LayoutINS_5tupleIJNS3_IJNS_1CILi2EEES5_S5_EEEEEENS3_IJNS3_IJNS4_ILi1EEES5_NS4_ILi4EEEEEEEEEEENS_10ViewEngineIPN7cutlass6half_tEEEEEC2ERKSC_RKSH_)
        /*263c*/ 	.word	0x00000000


	//----- nvinfo : EIATTR_FRAME_SIZE
	.align		4
.L_1642:
        /*2640*/ 	.byte	0x04, 0x11
        /*2642*/ 	.short	(.L_1644 - .L_1643)
	.align		4
.L_1643:
        /*2644*/ 	.word	index@($_ZN7cutlass13device_kernelIN5flash19enable_sm80_to_sm89INS1_16FlashAttnBwdSm80INS1_25CollectiveMainloopBwdSm80ILi2ELi2EN4cute5tupleIJNS5_1CILi128EEES8_NS7_ILi64EEEEEENS_6half_tEfNS_4arch4Sm80ELb1ELb0ELb1ELb1ELb0ELb0ELb0ELb0ELi2ELi4ELi4ELi4ELb0EEENS1_21CollectiveEpilogueBwdISA_SB_SD_Li256ELb1ELb0ELi2EEENS1_25SingleTileBwdLPTSchedulerILb1ELi128ELb0EEEEEEEEEvNT_6ParamsE$_ZN4cute3eso3ESOILb1ELb0EJNS_6LayoutINS_5tupleIJNS3_IJNS_1CILi2EEES5_EEES6_EEENS3_IJNS3_IJNS4_ILi1EEES5_EEENS3_IJNS4_ILi32EEENS4_ILi64EEEEEEEEEEEiEEC2ERKSE_RKi)
        /*2648*/ 	.word	0x00000000


	//----- nvinfo : EIATTR_FRAME_SIZE
	.align		4
.L_1644:
        /*264c*/ 	.byte	0x04, 0x11
        /*264e*/ 	.short	(.L_1646 - .L_1645)
	.align		4
.L_1645:
        /*2650*/ 	.word	index@($_ZN7cutlass13device_kernelIN5flash19enable_sm80_to_sm89INS1_16FlashAttnBwdSm80INS1_25CollectiveMainloopBwdSm80ILi2ELi2EN4cute5tupleIJNS5_1CILi128EEES8_NS7_ILi64EEEEEENS_6half_tEfNS_4arch4Sm80ELb1ELb0ELb1ELb1ELb0ELb0ELb0ELb0ELi2ELi4ELi4ELi4ELb0EEENS1_21CollectiveEpilogueBwdISA_SB_SD_Li256ELb1ELb0ELi2EEENS1_25SingleTileBwdLPTSchedulerILb1ELi128ELb0EEEEEEEEEvNT_6ParamsE$_ZN4cute3eso3ESOILb1ELb0EJNS_6LayoutINS_5tupleIJNS3_IJNS_1CILi2EEES5_EEES6_EEENS3_IJNS3_IJNS4_ILi1EEES5_EEENS3_IJNS4_ILi32EEENS4_ILi64EEEEEEEEEEENS_10ViewEngineIPN7cutlass6half_tEEEEEC2ERKSE_RKSJ_)
        /*2654*/ 	.word	0x00000000


	//----- nvinfo : EIATTR_FRAME_SIZE
	.align		4
.L_1646:
        /*2658*/ 	.byte	0x04, 0x11
        /*265a*/ 	.short	(.L_1648 - .L_1647)
	.align		4
.L_1647:
        /*265c*/ 	.word	index@($_ZN7cutlass13device_kernelIN5flash19enable_sm80_to_sm89INS1_16FlashAttnBwdSm80INS1_25CollectiveMainloopBwdSm80ILi2ELi2EN4cute5tupleIJNS5_1CILi128EEES8_NS7_ILi64EEEEEENS_6half_tEfNS_4arch4Sm80ELb1ELb0ELb1ELb1ELb0ELb0ELb0ELb0ELi2ELi4ELi4ELi4ELb0EEENS1_21CollectiveEpilogueBwdISA_SB_SD_Li256ELb1ELb0ELi2EEENS1_25SingleTileBwdLPTSchedulerILb1ELi128ELb0EEEEEEEEEvNT_6ParamsE$_ZN4cute3eso3ESOILb1ELb0EJNS_6LayoutINS_5tupleIJNS3_IJNS_1CILi2EEES5_EEENS4_ILi8EEEEEENS3_IJNS3_IJNS4_ILi1EEES5_EEENS4_ILi4EEEEEEEEiEEC2ERKSD_RKi)
        /*2660*/ 	.word	0x00000000


	//----- nvinfo : EIATTR_FRAME_SIZE
	.align		4
.L_1648:
        /*2664*/ 	.byte	0x04, 0x11
        /*2666*/ 	.short	(.L_1650 - .L_1649)
	.align		4
.L_1649:
        /*2668*/ 	.word	index@($_ZN7cutlass13device_kernelIN5flash19enable_sm80_to_sm89INS1_16FlashAttnBwdSm80INS1_25CollectiveMainloopBwdSm80ILi2ELi2EN4cute5tupleIJNS5_1CILi128EEES8_NS7_ILi64EEEEEENS_6half_tEfNS_4arch4Sm80ELb1ELb0ELb1ELb1ELb0ELb0ELb0ELb0ELi2ELi4ELi4ELi4ELb0EEENS1_21CollectiveEpilogueBwdISA_SB_SD_Li256ELb1ELb0ELi2EEENS1_25SingleTileBwdLPTSchedulerILb1ELi128ELb0EEEEEEEEEvNT_6ParamsE$_ZN4cute3eso3ESOILb1ELb0EJNS_6LayoutINS_5tupleIJNS3_IJNS_1CILi2EEES5_EEENS4_ILi8EEEEEENS3_IJNS3_IJNS4_ILi1EEES5_EEENS4_ILi4EEEEEEEENS_10ViewEngineIPN7cutlass6half_tEEEEEC2ERKSD_RKSI_)
        /*266c*/ 	.word	0x00000000


	//----- nvinfo : EIATTR_FRAME_SIZE
	.align		4
.L_1650:
        /*2670*/ 	.byte	0x04, 0x11
        /*2672*/ 	.short	(.L_1652 - .L_1651)
	.align		4
.L_1651:
        /*2674*/ 	.word	index@($_ZN7cutlass13device_kernelIN5flash19enable_sm80_to_sm89INS1_16FlashAttnBwdSm80INS1_25CollectiveMainloopBwdSm80ILi2ELi2EN4cute5tupleIJNS5_1CILi128EEES8_NS7_ILi64EEEEEENS_6half_tEfNS_4arch4Sm80ELb1ELb0ELb1ELb1ELb0ELb0ELb0ELb0ELi2ELi4ELi4ELi4ELb0EEENS1_21CollectiveEpilogueBwdISA_SB_SD_Li256ELb1ELb0ELi2EEENS1_25SingleTileBwdLPTSchedulerILb1ELi128ELb0EEEEEEEEEvNT_6ParamsE$_ZN4cute3eso3ESOILb1ELb0EJNS_6LayoutINS_5tupleIJNS3_IJNS_1CILi2EEES5_EEENS3_IJS5_NS4_ILi8EEEEEEEEENS3_IJNS3_IJS5_NS4_ILi4EEEEEENS3_IJNS4_ILi1EEES7_EEEEEEEENS_10ViewEngineIPfEEEEC2ERKSF_RKSI_)
        /*2678*/ 	.word	0x00000000


	//----- nvinfo : EIATTR_FRAME_SIZE
	.align		4
.L_1652:
        /*267c*/ 	.byte	0x04, 0x11
        /*267e*/ 	.short	(.L_1654 - .L_1653)
	.align		4
.L_1653:
        /*2680*/ 	.word	index@($_ZN7cutlass13device_kernelIN5flash19enable_sm80_to_sm89INS1_16FlashAttnBwdSm80INS1_25CollectiveMainloopBwdSm80ILi2ELi2EN4cute5tupleIJNS5_1CILi128EEES8_NS7_ILi64EEEEEENS_6half_tEfNS_4arch4Sm80ELb1ELb0ELb1ELb1ELb0ELb0ELb0ELb0ELi2ELi4ELi4ELi4ELb0EEENS1_21CollectiveEpilogueBwdISA_SB_SD_Li256ELb1ELb0ELi2EEENS1_25SingleTileBwdLPTSchedulerILb1ELi128ELb0EEEEEEEEEvNT_6ParamsE$_ZN4cute3eso3ESOILb1ELb0EJNS_6LayoutINS_5tupleIJNS3_IJNS_1CILi2EEES5_EEEEEENS3_IJNS3_IJNS4_ILi8EEENS4_ILi64EEEEEEEEEEEiEEC2ERKSC_RKi)
        /*2684*/ 	.word	0x00000000


	//----- nvinfo : EIATTR_FRAME_SIZE
	.align		4
.L_1654:
        /*2688*/ 	.byte	0x04, 0x11
        /*268a*/ 	.short	(.L_1656 - .L_1655)
	.align		4
.L_1655:
        /*268c*/ 	.word	index@($_ZN7cutlass13device_kernelIN5flash19enable_sm80_to_sm89INS1_16FlashAttnBwdSm80INS1_25CollectiveMainloopBwdSm80ILi2ELi2EN4cute5tupleIJNS5_1CILi128EEES8_NS7_ILi64EEEEEENS_6half_tEfNS_4arch4Sm80ELb1ELb0ELb1ELb1ELb0ELb0ELb0ELb0ELi2ELi4ELi4ELi4ELb0EEENS1_21CollectiveEpilogueBwdISA_SB_SD_Li256ELb1ELb0ELi2EEENS1_25SingleTileBwdLPTSchedulerILb1ELi128ELb0EEEEEEEEEvNT_6ParamsE$_ZN4cute3eso3ESOILb1ELb0EJNS_6LayoutINS_5tupleIJNS3_IJNS_1CILi2EEES5_EEEEEENS3_IJNS3_IJNS4_ILi8EEENS4_ILi64EEEEEEEEEEENS_10ViewEngineINS_8smem_ptrIPfEEEEEEC2ERKSC_RKSH_)
        /*2690*/ 	.word	0x00000000


	//----- nvinfo : EIATTR_FRAME_SIZE
	.align		4
.L_1656:
        /*2694*/ 	.byte	0x04, 0x11
        /*2696*/ 	.short	(.L_1658 - .L_1657)
	.align		4
.L_1657:
        /*2698*/ 	.word	index@($_ZN7cutlass13device_kernelIN5flash19enable_sm80_to_sm89INS1_16FlashAttnBwdSm80INS1_25CollectiveMainloopBwdSm80ILi2ELi2EN4cute5tupleIJNS5_1CILi128EEES8_NS7_ILi64EEEEEENS_6half_tEfNS_4arch4Sm80ELb1ELb0ELb1ELb1ELb0ELb0ELb0ELb0ELi2ELi4ELi4ELi4ELb0EEENS1_21CollectiveEpilogueBwdISA_SB_SD_Li256ELb1ELb0ELi2EEENS1_25SingleTileBwdLPTSchedulerILb1ELi128ELb0EEEEEEEEEvNT_6ParamsE$_ZN4cute3eso3ESOILb1ELb0EJNS_6LayoutINS_5tupleIJNS3_IJNS_1CILi2EEES5_EEEEEENS3_IJNS3_IJNS4_ILi1EEES5_EEEEEEEEiEEC2ERKSB_RKi)
        /*269c*/ 	.word	0x00000000


	//----- nvinfo : EIATTR_FRAME_SIZE
	.align		4
.L_1658:
        /*26a0*/ 	.byte	0x04, 0x11
        /*26a2*/ 	.short	(.L_1660 - .L_1659)
	.align		4
.L_1659:
        /*26a4*/ 	.word	index@($_ZN7cutlass13device_kernelIN5flash19enable_sm80_to_sm89INS1_16FlashAttnBwdSm80INS1_25CollectiveMainloopBwdSm80ILi2ELi2EN4cute5tupleIJNS5_1CILi128EEES8_NS7_ILi64EEEEEENS_6half_tEfNS_4arch4Sm80ELb1ELb0ELb1ELb1ELb0ELb0ELb0ELb0ELi2ELi4ELi4ELi4ELb0EEENS1_21CollectiveEpilogueBwdISA_SB_SD_Li256ELb1ELb0ELi2EEENS1_25SingleTileBwdLPTSchedulerILb1ELi128ELb0EEEEEEEEEvNT_6ParamsE$_ZN4cute3eso3ESOILb1ELb0EJNS_6LayoutINS_5tupleIJNS3_IJNS_1CILi2EEES5_EEEEEENS3_IJNS3_IJNS4_ILi1EEES5_EEEEEEEENS_10ViewEngineIPfEEEEC2ERKSB_RKSE_)
        /*26a8*/ 	.word	0x00000000


	//----- nvinfo : EIATTR_FRAME_SIZE
	.align		4
.L_1660:
        /*26ac*/ 	.byte	0x04, 0x11
        /*26ae*/ 	.short	(.L_1662 - .L_1661)
	.align		4
.L_1661:
        /*26b0*/ 	.word	index@($_ZN7cutlass13device_kernelIN5flash19enable_sm80_to_sm89INS1_16FlashAttnBwdSm80INS1_25CollectiveMainloopBwdSm80ILi2ELi2EN4cute5tupleIJNS5_1CILi128EEES8_NS7_ILi64EEEEEENS_6half_tEfNS_4arch4Sm80ELb1ELb0ELb1ELb1ELb0ELb0ELb0ELb0ELi2ELi4ELi4ELi4ELb0EEENS1_21CollectiveEpilogueBwdISA_SB_SD_Li256ELb1ELb0ELi2EEENS1_25SingleTileBwdLPTSchedulerILb1ELi128ELb0EEEEEEEEEvNT_6ParamsE$_ZN4cute3eso3ESOILb1ELb0EJNS_6LayoutINS_5tupleIJNS3_IJNS_1CILi2EEES5_EEEEEENS3_IJNS3_IJNS4_ILi1EEES5_EEEEEEEENS_10ViewEngineIPN7cutlass6half_tEEEEEC2ERKSB_RKSG_)
        /*26b4*/ 	.word	0x00000000


	//----- nvinfo : EIATTR_FRAME_SIZE
	.align		4
.L_1662:
        /*26b8*/ 	.byte	0x04, 0x11
        /*26ba*/ 	.short	(.L_1664 - .L_1663)
	.align		4
.L_1663:
        /*26bc*/ 	.word	index@($_ZN7cutlass13device_kernelIN5flash19enable_sm80_to_sm89INS1_16FlashAttnBwdSm80INS1_25CollectiveMainloopBwdSm80ILi2ELi2EN4cute5tupleIJNS5_1CILi128EEES8_NS7_ILi64EEEEEENS_6half_tEfNS_4arch4Sm80ELb1ELb0ELb1ELb1ELb0ELb0ELb0ELb0ELi2ELi4ELi4ELi4ELb0EEENS1_21CollectiveEpilogueBwdISA_SB_SD_Li256ELb1ELb0ELi2EEENS1_25SingleTileBwdLPTSchedulerILb1ELi128ELb0EEEEEEEEEvNT_6ParamsE$_ZN4cute3eso3ESOILb1ELb0EJNS_6LayoutINS_5tupleIJNS3_IJNS_1CILi2EEES5_EEEEEENS3_IJNS3_IJNS4_ILi1EEES5_EEEEEEEENS_10ViewEngineIPKfEEEEC2ERKSB_RKSF_)
        /*26c0*/ 	.word	0x00000000


	//----- nvinfo : EIATTR_FRAME_SIZE
	.align		4
.L_1664:
        /*26c4*/ 	.byte	0x04, 0x11
        /*26c6*/ 	.short	(.L_1666 - .L_1665)
	.align		4
.L_1665:
        /*26c8*/ 	.word	index@($_ZN7cutlass13device_kernelIN5flash19enable_sm80_to_sm89INS1_16FlashAttnBwdSm80INS1_25CollectiveMainloopBwdSm80ILi2ELi2EN4cute5tupleIJNS5_1CILi128EEES8_NS7_ILi64EEEEEENS_6half_tEfNS_4arch4Sm80ELb1ELb0ELb1ELb1ELb0ELb0ELb0ELb0ELi2ELi4ELi4ELi4ELb0EEENS1_21CollectiveEpilogueBwdISA_SB_SD_Li256ELb1ELb0ELi2EEENS1_25SingleTileBwdLPTSchedulerILb1ELi128ELb0EEEEEEEEEvNT_6ParamsE$_ZN4cute3eso3ESOILb1ELb0EJNS_6LayoutINS_5tupleIJNS3_IJNS_1CILi1EEES5_EEEEEENS3_IJNS3_IJS5_NS4_ILi0EEEEEEEEEEENS_10ViewEngineINS_8smem_ptrIPN7cutlass9uint128_tEEEEEEEC2ERKSB_RKSI_)
        /*26cc*/ 	.word	0x00000000


	//----- nvinfo : EIATTR_FRAME_SIZE
	.align		4
.L_1666:
        /*26d0*/ 	.byte	0x04, 0x11
        /*26d2*/ 	.short	(.L_1668 - .L_1667)
	.align		4
.L_1667:
        /*26d4*/ 	.word	index@($_ZN7cutlass13device_kernelIN5flash19enable_sm80_to_sm89INS1_16FlashAttnBwdSm80INS1_25CollectiveMainloopBwdSm80ILi2ELi2EN4cute5tupleIJNS5_1CILi128EEES8_NS7_ILi64EEEEEENS_6half_tEfNS_4arch4Sm80ELb1ELb0ELb1ELb1ELb0ELb0ELb0ELb0ELi2ELi4ELi4ELi4ELb0EEENS1_21CollectiveEpilogueBwdISA_SB_SD_Li256ELb1ELb0ELi2EEENS1_25SingleTileBwdLPTSchedulerILb1ELi128ELb0EEEEEEEEEvNT_6ParamsE$_ZN4cute3eso3ESOILb1ELb0EJNS_6LayoutINS_5tupleIJNS3_IJNS_1CILi1EEENS4_ILi2EEES6_EEEEEENS3_IJNS3_IJS5_S5_S6_EEEEEEEENS_10ViewEngineIPjEEEEC2ERKSB_RKSE_)
        /*26d8*/ 	.word	0x00000000


	//----- nvinfo : EIATTR_FRAME_SIZE
	.align		4
.L_1668:
        /*26dc*/ 	.byte	0x04, 0x11
        /*26de*/ 	.short	(.L_1670 - .L_1669)
	.align		4
.L_1669:
        /*26e0*/ 	.word	index@($_ZN7cutlass13device_kernelIN5flash19enable_sm80_to_sm89INS1_16FlashAttnBwdSm80INS1_25CollectiveMainloopBwdSm80ILi2ELi2EN4cute5tupleIJNS5_1CILi128EEES8_NS7_ILi64EEEEEENS_6half_tEfNS_4arch4Sm80ELb1ELb0ELb1ELb1ELb0ELb0ELb0ELb0ELi2ELi4ELi4ELi4ELb0EEENS1_21CollectiveEpilogueBwdISA_SB_SD_Li256ELb1ELb0ELi2EEENS1_25SingleTileBwdLPTSchedulerILb1ELi128ELb0EEEEEEEEEvNT_6ParamsE$_ZN4cute3eso3ESOILb1ELb0EJNS_6LayoutINS_5tupleIJNS3_IJNS_1CILi1EEENS4_ILi2EEEEEES6_NS4_ILi8EEEEEENS3_IJNS3_IJS5_S5_EEES6_NS4_ILi4EEEEEEEENS_10ViewEngineIPN7cutlass5ArrayINSF_6half_tELi2ELb0EEEEEEEC2ERKSD_RKSK_)
        /*26e4*/ 	.word	0x00000000


	//----- nvinfo : EIATTR_FRAME_SIZE
	.align		4
.L_1670:
        /*26e8*/ 	.byte	0x04, 0x11
        /*26ea*/ 	.short	(.L_1672 - .L_1671)
	.align		4
.L_1671:
        /*26ec*/ 	.word	index@($_ZN7cutlass13device_kernelIN5flash19enable_sm80_to_sm89INS1_16FlashAttnBwdSm80INS1_25CollectiveMainloopBwdSm80ILi2ELi2EN4cute5tupleIJNS5_1CILi128EEES8_NS7_ILi64EEEEEENS_6half_tEfNS_4arch4Sm80ELb1ELb0ELb1ELb1ELb0ELb0ELb0ELb0ELi2ELi4ELi4ELi4ELb0EEENS1_21CollectiveEpilogueBwdISA_SB_SD_Li256ELb1ELb0ELi2EEENS1_25SingleTileBwdLPTSchedulerILb1ELi128ELb0EEEEEEEEEvNT_6ParamsE$_ZN4cute3eso3ESOILb1ELb0EJNS_6LayoutINS_5tupleIJNS3_IJNS_1CILi1EEENS4_ILi2EEEEEES6_NS4_ILi8EEEEEENS3_IJNS3_IJS5_S5_EEES6_NS4_ILi4EEEEEEEENS_10ViewEngineIPKN7cutlass5ArrayIfLi2ELb1EEEEEEEC2ERKSD_RKSK_)
        /*26f0*/ 	.word	0x00000000


	//----- nvinfo : EIATTR_FRAME_SIZE
	.align		4
.L_1672:
        /*26f4*/ 	.byte	0x04, 0x11
        /*26f6*/ 	.short	(.L_1674 - .L_1673)
	.align		4
.L_1673:
        /*26f8*/ 	.word	index@($_ZN7cutlass13device_kernelIN5flash19enable_sm80_to_sm89INS1_16FlashAttnBwdSm80INS1_25CollectiveMainloopBwdSm80ILi2ELi2EN4cute5tupleIJNS5_1CILi128EEES8_NS7_ILi64EEEEEENS_6half_tEfNS_4arch4Sm80ELb1ELb0ELb1ELb1ELb0ELb0ELb0ELb0ELi2ELi4ELi4ELi4ELb0EEENS1_21CollectiveEpilogueBwdISA_SB_SD_Li256ELb1ELb0ELi2EEENS1_25SingleTileBwdLPTSchedulerILb1ELi128ELb0EEEEEEEEEvNT_6ParamsE$_ZN4cute3eso3ESOILb1ELb0EJNS_6LayoutINS_5tupleIJNS3_IJNS_1CILi1EEENS4_ILi2EEEEEEEEENS3_IJNS3_IJS5_S5_EEEEEEEENS_10ViewEngineIPjEEEEC2ERKSB_RKSE_)
        /*26fc*/ 	.word	0x00000000


	//----- nvinfo : EIATTR_FRAME_SIZE
	.align		4
.L_1674:
        /*2700*/ 	.byte	0x04, 0x11
        /*2702*/ 	.short	(.L_1676 - .L_1675)
	.align		4
.L_1675:
        /*2704*/ 	.word	index@($_ZN7cutlass13device_kernelIN5flash19enable_sm80_to_sm89INS1_16FlashAttnBwdSm80INS1_25CollectiveMainloopBwdSm80ILi2ELi2EN4cute5tupleIJNS5_1CILi128EEES8_NS7_ILi64EEEEEENS_6half_tEfNS_4arch4Sm80ELb1ELb0ELb1ELb1ELb0ELb0ELb0ELb0ELi2ELi4ELi4ELi4ELb0EEENS1_21CollectiveEpilogueBwdISA_SB_SD_Li256ELb1ELb0ELi2EEENS1_25SingleTileBwdLPTSchedulerILb1ELi128ELb0EEEEEEEEEvNT_6ParamsE$_ZN4cute3eso3ESOILb1ELb0EJNS_6LayoutINS_5tupleIJNS3_IJNS_1CILi1EEENS3_IJNS4_ILi4EEENS4_ILi2EEEEEEEEES7_S6_EEENS3_IJNS3_IJNS4_ILi0EEENS3_IJS5_NS4_ILi8EEEEEEEEES6_NS4_ILi16EEEEEEEENS_10ViewEngineIPN7cutlass6half_tEEEEEC2ERKSH_RKSM_)
        /*2708*/ 	.word	0x00000000


	//----- nvinfo : EIATTR_FRAME_SIZE
	.align		4
.L_1676:
        /*270c*/ 	.byte	0x04, 0x11
        /*270e*/ 	.short	(.L_1678 - .L_1677)
	.align		4
.L_1677:
        /*2710*/ 	.word	index@($_ZN7cutlass13device_kernelIN5flash19enable_sm80_to_sm89INS1_16FlashAttnBwdSm80INS1_25CollectiveMainloopBwdSm80ILi2ELi2EN4cute5tupleIJNS5_1CILi128EEES8_NS7_ILi64EEEEEENS_6half_tEfNS_4arch4Sm80ELb1ELb0ELb1ELb1ELb0ELb0ELb0ELb0ELi2ELi4ELi4ELi4ELb0EEENS1_21CollectiveEpilogueBwdISA_SB_SD_Li256ELb1ELb0ELi2EEENS1_25SingleTileBwdLPTSchedulerILb1ELi128ELb0EEEEEEEEEvNT_6ParamsE$_ZN4cute3eso3ESOILb1ELb0EJNS_6LayoutINS_5tupleIJNS3_IJNS_1CILi1EEENS3_IJNS4_ILi2EEES6_EEEEEES6_NS4_ILi4EEEEEENS3_IJNS3_IJNS4_ILi0EEENS3_IJS5_S9_EEEEEES6_NS4_ILi8EEEEEEEENS_10ViewEngineIPjEEEEC2ERKSG_RKSJ_)
        /*2714*/ 	.word	0x00000000


	//----- nvinfo : EIATTR_FRAME_SIZE
	.align		4
.L_1678:
        /*2718*/ 	.byte	0x04, 0x11
        /*271a*/ 	.short	(.L_1680 - .L_1679)
	.align		4
.L_1679:
        /*271c*/ 	.word	index@($_ZN7cutlass13device_kernelIN5flash19enable_sm80_to_sm89INS1_16FlashAttnBwdSm80INS1_25CollectiveMainloopBwdSm80ILi2ELi2EN4cute5tupleIJNS5_1CILi128EEES8_NS7_ILi64EEEEEENS_6half_tEfNS_4arch4Sm80ELb1ELb0ELb1ELb1ELb0ELb0ELb0ELb0ELi2ELi4ELi4ELi4ELb0EEENS1_21CollectiveEpilogueBwdISA_SB_SD_Li256ELb1ELb0ELi2EEENS1_25SingleTileBwdLPTSchedulerILb1ELi128ELb0EEEEEEEEEvNT_6ParamsE$_ZN4cute3eso3ESOILb1ELb0EJNS_6LayoutINS_5tupleIJNS3_IJNS3_IJNS_1CILi8EEENS4_ILi1EEEEEES6_EEENS3_IJNS3_IJS6_S6_EEENS4_ILi4EEEEEEEEENS3_IJNS3_IJNS3_IJS6_NS4_ILi0EEEEEESD_EEENS3_IJNS3_IJSD_SD_EEES5_EEEEEEEENS_10ViewEngineIPN7cutlass6half_tEEEEEC2ERKSJ_RKSO_)
        /*2720*/ 	.word	0x00000000


	//----- nvinfo : EIATTR_FRAME_SIZE
	.align		4
.L_1680:
        /*2724*/ 	.byte	0x04, 0x11
        /*2726*/ 	.short	(.L_1682 - .L_1681)
	.align		4
.L_1681:
        /*2728*/ 	.word	index@($_ZN7cutlass13device_kernelIN5flash19enable_sm80_to_sm89INS1_16FlashAttnBwdSm80INS1_25CollectiveMainloopBwdSm80ILi2ELi2EN4cute5tupleIJNS5_1CILi128EEES8_NS7_ILi64EEEEEENS_6half_tEfNS_4arch4Sm80ELb1ELb0ELb1ELb1ELb0ELb0ELb0ELb0ELi2ELi4ELi4ELi4ELb0EEENS1_21CollectiveEpilogueBwdISA_SB_SD_Li256ELb1ELb0ELi2EEENS1_25SingleTileBwdLPTSchedulerILb1ELi128ELb0EEEEEEEEEvNT_6ParamsE$_ZN4cute3eso3ESOILb1ELb0EJNS_6LayoutINS_5tupleIJNS3_IJNS3_IJNS_1CILi8EEENS4_ILi1EEEEEES6_EEENS3_IJNS3_IJS6_S6_EEENS4_ILi4EEEEEEEEENS3_IJNS3_IJNS3_IJS6_NS4_ILi0EEEEEESD_EEENS3_IJNS3_IJSD_SD_EEENS4_ILi2048EEEEEEEEEEENS_10ViewEngineINS_8smem_ptrIPN7cutlass6half_tEEEEEEEC2ERKSK_RKSR_)
        /*272c*/ 	.word	0x00000000


	//----- nvinfo : EIATTR_FRAME_SIZE
	.align		4
.L_1682:
        /*2730*/ 	.byte	0x04, 0x11
        /*2732*/ 	.short	(.L_1684 - .L_1683)
	.align		4
.L_1683:
        /*2734*/ 	.word	index@($_ZN7cutlass13device_kernelIN5flash19enable_sm80_to_sm89INS1_16FlashAttnBwdSm80INS1_25CollectiveMainloopBwdSm80ILi2ELi2EN4cute5tupleIJNS5_1CILi128EEES8_NS7_ILi64EEEEEENS_6half_tEfNS_4arch4Sm80ELb1ELb0ELb1ELb1ELb0ELb0ELb0ELb0ELi2ELi4ELi4ELi4ELb0EEENS1_21CollectiveEpilogueBwdISA_SB_SD_Li256ELb1ELb0ELi2EEENS1_25SingleTileBwdLPTSchedulerILb1ELi128ELb0EEEEEEEEEvNT_6ParamsE$_ZN4cute3eso3ESOILb1ELb0EJNS_6LayoutINS_5tupleIJNS3_IJNS3_IJNS_1CILi8EEENS4_ILi1EEEEEES6_EEENS3_IJNS3_IJS6_S6_EEENS4_ILi2EEEEEEEEENS3_IJNS3_IJNS3_IJS6_NS4_ILi0EEEEEESD_EEENS3_IJNS3_IJSD_SD_EEES5_EEEEEEEENS_10ViewEngineIPN7cutlass6half_tEEEEEC2ERKSJ_RKSO_)
        /*2738*/ 	.word	0x00000000


	//----- nvinfo : EIATTR_FRAME_SIZE
	.align		4
.L_1684:
        /*273c*/ 	.byte	0x04, 0x11
        /*273e*/ 	.short	(.L_1686 - .L_1685)
	.align		4
.L_1685:
        /*2740*/ 	.word	index@($_ZN7cutlass13device_kernelIN5flash19enable_sm80_to_sm89INS1_16FlashAttnBwdSm80INS1_25CollectiveMainloopBwdSm80ILi2ELi2EN4cute5tupleIJNS5_1CILi128EEES8_NS7_ILi64EEEEEENS_6half_tEfNS_4arch4Sm80ELb1ELb0ELb1ELb1ELb0ELb0ELb0ELb0ELi2ELi4ELi4ELi4ELb0EEENS1_21CollectiveEpilogueBwdISA_SB_SD_Li256ELb1ELb0ELi2EEENS1_25SingleTileBwdLPTSchedulerILb1ELi128ELb0EEEEEEEEEvNT_6ParamsE$_ZN4cute3eso3ESOILb1ELb0EJNS_6LayoutINS_5tupleIJNS3_IJNS3_IJNS_1CILi8EEENS4_ILi1EEEEEES6_EEENS3_IJNS3_IJS6_S6_EEENS4_ILi2EEEEEEEEENS3_IJNS3_IJNS3_IJS6_NS4_ILi0EEEEEESD_EEENS3_IJNS3_IJSD_SD_EEENS4_ILi8192EEEEEEEEEEENS_10ViewEngineINS_8smem_ptrIPN7cutlass6half_tEEEEEEEC2ERKSK_RKSR_)
        /*2744*/ 	.word	0x00000000


	//----- nvinfo : EIATTR_FRAME_SIZE
	.align		4
.L_1686:
        /*2748*/ 	.byte	0x04, 0x11
        /*274a*/ 	.short	(.L_1688 - .L_1687)
	.align		4
.L_1687:
        /*274c*/ 	.word	index@($_ZN7cutlass13device_kernelIN5flash19enable_sm80_to_sm89INS1_16FlashAttnBwdSm80INS1_25CollectiveMainloopBwdSm80ILi2ELi2EN4cute5tupleIJNS5_1CILi128EEES8_NS7_ILi64EEEEEENS_6half_tEfNS_4arch4Sm80ELb1ELb0ELb1ELb1ELb0ELb0ELb0ELb0ELi2ELi4ELi4ELi4ELb0EEENS1_21CollectiveEpilogueBwdISA_SB_SD_Li256ELb1ELb0ELi2EEENS1_25SingleTileBwdLPTSchedulerILb1ELi128ELb0EEEEEEEEEvNT_6ParamsE$_ZN4cute3eso3ESOILb1ELb0EJNS_6LayoutINS_5tupleIJNS3_IJNS3_IJNS_1CILi8EEENS4_ILi1EEEEEES6_EEENS3_IJNS3_IJS6_S6_EEENS4_ILi2EEEEEEEEENS3_IJNS3_IJNS3_IJS6_NS4_ILi0EEEEEESD_EEENS3_IJNS3_IJSD_SD_EEENS4_ILi64EEEEEEEEEEENS_10ViewEngineIPN7cutlass6half_tEEEEEC2ERKSK_RKSP_)
        /*2750*/ 	.word	0x00000000


	//----- nvinfo : EIATTR_FRAME_SIZE
	.align		4
.L_1688:
        /*2754*/ 	.byte	0x04, 0x11
        /*2756*/ 	.short	(.L_1690 - .L_1689)
	.align		4
.L_1689:
        /*2758*/ 	.word	index@($_ZN7cutlass13device_kernelIN5flash19enable_sm80_to_sm89INS1_16FlashAttnBwdSm80INS1_25CollectiveMainloopBwdSm80ILi2ELi2EN4cute5tupleIJNS5_1CILi128EEES8_NS7_ILi64EEEEEENS_6half_tEfNS_4arch4Sm80ELb1ELb0ELb1ELb1ELb0ELb0ELb0ELb0ELi2ELi4ELi4ELi4ELb0EEENS1_21CollectiveEpilogueBwdISA_SB_SD_Li256ELb1ELb0ELi2EEENS1_25SingleTileBwdLPTSchedulerILb1ELi128ELb0EEEEEEEEEvNT_6ParamsE$_ZN4cute3eso3ESOILb1ELb0EJNS_6LayoutINS_5tupleIJNS3_IJNS3_IJNS_1CILi8EEENS4_ILi1EEEEEES6_EEENS3_IJNS3_IJS6_S6_EEENS4_ILi2EEEEEEEEENS3_IJNS3_IJNS3_IJS6_NS4_ILi0EEEEEESD_EEENS3_IJNS3_IJSD_SD_EEENS4_ILi4096EEEEEEEEEEENS_10ViewEngineINS_8smem_ptrIPN7cutlass6half_tEEEEEEEC2ERKSK_RKSR_)
        /*275c*/ 	.word	0x00000000


	//----- nvinfo : EIATTR_FRAME_SIZE
	.align		4
.L_1690:
        /*2760*/ 	.byte	0x04, 0x11
        /*2762*/ 	.short	(.L_1692 - .L_1691)
	.align		4
.L_1691:
        /*2764*/ 	.word	index@($_ZN7cutlass13device_kernelIN5flash19enable_sm80_to_sm89INS1_16FlashAttnBwdSm80INS1_25CollectiveMainloopBwdSm80ILi2ELi2EN4cute5tupleIJNS5_1CILi128EEES8_NS7_ILi64EEEEEENS_6half_tEfNS_4arch4Sm80ELb1ELb0ELb1ELb1ELb0ELb0ELb0ELb0ELi2ELi4ELi4ELi4ELb0EEENS1_21CollectiveEpilogueBwdISA_SB_SD_Li256ELb1ELb0ELi2EEENS1_25SingleTileBwdLPTSchedulerILb1ELi128ELb0EEEEEEEEEvNT_6ParamsE$_ZN4cute3eso3ESOILb1ELb0EJNS_6LayoutINS_5tupleIJNS3_IJNS3_IJNS_1CILi4EEENS4_ILi8EEEEEENS3_IJS5_NS4_ILi2EEEEEEEEENS3_IJNS3_IJS8_S8_EEENS3_IJS8_S6_EEEEEEEEENS3_IJNS3_IJNS3_IJNS_11ScaledBasisIS8_JLi1EEEENSF_INS4_ILi1EEEJLi0EEEEEEENS3_IJNSF_INS4_ILi16EEEJLi0EEEENSF_IS6_JLi1EEEEEEEEEENS3_IJNS3_IJNSF_ISH_JLi1EEEENSF_IS6_JLi0EEEEEEENS3_IJNSF_INS4_ILi64EEEJLi0EEEENSF_ISK_JLi1EEEEEEEEEEEEEEENS_10ViewEngineINS_23ArithmeticTupleIteratorINS_15ArithmeticTupleIJNS4_ILi0EEES12_EEEEEEEEEC2ERKSY_RKS15_)
        /*2768*/ 	.word	0x00000000


	//----- nvinfo : EIATTR_FRAME_SIZE
	.align		4
.L_1692:
        /*276c*/ 	.byte	0x04, 0x11
        /*276e*/ 	.short	(.L_1694 - .L_1693)
	.align		4
.L_1693:
        /*2770*/ 	.word	index@($_ZN7cutlass13device_kernelIN5flash19enable_sm80_to_sm89INS1_16FlashAttnBwdSm80INS1_25CollectiveMainloopBwdSm80ILi2ELi2EN4cute5tupleIJNS5_1CILi128EEES8_NS7_ILi64EEEEEENS_6half_tEfNS_4arch4Sm80ELb1ELb0ELb1ELb1ELb0ELb0ELb0ELb0ELi2ELi4ELi4ELi4ELb0EEENS1_21CollectiveEpilogueBwdISA_SB_SD_Li256ELb1ELb0ELi2EEENS1_25SingleTileBwdLPTSchedulerILb1ELi128ELb0EEEEEEEEEvNT_6ParamsE$_ZN4cute3eso3ESOILb1ELb0EJNS_6LayoutINS_5tupleIJNS3_IJNS3_IJNS_1CILi4EEENS4_ILi2EEEEEENS4_ILi1EEEEEES6_NS4_ILi8EEEEEENS3_IJNS3_IJNS3_IJS8_NS4_ILi32EEEEEENS4_ILi0EEEEEENS4_ILi64EEES5_EEEEENS_10ViewEngineIPN7cutlass6half_tEEEEEC2ERKSI_RKSN_)
        /*2774*/ 	.word	0x00000000


	//----- nvinfo : EIATTR_FRAME_SIZE
	.align		4
.L_1694:
        /*2778*/ 	.byte	0x04, 0x11
        /*277a*/ 	.short	(.L_1696 - .L_1695)
	.align		4
.L_1695:
        /*277c*/ 	.word	index@($_ZN7cutlass13device_kernelIN5flash19enable_sm80_to_sm89INS1_16FlashAttnBwdSm80INS1_25CollectiveMainloopBwdSm80ILi2ELi2EN4cute5tupleIJNS5_1CILi128EEES8_NS7_ILi64EEEEEENS_6half_tEfNS_4arch4Sm80ELb1ELb0ELb1ELb1ELb0ELb0ELb0ELb0ELi2ELi4ELi4ELi4ELb0EEENS1_21CollectiveEpilogueBwdISA_SB_SD_Li256ELb1ELb0ELi2EEENS1_25SingleTileBwdLPTSchedulerILb1ELi128ELb0EEEEEEEEEvNT_6ParamsE$_ZN4cute3eso3ESOILb1ELb0EJNS_6LayoutINS_5tupleIJNS3_IJNS3_IJNS_1CILi4EEENS4_ILi2EEEEEENS4_ILi1EEEEEES6_EEENS3_IJNS3_IJNS3_IJS8_NS4_ILi32EEEEEENS4_ILi0EEEEEENS4_ILi64EEEEEEEEiEEC2ERKSH_RKi)
        /*2780*/ 	.word	0x00000000


	//----- nvinfo : EIATTR_FRAME_SIZE
	.align		4
.L_1696:
        /*2784*/ 	.byte	0x04, 0x11
        /*2786*/ 	.short	(.L_1698 - .L_1697)
	.align		4
.L_1697:
        /*2788*/ 	.word	index@($_ZN7cutlass13device_kernelIN5flash19enable_sm80_to_sm89INS1_16FlashAttnBwdSm80INS1_25CollectiveMainloopBwdSm80ILi2ELi2EN4cute5tupleIJNS5_1CILi128EEES8_NS7_ILi64EEEEEENS_6half_tEfNS_4arch4Sm80ELb1ELb0ELb1ELb1ELb0ELb0ELb0ELb0ELi2ELi4ELi4ELi4ELb0EEENS1_21CollectiveEpilogueBwdISA_SB_SD_Li256ELb1ELb0ELi2EEENS1_25SingleTileBwdLPTSchedulerILb1ELi128ELb0EEEEEEEEEvNT_6ParamsE$_ZN4cute3eso3ESOILb1ELb0EJNS_6LayoutINS_5tupleIJNS3_IJNS3_IJNS_1CILi4EEENS4_ILi2EEEEEENS4_ILi1EEEEEES6_EEENS3_IJNS3_IJNS3_IJS8_NS4_ILi32EEEEEENS4_ILi0EEEEEENS4_ILi64EEEEEEEENS_10ViewEngineIPN7cutlass6half_tEEEEEC2ERKSH_RKSM_)
        /*278c*/ 	.word	0x00000000


	//----- nvinfo : EIATTR_FRAME_SIZE
	.align		4
.L_1698:
        /*2790*/ 	.byte	0x04, 0x11
        /*2792*/ 	.short	(.L_1700 - .L_1699)
	.align		4
.L_1699:
        /*2794*/ 	.word	index@($_ZN7cutlass13device_kernelIN5flash19enable_sm80_to_sm89INS1_16FlashAttnBwdSm80INS1_25CollectiveMainloopBwdSm80ILi2ELi2EN4cute5tupleIJNS5_1CILi128EEES8_NS7_ILi64EEEEEENS_6half_tEfNS_4arch4Sm80ELb1ELb0ELb1ELb1ELb0ELb0ELb0ELb0ELi2ELi4ELi4ELi4ELb0EEENS1_21CollectiveEpilogueBwdISA_SB_SD_Li256ELb1ELb0ELi2EEENS1_25SingleTileBwdLPTSchedulerILb1ELi128ELb0EEEEEEEEEvNT_6ParamsE$_ZN4cute3eso3ESOILb1ELb0EJNS_6LayoutINS_5tupleIJNS3_IJNS3_IJNS_1CILi4EEENS4_ILi2EEEEEENS4_ILi1EEEEEENS3_IJS6_EEEEEENS3_IJNS3_IJNS3_IJS8_NS4_ILi32EEEEEENS4_ILi0EEEEEENS3_IJNS4_ILi64EEEEEEEEEEENS_10ViewEngineIPN7cutlass6half_tEEEEEC2ERKSJ_RKSO_)
        /*2798*/ 	.word	0x00000000


	//----- nvinfo : EIATTR_FRAME_SIZE
	.align		4
.L_1700:
        /*279c*/ 	.byte	0x04, 0x11
        /*279e*/ 	.short	(.L_1702 - .L_1701)
	.align		4
.L_1701:
        /*27a0*/ 	.word	index@($_ZN7cutlass13device_kernelIN5flash19enable_sm80_to_sm89INS1_16FlashAttnBwdSm80INS1_25CollectiveMainloopBwdSm80ILi2ELi2EN4cute5tupleIJNS5_1CILi128EEES8_NS7_ILi64EEEEEENS_6half_tEfNS_4arch4Sm80ELb1ELb0ELb1ELb1ELb0ELb0ELb0ELb0ELi2ELi4ELi4ELi4ELb0EEENS1_21CollectiveEpilogueBwdISA_SB_SD_Li256ELb1ELb0ELi2EEENS1_25SingleTileBwdLPTSchedulerILb1ELi128ELb0EEEEEEEEEvNT_6ParamsE$_ZN4cute3eso3ESOILb1ELb0EJNS_6LayoutINS_5tupleIJNS3_IJNS3_IJNS_1CILi4EEENS4_ILi2EEEEEENS4_ILi1EEEEEEEEENS3_IJNS3_IJNS3_IJS8_NS4_ILi32EEEEEENS4_ILi0EEEEEEEEEEEiEEC2ERKSG_RKi)
        /*27a4*/ 	.word	0x00000000


	//----- nvinfo : EIATTR_FRAME_SIZE
	.align		4
.L_1702:
        /*27a8*/ 	.byte	0x04, 0x11
        /*27aa*/ 	.short	(.L_1704 - .L_1703)
	.align		4
.L_1703:
        /*27ac*/ 	.word	index@($_ZN7cutlass13device_kernelIN5flash19enable_sm80_to_sm89INS1_16FlashAttnBwdSm80INS1_25CollectiveMainloopBwdSm80ILi2ELi2EN4cute5tupleIJNS5_1CILi128EEES8_NS7_ILi64EEEEEENS_6half_tEfNS_4arch4Sm80ELb1ELb0ELb1ELb1ELb0ELb0ELb0ELb0ELi2ELi4ELi4ELi4ELb0EEENS1_21CollectiveEpilogueBwdISA_SB_SD_Li256ELb1ELb0ELi2EEENS1_25SingleTileBwdLPTSchedulerILb1ELi128ELb0EEEEEEEEEvNT_6ParamsE$_ZN4cute3eso3ESOILb1ELb0EJNS_6LayoutINS_5tupleIJNS3_IJNS3_IJNS_1CILi4EEENS4_ILi2EEEEEENS4_ILi1EEEEEEEEENS3_IJNS3_IJNS3_IJS8_NS4_ILi32EEEEEENS4_ILi0EEEEEEEEEEENS_10ViewEngineIPN7cutlass6half_tEEEEEC2ERKSG_RKSL_)
        /*27b0*/ 	.word	0x00000000


	//----- nvinfo : EIATTR_FRAME_SIZE
	.align		4
.L_1704:
        /*27b4*/ 	.byte	0x04, 0x11
        /*27b6*/ 	.short	(.L_1706 - .L_1705)
	.align		4
.L_1705:
        /*27b8*/ 	.word	index@($_ZN7cutlass13device_kernelIN5flash19enable_sm80_to_sm89INS1_16FlashAttnBwdSm80INS1_25CollectiveMainloopBwdSm80ILi2ELi2EN4cute5tupleIJNS5_1CILi128EEES8_NS7_ILi64EEEEEENS_6half_tEfNS_4arch4Sm80ELb1ELb0ELb1ELb1ELb0ELb0ELb0ELb0ELi2ELi4ELi4ELi4ELb0EEENS1_21CollectiveEpilogueBwdISA_SB_SD_Li256ELb1ELb0ELi2EEENS1_25SingleTileBwdLPTSchedulerILb1ELi128ELb0EEEEEEEEEvNT_6ParamsE$_ZN4cute3eso3ESOILb1ELb0EJNS_6LayoutINS_5tupleIJNS3_IJNS3_IJNS_1CILi2EEES5_EEENS4_ILi1EEEEEEEEENS3_IJNS3_IJNS3_IJS7_NS4_ILi16EEEEEENS4_ILi0EEEEEEEEEEENS_10ViewEngineIPjEEEEC2ERKSF_RKSI_)
        /*27bc*/ 	.word	0x00000000


	//----- nvinfo : EIATTR_FRAME_SIZE
	.align		4
.L_1706:
        /*27c0*/ 	.byte	0x04, 0x11
        /*27c2*/ 	.short	(.L_1708 - .L_1707)
	.align		4
.L_1707:
        /*27c4*/ 	.word	index@($_ZN7cutlass13device_kernelIN5flash19enable_sm80_to_sm89INS1_16FlashAttnBwdSm80INS1_25CollectiveMainloopBwdSm80ILi2ELi2EN4cute5tupleIJNS5_1CILi128EEES8_NS7_ILi64EEEEEENS_6half_tEfNS_4arch4Sm80ELb1ELb0ELb1ELb1ELb0ELb0ELb0ELb0ELi2ELi4ELi4ELi4ELb0EEENS1_21CollectiveEpilogueBwdISA_SB_SD_Li256ELb1ELb0ELi2EEENS1_25SingleTileBwdLPTSchedulerILb1ELi128ELb0EEEEEEEEEvNT_6ParamsE$_ZN4cute3eso3ESOILb1ELb0EJNS_6LayoutINS_5tupleIJNS3_IJNS3_IJNS3_IJNS_1CILi4EEENS4_ILi2EEEEEENS4_ILi1EEEEEES8_EEENS3_IJNS3_IJNS3_IJS8_S8_EEES8_EEES6_EEEEEENS3_IJNS3_IJNS3_IJNS3_IJS8_NS4_ILi32EEEEEENS4_ILi0EEEEEESH_EEENS3_IJNS3_IJNS3_IJSH_SH_EEESH_EEENS4_ILi64EEEEEEEEEEENS_10ViewEngineIPN7cutlass6half_tEEEEEC2ERKSP_RKSU_)
        /*27c8*/ 	.word	0x00000000


	//----- nvinfo : EIATTR_FRAME_SIZE
	.align		4
.L_1708:
        /*27cc*/ 	.byte	0x04, 0x11
        /*27ce*/ 	.short	(.L_1710 - .L_1709)
	.align		4
.L_1709:
        /*27d0*/ 	.word	index@($_ZN7cutlass13device_kernelIN5flash19enable_sm80_to_sm89INS1_16FlashAttnBwdSm80INS1_25CollectiveMainloopBwdSm80ILi2ELi2EN4cute5tupleIJNS5_1CILi128EEES8_NS7_ILi64EEEEEENS_6half_tEfNS_4arch4Sm80ELb1ELb0ELb1ELb1ELb0ELb0ELb0ELb0ELi2ELi4ELi4ELi4ELb0EEENS1_21CollectiveEpilogueBwdISA_SB_SD_Li256ELb1ELb0ELi2EEENS1_25SingleTileBwdLPTSchedulerILb1ELi128ELb0EEEEEEEEEvNT_6ParamsE$_ZN4cute3eso3ESOILb1ELb0EJNS_5tupleIJNS_1CILi1EEENS3_ILi0EEEEEENS2_IJiEEEEEC2ERKS6_RKS7_)
        /*27d4*/ 	.word	0x00000000


	//----- nvinfo : EIATTR_FRAME_SIZE
	.align		4
.L_1710:
        /*27d8*/ 	.byte	0x04, 0x11
        /*27da*/ 	.short	(.L_1712 - .L_1711)
	.align		4
.L_1711:
        /*27dc*/ 	.word	index@($_ZN7cutlass13device_kernelIN5flash19enable_sm80_to_sm89INS1_16FlashAttnBwdSm80INS1_25CollectiveMainloopBwdSm80ILi2ELi2EN4cute5tupleIJNS5_1CILi128EEES8_NS7_ILi64EEEEEENS_6half_tEfNS_4arch4Sm80ELb1ELb0ELb1ELb1ELb0ELb0ELb0ELb0ELi2ELi4ELi4ELi4ELb0EEENS1_21CollectiveEpilogueBwdISA_SB_SD_Li256ELb1ELb0ELi2EEENS1_25SingleTileBwdLPTSchedulerILb1ELi128ELb0EEEEEEEEEvNT_6ParamsE$_ZN4cute3eso3ESOILb1ELb0EJNS_5tupleIJNS_1CILi0EEES4_EEEiEEC2ERKS5_RKi)
        /*27e0*/ 	.word	0x00000000


	//----- nvinfo : EIATTR_FRAME_SIZE
	.align		4
.L_1712:
        /*27e4*/ 	.byte	0x04, 0x11
        /*27e6*/ 	.short	(.L_1714 - .L_1713)
	.align		4
.L_1713:
        /*27e8*/ 	.word	index@($_ZN7cutlass13device_kernelIN5flash19enable_sm80_to_sm89INS1_16FlashAttnBwdSm80INS1_25CollectiveMainloopBwdSm80ILi2ELi2EN4cute5tupleIJNS5_1CILi128EEES8_NS7_ILi64EEEEEENS_6half_tEfNS_4arch4Sm80ELb1ELb0ELb1ELb1ELb0ELb0ELb0ELb0ELi2ELi4ELi4ELi4ELb0EEENS1_21CollectiveEpilogueBwdISA_SB_SD_Li256ELb1ELb0ELi2EEENS1_25SingleTileBwdLPTSchedulerILb1ELi128ELb0EEEEEEEEEvNT_6ParamsE$_ZN4cute3eso3ESOILb1ELb0EJNS_5tupleIJNS2_IJNS_1CILi1EEENS3_ILi0EEEEEES5_EEENS2_IJNS2_IJS5_S5_EEEiEEEEEC2ERKS7_RKS9_)
        /*27ec*/ 	.word	0x00000000


	//----- nvinfo : EIATTR_FRAME_SIZE
	.align		4
.L_1714:
        /*27f0*/ 	.byte	0x04, 0x11
        /*27f2*/ 	.short	(.L_1716 - .L_1715)
	.align		4
.L_1715:
        /*27f4*/ 	.word	index@($_ZN7cutlass13device_kernelIN5flash19enable_sm80_to_sm89INS1_16FlashAttnBwdSm80INS1_25CollectiveMainloopBwdSm80ILi2ELi2EN4cute5tupleIJNS5_1CILi128EEES8_NS7_ILi64EEEEEENS_6half_tEfNS_4arch4Sm80ELb1ELb0ELb1ELb1ELb0ELb0ELb0ELb0ELi2ELi4ELi4ELi4ELb0EEENS1_21CollectiveEpilogueBwdISA_SB_SD_Li256ELb1ELb0ELi2EEENS1_25SingleTileBwdLPTSchedulerILb1ELi128ELb0EEEEEEEEEvNT_6ParamsE$_ZN4cute3eso3ESOILb1ELb0EJNS_5tupleIJNS2_IJNS_1CILi1EEENS3_ILi0EEEEEENS2_IJS5_S5_EEEEEENS2_IJS5_iEEEEEC2ERKS8_RKS9_)
        /*27f8*/ 	.word	0x00000000


	//----- nvinfo : EIATTR_FRAME_SIZE
	.align		4
.L_1716:
        /*27fc*/ 	.byte	0x04, 0x11
        /*27fe*/ 	.short	(.L_1718 - .L_1717)
	.align		4
.L_1717:
        /*2800*/ 	.word	index@($_ZN7cutlass13device_kernelIN5flash19enable_sm80_to_sm89INS1_16FlashAttnBwdSm80INS1_25CollectiveMainloopBwdSm80ILi2ELi2EN4cute5tupleIJNS5_1CILi128EEES8_NS7_ILi64EEEEEENS_6half_tEfNS_4arch4Sm80ELb1ELb0ELb1ELb1ELb0ELb0ELb0ELb0ELi2ELi4ELi4ELi4ELb0EEENS1_21CollectiveEpilogueBwdISA_SB_SD_Li256ELb1ELb0ELi2EEENS1_25SingleTileBwdLPTSchedulerILb1ELi128ELb0EEEEEEEEEvNT_6ParamsE$_ZN4cute3eso3ESOILb1ELb0EJNS_1CILi8EEEiiiNS2_ILi144EEENS2_ILi512EEEEEC2ERKS3_RKiSA_SA_RKS4_RKS5_)
        /*2804*/ 	.word	0x00000000


	//----- nvinfo : EIATTR_FRAME_SIZE
	.align		4
.L_1718:
        /*2808*/ 	.byte	0x04, 0x11
        /*280a*/ 	.short	(.L_1720 - .L_1719)
	.align		4
.L_1719:
        /*280c*/ 	.word	index@($_ZN7cutlass13device_kernelIN5flash19enable_sm80_to_sm89INS1_16FlashAttnBwdSm80INS1_25CollectiveMainloopBwdSm80ILi2ELi2EN4cute5tupleIJNS5_1CILi128EEES8_NS7_ILi64EEEEEENS_6half_tEfNS_4arch4Sm80ELb1ELb0ELb1ELb1ELb0ELb0ELb0ELb0ELi2ELi4ELi4ELi4ELb0EEENS1_21CollectiveEpilogueBwdISA_SB_SD_Li256ELb1ELb0ELi2EEENS1_25SingleTileBwdLPTSchedulerILb1ELi128ELb0EEEEEEEEEvNT_6ParamsE$_ZN4cute3eso3ESOILb1ELb0EJNS_1CILi8EEEiiEEC2ERKS3_RKiS8_)
        /*2810*/ 	.word	0x00000000


	//----- nvinfo : EIATTR_FRAME_SIZE
	.align		4
.L_1720:
        /*2814*/ 	.byte	0x04, 0x11
        /*2816*/ 	.short	(.L_1722 - .L_1721)
	.align		4
.L_1721:
        /*2818*/ 	.word	index@($_ZN7cutlass13device_kernelIN5flash19enable_sm80_to_sm89INS1_16FlashAttnBwdSm80INS1_25CollectiveMainloopBwdSm80ILi2ELi2EN4cute5tupleIJNS5_1CILi128EEES8_NS7_ILi64EEEEEENS_6half_tEfNS_4arch4Sm80ELb1ELb0ELb1ELb1ELb0ELb0ELb0ELb0ELi2ELi4ELi4ELi4ELb0EEENS1_21CollectiveEpilogueBwdISA_SB_SD_Li256ELb1ELb0ELi2EEENS1_25SingleTileBwdLPTSchedulerILb1ELi128ELb0EEEEEEEEEvNT_6ParamsE$_ZN4cute3eso3ESOILb1ELb0EJNS_1CILi1EEEiiiNS2_ILi72EEENS2_ILi512EEEEEC2ERKS3_RKiSA_SA_RKS4_RKS5_)
        /*281c*/ 	.word	0x00000000


	//----- nvinfo : EIATTR_FRAME_SIZE
	.align		4
.L_1722:
        /*2820*/ 	.byte	0x04, 0x11
        /*2822*/ 	.short	(.L_1724 - .L_1723)
	.align		4
.L_1723:
        /*2824*/ 	.word	index@($_ZN7cutlass13device_kernelIN5flash19enable_sm80_to_sm89INS1_16FlashAttnBwdSm80INS1_25CollectiveMainloopBwdSm80ILi2ELi2EN4cute5tupleIJNS5_1CILi128EEES8_NS7_ILi64EEEEEENS_6half_tEfNS_4arch4Sm80ELb1ELb0ELb1ELb1ELb0ELb0ELb0ELb0ELi2ELi4ELi4ELi4ELb0EEENS1_21CollectiveEpilogueBwdISA_SB_SD_Li256ELb1ELb0ELi2EEENS1_25SingleTileBwdLPTSchedulerILb1ELi128ELb0EEEEEEEEEvNT_6ParamsE$_ZN4cute3eso3ESOILb1ELb0EJNS_1CILi1EEEiiiNS2_ILi144EEENS2_ILi512EEEEEC2ERKS3_RKiSA_SA_RKS4_RKS5_)
        /*2828*/ 	.word	0x00000000


	//----- nvinfo : EIATTR_FRAME_SIZE
	.align		4
.L_1724:
        /*282c*/ 	.byte	0x04, 0x11
        /*282e*/ 	.short	(.L_1726 - .L_1725)
	.align		4
.L_1725:
        /*2830*/ 	.word	index@($_ZN7cutlass13device_kernelIN5flash19enable_sm80_to_sm89INS1_16FlashAttnBwdSm80INS1_25CollectiveMainloopBwdSm80ILi2ELi2EN4cute5tupleIJNS5_1CILi128EEES8_NS7_ILi64EEEEEENS_6half_tEfNS_4arch4Sm80ELb1ELb0ELb1ELb1ELb0ELb0ELb0ELb0ELi2ELi4ELi4ELi4ELb0EEENS1_21CollectiveEpilogueBwdISA_SB_SD_Li256ELb1ELb0ELi2EEENS1_25SingleTileBwdLPTSchedulerILb1ELi128ELb0EEEEEEEEEvNT_6ParamsE$_ZN4cute3eso3ESOILb1ELb0EJNS_1CILi1EEENS_5tupleIJiiiEEENS2_ILi64EEENS4_IJNS2_ILi72EEENS2_ILi144EEENS2_ILi288EEEEEENS2_ILi512EEEEEC2ERKS3_RKS5_RKS6_RKSA_RKSB_)
        /*2834*/ 	.word	0x00000000


	//----- nvinfo : EIATTR_FRAME_SIZE
	.align		4
.L_1726:
        /*2838*/ 	.byte	0x04, 0x11
        /*283a*/ 	.short	(.L_1728 - .L_1727)
	.align		4
.L_1727:
        /*283c*/ 	.word	index@($_ZN7cutlass13device_kernelIN5flash19enable_sm80_to_sm89INS1_16FlashAttnBwdSm80INS1_25CollectiveMainloopBwdSm80ILi2ELi2EN4cute5tupleIJNS5_1CILi128EEES8_NS7_ILi64EEEEEENS_6half_tEfNS_4arch4Sm80ELb1ELb0ELb1ELb1ELb0ELb0ELb0ELb0ELi2ELi4ELi4ELi4ELb0EEENS1_21CollectiveEpilogueBwdISA_SB_SD_Li256ELb1ELb0ELi2EEENS1_25SingleTileBwdLPTSchedulerILb1ELi128ELb0EEEEEEEEEvNT_6ParamsE$_ZN4cute3eso3ESOILb1ELb0EJNS_1CILi1EEENS_5tupleIJNS2_ILi8EEEiiEEENS2_ILi64EEENS4_IJiNS2_ILi144EEENS2_ILi288EEEEEENS2_ILi512EEEEEC2ERKS3_RKS6_RKS7_RKSA_RKSB_)
        /*2840*/ 	.word	0x00000000


	//----- nvinfo : EIATTR_FRAME_SIZE
	.align		4
.L_1728:
        /*2844*/ 	.byte	0x04, 0x11
        /*2846*/ 	.short	(.L_1730 - .L_1729)
	.align		4
.L_1729:
        /*2848*/ 	.word	index@($_ZN7cutlass13device_kernelIN5flash19enable_sm80_to_sm89INS1_16FlashAttnBwdSm80INS1_25CollectiveMainloopBwdSm80ILi2ELi2EN4cute5tupleIJNS5_1CILi128EEES8_NS7_ILi64EEEEEENS_6half_tEfNS_4arch4Sm80ELb1ELb0ELb1ELb1ELb0ELb0ELb0ELb0ELi2ELi4ELi4ELi4ELb0EEENS1_21CollectiveEpilogueBwdISA_SB_SD_Li256ELb1ELb0ELi2EEENS1_25SingleTileBwdLPTSchedulerILb1ELi128ELb0EEEEEEEEEvNT_6ParamsE$_ZN4cute3eso3ESOILb1ELb0EJNS_14ComposedLayoutINS_7SwizzleILi3ELi3ELi3EEENS_1CILj0EEENS_6LayoutINS_5tupleIJNS8_IJNS8_IJNS5_ILi4EEENS5_ILi8EEEEEENS8_IJS9_NS5_ILi1EEEEEEEEENS8_IJNS8_IJNS5_ILi2EEESF_SF_EEENS8_IJSF_S9_EEEEEEEEENS8_IJNS8_IJNS8_IJSF_NS5_ILi64EEEEEENS8_IJNS5_ILi1024EEENS5_ILi0EEEEEEEEENS8_IJNS8_IJSC_NS5_ILi512EEESA_EEENS8_IJNS5_ILi4096EEENS5_ILi16EEEEEEEEEEEEEEEENS_10ViewEngineINS_8smem_ptrIPN7cutlass6half_tEEEEEEEC2ERKSY_RKS15_)
        /*284c*/ 	.word	0x00000000


	//----- nvinfo : EIATTR_FRAME_SIZE
	.align		4
.L_1730:
        /*2850*/ 	.byte	0x04, 0x11
        /*2852*/ 	.short	(.L_1732 - .L_1731)
	.align		4
.L_1731:
        /*2854*/ 	.word	index@($_ZN7cutlass13device_kernelIN5flash19enable_sm80_to_sm89INS1_16FlashAttnBwdSm80INS1_25CollectiveMainloopBwdSm80ILi2ELi2EN4cute5tupleIJNS5_1CILi128EEES8_NS7_ILi64EEEEEENS_6half_tEfNS_4arch4Sm80ELb1ELb0ELb1ELb1ELb0ELb0ELb0ELb0ELi2ELi4ELi4ELi4ELb0EEENS1_21CollectiveEpilogueBwdISA_SB_SD_Li256ELb1ELb0ELi2EEENS1_25SingleTileBwdLPTSchedulerILb1ELi128ELb0EEEEEEEEEvNT_6ParamsE$_ZN4cute3eso3ESOILb1ELb0EJNS_14ComposedLayoutINS_7SwizzleILi3ELi3ELi3EEENS_1CILj0EEENS_6LayoutINS_5tupleIJNS8_IJNS8_IJNS5_ILi4EEENS5_ILi8EEEEEENS8_IJNS5_ILi2EEENS5_ILi1EEEEEEEEENS8_IJNS8_IJSC_SC_EEESB_EEEEEENS8_IJNS8_IJNS8_IJNS5_ILi128EEESD_EEENS8_IJSA_NS5_ILi0EEEEEEEEENS8_IJNS8_IJNS5_ILi64EEENS5_ILi512EEEEEENS8_IJNS5_ILi16EEENS5_ILi1024EEEEEEEEEEEEEEEENS_10ViewEngineINS_8smem_ptrIPN7cutlass6half_tEEEEEEEC2ERKSX_RKS14_)
        /*2858*/ 	.word	0x00000000


	//----- nvinfo : EIATTR_FRAME_SIZE
	.align		4
.L_1732:
        /*285c*/ 	.byte	0x04, 0x11
        /*285e*/ 	.short	(.L_1734 - .L_1733)
	.align		4
.L_1733:
        /*2860*/ 	.word	index@($_ZN7cutlass13device_kernelIN5flash19enable_sm80_to_sm89INS1_16FlashAttnBwdSm80INS1_25CollectiveMainloopBwdSm80ILi2ELi2EN4cute5tupleIJNS5_1CILi128EEES8_NS7_ILi64EEEEEENS_6half_tEfNS_4arch4Sm80ELb1ELb0ELb1ELb1ELb0ELb0ELb0ELb0ELi2ELi4ELi4ELi4ELb0EEENS1_21CollectiveEpilogueBwdISA_SB_SD_Li256ELb1ELb0ELi2EEENS1_25SingleTileBwdLPTSchedulerILb1ELi128ELb0EEEEEEEEEvNT_6ParamsE$_ZN4cute3eso3ESOILb1ELb0EJNS_14ComposedLayoutINS_7SwizzleILi3ELi3ELi3EEENS_1CILj0EEENS_6LayoutINS_5tupleIJNS8_IJNS5_ILi8EEENS5_ILi16EEEEEENS8_IJNS5_ILi64EEENS5_ILi1EEEEEEEEENS8_IJNS8_IJSC_NS5_ILi512EEEEEENS8_IJSD_NS5_ILi0EEEEEEEEEEEEENS_10ViewEngineINS_8smem_ptrIPN7cutlass6half_tEEEEEEEC2ERKSM_RKST_)
        /*2864*/ 	.word	0x00000000


	//----- nvinfo : EIATTR_FRAME_SIZE
	.align		4
.L_1734:
        /*2868*/ 	.byte	0x04, 0x11
        /*286a*/ 	.short	(.L_1736 - .L_1735)
	.align		4
.L_1735:
        /*286c*/ 	.word	index@($_ZN7cutlass13device_kernelIN5flash19enable_sm80_to_sm89INS1_16FlashAttnBwdSm80INS1_25CollectiveMainloopBwdSm80ILi2ELi2EN4cute5tupleIJNS5_1CILi128EEES8_NS7_ILi64EEEEEENS_6half_tEfNS_4arch4Sm80ELb1ELb0ELb1ELb1ELb0ELb0ELb0ELb0ELi2ELi4ELi4ELi4ELb0EEENS1_21CollectiveEpilogueBwdISA_SB_SD_Li256ELb1ELb0ELi2EEENS1_25SingleTileBwdLPTSchedulerILb1ELi128ELb0EEEEEEEEEvNT_6ParamsE$_ZN4cute3eso3ESOILb1ELb0EJNS_14ComposedLayoutINS_7SwizzleILi3ELi3ELi3EEENS_1CILj0EEENS_6LayoutINS_5tupleIJNS5_ILi64EEENS5_ILi128EEEEEENS8_IJNS5_ILi1EEES9_EEEEEEENS_10ViewEngineINS_8smem_ptrIPN7cutlass6half_tEEEEEEEC2ERKSF_RKSM_)
        /*2870*/ 	.word	0x00000000


	//----- nvinfo : EIATTR_FRAME_SIZE
	.align		4
.L_1736:
        /*2874*/ 	.byte	0x04, 0x11
        /*2876*/ 	.short	(.L_1738 - .L_1737)
	.align		4
.L_1737:
        /*2878*/ 	.word	index@($_ZN7cutlass13device_kernelIN5flash19enable_sm80_to_sm89INS1_16FlashAttnBwdSm80INS1_25CollectiveMainloopBwdSm80ILi2ELi2EN4cute5tupleIJNS5_1CILi128EEES8_NS7_ILi64EEEEEENS_6half_tEfNS_4arch4Sm80ELb1ELb0ELb1ELb1ELb0ELb0ELb0ELb0ELi2ELi4ELi4ELi4ELb0EEENS1_21CollectiveEpilogueBwdISA_SB_SD_Li256ELb1ELb0ELi2EEENS1_25SingleTileBwdLPTSchedulerILb1ELi128ELb0EEEEEEEEEvNT_6ParamsE$_ZN4cute3eso3ESOILb1ELb0EJNS_14ComposedLayoutINS_7SwizzleILi3ELi3ELi3EEENS_1CILi0EEENS_6LayoutINS_5tupleIJNS8_IJNS8_IJNS5_ILi4EEENS5_ILi8EEEEEENS8_IJS9_NS5_ILi1EEEEEEEEENS8_IJNS8_IJNS5_ILi2EEESF_SF_EEENS8_IJSF_SA_EEEEEEEEENS8_IJNS8_IJNS8_IJNS5_ILi128EEESC_EEENS8_IJNS5_ILi16EEES6_EEEEEENS8_IJNS8_IJNS5_ILi64EEESA_NS5_ILi512EEEEEENS8_IJNS5_ILi8192EEENS5_ILi1024EEEEEEEEEEEEEEEENS_10ViewEngineINS_8smem_ptrIPN7cutlass6half_tEEEEEEEC2ERKSY_RKS15_)
        /*287c*/ 	.word	0x00000000


	//----- nvinfo : EIATTR_FRAME_SIZE
	.align		4
.L_1738:
        /*2880*/ 	.byte	0x04, 0x11
        /*2882*/ 	.short	(.L_1740 - .L_1739)
	.align		4
.L_1739:
        /*2884*/ 	.word	index@($_ZN7cutlass13device_kernelIN5flash19enable_sm80_to_sm89INS1_16FlashAttnBwdSm80INS1_25CollectiveMainloopBwdSm80ILi2ELi2EN4cute5tupleIJNS5_1CILi128EEES8_NS7_ILi64EEEEEENS_6half_tEfNS_4arch4Sm80ELb1ELb0ELb1ELb1ELb0ELb0ELb0ELb0ELi2ELi4ELi4ELi4ELb0EEENS1_21CollectiveEpilogueBwdISA_SB_SD_Li256ELb1ELb0ELi2EEENS1_25SingleTileBwdLPTSchedulerILb1ELi128ELb0EEEEEEEEEvNT_6ParamsE$_ZN4cute3eso3ESOILb1ELb0EJNS_14ComposedLayoutINS_7SwizzleILi3ELi3ELi3EEENS_1CILi0EEENS_6LayoutINS_5tupleIJNS8_IJNS8_IJNS5_ILi4EEENS5_ILi8EEEEEENS8_IJNS5_ILi2EEENS5_ILi1EEEEEEEEENS8_IJNS8_IJSC_SC_EEESB_EEEEEENS8_IJNS8_IJNS8_IJNS5_ILi128EEESD_EEENS8_IJSA_S6_EEEEEENS8_IJNS8_IJNS5_ILi64EEENS5_ILi512EEEEEENS8_IJNS5_ILi16EEENS5_ILi1024EEEEEEEEEEEEEEEENS_10ViewEngineINS_8smem_ptrIPN7cutlass6half_tEEEEEEEC2ERKSW_RKS13_)
        /*2888*/ 	.word	0x00000000


	//----- nvinfo : EIATTR_FRAME_SIZE
	.align		4
.L_1740:
        /*288c*/ 	.byte	0x04, 0x11
        /*288e*/ 	.short	(.L_1742 - .L_1741)
	.align		4
.L_1741:
        /*2890*/ 	.word	index@($_ZN7cutlass13device_kernelIN5flash19enable_sm80_to_sm89INS1_16FlashAttnBwdSm80INS1_25CollectiveMainloopBwdSm80ILi2ELi2EN4cute5tupleIJNS5_1CILi128EEES8_NS7_ILi64EEEEEENS_6half_tEfNS_4arch4Sm80ELb1ELb0ELb1ELb1ELb0ELb0ELb0ELb0ELi2ELi4ELi4ELi4ELb0EEENS1_21CollectiveEpilogueBwdISA_SB_SD_Li256ELb1ELb0ELi2EEENS1_25SingleTileBwdLPTSchedulerILb1ELi128ELb0EEEEEEEEEvNT_6ParamsE$_ZN4cute3eso3ESOILb1ELb0EJNS_14ComposedLayoutINS_7SwizzleILi3ELi3ELi3EEENS_1CILi0EEENS_6LayoutINS_5tupleIJNS8_IJNS8_IJNS5_ILi4EEENS5_ILi8EEEEEENS8_IJNS5_ILi2EEENS5_ILi1EEEEEEEEENS8_IJNS8_IJSC_SC_EEENS8_IJSA_S9_EEEEEEEEENS8_IJNS8_IJNS8_IJSC_NS5_ILi64EEEEEENS8_IJNS5_ILi512EEES6_EEEEEENS8_IJNS8_IJSD_SA_EEENS8_IJNS5_ILi1024EEENS5_ILi16EEEEEEEEEEEEEEEENS_10ViewEngineINS_8smem_ptrIPN7cutlass6half_tEEEEEEEC2ERKSW_RKS13_)
        /*2894*/ 	.word	0x00000000


	//----- nvinfo : EIATTR_FRAME_SIZE
	.align		4
.L_1742:
        /*2898*/ 	.byte	0x04, 0x11
        /*289a*/ 	.short	(.L_1744 - .L_1743)
	.align		4
.L_1743:
        /*289c*/ 	.word	index@($_ZN7cutlass13device_kernelIN5flash19enable_sm80_to_sm89INS1_16FlashAttnBwdSm80INS1_25CollectiveMainloopBwdSm80ILi2ELi2EN4cute5tupleIJNS5_1CILi128EEES8_NS7_ILi64EEEEEENS_6half_tEfNS_4arch4Sm80ELb1ELb0ELb1ELb1ELb0ELb0ELb0ELb0ELi2ELi4ELi4ELi4ELb0EEENS1_21CollectiveEpilogueBwdISA_SB_SD_Li256ELb1ELb0ELi2EEENS1_25SingleTileBwdLPTSchedulerILb1ELi128ELb0EEEEEEEEEvNT_6ParamsE$_ZN4cute3eso3ESOILb1ELb0EJNS_10UnderscoreEiiEEC2ERKS2_RKiS7_)
        /*28a0*/ 	.word	0x00000000


	//----- nvinfo : EIATTR_FRAME_SIZE
	.align		4
.L_1744:
        /*28a4*/ 	.byte	0x04, 0x11
        /*28a6*/ 	.short	(.L_1746 - .L_1745)
	.align		4
.L_1745:
        /*28a8*/ 	.word	index@($_ZN7cutlass13device_kernelIN5flash19enable_sm80_to_sm89INS1_16FlashAttnBwdSm80INS1_25CollectiveMainloopBwdSm80ILi2ELi2EN4cute5tupleIJNS5_1CILi128EEES8_NS7_ILi64EEEEEENS_6half_tEfNS_4arch4Sm80ELb1ELb0ELb1ELb1ELb0ELb0ELb0ELb0ELi2ELi4ELi4ELi4ELb0EEENS1_21CollectiveEpilogueBwdISA_SB_SD_Li256ELb1ELb0ELi2EEENS1_25SingleTileBwdLPTSchedulerILb1ELi128ELb0EEEEEEEEEvNT_6ParamsE$_ZN4cute3eso3ESOILb1ELb0EJNS_10UnderscoreEiEEC2ERKS2_RKi)
        /*28ac*/ 	.word	0x00000000


	//----- nvinfo : EIATTR_FRAME_SIZE
	.align		4
.L_1746:
        /*28b0*/ 	.byte	0x04, 0x11
        /*28b2*/ 	.short	(.L_1748 - .L_1747)
	.align		4
.L_1747:
        /*28b4*/ 	.word	index@($_ZN7cutlass13device_kernelIN5flash19enable_sm80_to_sm89INS1_16FlashAttnBwdSm80INS1_25CollectiveMainloopBwdSm80ILi2ELi2EN4cute5tupleIJNS5_1CILi128EEES8_NS7_ILi64EEEEEENS_6half_tEfNS_4arch4Sm80ELb1ELb0ELb1ELb1ELb0ELb0ELb0ELb0ELi2ELi4ELi4ELi4ELb0EEENS1_21CollectiveEpilogueBwdISA_SB_SD_Li256ELb1ELb0ELi2EEENS1_25SingleTileBwdLPTSchedulerILb1ELi128ELb0EEEEEEEEEvNT_6ParamsE$_ZN4cute3eso3ESOILb1ELb0EJNS_10UnderscoreES2_iEEC2ERKS2_S5_RKi)
        /*28b8*/ 	.word	0x00000000


	//----- nvinfo : EIATTR_FRAME_SIZE
	.align		4
.L_1748:
        /*28bc*/ 	.byte	0x04, 0x11
        /*28be*/ 	.short	(.L_1750 - .L_1749)
	.align		4
.L_1749:
        /*28c0*/ 	.word	index@($_ZN7cutlass13device_kernelIN5flash19enable_sm80_to_sm89INS1_16FlashAttnBwdSm80INS1_25CollectiveMainloopBwdSm80ILi2ELi2EN4cute5tupleIJNS5_1CILi128EEES8_NS7_ILi64EEEEEENS_6half_tEfNS_4arch4Sm80ELb1ELb0ELb1ELb1ELb0ELb0ELb0ELb0ELi2ELi4ELi4ELi4ELb0EEENS1_21CollectiveEpilogueBwdISA_SB_SD_Li256ELb1ELb0ELi2EEENS1_25SingleTileBwdLPTSchedulerILb1ELi128ELb0EEEEEEEEEvNT_6ParamsE$_ZN4cute3eso3ESOILb1ELb0EJNS_10UnderscoreES2_S2_iEEC2ERKS2_S5_S5_RKi)
        /*28c4*/ 	.word	0x00000000


	//----- nvinfo : EIATTR_FRAME_SIZE
	.align		4
.L_1750:
        /*28c8*/ 	.byte	0x04, 0x11
        /*28ca*/ 	.short	(.L_1752 - .L_1751)
	.align		4
.L_1751:
        /*28cc*/ 	.word	index@($_ZN7cutlass13device_kernelIN5flash19enable_sm80_to_sm89INS1_16FlashAttnBwdSm80INS1_25CollectiveMainloopBwdSm80ILi2ELi2EN4cute5tupleIJNS5_1CILi128EEES8_NS7_ILi64EEEEEENS_6half_tEfNS_4arch4Sm80ELb1ELb0ELb1ELb1ELb0ELb0ELb0ELb0ELi2ELi4ELi4ELi4ELb0EEENS1_21CollectiveEpilogueBwdISA_SB_SD_Li256ELb1ELb0ELi2EEENS1_25SingleTileBwdLPTSchedulerILb1ELi128ELb0EEEEEEEEEvNT_6ParamsE$_ZN4cute3eso3ESOILb0ELb1EJiNS_1CILi72EEENS2_ILi512EEEEEC2ERKiRKS3_RKS4_)
        /*28d0*/ 	.word	0x00000000


	//----- nvinfo : EIATTR_FRAME_SIZE
	.align		4
.L_1752:
        /*28d4*/ 	.byte	0x04, 0x11
        /*28d6*/ 	.short	(.L_1754 - .L_1753)
	.align		4
.L_1753:
        /*28d8*/ 	.word	index@($_ZN7cutlass13device_kernelIN5flash19enable_sm80_to_sm89INS1_16FlashAttnBwdSm80INS1_25CollectiveMainloopBwdSm80ILi2ELi2EN4cute5tupleIJNS5_1CILi128EEES8_NS7_ILi64EEEEEENS_6half_tEfNS_4arch4Sm80ELb1ELb0ELb1ELb1ELb0ELb0ELb0ELb0ELi2ELi4ELi4ELi4ELb0EEENS1_21CollectiveEpilogueBwdISA_SB_SD_Li256ELb1ELb0ELi2EEENS1_25SingleTileBwdLPTSchedulerILb1ELi128ELb0EEEEEEEEEvNT_6ParamsE$_ZN4cute3eso3ESOILb0ELb1EJiNS_1CILi144EEENS2_ILi512EEEEEC2ERKiRKS3_RKS4_)
        /*28dc*/ 	.word	0x00000000


	//----- nvinfo : EIATTR_FRAME_SIZE
	.align		4
.L_1754:
        /*28e0*/ 	.byte	0x04, 0x11
        /*28e2*/ 	.short	(.L_1756 - .L_1755)
	.align		4
.L_1755:
        /*28e4*/ 	.word	index@($_ZN7cutlass13device_kernelIN5flash19enable_sm80_to_sm89INS1_16FlashAttnBwdSm80INS1_25CollectiveMainloopBwdSm80ILi2ELi2EN4cute5tupleIJNS5_1CILi128EEES8_NS7_ILi64EEEEEENS_6half_tEfNS_4arch4Sm80ELb1ELb0ELb1ELb1ELb0ELb0ELb0ELb0ELi2ELi4ELi4ELi4ELb0EEENS1_21CollectiveEpilogueBwdISA_SB_SD_Li256ELb1ELb0ELi2EEENS1_25SingleTileBwdLPTSchedulerILb1ELi128ELb0EEEEEEEEEvNT_6ParamsE$_ZN4cute3eso3ESOILb0ELb1EJiNS_1CILi144EEENS2_ILi288EEEEEC2ERKiRKS3_RKS4_)
        /*28e8*/ 	.word	0x00000000


	//----- nvinfo : EIATTR_FRAME_SIZE
	.align		4
.L_1756:
        /*28ec*/ 	.byte	0x04, 0x11
        /*28ee*/ 	.short	(.L_1758 - .L_1757)
	.align		4
.L_1757:
        /*28f0*/ 	.word	index@($_ZN7cutlass13device_kernelIN5flash19enable_sm80_to_sm89INS1_16FlashAttnBwdSm80INS1_25CollectiveMainloopBwdSm80ILi2ELi2EN4cute5tupleIJNS5_1CILi128EEES8_NS7_ILi64EEEEEENS_6half_tEfNS_4arch4Sm80ELb1ELb0ELb1ELb1ELb0ELb0ELb0ELb0ELi2ELi4ELi4ELi4ELb0EEENS1_21CollectiveEpilogueBwdISA_SB_SD_Li256ELb1ELb0ELi2EEENS1_25SingleTileBwdLPTSchedulerILb1ELi128ELb0EEEEEEEEEvNT_6ParamsE$_ZN4cute3eso3ESOILb0ELb1EJiNS_1CILi0EEEEEC2ERKiRKS3_)
        /*28f4*/ 	.word	0x00000000


	//----- nvinfo : EIATTR_FRAME_SIZE
	.align		4
.L_1758:
        /*28f8*/ 	.byte	0x04, 0x11
        /*28fa*/ 	.short	(.L_1760 - .L_1759)
	.align		4
.L_1759:
        /*28fc*/ 	.word	index@($_ZN7cutlass13device_kernelIN5flash19enable_sm80_to_sm89INS1_16FlashAttnBwdSm80INS1_25CollectiveMainloopBwdSm80ILi2ELi2EN4cute5tupleIJNS5_1CILi128EEES8_NS7_ILi64EEEEEENS_6half_tEfNS_4arch4Sm80ELb1ELb0ELb1ELb1ELb0ELb0ELb0ELb0ELi2ELi4ELi4ELi4ELb0EEENS1_21CollectiveEpilogueBwdISA_SB_SD_Li256ELb1ELb0ELi2EEENS1_25SingleTileBwdLPTSchedulerILb1ELi128ELb0EEEEEEEEEvNT_6ParamsE$_ZN4cute3eso3ESOILb0ELb1EJNS_6LayoutINS_5tupleIJNS3_IJNS_1CILi8EEENS4_ILi1EEEEEENS4_ILi2EEEEEENS3_IJNS3_IJS6_NS4_ILi0EEEEEEiEEEEESA_EEC2ERKSD_RKSA_)
        /*2900*/ 	.word	0x00000000


	//----- nvinfo : EIATTR_FRAME_SIZE
	.align		4
.L_1760:
        /*2904*/ 	.byte	0x04, 0x11
        /*2906*/ 	.short	(.L_1762 - .L_1761)
	.align		4
.L_1761:
        /*2908*/ 	.word	index@($_ZN7cutlass13device_kernelIN5flash19enable_sm80_to_sm89INS1_16FlashAttnBwdSm80INS1_25CollectiveMainloopBwdSm80ILi2ELi2EN4cute5tupleIJNS5_1CILi128EEES8_NS7_ILi64EEEEEENS_6half_tEfNS_4arch4Sm80ELb1ELb0ELb1ELb1ELb0ELb0ELb0ELb0ELi2ELi4ELi4ELi4ELb0EEENS1_21CollectiveEpilogueBwdISA_SB_SD_Li256ELb1ELb0ELi2EEENS1_25SingleTileBwdLPTSchedulerILb1ELi128ELb0EEEEEEEEEvNT_6ParamsE$_ZN4cute3eso3ESOILb0ELb1EJNS_5tupleIJiNS2_IJiNS_1CILi0EEEEEEEEENS2_IJNS_10UnderscoreENS2_IJS7_S7_EEEEEEEEC2ERKS6_RKS9_)
        /*290c*/ 	.word	0x00000000


	//----- nvinfo : EIATTR_FRAME_SIZE
	.align		4
.L_1762:
        /*2910*/ 	.byte	0x04, 0x11
        /*2912*/ 	.short	(.L_1764 - .L_1763)
	.align		4
.L_1763:
        /*2914*/ 	.word	index@($_ZN7cutlass13device_kernelIN5flash19enable_sm80_to_sm89INS1_16FlashAttnBwdSm80INS1_25CollectiveMainloopBwdSm80ILi2ELi2EN4cute5tupleIJNS5_1CILi128EEES8_NS7_ILi64EEEEEENS_6half_tEfNS_4arch4Sm80ELb1ELb0ELb1ELb1ELb0ELb0ELb0ELb0ELi2ELi4ELi4ELi4ELb0EEENS1_21CollectiveEpilogueBwdISA_SB_SD_Li256ELb1ELb0ELi2EEENS1_25SingleTileBwdLPTSchedulerILb1ELi128ELb0EEEEEEEEEvNT_6ParamsE$_ZN4cute3eso3ESOILb0ELb0EJiiiNS_1CILi72EEENS2_ILi512EEEEEC2ERKiS7_S7_RKS3_RKS4_)
        /*2918*/ 	.word	0x00000000


	//----- nvinfo : EIATTR_FRAME_SIZE
	.align		4
.L_1764:
        /*291c*/ 	.byte	0x04, 0x11
        /*291e*/ 	.short	(.L_1766 - .L_1765)
	.align		4
.L_1765:
        /*2920*/ 	.word	index@($_ZN7cutlass13device_kernelIN5flash19enable_sm80_to_sm89INS1_16FlashAttnBwdSm80INS1_25CollectiveMainloopBwdSm80ILi2ELi2EN4cute5tupleIJNS5_1CILi128EEES8_NS7_ILi64EEEEEENS_6half_tEfNS_4arch4Sm80ELb1ELb0ELb1ELb1ELb0ELb0ELb0ELb0ELi2ELi4ELi4ELi4ELb0EEENS1_21CollectiveEpilogueBwdISA_SB_SD_Li256ELb1ELb0ELi2EEENS1_25SingleTileBwdLPTSchedulerILb1ELi128ELb0EEEEEEEEEvNT_6ParamsE$_ZN4cute3eso3ESOILb0ELb0EJiiiNS_1CILi144EEENS2_ILi512EEEEEC2ERKiS7_S7_RKS3_RKS4_)
        /*2924*/ 	.word	0x00000000


	//----- nvinfo : EIATTR_FRAME_SIZE
	.align		4
.L_1766:
        /*2928*/ 	.byte	0x04, 0x11
        /*292a*/ 	.short	(.L_1768 - .L_1767)
	.align		4
.L_1767:
        /*292c*/ 	.word	index@($_ZN7cutlass13device_kernelIN5flash19enable_sm80_to_sm89INS1_16FlashAttnBwdSm80INS1_25CollectiveMainloopBwdSm80ILi2ELi2EN4cute5tupleIJNS5_1CILi128EEES8_NS7_ILi64EEEEEENS_6half_tEfNS_4arch4Sm80ELb1ELb0ELb1ELb1ELb0ELb0ELb0ELb0ELi2ELi4ELi4ELi4ELb0EEENS1_21CollectiveEpilogueBwdISA_SB_SD_Li256ELb1ELb0ELi2EEENS1_25SingleTileBwdLPTSchedulerILb1ELi128ELb0EEEEEEEEEvNT_6ParamsE$_ZN4cute3eso3ESOILb0ELb0EJiiiEEC2ERKiS4_S4_)
        /*2930*/ 	.word	0x00000000


	//----- nvinfo : EIATTR_FRAME_SIZE
	.align		4
.L_1768:
        /*2934*/ 	.byte	0x04, 0x11
        /*2936*/ 	.short	(.L_1770 - .L_1769)
	.align		4
.L_1769:
        /*2938*/ 	.word	index@($_ZN7cutlass13device_kernelIN5flash19enable_sm80_to_sm89INS1_16FlashAttnBwdSm80INS1_25CollectiveMainloopBwdSm80ILi2ELi2EN4cute5tupleIJNS5_1CILi128EEES8_NS7_ILi64EEEEEENS_6half_tEfNS_4arch4Sm80ELb1ELb0ELb1ELb1ELb0ELb0ELb0ELb0ELi2ELi4ELi4ELi4ELb0EEENS1_21CollectiveEpilogueBwdISA_SB_SD_Li256ELb1ELb0ELi2EEENS1_25SingleTileBwdLPTSchedulerILb1ELi128ELb0EEEEEEEEEvNT_6ParamsE$_ZN4cute3eso3ESOILb0ELb0EJiiNS_1CILi72EEENS2_ILi512EEEEEC2ERKiS7_RKS3_RKS4_)
        /*293c*/ 	.word	0x00000000


	//----- nvinfo : EIATTR_FRAME_SIZE
	.align		4
.L_1770:
        /*2940*/ 	.byte	0x04, 0x11
        /*2942*/ 	.short	(.L_1772 - .L_1771)
	.align		4
.L_1771:
        /*2944*/ 	.word	index@($_ZN7cutlass13device_kernelIN5flash19enable_sm80_to_sm89INS1_16FlashAttnBwdSm80INS1_25CollectiveMainloopBwdSm80ILi2ELi2EN4cute5tupleIJNS5_1CILi128EEES8_NS7_ILi64EEEEEENS_6half_tEfNS_4arch4Sm80ELb1ELb0ELb1ELb1ELb0ELb0ELb0ELb0ELi2ELi4ELi4ELi4ELb0EEENS1_21CollectiveEpilogueBwdISA_SB_SD_Li256ELb1ELb0ELi2EEENS1_25SingleTileBwdLPTSchedulerILb1ELi128ELb0EEEEEEEEEvNT_6ParamsE$_ZN4cute3eso3ESOILb0ELb0EJiiNS_1CILi144EEENS2_ILi512EEEEEC2ERKiS7_RKS3_RKS4_)
        /*2948*/ 	.word	0x00000000


	//----- nvinfo : EIATTR_FRAME_SIZE
	.align		4
.L_1772:
        /*294c*/ 	.byte	0x04, 0x11
        /*294e*/ 	.short	(.L_1774 - .L_1773)
	.align		4
.L_1773:
        /*2950*/ 	.word	index@($_ZN7cutlass13device_kernelIN5flash19enable_sm80_to_sm89INS1_16FlashAttnBwdSm80INS1_25CollectiveMainloopBwdSm80ILi2ELi2EN4cute5tupleIJNS5_1CILi128EEES8_NS7_ILi64EEEEEENS_6half_tEfNS_4arch4Sm80ELb1ELb0ELb1ELb1ELb0ELb0ELb0ELb0ELi2ELi4ELi4ELi4ELb0EEENS1_21CollectiveEpilogueBwdISA_SB_SD_Li256ELb1ELb0ELi2EEENS1_25SingleTileBwdLPTSchedulerILb1ELi128ELb0EEEEEEEEEvNT_6ParamsE$_ZN4cute3eso3ESOILb0ELb0EJiiEEC2ERKiS4_)
        /*2954*/ 	.word	0x00000000


	//----- nvinfo : EIATTR_FRAME_SIZE
	.align		4
.L_1774:
        /*2958*/ 	.byte	0x04, 0x11
        /*295a*/ 	.short	(.L_1776 - .L_1775)
	.align		4
.L_1775:
        /*295c*/ 	.word	index@($_ZN7cutlass13device_kernelIN5flash19enable_sm80_to_sm89INS1_16FlashAttnBwdSm80INS1_25CollectiveMainloopBwdSm80ILi2ELi2EN4cute5tupleIJNS5_1CILi128EEES8_NS7_ILi64EEEEEENS_6half_tEfNS_4arch4Sm80ELb1ELb0ELb1ELb1ELb0ELb0ELb0ELb0ELi2ELi4ELi4ELi4ELb0EEENS1_21CollectiveEpilogueBwdISA_SB_SD_Li256ELb1ELb0ELi2EEENS1_25SingleTileBwdLPTSchedulerILb1ELi128ELb0EEEEEEEEEvNT_6ParamsE$_ZN4cute3eso3ESOILb0ELb0EJiNS_5tupleIJiiEEEEEC2ERKiRKS3_)
        /*2960*/ 	.word	0x00000000


	//----- nvinfo : EIATTR_FRAME_SIZE
	.align		4
.L_1776:
        /*2964*/ 	.byte	0x04, 0x11
        /*2966*/ 	.short	(.L_1778 - .L_1777)
	.align		4
.L_1777:
        /*2968*/ 	.word	index@($_ZN7cutlass13device_kernelIN5flash19enable_sm80_to_sm89INS1_16FlashAttnBwdSm80INS1_25CollectiveMainloopBwdSm80ILi2ELi2EN4cute5tupleIJNS5_1CILi128EEES8_NS7_ILi64EEEEEENS_6half_tEfNS_4arch4Sm80ELb1ELb0ELb1ELb1ELb0ELb0ELb0ELb0ELi2ELi4ELi4ELi4ELb0EEENS1_21CollectiveEpilogueBwdISA_SB_SD_Li256ELb1ELb0ELi2EEENS1_25SingleTileBwdLPTSchedulerILb1ELi128ELb0EEEEEEEEEvNT_6ParamsE$_ZN4cute3eso3ESOILb0ELb0EJiNS_5tupleIJiNS_1CILi0EEEEEEEEC2ERKiRKS5_)
        /*296c*/ 	.word	0x00000000


	//----- nvinfo : EIATTR_FRAME_SIZE
	.align		4
.L_1778:
        /*2970*/ 	.byte	0x04, 0x11
        /*2972*/ 	.short	(.L_1780 - .L_1779)
	.align		4
.L_1779:
        /*2974*/ 	.word	index@($_ZN7cutlass13device_kernelIN5flash19enable_sm80_to_sm89INS1_16FlashAttnBwdSm80INS1_25CollectiveMainloopBwdSm80ILi2ELi2EN4cute5tupleIJNS5_1CILi128EEES8_NS7_ILi64EEEEEENS_6half_tEfNS_4arch4Sm80ELb1ELb0ELb1ELb1ELb0ELb0ELb0ELb0ELi2ELi4ELi4ELi4ELb0EEENS1_21CollectiveEpilogueBwdISA_SB_SD_Li256ELb1ELb0ELi2EEENS1_25SingleTileBwdLPTSchedulerILb1ELi128ELb0EEEEEEEEEvNT_6ParamsE$_ZN4cute3eso3ESOILb0ELb0EJNS_6LayoutINS_5tupleIJNS3_IJNS_1CILi8EEENS4_ILi1EEEEEENS4_ILi2EEES5_EEENS3_IJNS3_IJS6_NS4_ILi0EEEEEEiNS4_ILi1024EEEEEEEEiEEC2ERKSE_RKi)
        /*2978*/ 	.word	0x00000000


	//----- nvinfo : EIATTR_FRAME_SIZE
	.align		4
.L_1780:
        /*297c*/ 	.byte	0x04, 0x11
        /*297e*/ 	.short	(.L_1782 - .L_1781)
	.align		4
.L_1781:
        /*2980*/ 	.word	index@($_ZN7cutlass13device_kernelIN5flash19enable_sm80_to_sm89INS1_16FlashAttnBwdSm80INS1_25CollectiveMainloopBwdSm80ILi2ELi2EN4cute5tupleIJNS5_1CILi128EEES8_NS7_ILi64EEEEEENS_6half_tEfNS_4arch4Sm80ELb1ELb0ELb1ELb1ELb0ELb0ELb0ELb0ELi2ELi4ELi4ELi4ELb0EEENS1_21CollectiveEpilogueBwdISA_SB_SD_Li256ELb1ELb0ELi2EEENS1_25SingleTileBwdLPTSchedulerILb1ELi128ELb0EEEEEEEEEvNT_6ParamsE$_ZN4cute3eso3ESOILb0ELb0EJNS_6LayoutINS_5tupleIJNS3_IJNS_1CILi8EEENS4_ILi1EEEEEENS4_ILi2EEES5_EEENS3_IJNS3_IJS6_NS4_ILi0EEEEEEiNS4_ILi1024EEEEEEEENS_10ViewEngineINS_8smem_ptrIPN7cutlass6half_tEEEEEEEC2ERKSE_RKSL_)
        /*2984*/ 	.word	0x00000000


	//----- nvinfo : EIATTR_FRAME_SIZE
	.align		4
.L_1782:
        /*2988*/ 	.byte	0x04, 0x11
        /*298a*/ 	.short	(.L_1784 - .L_1783)
	.align		4
.L_1783:
        /*298c*/ 	.word	index@($_ZN7cutlass13device_kernelIN5flash19enable_sm80_to_sm89INS1_16FlashAttnBwdSm80INS1_25CollectiveMainloopBwdSm80ILi2ELi2EN4cute5tupleIJNS5_1CILi128EEES8_NS7_ILi64EEEEEENS_6half_tEfNS_4arch4Sm80ELb1ELb0ELb1ELb1ELb0ELb0ELb0ELb0ELi2ELi4ELi4ELi4ELb0EEENS1_21CollectiveEpilogueBwdISA_SB_SD_Li256ELb1ELb0ELi2EEENS1_25SingleTileBwdLPTSchedulerILb1ELi128ELb0EEEEEEEEEvNT_6ParamsE$_ZN4cute3eso3ESOILb0ELb0EJNS_6LayoutINS_5tupleIJNS3_IJNS_1CILi8EEENS4_ILi1EEEEEENS4_ILi2EEENS3_IJS8_S8_EEEEEENS3_IJNS3_IJS6_NS4_ILi0EEEEEENS4_ILi4096EEENS3_IJiiEEEEEEEEiEEC2ERKSG_RKi)
        /*2990*/ 	.word	0x00000000


	//----- nvinfo : EIATTR_FRAME_SIZE
	.align		4
.L_1784:
        /*2994*/ 	.byte	0x04, 0x11
        /*2996*/ 	.short	(.L_1786 - .L_1785)
	.align		4
.L_1785:
        /*2998*/ 	.word	index@($_ZN7cutlass13device_kernelIN5flash19enable_sm80_to_sm89INS1_16FlashAttnBwdSm80INS1_25CollectiveMainloopBwdSm80ILi2ELi2EN4cute5tupleIJNS5_1CILi128EEES8_NS7_ILi64EEEEEENS_6half_tEfNS_4arch4Sm80ELb1ELb0ELb1ELb1ELb0ELb0ELb0ELb0ELi2ELi4ELi4ELi4ELb0EEENS1_21CollectiveEpilogueBwdISA_SB_SD_Li256ELb1ELb0ELi2EEENS1_25SingleTileBwdLPTSchedulerILb1ELi128ELb0EEEEEEEEEvNT_6ParamsE$_ZN4cute3eso3ESOILb0ELb0EJNS_6LayoutINS_5tupleIJNS3_IJNS_1CILi8EEENS4_ILi1EEEEEENS4_ILi2EEENS3_IJS8_S8_EEEEEENS3_IJNS3_IJS6_NS4_ILi0EEEEEENS4_ILi4096EEENS3_IJiiEEEEEEEENS_10ViewEngineINS_8smem_ptrIPN7cutlass6half_tEEEEEEEC2ERKSG_RKSN_)
        /*299c*/ 	.word	0x00000000


	//----- nvinfo : EIATTR_FRAME_SIZE
	.align		4
.L_1786:
        /*29a0*/ 	.byte	0x04, 0x11
        /*29a2*/ 	.short	(.L_1788 - .L_1787)
	.align		4
.L_1787:
        /*29a4*/ 	.word	index@($_ZN7cutlass13device_kernelIN5flash19enable_sm80_to_sm89INS1_16FlashAttnBwdSm80INS1_25CollectiveMainloopBwdSm80ILi2ELi2EN4cute5tupleIJNS5_1CILi128EEES8_NS7_ILi64EEEEEENS_6half_tEfNS_4arch4Sm80ELb1ELb0ELb1ELb1ELb0ELb0ELb0ELb0ELi2ELi4ELi4ELi4ELb0EEENS1_21CollectiveEpilogueBwdISA_SB_SD_Li256ELb1ELb0ELi2EEENS1_25SingleTileBwdLPTSchedulerILb1ELi128ELb0EEEEEEEEEvNT_6ParamsE$_ZN4cute3eso3ESOILb0ELb0EJNS_6LayoutINS_5tupleIJNS3_IJNS_1CILi8EEENS4_ILi1EEEEEENS4_ILi2EEEEEENS3_IJNS3_IJS6_NS4_ILi0EEEEEEiEEEEEiEEC2ERKSD_RKi)
        /*29a8*/ 	.word	0x00000000


	//----- nvinfo : EIATTR_FRAME_SIZE
	.align		4
.L_1788:
        /*29ac*/ 	.byte	0x04, 0x11
        /*29ae*/ 	.short	(.L_1790 - .L_1789)
	.align		4
.L_1789:
        /*29b0*/ 	.word	index@($_ZN7cutlass13device_kernelIN5flash19enable_sm80_to_sm89INS1_16FlashAttnBwdSm80INS1_25CollectiveMainloopBwdSm80ILi2ELi2EN4cute5tupleIJNS5_1CILi128EEES8_NS7_ILi64EEEEEENS_6half_tEfNS_4arch4Sm80ELb1ELb0ELb1ELb1ELb0ELb0ELb0ELb0ELi2ELi4ELi4ELi4ELb0EEENS1_21CollectiveEpilogueBwdISA_SB_SD_Li256ELb1ELb0ELi2EEENS1_25SingleTileBwdLPTSchedulerILb1ELi128ELb0EEEEEEEEEvNT_6ParamsE$_ZN4cute3eso3ESOILb0ELb0EJNS_6LayoutINS_5tupleIJNS3_IJNS_1CILi8EEENS4_ILi1EEEEEENS4_ILi2EEEEEENS3_IJNS3_IJS6_NS4_ILi0EEEEEEiEEEEENS_10ViewEngineINS_8smem_ptrIPN7cutlass6half_tEEEEEEEC2ERKSD_RKSK_)
        /*29b4*/ 	.word	0x00000000


	//----- nvinfo : EIATTR_FRAME_SIZE
	.align		4
.L_1790:
        /*29b8*/ 	.byte	0x04, 0x11
        /*29ba*/ 	.short	(.L_1792 - .L_1791)
	.align		4
.L_1791:
        /*29bc*/ 	.word	index@($_ZN7cutlass13device_kernelIN5flash19enable_sm80_to_sm89INS1_16FlashAttnBwdSm80INS1_25CollectiveMainloopBwdSm80ILi2ELi2EN4cute5tupleIJNS5_1CILi128EEES8_NS7_ILi64EEEEEENS_6half_tEfNS_4arch4Sm80ELb1ELb0ELb1ELb1ELb0ELb0ELb0ELb0ELi2ELi4ELi4ELi4ELb0EEENS1_21CollectiveEpilogueBwdISA_SB_SD_Li256ELb1ELb0ELi2EEENS1_25SingleTileBwdLPTSchedulerILb1ELi128ELb0EEEEEEEEEvNT_6ParamsE$_ZN4cute3eso3ESOILb0ELb0EJNS_6LayoutINS_5tupleIJNS3_IJNS_1CILi8EEENS4_ILi1EEEEEENS3_IJNS4_ILi2EEEEEEEEENS3_IJNS3_IJS6_NS4_ILi0EEEEEENS3_IJiEEEEEEEENS_10ViewEngineINS_8smem_ptrIPN7cutlass6half_tEEEEEEEC2ERKSF_RKSM_)
        /*29c0*/ 	.word	0x00000000


	//----- nvinfo : EIATTR_FRAME_SIZE
	.align		4
.L_1792:
        /*29c4*/ 	.byte	0x04, 0x11
        /*29c6*/ 	.short	(.L_1794 - .L_1793)
	.align		4
.L_1793:
        /*29c8*/ 	.word	index@($_ZN7cutlass13device_kernelIN5flash19enable_sm80_to_sm89INS1_16FlashAttnBwdSm80INS1_25CollectiveMainloopBwdSm80ILi2ELi2EN4cute5tupleIJNS5_1CILi128EEES8_NS7_ILi64EEEEEENS_6half_tEfNS_4arch4Sm80ELb1ELb0ELb1ELb1ELb0ELb0ELb0ELb0ELi2ELi4ELi4ELi4ELb0EEENS1_21CollectiveEpilogueBwdISA_SB_SD_Li256ELb1ELb0ELi2EEENS1_25SingleTileBwdLPTSchedulerILb1ELi128ELb0EEEEEEEEEvNT_6ParamsE$_ZN4cute3eso3ESOILb0ELb0EJNS_6LayoutINS_5tupleIJNS3_IJNS_1CILi2EEES5_S5_EEES5_NS3_IJS5_S5_EEEEEENS3_IJNS3_IJNS4_ILi1EEENS4_ILi512EEEiEEENS4_ILi4096EEENS3_IJiiEEEEEEEEjEEC2ERKSF_RKj)
        /*29cc*/ 	.word	0x00000000


	//----- nvinfo : EIATTR_FRAME_SIZE
	.align		4
.L_1794:
        /*29d0*/ 	.byte	0x04, 0x11
        /*29d2*/ 	.short	(.L_1796 - .L_1795)
	.align		4
.L_1795:
        /*29d4*/ 	.word	index@($_ZN7cutlass13device_kernelIN5flash19enable_sm80_to_sm89INS1_16FlashAttnBwdSm80INS1_25CollectiveMainloopBwdSm80ILi2ELi2EN4cute5tupleIJNS5_1CILi128EEES8_NS7_ILi64EEEEEENS_6half_tEfNS_4arch4Sm80ELb1ELb0ELb1ELb1ELb0ELb0ELb0ELb0ELi2ELi4ELi4ELi4ELb0EEENS1_21CollectiveEpilogueBwdISA_SB_SD_Li256ELb1ELb0ELi2EEENS1_25SingleTileBwdLPTSchedulerILb1ELi128ELb0EEEEEEEEEvNT_6ParamsE$_ZN4cute3eso3ESOILb0ELb0EJNS_6LayoutINS_5tupleIJNS3_IJNS_1CILi2EEES5_S5_EEES5_NS3_IJS5_S5_EEEEEENS3_IJNS3_IJNS4_ILi1EEENS4_ILi512EEEiEEENS4_ILi4096EEENS3_IJiiEEEEEEEENS_10ViewEngineINS_8smem_ptrIPN7cutlass6half_tEEEEEEEC2ERKSF_RKSM_)
        /*29d8*/ 	.word	0x00000000


	//----- nvinfo : EIATTR_FRAME_SIZE
	.align		4
.L_1796:
        /*29dc*/ 	.byte	0x04, 0x11
        /*29de*/ 	.short	(.L_1798 - .L_1797)
	.align		4
.L_1797:
        /*29e0*/ 	.word	index@($_ZN7cutlass13device_kernelIN5flash19enable_sm80_to_sm89INS1_16FlashAttnBwdSm80INS1_25CollectiveMainloopBwdSm80ILi2ELi2EN4cute5tupleIJNS5_1CILi128EEES8_NS7_ILi64EEEEEENS_6half_tEfNS_4arch4Sm80ELb1ELb0ELb1ELb1ELb0ELb0ELb0ELb0ELi2ELi4ELi4ELi4ELb0EEENS1_21CollectiveEpilogueBwdISA_SB_SD_Li256ELb1ELb0ELi2EEENS1_25SingleTileBwdLPTSchedulerILb1ELi128ELb0EEEEEEEEEvNT_6ParamsE$_ZN4cute3eso3ESOILb0ELb0EJNS_6LayoutINS_5tupleIJNS3_IJNS_1CILi2EEES5_S5_EEES5_NS3_IJNS3_IJS5_S5_EEES5_EEEEEENS3_IJNS3_IJNS4_ILi1EEENS4_ILi512EEEiEEENS4_ILi4096EEENS3_IJNS3_IJiiEEENS4_ILi8192EEEEEEEEEEEjEEC2ERKSI_RKj)
        /*29e4*/ 	.word	0x00000000


	//----- nvinfo : EIATTR_FRAME_SIZE
	.align		4
.L_1798:
        /*29e8*/ 	.byte	0x04, 0x11
        /*29ea*/ 	.short	(.L_1800 - .L_1799)
	.align		4
.L_1799:
        /*29ec*/ 	.word	index@($_ZN7cutlass13device_kernelIN5flash19enable_sm80_to_sm89INS1_16FlashAttnBwdSm80INS1_25CollectiveMainloopBwdSm80ILi2ELi2EN4cute5tupleIJNS5_1CILi128EEES8_NS7_ILi64EEEEEENS_6half_tEfNS_4arch4Sm80ELb1ELb0ELb1ELb1ELb0ELb0ELb0ELb0ELi2ELi4ELi4ELi4ELb0EEENS1_21CollectiveEpilogueBwdISA_SB_SD_Li256ELb1ELb0ELi2EEENS1_25SingleTileBwdLPTSchedulerILb1ELi128ELb0EEEEEEEEEvNT_6ParamsE$_ZN4cute3eso3ESOILb0ELb0EJNS_6LayoutINS_5tupleIJNS3_IJNS_1CILi2EEES5_S5_EEES5_NS3_IJNS3_IJS5_S5_EEES5_EEEEEENS3_IJNS3_IJNS4_ILi1EEENS4_ILi512EEEiEEENS4_ILi4096EEENS3_IJNS3_IJiiEEENS4_ILi8192EEEEEEEEEEENS_10ViewEngineINS_8smem_ptrIPN7cutlass6half_tEEEEEEEC2ERKSI_RKSP_)
        /*29f0*/ 	.word	0x00000000


	//----- nvinfo : EIATTR_FRAME_SIZE
	.align		4
.L_1800:
        /*29f4*/ 	.byte	0x04, 0x11
        /*29f6*/ 	.short	(.L_1802 - .L_1801)
	.align		4
.L_1801:
        /*29f8*/ 	.word	index@($_ZN7cutlass13device_kernelIN5flash19enable_sm80_to_sm89INS1_16FlashAttnBwdSm80INS1_25CollectiveMainloopBwdSm80ILi2ELi2EN4cute5tupleIJNS5_1CILi128EEES8_NS7_ILi64EEEEEENS_6half_tEfNS_4arch4Sm80ELb1ELb0ELb1ELb1ELb0ELb0ELb0ELb0ELi2ELi4ELi4ELi4ELb0EEENS1_21CollectiveEpilogueBwdISA_SB_SD_Li256ELb1ELb0ELi2EEENS1_25SingleTileBwdLPTSchedulerILb1ELi128ELb0EEEEEEEEEvNT_6ParamsE$_ZN4cute3eso3ESOILb0ELb0EJNS_6LayoutINS_5tupleIJNS3_IJNS_1CILi2EEES5_EEES6_NS4_ILi8EEEEEENS3_IJNS3_IJiNS4_ILi512EEEEEENS3_IJiiEEENS4_ILi1024EEEEEEEEjEEC2ERKSE_RKj)
        /*29fc*/ 	.word	0x00000000


	//----- nvinfo : EIATTR_FRAME_SIZE
	.align		4
.L_1802:
        /*2a00*/ 	.byte	0x04, 0x11
        /*2a02*/ 	.short	(.L_1804 - .L_1803)
	.align		4
.L_1803:
        /*2a04*/ 	.word	index@($_ZN7cutlass13device_kernelIN5flash19enable_sm80_to_sm89INS1_16FlashAttnBwdSm80INS1_25CollectiveMainloopBwdSm80ILi2ELi2EN4cute5tupleIJNS5_1CILi128EEES8_NS7_ILi64EEEEEENS_6half_tEfNS_4arch4Sm80ELb1ELb0ELb1ELb1ELb0ELb0ELb0ELb0ELi2ELi4ELi4ELi4ELb0EEENS1_21CollectiveEpilogueBwdISA_SB_SD_Li256ELb1ELb0ELi2EEENS1_25SingleTileBwdLPTSchedulerILb1ELi128ELb0EEEEEEEEEvNT_6ParamsE$_ZN4cute3eso3ESOILb0ELb0EJNS_6LayoutINS_5tupleIJNS3_IJNS_1CILi2EEES5_EEES6_NS4_ILi8EEEEEENS3_IJNS3_IJiNS4_ILi512EEEEEENS3_IJiiEEENS4_ILi1024EEEEEEEENS_10ViewEngineINS_8smem_ptrIPN7cutlass6half_tEEEEEEEC2ERKSE_RKSL_)
        /*2a08*/ 	.word	0x00000000


	//----- nvinfo : EIATTR_FRAME_SIZE
	.align		4
.L_1804:
        /*2a0c*/ 	.byte	0x04, 0x11
        /*2a0e*/ 	.short	(.L_1806 - .L_1805)
	.align		4
.L_1805:
        /*2a10*/ 	.word	index@($_ZN7cutlass13device_kernelIN5flash19enable_sm80_to_sm89INS1_16FlashAttnBwdSm80INS1_25CollectiveMainloopBwdSm80ILi2ELi2EN4cute5tupleIJNS5_1CILi128EEES8_NS7_ILi64EEEEEENS_6half_tEfNS_4arch4Sm80ELb1ELb0ELb1ELb1ELb0ELb0ELb0ELb0ELi2ELi4ELi4ELi4ELb0EEENS1_21CollectiveEpilogueBwdISA_SB_SD_Li256ELb1ELb0ELi2EEENS1_25SingleTileBwdLPTSchedulerILb1ELi128ELb0EEEEEEEEEvNT_6ParamsE$_ZN4cute3eso3ESOILb0ELb0EJNS_6LayoutINS_5tupleIJNS3_IJNS_1CILi2EEES5_EEENS4_ILi8EEES6_EEENS3_IJNS3_IJNS4_ILi1EEEiEEENS4_ILi1024EEENS3_IJiiEEEEEEEEjEEC2ERKSE_RKj)
        /*2a14*/ 	.word	0x00000000


	//----- nvinfo : EIATTR_FRAME_SIZE
	.align		4
.L_1806:
        /*2a18*/ 	.byte	0x04, 0x11
        /*2a1a*/ 	.short	(.L_1808 - .L_1807)
	.align		4
.L_1807:
        /*2a1c*/ 	.word	index@($_ZN7cutlass13device_kernelIN5flash19enable_sm80_to_sm89INS1_16FlashAttnBwdSm80INS1_25CollectiveMainloopBwdSm80ILi2ELi2EN4cute5tupleIJNS5_1CILi128EEES8_NS7_ILi64EEEEEENS_6half_tEfNS_4arch4Sm80ELb1ELb0ELb1ELb1ELb0ELb0ELb0ELb0ELi2ELi4ELi4ELi4ELb0EEENS1_21CollectiveEpilogueBwdISA_SB_SD_Li256ELb1ELb0ELi2EEENS1_25SingleTileBwdLPTSchedulerILb1ELi128ELb0EEEEEEEEEvNT_6ParamsE$_ZN4cute3eso3ESOILb0ELb0EJNS_6LayoutINS_5tupleIJNS3_IJNS_1CILi2EEES5_EEENS4_ILi8EEES6_EEENS3_IJNS3_IJNS4_ILi1EEEiEEENS4_ILi1024EEENS3_IJiiEEEEEEEENS_10ViewEngineINS_8smem_ptrIPN7cutlass6half_tEEEEEEEC2ERKSE_RKSL_)
        /*2a20*/ 	.word	0x00000000


	//----- nvinfo : EIATTR_FRAME_SIZE
	.align		4
.L_1808:
        /*2a24*/ 	.byte	0x04, 0x11
        /*2a26*/ 	.short	(.L_1810 - .L_1809)
	.align		4
.L_1809:
        /*2a28*/ 	.word	index@($_ZN7cutlass13device_kernelIN5flash19enable_sm80_to_sm89INS1_16FlashAttnBwdSm80INS1_25CollectiveMainloopBwdSm80ILi2ELi2EN4cute5tupleIJNS5_1CILi128EEES8_NS7_ILi64EEEEEENS_6half_tEfNS_4arch4Sm80ELb1ELb0ELb1ELb1ELb0ELb0ELb0ELb0ELi2ELi4ELi4ELi4ELb0EEENS1_21CollectiveEpilogueBwdISA_SB_SD_Li256ELb1ELb0ELi2EEENS1_25SingleTileBwdLPTSchedulerILb1ELi128ELb0EEEEEEEEEvNT_6ParamsE$_ZN4cute3eso3ESOILb0ELb0EJNS_6LayoutINS_5tupleIJNS3_IJNS_1CILi1EEENS3_IJS5_NS4_ILi2EEES6_EEEEEES6_NS3_IJS6_S6_EEEEEENS3_IJNS3_IJNS4_ILi0EEENS3_IJS5_NS4_ILi256EEEiEEEEEENS4_ILi2048EEENS3_IJiNS4_ILi4096EEEEEEEEEEENS_10ViewEngineINS_8smem_ptrIPjEEEEEEC2ERKSJ_RKSO_)
        /*2a2c*/ 	.word	0x00000000


	//----- nvinfo : EIATTR_FRAME_SIZE
	.align		4
.L_1810:
        /*2a30*/ 	.byte	0x04, 0x11
        /*2a32*/ 	.short	(.L_1812 - .L_1811)
	.align		4
.L_1811:
        /*2a34*/ 	.word	index@($_ZN7cutlass13device_kernelIN5flash19enable_sm80_to_sm89INS1_16FlashAttnBwdSm80INS1_25CollectiveMainloopBwdSm80ILi2ELi2EN4cute5tupleIJNS5_1CILi128EEES8_NS7_ILi64EEEEEENS_6half_tEfNS_4arch4Sm80ELb1ELb0ELb1ELb1ELb0ELb0ELb0ELb0ELi2ELi4ELi4ELi4ELb0EEENS1_21CollectiveEpilogueBwdISA_SB_SD_Li256ELb1ELb0ELi2EEENS1_25SingleTileBwdLPTSchedulerILb1ELi128ELb0EEEEEEEEEvNT_6ParamsE$_ZN4cute3eso3ESOILb0ELb0EJNS_6LayoutINS_5tupleIJNS3_IJNS3_IJNS_1CILi8EEENS4_ILi1EEEEEES6_EEENS3_IJNS3_IJS6_S6_EEENS4_ILi2EEEEEEEEENS3_IJNS3_IJNS3_IJS6_NS4_ILi0EEEEEESD_EEENS3_IJNS3_IJSD_SD_EEEiEEEEEEEENS_10ViewEngineINS_8smem_ptrIPN7cutlass6half_tEEEEEEEC2ERKSJ_RKSQ_)
        /*2a38*/ 	.word	0x00000000


	//----- nvinfo : EIATTR_FRAME_SIZE
	.align		4
.L_1812:
        /*2a3c*/ 	.byte	0x04, 0x11
        /*2a3e*/ 	.short	(.L_1814 - .L_1813)
	.align		4
.L_1813:
        /*2a40*/ 	.word	index@($_ZN7cutlass13device_kernelIN5flash19enable_sm80_to_sm89INS1_16FlashAttnBwdSm80INS1_25CollectiveMainloopBwdSm80ILi2ELi2EN4cute5tupleIJNS5_1CILi128EEES8_NS7_ILi64EEEEEENS_6half_tEfNS_4arch4Sm80ELb1ELb0ELb1ELb1ELb0ELb0ELb0ELb0ELi2ELi4ELi4ELi4ELb0EEENS1_21CollectiveEpilogueBwdISA_SB_SD_Li256ELb1ELb0ELi2EEENS1_25SingleTileBwdLPTSchedulerILb1ELi128ELb0EEEEEEEEEvNT_6ParamsE$_ZN4cute3eso3ESOILb0ELb0EJNS_5tupleIJiNS_1CILi512EEEEEENS2_IJiiEEENS3_ILi1024EEEEEC2ERKS5_RKS6_RKS7_)
        /*2a44*/ 	.word	0x00000000


	//----- nvinfo : EIATTR_FRAME_SIZE
	.align		4
.L_1814:
        /*2a48*/ 	.byte	0x04, 0x11
        /*2a4a*/ 	.short	(.L_1816 - .L_1815)
	.align		4
.L_1815:
        /*2a4c*/ 	.word	index@($_ZN7cutlass13device_kernelIN5flash19enable_sm80_to_sm89INS1_16FlashAttnBwdSm80INS1_25CollectiveMainloopBwdSm80ILi2ELi2EN4cute5tupleIJNS5_1CILi128EEES8_NS7_ILi64EEEEEENS_6half_tEfNS_4arch4Sm80ELb1ELb0ELb1ELb1ELb0ELb0ELb0ELb0ELi2ELi4ELi4ELi4ELb0EEENS1_21CollectiveEpilogueBwdISA_SB_SD_Li256ELb1ELb0ELi2EEENS1_25SingleTileBwdLPTSchedulerILb1ELi128ELb0EEEEEEEEEvNT_6ParamsE$_ZN4cute3eso3ESOILb0ELb0EJNS_5tupleIJNS_1CILi1EEEiEEENS3_ILi1024EEENS2_IJiiEEEEEC2ERKS5_RKS6_RKS7_)
        /*2a50*/ 	.word	0x00000000


	//----- nvinfo : EIATTR_FRAME_SIZE
	.align		4
.L_1816:
        /*2a54*/ 	.byte	0x04, 0x11
        /*2a56*/ 	.short	(.L_1818 - .L_1817)
	.align		4
.L_1817:
        /*2a58*/ 	.word	index@($_ZN7cutlass13device_kernelIN5flash19enable_sm80_to_sm89INS1_16FlashAttnBwdSm80INS1_25CollectiveMainloopBwdSm80ILi2ELi2EN4cute5tupleIJNS5_1CILi128EEES8_NS7_ILi64EEEEEENS_6half_tEfNS_4arch4Sm80ELb1ELb0ELb1ELb1ELb0ELb0ELb0ELb0ELi2ELi4ELi4ELi4ELb0EEENS1_21CollectiveEpilogueBwdISA_SB_SD_Li256ELb1ELb0ELi2EEENS1_25SingleTileBwdLPTSchedulerILb1ELi128ELb0EEEEEEEEEvNT_6ParamsE$_ZN4cute3eso3ESOILb0ELb0EJNS_5tupleIJNS_1CILi1EEENS3_ILi512EEEiEEENS3_ILi4096EEENS2_IJiiEEEEEC2ERKS6_RKS7_RKS8_)
        /*2a5c*/ 	.word	0x00000000


	//----- nvinfo : EIATTR_FRAME_SIZE
	.align		4
.L_1818:
        /*2a60*/ 	.byte	0x04, 0x11
        /*2a62*/ 	.short	(.L_1820 - .L_1819)
	.align		4
.L_1819:
        /*2a64*/ 	.word	index@($_ZN7cutlass13device_kernelIN5flash19enable_sm80_to_sm89INS1_16FlashAttnBwdSm80INS1_25CollectiveMainloopBwdSm80ILi2ELi2EN4cute5tupleIJNS5_1CILi128EEES8_NS7_ILi64EEEEEENS_6half_tEfNS_4arch4Sm80ELb1ELb0ELb1ELb1ELb0ELb0ELb0ELb0ELi2ELi4ELi4ELi4ELb0EEENS1_21CollectiveEpilogueBwdISA_SB_SD_Li256ELb1ELb0ELi2EEENS1_25SingleTileBwdLPTSchedulerILb1ELi128ELb0EEEEEEEEEvNT_6ParamsE$_ZN4cute3eso3ESOILb0ELb0EJNS_5tupleIJNS_1CILi1EEENS3_ILi512EEEiEEENS3_ILi4096EEENS2_IJNS2_IJiiEEENS3_ILi8192EEEEEEEEC2ERKS6_RKS7_RKSA_)
        /*2a68*/ 	.word	0x00000000


	//----- nvinfo : EIATTR_FRAME_SIZE
	.align		4
.L_1820:
        /*2a6c*/ 	.byte	0x04, 0x11
        /*2a6e*/ 	.short	(.L_1822 - .L_1821)
	.align		4
.L_1821:
        /*2a70*/ 	.word	index@($_ZN7cutlass13device_kernelIN5flash19enable_sm80_to_sm89INS1_16FlashAttnBwdSm80INS1_25CollectiveMainloopBwdSm80ILi2ELi2EN4cute5tupleIJNS5_1CILi128EEES8_NS7_ILi64EEEEEENS_6half_tEfNS_4arch4Sm80ELb1ELb0ELb1ELb1ELb0ELb0ELb0ELb0ELi2ELi4ELi4ELi4ELb0EEENS1_21CollectiveEpilogueBwdISA_SB_SD_Li256ELb1ELb0ELi2EEENS1_25SingleTileBwdLPTSchedulerILb1ELi128ELb0EEEEEEEEEvNT_6ParamsE$_ZN4cute3eso3ESOILb0ELb0EJNS_5tupleIJNS_1CILi0EEENS2_IJNS3_ILi1EEENS3_ILi256EEEiEEEEEENS3_ILi2048EEENS2_IJiNS3_ILi4096EEEEEEEEC2ERKS8_RKS9_RKSB_)
        /*2a74*/ 	.word	0x00000000


	//----- nvinfo : EIATTR_FRAME_SIZE
	.align		4
.L_1822:
        /*2a78*/ 	.byte	0x04, 0x11
        /*2a7a*/ 	.short	(.L_1824 - .L_1823)
	.align		4
.L_1823:
        /*2a7c*/ 	.word	index@($_ZN7cutlass13device_kernelIN5flash19enable_sm80_to_sm89INS1_16FlashAttnBwdSm80INS1_25CollectiveMainloopBwdSm80ILi2ELi2EN4cute5tupleIJNS5_1CILi128EEES8_NS7_ILi64EEEEEENS_6half_tEfNS_4arch4Sm80ELb1ELb0ELb1ELb1ELb0ELb0ELb0ELb0ELi2ELi4ELi4ELi4ELb0EEENS1_21CollectiveEpilogueBwdISA_SB_SD_Li256ELb1ELb0ELi2EEENS1_25SingleTileBwdLPTSchedulerILb1ELi128ELb0EEEEEEEEEvNT_6ParamsE$_ZN4cute3eso3ESOILb0ELb0EJNS_14ComposedLayoutINS_7SwizzleILi3ELi3ELi3EEENS_9MixedBitsILj0ELj432EEENS_6LayoutINS_5tupleIJNS8_IJNS_1CILi2EEESA_SA_EEESA_NS9_ILi8EEEEEENS8_IJNS8_IJNS9_ILi64EEESC_NS9_ILi512EEEEEENS9_ILi8192EEENS9_ILi1024EEEEEEEEEEiEEC2ERKSL_RKi)
        /*2a80*/ 	.word	0x00000000


	//----- nvinfo : EIATTR_FRAME_SIZE
	.align		4
.L_1824:
        /*2a84*/ 	.byte	0x04, 0x11
        /*2a86*/ 	.short	(.L_1826 - .L_1825)
	.align		4
.L_1825:
        /*2a88*/ 	.word	index@($_ZN7cutlass13device_kernelIN5flash19enable_sm80_to_sm89INS1_16FlashAttnBwdSm80INS1_25CollectiveMainloopBwdSm80ILi2ELi2EN4cute5tupleIJNS5_1CILi128EEES8_NS7_ILi64EEEEEENS_6half_tEfNS_4arch4Sm80ELb1ELb0ELb1ELb1ELb0ELb0ELb0ELb0ELi2ELi4ELi4ELi4ELb0EEENS1_21CollectiveEpilogueBwdISA_SB_SD_Li256ELb1ELb0ELi2EEENS1_25SingleTileBwdLPTSchedulerILb1ELi128ELb0EEEEEEEEEvNT_6ParamsE$_ZN4cute3eso3ESOILb0ELb0EJNS_14ComposedLayoutINS_7SwizzleILi3ELi3ELi3EEENS_9MixedBitsILj0ELj432EEENS_6LayoutINS_5tupleIJNS8_IJNS_1CILi2EEESA_SA_EEESA_NS9_ILi8EEEEEENS8_IJNS8_IJNS9_ILi64EEESC_NS9_ILi512EEEEEENS9_ILi8192EEENS9_ILi1024EEEEEEEEEENS_10ViewEngineINS_8smem_ptrIPN7cutlass6half_tEEEEEEEC2ERKSL_RKSS_)
        /*2a8c*/ 	.word	0x00000000


	//----- nvinfo : EIATTR_FRAME_SIZE
	.align		4
.L_1826:
        /*2a90*/ 	.byte	0x04, 0x11
        /*2a92*/ 	.short	(.L_1828 - .L_1827)
	.align		4
.L_1827:
        /*2a94*/ 	.word	index@(_ZN7cutlass13device_kernelIN5flash19enable_sm80_to_sm89INS1_16FlashAttnBwdSm80INS1_25CollectiveMainloopBwdSm80ILi2ELi2EN4cute5tupleIJNS5_1CILi128EEES8_NS7_ILi64EEEEEENS_6half_tEfNS_4arch4Sm80ELb1ELb0ELb1ELb1ELb0ELb0ELb0ELb0ELi2ELi4ELi4ELi4ELb0EEENS1_21CollectiveEpilogueBwdISA_SB_SD_Li256ELb1ELb0ELi2EEENS1_25SingleTileBwdLPTSchedulerILb1ELi128ELb0EEEEEEEEEvNT_6ParamsE)
        /*2a98*/ 	.word	0x000015f0


	//----- nvinfo : EIATTR_REGCOUNT
	.align		4
.L_1828:
        /*2a9c*/ 	.byte	0x04, 0x2f
        /*2a9e*/ 	.short	(.L_1830 - .L_1829)
	.align		4
.L_1829:
        /*2aa0*/ 	.word	index@(_ZN7cutlass13device_kernelIN5flash22FlashAttnBwdPreprocessIN4cute5tupleIJNS3_1CILi128EEENS5_ILi64EEEEEENS_6half_tEfNS_4arch4Sm80ELb1ELb0EEEEEvNT_6ParamsE)
        /*2aa4*/ 	.word	0x0000003e


	//----- nvinfo : EIATTR_FRAME_SIZE
	.align		4
.L_1830:
        /*2aa8*/ 	.byte	0x04, 0x11
        /*2aaa*/ 	.short	(.L_1832 - .L_1831)
	.align		4
.L_1831:
        /*2aac*/ 	.word	index@(_ZN7cutlass13device_kernelIN5flash22FlashAttnBwdPreprocessIN4cute5tupleIJNS3_1CILi128EEENS5_ILi64EEEEEENS_6half_tEfNS_4arch4Sm80ELb1ELb0EEEEEvNT_6ParamsE)
        /*2ab0*/ 	.word	0x00000000


	//----- nvinfo : EIATTR_REGCOUNT
	.align		4
.L_1832:
        /*2ab4*/ 	.byte	0x04, 0x2f
        /*2ab6*/ 	.short	(.L_1834 - .L_1833)
	.align		4
.L_1833:
        /*2ab8*/ 	.word	index@(_ZN7cutlass13device_kernelIN5flash19enable_sm80_to_sm89INS1_16FlashAttnBwdSm80INS1_25CollectiveMainloopBwdSm80ILi2ELi2EN4cute5tupleIJNS5_1CILi128EEES8_NS7_ILi64EEEEEENS_6half_tEfNS_4arch4Sm80ELb1ELb0ELb1ELb0ELb1ELb0ELb0ELb0ELi2ELi4ELi4ELi4ELb0EEENS1_24CollectiveEpilogueBwdGQAISA_fSD_Li256ELb0ELb1EEENS1_25SingleTileBwdLPTSchedulerILb0ELi128ELb1EEEEEEEEEvNT_6ParamsE)
        /*2abc*/ 	.word	0x0000007f


	//----- nvinfo : EIATTR_FRAME_SIZE
	.align		4
.L_1834:
        /*2ac0*/ 	.byte	0x04, 0x11
        /*2ac2*/ 	.short	(.L_1836 - .L_1835)
	.align		4
.L_1835:
        /*2ac4*/ 	.word	index@($_ZN7cutlass13device_kernelIN5flash19enable_sm80_to_sm89INS1_16FlashAttnBwdSm80INS1_25CollectiveMainloopBwdSm80ILi2ELi2EN4cute5tupleIJNS5_1CILi128EEES8_NS7_ILi64EEEEEENS_6half_tEfNS_4arch4Sm80ELb1ELb0ELb1ELb0ELb1ELb0ELb0ELb0ELi2ELi4ELi4ELi4ELb0EEENS1_24CollectiveEpilogueBwdGQAISA_fSD_Li256ELb0ELb1EEENS1_25SingleTileBwdLPTSchedulerILb0ELi128ELb1EEEEEEEEEvNT_6ParamsE$exp2f)
        /*2ac8*/ 	.word	0x00000000


	//----- nvinfo : EIATTR_FRAME_SIZE
	.align		4
.L_1836:
        /*2acc*/ 	.byte	0x04, 0x11
        /*2ace*/ 	.short	(.L_1838 - .L_1837)
	.align		4
.L_1837:
        /*2ad0*/ 	.word	index@($__internal_10_$__cuda_sm70_warpsync)
        /*2ad4*/ 	.word	0x00000000


	//----- nvinfo : EIATTR_FRAME_SIZE
	.align		4
.L_1838:
        /*2ad8*/ 	.byte	0x04, 0x11
        /*2ada*/ 	.short	(.L_1840 - .L_1839)
	.align		4
.L_1839:
        /*2adc*/ 	.word	index@($_ZN7cutlass13device_kernelIN5flash19enable_sm80_to_sm89INS1_16FlashAttnBwdSm80INS1_25CollectiveMainloopBwdSm80ILi2ELi2EN4cute5tupleIJNS5_1CILi128EEES8_NS7_ILi64EEEEEENS_6half_tEfNS_4arch4Sm80ELb1ELb0ELb1ELb0ELb1ELb0ELb0ELb0ELi2ELi4ELi4ELi4ELb0EEENS1_24CollectiveEpilogueBwdGQAISA_fSD_Li256ELb0ELb1EEENS1_25SingleTileBwdLPTSchedulerILb0ELi128ELb1EEEEEEEEEvNT_6ParamsE$_ZZZN5flash25CollectiveMainloopBwdSm80ILi2ELi2EN4cute5tupleIJNS1_1CILi128EEES4_NS3_ILi64EEEEEEN7cutlass6half_tEfNS7_4arch4Sm80ELb1ELb0ELb1ELb0ELb1ELb0ELb0ELb0ELi2ELi4ELi4ELi4ELb0EE3mmaINS_16FlashAttnBwdSm80ISB_NS_24CollectiveEpilogueBwdGQAIS6_fSA_Li256ELb0ELb1EEENS_25SingleTileBwdLPTSchedulerILb0ELi128ELb1EEEE13SharedStorageENS1_6TensorINS1_11ArrayEngineIfLm32EEENS1_6LayoutINS2_IJNS2_IJNS3_ILi2EEESO_EEESO_NS3_ILi4EEEEEENS2_IJNS2_IJNS3_ILi1EEESO_EEESQ_NS3_ILi8EEEEEEEEEEEEbRKNSB_6ParamsERT0_S12_iNS2_IJiiiEEERT_ENKUliT_E_clIZSC_ISJ_SX_EbS10_S12_S12_iS13_S15_EUlRS16_iE_EEDaiS16_ENKUlvE1_clEv)
        /*2ae0*/ 	.word	0x00000000


	//----- nvinfo : EIATTR_FRAME_SIZE
	.align		4
.L_1840:
        /*2ae4*/ 	.byte	0x04, 0x11
        /*2ae6*/ 	.short	(.L_1842 - .L_1841)
	.align		4
.L_1841:
        /*2ae8*/ 	.word	index@($_ZN7cutlass13device_kernelIN5flash19enable_sm80_to_sm89INS1_16FlashAttnBwdSm80INS1_25CollectiveMainloopBwdSm80ILi2ELi2EN4cute5tupleIJNS5_1CILi128EEES8_NS7_ILi64EEEEEENS_6half_tEfNS_4arch4Sm80ELb1ELb0ELb1ELb0ELb1ELb0ELb0ELb0ELi2ELi4ELi4ELi4ELb0EEENS1_24CollectiveEpilogueBwdGQAISA_fSD_Li256ELb0ELb1EEENS1_25SingleTileBwdLPTSchedulerILb0ELi128ELb1EEEEEEEEEvNT_6ParamsE$_ZZZN5flash25CollectiveMainloopBwdSm80ILi2ELi2EN4cute5tupleIJNS1_1CILi128EEES4_NS3_ILi64EEEEEEN7cutlass6half_tEfNS7_4arch4Sm80ELb1ELb0ELb1ELb0ELb1ELb0ELb0ELb0ELi2ELi4ELi4ELi4ELb0EE3mmaINS_16FlashAttnBwdSm80ISB_NS_24CollectiveEpilogueBwdGQAIS6_fSA_Li256ELb0ELb1EEENS_25SingleTileBwdLPTSchedulerILb0ELi128ELb1EEEE13SharedStorageENS1_6TensorINS1_11ArrayEngineIfLm32EEENS1_6LayoutINS2_IJNS2_IJNS3_ILi2EEESO_EEESO_NS3_ILi4EEEEEENS2_IJNS2_IJNS3_ILi1EEESO_EEESQ_NS3_ILi8EEEEEEEEEEEEbRKNSB_6ParamsERT0_S12_iNS2_IJiiiEEERT_ENKUliT_E_clIZSC_ISJ_SX_EbS10_S12_S12_iS13_S15_EUlRS16_iE_EEDaiS16_ENKUlvE0_clEv)
        /*2aec*/ 	.word	0x00000000


	//----- nvinfo : EIATTR_FRAME_SIZE
	.align		4
.L_1842:
        /*2af0*/ 	.byte	0x04, 0x11
        /*2af2*/ 	.short	(.L_1844 - .L_1843)
	.align		4
.L_1843:
        /*2af4*/ 	.word	index@($_ZN7cutlass13device_kernelIN5flash19enable_sm80_to_sm89INS1_16FlashAttnBwdSm80INS1_25CollectiveMainloopBwdSm80ILi2ELi2EN4cute5tupleIJNS5_1CILi128EEES8_NS7_ILi64EEEEEENS_6half_tEfNS_4arch4Sm80ELb1ELb0ELb1ELb0ELb1ELb0ELb0ELb0ELi2ELi4ELi4ELi4ELb0EEENS1_24CollectiveEpilogueBwdGQAISA_fSD_Li256ELb0ELb1EEENS1_25SingleTileBwdLPTSchedulerILb0ELi128ELb1EEEEEEEEEvNT_6ParamsE$_ZZZN5flash25CollectiveMainloopBwdSm80ILi2ELi2EN4cute5tupleIJNS1_1CILi128EEES4_NS3_ILi64EEEEEEN7cutlass6half_tEfNS7_4arch4Sm80ELb1ELb0ELb1ELb0ELb1ELb0ELb0ELb0ELi2ELi4ELi4ELi4ELb0EE3mmaINS_16FlashAttnBwdSm80ISB_NS_24CollectiveEpilogueBwdGQAIS6_fSA_Li256ELb0ELb1EEENS_25SingleTileBwdLPTSchedulerILb0ELi128ELb1EEEE13SharedStorageENS1_6TensorINS1_11ArrayEngineIfLm32EEENS1_6LayoutINS2_IJNS2_IJNS3_ILi2EEESO_EEESO_NS3_ILi4EEEEEENS2_IJNS2_IJNS3_ILi1EEESO_EEESQ_NS3_ILi8EEEEEEEEEEEEbRKNSB_6ParamsERT0_S12_iNS2_IJiiiEEERT_ENKUliT_E_clIZSC_ISJ_SX_EbS10_S12_S12_iS13_S15_EUlRS16_iE_EEDaiS16_ENKUlT_E_clIZSC_ISJ_SX_EbS10_S12_S12_iS13_S15_EUlvE0_EEDaS1B_)
        /*2af8*/ 	.word	0x00000000


	//----- nvinfo : EIATTR_FRAME_SIZE
	.align		4
.L_1844:
        /*2afc*/ 	.byte	0x04, 0x11
        /*2afe*/ 	.short	(.L_1846 - .L_1845)
	.align		4
.L_1845:
        /*2b00*/ 	.word	index@($_ZN7cutlass13device_kernelIN5flash19enable_sm80_to_sm89INS1_16FlashAttnBwdSm80INS1_25CollectiveMainloopBwdSm80ILi2ELi2EN4cute5tupleIJNS5_1CILi128EEES8_NS7_ILi64EEEEEENS_6half_tEfNS_4arch4Sm80ELb1ELb0ELb1ELb0ELb1ELb0ELb0ELb0ELi2ELi4ELi4ELi4ELb0EEENS1_24CollectiveEpilogueBwdGQAISA_fSD_Li256ELb0ELb1EEENS1_25SingleTileBwdLPTSchedulerILb0ELi128ELb1EEEEEEEEEvNT_6ParamsE$_ZZN5flash25CollectiveMainloopBwdSm80ILi2ELi2EN4cute5tupleIJNS1_1CILi128EEES4_NS3_ILi64EEEEEEN7cutlass6half_tEfNS7_4arch4Sm80ELb1ELb0ELb1ELb0ELb1ELb0ELb0ELb0ELi2ELi4ELi4ELi4ELb0EE3mmaINS_16FlashAttnBwdSm80ISB_NS_24CollectiveEpilogueBwdGQAIS6_fSA_Li256ELb0ELb1EEENS_25SingleTileBwdLPTSchedulerILb0ELi128ELb1EEEE13SharedStorageENS1_6TensorINS1_11ArrayEngineIfLm32EEENS1_6LayoutINS2_IJNS2_IJNS3_ILi2EEESO_EEESO_NS3_ILi4EEEEEENS2_IJNS2_IJNS3_ILi1EEESO_EEESQ_NS3_ILi8EEEEEEEEEEEEbRKNSB_6ParamsERT0_S12_iNS2_IJiiiEEERT_ENKUlvE_clEv)
        /*2b04*/ 	.word	0x00000000


	//----- nvinfo : EIATTR_FRAME_SIZE
	.align		4
.L_1846:
        /*2b08*/ 	.byte	0x04, 0x11
        /*2b0a*/ 	.short	(.L_1848 - .L_1847)
	.align		4
.L_1847:
        /*2b0c*/ 	.word	index@($_ZN7cutlass13device_kernelIN5flash19enable_sm80_to_sm89INS1_16FlashAttnBwdSm80INS1_25CollectiveMainloopBwdSm80ILi2ELi2EN4cute5tupleIJNS5_1CILi128EEES8_NS7_ILi64EEEEEENS_6half_tEfNS_4arch4Sm80ELb1ELb0ELb1ELb0ELb1ELb0ELb0ELb0ELi2ELi4ELi4ELi4ELb0EEENS1_24CollectiveEpilogueBwdGQAISA_fSD_Li256ELb0ELb1EEENS1_25SingleTileBwdLPTSchedulerILb0ELi128ELb1EEEEEEEEEvNT_6ParamsE$_ZZN5flash25CollectiveMainloopBwdSm80ILi2ELi2EN4cute5tupleIJNS1_1CILi128EEES4_NS3_ILi64EEEEEEN7cutlass6half_tEfNS7_4arch4Sm80ELb1ELb0ELb1ELb0ELb1ELb0ELb0ELb0ELi2ELi4ELi4ELi4ELb0EE3mmaINS_16FlashAttnBwdSm80ISB_NS_24CollectiveEpilogueBwdGQAIS6_fSA_Li256ELb0ELb1EEENS_25SingleTileBwdLPTSchedulerILb0ELi128ELb1EEEE13SharedStorageENS1_6TensorINS1_11ArrayEngineIfLm32EEENS1_6LayoutINS2_IJNS2_IJNS3_ILi2EEESO_EEESO_NS3_ILi4EEEEEENS2_IJNS2_IJNS3_ILi1EEESO_EEESQ_NS3_ILi8EEEEEEEEEEEEbRKNSB_6ParamsERT0_S12_iNS2_IJiiiEEERT_ENKUlvE0_clEv)
        /*2b10*/ 	.word	0x00000000


	//----- nvinfo : EIATTR_FRAME_SIZE
	.align		4
.L_1848:
        /*2b14*/ 	.byte	0x04, 0x11
        /*2b16*/ 	.short	(.L_1850 - .L_1849)
	.align		4
.L_1849:
        /*2b18*/ 	.word	index@($_ZN7cutlass13device_kernelIN5flash19enable_sm80_to_sm89INS1_16FlashAttnBwdSm80INS1_25CollectiveMainloopBwdSm80ILi2ELi2EN4cute5tupleIJNS5_1CILi128EEES8_NS7_ILi64EEEEEENS_6half_tEfNS_4arch4Sm80ELb1ELb0ELb1ELb0ELb1ELb0ELb0ELb0ELi2ELi4ELi4ELi4ELb0EEENS1_24CollectiveEpilogueBwdGQAISA_fSD_Li256ELb0ELb1EEENS1_25SingleTileBwdLPTSchedulerILb0ELi128ELb1EEEEEEEEEvNT_6ParamsE$_ZZN5flash25CollectiveMainloopBwdSm80ILi2ELi2EN4cute5tupleIJNS1_1CILi128EEES4_NS3_ILi64EEEEEEN7cutlass6half_tEfNS7_4arch4Sm80ELb1ELb0ELb1ELb0ELb1ELb0ELb0ELb0ELi2ELi4ELi4ELi4ELb0EE3mmaINS_16FlashAttnBwdSm80ISB_NS_24CollectiveEpilogueBwdGQAIS6_fSA_Li256ELb0ELb1EEENS_25SingleTileBwdLPTSchedulerILb0ELi128ELb1EEEE13SharedStorageENS1_6TensorINS1_11ArrayEngineIfLm32EEENS1_6LayoutINS2_IJNS2_IJNS3_ILi2EEESO_EEESO_NS3_ILi4EEEEEENS2_IJNS2_IJNS3_ILi1EEESO_EEESQ_NS3_ILi8EEEEEEEEEEEEbRKNSB_6ParamsERT0_S12_iNS2_IJiiiEEERT_ENKUliT_E_clIZSC_ISJ_SX_EbS10_S12_S12_iS13_S15_EUlRS16_iE_EEDaiS16_)
        /*2b1c*/ 	.word	0x00000000


	//----- nvinfo : EIATTR_FRAME_SIZE
	.align		4
.L_1850:
        /*2b20*/ 	.byte	0x04, 0x11
        /*2b22*/ 	.short	(.L_1852 - .L_1851)
	.align		4
.L_1851:
        /*2b24*/ 	.word	index@($_ZN7cutlass13device_kernelIN5flash19enable_sm80_to_sm89INS1_16FlashAttnBwdSm80INS1_25CollectiveMainloopBwdSm80ILi2ELi2EN4cute5tupleIJNS5_1CILi128EEES8_NS7_ILi64EEEEEENS_6half_tEfNS_4arch4Sm80ELb1ELb0ELb1ELb0ELb1ELb0ELb0ELb0ELi2ELi4ELi4ELi4ELb0EEENS1_24CollectiveEpilogueBwdGQAISA_fSD_Li256ELb0ELb1EEENS1_25SingleTileBwdLPTSchedulerILb0ELi128ELb1EEEEEEEEEvNT_6ParamsE$_ZZN5flash25CollectiveMainloopBwdSm80ILi2ELi2EN4cute5tupleIJNS1_1CILi128EEES4_NS3_ILi64EEEEEEN7cutlass6half_tEfNS7_4arch4Sm80ELb1ELb0ELb1ELb0ELb1ELb0ELb0ELb0ELi2ELi4ELi4ELi4ELb0EE3mmaINS_16FlashAttnBwdSm80ISB_NS_24CollectiveEpilogueBwdGQAIS6_fSA_Li256ELb0ELb1EEENS_25SingleTileBwdLPTSchedulerILb0ELi128ELb1EEEE13SharedStorageENS1_6TensorINS1_11ArrayEngineIfLm32EEENS1_6LayoutINS2_IJNS2_IJNS3_ILi2EEESO_EEESO_NS3_ILi4EEEEEENS2_IJNS2_IJNS3_ILi1EEESO_EEESQ_NS3_ILi8EEEEEEEEEEEEbRKNSB_6ParamsERT0_S12_iNS2_IJiiiEEERT_ENKUlRT_iE_clINSK_INSL_IfLm64EEENSN_INS2_IJSP_SO_SU_EEESV_EEEEEEDaS17_i)
        /*2b28*/ 	.word	0x00000000


	//----- nvinfo : EIATTR_FRAME_SIZE
	.align		4
.L_1852:
        /*2b2c*/ 	.byte	0x04, 0x11
        /*2b2e*/ 	.short	(.L_1854 - .L_1853)
	.align		4
.L_1853:
        /*2b30*/ 	.word	index@($_ZN7cutlass13device_kernelIN5flash19enable_sm80_to_sm89INS1_16FlashAttnBwdSm80INS1_25CollectiveMainloopBwdSm80ILi2ELi2EN4cute5tupleIJNS5_1CILi128EEES8_NS7_ILi64EEEEEENS_6half_tEfNS_4arch4Sm80ELb1ELb0ELb1ELb0ELb1ELb0ELb0ELb0ELi2ELi4ELi4ELi4ELb0EEENS1_24CollectiveEpilogueBwdGQAISA_fSD_Li256ELb0ELb1EEENS1_25SingleTileBwdLPTSchedulerILb0ELi128ELb1EEEEEEEEEvNT_6ParamsE$_ZZN4cute9transformINS_5tupleIJiiiNS_1CILi0EEEEEENS1_IJNS2_ILi32EEENS2_ILi4EEENS2_ILi2EEENS2_ILi1EEEEEENS1_IJS8_S8_S8_S8_EEEZNS_7crd2crdIS4_S9_SA_EEDaRKT_RKT0_RKT1_EUlRKT_RKT0_RKT1_E_EEDaSE_SH_SK_OT2_ENKUlDpSN_E_clIJiiiS3_EEEDaSX_)
        /*2b34*/ 	.word	0x00000000


	//----- nvinfo : EIATTR_FRAME_SIZE
	.align		4
.L_1854:
        /*2b38*/ 	.byte	0x04, 0x11
        /*2b3a*/ 	.short	(.L_1856 - .L_1855)
	.align		4
.L_1855:
        /*2b3c*/ 	.word	index@($_ZN7cutlass13device_kernelIN5flash19enable_sm80_to_sm89INS1_16FlashAttnBwdSm80INS1_25CollectiveMainloopBwdSm80ILi2ELi2EN4cute5tupleIJNS5_1CILi128EEES8_NS7_ILi64EEEEEENS_6half_tEfNS_4arch4Sm80ELb1ELb0ELb1ELb0ELb1ELb0ELb0ELb0ELi2ELi4ELi4ELi4ELb0EEENS1_24CollectiveEpilogueBwdGQAISA_fSD_Li256ELb0ELb1EEENS1_25SingleTileBwdLPTSchedulerILb0ELi128ELb1EEEEEEEEEvNT_6ParamsE$_ZZN4cute9transformINS_5tupleIJiiNS_1CILi0EEEEEENS1_IJNS1_IJNS2_ILi4EEENS2_ILi8EEEEEES5_NS2_ILi1EEEEEEZNS_7idx2crdIS4_S9_EEDaRKT_RKT0_EUlRKT_RKT0_E_EEDaSD_SG_OT1_ENKUlDpSJ_E_clIJNS1_IJiiEEEiS3_EEEDaSQ_)
        /*2b40*/ 	.word	0x00000000


	//----- nvinfo : EIATTR_FRAME_SIZE
	.align		4
.L_1856:
        /*2b44*/ 	.byte	0x04, 0x11
        /*2b46*/ 	.short	(.L_1858 - .L_1857)
	.align		4
.L_1857:
        /*2b48*/ 	.word	index@($_ZN7cutlass13device_kernelIN5flash19enable_sm80_to_sm89INS1_16FlashAttnBwdSm80INS1_25CollectiveMainloopBwdSm80ILi2ELi2EN4cute5tupleIJNS5_1CILi128EEES8_NS7_ILi64EEEEEENS_6half_tEfNS_4arch4Sm80ELb1ELb0ELb1ELb0ELb1ELb0ELb0ELb0ELi2ELi4ELi4ELi4ELb0EEENS1_24CollectiveEpilogueBwdGQAISA_fSD_Li256ELb0ELb1EEENS1_25SingleTileBwdLPTSchedulerILb0ELi128ELb1EEEEEEEEEvNT_6ParamsE$_ZZN4cute9transformINS_5tupleIJiiNS_1CILi0EEEEEENS1_IJNS1_IJNS2_ILi4EEENS2_ILi8EEEEEENS2_ILi2EEENS2_ILi1EEEEEEZNS_7idx2crdIS4_SA_EEDaRKT_RKT0_EUlRKT_RKT0_E_EEDaSE_SH_OT1_ENKUlDpSK_E_clIJNS1_IJiiEEEiS3_EEEDaSR_)
        /*2b4c*/ 	.word	0x00000000


	//----- nvinfo : EIATTR_FRAME_SIZE
	.align		4
.L_1858:
        /*2b50*/ 	.byte	0x04, 0x11
        /*2b52*/ 	.short	(.L_1860 - .L_1859)
	.align		4
.L_1859:
        /*2b54*/ 	.word	index@($_ZN7cutlass13device_kernelIN5flash19enable_sm80_to_sm89INS1_16FlashAttnBwdSm80INS1_25CollectiveMainloopBwdSm80ILi2ELi2EN4cute5tupleIJNS5_1CILi128EEES8_NS7_ILi64EEEEEENS_6half_tEfNS_4arch4Sm80ELb1ELb0ELb1ELb0ELb1ELb0ELb0ELb0ELi2ELi4ELi4ELi4ELb0EEENS1_24CollectiveEpilogueBwdGQAISA_fSD_Li256ELb0ELb1EEENS1_25SingleTileBwdLPTSchedulerILb0ELi128ELb1EEEEEEEEEvNT_6ParamsE$_ZZN4cute9transformINS_5tupleIJNS_1CILi32EEENS2_ILi4EEENS2_ILi2EEENS2_ILi1EEEEEENS1_IJS6_S3_NS2_ILi128EEENS2_ILi0EEEEEEZNS_7idx2crdIiS7_SA_EEDaRKT_RKT0_RKT1_EUlRKT_RKT0_E_EEDaSE_SH_OSI_ENKUlDpSN_E_clIJiiiS9_EEEDaST_)
        /*2b58*/ 	.word	0x00000000


	//----- nvinfo : EIATTR_FRAME_SIZE
	.align		4
.L_1860:
        /*2b5c*/ 	.byte	0x04, 0x11
        /*2b5e*/ 	.short	(.L_1862 - .L_1861)
	.align		4
.L_1861:
        /*2b60*/ 	.word	index@($_ZN7cutlass13device_kernelIN5flash19enable_sm80_to_sm89INS1_16FlashAttnBwdSm80INS1_25CollectiveMainloopBwdSm80ILi2ELi2EN4cute5tupleIJNS5_1CILi128EEES8_NS7_ILi64EEEEEENS_6half_tEfNS_4arch4Sm80ELb1ELb0ELb1ELb0ELb1ELb0ELb0ELb0ELi2ELi4ELi4ELi4ELb0EEENS1_24CollectiveEpilogueBwdGQAISA_fSD_Li256ELb0ELb1EEENS1_25SingleTileBwdLPTSchedulerILb0ELi128ELb1EEEEEEEEEvNT_6ParamsE$_ZZN4cute7idx2crdIiNS_5tupleIJNS_1CILi32EEENS2_ILi4EEENS2_ILi2EEENS2_ILi1EEEEEENS1_IJS6_S3_NS2_ILi128EEENS2_ILi0EEEEEEEEDaRKT_RKT0_RKT1_ENKUlRKT_RKT0_E_clIS5_S8_EEDaSM_SP_)
        /*2b64*/ 	.word	0x00000000


	//----- nvinfo : EIATTR_FRAME_SIZE
	.align		4
.L_1862:
        /*2b68*/ 	.byte	0x04, 0x11
        /*2b6a*/ 	.short	(.L_1864 - .L_1863)
	.align		4
.L_1863:
        /*2b6c*/ 	.word	index@($_ZN7cutlass13device_kernelIN5flash19enable_sm80_to_sm89INS1_16FlashAttnBwdSm80INS1_25CollectiveMainloopBwdSm80ILi2ELi2EN4cute5tupleIJNS5_1CILi128EEES8_NS7_ILi64EEEEEENS_6half_tEfNS_4arch4Sm80ELb1ELb0ELb1ELb0ELb1ELb0ELb0ELb0ELi2ELi4ELi4ELi4ELb0EEENS1_24CollectiveEpilogueBwdGQAISA_fSD_Li256ELb0ELb1EEENS1_25SingleTileBwdLPTSchedulerILb0ELi128ELb1EEEEEEEEEvNT_6ParamsE$_ZZN4cute7idx2crdINS_5tupleIJiiNS_1CILi0EEEEEENS1_IJNS1_IJNS2_ILi4EEENS2_ILi8EEEEEES5_NS2_ILi1EEEEEEEEDaRKT_RKT0_ENKUlRKT_RKT0_E_clIiS7_EEDaSI_SL_)
        /*2b70*/ 	.word	0x00000000


	//----- nvinfo : EIATTR_FRAME_SIZE
	.align		4
.L_1864:
        /*2b74*/ 	.byte	0x04, 0x11
        /*2b76*/ 	.short	(.L_1866 - .L_1865)
	.align		4
.L_1865:
        /*2b78*/ 	.word	index@($_ZN7cutlass13device_kernelIN5flash19enable_sm80_to_sm89INS1_16FlashAttnBwdSm80INS1_25CollectiveMainloopBwdSm80ILi2ELi2EN4cute5tupleIJNS5_1CILi128EEES8_NS7_ILi64EEEEEENS_6half_tEfNS_4arch4Sm80ELb1ELb0ELb1ELb0ELb1ELb0ELb0ELb0ELi2ELi4ELi4ELi4ELb0EEENS1_24CollectiveEpilogueBwdGQAISA_fSD_Li256ELb0ELb1EEENS1_25SingleTileBwdLPTSchedulerILb0ELi128ELb1EEEEEEEEEvNT_6ParamsE$_ZZN4cute7idx2crdINS_5tupleIJiiNS_1CILi0EEEEEENS1_IJNS1_IJNS2_ILi4EEENS2_ILi8EEEEEES5_NS2_ILi1EEEEEEEEDaRKT_RKT0_ENKUlRKT_RKT0_E_clIiS5_EEDaSI_SL_)
        /*2b7c*/ 	.word	0x00000000


	//----- nvinfo : EIATTR_FRAME_SIZE
	.align		4
.L_1866:
        /*2b80*/ 	.byte	0x04, 0x11
        /*2b82*/ 	.short	(.L_1868 - .L_1867)
	.align		4
.L_1867:
        /*2b84*/ 	.word	index@($_ZN7cutlass13device_kernelIN5flash19enable_sm80_to_sm89INS1_16FlashAttnBwdSm80INS1_25CollectiveMainloopBwdSm80ILi2ELi2EN4cute5tupleIJNS5_1CILi128EEES8_NS7_ILi64EEEEEENS_6half_tEfNS_4arch4Sm80ELb1ELb0ELb1ELb0ELb1ELb0ELb0ELb0ELi2ELi4ELi4ELi4ELb0EEENS1_24CollectiveEpilogueBwdGQAISA_fSD_Li256ELb0ELb1EEENS1_25SingleTileBwdLPTSchedulerILb0ELi128ELb1EEEEEEEEEvNT_6ParamsE$_ZZN4cute7idx2crdINS_5tupleIJiiNS_1CILi0EEEEEENS1_IJNS1_IJNS2_ILi4EEENS2_ILi8EEEEEENS2_ILi2EEENS2_ILi1EEEEEEEEDaRKT_RKT0_ENKUlRKT_RKT0_E_clIiS8_EEDaSJ_SM_)
        /*2b88*/ 	.word	0x00000000


	//----- nvinfo : EIATTR_FRAME_SIZE
	.align		4
.L_1868:
        /*2b8c*/ 	.byte	0x04, 0x11
        /*2b8e*/ 	.short	(.L_1870 - .L_1869)
	.align		4
.L_1869:
        /*2b90*/ 	.word	index@($_ZN7cutlass13device_kernelIN5flash19enable_sm80_to_sm89INS1_16FlashAttnBwdSm80INS1_25CollectiveMainloopBwdSm80ILi2ELi2EN4cute5tupleIJNS5_1CILi128EEES8_NS7_ILi64EEEEEENS_6half_tEfNS_4arch4Sm80ELb1ELb0ELb1ELb0ELb1ELb0ELb0ELb0ELi2ELi4ELi4ELi4ELb0EEENS1_24CollectiveEpilogueBwdGQAISA_fSD_Li256ELb0ELb1EEENS1_25SingleTileBwdLPTSchedulerILb0ELi128ELb1EEEEEEEEEvNT_6ParamsE$_ZZN4cute7idx2crdINS_5tupleIJiiNS_1CILi0EEEEEENS1_IJNS1_IJNS2_ILi4EEENS2_ILi8EEEEEENS2_ILi2EEENS2_ILi1EEEEEEEEDaRKT_RKT0_ENKUlRKT_RKT0_E_clIiS7_EEDaSJ_SM_)
        /*2b94*/ 	.word	0x00000000


	//----- nvinfo : EIATTR_FRAME_SIZE
	.align		4
.L_1870:
        /*2b98*/ 	.byte	0x04, 0x11
        /*2b9a*/ 	.short	(.L_1872 - .L_1871)
	.align		4
.L_1871:
        /*2b9c*/ 	.word	index@($_ZN7cutlass13device_kernelIN5flash19enable_sm80_to_sm89INS1_16FlashAttnBwdSm80INS1_25CollectiveMainloopBwdSm80ILi2ELi2EN4cute5tupleIJNS5_1CILi128EEES8_NS7_ILi64EEEEEENS_6half_tEfNS_4arch4Sm80ELb1ELb0ELb1ELb0ELb1ELb0ELb0ELb0ELi2ELi4ELi4ELi4ELb0EEENS1_24CollectiveEpilogueBwdGQAISA_fSD_Li256ELb0ELb1EEENS1_25SingleTileBwdLPTSchedulerILb0ELi128ELb1EEEEEEEEEvNT_6ParamsE$_ZZN4cute7flattenINS_5tupleIJNS_1CILi1EEENS1_IJiiiEEENS2_ILi64EEENS1_IJNS2_ILi72EEENS2_ILi144EEENS2_ILi288EEEEEENS2_ILi512EEEEEEEEDaRKT_ENKUlRKT_E_clIS4_EEDaSH_)
        /*2ba0*/ 	.word	0x00000000


	//----- nvinfo : EIATTR_FRAME_SIZE
	.align		4
.L_1872:
        /*2ba4*/ 	.byte	0x04, 0x11
        /*2ba6*/ 	.short	(.L_1874 - .L_1873)
	.align		4
.L_1873:
        /*2ba8*/ 	.word	index@($_ZN7cutlass13device_kernelIN5flash19enable_sm80_to_sm89INS1_16FlashAttnBwdSm80INS1_25CollectiveMainloopBwdSm80ILi2ELi2EN4cute5tupleIJNS5_1CILi128EEES8_NS7_ILi64EEEEEENS_6half_tEfNS_4arch4Sm80ELb1ELb0ELb1ELb0ELb1ELb0ELb0ELb0ELi2ELi4ELi4ELi4ELb0EEENS1_24CollectiveEpilogueBwdGQAISA_fSD_Li256ELb0ELb1EEENS1_25SingleTileBwdLPTSchedulerILb0ELi128ELb1EEEEEEEEEvNT_6ParamsE$_ZZN4cute7flattenINS_5tupleIJNS_1CILi1EEENS1_IJNS2_ILi8EEEiiEEENS2_ILi64EEENS1_IJiNS2_ILi144EEENS2_ILi288EEEEEENS2_ILi512EEEEEEEEDaRKT_ENKUlRKT_E_clIS9_EEDaSH_)
        /*2bac*/ 	.word	0x00000000


	//----- nvinfo : EIATTR_FRAME_SIZE
	.align		4
.L_1874:
        /*2bb0*/ 	.byte	0x04, 0x11
        /*2bb2*/ 	.short	(.L_1876 - .L_1875)
	.align		4
.L_1875:
        /*2bb4*/ 	.word	index@($_ZN7cutlass13device_kernelIN5flash19enable_sm80_to_sm89INS1_16FlashAttnBwdSm80INS1_25CollectiveMainloopBwdSm80ILi2ELi2EN4cute5tupleIJNS5_1CILi128EEES8_NS7_ILi64EEEEEENS_6half_tEfNS_4arch4Sm80ELb1ELb0ELb1ELb0ELb1ELb0ELb0ELb0ELi2ELi4ELi4ELi4ELb0EEENS1_24CollectiveEpilogueBwdGQAISA_fSD_Li256ELb0ELb1EEENS1_25SingleTileBwdLPTSchedulerILb0ELi128ELb1EEEEEEEEEvNT_6ParamsE$_ZZN4cute7flattenINS_5tupleIJNS_1CILi1EEENS1_IJNS2_ILi8EEEiiEEENS2_ILi64EEENS1_IJiNS2_ILi144EEENS2_ILi288EEEEEENS2_ILi512EEEEEEEEDaRKT_ENKUlRKT_E_clIS5_EEDaSH_)
        /*2bb8*/ 	.word	0x00000000


	//----- nvinfo : EIATTR_FRAME_SIZE
	.align		4
.L_1876:
        /*2bbc*/ 	.byte	0x04, 0x11
        /*2bbe*/ 	.short	(.L_1878 - .L_1877)
	.align		4
.L_1877:
        /*2bc0*/ 	.word	index@($_ZN7cutlass13device_kernelIN5flash19enable_sm80_to_sm89INS1_16FlashAttnBwdSm80INS1_25CollectiveMainloopBwdSm80ILi2ELi2EN4cute5tupleIJNS5_1CILi128EEES8_NS7_ILi64EEEEEENS_6half_tEfNS_4arch4Sm80ELb1ELb0ELb1ELb0ELb1ELb0ELb0ELb0ELi2ELi4ELi4ELi4ELb0EEENS1_24CollectiveEpilogueBwdGQAISA_fSD_Li256ELb0ELb1EEENS1_25SingleTileBwdLPTSchedulerILb0ELi128ELb1EEEEEEEEEvNT_6ParamsE$_ZZN4cute7flattenINS_5tupleIJNS1_IJNS_1CILi0EEENS1_IJNS2_ILi1EEENS2_ILi512EEEiEEEEEENS2_ILi4096EEENS1_IJiNS2_ILi8192EEEEEEEEEEEDaRKT_ENKUlRKT_E_clISA_EEDaSH_)
        /*2bc4*/ 	.word	0x00000000


	//----- nvinfo : EIATTR_FRAME_SIZE
	.align		4
.L_1878:
        /*2bc8*/ 	.byte	0x04, 0x11
        /*2bca*/ 	.short	(.L_1880 - .L_1879)
	.align		4
.L_1879:
        /*2bcc*/ 	.word	index@($_ZN7cutlass13device_kernelIN5flash19enable_sm80_to_sm89INS1_16FlashAttnBwdSm80INS1_25CollectiveMainloopBwdSm80ILi2ELi2EN4cute5tupleIJNS5_1CILi128EEES8_NS7_ILi64EEEEEENS_6half_tEfNS_4arch4Sm80ELb1ELb0ELb1ELb0ELb1ELb0ELb0ELb0ELi2ELi4ELi4ELi4ELb0EEENS1_24CollectiveEpilogueBwdGQAISA_fSD_Li256ELb0ELb1EEENS1_25SingleTileBwdLPTSchedulerILb0ELi128ELb1EEEEEEEEEvNT_6ParamsE$_ZZN4cute7flattenINS_5tupleIJNS1_IJNS_1CILi0EEENS1_IJNS2_ILi1EEENS2_ILi512EEEiEEEEEENS2_ILi4096EEENS1_IJiNS2_ILi8192EEEEEEEEEEEDaRKT_ENKUlRKT_E_clIS7_EEDaSH_)
        /*2bd0*/ 	.word	0x00000000


	//----- nvinfo : EIATTR_FRAME_SIZE
	.align		4
.L_1880:
        /*2bd4*/ 	.byte	0x04, 0x11
        /*2bd6*/ 	.short	(.L_1882 - .L_1881)
	.align		4
.L_1881:
        /*2bd8*/ 	.word	index@($_ZN7cutlass13device_kernelIN5flash19enable_sm80_to_sm89INS1_16FlashAttnBwdSm80INS1_25CollectiveMainloopBwdSm80ILi2ELi2EN4cute5tupleIJNS5_1CILi128EEES8_NS7_ILi64EEEEEENS_6half_tEfNS_4arch4Sm80ELb1ELb0ELb1ELb0ELb1ELb0ELb0ELb0ELi2ELi4ELi4ELi4ELb0EEENS1_24CollectiveEpilogueBwdGQAISA_fSD_Li256ELb0ELb1EEENS1_25SingleTileBwdLPTSchedulerILb0ELi128ELb1EEEEEEEEEvNT_6ParamsE$_ZZN4cute7crd2crdINS_5tupleIJiiiNS_1CILi0EEEEEENS1_IJNS2_ILi32EEENS2_ILi4EEENS2_ILi2EEENS2_ILi1EEEEEENS1_IJS8_S8_S8_S8_EEEEEDaRKT_RKT0_RKT1_ENKUlRKT_RKT0_RKT1_E_clIiS7_S8_EEDaSM_SP_SS_)
        /*2bdc*/ 	.word	0x00000000


	//----- nvinfo : EIATTR_FRAME_SIZE
	.align		4
.L_1882:
        /*2be0*/ 	.byte	0x04, 0x11
        /*2be2*/ 	.short	(.L_1884 - .L_1883)
	.align		4
.L_1883:
        /*2be4*/ 	.word	index@($_ZN7cutlass13device_kernelIN5flash19enable_sm80_to_sm89INS1_16FlashAttnBwdSm80INS1_25CollectiveMainloopBwdSm80ILi2ELi2EN4cute5tupleIJNS5_1CILi128EEES8_NS7_ILi64EEEEEENS_6half_tEfNS_4arch4Sm80ELb1ELb0ELb1ELb0ELb1ELb0ELb0ELb0ELi2ELi4ELi4ELi4ELb0EEENS1_24CollectiveEpilogueBwdGQAISA_fSD_Li256ELb0ELb1EEENS1_25SingleTileBwdLPTSchedulerILb0ELi128ELb1EEEEEEEEEvNT_6ParamsE$_ZZN4cute7crd2crdINS_5tupleIJiiiNS_1CILi0EEEEEENS1_IJNS2_ILi32EEENS2_ILi4EEENS2_ILi2EEENS2_ILi1EEEEEENS1_IJS8_S8_S8_S8_EEEEEDaRKT_RKT0_RKT1_ENKUlRKT_RKT0_RKT1_E_clIiS6_S8_EEDaSM_SP_SS_)
        /*2be8*/ 	.word	0x00000000


	//----- nvinfo : EIATTR_FRAME_SIZE
	.align		4
.L_1884:
        /*2bec*/ 	.byte	0x04, 0x11
        /*2bee*/ 	.short	(.L_1886 - .L_1885)
	.align		4
.L_1885:
        /*2bf0*/ 	.word	index@($_ZN7cutlass13device_kernelIN5flash19enable_sm80_to_sm89INS1_16FlashAttnBwdSm80INS1_25CollectiveMainloopBwdSm80ILi2ELi2EN4cute5tupleIJNS5_1CILi128EEES8_NS7_ILi64EEEEEENS_6half_tEfNS_4arch4Sm80ELb1ELb0ELb1ELb0ELb1ELb0ELb0ELb0ELi2ELi4ELi4ELi4ELb0EEENS1_24CollectiveEpilogueBwdGQAISA_fSD_Li256ELb0ELb1EEENS1_25SingleTileBwdLPTSchedulerILb0ELi128ELb1EEEEEEEEEvNT_6ParamsE$_ZZN4cute7crd2crdINS_5tupleIJiiiNS_1CILi0EEEEEENS1_IJNS2_ILi32EEENS2_ILi4EEENS2_ILi2EEENS2_ILi1EEEEEENS1_IJS8_S8_S8_S8_EEEEEDaRKT_RKT0_RKT1_ENKUlRKT_RKT0_RKT1_E_clIiS5_S8_EEDaSM_SP_SS_)
        /*2bf4*/ 	.word	0x00000000


	//----- nvinfo : EIATTR_FRAME_SIZE
	.align		4
.L_1886:
        /*2bf8*/ 	.byte	0x04, 0x11
        /*2bfa*/ 	.short	(.L_1888 - .L_1887)
	.align		4
.L_1887:
        /*2bfc*/ 	.word	index@($_ZN7cutlass13device_kernelIN5flash19enable_sm80_to_sm89INS1_16FlashAttnBwdSm80INS1_25CollectiveMainloopBwdSm80ILi2ELi2EN4cute5tupleIJNS5_1CILi128EEES8_NS7_ILi64EEEEEENS_6half_tEfNS_4arch4Sm80ELb1ELb0ELb1ELb0ELb1ELb0ELb0ELb0ELi2ELi4ELi4ELi4ELb0EEENS1_24CollectiveEpilogueBwdGQAISA_fSD_Li256ELb0ELb1EEENS1_25SingleTileBwdLPTSchedulerILb0ELi128ELb1EEEEEEEEEvNT_6ParamsE$_ZZN4cute6upcastILi2ENS_5tupleIJNS1_IJNS_1CILi1EEENS1_IJNS2_ILi2EEES4_S4_EEEEEES4_NS1_IJS4_S4_EEEEEENS1_IJNS1_IJNS2_ILi0EEENS1_IJS3_NS2_ILi512EEEiEEEEEENS2_ILi4096EEENS1_IJiNS2_ILi8192EEEEEEEEEEEDaRKT0_RKT1_ENKUlRKT_RKT0_E_clIS7_SF_EEDaSP_SS_)
        /*2c00*/ 	.word	0x00000000


	//----- nvinfo : EIATTR_FRAME_SIZE
	.align		4
.L_1888:
        /*2c04*/ 	.byte	0x04, 0x11
        /*2c06*/ 	.short	(.L_1890 - .L_1889)
	.align		4
.L_1889:
        /*2c08*/ 	.word	index@($_ZN7cutlass13device_kernelIN5flash19enable_sm80_to_sm89INS1_16FlashAttnBwdSm80INS1_25CollectiveMainloopBwdSm80ILi2ELi2EN4cute5tupleIJNS5_1CILi128EEES8_NS7_ILi64EEEEEENS_6half_tEfNS_4arch4Sm80ELb1ELb0ELb1ELb0ELb1ELb0ELb0ELb0ELi2ELi4ELi4ELi4ELb0EEENS1_24CollectiveEpilogueBwdGQAISA_fSD_Li256ELb0ELb1EEENS1_25SingleTileBwdLPTSchedulerILb0ELi128ELb1EEEEEEEEEvNT_6ParamsE$_ZZN4cute6upcastILi2ENS_5tupleIJNS1_IJNS_1CILi1EEENS1_IJNS2_ILi2EEES4_S4_EEEEEES4_NS1_IJS4_S4_EEEEEENS1_IJNS1_IJNS2_ILi0EEENS1_IJS3_NS2_ILi512EEEiEEEEEENS2_ILi4096EEENS1_IJiNS2_ILi8192EEEEEEEEEEEDaRKT0_RKT1_ENKUlRKT_RKT0_E_clIS6_SC_EEDaSP_SS_)
        /*2c0c*/ 	.word	0x00000000


	//----- nvinfo : EIATTR_FRAME_SIZE
	.align		4
.L_1890:
        /*2c10*/ 	.byte	0x04, 0x11
        /*2c12*/ 	.short	(.L_1892 - .L_1891)
	.align		4
.L_1891:
        /*2c14*/ 	.word	index@($_ZN7cutlass13device_kernelIN5flash19enable_sm80_to_sm89INS1_16FlashAttnBwdSm80INS1_25CollectiveMainloopBwdSm80ILi2ELi2EN4cute5tupleIJNS5_1CILi128EEES8_NS7_ILi64EEEEEENS_6half_tEfNS_4arch4Sm80ELb1ELb0ELb1ELb0ELb1ELb0ELb0ELb0ELi2ELi4ELi4ELi4ELb0EEENS1_24CollectiveEpilogueBwdGQAISA_fSD_Li256ELb0ELb1EEENS1_25SingleTileBwdLPTSchedulerILb0ELi128ELb1EEEEEEEEEvNT_6ParamsE$_ZZN4cute6detail16composition_implINS_5tupleIJNS_1CILi8EEENS3_ILi2EEES5_S5_S4_S5_EEENS2_IJNS3_ILi1EEEiiiNS3_ILi72EEENS3_ILi512EEEEEENS2_IJNS2_IJS5_S5_S5_EEES5_NS3_ILi4EEEEEENS2_IJNS2_IJS7_S9_S4_EEENS3_ILi4096EEENS3_ILi16EEEEEEEEDaRKT_RKT0_RKT1_RKT2_ENKUlRKT_RKT0_E_clISC_SG_EEDaSW_SZ_)
        /*2c18*/ 	.word	0x00000000


	//----- nvinfo : EIATTR_FRAME_SIZE
	.align		4
.L_1892:
        /*2c1c*/ 	.byte	0x04, 0x11
        /*2c1e*/ 	.short	(.L_1894 - .L_1893)
	.align		4
.L_1893:
        /*2c20*/ 	.word	index@($_ZN7cutlass13device_kernelIN5flash19enable_sm80_to_sm89INS1_16FlashAttnBwdSm80INS1_25CollectiveMainloopBwdSm80ILi2ELi2EN4cute5tupleIJNS5_1CILi128EEES8_NS7_ILi64EEEEEENS_6half_tEfNS_4arch4Sm80ELb1ELb0ELb1ELb0ELb1ELb0ELb0ELb0ELi2ELi4ELi4ELi4ELb0EEENS1_24CollectiveEpilogueBwdGQAISA_fSD_Li256ELb0ELb1EEENS1_25SingleTileBwdLPTSchedulerILb0ELi128ELb1EEEEEEEEEvNT_6ParamsE$_ZZN4cute6detail16composition_implINS_5tupleIJNS_1CILi8EEENS3_ILi2EEES5_S5_S4_S5_EEENS2_IJNS3_ILi1EEEiiiNS3_ILi72EEENS3_ILi512EEEEEENS2_IJNS2_IJS5_S5_S5_EEES5_NS3_ILi4EEEEEENS2_IJNS2_IJS7_S9_S4_EEENS3_ILi4096EEENS3_ILi16EEEEEEEEDaRKT_RKT0_RKT1_RKT2_ENKUlRKT_RKT0_E_clISB_SE_EEDaSW_SZ_)
        /*2c24*/ 	.word	0x00000000


	//----- nvinfo : EIATTR_FRAME_SIZE
	.align		4
.L_1894:
        /*2c28*/ 	.byte	0x04, 0x11
        /*2c2a*/ 	.short	(.L_1896 - .L_1895)
	.align		4
.L_1895:
        /*2c2c*/ 	.word	index@($_ZN7cutlass13device_kernelIN5flash19enable_sm80_to_sm89INS1_16FlashAttnBwdSm80INS1_25CollectiveMainloopBwdSm80ILi2ELi2EN4cute5tupleIJNS5_1CILi128EEES8_NS7_ILi64EEEEEENS_6half_tEfNS_4arch4Sm80ELb1ELb0ELb1ELb0ELb1ELb0ELb0ELb0ELi2ELi4ELi4ELi4ELb0EEENS1_24CollectiveEpilogueBwdGQAISA_fSD_Li256ELb0ELb1EEENS1_25SingleTileBwdLPTSchedulerILb0ELi128ELb1EEEEEEEEEvNT_6ParamsE$_ZZN4cute6detail16composition_implINS_5tupleIJNS_1CILi8EEENS3_ILi2EEES5_S5_S4_S5_EEENS2_IJNS3_ILi1EEEiiiNS3_ILi72EEENS3_ILi512EEEEEENS2_IJNS2_IJS5_S5_S5_EEES5_NS2_IJNS3_ILi4EEES5_EEEEEENS2_IJNS2_IJS7_S9_S4_EEENS3_ILi4096EEENS2_IJNS3_ILi16EEENS3_ILi8192EEEEEEEEEEEDaRKT_RKT0_RKT1_RKT2_ENKUlRKT_RKT0_E_clISD_SJ_EEDaSZ_S12_)
        /*2c30*/ 	.word	0x00000000


	//----- nvinfo : EIATTR_FRAME_SIZE
	.align		4
.L_1896:
        /*2c34*/ 	.byte	0x04, 0x11
        /*2c36*/ 	.short	(.L_1898 - .L_1897)
	.align		4
.L_1897:
        /*2c38*/ 	.word	index@($_ZN7cutlass13device_kernelIN5flash19enable_sm80_to_sm89INS1_16FlashAttnBwdSm80INS1_25CollectiveMainloopBwdSm80ILi2ELi2EN4cute5tupleIJNS5_1CILi128EEES8_NS7_ILi64EEEEEENS_6half_tEfNS_4arch4Sm80ELb1ELb0ELb1ELb0ELb1ELb0ELb0ELb0ELi2ELi4ELi4ELi4ELb0EEENS1_24CollectiveEpilogueBwdGQAISA_fSD_Li256ELb0ELb1EEENS1_25SingleTileBwdLPTSchedulerILb0ELi128ELb1EEEEEEEEEvNT_6ParamsE$_ZZN4cute6detail16composition_implINS_5tupleIJNS_1CILi8EEENS3_ILi2EEES5_S5_S4_S5_EEENS2_IJNS3_ILi1EEEiiiNS3_ILi72EEENS3_ILi512EEEEEENS2_IJNS2_IJS5_S5_S5_EEES5_NS2_IJNS3_ILi4EEES5_EEEEEENS2_IJNS2_IJS7_S9_S4_EEENS3_ILi4096EEENS2_IJNS3_ILi16EEENS3_ILi8192EEEEEEEEEEEDaRKT_RKT0_RKT1_RKT2_ENKUlRKT_RKT0_E_clISB_SF_EEDaSZ_S12_)
        /*2c3c*/ 	.word	0x00000000


	//----- nvinfo : EIATTR_FRAME_SIZE
	.align		4
.L_1898:
        /*2c40*/ 	.byte	0x04, 0x11
        /*2c42*/ 	.short	(.L_1900 - .L_1899)
	.align		4
.L_1899:
        /*2c44*/ 	.word	index@($_ZN7cutlass13device_kernelIN5flash19enable_sm80_to_sm89INS1_16FlashAttnBwdSm80INS1_25CollectiveMainloopBwdSm80ILi2ELi2EN4cute5tupleIJNS5_1CILi128EEES8_NS7_ILi64EEEEEENS_6half_tEfNS_4arch4Sm80ELb1ELb0ELb1ELb0ELb1ELb0ELb0ELb0ELi2ELi4ELi4ELi4ELb0EEENS1_24CollectiveEpilogueBwdGQAISA_fSD_Li256ELb0ELb1EEENS1_25SingleTileBwdLPTSchedulerILb0ELi128ELb1EEEEEEEEEvNT_6ParamsE$_ZZN4cute6detail16composition_implINS_5tupleIJNS_1CILi8EEENS3_ILi2EEES5_S5_S4_S5_EEENS2_IJNS3_ILi1EEEiiiNS3_ILi72EEENS3_ILi512EEEEEENS2_IJNS2_IJS5_S5_EEES4_NS3_ILi4EEEEEENS2_IJNS2_IJS7_S4_EEENS3_ILi1024EEENS3_ILi16EEEEEEEEDaRKT_RKT0_RKT1_RKT2_ENKUlRKT_RKT0_E_clISC_SG_EEDaSW_SZ_)
        /*2c48*/ 	.word	0x00000000


	//----- nvinfo : EIATTR_FRAME_SIZE
	.align		4
.L_1900:
        /*2c4c*/ 	.byte	0x04, 0x11
        /*2c4e*/ 	.short	(.L_1902 - .L_1901)
	.align		4
.L_1901:
        /*2c50*/ 	.word	index@($_ZN7cutlass13device_kernelIN5flash19enable_sm80_to_sm89INS1_16FlashAttnBwdSm80INS1_25CollectiveMainloopBwdSm80ILi2ELi2EN4cute5tupleIJNS5_1CILi128EEES8_NS7_ILi64EEEEEENS_6half_tEfNS_4arch4Sm80ELb1ELb0ELb1ELb0ELb1ELb0ELb0ELb0ELi2ELi4ELi4ELi4ELb0EEENS1_24CollectiveEpilogueBwdGQAISA_fSD_Li256ELb0ELb1EEENS1_25SingleTileBwdLPTSchedulerILb0ELi128ELb1EEEEEEEEEvNT_6ParamsE$_ZZN4cute6detail16composition_implINS_5tupleIJNS_1CILi8EEENS3_ILi2EEES5_S5_S4_S5_EEENS2_IJNS3_ILi1EEEiiiNS3_ILi72EEENS3_ILi512EEEEEENS2_IJNS2_IJS5_S5_EEES4_NS3_ILi4EEEEEENS2_IJNS2_IJS7_S4_EEENS3_ILi1024EEENS3_ILi16EEEEEEEEDaRKT_RKT0_RKT1_RKT2_ENKUlRKT_RKT0_E_clISB_SE_EEDaSW_SZ_)
        /*2c54*/ 	.word	0x00000000


	//----- nvinfo : EIATTR_FRAME_SIZE
	.align		4
.L_1902:
        /*2c58*/ 	.byte	0x04, 0x11
        /*2c5a*/ 	.short	(.L_1904 - .L_1903)
	.align		4
.L_1903:
        /*2c5c*/ 	.word	index@($_ZN7cutlass13device_kernelIN5flash19enable_sm80_to_sm89INS1_16FlashAttnBwdSm80INS1_25CollectiveMainloopBwdSm80ILi2ELi2EN4cute5tupleIJNS5_1CILi128EEES8_NS7_ILi64EEEEEENS_6half_tEfNS_4arch4Sm80ELb1ELb0ELb1ELb0ELb1ELb0ELb0ELb0ELi2ELi4ELi4ELi4ELb0EEENS1_24CollectiveEpilogueBwdGQAISA_fSD_Li256ELb0ELb1EEENS1_25SingleTileBwdLPTSchedulerILb0ELi128ELb1EEEEEEEEEvNT_6ParamsE$_ZZN4cute6detail16composition_implINS_5tupleIJNS_1CILi16EEENS3_ILi2EEES5_S5_NS3_ILi4EEES5_EEENS2_IJNS3_ILi1EEEiiiNS3_ILi144EEENS3_ILi512EEEEEENS2_IJNS2_IJS5_S5_EEES6_NS3_ILi8EEEEEENS2_IJNS2_IJNS3_ILi64EEESA_EEES4_NS3_ILi1024EEEEEEEEDaRKT_RKT0_RKT1_RKT2_ENKUlRKT_RKT0_E_clISC_SG_EEDaSX_S10_)
        /*2c60*/ 	.word	0x00000000


	//----- nvinfo : EIATTR_FRAME_SIZE
	.align		4
.L_1904:
        /*2c64*/ 	.byte	0x04, 0x11
        /*2c66*/ 	.short	(.L_1906 - .L_1905)
	.align		4
.L_1905:
        /*2c68*/ 	.word	index@($_ZN7cutlass13device_kernelIN5flash19enable_sm80_to_sm89INS1_16FlashAttnBwdSm80INS1_25CollectiveMainloopBwdSm80ILi2ELi2EN4cute5tupleIJNS5_1CILi128EEES8_NS7_ILi64EEEEEENS_6half_tEfNS_4arch4Sm80ELb1ELb0ELb1ELb0ELb1ELb0ELb0ELb0ELi2ELi4ELi4ELi4ELb0EEENS1_24CollectiveEpilogueBwdGQAISA_fSD_Li256ELb0ELb1EEENS1_25SingleTileBwdLPTSchedulerILb0ELi128ELb1EEEEEEEEEvNT_6ParamsE$_ZZN4cute6detail16composition_implINS_5tupleIJNS_1CILi16EEENS3_ILi2EEES5_S5_NS3_ILi4EEES5_EEENS2_IJNS3_ILi1EEEiiiNS3_ILi144EEENS3_ILi512EEEEEENS2_IJNS2_IJS5_S5_EEES6_NS3_ILi8EEEEEENS2_IJNS2_IJNS3_ILi64EEESA_EEES4_NS3_ILi1024EEEEEEEEDaRKT_RKT0_RKT1_RKT2_ENKUlRKT_RKT0_E_clIS6_S4_EEDaSX_S10_)
        /*2c6c*/ 	.word	0x00000000


	//----- nvinfo : EIATTR_FRAME_SIZE
	.align		4
.L_1906:
        /*2c70*/ 	.byte	0x04, 0x11
        /*2c72*/ 	.short	(.L_1908 - .L_1907)
	.align		4
.L_1907:
        /*2c74*/ 	.word	index@($_ZN7cutlass13device_kernelIN5flash19enable_sm80_to_sm89INS1_16FlashAttnBwdSm80INS1_25CollectiveMainloopBwdSm80ILi2ELi2EN4cute5tupleIJNS5_1CILi128EEES8_NS7_ILi64EEEEEENS_6half_tEfNS_4arch4Sm80ELb1ELb0ELb1ELb0ELb1ELb0ELb0ELb0ELi2ELi4ELi4ELi4ELb0EEENS1_24CollectiveEpilogueBwdGQAISA_fSD_Li256ELb0ELb1EEENS1_25SingleTileBwdLPTSchedulerILb0ELi128ELb1EEEEEEEEEvNT_6ParamsE$_ZZN4cute5sliceINS_5tupleIJNS_10UnderscoreES2_iEEENS1_IJNS1_IJNS_1CILi1EEENS4_ILi0EEEEEEiNS4_ILi1024EEEEEEEEDaRKT_RKT0_ENKUlRKT_RKT0_E_clIS2_iEEDaSI_SL_)
        /*2c78*/ 	.word	0x00000000


	//----- nvinfo : EIATTR_FRAME_SIZE
	.align		4
.L_1908:
        /*2c7c*/ 	.byte	0x04, 0x11
        /*2c7e*/ 	.short	(.L_1910 - .L_1909)
	.align		4
.L_1909:
        /*2c80*/ 	.word	index@($_ZN7cutlass13device_kernelIN5flash19enable_sm80_to_sm89INS1_16FlashAttnBwdSm80INS1_25CollectiveMainloopBwdSm80ILi2ELi2EN4cute5tupleIJNS5_1CILi128EEES8_NS7_ILi64EEEEEENS_6half_tEfNS_4arch4Sm80ELb1ELb0ELb1ELb0ELb1ELb0ELb0ELb0ELi2ELi4ELi4ELi4ELb0EEENS1_24CollectiveEpilogueBwdGQAISA_fSD_Li256ELb0ELb1EEENS1_25SingleTileBwdLPTSchedulerILb0ELi128ELb1EEEEEEEEEvNT_6ParamsE$_ZZN4cute5sliceINS_5tupleIJNS_10UnderscoreES2_S2_iEEENS1_IJNS1_IJNS_1CILi1EEENS4_ILi0EEEEEEiNS4_ILi1024EEENS4_ILi8192EEEEEEEEDaRKT_RKT0_ENKUlRKT_RKT0_E_clIS2_iEEDaSJ_SM_)
        /*2c84*/ 	.word	0x00000000


	//----- nvinfo : EIATTR_FRAME_SIZE
	.align		4
.L_1910:
        /*2c88*/ 	.byte	0x04, 0x11
        /*2c8a*/ 	.short	(.L_1912 - .L_1911)
	.align		4
.L_1911:
        /*2c8c*/ 	.word	index@($_ZN7cutlass13device_kernelIN5flash19enable_sm80_to_sm89INS1_16FlashAttnBwdSm80INS1_25CollectiveMainloopBwdSm80ILi2ELi2EN4cute5tupleIJNS5_1CILi128EEES8_NS7_ILi64EEEEEENS_6half_tEfNS_4arch4Sm80ELb1ELb0ELb1ELb0ELb1ELb0ELb0ELb0ELi2ELi4ELi4ELi4ELb0EEENS1_24CollectiveEpilogueBwdGQAISA_fSD_Li256ELb0ELb1EEENS1_25SingleTileBwdLPTSchedulerILb0ELi128ELb1EEEEEEEEEvNT_6ParamsE$_ZZN4cute5sliceINS_5tupleIJNS_10UnderscoreES2_S2_iEEENS1_IJNS1_IJNS_1CILi1EEENS4_ILi0EEEEEENS4_ILi4096EEENS1_IJiiEEENS1_IJS6_NS4_ILi8192EEEEEEEEEEEDaRKT_RKT0_ENKUlRKT_RKT0_E_clIS2_S9_EEDaSL_SO_)
        /*2c90*/ 	.word	0x00000000


	//----- nvinfo : EIATTR_FRAME_SIZE
	.align		4
.L_1912:
        /*2c94*/ 	.byte	0x04, 0x11
        /*2c96*/ 	.short	(.L_1914 - .L_1913)
	.align		4
.L_1913:
        /*2c98*/ 	.word	index@($_ZN7cutlass13device_kernelIN5flash19enable_sm80_to_sm89INS1_16FlashAttnBwdSm80INS1_25CollectiveMainloopBwdSm80ILi2ELi2EN4cute5tupleIJNS5_1CILi128EEES8_NS7_ILi64EEEEEENS_6half_tEfNS_4arch4Sm80ELb1ELb0ELb1ELb0ELb1ELb0ELb0ELb0ELi2ELi4ELi4ELi4ELb0EEENS1_24CollectiveEpilogueBwdGQAISA_fSD_Li256ELb0ELb1EEENS1_25SingleTileBwdLPTSchedulerILb0ELi128ELb1EEEEEEEEEvNT_6ParamsE$_ZZN4cute5sliceINS_5tupleIJNS_10UnderscoreES2_NS_1CILi0EEEEEENS1_IJNS1_IJNS3_ILi1EEES4_EEEiNS3_ILi1024EEEEEEEEDaRKT_RKT0_ENKUlRKT_RKT0_E_clIS2_iEEDaSI_SL_)
        /*2c9c*/ 	.word	0x00000000


	//----- nvinfo : EIATTR_FRAME_SIZE
	.align		4
.L_1914:
        /*2ca0*/ 	.byte	0x04, 0x11
        /*2ca2*/ 	.short	(.L_1916 - .L_1915)
	.align		4
.L_1915:
        /*2ca4*/ 	.word	index@($_ZN7cutlass13device_kernelIN5flash19enable_sm80_to_sm89INS1_16FlashAttnBwdSm80INS1_25CollectiveMainloopBwdSm80ILi2ELi2EN4cute5tupleIJNS5_1CILi128EEES8_NS7_ILi64EEEEEENS_6half_tEfNS_4arch4Sm80ELb1ELb0ELb1ELb0ELb1ELb0ELb0ELb0ELi2ELi4ELi4ELi4ELb0EEENS1_24CollectiveEpilogueBwdGQAISA_fSD_Li256ELb0ELb1EEENS1_25SingleTileBwdLPTSchedulerILb0ELi128ELb1EEEEEEEEEvNT_6ParamsE$_ZZN4cute5sliceINS_5tupleIJNS1_IJNS_10UnderscoreENS_1CILi0EEEEEENS1_IJS4_S2_EEEEEENS1_IJNS1_IJNS1_IJNS3_ILi1EEES4_EEES4_EEENS1_IJNS1_IJS4_S4_EEEiEEEEEEEEDaRKT_RKT0_ENKUlRKT_RKT0_E_clIS6_SC_EEDaSM_SP_)
        /*2ca8*/ 	.word	0x00000000


	//----- nvinfo : EIATTR_FRAME_SIZE
	.align		4
.L_1916:
        /*2cac*/ 	.byte	0x04, 0x11
        /*2cae*/ 	.short	(.L_1918 - .L_1917)
	.align		4
.L_1917:
        /*2cb0*/ 	.word	index@($_ZN7cutlass13device_kernelIN5flash19enable_sm80_to_sm89INS1_16FlashAttnBwdSm80INS1_25CollectiveMainloopBwdSm80ILi2ELi2EN4cute5tupleIJNS5_1CILi128EEES8_NS7_ILi64EEEEEENS_6half_tEfNS_4arch4Sm80ELb1ELb0ELb1ELb0ELb1ELb0ELb0ELb0ELi2ELi4ELi4ELi4ELb0EEENS1_24CollectiveEpilogueBwdGQAISA_fSD_Li256ELb0ELb1EEENS1_25SingleTileBwdLPTSchedulerILb0ELi128ELb1EEEEEEEEEvNT_6ParamsE$_ZZN4cute4takeILi1ELi3ENS_5tupleIJNS1_IJiNS_1CILi512EEEEEENS1_IJiiEEENS2_ILi1024EEEEEEEEDaRKT1_ENKUlDpRKT_E_clIJS5_S6_EEEDaSE_)
        /*2cb4*/ 	.word	0x00000000


	//----- nvinfo : EIATTR_FRAME_SIZE
	.align		4
.L_1918:
        /*2cb8*/ 	.byte	0x04, 0x11
        /*2cba*/ 	.short	(.L_1920 - .L_1919)
	.align		4
.L_1919:
        /*2cbc*/ 	.word	index@($_ZN7cutlass13device_kernelIN5flash19enable_sm80_to_sm89INS1_16FlashAttnBwdSm80INS1_25CollectiveMainloopBwdSm80ILi2ELi2EN4cute5tupleIJNS5_1CILi128EEES8_NS7_ILi64EEEEEENS_6half_tEfNS_4arch4Sm80ELb1ELb0ELb1ELb0ELb1ELb0ELb0ELb0ELi2ELi4ELi4ELi4ELb0EEENS1_24CollectiveEpilogueBwdGQAISA_fSD_Li256ELb0ELb1EEENS1_25SingleTileBwdLPTSchedulerILb0ELi128ELb1EEEEEEEEEvNT_6ParamsE$_ZZN4cute4takeILi1ELi3ENS_5tupleIJNS1_IJNS_1CILi1EEEiEEENS2_ILi1024EEENS1_IJiiEEEEEEEEDaRKT1_ENKUlDpRKT_E_clIJS5_S6_EEEDaSE_)
        /*2cc0*/ 	.word	0x00000000


	//----- nvinfo : EIATTR_FRAME_SIZE
	.align		4
.L_1920:
        /*2cc4*/ 	.byte	0x04, 0x11
        /*2cc6*/ 	.short	(.L_1922 - .L_1921)
	.align		4
.L_1921:
        /*2cc8*/ 	.word	index@($_ZN7cutlass13device_kernelIN5flash19enable_sm80_to_sm89INS1_16FlashAttnBwdSm80INS1_25CollectiveMainloopBwdSm80ILi2ELi2EN4cute5tupleIJNS5_1CILi128EEES8_NS7_ILi64EEEEEENS_6half_tEfNS_4arch4Sm80ELb1ELb0ELb1ELb0ELb1ELb0ELb0ELb0ELi2ELi4ELi4ELi4ELb0EEENS1_24CollectiveEpilogueBwdGQAISA_fSD_Li256ELb0ELb1EEENS1_25SingleTileBwdLPTSchedulerILb0ELi128ELb1EEEEEEEEEvNT_6ParamsE$_ZZN4cute4takeILi1ELi3ENS_5tupleIJNS1_IJNS_1CILi1EEENS2_ILi512EEEiEEENS2_ILi4096EEENS1_IJiiEEEEEEEEDaRKT1_ENKUlDpRKT_E_clIJS6_S7_EEEDaSF_)
        /*2ccc*/ 	.word	0x00000000


	//----- nvinfo : EIATTR_FRAME_SIZE
	.align		4
.L_1922:
        /*2cd0*/ 	.byte	0x04, 0x11
        /*2cd2*/ 	.short	(.L_1924 - .L_1923)
	.align		4
.L_1923:
        /*2cd4*/ 	.word	index@($_ZN7cutlass13device_kernelIN5flash19enable_sm80_to_sm89INS1_16FlashAttnBwdSm80INS1_25CollectiveMainloopBwdSm80ILi2ELi2EN4cute5tupleIJNS5_1CILi128EEES8_NS7_ILi64EEEEEENS_6half_tEfNS_4arch4Sm80ELb1ELb0ELb1ELb0ELb1ELb0ELb0ELb0ELi2ELi4ELi4ELi4ELb0EEENS1_24CollectiveEpilogueBwdGQAISA_fSD_Li256ELb0ELb1EEENS1_25SingleTileBwdLPTSchedulerILb0ELi128ELb1EEEEEEEEEvNT_6ParamsE$_ZZN4cute4takeILi1ELi3ENS_5tupleIJNS1_IJNS_1CILi1EEENS2_ILi512EEEiEEENS2_ILi4096EEENS1_IJNS1_IJiiEEENS2_ILi8192EEEEEEEEEEEDaRKT1_ENKUlDpRKT_E_clIJS6_S9_EEEDaSH_)
        /*2cd8*/ 	.word	0x00000000


	//----- nvinfo : EIATTR_FRAME_SIZE
	.align		4
.L_1924:
        /*2cdc*/ 	.byte	0x04, 0x11
        /*2cde*/ 	.short	(.L_1926 - .L_1925)
	.align		4
.L_1925:
        /*2ce0*/ 	.word	index@($_ZN7cutlass13device_kernelIN5flash19enable_sm80_to_sm89INS1_16FlashAttnBwdSm80INS1_25CollectiveMainloopBwdSm80ILi2ELi2EN4cute5tupleIJNS5_1CILi128EEES8_NS7_ILi64EEEEEENS_6half_tEfNS_4arch4Sm80ELb1ELb0ELb1ELb0ELb1ELb0ELb0ELb0ELi2ELi4ELi4ELi4ELb0EEENS1_24CollectiveEpilogueBwdGQAISA_fSD_Li256ELb0ELb1EEENS1_25SingleTileBwdLPTSchedulerILb0ELi128ELb1EEEEEEEEEvNT_6ParamsE$_ZZN4cute4takeILi1ELi2ENS_5tupleIJNS1_IJNS_1CILi1EEENS2_ILi0EEEEEEiEEEEEDaRKT1_ENKUlDpRKT_E_clIJiEEEDaSD_)
        /*2ce4*/ 	.word	0x00000000


	//----- nvinfo : EIATTR_FRAME_SIZE
	.align		4
.L_1926:
        /*2ce8*/ 	.byte	0x04, 0x11
        /*2cea*/ 	.short	(.L_1928 - .L_1927)
	.align		4
.L_1927:
        /*2cec*/ 	.word	index@($_ZN7cutlass13device_kernelIN5flash19enable_sm80_to_sm89INS1_16FlashAttnBwdSm80INS1_25CollectiveMainloopBwdSm80ILi2ELi2EN4cute5tupleIJNS5_1CILi128EEES8_NS7_ILi64EEEEEENS_6half_tEfNS_4arch4Sm80ELb1ELb0ELb1ELb0ELb1ELb0ELb0ELb0ELi2ELi4ELi4ELi4ELb0EEENS1_24CollectiveEpilogueBwdGQAISA_fSD_Li256ELb0ELb1EEENS1_25SingleTileBwdLPTSchedulerILb0ELi128ELb1EEEEEEEEEvNT_6ParamsE$_ZZN4cute4diceINS_5tupleIJNS1_IJiNS1_IJiNS_1CILi0EEEEEEEEENS1_IJNS_10UnderscoreENS1_IJS6_S6_EEEEEEEEES9_EEDaRKT_RKT0_ENKUlRKT_RKT0_E_clIS5_S5_EEDaSI_SL_)
        /*2cf0*/ 	.word	0x00000000


	//----- nvinfo : EIATTR_FRAME_SIZE
	.align		4
.L_1928:
        /*2cf4*/ 	.byte	0x04, 0x11
        /*2cf6*/ 	.short	(.L_1930 - .L_1929)
	.align		4
.L_1929:
        /*2cf8*/ 	.word	index@($_ZN7cutlass13device_kernelIN5flash19enable_sm80_to_sm89INS1_16FlashAttnBwdSm80INS1_25CollectiveMainloopBwdSm80ILi2ELi2EN4cute5tupleIJNS5_1CILi128EEES8_NS7_ILi64EEEEEENS_6half_tEfNS_4arch4Sm80ELb1ELb0ELb1ELb0ELb1ELb0ELb0ELb0ELi2ELi4ELi4ELi4ELb0EEENS1_24CollectiveEpilogueBwdGQAISA_fSD_Li256ELb0ELb1EEENS1_25SingleTileBwdLPTSchedulerILb0ELi128ELb1EEEEEEEEEvNT_6ParamsE$_ZZN4cute16flatten_to_tupleINS_5tupleIJNS_1CILi4096EEENS1_IJiiEEEEEEEEDaRKT_ENKUlRKT_E_clIS4_EEDaSB_)
        /*2cfc*/ 	.word	0x00000000


	//----- nvinfo : EIATTR_FRAME_SIZE
	.align		4
.L_1930:
        /*2d00*/ 	.byte	0x04, 0x11
        /*2d02*/ 	.short	(.L_1932 - .L_1931)
	.align		4
.L_1931:
        /*2d04*/ 	.word	index@($_ZN7cutlass13device_kernelIN5flash19enable_sm80_to_sm89INS1_16FlashAttnBwdSm80INS1_25CollectiveMainloopBwdSm80ILi2ELi2EN4cute5tupleIJNS5_1CILi128EEES8_NS7_ILi64EEEEEENS_6half_tEfNS_4arch4Sm80ELb1ELb0ELb1ELb0ELb1ELb0ELb0ELb0ELi2ELi4ELi4ELi4ELb0EEENS1_24CollectiveEpilogueBwdGQAISA_fSD_Li256ELb0ELb1EEENS1_25SingleTileBwdLPTSchedulerILb0ELi128ELb1EEEEEEEEEvNT_6ParamsE$_ZZN4cute16flatten_to_tupleINS_5tupleIJNS_1CILi4096EEENS1_IJNS1_IJiiEEENS2_ILi8192EEEEEEEEEEEDaRKT_ENKUlRKT_E_clIS6_EEDaSD_)
        /*2d08*/ 	.word	0x00000000


	//----- nvinfo : EIATTR_FRAME_SIZE
	.align		4
.L_1932:
        /*2d0c*/ 	.byte	0x04, 0x11
        /*2d0e*/ 	.short	(.L_1934 - .L_1933)
	.align		4
.L_1933:
        /*2d10*/ 	.word	index@($_ZN7cutlass13device_kernelIN5flash19enable_sm80_to_sm89INS1_16FlashAttnBwdSm80INS1_25CollectiveMainloopBwdSm80ILi2ELi2EN4cute5tupleIJNS5_1CILi128EEES8_NS7_ILi64EEEEEENS_6half_tEfNS_4arch4Sm80ELb1ELb0ELb1ELb0ELb1ELb0ELb0ELb0ELi2ELi4ELi4ELi4ELb0EEENS1_24CollectiveEpilogueBwdGQAISA_fSD_Li256ELb0ELb1EEENS1_25SingleTileBwdLPTSchedulerILb0ELi128ELb1EEEEEEEEEvNT_6ParamsE$_ZZN4cute16flatten_to_tupleINS_5tupleIJNS_1CILi1024EEENS1_IJiiEEEEEEEEDaRKT_ENKUlRKT_E_clIS4_EEDaSB_)
        /*2d14*/ 	.word	0x00000000


	//----- nvinfo : EIATTR_FRAME_SIZE
	.align		4
.L_1934:
        /*2d18*/ 	.byte	0x04, 0x11
        /*2d1a*/ 	.short	(.L_1936 - .L_1935)
	.align		4
.L_1935:
        /*2d1c*/ 	.word	index@($_ZN7cutlass13device_kernelIN5flash19enable_sm80_to_sm89INS1_16FlashAttnBwdSm80INS1_25CollectiveMainloopBwdSm80ILi2ELi2EN4cute5tupleIJNS5_1CILi128EEES8_NS7_ILi64EEEEEENS_6half_tEfNS_4arch4Sm80ELb1ELb0ELb1ELb0ELb1ELb0ELb0ELb0ELi2ELi4ELi4ELi4ELb0EEENS1_24CollectiveEpilogueBwdGQAISA_fSD_Li256ELb0ELb1EEENS1_25SingleTileBwdLPTSchedulerILb0ELi128ELb1EEEEEEEEEvNT_6ParamsE$_ZZN4cute16flatten_to_tupleINS_5tupleIJNS1_IJiiEEENS_1CILi1024EEEEEEEEDaRKT_ENKUlRKT_E_clIS2_EEDaSB_)
        /*2d20*/ 	.word	0x00000000


	//----- nvinfo : EIATTR_FRAME_SIZE
	.align		4
.L_1936:
        /*2d24*/ 	.byte	0x04, 0x11
        /*2d26*/ 	.short	(.L_1938 - .L_1937)
	.align		4
.L_1937:
        /*2d28*/ 	.word	index@($_ZN7cutlass13device_kernelIN5flash19enable_sm80_to_sm89INS1_16FlashAttnBwdSm80INS1_25CollectiveMainloopBwdSm80ILi2ELi2EN4cute5tupleIJNS5_1CILi128EEES8_NS7_ILi64EEEEEENS_6half_tEfNS_4arch4Sm80ELb1ELb0ELb1ELb0ELb1ELb0ELb0ELb0ELi2ELi4ELi4ELi4ELb0EEENS1_24CollectiveEpilogueBwdGQAISA_fSD_Li256ELb0ELb1EEENS1_25SingleTileBwdLPTSchedulerILb0ELi128ELb1EEEEEEEEEvNT_6ParamsE$_ZZN4cute14logical_divideINS_5tupleIJNS1_IJNS_1CILi8EEENS2_ILi1EEEEEENS1_IJNS2_ILi2EEEEEEEEENS1_IJNS1_IJS4_NS2_ILi0EEEEEENS1_IJiEEEEEENS1_IJS5_NS_6LayoutIS4_S9_EEEEEEEDaRKNSD_IT_T0_EERKT1_ENKUlRKT_RKT0_E_clINSD_IS7_SB_EESE_EEDaSQ_ST_)
        /*2d2c*/ 	.word	0x00000000


	//----- nvinfo : EIATTR_FRAME_SIZE
	.align		4
.L_1938:
        /*2d30*/ 	.byte	0x04, 0x11
        /*2d32*/ 	.short	(.L_1940 - .L_1939)
	.align		4
.L_1939:
        /*2d34*/ 	.word	index@($_ZN7cutlass13device_kernelIN5flash19enable_sm80_to_sm89INS1_16FlashAttnBwdSm80INS1_25CollectiveMainloopBwdSm80ILi2ELi2EN4cute5tupleIJNS5_1CILi128EEES8_NS7_ILi64EEEEEENS_6half_tEfNS_4arch4Sm80ELb1ELb0ELb1ELb0ELb1ELb0ELb0ELb0ELi2ELi4ELi4ELi4ELb0EEENS1_24CollectiveEpilogueBwdGQAISA_fSD_Li256ELb0ELb1EEENS1_25SingleTileBwdLPTSchedulerILb0ELi128ELb1EEEEEEEEEvNT_6ParamsE$_ZZN4cute13to_mixed_bitsINS_5tupleIJNS1_IJNS_1CILi4EEENS2_ILi8EEEEEES3_NS2_ILi1EEEEEENS1_IJNS1_IJNS2_ILi128EEENS2_ILi0EEEEEENS2_ILi16EEES9_EEENS1_IJNS1_IJiiEEEiS9_EEEEEDaRKT_RKT0_RKT1_ENKUlRKT_RKT0_RKT1_E_clIS5_SA_SD_EEDaSQ_ST_SW_)
        /*2d38*/ 	.word	0x00000000


	//----- nvinfo : EIATTR_FRAME_SIZE
	.align		4
.L_1940:
        /*2d3c*/ 	.byte	0x04, 0x11
        /*2d3e*/ 	.short	(.L_1942 - .L_1941)
	.align		4
.L_1941:
        /*2d40*/ 	.word	index@($_ZN7cutlass13device_kernelIN5flash19enable_sm80_to_sm89INS1_16FlashAttnBwdSm80INS1_25CollectiveMainloopBwdSm80ILi2ELi2EN4cute5tupleIJNS5_1CILi128EEES8_NS7_ILi64EEEEEENS_6half_tEfNS_4arch4Sm80ELb1ELb0ELb1ELb0ELb1ELb0ELb0ELb0ELi2ELi4ELi4ELi4ELb0EEENS1_24CollectiveEpilogueBwdGQAISA_fSD_Li256ELb0ELb1EEENS1_25SingleTileBwdLPTSchedulerILb0ELi128ELb1EEEEEEEEEvNT_6ParamsE$_ZZN4cute13to_mixed_bitsINS_5tupleIJNS1_IJNS_1CILi4EEENS2_ILi8EEEEEES3_NS2_ILi1EEEEEENS1_IJNS1_IJNS2_ILi128EEENS2_ILi0EEEEEENS2_ILi16EEES9_EEENS1_IJNS1_IJiiEEEiS9_EEEEEDaRKT_RKT0_RKT1_ENKUlRKT_RKT0_RKT1_E_clIS3_SB_iEEDaSQ_ST_SW_)
        /*2d44*/ 	.word	0x00000000


	//----- nvinfo : EIATTR_FRAME_SIZE
	.align		4
.L_1942:
        /*2d48*/ 	.byte	0x04, 0x11
        /*2d4a*/ 	.short	(.L_1944 - .L_1943)
	.align		4
.L_1943:
        /*2d4c*/ 	.word	index@($_ZN7cutlass13device_kernelIN5flash19enable_sm80_to_sm89INS1_16FlashAttnBwdSm80INS1_25CollectiveMainloopBwdSm80ILi2ELi2EN4cute5tupleIJNS5_1CILi128EEES8_NS7_ILi64EEEEEENS_6half_tEfNS_4arch4Sm80ELb1ELb0ELb1ELb0ELb1ELb0ELb0ELb0ELi2ELi4ELi4ELi4ELb0EEENS1_24CollectiveEpilogueBwdGQAISA_fSD_Li256ELb0ELb1EEENS1_25SingleTileBwdLPTSchedulerILb0ELi128ELb1EEEEEEEEEvNT_6ParamsE$_ZZN4cute13to_mixed_bitsINS_5tupleIJNS1_IJNS_1CILi4EEENS2_ILi8EEEEEES3_NS2_ILi1EEEEEENS1_IJNS1_IJNS2_ILi128EEENS2_ILi0EEEEEENS2_ILi16EEES9_EEENS1_IJNS1_IJiiEEEiS9_EEEEEDaRKT_RKT0_RKT1_ENKUlDpRKT_E_clIJNS_9MixedBitsILj0ELj384EEENSU_ILj0ELj48EEENS2_ILj0EEEEEEDaSR_)
        /*2d50*/ 	.word	0x00000000


	//----- nvinfo : EIATTR_FRAME_SIZE
	.align		4
.L_1944:
        /*2d54*/ 	.byte	0x04, 0x11
        /*2d56*/ 	.short	(.L_1946 - .L_1945)
	.align		4
.L_1945:
        /*2d58*/ 	.word	index@($_ZN7cutlass13device_kernelIN5flash19enable_sm80_to_sm89INS1_16FlashAttnBwdSm80INS1_25CollectiveMainloopBwdSm80ILi2ELi2EN4cute5tupleIJNS5_1CILi128EEES8_NS7_ILi64EEEEEENS_6half_tEfNS_4arch4Sm80ELb1ELb0ELb1ELb0ELb1ELb0ELb0ELb0ELi2ELi4ELi4ELi4ELb0EEENS1_24CollectiveEpilogueBwdGQAISA_fSD_Li256ELb0ELb1EEENS1_25SingleTileBwdLPTSchedulerILb0ELi128ELb1EEEEEEEEEvNT_6ParamsE$_ZZN4cute13to_mixed_bitsINS_5tupleIJNS1_IJNS_1CILi4EEENS2_ILi8EEEEEES3_NS2_ILi1EEEEEENS1_IJNS1_IJNS2_ILi0EEENS2_ILi64EEEEEES8_S8_EEENS1_IJNS1_IJiiEEEiS8_EEEEEDaRKT_RKT0_RKT1_ENKUlRKT_RKT0_RKT1_E_clIS5_SA_SC_EEDaSP_SS_SV_)
        /*2d5c*/ 	.word	0x00000000


	//----- nvinfo : EIATTR_FRAME_SIZE
	.align		4
.L_1946:
        /*2d60*/ 	.byte	0x04, 0x11
        /*2d62*/ 	.short	(.L_1948 - .L_1947)
	.align		4
.L_1947:
        /*2d64*/ 	.word	index@($_ZN7cutlass13device_kernelIN5flash19enable_sm80_to_sm89INS1_16FlashAttnBwdSm80INS1_25CollectiveMainloopBwdSm80ILi2ELi2EN4cute5tupleIJNS5_1CILi128EEES8_NS7_ILi64EEEEEENS_6half_tEfNS_4arch4Sm80ELb1ELb0ELb1ELb0ELb1ELb0ELb0ELb0ELi2ELi4ELi4ELi4ELb0EEENS1_24CollectiveEpilogueBwdGQAISA_fSD_Li256ELb0ELb1EEENS1_25SingleTileBwdLPTSchedulerILb0ELi128ELb1EEEEEEEEEvNT_6ParamsE$_ZZN4cute13to_mixed_bitsINS_5tupleIJNS1_IJNS_1CILi4EEENS2_ILi8EEEEEES3_NS2_ILi1EEEEEENS1_IJNS1_IJNS2_ILi0EEENS2_ILi64EEEEEES8_S8_EEENS1_IJNS1_IJiiEEEiS8_EEEEEDaRKT_RKT0_RKT1_ENKUlDpRKT_E_clIJNS_9MixedBitsILj0ELj448EEENS2_ILj0EEESV_EEEDaSQ_)
        /*2d68*/ 	.word	0x00000000


	//----- nvinfo : EIATTR_FRAME_SIZE
	.align		4
.L_1948:
        /*2d6c*/ 	.byte	0x04, 0x11
        /*2d6e*/ 	.short	(.L_1950 - .L_1949)
	.align		4
.L_1949:
        /*2d70*/ 	.word	index@($_ZN7cutlass13device_kernelIN5flash19enable_sm80_to_sm89INS1_16FlashAttnBwdSm80INS1_25CollectiveMainloopBwdSm80ILi2ELi2EN4cute5tupleIJNS5_1CILi128EEES8_NS7_ILi64EEEEEENS_6half_tEfNS_4arch4Sm80ELb1ELb0ELb1ELb0ELb1ELb0ELb0ELb0ELi2ELi4ELi4ELi4ELb0EEENS1_24CollectiveEpilogueBwdGQAISA_fSD_Li256ELb0ELb1EEENS1_25SingleTileBwdLPTSchedulerILb0ELi128ELb1EEEEEEEEEvNT_6ParamsE$_ZZN4cute13to_mixed_bitsINS_5tupleIJNS1_IJNS_1CILi4EEENS2_ILi8EEEEEENS2_ILi2EEENS2_ILi1EEEEEENS1_IJNS1_IJNS2_ILi128EEENS2_ILi0EEEEEES4_SA_EEENS1_IJNS1_IJiiEEEiSA_EEEEEDaRKT_RKT0_RKT1_ENKUlRKT_RKT0_RKT1_E_clIS6_S4_iEEDaSQ_ST_SW_)
        /*2d74*/ 	.word	0x00000000


	//----- nvinfo : EIATTR_FRAME_SIZE
	.align		4
.L_1950:
        /*2d78*/ 	.byte	0x04, 0x11
        /*2d7a*/ 	.short	(.L_1952 - .L_1951)
	.align		4
.L_1951:
        /*2d7c*/ 	.word	index@($_ZN7cutlass13device_kernelIN5flash19enable_sm80_to_sm89INS1_16FlashAttnBwdSm80INS1_25CollectiveMainloopBwdSm80ILi2ELi2EN4cute5tupleIJNS5_1CILi128EEES8_NS7_ILi64EEEEEENS_6half_tEfNS_4arch4Sm80ELb1ELb0ELb1ELb0ELb1ELb0ELb0ELb0ELi2ELi4ELi4ELi4ELb0EEENS1_24CollectiveEpilogueBwdGQAISA_fSD_Li256ELb0ELb1EEENS1_25SingleTileBwdLPTSchedulerILb0ELi128ELb1EEEEEEEEEvNT_6ParamsE$_ZZN4cute13to_mixed_bitsINS_5tupleIJNS1_IJNS_1CILi4EEENS2_ILi8EEEEEENS2_ILi2EEENS2_ILi1EEEEEENS1_IJNS1_IJNS2_ILi128EEENS2_ILi0EEEEEES4_SA_EEENS1_IJNS1_IJiiEEEiSA_EEEEEDaRKT_RKT0_RKT1_ENKUlRKT_RKT0_RKT1_E_clIS5_SB_SD_EEDaSQ_ST_SW_)
        /*2d80*/ 	.word	0x00000000


	//----- nvinfo : EIATTR_FRAME_SIZE
	.align		4
.L_1952:
        /*2d84*/ 	.byte	0x04, 0x11
        /*2d86*/ 	.short	(.L_1954 - .L_1953)
	.align		4
.L_1953:
        /*2d88*/ 	.word	index@($_ZN7cutlass13device_kernelIN5flash19enable_sm80_to_sm89INS1_16FlashAttnBwdSm80INS1_25CollectiveMainloopBwdSm80ILi2ELi2EN4cute5tupleIJNS5_1CILi128EEES8_NS7_ILi64EEEEEENS_6half_tEfNS_4arch4Sm80ELb1ELb0ELb1ELb0ELb1ELb0ELb0ELb0ELi2ELi4ELi4ELi4ELb0EEENS1_24CollectiveEpilogueBwdGQAISA_fSD_Li256ELb0ELb1EEENS1_25SingleTileBwdLPTSchedulerILb0ELi128ELb1EEEEEEEEEvNT_6ParamsE$_ZZN4cute13to_mixed_bitsINS_5tupleIJNS1_IJNS_1CILi4EEENS2_ILi8EEEEEENS2_ILi2EEENS2_ILi1EEEEEENS1_IJNS1_IJNS2_ILi128EEENS2_ILi0EEEEEES4_SA_EEENS1_IJNS1_IJiiEEEiSA_EEEEEDaRKT_RKT0_RKT1_ENKUlDpRKT_E_clIJNS_9MixedBitsILj0ELj384EEENSU_ILj0ELj8EEENS2_ILj0EEEEEEDaSR_)
        /*2d8c*/ 	.word	0x00000000


	//----- nvinfo : EIATTR_FRAME_SIZE
	.align		4
.L_1954:
        /*2d90*/ 	.byte	0x04, 0x11
        /*2d92*/ 	.short	(.L_1956 - .L_1955)
	.align		4
.L_1955:
        /*2d94*/ 	.word	index@($_ZN7cutlass13device_kernelIN5flash19enable_sm80_to_sm89INS1_16FlashAttnBwdSm80INS1_25CollectiveMainloopBwdSm80ILi2ELi2EN4cute5tupleIJNS5_1CILi128EEES8_NS7_ILi64EEEEEENS_6half_tEfNS_4arch4Sm80ELb1ELb0ELb1ELb0ELb1ELb0ELb0ELb0ELi2ELi4ELi4ELi4ELb0EEENS1_24CollectiveEpilogueBwdGQAISA_fSD_Li256ELb0ELb1EEENS1_25SingleTileBwdLPTSchedulerILb0ELi128ELb1EEEEEEEEEvNT_6ParamsE$_ZZN4cute13to_mixed_bitsINS_5tupleIJNS1_IJNS_1CILi4EEENS2_ILi8EEEEEENS2_ILi2EEENS2_ILi1EEEEEENS1_IJNS1_IJNS2_ILi0EEENS2_ILi64EEEEEES9_S9_EEENS1_IJNS1_IJiiEEEiS9_EEEEEDaRKT_RKT0_RKT1_ENKUlRKT_RKT0_RKT1_E_clIS5_SB_SD_EEDaSQ_ST_SW_)
        /*2d98*/ 	.word	0x00000000


	//----- nvinfo : EIATTR_FRAME_SIZE
	.align		4
.L_1956:
        /*2d9c*/ 	.byte	0x04, 0x11
        /*2d9e*/ 	.short	(.L_1958 - .L_1957)
	.align		4
.L_1957:
        /*2da0*/ 	.word	index@($_ZN7cutlass13device_kernelIN5flash19enable_sm80_to_sm89INS1_16FlashAttnBwdSm80INS1_25CollectiveMainloopBwdSm80ILi2ELi2EN4cute5tupleIJNS5_1CILi128EEES8_NS7_ILi64EEEEEENS_6half_tEfNS_4arch4Sm80ELb1ELb0ELb1ELb0ELb1ELb0ELb0ELb0ELi2ELi4ELi4ELi4ELb0EEENS1_24CollectiveEpilogueBwdGQAISA_fSD_Li256ELb0ELb1EEENS1_25SingleTileBwdLPTSchedulerILb0ELi128ELb1EEEEEEEEEvNT_6ParamsE$_ZZN4cute13to_mixed_bitsINS_5tupleIJNS1_IJNS_1CILi4EEENS2_ILi8EEEEEENS2_ILi2EEENS2_ILi1EEEEEENS1_IJNS1_IJNS2_ILi0EEENS2_ILi64EEEEEES9_S9_EEENS1_IJNS1_IJiiEEEiS9_EEEEEDaRKT_RKT0_RKT1_ENKUlDpRKT_E_clIJNS_9MixedBitsILj0ELj448EEENS2_ILj0EEESW_EEEDaSR_)
        /*2da4*/ 	.word	0x00000000


	//----- nvinfo : EIATTR_FRAME_SIZE
	.align		4
.L_1958:
        /*2da8*/ 	.byte	0x04, 0x11
        /*2daa*/ 	.short	(.L_1960 - .L_1959)
	.align		4
.L_1959:
        /*2dac*/ 	.word	index@($_ZN7cutlass13device_kernelIN5flash19enable_sm80_to_sm89INS1_16FlashAttnBwdSm80INS1_25CollectiveMainloopBwdSm80ILi2ELi2EN4cute5tupleIJNS5_1CILi128EEES8_NS7_ILi64EEEEEENS_6half_tEfNS_4arch4Sm80ELb1ELb0ELb1ELb0ELb1ELb0ELb0ELb0ELi2ELi4ELi4ELi4ELb0EEENS1_24CollectiveEpilogueBwdGQAISA_fSD_Li256ELb0ELb1EEENS1_25SingleTileBwdLPTSchedulerILb0ELi128ELb1EEEEEEEEEvNT_6ParamsE$_ZZN4cute12filter_tupleINS_5tupleIJNS_1CILi4096EEENS1_IJiiEEEEEEZNS_16flatten_to_tupleIS5_EEDaRKT_EUlRKT_E_EEDaS9_OT0_ENKUlDpSC_E_clIJNS1_IJS3_EEES4_EEEDaSG_)
        /*2db0*/ 	.word	0x00000000


	//----- nvinfo : EIATTR_FRAME_SIZE
	.align		4
.L_1960:
        /*2db4*/ 	.byte	0x04, 0x11
        /*2db6*/ 	.short	(.L_1962 - .L_1961)
	.align		4
.L_1961:
        /*2db8*/ 	.word	index@($_ZN7cutlass13device_kernelIN5flash19enable_sm80_to_sm89INS1_16FlashAttnBwdSm80INS1_25CollectiveMainloopBwdSm80ILi2ELi2EN4cute5tupleIJNS5_1CILi128EEES8_NS7_ILi64EEEEEENS_6half_tEfNS_4arch4Sm80ELb1ELb0ELb1ELb0ELb1ELb0ELb0ELb0ELi2ELi4ELi4ELi4ELb0EEENS1_24CollectiveEpilogueBwdGQAISA_fSD_Li256ELb0ELb1EEENS1_25SingleTileBwdLPTSchedulerILb0ELi128ELb1EEEEEEEEEvNT_6ParamsE$_ZZN4cute12filter_tupleINS_5tupleIJNS_1CILi4096EEENS1_IJNS1_IJiiEEENS2_ILi8192EEEEEEEEEZNS_16flatten_to_tupleIS7_EEDaRKT_EUlRKT_E_EEDaSB_OT0_ENKUlDpSE_E_clIJNS1_IJS3_EEENS1_IJiiS5_EEEEEEDaSI_)
        /*2dbc*/ 	.word	0x00000000


	//----- nvinfo : EIATTR_FRAME_SIZE
	.align		4
.L_1962:
        /*2dc0*/ 	.byte	0x04, 0x11
        /*2dc2*/ 	.short	(.L_1964 - .L_1963)
	.align		4
.L_1963:
        /*2dc4*/ 	.word	index@($_ZN7cutlass13device_kernelIN5flash19enable_sm80_to_sm89INS1_16FlashAttnBwdSm80INS1_25CollectiveMainloopBwdSm80ILi2ELi2EN4cute5tupleIJNS5_1CILi128EEES8_NS7_ILi64EEEEEENS_6half_tEfNS_4arch4Sm80ELb1ELb0ELb1ELb0ELb1ELb0ELb0ELb0ELi2ELi4ELi4ELi4ELb0EEENS1_24CollectiveEpilogueBwdGQAISA_fSD_Li256ELb0ELb1EEENS1_25SingleTileBwdLPTSchedulerILb0ELi128ELb1EEEEEEEEEvNT_6ParamsE$_ZZN4cute12filter_tupleINS_5tupleIJNS_1CILi1EEENS1_IJiiiEEENS2_ILi64EEENS1_IJNS2_ILi72EEENS2_ILi144EEENS2_ILi288EEEEEENS2_ILi512EEEEEEZNS_7flattenISB_EEDaRKT_EUlRKT_E_EEDaSF_OT0_ENKUlDpSI_E_clIJNS1_IJS3_EEES4_NS1_IJS5_EEES9_NS1_IJSA_EEEEEEDaSM_)
        /*2dc8*/ 	.word	0x00000000


	//----- nvinfo : EIATTR_FRAME_SIZE
	.align		4
.L_1964:
        /*2dcc*/ 	.byte	0x04, 0x11
        /*2dce*/ 	.short	(.L_1966 - .L_1965)
	.align		4
.L_1965:
        /*2dd0*/ 	.word	index@($_ZN7cutlass13device_kernelIN5flash19enable_sm80_to_sm89INS1_16FlashAttnBwdSm80INS1_25CollectiveMainloopBwdSm80ILi2ELi2EN4cute5tupleIJNS5_1CILi128EEES8_NS7_ILi64EEEEEENS_6half_tEfNS_4arch4Sm80ELb1ELb0ELb1ELb0ELb1ELb0ELb0ELb0ELi2ELi4ELi4ELi4ELb0EEENS1_24CollectiveEpilogueBwdGQAISA_fSD_Li256ELb0ELb1EEENS1_25SingleTileBwdLPTSchedulerILb0ELi128ELb1EEEEEEEEEvNT_6ParamsE$_ZZN4cute12filter_tupleINS_5tupleIJNS_1CILi1EEENS1_IJNS2_ILi8EEEiiEEENS2_ILi64EEENS1_IJiNS2_ILi144EEENS2_ILi288EEEEEENS2_ILi512EEEEEEZNS_7flattenISB_EEDaRKT_EUlRKT_E_EEDaSF_OT0_ENKUlDpSI_E_clIJNS1_IJS3_EEES5_NS1_IJS6_EEES9_NS1_IJSA_EEEEEEDaSM_)
        /*2dd4*/ 	.word	0x00000000


	//----- nvinfo : EIATTR_FRAME_SIZE
	.align		4
.L_1966:
        /*2dd8*/ 	.byte	0x04, 0x11
        /*2dda*/ 	.short	(.L_1968 - .L_1967)
	.align		4
.L_1967:
        /*2ddc*/ 	.word	index@($_ZN7cutlass13device_kernelIN5flash19enable_sm80_to_sm89INS1_16FlashAttnBwdSm80INS1_25CollectiveMainloopBwdSm80ILi2ELi2EN4cute5tupleIJNS5_1CILi128EEES8_NS7_ILi64EEEEEENS_6half_tEfNS_4arch4Sm80ELb1ELb0ELb1ELb0ELb1ELb0ELb0ELb0ELi2ELi4ELi4ELi4ELb0EEENS1_24CollectiveEpilogueBwdGQAISA_fSD_Li256ELb0ELb1EEENS1_25SingleTileBwdLPTSchedulerILb0ELi128ELb1EEEEEEEEEvNT_6ParamsE$_ZZN4cute12filter_tupleINS_5tupleIJNS_1CILi1024EEENS1_IJiiEEEEEEZNS_16flatten_to_tupleIS5_EEDaRKT_EUlRKT_E_EEDaS9_OT0_ENKUlDpSC_E_clIJNS1_IJS3_EEES4_EEEDaSG_)
        /*2de0*/ 	.word	0x00000000


	//----- nvinfo : EIATTR_FRAME_SIZE
	.align		4
.L_1968:
        /*2de4*/ 	.byte	0x04, 0x11
        /*2de6*/ 	.short	(.L_1970 - .L_1969)
	.align		4
.L_1969:
        /*2de8*/ 	.word	index@($_ZN7cutlass13device_kernelIN5flash19enable_sm80_to_sm89INS1_16FlashAttnBwdSm80INS1_25CollectiveMainloopBwdSm80ILi2ELi2EN4cute5tupleIJNS5_1CILi128EEES8_NS7_ILi64EEEEEENS_6half_tEfNS_4arch4Sm80ELb1ELb0ELb1ELb0ELb1ELb0ELb0ELb0ELi2ELi4ELi4ELi4ELb0EEENS1_24CollectiveEpilogueBwdGQAISA_fSD_Li256ELb0ELb1EEENS1_25SingleTileBwdLPTSchedulerILb0ELi128ELb1EEEEEEEEEvNT_6ParamsE$_ZZN4cute12filter_tupleINS_5tupleIJNS_10UnderscoreES2_iEEENS1_IJNS1_IJNS_1CILi1EEENS4_ILi0EEEEEEiNS4_ILi1024EEEEEEZNS_5sliceIS3_S9_EEDaRKT_RKT0_EUlRKT_RKT0_E_EEDaSD_SG_OT1_ENKUlDpSJ_E_clIJNS1_IJS7_EEENS1_IJiEEENS1_IJEEEEEEDaSQ_)
        /*2dec*/ 	.word	0x00000000


	//----- nvinfo : EIATTR_FRAME_SIZE
	.align		4
.L_1970:
        /*2df0*/ 	.byte	0x04, 0x11
        /*2df2*/ 	.short	(.L_1972 - .L_1971)
	.align		4
.L_1971:
        /*2df4*/ 	.word	index@($_ZN7cutlass13device_kernelIN5flash19enable_sm80_to_sm89INS1_16FlashAttnBwdSm80INS1_25CollectiveMainloopBwdSm80ILi2ELi2EN4cute5tupleIJNS5_1CILi128EEES8_NS7_ILi64EEEEEENS_6half_tEfNS_4arch4Sm80ELb1ELb0ELb1ELb0ELb1ELb0ELb0ELb0ELi2ELi4ELi4ELi4ELb0EEENS1_24CollectiveEpilogueBwdGQAISA_fSD_Li256ELb0ELb1EEENS1_25SingleTileBwdLPTSchedulerILb0ELi128ELb1EEEEEEEEEvNT_6ParamsE$_ZZN4cute12filter_tupleINS_5tupleIJNS_10UnderscoreES2_S2_iEEENS1_IJNS1_IJNS_1CILi1EEENS4_ILi0EEEEEEiNS4_ILi1024EEENS4_ILi8192EEEEEEZNS_5sliceIS3_SA_EEDaRKT_RKT0_EUlRKT_RKT0_E_EEDaSE_SH_OT1_ENKUlDpSK_E_clIJNS1_IJS7_EEENS1_IJiEEENS1_IJS8_EEENS1_IJEEEEEEDaSR_)
        /*2df8*/ 	.word	0x00000000


	//----- nvinfo : EIATTR_FRAME_SIZE
	.align		4
.L_1972:
        /*2dfc*/ 	.byte	0x04, 0x11
        /*2dfe*/ 	.short	(.L_1974 - .L_1973)
	.align		4
.L_1973:
        /*2e00*/ 	.word	index@($_ZN7cutlass13device_kernelIN5flash19enable_sm80_to_sm89INS1_16FlashAttnBwdSm80INS1_25CollectiveMainloopBwdSm80ILi2ELi2EN4cute5tupleIJNS5_1CILi128EEES8_NS7_ILi64EEEEEENS_6half_tEfNS_4arch4Sm80ELb1ELb0ELb1ELb0ELb1ELb0ELb0ELb0ELi2ELi4ELi4ELi4ELb0EEENS1_24CollectiveEpilogueBwdGQAISA_fSD_Li256ELb0ELb1EEENS1_25SingleTileBwdLPTSchedulerILb0ELi128ELb1EEEEEEEEEvNT_6ParamsE$_ZZN4cute12filter_tupleINS_5tupleIJNS_10UnderscoreES2_S2_iEEENS1_IJNS1_IJNS_1CILi1EEENS4_ILi0EEEEEENS4_ILi4096EEENS1_IJiiEEENS1_IJS6_NS4_ILi8192EEEEEEEEEZNS_5sliceIS3_SC_EEDaRKT_RKT0_EUlRKT_RKT0_E_EEDaSG_SJ_OT1_ENKUlDpSM_E_clIJNS1_IJS7_EEENS1_IJS8_EEENS1_IJS9_EEENS1_IJEEEEEEDaST_)
        /*2e04*/ 	.word	0x00000000


	//----- nvinfo : EIATTR_FRAME_SIZE
	.align		4
.L_1974:
        /*2e08*/ 	.byte	0x04, 0x11
        /*2e0a*/ 	.short	(.L_1976 - .L_1975)
	.align		4
.L_1975:
        /*2e0c*/ 	.word	index@($_ZN7cutlass13device_kernelIN5flash19enable_sm80_to_sm89INS1_16FlashAttnBwdSm80INS1_25CollectiveMainloopBwdSm80ILi2ELi2EN4cute5tupleIJNS5_1CILi128EEES8_NS7_ILi64EEEEEENS_6half_tEfNS_4arch4Sm80ELb1ELb0ELb1ELb0ELb1ELb0ELb0ELb0ELi2ELi4ELi4ELi4ELb0EEENS1_24CollectiveEpilogueBwdGQAISA_fSD_Li256ELb0ELb1EEENS1_25SingleTileBwdLPTSchedulerILb0ELi128ELb1EEEEEEEEEvNT_6ParamsE$_ZZN4cute12filter_tupleINS_5tupleIJNS_10UnderscoreES2_NS_1CILi0EEEEEENS1_IJNS1_IJNS3_ILi1EEES4_EEEiNS3_ILi1024EEEEEEZNS_5sliceIS5_S9_EEDaRKT_RKT0_EUlRKT_RKT0_E_EEDaSD_SG_OT1_ENKUlDpSJ_E_clIJNS1_IJS7_EEENS1_IJiEEENS1_IJEEEEEEDaSQ_)
        /*2e10*/ 	.word	0x00000000


	//----- nvinfo : EIATTR_FRAME_SIZE
	.align		4
.L_1976:
        /*2e14*/ 	.byte	0x04, 0x11
        /*2e16*/ 	.short	(.L_1978 - .L_1977)
	.align		4
.L_1977:
        /*2e18*/ 	.word	index@($_ZN7cutlass13device_kernelIN5flash19enable_sm80_to_sm89INS1_16FlashAttnBwdSm80INS1_25CollectiveMainloopBwdSm80ILi2ELi2EN4cute5tupleIJNS5_1CILi128EEES8_NS7_ILi64EEEEEENS_6half_tEfNS_4arch4Sm80ELb1ELb0ELb1ELb0ELb1ELb0ELb0ELb0ELi2ELi4ELi4ELi4ELb0EEENS1_24CollectiveEpilogueBwdGQAISA_fSD_Li256ELb0ELb1EEENS1_25SingleTileBwdLPTSchedulerILb0ELi128ELb1EEEEEEEEEvNT_6ParamsE$_ZZN4cute12filter_tupleINS_5tupleIJNS1_IJiiEEENS_1CILi1024EEEEEEZNS_16flatten_to_tupleIS5_EEDaRKT_EUlRKT_E_EEDaS9_OT0_ENKUlDpSC_E_clIJS2_NS1_IJS4_EEEEEEDaSG_)
        /*2e1c*/ 	.word	0x00000000


	//----- nvinfo : EIATTR_FRAME_SIZE
	.align		4
.L_1978:
        /*2e20*/ 	.byte	0x04, 0x11
        /*2e22*/ 	.short	(.L_1980 - .L_1979)
	.align		4
.L_1979:
        /*2e24*/ 	.word	index@($_ZN7cutlass13device_kernelIN5flash19enable_sm80_to_sm89INS1_16FlashAttnBwdSm80INS1_25CollectiveMainloopBwdSm80ILi2ELi2EN4cute5tupleIJNS5_1CILi128EEES8_NS7_ILi64EEEEEENS_6half_tEfNS_4arch4Sm80ELb1ELb0ELb1ELb0ELb1ELb0ELb0ELb0ELi2ELi4ELi4ELi4ELb0EEENS1_24CollectiveEpilogueBwdGQAISA_fSD_Li256ELb0ELb1EEENS1_25SingleTileBwdLPTSchedulerILb0ELi128ELb1EEEEEEEEEvNT_6ParamsE$_ZZN4cute12filter_tupleINS_5tupleIJNS1_IJiNS1_IJiNS_1CILi0EEEEEEEEENS1_IJNS_10UnderscoreENS1_IJS6_S6_EEEEEEEEES9_ZNS_4diceIS9_S9_EEDaRKT_RKT0_EUlRKT_RKT0_E_EEDaSD_SG_OT1_ENKUlDpSJ_E_clIJNS1_IJiiS3_EEENS1_IJEEEEEEDaSQ_)
        /*2e28*/ 	.word	0x00000000


	//----- nvinfo : EIATTR_FRAME_SIZE
	.align		4
.L_1980:
        /*2e2c*/ 	.byte	0x04, 0x11
        /*2e2e*/ 	.short	(.L_1982 - .L_1981)
	.align		4
.L_1981:
        /*2e30*/ 	.word	index@($_ZN7cutlass13device_kernelIN5flash19enable_sm80_to_sm89INS1_16FlashAttnBwdSm80INS1_25CollectiveMainloopBwdSm80ILi2ELi2EN4cute5tupleIJNS5_1CILi128EEES8_NS7_ILi64EEEEEENS_6half_tEfNS_4arch4Sm80ELb1ELb0ELb1ELb0ELb1ELb0ELb0ELb0ELi2ELi4ELi4ELi4ELb0EEENS1_24CollectiveEpilogueBwdGQAISA_fSD_Li256ELb0ELb1EEENS1_25SingleTileBwdLPTSchedulerILb0ELi128ELb1EEEEEEEEEvNT_6ParamsE$_ZZN4cute12filter_tupleINS_5tupleIJNS1_IJNS_1CILi0EEENS1_IJNS2_ILi1EEENS2_ILi512EEEiEEEEEENS2_ILi4096EEENS1_IJiNS2_ILi8192EEEEEEEEEZNS_7flattenISB_EEDaRKT_EUlRKT_E_EEDaSF_OT0_ENKUlDpSI_E_clIJNS1_IJS3_S4_S5_iEEENS1_IJS8_EEESA_EEEDaSM_)
        /*2e34*/ 	.word	0x00000000


	//----- nvinfo : EIATTR_FRAME_SIZE
	.align		4
.L_1982:
        /*2e38*/ 	.byte	0x04, 0x11
        /*2e3a*/ 	.short	(.L_1984 - .L_1983)
	.align		4
.L_1983:
        /*2e3c*/ 	.word	index@($_ZN7cutlass13device_kernelIN5flash19enable_sm80_to_sm89INS1_16FlashAttnBwdSm80INS1_25CollectiveMainloopBwdSm80ILi2ELi2EN4cute5tupleIJNS5_1CILi128EEES8_NS7_ILi64EEEEEENS_6half_tEfNS_4arch4Sm80ELb1ELb0ELb1ELb0ELb1ELb0ELb0ELb0ELi2ELi4ELi4ELi4ELb0EEENS1_24CollectiveEpilogueBwdGQAISA_fSD_Li256ELb0ELb1EEENS1_25SingleTileBwdLPTSchedulerILb0ELi128ELb1EEEEEEEEEvNT_6ParamsE$_ZZN4cute12filter_tupleINS_5tupleIJNS1_IJNS_10UnderscoreENS_1CILi0EEEEEENS1_IJS4_S2_EEEEEENS1_IJNS1_IJNS1_IJNS3_ILi1EEES4_EEES4_EEENS1_IJNS1_IJS4_S4_EEEiEEEEEEZNS_5sliceIS7_SD_EEDaRKT_RKT0_EUlRKT_RKT0_E_EEDaSH_SK_OT1_ENKUlDpSN_E_clIJNS1_IJS9_EEENS1_IJiEEEEEEDaSU_)
        /*2e40*/ 	.word	0x00000000


	//----- nvinfo : EIATTR_FRAME_SIZE
	.align		4
.L_1984:
        /*2e44*/ 	.byte	0x04, 0x11
        /*2e46*/ 	.short	(.L_1986 - .L_1985)
	.align		4
.L_1985:
        /*2e48*/ 	.word	index@($_ZN7cutlass13device_kernelIN5flash19enable_sm80_to_sm89INS1_16FlashAttnBwdSm80INS1_25CollectiveMainloopBwdSm80ILi2ELi2EN4cute5tupleIJNS5_1CILi128EEES8_NS7_ILi64EEEEEENS_6half_tEfNS_4arch4Sm80ELb1ELb0ELb1ELb0ELb1ELb0ELb0ELb0ELi2ELi4ELi4ELi4ELb0EEENS1_24CollectiveEpilogueBwdGQAISA_fSD_Li256ELb0ELb1EEENS1_25SingleTileBwdLPTSchedulerILb0ELi128ELb1EEEEEEEEEvNT_6ParamsE$_ZN7__half2aSEOKS_)
        /*2e4c*/ 	.word	0x00000000


	//----- nvinfo : EIATTR_FRAME_SIZE
	.align		4
.L_1986:
        /*2e50*/ 	.byte	0x04, 0x11
        /*2e52*/ 	.short	(.L_1988 - .L_1987)
	.align		4
.L_1987:
        /*2e54*/ 	.word	index@($_ZN7cutlass13device_kernelIN5flash19enable_sm80_to_sm89INS1_16FlashAttnBwdSm80INS1_25CollectiveMainloopBwdSm80ILi2ELi2EN4cute5tupleIJNS5_1CILi128EEES8_NS7_ILi64EEEEEENS_6half_tEfNS_4arch4Sm80ELb1ELb0ELb1ELb0ELb1ELb0ELb0ELb0ELi2ELi4ELi4ELi4ELb0EEENS1_24CollectiveEpilogueBwdGQAISA_fSD_Li256ELb0ELb1EEENS1_25SingleTileBwdLPTSchedulerILb0ELi128ELb1EEEEEEEEEvNT_6ParamsE$_ZN73_INTERNAL_e48e4f46_37_flash_bwd_hdim64_fp16_softcap_sm80_cu_3fbc093a_281817__float22half2_rnE6float2)
        /*2e58*/ 	.word	0x00000000


	//----- nvinfo : EIATTR_FRAME_SIZE
	.align		4
.L_1988:
        /*2e5c*/ 	.byte	0x04, 0x11
        /*2e5e*/ 	.short	(.L_1990 - .L_1989)
	.align		4
.L_1989:
        /*2e60*/ 	.word	index@($_ZN7cutlass13device_kernelIN5flash19enable_sm80_to_sm89INS1_16FlashAttnBwdSm80INS1_25CollectiveMainloopBwdSm80ILi2ELi2EN4cute5tupleIJNS5_1CILi128EEES8_NS7_ILi64EEEEEENS_6half_tEfNS_4arch4Sm80ELb1ELb0ELb1ELb0ELb1ELb0ELb0ELb0ELi2ELi4ELi4ELi4ELb0EEENS1_24CollectiveEpilogueBwdGQAISA_fSD_Li256ELb0ELb1EEENS1_25SingleTileBwdLPTSchedulerILb0ELi128ELb1EEEEEEEEEvNT_6ParamsE$_ZN4cute8smem_ptrIPjECI1NS_12iter_adaptorIS1_S2_EEES1_)
        /*2e64*/ 	.word	0x00000000


	//----- nvinfo : EIATTR_FRAME_SIZE
	.align		4
.L_1990:
        /*2e68*/ 	.byte	0x04, 0x11
        /*2e6a*/ 	.short	(.L_1992 - .L_1991)
	.align		4
.L_1991:
        /*2e6c*/ 	.word	index@($_ZN7cutlass13device_kernelIN5flash19enable_sm80_to_sm89INS1_16FlashAttnBwdSm80INS1_25CollectiveMainloopBwdSm80ILi2ELi2EN4cute5tupleIJNS5_1CILi128EEES8_NS7_ILi64EEEEEENS_6half_tEfNS_4arch4Sm80ELb1ELb0ELb1ELb0ELb1ELb0ELb0ELb0ELi2ELi4ELi4ELi4ELb0EEENS1_24CollectiveEpilogueBwdGQAISA_fSD_Li256ELb0ELb1EEENS1_25SingleTileBwdLPTSchedulerILb0ELi128ELb1EEEEEEEEEvNT_6ParamsE$_ZN4cute8smem_ptrIPfECI1NS_12iter_adaptorIS1_S2_EEES1_)
        /*2e70*/ 	.word	0x00000000


	//----- nvinfo : EIATTR_FRAME_SIZE
	.align		4
.L_1992:
        /*2e74*/ 	.byte	0x04, 0x11
        /*2e76*/ 	.short	(.L_1994 - .L_1993)
	.align		4
.L_1993:
        /*2e78*/ 	.word	index@($_ZN7cutlass13device_kernelIN5flash19enable_sm80_to_sm89INS1_16FlashAttnBwdSm80INS1_25CollectiveMainloopBwdSm80ILi2ELi2EN4cute5tupleIJNS5_1CILi128EEES8_NS7_ILi64EEEEEENS_6half_tEfNS_4arch4Sm80ELb1ELb0ELb1ELb0ELb1ELb0ELb0ELb0ELi2ELi4ELi4ELi4ELb0EEENS1_24CollectiveEpilogueBwdGQAISA_fSD_Li256ELb0ELb1EEENS1_25SingleTileBwdLPTSchedulerILb0ELi128ELb1EEEEEEEEEvNT_6ParamsE$_ZN4cute8smem_ptrIPN7cutlass9uint128_tEECI1NS_12iter_adaptorIS3_S4_EEES3_)
        /*2e7c*/ 	.word	0x00000000


	//----- nvinfo : EIATTR_FRAME_SIZE
	.align		4
.L_1994:
        /*2e80*/ 	.byte	0x04, 0x11
        /*2e82*/ 	.short	(.L_1996 - .L_1995)
	.align		4
.L_1995:
        /*2e84*/ 	.word	index@($_ZN7cutlass13device_kernelIN5flash19enable_sm80_to_sm89INS1_16FlashAttnBwdSm80INS1_25CollectiveMainloopBwdSm80ILi2ELi2EN4cute5tupleIJNS5_1CILi128EEES8_NS7_ILi64EEEEEENS_6half_tEfNS_4arch4Sm80ELb1ELb0ELb1ELb0ELb1ELb0ELb0ELb0ELi2ELi4ELi4ELi4ELb0EEENS1_24CollectiveEpilogueBwdGQAISA_fSD_Li256ELb0ELb1EEENS1_25SingleTileBwdLPTSchedulerILb0ELi128ELb1EEEEEEEEEvNT_6ParamsE$_ZN4cute8smem_ptrIPN7cutlass6half_tEECI1NS_12iter_adaptorIS3_S4_EEES3_)
        /*2e88*/ 	.word	0x00000000


	//----- nvinfo : EIATTR_FRAME_SIZE
	.align		4
.L_1996:
        /*2e8c*/ 	.byte	0x04, 0x11
        /*2e8e*/ 	.short	(.L_1998 - .L_1997)
	.align		4
.L_1997:
        /*2e90*/ 	.word	index@($_ZN7cutlass13device_kernelIN5flash19enable_sm80_to_sm89INS1_16FlashAttnBwdSm80INS1_25CollectiveMainloopBwdSm80ILi2ELi2EN4cute5tupleIJNS5_1CILi128EEES8_NS7_ILi64EEEEEENS_6half_tEfNS_4arch4Sm80ELb1ELb0ELb1ELb0ELb1ELb0ELb0ELb0ELi2ELi4ELi4ELi4ELb0EEENS1_24CollectiveEpilogueBwdGQAISA_fSD_Li256ELb0ELb1EEENS1_25SingleTileBwdLPTSchedulerILb0ELi128ELb1EEEEEEEEEvNT_6ParamsE$_ZN4cute5tupleIJNS_7SwizzleILi3ELi3ELi3EEENS_9MixedBitsILj0ELj432EEENS_6LayoutINS0_IJNS0_IJNS_1CILi2EEES7_S7_EEES7_NS6_ILi8EEEEEENS0_IJNS0_IJNS6_ILi64EEES9_NS6_ILi512EEEEEENS6_ILi8192EEENS6_ILi1024EEEEEEEEEEC2ERKS2_RKS4_RKSH_)
        /*2e94*/ 	.word	0x00000000


	//----- nvinfo : EIATTR_FRAME_SIZE
	.align		4
.L_1998:
        /*2e98*/ 	.byte	0x04, 0x11
        /*2e9a*/ 	.short	(.L_2000 - .L_1999)
	.align		4
.L_1999:
        /*2e9c*/ 	.word	index@($_ZN7cutlass13device_kernelIN5flash19enable_sm80_to_sm89INS1_16FlashAttnBwdSm80INS1_25CollectiveMainloopBwdSm80ILi2ELi2EN4cute5tupleIJNS5_1CILi128EEES8_NS7_ILi64EEEEEENS_6half_tEfNS_4arch4Sm80ELb1ELb0ELb1ELb0ELb1ELb0ELb0ELb0ELi2ELi4ELi4ELi4ELb0EEENS1_24CollectiveEpilogueBwdGQAISA_fSD_Li256ELb0ELb1EEENS1_25SingleTileBwdLPTSchedulerILb0ELi128ELb1EEEEEEEEEvNT_6ParamsE$_ZN4cute5tupleIJNS0_IJNS_1CILi8EEENS1_ILi2EEES3_S3_S2_S3_EEENS0_IJNS1_ILi1EEEiiiNS1_ILi72EEENS1_ILi512EEEEEEEEC2ERKS4_RKS8_)
        /*2ea0*/ 	.word	0x00000000


	//----- nvinfo : EIATTR_FRAME_SIZE
	.align		4
.L_2000:
        /*2ea4*/ 	.byte	0x04, 0x11
        /*2ea6*/ 	.short	(.L_2002 - .L_2001)
	.align		4
.L_2001:
        /*2ea8*/ 	.word	index@($_ZN7cutlass13device_kernelIN5flash19enable_sm80_to_sm89INS1_16FlashAttnBwdSm80INS1_25CollectiveMainloopBwdSm80ILi2ELi2EN4cute5tupleIJNS5_1CILi128EEES8_NS7_ILi64EEEEEENS_6half_tEfNS_4arch4Sm80ELb1ELb0ELb1ELb0ELb1ELb0ELb0ELb0ELi2ELi4ELi4ELi4ELb0EEENS1_24CollectiveEpilogueBwdGQAISA_fSD_Li256ELb0ELb1EEENS1_25SingleTileBwdLPTSchedulerILb0ELi128ELb1EEEEEEEEEvNT_6ParamsE$_ZN4cute5tupleIJNS0_IJNS_1CILi8EEENS0_IJNS1_ILi2EEES3_S3_EEENS1_ILi1EEES4_S5_EEENS0_IJS5_NS0_IJiiiEEENS1_ILi64EEENS0_IJNS1_ILi72EEENS1_ILi144EEENS1_ILi288EEEEEENS1_ILi512EEEEEEEEC2ERKS6_RKSE_)
        /*2eac*/ 	.word	0x00000000


	//----- nvinfo : EIATTR_FRAME_SIZE
	.align		4
.L_2002:
        /*2eb0*/ 	.byte	0x04, 0x11
        /*2eb2*/ 	.short	(.L_2004 - .L_2003)
	.align		4
.L_2003:
        /*2eb4*/ 	.word	index@($_ZN7cutlass13device_kernelIN5flash19enable_sm80_to_sm89INS1_16FlashAttnBwdSm80INS1_25CollectiveMainloopBwdSm80ILi2ELi2EN4cute5tupleIJNS5_1CILi128EEES8_NS7_ILi64EEEEEENS_6half_tEfNS_4arch4Sm80ELb1ELb0ELb1ELb0ELb1ELb0ELb0ELb0ELi2ELi4ELi4ELi4ELb0EEENS1_24CollectiveEpilogueBwdGQAISA_fSD_Li256ELb0ELb1EEENS1_25SingleTileBwdLPTSchedulerILb0ELi128ELb1EEEEEEEEEvNT_6ParamsE$_ZN4cute5tupleIJNS0_IJNS_1CILi8EEENS0_IJNS1_ILi2EEES3_S3_EEENS1_ILi1EEES4_S5_EEENS0_IJS5_NS0_IJS2_iiEEENS1_ILi64EEENS0_IJiNS1_ILi144EEENS1_ILi288EEEEEENS1_ILi512EEEEEEEEC2ERKS6_RKSD_)
        /*2eb8*/ 	.word	0x00000000


	//----- nvinfo : EIATTR_FRAME_SIZE
	.align		4
.L_2004:
        /*2ebc*/ 	.byte	0x04, 0x11
        /*2ebe*/ 	.short	(.L_2006 - .L_2005)
	.align		4
.L_2005:
        /*2ec0*/ 	.word	index@($_ZN7cutlass13device_kernelIN5flash19enable_sm80_to_sm89INS1_16FlashAttnBwdSm80INS1_25CollectiveMainloopBwdSm80ILi2ELi2EN4cute5tupleIJNS5_1CILi128EEES8_NS7_ILi64EEEEEENS_6half_tEfNS_4arch4Sm80ELb1ELb0ELb1ELb0ELb1ELb0ELb0ELb0ELi2ELi4ELi4ELi4ELb0EEENS1_24CollectiveEpilogueBwdGQAISA_fSD_Li256ELb0ELb1EEENS1_25SingleTileBwdLPTSchedulerILb0ELi128ELb1EEEEEEEEEvNT_6ParamsE$_ZN4cute5tupleIJNS0_IJNS_1CILi2EEEEEENS0_IJiEEEEEC2ERKS3_RKS4_)
        /*2ec4*/ 	.word	0x00000000


	//----- nvinfo : EIATTR_FRAME_SIZE
	.align		4
.L_2006:
        /*2ec8*/ 	.byte	0x04, 0x11
        /*2eca*/ 	.short	(.L_2008 - .L_2007)
	.align		4
.L_2007:
        /*2ecc*/ 	.word	index@($_ZN7cutlass13device_kernelIN5flash19enable_sm80_to_sm89INS1_16FlashAttnBwdSm80INS1_25CollectiveMainloopBwdSm80ILi2ELi2EN4cute5tupleIJNS5_1CILi128EEES8_NS7_ILi64EEEEEENS_6half_tEfNS_4arch4Sm80ELb1ELb0ELb1ELb0ELb1ELb0ELb0ELb0ELi2ELi4ELi4ELi4ELb0EEENS1_24CollectiveEpilogueBwdGQAISA_fSD_Li256ELb0ELb1EEENS1_25SingleTileBwdLPTSchedulerILb0ELi128ELb1EEEEEEEEEvNT_6ParamsE$_ZN4cute5tupleIJNS0_IJNS_1CILi16EEENS1_ILi2EEES3_S3_NS1_ILi4EEES3_EEENS0_IJNS1_ILi1EEEiiiNS1_ILi144EEENS1_ILi512EEEEEEEEC2ERKS5_RKS9_)
        /*2ed0*/ 	.word	0x00000000


	//----- nvinfo : EIATTR_FRAME_SIZE
	.align		4
.L_2008:
        /*2ed4*/ 	.byte	0x04, 0x11
        /*2ed6*/ 	.short	(.L_2010 - .L_2009)
	.align		4
.L_2009:
        /*2ed8*/ 	.word	index@($_ZN7cutlass13device_kernelIN5flash19enable_sm80_to_sm89INS1_16FlashAttnBwdSm80INS1_25CollectiveMainloopBwdSm80ILi2ELi2EN4cute5tupleIJNS5_1CILi128EEES8_NS7_ILi64EEEEEENS_6half_tEfNS_4arch4Sm80ELb1ELb0ELb1ELb0ELb1ELb0ELb0ELb0ELi2ELi4ELi4ELi4ELb0EEENS1_24CollectiveEpilogueBwdGQAISA_fSD_Li256ELb0ELb1EEENS1_25SingleTileBwdLPTSchedulerILb0ELi128ELb1EEEEEEEEEvNT_6ParamsE$_ZN4cute5tupleIJNS0_IJNS0_IJNS_1CILi8EEENS1_ILi1EEEEEENS1_ILi2EEES2_EEENS0_IJNS0_IJS3_NS1_ILi0EEEEEEiNS1_ILi1024EEEEEEEEC2ERKS6_RKSA_)
        /*2edc*/ 	.word	0x00000000


	//----- nvinfo : EIATTR_FRAME_SIZE
	.align		4
.L_2010:
        /*2ee0*/ 	.byte	0x04, 0x11
        /*2ee2*/ 	.short	(.L_2012 - .L_2011)
	.align		4
.L_2011:
        /*2ee4*/ 	.word	index@($_ZN7cutlass13device_kernelIN5flash19enable_sm80_to_sm89INS1_16FlashAttnBwdSm80INS1_25CollectiveMainloopBwdSm80ILi2ELi2EN4cute5tupleIJNS5_1CILi128EEES8_NS7_ILi64EEEEEENS_6half_tEfNS_4arch4Sm80ELb1ELb0ELb1ELb0ELb1ELb0ELb0ELb0ELi2ELi4ELi4ELi4ELb0EEENS1_24CollectiveEpilogueBwdGQAISA_fSD_Li256ELb0ELb1EEENS1_25SingleTileBwdLPTSchedulerILb0ELi128ELb1EEEEEEEEEvNT_6ParamsE$_ZN4cute5tupleIJNS0_IJNS0_IJNS_1CILi8EEENS1_ILi1EEEEEENS1_ILi2EEENS0_IJS5_S5_EEEEEENS0_IJNS0_IJS3_NS1_ILi0EEEEEENS1_ILi4096EEENS0_IJiiEEEEEEEEC2ERKS7_RKSC_)
        /*2ee8*/ 	.word	0x00000000


	//----- nvinfo : EIATTR_FRAME_SIZE
	.align		4
.L_2012:
        /*2eec*/ 	.byte	0x04, 0x11
        /*2eee*/ 	.short	(.L_2014 - .L_2013)
	.align		4
.L_2013:
        /*2ef0*/ 	.word	index@($_ZN7cutlass13device_kernelIN5flash19enable_sm80_to_sm89INS1_16FlashAttnBwdSm80INS1_25CollectiveMainloopBwdSm80ILi2ELi2EN4cute5tupleIJNS5_1CILi128EEES8_NS7_ILi64EEEEEENS_6half_tEfNS_4arch4Sm80ELb1ELb0ELb1ELb0ELb1ELb0ELb0ELb0ELi2ELi4ELi4ELi4ELb0EEENS1_24CollectiveEpilogueBwdGQAISA_fSD_Li256ELb0ELb1EEENS1_25SingleTileBwdLPTSchedulerILb0ELi128ELb1EEEEEEEEEvNT_6ParamsE$_ZN4cute5tupleIJNS0_IJNS0_IJNS_1CILi8EEENS1_ILi1EEEEEENS1_ILi2EEEEEENS0_IJNS0_IJS3_NS1_ILi0EEEEEEiEEEEEC2ERKS6_RKS9_)
        /*2ef4*/ 	.word	0x00000000


	//----- nvinfo : EIATTR_FRAME_SIZE
	.align		4
.L_2014:
        /*2ef8*/ 	.byte	0x04, 0x11
        /*2efa*/ 	.short	(.L_2016 - .L_2015)
	.align		4
.L_2015:
        /*2efc*/ 	.word	index@($_ZN7cutlass13device_kernelIN5flash19enable_sm80_to_sm89INS1_16FlashAttnBwdSm80INS1_25CollectiveMainloopBwdSm80ILi2ELi2EN4cute5tupleIJNS5_1CILi128EEES8_NS7_ILi64EEEEEENS_6half_tEfNS_4arch4Sm80ELb1ELb0ELb1ELb0ELb1ELb0ELb0ELb0ELi2ELi4ELi4ELi4ELb0EEENS1_24CollectiveEpilogueBwdGQAISA_fSD_Li256ELb0ELb1EEENS1_25SingleTileBwdLPTSchedulerILb0ELi128ELb1EEEEEEEEEvNT_6ParamsE$_ZN4cute5tupleIJNS0_IJNS0_IJNS_1CILi8EEENS1_ILi1EEEEEENS0_IJNS1_ILi2EEEEEEEEENS0_IJNS0_IJS3_NS1_ILi0EEEEEENS0_IJiEEEEEEEEC2ERKS7_RKSB_)
        /*2f00*/ 	.word	0x00000000


	//----- nvinfo : EIATTR_FRAME_SIZE
	.align		4
.L_2016:
        /*2f04*/ 	.byte	0x04, 0x11
        /*2f06*/ 	.short	(.L_2018 - .L_2017)
	.align		4
.L_2017:
        /*2f08*/ 	.word	index@($_ZN7cutlass13device_kernelIN5flash19enable_sm80_to_sm89INS1_16FlashAttnBwdSm80INS1_25CollectiveMainloopBwdSm80ILi2ELi2EN4cute5tupleIJNS5_1CILi128EEES8_NS7_ILi64EEEEEENS_6half_tEfNS_4arch4Sm80ELb1ELb0ELb1ELb0ELb1ELb0ELb0ELb0ELi2ELi4ELi4ELi4ELb0EEENS1_24CollectiveEpilogueBwdGQAISA_fSD_Li256ELb0ELb1EEENS1_25SingleTileBwdLPTSchedulerILb0ELi128ELb1EEEEEEEEEvNT_6ParamsE$_ZN4cute5tupleIJNS0_IJNS0_IJNS_1CILi2EEES2_S2_EEES2_NS0_IJS2_S2_EEEEEENS0_IJNS0_IJNS1_ILi1EEENS1_ILi512EEEiEEENS1_ILi4096EEENS0_IJiiEEEEEEEEC2ERKS5_RKSB_)
        /*2f0c*/ 	.word	0x00000000


	//----- nvinfo : EIATTR_FRAME_SIZE
	.align		4
.L_2018:
        /*2f10*/ 	.byte	0x04, 0x11
        /*2f12*/ 	.short	(.L_2020 - .L_2019)
	.align		4
.L_2019:
        /*2f14*/ 	.word	index@($_ZN7cutlass13device_kernelIN5flash19enable_sm80_to_sm89INS1_16FlashAttnBwdSm80INS1_25CollectiveMainloopBwdSm80ILi2ELi2EN4cute5tupleIJNS5_1CILi128EEES8_NS7_ILi64EEEEEENS_6half_tEfNS_4arch4Sm80ELb1ELb0ELb1ELb0ELb1ELb0ELb0ELb0ELi2ELi4ELi4ELi4ELb0EEENS1_24CollectiveEpilogueBwdGQAISA_fSD_Li256ELb0ELb1EEENS1_25SingleTileBwdLPTSchedulerILb0ELi128ELb1EEEEEEEEEvNT_6ParamsE$_ZN4cute5tupleIJNS0_IJNS0_IJNS_1CILi2EEES2_S2_EEES2_NS0_IJNS0_IJS2_S2_EEES2_EEEEEENS0_IJNS0_IJNS1_ILi1EEENS1_ILi512EEEiEEENS1_ILi4096EEENS0_IJNS0_IJiiEEENS1_ILi8192EEEEEEEEEEEC2ERKS6_RKSE_)
        /*2f18*/ 	.word	0x00000000


	//----- nvinfo : EIATTR_FRAME_SIZE
	.align		4
.L_2020:
        /*2f1c*/ 	.byte	0x04, 0x11
        /*2f1e*/ 	.short	(.L_2022 - .L_2021)
	.align		4
.L_2021:
        /*2f20*/ 	.word	index@($_ZN7cutlass13device_kernelIN5flash19enable_sm80_to_sm89INS1_16FlashAttnBwdSm80INS1_25CollectiveMainloopBwdSm80ILi2ELi2EN4cute5tupleIJNS5_1CILi128EEES8_NS7_ILi64EEEEEENS_6half_tEfNS_4arch4Sm80ELb1ELb0ELb1ELb0ELb1ELb0ELb0ELb0ELi2ELi4ELi4ELi4ELb0EEENS1_24CollectiveEpilogueBwdGQAISA_fSD_Li256ELb0ELb1EEENS1_25SingleTileBwdLPTSchedulerILb0ELi128ELb1EEEEEEEEEvNT_6ParamsE$_ZN4cute5tupleIJNS0_IJNS0_IJNS_1CILi2EEES2_EEES3_NS1_ILi8EEEEEENS0_IJNS0_IJiNS1_ILi512EEEEEENS0_IJiiEEENS1_ILi1024EEEEEEEEC2ERKS5_RKSA_)
        /*2f24*/ 	.word	0x00000000


	//----- nvinfo : EIATTR_FRAME_SIZE
	.align		4
.L_2022:
        /*2f28*/ 	.byte	0x04, 0x11
        /*2f2a*/ 	.short	(.L_2024 - .L_2023)
	.align		4
.L_2023:
        /*2f2c*/ 	.word	index@($_ZN7cutlass13device_kernelIN5flash19enable_sm80_to_sm89INS1_16FlashAttnBwdSm80INS1_25CollectiveMainloopBwdSm80ILi2ELi2EN4cute5tupleIJNS5_1CILi128EEES8_NS7_ILi64EEEEEENS_6half_tEfNS_4arch4Sm80ELb1ELb0ELb1ELb0ELb1ELb0ELb0ELb0ELi2ELi4ELi4ELi4ELb0EEENS1_24CollectiveEpilogueBwdGQAISA_fSD_Li256ELb0ELb1EEENS1_25SingleTileBwdLPTSchedulerILb0ELi128ELb1EEEEEEEEEvNT_6ParamsE$_ZN4cute5tupleIJNS0_IJNS0_IJNS_1CILi2EEES2_EEENS1_ILi8EEES3_EEENS0_IJNS0_IJNS1_ILi1EEEiEEENS1_ILi1024EEENS0_IJiiEEEEEEEEC2ERKS5_RKSA_)
        /*2f30*/ 	.word	0x00000000


	//----- nvinfo : EIATTR_FRAME_SIZE
	.align		4
.L_2024:
        /*2f34*/ 	.byte	0x04, 0x11
        /*2f36*/ 	.short	(.L_2026 - .L_2025)
	.align		4
.L_2025:
        /*2f38*/ 	.word	index@($_ZN7cutlass13device_kernelIN5flash19enable_sm80_to_sm89INS1_16FlashAttnBwdSm80INS1_25CollectiveMainloopBwdSm80ILi2ELi2EN4cute5tupleIJNS5_1CILi128EEES8_NS7_ILi64EEEEEENS_6half_tEfNS_4arch4Sm80ELb1ELb0ELb1ELb0ELb1ELb0ELb0ELb0ELi2ELi4ELi4ELi4ELb0EEENS1_24CollectiveEpilogueBwdGQAISA_fSD_Li256ELb0ELb1EEENS1_25SingleTileBwdLPTSchedulerILb0ELi128ELb1EEEEEEEEEvNT_6ParamsE$_ZN4cute5tupleIJNS0_IJNS0_IJNS_1CILi1EEENS0_IJS2_NS1_ILi2EEES3_EEEEEES3_NS0_IJS3_S3_EEEEEENS0_IJNS0_IJNS1_ILi0EEENS0_IJS2_NS1_ILi256EEEiEEEEEENS1_ILi2048EEENS0_IJiNS1_ILi4096EEEEEEEEEEEC2ERKS7_RKSF_)
        /*2f3c*/ 	.word	0x00000000


	//----- nvinfo : EIATTR_FRAME_SIZE
	.align		4
.L_2026:
        /*2f40*/ 	.byte	0x04, 0x11
        /*2f42*/ 	.short	(.L_2028 - .L_2027)
	.align		4
.L_2027:
        /*2f44*/ 	.word	index@($_ZN7cutlass13device_kernelIN5flash19enable_sm80_to_sm89INS1_16FlashAttnBwdSm80INS1_25CollectiveMainloopBwdSm80ILi2ELi2EN4cute5tupleIJNS5_1CILi128EEES8_NS7_ILi64EEEEEENS_6half_tEfNS_4arch4Sm80ELb1ELb0ELb1ELb0ELb1ELb0ELb0ELb0ELi2ELi4ELi4ELi4ELb0EEENS1_24CollectiveEpilogueBwdGQAISA_fSD_Li256ELb0ELb1EEENS1_25SingleTileBwdLPTSchedulerILb0ELi128ELb1EEEEEEEEEvNT_6ParamsE$_ZN4cute5tupleIJNS0_IJNS0_IJNS0_IJNS_1CILi8EEENS1_ILi1EEEEEES3_EEENS0_IJNS0_IJS3_S3_EEENS1_ILi2EEEEEEEEENS0_IJNS0_IJNS0_IJS3_NS1_ILi0EEEEEESA_EEENS0_IJNS0_IJSA_SA_EEEiEEEEEEEEC2ERKS9_RKSF_)
        /*2f48*/ 	.word	0x00000000


	//----- nvinfo : EIATTR_FRAME_SIZE
	.align		4
.L_2028:
        /*2f4c*/ 	.byte	0x04, 0x11
        /*2f4e*/ 	.short	(.L_2030 - .L_2029)
	.align		4
.L_2029:
        /*2f50*/ 	.word	index@($_ZN7cutlass13device_kernelIN5flash19enable_sm80_to_sm89INS1_16FlashAttnBwdSm80INS1_25CollectiveMainloopBwdSm80ILi2ELi2EN4cute5tupleIJNS5_1CILi128EEES8_NS7_ILi64EEEEEENS_6half_tEfNS_4arch4Sm80ELb1ELb0ELb1ELb0ELb1ELb0ELb0ELb0ELi2ELi4ELi4ELi4ELb0EEENS1_24CollectiveEpilogueBwdGQAISA_fSD_Li256ELb0ELb1EEENS1_25SingleTileBwdLPTSchedulerILb0ELi128ELb1EEEEEEEEEvNT_6ParamsE$_ZN4cute5tupleIJNS0_IJNS0_IJNS0_IJNS_1CILi8EEENS1_ILi1EEEEEENS0_IJS3_S3_EEEEEENS0_IJS3_NS1_ILi2EEEEEEEEENS0_IJNS0_IJNS0_IJS3_NS1_ILi0EEEEEENS0_IJSA_SA_EEEEEENS0_IJSA_iEEEEEEEEC2ERKS9_RKSF_)
        /*2f54*/ 	.word	0x00000000


	//----- nvinfo : EIATTR_FRAME_SIZE
	.align		4
.L_2030:
        /*2f58*/ 	.byte	0x04, 0x11
        /*2f5a*/ 	.short	(.L_2032 - .L_2031)
	.align		4
.L_2031:
        /*2f5c*/ 	.word	index@($_ZN7cutlass13device_kernelIN5flash19enable_sm80_to_sm89INS1_16FlashAttnBwdSm80INS1_25CollectiveMainloopBwdSm80ILi2ELi2EN4cute5tupleIJNS5_1CILi128EEES8_NS7_ILi64EEEEEENS_6half_tEfNS_4arch4Sm80ELb1ELb0ELb1ELb0ELb1ELb0ELb0ELb0ELi2ELi4ELi4ELi4ELb0EEENS1_24CollectiveEpilogueBwdGQAISA_fSD_Li256ELb0ELb1EEENS1_25SingleTileBwdLPTSchedulerILb0ELi128ELb1EEEEEEEEEvNT_6ParamsE$_ZN4cute3eso3ESOILb1ELb0EJNS_6LayoutINS_5tupleIJNS_1CILi4EEEEEENS3_IJNS4_ILi1EEEEEEEENS_10ViewEngineIPfEEEEC2ERKS9_RKSC_)
        /*2f60*/ 	.word	0x00000000


	//----- nvinfo : EIATTR_FRAME_SIZE
	.align		4
.L_2032:
        /*2f64*/ 	.byte	0x04, 0x11
        /*2f66*/ 	.short	(.L_2034 - .L_2033)
	.align		4
.L_2033:
        /*2f68*/ 	.word	index@($_ZN7cutlass13device_kernelIN5flash19enable_sm80_to_sm89INS1_16FlashAttnBwdSm80INS1_25CollectiveMainloopBwdSm80ILi2ELi2EN4cute5tupleIJNS5_1CILi128EEES8_NS7_ILi64EEEEEENS_6half_tEfNS_4arch4Sm80ELb1ELb0ELb1ELb0ELb1ELb0ELb0ELb0ELi2ELi4ELi4ELi4ELb0EEENS1_24CollectiveEpilogueBwdGQAISA_fSD_Li256ELb0ELb1EEENS1_25SingleTileBwdLPTSchedulerILb0ELi128ELb1EEEEEEEEEvNT_6ParamsE$_ZN4cute3eso3ESOILb1ELb0EJNS_6LayoutINS_5tupleIJNS_1CILi1EEENS4_ILi4EEEEEENS3_IJNS4_ILi0EEES5_EEEEENS_10ViewEngineIPfEEEEC2ERKSA_RKSD_)
        /*2f6c*/ 	.word	0x00000000


	//----- nvinfo : EIATTR_FRAME_SIZE
	.align		4
.L_2034:
        /*2f70*/ 	.byte	0x04, 0x11
        /*2f72*/ 	.short	(.L_2036 - .L_2035)
	.align		4
.L_2035:
        /*2f74*/ 	.word	index@($_ZN7cutlass13device_kernelIN5flash19enable_sm80_to_sm89INS1_16FlashAttnBwdSm80INS1_25CollectiveMainloopBwdSm80ILi2ELi2EN4cute5tupleIJNS5_1CILi128EEES8_NS7_ILi64EEEEEENS_6half_tEfNS_4arch4Sm80ELb1ELb0ELb1ELb0ELb1ELb0ELb0ELb0ELi2ELi4ELi4ELi4ELb0EEENS1_24CollectiveEpilogueBwdGQAISA_fSD_Li256ELb0ELb1EEENS1_25SingleTileBwdLPTSchedulerILb0ELi128ELb1EEEEEEEEEvNT_6ParamsE$_ZN4cute3eso3ESOILb1ELb0EJNS_6LayoutINS_5tupleIJNS_1CILi1EEENS3_IJNS4_ILi2EEES6_EEEEEENS3_IJNS4_ILi0EEENS3_IJNS4_ILi8EEENS4_ILi64EEEEEEEEEEENS_10ViewEngineINS_8smem_ptrIPfEEEEEEC2ERKSE_RKSJ_)
        /*2f78*/ 	.word	0x00000000


	//----- nvinfo : EIATTR_FRAME_SIZE
	.align		4
.L_2036:
        /*2f7c*/ 	.byte	0x04, 0x11
        /*2f7e*/ 	.short	(.L_2038 - .L_2037)
	.align		4
.L_2037:
        /*2f80*/ 	.word	index@($_ZN7cutlass13device_kernelIN5flash19enable_sm80_to_sm89INS1_16FlashAttnBwdSm80INS1_25CollectiveMainloopBwdSm80ILi2ELi2EN4cute5tupleIJNS5_1CILi128EEES8_NS7_ILi64EEEEEENS_6half_tEfNS_4arch4Sm80ELb1ELb0ELb1ELb0ELb1ELb0ELb0ELb0ELi2ELi4ELi4ELi4ELb0EEENS1_24CollectiveEpilogueBwdGQAISA_fSD_Li256ELb0ELb1EEENS1_25SingleTileBwdLPTSchedulerILb0ELi128ELb1EEEEEEEEEvNT_6ParamsE$_ZN4cute3eso3ESOILb1ELb0EJNS_6LayoutINS_5tupleIJNS3_IJNS_1CILi8EEENS4_ILi1EEEEEENS4_ILi4EEES8_EEENS3_IJNS3_IJS6_NS4_ILi0EEEEEES5_NS4_ILi32EEEEEEEENS_10ViewEngineIPN7cutlass6half_tEEEEEC2ERKSE_RKSJ_)
        /*2f84*/ 	.word	0x00000000


	//----- nvinfo : EIATTR_FRAME_SIZE
	.align		4
.L_2038:
        /*2f88*/ 	.byte	0x04, 0x11
        /*2f8a*/ 	.short	(.L_2040 - .L_2039)
	.align		4
.L_2039:
        /*2f8c*/ 	.word	index@($_ZN7cutlass13device_kernelIN5flash19enable_sm80_to_sm89INS1_16FlashAttnBwdSm80INS1_25CollectiveMainloopBwdSm80ILi2ELi2EN4cute5tupleIJNS5_1CILi128EEES8_NS7_ILi64EEEEEENS_6half_tEfNS_4arch4Sm80ELb1ELb0ELb1ELb0ELb1ELb0ELb0ELb0ELi2ELi4ELi4ELi4ELb0EEENS1_24CollectiveEpilogueBwdGQAISA_fSD_Li256ELb0ELb1EEENS1_25SingleTileBwdLPTSchedulerILb0ELi128ELb1EEEEEEEEEvNT_6ParamsE$_ZN4cute3eso3ESOILb1ELb0EJNS_6LayoutINS_5tupleIJNS3_IJNS_1CILi8EEENS4_ILi1EEEEEENS4_ILi4EEEEEENS3_IJNS3_IJS6_NS4_ILi0EEEEEES5_EEEEEiEEC2ERKSD_RKi)
        /*2f90*/ 	.word	0x00000000


	//----- nvinfo : EIATTR_FRAME_SIZE
	.align		4
.L_2040:
        /*2f94*/ 	.byte	0x04, 0x11
        /*2f96*/ 	.short	(.L_2042 - .L_2041)
	.align		4
.L_2041:
        /*2f98*/ 	.word	index@($_ZN7cutlass13device_kernelIN5flash19enable_sm80_to_sm89INS1_16FlashAttnBwdSm80INS1_25CollectiveMainloopBwdSm80ILi2ELi2EN4cute5tupleIJNS5_1CILi128EEES8_NS7_ILi64EEEEEENS_6half_tEfNS_4arch4Sm80ELb1ELb0ELb1ELb0ELb1ELb0ELb0ELb0ELi2ELi4ELi4ELi4ELb0EEENS1_24CollectiveEpilogueBwdGQAISA_fSD_Li256ELb0ELb1EEENS1_25SingleTileBwdLPTSchedulerILb0ELi128ELb1EEEEEEEEEvNT_6ParamsE$_ZN4cute3eso3ESOILb1ELb0EJNS_6LayoutINS_5tupleIJNS3_IJNS_1CILi8EEENS4_ILi1EEEEEENS4_ILi4EEEEEENS3_IJNS3_IJS6_NS4_ILi0EEEEEES5_EEEEENS_10ViewEngineIPN7cutlass6half_tEEEEEC2ERKSD_RKSI_)
        /*2f9c*/ 	.word	0x00000000


	//----- nvinfo : EIATTR_FRAME_SIZE
	.align		4
.L_2042:
        /*2fa0*/ 	.byte	0x04, 0x11
        /*2fa2*/ 	.short	(.L_2044 - .L_2043)
	.align		4
.L_2043:
        /*2fa4*/ 	.word	index@($_ZN7cutlass13device_kernelIN5flash19enable_sm80_to_sm89INS1_16FlashAttnBwdSm80INS1_25CollectiveMainloopBwdSm80ILi2ELi2EN4cute5tupleIJNS5_1CILi128EEES8_NS7_ILi64EEEEEENS_6half_tEfNS_4arch4Sm80ELb1ELb0ELb1ELb0ELb1ELb0ELb0ELb0ELi2ELi4ELi4ELi4ELb0EEENS1_24CollectiveEpilogueBwdGQAISA_fSD_Li256ELb0ELb1EEENS1_25SingleTileBwdLPTSchedulerILb0ELi128ELb1EEEEEEEEEvNT_6ParamsE$_ZN4cute3eso3ESOILb1ELb0EJNS_6LayoutINS_5tupleIJNS3_IJNS_1CILi8EEENS4_ILi1EEEEEENS4_ILi4EEEEEENS3_IJNS3_IJS6_NS4_ILi0EEEEEENS4_ILi2048EEEEEEEEiEEC2ERKSE_RKi)
        /*2fa8*/ 	.word	0x00000000


	//----- nvinfo : EIATTR_FRAME_SIZE
	.align		4
.L_2044:
        /*2fac*/ 	.byte	0x04, 0x11
        /*2fae*/ 	.short	(.L_2046 - .L_2045)
	.align		4
.L_2045:
        /*2fb0*/ 	.word	index@($_ZN7cutlass13device_kernelIN5flash19enable_sm80_to_sm89INS1_16FlashAttnBwdSm80INS1_25CollectiveMainloopBwdSm80ILi2ELi2EN4cute5tupleIJNS5_1CILi128EEES8_NS7_ILi64EEEEEENS_6half_tEfNS_4arch4Sm80ELb1ELb0ELb1ELb0ELb1ELb0ELb0ELb0ELi2ELi4ELi4ELi4ELb0EEENS1_24CollectiveEpilogueBwdGQAISA_fSD_Li256ELb0ELb1EEENS1_25SingleTileBwdLPTSchedulerILb0ELi128ELb1EEEEEEEEEvNT_6ParamsE$_ZN4cute3eso3ESOILb1ELb0EJNS_6LayoutINS_5tupleIJNS3_IJNS_1CILi8EEENS4_ILi1EEEEEENS4_ILi4EEEEEENS3_IJNS3_IJS6_NS4_ILi0EEEEEENS4_ILi2048EEEEEEEENS_10ViewEngineINS_8smem_ptrIPN7cutlass6half_tEEEEEEEC2ERKSE_RKSL_)
        /*2fb4*/ 	.word	0x00000000


	//----- nvinfo : EIATTR_FRAME_SIZE
	.align		4
.L_2046:
        /*2fb8*/ 	.byte	0x04, 0x11
        /*2fba*/ 	.short	(.L_2048 - .L_2047)
	.align		4
.L_2047:
        /*2fbc*/ 	.word	index@($_ZN7cutlass13device_kernelIN5flash19enable_sm80_to_sm89INS1_16FlashAttnBwdSm80INS1_25CollectiveMainloopBwdSm80ILi2ELi2EN4cute5tupleIJNS5_1CILi128EEES8_NS7_ILi64EEEEEENS_6half_tEfNS_4arch4Sm80ELb1ELb0ELb1ELb0ELb1ELb0ELb0ELb0ELi2ELi4ELi4ELi4ELb0EEENS1_24CollectiveEpilogueBwdGQAISA_fSD_Li256ELb0ELb1EEENS1_25SingleTileBwdLPTSchedulerILb0ELi128ELb1EEEEEEEEEvNT_6ParamsE$_ZN4cute3eso3ESOILb1ELb0EJNS_6LayoutINS_5tupleIJNS3_IJNS_1CILi8EEENS4_ILi1EEEEEENS4_ILi2EEES5_EEENS3_IJNS3_IJS6_NS4_ILi0EEEEEENS4_ILi64EEES5_EEEEENS_10ViewEngineIPN7cutlass6half_tEEEEEC2ERKSE_RKSJ_)
        /*2fc0*/ 	.word	0x00000000


	//----- nvinfo : EIATTR_FRAME_SIZE
	.align		4
.L_2048:
        /*2fc4*/ 	.byte	0x04, 0x11
        /*2fc6*/ 	.short	(.L_2050 - .L_2049)
	.align		4
.L_2049:
        /*2fc8*/ 	.word	index@($_ZN7cutlass13device_kernelIN5flash19enable_sm80_to_sm89INS1_16FlashAttnBwdSm80INS1_25CollectiveMainloopBwdSm80ILi2ELi2EN4cute5tupleIJNS5_1CILi128EEES8_NS7_ILi64EEEEEENS_6half_tEfNS_4arch4Sm80ELb1ELb0ELb1ELb0ELb1ELb0ELb0ELb0ELi2ELi4ELi4ELi4ELb0EEENS1_24CollectiveEpilogueBwdGQAISA_fSD_Li256ELb0ELb1EEENS1_25SingleTileBwdLPTSchedulerILb0ELi128ELb1EEEEEEEEEvNT_6ParamsE$_ZN4cute3eso3ESOILb1ELb0EJNS_6LayoutINS_5tupleIJNS3_IJNS_1CILi8EEENS4_ILi1EEEEEENS4_ILi2EEENS4_ILi4EEEEEENS3_IJNS3_IJS6_NS4_ILi0EEEEEES5_NS4_ILi16EEEEEEEENS_10ViewEngineIPN7cutlass6half_tEEEEEC2ERKSF_RKSK_)
        /*2fcc*/ 	.word	0x00000000


	//----- nvinfo : EIATTR_FRAME_SIZE
	.align		4
.L_2050:
        /*2fd0*/ 	.byte	0x04, 0x11
        /*2fd2*/ 	.short	(.L_2052 - .L_2051)
	.align		4
.L_2051:
        /*2fd4*/ 	.word	index@($_ZN7cutlass13device_kernelIN5flash19enable_sm80_to_sm89INS1_16FlashAttnBwdSm80INS1_25CollectiveMainloopBwdSm80ILi2ELi2EN4cute5tupleIJNS5_1CILi128EEES8_NS7_ILi64EEEEEENS_6half_tEfNS_4arch4Sm80ELb1ELb0ELb1ELb0ELb1ELb0ELb0ELb0ELi2ELi4ELi4ELi4ELb0EEENS1_24CollectiveEpilogueBwdGQAISA_fSD_Li256ELb0ELb1EEENS1_25SingleTileBwdLPTSchedulerILb0ELi128ELb1EEEEEEEEEvNT_6ParamsE$_ZN4cute3eso3ESOILb1ELb0EJNS_6LayoutINS_5tupleIJNS3_IJNS_1CILi8EEENS4_ILi1EEEEEENS4_ILi2EEENS3_IJNS4_ILi4EEES8_EEEEEENS3_IJNS3_IJS6_NS4_ILi0EEEEEES5_NS3_IJNS4_ILi32EEENS4_ILi16EEEEEEEEEEENS_10ViewEngineIPN7cutlass6half_tEEEEEC2ERKSI_RKSN_)
        /*2fd8*/ 	.word	0x00000000


	//----- nvinfo : EIATTR_FRAME_SIZE
	.align		4
.L_2052:
        /*2fdc*/ 	.byte	0x04, 0x11
        /*2fde*/ 	.short	(.L_2054 - .L_2053)
	.align		4
.L_2053:
        /*2fe0*/ 	.word	index@($_ZN7cutlass13device_kernelIN5flash19enable_sm80_to_sm89INS1_16FlashAttnBwdSm80INS1_25CollectiveMainloopBwdSm80ILi2ELi2EN4cute5tupleIJNS5_1CILi128EEES8_NS7_ILi64EEEEEENS_6half_tEfNS_4arch4Sm80ELb1ELb0ELb1ELb0ELb1ELb0ELb0ELb0ELi2ELi4ELi4ELi4ELb0EEENS1_24CollectiveEpilogueBwdGQAISA_fSD_Li256ELb0ELb1EEENS1_25SingleTileBwdLPTSchedulerILb0ELi128ELb1EEEEEEEEEvNT_6ParamsE$_ZN4cute3eso3ESOILb1ELb0EJNS_6LayoutINS_5tupleIJNS3_IJNS_1CILi8EEENS4_ILi1EEEEEENS4_ILi2EEEEEENS3_IJNS3_IJS6_NS4_ILi0EEEEEES5_EEEEEiEEC2ERKSD_RKi)
        /*2fe4*/ 	.word	0x00000000


	//----- nvinfo : EIATTR_FRAME_SIZE
	.align		4
.L_2054:
        /*2fe8*/ 	.byte	0x04, 0x11
        /*2fea*/ 	.short	(.L_2056 - .L_2055)
	.align		4
.L_2055:
        /*2fec*/ 	.word	index@($_ZN7cutlass13device_kernelIN5flash19enable_sm80_to_sm89INS1_16FlashAttnBwdSm80INS1_25CollectiveMainloopBwdSm80ILi2ELi2EN4cute5tupleIJNS5_1CILi128EEES8_NS7_ILi64EEEEEENS_6half_tEfNS_4arch4Sm80ELb1ELb0ELb1ELb0ELb1ELb0ELb0ELb0ELi2ELi4ELi4ELi4ELb0EEENS1_24CollectiveEpilogueBwdGQAISA_fSD_Li256ELb0ELb1EEENS1_25SingleTileBwdLPTSchedulerILb0ELi128ELb1EEEEEEEEEvNT_6ParamsE$_ZN4cute3eso3ESOILb1ELb0EJNS_6LayoutINS_5tupleIJNS3_IJNS_1CILi8EEENS4_ILi1EEEEEENS4_ILi2EEEEEENS3_IJNS3_IJS6_NS4_ILi0EEEEEES5_EEEEENS_10ViewEngineIPN7cutlass6half_tEEEEEC2ERKSD_RKSI_)
        /*2ff0*/ 	.word	0x00000000


	//----- nvinfo : EIATTR_FRAME_SIZE
	.align		4
.L_2056:
        /*2ff4*/ 	.byte	0x04, 0x11
        /*2ff6*/ 	.short	(.L_2058 - .L_2057)
	.align		4
.L_2057:
        /*2ff8*/ 	.word	index@($_ZN7cutlass13device_kernelIN5flash19enable_sm80_to_sm89INS1_16FlashAttnBwdSm80INS1_25CollectiveMainloopBwdSm80ILi2ELi2EN4cute5tupleIJNS5_1CILi128EEES8_NS7_ILi64EEEEEENS_6half_tEfNS_4arch4Sm80ELb1ELb0ELb1ELb0ELb1ELb0ELb0ELb0ELi2ELi4ELi4ELi4ELb0EEENS1_24CollectiveEpilogueBwdGQAISA_fSD_Li256ELb0ELb1EEENS1_25SingleTileBwdLPTSchedulerILb0ELi128ELb1EEEEEEEEEvNT_6ParamsE$_ZN4cute3eso3ESOILb1ELb0EJNS_6LayoutINS_5tupleIJNS3_IJNS_1CILi8EEENS4_ILi1EEEEEENS4_ILi2EEEEEENS3_IJNS3_IJS6_NS4_ILi0EEEEEENS4_ILi8192EEEEEEEEiEEC2ERKSE_RKi)
        /*2ffc*/ 	.word	0x00000000


	//----- nvinfo : EIATTR_FRAME_SIZE
	.align		4
.L_2058:
        /*3000*/ 	.byte	0x04, 0x11
        /*3002*/ 	.short	(.L_2060 - .L_2059)
	.align		4
.L_2059:
        /*3004*/ 	.word	index@($_ZN7cutlass13device_kernelIN5flash19enable_sm80_to_sm89INS1_16FlashAttnBwdSm80INS1_25CollectiveMainloopBwdSm80ILi2ELi2EN4cute5tupleIJNS5_1CILi128EEES8_NS7_ILi64EEEEEENS_6half_tEfNS_4arch4Sm80ELb1ELb0ELb1ELb0ELb1ELb0ELb0ELb0ELi2ELi4ELi4ELi4ELb0EEENS1_24CollectiveEpilogueBwdGQAISA_fSD_Li256ELb0ELb1EEENS1_25SingleTileBwdLPTSchedulerILb0ELi128ELb1EEEEEEEEEvNT_6ParamsE$_ZN4cute3eso3ESOILb1ELb0EJNS_6LayoutINS_5tupleIJNS3_IJNS_1CILi8EEENS4_ILi1EEEEEENS4_ILi2EEEEEENS3_IJNS3_IJS6_NS4_ILi0EEEEEENS4_ILi8192EEEEEEEENS_10ViewEngineINS_8smem_ptrIPN7cutlass6half_tEEEEEEEC2ERKSE_RKSL_)
        /*3008*/ 	.word	0x00000000


	//----- nvinfo : EIATTR_FRAME_SIZE
	.align		4
.L_2060:
        /*300c*/ 	.byte	0x04, 0x11
        /*300e*/ 	.short	(.L_2062 - .L_2061)
	.align		4
.L_2061:
        /*3010*/ 	.word	index@($_ZN7cutlass13device_kernelIN5flash19enable_sm80_to_sm89INS1_16FlashAttnBwdSm80INS1_25CollectiveMainloopBwdSm80ILi2ELi2EN4cute5tupleIJNS5_1CILi128EEES8_NS7_ILi64EEEEEENS_6half_tEfNS_4arch4Sm80ELb1ELb0ELb1ELb0ELb1ELb0ELb0ELb0ELi2ELi4ELi4ELi4ELb0EEENS1_24CollectiveEpilogueBwdGQAISA_fSD_Li256ELb0ELb1EEENS1_25SingleTileBwdLPTSchedulerILb0ELi128ELb1EEEEEEEEEvNT_6ParamsE$_ZN4cute3eso3ESOILb1ELb0EJNS_6LayoutINS_5tupleIJNS3_IJNS_1CILi8EEENS4_ILi1EEEEEENS4_ILi2EEEEEENS3_IJNS3_IJS6_NS4_ILi0EEEEEENS4_ILi64EEEEEEEEiEEC2ERKSE_RKi)
        /*3014*/ 	.word	0x00000000


	//----- nvinfo : EIATTR_FRAME_SIZE
	.align		4
.L_2062:
        /*3018*/ 	.byte	0x04, 0x11
        /*301a*/ 	.short	(.L_2064 - .L_2063)
	.align		4
.L_2063:
        /*301c*/ 	.word	index@($_ZN7cutlass13device_kernelIN5flash19enable_sm80_to_sm89INS1_16FlashAttnBwdSm80INS1_25CollectiveMainloopBwdSm80ILi2ELi2EN4cute5tupleIJNS5_1CILi128EEES8_NS7_ILi64EEEEEENS_6half_tEfNS_4arch4Sm80ELb1ELb0ELb1ELb0ELb1ELb0ELb0ELb0ELi2ELi4ELi4ELi4ELb0EEENS1_24CollectiveEpilogueBwdGQAISA_fSD_Li256ELb0ELb1EEENS1_25SingleTileBwdLPTSchedulerILb0ELi128ELb1EEEEEEEEEvNT_6ParamsE$_ZN4cute3eso3ESOILb1ELb0EJNS_6LayoutINS_5tupleIJNS3_IJNS_1CILi8EEENS4_ILi1EEEEEENS4_ILi2EEEEEENS3_IJNS3_IJS6_NS4_ILi0EEEEEENS4_ILi64EEEEEEEENS_10ViewEngineIPN7cutlass6half_tEEEEEC2ERKSE_RKSJ_)
        /*3020*/ 	.word	0x00000000


	//----- nvinfo : EIATTR_FRAME_SIZE
	.align		4
.L_2064:
        /*3024*/ 	.byte	0x04, 0x11
        /*3026*/ 	.short	(.L_2066 - .L_2065)
	.align		4
.L_2065:
        /*3028*/ 	.word	index@($_ZN7cutlass13device_kernelIN5flash19enable_sm80_to_sm89INS1_16FlashAttnBwdSm80INS1_25CollectiveMainloopBwdSm80ILi2ELi2EN4cute5tupleIJNS5_1CILi128EEES8_NS7_ILi64EEEEEENS_6half_tEfNS_4arch4Sm80ELb1ELb0ELb1ELb0ELb1ELb0ELb0ELb0ELi2ELi4ELi4ELi4ELb0EEENS1_24CollectiveEpilogueBwdGQAISA_fSD_Li256ELb0ELb1EEENS1_25SingleTileBwdLPTSchedulerILb0ELi128ELb1EEEEEEEEEvNT_6ParamsE$_ZN4cute3eso3ESOILb1ELb0EJNS_6LayoutINS_5tupleIJNS3_IJNS_1CILi8EEENS4_ILi1EEEEEENS4_ILi2EEEEEENS3_IJNS3_IJS6_NS4_ILi0EEEEEENS4_ILi4096EEEEEEEEiEEC2ERKSE_RKi)
        /*302c*/ 	.word	0x00000000


	//----- nvinfo : EIATTR_FRAME_SIZE
	.align		4
.L_2066:
        /*3030*/ 	.byte	0x04, 0x11
        /*3032*/ 	.short	(.L_2068 - .L_2067)
	.align		4
.L_2067:
        /*3034*/ 	.word	index@($_ZN7cutlass13device_kernelIN5flash19enable_sm80_to_sm89INS1_16FlashAttnBwdSm80INS1_25CollectiveMainloopBwdSm80ILi2ELi2EN4cute5tupleIJNS5_1CILi128EEES8_NS7_ILi64EEEEEENS_6half_tEfNS_4arch4Sm80ELb1ELb0ELb1ELb0ELb1ELb0ELb0ELb0ELi2ELi4ELi4ELi4ELb0EEENS1_24CollectiveEpilogueBwdGQAISA_fSD_Li256ELb0ELb1EEENS1_25SingleTileBwdLPTSchedulerILb0ELi128ELb1EEEEEEEEEvNT_6ParamsE$_ZN4cute3eso3ESOILb1ELb0EJNS_6LayoutINS_5tupleIJNS3_IJNS_1CILi8EEENS4_ILi1EEEEEENS4_ILi2EEEEEENS3_IJNS3_IJS6_NS4_ILi0EEEEEENS4_ILi4096EEEEEEEENS_10ViewEngineINS_8smem_ptrIPN7cutlass6half_tEEEEEEEC2ERKSE_RKSL_)
        /*3038*/ 	.word	0x00000000


	//----- nvinfo : EIATTR_FRAME_SIZE
	.align		4
.L_2068:
        /*303c*/ 	.byte	0x04, 0x11
        /*303e*/ 	.short	(.L_2070 - .L_2069)
	.align		4
.L_2069:
        /*3040*/ 	.word	index@($_ZN7cutlass13device_kernelIN5flash19enable_sm80_to_sm89INS1_16FlashAttnBwdSm80INS1_25CollectiveMainloopBwdSm80ILi2ELi2EN4cute5tupleIJNS5_1CILi128EEES8_NS7_ILi64EEEEEENS_6half_tEfNS_4arch4Sm80ELb1ELb0ELb1ELb0ELb1ELb0ELb0ELb0ELi2ELi4ELi4ELi4ELb0EEENS1_24CollectiveEpilogueBwdGQAISA_fSD_Li256ELb0ELb1EEENS1_25SingleTileBwdLPTSchedulerILb0ELi128ELb1EEEEEEEEEvNT_6ParamsE$_ZN4cute3eso3ESOILb1ELb0EJNS_6LayoutINS_5tupleIJNS3_IJNS_1CILi8EEENS4_ILi1EEEEEENS3_IJNS4_ILi4EEEEEEEEENS3_IJNS3_IJS6_NS4_ILi0EEEEEENS3_IJS5_EEEEEEEENS_10ViewEngineIPN7cutlass6half_tEEEEEC2ERKSF_RKSK_)
        /*3044*/ 	.word	0x00000000


	//----- nvinfo : EIATTR_FRAME_SIZE
	.align		4
.L_2070:
        /*3048*/ 	.byte	0x04, 0x11
        /*304a*/ 	.short	(.L_2072 - .L_2071)
	.align		4
.L_2071:
        /*304c*/ 	.word	index@($_ZN7cutlass13device_kernelIN5flash19enable_sm80_to_sm89INS1_16FlashAttnBwdSm80INS1_25CollectiveMainloopBwdSm80ILi2ELi2EN4cute5tupleIJNS5_1CILi128EEES8_NS7_ILi64EEEEEENS_6half_tEfNS_4arch4Sm80ELb1ELb0ELb1ELb0ELb1ELb0ELb0ELb0ELi2ELi4ELi4ELi4ELb0EEENS1_24CollectiveEpilogueBwdGQAISA_fSD_Li256ELb0ELb1EEENS1_25SingleTileBwdLPTSchedulerILb0ELi128ELb1EEEEEEEEEvNT_6ParamsE$_ZN4cute3eso3ESOILb1ELb0EJNS_6LayoutINS_5tupleIJNS3_IJNS_1CILi8EEENS4_ILi1EEEEEENS3_IJNS4_ILi4EEEEEEEEENS3_IJNS3_IJS6_NS4_ILi0EEEEEENS3_IJNS4_ILi2048EEEEEEEEEEENS_10ViewEngineINS_8smem_ptrIPN7cutlass6half_tEEEEEEEC2ERKSG_RKSN_)
        /*3050*/ 	.word	0x00000000


	//----- nvinfo : EIATTR_FRAME_SIZE
	.align		4
.L_2072:
        /*3054*/ 	.byte	0x04, 0x11
        /*3056*/ 	.short	(.L_2074 - .L_2073)
	.align		4
.L_2073:
        /*3058*/ 	.word	index@($_ZN7cutlass13device_kernelIN5flash19enable_sm80_to_sm89INS1_16FlashAttnBwdSm80INS1_25CollectiveMainloopBwdSm80ILi2ELi2EN4cute5tupleIJNS5_1CILi128EEES8_NS7_ILi64EEEEEENS_6half_tEfNS_4arch4Sm80ELb1ELb0ELb1ELb0ELb1ELb0ELb0ELb0ELi2ELi4ELi4ELi4ELb0EEENS1_24CollectiveEpilogueBwdGQAISA_fSD_Li256ELb0ELb1EEENS1_25SingleTileBwdLPTSchedulerILb0ELi128ELb1EEEEEEEEEvNT_6ParamsE$_ZN4cute3eso3ESOILb1ELb0EJNS_6LayoutINS_5tupleIJNS3_IJNS_1CILi8EEENS4_ILi1EEEEEENS3_IJNS4_ILi2EEEEEEEEENS3_IJNS3_IJS6_NS4_ILi0EEEEEENS3_IJS5_EEEEEEEENS_10ViewEngineIPN7cutlass6half_tEEEEEC2ERKSF_RKSK_)
        /*305c*/ 	.word	0x00000000


	//----- nvinfo : EIATTR_FRAME_SIZE
	.align		4
.L_2074:
        /*3060*/ 	.byte	0x04, 0x11
        /*3062*/ 	.short	(.L_2076 - .L_2075)
	.align		4
.L_2075:
        /*3064*/ 	.word	index@($_ZN7cutlass13device_kernelIN5flash19enable_sm80_to_sm89INS1_16FlashAttnBwdSm80INS1_25CollectiveMainloopBwdSm80ILi2ELi2EN4cute5tupleIJNS5_1CILi128EEES8_NS7_ILi64EEEEEENS_6half_tEfNS_4arch4Sm80ELb1ELb0ELb1ELb0ELb1ELb0ELb0ELb0ELi2ELi4ELi4ELi4ELb0EEENS1_24CollectiveEpilogueBwdGQAISA_fSD_Li256ELb0ELb1EEENS1_25SingleTileBwdLPTSchedulerILb0ELi128ELb1EEEEEEEEEvNT_6ParamsE$_ZN4cute3eso3ESOILb1ELb0EJNS_6LayoutINS_5tupleIJNS3_IJNS_1CILi8EEENS4_ILi1EEEEEENS3_IJNS4_ILi2EEEEEEEEENS3_IJNS3_IJS6_NS4_ILi0EEEEEENS3_IJNS4_ILi8192EEEEEEEEEEENS_10ViewEngineINS_8smem_ptrIPN7cutlass6half_tEEEEEEEC2ERKSG_RKSN_)
        /*3068*/ 	.word	0x00000000


	//----- nvinfo : EIATTR_FRAME_SIZE
	.align		4
.L_2076:
        /*306c*/ 	.byte	0x04, 0x11
        /*306e*/ 	.short	(.L_2078 - .L_2077)
	.align		4
.L_2077:
        /*3070*/ 	.word	index@($_ZN7cutlass13device_kernelIN5flash19enable_sm80_to_sm89INS1_16FlashAttnBwdSm80INS1_25CollectiveMainloopBwdSm80ILi2ELi2EN4cute5tupleIJNS5_1CILi128EEES8_NS7_ILi64EEEEEENS_6half_tEfNS_4arch4Sm80ELb1ELb0ELb1ELb0ELb1ELb0ELb0ELb0ELi2ELi4ELi4ELi4ELb0EEENS1_24CollectiveEpilogueBwdGQAISA_fSD_Li256ELb0ELb1EEENS1_25SingleTileBwdLPTSchedulerILb0ELi128ELb1EEEEEEEEEvNT_6ParamsE$_ZN4cute3eso3ESOILb1ELb0EJNS_6LayoutINS_5tupleIJNS3_IJNS_1CILi8EEENS4_ILi1EEEEEENS3_IJNS4_ILi2EEEEEEEEENS3_IJNS3_IJS6_NS4_ILi0EEEEEENS3_IJNS4_ILi64EEEEEEEEEEENS_10ViewEngineIPN7cutlass6half_tEEEEEC2ERKSG_RKSL_)
        /*3074*/ 	.word	0x00000000


	//----- nvinfo : EIATTR_FRAME_SIZE
	.align		4
.L_2078:
        /*3078*/ 	.byte	0x04, 0x11
        /*307a*/ 	.short	(.L_2080 - .L_2079)
	.align		4
.L_2079:
        /*307c*/ 	.word	index@($_ZN7cutlass13device_kernelIN5flash19enable_sm80_to_sm89INS1_16FlashAttnBwdSm80INS1_25CollectiveMainloopBwdSm80ILi2ELi2EN4cute5tupleIJNS5_1CILi128EEES8_NS7_ILi64EEEEEENS_6half_tEfNS_4arch4Sm80ELb1ELb0ELb1ELb0ELb1ELb0ELb0ELb0ELi2ELi4ELi4ELi4ELb0EEENS1_24CollectiveEpilogueBwdGQAISA_fSD_Li256ELb0ELb1EEENS1_25SingleTileBwdLPTSchedulerILb0ELi128ELb1EEEEEEEEEvNT_6ParamsE$_ZN4cute3eso3ESOILb1ELb0EJNS_6LayoutINS_5tupleIJNS3_IJNS_1CILi8EEENS4_ILi1EEEEEENS3_IJNS4_ILi2EEEEEEEEENS3_IJNS3_IJS6_NS4_ILi0EEEEEENS3_IJNS4_ILi4096EEEEEEEEEEENS_10ViewEngineINS_8smem_ptrIPN7cutlass6half_tEEEEEEEC2ERKSG_RKSN_)
        /*3080*/ 	.word	0x00000000


	//----- nvinfo : EIATTR_FRAME_SIZE
	.align		4
.L_2080:
        /*3084*/ 	.byte	0x04, 0x11
        /*3086*/ 	.short	(.L_2082 - .L_2081)
	.align		4
.L_2081:
        /*3088*/ 	.word	index@($_ZN7cutlass13device_kernelIN5flash19enable_sm80_to_sm89INS1_16FlashAttnBwdSm80INS1_25CollectiveMainloopBwdSm80ILi2ELi2EN4cute5tupleIJNS5_1CILi128EEES8_NS7_ILi64EEEEEENS_6half_tEfNS_4arch4Sm80ELb1ELb0ELb1ELb0ELb1ELb0ELb0ELb0ELi2ELi4ELi4ELi4ELb0EEENS1_24CollectiveEpilogueBwdGQAISA_fSD_Li256ELb0ELb1EEENS1_25SingleTileBwdLPTSchedulerILb0ELi128ELb1EEEEEEEEEvNT_6ParamsE$_ZN4cute3eso3ESOILb1ELb0EJNS_6LayoutINS_5tupleIJNS3_IJNS_1CILi8EEENS4_ILi1EEEEEEEEENS3_IJNS3_IJS6_NS4_ILi0EEEEEEEEEEEiEEC2ERKSC_RKi)
        /*308c*/ 	.word	0x00000000


	//----- nvinfo : EIATTR_FRAME_SIZE
	.align		4
.L_2082:
        /*3090*/ 	.byte	0x04, 0x11
        /*3092*/ 	.short	(.L_2084 - .L_2083)
	.align		4
.L_2083:
        /*3094*/ 	.word	index@($_ZN7cutlass13device_kernelIN5flash19enable_sm80_to_sm89INS1_16FlashAttnBwdSm80INS1_25CollectiveMainloopBwdSm80ILi2ELi2EN4cute5tupleIJNS5_1CILi128EEES8_NS7_ILi64EEEEEENS_6half_tEfNS_4arch4Sm80ELb1ELb0ELb1ELb0ELb1ELb0ELb0ELb0ELi2ELi4ELi4ELi4ELb0EEENS1_24CollectiveEpilogueBwdGQAISA_fSD_Li256ELb0ELb1EEENS1_25SingleTileBwdLPTSchedulerILb0ELi128ELb1EEEEEEEEEvNT_6ParamsE$_ZN4cute3eso3ESOILb1ELb0EJNS_6LayoutINS_5tupleIJNS3_IJNS_1CILi8EEENS4_ILi1EEEEEEEEENS3_IJNS3_IJS6_NS4_ILi0EEEEEEEEEEENS_10ViewEngineIPN7cutlass6half_tEEEEEC2ERKSC_RKSH_)
        /*3098*/ 	.word	0x00000000


	//----- nvinfo : EIATTR_FRAME_SIZE
	.align		4
.L_2084:
        /*309c*/ 	.byte	0x04, 0x11
        /*309e*/ 	.short	(.L_2086 - .L_2085)
	.align		4
.L_2085:
        /*30a0*/ 	.word	index@($_ZN7cutlass13device_kernelIN5flash19enable_sm80_to_sm89INS1_16FlashAttnBwdSm80INS1_25CollectiveMainloopBwdSm80ILi2ELi2EN4cute5tupleIJNS5_1CILi128EEES8_NS7_ILi64EEEEEENS_6half_tEfNS_4arch4Sm80ELb1ELb0ELb1ELb0ELb1ELb0ELb0ELb0ELi2ELi4ELi4ELi4ELb0EEENS1_24CollectiveEpilogueBwdGQAISA_fSD_Li256ELb0ELb1EEENS1_25SingleTileBwdLPTSchedulerILb0ELi128ELb1EEEEEEEEEvNT_6ParamsE$_ZN4cute3eso3ESOILb1ELb0EJNS_6LayoutINS_5tupleIJNS3_IJNS_1CILi8EEENS4_ILi1EEEEEEEEENS3_IJNS3_IJS6_NS4_ILi0EEEEEEEEEEENS_10ViewEngineINS_8smem_ptrIPN7cutlass6half_tEEEEEEEC2ERKSC_RKSJ_)
        /*30a4*/ 	.word	0x00000000


	//----- nvinfo : EIATTR_FRAME_SIZE
	.align		4
.L_2086:
        /*30a8*/ 	.byte	0x04, 0x11
        /*30aa*/ 	.short	(.L_2088 - .L_2087)
	.align		4
.L_2087:
        /*30ac*/ 	.word	index@($_ZN7cutlass13device_kernelIN5flash19enable_sm80_to_sm89INS1_16FlashAttnBwdSm80INS1_25CollectiveMainloopBwdSm80ILi2ELi2EN4cute5tupleIJNS5_1CILi128EEES8_NS7_ILi64EEEEEENS_6half_tEfNS_4arch4Sm80ELb1ELb0ELb1ELb0ELb1ELb0ELb0ELb0ELi2ELi4ELi4ELi4ELb0EEENS1_24CollectiveEpilogueBwdGQAISA_fSD_Li256ELb0ELb1EEENS1_25SingleTileBwdLPTSchedulerILb0ELi128ELb1EEEEEEEEEvNT_6ParamsE$_ZN4cute3eso3ESOILb1ELb0EJNS_6LayoutINS_5tupleIJNS3_IJNS_1CILi4EEENS4_ILi1EEEEEEEEENS3_IJNS3_IJS6_NS4_ILi0EEEEEEEEEEENS_10ViewEngineIPjEEEEC2ERKSC_RKSF_)
        /*30b0*/ 	.word	0x00000000


	//----- nvinfo : EIATTR_FRAME_SIZE
	.align		4
.L_2088:
        /*30b4*/ 	.byte	0x04, 0x11
        /*30b6*/ 	.short	(.L_2090 - .L_2089)
	.align		4
.L_2089:
        /*30b8*/ 	.word	index@($_ZN7cutlass13device_kernelIN5flash19enable_sm80_to_sm89INS1_16FlashAttnBwdSm80INS1_25CollectiveMainloopBwdSm80ILi2ELi2EN4cute5tupleIJNS5_1CILi128EEES8_NS7_ILi64EEEEEENS_6half_tEfNS_4arch4Sm80ELb1ELb0ELb1ELb0ELb1ELb0ELb0ELb0ELi2ELi4ELi4ELi4ELb0EEENS1_24CollectiveEpilogueBwdGQAISA_fSD_Li256ELb0ELb1EEENS1_25SingleTileBwdLPTSchedulerILb0ELi128ELb1EEEEEEEEEvNT_6ParamsE$_ZN4cute3eso3ESOILb1ELb0EJNS_6LayoutINS_5tupleIJNS3_IJNS_1CILi2EEES5_S5_EEES5_EEENS3_IJNS3_IJNS4_ILi1EEES5_NS4_ILi4EEEEEENS4_ILi8EEEEEEEEiEEC2ERKSD_RKi)
        /*30bc*/ 	.word	0x00000000


	//----- nvinfo : EIATTR_FRAME_SIZE
	.align		4
.L_2090:
        /*30c0*/ 	.byte	0x04, 0x11
        /*30c2*/ 	.short	(.L_2092 - .L_2091)
	.align		4
.L_2091:
        /*30c4*/ 	.word	index@($_ZN7cutlass13device_kernelIN5flash19enable_sm80_to_sm89INS1_16FlashAttnBwdSm80INS1_25CollectiveMainloopBwdSm80ILi2ELi2EN4cute5tupleIJNS5_1CILi128EEES8_NS7_ILi64EEEEEENS_6half_tEfNS_4arch4Sm80ELb1ELb0ELb1ELb0ELb1ELb0ELb0ELb0ELi2ELi4ELi4ELi4ELb0EEENS1_24CollectiveEpilogueBwdGQAISA_fSD_Li256ELb0ELb1EEENS1_25SingleTileBwdLPTSchedulerILb0ELi128ELb1EEEEEEEEEvNT_6ParamsE$_ZN4cute3eso3ESOILb1ELb0EJNS_6LayoutINS_5tupleIJNS3_IJNS_1CILi2EEES5_S5_EEES5_EEENS3_IJNS3_IJNS4_ILi1EEES5_NS4_ILi4EEEEEENS4_ILi8EEEEEEEENS_10ViewEngineIPN7cutlass6half_tEEEEEC2ERKSD_RKSI_)
        /*30c8*/ 	.word	0x00000000


	//----- nvinfo : EIATTR_FRAME_SIZE
	.align		4
.L_2092:
        /*30cc*/ 	.byte	0x04, 0x11
        /*30ce*/ 	.short	(.L_2094 - .L_2093)
	.align		4
.L_2093:
        /*30d0*/ 	.word	index@($_ZN7cutlass13device_kernelIN5flash19enable_sm80_to_sm89INS1_16FlashAttnBwdSm80INS1_25CollectiveMainloopBwdSm80ILi2ELi2EN4cute5tupleIJNS5_1CILi128EEES8_NS7_ILi64EEEEEENS_6half_tEfNS_4arch4Sm80ELb1ELb0ELb1ELb0ELb1ELb0ELb0ELb0ELi2ELi4ELi4ELi4ELb0EEENS1_24CollectiveEpilogueBwdGQAISA_fSD_Li256ELb0ELb1EEENS1_25SingleTileBwdLPTSchedulerILb0ELi128ELb1EEEEEEEEEvNT_6ParamsE$_ZN4cute3eso3ESOILb1ELb0EJNS_6LayoutINS_5tupleIJNS3_IJNS_1CILi2EEES5_S5_EEES5_EEENS3_IJNS3_IJNS4_ILi1EEES5_NS4_ILi4EEEEEENS4_ILi64EEEEEEEEiEEC2ERKSD_RKi)
        /*30d4*/ 	.word	0x00000000


	//----- nvinfo : EIATTR_FRAME_SIZE
	.align		4
.L_2094:
        /*30d8*/ 	.byte	0x04, 0x11
        /*30da*/ 	.short	(.L_2096 - .L_2095)
	.align		4
.L_2095:
        /*30dc*/ 	.word	index@($_ZN7cutlass13device_kernelIN5flash19enable_sm80_to_sm89INS1_16FlashAttnBwdSm80INS1_25CollectiveMainloopBwdSm80ILi2ELi2EN4cute5tupleIJNS5_1CILi128EEES8_NS7_ILi64EEEEEENS_6half_tEfNS_4arch4Sm80ELb1ELb0ELb1ELb0ELb1ELb0ELb0ELb0ELi2ELi4ELi4ELi4ELb0EEENS1_24CollectiveEpilogueBwdGQAISA_fSD_Li256ELb0ELb1EEENS1_25SingleTileBwdLPTSchedulerILb0ELi128ELb1EEEEEEEEEvNT_6ParamsE$_ZN4cute3eso3ESOILb1ELb0EJNS_6LayoutINS_5tupleIJNS3_IJNS_1CILi2EEES5_S5_EEES5_EEENS3_IJNS3_IJNS4_ILi1EEES5_NS4_ILi4EEEEEENS4_ILi64EEEEEEEENS_10ViewEngineIPN7cutlass6half_tEEEEEC2ERKSD_RKSI_)
        /*30e0*/ 	.word	0x00000000


	//----- nvinfo : EIATTR_FRAME_SIZE
	.align		4
.L_2096:
        /*30e4*/ 	.byte	0x04, 0x11
        /*30e6*/ 	.short	(.L_2098 - .L_2097)
	.align		4
.L_2097:
        /*30e8*/ 	.word	index@($_ZN7cutlass13device_kernelIN5flash19enable_sm80_to_sm89INS1_16FlashAttnBwdSm80INS1_25CollectiveMainloopBwdSm80ILi2ELi2EN4cute5tupleIJNS5_1CILi128EEES8_NS7_ILi64EEEEEENS_6half_tEfNS_4arch4Sm80ELb1ELb0ELb1ELb0ELb1ELb0ELb0ELb0ELi2ELi4ELi4ELi4ELb0EEENS1_24CollectiveEpilogueBwdGQAISA_fSD_Li256ELb0ELb1EEENS1_25SingleTileBwdLPTSchedulerILb0ELi128ELb1EEEEEEEEEvNT_6ParamsE$_ZN4cute3eso3ESOILb1ELb0EJNS_6LayoutINS_5tupleIJNS3_IJNS_1CILi2EEES5_S5_EEEEEENS3_IJNS3_IJNS4_ILi1EEES5_NS4_ILi4EEEEEEEEEEEiEEC2ERKSC_RKi)
        /*30ec*/ 	.word	0x00000000


	//----- nvinfo : EIATTR_FRAME_SIZE
	.align		4
.L_2098:
        /*30f0*/ 	.byte	0x04, 0x11
        /*30f2*/ 	.short	(.L_2100 - .L_2099)
	.align		4
.L_2099:
        /*30f4*/ 	.word	index@($_ZN7cutlass13device_kernelIN5flash19enable_sm80_to_sm89INS1_16FlashAttnBwdSm80INS1_25CollectiveMainloopBwdSm80ILi2ELi2EN4cute5tupleIJNS5_1CILi128EEES8_NS7_ILi64EEEEEENS_6half_tEfNS_4arch4Sm80ELb1ELb0ELb1ELb0ELb1ELb0ELb0ELb0ELi2ELi4ELi4ELi4ELb0EEENS1_24CollectiveEpilogueBwdGQAISA_fSD_Li256ELb0ELb1EEENS1_25SingleTileBwdLPTSchedulerILb0ELi128ELb1EEEEEEEEEvNT_6ParamsE$_ZN4cute3eso3ESOILb1ELb0EJNS_6LayoutINS_5tupleIJNS3_IJNS_1CILi2EEES5_S5_EEEEEENS3_IJNS3_IJNS4_ILi1EEES5_NS4_ILi4EEEEEEEEEEENS_10ViewEngineIPN7cutlass6half_tEEEEEC2ERKSC_RKSH_)
        /*30f8*/ 	.word	0x00000000


	//----- nvinfo : EIATTR_FRAME_SIZE
	.align		4
.L_2100:
        /*30fc*/ 	.byte	0x04, 0x11
        /*30fe*/ 	.short	(.L_2102 - .L_2101)
	.align		4
.L_2101:
        /*3100*/ 	.word	index@($_ZN7cutlass13device_kernelIN5flash19enable_sm80_to_sm89INS1_16FlashAttnBwdSm80INS1_25CollectiveMainloopBwdSm80ILi2ELi2EN4cute5tupleIJNS5_1CILi128EEES8_NS7_ILi64EEEEEENS_6half_tEfNS_4arch4Sm80ELb1ELb0ELb1ELb0ELb1ELb0ELb0ELb0ELi2ELi4ELi4ELi4ELb0EEENS1_24CollectiveEpilogueBwdGQAISA_fSD_Li256ELb0ELb1EEENS1_25SingleTileBwdLPTSchedulerILb0ELi128ELb1EEEEEEEEEvNT_6ParamsE$_ZN4cute3eso3ESOILb1ELb0EJNS_6LayoutINS_5tupleIJNS3_IJNS_1CILi2EEES5_EEES6_EEENS3_IJNS3_IJNS4_ILi1EEES5_EEENS3_IJNS4_ILi32EEENS4_ILi64EEEEEEEEEEEiEEC2ERKSE_RKi)
        /*3104*/ 	.word	0x00000000


	//----- nvinfo : EIATTR_FRAME_SIZE
	.align		4
.L_2102:
        /*3108*/ 	.byte	0x04, 0x11
        /*310a*/ 	.short	(.L_2104 - .L_2103)
	.align		4
.L_2103:
        /*310c*/ 	.word	index@($_ZN7cutlass13device_kernelIN5flash19enable_sm80_to_sm89INS1_16FlashAttnBwdSm80INS1_25CollectiveMainloopBwdSm80ILi2ELi2EN4cute5tupleIJNS5_1CILi128EEES8_NS7_ILi64EEEEEENS_6half_tEfNS_4arch4Sm80ELb1ELb0ELb1ELb0ELb1ELb0ELb0ELb0ELi2ELi4ELi4ELi4ELb0EEENS1_24CollectiveEpilogueBwdGQAISA_fSD_Li256ELb0ELb1EEENS1_25SingleTileBwdLPTSchedulerILb0ELi128ELb1EEEEEEEEEvNT_6ParamsE$_ZN4cute3eso3ESOILb1ELb0EJNS_6LayoutINS_5tupleIJNS3_IJNS_1CILi2EEES5_EEES6_EEENS3_IJNS3_IJNS4_ILi1EEES5_EEENS3_IJNS4_ILi32EEENS4_ILi64EEEEEEEEEEENS_10ViewEngineIPN7cutlass6half_tEEEEEC2ERKSE_RKSJ_)
        /*3110*/ 	.word	0x00000000


	//----- nvinfo : EIATTR_FRAME_SIZE
	.align		4
.L_2104:
        /*3114*/ 	.byte	0x04, 0x11
        /*3116*/ 	.short	(.L_2106 - .L_2105)
	.align		4
.L_2105:
        /*3118*/ 	.word	index@($_ZN7cutlass13device_kernelIN5flash19enable_sm80_to_sm89INS1_16FlashAttnBwdSm80INS1_25CollectiveMainloopBwdSm80ILi2ELi2EN4cute5tupleIJNS5_1CILi128EEES8_NS7_ILi64EEEEEENS_6half_tEfNS_4arch4Sm80ELb1ELb0ELb1ELb0ELb1ELb0ELb0ELb0ELi2ELi4ELi4ELi4ELb0EEENS1_24CollectiveEpilogueBwdGQAISA_fSD_Li256ELb0ELb1EEENS1_25SingleTileBwdLPTSchedulerILb0ELi128ELb1EEEEEEEEEvNT_6ParamsE$_ZN4cute3eso3ESOILb1ELb0EJNS_6LayoutINS_5tupleIJNS3_IJNS_1CILi2EEES5_EEENS4_ILi8EEEEEENS3_IJNS3_IJNS4_ILi1EEES5_EEENS4_ILi4EEEEEEEEiEEC2ERKSD_RKi)
        /*311c*/ 	.word	0x00000000


	//----- nvinfo : EIATTR_FRAME_SIZE
	.align		4
.L_2106:
        /*3120*/ 	.byte	0x04, 0x11
        /*3122*/ 	.short	(.L_2108 - .L_2107)
	.align		4
.L_2107:
        /*3124*/ 	.word	index@($_ZN7cutlass13device_kernelIN5flash19enable_sm80_to_sm89INS1_16FlashAttnBwdSm80INS1_25CollectiveMainloopBwdSm80ILi2ELi2EN4cute5tupleIJNS5_1CILi128EEES8_NS7_ILi64EEEEEENS_6half_tEfNS_4arch4Sm80ELb1ELb0ELb1ELb0ELb1ELb0ELb0ELb0ELi2ELi4ELi4ELi4ELb0EEENS1_24CollectiveEpilogueBwdGQAISA_fSD_Li256ELb0ELb1EEENS1_25SingleTileBwdLPTSchedulerILb0ELi128ELb1EEEEEEEEEvNT_6ParamsE$_ZN4cute3eso3ESOILb1ELb0EJNS_6LayoutINS_5tupleIJNS3_IJNS_1CILi2EEES5_EEENS4_ILi8EEEEEENS3_IJNS3_IJNS4_ILi1EEES5_EEENS4_ILi4EEEEEEEENS_10ViewEngineIPN7cutlass6half_tEEEEEC2ERKSD_RKSI_)
        /*3128*/ 	.word	0x00000000


	//----- nvinfo : EIATTR_FRAME_SIZE
	.align		4
.L_2108:
        /*312c*/ 	.byte	0x04, 0x11
        /*312e*/ 	.short	(.L_2110 - .L_2109)
	.align		4
.L_2109:
        /*3130*/ 	.word	index@($_ZN7cutlass13device_kernelIN5flash19enable_sm80_to_sm89INS1_16FlashAttnBwdSm80INS1_25CollectiveMainloopBwdSm80ILi2ELi2EN4cute5tupleIJNS5_1CILi128EEES8_NS7_ILi64EEEEEENS_6half_tEfNS_4arch4Sm80ELb1ELb0ELb1ELb0ELb1ELb0ELb0ELb0ELi2ELi4ELi4ELi4ELb0EEENS1_24CollectiveEpilogueBwdGQAISA_fSD_Li256ELb0ELb1EEENS1_25SingleTileBwdLPTSchedulerILb0ELi128ELb1EEEEEEEEEvNT_6ParamsE$_ZN4cute3eso3ESOILb1ELb0EJNS_6LayoutINS_5tupleIJNS3_IJNS_1CILi2EEES5_EEENS3_IJS5_NS4_ILi8EEEEEEEEENS3_IJNS3_IJS5_NS4_ILi4EEEEEENS3_IJNS4_ILi1EEES7_EEEEEEEENS_10ViewEngineIPfEEEEC2ERKSF_RKSI_)
        /*3134*/ 	.word	0x00000000


	//----- nvinfo : EIATTR_FRAME_SIZE
	.align		4
.L_2110:
        /*3138*/ 	.byte	0x04, 0x11
        /*313a*/ 	.short	(.L_2112 - .L_2111)
	.align		4
.L_2111:
        /*313c*/ 	.word	index@($_ZN7cutlass13device_kernelIN5flash19enable_sm80_to_sm89INS1_16FlashAttnBwdSm80INS1_25CollectiveMainloopBwdSm80ILi2ELi2EN4cute5tupleIJNS5_1CILi128EEES8_NS7_ILi64EEEEEENS_6half_tEfNS_4arch4Sm80ELb1ELb0ELb1ELb0ELb1ELb0ELb0ELb0ELi2ELi4ELi4ELi4ELb0EEENS1_24CollectiveEpilogueBwdGQAISA_fSD_Li256ELb0ELb1EEENS1_25SingleTileBwdLPTSchedulerILb0ELi128ELb1EEEEEEEEEvNT_6ParamsE$_ZN4cute3eso3ESOILb1ELb0EJNS_6LayoutINS_5tupleIJNS3_IJNS_1CILi2EEES5_EEEEEENS3_IJNS3_IJNS4_ILi8EEENS4_ILi64EEEEEEEEEEEiEEC2ERKSC_RKi)
        /*3140*/ 	.word	0x00000000


	//----- nvinfo : EIATTR_FRAME_SIZE
	.align		4
.L_2112:
        /*3144*/ 	.byte	0x04, 0x11
        /*3146*/ 	.short	(.L_2114 - .L_2113)
	.align		4
.L_2113:
        /*3148*/ 	.word	index@($_ZN7cutlass13device_kernelIN5flash19enable_sm80_to_sm89INS1_16FlashAttnBwdSm80INS1_25CollectiveMainloopBwdSm80ILi2ELi2EN4cute5tupleIJNS5_1CILi128EEES8_NS7_ILi64EEEEEENS_6half_tEfNS_4arch4Sm80ELb1ELb0ELb1ELb0ELb1ELb0ELb0ELb0ELi2ELi4ELi4ELi4ELb0EEENS1_24CollectiveEpilogueBwdGQAISA_fSD_Li256ELb0ELb1EEENS1_25SingleTileBwdLPTSchedulerILb0ELi128ELb1EEEEEEEEEvNT_6ParamsE$_ZN4cute3eso3ESOILb1ELb0EJNS_6LayoutINS_5tupleIJNS3_IJNS_1CILi2EEES5_EEEEEENS3_IJNS3_IJNS4_ILi8EEENS4_ILi64EEEEEEEEEEENS_10ViewEngineINS_8smem_ptrIPfEEEEEEC2ERKSC_RKSH_)
        /*314c*/ 	.word	0x00000000


	//----- nvinfo : EIATTR_FRAME_SIZE
	.align		4
.L_2114:
        /*3150*/ 	.byte	0x04, 0x11
        /*3152*/ 	.short	(.L_2116 - .L_2115)
	.align		4
.L_2115:
        /*3154*/ 	.word	index@($_ZN7cutlass13device_kernelIN5flash19enable_sm80_to_sm89INS1_16FlashAttnBwdSm80INS1_25CollectiveMainloopBwdSm80ILi2ELi2EN4cute5tupleIJNS5_1CILi128EEES8_NS7_ILi64EEEEEENS_6half_tEfNS_4arch4Sm80ELb1ELb0ELb1ELb0ELb1ELb0ELb0ELb0ELi2ELi4ELi4ELi4ELb0EEENS1_24CollectiveEpilogueBwdGQAISA_fSD_Li256ELb0ELb1EEENS1_25SingleTileBwdLPTSchedulerILb0ELi128ELb1EEEEEEEEEvNT_6ParamsE$_ZN4cute3eso3ESOILb1ELb0EJNS_6LayoutINS_5tupleIJNS3_IJNS_1CILi2EEES5_EEEEEENS3_IJNS3_IJNS4_ILi1EEES5_EEEEEEEEiEEC2ERKSB_RKi)
        /*3158*/ 	.word	0x00000000


	//----- nvinfo : EIATTR_FRAME_SIZE
	.align		4
.L_2116:
        /*315c*/ 	.byte	0x04, 0x11
        /*315e*/ 	.short	(.L_2118 - .L_2117)
	.align		4
.L_2117:
        /*3160*/ 	.word	index@($_ZN7cutlass13device_kernelIN5flash19enable_sm80_to_sm89INS1_16FlashAttnBwdSm80INS1_25CollectiveMainloopBwdSm80ILi2ELi2EN4cute5tupleIJNS5_1CILi128EEES8_NS7_ILi64EEEEEENS_6half_tEfNS_4arch4Sm80ELb1ELb0ELb1ELb0ELb1ELb0ELb0ELb0ELi2ELi4ELi4ELi4ELb0EEENS1_24CollectiveEpilogueBwdGQAISA_fSD_Li256ELb0ELb1EEENS1_25SingleTileBwdLPTSchedulerILb0ELi128ELb1EEEEEEEEEvNT_6ParamsE$_ZN4cute3eso3ESOILb1ELb0EJNS_6LayoutINS_5tupleIJNS3_IJNS_1CILi2EEES5_EEEEEENS3_IJNS3_IJNS4_ILi1EEES5_EEEEEEEENS_10ViewEngineIPfEEEEC2ERKSB_RKSE_)
        /*3164*/ 	.word	0x00000000


	//----- nvinfo : EIATTR_FRAME_SIZE
	.align		4
.L_2118:
        /*3168*/ 	.byte	0x04, 0x11
        /*316a*/ 	.short	(.L_2120 - .L_2119)
	.align		4
.L_2119:
        /*316c*/ 	.word	index@($_ZN7cutlass13device_kernelIN5flash19enable_sm80_to_sm89INS1_16FlashAttnBwdSm80INS1_25CollectiveMainloopBwdSm80ILi2ELi2EN4cute5tupleIJNS5_1CILi128EEES8_NS7_ILi64EEEEEENS_6half_tEfNS_4arch4Sm80ELb1ELb0ELb1ELb0ELb1ELb0ELb0ELb0ELi2ELi4ELi4ELi4ELb0EEENS1_24CollectiveEpilogueBwdGQAISA_fSD_Li256ELb0ELb1EEENS1_25SingleTileBwdLPTSchedulerILb0ELi128ELb1EEEEEEEEEvNT_6ParamsE$_ZN4cute3eso3ESOILb1ELb0EJNS_6LayoutINS_5tupleIJNS3_IJNS_1CILi2EEES5_EEEEEENS3_IJNS3_IJNS4_ILi1EEES5_EEEEEEEENS_10ViewEngineIPN7cutlass6half_tEEEEEC2ERKSB_RKSG_)
        /*3170*/ 	.word	0x00000000


	//----- nvinfo : EIATTR_FRAME_SIZE
	.align		4
.L_2120:
        /*3174*/ 	.byte	0x04, 0x11
        /*3176*/ 	.short	(.L_2122 - .L_2121)
	.align		4
.L_2121:
        /*3178*/ 	.word	index@($_ZN7cutlass13device_kernelIN5flash19enable_sm80_to_sm89INS1_16FlashAttnBwdSm80INS1_25CollectiveMainloopBwdSm80ILi2ELi2EN4cute5tupleIJNS5_1CILi128EEES8_NS7_ILi64EEEEEENS_6half_tEfNS_4arch4Sm80ELb1ELb0ELb1ELb0ELb1ELb0ELb0ELb0ELi2ELi4ELi4ELi4ELb0EEENS1_24CollectiveEpilogueBwdGQAISA_fSD_Li256ELb0ELb1EEENS1_25SingleTileBwdLPTSchedulerILb0ELi128ELb1EEEEEEEEEvNT_6ParamsE$_ZN4cute3eso3ESOILb1ELb0EJNS_6LayoutINS_5tupleIJNS3_IJNS_1CILi2EEES5_EEEEEENS3_IJNS3_IJNS4_ILi1EEES5_EEEEEEEENS_10ViewEngineIPKfEEEEC2ERKSB_RKSF_)
        /*317c*/ 	.word	0x00000000


	//----- nvinfo : EIATTR_FRAME_SIZE
	.align		4
.L_2122:
        /*3180*/ 	.byte	0x04, 0x11
        /*3182*/ 	.short	(.L_2124 - .L_2123)
	.align		4
.L_2123:
        /*3184*/ 	.word	index@($_ZN7cutlass13device_kernelIN5flash19enable_sm80_to_sm89INS1_16FlashAttnBwdSm80INS1_25CollectiveMainloopBwdSm80ILi2ELi2EN4cute5tupleIJNS5_1CILi128EEES8_NS7_ILi64EEEEEENS_6half_tEfNS_4arch4Sm80ELb1ELb0ELb1ELb0ELb1ELb0ELb0ELb0ELi2ELi4ELi4ELi4ELb0EEENS1_24CollectiveEpilogueBwdGQAISA_fSD_Li256ELb0ELb1EEENS1_25SingleTileBwdLPTSchedulerILb0ELi128ELb1EEEEEEEEEvNT_6ParamsE$_ZN4cute3eso3ESOILb1ELb0EJNS_6LayoutINS_5tupleIJNS3_IJNS_1CILi1EEES5_EEEEEENS3_IJNS3_IJS5_NS4_ILi0EEEEEEEEEEENS_10ViewEngineINS_8smem_ptrIPN7cutlass9uint128_tEEEEEEEC2ERKSB_RKSI_)
        /*3188*/ 	.word	0x00000000


	//----- nvinfo : EIATTR_FRAME_SIZE
	.align		4
.L_2124:
        /*318c*/ 	.byte	0x04, 0x11
        /*318e*/ 	.short	(.L_2126 - .L_2125)
	.align		4
.L_2125:
        /*3190*/ 	.word	index@($_ZN7cutlass13device_kernelIN5flash19enable_sm80_to_sm89INS1_16FlashAttnBwdSm80INS1_25CollectiveMainloopBwdSm80ILi2ELi2EN4cute5tupleIJNS5_1CILi128EEES8_NS7_ILi64EEEEEENS_6half_tEfNS_4arch4Sm80ELb1ELb0ELb1ELb0ELb1ELb0ELb0ELb0ELi2ELi4ELi4ELi4ELb0EEENS1_24CollectiveEpilogueBwdGQAISA_fSD_Li256ELb0ELb1EEENS1_25SingleTileBwdLPTSchedulerILb0ELi128ELb1EEEEEEEEEvNT_6ParamsE$_ZN4cute3eso3ESOILb1ELb0EJNS_6LayoutINS_5tupleIJNS3_IJNS_1CILi1EEENS4_ILi2EEES6_EEEEEENS3_IJNS3_IJS5_S5_S6_EEEEEEEENS_10ViewEngineIPjEEEEC2ERKSB_RKSE_)
        /*3194*/ 	.word	0x00000000


	//----- nvinfo : EIATTR_FRAME_SIZE
	.align		4
.L_2126:
        /*3198*/ 	.byte	0x04, 0x11
        /*319a*/ 	.short	(.L_2128 - .L_2127)
	.align		4
.L_2127:
        /*319c*/ 	.word	index@($_ZN7cutlass13device_kernelIN5flash19enable_sm80_to_sm89INS1_16FlashAttnBwdSm80INS1_25CollectiveMainloopBwdSm80ILi2ELi2EN4cute5tupleIJNS5_1CILi128EEES8_NS7_ILi64EEEEEENS_6half_tEfNS_4arch4Sm80ELb1ELb0ELb1ELb0ELb1ELb0ELb0ELb0ELi2ELi4ELi4ELi4ELb0EEENS1_24CollectiveEpilogueBwdGQAISA_fSD_Li256ELb0ELb1EEENS1_25SingleTileBwdLPTSchedulerILb0ELi128ELb1EEEEEEEEEvNT_6ParamsE$_ZN4cute3eso3ESOILb1ELb0EJNS_6LayoutINS_5tupleIJNS3_IJNS_1CILi1EEENS4_ILi2EEEEEES6_NS4_ILi8EEEEEENS3_IJNS3_IJS5_S5_EEES6_NS4_ILi4EEEEEEEENS_10ViewEngineIPN7cutlass5ArrayINSF_6half_tELi2ELb0EEEEEEEC2ERKSD_RKSK_)
        /*31a0*/ 	.word	0x00000000


	//----- nvinfo : EIATTR_FRAME_SIZE
	.align		4
.L_2128:
        /*31a4*/ 	.byte	0x04, 0x11
        /*31a6*/ 	.short	(.L_2130 - .L_2129)
	.align		4
.L_2129:
        /*31a8*/ 	.word	index@($_ZN7cutlass13device_kernelIN5flash19enable_sm80_to_sm89INS1_16FlashAttnBwdSm80INS1_25CollectiveMainloopBwdSm80ILi2ELi2EN4cute5tupleIJNS5_1CILi128EEES8_NS7_ILi64EEEEEENS_6half_tEfNS_4arch4Sm80ELb1ELb0ELb1ELb0ELb1ELb0ELb0ELb0ELi2ELi4ELi4ELi4ELb0EEENS1_24CollectiveEpilogueBwdGQAISA_fSD_Li256ELb0ELb1EEENS1_25SingleTileBwdLPTSchedulerILb0ELi128ELb1EEEEEEEEEvNT_6ParamsE$_ZN4cute3eso3ESOILb1ELb0EJNS_6LayoutINS_5tupleIJNS3_IJNS_1CILi1EEENS4_ILi2EEEEEES6_NS4_ILi8EEEEEENS3_IJNS3_IJS5_S5_EEES6_NS4_ILi4EEEEEEEENS_10ViewEngineIPKN7cutlass5ArrayIfLi2ELb1EEEEEEEC2ERKSD_RKSK_)
        /*31ac*/ 	.word	0x00000000


	//----- nvinfo : EIATTR_FRAME_SIZE
	.align		4
.L_2130:
        /*31b0*/ 	.byte	0x04, 0x11
        /*31b2*/ 	.short	(.L_2132 - .L_2131)
	.align		4
.L_2131:
        /*31b4*/ 	.word	index@($_ZN7cutlass13device_kernelIN5flash19enable_sm80_to_sm89INS1_16FlashAttnBwdSm80INS1_25CollectiveMainloopBwdSm80ILi2ELi2EN4cute5tupleIJNS5_1CILi128EEES8_NS7_ILi64EEEEEENS_6half_tEfNS_4arch4Sm80ELb1ELb0ELb1ELb0ELb1ELb0ELb0ELb0ELi2ELi4ELi4ELi4ELb0EEENS1_24CollectiveEpilogueBwdGQAISA_fSD_Li256ELb0ELb1EEENS1_25SingleTileBwdLPTSchedulerILb0ELi128ELb1EEEEEEEEEvNT_6ParamsE$_ZN4cute3eso3ESOILb1ELb0EJNS_6LayoutINS_5tupleIJNS3_IJNS_1CILi1EEENS4_ILi2EEEEEEEEENS3_IJNS3_IJS5_S5_EEEEEEEENS_10ViewEngineIPjEEEEC2ERKSB_RKSE_)
        /*31b8*/ 	.word	0x00000000


	//----- nvinfo : EIATTR_FRAME_SIZE
	.align		4
.L_2132:
        /*31bc*/ 	.byte	0x04, 0x11
        /*31be*/ 	.short	(.L_2134 - .L_2133)
	.align		4
.L_2133:
        /*31c0*/ 	.word	index@($_ZN7cutlass13device_kernelIN5flash19enable_sm80_to_sm89INS1_16FlashAttnBwdSm80INS1_25CollectiveMainloopBwdSm80ILi2ELi2EN4cute5tupleIJNS5_1CILi128EEES8_NS7_ILi64EEEEEENS_6half_tEfNS_4arch4Sm80ELb1ELb0ELb1ELb0ELb1ELb0ELb0ELb0ELi2ELi4ELi4ELi4ELb0EEENS1_24CollectiveEpilogueBwdGQAISA_fSD_Li256ELb0ELb1EEENS1_25SingleTileBwdLPTSchedulerILb0ELi128ELb1EEEEEEEEEvNT_6ParamsE$_ZN4cute3eso3ESOILb1ELb0EJNS_6LayoutINS_5tupleIJNS3_IJNS_1CILi1EEENS3_IJNS4_ILi4EEENS4_ILi2EEEEEEEEES7_S6_EEENS3_IJNS3_IJNS4_ILi0EEENS3_IJS5_NS4_ILi8EEEEEEEEES6_NS4_ILi16EEEEEEEENS_10ViewEngineIPN7cutlass6half_tEEEEEC2ERKSH_RKSM_)
        /*31c4*/ 	.word	0x00000000


	//----- nvinfo : EIATTR_FRAME_SIZE
	.align		4
.L_2134:
        /*31c8*/ 	.byte	0x04, 0x11
        /*31ca*/ 	.short	(.L_2136 - .L_2135)
	.align		4
.L_2135:
        /*31cc*/ 	.word	index@($_ZN7cutlass13device_kernelIN5flash19enable_sm80_to_sm89INS1_16FlashAttnBwdSm80INS1_25CollectiveMainloopBwdSm80ILi2ELi2EN4cute5tupleIJNS5_1CILi128EEES8_NS7_ILi64EEEEEENS_6half_tEfNS_4arch4Sm80ELb1ELb0ELb1ELb0ELb1ELb0ELb0ELb0ELi2ELi4ELi4ELi4ELb0EEENS1_24CollectiveEpilogueBwdGQAISA_fSD_Li256ELb0ELb1EEENS1_25SingleTileBwdLPTSchedulerILb0ELi128ELb1EEEEEEEEEvNT_6ParamsE$_ZN4cute3eso3ESOILb1ELb0EJNS_6LayoutINS_5tupleIJNS3_IJNS_1CILi1EEENS3_IJNS4_ILi2EEES6_EEEEEES6_NS4_ILi4EEEEEENS3_IJNS3_IJNS4_ILi0EEENS3_IJS5_S9_EEEEEES6_NS4_ILi8EEEEEEEENS_10ViewEngineIPjEEEEC2ERKSG_RKSJ_)
        /*31d0*/ 	.word	0x00000000


	//----- nvinfo : EIATTR_FRAME_SIZE
	.align		4
.L_2136:
        /*31d4*/ 	.byte	0x04, 0x11
        /*31d6*/ 	.short	(.L_2138 - .L_2137)
	.align		4
.L_2137:
        /*31d8*/ 	.word	index@($_ZN7cutlass13device_kernelIN5flash19enable_sm80_to_sm89INS1_16FlashAttnBwdSm80INS1_25CollectiveMainloopBwdSm80ILi2ELi2EN4cute5tupleIJNS5_1CILi128EEES8_NS7_ILi64EEEEEENS_6half_tEfNS_4arch4Sm80ELb1ELb0ELb1ELb0ELb1ELb0ELb0ELb0ELi2ELi4ELi4ELi4ELb0EEENS1_24CollectiveEpilogueBwdGQAISA_fSD_Li256ELb0ELb1EEENS1_25SingleTileBwdLPTSchedulerILb0ELi128ELb1EEEEEEEEEvNT_6ParamsE$_ZN4cute3eso3ESOILb1ELb0EJNS_6LayoutINS_5tupleIJNS3_IJNS3_IJNS_1CILi8EEENS4_ILi1EEEEEES6_EEENS3_IJNS3_IJS6_S6_EEENS4_ILi4EEEEEEEEENS3_IJNS3_IJNS3_IJS6_NS4_ILi0EEEEEESD_EEENS3_IJNS3_IJSD_SD_EEES5_EEEEEEEENS_10ViewEngineIPN7cutlass6half_tEEEEEC2ERKSJ_RKSO_)
        /*31dc*/ 	.word	0x00000000


	//----- nvinfo : EIATTR_FRAME_SIZE
	.align		4
.L_2138:
        /*31e0*/ 	.byte	0x04, 0x11
        /*31e2*/ 	.short	(.L_2140 - .L_2139)
	.align		4
.L_2139:
        /*31e4*/ 	.word	index@($_ZN7cutlass13device_kernelIN5flash19enable_sm80_to_sm89INS1_16FlashAttnBwdSm80INS1_25CollectiveMainloopBwdSm80ILi2ELi2EN4cute5tupleIJNS5_1CILi128EEES8_NS7_ILi64EEEEEENS_6half_tEfNS_4arch4Sm80ELb1ELb0ELb1ELb0ELb1ELb0ELb0ELb0ELi2ELi4ELi4ELi4ELb0EEENS1_24CollectiveEpilogueBwdGQAISA_fSD_Li256ELb0ELb1EEENS1_25SingleTileBwdLPTSchedulerILb0ELi128ELb1EEEEEEEEEvNT_6ParamsE$_ZN4cute3eso3ESOILb1ELb0EJNS_6LayoutINS_5tupleIJNS3_IJNS3_IJNS_1CILi8EEENS4_ILi1EEEEEES6_EEENS3_IJNS3_IJS6_S6_EEENS4_ILi4EEEEEEEEENS3_IJNS3_IJNS3_IJS6_NS4_ILi0EEEEEESD_EEENS3_IJNS3_IJSD_SD_EEENS4_ILi2048EEEEEEEEEEENS_10ViewEngineINS_8smem_ptrIPN7cutlass6half_tEEEEEEEC2ERKSK_RKSR_)
        /*31e8*/ 	.word	0x00000000


	//----- nvinfo : EIATTR_FRAME_SIZE
	.align		4
.L_2140:
        /*31ec*/ 	.byte	0x04, 0x11
        /*31ee*/ 	.short	(.L_2142 - .L_2141)
	.align		4
.L_2141:
        /*31f0*/ 	.word	index@($_ZN7cutlass13device_kernelIN5flash19enable_sm80_to_sm89INS1_16FlashAttnBwdSm80INS1_25CollectiveMainloopBwdSm80ILi2ELi2EN4cute5tupleIJNS5_1CILi128EEES8_NS7_ILi64EEEEEENS_6half_tEfNS_4arch4Sm80ELb1ELb0ELb1ELb0ELb1ELb0ELb0ELb0ELi2ELi4ELi4ELi4ELb0EEENS1_24CollectiveEpilogueBwdGQAISA_fSD_Li256ELb0ELb1EEENS1_25SingleTileBwdLPTSchedulerILb0ELi128ELb1EEEEEEEEEvNT_6ParamsE$_ZN4cute3eso3ESOILb1ELb0EJNS_6LayoutINS_5tupleIJNS3_IJNS3_IJNS_1CILi8EEENS4_ILi1EEEEEES6_EEENS3_IJNS3_IJS6_S6_EEENS4_ILi2EEEEEEEEENS3_IJNS3_IJNS3_IJS6_NS4_ILi0EEEEEESD_EEENS3_IJNS3_IJSD_SD_EEES5_EEEEEEEENS_10ViewEngineIPN7cutlass6half_tEEEEEC2ERKSJ_RKSO_)
        /*31f4*/ 	.word	0x00000000


	//----- nvinfo : EIATTR_FRAME_SIZE
	.align		4
.L_2142:
        /*31f8*/ 	.byte	0x04, 0x11
        /*31fa*/ 	.short	(.L_2144 - .L_2143)
	.align		4
.L_2143:
        /*31fc*/ 	.word	index@($_ZN7cutlass13device_kernelIN5flash19enable_sm80_to_sm89INS1_16FlashAttnBwdSm80INS1_25CollectiveMainloopBwdSm80ILi2ELi2EN4cute5tupleIJNS5_1CILi128EEES8_NS7_ILi64EEEEEENS_6half_tEfNS_4arch4Sm80ELb1ELb0ELb1ELb0ELb1ELb0ELb0ELb0ELi2ELi4ELi4ELi4ELb0EEENS1_24CollectiveEpilogueBwdGQAISA_fSD_Li256ELb0ELb1EEENS1_25SingleTileBwdLPTSchedulerILb0ELi128ELb1EEEEEEEEEvNT_6ParamsE$_ZN4cute3eso3ESOILb1ELb0EJNS_6LayoutINS_5tupleIJNS3_IJNS3_IJNS_1CILi8EEENS4_ILi1EEEEEES6_EEENS3_IJNS3_IJS6_S6_EEENS4_ILi2EEEEEEEEENS3_IJNS3_IJNS3_IJS6_NS4_ILi0EEEEEESD_EEENS3_IJNS3_IJSD_SD_EEENS4_ILi8192EEEEEEEEEEENS_10ViewEngineINS_8smem_ptrIPN7cutlass6half_tEEEEEEEC2ERKSK_RKSR_)
        /*3200*/ 	.word	0x00000000


	//----- nvinfo : EIATTR_FRAME_SIZE
	.align		4
.L_2144:
        /*3204*/ 	.byte	0x04, 0x11
        /*3206*/ 	.short	(.L_2146 - .L_2145)
	.align		4
.L_2145:
        /*3208*/ 	.word	index@($_ZN7cutlass13device_kernelIN5flash19enable_sm80_to_sm89INS1_16FlashAttnBwdSm80INS1_25CollectiveMainloopBwdSm80ILi2ELi2EN4cute5tupleIJNS5_1CILi128EEES8_NS7_ILi64EEEEEENS_6half_tEfNS_4arch4Sm80ELb1ELb0ELb1ELb0ELb1ELb0ELb0ELb0ELi2ELi4ELi4ELi4ELb0EEENS1_24CollectiveEpilogueBwdGQAISA_fSD_Li256ELb0ELb1EEENS1_25SingleTileBwdLPTSchedulerILb0ELi128ELb1EEEEEEEEEvNT_6ParamsE$_ZN4cute3eso3ESOILb1ELb0EJNS_6LayoutINS_5tupleIJNS3_IJNS3_IJNS_1CILi8EEENS4_ILi1EEEEEES6_EEENS3_IJNS3_IJS6_S6_EEENS4_ILi2EEEEEEEEENS3_IJNS3_IJNS3_IJS6_NS4_ILi0EEEEEESD_EEENS3_IJNS3_IJSD_SD_EEENS4_ILi64EEEEEEEEEEENS_10ViewEngineIPN7cutlass6half_tEEEEEC2ERKSK_RKSP_)
        /*320c*/ 	.word	0x00000000


	//----- nvinfo : EIATTR_FRAME_SIZE
	.align		4
.L_2146:
        /*3210*/ 	.byte	0x04, 0x11
        /*3212*/ 	.short	(.L_2148 - .L_2147)
	.align		4
.L_2147:
        /*3214*/ 	.word	index@($_ZN7cutlass13device_kernelIN5flash19enable_sm80_to_sm89INS1_16FlashAttnBwdSm80INS1_25CollectiveMainloopBwdSm80ILi2ELi2EN4cute5tupleIJNS5_1CILi128EEES8_NS7_ILi64EEEEEENS_6half_tEfNS_4arch4Sm80ELb1ELb0ELb1ELb0ELb1ELb0ELb0ELb0ELi2ELi4ELi4ELi4ELb0EEENS1_24CollectiveEpilogueBwdGQAISA_fSD_Li256ELb0ELb1EEENS1_25SingleTileBwdLPTSchedulerILb0ELi128ELb1EEEEEEEEEvNT_6ParamsE$_ZN4cute3eso3ESOILb1ELb0EJNS_6LayoutINS_5tupleIJNS3_IJNS3_IJNS_1CILi8EEENS4_ILi1EEEEEES6_EEENS3_IJNS3_IJS6_S6_EEENS4_ILi2EEEEEEEEENS3_IJNS3_IJNS3_IJS6_NS4_ILi0EEEEEESD_EEENS3_IJNS3_IJSD_SD_EEENS4_ILi4096EEEEEEEEEEENS_10ViewEngineINS_8smem_ptrIPN7cutlass6half_tEEEEEEEC2ERKSK_RKSR_)
        /*3218*/ 	.word	0x00000000


	//----- nvinfo : EIATTR_FRAME_SIZE
	.align		4
.L_2148:
        /*321c*/ 	.byte	0x04, 0x11
        /*321e*/ 	.short	(.L_2150 - .L_2149)
	.align		4
.L_2149:
        /*3220*/ 	.word	index@($_ZN7cutlass13device_kernelIN5flash19enable_sm80_to_sm89INS1_16FlashAttnBwdSm80INS1_25CollectiveMainloopBwdSm80ILi2ELi2EN4cute5tupleIJNS5_1CILi128EEES8_NS7_ILi64EEEEEENS_6half_tEfNS_4arch4Sm80ELb1ELb0ELb1ELb0ELb1ELb0ELb0ELb0ELi2ELi4ELi4ELi4ELb0EEENS1_24CollectiveEpilogueBwdGQAISA_fSD_Li256ELb0ELb1EEENS1_25SingleTileBwdLPTSchedulerILb0ELi128ELb1EEEEEEEEEvNT_6ParamsE$_ZN4cute3eso3ESOILb1ELb0EJNS_6LayoutINS_5tupleIJNS3_IJNS3_IJNS_1CILi4EEENS4_ILi8EEEEEENS3_IJS5_NS4_ILi2EEEEEEEEENS3_IJNS3_IJS8_S8_EEENS3_IJS8_S6_EEEEEEEEENS3_IJNS3_IJNS3_IJNS_11ScaledBasisIS8_JLi1EEEENSF_INS4_ILi1EEEJLi0EEEEEEENS3_IJNSF_INS4_ILi16EEEJLi0EEEENSF_IS6_JLi1EEEEEEEEEENS3_IJNS3_IJNSF_ISH_JLi1EEEENSF_IS6_JLi0EEEEEEENS3_IJNSF_INS4_ILi64EEEJLi0EEEENSF_ISK_JLi1EEEEEEEEEEEEEEENS_10ViewEngineINS_23ArithmeticTupleIteratorINS_15ArithmeticTupleIJNS4_ILi0EEES12_EEEEEEEEEC2ERKSY_RKS15_)
        /*3224*/ 	.word	0x00000000


	//----- nvinfo : EIATTR_FRAME_SIZE
	.align		4
.L_2150:
        /*3228*/ 	.byte	0x04, 0x11
        /*322a*/ 	.short	(.L_2152 - .L_2151)
	.align		4
.L_2151:
        /*322c*/ 	.word	index@($_ZN7cutlass13device_kernelIN5flash19enable_sm80_to_sm89INS1_16FlashAttnBwdSm80INS1_25CollectiveMainloopBwdSm80ILi2ELi2EN4cute5tupleIJNS5_1CILi128EEES8_NS7_ILi64EEEEEENS_6half_tEfNS_4arch4Sm80ELb1ELb0ELb1ELb0ELb1ELb0ELb0ELb0ELi2ELi4ELi4ELi4ELb0EEENS1_24CollectiveEpilogueBwdGQAISA_fSD_Li256ELb0ELb1EEENS1_25SingleTileBwdLPTSchedulerILb0ELi128ELb1EEEEEEEEEvNT_6ParamsE$_ZN4cute3eso3ESOILb1ELb0EJNS_6LayoutINS_5tupleIJNS3_IJNS3_IJNS_1CILi4EEENS4_ILi2EEEEEENS4_ILi1EEEEEES6_NS4_ILi8EEEEEENS3_IJNS3_IJNS3_IJS8_NS4_ILi32EEEEEENS4_ILi0EEEEEENS4_ILi64EEES5_EEEEENS_10ViewEngineIPN7cutlass6half_tEEEEEC2ERKSI_RKSN_)
        /*3230*/ 	.word	0x00000000


	//----- nvinfo : EIATTR_FRAME_SIZE
	.align		4
.L_2152:
        /*3234*/ 	.byte	0x04, 0x11
        /*3236*/ 	.short	(.L_2154 - .L_2153)
	.align		4
.L_2153:
        /*3238*/ 	.word	index@($_ZN7cutlass13device_kernelIN5flash19enable_sm80_to_sm89INS1_16FlashAttnBwdSm80INS1_25CollectiveMainloopBwdSm80ILi2ELi2EN4cute5tupleIJNS5_1CILi128EEES8_NS7_ILi64EEEEEENS_6half_tEfNS_4arch4Sm80ELb1ELb0ELb1ELb0ELb1ELb0ELb0ELb0ELi2ELi4ELi4ELi4ELb0EEENS1_24CollectiveEpilogueBwdGQAISA_fSD_Li256ELb0ELb1EEENS1_25SingleTileBwdLPTSchedulerILb0ELi128ELb1EEEEEEEEEvNT_6ParamsE$_ZN4cute3eso3ESOILb1ELb0EJNS_6LayoutINS_5tupleIJNS3_IJNS3_IJNS_1CILi4EEENS4_ILi2EEEEEENS4_ILi1EEEEEES6_EEENS3_IJNS3_IJNS3_IJS8_NS4_ILi32EEEEEENS4_ILi0EEEEEENS4_ILi64EEEEEEEEiEEC2ERKSH_RKi)
        /*323c*/ 	.word	0x00000000


	//----- nvinfo : EIATTR_FRAME_SIZE
	.align		4
.L_2154:
        /*3240*/ 	.byte	0x04, 0x11
        /*3242*/ 	.short	(.L_2156 - .L_2155)
	.align		4
.L_2155:
        /*3244*/ 	.word	index@($_ZN7cutlass13device_kernelIN5flash19enable_sm80_to_sm89INS1_16FlashAttnBwdSm80INS1_25CollectiveMainloopBwdSm80ILi2ELi2EN4cute5tupleIJNS5_1CILi128EEES8_NS7_ILi64EEEEEENS_6half_tEfNS_4arch4Sm80ELb1ELb0ELb1ELb0ELb1ELb0ELb0ELb0ELi2ELi4ELi4ELi4ELb0EEENS1_24CollectiveEpilogueBwdGQAISA_fSD_Li256ELb0ELb1EEENS1_25SingleTileBwdLPTSchedulerILb0ELi128ELb1EEEEEEEEEvNT_6ParamsE$_ZN4cute3eso3ESOILb1ELb0EJNS_6LayoutINS_5tupleIJNS3_IJNS3_IJNS_1CILi4EEENS4_ILi2EEEEEENS4_ILi1EEEEEES6_EEENS3_IJNS3_IJNS3_IJS8_NS4_ILi32EEEEEENS4_ILi0EEEEEENS4_ILi64EEEEEEEENS_10ViewEngineIPN7cutlass6half_tEEEEEC2ERKSH_RKSM_)
        /*3248*/ 	.word	0x00000000


	//----- nvinfo : EIATTR_FRAME_SIZE
	.align		4
.L_2156:
        /*324c*/ 	.byte	0x04, 0x11
        /*324e*/ 	.short	(.L_2158 - .L_2157)
	.align		4
.L_2157:
        /*3250*/ 	.word	index@($_ZN7cutlass13device_kernelIN5flash19enable_sm80_to_sm89INS1_16FlashAttnBwdSm80INS1_25CollectiveMainloopBwdSm80ILi2ELi2EN4cute5tupleIJNS5_1CILi128EEES8_NS7_ILi64EEEEEENS_6half_tEfNS_4arch4Sm80ELb1ELb0ELb1ELb0ELb1ELb0ELb0ELb0ELi2ELi4ELi4ELi4ELb0EEENS1_24CollectiveEpilogueBwdGQAISA_fSD_Li256ELb0ELb1EEENS1_25SingleTileBwdLPTSchedulerILb0ELi128ELb1EEEEEEEEEvNT_6ParamsE$_ZN4cute3eso3ESOILb1ELb0EJNS_6LayoutINS_5tupleIJNS3_IJNS3_IJNS_1CILi4EEENS4_ILi2EEEEEENS4_ILi1EEEEEENS3_IJS6_EEEEEENS3_IJNS3_IJNS3_IJS8_NS4_ILi32EEEEEENS4_ILi0EEEEEENS3_IJNS4_ILi64EEEEEEEEEEENS_10ViewEngineIPN7cutlass6half_tEEEEEC2ERKSJ_RKSO_)
        /*3254*/ 	.word	0x00000000


	//----- nvinfo : EIATTR_FRAME_SIZE
	.align		4
.L_2158:
        /*3258*/ 	.byte	0x04, 0x11
        /*325a*/ 	.short	(.L_2160 - .L_2159)
	.align		4
.L_2159:
        /*325c*/ 	.word	index@($_ZN7cutlass13device_kernelIN5flash19enable_sm80_to_sm89INS1_16FlashAttnBwdSm80INS1_25CollectiveMainloopBwdSm80ILi2ELi2EN4cute5tupleIJNS5_1CILi128EEES8_NS7_ILi64EEEEEENS_6half_tEfNS_4arch4Sm80ELb1ELb0ELb1ELb0ELb1ELb0ELb0ELb0ELi2ELi4ELi4ELi4ELb0EEENS1_24CollectiveEpilogueBwdGQAISA_fSD_Li256ELb0ELb1EEENS1_25SingleTileBwdLPTSchedulerILb0ELi128ELb1EEEEEEEEEvNT_6ParamsE$_ZN4cute3eso3ESOILb1ELb0EJNS_6LayoutINS_5tupleIJNS3_IJNS3_IJNS_1CILi4EEENS4_ILi2EEEEEENS4_ILi1EEEEEEEEENS3_IJNS3_IJNS3_IJS8_NS4_ILi32EEEEEENS4_ILi0EEEEEEEEEEEiEEC2ERKSG_RKi)
        /*3260*/ 	.word	0x00000000


	//----- nvinfo : EIATTR_FRAME_SIZE
	.align		4
.L_2160:
        /*3264*/ 	.byte	0x04, 0x11
        /*3266*/ 	.short	(.L_2162 - .L_2161)
	.align		4
.L_2161:
        /*3268*/ 	.word	index@($_ZN7cutlass13device_kernelIN5flash19enable_sm80_to_sm89INS1_16FlashAttnBwdSm80INS1_25CollectiveMainloopBwdSm80ILi2ELi2EN4cute5tupleIJNS5_1CILi128EEES8_NS7_ILi64EEEEEENS_6half_tEfNS_4arch4Sm80ELb1ELb0ELb1ELb0ELb1ELb0ELb0ELb0ELi2ELi4ELi4ELi4ELb0EEENS1_24CollectiveEpilogueBwdGQAISA_fSD_Li256ELb0ELb1EEENS1_25SingleTileBwdLPTSchedulerILb0ELi128ELb1EEEEEEEEEvNT_6ParamsE$_ZN4cute3eso3ESOILb1ELb0EJNS_6LayoutINS_5tupleIJNS3_IJNS3_IJNS_1CILi4EEENS4_ILi2EEEEEENS4_ILi1EEEEEEEEENS3_IJNS3_IJNS3_IJS8_NS4_ILi32EEEEEENS4_ILi0EEEEEEEEEEENS_10ViewEngineIPN7cutlass6half_tEEEEEC2ERKSG_RKSL_)
        /*326c*/ 	.word	0x00000000


	//----- nvinfo : EIATTR_FRAME_SIZE
	.align		4
.L_2162:
        /*3270*/ 	.byte	0x04, 0x11
        /*3272*/ 	.short	(.L_2164 - .L_2163)
	.align		4
.L_2163:
        /*3274*/ 	.word	index@($_ZN7cutlass13device_kernelIN5flash19enable_sm80_to_sm89INS1_16FlashAttnBwdSm80INS1_25CollectiveMainloopBwdSm80ILi2ELi2EN4cute5tupleIJNS5_1CILi128EEES8_NS7_ILi64EEEEEENS_6half_tEfNS_4arch4Sm80ELb1ELb0ELb1ELb0ELb1ELb0ELb0ELb0ELi2ELi4ELi4ELi4ELb0EEENS1_24CollectiveEpilogueBwdGQAISA_fSD_Li256ELb0ELb1EEENS1_25SingleTileBwdLPTSchedulerILb0ELi128ELb1EEEEEEEEEvNT_6ParamsE$_ZN4cute3eso3ESOILb1ELb0EJNS_6LayoutINS_5tupleIJNS3_IJNS3_IJNS_1CILi2EEES5_EEENS4_ILi1EEEEEEEEENS3_IJNS3_IJNS3_IJS7_NS4_ILi16EEEEEENS4_ILi0EEEEEEEEEEENS_10ViewEngineIPjEEEEC2ERKSF_RKSI_)
        /*3278*/ 	.word	0x00000000


	//----- nvinfo : EIATTR_FRAME_SIZE
	.align		4
.L_2164:
        /*327c*/ 	.byte	0x04, 0x11
        /*327e*/ 	.short	(.L_2166 - .L_2165)
	.align		4
.L_2165:
        /*3280*/ 	.word	index@($_ZN7cutlass13device_kernelIN5flash19enable_sm80_to_sm89INS1_16FlashAttnBwdSm80INS1_25CollectiveMainloopBwdSm80ILi2ELi2EN4cute5tupleIJNS5_1CILi128EEES8_NS7_ILi64EEEEEENS_6half_tEfNS_4arch4Sm80ELb1ELb0ELb1ELb0ELb1ELb0ELb0ELb0ELi2ELi4ELi4ELi4ELb0EEENS1_24CollectiveEpilogueBwdGQAISA_fSD_Li256ELb0ELb1EEENS1_25SingleTileBwdLPTSchedulerILb0ELi128ELb1EEEEEEEEEvNT_6ParamsE$_ZN4cute3eso3ESOILb1ELb0EJNS_6LayoutINS_5tupleIJNS3_IJNS3_IJNS3_IJNS_1CILi4EEENS4_ILi2EEEEEENS4_ILi1EEEEEES8_EEENS3_IJNS3_IJNS3_IJS8_S8_EEES8_EEES6_EEEEEENS3_IJNS3_IJNS3_IJNS3_IJS8_NS4_ILi32EEEEEENS4_ILi0EEEEEESH_EEENS3_IJNS3_IJNS3_IJSH_SH_EEESH_EEENS4_ILi64EEEEEEEEEEENS_10ViewEngineIPN7cutlass6half_tEEEEEC2ERKSP_RKSU_)
        /*3284*/ 	.word	0x00000000


	//----- nvinfo : EIATTR_FRAME_SIZE
	.align		4
.L_2166:
        /*3288*/ 	.byte	0x04, 0x11
        /*328a*/ 	.short	(.L_2168 - .L_2167)
	.align		4
.L_2167:
        /*328c*/ 	.word	index@($_ZN7cutlass13device_kernelIN5flash19enable_sm80_to_sm89INS1_16FlashAttnBwdSm80INS1_25CollectiveMainloopBwdSm80ILi2ELi2EN4cute5tupleIJNS5_1CILi128EEES8_NS7_ILi64EEEEEENS_6half_tEfNS_4arch4Sm80ELb1ELb0ELb1ELb0ELb1ELb0ELb0ELb0ELi2ELi4ELi4ELi4ELb0EEENS1_24CollectiveEpilogueBwdGQAISA_fSD_Li256ELb0ELb1EEENS1_25SingleTileBwdLPTSchedulerILb0ELi128ELb1EEEEEEEEEvNT_6ParamsE$_ZN4cute3eso3ESOILb1ELb0EJNS_5tupleIJNS_1CILi1EEENS3_ILi0EEEEEENS2_IJiEEEEEC2ERKS6_RKS7_)
        /*3290*/ 	.word	0x00000000


	//----- nvinfo : EIATTR_FRAME_SIZE
	.align		4
.L_2168:
        /*3294*/ 	.byte	0x04, 0x11
        /*3296*/ 	.short	(.L_2170 - .L_2169)
	.align		4
.L_2169:
        /*3298*/ 	.word	index@($_ZN7cutlass13device_kernelIN5flash19enable_sm80_to_sm89INS1_16FlashAttnBwdSm80INS1_25CollectiveMainloopBwdSm80ILi2ELi2EN4cute5tupleIJNS5_1CILi128EEES8_NS7_ILi64EEEEEENS_6half_tEfNS_4arch4Sm80ELb1ELb0ELb1ELb0ELb1ELb0ELb0ELb0ELi2ELi4ELi4ELi4ELb0EEENS1_24CollectiveEpilogueBwdGQAISA_fSD_Li256ELb0ELb1EEENS1_25SingleTileBwdLPTSchedulerILb0ELi128ELb1EEEEEEEEEvNT_6ParamsE$_ZN4cute3eso3ESOILb1ELb0EJNS_5tupleIJNS_1CILi0EEES4_EEEiEEC2ERKS5_RKi)
        /*329c*/ 	.word	0x00000000


	//----- nvinfo : EIATTR_FRAME_SIZE
	.align		4
.L_2170:
        /*32a0*/ 	.byte	0x04, 0x11
        /*32a2*/ 	.short	(.L_2172 - .L_2171)
	.align		4
.L_2171:
        /*32a4*/ 	.word	index@($_ZN7cutlass13device_kernelIN5flash19enable_sm80_to_sm89INS1_16FlashAttnBwdSm80INS1_25CollectiveMainloopBwdSm80ILi2ELi2EN4cute5tupleIJNS5_1CILi128EEES8_NS7_ILi64EEEEEENS_6half_tEfNS_4arch4Sm80ELb1ELb0ELb1ELb0ELb1ELb0ELb0ELb0ELi2ELi4ELi4ELi4ELb0EEENS1_24CollectiveEpilogueBwdGQAISA_fSD_Li256ELb0ELb1EEENS1_25SingleTileBwdLPTSchedulerILb0ELi128ELb1EEEEEEEEEvNT_6ParamsE$_ZN4cute3eso3ESOILb1ELb0EJNS_5tupleIJNS2_IJNS_1CILi1EEENS3_ILi0EEEEEES5_EEENS2_IJNS2_IJS5_S5_EEEiEEEEEC2ERKS7_RKS9_)
        /*32a8*/ 	.word	0x00000000


	//----- nvinfo : EIATTR_FRAME_SIZE
	.align		4
.L_2172:
        /*32ac*/ 	.byte	0x04, 0x11
        /*32ae*/ 	.short	(.L_2174 - .L_2173)
	.align		4
.L_2173:
        /*32b0*/ 	.word	index@($_ZN7cutlass13device_kernelIN5flash19enable_sm80_to_sm89INS1_16FlashAttnBwdSm80INS1_25CollectiveMainloopBwdSm80ILi2ELi2EN4cute5tupleIJNS5_1CILi128EEES8_NS7_ILi64EEEEEENS_6half_tEfNS_4arch4Sm80ELb1ELb0ELb1ELb0ELb1ELb0ELb0ELb0ELi2ELi4ELi4ELi4ELb0EEENS1_24CollectiveEpilogueBwdGQAISA_fSD_Li256ELb0ELb1EEENS1_25SingleTileBwdLPTSchedulerILb0ELi128ELb1EEEEEEEEEvNT_6ParamsE$_ZN4cute3eso3ESOILb1ELb0EJNS_5tupleIJNS2_IJNS_1CILi1EEENS3_ILi0EEEEEENS2_IJS5_S5_EEEEEENS2_IJS5_iEEEEEC2ERKS8_RKS9_)
        /*32b4*/ 	.word	0x00000000


	//----- nvinfo : EIATTR_FRAME_SIZE
	.align		4
.L_2174:
        /*32b8*/ 	.byte	0x04, 0x11
        /*32ba*/ 	.short	(.L_2176 - .L_2175)
	.align		4
.L_2175:
        /*32bc*/ 	.word	index@($_ZN7cutlass13device_kernelIN5flash19enable_sm80_to_sm89INS1_16FlashAttnBwdSm80INS1_25CollectiveMainloopBwdSm80ILi2ELi2EN4cute5tupleIJNS5_1CILi128EEES8_NS7_ILi64EEEEEENS_6half_tEfNS_4arch4Sm80ELb1ELb0ELb1ELb0ELb1ELb0ELb0ELb0ELi2ELi4ELi4ELi4ELb0EEENS1_24CollectiveEpilogueBwdGQAISA_fSD_Li256ELb0ELb1EEENS1_25SingleTileBwdLPTSchedulerILb0ELi128ELb1EEEEEEEEEvNT_6ParamsE$_ZN4cute3eso3ESOILb1ELb0EJNS_1CILi8EEEiiiNS2_ILi144EEENS2_ILi512EEEEEC2ERKS3_RKiSA_SA_RKS4_RKS5_)
        /*32c0*/ 	.word	0x00000000


	//----- nvinfo : EIATTR_FRAME_SIZE
	.align		4
.L_2176:
        /*32c4*/ 	.byte	0x04, 0x11
        /*32c6*/ 	.short	(.L_2178 - .L_2177)
	.align		4
.L_2177:
        /*32c8*/ 	.word	index@($_ZN7cutlass13device_kernelIN5flash19enable_sm80_to_sm89INS1_16FlashAttnBwdSm80INS1_25CollectiveMainloopBwdSm80ILi2ELi2EN4cute5tupleIJNS5_1CILi128EEES8_NS7_ILi64EEEEEENS_6half_tEfNS_4arch4Sm80ELb1ELb0ELb1ELb0ELb1ELb0ELb0ELb0ELi2ELi4ELi4ELi4ELb0EEENS1_24CollectiveEpilogueBwdGQAISA_fSD_Li256ELb0ELb1EEENS1_25SingleTileBwdLPTSchedulerILb0ELi128ELb1EEEEEEEEEvNT_6ParamsE$_ZN4cute3eso3ESOILb1ELb0EJNS_1CILi8EEEiiEEC2ERKS3_RKiS8_)
        /*32cc*/ 	.word	0x00000000


	//----- nvinfo : EIATTR_FRAME_SIZE
	.align		4
.L_2178:
        /*32d0*/ 	.byte	0x04, 0x11
        /*32d2*/ 	.short	(.L_2180 - .L_2179)
	.align		4
.L_2179:
        /*32d4*/ 	.word	index@($_ZN7cutlass13device_kernelIN5flash19enable_sm80_to_sm89INS1_16FlashAttnBwdSm80INS1_25CollectiveMainloopBwdSm80ILi2ELi2EN4cute5tupleIJNS5_1CILi128EEES8_NS7_ILi64EEEEEENS_6half_tEfNS_4arch4Sm80ELb1ELb0ELb1ELb0ELb1ELb0ELb0ELb0ELi2ELi4ELi4ELi4ELb0EEENS1_24CollectiveEpilogueBwdGQAISA_fSD_Li256ELb0ELb1EEENS1_25SingleTileBwdLPTSchedulerILb0ELi128ELb1EEEEEEEEEvNT_6ParamsE$_ZN4cute3eso3ESOILb1ELb0EJNS_1CILi1EEEiiiNS2_ILi72EEENS2_ILi512EEEEEC2ERKS3_RKiSA_SA_RKS4_RKS5_)
        /*32d8*/ 	.word	0x00000000


	//----- nvinfo : EIATTR_FRAME_SIZE
	.align		4
.L_2180:
        /*32dc*/ 	.byte	0x04, 0x11
        /*32de*/ 	.short	(.L_2182 - .L_2181)
	.align		4
.L_2181:
        /*32e0*/ 	.word	index@($_ZN7cutlass13device_kernelIN5flash19enable_sm80_to_sm89INS1_16FlashAttnBwdSm80INS1_25CollectiveMainloopBwdSm80ILi2ELi2EN4cute5tupleIJNS5_1CILi128EEES8_NS7_ILi64EEEEEENS_6half_tEfNS_4arch4Sm80ELb1ELb0ELb1ELb0ELb1ELb0ELb0ELb0ELi2ELi4ELi4ELi4ELb0EEENS1_24CollectiveEpilogueBwdGQAISA_fSD_Li256ELb0ELb1EEENS1_25SingleTileBwdLPTSchedulerILb0ELi128ELb1EEEEEEEEEvNT_6ParamsE$_ZN4cute3eso3ESOILb1ELb0EJNS_1CILi1EEEiiiNS2_ILi144EEENS2_ILi512EEEEEC2ERKS3_RKiSA_SA_RKS4_RKS5_)
        /*32e4*/ 	.word	0x00000000


	//----- nvinfo : EIATTR_FRAME_SIZE
	.align		4
.L_2182:
        /*32e8*/ 	.byte	0x04, 0x11
        /*32ea*/ 	.short	(.L_2184 - .L_2183)
	.align		4
.L_2183:
        /*32ec*/ 	.word	index@($_ZN7cutlass13device_kernelIN5flash19enable_sm80_to_sm89INS1_16FlashAttnBwdSm80INS1_25CollectiveMainloopBwdSm80ILi2ELi2EN4cute5tupleIJNS5_1CILi128EEES8_NS7_ILi64EEEEEENS_6half_tEfNS_4arch4Sm80ELb1ELb0ELb1ELb0ELb1ELb0ELb0ELb0ELi2ELi4ELi4ELi4ELb0EEENS1_24CollectiveEpilogueBwdGQAISA_fSD_Li256ELb0ELb1EEENS1_25SingleTileBwdLPTSchedulerILb0ELi128ELb1EEEEEEEEEvNT_6ParamsE$_ZN4cute3eso3ESOILb1ELb0EJNS_1CILi1EEENS_5tupleIJiiiEEENS2_ILi64EEENS4_IJNS2_ILi72EEENS2_ILi144EEENS2_ILi288EEEEEENS2_ILi512EEEEEC2ERKS3_RKS5_RKS6_RKSA_RKSB_)
        /*32f0*/ 	.word	0x00000000


	//----- nvinfo : EIATTR_FRAME_SIZE
	.align		4
.L_2184:
        /*32f4*/ 	.byte	0x04, 0x11
        /*32f6*/ 	.short	(.L_2186 - .L_2185)
	.align		4
.L_2185:
        /*32f8*/ 	.word	index@($_ZN7cutlass13device_kernelIN5flash19enable_sm80_to_sm89INS1_16FlashAttnBwdSm80INS1_25CollectiveMainloopBwdSm80ILi2ELi2EN4cute5tupleIJNS5_1CILi128EEES8_NS7_ILi64EEEEEENS_6half_tEfNS_4arch4Sm80ELb1ELb0ELb1ELb0ELb1ELb0ELb0ELb0ELi2ELi4ELi4ELi4ELb0EEENS1_24CollectiveEpilogueBwdGQAISA_fSD_Li256ELb0ELb1EEENS1_25SingleTileBwdLPTSchedulerILb0ELi128ELb1EEEEEEEEEvNT_6ParamsE$_ZN4cute3eso3ESOILb1ELb0EJNS_1CILi1EEENS_5tupleIJNS2_ILi8EEEiiEEENS2_ILi64EEENS4_IJiNS2_ILi144EEENS2_ILi288EEEEEENS2_ILi512EEEEEC2ERKS3_RKS6_RKS7_RKSA_RKSB_)
        /*32fc*/ 	.word	0x00000000


	//----- nvinfo : EIATTR_FRAME_SIZE
	.align		4
.L_2186:
        /*3300*/ 	.byte	0x04, 0x11
        /*3302*/ 	.short	(.L_2188 - .L_2187)
	.align		4
.L_2187:
        /*3304*/ 	.word	index@($_ZN7cutlass13device_kernelIN5flash19enable_sm80_to_sm89INS1_16FlashAttnBwdSm80INS1_25CollectiveMainloopBwdSm80ILi2ELi2EN4cute5tupleIJNS5_1CILi128EEES8_NS7_ILi64EEEEEENS_6half_tEfNS_4arch4Sm80ELb1ELb0ELb1ELb0ELb1ELb0ELb0ELb0ELi2ELi4ELi4ELi4ELb0EEENS1_24CollectiveEpilogueBwdGQAISA_fSD_Li256ELb0ELb1EEENS1_25SingleTileBwdLPTSchedulerILb0ELi128ELb1EEEEEEEEEvNT_6ParamsE$_ZN4cute3eso3ESOILb1ELb0EJNS_14ComposedLayoutINS_7SwizzleILi3ELi3ELi3EEENS_1CILj0EEENS_6LayoutINS_5tupleIJNS8_IJNS8_IJNS5_ILi4EEENS5_ILi8EEEEEENS8_IJS9_NS5_ILi1EEEEEEEEENS8_IJNS8_IJNS5_ILi2EEESF_SF_EEENS8_IJSF_S9_EEEEEEEEENS8_IJNS8_IJNS8_IJSF_NS5_ILi64EEEEEENS8_IJNS5_ILi1024EEENS5_ILi0EEEEEEEEENS8_IJNS8_IJSC_NS5_ILi512EEESA_EEENS8_IJNS5_ILi4096EEENS5_ILi16EEEEEEEEEEEEEEEENS_10ViewEngineINS_8smem_ptrIPN7cutlass6half_tEEEEEEEC2ERKSY_RKS15_)
        /*3308*/ 	.word	0x00000000


	//----- nvinfo : EIATTR_FRAME_SIZE
	.align		4
.L_2188:
        /*330c*/ 	.byte	0x04, 0x11
        /*330e*/ 	.short	(.L_2190 - .L_2189)
	.align		4
.L_2189:
        /*3310*/ 	.word	index@($_ZN7cutlass13device_kernelIN5flash19enable_sm80_to_sm89INS1_16FlashAttnBwdSm80INS1_25CollectiveMainloopBwdSm80ILi2ELi2EN4cute5tupleIJNS5_1CILi128EEES8_NS7_ILi64EEEEEENS_6half_tEfNS_4arch4Sm80ELb1ELb0ELb1ELb0ELb1ELb0ELb0ELb0ELi2ELi4ELi4ELi4ELb0EEENS1_24CollectiveEpilogueBwdGQAISA_fSD_Li256ELb0ELb1EEENS1_25SingleTileBwdLPTSchedulerILb0ELi128ELb1EEEEEEEEEvNT_6ParamsE$_ZN4cute3eso3ESOILb1ELb0EJNS_14ComposedLayoutINS_7SwizzleILi3ELi3ELi3EEENS_1CILj0EEENS_6LayoutINS_5tupleIJNS8_IJNS8_IJNS5_ILi4EEENS5_ILi8EEEEEENS8_IJNS5_ILi2EEENS5_ILi1EEEEEEEEENS8_IJNS8_IJSC_SC_EEESB_EEEEEENS8_IJNS8_IJNS8_IJNS5_ILi128EEESD_EEENS8_IJSA_NS5_ILi0EEEEEEEEENS8_IJNS8_IJNS5_ILi64EEENS5_ILi512EEEEEENS8_IJNS5_ILi16EEENS5_ILi1024EEEEEEEEEEEEEEEENS_10ViewEngineINS_8smem_ptrIPN7cutlass6half_tEEEEEEEC2ERKSX_RKS14_)
        /*3314*/ 	.word	0x00000000


	//----- nvinfo : EIATTR_FRAME_SIZE
	.align		4
.L_2190:
        /*3318*/ 	.byte	0x04, 0x11
        /*331a*/ 	.short	(.L_2192 - .L_2191)
	.align		4
.L_2191:
        /*331c*/ 	.word	index@($_ZN7cutlass13device_kernelIN5flash19enable_sm80_to_sm89INS1_16FlashAttnBwdSm80INS1_25CollectiveMainloopBwdSm80ILi2ELi2EN4cute5tupleIJNS5_1CILi128EEES8_NS7_ILi64EEEEEENS_6half_tEfNS_4arch4Sm80ELb1ELb0ELb1ELb0ELb1ELb0ELb0ELb0ELi2ELi4ELi4ELi4ELb0EEENS1_24CollectiveEpilogueBwdGQAISA_fSD_Li256ELb0ELb1EEENS1_25SingleTileBwdLPTSchedulerILb0ELi128ELb1EEEEEEEEEvNT_6ParamsE$_ZN4cute3eso3ESOILb1ELb0EJNS_14ComposedLayoutINS_7SwizzleILi3ELi3ELi3EEENS_1CILj0EEENS_6LayoutINS_5tupleIJNS8_IJNS5_ILi8EEENS5_ILi16EEEEEENS8_IJNS5_ILi64EEENS5_ILi1EEEEEEEEENS8_IJNS8_IJSC_NS5_ILi512EEEEEENS8_IJSD_NS5_ILi0EEEEEEEEEEEEENS_10ViewEngineINS_8smem_ptrIPN7cutlass6half_tEEEEEEEC2ERKSM_RKST_)
        /*3320*/ 	.word	0x00000000


	//----- nvinfo : EIATTR_FRAME_SIZE
	.align		4
.L_2192:
        /*3324*/ 	.byte	0x04, 0x11
        /*3326*/ 	.short	(.L_2194 - .L_2193)
	.align		4
.L_2193:
        /*3328*/ 	.word	index@($_ZN7cutlass13device_kernelIN5flash19enable_sm80_to_sm89INS1_16FlashAttnBwdSm80INS1_25CollectiveMainloopBwdSm80ILi2ELi2EN4cute5tupleIJNS5_1CILi128EEES8_NS7_ILi64EEEEEENS_6half_tEfNS_4arch4Sm80ELb1ELb0ELb1ELb0ELb1ELb0ELb0ELb0ELi2ELi4ELi4ELi4ELb0EEENS1_24CollectiveEpilogueBwdGQAISA_fSD_Li256ELb0ELb1EEENS1_25SingleTileBwdLPTSchedulerILb0ELi128ELb1EEEEEEEEEvNT_6ParamsE$_ZN4cute3eso3ESOILb1ELb0EJNS_14ComposedLayoutINS_7SwizzleILi3ELi3ELi3EEENS_1CILj0EEENS_6LayoutINS_5tupleIJNS5_ILi64EEENS5_ILi128EEEEEENS8_IJNS5_ILi1EEES9_EEEEEEENS_10ViewEngineINS_8smem_ptrIPN7cutlass6half_tEEEEEEEC2ERKSF_RKSM_)
        /*332c*/ 	.word	0x00000000


	//----- nvinfo : EIATTR_FRAME_SIZE
	.align		4
.L_2194:
        /*3330*/ 	.byte	0x04, 0x11
        /*3332*/ 	.short	(.L_2196 - .L_2195)
	.align		4
.L_2195:
        /*3334*/ 	.word	index@($_ZN7cutlass13device_kernelIN5flash19enable_sm80_to_sm89INS1_16FlashAttnBwdSm80INS1_25CollectiveMainloopBwdSm80ILi2ELi2EN4cute5tupleIJNS5_1CILi128EEES8_NS7_ILi64EEEEEENS_6half_tEfNS_4arch4Sm80ELb1ELb0ELb1ELb0ELb1ELb0ELb0ELb0ELi2ELi4ELi4ELi4ELb0EEENS1_24CollectiveEpilogueBwdGQAISA_fSD_Li256ELb0ELb1EEENS1_25SingleTileBwdLPTSchedulerILb0ELi128ELb1EEEEEEEEEvNT_6ParamsE$_ZN4cute3eso3ESOILb1ELb0EJNS_14ComposedLayoutINS_7SwizzleILi3ELi3ELi3EEENS_1CILi0EEENS_6LayoutINS_5tupleIJNS8_IJNS8_IJNS5_ILi4EEENS5_ILi8EEEEEENS8_IJS9_NS5_ILi1EEEEEEEEENS8_IJNS8_IJNS5_ILi2EEESF_SF_EEENS8_IJSF_SA_EEEEEEEEENS8_IJNS8_IJNS8_IJNS5_ILi128EEESC_EEENS8_IJNS5_ILi16EEES6_EEEEEENS8_IJNS8_IJNS5_ILi64EEESA_NS5_ILi512EEEEEENS8_IJNS5_ILi8192EEENS5_ILi1024EEEEEEEEEEEEEEEENS_10ViewEngineINS_8smem_ptrIPN7cutlass6half_tEEEEEEEC2ERKSY_RKS15_)
        /*3338*/ 	.word	0x00000000


	//----- nvinfo : EIATTR_FRAME_SIZE
	.align		4
.L_2196:
        /*333c*/ 	.byte	0x04, 0x11
        /*333e*/ 	.short	(.L_2198 - .L_2197)
	.align		4
.L_2197:
        /*3340*/ 	.word	index@($_ZN7cutlass13device_kernelIN5flash19enable_sm80_to_sm89INS1_16FlashAttnBwdSm80INS1_25CollectiveMainloopBwdSm80ILi2ELi2EN4cute5tupleIJNS5_1CILi128EEES8_NS7_ILi64EEEEEENS_6half_tEfNS_4arch4Sm80ELb1ELb0ELb1ELb0ELb1ELb0ELb0ELb0ELi2ELi4ELi4ELi4ELb0EEENS1_24CollectiveEpilogueBwdGQAISA_fSD_Li256ELb0ELb1EEENS1_25SingleTileBwdLPTSchedulerILb0ELi128ELb1EEEEEEEEEvNT_6ParamsE$_ZN4cute3eso3ESOILb1ELb0EJNS_14ComposedLayoutINS_7SwizzleILi3ELi3ELi3EEENS_1CILi0EEENS_6LayoutINS_5tupleIJNS8_IJNS8_IJNS5_ILi4EEENS5_ILi8EEEEEENS8_IJNS5_ILi2EEENS5_ILi1EEEEEEEEENS8_IJNS8_IJSC_SC_EEESB_EEEEEENS8_IJNS8_IJNS8_IJNS5_ILi128EEESD_EEENS8_IJSA_S6_EEEEEENS8_IJNS8_IJNS5_ILi64EEENS5_ILi512EEEEEENS8_IJNS5_ILi16EEENS5_ILi1024EEEEEEEEEEEEEEEENS_10ViewEngineINS_8smem_ptrIPN7cutlass6half_tEEEEEEEC2ERKSW_RKS13_)
        /*3344*/ 	.word	0x00000000


	//----- nvinfo : EIATTR_FRAME_SIZE
	.align		4
.L_2198:
        /*3348*/ 	.byte	0x04, 0x11
        /*334a*/ 	.short	(.L_2200 - .L_2199)
	.align		4
.L_2199:
        /*334c*/ 	.word	index@($_ZN7cutlass13device_kernelIN5flash19enable_sm80_to_sm89INS1_16FlashAttnBwdSm80INS1_25CollectiveMainloopBwdSm80ILi2ELi2EN4cute5tupleIJNS5_1CILi128EEES8_NS7_ILi64EEEEEENS_6half_tEfNS_4arch4Sm80ELb1ELb0ELb1ELb0ELb1ELb0ELb0ELb0ELi2ELi4ELi4ELi4ELb0EEENS1_24CollectiveEpilogueBwdGQAISA_fSD_Li256ELb0ELb1EEENS1_25SingleTileBwdLPTSchedulerILb0ELi128ELb1EEEEEEEEEvNT_6ParamsE$_ZN4cute3eso3ESOILb1ELb0EJNS_14ComposedLayoutINS_7SwizzleILi3ELi3ELi3EEENS_1CILi0EEENS_6LayoutINS_5tupleIJNS8_IJNS8_IJNS5_ILi4EEENS5_ILi8EEEEEENS8_IJNS5_ILi2EEENS5_ILi1EEEEEEEEENS8_IJNS8_IJSC_SC_EEENS8_IJSA_S9_EEEEEEEEENS8_IJNS8_IJNS8_IJSC_NS5_ILi64EEEEEENS8_IJNS5_ILi512EEES6_EEEEEENS8_IJNS8_IJSD_SA_EEENS8_IJNS5_ILi1024EEENS5_ILi16EEEEEEEEEEEEEEEENS_10ViewEngineINS_8smem_ptrIPN7cutlass6half_tEEEEEEEC2ERKSW_RKS13_)
        /*3350*/ 	.word	0x00000000


	//----- nvinfo : EIATTR_FRAME_SIZE
	.align		4
.L_2200:
        /*3354*/ 	.byte	0x04, 0x11
        /*3356*/ 	.short	(.L_2202 - .L_2201)
	.align		4
.L_2201:
        /*3358*/ 	.word	index@($_ZN7cutlass13device_kernelIN5flash19enable_sm80_to_sm89INS1_16FlashAttnBwdSm80INS1_25CollectiveMainloopBwdSm80ILi2ELi2EN4cute5tupleIJNS5_1CILi128EEES8_NS7_ILi64EEEEEENS_6half_tEfNS_4arch4Sm80ELb1ELb0ELb1ELb0ELb1ELb0ELb0ELb0ELi2ELi4ELi4ELi4ELb0EEENS1_24CollectiveEpilogueBwdGQAISA_fSD_Li256ELb0ELb1EEENS1_25SingleTileBwdLPTSchedulerILb0ELi128ELb1EEEEEEEEEvNT_6ParamsE$_ZN4cute3eso3ESOILb1ELb0EJNS_10UnderscoreEiiEEC2ERKS2_RKiS7_)
        /*335c*/ 	.word	0x00000000


	//----- nvinfo : EIATTR_FRAME_SIZE
	.align		4
.L_2202:
        /*3360*/ 	.byte	0x04, 0x11
        /*3362*/ 	.short	(.L_2204 - .L_2203)
	.align		4
.L_2203:
        /*3364*/ 	.word	index@($_ZN7cutlass13device_kernelIN5flash19enable_sm80_to_sm89INS1_16FlashAttnBwdSm80INS1_25CollectiveMainloopBwdSm80ILi2ELi2EN4cute5tupleIJNS5_1CILi128EEES8_NS7_ILi64EEEEEENS_6half_tEfNS_4arch4Sm80ELb1ELb0ELb1ELb0ELb1ELb0ELb0ELb0ELi2ELi4ELi4ELi4ELb0EEENS1_24CollectiveEpilogueBwdGQAISA_fSD_Li256ELb0ELb1EEENS1_25SingleTileBwdLPTSchedulerILb0ELi128ELb1EEEEEEEEEvNT_6ParamsE$_ZN4cute3eso3ESOILb1ELb0EJNS_10UnderscoreEiEEC2ERKS2_RKi)
        /*3368*/ 	.word	0x00000000


	//----- nvinfo : EIATTR_FRAME_SIZE
	.align		4
.L_2204:
        /*336c*/ 	.byte	0x04, 0x11
        /*336e*/ 	.short	(.L_2206 - .L_2205)
	.align		4
.L_2205:
        /*3370*/ 	.word	index@($_ZN7cutlass13device_kernelIN5flash19enable_sm80_to_sm89INS1_16FlashAttnBwdSm80INS1_25CollectiveMainloopBwdSm80ILi2ELi2EN4cute5tupleIJNS5_1CILi128EEES8_NS7_ILi64EEEEEENS_6half_tEfNS_4arch4Sm80ELb1ELb0ELb1ELb0ELb1ELb0ELb0ELb0ELi2ELi4ELi4ELi4ELb0EEENS1_24CollectiveEpilogueBwdGQAISA_fSD_Li256ELb0ELb1EEENS1_25SingleTileBwdLPTSchedulerILb0ELi128ELb1EEEEEEEEEvNT_6ParamsE$_ZN4cute3eso3ESOILb1ELb0EJNS_10UnderscoreES2_iEEC2ERKS2_S5_RKi)
        /*3374*/ 	.word	0x00000000


	//----- nvinfo : EIATTR_FRAME_SIZE
	.align		4
.L_2206:
        /*3378*/ 	.byte	0x04, 0x11
        /*337a*/ 	.short	(.L_2208 - .L_2207)
	.align		4
.L_2207:
        /*337c*/ 	.word	index@($_ZN7cutlass13device_kernelIN5flash19enable_sm80_to_sm89INS1_16FlashAttnBwdSm80INS1_25CollectiveMainloopBwdSm80ILi2ELi2EN4cute5tupleIJNS5_1CILi128EEES8_NS7_ILi64EEEEEENS_6half_tEfNS_4arch4Sm80ELb1ELb0ELb1ELb0ELb1ELb0ELb0ELb0ELi2ELi4ELi4ELi4ELb0EEENS1_24CollectiveEpilogueBwdGQAISA_fSD_Li256ELb0ELb1EEENS1_25SingleTileBwdLPTSchedulerILb0ELi128ELb1EEEEEEEEEvNT_6ParamsE$_ZN4cute3eso3ESOILb1ELb0EJNS_10UnderscoreES2_S2_iEEC2ERKS2_S5_S5_RKi)
        /*3380*/ 	.word	0x00000000


	//----- nvinfo : EIATTR_FRAME_SIZE
	.align		4
.L_2208:
        /*3384*/ 	.byte	0x04, 0x11
        /*3386*/ 	.short	(.L_2210 - .L_2209)
	.align		4
.L_2209:
        /*3388*/ 	.word	index@($_ZN7cutlass13device_kernelIN5flash19enable_sm80_to_sm89INS1_16FlashAttnBwdSm80INS1_25CollectiveMainloopBwdSm80ILi2ELi2EN4cute5tupleIJNS5_1CILi128EEES8_NS7_ILi64EEEEEENS_6half_tEfNS_4arch4Sm80ELb1ELb0ELb1ELb0ELb1ELb0ELb0ELb0ELi2ELi4ELi4ELi4ELb0EEENS1_24CollectiveEpilogueBwdGQAISA_fSD_Li256ELb0ELb1EEENS1_25SingleTileBwdLPTSchedulerILb0ELi128ELb1EEEEEEEEEvNT_6ParamsE$_ZN4cute3eso3ESOILb0ELb1EJiNS_1CILi72EEENS2_ILi512EEEEEC2ERKiRKS3_RKS4_)
        /*338c*/ 	.word	0x00000000


	//----- nvinfo : EIATTR_FRAME_SIZE
	.align		4
.L_2210:
        /*3390*/ 	.byte	0x04, 0x11
        /*3392*/ 	.short	(.L_2212 - .L_2211)
	.align		4
.L_2211:
        /*3394*/ 	.word	index@($_ZN7cutlass13device_kernelIN5flash19enable_sm80_to_sm89INS1_16FlashAttnBwdSm80INS1_25CollectiveMainloopBwdSm80ILi2ELi2EN4cute5tupleIJNS5_1CILi128EEES8_NS7_ILi64EEEEEENS_6half_tEfNS_4arch4Sm80ELb1ELb0ELb1ELb0ELb1ELb0ELb0ELb0ELi2ELi4ELi4ELi4ELb0EEENS1_24CollectiveEpilogueBwdGQAISA_fSD_Li256ELb0ELb1EEENS1_25SingleTileBwdLPTSchedulerILb0ELi128ELb1EEEEEEEEEvNT_6ParamsE$_ZN4cute3eso3ESOILb0ELb1EJiNS_1CILi144EEENS2_ILi512EEEEEC2ERKiRKS3_RKS4_)
        /*3398*/ 	.word	0x00000000


	//----- nvinfo : EIATTR_FRAME_SIZE
	.align		4
.L_2212:
        /*339c*/ 	.byte	0x04, 0x11
        /*339e*/ 	.short	(.L_2214 - .L_2213)
	.align		4
.L_2213:
        /*33a0*/ 	.word	index@($_ZN7cutlass13device_kernelIN5flash19enable_sm80_to_sm89INS1_16FlashAttnBwdSm80INS1_25CollectiveMainloopBwdSm80ILi2ELi2EN4cute5tupleIJNS5_1CILi128EEES8_NS7_ILi64EEEEEENS_6half_tEfNS_4arch4Sm80ELb1ELb0ELb1ELb0ELb1ELb0ELb0ELb0ELi2ELi4ELi4ELi4ELb0EEENS1_24CollectiveEpilogueBwdGQAISA_fSD_Li256ELb0ELb1EEENS1_25SingleTileBwdLPTSchedulerILb0ELi128ELb1EEEEEEEEEvNT_6ParamsE$_ZN4cute3eso3ESOILb0ELb1EJiNS_1CILi144EEENS2_ILi288EEEEEC2ERKiRKS3_RKS4_)
        /*33a4*/ 	.word	0x00000000


	//----- nvinfo : EIATTR_FRAME_SIZE
	.align		4
.L_2214:
        /*33a8*/ 	.byte	0x04, 0x11
        /*33aa*/ 	.short	(.L_2216 - .L_2215)
	.align		4
.L_2215:
        /*33ac*/ 	.word	index@($_ZN7cutlass13device_kernelIN5flash19enable_sm80_to_sm89INS1_16FlashAttnBwdSm80INS1_25CollectiveMainloopBwdSm80ILi2ELi2EN4cute5tupleIJNS5_1CILi128EEES8_NS7_ILi64EEEEEENS_6half_tEfNS_4arch4Sm80ELb1ELb0ELb1ELb0ELb1ELb0ELb0ELb0ELi2ELi4ELi4ELi4ELb0EEENS1_24CollectiveEpilogueBwdGQAISA_fSD_Li256ELb0ELb1EEENS1_25SingleTileBwdLPTSchedulerILb0ELi128ELb1EEEEEEEEEvNT_6ParamsE$_ZN4cute3eso3ESOILb0ELb1EJiNS_1CILi0EEEEEC2ERKiRKS3_)
        /*33b0*/ 	.word	0x00000000


	//----- nvinfo : EIATTR_FRAME_SIZE
	.align		4
.L_2216:
        /*33b4*/ 	.byte	0x04, 0x11
        /*33b6*/ 	.short	(.L_2218 - .L_2217)
	.align		4
.L_2217:
        /*33b8*/ 	.word	index@($_ZN7cutlass13device_kernelIN5flash19enable_sm80_to_sm89INS1_16FlashAttnBwdSm80INS1_25CollectiveMainloopBwdSm80ILi2ELi2EN4cute5tupleIJNS5_1CILi128EEES8_NS7_ILi64EEEEEENS_6half_tEfNS_4arch4Sm80ELb1ELb0ELb1ELb0ELb1ELb0ELb0ELb0ELi2ELi4ELi4ELi4ELb0EEENS1_24CollectiveEpilogueBwdGQAISA_fSD_Li256ELb0ELb1EEENS1_25SingleTileBwdLPTSchedulerILb0ELi128ELb1EEEEEEEEEvNT_6ParamsE$_ZN4cute3eso3ESOILb0ELb1EJNS_6LayoutINS_5tupleIJNS3_IJNS_1CILi8EEENS4_ILi1EEEEEENS4_ILi2EEEEEENS3_IJNS3_IJS6_NS4_ILi0EEEEEEiEEEEESA_EEC2ERKSD_RKSA_)
        /*33bc*/ 	.word	0x00000000


	//----- nvinfo : EIATTR_FRAME_SIZE
	.align		4
.L_2218:
        /*33c0*/ 	.byte	0x04, 0x11
        /*33c2*/ 	.short	(.L_2220 - .L_2219)
	.align		4
.L_2219:
        /*33c4*/ 	.word	index@($_ZN7cutlass13device_kernelIN5flash19enable_sm80_to_sm89INS1_16FlashAttnBwdSm80INS1_25CollectiveMainloopBwdSm80ILi2ELi2EN4cute5tupleIJNS5_1CILi128EEES8_NS7_ILi64EEEEEENS_6half_tEfNS_4arch4Sm80ELb1ELb0ELb1ELb0ELb1ELb0ELb0ELb0ELi2ELi4ELi4ELi4ELb0EEENS1_24CollectiveEpilogueBwdGQAISA_fSD_Li256ELb0ELb1EEENS1_25SingleTileBwdLPTSchedulerILb0ELi128ELb1EEEEEEEEEvNT_6ParamsE$_ZN4cute3eso3ESOILb0ELb1EJNS_5tupleIJiNS2_IJiNS_1CILi0EEEEEEEEENS2_IJNS_10UnderscoreENS2_IJS7_S7_EEEEEEEEC2ERKS6_RKS9_)
        /*33c8*/ 	.word	0x00000000


	//----- nvinfo : EIATTR_FRAME_SIZE
	.align		4
.L_2220:
        /*33cc*/ 	.byte	0x04, 0x11
        /*33ce*/ 	.short	(.L_2222 - .L_2221)
	.align		4
.L_2221:
        /*33d0*/ 	.word	index@($_ZN7cutlass13device_kernelIN5flash19enable_sm80_to_sm89INS1_16FlashAttnBwdSm80INS1_25CollectiveMainloopBwdSm80ILi2ELi2EN4cute5tupleIJNS5_1CILi128EEES8_NS7_ILi64EEEEEENS_6half_tEfNS_4arch4Sm80ELb1ELb0ELb1ELb0ELb1ELb0ELb0ELb0ELi2ELi4ELi4ELi4ELb0EEENS1_24CollectiveEpilogueBwdGQAISA_fSD_Li256ELb0ELb1EEENS1_25SingleTileBwdLPTSchedulerILb0ELi128ELb1EEEEEEEEEvNT_6ParamsE$_ZN4cute3eso3ESOILb0ELb0EJiiiNS_1CILi72EEENS2_ILi512EEEEEC2ERKiS7_S7_RKS3_RKS4_)
        /*33d4*/ 	.word	0x00000000


	//----- nvinfo : EIATTR_FRAME_SIZE
	.align		4
.L_2222:
        /*33d8*/ 	.byte	0x04, 0x11
        /*33da*/ 	.short	(.L_2224 - .L_2223)
	.align		4
.L_2223:
        /*33dc*/ 	.word	index@($_ZN7cutlass13device_kernelIN5flash19enable_sm80_to_sm89INS1_16FlashAttnBwdSm80INS1_25CollectiveMainloopBwdSm80ILi2ELi2EN4cute5tupleIJNS5_1CILi128EEES8_NS7_ILi64EEEEEENS_6half_tEfNS_4arch4Sm80ELb1ELb0ELb1ELb0ELb1ELb0ELb0ELb0ELi2ELi4ELi4ELi4ELb0EEENS1_24CollectiveEpilogueBwdGQAISA_fSD_Li256ELb0ELb1EEENS1_25SingleTileBwdLPTSchedulerILb0ELi128ELb1EEEEEEEEEvNT_6ParamsE$_ZN4cute3eso3ESOILb0ELb0EJiiiNS_1CILi144EEENS2_ILi512EEEEEC2ERKiS7_S7_RKS3_RKS4_)
        /*33e0*/ 	.word	0x00000000


	//----- nvinfo : EIATTR_FRAME_SIZE
	.align		4
.L_2224:
        /*33e4*/ 	.byte	0x04, 0x11
        /*33e6*/ 	.short	(.L_2226 - .L_2225)
	.align		4
.L_2225:
        /*33e8*/ 	.word	index@($_ZN7cutlass13device_kernelIN5flash19enable_sm80_to_sm89INS1_16FlashAttnBwdSm80INS1_25CollectiveMainloopBwdSm80ILi2ELi2EN4cute5tupleIJNS5_1CILi128EEES8_NS7_ILi64EEEEEENS_6half_tEfNS_4arch4Sm80ELb1ELb0ELb1ELb0ELb1ELb0ELb0ELb0ELi2ELi4ELi4ELi4ELb0EEENS1_24CollectiveEpilogueBwdGQAISA_fSD_Li256ELb0ELb1EEENS1_25SingleTileBwdLPTSchedulerILb0ELi128ELb1EEEEEEEEEvNT_6ParamsE$_ZN4cute3eso3ESOILb0ELb0EJiiiEEC2ERKiS4_S4_)
        /*33ec*/ 	.word	0x00000000


	//----- nvinfo : EIATTR_FRAME_SIZE
	.align		4
.L_2226:
        /*33f0*/ 	.byte	0x04, 0x11
        /*33f2*/ 	.short	(.L_2228 - .L_2227)
	.align		4
.L_2227:
        /*33f4*/ 	.word	index@($_ZN7cutlass13device_kernelIN5flash19enable_sm80_to_sm89INS1_16FlashAttnBwdSm80INS1_25CollectiveMainloopBwdSm80ILi2ELi2EN4cute5tupleIJNS5_1CILi128EEES8_NS7_ILi64EEEEEENS_6half_tEfNS_4arch4Sm80ELb1ELb0ELb1ELb0ELb1ELb0ELb0ELb0ELi2ELi4ELi4ELi4ELb0EEENS1_24CollectiveEpilogueBwdGQAISA_fSD_Li256ELb0ELb1EEENS1_25SingleTileBwdLPTSchedulerILb0ELi128ELb1EEEEEEEEEvNT_6ParamsE$_ZN4cute3eso3ESOILb0ELb0EJiiNS_1CILi72EEENS2_ILi512EEEEEC2ERKiS7_RKS3_RKS4_)
        /*33f8*/ 	.word	0x00000000


	//----- nvinfo : EIATTR_FRAME_SIZE
	.align		4
.L_2228:
        /*33fc*/ 	.byte	0x04, 0x11
        /*33fe*/ 	.short	(.L_2230 - .L_2229)
	.align		4
.L_2229:
        /*3400*/ 	.word	index@($_ZN7cutlass13device_kernelIN5flash19enable_sm80_to_sm89INS1_16FlashAttnBwdSm80INS1_25CollectiveMainloopBwdSm80ILi2ELi2EN4cute5tupleIJNS5_1CILi128EEES8_NS7_ILi64EEEEEENS_6half_tEfNS_4arch4Sm80ELb1ELb0ELb1ELb0ELb1ELb0ELb0ELb0ELi2ELi4ELi4ELi4ELb0EEENS1_24CollectiveEpilogueBwdGQAISA_fSD_Li256ELb0ELb1EEENS1_25SingleTileBwdLPTSchedulerILb0ELi128ELb1EEEEEEEEEvNT_6ParamsE$_ZN4cute3eso3ESOILb0ELb0EJiiNS_1CILi144EEENS2_ILi512EEEEEC2ERKiS7_RKS3_RKS4_)
        /*3404*/ 	.word	0x00000000


	//----- nvinfo : EIATTR_FRAME_SIZE
	.align		4
.L_2230:
        /*3408*/ 	.byte	0x04, 0x11
        /*340a*/ 	.short	(.L_2232 - .L_2231)
	.align		4
.L_2231:
        /*340c*/ 	.word	index@($_ZN7cutlass13device_kernelIN5flash19enable_sm80_to_sm89INS1_16FlashAttnBwdSm80INS1_25CollectiveMainloopBwdSm80ILi2ELi2EN4cute5tupleIJNS5_1CILi128EEES8_NS7_ILi64EEEEEENS_6half_tEfNS_4arch4Sm80ELb1ELb0ELb1ELb0ELb1ELb0ELb0ELb0ELi2ELi4ELi4ELi4ELb0EEENS1_24CollectiveEpilogueBwdGQAISA_fSD_Li256ELb0ELb1EEENS1_25SingleTileBwdLPTSchedulerILb0ELi128ELb1EEEEEEEEEvNT_6ParamsE$_ZN4cute3eso3ESOILb0ELb0EJiiEEC2ERKiS4_)
        /*3410*/ 	.word	0x00000000


	//----- nvinfo : EIATTR_FRAME_SIZE
	.align		4
.L_2232:
        /*3414*/ 	.byte	0x04, 0x11
        /*3416*/ 	.short	(.L_2234 - .L_2233)
	.align		4
.L_2233:
        /*3418*/ 	.word	index@($_ZN7cutlass13device_kernelIN5flash19enable_sm80_to_sm89INS1_16FlashAttnBwdSm80INS1_25CollectiveMainloopBwdSm80ILi2ELi2EN4cute5tupleIJNS5_1CILi128EEES8_NS7_ILi64EEEEEENS_6half_tEfNS_4arch4Sm80ELb1ELb0ELb1ELb0ELb1ELb0ELb0ELb0ELi2ELi4ELi4ELi4ELb0EEENS1_24CollectiveEpilogueBwdGQAISA_fSD_Li256ELb0ELb1EEENS1_25SingleTileBwdLPTSchedulerILb0ELi128ELb1EEEEEEEEEvNT_6ParamsE$_ZN4cute3eso3ESOILb0ELb0EJiNS_5tupleIJiiEEEEEC2ERKiRKS3_)
        /*341c*/ 	.word	0x00000000


	//----- nvinfo : EIATTR_FRAME_SIZE
	.align		4
.L_2234:
        /*3420*/ 	.byte	0x04, 0x11
        /*3422*/ 	.short	(.L_2236 - .L_2235)
	.align		4
.L_2235:
        /*3424*/ 	.word	index@($_ZN7cutlass13device_kernelIN5flash19enable_sm80_to_sm89INS1_16FlashAttnBwdSm80INS1_25CollectiveMainloopBwdSm80ILi2ELi2EN4cute5tupleIJNS5_1CILi128EEES8_NS7_ILi64EEEEEENS_6half_tEfNS_4arch4Sm80ELb1ELb0ELb1ELb0ELb1ELb0ELb0ELb0ELi2ELi4ELi4ELi4ELb0EEENS1_24CollectiveEpilogueBwdGQAISA_fSD_Li256ELb0ELb1EEENS1_25SingleTileBwdLPTSchedulerILb0ELi128ELb1EEEEEEEEEvNT_6ParamsE$_ZN4cute3eso3ESOILb0ELb0EJiNS_5tupleIJiNS_1CILi0EEEEEEEEC2ERKiRKS5_)
        /*3428*/ 	.word	0x00000000


	//----- nvinfo : EIATTR_FRAME_SIZE
	.align		4
.L_2236:
        /*342c*/ 	.byte	0x04, 0x11
        /*342e*/ 	.short	(.L_2238 - .L_2237)
	.align		4
.L_2237:
        /*3430*/ 	.word	index@($_ZN7cutlass13device_kernelIN5flash19enable_sm80_to_sm89INS1_16FlashAttnBwdSm80INS1_25CollectiveMainloopBwdSm80ILi2ELi2EN4cute5tupleIJNS5_1CILi128EEES8_NS7_ILi64EEEEEENS_6half_tEfNS_4arch4Sm80ELb1ELb0ELb1ELb0ELb1ELb0ELb0ELb0ELi2ELi4ELi4ELi4ELb0EEENS1_24CollectiveEpilogueBwdGQAISA_fSD_Li256ELb0ELb1EEENS1_25SingleTileBwdLPTSchedulerILb0ELi128ELb1EEEEEEEEEvNT_6ParamsE$_ZN4cute3eso3ESOILb0ELb0EJNS_6LayoutINS_5tupleIJNS3_IJNS_1CILi8EEENS4_ILi1EEEEEENS4_ILi2EEES5_EEENS3_IJNS3_IJS6_NS4_ILi0EEEEEEiNS4_ILi1024EEEEEEEEiEEC2ERKSE_RKi)
        /*3434*/ 	.word	0x00000000


	//----- nvinfo : EIATTR_FRAME_SIZE
	.align		4
.L_2238:
        /*3438*/ 	.byte	0x04, 0x11
        /*343a*/ 	.short	(.L_2240 - .L_2239)
	.align		4
.L_2239:
        /*343c*/ 	.word	index@($_ZN7cutlass13device_kernelIN5flash19enable_sm80_to_sm89INS1_16FlashAttnBwdSm80INS1_25CollectiveMainloopBwdSm80ILi2ELi2EN4cute5tupleIJNS5_1CILi128EEES8_NS7_ILi64EEEEEENS_6half_tEfNS_4arch4Sm80ELb1ELb0ELb1ELb0ELb1ELb0ELb0ELb0ELi2ELi4ELi4ELi4ELb0EEENS1_24CollectiveEpilogueBwdGQAISA_fSD_Li256ELb0ELb1EEENS1_25SingleTileBwdLPTSchedulerILb0ELi128ELb1EEEEEEEEEvNT_6ParamsE$_ZN4cute3eso3ESOILb0ELb0EJNS_6LayoutINS_5tupleIJNS3_IJNS_1CILi8EEENS4_ILi1EEEEEENS4_ILi2EEES5_EEENS3_IJNS3_IJS6_NS4_ILi0EEEEEEiNS4_ILi1024EEEEEEEENS_10ViewEngineINS_8smem_ptrIPN7cutlass6half_tEEEEEEEC2ERKSE_RKSL_)
        /*3440*/ 	.word	0x00000000


	//----- nvinfo : EIATTR_FRAME_SIZE
	.align		4
.L_2240:
        /*3444*/ 	.byte	0x04, 0x11
        /*3446*/ 	.short	(.L_2242 - .L_2241)
	.align		4
.L_2241:
        /*3448*/ 	.word	index@($_ZN7cutlass13device_kernelIN5flash19enable_sm80_to_sm89INS1_16FlashAttnBwdSm80INS1_25CollectiveMainloopBwdSm80ILi2ELi2EN4cute5tupleIJNS5_1CILi128EEES8_NS7_ILi64EEEEEENS_6half_tEfNS_4arch4Sm80ELb1ELb0ELb1ELb0ELb1ELb0ELb0ELb0ELi2ELi4ELi4ELi4ELb0EEENS1_24CollectiveEpilogueBwdGQAISA_fSD_Li256ELb0ELb1EEENS1_25SingleTileBwdLPTSchedulerILb0ELi128ELb1EEEEEEEEEvNT_6ParamsE$_ZN4cute3eso3ESOILb0ELb0EJNS_6LayoutINS_5tupleIJNS3_IJNS_1CILi8EEENS4_ILi1EEEEEENS4_ILi2EEENS3_IJS8_S8_EEEEEENS3_IJNS3_IJS6_NS4_ILi0EEEEEENS4_ILi4096EEENS3_IJiiEEEEEEEEiEEC2ERKSG_RKi)
        /*344c*/ 	.word	0x00000000


	//----- nvinfo : EIATTR_FRAME_SIZE
	.align		4
.L_2242:
        /*3450*/ 	.byte	0x04, 0x11
        /*3452*/ 	.short	(.L_2244 - .L_2243)
	.align		4
.L_2243:
        /*3454*/ 	.word	index@($_ZN7cutlass13device_kernelIN5flash19enable_sm80_to_sm89INS1_16FlashAttnBwdSm80INS1_25CollectiveMainloopBwdSm80ILi2ELi2EN4cute5tupleIJNS5_1CILi128EEES8_NS7_ILi64EEEEEENS_6half_tEfNS_4arch4Sm80ELb1ELb0ELb1ELb0ELb1ELb0ELb0ELb0ELi2ELi4ELi4ELi4ELb0EEENS1_24CollectiveEpilogueBwdGQAISA_fSD_Li256ELb0ELb1EEENS1_25SingleTileBwdLPTSchedulerILb0ELi128ELb1EEEEEEEEEvNT_6ParamsE$_ZN4cute3eso3ESOILb0ELb0EJNS_6LayoutINS_5tupleIJNS3_IJNS_1CILi8EEENS4_ILi1EEEEEENS4_ILi2EEENS3_IJS8_S8_EEEEEENS3_IJNS3_IJS6_NS4_ILi0EEEEEENS4_ILi4096EEENS3_IJiiEEEEEEEENS_10ViewEngineINS_8smem_ptrIPN7cutlass6half_tEEEEEEEC2ERKSG_RKSN_)
        /*3458*/ 	.word	0x00000000


	//----- nvinfo : EIATTR_FRAME_SIZE
	.align		4
.L_2244:
        /*345c*/ 	.byte	0x04, 0x11
        /*345e*/ 	.short	(.L_2246 - .L_2245)
	.align		4
.L_2245:
        /*3460*/ 	.word	index@($_ZN7cutlass13device_kernelIN5flash19enable_sm80_to_sm89INS1_16FlashAttnBwdSm80INS1_25CollectiveMainloopBwdSm80ILi2ELi2EN4cute5tupleIJNS5_1CILi128EEES8_NS7_ILi64EEEEEENS_6half_tEfNS_4arch4Sm80ELb1ELb0ELb1ELb0ELb1ELb0ELb0ELb0ELi2ELi4ELi4ELi4ELb0EEENS1_24CollectiveEpilogueBwdGQAISA_fSD_Li256ELb0ELb1EEENS1_25SingleTileBwdLPTSchedulerILb0ELi128ELb1EEEEEEEEEvNT_6ParamsE$_ZN4cute3eso3ESOILb0ELb0EJNS_6LayoutINS_5tupleIJNS3_IJNS_1CILi8EEENS4_ILi1EEEEEENS4_ILi2EEEEEENS3_IJNS3_IJS6_NS4_ILi0EEEEEEiEEEEEiEEC2ERKSD_RKi)
        /*3464*/ 	.word	0x00000000


	//----- nvinfo : EIATTR_FRAME_SIZE
	.align		4
.L_2246:
        /*3468*/ 	.byte	0x04, 0x11
        /*346a*/ 	.short	(.L_2248 - .L_2247)
	.align		4
.L_2247:
        /*346c*/ 	.word	index@($_ZN7cutlass13device_kernelIN5flash19enable_sm80_to_sm89INS1_16FlashAttnBwdSm80INS1_25CollectiveMainloopBwdSm80ILi2ELi2EN4cute5tupleIJNS5_1CILi128EEES8_NS7_ILi64EEEEEENS_6half_tEfNS_4arch4Sm80ELb1ELb0ELb1ELb0ELb1ELb0ELb0ELb0ELi2ELi4ELi4ELi4ELb0EEENS1_24CollectiveEpilogueBwdGQAISA_fSD_Li256ELb0ELb1EEENS1_25SingleTileBwdLPTSchedulerILb0ELi128ELb1EEEEEEEEEvNT_6ParamsE$_ZN4cute3eso3ESOILb0ELb0EJNS_6LayoutINS_5tupleIJNS3_IJNS_1CILi8EEENS4_ILi1EEEEEENS4_ILi2EEEEEENS3_IJNS3_IJS6_NS4_ILi0EEEEEEiEEEEENS_10ViewEngineINS_8smem_ptrIPN7cutlass6half_tEEEEEEEC2ERKSD_RKSK_)
        /*3470*/ 	.word	0x00000000


	//----- nvinfo : EIATTR_FRAME_SIZE
	.align		4
.L_2248:
        /*3474*/ 	.byte	0x04, 0x11
        /*3476*/ 	.short	(.L_2250 - .L_2249)
	.align		4
.L_2249:
        /*3478*/ 	.word	index@($_ZN7cutlass13device_kernelIN5flash19enable_sm80_to_sm89INS1_16FlashAttnBwdSm80INS1_25CollectiveMainloopBwdSm80ILi2ELi2EN4cute5tupleIJNS5_1CILi128EEES8_NS7_ILi64EEEEEENS_6half_tEfNS_4arch4Sm80ELb1ELb0ELb1ELb0ELb1ELb0ELb0ELb0ELi2ELi4ELi4ELi4ELb0EEENS1_24CollectiveEpilogueBwdGQAISA_fSD_Li256ELb0ELb1EEENS1_25SingleTileBwdLPTSchedulerILb0ELi128ELb1EEEEEEEEEvNT_6ParamsE$_ZN4cute3eso3ESOILb0ELb0EJNS_6LayoutINS_5tupleIJNS3_IJNS_1CILi8EEENS4_ILi1EEEEEENS3_IJNS4_ILi2EEEEEEEEENS3_IJNS3_IJS6_NS4_ILi0EEEEEENS3_IJiEEEEEEEENS_10ViewEngineINS_8smem_ptrIPN7cutlass6half_tEEEEEEEC2ERKSF_RKSM_)
        /*347c*/ 	.word	0x00000000


	//----- nvinfo : EIATTR_FRAME_SIZE
	.align		4
.L_2250:
        /*3480*/ 	.byte	0x04, 0x11
        /*3482*/ 	.short	(.L_2252 - .L_2251)
	.align		4
.L_2251:
        /*3484*/ 	.word	index@($_ZN7cutlass13device_kernelIN5flash19enable_sm80_to_sm89INS1_16FlashAttnBwdSm80INS1_25CollectiveMainloopBwdSm80ILi2ELi2EN4cute5tupleIJNS5_1CILi128EEES8_NS7_ILi64EEEEEENS_6half_tEfNS_4arch4Sm80ELb1ELb0ELb1ELb0ELb1ELb0ELb0ELb0ELi2ELi4ELi4ELi4ELb0EEENS1_24CollectiveEpilogueBwdGQAISA_fSD_Li256ELb0ELb1EEENS1_25SingleTileBwdLPTSchedulerILb0ELi128ELb1EEEEEEEEEvNT_6ParamsE$_ZN4cute3eso3ESOILb0ELb0EJNS_6LayoutINS_5tupleIJNS3_IJNS_1CILi2EEES5_S5_EEES5_NS3_IJS5_S5_EEEEEENS3_IJNS3_IJNS4_ILi1EEENS4_ILi512EEEiEEENS4_ILi4096EEENS3_IJiiEEEEEEEEjEEC2ERKSF_RKj)
        /*3488*/ 	.word	0x00000000


	//----- nvinfo : EIATTR_FRAME_SIZE
	.align		4
.L_2252:
        /*348c*/ 	.byte	0x04, 0x11
        /*348e*/ 	.short	(.L_2254 - .L_2253)
	.align		4
.L_2253:
        /*3490*/ 	.word	index@($_ZN7cutlass13device_kernelIN5flash19enable_sm80_to_sm89INS1_16FlashAttnBwdSm80INS1_25CollectiveMainloopBwdSm80ILi2ELi2EN4cute5tupleIJNS5_1CILi128EEES8_NS7_ILi64EEEEEENS_6half_tEfNS_4arch4Sm80ELb1ELb0ELb1ELb0ELb1ELb0ELb0ELb0ELi2ELi4ELi4ELi4ELb0EEENS1_24CollectiveEpilogueBwdGQAISA_fSD_Li256ELb0ELb1EEENS1_25SingleTileBwdLPTSchedulerILb0ELi128ELb1EEEEEEEEEvNT_6ParamsE$_ZN4cute3eso3ESOILb0ELb0EJNS_6LayoutINS_5tupleIJNS3_IJNS_1CILi2EEES5_S5_EEES5_NS3_IJS5_S5_EEEEEENS3_IJNS3_IJNS4_ILi1EEENS4_ILi512EEEiEEENS4_ILi4096EEENS3_IJiiEEEEEEEENS_10ViewEngineINS_8smem_ptrIPN7cutlass6half_tEEEEEEEC2ERKSF_RKSM_)
        /*3494*/ 	.word	0x00000000


	//----- nvinfo : EIATTR_FRAME_SIZE
	.align		4
.L_2254:
        /*3498*/ 	.byte	0x04, 0x11
        /*349a*/ 	.short	(.L_2256 - .L_2255)
	.align		4
.L_2255:
        /*349c*/ 	.word	index@($_ZN7cutlass13device_kernelIN5flash19enable_sm80_to_sm89INS1_16FlashAttnBwdSm80INS1_25CollectiveMainloopBwdSm80ILi2ELi2EN4cute5tupleIJNS5_1CILi128EEES8_NS7_ILi64EEEEEENS_6half_tEfNS_4arch4Sm80ELb1ELb0ELb1ELb0ELb1ELb0ELb0ELb0ELi2ELi4ELi4ELi4ELb0EEENS1_24CollectiveEpilogueBwdGQAISA_fSD_Li256ELb0ELb1EEENS1_25SingleTileBwdLPTSchedulerILb0ELi128ELb1EEEEEEEEEvNT_6ParamsE$_ZN4cute3eso3ESOILb0ELb0EJNS_6LayoutINS_5tupleIJNS3_IJNS_1CILi2EEES5_S5_EEES5_NS3_IJNS3_IJS5_S5_EEES5_EEEEEENS3_IJNS3_IJNS4_ILi1EEENS4_ILi512EEEiEEENS4_ILi4096EEENS3_IJNS3_IJiiEEENS4_ILi8192EEEEEEEEEEEjEEC2ERKSI_RKj)
        /*34a0*/ 	.word	0x00000000


	//----- nvinfo : EIATTR_FRAME_SIZE
	.align		4
.L_2256:
        /*34a4*/ 	.byte	0x04, 0x11
        /*34a6*/ 	.short	(.L_2258 - .L_2257)
	.align		4
.L_2257:
        /*34a8*/ 	.word	index@($_ZN7cutlass13device_kernelIN5flash19enable_sm80_to_sm89INS1_16FlashAttnBwdSm80INS1_25CollectiveMainloopBwdSm80ILi2ELi2EN4cute5tupleIJNS5_1CILi128EEES8_NS7_ILi64EEEEEENS_6half_tEfNS_4arch4Sm80ELb1ELb0ELb1ELb0ELb1ELb0ELb0ELb0ELi2ELi4ELi4ELi4ELb0EEENS1_24CollectiveEpilogueBwdGQAISA_fSD_Li256ELb0ELb1EEENS1_25SingleTileBwdLPTSchedulerILb0ELi128ELb1EEEEEEEEEvNT_6ParamsE$_ZN4cute3eso3ESOILb0ELb0EJNS_6LayoutINS_5tupleIJNS3_IJNS_1CILi2EEES5_S5_EEES5_NS3_IJNS3_IJS5_S5_EEES5_EEEEEENS3_IJNS3_IJNS4_ILi1EEENS4_ILi512EEEiEEENS4_ILi4096EEENS3_IJNS3_IJiiEEENS4_ILi8192EEEEEEEEEEENS_10ViewEngineINS_8smem_ptrIPN7cutlass6half_tEEEEEEEC2ERKSI_RKSP_)
        /*34ac*/ 	.word	0x00000000


	//----- nvinfo : EIATTR_FRAME_SIZE
	.align		4
.L_2258:
        /*34b0*/ 	.byte	0x04, 0x11
        /*34b2*/ 	.short	(.L_2260 - .L_2259)
	.align		4
.L_2259:
        /*34b4*/ 	.word	index@($_ZN7cutlass13device_kernelIN5flash19enable_sm80_to_sm89INS1_16FlashAttnBwdSm80INS1_25CollectiveMainloopBwdSm80ILi2ELi2EN4cute5tupleIJNS5_1CILi128EEES8_NS7_ILi64EEEEEENS_6half_tEfNS_4arch4Sm80ELb1ELb0ELb1ELb0ELb1ELb0ELb0ELb0ELi2ELi4ELi4ELi4ELb0EEENS1_24CollectiveEpilogueBwdGQAISA_fSD_Li256ELb0ELb1EEENS1_25SingleTileBwdLPTSchedulerILb0ELi128ELb1EEEEEEEEEvNT_6ParamsE$_ZN4cute3eso3ESOILb0ELb0EJNS_6LayoutINS_5tupleIJNS3_IJNS_1CILi2EEES5_EEES6_NS4_ILi8EEEEEENS3_IJNS3_IJiNS4_ILi512EEEEEENS3_IJiiEEENS4_ILi1024EEEEEEEEjEEC2ERKSE_RKj)
        /*34b8*/ 	.word	0x00000000


	//----- nvinfo : EIATTR_FRAME_SIZE
	.align		4
.L_2260:
        /*34bc*/ 	.byte	0x04, 0x11
        /*34be*/ 	.short	(.L_2262 - .L_2261)
	.align		4
.L_2261:
        /*34c0*/ 	.word	index@($_ZN7cutlass13device_kernelIN5flash19enable_sm80_to_sm89INS1_16FlashAttnBwdSm80INS1_25CollectiveMainloopBwdSm80ILi2ELi2EN4cute5tupleIJNS5_1CILi128EEES8_NS7_ILi64EEEEEENS_6half_tEfNS_4arch4Sm80ELb1ELb0ELb1ELb0ELb1ELb0ELb0ELb0ELi2ELi4ELi4ELi4ELb0EEENS1_24CollectiveEpilogueBwdGQAISA_fSD_Li256ELb0ELb1EEENS1_25SingleTileBwdLPTSchedulerILb0ELi128ELb1EEEEEEEEEvNT_6ParamsE$_ZN4cute3eso3ESOILb0ELb0EJNS_6LayoutINS_5tupleIJNS3_IJNS_1CILi2EEES5_EEES6_NS4_ILi8EEEEEENS3_IJNS3_IJiNS4_ILi512EEEEEENS3_IJiiEEENS4_ILi1024EEEEEEEENS_10ViewEngineINS_8smem_ptrIPN7cutlass6half_tEEEEEEEC2ERKSE_RKSL_)
        /*34c4*/ 	.word	0x00000000


	//----- nvinfo : EIATTR_FRAME_SIZE
	.align		4
.L_2262:
        /*34c8*/ 	.byte	0x04, 0x11
        /*34ca*/ 	.short	(.L_2264 - .L_2263)
	.align		4
.L_2263:
        /*34cc*/ 	.word	index@($_ZN7cutlass13device_kernelIN5flash19enable_sm80_to_sm89INS1_16FlashAttnBwdSm80INS1_25CollectiveMainloopBwdSm80ILi2ELi2EN4cute5tupleIJNS5_1CILi128EEES8_NS7_ILi64EEEEEENS_6half_tEfNS_4arch4Sm80ELb1ELb0ELb1ELb0ELb1ELb0ELb0ELb0ELi2ELi4ELi4ELi4ELb0EEENS1_24CollectiveEpilogueBwdGQAISA_fSD_Li256ELb0ELb1EEENS1_25SingleTileBwdLPTSchedulerILb0ELi128ELb1EEEEEEEEEvNT_6ParamsE$_ZN4cute3eso3ESOILb0ELb0EJNS_6LayoutINS_5tupleIJNS3_IJNS_1CILi2EEES5_EEENS4_ILi8EEES6_EEENS3_IJNS3_IJNS4_ILi1EEEiEEENS4_ILi1024EEENS3_IJiiEEEEEEEEjEEC2ERKSE_RKj)
        /*34d0*/ 	.word	0x00000000


	//----- nvinfo : EIATTR_FRAME_SIZE
	.align		4
.L_2264:
        /*34d4*/ 	.byte	0x04, 0x11
        /*34d6*/ 	.short	(.L_2266 - .L_2265)
	.align		4
.L_2265:
        /*34d8*/ 	.word	index@($_ZN7cutlass13device_kernelIN5flash19enable_sm80_to_sm89INS1_16FlashAttnBwdSm80INS1_25CollectiveMainloopBwdSm80ILi2ELi2EN4cute5tupleIJNS5_1CILi128EEES8_NS7_ILi64EEEEEENS_6half_tEfNS_4arch4Sm80ELb1ELb0ELb1ELb0ELb1ELb0ELb0ELb0ELi2ELi4ELi4ELi4ELb0EEENS1_24CollectiveEpilogueBwdGQAISA_fSD_Li256ELb0ELb1EEENS1_25SingleTileBwdLPTSchedulerILb0ELi128ELb1EEEEEEEEEvNT_6ParamsE$_ZN4cute3eso3ESOILb0ELb0EJNS_6LayoutINS_5tupleIJNS3_IJNS_1CILi2EEES5_EEENS4_ILi8EEES6_EEENS3_IJNS3_IJNS4_ILi1EEEiEEENS4_ILi1024EEENS3_IJiiEEEEEEEENS_10ViewEngineINS_8smem_ptrIPN7cutlass6half_tEEEEEEEC2ERKSE_RKSL_)
        /*34dc*/ 	.word	0x00000000


	//----- nvinfo : EIATTR_FRAME_SIZE
	.align		4
.L_2266:
        /*34e0*/ 	.byte	0x04, 0x11
        /*34e2*/ 	.short	(.L_2268 - .L_2267)
	.align		4
.L_2267:
        /*34e4*/ 	.word	index@($_ZN7cutlass13device_kernelIN5flash19enable_sm80_to_sm89INS1_16FlashAttnBwdSm80INS1_25CollectiveMainloopBwdSm80ILi2ELi2EN4cute5tupleIJNS5_1CILi128EEES8_NS7_ILi64EEEEEENS_6half_tEfNS_4arch4Sm80ELb1ELb0ELb1ELb0ELb1ELb0ELb0ELb0ELi2ELi4ELi4ELi4ELb0EEENS1_24CollectiveEpilogueBwdGQAISA_fSD_Li256ELb0ELb1EEENS1_25SingleTileBwdLPTSchedulerILb0ELi128ELb1EEEEEEEEEvNT_6ParamsE$_ZN4cute3eso3ESOILb0ELb0EJNS_6LayoutINS_5tupleIJNS3_IJNS_1CILi1EEENS3_IJS5_NS4_ILi2EEES6_EEEEEES6_NS3_IJS6_S6_EEEEEENS3_IJNS3_IJNS4_ILi0EEENS3_IJS5_NS4_ILi256EEEiEEEEEENS4_ILi2048EEENS3_IJiNS4_ILi4096EEEEEEEEEEENS_10ViewEngineINS_8smem_ptrIPjEEEEEEC2ERKSJ_RKSO_)
        /*34e8*/ 	.word	0x00000000


	//----- nvinfo : EIATTR_FRAME_SIZE
	.align		4
.L_2268:
        /*34ec*/ 	.byte	0x04, 0x11
        /*34ee*/ 	.short	(.L_2270 - .L_2269)
	.align		4
.L_2269:
        /*34f0*/ 	.word	index@($_ZN7cutlass13device_kernelIN5flash19enable_sm80_to_sm89INS1_16FlashAttnBwdSm80INS1_25CollectiveMainloopBwdSm80ILi2ELi2EN4cute5tupleIJNS5_1CILi128EEES8_NS7_ILi64EEEEEENS_6half_tEfNS_4arch4Sm80ELb1ELb0ELb1ELb0ELb1ELb0ELb0ELb0ELi2ELi4ELi4ELi4ELb0EEENS1_24CollectiveEpilogueBwdGQAISA_fSD_Li256ELb0ELb1EEENS1_25SingleTileBwdLPTSchedulerILb0ELi128ELb1EEEEEEEEEvNT_6ParamsE$_ZN4cute3eso3ESOILb0ELb0EJNS_6LayoutINS_5tupleIJNS3_IJNS3_IJNS_1CILi8EEENS4_ILi1EEEEEES6_EEENS3_IJNS3_IJS6_S6_EEENS4_ILi2EEEEEEEEENS3_IJNS3_IJNS3_IJS6_NS4_ILi0EEEEEESD_EEENS3_IJNS3_IJSD_SD_EEEiEEEEEEEENS_10ViewEngineINS_8smem_ptrIPN7cutlass6half_tEEEEEEEC2ERKSJ_RKSQ_)
        /*34f4*/ 	.word	0x00000000


	//----- nvinfo : EIATTR_FRAME_SIZE
	.align		4
.L_2270:
        /*34f8*/ 	.byte	0x04, 0x11
        /*34fa*/ 	.short	(.L_2272 - .L_2271)
	.align		4
.L_2271:
        /*34fc*/ 	.word	index@($_ZN7cutlass13device_kernelIN5flash19enable_sm80_to_sm89INS1_16FlashAttnBwdSm80INS1_25CollectiveMainloopBwdSm80ILi2ELi2EN4cute5tupleIJNS5_1CILi128EEES8_NS7_ILi64EEEEEENS_6half_tEfNS_4arch4Sm80ELb1ELb0ELb1ELb0ELb1ELb0ELb0ELb0ELi2ELi4ELi4ELi4ELb0EEENS1_24CollectiveEpilogueBwdGQAISA_fSD_Li256ELb0ELb1EEENS1_25SingleTileBwdLPTSchedulerILb0ELi128ELb1EEEEEEEEEvNT_6ParamsE$_ZN4cute3eso3ESOILb0ELb0EJNS_5tupleIJiNS_1CILi512EEEEEENS2_IJiiEEENS3_ILi1024EEEEEC2ERKS5_RKS6_RKS7_)
        /*3500*/ 	.word	0x00000000


	//----- nvinfo : EIATTR_FRAME_SIZE
	.align		4
.L_2272:
        /*3504*/ 	.byte	0x04, 0x11
        /*3506*/ 	.short	(.L_2274 - .L_2273)
	.align		4
.L_2273:
        /*3508*/ 	.word	index@($_ZN7cutlass13device_kernelIN5flash19enable_sm80_to_sm89INS1_16FlashAttnBwdSm80INS1_25CollectiveMainloopBwdSm80ILi2ELi2EN4cute5tupleIJNS5_1CILi128EEES8_NS7_ILi64EEEEEENS_6half_tEfNS_4arch4Sm80ELb1ELb0ELb1ELb0ELb1ELb0ELb0ELb0ELi2ELi4ELi4ELi4ELb0EEENS1_24CollectiveEpilogueBwdGQAISA_fSD_Li256ELb0ELb1EEENS1_25SingleTileBwdLPTSchedulerILb0ELi128ELb1EEEEEEEEEvNT_6ParamsE$_ZN4cute3eso3ESOILb0ELb0EJNS_5tupleIJNS_1CILi1EEEiEEENS3_ILi1024EEENS2_IJiiEEEEEC2ERKS5_RKS6_RKS7_)
        /*350c*/ 	.word	0x00000000


	//----- nvinfo : EIATTR_FRAME_SIZE
	.align		4
.L_2274:
        /*3510*/ 	.byte	0x04, 0x11
        /*3512*/ 	.short	(.L_2276 - .L_2275)
	.align		4
.L_2275:
        /*3514*/ 	.word	index@($_ZN7cutlass13device_kernelIN5flash19enable_sm80_to_sm89INS1_16FlashAttnBwdSm80INS1_25CollectiveMainloopBwdSm80ILi2ELi2EN4cute5tupleIJNS5_1CILi128EEES8_NS7_ILi64EEEEEENS_6half_tEfNS_4arch4Sm80ELb1ELb0ELb1ELb0ELb1ELb0ELb0ELb0ELi2ELi4ELi4ELi4ELb0EEENS1_24CollectiveEpilogueBwdGQAISA_fSD_Li256ELb0ELb1EEENS1_25SingleTileBwdLPTSchedulerILb0ELi128ELb1EEEEEEEEEvNT_6ParamsE$_ZN4cute3eso3ESOILb0ELb0EJNS_5tupleIJNS_1CILi1EEENS3_ILi512EEEiEEENS3_ILi4096EEENS2_IJiiEEEEEC2ERKS6_RKS7_RKS8_)
        /*3518*/ 	.word	0x00000000


	//----- nvinfo : EIATTR_FRAME_SIZE
	.align		4
.L_2276:
        /*351c*/ 	.byte	0x04, 0x11
        /*351e*/ 	.short	(.L_2278 - .L_2277)
	.align		4
.L_2277:
        /*3520*/ 	.word	index@($_ZN7cutlass13device_kernelIN5flash19enable_sm80_to_sm89INS1_16FlashAttnBwdSm80INS1_25CollectiveMainloopBwdSm80ILi2ELi2EN4cute5tupleIJNS5_1CILi128EEES8_NS7_ILi64EEEEEENS_6half_tEfNS_4arch4Sm80ELb1ELb0ELb1ELb0ELb1ELb0ELb0ELb0ELi2ELi4ELi4ELi4ELb0EEENS1_24CollectiveEpilogueBwdGQAISA_fSD_Li256ELb0ELb1EEENS1_25SingleTileBwdLPTSchedulerILb0ELi128ELb1EEEEEEEEEvNT_6ParamsE$_ZN4cute3eso3ESOILb0ELb0EJNS_5tupleIJNS_1CILi1EEENS3_ILi512EEEiEEENS3_ILi4096EEENS2_IJNS2_IJiiEEENS3_ILi8192EEEEEEEEC2ERKS6_RKS7_RKSA_)
        /*3524*/ 	.word	0x00000000


	//----- nvinfo : EIATTR_FRAME_SIZE
	.align		4
.L_2278:
        /*3528*/ 	.byte	0x04, 0x11
        /*352a*/ 	.short	(.L_2280 - .L_2279)
	.align		4
.L_2279:
        /*352c*/ 	.word	index@($_ZN7cutlass13device_kernelIN5flash19enable_sm80_to_sm89INS1_16FlashAttnBwdSm80INS1_25CollectiveMainloopBwdSm80ILi2ELi2EN4cute5tupleIJNS5_1CILi128EEES8_NS7_ILi64EEEEEENS_6half_tEfNS_4arch4Sm80ELb1ELb0ELb1ELb0ELb1ELb0ELb0ELb0ELi2ELi4ELi4ELi4ELb0EEENS1_24CollectiveEpilogueBwdGQAISA_fSD_Li256ELb0ELb1EEENS1_25SingleTileBwdLPTSchedulerILb0ELi128ELb1EEEEEEEEEvNT_6ParamsE$_ZN4cute3eso3ESOILb0ELb0EJNS_5tupleIJNS_1CILi0EEENS2_IJNS3_ILi1EEENS3_ILi256EEEiEEEEEENS3_ILi2048EEENS2_IJiNS3_ILi4096EEEEEEEEC2ERKS8_RKS9_RKSB_)
        /*3530*/ 	.word	0x00000000


	//----- nvinfo : EIATTR_FRAME_SIZE
	.align		4
.L_2280:
        /*3534*/ 	.byte	0x04, 0x11
        /*3536*/ 	.short	(.L_2282 - .L_2281)
	.align		4
.L_2281:
        /*3538*/ 	.word	index@($_ZN7cutlass13device_kernelIN5flash19enable_sm80_to_sm89INS1_16FlashAttnBwdSm80INS1_25CollectiveMainloopBwdSm80ILi2ELi2EN4cute5tupleIJNS5_1CILi128EEES8_NS7_ILi64EEEEEENS_6half_tEfNS_4arch4Sm80ELb1ELb0ELb1ELb0ELb1ELb0ELb0ELb0ELi2ELi4ELi4ELi4ELb0EEENS1_24CollectiveEpilogueBwdGQAISA_fSD_Li256ELb0ELb1EEENS1_25SingleTileBwdLPTSchedulerILb0ELi128ELb1EEEEEEEEEvNT_6ParamsE$_ZN4cute3eso3ESOILb0ELb0EJNS_14ComposedLayoutINS_7SwizzleILi3ELi3ELi3EEENS_9MixedBitsILj0ELj432EEENS_6LayoutINS_5tupleIJNS8_IJNS_1CILi2EEESA_SA_EEESA_NS9_ILi8EEEEEENS8_IJNS8_IJNS9_ILi64EEESC_NS9_ILi512EEEEEENS9_ILi8192EEENS9_ILi1024EEEEEEEEEEiEEC2ERKSL_RKi)
        /*353c*/ 	.word	0x00000000


	//----- nvinfo : EIATTR_FRAME_SIZE
	.align		4
.L_2282:
        /*3540*/ 	.byte	0x04, 0x11
        /*3542*/ 	.short	(.L_2284 - .L_2283)
	.align		4
.L_2283:
        /*3544*/ 	.word	index@($_ZN7cutlass13device_kernelIN5flash19enable_sm80_to_sm89INS1_16FlashAttnBwdSm80INS1_25CollectiveMainloopBwdSm80ILi2ELi2EN4cute5tupleIJNS5_1CILi128EEES8_NS7_ILi64EEEEEENS_6half_tEfNS_4arch4Sm80ELb1ELb0ELb1ELb0ELb1ELb0ELb0ELb0ELi2ELi4ELi4ELi4ELb0EEENS1_24CollectiveEpilogueBwdGQAISA_fSD_Li256ELb0ELb1EEENS1_25SingleTileBwdLPTSchedulerILb0ELi128ELb1EEEEEEEEEvNT_6ParamsE$_ZN4cute3eso3ESOILb0ELb0EJNS_14ComposedLayoutINS_7SwizzleILi3ELi3ELi3EEENS_9MixedBitsILj0ELj432EEENS_6LayoutINS_5tupleIJNS8_IJNS_1CILi2EEESA_SA_EEESA_NS9_ILi8EEEEEENS8_IJNS8_IJNS9_ILi64EEESC_NS9_ILi512EEEEEENS9_ILi8192EEENS9_ILi1024EEEEEEEEEENS_10ViewEngineINS_8smem_ptrIPN7cutlass6half_tEEEEEEEC2ERKSL_RKSS_)
        /*3548*/ 	.word	0x00000000


	//----- nvinfo : EIATTR_FRAME_SIZE
	.align		4
.L_2284:
        /*354c*/ 	.byte	0x04, 0x11
        /*354e*/ 	.short	(.L_2286 - .L_2285)
	.align		4
.L_2285:
        /*3550*/ 	.word	index@(_ZN7cutlass13device_kernelIN5flash19enable_sm80_to_sm89INS1_16FlashAttnBwdSm80INS1_25CollectiveMainloopBwdSm80ILi2ELi2EN4cute5tupleIJNS5_1CILi128EEES8_NS7_ILi64EEEEEENS_6half_tEfNS_4arch4Sm80ELb1ELb0ELb1ELb0ELb1ELb0ELb0ELb0ELi2ELi4ELi4ELi4ELb0EEENS1_24CollectiveEpilogueBwdGQAISA_fSD_Li256ELb0ELb1EEENS1_25SingleTileBwdLPTSchedulerILb0ELi128ELb1EEEEEEEEEvNT_6ParamsE)
        /*3554*/ 	.word	0x000015f0


	//----- nvinfo : EIATTR_REGCOUNT
	.align		4
.L_2286:
        /*3558*/ 	.byte	0x04, 0x2f
        /*355a*/ 	.short	(.L_2288 - .L_2287)
	.align		4
.L_2287:
        /*355c*/ 	.word	index@(_ZN7cutlass13device_kernelIN5flash19enable_sm80_to_sm89INS1_16FlashAttnBwdSm80INS1_25CollectiveMainloopBwdSm80ILi2ELi2EN4cute5tupleIJNS5_1CILi128EEES8_NS7_ILi64EEEEEENS_6half_tEfNS_4arch4Sm80ELb1ELb0ELb1ELb0ELb0ELb0ELb0ELb0ELi2ELi4ELi4ELi4ELb0EEENS1_24CollectiveEpilogueBwdGQAISA_fSD_Li256ELb0ELb0EEENS1_25SingleTileBwdLPTSchedulerILb0ELi128ELb0EEEEEEEEEvNT_6ParamsE)
        /*3560*/ 	.word	0x0000007f


	//----- nvinfo : EIATTR_FRAME_SIZE
	.align		4
.L_2288:
        /*3564*/ 	.byte	0x04, 0x11
        /*3566*/ 	.short	(.L_2290 - .L_2289)
	.align		4
.L_2289:
        /*3568*/ 	.word	index@($_ZN7cutlass13device_kernelIN5flash19enable_sm80_to_sm89INS1_16FlashAttnBwdSm80INS1_25CollectiveMainloopBwdSm80ILi2ELi2EN4cute5tupleIJNS5_1CILi128EEES8_NS7_ILi64EEEEEENS_6half_tEfNS_4arch4Sm80ELb1ELb0ELb1ELb0ELb0ELb0ELb0ELb0ELi2ELi4ELi4ELi4ELb0EEENS1_24CollectiveEpilogueBwdGQAISA_fSD_Li256ELb0ELb0EEENS1_25SingleTileBwdLPTSchedulerILb0ELi128ELb0EEEEEEEEEvNT_6ParamsE$exp2f)
        /*356c*/ 	.word	0x00000000


	//----- nvinfo : EIATTR_FRAME_SIZE
	.align		4
.L_2290:
        /*3570*/ 	.byte	0x04, 0x11
        /*3572*/ 	.short	(.L_2292 - .L_2291)
	.align		4
.L_2291:
        /*3574*/ 	.word	index@($_ZN7cutlass13device_kernelIN5flash19enable_sm80_to_sm89INS1_16FlashAttnBwdSm80INS1_25CollectiveMainloopBwdSm80ILi2ELi2EN4cute5tupleIJNS5_1CILi128EEES8_NS7_ILi64EEEEEENS_6half_tEfNS_4arch4Sm80ELb1ELb0ELb1ELb0ELb0ELb0ELb0ELb0ELi2ELi4ELi4ELi4ELb0EEENS1_24CollectiveEpilogueBwdGQAISA_fSD_Li256ELb0ELb0EEENS1_25SingleTileBwdLPTSchedulerILb0ELi128ELb0EEEEEEEEEvNT_6ParamsE$_ZZZN5flash25CollectiveMainloopBwdSm80ILi2ELi2EN4cute5tupleIJNS1_1CILi128EEES4_NS3_ILi64EEEEEEN7cutlass6half_tEfNS7_4arch4Sm80ELb1ELb0ELb1ELb0ELb0ELb0ELb0ELb0ELi2ELi4ELi4ELi4ELb0EE3mmaINS_16FlashAttnBwdSm80ISB_NS_24CollectiveEpilogueBwdGQAIS6_fSA_Li256ELb0ELb0EEENS_25SingleTileBwdLPTSchedulerILb0ELi128ELb0EEEE13SharedStorageENS1_6TensorINS1_11ArrayEngineIfLm32EEENS1_6LayoutINS2_IJNS2_IJNS3_ILi2EEESO_EEESO_NS3_ILi4EEEEEENS2_IJNS2_IJNS3_ILi1EEESO_EEESQ_NS3_ILi8EEEEEEEEEEEEbRKNSB_6ParamsERT0_S12_iNS2_IJiiiEEERT_ENKUliT_E_clIZSC_ISJ_SX_EbS10_S12_S12_iS13_S15_EUlRS16_iE_EEDaiS16_ENKUlvE1_clEv)
        /*3578*/ 	.word	0x00000000


	//----- nvinfo : EIATTR_FRAME_SIZE
	.align		4
.L_2292:
        /*357c*/ 	.byte	0x04, 0x11
        /*357e*/ 	.short	(.L_2294 - .L_2293)
	.align		4
.L_2293:
        /*3580*/ 	.word	index@($_ZN7cutlass13device_kernelIN5flash19enable_sm80_to_sm89INS1_16FlashAttnBwdSm80INS1_25CollectiveMainloopBwdSm80ILi2ELi2EN4cute5tupleIJNS5_1CILi128EEES8_NS7_ILi64EEEEEENS_6half_tEfNS_4arch4Sm80ELb1ELb0ELb1ELb0ELb0ELb0ELb0ELb0ELi2ELi4ELi4ELi4ELb0EEENS1_24CollectiveEpilogueBwdGQAISA_fSD_Li256ELb0ELb0EEENS1_25SingleTileBwdLPTSchedulerILb0ELi128ELb0EEEEEEEEEvNT_6ParamsE$_ZZZN5flash25CollectiveMainloopBwdSm80ILi2ELi2EN4cute5tupleIJNS1_1CILi128EEES4_NS3_ILi64EEEEEEN7cutlass6half_tEfNS7_4arch4Sm80ELb1ELb0ELb1ELb0ELb0ELb0ELb0ELb0ELi2ELi4ELi4ELi4ELb0EE3mmaINS_16FlashAttnBwdSm80ISB_NS_24CollectiveEpilogueBwdGQAIS6_fSA_Li256ELb0ELb0EEENS_25SingleTileBwdLPTSchedulerILb0ELi128ELb0EEEE13SharedStorageENS1_6TensorINS1_11ArrayEngineIfLm32EEENS1_6LayoutINS2_IJNS2_IJNS3_ILi2EEESO_EEESO_NS3_ILi4EEEEEENS2_IJNS2_IJNS3_ILi1EEESO_EEESQ_NS3_ILi8EEEEEEEEEEEEbRKNSB_6ParamsERT0_S12_iNS2_IJiiiEEERT_ENKUliT_E_clIZSC_ISJ_SX_EbS10_S12_S12_iS13_S15_EUlRS16_iE_EEDaiS16_ENKUlvE0_clEv)
        /*3584*/ 	.word	0x00000000


	//----- nvinfo : EIATTR_FRAME_SIZE
	.align		4
.L_2294:
        /*3588*/ 	.byte	0x04, 0x11
        /*358a*/ 	.short	(.L_2296 - .L_2295)
	.align		4
.L_2295:
        /*358c*/ 	.word	index@($_ZN7cutlass13device_kernelIN5flash19enable_sm80_to_sm89INS1_16FlashAttnBwdSm80INS1_25CollectiveMainloopBwdSm80ILi2ELi2EN4cute5tupleIJNS5_1CILi128EEES8_NS7_ILi64EEEEEENS_6half_tEfNS_4arch4Sm80ELb1ELb0ELb1ELb0ELb0ELb0ELb0ELb0ELi2ELi4ELi4ELi4ELb0EEENS1_24CollectiveEpilogueBwdGQAISA_fSD_Li256ELb0ELb0EEENS1_25SingleTileBwdLPTSchedulerILb0ELi128ELb0EEEEEEEEEvNT_6ParamsE$_ZZZN5flash25CollectiveMainloopBwdSm80ILi2ELi2EN4cute5tupleIJNS1_1CILi128EEES4_NS3_ILi64EEEEEEN7cutlass6half_tEfNS7_4arch4Sm80ELb1ELb0ELb1ELb0ELb0ELb0ELb0ELb0ELi2ELi4ELi4ELi4ELb0EE3mmaINS_16FlashAttnBwdSm80ISB_NS_24CollectiveEpilogueBwdGQAIS6_fSA_Li256ELb0ELb0EEENS_25SingleTileBwdLPTSchedulerILb0ELi128ELb0EEEE13SharedStorageENS1_6TensorINS1_11ArrayEngineIfLm32EEENS1_6LayoutINS2_IJNS2_IJNS3_ILi2EEESO_EEESO_NS3_ILi4EEEEEENS2_IJNS2_IJNS3_ILi1EEESO_EEESQ_NS3_ILi8EEEEEEEEEEEEbRKNSB_6ParamsERT0_S12_iNS2_IJiiiEEERT_ENKUliT_E_clIZSC_ISJ_SX_EbS10_S12_S12_iS13_S15_EUlRS16_iE_EEDaiS16_ENKUlT_E_clIZSC_ISJ_SX_EbS10_S12_S12_iS13_S15_EUlvE0_EEDaS1B_)
        /*3590*/ 	.word	0x00000000


	//----- nvinfo : EIATTR_FRAME_SIZE
	.align		4
.L_2296:
        /*3594*/ 	.byte	0x04, 0x11
        /*3596*/ 	.short	(.L_2298 - .L_2297)
	.align		4
.L_2297:
        /*3598*/ 	.word	index@($_ZN7cutlass13device_kernelIN5flash19enable_sm80_to_sm89INS1_16FlashAttnBwdSm80INS1_25CollectiveMainloopBwdSm80ILi2ELi2EN4cute5tupleIJNS5_1CILi128EEES8_NS7_ILi64EEEEEENS_6half_tEfNS_4arch4Sm80ELb1ELb0ELb1ELb0ELb0ELb0ELb0ELb0ELi2ELi4ELi4ELi4ELb0EEENS1_24CollectiveEpilogueBwdGQAISA_fSD_Li256ELb0ELb0EEENS1_25SingleTileBwdLPTSchedulerILb0ELi128ELb0EEEEEEEEEvNT_6ParamsE$_ZZN5flash25CollectiveMainloopBwdSm80ILi2ELi2EN4cute5tupleIJNS1_1CILi128EEES4_NS3_ILi64EEEEEEN7cutlass6half_tEfNS7_4arch4Sm80ELb1ELb0ELb1ELb0ELb0ELb0ELb0ELb0ELi2ELi4ELi4ELi4ELb0EE3mmaINS_16FlashAttnBwdSm80ISB_NS_24CollectiveEpilogueBwdGQAIS6_fSA_Li256ELb0ELb0EEENS_25SingleTileBwdLPTSchedulerILb0ELi128ELb0EEEE13SharedStorageENS1_6TensorINS1_11ArrayEngineIfLm32EEENS1_6LayoutINS2_IJNS2_IJNS3_ILi2EEESO_EEESO_NS3_ILi4EEEEEENS2_IJNS2_IJNS3_ILi1EEESO_EEESQ_NS3_ILi8EEEEEEEEEEEEbRKNSB_6ParamsERT0_S12_iNS2_IJiiiEEERT_ENKUlvE_clEv)
        /*359c*/ 	.word	0x00000000


	//----- nvinfo : EIATTR_FRAME_SIZE
	.align		4
.L_2298:
        /*35a0*/ 	.byte	0x04, 0x11
        /*35a2*/ 	.short	(.L_2300 - .L_2299)
	.align		4
.L_2299:
        /*35a4*/ 	.word	index@($_ZN7cutlass13device_kernelIN5flash19enable_sm80_to_sm89INS1_16FlashAttnBwdSm80INS1_25CollectiveMainloopBwdSm80ILi2ELi2EN4cute5tupleIJNS5_1CILi128EEES8_NS7_ILi64EEEEEENS_6half_tEfNS_4arch4Sm80ELb1ELb0ELb1ELb0ELb0ELb0ELb0ELb0ELi2ELi4ELi4ELi4ELb0EEENS1_24CollectiveEpilogueBwdGQAISA_fSD_Li256ELb0ELb0EEENS1_25SingleTileBwdLPTSchedulerILb0ELi128ELb0EEEEEEEEEvNT_6ParamsE$_ZZN5flash25CollectiveMainloopBwdSm80ILi2ELi2EN4cute5tupleIJNS1_1CILi128EEES4_NS3_ILi64EEEEEEN7cutlass6half_tEfNS7_4arch4Sm80ELb1ELb0ELb1ELb0ELb0ELb0ELb0ELb0ELi2ELi4ELi4ELi4ELb0EE3mmaINS_16FlashAttnBwdSm80ISB_NS_24CollectiveEpilogueBwdGQAIS6_fSA_Li256ELb0ELb0EEENS_25SingleTileBwdLPTSchedulerILb0ELi128ELb0EEEE13SharedStorageENS1_6TensorINS1_11ArrayEngineIfLm32EEENS1_6LayoutINS2_IJNS2_IJNS3_ILi2EEESO_EEESO_NS3_ILi4EEEEEENS2_IJNS2_IJNS3_ILi1EEESO_EEESQ_NS3_ILi8EEEEEEEEEEEEbRKNSB_6ParamsERT0_S12_iNS2_IJiiiEEERT_ENKUlvE0_clEv)
        /*35a8*/ 	.word	0x00000000


	//----- nvinfo : EIATTR_FRAME_SIZE
	.align		4
.L_2300:
        /*35ac*/ 	.byte	0x04, 0x11
        /*35ae*/ 	.short	(.L_2302 - .L_2301)
	.align		4
.L_2301:
        /*35b0*/ 	.word	index@($_ZN7cutlass13device_kernelIN5flash19enable_sm80_to_sm89INS1_16FlashAttnBwdSm80INS1_25CollectiveMainloopBwdSm80ILi2ELi2EN4cute5tupleIJNS5_1CILi128EEES8_NS7_ILi64EEEEEENS_6half_tEfNS_4arch4Sm80ELb1ELb0ELb1ELb0ELb0ELb0ELb0ELb0ELi2ELi4ELi4ELi4ELb0EEENS1_24CollectiveEpilogueBwdGQAISA_fSD_Li256ELb0ELb0EEENS1_25SingleTileBwdLPTSchedulerILb0ELi128ELb0EEEEEEEEEvNT_6ParamsE$_ZZN5flash25CollectiveMainloopBwdSm80ILi2ELi2EN4cute5tupleIJNS1_1CILi128EEES4_NS3_ILi64EEEEEEN7cutlass6half_tEfNS7_4arch4Sm80ELb1ELb0ELb1ELb0ELb0ELb0ELb0ELb0ELi2ELi4ELi4ELi4ELb0EE3mmaINS_16FlashAttnBwdSm80ISB_NS_24CollectiveEpilogueBwdGQAIS6_fSA_Li256ELb0ELb0EEENS_25SingleTileBwdLPTSchedulerILb0ELi128ELb0EEEE13SharedStorageENS1_6TensorINS1_11ArrayEngineIfLm32EEENS1_6LayoutINS2_IJNS2_IJNS3_ILi2EEESO_EEESO_NS3_ILi4EEEEEENS2_IJNS2_IJNS3_ILi1EEESO_EEESQ_NS3_ILi8EEEEEEEEEEEEbRKNSB_6ParamsERT0_S12_iNS2_IJiiiEEERT_ENKUliT_E_clIZSC_ISJ_SX_EbS10_S12_S12_iS13_S15_EUlRS16_iE_EEDaiS16_)
        /*35b4*/ 	.word	0x00000000


	//----- nvinfo : EIATTR_FRAME_SIZE
	.align		4
.L_2302:
        /*35b8*/ 	.byte	0x04, 0x11
        /*35ba*/ 	.short	(.L_2304 - .L_2303)
	.align		4
.L_2303:
        /*35bc*/ 	.word	index@($_ZN7cutlass13device_kernelIN5flash19enable_sm80_to_sm89INS1_16FlashAttnBwdSm80INS1_25CollectiveMainloopBwdSm80ILi2ELi2EN4cute5tupleIJNS5_1CILi128EEES8_NS7_ILi64EEEEEENS_6half_tEfNS_4arch4Sm80ELb1ELb0ELb1ELb0ELb0ELb0ELb0ELb0ELi2ELi4ELi4ELi4ELb0EEENS1_24CollectiveEpilogueBwdGQAISA_fSD_Li256ELb0ELb0EEENS1_25SingleTileBwdLPTSchedulerILb0ELi128ELb0EEEEEEEEEvNT_6ParamsE$_ZZN5flash25CollectiveMainloopBwdSm80ILi2ELi2EN4cute5tupleIJNS1_1CILi128EEES4_NS3_ILi64EEEEEEN7cutlass6half_tEfNS7_4arch4Sm80ELb1ELb0ELb1ELb0ELb0ELb0ELb0ELb0ELi2ELi4ELi4ELi4ELb0EE3mmaINS_16FlashAttnBwdSm80ISB_NS_24CollectiveEpilogueBwdGQAIS6_fSA_Li256ELb0ELb0EEENS_25SingleTileBwdLPTSchedulerILb0ELi128ELb0EEEE13SharedStorageENS1_6TensorINS1_11ArrayEngineIfLm32EEENS1_6LayoutINS2_IJNS2_IJNS3_ILi2EEESO_EEESO_NS3_ILi4EEEEEENS2_IJNS2_IJNS3_ILi1EEESO_EEESQ_NS3_ILi8EEEEEEEEEEEEbRKNSB_6ParamsERT0_S12_iNS2_IJiiiEEERT_ENKUlRT_iE_clINSK_INSL_IfLm64EEENSN_INS2_IJSP_SO_SU_EEESV_EEEEEEDaS17_i)
        /*35c0*/ 	.word	0x00000000


	//----- nvinfo : EIATTR_FRAME_SIZE
	.align		4
.L_2304:
        /*35c4*/ 	.byte	0x04, 0x11
        /*35c6*/ 	.short	(.L_2306 - .L_2305)
	.align		4
.L_2305:
        /*35c8*/ 	.word	index@($_ZN7cutlass13device_kernelIN5flash19enable_sm80_to_sm89INS1_16FlashAttnBwdSm80INS1_25CollectiveMainloopBwdSm80ILi2ELi2EN4cute5tupleIJNS5_1CILi128EEES8_NS7_ILi64EEEEEENS_6half_tEfNS_4arch4Sm80ELb1ELb0ELb1ELb0ELb0ELb0ELb0ELb0ELi2ELi4ELi4ELi4ELb0EEENS1_24CollectiveEpilogueBwdGQAISA_fSD_Li256ELb0ELb0EEENS1_25SingleTileBwdLPTSchedulerILb0ELi128ELb0EEEEEEEEEvNT_6ParamsE$_ZZN4cute9transformINS_5tupleIJiiiNS_1CILi0EEEEEENS1_IJNS2_ILi32EEENS2_ILi4EEENS2_ILi2EEENS2_ILi1EEEEEENS1_IJS8_S8_S8_S8_EEEZNS_7crd2crdIS4_S9_SA_EEDaRKT_RKT0_RKT1_EUlRKT_RKT0_RKT1_E_EEDaSE_SH_SK_OT2_ENKUlDpSN_E_clIJiiiS3_EEEDaSX_)
        /*35cc*/ 	.word	0x00000000


	//----- nvinfo : EIATTR_FRAME_SIZE
	.align		4
.L_2306:
        /*35d0*/ 	.byte	0x04, 0x11
        /*35d2*/ 	.short	(.L_2308 - .L_2307)
	.align		4
.L_2307:
        /*35d4*/ 	.word	index@($_ZN7cutlass13device_kernelIN5flash19enable_sm80_to_sm89INS1_16FlashAttnBwdSm80INS1_25CollectiveMainloopBwdSm80ILi2ELi2EN4cute5tupleIJNS5_1CILi128EEES8_NS7_ILi64EEEEEENS_6half_tEfNS_4arch4Sm80ELb1ELb0ELb1ELb0ELb0ELb0ELb0ELb0ELi2ELi4ELi4ELi4ELb0EEENS1_24CollectiveEpilogueBwdGQAISA_fSD_Li256ELb0ELb0EEENS1_25SingleTileBwdLPTSchedulerILb0ELi128ELb0EEEEEEEEEvNT_6ParamsE$_ZZN4cute9transformINS_5tupleIJiiNS_1CILi0EEEEEENS1_IJNS1_IJNS2_ILi4EEENS2_ILi8EEEEEES5_NS2_ILi1EEEEEEZNS_7idx2crdIS4_S9_EEDaRKT_RKT0_EUlRKT_RKT0_E_EEDaSD_SG_OT1_ENKUlDpSJ_E_clIJNS1_IJiiEEEiS3_EEEDaSQ_)
        /*35d8*/ 	.word	0x00000000


	//----- nvinfo : EIATTR_FRAME_SIZE
	.align		4
.L_2308:
        /*35dc*/ 	.byte	0x04, 0x11
        /*35de*/ 	.short	(.L_2310 - .L_2309)
	.align		4
.L_2309:
        /*35e0*/ 	.word	index@($_ZN7cutlass13device_kernelIN5flash19enable_sm80_to_sm89INS1_16FlashAttnBwdSm80INS1_25CollectiveMainloopBwdSm80ILi2ELi2EN4cute5tupleIJNS5_1CILi128EEES8_NS7_ILi64EEEEEENS_6half_tEfNS_4arch4Sm80ELb1ELb0ELb1ELb0ELb0ELb0ELb0ELb0ELi2ELi4ELi4ELi4ELb0EEENS1_24CollectiveEpilogueBwdGQAISA_fSD_Li256ELb0ELb0EEENS1_25SingleTileBwdLPTSchedulerILb0ELi128ELb0EEEEEEEEEvNT_6ParamsE$_ZZN4cute9transformINS_5tupleIJiiNS_1CILi0EEEEEENS1_IJNS1_IJNS2_ILi4EEENS2_ILi8EEEEEENS2_ILi2EEENS2_ILi1EEEEEEZNS_7idx2crdIS4_SA_EEDaRKT_RKT0_EUlRKT_RKT0_E_EEDaSE_SH_OT1_ENKUlDpSK_E_clIJNS1_IJiiEEEiS3_EEEDaSR_)
        /*35e4*/ 	.word	0x00000000


	//----- nvinfo : EIATTR_FRAME_SIZE
	.align		4
.L_2310:
        /*35e8*/ 	.byte	0x04, 0x11
        /*35ea*/ 	.short	(.L_2312 - .L_2311)
	.align		4
.L_2311:
        /*35ec*/ 	.word	index@($_ZN7cutlass13device_kernelIN5flash19enable_sm80_to_sm89INS1_16FlashAttnBwdSm80INS1_25CollectiveMainloopBwdSm80ILi2ELi2EN4cute5tupleIJNS5_1CILi128EEES8_NS7_ILi64EEEEEENS_6half_tEfNS_4arch4Sm80ELb1ELb0ELb1ELb0ELb0ELb0ELb0ELb0ELi2ELi4ELi4ELi4ELb0EEENS1_24CollectiveEpilogueBwdGQAISA_fSD_Li256ELb0ELb0EEENS1_25SingleTileBwdLPTSchedulerILb0ELi128ELb0EEEEEEEEEvNT_6ParamsE$_ZZN4cute9transformINS_5tupleIJNS_1CILi32EEENS2_ILi4EEENS2_ILi2EEENS2_ILi1EEEEEENS1_IJS6_S3_NS2_ILi128EEENS2_ILi0EEEEEEZNS_7idx2crdIiS7_SA_EEDaRKT_RKT0_RKT1_EUlRKT_RKT0_E_EEDaSE_SH_OSI_ENKUlDpSN_E_clIJiiiS9_EEEDaST_)
        /*35f0*/ 	.word	0x00000000


	//----- nvinfo : EIATTR_FRAME_SIZE
	.align		4
.L_2312:
        /*35f4*/ 	.byte	0x04, 0x11
        /*35f6*/ 	.short	(.L_2314 - .L_2313)
	.align		4
.L_2313:
        /*35f8*/ 	.word	index@($_ZN7cutlass13device_kernelIN5flash19enable_sm80_to_sm89INS1_16FlashAttnBwdSm80INS1_25CollectiveMainloopBwdSm80ILi2ELi2EN4cute5tupleIJNS5_1CILi128EEES8_NS7_ILi64EEEEEENS_6half_tEfNS_4arch4Sm80ELb1ELb0ELb1ELb0ELb0ELb0ELb0ELb0ELi2ELi4ELi4ELi4ELb0EEENS1_24CollectiveEpilogueBwdGQAISA_fSD_Li256ELb0ELb0EEENS1_25SingleTileBwdLPTSchedulerILb0ELi128ELb0EEEEEEEEEvNT_6ParamsE$_ZZN4cute7idx2crdIiNS_5tupleIJNS_1CILi32EEENS2_ILi4EEENS2_ILi2EEENS2_ILi1EEEEEENS1_IJS6_S3_NS2_ILi128EEENS2_ILi0EEEEEEEEDaRKT_RKT0_RKT1_ENKUlRKT_RKT0_E_clIS5_S8_EEDaSM_SP_)
        /*35fc*/ 	.word	0x00000000


	//----- nvinfo : EIATTR_FRAME_SIZE
	.align		4
.L_2314:
        /*3600*/ 	.byte	0x04, 0x11
        /*3602*/ 	.short	(.L_2316 - .L_2315)
	.align		4
.L_2315:
        /*3604*/ 	.word	index@($_ZN7cutlass13device_kernelIN5flash19enable_sm80_to_sm89INS1_16FlashAttnBwdSm80INS1_25CollectiveMainloopBwdSm80ILi2ELi2EN4cute5tupleIJNS5_1CILi128EEES8_NS7_ILi64EEEEEENS_6half_tEfNS_4arch4Sm80ELb1ELb0ELb1ELb0ELb0ELb0ELb0ELb0ELi2ELi4ELi4ELi4ELb0EEENS1_24CollectiveEpilogueBwdGQAISA_fSD_Li256ELb0ELb0EEENS1_25SingleTileBwdLPTSchedulerILb0ELi128ELb0EEEEEEEEEvNT_6ParamsE$_ZZN4cute7idx2crdINS_5tupleIJiiNS_1CILi0EEEEEENS1_IJNS1_IJNS2_ILi4EEENS2_ILi8EEEEEES5_NS2_ILi1EEEEEEEEDaRKT_RKT0_ENKUlRKT_RKT0_E_clIiS7_EEDaSI_SL_)
        /*3608*/ 	.word	0x00000000


	//----- nvinfo : EIATTR_FRAME_SIZE
	.align		4
.L_2316:
        /*360c*/ 	.byte	0x04, 0x11
        /*360e*/ 	.short	(.L_2318 - .L_2317)
	.align		4
.L_2317:
        /*3610*/ 	.word	index@($_ZN7cutlass13device_kernelIN5flash19enable_sm80_to_sm89INS1_16FlashAttnBwdSm80INS1_25CollectiveMainloopBwdSm80ILi2ELi2EN4cute5tupleIJNS5_1CILi128EEES8_NS7_ILi64EEEEEENS_6half_tEfNS_4arch4Sm80ELb1ELb0ELb1ELb0ELb0ELb0ELb0ELb0ELi2ELi4ELi4ELi4ELb0EEENS1_24CollectiveEpilogueBwdGQAISA_fSD_Li256ELb0ELb0EEENS1_25SingleTileBwdLPTSchedulerILb0ELi128ELb0EEEEEEEEEvNT_6ParamsE$_ZZN4cute7idx2crdINS_5tupleIJiiNS_1CILi0EEEEEENS1_IJNS1_IJNS2_ILi4EEENS2_ILi8EEEEEES5_NS2_ILi1EEEEEEEEDaRKT_RKT0_ENKUlRKT_RKT0_E_clIiS5_EEDaSI_SL_)
        /*3614*/ 	.word	0x00000000


	//----- nvinfo : EIATTR_FRAME_SIZE
	.align		4
.L_2318:
        /*3618*/ 	.byte	0x04, 0x11
        /*361a*/ 	.short	(.L_2320 - .L_2319)
	.align		4
.L_2319:
        /*361c*/ 	.word	index@($_ZN7cutlass13device_kernelIN5flash19enable_sm80_to_sm89INS1_16FlashAttnBwdSm80INS1_25CollectiveMainloopBwdSm80ILi2ELi2EN4cute5tupleIJNS5_1CILi128EEES8_NS7_ILi64EEEEEENS_6half_tEfNS_4arch4Sm80ELb1ELb0ELb1ELb0ELb0ELb0ELb0ELb0ELi2ELi4ELi4ELi4ELb0EEENS1_24CollectiveEpilogueBwdGQAISA_fSD_Li256ELb0ELb0EEENS1_25SingleTileBwdLPTSchedulerILb0ELi128ELb0EEEEEEEEEvNT_6ParamsE$_ZZN4cute7idx2crdINS_5tupleIJiiNS_1CILi0EEEEEENS1_IJNS1_IJNS2_ILi4EEENS2_ILi8EEEEEENS2_ILi2EEENS2_ILi1EEEEEEEEDaRKT_RKT0_ENKUlRKT_RKT0_E_clIiS8_EEDaSJ_SM_)
        /*3620*/ 	.word	0x00000000


	//----- nvinfo : EIATTR_FRAME_SIZE
	.align		4
.L_2320:
        /*3624*/ 	.byte	0x04, 0x11
        /*3626*/ 	.short	(.L_2322 - .L_2321)
	.align		4
.L_2321:
        /*3628*/ 	.word	index@($_ZN7cutlass13device_kernelIN5flash19enable_sm80_to_sm89INS1_16FlashAttnBwdSm80INS1_25CollectiveMainloopBwdSm80ILi2ELi2EN4cute5tupleIJNS5_1CILi128EEES8_NS7_ILi64EEEEEENS_6half_tEfNS_4arch4Sm80ELb1ELb0ELb1ELb0ELb0ELb0ELb0ELb0ELi2ELi4ELi4ELi4ELb0EEENS1_24CollectiveEpilogueBwdGQAISA_fSD_Li256ELb0ELb0EEENS1_25SingleTileBwdLPTSchedulerILb0ELi128ELb0EEEEEEEEEvNT_6ParamsE$_ZZN4cute7idx2crdINS_5tupleIJiiNS_1CILi0EEEEEENS1_IJNS1_IJNS2_ILi4EEENS2_ILi8EEEEEENS2_ILi2EEENS2_ILi1EEEEEEEEDaRKT_RKT0_ENKUlRKT_RKT0_E_clIiS7_EEDaSJ_SM_)
        /*362c*/ 	.word	0x00000000


	//----- nvinfo : EIATTR_FRAME_SIZE
	.align		4
.L_2322:
        /*3630*/ 	.byte	0x04, 0x11
        /*3632*/ 	.short	(.L_2324 - .L_2323)
	.align		4
.L_2323:
        /*3634*/ 	.word	index@($_ZN7cutlass13device_kernelIN5flash19enable_sm80_to_sm89INS1_16FlashAttnBwdSm80INS1_25CollectiveMainloopBwdSm80ILi2ELi2EN4cute5tupleIJNS5_1CILi128EEES8_NS7_ILi64EEEEEENS_6half_tEfNS_4arch4Sm80ELb1ELb0ELb1ELb0ELb0ELb0ELb0ELb0ELi2ELi4ELi4ELi4ELb0EEENS1_24CollectiveEpilogueBwdGQAISA_fSD_Li256ELb0ELb0EEENS1_25SingleTileBwdLPTSchedulerILb0ELi128ELb0EEEEEEEEEvNT_6ParamsE$_ZZN4cute7flattenINS_5tupleIJNS_1CILi1EEENS1_IJiiiEEENS2_ILi64EEENS1_IJNS2_ILi72EEENS2_ILi144EEENS2_ILi288EEEEEENS2_ILi512EEEEEEEEDaRKT_ENKUlRKT_E_clIS4_EEDaSH_)
        /*3638*/ 	.word	0x00000000


	//----- nvinfo : EIATTR_FRAME_SIZE
	.align		4
.L_2324:
        /*363c*/ 	.byte	0x04, 0x11
        /*363e*/ 	.short	(.L_2326 - .L_2325)
	.align		4
.L_2325:
        /*3640*/ 	.word	index@($_ZN7cutlass13device_kernelIN5flash19enable_sm80_to_sm89INS1_16FlashAttnBwdSm80INS1_25CollectiveMainloopBwdSm80ILi2ELi2EN4cute5tupleIJNS5_1CILi128EEES8_NS7_ILi64EEEEEENS_6half_tEfNS_4arch4Sm80ELb1ELb0ELb1ELb0ELb0ELb0ELb0ELb0ELi2ELi4ELi4ELi4ELb0EEENS1_24CollectiveEpilogueBwdGQAISA_fSD_Li256ELb0ELb0EEENS1_25SingleTileBwdLPTSchedulerILb0ELi128ELb0EEEEEEEEEvNT_6ParamsE$_ZZN4cute7flattenINS_5tupleIJNS_1CILi1EEENS1_IJNS2_ILi8EEEiiEEENS2_ILi64EEENS1_IJiNS2_ILi144EEENS2_ILi288EEEEEENS2_ILi512EEEEEEEEDaRKT_ENKUlRKT_E_clIS9_EEDaSH_)
        /*3644*/ 	.word	0x00000000


	//----- nvinfo : EIATTR_FRAME_SIZE
	.align		4
.L_2326:
        /*3648*/ 	.byte	0x04, 0x11
        /*364a*/ 	.short	(.L_2328 - .L_2327)
	.align		4
.L_2327:
        /*364c*/ 	.word	index@($_ZN7cutlass13device_kernelIN5flash19enable_sm80_to_sm89INS1_16FlashAttnBwdSm80INS1_25CollectiveMainloopBwdSm80ILi2ELi2EN4cute5tupleIJNS5_1CILi128EEES8_NS7_ILi64EEEEEENS_6half_tEfNS_4arch4Sm80ELb1ELb0ELb1ELb0ELb0ELb0ELb0ELb0ELi2ELi4ELi4ELi4ELb0EEENS1_24CollectiveEpilogueBwdGQAISA_fSD_Li256ELb0ELb0EEENS1_25SingleTileBwdLPTSchedulerILb0ELi128ELb0EEEEEEEEEvNT_6ParamsE$_ZZN4cute7flattenINS_5tupleIJNS_1CILi1EEENS1_IJNS2_ILi8EEEiiEEENS2_ILi64EEENS1_IJiNS2_ILi144EEENS2_ILi288EEEEEENS2_ILi512EEEEEEEEDaRKT_ENKUlRKT_E_clIS5_EEDaSH_)
        /*3650*/ 	.word	0x00000000


	//----- nvinfo : EIATTR_FRAME_SIZE
	.align		4
.L_2328:
        /*3654*/ 	.byte	0x04, 0x11
        /*3656*/ 	.short	(.L_2330 - .L_2329)
	.align		4
.L_2329:
        /*3658*/ 	.word	index@($_ZN7cutlass13device_kernelIN5flash19enable_sm80_to_sm89INS1_16FlashAttnBwdSm80INS1_25CollectiveMainloopBwdSm80ILi2ELi2EN4cute5tupleIJNS5_1CILi128EEES8_NS7_ILi64EEEEEENS_6half_tEfNS_4arch4Sm80ELb1ELb0ELb1ELb0ELb0ELb0ELb0ELb0ELi2ELi4ELi4ELi4ELb0EEENS1_24CollectiveEpilogueBwdGQAISA_fSD_Li256ELb0ELb0EEENS1_25SingleTileBwdLPTSchedulerILb0ELi128ELb0EEEEEEEEEvNT_6ParamsE$_ZZN4cute7flattenINS_5tupleIJNS1_IJNS_1CILi0EEENS1_IJNS2_ILi1EEENS2_ILi512EEEiEEEEEENS2_ILi4096EEENS1_IJiNS2_ILi8192EEEEEEEEEEEDaRKT_ENKUlRKT_E_clISA_EEDaSH_)
        /*365c*/ 	.word	0x00000000


	//----- nvinfo : EIATTR_FRAME_SIZE
	.align		4
.L_2330:
        /*3660*/ 	.byte	0x04, 0x11
        /*3662*/ 	.short	(.L_2332 - .L_2331)
	.align		4
.L_2331:
        /*3664*/ 	.word	index@($_ZN7cutlass13device_kernelIN5flash19enable_sm80_to_sm89INS1_16FlashAttnBwdSm80INS1_25CollectiveMainloopBwdSm80ILi2ELi2EN4cute5tupleIJNS5_1CILi128EEES8_NS7_ILi64EEEEEENS_6half_tEfNS_4arch4Sm80ELb1ELb0ELb1ELb0ELb0ELb0ELb0ELb0ELi2ELi4ELi4ELi4ELb0EEENS1_24CollectiveEpilogueBwdGQAISA_fSD_Li256ELb0ELb0EEENS1_25SingleTileBwdLPTSchedulerILb0ELi128ELb0EEEEEEEEEvNT_6ParamsE$_ZZN4cute7flattenINS_5tupleIJNS1_IJNS_1CILi0EEENS1_IJNS2_ILi1EEENS2_ILi512EEEiEEEEEENS2_ILi4096EEENS1_IJiNS2_ILi8192EEEEEEEEEEEDaRKT_ENKUlRKT_E_clIS7_EEDaSH_)
        /*3668*/ 	.word	0x00000000


	//----- nvinfo : EIATTR_FRAME_SIZE
	.align		4
.L_2332:
        /*366c*/ 	.byte	0x04, 0x11
        /*366e*/ 	.short	(.L_2334 - .L_2333)
	.align		4
.L_2333:
        /*3670*/ 	.word	index@($_ZN7cutlass13device_kernelIN5flash19enable_sm80_to_sm89INS1_16FlashAttnBwdSm80INS1_25CollectiveMainloopBwdSm80ILi2ELi2EN4cute5tupleIJNS5_1CILi128EEES8_NS7_ILi64EEEEEENS_6half_tEfNS_4arch4Sm80ELb1ELb0ELb1ELb0ELb0ELb0ELb0ELb0ELi2ELi4ELi4ELi4ELb0EEENS1_24CollectiveEpilogueBwdGQAISA_fSD_Li256ELb0ELb0EEENS1_25SingleTileBwdLPTSchedulerILb0ELi128ELb0EEEEEEEEEvNT_6ParamsE$_ZZN4cute7crd2crdINS_5tupleIJiiiNS_1CILi0EEEEEENS1_IJNS2_ILi32EEENS2_ILi4EEENS2_ILi2EEENS2_ILi1EEEEEENS1_IJS8_S8_S8_S8_EEEEEDaRKT_RKT0_RKT1_ENKUlRKT_RKT0_RKT1_E_clIiS7_S8_EEDaSM_SP_SS_)
        /*3674*/ 	.word	0x00000000


	//----- nvinfo : EIATTR_FRAME_SIZE
	.align		4
.L_2334:
        /*3678*/ 	.byte	0x04, 0x11
        /*367a*/ 	.short	(.L_2336 - .L_2335)
	.align		4
.L_2335:
        /*367c*/ 	.word	index@($_ZN7cutlass13device_kernelIN5flash19enable_sm80_to_sm89INS1_16FlashAttnBwdSm80INS1_25CollectiveMainloopBwdSm80ILi2ELi2EN4cute5tupleIJNS5_1CILi128EEES8_NS7_ILi64EEEEEENS_6half_tEfNS_4arch4Sm80ELb1ELb0ELb1ELb0ELb0ELb0ELb0ELb0ELi2ELi4ELi4ELi4ELb0EEENS1_24CollectiveEpilogueBwdGQAISA_fSD_Li256ELb0ELb0EEENS1_25SingleTileBwdLPTSchedulerILb0ELi128ELb0EEEEEEEEEvNT_6ParamsE$_ZZN4cute7crd2crdINS_5tupleIJiiiNS_1CILi0EEEEEENS1_IJNS2_ILi32EEENS2_ILi4EEENS2_ILi2EEENS2_ILi1EEEEEENS1_IJS8_S8_S8_S8_EEEEEDaRKT_RKT0_RKT1_ENKUlRKT_RKT0_RKT1_E_clIiS6_S8_EEDaSM_SP_SS_)
        /*3680*/ 	.word	0x00000000


	//----- nvinfo : EIATTR_FRAME_SIZE
	.align		4
.L_2336:
        /*3684*/ 	.byte	0x04, 0x11
        /*3686*/ 	.short	(.L_2338 - .L_2337)
	.align		4
.L_2337:
        /*3688*/ 	.word	index@($_ZN7cutlass13device_kernelIN5flash19enable_sm80_to_sm89INS1_16FlashAttnBwdSm80INS1_25CollectiveMainloopBwdSm80ILi2ELi2EN4cute5tupleIJNS5_1CILi128EEES8_NS7_ILi64EEEEEENS_6half_tEfNS_4arch4Sm80ELb1ELb0ELb1ELb0ELb0ELb0ELb0ELb0ELi2ELi4ELi4ELi4ELb0EEENS1_24CollectiveEpilogueBwdGQAISA_fSD_Li256ELb0ELb0EEENS1_25SingleTileBwdLPTSchedulerILb0ELi128ELb0EEEEEEEEEvNT_6ParamsE$_ZZN4cute7crd2crdINS_5tupleIJiiiNS_1CILi0EEEEEENS1_IJNS2_ILi32EEENS2_ILi4EEENS2_ILi2EEENS2_ILi1EEEEEENS1_IJS8_S8_S8_S8_EEEEEDaRKT_RKT0_RKT1_ENKUlRKT_RKT0_RKT1_E_clIiS5_S8_EEDaSM_SP_SS_)
        /*368c*/ 	.word	0x00000000


	//----- nvinfo : EIATTR_FRAME_SIZE
	.align		4
.L_2338:
        /*3690*/ 	.byte	0x04, 0x11
        /*3692*/ 	.short	(.L_2340 - .L_2339)
	.align		4
.L_2339:
        /*3694*/ 	.word	index@($_ZN7cutlass13device_kernelIN5flash19enable_sm80_to_sm89INS1_16FlashAttnBwdSm80INS1_25CollectiveMainloopBwdSm80ILi2ELi2EN4cute5tupleIJNS5_1CILi128EEES8_NS7_ILi64EEEEEENS_6half_tEfNS_4arch4Sm80ELb1ELb0ELb1ELb0ELb0ELb0ELb0ELb0ELi2ELi4ELi4ELi4ELb0EEENS1_24CollectiveEpilogueBwdGQAISA_fSD_Li256ELb0ELb0EEENS1_25SingleTileBwdLPTSchedulerILb0ELi128ELb0EEEEEEEEEvNT_6ParamsE$_ZZN4cute6upcastILi2ENS_5tupleIJNS1_IJNS_1CILi1EEENS1_IJNS2_ILi2EEES4_S4_EEEEEES4_NS1_IJS4_S4_EEEEEENS1_IJNS1_IJNS2_ILi0EEENS1_IJS3_NS2_ILi512EEEiEEEEEENS2_ILi4096EEENS1_IJiNS2_ILi8192EEEEEEEEEEEDaRKT0_RKT1_ENKUlRKT_RKT0_E_clIS7_SF_EEDaSP_SS_)
        /*3698*/ 	.word	0x00000000


	//----- nvinfo : EIATTR_FRAME_SIZE
	.align		4
.L_2340:
        /*369c*/ 	.byte	0x04, 0x11
        /*369e*/ 	.short	(.L_2342 - .L_2341)
	.align		4
.L_2341:
        /*36a0*/ 	.word	index@($_ZN7cutlass13device_kernelIN5flash19enable_sm80_to_sm89INS1_16FlashAttnBwdSm80INS1_25CollectiveMainloopBwdSm80ILi2ELi2EN4cute5tupleIJNS5_1CILi128EEES8_NS7_ILi64EEEEEENS_6half_tEfNS_4arch4Sm80ELb1ELb0ELb1ELb0ELb0ELb0ELb0ELb0ELi2ELi4ELi4ELi4ELb0EEENS1_24CollectiveEpilogueBwdGQAISA_fSD_Li256ELb0ELb0EEENS1_25SingleTileBwdLPTSchedulerILb0ELi128ELb0EEEEEEEEEvNT_6ParamsE$_ZZN4cute6upcastILi2ENS_5tupleIJNS1_IJNS_1CILi1EEENS1_IJNS2_ILi2EEES4_S4_EEEEEES4_NS1_IJS4_S4_EEEEEENS1_IJNS1_IJNS2_ILi0EEENS1_IJS3_NS2_ILi512EEEiEEEEEENS2_ILi4096EEENS1_IJiNS2_ILi8192EEEEEEEEEEEDaRKT0_RKT1_ENKUlRKT_RKT0_E_clIS6_SC_EEDaSP_SS_)
        /*36a4*/ 	.word	0x00000000


	//----- nvinfo : EIATTR_FRAME_SIZE
	.align		4
.L_2342:
        /*36a8*/ 	.byte	0x04, 0x11
        /*36aa*/ 	.short	(.L_2344 - .L_2343)
	.align		4
.L_2343:
        /*36ac*/ 	.word	index@($_ZN7cutlass13device_kernelIN5flash19enable_sm80_to_sm89INS1_16FlashAttnBwdSm80INS1_25CollectiveMainloopBwdSm80ILi2ELi2EN4cute5tupleIJNS5_1CILi128EEES8_NS7_ILi64EEEEEENS_6half_tEfNS_4arch4Sm80ELb1ELb0ELb1ELb0ELb0ELb0ELb0ELb0ELi2ELi4ELi4ELi4ELb0EEENS1_24CollectiveEpilogueBwdGQAISA_fSD_Li256ELb0ELb0EEENS1_25SingleTileBwdLPTSchedulerILb0ELi128ELb0EEEEEEEEEvNT_6ParamsE$_ZZN4cute6detail16composition_implINS_5tupleIJNS_1CILi8EEENS3_ILi2EEES5_S5_S4_S5_EEENS2_IJNS3_ILi1EEEiiiNS3_ILi72EEENS3_ILi512EEEEEENS2_IJNS2_IJS5_S5_S5_EEES5_NS3_ILi4EEEEEENS2_IJNS2_IJS7_S9_S4_EEENS3_ILi4096EEENS3_ILi16EEEEEEEEDaRKT_RKT0_RKT1_RKT2_ENKUlRKT_RKT0_E_clISC_SG_EEDaSW_SZ_)
        /*36b0*/ 	.word	0x00000000


	//----- nvinfo : EIATTR_FRAME_SIZE
	.align		4
.L_2344:
        /*36b4*/ 	.byte	0x04, 0x11
        /*36b6*/ 	.short	(.L_2346 - .L_2345)
	.align		4
.L_2345:
        /*36b8*/ 	.word	index@($_ZN7cutlass13device_kernelIN5flash19enable_sm80_to_sm89INS1_16FlashAttnBwdSm80INS1_25CollectiveMainloopBwdSm80ILi2ELi2EN4cute5tupleIJNS5_1CILi128EEES8_NS7_ILi64EEEEEENS_6half_tEfNS_4arch4Sm80ELb1ELb0ELb1ELb0ELb0ELb0ELb0ELb0ELi2ELi4ELi4ELi4ELb0EEENS1_24CollectiveEpilogueBwdGQAISA_fSD_Li256ELb0ELb0EEENS1_25SingleTileBwdLPTSchedulerILb0ELi128ELb0EEEEEEEEEvNT_6ParamsE$_ZZN4cute6detail16composition_implINS_5tupleIJNS_1CILi8EEENS3_ILi2EEES5_S5_S4_S5_EEENS2_IJNS3_ILi1EEEiiiNS3_ILi72EEENS3_ILi512EEEEEENS2_IJNS2_IJS5_S5_S5_EEES5_NS3_ILi4EEEEEENS2_IJNS2_IJS7_S9_S4_EEENS3_ILi4096EEENS3_ILi16EEEEEEEEDaRKT_RKT0_RKT1_RKT2_ENKUlRKT_RKT0_E_clISB_SE_EEDaSW_SZ_)
        /*36bc*/ 	.word	0x00000000


	//----- nvinfo : EIATTR_FRAME_SIZE
	.align		4
.L_2346:
        /*36c0*/ 	.byte	0x04, 0x11
        /*36c2*/ 	.short	(.L_2348 - .L_2347)
	.align		4
.L_2347:
        /*36c4*/ 	.word	index@($_ZN7cutlass13device_kernelIN5flash19enable_sm80_to_sm89INS1_16FlashAttnBwdSm80INS1_25CollectiveMainloopBwdSm80ILi2ELi2EN4cute5tupleIJNS5_1CILi128EEES8_NS7_ILi64EEEEEENS_6half_tEfNS_4arch4Sm80ELb1ELb0ELb1ELb0ELb0ELb0ELb0ELb0ELi2ELi4ELi4ELi4ELb0EEENS1_24CollectiveEpilogueBwdGQAISA_fSD_Li256ELb0ELb0EEENS1_25SingleTileBwdLPTSchedulerILb0ELi128ELb0EEEEEEEEEvNT_6ParamsE$_ZZN4cute6detail16composition_implINS_5tupleIJNS_1CILi8EEENS3_ILi2EEES5_S5_S4_S5_EEENS2_IJNS3_ILi1EEEiiiNS3_ILi72EEENS3_ILi512EEEEEENS2_IJNS2_IJS5_S5_S5_EEES5_NS2_IJNS3_ILi4EEES5_EEEEEENS2_IJNS2_IJS7_S9_S4_EEENS3_ILi4096EEENS2_IJNS3_ILi16EEENS3_ILi8192EEEEEEEEEEEDaRKT_RKT0_RKT1_RKT2_ENKUlRKT_RKT0_E_clISD_SJ_EEDaSZ_S12_)
        /*36c8*/ 	.word	0x00000000


	//----- nvinfo : EIATTR_FRAME_SIZE
	.align		4
.L_2348:
        /*36cc*/ 	.byte	0x04, 0x11
        /*36ce*/ 	.short	(.L_2350 - .L_2349)
	.align		4
.L_2349:
        /*36d0*/ 	.word	index@($_ZN7cutlass13device_kernelIN5flash19enable_sm80_to_sm89INS1_16FlashAttnBwdSm80INS1_25CollectiveMainloopBwdSm80ILi2ELi2EN4cute5tupleIJNS5_1CILi128EEES8_NS7_ILi64EEEEEENS_6half_tEfNS_4arch4Sm80ELb1ELb0ELb1ELb0ELb0ELb0ELb0ELb0ELi2ELi4ELi4ELi4ELb0EEENS1_24CollectiveEpilogueBwdGQAISA_fSD_Li256ELb0ELb0EEENS1_25SingleTileBwdLPTSchedulerILb0ELi128ELb0EEEEEEEEEvNT_6ParamsE$_ZZN4cute6detail16composition_implINS_5tupleIJNS_1CILi8EEENS3_ILi2EEES5_S5_S4_S5_EEENS2_IJNS3_ILi1EEEiiiNS3_ILi72EEENS3_ILi512EEEEEENS2_IJNS2_IJS5_S5_S5_EEES5_NS2_IJNS3_ILi4EEES5_EEEEEENS2_IJNS2_IJS7_S9_S4_EEENS3_ILi4096EEENS2_IJNS3_ILi16EEENS3_ILi8192EEEEEEEEEEEDaRKT_RKT0_RKT1_RKT2_ENKUlRKT_RKT0_E_clISB_SF_EEDaSZ_S12_)
        /*36d4*/ 	.word	0x00000000


	//----- nvinfo : EIATTR_FRAME_SIZE
	.align		4
.L_2350:
        /*36d8*/ 	.byte	0x04, 0x11
        /*36da*/ 	.short	(.L_2352 - .L_2351)
	.align		4
.L_2351:
        /*36dc*/ 	.word	index@($_ZN7cutlass13device_kernelIN5flash19enable_sm80_to_sm89INS1_16FlashAttnBwdSm80INS1_25CollectiveMainloopBwdSm80ILi2ELi2EN4cute5tupleIJNS5_1CILi128EEES8_NS7_ILi64EEEEEENS_6half_tEfNS_4arch4Sm80ELb1ELb0ELb1ELb0ELb0ELb0ELb0ELb0ELi2ELi4ELi4ELi4ELb0EEENS1_24CollectiveEpilogueBwdGQAISA_fSD_Li256ELb0ELb0EEENS1_25SingleTileBwdLPTSchedulerILb0ELi128ELb0EEEEEEEEEvNT_6ParamsE$_ZZN4cute6detail16composition_implINS_5tupleIJNS_1CILi8EEENS3_ILi2EEES5_S5_S4_S5_EEENS2_IJNS3_ILi1EEEiiiNS3_ILi72EEENS3_ILi512EEEEEENS2_IJNS2_IJS5_S5_EEES4_NS3_ILi4EEEEEENS2_IJNS2_IJS7_S4_EEENS3_ILi1024EEENS3_ILi16EEEEEEEEDaRKT_RKT0_RKT1_RKT2_ENKUlRKT_RKT0_E_clISC_SG_EEDaSW_SZ_)
        /*36e0*/ 	.word	0x00000000


	//----- nvinfo : EIATTR_FRAME_SIZE
	.align		4
.L_2352:
        /*36e4*/ 	.byte	0x04, 0x11
        /*36e6*/ 	.short	(.L_2354 - .L_2353)
	.align		4
.L_2353:
        /*36e8*/ 	.word	index@($_ZN7cutlass13device_kernelIN5flash19enable_sm80_to_sm89INS1_16FlashAttnBwdSm80INS1_25CollectiveMainloopBwdSm80ILi2ELi2EN4cute5tupleIJNS5_1CILi128EEES8_NS7_ILi64EEEEEENS_6half_tEfNS_4arch4Sm80ELb1ELb0ELb1ELb0ELb0ELb0ELb0ELb0ELi2ELi4ELi4ELi4ELb0EEENS1_24CollectiveEpilogueBwdGQAISA_fSD_Li256ELb0ELb0EEENS1_25SingleTileBwdLPTSchedulerILb0ELi128ELb0EEEEEEEEEvNT_6ParamsE$_ZZN4cute6detail16composition_implINS_5tupleIJNS_1CILi8EEENS3_ILi2EEES5_S5_S4_S5_EEENS2_IJNS3_ILi1EEEiiiNS3_ILi72EEENS3_ILi512EEEEEENS2_IJNS2_IJS5_S5_EEES4_NS3_ILi4EEEEEENS2_IJNS2_IJS7_S4_EEENS3_ILi1024EEENS3_ILi16EEEEEEEEDaRKT_RKT0_RKT1_RKT2_ENKUlRKT_RKT0_E_clISB_SE_EEDaSW_SZ_)
        /*36ec*/ 	.word	0x00000000


	//----- nvinfo : EIATTR_FRAME_SIZE
	.align		4
.L_2354:
        /*36f0*/ 	.byte	0x04, 0x11
        /*36f2*/ 	.short	(.L_2356 - .L_2355)
	.align		4
.L_2355:
        /*36f4*/ 	.word	index@($_ZN7cutlass13device_kernelIN5flash19enable_sm80_to_sm89INS1_16FlashAttnBwdSm80INS1_25CollectiveMainloopBwdSm80ILi2ELi2EN4cute5tupleIJNS5_1CILi128EEES8_NS7_ILi64EEEEEENS_6half_tEfNS_4arch4Sm80ELb1ELb0ELb1ELb0ELb0ELb0ELb0ELb0ELi2ELi4ELi4ELi4ELb0EEENS1_24CollectiveEpilogueBwdGQAISA_fSD_Li256ELb0ELb0EEENS1_25SingleTileBwdLPTSchedulerILb0ELi128ELb0EEEEEEEEEvNT_6ParamsE$_ZZN4cute6detail16composition_implINS_5tupleIJNS_1CILi16EEENS3_ILi2EEES5_S5_NS3_ILi4EEES5_EEENS2_IJNS3_ILi1EEEiiiNS3_ILi144EEENS3_ILi512EEEEEENS2_IJNS2_IJS5_S5_EEES6_NS3_ILi8EEEEEENS2_IJNS2_IJNS3_ILi64EEESA_EEES4_NS3_ILi1024EEEEEEEEDaRKT_RKT0_RKT1_RKT2_ENKUlRKT_RKT0_E_clISC_SG_EEDaSX_S10_)
        /*36f8*/ 	.word	0x00000000


	//----- nvinfo : EIATTR_FRAME_SIZE
	.align		4
.L_2356:
        /*36fc*/ 	.byte	0x04, 0x11
        /*36fe*/ 	.short	(.L_2358 - .L_2357)
	.align		4
.L_2357:
        /*3700*/ 	.word	index@($_ZN7cutlass13device_kernelIN5flash19enable_sm80_to_sm89INS1_16FlashAttnBwdSm80INS1_25CollectiveMainloopBwdSm80ILi2ELi2EN4cute5tupleIJNS5_1CILi128EEES8_NS7_ILi64EEEEEENS_6half_tEfNS_4arch4Sm80ELb1ELb0ELb1ELb0ELb0ELb0ELb0ELb0ELi2ELi4ELi4ELi4ELb0EEENS1_24CollectiveEpilogueBwdGQAISA_fSD_Li256ELb0ELb0EEENS1_25SingleTileBwdLPTSchedulerILb0ELi128ELb0EEEEEEEEEvNT_6ParamsE$_ZZN4cute6detail16composition_implINS_5tupleIJNS_1CILi16EEENS3_ILi2EEES5_S5_NS3_ILi4EEES5_EEENS2_IJNS3_ILi1EEEiiiNS3_ILi144EEENS3_ILi512EEEEEENS2_IJNS2_IJS5_S5_EEES6_NS3_ILi8EEEEEENS2_IJNS2_IJNS3_ILi64EEESA_EEES4_NS3_ILi1024EEEEEEEEDaRKT_RKT0_RKT1_RKT2_ENKUlRKT_RKT0_E_clIS6_S4_EEDaSX_S10_)
        /*3704*/ 	.word	0x00000000


	//----- nvinfo : EIATTR_FRAME_SIZE
	.align		4
.L_2358:
        /*3708*/ 	.byte	0x04, 0x11
        /*370a*/ 	.short	(.L_2360 - .L_2359)
	.align		4
.L_2359:
        /*370c*/ 	.word	index@($_ZN7cutlass13device_kernelIN5flash19enable_sm80_to_sm89INS1_16FlashAttnBwdSm80INS1_25CollectiveMainloopBwdSm80ILi2ELi2EN4cute5tupleIJNS5_1CILi128EEES8_NS7_ILi64EEEEEENS_6half_tEfNS_4arch4Sm80ELb1ELb0ELb1ELb0ELb0ELb0ELb0ELb0ELi2ELi4ELi4ELi4ELb0EEENS1_24CollectiveEpilogueBwdGQAISA_fSD_Li256ELb0ELb0EEENS1_25SingleTileBwdLPTSchedulerILb0ELi128ELb0EEEEEEEEEvNT_6ParamsE$_ZZN4cute5sliceINS_5tupleIJNS_10UnderscoreES2_iEEENS1_IJNS1_IJNS_1CILi1EEENS4_ILi0EEEEEEiNS4_ILi1024EEEEEEEEDaRKT_RKT0_ENKUlRKT_RKT0_E_clIS2_iEEDaSI_SL_)
        /*3710*/ 	.word	0x00000000


	//----- nvinfo : EIATTR_FRAME_SIZE
	.align		4
.L_2360:
        /*3714*/ 	.byte	0x04, 0x11
        /*3716*/ 	.short	(.L_2362 - .L_2361)
	.align		4
.L_2361:
        /*3718*/ 	.word	index@($_ZN7cutlass13device_kernelIN5flash19enable_sm80_to_sm89INS1_16FlashAttnBwdSm80INS1_25CollectiveMainloopBwdSm80ILi2ELi2EN4cute5tupleIJNS5_1CILi128EEES8_NS7_ILi64EEEEEENS_6half_tEfNS_4arch4Sm80ELb1ELb0ELb1ELb0ELb0ELb0ELb0ELb0ELi2ELi4ELi4ELi4ELb0EEENS1_24CollectiveEpilogueBwdGQAISA_fSD_Li256ELb0ELb0EEENS1_25SingleTileBwdLPTSchedulerILb0ELi128ELb0EEEEEEEEEvNT_6ParamsE$_ZZN4cute5sliceINS_5tupleIJNS_10UnderscoreES2_S2_iEEENS1_IJNS1_IJNS_1CILi1EEENS4_ILi0EEEEEEiNS4_ILi1024EEENS4_ILi8192EEEEEEEEDaRKT_RKT0_ENKUlRKT_RKT0_E_clIS2_iEEDaSJ_SM_)
        /*371c*/ 	.word	0x00000000


	//----- nvinfo : EIATTR_FRAME_SIZE
	.align		4
.L_2362:
        /*3720*/ 	.byte	0x04, 0x11
        /*3722*/ 	.short	(.L_2364 - .L_2363)
	.align		4
.L_2363:
        /*3724*/ 	.word	index@($_ZN7cutlass13device_kernelIN5flash19enable_sm80_to_sm89INS1_16FlashAttnBwdSm80INS1_25CollectiveMainloopBwdSm80ILi2ELi2EN4cute5tupleIJNS5_1CILi128EEES8_NS7_ILi64EEEEEENS_6half_tEfNS_4arch4Sm80ELb1ELb0ELb1ELb0ELb0ELb0ELb0ELb0ELi2ELi4ELi4ELi4ELb0EEENS1_24CollectiveEpilogueBwdGQAISA_fSD_Li256ELb0ELb0EEENS1_25SingleTileBwdLPTSchedulerILb0ELi128ELb0EEEEEEEEEvNT_6ParamsE$_ZZN4cute5sliceINS_5tupleIJNS_10UnderscoreES2_S2_iEEENS1_IJNS1_IJNS_1CILi1EEENS4_ILi0EEEEEENS4_ILi4096EEENS1_IJiiEEENS1_IJS6_NS4_ILi8192EEEEEEEEEEEDaRKT_RKT0_ENKUlRKT_RKT0_E_clIS2_S9_EEDaSL_SO_)
        /*3728*/ 	.word	0x00000000


	//----- nvinfo : EIATTR_FRAME_SIZE
	.align		4
.L_2364:
        /*372c*/ 	.byte	0x04, 0x11
        /*372e*/ 	.short	(.L_2366 - .L_2365)
	.align		4
.L_2365:
        /*3730*/ 	.word	index@($_ZN7cutlass13device_kernelIN5flash19enable_sm80_to_sm89INS1_16FlashAttnBwdSm80INS1_25CollectiveMainloopBwdSm80ILi2ELi2EN4cute5tupleIJNS5_1CILi128EEES8_NS7_ILi64EEEEEENS_6half_tEfNS_4arch4Sm80ELb1ELb0ELb1ELb0ELb0ELb0ELb0ELb0ELi2ELi4ELi4ELi4ELb0EEENS1_24CollectiveEpilogueBwdGQAISA_fSD_Li256ELb0ELb0EEENS1_25SingleTileBwdLPTSchedulerILb0ELi128ELb0EEEEEEEEEvNT_6ParamsE$_ZZN4cute5sliceINS_5tupleIJNS_10UnderscoreES2_NS_1CILi0EEEEEENS1_IJNS1_IJNS3_ILi1EEES4_EEEiNS3_ILi1024EEEEEEEEDaRKT_RKT0_ENKUlRKT_RKT0_E_clIS2_iEEDaSI_SL_)
        /*3734*/ 	.word	0x00000000


	//----- nvinfo : EIATTR_FRAME_SIZE
	.align		4
.L_2366:
        /*3738*/ 	.byte	0x04, 0x11
        /*373a*/ 	.short	(.L_2368 - .L_2367)
	.align		4
.L_2367:
        /*373c*/ 	.word	index@($_ZN7cutlass13device_kernelIN5flash19enable_sm80_to_sm89INS1_16FlashAttnBwdSm80INS1_25CollectiveMainloopBwdSm80ILi2ELi2EN4cute5tupleIJNS5_1CILi128EEES8_NS7_ILi64EEEEEENS_6half_tEfNS_4arch4Sm80ELb1ELb0ELb1ELb0ELb0ELb0ELb0ELb0ELi2ELi4ELi4ELi4ELb0EEENS1_24CollectiveEpilogueBwdGQAISA_fSD_Li256ELb0ELb0EEENS1_25SingleTileBwdLPTSchedulerILb0ELi128ELb0EEEEEEEEEvNT_6ParamsE$_ZZN4cute5sliceINS_5tupleIJNS1_IJNS_10UnderscoreENS_1CILi0EEEEEENS1_IJS4_S2_EEEEEENS1_IJNS1_IJNS1_IJNS3_ILi1EEES4_EEES4_EEENS1_IJNS1_IJS4_S4_EEEiEEEEEEEEDaRKT_RKT0_ENKUlRKT_RKT0_E_clIS6_SC_EEDaSM_SP_)
        /*3740*/ 	.word	0x00000000


	//----- nvinfo : EIATTR_FRAME_SIZE
	.align		4
.L_2368:
        /*3744*/ 	.byte	0x04, 0x11
        /*3746*/ 	.short	(.L_2370 - .L_2369)
	.align		4
.L_2369:
        /*3748*/ 	.word	index@($_ZN7cutlass13device_kernelIN5flash19enable_sm80_to_sm89INS1_16FlashAttnBwdSm80INS1_25CollectiveMainloopBwdSm80ILi2ELi2EN4cute5tupleIJNS5_1CILi128EEES8_NS7_ILi64EEEEEENS_6half_tEfNS_4arch4Sm80ELb1ELb0ELb1ELb0ELb0ELb0ELb0ELb0ELi2ELi4ELi4ELi4ELb0EEENS1_24CollectiveEpilogueBwdGQAISA_fSD_Li256ELb0ELb0EEENS1_25SingleTileBwdLPTSchedulerILb0ELi128ELb0EEEEEEEEEvNT_6ParamsE$_ZZN4cute4takeILi1ELi3ENS_5tupleIJNS1_IJiNS_1CILi512EEEEEENS1_IJiiEEENS2_ILi1024EEEEEEEEDaRKT1_ENKUlDpRKT_E_clIJS5_S6_EEEDaSE_)
        /*374c*/ 	.word	0x00000000


	//----- nvinfo : EIATTR_FRAME_SIZE
	.align		4
.L_2370:
        /*3750*/ 	.byte	0x04, 0x11
        /*3752*/ 	.short	(.L_2372 - .L_2371)
	.align		4
.L_2371:
        /*3754*/ 	.word	index@($_ZN7cutlass13device_kernelIN5flash19enable_sm80_to_sm89INS1_16FlashAttnBwdSm80INS1_25CollectiveMainloopBwdSm80ILi2ELi2EN4cute5tupleIJNS5_1CILi128EEES8_NS7_ILi64EEEEEENS_6half_tEfNS_4arch4Sm80ELb1ELb0ELb1ELb0ELb0ELb0ELb0ELb0ELi2ELi4ELi4ELi4ELb0EEENS1_24CollectiveEpilogueBwdGQAISA_fSD_Li256ELb0ELb0EEENS1_25SingleTileBwdLPTSchedulerILb0ELi128ELb0EEEEEEEEEvNT_6ParamsE$_ZZN4cute4takeILi1ELi3ENS_5tupleIJNS1_IJNS_1CILi1EEEiEEENS2_ILi1024EEENS1_IJiiEEEEEEEEDaRKT1_ENKUlDpRKT_E_clIJS5_S6_EEEDaSE_)
        /*3758*/ 	.word	0x00000000


	//----- nvinfo : EIATTR_FRAME_SIZE
	.align		4
.L_2372:
        /*375c*/ 	.byte	0x04, 0x11
        /*375e*/ 	.short	(.L_2374 - .L_2373)
	.align		4
.L_2373:
        /*3760*/ 	.word	index@($_ZN7cutlass13device_kernelIN5flash19enable_sm80_to_sm89INS1_16FlashAttnBwdSm80INS1_25CollectiveMainloopBwdSm80ILi2ELi2EN4cute5tupleIJNS5_1CILi128EEES8_NS7_ILi64EEEEEENS_6half_tEfNS_4arch4Sm80ELb1ELb0ELb1ELb0ELb0ELb0ELb0ELb0ELi2ELi4ELi4ELi4ELb0EEENS1_24CollectiveEpilogueBwdGQAISA_fSD_Li256ELb0ELb0EEENS1_25SingleTileBwdLPTSchedulerILb0ELi128ELb0EEEEEEEEEvNT_6ParamsE$_ZZN4cute4takeILi1ELi3ENS_5tupleIJNS1_IJNS_1CILi1EEENS2_ILi512EEEiEEENS2_ILi4096EEENS1_IJiiEEEEEEEEDaRKT1_ENKUlDpRKT_E_clIJS6_S7_EEEDaSF_)
        /*3764*/ 	.word	0x00000000


	//----- nvinfo : EIATTR_FRAME_SIZE
	.align		4
.L_2374:
        /*3768*/ 	.byte	0x04, 0x11
        /*376a*/ 	.short	(.L_2376 - .L_2375)
	.align		4
.L_2375:
        /*376c*/ 	.word	index@($_ZN7cutlass13device_kernelIN5flash19enable_sm80_to_sm89INS1_16FlashAttnBwdSm80INS1_25CollectiveMainloopBwdSm80ILi2ELi2EN4cute5tupleIJNS5_1CILi128EEES8_NS7_ILi64EEEEEENS_6half_tEfNS_4arch4Sm80ELb1ELb0ELb1ELb0ELb0ELb0ELb0ELb0ELi2ELi4ELi4ELi4ELb0EEENS1_24CollectiveEpilogueBwdGQAISA_fSD_Li256ELb0ELb0EEENS1_25SingleTileBwdLPTSchedulerILb0ELi128ELb0EEEEEEEEEvNT_6ParamsE$_ZZN4cute4takeILi1ELi3ENS_5tupleIJNS1_IJNS_1CILi1EEENS2_ILi512EEEiEEENS2_ILi4096EEENS1_IJNS1_IJiiEEENS2_ILi8192EEEEEEEEEEEDaRKT1_ENKUlDpRKT_E_clIJS6_S9_EEEDaSH_)
        /*3770*/ 	.word	0x00000000


	//----- nvinfo : EIATTR_FRAME_SIZE
	.align		4
.L_2376:
        /*3774*/ 	.byte	0x04, 0x11
        /*3776*/ 	.short	(.L_2378 - .L_2377)
	.align		4
.L_2377:
        /*3778*/ 	.word	index@($_ZN7cutlass13device_kernelIN5flash19enable_sm80_to_sm89INS1_16FlashAttnBwdSm80INS1_25CollectiveMainloopBwdSm80ILi2ELi2EN4cute5tupleIJNS5_1CILi128EEES8_NS7_ILi64EEEEEENS_6half_tEfNS_4arch4Sm80ELb1ELb0ELb1ELb0ELb0ELb0ELb0ELb0ELi2ELi4ELi4ELi4ELb0EEENS1_24CollectiveEpilogueBwdGQAISA_fSD_Li256ELb0ELb0EEENS1_25SingleTileBwdLPTSchedulerILb0ELi128ELb0EEEEEEEEEvNT_6ParamsE$_ZZN4cute4takeILi1ELi2ENS_5tupleIJNS1_IJNS_1CILi1EEENS2_ILi0EEEEEEiEEEEEDaRKT1_ENKUlDpRKT_E_clIJiEEEDaSD_)
        /*377c*/ 	.word	0x00000000


	//----- nvinfo : EIATTR_FRAME_SIZE
	.align		4
.L_2378:
        /*3780*/ 	.byte	0x04, 0x11
        /*3782*/ 	.short	(.L_2380 - .L_2379)
	.align		4
.L_2379:
        /*3784*/ 	.word	index@($_ZN7cutlass13device_kernelIN5flash19enable_sm80_to_sm89INS1_16FlashAttnBwdSm80INS1_25CollectiveMainloopBwdSm80ILi2ELi2EN4cute5tupleIJNS5_1CILi128EEES8_NS7_ILi64EEEEEENS_6half_tEfNS_4arch4Sm80ELb1ELb0ELb1ELb0ELb0ELb0ELb0ELb0ELi2ELi4ELi4ELi4ELb0EEENS1_24CollectiveEpilogueBwdGQAISA_fSD_Li256ELb0ELb0EEENS1_25SingleTileBwdLPTSchedulerILb0ELi128ELb0EEEEEEEEEvNT_6ParamsE$_ZZN4cute4diceINS_5tupleIJNS1_IJiNS1_IJiNS_1CILi0EEEEEEEEENS1_IJNS_10UnderscoreENS1_IJS6_S6_EEEEEEEEES9_EEDaRKT_RKT0_ENKUlRKT_RKT0_E_clIS5_S5_EEDaSI_SL_)
        /*3788*/ 	.word	0x00000000


	//----- nvinfo : EIATTR_FRAME_SIZE
	.align		4
.L_2380:
        /*378c*/ 	.byte	0x04, 0x11
        /*378e*/ 	.short	(.L_2382 - .L_2381)
	.align		4
.L_2381:
        /*3790*/ 	.word	index@($_ZN7cutlass13device_kernelIN5flash19enable_sm80_to_sm89INS1_16FlashAttnBwdSm80INS1_25CollectiveMainloopBwdSm80ILi2ELi2EN4cute5tupleIJNS5_1CILi128EEES8_NS7_ILi64EEEEEENS_6half_tEfNS_4arch4Sm80ELb1ELb0ELb1ELb0ELb0ELb0ELb0ELb0ELi2ELi4ELi4ELi4ELb0EEENS1_24CollectiveEpilogueBwdGQAISA_fSD_Li256ELb0ELb0EEENS1_25SingleTileBwdLPTSchedulerILb0ELi128ELb0EEEEEEEEEvNT_6ParamsE$_ZZN4cute16flatten_to_tupleINS_5tupleIJNS_1CILi4096EEENS1_IJiiEEEEEEEEDaRKT_ENKUlRKT_E_clIS4_EEDaSB_)
        /*3794*/ 	.word	0x00000000


	//----- nvinfo : EIATTR_FRAME_SIZE
	.align		4
.L_2382:
        /*3798*/ 	.byte	0x04, 0x11
        /*379a*/ 	.short	(.L_2384 - .L_2383)
	.align		4
.L_2383:
        /*379c*/ 	.word	index@($_ZN7cutlass13device_kernelIN5flash19enable_sm80_to_sm89INS1_16FlashAttnBwdSm80INS1_25CollectiveMainloopBwdSm80ILi2ELi2EN4cute5tupleIJNS5_1CILi128EEES8_NS7_ILi64EEEEEENS_6half_tEfNS_4arch4Sm80ELb1ELb0ELb1ELb0ELb0ELb0ELb0ELb0ELi2ELi4ELi4ELi4ELb0EEENS1_24CollectiveEpilogueBwdGQAISA_fSD_Li256ELb0ELb0EEENS1_25SingleTileBwdLPTSchedulerILb0ELi128ELb0EEEEEEEEEvNT_6ParamsE$_ZZN4cute16flatten_to_tupleINS_5tupleIJNS_1CILi4096EEENS1_IJNS1_IJiiEEENS2_ILi8192EEEEEEEEEEEDaRKT_ENKUlRKT_E_clIS6_EEDaSD_)
        /*37a0*/ 	.word	0x00000000


	//----- nvinfo : EIATTR_FRAME_SIZE
	.align		4
.L_2384:
        /*37a4*/ 	.byte	0x04, 0x11
        /*37a6*/ 	.short	(.L_2386 - .L_2385)
	.align		4
.L_2385:
        /*37a8*/ 	.word	index@($_ZN7cutlass13device_kernelIN5flash19enable_sm80_to_sm89INS1_16FlashAttnBwdSm80INS1_25CollectiveMainloopBwdSm80ILi2ELi2EN4cute5tupleIJNS5_1CILi128EEES8_NS7_ILi64EEEEEENS_6half_tEfNS_4arch4Sm80ELb1ELb0ELb1ELb0ELb0ELb0ELb0ELb0ELi2ELi4ELi4ELi4ELb0EEENS1_24CollectiveEpilogueBwdGQAISA_fSD_Li256ELb0ELb0EEENS1_25SingleTileBwdLPTSchedulerILb0ELi128ELb0EEEEEEEEEvNT_6ParamsE$_ZZN4cute16flatten_to_tupleINS_5tupleIJNS_1CILi1024EEENS1_IJiiEEEEEEEEDaRKT_ENKUlRKT_E_clIS4_EEDaSB_)
        /*37ac*/ 	.word	0x00000000


	//----- nvinfo : EIATTR_FRAME_SIZE
	.align		4
.L_2386:
        /*37b0*/ 	.byte	0x04, 0x11
        /*37b2*/ 	.short	(.L_2388 - .L_2387)
	.align		4
.L_2387:
        /*37b4*/ 	.word	index@($_ZN7cutlass13device_kernelIN5flash19enable_sm80_to_sm89INS1_16FlashAttnBwdSm80INS1_25CollectiveMainloopBwdSm80ILi2ELi2EN4cute5tupleIJNS5_1CILi128EEES8_NS7_ILi64EEEEEENS_6half_tEfNS_4arch4Sm80ELb1ELb0ELb1ELb0ELb0ELb0ELb0ELb0ELi2ELi4ELi4ELi4ELb0EEENS1_24CollectiveEpilogueBwdGQAISA_fSD_Li256ELb0ELb0EEENS1_25SingleTileBwdLPTSchedulerILb0ELi128ELb0EEEEEEEEEvNT_6ParamsE$_ZZN4cute16flatten_to_tupleINS_5tupleIJNS1_IJiiEEENS_1CILi1024EEEEEEEEDaRKT_ENKUlRKT_E_clIS2_EEDaSB_)
        /*37b8*/ 	.word	0x00000000


	//----- nvinfo : EIATTR_FRAME_SIZE
	.align		4
.L_2388:
        /*37bc*/ 	.byte	0x04, 0x11
        /*37be*/ 	.short	(.L_2390 - .L_2389)
	.align		4
.L_2389:
        /*37c0*/ 	.word	index@($_ZN7cutlass13device_kernelIN5flash19enable_sm80_to_sm89INS1_16FlashAttnBwdSm80INS1_25CollectiveMainloopBwdSm80ILi2ELi2EN4cute5tupleIJNS5_1CILi128EEES8_NS7_ILi64EEEEEENS_6half_tEfNS_4arch4Sm80ELb1ELb0ELb1ELb0ELb0ELb0ELb0ELb0ELi2ELi4ELi4ELi4ELb0EEENS1_24CollectiveEpilogueBwdGQAISA_fSD_Li256ELb0ELb0EEENS1_25SingleTileBwdLPTSchedulerILb0ELi128ELb0EEEEEEEEEvNT_6ParamsE$_ZZN4cute14logical_divideINS_5tupleIJNS1_IJNS_1CILi8EEENS2_ILi1EEEEEENS1_IJNS2_ILi2EEEEEEEEENS1_IJNS1_IJS4_NS2_ILi0EEEEEENS1_IJiEEEEEENS1_IJS5_NS_6LayoutIS4_S9_EEEEEEEDaRKNSD_IT_T0_EERKT1_ENKUlRKT_RKT0_E_clINSD_IS7_SB_EESE_EEDaSQ_ST_)
        /*37c4*/ 	.word	0x00000000


	//----- nvinfo : EIATTR_FRAME_SIZE
	.align		4
.L_2390:
        /*37c8*/ 	.byte	0x04, 0x11
        /*37ca*/ 	.short	(.L_2392 - .L_2391)
	.align		4
.L_2391:
        /*37cc*/ 	.word	index@($_ZN7cutlass13device_kernelIN5flash19enable_sm80_to_sm89INS1_16FlashAttnBwdSm80INS1_25CollectiveMainloopBwdSm80ILi2ELi2EN4cute5tupleIJNS5_1CILi128EEES8_NS7_ILi64EEEEEENS_6half_tEfNS_4arch4Sm80ELb1ELb0ELb1ELb0ELb0ELb0ELb0ELb0ELi2ELi4ELi4ELi4ELb0EEENS1_24CollectiveEpilogueBwdGQAISA_fSD_Li256ELb0ELb0EEENS1_25SingleTileBwdLPTSchedulerILb0ELi128ELb0EEEEEEEEEvNT_6ParamsE$_ZZN4cute13to_mixed_bitsINS_5tupleIJNS1_IJNS_1CILi4EEENS2_ILi8EEEEEES3_NS2_ILi1EEEEEENS1_IJNS1_IJNS2_ILi128EEENS2_ILi0EEEEEENS2_ILi16EEES9_EEENS1_IJNS1_IJiiEEEiS9_EEEEEDaRKT_RKT0_RKT1_ENKUlRKT_RKT0_RKT1_E_clIS5_SA_SD_EEDaSQ_ST_SW_)
        /*37d0*/ 	.word	0x00000000


	//----- nvinfo : EIATTR_FRAME_SIZE
	.align		4
.L_2392:
        /*37d4*/ 	.byte	0x04, 0x11
        /*37d6*/ 	.short	(.L_2394 - .L_2393)
	.align		4
.L_2393:
        /*37d8*/ 	.word	index@($_ZN7cutlass13device_kernelIN5flash19enable_sm80_to_sm89INS1_16FlashAttnBwdSm80INS1_25CollectiveMainloopBwdSm80ILi2ELi2EN4cute5tupleIJNS5_1CILi128EEES8_NS7_ILi64EEEEEENS_6half_tEfNS_4arch4Sm80ELb1ELb0ELb1ELb0ELb0ELb0ELb0ELb0ELi2ELi4ELi4ELi4ELb0EEENS1_24CollectiveEpilogueBwdGQAISA_fSD_Li256ELb0ELb0EEENS1_25SingleTileBwdLPTSchedulerILb0ELi128ELb0EEEEEEEEEvNT_6ParamsE$_ZZN4cute13to_mixed_bitsINS_5tupleIJNS1_IJNS_1CILi4EEENS2_ILi8EEEEEES3_NS2_ILi1EEEEEENS1_IJNS1_IJNS2_ILi128EEENS2_ILi0EEEEEENS2_ILi16EEES9_EEENS1_IJNS1_IJiiEEEiS9_EEEEEDaRKT_RKT0_RKT1_ENKUlRKT_RKT0_RKT1_E_clIS3_SB_iEEDaSQ_ST_SW_)
        /*37dc*/ 	.word	0x00000000


	//----- nvinfo : EIATTR_FRAME_SIZE
	.align		4
.L_2394:
        /*37e0*/ 	.byte	0x04, 0x11
        /*37e2*/ 	.short	(.L_2396 - .L_2395)
	.align		4
.L_2395:
        /*37e4*/ 	.word	index@($_ZN7cutlass13device_kernelIN5flash19enable_sm80_to_sm89INS1_16FlashAttnBwdSm80INS1_25CollectiveMainloopBwdSm80ILi2ELi2EN4cute5tupleIJNS5_1CILi128EEES8_NS7_ILi64EEEEEENS_6half_tEfNS_4arch4Sm80ELb1ELb0ELb1ELb0ELb0ELb0ELb0ELb0ELi2ELi4ELi4ELi4ELb0EEENS1_24CollectiveEpilogueBwdGQAISA_fSD_Li256ELb0ELb0EEENS1_25SingleTileBwdLPTSchedulerILb0ELi128ELb0EEEEEEEEEvNT_6ParamsE$_ZZN4cute13to_mixed_bitsINS_5tupleIJNS1_IJNS_1CILi4EEENS2_ILi8EEEEEES3_NS2_ILi1EEEEEENS1_IJNS1_IJNS2_ILi128EEENS2_ILi0EEEEEENS2_ILi16EEES9_EEENS1_IJNS1_IJiiEEEiS9_EEEEEDaRKT_RKT0_RKT1_ENKUlDpRKT_E_clIJNS_9MixedBitsILj0ELj384EEENSU_ILj0ELj48EEENS2_ILj0EEEEEEDaSR_)
        /*37e8*/ 	.word	0x00000000


	//----- nvinfo : EIATTR_FRAME_SIZE
	.align		4
.L_2396:
        /*37ec*/ 	.byte	0x04, 0x11
        /*37ee*/ 	.short	(.L_2398 - .L_2397)
	.align		4
.L_2397:
        /*37f0*/ 	.word	index@($_ZN7cutlass13device_kernelIN5flash19enable_sm80_to_sm89INS1_16FlashAttnBwdSm80INS1_25CollectiveMainloopBwdSm80ILi2ELi2EN4cute5tupleIJNS5_1CILi128EEES8_NS7_ILi64EEEEEENS_6half_tEfNS_4arch4Sm80ELb1ELb0ELb1ELb0ELb0ELb0ELb0ELb0ELi2ELi4ELi4ELi4ELb0EEENS1_24CollectiveEpilogueBwdGQAISA_fSD_Li256ELb0ELb0EEENS1_25SingleTileBwdLPTSchedulerILb0ELi128ELb0EEEEEEEEEvNT_6ParamsE$_ZZN4cute13to_mixed_bitsINS_5tupleIJNS1_IJNS_1CILi4EEENS2_ILi8EEEEEES3_NS2_ILi1EEEEEENS1_IJNS1_IJNS2_ILi0EEENS2_ILi64EEEEEES8_S8_EEENS1_IJNS1_IJiiEEEiS8_EEEEEDaRKT_RKT0_RKT1_ENKUlRKT_RKT0_RKT1_E_clIS5_SA_SC_EEDaSP_SS_SV_)
        /*37f4*/ 	.word	0x00000000


	//----- nvinfo : EIATTR_FRAME_SIZE
	.align		4
.L_2398:
        /*37f8*/ 	.byte	0x04, 0x11
        /*37fa*/ 	.short	(.L_2400 - .L_2399)
	.align		4
.L_2399:
        /*37fc*/ 	.word	index@($_ZN7cutlass13device_kernelIN5flash19enable_sm80_to_sm89INS1_16FlashAttnBwdSm80INS1_25CollectiveMainloopBwdSm80ILi2ELi2EN4cute5tupleIJNS5_1CILi128EEES8_NS7_ILi64EEEEEENS_6half_tEfNS_4arch4Sm80ELb1ELb0ELb1ELb0ELb0ELb0ELb0ELb0ELi2ELi4ELi4ELi4ELb0EEENS1_24CollectiveEpilogueBwdGQAISA_fSD_Li256ELb0ELb0EEENS1_25SingleTileBwdLPTSchedulerILb0ELi128ELb0EEEEEEEEEvNT_6ParamsE$_ZZN4cute13to_mixed_bitsINS_5tupleIJNS1_IJNS_1CILi4EEENS2_ILi8EEEEEES3_NS2_ILi1EEEEEENS1_IJNS1_IJNS2_ILi0EEENS2_ILi64EEEEEES8_S8_EEENS1_IJNS1_IJiiEEEiS8_EEEEEDaRKT_RKT0_RKT1_ENKUlDpRKT_E_clIJNS_9MixedBitsILj0ELj448EEENS2_ILj0EEESV_EEEDaSQ_)
        /*3800*/ 	.word	0x00000000


	//----- nvinfo : EIATTR_FRAME_SIZE
	.align		4
.L_2400:
        /*3804*/ 	.byte	0x04, 0x11
        /*3806*/ 	.short	(.L_2402 - .L_2401)
	.align		4
.L_2401:
        /*3808*/ 	.word	index@($_ZN7cutlass13device_kernelIN5flash19enable_sm80_to_sm89INS1_16FlashAttnBwdSm80INS1_25CollectiveMainloopBwdSm80ILi2ELi2EN4cute5tupleIJNS5_1CILi128EEES8_NS7_ILi64EEEEEENS_6half_tEfNS_4arch4Sm80ELb1ELb0ELb1ELb0ELb0ELb0ELb0ELb0ELi2ELi4ELi4ELi4ELb0EEENS1_24CollectiveEpilogueBwdGQAISA_fSD_Li256ELb0ELb0EEENS1_25SingleTileBwdLPTSchedulerILb0ELi128ELb0EEEEEEEEEvNT_6ParamsE$_ZZN4cute13to_mixed_bitsINS_5tupleIJNS1_IJNS_1CILi4EEENS2_ILi8EEEEEENS2_ILi2EEENS2_ILi1EEEEEENS1_IJNS1_IJNS2_ILi128EEENS2_ILi0EEEEEES4_SA_EEENS1_IJNS1_IJiiEEEiSA_EEEEEDaRKT_RKT0_RKT1_ENKUlRKT_RKT0_RKT1_E_clIS6_S4_iEEDaSQ_ST_SW_)
        /*380c*/ 	.word	0x00000000


	//----- nvinfo : EIATTR_FRAME_SIZE
	.align		4
.L_2402:
        /*3810*/ 	.byte	0x04, 0x11
        /*3812*/ 	.short	(.L_2404 - .L_2403)
	.align		4
.L_2403:
        /*3814*/ 	.word	index@($_ZN7cutlass13device_kernelIN5flash19enable_sm80_to_sm89INS1_16FlashAttnBwdSm80INS1_25CollectiveMainloopBwdSm80ILi2ELi2EN4cute5tupleIJNS5_1CILi128EEES8_NS7_ILi64EEEEEENS_6half_tEfNS_4arch4Sm80ELb1ELb0ELb1ELb0ELb0ELb0ELb0ELb0ELi2ELi4ELi4ELi4ELb0EEENS1_24CollectiveEpilogueBwdGQAISA_fSD_Li256ELb0ELb0EEENS1_25SingleTileBwdLPTSchedulerILb0ELi128ELb0EEEEEEEEEvNT_6ParamsE$_ZZN4cute13to_mixed_bitsINS_5tupleIJNS1_IJNS_1CILi4EEENS2_ILi8EEEEEENS2_ILi2EEENS2_ILi1EEEEEENS1_IJNS1_IJNS2_ILi128EEENS2_ILi0EEEEEES4_SA_EEENS1_IJNS1_IJiiEEEiSA_EEEEEDaRKT_RKT0_RKT1_ENKUlRKT_RKT0_RKT1_E_clIS5_SB_SD_EEDaSQ_ST_SW_)
        /*3818*/ 	.word	0x00000000


	//----- nvinfo : EIATTR_FRAME_SIZE
	.align		4
.L_2404:
        /*381c*/ 	.byte	0x04, 0x11
        /*381e*/ 	.short	(.L_2406 - .L_2405)
	.align		4
.L_2405:
        /*3820*/ 	.word	index@($_ZN7cutlass13device_kernelIN5flash19enable_sm80_to_sm89INS1_16FlashAttnBwdSm80INS1_25CollectiveMainloopBwdSm80ILi2ELi2EN4cute5tupleIJNS5_1CILi128EEES8_NS7_ILi64EEEEEENS_6half_tEfNS_4arch4Sm80ELb1ELb0ELb1ELb0ELb0ELb0ELb0ELb0ELi2ELi4ELi4ELi4ELb0EEENS1_24CollectiveEpilogueBwdGQAISA_fSD_Li256ELb0ELb0EEENS1_25SingleTileBwdLPTSchedulerILb0ELi128ELb0EEEEEEEEEvNT_6ParamsE$_ZZN4cute13to_mixed_bitsINS_5tupleIJNS1_IJNS_1CILi4EEENS2_ILi8EEEEEENS2_ILi2EEENS2_ILi1EEEEEENS1_IJNS1_IJNS2_ILi128EEENS2_ILi0EEEEEES4_SA_EEENS1_IJNS1_IJiiEEEiSA_EEEEEDaRKT_RKT0_RKT1_ENKUlDpRKT_E_clIJNS_9MixedBitsILj0ELj384EEENSU_ILj0ELj8EEENS2_ILj0EEEEEEDaSR_)
        /*3824*/ 	.word	0x00000000


	//----- nvinfo : EIATTR_FRAME_SIZE
	.align		4
.L_2406:
        /*3828*/ 	.byte	0x04, 0x11
        /*382a*/ 	.short	(.L_2408 - .L_2407)
	.align		4
.L_2407:
        /*382c*/ 	.word	index@($_ZN7cutlass13device_kernelIN5flash19enable_sm80_to_sm89INS1_16FlashAttnBwdSm80INS1_25CollectiveMainloopBwdSm80ILi2ELi2EN4cute5tupleIJNS5_1CILi128EEES8_NS7_ILi64EEEEEENS_6half_tEfNS_4arch4Sm80ELb1ELb0ELb1ELb0ELb0ELb0ELb0ELb0ELi2ELi4ELi4ELi4ELb0EEENS1_24CollectiveEpilogueBwdGQAISA_fSD_Li256ELb0ELb0EEENS1_25SingleTileBwdLPTSchedulerILb0ELi128ELb0EEEEEEEEEvNT_6ParamsE$_ZZN4cute13to_mixed_bitsINS_5tupleIJNS1_IJNS_1CILi4EEENS2_ILi8EEEEEENS2_ILi2EEENS2_ILi1EEEEEENS1_IJNS1_IJNS2_ILi0EEENS2_ILi64EEEEEES9_S9_EEENS1_IJNS1_IJiiEEEiS9_EEEEEDaRKT_RKT0_RKT1_ENKUlRKT_RKT0_RKT1_E_clIS5_SB_SD_EEDaSQ_ST_SW_)
        /*3830*/ 	.word	0x00000000


	//----- nvinfo : EIATTR_FRAME_SIZE
	.align		4
.L_2408:
        /*3834*/ 	.byte	0x04, 0x11
        /*3836*/ 	.short	(.L_2410 - .L_2409)
	.align		4
.L_2409:
        /*3838*/ 	.word	index@($_ZN7cutlass13device_kernelIN5flash19enable_sm80_to_sm89INS1_16FlashAttnBwdSm80INS1_25CollectiveMainloopBwdSm80ILi2ELi2EN4cute5tupleIJNS5_1CILi128EEES8_NS7_ILi64EEEEEENS_6half_tEfNS_4arch4Sm80ELb1ELb0ELb1ELb0ELb0ELb0ELb0ELb0ELi2ELi4ELi4ELi4ELb0EEENS1_24CollectiveEpilogueBwdGQAISA_fSD_Li256ELb0ELb0EEENS1_25SingleTileBwdLPTSchedulerILb0ELi128ELb0EEEEEEEEEvNT_6ParamsE$_ZZN4cute13to_mixed_bitsINS_5tupleIJNS1_IJNS_1CILi4EEENS2_ILi8EEEEEENS2_ILi2EEENS2_ILi1EEEEEENS1_IJNS1_IJNS2_ILi0EEENS2_ILi64EEEEEES9_S9_EEENS1_IJNS1_IJiiEEEiS9_EEEEEDaRKT_RKT0_RKT1_ENKUlDpRKT_E_clIJNS_9MixedBitsILj0ELj448EEENS2_ILj0EEESW_EEEDaSR_)
        /*383c*/ 	.word	0x00000000


	//----- nvinfo : EIATTR_FRAME_SIZE
	.align		4
.L_2410:
        /*3840*/ 	.byte	0x04, 0x11
        /*3842*/ 	.short	(.L_2412 - .L_2411)
	.align		4
.L_2411:
        /*3844*/ 	.word	index@($_ZN7cutlass13device_kernelIN5flash19enable_sm80_to_sm89INS1_16FlashAttnBwdSm80INS1_25CollectiveMainloopBwdSm80ILi2ELi2EN4cute5tupleIJNS5_1CILi128EEES8_NS7_ILi64EEEEEENS_6half_tEfNS_4arch4Sm80ELb1ELb0ELb1ELb0ELb0ELb0ELb0ELb0ELi2ELi4ELi4ELi4ELb0EEENS1_24CollectiveEpilogueBwdGQAISA_fSD_Li256ELb0ELb0EEENS1_25SingleTileBwdLPTSchedulerILb0ELi128ELb0EEEEEEEEEvNT_6ParamsE$_ZZN4cute12filter_tupleINS_5tupleIJNS_1CILi4096EEENS1_IJiiEEEEEEZNS_16flatten_to_tupleIS5_EEDaRKT_EUlRKT_E_EEDaS9_OT0_ENKUlDpSC_E_clIJNS1_IJS3_EEES4_EEEDaSG_)
        /*3848*/ 	.word	0x00000000


	//----- nvinfo : EIATTR_FRAME_SIZE
	.align		4
.L_2412:
        /*384c*/ 	.byte	0x04, 0x11
        /*384e*/ 	.short	(.L_2414 - .L_2413)
	.align		4
.L_2413:
        /*3850*/ 	.word	index@($_ZN7cutlass13device_kernelIN5flash19enable_sm80_to_sm89INS1_16FlashAttnBwdSm80INS1_25CollectiveMainloopBwdSm80ILi2ELi2EN4cute5tupleIJNS5_1CILi128EEES8_NS7_ILi64EEEEEENS_6half_tEfNS_4arch4Sm80ELb1ELb0ELb1ELb0ELb0ELb0ELb0ELb0ELi2ELi4ELi4ELi4ELb0EEENS1_24CollectiveEpilogueBwdGQAISA_fSD_Li256ELb0ELb0EEENS1_25SingleTileBwdLPTSchedulerILb0ELi128ELb0EEEEEEEEEvNT_6ParamsE$_ZZN4cute12filter_tupleINS_5tupleIJNS_1CILi4096EEENS1_IJNS1_IJiiEEENS2_ILi8192EEEEEEEEEZNS_16flatten_to_tupleIS7_EEDaRKT_EUlRKT_E_EEDaSB_OT0_ENKUlDpSE_E_clIJNS1_IJS3_EEENS1_IJiiS5_EEEEEEDaSI_)
        /*3854*/ 	.word	0x00000000


	//----- nvinfo : EIATTR_FRAME_SIZE
	.align		4
.L_2414:
        /*3858*/ 	.byte	0x04, 0x11
        /*385a*/ 	.short	(.L_2416 - .L_2415)
	.align		4
.L_2415:
        /*385c*/ 	.word	index@($_ZN7cutlass13device_kernelIN5flash19enable_sm80_to_sm89INS1_16FlashAttnBwdSm80INS1_25CollectiveMainloopBwdSm80ILi2ELi2EN4cute5tupleIJNS5_1CILi128EEES8_NS7_ILi64EEEEEENS_6half_tEfNS_4arch4Sm80ELb1ELb0ELb1ELb0ELb0ELb0ELb0ELb0ELi2ELi4ELi4ELi4ELb0EEENS1_24CollectiveEpilogueBwdGQAISA_fSD_Li256ELb0ELb0EEENS1_25SingleTileBwdLPTSchedulerILb0ELi128ELb0EEEEEEEEEvNT_6ParamsE$_ZZN4cute12filter_tupleINS_5tupleIJNS_1CILi1EEENS1_IJiiiEEENS2_ILi64EEENS1_IJNS2_ILi72EEENS2_ILi144EEENS2_ILi288EEEEEENS2_ILi512EEEEEEZNS_7flattenISB_EEDaRKT_EUlRKT_E_EEDaSF_OT0_ENKUlDpSI_E_clIJNS1_IJS3_EEES4_NS1_IJS5_EEES9_NS1_IJSA_EEEEEEDaSM_)
        /*3860*/ 	.word	0x00000000


	//----- nvinfo : EIATTR_FRAME_SIZE
	.align		4
.L_2416:
        /*3864*/ 	.byte	0x04, 0x11
        /*3866*/ 	.short	(.L_2418 - .L_2417)
	.align		4
.L_2417:
        /*3868*/ 	.word	index@($_ZN7cutlass13device_kernelIN5flash19enable_sm80_to_sm89INS1_16FlashAttnBwdSm80INS1_25CollectiveMainloopBwdSm80ILi2ELi2EN4cute5tupleIJNS5_1CILi128EEES8_NS7_ILi64EEEEEENS_6half_tEfNS_4arch4Sm80ELb1ELb0ELb1ELb0ELb0ELb0ELb0ELb0ELi2ELi4ELi4ELi4ELb0EEENS1_24CollectiveEpilogueBwdGQAISA_fSD_Li256ELb0ELb0EEENS1_25SingleTileBwdLPTSchedulerILb0ELi128ELb0EEEEEEEEEvNT_6ParamsE$_ZZN4cute12filter_tupleINS_5tupleIJNS_1CILi1EEENS1_IJNS2_ILi8EEEiiEEENS2_ILi64EEENS1_IJiNS2_ILi144EEENS2_ILi288EEEEEENS2_ILi512EEEEEEZNS_7flattenISB_EEDaRKT_EUlRKT_E_EEDaSF_OT0_ENKUlDpSI_E_clIJNS1_IJS3_EEES5_NS1_IJS6_EEES9_NS1_IJSA_EEEEEEDaSM_)
        /*386c*/ 	.word	0x00000000


	//----- nvinfo : EIATTR_FRAME_SIZE
	.align		4
.L_2418:
        /*3870*/ 	.byte	0x04, 0x11
        /*3872*/ 	.short	(.L_2420 - .L_2419)
	.align		4
.L_2419:
        /*3874*/ 	.word	index@($_ZN7cutlass13device_kernelIN5flash19enable_sm80_to_sm89INS1_16FlashAttnBwdSm80INS1_25CollectiveMainloopBwdSm80ILi2ELi2EN4cute5tupleIJNS5_1CILi128EEES8_NS7_ILi64EEEEEENS_6half_tEfNS_4arch4Sm80ELb1ELb0ELb1ELb0ELb0ELb0ELb0ELb0ELi2ELi4ELi4ELi4ELb0EEENS1_24CollectiveEpilogueBwdGQAISA_fSD_Li256ELb0ELb0EEENS1_25SingleTileBwdLPTSchedulerILb0ELi128ELb0EEEEEEEEEvNT_6ParamsE$_ZZN4cute12filter_tupleINS_5tupleIJNS_1CILi1024EEENS1_IJiiEEEEEEZNS_16flatten_to_tupleIS5_EEDaRKT_EUlRKT_E_EEDaS9_OT0_ENKUlDpSC_E_clIJNS1_IJS3_EEES4_EEEDaSG_)
        /*3878*/ 	.word	0x00000000


	//----- nvinfo : EIATTR_FRAME_SIZE
	.align		4
.L_2420:
        /*387c*/ 	.byte	0x04, 0x11
        /*387e*/ 	.short	(.L_2422 - .L_2421)
	.align		4
.L_2421:
        /*3880*/ 	.word	index@($_ZN7cutlass13device_kernelIN5flash19enable_sm80_to_sm89INS1_16FlashAttnBwdSm80INS1_25CollectiveMainloopBwdSm80ILi2ELi2EN4cute5tupleIJNS5_1CILi128EEES8_NS7_ILi64EEEEEENS_6half_tEfNS_4arch4Sm80ELb1ELb0ELb1ELb0ELb0ELb0ELb0ELb0ELi2ELi4ELi4ELi4ELb0EEENS1_24CollectiveEpilogueBwdGQAISA_fSD_Li256ELb0ELb0EEENS1_25SingleTileBwdLPTSchedulerILb0ELi128ELb0EEEEEEEEEvNT_6ParamsE$_ZZN4cute12filter_tupleINS_5tupleIJNS_10UnderscoreES2_iEEENS1_IJNS1_IJNS_1CILi1EEENS4_ILi0EEEEEEiNS4_ILi1024EEEEEEZNS_5sliceIS3_S9_EEDaRKT_RKT0_EUlRKT_RKT0_E_EEDaSD_SG_OT1_ENKUlDpSJ_E_clIJNS1_IJS7_EEENS1_IJiEEENS1_IJEEEEEEDaSQ_)
        /*3884*/ 	.word	0x00000000


	//----- nvinfo : EIATTR_FRAME_SIZE
	.align		4
.L_2422:
        /*3888*/ 	.byte	0x04, 0x11
        /*388a*/ 	.short	(.L_2424 - .L_2423)
	.align		4
.L_2423:
        /*388c*/ 	.word	index@($_ZN7cutlass13device_kernelIN5flash19enable_sm80_to_sm89INS1_16FlashAttnBwdSm80INS1_25CollectiveMainloopBwdSm80ILi2ELi2EN4cute5tupleIJNS5_1CILi128EEES8_NS7_ILi64EEEEEENS_6half_tEfNS_4arch4Sm80ELb1ELb0ELb1ELb0ELb0ELb0ELb0ELb0ELi2ELi4ELi4ELi4ELb0EEENS1_24CollectiveEpilogueBwdGQAISA_fSD_Li256ELb0ELb0EEENS1_25SingleTileBwdLPTSchedulerILb0ELi128ELb0EEEEEEEEEvNT_6ParamsE$_ZZN4cute12filter_tupleINS_5tupleIJNS_10UnderscoreES2_S2_iEEENS1_IJNS1_IJNS_1CILi1EEENS4_ILi0EEEEEEiNS4_ILi1024EEENS4_ILi8192EEEEEEZNS_5sliceIS3_SA_EEDaRKT_RKT0_EUlRKT_RKT0_E_EEDaSE_SH_OT1_ENKUlDpSK_E_clIJNS1_IJS7_EEENS1_IJiEEENS1_IJS8_EEENS1_IJEEEEEEDaSR_)
        /*3890*/ 	.word	0x00000000


	//----- nvinfo : EIATTR_FRAME_SIZE
	.align		4
.L_2424:
        /*3894*/ 	.byte	0x04, 0x11
        /*3896*/ 	.short	(.L_2426 - .L_2425)
	.align		4
.L_2425:
        /*3898*/ 	.word	index@($_ZN7cutlass13device_kernelIN5flash19enable_sm80_to_sm89INS1_16FlashAttnBwdSm80INS1_25CollectiveMainloopBwdSm80ILi2ELi2EN4cute5tupleIJNS5_1CILi128EEES8_NS7_ILi64EEEEEENS_6half_tEfNS_4arch4Sm80ELb1ELb0ELb1ELb0ELb0ELb0ELb0ELb0ELi2ELi4ELi4ELi4ELb0EEENS1_24CollectiveEpilogueBwdGQAISA_fSD_Li256ELb0ELb0EEENS1_25SingleTileBwdLPTSchedulerILb0ELi128ELb0EEEEEEEEEvNT_6ParamsE$_ZZN4cute12filter_tupleINS_5tupleIJNS_10UnderscoreES2_S2_iEEENS1_IJNS1_IJNS_1CILi1EEENS4_ILi0EEEEEENS4_ILi4096EEENS1_IJiiEEENS1_IJS6_NS4_ILi8192EEEEEEEEEZNS_5sliceIS3_SC_EEDaRKT_RKT0_EUlRKT_RKT0_E_EEDaSG_SJ_OT1_ENKUlDpSM_E_clIJNS1_IJS7_EEENS1_IJS8_EEENS1_IJS9_EEENS1_IJEEEEEEDaST_)
        /*389c*/ 	.word	0x00000000


	//----- nvinfo : EIATTR_FRAME_SIZE
	.align		4
.L_2426:
        /*38a0*/ 	.byte	0x04, 0x11
        /*38a2*/ 	.short	(.L_2428 - .L_2427)
	.align		4
.L_2427:
        /*38a4*/ 	.word	index@($_ZN7cutlass13device_kernelIN5flash19enable_sm80_to_sm89INS1_16FlashAttnBwdSm80INS1_25CollectiveMainloopBwdSm80ILi2ELi2EN4cute5tupleIJNS5_1CILi128EEES8_NS7_ILi64EEEEEENS_6half_tEfNS_4arch4Sm80ELb1ELb0ELb1ELb0ELb0ELb0ELb0ELb0ELi2ELi4ELi4ELi4ELb0EEENS1_24CollectiveEpilogueBwdGQAISA_fSD_Li256ELb0ELb0EEENS1_25SingleTileBwdLPTSchedulerILb0ELi128ELb0EEEEEEEEEvNT_6ParamsE$_ZZN4cute12filter_tupleINS_5tupleIJNS_10UnderscoreES2_NS_1CILi0EEEEEENS1_IJNS1_IJNS3_ILi1EEES4_EEEiNS3_ILi1024EEEEEEZNS_5sliceIS5_S9_EEDaRKT_RKT0_EUlRKT_RKT0_E_EEDaSD_SG_OT1_ENKUlDpSJ_E_clIJNS1_IJS7_EEENS1_IJiEEENS1_IJEEEEEEDaSQ_)
        /*38a8*/ 	.word	0x00000000


	//----- nvinfo : EIATTR_FRAME_SIZE
	.align		4
.L_2428:
        /*38ac*/ 	.byte	0x04, 0x11
        /*38ae*/ 	.short	(.L_2430 - .L_2429)
	.align		4
.L_2429:
        /*38b0*/ 	.word	index@($_ZN7cutlass13device_kernelIN5flash19enable_sm80_to_sm89INS1_16FlashAttnBwdSm80INS1_25CollectiveMainloopBwdSm80ILi2ELi2EN4cute5tupleIJNS5_1CILi128EEES8_NS7_ILi64EEEEEENS_6half_tEfNS_4arch4Sm80ELb1ELb0ELb1ELb0ELb0ELb0ELb0ELb0ELi2ELi4ELi4ELi4ELb0EEENS1_24CollectiveEpilogueBwdGQAISA_fSD_Li256ELb0ELb0EEENS1_25SingleTileBwdLPTSchedulerILb0ELi128ELb0EEEEEEEEEvNT_6ParamsE$_ZZN4cute12filter_tupleINS_5tupleIJNS1_IJiiEEENS_1CILi1024EEEEEEZNS_16flatten_to_tupleIS5_EEDaRKT_EUlRKT_E_EEDaS9_OT0_ENKUlDpSC_E_clIJS2_NS1_IJS4_EEEEEEDaSG_)
        /*38b4*/ 	.word	0x00000000


	//----- nvinfo : EIATTR_FRAME_SIZE
	.align		4
.L_2430:
        /*38b8*/ 	.byte	0x04, 0x11
        /*38ba*/ 	.short	(.L_2432 - .L_2431)
	.align		4
.L_2431:
        /*38bc*/ 	.word	index@($_ZN7cutlass13device_kernelIN5flash19enable_sm80_to_sm89INS1_16FlashAttnBwdSm80INS1_25CollectiveMainloopBwdSm80ILi2ELi2EN4cute5tupleIJNS5_1CILi128EEES8_NS7_ILi64EEEEEENS_6half_tEfNS_4arch4Sm80ELb1ELb0ELb1ELb0ELb0ELb0ELb0ELb0ELi2ELi4ELi4ELi4ELb0EEENS1_24CollectiveEpilogueBwdGQAISA_fSD_Li256ELb0ELb0EEENS1_25SingleTileBwdLPTSchedulerILb0ELi128ELb0EEEEEEEEEvNT_6ParamsE$_ZZN4cute12filter_tupleINS_5tupleIJNS1_IJiNS1_IJiNS_1CILi0EEEEEEEEENS1_IJNS_10UnderscoreENS1_IJS6_S6_EEEEEEEEES9_ZNS_4diceIS9_S9_EEDaRKT_RKT0_EUlRKT_RKT0_E_EEDaSD_SG_OT1_ENKUlDpSJ_E_clIJNS1_IJiiS3_EEENS1_IJEEEEEEDaSQ_)
        /*38c0*/ 	.word	0x00000000


	//----- nvinfo : EIATTR_FRAME_SIZE
	.align		4
.L_2432:
        /*38c4*/ 	.byte	0x04, 0x11
        /*38c6*/ 	.short	(.L_2434 - .L_2433)
	.align		4
.L_2433:
        /*38c8*/ 	.word	index@($_ZN7cutlass13device_kernelIN5flash19enable_sm80_to_sm89INS1_16FlashAttnBwdSm80INS1_25CollectiveMainloopBwdSm80ILi2ELi2EN4cute5tupleIJNS5_1CILi128EEES8_NS7_ILi64EEEEEENS_6half_tEfNS_4arch4Sm80ELb1ELb0ELb1ELb0ELb0ELb0ELb0ELb0ELi2ELi4ELi4ELi4ELb0EEENS1_24CollectiveEpilogueBwdGQAISA_fSD_Li256ELb0ELb0EEENS1_25SingleTileBwdLPTSchedulerILb0ELi128ELb0EEEEEEEEEvNT_6ParamsE$_ZZN4cute12filter_tupleINS_5tupleIJNS1_IJNS_1CILi0EEENS1_IJNS2_ILi1EEENS2_ILi512EEEiEEEEEENS2_ILi4096EEENS1_IJiNS2_ILi8192EEEEEEEEEZNS_7flattenISB_EEDaRKT_EUlRKT_E_EEDaSF_OT0_ENKUlDpSI_E_clIJNS1_IJS3_S4_S5_iEEENS1_IJS8_EEESA_EEEDaSM_)
        /*38cc*/ 	.word	0x00000000


	//----- nvinfo : EIATTR_FRAME_SIZE
	.align		4
.L_2434:
        /*38d0*/ 	.byte	0x04, 0x11
        /*38d2*/ 	.short	(.L_2436 - .L_2435)
	.align		4
.L_2435:
        /*38d4*/ 	.word	index@($_ZN7cutlass13device_kernelIN5flash19enable_sm80_to_sm89INS1_16FlashAttnBwdSm80INS1_25CollectiveMainloopBwdSm80ILi2ELi2EN4cute5tupleIJNS5_1CILi128EEES8_NS7_ILi64EEEEEENS_6half_tEfNS_4arch4Sm80ELb1ELb0ELb1ELb0ELb0ELb0ELb0ELb0ELi2ELi4ELi4ELi4ELb0EEENS1_24CollectiveEpilogueBwdGQAISA_fSD_Li256ELb0ELb0EEENS1_25SingleTileBwdLPTSchedulerILb0ELi128ELb0EEEEEEEEEvNT_6ParamsE$_ZZN4cute12filter_tupleINS_5tupleIJNS1_IJNS_10UnderscoreENS_1CILi0EEEEEENS1_IJS4_S2_EEEEEENS1_IJNS1_IJNS1_IJNS3_ILi1EEES4_EEES4_EEENS1_IJNS1_IJS4_S4_EEEiEEEEEEZNS_5sliceIS7_SD_EEDaRKT_RKT0_EUlRKT_RKT0_E_EEDaSH_SK_OT1_ENKUlDpSN_E_clIJNS1_IJS9_EEENS1_IJiEEEEEEDaSU_)
        /*38d8*/ 	.word	0x00000000


	//----- nvinfo : EIATTR_FRAME_SIZE
	.align		4
.L_2436:
        /*38dc*/ 	.byte	0x04, 0x11
        /*38de*/ 	.short	(.L_2438 - .L_2437)
	.align		4
.L_2437:
        /*38e0*/ 	.word	index@($_ZN7cutlass13device_kernelIN5flash19enable_sm80_to_sm89INS1_16FlashAttnBwdSm80INS1_25CollectiveMainloopBwdSm80ILi2ELi2EN4cute5tupleIJNS5_1CILi128EEES8_NS7_ILi64EEEEEENS_6half_tEfNS_4arch4Sm80ELb1ELb0ELb1ELb0ELb0ELb0ELb0ELb0ELi2ELi4ELi4ELi4ELb0EEENS1_24CollectiveEpilogueBwdGQAISA_fSD_Li256ELb0ELb0EEENS1_25SingleTileBwdLPTSchedulerILb0ELi128ELb0EEEEEEEEEvNT_6ParamsE$_ZN7__half2aSEOKS_)
        /*38e4*/ 	.word	0x00000000


	//----- nvinfo : EIATTR_FRAME_SIZE
	.align		4
.L_2438:
        /*38e8*/ 	.byte	0x04, 0x11
        /*38ea*/ 	.short	(.L_2440 - .L_2439)
	.align		4
.L_2439:
        /*38ec*/ 	.word	index@($_ZN7cutlass13device_kernelIN5flash19enable_sm80_to_sm89INS1_16FlashAttnBwdSm80INS1_25CollectiveMainloopBwdSm80ILi2ELi2EN4cute5tupleIJNS5_1CILi128EEES8_NS7_ILi64EEEEEENS_6half_tEfNS_4arch4Sm80ELb1ELb0ELb1ELb0ELb0ELb0ELb0ELb0ELi2ELi4ELi4ELi4ELb0EEENS1_24CollectiveEpilogueBwdGQAISA_fSD_Li256ELb0ELb0EEENS1_25SingleTileBwdLPTSchedulerILb0ELi128ELb0EEEEEEEEEvNT_6ParamsE$_ZN73_INTERNAL_e48e4f46_37_flash_bwd_hdim64_fp16_softcap_sm80_cu_3fbc093a_281817__float22half2_rnE6float2)
        /*38f0*/ 	.word	0x00000000


	//----- nvinfo : EIATTR_FRAME_SIZE
	.align		4
.L_2440:
        /*38f4*/ 	.byte	0x04, 0x11
        /*38f6*/ 	.short	(.L_2442 - .L_2441)
	.align		4
.L_2441:
        /*38f8*/ 	.word	index@($_ZN7cutlass13device_kernelIN5flash19enable_sm80_to_sm89INS1_16FlashAttnBwdSm80INS1_25CollectiveMainloopBwdSm80ILi2ELi2EN4cute5tupleIJNS5_1CILi128EEES8_NS7_ILi64EEEEEENS_6half_tEfNS_4arch4Sm80ELb1ELb0ELb1ELb0ELb0ELb0ELb0ELb0ELi2ELi4ELi4ELi4ELb0EEENS1_24CollectiveEpilogueBwdGQAISA_fSD_Li256ELb0ELb0EEENS1_25SingleTileBwdLPTSchedulerILb0ELi128ELb0EEEEEEEEEvNT_6ParamsE$_ZN4cute8smem_ptrIPjECI1NS_12iter_adaptorIS1_S2_EEES1_)
        /*38fc*/ 	.word	0x00000000


	//----- nvinfo : EIATTR_FRAME_SIZE
	.align		4
.L_2442:
        /*3900*/ 	.byte	0x04, 0x11
        /*3902*/ 	.short	(.L_2444 - .L_2443)
	.align		4
.L_2443:
        /*3904*/ 	.word	index@($_ZN7cutlass13device_kernelIN5flash19enable_sm80_to_sm89INS1_16FlashAttnBwdSm80INS1_25CollectiveMainloopBwdSm80ILi2ELi2EN4cute5tupleIJNS5_1CILi128EEES8_NS7_ILi64EEEEEENS_6half_tEfNS_4arch4Sm80ELb1ELb0ELb1ELb0ELb0ELb0ELb0ELb0ELi2ELi4ELi4ELi4ELb0EEENS1_24CollectiveEpilogueBwdGQAISA_fSD_Li256ELb0ELb0EEENS1_25SingleTileBwdLPTSchedulerILb0ELi128ELb0EEEEEEEEEvNT_6ParamsE$_ZN4cute8smem_ptrIPfECI1NS_12iter_adaptorIS1_S2_EEES1_)
        /*3908*/ 	.word	0x00000000


	//----- nvinfo : EIATTR_FRAME_SIZE
	.align		4
.L_2444:
        /*390c*/ 	.byte	0x04, 0x11
        /*390e*/ 	.short	(.L_2446 - .L_2445)
	.align		4
.L_2445:
        /*3910*/ 	.word	index@($_ZN7cutlass13device_kernelIN5flash19enable_sm80_to_sm89INS1_16FlashAttnBwdSm80INS1_25CollectiveMainloopBwdSm80ILi2ELi2EN4cute5tupleIJNS5_1CILi128EEES8_NS7_ILi64EEEEEENS_6half_tEfNS_4arch4Sm80ELb1ELb0ELb1ELb0ELb0ELb0ELb0ELb0ELi2ELi4ELi4ELi4ELb0EEENS1_24CollectiveEpilogueBwdGQAISA_fSD_Li256ELb0ELb0EEENS1_25SingleTileBwdLPTSchedulerILb0ELi128ELb0EEEEEEEEEvNT_6ParamsE$_ZN4cute8smem_ptrIPN7cutlass9uint128_tEECI1NS_12iter_adaptorIS3_S4_EEES3_)
        /*3914*/ 	.word	0x00000000


	//----- nvinfo : EIATTR_FRAME_SIZE
	.align		4
.L_2446:
        /*3918*/ 	.byte	0x04, 0x11
        /*391a*/ 	.short	(.L_2448 - .L_2447)
	.align		4
.L_2447:
        /*391c*/ 	.word	index@($_ZN7cutlass13device_kernelIN5flash19enable_sm80_to_sm89INS1_16FlashAttnBwdSm80INS1_25CollectiveMainloopBwdSm80ILi2ELi2EN4cute5tupleIJNS5_1CILi128EEES8_NS7_ILi64EEEEEENS_6half_tEfNS_4arch4Sm80ELb1ELb0ELb1ELb0ELb0ELb0ELb0ELb0ELi2ELi4ELi4ELi4ELb0EEENS1_24CollectiveEpilogueBwdGQAISA_fSD_Li256ELb0ELb0EEENS1_25SingleTileBwdLPTSchedulerILb0ELi128ELb0EEEEEEEEEvNT_6ParamsE$_ZN4cute8smem_ptrIPN7cutlass6half_tEECI1NS_12iter_adaptorIS3_S4_EEES3_)
        /*3920*/ 	.word	0x00000000


	//----- nvinfo : EIATTR_FRAME_SIZE
	.align		4
.L_2448:
        /*3924*/ 	.byte	0x04, 0x11
        /*3926*/ 	.short	(.L_2450 - .L_2449)
	.align		4
.L_2449:
        /*3928*/ 	.word	index@($_ZN7cutlass13device_kernelIN5flash19enable_sm80_to_sm89INS1_16FlashAttnBwdSm80INS1_25CollectiveMainloopBwdSm80ILi2ELi2EN4cute5tupleIJNS5_1CILi128EEES8_NS7_ILi64EEEEEENS_6half_tEfNS_4arch4Sm80ELb1ELb0ELb1ELb0ELb0ELb0ELb0ELb0ELi2ELi4ELi4ELi4ELb0EEENS1_24CollectiveEpilogueBwdGQAISA_fSD_Li256ELb0ELb0EEENS1_25SingleTileBwdLPTSchedulerILb0ELi128ELb0EEEEEEEEEvNT_6ParamsE$_ZN4cute5tupleIJNS_7SwizzleILi3ELi3ELi3EEENS_9MixedBitsILj0ELj432EEENS_6LayoutINS0_IJNS0_IJNS_1CILi2EEES7_S7_EEES7_NS6_ILi8EEEEEENS0_IJNS0_IJNS6_ILi64EEES9_NS6_ILi512EEEEEENS6_ILi8192EEENS6_ILi1024EEEEEEEEEEC2ERKS2_RKS4_RKSH_)
        /*392c*/ 	.word	0x00000000


	//----- nvinfo : EIATTR_FRAME_SIZE
	.align		4
.L_2450:
        /*3930*/ 	.byte	0x04, 0x11
        /*3932*/ 	.short	(.L_2452 - .L_2451)
	.align		4
.L_2451:
        /*3934*/ 	.word	index@($_ZN7cutlass13device_kernelIN5flash19enable_sm80_to_sm89INS1_16FlashAttnBwdSm80INS1_25CollectiveMainloopBwdSm80ILi2ELi2EN4cute5tupleIJNS5_1CILi128EEES8_NS7_ILi64EEEEEENS_6half_tEfNS_4arch4Sm80ELb1ELb0ELb1ELb0ELb0ELb0ELb0ELb0ELi2ELi4ELi4ELi4ELb0EEENS1_24CollectiveEpilogueBwdGQAISA_fSD_Li256ELb0ELb0EEENS1_25SingleTileBwdLPTSchedulerILb0ELi128ELb0EEEEEEEEEvNT_6ParamsE$_ZN4cute5tupleIJNS0_IJNS_1CILi8EEENS1_ILi2EEES3_S3_S2_S3_EEENS0_IJNS1_ILi1EEEiiiNS1_ILi72EEENS1_ILi512EEEEEEEEC2ERKS4_RKS8_)
        /*3938*/ 	.word	0x00000000


	//----- nvinfo : EIATTR_FRAME_SIZE
	.align		4
.L_2452:
        /*393c*/ 	.byte	0x04, 0x11
        /*393e*/ 	.short	(.L_2454 - .L_2453)
	.align		4
.L_2453:
        /*3940*/ 	.word	index@($_ZN7cutlass13device_kernelIN5flash19enable_sm80_to_sm89INS1_16FlashAttnBwdSm80INS1_25CollectiveMainloopBwdSm80ILi2ELi2EN4cute5tupleIJNS5_1CILi128EEES8_NS7_ILi64EEEEEENS_6half_tEfNS_4arch4Sm80ELb1ELb0ELb1ELb0ELb0ELb0ELb0ELb0ELi2ELi4ELi4ELi4ELb0EEENS1_24CollectiveEpilogueBwdGQAISA_fSD_Li256ELb0ELb0EEENS1_25SingleTileBwdLPTSchedulerILb0ELi128ELb0EEEEEEEEEvNT_6ParamsE$_ZN4cute5tupleIJNS0_IJNS_1CILi8EEENS0_IJNS1_ILi2EEES3_S3_EEENS1_ILi1EEES4_S5_EEENS0_IJS5_NS0_IJiiiEEENS1_ILi64EEENS0_IJNS1_ILi72EEENS1_ILi144EEENS1_ILi288EEEEEENS1_ILi512EEEEEEEEC2ERKS6_RKSE_)
        /*3944*/ 	.word	0x00000000


	//----- nvinfo : EIATTR_FRAME_SIZE
	.align		4
.L_2454:
        /*3948*/ 	.byte	0x04, 0x11
        /*394a*/ 	.short	(.L_2456 - .L_2455)
	.align		4
.L_2455:
        /*394c*/ 	.word	index@($_ZN7cutlass13device_kernelIN5flash19enable_sm80_to_sm89INS1_16FlashAttnBwdSm80INS1_25CollectiveMainloopBwdSm80ILi2ELi2EN4cute5tupleIJNS5_1CILi128EEES8_NS7_ILi64EEEEEENS_6half_tEfNS_4arch4Sm80ELb1ELb0ELb1ELb0ELb0ELb0ELb0ELb0ELi2ELi4ELi4ELi4ELb0EEENS1_24CollectiveEpilogueBwdGQAISA_fSD_Li256ELb0ELb0EEENS1_25SingleTileBwdLPTSchedulerILb0ELi128ELb0EEEEEEEEEvNT_6ParamsE$_ZN4cute5tupleIJNS0_IJNS_1CILi8EEENS0_IJNS1_ILi2EEES3_S3_EEENS1_ILi1EEES4_S5_EEENS0_IJS5_NS0_IJS2_iiEEENS1_ILi64EEENS0_IJiNS1_ILi144EEENS1_ILi288EEEEEENS1_ILi512EEEEEEEEC2ERKS6_RKSD_)
        /*3950*/ 	.word	0x00000000


	//----- nvinfo : EIATTR_FRAME_SIZE
	.align		4
.L_2456:
        /*3954*/ 	.byte	0x04, 0x11
        /*3956*/ 	.short	(.L_2458 - .L_2457)
	.align		4
.L_2457:
        /*3958*/ 	.word	index@($_ZN7cutlass13device_kernelIN5flash19enable_sm80_to_sm89INS1_16FlashAttnBwdSm80INS1_25CollectiveMainloopBwdSm80ILi2ELi2EN4cute5tupleIJNS5_1CILi128EEES8_NS7_ILi64EEEEEENS_6half_tEfNS_4arch4Sm80ELb1ELb0ELb1ELb0ELb0ELb0ELb0ELb0ELi2ELi4ELi4ELi4ELb0EEENS1_24CollectiveEpilogueBwdGQAISA_fSD_Li256ELb0ELb0EEENS1_25SingleTileBwdLPTSchedulerILb0ELi128ELb0EEEEEEEEEvNT_6ParamsE$_ZN4cute5tupleIJNS0_IJNS_1CILi2EEEEEENS0_IJiEEEEEC2ERKS3_RKS4_)
        /*395c*/ 	.word	0x00000000


	//----- nvinfo : EIATTR_FRAME_SIZE
	.align		4
.L_2458:
        /*3960*/ 	.byte	0x04, 0x11
        /*3962*/ 	.short	(.L_2460 - .L_2459)
	.align		4
.L_2459:
        /*3964*/ 	.word	index@($_ZN7cutlass13device_kernelIN5flash19enable_sm80_to_sm89INS1_16FlashAttnBwdSm80INS1_25CollectiveMainloopBwdSm80ILi2ELi2EN4cute5tupleIJNS5_1CILi128EEES8_NS7_ILi64EEEEEENS_6half_tEfNS_4arch4Sm80ELb1ELb0ELb1ELb0ELb0ELb0ELb0ELb0ELi2ELi4ELi4ELi4ELb0EEENS1_24CollectiveEpilogueBwdGQAISA_fSD_Li256ELb0ELb0EEENS1_25SingleTileBwdLPTSchedulerILb0ELi128ELb0EEEEEEEEEvNT_6ParamsE$_ZN4cute5tupleIJNS0_IJNS_1CILi16EEENS1_ILi2EEES3_S3_NS1_ILi4EEES3_EEENS0_IJNS1_ILi1EEEiiiNS1_ILi144EEENS1_ILi512EEEEEEEEC2ERKS5_RKS9_)
        /*3968*/ 	.word	0x00000000


	//----- nvinfo : EIATTR_FRAME_SIZE
	.align		4
.L_2460:
        /*396c*/ 	.byte	0x04, 0x11
        /*396e*/ 	.short	(.L_2462 - .L_2461)
	.align		4
.L_2461:
        /*3970*/ 	.word	index@($_ZN7cutlass13device_kernelIN5flash19enable_sm80_to_sm89INS1_16FlashAttnBwdSm80INS1_25CollectiveMainloopBwdSm80ILi2ELi2EN4cute5tupleIJNS5_1CILi128EEES8_NS7_ILi64EEEEEENS_6half_tEfNS_4arch4Sm80ELb1ELb0ELb1ELb0ELb0ELb0ELb0ELb0ELi2ELi4ELi4ELi4ELb0EEENS1_24CollectiveEpilogueBwdGQAISA_fSD_Li256ELb0ELb0EEENS1_25SingleTileBwdLPTSchedulerILb0ELi128ELb0EEEEEEEEEvNT_6ParamsE$_ZN4cute5tupleIJNS0_IJNS0_IJNS_1CILi8EEENS1_ILi1EEEEEENS1_ILi2EEES2_EEENS0_IJNS0_IJS3_NS1_ILi0EEEEEEiNS1_ILi1024EEEEEEEEC2ERKS6_RKSA_)
        /*3974*/ 	.word	0x00000000


	//----- nvinfo : EIATTR_FRAME_SIZE
	.align		4
.L_2462:
        /*3978*/ 	.byte	0x04, 0x11
        /*397a*/ 	.short	(.L_2464 - .L_2463)
	.align		4
.L_2463:
        /*397c*/ 	.word	index@($_ZN7cutlass13device_kernelIN5flash19enable_sm80_to_sm89INS1_16FlashAttnBwdSm80INS1_25CollectiveMainloopBwdSm80ILi2ELi2EN4cute5tupleIJNS5_1CILi128EEES8_NS7_ILi64EEEEEENS_6half_tEfNS_4arch4Sm80ELb1ELb0ELb1ELb0ELb0ELb0ELb0ELb0ELi2ELi4ELi4ELi4ELb0EEENS1_24CollectiveEpilogueBwdGQAISA_fSD_Li256ELb0ELb0EEENS1_25SingleTileBwdLPTSchedulerILb0ELi128ELb0EEEEEEEEEvNT_6ParamsE$_ZN4cute5tupleIJNS0_IJNS0_IJNS_1CILi8EEENS1_ILi1EEEEEENS1_ILi2EEENS0_IJS5_S5_EEEEEENS0_IJNS0_IJS3_NS1_ILi0EEEEEENS1_ILi4096EEENS0_IJiiEEEEEEEEC2ERKS7_RKSC_)
        /*3980*/ 	.word	0x00000000


	//----- nvinfo : EIATTR_FRAME_SIZE
	.align		4
.L_2464:
        /*3984*/ 	.byte	0x04, 0x11
        /*3986*/ 	.short	(.L_2466 - .L_2465)
	.align		4
.L_2465:
        /*3988*/ 	.word	index@($_ZN7cutlass13device_kernelIN5flash19enable_sm80_to_sm89INS1_16FlashAttnBwdSm80INS1_25CollectiveMainloopBwdSm80ILi2ELi2EN4cute5tupleIJNS5_1CILi128EEES8_NS7_ILi64EEEEEENS_6half_tEfNS_4arch4Sm80ELb1ELb0ELb1ELb0ELb0ELb0ELb0ELb0ELi2ELi4ELi4ELi4ELb0EEENS1_24CollectiveEpilogueBwdGQAISA_fSD_Li256ELb0ELb0EEENS1_25SingleTileBwdLPTSchedulerILb0ELi128ELb0EEEEEEEEEvNT_6ParamsE$_ZN4cute5tupleIJNS0_IJNS0_IJNS_1CILi8EEENS1_ILi1EEEEEENS1_ILi2EEEEEENS0_IJNS0_IJS3_NS1_ILi0EEEEEEiEEEEEC2ERKS6_RKS9_)
        /*398c*/ 	.word	0x00000000


	//----- nvinfo : EIATTR_FRAME_SIZE
	.align		4
.L_2466:
        /*3990*/ 	.byte	0x04, 0x11
        /*3992*/ 	.short	(.L_2468 - .L_2467)
	.align		4
.L_2467:
        /*3994*/ 	.word	index@($_ZN7cutlass13device_kernelIN5flash19enable_sm80_to_sm89INS1_16FlashAttnBwdSm80INS1_25CollectiveMainloopBwdSm80ILi2ELi2EN4cute5tupleIJNS5_1CILi128EEES8_NS7_ILi64EEEEEENS_6half_tEfNS_4arch4Sm80ELb1ELb0ELb1ELb0ELb0ELb0ELb0ELb0ELi2ELi4ELi4ELi4ELb0EEENS1_24CollectiveEpilogueBwdGQAISA_fSD_Li256ELb0ELb0EEENS1_25SingleTileBwdLPTSchedulerILb0ELi128ELb0EEEEEEEEEvNT_6ParamsE$_ZN4cute5tupleIJNS0_IJNS0_IJNS_1CILi8EEENS1_ILi1EEEEEENS0_IJNS1_ILi2EEEEEEEEENS0_IJNS0_IJS3_NS1_ILi0EEEEEENS0_IJiEEEEEEEEC2ERKS7_RKSB_)
        /*3998*/ 	.word	0x00000000


	//----- nvinfo : EIATTR_FRAME_SIZE
	.align		4
.L_2468:
        /*399c*/ 	.byte	0x04, 0x11
        /*399e*/ 	.short	(.L_2470 - .L_2469)
	.align		4
.L_2469:
        /*39a0*/ 	.word	index@($_ZN7cutlass13device_kernelIN5flash19enable_sm80_to_sm89INS1_16FlashAttnBwdSm80INS1_25CollectiveMainloopBwdSm80ILi2ELi2EN4cute5tupleIJNS5_1CILi128EEES8_NS7_ILi64EEEEEENS_6half_tEfNS_4arch4Sm80ELb1ELb0ELb1ELb0ELb0ELb0ELb0ELb0ELi2ELi4ELi4ELi4ELb0EEENS1_24CollectiveEpilogueBwdGQAISA_fSD_Li256ELb0ELb0EEENS1_25SingleTileBwdLPTSchedulerILb0ELi128ELb0EEEEEEEEEvNT_6ParamsE$_ZN4cute5tupleIJNS0_IJNS0_IJNS_1CILi2EEES2_S2_EEES2_NS0_IJS2_S2_EEEEEENS0_IJNS0_IJNS1_ILi1EEENS1_ILi512EEEiEEENS1_ILi4096EEENS0_IJiiEEEEEEEEC2ERKS5_RKSB_)
        /*39a4*/ 	.word	0x00000000


	//----- nvinfo : EIATTR_FRAME_SIZE
	.align		4
.L_2470:
        /*39a8*/ 	.byte	0x04, 0x11
        /*39aa*/ 	.short	(.L_2472 - .L_2471)
	.align		4
.L_2471:
        /*39ac*/ 	.word	index@($_ZN7cutlass13device_kernelIN5flash19enable_sm80_to_sm89INS1_16FlashAttnBwdSm80INS1_25CollectiveMainloopBwdSm80ILi2ELi2EN4cute5tupleIJNS5_1CILi128EEES8_NS7_ILi64EEEEEENS_6half_tEfNS_4arch4Sm80ELb1ELb0ELb1ELb0ELb0ELb0ELb0ELb0ELi2ELi4ELi4ELi4ELb0EEENS1_24CollectiveEpilogueBwdGQAISA_fSD_Li256ELb0ELb0EEENS1_25SingleTileBwdLPTSchedulerILb0ELi128ELb0EEEEEEEEEvNT_6ParamsE$_ZN4cute5tupleIJNS0_IJNS0_IJNS_1CILi2EEES2_S2_EEES2_NS0_IJNS0_IJS2_S2_EEES2_EEEEEENS0_IJNS0_IJNS1_ILi1EEENS1_ILi512EEEiEEENS1_ILi4096EEENS0_IJNS0_IJiiEEENS1_ILi8192EEEEEEEEEEEC2ERKS6_RKSE_)
        /*39b0*/ 	.word	0x00000000


	//----- nvinfo : EIATTR_FRAME_SIZE
	.align		4
.L_2472:
        /*39b4*/ 	.byte	0x04, 0x11
        /*39b6*/ 	.short	(.L_2474 - .L_2473)
	.align		4
.L_2473:
        /*39b8*/ 	.word	index@($_ZN7cutlass13device_kernelIN5flash19enable_sm80_to_sm89INS1_16FlashAttnBwdSm80INS1_25CollectiveMainloopBwdSm80ILi2ELi2EN4cute5tupleIJNS5_1CILi128EEES8_NS7_ILi64EEEEEENS_6half_tEfNS_4arch4Sm80ELb1ELb0ELb1ELb0ELb0ELb0ELb0ELb0ELi2ELi4ELi4ELi4ELb0EEENS1_24CollectiveEpilogueBwdGQAISA_fSD_Li256ELb0ELb0EEENS1_25SingleTileBwdLPTSchedulerILb0ELi128ELb0EEEEEEEEEvNT_6ParamsE$_ZN4cute5tupleIJNS0_IJNS0_IJNS_1CILi2EEES2_EEES3_NS1_ILi8EEEEEENS0_IJNS0_IJiNS1_ILi512EEEEEENS0_IJiiEEENS1_ILi1024EEEEEEEEC2ERKS5_RKSA_)
        /*39bc*/ 	.word	0x00000000


	//----- nvinfo : EIATTR_FRAME_SIZE
	.align		4
.L_2474:
        /*39c0*/ 	.byte	0x04, 0x11
        /*39c2*/ 	.short	(.L_2476 - .L_2475)
	.align		4
.L_2475:
        /*39c4*/ 	.word	index@($_ZN7cutlass13device_kernelIN5flash19enable_sm80_to_sm89INS1_16FlashAttnBwdSm80INS1_25CollectiveMainloopBwdSm80ILi2ELi2EN4cute5tupleIJNS5_1CILi128EEES8_NS7_ILi64EEEEEENS_6half_tEfNS_4arch4Sm80ELb1ELb0ELb1ELb0ELb0ELb0ELb0ELb0ELi2ELi4ELi4ELi4ELb0EEENS1_24CollectiveEpilogueBwdGQAISA_fSD_Li256ELb0ELb0EEENS1_25SingleTileBwdLPTSchedulerILb0ELi128ELb0EEEEEEEEEvNT_6ParamsE$_ZN4cute5tupleIJNS0_IJNS0_IJNS_1CILi2EEES2_EEENS1_ILi8EEES3_EEENS0_IJNS0_IJNS1_ILi1EEEiEEENS1_ILi1024EEENS0_IJiiEEEEEEEEC2ERKS5_RKSA_)
        /*39c8*/ 	.word	0x00000000


	//----- nvinfo : EIATTR_FRAME_SIZE
	.align		4
.L_2476:
        /*39cc*/ 	.byte	0x04, 0x11
        /*39ce*/ 	.short	(.L_2478 - .L_2477)
	.align		4
.L_2477:
        /*39d0*/ 	.word	index@($_ZN7cutlass13device_kernelIN5flash19enable_sm80_to_sm89INS1_16FlashAttnBwdSm80INS1_25CollectiveMainloopBwdSm80ILi2ELi2EN4cute5tupleIJNS5_1CILi128EEES8_NS7_ILi64EEEEEENS_6half_tEfNS_4arch4Sm80ELb1ELb0ELb1ELb0ELb0ELb0ELb0ELb0ELi2ELi4ELi4ELi4ELb0EEENS1_24CollectiveEpilogueBwdGQAISA_fSD_Li256ELb0ELb0EEENS1_25SingleTileBwdLPTSchedulerILb0ELi128ELb0EEEEEEEEEvNT_6ParamsE$_ZN4cute5tupleIJNS0_IJNS0_IJNS_1CILi1EEENS0_IJS2_NS1_ILi2EEES3_EEEEEES3_NS0_IJS3_S3_EEEEEENS0_IJNS0_IJNS1_ILi0EEENS0_IJS2_NS1_ILi256EEEiEEEEEENS1_ILi2048EEENS0_IJiNS1_ILi4096EEEEEEEEEEEC2ERKS7_RKSF_)
        /*39d4*/ 	.word	0x00000000


	//----- nvinfo : EIATTR_FRAME_SIZE
	.align		4
.L_2478:
        /*39d8*/ 	.byte	0x04, 0x11
        /*39da*/ 	.short	(.L_2480 - .L_2479)
	.align		4
.L_2479:
        /*39dc*/ 	.word	index@($_ZN7cutlass13device_kernelIN5flash19enable_sm80_to_sm89INS1_16FlashAttnBwdSm80INS1_25CollectiveMainloopBwdSm80ILi2ELi2EN4cute5tupleIJNS5_1CILi128EEES8_NS7_ILi64EEEEEENS_6half_tEfNS_4arch4Sm80ELb1ELb0ELb1ELb0ELb0ELb0ELb0ELb0ELi2ELi4ELi4ELi4ELb0EEENS1_24CollectiveEpilogueBwdGQAISA_fSD_Li256ELb0ELb0EEENS1_25SingleTileBwdLPTSchedulerILb0ELi128ELb0EEEEEEEEEvNT_6ParamsE$_ZN4cute5tupleIJNS0_IJNS0_IJNS0_IJNS_1CILi8EEENS1_ILi1EEEEEES3_EEENS0_IJNS0_IJS3_S3_EEENS1_ILi2EEEEEEEEENS0_IJNS0_IJNS0_IJS3_NS1_ILi0EEEEEESA_EEENS0_IJNS0_IJSA_SA_EEEiEEEEEEEEC2ERKS9_RKSF_)
        /*39e0*/ 	.word	0x00000000


	//----- nvinfo : EIATTR_FRAME_SIZE
	.align		4
.L_2480:
        /*39e4*/ 	.byte	0x04, 0x11
        /*39e6*/ 	.short	(.L_2482 - .L_2481)
	.align		4
.L_2481:
        /*39e8*/ 	.word	index@($_ZN7cutlass13device_kernelIN5flash19enable_sm80_to_sm89INS1_16FlashAttnBwdSm80INS1_25CollectiveMainloopBwdSm80ILi2ELi2EN4cute5tupleIJNS5_1CILi128EEES8_NS7_ILi64EEEEEENS_6half_tEfNS_4arch4Sm80ELb1ELb0ELb1ELb0ELb0ELb0ELb0ELb0ELi2ELi4ELi4ELi4ELb0EEENS1_24CollectiveEpilogueBwdGQAISA_fSD_Li256ELb0ELb0EEENS1_25SingleTileBwdLPTSchedulerILb0ELi128ELb0EEEEEEEEEvNT_6ParamsE$_ZN4cute5tupleIJNS0_IJNS0_IJNS0_IJNS_1CILi8EEENS1_ILi1EEEEEENS0_IJS3_S3_EEEEEENS0_IJS3_NS1_ILi2EEEEEEEEENS0_IJNS0_IJNS0_IJS3_NS1_ILi0EEEEEENS0_IJSA_SA_EEEEEENS0_IJSA_iEEEEEEEEC2ERKS9_RKSF_)
        /*39ec*/ 	.word	0x00000000


	//----- nvinfo : EIATTR_FRAME_SIZE
	.align		4
.L_2482:
        /*39f0*/ 	.byte	0x04, 0x11
        /*39f2*/ 	.short	(.L_2484 - .L_2483)
	.align		4
.L_2483:
        /*39f4*/ 	.word	index@($_ZN7cutlass13device_kernelIN5flash19enable_sm80_to_sm89INS1_16FlashAttnBwdSm80INS1_25CollectiveMainloopBwdSm80ILi2ELi2EN4cute5tupleIJNS5_1CILi128EEES8_NS7_ILi64EEEEEENS_6half_tEfNS_4arch4Sm80ELb1ELb0ELb1ELb0ELb0ELb0ELb0ELb0ELi2ELi4ELi4ELi4ELb0EEENS1_24CollectiveEpilogueBwdGQAISA_fSD_Li256ELb0ELb0EEENS1_25SingleTileBwdLPTSchedulerILb0ELi128ELb0EEEEEEEEEvNT_6ParamsE$_ZN4cute3eso3ESOILb1ELb0EJNS_6LayoutINS_5tupleIJNS_1CILi4EEEEEENS3_IJNS4_ILi1EEEEEEEENS_10ViewEngineIPfEEEEC2ERKS9_RKSC_)
        /*39f8*/ 	.word	0x00000000


	//----- nvinfo : EIATTR_FRAME_SIZE
	.align		4
.L_2484:
        /*39fc*/ 	.byte	0x04, 0x11
        /*39fe*/ 	.short	(.L_2486 - .L_2485)
	.align		4
.L_2485:
        /*3a00*/ 	.word	index@($_ZN7cutlass13device_kernelIN5flash19enable_sm80_to_sm89INS1_16FlashAttnBwdSm80INS1_25CollectiveMainloopBwdSm80ILi2ELi2EN4cute5tupleIJNS5_1CILi128EEES8_NS7_ILi64EEEEEENS_6half_tEfNS_4arch4Sm80ELb1ELb0ELb1ELb0ELb0ELb0ELb0ELb0ELi2ELi4ELi4ELi4ELb0EEENS1_24CollectiveEpilogueBwdGQAISA_fSD_Li256ELb0ELb0EEENS1_25SingleTileBwdLPTSchedulerILb0ELi128ELb0EEEEEEEEEvNT_6ParamsE$_ZN4cute3eso3ESOILb1ELb0EJNS_6LayoutINS_5tupleIJNS_1CILi1EEENS4_ILi4EEEEEENS3_IJNS4_ILi0EEES5_EEEEENS_10ViewEngineIPfEEEEC2ERKSA_RKSD_)
        /*3a04*/ 	.word	0x00000000


	//----- nvinfo : EIATTR_FRAME_SIZE
	.align		4
.L_2486:
        /*3a08*/ 	.byte	0x04, 0x11
        /*3a0a*/ 	.short	(.L_2488 - .L_2487)
	.align		4
.L_2487:
        /*3a0c*/ 	.word	index@($_ZN7cutlass13device_kernelIN5flash19enable_sm80_to_sm89INS1_16FlashAttnBwdSm80INS1_25CollectiveMainloopBwdSm80ILi2ELi2EN4cute5tupleIJNS5_1CILi128EEES8_NS7_ILi64EEEEEENS_6half_tEfNS_4arch4Sm80ELb1ELb0ELb1ELb0ELb0ELb0ELb0ELb0ELi2ELi4ELi4ELi4ELb0EEENS1_24CollectiveEpilogueBwdGQAISA_fSD_Li256ELb0ELb0EEENS1_25SingleTileBwdLPTSchedulerILb0ELi128ELb0EEEEEEEEEvNT_6ParamsE$_ZN4cute3eso3ESOILb1ELb0EJNS_6LayoutINS_5tupleIJNS_1CILi1EEENS3_IJNS4_ILi2EEES6_EEEEEENS3_IJNS4_ILi0EEENS3_IJNS4_ILi8EEENS4_ILi64EEEEEEEEEEENS_10ViewEngineINS_8smem_ptrIPfEEEEEEC2ERKSE_RKSJ_)
        /*3a10*/ 	.word	0x00000000


	//----- nvinfo : EIATTR_FRAME_SIZE
	.align		4
.L_2488:
        /*3a14*/ 	.byte	0x04, 0x11
        /*3a16*/ 	.short	(.L_2490 - .L_2489)
	.align		4
.L_2489:
        /*3a18*/ 	.word	index@($_ZN7cutlass13device_kernelIN5flash19enable_sm80_to_sm89INS1_16FlashAttnBwdSm80INS1_25CollectiveMainloopBwdSm80ILi2ELi2EN4cute5tupleIJNS5_1CILi128EEES8_NS7_ILi64EEEEEENS_6half_tEfNS_4arch4Sm80ELb1ELb0ELb1ELb0ELb0ELb0ELb0ELb0ELi2ELi4ELi4ELi4ELb0EEENS1_24CollectiveEpilogueBwdGQAISA_fSD_Li256ELb0ELb0EEENS1_25SingleTileBwdLPTSchedulerILb0ELi128ELb0EEEEEEEEEvNT_6ParamsE$_ZN4cute3eso3ESOILb1ELb0EJNS_6LayoutINS_5tupleIJNS3_IJNS_1CILi8EEENS4_ILi1EEEEEENS4_ILi4EEES8_EEENS3_IJNS3_IJS6_NS4_ILi0EEEEEES5_NS4_ILi32EEEEEEEENS_10ViewEngineIPN7cutlass6half_tEEEEEC2ERKSE_RKSJ_)
        /*3a1c*/ 	.word	0x00000000


	//----- nvinfo : EIATTR_FRAME_SIZE
	.align		4
.L_2490:
        /*3a20*/ 	.byte	0x04, 0x11
        /*3a22*/ 	.short	(.L_2492 - .L_2491)
	.align		4
.L_2491:
        /*3a24*/ 	.word	index@($_ZN7cutlass13device_kernelIN5flash19enable_sm80_to_sm89INS1_16FlashAttnBwdSm80INS1_25CollectiveMainloopBwdSm80ILi2ELi2EN4cute5tupleIJNS5_1CILi128EEES8_NS7_ILi64EEEEEENS_6half_tEfNS_4arch4Sm80ELb1ELb0ELb1ELb0ELb0ELb0ELb0ELb0ELi2ELi4ELi4ELi4ELb0EEENS1_24CollectiveEpilogueBwdGQAISA_fSD_Li256ELb0ELb0EEENS1_25SingleTileBwdLPTSchedulerILb0ELi128ELb0EEEEEEEEEvNT_6ParamsE$_ZN4cute3eso3ESOILb1ELb0EJNS_6LayoutINS_5tupleIJNS3_IJNS_1CILi8EEENS4_ILi1EEEEEENS4_ILi4EEEEEENS3_IJNS3_IJS6_NS4_ILi0EEEEEES5_EEEEEiEEC2ERKSD_RKi)
        /*3a28*/ 	.word	0x00000000


	//----- nvinfo : EIATTR_FRAME_SIZE
	.align		4
.L_2492:
        /*3a2c*/ 	.byte	0x04, 0x11
        /*3a2e*/ 	.short	(.L_2494 - .L_2493)
	.align		4
.L_2493:
        /*3a30*/ 	.word	index@($_ZN7cutlass13device_kernelIN5flash19enable_sm80_to_sm89INS1_16FlashAttnBwdSm80INS1_25CollectiveMainloopBwdSm80ILi2ELi2EN4cute5tupleIJNS5_1CILi128EEES8_NS7_ILi64EEEEEENS_6half_tEfNS_4arch4Sm80ELb1ELb0ELb1ELb0ELb0ELb0ELb0ELb0ELi2ELi4ELi4ELi4ELb0EEENS1_24CollectiveEpilogueBwdGQAISA_fSD_Li256ELb0ELb0EEENS1_25SingleTileBwdLPTSchedulerILb0ELi128ELb0EEEEEEEEEvNT_6ParamsE$_ZN4cute3eso3ESOILb1ELb0EJNS_6LayoutINS_5tupleIJNS3_IJNS_1CILi8EEENS4_ILi1EEEEEENS4_ILi4EEEEEENS3_IJNS3_IJS6_NS4_ILi0EEEEEES5_EEEEENS_10ViewEngineIPN7cutlass6half_tEEEEEC2ERKSD_RKSI_)
        /*3a34*/ 	.word	0x00000000


	//----- nvinfo : EIATTR_FRAME_SIZE
	.align		4
.L_2494:
        /*3a38*/ 	.byte	0x04, 0x11
        /*3a3a*/ 	.short	(.L_2496 - .L_2495)
	.align		4
.L_2495:
        /*3a3c*/ 	.word	index@($_ZN7cutlass13device_kernelIN5flash19enable_sm80_to_sm89INS1_16FlashAttnBwdSm80INS1_25CollectiveMainloopBwdSm80ILi2ELi2EN4cute5tupleIJNS5_1CILi128EEES8_NS7_ILi64EEEEEENS_6half_tEfNS_4arch4Sm80ELb1ELb0ELb1ELb0ELb0ELb0ELb0ELb0ELi2ELi4ELi4ELi4ELb0EEENS1_24CollectiveEpilogueBwdGQAISA_fSD_Li256ELb0ELb0EEENS1_25SingleTileBwdLPTSchedulerILb0ELi128ELb0EEEEEEEEEvNT_6ParamsE$_ZN4cute3eso3ESOILb1ELb0EJNS_6LayoutINS_5tupleIJNS3_IJNS_1CILi8EEENS4_ILi1EEEEEENS4_ILi4EEEEEENS3_IJNS3_IJS6_NS4_ILi0EEEEEENS4_ILi2048EEEEEEEEiEEC2ERKSE_RKi)
        /*3a40*/ 	.word	0x00000000


	//----- nvinfo : EIATTR_FRAME_SIZE
	.align		4
.L_2496:
        /*3a44*/ 	.byte	0x04, 0x11
        /*3a46*/ 	.short	(.L_2498 - .L_2497)
	.align		4
.L_2497:
        /*3a48*/ 	.word	index@($_ZN7cutlass13device_kernelIN5flash19enable_sm80_to_sm89INS1_16FlashAttnBwdSm80INS1_25CollectiveMainloopBwdSm80ILi2ELi2EN4cute5tupleIJNS5_1CILi128EEES8_NS7_ILi64EEEEEENS_6half_tEfNS_4arch4Sm80ELb1ELb0ELb1ELb0ELb0ELb0ELb0ELb0ELi2ELi4ELi4ELi4ELb0EEENS1_24CollectiveEpilogueBwdGQAISA_fSD_Li256ELb0ELb0EEENS1_25SingleTileBwdLPTSchedulerILb0ELi128ELb0EEEEEEEEEvNT_6ParamsE$_ZN4cute3eso3ESOILb1ELb0EJNS_6LayoutINS_5tupleIJNS3_IJNS_1CILi8EEENS4_ILi1EEEEEENS4_ILi4EEEEEENS3_IJNS3_IJS6_NS4_ILi0EEEEEENS4_ILi2048EEEEEEEENS_10ViewEngineINS_8smem_ptrIPN7cutlass6half_tEEEEEEEC2ERKSE_RKSL_)
        /*3a4c*/ 	.word	0x00000000


	//----- nvinfo : EIATTR_FRAME_SIZE
	.align		4
.L_2498:
        /*3a50*/ 	.byte	0x04, 0x11
        /*3a52*/ 	.short	(.L_2500 - .L_2499)
	.align		4
.L_2499:
        /*3a54*/ 	.word	index@($_ZN7cutlass13device_kernelIN5flash19enable_sm80_to_sm89INS1_16FlashAttnBwdSm80INS1_25CollectiveMainloopBwdSm80ILi2ELi2EN4cute5tupleIJNS5_1CILi128EEES8_NS7_ILi64EEEEEENS_6half_tEfNS_4arch4Sm80ELb1ELb0ELb1ELb0ELb0ELb0ELb0ELb0ELi2ELi4ELi4ELi4ELb0EEENS1_24CollectiveEpilogueBwdGQAISA_fSD_Li256ELb0ELb0EEENS1_25SingleTileBwdLPTSchedulerILb0ELi128ELb0EEEEEEEEEvNT_6ParamsE$_ZN4cute3eso3ESOILb1ELb0EJNS_6LayoutINS_5tupleIJNS3_IJNS_1CILi8EEENS4_ILi1EEEEEENS4_ILi2EEES5_EEENS3_IJNS3_IJS6_NS4_ILi0EEEEEENS4_ILi64EEES5_EEEEENS_10ViewEngineIPN7cutlass6half_tEEEEEC2ERKSE_RKSJ_)
        /*3a58*/ 	.word	0x00000000


	//----- nvinfo : EIATTR_FRAME_SIZE
	.align		4
.L_2500:
        /*3a5c*/ 	.byte	0x04, 0x11
        /*3a5e*/ 	.short	(.L_2502 - .L_2501)
	.align		4
.L_2501:
        /*3a60*/ 	.word	index@($_ZN7cutlass13device_kernelIN5flash19enable_sm80_to_sm89INS1_16FlashAttnBwdSm80INS1_25CollectiveMainloopBwdSm80ILi2ELi2EN4cute5tupleIJNS5_1CILi128EEES8_NS7_ILi64EEEEEENS_6half_tEfNS_4arch4Sm80ELb1ELb0ELb1ELb0ELb0ELb0ELb0ELb0ELi2ELi4ELi4ELi4ELb0EEENS1_24CollectiveEpilogueBwdGQAISA_fSD_Li256ELb0ELb0EEENS1_25SingleTileBwdLPTSchedulerILb0ELi128ELb0EEEEEEEEEvNT_6ParamsE$_ZN4cute3eso3ESOILb1ELb0EJNS_6LayoutINS_5tupleIJNS3_IJNS_1CILi8EEENS4_ILi1EEEEEENS4_ILi2EEENS4_ILi4EEEEEENS3_IJNS3_IJS6_NS4_ILi0EEEEEES5_NS4_ILi16EEEEEEEENS_10ViewEngineIPN7cutlass6half_tEEEEEC2ERKSF_RKSK_)
        /*3a64*/ 	.word	0x00000000


	//----- nvinfo : EIATTR_FRAME_SIZE
	.align		4
.L_2502:
        /*3a68*/ 	.byte	0x04, 0x11
        /*3a6a*/ 	.short	(.L_2504 - .L_2503)
	.align		4
.L_2503:
        /*3a6c*/ 	.word	index@($_ZN7cutlass13device_kernelIN5flash19enable_sm80_to_sm89INS1_16FlashAttnBwdSm80INS1_25CollectiveMainloopBwdSm80ILi2ELi2EN4cute5tupleIJNS5_1CILi128EEES8_NS7_ILi64EEEEEENS_6half_tEfNS_4arch4Sm80ELb1ELb0ELb1ELb0ELb0ELb0ELb0ELb0ELi2ELi4ELi4ELi4ELb0EEENS1_24CollectiveEpilogueBwdGQAISA_fSD_Li256ELb0ELb0EEENS1_25SingleTileBwdLPTSchedulerILb0ELi128ELb0EEEEEEEEEvNT_6ParamsE$_ZN4cute3eso3ESOILb1ELb0EJNS_6LayoutINS_5tupleIJNS3_IJNS_1CILi8EEENS4_ILi1EEEEEENS4_ILi2EEENS3_IJNS4_ILi4EEES8_EEEEEENS3_IJNS3_IJS6_NS4_ILi0EEEEEES5_NS3_IJNS4_ILi32EEENS4_ILi16EEEEEEEEEEENS_10ViewEngineIPN7cutlass6half_tEEEEEC2ERKSI_RKSN_)
        /*3a70*/ 	.word	0x00000000


	//----- nvinfo : EIATTR_FRAME_SIZE
	.align		4
.L_2504:
        /*3a74*/ 	.byte	0x04, 0x11
        /*3a76*/ 	.short	(.L_2506 - .L_2505)
	.align		4
.L_2505:
        /*3a78*/ 	.word	index@($_ZN7cutlass13device_kernelIN5flash19enable_sm80_to_sm89INS1_16FlashAttnBwdSm80INS1_25CollectiveMainloopBwdSm80ILi2ELi2EN4cute5tupleIJNS5_1CILi128EEES8_NS7_ILi64EEEEEENS_6half_tEfNS_4arch4Sm80ELb1ELb0ELb1ELb0ELb0ELb0ELb0ELb0ELi2ELi4ELi4ELi4ELb0EEENS1_24CollectiveEpilogueBwdGQAISA_fSD_Li256ELb0ELb0EEENS1_25SingleTileBwdLPTSchedulerILb0ELi128ELb0EEEEEEEEEvNT_6ParamsE$_ZN4cute3eso3ESOILb1ELb0EJNS_6LayoutINS_5tupleIJNS3_IJNS_1CILi8EEENS4_ILi1EEEEEENS4_ILi2EEEEEENS3_IJNS3_IJS6_NS4_ILi0EEEEEES5_EEEEEiEEC2ERKSD_RKi)
        /*3a7c*/ 	.word	0x00000000


	//----- nvinfo : EIATTR_FRAME_SIZE
	.align		4
.L_2506:
        /*3a80*/ 	.byte	0x04, 0x11
        /*3a82*/ 	.short	(.L_2508 - .L_2507)
	.align		4
.L_2507:
        /*3a84*/ 	.word	index@($_ZN7cutlass13device_kernelIN5flash19enable_sm80_to_sm89INS1_16FlashAttnBwdSm80INS1_25CollectiveMainloopBwdSm80ILi2ELi2EN4cute5tupleIJNS5_1CILi128EEES8_NS7_ILi64EEEEEENS_6half_tEfNS_4arch4Sm80ELb1ELb0ELb1ELb0ELb0ELb0ELb0ELb0ELi2ELi4ELi4ELi4ELb0EEENS1_24CollectiveEpilogueBwdGQAISA_fSD_Li256ELb0ELb0EEENS1_25SingleTileBwdLPTSchedulerILb0ELi128ELb0EEEEEEEEEvNT_6ParamsE$_ZN4cute3eso3ESOILb1ELb0EJNS_6LayoutINS_5tupleIJNS3_IJNS_1CILi8EEENS4_ILi1EEEEEENS4_ILi2EEEEEENS3_IJNS3_IJS6_NS4_ILi0EEEEEES5_EEEEENS_10ViewEngineIPN7cutlass6half_tEEEEEC2ERKSD_RKSI_)
        /*3a88*/ 	.word	0x00000000


	//----- nvinfo : EIATTR_FRAME_SIZE
	.align		4
.L_2508:
        /*3a8c*/ 	.byte	0x04, 0x11
        /*3a8e*/ 	.short	(.L_2510 - .L_2509)
	.align		4
.L_2509:
        /*3a90*/ 	.word	index@($_ZN7cutlass13device_kernelIN5flash19enable_sm80_to_sm89INS1_16FlashAttnBwdSm80INS1_25CollectiveMainloopBwdSm80ILi2ELi2EN4cute5tupleIJNS5_1CILi128EEES8_NS7_ILi64EEEEEENS_6half_tEfNS_4arch4Sm80ELb1ELb0ELb1ELb0ELb0ELb0ELb0ELb0ELi2ELi4ELi4ELi4ELb0EEENS1_24CollectiveEpilogueBwdGQAISA_fSD_Li256ELb0ELb0EEENS1_25SingleTileBwdLPTSchedulerILb0ELi128ELb0EEEEEEEEEvNT_6ParamsE$_ZN4cute3eso3ESOILb1ELb0EJNS_6LayoutINS_5tupleIJNS3_IJNS_1CILi8EEENS4_ILi1EEEEEENS4_ILi2EEEEEENS3_IJNS3_IJS6_NS4_ILi0EEEEEENS4_ILi8192EEEEEEEEiEEC2ERKSE_RKi)
        /*3a94*/ 	.word	0x00000000


	//----- nvinfo : EIATTR_FRAME_SIZE
	.align		4
.L_2510:
        /*3a98*/ 	.byte	0x04, 0x11
        /*3a9a*/ 	.short	(.L_2512 - .L_2511)
	.align		4
.L_2511:
        /*3a9c*/ 	.word	index@($_ZN7cutlass13device_kernelIN5flash19enable_sm80_to_sm89INS1_16FlashAttnBwdSm80INS1_25CollectiveMainloopBwdSm80ILi2ELi2EN4cute5tupleIJNS5_1CILi128EEES8_NS7_ILi64EEEEEENS_6half_tEfNS_4arch4Sm80ELb1ELb0ELb1ELb0ELb0ELb0ELb0ELb0ELi2ELi4ELi4ELi4ELb0EEENS1_24CollectiveEpilogueBwdGQAISA_fSD_Li256ELb0ELb0EEENS1_25SingleTileBwdLPTSchedulerILb0ELi128ELb0EEEEEEEEEvNT_6ParamsE$_ZN4cute3eso3ESOILb1ELb0EJNS_6LayoutINS_5tupleIJNS3_IJNS_1CILi8EEENS4_ILi1EEEEEENS4_ILi2EEEEEENS3_IJNS3_IJS6_NS4_ILi0EEEEEENS4_ILi8192EEEEEEEENS_10ViewEngineINS_8smem_ptrIPN7cutlass6half_tEEEEEEEC2ERKSE_RKSL_)
        /*3aa0*/ 	.word	0x00000000


	//----- nvinfo : EIATTR_FRAME_SIZE
	.align		4
.L_2512:
        /*3aa4*/ 	.byte	0x04, 0x11
        /*3aa6*/ 	.short	(.L_2514 - .L_2513)
	.align		4
.L_2513:
        /*3aa8*/ 	.word	index@($_ZN7cutlass13device_kernelIN5flash19enable_sm80_to_sm89INS1_16FlashAttnBwdSm80INS1_25CollectiveMainloopBwdSm80ILi2ELi2EN4cute5tupleIJNS5_1CILi128EEES8_NS7_ILi64EEEEEENS_6half_tEfNS_4arch4Sm80ELb1ELb0ELb1ELb0ELb0ELb0ELb0ELb0ELi2ELi4ELi4ELi4ELb0EEENS1_24CollectiveEpilogueBwdGQAISA_fSD_Li256ELb0ELb0EEENS1_25SingleTileBwdLPTSchedulerILb0ELi128ELb0EEEEEEEEEvNT_6ParamsE$_ZN4cute3eso3ESOILb1ELb0EJNS_6LayoutINS_5tupleIJNS3_IJNS_1CILi8EEENS4_ILi1EEEEEENS4_ILi2EEEEEENS3_IJNS3_IJS6_NS4_ILi0EEEEEENS4_ILi64EEEEEEEEiEEC2ERKSE_RKi)
        /*3aac*/ 	.word	0x00000000


	//----- nvinfo : EIATTR_FRAME_SIZE
	.align		4
.L_2514:
        /*3ab0*/ 	.byte	0x04, 0x11
        /*3ab2*/ 	.short	(.L_2516 - .L_2515)
	.align		4
.L_2515:
        /*3ab4*/ 	.word	index@($_ZN7cutlass13device_kernelIN5flash19enable_sm80_to_sm89INS1_16FlashAttnBwdSm80INS1_25CollectiveMainloopBwdSm80ILi2ELi2EN4cute5tupleIJNS5_1CILi128EEES8_NS7_ILi64EEEEEENS_6half_tEfNS_4arch4Sm80ELb1ELb0ELb1ELb0ELb0ELb0ELb0ELb0ELi2ELi4ELi4ELi4ELb0EEENS1_24CollectiveEpilogueBwdGQAISA_fSD_Li256ELb0ELb0EEENS1_25SingleTileBwdLPTSchedulerILb0ELi128ELb0EEEEEEEEEvNT_6ParamsE$_ZN4cute3eso3ESOILb1ELb0EJNS_6LayoutINS_5tupleIJNS3_IJNS_1CILi8EEENS4_ILi1EEEEEENS4_ILi2EEEEEENS3_IJNS3_IJS6_NS4_ILi0EEEEEENS4_ILi64EEEEEEEENS_10ViewEngineIPN7cutlass6half_tEEEEEC2ERKSE_RKSJ_)
        /*3ab8*/ 	.word	0x00000000


	//----- nvinfo : EIATTR_FRAME_SIZE
	.align		4
.L_2516:
        /*3abc*/ 	.byte	0x04, 0x11
        /*3abe*/ 	.short	(.L_2518 - .L_2517)
	.align		4
.L_2517:
        /*3ac0*/ 	.word	index@($_ZN7cutlass13device_kernelIN5flash19enable_sm80_to_sm89INS1_16FlashAttnBwdSm80INS1_25CollectiveMainloopBwdSm80ILi2ELi2EN4cute5tupleIJNS5_1CILi128EEES8_NS7_ILi64EEEEEENS_6half_tEfNS_4arch4Sm80ELb1ELb0ELb1ELb0ELb0ELb0ELb0ELb0ELi2ELi4ELi4ELi4ELb0EEENS1_24CollectiveEpilogueBwdGQAISA_fSD_Li256ELb0ELb0EEENS1_25SingleTileBwdLPTSchedulerILb0ELi128ELb0EEEEEEEEEvNT_6ParamsE$_ZN4cute3eso3ESOILb1ELb0EJNS_6LayoutINS_5tupleIJNS3_IJNS_1CILi8EEENS4_ILi1EEEEEENS4_ILi2EEEEEENS3_IJNS3_IJS6_NS4_ILi0EEEEEENS4_ILi4096EEEEEEEEiEEC2ERKSE_RKi)
        /*3ac4*/ 	.word	0x00000000


	//----- nvinfo : EIATTR_FRAME_SIZE
	.align		4
.L_2518:
        /*3ac8*/ 	.byte	0x04, 0x11
        /*3aca*/ 	.short	(.L_2520 - .L_2519)
	.align		4
.L_2519:
        /*3acc*/ 	.word	index@($_ZN7cutlass13device_kernelIN5flash19enable_sm80_to_sm89INS1_16FlashAttnBwdSm80INS1_25CollectiveMainloopBwdSm80ILi2ELi2EN4cute5tupleIJNS5_1CILi128EEES8_NS7_ILi64EEEEEENS_6half_tEfNS_4arch4Sm80ELb1ELb0ELb1ELb0ELb0ELb0ELb0ELb0ELi2ELi4ELi4ELi4ELb0EEENS1_24CollectiveEpilogueBwdGQAISA_fSD_Li256ELb0ELb0EEENS1_25SingleTileBwdLPTSchedulerILb0ELi128ELb0EEEEEEEEEvNT_6ParamsE$_ZN4cute3eso3ESOILb1ELb0EJNS_6LayoutINS_5tupleIJNS3_IJNS_1CILi8EEENS4_ILi1EEEEEENS4_ILi2EEEEEENS3_IJNS3_IJS6_NS4_ILi0EEEEEENS4_ILi4096EEEEEEEENS_10ViewEngineINS_8smem_ptrIPN7cutlass6half_tEEEEEEEC2ERKSE_RKSL_)
        /*3ad0*/ 	.word	0x00000000


	//----- nvinfo : EIATTR_FRAME_SIZE
	.align		4
.L_2520:
        /*3ad4*/ 	.byte	0x04, 0x11
        /*3ad6*/ 	.short	(.L_2522 - .L_2521)
	.align		4
.L_2521:
        /*3ad8*/ 	.word	index@($_ZN7cutlass13device_kernelIN5flash19enable_sm80_to_sm89INS1_16FlashAttnBwdSm80INS1_25CollectiveMainloopBwdSm80ILi2ELi2EN4cute5tupleIJNS5_1CILi128EEES8_NS7_ILi64EEEEEENS_6half_tEfNS_4arch4Sm80ELb1ELb0ELb1ELb0ELb0ELb0ELb0ELb0ELi2ELi4ELi4ELi4ELb0EEENS1_24CollectiveEpilogueBwdGQAISA_fSD_Li256ELb0ELb0EEENS1_25SingleTileBwdLPTSchedulerILb0ELi128ELb0EEEEEEEEEvNT_6ParamsE$_ZN4cute3eso3ESOILb1ELb0EJNS_6LayoutINS_5tupleIJNS3_IJNS_1CILi8EEENS4_ILi1EEEEEENS3_IJNS4_ILi4EEEEEEEEENS3_IJNS3_IJS6_NS4_ILi0EEEEEENS3_IJS5_EEEEEEEENS_10ViewEngineIPN7cutlass6half_tEEEEEC2ERKSF_RKSK_)
        /*3adc*/ 	.word	0x00000000


	//----- nvinfo : EIATTR_FRAME_SIZE
	.align		4
.L_2522:
        /*3ae0*/ 	.byte	0x04, 0x11
        /*3ae2*/ 	.short	(.L_2524 - .L_2523)
	.align		4
.L_2523:
        /*3ae4*/ 	.word	index@($_ZN7cutlass13device_kernelIN5flash19enable_sm80_to_sm89INS1_16FlashAttnBwdSm80INS1_25CollectiveMainloopBwdSm80ILi2ELi2EN4cute5tupleIJNS5_1CILi128EEES8_NS7_ILi64EEEEEENS_6half_tEfNS_4arch4Sm80ELb1ELb0ELb1ELb0ELb0ELb0ELb0ELb0ELi2ELi4ELi4ELi4ELb0EEENS1_24CollectiveEpilogueBwdGQAISA_fSD_Li256ELb0ELb0EEENS1_25SingleTileBwdLPTSchedulerILb0ELi128ELb0EEEEEEEEEvNT_6ParamsE$_ZN4cute3eso3ESOILb1ELb0EJNS_6LayoutINS_5tupleIJNS3_IJNS_1CILi8EEENS4_ILi1EEEEEENS3_IJNS4_ILi4EEEEEEEEENS3_IJNS3_IJS6_NS4_ILi0EEEEEENS3_IJNS4_ILi2048EEEEEEEEEEENS_10ViewEngineINS_8smem_ptrIPN7cutlass6half_tEEEEEEEC2ERKSG_RKSN_)
        /*3ae8*/ 	.word	0x00000000


	//----- nvinfo : EIATTR_FRAME_SIZE
	.align		4
.L_2524:
        /*3aec*/ 	.byte	0x04, 0x11
        /*3aee*/ 	.short	(.L_2526 - .L_2525)
	.align		4
.L_2525:
        /*3af0*/ 	.word	index@($_ZN7cutlass13device_kernelIN5flash19enable_sm80_to_sm89INS1_16FlashAttnBwdSm80INS1_25CollectiveMainloopBwdSm80ILi2ELi2EN4cute5tupleIJNS5_1CILi128EEES8_NS7_ILi64EEEEEENS_6half_tEfNS_4arch4Sm80ELb1ELb0ELb1ELb0ELb0ELb0ELb0ELb0ELi2ELi4ELi4ELi4ELb0EEENS1_24CollectiveEpilogueBwdGQAISA_fSD_Li256ELb0ELb0EEENS1_25SingleTileBwdLPTSchedulerILb0ELi128ELb0EEEEEEEEEvNT_6ParamsE$_ZN4cute3eso3ESOILb1ELb0EJNS_6LayoutINS_5tupleIJNS3_IJNS_1CILi8EEENS4_ILi1EEEEEENS3_IJNS4_ILi2EEEEEEEEENS3_IJNS3_IJS6_NS4_ILi0EEEEEENS3_IJS5_EEEEEEEENS_10ViewEngineIPN7cutlass6half_tEEEEEC2ERKSF_RKSK_)
        /*3af4*/ 	.word	0x00000000


	//----- nvinfo : EIATTR_FRAME_SIZE
	.align		4
.L_2526:
        /*3af8*/ 	.byte	0x04, 0x11
        /*3afa*/ 	.short	(.L_2528 - .L_2527)
	.align		4
.L_2527:
        /*3afc*/ 	.word	index@($_ZN7cutlass13device_kernelIN5flash19enable_sm80_to_sm89INS1_16FlashAttnBwdSm80INS1_25CollectiveMainloopBwdSm80ILi2ELi2EN4cute5tupleIJNS5_1CILi128EEES8_NS7_ILi64EEEEEENS_6half_tEfNS_4arch4Sm80ELb1ELb0ELb1ELb0ELb0ELb0ELb0ELb0ELi2ELi4ELi4ELi4ELb0EEENS1_24CollectiveEpilogueBwdGQAISA_fSD_Li256ELb0ELb0EEENS1_25SingleTileBwdLPTSchedulerILb0ELi128ELb0EEEEEEEEEvNT_6ParamsE$_ZN4cute3eso3ESOILb1ELb0EJNS_6LayoutINS_5tupleIJNS3_IJNS_1CILi8EEENS4_ILi1EEEEEENS3_IJNS4_ILi2EEEEEEEEENS3_IJNS3_IJS6_NS4_ILi0EEEEEENS3_IJNS4_ILi8192EEEEEEEEEEENS_10ViewEngineINS_8smem_ptrIPN7cutlass6half_tEEEEEEEC2ERKSG_RKSN_)
        /*3b00*/ 	.word	0x00000000


	//----- nvinfo : EIATTR_FRAME_SIZE
	.align		4
.L_2528:
        /*3b04*/ 	.byte	0x04, 0x11
        /*3b06*/ 	.short	(.L_2530 - .L_2529)
	.align		4
.L_2529:
        /*3b08*/ 	.word	index@($_ZN7cutlass13device_kernelIN5flash19enable_sm80_to_sm89INS1_16FlashAttnBwdSm80INS1_25CollectiveMainloopBwdSm80ILi2ELi2EN4cute5tupleIJNS5_1CILi128EEES8_NS7_ILi64EEEEEENS_6half_tEfNS_4arch4Sm80ELb1ELb0ELb1ELb0ELb0ELb0ELb0ELb0ELi2ELi4ELi4ELi4ELb0EEENS1_24CollectiveEpilogueBwdGQAISA_fSD_Li256ELb0ELb0EEENS1_25SingleTileBwdLPTSchedulerILb0ELi128ELb0EEEEEEEEEvNT_6ParamsE$_ZN4cute3eso3ESOILb1ELb0EJNS_6LayoutINS_5tupleIJNS3_IJNS_1CILi8EEENS4_ILi1EEEEEENS3_IJNS4_ILi2EEEEEEEEENS3_IJNS3_IJS6_NS4_ILi0EEEEEENS3_IJNS4_ILi64EEEEEEEEEEENS_10ViewEngineIPN7cutlass6half_tEEEEEC2ERKSG_RKSL_)
        /*3b0c*/ 	.word	0x00000000


	//----- nvinfo : EIATTR_FRAME_SIZE
	.align		4
.L_2530:
        /*3b10*/ 	.byte	0x04, 0x11
        /*3b12*/ 	.short	(.L_2532 - .L_2531)
	.align		4
.L_2531:
        /*3b14*/ 	.word	index@($_ZN7cutlass13device_kernelIN5flash19enable_sm80_to_sm89INS1_16FlashAttnBwdSm80INS1_25CollectiveMainloopBwdSm80ILi2ELi2EN4cute5tupleIJNS5_1CILi128EEES8_NS7_ILi64EEEEEENS_6half_tEfNS_4arch4Sm80ELb1ELb0ELb1ELb0ELb0ELb0ELb0ELb0ELi2ELi4ELi4ELi4ELb0EEENS1_24CollectiveEpilogueBwdGQAISA_fSD_Li256ELb0ELb0EEENS1_25SingleTileBwdLPTSchedulerILb0ELi128ELb0EEEEEEEEEvNT_6ParamsE$_ZN4cute3eso3ESOILb1ELb0EJNS_6LayoutINS_5tupleIJNS3_IJNS_1CILi8EEENS4_ILi1EEEEEENS3_IJNS4_ILi2EEEEEEEEENS3_IJNS3_IJS6_NS4_ILi0EEEEEENS3_IJNS4_ILi4096EEEEEEEEEEENS_10ViewEngineINS_8smem_ptrIPN7cutlass6half_tEEEEEEEC2ERKSG_RKSN_)
        /*3b18*/ 	.word	0x00000000


	//----- nvinfo : EIATTR_FRAME_SIZE
	.align		4
.L_2532:
        /*3b1c*/ 	.byte	0x04, 0x11
        /*3b1e*/ 	.short	(.L_2534 - .L_2533)
	.align		4
.L_2533:
        /*3b20*/ 	.word	index@($_ZN7cutlass13device_kernelIN5flash19enable_sm80_to_sm89INS1_16FlashAttnBwdSm80INS1_25CollectiveMainloopBwdSm80ILi2ELi2EN4cute5tupleIJNS5_1CILi128EEES8_NS7_ILi64EEEEEENS_6half_tEfNS_4arch4Sm80ELb1ELb0ELb1ELb0ELb0ELb0ELb0ELb0ELi2ELi4ELi4ELi4ELb0EEENS1_24CollectiveEpilogueBwdGQAISA_fSD_Li256ELb0ELb0EEENS1_25SingleTileBwdLPTSchedulerILb0ELi128ELb0EEEEEEEEEvNT_6ParamsE$_ZN4cute3eso3ESOILb1ELb0EJNS_6LayoutINS_5tupleIJNS3_IJNS_1CILi8EEENS4_ILi1EEEEEEEEENS3_IJNS3_IJS6_NS4_ILi0EEEEEEEEEEEiEEC2ERKSC_RKi)
        /*3b24*/ 	.word	0x00000000


	//----- nvinfo : EIATTR_FRAME_SIZE
	.align		4
.L_2534:
        /*3b28*/ 	.byte	0x04, 0x11
        /*3b2a*/ 	.short	(.L_2536 - .L_2535)
	.align		4
.L_2535:
        /*3b2c*/ 	.word	index@($_ZN7cutlass13device_kernelIN5flash19enable_sm80_to_sm89INS1_16FlashAttnBwdSm80INS1_25CollectiveMainloopBwdSm80ILi2ELi2EN4cute5tupleIJNS5_1CILi128EEES8_NS7_ILi64EEEEEENS_6half_tEfNS_4arch4Sm80ELb1ELb0ELb1ELb0ELb0ELb0ELb0ELb0ELi2ELi4ELi4ELi4ELb0EEENS1_24CollectiveEpilogueBwdGQAISA_fSD_Li256ELb0ELb0EEENS1_25SingleTileBwdLPTSchedulerILb0ELi128ELb0EEEEEEEEEvNT_6ParamsE$_ZN4cute3eso3ESOILb1ELb0EJNS_6LayoutINS_5tupleIJNS3_IJNS_1CILi8EEENS4_ILi1EEEEEEEEENS3_IJNS3_IJS6_NS4_ILi0EEEEEEEEEEENS_10ViewEngineIPN7cutlass6half_tEEEEEC2ERKSC_RKSH_)
        /*3b30*/ 	.word	0x00000000


	//----- nvinfo : EIATTR_FRAME_SIZE
	.align		4
.L_2536:
        /*3b34*/ 	.byte	0x04, 0x11
        /*3b36*/ 	.short	(.L_2538 - .L_2537)
	.align		4
.L_2537:
        /*3b38*/ 	.word	index@($_ZN7cutlass13device_kernelIN5flash19enable_sm80_to_sm89INS1_16FlashAttnBwdSm80INS1_25CollectiveMainloopBwdSm80ILi2ELi2EN4cute5tupleIJNS5_1CILi128EEES8_NS7_ILi64EEEEEENS_6half_tEfNS_4arch4Sm80ELb1ELb0ELb1ELb0ELb0ELb0ELb0ELb0ELi2ELi4ELi4ELi4ELb0EEENS1_24CollectiveEpilogueBwdGQAISA_fSD_Li256ELb0ELb0EEENS1_25SingleTileBwdLPTSchedulerILb0ELi128ELb0EEEEEEEEEvNT_6ParamsE$_ZN4cute3eso3ESOILb1ELb0EJNS_6LayoutINS_5tupleIJNS3_IJNS_1CILi8EEENS4_ILi1EEEEEEEEENS3_IJNS3_IJS6_NS4_ILi0EEEEEEEEEEENS_10ViewEngineINS_8smem_ptrIPN7cutlass6half_tEEEEEEEC2ERKSC_RKSJ_)
        /*3b3c*/ 	.word	0x00000000


	//----- nvinfo : EIATTR_FRAME_SIZE
	.align		4
.L_2538:
        /*3b40*/ 	.byte	0x04, 0x11
        /*3b42*/ 	.short	(.L_2540 - .L_2539)
	.align		4
.L_2539:
        /*3b44*/ 	.word	index@($_ZN7cutlass13device_kernelIN5flash19enable_sm80_to_sm89INS1_16FlashAttnBwdSm80INS1_25CollectiveMainloopBwdSm80ILi2ELi2EN4cute5tupleIJNS5_1CILi128EEES8_NS7_ILi64EEEEEENS_6half_tEfNS_4arch4Sm80ELb1ELb0ELb1ELb0ELb0ELb0ELb0ELb0ELi2ELi4ELi4ELi4ELb0EEENS1_24CollectiveEpilogueBwdGQAISA_fSD_Li256ELb0ELb0EEENS1_25SingleTileBwdLPTSchedulerILb0ELi128ELb0EEEEEEEEEvNT_6ParamsE$_ZN4cute3eso3ESOILb1ELb0EJNS_6LayoutINS_5tupleIJNS3_IJNS_1CILi4EEENS4_ILi1EEEEEEEEENS3_IJNS3_IJS6_NS4_ILi0EEEEEEEEEEENS_10ViewEngineIPjEEEEC2ERKSC_RKSF_)
        /*3b48*/ 	.word	0x00000000


	//----- nvinfo : EIATTR_FRAME_SIZE
	.align		4
.L_2540:
        /*3b4c*/ 	.byte	0x04, 0x11
        /*3b4e*/ 	.short	(.L_2542 - .L_2541)
	.align		4
.L_2541:
        /*3b50*/ 	.word	index@($_ZN7cutlass13device_kernelIN5flash19enable_sm80_to_sm89INS1_16FlashAttnBwdSm80INS1_25CollectiveMainloopBwdSm80ILi2ELi2EN4cute5tupleIJNS5_1CILi128EEES8_NS7_ILi64EEEEEENS_6half_tEfNS_4arch4Sm80ELb1ELb0ELb1ELb0ELb0ELb0ELb0ELb0ELi2ELi4ELi4ELi4ELb0EEENS1_24CollectiveEpilogueBwdGQAISA_fSD_Li256ELb0ELb0EEENS1_25SingleTileBwdLPTSchedulerILb0ELi128ELb0EEEEEEEEEvNT_6ParamsE$_ZN4cute3eso3ESOILb1ELb0EJNS_6LayoutINS_5tupleIJNS3_IJNS_1CILi2EEES5_S5_EEES5_EEENS3_IJNS3_IJNS4_ILi1EEES5_NS4_ILi4EEEEEENS4_ILi8EEEEEEEEiEEC2ERKSD_RKi)
        /*3b54*/ 	.word	0x00000000


	//----- nvinfo : EIATTR_FRAME_SIZE
	.align		4
.L_2542:
        /*3b58*/ 	.byte	0x04, 0x11
        /*3b5a*/ 	.short	(.L_2544 - .L_2543)
	.align		4
.L_2543:
        /*3b5c*/ 	.word	index@($_ZN7cutlass13device_kernelIN5flash19enable_sm80_to_sm89INS1_16FlashAttnBwdSm80INS1_25CollectiveMainloopBwdSm80ILi2ELi2EN4cute5tupleIJNS5_1CILi128EEES8_NS7_ILi64EEEEEENS_6half_tEfNS_4arch4Sm80ELb1ELb0ELb1ELb0ELb0ELb0ELb0ELb0ELi2ELi4ELi4ELi4ELb0EEENS1_24CollectiveEpilogueBwdGQAISA_fSD_Li256ELb0ELb0EEENS1_25SingleTileBwdLPTSchedulerILb0ELi128ELb0EEEEEEEEEvNT_6ParamsE$_ZN4cute3eso3ESOILb1ELb0EJNS_6LayoutINS_5tupleIJNS3_IJNS_1CILi2EEES5_S5_EEES5_EEENS3_IJNS3_IJNS4_ILi1EEES5_NS4_ILi4EEEEEENS4_ILi8EEEEEEEENS_10ViewEngineIPN7cutlass6half_tEEEEEC2ERKSD_RKSI_)
        /*3b60*/ 	.word	0x00000000


	//----- nvinfo : EIATTR_FRAME_SIZE
	.align		4
.L_2544:
        /*3b64*/ 	.byte	0x04, 0x11
        /*3b66*/ 	.short	(.L_2546 - .L_2545)
	.align		4
.L_2545:
        /*3b68*/ 	.word	index@($_ZN7cutlass13device_kernelIN5flash19enable_sm80_to_sm89INS1_16FlashAttnBwdSm80INS1_25CollectiveMainloopBwdSm80ILi2ELi2EN4cute5tupleIJNS5_1CILi128EEES8_NS7_ILi64EEEEEENS_6half_tEfNS_4arch4Sm80ELb1ELb0ELb1ELb0ELb0ELb0ELb0ELb0ELi2ELi4ELi4ELi4ELb0EEENS1_24CollectiveEpilogueBwdGQAISA_fSD_Li256ELb0ELb0EEENS1_25SingleTileBwdLPTSchedulerILb0ELi128ELb0EEEEEEEEEvNT_6ParamsE$_ZN4cute3eso3ESOILb1ELb0EJNS_6LayoutINS_5tupleIJNS3_IJNS_1CILi2EEES5_S5_EEES5_EEENS3_IJNS3_IJNS4_ILi1EEES5_NS4_ILi4EEEEEENS4_ILi64EEEEEEEEiEEC2ERKSD_RKi)
        /*3b6c*/ 	.word	0x00000000


	//----- nvinfo : EIATTR_FRAME_SIZE
	.align		4
.L_2546:
        /*3b70*/ 	.byte	0x04, 0x11
        /*3b72*/ 	.short	(.L_2548 - .L_2547)
	.align		4
.L_2547:
        /*3b74*/ 	.word	index@($_ZN7cutlass13device_kernelIN5flash19enable_sm80_to_sm89INS1_16FlashAttnBwdSm80INS1_25CollectiveMainloopBwdSm80ILi2ELi2EN4cute5tupleIJNS5_1CILi128EEES8_NS7_ILi64EEEEEENS_6half_tEfNS_4arch4Sm80ELb1ELb0ELb1ELb0ELb0ELb0ELb0ELb0ELi2ELi4ELi4ELi4ELb0EEENS1_24CollectiveEpilogueBwdGQAISA_fSD_Li256ELb0ELb0EEENS1_25SingleTileBwdLPTSchedulerILb0ELi128ELb0EEEEEEEEEvNT_6ParamsE$_ZN4cute3eso3ESOILb1ELb0EJNS_6LayoutINS_5tupleIJNS3_IJNS_1CILi2EEES5_S5_EEES5_EEENS3_IJNS3_IJNS4_ILi1EEES5_NS4_ILi4EEEEEENS4_ILi64EEEEEEEENS_10ViewEngineIPN7cutlass6half_tEEEEEC2ERKSD_RKSI_)
        /*3b78*/ 	.word	0x00000000


	//----- nvinfo : EIATTR_FRAME_SIZE
	.align		4
.L_2548:
        /*3b7c*/ 	.byte	0x04, 0x11
        /*3b7e*/ 	.short	(.L_2550 - .L_2549)
	.align		4
.L_2549:
        /*3b80*/ 	.word	index@($_ZN7cutlass13device_kernelIN5flash19enable_sm80_to_sm89INS1_16FlashAttnBwdSm80INS1_25CollectiveMainloopBwdSm80ILi2ELi2EN4cute5tupleIJNS5_1CILi128EEES8_NS7_ILi64EEEEEENS_6half_tEfNS_4arch4Sm80ELb1ELb0ELb1ELb0ELb0ELb0ELb0ELb0ELi2ELi4ELi4ELi4ELb0EEENS1_24CollectiveEpilogueBwdGQAISA_fSD_Li256ELb0ELb0EEENS1_25SingleTileBwdLPTSchedulerILb0ELi128ELb0EEEEEEEEEvNT_6ParamsE$_ZN4cute3eso3ESOILb1ELb0EJNS_6LayoutINS_5tupleIJNS3_IJNS_1CILi2EEES5_S5_EEEEEENS3_IJNS3_IJNS4_ILi1EEES5_NS4_ILi4EEEEEEEEEEEiEEC2ERKSC_RKi)
        /*3b84*/ 	.word	0x00000000


	//----- nvinfo : EIATTR_FRAME_SIZE
	.align		4
.L_2550:
        /*3b88*/ 	.byte	0x04, 0x11
        /*3b8a*/ 	.short	(.L_2552 - .L_2551)
	.align		4
.L_2551:
        /*3b8c*/ 	.word	index@($_ZN7cutlass13device_kernelIN5flash19enable_sm80_to_sm89INS1_16FlashAttnBwdSm80INS1_25CollectiveMainloopBwdSm80ILi2ELi2EN4cute5tupleIJNS5_1CILi128EEES8_NS7_ILi64EEEEEENS_6half_tEfNS_4arch4Sm80ELb1ELb0ELb1ELb0ELb0ELb0ELb0ELb0ELi2ELi4ELi4ELi4ELb0EEENS1_24CollectiveEpilogueBwdGQAISA_fSD_Li256ELb0ELb0EEENS1_25SingleTileBwdLPTSchedulerILb0ELi128ELb0EEEEEEEEEvNT_6ParamsE$_ZN4cute3eso3ESOILb1ELb0EJNS_6LayoutINS_5tupleIJNS3_IJNS_1CILi2EEES5_S5_EEEEEENS3_IJNS3_IJNS4_ILi1EEES5_NS4_ILi4EEEEEEEEEEENS_10ViewEngineIPN7cutlass6half_tEEEEEC2ERKSC_RKSH_)
        /*3b90*/ 	.word	0x00000000


	//----- nvinfo : EIATTR_FRAME_SIZE
	.align		4
.L_2552:
        /*3b94*/ 	.byte	0x04, 0x11
        /*3b96*/ 	.short	(.L_2554 - .L_2553)
	.align		4
.L_2553:
        /*3b98*/ 	.word	index@($_ZN7cutlass13device_kernelIN5flash19enable_sm80_to_sm89INS1_16FlashAttnBwdSm80INS1_25CollectiveMainloopBwdSm80ILi2ELi2EN4cute5tupleIJNS5_1CILi128EEES8_NS7_ILi64EEEEEENS_6half_tEfNS_4arch4Sm80ELb1ELb0ELb1ELb0ELb0ELb0ELb0ELb0ELi2ELi4ELi4ELi4ELb0EEENS1_24CollectiveEpilogueBwdGQAISA_fSD_Li256ELb0ELb0EEENS1_25SingleTileBwdLPTSchedulerILb0ELi128ELb0EEEEEEEEEvNT_6ParamsE$_ZN4cute3eso3ESOILb1ELb0EJNS_6LayoutINS_5tupleIJNS3_IJNS_1CILi2EEES5_EEES6_EEENS3_IJNS3_IJNS4_ILi1EEES5_EEENS3_IJNS4_ILi32EEENS4_ILi64EEEEEEEEEEEiEEC2ERKSE_RKi)
        /*3b9c*/ 	.word	0x00000000


	//----- nvinfo : EIATTR_FRAME_SIZE
	.align		4
.L_2554:
        /*3ba0*/ 	.byte	0x04, 0x11
        /*3ba2*/ 	.short	(.L_2556 - .L_2555)
	.align		4
.L_2555:
        /*3ba4*/ 	.word	index@($_ZN7cutlass13device_kernelIN5flash19enable_sm80_to_sm89INS1_16FlashAttnBwdSm80INS1_25CollectiveMainloopBwdSm80ILi2ELi2EN4cute5tupleIJNS5_1CILi128EEES8_NS7_ILi64EEEEEENS_6half_tEfNS_4arch4Sm80ELb1ELb0ELb1ELb0ELb0ELb0ELb0ELb0ELi2ELi4ELi4ELi4ELb0EEENS1_24CollectiveEpilogueBwdGQAISA_fSD_Li256ELb0ELb0EEENS1_25SingleTileBwdLPTSchedulerILb0ELi128ELb0EEEEEEEEEvNT_6ParamsE$_ZN4cute3eso3ESOILb1ELb0EJNS_6LayoutINS_5tupleIJNS3_IJNS_1CILi2EEES5_EEES6_EEENS3_IJNS3_IJNS4_ILi1EEES5_EEENS3_IJNS4_ILi32EEENS4_ILi64EEEEEEEEEEENS_10ViewEngineIPN7cutlass6half_tEEEEEC2ERKSE_RKSJ_)
        /*3ba8*/ 	.word	0x00000000


	//----- nvinfo : EIATTR_FRAME_SIZE
	.align		4
.L_2556:
        /*3bac*/ 	.byte	0x04, 0x11
        /*3bae*/ 	.short	(.L_2558 - .L_2557)
	.align		4
.L_2557:
        /*3bb0*/ 	.word	index@($_ZN7cutlass13device_kernelIN5flash19enable_sm80_to_sm89INS1_16FlashAttnBwdSm80INS1_25CollectiveMainloopBwdSm80ILi2ELi2EN4cute5tupleIJNS5_1CILi128EEES8_NS7_ILi64EEEEEENS_6half_tEfNS_4arch4Sm80ELb1ELb0ELb1ELb0ELb0ELb0ELb0ELb0ELi2ELi4ELi4ELi4ELb0EEENS1_24CollectiveEpilogueBwdGQAISA_fSD_Li256ELb0ELb0EEENS1_25SingleTileBwdLPTSchedulerILb0ELi128ELb0EEEEEEEEEvNT_6ParamsE$_ZN4cute3eso3ESOILb1ELb0EJNS_6LayoutINS_5tupleIJNS3_IJNS_1CILi2EEES5_EEENS4_ILi8EEEEEENS3_IJNS3_IJNS4_ILi1EEES5_EEENS4_ILi4EEEEEEEEiEEC2ERKSD_RKi)
        /*3bb4*/ 	.word	0x00000000


	//----- nvinfo : EIATTR_FRAME_SIZE
	.align		4
.L_2558:
        /*3bb8*/ 	.byte	0x04, 0x11
        /*3bba*/ 	.short	(.L_2560 - .L_2559)
	.align		4
.L_2559:
        /*3bbc*/ 	.word	index@($_ZN7cutlass13device_kernelIN5flash19enable_sm80_to_sm89INS1_16FlashAttnBwdSm80INS1_25CollectiveMainloopBwdSm80ILi2ELi2EN4cute5tupleIJNS5_1CILi128EEES8_NS7_ILi64EEEEEENS_6half_tEfNS_4arch4Sm80ELb1ELb0ELb1ELb0ELb0ELb0ELb0ELb0ELi2ELi4ELi4ELi4ELb0EEENS1_24CollectiveEpilogueBwdGQAISA_fSD_Li256ELb0ELb0EEENS1_25SingleTileBwdLPTSchedulerILb0ELi128ELb0EEEEEEEEEvNT_6ParamsE$_ZN4cute3eso3ESOILb1ELb0EJNS_6LayoutINS_5tupleIJNS3_IJNS_1CILi2EEES5_EEENS4_ILi8EEEEEENS3_IJNS3_IJNS4_ILi1EEES5_EEENS4_ILi4EEEEEEEENS_10ViewEngineIPN7cutlass6half_tEEEEEC2ERKSD_RKSI_)
        /*3bc0*/ 	.word	0x00000000


	//----- nvinfo : EIATTR_FRAME_SIZE
	.align		4
.L_2560:
        /*3bc4*/ 	.byte	0x04, 0x11
        /*3bc6*/ 	.short	(.L_2562 - .L_2561)
	.align		4
.L_2561:
        /*3bc8*/ 	.word	index@($_ZN7cutlass13device_kernelIN5flash19enable_sm80_to_sm89INS1_16FlashAttnBwdSm80INS1_25CollectiveMainloopBwdSm80ILi2ELi2EN4cute5tupleIJNS5_1CILi128EEES8_NS7_ILi64EEEEEENS_6half_tEfNS_4arch4Sm80ELb1ELb0ELb1ELb0ELb0ELb0ELb0ELb0ELi2ELi4ELi4ELi4ELb0EEENS1_24CollectiveEpilogueBwdGQAISA_fSD_Li256ELb0ELb0EEENS1_25SingleTileBwdLPTSchedulerILb0ELi128ELb0EEEEEEEEEvNT_6ParamsE$_ZN4cute3eso3ESOILb1ELb0EJNS_6LayoutINS_5tupleIJNS3_IJNS_1CILi2EEES5_EEENS3_IJS5_NS4_ILi8EEEEEEEEENS3_IJNS3_IJS5_NS4_ILi4EEEEEENS3_IJNS4_ILi1EEES7_EEEEEEEENS_10ViewEngineIPfEEEEC2ERKSF_RKSI_)
        /*3bcc*/ 	.word	0x00000000


	//----- nvinfo : EIATTR_FRAME_SIZE
	.align		4
.L_2562:
        /*3bd0*/ 	.byte	0x04, 0x11
        /*3bd2*/ 	.short	(.L_2564 - .L_2563)
	.align		4
.L_2563:
        /*3bd4*/ 	.word	index@($_ZN7cutlass13device_kernelIN5flash19enable_sm80_to_sm89INS1_16FlashAttnBwdSm80INS1_25CollectiveMainloopBwdSm80ILi2ELi2EN4cute5tupleIJNS5_1CILi128EEES8_NS7_ILi64EEEEEENS_6half_tEfNS_4arch4Sm80ELb1ELb0ELb1ELb0ELb0ELb0ELb0ELb0ELi2ELi4ELi4ELi4ELb0EEENS1_24CollectiveEpilogueBwdGQAISA_fSD_Li256ELb0ELb0EEENS1_25SingleTileBwdLPTSchedulerILb0ELi128ELb0EEEEEEEEEvNT_6ParamsE$_ZN4cute3eso3ESOILb1ELb0EJNS_6LayoutINS_5tupleIJNS3_IJNS_1CILi2EEES5_EEEEEENS3_IJNS3_IJNS4_ILi8EEENS4_ILi64EEEEEEEEEEEiEEC2ERKSC_RKi)
        /*3bd8*/ 	.word	0x00000000


	//----- nvinfo : EIATTR_FRAME_SIZE
	.align		4
.L_2564:
        /*3bdc*/ 	.byte	0x04, 0x11
        /*3bde*/ 	.short	(.L_2566 - .L_2565)
	.align		4
.L_2565:
        /*3be0*/ 	.word	index@($_ZN7cutlass13device_kernelIN5flash19enable_sm80_to_sm89INS1_16FlashAttnBwdSm80INS1_25CollectiveMainloopBwdSm80ILi2ELi2EN4cute5tupleIJNS5_1CILi128EEES8_NS7_ILi64EEEEEENS_6half_tEfNS_4arch4Sm80ELb1ELb0ELb1ELb0ELb0ELb0ELb0ELb0ELi2ELi4ELi4ELi4ELb0EEENS1_24CollectiveEpilogueBwdGQAISA_fSD_Li256ELb0ELb0EEENS1_25SingleTileBwdLPTSchedulerILb0ELi128ELb0EEEEEEEEEvNT_6ParamsE$_ZN4cute3eso3ESOILb1ELb0EJNS_6LayoutINS_5tupleIJNS3_IJNS_1CILi2EEES5_EEEEEENS3_IJNS3_IJNS4_ILi8EEENS4_ILi64EEEEEEEEEEENS_10ViewEngineINS_8smem_ptrIPfEEEEEEC2ERKSC_RKSH_)
        /*3be4*/ 	.word	0x00000000


	//----- nvinfo : EIATTR_FRAME_SIZE
	.align		4
.L_2566:
        /*3be8*/ 	.byte	0x04, 0x11
        /*3bea*/ 	.short	(.L_2568 - .L_2567)
	.align		4
.L_2567:
        /*3bec*/ 	.word	index@($_ZN7cutlass13device_kernelIN5flash19enable_sm80_to_sm89INS1_16FlashAttnBwdSm80INS1_25CollectiveMainloopBwdSm80ILi2ELi2EN4cute5tupleIJNS5_1CILi128EEES8_NS7_ILi64EEEEEENS_6half_tEfNS_4arch4Sm80ELb1ELb0ELb1ELb0ELb0ELb0ELb0ELb0ELi2ELi4ELi4ELi4ELb0EEENS1_24CollectiveEpilogueBwdGQAISA_fSD_Li256ELb0ELb0EEENS1_25SingleTileBwdLPTSchedulerILb0ELi128ELb0EEEEEEEEEvNT_6ParamsE$_ZN4cute3eso3ESOILb1ELb0EJNS_6LayoutINS_5tupleIJNS3_IJNS_1CILi2EEES5_EEEEEENS3_IJNS3_IJNS4_ILi1EEES5_EEEEEEEEiEEC2ERKSB_RKi)
        /*3bf0*/ 	.word	0x00000000


	//----- nvinfo : EIATTR_FRAME_SIZE
	.align		4
.L_2568:
        /*3bf4*/ 	.byte	0x04, 0x11
        /*3bf6*/ 	.short	(.L_2570 - .L_2569)
	.align		4
.L_2569:
        /*3bf8*/ 	.word	index@($_ZN7cutlass13device_kernelIN5flash19enable_sm80_to_sm89INS1_16FlashAttnBwdSm80INS1_25CollectiveMainloopBwdSm80ILi2ELi2EN4cute5tupleIJNS5_1CILi128EEES8_NS7_ILi64EEEEEENS_6half_tEfNS_4arch4Sm80ELb1ELb0ELb1ELb0ELb0ELb0ELb0ELb0ELi2ELi4ELi4ELi4ELb0EEENS1_24CollectiveEpilogueBwdGQAISA_fSD_Li256ELb0ELb0EEENS1_25SingleTileBwdLPTSchedulerILb0ELi128ELb0EEEEEEEEEvNT_6ParamsE$_ZN4cute3eso3ESOILb1ELb0EJNS_6LayoutINS_5tupleIJNS3_IJNS_1CILi2EEES5_EEEEEENS3_IJNS3_IJNS4_ILi1EEES5_EEEEEEEENS_10ViewEngineIPfEEEEC2ERKSB_RKSE_)
        /*3bfc*/ 	.word	0x00000000


	//----- nvinfo : EIATTR_FRAME_SIZE
	.align		4
.L_2570:
        /*3c00*/ 	.byte	0x04, 0x11
        /*3c02*/ 	.short	(.L_2572 - .L_2571)
	.align		4
.L_2571:
        /*3c04*/ 	.word	index@($_ZN7cutlass13device_kernelIN5flash19enable_sm80_to_sm89INS1_16FlashAttnBwdSm80INS1_25CollectiveMainloopBwdSm80ILi2ELi2EN4cute5tupleIJNS5_1CILi128EEES8_NS7_ILi64EEEEEENS_6half_tEfNS_4arch4Sm80ELb1ELb0ELb1ELb0ELb0ELb0ELb0ELb0ELi2ELi4ELi4ELi4ELb0EEENS1_24CollectiveEpilogueBwdGQAISA_fSD_Li256ELb0ELb0EEENS1_25SingleTileBwdLPTSchedulerILb0ELi128ELb0EEEEEEEEEvNT_6ParamsE$_ZN4cute3eso3ESOILb1ELb0EJNS_6LayoutINS_5tupleIJNS3_IJNS_1CILi2EEES5_EEEEEENS3_IJNS3_IJNS4_ILi1EEES5_EEEEEEEENS_10ViewEngineIPN7cutlass6half_tEEEEEC2ERKSB_RKSG_)
        /*3c08*/ 	.word	0x00000000


	//----- nvinfo : EIATTR_FRAME_SIZE
	.align		4
.L_2572:
        /*3c0c*/ 	.byte	0x04, 0x11
        /*3c0e*/ 	.short	(.L_2574 - .L_2573)
	.align		4
.L_2573:
        /*3c10*/ 	.word	index@($_ZN7cutlass13device_kernelIN5flash19enable_sm80_to_sm89INS1_16FlashAttnBwdSm80INS1_25CollectiveMainloopBwdSm80ILi2ELi2EN4cute5tupleIJNS5_1CILi128EEES8_NS7_ILi64EEEEEENS_6half_tEfNS_4arch4Sm80ELb1ELb0ELb1ELb0ELb0ELb0ELb0ELb0ELi2ELi4ELi4ELi4ELb0EEENS1_24CollectiveEpilogueBwdGQAISA_fSD_Li256ELb0ELb0EEENS1_25SingleTileBwdLPTSchedulerILb0ELi128ELb0EEEEEEEEEvNT_6ParamsE$_ZN4cute3eso3ESOILb1ELb0EJNS_6LayoutINS_5tupleIJNS3_IJNS_1CILi2EEES5_EEEEEENS3_IJNS3_IJNS4_ILi1EEES5_EEEEEEEENS_10ViewEngineIPKfEEEEC2ERKSB_RKSF_)
        /*3c14*/ 	.word	0x00000000


	//----- nvinfo : EIATTR_FRAME_SIZE
	.align		4
.L_2574:
        /*3c18*/ 	.byte	0x04, 0x11
        /*3c1a*/ 	.short	(.L_2576 - .L_2575)
	.align		4
.L_2575:
        /*3c1c*/ 	.word	index@($_ZN7cutlass13device_kernelIN5flash19enable_sm80_to_sm89INS1_16FlashAttnBwdSm80INS1_25CollectiveMainloopBwdSm80ILi2ELi2EN4cute5tupleIJNS5_1CILi128EEES8_NS7_ILi64EEEEEENS_6half_tEfNS_4arch4Sm80ELb1ELb0ELb1ELb0ELb0ELb0ELb0ELb0ELi2ELi4ELi4ELi4ELb0EEENS1_24CollectiveEpilogueBwdGQAISA_fSD_Li256ELb0ELb0EEENS1_25SingleTileBwdLPTSchedulerILb0ELi128ELb0EEEEEEEEEvNT_6ParamsE$_ZN4cute3eso3ESOILb1ELb0EJNS_6LayoutINS_5tupleIJNS3_IJNS_1CILi1EEES5_EEEEEENS3_IJNS3_IJS5_NS4_ILi0EEEEEEEEEEENS_10ViewEngineINS_8smem_ptrIPN7cutlass9uint128_tEEEEEEEC2ERKSB_RKSI_)
        /*3c20*/ 	.word	0x00000000


	//----- nvinfo : EIATTR_FRAME_SIZE
	.align		4
.L_2576:
        /*3c24*/ 	.byte	0x04, 0x11
        /*3c26*/ 	.short	(.L_2578 - .L_2577)
	.align		4
.L_2577:
        /*3c28*/ 	.word	index@($_ZN7cutlass13device_kernelIN5flash19enable_sm80_to_sm89INS1_16FlashAttnBwdSm80INS1_25CollectiveMainloopBwdSm80ILi2ELi2EN4cute5tupleIJNS5_1CILi128EEES8_NS7_ILi64EEEEEENS_6half_tEfNS_4arch4Sm80ELb1ELb0ELb1ELb0ELb0ELb0ELb0ELb0ELi2ELi4ELi4ELi4ELb0EEENS1_24CollectiveEpilogueBwdGQAISA_fSD_Li256ELb0ELb0EEENS1_25SingleTileBwdLPTSchedulerILb0ELi128ELb0EEEEEEEEEvNT_6ParamsE$_ZN4cute3eso3ESOILb1ELb0EJNS_6LayoutINS_5tupleIJNS3_IJNS_1CILi1EEENS4_ILi2EEES6_EEEEEENS3_IJNS3_IJS5_S5_S6_EEEEEEEENS_10ViewEngineIPjEEEEC2ERKSB_RKSE_)
        /*3c2c*/ 	.word	0x00000000


	//----- nvinfo : EIATTR_FRAME_SIZE
	.align		4
.L_2578:
        /*3c30*/ 	.byte	0x04, 0x11
        /*3c32*/ 	.short	(.L_2580 - .L_2579)
	.align		4
.L_2579:
        /*3c34*/ 	.word	index@($_ZN7cutlass13device_kernelIN5flash19enable_sm80_to_sm89INS1_16FlashAttnBwdSm80INS1_25CollectiveMainloopBwdSm80ILi2ELi2EN4cute5tupleIJNS5_1CILi128EEES8_NS7_ILi64EEEEEENS_6half_tEfNS_4arch4Sm80ELb1ELb0ELb1ELb0ELb0ELb0ELb0ELb0ELi2ELi4ELi4ELi4ELb0EEENS1_24CollectiveEpilogueBwdGQAISA_fSD_Li256ELb0ELb0EEENS1_25SingleTileBwdLPTSchedulerILb0ELi128ELb0EEEEEEEEEvNT_6ParamsE$_ZN4cute3eso3ESOILb1ELb0EJNS_6LayoutINS_5tupleIJNS3_IJNS_1CILi1EEENS4_ILi2EEEEEES6_NS4_ILi8EEEEEENS3_IJNS3_IJS5_S5_EEES6_NS4_ILi4EEEEEEEENS_10ViewEngineIPN7cutlass5ArrayINSF_6half_tELi2ELb0EEEEEEEC2ERKSD_RKSK_)
        /*3c38*/ 	.word	0x00000000


	//----- nvinfo : EIATTR_FRAME_SIZE
	.align		4
.L_2580:
        /*3c3c*/ 	.byte	0x04, 0x11
        /*3c3e*/ 	.short	(.L_2582 - .L_2581)
	.align		4
.L_2581:
        /*3c40*/ 	.word	index@($_ZN7cutlass13device_kernelIN5flash19enable_sm80_to_sm89INS1_16FlashAttnBwdSm80INS1_25CollectiveMainloopBwdSm80ILi2ELi2EN4cute5tupleIJNS5_1CILi128EEES8_NS7_ILi64EEEEEENS_6half_tEfNS_4arch4Sm80ELb1ELb0ELb1ELb0ELb0ELb0ELb0ELb0ELi2ELi4ELi4ELi4ELb0EEENS1_24CollectiveEpilogueBwdGQAISA_fSD_Li256ELb0ELb0EEENS1_25SingleTileBwdLPTSchedulerILb0ELi128ELb0EEEEEEEEEvNT_6ParamsE$_ZN4cute3eso3ESOILb1ELb0EJNS_6LayoutINS_5tupleIJNS3_IJNS_1CILi1EEENS4_ILi2EEEEEES6_NS4_ILi8EEEEEENS3_IJNS3_IJS5_S5_EEES6_NS4_ILi4EEEEEEEENS_10ViewEngineIPKN7cutlass5ArrayIfLi2ELb1EEEEEEEC2ERKSD_RKSK_)
        /*3c44*/ 	.word	0x00000000


	//----- nvinfo : EIATTR_FRAME_SIZE
	.align		4
.L_2582:
        /*3c48*/ 	.byte	0x04, 0x11
        /*3c4a*/ 	.short	(.L_2584 - .L_2583)
	.align		4
.L_2583:
        /*3c4c*/ 	.word	index@($_ZN7cutlass13device_kernelIN5flash19enable_sm80_to_sm89INS1_16FlashAttnBwdSm80INS1_25CollectiveMainloopBwdSm80ILi2ELi2EN4cute5tupleIJNS5_1CILi128EEES8_NS7_ILi64EEEEEENS_6half_tEfNS_4arch4Sm80ELb1ELb0ELb1ELb0ELb0ELb0ELb0ELb0ELi2ELi4ELi4ELi4ELb0EEENS1_24CollectiveEpilogueBwdGQAISA_fSD_Li256ELb0ELb0EEENS1_25SingleTileBwdLPTSchedulerILb0ELi128ELb0EEEEEEEEEvNT_6ParamsE$_ZN4cute3eso3ESOILb1ELb0EJNS_6LayoutINS_5tupleIJNS3_IJNS_1CILi1EEENS4_ILi2EEEEEEEEENS3_IJNS3_IJS5_S5_EEEEEEEENS_10ViewEngineIPjEEEEC2ERKSB_RKSE_)
        /*3c50*/ 	.word	0x00000000


	//----- nvinfo : EIATTR_FRAME_SIZE
	.align		4
.L_2584:
        /*3c54*/ 	.byte	0x04, 0x11
        /*3c56*/ 	.short	(.L_2586 - .L_2585)
	.align		4
.L_2585:
        /*3c58*/ 	.word	index@($_ZN7cutlass13device_kernelIN5flash19enable_sm80_to_sm89INS1_16FlashAttnBwdSm80INS1_25CollectiveMainloopBwdSm80ILi2ELi2EN4cute5tupleIJNS5_1CILi128EEES8_NS7_ILi64EEEEEENS_6half_tEfNS_4arch4Sm80ELb1ELb0ELb1ELb0ELb0ELb0ELb0ELb0ELi2ELi4ELi4ELi4ELb0EEENS1_24CollectiveEpilogueBwdGQAISA_fSD_Li256ELb0ELb0EEENS1_25SingleTileBwdLPTSchedulerILb0ELi128ELb0EEEEEEEEEvNT_6ParamsE$_ZN4cute3eso3ESOILb1ELb0EJNS_6LayoutINS_5tupleIJNS3_IJNS_1CILi1EEENS3_IJNS4_ILi4EEENS4_ILi2EEEEEEEEES7_S6_EEENS3_IJNS3_IJNS4_ILi0EEENS3_IJS5_NS4_ILi8EEEEEEEEES6_NS4_ILi16EEEEEEEENS_10ViewEngineIPN7cutlass6half_tEEEEEC2ERKSH_RKSM_)
        /*3c5c*/ 	.word	0x00000000


	//----- nvinfo : EIATTR_FRAME_SIZE
	.align		4
.L_2586:
        /*3c60*/ 	.byte	0x04, 0x11
        /*3c62*/ 	.short	(.L_2588 - .L_2587)
	.align		4
.L_2587:
        /*3c64*/ 	.word	index@($_ZN7cutlass13device_kernelIN5flash19enable_sm80_to_sm89INS1_16FlashAttnBwdSm80INS1_25CollectiveMainloopBwdSm80ILi2ELi2EN4cute5tupleIJNS5_1CILi128EEES8_NS7_ILi64EEEEEENS_6half_tEfNS_4arch4Sm80ELb1ELb0ELb1ELb0ELb0ELb0ELb0ELb0ELi2ELi4ELi4ELi4ELb0EEENS1_24CollectiveEpilogueBwdGQAISA_fSD_Li256ELb0ELb0EEENS1_25SingleTileBwdLPTSchedulerILb0ELi128ELb0EEEEEEEEEvNT_6ParamsE$_ZN4cute3eso3ESOILb1ELb0EJNS_6LayoutINS_5tupleIJNS3_IJNS_1CILi1EEENS3_IJNS4_ILi2EEES6_EEEEEES6_NS4_ILi4EEEEEENS3_IJNS3_IJNS4_ILi0EEENS3_IJS5_S9_EEEEEES6_NS4_ILi8EEEEEEEENS_10ViewEngineIPjEEEEC2ERKSG_RKSJ_)
        /*3c68*/ 	.word	0x00000000


	//----- nvinfo : EIATTR_FRAME_SIZE
	.align		4
.L_2588:
        /*3c6c*/ 	.byte	0x04, 0x11
        /*3c6e*/ 	.short	(.L_2590 - .L_2589)
	.align		4
.L_2589:
        /*3c70*/ 	.word	index@($_ZN7cutlass13device_kernelIN5flash19enable_sm80_to_sm89INS1_16FlashAttnBwdSm80INS1_25CollectiveMainloopBwdSm80ILi2ELi2EN4cute5tupleIJNS5_1CILi128EEES8_NS7_ILi64EEEEEENS_6half_tEfNS_4arch4Sm80ELb1ELb0ELb1ELb0ELb0ELb0ELb0ELb0ELi2ELi4ELi4ELi4ELb0EEENS1_24CollectiveEpilogueBwdGQAISA_fSD_Li256ELb0ELb0EEENS1_25SingleTileBwdLPTSchedulerILb0ELi128ELb0EEEEEEEEEvNT_6ParamsE$_ZN4cute3eso3ESOILb1ELb0EJNS_6LayoutINS_5tupleIJNS3_IJNS3_IJNS_1CILi8EEENS4_ILi1EEEEEES6_EEENS3_IJNS3_IJS6_S6_EEENS4_ILi4EEEEEEEEENS3_IJNS3_IJNS3_IJS6_NS4_ILi0EEEEEESD_EEENS3_IJNS3_IJSD_SD_EEES5_EEEEEEEENS_10ViewEngineIPN7cutlass6half_tEEEEEC2ERKSJ_RKSO_)
        /*3c74*/ 	.word	0x00000000


	//----- nvinfo : EIATTR_FRAME_SIZE
	.align		4
.L_2590:
        /*3c78*/ 	.byte	0x04, 0x11
        /*3c7a*/ 	.short	(.L_2592 - .L_2591)
	.align		4
.L_2591:
        /*3c7c*/ 	.word	index@($_ZN7cutlass13device_kernelIN5flash19enable_sm80_to_sm89INS1_16FlashAttnBwdSm80INS1_25CollectiveMainloopBwdSm80ILi2ELi2EN4cute5tupleIJNS5_1CILi128EEES8_NS7_ILi64EEEEEENS_6half_tEfNS_4arch4Sm80ELb1ELb0ELb1ELb0ELb0ELb0ELb0ELb0ELi2ELi4ELi4ELi4ELb0EEENS1_24CollectiveEpilogueBwdGQAISA_fSD_Li256ELb0ELb0EEENS1_25SingleTileBwdLPTSchedulerILb0ELi128ELb0EEEEEEEEEvNT_6ParamsE$_ZN4cute3eso3ESOILb1ELb0EJNS_6LayoutINS_5tupleIJNS3_IJNS3_IJNS_1CILi8EEENS4_ILi1EEEEEES6_EEENS3_IJNS3_IJS6_S6_EEENS4_ILi4EEEEEEEEENS3_IJNS3_IJNS3_IJS6_NS4_ILi0EEEEEESD_EEENS3_IJNS3_IJSD_SD_EEENS4_ILi2048EEEEEEEEEEENS_10ViewEngineINS_8smem_ptrIPN7cutlass6half_tEEEEEEEC2ERKSK_RKSR_)
        /*3c80*/ 	.word	0x00000000


	//----- nvinfo : EIATTR_FRAME_SIZE
	.align		4
.L_2592:
        /*3c84*/ 	.byte	0x04, 0x11
        /*3c86*/ 	.short	(.L_2594 - .L_2593)
	.align		4
.L_2593:
        /*3c88*/ 	.word	index@($_ZN7cutlass13device_kernelIN5flash19enable_sm80_to_sm89INS1_16FlashAttnBwdSm80INS1_25CollectiveMainloopBwdSm80ILi2ELi2EN4cute5tupleIJNS5_1CILi128EEES8_NS7_ILi64EEEEEENS_6half_tEfNS_4arch4Sm80ELb1ELb0ELb1ELb0ELb0ELb0ELb0ELb0ELi2ELi4ELi4ELi4ELb0EEENS1_24CollectiveEpilogueBwdGQAISA_fSD_Li256ELb0ELb0EEENS1_25SingleTileBwdLPTSchedulerILb0ELi128ELb0EEEEEEEEEvNT_6ParamsE$_ZN4cute3eso3ESOILb1ELb0EJNS_6LayoutINS_5tupleIJNS3_IJNS3_IJNS_1CILi8EEENS4_ILi1EEEEEES6_EEENS3_IJNS3_IJS6_S6_EEENS4_ILi2EEEEEEEEENS3_IJNS3_IJNS3_IJS6_NS4_ILi0EEEEEESD_EEENS3_IJNS3_IJSD_SD_EEES5_EEEEEEEENS_10ViewEngineIPN7cutlass6half_tEEEEEC2ERKSJ_RKSO_)
        /*3c8c*/ 	.word	0x00000000


	//----- nvinfo : EIATTR_FRAME_SIZE
	.align		4
.L_2594:
        /*3c90*/ 	.byte	0x04, 0x11
        /*3c92*/ 	.short	(.L_2596 - .L_2595)
	.align		4
.L_2595:
        /*3c94*/ 	.word	index@($_ZN7cutlass13device_kernelIN5flash19enable_sm80_to_sm89INS1_16FlashAttnBwdSm80INS1_25CollectiveMainloopBwdSm80ILi2ELi2EN4cute5tupleIJNS5_1CILi128EEES8_NS7_ILi64EEEEEENS_6half_tEfNS_4arch4Sm80ELb1ELb0ELb1ELb0ELb0ELb0ELb0ELb0ELi2ELi4ELi4ELi4ELb0EEENS1_24CollectiveEpilogueBwdGQAISA_fSD_Li256ELb0ELb0EEENS1_25SingleTileBwdLPTSchedulerILb0ELi128ELb0EEEEEEEEEvNT_6ParamsE$_ZN4cute3eso3ESOILb1ELb0EJNS_6LayoutINS_5tupleIJNS3_IJNS3_IJNS_1CILi8EEENS4_ILi1EEEEEES6_EEENS3_IJNS3_IJS6_S6_EEENS4_ILi2EEEEEEEEENS3_IJNS3_IJNS3_IJS6_NS4_ILi0EEEEEESD_EEENS3_IJNS3_IJSD_SD_EEENS4_ILi8192EEEEEEEEEEENS_10ViewEngineINS_8smem_ptrIPN7cutlass6half_tEEEEEEEC2ERKSK_RKSR_)
        /*3c98*/ 	.word	0x00000000


	//----- nvinfo : EIATTR_FRAME_SIZE
	.align		4
.L_2596:
        /*3c9c*/ 	.byte	0x04, 0x11
        /*3c9e*/ 	.short	(.L_2598 - .L_2597)
	.align		4
.L_2597:
        /*3ca0*/ 	.word	index@($_ZN7cutlass13device_kernelIN5flash19enable_sm80_to_sm89INS1_16FlashAttnBwdSm80INS1_25CollectiveMainloopBwdSm80ILi2ELi2EN4cute5tupleIJNS5_1CILi128EEES8_NS7_ILi64EEEEEENS_6half_tEfNS_4arch4Sm80ELb1ELb0ELb1ELb0ELb0ELb0ELb0ELb0ELi2ELi4ELi4ELi4ELb0EEENS1_24CollectiveEpilogueBwdGQAISA_fSD_Li256ELb0ELb0EEENS1_25SingleTileBwdLPTSchedulerILb0ELi128ELb0EEEEEEEEEvNT_6ParamsE$_ZN4cute3eso3ESOILb1ELb0EJNS_6LayoutINS_5tupleIJNS3_IJNS3_IJNS_1CILi8EEENS4_ILi1EEEEEES6_EEENS3_IJNS3_IJS6_S6_EEENS4_ILi2EEEEEEEEENS3_IJNS3_IJNS3_IJS6_NS4_ILi0EEEEEESD_EEENS3_IJNS3_IJSD_SD_EEENS4_ILi64EEEEEEEEEEENS_10ViewEngineIPN7cutlass6half_tEEEEEC2ERKSK_RKSP_)
        /*3ca4*/ 	.word	0x00000000


	//----- nvinfo : EIATTR_FRAME_SIZE
	.align		4
.L_2598:
        /*3ca8*/ 	.byte	0x04, 0x11
        /*3caa*/ 	.short	(.L_2600 - .L_2599)
	.align		4
.L_2599:
        /*3cac*/ 	.word	index@($_ZN7cutlass13device_kernelIN5flash19enable_sm80_to_sm89INS1_16FlashAttnBwdSm80INS1_25CollectiveMainloopBwdSm80ILi2ELi2EN4cute5tupleIJNS5_1CILi128EEES8_NS7_ILi64EEEEEENS_6half_tEfNS_4arch4Sm80ELb1ELb0ELb1ELb0ELb0ELb0ELb0ELb0ELi2ELi4ELi4ELi4ELb0EEENS1_24CollectiveEpilogueBwdGQAISA_fSD_Li256ELb0ELb0EEENS1_25SingleTileBwdLPTSchedulerILb0ELi128ELb0EEEEEEEEEvNT_6ParamsE$_ZN4cute3eso3ESOILb1ELb0EJNS_6LayoutINS_5tupleIJNS3_IJNS3_IJNS_1CILi8EEENS4_ILi1EEEEEES6_EEENS3_IJNS3_IJS6_S6_EEENS4_ILi2EEEEEEEEENS3_IJNS3_IJNS3_IJS6_NS4_ILi0EEEEEESD_EEENS3_IJNS3_IJSD_SD_EEENS4_ILi4096EEEEEEEEEEENS_10ViewEngineINS_8smem_ptrIPN7cutlass6half_tEEEEEEEC2ERKSK_RKSR_)
        /*3cb0*/ 	.word	0x00000000


	//----- nvinfo : EIATTR_FRAME_SIZE
	.align		4
.L_2600:
        /*3cb4*/ 	.byte	0x04, 0x11
        /*3cb6*/ 	.short	(.L_2602 - .L_2601)
	.align		4
.L_2601:
        /*3cb8*/ 	.word	index@($_ZN7cutlass13device_kernelIN5flash19enable_sm80_to_sm89INS1_16FlashAttnBwdSm80INS1_25CollectiveMainloopBwdSm80ILi2ELi2EN4cute5tupleIJNS5_1CILi128EEES8_NS7_ILi64EEEEEENS_6half_tEfNS_4arch4Sm80ELb1ELb0ELb1ELb0ELb0ELb0ELb0ELb0ELi2ELi4ELi4ELi4ELb0EEENS1_24CollectiveEpilogueBwdGQAISA_fSD_Li256ELb0ELb0EEENS1_25SingleTileBwdLPTSchedulerILb0ELi128ELb0EEEEEEEEEvNT_6ParamsE$_ZN4cute3eso3ESOILb1ELb0EJNS_6LayoutINS_5tupleIJNS3_IJNS3_IJNS_1CILi4EEENS4_ILi8EEEEEENS3_IJS5_NS4_ILi2EEEEEEEEENS3_IJNS3_IJS8_S8_EEENS3_IJS8_S6_EEEEEEEEENS3_IJNS3_IJNS3_IJNS_11ScaledBasisIS8_JLi1EEEENSF_INS4_ILi1EEEJLi0EEEEEEENS3_IJNSF_INS4_ILi16EEEJLi0EEEENSF_IS6_JLi1EEEEEEEEEENS3_IJNS3_IJNSF_ISH_JLi1EEEENSF_IS6_JLi0EEEEEEENS3_IJNSF_INS4_ILi64EEEJLi0EEEENSF_ISK_JLi1EEEEEEEEEEEEEEENS_10ViewEngineINS_23ArithmeticTupleIteratorINS_15ArithmeticTupleIJNS4_ILi0EEES12_EEEEEEEEEC2ERKSY_RKS15_)
        /*3cbc*/ 	.word	0x00000000


	//----- nvinfo : EIATTR_FRAME_SIZE
	.align		4
.L_2602:
        /*3cc0*/ 	.byte	0x04, 0x11
        /*3cc2*/ 	.short	(.L_2604 - .L_2603)
	.align		4
.L_2603:
        /*3cc4*/ 	.word	index@($_ZN7cutlass13device_kernelIN5flash19enable_sm80_to_sm89INS1_16FlashAttnBwdSm80INS1_25CollectiveMainloopBwdSm80ILi2ELi2EN4cute5tupleIJNS5_1CILi128EEES8_NS7_ILi64EEEEEENS_6half_tEfNS_4arch4Sm80ELb1ELb0ELb1ELb0ELb0ELb0ELb0ELb0ELi2ELi4ELi4ELi4ELb0EEENS1_24CollectiveEpilogueBwdGQAISA_fSD_Li256ELb0ELb0EEENS1_25SingleTileBwdLPTSchedulerILb0ELi128ELb0EEEEEEEEEvNT_6ParamsE$_ZN4cute3eso3ESOILb1ELb0EJNS_6LayoutINS_5tupleIJNS3_IJNS3_IJNS_1CILi4EEENS4_ILi2EEEEEENS4_ILi1EEEEEES6_NS4_ILi8EEEEEENS3_IJNS3_IJNS3_IJS8_NS4_ILi32EEEEEENS4_ILi0EEEEEENS4_ILi64EEES5_EEEEENS_10ViewEngineIPN7cutlass6half_tEEEEEC2ERKSI_RKSN_)
        /*3cc8*/ 	.word	0x00000000


	//----- nvinfo : EIATTR_FRAME_SIZE
	.align		4
.L_2604:
        /*3ccc*/ 	.byte	0x04, 0x11
        /*3cce*/ 	.short	(.L_2606 - .L_2605)
	.align		4
.L_2605:
        /*3cd0*/ 	.word	index@($_ZN7cutlass13device_kernelIN5flash19enable_sm80_to_sm89INS1_16FlashAttnBwdSm80INS1_25CollectiveMainloopBwdSm80ILi2ELi2EN4cute5tupleIJNS5_1CILi128EEES8_NS7_ILi64EEEEEENS_6half_tEfNS_4arch4Sm80ELb1ELb0ELb1ELb0ELb0ELb0ELb0ELb0ELi2ELi4ELi4ELi4ELb0EEENS1_24CollectiveEpilogueBwdGQAISA_fSD_Li256ELb0ELb0EEENS1_25SingleTileBwdLPTSchedulerILb0ELi128ELb0EEEEEEEEEvNT_6ParamsE$_ZN4cute3eso3ESOILb1ELb0EJNS_6LayoutINS_5tupleIJNS3_IJNS3_IJNS_1CILi4EEENS4_ILi2EEEEEENS4_ILi1EEEEEES6_EEENS3_IJNS3_IJNS3_IJS8_NS4_ILi32EEEEEENS4_ILi0EEEEEENS4_ILi64EEEEEEEEiEEC2ERKSH_RKi)
        /*3cd4*/ 	.word	0x00000000


	//----- nvinfo : EIATTR_FRAME_SIZE
	.align		4
.L_2606:
        /*3cd8*/ 	.byte	0x04, 0x11
        /*3cda*/ 	.short	(.L_2608 - .L_2607)
	.align		4
.L_2607:
        /*3cdc*/ 	.word	index@($_ZN7cutlass13device_kernelIN5flash19enable_sm80_to_sm89INS1_16FlashAttnBwdSm80INS1_25CollectiveMainloopBwdSm80ILi2ELi2EN4cute5tupleIJNS5_1CILi128EEES8_NS7_ILi64EEEEEENS_6half_tEfNS_4arch4Sm80ELb1ELb0ELb1ELb0ELb0ELb0ELb0ELb0ELi2ELi4ELi4ELi4ELb0EEENS1_24CollectiveEpilogueBwdGQAISA_fSD_Li256ELb0ELb0EEENS1_25SingleTileBwdLPTSchedulerILb0ELi128ELb0EEEEEEEEEvNT_6ParamsE$_ZN4cute3eso3ESOILb1ELb0EJNS_6LayoutINS_5tupleIJNS3_IJNS3_IJNS_1CILi4EEENS4_ILi2EEEEEENS4_ILi1EEEEEES6_EEENS3_IJNS3_IJNS3_IJS8_NS4_ILi32EEEEEENS4_ILi0EEEEEENS4_ILi64EEEEEEEENS_10ViewEngineIPN7cutlass6half_tEEEEEC2ERKSH_RKSM_)
        /*3ce0*/ 	.word	0x00000000


	//----- nvinfo : EIATTR_FRAME_SIZE
	.align		4
.L_2608:
        /*3ce4*/ 	.byte	0x04, 0x11
        /*3ce6*/ 	.short	(.L_2610 - .L_2609)
	.align		4
.L_2609:
        /*3ce8*/ 	.word	index@($_ZN7cutlass13device_kernelIN5flash19enable_sm80_to_sm89INS1_16FlashAttnBwdSm80INS1_25CollectiveMainloopBwdSm80ILi2ELi2EN4cute5tupleIJNS5_1CILi128EEES8_NS7_ILi64EEEEEENS_6half_tEfNS_4arch4Sm80ELb1ELb0ELb1ELb0ELb0ELb0ELb0ELb0ELi2ELi4ELi4ELi4ELb0EEENS1_24CollectiveEpilogueBwdGQAISA_fSD_Li256ELb0ELb0EEENS1_25SingleTileBwdLPTSchedulerILb0ELi128ELb0EEEEEEEEEvNT_6ParamsE$_ZN4cute3eso3ESOILb1ELb0EJNS_6LayoutINS_5tupleIJNS3_IJNS3_IJNS_1CILi4EEENS4_ILi2EEEEEENS4_ILi1EEEEEENS3_IJS6_EEEEEENS3_IJNS3_IJNS3_IJS8_NS4_ILi32EEEEEENS4_ILi0EEEEEENS3_IJNS4_ILi64EEEEEEEEEEENS_10ViewEngineIPN7cutlass6half_tEEEEEC2ERKSJ_RKSO_)
        /*3cec*/ 	.word	0x00000000


	//----- nvinfo : EIATTR_FRAME_SIZE
	.align		4
.L_2610:
        /*3cf0*/ 	.byte	0x04, 0x11
        /*3cf2*/ 	.short	(.L_2612 - .L_2611)
	.align		4
.L_2611:
        /*3cf4*/ 	.word	index@($_ZN7cutlass13device_kernelIN5flash19enable_sm80_to_sm89INS1_16FlashAttnBwdSm80INS1_25CollectiveMainloopBwdSm80ILi2ELi2EN4cute5tupleIJNS5_1CILi128EEES8_NS7_ILi64EEEEEENS_6half_tEfNS_4arch4Sm80ELb1ELb0ELb1ELb0ELb0ELb0ELb0ELb0ELi2ELi4ELi4ELi4ELb0EEENS1_24CollectiveEpilogueBwdGQAISA_fSD_Li256ELb0ELb0EEENS1_25SingleTileBwdLPTSchedulerILb0ELi128ELb0EEEEEEEEEvNT_6ParamsE$_ZN4cute3eso3ESOILb1ELb0EJNS_6LayoutINS_5tupleIJNS3_IJNS3_IJNS_1CILi4EEENS4_ILi2EEEEEENS4_ILi1EEEEEEEEENS3_IJNS3_IJNS3_IJS8_NS4_ILi32EEEEEENS4_ILi0EEEEEEEEEEEiEEC2ERKSG_RKi)
        /*3cf8*/ 	.word	0x00000000


	//----- nvinfo : EIATTR_FRAME_SIZE
	.align		4
.L_2612:
        /*3cfc*/ 	.byte	0x04, 0x11
        /*3cfe*/ 	.short	(.L_2614 - .L_2613)
	.align		4
.L_2613:
        /*3d00*/ 	.word	index@($_ZN7cutlass13device_kernelIN5flash19enable_sm80_to_sm89INS1_16FlashAttnBwdSm80INS1_25CollectiveMainloopBwdSm80ILi2ELi2EN4cute5tupleIJNS5_1CILi128EEES8_NS7_ILi64EEEEEENS_6half_tEfNS_4arch4Sm80ELb1ELb0ELb1ELb0ELb0ELb0ELb0ELb0ELi2ELi4ELi4ELi4ELb0EEENS1_24CollectiveEpilogueBwdGQAISA_fSD_Li256ELb0ELb0EEENS1_25SingleTileBwdLPTSchedulerILb0ELi128ELb0EEEEEEEEEvNT_6ParamsE$_ZN4cute3eso3ESOILb1ELb0EJNS_6LayoutINS_5tupleIJNS3_IJNS3_IJNS_1CILi4EEENS4_ILi2EEEEEENS4_ILi1EEEEEEEEENS3_IJNS3_IJNS3_IJS8_NS4_ILi32EEEEEENS4_ILi0EEEEEEEEEEENS_10ViewEngineIPN7cutlass6half_tEEEEEC2ERKSG_RKSL_)
        /*3d04*/ 	.word	0x00000000


	//----- nvinfo : EIATTR_FRAME_SIZE
	.align		4
.L_2614:
        /*3d08*/ 	.byte	0x04, 0x11
        /*3d0a*/ 	.short	(.L_2616 - .L_2615)
	.align		4
.L_2615:
        /*3d0c*/ 	.word	index@($_ZN7cutlass13device_kernelIN5flash19enable_sm80_to_sm89INS1_16FlashAttnBwdSm80INS1_25CollectiveMainloopBwdSm80ILi2ELi2EN4cute5tupleIJNS5_1CILi128EEES8_NS7_ILi64EEEEEENS_6half_tEfNS_4arch4Sm80ELb1ELb0ELb1ELb0ELb0ELb0ELb0ELb0ELi2ELi4ELi4ELi4ELb0EEENS1_24CollectiveEpilogueBwdGQAISA_fSD_Li256ELb0ELb0EEENS1_25SingleTileBwdLPTSchedulerILb0ELi128ELb0EEEEEEEEEvNT_6ParamsE$_ZN4cute3eso3ESOILb1ELb0EJNS_6LayoutINS_5tupleIJNS3_IJNS3_IJNS_1CILi2EEES5_EEENS4_ILi1EEEEEEEEENS3_IJNS3_IJNS3_IJS7_NS4_ILi16EEEEEENS4_ILi0EEEEEEEEEEENS_10ViewEngineIPjEEEEC2ERKSF_RKSI_)
        /*3d10*/ 	.word	0x00000000


	//----- nvinfo : EIATTR_FRAME_SIZE
	.align		4
.L_2616:
        /*3d14*/ 	.byte	0x04, 0x11
        /*3d16*/ 	.short	(.L_2618 - .L_2617)
	.align		4
.L_2617:
        /*3d18*/ 	.word	index@($_ZN7cutlass13device_kernelIN5flash19enable_sm80_to_sm89INS1_16FlashAttnBwdSm80INS1_25CollectiveMainloopBwdSm80ILi2ELi2EN4cute5tupleIJNS5_1CILi128EEES8_NS7_ILi64EEEEEENS_6half_tEfNS_4arch4Sm80ELb1ELb0ELb1ELb0ELb0ELb0ELb0ELb0ELi2ELi4ELi4ELi4ELb0EEENS1_24CollectiveEpilogueBwdGQAISA_fSD_Li256ELb0ELb0EEENS1_25SingleTileBwdLPTSchedulerILb0ELi128ELb0EEEEEEEEEvNT_6ParamsE$_ZN4cute3eso3ESOILb1ELb0EJNS_6LayoutINS_5tupleIJNS3_IJNS3_IJNS3_IJNS_1CILi4EEENS4_ILi2EEEEEENS4_ILi1EEEEEES8_EEENS3_IJNS3_IJNS3_IJS8_S8_EEES8_EEES6_EEEEEENS3_IJNS3_IJNS3_IJNS3_IJS8_NS4_ILi32EEEEEENS4_ILi0EEEEEESH_EEENS3_IJNS3_IJNS3_IJSH_SH_EEESH_EEENS4_ILi64EEEEEEEEEEENS_10ViewEngineIPN7cutlass6half_tEEEEEC2ERKSP_RKSU_)
        /*3d1c*/ 	.word	0x00000000


	//----- nvinfo : EIATTR_FRAME_SIZE
	.align		4
.L_2618:
        /*3d20*/ 	.byte	0x04, 0x11
        /*3d22*/ 	.short	(.L_2620 - .L_2619)
	.align		4
.L_2619:
        /*3d24*/ 	.word	index@($_ZN7cutlass13device_kernelIN5flash19enable_sm80_to_sm89INS1_16FlashAttnBwdSm80INS1_25CollectiveMainloopBwdSm80ILi2ELi2EN4cute5tupleIJNS5_1CILi128EEES8_NS7_ILi64EEEEEENS_6half_tEfNS_4arch4Sm80ELb1ELb0ELb1ELb0ELb0ELb0ELb0ELb0ELi2ELi4ELi4ELi4ELb0EEENS1_24CollectiveEpilogueBwdGQAISA_fSD_Li256ELb0ELb0EEENS1_25SingleTileBwdLPTSchedulerILb0ELi128ELb0EEEEEEEEEvNT_6ParamsE$_ZN4cute3eso3ESOILb1ELb0EJNS_5tupleIJNS_1CILi1EEENS3_ILi0EEEEEENS2_IJiEEEEEC2ERKS6_RKS7_)
        /*3d28*/ 	.word	0x00000000


	//----- nvinfo : EIATTR_FRAME_SIZE
	.align		4
.L_2620:
        /*3d2c*/ 	.byte	0x04, 0x11
        /*3d2e*/ 	.short	(.L_2622 - .L_2621)
	.align		4
.L_2621:
        /*3d30*/ 	.word	index@($_ZN7cutlass13device_kernelIN5flash19enable_sm80_to_sm89INS1_16FlashAttnBwdSm80INS1_25CollectiveMainloopBwdSm80ILi2ELi2EN4cute5tupleIJNS5_1CILi128EEES8_NS7_ILi64EEEEEENS_6half_tEfNS_4arch4Sm80ELb1ELb0ELb1ELb0ELb0ELb0ELb0ELb0ELi2ELi4ELi4ELi4ELb0EEENS1_24CollectiveEpilogueBwdGQAISA_fSD_Li256ELb0ELb0EEENS1_25SingleTileBwdLPTSchedulerILb0ELi128ELb0EEEEEEEEEvNT_6ParamsE$_ZN4cute3eso3ESOILb1ELb0EJNS_5tupleIJNS_1CILi0EEES4_EEEiEEC2ERKS5_RKi)
        /*3d34*/ 	.word	0x00000000


	//----- nvinfo : EIATTR_FRAME_SIZE
	.align		4
.L_2622:
        /*3d38*/ 	.byte	0x04, 0x11
        /*3d3a*/ 	.short	(.L_2624 - .L_2623)
	.align		4
.L_2623:
        /*3d3c*/ 	.word	index@($_ZN7cutlass13device_kernelIN5flash19enable_sm80_to_sm89INS1_16FlashAttnBwdSm80INS1_25CollectiveMainloopBwdSm80ILi2ELi2EN4cute5tupleIJNS5_1CILi128EEES8_NS7_ILi64EEEEEENS_6half_tEfNS_4arch4Sm80ELb1ELb0ELb1ELb0ELb0ELb0ELb0ELb0ELi2ELi4ELi4ELi4ELb0EEENS1_24CollectiveEpilogueBwdGQAISA_fSD_Li256ELb0ELb0EEENS1_25SingleTileBwdLPTSchedulerILb0ELi128ELb0EEEEEEEEEvNT_6ParamsE$_ZN4cute3eso3ESOILb1ELb0EJNS_5tupleIJNS2_IJNS_1CILi1EEENS3_ILi0EEEEEES5_EEENS2_IJNS2_IJS5_S5_EEEiEEEEEC2ERKS7_RKS9_)
        /*3d40*/ 	.word	0x00000000


	//----- nvinfo : EIATTR_FRAME_SIZE
	.align		4
.L_2624:
        /*3d44*/ 	.byte	0x04, 0x11
        /*3d46*/ 	.short	(.L_2626 - .L_2625)
	.align		4
.L_2625:
        /*3d48*/ 	.word	index@($_ZN7cutlass13device_kernelIN5flash19enable_sm80_to_sm89INS1_16FlashAttnBwdSm80INS1_25CollectiveMainloopBwdSm80ILi2ELi2EN4cute5tupleIJNS5_1CILi128EEES8_NS7_ILi64EEEEEENS_6half_tEfNS_4arch4Sm80ELb1ELb0ELb1ELb0ELb0ELb0ELb0ELb0ELi2ELi4ELi4ELi4ELb0EEENS1_24CollectiveEpilogueBwdGQAISA_fSD_Li256ELb0ELb0EEENS1_25SingleTileBwdLPTSchedulerILb0ELi128ELb0EEEEEEEEEvNT_6ParamsE$_ZN4cute3eso3ESOILb1ELb0EJNS_5tupleIJNS2_IJNS_1CILi1EEENS3_ILi0EEEEEENS2_IJS5_S5_EEEEEENS2_IJS5_iEEEEEC2ERKS8_RKS9_)
        /*3d4c*/ 	.word	0x00000000


	//----- nvinfo : EIATTR_FRAME_SIZE
	.align		4
.L_2626:
        /*3d50*/ 	.byte	0x04, 0x11
        /*3d52*/ 	.short	(.L_2628 - .L_2627)
	.align		4
.L_2627:
        /*3d54*/ 	.word	index@($_ZN7cutlass13device_kernelIN5flash19enable_sm80_to_sm89INS1_16FlashAttnBwdSm80INS1_25CollectiveMainloopBwdSm80ILi2ELi2EN4cute5tupleIJNS5_1CILi128EEES8_NS7_ILi64EEEEEENS_6half_tEfNS_4arch4Sm80ELb1ELb0ELb1ELb0ELb0ELb0ELb0ELb0ELi2ELi4ELi4ELi4ELb0EEENS1_24CollectiveEpilogueBwdGQAISA_fSD_Li256ELb0ELb0EEENS1_25SingleTileBwdLPTSchedulerILb0ELi128ELb0EEEEEEEEEvNT_6ParamsE$_ZN4cute3eso3ESOILb1ELb0EJNS_1CILi8EEEiiiNS2_ILi144EEENS2_ILi512EEEEEC2ERKS3_RKiSA_SA_RKS4_RKS5_)
        /*3d58*/ 	.word	0x00000000


	//----- nvinfo : EIATTR_FRAME_SIZE
	.align		4
.L_2628:
        /*3d5c*/ 	.byte	0x04, 0x11
        /*3d5e*/ 	.short	(.L_2630 - .L_2629)
	.align		4
.L_2629:
        /*3d60*/ 	.word	index@($_ZN7cutlass13device_kernelIN5flash19enable_sm80_to_sm89INS1_16FlashAttnBwdSm80INS1_25CollectiveMainloopBwdSm80ILi2ELi2EN4cute5tupleIJNS5_1CILi128EEES8_NS7_ILi64EEEEEENS_6half_tEfNS_4arch4Sm80ELb1ELb0ELb1ELb0ELb0ELb0ELb0ELb0ELi2ELi4ELi4ELi4ELb0EEENS1_24CollectiveEpilogueBwdGQAISA_fSD_Li256ELb0ELb0EEENS1_25SingleTileBwdLPTSchedulerILb0ELi128ELb0EEEEEEEEEvNT_6ParamsE$_ZN4cute3eso3ESOILb1ELb0EJNS_1CILi8EEEiiEEC2ERKS3_RKiS8_)
        /*3d64*/ 	.word	0x00000000


	//----- nvinfo : EIATTR_FRAME_SIZE
	.align		4
.L_2630:
        /*3d68*/ 	.byte	0x04, 0x11
        /*3d6a*/ 	.short	(.L_2632 - .L_2631)
	.align		4
.L_2631:
        /*3d6c*/ 	.word	index@($_ZN7cutlass13device_kernelIN5flash19enable_sm80_to_sm89INS1_16FlashAttnBwdSm80INS1_25CollectiveMainloopBwdSm80ILi2ELi2EN4cute5tupleIJNS5_1CILi128EEES8_NS7_ILi64EEEEEENS_6half_tEfNS_4arch4Sm80ELb1ELb0ELb1ELb0ELb0ELb0ELb0ELb0ELi2ELi4ELi4ELi4ELb0EEENS1_24CollectiveEpilogueBwdGQAISA_fSD_Li256ELb0ELb0EEENS1_25SingleTileBwdLPTSchedulerILb0ELi128ELb0EEEEEEEEEvNT_6ParamsE$_ZN4cute3eso3ESOILb1ELb0EJNS_1CILi1EEEiiiNS2_ILi72EEENS2_ILi512EEEEEC2ERKS3_RKiSA_SA_RKS4_RKS5_)
        /*3d70*/ 	.word	0x00000000


	//----- nvinfo : EIATTR_FRAME_SIZE
	.align		4
.L_2632:
        /*3d74*/ 	.byte	0x04, 0x11
        /*3d76*/ 	.short	(.L_2634 - .L_2633)
	.align		4
.L_2633:
        /*3d78*/ 	.word	index@($_ZN7cutlass13device_kernelIN5flash19enable_sm80_to_sm89INS1_16FlashAttnBwdSm80INS1_25CollectiveMainloopBwdSm80ILi2ELi2EN4cute5tupleIJNS5_1CILi128EEES8_NS7_ILi64EEEEEENS_6half_tEfNS_4arch4Sm80ELb1ELb0ELb1ELb0ELb0ELb0ELb0ELb0ELi2ELi4ELi4ELi4ELb0EEENS1_24CollectiveEpilogueBwdGQAISA_fSD_Li256ELb0ELb0EEENS1_25SingleTileBwdLPTSchedulerILb0ELi128ELb0EEEEEEEEEvNT_6ParamsE$_ZN4cute3eso3ESOILb1ELb0EJNS_1CILi1EEEiiiNS2_ILi144EEENS2_ILi512EEEEEC2ERKS3_RKiSA_SA_RKS4_RKS5_)
        /*3d7c*/ 	.word	0x00000000


	//----- nvinfo : EIATTR_FRAME_SIZE
	.align		4
.L_2634:
        /*3d80*/ 	.byte	0x04, 0x11
        /*3d82*/ 	.short	(.L_2636 - .L_2635)
	.align		4
.L_2635:
        /*3d84*/ 	.word	index@($_ZN7cutlass13device_kernelIN5flash19enable_sm80_to_sm89INS1_16FlashAttnBwdSm80INS1_25CollectiveMainloopBwdSm80ILi2ELi2EN4cute5tupleIJNS5_1CILi128EEES8_NS7_ILi64EEEEEENS_6half_tEfNS_4arch4Sm80ELb1ELb0ELb1ELb0ELb0ELb0ELb0ELb0ELi2ELi4ELi4ELi4ELb0EEENS1_24CollectiveEpilogueBwdGQAISA_fSD_Li256ELb0ELb0EEENS1_25SingleTileBwdLPTSchedulerILb0ELi128ELb0EEEEEEEEEvNT_6ParamsE$_ZN4cute3eso3ESOILb1ELb0EJNS_1CILi1EEENS_5tupleIJiiiEEENS2_ILi64EEENS4_IJNS2_ILi72EEENS2_ILi144EEENS2_ILi288EEEEEENS2_ILi512EEEEEC2ERKS3_RKS5_RKS6_RKSA_RKSB_)
        /*3d88*/ 	.word	0x00000000


	//----- nvinfo : EIATTR_FRAME_SIZE
	.align		4
.L_2636:
        /*3d8c*/ 	.byte	0x04, 0x11
        /*3d8e*/ 	.short	(.L_2638 - .L_2637)
	.align		4
.L_2637:
        /*3d90*/ 	.word	index@($_ZN7cutlass13device_kernelIN5flash19enable_sm80_to_sm89INS1_16FlashAttnBwdSm80INS1_25CollectiveMainloopBwdSm80ILi2ELi2EN4cute5tupleIJNS5_1CILi128EEES8_NS7_ILi64EEEEEENS_6half_tEfNS_4arch4Sm80ELb1ELb0ELb1ELb0ELb0ELb0ELb0ELb0ELi2ELi4ELi4ELi4ELb0EEENS1_24CollectiveEpilogueBwdGQAISA_fSD_Li256ELb0ELb0EEENS1_25SingleTileBwdLPTSchedulerILb0ELi128ELb0EEEEEEEEEvNT_6ParamsE$_ZN4cute3eso3ESOILb1ELb0EJNS_1CILi1EEENS_5tupleIJNS2_ILi8EEEiiEEENS2_ILi64EEENS4_IJiNS2_ILi144EEENS2_ILi288EEEEEENS2_ILi512EEEEEC2ERKS3_RKS6_RKS7_RKSA_RKSB_)
        /*3d94*/ 	.word	0x00000000


	//----- nvinfo : EIATTR_FRAME_SIZE
	.align		4
.L_2638:
        /*3d98*/ 	.byte	0x04, 0x11
        /*3d9a*/ 	.short	(.L_2640 - .L_2639)
	.align		4
.L_2639:
        /*3d9c*/ 	.word	index@($_ZN7cutlass13device_kernelIN5flash19enable_sm80_to_sm89INS1_16FlashAttnBwdSm80INS1_25CollectiveMainloopBwdSm80ILi2ELi2EN4cute5tupleIJNS5_1CILi128EEES8_NS7_ILi64EEEEEENS_6half_tEfNS_4arch4Sm80ELb1ELb0ELb1ELb0ELb0ELb0ELb0ELb0ELi2ELi4ELi4ELi4ELb0EEENS1_24CollectiveEpilogueBwdGQAISA_fSD_Li256ELb0ELb0EEENS1_25SingleTileBwdLPTSchedulerILb0ELi128ELb0EEEEEEEEEvNT_6ParamsE$_ZN4cute3eso3ESOILb1ELb0EJNS_14ComposedLayoutINS_7SwizzleILi3ELi3ELi3EEENS_1CILj0EEENS_6LayoutINS_5tupleIJNS8_IJNS8_IJNS5_ILi4EEENS5_ILi8EEEEEENS8_IJS9_NS5_ILi1EEEEEEEEENS8_IJNS8_IJNS5_ILi2EEESF_SF_EEENS8_IJSF_S9_EEEEEEEEENS8_IJNS8_IJNS8_IJSF_NS5_ILi64EEEEEENS8_IJNS5_ILi1024EEENS5_ILi0EEEEEEEEENS8_IJNS8_IJSC_NS5_ILi512EEESA_EEENS8_IJNS5_ILi4096EEENS5_ILi16EEEEEEEEEEEEEEEENS_10ViewEngineINS_8smem_ptrIPN7cutlass6half_tEEEEEEEC2ERKSY_RKS15_)
        /*3da0*/ 	.word	0x00000000


	//----- nvinfo : EIATTR_FRAME_SIZE
	.align		4
.L_2640:
        /*3da4*/ 	.byte	0x04, 0x11
        /*3da6*/ 	.short	(.L_2642 - .L_2641)
	.align		4
.L_2641:
        /*3da8*/ 	.word	index@($_ZN7cutlass13device_kernelIN5flash19enable_sm80_to_sm89INS1_16FlashAttnBwdSm80INS1_25CollectiveMainloopBwdSm80ILi2ELi2EN4cute5tupleIJNS5_1CILi128EEES8_NS7_ILi64EEEEEENS_6half_tEfNS_4arch4Sm80ELb1ELb0ELb1ELb0ELb0ELb0ELb0ELb0ELi2ELi4ELi4ELi4ELb0EEENS1_24CollectiveEpilogueBwdGQAISA_fSD_Li256ELb0ELb0EEENS1_25SingleTileBwdLPTSchedulerILb0ELi128ELb0EEEEEEEEEvNT_6ParamsE$_ZN4cute3eso3ESOILb1ELb0EJNS_14ComposedLayoutINS_7SwizzleILi3ELi3ELi3EEENS_1CILj0EEENS_6LayoutINS_5tupleIJNS8_IJNS8_IJNS5_ILi4EEENS5_ILi8EEEEEENS8_IJNS5_ILi2EEENS5_ILi1EEEEEEEEENS8_IJNS8_IJSC_SC_EEESB_EEEEEENS8_IJNS8_IJNS8_IJNS5_ILi128EEESD_EEENS8_IJSA_NS5_ILi0EEEEEEEEENS8_IJNS8_IJNS5_ILi64EEENS5_ILi512EEEEEENS8_IJNS5_ILi16EEENS5_ILi1024EEEEEEEEEEEEEEEENS_10ViewEngineINS_8smem_ptrIPN7cutlass6half_tEEEEEEEC2ERKSX_RKS14_)
        /*3dac*/ 	.word	0x00000000


	//----- nvinfo : EIATTR_FRAME_SIZE
	.align		4
.L_2642:
        /*3db0*/ 	.byte	0x04, 0x11
        /*3db2*/ 	.short	(.L_2644 - .L_2643)
	.align		4
.L_2643:
        /*3db4*/ 	.word	index@($_ZN7cutlass13device_kernelIN5flash19enable_sm80_to_sm89INS1_16FlashAttnBwdSm80INS1_25CollectiveMainloopBwdSm80ILi2ELi2EN4cute5tupleIJNS5_1CILi128EEES8_NS7_ILi64EEEEEENS_6half_tEfNS_4arch4Sm80ELb1ELb0ELb1ELb0ELb0ELb0ELb0ELb0ELi2ELi4ELi4ELi4ELb0EEENS1_24CollectiveEpilogueBwdGQAISA_fSD_Li256ELb0ELb0EEENS1_25SingleTileBwdLPTSchedulerILb0ELi128ELb0EEEEEEEEEvNT_6ParamsE$_ZN4cute3eso3ESOILb1ELb0EJNS_14ComposedLayoutINS_7SwizzleILi3ELi3ELi3EEENS_1CILj0EEENS_6LayoutINS_5tupleIJNS8_IJNS5_ILi8EEENS5_ILi16EEEEEENS8_IJNS5_ILi64EEENS5_ILi1EEEEEEEEENS8_IJNS8_IJSC_NS5_ILi512EEEEEENS8_IJSD_NS5_ILi0EEEEEEEEEEEEENS_10ViewEngineINS_8smem_ptrIPN7cutlass6half_tEEEEEEEC2ERKSM_RKST_)
        /*3db8*/ 	.word	0x00000000


	//----- nvinfo : EIATTR_FRAME_SIZE
	.align		4
.L_2644:
        /*3dbc*/ 	.byte	0x04, 0x11
        /*3dbe*/ 	.short	(.L_2646 - .L_2645)
	.align		4
.L_2645:
        /*3dc0*/ 	.word	index@($_ZN7cutlass13device_kernelIN5flash19enable_sm80_to_sm89INS1_16FlashAttnBwdSm80INS1_25CollectiveMainloopBwdSm80ILi2ELi2EN4cute5tupleIJNS5_1CILi128EEES8_NS7_ILi64EEEEEENS_6half_tEfNS_4arch4Sm80ELb1ELb0ELb1ELb0ELb0ELb0ELb0ELb0ELi2ELi4ELi4ELi4ELb0EEENS1_24CollectiveEpilogueBwdGQAISA_fSD_Li256ELb0ELb0EEENS1_25SingleTileBwdLPTSchedulerILb0ELi128ELb0EEEEEEEEEvNT_6ParamsE$_ZN4cute3eso3ESOILb1ELb0EJNS_14ComposedLayoutINS_7SwizzleILi3ELi3ELi3EEENS_1CILj0EEENS_6LayoutINS_5tupleIJNS5_ILi64EEENS5_ILi128EEEEEENS8_IJNS5_ILi1EEES9_EEEEEEENS_10ViewEngineINS_8smem_ptrIPN7cutlass6half_tEEEEEEEC2ERKSF_RKSM_)
        /*3dc4*/ 	.word	0x00000000


	//----- nvinfo : EIATTR_FRAME_SIZE
	.align		4
.L_2646:
        /*3dc8*/ 	.byte	0x04, 0x11
        /*3dca*/ 	.short	(.L_2648 - .L_2647)
	.align		4
.L_2647:
        /*3dcc*/ 	.word	index@($_ZN7cutlass13device_kernelIN5flash19enable_sm80_to_sm89INS1_16FlashAttnBwdSm80INS1_25CollectiveMainloopBwdSm80ILi2ELi2EN4cute5tupleIJNS5_1CILi128EEES8_NS7_ILi64EEEEEENS_6half_tEfNS_4arch4Sm80ELb1ELb0ELb1ELb0ELb0ELb0ELb0ELb0ELi2ELi4ELi4ELi4ELb0EEENS1_24CollectiveEpilogueBwdGQAISA_fSD_Li256ELb0ELb0EEENS1_25SingleTileBwdLPTSchedulerILb0ELi128ELb0EEEEEEEEEvNT_6ParamsE$_ZN4cute3eso3ESOILb1ELb0EJNS_14ComposedLayoutINS_7SwizzleILi3ELi3ELi3EEENS_1CILi0EEENS_6LayoutINS_5tupleIJNS8_IJNS8_IJNS5_ILi4EEENS5_ILi8EEEEEENS8_IJS9_NS5_ILi1EEEEEEEEENS8_IJNS8_IJNS5_ILi2EEESF_SF_EEENS8_IJSF_SA_EEEEEEEEENS8_IJNS8_IJNS8_IJNS5_ILi128EEESC_EEENS8_IJNS5_ILi16EEES6_EEEEEENS8_IJNS8_IJNS5_ILi64EEESA_NS5_ILi512EEEEEENS8_IJNS5_ILi8192EEENS5_ILi1024EEEEEEEEEEEEEEEENS_10ViewEngineINS_8smem_ptrIPN7cutlass6half_tEEEEEEEC2ERKSY_RKS15_)
        /*3dd0*/ 	.word	0x00000000


	//----- nvinfo : EIATTR_FRAME_SIZE
	.align		4
.L_2648:
        /*3dd4*/ 	.byte	0x04, 0x11
        /*3dd6*/ 	.short	(.L_2650 - .L_2649)
	.align		4
.L_2649:
        /*3dd8*/ 	.word	index@($_ZN7cutlass13device_kernelIN5flash19enable_sm80_to_sm89INS1_16FlashAttnBwdSm80INS1_25CollectiveMainloopBwdSm80ILi2ELi2EN4cute5tupleIJNS5_1CILi128EEES8_NS7_ILi64EEEEEENS_6half_tEfNS_4arch4Sm80ELb1ELb0ELb1ELb0ELb0ELb0ELb0ELb0ELi2ELi4ELi4ELi4ELb0EEENS1_24CollectiveEpilogueBwdGQAISA_fSD_Li256ELb0ELb0EEENS1_25SingleTileBwdLPTSchedulerILb0ELi128ELb0EEEEEEEEEvNT_6ParamsE$_ZN4cute3eso3ESOILb1ELb0EJNS_14ComposedLayoutINS_7SwizzleILi3ELi3ELi3EEENS_1CILi0EEENS_6LayoutINS_5tupleIJNS8_IJNS8_IJNS5_ILi4EEENS5_ILi8EEEEEENS8_IJNS5_ILi2EEENS5_ILi1EEEEEEEEENS8_IJNS8_IJSC_SC_EEESB_EEEEEENS8_IJNS8_IJNS8_IJNS5_ILi128EEESD_EEENS8_IJSA_S6_EEEEEENS8_IJNS8_IJNS5_ILi64EEENS5_ILi512EEEEEENS8_IJNS5_ILi16EEENS5_ILi1024EEEEEEEEEEEEEEEENS_10ViewEngineINS_8smem_ptrIPN7cutlass6half_tEEEEEEEC2ERKSW_RKS13_)
        /*3ddc*/ 	.word	0x00000000


	//----- nvinfo : EIATTR_FRAME_SIZE
	.align		4
.L_2650:
        /*3de0*/ 	.byte	0x04, 0x11
        /*3de2*/ 	.short	(.L_2652 - .L_2651)
	.align		4
.L_2651:
        /*3de4*/ 	.word	index@($_ZN7cutlass13device_kernelIN5flash19enable_sm80_to_sm89INS1_16FlashAttnBwdSm80INS1_25CollectiveMainloopBwdSm80ILi2ELi2EN4cute5tupleIJNS5_1CILi128EEES8_NS7_ILi64EEEEEENS_6half_tEfNS_4arch4Sm80ELb1ELb0ELb1ELb0ELb0ELb0ELb0ELb0ELi2ELi4ELi4ELi4ELb0EEENS1_24CollectiveEpilogueBwdGQAISA_fSD_Li256ELb0ELb0EEENS1_25SingleTileBwdLPTSchedulerILb0ELi128ELb0EEEEEEEEEvNT_6ParamsE$_ZN4cute3eso3ESOILb1ELb0EJNS_14ComposedLayoutINS_7SwizzleILi3ELi3ELi3EEENS_1CILi0EEENS_6LayoutINS_5tupleIJNS8_IJNS8_IJNS5_ILi4EEENS5_ILi8EEEEEENS8_IJNS5_ILi2EEENS5_ILi1EEEEEEEEENS8_IJNS8_IJSC_SC_EEENS8_IJSA_S9_EEEEEEEEENS8_IJNS8_IJNS8_IJSC_NS5_ILi64EEEEEENS8_IJNS5_ILi512EEES6_EEEEEENS8_IJNS8_IJSD_SA_EEENS8_IJNS5_ILi1024EEENS5_ILi16EEEEEEEEEEEEEEEENS_10ViewEngineINS_8smem_ptrIPN7cutlass6half_tEEEEEEEC2ERKSW_RKS13_)
        /*3de8*/ 	.word	0x00000000


	//----- nvinfo : EIATTR_FRAME_SIZE
	.align		4
.L_2652:
        /*3dec*/ 	.byte	0x04, 0x11
        /*3dee*/ 	.short	(.L_2654 - .L_2653)
	.align		4
.L_2653:
        /*3df0*/ 	.word	index@($_ZN7cutlass13device_kernelIN5flash19enable_sm80_to_sm89INS1_16FlashAttnBwdSm80INS1_25CollectiveMainloopBwdSm80ILi2ELi2EN4cute5tupleIJNS5_1CILi128EEES8_NS7_ILi64EEEEEENS_6half_tEfNS_4arch4Sm80ELb1ELb0ELb1ELb0ELb0ELb0ELb0ELb0ELi2ELi4ELi4ELi4ELb0EEENS1_24CollectiveEpilogueBwdGQAISA_fSD_Li256ELb0ELb0EEENS1_25SingleTileBwdLPTSchedulerILb0ELi128ELb0EEEEEEEEEvNT_6ParamsE$_ZN4cute3eso3ESOILb1ELb0EJNS_10UnderscoreEiiEEC2ERKS2_RKiS7_)
        /*3df4*/ 	.word	0x00000000


	//----- nvinfo : EIATTR_FRAME_SIZE
	.align		4
.L_2654:
        /*3df8*/ 	.byte	0x04, 0x11
        /*3dfa*/ 	.short	(.L_2656 - .L_2655)
	.align		4
.L_2655:
        /*3dfc*/ 	.word	index@($_ZN7cutlass13device_kernelIN5flash19enable_sm80_to_sm89INS1_16FlashAttnBwdSm80INS1_25CollectiveMainloopBwdSm80ILi2ELi2EN4cute5tupleIJNS5_1CILi128EEES8_NS7_ILi64EEEEEENS_6half_tEfNS_4arch4Sm80ELb1ELb0ELb1ELb0ELb0ELb0ELb0ELb0ELi2ELi4ELi4ELi4ELb0EEENS1_24CollectiveEpilogueBwdGQAISA_fSD_Li256ELb0ELb0EEENS1_25SingleTileBwdLPTSchedulerILb0ELi128ELb0EEEEEEEEEvNT_6ParamsE$_ZN4cute3eso3ESOILb1ELb0EJNS_10UnderscoreEiEEC2ERKS2_RKi)
        /*3e00*/ 	.word	0x00000000


	//----- nvinfo : EIATTR_FRAME_SIZE
	.align		4
.L_2656:
        /*3e04*/ 	.byte	0x04, 0x11
        /*3e06*/ 	.short	(.L_2658 - .L_2657)
	.align		4
.L_2657:
        /*3e08*/ 	.word	index@($_ZN7cutlass13device_kernelIN5flash19enable_sm80_to_sm89INS1_16FlashAttnBwdSm80INS1_25CollectiveMainloopBwdSm80ILi2ELi2EN4cute5tupleIJNS5_1CILi128EEES8_NS7_ILi64EEEEEENS_6half_tEfNS_4arch4Sm80ELb1ELb0ELb1ELb0ELb0ELb0ELb0ELb0ELi2ELi4ELi4ELi4ELb0EEENS1_24CollectiveEpilogueBwdGQAISA_fSD_Li256ELb0ELb0EEENS1_25SingleTileBwdLPTSchedulerILb0ELi128ELb0EEEEEEEEEvNT_6ParamsE$_ZN4cute3eso3ESOILb1ELb0EJNS_10UnderscoreES2_iEEC2ERKS2_S5_RKi)
        /*3e0c*/ 	.word	0x00000000


	//----- nvinfo : EIATTR_FRAME_SIZE
	.align		4
.L_2658:
        /*3e10*/ 	.byte	0x04, 0x11
        /*3e12*/ 	.short	(.L_2660 - .L_2659)
	.align		4
.L_2659:
        /*3e14*/ 	.word	index@($_ZN7cutlass13device_kernelIN5flash19enable_sm80_to_sm89INS1_16FlashAttnBwdSm80INS1_25CollectiveMainloopBwdSm80ILi2ELi2EN4cute5tupleIJNS5_1CILi128EEES8_NS7_ILi64EEEEEENS_6half_tEfNS_4arch4Sm80ELb1ELb0ELb1ELb0ELb0ELb0ELb0ELb0ELi2ELi4ELi4ELi4ELb0EEENS1_24CollectiveEpilogueBwdGQAISA_fSD_Li256ELb0ELb0EEENS1_25SingleTileBwdLPTSchedulerILb0ELi128ELb0EEEEEEEEEvNT_6ParamsE$_ZN4cute3eso3ESOILb1ELb0EJNS_10UnderscoreES2_S2_iEEC2ERKS2_S5_S5_RKi)
        /*3e18*/ 	.word	0x00000000


	//----- nvinfo : EIATTR_FRAME_SIZE
	.align		4
.L_2660:
        /*3e1c*/ 	.byte	0x04, 0x11
        /*3e1e*/ 	.short	(.L_2662 - .L_2661)
	.align		4
.L_2661:
        /*3e20*/ 	.word	index@($_ZN7cutlass13device_kernelIN5flash19enable_sm80_to_sm89INS1_16FlashAttnBwdSm80INS1_25CollectiveMainloopBwdSm80ILi2ELi2EN4cute5tupleIJNS5_1CILi128EEES8_NS7_ILi64EEEEEENS_6half_tEfNS_4arch4Sm80ELb1ELb0ELb1ELb0ELb0ELb0ELb0ELb0ELi2ELi4ELi4ELi4ELb0EEENS1_24CollectiveEpilogueBwdGQAISA_fSD_Li256ELb0ELb0EEENS1_25SingleTileBwdLPTSchedulerILb0ELi128ELb0EEEEEEEEEvNT_6ParamsE$_ZN4cute3eso3ESOILb0ELb1EJiNS_1CILi72EEENS2_ILi512EEEEEC2ERKiRKS3_RKS4_)
        /*3e24*/ 	.word	0x00000000


	//----- nvinfo : EIATTR_FRAME_SIZE
	.align		4
.L_2662:
        /*3e28*/ 	.byte	0x04, 0x11
        /*3e2a*/ 	.short	(.L_2664 - .L_2663)
	.align		4
.L_2663:
        /*3e2c*/ 	.word	index@($_ZN7cutlass13device_kernelIN5flash19enable_sm80_to_sm89INS1_16FlashAttnBwdSm80INS1_25CollectiveMainloopBwdSm80ILi2ELi2EN4cute5tupleIJNS5_1CILi128EEES8_NS7_ILi64EEEEEENS_6half_tEfNS_4arch4Sm80ELb1ELb0ELb1ELb0ELb0ELb0ELb0ELb0ELi2ELi4ELi4ELi4ELb0EEENS1_24CollectiveEpilogueBwdGQAISA_fSD_Li256ELb0ELb0EEENS1_25SingleTileBwdLPTSchedulerILb0ELi128ELb0EEEEEEEEEvNT_6ParamsE$_ZN4cute3eso3ESOILb0ELb1EJiNS_1CILi144EEENS2_ILi512EEEEEC2ERKiRKS3_RKS4_)
        /*3e30*/ 	.word	0x00000000


	//----- nvinfo : EIATTR_FRAME_SIZE
	.align		4
.L_2664:
        /*3e34*/ 	.byte	0x04, 0x11
        /*3e36*/ 	.short	(.L_2666 - .L_2665)
	.align		4
.L_2665:
        /*3e38*/ 	.word	index@($_ZN7cutlass13device_kernelIN5flash19enable_sm80_to_sm89INS1_16FlashAttnBwdSm80INS1_25CollectiveMainloopBwdSm80ILi2ELi2EN4cute5tupleIJNS5_1CILi128EEES8_NS7_ILi64EEEEEENS_6half_tEfNS_4arch4Sm80ELb1ELb0ELb1ELb0ELb0ELb0ELb0ELb0ELi2ELi4ELi4ELi4ELb0EEENS1_24CollectiveEpilogueBwdGQAISA_fSD_Li256ELb0ELb0EEENS1_25SingleTileBwdLPTSchedulerILb0ELi128ELb0EEEEEEEEEvNT_6ParamsE$_ZN4cute3eso3ESOILb0ELb1EJiNS_1CILi144EEENS2_ILi288EEEEEC2ERKiRKS3_RKS4_)
        /*3e3c*/ 	.word	0x00000000


	//----- nvinfo : EIATTR_FRAME_SIZE
	.align		4
.L_2666:
        /*3e40*/ 	.byte	0x04, 0x11
        /*3e42*/ 	.short	(.L_2668 - .L_2667)
	.align		4
.L_2667:
        /*3e44*/ 	.word	index@($_ZN7cutlass13device_kernelIN5flash19enable_sm80_to_sm89INS1_16FlashAttnBwdSm80INS1_25CollectiveMainloopBwdSm80ILi2ELi2EN4cute5tupleIJNS5_1CILi128EEES8_NS7_ILi64EEEEEENS_6half_tEfNS_4arch4Sm80ELb1ELb0ELb1ELb0ELb0ELb0ELb0ELb0ELi2ELi4ELi4ELi4ELb0EEENS1_24CollectiveEpilogueBwdGQAISA_fSD_Li256ELb0ELb0EEENS1_25SingleTileBwdLPTSchedulerILb0ELi128ELb0EEEEEEEEEvNT_6ParamsE$_ZN4cute3eso3ESOILb0ELb1EJiNS_1CILi0EEEEEC2ERKiRKS3_)
        /*3e48*/ 	.word	0x00000000


	//----- nvinfo : EIATTR_FRAME_SIZE
	.align		4
.L_2668:
        /*3e4c*/ 	.byte	0x04, 0x11
        /*3e4e*/ 	.short	(.L_2670 - .L_2669)
	.align		4
.L_2669:
        /*3e50*/ 	.word	index@($_ZN7cutlass13device_kernelIN5flash19enable_sm80_to_sm89INS1_16FlashAttnBwdSm80INS1_25CollectiveMainloopBwdSm80ILi2ELi2EN4cute5tupleIJNS5_1CILi128EEES8_NS7_ILi64EEEEEENS_6half_tEfNS_4arch4Sm80ELb1ELb0ELb1ELb0ELb0ELb0ELb0ELb0ELi2ELi4ELi4ELi4ELb0EEENS1_24CollectiveEpilogueBwdGQAISA_fSD_Li256ELb0ELb0EEENS1_25SingleTileBwdLPTSchedulerILb0ELi128ELb0EEEEEEEEEvNT_6ParamsE$_ZN4cute3eso3ESOILb0ELb1EJNS_6LayoutINS_5tupleIJNS3_IJNS_1CILi8EEENS4_ILi1EEEEEENS4_ILi2EEEEEENS3_IJNS3_IJS6_NS4_ILi0EEEEEEiEEEEESA_EEC2ERKSD_RKSA_)
        /*3e54*/ 	.word	0x00000000


	//----- nvinfo : EIATTR_FRAME_SIZE
	.align		4
.L_2670:
        /*3e58*/ 	.byte	0x04, 0x11
        /*3e5a*/ 	.short	(.L_2672 - .L_2671)
	.align		4
.L_2671:
        /*3e5c*/ 	.word	index@($_ZN7cutlass13device_kernelIN5flash19enable_sm80_to_sm89INS1_16FlashAttnBwdSm80INS1_25CollectiveMainloopBwdSm80ILi2ELi2EN4cute5tupleIJNS5_1CILi128EEES8_NS7_ILi64EEEEEENS_6half_tEfNS_4arch4Sm80ELb1ELb0ELb1ELb0ELb0ELb0ELb0ELb0ELi2ELi4ELi4ELi4ELb0EEENS1_24CollectiveEpilogueBwdGQAISA_fSD_Li256ELb0ELb0EEENS1_25SingleTileBwdLPTSchedulerILb0ELi128ELb0EEEEEEEEEvNT_6ParamsE$_ZN4cute3eso3ESOILb0ELb1EJNS_5tupleIJiNS2_IJiNS_1CILi0EEEEEEEEENS2_IJNS_10UnderscoreENS2_IJS7_S7_EEEEEEEEC2ERKS6_RKS9_)
        /*3e60*/ 	.word	0x00000000


	//----- nvinfo : EIATTR_FRAME_SIZE
	.align		4
.L_2672:
        /*3e64*/ 	.byte	0x04, 0x11
        /*3e66*/ 	.short	(.L_2674 - .L_2673)
	.align		4
.L_2673:
        /*3e68*/ 	.word	index@($_ZN7cutlass13device_kernelIN5flash19enable_sm80_to_sm89INS1_16FlashAttnBwdSm80INS1_25CollectiveMainloopBwdSm80ILi2ELi2EN4cute5tupleIJNS5_1CILi128EEES8_NS7_ILi64EEEEEENS_6half_tEfNS_4arch4Sm80ELb1ELb0ELb1ELb0ELb0ELb0ELb0ELb0ELi2ELi4ELi4ELi4ELb0EEENS1_24CollectiveEpilogueBwdGQAISA_fSD_Li256ELb0ELb0EEENS1_25SingleTileBwdLPTSchedulerILb0ELi128ELb0EEEEEEEEEvNT_6ParamsE$_ZN4cute3eso3ESOILb0ELb0EJiiiNS_1CILi72EEENS2_ILi512EEEEEC2ERKiS7_S7_RKS3_RKS4_)
        /*3e6c*/ 	.word	0x00000000


	//----- nvinfo : EIATTR_FRAME_SIZE
	.align		4
.L_2674:
        /*3e70*/ 	.byte	0x04, 0x11
        /*3e72*/ 	.short	(.L_2676 - .L_2675)
	.align		4
.L_2675:
        /*3e74*/ 	.word	index@($_ZN7cutlass13device_kernelIN5flash19enable_sm80_to_sm89INS1_16FlashAttnBwdSm80INS1_25CollectiveMainloopBwdSm80ILi2ELi2EN4cute5tupleIJNS5_1CILi128EEES8_NS7_ILi64EEEEEENS_6half_tEfNS_4arch4Sm80ELb1ELb0ELb1ELb0ELb0ELb0ELb0ELb0ELi2ELi4ELi4ELi4ELb0EEENS1_24CollectiveEpilogueBwdGQAISA_fSD_Li256ELb0ELb0EEENS1_25SingleTileBwdLPTSchedulerILb0ELi128ELb0EEEEEEEEEvNT_6ParamsE$_ZN4cute3eso3ESOILb0ELb0EJiiiNS_1CILi144EEENS2_ILi512EEEEEC2ERKiS7_S7_RKS3_RKS4_)
        /*3e78*/ 	.word	0x00000000


	//----- nvinfo : EIATTR_FRAME_SIZE
	.align		4
.L_2676:
        /*3e7c*/ 	.byte	0x04, 0x11
        /*3e7e*/ 	.short	(.L_2678 - .L_2677)
	.align		4
.L_2677:
        /*3e80*/ 	.word	index@($_ZN7cutlass13device_kernelIN5flash19enable_sm80_to_sm89INS1_16FlashAttnBwdSm80INS1_25CollectiveMainloopBwdSm80ILi2ELi2EN4cute5tupleIJNS5_1CILi128EEES8_NS7_ILi64EEEEEENS_6half_tEfNS_4arch4Sm80ELb1ELb0ELb1ELb0ELb0ELb0ELb0ELb0ELi2ELi4ELi4ELi4ELb0EEENS1_24CollectiveEpilogueBwdGQAISA_fSD_Li256ELb0ELb0EEENS1_25SingleTileBwdLPTSchedulerILb0ELi128ELb0EEEEEEEEEvNT_6ParamsE$_ZN4cute3eso3ESOILb0ELb0EJiiiEEC2ERKiS4_S4_)
        /*3e84*/ 	.word	0x00000000


	//----- nvinfo : EIATTR_FRAME_SIZE
	.align		4
.L_2678:
        /*3e88*/ 	.byte	0x04, 0x11
        /*3e8a*/ 	.short	(.L_2680 - .L_2679)
	.align		4
.L_2679:
        /*3e8c*/ 	.word	index@($_ZN7cutlass13device_kernelIN5flash19enable_sm80_to_sm89INS1_16FlashAttnBwdSm80INS1_25CollectiveMainloopBwdSm80ILi2ELi2EN4cute5tupleIJNS5_1CILi128EEES8_NS7_ILi64EEEEEENS_6half_tEfNS_4arch4Sm80ELb1ELb0ELb1ELb0ELb0ELb0ELb0ELb0ELi2ELi4ELi4ELi4ELb0EEENS1_24CollectiveEpilogueBwdGQAISA_fSD_Li256ELb0ELb0EEENS1_25SingleTileBwdLPTSchedulerILb0ELi128ELb0EEEEEEEEEvNT_6ParamsE$_ZN4cute3eso3ESOILb0ELb0EJiiNS_1CILi72EEENS2_ILi512EEEEEC2ERKiS7_RKS3_RKS4_)
        /*3e90*/ 	.word	0x00000000


	//----- nvinfo : EIATTR_FRAME_SIZE
	.align		4
.L_2680:
        /*3e94*/ 	.byte	0x04, 0x11
        /*3e96*/ 	.short	(.L_2682 - .L_2681)
	.align		4
.L_2681:
        /*3e98*/ 	.word	index@($_ZN7cutlass13device_kernelIN5flash19enable_sm80_to_sm89INS1_16FlashAttnBwdSm80INS1_25CollectiveMainloopBwdSm80ILi2ELi2EN4cute5tupleIJNS5_1CILi128EEES8_NS7_ILi64EEEEEENS_6half_tEfNS_4arch4Sm80ELb1ELb0ELb1ELb0ELb0ELb0ELb0ELb0ELi2ELi4ELi4ELi4ELb0EEENS1_24CollectiveEpilogueBwdGQAISA_fSD_Li256ELb0ELb0EEENS1_25SingleTileBwdLPTSchedulerILb0ELi128ELb0EEEEEEEEEvNT_6ParamsE$_ZN4cute3eso3ESOILb0ELb0EJiiNS_1CILi144EEENS2_ILi512EEEEEC2ERKiS7_RKS3_RKS4_)
        /*3e9c*/ 	.word	0x00000000


	//----- nvinfo : EIATTR_FRAME_SIZE
	.align		4
.L_2682:
        /*3ea0*/ 	.byte	0x04, 0x11
        /*3ea2*/ 	.short	(.L_2684 - .L_2683)
	.align		4
.L_2683:
        /*3ea4*/ 	.word	index@($_ZN7cutlass13device_kernelIN5flash19enable_sm80_to_sm89INS1_16FlashAttnBwdSm80INS1_25CollectiveMainloopBwdSm80ILi2ELi2EN4cute5tupleIJNS5_1CILi128EEES8_NS7_ILi64EEEEEENS_6half_tEfNS_4arch4Sm80ELb1ELb0ELb1ELb0ELb0ELb0ELb0ELb0ELi2ELi4ELi4ELi4ELb0EEENS1_24CollectiveEpilogueBwdGQAISA_fSD_Li256ELb0ELb0EEENS1_25SingleTileBwdLPTSchedulerILb0ELi128ELb0EEEEEEEEEvNT_6ParamsE$_ZN4cute3eso3ESOILb0ELb0EJiiEEC2ERKiS4_)
        /*3ea8*/ 	.word	0x00000000


	//----- nvinfo : EIATTR_FRAME_SIZE
	.align		4
.L_2684:
        /*3eac*/ 	.byte	0x04, 0x11
        /*3eae*/ 	.short	(.L_2686 - .L_2685)
	.align		4
.L_2685:
        /*3eb0*/ 	.word	index@($_ZN7cutlass13device_kernelIN5flash19enable_sm80_to_sm89INS1_16FlashAttnBwdSm80INS1_25CollectiveMainloopBwdSm80ILi2ELi2EN4cute5tupleIJNS5_1CILi128EEES8_NS7_ILi64EEEEEENS_6half_tEfNS_4arch4Sm80ELb1ELb0ELb1ELb0ELb0ELb0ELb0ELb0ELi2ELi4ELi4ELi4ELb0EEENS1_24CollectiveEpilogueBwdGQAISA_fSD_Li256ELb0ELb0EEENS1_25SingleTileBwdLPTSchedulerILb0ELi128ELb0EEEEEEEEEvNT_6ParamsE$_ZN4cute3eso3ESOILb0ELb0EJiNS_5tupleIJiiEEEEEC2ERKiRKS3_)
        /*3eb4*/ 	.word	0x00000000


	//----- nvinfo : EIATTR_FRAME_SIZE
	.align		4
.L_2686:
        /*3eb8*/ 	.byte	0x04, 0x11
        /*3eba*/ 	.short	(.L_2688 - .L_2687)
	.align		4
.L_2687:
        /*3ebc*/ 	.word	index@($_ZN7cutlass13device_kernelIN5flash19enable_sm80_to_sm89INS1_16FlashAttnBwdSm80INS1_25CollectiveMainloopBwdSm80ILi2ELi2EN4cute5tupleIJNS5_1CILi128EEES8_NS7_ILi64EEEEEENS_6half_tEfNS_4arch4Sm80ELb1ELb0ELb1ELb0ELb0ELb0ELb0ELb0ELi2ELi4ELi4ELi4ELb0EEENS1_24CollectiveEpilogueBwdGQAISA_fSD_Li256ELb0ELb0EEENS1_25SingleTileBwdLPTSchedulerILb0ELi128ELb0EEEEEEEEEvNT_6ParamsE$_ZN4cute3eso3ESOILb0ELb0EJiNS_5tupleIJiNS_1CILi0EEEEEEEEC2ERKiRKS5_)
        /*3ec0*/ 	.word	0x00000000


	//----- nvinfo : EIATTR_FRAME_SIZE
	.align		4
.L_2688:
        /*3ec4*/ 	.byte	0x04, 0x11
        /*3ec6*/ 	.short	(.L_2690 - .L_2689)
	.align		4
.L_2689:
        /*3ec8*/ 	.word	index@($_ZN7cutlass13device_kernelIN5flash19enable_sm80_to_sm89INS1_16FlashAttnBwdSm80INS1_25CollectiveMainloopBwdSm80ILi2ELi2EN4cute5tupleIJNS5_1CILi128EEES8_NS7_ILi64EEEEEENS_6half_tEfNS_4arch4Sm80ELb1ELb0ELb1ELb0ELb0ELb0ELb0ELb0ELi2ELi4ELi4ELi4ELb0EEENS1_24CollectiveEpilogueBwdGQAISA_fSD_Li256ELb0ELb0EEENS1_25SingleTileBwdLPTSchedulerILb0ELi128ELb0EEEEEEEEEvNT_6ParamsE$_ZN4cute3eso3ESOILb0ELb0EJNS_6LayoutINS_5tupleIJNS3_IJNS_1CILi8EEENS4_ILi1EEEEEENS4_ILi2EEES5_EEENS3_IJNS3_IJS6_NS4_ILi0EEEEEEiNS4_ILi1024EEEEEEEEiEEC2ERKSE_RKi)
        /*3ecc*/ 	.word	0x00000000


	//----- nvinfo : EIATTR_FRAME_SIZE
	.align		4
.L_2690:
        /*3ed0*/ 	.byte	0x04, 0x11
        /*3ed2*/ 	.short	(.L_2692 - .L_2691)
	.align		4
.L_2691:
        /*3ed4*/ 	.word	index@($_ZN7cutlass13device_kernelIN5flash19enable_sm80_to_sm89INS1_16FlashAttnBwdSm80INS1_25CollectiveMainloopBwdSm80ILi2ELi2EN4cute5tupleIJNS5_1CILi128EEES8_NS7_ILi64EEEEEENS_6half_tEfNS_4arch4Sm80ELb1ELb0ELb1ELb0ELb0ELb0ELb0ELb0ELi2ELi4ELi4ELi4ELb0EEENS1_24CollectiveEpilogueBwdGQAISA_fSD_Li256ELb0ELb0EEENS1_25SingleTileBwdLPTSchedulerILb0ELi128ELb0EEEEEEEEEvNT_6ParamsE$_ZN4cute3eso3ESOILb0ELb0EJNS_6LayoutINS_5tupleIJNS3_IJNS_1CILi8EEENS4_ILi1EEEEEENS4_ILi2EEES5_EEENS3_IJNS3_IJS6_NS4_ILi0EEEEEEiNS4_ILi1024EEEEEEEENS_10ViewEngineINS_8smem_ptrIPN7cutlass6half_tEEEEEEEC2ERKSE_RKSL_)
        /*3ed8*/ 	.word	0x00000000


	//----- nvinfo : EIATTR_FRAME_SIZE
	.align		4
.L_2692:
        /*3edc*/ 	.byte	0x04, 0x11
        /*3ede*/ 	.short	(.L_2694 - .L_2693)
	.align		4
.L_2693:
        /*3ee0*/ 	.word	index@($_ZN7cutlass13device_kernelIN5flash19enable_sm80_to_sm89INS1_16FlashAttnBwdSm80INS1_25CollectiveMainloopBwdSm80ILi2ELi2EN4cute5tupleIJNS5_1CILi128EEES8_NS7_ILi64EEEEEENS_6half_tEfNS_4arch4Sm80ELb1ELb0ELb1ELb0ELb0ELb0ELb0ELb0ELi2ELi4ELi4ELi4ELb0EEENS1_24CollectiveEpilogueBwdGQAISA_fSD_Li256ELb0ELb0EEENS1_25SingleTileBwdLPTSchedulerILb0ELi128ELb0EEEEEEEEEvNT_6ParamsE$_ZN4cute3eso3ESOILb0ELb0EJNS_6LayoutINS_5tupleIJNS3_IJNS_1CILi8EEENS4_ILi1EEEEEENS4_ILi2EEENS3_IJS8_S8_EEEEEENS3_IJNS3_IJS6_NS4_ILi0EEEEEENS4_ILi4096EEENS3_IJiiEEEEEEEEiEEC2ERKSG_RKi)
        /*3ee4*/ 	.word	0x00000000


	//----- nvinfo : EIATTR_FRAME_SIZE
	.align		4
.L_2694:
        /*3ee8*/ 	.byte	0x04, 0x11
        /*3eea*/ 	.short	(.L_2696 - .L_2695)
	.align		4
.L_2695:
        /*3eec*/ 	.word	index@($_ZN7cutlass13device_kernelIN5flash19enable_sm80_to_sm89INS1_16FlashAttnBwdSm80INS1_25CollectiveMainloopBwdSm80ILi2ELi2EN4cute5tupleIJNS5_1CILi128EEES8_NS7_ILi64EEEEEENS_6half_tEfNS_4arch4Sm80ELb1ELb0ELb1ELb0ELb0ELb0ELb0ELb0ELi2ELi4ELi4ELi4ELb0EEENS1_24CollectiveEpilogueBwdGQAISA_fSD_Li256ELb0ELb0EEENS1_25SingleTileBwdLPTSchedulerILb0ELi128ELb0EEEEEEEEEvNT_6ParamsE$_ZN4cute3eso3ESOILb0ELb0EJNS_6LayoutINS_5tupleIJNS3_IJNS_1CILi8EEENS4_ILi1EEEEEENS4_ILi2EEENS3_IJS8_S8_EEEEEENS3_IJNS3_IJS6_NS4_ILi0EEEEEENS4_ILi4096EEENS3_IJiiEEEEEEEENS_10ViewEngineINS_8smem_ptrIPN7cutlass6half_tEEEEEEEC2ERKSG_RKSN_)
        /*3ef0*/ 	.word	0x00000000


	//----- nvinfo : EIATTR_FRAME_SIZE
	.align		4
.L_2696:
        /*3ef4*/ 	.byte	0x04, 0x11
        /*3ef6*/ 	.short	(.L_2698 - .L_2697)
	.align		4
.L_2697:
        /*3ef8*/ 	.word	index@($_ZN7cutlass13device_kernelIN5flash19enable_sm80_to_sm89INS1_16FlashAttnBwdSm80INS1_25CollectiveMainloopBwdSm80ILi2ELi2EN4cute5tupleIJNS5_1CILi128EEES8_NS7_ILi64EEEEEENS_6half_tEfNS_4arch4Sm80ELb1ELb0ELb1ELb0ELb0ELb0ELb0ELb0ELi2ELi4ELi4ELi4ELb0EEENS1_24CollectiveEpilogueBwdGQAISA_fSD_Li256ELb0ELb0EEENS1_25SingleTileBwdLPTSchedulerILb0ELi128ELb0EEEEEEEEEvNT_6ParamsE$_ZN4cute3eso3ESOILb0ELb0EJNS_6LayoutINS_5tupleIJNS3_IJNS_1CILi8EEENS4_ILi1EEEEEENS4_ILi2EEEEEENS3_IJNS3_IJS6_NS4_ILi0EEEEEEiEEEEEiEEC2ERKSD_RKi)
        /*3efc*/ 	.word	0x00000000


	//----- nvinfo : EIATTR_FRAME_SIZE
	.align		4
.L_2698:
        /*3f00*/ 	.byte	0x04, 0x11
        /*3f02*/ 	.short	(.L_2700 - .L_2699)
	.align		4
.L_2699:
        /*3f04*/ 	.word	index@($_ZN7cutlass13device_kernelIN5flash19enable_sm80_to_sm89INS1_16FlashAttnBwdSm80INS1_25CollectiveMainloopBwdSm80ILi2ELi2EN4cute5tupleIJNS5_1CILi128EEES8_NS7_ILi64EEEEEENS_6half_tEfNS_4arch4Sm80ELb1ELb0ELb1ELb0ELb0ELb0ELb0ELb0ELi2ELi4ELi4ELi4ELb0EEENS1_24CollectiveEpilogueBwdGQAISA_fSD_Li256ELb0ELb0EEENS1_25SingleTileBwdLPTSchedulerILb0ELi128ELb0EEEEEEEEEvNT_6ParamsE$_ZN4cute3eso3ESOILb0ELb0EJNS_6LayoutINS_5tupleIJNS3_IJNS_1CILi8EEENS4_ILi1EEEEEENS4_ILi2EEEEEENS3_IJNS3_IJS6_NS4_ILi0EEEEEEiEEEEENS_10ViewEngineINS_8smem_ptrIPN7cutlass6half_tEEEEEEEC2ERKSD_RKSK_)
        /*3f08*/ 	.word	0x00000000


	//----- nvinfo : EIATTR_FRAME_SIZE
	.align		4
.L_2700:
        /*3f0c*/ 	.byte	0x04, 0x11
        /*3f0e*/ 	.short	(.L_2702 - .L_2701)
	.align		4
.L_2701:
        /*3f10*/ 	.word	index@($_ZN7cutlass13device_kernelIN5flash19enable_sm80_to_sm89INS1_16FlashAttnBwdSm80INS1_25CollectiveMainloopBwdSm80ILi2ELi2EN4cute5tupleIJNS5_1CILi128EEES8_NS7_ILi64EEEEEENS_6half_tEfNS_4arch4Sm80ELb1ELb0ELb1ELb0ELb0ELb0ELb0ELb0ELi2ELi4ELi4ELi4ELb0EEENS1_24CollectiveEpilogueBwdGQAISA_fSD_Li256ELb0ELb0EEENS1_25SingleTileBwdLPTSchedulerILb0ELi128ELb0EEEEEEEEEvNT_6ParamsE$_ZN4cute3eso3ESOILb0ELb0EJNS_6LayoutINS_5tupleIJNS3_IJNS_1CILi8EEENS4_ILi1EEEEEENS3_IJNS4_ILi2EEEEEEEEENS3_IJNS3_IJS6_NS4_ILi0EEEEEENS3_IJiEEEEEEEENS_10ViewEngineINS_8smem_ptrIPN7cutlass6half_tEEEEEEEC2ERKSF_RKSM_)
        /*3f14*/ 	.word	0x00000000


	//----- nvinfo : EIATTR_FRAME_SIZE
	.align		4
.L_2702:
        /*3f18*/ 	.byte	0x04, 0x11
        /*3f1a*/ 	.short	(.L_2704 - .L_2703)
	.align		4
.L_2703:
        /*3f1c*/ 	.word	index@($_ZN7cutlass13device_kernelIN5flash19enable_sm80_to_sm89INS1_16FlashAttnBwdSm80INS1_25CollectiveMainloopBwdSm80ILi2ELi2EN4cute5tupleIJNS5_1CILi128EEES8_NS7_ILi64EEEEEENS_6half_tEfNS_4arch4Sm80ELb1ELb0ELb1ELb0ELb0ELb0ELb0ELb0ELi2ELi4ELi4ELi4ELb0EEENS1_24CollectiveEpilogueBwdGQAISA_fSD_Li256ELb0ELb0EEENS1_25SingleTileBwdLPTSchedulerILb0ELi128ELb0EEEEEEEEEvNT_6ParamsE$_ZN4cute3eso3ESOILb0ELb0EJNS_6LayoutINS_5tupleIJNS3_IJNS_1CILi2EEES5_S5_EEES5_NS3_IJS5_S5_EEEEEENS3_IJNS3_IJNS4_ILi1EEENS4_ILi512EEEiEEENS4_ILi4096EEENS3_IJiiEEEEEEEEjEEC2ERKSF_RKj)
        /*3f20*/ 	.word	0x00000000


	//----- nvinfo : EIATTR_FRAME_SIZE
	.align		4
.L_2704:
        /*3f24*/ 	.byte	0x04, 0x11
        /*3f26*/ 	.short	(.L_2706 - .L_2705)
	.align		4
.L_2705:
        /*3f28*/ 	.word	index@($_ZN7cutlass13device_kernelIN5flash19enable_sm80_to_sm89INS1_16FlashAttnBwdSm80INS1_25CollectiveMainloopBwdSm80ILi2ELi2EN4cute5tupleIJNS5_1CILi128EEES8_NS7_ILi64EEEEEENS_6half_tEfNS_4arch4Sm80ELb1ELb0ELb1ELb0ELb0ELb0ELb0ELb0ELi2ELi4ELi4ELi4ELb0EEENS1_24CollectiveEpilogueBwdGQAISA_fSD_Li256ELb0ELb0EEENS1_25SingleTileBwdLPTSchedulerILb0ELi128ELb0EEEEEEEEEvNT_6ParamsE$_ZN4cute3eso3ESOILb0ELb0EJNS_6LayoutINS_5tupleIJNS3_IJNS_1CILi2EEES5_S5_EEES5_NS3_IJS5_S5_EEEEEENS3_IJNS3_IJNS4_ILi1EEENS4_ILi512EEEiEEENS4_ILi4096EEENS3_IJiiEEEEEEEENS_10ViewEngineINS_8smem_ptrIPN7cutlass6half_tEEEEEEEC2ERKSF_RKSM_)
        /*3f2c*/ 	.word	0x00000000


	//----- nvinfo : EIATTR_FRAME_SIZE
	.align		4
.L_2706:
        /*3f30*/ 	.byte	0x04, 0x11
        /*3f32*/ 	.short	(.L_2708 - .L_2707)
	.align		4
.L_2707:
        /*3f34*/ 	.word	index@($_ZN7cutlass13device_kernelIN5flash19enable_sm80_to_sm89INS1_16FlashAttnBwdSm80INS1_25CollectiveMainloopBwdSm80ILi2ELi2EN4cute5tupleIJNS5_1CILi128EEES8_NS7_ILi64EEEEEENS_6half_tEfNS_4arch4Sm80ELb1ELb0ELb1ELb0ELb0ELb0ELb0ELb0ELi2ELi4ELi4ELi4ELb0EEENS1_24CollectiveEpilogueBwdGQAISA_fSD_Li256ELb0ELb0EEENS1_25SingleTileBwdLPTSchedulerILb0ELi128ELb0EEEEEEEEEvNT_6ParamsE$_ZN4cute3eso3ESOILb0ELb0EJNS_6LayoutINS_5tupleIJNS3_IJNS_1CILi2EEES5_S5_EEES5_NS3_IJNS3_IJS5_S5_EEES5_EEEEEENS3_IJNS3_IJNS4_ILi1EEENS4_ILi512EEEiEEENS4_ILi4096EEENS3_IJNS3_IJiiEEENS4_ILi8192EEEEEEEEEEEjEEC2ERKSI_RKj)
        /*3f38*/ 	.word	0x00000000


	//----- nvinfo : EIATTR_FRAME_SIZE
	.align		4
.L_2708:
        /*3f3c*/ 	.byte	0x04, 0x11
        /*3f3e*/ 	.short	(.L_2710 - .L_2709)
	.align		4
.L_2709:
        /*3f40*/ 	.word	index@($_ZN7cutlass13device_kernelIN5flash19enable_sm80_to_sm89INS1_16FlashAttnBwdSm80INS1_25CollectiveMainloopBwdSm80ILi2ELi2EN4cute5tupleIJNS5_1CILi128EEES8_NS7_ILi64EEEEEENS_6half_tEfNS_4arch4Sm80ELb1ELb0ELb1ELb0ELb0ELb0ELb0ELb0ELi2ELi4ELi4ELi4ELb0EEENS1_24CollectiveEpilogueBwdGQAISA_fSD_Li256ELb0ELb0EEENS1_25SingleTileBwdLPTSchedulerILb0ELi128ELb0EEEEEEEEEvNT_6ParamsE$_ZN4cute3eso3ESOILb0ELb0EJNS_6LayoutINS_5tupleIJNS3_IJNS_1CILi2EEES5_S5_EEES5_NS3_IJNS3_IJS5_S5_EEES5_EEEEEENS3_IJNS3_IJNS4_ILi1EEENS4_ILi512EEEiEEENS4_ILi4096EEENS3_IJNS3_IJiiEEENS4_ILi8192EEEEEEEEEEENS_10ViewEngineINS_8smem_ptrIPN7cutlass6half_tEEEEEEEC2ERKSI_RKSP_)
        /*3f44*/ 	.word	0x00000000


	//----- nvinfo : EIATTR_FRAME_SIZE
	.align		4
.L_2710:
        /*3f48*/ 	.byte	0x04, 0x11
        /*3f4a*/ 	.short	(.L_2712 - .L_2711)
	.align		4
.L_2711:
        /*3f4c*/ 	.word	index@($_ZN7cutlass13device_kernelIN5flash19enable_sm80_to_sm89INS1_16FlashAttnBwdSm80INS1_25CollectiveMainloopBwdSm80ILi2ELi2EN4cute5tupleIJNS5_1CILi128EEES8_NS7_ILi64EEEEEENS_6half_tEfNS_4arch4Sm80ELb1ELb0ELb1ELb0ELb0ELb0ELb0ELb0ELi2ELi4ELi4ELi4ELb0EEENS1_24CollectiveEpilogueBwdGQAISA_fSD_Li256ELb0ELb0EEENS1_25SingleTileBwdLPTSchedulerILb0ELi128ELb0EEEEEEEEEvNT_6ParamsE$_ZN4cute3eso3ESOILb0ELb0EJNS_6LayoutINS_5tupleIJNS3_IJNS_1CILi2EEES5_EEES6_NS4_ILi8EEEEEENS3_IJNS3_IJiNS4_ILi512EEEEEENS3_IJiiEEENS4_ILi1024EEEEEEEEjEEC2ERKSE_RKj)
        /*3f50*/ 	.word	0x00000000


	//----- nvinfo : EIATTR_FRAME_SIZE
	.align		4
.L_2712:
        /*3f54*/ 	.byte	0x04, 0x11
        /*3f56*/ 	.short	(.L_2714 - .L_2713)
	.align		4
.L_2713:
        /*3f58*/ 	.word	index@($_ZN7cutlass13device_kernelIN5flash19enable_sm80_to_sm89INS1_16FlashAttnBwdSm80INS1_25CollectiveMainloopBwdSm80ILi2ELi2EN4cute5tupleIJNS5_1CILi128EEES8_NS7_ILi64EEEEEENS_6half_tEfNS_4arch4Sm80ELb1ELb0ELb1ELb0ELb0ELb0ELb0ELb0ELi2ELi4ELi4ELi4ELb0EEENS1_24CollectiveEpilogueBwdGQAISA_fSD_Li256ELb0ELb0EEENS1_25SingleTileBwdLPTSchedulerILb0ELi128ELb0EEEEEEEEEvNT_6ParamsE$_ZN4cute3eso3ESOILb0ELb0EJNS_6LayoutINS_5tupleIJNS3_IJNS_1CILi2EEES5_EEES6_NS4_ILi8EEEEEENS3_IJNS3_IJiNS4_ILi512EEEEEENS3_IJiiEEENS4_ILi1024EEEEEEEENS_10ViewEngineINS_8smem_ptrIPN7cutlass6half_tEEEEEEEC2ERKSE_RKSL_)
        /*3f5c*/ 	.word	0x00000000


	//----- nvinfo : EIATTR_FRAME_SIZE
	.align		4
.L_2714:
        /*3f60*/ 	.byte	0x04, 0x11
        /*3f62*/ 	.short	(.L_2716 - .L_2715)
	.align		4
.L_2715:
        /*3f64*/ 	.word	index@($_ZN7cutlass13device_kernelIN5flash19enable_sm80_to_sm89INS1_16FlashAttnBwdSm80INS1_25CollectiveMainloopBwdSm80ILi2ELi2EN4cute5tupleIJNS5_1CILi128EEES8_NS7_ILi64EEEEEENS_6half_tEfNS_4arch4Sm80ELb1ELb0ELb1ELb0ELb0ELb0ELb0ELb0ELi2ELi4ELi4ELi4ELb0EEENS1_24CollectiveEpilogueBwdGQAISA_fSD_Li256ELb0ELb0EEENS1_25SingleTileBwdLPTSchedulerILb0ELi128ELb0EEEEEEEEEvNT_6ParamsE$_ZN4cute3eso3ESOILb0ELb0EJNS_6LayoutINS_5tupleIJNS3_IJNS_1CILi2EEES5_EEENS4_ILi8EEES6_EEENS3_IJNS3_IJNS4_ILi1EEEiEEENS4_ILi1024EEENS3_IJiiEEEEEEEEjEEC2ERKSE_RKj)
        /*3f68*/ 	.word	0x00000000


	//----- nvinfo : EIATTR_FRAME_SIZE
	.align		4
.L_2716:
        /*3f6c*/ 	.byte	0x04, 0x11
        /*3f6e*/ 	.short	(.L_2718 - .L_2717)
	.align		4
.L_2717:
        /*3f70*/ 	.word	index@($_ZN7cutlass13device_kernelIN5flash19enable_sm80_to_sm89INS1_16FlashAttnBwdSm80INS1_25CollectiveMainloopBwdSm80ILi2ELi2EN4cute5tupleIJNS5_1CILi128EEES8_NS7_ILi64EEEEEENS_6half_tEfNS_4arch4Sm80ELb1ELb0ELb1ELb0ELb0ELb0ELb0ELb0ELi2ELi4ELi4ELi4ELb0EEENS1_24CollectiveEpilogueBwdGQAISA_fSD_Li256ELb0ELb0EEENS1_25SingleTileBwdLPTSchedulerILb0ELi128ELb0EEEEEEEEEvNT_6ParamsE$_ZN4cute3eso3ESOILb0ELb0EJNS_6LayoutINS_5tupleIJNS3_IJNS_1CILi2EEES5_EEENS4_ILi8EEES6_EEENS3_IJNS3_IJNS4_ILi1EEEiEEENS4_ILi1024EEENS3_IJiiEEEEEEEENS_10ViewEngineINS_8smem_ptrIPN7cutlass6half_tEEEEEEEC2ERKSE_RKSL_)
        /*3f74*/ 	.word	0x00000000


	//----- nvinfo : EIATTR_FRAME_SIZE
	.align		4
.L_2718:
        /*3f78*/ 	.byte	0x04, 0x11
        /*3f7a*/ 	.short	(.L_2720 - .L_2719)
	.align		4
.L_2719:
        /*3f7c*/ 	.word	index@($_ZN7cutlass13device_kernelIN5flash19enable_sm80_to_sm89INS1_16FlashAttnBwdSm80INS1_25CollectiveMainloopBwdSm80ILi2ELi2EN4cute5tupleIJNS5_1CILi128EEES8_NS7_ILi64EEEEEENS_6half_tEfNS_4arch4Sm80ELb1ELb0ELb1ELb0ELb0ELb0ELb0ELb0ELi2ELi4ELi4ELi4ELb0EEENS1_24CollectiveEpilogueBwdGQAISA_fSD_Li256ELb0ELb0EEENS1_25SingleTileBwdLPTSchedulerILb0ELi128ELb0EEEEEEEEEvNT_6ParamsE$_ZN4cute3eso3ESOILb0ELb0EJNS_6LayoutINS_5tupleIJNS3_IJNS_1CILi1EEENS3_IJS5_NS4_ILi2EEES6_EEEEEES6_NS3_IJS6_S6_EEEEEENS3_IJNS3_IJNS4_ILi0EEENS3_IJS5_NS4_ILi256EEEiEEEEEENS4_ILi2048EEENS3_IJiNS4_ILi4096EEEEEEEEEEENS_10ViewEngineINS_8smem_ptrIPjEEEEEEC2ERKSJ_RKSO_)
        /*3f80*/ 	.word	0x00000000


	//----- nvinfo : EIATTR_FRAME_SIZE
	.align		4
.L_2720:
        /*3f84*/ 	.byte	0x04, 0x11
        /*3f86*/ 	.short	(.L_2722 - .L_2721)
	.align		4
.L_2721:
        /*3f88*/ 	.word	index@($_ZN7cutlass13device_kernelIN5flash19enable_sm80_to_sm89INS1_16FlashAttnBwdSm80INS1_25CollectiveMainloopBwdSm80ILi2ELi2EN4cute5tupleIJNS5_1CILi128EEES8_NS7_ILi64EEEEEENS_6half_tEfNS_4arch4Sm80ELb1ELb0ELb1ELb0ELb0ELb0ELb0ELb0ELi2ELi4ELi4ELi4ELb0EEENS1_24CollectiveEpilogueBwdGQAISA_fSD_Li256ELb0ELb0EEENS1_25SingleTileBwdLPTSchedulerILb0ELi128ELb0EEEEEEEEEvNT_6ParamsE$_ZN4cute3eso3ESOILb0ELb0EJNS_6LayoutINS_5tupleIJNS3_IJNS3_IJNS_1CILi8EEENS4_ILi1EEEEEES6_EEENS3_IJNS3_IJS6_S6_EEENS4_ILi2EEEEEEEEENS3_IJNS3_IJNS3_IJS6_NS4_ILi0EEEEEESD_EEENS3_IJNS3_IJSD_SD_EEEiEEEEEEEENS_10ViewEngineINS_8smem_ptrIPN7cutlass6half_tEEEEEEEC2ERKSJ_RKSQ_)
        /*3f8c*/ 	.word	0x00000000


	//----- nvinfo : EIATTR_FRAME_SIZE
	.align		4
.L_2722:
        /*3f90*/ 	.byte	0x04, 0x11
        /*3f92*/ 	.short	(.L_2724 - .L_2723)
	.align		4
.L_2723:
        /*3f94*/ 	.word	index@($_ZN7cutlass13device_kernelIN5flash19enable_sm80_to_sm89INS1_16FlashAttnBwdSm80INS1_25CollectiveMainloopBwdSm80ILi2ELi2EN4cute5tupleIJNS5_1CILi128EEES8_NS7_ILi64EEEEEENS_6half_tEfNS_4arch4Sm80ELb1ELb0ELb1ELb0ELb0ELb0ELb0ELb0ELi2ELi4ELi4ELi4ELb0EEENS1_24CollectiveEpilogueBwdGQAISA_fSD_Li256ELb0ELb0EEENS1_25SingleTileBwdLPTSchedulerILb0ELi128ELb0EEEEEEEEEvNT_6ParamsE$_ZN4cute3eso3ESOILb0ELb0EJNS_5tupleIJiNS_1CILi512EEEEEENS2_IJiiEEENS3_ILi1024EEEEEC2ERKS5_RKS6_RKS7_)
        /*3f98*/ 	.word	0x00000000


	//----- nvinfo : EIATTR_FRAME_SIZE
	.align		4
.L_2724:
        /*3f9c*/ 	.byte	0x04, 0x11
        /*3f9e*/ 	.short	(.L_2726 - .L_2725)
	.align		4
.L_2725:
        /*3fa0*/ 	.word	index@($_ZN7cutlass13device_kernelIN5flash19enable_sm80_to_sm89INS1_16FlashAttnBwdSm80INS1_25CollectiveMainloopBwdSm80ILi2ELi2EN4cute5tupleIJNS5_1CILi128EEES8_NS7_ILi64EEEEEENS_6half_tEfNS_4arch4Sm80ELb1ELb0ELb1ELb0ELb0ELb0ELb0ELb0ELi2ELi4ELi4ELi4ELb0EEENS1_24CollectiveEpilogueBwdGQAISA_fSD_Li256ELb0ELb0EEENS1_25SingleTileBwdLPTSchedulerILb0ELi128ELb0EEEEEEEEEvNT_6ParamsE$_ZN4cute3eso3ESOILb0ELb0EJNS_5tupleIJNS_1CILi1EEEiEEENS3_ILi1024EEENS2_IJiiEEEEEC2ERKS5_RKS6_RKS7_)
        /*3fa4*/ 	.word	0x00000000


	//----- nvinfo : EIATTR_FRAME_SIZE
	.align		4
.L_2726:
        /*3fa8*/ 	.byte	0x04, 0x11
        /*3faa*/ 	.short	(.L_2728 - .L_2727)
	.align		4
.L_2727:
        /*3fac*/ 	.word	index@($_ZN7cutlass13device_kernelIN5flash19enable_sm80_to_sm89INS1_16FlashAttnBwdSm80INS1_25CollectiveMainloopBwdSm80ILi2ELi2EN4cute5tupleIJNS5_1CILi128EEES8_NS7_ILi64EEEEEENS_6half_tEfNS_4arch4Sm80ELb1ELb0ELb1ELb0ELb0ELb0ELb0ELb0ELi2ELi4ELi4ELi4ELb0EEENS1_24CollectiveEpilogueBwdGQAISA_fSD_Li256ELb0ELb0EEENS1_25SingleTileBwdLPTSchedulerILb0ELi128ELb0EEEEEEEEEvNT_6ParamsE$_ZN4cute3eso3ESOILb0ELb0EJNS_5tupleIJNS_1CILi1EEENS3_ILi512EEEiEEENS3_ILi4096EEENS2_IJiiEEEEEC2ERKS6_RKS7_RKS8_)
        /*3fb0*/ 	.word	0x00000000


	//----- nvinfo : EIATTR_FRAME_SIZE
	.align		4
.L_2728:
        /*3fb4*/ 	.byte	0x04, 0x11
        /*3fb6*/ 	.short	(.L_2730 - .L_2729)
	.align		4
.L_2729:
        /*3fb8*/ 	.word	index@($_ZN7cutlass13device_kernelIN5flash19enable_sm80_to_sm89INS1_16FlashAttnBwdSm80INS1_25CollectiveMainloopBwdSm80ILi2ELi2EN4cute5tupleIJNS5_1CILi128EEES8_NS7_ILi64EEEEEENS_6half_tEfNS_4arch4Sm80ELb1ELb0ELb1ELb0ELb0ELb0ELb0ELb0ELi2ELi4ELi4ELi4ELb0EEENS1_24CollectiveEpilogueBwdGQAISA_fSD_Li256ELb0ELb0EEENS1_25SingleTileBwdLPTSchedulerILb0ELi128ELb0EEEEEEEEEvNT_6ParamsE$_ZN4cute3eso3ESOILb0ELb0EJNS_5tupleIJNS_1CILi1EEENS3_ILi512EEEiEEENS3_ILi4096EEENS2_IJNS2_IJiiEEENS3_ILi8192EEEEEEEEC2ERKS6_RKS7_RKSA_)
        /*3fbc*/ 	.word	0x00000000


	//----- nvinfo : EIATTR_FRAME_SIZE
	.align		4
.L_2730:
        /*3fc0*/ 	.byte	0x04, 0x11
        /*3fc2*/ 	.short	(.L_2732 - .L_2731)
	.align		4
.L_2731:
        /*3fc4*/ 	.word	index@($_ZN7cutlass13device_kernelIN5flash19enable_sm80_to_sm89INS1_16FlashAttnBwdSm80INS1_25CollectiveMainloopBwdSm80ILi2ELi2EN4cute5tupleIJNS5_1CILi128EEES8_NS7_ILi64EEEEEENS_6half_tEfNS_4arch4Sm80ELb1ELb0ELb1ELb0ELb0ELb0ELb0ELb0ELi2ELi4ELi4ELi4ELb0EEENS1_24CollectiveEpilogueBwdGQAISA_fSD_Li256ELb0ELb0EEENS1_25SingleTileBwdLPTSchedulerILb0ELi128ELb0EEEEEEEEEvNT_6ParamsE$_ZN4cute3eso3ESOILb0ELb0EJNS_5tupleIJNS_1CILi0EEENS2_IJNS3_ILi1EEENS3_ILi256EEEiEEEEEENS3_ILi2048EEENS2_IJiNS3_ILi4096EEEEEEEEC2ERKS8_RKS9_RKSB_)
        /*3fc8*/ 	.word	0x00000000


	//----- nvinfo : EIATTR_FRAME_SIZE
	.align		4
.L_2732:
        /*3fcc*/ 	.byte	0x04, 0x11
        /*3fce*/ 	.short	(.L_2734 - .L_2733)
	.align		4
.L_2733:
        /*3fd0*/ 	.word	index@($_ZN7cutlass13device_kernelIN5flash19enable_sm80_to_sm89INS1_16FlashAttnBwdSm80INS1_25CollectiveMainloopBwdSm80ILi2ELi2EN4cute5tupleIJNS5_1CILi128EEES8_NS7_ILi64EEEEEENS_6half_tEfNS_4arch4Sm80ELb1ELb0ELb1ELb0ELb0ELb0ELb0ELb0ELi2ELi4ELi4ELi4ELb0EEENS1_24CollectiveEpilogueBwdGQAISA_fSD_Li256ELb0ELb0EEENS1_25SingleTileBwdLPTSchedulerILb0ELi128ELb0EEEEEEEEEvNT_6ParamsE$_ZN4cute3eso3ESOILb0ELb0EJNS_14ComposedLayoutINS_7SwizzleILi3ELi3ELi3EEENS_9MixedBitsILj0ELj432EEENS_6LayoutINS_5tupleIJNS8_IJNS_1CILi2EEESA_SA_EEESA_NS9_ILi8EEEEEENS8_IJNS8_IJNS9_ILi64EEESC_NS9_ILi512EEEEEENS9_ILi8192EEENS9_ILi1024EEEEEEEEEEiEEC2ERKSL_RKi)
        /*3fd4*/ 	.word	0x00000000


	//----- nvinfo : EIATTR_FRAME_SIZE
	.align		4
.L_2734:
        /*3fd8*/ 	.byte	0x04, 0x11
        /*3fda*/ 	.short	(.L_2736 - .L_2735)
	.align		4
.L_2735:
        /*3fdc*/ 	.word	index@($_ZN7cutlass13device_kernelIN5flash19enable_sm80_to_sm89INS1_16FlashAttnBwdSm80INS1_25CollectiveMainloopBwdSm80ILi2ELi2EN4cute5tupleIJNS5_1CILi128EEES8_NS7_ILi64EEEEEENS_6half_tEfNS_4arch4Sm80ELb1ELb0ELb1ELb0ELb0ELb0ELb0ELb0ELi2ELi4ELi4ELi4ELb0EEENS1_24CollectiveEpilogueBwdGQAISA_fSD_Li256ELb0ELb0EEENS1_25SingleTileBwdLPTSchedulerILb0ELi128ELb0EEEEEEEEEvNT_6ParamsE$_ZN4cute3eso3ESOILb0ELb0EJNS_14ComposedLayoutINS_7SwizzleILi3ELi3ELi3EEENS_9MixedBitsILj0ELj432EEENS_6LayoutINS_5tupleIJNS8_IJNS_1CILi2EEESA_SA_EEESA_NS9_ILi8EEEEEENS8_IJNS8_IJNS9_ILi64EEESC_NS9_ILi512EEEEEENS9_ILi8192EEENS9_ILi1024EEEEEEEEEENS_10ViewEngineINS_8smem_ptrIPN7cutlass6half_tEEEEEEEC2ERKSL_RKSS_)
        /*3fe0*/ 	.word	0x00000000


	//----- nvinfo : EIATTR_FRAME_SIZE
	.align		4
.L_2736:
        /*3fe4*/ 	.byte	0x04, 0x11
        /*3fe6*/ 	.short	(.L_2738 - .L_2737)
	.align		4
.L_2737:
        /*3fe8*/ 	.word	index@(_ZN7cutlass13device_kernelIN5flash19enable_sm80_to_sm89INS1_16FlashAttnBwdSm80INS1_25CollectiveMainloopBwdSm80ILi2ELi2EN4cute5tupleIJNS5_1CILi128EEES8_NS7_ILi64EEEEEENS_6half_tEfNS_4arch4Sm80ELb1ELb0ELb1ELb0ELb0ELb0ELb0ELb0ELi2ELi4ELi4ELi4ELb0EEENS1_24CollectiveEpilogueBwdGQAISA_fSD_Li256ELb0ELb0EEENS1_25SingleTileBwdLPTSchedulerILb0ELi128ELb0EEEEEEEEEvNT_6ParamsE)
        /*3fec*/ 	.word	0x000015f0


	//----- nvinfo : EIATTR_REGCOUNT
	.align		4
.L_2738:
        /*3ff0*/ 	.byte	0x04, 0x2f
        /*3ff2*/ 	.short	(.L_2740 - .L_2739)
	.align		4
.L_2739:
        /*3ff4*/ 	.word	index@(_ZN7cutlass13device_kernelIN5flash19enable_sm80_to_sm89INS1_16FlashAttnBwdSm80INS1_25CollectiveMainloopBwdSm80ILi2ELi2EN4cute5tupleIJNS5_1CILi128EEES8_NS7_ILi64EEEEEENS_6half_tEfNS_4arch4Sm80ELb1ELb0ELb1ELb0ELb1ELb0ELb0ELb0ELi2ELi4ELi4ELi4ELb0EEENS1_21CollectiveEpilogueBwdISA_SB_SD_Li256ELb0ELb0ELi2EEENS1_25SingleTileBwdLPTSchedulerILb0ELi128ELb1EEEEEEEEEvNT_6ParamsE)
        /*3ff8*/ 	.word	0x0000007f


	//----- nvinfo : EIATTR_FRAME_SIZE
	.align		4
.L_2740:
        /*3ffc*/ 	.byte	0x04, 0x11
        /*3ffe*/ 	.short	(.L_2742 - .L_2741)
	.align		4
.L_2741:
        /*4000*/ 	.word	index@($_ZN7cutlass13device_kernelIN5flash19enable_sm80_to_sm89INS1_16FlashAttnBwdSm80INS1_25CollectiveMainloopBwdSm80ILi2ELi2EN4cute5tupleIJNS5_1CILi128EEES8_NS7_ILi64EEEEEENS_6half_tEfNS_4arch4Sm80ELb1ELb0ELb1ELb0ELb1ELb0ELb0ELb0ELi2ELi4ELi4ELi4ELb0EEENS1_21CollectiveEpilogueBwdISA_SB_SD_Li256ELb0ELb0ELi2EEENS1_25SingleTileBwdLPTSchedulerILb0ELi128ELb1EEEEEEEEEvNT_6ParamsE$exp2f)
        /*4004*/ 	.word	0x00000000


	//----- nvinfo : EIATTR_FRAME_SIZE
	.align		4
.L_2742:
        /*4008*/ 	.byte	0x04, 0x11
        /*400a*/ 	.short	(.L_2744 - .L_2743)
	.align		4
.L_2743:
        /*400c*/ 	.word	index@($_ZN7cutlass13device_kernelIN5flash19enable_sm80_to_sm89INS1_16FlashAttnBwdSm80INS1_25CollectiveMainloopBwdSm80ILi2ELi2EN4cute5tupleIJNS5_1CILi128EEES8_NS7_ILi64EEEEEENS_6half_tEfNS_4arch4Sm80ELb1ELb0ELb1ELb0ELb1ELb0ELb0ELb0ELi2ELi4ELi4ELi4ELb0EEENS1_21CollectiveEpilogueBwdISA_SB_SD_Li256ELb0ELb0ELi2EEENS1_25SingleTileBwdLPTSchedulerILb0ELi128ELb1EEEEEEEEEvNT_6ParamsE$_ZZZN5flash25CollectiveMainloopBwdSm80ILi2ELi2EN4cute5tupleIJNS1_1CILi128EEES4_NS3_ILi64EEEEEEN7cutlass6half_tEfNS7_4arch4Sm80ELb1ELb0ELb1ELb0ELb1ELb0ELb0ELb0ELi2ELi4ELi4ELi4ELb0EE3mmaINS_16FlashAttnBwdSm80ISB_NS_21CollectiveEpilogueBwdIS6_S8_SA_Li256ELb0ELb0ELi2EEENS_25SingleTileBwdLPTSchedulerILb0ELi128ELb1EEEE13SharedStorageENS1_6TensorINS1_11ArrayEngineIfLm32EEENS1_6LayoutINS2_IJNS2_IJNS3_ILi2EEESO_EEESO_NS3_ILi4EEEEEENS2_IJNS2_IJNS3_ILi1EEESO_EEESQ_NS3_ILi8EEEEEEEEEEEEbRKNSB_6ParamsERT0_S12_iNS2_IJiiiEEERT_ENKUliT_E_clIZSC_ISJ_SX_EbS10_S12_S12_iS13_S15_EUlRS16_iE_EEDaiS16_ENKUlvE1_clEv)
        /*4010*/ 	.word	0x00000000


	//----- nvinfo : EIATTR_FRAME_SIZE
	.align		4
.L_2744:
        /*4014*/ 	.byte	0x04, 0x11
        /*4016*/ 	.short	(.L_2746 - .L_2745)
	.align		4
.L_2745:
        /*4018*/ 	.word	index@($_ZN7cutlass13device_kernelIN5flash19enable_sm80_to_sm89INS1_16FlashAttnBwdSm80INS1_25CollectiveMainloopBwdSm80ILi2ELi2EN4cute5tupleIJNS5_1CILi128EEES8_NS7_ILi64EEEEEENS_6half_tEfNS_4arch4Sm80ELb1ELb0ELb1ELb0ELb1ELb0ELb0ELb0ELi2ELi4ELi4ELi4ELb0EEENS1_21CollectiveEpilogueBwdISA_SB_SD_Li256ELb0ELb0ELi2EEENS1_25SingleTileBwdLPTSchedulerILb0ELi128ELb1EEEEEEEEEvNT_6ParamsE$_ZZZN5flash25CollectiveMainloopBwdSm80ILi2ELi2EN4cute5tupleIJNS1_1CILi128EEES4_NS3_ILi64EEEEEEN7cutlass6half_tEfNS7_4arch4Sm80ELb1ELb0ELb1ELb0ELb1ELb0ELb0ELb0ELi2ELi4ELi4ELi4ELb0EE3mmaINS_16FlashAttnBwdSm80ISB_NS_21CollectiveEpilogueBwdIS6_S8_SA_Li256ELb0ELb0ELi2EEENS_25SingleTileBwdLPTSchedulerILb0ELi128ELb1EEEE13SharedStorageENS1_6TensorINS1_11ArrayEngineIfLm32EEENS1_6LayoutINS2_IJNS2_IJNS3_ILi2EEESO_EEESO_NS3_ILi4EEEEEENS2_IJNS2_IJNS3_ILi1EEESO_EEESQ_NS3_ILi8EEEEEEEEEEEEbRKNSB_6ParamsERT0_S12_iNS2_IJiiiEEERT_ENKUliT_E_clIZSC_ISJ_SX_EbS10_S12_S12_iS13_S15_EUlRS16_iE_EEDaiS16_ENKUlvE0_clEv)
        /*401c*/ 	.word	0x00000000


	//----- nvinfo : EIATTR_FRAME_SIZE
	.align		4
.L_2746:
        /*4020*/ 	.byte	0x04, 0x11
        /*4022*/ 	.short	(.L_2748 - .L_2747)
	.align		4
.L_2747:
        /*4024*/ 	.word	index@($_ZN7cutlass13device_kernelIN5flash19enable_sm80_to_sm89INS1_16FlashAttnBwdSm80INS1_25CollectiveMainloopBwdSm80ILi2ELi2EN4cute5tupleIJNS5_1CILi128EEES8_NS7_ILi64EEEEEENS_6half_tEfNS_4arch4Sm80ELb1ELb0ELb1ELb0ELb1ELb0ELb0ELb0ELi2ELi4ELi4ELi4ELb0EEENS1_21CollectiveEpilogueBwdISA_SB_SD_Li256ELb0ELb0ELi2EEENS1_25SingleTileBwdLPTSchedulerILb0ELi128ELb1EEEEEEEEEvNT_6ParamsE$_ZZZN5flash25CollectiveMainloopBwdSm80ILi2ELi2EN4cute5tupleIJNS1_1CILi128EEES4_NS3_ILi64EEEEEEN7cutlass6half_tEfNS7_4arch4Sm80ELb1ELb0ELb1ELb0ELb1ELb0ELb0ELb0ELi2ELi4ELi4ELi4ELb0EE3mmaINS_16FlashAttnBwdSm80ISB_NS_21CollectiveEpilogueBwdIS6_S8_SA_Li256ELb0ELb0ELi2EEENS_25SingleTileBwdLPTSchedulerILb0ELi128ELb1EEEE13SharedStorageENS1_6TensorINS1_11ArrayEngineIfLm32EEENS1_6LayoutINS2_IJNS2_IJNS3_ILi2EEESO_EEESO_NS3_ILi4EEEEEENS2_IJNS2_IJNS3_ILi1EEESO_EEESQ_NS3_ILi8EEEEEEEEEEEEbRKNSB_6ParamsERT0_S12_iNS2_IJiiiEEERT_ENKUliT_E_clIZSC_ISJ_SX_EbS10_S12_S12_iS13_S15_EUlRS16_iE_EEDaiS16_ENKUlT_E_clIZSC_ISJ_SX_EbS10_S12_S12_iS13_S15_EUlvE0_EEDaS1B_)
        /*4028*/ 	.word	0x00000000


	//----- nvinfo : EIATTR_FRAME_SIZE
	.align		4
.L_2748:
        /*402c*/ 	.byte	0x04, 0x11
        /*402e*/ 	.short	(.L_2750 - .L_2749)
	.align		4
.L_2749:
        /*4030*/ 	.word	index@($_ZN7cutlass13device_kernelIN5flash19enable_sm80_to_sm89INS1_16FlashAttnBwdSm80INS1_25CollectiveMainloopBwdSm80ILi2ELi2EN4cute5tupleIJNS5_1CILi128EEES8_NS7_ILi64EEEEEENS_6half_tEfNS_4arch4Sm80ELb1ELb0ELb1ELb0ELb1ELb0ELb0ELb0ELi2ELi4ELi4ELi4ELb0EEENS1_21CollectiveEpilogueBwdISA_SB_SD_Li256ELb0ELb0ELi2EEENS1_25SingleTileBwdLPTSchedulerILb0ELi128ELb1EEEEEEEEEvNT_6ParamsE$_ZZN5flash25CollectiveMainloopBwdSm80ILi2ELi2EN4cute5tupleIJNS1_1CILi128EEES4_NS3_ILi64EEEEEEN7cutlass6half_tEfNS7_4arch4Sm80ELb1ELb0ELb1ELb0ELb1ELb0ELb0ELb0ELi2ELi4ELi4ELi4ELb0EE3mmaINS_16FlashAttnBwdSm80ISB_NS_21CollectiveEpilogueBwdIS6_S8_SA_Li256ELb0ELb0ELi2EEENS_25SingleTileBwdLPTSchedulerILb0ELi128ELb1EEEE13SharedStorageENS1_6TensorINS1_11ArrayEngineIfLm32EEENS1_6LayoutINS2_IJNS2_IJNS3_ILi2EEESO_EEESO_NS3_ILi4EEEEEENS2_IJNS2_IJNS3_ILi1EEESO_EEESQ_NS3_ILi8EEEEEEEEEEEEbRKNSB_6ParamsERT0_S12_iNS2_IJiiiEEERT_ENKUlvE_clEv)
        /*4034*/ 	.word	0x00000000


	//----- nvinfo : EIATTR_FRAME_SIZE
	.align		4
.L_2750:
        /*4038*/ 	.byte	0x04, 0x11
        /*403a*/ 	.short	(.L_2752 - .L_2751)
	.align		4
.L_2751:
        /*403c*/ 	.word	index@($_ZN7cutlass13device_kernelIN5flash19enable_sm80_to_sm89INS1_16FlashAttnBwdSm80INS1_25CollectiveMainloopBwdSm80ILi2ELi2EN4cute5tupleIJNS5_1CILi128EEES8_NS7_ILi64EEEEEENS_6half_tEfNS_4arch4Sm80ELb1ELb0ELb1ELb0ELb1ELb0ELb0ELb0ELi2ELi4ELi4ELi4ELb0EEENS1_21CollectiveEpilogueBwdISA_SB_SD_Li256ELb0ELb0ELi2EEENS1_25SingleTileBwdLPTSchedulerILb0ELi128ELb1EEEEEEEEEvNT_6ParamsE$_ZZN5flash25CollectiveMainloopBwdSm80ILi2ELi2EN4cute5tupleIJNS1_1CILi128EEES4_NS3_ILi64EEEEEEN7cutlass6half_tEfNS7_4arch4Sm80ELb1ELb0ELb1ELb0ELb1ELb0ELb0ELb0ELi2ELi4ELi4ELi4ELb0EE3mmaINS_16FlashAttnBwdSm80ISB_NS_21CollectiveEpilogueBwdIS6_S8_SA_Li256ELb0ELb0ELi2EEENS_25SingleTileBwdLPTSchedulerILb0ELi128ELb1EEEE13SharedStorageENS1_6TensorINS1_11ArrayEngineIfLm32EEENS1_6LayoutINS2_IJNS2_IJNS3_ILi2EEESO_EEESO_NS3_ILi4EEEEEENS2_IJNS2_IJNS3_ILi1EEESO_EEESQ_NS3_ILi8EEEEEEEEEEEEbRKNSB_6ParamsERT0_S12_iNS2_IJiiiEEERT_ENKUlvE0_clEv)
        /*4040*/ 	.word	0x00000000


	//----- nvinfo : EIATTR_FRAME_SIZE
	.align		4
.L_2752:
        /*4044*/ 	.byte	0x04, 0x11
        /*4046*/ 	.short	(.L_2754 - .L_2753)
	.align		4
.L_2753:
        /*4048*/ 	.word	index@($_ZN7cutlass13device_kernelIN5flash19enable_sm80_to_sm89INS1_16FlashAttnBwdSm80INS1_25CollectiveMainloopBwdSm80ILi2ELi2EN4cute5tupleIJNS5_1CILi128EEES8_NS7_ILi64EEEEEENS_6half_tEfNS_4arch4Sm80ELb1ELb0ELb1ELb0ELb1ELb0ELb0ELb0ELi2ELi4ELi4ELi4ELb0EEENS1_21CollectiveEpilogueBwdISA_SB_SD_Li256ELb0ELb0ELi2EEENS1_25SingleTileBwdLPTSchedulerILb0ELi128ELb1EEEEEEEEEvNT_6ParamsE$_ZZN5flash25CollectiveMainloopBwdSm80ILi2ELi2EN4cute5tupleIJNS1_1CILi128EEES4_NS3_ILi64EEEEEEN7cutlass6half_tEfNS7_4arch4Sm80ELb1ELb0ELb1ELb0ELb1ELb0ELb0ELb0ELi2ELi4ELi4ELi4ELb0EE3mmaINS_16FlashAttnBwdSm80ISB_NS_21CollectiveEpilogueBwdIS6_S8_SA_Li256ELb0ELb0ELi2EEENS_25SingleTileBwdLPTSchedulerILb0ELi128ELb1EEEE13SharedStorageENS1_6TensorINS1_11ArrayEngineIfLm32EEENS1_6LayoutINS2_IJNS2_IJNS3_ILi2EEESO_EEESO_NS3_ILi4EEEEEENS2_IJNS2_IJNS3_ILi1EEESO_EEESQ_NS3_ILi8EEEEEEEEEEEEbRKNSB_6ParamsERT0_S12_iNS2_IJiiiEEERT_ENKUliT_E_clIZSC_ISJ_SX_EbS10_S12_S12_iS13_S15_EUlRS16_iE_EEDaiS16_)
        /*404c*/ 	.word	0x00000000


	//----- nvinfo : EIATTR_FRAME_SIZE
	.align		4
.L_2754:
        /*4050*/ 	.byte	0x04, 0x11
        /*4052*/ 	.short	(.L_2756 - .L_2755)
	.align		4
.L_2755:
        /*4054*/ 	.word	index@($_ZN7cutlass13device_kernelIN5flash19enable_sm80_to_sm89INS1_16FlashAttnBwdSm80INS1_25CollectiveMainloopBwdSm80ILi2ELi2EN4cute5tupleIJNS5_1CILi128EEES8_NS7_ILi64EEEEEENS_6half_tEfNS_4arch4Sm80ELb1ELb0ELb1ELb0ELb1ELb0ELb0ELb0ELi2ELi4ELi4ELi4ELb0EEENS1_21CollectiveEpilogueBwdISA_SB_SD_Li256ELb0ELb0ELi2EEENS1_25SingleTileBwdLPTSchedulerILb0ELi128ELb1EEEEEEEEEvNT_6ParamsE$_ZZN5flash25CollectiveMainloopBwdSm80ILi2ELi2EN4cute5tupleIJNS1_1CILi128EEES4_NS3_ILi64EEEEEEN7cutlass6half_tEfNS7_4arch4Sm80ELb1ELb0ELb1ELb0ELb1ELb0ELb0ELb0ELi2ELi4ELi4ELi4ELb0EE3mmaINS_16FlashAttnBwdSm80ISB_NS_21CollectiveEpilogueBwdIS6_S8_SA_Li256ELb0ELb0ELi2EEENS_25SingleTileBwdLPTSchedulerILb0ELi128ELb1EEEE13SharedStorageENS1_6TensorINS1_11ArrayEngineIfLm32EEENS1_6LayoutINS2_IJNS2_IJNS3_ILi2EEESO_EEESO_NS3_ILi4EEEEEENS2_IJNS2_IJNS3_ILi1EEESO_EEESQ_NS3_ILi8EEEEEEEEEEEEbRKNSB_6ParamsERT0_S12_iNS2_IJiiiEEERT_ENKUlRT_iE_clINSK_INSL_IfLm64EEENSN_INS2_IJSP_SO_SU_EEESV_EEEEEEDaS17_i)
        /*4058*/ 	.word	0x00000000


	//----- nvinfo : EIATTR_FRAME_SIZE
	.align		4
.L_2756:
        /*405c*/ 	.byte	0x04, 0x11
        /*405e*/ 	.short	(.L_2758 - .L_2757)
	.align		4
.L_2757:
        /*4060*/ 	.word	index@($_ZN7cutlass13device_kernelIN5flash19enable_sm80_to_sm89INS1_16FlashAttnBwdSm80INS1_25CollectiveMainloopBwdSm80ILi2ELi2EN4cute5tupleIJNS5_1CILi128EEES8_NS7_ILi64EEEEEENS_6half_tEfNS_4arch4Sm80ELb1ELb0ELb1ELb0ELb1ELb0ELb0ELb0ELi2ELi4ELi4ELi4ELb0EEENS1_21CollectiveEpilogueBwdISA_SB_SD_Li256ELb0ELb0ELi2EEENS1_25SingleTileBwdLPTSchedulerILb0ELi128ELb1EEEEEEEEEvNT_6ParamsE$_ZZN4cute9transformINS_5tupleIJiiiNS_1CILi0EEEEEENS1_IJNS2_ILi32EEENS2_ILi4EEENS2_ILi2EEENS2_ILi1EEEEEENS1_IJS8_S8_S8_S8_EEEZNS_7crd2crdIS4_S9_SA_EEDaRKT_RKT0_RKT1_EUlRKT_RKT0_RKT1_E_EEDaSE_SH_SK_OT2_ENKUlDpSN_E_clIJiiiS3_EEEDaSX_)
        /*4064*/ 	.word	0x00000000


	//----- nvinfo : EIATTR_FRAME_SIZE
	.align		4
.L_2758:
        /*4068*/ 	.byte	0x04, 0x11
        /*406a*/ 	.short	(.L_2760 - .L_2759)
	.align		4
.L_2759:
        /*406c*/ 	.word	index@($_ZN7cutlass13device_kernelIN5flash19enable_sm80_to_sm89INS1_16FlashAttnBwdSm80INS1_25CollectiveMainloopBwdSm80ILi2ELi2EN4cute5tupleIJNS5_1CILi128EEES8_NS7_ILi64EEEEEENS_6half_tEfNS_4arch4Sm80ELb1ELb0ELb1ELb0ELb1ELb0ELb0ELb0ELi2ELi4ELi4ELi4ELb0EEENS1_21CollectiveEpilogueBwdISA_SB_SD_Li256ELb0ELb0ELi2EEENS1_25SingleTileBwdLPTSchedulerILb0ELi128ELb1EEEEEEEEEvNT_6ParamsE$_ZZN4cute9transformINS_5tupleIJiiNS_1CILi0EEEEEENS1_IJNS1_IJNS2_ILi4EEENS2_ILi8EEEEEES5_NS2_ILi1EEEEEEZNS_7idx2crdIS4_S9_EEDaRKT_RKT0_EUlRKT_RKT0_E_EEDaSD_SG_OT1_ENKUlDpSJ_E_clIJNS1_IJiiEEEiS3_EEEDaSQ_)
        /*4070*/ 	.word	0x00000000


	//----- nvinfo : EIATTR_FRAME_SIZE
	.align		4
.L_2760:
        /*4074*/ 	.byte	0x04, 0x11
        /*4076*/ 	.short	(.L_2762 - .L_2761)
	.align		4
.L_2761:
        /*4078*/ 	.word	index@($_ZN7cutlass13device_kernelIN5flash19enable_sm80_to_sm89INS1_16FlashAttnBwdSm80INS1_25CollectiveMainloopBwdSm80ILi2ELi2EN4cute5tupleIJNS5_1CILi128EEES8_NS7_ILi64EEEEEENS_6half_tEfNS_4arch4Sm80ELb1ELb0ELb1ELb0ELb1ELb0ELb0ELb0ELi2ELi4ELi4ELi4ELb0EEENS1_21CollectiveEpilogueBwdISA_SB_SD_Li256ELb0ELb0ELi2EEENS1_25SingleTileBwdLPTSchedulerILb0ELi128ELb1EEEEEEEEEvNT_6ParamsE$_ZZN4cute9transformINS_5tupleIJiiNS_1CILi0EEEEEENS1_IJNS1_IJNS2_ILi4EEENS2_ILi8EEEEEENS2_ILi2EEENS2_ILi1EEEEEEZNS_7idx2crdIS4_SA_EEDaRKT_RKT0_EUlRKT_RKT0_E_EEDaSE_SH_OT1_ENKUlDpSK_E_clIJNS1_IJiiEEEiS3_EEEDaSR_)
        /*407c*/ 	.word	0x00000000


	//----- nvinfo : EIATTR_FRAME_SIZE
	.align		4
.L_2762:
        /*4080*/ 	.byte	0x04, 0x11
        /*4082*/ 	.short	(.L_2764 - .L_2763)
	.align		4
.L_2763:
        /*4084*/ 	.word	index@($_ZN7cutlass13device_kernelIN5flash19enable_sm80_to_sm89INS1_16FlashAttnBwdSm80INS1_25CollectiveMainloopBwdSm80ILi2ELi2EN4cute5tupleIJNS5_1CILi128EEES8_NS7_ILi64EEEEEENS_6half_tEfNS_4arch4Sm80ELb1ELb0ELb1ELb0ELb1ELb0ELb0ELb0ELi2ELi4ELi4ELi4ELb0EEENS1_21CollectiveEpilogueBwdISA_SB_SD_Li256ELb0ELb0ELi2EEENS1_25SingleTileBwdLPTSchedulerILb0ELi128ELb1EEEEEEEEEvNT_6ParamsE$_ZZN4cute9transformINS_5tupleIJNS_1CILi32EEENS2_ILi4EEENS2_ILi2EEENS2_ILi1EEEEEENS1_IJS6_S3_NS2_ILi128EEENS2_ILi0EEEEEEZNS_7idx2crdIiS7_SA_EEDaRKT_RKT0_RKT1_EUlRKT_RKT0_E_EEDaSE_SH_OSI_ENKUlDpSN_E_clIJiiiS9_EEEDaST_)
        /*4088*/ 	.word	0x00000000


	//----- nvinfo : EIATTR_FRAME_SIZE
	.align		4
.L_2764:
        /*408c*/ 	.byte	0x04, 0x11
        /*408e*/ 	.short	(.L_2766 - .L_2765)
	.align		4
.L_2765:
        /*4090*/ 	.word	index@($_ZN7cutlass13device_kernelIN5flash19enable_sm80_to_sm89INS1_16FlashAttnBwdSm80INS1_25CollectiveMainloopBwdSm80ILi2ELi2EN4cute5tupleIJNS5_1CILi128EEES8_NS7_ILi64EEEEEENS_6half_tEfNS_4arch4Sm80ELb1ELb0ELb1ELb0ELb1ELb0ELb0ELb0ELi2ELi4ELi4ELi4ELb0EEENS1_21CollectiveEpilogueBwdISA_SB_SD_Li256ELb0ELb0ELi2EEENS1_25SingleTileBwdLPTSchedulerILb0ELi128ELb1EEEEEEEEEvNT_6ParamsE$_ZZN4cute7idx2crdIiNS_5tupleIJNS_1CILi32EEENS2_ILi4EEENS2_ILi2EEENS2_ILi1EEEEEENS1_IJS6_S3_NS2_ILi128EEENS2_ILi0EEEEEEEEDaRKT_RKT0_RKT1_ENKUlRKT_RKT0_E_clIS5_S8_EEDaSM_SP_)
        /*4094*/ 	.word	0x00000000


	//----- nvinfo : EIATTR_FRAME_SIZE
	.align		4
.L_2766:
        /*4098*/ 	.byte	0x04, 0x11
        /*409a*/ 	.short	(.L_2768 - .L_2767)
	.align		4
.L_2767:
        /*409c*/ 	.word	index@($_ZN7cutlass13device_kernelIN5flash19enable_sm80_to_sm89INS1_16FlashAttnBwdSm80INS1_25CollectiveMainloopBwdSm80ILi2ELi2EN4cute5tupleIJNS5_1CILi128EEES8_NS7_ILi64EEEEEENS_6half_tEfNS_4arch4Sm80ELb1ELb0ELb1ELb0ELb1ELb0ELb0ELb0ELi2ELi4ELi4ELi4ELb0EEENS1_21CollectiveEpilogueBwdISA_SB_SD_Li256ELb0ELb0ELi2EEENS1_25SingleTileBwdLPTSchedulerILb0ELi128ELb1EEEEEEEEEvNT_6ParamsE$_ZZN4cute7idx2crdINS_5tupleIJiiNS_1CILi0EEEEEENS1_IJNS1_IJNS2_ILi4EEENS2_ILi8EEEEEES5_NS2_ILi1EEEEEEEEDaRKT_RKT0_ENKUlRKT_RKT0_E_clIiS7_EEDaSI_SL_)
        /*40a0*/ 	.word	0x00000000


	//----- nvinfo : EIATTR_FRAME_SIZE
	.align		4
.L_2768:
        /*40a4*/ 	.byte	0x04, 0x11
        /*40a6*/ 	.short	(.L_2770 - .L_2769)
	.align		4
.L_2769:
        /*40a8*/ 	.word	index@($_ZN7cutlass13device_kernelIN5flash19enable_sm80_to_sm89INS1_16FlashAttnBwdSm80INS1_25CollectiveMainloopBwdSm80ILi2ELi2EN4cute5tupleIJNS5_1CILi128EEES8_NS7_ILi64EEEEEENS_6half_tEfNS_4arch4Sm80ELb1ELb0ELb1ELb0ELb1ELb0ELb0ELb0ELi2ELi4ELi4ELi4ELb0EEENS1_21CollectiveEpilogueBwdISA_SB_SD_Li256ELb0ELb0ELi2EEENS1_25SingleTileBwdLPTSchedulerILb0ELi128ELb1EEEEEEEEEvNT_6ParamsE$_ZZN4cute7idx2crdINS_5tupleIJiiNS_1CILi0EEEEEENS1_IJNS1_IJNS2_ILi4EEENS2_ILi8EEEEEES5_NS2_ILi1EEEEEEEEDaRKT_RKT0_ENKUlRKT_RKT0_E_clIiS5_EEDaSI_SL_)
        /*40ac*/ 	.word	0x00000000


	//----- nvinfo : EIATTR_FRAME_SIZE
	.align		4
.L_2770:
        /*40b0*/ 	.byte	0x04, 0x11
        /*40b2*/ 	.short	(.L_2772 - .L_2771)
	.align		4
.L_2771:
        /*40b4*/ 	.word	index@($_ZN7cutlass13device_kernelIN5flash19enable_sm80_to_sm89INS1_16FlashAttnBwdSm80INS1_25CollectiveMainloopBwdSm80ILi2ELi2EN4cute5tupleIJNS5_1CILi128EEES8_NS7_ILi64EEEEEENS_6half_tEfNS_4arch4Sm80ELb1ELb0ELb1ELb0ELb1ELb0ELb0ELb0ELi2ELi4ELi4ELi4ELb0EEENS1_21CollectiveEpilogueBwdISA_SB_SD_Li256ELb0ELb0ELi2EEENS1_25SingleTileBwdLPTSchedulerILb0ELi128ELb1EEEEEEEEEvNT_6ParamsE$_ZZN4cute7idx2crdINS_5tupleIJiiNS_1CILi0EEEEEENS1_IJNS1_IJNS2_ILi4EEENS2_ILi8EEEEEENS2_ILi2EEENS2_ILi1EEEEEEEEDaRKT_RKT0_ENKUlRKT_RKT0_E_clIiS8_EEDaSJ_SM_)
        /*40b8*/ 	.word	0x00000000


	//----- nvinfo : EIATTR_FRAME_SIZE
	.align		4
.L_2772:
        /*40bc*/ 	.byte	0x04, 0x11
        /*40be*/ 	.short	(.L_2774 - .L_2773)
	.align		4
.L_2773:
        /*40c0*/ 	.word	index@($_ZN7cutlass13device_kernelIN5flash19enable_sm80_to_sm89INS1_16FlashAttnBwdSm80INS1_25CollectiveMainloopBwdSm80ILi2ELi2EN4cute5tupleIJNS5_1CILi128EEES8_NS7_ILi64EEEEEENS_6half_tEfNS_4arch4Sm80ELb1ELb0ELb1ELb0ELb1ELb0ELb0ELb0ELi2ELi4ELi4ELi4ELb0EEENS1_21CollectiveEpilogueBwdISA_SB_SD_Li256ELb0ELb0ELi2EEENS1_25SingleTileBwdLPTSchedulerILb0ELi128ELb1EEEEEEEEEvNT_6ParamsE$_ZZN4cute7idx2crdINS_5tupleIJiiNS_1CILi0EEEEEENS1_IJNS1_IJNS2_ILi4EEENS2_ILi8EEEEEENS2_ILi2EEENS2_ILi1EEEEEEEEDaRKT_RKT0_ENKUlRKT_RKT0_E_clIiS7_EEDaSJ_SM_)
        /*40c4*/ 	.word	0x00000000


	//----- nvinfo : EIATTR_FRAME_SIZE
	.align		4
.L_2774:
        /*40c8*/ 	.byte	0x04, 0x11
        /*40ca*/ 	.short	(.L_2776 - .L_2775)
	.align		4
.L_2775:
        /*40cc*/ 	.word	index@($_ZN7cutlass13device_kernelIN5flash19enable_sm80_to_sm89INS1_16FlashAttnBwdSm80INS1_25CollectiveMainloopBwdSm80ILi2ELi2EN4cute5tupleIJNS5_1CILi128EEES8_NS7_ILi64EEEEEENS_6half_tEfNS_4arch4Sm80ELb1ELb0ELb1ELb0ELb1ELb0ELb0ELb0ELi2ELi4ELi4ELi4ELb0EEENS1_21CollectiveEpilogueBwdISA_SB_SD_Li256ELb0ELb0ELi2EEENS1_25SingleTileBwdLPTSchedulerILb0ELi128ELb1EEEEEEEEEvNT_6ParamsE$_ZZN4cute7flattenINS_5tupleIJNS_1CILi1EEENS1_IJiiiEEENS2_ILi64EEENS1_IJNS2_ILi72EEENS2_ILi144EEENS2_ILi288EEEEEENS2_ILi512EEEEEEEEDaRKT_ENKUlRKT_E_clIS4_EEDaSH_)
        /*40d0*/ 	.word	0x00000000


	//----- nvinfo : EIATTR_FRAME_SIZE
	.align		4
.L_2776:
        /*40d4*/ 	.byte	0x04, 0x11
        /*40d6*/ 	.short	(.L_2778 - .L_2777)
	.align		4
.L_2777:
        /*40d8*/ 	.word	index@($_ZN7cutlass13device_kernelIN5flash19enable_sm80_to_sm89INS1_16FlashAttnBwdSm80INS1_25CollectiveMainloopBwdSm80ILi2ELi2EN4cute5tupleIJNS5_1CILi128EEES8_NS7_ILi64EEEEEENS_6half_tEfNS_4arch4Sm80ELb1ELb0ELb1ELb0ELb1ELb0ELb0ELb0ELi2ELi4ELi4ELi4ELb0EEENS1_21CollectiveEpilogueBwdISA_SB_SD_Li256ELb0ELb0ELi2EEENS1_25SingleTileBwdLPTSchedulerILb0ELi128ELb1EEEEEEEEEvNT_6ParamsE$_ZZN4cute7flattenINS_5tupleIJNS_1CILi1EEENS1_IJNS2_ILi8EEEiiEEENS2_ILi64EEENS1_IJiNS2_ILi144EEENS2_ILi288EEEEEENS2_ILi512EEEEEEEEDaRKT_ENKUlRKT_E_clIS9_EEDaSH_)
        /*40dc*/ 	.word	0x00000000


	//----- nvinfo : EIATTR_FRAME_SIZE
	.align		4
.L_2778:
        /*40e0*/ 	.byte	0x04, 0x11
        /*40e2*/ 	.short	(.L_2780 - .L_2779)
	.align		4
.L_2779:
        /*40e4*/ 	.word	index@($_ZN7cutlass13device_kernelIN5flash19enable_sm80_to_sm89INS1_16FlashAttnBwdSm80INS1_25CollectiveMainloopBwdSm80ILi2ELi2EN4cute5tupleIJNS5_1CILi128EEES8_NS7_ILi64EEEEEENS_6half_tEfNS_4arch4Sm80ELb1ELb0ELb1ELb0ELb1ELb0ELb0ELb0ELi2ELi4ELi4ELi4ELb0EEENS1_21CollectiveEpilogueBwdISA_SB_SD_Li256ELb0ELb0ELi2EEENS1_25SingleTileBwdLPTSchedulerILb0ELi128ELb1EEEEEEEEEvNT_6ParamsE$_ZZN4cute7flattenINS_5tupleIJNS_1CILi1EEENS1_IJNS2_ILi8EEEiiEEENS2_ILi64EEENS1_IJiNS2_ILi144EEENS2_ILi288EEEEEENS2_ILi512EEEEEEEEDaRKT_ENKUlRKT_E_clIS5_EEDaSH_)
        /*40e8*/ 	.word	0x00000000


	//----- nvinfo : EIATTR_FRAME_SIZE
	.align		4
.L_2780:
        /*40ec*/ 	.byte	0x04, 0x11
        /*40ee*/ 	.short	(.L_2782 - .L_2781)
	.align		4
.L_2781:
        /*40f0*/ 	.word	index@($_ZN7cutlass13device_kernelIN5flash19enable_sm80_to_sm89INS1_16FlashAttnBwdSm80INS1_25CollectiveMainloopBwdSm80ILi2ELi2EN4cute5tupleIJNS5_1CILi128EEES8_NS7_ILi64EEEEEENS_6half_tEfNS_4arch4Sm80ELb1ELb0ELb1ELb0ELb1ELb0ELb0ELb0ELi2ELi4ELi4ELi4ELb0EEENS1_21CollectiveEpilogueBwdISA_SB_SD_Li256ELb0ELb0ELi2EEENS1_25SingleTileBwdLPTSchedulerILb0ELi128ELb1EEEEEEEEEvNT_6ParamsE$_ZZN4cute7flattenINS_5tupleIJNS1_IJNS_1CILi0EEENS1_IJNS2_ILi1EEENS2_ILi512EEEiEEEEEENS2_ILi4096EEENS1_IJiNS2_ILi8192EEEEEEEEEEEDaRKT_ENKUlRKT_E_clISA_EEDaSH_)
        /*40f4*/ 	.word	0x00000000


	//----- nvinfo : EIATTR_FRAME_SIZE
	.align		4
.L_2782:
        /*40f8*/ 	.byte	0x04, 0x11
        /*40fa*/ 	.short	(.L_2784 - .L_2783)
	.align		4
.L_2783:
        /*40fc*/ 	.word	index@($_ZN7cutlass13device_kernelIN5flash19enable_sm80_to_sm89INS1_16FlashAttnBwdSm80INS1_25CollectiveMainloopBwdSm80ILi2ELi2EN4cute5tupleIJNS5_1CILi128EEES8_NS7_ILi64EEEEEENS_6half_tEfNS_4arch4Sm80ELb1ELb0ELb1ELb0ELb1ELb0ELb0ELb0ELi2ELi4ELi4ELi4ELb0EEENS1_21CollectiveEpilogueBwdISA_SB_SD_Li256ELb0ELb0ELi2EEENS1_25SingleTileBwdLPTSchedulerILb0ELi128ELb1EEEEEEEEEvNT_6ParamsE$_ZZN4cute7flattenINS_5tupleIJNS1_IJNS_1CILi0EEENS1_IJNS2_ILi1EEENS2_ILi512EEEiEEEEEENS2_ILi4096EEENS1_IJiNS2_ILi8192EEEEEEEEEEEDaRKT_ENKUlRKT_E_clIS7_EEDaSH_)
        /*4100*/ 	.word	0x00000000


	//----- nvinfo : EIATTR_FRAME_SIZE
	.align		4
.L_2784:
        /*4104*/ 	.byte	0x04, 0x11
        /*4106*/ 	.short	(.L_2786 - .L_2785)
	.align		4
.L_2785:
        /*4108*/ 	.word	index@($_ZN7cutlass13device_kernelIN5flash19enable_sm80_to_sm89INS1_16FlashAttnBwdSm80INS1_25CollectiveMainloopBwdSm80ILi2ELi2EN4cute5tupleIJNS5_1CILi128EEES8_NS7_ILi64EEEEEENS_6half_tEfNS_4arch4Sm80ELb1ELb0ELb1ELb0ELb1ELb0ELb0ELb0ELi2ELi4ELi4ELi4ELb0EEENS1_21CollectiveEpilogueBwdISA_SB_SD_Li256ELb0ELb0ELi2EEENS1_25SingleTileBwdLPTSchedulerILb0ELi128ELb1EEEEEEEEEvNT_6ParamsE$_ZZN4cute7crd2crdINS_5tupleIJiiiNS_1CILi0EEEEEENS1_IJNS2_ILi32EEENS2_ILi4EEENS2_ILi2EEENS2_ILi1EEEEEENS1_IJS8_S8_S8_S8_EEEEEDaRKT_RKT0_RKT1_ENKUlRKT_RKT0_RKT1_E_clIiS7_S8_EEDaSM_SP_SS_)
        /*410c*/ 	.word	0x00000000


	//----- nvinfo : EIATTR_FRAME_SIZE
	.align		4
.L_2786:
        /*4110*/ 	.byte	0x04, 0x11
        /*4112*/ 	.short	(.L_2788 - .L_2787)
	.align		4
.L_2787:
        /*4114*/ 	.word	index@($_ZN7cutlass13device_kernelIN5flash19enable_sm80_to_sm89INS1_16FlashAttnBwdSm80INS1_25CollectiveMainloopBwdSm80ILi2ELi2EN4cute5tupleIJNS5_1CILi128EEES8_NS7_ILi64EEEEEENS_6half_tEfNS_4arch4Sm80ELb1ELb0ELb1ELb0ELb1ELb0ELb0ELb0ELi2ELi4ELi4ELi4ELb0EEENS1_21CollectiveEpilogueBwdISA_SB_SD_Li256ELb0ELb0ELi2EEENS1_25SingleTileBwdLPTSchedulerILb0ELi128ELb1EEEEEEEEEvNT_6ParamsE$_ZZN4cute7crd2crdINS_5tupleIJiiiNS_1CILi0EEEEEENS1_IJNS2_ILi32EEENS2_ILi4EEENS2_ILi2EEENS2_ILi1EEEEEENS1_IJS8_S8_S8_S8_EEEEEDaRKT_RKT0_RKT1_ENKUlRKT_RKT0_RKT1_E_clIiS6_S8_EEDaSM_SP_SS_)
        /*4118*/ 	.word	0x00000000


	//----- nvinfo : EIATTR_FRAME_SIZE
	.align		4
.L_2788:
        /*411c*/ 	.byte	0x04, 0x11
        /*411e*/ 	.short	(.L_2790 - .L_2789)
	.align		4
.L_2789:
        /*4120*/ 	.word	index@($_ZN7cutlass13device_kernelIN5flash19enable_sm80_to_sm89INS1_16FlashAttnBwdSm80INS1_25CollectiveMainloopBwdSm80ILi2ELi2EN4cute5tupleIJNS5_1CILi128EEES8_NS7_ILi64EEEEEENS_6half_tEfNS_4arch4Sm80ELb1ELb0ELb1ELb0ELb1ELb0ELb0ELb0ELi2ELi4ELi4ELi4ELb0EEENS1_21CollectiveEpilogueBwdISA_SB_SD_Li256ELb0ELb0ELi2EEENS1_25SingleTileBwdLPTSchedulerILb0ELi128ELb1EEEEEEEEEvNT_6ParamsE$_ZZN4cute7crd2crdINS_5tupleIJiiiNS_1CILi0EEEEEENS1_IJNS2_ILi32EEENS2_ILi4EEENS2_ILi2EEENS2_ILi1EEEEEENS1_IJS8_S8_S8_S8_EEEEEDaRKT_RKT0_RKT1_ENKUlRKT_RKT0_RKT1_E_clIiS5_S8_EEDaSM_SP_SS_)
        /*4124*/ 	.word	0x00000000


	//----- nvinfo : EIATTR_FRAME_SIZE
	.align		4
.L_2790:
        /*4128*/ 	.byte	0x04, 0x11
        /*412a*/ 	.short	(.L_2792 - .L_2791)
	.align		4
.L_2791:
        /*412c*/ 	.word	index@($_ZN7cutlass13device_kernelIN5flash19enable_sm80_to_sm89INS1_16FlashAttnBwdSm80INS1_25CollectiveMainloopBwdSm80ILi2ELi2EN4cute5tupleIJNS5_1CILi128EEES8_NS7_ILi64EEEEEENS_6half_tEfNS_4arch4Sm80ELb1ELb0ELb1ELb0ELb1ELb0ELb0ELb0ELi2ELi4ELi4ELi4ELb0EEENS1_21CollectiveEpilogueBwdISA_SB_SD_Li256ELb0ELb0ELi2EEENS1_25SingleTileBwdLPTSchedulerILb0ELi128ELb1EEEEEEEEEvNT_6ParamsE$_ZZN4cute6upcastILi2ENS_5tupleIJNS1_IJNS_1CILi1EEENS1_IJNS2_ILi2EEES4_S4_EEEEEES4_NS1_IJS4_S4_EEEEEENS1_IJNS1_IJNS2_ILi0EEENS1_IJS3_NS2_ILi512EEEiEEEEEENS2_ILi4096EEENS1_IJiNS2_ILi8192EEEEEEEEEEEDaRKT0_RKT1_ENKUlRKT_RKT0_E_clIS7_SF_EEDaSP_SS_)
        /*4130*/ 	.word	0x00000000


	//----- nvinfo : EIATTR_FRAME_SIZE
	.align		4
.L_2792:
        /*4134*/ 	.byte	0x04, 0x11
        /*4136*/ 	.short	(.L_2794 - .L_2793)
	.align		4
.L_2793:
        /*4138*/ 	.word	index@($_ZN7cutlass13device_kernelIN5flash19enable_sm80_to_sm89INS1_16FlashAttnBwdSm80INS1_25CollectiveMainloopBwdSm80ILi2ELi2EN4cute5tupleIJNS5_1CILi128EEES8_NS7_ILi64EEEEEENS_6half_tEfNS_4arch4Sm80ELb1ELb0ELb1ELb0ELb1ELb0ELb0ELb0ELi2ELi4ELi4ELi4ELb0EEENS1_21CollectiveEpilogueBwdISA_SB_SD_Li256ELb0ELb0ELi2EEENS1_25SingleTileBwdLPTSchedulerILb0ELi128ELb1EEEEEEEEEvNT_6ParamsE$_ZZN4cute6upcastILi2ENS_5tupleIJNS1_IJNS_1CILi1EEENS1_IJNS2_ILi2EEES4_S4_EEEEEES4_NS1_IJS4_S4_EEEEEENS1_IJNS1_IJNS2_ILi0EEENS1_IJS3_NS2_ILi512EEEiEEEEEENS2_ILi4096EEENS1_IJiNS2_ILi8192EEEEEEEEEEEDaRKT0_RKT1_ENKUlRKT_RKT0_E_clIS6_SC_EEDaSP_SS_)
        /*413c*/ 	.word	0x00000000


	//----- nvinfo : EIATTR_FRAME_SIZE
	.align		4
.L_2794:
        /*4140*/ 	.byte	0x04, 0x11
        /*4142*/ 	.short	(.L_2796 - .L_2795)
	.align		4
.L_2795:
        /*4144*/ 	.word	index@($_ZN7cutlass13device_kernelIN5flash19enable_sm80_to_sm89INS1_16FlashAttnBwdSm80INS1_25CollectiveMainloopBwdSm80ILi2ELi2EN4cute5tupleIJNS5_1CILi128EEES8_NS7_ILi64EEEEEENS_6half_tEfNS_4arch4Sm80ELb1ELb0ELb1ELb0ELb1ELb0ELb0ELb0ELi2ELi4ELi4ELi4ELb0EEENS1_21CollectiveEpilogueBwdISA_SB_SD_Li256ELb0ELb0ELi2EEENS1_25SingleTileBwdLPTSchedulerILb0ELi128ELb1EEEEEEEEEvNT_6ParamsE$_ZZN4cute6detail16composition_implINS_5tupleIJNS_1CILi8EEENS3_ILi2EEES5_S5_S4_S5_EEENS2_IJNS3_ILi1EEEiiiNS3_ILi72EEENS3_ILi512EEEEEENS2_IJNS2_IJS5_S5_S5_EEES5_NS3_ILi4EEEEEENS2_IJNS2_IJS7_S9_S4_EEENS3_ILi4096EEENS3_ILi16EEEEEEEEDaRKT_RKT0_RKT1_RKT2_ENKUlRKT_RKT0_E_clISC_SG_EEDaSW_SZ_)
        /*4148*/ 	.word	0x00000000


	//----- nvinfo : EIATTR_FRAME_SIZE
	.align		4
.L_2796:
        /*414c*/ 	.byte	0x04, 0x11
        /*414e*/ 	.short	(.L_2798 - .L_2797)
	.align		4
.L_2797:
        /*4150*/ 	.word	index@($_ZN7cutlass13device_kernelIN5flash19enable_sm80_to_sm89INS1_16FlashAttnBwdSm80INS1_25CollectiveMainloopBwdSm80ILi2ELi2EN4cute5tupleIJNS5_1CILi128EEES8_NS7_ILi64EEEEEENS_6half_tEfNS_4arch4Sm80ELb1ELb0ELb1ELb0ELb1ELb0ELb0ELb0ELi2ELi4ELi4ELi4ELb0EEENS1_21CollectiveEpilogueBwdISA_SB_SD_Li256ELb0ELb0ELi2EEENS1_25SingleTileBwdLPTSchedulerILb0ELi128ELb1EEEEEEEEEvNT_6ParamsE$_ZZN4cute6detail16composition_implINS_5tupleIJNS_1CILi8EEENS3_ILi2EEES5_S5_S4_S5_EEENS2_IJNS3_ILi1EEEiiiNS3_ILi72EEENS3_ILi512EEEEEENS2_IJNS2_IJS5_S5_S5_EEES5_NS3_ILi4EEEEEENS2_IJNS2_IJS7_S9_S4_EEENS3_ILi4096EEENS3_ILi16EEEEEEEEDaRKT_RKT0_RKT1_RKT2_ENKUlRKT_RKT0_E_clISB_SE_EEDaSW_SZ_)
        /*4154*/ 	.word	0x00000000


	//----- nvinfo : EIATTR_FRAME_SIZE
	.align		4
.L_2798:
        /*4158*/ 	.byte	0x04, 0x11
        /*415a*/ 	.short	(.L_2800 - .L_2799)
	.align		4
.L_2799:
        /*415c*/ 	.word	index@($_ZN7cutlass13device_kernelIN5flash19enable_sm80_to_sm89INS1_16FlashAttnBwdSm80INS1_25CollectiveMainloopBwdSm80ILi2ELi2EN4cute5tupleIJNS5_1CILi128EEES8_NS7_ILi64EEEEEENS_6half_tEfNS_4arch4Sm80ELb1ELb0ELb1ELb0ELb1ELb0ELb0ELb0ELi2ELi4ELi4ELi4ELb0EEENS1_21CollectiveEpilogueBwdISA_SB_SD_Li256ELb0ELb0ELi2EEENS1_25SingleTileBwdLPTSchedulerILb0ELi128ELb1EEEEEEEEEvNT_6ParamsE$_ZZN4cute6detail16composition_implINS_5tupleIJNS_1CILi8EEENS3_ILi2EEES5_S5_S4_S5_EEENS2_IJNS3_ILi1EEEiiiNS3_ILi72EEENS3_ILi512EEEEEENS2_IJNS2_IJS5_S5_S5_EEES5_NS2_IJNS3_ILi4EEES5_EEEEEENS2_IJNS2_IJS7_S9_S4_EEENS3_ILi4096EEENS2_IJNS3_ILi16EEENS3_ILi8192EEEEEEEEEEEDaRKT_RKT0_RKT1_RKT2_ENKUlRKT_RKT0_E_clISD_SJ_EEDaSZ_S12_)
        /*4160*/ 	.word	0x00000000


	//----- nvinfo : EIATTR_FRAME_SIZE
	.align		4
.L_2800:
        /*4164*/ 	.byte	0x04, 0x11
        /*4166*/ 	.short	(.L_2802 - .L_2801)
	.align		4
.L_2801:
        /*4168*/ 	.word	index@($_ZN7cutlass13device_kernelIN5flash19enable_sm80_to_sm89INS1_16FlashAttnBwdSm80INS1_25CollectiveMainloopBwdSm80ILi2ELi2EN4cute5tupleIJNS5_1CILi128EEES8_NS7_ILi64EEEEEENS_6half_tEfNS_4arch4Sm80ELb1ELb0ELb1ELb0ELb1ELb0ELb0ELb0ELi2ELi4ELi4ELi4ELb0EEENS1_21CollectiveEpilogueBwdISA_SB_SD_Li256ELb0ELb0ELi2EEENS1_25SingleTileBwdLPTSchedulerILb0ELi128ELb1EEEEEEEEEvNT_6ParamsE$_ZZN4cute6detail16composition_implINS_5tupleIJNS_1CILi8EEENS3_ILi2EEES5_S5_S4_S5_EEENS2_IJNS3_ILi1EEEiiiNS3_ILi72EEENS3_ILi512EEEEEENS2_IJNS2_IJS5_S5_S5_EEES5_NS2_IJNS3_ILi4EEES5_EEEEEENS2_IJNS2_IJS7_S9_S4_EEENS3_ILi4096EEENS2_IJNS3_ILi16EEENS3_ILi8192EEEEEEEEEEEDaRKT_RKT0_RKT1_RKT2_ENKUlRKT_RKT0_E_clISB_SF_EEDaSZ_S12_)
        /*416c*/ 	.word	0x00000000


	//----- nvinfo : EIATTR_FRAME_SIZE
	.align		4
.L_2802:
        /*4170*/ 	.byte	0x04, 0x11
        /*4172*/ 	.short	(.L_2804 - .L_2803)
	.align		4
.L_2803:
        /*4174*/ 	.word	index@($_ZN7cutlass13device_kernelIN5flash19enable_sm80_to_sm89INS1_16FlashAttnBwdSm80INS1_25CollectiveMainloopBwdSm80ILi2ELi2EN4cute5tupleIJNS5_1CILi128EEES8_NS7_ILi64EEEEEENS_6half_tEfNS_4arch4Sm80ELb1ELb0ELb1ELb0ELb1ELb0ELb0ELb0ELi2ELi4ELi4ELi4ELb0EEENS1_21CollectiveEpilogueBwdISA_SB_SD_Li256ELb0ELb0ELi2EEENS1_25SingleTileBwdLPTSchedulerILb0ELi128ELb1EEEEEEEEEvNT_6ParamsE$_ZZN4cute6detail16composition_implINS_5tupleIJNS_1CILi8EEENS3_ILi2EEES5_S5_S4_S5_EEENS2_IJNS3_ILi1EEEiiiNS3_ILi72EEENS3_ILi512EEEEEENS2_IJNS2_IJS5_S5_EEES4_NS3_ILi4EEEEEENS2_IJNS2_IJS7_S4_EEENS3_ILi1024EEENS3_ILi16EEEEEEEEDaRKT_RKT0_RKT1_RKT2_ENKUlRKT_RKT0_E_clISC_SG_EEDaSW_SZ_)
        /*4178*/ 	.word	0x00000000


	//----- nvinfo : EIATTR_FRAME_SIZE
	.align		4
.L_2804:
        /*417c*/ 	.byte	0x04, 0x11
        /*417e*/ 	.short	(.L_2806 - .L_2805)
	.align		4
.L_2805:
        /*4180*/ 	.word	index@($_ZN7cutlass13device_kernelIN5flash19enable_sm80_to_sm89INS1_16FlashAttnBwdSm80INS1_25CollectiveMainloopBwdSm80ILi2ELi2EN4cute5tupleIJNS5_1CILi128EEES8_NS7_ILi64EEEEEENS_6half_tEfNS_4arch4Sm80ELb1ELb0ELb1ELb0ELb1ELb0ELb0ELb0ELi2ELi4ELi4ELi4ELb0EEENS1_21CollectiveEpilogueBwdISA_SB_SD_Li256ELb0ELb0ELi2EEENS1_25SingleTileBwdLPTSchedulerILb0ELi128ELb1EEEEEEEEEvNT_6ParamsE$_ZZN4cute6detail16composition_implINS_5tupleIJNS_1CILi8EEENS3_ILi2EEES5_S5_S4_S5_EEENS2_IJNS3_ILi1EEEiiiNS3_ILi72EEENS3_ILi512EEEEEENS2_IJNS2_IJS5_S5_EEES4_NS3_ILi4EEEEEENS2_IJNS2_IJS7_S4_EEENS3_ILi1024EEENS3_ILi16EEEEEEEEDaRKT_RKT0_RKT1_RKT2_ENKUlRKT_RKT0_E_clISB_SE_EEDaSW_SZ_)
        /*4184*/ 	.word	0x00000000


	//----- nvinfo : EIATTR_FRAME_SIZE
	.align		4
.L_2806:
        /*4188*/ 	.byte	0x04, 0x11
        /*418a*/ 	.short	(.L_2808 - .L_2807)
	.align		4
.L_2807:
        /*418c*/ 	.word	index@($_ZN7cutlass13device_kernelIN5flash19enable_sm80_to_sm89INS1_16FlashAttnBwdSm80INS1_25CollectiveMainloopBwdSm80ILi2ELi2EN4cute5tupleIJNS5_1CILi128EEES8_NS7_ILi64EEEEEENS_6half_tEfNS_4arch4Sm80ELb1ELb0ELb1ELb0ELb1ELb0ELb0ELb0ELi2ELi4ELi4ELi4ELb0EEENS1_21CollectiveEpilogueBwdISA_SB_SD_Li256ELb0ELb0ELi2EEENS1_25SingleTileBwdLPTSchedulerILb0ELi128ELb1EEEEEEEEEvNT_6ParamsE$_ZZN4cute6detail16composition_implINS_5tupleIJNS_1CILi16EEENS3_ILi2EEES5_S5_NS3_ILi4EEES5_EEENS2_IJNS3_ILi1EEEiiiNS3_ILi144EEENS3_ILi512EEEEEENS2_IJNS2_IJS5_S5_EEES6_NS3_ILi8EEEEEENS2_IJNS2_IJNS3_ILi64EEESA_EEES4_NS3_ILi1024EEEEEEEEDaRKT_RKT0_RKT1_RKT2_ENKUlRKT_RKT0_E_clISC_SG_EEDaSX_S10_)
        /*4190*/ 	.word	0x00000000


	//----- nvinfo : EIATTR_FRAME_SIZE
	.align		4
.L_2808:
        /*4194*/ 	.byte	0x04, 0x11
        /*4196*/ 	.short	(.L_2810 - .L_2809)
	.align		4
.L_2809:
        /*4198*/ 	.word	index@($_ZN7cutlass13device_kernelIN5flash19enable_sm80_to_sm89INS1_16FlashAttnBwdSm80INS1_25CollectiveMainloopBwdSm80ILi2ELi2EN4cute5tupleIJNS5_1CILi128EEES8_NS7_ILi64EEEEEENS_6half_tEfNS_4arch4Sm80ELb1ELb0ELb1ELb0ELb1ELb0ELb0ELb0ELi2ELi4ELi4ELi4ELb0EEENS1_21CollectiveEpilogueBwdISA_SB_SD_Li256ELb0ELb0ELi2EEENS1_25SingleTileBwdLPTSchedulerILb0ELi128ELb1EEEEEEEEEvNT_6ParamsE$_ZZN4cute6detail16composition_implINS_5tupleIJNS_1CILi16EEENS3_ILi2EEES5_S5_NS3_ILi4EEES5_EEENS2_IJNS3_ILi1EEEiiiNS3_ILi144EEENS3_ILi512EEEEEENS2_IJNS2_IJS5_S5_EEES6_NS3_ILi8EEEEEENS2_IJNS2_IJNS3_ILi64EEESA_EEES4_NS3_ILi1024EEEEEEEEDaRKT_RKT0_RKT1_RKT2_ENKUlRKT_RKT0_E_clIS6_S4_EEDaSX_S10_)
        /*419c*/ 	.word	0x00000000


	//----- nvinfo : EIATTR_FRAME_SIZE
	.align		4
.L_2810:
        /*41a0*/ 	.byte	0x04, 0x11
        /*41a2*/ 	.short	(.L_2812 - .L_2811)
	.align		4
.L_2811:
        /*41a4*/ 	.word	index@($_ZN7cutlass13device_kernelIN5flash19enable_sm80_to_sm89INS1_16FlashAttnBwdSm80INS1_25CollectiveMainloopBwdSm80ILi2ELi2EN4cute5tupleIJNS5_1CILi128EEES8_NS7_ILi64EEEEEENS_6half_tEfNS_4arch4Sm80ELb1ELb0ELb1ELb0ELb1ELb0ELb0ELb0ELi2ELi4ELi4ELi4ELb0EEENS1_21CollectiveEpilogueBwdISA_SB_SD_Li256ELb0ELb0ELi2EEENS1_25SingleTileBwdLPTSchedulerILb0ELi128ELb1EEEEEEEEEvNT_6ParamsE$_ZZN4cute5sliceINS_5tupleIJNS_10UnderscoreES2_iEEENS1_IJNS1_IJNS_1CILi1EEENS4_ILi0EEEEEEiNS4_ILi1024EEEEEEEEDaRKT_RKT0_ENKUlRKT_RKT0_E_clIS2_iEEDaSI_SL_)
        /*41a8*/ 	.word	0x00000000


	//----- nvinfo : EIATTR_FRAME_SIZE
	.align		4
.L_2812:
        /*41ac*/ 	.byte	0x04, 0x11
        /*41ae*/ 	.short	(.L_2814 - .L_2813)
	.align		4
.L_2813:
        /*41b0*/ 	.word	index@($_ZN7cutlass13device_kernelIN5flash19enable_sm80_to_sm89INS1_16FlashAttnBwdSm80INS1_25CollectiveMainloopBwdSm80ILi2ELi2EN4cute5tupleIJNS5_1CILi128EEES8_NS7_ILi64EEEEEENS_6half_tEfNS_4arch4Sm80ELb1ELb0ELb1ELb0ELb1ELb0ELb0ELb0ELi2ELi4ELi4ELi4ELb0EEENS1_21CollectiveEpilogueBwdISA_SB_SD_Li256ELb0ELb0ELi2EEENS1_25SingleTileBwdLPTSchedulerILb0ELi128ELb1EEEEEEEEEvNT_6ParamsE$_ZZN4cute5sliceINS_5tupleIJNS_10UnderscoreES2_S2_iEEENS1_IJNS1_IJNS_1CILi1EEENS4_ILi0EEEEEEiNS4_ILi1024EEENS4_ILi8192EEEEEEEEDaRKT_RKT0_ENKUlRKT_RKT0_E_clIS2_iEEDaSJ_SM_)
        /*41b4*/ 	.word	0x00000000


	//----- nvinfo : EIATTR_FRAME_SIZE
	.align		4
.L_2814:
        /*41b8*/ 	.byte	0x04, 0x11
        /*41ba*/ 	.short	(.L_2816 - .L_2815)
	.align		4
.L_2815:
        /*41bc*/ 	.word	index@($_ZN7cutlass13device_kernelIN5flash19enable_sm80_to_sm89INS1_16FlashAttnBwdSm80INS1_25CollectiveMainloopBwdSm80ILi2ELi2EN4cute5tupleIJNS5_1CILi128EEES8_NS7_ILi64EEEEEENS_6half_tEfNS_4arch4Sm80ELb1ELb0ELb1ELb0ELb1ELb0ELb0ELb0ELi2ELi4ELi4ELi4ELb0EEENS1_21CollectiveEpilogueBwdISA_SB_SD_Li256ELb0ELb0ELi2EEENS1_25SingleTileBwdLPTSchedulerILb0ELi128ELb1EEEEEEEEEvNT_6ParamsE$_ZZN4cute5sliceINS_5tupleIJNS_10UnderscoreES2_S2_iEEENS1_IJNS1_IJNS_1CILi1EEENS4_ILi0EEEEEENS4_ILi4096EEENS1_IJiiEEENS1_IJS6_NS4_ILi8192EEEEEEEEEEEDaRKT_RKT0_ENKUlRKT_RKT0_E_clIS2_S9_EEDaSL_SO_)
        /*41c0*/ 	.word	0x00000000


	//----- nvinfo : EIATTR_FRAME_SIZE
	.align		4
.L_2816:
        /*41c4*/ 	.byte	0x04, 0x11
        /*41c6*/ 	.short	(.L_2818 - .L_2817)
	.align		4
.L_2817:
        /*41c8*/ 	.word	index@($_ZN7cutlass13device_kernelIN5flash19enable_sm80_to_sm89INS1_16FlashAttnBwdSm80INS1_25CollectiveMainloopBwdSm80ILi2ELi2EN4cute5tupleIJNS5_1CILi128EEES8_NS7_ILi64EEEEEENS_6half_tEfNS_4arch4Sm80ELb1ELb0ELb1ELb0ELb1ELb0ELb0ELb0ELi2ELi4ELi4ELi4ELb0EEENS1_21CollectiveEpilogueBwdISA_SB_SD_Li256ELb0ELb0ELi2EEENS1_25SingleTileBwdLPTSchedulerILb0ELi128ELb1EEEEEEEEEvNT_6ParamsE$_ZZN4cute5sliceINS_5tupleIJNS_10UnderscoreES2_NS_1CILi0EEEEEENS1_IJNS1_IJNS3_ILi1EEES4_EEEiNS3_ILi1024EEEEEEEEDaRKT_RKT0_ENKUlRKT_RKT0_E_clIS2_iEEDaSI_SL_)
        /*41cc*/ 	.word	0x00000000


	//----- nvinfo : EIATTR_FRAME_SIZE
	.align		4
.L_2818:
        /*41d0*/ 	.byte	0x04, 0x11
        /*41d2*/ 	.short	(.L_2820 - .L_2819)
	.align		4
.L_2819:
        /*41d4*/ 	.word	index@($_ZN7cutlass13device_kernelIN5flash19enable_sm80_to_sm89INS1_16FlashAttnBwdSm80INS1_25CollectiveMainloopBwdSm80ILi2ELi2EN4cute5tupleIJNS5_1CILi128EEES8_NS7_ILi64EEEEEENS_6half_tEfNS_4arch4Sm80ELb1ELb0ELb1ELb0ELb1ELb0ELb0ELb0ELi2ELi4ELi4ELi4ELb0EEENS1_21CollectiveEpilogueBwdISA_SB_SD_Li256ELb0ELb0ELi2EEENS1_25SingleTileBwdLPTSchedulerILb0ELi128ELb1EEEEEEEEEvNT_6ParamsE$_ZZN4cute5sliceINS_5tupleIJNS1_IJNS_10UnderscoreENS_1CILi0EEEEEENS1_IJS4_S2_EEEEEENS1_IJNS1_IJNS1_IJNS3_ILi1EEES4_EEES4_EEENS1_IJNS1_IJS4_S4_EEEiEEEEEEEEDaRKT_RKT0_ENKUlRKT_RKT0_E_clIS6_SC_EEDaSM_SP_)
        /*41d8*/ 	.word	0x00000000


	//----- nvinfo : EIATTR_FRAME_SIZE
	.align		4
.L_2820:
        /*41dc*/ 	.byte	0x04, 0x11
        /*41de*/ 	.short	(.L_2822 - .L_2821)
	.align		4
.L_2821:
        /*41e0*/ 	.word	index@($_ZN7cutlass13device_kernelIN5flash19enable_sm80_to_sm89INS1_16FlashAttnBwdSm80INS1_25CollectiveMainloopBwdSm80ILi2ELi2EN4cute5tupleIJNS5_1CILi128EEES8_NS7_ILi64EEEEEENS_6half_tEfNS_4arch4Sm80ELb1ELb0ELb1ELb0ELb1ELb0ELb0ELb0ELi2ELi4ELi4ELi4ELb0EEENS1_21CollectiveEpilogueBwdISA_SB_SD_Li256ELb0ELb0ELi2EEENS1_25SingleTileBwdLPTSchedulerILb0ELi128ELb1EEEEEEEEEvNT_6ParamsE$_ZZN4cute4takeILi1ELi3ENS_5tupleIJNS1_IJiNS_1CILi512EEEEEENS1_IJiiEEENS2_ILi1024EEEEEEEEDaRKT1_ENKUlDpRKT_E_clIJS5_S6_EEEDaSE_)
        /*41e4*/ 	.word	0x00000000


	//----- nvinfo : EIATTR_FRAME_SIZE
	.align		4
.L_2822:
        /*41e8*/ 	.byte	0x04, 0x11
        /*41ea*/ 	.short	(.L_2824 - .L_2823)
	.align		4
.L_2823:
        /*41ec*/ 	.word	index@($_ZN7cutlass13device_kernelIN5flash19enable_sm80_to_sm89INS1_16FlashAttnBwdSm80INS1_25CollectiveMainloopBwdSm80ILi2ELi2EN4cute5tupleIJNS5_1CILi128EEES8_NS7_ILi64EEEEEENS_6half_tEfNS_4arch4Sm80ELb1ELb0ELb1ELb0ELb1ELb0ELb0ELb0ELi2ELi4ELi4ELi4ELb0EEENS1_21CollectiveEpilogueBwdISA_SB_SD_Li256ELb0ELb0ELi2EEENS1_25SingleTileBwdLPTSchedulerILb0ELi128ELb1EEEEEEEEEvNT_6ParamsE$_ZZN4cute4takeILi1ELi3ENS_5tupleIJNS1_IJNS_1CILi1EEEiEEENS2_ILi1024EEENS1_IJiiEEEEEEEEDaRKT1_ENKUlDpRKT_E_clIJS5_S6_EEEDaSE_)
        /*41f0*/ 	.word	0x00000000


	//----- nvinfo : EIATTR_FRAME_SIZE
	.align		4
.L_2824:
        /*41f4*/ 	.byte	0x04, 0x11
        /*41f6*/ 	.short	(.L_2826 - .L_2825)
	.align		4
.L_2825:
        /*41f8*/ 	.word	index@($_ZN7cutlass13device_kernelIN5flash19enable_sm80_to_sm89INS1_16FlashAttnBwdSm80INS1_25CollectiveMainloopBwdSm80ILi2ELi2EN4cute5tupleIJNS5_1CILi128EEES8_NS7_ILi64EEEEEENS_6half_tEfNS_4arch4Sm80ELb1ELb0ELb1ELb0ELb1ELb0ELb0ELb0ELi2ELi4ELi4ELi4ELb0EEENS1_21CollectiveEpilogueBwdISA_SB_SD_Li256ELb0ELb0ELi2EEENS1_25SingleTileBwdLPTSchedulerILb0ELi128ELb1EEEEEEEEEvNT_6ParamsE$_ZZN4cute4takeILi1ELi3ENS_5tupleIJNS1_IJNS_1CILi1EEENS2_ILi512EEEiEEENS2_ILi4096EEENS1_IJiiEEEEEEEEDaRKT1_ENKUlDpRKT_E_clIJS6_S7_EEEDaSF_)
        /*41fc*/ 	.word	0x00000000


	//----- nvinfo : EIATTR_FRAME_SIZE
	.align		4
.L_2826:
        /*4200*/ 	.byte	0x04, 0x11
        /*4202*/ 	.short	(.L_2828 - .L_2827)
	.align		4
.L_2827:
        /*4204*/ 	.word	index@($_ZN7cutlass13device_kernelIN5flash19enable_sm80_to_sm89INS1_16FlashAttnBwdSm80INS1_25CollectiveMainloopBwdSm80ILi2ELi2EN4cute5tupleIJNS5_1CILi128EEES8_NS7_ILi64EEEEEENS_6half_tEfNS_4arch4Sm80ELb1ELb0ELb1ELb0ELb1ELb0ELb0ELb0ELi2ELi4ELi4ELi4ELb0EEENS1_21CollectiveEpilogueBwdISA_SB_SD_Li256ELb0ELb0ELi2EEENS1_25SingleTileBwdLPTSchedulerILb0ELi128ELb1EEEEEEEEEvNT_6ParamsE$_ZZN4cute4takeILi1ELi3ENS_5tupleIJNS1_IJNS_1CILi1EEENS2_ILi512EEEiEEENS2_ILi4096EEENS1_IJNS1_IJiiEEENS2_ILi8192EEEEEEEEEEEDaRKT1_ENKUlDpRKT_E_clIJS6_S9_EEEDaSH_)
        /*4208*/ 	.word	0x00000000


	//----- nvinfo : EIATTR_FRAME_SIZE
	.align		4
.L_2828:
        /*420c*/ 	.byte	0x04, 0x11
        /*420e*/ 	.short	(.L_2830 - .L_2829)
	.align		4
.L_2829:
        /*4210*/ 	.word	index@($_ZN7cutlass13device_kernelIN5flash19enable_sm80_to_sm89INS1_16FlashAttnBwdSm80INS1_25CollectiveMainloopBwdSm80ILi2ELi2EN4cute5tupleIJNS5_1CILi128EEES8_NS7_ILi64EEEEEENS_6half_tEfNS_4arch4Sm80ELb1ELb0ELb1ELb0ELb1ELb0ELb0ELb0ELi2ELi4ELi4ELi4ELb0EEENS1_21CollectiveEpilogueBwdISA_SB_SD_Li256ELb0ELb0ELi2EEENS1_25SingleTileBwdLPTSchedulerILb0ELi128ELb1EEEEEEEEEvNT_6ParamsE$_ZZN4cute4takeILi1ELi2ENS_5tupleIJNS1_IJNS_1CILi1EEENS2_ILi0EEEEEEiEEEEEDaRKT1_ENKUlDpRKT_E_clIJiEEEDaSD_)
        /*4214*/ 	.word	0x00000000


	//----- nvinfo : EIATTR_FRAME_SIZE
	.align		4
.L_2830:
        /*4218*/ 	.byte	0x04, 0x11
        /*421a*/ 	.short	(.L_2832 - .L_2831)
	.align		4
.L_2831:
        /*421c*/ 	.word	index@($_ZN7cutlass13device_kernelIN5flash19enable_sm80_to_sm89INS1_16FlashAttnBwdSm80INS1_25CollectiveMainloopBwdSm80ILi2ELi2EN4cute5tupleIJNS5_1CILi128EEES8_NS7_ILi64EEEEEENS_6half_tEfNS_4arch4Sm80ELb1ELb0ELb1ELb0ELb1ELb0ELb0ELb0ELi2ELi4ELi4ELi4ELb0EEENS1_21CollectiveEpilogueBwdISA_SB_SD_Li256ELb0ELb0ELi2EEENS1_25SingleTileBwdLPTSchedulerILb0ELi128ELb1EEEEEEEEEvNT_6ParamsE$_ZZN4cute4diceINS_5tupleIJNS1_IJiNS1_IJiNS_1CILi0EEEEEEEEENS1_IJNS_10UnderscoreENS1_IJS6_S6_EEEEEEEEES9_EEDaRKT_RKT0_ENKUlRKT_RKT0_E_clIS5_S5_EEDaSI_SL_)
        /*4220*/ 	.word	0x00000000


	//----- nvinfo : EIATTR_FRAME_SIZE
	.align		4
.L_2832:
        /*4224*/ 	.byte	0x04, 0x11
        /*4226*/ 	.short	(.L_2834 - .L_2833)
	.align		4
.L_2833:
        /*4228*/ 	.word	index@($_ZN7cutlass13device_kernelIN5flash19enable_sm80_to_sm89INS1_16FlashAttnBwdSm80INS1_25CollectiveMainloopBwdSm80ILi2ELi2EN4cute5tupleIJNS5_1CILi128EEES8_NS7_ILi64EEEEEENS_6half_tEfNS_4arch4Sm80ELb1ELb0ELb1ELb0ELb1ELb0ELb0ELb0ELi2ELi4ELi4ELi4ELb0EEENS1_21CollectiveEpilogueBwdISA_SB_SD_Li256ELb0ELb0ELi2EEENS1_25SingleTileBwdLPTSchedulerILb0ELi128ELb1EEEEEEEEEvNT_6ParamsE$_ZZN4cute16flatten_to_tupleINS_5tupleIJNS_1CILi4096EEENS1_IJiiEEEEEEEEDaRKT_ENKUlRKT_E_clIS4_EEDaSB_)
        /*422c*/ 	.word	0x00000000


	//----- nvinfo : EIATTR_FRAME_SIZE
	.align		4
.L_2834:
        /*4230*/ 	.byte	0x04, 0x11
        /*4232*/ 	.short	(.L_2836 - .L_2835)
	.align		4
.L_2835:
        /*4234*/ 	.word	index@($_ZN7cutlass13device_kernelIN5flash19enable_sm80_to_sm89INS1_16FlashAttnBwdSm80INS1_25CollectiveMainloopBwdSm80ILi2ELi2EN4cute5tupleIJNS5_1CILi128EEES8_NS7_ILi64EEEEEENS_6half_tEfNS_4arch4Sm80ELb1ELb0ELb1ELb0ELb1ELb0ELb0ELb0ELi2ELi4ELi4ELi4ELb0EEENS1_21CollectiveEpilogueBwdISA_SB_SD_Li256ELb0ELb0ELi2EEENS1_25SingleTileBwdLPTSchedulerILb0ELi128ELb1EEEEEEEEEvNT_6ParamsE$_ZZN4cute16flatten_to_tupleINS_5tupleIJNS_1CILi4096EEENS1_IJNS1_IJiiEEENS2_ILi8192EEEEEEEEEEEDaRKT_ENKUlRKT_E_clIS6_EEDaSD_)
        /*4238*/ 	.word	0x00000000


	//----- nvinfo : EIATTR_FRAME_SIZE
	.align		4
.L_2836:
        /*423c*/ 	.byte	0x04, 0x11
        /*423e*/ 	.short	(.L_2838 - .L_2837)
	.align		4
.L_2837:
        /*4240*/ 	.word	index@($_ZN7cutlass13device_kernelIN5flash19enable_sm80_to_sm89INS1_16FlashAttnBwdSm80INS1_25CollectiveMainloopBwdSm80ILi2ELi2EN4cute5tupleIJNS5_1CILi128EEES8_NS7_ILi64EEEEEENS_6half_tEfNS_4arch4Sm80ELb1ELb0ELb1ELb0ELb1ELb0ELb0ELb0ELi2ELi4ELi4ELi4ELb0EEENS1_21CollectiveEpilogueBwdISA_SB_SD_Li256ELb0ELb0ELi2EEENS1_25SingleTileBwdLPTSchedulerILb0ELi128ELb1EEEEEEEEEvNT_6ParamsE$_ZZN4cute16flatten_to_tupleINS_5tupleIJNS_1CILi1024EEENS1_IJiiEEEEEEEEDaRKT_ENKUlRKT_E_clIS4_EEDaSB_)
        /*4244*/ 	.word	0x00000000


	//----- nvinfo : EIATTR_FRAME_SIZE
	.align		4
.L_2838:
        /*4248*/ 	.byte	0x04, 0x11
        /*424a*/ 	.short	(.L_2840 - .L_2839)
	.align		4
.L_2839:
        /*424c*/ 	.word	index@($_ZN7cutlass13device_kernelIN5flash19enable_sm80_to_sm89INS1_16FlashAttnBwdSm80INS1_25CollectiveMainloopBwdSm80ILi2ELi2EN4cute5tupleIJNS5_1CILi128EEES8_NS7_ILi64EEEEEENS_6half_tEfNS_4arch4Sm80ELb1ELb0ELb1ELb0ELb1ELb0ELb0ELb0ELi2ELi4ELi4ELi4ELb0EEENS1_21CollectiveEpilogueBwdISA_SB_SD_Li256ELb0ELb0ELi2EEENS1_25SingleTileBwdLPTSchedulerILb0ELi128ELb1EEEEEEEEEvNT_6ParamsE$_ZZN4cute16flatten_to_tupleINS_5tupleIJNS1_IJiiEEENS_1CILi1024EEEEEEEEDaRKT_ENKUlRKT_E_clIS2_EEDaSB_)
        /*4250*/ 	.word	0x00000000


	//----- nvinfo : EIATTR_FRAME_SIZE
	.align		4
.L_2840:
        /*4254*/ 	.byte	0x04, 0x11
        /*4256*/ 	.short	(.L_2842 - .L_2841)
	.align		4
.L_2841:
        /*4258*/ 	.word	index@($_ZN7cutlass13device_kernelIN5flash19enable_sm80_to_sm89INS1_16FlashAttnBwdSm80INS1_25CollectiveMainloopBwdSm80ILi2ELi2EN4cute5tupleIJNS5_1CILi128EEES8_NS7_ILi64EEEEEENS_6half_tEfNS_4arch4Sm80ELb1ELb0ELb1ELb0ELb1ELb0ELb0ELb0ELi2ELi4ELi4ELi4ELb0EEENS1_21CollectiveEpilogueBwdISA_SB_SD_Li256ELb0ELb0ELi2EEENS1_25SingleTileBwdLPTSchedulerILb0ELi128ELb1EEEEEEEEEvNT_6ParamsE$_ZZN4cute14logical_divideINS_5tupleIJNS1_IJNS_1CILi8EEENS2_ILi1EEEEEENS1_IJNS2_ILi2EEEEEEEEENS1_IJNS1_IJS4_NS2_ILi0EEEEEENS1_IJiEEEEEENS1_IJS5_NS_6LayoutIS4_S9_EEEEEEEDaRKNSD_IT_T0_EERKT1_ENKUlRKT_RKT0_E_clINSD_IS7_SB_EESE_EEDaSQ_ST_)
        /*425c*/ 	.word	0x00000000


	//----- nvinfo : EIATTR_FRAME_SIZE
	.align		4
.L_2842:
        /*4260*/ 	.byte	0x04, 0x11
        /*4262*/ 	.short	(.L_2844 - .L_2843)
	.align		4
.L_2843:
        /*4264*/ 	.word	index@($_ZN7cutlass13device_kernelIN5flash19enable_sm80_to_sm89INS1_16FlashAttnBwdSm80INS1_25CollectiveMainloopBwdSm80ILi2ELi2EN4cute5tupleIJNS5_1CILi128EEES8_NS7_ILi64EEEEEENS_6half_tEfNS_4arch4Sm80ELb1ELb0ELb1ELb0ELb1ELb0ELb0ELb0ELi2ELi4ELi4ELi4ELb0EEENS1_21CollectiveEpilogueBwdISA_SB_SD_Li256ELb0ELb0ELi2EEENS1_25SingleTileBwdLPTSchedulerILb0ELi128ELb1EEEEEEEEEvNT_6ParamsE$_ZZN4cute13to_mixed_bitsINS_5tupleIJNS1_IJNS_1CILi4EEENS2_ILi8EEEEEES3_NS2_ILi1EEEEEENS1_IJNS1_IJNS2_ILi128EEENS2_ILi0EEEEEENS2_ILi16EEES9_EEENS1_IJNS1_IJiiEEEiS9_EEEEEDaRKT_RKT0_RKT1_ENKUlRKT_RKT0_RKT1_E_clIS5_SA_SD_EEDaSQ_ST_SW_)
        /*4268*/ 	.word	0x00000000


	//----- nvinfo : EIATTR_FRAME_SIZE
	.align		4
.L_2844:
        /*426c*/ 	.byte	0x04, 0x11
        /*426e*/ 	.short	(.L_2846 - .L_2845)
	.align		4
.L_2845:
        /*4270*/ 	.word	index@($_ZN7cutlass13device_kernelIN5flash19enable_sm80_to_sm89INS1_16FlashAttnBwdSm80INS1_25CollectiveMainloopBwdSm80ILi2ELi2EN4cute5tupleIJNS5_1CILi128EEES8_NS7_ILi64EEEEEENS_6half_tEfNS_4arch4Sm80ELb1ELb0ELb1ELb0ELb1ELb0ELb0ELb0ELi2ELi4ELi4ELi4ELb0EEENS1_21CollectiveEpilogueBwdISA_SB_SD_Li256ELb0ELb0ELi2EEENS1_25SingleTileBwdLPTSchedulerILb0ELi128ELb1EEEEEEEEEvNT_6ParamsE$_ZZN4cute13to_mixed_bitsINS_5tupleIJNS1_IJNS_1CILi4EEENS2_ILi8EEEEEES3_NS2_ILi1EEEEEENS1_IJNS1_IJNS2_ILi128EEENS2_ILi0EEEEEENS2_ILi16EEES9_EEENS1_IJNS1_IJiiEEEiS9_EEEEEDaRKT_RKT0_RKT1_ENKUlRKT_RKT0_RKT1_E_clIS3_SB_iEEDaSQ_ST_SW_)
        /*4274*/ 	.word	0x00000000


	//----- nvinfo : EIATTR_FRAME_SIZE
	.align		4
.L_2846:
        /*4278*/ 	.byte	0x04, 0x11
        /*427a*/ 	.short	(.L_2848 - .L_2847)
	.align		4
.L_2847:
        /*427c*/ 	.word	index@($_ZN7cutlass13device_kernelIN5flash19enable_sm80_to_sm89INS1_16FlashAttnBwdSm80INS1_25CollectiveMainloopBwdSm80ILi2ELi2EN4cute5tupleIJNS5_1CILi128EEES8_NS7_ILi64EEEEEENS_6half_tEfNS_4arch4Sm80ELb1ELb0ELb1ELb0ELb1ELb0ELb0ELb0ELi2ELi4ELi4ELi4ELb0EEENS1_21CollectiveEpilogueBwdISA_SB_SD_Li256ELb0ELb0ELi2EEENS1_25SingleTileBwdLPTSchedulerILb0ELi128ELb1EEEEEEEEEvNT_6ParamsE$_ZZN4cute13to_mixed_bitsINS_5tupleIJNS1_IJNS_1CILi4EEENS2_ILi8EEEEEES3_NS2_ILi1EEEEEENS1_IJNS1_IJNS2_ILi128EEENS2_ILi0EEEEEENS2_ILi16EEES9_EEENS1_IJNS1_IJiiEEEiS9_EEEEEDaRKT_RKT0_RKT1_ENKUlDpRKT_E_clIJNS_9MixedBitsILj0ELj384EEENSU_ILj0ELj48EEENS2_ILj0EEEEEEDaSR_)
        /*4280*/ 	.word	0x00000000


	//----- nvinfo : EIATTR_FRAME_SIZE
	.align		4
.L_2848:
        /*4284*/ 	.byte	0x04, 0x11
        /*4286*/ 	.short	(.L_2850 - .L_2849)
	.align		4
.L_2849:
        /*4288*/ 	.word	index@($_ZN7cutlass13device_kernelIN5flash19enable_sm80_to_sm89INS1_16FlashAttnBwdSm80INS1_25CollectiveMainloopBwdSm80ILi2ELi2EN4cute5tupleIJNS5_1CILi128EEES8_NS7_ILi64EEEEEENS_6half_tEfNS_4arch4Sm80ELb1ELb0ELb1ELb0ELb1ELb0ELb0ELb0ELi2ELi4ELi4ELi4ELb0EEENS1_21CollectiveEpilogueBwdISA_SB_SD_Li256ELb0ELb0ELi2EEENS1_25SingleTileBwdLPTSchedulerILb0ELi128ELb1EEEEEEEEEvNT_6ParamsE$_ZZN4cute13to_mixed_bitsINS_5tupleIJNS1_IJNS_1CILi4EEENS2_ILi8EEEEEES3_NS2_ILi1EEEEEENS1_IJNS1_IJNS2_ILi0EEENS2_ILi64EEEEEES8_S8_EEENS1_IJNS1_IJiiEEEiS8_EEEEEDaRKT_RKT0_RKT1_ENKUlRKT_RKT0_RKT1_E_clIS5_SA_SC_EEDaSP_SS_SV_)
        /*428c*/ 	.word	0x00000000


	//----- nvinfo : EIATTR_FRAME_SIZE
	.align		4
.L_2850:
        /*4290*/ 	.byte	0x04, 0x11
        /*4292*/ 	.short	(.L_2852 - .L_2851)
	.align		4
.L_2851:
        /*4294*/ 	.word	index@($_ZN7cutlass13device_kernelIN5flash19enable_sm80_to_sm89INS1_16FlashAttnBwdSm80INS1_25CollectiveMainloopBwdSm80ILi2ELi2EN4cute5tupleIJNS5_1CILi128EEES8_NS7_ILi64EEEEEENS_6half_tEfNS_4arch4Sm80ELb1ELb0ELb1ELb0ELb1ELb0ELb0ELb0ELi2ELi4ELi4ELi4ELb0EEENS1_21CollectiveEpilogueBwdISA_SB_SD_Li256ELb0ELb0ELi2EEENS1_25SingleTileBwdLPTSchedulerILb0ELi128ELb1EEEEEEEEEvNT_6ParamsE$_ZZN4cute13to_mixed_bitsINS_5tupleIJNS1_IJNS_1CILi4EEENS2_ILi8EEEEEES3_NS2_ILi1EEEEEENS1_IJNS1_IJNS2_ILi0EEENS2_ILi64EEEEEES8_S8_EEENS1_IJNS1_IJiiEEEiS8_EEEEEDaRKT_RKT0_RKT1_ENKUlDpRKT_E_clIJNS_9MixedBitsILj0ELj448EEENS2_ILj0EEESV_EEEDaSQ_)
        /*4298*/ 	.word	0x00000000


	//----- nvinfo : EIATTR_FRAME_SIZE
	.align		4
.L_2852:
        /*429c*/ 	.byte	0x04, 0x11
        /*429e*/ 	.short	(.L_2854 - .L_2853)
	.align		4
.L_2853:
        /*42a0*/ 	.word	index@($_ZN7cutlass13device_kernelIN5flash19enable_sm80_to_sm89INS1_16FlashAttnBwdSm80INS1_25CollectiveMainloopBwdSm80ILi2ELi2EN4cute5tupleIJNS5_1CILi128EEES8_NS7_ILi64EEEEEENS_6half_tEfNS_4arch4Sm80ELb1ELb0ELb1ELb0ELb1ELb0ELb0ELb0ELi2ELi4ELi4ELi4ELb0EEENS1_21CollectiveEpilogueBwdISA_SB_SD_Li256ELb0ELb0ELi2EEENS1_25SingleTileBwdLPTSchedulerILb0ELi128ELb1EEEEEEEEEvNT_6ParamsE$_ZZN4cute13to_mixed_bitsINS_5tupleIJNS1_IJNS_1CILi4EEENS2_ILi8EEEEEENS2_ILi2EEENS2_ILi1EEEEEENS1_IJNS1_IJNS2_ILi128EEENS2_ILi0EEEEEES4_SA_EEENS1_IJNS1_IJiiEEEiSA_EEEEEDaRKT_RKT0_RKT1_ENKUlRKT_RKT0_RKT1_E_clIS6_S4_iEEDaSQ_ST_SW_)
        /*42a4*/ 	.word	0x00000000


	//----- nvinfo : EIATTR_FRAME_SIZE
	.align		4
.L_2854:
        /*42a8*/ 	.byte	0x04, 0x11
        /*42aa*/ 	.short	(.L_2856 - .L_2855)
	.align		4
.L_2855:
        /*42ac*/ 	.word	index@($_ZN7cutlass13device_kernelIN5flash19enable_sm80_to_sm89INS1_16FlashAttnBwdSm80INS1_25CollectiveMainloopBwdSm80ILi2ELi2EN4cute5tupleIJNS5_1CILi128EEES8_NS7_ILi64EEEEEENS_6half_tEfNS_4arch4Sm80ELb1ELb0ELb1ELb0ELb1ELb0ELb0ELb0ELi2ELi4ELi4ELi4ELb0EEENS1_21CollectiveEpilogueBwdISA_SB_SD_Li256ELb0ELb0ELi2EEENS1_25SingleTileBwdLPTSchedulerILb0ELi128ELb1EEEEEEEEEvNT_6ParamsE$_ZZN4cute13to_mixed_bitsINS_5tupleIJNS1_IJNS_1CILi4EEENS2_ILi8EEEEEENS2_ILi2EEENS2_ILi1EEEEEENS1_IJNS1_IJNS2_ILi128EEENS2_ILi0EEEEEES4_SA_EEENS1_IJNS1_IJiiEEEiSA_EEEEEDaRKT_RKT0_RKT1_ENKUlRKT_RKT0_RKT1_E_clIS5_SB_SD_EEDaSQ_ST_SW_)
        /*42b0*/ 	.word	0x00000000


	//----- nvinfo : EIATTR_FRAME_SIZE
	.align		4
.L_2856:
        /*42b4*/ 	.byte	0x04, 0x11
        /*42b6*/ 	.short	(.L_2858 - .L_2857)
	.align		4
.L_2857:
        /*42b8*/ 	.word	index@($_ZN7cutlass13device_kernelIN5flash19enable_sm80_to_sm89INS1_16FlashAttnBwdSm80INS1_25CollectiveMainloopBwdSm80ILi2ELi2EN4cute5tupleIJNS5_1CILi128EEES8_NS7_ILi64EEEEEENS_6half_tEfNS_4arch4Sm80ELb1ELb0ELb1ELb0ELb1ELb0ELb0ELb0ELi2ELi4ELi4ELi4ELb0EEENS1_21CollectiveEpilogueBwdISA_SB_SD_Li256ELb0ELb0ELi2EEENS1_25SingleTileBwdLPTSchedulerILb0ELi128ELb1EEEEEEEEEvNT_6ParamsE$_ZZN4cute13to_mixed_bitsINS_5tupleIJNS1_IJNS_1CILi4EEENS2_ILi8EEEEEENS2_ILi2EEENS2_ILi1EEEEEENS1_IJNS1_IJNS2_ILi128EEENS2_ILi0EEEEEES4_SA_EEENS1_IJNS1_IJiiEEEiSA_EEEEEDaRKT_RKT0_RKT1_ENKUlDpRKT_E_clIJNS_9MixedBitsILj0ELj384EEENSU_ILj0ELj8EEENS2_ILj0EEEEEEDaSR_)
        /*42bc*/ 	.word	0x00000000


	//----- nvinfo : EIATTR_FRAME_SIZE
	.align		4
.L_2858:
        /*42c0*/ 	.byte	0x04, 0x11
        /*42c2*/ 	.short	(.L_2860 - .L_2859)
	.align		4
.L_2859:
        /*42c4*/ 	.word	index@($_ZN7cutlass13device_kernelIN5flash19enable_sm80_to_sm89INS1_16FlashAttnBwdSm80INS1_25CollectiveMainloopBwdSm80ILi2ELi2EN4cute5tupleIJNS5_1CILi128EEES8_NS7_ILi64EEEEEENS_6half_tEfNS_4arch4Sm80ELb1ELb0ELb1ELb0ELb1ELb0ELb0ELb0ELi2ELi4ELi4ELi4ELb0EEENS1_21CollectiveEpilogueBwdISA_SB_SD_Li256ELb0ELb0ELi2EEENS1_25SingleTileBwdLPTSchedulerILb0ELi128ELb1EEEEEEEEEvNT_6ParamsE$_ZZN4cute13to_mixed_bitsINS_5tupleIJNS1_IJNS_1CILi4EEENS2_ILi8EEEEEENS2_ILi2EEENS2_ILi1EEEEEENS1_IJNS1_IJNS2_ILi0EEENS2_ILi64EEEEEES9_S9_EEENS1_IJNS1_IJiiEEEiS9_EEEEEDaRKT_RKT0_RKT1_ENKUlRKT_RKT0_RKT1_E_clIS5_SB_SD_EEDaSQ_ST_SW_)
        /*42c8*/ 	.word	0x00000000


	//----- nvinfo : EIATTR_FRAME_SIZE
	.align		4
.L_2860:
        /*42cc*/ 	.byte	0x04, 0x11
        /*42ce*/ 	.short	(.L_2862 - .L_2861)
	.align		4
.L_2861:
        /*42d0*/ 	.word	index@($_ZN7cutlass13device_kernelIN5flash19enable_sm80_to_sm89INS1_16FlashAttnBwdSm80INS1_25CollectiveMainloopBwdSm80ILi2ELi2EN4cute5tupleIJNS5_1CILi128EEES8_NS7_ILi64EEEEEENS_6half_tEfNS_4arch4Sm80ELb1ELb0ELb1ELb0ELb1ELb0ELb0ELb0ELi2ELi4ELi4ELi4ELb0EEENS1_21CollectiveEpilogueBwdISA_SB_SD_Li256ELb0ELb0ELi2EEENS1_25SingleTileBwdLPTSchedulerILb0ELi128ELb1EEEEEEEEEvNT_6ParamsE$_ZZN4cute13to_mixed_bitsINS_5tupleIJNS1_IJNS_1CILi4EEENS2_ILi8EEEEEENS2_ILi2EEENS2_ILi1EEEEEENS1_IJNS1_IJNS2_ILi0EEENS2_ILi64EEEEEES9_S9_EEENS1_IJNS1_IJiiEEEiS9_EEEEEDaRKT_RKT0_RKT1_ENKUlDpRKT_E_clIJNS_9MixedBitsILj0ELj448EEENS2_ILj0EEESW_EEEDaSR_)
        /*42d4*/ 	.word	0x00000000


	//----- nvinfo : EIATTR_FRAME_SIZE
	.align		4
.L_2862:
        /*42d8*/ 	.byte	0x04, 0x11
        /*42da*/ 	.short	(.L_2864 - .L_2863)
	.align		4
.L_2863:
        /*42dc*/ 	.word	index@($_ZN7cutlass13device_kernelIN5flash19enable_sm80_to_sm89INS1_16FlashAttnBwdSm80INS1_25CollectiveMainloopBwdSm80ILi2ELi2EN4cute5tupleIJNS5_1CILi128EEES8_NS7_ILi64EEEEEENS_6half_tEfNS_4arch4Sm80ELb1ELb0ELb1ELb0ELb1ELb0ELb0ELb0ELi2ELi4ELi4ELi4ELb0EEENS1_21CollectiveEpilogueBwdISA_SB_SD_Li256ELb0ELb0ELi2EEENS1_25SingleTileBwdLPTSchedulerILb0ELi128ELb1EEEEEEEEEvNT_6ParamsE$_ZZN4cute12filter_tupleINS_5tupleIJNS_1CILi4096EEENS1_IJiiEEEEEEZNS_16flatten_to_tupleIS5_EEDaRKT_EUlRKT_E_EEDaS9_OT0_ENKUlDpSC_E_clIJNS1_IJS3_EEES4_EEEDaSG_)
        /*42e0*/ 	.word	0x00000000


	//----- nvinfo : EIATTR_FRAME_SIZE
	.align		4
.L_2864:
        /*42e4*/ 	.byte	0x04, 0x11
        /*42e6*/ 	.short	(.L_2866 - .L_2865)
	.align		4
.L_2865:
        /*42e8*/ 	.word	index@($_ZN7cutlass13device_kernelIN5flash19enable_sm80_to_sm89INS1_16FlashAttnBwdSm80INS1_25CollectiveMainloopBwdSm80ILi2ELi2EN4cute5tupleIJNS5_1CILi128EEES8_NS7_ILi64EEEEEENS_6half_tEfNS_4arch4Sm80ELb1ELb0ELb1ELb0ELb1ELb0ELb0ELb0ELi2ELi4ELi4ELi4ELb0EEENS1_21CollectiveEpilogueBwdISA_SB_SD_Li256ELb0ELb0ELi2EEENS1_25SingleTileBwdLPTSchedulerILb0ELi128ELb1EEEEEEEEEvNT_6ParamsE$_ZZN4cute12filter_tupleINS_5tupleIJNS_1CILi4096EEENS1_IJNS1_IJiiEEENS2_ILi8192EEEEEEEEEZNS_16flatten_to_tupleIS7_EEDaRKT_EUlRKT_E_EEDaSB_OT0_ENKUlDpSE_E_clIJNS1_IJS3_EEENS1_IJiiS5_EEEEEEDaSI_)
        /*42ec*/ 	.word	0x00000000


	//----- nvinfo : EIATTR_FRAME_SIZE
	.align		4
.L_2866:
        /*42f0*/ 	.byte	0x04, 0x11
        /*42f2*/ 	.short	(.L_2868 - .L_2867)
	.align		4
.L_2867:
        /*42f4*/ 	.word	index@($_ZN7cutlass13device_kernelIN5flash19enable_sm80_to_sm89INS1_16FlashAttnBwdSm80INS1_25CollectiveMainloopBwdSm80ILi2ELi2EN4cute5tupleIJNS5_1CILi128EEES8_NS7_ILi64EEEEEENS_6half_tEfNS_4arch4Sm80ELb1ELb0ELb1ELb0ELb1ELb0ELb0ELb0ELi2ELi4ELi4ELi4ELb0EEENS1_21CollectiveEpilogueBwdISA_SB_SD_Li256ELb0ELb0ELi2EEENS1_25SingleTileBwdLPTSchedulerILb0ELi128ELb1EEEEEEEEEvNT_6ParamsE$_ZZN4cute12filter_tupleINS_5tupleIJNS_1CILi1EEENS1_IJiiiEEENS2_ILi64EEENS1_IJNS2_ILi72EEENS2_ILi144EEENS2_ILi288EEEEEENS2_ILi512EEEEEEZNS_7flattenISB_EEDaRKT_EUlRKT_E_EEDaSF_OT0_ENKUlDpSI_E_clIJNS1_IJS3_EEES4_NS1_IJS5_EEES9_NS1_IJSA_EEEEEEDaSM_)
        /*42f8*/ 	.word	0x00000000


	//----- nvinfo : EIATTR_FRAME_SIZE
	.align		4
.L_2868:
        /*42fc*/ 	.byte	0x04, 0x11
        /*42fe*/ 	.short	(.L_2870 - .L_2869)
	.align		4
.L_2869:
        /*4300*/ 	.word	index@($_ZN7cutlass13device_kernelIN5flash19enable_sm80_to_sm89INS1_16FlashAttnBwdSm80INS1_25CollectiveMainloopBwdSm80ILi2ELi2EN4cute5tupleIJNS5_1CILi128EEES8_NS7_ILi64EEEEEENS_6half_tEfNS_4arch4Sm80ELb1ELb0ELb1ELb0ELb1ELb0ELb0ELb0ELi2ELi4ELi4ELi4ELb0EEENS1_21CollectiveEpilogueBwdISA_SB_SD_Li256ELb0ELb0ELi2EEENS1_25SingleTileBwdLPTSchedulerILb0ELi128ELb1EEEEEEEEEvNT_6ParamsE$_ZZN4cute12filter_tupleINS_5tupleIJNS_1CILi1EEENS1_IJNS2_ILi8EEEiiEEENS2_ILi64EEENS1_IJiNS2_ILi144EEENS2_ILi288EEEEEENS2_ILi512EEEEEEZNS_7flattenISB_EEDaRKT_EUlRKT_E_EEDaSF_OT0_ENKUlDpSI_E_clIJNS1_IJS3_EEES5_NS1_IJS6_EEES9_NS1_IJSA_EEEEEEDaSM_)
        /*4304*/ 	.word	0x00000000


	//----- nvinfo : EIATTR_FRAME_SIZE
	.align		4
.L_2870:
        /*4308*/ 	.byte	0x04, 0x11
        /*430a*/ 	.short	(.L_2872 - .L_2871)
	.align		4
.L_2871:
        /*430c*/ 	.word	index@($_ZN7cutlass13device_kernelIN5flash19enable_sm80_to_sm89INS1_16FlashAttnBwdSm80INS1_25CollectiveMainloopBwdSm80ILi2ELi2EN4cute5tupleIJNS5_1CILi128EEES8_NS7_ILi64EEEEEENS_6half_tEfNS_4arch4Sm80ELb1ELb0ELb1ELb0ELb1ELb0ELb0ELb0ELi2ELi4ELi4ELi4ELb0EEENS1_21CollectiveEpilogueBwdISA_SB_SD_Li256ELb0ELb0ELi2EEENS1_25SingleTileBwdLPTSchedulerILb0ELi128ELb1EEEEEEEEEvNT_6ParamsE$_ZZN4cute12filter_tupleINS_5tupleIJNS_1CILi1024EEENS1_IJiiEEEEEEZNS_16flatten_to_tupleIS5_EEDaRKT_EUlRKT_E_EEDaS9_OT0_ENKUlDpSC_E_clIJNS1_IJS3_EEES4_EEEDaSG_)
        /*4310*/ 	.word	0x00000000


	//----- nvinfo : EIATTR_FRAME_SIZE
	.align		4
.L_2872:
        /*4314*/ 	.byte	0x04, 0x11
        /*4316*/ 	.short	(.L_2874 - .L_2873)
	.align		4
.L_2873:
        /*4318*/ 	.word	index@($_ZN7cutlass13device_kernelIN5flash19enable_sm80_to_sm89INS1_16FlashAttnBwdSm80INS1_25CollectiveMainloopBwdSm80ILi2ELi2EN4cute5tupleIJNS5_1CILi128EEES8_NS7_ILi64EEEEEENS_6half_tEfNS_4arch4Sm80ELb1ELb0ELb1ELb0ELb1ELb0ELb0ELb0ELi2ELi4ELi4ELi4ELb0EEENS1_21CollectiveEpilogueBwdISA_SB_SD_Li256ELb0ELb0ELi2EEENS1_25SingleTileBwdLPTSchedulerILb0ELi128ELb1EEEEEEEEEvNT_6ParamsE$_ZZN4cute12filter_tupleINS_5tupleIJNS_10UnderscoreES2_iEEENS1_IJNS1_IJNS_1CILi1EEENS4_ILi0EEEEEEiNS4_ILi1024EEEEEEZNS_5sliceIS3_S9_EEDaRKT_RKT0_EUlRKT_RKT0_E_EEDaSD_SG_OT1_ENKUlDpSJ_E_clIJNS1_IJS7_EEENS1_IJiEEENS1_IJEEEEEEDaSQ_)
        /*431c*/ 	.word	0x00000000


	//----- nvinfo : EIATTR_FRAME_SIZE
	.align		4
.L_2874:
        /*4320*/ 	.byte	0x04, 0x11
        /*4322*/ 	.short	(.L_2876 - .L_2875)
	.align		4
.L_2875:
        /*4324*/ 	.word	index@($_ZN7cutlass13device_kernelIN5flash19enable_sm80_to_sm89INS1_16FlashAttnBwdSm80INS1_25CollectiveMainloopBwdSm80ILi2ELi2EN4cute5tupleIJNS5_1CILi128EEES8_NS7_ILi64EEEEEENS_6half_tEfNS_4arch4Sm80ELb1ELb0ELb1ELb0ELb1ELb0ELb0ELb0ELi2ELi4ELi4ELi4ELb0EEENS1_21CollectiveEpilogueBwdISA_SB_SD_Li256ELb0ELb0ELi2EEENS1_25SingleTileBwdLPTSchedulerILb0ELi128ELb1EEEEEEEEEvNT_6ParamsE$_ZZN4cute12filter_tupleINS_5tupleIJNS_10UnderscoreES2_S2_iEEENS1_IJNS1_IJNS_1CILi1EEENS4_ILi0EEEEEEiNS4_ILi1024EEENS4_ILi8192EEEEEEZNS_5sliceIS3_SA_EEDaRKT_RKT0_EUlRKT_RKT0_E_EEDaSE_SH_OT1_ENKUlDpSK_E_clIJNS1_IJS7_EEENS1_IJiEEENS1_IJS8_EEENS1_IJEEEEEEDaSR_)
        /*4328*/ 	.word	0x00000000


	//----- nvinfo : EIATTR_FRAME_SIZE
	.align		4
.L_2876:
        /*432c*/ 	.byte	0x04, 0x11
        /*432e*/ 	.short	(.L_2878 - .L_2877)
	.align		4
.L_2877:
        /*4330*/ 	.word	index@($_ZN7cutlass13device_kernelIN5flash19enable_sm80_to_sm89INS1_16FlashAttnBwdSm80INS1_25CollectiveMainloopBwdSm80ILi2ELi2EN4cute5tupleIJNS5_1CILi128EEES8_NS7_ILi64EEEEEENS_6half_tEfNS_4arch4Sm80ELb1ELb0ELb1ELb0ELb1ELb0ELb0ELb0ELi2ELi4ELi4ELi4ELb0EEENS1_21CollectiveEpilogueBwdISA_SB_SD_Li256ELb0ELb0ELi2EEENS1_25SingleTileBwdLPTSchedulerILb0ELi128ELb1EEEEEEEEEvNT_6ParamsE$_ZZN4cute12filter_tupleINS_5tupleIJNS_10UnderscoreES2_S2_iEEENS1_IJNS1_IJNS_1CILi1EEENS4_ILi0EEEEEENS4_ILi4096EEENS1_IJiiEEENS1_IJS6_NS4_ILi8192EEEEEEEEEZNS_5sliceIS3_SC_EEDaRKT_RKT0_EUlRKT_RKT0_E_EEDaSG_SJ_OT1_ENKUlDpSM_E_clIJNS1_IJS7_EEENS1_IJS8_EEENS1_IJS9_EEENS1_IJEEEEEEDaST_)
        /*4334*/ 	.word	0x00000000


	//----- nvinfo : EIATTR_FRAME_SIZE
	.align		4
.L_2878:
        /*4338*/ 	.byte	0x04, 0x11
        /*433a*/ 	.short	(.L_2880 - .L_2879)
	.align		4
.L_2879:
        /*433c*/ 	.word	index@($_ZN7cutlass13device_kernelIN5flash19enable_sm80_to_sm89INS1_16FlashAttnBwdSm80INS1_25CollectiveMainloopBwdSm80ILi2ELi2EN4cute5tupleIJNS5_1CILi128EEES8_NS7_ILi64EEEEEENS_6half_tEfNS_4arch4Sm80ELb1ELb0ELb1ELb0ELb1ELb0ELb0ELb0ELi2ELi4ELi4ELi4ELb0EEENS1_21CollectiveEpilogueBwdISA_SB_SD_Li256ELb0ELb0ELi2EEENS1_25SingleTileBwdLPTSchedulerILb0ELi128ELb1EEEEEEEEEvNT_6ParamsE$_ZZN4cute12filter_tupleINS_5tupleIJNS_10UnderscoreES2_NS_1CILi0EEEEEENS1_IJNS1_IJNS3_ILi1EEES4_EEEiNS3_ILi1024EEEEEEZNS_5sliceIS5_S9_EEDaRKT_RKT0_EUlRKT_RKT0_E_EEDaSD_SG_OT1_ENKUlDpSJ_E_clIJNS1_IJS7_EEENS1_IJiEEENS1_IJEEEEEEDaSQ_)
        /*4340*/ 	.word	0x00000000


	//----- nvinfo : EIATTR_FRAME_SIZE
	.align		4
.L_2880:
        /*4344*/ 	.byte	0x04, 0x11
        /*4346*/ 	.short	(.L_2882 - .L_2881)
	.align		4
.L_2881:
        /*4348*/ 	.word	index@($_ZN7cutlass13device_kernelIN5flash19enable_sm80_to_sm89INS1_16FlashAttnBwdSm80INS1_25CollectiveMainloopBwdSm80ILi2ELi2EN4cute5tupleIJNS5_1CILi128EEES8_NS7_ILi64EEEEEENS_6half_tEfNS_4arch4Sm80ELb1ELb0ELb1ELb0ELb1ELb0ELb0ELb0ELi2ELi4ELi4ELi4ELb0EEENS1_21CollectiveEpilogueBwdISA_SB_SD_Li256ELb0ELb0ELi2EEENS1_25SingleTileBwdLPTSchedulerILb0ELi128ELb1EEEEEEEEEvNT_6ParamsE$_ZZN4cute12filter_tupleINS_5tupleIJNS1_IJiiEEENS_1CILi1024EEEEEEZNS_16flatten_to_tupleIS5_EEDaRKT_EUlRKT_E_EEDaS9_OT0_ENKUlDpSC_E_clIJS2_NS1_IJS4_EEEEEEDaSG_)
        /*434c*/ 	.word	0x00000000


	//----- nvinfo : EIATTR_FRAME_SIZE
	.align		4
.L_2882:
        /*4350*/ 	.byte	0x04, 0x11
        /*4352*/ 	.short	(.L_2884 - .L_2883)
	.align		4
.L_2883:
        /*4354*/ 	.word	index@($_ZN7cutlass13device_kernelIN5flash19enable_sm80_to_sm89INS1_16FlashAttnBwdSm80INS1_25CollectiveMainloopBwdSm80ILi2ELi2EN4cute5tupleIJNS5_1CILi128EEES8_NS7_ILi64EEEEEENS_6half_tEfNS_4arch4Sm80ELb1ELb0ELb1ELb0ELb1ELb0ELb0ELb0ELi2ELi4ELi4ELi4ELb0EEENS1_21CollectiveEpilogueBwdISA_SB_SD_Li256ELb0ELb0ELi2EEENS1_25SingleTileBwdLPTSchedulerILb0ELi128ELb1EEEEEEEEEvNT_6ParamsE$_ZZN4cute12filter_tupleINS_5tupleIJNS1_IJiNS1_IJiNS_1CILi0EEEEEEEEENS1_IJNS_10UnderscoreENS1_IJS6_S6_EEEEEEEEES9_ZNS_4diceIS9_S9_EEDaRKT_RKT0_EUlRKT_RKT0_E_EEDaSD_SG_OT1_ENKUlDpSJ_E_clIJNS1_IJiiS3_EEENS1_IJEEEEEEDaSQ_)
        /*4358*/ 	.word	0x00000000


	//----- nvinfo : EIATTR_FRAME_SIZE
	.align		4
.L_2884:
        /*435c*/ 	.byte	0x04, 0x11
        /*435e*/ 	.short	(.L_2886 - .L_2885)
	.align		4
.L_2885:
        /*4360*/ 	.word	index@($_ZN7cutlass13device_kernelIN5flash19enable_sm80_to_sm89INS1_16FlashAttnBwdSm80INS1_25CollectiveMainloopBwdSm80ILi2ELi2EN4cute5tupleIJNS5_1CILi128EEES8_NS7_ILi64EEEEEENS_6half_tEfNS_4arch4Sm80ELb1ELb0ELb1ELb0ELb1ELb0ELb0ELb0ELi2ELi4ELi4ELi4ELb0EEENS1_21CollectiveEpilogueBwdISA_SB_SD_Li256ELb0ELb0ELi2EEENS1_25SingleTileBwdLPTSchedulerILb0ELi128ELb1EEEEEEEEEvNT_6ParamsE$_ZZN4cute12filter_tupleINS_5tupleIJNS1_IJNS_1CILi0EEENS1_IJNS2_ILi1EEENS2_ILi512EEEiEEEEEENS2_ILi4096EEENS1_IJiNS2_ILi8192EEEEEEEEEZNS_7flattenISB_EEDaRKT_EUlRKT_E_EEDaSF_OT0_ENKUlDpSI_E_clIJNS1_IJS3_S4_S5_iEEENS1_IJS8_EEESA_EEEDaSM_)
        /*4364*/ 	.word	0x00000000


	//----- nvinfo : EIATTR_FRAME_SIZE
	.align		4
.L_2886:
        /*4368*/ 	.byte	0x04, 0x11
        /*436a*/ 	.short	(.L_2888 - .L_2887)
	.align		4
.L_2887:
        /*436c*/ 	.word	index@($_ZN7cutlass13device_kernelIN5flash19enable_sm80_to_sm89INS1_16FlashAttnBwdSm80INS1_25CollectiveMainloopBwdSm80ILi2ELi2EN4cute5tupleIJNS5_1CILi128EEES8_NS7_ILi64EEEEEENS_6half_tEfNS_4arch4Sm80ELb1ELb0ELb1ELb0ELb1ELb0ELb0ELb0ELi2ELi4ELi4ELi4ELb0EEENS1_21CollectiveEpilogueBwdISA_SB_SD_Li256ELb0ELb0ELi2EEENS1_25SingleTileBwdLPTSchedulerILb0ELi128ELb1EEEEEEEEEvNT_6ParamsE$_ZZN4cute12filter_tupleINS_5tupleIJNS1_IJNS_10UnderscoreENS_1CILi0EEEEEENS1_IJS4_S2_EEEEEENS1_IJNS1_IJNS1_IJNS3_ILi1EEES4_EEES4_EEENS1_IJNS1_IJS4_S4_EEEiEEEEEEZNS_5sliceIS7_SD_EEDaRKT_RKT0_EUlRKT_RKT0_E_EEDaSH_SK_OT1_ENKUlDpSN_E_clIJNS1_IJS9_EEENS1_IJiEEEEEEDaSU_)
        /*4370*/ 	.word	0x00000000


	//----- nvinfo : EIATTR_FRAME_SIZE
	.align		4
.L_2888:
        /*4374*/ 	.byte	0x04, 0x11
        /*4376*/ 	.short	(.L_2890 - .L_2889)
	.align		4
.L_2889:
        /*4378*/ 	.word	index@($_ZN7cutlass13device_kernelIN5flash19enable_sm80_to_sm89INS1_16FlashAttnBwdSm80INS1_25CollectiveMainloopBwdSm80ILi2ELi2EN4cute5tupleIJNS5_1CILi128EEES8_NS7_ILi64EEEEEENS_6half_tEfNS_4arch4Sm80ELb1ELb0ELb1ELb0ELb1ELb0ELb0ELb0ELi2ELi4ELi4ELi4ELb0EEENS1_21CollectiveEpilogueBwdISA_SB_SD_Li256ELb0ELb0ELi2EEENS1_25SingleTileBwdLPTSchedulerILb0ELi128ELb1EEEEEEEEEvNT_6ParamsE$_ZN7__half2aSEOKS_)
        /*437c*/ 	.word	0x00000000


	//----- nvinfo : EIATTR_FRAME_SIZE
	.align		4
.L_2890:
        /*4380*/ 	.byte	0x04, 0x11
        /*4382*/ 	.short	(.L_2892 - .L_2891)
	.align		4
.L_2891:
        /*4384*/ 	.word	index@($_ZN7cutlass13device_kernelIN5flash19enable_sm80_to_sm89INS1_16FlashAttnBwdSm80INS1_25CollectiveMainloopBwdSm80ILi2ELi2EN4cute5tupleIJNS5_1CILi128EEES8_NS7_ILi64EEEEEENS_6half_tEfNS_4arch4Sm80ELb1ELb0ELb1ELb0ELb1ELb0ELb0ELb0ELi2ELi4ELi4ELi4ELb0EEENS1_21CollectiveEpilogueBwdISA_SB_SD_Li256ELb0ELb0ELi2EEENS1_25SingleTileBwdLPTSchedulerILb0ELi128ELb1EEEEEEEEEvNT_6ParamsE$_ZN73_INTERNAL_e48e4f46_37_flash_bwd_hdim64_fp16_softcap_sm80_cu_3fbc093a_281817__float22half2_rnE6float2)
        /*4388*/ 	.word	0x00000000


	//----- nvinfo : EIATTR_FRAME_SIZE
	.align		4
.L_2892:
        /*438c*/ 	.byte	0x04, 0x11
        /*438e*/ 	.short	(.L_2894 - .L_2893)
	.align		4
.L_2893:
        /*4390*/ 	.word	index@($_ZN7cutlass13device_kernelIN5flash19enable_sm80_to_sm89INS1_16FlashAttnBwdSm80INS1_25CollectiveMainloopBwdSm80ILi2ELi2EN4cute5tupleIJNS5_1CILi128EEES8_NS7_ILi64EEEEEENS_6half_tEfNS_4arch4Sm80ELb1ELb0ELb1ELb0ELb1ELb0ELb0ELb0ELi2ELi4ELi4ELi4ELb0EEENS1_21CollectiveEpilogueBwdISA_SB_SD_Li256ELb0ELb0ELi2EEENS1_25SingleTileBwdLPTSchedulerILb0ELi128ELb1EEEEEEEEEvNT_6ParamsE$_ZN4cute8smem_ptrIPjECI1NS_12iter_adaptorIS1_S2_EEES1_)
        /*4394*/ 	.word	0x00000000


	//----- nvinfo : EIATTR_FRAME_SIZE
	.align		4
.L_2894:
        /*4398*/ 	.byte	0x04, 0x11
        /*439a*/ 	.short	(.L_2896 - .L_2895)
	.align		4
.L_2895:
        /*439c*/ 	.word	index@($_ZN7cutlass13device_kernelIN5flash19enable_sm80_to_sm89INS1_16FlashAttnBwdSm80INS1_25CollectiveMainloopBwdSm80ILi2ELi2EN4cute5tupleIJNS5_1CILi128EEES8_NS7_ILi64EEEEEENS_6half_tEfNS_4arch4Sm80ELb1ELb0ELb1ELb0ELb1ELb0ELb0ELb0ELi2ELi4ELi4ELi4ELb0EEENS1_21CollectiveEpilogueBwdISA_SB_SD_Li256ELb0ELb0ELi2EEENS1_25SingleTileBwdLPTSchedulerILb0ELi128ELb1EEEEEEEEEvNT_6ParamsE$_ZN4cute8smem_ptrIPfECI1NS_12iter_adaptorIS1_S2_EEES1_)
        /*43a0*/ 	.word	0x00000000


	//----- nvinfo : EIATTR_FRAME_SIZE
	.align		4
.L_2896:
        /*43a4*/ 	.byte	0x04, 0x11
        /*43a6*/ 	.short	(.L_2898 - .L_2897)
	.align		4
.L_2897:
        /*43a8*/ 	.word	index@($_ZN7cutlass13device_kernelIN5flash19enable_sm80_to_sm89INS1_16FlashAttnBwdSm80INS1_25CollectiveMainloopBwdSm80ILi2ELi2EN4cute5tupleIJNS5_1CILi128EEES8_NS7_ILi64EEEEEENS_6half_tEfNS_4arch4Sm80ELb1ELb0ELb1ELb0ELb1ELb0ELb0ELb0ELi2ELi4ELi4ELi4ELb0EEENS1_21CollectiveEpilogueBwdISA_SB_SD_Li256ELb0ELb0ELi2EEENS1_25SingleTileBwdLPTSchedulerILb0ELi128ELb1EEEEEEEEEvNT_6ParamsE$_ZN4cute8smem_ptrIPN7cutlass9uint128_tEECI1NS_12iter_adaptorIS3_S4_EEES3_)
        /*43ac*/ 	.word	0x00000000


	//----- nvinfo : EIATTR_FRAME_SIZE
	.align		4
.L_2898:
        /*43b0*/ 	.byte	0x04, 0x11
        /*43b2*/ 	.short	(.L_2900 - .L_2899)
	.align		4
.L_2899:
        /*43b4*/ 	.word	index@($_ZN7cutlass13device_kernelIN5flash19enable_sm80_to_sm89INS1_16FlashAttnBwdSm80INS1_25CollectiveMainloopBwdSm80ILi2ELi2EN4cute5tupleIJNS5_1CILi128EEES8_NS7_ILi64EEEEEENS_6half_tEfNS_4arch4Sm80ELb1ELb0ELb1ELb0ELb1ELb0ELb0ELb0ELi2ELi4ELi4ELi4ELb0EEENS1_21CollectiveEpilogueBwdISA_SB_SD_Li256ELb0ELb0ELi2EEENS1_25SingleTileBwdLPTSchedulerILb0ELi128ELb1EEEEEEEEEvNT_6ParamsE$_ZN4cute8smem_ptrIPN7cutlass6half_tEECI1NS_12iter_adaptorIS3_S4_EEES3_)
        /*43b8*/ 	.word	0x00000000


	//----- nvinfo : EIATTR_FRAME_SIZE
	.align		4
.L_2900:
        /*43bc*/ 	.byte	0x04, 0x11
        /*43be*/ 	.short	(.L_2902 - .L_2901)
	.align		4
.L_2901:
        /*43c0*/ 	.word	index@($_ZN7cutlass13device_kernelIN5flash19enable_sm80_to_sm89INS1_16FlashAttnBwdSm80INS1_25CollectiveMainloopBwdSm80ILi2ELi2EN4cute5tupleIJNS5_1CILi128EEES8_NS7_ILi64EEEEEENS_6half_tEfNS_4arch4Sm80ELb1ELb0ELb1ELb0ELb1ELb0ELb0ELb0ELi2ELi4ELi4ELi4ELb0EEENS1_21CollectiveEpilogueBwdISA_SB_SD_Li256ELb0ELb0ELi2EEENS1_25SingleTileBwdLPTSchedulerILb0ELi128ELb1EEEEEEEEEvNT_6ParamsE$_ZN4cute5tupleIJNS_7SwizzleILi3ELi3ELi3EEENS_9MixedBitsILj0ELj432EEENS_6LayoutINS0_IJNS0_IJNS_1CILi2EEES7_S7_EEES7_NS6_ILi8EEEEEENS0_IJNS0_IJNS6_ILi64EEES9_NS6_ILi512EEEEEENS6_ILi8192EEENS6_ILi1024EEEEEEEEEEC2ERKS2_RKS4_RKSH_)
        /*43c4*/ 	.word	0x00000000


	//----- nvinfo : EIATTR_FRAME_SIZE
	.align		4
.L_2902:
        /*43c8*/ 	.byte	0x04, 0x11
        /*43ca*/ 	.short	(.L_2904 - .L_2903)
	.align		4
.L_2903:
        /*43cc*/ 	.word	index@($_ZN7cutlass13device_kernelIN5flash19enable_sm80_to_sm89INS1_16FlashAttnBwdSm80INS1_25CollectiveMainloopBwdSm80ILi2ELi2EN4cute5tupleIJNS5_1CILi128EEES8_NS7_ILi64EEEEEENS_6half_tEfNS_4arch4Sm80ELb1ELb0ELb1ELb0ELb1ELb0ELb0ELb0ELi2ELi4ELi4ELi4ELb0EEENS1_21CollectiveEpilogueBwdISA_SB_SD_Li256ELb0ELb0ELi2EEENS1_25SingleTileBwdLPTSchedulerILb0ELi128ELb1EEEEEEEEEvNT_6ParamsE$_ZN4cute5tupleIJNS0_IJNS_1CILi8EEENS1_ILi2EEES3_S3_S2_S3_EEENS0_IJNS1_ILi1EEEiiiNS1_ILi72EEENS1_ILi512EEEEEEEEC2ERKS4_RKS8_)
        /*43d0*/ 	.word	0x00000000


	//----- nvinfo : EIATTR_FRAME_SIZE
	.align		4
.L_2904:
        /*43d4*/ 	.byte	0x04, 0x11
        /*43d6*/ 	.short	(.L_2906 - .L_2905)
	.align		4
.L_2905:
        /*43d8*/ 	.word	index@($_ZN7cutlass13device_kernelIN5flash19enable_sm80_to_sm89INS1_16FlashAttnBwdSm80INS1_25CollectiveMainloopBwdSm80ILi2ELi2EN4cute5tupleIJNS5_1CILi128EEES8_NS7_ILi64EEEEEENS_6half_tEfNS_4arch4Sm80ELb1ELb0ELb1ELb0ELb1ELb0ELb0ELb0ELi2ELi4ELi4ELi4ELb0EEENS1_21CollectiveEpilogueBwdISA_SB_SD_Li256ELb0ELb0ELi2EEENS1_25SingleTileBwdLPTSchedulerILb0ELi128ELb1EEEEEEEEEvNT_6ParamsE$_ZN4cute5tupleIJNS0_IJNS_1CILi8EEENS0_IJNS1_ILi2EEES3_S3_EEENS1_ILi1EEES4_S5_EEENS0_IJS5_NS0_IJiiiEEENS1_ILi64EEENS0_IJNS1_ILi72EEENS1_ILi144EEENS1_ILi288EEEEEENS1_ILi512EEEEEEEEC2ERKS6_RKSE_)
        /*43dc*/ 	.word	0x00000000


	//----- nvinfo : EIATTR_FRAME_SIZE
	.align		4
.L_2906:
        /*43e0*/ 	.byte	0x04, 0x11
        /*43e2*/ 	.short	(.L_2908 - .L_2907)
	.align		4
.L_2907:
        /*43e4*/ 	.word	index@($_ZN7cutlass13device_kernelIN5flash19enable_sm80_to_sm89INS1_16FlashAttnBwdSm80INS1_25CollectiveMainloopBwdSm80ILi2ELi2EN4cute5tupleIJNS5_1CILi128EEES8_NS7_ILi64EEEEEENS_6half_tEfNS_4arch4Sm80ELb1ELb0ELb1ELb0ELb1ELb0ELb0ELb0ELi2ELi4ELi4ELi4ELb0EEENS1_21CollectiveEpilogueBwdISA_SB_SD_Li256ELb0ELb0ELi2EEENS1_25SingleTileBwdLPTSchedulerILb0ELi128ELb1EEEEEEEEEvNT_6ParamsE$_ZN4cute5tupleIJNS0_IJNS_1CILi8EEENS0_IJNS1_ILi2EEES3_S3_EEENS1_ILi1EEES4_S5_EEENS0_IJS5_NS0_IJS2_iiEEENS1_ILi64EEENS0_IJiNS1_ILi144EEENS1_ILi288EEEEEENS1_ILi512EEEEEEEEC2ERKS6_RKSD_)
        /*43e8*/ 	.word	0x00000000


	//----- nvinfo : EIATTR_FRAME_SIZE
	.align		4
.L_2908:
        /*43ec*/ 	.byte	0x04, 0x11
        /*43ee*/ 	.short	(.L_2910 - .L_2909)
	.align		4
.L_2909:
        /*43f0*/ 	.word	index@($_ZN7cutlass13device_kernelIN5flash19enable_sm80_to_sm89INS1_16FlashAttnBwdSm80INS1_25CollectiveMainloopBwdSm80ILi2ELi2EN4cute5tupleIJNS5_1CILi128EEES8_NS7_ILi64EEEEEENS_6half_tEfNS_4arch4Sm80ELb1ELb0ELb1ELb0ELb1ELb0ELb0ELb0ELi2ELi4ELi4ELi4ELb0EEENS1_21CollectiveEpilogueBwdISA_SB_SD_Li256ELb0ELb0ELi2EEENS1_25SingleTileBwdLPTSchedulerILb0ELi128ELb1EEEEEEEEEvNT_6ParamsE$_ZN4cute5tupleIJNS0_IJNS_1CILi2EEEEEENS0_IJiEEEEEC2ERKS3_RKS4_)
        /*43f4*/ 	.word	0x00000000


	//----- nvinfo : EIATTR_FRAME_SIZE
	.align		4
.L_2910:
        /*43f8*/ 	.byte	0x04, 0x11
        /*43fa*/ 	.short	(.L_2912 - .L_2911)
	.align		4
.L_2911:
        /*43fc*/ 	.word	index@($_ZN7cutlass13device_kernelIN5flash19enable_sm80_to_sm89INS1_16FlashAttnBwdSm80INS1_25CollectiveMainloopBwdSm80ILi2ELi2EN4cute5tupleIJNS5_1CILi128EEES8_NS7_ILi64EEEEEENS_6half_tEfNS_4arch4Sm80ELb1ELb0ELb1ELb0ELb1ELb0ELb0ELb0ELi2ELi4ELi4ELi4ELb0EEENS1_21CollectiveEpilogueBwdISA_SB_SD_Li256ELb0ELb0ELi2EEENS1_25SingleTileBwdLPTSchedulerILb0ELi128ELb1EEEEEEEEEvNT_6ParamsE$_ZN4cute5tupleIJNS0_IJNS_1CILi16EEENS1_ILi2EEES3_S3_NS1_ILi4EEES3_EEENS0_IJNS1_ILi1EEEiiiNS1_ILi144EEENS1_ILi512EEEEEEEEC2ERKS5_RKS9_)
        /*4400*/ 	.word	0x00000000


	//----- nvinfo : EIATTR_FRAME_SIZE
	.align		4
.L_2912:
        /*4404*/ 	.byte	0x04, 0x11
        /*4406*/ 	.short	(.L_2914 - .L_2913)
	.align		4
.L_2913:
        /*4408*/ 	.word	index@($_ZN7cutlass13device_kernelIN5flash19enable_sm80_to_sm89INS1_16FlashAttnBwdSm80INS1_25CollectiveMainloopBwdSm80ILi2ELi2EN4cute5tupleIJNS5_1CILi128EEES8_NS7_ILi64EEEEEENS_6half_tEfNS_4arch4Sm80ELb1ELb0ELb1ELb0ELb1ELb0ELb0ELb0ELi2ELi4ELi4ELi4ELb0EEENS1_21CollectiveEpilogueBwdISA_SB_SD_Li256ELb0ELb0ELi2EEENS1_25SingleTileBwdLPTSchedulerILb0ELi128ELb1EEEEEEEEEvNT_6ParamsE$_ZN4cute5tupleIJNS0_IJNS0_IJNS_1CILi8EEENS1_ILi1EEEEEENS1_ILi2EEES2_EEENS0_IJNS0_IJS3_NS1_ILi0EEEEEEiNS1_ILi1024EEEEEEEEC2ERKS6_RKSA_)
        /*440c*/ 	.word	0x00000000


	//----- nvinfo : EIATTR_FRAME_SIZE
	.align		4
.L_2914:
        /*4410*/ 	.byte	0x04, 0x11
        /*4412*/ 	.short	(.L_2916 - .L_2915)
	.align		4
.L_2915:
        /*4414*/ 	.word	index@($_ZN7cutlass13device_kernelIN5flash19enable_sm80_to_sm89INS1_16FlashAttnBwdSm80INS1_25CollectiveMainloopBwdSm80ILi2ELi2EN4cute5tupleIJNS5_1CILi128EEES8_NS7_ILi64EEEEEENS_6half_tEfNS_4arch4Sm80ELb1ELb0ELb1ELb0ELb1ELb0ELb0ELb0ELi2ELi4ELi4ELi4ELb0EEENS1_21CollectiveEpilogueBwdISA_SB_SD_Li256ELb0ELb0ELi2EEENS1_25SingleTileBwdLPTSchedulerILb0ELi128ELb1EEEEEEEEEvNT_6ParamsE$_ZN4cute5tupleIJNS0_IJNS0_IJNS_1CILi8EEENS1_ILi1EEEEEENS1_ILi2EEENS0_IJS5_S5_EEEEEENS0_IJNS0_IJS3_NS1_ILi0EEEEEENS1_ILi4096EEENS0_IJiiEEEEEEEEC2ERKS7_RKSC_)
        /*4418*/ 	.word	0x00000000


	//----- nvinfo : EIATTR_FRAME_SIZE
	.align		4
.L_2916:
        /*441c*/ 	.byte	0x04, 0x11
        /*441e*/ 	.short	(.L_2918 - .L_2917)
	.align		4
.L_2917:
        /*4420*/ 	.word	index@($_ZN7cutlass13device_kernelIN5flash19enable_sm80_to_sm89INS1_16FlashAttnBwdSm80INS1_25CollectiveMainloopBwdSm80ILi2ELi2EN4cute5tupleIJNS5_1CILi128EEES8_NS7_ILi64EEEEEENS_6half_tEfNS_4arch4Sm80ELb1ELb0ELb1ELb0ELb1ELb0ELb0ELb0ELi2ELi4ELi4ELi4ELb0EEENS1_21CollectiveEpilogueBwdISA_SB_SD_Li256ELb0ELb0ELi2EEENS1_25SingleTileBwdLPTSchedulerILb0ELi128ELb1EEEEEEEEEvNT_6ParamsE$_ZN4cute5tupleIJNS0_IJNS0_IJNS_1CILi8EEENS1_ILi1EEEEEENS1_ILi2EEEEEENS0_IJNS0_IJS3_NS1_ILi0EEEEEEiEEEEEC2ERKS6_RKS9_)
        /*4424*/ 	.word	0x00000000


	//----- nvinfo : EIATTR_FRAME_SIZE
	.align		4
.L_2918:
        /*4428*/ 	.byte	0x04, 0x11
        /*442a*/ 	.short	(.L_2920 - .L_2919)
	.align		4
.L_2919:
        /*442c*/ 	.word	index@($_ZN7cutlass13device_kernelIN5flash19enable_sm80_to_sm89INS1_16FlashAttnBwdSm80INS1_25CollectiveMainloopBwdSm80ILi2ELi2EN4cute5tupleIJNS5_1CILi128EEES8_NS7_ILi64EEEEEENS_6half_tEfNS_4arch4Sm80ELb1ELb0ELb1ELb0ELb1ELb0ELb0ELb0ELi2ELi4ELi4ELi4ELb0EEENS1_21CollectiveEpilogueBwdISA_SB_SD_Li256ELb0ELb0ELi2EEENS1_25SingleTileBwdLPTSchedulerILb0ELi128ELb1EEEEEEEEEvNT_6ParamsE$_ZN4cute5tupleIJNS0_IJNS0_IJNS_1CILi8EEENS1_ILi1EEEEEENS0_IJNS1_ILi2EEEEEEEEENS0_IJNS0_IJS3_NS1_ILi0EEEEEENS0_IJiEEEEEEEEC2ERKS7_RKSB_)
        /*4430*/ 	.word	0x00000000


	//----- nvinfo : EIATTR_FRAME_SIZE
	.align		4
.L_2920:
        /*4434*/ 	.byte	0x04, 0x11
        /*4436*/ 	.short	(.L_2922 - .L_2921)
	.align		4
.L_2921:
        /*4438*/ 	.word	index@($_ZN7cutlass13device_kernelIN5flash19enable_sm80_to_sm89INS1_16FlashAttnBwdSm80INS1_25CollectiveMainloopBwdSm80ILi2ELi2EN4cute5tupleIJNS5_1CILi128EEES8_NS7_ILi64EEEEEENS_6half_tEfNS_4arch4Sm80ELb1ELb0ELb1ELb0ELb1ELb0ELb0ELb0ELi2ELi4ELi4ELi4ELb0EEENS1_21CollectiveEpilogueBwdISA_SB_SD_Li256ELb0ELb0ELi2EEENS1_25SingleTileBwdLPTSchedulerILb0ELi128ELb1EEEEEEEEEvNT_6ParamsE$_ZN4cute5tupleIJNS0_IJNS0_IJNS_1CILi2EEES2_S2_EEES2_NS0_IJS2_S2_EEEEEENS0_IJNS0_IJNS1_ILi1EEENS1_ILi512EEEiEEENS1_ILi4096EEENS0_IJiiEEEEEEEEC2ERKS5_RKSB_)
        /*443c*/ 	.word	0x00000000


	//----- nvinfo : EIATTR_FRAME_SIZE
	.align		4
.L_2922:
        /*4440*/ 	.byte	0x04, 0x11
        /*4442*/ 	.short	(.L_2924 - .L_2923)
	.align		4
.L_2923:
        /*4444*/ 	.word	index@($_ZN7cutlass13device_kernelIN5flash19enable_sm80_to_sm89INS1_16FlashAttnBwdSm80INS1_25CollectiveMainloopBwdSm80ILi2ELi2EN4cute5tupleIJNS5_1CILi128EEES8_NS7_ILi64EEEEEENS_6half_tEfNS_4arch4Sm80ELb1ELb0ELb1ELb0ELb1ELb0ELb0ELb0ELi2ELi4ELi4ELi4ELb0EEENS1_21CollectiveEpilogueBwdISA_SB_SD_Li256ELb0ELb0ELi2EEENS1_25SingleTileBwdLPTSchedulerILb0ELi128ELb1EEEEEEEEEvNT_6ParamsE$_ZN4cute5tupleIJNS0_IJNS0_IJNS_1CILi2EEES2_S2_EEES2_NS0_IJNS0_IJS2_S2_EEES2_EEEEEENS0_IJNS0_IJNS1_ILi1EEENS1_ILi512EEEiEEENS1_ILi4096EEENS0_IJNS0_IJiiEEENS1_ILi8192EEEEEEEEEEEC2ERKS6_RKSE_)
        /*4448*/ 	.word	0x00000000


	//----- nvinfo : EIATTR_FRAME_SIZE
	.align		4
.L_2924:
        /*444c*/ 	.byte	0x04, 0x11
        /*444e*/ 	.short	(.L_2926 - .L_2925)
	.align		4
.L_2925:
        /*4450*/ 	.word	index@($_ZN7cutlass13device_kernelIN5flash19enable_sm80_to_sm89INS1_16FlashAttnBwdSm80INS1_25CollectiveMainloopBwdSm80ILi2ELi2EN4cute5tupleIJNS5_1CILi128EEES8_NS7_ILi64EEEEEENS_6half_tEfNS_4arch4Sm80ELb1ELb0ELb1ELb0ELb1ELb0ELb0ELb0ELi2ELi4ELi4ELi4ELb0EEENS1_21CollectiveEpilogueBwdISA_SB_SD_Li256ELb0ELb0ELi2EEENS1_25SingleTileBwdLPTSchedulerILb0ELi128ELb1EEEEEEEEEvNT_6ParamsE$_ZN4cute5tupleIJNS0_IJNS0_IJNS_1CILi2EEES2_EEES3_NS1_ILi8EEEEEENS0_IJNS0_IJiNS1_ILi512EEEEEENS0_IJiiEEENS1_ILi1024EEEEEEEEC2ERKS5_RKSA_)
        /*4454*/ 	.word	0x00000000


	//----- nvinfo : EIATTR_FRAME_SIZE
	.align		4
.L_2926:
        /*4458*/ 	.byte	0x04, 0x11
        /*445a*/ 	.short	(.L_2928 - .L_2927)
	.align		4
.L_2927:
        /*445c*/ 	.word	index@($_ZN7cutlass13device_kernelIN5flash19enable_sm80_to_sm89INS1_16FlashAttnBwdSm80INS1_25CollectiveMainloopBwdSm80ILi2ELi2EN4cute5tupleIJNS5_1CILi128EEES8_NS7_ILi64EEEEEENS_6half_tEfNS_4arch4Sm80ELb1ELb0ELb1ELb0ELb1ELb0ELb0ELb0ELi2ELi4ELi4ELi4ELb0EEENS1_21CollectiveEpilogueBwdISA_SB_SD_Li256ELb0ELb0ELi2EEENS1_25SingleTileBwdLPTSchedulerILb0ELi128ELb1EEEEEEEEEvNT_6ParamsE$_ZN4cute5tupleIJNS0_IJNS0_IJNS_1CILi2EEES2_EEENS1_ILi8EEES3_EEENS0_IJNS0_IJNS1_ILi1EEEiEEENS1_ILi1024EEENS0_IJiiEEEEEEEEC2ERKS5_RKSA_)
        /*4460*/ 	.word	0x00000000


	//----- nvinfo : EIATTR_FRAME_SIZE
	.align		4
.L_2928:
        /*4464*/ 	.byte	0x04, 0x11
        /*4466*/ 	.short	(.L_2930 - .L_2929)
	.align		4
.L_2929:
        /*4468*/ 	.word	index@($_ZN7cutlass13device_kernelIN5flash19enable_sm80_to_sm89INS1_16FlashAttnBwdSm80INS1_25CollectiveMainloopBwdSm80ILi2ELi2EN4cute5tupleIJNS5_1CILi128EEES8_NS7_ILi64EEEEEENS_6half_tEfNS_4arch4Sm80ELb1ELb0ELb1ELb0ELb1ELb0ELb0ELb0ELi2ELi4ELi4ELi4ELb0EEENS1_21CollectiveEpilogueBwdISA_SB_SD_Li256ELb0ELb0ELi2EEENS1_25SingleTileBwdLPTSchedulerILb0ELi128ELb1EEEEEEEEEvNT_6ParamsE$_ZN4cute5tupleIJNS0_IJNS0_IJNS_1CILi1EEENS0_IJS2_NS1_ILi2EEES3_EEEEEES3_NS0_IJS3_S3_EEEEEENS0_IJNS0_IJNS1_ILi0EEENS0_IJS2_NS1_ILi256EEEiEEEEEENS1_ILi2048EEENS0_IJiNS1_ILi4096EEEEEEEEEEEC2ERKS7_RKSF_)
        /*446c*/ 	.word	0x00000000


	//----- nvinfo : EIATTR_FRAME_SIZE
	.align		4
.L_2930:
        /*4470*/ 	.byte	0x04, 0x11
        /*4472*/ 	.short	(.L_2932 - .L_2931)
	.align		4
.L_2931:
        /*4474*/ 	.word	index@($_ZN7cutlass13device_kernelIN5flash19enable_sm80_to_sm89INS1_16FlashAttnBwdSm80INS1_25CollectiveMainloopBwdSm80ILi2ELi2EN4cute5tupleIJNS5_1CILi128EEES8_NS7_ILi64EEEEEENS_6half_tEfNS_4arch4Sm80ELb1ELb0ELb1ELb0ELb1ELb0ELb0ELb0ELi2ELi4ELi4ELi4ELb0EEENS1_21CollectiveEpilogueBwdISA_SB_SD_Li256ELb0ELb0ELi2EEENS1_25SingleTileBwdLPTSchedulerILb0ELi128ELb1EEEEEEEEEvNT_6ParamsE$_ZN4cute5tupleIJNS0_IJNS0_IJNS0_IJNS_1CILi8EEENS1_ILi1EEEEEES3_EEENS0_IJNS0_IJS3_S3_EEENS1_ILi2EEEEEEEEENS0_IJNS0_IJNS0_IJS3_NS1_ILi0EEEEEESA_EEENS0_IJNS0_IJSA_SA_EEEiEEEEEEEEC2ERKS9_RKSF_)
        /*4478*/ 	.word	0x00000000


	//----- nvinfo : EIATTR_FRAME_SIZE
	.align		4
.L_2932:
        /*447c*/ 	.byte	0x04, 0x11
        /*447e*/ 	.short	(.L_2934 - .L_2933)
	.align		4
.L_2933:
        /*4480*/ 	.word	index@($_ZN7cutlass13device_kernelIN5flash19enable_sm80_to_sm89INS1_16FlashAttnBwdSm80INS1_25CollectiveMainloopBwdSm80ILi2ELi2EN4cute5tupleIJNS5_1CILi128EEES8_NS7_ILi64EEEEEENS_6half_tEfNS_4arch4Sm80ELb1ELb0ELb1ELb0ELb1ELb0ELb0ELb0ELi2ELi4ELi4ELi4ELb0EEENS1_21CollectiveEpilogueBwdISA_SB_SD_Li256ELb0ELb0ELi2EEENS1_25SingleTileBwdLPTSchedulerILb0ELi128ELb1EEEEEEEEEvNT_6ParamsE$_ZN4cute5tupleIJNS0_IJNS0_IJNS0_IJNS_1CILi8EEENS1_ILi1EEEEEENS0_IJS3_S3_EEEEEENS0_IJS3_NS1_ILi2EEEEEEEEENS0_IJNS0_IJNS0_IJS3_NS1_ILi0EEEEEENS0_IJSA_SA_EEEEEENS0_IJSA_iEEEEEEEEC2ERKS9_RKSF_)
        /*4484*/ 	.word	0x00000000


	//----- nvinfo : EIATTR_FRAME_SIZE
	.align		4
.L_2934:
        /*4488*/ 	.byte	0x04, 0x11
        /*448a*/ 	.short	(.L_2936 - .L_2935)
	.align		4
.L_2935:
        /*448c*/ 	.word	index@($_ZN7cutlass13device_kernelIN5flash19enable_sm80_to_sm89INS1_16FlashAttnBwdSm80INS1_25CollectiveMainloopBwdSm80ILi2ELi2EN4cute5tupleIJNS5_1CILi128EEES8_NS7_ILi64EEEEEENS_6half_tEfNS_4arch4Sm80ELb1ELb0ELb1ELb0ELb1ELb0ELb0ELb0ELi2ELi4ELi4ELi4ELb0EEENS1_21CollectiveEpilogueBwdISA_SB_SD_Li256ELb0ELb0ELi2EEENS1_25SingleTileBwdLPTSchedulerILb0ELi128ELb1EEEEEEEEEvNT_6ParamsE$_ZN4cute3eso3ESOILb1ELb0EJNS_6LayoutINS_5tupleIJNS_1CILi4EEEEEENS3_IJNS4_ILi1EEEEEEEENS_10ViewEngineIPfEEEEC2ERKS9_RKSC_)
        /*4490*/ 	.word	0x00000000


	//----- nvinfo : EIATTR_FRAME_SIZE
	.align		4
.L_2936:
        /*4494*/ 	.byte	0x04, 0x11
        /*4496*/ 	.short	(.L_2938 - .L_2937)
	.align		4
.L_2937:
        /*4498*/ 	.word	index@($_ZN7cutlass13device_kernelIN5flash19enable_sm80_to_sm89INS1_16FlashAttnBwdSm80INS1_25CollectiveMainloopBwdSm80ILi2ELi2EN4cute5tupleIJNS5_1CILi128EEES8_NS7_ILi64EEEEEENS_6half_tEfNS_4arch4Sm80ELb1ELb0ELb1ELb0ELb1ELb0ELb0ELb0ELi2ELi4ELi4ELi4ELb0EEENS1_21CollectiveEpilogueBwdISA_SB_SD_Li256ELb0ELb0ELi2EEENS1_25SingleTileBwdLPTSchedulerILb0ELi128ELb1EEEEEEEEEvNT_6ParamsE$_ZN4cute3eso3ESOILb1ELb0EJNS_6LayoutINS_5tupleIJNS_1CILi1EEENS4_ILi4EEEEEENS3_IJNS4_ILi0EEES5_EEEEENS_10ViewEngineIPfEEEEC2ERKSA_RKSD_)
        /*449c*/ 	.word	0x00000000


	//----- nvinfo : EIATTR_FRAME_SIZE
	.align		4
.L_2938:
        /*44a0*/ 	.byte	0x04, 0x11
        /*44a2*/ 	.short	(.L_2940 - .L_2939)
	.align		4
.L_2939:
        /*44a4*/ 	.word	index@($_ZN7cutlass13device_kernelIN5flash19enable_sm80_to_sm89INS1_16FlashAttnBwdSm80INS1_25CollectiveMainloopBwdSm80ILi2ELi2EN4cute5tupleIJNS5_1CILi128EEES8_NS7_ILi64EEEEEENS_6half_tEfNS_4arch4Sm80ELb1ELb0ELb1ELb0ELb1ELb0ELb0ELb0ELi2ELi4ELi4ELi4ELb0EEENS1_21CollectiveEpilogueBwdISA_SB_SD_Li256ELb0ELb0ELi2EEENS1_25SingleTileBwdLPTSchedulerILb0ELi128ELb1EEEEEEEEEvNT_6ParamsE$_ZN4cute3eso3ESOILb1ELb0EJNS_6LayoutINS_5tupleIJNS_1CILi1EEENS3_IJNS4_ILi2EEES6_EEEEEENS3_IJNS4_ILi0EEENS3_IJNS4_ILi8EEENS4_ILi64EEEEEEEEEEENS_10ViewEngineINS_8smem_ptrIPfEEEEEEC2ERKSE_RKSJ_)
        /*44a8*/ 	.word	0x00000000


	//----- nvinfo : EIATTR_FRAME_SIZE
	.align		4
.L_2940:
        /*44ac*/ 	.byte	0x04, 0x11
        /*44ae*/ 	.short	(.L_2942 - .L_2941)
	.align		4
.L_2941:
        /*44b0*/ 	.word	index@($_ZN7cutlass13device_kernelIN5flash19enable_sm80_to_sm89INS1_16FlashAttnBwdSm80INS1_25CollectiveMainloopBwdSm80ILi2ELi2EN4cute5tupleIJNS5_1CILi128EEES8_NS7_ILi64EEEEEENS_6half_tEfNS_4arch4Sm80ELb1ELb0ELb1ELb0ELb1ELb0ELb0ELb0ELi2ELi4ELi4ELi4ELb0EEENS1_21CollectiveEpilogueBwdISA_SB_SD_Li256ELb0ELb0ELi2EEENS1_25SingleTileBwdLPTSchedulerILb0ELi128ELb1EEEEEEEEEvNT_6ParamsE$_ZN4cute3eso3ESOILb1ELb0EJNS_6LayoutINS_5tupleIJNS3_IJNS_1CILi8EEENS4_ILi1EEEEEENS4_ILi4EEES8_EEENS3_IJNS3_IJS6_NS4_ILi0EEEEEES5_NS4_ILi32EEEEEEEENS_10ViewEngineIPN7cutlass6half_tEEEEEC2ERKSE_RKSJ_)
        /*44b4*/ 	.word	0x00000000


	//----- nvinfo : EIATTR_FRAME_SIZE
	.align		4
.L_2942:
        /*44b8*/ 	.byte	0x04, 0x11
        /*44ba*/ 	.short	(.L_2944 - .L_2943)
	.align		4
.L_2943:
        /*44bc*/ 	.word	index@($_ZN7cutlass13device_kernelIN5flash19enable_sm80_to_sm89INS1_16FlashAttnBwdSm80INS1_25CollectiveMainloopBwdSm80ILi2ELi2EN4cute5tupleIJNS5_1CILi128EEES8_NS7_ILi64EEEEEENS_6half_tEfNS_4arch4Sm80ELb1ELb0ELb1ELb0ELb1ELb0ELb0ELb0ELi2ELi4ELi4ELi4ELb0EEENS1_21CollectiveEpilogueBwdISA_SB_SD_Li256ELb0ELb0ELi2EEENS1_25SingleTileBwdLPTSchedulerILb0ELi128ELb1EEEEEEEEEvNT_6ParamsE$_ZN4cute3eso3ESOILb1ELb0EJNS_6LayoutINS_5tupleIJNS3_IJNS_1CILi8EEENS4_ILi1EEEEEENS4_ILi4EEEEEENS3_IJNS3_IJS6_NS4_ILi0EEEEEES5_EEEEEiEEC2ERKSD_RKi)
        /*44c0*/ 	.word	0x00000000


	//----- nvinfo : EIATTR_FRAME_SIZE
	.align		4
.L_2944:
        /*44c4*/ 	.byte	0x04, 0x11
        /*44c6*/ 	.short	(.L_2946 - .L_2945)
	.align		4
.L_2945:
        /*44c8*/ 	.word	index@($_ZN7cutlass13device_kernelIN5flash19enable_sm80_to_sm89INS1_16FlashAttnBwdSm80INS1_25CollectiveMainloopBwdSm80ILi2ELi2EN4cute5tupleIJNS5_1CILi128EEES8_NS7_ILi64EEEEEENS_6half_tEfNS_4arch4Sm80ELb1ELb0ELb1ELb0ELb1ELb0ELb0ELb0ELi2ELi4ELi4ELi4ELb0EEENS1_21CollectiveEpilogueBwdISA_SB_SD_Li256ELb0ELb0ELi2EEENS1_25SingleTileBwdLPTSchedulerILb0ELi128ELb1EEEEEEEEEvNT_6ParamsE$_ZN4cute3eso3ESOILb1ELb0EJNS_6LayoutINS_5tupleIJNS3_IJNS_1CILi8EEENS4_ILi1EEEEEENS4_ILi4EEEEEENS3_IJNS3_IJS6_NS4_ILi0EEEEEES5_EEEEENS_10ViewEngineIPN7cutlass6half_tEEEEEC2ERKSD_RKSI_)
        /*44cc*/ 	.word	0x00000000


	//----- nvinfo : EIATTR_FRAME_SIZE
	.align		4
.L_2946:
        /*44d0*/ 	.byte	0x04, 0x11
        /*44d2*/ 	.short	(.L_2948 - .L_2947)
	.align		4
.L_2947:
        /*44d4*/ 	.word	index@($_ZN7cutlass13device_kernelIN5flash19enable_sm80_to_sm89INS1_16FlashAttnBwdSm80INS1_25CollectiveMainloopBwdSm80ILi2ELi2EN4cute5tupleIJNS5_1CILi128EEES8_NS7_ILi64EEEEEENS_6half_tEfNS_4arch4Sm80ELb1ELb0ELb1ELb0ELb1ELb0ELb0ELb0ELi2ELi4ELi4ELi4ELb0EEENS1_21CollectiveEpilogueBwdISA_SB_SD_Li256ELb0ELb0ELi2EEENS1_25SingleTileBwdLPTSchedulerILb0ELi128ELb1EEEEEEEEEvNT_6ParamsE$_ZN4cute3eso3ESOILb1ELb0EJNS_6LayoutINS_5tupleIJNS3_IJNS_1CILi8EEENS4_ILi1EEEEEENS4_ILi4EEEEEENS3_IJNS3_IJS6_NS4_ILi0EEEEEENS4_ILi2048EEEEEEEEiEEC2ERKSE_RKi)
        /*44d8*/ 	.word	0x00000000


	//----- nvinfo : EIATTR_FRAME_SIZE
	.align		4
.L_2948:
        /*44dc*/ 	.byte	0x04, 0x11
        /*44de*/ 	.short	(.L_2950 - .L_2949)
	.align		4
.L_2949:
        /*44e0*/ 	.word	index@($_ZN7cutlass13device_kernelIN5flash19enable_sm80_to_sm89INS1_16FlashAttnBwdSm80INS1_25CollectiveMainloopBwdSm80ILi2ELi2EN4cute5tupleIJNS5_1CILi128EEES8_NS7_ILi64EEEEEENS_6half_tEfNS_4arch4Sm80ELb1ELb0ELb1ELb0ELb1ELb0ELb0ELb0ELi2ELi4ELi4ELi4ELb0EEENS1_21CollectiveEpilogueBwdISA_SB_SD_Li256ELb0ELb0ELi2EEENS1_25SingleTileBwdLPTSchedulerILb0ELi128ELb1EEEEEEEEEvNT_6ParamsE$_ZN4cute3eso3ESOILb1ELb0EJNS_6LayoutINS_5tupleIJNS3_IJNS_1CILi8EEENS4_ILi1EEEEEENS4_ILi4EEEEEENS3_IJNS3_IJS6_NS4_ILi0EEEEEENS4_ILi2048EEEEEEEENS_10ViewEngineINS_8smem_ptrIPN7cutlass6half_tEEEEEEEC2ERKSE_RKSL_)
        /*44e4*/ 	.word	0x00000000


	//----- nvinfo : EIATTR_FRAME_SIZE
	.align		4
.L_2950:
        /*44e8*/ 	.byte	0x04, 0x11
        /*44ea*/ 	.short	(.L_2952 - .L_2951)
	.align		4
.L_2951:
        /*44ec*/ 	.word	index@($_ZN7cutlass13device_kernelIN5flash19enable_sm80_to_sm89INS1_16FlashAttnBwdSm80INS1_25CollectiveMainloopBwdSm80ILi2ELi2EN4cute5tupleIJNS5_1CILi128EEES8_NS7_ILi64EEEEEENS_6half_tEfNS_4arch4Sm80ELb1ELb0ELb1ELb0ELb1ELb0ELb0ELb0ELi2ELi4ELi4ELi4ELb0EEENS1_21CollectiveEpilogueBwdISA_SB_SD_Li256ELb0ELb0ELi2EEENS1_25SingleTileBwdLPTSchedulerILb0ELi128ELb1EEEEEEEEEvNT_6ParamsE$_ZN4cute3eso3ESOILb1ELb0EJNS_6LayoutINS_5tupleIJNS3_IJNS_1CILi8EEENS4_ILi1EEEEEENS4_ILi2EEES5_EEENS3_IJNS3_IJS6_NS4_ILi0EEEEEENS4_ILi64EEES5_EEEEENS_10ViewEngineIPN7cutlass6half_tEEEEEC2ERKSE_RKSJ_)
        /*44f0*/ 	.word	0x00000000


	//----- nvinfo : EIATTR_FRAME_SIZE
	.align		4
.L_2952:
        /*44f4*/ 	.byte	0x04, 0x11
        /*44f6*/ 	.short	(.L_2954 - .L_2953)
	.align		4
.L_2953:
        /*44f8*/ 	.word	index@($_ZN7cutlass13device_kernelIN5flash19enable_sm80_to_sm89INS1_16FlashAttnBwdSm80INS1_25CollectiveMainloopBwdSm80ILi2ELi2EN4cute5tupleIJNS5_1CILi128EEES8_NS7_ILi64EEEEEENS_6half_tEfNS_4arch4Sm80ELb1ELb0ELb1ELb0ELb1ELb0ELb0ELb0ELi2ELi4ELi4ELi4ELb0EEENS1_21CollectiveEpilogueBwdISA_SB_SD_Li256ELb0ELb0ELi2EEENS1_25SingleTileBwdLPTSchedulerILb0ELi128ELb1EEEEEEEEEvNT_6ParamsE$_ZN4cute3eso3ESOILb1ELb0EJNS_6LayoutINS_5tupleIJNS3_IJNS_1CILi8EEENS4_ILi1EEEEEENS4_ILi2EEENS4_ILi4EEEEEENS3_IJNS3_IJS6_NS4_ILi0EEEEEES5_NS4_ILi16EEEEEEEENS_10ViewEngineIPN7cutlass6half_tEEEEEC2ERKSF_RKSK_)
        /*44fc*/ 	.word	0x00000000


	//----- nvinfo : EIATTR_FRAME_SIZE
	.align		4
.L_2954:
        /*4500*/ 	.byte	0x04, 0x11
        /*4502*/ 	.short	(.L_2956 - .L_2955)
	.align		4
.L_2955:
        /*4504*/ 	.word	index@($_ZN7cutlass13device_kernelIN5flash19enable_sm80_to_sm89INS1_16FlashAttnBwdSm80INS1_25CollectiveMainloopBwdSm80ILi2ELi2EN4cute5tupleIJNS5_1CILi128EEES8_NS7_ILi64EEEEEENS_6half_tEfNS_4arch4Sm80ELb1ELb0ELb1ELb0ELb1ELb0ELb0ELb0ELi2ELi4ELi4ELi4ELb0EEENS1_21CollectiveEpilogueBwdISA_SB_SD_Li256ELb0ELb0ELi2EEENS1_25SingleTileBwdLPTSchedulerILb0ELi128ELb1EEEEEEEEEvNT_6ParamsE$_ZN4cute3eso3ESOILb1ELb0EJNS_6LayoutINS_5tupleIJNS3_IJNS_1CILi8EEENS4_ILi1EEEEEENS4_ILi2EEENS3_IJNS4_ILi4EEES8_EEEEEENS3_IJNS3_IJS6_NS4_ILi0EEEEEES5_NS3_IJNS4_ILi32EEENS4_ILi16EEEEEEEEEEENS_10ViewEngineIPN7cutlass6half_tEEEEEC2ERKSI_RKSN_)
        /*4508*/ 	.word	0x00000000


	//----- nvinfo : EIATTR_FRAME_SIZE
	.align		4
.L_2956:
        /*450c*/ 	.byte	0x04, 0x11
        /*450e*/ 	.short	(.L_2958 - .L_2957)
	.align		4
.L_2957:
        /*4510*/ 	.word	index@($_ZN7cutlass13device_kernelIN5flash19enable_sm80_to_sm89INS1_16FlashAttnBwdSm80INS1_25CollectiveMainloopBwdSm80ILi2ELi2EN4cute5tupleIJNS5_1CILi128EEES8_NS7_ILi64EEEEEENS_6half_tEfNS_4arch4Sm80ELb1ELb0ELb1ELb0ELb1ELb0ELb0ELb0ELi2ELi4ELi4ELi4ELb0EEENS1_21CollectiveEpilogueBwdISA_SB_SD_Li256ELb0ELb0ELi2EEENS1_25SingleTileBwdLPTSchedulerILb0ELi128ELb1EEEEEEEEEvNT_6ParamsE$_ZN4cute3eso3ESOILb1ELb0EJNS_6LayoutINS_5tupleIJNS3_IJNS_1CILi8EEENS4_ILi1EEEEEENS4_ILi2EEEEEENS3_IJNS3_IJS6_NS4_ILi0EEEEEES5_EEEEEiEEC2ERKSD_RKi)
        /*4514*/ 	.word	0x00000000


	//----- nvinfo : EIATTR_FRAME_SIZE
	.align		4
.L_2958:
        /*4518*/ 	.byte	0x04, 0x11
        /*451a*/ 	.short	(.L_2960 - .L_2959)
	.align		4
.L_2959:
        /*451c*/ 	.word	index@($_ZN7cutlass13device_kernelIN5flash19enable_sm80_to_sm89INS1_16FlashAttnBwdSm80INS1_25CollectiveMainloopBwdSm80ILi2ELi2EN4cute5tupleIJNS5_1CILi128EEES8_NS7_ILi64EEEEEENS_6half_tEfNS_4arch4Sm80ELb1ELb0ELb1ELb0ELb1ELb0ELb0ELb0ELi2ELi4ELi4ELi4ELb0EEENS1_21CollectiveEpilogueBwdISA_SB_SD_Li256ELb0ELb0ELi2EEENS1_25SingleTileBwdLPTSchedulerILb0ELi128ELb1EEEEEEEEEvNT_6ParamsE$_ZN4cute3eso3ESOILb1ELb0EJNS_6LayoutINS_5tupleIJNS3_IJNS_1CILi8EEENS4_ILi1EEEEEENS4_ILi2EEEEEENS3_IJNS3_IJS6_NS4_ILi0EEEEEES5_EEEEENS_10ViewEngineIPN7cutlass6half_tEEEEEC2ERKSD_RKSI_)
        /*4520*/ 	.word	0x00000000


	//----- nvinfo : EIATTR_FRAME_SIZE
	.align		4
.L_2960:
        /*4524*/ 	.byte	0x04, 0x11
        /*4526*/ 	.short	(.L_2962 - .L_2961)
	.align		4
.L_2961:
        /*4528*/ 	.word	index@($_ZN7cutlass13device_kernelIN5flash19enable_sm80_to_sm89INS1_16FlashAttnBwdSm80INS1_25CollectiveMainloopBwdSm80ILi2ELi2EN4cute5tupleIJNS5_1CILi128EEES8_NS7_ILi64EEEEEENS_6half_tEfNS_4arch4Sm80ELb1ELb0ELb1ELb0ELb1ELb0ELb0ELb0ELi2ELi4ELi4ELi4ELb0EEENS1_21CollectiveEpilogueBwdISA_SB_SD_Li256ELb0ELb0ELi2EEENS1_25SingleTileBwdLPTSchedulerILb0ELi128ELb1EEEEEEEEEvNT_6ParamsE$_ZN4cute3eso3ESOILb1ELb0EJNS_6LayoutINS_5tupleIJNS3_IJNS_1CILi8EEENS4_ILi1EEEEEENS4_ILi2EEEEEENS3_IJNS3_IJS6_NS4_ILi0EEEEEENS4_ILi8192EEEEEEEEiEEC2ERKSE_RKi)
        /*452c*/ 	.word	0x00000000


	//----- nvinfo : EIATTR_FRAME_SIZE
	.align		4
.L_2962:
        /*4530*/ 	.byte	0x04, 0x11
        /*4532*/ 	.short	(.L_2964 - .L_2963)
	.align		4
.L_2963:
        /*4534*/ 	.word	index@($_ZN7cutlass13device_kernelIN5flash19enable_sm80_to_sm89INS1_16FlashAttnBwdSm80INS1_25CollectiveMainloopBwdSm80ILi2ELi2EN4cute5tupleIJNS5_1CILi128EEES8_NS7_ILi64EEEEEENS_6half_tEfNS_4arch4Sm80ELb1ELb0ELb1ELb0ELb1ELb0ELb0ELb0ELi2ELi4ELi4ELi4ELb0EEENS1_21CollectiveEpilogueBwdISA_SB_SD_Li256ELb0ELb0ELi2EEENS1_25SingleTileBwdLPTSchedulerILb0ELi128ELb1EEEEEEEEEvNT_6ParamsE$_ZN4cute3eso3ESOILb1ELb0EJNS_6LayoutINS_5tupleIJNS3_IJNS_1CILi8EEENS4_ILi1EEEEEENS4_ILi2EEEEEENS3_IJNS3_IJS6_NS4_ILi0EEEEEENS4_ILi8192EEEEEEEENS_10ViewEngineINS_8smem_ptrIPN7cutlass6half_tEEEEEEEC2ERKSE_RKSL_)
        /*4538*/ 	.word	0x00000000


	//----- nvinfo : EIATTR_FRAME_SIZE
	.align		4
.L_2964:
        /*453c*/ 	.byte	0x04, 0x11
        /*453e*/ 	.short	(.L_2966 - .L_2965)
	.align		4
.L_2965:
        /*4540*/ 	.word	index@($_ZN7cutlass13device_kernelIN5flash19enable_sm80_to_sm89INS1_16FlashAttnBwdSm80INS1_25CollectiveMainloopBwdSm80ILi2ELi2EN4cute5tupleIJNS5_1CILi128EEES8_NS7_ILi64EEEEEENS_6half_tEfNS_4arch4Sm80ELb1ELb0ELb1ELb0ELb1ELb0ELb0ELb0ELi2ELi4ELi4ELi4ELb0EEENS1_21CollectiveEpilogueBwdISA_SB_SD_Li256ELb0ELb0ELi2EEENS1_25SingleTileBwdLPTSchedulerILb0ELi128ELb1EEEEEEEEEvNT_6ParamsE$_ZN4cute3eso3ESOILb1ELb0EJNS_6LayoutINS_5tupleIJNS3_IJNS_1CILi8EEENS4_ILi1EEEEEENS4_ILi2EEEEEENS3_IJNS3_IJS6_NS4_ILi0EEEEEENS4_ILi64EEEEEEEEiEEC2ERKSE_RKi)
        /*4544*/ 	.word	0x00000000


	//----- nvinfo : EIATTR_FRAME_SIZE
	.align		4
.L_2966:
        /*4548*/ 	.byte	0x04, 0x11
        /*454a*/ 	.short	(.L_2968 - .L_2967)
	.align		4
.L_2967:
        /*454c*/ 	.word	index@($_ZN7cutlass13device_kernelIN5flash19enable_sm80_to_sm89INS1_16FlashAttnBwdSm80INS1_25CollectiveMainloopBwdSm80ILi2ELi2EN4cute5tupleIJNS5_1CILi128EEES8_NS7_ILi64EEEEEENS_6half_tEfNS_4arch4Sm80ELb1ELb0ELb1ELb0ELb1ELb0ELb0ELb0ELi2ELi4ELi4ELi4ELb0EEENS1_21CollectiveEpilogueBwdISA_SB_SD_Li256ELb0ELb0ELi2EEENS1_25SingleTileBwdLPTSchedulerILb0ELi128ELb1EEEEEEEEEvNT_6ParamsE$_ZN4cute3eso3ESOILb1ELb0EJNS_6LayoutINS_5tupleIJNS3_IJNS_1CILi8EEENS4_ILi1EEEEEENS4_ILi2EEEEEENS3_IJNS3_IJS6_NS4_ILi0EEEEEENS4_ILi64EEEEEEEENS_10ViewEngineIPN7cutlass6half_tEEEEEC2ERKSE_RKSJ_)
        /*4550*/ 	.word	0x00000000


	//----- nvinfo : EIATTR_FRAME_SIZE
	.align		4
.L_2968:
        /*4554*/ 	.byte	0x04, 0x11
        /*4556*/ 	.short	(.L_2970 - .L_2969)
	.align		4
.L_2969:
        /*4558*/ 	.word	index@($_ZN7cutlass13device_kernelIN5flash19enable_sm80_to_sm89INS1_16FlashAttnBwdSm80INS1_25CollectiveMainloopBwdSm80ILi2ELi2EN4cute5tupleIJNS5_1CILi128EEES8_NS7_ILi64EEEEEENS_6half_tEfNS_4arch4Sm80ELb1ELb0ELb1ELb0ELb1ELb0ELb0ELb0ELi2ELi4ELi4ELi4ELb0EEENS1_21CollectiveEpilogueBwdISA_SB_SD_Li256ELb0ELb0ELi2EEENS1_25SingleTileBwdLPTSchedulerILb0ELi128ELb1EEEEEEEEEvNT_6ParamsE$_ZN4cute3eso3ESOILb1ELb0EJNS_6LayoutINS_5tupleIJNS3_IJNS_1CILi8EEENS4_ILi1EEEEEENS4_ILi2EEEEEENS3_IJNS3_IJS6_NS4_ILi0EEEEEENS4_ILi4096EEEEEEEEiEEC2ERKSE_RKi)
        /*455c*/ 	.word	0x00000000


	//----- nvinfo : EIATTR_FRAME_SIZE
	.align		4
.L_2970:
        /*4560*/ 	.byte	0x04, 0x11
        /*4562*/ 	.short	(.L_2972 - .L_2971)
	.align		4
.L_2971:
        /*4564*/ 	.word	index@($_ZN7cutlass13device_kernelIN5flash19enable_sm80_to_sm89INS1_16FlashAttnBwdSm80INS1_25CollectiveMainloopBwdSm80ILi2ELi2EN4cute5tupleIJNS5_1CILi128EEES8_NS7_ILi64EEEEEENS_6half_tEfNS_4arch4Sm80ELb1ELb0ELb1ELb0ELb1ELb0ELb0ELb0ELi2ELi4ELi4ELi4ELb0EEENS1_21CollectiveEpilogueBwdISA_SB_SD_Li256ELb0ELb0ELi2EEENS1_25SingleTileBwdLPTSchedulerILb0ELi128ELb1EEEEEEEEEvNT_6ParamsE$_ZN4cute3eso3ESOILb1ELb0EJNS_6LayoutINS_5tupleIJNS3_IJNS_1CILi8EEENS4_ILi1EEEEEENS4_ILi2EEEEEENS3_IJNS3_IJS6_NS4_ILi0EEEEEENS4_ILi4096EEEEEEEENS_10ViewEngineINS_8smem_ptrIPN7cutlass6half_tEEEEEEEC2ERKSE_RKSL_)
        /*4568*/ 	.word	0x00000000


	//----- nvinfo : EIATTR_FRAME_SIZE
	.align		4
.L_2972:
        /*456c*/ 	.byte	0x04, 0x11
        /*456e*/ 	.short	(.L_2974 - .L_2973)
	.align		4
.L_2973:
        /*4570*/ 	.word	index@($_ZN7cutlass13device_kernelIN5flash19enable_sm80_to_sm89INS1_16FlashAttnBwdSm80INS1_25CollectiveMainloopBwdSm80ILi2ELi2EN4cute5tupleIJNS5_1CILi128EEES8_NS7_ILi64EEEEEENS_6half_tEfNS_4arch4Sm80ELb1ELb0ELb1ELb0ELb1ELb0ELb0ELb0ELi2ELi4ELi4ELi4ELb0EEENS1_21CollectiveEpilogueBwdISA_SB_SD_Li256ELb0ELb0ELi2EEENS1_25SingleTileBwdLPTSchedulerILb0ELi128ELb1EEEEEEEEEvNT_6ParamsE$_ZN4cute3eso3ESOILb1ELb0EJNS_6LayoutINS_5tupleIJNS3_IJNS_1CILi8EEENS4_ILi1EEEEEENS3_IJNS4_ILi4EEEEEEEEENS3_IJNS3_IJS6_NS4_ILi0EEEEEENS3_IJS5_EEEEEEEENS_10ViewEngineIPN7cutlass6half_tEEEEEC2ERKSF_RKSK_)
        /*4574*/ 	.word	0x00000000


	//----- nvinfo : EIATTR_FRAME_SIZE
	.align		4
.L_2974:
        /*4578*/ 	.byte	0x04, 0x11
        /*457a*/ 	.short	(.L_2976 - .L_2975)
	.align		4
.L_2975:
        /*457c*/ 	.word	index@($_ZN7cutlass13device_kernelIN5flash19enable_sm80_to_sm89INS1_16FlashAttnBwdSm80INS1_25CollectiveMainloopBwdSm80ILi2ELi2EN4cute5tupleIJNS5_1CILi128EEES8_NS7_ILi64EEEEEENS_6half_tEfNS_4arch4Sm80ELb1ELb0ELb1ELb0ELb1ELb0ELb0ELb0ELi2ELi4ELi4ELi4ELb0EEENS1_21CollectiveEpilogueBwdISA_SB_SD_Li256ELb0ELb0ELi2EEENS1_25SingleTileBwdLPTSchedulerILb0ELi128ELb1EEEEEEEEEvNT_6ParamsE$_ZN4cute3eso3ESOILb1ELb0EJNS_6LayoutINS_5tupleIJNS3_IJNS_1CILi8EEENS4_ILi1EEEEEENS3_IJNS4_ILi4EEEEEEEEENS3_IJNS3_IJS6_NS4_ILi0EEEEEENS3_IJNS4_ILi2048EEEEEEEEEEENS_10ViewEngineINS_8smem_ptrIPN7cutlass6half_tEEEEEEEC2ERKSG_RKSN_)
        /*4580*/ 	.word	0x00000000


	//----- nvinfo : EIATTR_FRAME_SIZE
	.align		4
.L_2976:
        /*4584*/ 	.byte	0x04, 0x11
        /*4586*/ 	.short	(.L_2978 - .L_2977)
	.align		4
.L_2977:
        /*4588*/ 	.word	index@($_ZN7cutlass13device_kernelIN5flash19enable_sm80_to_sm89INS1_16FlashAttnBwdSm80INS1_25CollectiveMainloopBwdSm80ILi2ELi2EN4cute5tupleIJNS5_1CILi128EEES8_NS7_ILi64EEEEEENS_6half_tEfNS_4arch4Sm80ELb1ELb0ELb1ELb0ELb1ELb0ELb0ELb0ELi2ELi4ELi4ELi4ELb0EEENS1_21CollectiveEpilogueBwdISA_SB_SD_Li256ELb0ELb0ELi2EEENS1_25SingleTileBwdLPTSchedulerILb0ELi128ELb1EEEEEEEEEvNT_6ParamsE$_ZN4cute3eso3ESOILb1ELb0EJNS_6LayoutINS_5tupleIJNS3_IJNS_1CILi8EEENS4_ILi1EEEEEENS3_IJNS4_ILi2EEEEEEEEENS3_IJNS3_IJS6_NS4_ILi0EEEEEENS3_IJS5_EEEEEEEENS_10ViewEngineIPN7cutlass6half_tEEEEEC2ERKSF_RKSK_)
        /*458c*/ 	.word	0x00000000


	//----- nvinfo : EIATTR_FRAME_SIZE
	.align		4
.L_2978:
        /*4590*/ 	.byte	0x04, 0x11
        /*4592*/ 	.short	(.L_2980 - .L_2979)
	.align		4
.L_2979:
        /*4594*/ 	.word	index@($_ZN7cutlass13device_kernelIN5flash19enable_sm80_to_sm89INS1_16FlashAttnBwdSm80INS1_25CollectiveMainloopBwdSm80ILi2ELi2EN4cute5tupleIJNS5_1CILi128EEES8_NS7_ILi64EEEEEENS_6half_tEfNS_4arch4Sm80ELb1ELb0ELb1ELb0ELb1ELb0ELb0ELb0ELi2ELi4ELi4ELi4ELb0EEENS1_21CollectiveEpilogueBwdISA_SB_SD_Li256ELb0ELb0ELi2EEENS1_25SingleTileBwdLPTSchedulerILb0ELi128ELb1EEEEEEEEEvNT_6ParamsE$_ZN4cute3eso3ESOILb1ELb0EJNS_6LayoutINS_5tupleIJNS3_IJNS_1CILi8EEENS4_ILi1EEEEEENS3_IJNS4_ILi2EEEEEEEEENS3_IJNS3_IJS6_NS4_ILi0EEEEEENS3_IJNS4_ILi8192EEEEEEEEEEENS_10ViewEngineINS_8smem_ptrIPN7cutlass6half_tEEEEEEEC2ERKSG_RKSN_)
        /*4598*/ 	.word	0x00000000


	//----- nvinfo : EIATTR_FRAME_SIZE
	.align		4
.L_2980:
        /*459c*/ 	.byte	0x04, 0x11
        /*459e*/ 	.short	(.L_2982 - .L_2981)
	.align		4
.L_2981:
        /*45a0*/ 	.word	index@($_ZN7cutlass13device_kernelIN5flash19enable_sm80_to_sm89INS1_16FlashAttnBwdSm80INS1_25CollectiveMainloopBwdSm80ILi2ELi2EN4cute5tupleIJNS5_1CILi128EEES8_NS7_ILi64EEEEEENS_6half_tEfNS_4arch4Sm80ELb1ELb0ELb1ELb0ELb1ELb0ELb0ELb0ELi2ELi4ELi4ELi4ELb0EEENS1_21CollectiveEpilogueBwdISA_SB_SD_Li256ELb0ELb0ELi2EEENS1_25SingleTileBwdLPTSchedulerILb0ELi128ELb1EEEEEEEEEvNT_6ParamsE$_ZN4cute3eso3ESOILb1ELb0EJNS_6LayoutINS_5tupleIJNS3_IJNS_1CILi8EEENS4_ILi1EEEEEENS3_IJNS4_ILi2EEEEEEEEENS3_IJNS3_IJS6_NS4_ILi0EEEEEENS3_IJNS4_ILi64EEEEEEEEEEENS_10ViewEngineIPN7cutlass6half_tEEEEEC2ERKSG_RKSL_)
        /*45a4*/ 	.word	0x00000000


	//----- nvinfo : EIATTR_FRAME_SIZE
	.align		4
.L_2982:
        /*45a8*/ 	.byte	0x04, 0x11
        /*45aa*/ 	.short	(.L_2984 - .L_2983)
	.align		4
.L_2983:
        /*45ac*/ 	.word	index@($_ZN7cutlass13device_kernelIN5flash19enable_sm80_to_sm89INS1_16FlashAttnBwdSm80INS1_25CollectiveMainloopBwdSm80ILi2ELi2EN4cute5tupleIJNS5_1CILi128EEES8_NS7_ILi64EEEEEENS_6half_tEfNS_4arch4Sm80ELb1ELb0ELb1ELb0ELb1ELb0ELb0ELb0ELi2ELi4ELi4ELi4ELb0EEENS1_21CollectiveEpilogueBwdISA_SB_SD_Li256ELb0ELb0ELi2EEENS1_25SingleTileBwdLPTSchedulerILb0ELi128ELb1EEEEEEEEEvNT_6ParamsE$_ZN4cute3eso3ESOILb1ELb0EJNS_6LayoutINS_5tupleIJNS3_IJNS_1CILi8EEENS4_ILi1EEEEEENS3_IJNS4_ILi2EEEEEEEEENS3_IJNS3_IJS6_NS4_ILi0EEEEEENS3_IJNS4_ILi4096EEEEEEEEEEENS_10ViewEngineINS_8smem_ptrIPN7cutlass6half_tEEEEEEEC2ERKSG_RKSN_)
        /*45b0*/ 	.word	0x00000000


	//----- nvinfo : EIATTR_FRAME_SIZE
	.align		4
.L_2984:
        /*45b4*/ 	.byte	0x04, 0x11
        /*45b6*/ 	.short	(.L_2986 - .L_2985)
	.align		4
.L_2985:
        /*45b8*/ 	.word	index@($_ZN7cutlass13device_kernelIN5flash19enable_sm80_to_sm89INS1_16FlashAttnBwdSm80INS1_25CollectiveMainloopBwdSm80ILi2ELi2EN4cute5tupleIJNS5_1CILi128EEES8_NS7_ILi64EEEEEENS_6half_tEfNS_4arch4Sm80ELb1ELb0ELb1ELb0ELb1ELb0ELb0ELb0ELi2ELi4ELi4ELi4ELb0EEENS1_21CollectiveEpilogueBwdISA_SB_SD_Li256ELb0ELb0ELi2EEENS1_25SingleTileBwdLPTSchedulerILb0ELi128ELb1EEEEEEEEEvNT_6ParamsE$_ZN4cute3eso3ESOILb1ELb0EJNS_6LayoutINS_5tupleIJNS3_IJNS_1CILi8EEENS4_ILi1EEEEEEEEENS3_IJNS3_IJS6_NS4_ILi0EEEEEEEEEEEiEEC2ERKSC_RKi)
        /*45bc*/ 	.word	0x00000000


	//----- nvinfo : EIATTR_FRAME_SIZE
	.align		4
.L_2986:
        /*45c0*/ 	.byte	0x04, 0x11
        /*45c2*/ 	.short	(.L_2988 - .L_2987)
	.align		4
.L_2987:
        /*45c4*/ 	.word	index@($_ZN7cutlass13device_kernelIN5flash19enable_sm80_to_sm89INS1_16FlashAttnBwdSm80INS1_25CollectiveMainloopBwdSm80ILi2ELi2EN4cute5tupleIJNS5_1CILi128EEES8_NS7_ILi64EEEEEENS_6half_tEfNS_4arch4Sm80ELb1ELb0ELb1ELb0ELb1ELb0ELb0ELb0ELi2ELi4ELi4ELi4ELb0EEENS1_21CollectiveEpilogueBwdISA_SB_SD_Li256ELb0ELb0ELi2EEENS1_25SingleTileBwdLPTSchedulerILb0ELi128ELb1EEEEEEEEEvNT_6ParamsE$_ZN4cute3eso3ESOILb1ELb0EJNS_6LayoutINS_5tupleIJNS3_IJNS_1CILi8EEENS4_ILi1EEEEEEEEENS3_IJNS3_IJS6_NS4_ILi0EEEEEEEEEEENS_10ViewEngineIPN7cutlass6half_tEEEEEC2ERKSC_RKSH_)
        /*45c8*/ 	.word	0x00000000


	//----- nvinfo : EIATTR_FRAME_SIZE
	.align		4
.L_2988:
        /*45cc*/ 	.byte	0x04, 0x11
        /*45ce*/ 	.short	(.L_2990 - .L_2989)
	.align		4
.L_2989:
        /*45d0*/ 	.word	index@($_ZN7cutlass13device_kernelIN5flash19enable_sm80_to_sm89INS1_16FlashAttnBwdSm80INS1_25CollectiveMainloopBwdSm80ILi2ELi2EN4cute5tupleIJNS5_1CILi128EEES8_NS7_ILi64EEEEEENS_6half_tEfNS_4arch4Sm80ELb1ELb0ELb1ELb0ELb1ELb0ELb0ELb0ELi2ELi4ELi4ELi4ELb0EEENS1_21CollectiveEpilogueBwdISA_SB_SD_Li256ELb0ELb0ELi2EEENS1_25SingleTileBwdLPTSchedulerILb0ELi128ELb1EEEEEEEEEvNT_6ParamsE$_ZN4cute3eso3ESOILb1ELb0EJNS_6LayoutINS_5tupleIJNS3_IJNS_1CILi8EEENS4_ILi1EEEEEEEEENS3_IJNS3_IJS6_NS4_ILi0EEEEEEEEEEENS_10ViewEngineINS_8smem_ptrIPN7cutlass6half_tEEEEEEEC2ERKSC_RKSJ_)
        /*45d4*/ 	.word	0x00000000


	//----- nvinfo : EIATTR_FRAME_SIZE
	.align		4
.L_2990:
        /*45d8*/ 	.byte	0x04, 0x11
        /*45da*/ 	.short	(.L_2992 - .L_2991)
	.align		4
.L_2991:
        /*45dc*/ 	.word	index@($_ZN7cutlass13device_kernelIN5flash19enable_sm80_to_sm89INS1_16FlashAttnBwdSm80INS1_25CollectiveMainloopBwdSm80ILi2ELi2EN4cute5tupleIJNS5_1CILi128EEES8_NS7_ILi64EEEEEENS_6half_tEfNS_4arch4Sm80ELb1ELb0ELb1ELb0ELb1ELb0ELb0ELb0ELi2ELi4ELi4ELi4ELb0EEENS1_21CollectiveEpilogueBwdISA_SB_SD_Li256ELb0ELb0ELi2EEENS1_25SingleTileBwdLPTSchedulerILb0ELi128ELb1EEEEEEEEEvNT_6ParamsE$_ZN4cute3eso3ESOILb1ELb0EJNS_6LayoutINS_5tupleIJNS3_IJNS_1CILi4EEENS4_ILi1EEEEEEEEENS3_IJNS3_IJS6_NS4_ILi0EEEEEEEEEEENS_10ViewEngineIPjEEEEC2ERKSC_RKSF_)
        /*45e0*/ 	.word	0x00000000


	//----- nvinfo : EIATTR_FRAME_SIZE
	.align		4
.L_2992:
        /*45e4*/ 	.byte	0x04, 0x11
        /*45e6*/ 	.short	(.L_2994 - .L_2993)
	.align		4
.L_2993:
        /*45e8*/ 	.word	index@($_ZN7cutlass13device_kernelIN5flash19enable_sm80_to_sm89INS1_16FlashAttnBwdSm80INS1_25CollectiveMainloopBwdSm80ILi2ELi2EN4cute5tupleIJNS5_1CILi128EEES8_NS7_ILi64EEEEEENS_6half_tEfNS_4arch4Sm80ELb1ELb0ELb1ELb0ELb1ELb0ELb0ELb0ELi2ELi4ELi4ELi4ELb0EEENS1_21CollectiveEpilogueBwdISA_SB_SD_Li256ELb0ELb0ELi2EEENS1_25SingleTileBwdLPTSchedulerILb0ELi128ELb1EEEEEEEEEvNT_6ParamsE$_ZN4cute3eso3ESOILb1ELb0EJNS_6LayoutINS_5tupleIJNS3_IJNS_1CILi2EEES5_S5_EEES5_EEENS3_IJNS3_IJNS4_ILi1EEES5_NS4_ILi4EEEEEENS4_ILi8EEEEEEEEiEEC2ERKSD_RKi)
        /*45ec*/ 	.word	0x00000000


	//----- nvinfo : EIATTR_FRAME_SIZE
	.align		4
.L_2994:
        /*45f0*/ 	.byte	0x04, 0x11
        /*45f2*/ 	.short	(.L_2996 - .L_2995)
	.align		4
.L_2995:
        /*45f4*/ 	.word	index@($_ZN7cutlass13device_kernelIN5flash19enable_sm80_to_sm89INS1_16FlashAttnBwdSm80INS1_25CollectiveMainloopBwdSm80ILi2ELi2EN4cute5tupleIJNS5_1CILi128EEES8_NS7_ILi64EEEEEENS_6half_tEfNS_4arch4Sm80ELb1ELb0ELb1ELb0ELb1ELb0ELb0ELb0ELi2ELi4ELi4ELi4ELb0EEENS1_21CollectiveEpilogueBwdISA_SB_SD_Li256ELb0ELb0ELi2EEENS1_25SingleTileBwdLPTSchedulerILb0ELi128ELb1EEEEEEEEEvNT_6ParamsE$_ZN4cute3eso3ESOILb1ELb0EJNS_6LayoutINS_5tupleIJNS3_IJNS_1CILi2EEES5_S5_EEES5_EEENS3_IJNS3_IJNS4_ILi1EEES5_NS4_ILi4EEEEEENS4_ILi8EEEEEEEENS_10ViewEngineIPN7cutlass6half_tEEEEEC2ERKSD_RKSI_)
        /*45f8*/ 	.word	0x00000000


	//----- nvinfo : EIATTR_FRAME_SIZE
	.align		4
.L_2996:
        /*45fc*/ 	.byte	0x04, 0x11
        /*45fe*/ 	.short	(.L_2998 - .L_2997)
	.align		4
.L_2997:
        /*4600*/ 	.word	index@($_ZN7cutlass13device_kernelIN5flash19enable_sm80_to_sm89INS1_16FlashAttnBwdSm80INS1_25CollectiveMainloopBwdSm80ILi2ELi2EN4cute5tupleIJNS5_1CILi128EEES8_NS7_ILi64EEEEEENS_6half_tEfNS_4arch4Sm80ELb1ELb0ELb1ELb0ELb1ELb0ELb0ELb0ELi2ELi4ELi4ELi4ELb0EEENS1_21CollectiveEpilogueBwdISA_SB_SD_Li256ELb0ELb0ELi2EEENS1_25SingleTileBwdLPTSchedulerILb0ELi128ELb1EEEEEEEEEvNT_6ParamsE$_ZN4cute3eso3ESOILb1ELb0EJNS_6LayoutINS_5tupleIJNS3_IJNS_1CILi2EEES5_S5_EEES5_EEENS3_IJNS3_IJNS4_ILi1EEES5_NS4_ILi4EEEEEENS4_ILi64EEEEEEEEiEEC2ERKSD_RKi)
        /*4604*/ 	.word	0x00000000


	//----- nvinfo : EIATTR_FRAME_SIZE
	.align		4
.L_2998:
        /*4608*/ 	.byte	0x04, 0x11
        /*460a*/ 	.short	(.L_3000 - .L_2999)
	.align		4
.L_2999:
        /*460c*/ 	.word	index@($_ZN7cutlass13device_kernelIN5flash19enable_sm80_to_sm89INS1_16FlashAttnBwdSm80INS1_25CollectiveMainloopBwdSm80ILi2ELi2EN4cute5tupleIJNS5_1CILi128EEES8_NS7_ILi64EEEEEENS_6half_tEfNS_4arch4Sm80ELb1ELb0ELb1ELb0ELb1ELb0ELb0ELb0ELi2ELi4ELi4ELi4ELb0EEENS1_21CollectiveEpilogueBwdISA_SB_SD_Li256ELb0ELb0ELi2EEENS1_25SingleTileBwdLPTSchedulerILb0ELi128ELb1EEEEEEEEEvNT_6ParamsE$_ZN4cute3eso3ESOILb1ELb0EJNS_6LayoutINS_5tupleIJNS3_IJNS_1CILi2EEES5_S5_EEES5_EEENS3_IJNS3_IJNS4_ILi1EEES5_NS4_ILi4EEEEEENS4_ILi64EEEEEEEENS_10ViewEngineIPN7cutlass6half_tEEEEEC2ERKSD_RKSI_)
        /*4610*/ 	.word	0x00000000


	//----- nvinfo : EIATTR_FRAME_SIZE
	.align		4
.L_3000:
        /*4614*/ 	.byte	0x04, 0x11
        /*4616*/ 	.short	(.L_3002 - .L_3001)
	.align		4
.L_3001:
        /*4618*/ 	.word	index@($_ZN7cutlass13device_kernelIN5flash19enable_sm80_to_sm89INS1_16FlashAttnBwdSm80INS1_25CollectiveMainloopBwdSm80ILi2ELi2EN4cute5tupleIJNS5_1CILi128EEES8_NS7_ILi64EEEEEENS_6half_tEfNS_4arch4Sm80ELb1ELb0ELb1ELb0ELb1ELb0ELb0ELb0ELi2ELi4ELi4ELi4ELb0EEENS1_21CollectiveEpilogueBwdISA_SB_SD_Li256ELb0ELb0ELi2EEENS1_25SingleTileBwdLPTSchedulerILb0ELi128ELb1EEEEEEEEEvNT_6ParamsE$_ZN4cute3eso3ESOILb1ELb0EJNS_6LayoutINS_5tupleIJNS3_IJNS_1CILi2EEES5_S5_EEEEEENS3_IJNS3_IJNS4_ILi1EEES5_NS4_ILi4EEEEEEEEEEEiEEC2ERKSC_RKi)
        /*461c*/ 	.word	0x00000000


	//----- nvinfo : EIATTR_FRAME_SIZE
	.align		4
.L_3002:
        /*4620*/ 	.byte	0x04, 0x11
        /*4622*/ 	.short	(.L_3004 - .L_3003)
	.align		4
.L_3003:
        /*4624*/ 	.word	index@($_ZN7cutlass13device_kernelIN5flash19enable_sm80_to_sm89INS1_16FlashAttnBwdSm80INS1_25CollectiveMainloopBwdSm80ILi2ELi2EN4cute5tupleIJNS5_1CILi128EEES8_NS7_ILi64EEEEEENS_6half_tEfNS_4arch4Sm80ELb1ELb0ELb1ELb0ELb1ELb0ELb0ELb0ELi2ELi4ELi4ELi4ELb0EEENS1_21CollectiveEpilogueBwdISA_SB_SD_Li256ELb0ELb0ELi2EEENS1_25SingleTileBwdLPTSchedulerILb0ELi128ELb1EEEEEEEEEvNT_6ParamsE$_ZN4cute3eso3ESOILb1ELb0EJNS_6LayoutINS_5tupleIJNS3_IJNS_1CILi2EEES5_S5_EEEEEENS3_IJNS3_IJNS4_ILi1EEES5_NS4_ILi4EEEEEEEEEEENS_10ViewEngineIPN7cutlass6half_tEEEEEC2ERKSC_RKSH_)
        /*4628*/ 	.word	0x00000000


	//----- nvinfo : EIATTR_FRAME_SIZE
	.align		4
.L_3004:
        /*462c*/ 	.byte	0x04, 0x11
        /*462e*/ 	.short	(.L_3006 - .L_3005)
	.align		4
.L_3005:
        /*4630*/ 	.word	index@($_ZN7cutlass13device_kernelIN5flash19enable_sm80_to_sm89INS1_16FlashAttnBwdSm80INS1_25CollectiveMainloopBwdSm80ILi2ELi2EN4cute5tupleIJNS5_1CILi128EEES8_NS7_ILi64EEEEEENS_6half_tEfNS_4arch4Sm80ELb1ELb0ELb1ELb0ELb1ELb0ELb0ELb0ELi2ELi4ELi4ELi4ELb0EEENS1_21CollectiveEpilogueBwdISA_SB_SD_Li256ELb0ELb0ELi2EEENS1_25SingleTileBwdLPTSchedulerILb0ELi128ELb1EEEEEEEEEvNT_6ParamsE$_ZN4cute3eso3ESOILb1ELb0EJNS_6LayoutINS_5tupleIJNS3_IJNS_1CILi2EEES5_EEES6_EEENS3_IJNS3_IJNS4_ILi1EEES5_EEENS3_IJNS4_ILi32EEENS4_ILi64EEEEEEEEEEEiEEC2ERKSE_RKi)
        /*4634*/ 	.word	0x00000000


	//----- nvinfo : EIATTR_FRAME_SIZE
	.align		4
.L_3006:
        /*4638*/ 	.byte	0x04, 0x11
        /*463a*/ 	.short	(.L_3008 - .L_3007)
	.align		4
.L_3007:
        /*463c*/ 	.word	index@($_ZN7cutlass13device_kernelIN5flash19enable_sm80_to_sm89INS1_16FlashAttnBwdSm80INS1_25CollectiveMainloopBwdSm80ILi2ELi2EN4cute5tupleIJNS5_1CILi128EEES8_NS7_ILi64EEEEEENS_6half_tEfNS_4arch4Sm80ELb1ELb0ELb1ELb0ELb1ELb0ELb0ELb0ELi2ELi4ELi4ELi4ELb0EEENS1_21CollectiveEpilogueBwdISA_SB_SD_Li256ELb0ELb0ELi2EEENS1_25SingleTileBwdLPTSchedulerILb0ELi128ELb1EEEEEEEEEvNT_6ParamsE$_ZN4cute3eso3ESOILb1ELb0EJNS_6LayoutINS_5tupleIJNS3_IJNS_1CILi2EEES5_EEES6_EEENS3_IJNS3_IJNS4_ILi1EEES5_EEENS3_IJNS4_ILi32EEENS4_ILi64EEEEEEEEEEENS_10ViewEngineIPN7cutlass6half_tEEEEEC2ERKSE_RKSJ_)
        /*4640*/ 	.word	0x00000000


	//----- nvinfo : EIATTR_FRAME_SIZE
	.align		4
.L_3008:
        /*4644*/ 	.byte	0x04, 0x11
        /*4646*/ 	.short	(.L_3010 - .L_3009)
	.align		4
.L_3009:
        /*4648*/ 	.word	index@($_ZN7cutlass13device_kernelIN5flash19enable_sm80_to_sm89INS1_16FlashAttnBwdSm80INS1_25CollectiveMainloopBwdSm80ILi2ELi2EN4cute5tupleIJNS5_1CILi128EEES8_NS7_ILi64EEEEEENS_6half_tEfNS_4arch4Sm80ELb1ELb0ELb1ELb0ELb1ELb0ELb0ELb0ELi2ELi4ELi4ELi4ELb0EEENS1_21CollectiveEpilogueBwdISA_SB_SD_Li256ELb0ELb0ELi2EEENS1_25SingleTileBwdLPTSchedulerILb0ELi128ELb1EEEEEEEEEvNT_6ParamsE$_ZN4cute3eso3ESOILb1ELb0EJNS_6LayoutINS_5tupleIJNS3_IJNS_1CILi2EEES5_EEENS4_ILi8EEEEEENS3_IJNS3_IJNS4_ILi1EEES5_EEENS4_ILi4EEEEEEEEiEEC2ERKSD_RKi)
        /*464c*/ 	.word	0x00000000


	//----- nvinfo : EIATTR_FRAME_SIZE
	.align		4
.L_3010:
        /*4650*/ 	.byte	0x04, 0x11
        /*4652*/ 	.short	(.L_3012 - .L_3011)
	.align		4
.L_3011:
        /*4654*/ 	.word	index@($_ZN7cutlass13device_kernelIN5flash19enable_sm80_to_sm89INS1_16FlashAttnBwdSm80INS1_25CollectiveMainloopBwdSm80ILi2ELi2EN4cute5tupleIJNS5_1CILi128EEES8_NS7_ILi64EEEEEENS_6half_tEfNS_4arch4Sm80ELb1ELb0ELb1ELb0ELb1ELb0ELb0ELb0ELi2ELi4ELi4ELi4ELb0EEENS1_21CollectiveEpilogueBwdISA_SB_SD_Li256ELb0ELb0ELi2EEENS1_25SingleTileBwdLPTSchedulerILb0ELi128ELb1EEEEEEEEEvNT_6ParamsE$_ZN4cute3eso3ESOILb1ELb0EJNS_6LayoutINS_5tupleIJNS3_IJNS_1CILi2EEES5_EEENS4_ILi8EEEEEENS3_IJNS3_IJNS4_ILi1EEES5_EEENS4_ILi4EEEEEEEENS_10ViewEngineIPN7cutlass6half_tEEEEEC2ERKSD_RKSI_)
        /*4658*/ 	.word	0x00000000


	//----- nvinfo : EIATTR_FRAME_SIZE
	.align		4
.L_3012:
        /*465c*/ 	.byte	0x04, 0x11
        /*465e*/ 	.short	(.L_3014 - .L_3013)
	.align		4
.L_3013:
        /*4660*/ 	.word	index@($_ZN7cutlass13device_kernelIN5flash19enable_sm80_to_sm89INS1_16FlashAttnBwdSm80INS1_25CollectiveMainloopBwdSm80ILi2ELi2EN4cute5tupleIJNS5_1CILi128EEES8_NS7_ILi64EEEEEENS_6half_tEfNS_4arch4Sm80ELb1ELb0ELb1ELb0ELb1ELb0ELb0ELb0ELi2ELi4ELi4ELi4ELb0EEENS1_21CollectiveEpilogueBwdISA_SB_SD_Li256ELb0ELb0ELi2EEENS1_25SingleTileBwdLPTSchedulerILb0ELi128ELb1EEEEEEEEEvNT_6ParamsE$_ZN4cute3eso3ESOILb1ELb0EJNS_6LayoutINS_5tupleIJNS3_IJNS_1CILi2EEES5_EEENS3_IJS5_NS4_ILi8EEEEEEEEENS3_IJNS3_IJS5_NS4_ILi4EEEEEENS3_IJNS4_ILi1EEES7_EEEEEEEENS_10ViewEngineIPfEEEEC2ERKSF_RKSI_)
        /*4664*/ 	.word	0x00000000


	//----- nvinfo : EIATTR_FRAME_SIZE
	.align		4
.L_3014:
        /*4668*/ 	.byte	0x04, 0x11
        /*466a*/ 	.short	(.L_3016 - .L_3015)
	.align		4
.L_3015:
        /*466c*/ 	.word	index@($_ZN7cutlass13device_kernelIN5flash19enable_sm80_to_sm89INS1_16FlashAttnBwdSm80INS1_25CollectiveMainloopBwdSm80ILi2ELi2EN4cute5tupleIJNS5_1CILi128EEES8_NS7_ILi64EEEEEENS_6half_tEfNS_4arch4Sm80ELb1ELb0ELb1ELb0ELb1ELb0ELb0ELb0ELi2ELi4ELi4ELi4ELb0EEENS1_21CollectiveEpilogueBwdISA_SB_SD_Li256ELb0ELb0ELi2EEENS1_25SingleTileBwdLPTSchedulerILb0ELi128ELb1EEEEEEEEEvNT_6ParamsE$_ZN4cute3eso3ESOILb1ELb0EJNS_6LayoutINS_5tupleIJNS3_IJNS_1CILi2EEES5_EEEEEENS3_IJNS3_IJNS4_ILi8EEENS4_ILi64EEEEEEEEEEEiEEC2ERKSC_RKi)
        /*4670*/ 	.word	0x00000000


	//----- nvinfo : EIATTR_FRAME_SIZE
	.align		4
.L_3016:
        /*4674*/ 	.byte	0x04, 0x11
        /*4676*/ 	.short	(.L_3018 - .L_3017)
	.align		4
.L_3017:
        /*4678*/ 	.word	index@($_ZN7cutlass13device_kernelIN5flash19enable_sm80_to_sm89INS1_16FlashAttnBwdSm80INS1_25CollectiveMainloopBwdSm80ILi2ELi2EN4cute5tupleIJNS5_1CILi128EEES8_NS7_ILi64EEEEEENS_6half_tEfNS_4arch4Sm80ELb1ELb0ELb1ELb0ELb1ELb0ELb0ELb0ELi2ELi4ELi4ELi4ELb0EEENS1_21CollectiveEpilogueBwdISA_SB_SD_Li256ELb0ELb0ELi2EEENS1_25SingleTileBwdLPTSchedulerILb0ELi128ELb1EEEEEEEEEvNT_6ParamsE$_ZN4cute3eso3ESOILb1ELb0EJNS_6LayoutINS_5tupleIJNS3_IJNS_1CILi2EEES5_EEEEEENS3_IJNS3_IJNS4_ILi8EEENS4_ILi64EEEEEEEEEEENS_10ViewEngineINS_8smem_ptrIPfEEEEEEC2ERKSC_RKSH_)
        /*467c*/ 	.word	0x00000000


	//----- nvinfo : EIATTR_FRAME_SIZE
	.align		4
.L_3018:
        /*4680*/ 	.byte	0x04, 0x11
        /*4682*/ 	.short	(.L_3020 - .L_3019)
	.align		4
.L_3019:
        /*4684*/ 	.word	index@($_ZN7cutlass13device_kernelIN5flash19enable_sm80_to_sm89INS1_16FlashAttnBwdSm80INS1_25CollectiveMainloopBwdSm80ILi2ELi2EN4cute5tupleIJNS5_1CILi128EEES8_NS7_ILi64EEEEEENS_6half_tEfNS_4arch4Sm80ELb1ELb0ELb1ELb0ELb1ELb0ELb0ELb0ELi2ELi4ELi4ELi4ELb0EEENS1_21CollectiveEpilogueBwdISA_SB_SD_Li256ELb0ELb0ELi2EEENS1_25SingleTileBwdLPTSchedulerILb0ELi128ELb1EEEEEEEEEvNT_6ParamsE$_ZN4cute3eso3ESOILb1ELb0EJNS_6LayoutINS_5tupleIJNS3_IJNS_1CILi2EEES5_EEEEEENS3_IJNS3_IJNS4_ILi1EEES5_EEEEEEEEiEEC2ERKSB_RKi)
        /*4688*/ 	.word	0x00000000


	//----- nvinfo : EIATTR_FRAME_SIZE
	.align		4
.L_3020:
        /*468c*/ 	.byte	0x04, 0x11
        /*468e*/ 	.short	(.L_3022 - .L_3021)
	.align		4
.L_3021:
        /*4690*/ 	.word	index@($_ZN7cutlass13device_kernelIN5flash19enable_sm80_to_sm89INS1_16FlashAttnBwdSm80INS1_25CollectiveMainloopBwdSm80ILi2ELi2EN4cute5tupleIJNS5_1CILi128EEES8_NS7_ILi64EEEEEENS_6half_tEfNS_4arch4Sm80ELb1ELb0ELb1ELb0ELb1ELb0ELb0ELb0ELi2ELi4ELi4ELi4ELb0EEENS1_21CollectiveEpilogueBwdISA_SB_SD_Li256ELb0ELb0ELi2EEENS1_25SingleTileBwdLPTSchedulerILb0ELi128ELb1EEEEEEEEEvNT_6ParamsE$_ZN4cute3eso3ESOILb1ELb0EJNS_6LayoutINS_5tupleIJNS3_IJNS_1CILi2EEES5_EEEEEENS3_IJNS3_IJNS4_ILi1EEES5_EEEEEEEENS_10ViewEngineIPfEEEEC2ERKSB_RKSE_)
        /*4694*/ 	.word	0x00000000


	//----- nvinfo : EIATTR_FRAME_SIZE
	.align		4
.L_3022:
        /*4698*/ 	.byte	0x04, 0x11
        /*469a*/ 	.short	(.L_3024 - .L_3023)
	.align		4
.L_3023:
        /*469c*/ 	.word	index@($_ZN7cutlass13device_kernelIN5flash19enable_sm80_to_sm89INS1_16FlashAttnBwdSm80INS1_25CollectiveMainloopBwdSm80ILi2ELi2EN4cute5tupleIJNS5_1CILi128EEES8_NS7_ILi64EEEEEENS_6half_tEfNS_4arch4Sm80ELb1ELb0ELb1ELb0ELb1ELb0ELb0ELb0ELi2ELi4ELi4ELi4ELb0EEENS1_21CollectiveEpilogueBwdISA_SB_SD_Li256ELb0ELb0ELi2EEENS1_25SingleTileBwdLPTSchedulerILb0ELi128ELb1EEEEEEEEEvNT_6ParamsE$_ZN4cute3eso3ESOILb1ELb0EJNS_6LayoutINS_5tupleIJNS3_IJNS_1CILi2EEES5_EEEEEENS3_IJNS3_IJNS4_ILi1EEES5_EEEEEEEENS_10ViewEngineIPN7cutlass6half_tEEEEEC2ERKSB_RKSG_)
        /*46a0*/ 	.word	0x00000000


	//----- nvinfo : EIATTR_FRAME_SIZE
	.align		4
.L_3024:
        /*46a4*/ 	.byte	0x04, 0x11
        /*46a6*/ 	.short	(.L_3026 - .L_3025)
	.align		4
.L_3025:
        /*46a8*/ 	.word	index@($_ZN7cutlass13device_kernelIN5flash19enable_sm80_to_sm89INS1_16FlashAttnBwdSm80INS1_25CollectiveMainloopBwdSm80ILi2ELi2EN4cute5tupleIJNS5_1CILi128EEES8_NS7_ILi64EEEEEENS_6half_tEfNS_4arch4Sm80ELb1ELb0ELb1ELb0ELb1ELb0ELb0ELb0ELi2ELi4ELi4ELi4ELb0EEENS1_21CollectiveEpilogueBwdISA_SB_SD_Li256ELb0ELb0ELi2EEENS1_25SingleTileBwdLPTSchedulerILb0ELi128ELb1EEEEEEEEEvNT_6ParamsE$_ZN4cute3eso3ESOILb1ELb0EJNS_6LayoutINS_5tupleIJNS3_IJNS_1CILi2EEES5_EEEEEENS3_IJNS3_IJNS4_ILi1EEES5_EEEEEEEENS_10ViewEngineIPKfEEEEC2ERKSB_RKSF_)
        /*46ac*/ 	.word	0x00000000


	//----- nvinfo : EIATTR_FRAME_SIZE
	.align		4
.L_3026:
        /*46b0*/ 	.byte	0x04, 0x11
        /*46b2*/ 	.short	(.L_3028 - .L_3027)
	.align		4
.L_3027:
        /*46b4*/ 	.word	index@($_ZN7cutlass13device_kernelIN5flash19enable_sm80_to_sm89INS1_16FlashAttnBwdSm80INS1_25CollectiveMainloopBwdSm80ILi2ELi2EN4cute5tupleIJNS5_1CILi128EEES8_NS7_ILi64EEEEEENS_6half_tEfNS_4arch4Sm80ELb1ELb0ELb1ELb0ELb1ELb0ELb0ELb0ELi2ELi4ELi4ELi4ELb0EEENS1_21CollectiveEpilogueBwdISA_SB_SD_Li256ELb0ELb0ELi2EEENS1_25SingleTileBwdLPTSchedulerILb0ELi128ELb1EEEEEEEEEvNT_6ParamsE$_ZN4cute3eso3ESOILb1ELb0EJNS_6LayoutINS_5tupleIJNS3_IJNS_1CILi1EEES5_EEEEEENS3_IJNS3_IJS5_NS4_ILi0EEEEEEEEEEENS_10ViewEngineINS_8smem_ptrIPN7cutlass9uint128_tEEEEEEEC2ERKSB_RKSI_)
        /*46b8*/ 	.word	0x00000000


	//----- nvinfo : EIATTR_FRAME_SIZE
	.align		4
.L_3028:
        /*46bc*/ 	.byte	0x04, 0x11
        /*46be*/ 	.short	(.L_3030 - .L_3029)
	.align		4
.L_3029:
        /*46c0*/ 	.word	index@($_ZN7cutlass13device_kernelIN5flash19enable_sm80_to_sm89INS1_16FlashAttnBwdSm80INS1_25CollectiveMainloopBwdSm80ILi2ELi2EN4cute5tupleIJNS5_1CILi128EEES8_NS7_ILi64EEEEEENS_6half_tEfNS_4arch4Sm80ELb1ELb0ELb1ELb0ELb1ELb0ELb0ELb0ELi2ELi4ELi4ELi4ELb0EEENS1_21CollectiveEpilogueBwdISA_SB_SD_Li256ELb0ELb0ELi2EEENS1_25SingleTileBwdLPTSchedulerILb0ELi128ELb1EEEEEEEEEvNT_6ParamsE$_ZN4cute3eso3ESOILb1ELb0EJNS_6LayoutINS_5tupleIJNS3_IJNS_1CILi1EEENS4_ILi2EEES6_EEEEEENS3_IJNS3_IJS5_S5_S6_EEEEEEEENS_10ViewEngineIPjEEEEC2ERKSB_RKSE_)
        /*46c4*/ 	.word	0x00000000


	//----- nvinfo : EIATTR_FRAME_SIZE
	.align		4
.L_3030:
        /*46c8*/ 	.byte	0x04, 0x11
        /*46ca*/ 	.short	(.L_3032 - .L_3031)
	.align		4
.L_3031:
        /*46cc*/ 	.word	index@($_ZN7cutlass13device_kernelIN5flash19enable_sm80_to_sm89INS1_16FlashAttnBwdSm80INS1_25CollectiveMainloopBwdSm80ILi2ELi2EN4cute5tupleIJNS5_1CILi128EEES8_NS7_ILi64EEEEEENS_6half_tEfNS_4arch4Sm80ELb1ELb0ELb1ELb0ELb1ELb0ELb0ELb0ELi2ELi4ELi4ELi4ELb0EEENS1_21CollectiveEpilogueBwdISA_SB_SD_Li256ELb0ELb0ELi2EEENS1_25SingleTileBwdLPTSchedulerILb0ELi128ELb1EEEEEEEEEvNT_6ParamsE$_ZN4cute3eso3ESOILb1ELb0EJNS_6LayoutINS_5tupleIJNS3_IJNS_1CILi1EEENS4_ILi2EEEEEES6_NS4_ILi8EEEEEENS3_IJNS3_IJS5_S5_EEES6_NS4_ILi4EEEEEEEENS_10ViewEngineIPN7cutlass5ArrayINSF_6half_tELi2ELb0EEEEEEEC2ERKSD_RKSK_)
        /*46d0*/ 	.word	0x00000000


	//----- nvinfo : EIATTR_FRAME_SIZE
	.align		4
.L_3032:
        /*46d4*/ 	.byte	0x04, 0x11
        /*46d6*/ 	.short	(.L_3034 - .L_3033)
	.align		4
.L_3033:
        /*46d8*/ 	.word	index@($_ZN7cutlass13device_kernelIN5flash19enable_sm80_to_sm89INS1_16FlashAttnBwdSm80INS1_25CollectiveMainloopBwdSm80ILi2ELi2EN4cute5tupleIJNS5_1CILi128EEES8_NS7_ILi64EEEEEENS_6half_tEfNS_4arch4Sm80ELb1ELb0ELb1ELb0ELb1ELb0ELb0ELb0ELi2ELi4ELi4ELi4ELb0EEENS1_21CollectiveEpilogueBwdISA_SB_SD_Li256ELb0ELb0ELi2EEENS1_25SingleTileBwdLPTSchedulerILb0ELi128ELb1EEEEEEEEEvNT_6ParamsE$_ZN4cute3eso3ESOILb1ELb0EJNS_6LayoutINS_5tupleIJNS3_IJNS_1CILi1EEENS4_ILi2EEEEEES6_NS4_ILi8EEEEEENS3_IJNS3_IJS5_S5_EEES6_NS4_ILi4EEEEEEEENS_10ViewEngineIPKN7cutlass5ArrayIfLi2ELb1EEEEEEEC2ERKSD_RKSK_)
        /*46dc*/ 	.word	0x00000000


	//----- nvinfo : EIATTR_FRAME_SIZE
	.align		4
.L_3034:
        /*46e0*/ 	.byte	0x04, 0x11
        /*46e2*/ 	.short	(.L_3036 - .L_3035)
	.align		4
.L_3035:
        /*46e4*/ 	.word	index@($_ZN7cutlass13device_kernelIN5flash19enable_sm80_to_sm89INS1_16FlashAttnBwdSm80INS1_25CollectiveMainloopBwdSm80ILi2ELi2EN4cute5tupleIJNS5_1CILi128EEES8_NS7_ILi64EEEEEENS_6half_tEfNS_4arch4Sm80ELb1ELb0ELb1ELb0ELb1ELb0ELb0ELb0ELi2ELi4ELi4ELi4ELb0EEENS1_21CollectiveEpilogueBwdISA_SB_SD_Li256ELb0ELb0ELi2EEENS1_25SingleTileBwdLPTSchedulerILb0ELi128ELb1EEEEEEEEEvNT_6ParamsE$_ZN4cute3eso3ESOILb1ELb0EJNS_6LayoutINS_5tupleIJNS3_IJNS_1CILi1EEENS4_ILi2EEEEEEEEENS3_IJNS3_IJS5_S5_EEEEEEEENS_10ViewEngineIPjEEEEC2ERKSB_RKSE_)
        /*46e8*/ 	.word	0x00000000


	//----- nvinfo : EIATTR_FRAME_SIZE
	.align		4
.L_3036:
        /*46ec*/ 	.byte	0x04, 0x11
        /*46ee*/ 	.short	(.L_3038 - .L_3037)
	.align		4
.L_3037:
        /*46f0*/ 	.word	index@($_ZN7cutlass13device_kernelIN5flash19enable_sm80_to_sm89INS1_16FlashAttnBwdSm80INS1_25CollectiveMainloopBwdSm80ILi2ELi2EN4cute5tupleIJNS5_1CILi128EEES8_NS7_ILi64EEEEEENS_6half_tEfNS_4arch4Sm80ELb1ELb0ELb1ELb0ELb1ELb0ELb0ELb0ELi2ELi4ELi4ELi4ELb0EEENS1_21CollectiveEpilogueBwdISA_SB_SD_Li256ELb0ELb0ELi2EEENS1_25SingleTileBwdLPTSchedulerILb0ELi128ELb1EEEEEEEEEvNT_6ParamsE$_ZN4cute3eso3ESOILb1ELb0EJNS_6LayoutINS_5tupleIJNS3_IJNS_1CILi1EEENS3_IJNS4_ILi4EEENS4_ILi2EEEEEEEEES7_S6_EEENS3_IJNS3_IJNS4_ILi0EEENS3_IJS5_NS4_ILi8EEEEEEEEES6_NS4_ILi16EEEEEEEENS_10ViewEngineIPN7cutlass6half_tEEEEEC2ERKSH_RKSM_)
        /*46f4*/ 	.word	0x00000000


	//----- nvinfo : EIATTR_FRAME_SIZE
	.align		4
.L_3038:
        /*46f8*/ 	.byte	0x04, 0x11
        /*46fa*/ 	.short	(.L_3040 - .L_3039)
	.align		4
.L_3039:
        /*46fc*/ 	.word	index@($_ZN7cutlass13device_kernelIN5flash19enable_sm80_to_sm89INS1_16FlashAttnBwdSm80INS1_25CollectiveMainloopBwdSm80ILi2ELi2EN4cute5tupleIJNS5_1CILi128EEES8_NS7_ILi64EEEEEENS_6half_tEfNS_4arch4Sm80ELb1ELb0ELb1ELb0ELb1ELb0ELb0ELb0ELi2ELi4ELi4ELi4ELb0EEENS1_21CollectiveEpilogueBwdISA_SB_SD_Li256ELb0ELb0ELi2EEENS1_25SingleTileBwdLPTSchedulerILb0ELi128ELb1EEEEEEEEEvNT_6ParamsE$_ZN4cute3eso3ESOILb1ELb0EJNS_6LayoutINS_5tupleIJNS3_IJNS_1CILi1EEENS3_IJNS4_ILi2EEES6_EEEEEES6_NS4_ILi4EEEEEENS3_IJNS3_IJNS4_ILi0EEENS3_IJS5_S9_EEEEEES6_NS4_ILi8EEEEEEEENS_10ViewEngineIPjEEEEC2ERKSG_RKSJ_)
        /*4700*/ 	.word	0x00000000


	//----- nvinfo : EIATTR_FRAME_SIZE
	.align		4
.L_3040:
        /*4704*/ 	.byte	0x04, 0x11
        /*4706*/ 	.short	(.L_3042 - .L_3041)
	.align		4
.L_3041:
        /*4708*/ 	.word	index@($_ZN7cutlass13device_kernelIN5flash19enable_sm80_to_sm89INS1_16FlashAttnBwdSm80INS1_25CollectiveMainloopBwdSm80ILi2ELi2EN4cute5tupleIJNS5_1CILi128EEES8_NS7_ILi64EEEEEENS_6half_tEfNS_4arch4Sm80ELb1ELb0ELb1ELb0ELb1ELb0ELb0ELb0ELi2ELi4ELi4ELi4ELb0EEENS1_21CollectiveEpilogueBwdISA_SB_SD_Li256ELb0ELb0ELi2EEENS1_25SingleTileBwdLPTSchedulerILb0ELi128ELb1EEEEEEEEEvNT_6ParamsE$_ZN4cute3eso3ESOILb1ELb0EJNS_6LayoutINS_5tupleIJNS3_IJNS3_IJNS_1CILi8EEENS4_ILi1EEEEEES6_EEENS3_IJNS3_IJS6_S6_EEENS4_ILi4EEEEEEEEENS3_IJNS3_IJNS3_IJS6_NS4_ILi0EEEEEESD_EEENS3_IJNS3_IJSD_SD_EEES5_EEEEEEEENS_10ViewEngineIPN7cutlass6half_tEEEEEC2ERKSJ_RKSO_)
        /*470c*/ 	.word	0x00000000


	//----- nvinfo : EIATTR_FRAME_SIZE
	.align		4
.L_3042:
        /*4710*/ 	.byte	0x04, 0x11
        /*4712*/ 	.short	(.L_3044 - .L_3043)
	.align		4
.L_3043:
        /*4714*/ 	.word	index@($_ZN7cutlass13device_kernelIN5flash19enable_sm80_to_sm89INS1_16FlashAttnBwdSm80INS1_25CollectiveMainloopBwdSm80ILi2ELi2EN4cute5tupleIJNS5_1CILi128EEES8_NS7_ILi64EEEEEENS_6half_tEfNS_4arch4Sm80ELb1ELb0ELb1ELb0ELb1ELb0ELb0ELb0ELi2ELi4ELi4ELi4ELb0EEENS1_21CollectiveEpilogueBwdISA_SB_SD_Li256ELb0ELb0ELi2EEENS1_25SingleTileBwdLPTSchedulerILb0ELi128ELb1EEEEEEEEEvNT_6ParamsE$_ZN4cute3eso3ESOILb1ELb0EJNS_6LayoutINS_5tupleIJNS3_IJNS3_IJNS_1CILi8EEENS4_ILi1EEEEEES6_EEENS3_IJNS3_IJS6_S6_EEENS4_ILi4EEEEEEEEENS3_IJNS3_IJNS3_IJS6_NS4_ILi0EEEEEESD_EEENS3_IJNS3_IJSD_SD_EEENS4_ILi2048EEEEEEEEEEENS_10ViewEngineINS_8smem_ptrIPN7cutlass6half_tEEEEEEEC2ERKSK_RKSR_)
        /*4718*/ 	.word	0x00000000


	//----- nvinfo : EIATTR_FRAME_SIZE
	.align		4
.L_3044:
        /*471c*/ 	.byte	0x04, 0x11
        /*471e*/ 	.short	(.L_3046 - .L_3045)
	.align		4
.L_3045:
        /*4720*/ 	.word	index@($_ZN7cutlass13device_kernelIN5flash19enable_sm80_to_sm89INS1_16FlashAttnBwdSm80INS1_25CollectiveMainloopBwdSm80ILi2ELi2EN4cute5tupleIJNS5_1CILi128EEES8_NS7_ILi64EEEEEENS_6half_tEfNS_4arch4Sm80ELb1ELb0ELb1ELb0ELb1ELb0ELb0ELb0ELi2ELi4ELi4ELi4ELb0EEENS1_21CollectiveEpilogueBwdISA_SB_SD_Li256ELb0ELb0ELi2EEENS1_25SingleTileBwdLPTSchedulerILb0ELi128ELb1EEEEEEEEEvNT_6ParamsE$_ZN4cute3eso3ESOILb1ELb0EJNS_6LayoutINS_5tupleIJNS3_IJNS3_IJNS_1CILi8EEENS4_ILi1EEEEEES6_EEENS3_IJNS3_IJS6_S6_EEENS4_ILi2EEEEEEEEENS3_IJNS3_IJNS3_IJS6_NS4_ILi0EEEEEESD_EEENS3_IJNS3_IJSD_SD_EEES5_EEEEEEEENS_10ViewEngineIPN7cutlass6half_tEEEEEC2ERKSJ_RKSO_)
        /*4724*/ 	.word	0x00000000


	//----- nvinfo : EIATTR_FRAME_SIZE
	.align		4
.L_3046:
        /*4728*/ 	.byte	0x04, 0x11
        /*472a*/ 	.short	(.L_3048 - .L_3047)
	.align		4
.L_3047:
        /*472c*/ 	.word	index@($_ZN7cutlass13device_kernelIN5flash19enable_sm80_to_sm89INS1_16FlashAttnBwdSm80INS1_25CollectiveMainloopBwdSm80ILi2ELi2EN4cute5tupleIJNS5_1CILi128EEES8_NS7_ILi64EEEEEENS_6half_tEfNS_4arch4Sm80ELb1ELb0ELb1ELb0ELb1ELb0ELb0ELb0ELi2ELi4ELi4ELi4ELb0EEENS1_21CollectiveEpilogueBwdISA_SB_SD_Li256ELb0ELb0ELi2EEENS1_25SingleTileBwdLPTSchedulerILb0ELi128ELb1EEEEEEEEEvNT_6ParamsE$_ZN4cute3eso3ESOILb1ELb0EJNS_6LayoutINS_5tupleIJNS3_IJNS3_IJNS_1CILi8EEENS4_ILi1EEEEEES6_EEENS3_IJNS3_IJS6_S6_EEENS4_ILi2EEEEEEEEENS3_IJNS3_IJNS3_IJS6_NS4_ILi0EEEEEESD_EEENS3_IJNS3_IJSD_SD_EEENS4_ILi8192EEEEEEEEEEENS_10ViewEngineINS_8smem_ptrIPN7cutlass6half_tEEEEEEEC2ERKSK_RKSR_)
        /*4730*/ 	.word	0x00000000


	//----- nvinfo : EIATTR_FRAME_SIZE
	.align		4
.L_3048:
        /*4734*/ 	.byte	0x04, 0x11
        /*4736*/ 	.short	(.L_3050 - .L_3049)
	.align		4
.L_3049:
        /*4738*/ 	.word	index@($_ZN7cutlass13device_kernelIN5flash19enable_sm80_to_sm89INS1_16FlashAttnBwdSm80INS1_25CollectiveMainloopBwdSm80ILi2ELi2EN4cute5tupleIJNS5_1CILi128EEES8_NS7_ILi64EEEEEENS_6half_tEfNS_4arch4Sm80ELb1ELb0ELb1ELb0ELb1ELb0ELb0ELb0ELi2ELi4ELi4ELi4ELb0EEENS1_21CollectiveEpilogueBwdISA_SB_SD_Li256ELb0ELb0ELi2EEENS1_25SingleTileBwdLPTSchedulerILb0ELi128ELb1EEEEEEEEEvNT_6ParamsE$_ZN4cute3eso3ESOILb1ELb0EJNS_6LayoutINS_5tupleIJNS3_IJNS3_IJNS_1CILi8EEENS4_ILi1EEEEEES6_EEENS3_IJNS3_IJS6_S6_EEENS4_ILi2EEEEEEEEENS3_IJNS3_IJNS3_IJS6_NS4_ILi0EEEEEESD_EEENS3_IJNS3_IJSD_SD_EEENS4_ILi64EEEEEEEEEEENS_10ViewEngineIPN7cutlass6half_tEEEEEC2ERKSK_RKSP_)
        /*473c*/ 	.word	0x00000000


	//----- nvinfo : EIATTR_FRAME_SIZE
	.align		4
.L_3050:
        /*4740*/ 	.byte	0x04, 0x11
        /*4742*/ 	.short	(.L_3052 - .L_3051)
	.align		4
.L_3051:
        /*4744*/ 	.word	index@($_ZN7cutlass13device_kernelIN5flash19enable_sm80_to_sm89INS1_16FlashAttnBwdSm80INS1_25CollectiveMainloopBwdSm80ILi2ELi2EN4cute5tupleIJNS5_1CILi128EEES8_NS7_ILi64EEEEEENS_6half_tEfNS_4arch4Sm80ELb1ELb0ELb1ELb0ELb1ELb0ELb0ELb0ELi2ELi4ELi4ELi4ELb0EEENS1_21CollectiveEpilogueBwdISA_SB_SD_Li256ELb0ELb0ELi2EEENS1_25SingleTileBwdLPTSchedulerILb0ELi128ELb1EEEEEEEEEvNT_6ParamsE$_ZN4cute3eso3ESOILb1ELb0EJNS_6LayoutINS_5tupleIJNS3_IJNS3_IJNS_1CILi8EEENS4_ILi1EEEEEES6_EEENS3_IJNS3_IJS6_S6_EEENS4_ILi2EEEEEEEEENS3_IJNS3_IJNS3_IJS6_NS4_ILi0EEEEEESD_EEENS3_IJNS3_IJSD_SD_EEENS4_ILi4096EEEEEEEEEEENS_10ViewEngineINS_8smem_ptrIPN7cutlass6half_tEEEEEEEC2ERKSK_RKSR_)
        /*4748*/ 	.word	0x00000000


	//----- nvinfo : EIATTR_FRAME_SIZE
	.align		4
.L_3052:
        /*474c*/ 	.byte	0x04, 0x11
        /*474e*/ 	.short	(.L_3054 - .L_3053)
	.align		4
.L_3053:
        /*4750*/ 	.word	index@($_ZN7cutlass13device_kernelIN5flash19enable_sm80_to_sm89INS1_16FlashAttnBwdSm80INS1_25CollectiveMainloopBwdSm80ILi2ELi2EN4cute5tupleIJNS5_1CILi128EEES8_NS7_ILi64EEEEEENS_6half_tEfNS_4arch4Sm80ELb1ELb0ELb1ELb0ELb1ELb0ELb0ELb0ELi2ELi4ELi4ELi4ELb0EEENS1_21CollectiveEpilogueBwdISA_SB_SD_Li256ELb0ELb0ELi2EEENS1_25SingleTileBwdLPTSchedulerILb0ELi128ELb1EEEEEEEEEvNT_6ParamsE$_ZN4cute3eso3ESOILb1ELb0EJNS_6LayoutINS_5tupleIJNS3_IJNS3_IJNS_1CILi4EEENS4_ILi8EEEEEENS3_IJS5_NS4_ILi2EEEEEEEEENS3_IJNS3_IJS8_S8_EEENS3_IJS8_S6_EEEEEEEEENS3_IJNS3_IJNS3_IJNS_11ScaledBasisIS8_JLi1EEEENSF_INS4_ILi1EEEJLi0EEEEEEENS3_IJNSF_INS4_ILi16EEEJLi0EEEENSF_IS6_JLi1EEEEEEEEEENS3_IJNS3_IJNSF_ISH_JLi1EEEENSF_IS6_JLi0EEEEEEENS3_IJNSF_INS4_ILi64EEEJLi0EEEENSF_ISK_JLi1EEEEEEEEEEEEEEENS_10ViewEngineINS_23ArithmeticTupleIteratorINS_15ArithmeticTupleIJNS4_ILi0EEES12_EEEEEEEEEC2ERKSY_RKS15_)
        /*4754*/ 	.word	0x00000000


	//----- nvinfo : EIATTR_FRAME_SIZE
	.align		4
.L_3054:
        /*4758*/ 	.byte	0x04, 0x11
        /*475a*/ 	.short	(.L_3056 - .L_3055)
	.align		4
.L_3055:
        /*475c*/ 	.word	index@($_ZN7cutlass13device_kernelIN5flash19enable_sm80_to_sm89INS1_16FlashAttnBwdSm80INS1_25CollectiveMainloopBwdSm80ILi2ELi2EN4cute5tupleIJNS5_1CILi128EEES8_NS7_ILi64EEEEEENS_6half_tEfNS_4arch4Sm80ELb1ELb0ELb1ELb0ELb1ELb0ELb0ELb0ELi2ELi4ELi4ELi4ELb0EEENS1_21CollectiveEpilogueBwdISA_SB_SD_Li256ELb0ELb0ELi2EEENS1_25SingleTileBwdLPTSchedulerILb0ELi128ELb1EEEEEEEEEvNT_6ParamsE$_ZN4cute3eso3ESOILb1ELb0EJNS_6LayoutINS_5tupleIJNS3_IJNS3_IJNS_1CILi4EEENS4_ILi2EEEEEENS4_ILi1EEEEEES6_NS4_ILi8EEEEEENS3_IJNS3_IJNS3_IJS8_NS4_ILi32EEEEEENS4_ILi0EEEEEENS4_ILi64EEES5_EEEEENS_10ViewEngineIPN7cutlass6half_tEEEEEC2ERKSI_RKSN_)
        /*4760*/ 	.word	0x00000000


	//----- nvinfo : EIATTR_FRAME_SIZE
	.align		4
.L_3056:
        /*4764*/ 	.byte	0x04, 0x11
        /*4766*/ 	.short	(.L_3058 - .L_3057)
	.align		4
.L_3057:
        /*4768*/ 	.word	index@($_ZN7cutlass13device_kernelIN5flash19enable_sm80_to_sm89INS1_16FlashAttnBwdSm80INS1_25CollectiveMainloopBwdSm80ILi2ELi2EN4cute5tupleIJNS5_1CILi128EEES8_NS7_ILi64EEEEEENS_6half_tEfNS_4arch4Sm80ELb1ELb0ELb1ELb0ELb1ELb0ELb0ELb0ELi2ELi4ELi4ELi4ELb0EEENS1_21CollectiveEpilogueBwdISA_SB_SD_Li256ELb0ELb0ELi2EEENS1_25SingleTileBwdLPTSchedulerILb0ELi128ELb1EEEEEEEEEvNT_6ParamsE$_ZN4cute3eso3ESOILb1ELb0EJNS_6LayoutINS_5tupleIJNS3_IJNS3_IJNS_1CILi4EEENS4_ILi2EEEEEENS4_ILi1EEEEEES6_EEENS3_IJNS3_IJNS3_IJS8_NS4_ILi32EEEEEENS4_ILi0EEEEEENS4_ILi64EEEEEEEEiEEC2ERKSH_RKi)
        /*476c*/ 	.word	0x00000000


	//----- nvinfo : EIATTR_FRAME_SIZE
	.align		4
.L_3058:
        /*4770*/ 	.byte	0x04, 0x11
        /*4772*/ 	.short	(.L_3060 - .L_3059)
	.align		4
.L_3059:
        /*4774*/ 	.word	index@($_ZN7cutlass13device_kernelIN5flash19enable_sm80_to_sm89INS1_16FlashAttnBwdSm80INS1_25CollectiveMainloopBwdSm80ILi2ELi2EN4cute5tupleIJNS5_1CILi128EEES8_NS7_ILi64EEEEEENS_6half_tEfNS_4arch4Sm80ELb1ELb0ELb1ELb0ELb1ELb0ELb0ELb0ELi2ELi4ELi4ELi4ELb0EEENS1_21CollectiveEpilogueBwdISA_SB_SD_Li256ELb0ELb0ELi2EEENS1_25SingleTileBwdLPTSchedulerILb0ELi128ELb1EEEEEEEEEvNT_6ParamsE$_ZN4cute3eso3ESOILb1ELb0EJNS_6LayoutINS_5tupleIJNS3_IJNS3_IJNS_1CILi4EEENS4_ILi2EEEEEENS4_ILi1EEEEEES6_EEENS3_IJNS3_IJNS3_IJS8_NS4_ILi32EEEEEENS4_ILi0EEEEEENS4_ILi64EEEEEEEENS_10ViewEngineIPN7cutlass6half_tEEEEEC2ERKSH_RKSM_)
        /*4778*/ 	.word	0x00000000


	//----- nvinfo : EIATTR_FRAME_SIZE
	.align		4
.L_3060:
        /*477c*/ 	.byte	0x04, 0x11
        /*477e*/ 	.short	(.L_3062 - .L_3061)
	.align		4
.L_3061:
        /*4780*/ 	.word	index@($_ZN7cutlass13device_kernelIN5flash19enable_sm80_to_sm89INS1_16FlashAttnBwdSm80INS1_25CollectiveMainloopBwdSm80ILi2ELi2EN4cute5tupleIJNS5_1CILi128EEES8_NS7_ILi64EEEEEENS_6half_tEfNS_4arch4Sm80ELb1ELb0ELb1ELb0ELb1ELb0ELb0ELb0ELi2ELi4ELi4ELi4ELb0EEENS1_21CollectiveEpilogueBwdISA_SB_SD_Li256ELb0ELb0ELi2EEENS1_25SingleTileBwdLPTSchedulerILb0ELi128ELb1EEEEEEEEEvNT_6ParamsE$_ZN4cute3eso3ESOILb1ELb0EJNS_6LayoutINS_5tupleIJNS3_IJNS3_IJNS_1CILi4EEENS4_ILi2EEEEEENS4_ILi1EEEEEENS3_IJS6_EEEEEENS3_IJNS3_IJNS3_IJS8_NS4_ILi32EEEEEENS4_ILi0EEEEEENS3_IJNS4_ILi64EEEEEEEEEEENS_10ViewEngineIPN7cutlass6half_tEEEEEC2ERKSJ_RKSO_)
        /*4784*/ 	.word	0x00000000


	//----- nvinfo : EIATTR_FRAME_SIZE
	.align		4
.L_3062:
        /*4788*/ 	.byte	0x04, 0x11
        /*478a*/ 	.short	(.L_3064 - .L_3063)
	.align		4
.L_3063:
        /*478c*/ 	.word	index@($_ZN7cutlass13device_kernelIN5flash19enable_sm80_to_sm89INS1_16FlashAttnBwdSm80INS1_25CollectiveMainloopBwdSm80ILi2ELi2EN4cute5tupleIJNS5_1CILi128EEES8_NS7_ILi64EEEEEENS_6half_tEfNS_4arch4Sm80ELb1ELb0ELb1ELb0ELb1ELb0ELb0ELb0ELi2ELi4ELi4ELi4ELb0EEENS1_21CollectiveEpilogueBwdISA_SB_SD_Li256ELb0ELb0ELi2EEENS1_25SingleTileBwdLPTSchedulerILb0ELi128ELb1EEEEEEEEEvNT_6ParamsE$_ZN4cute3eso3ESOILb1ELb0EJNS_6LayoutINS_5tupleIJNS3_IJNS3_IJNS_1CILi4EEENS4_ILi2EEEEEENS4_ILi1EEEEEEEEENS3_IJNS3_IJNS3_IJS8_NS4_ILi32EEEEEENS4_ILi0EEEEEEEEEEEiEEC2ERKSG_RKi)
        /*4790*/ 	.word	0x00000000


	//----- nvinfo : EIATTR_FRAME_SIZE
	.align		4
.L_3064:
        /*4794*/ 	.byte	0x04, 0x11
        /*4796*/ 	.short	(.L_3066 - .L_3065)
	.align		4
.L_3065:
        /*4798*/ 	.word	index@($_ZN7cutlass13device_kernelIN5flash19enable_sm80_to_sm89INS1_16FlashAttnBwdSm80INS1_25CollectiveMainloopBwdSm80ILi2ELi2EN4cute5tupleIJNS5_1CILi128EEES8_NS7_ILi64EEEEEENS_6half_tEfNS_4arch4Sm80ELb1ELb0ELb1ELb0ELb1ELb0ELb0ELb0ELi2ELi4ELi4ELi4ELb0EEENS1_21CollectiveEpilogueBwdISA_SB_SD_Li256ELb0ELb0ELi2EEENS1_25SingleTileBwdLPTSchedulerILb0ELi128ELb1EEEEEEEEEvNT_6ParamsE$_ZN4cute3eso3ESOILb1ELb0EJNS_6LayoutINS_5tupleIJNS3_IJNS3_IJNS_1CILi4EEENS4_ILi2EEEEEENS4_ILi1EEEEEEEEENS3_IJNS3_IJNS3_IJS8_NS4_ILi32EEEEEENS4_ILi0EEEEEEEEEEENS_10ViewEngineIPN7cutlass6half_tEEEEEC2ERKSG_RKSL_)
        /*479c*/ 	.word	0x00000000


	//----- nvinfo : EIATTR_FRAME_SIZE
	.align		4
.L_3066:
        /*47a0*/ 	.byte	0x04, 0x11
        /*47a2*/ 	.short	(.L_3068 - .L_3067)
	.align		4
.L_3067:
        /*47a4*/ 	.word	index@($_ZN7cutlass13device_kernelIN5flash19enable_sm80_to_sm89INS1_16FlashAttnBwdSm80INS1_25CollectiveMainloopBwdSm80ILi2ELi2EN4cute5tupleIJNS5_1CILi128EEES8_NS7_ILi64EEEEEENS_6half_tEfNS_4arch4Sm80ELb1ELb0ELb1ELb0ELb1ELb0ELb0ELb0ELi2ELi4ELi4ELi4ELb0EEENS1_21CollectiveEpilogueBwdISA_SB_SD_Li256ELb0ELb0ELi2EEENS1_25SingleTileBwdLPTSchedulerILb0ELi128ELb1EEEEEEEEEvNT_6ParamsE$_ZN4cute3eso3ESOILb1ELb0EJNS_6LayoutINS_5tupleIJNS3_IJNS3_IJNS_1CILi2EEES5_EEENS4_ILi1EEEEEEEEENS3_IJNS3_IJNS3_IJS7_NS4_ILi16EEEEEENS4_ILi0EEEEEEEEEEENS_10ViewEngineIPjEEEEC2ERKSF_RKSI_)
        /*47a8*/ 	.word	0x00000000


	//----- nvinfo : EIATTR_FRAME_SIZE
	.align		4
.L_3068:
        /*47ac*/ 	.byte	0x04, 0x11
        /*47ae*/ 	.short	(.L_3070 - .L_3069)
	.align		4
.L_3069:
        /*47b0*/ 	.word	index@($_ZN7cutlass13device_kernelIN5flash19enable_sm80_to_sm89INS1_16FlashAttnBwdSm80INS1_25CollectiveMainloopBwdSm80ILi2ELi2EN4cute5tupleIJNS5_1CILi128EEES8_NS7_ILi64EEEEEENS_6half_tEfNS_4arch4Sm80ELb1ELb0ELb1ELb0ELb1ELb0ELb0ELb0ELi2ELi4ELi4ELi4ELb0EEENS1_21CollectiveEpilogueBwdISA_SB_SD_Li256ELb0ELb0ELi2EEENS1_25SingleTileBwdLPTSchedulerILb0ELi128ELb1EEEEEEEEEvNT_6ParamsE$_ZN4cute3eso3ESOILb1ELb0EJNS_6LayoutINS_5tupleIJNS3_IJNS3_IJNS3_IJNS_1CILi4EEENS4_ILi2EEEEEENS4_ILi1EEEEEES8_EEENS3_IJNS3_IJNS3_IJS8_S8_EEES8_EEES6_EEEEEENS3_IJNS3_IJNS3_IJNS3_IJS8_NS4_ILi32EEEEEENS4_ILi0EEEEEESH_EEENS3_IJNS3_IJNS3_IJSH_SH_EEESH_EEENS4_ILi64EEEEEEEEEEENS_10ViewEngineIPN7cutlass6half_tEEEEEC2ERKSP_RKSU_)
        /*47b4*/ 	.word	0x00000000


	//----- nvinfo : EIATTR_FRAME_SIZE
	.align		4
.L_3070:
        /*47b8*/ 	.byte	0x04, 0x11
        /*47ba*/ 	.short	(.L_3072 - .L_3071)
	.align		4
.L_3071:
        /*47bc*/ 	.word	index@($_ZN7cutlass13device_kernelIN5flash19enable_sm80_to_sm89INS1_16FlashAttnBwdSm80INS1_25CollectiveMainloopBwdSm80ILi2ELi2EN4cute5tupleIJNS5_1CILi128EEES8_NS7_ILi64EEEEEENS_6half_tEfNS_4arch4Sm80ELb1ELb0ELb1ELb0ELb1ELb0ELb0ELb0ELi2ELi4ELi4ELi4ELb0EEENS1_21CollectiveEpilogueBwdISA_SB_SD_Li256ELb0ELb0ELi2EEENS1_25SingleTileBwdLPTSchedulerILb0ELi128ELb1EEEEEEEEEvNT_6ParamsE$_ZN4cute3eso3ESOILb1ELb0EJNS_5tupleIJNS_1CILi1EEENS3_ILi0EEEEEENS2_IJiEEEEEC2ERKS6_RKS7_)
        /*47c0*/ 	.word	0x00000000


	//----- nvinfo : EIATTR_FRAME_SIZE
	.align		4
.L_3072:
        /*47c4*/ 	.byte	0x04, 0x11
        /*47c6*/ 	.short	(.L_3074 - .L_3073)
	.align		4
.L_3073:
        /*47c8*/ 	.word	index@($_ZN7cutlass13device_kernelIN5flash19enable_sm80_to_sm89INS1_16FlashAttnBwdSm80INS1_25CollectiveMainloopBwdSm80ILi2ELi2EN4cute5tupleIJNS5_1CILi128EEES8_NS7_ILi64EEEEEENS_6half_tEfNS_4arch4Sm80ELb1ELb0ELb1ELb0ELb1ELb0ELb0ELb0ELi2ELi4ELi4ELi4ELb0EEENS1_21CollectiveEpilogueBwdISA_SB_SD_Li256ELb0ELb0ELi2EEENS1_25SingleTileBwdLPTSchedulerILb0ELi128ELb1EEEEEEEEEvNT_6ParamsE$_ZN4cute3eso3ESOILb1ELb0EJNS_5tupleIJNS_1CILi0EEES4_EEEiEEC2ERKS5_RKi)
        /*47cc*/ 	.word	0x00000000


	//----- nvinfo : EIATTR_FRAME_SIZE
	.align		4
.L_3074:
        /*47d0*/ 	.byte	0x04, 0x11
        /*47d2*/ 	.short	(.L_3076 - .L_3075)
	.align		4
.L_3075:
        /*47d4*/ 	.word	index@($_ZN7cutlass13device_kernelIN5flash19enable_sm80_to_sm89INS1_16FlashAttnBwdSm80INS1_25CollectiveMainloopBwdSm80ILi2ELi2EN4cute5tupleIJNS5_1CILi128EEES8_NS7_ILi64EEEEEENS_6half_tEfNS_4arch4Sm80ELb1ELb0ELb1ELb0ELb1ELb0ELb0ELb0ELi2ELi4ELi4ELi4ELb0EEENS1_21CollectiveEpilogueBwdISA_SB_SD_Li256ELb0ELb0ELi2EEENS1_25SingleTileBwdLPTSchedulerILb0ELi128ELb1EEEEEEEEEvNT_6ParamsE$_ZN4cute3eso3ESOILb1ELb0EJNS_5tupleIJNS2_IJNS_1CILi1EEENS3_ILi0EEEEEES5_EEENS2_IJNS2_IJS5_S5_EEEiEEEEEC2ERKS7_RKS9_)
        /*47d8*/ 	.word	0x00000000


	//----- nvinfo : EIATTR_FRAME_SIZE
	.align		4
.L_3076:
        /*47dc*/ 	.byte	0x04, 0x11
        /*47de*/ 	.short	(.L_3078 - .L_3077)
	.align		4
.L_3077:
        /*47e0*/ 	.word	index@($_ZN7cutlass13device_kernelIN5flash19enable_sm80_to_sm89INS1_16FlashAttnBwdSm80INS1_25CollectiveMainloopBwdSm80ILi2ELi2EN4cute5tupleIJNS5_1CILi128EEES8_NS7_ILi64EEEEEENS_6half_tEfNS_4arch4Sm80ELb1ELb0ELb1ELb0ELb1ELb0ELb0ELb0ELi2ELi4ELi4ELi4ELb0EEENS1_21CollectiveEpilogueBwdISA_SB_SD_Li256ELb0ELb0ELi2EEENS1_25SingleTileBwdLPTSchedulerILb0ELi128ELb1EEEEEEEEEvNT_6ParamsE$_ZN4cute3eso3ESOILb1ELb0EJNS_5tupleIJNS2_IJNS_1CILi1EEENS3_ILi0EEEEEENS2_IJS5_S5_EEEEEENS2_IJS5_iEEEEEC2ERKS8_RKS9_)
        /*47e4*/ 	.word	0x00000000


	//----- nvinfo : EIATTR_FRAME_SIZE
	.align		4
.L_3078:
        /*47e8*/ 	.byte	0x04, 0x11
        /*47ea*/ 	.short	(.L_3080 - .L_3079)
	.align		4
.L_3079:
        /*47ec*/ 	.word	index@($_ZN7cutlass13device_kernelIN5flash19enable_sm80_to_sm89INS1_16FlashAttnBwdSm80INS1_25CollectiveMainloopBwdSm80ILi2ELi2EN4cute5tupleIJNS5_1CILi128EEES8_NS7_ILi64EEEEEENS_6half_tEfNS_4arch4Sm80ELb1ELb0ELb1ELb0ELb1ELb0ELb0ELb0ELi2ELi4ELi4ELi4ELb0EEENS1_21CollectiveEpilogueBwdISA_SB_SD_Li256ELb0ELb0ELi2EEENS1_25SingleTileBwdLPTSchedulerILb0ELi128ELb1EEEEEEEEEvNT_6ParamsE$_ZN4cute3eso3ESOILb1ELb0EJNS_1CILi8EEEiiiNS2_ILi144EEENS2_ILi512EEEEEC2ERKS3_RKiSA_SA_RKS4_RKS5_)
        /*47f0*/ 	.word	0x00000000


	//----- nvinfo : EIATTR_FRAME_SIZE
	.align		4
.L_3080:
        /*47f4*/ 	.byte	0x04, 0x11
        /*47f6*/ 	.short	(.L_3082 - .L_3081)
	.align		4
.L_3081:
        /*47f8*/ 	.word	index@($_ZN7cutlass13device_kernelIN5flash19enable_sm80_to_sm89INS1_16FlashAttnBwdSm80INS1_25CollectiveMainloopBwdSm80ILi2ELi2EN4cute5tupleIJNS5_1CILi128EEES8_NS7_ILi64EEEEEENS_6half_tEfNS_4arch4Sm80ELb1ELb0ELb1ELb0ELb1ELb0ELb0ELb0ELi2ELi4ELi4ELi4ELb0EEENS1_21CollectiveEpilogueBwdISA_SB_SD_Li256ELb0ELb0ELi2EEENS1_25SingleTileBwdLPTSchedulerILb0ELi128ELb1EEEEEEEEEvNT_6ParamsE$_ZN4cute3eso3ESOILb1ELb0EJNS_1CILi8EEEiiEEC2ERKS3_RKiS8_)
        /*47fc*/ 	.word	0x00000000


	//----- nvinfo : EIATTR_FRAME_SIZE
	.align		4
.L_3082:
        /*4800*/ 	.byte	0x04, 0x11
        /*4802*/ 	.short	(.L_3084 - .L_3083)
	.align		4
.L_3083:
        /*4804*/ 	.word	index@($_ZN7cutlass13device_kernelIN5flash19enable_sm80_to_sm89INS1_16FlashAttnBwdSm80INS1_25CollectiveMainloopBwdSm80ILi2ELi2EN4cute5tupleIJNS5_1CILi128EEES8_NS7_ILi64EEEEEENS_6half_tEfNS_4arch4Sm80ELb1ELb0ELb1ELb0ELb1ELb0ELb0ELb0ELi2ELi4ELi4ELi4ELb0EEENS1_21CollectiveEpilogueBwdISA_SB_SD_Li256ELb0ELb0ELi2EEENS1_25SingleTileBwdLPTSchedulerILb0ELi128ELb1EEEEEEEEEvNT_6ParamsE$_ZN4cute3eso3ESOILb1ELb0EJNS_1CILi1EEEiiiNS2_ILi72EEENS2_ILi512EEEEEC2ERKS3_RKiSA_SA_RKS4_RKS5_)
        /*4808*/ 	.word	0x00000000


	//----- nvinfo : EIATTR_FRAME_SIZE
	.align		4
.L_3084:
        /*480c*/ 	.byte	0x04, 0x11
        /*480e*/ 	.short	(.L_3086 - .L_3085)
	.align		4
.L_3085:
        /*4810*/ 	.word	index@($_ZN7cutlass13device_kernelIN5flash19enable_sm80_to_sm89INS1_16FlashAttnBwdSm80INS1_25CollectiveMainloopBwdSm80ILi2ELi2EN4cute5tupleIJNS5_1CILi128EEES8_NS7_ILi64EEEEEENS_6half_tEfNS_4arch4Sm80ELb1ELb0ELb1ELb0ELb1ELb0ELb0ELb0ELi2ELi4ELi4ELi4ELb0EEENS1_21CollectiveEpilogueBwdISA_SB_SD_Li256ELb0ELb0ELi2EEENS1_25SingleTileBwdLPTSchedulerILb0ELi128ELb1EEEEEEEEEvNT_6ParamsE$_ZN4cute3eso3ESOILb1ELb0EJNS_1CILi1EEEiiiNS2_ILi144EEENS2_ILi512EEEEEC2ERKS3_RKiSA_SA_RKS4_RKS5_)
        /*4814*/ 	.word	0x00000000


	//----- nvinfo : EIATTR_FRAME_SIZE
	.align		4
.L_3086:
        /*4818*/ 	.byte	0x04, 0x11
        /*481a*/ 	.short	(.L_3088 - .L_3087)
	.align		4
.L_3087:
        /*481c*/ 	.word	index@($_ZN7cutlass13device_kernelIN5flash19enable_sm80_to_sm89INS1_16FlashAttnBwdSm80INS1_25CollectiveMainloopBwdSm80ILi2ELi2EN4cute5tupleIJNS5_1CILi128EEES8_NS7_ILi64EEEEEENS_6half_tEfNS_4arch4Sm80ELb1ELb0ELb1ELb0ELb1ELb0ELb0ELb0ELi2ELi4ELi4ELi4ELb0EEENS1_21CollectiveEpilogueBwdISA_SB_SD_Li256ELb0ELb0ELi2EEENS1_25SingleTileBwdLPTSchedulerILb0ELi128ELb1EEEEEEEEEvNT_6ParamsE$_ZN4cute3eso3ESOILb1ELb0EJNS_1CILi1EEENS_5tupleIJiiiEEENS2_ILi64EEENS4_IJNS2_ILi72EEENS2_ILi144EEENS2_ILi288EEEEEENS2_ILi512EEEEEC2ERKS3_RKS5_RKS6_RKSA_RKSB_)
        /*4820*/ 	.word	0x00000000


	//----- nvinfo : EIATTR_FRAME_SIZE
	.align		4
.L_3088:
        /*4824*/ 	.byte	0x04, 0x11
        /*4826*/ 	.short	(.L_3090 - .L_3089)
	.align		4
.L_3089:
        /*4828*/ 	.word	index@($_ZN7cutlass13device_kernelIN5flash19enable_sm80_to_sm89INS1_16FlashAttnBwdSm80INS1_25CollectiveMainloopBwdSm80ILi2ELi2EN4cute5tupleIJNS5_1CILi128EEES8_NS7_ILi64EEEEEENS_6half_tEfNS_4arch4Sm80ELb1ELb0ELb1ELb0ELb1ELb0ELb0ELb0ELi2ELi4ELi4ELi4ELb0EEENS1_21CollectiveEpilogueBwdISA_SB_SD_Li256ELb0ELb0ELi2EEENS1_25SingleTileBwdLPTSchedulerILb0ELi128ELb1EEEEEEEEEvNT_6ParamsE$_ZN4cute3eso3ESOILb1ELb0EJNS_1CILi1EEENS_5tupleIJNS2_ILi8EEEiiEEENS2_ILi64EEENS4_IJiNS2_ILi144EEENS2_ILi288EEEEEENS2_ILi512EEEEEC2ERKS3_RKS6_RKS7_RKSA_RKSB_)
        /*482c*/ 	.word	0x00000000


	//----- nvinfo : EIATTR_FRAME_SIZE
	.align		4
.L_3090:
        /*4830*/ 	.byte	0x04, 0x11
        /*4832*/ 	.short	(.L_3092 - .L_3091)
	.align		4
.L_3091:
        /*4834*/ 	.word	index@($_ZN7cutlass13device_kernelIN5flash19enable_sm80_to_sm89INS1_16FlashAttnBwdSm80INS1_25CollectiveMainloopBwdSm80ILi2ELi2EN4cute5tupleIJNS5_1CILi128EEES8_NS7_ILi64EEEEEENS_6half_tEfNS_4arch4Sm80ELb1ELb0ELb1ELb0ELb1ELb0ELb0ELb0ELi2ELi4ELi4ELi4ELb0EEENS1_21CollectiveEpilogueBwdISA_SB_SD_Li256ELb0ELb0ELi2EEENS1_25SingleTileBwdLPTSchedulerILb0ELi128ELb1EEEEEEEEEvNT_6ParamsE$_ZN4cute3eso3ESOILb1ELb0EJNS_14ComposedLayoutINS_7SwizzleILi3ELi3ELi3EEENS_1CILj0EEENS_6LayoutINS_5tupleIJNS8_IJNS8_IJNS5_ILi4EEENS5_ILi8EEEEEENS8_IJS9_NS5_ILi1EEEEEEEEENS8_IJNS8_IJNS5_ILi2EEESF_SF_EEENS8_IJSF_S9_EEEEEEEEENS8_IJNS8_IJNS8_IJSF_NS5_ILi64EEEEEENS8_IJNS5_ILi1024EEENS5_ILi0EEEEEEEEENS8_IJNS8_IJSC_NS5_ILi512EEESA_EEENS8_IJNS5_ILi4096EEENS5_ILi16EEEEEEEEEEEEEEEENS_10ViewEngineINS_8smem_ptrIPN7cutlass6half_tEEEEEEEC2ERKSY_RKS15_)
        /*4838*/ 	.word	0x00000000


	//----- nvinfo : EIATTR_FRAME_SIZE
	.align		4
.L_3092:
        /*483c*/ 	.byte	0x04, 0x11
        /*483e*/ 	.short	(.L_3094 - .L_3093)
	.align		4
.L_3093:
        /*4840*/ 	.word	index@($_ZN7cutlass13device_kernelIN5flash19enable_sm80_to_sm89INS1_16FlashAttnBwdSm80INS1_25CollectiveMainloopBwdSm80ILi2ELi2EN4cute5tupleIJNS5_1CILi128EEES8_NS7_ILi64EEEEEENS_6half_tEfNS_4arch4Sm80ELb1ELb0ELb1ELb0ELb1ELb0ELb0ELb0ELi2ELi4ELi4ELi4ELb0EEENS1_21CollectiveEpilogueBwdISA_SB_SD_Li256ELb0ELb0ELi2EEENS1_25SingleTileBwdLPTSchedulerILb0ELi128ELb1EEEEEEEEEvNT_6ParamsE$_ZN4cute3eso3ESOILb1ELb0EJNS_14ComposedLayoutINS_7SwizzleILi3ELi3ELi3EEENS_1CILj0EEENS_6LayoutINS_5tupleIJNS8_IJNS8_IJNS5_ILi4EEENS5_ILi8EEEEEENS8_IJNS5_ILi2EEENS5_ILi1EEEEEEEEENS8_IJNS8_IJSC_SC_EEESB_EEEEEENS8_IJNS8_IJNS8_IJNS5_ILi128EEESD_EEENS8_IJSA_NS5_ILi0EEEEEEEEENS8_IJNS8_IJNS5_ILi64EEENS5_ILi512EEEEEENS8_IJNS5_ILi16EEENS5_ILi1024EEEEEEEEEEEEEEEENS_10ViewEngineINS_8smem_ptrIPN7cutlass6half_tEEEEEEEC2ERKSX_RKS14_)
        /*4844*/ 	.word	0x00000000


	//----- nvinfo : EIATTR_FRAME_SIZE
	.align		4
.L_3094:
        /*4848*/ 	.byte	0x04, 0x11
        /*484a*/ 	.short	(.L_3096 - .L_3095)
	.align		4
.L_3095:
        /*484c*/ 	.word	index@($_ZN7cutlass13device_kernelIN5flash19enable_sm80_to_sm89INS1_16FlashAttnBwdSm80INS1_25CollectiveMainloopBwdSm80ILi2ELi2EN4cute5tupleIJNS5_1CILi128EEES8_NS7_ILi64EEEEEENS_6half_tEfNS_4arch4Sm80ELb1ELb0ELb1ELb0ELb1ELb0ELb0ELb0ELi2ELi4ELi4ELi4ELb0EEENS1_21CollectiveEpilogueBwdISA_SB_SD_Li256ELb0ELb0ELi2EEENS1_25SingleTileBwdLPTSchedulerILb0ELi128ELb1EEEEEEEEEvNT_6ParamsE$_ZN4cute3eso3ESOILb1ELb0EJNS_14ComposedLayoutINS_7SwizzleILi3ELi3ELi3EEENS_1CILj0EEENS_6LayoutINS_5tupleIJNS8_IJNS5_ILi8EEENS5_ILi16EEEEEENS8_IJNS5_ILi64EEENS5_ILi1EEEEEEEEENS8_IJNS8_IJSC_NS5_ILi512EEEEEENS8_IJSD_NS5_ILi0EEEEEEEEEEEEENS_10ViewEngineINS_8smem_ptrIPN7cutlass6half_tEEEEEEEC2ERKSM_RKST_)
        /*4850*/ 	.word	0x00000000


	//----- nvinfo : EIATTR_FRAME_SIZE
	.align		4
.L_3096:
        /*4854*/ 	.byte	0x04, 0x11
        /*4856*/ 	.short	(.L_3098 - .L_3097)
	.align		4
.L_3097:
        /*4858*/ 	.word	index@($_ZN7cutlass13device_kernelIN5flash19enable_sm80_to_sm89INS1_16FlashAttnBwdSm80INS1_25CollectiveMainloopBwdSm80ILi2ELi2EN4cute5tupleIJNS5_1CILi128EEES8_NS7_ILi64EEEEEENS_6half_tEfNS_4arch4Sm80ELb1ELb0ELb1ELb0ELb1ELb0ELb0ELb0ELi2ELi4ELi4ELi4ELb0EEENS1_21CollectiveEpilogueBwdISA_SB_SD_Li256ELb0ELb0ELi2EEENS1_25SingleTileBwdLPTSchedulerILb0ELi128ELb1EEEEEEEEEvNT_6ParamsE$_ZN4cute3eso3ESOILb1ELb0EJNS_14ComposedLayoutINS_7SwizzleILi3ELi3ELi3EEENS_1CILj0EEENS_6LayoutINS_5tupleIJNS5_ILi64EEENS5_ILi128EEEEEENS8_IJNS5_ILi1EEES9_EEEEEEENS_10ViewEngineINS_8smem_ptrIPN7cutlass6half_tEEEEEEEC2ERKSF_RKSM_)
        /*485c*/ 	.word	0x00000000


	//----- nvinfo : EIATTR_FRAME_SIZE
	.align		4
.L_3098:
        /*4860*/ 	.byte	0x04, 0x11
        /*4862*/ 	.short	(.L_3100 - .L_3099)
	.align		4
.L_3099:
        /*4864*/ 	.word	index@($_ZN7cutlass13device_kernelIN5flash19enable_sm80_to_sm89INS1_16FlashAttnBwdSm80INS1_25CollectiveMainloopBwdSm80ILi2ELi2EN4cute5tupleIJNS5_1CILi128EEES8_NS7_ILi64EEEEEENS_6half_tEfNS_4arch4Sm80ELb1ELb0ELb1ELb0ELb1ELb0ELb0ELb0ELi2ELi4ELi4ELi4ELb0EEENS1_21CollectiveEpilogueBwdISA_SB_SD_Li256ELb0ELb0ELi2EEENS1_25SingleTileBwdLPTSchedulerILb0ELi128ELb1EEEEEEEEEvNT_6ParamsE$_ZN4cute3eso3ESOILb1ELb0EJNS_14ComposedLayoutINS_7SwizzleILi3ELi3ELi3EEENS_1CILi0EEENS_6LayoutINS_5tupleIJNS8_IJNS8_IJNS5_ILi4EEENS5_ILi8EEEEEENS8_IJS9_NS5_ILi1EEEEEEEEENS8_IJNS8_IJNS5_ILi2EEESF_SF_EEENS8_IJSF_SA_EEEEEEEEENS8_IJNS8_IJNS8_IJNS5_ILi128EEESC_EEENS8_IJNS5_ILi16EEES6_EEEEEENS8_IJNS8_IJNS5_ILi64EEESA_NS5_ILi512EEEEEENS8_IJNS5_ILi8192EEENS5_ILi1024EEEEEEEEEEEEEEEENS_10ViewEngineINS_8smem_ptrIPN7cutlass6half_tEEEEEEEC2ERKSY_RKS15_)
        /*4868*/ 	.word	0x00000000


	//----- nvinfo : EIATTR_FRAME_SIZE
	.align		4
.L_3100:
        /*486c*/ 	.byte	0x04, 0x11
        /*486e*/ 	.short	(.L_3102 - .L_3101)
	.align		4
.L_3101:
        /*4870*/ 	.word	index@($_ZN7cutlass13device_kernelIN5flash19enable_sm80_to_sm89INS1_16FlashAttnBwdSm80INS1_25CollectiveMainloopBwdSm80ILi2ELi2EN4cute5tupleIJNS5_1CILi128EEES8_NS7_ILi64EEEEEENS_6half_tEfNS_4arch4Sm80ELb1ELb0ELb1ELb0ELb1ELb0ELb0ELb0ELi2ELi4ELi4ELi4ELb0EEENS1_21CollectiveEpilogueBwdISA_SB_SD_Li256ELb0ELb0ELi2EEENS1_25SingleTileBwdLPTSchedulerILb0ELi128ELb1EEEEEEEEEvNT_6ParamsE$_ZN4cute3eso3ESOILb1ELb0EJNS_14ComposedLayoutINS_7SwizzleILi3ELi3ELi3EEENS_1CILi0EEENS_6LayoutINS_5tupleIJNS8_IJNS8_IJNS5_ILi4EEENS5_ILi8EEEEEENS8_IJNS5_ILi2EEENS5_ILi1EEEEEEEEENS8_IJNS8_IJSC_SC_EEESB_EEEEEENS8_IJNS8_IJNS8_IJNS5_ILi128EEESD_EEENS8_IJSA_S6_EEEEEENS8_IJNS8_IJNS5_ILi64EEENS5_ILi512EEEEEENS8_IJNS5_ILi16EEENS5_ILi1024EEEEEEEEEEEEEEEENS_10ViewEngineINS_8smem_ptrIPN7cutlass6half_tEEEEEEEC2ERKSW_RKS13_)
        /*4874*/ 	.word	0x00000000


	//----- nvinfo : EIATTR_FRAME_SIZE
	.align		4
.L_3102:
        /*4878*/ 	.byte	0x04, 0x11
        /*487a*/ 	.short	(.L_3104 - .L_3103)
	.align		4
.L_3103:
        /*487c*/ 	.word	index@($_ZN7cutlass13device_kernelIN5flash19enable_sm80_to_sm89INS1_16FlashAttnBwdSm80INS1_25CollectiveMainloopBwdSm80ILi2ELi2EN4cute5tupleIJNS5_1CILi128EEES8_NS7_ILi64EEEEEENS_6half_tEfNS_4arch4Sm80ELb1ELb0ELb1ELb0ELb1ELb0ELb0ELb0ELi2ELi4ELi4ELi4ELb0EEENS1_21CollectiveEpilogueBwdISA_SB_SD_Li256ELb0ELb0ELi2EEENS1_25SingleTileBwdLPTSchedulerILb0ELi128ELb1EEEEEEEEEvNT_6ParamsE$_ZN4cute3eso3ESOILb1ELb0EJNS_14ComposedLayoutINS_7SwizzleILi3ELi3ELi3EEENS_1CILi0EEENS_6LayoutINS_5tupleIJNS8_IJNS8_IJNS5_ILi4EEENS5_ILi8EEEEEENS8_IJNS5_ILi2EEENS5_ILi1EEEEEEEEENS8_IJNS8_IJSC_SC_EEENS8_IJSA_S9_EEEEEEEEENS8_IJNS8_IJNS8_IJSC_NS5_ILi64EEEEEENS8_IJNS5_ILi512EEES6_EEEEEENS8_IJNS8_IJSD_SA_EEENS8_IJNS5_ILi1024EEENS5_ILi16EEEEEEEEEEEEEEEENS_10ViewEngineINS_8smem_ptrIPN7cutlass6half_tEEEEEEEC2ERKSW_RKS13_)
        /*4880*/ 	.word	0x00000000


	//----- nvinfo : EIATTR_FRAME_SIZE
	.align		4
.L_3104:
        /*4884*/ 	.byte	0x04, 0x11
        /*4886*/ 	.short	(.L_3106 - .L_3105)
	.align		4
.L_3105:
        /*4888*/ 	.word	index@($_ZN7cutlass13device_kernelIN5flash19enable_sm80_to_sm89INS1_16FlashAttnBwdSm80INS1_25CollectiveMainloopBwdSm80ILi2ELi2EN4cute5tupleIJNS5_1CILi128EEES8_NS7_ILi64EEEEEENS_6half_tEfNS_4arch4Sm80ELb1ELb0ELb1ELb0ELb1ELb0ELb0ELb0ELi2ELi4ELi4ELi4ELb0EEENS1_21CollectiveEpilogueBwdISA_SB_SD_Li256ELb0ELb0ELi2EEENS1_25SingleTileBwdLPTSchedulerILb0ELi128ELb1EEEEEEEEEvNT_6ParamsE$_ZN4cute3eso3ESOILb1ELb0EJNS_10UnderscoreEiiEEC2ERKS2_RKiS7_)
        /*488c*/ 	.word	0x00000000


	//----- nvinfo : EIATTR_FRAME_SIZE
	.align		4
.L_3106:
        /*4890*/ 	.byte	0x04, 0x11
        /*4892*/ 	.short	(.L_3108 - .L_3107)
	.align		4
.L_3107:
        /*4894*/ 	.word	index@($_ZN7cutlass13device_kernelIN5flash19enable_sm80_to_sm89INS1_16FlashAttnBwdSm80INS1_25CollectiveMainloopBwdSm80ILi2ELi2EN4cute5tupleIJNS5_1CILi128EEES8_NS7_ILi64EEEEEENS_6half_tEfNS_4arch4Sm80ELb1ELb0ELb1ELb0ELb1ELb0ELb0ELb0ELi2ELi4ELi4ELi4ELb0EEENS1_21CollectiveEpilogueBwdISA_SB_SD_Li256ELb0ELb0ELi2EEENS1_25SingleTileBwdLPTSchedulerILb0ELi128ELb1EEEEEEEEEvNT_6ParamsE$_ZN4cute3eso3ESOILb1ELb0EJNS_10UnderscoreEiEEC2ERKS2_RKi)
        /*4898*/ 	.word	0x00000000


	//----- nvinfo : EIATTR_FRAME_SIZE
	.align		4
.L_3108:
        /*489c*/ 	.byte	0x04, 0x11
        /*489e*/ 	.short	(.L_3110 - .L_3109)
	.align		4
.L_3109:
        /*48a0*/ 	.word	index@($_ZN7cutlass13device_kernelIN5flash19enable_sm80_to_sm89INS1_16FlashAttnBwdSm80INS1_25CollectiveMainloopBwdSm80ILi2ELi2EN4cute5tupleIJNS5_1CILi128EEES8_NS7_ILi64EEEEEENS_6half_tEfNS_4arch4Sm80ELb1ELb0ELb1ELb0ELb1ELb0ELb0ELb0ELi2ELi4ELi4ELi4ELb0EEENS1_21CollectiveEpilogueBwdISA_SB_SD_Li256ELb0ELb0ELi2EEENS1_25SingleTileBwdLPTSchedulerILb0ELi128ELb1EEEEEEEEEvNT_6ParamsE$_ZN4cute3eso3ESOILb1ELb0EJNS_10UnderscoreES2_iEEC2ERKS2_S5_RKi)
        /*48a4*/ 	.word	0x00000000


	//----- nvinfo : EIATTR_FRAME_SIZE
	.align		4
.L_3110:
        /*48a8*/ 	.byte	0x04, 0x11
        /*48aa*/ 	.short	(.L_3112 - .L_3111)
	.align		4
.L_3111:
        /*48ac*/ 	.word	index@($_ZN7cutlass13device_kernelIN5flash19enable_sm80_to_sm89INS1_16FlashAttnBwdSm80INS1_25CollectiveMainloopBwdSm80ILi2ELi2EN4cute5tupleIJNS5_1CILi128EEES8_NS7_ILi64EEEEEENS_6half_tEfNS_4arch4Sm80ELb1ELb0ELb1ELb0ELb1ELb0ELb0ELb0ELi2ELi4ELi4ELi4ELb0EEENS1_21CollectiveEpilogueBwdISA_SB_SD_Li256ELb0ELb0ELi2EEENS1_25SingleTileBwdLPTSchedulerILb0ELi128ELb1EEEEEEEEEvNT_6ParamsE$_ZN4cute3eso3ESOILb1ELb0EJNS_10UnderscoreES2_S2_iEEC2ERKS2_S5_S5_RKi)
        /*48b0*/ 	.word	0x00000000


	//----- nvinfo : EIATTR_FRAME_SIZE
	.align		4
.L_3112:
        /*48b4*/ 	.byte	0x04, 0x11
        /*48b6*/ 	.short	(.L_3114 - .L_3113)
	.align		4
.L_3113:
        /*48b8*/ 	.word	index@($_ZN7cutlass13device_kernelIN5flash19enable_sm80_to_sm89INS1_16FlashAttnBwdSm80INS1_25CollectiveMainloopBwdSm80ILi2ELi2EN4cute5tupleIJNS5_1CILi128EEES8_NS7_ILi64EEEEEENS_6half_tEfNS_4arch4Sm80ELb1ELb0ELb1ELb0ELb1ELb0ELb0ELb0ELi2ELi4ELi4ELi4ELb0EEENS1_21CollectiveEpilogueBwdISA_SB_SD_Li256ELb0ELb0ELi2EEENS1_25SingleTileBwdLPTSchedulerILb0ELi128ELb1EEEEEEEEEvNT_6ParamsE$_ZN4cute3eso3ESOILb0ELb1EJiNS_1CILi72EEENS2_ILi512EEEEEC2ERKiRKS3_RKS4_)
        /*48bc*/ 	.word	0x00000000


	//----- nvinfo : EIATTR_FRAME_SIZE
	.align		4
.L_3114:
        /*48c0*/ 	.byte	0x04, 0x11
        /*48c2*/ 	.short	(.L_3116 - .L_3115)
	.align		4
.L_3115:
        /*48c4*/ 	.word	index@($_ZN7cutlass13device_kernelIN5flash19enable_sm80_to_sm89INS1_16FlashAttnBwdSm80INS1_25CollectiveMainloopBwdSm80ILi2ELi2EN4cute5tupleIJNS5_1CILi128EEES8_NS7_ILi64EEEEEENS_6half_tEfNS_4arch4Sm80ELb1ELb0ELb1ELb0ELb1ELb0ELb0ELb0ELi2ELi4ELi4ELi4ELb0EEENS1_21CollectiveEpilogueBwdISA_SB_SD_Li256ELb0ELb0ELi2EEENS1_25SingleTileBwdLPTSchedulerILb0ELi128ELb1EEEEEEEEEvNT_6ParamsE$_ZN4cute3eso3ESOILb0ELb1EJiNS_1CILi144EEENS2_ILi512EEEEEC2ERKiRKS3_RKS4_)
        /*48c8*/ 	.word	0x00000000


	//----- nvinfo : EIATTR_FRAME_SIZE
	.align		4
.L_3116:
        /*48cc*/ 	.byte	0x04, 0x11
        /*48ce*/ 	.short	(.L_3118 - .L_3117)
	.align		4
.L_3117:
        /*48d0*/ 	.word	index@($_ZN7cutlass13device_kernelIN5flash19enable_sm80_to_sm89INS1_16FlashAttnBwdSm80INS1_25CollectiveMainloopBwdSm80ILi2ELi2EN4cute5tupleIJNS5_1CILi128EEES8_NS7_ILi64EEEEEENS_6half_tEfNS_4arch4Sm80ELb1ELb0ELb1ELb0ELb1ELb0ELb0ELb0ELi2ELi4ELi4ELi4ELb0EEENS1_21CollectiveEpilogueBwdISA_SB_SD_Li256ELb0ELb0ELi2EEENS1_25SingleTileBwdLPTSchedulerILb0ELi128ELb1EEEEEEEEEvNT_6ParamsE$_ZN4cute3eso3ESOILb0ELb1EJiNS_1CILi144EEENS2_ILi288EEEEEC2ERKiRKS3_RKS4_)
        /*48d4*/ 	.word	0x00000000


	//----- nvinfo : EIATTR_FRAME_SIZE
	.align		4
.L_3118:
        /*48d8*/ 	.byte	0x04, 0x11
        /*48da*/ 	.short	(.L_3120 - .L_3119)
	.align		4
.L_3119:
        /*48dc*/ 	.word	index@($_ZN7cutlass13device_kernelIN5flash19enable_sm80_to_sm89INS1_16FlashAttnBwdSm80INS1_25CollectiveMainloopBwdSm80ILi2ELi2EN4cute5tupleIJNS5_1CILi128EEES8_NS7_ILi64EEEEEENS_6half_tEfNS_4arch4Sm80ELb1ELb0ELb1ELb0ELb1ELb0ELb0ELb0ELi2ELi4ELi4ELi4ELb0EEENS1_21CollectiveEpilogueBwdISA_SB_SD_Li256ELb0ELb0ELi2EEENS1_25SingleTileBwdLPTSchedulerILb0ELi128ELb1EEEEEEEEEvNT_6ParamsE$_ZN4cute3eso3ESOILb0ELb1EJiNS_1CILi0EEEEEC2ERKiRKS3_)
        /*48e0*/ 	.word	0x00000000


	//----- nvinfo : EIATTR_FRAME_SIZE
	.align		4
.L_3120:
        /*48e4*/ 	.byte	0x04, 0x11
        /*48e6*/ 	.short	(.L_3122 - .L_3121)
	.align		4
.L_3121:
        /*48e8*/ 	.word	index@($_ZN7cutlass13device_kernelIN5flash19enable_sm80_to_sm89INS1_16FlashAttnBwdSm80INS1_25CollectiveMainloopBwdSm80ILi2ELi2EN4cute5tupleIJNS5_1CILi128EEES8_NS7_ILi64EEEEEENS_6half_tEfNS_4arch4Sm80ELb1ELb0ELb1ELb0ELb1ELb0ELb0ELb0ELi2ELi4ELi4ELi4ELb0EEENS1_21CollectiveEpilogueBwdISA_SB_SD_Li256ELb0ELb0ELi2EEENS1_25SingleTileBwdLPTSchedulerILb0ELi128ELb1EEEEEEEEEvNT_6ParamsE$_ZN4cute3eso3ESOILb0ELb1EJNS_6LayoutINS_5tupleIJNS3_IJNS_1CILi8EEENS4_ILi1EEEEEENS4_ILi2EEEEEENS3_IJNS3_IJS6_NS4_ILi0EEEEEEiEEEEESA_EEC2ERKSD_RKSA_)
        /*48ec*/ 	.word	0x00000000


	//----- nvinfo : EIATTR_FRAME_SIZE
	.align		4
.L_3122:
        /*48f0*/ 	.byte	0x04, 0x11
        /*48f2*/ 	.short	(.L_3124 - .L_3123)
	.align		4
.L_3123:
        /*48f4*/ 	.word	index@($_ZN7cutlass13device_kernelIN5flash19enable_sm80_to_sm89INS1_16FlashAttnBwdSm80INS1_25CollectiveMainloopBwdSm80ILi2ELi2EN4cute5tupleIJNS5_1CILi128EEES8_NS7_ILi64EEEEEENS_6half_tEfNS_4arch4Sm80ELb1ELb0ELb1ELb0ELb1ELb0ELb0ELb0ELi2ELi4ELi4ELi4ELb0EEENS1_21CollectiveEpilogueBwdISA_SB_SD_Li256ELb0ELb0ELi2EEENS1_25SingleTileBwdLPTSchedulerILb0ELi128ELb1EEEEEEEEEvNT_6ParamsE$_ZN4cute3eso3ESOILb0ELb1EJNS_5tupleIJiNS2_IJiNS_1CILi0EEEEEEEEENS2_IJNS_10UnderscoreENS2_IJS7_S7_EEEEEEEEC2ERKS6_RKS9_)
        /*48f8*/ 	.word	0x00000000


	//----- nvinfo : EIATTR_FRAME_SIZE
	.align		4
.L_3124:
        /*48fc*/ 	.byte	0x04, 0x11
        /*48fe*/ 	.short	(.L_3126 - .L_3125)
	.align		4
.L_3125:
        /*4900*/ 	.word	index@($_ZN7cutlass13device_kernelIN5flash19enable_sm80_to_sm89INS1_16FlashAttnBwdSm80INS1_25CollectiveMainloopBwdSm80ILi2ELi2EN4cute5tupleIJNS5_1CILi128EEES8_NS7_ILi64EEEEEENS_6half_tEfNS_4arch4Sm80ELb1ELb0ELb1ELb0ELb1ELb0ELb0ELb0ELi2ELi4ELi4ELi4ELb0EEENS1_21CollectiveEpilogueBwdISA_SB_SD_Li256ELb0ELb0ELi2EEENS1_25SingleTileBwdLPTSchedulerILb0ELi128ELb1EEEEEEEEEvNT_6ParamsE$_ZN4cute3eso3ESOILb0ELb0EJiiiNS_1CILi72EEENS2_ILi512EEEEEC2ERKiS7_S7_RKS3_RKS4_)
        /*4904*/ 	.word	0x00000000


	//----- nvinfo : EIATTR_FRAME_SIZE
	.align		4
.L_3126:
        /*4908*/ 	.byte	0x04, 0x11
        /*490a*/ 	.short	(.L_3128 - .L_3127)
	.align		4
.L_3127:
        /*490c*/ 	.word	index@($_ZN7cutlass13device_kernelIN5flash19enable_sm80_to_sm89INS1_16FlashAttnBwdSm80INS1_25CollectiveMainloopBwdSm80ILi2ELi2EN4cute5tupleIJNS5_1CILi128EEES8_NS7_ILi64EEEEEENS_6half_tEfNS_4arch4Sm80ELb1ELb0ELb1ELb0ELb1ELb0ELb0ELb0ELi2ELi4ELi4ELi4ELb0EEENS1_21CollectiveEpilogueBwdISA_SB_SD_Li256ELb0ELb0ELi2EEENS1_25SingleTileBwdLPTSchedulerILb0ELi128ELb1EEEEEEEEEvNT_6ParamsE$_ZN4cute3eso3ESOILb0ELb0EJiiiNS_1CILi144EEENS2_ILi512EEEEEC2ERKiS7_S7_RKS3_RKS4_)
        /*4910*/ 	.word	0x00000000


	//----- nvinfo : EIATTR_FRAME_SIZE
	.align		4
.L_3128:
        /*4914*/ 	.byte	0x04, 0x11
        /*4916*/ 	.short	(.L_3130 - .L_3129)
	.align		4
.L_3129:
        /*4918*/ 	.word	index@($_ZN7cutlass13device_kernelIN5flash19enable_sm80_to_sm89INS1_16FlashAttnBwdSm80INS1_25CollectiveMainloopBwdSm80ILi2ELi2EN4cute5tupleIJNS5_1CILi128EEES8_NS7_ILi64EEEEEENS_6half_tEfNS_4arch4Sm80ELb1ELb0ELb1ELb0ELb1ELb0ELb0ELb0ELi2ELi4ELi4ELi4ELb0EEENS1_21CollectiveEpilogueBwdISA_SB_SD_Li256ELb0ELb0ELi2EEENS1_25SingleTileBwdLPTSchedulerILb0ELi128ELb1EEEEEEEEEvNT_6ParamsE$_ZN4cute3eso3ESOILb0ELb0EJiiiEEC2ERKiS4_S4_)
        /*491c*/ 	.word	0x00000000


	//----- nvinfo : EIATTR_FRAME_SIZE
	.align		4
.L_3130:
        /*4920*/ 	.byte	0x04, 0x11
        /*4922*/ 	.short	(.L_3132 - .L_3131)
	.align		4
.L_3131:
        /*4924*/ 	.word	index@($_ZN7cutlass13device_kernelIN5flash19enable_sm80_to_sm89INS1_16FlashAttnBwdSm80INS1_25CollectiveMainloopBwdSm80ILi2ELi2EN4cute5tupleIJNS5_1CILi128EEES8_NS7_ILi64EEEEEENS_6half_tEfNS_4arch4Sm80ELb1ELb0ELb1ELb0ELb1ELb0ELb0ELb0ELi2ELi4ELi4ELi4ELb0EEENS1_21CollectiveEpilogueBwdISA_SB_SD_Li256ELb0ELb0ELi2EEENS1_25SingleTileBwdLPTSchedulerILb0ELi128ELb1EEEEEEEEEvNT_6ParamsE$_ZN4cute3eso3ESOILb0ELb0EJiiNS_1CILi72EEENS2_ILi512EEEEEC2ERKiS7_RKS3_RKS4_)
        /*4928*/ 	.word	0x00000000


	//----- nvinfo : EIATTR_FRAME_SIZE
	.align		4
.L_3132:
        /*492c*/ 	.byte	0x04, 0x11
        /*492e*/ 	.short	(.L_3134 - .L_3133)
	.align		4
.L_3133:
        /*4930*/ 	.word	index@($_ZN7cutlass13device_kernelIN5flash19enable_sm80_to_sm89INS1_16FlashAttnBwdSm80INS1_25CollectiveMainloopBwdSm80ILi2ELi2EN4cute5tupleIJNS5_1CILi128EEES8_NS7_ILi64EEEEEENS_6half_tEfNS_4arch4Sm80ELb1ELb0ELb1ELb0ELb1ELb0ELb0ELb0ELi2ELi4ELi4ELi4ELb0EEENS1_21CollectiveEpilogueBwdISA_SB_SD_Li256ELb0ELb0ELi2EEENS1_25SingleTileBwdLPTSchedulerILb0ELi128ELb1EEEEEEEEEvNT_6ParamsE$_ZN4cute3eso3ESOILb0ELb0EJiiNS_1CILi144EEENS2_ILi512EEEEEC2ERKiS7_RKS3_RKS4_)
        /*4934*/ 	.word	0x00000000


	//----- nvinfo : EIATTR_FRAME_SIZE
	.align		4
.L_3134:
        /*4938*/ 	.byte	0x04, 0x11
        /*493a*/ 	.short	(.L_3136 - .L_3135)
	.align		4
.L_3135:
        /*493c*/ 	.word	index@($_ZN7cutlass13device_kernelIN5flash19enable_sm80_to_sm89INS1_16FlashAttnBwdSm80INS1_25CollectiveMainloopBwdSm80ILi2ELi2EN4cute5tupleIJNS5_1CILi128EEES8_NS7_ILi64EEEEEENS_6half_tEfNS_4arch4Sm80ELb1ELb0ELb1ELb0ELb1ELb0ELb0ELb0ELi2ELi4ELi4ELi4ELb0EEENS1_21CollectiveEpilogueBwdISA_SB_SD_Li256ELb0ELb0ELi2EEENS1_25SingleTileBwdLPTSchedulerILb0ELi128ELb1EEEEEEEEEvNT_6ParamsE$_ZN4cute3eso3ESOILb0ELb0EJiiEEC2ERKiS4_)
        /*4940*/ 	.word	0x00000000


	//----- nvinfo : EIATTR_FRAME_SIZE
	.align		4
.L_3136:
        /*4944*/ 	.byte	0x04, 0x11
        /*4946*/ 	.short	(.L_3138 - .L_3137)
	.align		4
.L_3137:
        /*4948*/ 	.word	index@($_ZN7cutlass13device_kernelIN5flash19enable_sm80_to_sm89INS1_16FlashAttnBwdSm80INS1_25CollectiveMainloopBwdSm80ILi2ELi2EN4cute5tupleIJNS5_1CILi128EEES8_NS7_ILi64EEEEEENS_6half_tEfNS_4arch4Sm80ELb1ELb0ELb1ELb0ELb1ELb0ELb0ELb0ELi2ELi4ELi4ELi4ELb0EEENS1_21CollectiveEpilogueBwdISA_SB_SD_Li256ELb0ELb0ELi2EEENS1_25SingleTileBwdLPTSchedulerILb0ELi128ELb1EEEEEEEEEvNT_6ParamsE$_ZN4cute3eso3ESOILb0ELb0EJiNS_5tupleIJiiEEEEEC2ERKiRKS3_)
        /*494c*/ 	.word	0x00000000


	//----- nvinfo : EIATTR_FRAME_SIZE
	.align		4
.L_3138:
        /*4950*/ 	.byte	0x04, 0x11
        /*4952*/ 	.short	(.L_3140 - .L_3139)
	.align		4
.L_3139:
        /*4954*/ 	.word	index@($_ZN7cutlass13device_kernelIN5flash19enable_sm80_to_sm89INS1_16FlashAttnBwdSm80INS1_25CollectiveMainloopBwdSm80ILi2ELi2EN4cute5tupleIJNS5_1CILi128EEES8_NS7_ILi64EEEEEENS_6half_tEfNS_4arch4Sm80ELb1ELb0ELb1ELb0ELb1ELb0ELb0ELb0ELi2ELi4ELi4ELi4ELb0EEENS1_21CollectiveEpilogueBwdISA_SB_SD_Li256ELb0ELb0ELi2EEENS1_25SingleTileBwdLPTSchedulerILb0ELi128ELb1EEEEEEEEEvNT_6ParamsE$_ZN4cute3eso3ESOILb0ELb0EJiNS_5tupleIJiNS_1CILi0EEEEEEEEC2ERKiRKS5_)
        /*4958*/ 	.word	0x00000000


	//----- nvinfo : EIATTR_FRAME_SIZE
	.align		4
.L_3140:
        /*495c*/ 	.byte	0x04, 0x11
        /*495e*/ 	.short	(.L_3142 - .L_3141)
	.align		4
.L_3141:
        /*4960*/ 	.word	index@($_ZN7cutlass13device_kernelIN5flash19enable_sm80_to_sm89INS1_16FlashAttnBwdSm80INS1_25CollectiveMainloopBwdSm80ILi2ELi2EN4cute5tupleIJNS5_1CILi128EEES8_NS7_ILi64EEEEEENS_6half_tEfNS_4arch4Sm80ELb1ELb0ELb1ELb0ELb1ELb0ELb0ELb0ELi2ELi4ELi4ELi4ELb0EEENS1_21CollectiveEpilogueBwdISA_SB_SD_Li256ELb0ELb0ELi2EEENS1_25SingleTileBwdLPTSchedulerILb0ELi128ELb1EEEEEEEEEvNT_6ParamsE$_ZN4cute3eso3ESOILb0ELb0EJNS_6LayoutINS_5tupleIJNS3_IJNS_1CILi8EEENS4_ILi1EEEEEENS4_ILi2EEES5_EEENS3_IJNS3_IJS6_NS4_ILi0EEEEEEiNS4_ILi1024EEEEEEEEiEEC2ERKSE_RKi)
        /*4964*/ 	.word	0x00000000


	//----- nvinfo : EIATTR_FRAME_SIZE
	.align		4
.L_3142:
        /*4968*/ 	.byte	0x04, 0x11
        /*496a*/ 	.short	(.L_3144 - .L_3143)
	.align		4
.L_3143:
        /*496c*/ 	.word	index@($_ZN7cutlass13device_kernelIN5flash19enable_sm80_to_sm89INS1_16FlashAttnBwdSm80INS1_25CollectiveMainloopBwdSm80ILi2ELi2EN4cute5tupleIJNS5_1CILi128EEES8_NS7_ILi64EEEEEENS_6half_tEfNS_4arch4Sm80ELb1ELb0ELb1ELb0ELb1ELb0ELb0ELb0ELi2ELi4ELi4ELi4ELb0EEENS1_21CollectiveEpilogueBwdISA_SB_SD_Li256ELb0ELb0ELi2EEENS1_25SingleTileBwdLPTSchedulerILb0ELi128ELb1EEEEEEEEEvNT_6ParamsE$_ZN4cute3eso3ESOILb0ELb0EJNS_6LayoutINS_5tupleIJNS3_IJNS_1CILi8EEENS4_ILi1EEEEEENS4_ILi2EEES5_EEENS3_IJNS3_IJS6_NS4_ILi0EEEEEEiNS4_ILi1024EEEEEEEENS_10ViewEngineINS_8smem_ptrIPN7cutlass6half_tEEEEEEEC2ERKSE_RKSL_)
        /*4970*/ 	.word	0x00000000


	//----- nvinfo : EIATTR_FRAME_SIZE
	.align		4
.L_3144:
        /*4974*/ 	.byte	0x04, 0x11
        /*4976*/ 	.short	(.L_3146 - .L_3145)
	.align		4
.L_3145:
        /*4978*/ 	.word	index@($_ZN7cutlass13device_kernelIN5flash19enable_sm80_to_sm89INS1_16FlashAttnBwdSm80INS1_25CollectiveMainloopBwdSm80ILi2ELi2EN4cute5tupleIJNS5_1CILi128EEES8_NS7_ILi64EEEEEENS_6half_tEfNS_4arch4Sm80ELb1ELb0ELb1ELb0ELb1ELb0ELb0ELb0ELi2ELi4ELi4ELi4ELb0EEENS1_21CollectiveEpilogueBwdISA_SB_SD_Li256ELb0ELb0ELi2EEENS1_25SingleTileBwdLPTSchedulerILb0ELi128ELb1EEEEEEEEEvNT_6ParamsE$_ZN4cute3eso3ESOILb0ELb0EJNS_6LayoutINS_5tupleIJNS3_IJNS_1CILi8EEENS4_ILi1EEEEEENS4_ILi2EEENS3_IJS8_S8_EEEEEENS3_IJNS3_IJS6_NS4_ILi0EEEEEENS4_ILi4096EEENS3_IJiiEEEEEEEEiEEC2ERKSG_RKi)
        /*497c*/ 	.word	0x00000000


	//----- nvinfo : EIATTR_FRAME_SIZE
	.align		4
.L_3146:
        /*4980*/ 	.byte	0x04, 0x11
        /*4982*/ 	.short	(.L_3148 - .L_3147)
	.align		4
.L_3147:
        /*4984*/ 	.word	index@($_ZN7cutlass13device_kernelIN5flash19enable_sm80_to_sm89INS1_16FlashAttnBwdSm80INS1_25CollectiveMainloopBwdSm80ILi2ELi2EN4cute5tupleIJNS5_1CILi128EEES8_NS7_ILi64EEEEEENS_6half_tEfNS_4arch4Sm80ELb1ELb0ELb1ELb0ELb1ELb0ELb0ELb0ELi2ELi4ELi4ELi4ELb0EEENS1_21CollectiveEpilogueBwdISA_SB_SD_Li256ELb0ELb0ELi2EEENS1_25SingleTileBwdLPTSchedulerILb0ELi128ELb1EEEEEEEEEvNT_6ParamsE$_ZN4cute3eso3ESOILb0ELb0EJNS_6LayoutINS_5tupleIJNS3_IJNS_1CILi8EEENS4_ILi1EEEEEENS4_ILi2EEENS3_IJS8_S8_EEEEEENS3_IJNS3_IJS6_NS4_ILi0EEEEEENS4_ILi4096EEENS3_IJiiEEEEEEEENS_10ViewEngineINS_8smem_ptrIPN7cutlass6half_tEEEEEEEC2ERKSG_RKSN_)
        /*4988*/ 	.word	0x00000000


	//----- nvinfo : EIATTR_FRAME_SIZE
	.align		4
.L_3148:
        /*498c*/ 	.byte	0x04, 0x11
        /*498e*/ 	.short	(.L_3150 - .L_3149)
	.align		4
.L_3149:
        /*4990*/ 	.word	index@($_ZN7cutlass13device_kernelIN5flash19enable_sm80_to_sm89INS1_16FlashAttnBwdSm80INS1_25CollectiveMainloopBwdSm80ILi2ELi2EN4cute5tupleIJNS5_1CILi128EEES8_NS7_ILi64EEEEEENS_6half_tEfNS_4arch4Sm80ELb1ELb0ELb1ELb0ELb1ELb0ELb0ELb0ELi2ELi4ELi4ELi4ELb0EEENS1_21CollectiveEpilogueBwdISA_SB_SD_Li256ELb0ELb0ELi2EEENS1_25SingleTileBwdLPTSchedulerILb0ELi128ELb1EEEEEEEEEvNT_6ParamsE$_ZN4cute3eso3ESOILb0ELb0EJNS_6LayoutINS_5tupleIJNS3_IJNS_1CILi8EEENS4_ILi1EEEEEENS4_ILi2EEEEEENS3_IJNS3_IJS6_NS4_ILi0EEEEEEiEEEEEiEEC2ERKSD_RKi)
        /*4994*/ 	.word	0x00000000


	//----- nvinfo : EIATTR_FRAME_SIZE
	.align		4
.L_3150:
        /*4998*/ 	.byte	0x04, 0x11
        /*499a*/ 	.short	(.L_3152 - .L_3151)
	.align		4
.L_3151:
        /*499c*/ 	.word	index@($_ZN7cutlass13device_kernelIN5flash19enable_sm80_to_sm89INS1_16FlashAttnBwdSm80INS1_25CollectiveMainloopBwdSm80ILi2ELi2EN4cute5tupleIJNS5_1CILi128EEES8_NS7_ILi64EEEEEENS_6half_tEfNS_4arch4Sm80ELb1ELb0ELb1ELb0ELb1ELb0ELb0ELb0ELi2ELi4ELi4ELi4ELb0EEENS1_21CollectiveEpilogueBwdISA_SB_SD_Li256ELb0ELb0ELi2EEENS1_25SingleTileBwdLPTSchedulerILb0ELi128ELb1EEEEEEEEEvNT_6ParamsE$_ZN4cute3eso3ESOILb0ELb0EJNS_6LayoutINS_5tupleIJNS3_IJNS_1CILi8EEENS4_ILi1EEEEEENS4_ILi2EEEEEENS3_IJNS3_IJS6_NS4_ILi0EEEEEEiEEEEENS_10ViewEngineINS_8smem_ptrIPN7cutlass6half_tEEEEEEEC2ERKSD_RKSK_)
        /*49a0*/ 	.word	0x00000000


	//----- nvinfo : EIATTR_FRAME_SIZE
	.align		4
.L_3152:
        /*49a4*/ 	.byte	0x04, 0x11
        /*49a6*/ 	.short	(.L_3154 - .L_3153)
	.align		4
.L_3153:
        /*49a8*/ 	.word	index@($_ZN7cutlass13device_kernelIN5flash19enable_sm80_to_sm89INS1_16FlashAttnBwdSm80INS1_25CollectiveMainloopBwdSm80ILi2ELi2EN4cute5tupleIJNS5_1CILi128EEES8_NS7_ILi64EEEEEENS_6half_tEfNS_4arch4Sm80ELb1ELb0ELb1ELb0ELb1ELb0ELb0ELb0ELi2ELi4ELi4ELi4ELb0EEENS1_21CollectiveEpilogueBwdISA_SB_SD_Li256ELb0ELb0ELi2EEENS1_25SingleTileBwdLPTSchedulerILb0ELi128ELb1EEEEEEEEEvNT_6ParamsE$_ZN4cute3eso3ESOILb0ELb0EJNS_6LayoutINS_5tupleIJNS3_IJNS_1CILi8EEENS4_ILi1EEEEEENS3_IJNS4_ILi2EEEEEEEEENS3_IJNS3_IJS6_NS4_ILi0EEEEEENS3_IJiEEEEEEEENS_10ViewEngineINS_8smem_ptrIPN7cutlass6half_tEEEEEEEC2ERKSF_RKSM_)
        /*49ac*/ 	.word	0x00000000


	//----- nvinfo : EIATTR_FRAME_SIZE
	.align		4
.L_3154:
        /*49b0*/ 	.byte	0x04, 0x11
        /*49b2*/ 	.short	(.L_3156 - .L_3155)
	.align		4
.L_3155:
        /*49b4*/ 	.word	index@($_ZN7cutlass13device_kernelIN5flash19enable_sm80_to_sm89INS1_16FlashAttnBwdSm80INS1_25CollectiveMainloopBwdSm80ILi2ELi2EN4cute5tupleIJNS5_1CILi128EEES8_NS7_ILi64EEEEEENS_6half_tEfNS_4arch4Sm80ELb1ELb0ELb1ELb0ELb1ELb0ELb0ELb0ELi2ELi4ELi4ELi4ELb0EEENS1_21CollectiveEpilogueBwdISA_SB_SD_Li256ELb0ELb0ELi2EEENS1_25SingleTileBwdLPTSchedulerILb0ELi128ELb1EEEEEEEEEvNT_6ParamsE$_ZN4cute3eso3ESOILb0ELb0EJNS_6LayoutINS_5tupleIJNS3_IJNS_1CILi2EEES5_S5_EEES5_NS3_IJS5_S5_EEEEEENS3_IJNS3_IJNS4_ILi1EEENS4_ILi512EEEiEEENS4_ILi4096EEENS3_IJiiEEEEEEEEjEEC2ERKSF_RKj)
        /*49b8*/ 	.word	0x00000000


	//----- nvinfo : EIATTR_FRAME_SIZE
	.align		4
.L_3156:
        /*49bc*/ 	.byte	0x04, 0x11
        /*49be*/ 	.short	(.L_3158 - .L_3157)
	.align		4
.L_3157:
        /*49c0*/ 	.word	index@($_ZN7cutlass13device_kernelIN5flash19enable_sm80_to_sm89INS1_16FlashAttnBwdSm80INS1_25CollectiveMainloopBwdSm80ILi2ELi2EN4cute5tupleIJNS5_1CILi128EEES8_NS7_ILi64EEEEEENS_6half_tEfNS_4arch4Sm80ELb1ELb0ELb1ELb0ELb1ELb0ELb0ELb0ELi2ELi4ELi4ELi4ELb0EEENS1_21CollectiveEpilogueBwdISA_SB_SD_Li256ELb0ELb0ELi2EEENS1_25SingleTileBwdLPTSchedulerILb0ELi128ELb1EEEEEEEEEvNT_6ParamsE$_ZN4cute3eso3ESOILb0ELb0EJNS_6LayoutINS_5tupleIJNS3_IJNS_1CILi2EEES5_S5_EEES5_NS3_IJS5_S5_EEEEEENS3_IJNS3_IJNS4_ILi1EEENS4_ILi512EEEiEEENS4_ILi4096EEENS3_IJiiEEEEEEEENS_10ViewEngineINS_8smem_ptrIPN7cutlass6half_tEEEEEEEC2ERKSF_RKSM_)
        /*49c4*/ 	.word	0x00000000


	//----- nvinfo : EIATTR_FRAME_SIZE
	.align		4
.L_3158:
        /*49c8*/ 	.byte	0x04, 0x11
        /*49ca*/ 	.short	(.L_3160 - .L_3159)
	.align		4
.L_3159:
        /*49cc*/ 	.word	index@($_ZN7cutlass13device_kernelIN5flash19enable_sm80_to_sm89INS1_16FlashAttnBwdSm80INS1_25CollectiveMainloopBwdSm80ILi2ELi2EN4cute5tupleIJNS5_1CILi128EEES8_NS7_ILi64EEEEEENS_6half_tEfNS_4arch4Sm80ELb1ELb0ELb1ELb0ELb1ELb0ELb0ELb0ELi2ELi4ELi4ELi4ELb0EEENS1_21CollectiveEpilogueBwdISA_SB_SD_Li256ELb0ELb0ELi2EEENS1_25SingleTileBwdLPTSchedulerILb0ELi128ELb1EEEEEEEEEvNT_6ParamsE$_ZN4cute3eso3ESOILb0ELb0EJNS_6LayoutINS_5tupleIJNS3_IJNS_1CILi2EEES5_S5_EEES5_NS3_IJNS3_IJS5_S5_EEES5_EEEEEENS3_IJNS3_IJNS4_ILi1EEENS4_ILi512EEEiEEENS4_ILi4096EEENS3_IJNS3_IJiiEEENS4_ILi8192EEEEEEEEEEEjEEC2ERKSI_RKj)
        /*49d0*/ 	.word	0x00000000


	//----- nvinfo : EIATTR_FRAME_SIZE
	.align		4
.L_3160:
        /*49d4*/ 	.byte	0x04, 0x11
        /*49d6*/ 	.short	(.L_3162 - .L_3161)
	.align		4
.L_3161:
        /*49d8*/ 	.word	index@($_ZN7cutlass13device_kernelIN5flash19enable_sm80_to_sm89INS1_16FlashAttnBwdSm80INS1_25CollectiveMainloopBwdSm80ILi2ELi2EN4cute5tupleIJNS5_1CILi128EEES8_NS7_ILi64EEEEEENS_6half_tEfNS_4arch4Sm80ELb1ELb0ELb1ELb0ELb1ELb0ELb0ELb0ELi2ELi4ELi4ELi4ELb0EEENS1_21CollectiveEpilogueBwdISA_SB_SD_Li256ELb0ELb0ELi2EEENS1_25SingleTileBwdLPTSchedulerILb0ELi128ELb1EEEEEEEEEvNT_6ParamsE$_ZN4cute3eso3ESOILb0ELb0EJNS_6LayoutINS_5tupleIJNS3_IJNS_1CILi2EEES5_S5_EEES5_NS3_IJNS3_IJS5_S5_EEES5_EEEEEENS3_IJNS3_IJNS4_ILi1EEENS4_ILi512EEEiEEENS4_ILi4096EEENS3_IJNS3_IJiiEEENS4_ILi8192EEEEEEEEEEENS_10ViewEngineINS_8smem_ptrIPN7cutlass6half_tEEEEEEEC2ERKSI_RKSP_)
        /*49dc*/ 	.word	0x00000000


	//----- nvinfo : EIATTR_FRAME_SIZE
	.align		4
.L_3162:
        /*49e0*/ 	.byte	0x04, 0x11
        /*49e2*/ 	.short	(.L_3164 - .L_3163)
	.align		4
.L_3163:
        /*49e4*/ 	.word	index@($_ZN7cutlass13device_kernelIN5flash19enable_sm80_to_sm89INS1_16FlashAttnBwdSm80INS1_25CollectiveMainloopBwdSm80ILi2ELi2EN4cute5tupleIJNS5_1CILi128EEES8_NS7_ILi64EEEEEENS_6half_tEfNS_4arch4Sm80ELb1ELb0ELb1ELb0ELb1ELb0ELb0ELb0ELi2ELi4ELi4ELi4ELb0EEENS1_21CollectiveEpilogueBwdISA_SB_SD_Li256ELb0ELb0ELi2EEENS1_25SingleTileBwdLPTSchedulerILb0ELi128ELb1EEEEEEEEEvNT_6ParamsE$_ZN4cute3eso3ESOILb0ELb0EJNS_6LayoutINS_5tupleIJNS3_IJNS_1CILi2EEES5_EEES6_NS4_ILi8EEEEEENS3_IJNS3_IJiNS4_ILi512EEEEEENS3_IJiiEEENS4_ILi1024EEEEEEEEjEEC2ERKSE_RKj)
        /*49e8*/ 	.word	0x00000000


	//----- nvinfo : EIATTR_FRAME_SIZE
	.align		4
.L_3164:
        /*49ec*/ 	.byte	0x04, 0x11
        /*49ee*/ 	.short	(.L_3166 - .L_3165)
	.align		4
.L_3165:
        /*49f0*/ 	.word	index@($_ZN7cutlass13device_kernelIN5flash19enable_sm80_to_sm89INS1_16FlashAttnBwdSm80INS1_25CollectiveMainloopBwdSm80ILi2ELi2EN4cute5tupleIJNS5_1CILi128EEES8_NS7_ILi64EEEEEENS_6half_tEfNS_4arch4Sm80ELb1ELb0ELb1ELb0ELb1ELb0ELb0ELb0ELi2ELi4ELi4ELi4ELb0EEENS1_21CollectiveEpilogueBwdISA_SB_SD_Li256ELb0ELb0ELi2EEENS1_25SingleTileBwdLPTSchedulerILb0ELi128ELb1EEEEEEEEEvNT_6ParamsE$_ZN4cute3eso3ESOILb0ELb0EJNS_6LayoutINS_5tupleIJNS3_IJNS_1CILi2EEES5_EEES6_NS4_ILi8EEEEEENS3_IJNS3_IJiNS4_ILi512EEEEEENS3_IJiiEEENS4_ILi1024EEEEEEEENS_10ViewEngineINS_8smem_ptrIPN7cutlass6half_tEEEEEEEC2ERKSE_RKSL_)
        /*49f4*/ 	.word	0x00000000


	//----- nvinfo : EIATTR_FRAME_SIZE
	.align		4
.L_3166:
        /*49f8*/ 	.byte	0x04, 0x11
        /*49fa*/ 	.short	(.L_3168 - .L_3167)
	.align		4
.L_3167:
        /*49fc*/ 	.word	index@($_ZN7cutlass13device_kernelIN5flash19enable_sm80_to_sm89INS1_16FlashAttnBwdSm80INS1_25CollectiveMainloopBwdSm80ILi2ELi2EN4cute5tupleIJNS5_1CILi128EEES8_NS7_ILi64EEEEEENS_6half_tEfNS_4arch4Sm80ELb1ELb0ELb1ELb0ELb1ELb0ELb0ELb0ELi2ELi4ELi4ELi4ELb0EEENS1_21CollectiveEpilogueBwdISA_SB_SD_Li256ELb0ELb0ELi2EEENS1_25SingleTileBwdLPTSchedulerILb0ELi128ELb1EEEEEEEEEvNT_6ParamsE$_ZN4cute3eso3ESOILb0ELb0EJNS_6LayoutINS_5tupleIJNS3_IJNS_1CILi2EEES5_EEENS4_ILi8EEES6_EEENS3_IJNS3_IJNS4_ILi1EEEiEEENS4_ILi1024EEENS3_IJiiEEEEEEEEjEEC2ERKSE_RKj)
        /*4a00*/ 	.word	0x00000000


	//----- nvinfo : EIATTR_FRAME_SIZE
	.align		4
.L_3168:
        /*4a04*/ 	.byte	0x04, 0x11
        /*4a06*/ 	.short	(.L_3170 - .L_3169)
	.align		4
.L_3169:
        /*4a08*/ 	.word	index@($_ZN7cutlass13device_kernelIN5flash19enable_sm80_to_sm89INS1_16FlashAttnBwdSm80INS1_25CollectiveMainloopBwdSm80ILi2ELi2EN4cute5tupleIJNS5_1CILi128EEES8_NS7_ILi64EEEEEENS_6half_tEfNS_4arch4Sm80ELb1ELb0ELb1ELb0ELb1ELb0ELb0ELb0ELi2ELi4ELi4ELi4ELb0EEENS1_21CollectiveEpilogueBwdISA_SB_SD_Li256ELb0ELb0ELi2EEENS1_25SingleTileBwdLPTSchedulerILb0ELi128ELb1EEEEEEEEEvNT_6ParamsE$_ZN4cute3eso3ESOILb0ELb0EJNS_6LayoutINS_5tupleIJNS3_IJNS_1CILi2EEES5_EEENS4_ILi8EEES6_EEENS3_IJNS3_IJNS4_ILi1EEEiEEENS4_ILi1024EEENS3_IJiiEEEEEEEENS_10ViewEngineINS_8smem_ptrIPN7cutlass6half_tEEEEEEEC2ERKSE_RKSL_)
        /*4a0c*/ 	.word	0x00000000


	//----- nvinfo : EIATTR_FRAME_SIZE
	.align		4
.L_3170:
        /*4a10*/ 	.byte	0x04, 0x11
        /*4a12*/ 	.short	(.L_3172 - .L_3171)
	.align		4
.L_3171:
        /*4a14*/ 	.word	index@($_ZN7cutlass13device_kernelIN5flash19enable_sm80_to_sm89INS1_16FlashAttnBwdSm80INS1_25CollectiveMainloopBwdSm80ILi2ELi2EN4cute5tupleIJNS5_1CILi128EEES8_NS7_ILi64EEEEEENS_6half_tEfNS_4arch4Sm80ELb1ELb0ELb1ELb0ELb1ELb0ELb0ELb0ELi2ELi4ELi4ELi4ELb0EEENS1_21CollectiveEpilogueBwdISA_SB_SD_Li256ELb0ELb0ELi2EEENS1_25SingleTileBwdLPTSchedulerILb0ELi128ELb1EEEEEEEEEvNT_6ParamsE$_ZN4cute3eso3ESOILb0ELb0EJNS_6LayoutINS_5tupleIJNS3_IJNS_1CILi1EEENS3_IJS5_NS4_ILi2EEES6_EEEEEES6_NS3_IJS6_S6_EEEEEENS3_IJNS3_IJNS4_ILi0EEENS3_IJS5_NS4_ILi256EEEiEEEEEENS4_ILi2048EEENS3_IJiNS4_ILi4096EEEEEEEEEEENS_10ViewEngineINS_8smem_ptrIPjEEEEEEC2ERKSJ_RKSO_)
        /*4a18*/ 	.word	0x00000000


	//----- nvinfo : EIATTR_FRAME_SIZE
	.align		4
.L_3172:
        /*4a1c*/ 	.byte	0x04, 0x11
        /*4a1e*/ 	.short	(.L_3174 - .L_3173)
	.align		4
.L_3173:
        /*4a20*/ 	.word	index@($_ZN7cutlass13device_kernelIN5flash19enable_sm80_to_sm89INS1_16FlashAttnBwdSm80INS1_25CollectiveMainloopBwdSm80ILi2ELi2EN4cute5tupleIJNS5_1CILi128EEES8_NS7_ILi64EEEEEENS_6half_tEfNS_4arch4Sm80ELb1ELb0ELb1ELb0ELb1ELb0ELb0ELb0ELi2ELi4ELi4ELi4ELb0EEENS1_21CollectiveEpilogueBwdISA_SB_SD_Li256ELb0ELb0ELi2EEENS1_25SingleTileBwdLPTSchedulerILb0ELi128ELb1EEEEEEEEEvNT_6ParamsE$_ZN4cute3eso3ESOILb0ELb0EJNS_6LayoutINS_5tupleIJNS3_IJNS3_IJNS_1CILi8EEENS4_ILi1EEEEEES6_EEENS3_IJNS3_IJS6_S6_EEENS4_ILi2EEEEEEEEENS3_IJNS3_IJNS3_IJS6_NS4_ILi0EEEEEESD_EEENS3_IJNS3_IJSD_SD_EEEiEEEEEEEENS_10ViewEngineINS_8smem_ptrIPN7cutlass6half_tEEEEEEEC2ERKSJ_RKSQ_)
        /*4a24*/ 	.word	0x00000000


	//----- nvinfo : EIATTR_FRAME_SIZE
	.align		4
.L_3174:
        /*4a28*/ 	.byte	0x04, 0x11
        /*4a2a*/ 	.short	(.L_3176 - .L_3175)
	.align		4
.L_3175:
        /*4a2c*/ 	.word	index@($_ZN7cutlass13device_kernelIN5flash19enable_sm80_to_sm89INS1_16FlashAttnBwdSm80INS1_25CollectiveMainloopBwdSm80ILi2ELi2EN4cute5tupleIJNS5_1CILi128EEES8_NS7_ILi64EEEEEENS_6half_tEfNS_4arch4Sm80ELb1ELb0ELb1ELb0ELb1ELb0ELb0ELb0ELi2ELi4ELi4ELi4ELb0EEENS1_21CollectiveEpilogueBwdISA_SB_SD_Li256ELb0ELb0ELi2EEENS1_25SingleTileBwdLPTSchedulerILb0ELi128ELb1EEEEEEEEEvNT_6ParamsE$_ZN4cute3eso3ESOILb0ELb0EJNS_5tupleIJiNS_1CILi512EEEEEENS2_IJiiEEENS3_ILi1024EEEEEC2ERKS5_RKS6_RKS7_)
        /*4a30*/ 	.word	0x00000000


	//----- nvinfo : EIATTR_FRAME_SIZE
	.align		4
.L_3176:
        /*4a34*/ 	.byte	0x04, 0x11
        /*4a36*/ 	.short	(.L_3178 - .L_3177)
	.align		4
.L_3177:
        /*4a38*/ 	.word	index@($_ZN7cutlass13device_kernelIN5flash19enable_sm80_to_sm89INS1_16FlashAttnBwdSm80INS1_25CollectiveMainloopBwdSm80ILi2ELi2EN4cute5tupleIJNS5_1CILi128EEES8_NS7_ILi64EEEEEENS_6half_tEfNS_4arch4Sm80ELb1ELb0ELb1ELb0ELb1ELb0ELb0ELb0ELi2ELi4ELi4ELi4ELb0EEENS1_21CollectiveEpilogueBwdISA_SB_SD_Li256ELb0ELb0ELi2EEENS1_25SingleTileBwdLPTSchedulerILb0ELi128ELb1EEEEEEEEEvNT_6ParamsE$_ZN4cute3eso3ESOILb0ELb0EJNS_5tupleIJNS_1CILi1EEEiEEENS3_ILi1024EEENS2_IJiiEEEEEC2ERKS5_RKS6_RKS7_)
        /*4a3c*/ 	.word	0x00000000


	//----- nvinfo : EIATTR_FRAME_SIZE
	.align		4
.L_3178:
        /*4a40*/ 	.byte	0x04, 0x11
        /*4a42*/ 	.short	(.L_3180 - .L_3179)
	.align		4
.L_3179:
        /*4a44*/ 	.word	index@($_ZN7cutlass13device_kernelIN5flash19enable_sm80_to_sm89INS1_16FlashAttnBwdSm80INS1_25CollectiveMainloopBwdSm80ILi2ELi2EN4cute5tupleIJNS5_1CILi128EEES8_NS7_ILi64EEEEEENS_6half_tEfNS_4arch4Sm80ELb1ELb0ELb1ELb0ELb1ELb0ELb0ELb0ELi2ELi4ELi4ELi4ELb0EEENS1_21CollectiveEpilogueBwdISA_SB_SD_Li256ELb0ELb0ELi2EEENS1_25SingleTileBwdLPTSchedulerILb0ELi128ELb1EEEEEEEEEvNT_6ParamsE$_ZN4cute3eso3ESOILb0ELb0EJNS_5tupleIJNS_1CILi1EEENS3_ILi512EEEiEEENS3_ILi4096EEENS2_IJiiEEEEEC2ERKS6_RKS7_RKS8_)
        /*4a48*/ 	.word	0x00000000


	//----- nvinfo : EIATTR_FRAME_SIZE
	.align		4
.L_3180:
        /*4a4c*/ 	.byte	0x04, 0x11
        /*4a4e*/ 	.short	(.L_3182 - .L_3181)
	.align		4
.L_3181:
        /*4a50*/ 	.word	index@($_ZN7cutlass13device_kernelIN5flash19enable_sm80_to_sm89INS1_16FlashAttnBwdSm80INS1_25CollectiveMainloopBwdSm80ILi2ELi2EN4cute5tupleIJNS5_1CILi128EEES8_NS7_ILi64EEEEEENS_6half_tEfNS_4arch4Sm80ELb1ELb0ELb1ELb0ELb1ELb0ELb0ELb0ELi2ELi4ELi4ELi4ELb0EEENS1_21CollectiveEpilogueBwdISA_SB_SD_Li256ELb0ELb0ELi2EEENS1_25SingleTileBwdLPTSchedulerILb0ELi128ELb1EEEEEEEEEvNT_6ParamsE$_ZN4cute3eso3ESOILb0ELb0EJNS_5tupleIJNS_1CILi1EEENS3_ILi512EEEiEEENS3_ILi4096EEENS2_IJNS2_IJiiEEENS3_ILi8192EEEEEEEEC2ERKS6_RKS7_RKSA_)
        /*4a54*/ 	.word	0x00000000


	//----- nvinfo : EIATTR_FRAME_SIZE
	.align		4
.L_3182:
        /*4a58*/ 	.byte	0x04, 0x11
        /*4a5a*/ 	.short	(.L_3184 - .L_3183)
	.align		4
.L_3183:
        /*4a5c*/ 	.word	index@($_ZN7cutlass13device_kernelIN5flash19enable_sm80_to_sm89INS1_16FlashAttnBwdSm80INS1_25CollectiveMainloopBwdSm80ILi2ELi2EN4cute5tupleIJNS5_1CILi128EEES8_NS7_ILi64EEEEEENS_6half_tEfNS_4arch4Sm80ELb1ELb0ELb1ELb0ELb1ELb0ELb0ELb0ELi2ELi4ELi4ELi4ELb0EEENS1_21CollectiveEpilogueBwdISA_SB_SD_Li256ELb0ELb0ELi2EEENS1_25SingleTileBwdLPTSchedulerILb0ELi128ELb1EEEEEEEEEvNT_6ParamsE$_ZN4cute3eso3ESOILb0ELb0EJNS_5tupleIJNS_1CILi0EEENS2_IJNS3_ILi1EEENS3_ILi256EEEiEEEEEENS3_ILi2048EEENS2_IJiNS3_ILi4096EEEEEEEEC2ERKS8_RKS9_RKSB_)
        /*4a60*/ 	.word	0x00000000


	//----- nvinfo : EIATTR_FRAME_SIZE
	.align		4
.L_3184:
        /*4a64*/ 	.byte	0x04, 0x11
        /*4a66*/ 	.short	(.L_3186 - .L_3185)
	.align		4
.L_3185:
        /*4a68*/ 	.word	index@($_ZN7cutlass13device_kernelIN5flash19enable_sm80_to_sm89INS1_16FlashAttnBwdSm80INS1_25CollectiveMainloopBwdSm80ILi2ELi2EN4cute5tupleIJNS5_1CILi128EEES8_NS7_ILi64EEEEEENS_6half_tEfNS_4arch4Sm80ELb1ELb0ELb1ELb0ELb1ELb0ELb0ELb0ELi2ELi4ELi4ELi4ELb0EEENS1_21CollectiveEpilogueBwdISA_SB_SD_Li256ELb0ELb0ELi2EEENS1_25SingleTileBwdLPTSchedulerILb0ELi128ELb1EEEEEEEEEvNT_6ParamsE$_ZN4cute3eso3ESOILb0ELb0EJNS_14ComposedLayoutINS_7SwizzleILi3ELi3ELi3EEENS_9MixedBitsILj0ELj432EEENS_6LayoutINS_5tupleIJNS8_IJNS_1CILi2EEESA_SA_EEESA_NS9_ILi8EEEEEENS8_IJNS8_IJNS9_ILi64EEESC_NS9_ILi512EEEEEENS9_ILi8192EEENS9_ILi1024EEEEEEEEEEiEEC2ERKSL_RKi)
        /*4a6c*/ 	.word	0x00000000


	//----- nvinfo : EIATTR_FRAME_SIZE
	.align		4
.L_3186:
        /*4a70*/ 	.byte	0x04, 0x11
        /*4a72*/ 	.short	(.L_3188 - .L_3187)
	.align		4
.L_3187:
        /*4a74*/ 	.word	index@($_ZN7cutlass13device_kernelIN5flash19enable_sm80_to_sm89INS1_16FlashAttnBwdSm80INS1_25CollectiveMainloopBwdSm80ILi2ELi2EN4cute5tupleIJNS5_1CILi128EEES8_NS7_ILi64EEEEEENS_6half_tEfNS_4arch4Sm80ELb1ELb0ELb1ELb0ELb1ELb0ELb0ELb0ELi2ELi4ELi4ELi4ELb0EEENS1_21CollectiveEpilogueBwdISA_SB_SD_Li256ELb0ELb0ELi2EEENS1_25SingleTileBwdLPTSchedulerILb0ELi128ELb1EEEEEEEEEvNT_6ParamsE$_ZN4cute3eso3ESOILb0ELb0EJNS_14ComposedLayoutINS_7SwizzleILi3ELi3ELi3EEENS_9MixedBitsILj0ELj432EEENS_6LayoutINS_5tupleIJNS8_IJNS_1CILi2EEESA_SA_EEESA_NS9_ILi8EEEEEENS8_IJNS8_IJNS9_ILi64EEESC_NS9_ILi512EEEEEENS9_ILi8192EEENS9_ILi1024EEEEEEEEEENS_10ViewEngineINS_8smem_ptrIPN7cutlass6half_tEEEEEEEC2ERKSL_RKSS_)
        /*4a78*/ 	.word	0x00000000


	//----- nvinfo : EIATTR_FRAME_SIZE
	.align		4
.L_3188:
        /*4a7c*/ 	.byte	0x04, 0x11
        /*4a7e*/ 	.short	(.L_3190 - .L_3189)
	.align		4
.L_3189:
        /*4a80*/ 	.word	index@(_ZN7cutlass13device_kernelIN5flash19enable_sm80_to_sm89INS1_16FlashAttnBwdSm80INS1_25CollectiveMainloopBwdSm80ILi2ELi2EN4cute5tupleIJNS5_1CILi128EEES8_NS7_ILi64EEEEEENS_6half_tEfNS_4arch4Sm80ELb1ELb0ELb1ELb0ELb1ELb0ELb0ELb0ELi2ELi4ELi4ELi4ELb0EEENS1_21CollectiveEpilogueBwdISA_SB_SD_Li256ELb0ELb0ELi2EEENS1_25SingleTileBwdLPTSchedulerILb0ELi128ELb1EEEEEEEEEvNT_6ParamsE)
        /*4a84*/ 	.word	0x000015f0


	//----- nvinfo : EIATTR_REGCOUNT
	.align		4
.L_3190:
        /*4a88*/ 	.byte	0x04, 0x2f
        /*4a8a*/ 	.short	(.L_3192 - .L_3191)
	.align		4
.L_3191:
        /*4a8c*/ 	.word	index@(_ZN7cutlass13device_kernelIN5flash19enable_sm80_to_sm89INS1_16FlashAttnBwdSm80INS1_25CollectiveMainloopBwdSm80ILi2ELi2EN4cute5tupleIJNS5_1CILi128EEES8_NS7_ILi64EEEEEENS_6half_tEfNS_4arch4Sm80ELb1ELb0ELb1ELb0ELb0ELb0ELb0ELb0ELi2ELi4ELi4ELi4ELb0EEENS1_21CollectiveEpilogueBwdISA_SB_SD_Li256ELb0ELb0ELi2EEENS1_25SingleTileBwdLPTSchedulerILb0ELi128ELb0EEEEEEEEEvNT_6ParamsE)
        /*4a90*/ 	.word	0x0000007f


	//----- nvinfo : EIATTR_FRAME_SIZE
	.align		4
.L_3192:
        /*4a94*/ 	.byte	0x04, 0x11
        /*4a96*/ 	.short	(.L_3194 - .L_3193)
	.align		4
.L_3193:
        /*4a98*/ 	.word	index@($_ZN7cutlass13device_kernelIN5flash19enable_sm80_to_sm89INS1_16FlashAttnBwdSm80INS1_25CollectiveMainloopBwdSm80ILi2ELi2EN4cute5tupleIJNS5_1CILi128EEES8_NS7_ILi64EEEEEENS_6half_tEfNS_4arch4Sm80ELb1ELb0ELb1ELb0ELb0ELb0ELb0ELb0ELi2ELi4ELi4ELi4ELb0EEENS1_21CollectiveEpilogueBwdISA_SB_SD_Li256ELb0ELb0ELi2EEENS1_25SingleTileBwdLPTSchedulerILb0ELi128ELb0EEEEEEEEEvNT_6ParamsE$exp2f)
        /*4a9c*/ 	.word	0x00000000


	//----- nvinfo : EIATTR_FRAME_SIZE
	.align		4
.L_3194:
        /*4aa0*/ 	.byte	0x04, 0x11
        /*4aa2*/ 	.short	(.L_3196 - .L_3195)
	.align		4
.L_3195:
        /*4aa4*/ 	.word	index@($_ZN7cutlass13device_kernelIN5flash19enable_sm80_to_sm89INS1_16FlashAttnBwdSm80INS1_25CollectiveMainloopBwdSm80ILi2ELi2EN4cute5tupleIJNS5_1CILi128EEES8_NS7_ILi64EEEEEENS_6half_tEfNS_4arch4Sm80ELb1ELb0ELb1ELb0ELb0ELb0ELb0ELb0ELi2ELi4ELi4ELi4ELb0EEENS1_21CollectiveEpilogueBwdISA_SB_SD_Li256ELb0ELb0ELi2EEENS1_25SingleTileBwdLPTSchedulerILb0ELi128ELb0EEEEEEEEEvNT_6ParamsE$_ZZZN5flash25CollectiveMainloopBwdSm80ILi2ELi2EN4cute5tupleIJNS1_1CILi128EEES4_NS3_ILi64EEEEEEN7cutlass6half_tEfNS7_4arch4Sm80ELb1ELb0ELb1ELb0ELb0ELb0ELb0ELb0ELi2ELi4ELi4ELi4ELb0EE3mmaINS_16FlashAttnBwdSm80ISB_NS_21CollectiveEpilogueBwdIS6_S8_SA_Li256ELb0ELb0ELi2EEENS_25SingleTileBwdLPTSchedulerILb0ELi128ELb0EEEE13SharedStorageENS1_6TensorINS1_11ArrayEngineIfLm32EEENS1_6LayoutINS2_IJNS2_IJNS3_ILi2EEESO_EEESO_NS3_ILi4EEEEEENS2_IJNS2_IJNS3_ILi1EEESO_EEESQ_NS3_ILi8EEEEEEEEEEEEbRKNSB_6ParamsERT0_S12_iNS2_IJiiiEEERT_ENKUliT_E_clIZSC_ISJ_SX_EbS10_S12_S12_iS13_S15_EUlRS16_iE_EEDaiS16_ENKUlvE1_clEv)
        /*4aa8*/ 	.word	0x00000000


	//----- nvinfo : EIATTR_FRAME_SIZE
	.align		4
.L_3196:
        /*4aac*/ 	.byte	0x04, 0x11
        /*4aae*/ 	.short	(.L_3198 - .L_3197)
	.align		4
.L_3197:
        /*4ab0*/ 	.word	index@($_ZN7cutlass13device_kernelIN5flash19enable_sm80_to_sm89INS1_16FlashAttnBwdSm80INS1_25CollectiveMainloopBwdSm80ILi2ELi2EN4cute5tupleIJNS5_1CILi128EEES8_NS7_ILi64EEEEEENS_6half_tEfNS_4arch4Sm80ELb1ELb0ELb1ELb0ELb0ELb0ELb0ELb0ELi2ELi4ELi4ELi4ELb0EEENS1_21CollectiveEpilogueBwdISA_SB_SD_Li256ELb0ELb0ELi2EEENS1_25SingleTileBwdLPTSchedulerILb0ELi128ELb0EEEEEEEEEvNT_6ParamsE$_ZZZN5flash25CollectiveMainloopBwdSm80ILi2ELi2EN4cute5tupleIJNS1_1CILi128EEES4_NS3_ILi64EEEEEEN7cutlass6half_tEfNS7_4arch4Sm80ELb1ELb0ELb1ELb0ELb0ELb0ELb0ELb0ELi2ELi4ELi4ELi4ELb0EE3mmaINS_16FlashAttnBwdSm80ISB_NS_21CollectiveEpilogueBwdIS6_S8_SA_Li256ELb0ELb0ELi2EEENS_25SingleTileBwdLPTSchedulerILb0ELi128ELb0EEEE13SharedStorageENS1_6TensorINS1_11ArrayEngineIfLm32EEENS1_6LayoutINS2_IJNS2_IJNS3_ILi2EEESO_EEESO_NS3_ILi4EEEEEENS2_IJNS2_IJNS3_ILi1EEESO_EEESQ_NS3_ILi8EEEEEEEEEEEEbRKNSB_6ParamsERT0_S12_iNS2_IJiiiEEERT_ENKUliT_E_clIZSC_ISJ_SX_EbS10_S12_S12_iS13_S15_EUlRS16_iE_EEDaiS16_ENKUlvE0_clEv)
        /*4ab4*/ 	.word	0x00000000


	//----- nvinfo : EIATTR_FRAME_SIZE
	.align		4
.L_3198:
        /*4ab8*/ 	.byte	0x04, 0x11
        /*4aba*/ 	.short	(.L_3200 - .L_3199)
	.align		4
.L_3199:
        /*4abc*/ 	.word	index@($_ZN7cutlass13device_kernelIN5flash19enable_sm80_to_sm89INS1_16FlashAttnBwdSm80INS1_25CollectiveMainloopBwdSm80ILi2ELi2EN4cute5tupleIJNS5_1CILi128EEES8_NS7_ILi64EEEEEENS_6half_tEfNS_4arch4Sm80ELb1ELb0ELb1ELb0ELb0ELb0ELb0ELb0ELi2ELi4ELi4ELi4ELb0EEENS1_21CollectiveEpilogueBwdISA_SB_SD_Li256ELb0ELb0ELi2EEENS1_25SingleTileBwdLPTSchedulerILb0ELi128ELb0EEEEEEEEEvNT_6ParamsE$_ZZZN5flash25CollectiveMainloopBwdSm80ILi2ELi2EN4cute5tupleIJNS1_1CILi128EEES4_NS3_ILi64EEEEEEN7cutlass6half_tEfNS7_4arch4Sm80ELb1ELb0ELb1ELb0ELb0ELb0ELb0ELb0ELi2ELi4ELi4ELi4ELb0EE3mmaINS_16FlashAttnBwdSm80ISB_NS_21CollectiveEpilogueBwdIS6_S8_SA_Li256ELb0ELb0ELi2EEENS_25SingleTileBwdLPTSchedulerILb0ELi128ELb0EEEE13SharedStorageENS1_6TensorINS1_11ArrayEngineIfLm32EEENS1_6LayoutINS2_IJNS2_IJNS3_ILi2EEESO_EEESO_NS3_ILi4EEEEEENS2_IJNS2_IJNS3_ILi1EEESO_EEESQ_NS3_ILi8EEEEEEEEEEEEbRKNSB_6ParamsERT0_S12_iNS2_IJiiiEEERT_ENKUliT_E_clIZSC_ISJ_SX_EbS10_S12_S12_iS13_S15_EUlRS16_iE_EEDaiS16_ENKUlT_E_clIZSC_ISJ_SX_EbS10_S12_S12_iS13_S15_EUlvE0_EEDaS1B_)
        /*4ac0*/ 	.word	0x00000000


	//----- nvinfo : EIATTR_FRAME_SIZE
	.align		4
.L_3200:
        /*4ac4*/ 	.byte	0x04, 0x11
        /*4ac6*/ 	.short	(.L_3202 - .L_3201)
	.align		4
.L_3201:
        /*4ac8*/ 	.word	index@($_ZN7cutlass13device_kernelIN5flash19enable_sm80_to_sm89INS1_16FlashAttnBwdSm80INS1_25CollectiveMainloopBwdSm80ILi2ELi2EN4cute5tupleIJNS5_1CILi128EEES8_NS7_ILi64EEEEEENS_6half_tEfNS_4arch4Sm80ELb1ELb0ELb1ELb0ELb0ELb0ELb0ELb0ELi2ELi4ELi4ELi4ELb0EEENS1_21CollectiveEpilogueBwdISA_SB_SD_Li256ELb0ELb0ELi2EEENS1_25SingleTileBwdLPTSchedulerILb0ELi128ELb0EEEEEEEEEvNT_6ParamsE$_ZZN5flash25CollectiveMainloopBwdSm80ILi2ELi2EN4cute5tupleIJNS1_1CILi128EEES4_NS3_ILi64EEEEEEN7cutlass6half_tEfNS7_4arch4Sm80ELb1ELb0ELb1ELb0ELb0ELb0ELb0ELb0ELi2ELi4ELi4ELi4ELb0EE3mmaINS_16FlashAttnBwdSm80ISB_NS_21CollectiveEpilogueBwdIS6_S8_SA_Li256ELb0ELb0ELi2EEENS_25SingleTileBwdLPTSchedulerILb0ELi128ELb0EEEE13SharedStorageENS1_6TensorINS1_11ArrayEngineIfLm32EEENS1_6LayoutINS2_IJNS2_IJNS3_ILi2EEESO_EEESO_NS3_ILi4EEEEEENS2_IJNS2_IJNS3_ILi1EEESO_EEESQ_NS3_ILi8EEEEEEEEEEEEbRKNSB_6ParamsERT0_S12_iNS2_IJiiiEEERT_ENKUlvE_clEv)
        /*4acc*/ 	.word	0x00000000


	//----- nvinfo : EIATTR_FRAME_SIZE
	.align		4
.L_3202:
        /*4ad0*/ 	.byte	0x04, 0x11
        /*4ad2*/ 	.short	(.L_3204 - .L_3203)
	.align		4
.L_3203:
        /*4ad4*/ 	.word	index@($_ZN7cutlass13device_kernelIN5flash19enable_sm80_to_sm89INS1_16FlashAttnBwdSm80INS1_25CollectiveMainloopBwdSm80ILi2ELi2EN4cute5tupleIJNS5_1CILi128EEES8_NS7_ILi64EEEEEENS_6half_tEfNS_4arch4Sm80ELb1ELb0ELb1ELb0ELb0ELb0ELb0ELb0ELi2ELi4ELi4ELi4ELb0EEENS1_21CollectiveEpilogueBwdISA_SB_SD_Li256ELb0ELb0ELi2EEENS1_25SingleTileBwdLPTSchedulerILb0ELi128ELb0EEEEEEEEEvNT_6ParamsE$_ZZN5flash25CollectiveMainloopBwdSm80ILi2ELi2EN4cute5tupleIJNS1_1CILi128EEES4_NS3_ILi64EEEEEEN7cutlass6half_tEfNS7_4arch4Sm80ELb1ELb0ELb1ELb0ELb0ELb0ELb0ELb0ELi2ELi4ELi4ELi4ELb0EE3mmaINS_16FlashAttnBwdSm80ISB_NS_21CollectiveEpilogueBwdIS6_S8_SA_Li256ELb0ELb0ELi2EEENS_25SingleTileBwdLPTSchedulerILb0ELi128ELb0EEEE13SharedStorageENS1_6TensorINS1_11ArrayEngineIfLm32EEENS1_6LayoutINS2_IJNS2_IJNS3_ILi2EEESO_EEESO_NS3_ILi4EEEEEENS2_IJNS2_IJNS3_ILi1EEESO_EEESQ_NS3_ILi8EEEEEEEEEEEEbRKNSB_6ParamsERT0_S12_iNS2_IJiiiEEERT_ENKUlvE0_clEv)
        /*4ad8*/ 	.word	0x00000000


	//----- nvinfo : EIATTR_FRAME_SIZE
	.align		4
.L_3204:
        /*4adc*/ 	.byte	0x04, 0x11
        /*4ade*/ 	.short	(.L_3206 - .L_3205)
	.align		4
.L_3205:
        /*4ae0*/ 	.word	index@($_ZN7cutlass13device_kernelIN5flash19enable_sm80_to_sm89INS1_16FlashAttnBwdSm80INS1_25CollectiveMainloopBwdSm80ILi2ELi2EN4cute5tupleIJNS5_1CILi128EEES8_NS7_ILi64EEEEEENS_6half_tEfNS_4arch4Sm80ELb1ELb0ELb1ELb0ELb0ELb0ELb0ELb0ELi2ELi4ELi4ELi4ELb0EEENS1_21CollectiveEpilogueBwdISA_SB_SD_Li256ELb0ELb0ELi2EEENS1_25SingleTileBwdLPTSchedulerILb0ELi128ELb0EEEEEEEEEvNT_6ParamsE$_ZZN5flash25CollectiveMainloopBwdSm80ILi2ELi2EN4cute5tupleIJNS1_1CILi128EEES4_NS3_ILi64EEEEEEN7cutlass6half_tEfNS7_4arch4Sm80ELb1ELb0ELb1ELb0ELb0ELb0ELb0ELb0ELi2ELi4ELi4ELi4ELb0EE3mmaINS_16FlashAttnBwdSm80ISB_NS_21CollectiveEpilogueBwdIS6_S8_SA_Li256ELb0ELb0ELi2EEENS_25SingleTileBwdLPTSchedulerILb0ELi128ELb0EEEE13SharedStorageENS1_6TensorINS1_11ArrayEngineIfLm32EEENS1_6LayoutINS2_IJNS2_IJNS3_ILi2EEESO_EEESO_NS3_ILi4EEEEEENS2_IJNS2_IJNS3_ILi1EEESO_EEESQ_NS3_ILi8EEEEEEEEEEEEbRKNSB_6ParamsERT0_S12_iNS2_IJiiiEEERT_ENKUliT_E_clIZSC_ISJ_SX_EbS10_S12_S12_iS13_S15_EUlRS16_iE_EEDaiS16_)
        /*4ae4*/ 	.word	0x00000000


	//----- nvinfo : EIATTR_FRAME_SIZE
	.align		4
.L_3206:
        /*4ae8*/ 	.byte	0x04, 0x11
        /*4aea*/ 	.short	(.L_3208 - .L_3207)
	.align		4
.L_3207:
        /*4aec*/ 	.word	index@($_ZN7cutlass13device_kernelIN5flash19enable_sm80_to_sm89INS1_16FlashAttnBwdSm80INS1_25CollectiveMainloopBwdSm80ILi2ELi2EN4cute5tupleIJNS5_1CILi128EEES8_NS7_ILi64EEEEEENS_6half_tEfNS_4arch4Sm80ELb1ELb0ELb1ELb0ELb0ELb0ELb0ELb0ELi2ELi4ELi4ELi4ELb0EEENS1_21CollectiveEpilogueBwdISA_SB_SD_Li256ELb0ELb0ELi2EEENS1_25SingleTileBwdLPTSchedulerILb0ELi128ELb0EEEEEEEEEvNT_6ParamsE$_ZZN5flash25CollectiveMainloopBwdSm80ILi2ELi2EN4cute5tupleIJNS1_1CILi128EEES4_NS3_ILi64EEEEEEN7cutlass6half_tEfNS7_4arch4Sm80ELb1ELb0ELb1ELb0ELb0ELb0ELb0ELb0ELi2ELi4ELi4ELi4ELb0EE3mmaINS_16FlashAttnBwdSm80ISB_NS_21CollectiveEpilogueBwdIS6_S8_SA_Li256ELb0ELb0ELi2EEENS_25SingleTileBwdLPTSchedulerILb0ELi128ELb0EEEE13SharedStorageENS1_6TensorINS1_11ArrayEngineIfLm32EEENS1_6LayoutINS2_IJNS2_IJNS3_ILi2EEESO_EEESO_NS3_ILi4EEEEEENS2_IJNS2_IJNS3_ILi1EEESO_EEESQ_NS3_ILi8EEEEEEEEEEEEbRKNSB_6ParamsERT0_S12_iNS2_IJiiiEEERT_ENKUlRT_iE_clINSK_INSL_IfLm64EEENSN_INS2_IJSP_SO_SU_EEESV_EEEEEEDaS17_i)
        /*4af0*/ 	.word	0x00000000


	//----- nvinfo : EIATTR_FRAME_SIZE
	.align		4
.L_3208:
        /*4af4*/ 	.byte	0x04, 0x11
        /*4af6*/ 	.short	(.L_3210 - .L_3209)
	.align		4
.L_3209:
        /*4af8*/ 	.word	index@($_ZN7cutlass13device_kernelIN5flash19enable_sm80_to_sm89INS1_16FlashAttnBwdSm80INS1_25CollectiveMainloopBwdSm80ILi2ELi2EN4cute5tupleIJNS5_1CILi128EEES8_NS7_ILi64EEEEEENS_6half_tEfNS_4arch4Sm80ELb1ELb0ELb1ELb0ELb0ELb0ELb0ELb0ELi2ELi4ELi4ELi4ELb0EEENS1_21CollectiveEpilogueBwdISA_SB_SD_Li256ELb0ELb0ELi2EEENS1_25SingleTileBwdLPTSchedulerILb0ELi128ELb0EEEEEEEEEvNT_6ParamsE$_ZZN4cute9transformINS_5tupleIJiiiNS_1CILi0EEEEEENS1_IJNS2_ILi32EEENS2_ILi4EEENS2_ILi2EEENS2_ILi1EEEEEENS1_IJS8_S8_S8_S8_EEEZNS_7crd2crdIS4_S9_SA_EEDaRKT_RKT0_RKT1_EUlRKT_RKT0_RKT1_E_EEDaSE_SH_SK_OT2_ENKUlDpSN_E_clIJiiiS3_EEEDaSX_)
        /*4afc*/ 	.word	0x00000000


	//----- nvinfo : EIATTR_FRAME_SIZE
	.align		4
.L_3210:
        /*4b00*/ 	.byte	0x04, 0x11
        /*4b02*/ 	.short	(.L_3212 - .L_3211)
	.align		4
.L_3211:
        /*4b04*/ 	.word	index@($_ZN7cutlass13device_kernelIN5flash19enable_sm80_to_sm89INS1_16FlashAttnBwdSm80INS1_25CollectiveMainloopBwdSm80ILi2ELi2EN4cute5tupleIJNS5_1CILi128EEES8_NS7_ILi64EEEEEENS_6half_tEfNS_4arch4Sm80ELb1ELb0ELb1ELb0ELb0ELb0ELb0ELb0ELi2ELi4ELi4ELi4ELb0EEENS1_21CollectiveEpilogueBwdISA_SB_SD_Li256ELb0ELb0ELi2EEENS1_25SingleTileBwdLPTSchedulerILb0ELi128ELb0EEEEEEEEEvNT_6ParamsE$_ZZN4cute9transformINS_5tupleIJiiNS_1CILi0EEEEEENS1_IJNS1_IJNS2_ILi4EEENS2_ILi8EEEEEES5_NS2_ILi1EEEEEEZNS_7idx2crdIS4_S9_EEDaRKT_RKT0_EUlRKT_RKT0_E_EEDaSD_SG_OT1_ENKUlDpSJ_E_clIJNS1_IJiiEEEiS3_EEEDaSQ_)
        /*4b08*/ 	.word	0x00000000


	//----- nvinfo : EIATTR_FRAME_SIZE
	.align		4
.L_3212:
        /*4b0c*/ 	.byte	0x04, 0x11
        /*4b0e*/ 	.short	(.L_3214 - .L_3213)
	.align		4
.L_3213:
        /*4b10*/ 	.word	index@($_ZN7cutlass13device_kernelIN5flash19enable_sm80_to_sm89INS1_16FlashAttnBwdSm80INS1_25CollectiveMainloopBwdSm80ILi2ELi2EN4cute5tupleIJNS5_1CILi128EEES8_NS7_ILi64EEEEEENS_6half_tEfNS_4arch4Sm80ELb1ELb0ELb1ELb0ELb0ELb0ELb0ELb0ELi2ELi4ELi4ELi4ELb0EEENS1_21CollectiveEpilogueBwdISA_SB_SD_Li256ELb0ELb0ELi2EEENS1_25SingleTileBwdLPTSchedulerILb0ELi128ELb0EEEEEEEEEvNT_6ParamsE$_ZZN4cute9transformINS_5tupleIJiiNS_1CILi0EEEEEENS1_IJNS1_IJNS2_ILi4EEENS2_ILi8EEEEEENS2_ILi2EEENS2_ILi1EEEEEEZNS_7idx2crdIS4_SA_EEDaRKT_RKT0_EUlRKT_RKT0_E_EEDaSE_SH_OT1_ENKUlDpSK_E_clIJNS1_IJiiEEEiS3_EEEDaSR_)
        /*4b14*/ 	.word	0x00000000


	//----- nvinfo : EIATTR_FRAME_SIZE
	.align		4
.L_3214:
        /*4b18*/ 	.byte	0x04, 0x11
        /*4b1a*/ 	.short	(.L_3216 - .L_3215)
	.align		4
.L_3215:
        /*4b1c*/ 	.word	index@($_ZN7cutlass13device_kernelIN5flash19enable_sm80_to_sm89INS1_16FlashAttnBwdSm80INS1_25CollectiveMainloopBwdSm80ILi2ELi2EN4cute5tupleIJNS5_1CILi128EEES8_NS7_ILi64EEEEEENS_6half_tEfNS_4arch4Sm80ELb1ELb0ELb1ELb0ELb0ELb0ELb0ELb0ELi2ELi4ELi4ELi4ELb0EEENS1_21CollectiveEpilogueBwdISA_SB_SD_Li256ELb0ELb0ELi2EEENS1_25SingleTileBwdLPTSchedulerILb0ELi128ELb0EEEEEEEEEvNT_6ParamsE$_ZZN4cute9transformINS_5tupleIJNS_1CILi32EEENS2_ILi4EEENS2_ILi2EEENS2_ILi1EEEEEENS1_IJS6_S3_NS2_ILi128EEENS2_ILi0EEEEEEZNS_7idx2crdIiS7_SA_EEDaRKT_RKT0_RKT1_EUlRKT_RKT0_E_EEDaSE_SH_OSI_ENKUlDpSN_E_clIJiiiS9_EEEDaST_)
        /*4b20*/ 	.word	0x00000000


	//----- nvinfo : EIATTR_FRAME_SIZE
	.align		4
.L_3216:
        /*4b24*/ 	.byte	0x04, 0x11
        /*4b26*/ 	.short	(.L_3218 - .L_3217)
	.align		4
.L_3217:
        /*4b28*/ 	.word	index@($_ZN7cutlass13device_kernelIN5flash19enable_sm80_to_sm89INS1_16FlashAttnBwdSm80INS1_25CollectiveMainloopBwdSm80ILi2ELi2EN4cute5tupleIJNS5_1CILi128EEES8_NS7_ILi64EEEEEENS_6half_tEfNS_4arch4Sm80ELb1ELb0ELb1ELb0ELb0ELb0ELb0ELb0ELi2ELi4ELi4ELi4ELb0EEENS1_21CollectiveEpilogueBwdISA_SB_SD_Li256ELb0ELb0ELi2EEENS1_25SingleTileBwdLPTSchedulerILb0ELi128ELb0EEEEEEEEEvNT_6ParamsE$_ZZN4cute7idx2crdIiNS_5tupleIJNS_1CILi32EEENS2_ILi4EEENS2_ILi2EEENS2_ILi1EEEEEENS1_IJS6_S3_NS2_ILi128EEENS2_ILi0EEEEEEEEDaRKT_RKT0_RKT1_ENKUlRKT_RKT0_E_clIS5_S8_EEDaSM_SP_)
        /*4b2c*/ 	.word	0x00000000


	//----- nvinfo : EIATTR_FRAME_SIZE
	.align		4
.L_3218:
        /*4b30*/ 	.byte	0x04, 0x11
        /*4b32*/ 	.short	(.L_3220 - .L_3219)
	.align		4
.L_3219:
        /*4b34*/ 	.word	index@($_ZN7cutlass13device_kernelIN5flash19enable_sm80_to_sm89INS1_16FlashAttnBwdSm80INS1_25CollectiveMainloopBwdSm80ILi2ELi2EN4cute5tupleIJNS5_1CILi128EEES8_NS7_ILi64EEEEEENS_6half_tEfNS_4arch4Sm80ELb1ELb0ELb1ELb0ELb0ELb0ELb0ELb0ELi2ELi4ELi4ELi4ELb0EEENS1_21CollectiveEpilogueBwdISA_SB_SD_Li256ELb0ELb0ELi2EEENS1_25SingleTileBwdLPTSchedulerILb0ELi128ELb0EEEEEEEEEvNT_6ParamsE$_ZZN4cute7idx2crdINS_5tupleIJiiNS_1CILi0EEEEEENS1_IJNS1_IJNS2_ILi4EEENS2_ILi8EEEEEES5_NS2_ILi1EEEEEEEEDaRKT_RKT0_ENKUlRKT_RKT0_E_clIiS7_EEDaSI_SL_)
        /*4b38*/ 	.word	0x00000000


	//----- nvinfo : EIATTR_FRAME_SIZE
	.align		4
.L_3220:
        /*4b3c*/ 	.byte	0x04, 0x11
        /*4b3e*/ 	.short	(.L_3222 - .L_3221)
	.align		4
.L_3221:
        /*4b40*/ 	.word	index@($_ZN7cutlass13device_kernelIN5flash19enable_sm80_to_sm89INS1_16FlashAttnBwdSm80INS1_25CollectiveMainloopBwdSm80ILi2ELi2EN4cute5tupleIJNS5_1CILi128EEES8_NS7_ILi64EEEEEENS_6half_tEfNS_4arch4Sm80ELb1ELb0ELb1ELb0ELb0ELb0ELb0ELb0ELi2ELi4ELi4ELi4ELb0EEENS1_21CollectiveEpilogueBwdISA_SB_SD_Li256ELb0ELb0ELi2EEENS1_25SingleTileBwdLPTSchedulerILb0ELi128ELb0EEEEEEEEEvNT_6ParamsE$_ZZN4cute7idx2crdINS_5tupleIJiiNS_1CILi0EEEEEENS1_IJNS1_IJNS2_ILi4EEENS2_ILi8EEEEEES5_NS2_ILi1EEEEEEEEDaRKT_RKT0_ENKUlRKT_RKT0_E_clIiS5_EEDaSI_SL_)
        /*4b44*/ 	.word	0x00000000


	//----- nvinfo : EIATTR_FRAME_SIZE
	.align		4
.L_3222:
        /*4b48*/ 	.byte	0x04, 0x11
        /*4b4a*/ 	.short	(.L_3224 - .L_3223)
	.align		4
.L_3223:
        /*4b4c*/ 	.word	index@($_ZN7cutlass13device_kernelIN5flash19enable_sm80_to_sm89INS1_16FlashAttnBwdSm80INS1_25CollectiveMainloopBwdSm80ILi2ELi2EN4cute5tupleIJNS5_1CILi128EEES8_NS7_ILi64EEEEEENS_6half_tEfNS_4arch4Sm80ELb1ELb0ELb1ELb0ELb0ELb0ELb0ELb0ELi2ELi4ELi4ELi4ELb0EEENS1_21CollectiveEpilogueBwdISA_SB_SD_Li256ELb0ELb0ELi2EEENS1_25SingleTileBwdLPTSchedulerILb0ELi128ELb0EEEEEEEEEvNT_6ParamsE$_ZZN4cute7idx2crdINS_5tupleIJiiNS_1CILi0EEEEEENS1_IJNS1_IJNS2_ILi4EEENS2_ILi8EEEEEENS2_ILi2EEENS2_ILi1EEEEEEEEDaRKT_RKT0_ENKUlRKT_RKT0_E_clIiS8_EEDaSJ_SM_)
        /*4b50*/ 	.word	0x00000000


	//----- nvinfo : EIATTR_FRAME_SIZE
	.align		4
.L_3224:
        /*4b54*/ 	.byte	0x04, 0x11
        /*4b56*/ 	.short	(.L_3226 - .L_3225)
	.align		4
.L_3225:
        /*4b58*/ 	.word	index@($_ZN7cutlass13device_kernelIN5flash19enable_sm80_to_sm89INS1_16FlashAttnBwdSm80INS1_25CollectiveMainloopBwdSm80ILi2ELi2EN4cute5tupleIJNS5_1CILi128EEES8_NS7_ILi64EEEEEENS_6half_tEfNS_4arch4Sm80ELb1ELb0ELb1ELb0ELb0ELb0ELb0ELb0ELi2ELi4ELi4ELi4ELb0EEENS1_21CollectiveEpilogueBwdISA_SB_SD_Li256ELb0ELb0ELi2EEENS1_25SingleTileBwdLPTSchedulerILb0ELi128ELb0EEEEEEEEEvNT_6ParamsE$_ZZN4cute7idx2crdINS_5tupleIJiiNS_1CILi0EEEEEENS1_IJNS1_IJNS2_ILi4EEENS2_ILi8EEEEEENS2_ILi2EEENS2_ILi1EEEEEEEEDaRKT_RKT0_ENKUlRKT_RKT0_E_clIiS7_EEDaSJ_SM_)
        /*4b5c*/ 	.word	0x00000000


	//----- nvinfo : EIATTR_FRAME_SIZE
	.align		4
.L_3226:
        /*4b60*/ 	.byte	0x04, 0x11
        /*4b62*/ 	.short	(.L_3228 - .L_3227)
	.align		4
.L_3227:
        /*4b64*/ 	.word	index@($_ZN7cutlass13device_kernelIN5flash19enable_sm80_to_sm89INS1_16FlashAttnBwdSm80INS1_25CollectiveMainloopBwdSm80ILi2ELi2EN4cute5tupleIJNS5_1CILi128EEES8_NS7_ILi64EEEEEENS_6half_tEfNS_4arch4Sm80ELb1ELb0ELb1ELb0ELb0ELb0ELb0ELb0ELi2ELi4ELi4ELi4ELb0EEENS1_21CollectiveEpilogueBwdISA_SB_SD_Li256ELb0ELb0ELi2EEENS1_25SingleTileBwdLPTSchedulerILb0ELi128ELb0EEEEEEEEEvNT_6ParamsE$_ZZN4cute7flattenINS_5tupleIJNS_1CILi1EEENS1_IJiiiEEENS2_ILi64EEENS1_IJNS2_ILi72EEENS2_ILi144EEENS2_ILi288EEEEEENS2_ILi512EEEEEEEEDaRKT_ENKUlRKT_E_clIS4_EEDaSH_)
        /*4b68*/ 	.word	0x00000000


	//----- nvinfo : EIATTR_FRAME_SIZE
	.align		4
.L_3228:
        /*4b6c*/ 	.byte	0x04, 0x11
        /*4b6e*/ 	.short	(.L_3230 - .L_3229)
	.align		4
.L_3229:
        /*4b70*/ 	.word	index@($_ZN7cutlass13device_kernelIN5flash19enable_sm80_to_sm89INS1_16FlashAttnBwdSm80INS1_25CollectiveMainloopBwdSm80ILi2ELi2EN4cute5tupleIJNS5_1CILi128EEES8_NS7_ILi64EEEEEENS_6half_tEfNS_4arch4Sm80ELb1ELb0ELb1ELb0ELb0ELb0ELb0ELb0ELi2ELi4ELi4ELi4ELb0EEENS1_21CollectiveEpilogueBwdISA_SB_SD_Li256ELb0ELb0ELi2EEENS1_25SingleTileBwdLPTSchedulerILb0ELi128ELb0EEEEEEEEEvNT_6ParamsE$_ZZN4cute7flattenINS_5tupleIJNS_1CILi1EEENS1_IJNS2_ILi8EEEiiEEENS2_ILi64EEENS1_IJiNS2_ILi144EEENS2_ILi288EEEEEENS2_ILi512EEEEEEEEDaRKT_ENKUlRKT_E_clIS9_EEDaSH_)
        /*4b74*/ 	.word	0x00000000


	//----- nvinfo : EIATTR_FRAME_SIZE
	.align		4
.L_3230:
        /*4b78*/ 	.byte	0x04, 0x11
        /*4b7a*/ 	.short	(.L_3232 - .L_3231)
	.align		4
.L_3231:
        /*4b7c*/ 	.word	index@($_ZN7cutlass13device_kernelIN5flash19enable_sm80_to_sm89INS1_16FlashAttnBwdSm80INS1_25CollectiveMainloopBwdSm80ILi2ELi2EN4cute5tupleIJNS5_1CILi128EEES8_NS7_ILi64EEEEEENS_6half_tEfNS_4arch4Sm80ELb1ELb0ELb1ELb0ELb0ELb0ELb0ELb0ELi2ELi4ELi4ELi4ELb0EEENS1_21CollectiveEpilogueBwdISA_SB_SD_Li256ELb0ELb0ELi2EEENS1_25SingleTileBwdLPTSchedulerILb0ELi128ELb0EEEEEEEEEvNT_6ParamsE$_ZZN4cute7flattenINS_5tupleIJNS_1CILi1EEENS1_IJNS2_ILi8EEEiiEEENS2_ILi64EEENS1_IJiNS2_ILi144EEENS2_ILi288EEEEEENS2_ILi512EEEEEEEEDaRKT_ENKUlRKT_E_clIS5_EEDaSH_)
        /*4b80*/ 	.word	0x00000000


	//----- nvinfo : EIATTR_FRAME_SIZE
	.align		4
.L_3232:
        /*4b84*/ 	.byte	0x04, 0x11
        /*4b86*/ 	.short	(.L_3234 - .L_3233)
	.align		4
.L_3233:
        /*4b88*/ 	.word	index@($_ZN7cutlass13device_kernelIN5flash19enable_sm80_to_sm89INS1_16FlashAttnBwdSm80INS1_25CollectiveMainloopBwdSm80ILi2ELi2EN4cute5tupleIJNS5_1CILi128EEES8_NS7_ILi64EEEEEENS_6half_tEfNS_4arch4Sm80ELb1ELb0ELb1ELb0ELb0ELb0ELb0ELb0ELi2ELi4ELi4ELi4ELb0EEENS1_21CollectiveEpilogueBwdISA_SB_SD_Li256ELb0ELb0ELi2EEENS1_25SingleTileBwdLPTSchedulerILb0ELi128ELb0EEEEEEEEEvNT_6ParamsE$_ZZN4cute7flattenINS_5tupleIJNS1_IJNS_1CILi0EEENS1_IJNS2_ILi1EEENS2_ILi512EEEiEEEEEENS2_ILi4096EEENS1_IJiNS2_ILi8192EEEEEEEEEEEDaRKT_ENKUlRKT_E_clISA_EEDaSH_)
        /*4b8c*/ 	.word	0x00000000


	//----- nvinfo : EIATTR_FRAME_SIZE
	.align		4
.L_3234:
        /*4b90*/ 	.byte	0x04, 0x11
        /*4b92*/ 	.short	(.L_3236 - .L_3235)
	.align		4
.L_3235:
        /*4b94*/ 	.word	index@($_ZN7cutlass13device_kernelIN5flash19enable_sm80_to_sm89INS1_16FlashAttnBwdSm80INS1_25CollectiveMainloopBwdSm80ILi2ELi2EN4cute5tupleIJNS5_1CILi128EEES8_NS7_ILi64EEEEEENS_6half_tEfNS_4arch4Sm80ELb1ELb0ELb1ELb0ELb0ELb0ELb0ELb0ELi2ELi4ELi4ELi4ELb0EEENS1_21CollectiveEpilogueBwdISA_SB_SD_Li256ELb0ELb0ELi2EEENS1_25SingleTileBwdLPTSchedulerILb0ELi128ELb0EEEEEEEEEvNT_6ParamsE$_ZZN4cute7flattenINS_5tupleIJNS1_IJNS_1CILi0EEENS1_IJNS2_ILi1EEENS2_ILi512EEEiEEEEEENS2_ILi4096EEENS1_IJiNS2_ILi8192EEEEEEEEEEEDaRKT_ENKUlRKT_E_clIS7_EEDaSH_)
        /*4b98*/ 	.word	0x00000000


	//----- nvinfo : EIATTR_FRAME_SIZE
	.align		4
.L_3236:
        /*4b9c*/ 	.byte	0x04, 0x11
        /*4b9e*/ 	.short	(.L_3238 - .L_3237)
	.align		4
.L_3237:
        /*4ba0*/ 	.word	index@($_ZN7cutlass13device_kernelIN5flash19enable_sm80_to_sm89INS1_16FlashAttnBwdSm80INS1_25CollectiveMainloopBwdSm80ILi2ELi2EN4cute5tupleIJNS5_1CILi128EEES8_NS7_ILi64EEEEEENS_6half_tEfNS_4arch4Sm80ELb1ELb0ELb1ELb0ELb0ELb0ELb0ELb0ELi2ELi4ELi4ELi4ELb0EEENS1_21CollectiveEpilogueBwdISA_SB_SD_Li256ELb0ELb0ELi2EEENS1_25SingleTileBwdLPTSchedulerILb0ELi128ELb0EEEEEEEEEvNT_6ParamsE$_ZZN4cute7crd2crdINS_5tupleIJiiiNS_1CILi0EEEEEENS1_IJNS2_ILi32EEENS2_ILi4EEENS2_ILi2EEENS2_ILi1EEEEEENS1_IJS8_S8_S8_S8_EEEEEDaRKT_RKT0_RKT1_ENKUlRKT_RKT0_RKT1_E_clIiS7_S8_EEDaSM_SP_SS_)
        /*4ba4*/ 	.word	0x00000000


	//----- nvinfo : EIATTR_FRAME_SIZE
	.align		4
.L_3238:
        /*4ba8*/ 	.byte	0x04, 0x11
        /*4baa*/ 	.short	(.L_3240 - .L_3239)
	.align		4
.L_3239:
        /*4bac*/ 	.word	index@($_ZN7cutlass13device_kernelIN5flash19enable_sm80_to_sm89INS1_16FlashAttnBwdSm80INS1_25CollectiveMainloopBwdSm80ILi2ELi2EN4cute5tupleIJNS5_1CILi128EEES8_NS7_ILi64EEEEEENS_6half_tEfNS_4arch4Sm80ELb1ELb0ELb1ELb0ELb0ELb0ELb0ELb0ELi2ELi4ELi4ELi4ELb0EEENS1_21CollectiveEpilogueBwdISA_SB_SD_Li256ELb0ELb0ELi2EEENS1_25SingleTileBwdLPTSchedulerILb0ELi128ELb0EEEEEEEEEvNT_6ParamsE$_ZZN4cute7crd2crdINS_5tupleIJiiiNS_1CILi0EEEEEENS1_IJNS2_ILi32EEENS2_ILi4EEENS2_ILi2EEENS2_ILi1EEEEEENS1_IJS8_S8_S8_S8_EEEEEDaRKT_RKT0_RKT1_ENKUlRKT_RKT0_RKT1_E_clIiS6_S8_EEDaSM_SP_SS_)
        /*4bb0*/ 	.word	0x00000000


	//----- nvinfo : EIATTR_FRAME_SIZE
	.align		4
.L_3240:
        /*4bb4*/ 	.byte	0x04, 0x11
        /*4bb6*/ 	.short	(.L_3242 - .L_3241)
	.align		4
.L_3241:
        /*4bb8*/ 	.word	index@($_ZN7cutlass13device_kernelIN5flash19enable_sm80_to_sm89INS1_16FlashAttnBwdSm80INS1_25CollectiveMainloopBwdSm80ILi2ELi2EN4cute5tupleIJNS5_1CILi128EEES8_NS7_ILi64EEEEEENS_6half_tEfNS_4arch4Sm80ELb1ELb0ELb1ELb0ELb0ELb0ELb0ELb0ELi2ELi4ELi4ELi4ELb0EEENS1_21CollectiveEpilogueBwdISA_SB_SD_Li256ELb0ELb0ELi2EEENS1_25SingleTileBwdLPTSchedulerILb0ELi128ELb0EEEEEEEEEvNT_6ParamsE$_ZZN4cute7crd2crdINS_5tupleIJiiiNS_1CILi0EEEEEENS1_IJNS2_ILi32EEENS2_ILi4EEENS2_ILi2EEENS2_ILi1EEEEEENS1_IJS8_S8_S8_S8_EEEEEDaRKT_RKT0_RKT1_ENKUlRKT_RKT0_RKT1_E_clIiS5_S8_EEDaSM_SP_SS_)
        /*4bbc*/ 	.word	0x00000000


	//----- nvinfo : EIATTR_FRAME_SIZE
	.align		4
.L_3242:
        /*4bc0*/ 	.byte	0x04, 0x11
        /*4bc2*/ 	.short	(.L_3244 - .L_3243)
	.align		4
.L_3243:
        /*4bc4*/ 	.word	index@($_ZN7cutlass13device_kernelIN5flash19enable_sm80_to_sm89INS1_16FlashAttnBwdSm80INS1_25CollectiveMainloopBwdSm80ILi2ELi2EN4cute5tupleIJNS5_1CILi128EEES8_NS7_ILi64EEEEEENS_6half_tEfNS_4arch4Sm80ELb1ELb0ELb1ELb0ELb0ELb0ELb0ELb0ELi2ELi4ELi4ELi4ELb0EEENS1_21CollectiveEpilogueBwdISA_SB_SD_Li256ELb0ELb0ELi2EEENS1_25SingleTileBwdLPTSchedulerILb0ELi128ELb0EEEEEEEEEvNT_6ParamsE$_ZZN4cute6upcastILi2ENS_5tupleIJNS1_IJNS_1CILi1EEENS1_IJNS2_ILi2EEES4_S4_EEEEEES4_NS1_IJS4_S4_EEEEEENS1_IJNS1_IJNS2_ILi0EEENS1_IJS3_NS2_ILi512EEEiEEEEEENS2_ILi4096EEENS1_IJiNS2_ILi8192EEEEEEEEEEEDaRKT0_RKT1_ENKUlRKT_RKT0_E_clIS7_SF_EEDaSP_SS_)
        /*4bc8*/ 	.word	0x00000000


	//----- nvinfo : EIATTR_FRAME_SIZE
	.align		4
.L_3244:
        /*4bcc*/ 	.byte	0x04, 0x11
        /*4bce*/ 	.short	(.L_3246 - .L_3245)
	.align		4
.L_3245:
        /*4bd0*/ 	.word	index@($_ZN7cutlass13device_kernelIN5flash19enable_sm80_to_sm89INS1_16FlashAttnBwdSm80INS1_25CollectiveMainloopBwdSm80ILi2ELi2EN4cute5tupleIJNS5_1CILi128EEES8_NS7_ILi64EEEEEENS_6half_tEfNS_4arch4Sm80ELb1ELb0ELb1ELb0ELb0ELb0ELb0ELb0ELi2ELi4ELi4ELi4ELb0EEENS1_21CollectiveEpilogueBwdISA_SB_SD_Li256ELb0ELb0ELi2EEENS1_25SingleTileBwdLPTSchedulerILb0ELi128ELb0EEEEEEEEEvNT_6ParamsE$_ZZN4cute6upcastILi2ENS_5tupleIJNS1_IJNS_1CILi1EEENS1_IJNS2_ILi2EEES4_S4_EEEEEES4_NS1_IJS4_S4_EEEEEENS1_IJNS1_IJNS2_ILi0EEENS1_IJS3_NS2_ILi512EEEiEEEEEENS2_ILi4096EEENS1_IJiNS2_ILi8192EEEEEEEEEEEDaRKT0_RKT1_ENKUlRKT_RKT0_E_clIS6_SC_EEDaSP_SS_)
        /*4bd4*/ 	.word	0x00000000


	//----- nvinfo : EIATTR_FRAME_SIZE
	.align		4
.L_3246:
        /*4bd8*/ 	.byte	0x04, 0x11
        /*4bda*/ 	.short	(.L_3248 - .L_3247)
	.align		4
.L_3247:
        /*4bdc*/ 	.word	index@($_ZN7cutlass13device_kernelIN5flash19enable_sm80_to_sm89INS1_16FlashAttnBwdSm80INS1_25CollectiveMainloopBwdSm80ILi2ELi2EN4cute5tupleIJNS5_1CILi128EEES8_NS7_ILi64EEEEEENS_6half_tEfNS_4arch4Sm80ELb1ELb0ELb1ELb0ELb0ELb0ELb0ELb0ELi2ELi4ELi4ELi4ELb0EEENS1_21CollectiveEpilogueBwdISA_SB_SD_Li256ELb0ELb0ELi2EEENS1_25SingleTileBwdLPTSchedulerILb0ELi128ELb0EEEEEEEEEvNT_6ParamsE$_ZZN4cute6detail16composition_implINS_5tupleIJNS_1CILi8EEENS3_ILi2EEES5_S5_S4_S5_EEENS2_IJNS3_ILi1EEEiiiNS3_ILi72EEENS3_ILi512EEEEEENS2_IJNS2_IJS5_S5_S5_EEES5_NS3_ILi4EEEEEENS2_IJNS2_IJS7_S9_S4_EEENS3_ILi4096EEENS3_ILi16EEEEEEEEDaRKT_RKT0_RKT1_RKT2_ENKUlRKT_RKT0_E_clISC_SG_EEDaSW_SZ_)
        /*4be0*/ 	.word	0x00000000


	//----- nvinfo : EIATTR_FRAME_SIZE
	.align		4
.L_3248:
        /*4be4*/ 	.byte	0x04, 0x11
        /*4be6*/ 	.short	(.L_3250 - .L_3249)
	.align		4
.L_3249:
        /*4be8*/ 	.word	index@($_ZN7cutlass13device_kernelIN5flash19enable_sm80_to_sm89INS1_16FlashAttnBwdSm80INS1_25CollectiveMainloopBwdSm80ILi2ELi2EN4cute5tupleIJNS5_1CILi128EEES8_NS7_ILi64EEEEEENS_6half_tEfNS_4arch4Sm80ELb1ELb0ELb1ELb0ELb0ELb0ELb0ELb0ELi2ELi4ELi4ELi4ELb0EEENS1_21CollectiveEpilogueBwdISA_SB_SD_Li256ELb0ELb0ELi2EEENS1_25SingleTileBwdLPTSchedulerILb0ELi128ELb0EEEEEEEEEvNT_6ParamsE$_ZZN4cute6detail16composition_implINS_5tupleIJNS_1CILi8EEENS3_ILi2EEES5_S5_S4_S5_EEENS2_IJNS3_ILi1EEEiiiNS3_ILi72EEENS3_ILi512EEEEEENS2_IJNS2_IJS5_S5_S5_EEES5_NS3_ILi4EEEEEENS2_IJNS2_IJS7_S9_S4_EEENS3_ILi4096EEENS3_ILi16EEEEEEEEDaRKT_RKT0_RKT1_RKT2_ENKUlRKT_RKT0_E_clISB_SE_EEDaSW_SZ_)
        /*4bec*/ 	.word	0x00000000


	//----- nvinfo : EIATTR_FRAME_SIZE
	.align		4
.L_3250:
        /*4bf0*/ 	.byte	0x04, 0x11
        /*4bf2*/ 	.short	(.L_3252 - .L_3251)
	.align		4
.L_3251:
        /*4bf4*/ 	.word	index@($_ZN7cutlass13device_kernelIN5flash19enable_sm80_to_sm89INS1_16FlashAttnBwdSm80INS1_25CollectiveMainloopBwdSm80ILi2ELi2EN4cute5tupleIJNS5_1CILi128EEES8_NS7_ILi64EEEEEENS_6half_tEfNS_4arch4Sm80ELb1ELb0ELb1ELb0ELb0ELb0ELb0ELb0ELi2ELi4ELi4ELi4ELb0EEENS1_21CollectiveEpilogueBwdISA_SB_SD_Li256ELb0ELb0ELi2EEENS1_25SingleTileBwdLPTSchedulerILb0ELi128ELb0EEEEEEEEEvNT_6ParamsE$_ZZN4cute6detail16composition_implINS_5tupleIJNS_1CILi8EEENS3_ILi2EEES5_S5_S4_S5_EEENS2_IJNS3_ILi1EEEiiiNS3_ILi72EEENS3_ILi512EEEEEENS2_IJNS2_IJS5_S5_S5_EEES5_NS2_IJNS3_ILi4EEES5_EEEEEENS2_IJNS2_IJS7_S9_S4_EEENS3_ILi4096EEENS2_IJNS3_ILi16EEENS3_ILi8192EEEEEEEEEEEDaRKT_RKT0_RKT1_RKT2_ENKUlRKT_RKT0_E_clISD_SJ_EEDaSZ_S12_)
        /*4bf8*/ 	.word	0x00000000


	//----- nvinfo : EIATTR_FRAME_SIZE
	.align		4
.L_3252:
        /*4bfc*/ 	.byte	0x04, 0x11
        /*4bfe*/ 	.short	(.L_3254 - .L_3253)
	.align		4
.L_3253:
        /*4c00*/ 	.word	index@($_ZN7cutlass13device_kernelIN5flash19enable_sm80_to_sm89INS1_16FlashAttnBwdSm80INS1_25CollectiveMainloopBwdSm80ILi2ELi2EN4cute5tupleIJNS5_1CILi128EEES8_NS7_ILi64EEEEEENS_6half_tEfNS_4arch4Sm80ELb1ELb0ELb1ELb0ELb0ELb0ELb0ELb0ELi2ELi4ELi4ELi4ELb0EEENS1_21CollectiveEpilogueBwdISA_SB_SD_Li256ELb0ELb0ELi2EEENS1_25SingleTileBwdLPTSchedulerILb0ELi128ELb0EEEEEEEEEvNT_6ParamsE$_ZZN4cute6detail16composition_implINS_5tupleIJNS_1CILi8EEENS3_ILi2EEES5_S5_S4_S5_EEENS2_IJNS3_ILi1EEEiiiNS3_ILi72EEENS3_ILi512EEEEEENS2_IJNS2_IJS5_S5_S5_EEES5_NS2_IJNS3_ILi4EEES5_EEEEEENS2_IJNS2_IJS7_S9_S4_EEENS3_ILi4096EEENS2_IJNS3_ILi16EEENS3_ILi8192EEEEEEEEEEEDaRKT_RKT0_RKT1_RKT2_ENKUlRKT_RKT0_E_clISB_SF_EEDaSZ_S12_)
        /*4c04*/ 	.word	0x00000000


	//----- nvinfo : EIATTR_FRAME_SIZE
	.align		4
.L_3254:
        /*4c08*/ 	.byte	0x04, 0x11
        /*4c0a*/ 	.short	(.L_3256 - .L_3255)
	.align		4
.L_3255:
        /*4c0c*/ 	.word	index@($_ZN7cutlass13device_kernelIN5flash19enable_sm80_to_sm89INS1_16FlashAttnBwdSm80INS1_25CollectiveMainloopBwdSm80ILi2ELi2EN4cute5tupleIJNS5_1CILi128EEES8_NS7_ILi64EEEEEENS_6half_tEfNS_4arch4Sm80ELb1ELb0ELb1ELb0ELb0ELb0ELb0ELb0ELi2ELi4ELi4ELi4ELb0EEENS1_21CollectiveEpilogueBwdISA_SB_SD_Li256ELb0ELb0ELi2EEENS1_25SingleTileBwdLPTSchedulerILb0ELi128ELb0EEEEEEEEEvNT_6ParamsE$_ZZN4cute6detail16composition_implINS_5tupleIJNS_1CILi8EEENS3_ILi2EEES5_S5_S4_S5_EEENS2_IJNS3_ILi1EEEiiiNS3_ILi72EEENS3_ILi512EEEEEENS2_IJNS2_IJS5_S5_EEES4_NS3_ILi4EEEEEENS2_IJNS2_IJS7_S4_EEENS3_ILi1024EEENS3_ILi16EEEEEEEEDaRKT_RKT0_RKT1_RKT2_ENKUlRKT_RKT0_E_clISC_SG_EEDaSW_SZ_)
        /*4c10*/ 	.word	0x00000000


	//----- nvinfo : EIATTR_FRAME_SIZE
	.align		4
.L_3256:
        /*4c14*/ 	.byte	0x04, 0x11
        /*4c16*/ 	.short	(.L_3258 - .L_3257)
	.align		4
.L_3257:
        /*4c18*/ 	.word	index@($_ZN7cutlass13device_kernelIN5flash19enable_sm80_to_sm89INS1_16FlashAttnBwdSm80INS1_25CollectiveMainloopBwdSm80ILi2ELi2EN4cute5tupleIJNS5_1CILi128EEES8_NS7_ILi64EEEEEENS_6half_tEfNS_4arch4Sm80ELb1ELb0ELb1ELb0ELb0ELb0ELb0ELb0ELi2ELi4ELi4ELi4ELb0EEENS1_21CollectiveEpilogueBwdISA_SB_SD_Li256ELb0ELb0ELi2EEENS1_25SingleTileBwdLPTSchedulerILb0ELi128ELb0EEEEEEEEEvNT_6ParamsE$_ZZN4cute6detail16composition_implINS_5tupleIJNS_1CILi8EEENS3_ILi2EEES5_S5_S4_S5_EEENS2_IJNS3_ILi1EEEiiiNS3_ILi72EEENS3_ILi512EEEEEENS2_IJNS2_IJS5_S5_EEES4_NS3_ILi4EEEEEENS2_IJNS2_IJS7_S4_EEENS3_ILi1024EEENS3_ILi16EEEEEEEEDaRKT_RKT0_RKT1_RKT2_ENKUlRKT_RKT0_E_clISB_SE_EEDaSW_SZ_)
        /*4c1c*/ 	.word	0x00000000


	//----- nvinfo : EIATTR_FRAME_SIZE
	.align		4
.L_3258:
        /*4c20*/ 	.byte	0x04, 0x11
        /*4c22*/ 	.short	(.L_3260 - .L_3259)
	.align		4
.L_3259:
        /*4c24*/ 	.word	index@($_ZN7cutlass13device_kernelIN5flash19enable_sm80_to_sm89INS1_16FlashAttnBwdSm80INS1_25CollectiveMainloopBwdSm80ILi2ELi2EN4cute5tupleIJNS5_1CILi128EEES8_NS7_ILi64EEEEEENS_6half_tEfNS_4arch4Sm80ELb1ELb0ELb1ELb0ELb0ELb0ELb0ELb0ELi2ELi4ELi4ELi4ELb0EEENS1_21CollectiveEpilogueBwdISA_SB_SD_Li256ELb0ELb0ELi2EEENS1_25SingleTileBwdLPTSchedulerILb0ELi128ELb0EEEEEEEEEvNT_6ParamsE$_ZZN4cute6detail16composition_implINS_5tupleIJNS_1CILi16EEENS3_ILi2EEES5_S5_NS3_ILi4EEES5_EEENS2_IJNS3_ILi1EEEiiiNS3_ILi144EEENS3_ILi512EEEEEENS2_IJNS2_IJS5_S5_EEES6_NS3_ILi8EEEEEENS2_IJNS2_IJNS3_ILi64EEESA_EEES4_NS3_ILi1024EEEEEEEEDaRKT_RKT0_RKT1_RKT2_ENKUlRKT_RKT0_E_clISC_SG_EEDaSX_S10_)
        /*4c28*/ 	.word	0x00000000


	//----- nvinfo : EIATTR_FRAME_SIZE
	.align		4
.L_3260:
        /*4c2c*/ 	.byte	0x04, 0x11
        /*4c2e*/ 	.short	(.L_3262 - .L_3261)
	.align		4
.L_3261:
        /*4c30*/ 	.word	index@($_ZN7cutlass13device_kernelIN5flash19enable_sm80_to_sm89INS1_16FlashAttnBwdSm80INS1_25CollectiveMainloopBwdSm80ILi2ELi2EN4cute5tupleIJNS5_1CILi128EEES8_NS7_ILi64EEEEEENS_6half_tEfNS_4arch4Sm80ELb1ELb0ELb1ELb0ELb0ELb0ELb0ELb0ELi2ELi4ELi4ELi4ELb0EEENS1_21CollectiveEpilogueBwdISA_SB_SD_Li256ELb0ELb0ELi2EEENS1_25SingleTileBwdLPTSchedulerILb0ELi128ELb0EEEEEEEEEvNT_6ParamsE$_ZZN4cute6detail16composition_implINS_5tupleIJNS_1CILi16EEENS3_ILi2EEES5_S5_NS3_ILi4EEES5_EEENS2_IJNS3_ILi1EEEiiiNS3_ILi144EEENS3_ILi512EEEEEENS2_IJNS2_IJS5_S5_EEES6_NS3_ILi8EEEEEENS2_IJNS2_IJNS3_ILi64EEESA_EEES4_NS3_ILi1024EEEEEEEEDaRKT_RKT0_RKT1_RKT2_ENKUlRKT_RKT0_E_clIS6_S4_EEDaSX_S10_)
        /*4c34*/ 	.word	0x00000000


	//----- nvinfo : EIATTR_FRAME_SIZE
	.align		4
.L_3262:
        /*4c38*/ 	.byte	0x04, 0x11
        /*4c3a*/ 	.short	(.L_3264 - .L_3263)
	.align		4
.L_3263:
        /*4c3c*/ 	.word	index@($_ZN7cutlass13device_kernelIN5flash19enable_sm80_to_sm89INS1_16FlashAttnBwdSm80INS1_25CollectiveMainloopBwdSm80ILi2ELi2EN4cute5tupleIJNS5_1CILi128EEES8_NS7_ILi64EEEEEENS_6half_tEfNS_4arch4Sm80ELb1ELb0ELb1ELb0ELb0ELb0ELb0ELb0ELi2ELi4ELi4ELi4ELb0EEENS1_21CollectiveEpilogueBwdISA_SB_SD_Li256ELb0ELb0ELi2EEENS1_25SingleTileBwdLPTSchedulerILb0ELi128ELb0EEEEEEEEEvNT_6ParamsE$_ZZN4cute5sliceINS_5tupleIJNS_10UnderscoreES2_iEEENS1_IJNS1_IJNS_1CILi1EEENS4_ILi0EEEEEEiNS4_ILi1024EEEEEEEEDaRKT_RKT0_ENKUlRKT_RKT0_E_clIS2_iEEDaSI_SL_)
        /*4c40*/ 	.word	0x00000000


	//----- nvinfo : EIATTR_FRAME_SIZE
	.align		4
.L_3264:
        /*4c44*/ 	.byte	0x04, 0x11
        /*4c46*/ 	.short	(.L_3266 - .L_3265)
	.align		4
.L_3265:
        /*4c48*/ 	.word	index@($_ZN7cutlass13device_kernelIN5flash19enable_sm80_to_sm89INS1_16FlashAttnBwdSm80INS1_25CollectiveMainloopBwdSm80ILi2ELi2EN4cute5tupleIJNS5_1CILi128EEES8_NS7_ILi64EEEEEENS_6half_tEfNS_4arch4Sm80ELb1ELb0ELb1ELb0ELb0ELb0ELb0ELb0ELi2ELi4ELi4ELi4ELb0EEENS1_21CollectiveEpilogueBwdISA_SB_SD_Li256ELb0ELb0ELi2EEENS1_25SingleTileBwdLPTSchedulerILb0ELi128ELb0EEEEEEEEEvNT_6ParamsE$_ZZN4cute5sliceINS_5tupleIJNS_10UnderscoreES2_S2_iEEENS1_IJNS1_IJNS_1CILi1EEENS4_ILi0EEEEEEiNS4_ILi1024EEENS4_ILi8192EEEEEEEEDaRKT_RKT0_ENKUlRKT_RKT0_E_clIS2_iEEDaSJ_SM_)
        /*4c4c*/ 	.word	0x00000000


	//----- nvinfo : EIATTR_FRAME_SIZE
	.align		4
.L_3266:
        /*4c50*/ 	.byte	0x04, 0x11
        /*4c52*/ 	.short	(.L_3268 - .L_3267)
	.align		4
.L_3267:
        /*4c54*/ 	.word	index@($_ZN7cutlass13device_kernelIN5flash19enable_sm80_to_sm89INS1_16FlashAttnBwdSm80INS1_25CollectiveMainloopBwdSm80ILi2ELi2EN4cute5tupleIJNS5_1CILi128EEES8_NS7_ILi64EEEEEENS_6half_tEfNS_4arch4Sm80ELb1ELb0ELb1ELb0ELb0ELb0ELb0ELb0ELi2ELi4ELi4ELi4ELb0EEENS1_21CollectiveEpilogueBwdISA_SB_SD_Li256ELb0ELb0ELi2EEENS1_25SingleTileBwdLPTSchedulerILb0ELi128ELb0EEEEEEEEEvNT_6ParamsE$_ZZN4cute5sliceINS_5tupleIJNS_10UnderscoreES2_S2_iEEENS1_IJNS1_IJNS_1CILi1EEENS4_ILi0EEEEEENS4_ILi4096EEENS1_IJiiEEENS1_IJS6_NS4_ILi8192EEEEEEEEEEEDaRKT_RKT0_ENKUlRKT_RKT0_E_clIS2_S9_EEDaSL_SO_)
        /*4c58*/ 	.word	0x00000000


	//----- nvinfo : EIATTR_FRAME_SIZE
	.align		4
.L_3268:
        /*4c5c*/ 	.byte	0x04, 0x11
        /*4c5e*/ 	.short	(.L_3270 - .L_3269)
	.align		4
.L_3269:
        /*4c60*/ 	.word	index@($_ZN7cutlass13device_kernelIN5flash19enable_sm80_to_sm89INS1_16FlashAttnBwdSm80INS1_25CollectiveMainloopBwdSm80ILi2ELi2EN4cute5tupleIJNS5_1CILi128EEES8_NS7_ILi64EEEEEENS_6half_tEfNS_4arch4Sm80ELb1ELb0ELb1ELb0ELb0ELb0ELb0ELb0ELi2ELi4ELi4ELi4ELb0EEENS1_21CollectiveEpilogueBwdISA_SB_SD_Li256ELb0ELb0ELi2EEENS1_25SingleTileBwdLPTSchedulerILb0ELi128ELb0EEEEEEEEEvNT_6ParamsE$_ZZN4cute5sliceINS_5tupleIJNS_10UnderscoreES2_NS_1CILi0EEEEEENS1_IJNS1_IJNS3_ILi1EEES4_EEEiNS3_ILi1024EEEEEEEEDaRKT_RKT0_ENKUlRKT_RKT0_E_clIS2_iEEDaSI_SL_)
        /*4c64*/ 	.word	0x00000000


	//----- nvinfo : EIATTR_FRAME_SIZE
	.align		4
.L_3270:
        /*4c68*/ 	.byte	0x04, 0x11
        /*4c6a*/ 	.short	(.L_3272 - .L_3271)
	.align		4
.L_3271:
        /*4c6c*/ 	.word	index@($_ZN7cutlass13device_kernelIN5flash19enable_sm80_to_sm89INS1_16FlashAttnBwdSm80INS1_25CollectiveMainloopBwdSm80ILi2ELi2EN4cute5tupleIJNS5_1CILi128EEES8_NS7_ILi64EEEEEENS_6half_tEfNS_4arch4Sm80ELb1ELb0ELb1ELb0ELb0ELb0ELb0ELb0ELi2ELi4ELi4ELi4ELb0EEENS1_21CollectiveEpilogueBwdISA_SB_SD_Li256ELb0ELb0ELi2EEENS1_25SingleTileBwdLPTSchedulerILb0ELi128ELb0EEEEEEEEEvNT_6ParamsE$_ZZN4cute5sliceINS_5tupleIJNS1_IJNS_10UnderscoreENS_1CILi0EEEEEENS1_IJS4_S2_EEEEEENS1_IJNS1_IJNS1_IJNS3_ILi1EEES4_EEES4_EEENS1_IJNS1_IJS4_S4_EEEiEEEEEEEEDaRKT_RKT0_ENKUlRKT_RKT0_E_clIS6_SC_EEDaSM_SP_)
        /*4c70*/ 	.word	0x00000000


	//----- nvinfo : EIATTR_FRAME_SIZE
	.align		4
.L_3272:
        /*4c74*/ 	.byte	0x04, 0x11
        /*4c76*/ 	.short	(.L_3274 - .L_3273)
	.align		4
.L_3273:
        /*4c78*/ 	.word	index@($_ZN7cutlass13device_kernelIN5flash19enable_sm80_to_sm89INS1_16FlashAttnBwdSm80INS1_25CollectiveMainloopBwdSm80ILi2ELi2EN4cute5tupleIJNS5_1CILi128EEES8_NS7_ILi64EEEEEENS_6half_tEfNS_4arch4Sm80ELb1ELb0ELb1ELb0ELb0ELb0ELb0ELb0ELi2ELi4ELi4ELi4ELb0EEENS1_21CollectiveEpilogueBwdISA_SB_SD_Li256ELb0ELb0ELi2EEENS1_25SingleTileBwdLPTSchedulerILb0ELi128ELb0EEEEEEEEEvNT_6ParamsE$_ZZN4cute4takeILi1ELi3ENS_5tupleIJNS1_IJiNS_1CILi512EEEEEENS1_IJiiEEENS2_ILi1024EEEEEEEEDaRKT1_ENKUlDpRKT_E_clIJS5_S6_EEEDaSE_)
        /*4c7c*/ 	.word	0x00000000


	//----- nvinfo : EIATTR_FRAME_SIZE
	.align		4
.L_3274:
        /*4c80*/ 	.byte	0x04, 0x11
        /*4c82*/ 	.short	(.L_3276 - .L_3275)
	.align		4
.L_3275:
        /*4c84*/ 	.word	index@($_ZN7cutlass13device_kernelIN5flash19enable_sm80_to_sm89INS1_16FlashAttnBwdSm80INS1_25CollectiveMainloopBwdSm80ILi2ELi2EN4cute5tupleIJNS5_1CILi128EEES8_NS7_ILi64EEEEEENS_6half_tEfNS_4arch4Sm80ELb1ELb0ELb1ELb0ELb0ELb0ELb0ELb0ELi2ELi4ELi4ELi4ELb0EEENS1_21CollectiveEpilogueBwdISA_SB_SD_Li256ELb0ELb0ELi2EEENS1_25SingleTileBwdLPTSchedulerILb0ELi128ELb0EEEEEEEEEvNT_6ParamsE$_ZZN4cute4takeILi1ELi3ENS_5tupleIJNS1_IJNS_1CILi1EEEiEEENS2_ILi1024EEENS1_IJiiEEEEEEEEDaRKT1_ENKUlDpRKT_E_clIJS5_S6_EEEDaSE_)
        /*4c88*/ 	.word	0x00000000


	//----- nvinfo : EIATTR_FRAME_SIZE
	.align		4
.L_3276:
        /*4c8c*/ 	.byte	0x04, 0x11
        /*4c8e*/ 	.short	(.L_3278 - .L_3277)
	.align		4
.L_3277:
        /*4c90*/ 	.word	index@($_ZN7cutlass13device_kernelIN5flash19enable_sm80_to_sm89INS1_16FlashAttnBwdSm80INS1_25CollectiveMainloopBwdSm80ILi2ELi2EN4cute5tupleIJNS5_1CILi128EEES8_NS7_ILi64EEEEEENS_6half_tEfNS_4arch4Sm80ELb1ELb0ELb1ELb0ELb0ELb0ELb0ELb0ELi2ELi4ELi4ELi4ELb0EEENS1_21CollectiveEpilogueBwdISA_SB_SD_Li256ELb0ELb0ELi2EEENS1_25SingleTileBwdLPTSchedulerILb0ELi128ELb0EEEEEEEEEvNT_6ParamsE$_ZZN4cute4takeILi1ELi3ENS_5tupleIJNS1_IJNS_1CILi1EEENS2_ILi512EEEiEEENS2_ILi4096EEENS1_IJiiEEEEEEEEDaRKT1_ENKUlDpRKT_E_clIJS6_S7_EEEDaSF_)
        /*4c94*/ 	.word	0x00000000


	//----- nvinfo : EIATTR_FRAME_SIZE
	.align		4
.L_3278:
        /*4c98*/ 	.byte	0x04, 0x11
        /*4c9a*/ 	.short	(.L_3280 - .L_3279)
	.align		4
.L_3279:
        /*4c9c*/ 	.word	index@($_ZN7cutlass13device_kernelIN5flash19enable_sm80_to_sm89INS1_16FlashAttnBwdSm80INS1_25CollectiveMainloopBwdSm80ILi2ELi2EN4cute5tupleIJNS5_1CILi128EEES8_NS7_ILi64EEEEEENS_6half_tEfNS_4arch4Sm80ELb1ELb0ELb1ELb0ELb0ELb0ELb0ELb0ELi2ELi4ELi4ELi4ELb0EEENS1_21CollectiveEpilogueBwdISA_SB_SD_Li256ELb0ELb0ELi2EEENS1_25SingleTileBwdLPTSchedulerILb0ELi128ELb0EEEEEEEEEvNT_6ParamsE$_ZZN4cute4takeILi1ELi3ENS_5tupleIJNS1_IJNS_1CILi1EEENS2_ILi512EEEiEEENS2_ILi4096EEENS1_IJNS1_IJiiEEENS2_ILi8192EEEEEEEEEEEDaRKT1_ENKUlDpRKT_E_clIJS6_S9_EEEDaSH_)
        /*4ca0*/ 	.word	0x00000000


	//----- nvinfo : EIATTR_FRAME_SIZE
	.align		4
.L_3280:
        /*4ca4*/ 	.byte	0x04, 0x11
        /*4ca6*/ 	.short	(.L_3282 - .L_3281)
	.align		4
.L_3281:
        /*4ca8*/ 	.word	index@($_ZN7cutlass13device_kernelIN5flash19enable_sm80_to_sm89INS1_16FlashAttnBwdSm80INS1_25CollectiveMainloopBwdSm80ILi2ELi2EN4cute5tupleIJNS5_1CILi128EEES8_NS7_ILi64EEEEEENS_6half_tEfNS_4arch4Sm80ELb1ELb0ELb1ELb0ELb0ELb0ELb0ELb0ELi2ELi4ELi4ELi4ELb0EEENS1_21CollectiveEpilogueBwdISA_SB_SD_Li256ELb0ELb0ELi2EEENS1_25SingleTileBwdLPTSchedulerILb0ELi128ELb0EEEEEEEEEvNT_6ParamsE$_ZZN4cute4takeILi1ELi2ENS_5tupleIJNS1_IJNS_1CILi1EEENS2_ILi0EEEEEEiEEEEEDaRKT1_ENKUlDpRKT_E_clIJiEEEDaSD_)
        /*4cac*/ 	.word	0x00000000


	//----- nvinfo : EIATTR_FRAME_SIZE
	.align		4
.L_3282:
        /*4cb0*/ 	.byte	0x04, 0x11
        /*4cb2*/ 	.short	(.L_3284 - .L_3283)
	.align		4
.L_3283:
        /*4cb4*/ 	.word	index@($_ZN7cutlass13device_kernelIN5flash19enable_sm80_to_sm89INS1_16FlashAttnBwdSm80INS1_25CollectiveMainloopBwdSm80ILi2ELi2EN4cute5tupleIJNS5_1CILi128EEES8_NS7_ILi64EEEEEENS_6half_tEfNS_4arch4Sm80ELb1ELb0ELb1ELb0ELb0ELb0ELb0ELb0ELi2ELi4ELi4ELi4ELb0EEENS1_21CollectiveEpilogueBwdISA_SB_SD_Li256ELb0ELb0ELi2EEENS1_25SingleTileBwdLPTSchedulerILb0ELi128ELb0EEEEEEEEEvNT_6ParamsE$_ZZN4cute4diceINS_5tupleIJNS1_IJiNS1_IJiNS_1CILi0EEEEEEEEENS1_IJNS_10UnderscoreENS1_IJS6_S6_EEEEEEEEES9_EEDaRKT_RKT0_ENKUlRKT_RKT0_E_clIS5_S5_EEDaSI_SL_)
        /*4cb8*/ 	.word	0x00000000


	//----- nvinfo : EIATTR_FRAME_SIZE
	.align		4
.L_3284:
        /*4cbc*/ 	.byte	0x04, 0x11
        /*4cbe*/ 	.short	(.L_3286 - .L_3285)
	.align		4
.L_3285:
        /*4cc0*/ 	.word	index@($_ZN7cutlass13device_kernelIN5flash19enable_sm80_to_sm89INS1_16FlashAttnBwdSm80INS1_25CollectiveMainloopBwdSm80ILi2ELi2EN4cute5tupleIJNS5_1CILi128EEES8_NS7_ILi64EEEEEENS_6half_tEfNS_4arch4Sm80ELb1ELb0ELb1ELb0ELb0ELb0ELb0ELb0ELi2ELi4ELi4ELi4ELb0EEENS1_21CollectiveEpilogueBwdISA_SB_SD_Li256ELb0ELb0ELi2EEENS1_25SingleTileBwdLPTSchedulerILb0ELi128ELb0EEEEEEEEEvNT_6ParamsE$_ZZN4cute16flatten_to_tupleINS_5tupleIJNS_1CILi4096EEENS1_IJiiEEEEEEEEDaRKT_ENKUlRKT_E_clIS4_EEDaSB_)
        /*4cc4*/ 	.word	0x00000000


	//----- nvinfo : EIATTR_FRAME_SIZE
	.align		4
.L_3286:
        /*4cc8*/ 	.byte	0x04, 0x11
        /*4cca*/ 	.short	(.L_3288 - .L_3287)
	.align		4
.L_3287:
        /*4ccc*/ 	.word	index@($_ZN7cutlass13device_kernelIN5flash19enable_sm80_to_sm89INS1_16FlashAttnBwdSm80INS1_25CollectiveMainloopBwdSm80ILi2ELi2EN4cute5tupleIJNS5_1CILi128EEES8_NS7_ILi64EEEEEENS_6half_tEfNS_4arch4Sm80ELb1ELb0ELb1ELb0ELb0ELb0ELb0ELb0ELi2ELi4ELi4ELi4ELb0EEENS1_21CollectiveEpilogueBwdISA_SB_SD_Li256ELb0ELb0ELi2EEENS1_25SingleTileBwdLPTSchedulerILb0ELi128ELb0EEEEEEEEEvNT_6ParamsE$_ZZN4cute16flatten_to_tupleINS_5tupleIJNS_1CILi4096EEENS1_IJNS1_IJiiEEENS2_ILi8192EEEEEEEEEEEDaRKT_ENKUlRKT_E_clIS6_EEDaSD_)
        /*4cd0*/ 	.word	0x00000000


	//----- nvinfo : EIATTR_FRAME_SIZE
	.align		4
.L_3288:
        /*4cd4*/ 	.byte	0x04, 0x11
        /*4cd6*/ 	.short	(.L_3290 - .L_3289)
	.align		4
.L_3289:
        /*4cd8*/ 	.word	index@($_ZN7cutlass13device_kernelIN5flash19enable_sm80_to_sm89INS1_16FlashAttnBwdSm80INS1_25CollectiveMainloopBwdSm80ILi2ELi2EN4cute5tupleIJNS5_1CILi128EEES8_NS7_ILi64EEEEEENS_6half_tEfNS_4arch4Sm80ELb1ELb0ELb1ELb0ELb0ELb0ELb0ELb0ELi2ELi4ELi4ELi4ELb0EEENS1_21CollectiveEpilogueBwdISA_SB_SD_Li256ELb0ELb0ELi2EEENS1_25SingleTileBwdLPTSchedulerILb0ELi128ELb0EEEEEEEEEvNT_6ParamsE$_ZZN4cute16flatten_to_tupleINS_5tupleIJNS_1CILi1024EEENS1_IJiiEEEEEEEEDaRKT_ENKUlRKT_E_clIS4_EEDaSB_)
        /*4cdc*/ 	.word	0x00000000


	//----- nvinfo : EIATTR_FRAME_SIZE
	.align		4
.L_3290:
        /*4ce0*/ 	.byte	0x04, 0x11
        /*4ce2*/ 	.short	(.L_3292 - .L_3291)
	.align		4
.L_3291:
        /*4ce4*/ 	.word	index@($_ZN7cutlass13device_kernelIN5flash19enable_sm80_to_sm89INS1_16FlashAttnBwdSm80INS1_25CollectiveMainloopBwdSm80ILi2ELi2EN4cute5tupleIJNS5_1CILi128EEES8_NS7_ILi64EEEEEENS_6half_tEfNS_4arch4Sm80ELb1ELb0ELb1ELb0ELb0ELb0ELb0ELb0ELi2ELi4ELi4ELi4ELb0EEENS1_21CollectiveEpilogueBwdISA_SB_SD_Li256ELb0ELb0ELi2EEENS1_25SingleTileBwdLPTSchedulerILb0ELi128ELb0EEEEEEEEEvNT_6ParamsE$_ZZN4cute16flatten_to_tupleINS_5tupleIJNS1_IJiiEEENS_1CILi1024EEEEEEEEDaRKT_ENKUlRKT_E_clIS2_EEDaSB_)
        /*4ce8*/ 	.word	0x00000000


	//----- nvinfo : EIATTR_FRAME_SIZE
	.align		4
.L_3292:
        /*4cec*/ 	.byte	0x04, 0x11
        /*4cee*/ 	.short	(.L_3294 - .L_3293)
	.align		4
.L_3293:
        /*4cf0*/ 	.word	index@($_ZN7cutlass13device_kernelIN5flash19enable_sm80_to_sm89INS1_16FlashAttnBwdSm80INS1_25CollectiveMainloopBwdSm80ILi2ELi2EN4cute5tupleIJNS5_1CILi128EEES8_NS7_ILi64EEEEEENS_6half_tEfNS_4arch4Sm80ELb1ELb0ELb1ELb0ELb0ELb0ELb0ELb0ELi2ELi4ELi4ELi4ELb0EEENS1_21CollectiveEpilogueBwdISA_SB_SD_Li256ELb0ELb0ELi2EEENS1_25SingleTileBwdLPTSchedulerILb0ELi128ELb0EEEEEEEEEvNT_6ParamsE$_ZZN4cute14logical_divideINS_5tupleIJNS1_IJNS_1CILi8EEENS2_ILi1EEEEEENS1_IJNS2_ILi2EEEEEEEEENS1_IJNS1_IJS4_NS2_ILi0EEEEEENS1_IJiEEEEEENS1_IJS5_NS_6LayoutIS4_S9_EEEEEEEDaRKNSD_IT_T0_EERKT1_ENKUlRKT_RKT0_E_clINSD_IS7_SB_EESE_EEDaSQ_ST_)
        /*4cf4*/ 	.word	0x00000000


	//----- nvinfo : EIATTR_FRAME_SIZE
	.align		4
.L_3294:
        /*4cf8*/ 	.byte	0x04, 0x11
        /*4cfa*/ 	.short	(.L_3296 - .L_3295)
	.align		4
.L_3295:
        /*4cfc*/ 	.word	index@($_ZN7cutlass13device_kernelIN5flash19enable_sm80_to_sm89INS1_16FlashAttnBwdSm80INS1_25CollectiveMainloopBwdSm80ILi2ELi2EN4cute5tupleIJNS5_1CILi128EEES8_NS7_ILi64EEEEEENS_6half_tEfNS_4arch4Sm80ELb1ELb0ELb1ELb0ELb0ELb0ELb0ELb0ELi2ELi4ELi4ELi4ELb0EEENS1_21CollectiveEpilogueBwdISA_SB_SD_Li256ELb0ELb0ELi2EEENS1_25SingleTileBwdLPTSchedulerILb0ELi128ELb0EEEEEEEEEvNT_6ParamsE$_ZZN4cute13to_mixed_bitsINS_5tupleIJNS1_IJNS_1CILi4EEENS2_ILi8EEEEEES3_NS2_ILi1EEEEEENS1_IJNS1_IJNS2_ILi128EEENS2_ILi0EEEEEENS2_ILi16EEES9_EEENS1_IJNS1_IJiiEEEiS9_EEEEEDaRKT_RKT0_RKT1_ENKUlRKT_RKT0_RKT1_E_clIS5_SA_SD_EEDaSQ_ST_SW_)
        /*4d00*/ 	.word	0x00000000


	//----- nvinfo : EIATTR_FRAME_SIZE
	.align		4
.L_3296:
        /*4d04*/ 	.byte	0x04, 0x11
        /*4d06*/ 	.short	(.L_3298 - .L_3297)
	.align		4
.L_3297:
        /*4d08*/ 	.word	index@($_ZN7cutlass13device_kernelIN5flash19enable_sm80_to_sm89INS1_16FlashAttnBwdSm80INS1_25CollectiveMainloopBwdSm80ILi2ELi2EN4cute5tupleIJNS5_1CILi128EEES8_NS7_ILi64EEEEEENS_6half_tEfNS_4arch4Sm80ELb1ELb0ELb1ELb0ELb0ELb0ELb0ELb0ELi2ELi4ELi4ELi4ELb0EEENS1_21CollectiveEpilogueBwdISA_SB_SD_Li256ELb0ELb0ELi2EEENS1_25SingleTileBwdLPTSchedulerILb0ELi128ELb0EEEEEEEEEvNT_6ParamsE$_ZZN4cute13to_mixed_bitsINS_5tupleIJNS1_IJNS_1CILi4EEENS2_ILi8EEEEEES3_NS2_ILi1EEEEEENS1_IJNS1_IJNS2_ILi128EEENS2_ILi0EEEEEENS2_ILi16EEES9_EEENS1_IJNS1_IJiiEEEiS9_EEEEEDaRKT_RKT0_RKT1_ENKUlRKT_RKT0_RKT1_E_clIS3_SB_iEEDaSQ_ST_SW_)
        /*4d0c*/ 	.word	0x00000000


	//----- nvinfo : EIATTR_FRAME_SIZE
	.align		4
.L_3298:
        /*4d10*/ 	.byte	0x04, 0x11
        /*4d12*/ 	.short	(.L_3300 - .L_3299)
	.align		4
.L_3299:
        /*4d14*/ 	.word	index@($_ZN7cutlass13device_kernelIN5flash19enable_sm80_to_sm89INS1_16FlashAttnBwdSm80INS1_25CollectiveMainloopBwdSm80ILi2ELi2EN4cute5tupleIJNS5_1CILi128EEES8_NS7_ILi64EEEEEENS_6half_tEfNS_4arch4Sm80ELb1ELb0ELb1ELb0ELb0ELb0ELb0ELb0ELi2ELi4ELi4ELi4ELb0EEENS1_21CollectiveEpilogueBwdISA_SB_SD_Li256ELb0ELb0ELi2EEENS1_25SingleTileBwdLPTSchedulerILb0ELi128ELb0EEEEEEEEEvNT_6ParamsE$_ZZN4cute13to_mixed_bitsINS_5tupleIJNS1_IJNS_1CILi4EEENS2_ILi8EEEEEES3_NS2_ILi1EEEEEENS1_IJNS1_IJNS2_ILi128EEENS2_ILi0EEEEEENS2_ILi16EEES9_EEENS1_IJNS1_IJiiEEEiS9_EEEEEDaRKT_RKT0_RKT1_ENKUlDpRKT_E_clIJNS_9MixedBitsILj0ELj384EEENSU_ILj0ELj48EEENS2_ILj0EEEEEEDaSR_)
        /*4d18*/ 	.word	0x00000000


	//----- nvinfo : EIATTR_FRAME_SIZE
	.align		4
.L_3300:
        /*4d1c*/ 	.byte	0x04, 0x11
        /*4d1e*/ 	.short	(.L_3302 - .L_3301)
	.align		4
.L_3301:
        /*4d20*/ 	.word	index@($_ZN7cutlass13device_kernelIN5flash19enable_sm80_to_sm89INS1_16FlashAttnBwdSm80INS1_25CollectiveMainloopBwdSm80ILi2ELi2EN4cute5tupleIJNS5_1CILi128EEES8_NS7_ILi64EEEEEENS_6half_tEfNS_4arch4Sm80ELb1ELb0ELb1ELb0ELb0ELb0ELb0ELb0ELi2ELi4ELi4ELi4ELb0EEENS1_21CollectiveEpilogueBwdISA_SB_SD_Li256ELb0ELb0ELi2EEENS1_25SingleTileBwdLPTSchedulerILb0ELi128ELb0EEEEEEEEEvNT_6ParamsE$_ZZN4cute13to_mixed_bitsINS_5tupleIJNS1_IJNS_1CILi4EEENS2_ILi8EEEEEES3_NS2_ILi1EEEEEENS1_IJNS1_IJNS2_ILi0EEENS2_ILi64EEEEEES8_S8_EEENS1_IJNS1_IJiiEEEiS8_EEEEEDaRKT_RKT0_RKT1_ENKUlRKT_RKT0_RKT1_E_clIS5_SA_SC_EEDaSP_SS_SV_)
        /*4d24*/ 	.word	0x00000000


	//----- nvinfo : EIATTR_FRAME_SIZE
	.align		4
.L_3302:
        /*4d28*/ 	.byte	0x04, 0x11
        /*4d2a*/ 	.short	(.L_3304 - .L_3303)
	.align		4
.L_3303:
        /*4d2c*/ 	.word	index@($_ZN7cutlass13device_kernelIN5flash19enable_sm80_to_sm89INS1_16FlashAttnBwdSm80INS1_25CollectiveMainloopBwdSm80ILi2ELi2EN4cute5tupleIJNS5_1CILi128EEES8_NS7_ILi64EEEEEENS_6half_tEfNS_4arch4Sm80ELb1ELb0ELb1ELb0ELb0ELb0ELb0ELb0ELi2ELi4ELi4ELi4ELb0EEENS1_21CollectiveEpilogueBwdISA_SB_SD_Li256ELb0ELb0ELi2EEENS1_25SingleTileBwdLPTSchedulerILb0ELi128ELb0EEEEEEEEEvNT_6ParamsE$_ZZN4cute13to_mixed_bitsINS_5tupleIJNS1_IJNS_1CILi4EEENS2_ILi8EEEEEES3_NS2_ILi1EEEEEENS1_IJNS1_IJNS2_ILi0EEENS2_ILi64EEEEEES8_S8_EEENS1_IJNS1_IJiiEEEiS8_EEEEEDaRKT_RKT0_RKT1_ENKUlDpRKT_E_clIJNS_9MixedBitsILj0ELj448EEENS2_ILj0EEESV_EEEDaSQ_)
        /*4d30*/ 	.word	0x00000000


	//----- nvinfo : EIATTR_FRAME_SIZE
	.align		4
.L_3304:
        /*4d34*/ 	.byte	0x04, 0x11
        /*4d36*/ 	.short	(.L_3306 - .L_3305)
	.align		4
.L_3305:
        /*4d38*/ 	.word	index@($_ZN7cutlass13device_kernelIN5flash19enable_sm80_to_sm89INS1_16FlashAttnBwdSm80INS1_25CollectiveMainloopBwdSm80ILi2ELi2EN4cute5tupleIJNS5_1CILi128EEES8_NS7_ILi64EEEEEENS_6half_tEfNS_4arch4Sm80ELb1ELb0ELb1ELb0ELb0ELb0ELb0ELb0ELi2ELi4ELi4ELi4ELb0EEENS1_21CollectiveEpilogueBwdISA_SB_SD_Li256ELb0ELb0ELi2EEENS1_25SingleTileBwdLPTSchedulerILb0ELi128ELb0EEEEEEEEEvNT_6ParamsE$_ZZN4cute13to_mixed_bitsINS_5tupleIJNS1_IJNS_1CILi4EEENS2_ILi8EEEEEENS2_ILi2EEENS2_ILi1EEEEEENS1_IJNS1_IJNS2_ILi128EEENS2_ILi0EEEEEES4_SA_EEENS1_IJNS1_IJiiEEEiSA_EEEEEDaRKT_RKT0_RKT1_ENKUlRKT_RKT0_RKT1_E_clIS6_S4_iEEDaSQ_ST_SW_)
        /*4d3c*/ 	.word	0x00000000


	//----- nvinfo : EIATTR_FRAME_SIZE
	.align		4
.L_3306:
        /*4d40*/ 	.byte	0x04, 0x11
        /*4d42*/ 	.short	(.L_3308 - .L_3307)
	.align		4
.L_3307:
        /*4d44*/ 	.word	index@($_ZN7cutlass13device_kernelIN5flash19enable_sm80_to_sm89INS1_16FlashAttnBwdSm80INS1_25CollectiveMainloopBwdSm80ILi2ELi2EN4cute5tupleIJNS5_1CILi128EEES8_NS7_ILi64EEEEEENS_6half_tEfNS_4arch4Sm80ELb1ELb0ELb1ELb0ELb0ELb0ELb0ELb0ELi2ELi4ELi4ELi4ELb0EEENS1_21CollectiveEpilogueBwdISA_SB_SD_Li256ELb0ELb0ELi2EEENS1_25SingleTileBwdLPTSchedulerILb0ELi128ELb0EEEEEEEEEvNT_6ParamsE$_ZZN4cute13to_mixed_bitsINS_5tupleIJNS1_IJNS_1CILi4EEENS2_ILi8EEEEEENS2_ILi2EEENS2_ILi1EEEEEENS1_IJNS1_IJNS2_ILi128EEENS2_ILi0EEEEEES4_SA_EEENS1_IJNS1_IJiiEEEiSA_EEEEEDaRKT_RKT0_RKT1_ENKUlRKT_RKT0_RKT1_E_clIS5_SB_SD_EEDaSQ_ST_SW_)
        /*4d48*/ 	.word	0x00000000


	//----- nvinfo : EIATTR_FRAME_SIZE
	.align		4
.L_3308:
        /*4d4c*/ 	.byte	0x04, 0x11
        /*4d4e*/ 	.short	(.L_3310 - .L_3309)
	.align		4
.L_3309:
        /*4d50*/ 	.word	index@($_ZN7cutlass13device_kernelIN5flash19enable_sm80_to_sm89INS1_16FlashAttnBwdSm80INS1_25CollectiveMainloopBwdSm80ILi2ELi2EN4cute5tupleIJNS5_1CILi128EEES8_NS7_ILi64EEEEEENS_6half_tEfNS_4arch4Sm80ELb1ELb0ELb1ELb0ELb0ELb0ELb0ELb0ELi2ELi4ELi4ELi4ELb0EEENS1_21CollectiveEpilogueBwdISA_SB_SD_Li256ELb0ELb0ELi2EEENS1_25SingleTileBwdLPTSchedulerILb0ELi128ELb0EEEEEEEEEvNT_6ParamsE$_ZZN4cute13to_mixed_bitsINS_5tupleIJNS1_IJNS_1CILi4EEENS2_ILi8EEEEEENS2_ILi2EEENS2_ILi1EEEEEENS1_IJNS1_IJNS2_ILi128EEENS2_ILi0EEEEEES4_SA_EEENS1_IJNS1_IJiiEEEiSA_EEEEEDaRKT_RKT0_RKT1_ENKUlDpRKT_E_clIJNS_9MixedBitsILj0ELj384EEENSU_ILj0ELj8EEENS2_ILj0EEEEEEDaSR_)
        /*4d54*/ 	.word	0x00000000


	//----- nvinfo : EIATTR_FRAME_SIZE
	.align		4
.L_3310:
        /*4d58*/ 	.byte	0x04, 0x11
        /*4d5a*/ 	.short	(.L_3312 - .L_3311)
	.align		4
.L_3311:
        /*4d5c*/ 	.word	index@($_ZN7cutlass13device_kernelIN5flash19enable_sm80_to_sm89INS1_16FlashAttnBwdSm80INS1_25CollectiveMainloopBwdSm80ILi2ELi2EN4cute5tupleIJNS5_1CILi128EEES8_NS7_ILi64EEEEEENS_6half_tEfNS_4arch4Sm80ELb1ELb0ELb1ELb0ELb0ELb0ELb0ELb0ELi2ELi4ELi4ELi4ELb0EEENS1_21CollectiveEpilogueBwdISA_SB_SD_Li256ELb0ELb0ELi2EEENS1_25SingleTileBwdLPTSchedulerILb0ELi128ELb0EEEEEEEEEvNT_6ParamsE$_ZZN4cute13to_mixed_bitsINS_5tupleIJNS1_IJNS_1CILi4EEENS2_ILi8EEEEEENS2_ILi2EEENS2_ILi1EEEEEENS1_IJNS1_IJNS2_ILi0EEENS2_ILi64EEEEEES9_S9_EEENS1_IJNS1_IJiiEEEiS9_EEEEEDaRKT_RKT0_RKT1_ENKUlRKT_RKT0_RKT1_E_clIS5_SB_SD_EEDaSQ_ST_SW_)
        /*4d60*/ 	.word	0x00000000


	//----- nvinfo : EIATTR_FRAME_SIZE
	.align		4
.L_3312:
        /*4d64*/ 	.byte	0x04, 0x11
        /*4d66*/ 	.short	(.L_3314 - .L_3313)
	.align		4
.L_3313:
        /*4d68*/ 	.word	index@($_ZN7cutlass13device_kernelIN5flash19enable_sm80_to_sm89INS1_16FlashAttnBwdSm80INS1_25CollectiveMainloopBwdSm80ILi2ELi2EN4cute5tupleIJNS5_1CILi128EEES8_NS7_ILi64EEEEEENS_6half_tEfNS_4arch4Sm80ELb1ELb0ELb1ELb0ELb0ELb0ELb0ELb0ELi2ELi4ELi4ELi4ELb0EEENS1_21CollectiveEpilogueBwdISA_SB_SD_Li256ELb0ELb0ELi2EEENS1_25SingleTileBwdLPTSchedulerILb0ELi128ELb0EEEEEEEEEvNT_6ParamsE$_ZZN4cute13to_mixed_bitsINS_5tupleIJNS1_IJNS_1CILi4EEENS2_ILi8EEEEEENS2_ILi2EEENS2_ILi1EEEEEENS1_IJNS1_IJNS2_ILi0EEENS2_ILi64EEEEEES9_S9_EEENS1_IJNS1_IJiiEEEiS9_EEEEEDaRKT_RKT0_RKT1_ENKUlDpRKT_E_clIJNS_9MixedBitsILj0ELj448EEENS2_ILj0EEESW_EEEDaSR_)
        /*4d6c*/ 	.word	0x00000000


	//----- nvinfo : EIATTR_FRAME_SIZE
	.align		4
.L_3314:
        /*4d70*/ 	.byte	0x04, 0x11
        /*4d72*/ 	.short	(.L_3316 - .L_3315)
	.align		4
.L_3315:
        /*4d74*/ 	.word	index@($_ZN7cutlass13device_kernelIN5flash19enable_sm80_to_sm89INS1_16FlashAttnBwdSm80INS1_25CollectiveMainloopBwdSm80ILi2ELi2EN4cute5tupleIJNS5_1CILi128EEES8_NS7_ILi64EEEEEENS_6half_tEfNS_4arch4Sm80ELb1ELb0ELb1ELb0ELb0ELb0ELb0ELb0ELi2ELi4ELi4ELi4ELb0EEENS1_21CollectiveEpilogueBwdISA_SB_SD_Li256ELb0ELb0ELi2EEENS1_25SingleTileBwdLPTSchedulerILb0ELi128ELb0EEEEEEEEEvNT_6ParamsE$_ZZN4cute12filter_tupleINS_5tupleIJNS_1CILi4096EEENS1_IJiiEEEEEEZNS_16flatten_to_tupleIS5_EEDaRKT_EUlRKT_E_EEDaS9_OT0_ENKUlDpSC_E_clIJNS1_IJS3_EEES4_EEEDaSG_)
        /*4d78*/ 	.word	0x00000000


	//----- nvinfo : EIATTR_FRAME_SIZE
	.align		4
.L_3316:
        /*4d7c*/ 	.byte	0x04, 0x11
        /*4d7e*/ 	.short	(.L_3318 - .L_3317)
	.align		4
.L_3317:
        /*4d80*/ 	.word	index@($_ZN7cutlass13device_kernelIN5flash19enable_sm80_to_sm89INS1_16FlashAttnBwdSm80INS1_25CollectiveMainloopBwdSm80ILi2ELi2EN4cute5tupleIJNS5_1CILi128EEES8_NS7_ILi64EEEEEENS_6half_tEfNS_4arch4Sm80ELb1ELb0ELb1ELb0ELb0ELb0ELb0ELb0ELi2ELi4ELi4ELi4ELb0EEENS1_21CollectiveEpilogueBwdISA_SB_SD_Li256ELb0ELb0ELi2EEENS1_25SingleTileBwdLPTSchedulerILb0ELi128ELb0EEEEEEEEEvNT_6ParamsE$_ZZN4cute12filter_tupleINS_5tupleIJNS_1CILi4096EEENS1_IJNS1_IJiiEEENS2_ILi8192EEEEEEEEEZNS_16flatten_to_tupleIS7_EEDaRKT_EUlRKT_E_EEDaSB_OT0_ENKUlDpSE_E_clIJNS1_IJS3_EEENS1_IJiiS5_EEEEEEDaSI_)
        /*4d84*/ 	.word	0x00000000


	//----- nvinfo : EIATTR_FRAME_SIZE
	.align		4
.L_3318:
        /*4d88*/ 	.byte	0x04, 0x11
        /*4d8a*/ 	.short	(.L_3320 - .L_3319)
	.align		4
.L_3319:
        /*4d8c*/ 	.word	index@($_ZN7cutlass13device_kernelIN5flash19enable_sm80_to_sm89INS1_16FlashAttnBwdSm80INS1_25CollectiveMainloopBwdSm80ILi2ELi2EN4cute5tupleIJNS5_1CILi128EEES8_NS7_ILi64EEEEEENS_6half_tEfNS_4arch4Sm80ELb1ELb0ELb1ELb0ELb0ELb0ELb0ELb0ELi2ELi4ELi4ELi4ELb0EEENS1_21CollectiveEpilogueBwdISA_SB_SD_Li256ELb0ELb0ELi2EEENS1_25SingleTileBwdLPTSchedulerILb0ELi128ELb0EEEEEEEEEvNT_6ParamsE$_ZZN4cute12filter_tupleINS_5tupleIJNS_1CILi1EEENS1_IJiiiEEENS2_ILi64EEENS1_IJNS2_ILi72EEENS2_ILi144EEENS2_ILi288EEEEEENS2_ILi512EEEEEEZNS_7flattenISB_EEDaRKT_EUlRKT_E_EEDaSF_OT0_ENKUlDpSI_E_clIJNS1_IJS3_EEES4_NS1_IJS5_EEES9_NS1_IJSA_EEEEEEDaSM_)
        /*4d90*/ 	.word	0x00000000


	//----- nvinfo : EIATTR_FRAME_SIZE
	.align		4
.L_3320:
        /*4d94*/ 	.byte	0x04, 0x11
        /*4d96*/ 	.short	(.L_3322 - .L_3321)
	.align		4
.L_3321:
        /*4d98*/ 	.word	index@($_ZN7cutlass13device_kernelIN5flash19enable_sm80_to_sm89INS1_16FlashAttnBwdSm80INS1_25CollectiveMainloopBwdSm80ILi2ELi2EN4cute5tupleIJNS5_1CILi128EEES8_NS7_ILi64EEEEEENS_6half_tEfNS_4arch4Sm80ELb1ELb0ELb1ELb0ELb0ELb0ELb0ELb0ELi2ELi4ELi4ELi4ELb0EEENS1_21CollectiveEpilogueBwdISA_SB_SD_Li256ELb0ELb0ELi2EEENS1_25SingleTileBwdLPTSchedulerILb0ELi128ELb0EEEEEEEEEvNT_6ParamsE$_ZZN4cute12filter_tupleINS_5tupleIJNS_1CILi1EEENS1_IJNS2_ILi8EEEiiEEENS2_ILi64EEENS1_IJiNS2_ILi144EEENS2_ILi288EEEEEENS2_ILi512EEEEEEZNS_7flattenISB_EEDaRKT_EUlRKT_E_EEDaSF_OT0_ENKUlDpSI_E_clIJNS1_IJS3_EEES5_NS1_IJS6_EEES9_NS1_IJSA_EEEEEEDaSM_)
        /*4d9c*/ 	.word	0x00000000


	//----- nvinfo : EIATTR_FRAME_SIZE
	.align		4
.L_3322:
        /*4da0*/ 	.byte	0x04, 0x11
        /*4da2*/ 	.short	(.L_3324 - .L_3323)
	.align		4
.L_3323:
        /*4da4*/ 	.word	index@($_ZN7cutlass13device_kernelIN5flash19enable_sm80_to_sm89INS1_16FlashAttnBwdSm80INS1_25CollectiveMainloopBwdSm80ILi2ELi2EN4cute5tupleIJNS5_1CILi128EEES8_NS7_ILi64EEEEEENS_6half_tEfNS_4arch4Sm80ELb1ELb0ELb1ELb0ELb0ELb0ELb0ELb0ELi2ELi4ELi4ELi4ELb0EEENS1_21CollectiveEpilogueBwdISA_SB_SD_Li256ELb0ELb0ELi2EEENS1_25SingleTileBwdLPTSchedulerILb0ELi128ELb0EEEEEEEEEvNT_6ParamsE$_ZZN4cute12filter_tupleINS_5tupleIJNS_1CILi1024EEENS1_IJiiEEEEEEZNS_16flatten_to_tupleIS5_EEDaRKT_EUlRKT_E_EEDaS9_OT0_ENKUlDpSC_E_clIJNS1_IJS3_EEES4_EEEDaSG_)
        /*4da8*/ 	.word	0x00000000


	//----- nvinfo : EIATTR_FRAME_SIZE
	.align		4
.L_3324:
        /*4dac*/ 	.byte	0x04, 0x11
        /*4dae*/ 	.short	(.L_3326 - .L_3325)
	.align		4
.L_3325:
        /*4db0*/ 	.word	index@($_ZN7cutlass13device_kernelIN5flash19enable_sm80_to_sm89INS1_16FlashAttnBwdSm80INS1_25CollectiveMainloopBwdSm80ILi2ELi2EN4cute5tupleIJNS5_1CILi128EEES8_NS7_ILi64EEEEEENS_6half_tEfNS_4arch4Sm80ELb1ELb0ELb1ELb0ELb0ELb0ELb0ELb0ELi2ELi4ELi4ELi4ELb0EEENS1_21CollectiveEpilogueBwdISA_SB_SD_Li256ELb0ELb0ELi2EEENS1_25SingleTileBwdLPTSchedulerILb0ELi128ELb0EEEEEEEEEvNT_6ParamsE$_ZZN4cute12filter_tupleINS_5tupleIJNS_10UnderscoreES2_iEEENS1_IJNS1_IJNS_1CILi1EEENS4_ILi0EEEEEEiNS4_ILi1024EEEEEEZNS_5sliceIS3_S9_EEDaRKT_RKT0_EUlRKT_RKT0_E_EEDaSD_SG_OT1_ENKUlDpSJ_E_clIJNS1_IJS7_EEENS1_IJiEEENS1_IJEEEEEEDaSQ_)
        /*4db4*/ 	.word	0x00000000


	//----- nvinfo : EIATTR_FRAME_SIZE
	.align		4
.L_3326:
        /*4db8*/ 	.byte	0x04, 0x11
        /*4dba*/ 	.short	(.L_3328 - .L_3327)
	.align		4
.L_3327:
        /*4dbc*/ 	.word	index@($_ZN7cutlass13device_kernelIN5flash19enable_sm80_to_sm89INS1_16FlashAttnBwdSm80INS1_25CollectiveMainloopBwdSm80ILi2ELi2EN4cute5tupleIJNS5_1CILi128EEES8_NS7_ILi64EEEEEENS_6half_tEfNS_4arch4Sm80ELb1ELb0ELb1ELb0ELb0ELb0ELb0ELb0ELi2ELi4ELi4ELi4ELb0EEENS1_21CollectiveEpilogueBwdISA_SB_SD_Li256ELb0ELb0ELi2EEENS1_25SingleTileBwdLPTSchedulerILb0ELi128ELb0EEEEEEEEEvNT_6ParamsE$_ZZN4cute12filter_tupleINS_5tupleIJNS_10UnderscoreES2_S2_iEEENS1_IJNS1_IJNS_1CILi1EEENS4_ILi0EEEEEEiNS4_ILi1024EEENS4_ILi8192EEEEEEZNS_5sliceIS3_SA_EEDaRKT_RKT0_EUlRKT_RKT0_E_EEDaSE_SH_OT1_ENKUlDpSK_E_clIJNS1_IJS7_EEENS1_IJiEEENS1_IJS8_EEENS1_IJEEEEEEDaSR_)
        /*4dc0*/ 	.word	0x00000000


	//----- nvinfo : EIATTR_FRAME_SIZE
	.align		4
.L_3328:
        /*4dc4*/ 	.byte	0x04, 0x11
        /*4dc6*/ 	.short	(.L_3330 - .L_3329)
	.align		4
.L_3329:
        /*4dc8*/ 	.word	index@($_ZN7cutlass13device_kernelIN5flash19enable_sm80_to_sm89INS1_16FlashAttnBwdSm80INS1_25CollectiveMainloopBwdSm80ILi2ELi2EN4cute5tupleIJNS5_1CILi128EEES8_NS7_ILi64EEEEEENS_6half_tEfNS_4arch4Sm80ELb1ELb0ELb1ELb0ELb0ELb0ELb0ELb0ELi2ELi4ELi4ELi4ELb0EEENS1_21CollectiveEpilogueBwdISA_SB_SD_Li256ELb0ELb0ELi2EEENS1_25SingleTileBwdLPTSchedulerILb0ELi128ELb0EEEEEEEEEvNT_6ParamsE$_ZZN4cute12filter_tupleINS_5tupleIJNS_10UnderscoreES2_S2_iEEENS1_IJNS1_IJNS_1CILi1EEENS4_ILi0EEEEEENS4_ILi4096EEENS1_IJiiEEENS1_IJS6_NS4_ILi8192EEEEEEEEEZNS_5sliceIS3_SC_EEDaRKT_RKT0_EUlRKT_RKT0_E_EEDaSG_SJ_OT1_ENKUlDpSM_E_clIJNS1_IJS7_EEENS1_IJS8_EEENS1_IJS9_EEENS1_IJEEEEEEDaST_)
        /*4dcc*/ 	.word	0x00000000


	//----- nvinfo : EIATTR_FRAME_SIZE
	.align		4
.L_3330:
        /*4dd0*/ 	.byte	0x04, 0x11
        /*4dd2*/ 	.short	(.L_3332 - .L_3331)
	.align		4
.L_3331:
        /*4dd4*/ 	.word	index@($_ZN7cutlass13device_kernelIN5flash19enable_sm80_to_sm89INS1_16FlashAttnBwdSm80INS1_25CollectiveMainloopBwdSm80ILi2ELi2EN4cute5tupleIJNS5_1CILi128EEES8_NS7_ILi64EEEEEENS_6half_tEfNS_4arch4Sm80ELb1ELb0ELb1ELb0ELb0ELb0ELb0ELb0ELi2ELi4ELi4ELi4ELb0EEENS1_21CollectiveEpilogueBwdISA_SB_SD_Li256ELb0ELb0ELi2EEENS1_25SingleTileBwdLPTSchedulerILb0ELi128ELb0EEEEEEEEEvNT_6ParamsE$_ZZN4cute12filter_tupleINS_5tupleIJNS_10UnderscoreES2_NS_1CILi0EEEEEENS1_IJNS1_IJNS3_ILi1EEES4_EEEiNS3_ILi1024EEEEEEZNS_5sliceIS5_S9_EEDaRKT_RKT0_EUlRKT_RKT0_E_EEDaSD_SG_OT1_ENKUlDpSJ_E_clIJNS1_IJS7_EEENS1_IJiEEENS1_IJEEEEEEDaSQ_)
        /*4dd8*/ 	.word	0x00000000


	//----- nvinfo : EIATTR_FRAME_SIZE
	.align		4
.L_3332:
        /*4ddc*/ 	.byte	0x04, 0x11
        /*4dde*/ 	.short	(.L_3334 - .L_3333)
	.align		4
.L_3333:
        /*4de0*/ 	.word	index@($_ZN7cutlass13device_kernelIN5flash19enable_sm80_to_sm89INS1_16FlashAttnBwdSm80INS1_25CollectiveMainloopBwdSm80ILi2ELi2EN4cute5tupleIJNS5_1CILi128EEES8_NS7_ILi64EEEEEENS_6half_tEfNS_4arch4Sm80ELb1ELb0ELb1ELb0ELb0ELb0ELb0ELb0ELi2ELi4ELi4ELi4ELb0EEENS1_21CollectiveEpilogueBwdISA_SB_SD_Li256ELb0ELb0ELi2EEENS1_25SingleTileBwdLPTSchedulerILb0ELi128ELb0EEEEEEEEEvNT_6ParamsE$_ZZN4cute12filter_tupleINS_5tupleIJNS1_IJiiEEENS_1CILi1024EEEEEEZNS_16flatten_to_tupleIS5_EEDaRKT_EUlRKT_E_EEDaS9_OT0_ENKUlDpSC_E_clIJS2_NS1_IJS4_EEEEEEDaSG_)
        /*4de4*/ 	.word	0x00000000


	//----- nvinfo : EIATTR_FRAME_SIZE
	.align		4
.L_3334:
        /*4de8*/ 	.byte	0x04, 0x11
        /*4dea*/ 	.short	(.L_3336 - .L_3335)
	.align		4
.L_3335:
        /*4dec*/ 	.word	index@($_ZN7cutlass13device_kernelIN5flash19enable_sm80_to_sm89INS1_16FlashAttnBwdSm80INS1_25CollectiveMainloopBwdSm80ILi2ELi2EN4cute5tupleIJNS5_1CILi128EEES8_NS7_ILi64EEEEEENS_6half_tEfNS_4arch4Sm80ELb1ELb0ELb1ELb0ELb0ELb0ELb0ELb0ELi2ELi4ELi4ELi4ELb0EEENS1_21CollectiveEpilogueBwdISA_SB_SD_Li256ELb0ELb0ELi2EEENS1_25SingleTileBwdLPTSchedulerILb0ELi128ELb0EEEEEEEEEvNT_6ParamsE$_ZZN4cute12filter_tupleINS_5tupleIJNS1_IJiNS1_IJiNS_1CILi0EEEEEEEEENS1_IJNS_10UnderscoreENS1_IJS6_S6_EEEEEEEEES9_ZNS_4diceIS9_S9_EEDaRKT_RKT0_EUlRKT_RKT0_E_EEDaSD_SG_OT1_ENKUlDpSJ_E_clIJNS1_IJiiS3_EEENS1_IJEEEEEEDaSQ_)
        /*4df0*/ 	.word	0x00000000


	//----- nvinfo : EIATTR_FRAME_SIZE
	.align		4
.L_3336:
        /*4df4*/ 	.byte	0x04, 0x11
        /*4df6*/ 	.short	(.L_3338 - .L_3337)
	.align		4
.L_3337:
        /*4df8*/ 	.word	index@($_ZN7cutlass13device_kernelIN5flash19enable_sm80_to_sm89INS1_16FlashAttnBwdSm80INS1_25CollectiveMainloopBwdSm80ILi2ELi2EN4cute5tupleIJNS5_1CILi128EEES8_NS7_ILi64EEEEEENS_6half_tEfNS_4arch4Sm80ELb1ELb0ELb1ELb0ELb0ELb0ELb0ELb0ELi2ELi4ELi4ELi4ELb0EEENS1_21CollectiveEpilogueBwdISA_SB_SD_Li256ELb0ELb0ELi2EEENS1_25SingleTileBwdLPTSchedulerILb0ELi128ELb0EEEEEEEEEvNT_6ParamsE$_ZZN4cute12filter_tupleINS_5tupleIJNS1_IJNS_1CILi0EEENS1_IJNS2_ILi1EEENS2_ILi512EEEiEEEEEENS2_ILi4096EEENS1_IJiNS2_ILi8192EEEEEEEEEZNS_7flattenISB_EEDaRKT_EUlRKT_E_EEDaSF_OT0_ENKUlDpSI_E_clIJNS1_IJS3_S4_S5_iEEENS1_IJS8_EEESA_EEEDaSM_)
        /*4dfc*/ 	.word	0x00000000


	//----- nvinfo : EIATTR_FRAME_SIZE
	.align		4
.L_3338:
        /*4e00*/ 	.byte	0x04, 0x11
        /*4e02*/ 	.short	(.L_3340 - .L_3339)
	.align		4
.L_3339:
        /*4e04*/ 	.word	index@($_ZN7cutlass13device_kernelIN5flash19enable_sm80_to_sm89INS1_16FlashAttnBwdSm80INS1_25CollectiveMainloopBwdSm80ILi2ELi2EN4cute5tupleIJNS5_1CILi128EEES8_NS7_ILi64EEEEEENS_6half_tEfNS_4arch4Sm80ELb1ELb0ELb1ELb0ELb0ELb0ELb0ELb0ELi2ELi4ELi4ELi4ELb0EEENS1_21CollectiveEpilogueBwdISA_SB_SD_Li256ELb0ELb0ELi2EEENS1_25SingleTileBwdLPTSchedulerILb0ELi128ELb0EEEEEEEEEvNT_6ParamsE$_ZZN4cute12filter_tupleINS_5tupleIJNS1_IJNS_10UnderscoreENS_1CILi0EEEEEENS1_IJS4_S2_EEEEEENS1_IJNS1_IJNS1_IJNS3_ILi1EEES4_EEES4_EEENS1_IJNS1_IJS4_S4_EEEiEEEEEEZNS_5sliceIS7_SD_EEDaRKT_RKT0_EUlRKT_RKT0_E_EEDaSH_SK_OT1_ENKUlDpSN_E_clIJNS1_IJS9_EEENS1_IJiEEEEEEDaSU_)
        /*4e08*/ 	.word	0x00000000


	//----- nvinfo : EIATTR_FRAME_SIZE
	.align		4
.L_3340:
        /*4e0c*/ 	.byte	0x04, 0x11
        /*4e0e*/ 	.short	(.L_3342 - .L_3341)
	.align		4
.L_3341:
        /*4e10*/ 	.word	index@($_ZN7cutlass13device_kernelIN5flash19enable_sm80_to_sm89INS1_16FlashAttnBwdSm80INS1_25CollectiveMainloopBwdSm80ILi2ELi2EN4cute5tupleIJNS5_1CILi128EEES8_NS7_ILi64EEEEEENS_6half_tEfNS_4arch4Sm80ELb1ELb0ELb1ELb0ELb0ELb0ELb0ELb0ELi2ELi4ELi4ELi4ELb0EEENS1_21CollectiveEpilogueBwdISA_SB_SD_Li256ELb0ELb0ELi2EEENS1_25SingleTileBwdLPTSchedulerILb0ELi128ELb0EEEEEEEEEvNT_6ParamsE$_ZN7__half2aSEOKS_)
        /*4e14*/ 	.word	0x00000000


	//----- nvinfo : EIATTR_FRAME_SIZE
	.align		4
.L_3342:
        /*4e18*/ 	.byte	0x04, 0x11
        /*4e1a*/ 	.short	(.L_3344 - .L_3343)
	.align		4
.L_3343:
        /*4e1c*/ 	.word	index@($_ZN7cutlass13device_kernelIN5flash19enable_sm80_to_sm89INS1_16FlashAttnBwdSm80INS1_25CollectiveMainloopBwdSm80ILi2ELi2EN4cute5tupleIJNS5_1CILi128EEES8_NS7_ILi64EEEEEENS_6half_tEfNS_4arch4Sm80ELb1ELb0ELb1ELb0ELb0ELb0ELb0ELb0ELi2ELi4ELi4ELi4ELb0EEENS1_21CollectiveEpilogueBwdISA_SB_SD_Li256ELb0ELb0ELi2EEENS1_25SingleTileBwdLPTSchedulerILb0ELi128ELb0EEEEEEEEEvNT_6ParamsE$_ZN73_INTERNAL_e48e4f46_37_flash_bwd_hdim64_fp16_softcap_sm80_cu_3fbc093a_281817__float22half2_rnE6float2)
        /*4e20*/ 	.word	0x00000000


	//----- nvinfo : EIATTR_FRAME_SIZE
	.align		4
.L_3344:
        /*4e24*/ 	.byte	0x04, 0x11
        /*4e26*/ 	.short	(.L_3346 - .L_3345)
	.align		4
.L_3345:
        /*4e28*/ 	.word	index@($_ZN7cutlass13device_kernelIN5flash19enable_sm80_to_sm89INS1_16FlashAttnBwdSm80INS1_25CollectiveMainloopBwdSm80ILi2ELi2EN4cute5tupleIJNS5_1CILi128EEES8_NS7_ILi64EEEEEENS_6half_tEfNS_4arch4Sm80ELb1ELb0ELb1ELb0ELb0ELb0ELb0ELb0ELi2ELi4ELi4ELi4ELb0EEENS1_21CollectiveEpilogueBwdISA_SB_SD_Li256ELb0ELb0ELi2EEENS1_25SingleTileBwdLPTSchedulerILb0ELi128ELb0EEEEEEEEEvNT_6ParamsE$_ZN4cute8smem_ptrIPjECI1NS_12iter_adaptorIS1_S2_EEES1_)
        /*4e2c*/ 	.word	0x00000000


	//----- nvinfo : EIATTR_FRAME_SIZE
	.align		4
.L_3346:
        /*4e30*/ 	.byte	0x04, 0x11
        /*4e32*/ 	.short	(.L_3348 - .L_3347)
	.align		4
.L_3347:
        /*4e34*/ 	.word	index@($_ZN7cutlass13device_kernelIN5flash19enable_sm80_to_sm89INS1_16FlashAttnBwdSm80INS1_25CollectiveMainloopBwdSm80ILi2ELi2EN4cute5tupleIJNS5_1CILi128EEES8_NS7_ILi64EEEEEENS_6half_tEfNS_4arch4Sm80ELb1ELb0ELb1ELb0ELb0ELb0ELb0ELb0ELi2ELi4ELi4ELi4ELb0EEENS1_21CollectiveEpilogueBwdISA_SB_SD_Li256ELb0ELb0ELi2EEENS1_25SingleTileBwdLPTSchedulerILb0ELi128ELb0EEEEEEEEEvNT_6ParamsE$_ZN4cute8smem_ptrIPfECI1NS_12iter_adaptorIS1_S2_EEES1_)
        /*4e38*/ 	.word	0x00000000


	//----- nvinfo : EIATTR_FRAME_SIZE
	.align		4
.L_3348:
        /*4e3c*/ 	.byte	0x04, 0x11
        /*4e3e*/ 	.short	(.L_3350 - .L_3349)
	.align		4
.L_3349:
        /*4e40*/ 	.word	index@($_ZN7cutlass13device_kernelIN5flash19enable_sm80_to_sm89INS1_16FlashAttnBwdSm80INS1_25CollectiveMainloopBwdSm80ILi2ELi2EN4cute5tupleIJNS5_1CILi128EEES8_NS7_ILi64EEEEEENS_6half_tEfNS_4arch4Sm80ELb1ELb0ELb1ELb0ELb0ELb0ELb0ELb0ELi2ELi4ELi4ELi4ELb0EEENS1_21CollectiveEpilogueBwdISA_SB_SD_Li256ELb0ELb0ELi2EEENS1_25SingleTileBwdLPTSchedulerILb0ELi128ELb0EEEEEEEEEvNT_6ParamsE$_ZN4cute8smem_ptrIPN7cutlass9uint128_tEECI1NS_12iter_adaptorIS3_S4_EEES3_)
        /*4e44*/ 	.word	0x00000000


	//----- nvinfo : EIATTR_FRAME_SIZE
	.align		4
.L_3350:
        /*4e48*/ 	.byte	0x04, 0x11
        /*4e4a*/ 	.short	(.L_3352 - .L_3351)
	.align		4
.L_3351:
        /*4e4c*/ 	.word	index@($_ZN7cutlass13device_kernelIN5flash19enable_sm80_to_sm89INS1_16FlashAttnBwdSm80INS1_25CollectiveMainloopBwdSm80ILi2ELi2EN4cute5tupleIJNS5_1CILi128EEES8_NS7_ILi64EEEEEENS_6half_tEfNS_4arch4Sm80ELb1ELb0ELb1ELb0ELb0ELb0ELb0ELb0ELi2ELi4ELi4ELi4ELb0EEENS1_21CollectiveEpilogueBwdISA_SB_SD_Li256ELb0ELb0ELi2EEENS1_25SingleTileBwdLPTSchedulerILb0ELi128ELb0EEEEEEEEEvNT_6ParamsE$_ZN4cute8smem_ptrIPN7cutlass6half_tEECI1NS_12iter_adaptorIS3_S4_EEES3_)
        /*4e50*/ 	.word	0x00000000


	//----- nvinfo : EIATTR_FRAME_SIZE
	.align		4
.L_3352:
        /*4e54*/ 	.byte	0x04, 0x11
        /*4e56*/ 	.short	(.L_3354 - .L_3353)
	.align		4
.L_3353:
        /*4e58*/ 	.word	index@($_ZN7cutlass13device_kernelIN5flash19enable_sm80_to_sm89INS1_16FlashAttnBwdSm80INS1_25CollectiveMainloopBwdSm80ILi2ELi2EN4cute5tupleIJNS5_1CILi128EEES8_NS7_ILi64EEEEEENS_6half_tEfNS_4arch4Sm80ELb1ELb0ELb1ELb0ELb0ELb0ELb0ELb0ELi2ELi4ELi4ELi4ELb0EEENS1_21CollectiveEpilogueBwdISA_SB_SD_Li256ELb0ELb0ELi2EEENS1_25SingleTileBwdLPTSchedulerILb0ELi128ELb0EEEEEEEEEvNT_6ParamsE$_ZN4cute5tupleIJNS_7SwizzleILi3ELi3ELi3EEENS_9MixedBitsILj0ELj432EEENS_6LayoutINS0_IJNS0_IJNS_1CILi2EEES7_S7_EEES7_NS6_ILi8EEEEEENS0_IJNS0_IJNS6_ILi64EEES9_NS6_ILi512EEEEEENS6_ILi8192EEENS6_ILi1024EEEEEEEEEEC2ERKS2_RKS4_RKSH_)
        /*4e5c*/ 	.word	0x00000000


	//----- nvinfo : EIATTR_FRAME_SIZE
	.align		4
.L_3354:
        /*4e60*/ 	.byte	0x04, 0x11
        /*4e62*/ 	.short	(.L_3356 - .L_3355)
	.align		4
.L_3355:
        /*4e64*/ 	.word	index@($_ZN7cutlass13device_kernelIN5flash19enable_sm80_to_sm89INS1_16FlashAttnBwdSm80INS1_25CollectiveMainloopBwdSm80ILi2ELi2EN4cute5tupleIJNS5_1CILi128EEES8_NS7_ILi64EEEEEENS_6half_tEfNS_4arch4Sm80ELb1ELb0ELb1ELb0ELb0ELb0ELb0ELb0ELi2ELi4ELi4ELi4ELb0EEENS1_21CollectiveEpilogueBwdISA_SB_SD_Li256ELb0ELb0ELi2EEENS1_25SingleTileBwdLPTSchedulerILb0ELi128ELb0EEEEEEEEEvNT_6ParamsE$_ZN4cute5tupleIJNS0_IJNS_1CILi8EEENS1_ILi2EEES3_S3_S2_S3_EEENS0_IJNS1_ILi1EEEiiiNS1_ILi72EEENS1_ILi512EEEEEEEEC2ERKS4_RKS8_)
        /*4e68*/ 	.word	0x00000000


	//----- nvinfo : EIATTR_FRAME_SIZE
	.align		4
.L_3356:
        /*4e6c*/ 	.byte	0x04, 0x11
        /*4e6e*/ 	.short	(.L_3358 - .L_3357)
	.align		4
.L_3357:
        /*4e70*/ 	.word	index@($_ZN7cutlass13device_kernelIN5flash19enable_sm80_to_sm89INS1_16FlashAttnBwdSm80INS1_25CollectiveMainloopBwdSm80ILi2ELi2EN4cute5tupleIJNS5_1CILi128EEES8_NS7_ILi64EEEEEENS_6half_tEfNS_4arch4Sm80ELb1ELb0ELb1ELb0ELb0ELb0ELb0ELb0ELi2ELi4ELi4ELi4ELb0EEENS1_21CollectiveEpilogueBwdISA_SB_SD_Li256ELb0ELb0ELi2EEENS1_25SingleTileBwdLPTSchedulerILb0ELi128ELb0EEEEEEEEEvNT_6ParamsE$_ZN4cute5tupleIJNS0_IJNS_1CILi8EEENS0_IJNS1_ILi2EEES3_S3_EEENS1_ILi1EEES4_S5_EEENS0_IJS5_NS0_IJiiiEEENS1_ILi64EEENS0_IJNS1_ILi72EEENS1_ILi144EEENS1_ILi288EEEEEENS1_ILi512EEEEEEEEC2ERKS6_RKSE_)
        /*4e74*/ 	.word	0x00000000


	//----- nvinfo : EIATTR_FRAME_SIZE
	.align		4
.L_3358:
        /*4e78*/ 	.byte	0x04, 0x11
        /*4e7a*/ 	.short	(.L_3360 - .L_3359)
	.align		4
.L_3359:
        /*4e7c*/ 	.word	index@($_ZN7cutlass13device_kernelIN5flash19enable_sm80_to_sm89INS1_16FlashAttnBwdSm80INS1_25CollectiveMainloopBwdSm80ILi2ELi2EN4cute5tupleIJNS5_1CILi128EEES8_NS7_ILi64EEEEEENS_6half_tEfNS_4arch4Sm80ELb1ELb0ELb1ELb0ELb0ELb0ELb0ELb0ELi2ELi4ELi4ELi4ELb0EEENS1_21CollectiveEpilogueBwdISA_SB_SD_Li256ELb0ELb0ELi2EEENS1_25SingleTileBwdLPTSchedulerILb0ELi128ELb0EEEEEEEEEvNT_6ParamsE$_ZN4cute5tupleIJNS0_IJNS_1CILi8EEENS0_IJNS1_ILi2EEES3_S3_EEENS1_ILi1EEES4_S5_EEENS0_IJS5_NS0_IJS2_iiEEENS1_ILi64EEENS0_IJiNS1_ILi144EEENS1_ILi288EEEEEENS1_ILi512EEEEEEEEC2ERKS6_RKSD_)
        /*4e80*/ 	.word	0x00000000


	//----- nvinfo : EIATTR_FRAME_SIZE
	.align		4
.L_3360:
        /*4e84*/ 	.byte	0x04, 0x11
        /*4e86*/ 	.short	(.L_3362 - .L_3361)
	.align		4
.L_3361:
        /*4e88*/ 	.word	index@($_ZN7cutlass13device_kernelIN5flash19enable_sm80_to_sm89INS1_16FlashAttnBwdSm80INS1_25CollectiveMainloopBwdSm80ILi2ELi2EN4cute5tupleIJNS5_1CILi128EEES8_NS7_ILi64EEEEEENS_6half_tEfNS_4arch4Sm80ELb1ELb0ELb1ELb0ELb0ELb0ELb0ELb0ELi2ELi4ELi4ELi4ELb0EEENS1_21CollectiveEpilogueBwdISA_SB_SD_Li256ELb0ELb0ELi2EEENS1_25SingleTileBwdLPTSchedulerILb0ELi128ELb0EEEEEEEEEvNT_6ParamsE$_ZN4cute5tupleIJNS0_IJNS_1CILi2EEEEEENS0_IJiEEEEEC2ERKS3_RKS4_)
        /*4e8c*/ 	.word	0x00000000


	//----- nvinfo : EIATTR_FRAME_SIZE
	.align		4
.L_3362:
        /*4e90*/ 	.byte	0x04, 0x11
        /*4e92*/ 	.short	(.L_3364 - .L_3363)
	.align		4
.L_3363:
        /*4e94*/ 	.word	index@($_ZN7cutlass13device_kernelIN5flash19enable_sm80_to_sm89INS1_16FlashAttnBwdSm80INS1_25CollectiveMainloopBwdSm80ILi2ELi2EN4cute5tupleIJNS5_1CILi128EEES8_NS7_ILi64EEEEEENS_6half_tEfNS_4arch4Sm80ELb1ELb0ELb1ELb0ELb0ELb0ELb0ELb0ELi2ELi4ELi4ELi4ELb0EEENS1_21CollectiveEpilogueBwdISA_SB_SD_Li256ELb0ELb0ELi2EEENS1_25SingleTileBwdLPTSchedulerILb0ELi128ELb0EEEEEEEEEvNT_6ParamsE$_ZN4cute5tupleIJNS0_IJNS_1CILi16EEENS1_ILi2EEES3_S3_NS1_ILi4EEES3_EEENS0_IJNS1_ILi1EEEiiiNS1_ILi144EEENS1_ILi512EEEEEEEEC2ERKS5_RKS9_)
        /*4e98*/ 	.word	0x00000000


	//----- nvinfo : EIATTR_FRAME_SIZE
	.align		4
.L_3364:
        /*4e9c*/ 	.byte	0x04, 0x11
        /*4e9e*/ 	.short	(.L_3366 - .L_3365)
	.align		4
.L_3365:
        /*4ea0*/ 	.word	index@($_ZN7cutlass13device_kernelIN5flash19enable_sm80_to_sm89INS1_16FlashAttnBwdSm80INS1_25CollectiveMainloopBwdSm80ILi2ELi2EN4cute5tupleIJNS5_1CILi128EEES8_NS7_ILi64EEEEEENS_6half_tEfNS_4arch4Sm80ELb1ELb0ELb1ELb0ELb0ELb0ELb0ELb0ELi2ELi4ELi4ELi4ELb0EEENS1_21CollectiveEpilogueBwdISA_SB_SD_Li256ELb0ELb0ELi2EEENS1_25SingleTileBwdLPTSchedulerILb0ELi128ELb0EEEEEEEEEvNT_6ParamsE$_ZN4cute5tupleIJNS0_IJNS0_IJNS_1CILi8EEENS1_ILi1EEEEEENS1_ILi2EEES2_EEENS0_IJNS0_IJS3_NS1_ILi0EEEEEEiNS1_ILi1024EEEEEEEEC2ERKS6_RKSA_)
        /*4ea4*/ 	.word	0x00000000


	//----- nvinfo : EIATTR_FRAME_SIZE
	.align		4
.L_3366:
        /*4ea8*/ 	.byte	0x04, 0x11
        /*4eaa*/ 	.short	(.L_3368 - .L_3367)
	.align		4
.L_3367:
        /*4eac*/ 	.word	index@($_ZN7cutlass13device_kernelIN5flash19enable_sm80_to_sm89INS1_16FlashAttnBwdSm80INS1_25CollectiveMainloopBwdSm80ILi2ELi2EN4cute5tupleIJNS5_1CILi128EEES8_NS7_ILi64EEEEEENS_6half_tEfNS_4arch4Sm80ELb1ELb0ELb1ELb0ELb0ELb0ELb0ELb0ELi2ELi4ELi4ELi4ELb0EEENS1_21CollectiveEpilogueBwdISA_SB_SD_Li256ELb0ELb0ELi2EEENS1_25SingleTileBwdLPTSchedulerILb0ELi128ELb0EEEEEEEEEvNT_6ParamsE$_ZN4cute5tupleIJNS0_IJNS0_IJNS_1CILi8EEENS1_ILi1EEEEEENS1_ILi2EEENS0_IJS5_S5_EEEEEENS0_IJNS0_IJS3_NS1_ILi0EEEEEENS1_ILi4096EEENS0_IJiiEEEEEEEEC2ERKS7_RKSC_)
        /*4eb0*/ 	.word	0x00000000


	//----- nvinfo : EIATTR_FRAME_SIZE
	.align		4
.L_3368:
        /*4eb4*/ 	.byte	0x04, 0x11
        /*4eb6*/ 	.short	(.L_3370 - .L_3369)
	.align		4
.L_3369:
        /*4eb8*/ 	.word	index@($_ZN7cutlass13device_kernelIN5flash19enable_sm80_to_sm89INS1_16FlashAttnBwdSm80INS1_25CollectiveMainloopBwdSm80ILi2ELi2EN4cute5tupleIJNS5_1CILi128EEES8_NS7_ILi64EEEEEENS_6half_tEfNS_4arch4Sm80ELb1ELb0ELb1ELb0ELb0ELb0ELb0ELb0ELi2ELi4ELi4ELi4ELb0EEENS1_21CollectiveEpilogueBwdISA_SB_SD_Li256ELb0ELb0ELi2EEENS1_25SingleTileBwdLPTSchedulerILb0ELi128ELb0EEEEEEEEEvNT_6ParamsE$_ZN4cute5tupleIJNS0_IJNS0_IJNS_1CILi8EEENS1_ILi1EEEEEENS1_ILi2EEEEEENS0_IJNS0_IJS3_NS1_ILi0EEEEEEiEEEEEC2ERKS6_RKS9_)
        /*4ebc*/ 	.word	0x00000000


	//----- nvinfo : EIATTR_FRAME_SIZE
	.align		4
.L_3370:
        /*4ec0*/ 	.byte	0x04, 0x11
        /*4ec2*/ 	.short	(.L_3372 - .L_3371)
	.align		4
.L_3371:
        /*4ec4*/ 	.word	index@($_ZN7cutlass13device_kernelIN5flash19enable_sm80_to_sm89INS1_16FlashAttnBwdSm80INS1_25CollectiveMainloopBwdSm80ILi2ELi2EN4cute5tupleIJNS5_1CILi128EEES8_NS7_ILi64EEEEEENS_6half_tEfNS_4arch4Sm80ELb1ELb0ELb1ELb0ELb0ELb0ELb0ELb0ELi2ELi4ELi4ELi4ELb0EEENS1_21CollectiveEpilogueBwdISA_SB_SD_Li256ELb0ELb0ELi2EEENS1_25SingleTileBwdLPTSchedulerILb0ELi128ELb0EEEEEEEEEvNT_6ParamsE$_ZN4cute5tupleIJNS0_IJNS0_IJNS_1CILi8EEENS1_ILi1EEEEEENS0_IJNS1_ILi2EEEEEEEEENS0_IJNS0_IJS3_NS1_ILi0EEEEEENS0_IJiEEEEEEEEC2ERKS7_RKSB_)
        /*4ec8*/ 	.word	0x00000000


	//----- nvinfo : EIATTR_FRAME_SIZE
	.align		4
.L_3372:
        /*4ecc*/ 	.byte	0x04, 0x11
        /*4ece*/ 	.short	(.L_3374 - .L_3373)
	.align		4
.L_3373:
        /*4ed0*/ 	.word	index@($_ZN7cutlass13device_kernelIN5flash19enable_sm80_to_sm89INS1_16FlashAttnBwdSm80INS1_25CollectiveMainloopBwdSm80ILi2ELi2EN4cute5tupleIJNS5_1CILi128EEES8_NS7_ILi64EEEEEENS_6half_tEfNS_4arch4Sm80ELb1ELb0ELb1ELb0ELb0ELb0ELb0ELb0ELi2ELi4ELi4ELi4ELb0EEENS1_21CollectiveEpilogueBwdISA_SB_SD_Li256ELb0ELb0ELi2EEENS1_25SingleTileBwdLPTSchedulerILb0ELi128ELb0EEEEEEEEEvNT_6ParamsE$_ZN4cute5tupleIJNS0_IJNS0_IJNS_1CILi2EEES2_S2_EEES2_NS0_IJS2_S2_EEEEEENS0_IJNS0_IJNS1_ILi1EEENS1_ILi512EEEiEEENS1_ILi4096EEENS0_IJiiEEEEEEEEC2ERKS5_RKSB_)
        /*4ed4*/ 	.word	0x00000000


	//----- nvinfo : EIATTR_FRAME_SIZE
	.align		4
.L_3374:
        /*4ed8*/ 	.byte	0x04, 0x11
        /*4eda*/ 	.short	(.L_3376 - .L_3375)
	.align		4
.L_3375:
        /*4edc*/ 	.word	index@($_ZN7cutlass13device_kernelIN5flash19enable_sm80_to_sm89INS1_16FlashAttnBwdSm80INS1_25CollectiveMainloopBwdSm80ILi2ELi2EN4cute5tupleIJNS5_1CILi128EEES8_NS7_ILi64EEEEEENS_6half_tEfNS_4arch4Sm80ELb1ELb0ELb1ELb0ELb0ELb0ELb0ELb0ELi2ELi4ELi4ELi4ELb0EEENS1_21CollectiveEpilogueBwdISA_SB_SD_Li256ELb0ELb0ELi2EEENS1_25SingleTileBwdLPTSchedulerILb0ELi128ELb0EEEEEEEEEvNT_6ParamsE$_ZN4cute5tupleIJNS0_IJNS0_IJNS_1CILi2EEES2_S2_EEES2_NS0_IJNS0_IJS2_S2_EEES2_EEEEEENS0_IJNS0_IJNS1_ILi1EEENS1_ILi512EEEiEEENS1_ILi4096EEENS0_IJNS0_IJiiEEENS1_ILi8192EEEEEEEEEEEC2ERKS6_RKSE_)
        /*4ee0*/ 	.word	0x00000000


	//----- nvinfo : EIATTR_FRAME_SIZE
	.align		4
.L_3376:
        /*4ee4*/ 	.byte	0x04, 0x11
        /*4ee6*/ 	.short	(.L_3378 - .L_3377)
	.align		4
.L_3377:
        /*4ee8*/ 	.word	index@($_ZN7cutlass13device_kernelIN5flash19enable_sm80_to_sm89INS1_16FlashAttnBwdSm80INS1_25CollectiveMainloopBwdSm80ILi2ELi2EN4cute5tupleIJNS5_1CILi128EEES8_NS7_ILi64EEEEEENS_6half_tEfNS_4arch4Sm80ELb1ELb0ELb1ELb0ELb0ELb0ELb0ELb0ELi2ELi4ELi4ELi4ELb0EEENS1_21CollectiveEpilogueBwdISA_SB_SD_Li256ELb0ELb0ELi2EEENS1_25SingleTileBwdLPTSchedulerILb0ELi128ELb0EEEEEEEEEvNT_6ParamsE$_ZN4cute5tupleIJNS0_IJNS0_IJNS_1CILi2EEES2_EEES3_NS1_ILi8EEEEEENS0_IJNS0_IJiNS1_ILi512EEEEEENS0_IJiiEEENS1_ILi1024EEEEEEEEC2ERKS5_RKSA_)
        /*4eec*/ 	.word	0x00000000


	//----- nvinfo : EIATTR_FRAME_SIZE
	.align		4
.L_3378:
        /*4ef0*/ 	.byte	0x04, 0x11
        /*4ef2*/ 	.short	(.L_3380 - .L_3379)
	.align		4
.L_3379:
        /*4ef4*/ 	.word	index@($_ZN7cutlass13device_kernelIN5flash19enable_sm80_to_sm89INS1_16FlashAttnBwdSm80INS1_25CollectiveMainloopBwdSm80ILi2ELi2EN4cute5tupleIJNS5_1CILi128EEES8_NS7_ILi64EEEEEENS_6half_tEfNS_4arch4Sm80ELb1ELb0ELb1ELb0ELb0ELb0ELb0ELb0ELi2ELi4ELi4ELi4ELb0EEENS1_21CollectiveEpilogueBwdISA_SB_SD_Li256ELb0ELb0ELi2EEENS1_25SingleTileBwdLPTSchedulerILb0ELi128ELb0EEEEEEEEEvNT_6ParamsE$_ZN4cute5tupleIJNS0_IJNS0_IJNS_1CILi2EEES2_EEENS1_ILi8EEES3_EEENS0_IJNS0_IJNS1_ILi1EEEiEEENS1_ILi1024EEENS0_IJiiEEEEEEEEC2ERKS5_RKSA_)
        /*4ef8*/ 	.word	0x00000000


	//----- nvinfo : EIATTR_FRAME_SIZE
	.align		4
.L_3380:
        /*4efc*/ 	.byte	0x04, 0x11
        /*4efe*/ 	.short	(.L_3382 - .L_3381)
	.align		4
.L_3381:
        /*4f00*/ 	.word	index@($_ZN7cutlass13device_kernelIN5flash19enable_sm80_to_sm89INS1_16FlashAttnBwdSm80INS1_25CollectiveMainloopBwdSm80ILi2ELi2EN4cute5tupleIJNS5_1CILi128EEES8_NS7_ILi64EEEEEENS_6half_tEfNS_4arch4Sm80ELb1ELb0ELb1ELb0ELb0ELb0ELb0ELb0ELi2ELi4ELi4ELi4ELb0EEENS1_21CollectiveEpilogueBwdISA_SB_SD_Li256ELb0ELb0ELi2EEENS1_25SingleTileBwdLPTSchedulerILb0ELi128ELb0EEEEEEEEEvNT_6ParamsE$_ZN4cute5tupleIJNS0_IJNS0_IJNS_1CILi1EEENS0_IJS2_NS1_ILi2EEES3_EEEEEES3_NS0_IJS3_S3_EEEEEENS0_IJNS0_IJNS1_ILi0EEENS0_IJS2_NS1_ILi256EEEiEEEEEENS1_ILi2048EEENS0_IJiNS1_ILi4096EEEEEEEEEEEC2ERKS7_RKSF_)
        /*4f04*/ 	.word	0x00000000


	//----- nvinfo : EIATTR_FRAME_SIZE
	.align		4
.L_3382:
        /*4f08*/ 	.byte	0x04, 0x11
        /*4f0a*/ 	.short	(.L_3384 - .L_3383)
	.align		4
.L_3383:
        /*4f0c*/ 	.word	index@($_ZN7cutlass13device_kernelIN5flash19enable_sm80_to_sm89INS1_16FlashAttnBwdSm80INS1_25CollectiveMainloopBwdSm80ILi2ELi2EN4cute5tupleIJNS5_1CILi128EEES8_NS7_ILi64EEEEEENS_6half_tEfNS_4arch4Sm80ELb1ELb0ELb1ELb0ELb0ELb0ELb0ELb0ELi2ELi4ELi4ELi4ELb0EEENS1_21CollectiveEpilogueBwdISA_SB_SD_Li256ELb0ELb0ELi2EEENS1_25SingleTileBwdLPTSchedulerILb0ELi128ELb0EEEEEEEEEvNT_6ParamsE$_ZN4cute5tupleIJNS0_IJNS0_IJNS0_IJNS_1CILi8EEENS1_ILi1EEEEEES3_EEENS0_IJNS0_IJS3_S3_EEENS1_ILi2EEEEEEEEENS0_IJNS0_IJNS0_IJS3_NS1_ILi0EEEEEESA_EEENS0_IJNS0_IJSA_SA_EEEiEEEEEEEEC2ERKS9_RKSF_)
        /*4f10*/ 	.word	0x00000000


	//----- nvinfo : EIATTR_FRAME_SIZE
	.align		4
.L_3384:
        /*4f14*/ 	.byte	0x04, 0x11
        /*4f16*/ 	.short	(.L_3386 - .L_3385)
	.align		4
.L_3385:
        /*4f18*/ 	.word	index@($_ZN7cutlass13device_kernelIN5flash19enable_sm80_to_sm89INS1_16FlashAttnBwdSm80INS1_25CollectiveMainloopBwdSm80ILi2ELi2EN4cute5tupleIJNS5_1CILi128EEES8_NS7_ILi64EEEEEENS_6half_tEfNS_4arch4Sm80ELb1ELb0ELb1ELb0ELb0ELb0ELb0ELb0ELi2ELi4ELi4ELi4ELb0EEENS1_21CollectiveEpilogueBwdISA_SB_SD_Li256ELb0ELb0ELi2EEENS1_25SingleTileBwdLPTSchedulerILb0ELi128ELb0EEEEEEEEEvNT_6ParamsE$_ZN4cute5tupleIJNS0_IJNS0_IJNS0_IJNS_1CILi8EEENS1_ILi1EEEEEENS0_IJS3_S3_EEEEEENS0_IJS3_NS1_ILi2EEEEEEEEENS0_IJNS0_IJNS0_IJS3_NS1_ILi0EEEEEENS0_IJSA_SA_EEEEEENS0_IJSA_iEEEEEEEEC2ERKS9_RKSF_)
        /*4f1c*/ 	.word	0x00000000


	//----- nvinfo : EIATTR_FRAME_SIZE
	.align		4
.L_3386:
        /*4f20*/ 	.byte	0x04, 0x11
        /*4f22*/ 	.short	(.L_3388 - .L_3387)
	.align		4
.L_3387:
        /*4f24*/ 	.word	index@($_ZN7cutlass13device_kernelIN5flash19enable_sm80_to_sm89INS1_16FlashAttnBwdSm80INS1_25CollectiveMainloopBwdSm80ILi2ELi2EN4cute5tupleIJNS5_1CILi128EEES8_NS7_ILi64EEEEEENS_6half_tEfNS_4arch4Sm80ELb1ELb0ELb1ELb0ELb0ELb0ELb0ELb0ELi2ELi4ELi4ELi4ELb0EEENS1_21CollectiveEpilogueBwdISA_SB_SD_Li256ELb0ELb0ELi2EEENS1_25SingleTileBwdLPTSchedulerILb0ELi128ELb0EEEEEEEEEvNT_6ParamsE$_ZN4cute3eso3ESOILb1ELb0EJNS_6LayoutINS_5tupleIJNS_1CILi4EEEEEENS3_IJNS4_ILi1EEEEEEEENS_10ViewEngineIPfEEEEC2ERKS9_RKSC_)
        /*4f28*/ 	.word	0x00000000


	//----- nvinfo : EIATTR_FRAME_SIZE
	.align		4
.L_3388:
        /*4f2c*/ 	.byte	0x04, 0x11
        /*4f2e*/ 	.short	(.L_3390 - .L_3389)
	.align		4
.L_3389:
        /*4f30*/ 	.word	index@($_ZN7cutlass13device_kernelIN5flash19enable_sm80_to_sm89INS1_16FlashAttnBwdSm80INS1_25CollectiveMainloopBwdSm80ILi2ELi2EN4cute5tupleIJNS5_1CILi128EEES8_NS7_ILi64EEEEEENS_6half_tEfNS_4arch4Sm80ELb1ELb0ELb1ELb0ELb0ELb0ELb0ELb0ELi2ELi4ELi4ELi4ELb0EEENS1_21CollectiveEpilogueBwdISA_SB_SD_Li256ELb0ELb0ELi2EEENS1_25SingleTileBwdLPTSchedulerILb0ELi128ELb0EEEEEEEEEvNT_6ParamsE$_ZN4cute3eso3ESOILb1ELb0EJNS_6LayoutINS_5tupleIJNS_1CILi1EEENS4_ILi4EEEEEENS3_IJNS4_ILi0EEES5_EEEEENS_10ViewEngineIPfEEEEC2ERKSA_RKSD_)
        /*4f34*/ 	.word	0x00000000


	//----- nvinfo : EIATTR_FRAME_SIZE
	.align		4
.L_3390:
        /*4f38*/ 	.byte	0x04, 0x11
        /*4f3a*/ 	.short	(.L_3392 - .L_3391)
	.align		4
.L_3391:
        /*4f3c*/ 	.word	index@($_ZN7cutlass13device_kernelIN5flash19enable_sm80_to_sm89INS1_16FlashAttnBwdSm80INS1_25CollectiveMainloopBwdSm80ILi2ELi2EN4cute5tupleIJNS5_1CILi128EEES8_NS7_ILi64EEEEEENS_6half_tEfNS_4arch4Sm80ELb1ELb0ELb1ELb0ELb0ELb0ELb0ELb0ELi2ELi4ELi4ELi4ELb0EEENS1_21CollectiveEpilogueBwdISA_SB_SD_Li256ELb0ELb0ELi2EEENS1_25SingleTileBwdLPTSchedulerILb0ELi128ELb0EEEEEEEEEvNT_6ParamsE$_ZN4cute3eso3ESOILb1ELb0EJNS_6LayoutINS_5tupleIJNS_1CILi1EEENS3_IJNS4_ILi2EEES6_EEEEEENS3_IJNS4_ILi0EEENS3_IJNS4_ILi8EEENS4_ILi64EEEEEEEEEEENS_10ViewEngineINS_8smem_ptrIPfEEEEEEC2ERKSE_RKSJ_)
        /*4f40*/ 	.word	0x00000000


	//----- nvinfo : EIATTR_FRAME_SIZE
	.align		4
.L_3392:
        /*4f44*/ 	.byte	0x04, 0x11
        /*4f46*/ 	.short	(.L_3394 - .L_3393)
	.align		4
.L_3393:
        /*4f48*/ 	.word	index@($_ZN7cutlass13device_kernelIN5flash19enable_sm80_to_sm89INS1_16FlashAttnBwdSm80INS1_25CollectiveMainloopBwdSm80ILi2ELi2EN4cute5tupleIJNS5_1CILi128EEES8_NS7_ILi64EEEEEENS_6half_tEfNS_4arch4Sm80ELb1ELb0ELb1ELb0ELb0ELb0ELb0ELb0ELi2ELi4ELi4ELi4ELb0EEENS1_21CollectiveEpilogueBwdISA_SB_SD_Li256ELb0ELb0ELi2EEENS1_25SingleTileBwdLPTSchedulerILb0ELi128ELb0EEEEEEEEEvNT_6ParamsE$_ZN4cute3eso3ESOILb1ELb0EJNS_6LayoutINS_5tupleIJNS3_IJNS_1CILi8EEENS4_ILi1EEEEEENS4_ILi4EEES8_EEENS3_IJNS3_IJS6_NS4_ILi0EEEEEES5_NS4_ILi32EEEEEEEENS_10ViewEngineIPN7cutlass6half_tEEEEEC2ERKSE_RKSJ_)
        /*4f4c*/ 	.word	0x00000000


	//----- nvinfo : EIATTR_FRAME_SIZE
	.align		4
.L_3394:
        /*4f50*/ 	.byte	0x04, 0x11
        /*4f52*/ 	.short	(.L_3396 - .L_3395)
	.align		4
.L_3395:
        /*4f54*/ 	.word	index@($_ZN7cutlass13device_kernelIN5flash19enable_sm80_to_sm89INS1_16FlashAttnBwdSm80INS1_25CollectiveMainloopBwdSm80ILi2ELi2EN4cute5tupleIJNS5_1CILi128EEES8_NS7_ILi64EEEEEENS_6half_tEfNS_4arch4Sm80ELb1ELb0ELb1ELb0ELb0ELb0ELb0ELb0ELi2ELi4ELi4ELi4ELb0EEENS1_21CollectiveEpilogueBwdISA_SB_SD_Li256ELb0ELb0ELi2EEENS1_25SingleTileBwdLPTSchedulerILb0ELi128ELb0EEEEEEEEEvNT_6ParamsE$_ZN4cute3eso3ESOILb1ELb0EJNS_6LayoutINS_5tupleIJNS3_IJNS_1CILi8EEENS4_ILi1EEEEEENS4_ILi4EEEEEENS3_IJNS3_IJS6_NS4_ILi0EEEEEES5_EEEEEiEEC2ERKSD_RKi)
        /*4f58*/ 	.word	0x00000000


	//----- nvinfo : EIATTR_FRAME_SIZE
	.align		4
.L_3396:
        /*4f5c*/ 	.byte	0x04, 0x11
        /*4f5e*/ 	.short	(.L_3398 - .L_3397)
	.align		4
.L_3397:
        /*4f60*/ 	.word	index@($_ZN7cutlass13device_kernelIN5flash19enable_sm80_to_sm89INS1_16FlashAttnBwdSm80INS1_25CollectiveMainloopBwdSm80ILi2ELi2EN4cute5tupleIJNS5_1CILi128EEES8_NS7_ILi64EEEEEENS_6half_tEfNS_4arch4Sm80ELb1ELb0ELb1ELb0ELb0ELb0ELb0ELb0ELi2ELi4ELi4ELi4ELb0EEENS1_21CollectiveEpilogueBwdISA_SB_SD_Li256ELb0ELb0ELi2EEENS1_25SingleTileBwdLPTSchedulerILb0ELi128ELb0EEEEEEEEEvNT_6ParamsE$_ZN4cute3eso3ESOILb1ELb0EJNS_6LayoutINS_5tupleIJNS3_IJNS_1CILi8EEENS4_ILi1EEEEEENS4_ILi4EEEEEENS3_IJNS3_IJS6_NS4_ILi0EEEEEES5_EEEEENS_10ViewEngineIPN7cutlass6half_tEEEEEC2ERKSD_RKSI_)
        /*4f64*/ 	.word	0x00000000


	//----- nvinfo : EIATTR_FRAME_SIZE
	.align		4
.L_3398:
        /*4f68*/ 	.byte	0x04, 0x11
        /*4f6a*/ 	.short	(.L_3400 - .L_3399)
	.align		4
.L_3399:
        /*4f6c*/ 	.word	index@($_ZN7cutlass13device_kernelIN5flash19enable_sm80_to_sm89INS1_16FlashAttnBwdSm80INS1_25CollectiveMainloopBwdSm80ILi2ELi2EN4cute5tupleIJNS5_1CILi128EEES8_NS7_ILi64EEEEEENS_6half_tEfNS_4arch4Sm80ELb1ELb0ELb1ELb0ELb0ELb0ELb0ELb0ELi2ELi4ELi4ELi4ELb0EEENS1_21CollectiveEpilogueBwdISA_SB_SD_Li256ELb0ELb0ELi2EEENS1_25SingleTileBwdLPTSchedulerILb0ELi128ELb0EEEEEEEEEvNT_6ParamsE$_ZN4cute3eso3ESOILb1ELb0EJNS_6LayoutINS_5tupleIJNS3_IJNS_1CILi8EEENS4_ILi1EEEEEENS4_ILi4EEEEEENS3_IJNS3_IJS6_NS4_ILi0EEEEEENS4_ILi2048EEEEEEEEiEEC2ERKSE_RKi)
        /*4f70*/ 	.word	0x00000000


	//----- nvinfo : EIATTR_FRAME_SIZE
	.align		4
.L_3400:
        /*4f74*/ 	.byte	0x04, 0x11
        /*4f76*/ 	.short	(.L_3402 - .L_3401)
	.align		4
.L_3401:
        /*4f78*/ 	.word	index@($_ZN7cutlass13device_kernelIN5flash19enable_sm80_to_sm89INS1_16FlashAttnBwdSm80INS1_25CollectiveMainloopBwdSm80ILi2ELi2EN4cute5tupleIJNS5_1CILi128EEES8_NS7_ILi64EEEEEENS_6half_tEfNS_4arch4Sm80ELb1ELb0ELb1ELb0ELb0ELb0ELb0ELb0ELi2ELi4ELi4ELi4ELb0EEENS1_21CollectiveEpilogueBwdISA_SB_SD_Li256ELb0ELb0ELi2EEENS1_25SingleTileBwdLPTSchedulerILb0ELi128ELb0EEEEEEEEEvNT_6ParamsE$_ZN4cute3eso3ESOILb1ELb0EJNS_6LayoutINS_5tupleIJNS3_IJNS_1CILi8EEENS4_ILi1EEEEEENS4_ILi4EEEEEENS3_IJNS3_IJS6_NS4_ILi0EEEEEENS4_ILi2048EEEEEEEENS_10ViewEngineINS_8smem_ptrIPN7cutlass6half_tEEEEEEEC2ERKSE_RKSL_)
        /*4f7c*/ 	.word	0x00000000


	//----- nvinfo : EIATTR_FRAME_SIZE
	.align		4
.L_3402:
        /*4f80*/ 	.byte	0x04, 0x11
        /*4f82*/ 	.short	(.L_3404 - .L_3403)
	.align		4
.L_3403:
        /*4f84*/ 	.word	index@($_ZN7cutlass13device_kernelIN5flash19enable_sm80_to_sm89INS1_16FlashAttnBwdSm80INS1_25CollectiveMainloopBwdSm80ILi2ELi2EN4cute5tupleIJNS5_1CILi128EEES8_NS7_ILi64EEEEEENS_6half_tEfNS_4arch4Sm80ELb1ELb0ELb1ELb0ELb0ELb0ELb0ELb0ELi2ELi4ELi4ELi4ELb0EEENS1_21CollectiveEpilogueBwdISA_SB_SD_Li256ELb0ELb0ELi2EEENS1_25SingleTileBwdLPTSchedulerILb0ELi128ELb0EEEEEEEEEvNT_6ParamsE$_ZN4cute3eso3ESOILb1ELb0EJNS_6LayoutINS_5tupleIJNS3_IJNS_1CILi8EEENS4_ILi1EEEEEENS4_ILi2EEES5_EEENS3_IJNS3_IJS6_NS4_ILi0EEEEEENS4_ILi64EEES5_EEEEENS_10ViewEngineIPN7cutlass6half_tEEEEEC2ERKSE_RKSJ_)
        /*4f88*/ 	.word	0x00000000


	//----- nvinfo : EIATTR_FRAME_SIZE
	.align		4
.L_3404:
        /*4f8c*/ 	.byte	0x04, 0x11
        /*4f8e*/ 	.short	(.L_3406 - .L_3405)
	.align		4
.L_3405:
        /*4f90*/ 	.word	index@($_ZN7cutlass13device_kernelIN5flash19enable_sm80_to_sm89INS1_16FlashAttnBwdSm80INS1_25CollectiveMainloopBwdSm80ILi2ELi2EN4cute5tupleIJNS5_1CILi128EEES8_NS7_ILi64EEEEEENS_6half_tEfNS_4arch4Sm80ELb1ELb0ELb1ELb0ELb0ELb0ELb0ELb0ELi2ELi4ELi4ELi4ELb0EEENS1_21CollectiveEpilogueBwdISA_SB_SD_Li256ELb0ELb0ELi2EEENS1_25SingleTileBwdLPTSchedulerILb0ELi128ELb0EEEEEEEEEvNT_6ParamsE$_ZN4cute3eso3ESOILb1ELb0EJNS_6LayoutINS_5tupleIJNS3_IJNS_1CILi8EEENS4_ILi1EEEEEENS4_ILi2EEENS4_ILi4EEEEEENS3_IJNS3_IJS6_NS4_ILi0EEEEEES5_NS4_ILi16EEEEEEEENS_10ViewEngineIPN7cutlass6half_tEEEEEC2ERKSF_RKSK_)
        /*4f94*/ 	.word	0x00000000


	//----- nvinfo : EIATTR_FRAME_SIZE
	.align		4
.L_3406:
        /*4f98*/ 	.byte	0x04, 0x11
        /*4f9a*/ 	.short	(.L_3408 - .L_3407)
	.align		4
.L_3407:
        /*4f9c*/ 	.word	index@($_ZN7cutlass13device_kernelIN5flash19enable_sm80_to_sm89INS1_16FlashAttnBwdSm80INS1_25CollectiveMainloopBwdSm80ILi2ELi2EN4cute5tupleIJNS5_1CILi128EEES8_NS7_ILi64EEEEEENS_6half_tEfNS_4arch4Sm80ELb1ELb0ELb1ELb0ELb0ELb0ELb0ELb0ELi2ELi4ELi4ELi4ELb0EEENS1_21CollectiveEpilogueBwdISA_SB_SD_Li256ELb0ELb0ELi2EEENS1_25SingleTileBwdLPTSchedulerILb0ELi128ELb0EEEEEEEEEvNT_6ParamsE$_ZN4cute3eso3ESOILb1ELb0EJNS_6LayoutINS_5tupleIJNS3_IJNS_1CILi8EEENS4_ILi1EEEEEENS4_ILi2EEENS3_IJNS4_ILi4EEES8_EEEEEENS3_IJNS3_IJS6_NS4_ILi0EEEEEES5_NS3_IJNS4_ILi32EEENS4_ILi16EEEEEEEEEEENS_10ViewEngineIPN7cutlass6half_tEEEEEC2ERKSI_RKSN_)
        /*4fa0*/ 	.word	0x00000000


	//----- nvinfo : EIATTR_FRAME_SIZE
	.align		4
.L_3408:
        /*4fa4*/ 	.byte	0x04, 0x11
        /*4fa6*/ 	.short	(.L_3410 - .L_3409)
	.align		4
.L_3409:
        /*4fa8*/ 	.word	index@($_ZN7cutlass13device_kernelIN5flash19enable_sm80_to_sm89INS1_16FlashAttnBwdSm80INS1_25CollectiveMainloopBwdSm80ILi2ELi2EN4cute5tupleIJNS5_1CILi128EEES8_NS7_ILi64EEEEEENS_6half_tEfNS_4arch4Sm80ELb1ELb0ELb1ELb0ELb0ELb0ELb0ELb0ELi2ELi4ELi4ELi4ELb0EEENS1_21CollectiveEpilogueBwdISA_SB_SD_Li256ELb0ELb0ELi2EEENS1_25SingleTileBwdLPTSchedulerILb0ELi128ELb0EEEEEEEEEvNT_6ParamsE$_ZN4cute3eso3ESOILb1ELb0EJNS_6LayoutINS_5tupleIJNS3_IJNS_1CILi8EEENS4_ILi1EEEEEENS4_ILi2EEEEEENS3_IJNS3_IJS6_NS4_ILi0EEEEEES5_EEEEEiEEC2ERKSD_RKi)
        /*4fac*/ 	.word	0x00000000


	//----- nvinfo : EIATTR_FRAME_SIZE
	.align		4
.L_3410:
        /*4fb0*/ 	.byte	0x04, 0x11
        /*4fb2*/ 	.short	(.L_3412 - .L_3411)
	.align		4
.L_3411:
        /*4fb4*/ 	.word	index@($_ZN7cutlass13device_kernelIN5flash19enable_sm80_to_sm89INS1_16FlashAttnBwdSm80INS1_25CollectiveMainloopBwdSm80ILi2ELi2EN4cute5tupleIJNS5_1CILi128EEES8_NS7_ILi64EEEEEENS_6half_tEfNS_4arch4Sm80ELb1ELb0ELb1ELb0ELb0ELb0ELb0ELb0ELi2ELi4ELi4ELi4ELb0EEENS1_21CollectiveEpilogueBwdISA_SB_SD_Li256ELb0ELb0ELi2EEENS1_25SingleTileBwdLPTSchedulerILb0ELi128ELb0EEEEEEEEEvNT_6ParamsE$_ZN4cute3eso3ESOILb1ELb0EJNS_6LayoutINS_5tupleIJNS3_IJNS_1CILi8EEENS4_ILi1EEEEEENS4_ILi2EEEEEENS3_IJNS3_IJS6_NS4_ILi0EEEEEES5_EEEEENS_10ViewEngineIPN7cutlass6half_tEEEEEC2ERKSD_RKSI_)
        /*4fb8*/ 	.word	0x00000000


	//----- nvinfo : EIATTR_FRAME_SIZE
	.align		4
.L_3412:
        /*4fbc*/ 	.byte	0x04, 0x11
        /*4fbe*/ 	.short	(.L_3414 - .L_3413)
	.align		4
.L_3413:
        /*4fc0*/ 	.word	index@($_ZN7cutlass13device_kernelIN5flash19enable_sm80_to_sm89INS1_16FlashAttnBwdSm80INS1_25CollectiveMainloopBwdSm80ILi2ELi2EN4cute5tupleIJNS5_1CILi128EEES8_NS7_ILi64EEEEEENS_6half_tEfNS_4arch4Sm80ELb1ELb0ELb1ELb0ELb0ELb0ELb0ELb0ELi2ELi4ELi4ELi4ELb0EEENS1_21CollectiveEpilogueBwdISA_SB_SD_Li256ELb0ELb0ELi2EEENS1_25SingleTileBwdLPTSchedulerILb0ELi128ELb0EEEEEEEEEvNT_6ParamsE$_ZN4cute3eso3ESOILb1ELb0EJNS_6LayoutINS_5tupleIJNS3_IJNS_1CILi8EEENS4_ILi1EEEEEENS4_ILi2EEEEEENS3_IJNS3_IJS6_NS4_ILi0EEEEEENS4_ILi8192EEEEEEEEiEEC2ERKSE_RKi)
        /*4fc4*/ 	.word	0x00000000


	//----- nvinfo : EIATTR_FRAME_SIZE
	.align		4
.L_3414:
        /*4fc8*/ 	.byte	0x04, 0x11
        /*4fca*/ 	.short	(.L_3416 - .L_3415)
	.align		4
.L_3415:
        /*4fcc*/ 	.word	index@($_ZN7cutlass13device_kernelIN5flash19enable_sm80_to_sm89INS1_16FlashAttnBwdSm80INS1_25CollectiveMainloopBwdSm80ILi2ELi2EN4cute5tupleIJNS5_1CILi128EEES8_NS7_ILi64EEEEEENS_6half_tEfNS_4arch4Sm80ELb1ELb0ELb1ELb0ELb0ELb0ELb0ELb0ELi2ELi4ELi4ELi4ELb0EEENS1_21CollectiveEpilogueBwdISA_SB_SD_Li256ELb0ELb0ELi2EEENS1_25SingleTileBwdLPTSchedulerILb0ELi128ELb0EEEEEEEEEvNT_6ParamsE$_ZN4cute3eso3ESOILb1ELb0EJNS_6LayoutINS_5tupleIJNS3_IJNS_1CILi8EEENS4_ILi1EEEEEENS4_ILi2EEEEEENS3_IJNS3_IJS6_NS4_ILi0EEEEEENS4_ILi8192EEEEEEEENS_10ViewEngineINS_8smem_ptrIPN7cutlass6half_tEEEEEEEC2ERKSE_RKSL_)
        /*4fd0*/ 	.word	0x00000000


	//----- nvinfo : EIATTR_FRAME_SIZE
	.align		4
.L_3416:
        /*4fd4*/ 	.byte	0x04, 0x11
        /*4fd6*/ 	.short	(.L_3418 - .L_3417)
	.align		4
.L_3417:
        /*4fd8*/ 	.word	index@($_ZN7cutlass13device_kernelIN5flash19enable_sm80_to_sm89INS1_16FlashAttnBwdSm80INS1_25CollectiveMainloopBwdSm80ILi2ELi2EN4cute5tupleIJNS5_1CILi128EEES8_NS7_ILi64EEEEEENS_6half_tEfNS_4arch4Sm80ELb1ELb0ELb1ELb0ELb0ELb0ELb0ELb0ELi2ELi4ELi4ELi4ELb0EEENS1_21CollectiveEpilogueBwdISA_SB_SD_Li256ELb0ELb0ELi2EEENS1_25SingleTileBwdLPTSchedulerILb0ELi128ELb0EEEEEEEEEvNT_6ParamsE$_ZN4cute3eso3ESOILb1ELb0EJNS_6LayoutINS_5tupleIJNS3_IJNS_1CILi8EEENS4_ILi1EEEEEENS4_ILi2EEEEEENS3_IJNS3_IJS6_NS4_ILi0EEEEEENS4_ILi64EEEEEEEEiEEC2ERKSE_RKi)
        /*4fdc*/ 	.word	0x00000000


	//----- nvinfo : EIATTR_FRAME_SIZE
	.align		4
.L_3418:
        /*4fe0*/ 	.byte	0x04, 0x11
        /*4fe2*/ 	.short	(.L_3420 - .L_3419)
	.align		4
.L_3419:
        /*4fe4*/ 	.word	index@($_ZN7cutlass13device_kernelIN5flash19enable_sm80_to_sm89INS1_16FlashAttnBwdSm80INS1_25CollectiveMainloopBwdSm80ILi2ELi2EN4cute5tupleIJNS5_1CILi128EEES8_NS7_ILi64EEEEEENS_6half_tEfNS_4arch4Sm80ELb1ELb0ELb1ELb0ELb0ELb0ELb0ELb0ELi2ELi4ELi4ELi4ELb0EEENS1_21CollectiveEpilogueBwdISA_SB_SD_Li256ELb0ELb0ELi2EEENS1_25SingleTileBwdLPTSchedulerILb0ELi128ELb0EEEEEEEEEvNT_6ParamsE$_ZN4cute3eso3ESOILb1ELb0EJNS_6LayoutINS_5tupleIJNS3_IJNS_1CILi8EEENS4_ILi1EEEEEENS4_ILi2EEEEEENS3_IJNS3_IJS6_NS4_ILi0EEEEEENS4_ILi64EEEEEEEENS_10ViewEngineIPN7cutlass6half_tEEEEEC2ERKSE_RKSJ_)
        /*4fe8*/ 	.word	0x00000000


	//----- nvinfo : EIATTR_FRAME_SIZE
	.align		4
.L_3420:
        /*4fec*/ 	.byte	0x04, 0x11
        /*4fee*/ 	.short	(.L_3422 - .L_3421)
	.align		4
.L_3421:
        /*4ff0*/ 	.word	index@($_ZN7cutlass13device_kernelIN5flash19enable_sm80_to_sm89INS1_16FlashAttnBwdSm80INS1_25CollectiveMainloopBwdSm80ILi2ELi2EN4cute5tupleIJNS5_1CILi128EEES8_NS7_ILi64EEEEEENS_6half_tEfNS_4arch4Sm80ELb1ELb0ELb1ELb0ELb0ELb0ELb0ELb0ELi2ELi4ELi4ELi4ELb0EEENS1_21CollectiveEpilogueBwdISA_SB_SD_Li256ELb0ELb0ELi2EEENS1_25SingleTileBwdLPTSchedulerILb0ELi128ELb0EEEEEEEEEvNT_6ParamsE$_ZN4cute3eso3ESOILb1ELb0EJNS_6LayoutINS_5tupleIJNS3_IJNS_1CILi8EEENS4_ILi1EEEEEENS4_ILi2EEEEEENS3_IJNS3_IJS6_NS4_ILi0EEEEEENS4_ILi4096EEEEEEEEiEEC2ERKSE_RKi)
        /*4ff4*/ 	.word	0x00000000


	//----- nvinfo : EIATTR_FRAME_SIZE
	.align		4
.L_3422:
        /*4ff8*/ 	.byte	0x04, 0x11
        /*4ffa*/ 	.short	(.L_3424 - .L_3423)
	.align		4
.L_3423:
        /*4ffc*/ 	.word	index@($_ZN7cutlass13device_kernelIN5flash19enable_sm80_to_sm89INS1_16FlashAttnBwdSm80INS1_25CollectiveMainloopBwdSm80ILi2ELi2EN4cute5tupleIJNS5_1CILi128EEES8_NS7_ILi64EEEEEENS_6half_tEfNS_4arch4Sm80ELb1ELb0ELb1ELb0ELb0ELb0ELb0ELb0ELi2ELi4ELi4ELi4ELb0EEENS1_21CollectiveEpilogueBwdISA_SB_SD_Li256ELb0ELb0ELi2EEENS1_25SingleTileBwdLPTSchedulerILb0ELi128ELb0EEEEEEEEEvNT_6ParamsE$_ZN4cute3eso3ESOILb1ELb0EJNS_6LayoutINS_5tupleIJNS3_IJNS_1CILi8EEENS4_ILi1EEEEEENS4_ILi2EEEEEENS3_IJNS3_IJS6_NS4_ILi0EEEEEENS4_ILi4096EEEEEEEENS_10ViewEngineINS_8smem_ptrIPN7cutlass6half_tEEEEEEEC2ERKSE_RKSL_)
        /*5000*/ 	.word	0x00000000


	//----- nvinfo : EIATTR_FRAME_SIZE
	.align		4
.L_3424:
        /*5004*/ 	.byte	0x04, 0x11
        /*5006*/ 	.short	(.L_3426 - .L_3425)
	.align		4
.L_3425:
        /*5008*/ 	.word	index@($_ZN7cutlass13device_kernelIN5flash19enable_sm80_to_sm89INS1_16FlashAttnBwdSm80INS1_25CollectiveMainloopBwdSm80ILi2ELi2EN4cute5tupleIJNS5_1CILi128EEES8_NS7_ILi64EEEEEENS_6half_tEfNS_4arch4Sm80ELb1ELb0ELb1ELb0ELb0ELb0ELb0ELb0ELi2ELi4ELi4ELi4ELb0EEENS1_21CollectiveEpilogueBwdISA_SB_SD_Li256ELb0ELb0ELi2EEENS1_25SingleTileBwdLPTSchedulerILb0ELi128ELb0EEEEEEEEEvNT_6ParamsE$_ZN4cute3eso3ESOILb1ELb0EJNS_6LayoutINS_5tupleIJNS3_IJNS_1CILi8EEENS4_ILi1EEEEEENS3_IJNS4_ILi4EEEEEEEEENS3_IJNS3_IJS6_NS4_ILi0EEEEEENS3_IJS5_EEEEEEEENS_10ViewEngineIPN7cutlass6half_tEEEEEC2ERKSF_RKSK_)
        /*500c*/ 	.word	0x00000000


	//----- nvinfo : EIATTR_FRAME_SIZE
	.align		4
.L_3426:
        /*5010*/ 	.byte	0x04, 0x11
        /*5012*/ 	.short	(.L_3428 - .L_3427)
	.align		4
.L_3427:
        /*5014*/ 	.word	index@($_ZN7cutlass13device_kernelIN5flash19enable_sm80_to_sm89INS1_16FlashAttnBwdSm80INS1_25CollectiveMainloopBwdSm80ILi2ELi2EN4cute5tupleIJNS5_1CILi128EEES8_NS7_ILi64EEEEEENS_6half_tEfNS_4arch4Sm80ELb1ELb0ELb1ELb0ELb0ELb0ELb0ELb0ELi2ELi4ELi4ELi4ELb0EEENS1_21CollectiveEpilogueBwdISA_SB_SD_Li256ELb0ELb0ELi2EEENS1_25SingleTileBwdLPTSchedulerILb0ELi128ELb0EEEEEEEEEvNT_6ParamsE$_ZN4cute3eso3ESOILb1ELb0EJNS_6LayoutINS_5tupleIJNS3_IJNS_1CILi8EEENS4_ILi1EEEEEENS3_IJNS4_ILi4EEEEEEEEENS3_IJNS3_IJS6_NS4_ILi0EEEEEENS3_IJNS4_ILi2048EEEEEEEEEEENS_10ViewEngineINS_8smem_ptrIPN7cutlass6half_tEEEEEEEC2ERKSG_RKSN_)
        /*5018*/ 	.word	0x00000000


	//----- nvinfo : EIATTR_FRAME_SIZE
	.align		4
.L_3428:
        /*501c*/ 	.byte	0x04, 0x11
        /*501e*/ 	.short	(.L_3430 - .L_3429)
	.align		4
.L_3429:
        /*5020*/ 	.word	index@($_ZN7cutlass13device_kernelIN5flash19enable_sm80_to_sm89INS1_16FlashAttnBwdSm80INS1_25CollectiveMainloopBwdSm80ILi2ELi2EN4cute5tupleIJNS5_1CILi128EEES8_NS7_ILi64EEEEEENS_6half_tEfNS_4arch4Sm80ELb1ELb0ELb1ELb0ELb0ELb0ELb0ELb0ELi2ELi4ELi4ELi4ELb0EEENS1_21CollectiveEpilogueBwdISA_SB_SD_Li256ELb0ELb0ELi2EEENS1_25SingleTileBwdLPTSchedulerILb0ELi128ELb0EEEEEEEEEvNT_6ParamsE$_ZN4cute3eso3ESOILb1ELb0EJNS_6LayoutINS_5tupleIJNS3_IJNS_1CILi8EEENS4_ILi1EEEEEENS3_IJNS4_ILi2EEEEEEEEENS3_IJNS3_IJS6_NS4_ILi0EEEEEENS3_IJS5_EEEEEEEENS_10ViewEngineIPN7cutlass6half_tEEEEEC2ERKSF_RKSK_)
        /*5024*/ 	.word	0x00000000


	//----- nvinfo : EIATTR_FRAME_SIZE
	.align		4
.L_3430:
        /*5028*/ 	.byte	0x04, 0x11
        /*502a*/ 	.short	(.L_3432 - .L_3431)
	.align		4
.L_3431:
        /*502c*/ 	.word	index@($_ZN7cutlass13device_kernelIN5flash19enable_sm80_to_sm89INS1_16FlashAttnBwdSm80INS1_25CollectiveMainloopBwdSm80ILi2ELi2EN4cute5tupleIJNS5_1CILi128EEES8_NS7_ILi64EEEEEENS_6half_tEfNS_4arch4Sm80ELb1ELb0ELb1ELb0ELb0ELb0ELb0ELb0ELi2ELi4ELi4ELi4ELb0EEENS1_21CollectiveEpilogueBwdISA_SB_SD_Li256ELb0ELb0ELi2EEENS1_25SingleTileBwdLPTSchedulerILb0ELi128ELb0EEEEEEEEEvNT_6ParamsE$_ZN4cute3eso3ESOILb1ELb0EJNS_6LayoutINS_5tupleIJNS3_IJNS_1CILi8EEENS4_ILi1EEEEEENS3_IJNS4_ILi2EEEEEEEEENS3_IJNS3_IJS6_NS4_ILi0EEEEEENS3_IJNS4_ILi8192EEEEEEEEEEENS_10ViewEngineINS_8smem_ptrIPN7cutlass6half_tEEEEEEEC2ERKSG_RKSN_)
        /*5030*/ 	.word	0x00000000


	//----- nvinfo : EIATTR_FRAME_SIZE
	.align		4
.L_3432:
        /*5034*/ 	.byte	0x04, 0x11
        /*5036*/ 	.short	(.L_3434 - .L_3433)
	.align		4
.L_3433:
        /*5038*/ 	.word	index@($_ZN7cutlass13device_kernelIN5flash19enable_sm80_to_sm89INS1_16FlashAttnBwdSm80INS1_25CollectiveMainloopBwdSm80ILi2ELi2EN4cute5tupleIJNS5_1CILi128EEES8_NS7_ILi64EEEEEENS_6half_tEfNS_4arch4Sm80ELb1ELb0ELb1ELb0ELb0ELb0ELb0ELb0ELi2ELi4ELi4ELi4ELb0EEENS1_21CollectiveEpilogueBwdISA_SB_SD_Li256ELb0ELb0ELi2EEENS1_25SingleTileBwdLPTSchedulerILb0ELi128ELb0EEEEEEEEEvNT_6ParamsE$_ZN4cute3eso3ESOILb1ELb0EJNS_6LayoutINS_5tupleIJNS3_IJNS_1CILi8EEENS4_ILi1EEEEEENS3_IJNS4_ILi2EEEEEEEEENS3_IJNS3_IJS6_NS4_ILi0EEEEEENS3_IJNS4_ILi64EEEEEEEEEEENS_10ViewEngineIPN7cutlass6half_tEEEEEC2ERKSG_RKSL_)
        /*503c*/ 	.word	0x00000000


	//----- nvinfo : EIATTR_FRAME_SIZE
	.align		4
.L_3434:
        /*5040*/ 	.byte	0x04, 0x11
        /*5042*/ 	.short	(.L_3436 - .L_3435)
	.align		4
.L_3435:
        /*5044*/ 	.word	index@($_ZN7cutlass13device_kernelIN5flash19enable_sm80_to_sm89INS1_16FlashAttnBwdSm80INS1_25CollectiveMainloopBwdSm80ILi2ELi2EN4cute5tupleIJNS5_1CILi128EEES8_NS7_ILi64EEEEEENS_6half_tEfNS_4arch4Sm80ELb1ELb0ELb1ELb0ELb0ELb0ELb0ELb0ELi2ELi4ELi4ELi4ELb0EEENS1_21CollectiveEpilogueBwdISA_SB_SD_Li256ELb0ELb0ELi2EEENS1_25SingleTileBwdLPTSchedulerILb0ELi128ELb0EEEEEEEEEvNT_6ParamsE$_ZN4cute3eso3ESOILb1ELb0EJNS_6LayoutINS_5tupleIJNS3_IJNS_1CILi8EEENS4_ILi1EEEEEENS3_IJNS4_ILi2EEEEEEEEENS3_IJNS3_IJS6_NS4_ILi0EEEEEENS3_IJNS4_ILi4096EEEEEEEEEEENS_10ViewEngineINS_8smem_ptrIPN7cutlass6half_tEEEEEEEC2ERKSG_RKSN_)
        /*5048*/ 	.word	0x00000000


	//----- nvinfo : EIATTR_FRAME_SIZE
	.align		4
.L_3436:
        /*504c*/ 	.byte	0x04, 0x11
        /*504e*/ 	.short	(.L_3438 - .L_3437)
	.align		4
.L_3437:
        /*5050*/ 	.word	index@($_ZN7cutlass13device_kernelIN5flash19enable_sm80_to_sm89INS1_16FlashAttnBwdSm80INS1_25CollectiveMainloopBwdSm80ILi2ELi2EN4cute5tupleIJNS5_1CILi128EEES8_NS7_ILi64EEEEEENS_6half_tEfNS_4arch4Sm80ELb1ELb0ELb1ELb0ELb0ELb0ELb0ELb0ELi2ELi4ELi4ELi4ELb0EEENS1_21CollectiveEpilogueBwdISA_SB_SD_Li256ELb0ELb0ELi2EEENS1_25SingleTileBwdLPTSchedulerILb0ELi128ELb0EEEEEEEEEvNT_6ParamsE$_ZN4cute3eso3ESOILb1ELb0EJNS_6LayoutINS_5tupleIJNS3_IJNS_1CILi8EEENS4_ILi1EEEEEEEEENS3_IJNS3_IJS6_NS4_ILi0EEEEEEEEEEEiEEC2ERKSC_RKi)
        /*5054*/ 	.word	0x00000000


	//----- nvinfo : EIATTR_FRAME_SIZE
	.align		4
.L_3438:
        /*5058*/ 	.byte	0x04, 0x11
        /*505a*/ 	.short	(.L_3440 - .L_3439)
	.align		4
.L_3439:
        /*505c*/ 	.word	index@($_ZN7cutlass13device_kernelIN5flash19enable_sm80_to_sm89INS1_16FlashAttnBwdSm80INS1_25CollectiveMainloopBwdSm80ILi2ELi2EN4cute5tupleIJNS5_1CILi128EEES8_NS7_ILi64EEEEEENS_6half_tEfNS_4arch4Sm80ELb1ELb0ELb1ELb0ELb0ELb0ELb0ELb0ELi2ELi4ELi4ELi4ELb0EEENS1_21CollectiveEpilogueBwdISA_SB_SD_Li256ELb0ELb0ELi2EEENS1_25SingleTileBwdLPTSchedulerILb0ELi128ELb0EEEEEEEEEvNT_6ParamsE$_ZN4cute3eso3ESOILb1ELb0EJNS_6LayoutINS_5tupleIJNS3_IJNS_1CILi8EEENS4_ILi1EEEEEEEEENS3_IJNS3_IJS6_NS4_ILi0EEEEEEEEEEENS_10ViewEngineIPN7cutlass6half_tEEEEEC2ERKSC_RKSH_)
        /*5060*/ 	.word	0x00000000


	//----- nvinfo : EIATTR_FRAME_SIZE
	.align		4
.L_3440:
        /*5064*/ 	.byte	0x04, 0x11
        /*5066*/ 	.short	(.L_3442 - .L_3441)
	.align		4
.L_3441:
        /*5068*/ 	.word	index@($_ZN7cutlass13device_kernelIN5flash19enable_sm80_to_sm89INS1_16FlashAttnBwdSm80INS1_25CollectiveMainloopBwdSm80ILi2ELi2EN4cute5tupleIJNS5_1CILi128EEES8_NS7_ILi64EEEEEENS_6half_tEfNS_4arch4Sm80ELb1ELb0ELb1ELb0ELb0ELb0ELb0ELb0ELi2ELi4ELi4ELi4ELb0EEENS1_21CollectiveEpilogueBwdISA_SB_SD_Li256ELb0ELb0ELi2EEENS1_25SingleTileBwdLPTSchedulerILb0ELi128ELb0EEEEEEEEEvNT_6ParamsE$_ZN4cute3eso3ESOILb1ELb0EJNS_6LayoutINS_5tupleIJNS3_IJNS_1CILi8EEENS4_ILi1EEEEEEEEENS3_IJNS3_IJS6_NS4_ILi0EEEEEEEEEEENS_10ViewEngineINS_8smem_ptrIPN7cutlass6half_tEEEEEEEC2ERKSC_RKSJ_)
        /*506c*/ 	.word	0x00000000


	//----- nvinfo : EIATTR_FRAME_SIZE
	.align		4
.L_3442:
        /*5070*/ 	.byte	0x04, 0x11
        /*5072*/ 	.short	(.L_3444 - .L_3443)
	.align		4
.L_3443:
        /*5074*/ 	.word	index@($_ZN7cutlass13device_kernelIN5flash19enable_sm80_to_sm89INS1_16FlashAttnBwdSm80INS1_25CollectiveMainloopBwdSm80ILi2ELi2EN4cute5tupleIJNS5_1CILi128EEES8_NS7_ILi64EEEEEENS_6half_tEfNS_4arch4Sm80ELb1ELb0ELb1ELb0ELb0ELb0ELb0ELb0ELi2ELi4ELi4ELi4ELb0EEENS1_21CollectiveEpilogueBwdISA_SB_SD_Li256ELb0ELb0ELi2EEENS1_25SingleTileBwdLPTSchedulerILb0ELi128ELb0EEEEEEEEEvNT_6ParamsE$_ZN4cute3eso3ESOILb1ELb0EJNS_6LayoutINS_5tupleIJNS3_IJNS_1CILi4EEENS4_ILi1EEEEEEEEENS3_IJNS3_IJS6_NS4_ILi0EEEEEEEEEEENS_10ViewEngineIPjEEEEC2ERKSC_RKSF_)
        /*5078*/ 	.word	0x00000000


	//----- nvinfo : EIATTR_FRAME_SIZE
	.align		4
.L_3444:
        /*507c*/ 	.byte	0x04, 0x11
        /*507e*/ 	.short	(.L_3446 - .L_3445)
	.align		4
.L_3445:
        /*5080*/ 	.word	index@($_ZN7cutlass13device_kernelIN5flash19enable_sm80_to_sm89INS1_16FlashAttnBwdSm80INS1_25CollectiveMainloopBwdSm80ILi2ELi2EN4cute5tupleIJNS5_1CILi128EEES8_NS7_ILi64EEEEEENS_6half_tEfNS_4arch4Sm80ELb1ELb0ELb1ELb0ELb0ELb0ELb0ELb0ELi2ELi4ELi4ELi4ELb0EEENS1_21CollectiveEpilogueBwdISA_SB_SD_Li256ELb0ELb0ELi2EEENS1_25SingleTileBwdLPTSchedulerILb0ELi128ELb0EEEEEEEEEvNT_6ParamsE$_ZN4cute3eso3ESOILb1ELb0EJNS_6LayoutINS_5tupleIJNS3_IJNS_1CILi2EEES5_S5_EEES5_EEENS3_IJNS3_IJNS4_ILi1EEES5_NS4_ILi4EEEEEENS4_ILi8EEEEEEEEiEEC2ERKSD_RKi)
        /*5084*/ 	.word	0x00000000


	//----- nvinfo : EIATTR_FRAME_SIZE
	.align		4
.L_3446:
        /*5088*/ 	.byte	0x04, 0x11
        /*508a*/ 	.short	(.L_3448 - .L_3447)
	.align		4
.L_3447:
        /*508c*/ 	.word	index@($_ZN7cutlass13device_kernelIN5flash19enable_sm80_to_sm89INS1_16FlashAttnBwdSm80INS1_25CollectiveMainloopBwdSm80ILi2ELi2EN4cute5tupleIJNS5_1CILi128EEES8_NS7_ILi64EEEEEENS_6half_tEfNS_4arch4Sm80ELb1ELb0ELb1ELb0ELb0ELb0ELb0ELb0ELi2ELi4ELi4ELi4ELb0EEENS1_21CollectiveEpilogueBwdISA_SB_SD_Li256ELb0ELb0ELi2EEENS1_25SingleTileBwdLPTSchedulerILb0ELi128ELb0EEEEEEEEEvNT_6ParamsE$_ZN4cute3eso3ESOILb1ELb0EJNS_6LayoutINS_5tupleIJNS3_IJNS_1CILi2EEES5_S5_EEES5_EEENS3_IJNS3_IJNS4_ILi1EEES5_NS4_ILi4EEEEEENS4_ILi8EEEEEEEENS_10ViewEngineIPN7cutlass6half_tEEEEEC2ERKSD_RKSI_)
        /*5090*/ 	.word	0x00000000


	//----- nvinfo : EIATTR_FRAME_SIZE
	.align		4
.L_3448:
        /*5094*/ 	.byte	0x04, 0x11
        /*5096*/ 	.short	(.L_3450 - .L_3449)
	.align		4
.L_3449:
        /*5098*/ 	.word	index@($_ZN7cutlass13device_kernelIN5flash19enable_sm80_to_sm89INS1_16FlashAttnBwdSm80INS1_25CollectiveMainloopBwdSm80ILi2ELi2EN4cute5tupleIJNS5_1CILi128EEES8_NS7_ILi64EEEEEENS_6half_tEfNS_4arch4Sm80ELb1ELb0ELb1ELb0ELb0ELb0ELb0ELb0ELi2ELi4ELi4ELi4ELb0EEENS1_21CollectiveEpilogueBwdISA_SB_SD_Li256ELb0ELb0ELi2EEENS1_25SingleTileBwdLPTSchedulerILb0ELi128ELb0EEEEEEEEEvNT_6ParamsE$_ZN4cute3eso3ESOILb1ELb0EJNS_6LayoutINS_5tupleIJNS3_IJNS_1CILi2EEES5_S5_EEES5_EEENS3_IJNS3_IJNS4_ILi1EEES5_NS4_ILi4EEEEEENS4_ILi64EEEEEEEEiEEC2ERKSD_RKi)
        /*509c*/ 	.word	0x00000000


	//----- nvinfo : EIATTR_FRAME_SIZE
	.align		4
.L_3450:
        /*50a0*/ 	.byte	0x04, 0x11
        /*50a2*/ 	.short	(.L_3452 - .L_3451)
	.align		4
.L_3451:
        /*50a4*/ 	.word	index@($_ZN7cutlass13device_kernelIN5flash19enable_sm80_to_sm89INS1_16FlashAttnBwdSm80INS1_25CollectiveMainloopBwdSm80ILi2ELi2EN4cute5tupleIJNS5_1CILi128EEES8_NS7_ILi64EEEEEENS_6half_tEfNS_4arch4Sm80ELb1ELb0ELb1ELb0ELb0ELb0ELb0ELb0ELi2ELi4ELi4ELi4ELb0EEENS1_21CollectiveEpilogueBwdISA_SB_SD_Li256ELb0ELb0ELi2EEENS1_25SingleTileBwdLPTSchedulerILb0ELi128ELb0EEEEEEEEEvNT_6ParamsE$_ZN4cute3eso3ESOILb1ELb0EJNS_6LayoutINS_5tupleIJNS3_IJNS_1CILi2EEES5_S5_EEES5_EEENS3_IJNS3_IJNS4_ILi1EEES5_NS4_ILi4EEEEEENS4_ILi64EEEEEEEENS_10ViewEngineIPN7cutlass6half_tEEEEEC2ERKSD_RKSI_)
        /*50a8*/ 	.word	0x00000000


	//----- nvinfo : EIATTR_FRAME_SIZE
	.align		4
.L_3452:
        /*50ac*/ 	.byte	0x04, 0x11
        /*50ae*/ 	.short	(.L_3454 - .L_3453)
	.align		4
.L_3453:
        /*50b0*/ 	.word	index@($_ZN7cutlass13device_kernelIN5flash19enable_sm80_to_sm89INS1_16FlashAttnBwdSm80INS1_25CollectiveMainloopBwdSm80ILi2ELi2EN4cute5tupleIJNS5_1CILi128EEES8_NS7_ILi64EEEEEENS_6half_tEfNS_4arch4Sm80ELb1ELb0ELb1ELb0ELb0ELb0ELb0ELb0ELi2ELi4ELi4ELi4ELb0EEENS1_21CollectiveEpilogueBwdISA_SB_SD_Li256ELb0ELb0ELi2EEENS1_25SingleTileBwdLPTSchedulerILb0ELi128ELb0EEEEEEEEEvNT_6ParamsE$_ZN4cute3eso3ESOILb1ELb0EJNS_6LayoutINS_5tupleIJNS3_IJNS_1CILi2EEES5_S5_EEEEEENS3_IJNS3_IJNS4_ILi1EEES5_NS4_ILi4EEEEEEEEEEEiEEC2ERKSC_RKi)
        /*50b4*/ 	.word	0x00000000


	//----- nvinfo : EIATTR_FRAME_SIZE
	.align		4
.L_3454:
        /*50b8*/ 	.byte	0x04, 0x11
        /*50ba*/ 	.short	(.L_3456 - .L_3455)
	.align		4
.L_3455:
        /*50bc*/ 	.word	index@($_ZN7cutlass13device_kernelIN5flash19enable_sm80_to_sm89INS1_16FlashAttnBwdSm80INS1_25CollectiveMainloopBwdSm80ILi2ELi2EN4cute5tupleIJNS5_1CILi128EEES8_NS7_ILi64EEEEEENS_6half_tEfNS_4arch4Sm80ELb1ELb0ELb1ELb0ELb0ELb0ELb0ELb0ELi2ELi4ELi4ELi4ELb0EEENS1_21CollectiveEpilogueBwdISA_SB_SD_Li256ELb0ELb0ELi2EEENS1_25SingleTileBwdLPTSchedulerILb0ELi128ELb0EEEEEEEEEvNT_6ParamsE$_ZN4cute3eso3ESOILb1ELb0EJNS_6LayoutINS_5tupleIJNS3_IJNS_1CILi2EEES5_S5_EEEEEENS3_IJNS3_IJNS4_ILi1EEES5_NS4_ILi4EEEEEEEEEEENS_10ViewEngineIPN7cutlass6half_tEEEEEC2ERKSC_RKSH_)
        /*50c0*/ 	.word	0x00000000


	//----- nvinfo : EIATTR_FRAME_SIZE
	.align		4
.L_3456:
        /*50c4*/ 	.byte	0x04, 0x11
        /*50c6*/ 	.short	(.L_3458 - .L_3457)
	.align		4
.L_3457:
        /*50c8*/ 	.word	index@($_ZN7cutlass13device_kernelIN5flash19enable_sm80_to_sm89INS1_16FlashAttnBwdSm80INS1_25CollectiveMainloopBwdSm80ILi2ELi2EN4cute5tupleIJNS5_1CILi128EEES8_NS7_ILi64EEEEEENS_6half_tEfNS_4arch4Sm80ELb1ELb0ELb1ELb0ELb0ELb0ELb0ELb0ELi2ELi4ELi4ELi4ELb0EEENS1_21CollectiveEpilogueBwdISA_SB_SD_Li256ELb0ELb0ELi2EEENS1_25SingleTileBwdLPTSchedulerILb0ELi128ELb0EEEEEEEEEvNT_6ParamsE$_ZN4cute3eso3ESOILb1ELb0EJNS_6LayoutINS_5tupleIJNS3_IJNS_1CILi2EEES5_EEES6_EEENS3_IJNS3_IJNS4_ILi1EEES5_EEENS3_IJNS4_ILi32EEENS4_ILi64EEEEEEEEEEEiEEC2ERKSE_RKi)
        /*50cc*/ 	.word	0x00000000


	//----- nvinfo : EIATTR_FRAME_SIZE
	.align		4
.L_3458:
        /*50d0*/ 	.byte	0x04, 0x11
        /*50d2*/ 	.short	(.L_3460 - .L_3459)
	.align		4
.L_3459:
        /*50d4*/ 	.word	index@($_ZN7cutlass13device_kernelIN5flash19enable_sm80_to_sm89INS1_16FlashAttnBwdSm80INS1_25CollectiveMainloopBwdSm80ILi2ELi2EN4cute5tupleIJNS5_1CILi128EEES8_NS7_ILi64EEEEEENS_6half_tEfNS_4arch4Sm80ELb1ELb0ELb1ELb0ELb0ELb0ELb0ELb0ELi2ELi4ELi4ELi4ELb0EEENS1_21CollectiveEpilogueBwdISA_SB_SD_Li256ELb0ELb0ELi2EEENS1_25SingleTileBwdLPTSchedulerILb0ELi128ELb0EEEEEEEEEvNT_6ParamsE$_ZN4cute3eso3ESOILb1ELb0EJNS_6LayoutINS_5tupleIJNS3_IJNS_1CILi2EEES5_EEES6_EEENS3_IJNS3_IJNS4_ILi1EEES5_EEENS3_IJNS4_ILi32EEENS4_ILi64EEEEEEEEEEENS_10ViewEngineIPN7cutlass6half_tEEEEEC2ERKSE_RKSJ_)
        /*50d8*/ 	.word	0x00000000


	//----- nvinfo : EIATTR_FRAME_SIZE
	.align		4
.L_3460:
        /*50dc*/ 	.byte	0x04, 0x11
        /*50de*/ 	.short	(.L_3462 - .L_3461)
	.align		4
.L_3461:
        /*50e0*/ 	.word	index@($_ZN7cutlass13device_kernelIN5flash19enable_sm80_to_sm89INS1_16FlashAttnBwdSm80INS1_25CollectiveMainloopBwdSm80ILi2ELi2EN4cute5tupleIJNS5_1CILi128EEES8_NS7_ILi64EEEEEENS_6half_tEfNS_4arch4Sm80ELb1ELb0ELb1ELb0ELb0ELb0ELb0ELb0ELi2ELi4ELi4ELi4ELb0EEENS1_21CollectiveEpilogueBwdISA_SB_SD_Li256ELb0ELb0ELi2EEENS1_25SingleTileBwdLPTSchedulerILb0ELi128ELb0EEEEEEEEEvNT_6ParamsE$_ZN4cute3eso3ESOILb1ELb0EJNS_6LayoutINS_5tupleIJNS3_IJNS_1CILi2EEES5_EEENS4_ILi8EEEEEENS3_IJNS3_IJNS4_ILi1EEES5_EEENS4_ILi4EEEEEEEEiEEC2ERKSD_RKi)
        /*50e4*/ 	.word	0x00000000


	//----- nvinfo : EIATTR_FRAME_SIZE
	.align		4
.L_3462:
        /*50e8*/ 	.byte	0x04, 0x11
        /*50ea*/ 	.short	(.L_3464 - .L_3463)
	.align		4
.L_3463:
        /*50ec*/ 	.word	index@($_ZN7cutlass13device_kernelIN5flash19enable_sm80_to_sm89INS1_16FlashAttnBwdSm80INS1_25CollectiveMainloopBwdSm80ILi2ELi2EN4cute5tupleIJNS5_1CILi128EEES8_NS7_ILi64EEEEEENS_6half_tEfNS_4arch4Sm80ELb1ELb0ELb1ELb0ELb0ELb0ELb0ELb0ELi2ELi4ELi4ELi4ELb0EEENS1_21CollectiveEpilogueBwdISA_SB_SD_Li256ELb0ELb0ELi2EEENS1_25SingleTileBwdLPTSchedulerILb0ELi128ELb0EEEEEEEEEvNT_6ParamsE$_ZN4cute3eso3ESOILb1ELb0EJNS_6LayoutINS_5tupleIJNS3_IJNS_1CILi2EEES5_EEENS4_ILi8EEEEEENS3_IJNS3_IJNS4_ILi1EEES5_EEENS4_ILi4EEEEEEEENS_10ViewEngineIPN7cutlass6half_tEEEEEC2ERKSD_RKSI_)
        /*50f0*/ 	.word	0x00000000


	//----- nvinfo : EIATTR_FRAME_SIZE
	.align		4
.L_3464:
        /*50f4*/ 	.byte	0x04, 0x11
        /*50f6*/ 	.short	(.L_3466 - .L_3465)
	.align		4
.L_3465:
        /*50f8*/ 	.word	index@($_ZN7cutlass13device_kernelIN5flash19enable_sm80_to_sm89INS1_16FlashAttnBwdSm80INS1_25CollectiveMainloopBwdSm80ILi2ELi2EN4cute5tupleIJNS5_1CILi128EEES8_NS7_ILi64EEEEEENS_6half_tEfNS_4arch4Sm80ELb1ELb0ELb1ELb0ELb0ELb0ELb0ELb0ELi2ELi4ELi4ELi4ELb0EEENS1_21CollectiveEpilogueBwdISA_SB_SD_Li256ELb0ELb0ELi2EEENS1_25SingleTileBwdLPTSchedulerILb0ELi128ELb0EEEEEEEEEvNT_6ParamsE$_ZN4cute3eso3ESOILb1ELb0EJNS_6LayoutINS_5tupleIJNS3_IJNS_1CILi2EEES5_EEENS3_IJS5_NS4_ILi8EEEEEEEEENS3_IJNS3_IJS5_NS4_ILi4EEEEEENS3_IJNS4_ILi1EEES7_EEEEEEEENS_10ViewEngineIPfEEEEC2ERKSF_RKSI_)
        /*50fc*/ 	.word	0x00000000


	//----- nvinfo : EIATTR_FRAME_SIZE
	.align		4
.L_3466:
        /*5100*/ 	.byte	0x04, 0x11
        /*5102*/ 	.short	(.L_3468 - .L_3467)
	.align		4
.L_3467:
        /*5104*/ 	.word	index@($_ZN7cutlass13device_kernelIN5flash19enable_sm80_to_sm89INS1_16FlashAttnBwdSm80INS1_25CollectiveMainloopBwdSm80ILi2ELi2EN4cute5tupleIJNS5_1CILi128EEES8_NS7_ILi64EEEEEENS_6half_tEfNS_4arch4Sm80ELb1ELb0ELb1ELb0ELb0ELb0ELb0ELb0ELi2ELi4ELi4ELi4ELb0EEENS1_21CollectiveEpilogueBwdISA_SB_SD_Li256ELb0ELb0ELi2EEENS1_25SingleTileBwdLPTSchedulerILb0ELi128ELb0EEEEEEEEEvNT_6ParamsE$_ZN4cute3eso3ESOILb1ELb0EJNS_6LayoutINS_5tupleIJNS3_IJNS_1CILi2EEES5_EEEEEENS3_IJNS3_IJNS4_ILi8EEENS4_ILi64EEEEEEEEEEEiEEC2ERKSC_RKi)
        /*5108*/ 	.word	0x00000000


	//----- nvinfo : EIATTR_FRAME_SIZE
	.align		4
.L_3468:
        /*510c*/ 	.byte	0x04, 0x11
        /*510e*/ 	.short	(.L_3470 - .L_3469)
	.align		4
.L_3469:
        /*5110*/ 	.word	index@($_ZN7cutlass13device_kernelIN5flash19enable_sm80_to_sm89INS1_16FlashAttnBwdSm80INS1_25CollectiveMainloopBwdSm80ILi2ELi2EN4cute5tupleIJNS5_1CILi128EEES8_NS7_ILi64EEEEEENS_6half_tEfNS_4arch4Sm80ELb1ELb0ELb1ELb0ELb0ELb0ELb0ELb0ELi2ELi4ELi4ELi4ELb0EEENS1_21CollectiveEpilogueBwdISA_SB_SD_Li256ELb0ELb0ELi2EEENS1_25SingleTileBwdLPTSchedulerILb0ELi128ELb0EEEEEEEEEvNT_6ParamsE$_ZN4cute3eso3ESOILb1ELb0EJNS_6LayoutINS_5tupleIJNS3_IJNS_1CILi2EEES5_EEEEEENS3_IJNS3_IJNS4_ILi8EEENS4_ILi64EEEEEEEEEEENS_10ViewEngineINS_8smem_ptrIPfEEEEEEC2ERKSC_RKSH_)
        /*5114*/ 	.word	0x00000000


	//----- nvinfo : EIATTR_FRAME_SIZE
	.align		4
.L_3470:
        /*5118*/ 	.byte	0x04, 0x11
        /*511a*/ 	.short	(.L_3472 - .L_3471)
	.align		4
.L_3471:
        /*511c*/ 	.word	index@($_ZN7cutlass13device_kernelIN5flash19enable_sm80_to_sm89INS1_16FlashAttnBwdSm80INS1_25CollectiveMainloopBwdSm80ILi2ELi2EN4cute5tupleIJNS5_1CILi128EEES8_NS7_ILi64EEEEEENS_6half_tEfNS_4arch4Sm80ELb1ELb0ELb1ELb0ELb0ELb0ELb0ELb0ELi2ELi4ELi4ELi4ELb0EEENS1_21CollectiveEpilogueBwdISA_SB_SD_Li256ELb0ELb0ELi2EEENS1_25SingleTileBwdLPTSchedulerILb0ELi128ELb0EEEEEEEEEvNT_6ParamsE$_ZN4cute3eso3ESOILb1ELb0EJNS_6LayoutINS_5tupleIJNS3_IJNS_1CILi2EEES5_EEEEEENS3_IJNS3_IJNS4_ILi1EEES5_EEEEEEEEiEEC2ERKSB_RKi)
        /*5120*/ 	.word	0x00000000


	//----- nvinfo : EIATTR_FRAME_SIZE
	.align		4
.L_3472:
        /*5124*/ 	.byte	0x04, 0x11
        /*5126*/ 	.short	(.L_3474 - .L_3473)
	.align		4
.L_3473:
        /*5128*/ 	.word	index@($_ZN7cutlass13device_kernelIN5flash19enable_sm80_to_sm89INS1_16FlashAttnBwdSm80INS1_25CollectiveMainloopBwdSm80ILi2ELi2EN4cute5tupleIJNS5_1CILi128EEES8_NS7_ILi64EEEEEENS_6half_tEfNS_4arch4Sm80ELb1ELb0ELb1ELb0ELb0ELb0ELb0ELb0ELi2ELi4ELi4ELi4ELb0EEENS1_21CollectiveEpilogueBwdISA_SB_SD_Li256ELb0ELb0ELi2EEENS1_25SingleTileBwdLPTSchedulerILb0ELi128ELb0EEEEEEEEEvNT_6ParamsE$_ZN4cute3eso3ESOILb1ELb0EJNS_6LayoutINS_5tupleIJNS3_IJNS_1CILi2EEES5_EEEEEENS3_IJNS3_IJNS4_ILi1EEES5_EEEEEEEENS_10ViewEngineIPfEEEEC2ERKSB_RKSE_)
        /*512c*/ 	.word	0x00000000


	//----- nvinfo : EIATTR_FRAME_SIZE
	.align		4
.L_3474:
        /*5130*/ 	.byte	0x04, 0x11
        /*5132*/ 	.short	(.L_3476 - .L_3475)
	.align		4
.L_3475:
        /*5134*/ 	.word	index@($_ZN7cutlass13device_kernelIN5flash19enable_sm80_to_sm89INS1_16FlashAttnBwdSm80INS1_25CollectiveMainloopBwdSm80ILi2ELi2EN4cute5tupleIJNS5_1CILi128EEES8_NS7_ILi64EEEEEENS_6half_tEfNS_4arch4Sm80ELb1ELb0ELb1ELb0ELb0ELb0ELb0ELb0ELi2ELi4ELi4ELi4ELb0EEENS1_21CollectiveEpilogueBwdISA_SB_SD_Li256ELb0ELb0ELi2EEENS1_25SingleTileBwdLPTSchedulerILb0ELi128ELb0EEEEEEEEEvNT_6ParamsE$_ZN4cute3eso3ESOILb1ELb0EJNS_6LayoutINS_5tupleIJNS3_IJNS_1CILi2EEES5_EEEEEENS3_IJNS3_IJNS4_ILi1EEES5_EEEEEEEENS_10ViewEngineIPN7cutlass6half_tEEEEEC2ERKSB_RKSG_)
        /*5138*/ 	.word	0x00000000


	//----- nvinfo : EIATTR_FRAME_SIZE
	.align		4
.L_3476:
        /*513c*/ 	.byte	0x04, 0x11
        /*513e*/ 	.short	(.L_3478 - .L_3477)
	.align		4
.L_3477:
        /*5140*/ 	.word	index@($_ZN7cutlass13device_kernelIN5flash19enable_sm80_to_sm89INS1_16FlashAttnBwdSm80INS1_25CollectiveMainloopBwdSm80ILi2ELi2EN4cute5tupleIJNS5_1CILi128EEES8_NS7_ILi64EEEEEENS_6half_tEfNS_4arch4Sm80ELb1ELb0ELb1ELb0ELb0ELb0ELb0ELb0ELi2ELi4ELi4ELi4ELb0EEENS1_21CollectiveEpilogueBwdISA_SB_SD_Li256ELb0ELb0ELi2EEENS1_25SingleTileBwdLPTSchedulerILb0ELi128ELb0EEEEEEEEEvNT_6ParamsE$_ZN4cute3eso3ESOILb1ELb0EJNS_6LayoutINS_5tupleIJNS3_IJNS_1CILi2EEES5_EEEEEENS3_IJNS3_IJNS4_ILi1EEES5_EEEEEEEENS_10ViewEngineIPKfEEEEC2ERKSB_RKSF_)
        /*5144*/ 	.word	0x00000000


	//----- nvinfo : EIATTR_FRAME_SIZE
	.align		4
.L_3478:
        /*5148*/ 	.byte	0x04, 0x11
        /*514a*/ 	.short	(.L_3480 - .L_3479)
	.align		4
.L_3479:
        /*514c*/ 	.word	index@($_ZN7cutlass13device_kernelIN5flash19enable_sm80_to_sm89INS1_16FlashAttnBwdSm80INS1_25CollectiveMainloopBwdSm80ILi2ELi2EN4cute5tupleIJNS5_1CILi128EEES8_NS7_ILi64EEEEEENS_6half_tEfNS_4arch4Sm80ELb1ELb0ELb1ELb0ELb0ELb0ELb0ELb0ELi2ELi4ELi4ELi4ELb0EEENS1_21CollectiveEpilogueBwdISA_SB_SD_Li256ELb0ELb0ELi2EEENS1_25SingleTileBwdLPTSchedulerILb0ELi128ELb0EEEEEEEEEvNT_6ParamsE$_ZN4cute3eso3ESOILb1ELb0EJNS_6LayoutINS_5tupleIJNS3_IJNS_1CILi1EEES5_EEEEEENS3_IJNS3_IJS5_NS4_ILi0EEEEEEEEEEENS_10ViewEngineINS_8smem_ptrIPN7cutlass9uint128_tEEEEEEEC2ERKSB_RKSI_)
        /*5150*/ 	.word	0x00000000


	//----- nvinfo : EIATTR_FRAME_SIZE
	.align		4
.L_3480:
        /*5154*/ 	.byte	0x04, 0x11
        /*5156*/ 	.short	(.L_3482 - .L_3481)
	.align		4
.L_3481:
        /*5158*/ 	.word	index@($_ZN7cutlass13device_kernelIN5flash19enable_sm80_to_sm89INS1_16FlashAttnBwdSm80INS1_25CollectiveMainloopBwdSm80ILi2ELi2EN4cute5tupleIJNS5_1CILi128EEES8_NS7_ILi64EEEEEENS_6half_tEfNS_4arch4Sm80ELb1ELb0ELb1ELb0ELb0ELb0ELb0ELb0ELi2ELi4ELi4ELi4ELb0EEENS1_21CollectiveEpilogueBwdISA_SB_SD_Li256ELb0ELb0ELi2EEENS1_25SingleTileBwdLPTSchedulerILb0ELi128ELb0EEEEEEEEEvNT_6ParamsE$_ZN4cute3eso3ESOILb1ELb0EJNS_6LayoutINS_5tupleIJNS3_IJNS_1CILi1EEENS4_ILi2EEES6_EEEEEENS3_IJNS3_IJS5_S5_S6_EEEEEEEENS_10ViewEngineIPjEEEEC2ERKSB_RKSE_)
        /*515c*/ 	.word	0x00000000


	//----- nvinfo : EIATTR_FRAME_SIZE
	.align		4
.L_3482:
        /*5160*/ 	.byte	0x04, 0x11
        /*5162*/ 	.short	(.L_3484 - .L_3483)
	.align		4
.L_3483:
        /*5164*/ 	.word	index@($_ZN7cutlass13device_kernelIN5flash19enable_sm80_to_sm89INS1_16FlashAttnBwdSm80INS1_25CollectiveMainloopBwdSm80ILi2ELi2EN4cute5tupleIJNS5_1CILi128EEES8_NS7_ILi64EEEEEENS_6half_tEfNS_4arch4Sm80ELb1ELb0ELb1ELb0ELb0ELb0ELb0ELb0ELi2ELi4ELi4ELi4ELb0EEENS1_21CollectiveEpilogueBwdISA_SB_SD_Li256ELb0ELb0ELi2EEENS1_25SingleTileBwdLPTSchedulerILb0ELi128ELb0EEEEEEEEEvNT_6ParamsE$_ZN4cute3eso3ESOILb1ELb0EJNS_6LayoutINS_5tupleIJNS3_IJNS_1CILi1EEENS4_ILi2EEEEEES6_NS4_ILi8EEEEEENS3_IJNS3_IJS5_S5_EEES6_NS4_ILi4EEEEEEEENS_10ViewEngineIPN7cutlass5ArrayINSF_6half_tELi2ELb0EEEEEEEC2ERKSD_RKSK_)
        /*5168*/ 	.word	0x00000000


	//----- nvinfo : EIATTR_FRAME_SIZE
	.align		4
.L_3484:
        /*516c*/ 	.byte	0x04, 0x11
        /*516e*/ 	.short	(.L_3486 - .L_3485)
	.align		4
.L_3485:
        /*5170*/ 	.word	index@($_ZN7cutlass13device_kernelIN5flash19enable_sm80_to_sm89INS1_16FlashAttnBwdSm80INS1_25CollectiveMainloopBwdSm80ILi2ELi2EN4cute5tupleIJNS5_1CILi128EEES8_NS7_ILi64EEEEEENS_6half_tEfNS_4arch4Sm80ELb1ELb0ELb1ELb0ELb0ELb0ELb0ELb0ELi2ELi4ELi4ELi4ELb0EEENS1_21CollectiveEpilogueBwdISA_SB_SD_Li256ELb0ELb0ELi2EEENS1_25SingleTileBwdLPTSchedulerILb0ELi128ELb0EEEEEEEEEvNT_6ParamsE$_ZN4cute3eso3ESOILb1ELb0EJNS_6LayoutINS_5tupleIJNS3_IJNS_1CILi1EEENS4_ILi2EEEEEES6_NS4_ILi8EEEEEENS3_IJNS3_IJS5_S5_EEES6_NS4_ILi4EEEEEEEENS_10ViewEngineIPKN7cutlass5ArrayIfLi2ELb1EEEEEEEC2ERKSD_RKSK_)
        /*5174*/ 	.word	0x00000000


	//----- nvinfo : EIATTR_FRAME_SIZE
	.align		4
.L_3486:
        /*5178*/ 	.byte	0x04, 0x11
        /*517a*/ 	.short	(.L_3488 - .L_3487)
	.align		4
.L_3487:
        /*517c*/ 	.word	index@($_ZN7cutlass13device_kernelIN5flash19enable_sm80_to_sm89INS1_16FlashAttnBwdSm80INS1_25CollectiveMainloopBwdSm80ILi2ELi2EN4cute5tupleIJNS5_1CILi128EEES8_NS7_ILi64EEEEEENS_6half_tEfNS_4arch4Sm80ELb1ELb0ELb1ELb0ELb0ELb0ELb0ELb0ELi2ELi4ELi4ELi4ELb0EEENS1_21CollectiveEpilogueBwdISA_SB_SD_Li256ELb0ELb0ELi2EEENS1_25SingleTileBwdLPTSchedulerILb0ELi128ELb0EEEEEEEEEvNT_6ParamsE$_ZN4cute3eso3ESOILb1ELb0EJNS_6LayoutINS_5tupleIJNS3_IJNS_1CILi1EEENS4_ILi2EEEEEEEEENS3_IJNS3_IJS5_S5_EEEEEEEENS_10ViewEngineIPjEEEEC2ERKSB_RKSE_)
        /*5180*/ 	.word	0x00000000


	//----- nvinfo : EIATTR_FRAME_SIZE
	.align		4
.L_3488:
        /*5184*/ 	.byte	0x04, 0x11
        /*5186*/ 	.short	(.L_3490 - .L_3489)
	.align		4
.L_3489:
        /*5188*/ 	.word	index@($_ZN7cutlass13device_kernelIN5flash19enable_sm80_to_sm89INS1_16FlashAttnBwdSm80INS1_25CollectiveMainloopBwdSm80ILi2ELi2EN4cute5tupleIJNS5_1CILi128EEES8_NS7_ILi64EEEEEENS_6half_tEfNS_4arch4Sm80ELb1ELb0ELb1ELb0ELb0ELb0ELb0ELb0ELi2ELi4ELi4ELi4ELb0EEENS1_21CollectiveEpilogueBwdISA_SB_SD_Li256ELb0ELb0ELi2EEENS1_25SingleTileBwdLPTSchedulerILb0ELi128ELb0EEEEEEEEEvNT_6ParamsE$_ZN4cute3eso3ESOILb1ELb0EJNS_6LayoutINS_5tupleIJNS3_IJNS_1CILi1EEENS3_IJNS4_ILi4EEENS4_ILi2EEEEEEEEES7_S6_EEENS3_IJNS3_IJNS4_ILi0EEENS3_IJS5_NS4_ILi8EEEEEEEEES6_NS4_ILi16EEEEEEEENS_10ViewEngineIPN7cutlass6half_tEEEEEC2ERKSH_RKSM_)
        /*518c*/ 	.word	0x00000000


	//----- nvinfo : EIATTR_FRAME_SIZE
	.align		4
.L_3490:
        /*5190*/ 	.byte	0x04, 0x11
        /*5192*/ 	.short	(.L_3492 - .L_3491)
	.align		4
.L_3491:
        /*5194*/ 	.word	index@($_ZN7cutlass13device_kernelIN5flash19enable_sm80_to_sm89INS1_16FlashAttnBwdSm80INS1_25CollectiveMainloopBwdSm80ILi2ELi2EN4cute5tupleIJNS5_1CILi128EEES8_NS7_ILi64EEEEEENS_6half_tEfNS_4arch4Sm80ELb1ELb0ELb1ELb0ELb0ELb0ELb0ELb0ELi2ELi4ELi4ELi4ELb0EEENS1_21CollectiveEpilogueBwdISA_SB_SD_Li256ELb0ELb0ELi2EEENS1_25SingleTileBwdLPTSchedulerILb0ELi128ELb0EEEEEEEEEvNT_6ParamsE$_ZN4cute3eso3ESOILb1ELb0EJNS_6LayoutINS_5tupleIJNS3_IJNS_1CILi1EEENS3_IJNS4_ILi2EEES6_EEEEEES6_NS4_ILi4EEEEEENS3_IJNS3_IJNS4_ILi0EEENS3_IJS5_S9_EEEEEES6_NS4_ILi8EEEEEEEENS_10ViewEngineIPjEEEEC2ERKSG_RKSJ_)
        /*5198*/ 	.word	0x00000000


	//----- nvinfo : EIATTR_FRAME_SIZE
	.align		4
.L_3492:
        /*519c*/ 	.byte	0x04, 0x11
        /*519e*/ 	.short	(.L_3494 - .L_3493)
	.align		4
.L_3493:
        /*51a0*/ 	.word	index@($_ZN7cutlass13device_kernelIN5flash19enable_sm80_to_sm89INS1_16FlashAttnBwdSm80INS1_25CollectiveMainloopBwdSm80ILi2ELi2EN4cute5tupleIJNS5_1CILi128EEES8_NS7_ILi64EEEEEENS_6half_tEfNS_4arch4Sm80ELb1ELb0ELb1ELb0ELb0ELb0ELb0ELb0ELi2ELi4ELi4ELi4ELb0EEENS1_21CollectiveEpilogueBwdISA_SB_SD_Li256ELb0ELb0ELi2EEENS1_25SingleTileBwdLPTSchedulerILb0ELi128ELb0EEEEEEEEEvNT_6ParamsE$_ZN4cute3eso3ESOILb1ELb0EJNS_6LayoutINS_5tupleIJNS3_IJNS3_IJNS_1CILi8EEENS4_ILi1EEEEEES6_EEENS3_IJNS3_IJS6_S6_EEENS4_ILi4EEEEEEEEENS3_IJNS3_IJNS3_IJS6_NS4_ILi0EEEEEESD_EEENS3_IJNS3_IJSD_SD_EEES5_EEEEEEEENS_10ViewEngineIPN7cutlass6half_tEEEEEC2ERKSJ_RKSO_)
        /*51a4*/ 	.word	0x00000000


	//----- nvinfo : EIATTR_FRAME_SIZE
	.align		4
.L_3494:
        /*51a8*/ 	.byte	0x04, 0x11
        /*51aa*/ 	.short	(.L_3496 - .L_3495)
	.align		4
.L_3495:
        /*51ac*/ 	.word	index@($_ZN7cutlass13device_kernelIN5flash19enable_sm80_to_sm89INS1_16FlashAttnBwdSm80INS1_25CollectiveMainloopBwdSm80ILi2ELi2EN4cute5tupleIJNS5_1CILi128EEES8_NS7_ILi64EEEEEENS_6half_tEfNS_4arch4Sm80ELb1ELb0ELb1ELb0ELb0ELb0ELb0ELb0ELi2ELi4ELi4ELi4ELb0EEENS1_21CollectiveEpilogueBwdISA_SB_SD_Li256ELb0ELb0ELi2EEENS1_25SingleTileBwdLPTSchedulerILb0ELi128ELb0EEEEEEEEEvNT_6ParamsE$_ZN4cute3eso3ESOILb1ELb0EJNS_6LayoutINS_5tupleIJNS3_IJNS3_IJNS_1CILi8EEENS4_ILi1EEEEEES6_EEENS3_IJNS3_IJS6_S6_EEENS4_ILi4EEEEEEEEENS3_IJNS3_IJNS3_IJS6_NS4_ILi0EEEEEESD_EEENS3_IJNS3_IJSD_SD_EEENS4_ILi2048EEEEEEEEEEENS_10ViewEngineINS_8smem_ptrIPN7cutlass6half_tEEEEEEEC2ERKSK_RKSR_)
        /*51b0*/ 	.word	0x00000000


	//----- nvinfo : EIATTR_FRAME_SIZE
	.align		4
.L_3496:
        /*51b4*/ 	.byte	0x04, 0x11
        /*51b6*/ 	.short	(.L_3498 - .L_3497)
	.align		4
.L_3497:
        /*51b8*/ 	.word	index@($_ZN7cutlass13device_kernelIN5flash19enable_sm80_to_sm89INS1_16FlashAttnBwdSm80INS1_25CollectiveMainloopBwdSm80ILi2ELi2EN4cute5tupleIJNS5_1CILi128EEES8_NS7_ILi64EEEEEENS_6half_tEfNS_4arch4Sm80ELb1ELb0ELb1ELb0ELb0ELb0ELb0ELb0ELi2ELi4ELi4ELi4ELb0EEENS1_21CollectiveEpilogueBwdISA_SB_SD_Li256ELb0ELb0ELi2EEENS1_25SingleTileBwdLPTSchedulerILb0ELi128ELb0EEEEEEEEEvNT_6ParamsE$_ZN4cute3eso3ESOILb1ELb0EJNS_6LayoutINS_5tupleIJNS3_IJNS3_IJNS_1CILi8EEENS4_ILi1EEEEEES6_EEENS3_IJNS3_IJS6_S6_EEENS4_ILi2EEEEEEEEENS3_IJNS3_IJNS3_IJS6_NS4_ILi0EEEEEESD_EEENS3_IJNS3_IJSD_SD_EEES5_EEEEEEEENS_10ViewEngineIPN7cutlass6half_tEEEEEC2ERKSJ_RKSO_)
        /*51bc*/ 	.word	0x00000000


	//----- nvinfo : EIATTR_FRAME_SIZE
	.align		4
.L_3498:
        /*51c0*/ 	.byte	0x04, 0x11
        /*51c2*/ 	.short	(.L_3500 - .L_3499)
	.align		4
.L_3499:
        /*51c4*/ 	.word	index@($_ZN7cutlass13device_kernelIN5flash19enable_sm80_to_sm89INS1_16FlashAttnBwdSm80INS1_25CollectiveMainloopBwdSm80ILi2ELi2EN4cute5tupleIJNS5_1CILi128EEES8_NS7_ILi64EEEEEENS_6half_tEfNS_4arch4Sm80ELb1ELb0ELb1ELb0ELb0ELb0ELb0ELb0ELi2ELi4ELi4ELi4ELb0EEENS1_21CollectiveEpilogueBwdISA_SB_SD_Li256ELb0ELb0ELi2EEENS1_25SingleTileBwdLPTSchedulerILb0ELi128ELb0EEEEEEEEEvNT_6ParamsE$_ZN4cute3eso3ESOILb1ELb0EJNS_6LayoutINS_5tupleIJNS3_IJNS3_IJNS_1CILi8EEENS4_ILi1EEEEEES6_EEENS3_IJNS3_IJS6_S6_EEENS4_ILi2EEEEEEEEENS3_IJNS3_IJNS3_IJS6_NS4_ILi0EEEEEESD_EEENS3_IJNS3_IJSD_SD_EEENS4_ILi8192EEEEEEEEEEENS_10ViewEngineINS_8smem_ptrIPN7cutlass6half_tEEEEEEEC2ERKSK_RKSR_)
        /*51c8*/ 	.word	0x00000000


	//----- nvinfo : EIATTR_FRAME_SIZE
	.align		4
.L_3500:
        /*51cc*/ 	.byte	0x04, 0x11
        /*51ce*/ 	.short	(.L_3502 - .L_3501)
	.align		4
.L_3501:
        /*51d0*/ 	.word	index@($_ZN7cutlass13device_kernelIN5flash19enable_sm80_to_sm89INS1_16FlashAttnBwdSm80INS1_25CollectiveMainloopBwdSm80ILi2ELi2EN4cute5tupleIJNS5_1CILi128EEES8_NS7_ILi64EEEEEENS_6half_tEfNS_4arch4Sm80ELb1ELb0ELb1ELb0ELb0ELb0ELb0ELb0ELi2ELi4ELi4ELi4ELb0EEENS1_21CollectiveEpilogueBwdISA_SB_SD_Li256ELb0ELb0ELi2EEENS1_25SingleTileBwdLPTSchedulerILb0ELi128ELb0EEEEEEEEEvNT_6ParamsE$_ZN4cute3eso3ESOILb1ELb0EJNS_6LayoutINS_5tupleIJNS3_IJNS3_IJNS_1CILi8EEENS4_ILi1EEEEEES6_EEENS3_IJNS3_IJS6_S6_EEENS4_ILi2EEEEEEEEENS3_IJNS3_IJNS3_IJS6_NS4_ILi0EEEEEESD_EEENS3_IJNS3_IJSD_SD_EEENS4_ILi64EEEEEEEEEEENS_10ViewEngineIPN7cutlass6half_tEEEEEC2ERKSK_RKSP_)
        /*51d4*/ 	.word	0x00000000


	//----- nvinfo : EIATTR_FRAME_SIZE
	.align		4
.L_3502:
        /*51d8*/ 	.byte	0x04, 0x11
        /*51da*/ 	.short	(.L_3504 - .L_3503)
	.align		4
.L_3503:
        /*51dc*/ 	.word	index@($_ZN7cutlass13device_kernelIN5flash19enable_sm80_to_sm89INS1_16FlashAttnBwdSm80INS1_25CollectiveMainloopBwdSm80ILi2ELi2EN4cute5tupleIJNS5_1CILi128EEES8_NS7_ILi64EEEEEENS_6half_tEfNS_4arch4Sm80ELb1ELb0ELb1ELb0ELb0ELb0ELb0ELb0ELi2ELi4ELi4ELi4ELb0EEENS1_21CollectiveEpilogueBwdISA_SB_SD_Li256ELb0ELb0ELi2EEENS1_25SingleTileBwdLPTSchedulerILb0ELi128ELb0EEEEEEEEEvNT_6ParamsE$_ZN4cute3eso3ESOILb1ELb0EJNS_6LayoutINS_5tupleIJNS3_IJNS3_IJNS_1CILi8EEENS4_ILi1EEEEEES6_EEENS3_IJNS3_IJS6_S6_EEENS4_ILi2EEEEEEEEENS3_IJNS3_IJNS3_IJS6_NS4_ILi0EEEEEESD_EEENS3_IJNS3_IJSD_SD_EEENS4_ILi4096EEEEEEEEEEENS_10ViewEngineINS_8smem_ptrIPN7cutlass6half_tEEEEEEEC2ERKSK_RKSR_)
        /*51e0*/ 	.word	0x00000000


	//----- nvinfo : EIATTR_FRAME_SIZE
	.align		4
.L_3504:
        /*51e4*/ 	.byte	0x04, 0x11
        /*51e6*/ 	.short	(.L_3506 - .L_3505)
	.align		4
.L_3505:
        /*51e8*/ 	.word	index@($_ZN7cutlass13device_kernelIN5flash19enable_sm80_to_sm89INS1_16FlashAttnBwdSm80INS1_25CollectiveMainloopBwdSm80ILi2ELi2EN4cute5tupleIJNS5_1CILi128EEES8_NS7_ILi64EEEEEENS_6half_tEfNS_4arch4Sm80ELb1ELb0ELb1ELb0ELb0ELb0ELb0ELb0ELi2ELi4ELi4ELi4ELb0EEENS1_21CollectiveEpilogueBwdISA_SB_SD_Li256ELb0ELb0ELi2EEENS1_25SingleTileBwdLPTSchedulerILb0ELi128ELb0EEEEEEEEEvNT_6ParamsE$_ZN4cute3eso3ESOILb1ELb0EJNS_6LayoutINS_5tupleIJNS3_IJNS3_IJNS_1CILi4EEENS4_ILi8EEEEEENS3_IJS5_NS4_ILi2EEEEEEEEENS3_IJNS3_IJS8_S8_EEENS3_IJS8_S6_EEEEEEEEENS3_IJNS3_IJNS3_IJNS_11ScaledBasisIS8_JLi1EEEENSF_INS4_ILi1EEEJLi0EEEEEEENS3_IJNSF_INS4_ILi16EEEJLi0EEEENSF_IS6_JLi1EEEEEEEEEENS3_IJNS3_IJNSF_ISH_JLi1EEEENSF_IS6_JLi0EEEEEEENS3_IJNSF_INS4_ILi64EEEJLi0EEEENSF_ISK_JLi1EEEEEEEEEEEEEEENS_10ViewEngineINS_23ArithmeticTupleIteratorINS_15ArithmeticTupleIJNS4_ILi0EEES12_EEEEEEEEEC2ERKSY_RKS15_)
        /*51ec*/ 	.word	0x00000000


	//----- nvinfo : EIATTR_FRAME_SIZE
	.align		4
.L_3506:
        /*51f0*/ 	.byte	0x04, 0x11
        /*51f2*/ 	.short	(.L_3508 - .L_3507)
	.align		4
.L_3507:
        /*51f4*/ 	.word	index@($_ZN7cutlass13device_kernelIN5flash19enable_sm80_to_sm89INS1_16FlashAttnBwdSm80INS1_25CollectiveMainloopBwdSm80ILi2ELi2EN4cute5tupleIJNS5_1CILi128EEES8_NS7_ILi64EEEEEENS_6half_tEfNS_4arch4Sm80ELb1ELb0ELb1ELb0ELb0ELb0ELb0ELb0ELi2ELi4ELi4ELi4ELb0EEENS1_21CollectiveEpilogueBwdISA_SB_SD_Li256ELb0ELb0ELi2EEENS1_25SingleTileBwdLPTSchedulerILb0ELi128ELb0EEEEEEEEEvNT_6ParamsE$_ZN4cute3eso3ESOILb1ELb0EJNS_6LayoutINS_5tupleIJNS3_IJNS3_IJNS_1CILi4EEENS4_ILi2EEEEEENS4_ILi1EEEEEES6_NS4_ILi8EEEEEENS3_IJNS3_IJNS3_IJS8_NS4_ILi32EEEEEENS4_ILi0EEEEEENS4_ILi64EEES5_EEEEENS_10ViewEngineIPN7cutlass6half_tEEEEEC2ERKSI_RKSN_)
        /*51f8*/ 	.word	0x00000000


	//----- nvinfo : EIATTR_FRAME_SIZE
	.align		4
.L_3508:
        /*51fc*/ 	.byte	0x04, 0x11
        /*51fe*/ 	.short	(.L_3510 - .L_3509)
	.align		4
.L_3509:
        /*5200*/ 	.word	index@($_ZN7cutlass13device_kernelIN5flash19enable_sm80_to_sm89INS1_16FlashAttnBwdSm80INS1_25CollectiveMainloopBwdSm80ILi2ELi2EN4cute5tupleIJNS5_1CILi128EEES8_NS7_ILi64EEEEEENS_6half_tEfNS_4arch4Sm80ELb1ELb0ELb1ELb0ELb0ELb0ELb0ELb0ELi2ELi4ELi4ELi4ELb0EEENS1_21CollectiveEpilogueBwdISA_SB_SD_Li256ELb0ELb0ELi2EEENS1_25SingleTileBwdLPTSchedulerILb0ELi128ELb0EEEEEEEEEvNT_6ParamsE$_ZN4cute3eso3ESOILb1ELb0EJNS_6LayoutINS_5tupleIJNS3_IJNS3_IJNS_1CILi4EEENS4_ILi2EEEEEENS4_ILi1EEEEEES6_EEENS3_IJNS3_IJNS3_IJS8_NS4_ILi32EEEEEENS4_ILi0EEEEEENS4_ILi64EEEEEEEEiEEC2ERKSH_RKi)
        /*5204*/ 	.word	0x00000000


	//----- nvinfo : EIATTR_FRAME_SIZE
	.align		4
.L_3510:
        /*5208*/ 	.byte	0x04, 0x11
        /*520a*/ 	.short	(.L_3512 - .L_3511)
	.align		4
.L_3511:
        /*520c*/ 	.word	index@($_ZN7cutlass13device_kernelIN5flash19enable_sm80_to_sm89INS1_16FlashAttnBwdSm80INS1_25CollectiveMainloopBwdSm80ILi2ELi2EN4cute5tupleIJNS5_1CILi128EEES8_NS7_ILi64EEEEEENS_6half_tEfNS_4arch4Sm80ELb1ELb0ELb1ELb0ELb0ELb0ELb0ELb0ELi2ELi4ELi4ELi4ELb0EEENS1_21CollectiveEpilogueBwdISA_SB_SD_Li256ELb0ELb0ELi2EEENS1_25SingleTileBwdLPTSchedulerILb0ELi128ELb0EEEEEEEEEvNT_6ParamsE$_ZN4cute3eso3ESOILb1ELb0EJNS_6LayoutINS_5tupleIJNS3_IJNS3_IJNS_1CILi4EEENS4_ILi2EEEEEENS4_ILi1EEEEEES6_EEENS3_IJNS3_IJNS3_IJS8_NS4_ILi32EEEEEENS4_ILi0EEEEEENS4_ILi64EEEEEEEENS_10ViewEngineIPN7cutlass6half_tEEEEEC2ERKSH_RKSM_)
        /*5210*/ 	.word	0x00000000


	//----- nvinfo : EIATTR_FRAME_SIZE
	.align		4
.L_3512:
        /*5214*/ 	.byte	0x04, 0x11
        /*5216*/ 	.short	(.L_3514 - .L_3513)
	.align		4
.L_3513:
        /*5218*/ 	.word	index@($_ZN7cutlass13device_kernelIN5flash19enable_sm80_to_sm89INS1_16FlashAttnBwdSm80INS1_25CollectiveMainloopBwdSm80ILi2ELi2EN4cute5tupleIJNS5_1CILi128EEES8_NS7_ILi64EEEEEENS_6half_tEfNS_4arch4Sm80ELb1ELb0ELb1ELb0ELb0ELb0ELb0ELb0ELi2ELi4ELi4ELi4ELb0EEENS1_21CollectiveEpilogueBwdISA_SB_SD_Li256ELb0ELb0ELi2EEENS1_25SingleTileBwdLPTSchedulerILb0ELi128ELb0EEEEEEEEEvNT_6ParamsE$_ZN4cute3eso3ESOILb1ELb0EJNS_6LayoutINS_5tupleIJNS3_IJNS3_IJNS_1CILi4EEENS4_ILi2EEEEEENS4_ILi1EEEEEENS3_IJS6_EEEEEENS3_IJNS3_IJNS3_IJS8_NS4_ILi32EEEEEENS4_ILi0EEEEEENS3_IJNS4_ILi64EEEEEEEEEEENS_10ViewEngineIPN7cutlass6half_tEEEEEC2ERKSJ_RKSO_)
        /*521c*/ 	.word	0x00000000


	//----- nvinfo : EIATTR_FRAME_SIZE
	.align		4
.L_3514:
        /*5220*/ 	.byte	0x04, 0x11
        /*5222*/ 	.short	(.L_3516 - .L_3515)
	.align		4
.L_3515:
        /*5224*/ 	.word	index@($_ZN7cutlass13device_kernelIN5flash19enable_sm80_to_sm89INS1_16FlashAttnBwdSm80INS1_25CollectiveMainloopBwdSm80ILi2ELi2EN4cute5tupleIJNS5_1CILi128EEES8_NS7_ILi64EEEEEENS_6half_tEfNS_4arch4Sm80ELb1ELb0ELb1ELb0ELb0ELb0ELb0ELb0ELi2ELi4ELi4ELi4ELb0EEENS1_21CollectiveEpilogueBwdISA_SB_SD_Li256ELb0ELb0ELi2EEENS1_25SingleTileBwdLPTSchedulerILb0ELi128ELb0EEEEEEEEEvNT_6ParamsE$_ZN4cute3eso3ESOILb1ELb0EJNS_6LayoutINS_5tupleIJNS3_IJNS3_IJNS_1CILi4EEENS4_ILi2EEEEEENS4_ILi1EEEEEEEEENS3_IJNS3_IJNS3_IJS8_NS4_ILi32EEEEEENS4_ILi0EEEEEEEEEEEiEEC2ERKSG_RKi)
        /*5228*/ 	.word	0x00000000


	//----- nvinfo : EIATTR_FRAME_SIZE
	.align		4
.L_3516:
        /*522c*/ 	.byte	0x04, 0x11
        /*522e*/ 	.short	(.L_3518 - .L_3517)
	.align		4
.L_3517:
        /*5230*/ 	.word	index@($_ZN7cutlass13device_kernelIN5flash19enable_sm80_to_sm89INS1_16FlashAttnBwdSm80INS1_25CollectiveMainloopBwdSm80ILi2ELi2EN4cute5tupleIJNS5_1CILi128EEES8_NS7_ILi64EEEEEENS_6half_tEfNS_4arch4Sm80ELb1ELb0ELb1ELb0ELb0ELb0ELb0ELb0ELi2ELi4ELi4ELi4ELb0EEENS1_21CollectiveEpilogueBwdISA_SB_SD_Li256ELb0ELb0ELi2EEENS1_25SingleTileBwdLPTSchedulerILb0ELi128ELb0EEEEEEEEEvNT_6ParamsE$_ZN4cute3eso3ESOILb1ELb0EJNS_6LayoutINS_5tupleIJNS3_IJNS3_IJNS_1CILi4EEENS4_ILi2EEEEEENS4_ILi1EEEEEEEEENS3_IJNS3_IJNS3_IJS8_NS4_ILi32EEEEEENS4_ILi0EEEEEEEEEEENS_10ViewEngineIPN7cutlass6half_tEEEEEC2ERKSG_RKSL_)
        /*5234*/ 	.word	0x00000000


	//----- nvinfo : EIATTR_FRAME_SIZE
	.align		4
.L_3518:
        /*5238*/ 	.byte	0x04, 0x11
        /*523a*/ 	.short	(.L_3520 - .L_3519)
	.align		4
.L_3519:
        /*523c*/ 	.word	index@($_ZN7cutlass13device_kernelIN5flash19enable_sm80_to_sm89INS1_16FlashAttnBwdSm80INS1_25CollectiveMainloopBwdSm80ILi2ELi2EN4cute5tupleIJNS5_1CILi128EEES8_NS7_ILi64EEEEEENS_6half_tEfNS_4arch4Sm80ELb1ELb0ELb1ELb0ELb0ELb0ELb0ELb0ELi2ELi4ELi4ELi4ELb0EEENS1_21CollectiveEpilogueBwdISA_SB_SD_Li256ELb0ELb0ELi2EEENS1_25SingleTileBwdLPTSchedulerILb0ELi128ELb0EEEEEEEEEvNT_6ParamsE$_ZN4cute3eso3ESOILb1ELb0EJNS_6LayoutINS_5tupleIJNS3_IJNS3_IJNS_1CILi2EEES5_EEENS4_ILi1EEEEEEEEENS3_IJNS3_IJNS3_IJS7_NS4_ILi16EEEEEENS4_ILi0EEEEEEEEEEENS_10ViewEngineIPjEEEEC2ERKSF_RKSI_)
        /*5240*/ 	.word	0x00000000


	//----- nvinfo : EIATTR_FRAME_SIZE
	.align		4
.L_3520:
        /*5244*/ 	.byte	0x04, 0x11
        /*5246*/ 	.short	(.L_3522 - .L_3521)
	.align		4
.L_3521:
        /*5248*/ 	.word	index@($_ZN7cutlass13device_kernelIN5flash19enable_sm80_to_sm89INS1_16FlashAttnBwdSm80INS1_25CollectiveMainloopBwdSm80ILi2ELi2EN4cute5tupleIJNS5_1CILi128EEES8_NS7_ILi64EEEEEENS_6half_tEfNS_4arch4Sm80ELb1ELb0ELb1ELb0ELb0ELb0ELb0ELb0ELi2ELi4ELi4ELi4ELb0EEENS1_21CollectiveEpilogueBwdISA_SB_SD_Li256ELb0ELb0ELi2EEENS1_25SingleTileBwdLPTSchedulerILb0ELi128ELb0EEEEEEEEEvNT_6ParamsE$_ZN4cute3eso3ESOILb1ELb0EJNS_6LayoutINS_5tupleIJNS3_IJNS3_IJNS3_IJNS_1CILi4EEENS4_ILi2EEEEEENS4_ILi1EEEEEES8_EEENS3_IJNS3_IJNS3_IJS8_S8_EEES8_EEES6_EEEEEENS3_IJNS3_IJNS3_IJNS3_IJS8_NS4_ILi32EEEEEENS4_ILi0EEEEEESH_EEENS3_IJNS3_IJNS3_IJSH_SH_EEESH_EEENS4_ILi64EEEEEEEEEEENS_10ViewEngineIPN7cutlass6half_tEEEEEC2ERKSP_RKSU_)
        /*524c*/ 	.word	0x00000000


	//----- nvinfo : EIATTR_FRAME_SIZE
	.align		4
.L_3522:
        /*5250*/ 	.byte	0x04, 0x11
        /*5252*/ 	.short	(.L_3524 - .L_3523)
	.align		4
.L_3523:
        /*5254*/ 	.word	index@($_ZN7cutlass13device_kernelIN5flash19enable_sm80_to_sm89INS1_16FlashAttnBwdSm80INS1_25CollectiveMainloopBwdSm80ILi2ELi2EN4cute5tupleIJNS5_1CILi128EEES8_NS7_ILi64EEEEEENS_6half_tEfNS_4arch4Sm80ELb1ELb0ELb1ELb0ELb0ELb0ELb0ELb0ELi2ELi4ELi4ELi4ELb0EEENS1_21CollectiveEpilogueBwdISA_SB_SD_Li256ELb0ELb0ELi2EEENS1_25SingleTileBwdLPTSchedulerILb0ELi128ELb0EEEEEEEEEvNT_6ParamsE$_ZN4cute3eso3ESOILb1ELb0EJNS_5tupleIJNS_1CILi1EEENS3_ILi0EEEEEENS2_IJiEEEEEC2ERKS6_RKS7_)
        /*5258*/ 	.word	0x00000000


	//----- nvinfo : EIATTR_FRAME_SIZE
	.align		4
.L_3524:
        /*525c*/ 	.byte	0x04, 0x11
        /*525e*/ 	.short	(.L_3526 - .L_3525)
	.align		4
.L_3525:
        /*5260*/ 	.word	index@($_ZN7cutlass13device_kernelIN5flash19enable_sm80_to_sm89INS1_16FlashAttnBwdSm80INS1_25CollectiveMainloopBwdSm80ILi2ELi2EN4cute5tupleIJNS5_1CILi128EEES8_NS7_ILi64EEEEEENS_6half_tEfNS_4arch4Sm80ELb1ELb0ELb1ELb0ELb0ELb0ELb0ELb0ELi2ELi4ELi4ELi4ELb0EEENS1_21CollectiveEpilogueBwdISA_SB_SD_Li256ELb0ELb0ELi2EEENS1_25SingleTileBwdLPTSchedulerILb0ELi128ELb0EEEEEEEEEvNT_6ParamsE$_ZN4cute3eso3ESOILb1ELb0EJNS_5tupleIJNS_1CILi0EEES4_EEEiEEC2ERKS5_RKi)
        /*5264*/ 	.word	0x00000000


	//----- nvinfo : EIATTR_FRAME_SIZE
	.align		4
.L_3526:
        /*5268*/ 	.byte	0x04, 0x11
        /*526a*/ 	.short	(.L_3528 - .L_3527)
	.align		4
.L_3527:
        /*526c*/ 	.word	index@($_ZN7cutlass13device_kernelIN5flash19enable_sm80_to_sm89INS1_16FlashAttnBwdSm80INS1_25CollectiveMainloopBwdSm80ILi2ELi2EN4cute5tupleIJNS5_1CILi128EEES8_NS7_ILi64EEEEEENS_6half_tEfNS_4arch4Sm80ELb1ELb0ELb1ELb0ELb0ELb0ELb0ELb0ELi2ELi4ELi4ELi4ELb0EEENS1_21CollectiveEpilogueBwdISA_SB_SD_Li256ELb0ELb0ELi2EEENS1_25SingleTileBwdLPTSchedulerILb0ELi128ELb0EEEEEEEEEvNT_6ParamsE$_ZN4cute3eso3ESOILb1ELb0EJNS_5tupleIJNS2_IJNS_1CILi1EEENS3_ILi0EEEEEES5_EEENS2_IJNS2_IJS5_S5_EEEiEEEEEC2ERKS7_RKS9_)
        /*5270*/ 	.word	0x00000000


	//----- nvinfo : EIATTR_FRAME_SIZE
	.align		4
.L_3528:
        /*5274*/ 	.byte	0x04, 0x11
        /*5276*/ 	.short	(.L_3530 - .L_3529)
	.align		4
.L_3529:
        /*5278*/ 	.word	index@($_ZN7cutlass13device_kernelIN5flash19enable_sm80_to_sm89INS1_16FlashAttnBwdSm80INS1_25CollectiveMainloopBwdSm80ILi2ELi2EN4cute5tupleIJNS5_1CILi128EEES8_NS7_ILi64EEEEEENS_6half_tEfNS_4arch4Sm80ELb1ELb0ELb1ELb0ELb0ELb0ELb0ELb0ELi2ELi4ELi4ELi4ELb0EEENS1_21CollectiveEpilogueBwdISA_SB_SD_Li256ELb0ELb0ELi2EEENS1_25SingleTileBwdLPTSchedulerILb0ELi128ELb0EEEEEEEEEvNT_6ParamsE$_ZN4cute3eso3ESOILb1ELb0EJNS_5tupleIJNS2_IJNS_1CILi1EEENS3_ILi0EEEEEENS2_IJS5_S5_EEEEEENS2_IJS5_iEEEEEC2ERKS8_RKS9_)
        /*527c*/ 	.word	0x00000000


	//----- nvinfo : EIATTR_FRAME_SIZE
	.align		4
.L_3530:
        /*5280*/ 	.byte	0x04, 0x11
        /*5282*/ 	.short	(.L_3532 - .L_3531)
	.align		4
.L_3531:
        /*5284*/ 	.word	index@($_ZN7cutlass13device_kernelIN5flash19enable_sm80_to_sm89INS1_16FlashAttnBwdSm80INS1_25CollectiveMainloopBwdSm80ILi2ELi2EN4cute5tupleIJNS5_1CILi128EEES8_NS7_ILi64EEEEEENS_6half_tEfNS_4arch4Sm80ELb1ELb0ELb1ELb0ELb0ELb0ELb0ELb0ELi2ELi4ELi4ELi4ELb0EEENS1_21CollectiveEpilogueBwdISA_SB_SD_Li256ELb0ELb0ELi2EEENS1_25SingleTileBwdLPTSchedulerILb0ELi128ELb0EEEEEEEEEvNT_6ParamsE$_ZN4cute3eso3ESOILb1ELb0EJNS_1CILi8EEEiiiNS2_ILi144EEENS2_ILi512EEEEEC2ERKS3_RKiSA_SA_RKS4_RKS5_)
        /*5288*/ 	.word	0x00000000


	//----- nvinfo : EIATTR_FRAME_SIZE
	.align		4
.L_3532:
        /*528c*/ 	.byte	0x04, 0x11
        /*528e*/ 	.short	(.L_3534 - .L_3533)
	.align		4
.L_3533:
        /*5290*/ 	.word	index@($_ZN7cutlass13device_kernelIN5flash19enable_sm80_to_sm89INS1_16FlashAttnBwdSm80INS1_25CollectiveMainloopBwdSm80ILi2ELi2EN4cute5tupleIJNS5_1CILi128EEES8_NS7_ILi64EEEEEENS_6half_tEfNS_4arch4Sm80ELb1ELb0ELb1ELb0ELb0ELb0ELb0ELb0ELi2ELi4ELi4ELi4ELb0EEENS1_21CollectiveEpilogueBwdISA_SB_SD_Li256ELb0ELb0ELi2EEENS1_25SingleTileBwdLPTSchedulerILb0ELi128ELb0EEEEEEEEEvNT_6ParamsE$_ZN4cute3eso3ESOILb1ELb0EJNS_1CILi8EEEiiEEC2ERKS3_RKiS8_)
        /*5294*/ 	.word	0x00000000


	//----- nvinfo : EIATTR_FRAME_SIZE
	.align		4
.L_3534:
        /*5298*/ 	.byte	0x04, 0x11
        /*529a*/ 	.short	(.L_3536 - .L_3535)
	.align		4
.L_3535:
        /*529c*/ 	.word	index@($_ZN7cutlass13device_kernelIN5flash19enable_sm80_to_sm89INS1_16FlashAttnBwdSm80INS1_25CollectiveMainloopBwdSm80ILi2ELi2EN4cute5tupleIJNS5_1CILi128EEES8_NS7_ILi64EEEEEENS_6half_tEfNS_4arch4Sm80ELb1ELb0ELb1ELb0ELb0ELb0ELb0ELb0ELi2ELi4ELi4ELi4ELb0EEENS1_21CollectiveEpilogueBwdISA_SB_SD_Li256ELb0ELb0ELi2EEENS1_25SingleTileBwdLPTSchedulerILb0ELi128ELb0EEEEEEEEEvNT_6ParamsE$_ZN4cute3eso3ESOILb1ELb0EJNS_1CILi1EEEiiiNS2_ILi72EEENS2_ILi512EEEEEC2ERKS3_RKiSA_SA_RKS4_RKS5_)
        /*52a0*/ 	.word	0x00000000


	//----- nvinfo : EIATTR_FRAME_SIZE
	.align		4
.L_3536:
        /*52a4*/ 	.byte	0x04, 0x11
        /*52a6*/ 	.short	(.L_3538 - .L_3537)
	.align		4
.L_3537:
        /*52a8*/ 	.word	index@($_ZN7cutlass13device_kernelIN5flash19enable_sm80_to_sm89INS1_16FlashAttnBwdSm80INS1_25CollectiveMainloopBwdSm80ILi2ELi2EN4cute5tupleIJNS5_1CILi128EEES8_NS7_ILi64EEEEEENS_6half_tEfNS_4arch4Sm80ELb1ELb0ELb1ELb0ELb0ELb0ELb0ELb0ELi2ELi4ELi4ELi4ELb0EEENS1_21CollectiveEpilogueBwdISA_SB_SD_Li256ELb0ELb0ELi2EEENS1_25SingleTileBwdLPTSchedulerILb0ELi128ELb0EEEEEEEEEvNT_6ParamsE$_ZN4cute3eso3ESOILb1ELb0EJNS_1CILi1EEEiiiNS2_ILi144EEENS2_ILi512EEEEEC2ERKS3_RKiSA_SA_RKS4_RKS5_)
        /*52ac*/ 	.word	0x00000000


	//----- nvinfo : EIATTR_FRAME_SIZE
	.align		4
.L_3538:
        /*52b0*/ 	.byte	0x04, 0x11
        /*52b2*/ 	.short	(.L_3540 - .L_3539)
	.align		4
.L_3539:
        /*52b4*/ 	.word	index@($_ZN7cutlass13device_kernelIN5flash19enable_sm80_to_sm89INS1_16FlashAttnBwdSm80INS1_25CollectiveMainloopBwdSm80ILi2ELi2EN4cute5tupleIJNS5_1CILi128EEES8_NS7_ILi64EEEEEENS_6half_tEfNS_4arch4Sm80ELb1ELb0ELb1ELb0ELb0ELb0ELb0ELb0ELi2ELi4ELi4ELi4ELb0EEENS1_21CollectiveEpilogueBwdISA_SB_SD_Li256ELb0ELb0ELi2EEENS1_25SingleTileBwdLPTSchedulerILb0ELi128ELb0EEEEEEEEEvNT_6ParamsE$_ZN4cute3eso3ESOILb1ELb0EJNS_1CILi1EEENS_5tupleIJiiiEEENS2_ILi64EEENS4_IJNS2_ILi72EEENS2_ILi144EEENS2_ILi288EEEEEENS2_ILi512EEEEEC2ERKS3_RKS5_RKS6_RKSA_RKSB_)
        /*52b8*/ 	.word	0x00000000


	//----- nvinfo : EIATTR_FRAME_SIZE
	.align		4
.L_3540:
        /*52bc*/ 	.byte	0x04, 0x11
        /*52be*/ 	.short	(.L_3542 - .L_3541)
	.align		4
.L_3541:
        /*52c0*/ 	.word	index@($_ZN7cutlass13device_kernelIN5flash19enable_sm80_to_sm89INS1_16FlashAttnBwdSm80INS1_25CollectiveMainloopBwdSm80ILi2ELi2EN4cute5tupleIJNS5_1CILi128EEES8_NS7_ILi64EEEEEENS_6half_tEfNS_4arch4Sm80ELb1ELb0ELb1ELb0ELb0ELb0ELb0ELb0ELi2ELi4ELi4ELi4ELb0EEENS1_21CollectiveEpilogueBwdISA_SB_SD_Li256ELb0ELb0ELi2EEENS1_25SingleTileBwdLPTSchedulerILb0ELi128ELb0EEEEEEEEEvNT_6ParamsE$_ZN4cute3eso3ESOILb1ELb0EJNS_1CILi1EEENS_5tupleIJNS2_ILi8EEEiiEEENS2_ILi64EEENS4_IJiNS2_ILi144EEENS2_ILi288EEEEEENS2_ILi512EEEEEC2ERKS3_RKS6_RKS7_RKSA_RKSB_)
        /*52c4*/ 	.word	0x00000000


	//----- nvinfo : EIATTR_FRAME_SIZE
	.align		4
.L_3542:
        /*52c8*/ 	.byte	0x04, 0x11
        /*52ca*/ 	.short	(.L_3544 - .L_3543)
	.align		4
.L_3543:
        /*52cc*/ 	.word	index@($_ZN7cutlass13device_kernelIN5flash19enable_sm80_to_sm89INS1_16FlashAttnBwdSm80INS1_25CollectiveMainloopBwdSm80ILi2ELi2EN4cute5tupleIJNS5_1CILi128EEES8_NS7_ILi64EEEEEENS_6half_tEfNS_4arch4Sm80ELb1ELb0ELb1ELb0ELb0ELb0ELb0ELb0ELi2ELi4ELi4ELi4ELb0EEENS1_21CollectiveEpilogueBwdISA_SB_SD_Li256ELb0ELb0ELi2EEENS1_25SingleTileBwdLPTSchedulerILb0ELi128ELb0EEEEEEEEEvNT_6ParamsE$_ZN4cute3eso3ESOILb1ELb0EJNS_14ComposedLayoutINS_7SwizzleILi3ELi3ELi3EEENS_1CILj0EEENS_6LayoutINS_5tupleIJNS8_IJNS8_IJNS5_ILi4EEENS5_ILi8EEEEEENS8_IJS9_NS5_ILi1EEEEEEEEENS8_IJNS8_IJNS5_ILi2EEESF_SF_EEENS8_IJSF_S9_EEEEEEEEENS8_IJNS8_IJNS8_IJSF_NS5_ILi64EEEEEENS8_IJNS5_ILi1024EEENS5_ILi0EEEEEEEEENS8_IJNS8_IJSC_NS5_ILi512EEESA_EEENS8_IJNS5_ILi4096EEENS5_ILi16EEEEEEEEEEEEEEEENS_10ViewEngineINS_8smem_ptrIPN7cutlass6half_tEEEEEEEC2ERKSY_RKS15_)
        /*52d0*/ 	.word	0x00000000


	//----- nvinfo : EIATTR_FRAME_SIZE
	.align		4
.L_3544:
        /*52d4*/ 	.byte	0x04, 0x11
        /*52d6*/ 	.short	(.L_3546 - .L_3545)
	.align		4
.L_3545:
        /*52d8*/ 	.word	index@($_ZN7cutlass13device_kernelIN5flash19enable_sm80_to_sm89INS1_16FlashAttnBwdSm80INS1_25CollectiveMainloopBwdSm80ILi2ELi2EN4cute5tupleIJNS5_1CILi128EEES8_NS7_ILi64EEEEEENS_6half_tEfNS_4arch4Sm80ELb1ELb0ELb1ELb0ELb0ELb0ELb0ELb0ELi2ELi4ELi4ELi4ELb0EEENS1_21CollectiveEpilogueBwdISA_SB_SD_Li256ELb0ELb0ELi2EEENS1_25SingleTileBwdLPTSchedulerILb0ELi128ELb0EEEEEEEEEvNT_6ParamsE$_ZN4cute3eso3ESOILb1ELb0EJNS_14ComposedLayoutINS_7SwizzleILi3ELi3ELi3EEENS_1CILj0EEENS_6LayoutINS_5tupleIJNS8_IJNS8_IJNS5_ILi4EEENS5_ILi8EEEEEENS8_IJNS5_ILi2EEENS5_ILi1EEEEEEEEENS8_IJNS8_IJSC_SC_EEESB_EEEEEENS8_IJNS8_IJNS8_IJNS5_ILi128EEESD_EEENS8_IJSA_NS5_ILi0EEEEEEEEENS8_IJNS8_IJNS5_ILi64EEENS5_ILi512EEEEEENS8_IJNS5_ILi16EEENS5_ILi1024EEEEEEEEEEEEEEEENS_10ViewEngineINS_8smem_ptrIPN7cutlass6half_tEEEEEEEC2ERKSX_RKS14_)
        /*52dc*/ 	.word	0x00000000


	//----- nvinfo : EIATTR_FRAME_SIZE
	.align		4
.L_3546:
        /*52e0*/ 	.byte	0x04, 0x11
        /*52e2*/ 	.short	(.L_3548 - .L_3547)
	.align		4
.L_3547:
        /*52e4*/ 	.word	index@($_ZN7cutlass13device_kernelIN5flash19enable_sm80_to_sm89INS1_16FlashAttnBwdSm80INS1_25CollectiveMainloopBwdSm80ILi2ELi2EN4cute5tupleIJNS5_1CILi128EEES8_NS7_ILi64EEEEEENS_6half_tEfNS_4arch4Sm80ELb1ELb0ELb1ELb0ELb0ELb0ELb0ELb0ELi2ELi4ELi4ELi4ELb0EEENS1_21CollectiveEpilogueBwdISA_SB_SD_Li256ELb0ELb0ELi2EEENS1_25SingleTileBwdLPTSchedulerILb0ELi128ELb0EEEEEEEEEvNT_6ParamsE$_ZN4cute3eso3ESOILb1ELb0EJNS_14ComposedLayoutINS_7SwizzleILi3ELi3ELi3EEENS_1CILj0EEENS_6LayoutINS_5tupleIJNS8_IJNS5_ILi8EEENS5_ILi16EEEEEENS8_IJNS5_ILi64EEENS5_ILi1EEEEEEEEENS8_IJNS8_IJSC_NS5_ILi512EEEEEENS8_IJSD_NS5_ILi0EEEEEEEEEEEEENS_10ViewEngineINS_8smem_ptrIPN7cutlass6half_tEEEEEEEC2ERKSM_RKST_)
        /*52e8*/ 	.word	0x00000000


	//----- nvinfo : EIATTR_FRAME_SIZE
	.align		4
.L_3548:
        /*52ec*/ 	.byte	0x04, 0x11
        /*52ee*/ 	.short	(.L_3550 - .L_3549)
	.align		4
.L_3549:
        /*52f0*/ 	.word	index@($_ZN7cutlass13device_kernelIN5flash19enable_sm80_to_sm89INS1_16FlashAttnBwdSm80INS1_25CollectiveMainloopBwdSm80ILi2ELi2EN4cute5tupleIJNS5_1CILi128EEES8_NS7_ILi64EEEEEENS_6half_tEfNS_4arch4Sm80ELb1ELb0ELb1ELb0ELb0ELb0ELb0ELb0ELi2ELi4ELi4ELi4ELb0EEENS1_21CollectiveEpilogueBwdISA_SB_SD_Li256ELb0ELb0ELi2EEENS1_25SingleTileBwdLPTSchedulerILb0ELi128ELb0EEEEEEEEEvNT_6ParamsE$_ZN4cute3eso3ESOILb1ELb0EJNS_14ComposedLayoutINS_7SwizzleILi3ELi3ELi3EEENS_1CILj0EEENS_6LayoutINS_5tupleIJNS5_ILi64EEENS5_ILi128EEEEEENS8_IJNS5_ILi1EEES9_EEEEEEENS_10ViewEngineINS_8smem_ptrIPN7cutlass6half_tEEEEEEEC2ERKSF_RKSM_)
        /*52f4*/ 	.word	0x00000000


	//----- nvinfo : EIATTR_FRAME_SIZE
	.align		4
.L_3550:
        /*52f8*/ 	.byte	0x04, 0x11
        /*52fa*/ 	.short	(.L_3552 - .L_3551)
	.align		4
.L_3551:
        /*52fc*/ 	.word	index@($_ZN7cutlass13device_kernelIN5flash19enable_sm80_to_sm89INS1_16FlashAttnBwdSm80INS1_25CollectiveMainloopBwdSm80ILi2ELi2EN4cute5tupleIJNS5_1CILi128EEES8_NS7_ILi64EEEEEENS_6half_tEfNS_4arch4Sm80ELb1ELb0ELb1ELb0ELb0ELb0ELb0ELb0ELi2ELi4ELi4ELi4ELb0EEENS1_21CollectiveEpilogueBwdISA_SB_SD_Li256ELb0ELb0ELi2EEENS1_25SingleTileBwdLPTSchedulerILb0ELi128ELb0EEEEEEEEEvNT_6ParamsE$_ZN4cute3eso3ESOILb1ELb0EJNS_14ComposedLayoutINS_7SwizzleILi3ELi3ELi3EEENS_1CILi0EEENS_6LayoutINS_5tupleIJNS8_IJNS8_IJNS5_ILi4EEENS5_ILi8EEEEEENS8_IJS9_NS5_ILi1EEEEEEEEENS8_IJNS8_IJNS5_ILi2EEESF_SF_EEENS8_IJSF_SA_EEEEEEEEENS8_IJNS8_IJNS8_IJNS5_ILi128EEESC_EEENS8_IJNS5_ILi16EEES6_EEEEEENS8_IJNS8_IJNS5_ILi64EEESA_NS5_ILi512EEEEEENS8_IJNS5_ILi8192EEENS5_ILi1024EEEEEEEEEEEEEEEENS_10ViewEngineINS_8smem_ptrIPN7cutlass6half_tEEEEEEEC2ERKSY_RKS15_)
        /*5300*/ 	.word	0x00000000


	//----- nvinfo : EIATTR_FRAME_SIZE
	.align		4
.L_3552:
        /*5304*/ 	.byte	0x04, 0x11
        /*5306*/ 	.short	(.L_3554 - .L_3553)
	.align		4
.L_3553:
        /*5308*/ 	.word	index@($_ZN7cutlass13device_kernelIN5flash19enable_sm80_to_sm89INS1_16FlashAttnBwdSm80INS1_25CollectiveMainloopBwdSm80ILi2ELi2EN4cute5tupleIJNS5_1CILi128EEES8_NS7_ILi64EEEEEENS_6half_tEfNS_4arch4Sm80ELb1ELb0ELb1ELb0ELb0ELb0ELb0ELb0ELi2ELi4ELi4ELi4ELb0EEENS1_21CollectiveEpilogueBwdISA_SB_SD_Li256ELb0ELb0ELi2EEENS1_25SingleTileBwdLPTSchedulerILb0ELi128ELb0EEEEEEEEEvNT_6ParamsE$_ZN4cute3eso3ESOILb1ELb0EJNS_14ComposedLayoutINS_7SwizzleILi3ELi3ELi3EEENS_1CILi0EEENS_6LayoutINS_5tupleIJNS8_IJNS8_IJNS5_ILi4EEENS5_ILi8EEEEEENS8_IJNS5_ILi2EEENS5_ILi1EEEEEEEEENS8_IJNS8_IJSC_SC_EEESB_EEEEEENS8_IJNS8_IJNS8_IJNS5_ILi128EEESD_EEENS8_IJSA_S6_EEEEEENS8_IJNS8_IJNS5_ILi64EEENS5_ILi512EEEEEENS8_IJNS5_ILi16EEENS5_ILi1024EEEEEEEEEEEEEEEENS_10ViewEngineINS_8smem_ptrIPN7cutlass6half_tEEEEEEEC2ERKSW_RKS13_)
        /*530c*/ 	.word	0x00000000


	//----- nvinfo : EIATTR_FRAME_SIZE
	.align		4
.L_3554:
        /*5310*/ 	.byte	0x04, 0x11
        /*5312*/ 	.short	(.L_3556 - .L_3555)
	.align		4
.L_3555:
        /*5314*/ 	.word	index@($_ZN7cutlass13device_kernelIN5flash19enable_sm80_to_sm89INS1_16FlashAttnBwdSm80INS1_25CollectiveMainloopBwdSm80ILi2ELi2EN4cute5tupleIJNS5_1CILi128EEES8_NS7_ILi64EEEEEENS_6half_tEfNS_4arch4Sm80ELb1ELb0ELb1ELb0ELb0ELb0ELb0ELb0ELi2ELi4ELi4ELi4ELb0EEENS1_21CollectiveEpilogueBwdISA_SB_SD_Li256ELb0ELb0ELi2EEENS1_25SingleTileBwdLPTSchedulerILb0ELi128ELb0EEEEEEEEEvNT_6ParamsE$_ZN4cute3eso3ESOILb1ELb0EJNS_14ComposedLayoutINS_7SwizzleILi3ELi3ELi3EEENS_1CILi0EEENS_6LayoutINS_5tupleIJNS8_IJNS8_IJNS5_ILi4EEENS5_ILi8EEEEEENS8_IJNS5_ILi2EEENS5_ILi1EEEEEEEEENS8_IJNS8_IJSC_SC_EEENS8_IJSA_S9_EEEEEEEEENS8_IJNS8_IJNS8_IJSC_NS5_ILi64EEEEEENS8_IJNS5_ILi512EEES6_EEEEEENS8_IJNS8_IJSD_SA_EEENS8_IJNS5_ILi1024EEENS5_ILi16EEEEEEEEEEEEEEEENS_10ViewEngineINS_8smem_ptrIPN7cutlass6half_tEEEEEEEC2ERKSW_RKS13_)
        /*5318*/ 	.word	0x00000000


	//----- nvinfo : EIATTR_FRAME_SIZE
	.align		4
.L_3556:
        /*531c*/ 	.byte	0x04, 0x11
        /*531e*/ 	.short	(.L_3558 - .L_3557)
	.align		4
.L_3557:
        /*5320*/ 	.word	index@($_ZN7cutlass13device_kernelIN5flash19enable_sm80_to_sm89INS1_16FlashAttnBwdSm80INS1_25CollectiveMainloopBwdSm80ILi2ELi2EN4cute5tupleIJNS5_1CILi128EEES8_NS7_ILi64EEEEEENS_6half_tEfNS_4arch4Sm80ELb1ELb0ELb1ELb0ELb0ELb0ELb0ELb0ELi2ELi4ELi4ELi4ELb0EEENS1_21CollectiveEpilogueBwdISA_SB_SD_Li256ELb0ELb0ELi2EEENS1_25SingleTileBwdLPTSchedulerILb0ELi128ELb0EEEEEEEEEvNT_6ParamsE$_ZN4cute3eso3ESOILb1ELb0EJNS_10UnderscoreEiiEEC2ERKS2_RKiS7_)
        /*5324*/ 	.word	0x00000000


	//----- nvinfo : EIATTR_FRAME_SIZE
	.align		4
.L_3558:
        /*5328*/ 	.byte	0x04, 0x11
        /*532a*/ 	.short	(.L_3560 - .L_3559)
	.align		4
.L_3559:
        /*532c*/ 	.word	index@($_ZN7cutlass13device_kernelIN5flash19enable_sm80_to_sm89INS1_16FlashAttnBwdSm80INS1_25CollectiveMainloopBwdSm80ILi2ELi2EN4cute5tupleIJNS5_1CILi128EEES8_NS7_ILi64EEEEEENS_6half_tEfNS_4arch4Sm80ELb1ELb0ELb1ELb0ELb0ELb0ELb0ELb0ELi2ELi4ELi4ELi4ELb0EEENS1_21CollectiveEpilogueBwdISA_SB_SD_Li256ELb0ELb0ELi2EEENS1_25SingleTileBwdLPTSchedulerILb0ELi128ELb0EEEEEEEEEvNT_6ParamsE$_ZN4cute3eso3ESOILb1ELb0EJNS_10UnderscoreEiEEC2ERKS2_RKi)
        /*5330*/ 	.word	0x00000000


	//----- nvinfo : EIATTR_FRAME_SIZE
	.align		4
.L_3560:
        /*5334*/ 	.byte	0x04, 0x11
        /*5336*/ 	.short	(.L_3562 - .L_3561)
	.align		4
.L_3561:
        /*5338*/ 	.word	index@($_ZN7cutlass13device_kernelIN5flash19enable_sm80_to_sm89INS1_16FlashAttnBwdSm80INS1_25CollectiveMainloopBwdSm80ILi2ELi2EN4cute5tupleIJNS5_1CILi128EEES8_NS7_ILi64EEEEEENS_6half_tEfNS_4arch4Sm80ELb1ELb0ELb1ELb0ELb0ELb0ELb0ELb0ELi2ELi4ELi4ELi4ELb0EEENS1_21CollectiveEpilogueBwdISA_SB_SD_Li256ELb0ELb0ELi2EEENS1_25SingleTileBwdLPTSchedulerILb0ELi128ELb0EEEEEEEEEvNT_6ParamsE$_ZN4cute3eso3ESOILb1ELb0EJNS_10UnderscoreES2_iEEC2ERKS2_S5_RKi)
        /*533c*/ 	.word	0x00000000


	//----- nvinfo : EIATTR_FRAME_SIZE
	.align		4
.L_3562:
        /*5340*/ 	.byte	0x04, 0x11
        /*5342*/ 	.short	(.L_3564 - .L_3563)
	.align		4
.L_3563:
        /*5344*/ 	.word	index@($_ZN7cutlass13device_kernelIN5flash19enable_sm80_to_sm89INS1_16FlashAttnBwdSm80INS1_25CollectiveMainloopBwdSm80ILi2ELi2EN4cute5tupleIJNS5_1CILi128EEES8_NS7_ILi64EEEEEENS_6half_tEfNS_4arch4Sm80ELb1ELb0ELb1ELb0ELb0ELb0ELb0ELb0ELi2ELi4ELi4ELi4ELb0EEENS1_21CollectiveEpilogueBwdISA_SB_SD_Li256ELb0ELb0ELi2EEENS1_25SingleTileBwdLPTSchedulerILb0ELi128ELb0EEEEEEEEEvNT_6ParamsE$_ZN4cute3eso3ESOILb1ELb0EJNS_10UnderscoreES2_S2_iEEC2ERKS2_S5_S5_RKi)
        /*5348*/ 	.word	0x00000000


	//----- nvinfo : EIATTR_FRAME_SIZE
	.align		4
.L_3564:
        /*534c*/ 	.byte	0x04, 0x11
        /*534e*/ 	.short	(.L_3566 - .L_3565)
	.align		4
.L_3565:
        /*5350*/ 	.word	index@($_ZN7cutlass13device_kernelIN5flash19enable_sm80_to_sm89INS1_16FlashAttnBwdSm80INS1_25CollectiveMainloopBwdSm80ILi2ELi2EN4cute5tupleIJNS5_1CILi128EEES8_NS7_ILi64EEEEEENS_6half_tEfNS_4arch4Sm80ELb1ELb0ELb1ELb0ELb0ELb0ELb0ELb0ELi2ELi4ELi4ELi4ELb0EEENS1_21CollectiveEpilogueBwdISA_SB_SD_Li256ELb0ELb0ELi2EEENS1_25SingleTileBwdLPTSchedulerILb0ELi128ELb0EEEEEEEEEvNT_6ParamsE$_ZN4cute3eso3ESOILb0ELb1EJiNS_1CILi72EEENS2_ILi512EEEEEC2ERKiRKS3_RKS4_)
        /*5354*/ 	.word	0x00000000


	//----- nvinfo : EIATTR_FRAME_SIZE
	.align		4
.L_3566:
        /*5358*/ 	.byte	0x04, 0x11
        /*535a*/ 	.short	(.L_3568 - .L_3567)
	.align		4
.L_3567:
        /*535c*/ 	.word	index@($_ZN7cutlass13device_kernelIN5flash19enable_sm80_to_sm89INS1_16FlashAttnBwdSm80INS1_25CollectiveMainloopBwdSm80ILi2ELi2EN4cute5tupleIJNS5_1CILi128EEES8_NS7_ILi64EEEEEENS_6half_tEfNS_4arch4Sm80ELb1ELb0ELb1ELb0ELb0ELb0ELb0ELb0ELi2ELi4ELi4ELi4ELb0EEENS1_21CollectiveEpilogueBwdISA_SB_SD_Li256ELb0ELb0ELi2EEENS1_25SingleTileBwdLPTSchedulerILb0ELi128ELb0EEEEEEEEEvNT_6ParamsE$_ZN4cute3eso3ESOILb0ELb1EJiNS_1CILi144EEENS2_ILi512EEEEEC2ERKiRKS3_RKS4_)
        /*5360*/ 	.word	0x00000000


	//----- nvinfo : EIATTR_FRAME_SIZE
	.align		4
.L_3568:
        /*5364*/ 	.byte	0x04, 0x11
        /*5366*/ 	.short	(.L_3570 - .L_3569)
	.align		4
.L_3569:
        /*5368*/ 	.word	index@($_ZN7cutlass13device_kernelIN5flash19enable_sm80_to_sm89INS1_16FlashAttnBwdSm80INS1_25CollectiveMainloopBwdSm80ILi2ELi2EN4cute5tupleIJNS5_1CILi128EEES8_NS7_ILi64EEEEEENS_6half_tEfNS_4arch4Sm80ELb1ELb0ELb1ELb0ELb0ELb0ELb0ELb0ELi2ELi4ELi4ELi4ELb0EEENS1_21CollectiveEpilogueBwdISA_SB_SD_Li256ELb0ELb0ELi2EEENS1_25SingleTileBwdLPTSchedulerILb0ELi128ELb0EEEEEEEEEvNT_6ParamsE$_ZN4cute3eso3ESOILb0ELb1EJiNS_1CILi144EEENS2_ILi288EEEEEC2ERKiRKS3_RKS4_)
        /*536c*/ 	.word	0x00000000


	//----- nvinfo : EIATTR_FRAME_SIZE
	.align		4
.L_3570:
        /*5370*/ 	.byte	0x04, 0x11
        /*5372*/ 	.short	(.L_3572 - .L_3571)
	.align		4
.L_3571:
        /*5374*/ 	.word	index@($_ZN7cutlass13device_kernelIN5flash19enable_sm80_to_sm89INS1_16FlashAttnBwdSm80INS1_25CollectiveMainloopBwdSm80ILi2ELi2EN4cute5tupleIJNS5_1CILi128EEES8_NS7_ILi64EEEEEENS_6half_tEfNS_4arch4Sm80ELb1ELb0ELb1ELb0ELb0ELb0ELb0ELb0ELi2ELi4ELi4ELi4ELb0EEENS1_21CollectiveEpilogueBwdISA_SB_SD_Li256ELb0ELb0ELi2EEENS1_25SingleTileBwdLPTSchedulerILb0ELi128ELb0EEEEEEEEEvNT_6ParamsE$_ZN4cute3eso3ESOILb0ELb1EJiNS_1CILi0EEEEEC2ERKiRKS3_)
        /*5378*/ 	.word	0x00000000


	//----- nvinfo : EIATTR_FRAME_SIZE
	.align		4
.L_3572:
        /*537c*/ 	.byte	0x04, 0x11
        /*537e*/ 	.short	(.L_3574 - .L_3573)
	.align		4
.L_3573:
        /*5380*/ 	.word	index@($_ZN7cutlass13device_kernelIN5flash19enable_sm80_to_sm89INS1_16FlashAttnBwdSm80INS1_25CollectiveMainloopBwdSm80ILi2ELi2EN4cute5tupleIJNS5_1CILi128EEES8_NS7_ILi64EEEEEENS_6half_tEfNS_4arch4Sm80ELb1ELb0ELb1ELb0ELb0ELb0ELb0ELb0ELi2ELi4ELi4ELi4ELb0EEENS1_21CollectiveEpilogueBwdISA_SB_SD_Li256ELb0ELb0ELi2EEENS1_25SingleTileBwdLPTSchedulerILb0ELi128ELb0EEEEEEEEEvNT_6ParamsE$_ZN4cute3eso3ESOILb0ELb1EJNS_6LayoutINS_5tupleIJNS3_IJNS_1CILi8EEENS4_ILi1EEEEEENS4_ILi2EEEEEENS3_IJNS3_IJS6_NS4_ILi0EEEEEEiEEEEESA_EEC2ERKSD_RKSA_)
        /*5384*/ 	.word	0x00000000


	//----- nvinfo : EIATTR_FRAME_SIZE
	.align		4
.L_3574:
        /*5388*/ 	.byte	0x04, 0x11
        /*538a*/ 	.short	(.L_3576 - .L_3575)
	.align		4
.L_3575:
        /*538c*/ 	.word	index@($_ZN7cutlass13device_kernelIN5flash19enable_sm80_to_sm89INS1_16FlashAttnBwdSm80INS1_25CollectiveMainloopBwdSm80ILi2ELi2EN4cute5tupleIJNS5_1CILi128EEES8_NS7_ILi64EEEEEENS_6half_tEfNS_4arch4Sm80ELb1ELb0ELb1ELb0ELb0ELb0ELb0ELb0ELi2ELi4ELi4ELi4ELb0EEENS1_21CollectiveEpilogueBwdISA_SB_SD_Li256ELb0ELb0ELi2EEENS1_25SingleTileBwdLPTSchedulerILb0ELi128ELb0EEEEEEEEEvNT_6ParamsE$_ZN4cute3eso3ESOILb0ELb1EJNS_5tupleIJiNS2_IJiNS_1CILi0EEEEEEEEENS2_IJNS_10UnderscoreENS2_IJS7_S7_EEEEEEEEC2ERKS6_RKS9_)
        /*5390*/ 	.word	0x00000000


	//----- nvinfo : EIATTR_FRAME_SIZE
	.align		4
.L_3576:
        /*5394*/ 	.byte	0x04, 0x11
        /*5396*/ 	.short	(.L_3578 - .L_3577)
	.align		4
.L_3577:
        /*5398*/ 	.word	index@($_ZN7cutlass13device_kernelIN5flash19enable_sm80_to_sm89INS1_16FlashAttnBwdSm80INS1_25CollectiveMainloopBwdSm80ILi2ELi2EN4cute5tupleIJNS5_1CILi128EEES8_NS7_ILi64EEEEEENS_6half_tEfNS_4arch4Sm80ELb1ELb0ELb1ELb0ELb0ELb0ELb0ELb0ELi2ELi4ELi4ELi4ELb0EEENS1_21CollectiveEpilogueBwdISA_SB_SD_Li256ELb0ELb0ELi2EEENS1_25SingleTileBwdLPTSchedulerILb0ELi128ELb0EEEEEEEEEvNT_6ParamsE$_ZN4cute3eso3ESOILb0ELb0EJiiiNS_1CILi72EEENS2_ILi512EEEEEC2ERKiS7_S7_RKS3_RKS4_)
        /*539c*/ 	.word	0x00000000


	//----- nvinfo : EIATTR_FRAME_SIZE
	.align		4
.L_3578:
        /*53a0*/ 	.byte	0x04, 0x11
        /*53a2*/ 	.short	(.L_3580 - .L_3579)
	.align		4
.L_3579:
        /*53a4*/ 	.word	index@($_ZN7cutlass13device_kernelIN5flash19enable_sm80_to_sm89INS1_16FlashAttnBwdSm80INS1_25CollectiveMainloopBwdSm80ILi2ELi2EN4cute5tupleIJNS5_1CILi128EEES8_NS7_ILi64EEEEEENS_6half_tEfNS_4arch4Sm80ELb1ELb0ELb1ELb0ELb0ELb0ELb0ELb0ELi2ELi4ELi4ELi4ELb0EEENS1_21CollectiveEpilogueBwdISA_SB_SD_Li256ELb0ELb0ELi2EEENS1_25SingleTileBwdLPTSchedulerILb0ELi128ELb0EEEEEEEEEvNT_6ParamsE$_ZN4cute3eso3ESOILb0ELb0EJiiiNS_1CILi144EEENS2_ILi512EEEEEC2ERKiS7_S7_RKS3_RKS4_)
        /*53a8*/ 	.word	0x00000000


	//----- nvinfo : EIATTR_FRAME_SIZE
	.align		4
.L_3580:
        /*53ac*/ 	.byte	0x04, 0x11
        /*53ae*/ 	.short	(.L_3582 - .L_3581)
	.align		4
.L_3581:
        /*53b0*/ 	.word	index@($_ZN7cutlass13device_kernelIN5flash19enable_sm80_to_sm89INS1_16FlashAttnBwdSm80INS1_25CollectiveMainloopBwdSm80ILi2ELi2EN4cute5tupleIJNS5_1CILi128EEES8_NS7_ILi64EEEEEENS_6half_tEfNS_4arch4Sm80ELb1ELb0ELb1ELb0ELb0ELb0ELb0ELb0ELi2ELi4ELi4ELi4ELb0EEENS1_21CollectiveEpilogueBwdISA_SB_SD_Li256ELb0ELb0ELi2EEENS1_25SingleTileBwdLPTSchedulerILb0ELi128ELb0EEEEEEEEEvNT_6ParamsE$_ZN4cute3eso3ESOILb0ELb0EJiiiEEC2ERKiS4_S4_)
        /*53b4*/ 	.word	0x00000000


	//----- nvinfo : EIATTR_FRAME_SIZE
	.align		4
.L_3582:
        /*53b8*/ 	.byte	0x04, 0x11
        /*53ba*/ 	.short	(.L_3584 - .L_3583)
	.align		4
.L_3583:
        /*53bc*/ 	.word	index@($_ZN7cutlass13device_kernelIN5flash19enable_sm80_to_sm89INS1_16FlashAttnBwdSm80INS1_25CollectiveMainloopBwdSm80ILi2ELi2EN4cute5tupleIJNS5_1CILi128EEES8_NS7_ILi64EEEEEENS_6half_tEfNS_4arch4Sm80ELb1ELb0ELb1ELb0ELb0ELb0ELb0ELb0ELi2ELi4ELi4ELi4ELb0EEENS1_21CollectiveEpilogueBwdISA_SB_SD_Li256ELb0ELb0ELi2EEENS1_25SingleTileBwdLPTSchedulerILb0ELi128ELb0EEEEEEEEEvNT_6ParamsE$_ZN4cute3eso3ESOILb0ELb0EJiiNS_1CILi72EEENS2_ILi512EEEEEC2ERKiS7_RKS3_RKS4_)
        /*53c0*/ 	.word	0x00000000


	//----- nvinfo : EIATTR_FRAME_SIZE
	.align		4
.L_3584:
        /*53c4*/ 	.byte	0x04, 0x11
        /*53c6*/ 	.short	(.L_3586 - .L_3585)
	.align		4
.L_3585:
        /*53c8*/ 	.word	index@($_ZN7cutlass13device_kernelIN5flash19enable_sm80_to_sm89INS1_16FlashAttnBwdSm80INS1_25CollectiveMainloopBwdSm80ILi2ELi2EN4cute5tupleIJNS5_1CILi128EEES8_NS7_ILi64EEEEEENS_6half_tEfNS_4arch4Sm80ELb1ELb0ELb1ELb0ELb0ELb0ELb0ELb0ELi2ELi4ELi4ELi4ELb0EEENS1_21CollectiveEpilogueBwdISA_SB_SD_Li256ELb0ELb0ELi2EEENS1_25SingleTileBwdLPTSchedulerILb0ELi128ELb0EEEEEEEEEvNT_6ParamsE$_ZN4cute3eso3ESOILb0ELb0EJiiNS_1CILi144EEENS2_ILi512EEEEEC2ERKiS7_RKS3_RKS4_)
        /*53cc*/ 	.word	0x00000000


	//----- nvinfo : EIATTR_FRAME_SIZE
	.align		4
.L_3586:
        /*53d0*/ 	.byte	0x04, 0x11
        /*53d2*/ 	.short	(.L_3588 - .L_3587)
	.align		4
.L_3587:
        /*53d4*/ 	.word	index@($_ZN7cutlass13device_kernelIN5flash19enable_sm80_to_sm89INS1_16FlashAttnBwdSm80INS1_25CollectiveMainloopBwdSm80ILi2ELi2EN4cute5tupleIJNS5_1CILi128EEES8_NS7_ILi64EEEEEENS_6half_tEfNS_4arch4Sm80ELb1ELb0ELb1ELb0ELb0ELb0ELb0ELb0ELi2ELi4ELi4ELi4ELb0EEENS1_21CollectiveEpilogueBwdISA_SB_SD_Li256ELb0ELb0ELi2EEENS1_25SingleTileBwdLPTSchedulerILb0ELi128ELb0EEEEEEEEEvNT_6ParamsE$_ZN4cute3eso3ESOILb0ELb0EJiiEEC2ERKiS4_)
        /*53d8*/ 	.word	0x00000000


	//----- nvinfo : EIATTR_FRAME_SIZE
	.align		4
.L_3588:
        /*53dc*/ 	.byte	0x04, 0x11
        /*53de*/ 	.short	(.L_3590 - .L_3589)
	.align		4
.L_3589:
        /*53e0*/ 	.word	index@($_ZN7cutlass13device_kernelIN5flash19enable_sm80_to_sm89INS1_16FlashAttnBwdSm80INS1_25CollectiveMainloopBwdSm80ILi2ELi2EN4cute5tupleIJNS5_1CILi128EEES8_NS7_ILi64EEEEEENS_6half_tEfNS_4arch4Sm80ELb1ELb0ELb1ELb0ELb0ELb0ELb0ELb0ELi2ELi4ELi4ELi4ELb0EEENS1_21CollectiveEpilogueBwdISA_SB_SD_Li256ELb0ELb0ELi2EEENS1_25SingleTileBwdLPTSchedulerILb0ELi128ELb0EEEEEEEEEvNT_6ParamsE$_ZN4cute3eso3ESOILb0ELb0EJiNS_5tupleIJiiEEEEEC2ERKiRKS3_)
        /*53e4*/ 	.word	0x00000000


	//----- nvinfo : EIATTR_FRAME_SIZE
	.align		4
.L_3590:
        /*53e8*/ 	.byte	0x04, 0x11
        /*53ea*/ 	.short	(.L_3592 - .L_3591)
	.align		4
.L_3591:
        /*53ec*/ 	.word	index@($_ZN7cutlass13device_kernelIN5flash19enable_sm80_to_sm89INS1_16FlashAttnBwdSm80INS1_25CollectiveMainloopBwdSm80ILi2ELi2EN4cute5tupleIJNS5_1CILi128EEES8_NS7_ILi64EEEEEENS_6half_tEfNS_4arch4Sm80ELb1ELb0ELb1ELb0ELb0ELb0ELb0ELb0ELi2ELi4ELi4ELi4ELb0EEENS1_21CollectiveEpilogueBwdISA_SB_SD_Li256ELb0ELb0ELi2EEENS1_25SingleTileBwdLPTSchedulerILb0ELi128ELb0EEEEEEEEEvNT_6ParamsE$_ZN4cute3eso3ESOILb0ELb0EJiNS_5tupleIJiNS_1CILi0EEEEEEEEC2ERKiRKS5_)
        /*53f0*/ 	.word	0x00000000


	//----- nvinfo : EIATTR_FRAME_SIZE
	.align		4
.L_3592:
        /*53f4*/ 	.byte	0x04, 0x11
        /*53f6*/ 	.short	(.L_3594 - .L_3593)
	.align		4
.L_3593:
        /*53f8*/ 	.word	index@($_ZN7cutlass13device_kernelIN5flash19enable_sm80_to_sm89INS1_16FlashAttnBwdSm80INS1_25CollectiveMainloopBwdSm80ILi2ELi2EN4cute5tupleIJNS5_1CILi128EEES8_NS7_ILi64EEEEEENS_6half_tEfNS_4arch4Sm80ELb1ELb0ELb1ELb0ELb0ELb0ELb0ELb0ELi2ELi4ELi4ELi4ELb0EEENS1_21CollectiveEpilogueBwdISA_SB_SD_Li256ELb0ELb0ELi2EEENS1_25SingleTileBwdLPTSchedulerILb0ELi128ELb0EEEEEEEEEvNT_6ParamsE$_ZN4cute3eso3ESOILb0ELb0EJNS_6LayoutINS_5tupleIJNS3_IJNS_1CILi8EEENS4_ILi1EEEEEENS4_ILi2EEES5_EEENS3_IJNS3_IJS6_NS4_ILi0EEEEEEiNS4_ILi1024EEEEEEEEiEEC2ERKSE_RKi)
        /*53fc*/ 	.word	0x00000000


	//----- nvinfo : EIATTR_FRAME_SIZE
	.align		4
.L_3594:
        /*5400*/ 	.byte	0x04, 0x11
        /*5402*/ 	.short	(.L_3596 - .L_3595)
	.align		4
.L_3595:
        /*5404*/ 	.word	index@($_ZN7cutlass13device_kernelIN5flash19enable_sm80_to_sm89INS1_16FlashAttnBwdSm80INS1_25CollectiveMainloopBwdSm80ILi2ELi2EN4cute5tupleIJNS5_1CILi128EEES8_NS7_ILi64EEEEEENS_6half_tEfNS_4arch4Sm80ELb1ELb0ELb1ELb0ELb0ELb0ELb0ELb0ELi2ELi4ELi4ELi4ELb0EEENS1_21CollectiveEpilogueBwdISA_SB_SD_Li256ELb0ELb0ELi2EEENS1_25SingleTileBwdLPTSchedulerILb0ELi128ELb0EEEEEEEEEvNT_6ParamsE$_ZN4cute3eso3ESOILb0ELb0EJNS_6LayoutINS_5tupleIJNS3_IJNS_1CILi8EEENS4_ILi1EEEEEENS4_ILi2EEES5_EEENS3_IJNS3_IJS6_NS4_ILi0EEEEEEiNS4_ILi1024EEEEEEEENS_10ViewEngineINS_8smem_ptrIPN7cutlass6half_tEEEEEEEC2ERKSE_RKSL_)
        /*5408*/ 	.word	0x00000000


	//----- nvinfo : EIATTR_FRAME_SIZE
	.align		4
.L_3596:
        /*540c*/ 	.byte	0x04, 0x11
        /*540e*/ 	.short	(.L_3598 - .L_3597)
	.align		4
.L_3597:
        /*5410*/ 	.word	index@($_ZN7cutlass13device_kernelIN5flash19enable_sm80_to_sm89INS1_16FlashAttnBwdSm80INS1_25CollectiveMainloopBwdSm80ILi2ELi2EN4cute5tupleIJNS5_1CILi128EEES8_NS7_ILi64EEEEEENS_6half_tEfNS_4arch4Sm80ELb1ELb0ELb1ELb0ELb0ELb0ELb0ELb0ELi2ELi4ELi4ELi4ELb0EEENS1_21CollectiveEpilogueBwdISA_SB_SD_Li256ELb0ELb0ELi2EEENS1_25SingleTileBwdLPTSchedulerILb0ELi128ELb0EEEEEEEEEvNT_6ParamsE$_ZN4cute3eso3ESOILb0ELb0EJNS_6LayoutINS_5tupleIJNS3_IJNS_1CILi8EEENS4_ILi1EEEEEENS4_ILi2EEENS3_IJS8_S8_EEEEEENS3_IJNS3_IJS6_NS4_ILi0EEEEEENS4_ILi4096EEENS3_IJiiEEEEEEEEiEEC2ERKSG_RKi)
        /*5414*/ 	.word	0x00000000


	//----- nvinfo : EIATTR_FRAME_SIZE
	.align		4
.L_3598:
        /*5418*/ 	.byte	0x04, 0x11
        /*541a*/ 	.short	(.L_3600 - .L_3599)
	.align		4
.L_3599:
        /*541c*/ 	.word	index@($_ZN7cutlass13device_kernelIN5flash19enable_sm80_to_sm89INS1_16FlashAttnBwdSm80INS1_25CollectiveMainloopBwdSm80ILi2ELi2EN4cute5tupleIJNS5_1CILi128EEES8_NS7_ILi64EEEEEENS_6half_tEfNS_4arch4Sm80ELb1ELb0ELb1ELb0ELb0ELb0ELb0ELb0ELi2ELi4ELi4ELi4ELb0EEENS1_21CollectiveEpilogueBwdISA_SB_SD_Li256ELb0ELb0ELi2EEENS1_25SingleTileBwdLPTSchedulerILb0ELi128ELb0EEEEEEEEEvNT_6ParamsE$_ZN4cute3eso3ESOILb0ELb0EJNS_6LayoutINS_5tupleIJNS3_IJNS_1CILi8EEENS4_ILi1EEEEEENS4_ILi2EEENS3_IJS8_S8_EEEEEENS3_IJNS3_IJS6_NS4_ILi0EEEEEENS4_ILi4096EEENS3_IJiiEEEEEEEENS_10ViewEngineINS_8smem_ptrIPN7cutlass6half_tEEEEEEEC2ERKSG_RKSN_)
        /*5420*/ 	.word	0x00000000


	//----- nvinfo : EIATTR_FRAME_SIZE
	.align		4
.L_3600:
        /*5424*/ 	.byte	0x04, 0x11
        /*5426*/ 	.short	(.L_3602 - .L_3601)
	.align		4
.L_3601:
        /*5428*/ 	.word	index@($_ZN7cutlass13device_kernelIN5flash19enable_sm80_to_sm89INS1_16FlashAttnBwdSm80INS1_25CollectiveMainloopBwdSm80ILi2ELi2EN4cute5tupleIJNS5_1CILi128EEES8_NS7_ILi64EEEEEENS_6half_tEfNS_4arch4Sm80ELb1ELb0ELb1ELb0ELb0ELb0ELb0ELb0ELi2ELi4ELi4ELi4ELb0EEENS1_21CollectiveEpilogueBwdISA_SB_SD_Li256ELb0ELb0ELi2EEENS1_25SingleTileBwdLPTSchedulerILb0ELi128ELb0EEEEEEEEEvNT_6ParamsE$_ZN4cute3eso3ESOILb0ELb0EJNS_6LayoutINS_5tupleIJNS3_IJNS_1CILi8EEENS4_ILi1EEEEEENS4_ILi2EEEEEENS3_IJNS3_IJS6_NS4_ILi0EEEEEEiEEEEEiEEC2ERKSD_RKi)
        /*542c*/ 	.word	0x00000000


	//----- nvinfo : EIATTR_FRAME_SIZE
	.align		4
.L_3602:
        /*5430*/ 	.byte	0x04, 0x11
        /*5432*/ 	.short	(.L_3604 - .L_3603)
	.align		4
.L_3603:
        /*5434*/ 	.word	index@($_ZN7cutlass13device_kernelIN5flash19enable_sm80_to_sm89INS1_16FlashAttnBwdSm80INS1_25CollectiveMainloopBwdSm80ILi2ELi2EN4cute5tupleIJNS5_1CILi128EEES8_NS7_ILi64EEEEEENS_6half_tEfNS_4arch4Sm80ELb1ELb0ELb1ELb0ELb0ELb0ELb0ELb0ELi2ELi4ELi4ELi4ELb0EEENS1_21CollectiveEpilogueBwdISA_SB_SD_Li256ELb0ELb0ELi2EEENS1_25SingleTileBwdLPTSchedulerILb0ELi128ELb0EEEEEEEEEvNT_6ParamsE$_ZN4cute3eso3ESOILb0ELb0EJNS_6LayoutINS_5tupleIJNS3_IJNS_1CILi8EEENS4_ILi1EEEEEENS4_ILi2EEEEEENS3_IJNS3_IJS6_NS4_ILi0EEEEEEiEEEEENS_10ViewEngineINS_8smem_ptrIPN7cutlass6half_tEEEEEEEC2ERKSD_RKSK_)
        /*5438*/ 	.word	0x00000000


	//----- nvinfo : EIATTR_FRAME_SIZE
	.align		4
.L_3604:
        /*543c*/ 	.byte	0x04, 0x11
        /*543e*/ 	.short	(.L_3606 - .L_3605)
	.align		4
.L_3605:
        /*5440*/ 	.word	index@($_ZN7cutlass13device_kernelIN5flash19enable_sm80_to_sm89INS1_16FlashAttnBwdSm80INS1_25CollectiveMainloopBwdSm80ILi2ELi2EN4cute5tupleIJNS5_1CILi128EEES8_NS7_ILi64EEEEEENS_6half_tEfNS_4arch4Sm80ELb1ELb0ELb1ELb0ELb0ELb0ELb0ELb0ELi2ELi4ELi4ELi4ELb0EEENS1_21CollectiveEpilogueBwdISA_SB_SD_Li256ELb0ELb0ELi2EEENS1_25SingleTileBwdLPTSchedulerILb0ELi128ELb0EEEEEEEEEvNT_6ParamsE$_ZN4cute3eso3ESOILb0ELb0EJNS_6LayoutINS_5tupleIJNS3_IJNS_1CILi8EEENS4_ILi1EEEEEENS3_IJNS4_ILi2EEEEEEEEENS3_IJNS3_IJS6_NS4_ILi0EEEEEENS3_IJiEEEEEEEENS_10ViewEngineINS_8smem_ptrIPN7cutlass6half_tEEEEEEEC2ERKSF_RKSM_)
        /*5444*/ 	.word	0x00000000


	//----- nvinfo : EIATTR_FRAME_SIZE
	.align		4
.L_3606:
        /*5448*/ 	.byte	0x04, 0x11
        /*544a*/ 	.short	(.L_3608 - .L_3607)
	.align		4
.L_3607:
        /*544c*/ 	.word	index@($_ZN7cutlass13device_kernelIN5flash19enable_sm80_to_sm89INS1_16FlashAttnBwdSm80INS1_25CollectiveMainloopBwdSm80ILi2ELi2EN4cute5tupleIJNS5_1CILi128EEES8_NS7_ILi64EEEEEENS_6half_tEfNS_4arch4Sm80ELb1ELb0ELb1ELb0ELb0ELb0ELb0ELb0ELi2ELi4ELi4ELi4ELb0EEENS1_21CollectiveEpilogueBwdISA_SB_SD_Li256ELb0ELb0ELi2EEENS1_25SingleTileBwdLPTSchedulerILb0ELi128ELb0EEEEEEEEEvNT_6ParamsE$_ZN4cute3eso3ESOILb0ELb0EJNS_6LayoutINS_5tupleIJNS3_IJNS_1CILi2EEES5_S5_EEES5_NS3_IJS5_S5_EEEEEENS3_IJNS3_IJNS4_ILi1EEENS4_ILi512EEEiEEENS4_ILi4096EEENS3_IJiiEEEEEEEEjEEC2ERKSF_RKj)
        /*5450*/ 	.word	0x00000000


	//----- nvinfo : EIATTR_FRAME_SIZE
	.align		4
.L_3608:
        /*5454*/ 	.byte	0x04, 0x11
        /*5456*/ 	.short	(.L_3610 - .L_3609)
	.align		4
.L_3609:
        /*5458*/ 	.word	index@($_ZN7cutlass13device_kernelIN5flash19enable_sm80_to_sm89INS1_16FlashAttnBwdSm80INS1_25CollectiveMainloopBwdSm80ILi2ELi2EN4cute5tupleIJNS5_1CILi128EEES8_NS7_ILi64EEEEEENS_6half_tEfNS_4arch4Sm80ELb1ELb0ELb1ELb0ELb0ELb0ELb0ELb0ELi2ELi4ELi4ELi4ELb0EEENS1_21CollectiveEpilogueBwdISA_SB_SD_Li256ELb0ELb0ELi2EEENS1_25SingleTileBwdLPTSchedulerILb0ELi128ELb0EEEEEEEEEvNT_6ParamsE$_ZN4cute3eso3ESOILb0ELb0EJNS_6LayoutINS_5tupleIJNS3_IJNS_1CILi2EEES5_S5_EEES5_NS3_IJS5_S5_EEEEEENS3_IJNS3_IJNS4_ILi1EEENS4_ILi512EEEiEEENS4_ILi4096EEENS3_IJiiEEEEEEEENS_10ViewEngineINS_8smem_ptrIPN7cutlass6half_tEEEEEEEC2ERKSF_RKSM_)
        /*545c*/ 	.word	0x00000000


	//----- nvinfo : EIATTR_FRAME_SIZE
	.align		4
.L_3610:
        /*5460*/ 	.byte	0x04, 0x11
        /*5462*/ 	.short	(.L_3612 - .L_3611)
	.align		4
.L_3611:
        /*5464*/ 	.word	index@($_ZN7cutlass13device_kernelIN5flash19enable_sm80_to_sm89INS1_16FlashAttnBwdSm80INS1_25CollectiveMainloopBwdSm80ILi2ELi2EN4cute5tupleIJNS5_1CILi128EEES8_NS7_ILi64EEEEEENS_6half_tEfNS_4arch4Sm80ELb1ELb0ELb1ELb0ELb0ELb0ELb0ELb0ELi2ELi4ELi4ELi4ELb0EEENS1_21CollectiveEpilogueBwdISA_SB_SD_Li256ELb0ELb0ELi2EEENS1_25SingleTileBwdLPTSchedulerILb0ELi128ELb0EEEEEEEEEvNT_6ParamsE$_ZN4cute3eso3ESOILb0ELb0EJNS_6LayoutINS_5tupleIJNS3_IJNS_1CILi2EEES5_S5_EEES5_NS3_IJNS3_IJS5_S5_EEES5_EEEEEENS3_IJNS3_IJNS4_ILi1EEENS4_ILi512EEEiEEENS4_ILi4096EEENS3_IJNS3_IJiiEEENS4_ILi8192EEEEEEEEEEEjEEC2ERKSI_RKj)
        /*5468*/ 	.word	0x00000000


	//----- nvinfo : EIATTR_FRAME_SIZE
	.align		4
.L_3612:
        /*546c*/ 	.byte	0x04, 0x11
        /*546e*/ 	.short	(.L_3614 - .L_3613)
	.align		4
.L_3613:
        /*5470*/ 	.word	index@($_ZN7cutlass13device_kernelIN5flash19enable_sm80_to_sm89INS1_16FlashAttnBwdSm80INS1_25CollectiveMainloopBwdSm80ILi2ELi2EN4cute5tupleIJNS5_1CILi128EEES8_NS7_ILi64EEEEEENS_6half_tEfNS_4arch4Sm80ELb1ELb0ELb1ELb0ELb0ELb0ELb0ELb0ELi2ELi4ELi4ELi4ELb0EEENS1_21CollectiveEpilogueBwdISA_SB_SD_Li256ELb0ELb0ELi2EEENS1_25SingleTileBwdLPTSchedulerILb0ELi128ELb0EEEEEEEEEvNT_6ParamsE$_ZN4cute3eso3ESOILb0ELb0EJNS_6LayoutINS_5tupleIJNS3_IJNS_1CILi2EEES5_S5_EEES5_NS3_IJNS3_IJS5_S5_EEES5_EEEEEENS3_IJNS3_IJNS4_ILi1EEENS4_ILi512EEEiEEENS4_ILi4096EEENS3_IJNS3_IJiiEEENS4_ILi8192EEEEEEEEEEENS_10ViewEngineINS_8smem_ptrIPN7cutlass6half_tEEEEEEEC2ERKSI_RKSP_)
        /*5474*/ 	.word	0x00000000


	//----- nvinfo : EIATTR_FRAME_SIZE
	.align		4
.L_3614:
        /*5478*/ 	.byte	0x04, 0x11
        /*547a*/ 	.short	(.L_3616 - .L_3615)
	.align		4
.L_3615:
        /*547c*/ 	.word	index@($_ZN7cutlass13device_kernelIN5flash19enable_sm80_to_sm89INS1_16FlashAttnBwdSm80INS1_25CollectiveMainloopBwdSm80ILi2ELi2EN4cute5tupleIJNS5_1CILi128EEES8_NS7_ILi64EEEEEENS_6half_tEfNS_4arch4Sm80ELb1ELb0ELb1ELb0ELb0ELb0ELb0ELb0ELi2ELi4ELi4ELi4ELb0EEENS1_21CollectiveEpilogueBwdISA_SB_SD_Li256ELb0ELb0ELi2EEENS1_25SingleTileBwdLPTSchedulerILb0ELi128ELb0EEEEEEEEEvNT_6ParamsE$_ZN4cute3eso3ESOILb0ELb0EJNS_6LayoutINS_5tupleIJNS3_IJNS_1CILi2EEES5_EEES6_NS4_ILi8EEEEEENS3_IJNS3_IJiNS4_ILi512EEEEEENS3_IJiiEEENS4_ILi1024EEEEEEEEjEEC2ERKSE_RKj)
        /*5480*/ 	.word	0x00000000


	//----- nvinfo : EIATTR_FRAME_SIZE
	.align		4
.L_3616:
        /*5484*/ 	.byte	0x04, 0x11
        /*5486*/ 	.short	(.L_3618 - .L_3617)
	.align		4
.L_3617:
        /*5488*/ 	.word	index@($_ZN7cutlass13device_kernelIN5flash19enable_sm80_to_sm89INS1_16FlashAttnBwdSm80INS1_25CollectiveMainloopBwdSm80ILi2ELi2EN4cute5tupleIJNS5_1CILi128EEES8_NS7_ILi64EEEEEENS_6half_tEfNS_4arch4Sm80ELb1ELb0ELb1ELb0ELb0ELb0ELb0ELb0ELi2ELi4ELi4ELi4ELb0EEENS1_21CollectiveEpilogueBwdISA_SB_SD_Li256ELb0ELb0ELi2EEENS1_25SingleTileBwdLPTSchedulerILb0ELi128ELb0EEEEEEEEEvNT_6ParamsE$_ZN4cute3eso3ESOILb0ELb0EJNS_6LayoutINS_5tupleIJNS3_IJNS_1CILi2EEES5_EEES6_NS4_ILi8EEEEEENS3_IJNS3_IJiNS4_ILi512EEEEEENS3_IJiiEEENS4_ILi1024EEEEEEEENS_10ViewEngineINS_8smem_ptrIPN7cutlass6half_tEEEEEEEC2ERKSE_RKSL_)
        /*548c*/ 	.word	0x00000000


	//----- nvinfo : EIATTR_FRAME_SIZE
	.align		4
.L_3618:
        /*5490*/ 	.byte	0x04, 0x11
        /*5492*/ 	.short	(.L_3620 - .L_3619)
	.align		4
.L_3619:
        /*5494*/ 	.word	index@($_ZN7cutlass13device_kernelIN5flash19enable_sm80_to_sm89INS1_16FlashAttnBwdSm80INS1_25CollectiveMainloopBwdSm80ILi2ELi2EN4cute5tupleIJNS5_1CILi128EEES8_NS7_ILi64EEEEEENS_6half_tEfNS_4arch4Sm80ELb1ELb0ELb1ELb0ELb0ELb0ELb0ELb0ELi2ELi4ELi4ELi4ELb0EEENS1_21CollectiveEpilogueBwdISA_SB_SD_Li256ELb0ELb0ELi2EEENS1_25SingleTileBwdLPTSchedulerILb0ELi128ELb0EEEEEEEEEvNT_6ParamsE$_ZN4cute3eso3ESOILb0ELb0EJNS_6LayoutINS_5tupleIJNS3_IJNS_1CILi2EEES5_EEENS4_ILi8EEES6_EEENS3_IJNS3_IJNS4_ILi1EEEiEEENS4_ILi1024EEENS3_IJiiEEEEEEEEjEEC2ERKSE_RKj)
        /*5498*/ 	.word	0x00000000


	//----- nvinfo : EIATTR_FRAME_SIZE
	.align		4
.L_3620:
        /*549c*/ 	.byte	0x04, 0x11
        /*549e*/ 	.short	(.L_3622 - .L_3621)
	.align		4
.L_3621:
        /*54a0*/ 	.word	index@($_ZN7cutlass13device_kernelIN5flash19enable_sm80_to_sm89INS1_16FlashAttnBwdSm80INS1_25CollectiveMainloopBwdSm80ILi2ELi2EN4cute5tupleIJNS5_1CILi128EEES8_NS7_ILi64EEEEEENS_6half_tEfNS_4arch4Sm80ELb1ELb0ELb1ELb0ELb0ELb0ELb0ELb0ELi2ELi4ELi4ELi4ELb0EEENS1_21CollectiveEpilogueBwdISA_SB_SD_Li256ELb0ELb0ELi2EEENS1_25SingleTileBwdLPTSchedulerILb0ELi128ELb0EEEEEEEEEvNT_6ParamsE$_ZN4cute3eso3ESOILb0ELb0EJNS_6LayoutINS_5tupleIJNS3_IJNS_1CILi2EEES5_EEENS4_ILi8EEES6_EEENS3_IJNS3_IJNS4_ILi1EEEiEEENS4_ILi1024EEENS3_IJiiEEEEEEEENS_10ViewEngineINS_8smem_ptrIPN7cutlass6half_tEEEEEEEC2ERKSE_RKSL_)
        /*54a4*/ 	.word	0x00000000


	//----- nvinfo : EIATTR_FRAME_SIZE
	.align		4
.L_3622:
        /*54a8*/ 	.byte	0x04, 0x11
        /*54aa*/ 	.short	(.L_3624 - .L_3623)
	.align		4
.L_3623:
        /*54ac*/ 	.word	index@($_ZN7cutlass13device_kernelIN5flash19enable_sm80_to_sm89INS1_16FlashAttnBwdSm80INS1_25CollectiveMainloopBwdSm80ILi2ELi2EN4cute5tupleIJNS5_1CILi128EEES8_NS7_ILi64EEEEEENS_6half_tEfNS_4arch4Sm80ELb1ELb0ELb1ELb0ELb0ELb0ELb0ELb0ELi2ELi4ELi4ELi4ELb0EEENS1_21CollectiveEpilogueBwdISA_SB_SD_Li256ELb0ELb0ELi2EEENS1_25SingleTileBwdLPTSchedulerILb0ELi128ELb0EEEEEEEEEvNT_6ParamsE$_ZN4cute3eso3ESOILb0ELb0EJNS_6LayoutINS_5tupleIJNS3_IJNS_1CILi1EEENS3_IJS5_NS4_ILi2EEES6_EEEEEES6_NS3_IJS6_S6_EEEEEENS3_IJNS3_IJNS4_ILi0EEENS3_IJS5_NS4_ILi256EEEiEEEEEENS4_ILi2048EEENS3_IJiNS4_ILi4096EEEEEEEEEEENS_10ViewEngineINS_8smem_ptrIPjEEEEEEC2ERKSJ_RKSO_)
        /*54b0*/ 	.word	0x00000000


	//----- nvinfo : EIATTR_FRAME_SIZE
	.align		4
.L_3624:
        /*54b4*/ 	.byte	0x04, 0x11
        /*54b6*/ 	.short	(.L_3626 - .L_3625)
	.align		4
.L_3625:
        /*54b8*/ 	.word	index@($_ZN7cutlass13device_kernelIN5flash19enable_sm80_to_sm89INS1_16FlashAttnBwdSm80INS1_25CollectiveMainloopBwdSm80ILi2ELi2EN4cute5tupleIJNS5_1CILi128EEES8_NS7_ILi64EEEEEENS_6half_tEfNS_4arch4Sm80ELb1ELb0ELb1ELb0ELb0ELb0ELb0ELb0ELi2ELi4ELi4ELi4ELb0EEENS1_21CollectiveEpilogueBwdISA_SB_SD_Li256ELb0ELb0ELi2EEENS1_25SingleTileBwdLPTSchedulerILb0ELi128ELb0EEEEEEEEEvNT_6ParamsE$_ZN4cute3eso3ESOILb0ELb0EJNS_6LayoutINS_5tupleIJNS3_IJNS3_IJNS_1CILi8EEENS4_ILi1EEEEEES6_EEENS3_IJNS3_IJS6_S6_EEENS4_ILi2EEEEEEEEENS3_IJNS3_IJNS3_IJS6_NS4_ILi0EEEEEESD_EEENS3_IJNS3_IJSD_SD_EEEiEEEEEEEENS_10ViewEngineINS_8smem_ptrIPN7cutlass6half_tEEEEEEEC2ERKSJ_RKSQ_)
        /*54bc*/ 	.word	0x00000000


	//----- nvinfo : EIATTR_FRAME_SIZE
	.align		4
.L_3626:
        /*54c0*/ 	.byte	0x04, 0x11
        /*54c2*/ 	.short	(.L_3628 - .L_3627)
	.align		4
.L_3627:
        /*54c4*/ 	.word	index@($_ZN7cutlass13device_kernelIN5flash19enable_sm80_to_sm89INS1_16FlashAttnBwdSm80INS1_25CollectiveMainloopBwdSm80ILi2ELi2EN4cute5tupleIJNS5_1CILi128EEES8_NS7_ILi64EEEEEENS_6half_tEfNS_4arch4Sm80ELb1ELb0ELb1ELb0ELb0ELb0ELb0ELb0ELi2ELi4ELi4ELi4ELb0EEENS1_21CollectiveEpilogueBwdISA_SB_SD_Li256ELb0ELb0ELi2EEENS1_25SingleTileBwdLPTSchedulerILb0ELi128ELb0EEEEEEEEEvNT_6ParamsE$_ZN4cute3eso3ESOILb0ELb0EJNS_5tupleIJiNS_1CILi512EEEEEENS2_IJiiEEENS3_ILi1024EEEEEC2ERKS5_RKS6_RKS7_)
        /*54c8*/ 	.word	0x00000000


	//----- nvinfo : EIATTR_FRAME_SIZE
	.align		4
.L_3628:
        /*54cc*/ 	.byte	0x04, 0x11
        /*54ce*/ 	.short	(.L_3630 - .L_3629)
	.align		4
.L_3629:
        /*54d0*/ 	.word	index@($_ZN7cutlass13device_kernelIN5flash19enable_sm80_to_sm89INS1_16FlashAttnBwdSm80INS1_25CollectiveMainloopBwdSm80ILi2ELi2EN4cute5tupleIJNS5_1CILi128EEES8_NS7_ILi64EEEEEENS_6half_tEfNS_4arch4Sm80ELb1ELb0ELb1ELb0ELb0ELb0ELb0ELb0ELi2ELi4ELi4ELi4ELb0EEENS1_21CollectiveEpilogueBwdISA_SB_SD_Li256ELb0ELb0ELi2EEENS1_25SingleTileBwdLPTSchedulerILb0ELi128ELb0EEEEEEEEEvNT_6ParamsE$_ZN4cute3eso3ESOILb0ELb0EJNS_5tupleIJNS_1CILi1EEEiEEENS3_ILi1024EEENS2_IJiiEEEEEC2ERKS5_RKS6_RKS7_)
        /*54d4*/ 	.word	0x00000000


	//----- nvinfo : EIATTR_FRAME_SIZE
	.align		4
.L_3630:
        /*54d8*/ 	.byte	0x04, 0x11
        /*54da*/ 	.short	(.L_3632 - .L_3631)
	.align		4
.L_3631:
        /*54dc*/ 	.word	index@($_ZN7cutlass13device_kernelIN5flash19enable_sm80_to_sm89INS1_16FlashAttnBwdSm80INS1_25CollectiveMainloopBwdSm80ILi2ELi2EN4cute5tupleIJNS5_1CILi128EEES8_NS7_ILi64EEEEEENS_6half_tEfNS_4arch4Sm80ELb1ELb0ELb1ELb0ELb0ELb0ELb0ELb0ELi2ELi4ELi4ELi4ELb0EEENS1_21CollectiveEpilogueBwdISA_SB_SD_Li256ELb0ELb0ELi2EEENS1_25SingleTileBwdLPTSchedulerILb0ELi128ELb0EEEEEEEEEvNT_6ParamsE$_ZN4cute3eso3ESOILb0ELb0EJNS_5tupleIJNS_1CILi1EEENS3_ILi512EEEiEEENS3_ILi4096EEENS2_IJiiEEEEEC2ERKS6_RKS7_RKS8_)
        /*54e0*/ 	.word	0x00000000


	//----- nvinfo : EIATTR_FRAME_SIZE
	.align		4
.L_3632:
        /*54e4*/ 	.byte	0x04, 0x11
        /*54e6*/ 	.short	(.L_3634 - .L_3633)
	.align		4
.L_3633:
        /*54e8*/ 	.word	index@($_ZN7cutlass13device_kernelIN5flash19enable_sm80_to_sm89INS1_16FlashAttnBwdSm80INS1_25CollectiveMainloopBwdSm80ILi2ELi2EN4cute5tupleIJNS5_1CILi128EEES8_NS7_ILi64EEEEEENS_6half_tEfNS_4arch4Sm80ELb1ELb0ELb1ELb0ELb0ELb0ELb0ELb0ELi2ELi4ELi4ELi4ELb0EEENS1_21CollectiveEpilogueBwdISA_SB_SD_Li256ELb0ELb0ELi2EEENS1_25SingleTileBwdLPTSchedulerILb0ELi128ELb0EEEEEEEEEvNT_6ParamsE$_ZN4cute3eso3ESOILb0ELb0EJNS_5tupleIJNS_1CILi1EEENS3_ILi512EEEiEEENS3_ILi4096EEENS2_IJNS2_IJiiEEENS3_ILi8192EEEEEEEEC2ERKS6_RKS7_RKSA_)
        /*54ec*/ 	.word	0x00000000


	//----- nvinfo : EIATTR_FRAME_SIZE
	.align		4
.L_3634:
        /*54f0*/ 	.byte	0x04, 0x11
        /*54f2*/ 	.short	(.L_3636 - .L_3635)
	.align		4
.L_3635:
        /*54f4*/ 	.word	index@($_ZN7cutlass13device_kernelIN5flash19enable_sm80_to_sm89INS1_16FlashAttnBwdSm80INS1_25CollectiveMainloopBwdSm80ILi2ELi2EN4cute5tupleIJNS5_1CILi128EEES8_NS7_ILi64EEEEEENS_6half_tEfNS_4arch4Sm80ELb1ELb0ELb1ELb0ELb0ELb0ELb0ELb0ELi2ELi4ELi4ELi4ELb0EEENS1_21CollectiveEpilogueBwdISA_SB_SD_Li256ELb0ELb0ELi2EEENS1_25SingleTileBwdLPTSchedulerILb0ELi128ELb0EEEEEEEEEvNT_6ParamsE$_ZN4cute3eso3ESOILb0ELb0EJNS_5tupleIJNS_1CILi0EEENS2_IJNS3_ILi1EEENS3_ILi256EEEiEEEEEENS3_ILi2048EEENS2_IJiNS3_ILi4096EEEEEEEEC2ERKS8_RKS9_RKSB_)
        /*54f8*/ 	.word	0x00000000


	//----- nvinfo : EIATTR_FRAME_SIZE
	.align		4
.L_3636:
        /*54fc*/ 	.byte	0x04, 0x11
        /*54fe*/ 	.short	(.L_3638 - .L_3637)
	.align		4
.L_3637:
        /*5500*/ 	.word	index@($_ZN7cutlass13device_kernelIN5flash19enable_sm80_to_sm89INS1_16FlashAttnBwdSm80INS1_25CollectiveMainloopBwdSm80ILi2ELi2EN4cute5tupleIJNS5_1CILi128EEES8_NS7_ILi64EEEEEENS_6half_tEfNS_4arch4Sm80ELb1ELb0ELb1ELb0ELb0ELb0ELb0ELb0ELi2ELi4ELi4ELi4ELb0EEENS1_21CollectiveEpilogueBwdISA_SB_SD_Li256ELb0ELb0ELi2EEENS1_25SingleTileBwdLPTSchedulerILb0ELi128ELb0EEEEEEEEEvNT_6ParamsE$_ZN4cute3eso3ESOILb0ELb0EJNS_14ComposedLayoutINS_7SwizzleILi3ELi3ELi3EEENS_9MixedBitsILj0ELj432EEENS_6LayoutINS_5tupleIJNS8_IJNS_1CILi2EEESA_SA_EEESA_NS9_ILi8EEEEEENS8_IJNS8_IJNS9_ILi64EEESC_NS9_ILi512EEEEEENS9_ILi8192EEENS9_ILi1024EEEEEEEEEEiEEC2ERKSL_RKi)
        /*5504*/ 	.word	0x00000000


	//----- nvinfo : EIATTR_FRAME_SIZE
	.align		4
.L_3638:
        /*5508*/ 	.byte	0x04, 0x11
        /*550a*/ 	.short	(.L_3640 - .L_3639)
	.align		4
.L_3639:
        /*550c*/ 	.word	index@($_ZN7cutlass13device_kernelIN5flash19enable_sm80_to_sm89INS1_16FlashAttnBwdSm80INS1_25CollectiveMainloopBwdSm80ILi2ELi2EN4cute5tupleIJNS5_1CILi128EEES8_NS7_ILi64EEEEEENS_6half_tEfNS_4arch4Sm80ELb1ELb0ELb1ELb0ELb0ELb0ELb0ELb0ELi2ELi4ELi4ELi4ELb0EEENS1_21CollectiveEpilogueBwdISA_SB_SD_Li256ELb0ELb0ELi2EEENS1_25SingleTileBwdLPTSchedulerILb0ELi128ELb0EEEEEEEEEvNT_6ParamsE$_ZN4cute3eso3ESOILb0ELb0EJNS_14ComposedLayoutINS_7SwizzleILi3ELi3ELi3EEENS_9MixedBitsILj0ELj432EEENS_6LayoutINS_5tupleIJNS8_IJNS_1CILi2EEESA_SA_EEESA_NS9_ILi8EEEEEENS8_IJNS8_IJNS9_ILi64EEESC_NS9_ILi512EEEEEENS9_ILi8192EEENS9_ILi1024EEEEEEEEEENS_10ViewEngineINS_8smem_ptrIPN7cutlass6half_tEEEEEEEC2ERKSL_RKSS_)
        /*5510*/ 	.word	0x00000000


	//----- nvinfo : EIATTR_FRAME_SIZE
	.align		4
.L_3640:
        /*5514*/ 	.byte	0x04, 0x11
        /*5516*/ 	.short	(.L_3642 - .L_3641)
	.align		4
.L_3641:
        /*5518*/ 	.word	index@(_ZN7cutlass13device_kernelIN5flash19enable_sm80_to_sm89INS1_16FlashAttnBwdSm80INS1_25CollectiveMainloopBwdSm80ILi2ELi2EN4cute5tupleIJNS5_1CILi128EEES8_NS7_ILi64EEEEEENS_6half_tEfNS_4arch4Sm80ELb1ELb0ELb1ELb0ELb0ELb0ELb0ELb0ELi2ELi4ELi4ELi4ELb0EEENS1_21CollectiveEpilogueBwdISA_SB_SD_Li256ELb0ELb0ELi2EEENS1_25SingleTileBwdLPTSchedulerILb0ELi128ELb0EEEEEEEEEvNT_6ParamsE)
        /*551c*/ 	.word	0x000015f0


	//----- nvinfo : EIATTR_REGCOUNT
	.align		4
.L_3642:
        /*5520*/ 	.byte	0x04, 0x2f
        /*5522*/ 	.short	(.L_3644 - .L_3643)
	.align		4
.L_3643:
        /*5524*/ 	.word	index@(_ZN7cutlass13device_kernelIN5flash19enable_sm80_to_sm89INS1_16FlashAttnBwdSm80INS1_25CollectiveMainloopBwdSm80ILi2ELi2EN4cute5tupleIJNS5_1CILi128EEES8_NS7_ILi64EEEEEENS_6half_tEfNS_4arch4Sm80ELb0ELb1ELb1ELb1ELb1ELb0ELb0ELb0ELi2ELi4ELi4ELi4ELb0EEENS1_24CollectiveEpilogueBwdGQAISA_fSD_Li256ELb1ELb1EEENS1_19SingleTileSchedulerILb1ELb0ELb0ELi128EEEEEEEEEvNT_6ParamsE)
        /*5528*/ 	.word	0x00000080


	//----- nvinfo : EIATTR_FRAME_SIZE
	.align		4
.L_3644:
        /*552c*/ 	.byte	0x04, 0x11
        /*552e*/ 	.short	(.L_3646 - .L_3645)
	.align		4
.L_3645:
        /*5530*/ 	.word	index@($_ZN7cutlass13device_kernelIN5flash19enable_sm80_to_sm89INS1_16FlashAttnBwdSm80INS1_25CollectiveMainloopBwdSm80ILi2ELi2EN4cute5tupleIJNS5_1CILi128EEES8_NS7_ILi64EEEEEENS_6half_tEfNS_4arch4Sm80ELb0ELb1ELb1ELb1ELb1ELb0ELb0ELb0ELi2ELi4ELi4ELi4ELb0EEENS1_24CollectiveEpilogueBwdGQAISA_fSD_Li256ELb1ELb1EEENS1_19SingleTileSchedulerILb1ELb0ELb0ELi128EEEEEEEEEvNT_6ParamsE$exp2f)
        /*5534*/ 	.word	0x00000000


	//----- nvinfo : EIATTR_FRAME_SIZE
	.align		4
.L_3646:
        /*5538*/ 	.byte	0x04, 0x11
        /*553a*/ 	.short	(.L_3648 - .L_3647)
	.align		4
.L_3647:
        /*553c*/ 	.word	index@($__internal_9_$__cuda_sm70_warpsync)
        /*5540*/ 	.word	0x00000000


	//----- nvinfo : EIATTR_FRAME_SIZE
	.align		4
.L_3648:
        /*5544*/ 	.byte	0x04, 0x11
        /*5546*/ 	.short	(.L_3650 - .L_3649)
	.align		4
.L_3649:
        /*5548*/ 	.word	index@($_ZN7cutlass13device_kernelIN5flash19enable_sm80_to_sm89INS1_16FlashAttnBwdSm80INS1_25CollectiveMainloopBwdSm80ILi2ELi2EN4cute5tupleIJNS5_1CILi128EEES8_NS7_ILi64EEEEEENS_6half_tEfNS_4arch4Sm80ELb0ELb1ELb1ELb1ELb1ELb0ELb0ELb0ELi2ELi4ELi4ELi4ELb0EEENS1_24CollectiveEpilogueBwdGQAISA_fSD_Li256ELb1ELb1EEENS1_19SingleTileSchedulerILb1ELb0ELb0ELi128EEEEEEEEEvNT_6ParamsE$_ZZZN5flash25CollectiveMainloopBwdSm80ILi2ELi2EN4cute5tupleIJNS1_1CILi128EEES4_NS3_ILi64EEEEEEN7cutlass6half_tEfNS7_4arch4Sm80ELb0ELb1ELb1ELb1ELb1ELb0ELb0ELb0ELi2ELi4ELi4ELi4ELb0EE3mmaINS_16FlashAttnBwdSm80ISB_NS_24CollectiveEpilogueBwdGQAIS6_fSA_Li256ELb1ELb1EEENS_19SingleTileSchedulerILb1ELb0ELb0ELi128EEEE13SharedStorageENS1_6TensorINS1_11ArrayEngineIfLm32EEENS1_6LayoutINS2_IJNS2_IJNS3_ILi2EEESO_EEESO_NS3_ILi4EEEEEENS2_IJNS2_IJNS3_ILi1EEESO_EEESQ_NS3_ILi8EEEEEEEEEEEEbRKNSB_6ParamsERT0_S12_iNS2_IJiiiEEERT_ENKUliT_E_clIZSC_ISJ_SX_EbS10_S12_S12_iS13_S15_EUlRS16_iE_EEDaiS16_ENKUlvE1_clEv)
        /*554c*/ 	.word	0x00000000


	//----- nvinfo : EIATTR_FRAME_SIZE
	.align		4
.L_3650:
        /*5550*/ 	.byte	0x04, 0x11
        /*5552*/ 	.short	(.L_3652 - .L_3651)
	.align		4
.L_3651:
        /*5554*/ 	.word	index@($_ZN7cutlass13device_kernelIN5flash19enable_sm80_to_sm89INS1_16FlashAttnBwdSm80INS1_25CollectiveMainloopBwdSm80ILi2ELi2EN4cute5tupleIJNS5_1CILi128EEES8_NS7_ILi64EEEEEENS_6half_tEfNS_4arch4Sm80ELb0ELb1ELb1ELb1ELb1ELb0ELb0ELb0ELi2ELi4ELi4ELi4ELb0EEENS1_24CollectiveEpilogueBwdGQAISA_fSD_Li256ELb1ELb1EEENS1_19SingleTileSchedulerILb1ELb0ELb0ELi128EEEEEEEEEvNT_6ParamsE$_ZZZN5flash25CollectiveMainloopBwdSm80ILi2ELi2EN4cute5tupleIJNS1_1CILi128EEES4_NS3_ILi64EEEEEEN7cutlass6half_tEfNS7_4arch4Sm80ELb0ELb1ELb1ELb1ELb1ELb0ELb0ELb0ELi2ELi4ELi4ELi4ELb0EE3mmaINS_16FlashAttnBwdSm80ISB_NS_24CollectiveEpilogueBwdGQAIS6_fSA_Li256ELb1ELb1EEENS_19SingleTileSchedulerILb1ELb0ELb0ELi128EEEE13SharedStorageENS1_6TensorINS1_11ArrayEngineIfLm32EEENS1_6LayoutINS2_IJNS2_IJNS3_ILi2EEESO_EEESO_NS3_ILi4EEEEEENS2_IJNS2_IJNS3_ILi1EEESO_EEESQ_NS3_ILi8EEEEEEEEEEEEbRKNSB_6ParamsERT0_S12_iNS2_IJiiiEEERT_ENKUliT_E_clIZSC_ISJ_SX_EbS10_S12_S12_iS13_S15_EUlRS16_iE_EEDaiS16_ENKUlvE0_clEv)
        /*5558*/ 	.word	0x00000000


	//----- nvinfo : EIATTR_FRAME_SIZE
	.align		4
.L_3652:
        /*555c*/ 	.byte	0x04, 0x11
        /*555e*/ 	.short	(.L_3654 - .L_3653)
	.align		4
.L_3653:
        /*5560*/ 	.word	index@($_ZN7cutlass13device_kernelIN5flash19enable_sm80_to_sm89INS1_16FlashAttnBwdSm80INS1_25CollectiveMainloopBwdSm80ILi2ELi2EN4cute5tupleIJNS5_1CILi128EEES8_NS7_ILi64EEEEEENS_6half_tEfNS_4arch4Sm80ELb0ELb1ELb1ELb1ELb1ELb0ELb0ELb0ELi2ELi4ELi4ELi4ELb0EEENS1_24CollectiveEpilogueBwdGQAISA_fSD_Li256ELb1ELb1EEENS1_19SingleTileSchedulerILb1ELb0ELb0ELi128EEEEEEEEEvNT_6ParamsE$_ZZZN5flash25CollectiveMainloopBwdSm80ILi2ELi2EN4cute5tupleIJNS1_1CILi128EEES4_NS3_ILi64EEEEEEN7cutlass6half_tEfNS7_4arch4Sm80ELb0ELb1ELb1ELb1ELb1ELb0ELb0ELb0ELi2ELi4ELi4ELi4ELb0EE3mmaINS_16FlashAttnBwdSm80ISB_NS_24CollectiveEpilogueBwdGQAIS6_fSA_Li256ELb1ELb1EEENS_19SingleTileSchedulerILb1ELb0ELb0ELi128EEEE13SharedStorageENS1_6TensorINS1_11ArrayEngineIfLm32EEENS1_6LayoutINS2_IJNS2_IJNS3_ILi2EEESO_EEESO_NS3_ILi4EEEEEENS2_IJNS2_IJNS3_ILi1EEESO_EEESQ_NS3_ILi8EEEEEEEEEEEEbRKNSB_6ParamsERT0_S12_iNS2_IJiiiEEERT_ENKUliT_E_clIZSC_ISJ_SX_EbS10_S12_S12_iS13_S15_EUlRS16_iE_EEDaiS16_ENKUlT_E_clIZSC_ISJ_SX_EbS10_S12_S12_iS13_S15_EUlvE0_EEDaS1B_)
        /*5564*/ 	.word	0x00000000


	//----- nvinfo : EIATTR_FRAME_SIZE
	.align		4
.L_3654:
        /*5568*/ 	.byte	0x04, 0x11
        /*556a*/ 	.short	(.L_3656 - .L_3655)
	.align		4
.L_3655:
        /*556c*/ 	.word	index@($_ZN7cutlass13device_kernelIN5flash19enable_sm80_to_sm89INS1_16FlashAttnBwdSm80INS1_25CollectiveMainloopBwdSm80ILi2ELi2EN4cute5tupleIJNS5_1CILi128EEES8_NS7_ILi64EEEEEENS_6half_tEfNS_4arch4Sm80ELb0ELb1ELb1ELb1ELb1ELb0ELb0ELb0ELi2ELi4ELi4ELi4ELb0EEENS1_24CollectiveEpilogueBwdGQAISA_fSD_Li256ELb1ELb1EEENS1_19SingleTileSchedulerILb1ELb0ELb0ELi128EEEEEEEEEvNT_6ParamsE$_ZZN5flash25CollectiveMainloopBwdSm80ILi2ELi2EN4cute5tupleIJNS1_1CILi128EEES4_NS3_ILi64EEEEEEN7cutlass6half_tEfNS7_4arch4Sm80ELb0ELb1ELb1ELb1ELb1ELb0ELb0ELb0ELi2ELi4ELi4ELi4ELb0EE3mmaINS_16FlashAttnBwdSm80ISB_NS_24CollectiveEpilogueBwdGQAIS6_fSA_Li256ELb1ELb1EEENS_19SingleTileSchedulerILb1ELb0ELb0ELi128EEEE13SharedStorageENS1_6TensorINS1_11ArrayEngineIfLm32EEENS1_6LayoutINS2_IJNS2_IJNS3_ILi2EEESO_EEESO_NS3_ILi4EEEEEENS2_IJNS2_IJNS3_ILi1EEESO_EEESQ_NS3_ILi8EEEEEEEEEEEEbRKNSB_6ParamsERT0_S12_iNS2_IJiiiEEERT_ENKUlvE_clEv)
        /*5570*/ 	.word	0x00000000


	//----- nvinfo : EIATTR_FRAME_SIZE
	.align		4
.L_3656:
        /*5574*/ 	.byte	0x04, 0x11
        /*5576*/ 	.short	(.L_3658 - .L_3657)
	.align		4
.L_3657:
        /*5578*/ 	.word	index@($_ZN7cutlass13device_kernelIN5flash19enable_sm80_to_sm89INS1_16FlashAttnBwdSm80INS1_25CollectiveMainloopBwdSm80ILi2ELi2EN4cute5tupleIJNS5_1CILi128EEES8_NS7_ILi64EEEEEENS_6half_tEfNS_4arch4Sm80ELb0ELb1ELb1ELb1ELb1ELb0ELb0ELb0ELi2ELi4ELi4ELi4ELb0EEENS1_24CollectiveEpilogueBwdGQAISA_fSD_Li256ELb1ELb1EEENS1_19SingleTileSchedulerILb1ELb0ELb0ELi128EEEEEEEEEvNT_6ParamsE$_ZZN5flash25CollectiveMainloopBwdSm80ILi2ELi2EN4cute5tupleIJNS1_1CILi128EEES4_NS3_ILi64EEEEEEN7cutlass6half_tEfNS7_4arch4Sm80ELb0ELb1ELb1ELb1ELb1ELb0ELb0ELb0ELi2ELi4ELi4ELi4ELb0EE3mmaINS_16FlashAttnBwdSm80ISB_NS_24CollectiveEpilogueBwdGQAIS6_fSA_Li256ELb1ELb1EEENS_19SingleTileSchedulerILb1ELb0ELb0ELi128EEEE13SharedStorageENS1_6TensorINS1_11ArrayEngineIfLm32EEENS1_6LayoutINS2_IJNS2_IJNS3_ILi2EEESO_EEESO_NS3_ILi4EEEEEENS2_IJNS2_IJNS3_ILi1EEESO_EEESQ_NS3_ILi8EEEEEEEEEEEEbRKNSB_6ParamsERT0_S12_iNS2_IJiiiEEERT_ENKUlvE0_clEv)
        /*557c*/ 	.word	0x00000000


	//----- nvinfo : EIATTR_FRAME_SIZE
	.align		4
.L_3658:
        /*5580*/ 	.byte	0x04, 0x11
        /*5582*/ 	.short	(.L_3660 - .L_3659)
	.align		4
.L_3659:
        /*5584*/ 	.word	index@($_ZN7cutlass13device_kernelIN5flash19enable_sm80_to_sm89INS1_16FlashAttnBwdSm80INS1_25CollectiveMainloopBwdSm80ILi2ELi2EN4cute5tupleIJNS5_1CILi128EEES8_NS7_ILi64EEEEEENS_6half_tEfNS_4arch4Sm80ELb0ELb1ELb1ELb1ELb1ELb0ELb0ELb0ELi2ELi4ELi4ELi4ELb0EEENS1_24CollectiveEpilogueBwdGQAISA_fSD_Li256ELb1ELb1EEENS1_19SingleTileSchedulerILb1ELb0ELb0ELi128EEEEEEEEEvNT_6ParamsE$_ZZN5flash25CollectiveMainloopBwdSm80ILi2ELi2EN4cute5tupleIJNS1_1CILi128EEES4_NS3_ILi64EEEEEEN7cutlass6half_tEfNS7_4arch4Sm80ELb0ELb1ELb1ELb1ELb1ELb0ELb0ELb0ELi2ELi4ELi4ELi4ELb0EE3mmaINS_16FlashAttnBwdSm80ISB_NS_24CollectiveEpilogueBwdGQAIS6_fSA_Li256ELb1ELb1EEENS_19SingleTileSchedulerILb1ELb0ELb0ELi128EEEE13SharedStorageENS1_6TensorINS1_11ArrayEngineIfLm32EEENS1_6LayoutINS2_IJNS2_IJNS3_ILi2EEESO_EEESO_NS3_ILi4EEEEEENS2_IJNS2_IJNS3_ILi1EEESO_EEESQ_NS3_ILi8EEEEEEEEEEEEbRKNSB_6ParamsERT0_S12_iNS2_IJiiiEEERT_ENKUliT_E_clIZSC_ISJ_SX_EbS10_S12_S12_iS13_S15_EUlRS16_iE_EEDaiS16_)
        /*5588*/ 	.word	0x00000000


	//----- nvinfo : EIATTR_FRAME_SIZE
	.align		4
.L_3660:
        /*558c*/ 	.byte	0x04, 0x11
        /*558e*/ 	.short	(.L_3662 - .L_3661)
	.align		4
.L_3661:
        /*5590*/ 	.word	index@($_ZN7cutlass13device_kernelIN5flash19enable_sm80_to_sm89INS1_16FlashAttnBwdSm80INS1_25CollectiveMainloopBwdSm80ILi2ELi2EN4cute5tupleIJNS5_1CILi128EEES8_NS7_ILi64EEEEEENS_6half_tEfNS_4arch4Sm80ELb0ELb1ELb1ELb1ELb1ELb0ELb0ELb0ELi2ELi4ELi4ELi4ELb0EEENS1_24CollectiveEpilogueBwdGQAISA_fSD_Li256ELb1ELb1EEENS1_19SingleTileSchedulerILb1ELb0ELb0ELi128EEEEEEEEEvNT_6ParamsE$_ZZN5flash25CollectiveMainloopBwdSm80ILi2ELi2EN4cute5tupleIJNS1_1CILi128EEES4_NS3_ILi64EEEEEEN7cutlass6half_tEfNS7_4arch4Sm80ELb0ELb1ELb1ELb1ELb1ELb0ELb0ELb0ELi2ELi4ELi4ELi4ELb0EE3mmaINS_16FlashAttnBwdSm80ISB_NS_24CollectiveEpilogueBwdGQAIS6_fSA_Li256ELb1ELb1EEENS_19SingleTileSchedulerILb1ELb0ELb0ELi128EEEE13SharedStorageENS1_6TensorINS1_11ArrayEngineIfLm32EEENS1_6LayoutINS2_IJNS2_IJNS3_ILi2EEESO_EEESO_NS3_ILi4EEEEEENS2_IJNS2_IJNS3_ILi1EEESO_EEESQ_NS3_ILi8EEEEEEEEEEEEbRKNSB_6ParamsERT0_S12_iNS2_IJiiiEEERT_ENKUlRT_iE_clINSK_INSL_IfLm64EEENSN_INS2_IJSP_SO_SU_EEESV_EEEEEEDaS17_i)
        /*5594*/ 	.word	0x00000000


	//----- nvinfo : EIATTR_FRAME_SIZE
	.align		4
.L_3662:
        /*5598*/ 	.byte	0x04, 0x11
        /*559a*/ 	.short	(.L_3664 - .L_3663)
	.align		4
.L_3663:
        /*559c*/ 	.word	index@($_ZN7cutlass13device_kernelIN5flash19enable_sm80_to_sm89INS1_16FlashAttnBwdSm80INS1_25CollectiveMainloopBwdSm80ILi2ELi2EN4cute5tupleIJNS5_1CILi128EEES8_NS7_ILi64EEEEEENS_6half_tEfNS_4arch4Sm80ELb0ELb1ELb1ELb1ELb1ELb0ELb0ELb0ELi2ELi4ELi4ELi4ELb0EEENS1_24CollectiveEpilogueBwdGQAISA_fSD_Li256ELb1ELb1EEENS1_19SingleTileSchedulerILb1ELb0ELb0ELi128EEEEEEEEEvNT_6ParamsE$_ZZN4cuteplIJNS_1CILi0EEEiEJiEEEDaRKNS_15ArithmeticTupleIJDpT_EEERKNS3_IJDpT0_EEEENKUlDpRKT_E_clIJiiEEEDaSH_)
        /*55a0*/ 	.word	0x00000000


	//----- nvinfo : EIATTR_FRAME_SIZE
	.align		4
.L_3664:
        /*55a4*/ 	.byte	0x04, 0x11
        /*55a6*/ 	.short	(.L_3666 - .L_3665)
	.align		4
.L_3665:
        /*55a8*/ 	.word	index@($_ZN7cutlass13device_kernelIN5flash19enable_sm80_to_sm89INS1_16FlashAttnBwdSm80INS1_25CollectiveMainloopBwdSm80ILi2ELi2EN4cute5tupleIJNS5_1CILi128EEES8_NS7_ILi64EEEEEENS_6half_tEfNS_4arch4Sm80ELb0ELb1ELb1ELb1ELb1ELb0ELb0ELb0ELi2ELi4ELi4ELi4ELb0EEENS1_24CollectiveEpilogueBwdGQAISA_fSD_Li256ELb1ELb1EEENS1_19SingleTileSchedulerILb1ELb0ELb0ELi128EEEEEEEEEvNT_6ParamsE$_ZZN4cute9transformINS_5tupleIJiiiNS_1CILi0EEEEEENS1_IJNS2_ILi32EEENS2_ILi4EEENS2_ILi2EEENS2_ILi1EEEEEENS1_IJS8_S8_S8_S8_EEEZNS_7crd2crdIS4_S9_SA_EEDaRKT_RKT0_RKT1_EUlRKT_RKT0_RKT1_E_EEDaSE_SH_SK_OT2_ENKUlDpSN_E_clIJiiiS3_EEEDaSX_)
        /*55ac*/ 	.word	0x00000000


	//----- nvinfo : EIATTR_FRAME_SIZE
	.align		4
.L_3666:
        /*55b0*/ 	.byte	0x04, 0x11
        /*55b2*/ 	.short	(.L_3668 - .L_3667)
	.align		4
.L_3667:
        /*55b4*/ 	.word	index@($_ZN7cutlass13device_kernelIN5flash19enable_sm80_to_sm89INS1_16FlashAttnBwdSm80INS1_25CollectiveMainloopBwdSm80ILi2ELi2EN4cute5tupleIJNS5_1CILi128EEES8_NS7_ILi64EEEEEENS_6half_tEfNS_4arch4Sm80ELb0ELb1ELb1ELb1ELb1ELb0ELb0ELb0ELi2ELi4ELi4ELi4ELb0EEENS1_24CollectiveEpilogueBwdGQAISA_fSD_Li256ELb1ELb1EEENS1_19SingleTileSchedulerILb1ELb0ELb0ELi128EEEEEEEEEvNT_6ParamsE$_ZZN4cute9transformINS_5tupleIJiiNS_1CILi0EEEEEENS1_IJNS1_IJNS2_ILi4EEENS2_ILi8EEEEEES5_NS2_ILi1EEEEEEZNS_7idx2crdIS4_S9_EEDaRKT_RKT0_EUlRKT_RKT0_E_EEDaSD_SG_OT1_ENKUlDpSJ_E_clIJNS1_IJiiEEEiS3_EEEDaSQ_)
        /*55b8*/ 	.word	0x00000000


	//----- nvinfo : EIATTR_FRAME_SIZE
	.align		4
.L_3668:
        /*55bc*/ 	.byte	0x04, 0x11
        /*55be*/ 	.short	(.L_3670 - .L_3669)
	.align		4
.L_3669:
        /*55c0*/ 	.word	index@($_ZN7cutlass13device_kernelIN5flash19enable_sm80_to_sm89INS1_16FlashAttnBwdSm80INS1_25CollectiveMainloopBwdSm80ILi2ELi2EN4cute5tupleIJNS5_1CILi128EEES8_NS7_ILi64EEEEEENS_6half_tEfNS_4arch4Sm80ELb0ELb1ELb1ELb1ELb1ELb0ELb0ELb0ELi2ELi4ELi4ELi4ELb0EEENS1_24CollectiveEpilogueBwdGQAISA_fSD_Li256ELb1ELb1EEENS1_19SingleTileSchedulerILb1ELb0ELb0ELi128EEEEEEEEEvNT_6ParamsE$_ZZN4cute9transformINS_5tupleIJiiNS_1CILi0EEEEEENS1_IJNS1_IJNS2_ILi4EEENS2_ILi8EEEEEENS2_ILi2EEENS2_ILi1EEEEEEZNS_7idx2crdIS4_SA_EEDaRKT_RKT0_EUlRKT_RKT0_E_EEDaSE_SH_OT1_ENKUlDpSK_E_clIJNS1_IJiiEEEiS3_EEEDaSR_)
        /*55c4*/ 	.word	0x00000000


	//----- nvinfo : EIATTR_FRAME_SIZE
	.align		4
.L_3670:
        /*55c8*/ 	.byte	0x04, 0x11
        /*55ca*/ 	.short	(.L_3672 - .L_3671)
	.align		4
.L_3671:
        /*55cc*/ 	.word	index@($_ZN7cutlass13device_kernelIN5flash19enable_sm80_to_sm89INS1_16FlashAttnBwdSm80INS1_25CollectiveMainloopBwdSm80ILi2ELi2EN4cute5tupleIJNS5_1CILi128EEES8_NS7_ILi64EEEEEENS_6half_tEfNS_4arch4Sm80ELb0ELb1ELb1ELb1ELb1ELb0ELb0ELb0ELi2ELi4ELi4ELi4ELb0EEENS1_24CollectiveEpilogueBwdGQAISA_fSD_Li256ELb1ELb1EEENS1_19SingleTileSchedulerILb1ELb0ELb0ELi128EEEEEEEEEvNT_6ParamsE$_ZZN4cute9transformINS_5tupleIJNS_1CILi32EEENS2_ILi4EEENS2_ILi2EEENS2_ILi1EEEEEENS1_IJS6_S3_NS2_ILi128EEENS2_ILi0EEEEEEZNS_7idx2crdIiS7_SA_EEDaRKT_RKT0_RKT1_EUlRKT_RKT0_E_EEDaSE_SH_OSI_ENKUlDpSN_E_clIJiiiS9_EEEDaST_)
        /*55d0*/ 	.word	0x00000000


	//----- nvinfo : EIATTR_FRAME_SIZE
	.align		4
.L_3672:
        /*55d4*/ 	.byte	0x04, 0x11
        /*55d6*/ 	.short	(.L_3674 - .L_3673)
	.align		4
.L_3673:
        /*55d8*/ 	.word	index@($_ZN7cutlass13device_kernelIN5flash19enable_sm80_to_sm89INS1_16FlashAttnBwdSm80INS1_25CollectiveMainloopBwdSm80ILi2ELi2EN4cute5tupleIJNS5_1CILi128EEES8_NS7_ILi64EEEEEENS_6half_tEfNS_4arch4Sm80ELb0ELb1ELb1ELb1ELb1ELb0ELb0ELb0ELi2ELi4ELi4ELi4ELb0EEENS1_24CollectiveEpilogueBwdGQAISA_fSD_Li256ELb1ELb1EEENS1_19SingleTileSchedulerILb1ELb0ELb0ELi128EEEEEEEEEvNT_6ParamsE$_ZZN4cute7idx2crdIiNS_5tupleIJNS_1CILi32EEENS2_ILi4EEENS2_ILi2EEENS2_ILi1EEEEEENS1_IJS6_S3_NS2_ILi128EEENS2_ILi0EEEEEEEEDaRKT_RKT0_RKT1_ENKUlRKT_RKT0_E_clIS5_S8_EEDaSM_SP_)
        /*55dc*/ 	.word	0x00000000


	//----- nvinfo : EIATTR_FRAME_SIZE
	.align		4
.L_3674:
        /*55e0*/ 	.byte	0x04, 0x11
        /*55e2*/ 	.short	(.L_3676 - .L_3675)
	.align		4
.L_3675:
        /*55e4*/ 	.word	index@($_ZN7cutlass13device_kernelIN5flash19enable_sm80_to_sm89INS1_16FlashAttnBwdSm80INS1_25CollectiveMainloopBwdSm80ILi2ELi2EN4cute5tupleIJNS5_1CILi128EEES8_NS7_ILi64EEEEEENS_6half_tEfNS_4arch4Sm80ELb0ELb1ELb1ELb1ELb1ELb0ELb0ELb0ELi2ELi4ELi4ELi4ELb0EEENS1_24CollectiveEpilogueBwdGQAISA_fSD_Li256ELb1ELb1EEENS1_19SingleTileSchedulerILb1ELb0ELb0ELi128EEEEEEEEEvNT_6ParamsE$_ZZN4cute7idx2crdIiNS_5tupleIJNS_1CILi32EEENS2_ILi4EEENS2_ILi2EEENS2_ILi1EEEEEENS1_IJS6_S3_NS2_ILi128EEENS2_ILi0EEEEEEEEDaRKT_RKT0_RKT1_ENKUlRKT_RKT0_E_clIS4_S3_EEDaSM_SP_)
        /*55e8*/ 	.word	0x00000000


	//----- nvinfo : EIATTR_FRAME_SIZE
	.align		4
.L_3676:
        /*55ec*/ 	.byte	0x04, 0x11
        /*55ee*/ 	.short	(.L_3678 - .L_3677)
	.align		4
.L_3677:
        /*55f0*/ 	.word	index@($_ZN7cutlass13device_kernelIN5flash19enable_sm80_to_sm89INS1_16FlashAttnBwdSm80INS1_25CollectiveMainloopBwdSm80ILi2ELi2EN4cute5tupleIJNS5_1CILi128EEES8_NS7_ILi64EEEEEENS_6half_tEfNS_4arch4Sm80ELb0ELb1ELb1ELb1ELb1ELb0ELb0ELb0ELi2ELi4ELi4ELi4ELb0EEENS1_24CollectiveEpilogueBwdGQAISA_fSD_Li256ELb1ELb1EEENS1_19SingleTileSchedulerILb1ELb0ELb0ELi128EEEEEEEEEvNT_6ParamsE$_ZZN4cute7idx2crdINS_5tupleIJiiNS_1CILi0EEEEEENS1_IJNS1_IJNS2_ILi4EEENS2_ILi8EEEEEES5_NS2_ILi1EEEEEEEEDaRKT_RKT0_ENKUlRKT_RKT0_E_clIiS7_EEDaSI_SL_)
        /*55f4*/ 	.word	0x00000000


	//----- nvinfo : EIATTR_FRAME_SIZE
	.align		4
.L_3678:
        /*55f8*/ 	.byte	0x04, 0x11
        /*55fa*/ 	.short	(.L_3680 - .L_3679)
	.align		4
.L_3679:
        /*55fc*/ 	.word	index@($_ZN7cutlass13device_kernelIN5flash19enable_sm80_to_sm89INS1_16FlashAttnBwdSm80INS1_25CollectiveMainloopBwdSm80ILi2ELi2EN4cute5tupleIJNS5_1CILi128EEES8_NS7_ILi64EEEEEENS_6half_tEfNS_4arch4Sm80ELb0ELb1ELb1ELb1ELb1ELb0ELb0ELb0ELi2ELi4ELi4ELi4ELb0EEENS1_24CollectiveEpilogueBwdGQAISA_fSD_Li256ELb1ELb1EEENS1_19SingleTileSchedulerILb1ELb0ELb0ELi128EEEEEEEEEvNT_6ParamsE$_ZZN4cute7idx2crdINS_5tupleIJiiNS_1CILi0EEEEEENS1_IJNS1_IJNS2_ILi4EEENS2_ILi8EEEEEES5_NS2_ILi1EEEEEEEEDaRKT_RKT0_ENKUlRKT_RKT0_E_clIiS5_EEDaSI_SL_)
        /*5600*/ 	.word	0x00000000


	//----- nvinfo : EIATTR_FRAME_SIZE
	.align		4
.L_3680:
        /*5604*/ 	.byte	0x04, 0x11
        /*5606*/ 	.short	(.L_3682 - .L_3681)
	.align		4
.L_3681:
        /*5608*/ 	.word	index@($_ZN7cutlass13device_kernelIN5flash19enable_sm80_to_sm89INS1_16FlashAttnBwdSm80INS1_25CollectiveMainloopBwdSm80ILi2ELi2EN4cute5tupleIJNS5_1CILi128EEES8_NS7_ILi64EEEEEENS_6half_tEfNS_4arch4Sm80ELb0ELb1ELb1ELb1ELb1ELb0ELb0ELb0ELi2ELi4ELi4ELi4ELb0EEENS1_24CollectiveEpilogueBwdGQAISA_fSD_Li256ELb1ELb1EEENS1_19SingleTileSchedulerILb1ELb0ELb0ELi128EEEEEEEEEvNT_6ParamsE$_ZZN4cute7idx2crdINS_5tupleIJiiNS_1CILi0EEEEEENS1_IJNS1_IJNS2_ILi4EEENS2_ILi8EEEEEENS2_ILi2EEENS2_ILi1EEEEEEEEDaRKT_RKT0_ENKUlRKT_RKT0_E_clIiS8_EEDaSJ_SM_)
        /*560c*/ 	.word	0x00000000


	//----- nvinfo : EIATTR_FRAME_SIZE
	.align		4
.L_3682:
        /*5610*/ 	.byte	0x04, 0x11
        /*5612*/ 	.short	(.L_3684 - .L_3683)
	.align		4
.L_3683:
        /*5614*/ 	.word	index@($_ZN7cutlass13device_kernelIN5flash19enable_sm80_to_sm89INS1_16FlashAttnBwdSm80INS1_25CollectiveMainloopBwdSm80ILi2ELi2EN4cute5tupleIJNS5_1CILi128EEES8_NS7_ILi64EEEEEENS_6half_tEfNS_4arch4Sm80ELb0ELb1ELb1ELb1ELb1ELb0ELb0ELb0ELi2ELi4ELi4ELi4ELb0EEENS1_24CollectiveEpilogueBwdGQAISA_fSD_Li256ELb1ELb1EEENS1_19SingleTileSchedulerILb1ELb0ELb0ELi128EEEEEEEEEvNT_6ParamsE$_ZZN4cute7idx2crdINS_5tupleIJiiNS_1CILi0EEEEEENS1_IJNS1_IJNS2_ILi4EEENS2_ILi8EEEEEENS2_ILi2EEENS2_ILi1EEEEEEEEDaRKT_RKT0_ENKUlRKT_RKT0_E_clIiS7_EEDaSJ_SM_)
        /*5618*/ 	.word	0x00000000


	//----- nvinfo : EIATTR_FRAME_SIZE
	.align		4
.L_3684:
        /*561c*/ 	.byte	0x04, 0x11
        /*561e*/ 	.short	(.L_3686 - .L_3685)
	.align		4
.L_3685:
        /*5620*/ 	.word	index@($_ZN7cutlass13device_kernelIN5flash19enable_sm80_to_sm89INS1_16FlashAttnBwdSm80INS1_25CollectiveMainloopBwdSm80ILi2ELi2EN4cute5tupleIJNS5_1CILi128EEES8_NS7_ILi64EEEEEENS_6half_tEfNS_4arch4Sm80ELb0ELb1ELb1ELb1ELb1ELb0ELb0ELb0ELi2ELi4ELi4ELi4ELb0EEENS1_24CollectiveEpilogueBwdGQAISA_fSD_Li256ELb1ELb1EEENS1_19SingleTileSchedulerILb1ELb0ELb0ELi128EEEEEEEEEvNT_6ParamsE$_ZZN4cute7flattenINS_5tupleIJNS_1CILi1EEENS1_IJiiiEEENS2_ILi64EEENS1_IJNS2_ILi72EEENS2_ILi144EEENS2_ILi288EEEEEENS2_ILi512EEEEEEEEDaRKT_ENKUlRKT_E_clIS4_EEDaSH_)
        /*5624*/ 	.word	0x00000000


	//----- nvinfo : EIATTR_FRAME_SIZE
	.align		4
.L_3686:
        /*5628*/ 	.byte	0x04, 0x11
        /*562a*/ 	.short	(.L_3688 - .L_3687)
	.align		4
.L_3687:
        /*562c*/ 	.word	index@($_ZN7cutlass13device_kernelIN5flash19enable_sm80_to_sm89INS1_16FlashAttnBwdSm80INS1_25CollectiveMainloopBwdSm80ILi2ELi2EN4cute5tupleIJNS5_1CILi128EEES8_NS7_ILi64EEEEEENS_6half_tEfNS_4arch4Sm80ELb0ELb1ELb1ELb1ELb1ELb0ELb0ELb0ELi2ELi4ELi4ELi4ELb0EEENS1_24CollectiveEpilogueBwdGQAISA_fSD_Li256ELb1ELb1EEENS1_19SingleTileSchedulerILb1ELb0ELb0ELi128EEEEEEEEEvNT_6ParamsE$_ZZN4cute7flattenINS_5tupleIJNS_1CILi1EEENS1_IJNS2_ILi8EEEiiEEENS2_ILi64EEENS1_IJiNS2_ILi144EEENS2_ILi288EEEEEENS2_ILi512EEEEEEEEDaRKT_ENKUlRKT_E_clIS9_EEDaSH_)
        /*5630*/ 	.word	0x00000000


	//----- nvinfo : EIATTR_FRAME_SIZE
	.align		4
.L_3688:
        /*5634*/ 	.byte	0x04, 0x11
        /*5636*/ 	.short	(.L_3690 - .L_3689)
	.align		4
.L_3689:
        /*5638*/ 	.word	index@($_ZN7cutlass13device_kernelIN5flash19enable_sm80_to_sm89INS1_16FlashAttnBwdSm80INS1_25CollectiveMainloopBwdSm80ILi2ELi2EN4cute5tupleIJNS5_1CILi128EEES8_NS7_ILi64EEEEEENS_6half_tEfNS_4arch4Sm80ELb0ELb1ELb1ELb1ELb1ELb0ELb0ELb0ELi2ELi4ELi4ELi4ELb0EEENS1_24CollectiveEpilogueBwdGQAISA_fSD_Li256ELb1ELb1EEENS1_19SingleTileSchedulerILb1ELb0ELb0ELi128EEEEEEEEEvNT_6ParamsE$_ZZN4cute7flattenINS_5tupleIJNS_1CILi1EEENS1_IJNS2_ILi8EEEiiEEENS2_ILi64EEENS1_IJiNS2_ILi144EEENS2_ILi288EEEEEENS2_ILi512EEEEEEEEDaRKT_ENKUlRKT_E_clIS5_EEDaSH_)
        /*563c*/ 	.word	0x00000000


	//----- nvinfo : EIATTR_FRAME_SIZE
	.align		4
.L_3690:
        /*5640*/ 	.byte	0x04, 0x11
        /*5642*/ 	.short	(.L_3692 - .L_3691)
	.align		4
.L_3691:
        /*5644*/ 	.word	index@($_ZN7cutlass13device_kernelIN5flash19enable_sm80_to_sm89INS1_16FlashAttnBwdSm80INS1_25CollectiveMainloopBwdSm80ILi2ELi2EN4cute5tupleIJNS5_1CILi128EEES8_NS7_ILi64EEEEEENS_6half_tEfNS_4arch4Sm80ELb0ELb1ELb1ELb1ELb1ELb0ELb0ELb0ELi2ELi4ELi4ELi4ELb0EEENS1_24CollectiveEpilogueBwdGQAISA_fSD_Li256ELb1ELb1EEENS1_19SingleTileSchedulerILb1ELb0ELb0ELi128EEEEEEEEEvNT_6ParamsE$_ZZN4cute7flattenINS_5tupleIJNS1_IJNS_1CILi0EEENS1_IJNS2_ILi1EEENS2_ILi512EEEiEEEEEENS2_ILi4096EEENS1_IJiNS2_ILi8192EEEEEEEEEEEDaRKT_ENKUlRKT_E_clISA_EEDaSH_)
        /*5648*/ 	.word	0x00000000


	//----- nvinfo : EIATTR_FRAME_SIZE
	.align		4
.L_3692:
        /*564c*/ 	.byte	0x04, 0x11
        /*564e*/ 	.short	(.L_3694 - .L_3693)
	.align		4
.L_3693:
        /*5650*/ 	.word	index@($_ZN7cutlass13device_kernelIN5flash19enable_sm80_to_sm89INS1_16FlashAttnBwdSm80INS1_25CollectiveMainloopBwdSm80ILi2ELi2EN4cute5tupleIJNS5_1CILi128EEES8_NS7_ILi64EEEEEENS_6half_tEfNS_4arch4Sm80ELb0ELb1ELb1ELb1ELb1ELb0ELb0ELb0ELi2ELi4ELi4ELi4ELb0EEENS1_24CollectiveEpilogueBwdGQAISA_fSD_Li256ELb1ELb1EEENS1_19SingleTileSchedulerILb1ELb0ELb0ELi128EEEEEEEEEvNT_6ParamsE$_ZZN4cute7flattenINS_5tupleIJNS1_IJNS_1CILi0EEENS1_IJNS2_ILi1EEENS2_ILi512EEEiEEEEEENS2_ILi4096EEENS1_IJiNS2_ILi8192EEEEEEEEEEEDaRKT_ENKUlRKT_E_clIS7_EEDaSH_)
        /*5654*/ 	.word	0x00000000


	//----- nvinfo : EIATTR_FRAME_SIZE
	.align		4
.L_3694:
        /*5658*/ 	.byte	0x04, 0x11
        /*565a*/ 	.short	(.L_3696 - .L_3695)
	.align		4
.L_3695:
        /*565c*/ 	.word	index@($_ZN7cutlass13device_kernelIN5flash19enable_sm80_to_sm89INS1_16FlashAttnBwdSm80INS1_25CollectiveMainloopBwdSm80ILi2ELi2EN4cute5tupleIJNS5_1CILi128EEES8_NS7_ILi64EEEEEENS_6half_tEfNS_4arch4Sm80ELb0ELb1ELb1ELb1ELb1ELb0ELb0ELb0ELi2ELi4ELi4ELi4ELb0EEENS1_24CollectiveEpilogueBwdGQAISA_fSD_Li256ELb1ELb1EEENS1_19SingleTileSchedulerILb1ELb0ELb0ELi128EEEEEEEEEvNT_6ParamsE$_ZZN4cute7crd2crdINS_5tupleIJiiiNS_1CILi0EEEEEENS1_IJNS2_ILi32EEENS2_ILi4EEENS2_ILi2EEENS2_ILi1EEEEEENS1_IJS8_S8_S8_S8_EEEEEDaRKT_RKT0_RKT1_ENKUlRKT_RKT0_RKT1_E_clIiS7_S8_EEDaSM_SP_SS_)
        /*5660*/ 	.word	0x00000000


	//----- nvinfo : EIATTR_FRAME_SIZE
	.align		4
.L_3696:
        /*5664*/ 	.byte	0x04, 0x11
        /*5666*/ 	.short	(.L_3698 - .L_3697)
	.align		4
.L_3697:
        /*5668*/ 	.word	index@($_ZN7cutlass13device_kernelIN5flash19enable_sm80_to_sm89INS1_16FlashAttnBwdSm80INS1_25CollectiveMainloopBwdSm80ILi2ELi2EN4cute5tupleIJNS5_1CILi128EEES8_NS7_ILi64EEEEEENS_6half_tEfNS_4arch4Sm80ELb0ELb1ELb1ELb1ELb1ELb0ELb0ELb0ELi2ELi4ELi4ELi4ELb0EEENS1_24CollectiveEpilogueBwdGQAISA_fSD_Li256ELb1ELb1EEENS1_19SingleTileSchedulerILb1ELb0ELb0ELi128EEEEEEEEEvNT_6ParamsE$_ZZN4cute6upcastILi2ENS_5tupleIJNS1_IJNS_1CILi1EEENS1_IJNS2_ILi2EEES4_S4_EEEEEES4_NS1_IJS4_S4_EEEEEENS1_IJNS1_IJNS2_ILi0EEENS1_IJS3_NS2_ILi512EEEiEEEEEENS2_ILi4096EEENS1_IJiNS2_ILi8192EEEEEEEEEEEDaRKT0_RKT1_ENKUlRKT_RKT0_E_clIS7_SF_EEDaSP_SS_)
        /*566c*/ 	.word	0x00000000


	//----- nvinfo : EIATTR_FRAME_SIZE
	.align		4
.L_3698:
        /*5670*/ 	.byte	0x04, 0x11
        /*5672*/ 	.short	(.L_3700 - .L_3699)
	.align		4
.L_3699:
        /*5674*/ 	.word	index@($_ZN7cutlass13device_kernelIN5flash19enable_sm80_to_sm89INS1_16FlashAttnBwdSm80INS1_25CollectiveMainloopBwdSm80ILi2ELi2EN4cute5tupleIJNS5_1CILi128EEES8_NS7_ILi64EEEEEENS_6half_tEfNS_4arch4Sm80ELb0ELb1ELb1ELb1ELb1ELb0ELb0ELb0ELi2ELi4ELi4ELi4ELb0EEENS1_24CollectiveEpilogueBwdGQAISA_fSD_Li256ELb1ELb1EEENS1_19SingleTileSchedulerILb1ELb0ELb0ELi128EEEEEEEEEvNT_6ParamsE$_ZZN4cute6upcastILi2ENS_5tupleIJNS1_IJNS_1CILi1EEENS1_IJNS2_ILi2EEES4_S4_EEEEEES4_NS1_IJS4_S4_EEEEEENS1_IJNS1_IJNS2_ILi0EEENS1_IJS3_NS2_ILi512EEEiEEEEEENS2_ILi4096EEENS1_IJiNS2_ILi8192EEEEEEEEEEEDaRKT0_RKT1_ENKUlRKT_RKT0_E_clIS6_SC_EEDaSP_SS_)
        /*5678*/ 	.word	0x00000000


	//----- nvinfo : EIATTR_FRAME_SIZE
	.align		4
.L_3700:
        /*567c*/ 	.byte	0x04, 0x11
        /*567e*/ 	.short	(.L_3702 - .L_3701)
	.align		4
.L_3701:
        /*5680*/ 	.word	index@($_ZN7cutlass13device_kernelIN5flash19enable_sm80_to_sm89INS1_16FlashAttnBwdSm80INS1_25CollectiveMainloopBwdSm80ILi2ELi2EN4cute5tupleIJNS5_1CILi128EEES8_NS7_ILi64EEEEEENS_6half_tEfNS_4arch4Sm80ELb0ELb1ELb1ELb1ELb1ELb0ELb0ELb0ELi2ELi4ELi4ELi4ELb0EEENS1_24CollectiveEpilogueBwdGQAISA_fSD_Li256ELb1ELb1EEENS1_19SingleTileSchedulerILb1ELb0ELb0ELi128EEEEEEEEEvNT_6ParamsE$_ZZN4cute6detail16composition_implINS_5tupleIJNS_1CILi8EEENS3_ILi2EEES5_S5_S4_S5_EEENS2_IJNS3_ILi1EEEiiiNS3_ILi72EEENS3_ILi512EEEEEENS2_IJNS2_IJS5_S5_S5_EEES5_NS3_ILi4EEEEEENS2_IJNS2_IJS7_S9_S4_EEENS3_ILi4096EEENS3_ILi16EEEEEEEEDaRKT_RKT0_RKT1_RKT2_ENKUlRKT_RKT0_E_clISC_SG_EEDaSW_SZ_)
        /*5684*/ 	.word	0x00000000


	//----- nvinfo : EIATTR_FRAME_SIZE
	.align		4
.L_3702:
        /*5688*/ 	.byte	0x04, 0x11
        /*568a*/ 	.short	(.L_3704 - .L_3703)
	.align		4
.L_3703:
        /*568c*/ 	.word	index@($_ZN7cutlass13device_kernelIN5flash19enable_sm80_to_sm89INS1_16FlashAttnBwdSm80INS1_25CollectiveMainloopBwdSm80ILi2ELi2EN4cute5tupleIJNS5_1CILi128EEES8_NS7_ILi64EEEEEENS_6half_tEfNS_4arch4Sm80ELb0ELb1ELb1ELb1ELb1ELb0ELb0ELb0ELi2ELi4ELi4ELi4ELb0EEENS1_24CollectiveEpilogueBwdGQAISA_fSD_Li256ELb1ELb1EEENS1_19SingleTileSchedulerILb1ELb0ELb0ELi128EEEEEEEEEvNT_6ParamsE$_ZZN4cute6detail16composition_implINS_5tupleIJNS_1CILi8EEENS3_ILi2EEES5_S5_S4_S5_EEENS2_IJNS3_ILi1EEEiiiNS3_ILi72EEENS3_ILi512EEEEEENS2_IJNS2_IJS5_S5_S5_EEES5_NS3_ILi4EEEEEENS2_IJNS2_IJS7_S9_S4_EEENS3_ILi4096EEENS3_ILi16EEEEEEEEDaRKT_RKT0_RKT1_RKT2_ENKUlRKT_RKT0_E_clISB_SE_EEDaSW_SZ_)
        /*5690*/ 	.word	0x00000000


	//----- nvinfo : EIATTR_FRAME_SIZE
	.align		4
.L_3704:
        /*5694*/ 	.byte	0x04, 0x11
        /*5696*/ 	.short	(.L_3706 - .L_3705)
	.align		4
.L_3705:
        /*5698*/ 	.word	index@($_ZN7cutlass13device_kernelIN5flash19enable_sm80_to_sm89INS1_16FlashAttnBwdSm80INS1_25CollectiveMainloopBwdSm80ILi2ELi2EN4cute5tupleIJNS5_1CILi128EEES8_NS7_ILi64EEEEEENS_6half_tEfNS_4arch4Sm80ELb0ELb1ELb1ELb1ELb1ELb0ELb0ELb0ELi2ELi4ELi4ELi4ELb0EEENS1_24CollectiveEpilogueBwdGQAISA_fSD_Li256ELb1ELb1EEENS1_19SingleTileSchedulerILb1ELb0ELb0ELi128EEEEEEEEEvNT_6ParamsE$_ZZN4cute6detail16composition_implINS_5tupleIJNS_1CILi8EEENS3_ILi2EEES5_S5_S4_S5_EEENS2_IJNS3_ILi1EEEiiiNS3_ILi72EEENS3_ILi512EEEEEENS2_IJNS2_IJS5_S5_S5_EEES5_NS2_IJNS3_ILi4EEES5_EEEEEENS2_IJNS2_IJS7_S9_S4_EEENS3_ILi4096EEENS2_IJNS3_ILi16EEENS3_ILi8192EEEEEEEEEEEDaRKT_RKT0_RKT1_RKT2_ENKUlRKT_RKT0_E_clISD_SJ_EEDaSZ_S12_)
        /*569c*/ 	.word	0x00000000


	//----- nvinfo : EIATTR_FRAME_SIZE
	.align		4
.L_3706:
        /*56a0*/ 	.byte	0x04, 0x11
        /*56a2*/ 	.short	(.L_3708 - .L_3707)
	.align		4
.L_3707:
        /*56a4*/ 	.word	index@($_ZN7cutlass13device_kernelIN5flash19enable_sm80_to_sm89INS1_16FlashAttnBwdSm80INS1_25CollectiveMainloopBwdSm80ILi2ELi2EN4cute5tupleIJNS5_1CILi128EEES8_NS7_ILi64EEEEEENS_6half_tEfNS_4arch4Sm80ELb0ELb1ELb1ELb1ELb1ELb0ELb0ELb0ELi2ELi4ELi4ELi4ELb0EEENS1_24CollectiveEpilogueBwdGQAISA_fSD_Li256ELb1ELb1EEENS1_19SingleTileSchedulerILb1ELb0ELb0ELi128EEEEEEEEEvNT_6ParamsE$_ZZN4cute6detail16composition_implINS_5tupleIJNS_1CILi8EEENS3_ILi2EEES5_S5_S4_S5_EEENS2_IJNS3_ILi1EEEiiiNS3_ILi72EEENS3_ILi512EEEEEENS2_IJNS2_IJS5_S5_S5_EEES5_NS2_IJNS3_ILi4EEES5_EEEEEENS2_IJNS2_IJS7_S9_S4_EEENS3_ILi4096EEENS2_IJNS3_ILi16EEENS3_ILi8192EEEEEEEEEEEDaRKT_RKT0_RKT1_RKT2_ENKUlRKT_RKT0_E_clISB_SF_EEDaSZ_S12_)
        /*56a8*/ 	.word	0x00000000


	//----- nvinfo : EIATTR_FRAME_SIZE
	.align		4
.L_3708:
        /*56ac*/ 	.byte	0x04, 0x11
        /*56ae*/ 	.short	(.L_3710 - .L_3709)
	.align		4
.L_3709:
        /*56b0*/ 	.word	index@($_ZN7cutlass13device_kernelIN5flash19enable_sm80_to_sm89INS1_16FlashAttnBwdSm80INS1_25CollectiveMainloopBwdSm80ILi2ELi2EN4cute5tupleIJNS5_1CILi128EEES8_NS7_ILi64EEEEEENS_6half_tEfNS_4arch4Sm80ELb0ELb1ELb1ELb1ELb1ELb0ELb0ELb0ELi2ELi4ELi4ELi4ELb0EEENS1_24CollectiveEpilogueBwdGQAISA_fSD_Li256ELb1ELb1EEENS1_19SingleTileSchedulerILb1ELb0ELb0ELi128EEEEEEEEEvNT_6ParamsE$_ZZN4cute6detail16composition_implINS_5tupleIJNS_1CILi8EEENS3_ILi2EEES5_S5_S4_S5_EEENS2_IJNS3_ILi1EEEiiiNS3_ILi72EEENS3_ILi512EEEEEENS2_IJNS2_IJS5_S5_EEES4_NS3_ILi4EEEEEENS2_IJNS2_IJS7_S4_EEENS3_ILi1024EEENS3_ILi16EEEEEEEEDaRKT_RKT0_RKT1_RKT2_ENKUlRKT_RKT0_E_clISC_SG_EEDaSW_SZ_)
        /*56b4*/ 	.word	0x00000000


	//----- nvinfo : EIATTR_FRAME_SIZE
	.align		4
.L_3710:
        /*56b8*/ 	.byte	0x04, 0x11
        /*56ba*/ 	.short	(.L_3712 - .L_3711)
	.align		4
.L_3711:
        /*56bc*/ 	.word	index@($_ZN7cutlass13device_kernelIN5flash19enable_sm80_to_sm89INS1_16FlashAttnBwdSm80INS1_25CollectiveMainloopBwdSm80ILi2ELi2EN4cute5tupleIJNS5_1CILi128EEES8_NS7_ILi64EEEEEENS_6half_tEfNS_4arch4Sm80ELb0ELb1ELb1ELb1ELb1ELb0ELb0ELb0ELi2ELi4ELi4ELi4ELb0EEENS1_24CollectiveEpilogueBwdGQAISA_fSD_Li256ELb1ELb1EEENS1_19SingleTileSchedulerILb1ELb0ELb0ELi128EEEEEEEEEvNT_6ParamsE$_ZZN4cute6detail16composition_implINS_5tupleIJNS_1CILi8EEENS3_ILi2EEES5_S5_S4_S5_EEENS2_IJNS3_ILi1EEEiiiNS3_ILi72EEENS3_ILi512EEEEEENS2_IJNS2_IJS5_S5_EEES4_NS3_ILi4EEEEEENS2_IJNS2_IJS7_S4_EEENS3_ILi1024EEENS3_ILi16EEEEEEEEDaRKT_RKT0_RKT1_RKT2_ENKUlRKT_RKT0_E_clISB_SE_EEDaSW_SZ_)
        /*56c0*/ 	.word	0x00000000


	//----- nvinfo : EIATTR_FRAME_SIZE
	.align		4
.L_3712:
        /*56c4*/ 	.byte	0x04, 0x11
        /*56c6*/ 	.short	(.L_3714 - .L_3713)
	.align		4
.L_3713:
        /*56c8*/ 	.word	index@($_ZN7cutlass13device_kernelIN5flash19enable_sm80_to_sm89INS1_16FlashAttnBwdSm80INS1_25CollectiveMainloopBwdSm80ILi2ELi2EN4cute5tupleIJNS5_1CILi128EEES8_NS7_ILi64EEEEEENS_6half_tEfNS_4arch4Sm80ELb0ELb1ELb1ELb1ELb1ELb0ELb0ELb0ELi2ELi4ELi4ELi4ELb0EEENS1_24CollectiveEpilogueBwdGQAISA_fSD_Li256ELb1ELb1EEENS1_19SingleTileSchedulerILb1ELb0ELb0ELi128EEEEEEEEEvNT_6ParamsE$_ZZN4cute6detail16composition_implINS_5tupleIJNS_1CILi16EEENS3_ILi2EEES5_S5_NS3_ILi4EEES5_EEENS2_IJNS3_ILi1EEEiiiNS3_ILi144EEENS3_ILi512EEEEEENS2_IJNS2_IJS5_S5_EEES6_NS3_ILi8EEEEEENS2_IJNS2_IJNS3_ILi64EEESA_EEES4_NS3_ILi1024EEEEEEEEDaRKT_RKT0_RKT1_RKT2_ENKUlRKT_RKT0_E_clISC_SG_EEDaSX_S10_)
        /*56cc*/ 	.word	0x00000000


	//----- nvinfo : EIATTR_FRAME_SIZE
	.align		4
.L_3714:
        /*56d0*/ 	.byte	0x04, 0x11
        /*56d2*/ 	.short	(.L_3716 - .L_3715)
	.align		4
.L_3715:
        /*56d4*/ 	.word	index@($_ZN7cutlass13device_kernelIN5flash19enable_sm80_to_sm89INS1_16FlashAttnBwdSm80INS1_25CollectiveMainloopBwdSm80ILi2ELi2EN4cute5tupleIJNS5_1CILi128EEES8_NS7_ILi64EEEEEENS_6half_tEfNS_4arch4Sm80ELb0ELb1ELb1ELb1ELb1ELb0ELb0ELb0ELi2ELi4ELi4ELi4ELb0EEENS1_24CollectiveEpilogueBwdGQAISA_fSD_Li256ELb1ELb1EEENS1_19SingleTileSchedulerILb1ELb0ELb0ELi128EEEEEEEEEvNT_6ParamsE$_ZZN4cute6detail16composition_implINS_5tupleIJNS_1CILi16EEENS3_ILi2EEES5_S5_NS3_ILi4EEES5_EEENS2_IJNS3_ILi1EEEiiiNS3_ILi144EEENS3_ILi512EEEEEENS2_IJNS2_IJS5_S5_EEES6_NS3_ILi8EEEEEENS2_IJNS2_IJNS3_ILi64EEESA_EEES4_NS3_ILi1024EEEEEEEEDaRKT_RKT0_RKT1_RKT2_ENKUlRKT_RKT0_E_clIS6_S4_EEDaSX_S10_)
        /*56d8*/ 	.word	0x00000000


	//----- nvinfo : EIATTR_FRAME_SIZE
	.align		4
.L_3716:
        /*56dc*/ 	.byte	0x04, 0x11
        /*56de*/ 	.short	(.L_3718 - .L_3717)
	.align		4
.L_3717:
        /*56e0*/ 	.word	index@($_ZN7cutlass13device_kernelIN5flash19enable_sm80_to_sm89INS1_16FlashAttnBwdSm80INS1_25CollectiveMainloopBwdSm80ILi2ELi2EN4cute5tupleIJNS5_1CILi128EEES8_NS7_ILi64EEEEEENS_6half_tEfNS_4arch4Sm80ELb0ELb1ELb1ELb1ELb1ELb0ELb0ELb0ELi2ELi4ELi4ELi4ELb0EEENS1_24CollectiveEpilogueBwdGQAISA_fSD_Li256ELb1ELb1EEENS1_19SingleTileSchedulerILb1ELb0ELb0ELi128EEEEEEEEEvNT_6ParamsE$_ZZN4cute5sliceINS_5tupleIJNS_10UnderscoreES2_iEEENS1_IJNS1_IJNS_1CILi1EEENS4_ILi0EEEEEEiNS4_ILi1024EEEEEEEEDaRKT_RKT0_ENKUlRKT_RKT0_E_clIS2_iEEDaSI_SL_)
        /*56e4*/ 	.word	0x00000000


	//----- nvinfo : EIATTR_FRAME_SIZE
	.align		4
.L_3718:
        /*56e8*/ 	.byte	0x04, 0x11
        /*56ea*/ 	.short	(.L_3720 - .L_3719)
	.align		4
.L_3719:
        /*56ec*/ 	.word	index@($_ZN7cutlass13device_kernelIN5flash19enable_sm80_to_sm89INS1_16FlashAttnBwdSm80INS1_25CollectiveMainloopBwdSm80ILi2ELi2EN4cute5tupleIJNS5_1CILi128EEES8_NS7_ILi64EEEEEENS_6half_tEfNS_4arch4Sm80ELb0ELb1ELb1ELb1ELb1ELb0ELb0ELb0ELi2ELi4ELi4ELi4ELb0EEENS1_24CollectiveEpilogueBwdGQAISA_fSD_Li256ELb1ELb1EEENS1_19SingleTileSchedulerILb1ELb0ELb0ELi128EEEEEEEEEvNT_6ParamsE$_ZZN4cute5sliceINS_5tupleIJNS_10UnderscoreES2_S2_iEEENS1_IJNS1_IJNS_1CILi1EEENS4_ILi0EEEEEEiNS4_ILi1024EEENS4_ILi8192EEEEEEEEDaRKT_RKT0_ENKUlRKT_RKT0_E_clIS2_iEEDaSJ_SM_)
        /*56f0*/ 	.word	0x00000000


	//----- nvinfo : EIATTR_FRAME_SIZE
	.align		4
.L_3720:
        /*56f4*/ 	.byte	0x04, 0x11
        /*56f6*/ 	.short	(.L_3722 - .L_3721)
	.align		4
.L_3721:
        /*56f8*/ 	.word	index@($_ZN7cutlass13device_kernelIN5flash19enable_sm80_to_sm89INS1_16FlashAttnBwdSm80INS1_25CollectiveMainloopBwdSm80ILi2ELi2EN4cute5tupleIJNS5_1CILi128EEES8_NS7_ILi64EEEEEENS_6half_tEfNS_4arch4Sm80ELb0ELb1ELb1ELb1ELb1ELb0ELb0ELb0ELi2ELi4ELi4ELi4ELb0EEENS1_24CollectiveEpilogueBwdGQAISA_fSD_Li256ELb1ELb1EEENS1_19SingleTileSchedulerILb1ELb0ELb0ELi128EEEEEEEEEvNT_6ParamsE$_ZZN4cute5sliceINS_5tupleIJNS_10UnderscoreES2_S2_iEEENS1_IJNS1_IJNS_1CILi1EEENS4_ILi0EEEEEENS4_ILi4096EEENS1_IJiiEEENS1_IJS6_NS4_ILi8192EEEEEEEEEEEDaRKT_RKT0_ENKUlRKT_RKT0_E_clIS2_S9_EEDaSL_SO_)
        /*56fc*/ 	.word	0x00000000


	//----- nvinfo : EIATTR_FRAME_SIZE
	.align		4
.L_3722:
        /*5700*/ 	.byte	0x04, 0x11
        /*5702*/ 	.short	(.L_3724 - .L_3723)
	.align		4
.L_3723:
        /*5704*/ 	.word	index@($_ZN7cutlass13device_kernelIN5flash19enable_sm80_to_sm89INS1_16FlashAttnBwdSm80INS1_25CollectiveMainloopBwdSm80ILi2ELi2EN4cute5tupleIJNS5_1CILi128EEES8_NS7_ILi64EEEEEENS_6half_tEfNS_4arch4Sm80ELb0ELb1ELb1ELb1ELb1ELb0ELb0ELb0ELi2ELi4ELi4ELi4ELb0EEENS1_24CollectiveEpilogueBwdGQAISA_fSD_Li256ELb1ELb1EEENS1_19SingleTileSchedulerILb1ELb0ELb0ELi128EEEEEEEEEvNT_6ParamsE$_ZZN4cute5sliceINS_5tupleIJNS_10UnderscoreES2_NS_1CILi0EEEEEENS1_IJNS1_IJNS3_ILi1EEES4_EEEiNS3_ILi1024EEEEEEEEDaRKT_RKT0_ENKUlRKT_RKT0_E_clIS2_iEEDaSI_SL_)
        /*5708*/ 	.word	0x00000000


	//----- nvinfo : EIATTR_FRAME_SIZE
	.align		4
.L_3724:
        /*570c*/ 	.byte	0x04, 0x11
        /*570e*/ 	.short	(.L_3726 - .L_3725)
	.align		4
.L_3725:
        /*5710*/ 	.word	index@($_ZN7cutlass13device_kernelIN5flash19enable_sm80_to_sm89INS1_16FlashAttnBwdSm80INS1_25CollectiveMainloopBwdSm80ILi2ELi2EN4cute5tupleIJNS5_1CILi128EEES8_NS7_ILi64EEEEEENS_6half_tEfNS_4arch4Sm80ELb0ELb1ELb1ELb1ELb1ELb0ELb0ELb0ELi2ELi4ELi4ELi4ELb0EEENS1_24CollectiveEpilogueBwdGQAISA_fSD_Li256ELb1ELb1EEENS1_19SingleTileSchedulerILb1ELb0ELb0ELi128EEEEEEEEEvNT_6ParamsE$_ZZN4cute5sliceINS_5tupleIJNS1_IJNS_10UnderscoreENS_1CILi0EEEEEENS1_IJS4_S2_EEEEEENS1_IJNS1_IJNS1_IJNS3_ILi1EEES4_EEES4_EEENS1_IJNS1_IJS4_S4_EEEiEEEEEEEEDaRKT_RKT0_ENKUlRKT_RKT0_E_clIS6_SC_EEDaSM_SP_)
        /*5714*/ 	.word	0x00000000


	//----- nvinfo : EIATTR_FRAME_SIZE
	.align		4
.L_3726:
        /*5718*/ 	.byte	0x04, 0x11
        /*571a*/ 	.short	(.L_3728 - .L_3727)
	.align		4
.L_3727:
        /*571c*/ 	.word	index@($_ZN7cutlass13device_kernelIN5flash19enable_sm80_to_sm89INS1_16FlashAttnBwdSm80INS1_25CollectiveMainloopBwdSm80ILi2ELi2EN4cute5tupleIJNS5_1CILi128EEES8_NS7_ILi64EEEEEENS_6half_tEfNS_4arch4Sm80ELb0ELb1ELb1ELb1ELb1ELb0ELb0ELb0ELi2ELi4ELi4ELi4ELb0EEENS1_24CollectiveEpilogueBwdGQAISA_fSD_Li256ELb1ELb1EEENS1_19SingleTileSchedulerILb1ELb0ELb0ELi128EEEEEEEEEvNT_6ParamsE$_ZZN4cute4takeILi1ELi3ENS_5tupleIJNS1_IJiNS_1CILi512EEEEEENS1_IJiiEEENS2_ILi1024EEEEEEEEDaRKT1_ENKUlDpRKT_E_clIJS5_S6_EEEDaSE_)
        /*5720*/ 	.word	0x00000000


	//----- nvinfo : EIATTR_FRAME_SIZE
	.align		4
.L_3728:
        /*5724*/ 	.byte	0x04, 0x11
        /*5726*/ 	.short	(.L_3730 - .L_3729)
	.align		4
.L_3729:
        /*5728*/ 	.word	index@($_ZN7cutlass13device_kernelIN5flash19enable_sm80_to_sm89INS1_16FlashAttnBwdSm80INS1_25CollectiveMainloopBwdSm80ILi2ELi2EN4cute5tupleIJNS5_1CILi128EEES8_NS7_ILi64EEEEEENS_6half_tEfNS_4arch4Sm80ELb0ELb1ELb1ELb1ELb1ELb0ELb0ELb0ELi2ELi4ELi4ELi4ELb0EEENS1_24CollectiveEpilogueBwdGQAISA_fSD_Li256ELb1ELb1EEENS1_19SingleTileSchedulerILb1ELb0ELb0ELi128EEEEEEEEEvNT_6ParamsE$_ZZN4cute4takeILi1ELi3ENS_5tupleIJNS1_IJNS_1CILi1EEEiEEENS2_ILi1024EEENS1_IJiiEEEEEEEEDaRKT1_ENKUlDpRKT_E_clIJS5_S6_EEEDaSE_)
        /*572c*/ 	.word	0x00000000


	//----- nvinfo : EIATTR_FRAME_SIZE
	.align		4
.L_3730:
        /*5730*/ 	.byte	0x04, 0x11
        /*5732*/ 	.short	(.L_3732 - .L_3731)
	.align		4
.L_3731:
        /*5734*/ 	.word	index@($_ZN7cutlass13device_kernelIN5flash19enable_sm80_to_sm89INS1_16FlashAttnBwdSm80INS1_25CollectiveMainloopBwdSm80ILi2ELi2EN4cute5tupleIJNS5_1CILi128EEES8_NS7_ILi64EEEEEENS_6half_tEfNS_4arch4Sm80ELb0ELb1ELb1ELb1ELb1ELb0ELb0ELb0ELi2ELi4ELi4ELi4ELb0EEENS1_24CollectiveEpilogueBwdGQAISA_fSD_Li256ELb1ELb1EEENS1_19SingleTileSchedulerILb1ELb0ELb0ELi128EEEEEEEEEvNT_6ParamsE$_ZZN4cute4takeILi1ELi3ENS_5tupleIJNS1_IJNS_1CILi1EEENS2_ILi512EEEiEEENS2_ILi4096EEENS1_IJiiEEEEEEEEDaRKT1_ENKUlDpRKT_E_clIJS6_S7_EEEDaSF_)
        /*5738*/ 	.word	0x00000000


	//----- nvinfo : EIATTR_FRAME_SIZE
	.align		4
.L_3732:
        /*573c*/ 	.byte	0x04, 0x11
        /*573e*/ 	.short	(.L_3734 - .L_3733)
	.align		4
.L_3733:
        /*5740*/ 	.word	index@($_ZN7cutlass13device_kernelIN5flash19enable_sm80_to_sm89INS1_16FlashAttnBwdSm80INS1_25CollectiveMainloopBwdSm80ILi2ELi2EN4cute5tupleIJNS5_1CILi128EEES8_NS7_ILi64EEEEEENS_6half_tEfNS_4arch4Sm80ELb0ELb1ELb1ELb1ELb1ELb0ELb0ELb0ELi2ELi4ELi4ELi4ELb0EEENS1_24CollectiveEpilogueBwdGQAISA_fSD_Li256ELb1ELb1EEENS1_19SingleTileSchedulerILb1ELb0ELb0ELi128EEEEEEEEEvNT_6ParamsE$_ZZN4cute4takeILi1ELi3ENS_5tupleIJNS1_IJNS_1CILi1EEENS2_ILi512EEEiEEENS2_ILi4096EEENS1_IJNS1_IJiiEEENS2_ILi8192EEEEEEEEEEEDaRKT1_ENKUlDpRKT_E_clIJS6_S9_EEEDaSH_)
        /*5744*/ 	.word	0x00000000


	//----- nvinfo : EIATTR_FRAME_SIZE
	.align		4
.L_3734:
        /*5748*/ 	.byte	0x04, 0x11
        /*574a*/ 	.short	(.L_3736 - .L_3735)
	.align		4
.L_3735:
        /*574c*/ 	.word	index@($_ZN7cutlass13device_kernelIN5flash19enable_sm80_to_sm89INS1_16FlashAttnBwdSm80INS1_25CollectiveMainloopBwdSm80ILi2ELi2EN4cute5tupleIJNS5_1CILi128EEES8_NS7_ILi64EEEEEENS_6half_tEfNS_4arch4Sm80ELb0ELb1ELb1ELb1ELb1ELb0ELb0ELb0ELi2ELi4ELi4ELi4ELb0EEENS1_24CollectiveEpilogueBwdGQAISA_fSD_Li256ELb1ELb1EEENS1_19SingleTileSchedulerILb1ELb0ELb0ELi128EEEEEEEEEvNT_6ParamsE$_ZZN4cute4takeILi1ELi2ENS_5tupleIJNS1_IJNS_1CILi1EEENS2_ILi0EEEEEEiEEEEEDaRKT1_ENKUlDpRKT_E_clIJiEEEDaSD_)
        /*5750*/ 	.word	0x00000000


	//----- nvinfo : EIATTR_FRAME_SIZE
	.align		4
.L_3736:
        /*5754*/ 	.byte	0x04, 0x11
        /*5756*/ 	.short	(.L_3738 - .L_3737)
	.align		4
.L_3737:
        /*5758*/ 	.word	index@($_ZN7cutlass13device_kernelIN5flash19enable_sm80_to_sm89INS1_16FlashAttnBwdSm80INS1_25CollectiveMainloopBwdSm80ILi2ELi2EN4cute5tupleIJNS5_1CILi128EEES8_NS7_ILi64EEEEEENS_6half_tEfNS_4arch4Sm80ELb0ELb1ELb1ELb1ELb1ELb0ELb0ELb0ELi2ELi4ELi4ELi4ELb0EEENS1_24CollectiveEpilogueBwdGQAISA_fSD_Li256ELb1ELb1EEENS1_19SingleTileSchedulerILb1ELb0ELb0ELi128EEEEEEEEEvNT_6ParamsE$_ZZN4cute4diceINS_5tupleIJNS1_IJiNS1_IJiNS_1CILi0EEEEEEEEENS1_IJNS_10UnderscoreENS1_IJS6_S6_EEEEEEEEES9_EEDaRKT_RKT0_ENKUlRKT_RKT0_E_clIS5_S5_EEDaSI_SL_)
        /*575c*/ 	.word	0x00000000


	//----- nvinfo : EIATTR_FRAME_SIZE
	.align		4
.L_3738:
        /*5760*/ 	.byte	0x04, 0x11
        /*5762*/ 	.short	(.L_3740 - .L_3739)
	.align		4
.L_3739:
        /*5764*/ 	.word	index@($_ZN7cutlass13device_kernelIN5flash19enable_sm80_to_sm89INS1_16FlashAttnBwdSm80INS1_25CollectiveMainloopBwdSm80ILi2ELi2EN4cute5tupleIJNS5_1CILi128EEES8_NS7_ILi64EEEEEENS_6half_tEfNS_4arch4Sm80ELb0ELb1ELb1ELb1ELb1ELb0ELb0ELb0ELi2ELi4ELi4ELi4ELb0EEENS1_24CollectiveEpilogueBwdGQAISA_fSD_Li256ELb1ELb1EEENS1_19SingleTileSchedulerILb1ELb0ELb0ELi128EEEEEEEEEvNT_6ParamsE$_ZZN4cute16flatten_to_tupleINS_5tupleIJNS_1CILi4096EEENS1_IJiiEEEEEEEEDaRKT_ENKUlRKT_E_clIS4_EEDaSB_)
        /*5768*/ 	.word	0x00000000


	//----- nvinfo : EIATTR_FRAME_SIZE
	.align		4
.L_3740:
        /*576c*/ 	.byte	0x04, 0x11
        /*576e*/ 	.short	(.L_3742 - .L_3741)
	.align		4
.L_3741:
        /*5770*/ 	.word	index@($_ZN7cutlass13device_kernelIN5flash19enable_sm80_to_sm89INS1_16FlashAttnBwdSm80INS1_25CollectiveMainloopBwdSm80ILi2ELi2EN4cute5tupleIJNS5_1CILi128EEES8_NS7_ILi64EEEEEENS_6half_tEfNS_4arch4Sm80ELb0ELb1ELb1ELb1ELb1ELb0ELb0ELb0ELi2ELi4ELi4ELi4ELb0EEENS1_24CollectiveEpilogueBwdGQAISA_fSD_Li256ELb1ELb1EEENS1_19SingleTileSchedulerILb1ELb0ELb0ELi128EEEEEEEEEvNT_6ParamsE$_ZZN4cute16flatten_to_tupleINS_5tupleIJNS_1CILi4096EEENS1_IJNS1_IJiiEEENS2_ILi8192EEEEEEEEEEEDaRKT_ENKUlRKT_E_clIS6_EEDaSD_)
        /*5774*/ 	.word	0x00000000


	//----- nvinfo : EIATTR_FRAME_SIZE
	.align		4
.L_3742:
        /*5778*/ 	.byte	0x04, 0x11
        /*577a*/ 	.short	(.L_3744 - .L_3743)
	.align		4
.L_3743:
        /*577c*/ 	.word	index@($_ZN7cutlass13device_kernelIN5flash19enable_sm80_to_sm89INS1_16FlashAttnBwdSm80INS1_25CollectiveMainloopBwdSm80ILi2ELi2EN4cute5tupleIJNS5_1CILi128EEES8_NS7_ILi64EEEEEENS_6half_tEfNS_4arch4Sm80ELb0ELb1ELb1ELb1ELb1ELb0ELb0ELb0ELi2ELi4ELi4ELi4ELb0EEENS1_24CollectiveEpilogueBwdGQAISA_fSD_Li256ELb1ELb1EEENS1_19SingleTileSchedulerILb1ELb0ELb0ELi128EEEEEEEEEvNT_6ParamsE$_ZZN4cute16flatten_to_tupleINS_5tupleIJNS_1CILi1024EEENS1_IJiiEEEEEEEEDaRKT_ENKUlRKT_E_clIS4_EEDaSB_)
        /*5780*/ 	.word	0x00000000


	//----- nvinfo : EIATTR_FRAME_SIZE
	.align		4
.L_3744:
        /*5784*/ 	.byte	0x04, 0x11
        /*5786*/ 	.short	(.L_3746 - .L_3745)
	.align		4
.L_3745:
        /*5788*/ 	.word	index@($_ZN7cutlass13device_kernelIN5flash19enable_sm80_to_sm89INS1_16FlashAttnBwdSm80INS1_25CollectiveMainloopBwdSm80ILi2ELi2EN4cute5tupleIJNS5_1CILi128EEES8_NS7_ILi64EEEEEENS_6half_tEfNS_4arch4Sm80ELb0ELb1ELb1ELb1ELb1ELb0ELb0ELb0ELi2ELi4ELi4ELi4ELb0EEENS1_24CollectiveEpilogueBwdGQAISA_fSD_Li256ELb1ELb1EEENS1_19SingleTileSchedulerILb1ELb0ELb0ELi128EEEEEEEEEvNT_6ParamsE$_ZZN4cute16flatten_to_tupleINS_5tupleIJNS1_IJiiEEENS_1CILi1024EEEEEEEEDaRKT_ENKUlRKT_E_clIS2_EEDaSB_)
        /*578c*/ 	.word	0x00000000


	//----- nvinfo : EIATTR_FRAME_SIZE
	.align		4
.L_3746:
        /*5790*/ 	.byte	0x04, 0x11
        /*5792*/ 	.short	(.L_3748 - .L_3747)
	.align		4
.L_3747:
        /*5794*/ 	.word	index@($_ZN7cutlass13device_kernelIN5flash19enable_sm80_to_sm89INS1_16FlashAttnBwdSm80INS1_25CollectiveMainloopBwdSm80ILi2ELi2EN4cute5tupleIJNS5_1CILi128EEES8_NS7_ILi64EEEEEENS_6half_tEfNS_4arch4Sm80ELb0ELb1ELb1ELb1ELb1ELb0ELb0ELb0ELi2ELi4ELi4ELi4ELb0EEENS1_24CollectiveEpilogueBwdGQAISA_fSD_Li256ELb1ELb1EEENS1_19SingleTileSchedulerILb1ELb0ELb0ELi128EEEEEEEEEvNT_6ParamsE$_ZZN4cute14logical_divideINS_5tupleIJNS1_IJNS_1CILi8EEENS2_ILi1EEEEEENS1_IJNS2_ILi2EEEEEEEEENS1_IJNS1_IJS4_NS2_ILi0EEEEEENS1_IJiEEEEEENS1_IJS5_NS_6LayoutIS4_S9_EEEEEEEDaRKNSD_IT_T0_EERKT1_ENKUlRKT_RKT0_E_clINSD_IS7_SB_EESE_EEDaSQ_ST_)
        /*5798*/ 	.word	0x00000000


	//----- nvinfo : EIATTR_FRAME_SIZE
	.align		4
.L_3748:
        /*579c*/ 	.byte	0x04, 0x11
        /*579e*/ 	.short	(.L_3750 - .L_3749)
	.align		4
.L_3749:
        /*57a0*/ 	.word	index@($_ZN7cutlass13device_kernelIN5flash19enable_sm80_to_sm89INS1_16FlashAttnBwdSm80INS1_25CollectiveMainloopBwdSm80ILi2ELi2EN4cute5tupleIJNS5_1CILi128EEES8_NS7_ILi64EEEEEENS_6half_tEfNS_4arch4Sm80ELb0ELb1ELb1ELb1ELb1ELb0ELb0ELb0ELi2ELi4ELi4ELi4ELb0EEENS1_24CollectiveEpilogueBwdGQAISA_fSD_Li256ELb1ELb1EEENS1_19SingleTileSchedulerILb1ELb0ELb0ELi128EEEEEEEEEvNT_6ParamsE$_ZZN4cute13to_mixed_bitsINS_5tupleIJNS1_IJNS_1CILi4EEENS2_ILi8EEEEEES3_NS2_ILi1EEEEEENS1_IJNS1_IJNS2_ILi128EEENS2_ILi0EEEEEENS2_ILi16EEES9_EEENS1_IJNS1_IJiiEEEiS9_EEEEEDaRKT_RKT0_RKT1_ENKUlRKT_RKT0_RKT1_E_clIS5_SA_SD_EEDaSQ_ST_SW_)
        /*57a4*/ 	.word	0x00000000


	//----- nvinfo : EIATTR_FRAME_SIZE
	.align		4
.L_3750:
        /*57a8*/ 	.byte	0x04, 0x11
        /*57aa*/ 	.short	(.L_3752 - .L_3751)
	.align		4
.L_3751:
        /*57ac*/ 	.word	index@($_ZN7cutlass13device_kernelIN5flash19enable_sm80_to_sm89INS1_16FlashAttnBwdSm80INS1_25CollectiveMainloopBwdSm80ILi2ELi2EN4cute5tupleIJNS5_1CILi128EEES8_NS7_ILi64EEEEEENS_6half_tEfNS_4arch4Sm80ELb0ELb1ELb1ELb1ELb1ELb0ELb0ELb0ELi2ELi4ELi4ELi4ELb0EEENS1_24CollectiveEpilogueBwdGQAISA_fSD_Li256ELb1ELb1EEENS1_19SingleTileSchedulerILb1ELb0ELb0ELi128EEEEEEEEEvNT_6ParamsE$_ZZN4cute13to_mixed_bitsINS_5tupleIJNS1_IJNS_1CILi4EEENS2_ILi8EEEEEES3_NS2_ILi1EEEEEENS1_IJNS1_IJNS2_ILi128EEENS2_ILi0EEEEEENS2_ILi16EEES9_EEENS1_IJNS1_IJiiEEEiS9_EEEEEDaRKT_RKT0_RKT1_ENKUlRKT_RKT0_RKT1_E_clIS3_SB_iEEDaSQ_ST_SW_)
        /*57b0*/ 	.word	0x00000000


	//----- nvinfo : EIATTR_FRAME_SIZE
	.align		4
.L_3752:
        /*57b4*/ 	.byte	0x04, 0x11
        /*57b6*/ 	.short	(.L_3754 - .L_3753)
	.align		4
.L_3753:
        /*57b8*/ 	.word	index@($_ZN7cutlass13device_kernelIN5flash19enable_sm80_to_sm89INS1_16FlashAttnBwdSm80INS1_25CollectiveMainloopBwdSm80ILi2ELi2EN4cute5tupleIJNS5_1CILi128EEES8_NS7_ILi64EEEEEENS_6half_tEfNS_4arch4Sm80ELb0ELb1ELb1ELb1ELb1ELb0ELb0ELb0ELi2ELi4ELi4ELi4ELb0EEENS1_24CollectiveEpilogueBwdGQAISA_fSD_Li256ELb1ELb1EEENS1_19SingleTileSchedulerILb1ELb0ELb0ELi128EEEEEEEEEvNT_6ParamsE$_ZZN4cute13to_mixed_bitsINS_5tupleIJNS1_IJNS_1CILi4EEENS2_ILi8EEEEEES3_NS2_ILi1EEEEEENS1_IJNS1_IJNS2_ILi128EEENS2_ILi0EEEEEENS2_ILi16EEES9_EEENS1_IJNS1_IJiiEEEiS9_EEEEEDaRKT_RKT0_RKT1_ENKUlDpRKT_E_clIJNS_9MixedBitsILj0ELj384EEENSU_ILj0ELj48EEENS2_ILj0EEEEEEDaSR_)
        /*57bc*/ 	.word	0x00000000


	//----- nvinfo : EIATTR_FRAME_SIZE
	.align		4
.L_3754:
        /*57c0*/ 	.byte	0x04, 0x11
        /*57c2*/ 	.short	(.L_3756 - .L_3755)
	.align		4
.L_3755:
        /*57c4*/ 	.word	index@($_ZN7cutlass13device_kernelIN5flash19enable_sm80_to_sm89INS1_16FlashAttnBwdSm80INS1_25CollectiveMainloopBwdSm80ILi2ELi2EN4cute5tupleIJNS5_1CILi128EEES8_NS7_ILi64EEEEEENS_6half_tEfNS_4arch4Sm80ELb0ELb1ELb1ELb1ELb1ELb0ELb0ELb0ELi2ELi4ELi4ELi4ELb0EEENS1_24CollectiveEpilogueBwdGQAISA_fSD_Li256ELb1ELb1EEENS1_19SingleTileSchedulerILb1ELb0ELb0ELi128EEEEEEEEEvNT_6ParamsE$_ZZN4cute13to_mixed_bitsINS_5tupleIJNS1_IJNS_1CILi4EEENS2_ILi8EEEEEES3_NS2_ILi1EEEEEENS1_IJNS1_IJNS2_ILi0EEENS2_ILi64EEEEEES8_S8_EEENS1_IJNS1_IJiiEEEiS8_EEEEEDaRKT_RKT0_RKT1_ENKUlRKT_RKT0_RKT1_E_clIS5_SA_SC_EEDaSP_SS_SV_)
        /*57c8*/ 	.word	0x00000000


	//----- nvinfo : EIATTR_FRAME_SIZE
	.align		4
.L_3756:
        /*57cc*/ 	.byte	0x04, 0x11
        /*57ce*/ 	.short	(.L_3758 - .L_3757)
	.align		4
.L_3757:
        /*57d0*/ 	.word	index@($_ZN7cutlass13device_kernelIN5flash19enable_sm80_to_sm89INS1_16FlashAttnBwdSm80INS1_25CollectiveMainloopBwdSm80ILi2ELi2EN4cute5tupleIJNS5_1CILi128EEES8_NS7_ILi64EEEEEENS_6half_tEfNS_4arch4Sm80ELb0ELb1ELb1ELb1ELb1ELb0ELb0ELb0ELi2ELi4ELi4ELi4ELb0EEENS1_24CollectiveEpilogueBwdGQAISA_fSD_Li256ELb1ELb1EEENS1_19SingleTileSchedulerILb1ELb0ELb0ELi128EEEEEEEEEvNT_6ParamsE$_ZZN4cute13to_mixed_bitsINS_5tupleIJNS1_IJNS_1CILi4EEENS2_ILi8EEEEEES3_NS2_ILi1EEEEEENS1_IJNS1_IJNS2_ILi0EEENS2_ILi64EEEEEES8_S8_EEENS1_IJNS1_IJiiEEEiS8_EEEEEDaRKT_RKT0_RKT1_ENKUlDpRKT_E_clIJNS_9MixedBitsILj0ELj448EEENS2_ILj0EEESV_EEEDaSQ_)
        /*57d4*/ 	.word	0x00000000


	//----- nvinfo : EIATTR_FRAME_SIZE
	.align		4
.L_3758:
        /*57d8*/ 	.byte	0x04, 0x11
        /*57da*/ 	.short	(.L_3760 - .L_3759)
	.align		4
.L_3759:
        /*57dc*/ 	.word	index@($_ZN7cutlass13device_kernelIN5flash19enable_sm80_to_sm89INS1_16FlashAttnBwdSm80INS1_25CollectiveMainloopBwdSm80ILi2ELi2EN4cute5tupleIJNS5_1CILi128EEES8_NS7_ILi64EEEEEENS_6half_tEfNS_4arch4Sm80ELb0ELb1ELb1ELb1ELb1ELb0ELb0ELb0ELi2ELi4ELi4ELi4ELb0EEENS1_24CollectiveEpilogueBwdGQAISA_fSD_Li256ELb1ELb1EEENS1_19SingleTileSchedulerILb1ELb0ELb0ELi128EEEEEEEEEvNT_6ParamsE$_ZZN4cute13to_mixed_bitsINS_5tupleIJNS1_IJNS_1CILi4EEENS2_ILi8EEEEEENS2_ILi2EEENS2_ILi1EEEEEENS1_IJNS1_IJNS2_ILi128EEENS2_ILi0EEEEEES4_SA_EEENS1_IJNS1_IJiiEEEiSA_EEEEEDaRKT_RKT0_RKT1_ENKUlRKT_RKT0_RKT1_E_clIS6_S4_iEEDaSQ_ST_SW_)
        /*57e0*/ 	.word	0x00000000


	//----- nvinfo : EIATTR_FRAME_SIZE
	.align		4
.L_3760:
        /*57e4*/ 	.byte	0x04, 0x11
        /*57e6*/ 	.short	(.L_3762 - .L_3761)
	.align		4
.L_3761:
        /*57e8*/ 	.word	index@($_ZN7cutlass13device_kernelIN5flash19enable_sm80_to_sm89INS1_16FlashAttnBwdSm80INS1_25CollectiveMainloopBwdSm80ILi2ELi2EN4cute5tupleIJNS5_1CILi128EEES8_NS7_ILi64EEEEEENS_6half_tEfNS_4arch4Sm80ELb0ELb1ELb1ELb1ELb1ELb0ELb0ELb0ELi2ELi4ELi4ELi4ELb0EEENS1_24CollectiveEpilogueBwdGQAISA_fSD_Li256ELb1ELb1EEENS1_19SingleTileSchedulerILb1ELb0ELb0ELi128EEEEEEEEEvNT_6ParamsE$_ZZN4cute13to_mixed_bitsINS_5tupleIJNS1_IJNS_1CILi4EEENS2_ILi8EEEEEENS2_ILi2EEENS2_ILi1EEEEEENS1_IJNS1_IJNS2_ILi128EEENS2_ILi0EEEEEES4_SA_EEENS1_IJNS1_IJiiEEEiSA_EEEEEDaRKT_RKT0_RKT1_ENKUlRKT_RKT0_RKT1_E_clIS5_SB_SD_EEDaSQ_ST_SW_)
        /*57ec*/ 	.word	0x00000000


	//----- nvinfo : EIATTR_FRAME_SIZE
	.align		4
.L_3762:
        /*57f0*/ 	.byte	0x04, 0x11
        /*57f2*/ 	.short	(.L_3764 - .L_3763)
	.align		4
.L_3763:
        /*57f4*/ 	.word	index@($_ZN7cutlass13device_kernelIN5flash19enable_sm80_to_sm89INS1_16FlashAttnBwdSm80INS1_25CollectiveMainloopBwdSm80ILi2ELi2EN4cute5tupleIJNS5_1CILi128EEES8_NS7_ILi64EEEEEENS_6half_tEfNS_4arch4Sm80ELb0ELb1ELb1ELb1ELb1ELb0ELb0ELb0ELi2ELi4ELi4ELi4ELb0EEENS1_24CollectiveEpilogueBwdGQAISA_fSD_Li256ELb1ELb1EEENS1_19SingleTileSchedulerILb1ELb0ELb0ELi128EEEEEEEEEvNT_6ParamsE$_ZZN4cute13to_mixed_bitsINS_5tupleIJNS1_IJNS_1CILi4EEENS2_ILi8EEEEEENS2_ILi2EEENS2_ILi1EEEEEENS1_IJNS1_IJNS2_ILi128EEENS2_ILi0EEEEEES4_SA_EEENS1_IJNS1_IJiiEEEiSA_EEEEEDaRKT_RKT0_RKT1_ENKUlDpRKT_E_clIJNS_9MixedBitsILj0ELj384EEENSU_ILj0ELj8EEENS2_ILj0EEEEEEDaSR_)
        /*57f8*/ 	.word	0x00000000


	//----- nvinfo : EIATTR_FRAME_SIZE
	.align		4
.L_3764:
        /*57fc*/ 	.byte	0x04, 0x11
        /*57fe*/ 	.short	(.L_3766 - .L_3765)
	.align		4
.L_3765:
        /*5800*/ 	.word	index@($_ZN7cutlass13device_kernelIN5flash19enable_sm80_to_sm89INS1_16FlashAttnBwdSm80INS1_25CollectiveMainloopBwdSm80ILi2ELi2EN4cute5tupleIJNS5_1CILi128EEES8_NS7_ILi64EEEEEENS_6half_tEfNS_4arch4Sm80ELb0ELb1ELb1ELb1ELb1ELb0ELb0ELb0ELi2ELi4ELi4ELi4ELb0EEENS1_24CollectiveEpilogueBwdGQAISA_fSD_Li256ELb1ELb1EEENS1_19SingleTileSchedulerILb1ELb0ELb0ELi128EEEEEEEEEvNT_6ParamsE$_ZZN4cute13to_mixed_bitsINS_5tupleIJNS1_IJNS_1CILi4EEENS2_ILi8EEEEEENS2_ILi2EEENS2_ILi1EEEEEENS1_IJNS1_IJNS2_ILi0EEENS2_ILi64EEEEEES9_S9_EEENS1_IJNS1_IJiiEEEiS9_EEEEEDaRKT_RKT0_RKT1_ENKUlRKT_RKT0_RKT1_E_clIS5_SB_SD_EEDaSQ_ST_SW_)
        /*5804*/ 	.word	0x00000000


	//----- nvinfo : EIATTR_FRAME_SIZE
	.align		4
.L_3766:
        /*5808*/ 	.byte	0x04, 0x11
        /*580a*/ 	.short	(.L_3768 - .L_3767)
	.align		4
.L_3767:
        /*580c*/ 	.word	index@($_ZN7cutlass13device_kernelIN5flash19enable_sm80_to_sm89INS1_16FlashAttnBwdSm80INS1_25CollectiveMainloopBwdSm80ILi2ELi2EN4cute5tupleIJNS5_1CILi128EEES8_NS7_ILi64EEEEEENS_6half_tEfNS_4arch4Sm80ELb0ELb1ELb1ELb1ELb1ELb0ELb0ELb0ELi2ELi4ELi4ELi4ELb0EEENS1_24CollectiveEpilogueBwdGQAISA_fSD_Li256ELb1ELb1EEENS1_19SingleTileSchedulerILb1ELb0ELb0ELi128EEEEEEEEEvNT_6ParamsE$_ZZN4cute13to_mixed_bitsINS_5tupleIJNS1_IJNS_1CILi4EEENS2_ILi8EEEEEENS2_ILi2EEENS2_ILi1EEEEEENS1_IJNS1_IJNS2_ILi0EEENS2_ILi64EEEEEES9_S9_EEENS1_IJNS1_IJiiEEEiS9_EEEEEDaRKT_RKT0_RKT1_ENKUlDpRKT_E_clIJNS_9MixedBitsILj0ELj448EEENS2_ILj0EEESW_EEEDaSR_)
        /*5810*/ 	.word	0x00000000


	//----- nvinfo : EIATTR_FRAME_SIZE
	.align		4
.L_3768:
        /*5814*/ 	.byte	0x04, 0x11
        /*5816*/ 	.short	(.L_3770 - .L_3769)
	.align		4
.L_3769:
        /*5818*/ 	.word	index@($_ZN7cutlass13device_kernelIN5flash19enable_sm80_to_sm89INS1_16FlashAttnBwdSm80INS1_25CollectiveMainloopBwdSm80ILi2ELi2EN4cute5tupleIJNS5_1CILi128EEES8_NS7_ILi64EEEEEENS_6half_tEfNS_4arch4Sm80ELb0ELb1ELb1ELb1ELb1ELb0ELb0ELb0ELi2ELi4ELi4ELi4ELb0EEENS1_24CollectiveEpilogueBwdGQAISA_fSD_Li256ELb1ELb1EEENS1_19SingleTileSchedulerILb1ELb0ELb0ELi128EEEEEEEEEvNT_6ParamsE$_ZZN4cute12filter_tupleINS_5tupleIJNS_1CILi4096EEENS1_IJiiEEEEEEZNS_16flatten_to_tupleIS5_EEDaRKT_EUlRKT_E_EEDaS9_OT0_ENKUlDpSC_E_clIJNS1_IJS3_EEES4_EEEDaSG_)
        /*581c*/ 	.word	0x00000000


	//----- nvinfo : EIATTR_FRAME_SIZE
	.align		4
.L_3770:
        /*5820*/ 	.byte	0x04, 0x11
        /*5822*/ 	.short	(.L_3772 - .L_3771)
	.align		4
.L_3771:
        /*5824*/ 	.word	index@($_ZN7cutlass13device_kernelIN5flash19enable_sm80_to_sm89INS1_16FlashAttnBwdSm80INS1_25CollectiveMainloopBwdSm80ILi2ELi2EN4cute5tupleIJNS5_1CILi128EEES8_NS7_ILi64EEEEEENS_6half_tEfNS_4arch4Sm80ELb0ELb1ELb1ELb1ELb1ELb0ELb0ELb0ELi2ELi4ELi4ELi4ELb0EEENS1_24CollectiveEpilogueBwdGQAISA_fSD_Li256ELb1ELb1EEENS1_19SingleTileSchedulerILb1ELb0ELb0ELi128EEEEEEEEEvNT_6ParamsE$_ZZN4cute12filter_tupleINS_5tupleIJNS_1CILi4096EEENS1_IJNS1_IJiiEEENS2_ILi8192EEEEEEEEEZNS_16flatten_to_tupleIS7_EEDaRKT_EUlRKT_E_EEDaSB_OT0_ENKUlDpSE_E_clIJNS1_IJS3_EEENS1_IJiiS5_EEEEEEDaSI_)
        /*5828*/ 	.word	0x00000000


	//----- nvinfo : EIATTR_FRAME_SIZE
	.align		4
.L_3772:
        /*582c*/ 	.byte	0x04, 0x11
        /*582e*/ 	.short	(.L_3774 - .L_3773)
	.align		4
.L_3773:
        /*5830*/ 	.word	index@($_ZN7cutlass13device_kernelIN5flash19enable_sm80_to_sm89INS1_16FlashAttnBwdSm80INS1_25CollectiveMainloopBwdSm80ILi2ELi2EN4cute5tupleIJNS5_1CILi128EEES8_NS7_ILi64EEEEEENS_6half_tEfNS_4arch4Sm80ELb0ELb1ELb1ELb1ELb1ELb0ELb0ELb0ELi2ELi4ELi4ELi4ELb0EEENS1_24CollectiveEpilogueBwdGQAISA_fSD_Li256ELb1ELb1EEENS1_19SingleTileSchedulerILb1ELb0ELb0ELi128EEEEEEEEEvNT_6ParamsE$_ZZN4cute12filter_tupleINS_5tupleIJNS_1CILi1EEENS1_IJiiiEEENS2_ILi64EEENS1_IJNS2_ILi72EEENS2_ILi144EEENS2_ILi288EEEEEENS2_ILi512EEEEEEZNS_7flattenISB_EEDaRKT_EUlRKT_E_EEDaSF_OT0_ENKUlDpSI_E_clIJNS1_IJS3_EEES4_NS1_IJS5_EEES9_NS1_IJSA_EEEEEEDaSM_)
        /*5834*/ 	.word	0x00000000


	//----- nvinfo : EIATTR_FRAME_SIZE
	.align		4
.L_3774:
        /*5838*/ 	.byte	0x04, 0x11
        /*583a*/ 	.short	(.L_3776 - .L_3775)
	.align		4
.L_3775:
        /*583c*/ 	.word	index@($_ZN7cutlass13device_kernelIN5flash19enable_sm80_to_sm89INS1_16FlashAttnBwdSm80INS1_25CollectiveMainloopBwdSm80ILi2ELi2EN4cute5tupleIJNS5_1CILi128EEES8_NS7_ILi64EEEEEENS_6half_tEfNS_4arch4Sm80ELb0ELb1ELb1ELb1ELb1ELb0ELb0ELb0ELi2ELi4ELi4ELi4ELb0EEENS1_24CollectiveEpilogueBwdGQAISA_fSD_Li256ELb1ELb1EEENS1_19SingleTileSchedulerILb1ELb0ELb0ELi128EEEEEEEEEvNT_6ParamsE$_ZZN4cute12filter_tupleINS_5tupleIJNS_1CILi1EEENS1_IJNS2_ILi8EEEiiEEENS2_ILi64EEENS1_IJiNS2_ILi144EEENS2_ILi288EEEEEENS2_ILi512EEEEEEZNS_7flattenISB_EEDaRKT_EUlRKT_E_EEDaSF_OT0_ENKUlDpSI_E_clIJNS1_IJS3_EEES5_NS1_IJS6_EEES9_NS1_IJSA_EEEEEEDaSM_)
        /*5840*/ 	.word	0x00000000


	//----- nvinfo : EIATTR_FRAME_SIZE
	.align		4
.L_3776:
        /*5844*/ 	.byte	0x04, 0x11
        /*5846*/ 	.short	(.L_3778 - .L_3777)
	.align		4
.L_3777:
        /*5848*/ 	.word	index@($_ZN7cutlass13device_kernelIN5flash19enable_sm80_to_sm89INS1_16FlashAttnBwdSm80INS1_25CollectiveMainloopBwdSm80ILi2ELi2EN4cute5tupleIJNS5_1CILi128EEES8_NS7_ILi64EEEEEENS_6half_tEfNS_4arch4Sm80ELb0ELb1ELb1ELb1ELb1ELb0ELb0ELb0ELi2ELi4ELi4ELi4ELb0EEENS1_24CollectiveEpilogueBwdGQAISA_fSD_Li256ELb1ELb1EEENS1_19SingleTileSchedulerILb1ELb0ELb0ELi128EEEEEEEEEvNT_6ParamsE$_ZZN4cute12filter_tupleINS_5tupleIJNS_1CILi1024EEENS1_IJiiEEEEEEZNS_16flatten_to_tupleIS5_EEDaRKT_EUlRKT_E_EEDaS9_OT0_ENKUlDpSC_E_clIJNS1_IJS3_EEES4_EEEDaSG_)
        /*584c*/ 	.word	0x00000000


	//----- nvinfo : EIATTR_FRAME_SIZE
	.align		4
.L_3778:
        /*5850*/ 	.byte	0x04, 0x11
        /*5852*/ 	.short	(.L_3780 - .L_3779)
	.align		4
.L_3779:
        /*5854*/ 	.word	index@($_ZN7cutlass13device_kernelIN5flash19enable_sm80_to_sm89INS1_16FlashAttnBwdSm80INS1_25CollectiveMainloopBwdSm80ILi2ELi2EN4cute5tupleIJNS5_1CILi128EEES8_NS7_ILi64EEEEEENS_6half_tEfNS_4arch4Sm80ELb0ELb1ELb1ELb1ELb1ELb0ELb0ELb0ELi2ELi4ELi4ELi4ELb0EEENS1_24CollectiveEpilogueBwdGQAISA_fSD_Li256ELb1ELb1EEENS1_19SingleTileSchedulerILb1ELb0ELb0ELi128EEEEEEEEEvNT_6ParamsE$_ZZN4cute12filter_tupleINS_5tupleIJNS_10UnderscoreES2_iEEENS1_IJNS1_IJNS_1CILi1EEENS4_ILi0EEEEEEiNS4_ILi1024EEEEEEZNS_5sliceIS3_S9_EEDaRKT_RKT0_EUlRKT_RKT0_E_EEDaSD_SG_OT1_ENKUlDpSJ_E_clIJNS1_IJS7_EEENS1_IJiEEENS1_IJEEEEEEDaSQ_)
        /*5858*/ 	.word	0x00000000


	//----- nvinfo : EIATTR_FRAME_SIZE
	.align		4
.L_3780:
        /*585c*/ 	.byte	0x04, 0x11
        /*585e*/ 	.short	(.L_3782 - .L_3781)
	.align		4
.L_3781:
        /*5860*/ 	.word	index@($_ZN7cutlass13device_kernelIN5flash19enable_sm80_to_sm89INS1_16FlashAttnBwdSm80INS1_25CollectiveMainloopBwdSm80ILi2ELi2EN4cute5tupleIJNS5_1CILi128EEES8_NS7_ILi64EEEEEENS_6half_tEfNS_4arch4Sm80ELb0ELb1ELb1ELb1ELb1ELb0ELb0ELb0ELi2ELi4ELi4ELi4ELb0EEENS1_24CollectiveEpilogueBwdGQAISA_fSD_Li256ELb1ELb1EEENS1_19SingleTileSchedulerILb1ELb0ELb0ELi128EEEEEEEEEvNT_6ParamsE$_ZZN4cute12filter_tupleINS_5tupleIJNS_10UnderscoreES2_S2_iEEENS1_IJNS1_IJNS_1CILi1EEENS4_ILi0EEEEEEiNS4_ILi1024EEENS4_ILi8192EEEEEEZNS_5sliceIS3_SA_EEDaRKT_RKT0_EUlRKT_RKT0_E_EEDaSE_SH_OT1_ENKUlDpSK_E_clIJNS1_IJS7_EEENS1_IJiEEENS1_IJS8_EEENS1_IJEEEEEEDaSR_)
        /*5864*/ 	.word	0x00000000


	//----- nvinfo : EIATTR_FRAME_SIZE
	.align		4
.L_3782:
        /*5868*/ 	.byte	0x04, 0x11
        /*586a*/ 	.short	(.L_3784 - .L_3783)
	.align		4
.L_3783:
        /*586c*/ 	.word	index@($_ZN7cutlass13device_kernelIN5flash19enable_sm80_to_sm89INS1_16FlashAttnBwdSm80INS1_25CollectiveMainloopBwdSm80ILi2ELi2EN4cute5tupleIJNS5_1CILi128EEES8_NS7_ILi64EEEEEENS_6half_tEfNS_4arch4Sm80ELb0ELb1ELb1ELb1ELb1ELb0ELb0ELb0ELi2ELi4ELi4ELi4ELb0EEENS1_24CollectiveEpilogueBwdGQAISA_fSD_Li256ELb1ELb1EEENS1_19SingleTileSchedulerILb1ELb0ELb0ELi128EEEEEEEEEvNT_6ParamsE$_ZZN4cute12filter_tupleINS_5tupleIJNS_10UnderscoreES2_S2_iEEENS1_IJNS1_IJNS_1CILi1EEENS4_ILi0EEEEEENS4_ILi4096EEENS1_IJiiEEENS1_IJS6_NS4_ILi8192EEEEEEEEEZNS_5sliceIS3_SC_EEDaRKT_RKT0_EUlRKT_RKT0_E_EEDaSG_SJ_OT1_ENKUlDpSM_E_clIJNS1_IJS7_EEENS1_IJS8_EEENS1_IJS9_EEENS1_IJEEEEEEDaST_)
        /*5870*/ 	.word	0x00000000


	//----- nvinfo : EIATTR_FRAME_SIZE
	.align		4
.L_3784:
        /*5874*/ 	.byte	0x04, 0x11
        /*5876*/ 	.short	(.L_3786 - .L_3785)
	.align		4
.L_3785:
        /*5878*/ 	.word	index@($_ZN7cutlass13device_kernelIN5flash19enable_sm80_to_sm89INS1_16FlashAttnBwdSm80INS1_25CollectiveMainloopBwdSm80ILi2ELi2EN4cute5tupleIJNS5_1CILi128EEES8_NS7_ILi64EEEEEENS_6half_tEfNS_4arch4Sm80ELb0ELb1ELb1ELb1ELb1ELb0ELb0ELb0ELi2ELi4ELi4ELi4ELb0EEENS1_24CollectiveEpilogueBwdGQAISA_fSD_Li256ELb1ELb1EEENS1_19SingleTileSchedulerILb1ELb0ELb0ELi128EEEEEEEEEvNT_6ParamsE$_ZZN4cute12filter_tupleINS_5tupleIJNS_10UnderscoreES2_NS_1CILi0EEEEEENS1_IJNS1_IJNS3_ILi1EEES4_EEEiNS3_ILi1024EEEEEEZNS_5sliceIS5_S9_EEDaRKT_RKT0_EUlRKT_RKT0_E_EEDaSD_SG_OT1_ENKUlDpSJ_E_clIJNS1_IJS7_EEENS1_IJiEEENS1_IJEEEEEEDaSQ_)
        /*587c*/ 	.word	0x00000000


	//----- nvinfo : EIATTR_FRAME_SIZE
	.align		4
.L_3786:
        /*5880*/ 	.byte	0x04, 0x11
        /*5882*/ 	.short	(.L_3788 - .L_3787)
	.align		4
.L_3787:
        /*5884*/ 	.word	index@($_ZN7cutlass13device_kernelIN5flash19enable_sm80_to_sm89INS1_16FlashAttnBwdSm80INS1_25CollectiveMainloopBwdSm80ILi2ELi2EN4cute5tupleIJNS5_1CILi128EEES8_NS7_ILi64EEEEEENS_6half_tEfNS_4arch4Sm80ELb0ELb1ELb1ELb1ELb1ELb0ELb0ELb0ELi2ELi4ELi4ELi4ELb0EEENS1_24CollectiveEpilogueBwdGQAISA_fSD_Li256ELb1ELb1EEENS1_19SingleTileSchedulerILb1ELb0ELb0ELi128EEEEEEEEEvNT_6ParamsE$_ZZN4cute12filter_tupleINS_5tupleIJNS1_IJiiEEENS_1CILi1024EEEEEEZNS_16flatten_to_tupleIS5_EEDaRKT_EUlRKT_E_EEDaS9_OT0_ENKUlDpSC_E_clIJS2_NS1_IJS4_EEEEEEDaSG_)
        /*5888*/ 	.word	0x00000000


	//----- nvinfo : EIATTR_FRAME_SIZE
	.align		4
.L_3788:
        /*588c*/ 	.byte	0x04, 0x11
        /*588e*/ 	.short	(.L_3790 - .L_3789)
	.align		4
.L_3789:
        /*5890*/ 	.word	index@($_ZN7cutlass13device_kernelIN5flash19enable_sm80_to_sm89INS1_16FlashAttnBwdSm80INS1_25CollectiveMainloopBwdSm80ILi2ELi2EN4cute5tupleIJNS5_1CILi128EEES8_NS7_ILi64EEEEEENS_6half_tEfNS_4arch4Sm80ELb0ELb1ELb1ELb1ELb1ELb0ELb0ELb0ELi2ELi4ELi4ELi4ELb0EEENS1_24CollectiveEpilogueBwdGQAISA_fSD_Li256ELb1ELb1EEENS1_19SingleTileSchedulerILb1ELb0ELb0ELi128EEEEEEEEEvNT_6ParamsE$_ZZN4cute12filter_tupleINS_5tupleIJNS1_IJiNS1_IJiNS_1CILi0EEEEEEEEENS1_IJNS_10UnderscoreENS1_IJS6_S6_EEEEEEEEES9_ZNS_4diceIS9_S9_EEDaRKT_RKT0_EUlRKT_RKT0_E_EEDaSD_SG_OT1_ENKUlDpSJ_E_clIJNS1_IJiiS3_EEENS1_IJEEEEEEDaSQ_)
        /*5894*/ 	.word	0x00000000


	//----- nvinfo : EIATTR_FRAME_SIZE
	.align		4
.L_3790:
        /*5898*/ 	.byte	0x04, 0x11
        /*589a*/ 	.short	(.L_3792 - .L_3791)
	.align		4
.L_3791:
        /*589c*/ 	.word	index@($_ZN7cutlass13device_kernelIN5flash19enable_sm80_to_sm89INS1_16FlashAttnBwdSm80INS1_25CollectiveMainloopBwdSm80ILi2ELi2EN4cute5tupleIJNS5_1CILi128EEES8_NS7_ILi64EEEEEENS_6half_tEfNS_4arch4Sm80ELb0ELb1ELb1ELb1ELb1ELb0ELb0ELb0ELi2ELi4ELi4ELi4ELb0EEENS1_24CollectiveEpilogueBwdGQAISA_fSD_Li256ELb1ELb1EEENS1_19SingleTileSchedulerILb1ELb0ELb0ELi128EEEEEEEEEvNT_6ParamsE$_ZZN4cute12filter_tupleINS_5tupleIJNS1_IJNS_1CILi0EEENS1_IJNS2_ILi1EEENS2_ILi512EEEiEEEEEENS2_ILi4096EEENS1_IJiNS2_ILi8192EEEEEEEEEZNS_7flattenISB_EEDaRKT_EUlRKT_E_EEDaSF_OT0_ENKUlDpSI_E_clIJNS1_IJS3_S4_S5_iEEENS1_IJS8_EEESA_EEEDaSM_)
        /*58a0*/ 	.word	0x00000000


	//----- nvinfo : EIATTR_FRAME_SIZE
	.align		4
.L_3792:
        /*58a4*/ 	.byte	0x04, 0x11
        /*58a6*/ 	.short	(.L_3794 - .L_3793)
	.align		4
.L_3793:
        /*58a8*/ 	.word	index@($_ZN7cutlass13device_kernelIN5flash19enable_sm80_to_sm89INS1_16FlashAttnBwdSm80INS1_25CollectiveMainloopBwdSm80ILi2ELi2EN4cute5tupleIJNS5_1CILi128EEES8_NS7_ILi64EEEEEENS_6half_tEfNS_4arch4Sm80ELb0ELb1ELb1ELb1ELb1ELb0ELb0ELb0ELi2ELi4ELi4ELi4ELb0EEENS1_24CollectiveEpilogueBwdGQAISA_fSD_Li256ELb1ELb1EEENS1_19SingleTileSchedulerILb1ELb0ELb0ELi128EEEEEEEEEvNT_6ParamsE$_ZZN4cute12filter_tupleINS_5tupleIJNS1_IJNS_10UnderscoreENS_1CILi0EEEEEENS1_IJS4_S2_EEEEEENS1_IJNS1_IJNS1_IJNS3_ILi1EEES4_EEES4_EEENS1_IJNS1_IJS4_S4_EEEiEEEEEEZNS_5sliceIS7_SD_EEDaRKT_RKT0_EUlRKT_RKT0_E_EEDaSH_SK_OT1_ENKUlDpSN_E_clIJNS1_IJS9_EEENS1_IJiEEEEEEDaSU_)
        /*58ac*/ 	.word	0x00000000


	//----- nvinfo : EIATTR_FRAME_SIZE
	.align		4
.L_3794:
        /*58b0*/ 	.byte	0x04, 0x11
        /*58b2*/ 	.short	(.L_3796 - .L_3795)
	.align		4
.L_3795:
        /*58b4*/ 	.word	index@($_ZN7cutlass13device_kernelIN5flash19enable_sm80_to_sm89INS1_16FlashAttnBwdSm80INS1_25CollectiveMainloopBwdSm80ILi2ELi2EN4cute5tupleIJNS5_1CILi128EEES8_NS7_ILi64EEEEEENS_6half_tEfNS_4arch4Sm80ELb0ELb1ELb1ELb1ELb1ELb0ELb0ELb0ELi2ELi4ELi4ELi4ELb0EEENS1_24CollectiveEpilogueBwdGQAISA_fSD_Li256ELb1ELb1EEENS1_19SingleTileSchedulerILb1ELb0ELb0ELi128EEEEEEEEEvNT_6ParamsE$_ZN7__half2aSEOKS_)
        /*58b8*/ 	.word	0x00000000


	//----- nvinfo : EIATTR_FRAME_SIZE
	.align		4
.L_3796:
        /*58bc*/ 	.byte	0x04, 0x11
        /*58be*/ 	.short	(.L_3798 - .L_3797)
	.align		4
.L_3797:
        /*58c0*/ 	.word	index@($_ZN7cutlass13device_kernelIN5flash19enable_sm80_to_sm89INS1_16FlashAttnBwdSm80INS1_25CollectiveMainloopBwdSm80ILi2ELi2EN4cute5tupleIJNS5_1CILi128EEES8_NS7_ILi64EEEEEENS_6half_tEfNS_4arch4Sm80ELb0ELb1ELb1ELb1ELb1ELb0ELb0ELb0ELi2ELi4ELi4ELi4ELb0EEENS1_24CollectiveEpilogueBwdGQAISA_fSD_Li256ELb1ELb1EEENS1_19SingleTileSchedulerILb1ELb0ELb0ELi128EEEEEEEEEvNT_6ParamsE$_ZN73_INTERNAL_e48e4f46_37_flash_bwd_hdim64_fp16_softcap_sm80_cu_3fbc093a_281817__float22half2_rnE6float2)
        /*58c4*/ 	.word	0x00000000


	//----- nvinfo : EIATTR_FRAME_SIZE
	.align		4
.L_3798:
        /*58c8*/ 	.byte	0x04, 0x11
        /*58ca*/ 	.short	(.L_3800 - .L_3799)
	.align		4
.L_3799:
        /*58cc*/ 	.word	index@($_ZN7cutlass13device_kernelIN5flash19enable_sm80_to_sm89INS1_16FlashAttnBwdSm80INS1_25CollectiveMainloopBwdSm80ILi2ELi2EN4cute5tupleIJNS5_1CILi128EEES8_NS7_ILi64EEEEEENS_6half_tEfNS_4arch4Sm80ELb0ELb1ELb1ELb1ELb1ELb0ELb0ELb0ELi2ELi4ELi4ELi4ELb0EEENS1_24CollectiveEpilogueBwdGQAISA_fSD_Li256ELb1ELb1EEENS1_19SingleTileSchedulerILb1ELb0ELb0ELi128EEEEEEEEEvNT_6ParamsE$_ZN4cute8smem_ptrIPjECI1NS_12iter_adaptorIS1_S2_EEES1_)
        /*58d0*/ 	.word	0x00000000


	//----- nvinfo : EIATTR_FRAME_SIZE
	.align		4
.L_3800:
        /*58d4*/ 	.byte	0x04, 0x11
        /*58d6*/ 	.short	(.L_3802 - .L_3801)
	.align		4
.L_3801:
        /*58d8*/ 	.word	index@($_ZN7cutlass13device_kernelIN5flash19enable_sm80_to_sm89INS1_16FlashAttnBwdSm80INS1_25CollectiveMainloopBwdSm80ILi2ELi2EN4cute5tupleIJNS5_1CILi128EEES8_NS7_ILi64EEEEEENS_6half_tEfNS_4arch4Sm80ELb0ELb1ELb1ELb1ELb1ELb0ELb0ELb0ELi2ELi4ELi4ELi4ELb0EEENS1_24CollectiveEpilogueBwdGQAISA_fSD_Li256ELb1ELb1EEENS1_19SingleTileSchedulerILb1ELb0ELb0ELi128EEEEEEEEEvNT_6ParamsE$_ZN4cute8smem_ptrIPfECI1NS_12iter_adaptorIS1_S2_EEES1_)
        /*58dc*/ 	.word	0x00000000


	//----- nvinfo : EIATTR_FRAME_SIZE
	.align		4
.L_3802:
        /*58e0*/ 	.byte	0x04, 0x11
        /*58e2*/ 	.short	(.L_3804 - .L_3803)
	.align		4
.L_3803:
        /*58e4*/ 	.word	index@($_ZN7cutlass13device_kernelIN5flash19enable_sm80_to_sm89INS1_16FlashAttnBwdSm80INS1_25CollectiveMainloopBwdSm80ILi2ELi2EN4cute5tupleIJNS5_1CILi128EEES8_NS7_ILi64EEEEEENS_6half_tEfNS_4arch4Sm80ELb0ELb1ELb1ELb1ELb1ELb0ELb0ELb0ELi2ELi4ELi4ELi4ELb0EEENS1_24CollectiveEpilogueBwdGQAISA_fSD_Li256ELb1ELb1EEENS1_19SingleTileSchedulerILb1ELb0ELb0ELi128EEEEEEEEEvNT_6ParamsE$_ZN4cute8smem_ptrIPN7cutlass9uint128_tEECI1NS_12iter_adaptorIS3_S4_EEES3_)
        /*58e8*/ 	.word	0x00000000


	//----- nvinfo : EIATTR_FRAME_SIZE
	.align		4
.L_3804:
        /*58ec*/ 	.byte	0x04, 0x11
        /*58ee*/ 	.short	(.L_3806 - .L_3805)
	.align		4
.L_3805:
        /*58f0*/ 	.word	index@($_ZN7cutlass13device_kernelIN5flash19enable_sm80_to_sm89INS1_16FlashAttnBwdSm80INS1_25CollectiveMainloopBwdSm80ILi2ELi2EN4cute5tupleIJNS5_1CILi128EEES8_NS7_ILi64EEEEEENS_6half_tEfNS_4arch4Sm80ELb0ELb1ELb1ELb1ELb1ELb0ELb0ELb0ELi2ELi4ELi4ELi4ELb0EEENS1_24CollectiveEpilogueBwdGQAISA_fSD_Li256ELb1ELb1EEENS1_19SingleTileSchedulerILb1ELb0ELb0ELi128EEEEEEEEEvNT_6ParamsE$_ZN4cute8smem_ptrIPN7cutlass6half_tEECI1NS_12iter_adaptorIS3_S4_EEES3_)
        /*58f4*/ 	.word	0x00000000


	//----- nvinfo : EIATTR_FRAME_SIZE
	.align		4
.L_3806:
        /*58f8*/ 	.byte	0x04, 0x11
        /*58fa*/ 	.short	(.L_3808 - .L_3807)
	.align		4
.L_3807:
        /*58fc*/ 	.word	index@($_ZN7cutlass13device_kernelIN5flash19enable_sm80_to_sm89INS1_16FlashAttnBwdSm80INS1_25CollectiveMainloopBwdSm80ILi2ELi2EN4cute5tupleIJNS5_1CILi128EEES8_NS7_ILi64EEEEEENS_6half_tEfNS_4arch4Sm80ELb0ELb1ELb1ELb1ELb1ELb0ELb0ELb0ELi2ELi4ELi4ELi4ELb0EEENS1_24CollectiveEpilogueBwdGQAISA_fSD_Li256ELb1ELb1EEENS1_19SingleTileSchedulerILb1ELb0ELb0ELi128EEEEEEEEEvNT_6ParamsE$_ZN4cute5tupleIJiEEC2ERKi)
        /*5900*/ 	.word	0x00000000


	//----- nvinfo : EIATTR_FRAME_SIZE
	.align		4
.L_3808:
        /*5904*/ 	.byte	0x04, 0x11
        /*5906*/ 	.short	(.L_3810 - .L_3809)
	.align		4
.L_3809:
        /*5908*/ 	.word	index@($_ZN7cutlass13device_kernelIN5flash19enable_sm80_to_sm89INS1_16FlashAttnBwdSm80INS1_25CollectiveMainloopBwdSm80ILi2ELi2EN4cute5tupleIJNS5_1CILi128EEES8_NS7_ILi64EEEEEENS_6half_tEfNS_4arch4Sm80ELb0ELb1ELb1ELb1ELb1ELb0ELb0ELb0ELi2ELi4ELi4ELi4ELb0EEENS1_24CollectiveEpilogueBwdGQAISA_fSD_Li256ELb1ELb1EEENS1_19SingleTileSchedulerILb1ELb0ELb0ELi128EEEEEEEEEvNT_6ParamsE$_ZN4cute5tupleIJNS_7SwizzleILi3ELi3ELi3EEENS_9MixedBitsILj0ELj432EEENS_6LayoutINS0_IJNS0_IJNS_1CILi2EEES7_S7_EEES7_NS6_ILi8EEEEEENS0_IJNS0_IJNS6_ILi64EEES9_NS6_ILi512EEEEEENS6_ILi8192EEENS6_ILi1024EEEEEEEEEEC2ERKS2_RKS4_RKSH_)
        /*590c*/ 	.word	0x00000000


	//----- nvinfo : EIATTR_FRAME_SIZE
	.align		4
.L_3810:
        /*5910*/ 	.byte	0x04, 0x11
        /*5912*/ 	.short	(.L_3812 - .L_3811)
	.align		4
.L_3811:
        /*5914*/ 	.word	index@($_ZN7cutlass13device_kernelIN5flash19enable_sm80_to_sm89INS1_16FlashAttnBwdSm80INS1_25CollectiveMainloopBwdSm80ILi2ELi2EN4cute5tupleIJNS5_1CILi128EEES8_NS7_ILi64EEEEEENS_6half_tEfNS_4arch4Sm80ELb0ELb1ELb1ELb1ELb1ELb0ELb0ELb0ELi2ELi4ELi4ELi4ELb0EEENS1_24CollectiveEpilogueBwdGQAISA_fSD_Li256ELb1ELb1EEENS1_19SingleTileSchedulerILb1ELb0ELb0ELi128EEEEEEEEEvNT_6ParamsE$_ZN4cute5tupleIJNS_1CILi0EEEiEEC2ERKS2_RKi)
        /*5918*/ 	.word	0x00000000


	//----- nvinfo : EIATTR_FRAME_SIZE
	.align		4
.L_3812:
        /*591c*/ 	.byte	0x04, 0x11
        /*591e*/ 	.short	(.L_3814 - .L_3813)
	.align		4
.L_3813:
        /*5920*/ 	.word	index@($_ZN7cutlass13device_kernelIN5flash19enable_sm80_to_sm89INS1_16FlashAttnBwdSm80INS1_25CollectiveMainloopBwdSm80ILi2ELi2EN4cute5tupleIJNS5_1CILi128EEES8_NS7_ILi64EEEEEENS_6half_tEfNS_4arch4Sm80ELb0ELb1ELb1ELb1ELb1ELb0ELb0ELb0ELi2ELi4ELi4ELi4ELb0EEENS1_24CollectiveEpilogueBwdGQAISA_fSD_Li256ELb1ELb1EEENS1_19SingleTileSchedulerILb1ELb0ELb0ELi128EEEEEEEEEvNT_6ParamsE$_ZN4cute5tupleIJNS0_IJNS_1CILi8EEENS1_ILi2EEES3_S3_S2_S3_EEENS0_IJNS1_ILi1EEEiiiNS1_ILi72EEENS1_ILi512EEEEEEEEC2ERKS4_RKS8_)
        /*5924*/ 	.word	0x00000000


	//----- nvinfo : EIATTR_FRAME_SIZE
	.align		4
.L_3814:
        /*5928*/ 	.byte	0x04, 0x11
        /*592a*/ 	.short	(.L_3816 - .L_3815)
	.align		4
.L_3815:
        /*592c*/ 	.word	index@($_ZN7cutlass13device_kernelIN5flash19enable_sm80_to_sm89INS1_16FlashAttnBwdSm80INS1_25CollectiveMainloopBwdSm80ILi2ELi2EN4cute5tupleIJNS5_1CILi128EEES8_NS7_ILi64EEEEEENS_6half_tEfNS_4arch4Sm80ELb0ELb1ELb1ELb1ELb1ELb0ELb0ELb0ELi2ELi4ELi4ELi4ELb0EEENS1_24CollectiveEpilogueBwdGQAISA_fSD_Li256ELb1ELb1EEENS1_19SingleTileSchedulerILb1ELb0ELb0ELi128EEEEEEEEEvNT_6ParamsE$_ZN4cute5tupleIJNS0_IJNS_1CILi8EEENS0_IJNS1_ILi2EEES3_S3_EEENS1_ILi1EEES4_S5_EEENS0_IJS5_NS0_IJiiiEEENS1_ILi64EEENS0_IJNS1_ILi72EEENS1_ILi144EEENS1_ILi288EEEEEENS1_ILi512EEEEEEEEC2ERKS6_RKSE_)
        /*5930*/ 	.word	0x00000000


	//----- nvinfo : EIATTR_FRAME_SIZE
	.align		4
.L_3816:
        /*5934*/ 	.byte	0x04, 0x11
        /*5936*/ 	.short	(.L_3818 - .L_3817)
	.align		4
.L_3817:
        /*5938*/ 	.word	index@($_ZN7cutlass13device_kernelIN5flash19enable_sm80_to_sm89INS1_16FlashAttnBwdSm80INS1_25CollectiveMainloopBwdSm80ILi2ELi2EN4cute5tupleIJNS5_1CILi128EEES8_NS7_ILi64EEEEEENS_6half_tEfNS_4arch4Sm80ELb0ELb1ELb1ELb1ELb1ELb0ELb0ELb0ELi2ELi4ELi4ELi4ELb0EEENS1_24CollectiveEpilogueBwdGQAISA_fSD_Li256ELb1ELb1EEENS1_19SingleTileSchedulerILb1ELb0ELb0ELi128EEEEEEEEEvNT_6ParamsE$_ZN4cute5tupleIJNS0_IJNS_1CILi8EEENS0_IJNS1_ILi2EEES3_S3_EEENS1_ILi1EEES4_S5_EEENS0_IJS5_NS0_IJS2_iiEEENS1_ILi64EEENS0_IJiNS1_ILi144EEENS1_ILi288EEEEEENS1_ILi512EEEEEEEEC2ERKS6_RKSD_)
        /*593c*/ 	.word	0x00000000


	//----- nvinfo : EIATTR_FRAME_SIZE
	.align		4
.L_3818:
        /*5940*/ 	.byte	0x04, 0x11
        /*5942*/ 	.short	(.L_3820 - .L_3819)
	.align		4
.L_3819:
        /*5944*/ 	.word	index@($_ZN7cutlass13device_kernelIN5flash19enable_sm80_to_sm89INS1_16FlashAttnBwdSm80INS1_25CollectiveMainloopBwdSm80ILi2ELi2EN4cute5tupleIJNS5_1CILi128EEES8_NS7_ILi64EEEEEENS_6half_tEfNS_4arch4Sm80ELb0ELb1ELb1ELb1ELb1ELb0ELb0ELb0ELi2ELi4ELi4ELi4ELb0EEENS1_24CollectiveEpilogueBwdGQAISA_fSD_Li256ELb1ELb1EEENS1_19SingleTileSchedulerILb1ELb0ELb0ELi128EEEEEEEEEvNT_6ParamsE$_ZN4cute5tupleIJNS0_IJNS_1CILi2EEEEEENS0_IJiEEEEEC2ERKS3_RKS4_)
        /*5948*/ 	.word	0x00000000


	//----- nvinfo : EIATTR_FRAME_SIZE
	.align		4
.L_3820:
        /*594c*/ 	.byte	0x04, 0x11
        /*594e*/ 	.short	(.L_3822 - .L_3821)
	.align		4
.L_3821:
        /*5950*/ 	.word	index@($_ZN7cutlass13device_kernelIN5flash19enable_sm80_to_sm89INS1_16FlashAttnBwdSm80INS1_25CollectiveMainloopBwdSm80ILi2ELi2EN4cute5tupleIJNS5_1CILi128EEES8_NS7_ILi64EEEEEENS_6half_tEfNS_4arch4Sm80ELb0ELb1ELb1ELb1ELb1ELb0ELb0ELb0ELi2ELi4ELi4ELi4ELb0EEENS1_24CollectiveEpilogueBwdGQAISA_fSD_Li256ELb1ELb1EEENS1_19SingleTileSchedulerILb1ELb0ELb0ELi128EEEEEEEEEvNT_6ParamsE$_ZN4cute5tupleIJNS0_IJNS_1CILi16EEENS1_ILi2EEES3_S3_NS1_ILi4EEES3_EEENS0_IJNS1_ILi1EEEiiiNS1_ILi144EEENS1_ILi512EEEEEEEEC2ERKS5_RKS9_)
        /*5954*/ 	.word	0x00000000


	//----- nvinfo : EIATTR_FRAME_SIZE
	.align		4
.L_3822:
        /*5958*/ 	.byte	0x04, 0x11
        /*595a*/ 	.short	(.L_3824 - .L_3823)
	.align		4
.L_3823:
        /*595c*/ 	.word	index@($_ZN7cutlass13device_kernelIN5flash19enable_sm80_to_sm89INS1_16FlashAttnBwdSm80INS1_25CollectiveMainloopBwdSm80ILi2ELi2EN4cute5tupleIJNS5_1CILi128EEES8_NS7_ILi64EEEEEENS_6half_tEfNS_4arch4Sm80ELb0ELb1ELb1ELb1ELb1ELb0ELb0ELb0ELi2ELi4ELi4ELi4ELb0EEENS1_24CollectiveEpilogueBwdGQAISA_fSD_Li256ELb1ELb1EEENS1_19SingleTileSchedulerILb1ELb0ELb0ELi128EEEEEEEEEvNT_6ParamsE$_ZN4cute5tupleIJNS0_IJNS0_IJNS_1CILi8EEENS1_ILi1EEEEEENS1_ILi2EEES2_EEENS0_IJNS0_IJS3_NS1_ILi0EEEEEEiNS1_ILi1024EEEEEEEEC2ERKS6_RKSA_)
        /*5960*/ 	.word	0x00000000


	//----- nvinfo : EIATTR_FRAME_SIZE
	.align		4
.L_3824:
        /*5964*/ 	.byte	0x04, 0x11
        /*5966*/ 	.short	(.L_3826 - .L_3825)
	.align		4
.L_3825:
        /*5968*/ 	.word	index@($_ZN7cutlass13device_kernelIN5flash19enable_sm80_to_sm89INS1_16FlashAttnBwdSm80INS1_25CollectiveMainloopBwdSm80ILi2ELi2EN4cute5tupleIJNS5_1CILi128EEES8_NS7_ILi64EEEEEENS_6half_tEfNS_4arch4Sm80ELb0ELb1ELb1ELb1ELb1ELb0ELb0ELb0ELi2ELi4ELi4ELi4ELb0EEENS1_24CollectiveEpilogueBwdGQAISA_fSD_Li256ELb1ELb1EEENS1_19SingleTileSchedulerILb1ELb0ELb0ELi128EEEEEEEEEvNT_6ParamsE$_ZN4cute5tupleIJNS0_IJNS0_IJNS_1CILi8EEENS1_ILi1EEEEEENS1_ILi2EEENS0_IJS5_S5_EEEEEENS0_IJNS0_IJS3_NS1_ILi0EEEEEENS1_ILi4096EEENS0_IJiiEEEEEEEEC2ERKS7_RKSC_)
        /*596c*/ 	.word	0x00000000


	//----- nvinfo : EIATTR_FRAME_SIZE
	.align		4
.L_3826:
        /*5970*/ 	.byte	0x04, 0x11
        /*5972*/ 	.short	(.L_3828 - .L_3827)
	.align		4
.L_3827:
        /*5974*/ 	.word	index@($_ZN7cutlass13device_kernelIN5flash19enable_sm80_to_sm89INS1_16FlashAttnBwdSm80INS1_25CollectiveMainloopBwdSm80ILi2ELi2EN4cute5tupleIJNS5_1CILi128EEES8_NS7_ILi64EEEEEENS_6half_tEfNS_4arch4Sm80ELb0ELb1ELb1ELb1ELb1ELb0ELb0ELb0ELi2ELi4ELi4ELi4ELb0EEENS1_24CollectiveEpilogueBwdGQAISA_fSD_Li256ELb1ELb1EEENS1_19SingleTileSchedulerILb1ELb0ELb0ELi128EEEEEEEEEvNT_6ParamsE$_ZN4cute5tupleIJNS0_IJNS0_IJNS_1CILi8EEENS1_ILi1EEEEEENS1_ILi2EEEEEENS0_IJNS0_IJS3_NS1_ILi0EEEEEEiEEEEEC2ERKS6_RKS9_)
        /*5978*/ 	.word	0x00000000


	//----- nvinfo : EIATTR_FRAME_SIZE
	.align		4
.L_3828:
        /*597c*/ 	.byte	0x04, 0x11
        /*597e*/ 	.short	(.L_3830 - .L_3829)
	.align		4
.L_3829:
        /*5980*/ 	.word	index@($_ZN7cutlass13device_kernelIN5flash19enable_sm80_to_sm89INS1_16FlashAttnBwdSm80INS1_25CollectiveMainloopBwdSm80ILi2ELi2EN4cute5tupleIJNS5_1CILi128EEES8_NS7_ILi64EEEEEENS_6half_tEfNS_4arch4Sm80ELb0ELb1ELb1ELb1ELb1ELb0ELb0ELb0ELi2ELi4ELi4ELi4ELb0EEENS1_24CollectiveEpilogueBwdGQAISA_fSD_Li256ELb1ELb1EEENS1_19SingleTileSchedulerILb1ELb0ELb0ELi128EEEEEEEEEvNT_6ParamsE$_ZN4cute5tupleIJNS0_IJNS0_IJNS_1CILi8EEENS1_ILi1EEEEEENS0_IJNS1_ILi2EEEEEEEEENS0_IJNS0_IJS3_NS1_ILi0EEEEEENS0_IJiEEEEEEEEC2ERKS7_RKSB_)
        /*5984*/ 	.word	0x00000000


	//----- nvinfo : EIATTR_FRAME_SIZE
	.align		4
.L_3830:
        /*5988*/ 	.byte	0x04, 0x11
        /*598a*/ 	.short	(.L_3832 - .L_3831)
	.align		4
.L_3831:
        /*598c*/ 	.word	index@($_ZN7cutlass13device_kernelIN5flash19enable_sm80_to_sm89INS1_16FlashAttnBwdSm80INS1_25CollectiveMainloopBwdSm80ILi2ELi2EN4cute5tupleIJNS5_1CILi128EEES8_NS7_ILi64EEEEEENS_6half_tEfNS_4arch4Sm80ELb0ELb1ELb1ELb1ELb1ELb0ELb0ELb0ELi2ELi4ELi4ELi4ELb0EEENS1_24CollectiveEpilogueBwdGQAISA_fSD_Li256ELb1ELb1EEENS1_19SingleTileSchedulerILb1ELb0ELb0ELi128EEEEEEEEEvNT_6ParamsE$_ZN4cute5tupleIJNS0_IJNS0_IJNS_1CILi2EEES2_S2_EEES2_NS0_IJS2_S2_EEEEEENS0_IJNS0_IJNS1_ILi1EEENS1_ILi512EEEiEEENS1_ILi4096EEENS0_IJiiEEEEEEEEC2ERKS5_RKSB_)
        /*5990*/ 	.word	0x00000000


	//----- nvinfo : EIATTR_FRAME_SIZE
	.align		4
.L_3832:
        /*5994*/ 	.byte	0x04, 0x11
        /*5996*/ 	.short	(.L_3834 - .L_3833)
	.align		4
.L_3833:
        /*5998*/ 	.word	index@($_ZN7cutlass13device_kernelIN5flash19enable_sm80_to_sm89INS1_16FlashAttnBwdSm80INS1_25CollectiveMainloopBwdSm80ILi2ELi2EN4cute5tupleIJNS5_1CILi128EEES8_NS7_ILi64EEEEEENS_6half_tEfNS_4arch4Sm80ELb0ELb1ELb1ELb1ELb1ELb0ELb0ELb0ELi2ELi4ELi4ELi4ELb0EEENS1_24CollectiveEpilogueBwdGQAISA_fSD_Li256ELb1ELb1EEENS1_19SingleTileSchedulerILb1ELb0ELb0ELi128EEEEEEEEEvNT_6ParamsE$_ZN4cute5tupleIJNS0_IJNS0_IJNS_1CILi2EEES2_S2_EEES2_NS0_IJNS0_IJS2_S2_EEES2_EEEEEENS0_IJNS0_IJNS1_ILi1EEENS1_ILi512EEEiEEENS1_ILi4096EEENS0_IJNS0_IJiiEEENS1_ILi8192EEEEEEEEEEEC2ERKS6_RKSE_)
        /*599c*/ 	.word	0x00000000


	//----- nvinfo : EIATTR_FRAME_SIZE
	.align		4
.L_3834:
        /*59a0*/ 	.byte	0x04, 0x11
        /*59a2*/ 	.short	(.L_3836 - .L_3835)
	.align		4
.L_3835:
        /*59a4*/ 	.word	index@($_ZN7cutlass13device_kernelIN5flash19enable_sm80_to_sm89INS1_16FlashAttnBwdSm80INS1_25CollectiveMainloopBwdSm80ILi2ELi2EN4cute5tupleIJNS5_1CILi128EEES8_NS7_ILi64EEEEEENS_6half_tEfNS_4arch4Sm80ELb0ELb1ELb1ELb1ELb1ELb0ELb0ELb0ELi2ELi4ELi4ELi4ELb0EEENS1_24CollectiveEpilogueBwdGQAISA_fSD_Li256ELb1ELb1EEENS1_19SingleTileSchedulerILb1ELb0ELb0ELi128EEEEEEEEEvNT_6ParamsE$_ZN4cute5tupleIJNS0_IJNS0_IJNS_1CILi2EEES2_EEES3_NS1_ILi8EEEEEENS0_IJNS0_IJiNS1_ILi512EEEEEENS0_IJiiEEENS1_ILi1024EEEEEEEEC2ERKS5_RKSA_)
        /*59a8*/ 	.word	0x00000000


	//----- nvinfo : EIATTR_FRAME_SIZE
	.align		4
.L_3836:
        /*59ac*/ 	.byte	0x04, 0x11
        /*59ae*/ 	.short	(.L_3838 - .L_3837)
	.align		4
.L_3837:
        /*59b0*/ 	.word	index@($_ZN7cutlass13device_kernelIN5flash19enable_sm80_to_sm89INS1_16FlashAttnBwdSm80INS1_25CollectiveMainloopBwdSm80ILi2ELi2EN4cute5tupleIJNS5_1CILi128EEES8_NS7_ILi64EEEEEENS_6half_tEfNS_4arch4Sm80ELb0ELb1ELb1ELb1ELb1ELb0ELb0ELb0ELi2ELi4ELi4ELi4ELb0EEENS1_24CollectiveEpilogueBwdGQAISA_fSD_Li256ELb1ELb1EEENS1_19SingleTileSchedulerILb1ELb0ELb0ELi128EEEEEEEEEvNT_6ParamsE$_ZN4cute5tupleIJNS0_IJNS0_IJNS_1CILi2EEES2_EEENS1_ILi8EEES3_EEENS0_IJNS0_IJNS1_ILi1EEEiEEENS1_ILi1024EEENS0_IJiiEEEEEEEEC2ERKS5_RKSA_)
        /*59b4*/ 	.word	0x00000000


	//----- nvinfo : EIATTR_FRAME_SIZE
	.align		4
.L_3838:
        /*59b8*/ 	.byte	0x04, 0x11
        /*59ba*/ 	.short	(.L_3840 - .L_3839)
	.align		4
.L_3839:
        /*59bc*/ 	.word	index@($_ZN7cutlass13device_kernelIN5flash19enable_sm80_to_sm89INS1_16FlashAttnBwdSm80INS1_25CollectiveMainloopBwdSm80ILi2ELi2EN4cute5tupleIJNS5_1CILi128EEES8_NS7_ILi64EEEEEENS_6half_tEfNS_4arch4Sm80ELb0ELb1ELb1ELb1ELb1ELb0ELb0ELb0ELi2ELi4ELi4ELi4ELb0EEENS1_24CollectiveEpilogueBwdGQAISA_fSD_Li256ELb1ELb1EEENS1_19SingleTileSchedulerILb1ELb0ELb0ELi128EEEEEEEEEvNT_6ParamsE$_ZN4cute5tupleIJNS0_IJNS0_IJNS_1CILi1EEENS0_IJS2_NS1_ILi2EEES3_EEEEEES3_NS0_IJS3_S3_EEEEEENS0_IJNS0_IJNS1_ILi0EEENS0_IJS2_NS1_ILi256EEEiEEEEEENS1_ILi2048EEENS0_IJiNS1_ILi4096EEEEEEEEEEEC2ERKS7_RKSF_)
        /*59c0*/ 	.word	0x00000000


	//----- nvinfo : EIATTR_FRAME_SIZE
	.align		4
.L_3840:
        /*59c4*/ 	.byte	0x04, 0x11
        /*59c6*/ 	.short	(.L_3842 - .L_3841)
	.align		4
.L_3841:
        /*59c8*/ 	.word	index@($_ZN7cutlass13device_kernelIN5flash19enable_sm80_to_sm89INS1_16FlashAttnBwdSm80INS1_25CollectiveMainloopBwdSm80ILi2ELi2EN4cute5tupleIJNS5_1CILi128EEES8_NS7_ILi64EEEEEENS_6half_tEfNS_4arch4Sm80ELb0ELb1ELb1ELb1ELb1ELb0ELb0ELb0ELi2ELi4ELi4ELi4ELb0EEENS1_24CollectiveEpilogueBwdGQAISA_fSD_Li256ELb1ELb1EEENS1_19SingleTileSchedulerILb1ELb0ELb0ELi128EEEEEEEEEvNT_6ParamsE$_ZN4cute5tupleIJNS0_IJNS0_IJNS0_IJNS_1CILi8EEENS1_ILi1EEEEEES3_EEENS0_IJNS0_IJS3_S3_EEENS1_ILi2EEEEEEEEENS0_IJNS0_IJNS0_IJS3_NS1_ILi0EEEEEESA_EEENS0_IJNS0_IJSA_SA_EEEiEEEEEEEEC2ERKS9_RKSF_)
        /*59cc*/ 	.word	0x00000000


	//----- nvinfo : EIATTR_FRAME_SIZE
	.align		4
.L_3842:
        /*59d0*/ 	.byte	0x04, 0x11
        /*59d2*/ 	.short	(.L_3844 - .L_3843)
	.align		4
.L_3843:
        /*59d4*/ 	.word	index@($_ZN7cutlass13device_kernelIN5flash19enable_sm80_to_sm89INS1_16FlashAttnBwdSm80INS1_25CollectiveMainloopBwdSm80ILi2ELi2EN4cute5tupleIJNS5_1CILi128EEES8_NS7_ILi64EEEEEENS_6half_tEfNS_4arch4Sm80ELb0ELb1ELb1ELb1ELb1ELb0ELb0ELb0ELi2ELi4ELi4ELi4ELb0EEENS1_24CollectiveEpilogueBwdGQAISA_fSD_Li256ELb1ELb1EEENS1_19SingleTileSchedulerILb1ELb0ELb0ELi128EEEEEEEEEvNT_6ParamsE$_ZN4cute5tupleIJNS0_IJNS0_IJNS0_IJNS_1CILi8EEENS1_ILi1EEEEEENS0_IJS3_S3_EEEEEENS0_IJS3_NS1_ILi2EEEEEEEEENS0_IJNS0_IJNS0_IJS3_NS1_ILi0EEEEEENS0_IJSA_SA_EEEEEENS0_IJSA_iEEEEEEEEC2ERKS9_RKSF_)
        /*59d8*/ 	.word	0x00000000


	//----- nvinfo : EIATTR_FRAME_SIZE
	.align		4
.L_3844:
        /*59dc*/ 	.byte	0x04, 0x11
        /*59de*/ 	.short	(.L_3846 - .L_3845)
	.align		4
.L_3845:
        /*59e0*/ 	.word	index@($_ZN7cutlass13device_kernelIN5flash19enable_sm80_to_sm89INS1_16FlashAttnBwdSm80INS1_25CollectiveMainloopBwdSm80ILi2ELi2EN4cute5tupleIJNS5_1CILi128EEES8_NS7_ILi64EEEEEENS_6half_tEfNS_4arch4Sm80ELb0ELb1ELb1ELb1ELb1ELb0ELb0ELb0ELi2ELi4ELi4ELi4ELb0EEENS1_24CollectiveEpilogueBwdGQAISA_fSD_Li256ELb1ELb1EEENS1_19SingleTileSchedulerILb1ELb0ELb0ELi128EEEEEEEEEvNT_6ParamsE$_ZN4cute3eso3ESOILb1ELb0EJNS_6LayoutINS_5tupleIJNS_1CILi4EEEEEENS3_IJNS4_ILi1EEEEEEEENS_10ViewEngineIPfEEEEC2ERKS9_RKSC_)
        /*59e4*/ 	.word	0x00000000


	//----- nvinfo : EIATTR_FRAME_SIZE
	.align		4
.L_3846:
        /*59e8*/ 	.byte	0x04, 0x11
        /*59ea*/ 	.short	(.L_3848 - .L_3847)
	.align		4
.L_3847:
        /*59ec*/ 	.word	index@($_ZN7cutlass13device_kernelIN5flash19enable_sm80_to_sm89INS1_16FlashAttnBwdSm80INS1_25CollectiveMainloopBwdSm80ILi2ELi2EN4cute5tupleIJNS5_1CILi128EEES8_NS7_ILi64EEEEEENS_6half_tEfNS_4arch4Sm80ELb0ELb1ELb1ELb1ELb1ELb0ELb0ELb0ELi2ELi4ELi4ELi4ELb0EEENS1_24CollectiveEpilogueBwdGQAISA_fSD_Li256ELb1ELb1EEENS1_19SingleTileSchedulerILb1ELb0ELb0ELi128EEEEEEEEEvNT_6ParamsE$_ZN4cute3eso3ESOILb1ELb0EJNS_6LayoutINS_5tupleIJNS_1CILi1EEENS4_ILi4EEEEEENS3_IJNS4_ILi0EEES5_EEEEENS_10ViewEngineIPfEEEEC2ERKSA_RKSD_)
        /*59f0*/ 	.word	0x00000000


	//----- nvinfo : EIATTR_FRAME_SIZE
	.align		4
.L_3848:
        /*59f4*/ 	.byte	0x04, 0x11
        /*59f6*/ 	.short	(.L_3850 - .L_3849)
	.align		4
.L_3849:
        /*59f8*/ 	.word	index@($_ZN7cutlass13device_kernelIN5flash19enable_sm80_to_sm89INS1_16FlashAttnBwdSm80INS1_25CollectiveMainloopBwdSm80ILi2ELi2EN4cute5tupleIJNS5_1CILi128EEES8_NS7_ILi64EEEEEENS_6half_tEfNS_4arch4Sm80ELb0ELb1ELb1ELb1ELb1ELb0ELb0ELb0ELi2ELi4ELi4ELi4ELb0EEENS1_24CollectiveEpilogueBwdGQAISA_fSD_Li256ELb1ELb1EEENS1_19SingleTileSchedulerILb1ELb0ELb0ELi128EEEEEEEEEvNT_6ParamsE$_ZN4cute3eso3ESOILb1ELb0EJNS_6LayoutINS_5tupleIJNS_1CILi1EEENS3_IJNS4_ILi2EEES6_EEEEEENS3_IJNS4_ILi0EEENS3_IJNS4_ILi8EEENS4_ILi64EEEEEEEEEEENS_10ViewEngineINS_8smem_ptrIPfEEEEEEC2ERKSE_RKSJ_)
        /*59fc*/ 	.word	0x00000000


	//----- nvinfo : EIATTR_FRAME_SIZE
	.align		4
.L_3850:
        /*5a00*/ 	.byte	0x04, 0x11
        /*5a02*/ 	.short	(.L_3852 - .L_3851)
	.align		4
.L_3851:
        /*5a04*/ 	.word	index@($_ZN7cutlass13device_kernelIN5flash19enable_sm80_to_sm89INS1_16FlashAttnBwdSm80INS1_25CollectiveMainloopBwdSm80ILi2ELi2EN4cute5tupleIJNS5_1CILi128EEES8_NS7_ILi64EEEEEENS_6half_tEfNS_4arch4Sm80ELb0ELb1ELb1ELb1ELb1ELb0ELb0ELb0ELi2ELi4ELi4ELi4ELb0EEENS1_24CollectiveEpilogueBwdGQAISA_fSD_Li256ELb1ELb1EEENS1_19SingleTileSchedulerILb1ELb0ELb0ELi128EEEEEEEEEvNT_6ParamsE$_ZN4cute3eso3ESOILb1ELb0EJNS_6LayoutINS_5tupleIJNS3_IJNS_1CILi8EEENS4_ILi1EEEEEENS4_ILi4EEES8_EEENS3_IJNS3_IJS6_NS4_ILi0EEEEEES5_NS4_ILi32EEEEEEEENS_10ViewEngineIPN7cutlass6half_tEEEEEC2ERKSE_RKSJ_)
        /*5a08*/ 	.word	0x00000000


	//----- nvinfo : EIATTR_FRAME_SIZE
	.align		4
.L_3852:
        /*5a0c*/ 	.byte	0x04, 0x11
        /*5a0e*/ 	.short	(.L_3854 - .L_3853)
	.align		4
.L_3853:
        /*5a10*/ 	.word	index@($_ZN7cutlass13device_kernelIN5flash19enable_sm80_to_sm89INS1_16FlashAttnBwdSm80INS1_25CollectiveMainloopBwdSm80ILi2ELi2EN4cute5tupleIJNS5_1CILi128EEES8_NS7_ILi64EEEEEENS_6half_tEfNS_4arch4Sm80ELb0ELb1ELb1ELb1ELb1ELb0ELb0ELb0ELi2ELi4ELi4ELi4ELb0EEENS1_24CollectiveEpilogueBwdGQAISA_fSD_Li256ELb1ELb1EEENS1_19SingleTileSchedulerILb1ELb0ELb0ELi128EEEEEEEEEvNT_6ParamsE$_ZN4cute3eso3ESOILb1ELb0EJNS_6LayoutINS_5tupleIJNS3_IJNS_1CILi8EEENS4_ILi1EEEEEENS4_ILi4EEEEEENS3_IJNS3_IJS6_NS4_ILi0EEEEEES5_EEEEEiEEC2ERKSD_RKi)
        /*5a14*/ 	.word	0x00000000


	//----- nvinfo : EIATTR_FRAME_SIZE
	.align		4
.L_3854:
        /*5a18*/ 	.byte	0x04, 0x11
        /*5a1a*/ 	.short	(.L_3856 - .L_3855)
	.align		4
.L_3855:
        /*5a1c*/ 	.word	index@($_ZN7cutlass13device_kernelIN5flash19enable_sm80_to_sm89INS1_16FlashAttnBwdSm80INS1_25CollectiveMainloopBwdSm80ILi2ELi2EN4cute5tupleIJNS5_1CILi128EEES8_NS7_ILi64EEEEEENS_6half_tEfNS_4arch4Sm80ELb0ELb1ELb1ELb1ELb1ELb0ELb0ELb0ELi2ELi4ELi4ELi4ELb0EEENS1_24CollectiveEpilogueBwdGQAISA_fSD_Li256ELb1ELb1EEENS1_19SingleTileSchedulerILb1ELb0ELb0ELi128EEEEEEEEEvNT_6ParamsE$_ZN4cute3eso3ESOILb1ELb0EJNS_6LayoutINS_5tupleIJNS3_IJNS_1CILi8EEENS4_ILi1EEEEEENS4_ILi4EEEEEENS3_IJNS3_IJS6_NS4_ILi0EEEEEES5_EEEEENS_10ViewEngineIPN7cutlass6half_tEEEEEC2ERKSD_RKSI_)
        /*5a20*/ 	.word	0x00000000


	//----- nvinfo : EIATTR_FRAME_SIZE
	.align		4
.L_3856:
        /*5a24*/ 	.byte	0x04, 0x11
        /*5a26*/ 	.short	(.L_3858 - .L_3857)
	.align		4
.L_3857:
        /*5a28*/ 	.word	index@($_ZN7cutlass13device_kernelIN5flash19enable_sm80_to_sm89INS1_16FlashAttnBwdSm80INS1_25CollectiveMainloopBwdSm80ILi2ELi2EN4cute5tupleIJNS5_1CILi128EEES8_NS7_ILi64EEEEEENS_6half_tEfNS_4arch4Sm80ELb0ELb1ELb1ELb1ELb1ELb0ELb0ELb0ELi2ELi4ELi4ELi4ELb0EEENS1_24CollectiveEpilogueBwdGQAISA_fSD_Li256ELb1ELb1EEENS1_19SingleTileSchedulerILb1ELb0ELb0ELi128EEEEEEEEEvNT_6ParamsE$_ZN4cute3eso3ESOILb1ELb0EJNS_6LayoutINS_5tupleIJNS3_IJNS_1CILi8EEENS4_ILi1EEEEEENS4_ILi4EEEEEENS3_IJNS3_IJS6_NS4_ILi0EEEEEENS4_ILi2048EEEEEEEEiEEC2ERKSE_RKi)
        /*5a2c*/ 	.word	0x00000000


	//----- nvinfo : EIATTR_FRAME_SIZE
	.align		4
.L_3858:
        /*5a30*/ 	.byte	0x04, 0x11
        /*5a32*/ 	.short	(.L_3860 - .L_3859)
	.align		4
.L_3859:
        /*5a34*/ 	.word	index@($_ZN7cutlass13device_kernelIN5flash19enable_sm80_to_sm89INS1_16FlashAttnBwdSm80INS1_25CollectiveMainloopBwdSm80ILi2ELi2EN4cute5tupleIJNS5_1CILi128EEES8_NS7_ILi64EEEEEENS_6half_tEfNS_4arch4Sm80ELb0ELb1ELb1ELb1ELb1ELb0ELb0ELb0ELi2ELi4ELi4ELi4ELb0EEENS1_24CollectiveEpilogueBwdGQAISA_fSD_Li256ELb1ELb1EEENS1_19SingleTileSchedulerILb1ELb0ELb0ELi128EEEEEEEEEvNT_6ParamsE$_ZN4cute3eso3ESOILb1ELb0EJNS_6LayoutINS_5tupleIJNS3_IJNS_1CILi8EEENS4_ILi1EEEEEENS4_ILi4EEEEEENS3_IJNS3_IJS6_NS4_ILi0EEEEEENS4_ILi2048EEEEEEEENS_10ViewEngineINS_8smem_ptrIPN7cutlass6half_tEEEEEEEC2ERKSE_RKSL_)
        /*5a38*/ 	.word	0x00000000


	//----- nvinfo : EIATTR_FRAME_SIZE
	.align		4
.L_3860:
        /*5a3c*/ 	.byte	0x04, 0x11
        /*5a3e*/ 	.short	(.L_3862 - .L_3861)
	.align		4
.L_3861:
        /*5a40*/ 	.word	index@($_ZN7cutlass13device_kernelIN5flash19enable_sm80_to_sm89INS1_16FlashAttnBwdSm80INS1_25CollectiveMainloopBwdSm80ILi2ELi2EN4cute5tupleIJNS5_1CILi128EEES8_NS7_ILi64EEEEEENS_6half_tEfNS_4arch4Sm80ELb0ELb1ELb1ELb1ELb1ELb0ELb0ELb0ELi2ELi4ELi4ELi4ELb0EEENS1_24CollectiveEpilogueBwdGQAISA_fSD_Li256ELb1ELb1EEENS1_19SingleTileSchedulerILb1ELb0ELb0ELi128EEEEEEEEEvNT_6ParamsE$_ZN4cute3eso3ESOILb1ELb0EJNS_6LayoutINS_5tupleIJNS3_IJNS_1CILi8EEENS4_ILi1EEEEEENS4_ILi2EEES5_EEENS3_IJNS3_IJS6_NS4_ILi0EEEEEENS4_ILi64EEES5_EEEEENS_10ViewEngineIPN7cutlass6half_tEEEEEC2ERKSE_RKSJ_)
        /*5a44*/ 	.word	0x00000000


	//----- nvinfo : EIATTR_FRAME_SIZE
	.align		4
.L_3862:
        /*5a48*/ 	.byte	0x04, 0x11
        /*5a4a*/ 	.short	(.L_3864 - .L_3863)
	.align		4
.L_3863:
        /*5a4c*/ 	.word	index@($_ZN7cutlass13device_kernelIN5flash19enable_sm80_to_sm89INS1_16FlashAttnBwdSm80INS1_25CollectiveMainloopBwdSm80ILi2ELi2EN4cute5tupleIJNS5_1CILi128EEES8_NS7_ILi64EEEEEENS_6half_tEfNS_4arch4Sm80ELb0ELb1ELb1ELb1ELb1ELb0ELb0ELb0ELi2ELi4ELi4ELi4ELb0EEENS1_24CollectiveEpilogueBwdGQAISA_fSD_Li256ELb1ELb1EEENS1_19SingleTileSchedulerILb1ELb0ELb0ELi128EEEEEEEEEvNT_6ParamsE$_ZN4cute3eso3ESOILb1ELb0EJNS_6LayoutINS_5tupleIJNS3_IJNS_1CILi8EEENS4_ILi1EEEEEENS4_ILi2EEENS4_ILi4EEEEEENS3_IJNS3_IJS6_NS4_ILi0EEEEEES5_NS4_ILi16EEEEEEEENS_10ViewEngineIPN7cutlass6half_tEEEEEC2ERKSF_RKSK_)
        /*5a50*/ 	.word	0x00000000


	//----- nvinfo : EIATTR_FRAME_SIZE
	.align		4
.L_3864:
        /*5a54*/ 	.byte	0x04, 0x11
        /*5a56*/ 	.short	(.L_3866 - .L_3865)
	.align		4
.L_3865:
        /*5a58*/ 	.word	index@($_ZN7cutlass13device_kernelIN5flash19enable_sm80_to_sm89INS1_16FlashAttnBwdSm80INS1_25CollectiveMainloopBwdSm80ILi2ELi2EN4cute5tupleIJNS5_1CILi128EEES8_NS7_ILi64EEEEEENS_6half_tEfNS_4arch4Sm80ELb0ELb1ELb1ELb1ELb1ELb0ELb0ELb0ELi2ELi4ELi4ELi4ELb0EEENS1_24CollectiveEpilogueBwdGQAISA_fSD_Li256ELb1ELb1EEENS1_19SingleTileSchedulerILb1ELb0ELb0ELi128EEEEEEEEEvNT_6ParamsE$_ZN4cute3eso3ESOILb1ELb0EJNS_6LayoutINS_5tupleIJNS3_IJNS_1CILi8EEENS4_ILi1EEEEEENS4_ILi2EEENS3_IJNS4_ILi4EEES8_EEEEEENS3_IJNS3_IJS6_NS4_ILi0EEEEEES5_NS3_IJNS4_ILi32EEENS4_ILi16EEEEEEEEEEENS_10ViewEngineIPN7cutlass6half_tEEEEEC2ERKSI_RKSN_)
        /*5a5c*/ 	.word	0x00000000


	//----- nvinfo : EIATTR_FRAME_SIZE
	.align		4
.L_3866:
        /*5a60*/ 	.byte	0x04, 0x11
        /*5a62*/ 	.short	(.L_3868 - .L_3867)
	.align		4
.L_3867:
        /*5a64*/ 	.word	index@($_ZN7cutlass13device_kernelIN5flash19enable_sm80_to_sm89INS1_16FlashAttnBwdSm80INS1_25CollectiveMainloopBwdSm80ILi2ELi2EN4cute5tupleIJNS5_1CILi128EEES8_NS7_ILi64EEEEEENS_6half_tEfNS_4arch4Sm80ELb0ELb1ELb1ELb1ELb1ELb0ELb0ELb0ELi2ELi4ELi4ELi4ELb0EEENS1_24CollectiveEpilogueBwdGQAISA_fSD_Li256ELb1ELb1EEENS1_19SingleTileSchedulerILb1ELb0ELb0ELi128EEEEEEEEEvNT_6ParamsE$_ZN4cute3eso3ESOILb1ELb0EJNS_6LayoutINS_5tupleIJNS3_IJNS_1CILi8EEENS4_ILi1EEEEEENS4_ILi2EEEEEENS3_IJNS3_IJS6_NS4_ILi0EEEEEES5_EEEEEiEEC2ERKSD_RKi)
        /*5a68*/ 	.word	0x00000000


	//----- nvinfo : EIATTR_FRAME_SIZE
	.align		4
.L_3868:
        /*5a6c*/ 	.byte	0x04, 0x11
        /*5a6e*/ 	.short	(.L_3870 - .L_3869)
	.align		4
.L_3869:
        /*5a70*/ 	.word	index@($_ZN7cutlass13device_kernelIN5flash19enable_sm80_to_sm89INS1_16FlashAttnBwdSm80INS1_25CollectiveMainloopBwdSm80ILi2ELi2EN4cute5tupleIJNS5_1CILi128EEES8_NS7_ILi64EEEEEENS_6half_tEfNS_4arch4Sm80ELb0ELb1ELb1ELb1ELb1ELb0ELb0ELb0ELi2ELi4ELi4ELi4ELb0EEENS1_24CollectiveEpilogueBwdGQAISA_fSD_Li256ELb1ELb1EEENS1_19SingleTileSchedulerILb1ELb0ELb0ELi128EEEEEEEEEvNT_6ParamsE$_ZN4cute3eso3ESOILb1ELb0EJNS_6LayoutINS_5tupleIJNS3_IJNS_1CILi8EEENS4_ILi1EEEEEENS4_ILi2EEEEEENS3_IJNS3_IJS6_NS4_ILi0EEEEEES5_EEEEENS_10ViewEngineIPN7cutlass6half_tEEEEEC2ERKSD_RKSI_)
        /*5a74*/ 	.word	0x00000000


	//----- nvinfo : EIATTR_FRAME_SIZE
	.align		4
.L_3870:
        /*5a78*/ 	.byte	0x04, 0x11
        /*5a7a*/ 	.short	(.L_3872 - .L_3871)
	.align		4
.L_3871:
        /*5a7c*/ 	.word	index@($_ZN7cutlass13device_kernelIN5flash19enable_sm80_to_sm89INS1_16FlashAttnBwdSm80INS1_25CollectiveMainloopBwdSm80ILi2ELi2EN4cute5tupleIJNS5_1CILi128EEES8_NS7_ILi64EEEEEENS_6half_tEfNS_4arch4Sm80ELb0ELb1ELb1ELb1ELb1ELb0ELb0ELb0ELi2ELi4ELi4ELi4ELb0EEENS1_24CollectiveEpilogueBwdGQAISA_fSD_Li256ELb1ELb1EEENS1_19SingleTileSchedulerILb1ELb0ELb0ELi128EEEEEEEEEvNT_6ParamsE$_ZN4cute3eso3ESOILb1ELb0EJNS_6LayoutINS_5tupleIJNS3_IJNS_1CILi8EEENS4_ILi1EEEEEENS4_ILi2EEEEEENS3_IJNS3_IJS6_NS4_ILi0EEEEEENS4_ILi8192EEEEEEEEiEEC2ERKSE_RKi)
        /*5a80*/ 	.word	0x00000000


	//----- nvinfo : EIATTR_FRAME_SIZE
	.align		4
.L_3872:
        /*5a84*/ 	.byte	0x04, 0x11
        /*5a86*/ 	.short	(.L_3874 - .L_3873)
	.align		4
.L_3873:
        /*5a88*/ 	.word	index@($_ZN7cutlass13device_kernelIN5flash19enable_sm80_to_sm89INS1_16FlashAttnBwdSm80INS1_25CollectiveMainloopBwdSm80ILi2ELi2EN4cute5tupleIJNS5_1CILi128EEES8_NS7_ILi64EEEEEENS_6half_tEfNS_4arch4Sm80ELb0ELb1ELb1ELb1ELb1ELb0ELb0ELb0ELi2ELi4ELi4ELi4ELb0EEENS1_24CollectiveEpilogueBwdGQAISA_fSD_Li256ELb1ELb1EEENS1_19SingleTileSchedulerILb1ELb0ELb0ELi128EEEEEEEEEvNT_6ParamsE$_ZN4cute3eso3ESOILb1ELb0EJNS_6LayoutINS_5tupleIJNS3_IJNS_1CILi8EEENS4_ILi1EEEEEENS4_ILi2EEEEEENS3_IJNS3_IJS6_NS4_ILi0EEEEEENS4_ILi8192EEEEEEEENS_10ViewEngineINS_8smem_ptrIPN7cutlass6half_tEEEEEEEC2ERKSE_RKSL_)
        /*5a8c*/ 	.word	0x00000000


	//----- nvinfo : EIATTR_FRAME_SIZE
	.align		4
.L_3874:
        /*5a90*/ 	.byte	0x04, 0x11
        /*5a92*/ 	.short	(.L_3876 - .L_3875)
	.align		4
.L_3875:
        /*5a94*/ 	.word	index@($_ZN7cutlass13device_kernelIN5flash19enable_sm80_to_sm89INS1_16FlashAttnBwdSm80INS1_25CollectiveMainloopBwdSm80ILi2ELi2EN4cute5tupleIJNS5_1CILi128EEES8_NS7_ILi64EEEEEENS_6half_tEfNS_4arch4Sm80ELb0ELb1ELb1ELb1ELb1ELb0ELb0ELb0ELi2ELi4ELi4ELi4ELb0EEENS1_24CollectiveEpilogueBwdGQAISA_fSD_Li256ELb1ELb1EEENS1_19SingleTileSchedulerILb1ELb0ELb0ELi128EEEEEEEEEvNT_6ParamsE$_ZN4cute3eso3ESOILb1ELb0EJNS_6LayoutINS_5tupleIJNS3_IJNS_1CILi8EEENS4_ILi1EEEEEENS4_ILi2EEEEEENS3_IJNS3_IJS6_NS4_ILi0EEEEEENS4_ILi64EEEEEEEEiEEC2ERKSE_RKi)
        /*5a98*/ 	.word	0x00000000


	//----- nvinfo : EIATTR_FRAME_SIZE
	.align		4
.L_3876:
        /*5a9c*/ 	.byte	0x04, 0x11
        /*5a9e*/ 	.short	(.L_3878 - .L_3877)
	.align		4
.L_3877:
        /*5aa0*/ 	.word	index@($_ZN7cutlass13device_kernelIN5flash19enable_sm80_to_sm89INS1_16FlashAttnBwdSm80INS1_25CollectiveMainloopBwdSm80ILi2ELi2EN4cute5tupleIJNS5_1CILi128EEES8_NS7_ILi64EEEEEENS_6half_tEfNS_4arch4Sm80ELb0ELb1ELb1ELb1ELb1ELb0ELb0ELb0ELi2ELi4ELi4ELi4ELb0EEENS1_24CollectiveEpilogueBwdGQAISA_fSD_Li256ELb1ELb1EEENS1_19SingleTileSchedulerILb1ELb0ELb0ELi128EEEEEEEEEvNT_6ParamsE$_ZN4cute3eso3ESOILb1ELb0EJNS_6LayoutINS_5tupleIJNS3_IJNS_1CILi8EEENS4_ILi1EEEEEENS4_ILi2EEEEEENS3_IJNS3_IJS6_NS4_ILi0EEEEEENS4_ILi64EEEEEEEENS_10ViewEngineIPN7cutlass6half_tEEEEEC2ERKSE_RKSJ_)
        /*5aa4*/ 	.word	0x00000000


	//----- nvinfo : EIATTR_FRAME_SIZE
	.align		4
.L_3878:
        /*5aa8*/ 	.byte	0x04, 0x11
        /*5aaa*/ 	.short	(.L_3880 - .L_3879)
	.align		4
.L_3879:
        /*5aac*/ 	.word	index@($_ZN7cutlass13device_kernelIN5flash19enable_sm80_to_sm89INS1_16FlashAttnBwdSm80INS1_25CollectiveMainloopBwdSm80ILi2ELi2EN4cute5tupleIJNS5_1CILi128EEES8_NS7_ILi64EEEEEENS_6half_tEfNS_4arch4Sm80ELb0ELb1ELb1ELb1ELb1ELb0ELb0ELb0ELi2ELi4ELi4ELi4ELb0EEENS1_24CollectiveEpilogueBwdGQAISA_fSD_Li256ELb1ELb1EEENS1_19SingleTileSchedulerILb1ELb0ELb0ELi128EEEEEEEEEvNT_6ParamsE$_ZN4cute3eso3ESOILb1ELb0EJNS_6LayoutINS_5tupleIJNS3_IJNS_1CILi8EEENS4_ILi1EEEEEENS4_ILi2EEEEEENS3_IJNS3_IJS6_NS4_ILi0EEEEEENS4_ILi4096EEEEEEEEiEEC2ERKSE_RKi)
        /*5ab0*/ 	.word	0x00000000


	//----- nvinfo : EIATTR_FRAME_SIZE
	.align		4
.L_3880:
        /*5ab4*/ 	.byte	0x04, 0x11
        /*5ab6*/ 	.short	(.L_3882 - .L_3881)
	.align		4
.L_3881:
        /*5ab8*/ 	.word	index@($_ZN7cutlass13device_kernelIN5flash19enable_sm80_to_sm89INS1_16FlashAttnBwdSm80INS1_25CollectiveMainloopBwdSm80ILi2ELi2EN4cute5tupleIJNS5_1CILi128EEES8_NS7_ILi64EEEEEENS_6half_tEfNS_4arch4Sm80ELb0ELb1ELb1ELb1ELb1ELb0ELb0ELb0ELi2ELi4ELi4ELi4ELb0EEENS1_24CollectiveEpilogueBwdGQAISA_fSD_Li256ELb1ELb1EEENS1_19SingleTileSchedulerILb1ELb0ELb0ELi128EEEEEEEEEvNT_6ParamsE$_ZN4cute3eso3ESOILb1ELb0EJNS_6LayoutINS_5tupleIJNS3_IJNS_1CILi8EEENS4_ILi1EEEEEENS4_ILi2EEEEEENS3_IJNS3_IJS6_NS4_ILi0EEEEEENS4_ILi4096EEEEEEEENS_10ViewEngineINS_8smem_ptrIPN7cutlass6half_tEEEEEEEC2ERKSE_RKSL_)
        /*5abc*/ 	.word	0x00000000


	//----- nvinfo : EIATTR_FRAME_SIZE
	.align		4
.L_3882:
        /*5ac0*/ 	.byte	0x04, 0x11
        /*5ac2*/ 	.short	(.L_3884 - .L_3883)
	.align		4
.L_3883:
        /*5ac4*/ 	.word	index@($_ZN7cutlass13device_kernelIN5flash19enable_sm80_to_sm89INS1_16FlashAttnBwdSm80INS1_25CollectiveMainloopBwdSm80ILi2ELi2EN4cute5tupleIJNS5_1CILi128EEES8_NS7_ILi64EEEEEENS_6half_tEfNS_4arch4Sm80ELb0ELb1ELb1ELb1ELb1ELb0ELb0ELb0ELi2ELi4ELi4ELi4ELb0EEENS1_24CollectiveEpilogueBwdGQAISA_fSD_Li256ELb1ELb1EEENS1_19SingleTileSchedulerILb1ELb0ELb0ELi128EEEEEEEEEvNT_6ParamsE$_ZN4cute3eso3ESOILb1ELb0EJNS_6LayoutINS_5tupleIJNS3_IJNS_1CILi8EEENS4_ILi1EEEEEENS3_IJNS4_ILi4EEEEEEEEENS3_IJNS3_IJS6_NS4_ILi0EEEEEENS3_IJS5_EEEEEEEENS_10ViewEngineIPN7cutlass6half_tEEEEEC2ERKSF_RKSK_)
        /*5ac8*/ 	.word	0x00000000


	//----- nvinfo : EIATTR_FRAME_SIZE
	.align		4
.L_3884:
        /*5acc*/ 	.byte	0x04, 0x11
        /*5ace*/ 	.short	(.L_3886 - .L_3885)
	.align		4
.L_3885:
        /*5ad0*/ 	.word	index@($_ZN7cutlass13device_kernelIN5flash19enable_sm80_to_sm89INS1_16FlashAttnBwdSm80INS1_25CollectiveMainloopBwdSm80ILi2ELi2EN4cute5tupleIJNS5_1CILi128EEES8_NS7_ILi64EEEEEENS_6half_tEfNS_4arch4Sm80ELb0ELb1ELb1ELb1ELb1ELb0ELb0ELb0ELi2ELi4ELi4ELi4ELb0EEENS1_24CollectiveEpilogueBwdGQAISA_fSD_Li256ELb1ELb1EEENS1_19SingleTileSchedulerILb1ELb0ELb0ELi128EEEEEEEEEvNT_6ParamsE$_ZN4cute3eso3ESOILb1ELb0EJNS_6LayoutINS_5tupleIJNS3_IJNS_1CILi8EEENS4_ILi1EEEEEENS3_IJNS4_ILi4EEEEEEEEENS3_IJNS3_IJS6_NS4_ILi0EEEEEENS3_IJNS4_ILi2048EEEEEEEEEEENS_10ViewEngineINS_8smem_ptrIPN7cutlass6half_tEEEEEEEC2ERKSG_RKSN_)
        /*5ad4*/ 	.word	0x00000000


	//----- nvinfo : EIATTR_FRAME_SIZE
	.align		4
.L_3886:
        /*5ad8*/ 	.byte	0x04, 0x11
        /*5ada*/ 	.short	(.L_3888 - .L_3887)
	.align		4
.L_3887:
        /*5adc*/ 	.word	index@($_ZN7cutlass13device_kernelIN5flash19enable_sm80_to_sm89INS1_16FlashAttnBwdSm80INS1_25CollectiveMainloopBwdSm80ILi2ELi2EN4cute5tupleIJNS5_1CILi128EEES8_NS7_ILi64EEEEEENS_6half_tEfNS_4arch4Sm80ELb0ELb1ELb1ELb1ELb1ELb0ELb0ELb0ELi2ELi4ELi4ELi4ELb0EEENS1_24CollectiveEpilogueBwdGQAISA_fSD_Li256ELb1ELb1EEENS1_19SingleTileSchedulerILb1ELb0ELb0ELi128EEEEEEEEEvNT_6ParamsE$_ZN4cute3eso3ESOILb1ELb0EJNS_6LayoutINS_5tupleIJNS3_IJNS_1CILi8EEENS4_ILi1EEEEEENS3_IJNS4_ILi2EEEEEEEEENS3_IJNS3_IJS6_NS4_ILi0EEEEEENS3_IJS5_EEEEEEEENS_10ViewEngineIPN7cutlass6half_tEEEEEC2ERKSF_RKSK_)
        /*5ae0*/ 	.word	0x00000000


	//----- nvinfo : EIATTR_FRAME_SIZE
	.align		4
.L_3888:
        /*5ae4*/ 	.byte	0x04, 0x11
        /*5ae6*/ 	.short	(.L_3890 - .L_3889)
	.align		4
.L_3889:
        /*5ae8*/ 	.word	index@($_ZN7cutlass13device_kernelIN5flash19enable_sm80_to_sm89INS1_16FlashAttnBwdSm80INS1_25CollectiveMainloopBwdSm80ILi2ELi2EN4cute5tupleIJNS5_1CILi128EEES8_NS7_ILi64EEEEEENS_6half_tEfNS_4arch4Sm80ELb0ELb1ELb1ELb1ELb1ELb0ELb0ELb0ELi2ELi4ELi4ELi4ELb0EEENS1_24CollectiveEpilogueBwdGQAISA_fSD_Li256ELb1ELb1EEENS1_19SingleTileSchedulerILb1ELb0ELb0ELi128EEEEEEEEEvNT_6ParamsE$_ZN4cute3eso3ESOILb1ELb0EJNS_6LayoutINS_5tupleIJNS3_IJNS_1CILi8EEENS4_ILi1EEEEEENS3_IJNS4_ILi2EEEEEEEEENS3_IJNS3_IJS6_NS4_ILi0EEEEEENS3_IJNS4_ILi8192EEEEEEEEEEENS_10ViewEngineINS_8smem_ptrIPN7cutlass6half_tEEEEEEEC2ERKSG_RKSN_)
        /*5aec*/ 	.word	0x00000000


	//----- nvinfo : EIATTR_FRAME_SIZE
	.align		4
.L_3890:
        /*5af0*/ 	.byte	0x04, 0x11
        /*5af2*/ 	.short	(.L_3892 - .L_3891)
	.align		4
.L_3891:
        /*5af4*/ 	.word	index@($_ZN7cutlass13device_kernelIN5flash19enable_sm80_to_sm89INS1_16FlashAttnBwdSm80INS1_25CollectiveMainloopBwdSm80ILi2ELi2EN4cute5tupleIJNS5_1CILi128EEES8_NS7_ILi64EEEEEENS_6half_tEfNS_4arch4Sm80ELb0ELb1ELb1ELb1ELb1ELb0ELb0ELb0ELi2ELi4ELi4ELi4ELb0EEENS1_24CollectiveEpilogueBwdGQAISA_fSD_Li256ELb1ELb1EEENS1_19SingleTileSchedulerILb1ELb0ELb0ELi128EEEEEEEEEvNT_6ParamsE$_ZN4cute3eso3ESOILb1ELb0EJNS_6LayoutINS_5tupleIJNS3_IJNS_1CILi8EEENS4_ILi1EEEEEENS3_IJNS4_ILi2EEEEEEEEENS3_IJNS3_IJS6_NS4_ILi0EEEEEENS3_IJNS4_ILi64EEEEEEEEEEENS_10ViewEngineIPN7cutlass6half_tEEEEEC2ERKSG_RKSL_)
        /*5af8*/ 	.word	0x00000000


	//----- nvinfo : EIATTR_FRAME_SIZE
	.align		4
.L_3892:
        /*5afc*/ 	.byte	0x04, 0x11
        /*5afe*/ 	.short	(.L_3894 - .L_3893)
	.align		4
.L_3893:
        /*5b00*/ 	.word	index@($_ZN7cutlass13device_kernelIN5flash19enable_sm80_to_sm89INS1_16FlashAttnBwdSm80INS1_25CollectiveMainloopBwdSm80ILi2ELi2EN4cute5tupleIJNS5_1CILi128EEES8_NS7_ILi64EEEEEENS_6half_tEfNS_4arch4Sm80ELb0ELb1ELb1ELb1ELb1ELb0ELb0ELb0ELi2ELi4ELi4ELi4ELb0EEENS1_24CollectiveEpilogueBwdGQAISA_fSD_Li256ELb1ELb1EEENS1_19SingleTileSchedulerILb1ELb0ELb0ELi128EEEEEEEEEvNT_6ParamsE$_ZN4cute3eso3ESOILb1ELb0EJNS_6LayoutINS_5tupleIJNS3_IJNS_1CILi8EEENS4_ILi1EEEEEENS3_IJNS4_ILi2EEEEEEEEENS3_IJNS3_IJS6_NS4_ILi0EEEEEENS3_IJNS4_ILi4096EEEEEEEEEEENS_10ViewEngineINS_8smem_ptrIPN7cutlass6half_tEEEEEEEC2ERKSG_RKSN_)
        /*5b04*/ 	.word	0x00000000


	//----- nvinfo : EIATTR_FRAME_SIZE
	.align		4
.L_3894:
        /*5b08*/ 	.byte	0x04, 0x11
        /*5b0a*/ 	.short	(.L_3896 - .L_3895)
	.align		4
.L_3895:
        /*5b0c*/ 	.word	index@($_ZN7cutlass13device_kernelIN5flash19enable_sm80_to_sm89INS1_16FlashAttnBwdSm80INS1_25CollectiveMainloopBwdSm80ILi2ELi2EN4cute5tupleIJNS5_1CILi128EEES8_NS7_ILi64EEEEEENS_6half_tEfNS_4arch4Sm80ELb0ELb1ELb1ELb1ELb1ELb0ELb0ELb0ELi2ELi4ELi4ELi4ELb0EEENS1_24CollectiveEpilogueBwdGQAISA_fSD_Li256ELb1ELb1EEENS1_19SingleTileSchedulerILb1ELb0ELb0ELi128EEEEEEEEEvNT_6ParamsE$_ZN4cute3eso3ESOILb1ELb0EJNS_6LayoutINS_5tupleIJNS3_IJNS_1CILi8EEENS4_ILi1EEEEEEEEENS3_IJNS3_IJS6_NS4_ILi0EEEEEEEEEEEiEEC2ERKSC_RKi)
        /*5b10*/ 	.word	0x00000000


	//----- nvinfo : EIATTR_FRAME_SIZE
	.align		4
.L_3896:
        /*5b14*/ 	.byte	0x04, 0x11
        /*5b16*/ 	.short	(.L_3898 - .L_3897)
	.align		4
.L_3897:
        /*5b18*/ 	.word	index@($_ZN7cutlass13device_kernelIN5flash19enable_sm80_to_sm89INS1_16FlashAttnBwdSm80INS1_25CollectiveMainloopBwdSm80ILi2ELi2EN4cute5tupleIJNS5_1CILi128EEES8_NS7_ILi64EEEEEENS_6half_tEfNS_4arch4Sm80ELb0ELb1ELb1ELb1ELb1ELb0ELb0ELb0ELi2ELi4ELi4ELi4ELb0EEENS1_24CollectiveEpilogueBwdGQAISA_fSD_Li256ELb1ELb1EEENS1_19SingleTileSchedulerILb1ELb0ELb0ELi128EEEEEEEEEvNT_6ParamsE$_ZN4cute3eso3ESOILb1ELb0EJNS_6LayoutINS_5tupleIJNS3_IJNS_1CILi8EEENS4_ILi1EEEEEEEEENS3_IJNS3_IJS6_NS4_ILi0EEEEEEEEEEENS_10ViewEngineIPN7cutlass6half_tEEEEEC2ERKSC_RKSH_)
        /*5b1c*/ 	.word	0x00000000


	//----- nvinfo : EIATTR_FRAME_SIZE
	.align		4
.L_3898:
        /*5b20*/ 	.byte	0x04, 0x11
        /*5b22*/ 	.short	(.L_3900 - .L_3899)
	.align		4
.L_3899:
        /*5b24*/ 	.word	index@($_ZN7cutlass13device_kernelIN5flash19enable_sm80_to_sm89INS1_16FlashAttnBwdSm80INS1_25CollectiveMainloopBwdSm80ILi2ELi2EN4cute5tupleIJNS5_1CILi128EEES8_NS7_ILi64EEEEEENS_6half_tEfNS_4arch4Sm80ELb0ELb1ELb1ELb1ELb1ELb0ELb0ELb0ELi2ELi4ELi4ELi4ELb0EEENS1_24CollectiveEpilogueBwdGQAISA_fSD_Li256ELb1ELb1EEENS1_19SingleTileSchedulerILb1ELb0ELb0ELi128EEEEEEEEEvNT_6ParamsE$_ZN4cute3eso3ESOILb1ELb0EJNS_6LayoutINS_5tupleIJNS3_IJNS_1CILi8EEENS4_ILi1EEEEEEEEENS3_IJNS3_IJS6_NS4_ILi0EEEEEEEEEEENS_10ViewEngineINS_8smem_ptrIPN7cutlass6half_tEEEEEEEC2ERKSC_RKSJ_)
        /*5b28*/ 	.word	0x00000000


	//----- nvinfo : EIATTR_FRAME_SIZE
	.align		4
.L_3900:
        /*5b2c*/ 	.byte	0x04, 0x11
        /*5b2e*/ 	.short	(.L_3902 - .L_3901)
	.align		4
.L_3901:
        /*5b30*/ 	.word	index@($_ZN7cutlass13device_kernelIN5flash19enable_sm80_to_sm89INS1_16FlashAttnBwdSm80INS1_25CollectiveMainloopBwdSm80ILi2ELi2EN4cute5tupleIJNS5_1CILi128EEES8_NS7_ILi64EEEEEENS_6half_tEfNS_4arch4Sm80ELb0ELb1ELb1ELb1ELb1ELb0ELb0ELb0ELi2ELi4ELi4ELi4ELb0EEENS1_24CollectiveEpilogueBwdGQAISA_fSD_Li256ELb1ELb1EEENS1_19SingleTileSchedulerILb1ELb0ELb0ELi128EEEEEEEEEvNT_6ParamsE$_ZN4cute3eso3ESOILb1ELb0EJNS_6LayoutINS_5tupleIJNS3_IJNS_1CILi4EEENS4_ILi1EEEEEEEEENS3_IJNS3_IJS6_NS4_ILi0EEEEEEEEEEENS_10ViewEngineIPjEEEEC2ERKSC_RKSF_)
        /*5b34*/ 	.word	0x00000000


	//----- nvinfo : EIATTR_FRAME_SIZE
	.align		4
.L_3902:
        /*5b38*/ 	.byte	0x04, 0x11
        /*5b3a*/ 	.short	(.L_3904 - .L_3903)
	.align		4
.L_3903:
        /*5b3c*/ 	.word	index@($_ZN7cutlass13device_kernelIN5flash19enable_sm80_to_sm89INS1_16FlashAttnBwdSm80INS1_25CollectiveMainloopBwdSm80ILi2ELi2EN4cute5tupleIJNS5_1CILi128EEES8_NS7_ILi64EEEEEENS_6half_tEfNS_4arch4Sm80ELb0ELb1ELb1ELb1ELb1ELb0ELb0ELb0ELi2ELi4ELi4ELi4ELb0EEENS1_24CollectiveEpilogueBwdGQAISA_fSD_Li256ELb1ELb1EEENS1_19SingleTileSchedulerILb1ELb0ELb0ELi128EEEEEEEEEvNT_6ParamsE$_ZN4cute3eso3ESOILb1ELb0EJNS_6LayoutINS_5tupleIJNS3_IJNS_1CILi2EEES5_S5_EEES5_EEENS3_IJNS3_IJNS4_ILi1EEES5_NS4_ILi4EEEEEENS4_ILi8EEEEEEEEiEEC2ERKSD_RKi)
        /*5b40*/ 	.word	0x00000000


	//----- nvinfo : EIATTR_FRAME_SIZE
	.align		4
.L_3904:
        /*5b44*/ 	.byte	0x04, 0x11
        /*5b46*/ 	.short	(.L_3906 - .L_3905)
	.align		4
.L_3905:
        /*5b48*/ 	.word	index@($_ZN7cutlass13device_kernelIN5flash19enable_sm80_to_sm89INS1_16FlashAttnBwdSm80INS1_25CollectiveMainloopBwdSm80ILi2ELi2EN4cute5tupleIJNS5_1CILi128EEES8_NS7_ILi64EEEEEENS_6half_tEfNS_4arch4Sm80ELb0ELb1ELb1ELb1ELb1ELb0ELb0ELb0ELi2ELi4ELi4ELi4ELb0EEENS1_24CollectiveEpilogueBwdGQAISA_fSD_Li256ELb1ELb1EEENS1_19SingleTileSchedulerILb1ELb0ELb0ELi128EEEEEEEEEvNT_6ParamsE$_ZN4cute3eso3ESOILb1ELb0EJNS_6LayoutINS_5tupleIJNS3_IJNS_1CILi2EEES5_S5_EEES5_EEENS3_IJNS3_IJNS4_ILi1EEES5_NS4_ILi4EEEEEENS4_ILi8EEEEEEEENS_10ViewEngineIPN7cutlass6half_tEEEEEC2ERKSD_RKSI_)
        /*5b4c*/ 	.word	0x00000000


	//----- nvinfo : EIATTR_FRAME_SIZE
	.align		4
.L_3906:
        /*5b50*/ 	.byte	0x04, 0x11
        /*5b52*/ 	.short	(.L_3908 - .L_3907)
	.align		4
.L_3907:
        /*5b54*/ 	.word	index@($_ZN7cutlass13device_kernelIN5flash19enable_sm80_to_sm89INS1_16FlashAttnBwdSm80INS1_25CollectiveMainloopBwdSm80ILi2ELi2EN4cute5tupleIJNS5_1CILi128EEES8_NS7_ILi64EEEEEENS_6half_tEfNS_4arch4Sm80ELb0ELb1ELb1ELb1ELb1ELb0ELb0ELb0ELi2ELi4ELi4ELi4ELb0EEENS1_24CollectiveEpilogueBwdGQAISA_fSD_Li256ELb1ELb1EEENS1_19SingleTileSchedulerILb1ELb0ELb0ELi128EEEEEEEEEvNT_6ParamsE$_ZN4cute3eso3ESOILb1ELb0EJNS_6LayoutINS_5tupleIJNS3_IJNS_1CILi2EEES5_S5_EEES5_EEENS3_IJNS3_IJNS4_ILi1EEES5_NS4_ILi4EEEEEENS4_ILi64EEEEEEEEiEEC2ERKSD_RKi)
        /*5b58*/ 	.word	0x00000000


	//----- nvinfo : EIATTR_FRAME_SIZE
	.align		4
.L_3908:
        /*5b5c*/ 	.byte	0x04, 0x11
        /*5b5e*/ 	.short	(.L_3910 - .L_3909)
	.align		4
.L_3909:
        /*5b60*/ 	.word	index@($_ZN7cutlass13device_kernelIN5flash19enable_sm80_to_sm89INS1_16FlashAttnBwdSm80INS1_25CollectiveMainloopBwdSm80ILi2ELi2EN4cute5tupleIJNS5_1CILi128EEES8_NS7_ILi64EEEEEENS_6half_tEfNS_4arch4Sm80ELb0ELb1ELb1ELb1ELb1ELb0ELb0ELb0ELi2ELi4ELi4ELi4ELb0EEENS1_24CollectiveEpilogueBwdGQAISA_fSD_Li256ELb1ELb1EEENS1_19SingleTileSchedulerILb1ELb0ELb0ELi128EEEEEEEEEvNT_6ParamsE$_ZN4cute3eso3ESOILb1ELb0EJNS_6LayoutINS_5tupleIJNS3_IJNS_1CILi2EEES5_S5_EEES5_EEENS3_IJNS3_IJNS4_ILi1EEES5_NS4_ILi4EEEEEENS4_ILi64EEEEEEEENS_10ViewEngineIPN7cutlass6half_tEEEEEC2ERKSD_RKSI_)
        /*5b64*/ 	.word	0x00000000


	//----- nvinfo : EIATTR_FRAME_SIZE
	.align		4
.L_3910:
        /*5b68*/ 	.byte	0x04, 0x11
        /*5b6a*/ 	.short	(.L_3912 - .L_3911)
	.align		4
.L_3911:
        /*5b6c*/ 	.word	index@($_ZN7cutlass13device_kernelIN5flash19enable_sm80_to_sm89INS1_16FlashAttnBwdSm80INS1_25CollectiveMainloopBwdSm80ILi2ELi2EN4cute5tupleIJNS5_1CILi128EEES8_NS7_ILi64EEEEEENS_6half_tEfNS_4arch4Sm80ELb0ELb1ELb1ELb1ELb1ELb0ELb0ELb0ELi2ELi4ELi4ELi4ELb0EEENS1_24CollectiveEpilogueBwdGQAISA_fSD_Li256ELb1ELb1EEENS1_19SingleTileSchedulerILb1ELb0ELb0ELi128EEEEEEEEEvNT_6ParamsE$_ZN4cute3eso3ESOILb1ELb0EJNS_6LayoutINS_5tupleIJNS3_IJNS_1CILi2EEES5_S5_EEEEEENS3_IJNS3_IJNS4_ILi1EEES5_NS4_ILi4EEEEEEEEEEEiEEC2ERKSC_RKi)
        /*5b70*/ 	.word	0x00000000


	//----- nvinfo : EIATTR_FRAME_SIZE
	.align		4
.L_3912:
        /*5b74*/ 	.byte	0x04, 0x11
        /*5b76*/ 	.short	(.L_3914 - .L_3913)
	.align		4
.L_3913:
        /*5b78*/ 	.word	index@($_ZN7cutlass13device_kernelIN5flash19enable_sm80_to_sm89INS1_16FlashAttnBwdSm80INS1_25CollectiveMainloopBwdSm80ILi2ELi2EN4cute5tupleIJNS5_1CILi128EEES8_NS7_ILi64EEEEEENS_6half_tEfNS_4arch4Sm80ELb0ELb1ELb1ELb1ELb1ELb0ELb0ELb0ELi2ELi4ELi4ELi4ELb0EEENS1_24CollectiveEpilogueBwdGQAISA_fSD_Li256ELb1ELb1EEENS1_19SingleTileSchedulerILb1ELb0ELb0ELi128EEEEEEEEEvNT_6ParamsE$_ZN4cute3eso3ESOILb1ELb0EJNS_6LayoutINS_5tupleIJNS3_IJNS_1CILi2EEES5_S5_EEEEEENS3_IJNS3_IJNS4_ILi1EEES5_NS4_ILi4EEEEEEEEEEENS_10ViewEngineIPN7cutlass6half_tEEEEEC2ERKSC_RKSH_)
        /*5b7c*/ 	.word	0x00000000


	//----- nvinfo : EIATTR_FRAME_SIZE
	.align		4
.L_3914:
        /*5b80*/ 	.byte	0x04, 0x11
        /*5b82*/ 	.short	(.L_3916 - .L_3915)
	.align		4
.L_3915:
        /*5b84*/ 	.word	index@($_ZN7cutlass13device_kernelIN5flash19enable_sm80_to_sm89INS1_16FlashAttnBwdSm80INS1_25CollectiveMainloopBwdSm80ILi2ELi2EN4cute5tupleIJNS5_1CILi128EEES8_NS7_ILi64EEEEEENS_6half_tEfNS_4arch4Sm80ELb0ELb1ELb1ELb1ELb1ELb0ELb0ELb0ELi2ELi4ELi4ELi4ELb0EEENS1_24CollectiveEpilogueBwdGQAISA_fSD_Li256ELb1ELb1EEENS1_19SingleTileSchedulerILb1ELb0ELb0ELi128EEEEEEEEEvNT_6ParamsE$_ZN4cute3eso3ESOILb1ELb0EJNS_6LayoutINS_5tupleIJNS3_IJNS_1CILi2EEES5_EEES6_EEENS3_IJNS3_IJNS4_ILi1EEES5_EEENS3_IJNS4_ILi32EEENS4_ILi64EEEEEEEEEEEiEEC2ERKSE_RKi)
        /*5b88*/ 	.word	0x00000000


	//----- nvinfo : EIATTR_FRAME_SIZE
	.align		4
.L_3916:
        /*5b8c*/ 	.byte	0x04, 0x11
        /*5b8e*/ 	.short	(.L_3918 - .L_3917)
	.align		4
.L_3917:
        /*5b90*/ 	.word	index@($_ZN7cutlass13device_kernelIN5flash19enable_sm80_to_sm89INS1_16FlashAttnBwdSm80INS1_25CollectiveMainloopBwdSm80ILi2ELi2EN4cute5tupleIJNS5_1CILi128EEES8_NS7_ILi64EEEEEENS_6half_tEfNS_4arch4Sm80ELb0ELb1ELb1ELb1ELb1ELb0ELb0ELb0ELi2ELi4ELi4ELi4ELb0EEENS1_24CollectiveEpilogueBwdGQAISA_fSD_Li256ELb1ELb1EEENS1_19SingleTileSchedulerILb1ELb0ELb0ELi128EEEEEEEEEvNT_6ParamsE$_ZN4cute3eso3ESOILb1ELb0EJNS_6LayoutINS_5tupleIJNS3_IJNS_1CILi2EEES5_EEES6_EEENS3_IJNS3_IJNS4_ILi1EEES5_EEENS3_IJNS4_ILi32EEENS4_ILi64EEEEEEEEEEENS_10ViewEngineIPN7cutlass6half_tEEEEEC2ERKSE_RKSJ_)
        /*5b94*/ 	.word	0x00000000


	//----- nvinfo : EIATTR_FRAME_SIZE
	.align		4
.L_3918:
        /*5b98*/ 	.byte	0x04, 0x11
        /*5b9a*/ 	.short	(.L_3920 - .L_3919)
	.align		4
.L_3919:
        /*5b9c*/ 	.word	index@($_ZN7cutlass13device_kernelIN5flash19enable_sm80_to_sm89INS1_16FlashAttnBwdSm80INS1_25CollectiveMainloopBwdSm80ILi2ELi2EN4cute5tupleIJNS5_1CILi128EEES8_NS7_ILi64EEEEEENS_6half_tEfNS_4arch4Sm80ELb0ELb1ELb1ELb1ELb1ELb0ELb0ELb0ELi2ELi4ELi4ELi4ELb0EEENS1_24CollectiveEpilogueBwdGQAISA_fSD_Li256ELb1ELb1EEENS1_19SingleTileSchedulerILb1ELb0ELb0ELi128EEEEEEEEEvNT_6ParamsE$_ZN4cute3eso3ESOILb1ELb0EJNS_6LayoutINS_5tupleIJNS3_IJNS_1CILi2EEES5_EEENS4_ILi8EEEEEENS3_IJNS3_IJNS4_ILi1EEES5_EEENS4_ILi4EEEEEEEEiEEC2ERKSD_RKi)
        /*5ba0*/ 	.word	0x00000000


	//----- nvinfo : EIATTR_FRAME_SIZE
	.align		4
.L_3920:
        /*5ba4*/ 	.byte	0x04, 0x11
        /*5ba6*/ 	.short	(.L_3922 - .L_3921)
	.align		4
.L_3921:
        /*5ba8*/ 	.word	index@($_ZN7cutlass13device_kernelIN5flash19enable_sm80_to_sm89INS1_16FlashAttnBwdSm80INS1_25CollectiveMainloopBwdSm80ILi2ELi2EN4cute5tupleIJNS5_1CILi128EEES8_NS7_ILi64EEEEEENS_6half_tEfNS_4arch4Sm80ELb0ELb1ELb1ELb1ELb1ELb0ELb0ELb0ELi2ELi4ELi4ELi4ELb0EEENS1_24CollectiveEpilogueBwdGQAISA_fSD_Li256ELb1ELb1EEENS1_19SingleTileSchedulerILb1ELb0ELb0ELi128EEEEEEEEEvNT_6ParamsE$_ZN4cute3eso3ESOILb1ELb0EJNS_6LayoutINS_5tupleIJNS3_IJNS_1CILi2EEES5_EEENS4_ILi8EEEEEENS3_IJNS3_IJNS4_ILi1EEES5_EEENS4_ILi4EEEEEEEENS_10ViewEngineIPN7cutlass6half_tEEEEEC2ERKSD_RKSI_)
        /*5bac*/ 	.word	0x00000000


	//----- nvinfo : EIATTR_FRAME_SIZE
	.align		4
.L_3922:
        /*5bb0*/ 	.byte	0x04, 0x11
        /*5bb2*/ 	.short	(.L_3924 - .L_3923)
	.align		4
.L_3923:
        /*5bb4*/ 	.word	index@($_ZN7cutlass13device_kernelIN5flash19enable_sm80_to_sm89INS1_16FlashAttnBwdSm80INS1_25CollectiveMainloopBwdSm80ILi2ELi2EN4cute5tupleIJNS5_1CILi128EEES8_NS7_ILi64EEEEEENS_6half_tEfNS_4arch4Sm80ELb0ELb1ELb1ELb1ELb1ELb0ELb0ELb0ELi2ELi4ELi4ELi4ELb0EEENS1_24CollectiveEpilogueBwdGQAISA_fSD_Li256ELb1ELb1EEENS1_19SingleTileSchedulerILb1ELb0ELb0ELi128EEEEEEEEEvNT_6ParamsE$_ZN4cute3eso3ESOILb1ELb0EJNS_6LayoutINS_5tupleIJNS3_IJNS_1CILi2EEES5_EEENS3_IJS5_NS4_ILi8EEEEEEEEENS3_IJNS3_IJS5_NS4_ILi4EEEEEENS3_IJNS4_ILi1EEES7_EEEEEEEENS_10ViewEngineIPfEEEEC2ERKSF_RKSI_)
        /*5bb8*/ 	.word	0x00000000


	//----- nvinfo : EIATTR_FRAME_SIZE
	.align		4
.L_3924:
        /*5bbc*/ 	.byte	0x04, 0x11
        /*5bbe*/ 	.short	(.L_3926 - .L_3925)
	.align		4
.L_3925:
        /*5bc0*/ 	.word	index@($_ZN7cutlass13device_kernelIN5flash19enable_sm80_to_sm89INS1_16FlashAttnBwdSm80INS1_25CollectiveMainloopBwdSm80ILi2ELi2EN4cute5tupleIJNS5_1CILi128EEES8_NS7_ILi64EEEEEENS_6half_tEfNS_4arch4Sm80ELb0ELb1ELb1ELb1ELb1ELb0ELb0ELb0ELi2ELi4ELi4ELi4ELb0EEENS1_24CollectiveEpilogueBwdGQAISA_fSD_Li256ELb1ELb1EEENS1_19SingleTileSchedulerILb1ELb0ELb0ELi128EEEEEEEEEvNT_6ParamsE$_ZN4cute3eso3ESOILb1ELb0EJNS_6LayoutINS_5tupleIJNS3_IJNS_1CILi2EEES5_EEEEEENS3_IJNS3_IJNS4_ILi8EEENS4_ILi64EEEEEEEEEEEiEEC2ERKSC_RKi)
        /*5bc4*/ 	.word	0x00000000


	//----- nvinfo : EIATTR_FRAME_SIZE
	.align		4
.L_3926:
        /*5bc8*/ 	.byte	0x04, 0x11
        /*5bca*/ 	.short	(.L_3928 - .L_3927)
	.align		4
.L_3927:
        /*5bcc*/ 	.word	index@($_ZN7cutlass13device_kernelIN5flash19enable_sm80_to_sm89INS1_16FlashAttnBwdSm80INS1_25CollectiveMainloopBwdSm80ILi2ELi2EN4cute5tupleIJNS5_1CILi128EEES8_NS7_ILi64EEEEEENS_6half_tEfNS_4arch4Sm80ELb0ELb1ELb1ELb1ELb1ELb0ELb0ELb0ELi2ELi4ELi4ELi4ELb0EEENS1_24CollectiveEpilogueBwdGQAISA_fSD_Li256ELb1ELb1EEENS1_19SingleTileSchedulerILb1ELb0ELb0ELi128EEEEEEEEEvNT_6ParamsE$_ZN4cute3eso3ESOILb1ELb0EJNS_6LayoutINS_5tupleIJNS3_IJNS_1CILi2EEES5_EEEEEENS3_IJNS3_IJNS4_ILi8EEENS4_ILi64EEEEEEEEEEENS_10ViewEngineINS_8smem_ptrIPfEEEEEEC2ERKSC_RKSH_)
        /*5bd0*/ 	.word	0x00000000


	//----- nvinfo : EIATTR_FRAME_SIZE
	.align		4
.L_3928:
        /*5bd4*/ 	.byte	0x04, 0x11
        /*5bd6*/ 	.short	(.L_3930 - .L_3929)
	.align		4
.L_3929:
        /*5bd8*/ 	.word	index@($_ZN7cutlass13device_kernelIN5flash19enable_sm80_to_sm89INS1_16FlashAttnBwdSm80INS1_25CollectiveMainloopBwdSm80ILi2ELi2EN4cute5tupleIJNS5_1CILi128EEES8_NS7_ILi64EEEEEENS_6half_tEfNS_4arch4Sm80ELb0ELb1ELb1ELb1ELb1ELb0ELb0ELb0ELi2ELi4ELi4ELi4ELb0EEENS1_24CollectiveEpilogueBwdGQAISA_fSD_Li256ELb1ELb1EEENS1_19SingleTileSchedulerILb1ELb0ELb0ELi128EEEEEEEEEvNT_6ParamsE$_ZN4cute3eso3ESOILb1ELb0EJNS_6LayoutINS_5tupleIJNS3_IJNS_1CILi2EEES5_EEEEEENS3_IJNS3_IJNS4_ILi1EEES5_EEEEEEEEiEEC2ERKSB_RKi)
        /*5bdc*/ 	.word	0x00000000


	//----- nvinfo : EIATTR_FRAME_SIZE
	.align		4
.L_3930:
        /*5be0*/ 	.byte	0x04, 0x11
        /*5be2*/ 	.short	(.L_3932 - .L_3931)
	.align		4
.L_3931:
        /*5be4*/ 	.word	index@($_ZN7cutlass13device_kernelIN5flash19enable_sm80_to_sm89INS1_16FlashAttnBwdSm80INS1_25CollectiveMainloopBwdSm80ILi2ELi2EN4cute5tupleIJNS5_1CILi128EEES8_NS7_ILi64EEEEEENS_6half_tEfNS_4arch4Sm80ELb0ELb1ELb1ELb1ELb1ELb0ELb0ELb0ELi2ELi4ELi4ELi4ELb0EEENS1_24CollectiveEpilogueBwdGQAISA_fSD_Li256ELb1ELb1EEENS1_19SingleTileSchedulerILb1ELb0ELb0ELi128EEEEEEEEEvNT_6ParamsE$_ZN4cute3eso3ESOILb1ELb0EJNS_6LayoutINS_5tupleIJNS3_IJNS_1CILi2EEES5_EEEEEENS3_IJNS3_IJNS4_ILi1EEES5_EEEEEEEENS_10ViewEngineIPfEEEEC2ERKSB_RKSE_)
        /*5be8*/ 	.word	0x00000000


	//----- nvinfo : EIATTR_FRAME_SIZE
	.align		4
.L_3932:
        /*5bec*/ 	.byte	0x04, 0x11
        /*5bee*/ 	.short	(.L_3934 - .L_3933)
	.align		4
.L_3933:
        /*5bf0*/ 	.word	index@($_ZN7cutlass13device_kernelIN5flash19enable_sm80_to_sm89INS1_16FlashAttnBwdSm80INS1_25CollectiveMainloopBwdSm80ILi2ELi2EN4cute5tupleIJNS5_1CILi128EEES8_NS7_ILi64EEEEEENS_6half_tEfNS_4arch4Sm80ELb0ELb1ELb1ELb1ELb1ELb0ELb0ELb0ELi2ELi4ELi4ELi4ELb0EEENS1_24CollectiveEpilogueBwdGQAISA_fSD_Li256ELb1ELb1EEENS1_19SingleTileSchedulerILb1ELb0ELb0ELi128EEEEEEEEEvNT_6ParamsE$_ZN4cute3eso3ESOILb1ELb0EJNS_6LayoutINS_5tupleIJNS3_IJNS_1CILi2EEES5_EEEEEENS3_IJNS3_IJNS4_ILi1EEES5_EEEEEEEENS_10ViewEngineIPN7cutlass6half_tEEEEEC2ERKSB_RKSG_)
        /*5bf4*/ 	.word	0x00000000


	//----- nvinfo : EIATTR_FRAME_SIZE
	.align		4
.L_3934:
        /*5bf8*/ 	.byte	0x04, 0x11
        /*5bfa*/ 	.short	(.L_3936 - .L_3935)
	.align		4
.L_3935:
        /*5bfc*/ 	.word	index@($_ZN7cutlass13device_kernelIN5flash19enable_sm80_to_sm89INS1_16FlashAttnBwdSm80INS1_25CollectiveMainloopBwdSm80ILi2ELi2EN4cute5tupleIJNS5_1CILi128EEES8_NS7_ILi64EEEEEENS_6half_tEfNS_4arch4Sm80ELb0ELb1ELb1ELb1ELb1ELb0ELb0ELb0ELi2ELi4ELi4ELi4ELb0EEENS1_24CollectiveEpilogueBwdGQAISA_fSD_Li256ELb1ELb1EEENS1_19SingleTileSchedulerILb1ELb0ELb0ELi128EEEEEEEEEvNT_6ParamsE$_ZN4cute3eso3ESOILb1ELb0EJNS_6LayoutINS_5tupleIJNS3_IJNS_1CILi2EEES5_EEEEEENS3_IJNS3_IJNS4_ILi1EEES5_EEEEEEEENS_10ViewEngineIPKfEEEEC2ERKSB_RKSF_)
        /*5c00*/ 	.word	0x00000000


	//----- nvinfo : EIATTR_FRAME_SIZE
	.align		4
.L_3936:
        /*5c04*/ 	.byte	0x04, 0x11
        /*5c06*/ 	.short	(.L_3938 - .L_3937)
	.align		4
.L_3937:
        /*5c08*/ 	.word	index@($_ZN7cutlass13device_kernelIN5flash19enable_sm80_to_sm89INS1_16FlashAttnBwdSm80INS1_25CollectiveMainloopBwdSm80ILi2ELi2EN4cute5tupleIJNS5_1CILi128EEES8_NS7_ILi64EEEEEENS_6half_tEfNS_4arch4Sm80ELb0ELb1ELb1ELb1ELb1ELb0ELb0ELb0ELi2ELi4ELi4ELi4ELb0EEENS1_24CollectiveEpilogueBwdGQAISA_fSD_Li256ELb1ELb1EEENS1_19SingleTileSchedulerILb1ELb0ELb0ELi128EEEEEEEEEvNT_6ParamsE$_ZN4cute3eso3ESOILb1ELb0EJNS_6LayoutINS_5tupleIJNS3_IJNS_1CILi1EEES5_EEEEEENS3_IJNS3_IJS5_NS4_ILi0EEEEEEEEEEENS_10ViewEngineINS_8smem_ptrIPN7cutlass9uint128_tEEEEEEEC2ERKSB_RKSI_)
        /*5c0c*/ 	.word	0x00000000


	//----- nvinfo : EIATTR_FRAME_SIZE
	.align		4
.L_3938:
        /*5c10*/ 	.byte	0x04, 0x11
        /*5c12*/ 	.short	(.L_3940 - .L_3939)
	.align		4
.L_3939:
        /*5c14*/ 	.word	index@($_ZN7cutlass13device_kernelIN5flash19enable_sm80_to_sm89INS1_16FlashAttnBwdSm80INS1_25CollectiveMainloopBwdSm80ILi2ELi2EN4cute5tupleIJNS5_1CILi128EEES8_NS7_ILi64EEEEEENS_6half_tEfNS_4arch4Sm80ELb0ELb1ELb1ELb1ELb1ELb0ELb0ELb0ELi2ELi4ELi4ELi4ELb0EEENS1_24CollectiveEpilogueBwdGQAISA_fSD_Li256ELb1ELb1EEENS1_19SingleTileSchedulerILb1ELb0ELb0ELi128EEEEEEEEEvNT_6ParamsE$_ZN4cute3eso3ESOILb1ELb0EJNS_6LayoutINS_5tupleIJNS3_IJNS_1CILi1EEENS4_ILi2EEES6_EEEEEENS3_IJNS3_IJS5_S5_S6_EEEEEEEENS_10ViewEngineIPjEEEEC2ERKSB_RKSE_)
        /*5c18*/ 	.word	0x00000000


	//----- nvinfo : EIATTR_FRAME_SIZE
	.align		4
.L_3940:
        /*5c1c*/ 	.byte	0x04, 0x11
        /*5c1e*/ 	.short	(.L_3942 - .L_3941)
	.align		4
.L_3941:
        /*5c20*/ 	.word	index@($_ZN7cutlass13device_kernelIN5flash19enable_sm80_to_sm89INS1_16FlashAttnBwdSm80INS1_25CollectiveMainloopBwdSm80ILi2ELi2EN4cute5tupleIJNS5_1CILi128EEES8_NS7_ILi64EEEEEENS_6half_tEfNS_4arch4Sm80ELb0ELb1ELb1ELb1ELb1ELb0ELb0ELb0ELi2ELi4ELi4ELi4ELb0EEENS1_24CollectiveEpilogueBwdGQAISA_fSD_Li256ELb1ELb1EEENS1_19SingleTileSchedulerILb1ELb0ELb0ELi128EEEEEEEEEvNT_6ParamsE$_ZN4cute3eso3ESOILb1ELb0EJNS_6LayoutINS_5tupleIJNS3_IJNS_1CILi1EEENS4_ILi2EEEEEES6_NS4_ILi8EEEEEENS3_IJNS3_IJS5_S5_EEES6_NS4_ILi4EEEEEEEENS_10ViewEngineIPN7cutlass5ArrayINSF_6half_tELi2ELb0EEEEEEEC2ERKSD_RKSK_)
        /*5c24*/ 	.word	0x00000000


	//----- nvinfo : EIATTR_FRAME_SIZE
	.align		4
.L_3942:
        /*5c28*/ 	.byte	0x04, 0x11
        /*5c2a*/ 	.short	(.L_3944 - .L_3943)
	.align		4
.L_3943:
        /*5c2c*/ 	.word	index@($_ZN7cutlass13device_kernelIN5flash19enable_sm80_to_sm89INS1_16FlashAttnBwdSm80INS1_25CollectiveMainloopBwdSm80ILi2ELi2EN4cute5tupleIJNS5_1CILi128EEES8_NS7_ILi64EEEEEENS_6half_tEfNS_4arch4Sm80ELb0ELb1ELb1ELb1ELb1ELb0ELb0ELb0ELi2ELi4ELi4ELi4ELb0EEENS1_24CollectiveEpilogueBwdGQAISA_fSD_Li256ELb1ELb1EEENS1_19SingleTileSchedulerILb1ELb0ELb0ELi128EEEEEEEEEvNT_6ParamsE$_ZN4cute3eso3ESOILb1ELb0EJNS_6LayoutINS_5tupleIJNS3_IJNS_1CILi1EEENS4_ILi2EEEEEES6_NS4_ILi8EEEEEENS3_IJNS3_IJS5_S5_EEES6_NS4_ILi4EEEEEEEENS_10ViewEngineIPKN7cutlass5ArrayIfLi2ELb1EEEEEEEC2ERKSD_RKSK_)
        /*5c30*/ 	.word	0x00000000


	//----- nvinfo : EIATTR_FRAME_SIZE
	.align		4
.L_3944:
        /*5c34*/ 	.byte	0x04, 0x11
        /*5c36*/ 	.short	(.L_3946 - .L_3945)
	.align		4
.L_3945:
        /*5c38*/ 	.word	index@($_ZN7cutlass13device_kernelIN5flash19enable_sm80_to_sm89INS1_16FlashAttnBwdSm80INS1_25CollectiveMainloopBwdSm80ILi2ELi2EN4cute5tupleIJNS5_1CILi128EEES8_NS7_ILi64EEEEEENS_6half_tEfNS_4arch4Sm80ELb0ELb1ELb1ELb1ELb1ELb0ELb0ELb0ELi2ELi4ELi4ELi4ELb0EEENS1_24CollectiveEpilogueBwdGQAISA_fSD_Li256ELb1ELb1EEENS1_19SingleTileSchedulerILb1ELb0ELb0ELi128EEEEEEEEEvNT_6ParamsE$_ZN4cute3eso3ESOILb1ELb0EJNS_6LayoutINS_5tupleIJNS3_IJNS_1CILi1EEENS4_ILi2EEEEEEEEENS3_IJNS3_IJS5_S5_EEEEEEEENS_10ViewEngineIPjEEEEC2ERKSB_RKSE_)
        /*5c3c*/ 	.word	0x00000000


	//----- nvinfo : EIATTR_FRAME_SIZE
	.align		4
.L_3946:
        /*5c40*/ 	.byte	0x04, 0x11
        /*5c42*/ 	.short	(.L_3948 - .L_3947)
	.align		4
.L_3947:
        /*5c44*/ 	.word	index@($_ZN7cutlass13device_kernelIN5flash19enable_sm80_to_sm89INS1_16FlashAttnBwdSm80INS1_25CollectiveMainloopBwdSm80ILi2ELi2EN4cute5tupleIJNS5_1CILi128EEES8_NS7_ILi64EEEEEENS_6half_tEfNS_4arch4Sm80ELb0ELb1ELb1ELb1ELb1ELb0ELb0ELb0ELi2ELi4ELi4ELi4ELb0EEENS1_24CollectiveEpilogueBwdGQAISA_fSD_Li256ELb1ELb1EEENS1_19SingleTileSchedulerILb1ELb0ELb0ELi128EEEEEEEEEvNT_6ParamsE$_ZN4cute3eso3ESOILb1ELb0EJNS_6LayoutINS_5tupleIJNS3_IJNS_1CILi1EEENS3_IJNS4_ILi4EEENS4_ILi2EEEEEEEEES7_S6_EEENS3_IJNS3_IJNS4_ILi0EEENS3_IJS5_NS4_ILi8EEEEEEEEES6_NS4_ILi16EEEEEEEENS_10ViewEngineIPN7cutlass6half_tEEEEEC2ERKSH_RKSM_)
        /*5c48*/ 	.word	0x00000000


	//----- nvinfo : EIATTR_FRAME_SIZE
	.align		4
.L_3948:
        /*5c4c*/ 	.byte	0x04, 0x11
        /*5c4e*/ 	.short	(.L_3950 - .L_3949)
	.align		4
.L_3949:
        /*5c50*/ 	.word	index@($_ZN7cutlass13device_kernelIN5flash19enable_sm80_to_sm89INS1_16FlashAttnBwdSm80INS1_25CollectiveMainloopBwdSm80ILi2ELi2EN4cute5tupleIJNS5_1CILi128EEES8_NS7_ILi64EEEEEENS_6half_tEfNS_4arch4Sm80ELb0ELb1ELb1ELb1ELb1ELb0ELb0ELb0ELi2ELi4ELi4ELi4ELb0EEENS1_24CollectiveEpilogueBwdGQAISA_fSD_Li256ELb1ELb1EEENS1_19SingleTileSchedulerILb1ELb0ELb0ELi128EEEEEEEEEvNT_6ParamsE$_ZN4cute3eso3ESOILb1ELb0EJNS_6LayoutINS_5tupleIJNS3_IJNS_1CILi1EEENS3_IJNS4_ILi2EEES6_EEEEEES6_NS4_ILi4EEEEEENS3_IJNS3_IJNS4_ILi0EEENS3_IJS5_S9_EEEEEES6_NS4_ILi8EEEEEEEENS_10ViewEngineIPjEEEEC2ERKSG_RKSJ_)
        /*5c54*/ 	.word	0x00000000


	//----- nvinfo : EIATTR_FRAME_SIZE
	.align		4
.L_3950:
        /*5c58*/ 	.byte	0x04, 0x11
        /*5c5a*/ 	.short	(.L_3952 - .L_3951)
	.align		4
.L_3951:
        /*5c5c*/ 	.word	index@($_ZN7cutlass13device_kernelIN5flash19enable_sm80_to_sm89INS1_16FlashAttnBwdSm80INS1_25CollectiveMainloopBwdSm80ILi2ELi2EN4cute5tupleIJNS5_1CILi128EEES8_NS7_ILi64EEEEEENS_6half_tEfNS_4arch4Sm80ELb0ELb1ELb1ELb1ELb1ELb0ELb0ELb0ELi2ELi4ELi4ELi4ELb0EEENS1_24CollectiveEpilogueBwdGQAISA_fSD_Li256ELb1ELb1EEENS1_19SingleTileSchedulerILb1ELb0ELb0ELi128EEEEEEEEEvNT_6ParamsE$_ZN4cute3eso3ESOILb1ELb0EJNS_6LayoutINS_5tupleIJNS3_IJNS3_IJNS_1CILi8EEENS4_ILi1EEEEEES6_EEENS3_IJNS3_IJS6_S6_EEENS4_ILi4EEEEEEEEENS3_IJNS3_IJNS3_IJS6_NS4_ILi0EEEEEESD_EEENS3_IJNS3_IJSD_SD_EEES5_EEEEEEEENS_10ViewEngineIPN7cutlass6half_tEEEEEC2ERKSJ_RKSO_)
        /*5c60*/ 	.word	0x00000000


	//----- nvinfo : EIATTR_FRAME_SIZE
	.align		4
.L_3952:
        /*5c64*/ 	.byte	0x04, 0x11
        /*5c66*/ 	.short	(.L_3954 - .L_3953)
	.align		4
.L_3953:
        /*5c68*/ 	.word	index@($_ZN7cutlass13device_kernelIN5flash19enable_sm80_to_sm89INS1_16FlashAttnBwdSm80INS1_25CollectiveMainloopBwdSm80ILi2ELi2EN4cute5tupleIJNS5_1CILi128EEES8_NS7_ILi64EEEEEENS_6half_tEfNS_4arch4Sm80ELb0ELb1ELb1ELb1ELb1ELb0ELb0ELb0ELi2ELi4ELi4ELi4ELb0EEENS1_24CollectiveEpilogueBwdGQAISA_fSD_Li256ELb1ELb1EEENS1_19SingleTileSchedulerILb1ELb0ELb0ELi128EEEEEEEEEvNT_6ParamsE$_ZN4cute3eso3ESOILb1ELb0EJNS_6LayoutINS_5tupleIJNS3_IJNS3_IJNS_1CILi8EEENS4_ILi1EEEEEES6_EEENS3_IJNS3_IJS6_S6_EEENS4_ILi4EEEEEEEEENS3_IJNS3_IJNS3_IJS6_NS4_ILi0EEEEEESD_EEENS3_IJNS3_IJSD_SD_EEENS4_ILi2048EEEEEEEEEEENS_10ViewEngineINS_8smem_ptrIPN7cutlass6half_tEEEEEEEC2ERKSK_RKSR_)
        /*5c6c*/ 	.word	0x00000000


	//----- nvinfo : EIATTR_FRAME_SIZE
	.align		4
.L_3954:
        /*5c70*/ 	.byte	0x04, 0x11
        /*5c72*/ 	.short	(.L_3956 - .L_3955)
	.align		4
.L_3955:
        /*5c74*/ 	.word	index@($_ZN7cutlass13device_kernelIN5flash19enable_sm80_to_sm89INS1_16FlashAttnBwdSm80INS1_25CollectiveMainloopBwdSm80ILi2ELi2EN4cute5tupleIJNS5_1CILi128EEES8_NS7_ILi64EEEEEENS_6half_tEfNS_4arch4Sm80ELb0ELb1ELb1ELb1ELb1ELb0ELb0ELb0ELi2ELi4ELi4ELi4ELb0EEENS1_24CollectiveEpilogueBwdGQAISA_fSD_Li256ELb1ELb1EEENS1_19SingleTileSchedulerILb1ELb0ELb0ELi128EEEEEEEEEvNT_6ParamsE$_ZN4cute3eso3ESOILb1ELb0EJNS_6LayoutINS_5tupleIJNS3_IJNS3_IJNS_1CILi8EEENS4_ILi1EEEEEES6_EEENS3_IJNS3_IJS6_S6_EEENS4_ILi2EEEEEEEEENS3_IJNS3_IJNS3_IJS6_NS4_ILi0EEEEEESD_EEENS3_IJNS3_IJSD_SD_EEES5_EEEEEEEENS_10ViewEngineIPN7cutlass6half_tEEEEEC2ERKSJ_RKSO_)
        /*5c78*/ 	.word	0x00000000


	//----- nvinfo : EIATTR_FRAME_SIZE
	.align		4
.L_3956:
        /*5c7c*/ 	.byte	0x04, 0x11
        /*5c7e*/ 	.short	(.L_3958 - .L_3957)
	.align		4
.L_3957:
        /*5c80*/ 	.word	index@($_ZN7cutlass13device_kernelIN5flash19enable_sm80_to_sm89INS1_16FlashAttnBwdSm80INS1_25CollectiveMainloopBwdSm80ILi2ELi2EN4cute5tupleIJNS5_1CILi128EEES8_NS7_ILi64EEEEEENS_6half_tEfNS_4arch4Sm80ELb0ELb1ELb1ELb1ELb1ELb0ELb0ELb0ELi2ELi4ELi4ELi4ELb0EEENS1_24CollectiveEpilogueBwdGQAISA_fSD_Li256ELb1ELb1EEENS1_19SingleTileSchedulerILb1ELb0ELb0ELi128EEEEEEEEEvNT_6ParamsE$_ZN4cute3eso3ESOILb1ELb0EJNS_6LayoutINS_5tupleIJNS3_IJNS3_IJNS_1CILi8EEENS4_ILi1EEEEEES6_EEENS3_IJNS3_IJS6_S6_EEENS4_ILi2EEEEEEEEENS3_IJNS3_IJNS3_IJS6_NS4_ILi0EEEEEESD_EEENS3_IJNS3_IJSD_SD_EEENS4_ILi8192EEEEEEEEEEENS_10ViewEngineINS_8smem_ptrIPN7cutlass6half_tEEEEEEEC2ERKSK_RKSR_)
        /*5c84*/ 	.word	0x00000000


	//----- nvinfo : EIATTR_FRAME_SIZE
	.align		4
.L_3958:
        /*5c88*/ 	.byte	0x04, 0x11
        /*5c8a*/ 	.short	(.L_3960 - .L_3959)
	.align		4
.L_3959:
        /*5c8c*/ 	.word	index@($_ZN7cutlass13device_kernelIN5flash19enable_sm80_to_sm89INS1_16FlashAttnBwdSm80INS1_25CollectiveMainloopBwdSm80ILi2ELi2EN4cute5tupleIJNS5_1CILi128EEES8_NS7_ILi64EEEEEENS_6half_tEfNS_4arch4Sm80ELb0ELb1ELb1ELb1ELb1ELb0ELb0ELb0ELi2ELi4ELi4ELi4ELb0EEENS1_24CollectiveEpilogueBwdGQAISA_fSD_Li256ELb1ELb1EEENS1_19SingleTileSchedulerILb1ELb0ELb0ELi128EEEEEEEEEvNT_6ParamsE$_ZN4cute3eso3ESOILb1ELb0EJNS_6LayoutINS_5tupleIJNS3_IJNS3_IJNS_1CILi8EEENS4_ILi1EEEEEES6_EEENS3_IJNS3_IJS6_S6_EEENS4_ILi2EEEEEEEEENS3_IJNS3_IJNS3_IJS6_NS4_ILi0EEEEEESD_EEENS3_IJNS3_IJSD_SD_EEENS4_ILi64EEEEEEEEEEENS_10ViewEngineIPN7cutlass6half_tEEEEEC2ERKSK_RKSP_)
        /*5c90*/ 	.word	0x00000000


	//----- nvinfo : EIATTR_FRAME_SIZE
	.align		4
.L_3960:
        /*5c94*/ 	.byte	0x04, 0x11
        /*5c96*/ 	.short	(.L_3962 - .L_3961)
	.align		4
.L_3961:
        /*5c98*/ 	.word	index@($_ZN7cutlass13device_kernelIN5flash19enable_sm80_to_sm89INS1_16FlashAttnBwdSm80INS1_25CollectiveMainloopBwdSm80ILi2ELi2EN4cute5tupleIJNS5_1CILi128EEES8_NS7_ILi64EEEEEENS_6half_tEfNS_4arch4Sm80ELb0ELb1ELb1ELb1ELb1ELb0ELb0ELb0ELi2ELi4ELi4ELi4ELb0EEENS1_24CollectiveEpilogueBwdGQAISA_fSD_Li256ELb1ELb1EEENS1_19SingleTileSchedulerILb1ELb0ELb0ELi128EEEEEEEEEvNT_6ParamsE$_ZN4cute3eso3ESOILb1ELb0EJNS_6LayoutINS_5tupleIJNS3_IJNS3_IJNS_1CILi8EEENS4_ILi1EEEEEES6_EEENS3_IJNS3_IJS6_S6_EEENS4_ILi2EEEEEEEEENS3_IJNS3_IJNS3_IJS6_NS4_ILi0EEEEEESD_EEENS3_IJNS3_IJSD_SD_EEENS4_ILi4096EEEEEEEEEEENS_10ViewEngineINS_8smem_ptrIPN7cutlass6half_tEEEEEEEC2ERKSK_RKSR_)
        /*5c9c*/ 	.word	0x00000000


	//----- nvinfo : EIATTR_FRAME_SIZE
	.align		4
.L_3962:
        /*5ca0*/ 	.byte	0x04, 0x11
        /*5ca2*/ 	.short	(.L_3964 - .L_3963)
	.align		4
.L_3963:
        /*5ca4*/ 	.word	index@($_ZN7cutlass13device_kernelIN5flash19enable_sm80_to_sm89INS1_16FlashAttnBwdSm80INS1_25CollectiveMainloopBwdSm80ILi2ELi2EN4cute5tupleIJNS5_1CILi128EEES8_NS7_ILi64EEEEEENS_6half_tEfNS_4arch4Sm80ELb0ELb1ELb1ELb1ELb1ELb0ELb0ELb0ELi2ELi4ELi4ELi4ELb0EEENS1_24CollectiveEpilogueBwdGQAISA_fSD_Li256ELb1ELb1EEENS1_19SingleTileSchedulerILb1ELb0ELb0ELi128EEEEEEEEEvNT_6ParamsE$_ZN4cute3eso3ESOILb1ELb0EJNS_6LayoutINS_5tupleIJNS3_IJNS3_IJNS_1CILi4EEENS4_ILi8EEEEEENS3_IJS5_NS4_ILi2EEEEEEEEENS3_IJNS3_IJS8_S8_EEENS3_IJS8_S6_EEEEEEEEENS3_IJNS3_IJNS3_IJNS_11ScaledBasisIS8_JLi1EEEENSF_INS4_ILi1EEEJLi0EEEEEEENS3_IJNSF_INS4_ILi16EEEJLi0EEEENSF_IS6_JLi1EEEEEEEEEENS3_IJNS3_IJNSF_ISH_JLi1EEEENSF_IS6_JLi0EEEEEEENS3_IJNSF_INS4_ILi64EEEJLi0EEEENSF_ISK_JLi1EEEEEEEEEEEEEEENS_10ViewEngineINS_23ArithmeticTupleIteratorINS_15ArithmeticTupleIJNS4_ILi0EEES12_EEEEEEEEEC2ERKSY_RKS15_)
        /*5ca8*/ 	.word	0x00000000


	//----- nvinfo : EIATTR_FRAME_SIZE
	.align		4
.L_3964:
        /*5cac*/ 	.byte	0x04, 0x11
        /*5cae*/ 	.short	(.L_3966 - .L_3965)
	.align		4
.L_3965:
        /*5cb0*/ 	.word	index@($_ZN7cutlass13device_kernelIN5flash19enable_sm80_to_sm89INS1_16FlashAttnBwdSm80INS1_25CollectiveMainloopBwdSm80ILi2ELi2EN4cute5tupleIJNS5_1CILi128EEES8_NS7_ILi64EEEEEENS_6half_tEfNS_4arch4Sm80ELb0ELb1ELb1ELb1ELb1ELb0ELb0ELb0ELi2ELi4ELi4ELi4ELb0EEENS1_24CollectiveEpilogueBwdGQAISA_fSD_Li256ELb1ELb1EEENS1_19SingleTileSchedulerILb1ELb0ELb0ELi128EEEEEEEEEvNT_6ParamsE$_ZN4cute3eso3ESOILb1ELb0EJNS_6LayoutINS_5tupleIJNS3_IJNS3_IJNS_1CILi4EEENS4_ILi2EEEEEENS4_ILi1EEEEEES6_NS4_ILi8EEEEEENS3_IJNS3_IJNS3_IJS8_NS4_ILi32EEEEEENS4_ILi0EEEEEENS4_ILi64EEES5_EEEEENS_10ViewEngineIPN7cutlass6half_tEEEEEC2ERKSI_RKSN_)
        /*5cb4*/ 	.word	0x00000000


	//----- nvinfo : EIATTR_FRAME_SIZE
	.align		4
.L_3966:
        /*5cb8*/ 	.byte	0x04, 0x11
        /*5cba*/ 	.short	(.L_3968 - .L_3967)
	.align		4
.L_3967:
        /*5cbc*/ 	.word	index@($_ZN7cutlass13device_kernelIN5flash19enable_sm80_to_sm89INS1_16FlashAttnBwdSm80INS1_25CollectiveMainloopBwdSm80ILi2ELi2EN4cute5tupleIJNS5_1CILi128EEES8_NS7_ILi64EEEEEENS_6half_tEfNS_4arch4Sm80ELb0ELb1ELb1ELb1ELb1ELb0ELb0ELb0ELi2ELi4ELi4ELi4ELb0EEENS1_24CollectiveEpilogueBwdGQAISA_fSD_Li256ELb1ELb1EEENS1_19SingleTileSchedulerILb1ELb0ELb0ELi128EEEEEEEEEvNT_6ParamsE$_ZN4cute3eso3ESOILb1ELb0EJNS_6LayoutINS_5tupleIJNS3_IJNS3_IJNS_1CILi4EEENS4_ILi2EEEEEENS4_ILi1EEEEEES6_EEENS3_IJNS3_IJNS3_IJS8_NS4_ILi32EEEEEENS4_ILi0EEEEEENS4_ILi64EEEEEEEEiEEC2ERKSH_RKi)
        /*5cc0*/ 	.word	0x00000000


	//----- nvinfo : EIATTR_FRAME_SIZE
	.align		4
.L_3968:
        /*5cc4*/ 	.byte	0x04, 0x11
        /*5cc6*/ 	.short	(.L_3970 - .L_3969)
	.align		4
.L_3969:
        /*5cc8*/ 	.word	index@($_ZN7cutlass13device_kernelIN5flash19enable_sm80_to_sm89INS1_16FlashAttnBwdSm80INS1_25CollectiveMainloopBwdSm80ILi2ELi2EN4cute5tupleIJNS5_1CILi128EEES8_NS7_ILi64EEEEEENS_6half_tEfNS_4arch4Sm80ELb0ELb1ELb1ELb1ELb1ELb0ELb0ELb0ELi2ELi4ELi4ELi4ELb0EEENS1_24CollectiveEpilogueBwdGQAISA_fSD_Li256ELb1ELb1EEENS1_19SingleTileSchedulerILb1ELb0ELb0ELi128EEEEEEEEEvNT_6ParamsE$_ZN4cute3eso3ESOILb1ELb0EJNS_6LayoutINS_5tupleIJNS3_IJNS3_IJNS_1CILi4EEENS4_ILi2EEEEEENS4_ILi1EEEEEES6_EEENS3_IJNS3_IJNS3_IJS8_NS4_ILi32EEEEEENS4_ILi0EEEEEENS4_ILi64EEEEEEEENS_10ViewEngineIPN7cutlass6half_tEEEEEC2ERKSH_RKSM_)
        /*5ccc*/ 	.word	0x00000000


	//----- nvinfo : EIATTR_FRAME_SIZE
	.align		4
.L_3970:
        /*5cd0*/ 	.byte	0x04, 0x11
        /*5cd2*/ 	.short	(.L_3972 - .L_3971)
	.align		4
.L_3971:
        /*5cd4*/ 	.word	index@($_ZN7cutlass13device_kernelIN5flash19enable_sm80_to_sm89INS1_16FlashAttnBwdSm80INS1_25CollectiveMainloopBwdSm80ILi2ELi2EN4cute5tupleIJNS5_1CILi128EEES8_NS7_ILi64EEEEEENS_6half_tEfNS_4arch4Sm80ELb0ELb1ELb1ELb1ELb1ELb0ELb0ELb0ELi2ELi4ELi4ELi4ELb0EEENS1_24CollectiveEpilogueBwdGQAISA_fSD_Li256ELb1ELb1EEENS1_19SingleTileSchedulerILb1ELb0ELb0ELi128EEEEEEEEEvNT_6ParamsE$_ZN4cute3eso3ESOILb1ELb0EJNS_6LayoutINS_5tupleIJNS3_IJNS3_IJNS_1CILi4EEENS4_ILi2EEEEEENS4_ILi1EEEEEENS3_IJS6_EEEEEENS3_IJNS3_IJNS3_IJS8_NS4_ILi32EEEEEENS4_ILi0EEEEEENS3_IJNS4_ILi64EEEEEEEEEEENS_10ViewEngineIPN7cutlass6half_tEEEEEC2ERKSJ_RKSO_)
        /*5cd8*/ 	.word	0x00000000


	//----- nvinfo : EIATTR_FRAME_SIZE
	.align		4
.L_3972:
        /*5cdc*/ 	.byte	0x04, 0x11
        /*5cde*/ 	.short	(.L_3974 - .L_3973)
	.align		4
.L_3973:
        /*5ce0*/ 	.word	index@($_ZN7cutlass13device_kernelIN5flash19enable_sm80_to_sm89INS1_16FlashAttnBwdSm80INS1_25CollectiveMainloopBwdSm80ILi2ELi2EN4cute5tupleIJNS5_1CILi128EEES8_NS7_ILi64EEEEEENS_6half_tEfNS_4arch4Sm80ELb0ELb1ELb1ELb1ELb1ELb0ELb0ELb0ELi2ELi4ELi4ELi4ELb0EEENS1_24CollectiveEpilogueBwdGQAISA_fSD_Li256ELb1ELb1EEENS1_19SingleTileSchedulerILb1ELb0ELb0ELi128EEEEEEEEEvNT_6ParamsE$_ZN4cute3eso3ESOILb1ELb0EJNS_6LayoutINS_5tupleIJNS3_IJNS3_IJNS_1CILi4EEENS4_ILi2EEEEEENS4_ILi1EEEEEEEEENS3_IJNS3_IJNS3_IJS8_NS4_ILi32EEEEEENS4_ILi0EEEEEEEEEEEiEEC2ERKSG_RKi)
        /*5ce4*/ 	.word	0x00000000


	//----- nvinfo : EIATTR_FRAME_SIZE
	.align		4
.L_3974:
        /*5ce8*/ 	.byte	0x04, 0x11
        /*5cea*/ 	.short	(.L_3976 - .L_3975)
	.align		4
.L_3975:
        /*5cec*/ 	.word	index@($_ZN7cutlass13device_kernelIN5flash19enable_sm80_to_sm89INS1_16FlashAttnBwdSm80INS1_25CollectiveMainloopBwdSm80ILi2ELi2EN4cute5tupleIJNS5_1CILi128EEES8_NS7_ILi64EEEEEENS_6half_tEfNS_4arch4Sm80ELb0ELb1ELb1ELb1ELb1ELb0ELb0ELb0ELi2ELi4ELi4ELi4ELb0EEENS1_24CollectiveEpilogueBwdGQAISA_fSD_Li256ELb1ELb1EEENS1_19SingleTileSchedulerILb1ELb0ELb0ELi128EEEEEEEEEvNT_6ParamsE$_ZN4cute3eso3ESOILb1ELb0EJNS_6LayoutINS_5tupleIJNS3_IJNS3_IJNS_1CILi4EEENS4_ILi2EEEEEENS4_ILi1EEEEEEEEENS3_IJNS3_IJNS3_IJS8_NS4_ILi32EEEEEENS4_ILi0EEEEEEEEEEENS_10ViewEngineIPN7cutlass6half_tEEEEEC2ERKSG_RKSL_)
        /*5cf0*/ 	.word	0x00000000


	//----- nvinfo : EIATTR_FRAME_SIZE
	.align		4
.L_3976:
        /*5cf4*/ 	.byte	0x04, 0x11
        /*5cf6*/ 	.short	(.L_3978 - .L_3977)
	.align		4
.L_3977:
        /*5cf8*/ 	.word	index@($_ZN7cutlass13device_kernelIN5flash19enable_sm80_to_sm89INS1_16FlashAttnBwdSm80INS1_25CollectiveMainloopBwdSm80ILi2ELi2EN4cute5tupleIJNS5_1CILi128EEES8_NS7_ILi64EEEEEENS_6half_tEfNS_4arch4Sm80ELb0ELb1ELb1ELb1ELb1ELb0ELb0ELb0ELi2ELi4ELi4ELi4ELb0EEENS1_24CollectiveEpilogueBwdGQAISA_fSD_Li256ELb1ELb1EEENS1_19SingleTileSchedulerILb1ELb0ELb0ELi128EEEEEEEEEvNT_6ParamsE$_ZN4cute3eso3ESOILb1ELb0EJNS_6LayoutINS_5tupleIJNS3_IJNS3_IJNS_1CILi2EEES5_EEENS4_ILi1EEEEEEEEENS3_IJNS3_IJNS3_IJS7_NS4_ILi16EEEEEENS4_ILi0EEEEEEEEEEENS_10ViewEngineIPjEEEEC2ERKSF_RKSI_)
        /*5cfc*/ 	.word	0x00000000


	//----- nvinfo : EIATTR_FRAME_SIZE
	.align		4
.L_3978:
        /*5d00*/ 	.byte	0x04, 0x11
        /*5d02*/ 	.short	(.L_3980 - .L_3979)
	.align		4
.L_3979:
        /*5d04*/ 	.word	index@($_ZN7cutlass13device_kernelIN5flash19enable_sm80_to_sm89INS1_16FlashAttnBwdSm80INS1_25CollectiveMainloopBwdSm80ILi2ELi2EN4cute5tupleIJNS5_1CILi128EEES8_NS7_ILi64EEEEEENS_6half_tEfNS_4arch4Sm80ELb0ELb1ELb1ELb1ELb1ELb0ELb0ELb0ELi2ELi4ELi4ELi4ELb0EEENS1_24CollectiveEpilogueBwdGQAISA_fSD_Li256ELb1ELb1EEENS1_19SingleTileSchedulerILb1ELb0ELb0ELi128EEEEEEEEEvNT_6ParamsE$_ZN4cute3eso3ESOILb1ELb0EJNS_6LayoutINS_5tupleIJNS3_IJNS3_IJNS3_IJNS_1CILi4EEENS4_ILi2EEEEEENS4_ILi1EEEEEES8_EEENS3_IJNS3_IJNS3_IJS8_S8_EEES8_EEES6_EEEEEENS3_IJNS3_IJNS3_IJNS3_IJS8_NS4_ILi32EEEEEENS4_ILi0EEEEEESH_EEENS3_IJNS3_IJNS3_IJSH_SH_EEESH_EEENS4_ILi64EEEEEEEEEEENS_10ViewEngineIPN7cutlass6half_tEEEEEC2ERKSP_RKSU_)
        /*5d08*/ 	.word	0x00000000


	//----- nvinfo : EIATTR_FRAME_SIZE
	.align		4
.L_3980:
        /*5d0c*/ 	.byte	0x04, 0x11
        /*5d0e*/ 	.short	(.L_3982 - .L_3981)
	.align		4
.L_3981:
        /*5d10*/ 	.word	index@($_ZN7cutlass13device_kernelIN5flash19enable_sm80_to_sm89INS1_16FlashAttnBwdSm80INS1_25CollectiveMainloopBwdSm80ILi2ELi2EN4cute5tupleIJNS5_1CILi128EEES8_NS7_ILi64EEEEEENS_6half_tEfNS_4arch4Sm80ELb0ELb1ELb1ELb1ELb1ELb0ELb0ELb0ELi2ELi4ELi4ELi4ELb0EEENS1_24CollectiveEpilogueBwdGQAISA_fSD_Li256ELb1ELb1EEENS1_19SingleTileSchedulerILb1ELb0ELb0ELi128EEEEEEEEEvNT_6ParamsE$_ZN4cute3eso3ESOILb1ELb0EJNS_5tupleIJNS_1CILi1EEENS3_ILi0EEEEEENS2_IJiEEEEEC2ERKS6_RKS7_)
        /*5d14*/ 	.word	0x00000000


	//----- nvinfo : EIATTR_FRAME_SIZE
	.align		4
.L_3982:
        /*5d18*/ 	.byte	0x04, 0x11
        /*5d1a*/ 	.short	(.L_3984 - .L_3983)
	.align		4
.L_3983:
        /*5d1c*/ 	.word	index@($_ZN7cutlass13device_kernelIN5flash19enable_sm80_to_sm89INS1_16FlashAttnBwdSm80INS1_25CollectiveMainloopBwdSm80ILi2ELi2EN4cute5tupleIJNS5_1CILi128EEES8_NS7_ILi64EEEEEENS_6half_tEfNS_4arch4Sm80ELb0ELb1ELb1ELb1ELb1ELb0ELb0ELb0ELi2ELi4ELi4ELi4ELb0EEENS1_24CollectiveEpilogueBwdGQAISA_fSD_Li256ELb1ELb1EEENS1_19SingleTileSchedulerILb1ELb0ELb0ELi128EEEEEEEEEvNT_6ParamsE$_ZN4cute3eso3ESOILb1ELb0EJNS_5tupleIJNS_1CILi0EEES4_EEEiEEC2ERKS5_RKi)
        /*5d20*/ 	.word	0x00000000


	//----- nvinfo : EIATTR_FRAME_SIZE
	.align		4
.L_3984:
        /*5d24*/ 	.byte	0x04, 0x11
        /*5d26*/ 	.short	(.L_3986 - .L_3985)
	.align		4
.L_3985:
        /*5d28*/ 	.word	index@($_ZN7cutlass13device_kernelIN5flash19enable_sm80_to_sm89INS1_16FlashAttnBwdSm80INS1_25CollectiveMainloopBwdSm80ILi2ELi2EN4cute5tupleIJNS5_1CILi128EEES8_NS7_ILi64EEEEEENS_6half_tEfNS_4arch4Sm80ELb0ELb1ELb1ELb1ELb1ELb0ELb0ELb0ELi2ELi4ELi4ELi4ELb0EEENS1_24CollectiveEpilogueBwdGQAISA_fSD_Li256ELb1ELb1EEENS1_19SingleTileSchedulerILb1ELb0ELb0ELi128EEEEEEEEEvNT_6ParamsE$_ZN4cute3eso3ESOILb1ELb0EJNS_5tupleIJNS2_IJNS_1CILi1EEENS3_ILi0EEEEEES5_EEENS2_IJNS2_IJS5_S5_EEEiEEEEEC2ERKS7_RKS9_)
        /*5d2c*/ 	.word	0x00000000


	//----- nvinfo : EIATTR_FRAME_SIZE
	.align		4
.L_3986:
        /*5d30*/ 	.byte	0x04, 0x11
        /*5d32*/ 	.short	(.L_3988 - .L_3987)
	.align		4
.L_3987:
        /*5d34*/ 	.word	index@($_ZN7cutlass13device_kernelIN5flash19enable_sm80_to_sm89INS1_16FlashAttnBwdSm80INS1_25CollectiveMainloopBwdSm80ILi2ELi2EN4cute5tupleIJNS5_1CILi128EEES8_NS7_ILi64EEEEEENS_6half_tEfNS_4arch4Sm80ELb0ELb1ELb1ELb1ELb1ELb0ELb0ELb0ELi2ELi4ELi4ELi4ELb0EEENS1_24CollectiveEpilogueBwdGQAISA_fSD_Li256ELb1ELb1EEENS1_19SingleTileSchedulerILb1ELb0ELb0ELi128EEEEEEEEEvNT_6ParamsE$_ZN4cute3eso3ESOILb1ELb0EJNS_5tupleIJNS2_IJNS_1CILi1EEENS3_ILi0EEEEEENS2_IJS5_S5_EEEEEENS2_IJS5_iEEEEEC2ERKS8_RKS9_)
        /*5d38*/ 	.word	0x00000000


	//----- nvinfo : EIATTR_FRAME_SIZE
	.align		4
.L_3988:
        /*5d3c*/ 	.byte	0x04, 0x11
        /*5d3e*/ 	.short	(.L_3990 - .L_3989)
	.align		4
.L_3989:
        /*5d40*/ 	.word	index@($_ZN7cutlass13device_kernelIN5flash19enable_sm80_to_sm89INS1_16FlashAttnBwdSm80INS1_25CollectiveMainloopBwdSm80ILi2ELi2EN4cute5tupleIJNS5_1CILi128EEES8_NS7_ILi64EEEEEENS_6half_tEfNS_4arch4Sm80ELb0ELb1ELb1ELb1ELb1ELb0ELb0ELb0ELi2ELi4ELi4ELi4ELb0EEENS1_24CollectiveEpilogueBwdGQAISA_fSD_Li256ELb1ELb1EEENS1_19SingleTileSchedulerILb1ELb0ELb0ELi128EEEEEEEEEvNT_6ParamsE$_ZN4cute3eso3ESOILb1ELb0EJNS_1CILi8EEEiiiNS2_ILi144EEENS2_ILi512EEEEEC2ERKS3_RKiSA_SA_RKS4_RKS5_)
        /*5d44*/ 	.word	0x00000000


	//----- nvinfo : EIATTR_FRAME_SIZE
	.align		4
.L_3990:
        /*5d48*/ 	.byte	0x04, 0x11
        /*5d4a*/ 	.short	(.L_3992 - .L_3991)
	.align		4
.L_3991:
        /*5d4c*/ 	.word	index@($_ZN7cutlass13device_kernelIN5flash19enable_sm80_to_sm89INS1_16FlashAttnBwdSm80INS1_25CollectiveMainloopBwdSm80ILi2ELi2EN4cute5tupleIJNS5_1CILi128EEES8_NS7_ILi64EEEEEENS_6half_tEfNS_4arch4Sm80ELb0ELb1ELb1ELb1ELb1ELb0ELb0ELb0ELi2ELi4ELi4ELi4ELb0EEENS1_24CollectiveEpilogueBwdGQAISA_fSD_Li256ELb1ELb1EEENS1_19SingleTileSchedulerILb1ELb0ELb0ELi128EEEEEEEEEvNT_6ParamsE$_ZN4cute3eso3ESOILb1ELb0EJNS_1CILi8EEEiiEEC2ERKS3_RKiS8_)
        /*5d50*/ 	.word	0x00000000


	//----- nvinfo : EIATTR_FRAME_SIZE
	.align		4
.L_3992:
        /*5d54*/ 	.byte	0x04, 0x11
        /*5d56*/ 	.short	(.L_3994 - .L_3993)
	.align		4
.L_3993:
        /*5d58*/ 	.word	index@($_ZN7cutlass13device_kernelIN5flash19enable_sm80_to_sm89INS1_16FlashAttnBwdSm80INS1_25CollectiveMainloopBwdSm80ILi2ELi2EN4cute5tupleIJNS5_1CILi128EEES8_NS7_ILi64EEEEEENS_6half_tEfNS_4arch4Sm80ELb0ELb1ELb1ELb1ELb1ELb0ELb0ELb0ELi2ELi4ELi4ELi4ELb0EEENS1_24CollectiveEpilogueBwdGQAISA_fSD_Li256ELb1ELb1EEENS1_19SingleTileSchedulerILb1ELb0ELb0ELi128EEEEEEEEEvNT_6ParamsE$_ZN4cute3eso3ESOILb1ELb0EJNS_1CILi1EEEiiiNS2_ILi72EEENS2_ILi512EEEEEC2ERKS3_RKiSA_SA_RKS4_RKS5_)
        /*5d5c*/ 	.word	0x00000000


	//----- nvinfo : EIATTR_FRAME_SIZE
	.align		4
.L_3994:
        /*5d60*/ 	.byte	0x04, 0x11
        /*5d62*/ 	.short	(.L_3996 - .L_3995)
	.align		4
.L_3995:
        /*5d64*/ 	.word	index@($_ZN7cutlass13device_kernelIN5flash19enable_sm80_to_sm89INS1_16FlashAttnBwdSm80INS1_25CollectiveMainloopBwdSm80ILi2ELi2EN4cute5tupleIJNS5_1CILi128EEES8_NS7_ILi64EEEEEENS_6half_tEfNS_4arch4Sm80ELb0ELb1ELb1ELb1ELb1ELb0ELb0ELb0ELi2ELi4ELi4ELi4ELb0EEENS1_24CollectiveEpilogueBwdGQAISA_fSD_Li256ELb1ELb1EEENS1_19SingleTileSchedulerILb1ELb0ELb0ELi128EEEEEEEEEvNT_6ParamsE$_ZN4cute3eso3ESOILb1ELb0EJNS_1CILi1EEEiiiNS2_ILi144EEENS2_ILi512EEEEEC2ERKS3_RKiSA_SA_RKS4_RKS5_)
        /*5d68*/ 	.word	0x00000000


	//----- nvinfo : EIATTR_FRAME_SIZE
	.align		4
.L_3996:
        /*5d6c*/ 	.byte	0x04, 0x11
        /*5d6e*/ 	.short	(.L_3998 - .L_3997)
	.align		4
.L_3997:
        /*5d70*/ 	.word	index@($_ZN7cutlass13device_kernelIN5flash19enable_sm80_to_sm89INS1_16FlashAttnBwdSm80INS1_25CollectiveMainloopBwdSm80ILi2ELi2EN4cute5tupleIJNS5_1CILi128EEES8_NS7_ILi64EEEEEENS_6half_tEfNS_4arch4Sm80ELb0ELb1ELb1ELb1ELb1ELb0ELb0ELb0ELi2ELi4ELi4ELi4ELb0EEENS1_24CollectiveEpilogueBwdGQAISA_fSD_Li256ELb1ELb1EEENS1_19SingleTileSchedulerILb1ELb0ELb0ELi128EEEEEEEEEvNT_6ParamsE$_ZN4cute3eso3ESOILb1ELb0EJNS_1CILi1EEENS_5tupleIJiiiEEENS2_ILi64EEENS4_IJNS2_ILi72EEENS2_ILi144EEENS2_ILi288EEEEEENS2_ILi512EEEEEC2ERKS3_RKS5_RKS6_RKSA_RKSB_)
        /*5d74*/ 	.word	0x00000000


	//----- nvinfo : EIATTR_FRAME_SIZE
	.align		4
.L_3998:
        /*5d78*/ 	.byte	0x04, 0x11
        /*5d7a*/ 	.short	(.L_4000 - .L_3999)
	.align		4
.L_3999:
        /*5d7c*/ 	.word	index@($_ZN7cutlass13device_kernelIN5flash19enable_sm80_to_sm89INS1_16FlashAttnBwdSm80INS1_25CollectiveMainloopBwdSm80ILi2ELi2EN4cute5tupleIJNS5_1CILi128EEES8_NS7_ILi64EEEEEENS_6half_tEfNS_4arch4Sm80ELb0ELb1ELb1ELb1ELb1ELb0ELb0ELb0ELi2ELi4ELi4ELi4ELb0EEENS1_24CollectiveEpilogueBwdGQAISA_fSD_Li256ELb1ELb1EEENS1_19SingleTileSchedulerILb1ELb0ELb0ELi128EEEEEEEEEvNT_6ParamsE$_ZN4cute3eso3ESOILb1ELb0EJNS_1CILi1EEENS_5tupleIJNS2_ILi8EEEiiEEENS2_ILi64EEENS4_IJiNS2_ILi144EEENS2_ILi288EEEEEENS2_ILi512EEEEEC2ERKS3_RKS6_RKS7_RKSA_RKSB_)
        /*5d80*/ 	.word	0x00000000


	//----- nvinfo : EIATTR_FRAME_SIZE
	.align		4
.L_4000:
        /*5d84*/ 	.byte	0x04, 0x11
        /*5d86*/ 	.short	(.L_4002 - .L_4001)
	.align		4
.L_4001:
        /*5d88*/ 	.word	index@($_ZN7cutlass13device_kernelIN5flash19enable_sm80_to_sm89INS1_16FlashAttnBwdSm80INS1_25CollectiveMainloopBwdSm80ILi2ELi2EN4cute5tupleIJNS5_1CILi128EEES8_NS7_ILi64EEEEEENS_6half_tEfNS_4arch4Sm80ELb0ELb1ELb1ELb1ELb1ELb0ELb0ELb0ELi2ELi4ELi4ELi4ELb0EEENS1_24CollectiveEpilogueBwdGQAISA_fSD_Li256ELb1ELb1EEENS1_19SingleTileSchedulerILb1ELb0ELb0ELi128EEEEEEEEEvNT_6ParamsE$_ZN4cute3eso3ESOILb1ELb0EJNS_14ComposedLayoutINS_7SwizzleILi3ELi3ELi3EEENS_1CILj0EEENS_6LayoutINS_5tupleIJNS8_IJNS8_IJNS5_ILi4EEENS5_ILi8EEEEEENS8_IJS9_NS5_ILi1EEEEEEEEENS8_IJNS8_IJNS5_ILi2EEESF_SF_EEENS8_IJSF_S9_EEEEEEEEENS8_IJNS8_IJNS8_IJSF_NS5_ILi64EEEEEENS8_IJNS5_ILi1024EEENS5_ILi0EEEEEEEEENS8_IJNS8_IJSC_NS5_ILi512EEESA_EEENS8_IJNS5_ILi4096EEENS5_ILi16EEEEEEEEEEEEEEEENS_10ViewEngineINS_8smem_ptrIPN7cutlass6half_tEEEEEEEC2ERKSY_RKS15_)
        /*5d8c*/ 	.word	0x00000000


	//----- nvinfo : EIATTR_FRAME_SIZE
	.align		4
.L_4002:
        /*5d90*/ 	.byte	0x04, 0x11
        /*5d92*/ 	.short	(.L_4004 - .L_4003)
	.align		4
.L_4003:
        /*5d94*/ 	.word	index@($_ZN7cutlass13device_kernelIN5flash19enable_sm80_to_sm89INS1_16FlashAttnBwdSm80INS1_25CollectiveMainloopBwdSm80ILi2ELi2EN4cute5tupleIJNS5_1CILi128EEES8_NS7_ILi64EEEEEENS_6half_tEfNS_4arch4Sm80ELb0ELb1ELb1ELb1ELb1ELb0ELb0ELb0ELi2ELi4ELi4ELi4ELb0EEENS1_24CollectiveEpilogueBwdGQAISA_fSD_Li256ELb1ELb1EEENS1_19SingleTileSchedulerILb1ELb0ELb0ELi128EEEEEEEEEvNT_6ParamsE$_ZN4cute3eso3ESOILb1ELb0EJNS_14ComposedLayoutINS_7SwizzleILi3ELi3ELi3EEENS_1CILj0EEENS_6LayoutINS_5tupleIJNS8_IJNS8_IJNS5_ILi4EEENS5_ILi8EEEEEENS8_IJNS5_ILi2EEENS5_ILi1EEEEEEEEENS8_IJNS8_IJSC_SC_EEESB_EEEEEENS8_IJNS8_IJNS8_IJNS5_ILi128EEESD_EEENS8_IJSA_NS5_ILi0EEEEEEEEENS8_IJNS8_IJNS5_ILi64EEENS5_ILi512EEEEEENS8_IJNS5_ILi16EEENS5_ILi1024EEEEEEEEEEEEEEEENS_10ViewEngineINS_8smem_ptrIPN7cutlass6half_tEEEEEEEC2ERKSX_RKS14_)
        /*5d98*/ 	.word	0x00000000


	//----- nvinfo : EIATTR_FRAME_SIZE
	.align		4
.L_4004:
        /*5d9c*/ 	.byte	0x04, 0x11
        /*5d9e*/ 	.short	(.L_4006 - .L_4005)
	.align		4
.L_4005:
        /*5da0*/ 	.word	index@($_ZN7cutlass13device_kernelIN5flash19enable_sm80_to_sm89INS1_16FlashAttnBwdSm80INS1_25CollectiveMainloopBwdSm80ILi2ELi2EN4cute5tupleIJNS5_1CILi128EEES8_NS7_ILi64EEEEEENS_6half_tEfNS_4arch4Sm80ELb0ELb1ELb1ELb1ELb1ELb0ELb0ELb0ELi2ELi4ELi4ELi4ELb0EEENS1_24CollectiveEpilogueBwdGQAISA_fSD_Li256ELb1ELb1EEENS1_19SingleTileSchedulerILb1ELb0ELb0ELi128EEEEEEEEEvNT_6ParamsE$_ZN4cute3eso3ESOILb1ELb0EJNS_14ComposedLayoutINS_7SwizzleILi3ELi3ELi3EEENS_1CILj0EEENS_6LayoutINS_5tupleIJNS8_IJNS5_ILi8EEENS5_ILi16EEEEEENS8_IJNS5_ILi64EEENS5_ILi1EEEEEEEEENS8_IJNS8_IJSC_NS5_ILi512EEEEEENS8_IJSD_NS5_ILi0EEEEEEEEEEEEENS_10ViewEngineINS_8smem_ptrIPN7cutlass6half_tEEEEEEEC2ERKSM_RKST_)
        /*5da4*/ 	.word	0x00000000


	//----- nvinfo : EIATTR_FRAME_SIZE
	.align		4
.L_4006:
        /*5da8*/ 	.byte	0x04, 0x11
        /*5daa*/ 	.short	(.L_4008 - .L_4007)
	.align		4
.L_4007:
        /*5dac*/ 	.word	index@($_ZN7cutlass13device_kernelIN5flash19enable_sm80_to_sm89INS1_16FlashAttnBwdSm80INS1_25CollectiveMainloopBwdSm80ILi2ELi2EN4cute5tupleIJNS5_1CILi128EEES8_NS7_ILi64EEEEEENS_6half_tEfNS_4arch4Sm80ELb0ELb1ELb1ELb1ELb1ELb0ELb0ELb0ELi2ELi4ELi4ELi4ELb0EEENS1_24CollectiveEpilogueBwdGQAISA_fSD_Li256ELb1ELb1EEENS1_19SingleTileSchedulerILb1ELb0ELb0ELi128EEEEEEEEEvNT_6ParamsE$_ZN4cute3eso3ESOILb1ELb0EJNS_14ComposedLayoutINS_7SwizzleILi3ELi3ELi3EEENS_1CILj0EEENS_6LayoutINS_5tupleIJNS5_ILi64EEENS5_ILi128EEEEEENS8_IJNS5_ILi1EEES9_EEEEEEENS_10ViewEngineINS_8smem_ptrIPN7cutlass6half_tEEEEEEEC2ERKSF_RKSM_)
        /*5db0*/ 	.word	0x00000000


	//----- nvinfo : EIATTR_FRAME_SIZE
	.align		4
.L_4008:
        /*5db4*/ 	.byte	0x04, 0x11
        /*5db6*/ 	.short	(.L_4010 - .L_4009)
	.align		4
.L_4009:
        /*5db8*/ 	.word	index@($_ZN7cutlass13device_kernelIN5flash19enable_sm80_to_sm89INS1_16FlashAttnBwdSm80INS1_25CollectiveMainloopBwdSm80ILi2ELi2EN4cute5tupleIJNS5_1CILi128EEES8_NS7_ILi64EEEEEENS_6half_tEfNS_4arch4Sm80ELb0ELb1ELb1ELb1ELb1ELb0ELb0ELb0ELi2ELi4ELi4ELi4ELb0EEENS1_24CollectiveEpilogueBwdGQAISA_fSD_Li256ELb1ELb1EEENS1_19SingleTileSchedulerILb1ELb0ELb0ELi128EEEEEEEEEvNT_6ParamsE$_ZN4cute3eso3ESOILb1ELb0EJNS_14ComposedLayoutINS_7SwizzleILi3ELi3ELi3EEENS_1CILi0EEENS_6LayoutINS_5tupleIJNS8_IJNS8_IJNS5_ILi4EEENS5_ILi8EEEEEENS8_IJS9_NS5_ILi1EEEEEEEEENS8_IJNS8_IJNS5_ILi2EEESF_SF_EEENS8_IJSF_SA_EEEEEEEEENS8_IJNS8_IJNS8_IJNS5_ILi128EEESC_EEENS8_IJNS5_ILi16EEES6_EEEEEENS8_IJNS8_IJNS5_ILi64EEESA_NS5_ILi512EEEEEENS8_IJNS5_ILi8192EEENS5_ILi1024EEEEEEEEEEEEEEEENS_10ViewEngineINS_8smem_ptrIPN7cutlass6half_tEEEEEEEC2ERKSY_RKS15_)
        /*5dbc*/ 	.word	0x00000000


	//----- nvinfo : EIATTR_FRAME_SIZE
	.align		4
.L_4010:
        /*5dc0*/ 	.byte	0x04, 0x11
        /*5dc2*/ 	.short	(.L_4012 - .L_4011)
	.align		4
.L_4011:
        /*5dc4*/ 	.word	index@($_ZN7cutlass13device_kernelIN5flash19enable_sm80_to_sm89INS1_16FlashAttnBwdSm80INS1_25CollectiveMainloopBwdSm80ILi2ELi2EN4cute5tupleIJNS5_1CILi128EEES8_NS7_ILi64EEEEEENS_6half_tEfNS_4arch4Sm80ELb0ELb1ELb1ELb1ELb1ELb0ELb0ELb0ELi2ELi4ELi4ELi4ELb0EEENS1_24CollectiveEpilogueBwdGQAISA_fSD_Li256ELb1ELb1EEENS1_19SingleTileSchedulerILb1ELb0ELb0ELi128EEEEEEEEEvNT_6ParamsE$_ZN4cute3eso3ESOILb1ELb0EJNS_14ComposedLayoutINS_7SwizzleILi3ELi3ELi3EEENS_1CILi0EEENS_6LayoutINS_5tupleIJNS8_IJNS8_IJNS5_ILi4EEENS5_ILi8EEEEEENS8_IJNS5_ILi2EEENS5_ILi1EEEEEEEEENS8_IJNS8_IJSC_SC_EEESB_EEEEEENS8_IJNS8_IJNS8_IJNS5_ILi128EEESD_EEENS8_IJSA_S6_EEEEEENS8_IJNS8_IJNS5_ILi64EEENS5_ILi512EEEEEENS8_IJNS5_ILi16EEENS5_ILi1024EEEEEEEEEEEEEEEENS_10ViewEngineINS_8smem_ptrIPN7cutlass6half_tEEEEEEEC2ERKSW_RKS13_)
        /*5dc8*/ 	.word	0x00000000


	//----- nvinfo : EIATTR_FRAME_SIZE
	.align		4
.L_4012:
        /*5dcc*/ 	.byte	0x04, 0x11
        /*5dce*/ 	.short	(.L_4014 - .L_4013)
	.align		4
.L_4013:
        /*5dd0*/ 	.word	index@($_ZN7cutlass13device_kernelIN5flash19enable_sm80_to_sm89INS1_16FlashAttnBwdSm80INS1_25CollectiveMainloopBwdSm80ILi2ELi2EN4cute5tupleIJNS5_1CILi128EEES8_NS7_ILi64EEEEEENS_6half_tEfNS_4arch4Sm80ELb0ELb1ELb1ELb1ELb1ELb0ELb0ELb0ELi2ELi4ELi4ELi4ELb0EEENS1_24CollectiveEpilogueBwdGQAISA_fSD_Li256ELb1ELb1EEENS1_19SingleTileSchedulerILb1ELb0ELb0ELi128EEEEEEEEEvNT_6ParamsE$_ZN4cute3eso3ESOILb1ELb0EJNS_14ComposedLayoutINS_7SwizzleILi3ELi3ELi3EEENS_1CILi0EEENS_6LayoutINS_5tupleIJNS8_IJNS8_IJNS5_ILi4EEENS5_ILi8EEEEEENS8_IJNS5_ILi2EEENS5_ILi1EEEEEEEEENS8_IJNS8_IJSC_SC_EEENS8_IJSA_S9_EEEEEEEEENS8_IJNS8_IJNS8_IJSC_NS5_ILi64EEEEEENS8_IJNS5_ILi512EEES6_EEEEEENS8_IJNS8_IJSD_SA_EEENS8_IJNS5_ILi1024EEENS5_ILi16EEEEEEEEEEEEEEEENS_10ViewEngineINS_8smem_ptrIPN7cutlass6half_tEEEEEEEC2ERKSW_RKS13_)
        /*5dd4*/ 	.word	0x00000000


	//----- nvinfo : EIATTR_FRAME_SIZE
	.align		4
.L_4014:
        /*5dd8*/ 	.byte	0x04, 0x11
        /*5dda*/ 	.short	(.L_4016 - .L_4015)
	.align		4
.L_4015:
        /*5ddc*/ 	.word	index@($_ZN7cutlass13device_kernelIN5flash19enable_sm80_to_sm89INS1_16FlashAttnBwdSm80INS1_25CollectiveMainloopBwdSm80ILi2ELi2EN4cute5tupleIJNS5_1CILi128EEES8_NS7_ILi64EEEEEENS_6half_tEfNS_4arch4Sm80ELb0ELb1ELb1ELb1ELb1ELb0ELb0ELb0ELi2ELi4ELi4ELi4ELb0EEENS1_24CollectiveEpilogueBwdGQAISA_fSD_Li256ELb1ELb1EEENS1_19SingleTileSchedulerILb1ELb0ELb0ELi128EEEEEEEEEvNT_6ParamsE$_ZN4cute3eso3ESOILb1ELb0EJNS_10UnderscoreEiiEEC2ERKS2_RKiS7_)
        /*5de0*/ 	.word	0x00000000


	//----- nvinfo : EIATTR_FRAME_SIZE
	.align		4
.L_4016:
        /*5de4*/ 	.byte	0x04, 0x11
        /*5de6*/ 	.short	(.L_4018 - .L_4017)
	.align		4
.L_4017:
        /*5de8*/ 	.word	index@($_ZN7cutlass13device_kernelIN5flash19enable_sm80_to_sm89INS1_16FlashAttnBwdSm80INS1_25CollectiveMainloopBwdSm80ILi2ELi2EN4cute5tupleIJNS5_1CILi128EEES8_NS7_ILi64EEEEEENS_6half_tEfNS_4arch4Sm80ELb0ELb1ELb1ELb1ELb1ELb0ELb0ELb0ELi2ELi4ELi4ELi4ELb0EEENS1_24CollectiveEpilogueBwdGQAISA_fSD_Li256ELb1ELb1EEENS1_19SingleTileSchedulerILb1ELb0ELb0ELi128EEEEEEEEEvNT_6ParamsE$_ZN4cute3eso3ESOILb1ELb0EJNS_10UnderscoreEiEEC2ERKS2_RKi)
        /*5dec*/ 	.word	0x00000000


	//----- nvinfo : EIATTR_FRAME_SIZE
	.align		4
.L_4018:
        /*5df0*/ 	.byte	0x04, 0x11
        /*5df2*/ 	.short	(.L_4020 - .L_4019)
	.align		4
.L_4019:
        /*5df4*/ 	.word	index@($_ZN7cutlass13device_kernelIN5flash19enable_sm80_to_sm89INS1_16FlashAttnBwdSm80INS1_25CollectiveMainloopBwdSm80ILi2ELi2EN4cute5tupleIJNS5_1CILi128EEES8_NS7_ILi64EEEEEENS_6half_tEfNS_4arch4Sm80ELb0ELb1ELb1ELb1ELb1ELb0ELb0ELb0ELi2ELi4ELi4ELi4ELb0EEENS1_24CollectiveEpilogueBwdGQAISA_fSD_Li256ELb1ELb1EEENS1_19SingleTileSchedulerILb1ELb0ELb0ELi128EEEEEEEEEvNT_6ParamsE$_ZN4cute3eso3ESOILb1ELb0EJNS_10UnderscoreES2_iEEC2ERKS2_S5_RKi)
        /*5df8*/ 	.word	0x00000000


	//----- nvinfo : EIATTR_FRAME_SIZE
	.align		4
.L_4020:
        /*5dfc*/ 	.byte	0x04, 0x11
        /*5dfe*/ 	.short	(.L_4022 - .L_4021)
	.align		4
.L_4021:
        /*5e00*/ 	.word	index@($_ZN7cutlass13device_kernelIN5flash19enable_sm80_to_sm89INS1_16FlashAttnBwdSm80INS1_25CollectiveMainloopBwdSm80ILi2ELi2EN4cute5tupleIJNS5_1CILi128EEES8_NS7_ILi64EEEEEENS_6half_tEfNS_4arch4Sm80ELb0ELb1ELb1ELb1ELb1ELb0ELb0ELb0ELi2ELi4ELi4ELi4ELb0EEENS1_24CollectiveEpilogueBwdGQAISA_fSD_Li256ELb1ELb1EEENS1_19SingleTileSchedulerILb1ELb0ELb0ELi128EEEEEEEEEvNT_6ParamsE$_ZN4cute3eso3ESOILb1ELb0EJNS_10UnderscoreES2_S2_iEEC2ERKS2_S5_S5_RKi)
        /*5e04*/ 	.word	0x00000000


	//----- nvinfo : EIATTR_FRAME_SIZE
	.align		4
.L_4022:
        /*5e08*/ 	.byte	0x04, 0x11
        /*5e0a*/ 	.short	(.L_4024 - .L_4023)
	.align		4
.L_4023:
        /*5e0c*/ 	.word	index@($_ZN7cutlass13device_kernelIN5flash19enable_sm80_to_sm89INS1_16FlashAttnBwdSm80INS1_25CollectiveMainloopBwdSm80ILi2ELi2EN4cute5tupleIJNS5_1CILi128EEES8_NS7_ILi64EEEEEENS_6half_tEfNS_4arch4Sm80ELb0ELb1ELb1ELb1ELb1ELb0ELb0ELb0ELi2ELi4ELi4ELi4ELb0EEENS1_24CollectiveEpilogueBwdGQAISA_fSD_Li256ELb1ELb1EEENS1_19SingleTileSchedulerILb1ELb0ELb0ELi128EEEEEEEEEvNT_6ParamsE$_ZN4cute3eso3ESOILb0ELb1EJiNS_1CILi72EEENS2_ILi512EEEEEC2ERKiRKS3_RKS4_)
        /*5e10*/ 	.word	0x00000000


	//----- nvinfo : EIATTR_FRAME_SIZE
	.align		4
.L_4024:
        /*5e14*/ 	.byte	0x04, 0x11
        /*5e16*/ 	.short	(.L_4026 - .L_4025)
	.align		4
.L_4025:
        /*5e18*/ 	.word	index@($_ZN7cutlass13device_kernelIN5flash19enable_sm80_to_sm89INS1_16FlashAttnBwdSm80INS1_25CollectiveMainloopBwdSm80ILi2ELi2EN4cute5tupleIJNS5_1CILi128EEES8_NS7_ILi64EEEEEENS_6half_tEfNS_4arch4Sm80ELb0ELb1ELb1ELb1ELb1ELb0ELb0ELb0ELi2ELi4ELi4ELi4ELb0EEENS1_24CollectiveEpilogueBwdGQAISA_fSD_Li256ELb1ELb1EEENS1_19SingleTileSchedulerILb1ELb0ELb0ELi128EEEEEEEEEvNT_6ParamsE$_ZN4cute3eso3ESOILb0ELb1EJiNS_1CILi144EEENS2_ILi512EEEEEC2ERKiRKS3_RKS4_)
        /*5e1c*/ 	.word	0x00000000


	//----- nvinfo : EIATTR_FRAME_SIZE
	.align		4
.L_4026:
        /*5e20*/ 	.byte	0x04, 0x11
        /*5e22*/ 	.short	(.L_4028 - .L_4027)
	.align		4
.L_4027:
        /*5e24*/ 	.word	index@($_ZN7cutlass13device_kernelIN5flash19enable_sm80_to_sm89INS1_16FlashAttnBwdSm80INS1_25CollectiveMainloopBwdSm80ILi2ELi2EN4cute5tupleIJNS5_1CILi128EEES8_NS7_ILi64EEEEEENS_6half_tEfNS_4arch4Sm80ELb0ELb1ELb1ELb1ELb1ELb0ELb0ELb0ELi2ELi4ELi4ELi4ELb0EEENS1_24CollectiveEpilogueBwdGQAISA_fSD_Li256ELb1ELb1EEENS1_19SingleTileSchedulerILb1ELb0ELb0ELi128EEEEEEEEEvNT_6ParamsE$_ZN4cute3eso3ESOILb0ELb1EJiNS_1CILi144EEENS2_ILi288EEEEEC2ERKiRKS3_RKS4_)
        /*5e28*/ 	.word	0x00000000


	//----- nvinfo : EIATTR_FRAME_SIZE
	.align		4
.L_4028:
        /*5e2c*/ 	.byte	0x04, 0x11
        /*5e2e*/ 	.short	(.L_4030 - .L_4029)
	.align		4
.L_4029:
        /*5e30*/ 	.word	index@($_ZN7cutlass13device_kernelIN5flash19enable_sm80_to_sm89INS1_16FlashAttnBwdSm80INS1_25CollectiveMainloopBwdSm80ILi2ELi2EN4cute5tupleIJNS5_1CILi128EEES8_NS7_ILi64EEEEEENS_6half_tEfNS_4arch4Sm80ELb0ELb1ELb1ELb1ELb1ELb0ELb0ELb0ELi2ELi4ELi4ELi4ELb0EEENS1_24CollectiveEpilogueBwdGQAISA_fSD_Li256ELb1ELb1EEENS1_19SingleTileSchedulerILb1ELb0ELb0ELi128EEEEEEEEEvNT_6ParamsE$_ZN4cute3eso3ESOILb0ELb1EJiNS_1CILi0EEEEEC2ERKiRKS3_)
        /*5e34*/ 	.word	0x00000000


	//----- nvinfo : EIATTR_FRAME_SIZE
	.align		4
.L_4030:
        /*5e38*/ 	.byte	0x04, 0x11
        /*5e3a*/ 	.short	(.L_4032 - .L_4031)
	.align		4
.L_4031:
        /*5e3c*/ 	.word	index@($_ZN7cutlass13device_kernelIN5flash19enable_sm80_to_sm89INS1_16FlashAttnBwdSm80INS1_25CollectiveMainloopBwdSm80ILi2ELi2EN4cute5tupleIJNS5_1CILi128EEES8_NS7_ILi64EEEEEENS_6half_tEfNS_4arch4Sm80ELb0ELb1ELb1ELb1ELb1ELb0ELb0ELb0ELi2ELi4ELi4ELi4ELb0EEENS1_24CollectiveEpilogueBwdGQAISA_fSD_Li256ELb1ELb1EEENS1_19SingleTileSchedulerILb1ELb0ELb0ELi128EEEEEEEEEvNT_6ParamsE$_ZN4cute3eso3ESOILb0ELb1EJNS_6LayoutINS_5tupleIJNS3_IJNS_1CILi8EEENS4_ILi1EEEEEENS4_ILi2EEEEEENS3_IJNS3_IJS6_NS4_ILi0EEEEEEiEEEEESA_EEC2ERKSD_RKSA_)
        /*5e40*/ 	.word	0x00000000


	//----- nvinfo : EIATTR_FRAME_SIZE
	.align		4
.L_4032:
        /*5e44*/ 	.byte	0x04, 0x11
        /*5e46*/ 	.short	(.L_4034 - .L_4033)
	.align		4
.L_4033:
        /*5e48*/ 	.word	index@($_ZN7cutlass13device_kernelIN5flash19enable_sm80_to_sm89INS1_16FlashAttnBwdSm80INS1_25CollectiveMainloopBwdSm80ILi2ELi2EN4cute5tupleIJNS5_1CILi128EEES8_NS7_ILi64EEEEEENS_6half_tEfNS_4arch4Sm80ELb0ELb1ELb1ELb1ELb1ELb0ELb0ELb0ELi2ELi4ELi4ELi4ELb0EEENS1_24CollectiveEpilogueBwdGQAISA_fSD_Li256ELb1ELb1EEENS1_19SingleTileSchedulerILb1ELb0ELb0ELi128EEEEEEEEEvNT_6ParamsE$_ZN4cute3eso3ESOILb0ELb1EJNS_5tupleIJiNS2_IJiiEEEEEENS2_IJNS_10UnderscoreENS2_IJS5_S5_EEEEEEEEC2ERKS4_RKS7_)
        /*5e4c*/ 	.word	0x00000000


	//----- nvinfo : EIATTR_FRAME_SIZE
	.align		4
.L_4034:
        /*5e50*/ 	.byte	0x04, 0x11
        /*5e52*/ 	.short	(.L_4036 - .L_4035)
	.align		4
.L_4035:
        /*5e54*/ 	.word	index@($_ZN7cutlass13device_kernelIN5flash19enable_sm80_to_sm89INS1_16FlashAttnBwdSm80INS1_25CollectiveMainloopBwdSm80ILi2ELi2EN4cute5tupleIJNS5_1CILi128EEES8_NS7_ILi64EEEEEENS_6half_tEfNS_4arch4Sm80ELb0ELb1ELb1ELb1ELb1ELb0ELb0ELb0ELi2ELi4ELi4ELi4ELb0EEENS1_24CollectiveEpilogueBwdGQAISA_fSD_Li256ELb1ELb1EEENS1_19SingleTileSchedulerILb1ELb0ELb0ELi128EEEEEEEEEvNT_6ParamsE$_ZN4cute3eso3ESOILb0ELb1EJNS_5tupleIJiNS2_IJiNS_1CILi0EEEEEEEEENS2_IJNS_10UnderscoreENS2_IJS7_S7_EEEEEEEEC2ERKS6_RKS9_)
        /*5e58*/ 	.word	0x00000000


	//----- nvinfo : EIATTR_FRAME_SIZE
	.align		4
.L_4036:
        /*5e5c*/ 	.byte	0x04, 0x11
        /*5e5e*/ 	.short	(.L_4038 - .L_4037)
	.align		4
.L_4037:
        /*5e60*/ 	.word	index@($_ZN7cutlass13device_kernelIN5flash19enable_sm80_to_sm89INS1_16FlashAttnBwdSm80INS1_25CollectiveMainloopBwdSm80ILi2ELi2EN4cute5tupleIJNS5_1CILi128EEES8_NS7_ILi64EEEEEENS_6half_tEfNS_4arch4Sm80ELb0ELb1ELb1ELb1ELb1ELb0ELb0ELb0ELi2ELi4ELi4ELi4ELb0EEENS1_24CollectiveEpilogueBwdGQAISA_fSD_Li256ELb1ELb1EEENS1_19SingleTileSchedulerILb1ELb0ELb0ELi128EEEEEEEEEvNT_6ParamsE$_ZN4cute3eso3ESOILb0ELb0EJiiiNS_1CILi72EEENS2_ILi512EEEEEC2ERKiS7_S7_RKS3_RKS4_)
        /*5e64*/ 	.word	0x00000000


	//----- nvinfo : EIATTR_FRAME_SIZE
	.align		4
.L_4038:
        /*5e68*/ 	.byte	0x04, 0x11
        /*5e6a*/ 	.short	(.L_4040 - .L_4039)
	.align		4
.L_4039:
        /*5e6c*/ 	.word	index@($_ZN7cutlass13device_kernelIN5flash19enable_sm80_to_sm89INS1_16FlashAttnBwdSm80INS1_25CollectiveMainloopBwdSm80ILi2ELi2EN4cute5tupleIJNS5_1CILi128EEES8_NS7_ILi64EEEEEENS_6half_tEfNS_4arch4Sm80ELb0ELb1ELb1ELb1ELb1ELb0ELb0ELb0ELi2ELi4ELi4ELi4ELb0EEENS1_24CollectiveEpilogueBwdGQAISA_fSD_Li256ELb1ELb1EEENS1_19SingleTileSchedulerILb1ELb0ELb0ELi128EEEEEEEEEvNT_6ParamsE$_ZN4cute3eso3ESOILb0ELb0EJiiiNS_1CILi144EEENS2_ILi512EEEEEC2ERKiS7_S7_RKS3_RKS4_)
        /*5e70*/ 	.word	0x00000000


	//----- nvinfo : EIATTR_FRAME_SIZE
	.align		4
.L_4040:
        /*5e74*/ 	.byte	0x04, 0x11
        /*5e76*/ 	.short	(.L_4042 - .L_4041)
	.align		4
.L_4041:
        /*5e78*/ 	.word	index@($_ZN7cutlass13device_kernelIN5flash19enable_sm80_to_sm89INS1_16FlashAttnBwdSm80INS1_25CollectiveMainloopBwdSm80ILi2ELi2EN4cute5tupleIJNS5_1CILi128EEES8_NS7_ILi64EEEEEENS_6half_tEfNS_4arch4Sm80ELb0ELb1ELb1ELb1ELb1ELb0ELb0ELb0ELi2ELi4ELi4ELi4ELb0EEENS1_24CollectiveEpilogueBwdGQAISA_fSD_Li256ELb1ELb1EEENS1_19SingleTileSchedulerILb1ELb0ELb0ELi128EEEEEEEEEvNT_6ParamsE$_ZN4cute3eso3ESOILb0ELb0EJiiiEEC2ERKiS4_S4_)
        /*5e7c*/ 	.word	0x00000000


	//----- nvinfo : EIATTR_FRAME_SIZE
	.align		4
.L_4042:
        /*5e80*/ 	.byte	0x04, 0x11
        /*5e82*/ 	.short	(.L_4044 - .L_4043)
	.align		4
.L_4043:
        /*5e84*/ 	.word	index@($_ZN7cutlass13device_kernelIN5flash19enable_sm80_to_sm89INS1_16FlashAttnBwdSm80INS1_25CollectiveMainloopBwdSm80ILi2ELi2EN4cute5tupleIJNS5_1CILi128EEES8_NS7_ILi64EEEEEENS_6half_tEfNS_4arch4Sm80ELb0ELb1ELb1ELb1ELb1ELb0ELb0ELb0ELi2ELi4ELi4ELi4ELb0EEENS1_24CollectiveEpilogueBwdGQAISA_fSD_Li256ELb1ELb1EEENS1_19SingleTileSchedulerILb1ELb0ELb0ELi128EEEEEEEEEvNT_6ParamsE$_ZN4cute3eso3ESOILb0ELb0EJiiNS_1CILi72EEENS2_ILi512EEEEEC2ERKiS7_RKS3_RKS4_)
        /*5e88*/ 	.word	0x00000000


	//----- nvinfo : EIATTR_FRAME_SIZE
	.align		4
.L_4044:
        /*5e8c*/ 	.byte	0x04, 0x11
        /*5e8e*/ 	.short	(.L_4046 - .L_4045)
	.align		4
.L_4045:
        /*5e90*/ 	.word	index@($_ZN7cutlass13device_kernelIN5flash19enable_sm80_to_sm89INS1_16FlashAttnBwdSm80INS1_25CollectiveMainloopBwdSm80ILi2ELi2EN4cute5tupleIJNS5_1CILi128EEES8_NS7_ILi64EEEEEENS_6half_tEfNS_4arch4Sm80ELb0ELb1ELb1ELb1ELb1ELb0ELb0ELb0ELi2ELi4ELi4ELi4ELb0EEENS1_24CollectiveEpilogueBwdGQAISA_fSD_Li256ELb1ELb1EEENS1_19SingleTileSchedulerILb1ELb0ELb0ELi128EEEEEEEEEvNT_6ParamsE$_ZN4cute3eso3ESOILb0ELb0EJiiNS_1CILi144EEENS2_ILi512EEEEEC2ERKiS7_RKS3_RKS4_)
        /*5e94*/ 	.word	0x00000000


	//----- nvinfo : EIATTR_FRAME_SIZE
	.align		4
.L_4046:
        /*5e98*/ 	.byte	0x04, 0x11
        /*5e9a*/ 	.short	(.L_4048 - .L_4047)
	.align		4
.L_4047:
        /*5e9c*/ 	.word	index@($_ZN7cutlass13device_kernelIN5flash19enable_sm80_to_sm89INS1_16FlashAttnBwdSm80INS1_25CollectiveMainloopBwdSm80ILi2ELi2EN4cute5tupleIJNS5_1CILi128EEES8_NS7_ILi64EEEEEENS_6half_tEfNS_4arch4Sm80ELb0ELb1ELb1ELb1ELb1ELb0ELb0ELb0ELi2ELi4ELi4ELi4ELb0EEENS1_24CollectiveEpilogueBwdGQAISA_fSD_Li256ELb1ELb1EEENS1_19SingleTileSchedulerILb1ELb0ELb0ELi128EEEEEEEEEvNT_6ParamsE$_ZN4cute3eso3ESOILb0ELb0EJiiEEC2ERKiS4_)
        /*5ea0*/ 	.word	0x00000000


	//----- nvinfo : EIATTR_FRAME_SIZE
	.align		4
.L_4048:
        /*5ea4*/ 	.byte	0x04, 0x11
        /*5ea6*/ 	.short	(.L_4050 - .L_4049)
	.align		4
.L_4049:
        /*5ea8*/ 	.word	index@($_ZN7cutlass13device_kernelIN5flash19enable_sm80_to_sm89INS1_16FlashAttnBwdSm80INS1_25CollectiveMainloopBwdSm80ILi2ELi2EN4cute5tupleIJNS5_1CILi128EEES8_NS7_ILi64EEEEEENS_6half_tEfNS_4arch4Sm80ELb0ELb1ELb1ELb1ELb1ELb0ELb0ELb0ELi2ELi4ELi4ELi4ELb0EEENS1_24CollectiveEpilogueBwdGQAISA_fSD_Li256ELb1ELb1EEENS1_19SingleTileSchedulerILb1ELb0ELb0ELi128EEEEEEEEEvNT_6ParamsE$_ZN4cute3eso3ESOILb0ELb0EJiNS_5tupleIJiiEEEEEC2ERKiRKS3_)
        /*5eac*/ 	.word	0x00000000


	//----- nvinfo : EIATTR_FRAME_SIZE
	.align		4
.L_4050:
        /*5eb0*/ 	.byte	0x04, 0x11
        /*5eb2*/ 	.short	(.L_4052 - .L_4051)
	.align		4
.L_4051:
        /*5eb4*/ 	.word	index@($_ZN7cutlass13device_kernelIN5flash19enable_sm80_to_sm89INS1_16FlashAttnBwdSm80INS1_25CollectiveMainloopBwdSm80ILi2ELi2EN4cute5tupleIJNS5_1CILi128EEES8_NS7_ILi64EEEEEENS_6half_tEfNS_4arch4Sm80ELb0ELb1ELb1ELb1ELb1ELb0ELb0ELb0ELi2ELi4ELi4ELi4ELb0EEENS1_24CollectiveEpilogueBwdGQAISA_fSD_Li256ELb1ELb1EEENS1_19SingleTileSchedulerILb1ELb0ELb0ELi128EEEEEEEEEvNT_6ParamsE$_ZN4cute3eso3ESOILb0ELb0EJiNS_5tupleIJiNS_1CILi0EEEEEEEEC2ERKiRKS5_)
        /*5eb8*/ 	.word	0x00000000


	//----- nvinfo : EIATTR_FRAME_SIZE
	.align		4
.L_4052:
        /*5ebc*/ 	.byte	0x04, 0x11
        /*5ebe*/ 	.short	(.L_4054 - .L_4053)
	.align		4
.L_4053:
        /*5ec0*/ 	.word	index@($_ZN7cutlass13device_kernelIN5flash19enable_sm80_to_sm89INS1_16FlashAttnBwdSm80INS1_25CollectiveMainloopBwdSm80ILi2ELi2EN4cute5tupleIJNS5_1CILi128EEES8_NS7_ILi64EEEEEENS_6half_tEfNS_4arch4Sm80ELb0ELb1ELb1ELb1ELb1ELb0ELb0ELb0ELi2ELi4ELi4ELi4ELb0EEENS1_24CollectiveEpilogueBwdGQAISA_fSD_Li256ELb1ELb1EEENS1_19SingleTileSchedulerILb1ELb0ELb0ELi128EEEEEEEEEvNT_6ParamsE$_ZN4cute3eso3ESOILb0ELb0EJNS_6LayoutINS_5tupleIJNS3_IJNS_1CILi8EEENS4_ILi1EEEEEENS4_ILi2EEES5_EEENS3_IJNS3_IJS6_NS4_ILi0EEEEEEiNS4_ILi1024EEEEEEEEiEEC2ERKSE_RKi)
        /*5ec4*/ 	.word	0x00000000


	//----- nvinfo : EIATTR_FRAME_SIZE
	.align		4
.L_4054:
        /*5ec8*/ 	.byte	0x04, 0x11
        /*5eca*/ 	.short	(.L_4056 - .L_4055)
	.align		4
.L_4055:
        /*5ecc*/ 	.word	index@($_ZN7cutlass13device_kernelIN5flash19enable_sm80_to_sm89INS1_16FlashAttnBwdSm80INS1_25CollectiveMainloopBwdSm80ILi2ELi2EN4cute5tupleIJNS5_1CILi128EEES8_NS7_ILi64EEEEEENS_6half_tEfNS_4arch4Sm80ELb0ELb1ELb1ELb1ELb1ELb0ELb0ELb0ELi2ELi4ELi4ELi4ELb0EEENS1_24CollectiveEpilogueBwdGQAISA_fSD_Li256ELb1ELb1EEENS1_19SingleTileSchedulerILb1ELb0ELb0ELi128EEEEEEEEEvNT_6ParamsE$_ZN4cute3eso3ESOILb0ELb0EJNS_6LayoutINS_5tupleIJNS3_IJNS_1CILi8EEENS4_ILi1EEEEEENS4_ILi2EEES5_EEENS3_IJNS3_IJS6_NS4_ILi0EEEEEEiNS4_ILi1024EEEEEEEENS_10ViewEngineINS_8smem_ptrIPN7cutlass6half_tEEEEEEEC2ERKSE_RKSL_)
        /*5ed0*/ 	.word	0x00000000


	//----- nvinfo : EIATTR_FRAME_SIZE
	.align		4
.L_4056:
        /*5ed4*/ 	.byte	0x04, 0x11
        /*5ed6*/ 	.short	(.L_4058 - .L_4057)
	.align		4
.L_4057:
        /*5ed8*/ 	.word	index@($_ZN7cutlass13device_kernelIN5flash19enable_sm80_to_sm89INS1_16FlashAttnBwdSm80INS1_25CollectiveMainloopBwdSm80ILi2ELi2EN4cute5tupleIJNS5_1CILi128EEES8_NS7_ILi64EEEEEENS_6half_tEfNS_4arch4Sm80ELb0ELb1ELb1ELb1ELb1ELb0ELb0ELb0ELi2ELi4ELi4ELi4ELb0EEENS1_24CollectiveEpilogueBwdGQAISA_fSD_Li256ELb1ELb1EEENS1_19SingleTileSchedulerILb1ELb0ELb0ELi128EEEEEEEEEvNT_6ParamsE$_ZN4cute3eso3ESOILb0ELb0EJNS_6LayoutINS_5tupleIJNS3_IJNS_1CILi8EEENS4_ILi1EEEEEENS4_ILi2EEENS3_IJS8_S8_EEEEEENS3_IJNS3_IJS6_NS4_ILi0EEEEEENS4_ILi4096EEENS3_IJiiEEEEEEEEiEEC2ERKSG_RKi)
        /*5edc*/ 	.word	0x00000000


	//----- nvinfo : EIATTR_FRAME_SIZE
	.align		4
.L_4058:
        /*5ee0*/ 	.byte	0x04, 0x11
        /*5ee2*/ 	.short	(.L_4060 - .L_4059)
	.align		4
.L_4059:
        /*5ee4*/ 	.word	index@($_ZN7cutlass13device_kernelIN5flash19enable_sm80_to_sm89INS1_16FlashAttnBwdSm80INS1_25CollectiveMainloopBwdSm80ILi2ELi2EN4cute5tupleIJNS5_1CILi128EEES8_NS7_ILi64EEEEEENS_6half_tEfNS_4arch4Sm80ELb0ELb1ELb1ELb1ELb1ELb0ELb0ELb0ELi2ELi4ELi4ELi4ELb0EEENS1_24CollectiveEpilogueBwdGQAISA_fSD_Li256ELb1ELb1EEENS1_19SingleTileSchedulerILb1ELb0ELb0ELi128EEEEEEEEEvNT_6ParamsE$_ZN4cute3eso3ESOILb0ELb0EJNS_6LayoutINS_5tupleIJNS3_IJNS_1CILi8EEENS4_ILi1EEEEEENS4_ILi2EEENS3_IJS8_S8_EEEEEENS3_IJNS3_IJS6_NS4_ILi0EEEEEENS4_ILi4096EEENS3_IJiiEEEEEEEENS_10ViewEngineINS_8smem_ptrIPN7cutlass6half_tEEEEEEEC2ERKSG_RKSN_)
        /*5ee8*/ 	.word	0x00000000


	//----- nvinfo : EIATTR_FRAME_SIZE
	.align		4
.L_4060:
        /*5eec*/ 	.byte	0x04, 0x11
        /*5eee*/ 	.short	(.L_4062 - .L_4061)
	.align		4
.L_4061:
        /*5ef0*/ 	.word	index@($_ZN7cutlass13device_kernelIN5flash19enable_sm80_to_sm89INS1_16FlashAttnBwdSm80INS1_25CollectiveMainloopBwdSm80ILi2ELi2EN4cute5tupleIJNS5_1CILi128EEES8_NS7_ILi64EEEEEENS_6half_tEfNS_4arch4Sm80ELb0ELb1ELb1ELb1ELb1ELb0ELb0ELb0ELi2ELi4ELi4ELi4ELb0EEENS1_24CollectiveEpilogueBwdGQAISA_fSD_Li256ELb1ELb1EEENS1_19SingleTileSchedulerILb1ELb0ELb0ELi128EEEEEEEEEvNT_6ParamsE$_ZN4cute3eso3ESOILb0ELb0EJNS_6LayoutINS_5tupleIJNS3_IJNS_1CILi8EEENS4_ILi1EEEEEENS4_ILi2EEEEEENS3_IJNS3_IJS6_NS4_ILi0EEEEEEiEEEEEiEEC2ERKSD_RKi)
        /*5ef4*/ 	.word	0x00000000


	//----- nvinfo : EIATTR_FRAME_SIZE
	.align		4
.L_4062:
        /*5ef8*/ 	.byte	0x04, 0x11
        /*5efa*/ 	.short	(.L_4064 - .L_4063)
	.align		4
.L_4063:
        /*5efc*/ 	.word	index@($_ZN7cutlass13device_kernelIN5flash19enable_sm80_to_sm89INS1_16FlashAttnBwdSm80INS1_25CollectiveMainloopBwdSm80ILi2ELi2EN4cute5tupleIJNS5_1CILi128EEES8_NS7_ILi64EEEEEENS_6half_tEfNS_4arch4Sm80ELb0ELb1ELb1ELb1ELb1ELb0ELb0ELb0ELi2ELi4ELi4ELi4ELb0EEENS1_24CollectiveEpilogueBwdGQAISA_fSD_Li256ELb1ELb1EEENS1_19SingleTileSchedulerILb1ELb0ELb0ELi128EEEEEEEEEvNT_6ParamsE$_ZN4cute3eso3ESOILb0ELb0EJNS_6LayoutINS_5tupleIJNS3_IJNS_1CILi8EEENS4_ILi1EEEEEENS4_ILi2EEEEEENS3_IJNS3_IJS6_NS4_ILi0EEEEEEiEEEEENS_10ViewEngineINS_8smem_ptrIPN7cutlass6half_tEEEEEEEC2ERKSD_RKSK_)
        /*5f00*/ 	.word	0x00000000


	//----- nvinfo : EIATTR_FRAME_SIZE
	.align		4
.L_4064:
        /*5f04*/ 	.byte	0x04, 0x11
        /*5f06*/ 	.short	(.L_4066 - .L_4065)
	.align		4
.L_4065:
        /*5f08*/ 	.word	index@($_ZN7cutlass13device_kernelIN5flash19enable_sm80_to_sm89INS1_16FlashAttnBwdSm80INS1_25CollectiveMainloopBwdSm80ILi2ELi2EN4cute5tupleIJNS5_1CILi128EEES8_NS7_ILi64EEEEEENS_6half_tEfNS_4arch4Sm80ELb0ELb1ELb1ELb1ELb1ELb0ELb0ELb0ELi2ELi4ELi4ELi4ELb0EEENS1_24CollectiveEpilogueBwdGQAISA_fSD_Li256ELb1ELb1EEENS1_19SingleTileSchedulerILb1ELb0ELb0ELi128EEEEEEEEEvNT_6ParamsE$_ZN4cute3eso3ESOILb0ELb0EJNS_6LayoutINS_5tupleIJNS3_IJNS_1CILi8EEENS4_ILi1EEEEEENS3_IJNS4_ILi2EEEEEEEEENS3_IJNS3_IJS6_NS4_ILi0EEEEEENS3_IJiEEEEEEEENS_10ViewEngineINS_8smem_ptrIPN7cutlass6half_tEEEEEEEC2ERKSF_RKSM_)
        /*5f0c*/ 	.word	0x00000000


	//----- nvinfo : EIATTR_FRAME_SIZE
	.align		4
.L_4066:
        /*5f10*/ 	.byte	0x04, 0x11
        /*5f12*/ 	.short	(.L_4068 - .L_4067)
	.align		4
.L_4067:
        /*5f14*/ 	.word	index@($_ZN7cutlass13device_kernelIN5flash19enable_sm80_to_sm89INS1_16FlashAttnBwdSm80INS1_25CollectiveMainloopBwdSm80ILi2ELi2EN4cute5tupleIJNS5_1CILi128EEES8_NS7_ILi64EEEEEENS_6half_tEfNS_4arch4Sm80ELb0ELb1ELb1ELb1ELb1ELb0ELb0ELb0ELi2ELi4ELi4ELi4ELb0EEENS1_24CollectiveEpilogueBwdGQAISA_fSD_Li256ELb1ELb1EEENS1_19SingleTileSchedulerILb1ELb0ELb0ELi128EEEEEEEEEvNT_6ParamsE$_ZN4cute3eso3ESOILb0ELb0EJNS_6LayoutINS_5tupleIJNS3_IJNS_1CILi2EEES5_S5_EEES5_NS3_IJS5_S5_EEEEEENS3_IJNS3_IJNS4_ILi1EEENS4_ILi512EEEiEEENS4_ILi4096EEENS3_IJiiEEEEEEEEjEEC2ERKSF_RKj)
        /*5f18*/ 	.word	0x00000000


	//----- nvinfo : EIATTR_FRAME_SIZE
	.align		4
.L_4068:
        /*5f1c*/ 	.byte	0x04, 0x11
        /*5f1e*/ 	.short	(.L_4070 - .L_4069)
	.align		4
.L_4069:
        /*5f20*/ 	.word	index@($_ZN7cutlass13device_kernelIN5flash19enable_sm80_to_sm89INS1_16FlashAttnBwdSm80INS1_25CollectiveMainloopBwdSm80ILi2ELi2EN4cute5tupleIJNS5_1CILi128EEES8_NS7_ILi64EEEEEENS_6half_tEfNS_4arch4Sm80ELb0ELb1ELb1ELb1ELb1ELb0ELb0ELb0ELi2ELi4ELi4ELi4ELb0EEENS1_24CollectiveEpilogueBwdGQAISA_fSD_Li256ELb1ELb1EEENS1_19SingleTileSchedulerILb1ELb0ELb0ELi128EEEEEEEEEvNT_6ParamsE$_ZN4cute3eso3ESOILb0ELb0EJNS_6LayoutINS_5tupleIJNS3_IJNS_1CILi2EEES5_S5_EEES5_NS3_IJS5_S5_EEEEEENS3_IJNS3_IJNS4_ILi1EEENS4_ILi512EEEiEEENS4_ILi4096EEENS3_IJiiEEEEEEEENS_10ViewEngineINS_8smem_ptrIPN7cutlass6half_tEEEEEEEC2ERKSF_RKSM_)
        /*5f24*/ 	.word	0x00000000


	//----- nvinfo : EIATTR_FRAME_SIZE
	.align		4
.L_4070:
        /*5f28*/ 	.byte	0x04, 0x11
        /*5f2a*/ 	.short	(.L_4072 - .L_4071)
	.align		4
.L_4071:
        /*5f2c*/ 	.word	index@($_ZN7cutlass13device_kernelIN5flash19enable_sm80_to_sm89INS1_16FlashAttnBwdSm80INS1_25CollectiveMainloopBwdSm80ILi2ELi2EN4cute5tupleIJNS5_1CILi128EEES8_NS7_ILi64EEEEEENS_6half_tEfNS_4arch4Sm80ELb0ELb1ELb1ELb1ELb1ELb0ELb0ELb0ELi2ELi4ELi4ELi4ELb0EEENS1_24CollectiveEpilogueBwdGQAISA_fSD_Li256ELb1ELb1EEENS1_19SingleTileSchedulerILb1ELb0ELb0ELi128EEEEEEEEEvNT_6ParamsE$_ZN4cute3eso3ESOILb0ELb0EJNS_6LayoutINS_5tupleIJNS3_IJNS_1CILi2EEES5_S5_EEES5_NS3_IJNS3_IJS5_S5_EEES5_EEEEEENS3_IJNS3_IJNS4_ILi1EEENS4_ILi512EEEiEEENS4_ILi4096EEENS3_IJNS3_IJiiEEENS4_ILi8192EEEEEEEEEEEjEEC2ERKSI_RKj)
        /*5f30*/ 	.word	0x00000000


	//----- nvinfo : EIATTR_FRAME_SIZE
	.align		4
.L_4072:
        /*5f34*/ 	.byte	0x04, 0x11
        /*5f36*/ 	.short	(.L_4074 - .L_4073)
	.align		4
.L_4073:
        /*5f38*/ 	.word	index@($_ZN7cutlass13device_kernelIN5flash19enable_sm80_to_sm89INS1_16FlashAttnBwdSm80INS1_25CollectiveMainloopBwdSm80ILi2ELi2EN4cute5tupleIJNS5_1CILi128EEES8_NS7_ILi64EEEEEENS_6half_tEfNS_4arch4Sm80ELb0ELb1ELb1ELb1ELb1ELb0ELb0ELb0ELi2ELi4ELi4ELi4ELb0EEENS1_24CollectiveEpilogueBwdGQAISA_fSD_Li256ELb1ELb1EEENS1_19SingleTileSchedulerILb1ELb0ELb0ELi128EEEEEEEEEvNT_6ParamsE$_ZN4cute3eso3ESOILb0ELb0EJNS_6LayoutINS_5tupleIJNS3_IJNS_1CILi2EEES5_S5_EEES5_NS3_IJNS3_IJS5_S5_EEES5_EEEEEENS3_IJNS3_IJNS4_ILi1EEENS4_ILi512EEEiEEENS4_ILi4096EEENS3_IJNS3_IJiiEEENS4_ILi8192EEEEEEEEEEENS_10ViewEngineINS_8smem_ptrIPN7cutlass6half_tEEEEEEEC2ERKSI_RKSP_)
        /*5f3c*/ 	.word	0x00000000


	//----- nvinfo : EIATTR_FRAME_SIZE
	.align		4
.L_4074:
        /*5f40*/ 	.byte	0x04, 0x11
        /*5f42*/ 	.short	(.L_4076 - .L_4075)
	.align		4
.L_4075:
        /*5f44*/ 	.word	index@($_ZN7cutlass13device_kernelIN5flash19enable_sm80_to_sm89INS1_16FlashAttnBwdSm80INS1_25CollectiveMainloopBwdSm80ILi2ELi2EN4cute5tupleIJNS5_1CILi128EEES8_NS7_ILi64EEEEEENS_6half_tEfNS_4arch4Sm80ELb0ELb1ELb1ELb1ELb1ELb0ELb0ELb0ELi2ELi4ELi4ELi4ELb0EEENS1_24CollectiveEpilogueBwdGQAISA_fSD_Li256ELb1ELb1EEENS1_19SingleTileSchedulerILb1ELb0ELb0ELi128EEEEEEEEEvNT_6ParamsE$_ZN4cute3eso3ESOILb0ELb0EJNS_6LayoutINS_5tupleIJNS3_IJNS_1CILi2EEES5_EEES6_NS4_ILi8EEEEEENS3_IJNS3_IJiNS4_ILi512EEEEEENS3_IJiiEEENS4_ILi1024EEEEEEEEjEEC2ERKSE_RKj)
        /*5f48*/ 	.word	0x00000000


	//----- nvinfo : EIATTR_FRAME_SIZE
	.align		4
.L_4076:
        /*5f4c*/ 	.byte	0x04, 0x11
        /*5f4e*/ 	.short	(.L_4078 - .L_4077)
	.align		4
.L_4077:
        /*5f50*/ 	.word	index@($_ZN7cutlass13device_kernelIN5flash19enable_sm80_to_sm89INS1_16FlashAttnBwdSm80INS1_25CollectiveMainloopBwdSm80ILi2ELi2EN4cute5tupleIJNS5_1CILi128EEES8_NS7_ILi64EEEEEENS_6half_tEfNS_4arch4Sm80ELb0ELb1ELb1ELb1ELb1ELb0ELb0ELb0ELi2ELi4ELi4ELi4ELb0EEENS1_24CollectiveEpilogueBwdGQAISA_fSD_Li256ELb1ELb1EEENS1_19SingleTileSchedulerILb1ELb0ELb0ELi128EEEEEEEEEvNT_6ParamsE$_ZN4cute3eso3ESOILb0ELb0EJNS_6LayoutINS_5tupleIJNS3_IJNS_1CILi2EEES5_EEES6_NS4_ILi8EEEEEENS3_IJNS3_IJiNS4_ILi512EEEEEENS3_IJiiEEENS4_ILi1024EEEEEEEENS_10ViewEngineINS_8smem_ptrIPN7cutlass6half_tEEEEEEEC2ERKSE_RKSL_)
        /*5f54*/ 	.word	0x00000000


	//----- nvinfo : EIATTR_FRAME_SIZE
	.align		4
.L_4078:
        /*5f58*/ 	.byte	0x04, 0x11
        /*5f5a*/ 	.short	(.L_4080 - .L_4079)
	.align		4
.L_4079:
        /*5f5c*/ 	.word	index@($_ZN7cutlass13device_kernelIN5flash19enable_sm80_to_sm89INS1_16FlashAttnBwdSm80INS1_25CollectiveMainloopBwdSm80ILi2ELi2EN4cute5tupleIJNS5_1CILi128EEES8_NS7_ILi64EEEEEENS_6half_tEfNS_4arch4Sm80ELb0ELb1ELb1ELb1ELb1ELb0ELb0ELb0ELi2ELi4ELi4ELi4ELb0EEENS1_24CollectiveEpilogueBwdGQAISA_fSD_Li256ELb1ELb1EEENS1_19SingleTileSchedulerILb1ELb0ELb0ELi128EEEEEEEEEvNT_6ParamsE$_ZN4cute3eso3ESOILb0ELb0EJNS_6LayoutINS_5tupleIJNS3_IJNS_1CILi2EEES5_EEENS4_ILi8EEES6_EEENS3_IJNS3_IJNS4_ILi1EEEiEEENS4_ILi1024EEENS3_IJiiEEEEEEEEjEEC2ERKSE_RKj)
        /*5f60*/ 	.word	0x00000000


	//----- nvinfo : EIATTR_FRAME_SIZE
	.align		4
.L_4080:
        /*5f64*/ 	.byte	0x04, 0x11
        /*5f66*/ 	.short	(.L_4082 - .L_4081)
	.align		4
.L_4081:
        /*5f68*/ 	.word	index@($_ZN7cutlass13device_kernelIN5flash19enable_sm80_to_sm89INS1_16FlashAttnBwdSm80INS1_25CollectiveMainloopBwdSm80ILi2ELi2EN4cute5tupleIJNS5_1CILi128EEES8_NS7_ILi64EEEEEENS_6half_tEfNS_4arch4Sm80ELb0ELb1ELb1ELb1ELb1ELb0ELb0ELb0ELi2ELi4ELi4ELi4ELb0EEENS1_24CollectiveEpilogueBwdGQAISA_fSD_Li256ELb1ELb1EEENS1_19SingleTileSchedulerILb1ELb0ELb0ELi128EEEEEEEEEvNT_6ParamsE$_ZN4cute3eso3ESOILb0ELb0EJNS_6LayoutINS_5tupleIJNS3_IJNS_1CILi2EEES5_EEENS4_ILi8EEES6_EEENS3_IJNS3_IJNS4_ILi1EEEiEEENS4_ILi1024EEENS3_IJiiEEEEEEEENS_10ViewEngineINS_8smem_ptrIPN7cutlass6half_tEEEEEEEC2ERKSE_RKSL_)
        /*5f6c*/ 	.word	0x00000000


	//----- nvinfo : EIATTR_FRAME_SIZE
	.align		4
.L_4082:
        /*5f70*/ 	.byte	0x04, 0x11
        /*5f72*/ 	.short	(.L_4084 - .L_4083)
	.align		4
.L_4083:
        /*5f74*/ 	.word	index@($_ZN7cutlass13device_kernelIN5flash19enable_sm80_to_sm89INS1_16FlashAttnBwdSm80INS1_25CollectiveMainloopBwdSm80ILi2ELi2EN4cute5tupleIJNS5_1CILi128EEES8_NS7_ILi64EEEEEENS_6half_tEfNS_4arch4Sm80ELb0ELb1ELb1ELb1ELb1ELb0ELb0ELb0ELi2ELi4ELi4ELi4ELb0EEENS1_24CollectiveEpilogueBwdGQAISA_fSD_Li256ELb1ELb1EEENS1_19SingleTileSchedulerILb1ELb0ELb0ELi128EEEEEEEEEvNT_6ParamsE$_ZN4cute3eso3ESOILb0ELb0EJNS_6LayoutINS_5tupleIJNS3_IJNS_1CILi1EEENS3_IJS5_NS4_ILi2EEES6_EEEEEES6_NS3_IJS6_S6_EEEEEENS3_IJNS3_IJNS4_ILi0EEENS3_IJS5_NS4_ILi256EEEiEEEEEENS4_ILi2048EEENS3_IJiNS4_ILi4096EEEEEEEEEEENS_10ViewEngineINS_8smem_ptrIPjEEEEEEC2ERKSJ_RKSO_)
        /*5f78*/ 	.word	0x00000000


	//----- nvinfo : EIATTR_FRAME_SIZE
	.align		4
.L_4084:
        /*5f7c*/ 	.byte	0x04, 0x11
        /*5f7e*/ 	.short	(.L_4086 - .L_4085)
	.align		4
.L_4085:
        /*5f80*/ 	.word	index@($_ZN7cutlass13device_kernelIN5flash19enable_sm80_to_sm89INS1_16FlashAttnBwdSm80INS1_25CollectiveMainloopBwdSm80ILi2ELi2EN4cute5tupleIJNS5_1CILi128EEES8_NS7_ILi64EEEEEENS_6half_tEfNS_4arch4Sm80ELb0ELb1ELb1ELb1ELb1ELb0ELb0ELb0ELi2ELi4ELi4ELi4ELb0EEENS1_24CollectiveEpilogueBwdGQAISA_fSD_Li256ELb1ELb1EEENS1_19SingleTileSchedulerILb1ELb0ELb0ELi128EEEEEEEEEvNT_6ParamsE$_ZN4cute3eso3ESOILb0ELb0EJNS_6LayoutINS_5tupleIJNS3_IJNS3_IJNS_1CILi8EEENS4_ILi1EEEEEES6_EEENS3_IJNS3_IJS6_S6_EEENS4_ILi2EEEEEEEEENS3_IJNS3_IJNS3_IJS6_NS4_ILi0EEEEEESD_EEENS3_IJNS3_IJSD_SD_EEEiEEEEEEEENS_10ViewEngineINS_8smem_ptrIPN7cutlass6half_tEEEEEEEC2ERKSJ_RKSQ_)
        /*5f84*/ 	.word	0x00000000


	//----- nvinfo : EIATTR_FRAME_SIZE
	.align		4
.L_4086:
        /*5f88*/ 	.byte	0x04, 0x11
        /*5f8a*/ 	.short	(.L_4088 - .L_4087)
	.align		4
.L_4087:
        /*5f8c*/ 	.word	index@($_ZN7cutlass13device_kernelIN5flash19enable_sm80_to_sm89INS1_16FlashAttnBwdSm80INS1_25CollectiveMainloopBwdSm80ILi2ELi2EN4cute5tupleIJNS5_1CILi128EEES8_NS7_ILi64EEEEEENS_6half_tEfNS_4arch4Sm80ELb0ELb1ELb1ELb1ELb1ELb0ELb0ELb0ELi2ELi4ELi4ELi4ELb0EEENS1_24CollectiveEpilogueBwdGQAISA_fSD_Li256ELb1ELb1EEENS1_19SingleTileSchedulerILb1ELb0ELb0ELi128EEEEEEEEEvNT_6ParamsE$_ZN4cute3eso3ESOILb0ELb0EJNS_5tupleIJiNS_1CILi512EEEEEENS2_IJiiEEENS3_ILi1024EEEEEC2ERKS5_RKS6_RKS7_)
        /*5f90*/ 	.word	0x00000000


	//----- nvinfo : EIATTR_FRAME_SIZE
	.align		4
.L_4088:
        /*5f94*/ 	.byte	0x04, 0x11
        /*5f96*/ 	.short	(.L_4090 - .L_4089)
	.align		4
.L_4089:
        /*5f98*/ 	.word	index@($_ZN7cutlass13device_kernelIN5flash19enable_sm80_to_sm89INS1_16FlashAttnBwdSm80INS1_25CollectiveMainloopBwdSm80ILi2ELi2EN4cute5tupleIJNS5_1CILi128EEES8_NS7_ILi64EEEEEENS_6half_tEfNS_4arch4Sm80ELb0ELb1ELb1ELb1ELb1ELb0ELb0ELb0ELi2ELi4ELi4ELi4ELb0EEENS1_24CollectiveEpilogueBwdGQAISA_fSD_Li256ELb1ELb1EEENS1_19SingleTileSchedulerILb1ELb0ELb0ELi128EEEEEEEEEvNT_6ParamsE$_ZN4cute3eso3ESOILb0ELb0EJNS_5tupleIJNS_1CILi1EEEiEEENS3_ILi1024EEENS2_IJiiEEEEEC2ERKS5_RKS6_RKS7_)
        /*5f9c*/ 	.word	0x00000000


	//----- nvinfo : EIATTR_FRAME_SIZE
	.align		4
.L_4090:
        /*5fa0*/ 	.byte	0x04, 0x11
        /*5fa2*/ 	.short	(.L_4092 - .L_4091)
	.align		4
.L_4091:
        /*5fa4*/ 	.word	index@($_ZN7cutlass13device_kernelIN5flash19enable_sm80_to_sm89INS1_16FlashAttnBwdSm80INS1_25CollectiveMainloopBwdSm80ILi2ELi2EN4cute5tupleIJNS5_1CILi128EEES8_NS7_ILi64EEEEEENS_6half_tEfNS_4arch4Sm80ELb0ELb1ELb1ELb1ELb1ELb0ELb0ELb0ELi2ELi4ELi4ELi4ELb0EEENS1_24CollectiveEpilogueBwdGQAISA_fSD_Li256ELb1ELb1EEENS1_19SingleTileSchedulerILb1ELb0ELb0ELi128EEEEEEEEEvNT_6ParamsE$_ZN4cute3eso3ESOILb0ELb0EJNS_5tupleIJNS_1CILi1EEENS3_ILi512EEEiEEENS3_ILi4096EEENS2_IJiiEEEEEC2ERKS6_RKS7_RKS8_)
        /*5fa8*/ 	.word	0x00000000


	//----- nvinfo : EIATTR_FRAME_SIZE
	.align		4
.L_4092:
        /*5fac*/ 	.byte	0x04, 0x11
        /*5fae*/ 	.short	(.L_4094 - .L_4093)
	.align		4
.L_4093:
        /*5fb0*/ 	.word	index@($_ZN7cutlass13device_kernelIN5flash19enable_sm80_to_sm89INS1_16FlashAttnBwdSm80INS1_25CollectiveMainloopBwdSm80ILi2ELi2EN4cute5tupleIJNS5_1CILi128EEES8_NS7_ILi64EEEEEENS_6half_tEfNS_4arch4Sm80ELb0ELb1ELb1ELb1ELb1ELb0ELb0ELb0ELi2ELi4ELi4ELi4ELb0EEENS1_24CollectiveEpilogueBwdGQAISA_fSD_Li256ELb1ELb1EEENS1_19SingleTileSchedulerILb1ELb0ELb0ELi128EEEEEEEEEvNT_6ParamsE$_ZN4cute3eso3ESOILb0ELb0EJNS_5tupleIJNS_1CILi1EEENS3_ILi512EEEiEEENS3_ILi4096EEENS2_IJNS2_IJiiEEENS3_ILi8192EEEEEEEEC2ERKS6_RKS7_RKSA_)
        /*5fb4*/ 	.word	0x00000000


	//----- nvinfo : EIATTR_FRAME_SIZE
	.align		4
.L_4094:
        /*5fb8*/ 	.byte	0x04, 0x11
        /*5fba*/ 	.short	(.L_4096 - .L_4095)
	.align		4
.L_4095:
        /*5fbc*/ 	.word	index@($_ZN7cutlass13device_kernelIN5flash19enable_sm80_to_sm89INS1_16FlashAttnBwdSm80INS1_25CollectiveMainloopBwdSm80ILi2ELi2EN4cute5tupleIJNS5_1CILi128EEES8_NS7_ILi64EEEEEENS_6half_tEfNS_4arch4Sm80ELb0ELb1ELb1ELb1ELb1ELb0ELb0ELb0ELi2ELi4ELi4ELi4ELb0EEENS1_24CollectiveEpilogueBwdGQAISA_fSD_Li256ELb1ELb1EEENS1_19SingleTileSchedulerILb1ELb0ELb0ELi128EEEEEEEEEvNT_6ParamsE$_ZN4cute3eso3ESOILb0ELb0EJNS_5tupleIJNS_1CILi0EEENS2_IJNS3_ILi1EEENS3_ILi256EEEiEEEEEENS3_ILi2048EEENS2_IJiNS3_ILi4096EEEEEEEEC2ERKS8_RKS9_RKSB_)
        /*5fc0*/ 	.word	0x00000000


	//----- nvinfo : EIATTR_FRAME_SIZE
	.align		4
.L_4096:
        /*5fc4*/ 	.byte	0x04, 0x11
        /*5fc6*/ 	.short	(.L_4098 - .L_4097)
	.align		4
.L_4097:
        /*5fc8*/ 	.word	index@($_ZN7cutlass13device_kernelIN5flash19enable_sm80_to_sm89INS1_16FlashAttnBwdSm80INS1_25CollectiveMainloopBwdSm80ILi2ELi2EN4cute5tupleIJNS5_1CILi128EEES8_NS7_ILi64EEEEEENS_6half_tEfNS_4arch4Sm80ELb0ELb1ELb1ELb1ELb1ELb0ELb0ELb0ELi2ELi4ELi4ELi4ELb0EEENS1_24CollectiveEpilogueBwdGQAISA_fSD_Li256ELb1ELb1EEENS1_19SingleTileSchedulerILb1ELb0ELb0ELi128EEEEEEEEEvNT_6ParamsE$_ZN4cute3eso3ESOILb0ELb0EJNS_14ComposedLayoutINS_7SwizzleILi3ELi3ELi3EEENS_9MixedBitsILj0ELj432EEENS_6LayoutINS_5tupleIJNS8_IJNS_1CILi2EEESA_SA_EEESA_NS9_ILi8EEEEEENS8_IJNS8_IJNS9_ILi64EEESC_NS9_ILi512EEEEEENS9_ILi8192EEENS9_ILi1024EEEEEEEEEEiEEC2ERKSL_RKi)
        /*5fcc*/ 	.word	0x00000000


	//----- nvinfo : EIATTR_FRAME_SIZE
	.align		4
.L_4098:
        /*5fd0*/ 	.byte	0x04, 0x11
        /*5fd2*/ 	.short	(.L_4100 - .L_4099)
	.align		4
.L_4099:
        /*5fd4*/ 	.word	index@($_ZN7cutlass13device_kernelIN5flash19enable_sm80_to_sm89INS1_16FlashAttnBwdSm80INS1_25CollectiveMainloopBwdSm80ILi2ELi2EN4cute5tupleIJNS5_1CILi128EEES8_NS7_ILi64EEEEEENS_6half_tEfNS_4arch4Sm80ELb0ELb1ELb1ELb1ELb1ELb0ELb0ELb0ELi2ELi4ELi4ELi4ELb0EEENS1_24CollectiveEpilogueBwdGQAISA_fSD_Li256ELb1ELb1EEENS1_19SingleTileSchedulerILb1ELb0ELb0ELi128EEEEEEEEEvNT_6ParamsE$_ZN4cute3eso3ESOILb0ELb0EJNS_14ComposedLayoutINS_7SwizzleILi3ELi3ELi3EEENS_9MixedBitsILj0ELj432EEENS_6LayoutINS_5tupleIJNS8_IJNS_1CILi2EEESA_SA_EEESA_NS9_ILi8EEEEEENS8_IJNS8_IJNS9_ILi64EEESC_NS9_ILi512EEEEEENS9_ILi8192EEENS9_ILi1024EEEEEEEEEENS_10ViewEngineINS_8smem_ptrIPN7cutlass6half_tEEEEEEEC2ERKSL_RKSS_)
        /*5fd8*/ 	.word	0x00000000


	//----- nvinfo : EIATTR_FRAME_SIZE
	.align		4
.L_4100:
        /*5fdc*/ 	.byte	0x04, 0x11
        /*5fde*/ 	.short	(.L_4102 - .L_4101)
	.align		4
.L_4101:
        /*5fe0*/ 	.word	index@(_ZN7cutlass13device_kernelIN5flash19enable_sm80_to_sm89INS1_16FlashAttnBwdSm80INS1_25CollectiveMainloopBwdSm80ILi2ELi2EN4cute5tupleIJNS5_1CILi128EEES8_NS7_ILi64EEEEEENS_6half_tEfNS_4arch4Sm80ELb0ELb1ELb1ELb1ELb1ELb0ELb0ELb0ELi2ELi4ELi4ELi4ELb0EEENS1_24CollectiveEpilogueBwdGQAISA_fSD_Li256ELb1ELb1EEENS1_19SingleTileSchedulerILb1ELb0ELb0ELi128EEEEEEEEEvNT_6ParamsE)
        /*5fe4*/ 	.word	0x000015f0


	//----- nvinfo : EIATTR_REGCOUNT
	.align		4
.L_4102:
        /*5fe8*/ 	.byte	0x04, 0x2f
        /*5fea*/ 	.short	(.L_4104 - .L_4103)
	.align		4
.L_4103:
        /*5fec*/ 	.word	index@(_ZN7cutlass13device_kernelIN5flash19enable_sm80_to_sm89INS1_16FlashAttnBwdSm80INS1_25CollectiveMainloopBwdSm80ILi2ELi2EN4cute5tupleIJNS5_1CILi128EEES8_NS7_ILi64EEEEEENS_6half_tEfNS_4arch4Sm80ELb0ELb1ELb1ELb1ELb0ELb0ELb0ELb0ELi2ELi4ELi4ELi4ELb0EEENS1_24CollectiveEpilogueBwdGQAISA_fSD_Li256ELb1ELb0EEENS1_19SingleTileSchedulerILb1ELb0ELb0ELi128EEEEEEEEEvNT_6ParamsE)
        /*5ff0*/ 	.word	0x00000060


	//----- nvinfo : EIATTR_FRAME_SIZE
	.align		4
.L_4104:
        /*5ff4*/ 	.byte	0x04, 0x11
        /*5ff6*/ 	.short	(.L_4106 - .L_4105)
	.align		4
.L_4105:
        /*5ff8*/ 	.word	index@($_ZN7cutlass13device_kernelIN5flash19enable_sm80_to_sm89INS1_16FlashAttnBwdSm80INS1_25CollectiveMainloopBwdSm80ILi2ELi2EN4cute5tupleIJNS5_1CILi128EEES8_NS7_ILi64EEEEEENS_6half_tEfNS_4arch4Sm80ELb0ELb1ELb1ELb1ELb0ELb0ELb0ELb0ELi2ELi4ELi4ELi4ELb0EEENS1_24CollectiveEpilogueBwdGQAISA_fSD_Li256ELb1ELb0EEENS1_19SingleTileSchedulerILb1ELb0ELb0ELi128EEEEEEEEEvNT_6ParamsE$exp2f)
        /*5ffc*/ 	.word	0x00000000


	//----- nvinfo : EIATTR_FRAME_SIZE
	.align		4
.L_4106:
        /*6000*/ 	.byte	0x04, 0x11
        /*6002*/ 	.short	(.L_4108 - .L_4107)
	.align		4
.L_4107:
        /*6004*/ 	.word	index@($_ZN7cutlass13device_kernelIN5flash19enable_sm80_to_sm89INS1_16FlashAttnBwdSm80INS1_25CollectiveMainloopBwdSm80ILi2ELi2EN4cute5tupleIJNS5_1CILi128EEES8_NS7_ILi64EEEEEENS_6half_tEfNS_4arch4Sm80ELb0ELb1ELb1ELb1ELb0ELb0ELb0ELb0ELi2ELi4ELi4ELi4ELb0EEENS1_24CollectiveEpilogueBwdGQAISA_fSD_Li256ELb1ELb0EEENS1_19SingleTileSchedulerILb1ELb0ELb0ELi128EEEEEEEEEvNT_6ParamsE$_ZZZN5flash25CollectiveMainloopBwdSm80ILi2ELi2EN4cute5tupleIJNS1_1CILi128EEES4_NS3_ILi64EEEEEEN7cutlass6half_tEfNS7_4arch4Sm80ELb0ELb1ELb1ELb1ELb0ELb0ELb0ELb0ELi2ELi4ELi4ELi4ELb0EE3mmaINS_16FlashAttnBwdSm80ISB_NS_24CollectiveEpilogueBwdGQAIS6_fSA_Li256ELb1ELb0EEENS_19SingleTileSchedulerILb1ELb0ELb0ELi128EEEE13SharedStorageENS1_6TensorINS1_11ArrayEngineIfLm32EEENS1_6LayoutINS2_IJNS2_IJNS3_ILi2EEESO_EEESO_NS3_ILi4EEEEEENS2_IJNS2_IJNS3_ILi1EEESO_EEESQ_NS3_ILi8EEEEEEEEEEEEbRKNSB_6ParamsERT0_S12_iNS2_IJiiiEEERT_ENKUliT_E_clIZSC_ISJ_SX_EbS10_S12_S12_iS13_S15_EUlRS16_iE_EEDaiS16_ENKUlvE1_clEv)
        /*6008*/ 	.word	0x00000000


	//----- nvinfo : EIATTR_FRAME_SIZE
	.align		4
.L_4108:
        /*600c*/ 	.byte	0x04, 0x11
        /*600e*/ 	.short	(.L_4110 - .L_4109)
	.align		4
.L_4109:
        /*6010*/ 	.word	index@($_ZN7cutlass13device_kernelIN5flash19enable_sm80_to_sm89INS1_16FlashAttnBwdSm80INS1_25CollectiveMainloopBwdSm80ILi2ELi2EN4cute5tupleIJNS5_1CILi128EEES8_NS7_ILi64EEEEEENS_6half_tEfNS_4arch4Sm80ELb0ELb1ELb1ELb1ELb0ELb0ELb0ELb0ELi2ELi4ELi4ELi4ELb0EEENS1_24CollectiveEpilogueBwdGQAISA_fSD_Li256ELb1ELb0EEENS1_19SingleTileSchedulerILb1ELb0ELb0ELi128EEEEEEEEEvNT_6ParamsE$_ZZZN5flash25CollectiveMainloopBwdSm80ILi2ELi2EN4cute5tupleIJNS1_1CILi128EEES4_NS3_ILi64EEEEEEN7cutlass6half_tEfNS7_4arch4Sm80ELb0ELb1ELb1ELb1ELb0ELb0ELb0ELb0ELi2ELi4ELi4ELi4ELb0EE3mmaINS_16FlashAttnBwdSm80ISB_NS_24CollectiveEpilogueBwdGQAIS6_fSA_Li256ELb1ELb0EEENS_19SingleTileSchedulerILb1ELb0ELb0ELi128EEEE13SharedStorageENS1_6TensorINS1_11ArrayEngineIfLm32EEENS1_6LayoutINS2_IJNS2_IJNS3_ILi2EEESO_EEESO_NS3_ILi4EEEEEENS2_IJNS2_IJNS3_ILi1EEESO_EEESQ_NS3_ILi8EEEEEEEEEEEEbRKNSB_6ParamsERT0_S12_iNS2_IJiiiEEERT_ENKUliT_E_clIZSC_ISJ_SX_EbS10_S12_S12_iS13_S15_EUlRS16_iE_EEDaiS16_ENKUlvE0_clEv)
        /*6014*/ 	.word	0x00000000


	//----- nvinfo : EIATTR_FRAME_SIZE
	.align		4
.L_4110:
        /*6018*/ 	.byte	0x04, 0x11
        /*601a*/ 	.short	(.L_4112 - .L_4111)
	.align		4
.L_4111:
        /*601c*/ 	.word	index@($_ZN7cutlass13device_kernelIN5flash19enable_sm80_to_sm89INS1_16FlashAttnBwdSm80INS1_25CollectiveMainloopBwdSm80ILi2ELi2EN4cute5tupleIJNS5_1CILi128EEES8_NS7_ILi64EEEEEENS_6half_tEfNS_4arch4Sm80ELb0ELb1ELb1ELb1ELb0ELb0ELb0ELb0ELi2ELi4ELi4ELi4ELb0EEENS1_24CollectiveEpilogueBwdGQAISA_fSD_Li256ELb1ELb0EEENS1_19SingleTileSchedulerILb1ELb0ELb0ELi128EEEEEEEEEvNT_6ParamsE$_ZZZN5flash25CollectiveMainloopBwdSm80ILi2ELi2EN4cute5tupleIJNS1_1CILi128EEES4_NS3_ILi64EEEEEEN7cutlass6half_tEfNS7_4arch4Sm80ELb0ELb1ELb1ELb1ELb0ELb0ELb0ELb0ELi2ELi4ELi4ELi4ELb0EE3mmaINS_16FlashAttnBwdSm80ISB_NS_24CollectiveEpilogueBwdGQAIS6_fSA_Li256ELb1ELb0EEENS_19SingleTileSchedulerILb1ELb0ELb0ELi128EEEE13SharedStorageENS1_6TensorINS1_11ArrayEngineIfLm32EEENS1_6LayoutINS2_IJNS2_IJNS3_ILi2EEESO_EEESO_NS3_ILi4EEEEEENS2_IJNS2_IJNS3_ILi1EEESO_EEESQ_NS3_ILi8EEEEEEEEEEEEbRKNSB_6ParamsERT0_S12_iNS2_IJiiiEEERT_ENKUliT_E_clIZSC_ISJ_SX_EbS10_S12_S12_iS13_S15_EUlRS16_iE_EEDaiS16_ENKUlT_E_clIZSC_ISJ_SX_EbS10_S12_S12_iS13_S15_EUlvE0_EEDaS1B_)
        /*6020*/ 	.word	0x00000000


	//----- nvinfo : EIATTR_FRAME_SIZE
	.align		4
.L_4112:
        /*6024*/ 	.byte	0x04, 0x11
        /*6026*/ 	.short	(.L_4114 - .L_4113)
	.align		4
.L_4113:
        /*6028*/ 	.word	index@($_ZN7cutlass13device_kernelIN5flash19enable_sm80_to_sm89INS1_16FlashAttnBwdSm80INS1_25CollectiveMainloopBwdSm80ILi2ELi2EN4cute5tupleIJNS5_1CILi128EEES8_NS7_ILi64EEEEEENS_6half_tEfNS_4arch4Sm80ELb0ELb1ELb1ELb1ELb0ELb0ELb0ELb0ELi2ELi4ELi4ELi4ELb0EEENS1_24CollectiveEpilogueBwdGQAISA_fSD_Li256ELb1ELb0EEENS1_19SingleTileSchedulerILb1ELb0ELb0ELi128EEEEEEEEEvNT_6ParamsE$_ZZN5flash25CollectiveMainloopBwdSm80ILi2ELi2EN4cute5tupleIJNS1_1CILi128EEES4_NS3_ILi64EEEEEEN7cutlass6half_tEfNS7_4arch4Sm80ELb0ELb1ELb1ELb1ELb0ELb0ELb0ELb0ELi2ELi4ELi4ELi4ELb0EE3mmaINS_16FlashAttnBwdSm80ISB_NS_24CollectiveEpilogueBwdGQAIS6_fSA_Li256ELb1ELb0EEENS_19SingleTileSchedulerILb1ELb0ELb0ELi128EEEE13SharedStorageENS1_6TensorINS1_11ArrayEngineIfLm32EEENS1_6LayoutINS2_IJNS2_IJNS3_ILi2EEESO_EEESO_NS3_ILi4EEEEEENS2_IJNS2_IJNS3_ILi1EEESO_EEESQ_NS3_ILi8EEEEEEEEEEEEbRKNSB_6ParamsERT0_S12_iNS2_IJiiiEEERT_ENKUlvE_clEv)
        /*602c*/ 	.word	0x00000000


	//----- nvinfo : EIATTR_FRAME_SIZE
	.align		4
.L_4114:
        /*6030*/ 	.byte	0x04, 0x11
        /*6032*/ 	.short	(.L_4116 - .L_4115)
	.align		4
.L_4115:
        /*6034*/ 	.word	index@($_ZN7cutlass13device_kernelIN5flash19enable_sm80_to_sm89INS1_16FlashAttnBwdSm80INS1_25CollectiveMainloopBwdSm80ILi2ELi2EN4cute5tupleIJNS5_1CILi128EEES8_NS7_ILi64EEEEEENS_6half_tEfNS_4arch4Sm80ELb0ELb1ELb1ELb1ELb0ELb0ELb0ELb0ELi2ELi4ELi4ELi4ELb0EEENS1_24CollectiveEpilogueBwdGQAISA_fSD_Li256ELb1ELb0EEENS1_19SingleTileSchedulerILb1ELb0ELb0ELi128EEEEEEEEEvNT_6ParamsE$_ZZN5flash25CollectiveMainloopBwdSm80ILi2ELi2EN4cute5tupleIJNS1_1CILi128EEES4_NS3_ILi64EEEEEEN7cutlass6half_tEfNS7_4arch4Sm80ELb0ELb1ELb1ELb1ELb0ELb0ELb0ELb0ELi2ELi4ELi4ELi4ELb0EE3mmaINS_16FlashAttnBwdSm80ISB_NS_24CollectiveEpilogueBwdGQAIS6_fSA_Li256ELb1ELb0EEENS_19SingleTileSchedulerILb1ELb0ELb0ELi128EEEE13SharedStorageENS1_6TensorINS1_11ArrayEngineIfLm32EEENS1_6LayoutINS2_IJNS2_IJNS3_ILi2EEESO_EEESO_NS3_ILi4EEEEEENS2_IJNS2_IJNS3_ILi1EEESO_EEESQ_NS3_ILi8EEEEEEEEEEEEbRKNSB_6ParamsERT0_S12_iNS2_IJiiiEEERT_ENKUlvE0_clEv)
        /*6038*/ 	.word	0x00000000


	//----- nvinfo : EIATTR_FRAME_SIZE
	.align		4
.L_4116:
        /*603c*/ 	.byte	0x04, 0x11
        /*603e*/ 	.short	(.L_4118 - .L_4117)
	.align		4
.L_4117:
        /*6040*/ 	.word	index@($_ZN7cutlass13device_kernelIN5flash19enable_sm80_to_sm89INS1_16FlashAttnBwdSm80INS1_25CollectiveMainloopBwdSm80ILi2ELi2EN4cute5tupleIJNS5_1CILi128EEES8_NS7_ILi64EEEEEENS_6half_tEfNS_4arch4Sm80ELb0ELb1ELb1ELb1ELb0ELb0ELb0ELb0ELi2ELi4ELi4ELi4ELb0EEENS1_24CollectiveEpilogueBwdGQAISA_fSD_Li256ELb1ELb0EEENS1_19SingleTileSchedulerILb1ELb0ELb0ELi128EEEEEEEEEvNT_6ParamsE$_ZZN5flash25CollectiveMainloopBwdSm80ILi2ELi2EN4cute5tupleIJNS1_1CILi128EEES4_NS3_ILi64EEEEEEN7cutlass6half_tEfNS7_4arch4Sm80ELb0ELb1ELb1ELb1ELb0ELb0ELb0ELb0ELi2ELi4ELi4ELi4ELb0EE3mmaINS_16FlashAttnBwdSm80ISB_NS_24CollectiveEpilogueBwdGQAIS6_fSA_Li256ELb1ELb0EEENS_19SingleTileSchedulerILb1ELb0ELb0ELi128EEEE13SharedStorageENS1_6TensorINS1_11ArrayEngineIfLm32EEENS1_6LayoutINS2_IJNS2_IJNS3_ILi2EEESO_EEESO_NS3_ILi4EEEEEENS2_IJNS2_IJNS3_ILi1EEESO_EEESQ_NS3_ILi8EEEEEEEEEEEEbRKNSB_6ParamsERT0_S12_iNS2_IJiiiEEERT_ENKUliT_E_clIZSC_ISJ_SX_EbS10_S12_S12_iS13_S15_EUlRS16_iE_EEDaiS16_)
        /*6044*/ 	.word	0x00000000


	//----- nvinfo : EIATTR_FRAME_SIZE
	.align		4
.L_4118:
        /*6048*/ 	.byte	0x04, 0x11
        /*604a*/ 	.short	(.L_4120 - .L_4119)
	.align		4
.L_4119:
        /*604c*/ 	.word	index@($_ZN7cutlass13device_kernelIN5flash19enable_sm80_to_sm89INS1_16FlashAttnBwdSm80INS1_25CollectiveMainloopBwdSm80ILi2ELi2EN4cute5tupleIJNS5_1CILi128EEES8_NS7_ILi64EEEEEENS_6half_tEfNS_4arch4Sm80ELb0ELb1ELb1ELb1ELb0ELb0ELb0ELb0ELi2ELi4ELi4ELi4ELb0EEENS1_24CollectiveEpilogueBwdGQAISA_fSD_Li256ELb1ELb0EEENS1_19SingleTileSchedulerILb1ELb0ELb0ELi128EEEEEEEEEvNT_6ParamsE$_ZZN5flash25CollectiveMainloopBwdSm80ILi2ELi2EN4cute5tupleIJNS1_1CILi128EEES4_NS3_ILi64EEEEEEN7cutlass6half_tEfNS7_4arch4Sm80ELb0ELb1ELb1ELb1ELb0ELb0ELb0ELb0ELi2ELi4ELi4ELi4ELb0EE3mmaINS_16FlashAttnBwdSm80ISB_NS_24CollectiveEpilogueBwdGQAIS6_fSA_Li256ELb1ELb0EEENS_19SingleTileSchedulerILb1ELb0ELb0ELi128EEEE13SharedStorageENS1_6TensorINS1_11ArrayEngineIfLm32EEENS1_6LayoutINS2_IJNS2_IJNS3_ILi2EEESO_EEESO_NS3_ILi4EEEEEENS2_IJNS2_IJNS3_ILi1EEESO_EEESQ_NS3_ILi8EEEEEEEEEEEEbRKNSB_6ParamsERT0_S12_iNS2_IJiiiEEERT_ENKUlRT_iE_clINSK_INSL_IfLm64EEENSN_INS2_IJSP_SO_SU_EEESV_EEEEEEDaS17_i)
        /*6050*/ 	.word	0x00000000


	//----- nvinfo : EIATTR_FRAME_SIZE
	.align		4
.L_4120:
        /*6054*/ 	.byte	0x04, 0x11
        /*6056*/ 	.short	(.L_4122 - .L_4121)
	.align		4
.L_4121:
        /*6058*/ 	.word	index@($_ZN7cutlass13device_kernelIN5flash19enable_sm80_to_sm89INS1_16FlashAttnBwdSm80INS1_25CollectiveMainloopBwdSm80ILi2ELi2EN4cute5tupleIJNS5_1CILi128EEES8_NS7_ILi64EEEEEENS_6half_tEfNS_4arch4Sm80ELb0ELb1ELb1ELb1ELb0ELb0ELb0ELb0ELi2ELi4ELi4ELi4ELb0EEENS1_24CollectiveEpilogueBwdGQAISA_fSD_Li256ELb1ELb0EEENS1_19SingleTileSchedulerILb1ELb0ELb0ELi128EEEEEEEEEvNT_6ParamsE$_ZZN4cuteplIJNS_1CILi0EEEiEJiEEEDaRKNS_15ArithmeticTupleIJDpT_EEERKNS3_IJDpT0_EEEENKUlDpRKT_E_clIJiiEEEDaSH_)
        /*605c*/ 	.word	0x00000000


	//----- nvinfo : EIATTR_FRAME_SIZE
	.align		4
.L_4122:
        /*6060*/ 	.byte	0x04, 0x11
        /*6062*/ 	.short	(.L_4124 - .L_4123)
	.align		4
.L_4123:
        /*6064*/ 	.word	index@($_ZN7cutlass13device_kernelIN5flash19enable_sm80_to_sm89INS1_16FlashAttnBwdSm80INS1_25CollectiveMainloopBwdSm80ILi2ELi2EN4cute5tupleIJNS5_1CILi128EEES8_NS7_ILi64EEEEEENS_6half_tEfNS_4arch4Sm80ELb0ELb1ELb1ELb1ELb0ELb0ELb0ELb0ELi2ELi4ELi4ELi4ELb0EEENS1_24CollectiveEpilogueBwdGQAISA_fSD_Li256ELb1ELb0EEENS1_19SingleTileSchedulerILb1ELb0ELb0ELi128EEEEEEEEEvNT_6ParamsE$_ZZN4cute9transformINS_5tupleIJiiiNS_1CILi0EEEEEENS1_IJNS2_ILi32EEENS2_ILi4EEENS2_ILi2EEENS2_ILi1EEEEEENS1_IJS8_S8_S8_S8_EEEZNS_7crd2crdIS4_S9_SA_EEDaRKT_RKT0_RKT1_EUlRKT_RKT0_RKT1_E_EEDaSE_SH_SK_OT2_ENKUlDpSN_E_clIJiiiS3_EEEDaSX_)
        /*6068*/ 	.word	0x00000000


	//----- nvinfo : EIATTR_FRAME_SIZE
	.align		4
.L_4124:
        /*606c*/ 	.byte	0x04, 0x11
        /*606e*/ 	.short	(.L_4126 - .L_4125)
	.align		4
.L_4125:
        /*6070*/ 	.word	index@($_ZN7cutlass13device_kernelIN5flash19enable_sm80_to_sm89INS1_16FlashAttnBwdSm80INS1_25CollectiveMainloopBwdSm80ILi2ELi2EN4cute5tupleIJNS5_1CILi128EEES8_NS7_ILi64EEEEEENS_6half_tEfNS_4arch4Sm80ELb0ELb1ELb1ELb1ELb0ELb0ELb0ELb0ELi2ELi4ELi4ELi4ELb0EEENS1_24CollectiveEpilogueBwdGQAISA_fSD_Li256ELb1ELb0EEENS1_19SingleTileSchedulerILb1ELb0ELb0ELi128EEEEEEEEEvNT_6ParamsE$_ZZN4cute9transformINS_5tupleIJiiNS_1CILi0EEEEEENS1_IJNS1_IJNS2_ILi4EEENS2_ILi8EEEEEES5_NS2_ILi1EEEEEEZNS_7idx2crdIS4_S9_EEDaRKT_RKT0_EUlRKT_RKT0_E_EEDaSD_SG_OT1_ENKUlDpSJ_E_clIJNS1_IJiiEEEiS3_EEEDaSQ_)
        /*6074*/ 	.word	0x00000000


	//----- nvinfo : EIATTR_FRAME_SIZE
	.align		4
.L_4126:
        /*6078*/ 	.byte	0x04, 0x11
        /*607a*/ 	.short	(.L_4128 - .L_4127)
	.align		4
.L_4127:
        /*607c*/ 	.word	index@($_ZN7cutlass13device_kernelIN5flash19enable_sm80_to_sm89INS1_16FlashAttnBwdSm80INS1_25CollectiveMainloopBwdSm80ILi2ELi2EN4cute5tupleIJNS5_1CILi128EEES8_NS7_ILi64EEEEEENS_6half_tEfNS_4arch4Sm80ELb0ELb1ELb1ELb1ELb0ELb0ELb0ELb0ELi2ELi4ELi4ELi4ELb0EEENS1_24CollectiveEpilogueBwdGQAISA_fSD_Li256ELb1ELb0EEENS1_19SingleTileSchedulerILb1ELb0ELb0ELi128EEEEEEEEEvNT_6ParamsE$_ZZN4cute9transformINS_5tupleIJiiNS_1CILi0EEEEEENS1_IJNS1_IJNS2_ILi4EEENS2_ILi8EEEEEENS2_ILi2EEENS2_ILi1EEEEEEZNS_7idx2crdIS4_SA_EEDaRKT_RKT0_EUlRKT_RKT0_E_EEDaSE_SH_OT1_ENKUlDpSK_E_clIJNS1_IJiiEEEiS3_EEEDaSR_)
        /*6080*/ 	.word	0x00000000


	//----- nvinfo : EIATTR_FRAME_SIZE
	.align		4
.L_4128:
        /*6084*/ 	.byte	0x04, 0x11
        /*6086*/ 	.short	(.L_4130 - .L_4129)
	.align		4
.L_4129:
        /*6088*/ 	.word	index@($_ZN7cutlass13device_kernelIN5flash19enable_sm80_to_sm89INS1_16FlashAttnBwdSm80INS1_25CollectiveMainloopBwdSm80ILi2ELi2EN4cute5tupleIJNS5_1CILi128EEES8_NS7_ILi64EEEEEENS_6half_tEfNS_4arch4Sm80ELb0ELb1ELb1ELb1ELb0ELb0ELb0ELb0ELi2ELi4ELi4ELi4ELb0EEENS1_24CollectiveEpilogueBwdGQAISA_fSD_Li256ELb1ELb0EEENS1_19SingleTileSchedulerILb1ELb0ELb0ELi128EEEEEEEEEvNT_6ParamsE$_ZZN4cute9transformINS_5tupleIJNS_1CILi32EEENS2_ILi4EEENS2_ILi2EEENS2_ILi1EEEEEENS1_IJS6_S3_NS2_ILi128EEENS2_ILi0EEEEEEZNS_7idx2crdIiS7_SA_EEDaRKT_RKT0_RKT1_EUlRKT_RKT0_E_EEDaSE_SH_OSI_ENKUlDpSN_E_clIJiiiS9_EEEDaST_)
        /*608c*/ 	.word	0x00000000


	//----- nvinfo : EIATTR_FRAME_SIZE
	.align		4
.L_4130:
        /*6090*/ 	.byte	0x04, 0x11
        /*6092*/ 	.short	(.L_4132 - .L_4131)
	.align		4
.L_4131:
        /*6094*/ 	.word	index@($_ZN7cutlass13device_kernelIN5flash19enable_sm80_to_sm89INS1_16FlashAttnBwdSm80INS1_25CollectiveMainloopBwdSm80ILi2ELi2EN4cute5tupleIJNS5_1CILi128EEES8_NS7_ILi64EEEEEENS_6half_tEfNS_4arch4Sm80ELb0ELb1ELb1ELb1ELb0ELb0ELb0ELb0ELi2ELi4ELi4ELi4ELb0EEENS1_24CollectiveEpilogueBwdGQAISA_fSD_Li256ELb1ELb0EEENS1_19SingleTileSchedulerILb1ELb0ELb0ELi128EEEEEEEEEvNT_6ParamsE$_ZZN4cute7idx2crdIiNS_5tupleIJNS_1CILi32EEENS2_ILi4EEENS2_ILi2EEENS2_ILi1EEEEEENS1_IJS6_S3_NS2_ILi128EEENS2_ILi0EEEEEEEEDaRKT_RKT0_RKT1_ENKUlRKT_RKT0_E_clIS5_S8_EEDaSM_SP_)
        /*6098*/ 	.word	0x00000000


	//----- nvinfo : EIATTR_FRAME_SIZE
	.align		4
.L_4132:
        /*609c*/ 	.byte	0x04, 0x11
        /*609e*/ 	.short	(.L_4134 - .L_4133)
	.align		4
.L_4133:
        /*60a0*/ 	.word	index@($_ZN7cutlass13device_kernelIN5flash19enable_sm80_to_sm89INS1_16FlashAttnBwdSm80INS1_25CollectiveMainloopBwdSm80ILi2ELi2EN4cute5tupleIJNS5_1CILi128EEES8_NS7_ILi64EEEEEENS_6half_tEfNS_4arch4Sm80ELb0ELb1ELb1ELb1ELb0ELb0ELb0ELb0ELi2ELi4ELi4ELi4ELb0EEENS1_24CollectiveEpilogueBwdGQAISA_fSD_Li256ELb1ELb0EEENS1_19SingleTileSchedulerILb1ELb0ELb0ELi128EEEEEEEEEvNT_6ParamsE$_ZZN4cute7idx2crdIiNS_5tupleIJNS_1CILi32EEENS2_ILi4EEENS2_ILi2EEENS2_ILi1EEEEEENS1_IJS6_S3_NS2_ILi128EEENS2_ILi0EEEEEEEEDaRKT_RKT0_RKT1_ENKUlRKT_RKT0_E_clIS4_S3_EEDaSM_SP_)
        /*60a4*/ 	.word	0x00000000


	//----- nvinfo : EIATTR_FRAME_SIZE
	.align		4
.L_4134:
        /*60a8*/ 	.byte	0x04, 0x11
        /*60aa*/ 	.short	(.L_4136 - .L_4135)
	.align		4
.L_4135:
        /*60ac*/ 	.word	index@($_ZN7cutlass13device_kernelIN5flash19enable_sm80_to_sm89INS1_16FlashAttnBwdSm80INS1_25CollectiveMainloopBwdSm80ILi2ELi2EN4cute5tupleIJNS5_1CILi128EEES8_NS7_ILi64EEEEEENS_6half_tEfNS_4arch4Sm80ELb0ELb1ELb1ELb1ELb0ELb0ELb0ELb0ELi2ELi4ELi4ELi4ELb0EEENS1_24CollectiveEpilogueBwdGQAISA_fSD_Li256ELb1ELb0EEENS1_19SingleTileSchedulerILb1ELb0ELb0ELi128EEEEEEEEEvNT_6ParamsE$_ZZN4cute7idx2crdINS_5tupleIJiiNS_1CILi0EEEEEENS1_IJNS1_IJNS2_ILi4EEENS2_ILi8EEEEEES5_NS2_ILi1EEEEEEEEDaRKT_RKT0_ENKUlRKT_RKT0_E_clIiS7_EEDaSI_SL_)
        /*60b0*/ 	.word	0x00000000


	//----- nvinfo : EIATTR_FRAME_SIZE
	.align		4
.L_4136:
        /*60b4*/ 	.byte	0x04, 0x11
        /*60b6*/ 	.short	(.L_4138 - .L_4137)
	.align		4
.L_4137:
        /*60b8*/ 	.word	index@($_ZN7cutlass13device_kernelIN5flash19enable_sm80_to_sm89INS1_16FlashAttnBwdSm80INS1_25CollectiveMainloopBwdSm80ILi2ELi2EN4cute5tupleIJNS5_1CILi128EEES8_NS7_ILi64EEEEEENS_6half_tEfNS_4arch4Sm80ELb0ELb1ELb1ELb1ELb0ELb0ELb0ELb0ELi2ELi4ELi4ELi4ELb0EEENS1_24CollectiveEpilogueBwdGQAISA_fSD_Li256ELb1ELb0EEENS1_19SingleTileSchedulerILb1ELb0ELb0ELi128EEEEEEEEEvNT_6ParamsE$_ZZN4cute7idx2crdINS_5tupleIJiiNS_1CILi0EEEEEENS1_IJNS1_IJNS2_ILi4EEENS2_ILi8EEEEEES5_NS2_ILi1EEEEEEEEDaRKT_RKT0_ENKUlRKT_RKT0_E_clIiS5_EEDaSI_SL_)
        /*60bc*/ 	.word	0x00000000


	//----- nvinfo : EIATTR_FRAME_SIZE
	.align		4
.L_4138:
        /*60c0*/ 	.byte	0x04, 0x11
        /*60c2*/ 	.short	(.L_4140 - .L_4139)
	.align		4
.L_4139:
        /*60c4*/ 	.word	index@($_ZN7cutlass13device_kernelIN5flash19enable_sm80_to_sm89INS1_16FlashAttnBwdSm80INS1_25CollectiveMainloopBwdSm80ILi2ELi2EN4cute5tupleIJNS5_1CILi128EEES8_NS7_ILi64EEEEEENS_6half_tEfNS_4arch4Sm80ELb0ELb1ELb1ELb1ELb0ELb0ELb0ELb0ELi2ELi4ELi4ELi4ELb0EEENS1_24CollectiveEpilogueBwdGQAISA_fSD_Li256ELb1ELb0EEENS1_19SingleTileSchedulerILb1ELb0ELb0ELi128EEEEEEEEEvNT_6ParamsE$_ZZN4cute7idx2crdINS_5tupleIJiiNS_1CILi0EEEEEENS1_IJNS1_IJNS2_ILi4EEENS2_ILi8EEEEEENS2_ILi2EEENS2_ILi1EEEEEEEEDaRKT_RKT0_ENKUlRKT_RKT0_E_clIiS8_EEDaSJ_SM_)
        /*60c8*/ 	.word	0x00000000


	//----- nvinfo : EIATTR_FRAME_SIZE
	.align		4
.L_4140:
        /*60cc*/ 	.byte	0x04, 0x11
        /*60ce*/ 	.short	(.L_4142 - .L_4141)
	.align		4
.L_4141:
        /*60d0*/ 	.word	index@($_ZN7cutlass13device_kernelIN5flash19enable_sm80_to_sm89INS1_16FlashAttnBwdSm80INS1_25CollectiveMainloopBwdSm80ILi2ELi2EN4cute5tupleIJNS5_1CILi128EEES8_NS7_ILi64EEEEEENS_6half_tEfNS_4arch4Sm80ELb0ELb1ELb1ELb1ELb0ELb0ELb0ELb0ELi2ELi4ELi4ELi4ELb0EEENS1_24CollectiveEpilogueBwdGQAISA_fSD_Li256ELb1ELb0EEENS1_19SingleTileSchedulerILb1ELb0ELb0ELi128EEEEEEEEEvNT_6ParamsE$_ZZN4cute7idx2crdINS_5tupleIJiiNS_1CILi0EEEEEENS1_IJNS1_IJNS2_ILi4EEENS2_ILi8EEEEEENS2_ILi2EEENS2_ILi1EEEEEEEEDaRKT_RKT0_ENKUlRKT_RKT0_E_clIiS7_EEDaSJ_SM_)
        /*60d4*/ 	.word	0x00000000


	//----- nvinfo : EIATTR_FRAME_SIZE
	.align		4
.L_4142:
        /*60d8*/ 	.byte	0x04, 0x11
        /*60da*/ 	.short	(.L_4144 - .L_4143)
	.align		4
.L_4143:
        /*60dc*/ 	.word	index@($_ZN7cutlass13device_kernelIN5flash19enable_sm80_to_sm89INS1_16FlashAttnBwdSm80INS1_25CollectiveMainloopBwdSm80ILi2ELi2EN4cute5tupleIJNS5_1CILi128EEES8_NS7_ILi64EEEEEENS_6half_tEfNS_4arch4Sm80ELb0ELb1ELb1ELb1ELb0ELb0ELb0ELb0ELi2ELi4ELi4ELi4ELb0EEENS1_24CollectiveEpilogueBwdGQAISA_fSD_Li256ELb1ELb0EEENS1_19SingleTileSchedulerILb1ELb0ELb0ELi128EEEEEEEEEvNT_6ParamsE$_ZZN4cute7flattenINS_5tupleIJNS_1CILi1EEENS1_IJiiiEEENS2_ILi64EEENS1_IJNS2_ILi72EEENS2_ILi144EEENS2_ILi288EEEEEENS2_ILi512EEEEEEEEDaRKT_ENKUlRKT_E_clIS4_EEDaSH_)
        /*60e0*/ 	.word	0x00000000


	//----- nvinfo : EIATTR_FRAME_SIZE
	.align		4
.L_4144:
        /*60e4*/ 	.byte	0x04, 0x11
        /*60e6*/ 	.short	(.L_4146 - .L_4145)
	.align		4
.L_4145:
        /*60e8*/ 	.word	index@($_ZN7cutlass13device_kernelIN5flash19enable_sm80_to_sm89INS1_16FlashAttnBwdSm80INS1_25CollectiveMainloopBwdSm80ILi2ELi2EN4cute5tupleIJNS5_1CILi128EEES8_NS7_ILi64EEEEEENS_6half_tEfNS_4arch4Sm80ELb0ELb1ELb1ELb1ELb0ELb0ELb0ELb0ELi2ELi4ELi4ELi4ELb0EEENS1_24CollectiveEpilogueBwdGQAISA_fSD_Li256ELb1ELb0EEENS1_19SingleTileSchedulerILb1ELb0ELb0ELi128EEEEEEEEEvNT_6ParamsE$_ZZN4cute7flattenINS_5tupleIJNS_1CILi1EEENS1_IJNS2_ILi8EEEiiEEENS2_ILi64EEENS1_IJiNS2_ILi144EEENS2_ILi288EEEEEENS2_ILi512EEEEEEEEDaRKT_ENKUlRKT_E_clIS9_EEDaSH_)
        /*60ec*/ 	.word	0x00000000


	//----- nvinfo : EIATTR_FRAME_SIZE
	.align		4
.L_4146:
        /*60f0*/ 	.byte	0x04, 0x11
        /*60f2*/ 	.short	(.L_4148 - .L_4147)
	.align		4
.L_4147:
        /*60f4*/ 	.word	index@($_ZN7cutlass13device_kernelIN5flash19enable_sm80_to_sm89INS1_16FlashAttnBwdSm80INS1_25CollectiveMainloopBwdSm80ILi2ELi2EN4cute5tupleIJNS5_1CILi128EEES8_NS7_ILi64EEEEEENS_6half_tEfNS_4arch4Sm80ELb0ELb1ELb1ELb1ELb0ELb0ELb0ELb0ELi2ELi4ELi4ELi4ELb0EEENS1_24CollectiveEpilogueBwdGQAISA_fSD_Li256ELb1ELb0EEENS1_19SingleTileSchedulerILb1ELb0ELb0ELi128EEEEEEEEEvNT_6ParamsE$_ZZN4cute7flattenINS_5tupleIJNS_1CILi1EEENS1_IJNS2_ILi8EEEiiEEENS2_ILi64EEENS1_IJiNS2_ILi144EEENS2_ILi288EEEEEENS2_ILi512EEEEEEEEDaRKT_ENKUlRKT_E_clIS5_EEDaSH_)
        /*60f8*/ 	.word	0x00000000


	//----- nvinfo : EIATTR_FRAME_SIZE
	.align		4
.L_4148:
        /*60fc*/ 	.byte	0x04, 0x11
        /*60fe*/ 	.short	(.L_4150 - .L_4149)
	.align		4
.L_4149:
        /*6100*/ 	.word	index@($_ZN7cutlass13device_kernelIN5flash19enable_sm80_to_sm89INS1_16FlashAttnBwdSm80INS1_25CollectiveMainloopBwdSm80ILi2ELi2EN4cute5tupleIJNS5_1CILi128EEES8_NS7_ILi64EEEEEENS_6half_tEfNS_4arch4Sm80ELb0ELb1ELb1ELb1ELb0ELb0ELb0ELb0ELi2ELi4ELi4ELi4ELb0EEENS1_24CollectiveEpilogueBwdGQAISA_fSD_Li256ELb1ELb0EEENS1_19SingleTileSchedulerILb1ELb0ELb0ELi128EEEEEEEEEvNT_6ParamsE$_ZZN4cute7flattenINS_5tupleIJNS1_IJNS_1CILi0EEENS1_IJNS2_ILi1EEENS2_ILi512EEEiEEEEEENS2_ILi4096EEENS1_IJiNS2_ILi8192EEEEEEEEEEEDaRKT_ENKUlRKT_E_clISA_EEDaSH_)
        /*6104*/ 	.word	0x00000000


	//----- nvinfo : EIATTR_FRAME_SIZE
	.align		4
.L_4150:
        /*6108*/ 	.byte	0x04, 0x11
        /*610a*/ 	.short	(.L_4152 - .L_4151)
	.align		4
.L_4151:
        /*610c*/ 	.word	index@($_ZN7cutlass13device_kernelIN5flash19enable_sm80_to_sm89INS1_16FlashAttnBwdSm80INS1_25CollectiveMainloopBwdSm80ILi2ELi2EN4cute5tupleIJNS5_1CILi128EEES8_NS7_ILi64EEEEEENS_6half_tEfNS_4arch4Sm80ELb0ELb1ELb1ELb1ELb0ELb0ELb0ELb0ELi2ELi4ELi4ELi4ELb0EEENS1_24CollectiveEpilogueBwdGQAISA_fSD_Li256ELb1ELb0EEENS1_19SingleTileSchedulerILb1ELb0ELb0ELi128EEEEEEEEEvNT_6ParamsE$_ZZN4cute7flattenINS_5tupleIJNS1_IJNS_1CILi0EEENS1_IJNS2_ILi1EEENS2_ILi512EEEiEEEEEENS2_ILi4096EEENS1_IJiNS2_ILi8192EEEEEEEEEEEDaRKT_ENKUlRKT_E_clIS7_EEDaSH_)
        /*6110*/ 	.word	0x00000000


	//----- nvinfo : EIATTR_FRAME_SIZE
	.align		4
.L_4152:
        /*6114*/ 	.byte	0x04, 0x11
        /*6116*/ 	.short	(.L_4154 - .L_4153)
	.align		4
.L_4153:
        /*6118*/ 	.word	index@($_ZN7cutlass13device_kernelIN5flash19enable_sm80_to_sm89INS1_16FlashAttnBwdSm80INS1_25CollectiveMainloopBwdSm80ILi2ELi2EN4cute5tupleIJNS5_1CILi128EEES8_NS7_ILi64EEEEEENS_6half_tEfNS_4arch4Sm80ELb0ELb1ELb1ELb1ELb0ELb0ELb0ELb0ELi2ELi4ELi4ELi4ELb0EEENS1_24CollectiveEpilogueBwdGQAISA_fSD_Li256ELb1ELb0EEENS1_19SingleTileSchedulerILb1ELb0ELb0ELi128EEEEEEEEEvNT_6ParamsE$_ZZN4cute7crd2crdINS_5tupleIJiiiNS_1CILi0EEEEEENS1_IJNS2_ILi32EEENS2_ILi4EEENS2_ILi2EEENS2_ILi1EEEEEENS1_IJS8_S8_S8_S8_EEEEEDaRKT_RKT0_RKT1_ENKUlRKT_RKT0_RKT1_E_clIiS7_S8_EEDaSM_SP_SS_)
        /*611c*/ 	.word	0x00000000


	//----- nvinfo : EIATTR_FRAME_SIZE
	.align		4
.L_4154:
        /*6120*/ 	.byte	0x04, 0x11
        /*6122*/ 	.short	(.L_4156 - .L_4155)
	.align		4
.L_4155:
        /*6124*/ 	.word	index@($_ZN7cutlass13device_kernelIN5flash19enable_sm80_to_sm89INS1_16FlashAttnBwdSm80INS1_25CollectiveMainloopBwdSm80ILi2ELi2EN4cute5tupleIJNS5_1CILi128EEES8_NS7_ILi64EEEEEENS_6half_tEfNS_4arch4Sm80ELb0ELb1ELb1ELb1ELb0ELb0ELb0ELb0ELi2ELi4ELi4ELi4ELb0EEENS1_24CollectiveEpilogueBwdGQAISA_fSD_Li256ELb1ELb0EEENS1_19SingleTileSchedulerILb1ELb0ELb0ELi128EEEEEEEEEvNT_6ParamsE$_ZZN4cute6upcastILi2ENS_5tupleIJNS1_IJNS_1CILi1EEENS1_IJNS2_ILi2EEES4_S4_EEEEEES4_NS1_IJS4_S4_EEEEEENS1_IJNS1_IJNS2_ILi0EEENS1_IJS3_NS2_ILi512EEEiEEEEEENS2_ILi4096EEENS1_IJiNS2_ILi8192EEEEEEEEEEEDaRKT0_RKT1_ENKUlRKT_RKT0_E_clIS7_SF_EEDaSP_SS_)
        /*6128*/ 	.word	0x00000000


	//----- nvinfo : EIATTR_FRAME_SIZE
	.align		4
.L_4156:
        /*612c*/ 	.byte	0x04, 0x11
        /*612e*/ 	.short	(.L_4158 - .L_4157)
	.align		4
.L_4157:
        /*6130*/ 	.word	index@($_ZN7cutlass13device_kernelIN5flash19enable_sm80_to_sm89INS1_16FlashAttnBwdSm80INS1_25CollectiveMainloopBwdSm80ILi2ELi2EN4cute5tupleIJNS5_1CILi128EEES8_NS7_ILi64EEEEEENS_6half_tEfNS_4arch4Sm80ELb0ELb1ELb1ELb1ELb0ELb0ELb0ELb0ELi2ELi4ELi4ELi4ELb0EEENS1_24CollectiveEpilogueBwdGQAISA_fSD_Li256ELb1ELb0EEENS1_19SingleTileSchedulerILb1ELb0ELb0ELi128EEEEEEEEEvNT_6ParamsE$_ZZN4cute6upcastILi2ENS_5tupleIJNS1_IJNS_1CILi1EEENS1_IJNS2_ILi2EEES4_S4_EEEEEES4_NS1_IJS4_S4_EEEEEENS1_IJNS1_IJNS2_ILi0EEENS1_IJS3_NS2_ILi512EEEiEEEEEENS2_ILi4096EEENS1_IJiNS2_ILi8192EEEEEEEEEEEDaRKT0_RKT1_ENKUlRKT_RKT0_E_clIS6_SC_EEDaSP_SS_)
        /*6134*/ 	.word	0x00000000


	//----- nvinfo : EIATTR_FRAME_SIZE
	.align		4
.L_4158:
        /*6138*/ 	.byte	0x04, 0x11
        /*613a*/ 	.short	(.L_4160 - .L_4159)
	.align		4
.L_4159:
        /*613c*/ 	.word	index@($_ZN7cutlass13device_kernelIN5flash19enable_sm80_to_sm89INS1_16FlashAttnBwdSm80INS1_25CollectiveMainloopBwdSm80ILi2ELi2EN4cute5tupleIJNS5_1CILi128EEES8_NS7_ILi64EEEEEENS_6half_tEfNS_4arch4Sm80ELb0ELb1ELb1ELb1ELb0ELb0ELb0ELb0ELi2ELi4ELi4ELi4ELb0EEENS1_24CollectiveEpilogueBwdGQAISA_fSD_Li256ELb1ELb0EEENS1_19SingleTileSchedulerILb1ELb0ELb0ELi128EEEEEEEEEvNT_6ParamsE$_ZZN4cute6detail16composition_implINS_5tupleIJNS_1CILi8EEENS3_ILi2EEES5_S5_S4_S5_EEENS2_IJNS3_ILi1EEEiiiNS3_ILi72EEENS3_ILi512EEEEEENS2_IJNS2_IJS5_S5_S5_EEES5_NS3_ILi4EEEEEENS2_IJNS2_IJS7_S9_S4_EEENS3_ILi4096EEENS3_ILi16EEEEEEEEDaRKT_RKT0_RKT1_RKT2_ENKUlRKT_RKT0_E_clISC_SG_EEDaSW_SZ_)
        /*6140*/ 	.word	0x00000000


	//----- nvinfo : EIATTR_FRAME_SIZE
	.align		4
.L_4160:
        /*6144*/ 	.byte	0x04, 0x11
        /*6146*/ 	.short	(.L_4162 - .L_4161)
	.align		4
.L_4161:
        /*6148*/ 	.word	index@($_ZN7cutlass13device_kernelIN5flash19enable_sm80_to_sm89INS1_16FlashAttnBwdSm80INS1_25CollectiveMainloopBwdSm80ILi2ELi2EN4cute5tupleIJNS5_1CILi128EEES8_NS7_ILi64EEEEEENS_6half_tEfNS_4arch4Sm80ELb0ELb1ELb1ELb1ELb0ELb0ELb0ELb0ELi2ELi4ELi4ELi4ELb0EEENS1_24CollectiveEpilogueBwdGQAISA_fSD_Li256ELb1ELb0EEENS1_19SingleTileSchedulerILb1ELb0ELb0ELi128EEEEEEEEEvNT_6ParamsE$_ZZN4cute6detail16composition_implINS_5tupleIJNS_1CILi8EEENS3_ILi2EEES5_S5_S4_S5_EEENS2_IJNS3_ILi1EEEiiiNS3_ILi72EEENS3_ILi512EEEEEENS2_IJNS2_IJS5_S5_S5_EEES5_NS3_ILi4EEEEEENS2_IJNS2_IJS7_S9_S4_EEENS3_ILi4096EEENS3_ILi16EEEEEEEEDaRKT_RKT0_RKT1_RKT2_ENKUlRKT_RKT0_E_clISB_SE_EEDaSW_SZ_)
        /*614c*/ 	.word	0x00000000


	//----- nvinfo : EIATTR_FRAME_SIZE
	.align		4
.L_4162:
        /*6150*/ 	.byte	0x04, 0x11
        /*6152*/ 	.short	(.L_4164 - .L_4163)
	.align		4
.L_4163:
        /*6154*/ 	.word	index@($_ZN7cutlass13device_kernelIN5flash19enable_sm80_to_sm89INS1_16FlashAttnBwdSm80INS1_25CollectiveMainloopBwdSm80ILi2ELi2EN4cute5tupleIJNS5_1CILi128EEES8_NS7_ILi64EEEEEENS_6half_tEfNS_4arch4Sm80ELb0ELb1ELb1ELb1ELb0ELb0ELb0ELb0ELi2ELi4ELi4ELi4ELb0EEENS1_24CollectiveEpilogueBwdGQAISA_fSD_Li256ELb1ELb0EEENS1_19SingleTileSchedulerILb1ELb0ELb0ELi128EEEEEEEEEvNT_6ParamsE$_ZZN4cute6detail16composition_implINS_5tupleIJNS_1CILi8EEENS3_ILi2EEES5_S5_S4_S5_EEENS2_IJNS3_ILi1EEEiiiNS3_ILi72EEENS3_ILi512EEEEEENS2_IJNS2_IJS5_S5_S5_EEES5_NS2_IJNS3_ILi4EEES5_EEEEEENS2_IJNS2_IJS7_S9_S4_EEENS3_ILi4096EEENS2_IJNS3_ILi16EEENS3_ILi8192EEEEEEEEEEEDaRKT_RKT0_RKT1_RKT2_ENKUlRKT_RKT0_E_clISD_SJ_EEDaSZ_S12_)
        /*6158*/ 	.word	0x00000000


	//----- nvinfo : EIATTR_FRAME_SIZE
	.align		4
.L_4164:
        /*615c*/ 	.byte	0x04, 0x11
        /*615e*/ 	.short	(.L_4166 - .L_4165)
	.align		4
.L_4165:
        /*6160*/ 	.word	index@($_ZN7cutlass13device_kernelIN5flash19enable_sm80_to_sm89INS1_16FlashAttnBwdSm80INS1_25CollectiveMainloopBwdSm80ILi2ELi2EN4cute5tupleIJNS5_1CILi128EEES8_NS7_ILi64EEEEEENS_6half_tEfNS_4arch4Sm80ELb0ELb1ELb1ELb1ELb0ELb0ELb0ELb0ELi2ELi4ELi4ELi4ELb0EEENS1_24CollectiveEpilogueBwdGQAISA_fSD_Li256ELb1ELb0EEENS1_19SingleTileSchedulerILb1ELb0ELb0ELi128EEEEEEEEEvNT_6ParamsE$_ZZN4cute6detail16composition_implINS_5tupleIJNS_1CILi8EEENS3_ILi2EEES5_S5_S4_S5_EEENS2_IJNS3_ILi1EEEiiiNS3_ILi72EEENS3_ILi512EEEEEENS2_IJNS2_IJS5_S5_S5_EEES5_NS2_IJNS3_ILi4EEES5_EEEEEENS2_IJNS2_IJS7_S9_S4_EEENS3_ILi4096EEENS2_IJNS3_ILi16EEENS3_ILi8192EEEEEEEEEEEDaRKT_RKT0_RKT1_RKT2_ENKUlRKT_RKT0_E_clISB_SF_EEDaSZ_S12_)
        /*6164*/ 	.word	0x00000000


	//----- nvinfo : EIATTR_FRAME_SIZE
	.align		4
.L_4166:
        /*6168*/ 	.byte	0x04, 0x11
        /*616a*/ 	.short	(.L_4168 - .L_4167)
	.align		4
.L_4167:
        /*616c*/ 	.word	index@($_ZN7cutlass13device_kernelIN5flash19enable_sm80_to_sm89INS1_16FlashAttnBwdSm80INS1_25CollectiveMainloopBwdSm80ILi2ELi2EN4cute5tupleIJNS5_1CILi128EEES8_NS7_ILi64EEEEEENS_6half_tEfNS_4arch4Sm80ELb0ELb1ELb1ELb1ELb0ELb0ELb0ELb0ELi2ELi4ELi4ELi4ELb0EEENS1_24CollectiveEpilogueBwdGQAISA_fSD_Li256ELb1ELb0EEENS1_19SingleTileSchedulerILb1ELb0ELb0ELi128EEEEEEEEEvNT_6ParamsE$_ZZN4cute6detail16composition_implINS_5tupleIJNS_1CILi8EEENS3_ILi2EEES5_S5_S4_S5_EEENS2_IJNS3_ILi1EEEiiiNS3_ILi72EEENS3_ILi512EEEEEENS2_IJNS2_IJS5_S5_EEES4_NS3_ILi4EEEEEENS2_IJNS2_IJS7_S4_EEENS3_ILi1024EEENS3_ILi16EEEEEEEEDaRKT_RKT0_RKT1_RKT2_ENKUlRKT_RKT0_E_clISC_SG_EEDaSW_SZ_)
        /*6170*/ 	.word	0x00000000


	//----- nvinfo : EIATTR_FRAME_SIZE
	.align		4
.L_4168:
        /*6174*/ 	.byte	0x04, 0x11
        /*6176*/ 	.short	(.L_4170 - .L_4169)
	.align		4
.L_4169:
        /*6178*/ 	.word	index@($_ZN7cutlass13device_kernelIN5flash19enable_sm80_to_sm89INS1_16FlashAttnBwdSm80INS1_25CollectiveMainloopBwdSm80ILi2ELi2EN4cute5tupleIJNS5_1CILi128EEES8_NS7_ILi64EEEEEENS_6half_tEfNS_4arch4Sm80ELb0ELb1ELb1ELb1ELb0ELb0ELb0ELb0ELi2ELi4ELi4ELi4ELb0EEENS1_24CollectiveEpilogueBwdGQAISA_fSD_Li256ELb1ELb0EEENS1_19SingleTileSchedulerILb1ELb0ELb0ELi128EEEEEEEEEvNT_6ParamsE$_ZZN4cute6detail16composition_implINS_5tupleIJNS_1CILi8EEENS3_ILi2EEES5_S5_S4_S5_EEENS2_IJNS3_ILi1EEEiiiNS3_ILi72EEENS3_ILi512EEEEEENS2_IJNS2_IJS5_S5_EEES4_NS3_ILi4EEEEEENS2_IJNS2_IJS7_S4_EEENS3_ILi1024EEENS3_ILi16EEEEEEEEDaRKT_RKT0_RKT1_RKT2_ENKUlRKT_RKT0_E_clISB_SE_EEDaSW_SZ_)
        /*617c*/ 	.word	0x00000000


	//----- nvinfo : EIATTR_FRAME_SIZE
	.align		4
.L_4170:
        /*6180*/ 	.byte	0x04, 0x11
        /*6182*/ 	.short	(.L_4172 - .L_4171)
	.align		4
.L_4171:
        /*6184*/ 	.word	index@($_ZN7cutlass13device_kernelIN5flash19enable_sm80_to_sm89INS1_16FlashAttnBwdSm80INS1_25CollectiveMainloopBwdSm80ILi2ELi2EN4cute5tupleIJNS5_1CILi128EEES8_NS7_ILi64EEEEEENS_6half_tEfNS_4arch4Sm80ELb0ELb1ELb1ELb1ELb0ELb0ELb0ELb0ELi2ELi4ELi4ELi4ELb0EEENS1_24CollectiveEpilogueBwdGQAISA_fSD_Li256ELb1ELb0EEENS1_19SingleTileSchedulerILb1ELb0ELb0ELi128EEEEEEEEEvNT_6ParamsE$_ZZN4cute6detail16composition_implINS_5tupleIJNS_1CILi16EEENS3_ILi2EEES5_S5_NS3_ILi4EEES5_EEENS2_IJNS3_ILi1EEEiiiNS3_ILi144EEENS3_ILi512EEEEEENS2_IJNS2_IJS5_S5_EEES6_NS3_ILi8EEEEEENS2_IJNS2_IJNS3_ILi64EEESA_EEES4_NS3_ILi1024EEEEEEEEDaRKT_RKT0_RKT1_RKT2_ENKUlRKT_RKT0_E_clISC_SG_EEDaSX_S10_)
        /*6188*/ 	.word	0x00000000


	//----- nvinfo : EIATTR_FRAME_SIZE
	.align		4
.L_4172:
        /*618c*/ 	.byte	0x04, 0x11
        /*618e*/ 	.short	(.L_4174 - .L_4173)
	.align		4
.L_4173:
        /*6190*/ 	.word	index@($_ZN7cutlass13device_kernelIN5flash19enable_sm80_to_sm89INS1_16FlashAttnBwdSm80INS1_25CollectiveMainloopBwdSm80ILi2ELi2EN4cute5tupleIJNS5_1CILi128EEES8_NS7_ILi64EEEEEENS_6half_tEfNS_4arch4Sm80ELb0ELb1ELb1ELb1ELb0ELb0ELb0ELb0ELi2ELi4ELi4ELi4ELb0EEENS1_24CollectiveEpilogueBwdGQAISA_fSD_Li256ELb1ELb0EEENS1_19SingleTileSchedulerILb1ELb0ELb0ELi128EEEEEEEEEvNT_6ParamsE$_ZZN4cute6detail16composition_implINS_5tupleIJNS_1CILi16EEENS3_ILi2EEES5_S5_NS3_ILi4EEES5_EEENS2_IJNS3_ILi1EEEiiiNS3_ILi144EEENS3_ILi512EEEEEENS2_IJNS2_IJS5_S5_EEES6_NS3_ILi8EEEEEENS2_IJNS2_IJNS3_ILi64EEESA_EEES4_NS3_ILi1024EEEEEEEEDaRKT_RKT0_RKT1_RKT2_ENKUlRKT_RKT0_E_clIS6_S4_EEDaSX_S10_)
        /*6194*/ 	.word	0x00000000


	//----- nvinfo : EIATTR_FRAME_SIZE
	.align		4
.L_4174:
        /*6198*/ 	.byte	0x04, 0x11
        /*619a*/ 	.short	(.L_4176 - .L_4175)
	.align		4
.L_4175:
        /*619c*/ 	.word	index@($_ZN7cutlass13device_kernelIN5flash19enable_sm80_to_sm89INS1_16FlashAttnBwdSm80INS1_25CollectiveMainloopBwdSm80ILi2ELi2EN4cute5tupleIJNS5_1CILi128EEES8_NS7_ILi64EEEEEENS_6half_tEfNS_4arch4Sm80ELb0ELb1ELb1ELb1ELb0ELb0ELb0ELb0ELi2ELi4ELi4ELi4ELb0EEENS1_24CollectiveEpilogueBwdGQAISA_fSD_Li256ELb1ELb0EEENS1_19SingleTileSchedulerILb1ELb0ELb0ELi128EEEEEEEEEvNT_6ParamsE$_ZZN4cute5sliceINS_5tupleIJNS_10UnderscoreES2_iEEENS1_IJNS1_IJNS_1CILi1EEENS4_ILi0EEEEEEiNS4_ILi1024EEEEEEEEDaRKT_RKT0_ENKUlRKT_RKT0_E_clIS2_iEEDaSI_SL_)
        /*61a0*/ 	.word	0x00000000


	//----- nvinfo : EIATTR_FRAME_SIZE
	.align		4
.L_4176:
        /*61a4*/ 	.byte	0x04, 0x11
        /*61a6*/ 	.short	(.L_4178 - .L_4177)
	.align		4
.L_4177:
        /*61a8*/ 	.word	index@($_ZN7cutlass13device_kernelIN5flash19enable_sm80_to_sm89INS1_16FlashAttnBwdSm80INS1_25CollectiveMainloopBwdSm80ILi2ELi2EN4cute5tupleIJNS5_1CILi128EEES8_NS7_ILi64EEEEEENS_6half_tEfNS_4arch4Sm80ELb0ELb1ELb1ELb1ELb0ELb0ELb0ELb0ELi2ELi4ELi4ELi4ELb0EEENS1_24CollectiveEpilogueBwdGQAISA_fSD_Li256ELb1ELb0EEENS1_19SingleTileSchedulerILb1ELb0ELb0ELi128EEEEEEEEEvNT_6ParamsE$_ZZN4cute5sliceINS_5tupleIJNS_10UnderscoreES2_S2_iEEENS1_IJNS1_IJNS_1CILi1EEENS4_ILi0EEEEEEiNS4_ILi1024EEENS4_ILi8192EEEEEEEEDaRKT_RKT0_ENKUlRKT_RKT0_E_clIS2_iEEDaSJ_SM_)
        /*61ac*/ 	.word	0x00000000


	//----- nvinfo : EIATTR_FRAME_SIZE
	.align		4
.L_4178:
        /*61b0*/ 	.byte	0x04, 0x11
        /*61b2*/ 	.short	(.L_4180 - .L_4179)
	.align		4
.L_4179:
        /*61b4*/ 	.word	index@($_ZN7cutlass13device_kernelIN5flash19enable_sm80_to_sm89INS1_16FlashAttnBwdSm80INS1_25CollectiveMainloopBwdSm80ILi2ELi2EN4cute5tupleIJNS5_1CILi128EEES8_NS7_ILi64EEEEEENS_6half_tEfNS_4arch4Sm80ELb0ELb1ELb1ELb1ELb0ELb0ELb0ELb0ELi2ELi4ELi4ELi4ELb0EEENS1_24CollectiveEpilogueBwdGQAISA_fSD_Li256ELb1ELb0EEENS1_19SingleTileSchedulerILb1ELb0ELb0ELi128EEEEEEEEEvNT_6ParamsE$_ZZN4cute5sliceINS_5tupleIJNS_10UnderscoreES2_S2_iEEENS1_IJNS1_IJNS_1CILi1EEENS4_ILi0EEEEEENS4_ILi4096EEENS1_IJiiEEENS1_IJS6_NS4_ILi8192EEEEEEEEEEEDaRKT_RKT0_ENKUlRKT_RKT0_E_clIS2_S9_EEDaSL_SO_)
        /*61b8*/ 	.word	0x00000000


	//----- nvinfo : EIATTR_FRAME_SIZE
	.align		4
.L_4180:
        /*61bc*/ 	.byte	0x04, 0x11
        /*61be*/ 	.short	(.L_4182 - .L_4181)
	.align		4
.L_4181:
        /*61c0*/ 	.word	index@($_ZN7cutlass13device_kernelIN5flash19enable_sm80_to_sm89INS1_16FlashAttnBwdSm80INS1_25CollectiveMainloopBwdSm80ILi2ELi2EN4cute5tupleIJNS5_1CILi128EEES8_NS7_ILi64EEEEEENS_6half_tEfNS_4arch4Sm80ELb0ELb1ELb1ELb1ELb0ELb0ELb0ELb0ELi2ELi4ELi4ELi4ELb0EEENS1_24CollectiveEpilogueBwdGQAISA_fSD_Li256ELb1ELb0EEENS1_19SingleTileSchedulerILb1ELb0ELb0ELi128EEEEEEEEEvNT_6ParamsE$_ZZN4cute5sliceINS_5tupleIJNS_10UnderscoreES2_NS_1CILi0EEEEEENS1_IJNS1_IJNS3_ILi1EEES4_EEEiNS3_ILi1024EEEEEEEEDaRKT_RKT0_ENKUlRKT_RKT0_E_clIS2_iEEDaSI_SL_)
        /*61c4*/ 	.word	0x00000000


	//----- nvinfo : EIATTR_FRAME_SIZE
	.align		4
.L_4182:
        /*61c8*/ 	.byte	0x04, 0x11
        /*61ca*/ 	.short	(.L_4184 - .L_4183)
	.align		4
.L_4183:
        /*61cc*/ 	.word	index@($_ZN7cutlass13device_kernelIN5flash19enable_sm80_to_sm89INS1_16FlashAttnBwdSm80INS1_25CollectiveMainloopBwdSm80ILi2ELi2EN4cute5tupleIJNS5_1CILi128EEES8_NS7_ILi64EEEEEENS_6half_tEfNS_4arch4Sm80ELb0ELb1ELb1ELb1ELb0ELb0ELb0ELb0ELi2ELi4ELi4ELi4ELb0EEENS1_24CollectiveEpilogueBwdGQAISA_fSD_Li256ELb1ELb0EEENS1_19SingleTileSchedulerILb1ELb0ELb0ELi128EEEEEEEEEvNT_6ParamsE$_ZZN4cute5sliceINS_5tupleIJNS1_IJNS_10UnderscoreENS_1CILi0EEEEEENS1_IJS4_S2_EEEEEENS1_IJNS1_IJNS1_IJNS3_ILi1EEES4_EEES4_EEENS1_IJNS1_IJS4_S4_EEEiEEEEEEEEDaRKT_RKT0_ENKUlRKT_RKT0_E_clIS6_SC_EEDaSM_SP_)
        /*61d0*/ 	.word	0x00000000


	//----- nvinfo : EIATTR_FRAME_SIZE
	.align		4
.L_4184:
        /*61d4*/ 	.byte	0x04, 0x11
        /*61d6*/ 	.short	(.L_4186 - .L_4185)
	.align		4
.L_4185:
        /*61d8*/ 	.word	index@($_ZN7cutlass13device_kernelIN5flash19enable_sm80_to_sm89INS1_16FlashAttnBwdSm80INS1_25CollectiveMainloopBwdSm80ILi2ELi2EN4cute5tupleIJNS5_1CILi128EEES8_NS7_ILi64EEEEEENS_6half_tEfNS_4arch4Sm80ELb0ELb1ELb1ELb1ELb0ELb0ELb0ELb0ELi2ELi4ELi4ELi4ELb0EEENS1_24CollectiveEpilogueBwdGQAISA_fSD_Li256ELb1ELb0EEENS1_19SingleTileSchedulerILb1ELb0ELb0ELi128EEEEEEEEEvNT_6ParamsE$_ZZN4cute4takeILi1ELi3ENS_5tupleIJNS1_IJiNS_1CILi512EEEEEENS1_IJiiEEENS2_ILi1024EEEEEEEEDaRKT1_ENKUlDpRKT_E_clIJS5_S6_EEEDaSE_)
        /*61dc*/ 	.word	0x00000000


	//----- nvinfo : EIATTR_FRAME_SIZE
	.align		4
.L_4186:
        /*61e0*/ 	.byte	0x04, 0x11
        /*61e2*/ 	.short	(.L_4188 - .L_4187)
	.align		4
.L_4187:
        /*61e4*/ 	.word	index@($_ZN7cutlass13device_kernelIN5flash19enable_sm80_to_sm89INS1_16FlashAttnBwdSm80INS1_25CollectiveMainloopBwdSm80ILi2ELi2EN4cute5tupleIJNS5_1CILi128EEES8_NS7_ILi64EEEEEENS_6half_tEfNS_4arch4Sm80ELb0ELb1ELb1ELb1ELb0ELb0ELb0ELb0ELi2ELi4ELi4ELi4ELb0EEENS1_24CollectiveEpilogueBwdGQAISA_fSD_Li256ELb1ELb0EEENS1_19SingleTileSchedulerILb1ELb0ELb0ELi128EEEEEEEEEvNT_6ParamsE$_ZZN4cute4takeILi1ELi3ENS_5tupleIJNS1_IJNS_1CILi1EEEiEEENS2_ILi1024EEENS1_IJiiEEEEEEEEDaRKT1_ENKUlDpRKT_E_clIJS5_S6_EEEDaSE_)
        /*61e8*/ 	.word	0x00000000


	//----- nvinfo : EIATTR_FRAME_SIZE
	.align		4
.L_4188:
        /*61ec*/ 	.byte	0x04, 0x11
        /*61ee*/ 	.short	(.L_4190 - .L_4189)
	.align		4
.L_4189:
        /*61f0*/ 	.word	index@($_ZN7cutlass13device_kernelIN5flash19enable_sm80_to_sm89INS1_16FlashAttnBwdSm80INS1_25CollectiveMainloopBwdSm80ILi2ELi2EN4cute5tupleIJNS5_1CILi128EEES8_NS7_ILi64EEEEEENS_6half_tEfNS_4arch4Sm80ELb0ELb1ELb1ELb1ELb0ELb0ELb0ELb0ELi2ELi4ELi4ELi4ELb0EEENS1_24CollectiveEpilogueBwdGQAISA_fSD_Li256ELb1ELb0EEENS1_19SingleTileSchedulerILb1ELb0ELb0ELi128EEEEEEEEEvNT_6ParamsE$_ZZN4cute4takeILi1ELi3ENS_5tupleIJNS1_IJNS_1CILi1EEENS2_ILi512EEEiEEENS2_ILi4096EEENS1_IJiiEEEEEEEEDaRKT1_ENKUlDpRKT_E_clIJS6_S7_EEEDaSF_)
        /*61f4*/ 	.word	0x00000000


	//----- nvinfo : EIATTR_FRAME_SIZE
	.align		4
.L_4190:
        /*61f8*/ 	.byte	0x04, 0x11
        /*61fa*/ 	.short	(.L_4192 - .L_4191)
	.align		4
.L_4191:
        /*61fc*/ 	.word	index@($_ZN7cutlass13device_kernelIN5flash19enable_sm80_to_sm89INS1_16FlashAttnBwdSm80INS1_25CollectiveMainloopBwdSm80ILi2ELi2EN4cute5tupleIJNS5_1CILi128EEES8_NS7_ILi64EEEEEENS_6half_tEfNS_4arch4Sm80ELb0ELb1ELb1ELb1ELb0ELb0ELb0ELb0ELi2ELi4ELi4ELi4ELb0EEENS1_24CollectiveEpilogueBwdGQAISA_fSD_Li256ELb1ELb0EEENS1_19SingleTileSchedulerILb1ELb0ELb0ELi128EEEEEEEEEvNT_6ParamsE$_ZZN4cute4takeILi1ELi3ENS_5tupleIJNS1_IJNS_1CILi1EEENS2_ILi512EEEiEEENS2_ILi4096EEENS1_IJNS1_IJiiEEENS2_ILi8192EEEEEEEEEEEDaRKT1_ENKUlDpRKT_E_clIJS6_S9_EEEDaSH_)
        /*6200*/ 	.word	0x00000000


	//----- nvinfo : EIATTR_FRAME_SIZE
	.align		4
.L_4192:
        /*6204*/ 	.byte	0x04, 0x11
        /*6206*/ 	.short	(.L_4194 - .L_4193)
	.align		4
.L_4193:
        /*6208*/ 	.word	index@($_ZN7cutlass13device_kernelIN5flash19enable_sm80_to_sm89INS1_16FlashAttnBwdSm80INS1_25CollectiveMainloopBwdSm80ILi2ELi2EN4cute5tupleIJNS5_1CILi128EEES8_NS7_ILi64EEEEEENS_6half_tEfNS_4arch4Sm80ELb0ELb1ELb1ELb1ELb0ELb0ELb0ELb0ELi2ELi4ELi4ELi4ELb0EEENS1_24CollectiveEpilogueBwdGQAISA_fSD_Li256ELb1ELb0EEENS1_19SingleTileSchedulerILb1ELb0ELb0ELi128EEEEEEEEEvNT_6ParamsE$_ZZN4cute4takeILi1ELi2ENS_5tupleIJNS1_IJNS_1CILi1EEENS2_ILi0EEEEEEiEEEEEDaRKT1_ENKUlDpRKT_E_clIJiEEEDaSD_)
        /*620c*/ 	.word	0x00000000


	//----- nvinfo : EIATTR_FRAME_SIZE
	.align		4
.L_4194:
        /*6210*/ 	.byte	0x04, 0x11
        /*6212*/ 	.short	(.L_4196 - .L_4195)
	.align		4
.L_4195:
        /*6214*/ 	.word	index@($_ZN7cutlass13device_kernelIN5flash19enable_sm80_to_sm89INS1_16FlashAttnBwdSm80INS1_25CollectiveMainloopBwdSm80ILi2ELi2EN4cute5tupleIJNS5_1CILi128EEES8_NS7_ILi64EEEEEENS_6half_tEfNS_4arch4Sm80ELb0ELb1ELb1ELb1ELb0ELb0ELb0ELb0ELi2ELi4ELi4ELi4ELb0EEENS1_24CollectiveEpilogueBwdGQAISA_fSD_Li256ELb1ELb0EEENS1_19SingleTileSchedulerILb1ELb0ELb0ELi128EEEEEEEEEvNT_6ParamsE$_ZZN4cute4diceINS_5tupleIJNS1_IJiNS1_IJiNS_1CILi0EEEEEEEEENS1_IJNS_10UnderscoreENS1_IJS6_S6_EEEEEEEEES9_EEDaRKT_RKT0_ENKUlRKT_RKT0_E_clIS5_S5_EEDaSI_SL_)
        /*6218*/ 	.word	0x00000000


	//----- nvinfo : EIATTR_FRAME_SIZE
	.align		4
.L_4196:
        /*621c*/ 	.byte	0x04, 0x11
        /*621e*/ 	.short	(.L_4198 - .L_4197)
	.align		4
.L_4197:
        /*6220*/ 	.word	index@($_ZN7cutlass13device_kernelIN5flash19enable_sm80_to_sm89INS1_16FlashAttnBwdSm80INS1_25CollectiveMainloopBwdSm80ILi2ELi2EN4cute5tupleIJNS5_1CILi128EEES8_NS7_ILi64EEEEEENS_6half_tEfNS_4arch4Sm80ELb0ELb1ELb1ELb1ELb0ELb0ELb0ELb0ELi2ELi4ELi4ELi4ELb0EEENS1_24CollectiveEpilogueBwdGQAISA_fSD_Li256ELb1ELb0EEENS1_19SingleTileSchedulerILb1ELb0ELb0ELi128EEEEEEEEEvNT_6ParamsE$_ZZN4cute16flatten_to_tupleINS_5tupleIJNS_1CILi4096EEENS1_IJiiEEEEEEEEDaRKT_ENKUlRKT_E_clIS4_EEDaSB_)
        /*6224*/ 	.word	0x00000000


	//----- nvinfo : EIATTR_FRAME_SIZE
	.align		4
.L_4198:
        /*6228*/ 	.byte	0x04, 0x11
        /*622a*/ 	.short	(.L_4200 - .L_4199)
	.align		4
.L_4199:
        /*622c*/ 	.word	index@($_ZN7cutlass13device_kernelIN5flash19enable_sm80_to_sm89INS1_16FlashAttnBwdSm80INS1_25CollectiveMainloopBwdSm80ILi2ELi2EN4cute5tupleIJNS5_1CILi128EEES8_NS7_ILi64EEEEEENS_6half_tEfNS_4arch4Sm80ELb0ELb1ELb1ELb1ELb0ELb0ELb0ELb0ELi2ELi4ELi4ELi4ELb0EEENS1_24CollectiveEpilogueBwdGQAISA_fSD_Li256ELb1ELb0EEENS1_19SingleTileSchedulerILb1ELb0ELb0ELi128EEEEEEEEEvNT_6ParamsE$_ZZN4cute16flatten_to_tupleINS_5tupleIJNS_1CILi4096EEENS1_IJNS1_IJiiEEENS2_ILi8192EEEEEEEEEEEDaRKT_ENKUlRKT_E_clIS6_EEDaSD_)
        /*6230*/ 	.word	0x00000000


	//----- nvinfo : EIATTR_FRAME_SIZE
	.align		4
.L_4200:
        /*6234*/ 	.byte	0x04, 0x11
        /*6236*/ 	.short	(.L_4202 - .L_4201)
	.align		4
.L_4201:
        /*6238*/ 	.word	index@($_ZN7cutlass13device_kernelIN5flash19enable_sm80_to_sm89INS1_16FlashAttnBwdSm80INS1_25CollectiveMainloopBwdSm80ILi2ELi2EN4cute5tupleIJNS5_1CILi128EEES8_NS7_ILi64EEEEEENS_6half_tEfNS_4arch4Sm80ELb0ELb1ELb1ELb1ELb0ELb0ELb0ELb0ELi2ELi4ELi4ELi4ELb0EEENS1_24CollectiveEpilogueBwdGQAISA_fSD_Li256ELb1ELb0EEENS1_19SingleTileSchedulerILb1ELb0ELb0ELi128EEEEEEEEEvNT_6ParamsE$_ZZN4cute16flatten_to_tupleINS_5tupleIJNS_1CILi1024EEENS1_IJiiEEEEEEEEDaRKT_ENKUlRKT_E_clIS4_EEDaSB_)
        /*623c*/ 	.word	0x00000000


	//----- nvinfo : EIATTR_FRAME_SIZE
	.align		4
.L_4202:
        /*6240*/ 	.byte	0x04, 0x11
        /*6242*/ 	.short	(.L_4204 - .L_4203)
	.align		4
.L_4203:
        /*6244*/ 	.word	index@($_ZN7cutlass13device_kernelIN5flash19enable_sm80_to_sm89INS1_16FlashAttnBwdSm80INS1_25CollectiveMainloopBwdSm80ILi2ELi2EN4cute5tupleIJNS5_1CILi128EEES8_NS7_ILi64EEEEEENS_6half_tEfNS_4arch4Sm80ELb0ELb1ELb1ELb1ELb0ELb0ELb0ELb0ELi2ELi4ELi4ELi4ELb0EEENS1_24CollectiveEpilogueBwdGQAISA_fSD_Li256ELb1ELb0EEENS1_19SingleTileSchedulerILb1ELb0ELb0ELi128EEEEEEEEEvNT_6ParamsE$_ZZN4cute16flatten_to_tupleINS_5tupleIJNS1_IJiiEEENS_1CILi1024EEEEEEEEDaRKT_ENKUlRKT_E_clIS2_EEDaSB_)
        /*6248*/ 	.word	0x00000000


	//----- nvinfo : EIATTR_FRAME_SIZE
	.align		4
.L_4204:
        /*624c*/ 	.byte	0x04, 0x11
        /*624e*/ 	.short	(.L_4206 - .L_4205)
	.align		4
.L_4205:
        /*6250*/ 	.word	index@($_ZN7cutlass13device_kernelIN5flash19enable_sm80_to_sm89INS1_16FlashAttnBwdSm80INS1_25CollectiveMainloopBwdSm80ILi2ELi2EN4cute5tupleIJNS5_1CILi128EEES8_NS7_ILi64EEEEEENS_6half_tEfNS_4arch4Sm80ELb0ELb1ELb1ELb1ELb0ELb0ELb0ELb0ELi2ELi4ELi4ELi4ELb0EEENS1_24CollectiveEpilogueBwdGQAISA_fSD_Li256ELb1ELb0EEENS1_19SingleTileSchedulerILb1ELb0ELb0ELi128EEEEEEEEEvNT_6ParamsE$_ZZN4cute14logical_divideINS_5tupleIJNS1_IJNS_1CILi8EEENS2_ILi1EEEEEENS1_IJNS2_ILi2EEEEEEEEENS1_IJNS1_IJS4_NS2_ILi0EEEEEENS1_IJiEEEEEENS1_IJS5_NS_6LayoutIS4_S9_EEEEEEEDaRKNSD_IT_T0_EERKT1_ENKUlRKT_RKT0_E_clINSD_IS7_SB_EESE_EEDaSQ_ST_)
        /*6254*/ 	.word	0x00000000


	//----- nvinfo : EIATTR_FRAME_SIZE
	.align		4
.L_4206:
        /*6258*/ 	.byte	0x04, 0x11
        /*625a*/ 	.short	(.L_4208 - .L_4207)
	.align		4
.L_4207:
        /*625c*/ 	.word	index@($_ZN7cutlass13device_kernelIN5flash19enable_sm80_to_sm89INS1_16FlashAttnBwdSm80INS1_25CollectiveMainloopBwdSm80ILi2ELi2EN4cute5tupleIJNS5_1CILi128EEES8_NS7_ILi64EEEEEENS_6half_tEfNS_4arch4Sm80ELb0ELb1ELb1ELb1ELb0ELb0ELb0ELb0ELi2ELi4ELi4ELi4ELb0EEENS1_24CollectiveEpilogueBwdGQAISA_fSD_Li256ELb1ELb0EEENS1_19SingleTileSchedulerILb1ELb0ELb0ELi128EEEEEEEEEvNT_6ParamsE$_ZZN4cute13to_mixed_bitsINS_5tupleIJNS1_IJNS_1CILi4EEENS2_ILi8EEEEEES3_NS2_ILi1EEEEEENS1_IJNS1_IJNS2_ILi128EEENS2_ILi0EEEEEENS2_ILi16EEES9_EEENS1_IJNS1_IJiiEEEiS9_EEEEEDaRKT_RKT0_RKT1_ENKUlRKT_RKT0_RKT1_E_clIS5_SA_SD_EEDaSQ_ST_SW_)
        /*6260*/ 	.word	0x00000000


	//----- nvinfo : EIATTR_FRAME_SIZE
	.align		4
.L_4208:
        /*6264*/ 	.byte	0x04, 0x11
        /*6266*/ 	.short	(.L_4210 - .L_4209)
	.align		4
.L_4209:
        /*6268*/ 	.word	index@($_ZN7cutlass13device_kernelIN5flash19enable_sm80_to_sm89INS1_16FlashAttnBwdSm80INS1_25CollectiveMainloopBwdSm80ILi2ELi2EN4cute5tupleIJNS5_1CILi128EEES8_NS7_ILi64EEEEEENS_6half_tEfNS_4arch4Sm80ELb0ELb1ELb1ELb1ELb0ELb0ELb0ELb0ELi2ELi4ELi4ELi4ELb0EEENS1_24CollectiveEpilogueBwdGQAISA_fSD_Li256ELb1ELb0EEENS1_19SingleTileSchedulerILb1ELb0ELb0ELi128EEEEEEEEEvNT_6ParamsE$_ZZN4cute13to_mixed_bitsINS_5tupleIJNS1_IJNS_1CILi4EEENS2_ILi8EEEEEES3_NS2_ILi1EEEEEENS1_IJNS1_IJNS2_ILi128EEENS2_ILi0EEEEEENS2_ILi16EEES9_EEENS1_IJNS1_IJiiEEEiS9_EEEEEDaRKT_RKT0_RKT1_ENKUlRKT_RKT0_RKT1_E_clIS3_SB_iEEDaSQ_ST_SW_)
        /*626c*/ 	.word	0x00000000


	//----- nvinfo : EIATTR_FRAME_SIZE
	.align		4
.L_4210:
        /*6270*/ 	.byte	0x04, 0x11
        /*6272*/ 	.short	(.L_4212 - .L_4211)
	.align		4
.L_4211:
        /*6274*/ 	.word	index@($_ZN7cutlass13device_kernelIN5flash19enable_sm80_to_sm89INS1_16FlashAttnBwdSm80INS1_25CollectiveMainloopBwdSm80ILi2ELi2EN4cute5tupleIJNS5_1CILi128EEES8_NS7_ILi64EEEEEENS_6half_tEfNS_4arch4Sm80ELb0ELb1ELb1ELb1ELb0ELb0ELb0ELb0ELi2ELi4ELi4ELi4ELb0EEENS1_24CollectiveEpilogueBwdGQAISA_fSD_Li256ELb1ELb0EEENS1_19SingleTileSchedulerILb1ELb0ELb0ELi128EEEEEEEEEvNT_6ParamsE$_ZZN4cute13to_mixed_bitsINS_5tupleIJNS1_IJNS_1CILi4EEENS2_ILi8EEEEEES3_NS2_ILi1EEEEEENS1_IJNS1_IJNS2_ILi128EEENS2_ILi0EEEEEENS2_ILi16EEES9_EEENS1_IJNS1_IJiiEEEiS9_EEEEEDaRKT_RKT0_RKT1_ENKUlDpRKT_E_clIJNS_9MixedBitsILj0ELj384EEENSU_ILj0ELj48EEENS2_ILj0EEEEEEDaSR_)
        /*6278*/ 	.word	0x00000000


	//----- nvinfo : EIATTR_FRAME_SIZE
	.align		4
.L_4212:
        /*627c*/ 	.byte	0x04, 0x11
        /*627e*/ 	.short	(.L_4214 - .L_4213)
	.align		4
.L_4213:
        /*6280*/ 	.word	index@($_ZN7cutlass13device_kernelIN5flash19enable_sm80_to_sm89INS1_16FlashAttnBwdSm80INS1_25CollectiveMainloopBwdSm80ILi2ELi2EN4cute5tupleIJNS5_1CILi128EEES8_NS7_ILi64EEEEEENS_6half_tEfNS_4arch4Sm80ELb0ELb1ELb1ELb1ELb0ELb0ELb0ELb0ELi2ELi4ELi4ELi4ELb0EEENS1_24CollectiveEpilogueBwdGQAISA_fSD_Li256ELb1ELb0EEENS1_19SingleTileSchedulerILb1ELb0ELb0ELi128EEEEEEEEEvNT_6ParamsE$_ZZN4cute13to_mixed_bitsINS_5tupleIJNS1_IJNS_1CILi4EEENS2_ILi8EEEEEES3_NS2_ILi1EEEEEENS1_IJNS1_IJNS2_ILi0EEENS2_ILi64EEEEEES8_S8_EEENS1_IJNS1_IJiiEEEiS8_EEEEEDaRKT_RKT0_RKT1_ENKUlRKT_RKT0_RKT1_E_clIS5_SA_SC_EEDaSP_SS_SV_)
        /*6284*/ 	.word	0x00000000


	//----- nvinfo : EIATTR_FRAME_SIZE
	.align		4
.L_4214:
        /*6288*/ 	.byte	0x04, 0x11
        /*628a*/ 	.short	(.L_4216 - .L_4215)
	.align		4
.L_4215:
        /*628c*/ 	.word	index@($_ZN7cutlass13device_kernelIN5flash19enable_sm80_to_sm89INS1_16FlashAttnBwdSm80INS1_25CollectiveMainloopBwdSm80ILi2ELi2EN4cute5tupleIJNS5_1CILi128EEES8_NS7_ILi64EEEEEENS_6half_tEfNS_4arch4Sm80ELb0ELb1ELb1ELb1ELb0ELb0ELb0ELb0ELi2ELi4ELi4ELi4ELb0EEENS1_24CollectiveEpilogueBwdGQAISA_fSD_Li256ELb1ELb0EEENS1_19SingleTileSchedulerILb1ELb0ELb0ELi128EEEEEEEEEvNT_6ParamsE$_ZZN4cute13to_mixed_bitsINS_5tupleIJNS1_IJNS_1CILi4EEENS2_ILi8EEEEEES3_NS2_ILi1EEEEEENS1_IJNS1_IJNS2_ILi0EEENS2_ILi64EEEEEES8_S8_EEENS1_IJNS1_IJiiEEEiS8_EEEEEDaRKT_RKT0_RKT1_ENKUlDpRKT_E_clIJNS_9MixedBitsILj0ELj448EEENS2_ILj0EEESV_EEEDaSQ_)
        /*6290*/ 	.word	0x00000000


	//----- nvinfo : EIATTR_FRAME_SIZE
	.align		4
.L_4216:
        /*6294*/ 	.byte	0x04, 0x11
        /*6296*/ 	.short	(.L_4218 - .L_4217)
	.align		4
.L_4217:
        /*6298*/ 	.word	index@($_ZN7cutlass13device_kernelIN5flash19enable_sm80_to_sm89INS1_16FlashAttnBwdSm80INS1_25CollectiveMainloopBwdSm80ILi2ELi2EN4cute5tupleIJNS5_1CILi128EEES8_NS7_ILi64EEEEEENS_6half_tEfNS_4arch4Sm80ELb0ELb1ELb1ELb1ELb0ELb0ELb0ELb0ELi2ELi4ELi4ELi4ELb0EEENS1_24CollectiveEpilogueBwdGQAISA_fSD_Li256ELb1ELb0EEENS1_19SingleTileSchedulerILb1ELb0ELb0ELi128EEEEEEEEEvNT_6ParamsE$_ZZN4cute13to_mixed_bitsINS_5tupleIJNS1_IJNS_1CILi4EEENS2_ILi8EEEEEENS2_ILi2EEENS2_ILi1EEEEEENS1_IJNS1_IJNS2_ILi128EEENS2_ILi0EEEEEES4_SA_EEENS1_IJNS1_IJiiEEEiSA_EEEEEDaRKT_RKT0_RKT1_ENKUlRKT_RKT0_RKT1_E_clIS6_S4_iEEDaSQ_ST_SW_)
        /*629c*/ 	.word	0x00000000


	//----- nvinfo : EIATTR_FRAME_SIZE
	.align		4
.L_4218:
        /*62a0*/ 	.byte	0x04, 0x11
        /*62a2*/ 	.short	(.L_4220 - .L_4219)
	.align		4
.L_4219:
        /*62a4*/ 	.word	index@($_ZN7cutlass13device_kernelIN5flash19enable_sm80_to_sm89INS1_16FlashAttnBwdSm80INS1_25CollectiveMainloopBwdSm80ILi2ELi2EN4cute5tupleIJNS5_1CILi128EEES8_NS7_ILi64EEEEEENS_6half_tEfNS_4arch4Sm80ELb0ELb1ELb1ELb1ELb0ELb0ELb0ELb0ELi2ELi4ELi4ELi4ELb0EEENS1_24CollectiveEpilogueBwdGQAISA_fSD_Li256ELb1ELb0EEENS1_19SingleTileSchedulerILb1ELb0ELb0ELi128EEEEEEEEEvNT_6ParamsE$_ZZN4cute13to_mixed_bitsINS_5tupleIJNS1_IJNS_1CILi4EEENS2_ILi8EEEEEENS2_ILi2EEENS2_ILi1EEEEEENS1_IJNS1_IJNS2_ILi128EEENS2_ILi0EEEEEES4_SA_EEENS1_IJNS1_IJiiEEEiSA_EEEEEDaRKT_RKT0_RKT1_ENKUlRKT_RKT0_RKT1_E_clIS5_SB_SD_EEDaSQ_ST_SW_)
        /*62a8*/ 	.word	0x00000000


	//----- nvinfo : EIATTR_FRAME_SIZE
	.align		4
.L_4220:
        /*62ac*/ 	.byte	0x04, 0x11
        /*62ae*/ 	.short	(.L_4222 - .L_4221)
	.align		4
.L_4221:
        /*62b0*/ 	.word	index@($_ZN7cutlass13device_kernelIN5flash19enable_sm80_to_sm89INS1_16FlashAttnBwdSm80INS1_25CollectiveMainloopBwdSm80ILi2ELi2EN4cute5tupleIJNS5_1CILi128EEES8_NS7_ILi64EEEEEENS_6half_tEfNS_4arch4Sm80ELb0ELb1ELb1ELb1ELb0ELb0ELb0ELb0ELi2ELi4ELi4ELi4ELb0EEENS1_24CollectiveEpilogueBwdGQAISA_fSD_Li256ELb1ELb0EEENS1_19SingleTileSchedulerILb1ELb0ELb0ELi128EEEEEEEEEvNT_6ParamsE$_ZZN4cute13to_mixed_bitsINS_5tupleIJNS1_IJNS_1CILi4EEENS2_ILi8EEEEEENS2_ILi2EEENS2_ILi1EEEEEENS1_IJNS1_IJNS2_ILi128EEENS2_ILi0EEEEEES4_SA_EEENS1_IJNS1_IJiiEEEiSA_EEEEEDaRKT_RKT0_RKT1_ENKUlDpRKT_E_clIJNS_9MixedBitsILj0ELj384EEENSU_ILj0ELj8EEENS2_ILj0EEEEEEDaSR_)
        /*62b4*/ 	.word	0x00000000


	//----- nvinfo : EIATTR_FRAME_SIZE
	.align		4
.L_4222:
        /*62b8*/ 	.byte	0x04, 0x11
        /*62ba*/ 	.short	(.L_4224 - .L_4223)
	.align		4
.L_4223:
        /*62bc*/ 	.word	index@($_ZN7cutlass13device_kernelIN5flash19enable_sm80_to_sm89INS1_16FlashAttnBwdSm80INS1_25CollectiveMainloopBwdSm80ILi2ELi2EN4cute5tupleIJNS5_1CILi128EEES8_NS7_ILi64EEEEEENS_6half_tEfNS_4arch4Sm80ELb0ELb1ELb1ELb1ELb0ELb0ELb0ELb0ELi2ELi4ELi4ELi4ELb0EEENS1_24CollectiveEpilogueBwdGQAISA_fSD_Li256ELb1ELb0EEENS1_19SingleTileSchedulerILb1ELb0ELb0ELi128EEEEEEEEEvNT_6ParamsE$_ZZN4cute13to_mixed_bitsINS_5tupleIJNS1_IJNS_1CILi4EEENS2_ILi8EEEEEENS2_ILi2EEENS2_ILi1EEEEEENS1_IJNS1_IJNS2_ILi0EEENS2_ILi64EEEEEES9_S9_EEENS1_IJNS1_IJiiEEEiS9_EEEEEDaRKT_RKT0_RKT1_ENKUlRKT_RKT0_RKT1_E_clIS5_SB_SD_EEDaSQ_ST_SW_)
        /*62c0*/ 	.word	0x00000000


	//----- nvinfo : EIATTR_FRAME_SIZE
	.align		4
.L_4224:
        /*62c4*/ 	.byte	0x04, 0x11
        /*62c6*/ 	.short	(.L_4226 - .L_4225)
	.align		4
.L_4225:
        /*62c8*/ 	.word	index@($_ZN7cutlass13device_kernelIN5flash19enable_sm80_to_sm89INS1_16FlashAttnBwdSm80INS1_25CollectiveMainloopBwdSm80ILi2ELi2EN4cute5tupleIJNS5_1CILi128EEES8_NS7_ILi64EEEEEENS_6half_tEfNS_4arch4Sm80ELb0ELb1ELb1ELb1ELb0ELb0ELb0ELb0ELi2ELi4ELi4ELi4ELb0EEENS1_24CollectiveEpilogueBwdGQAISA_fSD_Li256ELb1ELb0EEENS1_19SingleTileSchedulerILb1ELb0ELb0ELi128EEEEEEEEEvNT_6ParamsE$_ZZN4cute13to_mixed_bitsINS_5tupleIJNS1_IJNS_1CILi4EEENS2_ILi8EEEEEENS2_ILi2EEENS2_ILi1EEEEEENS1_IJNS1_IJNS2_ILi0EEENS2_ILi64EEEEEES9_S9_EEENS1_IJNS1_IJiiEEEiS9_EEEEEDaRKT_RKT0_RKT1_ENKUlDpRKT_E_clIJNS_9MixedBitsILj0ELj448EEENS2_ILj0EEESW_EEEDaSR_)
        /*62cc*/ 	.word	0x00000000


	//----- nvinfo : EIATTR_FRAME_SIZE
	.align		4
.L_4226:
        /*62d0*/ 	.byte	0x04, 0x11
        /*62d2*/ 	.short	(.L_4228 - .L_4227)
	.align		4
.L_4227:
        /*62d4*/ 	.word	index@($_ZN7cutlass13device_kernelIN5flash19enable_sm80_to_sm89INS1_16FlashAttnBwdSm80INS1_25CollectiveMainloopBwdSm80ILi2ELi2EN4cute5tupleIJNS5_1CILi128EEES8_NS7_ILi64EEEEEENS_6half_tEfNS_4arch4Sm80ELb0ELb1ELb1ELb1ELb0ELb0ELb0ELb0ELi2ELi4ELi4ELi4ELb0EEENS1_24CollectiveEpilogueBwdGQAISA_fSD_Li256ELb1ELb0EEENS1_19SingleTileSchedulerILb1ELb0ELb0ELi128EEEEEEEEEvNT_6ParamsE$_ZZN4cute12filter_tupleINS_5tupleIJNS_1CILi4096EEENS1_IJiiEEEEEEZNS_16flatten_to_tupleIS5_EEDaRKT_EUlRKT_E_EEDaS9_OT0_ENKUlDpSC_E_clIJNS1_IJS3_EEES4_EEEDaSG_)
        /*62d8*/ 	.word	0x00000000


	//----- nvinfo : EIATTR_FRAME_SIZE
	.align		4
.L_4228:
        /*62dc*/ 	.byte	0x04, 0x11
        /*62de*/ 	.short	(.L_4230 - .L_4229)
	.align		4
.L_4229:
        /*62e0*/ 	.word	index@($_ZN7cutlass13device_kernelIN5flash19enable_sm80_to_sm89INS1_16FlashAttnBwdSm80INS1_25CollectiveMainloopBwdSm80ILi2ELi2EN4cute5tupleIJNS5_1CILi128EEES8_NS7_ILi64EEEEEENS_6half_tEfNS_4arch4Sm80ELb0ELb1ELb1ELb1ELb0ELb0ELb0ELb0ELi2ELi4ELi4ELi4ELb0EEENS1_24CollectiveEpilogueBwdGQAISA_fSD_Li256ELb1ELb0EEENS1_19SingleTileSchedulerILb1ELb0ELb0ELi128EEEEEEEEEvNT_6ParamsE$_ZZN4cute12filter_tupleINS_5tupleIJNS_1CILi4096EEENS1_IJNS1_IJiiEEENS2_ILi8192EEEEEEEEEZNS_16flatten_to_tupleIS7_EEDaRKT_EUlRKT_E_EEDaSB_OT0_ENKUlDpSE_E_clIJNS1_IJS3_EEENS1_IJiiS5_EEEEEEDaSI_)
        /*62e4*/ 	.word	0x00000000


	//----- nvinfo : EIATTR_FRAME_SIZE
	.align		4
.L_4230:
        /*62e8*/ 	.byte	0x04, 0x11
        /*62ea*/ 	.short	(.L_4232 - .L_4231)
	.align		4
.L_4231:
        /*62ec*/ 	.word	index@($_ZN7cutlass13device_kernelIN5flash19enable_sm80_to_sm89INS1_16FlashAttnBwdSm80INS1_25CollectiveMainloopBwdSm80ILi2ELi2EN4cute5tupleIJNS5_1CILi128EEES8_NS7_ILi64EEEEEENS_6half_tEfNS_4arch4Sm80ELb0ELb1ELb1ELb1ELb0ELb0ELb0ELb0ELi2ELi4ELi4ELi4ELb0EEENS1_24CollectiveEpilogueBwdGQAISA_fSD_Li256ELb1ELb0EEENS1_19SingleTileSchedulerILb1ELb0ELb0ELi128EEEEEEEEEvNT_6ParamsE$_ZZN4cute12filter_tupleINS_5tupleIJNS_1CILi1EEENS1_IJiiiEEENS2_ILi64EEENS1_IJNS2_ILi72EEENS2_ILi144EEENS2_ILi288EEEEEENS2_ILi512EEEEEEZNS_7flattenISB_EEDaRKT_EUlRKT_E_EEDaSF_OT0_ENKUlDpSI_E_clIJNS1_IJS3_EEES4_NS1_IJS5_EEES9_NS1_IJSA_EEEEEEDaSM_)
        /*62f0*/ 	.word	0x00000000


	//----- nvinfo : EIATTR_FRAME_SIZE
	.align		4
.L_4232:
        /*62f4*/ 	.byte	0x04, 0x11
        /*62f6*/ 	.short	(.L_4234 - .L_4233)
	.align		4
.L_4233:
        /*62f8*/ 	.word	index@($_ZN7cutlass13device_kernelIN5flash19enable_sm80_to_sm89INS1_16FlashAttnBwdSm80INS1_25CollectiveMainloopBwdSm80ILi2ELi2EN4cute5tupleIJNS5_1CILi128EEES8_NS7_ILi64EEEEEENS_6half_tEfNS_4arch4Sm80ELb0ELb1ELb1ELb1ELb0ELb0ELb0ELb0ELi2ELi4ELi4ELi4ELb0EEENS1_24CollectiveEpilogueBwdGQAISA_fSD_Li256ELb1ELb0EEENS1_19SingleTileSchedulerILb1ELb0ELb0ELi128EEEEEEEEEvNT_6ParamsE$_ZZN4cute12filter_tupleINS_5tupleIJNS_1CILi1EEENS1_IJNS2_ILi8EEEiiEEENS2_ILi64EEENS1_IJiNS2_ILi144EEENS2_ILi288EEEEEENS2_ILi512EEEEEEZNS_7flattenISB_EEDaRKT_EUlRKT_E_EEDaSF_OT0_ENKUlDpSI_E_clIJNS1_IJS3_EEES5_NS1_IJS6_EEES9_NS1_IJSA_EEEEEEDaSM_)
        /*62fc*/ 	.word	0x00000000


	//----- nvinfo : EIATTR_FRAME_SIZE
	.align		4
.L_4234:
        /*6300*/ 	.byte	0x04, 0x11
        /*6302*/ 	.short	(.L_4236 - .L_4235)
	.align		4
.L_4235:
        /*6304*/ 	.word	index@($_ZN7cutlass13device_kernelIN5flash19enable_sm80_to_sm89INS1_16FlashAttnBwdSm80INS1_25CollectiveMainloopBwdSm80ILi2ELi2EN4cute5tupleIJNS5_1CILi128EEES8_NS7_ILi64EEEEEENS_6half_tEfNS_4arch4Sm80ELb0ELb1ELb1ELb1ELb0ELb0ELb0ELb0ELi2ELi4ELi4ELi4ELb0EEENS1_24CollectiveEpilogueBwdGQAISA_fSD_Li256ELb1ELb0EEENS1_19SingleTileSchedulerILb1ELb0ELb0ELi128EEEEEEEEEvNT_6ParamsE$_ZZN4cute12filter_tupleINS_5tupleIJNS_1CILi1024EEENS1_IJiiEEEEEEZNS_16flatten_to_tupleIS5_EEDaRKT_EUlRKT_E_EEDaS9_OT0_ENKUlDpSC_E_clIJNS1_IJS3_EEES4_EEEDaSG_)
        /*6308*/ 	.word	0x00000000


	//----- nvinfo : EIATTR_FRAME_SIZE
	.align		4
.L_4236:
        /*630c*/ 	.byte	0x04, 0x11
        /*630e*/ 	.short	(.L_4238 - .L_4237)
	.align		4
.L_4237:
        /*6310*/ 	.word	index@($_ZN7cutlass13device_kernelIN5flash19enable_sm80_to_sm89INS1_16FlashAttnBwdSm80INS1_25CollectiveMainloopBwdSm80ILi2ELi2EN4cute5tupleIJNS5_1CILi128EEES8_NS7_ILi64EEEEEENS_6half_tEfNS_4arch4Sm80ELb0ELb1ELb1ELb1ELb0ELb0ELb0ELb0ELi2ELi4ELi4ELi4ELb0EEENS1_24CollectiveEpilogueBwdGQAISA_fSD_Li256ELb1ELb0EEENS1_19SingleTileSchedulerILb1ELb0ELb0ELi128EEEEEEEEEvNT_6ParamsE$_ZZN4cute12filter_tupleINS_5tupleIJNS_10UnderscoreES2_iEEENS1_IJNS1_IJNS_1CILi1EEENS4_ILi0EEEEEEiNS4_ILi1024EEEEEEZNS_5sliceIS3_S9_EEDaRKT_RKT0_EUlRKT_RKT0_E_EEDaSD_SG_OT1_ENKUlDpSJ_E_clIJNS1_IJS7_EEENS1_IJiEEENS1_IJEEEEEEDaSQ_)
        /*6314*/ 	.word	0x00000000


	//----- nvinfo : EIATTR_FRAME_SIZE
	.align		4
.L_4238:
        /*6318*/ 	.byte	0x04, 0x11
        /*631a*/ 	.short	(.L_4240 - .L_4239)
	.align		4
.L_4239:
        /*631c*/ 	.word	index@($_ZN7cutlass13device_kernelIN5flash19enable_sm80_to_sm89INS1_16FlashAttnBwdSm80INS1_25CollectiveMainloopBwdSm80ILi2ELi2EN4cute5tupleIJNS5_1CILi128EEES8_NS7_ILi64EEEEEENS_6half_tEfNS_4arch4Sm80ELb0ELb1ELb1ELb1ELb0ELb0ELb0ELb0ELi2ELi4ELi4ELi4ELb0EEENS1_24CollectiveEpilogueBwdGQAISA_fSD_Li256ELb1ELb0EEENS1_19SingleTileSchedulerILb1ELb0ELb0ELi128EEEEEEEEEvNT_6ParamsE$_ZZN4cute12filter_tupleINS_5tupleIJNS_10UnderscoreES2_S2_iEEENS1_IJNS1_IJNS_1CILi1EEENS4_ILi0EEEEEEiNS4_ILi1024EEENS4_ILi8192EEEEEEZNS_5sliceIS3_SA_EEDaRKT_RKT0_EUlRKT_RKT0_E_EEDaSE_SH_OT1_ENKUlDpSK_E_clIJNS1_IJS7_EEENS1_IJiEEENS1_IJS8_EEENS1_IJEEEEEEDaSR_)
        /*6320*/ 	.word	0x00000000


	//----- nvinfo : EIATTR_FRAME_SIZE
	.align		4
.L_4240:
        /*6324*/ 	.byte	0x04, 0x11
        /*6326*/ 	.short	(.L_4242 - .L_4241)
	.align		4
.L_4241:
        /*6328*/ 	.word	index@($_ZN7cutlass13device_kernelIN5flash19enable_sm80_to_sm89INS1_16FlashAttnBwdSm80INS1_25CollectiveMainloopBwdSm80ILi2ELi2EN4cute5tupleIJNS5_1CILi128EEES8_NS7_ILi64EEEEEENS_6half_tEfNS_4arch4Sm80ELb0ELb1ELb1ELb1ELb0ELb0ELb0ELb0ELi2ELi4ELi4ELi4ELb0EEENS1_24CollectiveEpilogueBwdGQAISA_fSD_Li256ELb1ELb0EEENS1_19SingleTileSchedulerILb1ELb0ELb0ELi128EEEEEEEEEvNT_6ParamsE$_ZZN4cute12filter_tupleINS_5tupleIJNS_10UnderscoreES2_S2_iEEENS1_IJNS1_IJNS_1CILi1EEENS4_ILi0EEEEEENS4_ILi4096EEENS1_IJiiEEENS1_IJS6_NS4_ILi8192EEEEEEEEEZNS_5sliceIS3_SC_EEDaRKT_RKT0_EUlRKT_RKT0_E_EEDaSG_SJ_OT1_ENKUlDpSM_E_clIJNS1_IJS7_EEENS1_IJS8_EEENS1_IJS9_EEENS1_IJEEEEEEDaST_)
        /*632c*/ 	.word	0x00000000


	//----- nvinfo : EIATTR_FRAME_SIZE
	.align		4
.L_4242:
        /*6330*/ 	.byte	0x04, 0x11
        /*6332*/ 	.short	(.L_4244 - .L_4243)
	.align		4
.L_4243:
        /*6334*/ 	.word	index@($_ZN7cutlass13device_kernelIN5flash19enable_sm80_to_sm89INS1_16FlashAttnBwdSm80INS1_25CollectiveMainloopBwdSm80ILi2ELi2EN4cute5tupleIJNS5_1CILi128EEES8_NS7_ILi64EEEEEENS_6half_tEfNS_4arch4Sm80ELb0ELb1ELb1ELb1ELb0ELb0ELb0ELb0ELi2ELi4ELi4ELi4ELb0EEENS1_24CollectiveEpilogueBwdGQAISA_fSD_Li256ELb1ELb0EEENS1_19SingleTileSchedulerILb1ELb0ELb0ELi128EEEEEEEEEvNT_6ParamsE$_ZZN4cute12filter_tupleINS_5tupleIJNS_10UnderscoreES2_NS_1CILi0EEEEEENS1_IJNS1_IJNS3_ILi1EEES4_EEEiNS3_ILi1024EEEEEEZNS_5sliceIS5_S9_EEDaRKT_RKT0_EUlRKT_RKT0_E_EEDaSD_SG_OT1_ENKUlDpSJ_E_clIJNS1_IJS7_EEENS1_IJiEEENS1_IJEEEEEEDaSQ_)
        /*6338*/ 	.word	0x00000000


	//----- nvinfo : EIATTR_FRAME_SIZE
	.align		4
.L_4244:
        /*633c*/ 	.byte	0x04, 0x11
        /*633e*/ 	.short	(.L_4246 - .L_4245)
	.align		4
.L_4245:
        /*6340*/ 	.word	index@($_ZN7cutlass13device_kernelIN5flash19enable_sm80_to_sm89INS1_16FlashAttnBwdSm80INS1_25CollectiveMainloopBwdSm80ILi2ELi2EN4cute5tupleIJNS5_1CILi128EEES8_NS7_ILi64EEEEEENS_6half_tEfNS_4arch4Sm80ELb0ELb1ELb1ELb1ELb0ELb0ELb0ELb0ELi2ELi4ELi4ELi4ELb0EEENS1_24CollectiveEpilogueBwdGQAISA_fSD_Li256ELb1ELb0EEENS1_19SingleTileSchedulerILb1ELb0ELb0ELi128EEEEEEEEEvNT_6ParamsE$_ZZN4cute12filter_tupleINS_5tupleIJNS1_IJiiEEENS_1CILi1024EEEEEEZNS_16flatten_to_tupleIS5_EEDaRKT_EUlRKT_E_EEDaS9_OT0_ENKUlDpSC_E_clIJS2_NS1_IJS4_EEEEEEDaSG_)
        /*6344*/ 	.word	0x00000000


	//----- nvinfo : EIATTR_FRAME_SIZE
	.align		4
.L_4246:
        /*6348*/ 	.byte	0x04, 0x11
        /*634a*/ 	.short	(.L_4248 - .L_4247)
	.align		4
.L_4247:
        /*634c*/ 	.word	index@($_ZN7cutlass13device_kernelIN5flash19enable_sm80_to_sm89INS1_16FlashAttnBwdSm80INS1_25CollectiveMainloopBwdSm80ILi2ELi2EN4cute5tupleIJNS5_1CILi128EEES8_NS7_ILi64EEEEEENS_6half_tEfNS_4arch4Sm80ELb0ELb1ELb1ELb1ELb0ELb0ELb0ELb0ELi2ELi4ELi4ELi4ELb0EEENS1_24CollectiveEpilogueBwdGQAISA_fSD_Li256ELb1ELb0EEENS1_19SingleTileSchedulerILb1ELb0ELb0ELi128EEEEEEEEEvNT_6ParamsE$_ZZN4cute12filter_tupleINS_5tupleIJNS1_IJiNS1_IJiNS_1CILi0EEEEEEEEENS1_IJNS_10UnderscoreENS1_IJS6_S6_EEEEEEEEES9_ZNS_4diceIS9_S9_EEDaRKT_RKT0_EUlRKT_RKT0_E_EEDaSD_SG_OT1_ENKUlDpSJ_E_clIJNS1_IJiiS3_EEENS1_IJEEEEEEDaSQ_)
        /*6350*/ 	.word	0x00000000


	//----- nvinfo : EIATTR_FRAME_SIZE
	.align		4
.L_4248:
        /*6354*/ 	.byte	0x04, 0x11
        /*6356*/ 	.short	(.L_4250 - .L_4249)
	.align		4
.L_4249:
        /*6358*/ 	.word	index@($_ZN7cutlass13device_kernelIN5flash19enable_sm80_to_sm89INS1_16FlashAttnBwdSm80INS1_25CollectiveMainloopBwdSm80ILi2ELi2EN4cute5tupleIJNS5_1CILi128EEES8_NS7_ILi64EEEEEENS_6half_tEfNS_4arch4Sm80ELb0ELb1ELb1ELb1ELb0ELb0ELb0ELb0ELi2ELi4ELi4ELi4ELb0EEENS1_24CollectiveEpilogueBwdGQAISA_fSD_Li256ELb1ELb0EEENS1_19SingleTileSchedulerILb1ELb0ELb0ELi128EEEEEEEEEvNT_6ParamsE$_ZZN4cute12filter_tupleINS_5tupleIJNS1_IJNS_1CILi0EEENS1_IJNS2_ILi1EEENS2_ILi512EEEiEEEEEENS2_ILi4096EEENS1_IJiNS2_ILi8192EEEEEEEEEZNS_7flattenISB_EEDaRKT_EUlRKT_E_EEDaSF_OT0_ENKUlDpSI_E_clIJNS1_IJS3_S4_S5_iEEENS1_IJS8_EEESA_EEEDaSM_)
        /*635c*/ 	.word	0x00000000


	//----- nvinfo : EIATTR_FRAME_SIZE
	.align		4
.L_4250:
        /*6360*/ 	.byte	0x04, 0x11
        /*6362*/ 	.short	(.L_4252 - .L_4251)
	.align		4
.L_4251:
        /*6364*/ 	.word	index@($_ZN7cutlass13device_kernelIN5flash19enable_sm80_to_sm89INS1_16FlashAttnBwdSm80INS1_25CollectiveMainloopBwdSm80ILi2ELi2EN4cute5tupleIJNS5_1CILi128EEES8_NS7_ILi64EEEEEENS_6half_tEfNS_4arch4Sm80ELb0ELb1ELb1ELb1ELb0ELb0ELb0ELb0ELi2ELi4ELi4ELi4ELb0EEENS1_24CollectiveEpilogueBwdGQAISA_fSD_Li256ELb1ELb0EEENS1_19SingleTileSchedulerILb1ELb0ELb0ELi128EEEEEEEEEvNT_6ParamsE$_ZZN4cute12filter_tupleINS_5tupleIJNS1_IJNS_10UnderscoreENS_1CILi0EEEEEENS1_IJS4_S2_EEEEEENS1_IJNS1_IJNS1_IJNS3_ILi1EEES4_EEES4_EEENS1_IJNS1_IJS4_S4_EEEiEEEEEEZNS_5sliceIS7_SD_EEDaRKT_RKT0_EUlRKT_RKT0_E_EEDaSH_SK_OT1_ENKUlDpSN_E_clIJNS1_IJS9_EEENS1_IJiEEEEEEDaSU_)
        /*6368*/ 	.word	0x00000000


	//----- nvinfo : EIATTR_FRAME_SIZE
	.align		4
.L_4252:
        /*636c*/ 	.byte	0x04, 0x11
        /*636e*/ 	.short	(.L_4254 - .L_4253)
	.align		4
.L_4253:
        /*6370*/ 	.word	index@($_ZN7cutlass13device_kernelIN5flash19enable_sm80_to_sm89INS1_16FlashAttnBwdSm80INS1_25CollectiveMainloopBwdSm80ILi2ELi2EN4cute5tupleIJNS5_1CILi128EEES8_NS7_ILi64EEEEEENS_6half_tEfNS_4arch4Sm80ELb0ELb1ELb1ELb1ELb0ELb0ELb0ELb0ELi2ELi4ELi4ELi4ELb0EEENS1_24CollectiveEpilogueBwdGQAISA_fSD_Li256ELb1ELb0EEENS1_19SingleTileSchedulerILb1ELb0ELb0ELi128EEEEEEEEEvNT_6ParamsE$_ZN7__half2aSEOKS_)
        /*6374*/ 	.word	0x00000000


	//----- nvinfo : EIATTR_FRAME_SIZE
	.align		4
.L_4254:
        /*6378*/ 	.byte	0x04, 0x11
        /*637a*/ 	.short	(.L_4256 - .L_4255)
	.align		4
.L_4255:
        /*637c*/ 	.word	index@($_ZN7cutlass13device_kernelIN5flash19enable_sm80_to_sm89INS1_16FlashAttnBwdSm80INS1_25CollectiveMainloopBwdSm80ILi2ELi2EN4cute5tupleIJNS5_1CILi128EEES8_NS7_ILi64EEEEEENS_6half_tEfNS_4arch4Sm80ELb0ELb1ELb1ELb1ELb0ELb0ELb0ELb0ELi2ELi4ELi4ELi4ELb0EEENS1_24CollectiveEpilogueBwdGQAISA_fSD_Li256ELb1ELb0EEENS1_19SingleTileSchedulerILb1ELb0ELb0ELi128EEEEEEEEEvNT_6ParamsE$_ZN73_INTERNAL_e48e4f46_37_flash_bwd_hdim64_fp16_softcap_sm80_cu_3fbc093a_281817__float22half2_rnE6float2)
        /*6380*/ 	.word	0x00000000


	//----- nvinfo : EIATTR_FRAME_SIZE
	.align		4
.L_4256:
        /*6384*/ 	.byte	0x04, 0x11
        /*6386*/ 	.short	(.L_4258 - .L_4257)
	.align		4
.L_4257:
        /*6388*/ 	.word	index@($_ZN7cutlass13device_kernelIN5flash19enable_sm80_to_sm89INS1_16FlashAttnBwdSm80INS1_25CollectiveMainloopBwdSm80ILi2ELi2EN4cute5tupleIJNS5_1CILi128EEES8_NS7_ILi64EEEEEENS_6half_tEfNS_4arch4Sm80ELb0ELb1ELb1ELb1ELb0ELb0ELb0ELb0ELi2ELi4ELi4ELi4ELb0EEENS1_24CollectiveEpilogueBwdGQAISA_fSD_Li256ELb1ELb0EEENS1_19SingleTileSchedulerILb1ELb0ELb0ELi128EEEEEEEEEvNT_6ParamsE$_ZN4cute8smem_ptrIPjECI1NS_12iter_adaptorIS1_S2_EEES1_)
        /*638c*/ 	.word	0x00000000


	//----- nvinfo : EIATTR_FRAME_SIZE
	.align		4
.L_4258:
        /*6390*/ 	.byte	0x04, 0x11
        /*6392*/ 	.short	(.L_4260 - .L_4259)
	.align		4
.L_4259:
        /*6394*/ 	.word	index@($_ZN7cutlass13device_kernelIN5flash19enable_sm80_to_sm89INS1_16FlashAttnBwdSm80INS1_25CollectiveMainloopBwdSm80ILi2ELi2EN4cute5tupleIJNS5_1CILi128EEES8_NS7_ILi64EEEEEENS_6half_tEfNS_4arch4Sm80ELb0ELb1ELb1ELb1ELb0ELb0ELb0ELb0ELi2ELi4ELi4ELi4ELb0EEENS1_24CollectiveEpilogueBwdGQAISA_fSD_Li256ELb1ELb0EEENS1_19SingleTileSchedulerILb1ELb0ELb0ELi128EEEEEEEEEvNT_6ParamsE$_ZN4cute8smem_ptrIPfECI1NS_12iter_adaptorIS1_S2_EEES1_)
        /*6398*/ 	.word	0x00000000


	//----- nvinfo : EIATTR_FRAME_SIZE
	.align		4
.L_4260:
        /*639c*/ 	.byte	0x04, 0x11
        /*639e*/ 	.short	(.L_4262 - .L_4261)
	.align		4
.L_4261:
        /*63a0*/ 	.word	index@($_ZN7cutlass13device_kernelIN5flash19enable_sm80_to_sm89INS1_16FlashAttnBwdSm80INS1_25CollectiveMainloopBwdSm80ILi2ELi2EN4cute5tupleIJNS5_1CILi128EEES8_NS7_ILi64EEEEEENS_6half_tEfNS_4arch4Sm80ELb0ELb1ELb1ELb1ELb0ELb0ELb0ELb0ELi2ELi4ELi4ELi4ELb0EEENS1_24CollectiveEpilogueBwdGQAISA_fSD_Li256ELb1ELb0EEENS1_19SingleTileSchedulerILb1ELb0ELb0ELi128EEEEEEEEEvNT_6ParamsE$_ZN4cute8smem_ptrIPN7cutlass9uint128_tEECI1NS_12iter_adaptorIS3_S4_EEES3_)
        /*63a4*/ 	.word	0x00000000


	//----- nvinfo : EIATTR_FRAME_SIZE
	.align		4
.L_4262:
        /*63a8*/ 	.byte	0x04, 0x11
        /*63aa*/ 	.short	(.L_4264 - .L_4263)
	.align		4
.L_4263:
        /*63ac*/ 	.word	index@($_ZN7cutlass13device_kernelIN5flash19enable_sm80_to_sm89INS1_16FlashAttnBwdSm80INS1_25CollectiveMainloopBwdSm80ILi2ELi2EN4cute5tupleIJNS5_1CILi128EEES8_NS7_ILi64EEEEEENS_6half_tEfNS_4arch4Sm80ELb0ELb1ELb1ELb1ELb0ELb0ELb0ELb0ELi2ELi4ELi4ELi4ELb0EEENS1_24CollectiveEpilogueBwdGQAISA_fSD_Li256ELb1ELb0EEENS1_19SingleTileSchedulerILb1ELb0ELb0ELi128EEEEEEEEEvNT_6ParamsE$_ZN4cute8smem_ptrIPN7cutlass6half_tEECI1NS_12iter_adaptorIS3_S4_EEES3_)
        /*63b0*/ 	.word	0x00000000


	//----- nvinfo : EIATTR_FRAME_SIZE
	.align		4
.L_4264:
        /*63b4*/ 	.byte	0x04, 0x11
        /*63b6*/ 	.short	(.L_4266 - .L_4265)
	.align		4
.L_4265:
        /*63b8*/ 	.word	index@($_ZN7cutlass13device_kernelIN5flash19enable_sm80_to_sm89INS1_16FlashAttnBwdSm80INS1_25CollectiveMainloopBwdSm80ILi2ELi2EN4cute5tupleIJNS5_1CILi128EEES8_NS7_ILi64EEEEEENS_6half_tEfNS_4arch4Sm80ELb0ELb1ELb1ELb1ELb0ELb0ELb0ELb0ELi2ELi4ELi4ELi4ELb0EEENS1_24CollectiveEpilogueBwdGQAISA_fSD_Li256ELb1ELb0EEENS1_19SingleTileSchedulerILb1ELb0ELb0ELi128EEEEEEEEEvNT_6ParamsE$_ZN4cute5tupleIJiEEC2ERKi)
        /*63bc*/ 	.word	0x00000000


	//----- nvinfo : EIATTR_FRAME_SIZE
	.align		4
.L_4266:
        /*63c0*/ 	.byte	0x04, 0x11
        /*63c2*/ 	.short	(.L_4268 - .L_4267)
	.align		4
.L_4267:
        /*63c4*/ 	.word	index@($_ZN7cutlass13device_kernelIN5flash19enable_sm80_to_sm89INS1_16FlashAttnBwdSm80INS1_25CollectiveMainloopBwdSm80ILi2ELi2EN4cute5tupleIJNS5_1CILi128EEES8_NS7_ILi64EEEEEENS_6half_tEfNS_4arch4Sm80ELb0ELb1ELb1ELb1ELb0ELb0ELb0ELb0ELi2ELi4ELi4ELi4ELb0EEENS1_24CollectiveEpilogueBwdGQAISA_fSD_Li256ELb1ELb0EEENS1_19SingleTileSchedulerILb1ELb0ELb0ELi128EEEEEEEEEvNT_6ParamsE$_ZN4cute5tupleIJNS_7SwizzleILi3ELi3ELi3EEENS_9MixedBitsILj0ELj432EEENS_6LayoutINS0_IJNS0_IJNS_1CILi2EEES7_S7_EEES7_NS6_ILi8EEEEEENS0_IJNS0_IJNS6_ILi64EEES9_NS6_ILi512EEEEEENS6_ILi8192EEENS6_ILi1024EEEEEEEEEEC2ERKS2_RKS4_RKSH_)
        /*63c8*/ 	.word	0x00000000


	//----- nvinfo : EIATTR_FRAME_SIZE
	.align		4
.L_4268:
        /*63cc*/ 	.byte	0x04, 0x11
        /*63ce*/ 	.short	(.L_4270 - .L_4269)
	.align		4
.L_4269:
        /*63d0*/ 	.word	index@($_ZN7cutlass13device_kernelIN5flash19enable_sm80_to_sm89INS1_16FlashAttnBwdSm80INS1_25CollectiveMainloopBwdSm80ILi2ELi2EN4cute5tupleIJNS5_1CILi128EEES8_NS7_ILi64EEEEEENS_6half_tEfNS_4arch4Sm80ELb0ELb1ELb1ELb1ELb0ELb0ELb0ELb0ELi2ELi4ELi4ELi4ELb0EEENS1_24CollectiveEpilogueBwdGQAISA_fSD_Li256ELb1ELb0EEENS1_19SingleTileSchedulerILb1ELb0ELb0ELi128EEEEEEEEEvNT_6ParamsE$_ZN4cute5tupleIJNS_1CILi0EEEiEEC2ERKS2_RKi)
        /*63d4*/ 	.word	0x00000000


	//----- nvinfo : EIATTR_FRAME_SIZE
	.align		4
.L_4270:
        /*63d8*/ 	.byte	0x04, 0x11
        /*63da*/ 	.short	(.L_4272 - .L_4271)
	.align		4
.L_4271:
        /*63dc*/ 	.word	index@($_ZN7cutlass13device_kernelIN5flash19enable_sm80_to_sm89INS1_16FlashAttnBwdSm80INS1_25CollectiveMainloopBwdSm80ILi2ELi2EN4cute5tupleIJNS5_1CILi128EEES8_NS7_ILi64EEEEEENS_6half_tEfNS_4arch4Sm80ELb0ELb1ELb1ELb1ELb0ELb0ELb0ELb0ELi2ELi4ELi4ELi4ELb0EEENS1_24CollectiveEpilogueBwdGQAISA_fSD_Li256ELb1ELb0EEENS1_19SingleTileSchedulerILb1ELb0ELb0ELi128EEEEEEEEEvNT_6ParamsE$_ZN4cute5tupleIJNS0_IJNS_1CILi8EEENS1_ILi2EEES3_S3_S2_S3_EEENS0_IJNS1_ILi1EEEiiiNS1_ILi72EEENS1_ILi512EEEEEEEEC2ERKS4_RKS8_)
        /*63e0*/ 	.word	0x00000000


	//----- nvinfo : EIATTR_FRAME_SIZE
	.align		4
.L_4272:
        /*63e4*/ 	.byte	0x04, 0x11
        /*63e6*/ 	.short	(.L_4274 - .L_4273)
	.align		4
.L_4273:
        /*63e8*/ 	.word	index@($_ZN7cutlass13device_kernelIN5flash19enable_sm80_to_sm89INS1_16FlashAttnBwdSm80INS1_25CollectiveMainloopBwdSm80ILi2ELi2EN4cute5tupleIJNS5_1CILi128EEES8_NS7_ILi64EEEEEENS_6half_tEfNS_4arch4Sm80ELb0ELb1ELb1ELb1ELb0ELb0ELb0ELb0ELi2ELi4ELi4ELi4ELb0EEENS1_24CollectiveEpilogueBwdGQAISA_fSD_Li256ELb1ELb0EEENS1_19SingleTileSchedulerILb1ELb0ELb0ELi128EEEEEEEEEvNT_6ParamsE$_ZN4cute5tupleIJNS0_IJNS_1CILi8EEENS0_IJNS1_ILi2EEES3_S3_EEENS1_ILi1EEES4_S5_EEENS0_IJS5_NS0_IJiiiEEENS1_ILi64EEENS0_IJNS1_ILi72EEENS1_ILi144EEENS1_ILi288EEEEEENS1_ILi512EEEEEEEEC2ERKS6_RKSE_)
        /*63ec*/ 	.word	0x00000000


	//----- nvinfo : EIATTR_FRAME_SIZE
	.align		4
.L_4274:
        /*63f0*/ 	.byte	0x04, 0x11
        /*63f2*/ 	.short	(.L_4276 - .L_4275)
	.align		4
.L_4275:
        /*63f4*/ 	.word	index@($_ZN7cutlass13device_kernelIN5flash19enable_sm80_to_sm89INS1_16FlashAttnBwdSm80INS1_25CollectiveMainloopBwdSm80ILi2ELi2EN4cute5tupleIJNS5_1CILi128EEES8_NS7_ILi64EEEEEENS_6half_tEfNS_4arch4Sm80ELb0ELb1ELb1ELb1ELb0ELb0ELb0ELb0ELi2ELi4ELi4ELi4ELb0EEENS1_24CollectiveEpilogueBwdGQAISA_fSD_Li256ELb1ELb0EEENS1_19SingleTileSchedulerILb1ELb0ELb0ELi128EEEEEEEEEvNT_6ParamsE$_ZN4cute5tupleIJNS0_IJNS_1CILi8EEENS0_IJNS1_ILi2EEES3_S3_EEENS1_ILi1EEES4_S5_EEENS0_IJS5_NS0_IJS2_iiEEENS1_ILi64EEENS0_IJiNS1_ILi144EEENS1_ILi288EEEEEENS1_ILi512EEEEEEEEC2ERKS6_RKSD_)
        /*63f8*/ 	.word	0x00000000


	//----- nvinfo : EIATTR_FRAME_SIZE
	.align		4
.L_4276:
        /*63fc*/ 	.byte	0x04, 0x11
        /*63fe*/ 	.short	(.L_4278 - .L_4277)
	.align		4
.L_4277:
        /*6400*/ 	.word	index@($_ZN7cutlass13device_kernelIN5flash19enable_sm80_to_sm89INS1_16FlashAttnBwdSm80INS1_25CollectiveMainloopBwdSm80ILi2ELi2EN4cute5tupleIJNS5_1CILi128EEES8_NS7_ILi64EEEEEENS_6half_tEfNS_4arch4Sm80ELb0ELb1ELb1ELb1ELb0ELb0ELb0ELb0ELi2ELi4ELi4ELi4ELb0EEENS1_24CollectiveEpilogueBwdGQAISA_fSD_Li256ELb1ELb0EEENS1_19SingleTileSchedulerILb1ELb0ELb0ELi128EEEEEEEEEvNT_6ParamsE$_ZN4cute5tupleIJNS0_IJNS_1CILi2EEEEEENS0_IJiEEEEEC2ERKS3_RKS4_)
        /*6404*/ 	.word	0x00000000


	//----- nvinfo : EIATTR_FRAME_SIZE
	.align		4
.L_4278:
        /*6408*/ 	.byte	0x04, 0x11
        /*640a*/ 	.short	(.L_4280 - .L_4279)
	.align		4
.L_4279:
        /*640c*/ 	.word	index@($_ZN7cutlass13device_kernelIN5flash19enable_sm80_to_sm89INS1_16FlashAttnBwdSm80INS1_25CollectiveMainloopBwdSm80ILi2ELi2EN4cute5tupleIJNS5_1CILi128EEES8_NS7_ILi64EEEEEENS_6half_tEfNS_4arch4Sm80ELb0ELb1ELb1ELb1ELb0ELb0ELb0ELb0ELi2ELi4ELi4ELi4ELb0EEENS1_24CollectiveEpilogueBwdGQAISA_fSD_Li256ELb1ELb0EEENS1_19SingleTileSchedulerILb1ELb0ELb0ELi128EEEEEEEEEvNT_6ParamsE$_ZN4cute5tupleIJNS0_IJNS_1CILi16EEENS1_ILi2EEES3_S3_NS1_ILi4EEES3_EEENS0_IJNS1_ILi1EEEiiiNS1_ILi144EEENS1_ILi512EEEEEEEEC2ERKS5_RKS9_)
        /*6410*/ 	.word	0x00000000


	//----- nvinfo : EIATTR_FRAME_SIZE
	.align		4
.L_4280:
        /*6414*/ 	.byte	0x04, 0x11
        /*6416*/ 	.short	(.L_4282 - .L_4281)
	.align		4
.L_4281:
        /*6418*/ 	.word	index@($_ZN7cutlass13device_kernelIN5flash19enable_sm80_to_sm89INS1_16FlashAttnBwdSm80INS1_25CollectiveMainloopBwdSm80ILi2ELi2EN4cute5tupleIJNS5_1CILi128EEES8_NS7_ILi64EEEEEENS_6half_tEfNS_4arch4Sm80ELb0ELb1ELb1ELb1ELb0ELb0ELb0ELb0ELi2ELi4ELi4ELi4ELb0EEENS1_24CollectiveEpilogueBwdGQAISA_fSD_Li256ELb1ELb0EEENS1_19SingleTileSchedulerILb1ELb0ELb0ELi128EEEEEEEEEvNT_6ParamsE$_ZN4cute5tupleIJNS0_IJNS0_IJNS_1CILi8EEENS1_ILi1EEEEEENS1_ILi2EEES2_EEENS0_IJNS0_IJS3_NS1_ILi0EEEEEEiNS1_ILi1024EEEEEEEEC2ERKS6_RKSA_)
        /*641c*/ 	.word	0x00000000


	//----- nvinfo : EIATTR_FRAME_SIZE
	.align		4
.L_4282:
        /*6420*/ 	.byte	0x04, 0x11
        /*6422*/ 	.short	(.L_4284 - .L_4283)
	.align		4
.L_4283:
        /*6424*/ 	.word	index@($_ZN7cutlass13device_kernelIN5flash19enable_sm80_to_sm89INS1_16FlashAttnBwdSm80INS1_25CollectiveMainloopBwdSm80ILi2ELi2EN4cute5tupleIJNS5_1CILi128EEES8_NS7_ILi64EEEEEENS_6half_tEfNS_4arch4Sm80ELb0ELb1ELb1ELb1ELb0ELb0ELb0ELb0ELi2ELi4ELi4ELi4ELb0EEENS1_24CollectiveEpilogueBwdGQAISA_fSD_Li256ELb1ELb0EEENS1_19SingleTileSchedulerILb1ELb0ELb0ELi128EEEEEEEEEvNT_6ParamsE$_ZN4cute5tupleIJNS0_IJNS0_IJNS_1CILi8EEENS1_ILi1EEEEEENS1_ILi2EEENS0_IJS5_S5_EEEEEENS0_IJNS0_IJS3_NS1_ILi0EEEEEENS1_ILi4096EEENS0_IJiiEEEEEEEEC2ERKS7_RKSC_)
        /*6428*/ 	.word	0x00000000


	//----- nvinfo : EIATTR_FRAME_SIZE
	.align		4
.L_4284:
        /*642c*/ 	.byte	0x04, 0x11
        /*642e*/ 	.short	(.L_4286 - .L_4285)
	.align		4
.L_4285:
        /*6430*/ 	.word	index@($_ZN7cutlass13device_kernelIN5flash19enable_sm80_to_sm89INS1_16FlashAttnBwdSm80INS1_25CollectiveMainloopBwdSm80ILi2ELi2EN4cute5tupleIJNS5_1CILi128EEES8_NS7_ILi64EEEEEENS_6half_tEfNS_4arch4Sm80ELb0ELb1ELb1ELb1ELb0ELb0ELb0ELb0ELi2ELi4ELi4ELi4ELb0EEENS1_24CollectiveEpilogueBwdGQAISA_fSD_Li256ELb1ELb0EEENS1_19SingleTileSchedulerILb1ELb0ELb0ELi128EEEEEEEEEvNT_6ParamsE$_ZN4cute5tupleIJNS0_IJNS0_IJNS_1CILi8EEENS1_ILi1EEEEEENS1_ILi2EEEEEENS0_IJNS0_IJS3_NS1_ILi0EEEEEEiEEEEEC2ERKS6_RKS9_)
        /*6434*/ 	.word	0x00000000


	//----- nvinfo : EIATTR_FRAME_SIZE
	.align		4
.L_4286:
        /*6438*/ 	.byte	0x04, 0x11
        /*643a*/ 	.short	(.L_4288 - .L_4287)
	.align		4
.L_4287:
        /*643c*/ 	.word	index@($_ZN7cutlass13device_kernelIN5flash19enable_sm80_to_sm89INS1_16FlashAttnBwdSm80INS1_25CollectiveMainloopBwdSm80ILi2ELi2EN4cute5tupleIJNS5_1CILi128EEES8_NS7_ILi64EEEEEENS_6half_tEfNS_4arch4Sm80ELb0ELb1ELb1ELb1ELb0ELb0ELb0ELb0ELi2ELi4ELi4ELi4ELb0EEENS1_24CollectiveEpilogueBwdGQAISA_fSD_Li256ELb1ELb0EEENS1_19SingleTileSchedulerILb1ELb0ELb0ELi128EEEEEEEEEvNT_6ParamsE$_ZN4cute5tupleIJNS0_IJNS0_IJNS_1CILi8EEENS1_ILi1EEEEEENS0_IJNS1_ILi2EEEEEEEEENS0_IJNS0_IJS3_NS1_ILi0EEEEEENS0_IJiEEEEEEEEC2ERKS7_RKSB_)
        /*6440*/ 	.word	0x00000000


	//----- nvinfo : EIATTR_FRAME_SIZE
	.align		4
.L_4288:
        /*6444*/ 	.byte	0x04, 0x11
        /*6446*/ 	.short	(.L_4290 - .L_4289)
	.align		4
.L_4289:
        /*6448*/ 	.word	index@($_ZN7cutlass13device_kernelIN5flash19enable_sm80_to_sm89INS1_16FlashAttnBwdSm80INS1_25CollectiveMainloopBwdSm80ILi2ELi2EN4cute5tupleIJNS5_1CILi128EEES8_NS7_ILi64EEEEEENS_6half_tEfNS_4arch4Sm80ELb0ELb1ELb1ELb1ELb0ELb0ELb0ELb0ELi2ELi4ELi4ELi4ELb0EEENS1_24CollectiveEpilogueBwdGQAISA_fSD_Li256ELb1ELb0EEENS1_19SingleTileSchedulerILb1ELb0ELb0ELi128EEEEEEEEEvNT_6ParamsE$_ZN4cute5tupleIJNS0_IJNS0_IJNS_1CILi2EEES2_S2_EEES2_NS0_IJS2_S2_EEEEEENS0_IJNS0_IJNS1_ILi1EEENS1_ILi512EEEiEEENS1_ILi4096EEENS0_IJiiEEEEEEEEC2ERKS5_RKSB_)
        /*644c*/ 	.word	0x00000000


	//----- nvinfo : EIATTR_FRAME_SIZE
	.align		4
.L_4290:
        /*6450*/ 	.byte	0x04, 0x11
        /*6452*/ 	.short	(.L_4292 - .L_4291)
	.align		4
.L_4291:
        /*6454*/ 	.word	index@($_ZN7cutlass13device_kernelIN5flash19enable_sm80_to_sm89INS1_16FlashAttnBwdSm80INS1_25CollectiveMainloopBwdSm80ILi2ELi2EN4cute5tupleIJNS5_1CILi128EEES8_NS7_ILi64EEEEEENS_6half_tEfNS_4arch4Sm80ELb0ELb1ELb1ELb1ELb0ELb0ELb0ELb0ELi2ELi4ELi4ELi4ELb0EEENS1_24CollectiveEpilogueBwdGQAISA_fSD_Li256ELb1ELb0EEENS1_19SingleTileSchedulerILb1ELb0ELb0ELi128EEEEEEEEEvNT_6ParamsE$_ZN4cute5tupleIJNS0_IJNS0_IJNS_1CILi2EEES2_S2_EEES2_NS0_IJNS0_IJS2_S2_EEES2_EEEEEENS0_IJNS0_IJNS1_ILi1EEENS1_ILi512EEEiEEENS1_ILi4096EEENS0_IJNS0_IJiiEEENS1_ILi8192EEEEEEEEEEEC2ERKS6_RKSE_)
        /*6458*/ 	.word	0x00000000


	//----- nvinfo : EIATTR_FRAME_SIZE
	.align		4
.L_4292:
        /*645c*/ 	.byte	0x04, 0x11
        /*645e*/ 	.short	(.L_4294 - .L_4293)
	.align		4
.L_4293:
        /*6460*/ 	.word	index@($_ZN7cutlass13device_kernelIN5flash19enable_sm80_to_sm89INS1_16FlashAttnBwdSm80INS1_25CollectiveMainloopBwdSm80ILi2ELi2EN4cute5tupleIJNS5_1CILi128EEES8_NS7_ILi64EEEEEENS_6half_tEfNS_4arch4Sm80ELb0ELb1ELb1ELb1ELb0ELb0ELb0ELb0ELi2ELi4ELi4ELi4ELb0EEENS1_24CollectiveEpilogueBwdGQAISA_fSD_Li256ELb1ELb0EEENS1_19SingleTileSchedulerILb1ELb0ELb0ELi128EEEEEEEEEvNT_6ParamsE$_ZN4cute5tupleIJNS0_IJNS0_IJNS_1CILi2EEES2_EEES3_NS1_ILi8EEEEEENS0_IJNS0_IJiNS1_ILi512EEEEEENS0_IJiiEEENS1_ILi1024EEEEEEEEC2ERKS5_RKSA_)
        /*6464*/ 	.word	0x00000000


	//----- nvinfo : EIATTR_FRAME_SIZE
	.align		4
.L_4294:
        /*6468*/ 	.byte	0x04, 0x11
        /*646a*/ 	.short	(.L_4296 - .L_4295)
	.align		4
.L_4295:
        /*646c*/ 	.word	index@($_ZN7cutlass13device_kernelIN5flash19enable_sm80_to_sm89INS1_16FlashAttnBwdSm80INS1_25CollectiveMainloopBwdSm80ILi2ELi2EN4cute5tupleIJNS5_1CILi128EEES8_NS7_ILi64EEEEEENS_6half_tEfNS_4arch4Sm80ELb0ELb1ELb1ELb1ELb0ELb0ELb0ELb0ELi2ELi4ELi4ELi4ELb0EEENS1_24CollectiveEpilogueBwdGQAISA_fSD_Li256ELb1ELb0EEENS1_19SingleTileSchedulerILb1ELb0ELb0ELi128EEEEEEEEEvNT_6ParamsE$_ZN4cute5tupleIJNS0_IJNS0_IJNS_1CILi2EEES2_EEENS1_ILi8EEES3_EEENS0_IJNS0_IJNS1_ILi1EEEiEEENS1_ILi1024EEENS0_IJiiEEEEEEEEC2ERKS5_RKSA_)
        /*6470*/ 	.word	0x00000000


	//----- nvinfo : EIATTR_FRAME_SIZE
	.align		4
.L_4296:
        /*6474*/ 	.byte	0x04, 0x11
        /*6476*/ 	.short	(.L_4298 - .L_4297)
	.align		4
.L_4297:
        /*6478*/ 	.word	index@($_ZN7cutlass13device_kernelIN5flash19enable_sm80_to_sm89INS1_16FlashAttnBwdSm80INS1_25CollectiveMainloopBwdSm80ILi2ELi2EN4cute5tupleIJNS5_1CILi128EEES8_NS7_ILi64EEEEEENS_6half_tEfNS_4arch4Sm80ELb0ELb1ELb1ELb1ELb0ELb0ELb0ELb0ELi2ELi4ELi4ELi4ELb0EEENS1_24CollectiveEpilogueBwdGQAISA_fSD_Li256ELb1ELb0EEENS1_19SingleTileSchedulerILb1ELb0ELb0ELi128EEEEEEEEEvNT_6ParamsE$_ZN4cute5tupleIJNS0_IJNS0_IJNS_1CILi1EEENS0_IJS2_NS1_ILi2EEES3_EEEEEES3_NS0_IJS3_S3_EEEEEENS0_IJNS0_IJNS1_ILi0EEENS0_IJS2_NS1_ILi256EEEiEEEEEENS1_ILi2048EEENS0_IJiNS1_ILi4096EEEEEEEEEEEC2ERKS7_RKSF_)
        /*647c*/ 	.word	0x00000000


	//----- nvinfo : EIATTR_FRAME_SIZE
	.align		4
.L_4298:
        /*6480*/ 	.byte	0x04, 0x11
        /*6482*/ 	.short	(.L_4300 - .L_4299)
	.align		4
.L_4299:
        /*6484*/ 	.word	index@($_ZN7cutlass13device_kernelIN5flash19enable_sm80_to_sm89INS1_16FlashAttnBwdSm80INS1_25CollectiveMainloopBwdSm80ILi2ELi2EN4cute5tupleIJNS5_1CILi128EEES8_NS7_ILi64EEEEEENS_6half_tEfNS_4arch4Sm80ELb0ELb1ELb1ELb1ELb0ELb0ELb0ELb0ELi2ELi4ELi4ELi4ELb0EEENS1_24CollectiveEpilogueBwdGQAISA_fSD_Li256ELb1ELb0EEENS1_19SingleTileSchedulerILb1ELb0ELb0ELi128EEEEEEEEEvNT_6ParamsE$_ZN4cute5tupleIJNS0_IJNS0_IJNS0_IJNS_1CILi8EEENS1_ILi1EEEEEES3_EEENS0_IJNS0_IJS3_S3_EEENS1_ILi2EEEEEEEEENS0_IJNS0_IJNS0_IJS3_NS1_ILi0EEEEEESA_EEENS0_IJNS0_IJSA_SA_EEEiEEEEEEEEC2ERKS9_RKSF_)
        /*6488*/ 	.word	0x00000000


	//----- nvinfo : EIATTR_FRAME_SIZE
	.align		4
.L_4300:
        /*648c*/ 	.byte	0x04, 0x11
        /*648e*/ 	.short	(.L_4302 - .L_4301)
	.align		4
.L_4301:
        /*6490*/ 	.word	index@($_ZN7cutlass13device_kernelIN5flash19enable_sm80_to_sm89INS1_16FlashAttnBwdSm80INS1_25CollectiveMainloopBwdSm80ILi2ELi2EN4cute5tupleIJNS5_1CILi128EEES8_NS7_ILi64EEEEEENS_6half_tEfNS_4arch4Sm80ELb0ELb1ELb1ELb1ELb0ELb0ELb0ELb0ELi2ELi4ELi4ELi4ELb0EEENS1_24CollectiveEpilogueBwdGQAISA_fSD_Li256ELb1ELb0EEENS1_19SingleTileSchedulerILb1ELb0ELb0ELi128EEEEEEEEEvNT_6ParamsE$_ZN4cute5tupleIJNS0_IJNS0_IJNS0_IJNS_1CILi8EEENS1_ILi1EEEEEENS0_IJS3_S3_EEEEEENS0_IJS3_NS1_ILi2EEEEEEEEENS0_IJNS0_IJNS0_IJS3_NS1_ILi0EEEEEENS0_IJSA_SA_EEEEEENS0_IJSA_iEEEEEEEEC2ERKS9_RKSF_)
        /*6494*/ 	.word	0x00000000


	//----- nvinfo : EIATTR_FRAME_SIZE
	.align		4
.L_4302:
        /*6498*/ 	.byte	0x04, 0x11
        /*649a*/ 	.short	(.L_4304 - .L_4303)
	.align		4
.L_4303:
        /*649c*/ 	.word	index@($_ZN7cutlass13device_kernelIN5flash19enable_sm80_to_sm89INS1_16FlashAttnBwdSm80INS1_25CollectiveMainloopBwdSm80ILi2ELi2EN4cute5tupleIJNS5_1CILi128EEES8_NS7_ILi64EEEEEENS_6half_tEfNS_4arch4Sm80ELb0ELb1ELb1ELb1ELb0ELb0ELb0ELb0ELi2ELi4ELi4ELi4ELb0EEENS1_24CollectiveEpilogueBwdGQAISA_fSD_Li256ELb1ELb0EEENS1_19SingleTileSchedulerILb1ELb0ELb0ELi128EEEEEEEEEvNT_6ParamsE$_ZN4cute3eso3ESOILb1ELb0EJNS_6LayoutINS_5tupleIJNS_1CILi4EEEEEENS3_IJNS4_ILi1EEEEEEEENS_10ViewEngineIPfEEEEC2ERKS9_RKSC_)
        /*64a0*/ 	.word	0x00000000


	//----- nvinfo : EIATTR_FRAME_SIZE
	.align		4
.L_4304:
        /*64a4*/ 	.byte	0x04, 0x11
        /*64a6*/ 	.short	(.L_4306 - .L_4305)
	.align		4
.L_4305:
        /*64a8*/ 	.word	index@($_ZN7cutlass13device_kernelIN5flash19enable_sm80_to_sm89INS1_16FlashAttnBwdSm80INS1_25CollectiveMainloopBwdSm80ILi2ELi2EN4cute5tupleIJNS5_1CILi128EEES8_NS7_ILi64EEEEEENS_6half_tEfNS_4arch4Sm80ELb0ELb1ELb1ELb1ELb0ELb0ELb0ELb0ELi2ELi4ELi4ELi4ELb0EEENS1_24CollectiveEpilogueBwdGQAISA_fSD_Li256ELb1ELb0EEENS1_19SingleTileSchedulerILb1ELb0ELb0ELi128EEEEEEEEEvNT_6ParamsE$_ZN4cute3eso3ESOILb1ELb0EJNS_6LayoutINS_5tupleIJNS_1CILi1EEENS4_ILi4EEEEEENS3_IJNS4_ILi0EEES5_EEEEENS_10ViewEngineIPfEEEEC2ERKSA_RKSD_)
        /*64ac*/ 	.word	0x00000000


	//----- nvinfo : EIATTR_FRAME_SIZE
	.align		4
.L_4306:
        /*64b0*/ 	.byte	0x04, 0x11
        /*64b2*/ 	.short	(.L_4308 - .L_4307)
	.align		4
.L_4307:
        /*64b4*/ 	.word	index@($_ZN7cutlass13device_kernelIN5flash19enable_sm80_to_sm89INS1_16FlashAttnBwdSm80INS1_25CollectiveMainloopBwdSm80ILi2ELi2EN4cute5tupleIJNS5_1CILi128EEES8_NS7_ILi64EEEEEENS_6half_tEfNS_4arch4Sm80ELb0ELb1ELb1ELb1ELb0ELb0ELb0ELb0ELi2ELi4ELi4ELi4ELb0EEENS1_24CollectiveEpilogueBwdGQAISA_fSD_Li256ELb1ELb0EEENS1_19SingleTileSchedulerILb1ELb0ELb0ELi128EEEEEEEEEvNT_6ParamsE$_ZN4cute3eso3ESOILb1ELb0EJNS_6LayoutINS_5tupleIJNS_1CILi1EEENS3_IJNS4_ILi2EEES6_EEEEEENS3_IJNS4_ILi0EEENS3_IJNS4_ILi8EEENS4_ILi64EEEEEEEEEEENS_10ViewEngineINS_8smem_ptrIPfEEEEEEC2ERKSE_RKSJ_)
        /*64b8*/ 	.word	0x00000000


	//----- nvinfo : EIATTR_FRAME_SIZE
	.align		4
.L_4308:
        /*64bc*/ 	.byte	0x04, 0x11
        /*64be*/ 	.short	(.L_4310 - .L_4309)
	.align		4
.L_4309:
        /*64c0*/ 	.word	index@($_ZN7cutlass13device_kernelIN5flash19enable_sm80_to_sm89INS1_16FlashAttnBwdSm80INS1_25CollectiveMainloopBwdSm80ILi2ELi2EN4cute5tupleIJNS5_1CILi128EEES8_NS7_ILi64EEEEEENS_6half_tEfNS_4arch4Sm80ELb0ELb1ELb1ELb1ELb0ELb0ELb0ELb0ELi2ELi4ELi4ELi4ELb0EEENS1_24CollectiveEpilogueBwdGQAISA_fSD_Li256ELb1ELb0EEENS1_19SingleTileSchedulerILb1ELb0ELb0ELi128EEEEEEEEEvNT_6ParamsE$_ZN4cute3eso3ESOILb1ELb0EJNS_6LayoutINS_5tupleIJNS3_IJNS_1CILi8EEENS4_ILi1EEEEEENS4_ILi4EEES8_EEENS3_IJNS3_IJS6_NS4_ILi0EEEEEES5_NS4_ILi32EEEEEEEENS_10ViewEngineIPN7cutlass6half_tEEEEEC2ERKSE_RKSJ_)
        /*64c4*/ 	.word	0x00000000


	//----- nvinfo : EIATTR_FRAME_SIZE
	.align		4
.L_4310:
        /*64c8*/ 	.byte	0x04, 0x11
        /*64ca*/ 	.short	(.L_4312 - .L_4311)
	.align		4
.L_4311:
        /*64cc*/ 	.word	index@($_ZN7cutlass13device_kernelIN5flash19enable_sm80_to_sm89INS1_16FlashAttnBwdSm80INS1_25CollectiveMainloopBwdSm80ILi2ELi2EN4cute5tupleIJNS5_1CILi128EEES8_NS7_ILi64EEEEEENS_6half_tEfNS_4arch4Sm80ELb0ELb1ELb1ELb1ELb0ELb0ELb0ELb0ELi2ELi4ELi4ELi4ELb0EEENS1_24CollectiveEpilogueBwdGQAISA_fSD_Li256ELb1ELb0EEENS1_19SingleTileSchedulerILb1ELb0ELb0ELi128EEEEEEEEEvNT_6ParamsE$_ZN4cute3eso3ESOILb1ELb0EJNS_6LayoutINS_5tupleIJNS3_IJNS_1CILi8EEENS4_ILi1EEEEEENS4_ILi4EEEEEENS3_IJNS3_IJS6_NS4_ILi0EEEEEES5_EEEEEiEEC2ERKSD_RKi)
        /*64d0*/ 	.word	0x00000000


	//----- nvinfo : EIATTR_FRAME_SIZE
	.align		4
.L_4312:
        /*64d4*/ 	.byte	0x04, 0x11
        /*64d6*/ 	.short	(.L_4314 - .L_4313)
	.align		4
.L_4313:
        /*64d8*/ 	.word	index@($_ZN7cutlass13device_kernelIN5flash19enable_sm80_to_sm89INS1_16FlashAttnBwdSm80INS1_25CollectiveMainloopBwdSm80ILi2ELi2EN4cute5tupleIJNS5_1CILi128EEES8_NS7_ILi64EEEEEENS_6half_tEfNS_4arch4Sm80ELb0ELb1ELb1ELb1ELb0ELb0ELb0ELb0ELi2ELi4ELi4ELi4ELb0EEENS1_24CollectiveEpilogueBwdGQAISA_fSD_Li256ELb1ELb0EEENS1_19SingleTileSchedulerILb1ELb0ELb0ELi128EEEEEEEEEvNT_6ParamsE$_ZN4cute3eso3ESOILb1ELb0EJNS_6LayoutINS_5tupleIJNS3_IJNS_1CILi8EEENS4_ILi1EEEEEENS4_ILi4EEEEEENS3_IJNS3_IJS6_NS4_ILi0EEEEEES5_EEEEENS_10ViewEngineIPN7cutlass6half_tEEEEEC2ERKSD_RKSI_)
        /*64dc*/ 	.word	0x00000000


	//----- nvinfo : EIATTR_FRAME_SIZE
	.align		4
.L_4314:
        /*64e0*/ 	.byte	0x04, 0x11
        /*64e2*/ 	.short	(.L_4316 - .L_4315)
	.align		4
.L_4315:
        /*64e4*/ 	.word	index@($_ZN7cutlass13device_kernelIN5flash19enable_sm80_to_sm89INS1_16FlashAttnBwdSm80INS1_25CollectiveMainloopBwdSm80ILi2ELi2EN4cute5tupleIJNS5_1CILi128EEES8_NS7_ILi64EEEEEENS_6half_tEfNS_4arch4Sm80ELb0ELb1ELb1ELb1ELb0ELb0ELb0ELb0ELi2ELi4ELi4ELi4ELb0EEENS1_24CollectiveEpilogueBwdGQAISA_fSD_Li256ELb1ELb0EEENS1_19SingleTileSchedulerILb1ELb0ELb0ELi128EEEEEEEEEvNT_6ParamsE$_ZN4cute3eso3ESOILb1ELb0EJNS_6LayoutINS_5tupleIJNS3_IJNS_1CILi8EEENS4_ILi1EEEEEENS4_ILi4EEEEEENS3_IJNS3_IJS6_NS4_ILi0EEEEEENS4_ILi2048EEEEEEEEiEEC2ERKSE_RKi)
        /*64e8*/ 	.word	0x00000000


	//----- nvinfo : EIATTR_FRAME_SIZE
	.align		4
.L_4316:
        /*64ec*/ 	.byte	0x04, 0x11
        /*64ee*/ 	.short	(.L_4318 - .L_4317)
	.align		4
.L_4317:
        /*64f0*/ 	.word	index@($_ZN7cutlass13device_kernelIN5flash19enable_sm80_to_sm89INS1_16FlashAttnBwdSm80INS1_25CollectiveMainloopBwdSm80ILi2ELi2EN4cute5tupleIJNS5_1CILi128EEES8_NS7_ILi64EEEEEENS_6half_tEfNS_4arch4Sm80ELb0ELb1ELb1ELb1ELb0ELb0ELb0ELb0ELi2ELi4ELi4ELi4ELb0EEENS1_24CollectiveEpilogueBwdGQAISA_fSD_Li256ELb1ELb0EEENS1_19SingleTileSchedulerILb1ELb0ELb0ELi128EEEEEEEEEvNT_6ParamsE$_ZN4cute3eso3ESOILb1ELb0EJNS_6LayoutINS_5tupleIJNS3_IJNS_1CILi8EEENS4_ILi1EEEEEENS4_ILi4EEEEEENS3_IJNS3_IJS6_NS4_ILi0EEEEEENS4_ILi2048EEEEEEEENS_10ViewEngineINS_8smem_ptrIPN7cutlass6half_tEEEEEEEC2ERKSE_RKSL_)
        /*64f4*/ 	.word	0x00000000


	//----- nvinfo : EIATTR_FRAME_SIZE
	.align		4
.L_4318:
        /*64f8*/ 	.byte	0x04, 0x11
        /*64fa*/ 	.short	(.L_4320 - .L_4319)
	.align		4
.L_4319:
        /*64fc*/ 	.word	index@($_ZN7cutlass13device_kernelIN5flash19enable_sm80_to_sm89INS1_16FlashAttnBwdSm80INS1_25CollectiveMainloopBwdSm80ILi2ELi2EN4cute5tupleIJNS5_1CILi128EEES8_NS7_ILi64EEEEEENS_6half_tEfNS_4arch4Sm80ELb0ELb1ELb1ELb1ELb0ELb0ELb0ELb0ELi2ELi4ELi4ELi4ELb0EEENS1_24CollectiveEpilogueBwdGQAISA_fSD_Li256ELb1ELb0EEENS1_19SingleTileSchedulerILb1ELb0ELb0ELi128EEEEEEEEEvNT_6ParamsE$_ZN4cute3eso3ESOILb1ELb0EJNS_6LayoutINS_5tupleIJNS3_IJNS_1CILi8EEENS4_ILi1EEEEEENS4_ILi2EEES5_EEENS3_IJNS3_IJS6_NS4_ILi0EEEEEENS4_ILi64EEES5_EEEEENS_10ViewEngineIPN7cutlass6half_tEEEEEC2ERKSE_RKSJ_)
        /*6500*/ 	.word	0x00000000


	//----- nvinfo : EIATTR_FRAME_SIZE
	.align		4
.L_4320:
        /*6504*/ 	.byte	0x04, 0x11
        /*6506*/ 	.short	(.L_4322 - .L_4321)
	.align		4
.L_4321:
        /*6508*/ 	.word	index@($_ZN7cutlass13device_kernelIN5flash19enable_sm80_to_sm89INS1_16FlashAttnBwdSm80INS1_25CollectiveMainloopBwdSm80ILi2ELi2EN4cute5tupleIJNS5_1CILi128EEES8_NS7_ILi64EEEEEENS_6half_tEfNS_4arch4Sm80ELb0ELb1ELb1ELb1ELb0ELb0ELb0ELb0ELi2ELi4ELi4ELi4ELb0EEENS1_24CollectiveEpilogueBwdGQAISA_fSD_Li256ELb1ELb0EEENS1_19SingleTileSchedulerILb1ELb0ELb0ELi128EEEEEEEEEvNT_6ParamsE$_ZN4cute3eso3ESOILb1ELb0EJNS_6LayoutINS_5tupleIJNS3_IJNS_1CILi8EEENS4_ILi1EEEEEENS4_ILi2EEENS4_ILi4EEEEEENS3_IJNS3_IJS6_NS4_ILi0EEEEEES5_NS4_ILi16EEEEEEEENS_10ViewEngineIPN7cutlass6half_tEEEEEC2ERKSF_RKSK_)
        /*650c*/ 	.word	0x00000000


	//----- nvinfo : EIATTR_FRAME_SIZE
	.align		4
.L_4322:
        /*6510*/ 	.byte	0x04, 0x11
        /*6512*/ 	.short	(.L_4324 - .L_4323)
	.align		4
.L_4323:
        /*6514*/ 	.word	index@($_ZN7cutlass13device_kernelIN5flash19enable_sm80_to_sm89INS1_16FlashAttnBwdSm80INS1_25CollectiveMainloopBwdSm80ILi2ELi2EN4cute5tupleIJNS5_1CILi128EEES8_NS7_ILi64EEEEEENS_6half_tEfNS_4arch4Sm80ELb0ELb1ELb1ELb1ELb0ELb0ELb0ELb0ELi2ELi4ELi4ELi4ELb0EEENS1_24CollectiveEpilogueBwdGQAISA_fSD_Li256ELb1ELb0EEENS1_19SingleTileSchedulerILb1ELb0ELb0ELi128EEEEEEEEEvNT_6ParamsE$_ZN4cute3eso3ESOILb1ELb0EJNS_6LayoutINS_5tupleIJNS3_IJNS_1CILi8EEENS4_ILi1EEEEEENS4_ILi2EEENS3_IJNS4_ILi4EEES8_EEEEEENS3_IJNS3_IJS6_NS4_ILi0EEEEEES5_NS3_IJNS4_ILi32EEENS4_ILi16EEEEEEEEEEENS_10ViewEngineIPN7cutlass6half_tEEEEEC2ERKSI_RKSN_)
        /*6518*/ 	.word	0x00000000


	//----- nvinfo : EIATTR_FRAME_SIZE
	.align		4
.L_4324:
        /*651c*/ 	.byte	0x04, 0x11
        /*651e*/ 	.short	(.L_4326 - .L_4325)
	.align		4
.L_4325:
        /*6520*/ 	.word	index@($_ZN7cutlass13device_kernelIN5flash19enable_sm80_to_sm89INS1_16FlashAttnBwdSm80INS1_25CollectiveMainloopBwdSm80ILi2ELi2EN4cute5tupleIJNS5_1CILi128EEES8_NS7_ILi64EEEEEENS_6half_tEfNS_4arch4Sm80ELb0ELb1ELb1ELb1ELb0ELb0ELb0ELb0ELi2ELi4ELi4ELi4ELb0EEENS1_24CollectiveEpilogueBwdGQAISA_fSD_Li256ELb1ELb0EEENS1_19SingleTileSchedulerILb1ELb0ELb0ELi128EEEEEEEEEvNT_6ParamsE$_ZN4cute3eso3ESOILb1ELb0EJNS_6LayoutINS_5tupleIJNS3_IJNS_1CILi8EEENS4_ILi1EEEEEENS4_ILi2EEEEEENS3_IJNS3_IJS6_NS4_ILi0EEEEEES5_EEEEEiEEC2ERKSD_RKi)
        /*6524*/ 	.word	0x00000000


	//----- nvinfo : EIATTR_FRAME_SIZE
	.align		4
.L_4326:
        /*6528*/ 	.byte	0x04, 0x11
        /*652a*/ 	.short	(.L_4328 - .L_4327)
	.align		4
.L_4327:
        /*652c*/ 	.word	index@($_ZN7cutlass13device_kernelIN5flash19enable_sm80_to_sm89INS1_16FlashAttnBwdSm80INS1_25CollectiveMainloopBwdSm80ILi2ELi2EN4cute5tupleIJNS5_1CILi128EEES8_NS7_ILi64EEEEEENS_6half_tEfNS_4arch4Sm80ELb0ELb1ELb1ELb1ELb0ELb0ELb0ELb0ELi2ELi4ELi4ELi4ELb0EEENS1_24CollectiveEpilogueBwdGQAISA_fSD_Li256ELb1ELb0EEENS1_19SingleTileSchedulerILb1ELb0ELb0ELi128EEEEEEEEEvNT_6ParamsE$_ZN4cute3eso3ESOILb1ELb0EJNS_6LayoutINS_5tupleIJNS3_IJNS_1CILi8EEENS4_ILi1EEEEEENS4_ILi2EEEEEENS3_IJNS3_IJS6_NS4_ILi0EEEEEES5_EEEEENS_10ViewEngineIPN7cutlass6half_tEEEEEC2ERKSD_RKSI_)
        /*6530*/ 	.word	0x00000000


	//----- nvinfo : EIATTR_FRAME_SIZE
	.align		4
.L_4328:
        /*6534*/ 	.byte	0x04, 0x11
        /*6536*/ 	.short	(.L_4330 - .L_4329)
	.align		4
.L_4329:
        /*6538*/ 	.word	index@($_ZN7cutlass13device_kernelIN5flash19enable_sm80_to_sm89INS1_16FlashAttnBwdSm80INS1_25CollectiveMainloopBwdSm80ILi2ELi2EN4cute5tupleIJNS5_1CILi128EEES8_NS7_ILi64EEEEEENS_6half_tEfNS_4arch4Sm80ELb0ELb1ELb1ELb1ELb0ELb0ELb0ELb0ELi2ELi4ELi4ELi4ELb0EEENS1_24CollectiveEpilogueBwdGQAISA_fSD_Li256ELb1ELb0EEENS1_19SingleTileSchedulerILb1ELb0ELb0ELi128EEEEEEEEEvNT_6ParamsE$_ZN4cute3eso3ESOILb1ELb0EJNS_6LayoutINS_5tupleIJNS3_IJNS_1CILi8EEENS4_ILi1EEEEEENS4_ILi2EEEEEENS3_IJNS3_IJS6_NS4_ILi0EEEEEENS4_ILi8192EEEEEEEEiEEC2ERKSE_RKi)
        /*653c*/ 	.word	0x00000000


	//----- nvinfo : EIATTR_FRAME_SIZE
	.align		4
.L_4330:
        /*6540*/ 	.byte	0x04, 0x11
        /*6542*/ 	.short	(.L_4332 - .L_4331)
	.align		4
.L_4331:
        /*6544*/ 	.word	index@($_ZN7cutlass13device_kernelIN5flash19enable_sm80_to_sm89INS1_16FlashAttnBwdSm80INS1_25CollectiveMainloopBwdSm80ILi2ELi2EN4cute5tupleIJNS5_1CILi128EEES8_NS7_ILi64EEEEEENS_6half_tEfNS_4arch4Sm80ELb0ELb1ELb1ELb1ELb0ELb0ELb0ELb0ELi2ELi4ELi4ELi4ELb0EEENS1_24CollectiveEpilogueBwdGQAISA_fSD_Li256ELb1ELb0EEENS1_19SingleTileSchedulerILb1ELb0ELb0ELi128EEEEEEEEEvNT_6ParamsE$_ZN4cute3eso3ESOILb1ELb0EJNS_6LayoutINS_5tupleIJNS3_IJNS_1CILi8EEENS4_ILi1EEEEEENS4_ILi2EEEEEENS3_IJNS3_IJS6_NS4_ILi0EEEEEENS4_ILi8192EEEEEEEENS_10ViewEngineINS_8smem_ptrIPN7cutlass6half_tEEEEEEEC2ERKSE_RKSL_)
        /*6548*/ 	.word	0x00000000


	//----- nvinfo : EIATTR_FRAME_SIZE
	.align		4
.L_4332:
        /*654c*/ 	.byte	0x04, 0x11
        /*654e*/ 	.short	(.L_4334 - .L_4333)
	.align		4
.L_4333:
        /*6550*/ 	.word	index@($_ZN7cutlass13device_kernelIN5flash19enable_sm80_to_sm89INS1_16FlashAttnBwdSm80INS1_25CollectiveMainloopBwdSm80ILi2ELi2EN4cute5tupleIJNS5_1CILi128EEES8_NS7_ILi64EEEEEENS_6half_tEfNS_4arch4Sm80ELb0ELb1ELb1ELb1ELb0ELb0ELb0ELb0ELi2ELi4ELi4ELi4ELb0EEENS1_24CollectiveEpilogueBwdGQAISA_fSD_Li256ELb1ELb0EEENS1_19SingleTileSchedulerILb1ELb0ELb0ELi128EEEEEEEEEvNT_6ParamsE$_ZN4cute3eso3ESOILb1ELb0EJNS_6LayoutINS_5tupleIJNS3_IJNS_1CILi8EEENS4_ILi1EEEEEENS4_ILi2EEEEEENS3_IJNS3_IJS6_NS4_ILi0EEEEEENS4_ILi64EEEEEEEEiEEC2ERKSE_RKi)
        /*6554*/ 	.word	0x00000000


	//----- nvinfo : EIATTR_FRAME_SIZE
	.align		4
.L_4334:
        /*6558*/ 	.byte	0x04, 0x11
        /*655a*/ 	.short	(.L_4336 - .L_4335)
	.align		4
.L_4335:
        /*655c*/ 	.word	index@($_ZN7cutlass13device_kernelIN5flash19enable_sm80_to_sm89INS1_16FlashAttnBwdSm80INS1_25CollectiveMainloopBwdSm80ILi2ELi2EN4cute5tupleIJNS5_1CILi128EEES8_NS7_ILi64EEEEEENS_6half_tEfNS_4arch4Sm80ELb0ELb1ELb1ELb1ELb0ELb0ELb0ELb0ELi2ELi4ELi4ELi4ELb0EEENS1_24CollectiveEpilogueBwdGQAISA_fSD_Li256ELb1ELb0EEENS1_19SingleTileSchedulerILb1ELb0ELb0ELi128EEEEEEEEEvNT_6ParamsE$_ZN4cute3eso3ESOILb1ELb0EJNS_6LayoutINS_5tupleIJNS3_IJNS_1CILi8EEENS4_ILi1EEEEEENS4_ILi2EEEEEENS3_IJNS3_IJS6_NS4_ILi0EEEEEENS4_ILi64EEEEEEEENS_10ViewEngineIPN7cutlass6half_tEEEEEC2ERKSE_RKSJ_)
        /*6560*/ 	.word	0x00000000


	//----- nvinfo : EIATTR_FRAME_SIZE
	.align		4
.L_4336:
        /*6564*/ 	.byte	0x04, 0x11
        /*6566*/ 	.short	(.L_4338 - .L_4337)
	.align		4
.L_4337:
        /*6568*/ 	.word	index@($_ZN7cutlass13device_kernelIN5flash19enable_sm80_to_sm89INS1_16FlashAttnBwdSm80INS1_25CollectiveMainloopBwdSm80ILi2ELi2EN4cute5tupleIJNS5_1CILi128EEES8_NS7_ILi64EEEEEENS_6half_tEfNS_4arch4Sm80ELb0ELb1ELb1ELb1ELb0ELb0ELb0ELb0ELi2ELi4ELi4ELi4ELb0EEENS1_24CollectiveEpilogueBwdGQAISA_fSD_Li256ELb1ELb0EEENS1_19SingleTileSchedulerILb1ELb0ELb0ELi128EEEEEEEEEvNT_6ParamsE$_ZN4cute3eso3ESOILb1ELb0EJNS_6LayoutINS_5tupleIJNS3_IJNS_1CILi8EEENS4_ILi1EEEEEENS4_ILi2EEEEEENS3_IJNS3_IJS6_NS4_ILi0EEEEEENS4_ILi4096EEEEEEEEiEEC2ERKSE_RKi)
        /*656c*/ 	.word	0x00000000


	//----- nvinfo : EIATTR_FRAME_SIZE
	.align		4
.L_4338:
        /*6570*/ 	.byte	0x04, 0x11
        /*6572*/ 	.short	(.L_4340 - .L_4339)
	.align		4
.L_4339:
        /*6574*/ 	.word	index@($_ZN7cutlass13device_kernelIN5flash19enable_sm80_to_sm89INS1_16FlashAttnBwdSm80INS1_25CollectiveMainloopBwdSm80ILi2ELi2EN4cute5tupleIJNS5_1CILi128EEES8_NS7_ILi64EEEEEENS_6half_tEfNS_4arch4Sm80ELb0ELb1ELb1ELb1ELb0ELb0ELb0ELb0ELi2ELi4ELi4ELi4ELb0EEENS1_24CollectiveEpilogueBwdGQAISA_fSD_Li256ELb1ELb0EEENS1_19SingleTileSchedulerILb1ELb0ELb0ELi128EEEEEEEEEvNT_6ParamsE$_ZN4cute3eso3ESOILb1ELb0EJNS_6LayoutINS_5tupleIJNS3_IJNS_1CILi8EEENS4_ILi1EEEEEENS4_ILi2EEEEEENS3_IJNS3_IJS6_NS4_ILi0EEEEEENS4_ILi4096EEEEEEEENS_10ViewEngineINS_8smem_ptrIPN7cutlass6half_tEEEEEEEC2ERKSE_RKSL_)
        /*6578*/ 	.word	0x00000000


	//----- nvinfo : EIATTR_FRAME_SIZE
	.align		4
.L_4340:
        /*657c*/ 	.byte	0x04, 0x11
        /*657e*/ 	.short	(.L_4342 - .L_4341)
	.align		4
.L_4341:
        /*6580*/ 	.word	index@($_ZN7cutlass13device_kernelIN5flash19enable_sm80_to_sm89INS1_16FlashAttnBwdSm80INS1_25CollectiveMainloopBwdSm80ILi2ELi2EN4cute5tupleIJNS5_1CILi128EEES8_NS7_ILi64EEEEEENS_6half_tEfNS_4arch4Sm80ELb0ELb1ELb1ELb1ELb0ELb0ELb0ELb0ELi2ELi4ELi4ELi4ELb0EEENS1_24CollectiveEpilogueBwdGQAISA_fSD_Li256ELb1ELb0EEENS1_19SingleTileSchedulerILb1ELb0ELb0ELi128EEEEEEEEEvNT_6ParamsE$_ZN4cute3eso3ESOILb1ELb0EJNS_6LayoutINS_5tupleIJNS3_IJNS_1CILi8EEENS4_ILi1EEEEEENS3_IJNS4_ILi4EEEEEEEEENS3_IJNS3_IJS6_NS4_ILi0EEEEEENS3_IJS5_EEEEEEEENS_10ViewEngineIPN7cutlass6half_tEEEEEC2ERKSF_RKSK_)
        /*6584*/ 	.word	0x00000000


	//----- nvinfo : EIATTR_FRAME_SIZE
	.align		4
.L_4342:
        /*6588*/ 	.byte	0x04, 0x11
        /*658a*/ 	.short	(.L_4344 - .L_4343)
	.align		4
.L_4343:
        /*658c*/ 	.word	index@($_ZN7cutlass13device_kernelIN5flash19enable_sm80_to_sm89INS1_16FlashAttnBwdSm80INS1_25CollectiveMainloopBwdSm80ILi2ELi2EN4cute5tupleIJNS5_1CILi128EEES8_NS7_ILi64EEEEEENS_6half_tEfNS_4arch4Sm80ELb0ELb1ELb1ELb1ELb0ELb0ELb0ELb0ELi2ELi4ELi4ELi4ELb0EEENS1_24CollectiveEpilogueBwdGQAISA_fSD_Li256ELb1ELb0EEENS1_19SingleTileSchedulerILb1ELb0ELb0ELi128EEEEEEEEEvNT_6ParamsE$_ZN4cute3eso3ESOILb1ELb0EJNS_6LayoutINS_5tupleIJNS3_IJNS_1CILi8EEENS4_ILi1EEEEEENS3_IJNS4_ILi4EEEEEEEEENS3_IJNS3_IJS6_NS4_ILi0EEEEEENS3_IJNS4_ILi2048EEEEEEEEEEENS_10ViewEngineINS_8smem_ptrIPN7cutlass6half_tEEEEEEEC2ERKSG_RKSN_)
        /*6590*/ 	.word	0x00000000


	//----- nvinfo : EIATTR_FRAME_SIZE
	.align		4
.L_4344:
        /*6594*/ 	.byte	0x04, 0x11
        /*6596*/ 	.short	(.L_4346 - .L_4345)
	.align		4
.L_4345:
        /*6598*/ 	.word	index@($_ZN7cutlass13device_kernelIN5flash19enable_sm80_to_sm89INS1_16FlashAttnBwdSm80INS1_25CollectiveMainloopBwdSm80ILi2ELi2EN4cute5tupleIJNS5_1CILi128EEES8_NS7_ILi64EEEEEENS_6half_tEfNS_4arch4Sm80ELb0ELb1ELb1ELb1ELb0ELb0ELb0ELb0ELi2ELi4ELi4ELi4ELb0EEENS1_24CollectiveEpilogueBwdGQAISA_fSD_Li256ELb1ELb0EEENS1_19SingleTileSchedulerILb1ELb0ELb0ELi128EEEEEEEEEvNT_6ParamsE$_ZN4cute3eso3ESOILb1ELb0EJNS_6LayoutINS_5tupleIJNS3_IJNS_1CILi8EEENS4_ILi1EEEEEENS3_IJNS4_ILi2EEEEEEEEENS3_IJNS3_IJS6_NS4_ILi0EEEEEENS3_IJS5_EEEEEEEENS_10ViewEngineIPN7cutlass6half_tEEEEEC2ERKSF_RKSK_)
        /*659c*/ 	.word	0x00000000


	//----- nvinfo : EIATTR_FRAME_SIZE
	.align		4
.L_4346:
        /*65a0*/ 	.byte	0x04, 0x11
        /*65a2*/ 	.short	(.L_4348 - .L_4347)
	.align		4
.L_4347:
        /*65a4*/ 	.word	index@($_ZN7cutlass13device_kernelIN5flash19enable_sm80_to_sm89INS1_16FlashAttnBwdSm80INS1_25CollectiveMainloopBwdSm80ILi2ELi2EN4cute5tupleIJNS5_1CILi128EEES8_NS7_ILi64EEEEEENS_6half_tEfNS_4arch4Sm80ELb0ELb1ELb1ELb1ELb0ELb0ELb0ELb0ELi2ELi4ELi4ELi4ELb0EEENS1_24CollectiveEpilogueBwdGQAISA_fSD_Li256ELb1ELb0EEENS1_19SingleTileSchedulerILb1ELb0ELb0ELi128EEEEEEEEEvNT_6ParamsE$_ZN4cute3eso3ESOILb1ELb0EJNS_6LayoutINS_5tupleIJNS3_IJNS_1CILi8EEENS4_ILi1EEEEEENS3_IJNS4_ILi2EEEEEEEEENS3_IJNS3_IJS6_NS4_ILi0EEEEEENS3_IJNS4_ILi8192EEEEEEEEEEENS_10ViewEngineINS_8smem_ptrIPN7cutlass6half_tEEEEEEEC2ERKSG_RKSN_)
        /*65a8*/ 	.word	0x00000000


	//----- nvinfo : EIATTR_FRAME_SIZE
	.align		4
.L_4348:
        /*65ac*/ 	.byte	0x04, 0x11
        /*65ae*/ 	.short	(.L_4350 - .L_4349)
	.align		4
.L_4349:
        /*65b0*/ 	.word	index@($_ZN7cutlass13device_kernelIN5flash19enable_sm80_to_sm89INS1_16FlashAttnBwdSm80INS1_25CollectiveMainloopBwdSm80ILi2ELi2EN4cute5tupleIJNS5_1CILi128EEES8_NS7_ILi64EEEEEENS_6half_tEfNS_4arch4Sm80ELb0ELb1ELb1ELb1ELb0ELb0ELb0ELb0ELi2ELi4ELi4ELi4ELb0EEENS1_24CollectiveEpilogueBwdGQAISA_fSD_Li256ELb1ELb0EEENS1_19SingleTileSchedulerILb1ELb0ELb0ELi128EEEEEEEEEvNT_6ParamsE$_ZN4cute3eso3ESOILb1ELb0EJNS_6LayoutINS_5tupleIJNS3_IJNS_1CILi8EEENS4_ILi1EEEEEENS3_IJNS4_ILi2EEEEEEEEENS3_IJNS3_IJS6_NS4_ILi0EEEEEENS3_IJNS4_ILi64EEEEEEEEEEENS_10ViewEngineIPN7cutlass6half_tEEEEEC2ERKSG_RKSL_)
        /*65b4*/ 	.word	0x00000000


	//----- nvinfo : EIATTR_FRAME_SIZE
	.align		4
.L_4350:
        /*65b8*/ 	.byte	0x04, 0x11
        /*65ba*/ 	.short	(.L_4352 - .L_4351)
	.align		4
.L_4351:
        /*65bc*/ 	.word	index@($_ZN7cutlass13device_kernelIN5flash19enable_sm80_to_sm89INS1_16FlashAttnBwdSm80INS1_25CollectiveMainloopBwdSm80ILi2ELi2EN4cute5tupleIJNS5_1CILi128EEES8_NS7_ILi64EEEEEENS_6half_tEfNS_4arch4Sm80ELb0ELb1ELb1ELb1ELb0ELb0ELb0ELb0ELi2ELi4ELi4ELi4ELb0EEENS1_24CollectiveEpilogueBwdGQAISA_fSD_Li256ELb1ELb0EEENS1_19SingleTileSchedulerILb1ELb0ELb0ELi128EEEEEEEEEvNT_6ParamsE$_ZN4cute3eso3ESOILb1ELb0EJNS_6LayoutINS_5tupleIJNS3_IJNS_1CILi8EEENS4_ILi1EEEEEENS3_IJNS4_ILi2EEEEEEEEENS3_IJNS3_IJS6_NS4_ILi0EEEEEENS3_IJNS4_ILi4096EEEEEEEEEEENS_10ViewEngineINS_8smem_ptrIPN7cutlass6half_tEEEEEEEC2ERKSG_RKSN_)
        /*65c0*/ 	.word	0x00000000


	//----- nvinfo : EIATTR_FRAME_SIZE
	.align		4
.L_4352:
        /*65c4*/ 	.byte	0x04, 0x11
        /*65c6*/ 	.short	(.L_4354 - .L_4353)
	.align		4
.L_4353:
        /*65c8*/ 	.word	index@($_ZN7cutlass13device_kernelIN5flash19enable_sm80_to_sm89INS1_16FlashAttnBwdSm80INS1_25CollectiveMainloopBwdSm80ILi2ELi2EN4cute5tupleIJNS5_1CILi128EEES8_NS7_ILi64EEEEEENS_6half_tEfNS_4arch4Sm80ELb0ELb1ELb1ELb1ELb0ELb0ELb0ELb0ELi2ELi4ELi4ELi4ELb0EEENS1_24CollectiveEpilogueBwdGQAISA_fSD_Li256ELb1ELb0EEENS1_19SingleTileSchedulerILb1ELb0ELb0ELi128EEEEEEEEEvNT_6ParamsE$_ZN4cute3eso3ESOILb1ELb0EJNS_6LayoutINS_5tupleIJNS3_IJNS_1CILi8EEENS4_ILi1EEEEEEEEENS3_IJNS3_IJS6_NS4_ILi0EEEEEEEEEEEiEEC2ERKSC_RKi)
        /*65cc*/ 	.word	0x00000000


	//----- nvinfo : EIATTR_FRAME_SIZE
	.align		4
.L_4354:
        /*65d0*/ 	.byte	0x04, 0x11
        /*65d2*/ 	.short	(.L_4356 - .L_4355)
	.align		4
.L_4355:
        /*65d4*/ 	.word	index@($_ZN7cutlass13device_kernelIN5flash19enable_sm80_to_sm89INS1_16FlashAttnBwdSm80INS1_25CollectiveMainloopBwdSm80ILi2ELi2EN4cute5tupleIJNS5_1CILi128EEES8_NS7_ILi64EEEEEENS_6half_tEfNS_4arch4Sm80ELb0ELb1ELb1ELb1ELb0ELb0ELb0ELb0ELi2ELi4ELi4ELi4ELb0EEENS1_24CollectiveEpilogueBwdGQAISA_fSD_Li256ELb1ELb0EEENS1_19SingleTileSchedulerILb1ELb0ELb0ELi128EEEEEEEEEvNT_6ParamsE$_ZN4cute3eso3ESOILb1ELb0EJNS_6LayoutINS_5tupleIJNS3_IJNS_1CILi8EEENS4_ILi1EEEEEEEEENS3_IJNS3_IJS6_NS4_ILi0EEEEEEEEEEENS_10ViewEngineIPN7cutlass6half_tEEEEEC2ERKSC_RKSH_)
        /*65d8*/ 	.word	0x00000000


	//----- nvinfo : EIATTR_FRAME_SIZE
	.align		4
.L_4356:
        /*65dc*/ 	.byte	0x04, 0x11
        /*65de*/ 	.short	(.L_4358 - .L_4357)
	.align		4
.L_4357:
        /*65e0*/ 	.word	index@($_ZN7cutlass13device_kernelIN5flash19enable_sm80_to_sm89INS1_16FlashAttnBwdSm80INS1_25CollectiveMainloopBwdSm80ILi2ELi2EN4cute5tupleIJNS5_1CILi128EEES8_NS7_ILi64EEEEEENS_6half_tEfNS_4arch4Sm80ELb0ELb1ELb1ELb1ELb0ELb0ELb0ELb0ELi2ELi4ELi4ELi4ELb0EEENS1_24CollectiveEpilogueBwdGQAISA_fSD_Li256ELb1ELb0EEENS1_19SingleTileSchedulerILb1ELb0ELb0ELi128EEEEEEEEEvNT_6ParamsE$_ZN4cute3eso3ESOILb1ELb0EJNS_6LayoutINS_5tupleIJNS3_IJNS_1CILi8EEENS4_ILi1EEEEEEEEENS3_IJNS3_IJS6_NS4_ILi0EEEEEEEEEEENS_10ViewEngineINS_8smem_ptrIPN7cutlass6half_tEEEEEEEC2ERKSC_RKSJ_)
        /*65e4*/ 	.word	0x00000000


	//----- nvinfo : EIATTR_FRAME_SIZE
	.align		4
.L_4358:
        /*65e8*/ 	.byte	0x04, 0x11
        /*65ea*/ 	.short	(.L_4360 - .L_4359)
	.align		4
.L_4359:
        /*65ec*/ 	.word	index@($_ZN7cutlass13device_kernelIN5flash19enable_sm80_to_sm89INS1_16FlashAttnBwdSm80INS1_25CollectiveMainloopBwdSm80ILi2ELi2EN4cute5tupleIJNS5_1CILi128EEES8_NS7_ILi64EEEEEENS_6half_tEfNS_4arch4Sm80ELb0ELb1ELb1ELb1ELb0ELb0ELb0ELb0ELi2ELi4ELi4ELi4ELb0EEENS1_24CollectiveEpilogueBwdGQAISA_fSD_Li256ELb1ELb0EEENS1_19SingleTileSchedulerILb1ELb0ELb0ELi128EEEEEEEEEvNT_6ParamsE$_ZN4cute3eso3ESOILb1ELb0EJNS_6LayoutINS_5tupleIJNS3_IJNS_1CILi4EEENS4_ILi1EEEEEEEEENS3_IJNS3_IJS6_NS4_ILi0EEEEEEEEEEENS_10ViewEngineIPjEEEEC2ERKSC_RKSF_)
        /*65f0*/ 	.word	0x00000000


	//----- nvinfo : EIATTR_FRAME_SIZE
	.align		4
.L_4360:
        /*65f4*/ 	.byte	0x04, 0x11
        /*65f6*/ 	.short	(.L_4362 - .L_4361)
	.align		4
.L_4361:
        /*65f8*/ 	.word	index@($_ZN7cutlass13device_kernelIN5flash19enable_sm80_to_sm89INS1_16FlashAttnBwdSm80INS1_25CollectiveMainloopBwdSm80ILi2ELi2EN4cute5tupleIJNS5_1CILi128EEES8_NS7_ILi64EEEEEENS_6half_tEfNS_4arch4Sm80ELb0ELb1ELb1ELb1ELb0ELb0ELb0ELb0ELi2ELi4ELi4ELi4ELb0EEENS1_24CollectiveEpilogueBwdGQAISA_fSD_Li256ELb1ELb0EEENS1_19SingleTileSchedulerILb1ELb0ELb0ELi128EEEEEEEEEvNT_6ParamsE$_ZN4cute3eso3ESOILb1ELb0EJNS_6LayoutINS_5tupleIJNS3_IJNS_1CILi2EEES5_S5_EEES5_EEENS3_IJNS3_IJNS4_ILi1EEES5_NS4_ILi4EEEEEENS4_ILi8EEEEEEEEiEEC2ERKSD_RKi)
        /*65fc*/ 	.word	0x00000000


	//----- nvinfo : EIATTR_FRAME_SIZE
	.align		4
.L_4362:
        /*6600*/ 	.byte	0x04, 0x11
        /*6602*/ 	.short	(.L_4364 - .L_4363)
	.align		4
.L_4363:
        /*6604*/ 	.word	index@($_ZN7cutlass13device_kernelIN5flash19enable_sm80_to_sm89INS1_16FlashAttnBwdSm80INS1_25CollectiveMainloopBwdSm80ILi2ELi2EN4cute5tupleIJNS5_1CILi128EEES8_NS7_ILi64EEEEEENS_6half_tEfNS_4arch4Sm80ELb0ELb1ELb1ELb1ELb0ELb0ELb0ELb0ELi2ELi4ELi4ELi4ELb0EEENS1_24CollectiveEpilogueBwdGQAISA_fSD_Li256ELb1ELb0EEENS1_19SingleTileSchedulerILb1ELb0ELb0ELi128EEEEEEEEEvNT_6ParamsE$_ZN4cute3eso3ESOILb1ELb0EJNS_6LayoutINS_5tupleIJNS3_IJNS_1CILi2EEES5_S5_EEES5_EEENS3_IJNS3_IJNS4_ILi1EEES5_NS4_ILi4EEEEEENS4_ILi8EEEEEEEENS_10ViewEngineIPN7cutlass6half_tEEEEEC2ERKSD_RKSI_)
        /*6608*/ 	.word	0x00000000


	//----- nvinfo : EIATTR_FRAME_SIZE
	.align		4
.L_4364:
        /*660c*/ 	.byte	0x04, 0x11
        /*660e*/ 	.short	(.L_4366 - .L_4365)
	.align		4
.L_4365:
        /*6610*/ 	.word	index@($_ZN7cutlass13device_kernelIN5flash19enable_sm80_to_sm89INS1_16FlashAttnBwdSm80INS1_25CollectiveMainloopBwdSm80ILi2ELi2EN4cute5tupleIJNS5_1CILi128EEES8_NS7_ILi64EEEEEENS_6half_tEfNS_4arch4Sm80ELb0ELb1ELb1ELb1ELb0ELb0ELb0ELb0ELi2ELi4ELi4ELi4ELb0EEENS1_24CollectiveEpilogueBwdGQAISA_fSD_Li256ELb1ELb0EEENS1_19SingleTileSchedulerILb1ELb0ELb0ELi128EEEEEEEEEvNT_6ParamsE$_ZN4cute3eso3ESOILb1ELb0EJNS_6LayoutINS_5tupleIJNS3_IJNS_1CILi2EEES5_S5_EEES5_EEENS3_IJNS3_IJNS4_ILi1EEES5_NS4_ILi4EEEEEENS4_ILi64EEEEEEEEiEEC2ERKSD_RKi)
        /*6614*/ 	.word	0x00000000


	//----- nvinfo : EIATTR_FRAME_SIZE
	.align		4
.L_4366:
        /*6618*/ 	.byte	0x04, 0x11
        /*661a*/ 	.short	(.L_4368 - .L_4367)
	.align		4
.L_4367:
        /*661c*/ 	.word	index@($_ZN7cutlass13device_kernelIN5flash19enable_sm80_to_sm89INS1_16FlashAttnBwdSm80INS1_25CollectiveMainloopBwdSm80ILi2ELi2EN4cute5tupleIJNS5_1CILi128EEES8_NS7_ILi64EEEEEENS_6half_tEfNS_4arch4Sm80ELb0ELb1ELb1ELb1ELb0ELb0ELb0ELb0ELi2ELi4ELi4ELi4ELb0EEENS1_24CollectiveEpilogueBwdGQAISA_fSD_Li256ELb1ELb0EEENS1_19SingleTileSchedulerILb1ELb0ELb0ELi128EEEEEEEEEvNT_6ParamsE$_ZN4cute3eso3ESOILb1ELb0EJNS_6LayoutINS_5tupleIJNS3_IJNS_1CILi2EEES5_S5_EEES5_EEENS3_IJNS3_IJNS4_ILi1EEES5_NS4_ILi4EEEEEENS4_ILi64EEEEEEEENS_10ViewEngineIPN7cutlass6half_tEEEEEC2ERKSD_RKSI_)
        /*6620*/ 	.word	0x00000000


	//----- nvinfo : EIATTR_FRAME_SIZE
	.align		4
.L_4368:
        /*6624*/ 	.byte	0x04, 0x11
        /*6626*/ 	.short	(.L_4370 - .L_4369)
	.align		4
.L_4369:
        /*6628*/ 	.word	index@($_ZN7cutlass13device_kernelIN5flash19enable_sm80_to_sm89INS1_16FlashAttnBwdSm80INS1_25CollectiveMainloopBwdSm80ILi2ELi2EN4cute5tupleIJNS5_1CILi128EEES8_NS7_ILi64EEEEEENS_6half_tEfNS_4arch4Sm80ELb0ELb1ELb1ELb1ELb0ELb0ELb0ELb0ELi2ELi4ELi4ELi4ELb0EEENS1_24CollectiveEpilogueBwdGQAISA_fSD_Li256ELb1ELb0EEENS1_19SingleTileSchedulerILb1ELb0ELb0ELi128EEEEEEEEEvNT_6ParamsE$_ZN4cute3eso3ESOILb1ELb0EJNS_6LayoutINS_5tupleIJNS3_IJNS_1CILi2EEES5_S5_EEEEEENS3_IJNS3_IJNS4_ILi1EEES5_NS4_ILi4EEEEEEEEEEEiEEC2ERKSC_RKi)
        /*662c*/ 	.word	0x00000000


	//----- nvinfo : EIATTR_FRAME_SIZE
	.align		4
.L_4370:
        /*6630*/ 	.byte	0x04, 0x11
        /*6632*/ 	.short	(.L_4372 - .L_4371)
	.align		4
.L_4371:
        /*6634*/ 	.word	index@($_ZN7cutlass13device_kernelIN5flash19enable_sm80_to_sm89INS1_16FlashAttnBwdSm80INS1_25CollectiveMainloopBwdSm80ILi2ELi2EN4cute5tupleIJNS5_1CILi128EEES8_NS7_ILi64EEEEEENS_6half_tEfNS_4arch4Sm80ELb0ELb1ELb1ELb1ELb0ELb0ELb0ELb0ELi2ELi4ELi4ELi4ELb0EEENS1_24CollectiveEpilogueBwdGQAISA_fSD_Li256ELb1ELb0EEENS1_19SingleTileSchedulerILb1ELb0ELb0ELi128EEEEEEEEEvNT_6ParamsE$_ZN4cute3eso3ESOILb1ELb0EJNS_6LayoutINS_5tupleIJNS3_IJNS_1CILi2EEES5_S5_EEEEEENS3_IJNS3_IJNS4_ILi1EEES5_NS4_ILi4EEEEEEEEEEENS_10ViewEngineIPN7cutlass6half_tEEEEEC2ERKSC_RKSH_)
        /*6638*/ 	.word	0x00000000


	//----- nvinfo : EIATTR_FRAME_SIZE
	.align		4
.L_4372:
        /*663c*/ 	.byte	0x04, 0x11
        /*663e*/ 	.short	(.L_4374 - .L_4373)
	.align		4
.L_4373:
        /*6640*/ 	.word	index@($_ZN7cutlass13device_kernelIN5flash19enable_sm80_to_sm89INS1_16FlashAttnBwdSm80INS1_25CollectiveMainloopBwdSm80ILi2ELi2EN4cute5tupleIJNS5_1CILi128EEES8_NS7_ILi64EEEEEENS_6half_tEfNS_4arch4Sm80ELb0ELb1ELb1ELb1ELb0ELb0ELb0ELb0ELi2ELi4ELi4ELi4ELb0EEENS1_24CollectiveEpilogueBwdGQAISA_fSD_Li256ELb1ELb0EEENS1_19SingleTileSchedulerILb1ELb0ELb0ELi128EEEEEEEEEvNT_6ParamsE$_ZN4cute3eso3ESOILb1ELb0EJNS_6LayoutINS_5tupleIJNS3_IJNS_1CILi2EEES5_EEES6_EEENS3_IJNS3_IJNS4_ILi1EEES5_EEENS3_IJNS4_ILi32EEENS4_ILi64EEEEEEEEEEEiEEC2ERKSE_RKi)
        /*6644*/ 	.word	0x00000000


	//----- nvinfo : EIATTR_FRAME_SIZE
	.align		4
.L_4374:
        /*6648*/ 	.byte	0x04, 0x11
        /*664a*/ 	.short	(.L_4376 - .L_4375)
	.align		4
.L_4375:
        /*664c*/ 	.word	index@($_ZN7cutlass13device_kernelIN5flash19enable_sm80_to_sm89INS1_16FlashAttnBwdSm80INS1_25CollectiveMainloopBwdSm80ILi2ELi2EN4cute5tupleIJNS5_1CILi128EEES8_NS7_ILi64EEEEEENS_6half_tEfNS_4arch4Sm80ELb0ELb1ELb1ELb1ELb0ELb0ELb0ELb0ELi2ELi4ELi4ELi4ELb0EEENS1_24CollectiveEpilogueBwdGQAISA_fSD_Li256ELb1ELb0EEENS1_19SingleTileSchedulerILb1ELb0ELb0ELi128EEEEEEEEEvNT_6ParamsE$_ZN4cute3eso3ESOILb1ELb0EJNS_6LayoutINS_5tupleIJNS3_IJNS_1CILi2EEES5_EEES6_EEENS3_IJNS3_IJNS4_ILi1EEES5_EEENS3_IJNS4_ILi32EEENS4_ILi64EEEEEEEEEEENS_10ViewEngineIPN7cutlass6half_tEEEEEC2ERKSE_RKSJ_)
        /*6650*/ 	.word	0x00000000


	//----- nvinfo : EIATTR_FRAME_SIZE
	.align		4
.L_4376:
        /*6654*/ 	.byte	0x04, 0x11
        /*6656*/ 	.short	(.L_4378 - .L_4377)
	.align		4
.L_4377:
        /*6658*/ 	.word	index@($_ZN7cutlass13device_kernelIN5flash19enable_sm80_to_sm89INS1_16FlashAttnBwdSm80INS1_25CollectiveMainloopBwdSm80ILi2ELi2EN4cute5tupleIJNS5_1CILi128EEES8_NS7_ILi64EEEEEENS_6half_tEfNS_4arch4Sm80ELb0ELb1ELb1ELb1ELb0ELb0ELb0ELb0ELi2ELi4ELi4ELi4ELb0EEENS1_24CollectiveEpilogueBwdGQAISA_fSD_Li256ELb1ELb0EEENS1_19SingleTileSchedulerILb1ELb0ELb0ELi128EEEEEEEEEvNT_6ParamsE$_ZN4cute3eso3ESOILb1ELb0EJNS_6LayoutINS_5tupleIJNS3_IJNS_1CILi2EEES5_EEENS4_ILi8EEEEEENS3_IJNS3_IJNS4_ILi1EEES5_EEENS4_ILi4EEEEEEEEiEEC2ERKSD_RKi)
        /*665c*/ 	.word	0x00000000


	//----- nvinfo : EIATTR_FRAME_SIZE
	.align		4
.L_4378:
        /*6660*/ 	.byte	0x04, 0x11
        /*6662*/ 	.short	(.L_4380 - .L_4379)
	.align		4
.L_4379:
        /*6664*/ 	.word	index@($_ZN7cutlass13device_kernelIN5flash19enable_sm80_to_sm89INS1_16FlashAttnBwdSm80INS1_25CollectiveMainloopBwdSm80ILi2ELi2EN4cute5tupleIJNS5_1CILi128EEES8_NS7_ILi64EEEEEENS_6half_tEfNS_4arch4Sm80ELb0ELb1ELb1ELb1ELb0ELb0ELb0ELb0ELi2ELi4ELi4ELi4ELb0EEENS1_24CollectiveEpilogueBwdGQAISA_fSD_Li256ELb1ELb0EEENS1_19SingleTileSchedulerILb1ELb0ELb0ELi128EEEEEEEEEvNT_6ParamsE$_ZN4cute3eso3ESOILb1ELb0EJNS_6LayoutINS_5tupleIJNS3_IJNS_1CILi2EEES5_EEENS4_ILi8EEEEEENS3_IJNS3_IJNS4_ILi1EEES5_EEENS4_ILi4EEEEEEEENS_10ViewEngineIPN7cutlass6half_tEEEEEC2ERKSD_RKSI_)
        /*6668*/ 	.word	0x00000000


	//----- nvinfo : EIATTR_FRAME_SIZE
	.align		4
.L_4380:
        /*666c*/ 	.byte	0x04, 0x11
        /*666e*/ 	.short	(.L_4382 - .L_4381)
	.align		4
.L_4381:
        /*6670*/ 	.word	index@($_ZN7cutlass13device_kernelIN5flash19enable_sm80_to_sm89INS1_16FlashAttnBwdSm80INS1_25CollectiveMainloopBwdSm80ILi2ELi2EN4cute5tupleIJNS5_1CILi128EEES8_NS7_ILi64EEEEEENS_6half_tEfNS_4arch4Sm80ELb0ELb1ELb1ELb1ELb0ELb0ELb0ELb0ELi2ELi4ELi4ELi4ELb0EEENS1_24CollectiveEpilogueBwdGQAISA_fSD_Li256ELb1ELb0EEENS1_19SingleTileSchedulerILb1ELb0ELb0ELi128EEEEEEEEEvNT_6ParamsE$_ZN4cute3eso3ESOILb1ELb0EJNS_6LayoutINS_5tupleIJNS3_IJNS_1CILi2EEES5_EEENS3_IJS5_NS4_ILi8EEEEEEEEENS3_IJNS3_IJS5_NS4_ILi4EEEEEENS3_IJNS4_ILi1EEES7_EEEEEEEENS_10ViewEngineIPfEEEEC2ERKSF_RKSI_)
        /*6674*/ 	.word	0x00000000


	//----- nvinfo : EIATTR_FRAME_SIZE
	.align		4
.L_4382:
        /*6678*/ 	.byte	0x04, 0x11
        /*667a*/ 	.short	(.L_4384 - .L_4383)
	.align		4
.L_4383:
        /*667c*/ 	.word	index@($_ZN7cutlass13device_kernelIN5flash19enable_sm80_to_sm89INS1_16FlashAttnBwdSm80INS1_25CollectiveMainloopBwdSm80ILi2ELi2EN4cute5tupleIJNS5_1CILi128EEES8_NS7_ILi64EEEEEENS_6half_tEfNS_4arch4Sm80ELb0ELb1ELb1ELb1ELb0ELb0ELb0ELb0ELi2ELi4ELi4ELi4ELb0EEENS1_24CollectiveEpilogueBwdGQAISA_fSD_Li256ELb1ELb0EEENS1_19SingleTileSchedulerILb1ELb0ELb0ELi128EEEEEEEEEvNT_6ParamsE$_ZN4cute3eso3ESOILb1ELb0EJNS_6LayoutINS_5tupleIJNS3_IJNS_1CILi2EEES5_EEEEEENS3_IJNS3_IJNS4_ILi8EEENS4_ILi64EEEEEEEEEEEiEEC2ERKSC_RKi)
        /*6680*/ 	.word	0x00000000


	//----- nvinfo : EIATTR_FRAME_SIZE
	.align		4
.L_4384:
        /*6684*/ 	.byte	0x04, 0x11
        /*6686*/ 	.short	(.L_4386 - .L_4385)
	.align		4
.L_4385:
        /*6688*/ 	.word	index@($_ZN7cutlass13device_kernelIN5flash19enable_sm80_to_sm89INS1_16FlashAttnBwdSm80INS1_25CollectiveMainloopBwdSm80ILi2ELi2EN4cute5tupleIJNS5_1CILi128EEES8_NS7_ILi64EEEEEENS_6half_tEfNS_4arch4Sm80ELb0ELb1ELb1ELb1ELb0ELb0ELb0ELb0ELi2ELi4ELi4ELi4ELb0EEENS1_24CollectiveEpilogueBwdGQAISA_fSD_Li256ELb1ELb0EEENS1_19SingleTileSchedulerILb1ELb0ELb0ELi128EEEEEEEEEvNT_6ParamsE$_ZN4cute3eso3ESOILb1ELb0EJNS_6LayoutINS_5tupleIJNS3_IJNS_1CILi2EEES5_EEEEEENS3_IJNS3_IJNS4_ILi8EEENS4_ILi64EEEEEEEEEEENS_10ViewEngineINS_8smem_ptrIPfEEEEEEC2ERKSC_RKSH_)
        /*668c*/ 	.word	0x00000000


	//----- nvinfo : EIATTR_FRAME_SIZE
	.align		4
.L_4386:
        /*6690*/ 	.byte	0x04, 0x11
        /*6692*/ 	.short	(.L_4388 - .L_4387)
	.align		4
.L_4387:
        /*6694*/ 	.word	index@($_ZN7cutlass13device_kernelIN5flash19enable_sm80_to_sm89INS1_16FlashAttnBwdSm80INS1_25CollectiveMainloopBwdSm80ILi2ELi2EN4cute5tupleIJNS5_1CILi128EEES8_NS7_ILi64EEEEEENS_6half_tEfNS_4arch4Sm80ELb0ELb1ELb1ELb1ELb0ELb0ELb0ELb0ELi2ELi4ELi4ELi4ELb0EEENS1_24CollectiveEpilogueBwdGQAISA_fSD_Li256ELb1ELb0EEENS1_19SingleTileSchedulerILb1ELb0ELb0ELi128EEEEEEEEEvNT_6ParamsE$_ZN4cute3eso3ESOILb1ELb0EJNS_6LayoutINS_5tupleIJNS3_IJNS_1CILi2EEES5_EEEEEENS3_IJNS3_IJNS4_ILi1EEES5_EEEEEEEEiEEC2ERKSB_RKi)
        /*6698*/ 	.word	0x00000000


	//----- nvinfo : EIATTR_FRAME_SIZE
	.align		4
.L_4388:
        /*669c*/ 	.byte	0x04, 0x11
        /*669e*/ 	.short	(.L_4390 - .L_4389)
	.align		4
.L_4389:
        /*66a0*/ 	.word	index@($_ZN7cutlass13device_kernelIN5flash19enable_sm80_to_sm89INS1_16FlashAttnBwdSm80INS1_25CollectiveMainloopBwdSm80ILi2ELi2EN4cute5tupleIJNS5_1CILi128EEES8_NS7_ILi64EEEEEENS_6half_tEfNS_4arch4Sm80ELb0ELb1ELb1ELb1ELb0ELb0ELb0ELb0ELi2ELi4ELi4ELi4ELb0EEENS1_24CollectiveEpilogueBwdGQAISA_fSD_Li256ELb1ELb0EEENS1_19SingleTileSchedulerILb1ELb0ELb0ELi128EEEEEEEEEvNT_6ParamsE$_ZN4cute3eso3ESOILb1ELb0EJNS_6LayoutINS_5tupleIJNS3_IJNS_1CILi2EEES5_EEEEEENS3_IJNS3_IJNS4_ILi1EEES5_EEEEEEEENS_10ViewEngineIPfEEEEC2ERKSB_RKSE_)
        /*66a4*/ 	.word	0x00000000


	//----- nvinfo : EIATTR_FRAME_SIZE
	.align		4
.L_4390:
        /*66a8*/ 	.byte	0x04, 0x11
        /*66aa*/ 	.short	(.L_4392 - .L_4391)
	.align		4
.L_4391:
        /*66ac*/ 	.word	index@($_ZN7cutlass13device_kernelIN5flash19enable_sm80_to_sm89INS1_16FlashAttnBwdSm80INS1_25CollectiveMainloopBwdSm80ILi2ELi2EN4cute5tupleIJNS5_1CILi128EEES8_NS7_ILi64EEEEEENS_6half_tEfNS_4arch4Sm80ELb0ELb1ELb1ELb1ELb0ELb0ELb0ELb0ELi2ELi4ELi4ELi4ELb0EEENS1_24CollectiveEpilogueBwdGQAISA_fSD_Li256ELb1ELb0EEENS1_19SingleTileSchedulerILb1ELb0ELb0ELi128EEEEEEEEEvNT_6ParamsE$_ZN4cute3eso3ESOILb1ELb0EJNS_6LayoutINS_5tupleIJNS3_IJNS_1CILi2EEES5_EEEEEENS3_IJNS3_IJNS4_ILi1EEES5_EEEEEEEENS_10ViewEngineIPN7cutlass6half_tEEEEEC2ERKSB_RKSG_)
        /*66b0*/ 	.word	0x00000000


	//----- nvinfo : EIATTR_FRAME_SIZE
	.align		4
.L_4392:
        /*66b4*/ 	.byte	0x04, 0x11
        /*66b6*/ 	.short	(.L_4394 - .L_4393)
	.align		4
.L_4393:
        /*66b8*/ 	.word	index@($_ZN7cutlass13device_kernelIN5flash19enable_sm80_to_sm89INS1_16FlashAttnBwdSm80INS1_25CollectiveMainloopBwdSm80ILi2ELi2EN4cute5tupleIJNS5_1CILi128EEES8_NS7_ILi64EEEEEENS_6half_tEfNS_4arch4Sm80ELb0ELb1ELb1ELb1ELb0ELb0ELb0ELb0ELi2ELi4ELi4ELi4ELb0EEENS1_24CollectiveEpilogueBwdGQAISA_fSD_Li256ELb1ELb0EEENS1_19SingleTileSchedulerILb1ELb0ELb0ELi128EEEEEEEEEvNT_6ParamsE$_ZN4cute3eso3ESOILb1ELb0EJNS_6LayoutINS_5tupleIJNS3_IJNS_1CILi2EEES5_EEEEEENS3_IJNS3_IJNS4_ILi1EEES5_EEEEEEEENS_10ViewEngineIPKfEEEEC2ERKSB_RKSF_)
        /*66bc*/ 	.word	0x00000000


	//----- nvinfo : EIATTR_FRAME_SIZE
	.align		4
.L_4394:
        /*66c0*/ 	.byte	0x04, 0x11
        /*66c2*/ 	.short	(.L_4396 - .L_4395)
	.align		4
.L_4395:
        /*66c4*/ 	.word	index@($_ZN7cutlass13device_kernelIN5flash19enable_sm80_to_sm89INS1_16FlashAttnBwdSm80INS1_25CollectiveMainloopBwdSm80ILi2ELi2EN4cute5tupleIJNS5_1CILi128EEES8_NS7_ILi64EEEEEENS_6half_tEfNS_4arch4Sm80ELb0ELb1ELb1ELb1ELb0ELb0ELb0ELb0ELi2ELi4ELi4ELi4ELb0EEENS1_24CollectiveEpilogueBwdGQAISA_fSD_Li256ELb1ELb0EEENS1_19SingleTileSchedulerILb1ELb0ELb0ELi128EEEEEEEEEvNT_6ParamsE$_ZN4cute3eso3ESOILb1ELb0EJNS_6LayoutINS_5tupleIJNS3_IJNS_1CILi1EEES5_EEEEEENS3_IJNS3_IJS5_NS4_ILi0EEEEEEEEEEENS_10ViewEngineINS_8smem_ptrIPN7cutlass9uint128_tEEEEEEEC2ERKSB_RKSI_)
        /*66c8*/ 	.word	0x00000000


	//----- nvinfo : EIATTR_FRAME_SIZE
	.align		4
.L_4396:
        /*66cc*/ 	.byte	0x04, 0x11
        /*66ce*/ 	.short	(.L_4398 - .L_4397)
	.align		4
.L_4397:
        /*66d0*/ 	.word	index@($_ZN7cutlass13device_kernelIN5flash19enable_sm80_to_sm89INS1_16FlashAttnBwdSm80INS1_25CollectiveMainloopBwdSm80ILi2ELi2EN4cute5tupleIJNS5_1CILi128EEES8_NS7_ILi64EEEEEENS_6half_tEfNS_4arch4Sm80ELb0ELb1ELb1ELb1ELb0ELb0ELb0ELb0ELi2ELi4ELi4ELi4ELb0EEENS1_24CollectiveEpilogueBwdGQAISA_fSD_Li256ELb1ELb0EEENS1_19SingleTileSchedulerILb1ELb0ELb0ELi128EEEEEEEEEvNT_6ParamsE$_ZN4cute3eso3ESOILb1ELb0EJNS_6LayoutINS_5tupleIJNS3_IJNS_1CILi1EEENS4_ILi2EEES6_EEEEEENS3_IJNS3_IJS5_S5_S6_EEEEEEEENS_10ViewEngineIPjEEEEC2ERKSB_RKSE_)
        /*66d4*/ 	.word	0x00000000


	//----- nvinfo : EIATTR_FRAME_SIZE
	.align		4
.L_4398:
        /*66d8*/ 	.byte	0x04, 0x11
        /*66da*/ 	.short	(.L_4400 - .L_4399)
	.align		4
.L_4399:
        /*66dc*/ 	.word	index@($_ZN7cutlass13device_kernelIN5flash19enable_sm80_to_sm89INS1_16FlashAttnBwdSm80INS1_25CollectiveMainloopBwdSm80ILi2ELi2EN4cute5tupleIJNS5_1CILi128EEES8_NS7_ILi64EEEEEENS_6half_tEfNS_4arch4Sm80ELb0ELb1ELb1ELb1ELb0ELb0ELb0ELb0ELi2ELi4ELi4ELi4ELb0EEENS1_24CollectiveEpilogueBwdGQAISA_fSD_Li256ELb1ELb0EEENS1_19SingleTileSchedulerILb1ELb0ELb0ELi128EEEEEEEEEvNT_6ParamsE$_ZN4cute3eso3ESOILb1ELb0EJNS_6LayoutINS_5tupleIJNS3_IJNS_1CILi1EEENS4_ILi2EEEEEES6_NS4_ILi8EEEEEENS3_IJNS3_IJS5_S5_EEES6_NS4_ILi4EEEEEEEENS_10ViewEngineIPN7cutlass5ArrayINSF_6half_tELi2ELb0EEEEEEEC2ERKSD_RKSK_)
        /*66e0*/ 	.word	0x00000000


	//----- nvinfo : EIATTR_FRAME_SIZE
	.align		4
.L_4400:
        /*66e4*/ 	.byte	0x04, 0x11
        /*66e6*/ 	.short	(.L_4402 - .L_4401)
	.align		4
.L_4401:
        /*66e8*/ 	.word	index@($_ZN7cutlass13device_kernelIN5flash19enable_sm80_to_sm89INS1_16FlashAttnBwdSm80INS1_25CollectiveMainloopBwdSm80ILi2ELi2EN4cute5tupleIJNS5_1CILi128EEES8_NS7_ILi64EEEEEENS_6half_tEfNS_4arch4Sm80ELb0ELb1ELb1ELb1ELb0ELb0ELb0ELb0ELi2ELi4ELi4ELi4ELb0EEENS1_24CollectiveEpilogueBwdGQAISA_fSD_Li256ELb1ELb0EEENS1_19SingleTileSchedulerILb1ELb0ELb0ELi128EEEEEEEEEvNT_6ParamsE$_ZN4cute3eso3ESOILb1ELb0EJNS_6LayoutINS_5tupleIJNS3_IJNS_1CILi1EEENS4_ILi2EEEEEES6_NS4_ILi8EEEEEENS3_IJNS3_IJS5_S5_EEES6_NS4_ILi4EEEEEEEENS_10ViewEngineIPKN7cutlass5ArrayIfLi2ELb1EEEEEEEC2ERKSD_RKSK_)
        /*66ec*/ 	.word	0x00000000


	//----- nvinfo : EIATTR_FRAME_SIZE
	.align		4
.L_4402:
        /*66f0*/ 	.byte	0x04, 0x11
        /*66f2*/ 	.short	(.L_4404 - .L_4403)
	.align		4
.L_4403:
        /*66f4*/ 	.word	index@($_ZN7cutlass13device_kernelIN5flash19enable_sm80_to_sm89INS1_16FlashAttnBwdSm80INS1_25CollectiveMainloopBwdSm80ILi2ELi2EN4cute5tupleIJNS5_1CILi128EEES8_NS7_ILi64EEEEEENS_6half_tEfNS_4arch4Sm80ELb0ELb1ELb1ELb1ELb0ELb0ELb0ELb0ELi2ELi4ELi4ELi4ELb0EEENS1_24CollectiveEpilogueBwdGQAISA_fSD_Li256ELb1ELb0EEENS1_19SingleTileSchedulerILb1ELb0ELb0ELi128EEEEEEEEEvNT_6ParamsE$_ZN4cute3eso3ESOILb1ELb0EJNS_6LayoutINS_5tupleIJNS3_IJNS_1CILi1EEENS4_ILi2EEEEEEEEENS3_IJNS3_IJS5_S5_EEEEEEEENS_10ViewEngineIPjEEEEC2ERKSB_RKSE_)
        /*66f8*/ 	.word	0x00000000


	//----- nvinfo : EIATTR_FRAME_SIZE
	.align		4
.L_4404:
        /*66fc*/ 	.byte	0x04, 0x11
        /*66fe*/ 	.short	(.L_4406 - .L_4405)
	.align		4
.L_4405:
        /*6700*/ 	.word	index@($_ZN7cutlass13device_kernelIN5flash19enable_sm80_to_sm89INS1_16FlashAttnBwdSm80INS1_25CollectiveMainloopBwdSm80ILi2ELi2EN4cute5tupleIJNS5_1CILi128EEES8_NS7_ILi64EEEEEENS_6half_tEfNS_4arch4Sm80ELb0ELb1ELb1ELb1ELb0ELb0ELb0ELb0ELi2ELi4ELi4ELi4ELb0EEENS1_24CollectiveEpilogueBwdGQAISA_fSD_Li256ELb1ELb0EEENS1_19SingleTileSchedulerILb1ELb0ELb0ELi128EEEEEEEEEvNT_6ParamsE$_ZN4cute3eso3ESOILb1ELb0EJNS_6LayoutINS_5tupleIJNS3_IJNS_1CILi1EEENS3_IJNS4_ILi4EEENS4_ILi2EEEEEEEEES7_S6_EEENS3_IJNS3_IJNS4_ILi0EEENS3_IJS5_NS4_ILi8EEEEEEEEES6_NS4_ILi16EEEEEEEENS_10ViewEngineIPN7cutlass6half_tEEEEEC2ERKSH_RKSM_)
        /*6704*/ 	.word	0x00000000


	//----- nvinfo : EIATTR_FRAME_SIZE
	.align		4
.L_4406:
        /*6708*/ 	.byte	0x04, 0x11
        /*670a*/ 	.short	(.L_4408 - .L_4407)
	.align		4
.L_4407:
        /*670c*/ 	.word	index@($_ZN7cutlass13device_kernelIN5flash19enable_sm80_to_sm89INS1_16FlashAttnBwdSm80INS1_25CollectiveMainloopBwdSm80ILi2ELi2EN4cute5tupleIJNS5_1CILi128EEES8_NS7_ILi64EEEEEENS_6half_tEfNS_4arch4Sm80ELb0ELb1ELb1ELb1ELb0ELb0ELb0ELb0ELi2ELi4ELi4ELi4ELb0EEENS1_24CollectiveEpilogueBwdGQAISA_fSD_Li256ELb1ELb0EEENS1_19SingleTileSchedulerILb1ELb0ELb0ELi128EEEEEEEEEvNT_6ParamsE$_ZN4cute3eso3ESOILb1ELb0EJNS_6LayoutINS_5tupleIJNS3_IJNS_1CILi1EEENS3_IJNS4_ILi2EEES6_EEEEEES6_NS4_ILi4EEEEEENS3_IJNS3_IJNS4_ILi0EEENS3_IJS5_S9_EEEEEES6_NS4_ILi8EEEEEEEENS_10ViewEngineIPjEEEEC2ERKSG_RKSJ_)
        /*6710*/ 	.word	0x00000000


	//----- nvinfo : EIATTR_FRAME_SIZE
	.align		4
.L_4408:
        /*6714*/ 	.byte	0x04, 0x11
        /*6716*/ 	.short	(.L_4410 - .L_4409)
	.align		4
.L_4409:
        /*6718*/ 	.word	index@($_ZN7cutlass13device_kernelIN5flash19enable_sm80_to_sm89INS1_16FlashAttnBwdSm80INS1_25CollectiveMainloopBwdSm80ILi2ELi2EN4cute5tupleIJNS5_1CILi128EEES8_NS7_ILi64EEEEEENS_6half_tEfNS_4arch4Sm80ELb0ELb1ELb1ELb1ELb0ELb0ELb0ELb0ELi2ELi4ELi4ELi4ELb0EEENS1_24CollectiveEpilogueBwdGQAISA_fSD_Li256ELb1ELb0EEENS1_19SingleTileSchedulerILb1ELb0ELb0ELi128EEEEEEEEEvNT_6ParamsE$_ZN4cute3eso3ESOILb1ELb0EJNS_6LayoutINS_5tupleIJNS3_IJNS3_IJNS_1CILi8EEENS4_ILi1EEEEEES6_EEENS3_IJNS3_IJS6_S6_EEENS4_ILi4EEEEEEEEENS3_IJNS3_IJNS3_IJS6_NS4_ILi0EEEEEESD_EEENS3_IJNS3_IJSD_SD_EEES5_EEEEEEEENS_10ViewEngineIPN7cutlass6half_tEEEEEC2ERKSJ_RKSO_)
        /*671c*/ 	.word	0x00000000


	//----- nvinfo : EIATTR_FRAME_SIZE
	.align		4
.L_4410:
        /*6720*/ 	.byte	0x04, 0x11
        /*6722*/ 	.short	(.L_4412 - .L_4411)
	.align		4
.L_4411:
        /*6724*/ 	.word	index@($_ZN7cutlass13device_kernelIN5flash19enable_sm80_to_sm89INS1_16FlashAttnBwdSm80INS1_25CollectiveMainloopBwdSm80ILi2ELi2EN4cute5tupleIJNS5_1CILi128EEES8_NS7_ILi64EEEEEENS_6half_tEfNS_4arch4Sm80ELb0ELb1ELb1ELb1ELb0ELb0ELb0ELb0ELi2ELi4ELi4ELi4ELb0EEENS1_24CollectiveEpilogueBwdGQAISA_fSD_Li256ELb1ELb0EEENS1_19SingleTileSchedulerILb1ELb0ELb0ELi128EEEEEEEEEvNT_6ParamsE$_ZN4cute3eso3ESOILb1ELb0EJNS_6LayoutINS_5tupleIJNS3_IJNS3_IJNS_1CILi8EEENS4_ILi1EEEEEES6_EEENS3_IJNS3_IJS6_S6_EEENS4_ILi4EEEEEEEEENS3_IJNS3_IJNS3_IJS6_NS4_ILi0EEEEEESD_EEENS3_IJNS3_IJSD_SD_EEENS4_ILi2048EEEEEEEEEEENS_10ViewEngineINS_8smem_ptrIPN7cutlass6half_tEEEEEEEC2ERKSK_RKSR_)
        /*6728*/ 	.word	0x00000000


	//----- nvinfo : EIATTR_FRAME_SIZE
	.align		4
.L_4412:
        /*672c*/ 	.byte	0x04, 0x11
        /*672e*/ 	.short	(.L_4414 - .L_4413)
	.align		4
.L_4413:
        /*6730*/ 	.word	index@($_ZN7cutlass13device_kernelIN5flash19enable_sm80_to_sm89INS1_16FlashAttnBwdSm80INS1_25CollectiveMainloopBwdSm80ILi2ELi2EN4cute5tupleIJNS5_1CILi128EEES8_NS7_ILi64EEEEEENS_6half_tEfNS_4arch4Sm80ELb0ELb1ELb1ELb1ELb0ELb0ELb0ELb0ELi2ELi4ELi4ELi4ELb0EEENS1_24CollectiveEpilogueBwdGQAISA_fSD_Li256ELb1ELb0EEENS1_19SingleTileSchedulerILb1ELb0ELb0ELi128EEEEEEEEEvNT_6ParamsE$_ZN4cute3eso3ESOILb1ELb0EJNS_6LayoutINS_5tupleIJNS3_IJNS3_IJNS_1CILi8EEENS4_ILi1EEEEEES6_EEENS3_IJNS3_IJS6_S6_EEENS4_ILi2EEEEEEEEENS3_IJNS3_IJNS3_IJS6_NS4_ILi0EEEEEESD_EEENS3_IJNS3_IJSD_SD_EEES5_EEEEEEEENS_10ViewEngineIPN7cutlass6half_tEEEEEC2ERKSJ_RKSO_)
        /*6734*/ 	.word	0x00000000


	//----- nvinfo : EIATTR_FRAME_SIZE
	.align		4
.L_4414:
        /*6738*/ 	.byte	0x04, 0x11
        /*673a*/ 	.short	(.L_4416 - .L_4415)
	.align		4
.L_4415:
        /*673c*/ 	.word	index@($_ZN7cutlass13device_kernelIN5flash19enable_sm80_to_sm89INS1_16FlashAttnBwdSm80INS1_25CollectiveMainloopBwdSm80ILi2ELi2EN4cute5tupleIJNS5_1CILi128EEES8_NS7_ILi64EEEEEENS_6half_tEfNS_4arch4Sm80ELb0ELb1ELb1ELb1ELb0ELb0ELb0ELb0ELi2ELi4ELi4ELi4ELb0EEENS1_24CollectiveEpilogueBwdGQAISA_fSD_Li256ELb1ELb0EEENS1_19SingleTileSchedulerILb1ELb0ELb0ELi128EEEEEEEEEvNT_6ParamsE$_ZN4cute3eso3ESOILb1ELb0EJNS_6LayoutINS_5tupleIJNS3_IJNS3_IJNS_1CILi8EEENS4_ILi1EEEEEES6_EEENS3_IJNS3_IJS6_S6_EEENS4_ILi2EEEEEEEEENS3_IJNS3_IJNS3_IJS6_NS4_ILi0EEEEEESD_EEENS3_IJNS3_IJSD_SD_EEENS4_ILi8192EEEEEEEEEEENS_10ViewEngineINS_8smem_ptrIPN7cutlass6half_tEEEEEEEC2ERKSK_RKSR_)
        /*6740*/ 	.word	0x00000000


	//----- nvinfo : EIATTR_FRAME_SIZE
	.align		4
.L_4416:
        /*6744*/ 	.byte	0x04, 0x11
        /*6746*/ 	.short	(.L_4418 - .L_4417)
	.align		4
.L_4417:
        /*6748*/ 	.word	index@($_ZN7cutlass13device_kernelIN5flash19enable_sm80_to_sm89INS1_16FlashAttnBwdSm80INS1_25CollectiveMainloopBwdSm80ILi2ELi2EN4cute5tupleIJNS5_1CILi128EEES8_NS7_ILi64EEEEEENS_6half_tEfNS_4arch4Sm80ELb0ELb1ELb1ELb1ELb0ELb0ELb0ELb0ELi2ELi4ELi4ELi4ELb0EEENS1_24CollectiveEpilogueBwdGQAISA_fSD_Li256ELb1ELb0EEENS1_19SingleTileSchedulerILb1ELb0ELb0ELi128EEEEEEEEEvNT_6ParamsE$_ZN4cute3eso3ESOILb1ELb0EJNS_6LayoutINS_5tupleIJNS3_IJNS3_IJNS_1CILi8EEENS4_ILi1EEEEEES6_EEENS3_IJNS3_IJS6_S6_EEENS4_ILi2EEEEEEEEENS3_IJNS3_IJNS3_IJS6_NS4_ILi0EEEEEESD_EEENS3_IJNS3_IJSD_SD_EEENS4_ILi64EEEEEEEEEEENS_10ViewEngineIPN7cutlass6half_tEEEEEC2ERKSK_RKSP_)
        /*674c*/ 	.word	0x00000000


	//----- nvinfo : EIATTR_FRAME_SIZE
	.align		4
.L_4418:
        /*6750*/ 	.byte	0x04, 0x11
        /*6752*/ 	.short	(.L_4420 - .L_4419)
	.align		4
.L_4419:
        /*6754*/ 	.word	index@($_ZN7cutlass13device_kernelIN5flash19enable_sm80_to_sm89INS1_16FlashAttnBwdSm80INS1_25CollectiveMainloopBwdSm80ILi2ELi2EN4cute5tupleIJNS5_1CILi128EEES8_NS7_ILi64EEEEEENS_6half_tEfNS_4arch4Sm80ELb0ELb1ELb1ELb1ELb0ELb0ELb0ELb0ELi2ELi4ELi4ELi4ELb0EEENS1_24CollectiveEpilogueBwdGQAISA_fSD_Li256ELb1ELb0EEENS1_19SingleTileSchedulerILb1ELb0ELb0ELi128EEEEEEEEEvNT_6ParamsE$_ZN4cute3eso3ESOILb1ELb0EJNS_6LayoutINS_5tupleIJNS3_IJNS3_IJNS_1CILi8EEENS4_ILi1EEEEEES6_EEENS3_IJNS3_IJS6_S6_EEENS4_ILi2EEEEEEEEENS3_IJNS3_IJNS3_IJS6_NS4_ILi0EEEEEESD_EEENS3_IJNS3_IJSD_SD_EEENS4_ILi4096EEEEEEEEEEENS_10ViewEngineINS_8smem_ptrIPN7cutlass6half_tEEEEEEEC2ERKSK_RKSR_)
        /*6758*/ 	.word	0x00000000


	//----- nvinfo : EIATTR_FRAME_SIZE
	.align		4
.L_4420:
        /*675c*/ 	.byte	0x04, 0x11
        /*675e*/ 	.short	(.L_4422 - .L_4421)
	.align		4
.L_4421:
        /*6760*/ 	.word	index@($_ZN7cutlass13device_kernelIN5flash19enable_sm80_to_sm89INS1_16FlashAttnBwdSm80INS1_25CollectiveMainloopBwdSm80ILi2ELi2EN4cute5tupleIJNS5_1CILi128EEES8_NS7_ILi64EEEEEENS_6half_tEfNS_4arch4Sm80ELb0ELb1ELb1ELb1ELb0ELb0ELb0ELb0ELi2ELi4ELi4ELi4ELb0EEENS1_24CollectiveEpilogueBwdGQAISA_fSD_Li256ELb1ELb0EEENS1_19SingleTileSchedulerILb1ELb0ELb0ELi128EEEEEEEEEvNT_6ParamsE$_ZN4cute3eso3ESOILb1ELb0EJNS_6LayoutINS_5tupleIJNS3_IJNS3_IJNS_1CILi4EEENS4_ILi8EEEEEENS3_IJS5_NS4_ILi2EEEEEEEEENS3_IJNS3_IJS8_S8_EEENS3_IJS8_S6_EEEEEEEEENS3_IJNS3_IJNS3_IJNS_11ScaledBasisIS8_JLi1EEEENSF_INS4_ILi1EEEJLi0EEEEEEENS3_IJNSF_INS4_ILi16EEEJLi0EEEENSF_IS6_JLi1EEEEEEEEEENS3_IJNS3_IJNSF_ISH_JLi1EEEENSF_IS6_JLi0EEEEEEENS3_IJNSF_INS4_ILi64EEEJLi0EEEENSF_ISK_JLi1EEEEEEEEEEEEEEENS_10ViewEngineINS_23ArithmeticTupleIteratorINS_15ArithmeticTupleIJNS4_ILi0EEES12_EEEEEEEEEC2ERKSY_RKS15_)
        /*6764*/ 	.word	0x00000000


	//----- nvinfo : EIATTR_FRAME_SIZE
	.align		4
.L_4422:
        /*6768*/ 	.byte	0x04, 0x11
        /*676a*/ 	.short	(.L_4424 - .L_4423)
	.align		4
.L_4423:
        /*676c*/ 	.word	index@($_ZN7cutlass13device_kernelIN5flash19enable_sm80_to_sm89INS1_16FlashAttnBwdSm80INS1_25CollectiveMainloopBwdSm80ILi2ELi2EN4cute5tupleIJNS5_1CILi128EEES8_NS7_ILi64EEEEEENS_6half_tEfNS_4arch4Sm80ELb0ELb1ELb1ELb1ELb0ELb0ELb0ELb0ELi2ELi4ELi4ELi4ELb0EEENS1_24CollectiveEpilogueBwdGQAISA_fSD_Li256ELb1ELb0EEENS1_19SingleTileSchedulerILb1ELb0ELb0ELi128EEEEEEEEEvNT_6ParamsE$_ZN4cute3eso3ESOILb1ELb0EJNS_6LayoutINS_5tupleIJNS3_IJNS3_IJNS_1CILi4EEENS4_ILi2EEEEEENS4_ILi1EEEEEES6_NS4_ILi8EEEEEENS3_IJNS3_IJNS3_IJS8_NS4_ILi32EEEEEENS4_ILi0EEEEEENS4_ILi64EEES5_EEEEENS_10ViewEngineIPN7cutlass6half_tEEEEEC2ERKSI_RKSN_)
        /*6770*/ 	.word	0x00000000


	//----- nvinfo : EIATTR_FRAME_SIZE
	.align		4
.L_4424:
        /*6774*/ 	.byte	0x04, 0x11
        /*6776*/ 	.short	(.L_4426 - .L_4425)
	.align		4
.L_4425:
        /*6778*/ 	.word	index@($_ZN7cutlass13device_kernelIN5flash19enable_sm80_to_sm89INS1_16FlashAttnBwdSm80INS1_25CollectiveMainloopBwdSm80ILi2ELi2EN4cute5tupleIJNS5_1CILi128EEES8_NS7_ILi64EEEEEENS_6half_tEfNS_4arch4Sm80ELb0ELb1ELb1ELb1ELb0ELb0ELb0ELb0ELi2ELi4ELi4ELi4ELb0EEENS1_24CollectiveEpilogueBwdGQAISA_fSD_Li256ELb1ELb0EEENS1_19SingleTileSchedulerILb1ELb0ELb0ELi128EEEEEEEEEvNT_6ParamsE$_ZN4cute3eso3ESOILb1ELb0EJNS_6LayoutINS_5tupleIJNS3_IJNS3_IJNS_1CILi4EEENS4_ILi2EEEEEENS4_ILi1EEEEEES6_EEENS3_IJNS3_IJNS3_IJS8_NS4_ILi32EEEEEENS4_ILi0EEEEEENS4_ILi64EEEEEEEEiEEC2ERKSH_RKi)
        /*677c*/ 	.word	0x00000000


	//----- nvinfo : EIATTR_FRAME_SIZE
	.align		4
.L_4426:
        /*6780*/ 	.byte	0x04, 0x11
        /*6782*/ 	.short	(.L_4428 - .L_4427)
	.align		4
.L_4427:
        /*6784*/ 	.word	index@($_ZN7cutlass13device_kernelIN5flash19enable_sm80_to_sm89INS1_16FlashAttnBwdSm80INS1_25CollectiveMainloopBwdSm80ILi2ELi2EN4cute5tupleIJNS5_1CILi128EEES8_NS7_ILi64EEEEEENS_6half_tEfNS_4arch4Sm80ELb0ELb1ELb1ELb1ELb0ELb0ELb0ELb0ELi2ELi4ELi4ELi4ELb0EEENS1_24CollectiveEpilogueBwdGQAISA_fSD_Li256ELb1ELb0EEENS1_19SingleTileSchedulerILb1ELb0ELb0ELi128EEEEEEEEEvNT_6ParamsE$_ZN4cute3eso3ESOILb1ELb0EJNS_6LayoutINS_5tupleIJNS3_IJNS3_IJNS_1CILi4EEENS4_ILi2EEEEEENS4_ILi1EEEEEES6_EEENS3_IJNS3_IJNS3_IJS8_NS4_ILi32EEEEEENS4_ILi0EEEEEENS4_ILi64EEEEEEEENS_10ViewEngineIPN7cutlass6half_tEEEEEC2ERKSH_RKSM_)
        /*6788*/ 	.word	0x00000000


	//----- nvinfo : EIATTR_FRAME_SIZE
	.align		4
.L_4428:
        /*678c*/ 	.byte	0x04, 0x11
        /*678e*/ 	.short	(.L_4430 - .L_4429)
	.align		4
.L_4429:
        /*6790*/ 	.word	index@($_ZN7cutlass13device_kernelIN5flash19enable_sm80_to_sm89INS1_16FlashAttnBwdSm80INS1_25CollectiveMainloopBwdSm80ILi2ELi2EN4cute5tupleIJNS5_1CILi128EEES8_NS7_ILi64EEEEEENS_6half_tEfNS_4arch4Sm80ELb0ELb1ELb1ELb1ELb0ELb0ELb0ELb0ELi2ELi4ELi4ELi4ELb0EEENS1_24CollectiveEpilogueBwdGQAISA_fSD_Li256ELb1ELb0EEENS1_19SingleTileSchedulerILb1ELb0ELb0ELi128EEEEEEEEEvNT_6ParamsE$_ZN4cute3eso3ESOILb1ELb0EJNS_6LayoutINS_5tupleIJNS3_IJNS3_IJNS_1CILi4EEENS4_ILi2EEEEEENS4_ILi1EEEEEENS3_IJS6_EEEEEENS3_IJNS3_IJNS3_IJS8_NS4_ILi32EEEEEENS4_ILi0EEEEEENS3_IJNS4_ILi64EEEEEEEEEEENS_10ViewEngineIPN7cutlass6half_tEEEEEC2ERKSJ_RKSO_)
        /*6794*/ 	.word	0x00000000


	//----- nvinfo : EIATTR_FRAME_SIZE
	.align		4
.L_4430:
        /*6798*/ 	.byte	0x04, 0x11
        /*679a*/ 	.short	(.L_4432 - .L_4431)
	.align		4
.L_4431:
        /*679c*/ 	.word	index@($_ZN7cutlass13device_kernelIN5flash19enable_sm80_to_sm89INS1_16FlashAttnBwdSm80INS1_25CollectiveMainloopBwdSm80ILi2ELi2EN4cute5tupleIJNS5_1CILi128EEES8_NS7_ILi64EEEEEENS_6half_tEfNS_4arch4Sm80ELb0ELb1ELb1ELb1ELb0ELb0ELb0ELb0ELi2ELi4ELi4ELi4ELb0EEENS1_24CollectiveEpilogueBwdGQAISA_fSD_Li256ELb1ELb0EEENS1_19SingleTileSchedulerILb1ELb0ELb0ELi128EEEEEEEEEvNT_6ParamsE$_ZN4cute3eso3ESOILb1ELb0EJNS_6LayoutINS_5tupleIJNS3_IJNS3_IJNS_1CILi4EEENS4_ILi2EEEEEENS4_ILi1EEEEEEEEENS3_IJNS3_IJNS3_IJS8_NS4_ILi32EEEEEENS4_ILi0EEEEEEEEEEEiEEC2ERKSG_RKi)
        /*67a0*/ 	.word	0x00000000


	//----- nvinfo : EIATTR_FRAME_SIZE
	.align		4
.L_4432:
        /*67a4*/ 	.byte	0x04, 0x11
        /*67a6*/ 	.short	(.L_4434 - .L_4433)
	.align		4
.L_4433:
        /*67a8*/ 	.word	index@($_ZN7cutlass13device_kernelIN5flash19enable_sm80_to_sm89INS1_16FlashAttnBwdSm80INS1_25CollectiveMainloopBwdSm80ILi2ELi2EN4cute5tupleIJNS5_1CILi128EEES8_NS7_ILi64EEEEEENS_6half_tEfNS_4arch4Sm80ELb0ELb1ELb1ELb1ELb0ELb0ELb0ELb0ELi2ELi4ELi4ELi4ELb0EEENS1_24CollectiveEpilogueBwdGQAISA_fSD_Li256ELb1ELb0EEENS1_19SingleTileSchedulerILb1ELb0ELb0ELi128EEEEEEEEEvNT_6ParamsE$_ZN4cute3eso3ESOILb1ELb0EJNS_6LayoutINS_5tupleIJNS3_IJNS3_IJNS_1CILi4EEENS4_ILi2EEEEEENS4_ILi1EEEEEEEEENS3_IJNS3_IJNS3_IJS8_NS4_ILi32EEEEEENS4_ILi0EEEEEEEEEEENS_10ViewEngineIPN7cutlass6half_tEEEEEC2ERKSG_RKSL_)
        /*67ac*/ 	.word	0x00000000


	//----- nvinfo : EIATTR_FRAME_SIZE
	.align		4
.L_4434:
        /*67b0*/ 	.byte	0x04, 0x11
        /*67b2*/ 	.short	(.L_4436 - .L_4435)
	.align		4
.L_4435:
        /*67b4*/ 	.word	index@($_ZN7cutlass13device_kernelIN5flash19enable_sm80_to_sm89INS1_16FlashAttnBwdSm80INS1_25CollectiveMainloopBwdSm80ILi2ELi2EN4cute5tupleIJNS5_1CILi128EEES8_NS7_ILi64EEEEEENS_6half_tEfNS_4arch4Sm80ELb0ELb1ELb1ELb1ELb0ELb0ELb0ELb0ELi2ELi4ELi4ELi4ELb0EEENS1_24CollectiveEpilogueBwdGQAISA_fSD_Li256ELb1ELb0EEENS1_19SingleTileSchedulerILb1ELb0ELb0ELi128EEEEEEEEEvNT_6ParamsE$_ZN4cute3eso3ESOILb1ELb0EJNS_6LayoutINS_5tupleIJNS3_IJNS3_IJNS_1CILi2EEES5_EEENS4_ILi1EEEEEEEEENS3_IJNS3_IJNS3_IJS7_NS4_ILi16EEEEEENS4_ILi0EEEEEEEEEEENS_10ViewEngineIPjEEEEC2ERKSF_RKSI_)
        /*67b8*/ 	.word	0x00000000


	//----- nvinfo : EIATTR_FRAME_SIZE
	.align		4
.L_4436:
        /*67bc*/ 	.byte	0x04, 0x11
        /*67be*/ 	.short	(.L_4438 - .L_4437)
	.align		4
.L_4437:
        /*67c0*/ 	.word	index@($_ZN7cutlass13device_kernelIN5flash19enable_sm80_to_sm89INS1_16FlashAttnBwdSm80INS1_25CollectiveMainloopBwdSm80ILi2ELi2EN4cute5tupleIJNS5_1CILi128EEES8_NS7_ILi64EEEEEENS_6half_tEfNS_4arch4Sm80ELb0ELb1ELb1ELb1ELb0ELb0ELb0ELb0ELi2ELi4ELi4ELi4ELb0EEENS1_24CollectiveEpilogueBwdGQAISA_fSD_Li256ELb1ELb0EEENS1_19SingleTileSchedulerILb1ELb0ELb0ELi128EEEEEEEEEvNT_6ParamsE$_ZN4cute3eso3ESOILb1ELb0EJNS_6LayoutINS_5tupleIJNS3_IJNS3_IJNS3_IJNS_1CILi4EEENS4_ILi2EEEEEENS4_ILi1EEEEEES8_EEENS3_IJNS3_IJNS3_IJS8_S8_EEES8_EEES6_EEEEEENS3_IJNS3_IJNS3_IJNS3_IJS8_NS4_ILi32EEEEEENS4_ILi0EEEEEESH_EEENS3_IJNS3_IJNS3_IJSH_SH_EEESH_EEENS4_ILi64EEEEEEEEEEENS_10ViewEngineIPN7cutlass6half_tEEEEEC2ERKSP_RKSU_)
        /*67c4*/ 	.word	0x00000000


	//----- nvinfo : EIATTR_FRAME_SIZE
	.align		4
.L_4438:
        /*67c8*/ 	.byte	0x04, 0x11
        /*67ca*/ 	.short	(.L_4440 - .L_4439)
	.align		4
.L_4439:
        /*67cc*/ 	.word	index@($_ZN7cutlass13device_kernelIN5flash19enable_sm80_to_sm89INS1_16FlashAttnBwdSm80INS1_25CollectiveMainloopBwdSm80ILi2ELi2EN4cute5tupleIJNS5_1CILi128EEES8_NS7_ILi64EEEEEENS_6half_tEfNS_4arch4Sm80ELb0ELb1ELb1ELb1ELb0ELb0ELb0ELb0ELi2ELi4ELi4ELi4ELb0EEENS1_24CollectiveEpilogueBwdGQAISA_fSD_Li256ELb1ELb0EEENS1_19SingleTileSchedulerILb1ELb0ELb0ELi128EEEEEEEEEvNT_6ParamsE$_ZN4cute3eso3ESOILb1ELb0EJNS_5tupleIJNS_1CILi1EEENS3_ILi0EEEEEENS2_IJiEEEEEC2ERKS6_RKS7_)
        /*67d0*/ 	.word	0x00000000


	//----- nvinfo : EIATTR_FRAME_SIZE
	.align		4
.L_4440:
        /*67d4*/ 	.byte	0x04, 0x11
        /*67d6*/ 	.short	(.L_4442 - .L_4441)
	.align		4
.L_4441:
        /*67d8*/ 	.word	index@($_ZN7cutlass13device_kernelIN5flash19enable_sm80_to_sm89INS1_16FlashAttnBwdSm80INS1_25CollectiveMainloopBwdSm80ILi2ELi2EN4cute5tupleIJNS5_1CILi128EEES8_NS7_ILi64EEEEEENS_6half_tEfNS_4arch4Sm80ELb0ELb1ELb1ELb1ELb0ELb0ELb0ELb0ELi2ELi4ELi4ELi4ELb0EEENS1_24CollectiveEpilogueBwdGQAISA_fSD_Li256ELb1ELb0EEENS1_19SingleTileSchedulerILb1ELb0ELb0ELi128EEEEEEEEEvNT_6ParamsE$_ZN4cute3eso3ESOILb1ELb0EJNS_5tupleIJNS_1CILi0EEES4_EEEiEEC2ERKS5_RKi)
        /*67dc*/ 	.word	0x00000000


	//----- nvinfo : EIATTR_FRAME_SIZE
	.align		4
.L_4442:
        /*67e0*/ 	.byte	0x04, 0x11
        /*67e2*/ 	.short	(.L_4444 - .L_4443)
	.align		4
.L_4443:
        /*67e4*/ 	.word	index@($_ZN7cutlass13device_kernelIN5flash19enable_sm80_to_sm89INS1_16FlashAttnBwdSm80INS1_25CollectiveMainloopBwdSm80ILi2ELi2EN4cute5tupleIJNS5_1CILi128EEES8_NS7_ILi64EEEEEENS_6half_tEfNS_4arch4Sm80ELb0ELb1ELb1ELb1ELb0ELb0ELb0ELb0ELi2ELi4ELi4ELi4ELb0EEENS1_24CollectiveEpilogueBwdGQAISA_fSD_Li256ELb1ELb0EEENS1_19SingleTileSchedulerILb1ELb0ELb0ELi128EEEEEEEEEvNT_6ParamsE$_ZN4cute3eso3ESOILb1ELb0EJNS_5tupleIJNS2_IJNS_1CILi1EEENS3_ILi0EEEEEES5_EEENS2_IJNS2_IJS5_S5_EEEiEEEEEC2ERKS7_RKS9_)
        /*67e8*/ 	.word	0x00000000


	//----- nvinfo : EIATTR_FRAME_SIZE
	.align		4
.L_4444:
        /*67ec*/ 	.byte	0x04, 0x11
        /*67ee*/ 	.short	(.L_4446 - .L_4445)
	.align		4
.L_4445:
        /*67f0*/ 	.word	index@($_ZN7cutlass13device_kernelIN5flash19enable_sm80_to_sm89INS1_16FlashAttnBwdSm80INS1_25CollectiveMainloopBwdSm80ILi2ELi2EN4cute5tupleIJNS5_1CILi128EEES8_NS7_ILi64EEEEEENS_6half_tEfNS_4arch4Sm80ELb0ELb1ELb1ELb1ELb0ELb0ELb0ELb0ELi2ELi4ELi4ELi4ELb0EEENS1_24CollectiveEpilogueBwdGQAISA_fSD_Li256ELb1ELb0EEENS1_19SingleTileSchedulerILb1ELb0ELb0ELi128EEEEEEEEEvNT_6ParamsE$_ZN4cute3eso3ESOILb1ELb0EJNS_5tupleIJNS2_IJNS_1CILi1EEENS3_ILi0EEEEEENS2_IJS5_S5_EEEEEENS2_IJS5_iEEEEEC2ERKS8_RKS9_)
        /*67f4*/ 	.word	0x00000000


	//----- nvinfo : EIATTR_FRAME_SIZE
	.align		4
.L_4446:
        /*67f8*/ 	.byte	0x04, 0x11
        /*67fa*/ 	.short	(.L_4448 - .L_4447)
	.align		4
.L_4447:
        /*67fc*/ 	.word	index@($_ZN7cutlass13device_kernelIN5flash19enable_sm80_to_sm89INS1_16FlashAttnBwdSm80INS1_25CollectiveMainloopBwdSm80ILi2ELi2EN4cute5tupleIJNS5_1CILi128EEES8_NS7_ILi64EEEEEENS_6half_tEfNS_4arch4Sm80ELb0ELb1ELb1ELb1ELb0ELb0ELb0ELb0ELi2ELi4ELi4ELi4ELb0EEENS1_24CollectiveEpilogueBwdGQAISA_fSD_Li256ELb1ELb0EEENS1_19SingleTileSchedulerILb1ELb0ELb0ELi128EEEEEEEEEvNT_6ParamsE$_ZN4cute3eso3ESOILb1ELb0EJNS_1CILi8EEEiiiNS2_ILi144EEENS2_ILi512EEEEEC2ERKS3_RKiSA_SA_RKS4_RKS5_)
        /*6800*/ 	.word	0x00000000


	//----- nvinfo : EIATTR_FRAME_SIZE
	.align		4
.L_4448:
        /*6804*/ 	.byte	0x04, 0x11
        /*6806*/ 	.short	(.L_4450 - .L_4449)
	.align		4
.L_4449:
        /*6808*/ 	.word	index@($_ZN7cutlass13device_kernelIN5flash19enable_sm80_to_sm89INS1_16FlashAttnBwdSm80INS1_25CollectiveMainloopBwdSm80ILi2ELi2EN4cute5tupleIJNS5_1CILi128EEES8_NS7_ILi64EEEEEENS_6half_tEfNS_4arch4Sm80ELb0ELb1ELb1ELb1ELb0ELb0ELb0ELb0ELi2ELi4ELi4ELi4ELb0EEENS1_24CollectiveEpilogueBwdGQAISA_fSD_Li256ELb1ELb0EEENS1_19SingleTileSchedulerILb1ELb0ELb0ELi128EEEEEEEEEvNT_6ParamsE$_ZN4cute3eso3ESOILb1ELb0EJNS_1CILi8EEEiiEEC2ERKS3_RKiS8_)
        /*680c*/ 	.word	0x00000000


	//----- nvinfo : EIATTR_FRAME_SIZE
	.align		4
.L_4450:
        /*6810*/ 	.byte	0x04, 0x11
        /*6812*/ 	.short	(.L_4452 - .L_4451)
	.align		4
.L_4451:
        /*6814*/ 	.word	index@($_ZN7cutlass13device_kernelIN5flash19enable_sm80_to_sm89INS1_16FlashAttnBwdSm80INS1_25CollectiveMainloopBwdSm80ILi2ELi2EN4cute5tupleIJNS5_1CILi128EEES8_NS7_ILi64EEEEEENS_6half_tEfNS_4arch4Sm80ELb0ELb1ELb1ELb1ELb0ELb0ELb0ELb0ELi2ELi4ELi4ELi4ELb0EEENS1_24CollectiveEpilogueBwdGQAISA_fSD_Li256ELb1ELb0EEENS1_19SingleTileSchedulerILb1ELb0ELb0ELi128EEEEEEEEEvNT_6ParamsE$_ZN4cute3eso3ESOILb1ELb0EJNS_1CILi1EEEiiiNS2_ILi72EEENS2_ILi512EEEEEC2ERKS3_RKiSA_SA_RKS4_RKS5_)
        /*6818*/ 	.word	0x00000000


	//----- nvinfo : EIATTR_FRAME_SIZE
	.align		4
.L_4452:
        /*681c*/ 	.byte	0x04, 0x11
        /*681e*/ 	.short	(.L_4454 - .L_4453)
	.align		4
.L_4453:
        /*6820*/ 	.word	index@($_ZN7cutlass13device_kernelIN5flash19enable_sm80_to_sm89INS1_16FlashAttnBwdSm80INS1_25CollectiveMainloopBwdSm80ILi2ELi2EN4cute5tupleIJNS5_1CILi128EEES8_NS7_ILi64EEEEEENS_6half_tEfNS_4arch4Sm80ELb0ELb1ELb1ELb1ELb0ELb0ELb0ELb0ELi2ELi4ELi4ELi4ELb0EEENS1_24CollectiveEpilogueBwdGQAISA_fSD_Li256ELb1ELb0EEENS1_19SingleTileSchedulerILb1ELb0ELb0ELi128EEEEEEEEEvNT_6ParamsE$_ZN4cute3eso3ESOILb1ELb0EJNS_1CILi1EEEiiiNS2_ILi144EEENS2_ILi512EEEEEC2ERKS3_RKiSA_SA_RKS4_RKS5_)
        /*6824*/ 	.word	0x00000000


	//----- nvinfo : EIATTR_FRAME_SIZE
	.align		4
.L_4454:
        /*6828*/ 	.byte	0x04, 0x11
        /*682a*/ 	.short	(.L_4456 - .L_4455)
	.align		4
.L_4455:
        /*682c*/ 	.word	index@($_ZN7cutlass13device_kernelIN5flash19enable_sm80_to_sm89INS1_16FlashAttnBwdSm80INS1_25CollectiveMainloopBwdSm80ILi2ELi2EN4cute5tupleIJNS5_1CILi128EEES8_NS7_ILi64EEEEEENS_6half_tEfNS_4arch4Sm80ELb0ELb1ELb1ELb1ELb0ELb0ELb0ELb0ELi2ELi4ELi4ELi4ELb0EEENS1_24CollectiveEpilogueBwdGQAISA_fSD_Li256ELb1ELb0EEENS1_19SingleTileSchedulerILb1ELb0ELb0ELi128EEEEEEEEEvNT_6ParamsE$_ZN4cute3eso3ESOILb1ELb0EJNS_1CILi1EEENS_5tupleIJiiiEEENS2_ILi64EEENS4_IJNS2_ILi72EEENS2_ILi144EEENS2_ILi288EEEEEENS2_ILi512EEEEEC2ERKS3_RKS5_RKS6_RKSA_RKSB_)
        /*6830*/ 	.word	0x00000000


	//----- nvinfo : EIATTR_FRAME_SIZE
	.align		4
.L_4456:
        /*6834*/ 	.byte	0x04, 0x11
        /*6836*/ 	.short	(.L_4458 - .L_4457)
	.align		4
.L_4457:
        /*6838*/ 	.word	index@($_ZN7cutlass13device_kernelIN5flash19enable_sm80_to_sm89INS1_16FlashAttnBwdSm80INS1_25CollectiveMainloopBwdSm80ILi2ELi2EN4cute5tupleIJNS5_1CILi128EEES8_NS7_ILi64EEEEEENS_6half_tEfNS_4arch4Sm80ELb0ELb1ELb1ELb1ELb0ELb0ELb0ELb0ELi2ELi4ELi4ELi4ELb0EEENS1_24CollectiveEpilogueBwdGQAISA_fSD_Li256ELb1ELb0EEENS1_19SingleTileSchedulerILb1ELb0ELb0ELi128EEEEEEEEEvNT_6ParamsE$_ZN4cute3eso3ESOILb1ELb0EJNS_1CILi1EEENS_5tupleIJNS2_ILi8EEEiiEEENS2_ILi64EEENS4_IJiNS2_ILi144EEENS2_ILi288EEEEEENS2_ILi512EEEEEC2ERKS3_RKS6_RKS7_RKSA_RKSB_)
        /*683c*/ 	.word	0x00000000


	//----- nvinfo : EIATTR_FRAME_SIZE
	.align		4
.L_4458:
        /*6840*/ 	.byte	0x04, 0x11
        /*6842*/ 	.short	(.L_4460 - .L_4459)
	.align		4
.L_4459:
        /*6844*/ 	.word	index@($_ZN7cutlass13device_kernelIN5flash19enable_sm80_to_sm89INS1_16FlashAttnBwdSm80INS1_25CollectiveMainloopBwdSm80ILi2ELi2EN4cute5tupleIJNS5_1CILi128EEES8_NS7_ILi64EEEEEENS_6half_tEfNS_4arch4Sm80ELb0ELb1ELb1ELb1ELb0ELb0ELb0ELb0ELi2ELi4ELi4ELi4ELb0EEENS1_24CollectiveEpilogueBwdGQAISA_fSD_Li256ELb1ELb0EEENS1_19SingleTileSchedulerILb1ELb0ELb0ELi128EEEEEEEEEvNT_6ParamsE$_ZN4cute3eso3ESOILb1ELb0EJNS_14ComposedLayoutINS_7SwizzleILi3ELi3ELi3EEENS_1CILj0EEENS_6LayoutINS_5tupleIJNS8_IJNS8_IJNS5_ILi4EEENS5_ILi8EEEEEENS8_IJS9_NS5_ILi1EEEEEEEEENS8_IJNS8_IJNS5_ILi2EEESF_SF_EEENS8_IJSF_S9_EEEEEEEEENS8_IJNS8_IJNS8_IJSF_NS5_ILi64EEEEEENS8_IJNS5_ILi1024EEENS5_ILi0EEEEEEEEENS8_IJNS8_IJSC_NS5_ILi512EEESA_EEENS8_IJNS5_ILi4096EEENS5_ILi16EEEEEEEEEEEEEEEENS_10ViewEngineINS_8smem_ptrIPN7cutlass6half_tEEEEEEEC2ERKSY_RKS15_)
        /*6848*/ 	.word	0x00000000


	//----- nvinfo : EIATTR_FRAME_SIZE
	.align		4
.L_4460:
        /*684c*/ 	.byte	0x04, 0x11
        /*684e*/ 	.short	(.L_4462 - .L_4461)
	.align		4
.L_4461:
        /*6850*/ 	.word	index@($_ZN7cutlass13device_kernelIN5flash19enable_sm80_to_sm89INS1_16FlashAttnBwdSm80INS1_25CollectiveMainloopBwdSm80ILi2ELi2EN4cute5tupleIJNS5_1CILi128EEES8_NS7_ILi64EEEEEENS_6half_tEfNS_4arch4Sm80ELb0ELb1ELb1ELb1ELb0ELb0ELb0ELb0ELi2ELi4ELi4ELi4ELb0EEENS1_24CollectiveEpilogueBwdGQAISA_fSD_Li256ELb1ELb0EEENS1_19SingleTileSchedulerILb1ELb0ELb0ELi128EEEEEEEEEvNT_6ParamsE$_ZN4cute3eso3ESOILb1ELb0EJNS_14ComposedLayoutINS_7SwizzleILi3ELi3ELi3EEENS_1CILj0EEENS_6LayoutINS_5tupleIJNS8_IJNS8_IJNS5_ILi4EEENS5_ILi8EEEEEENS8_IJNS5_ILi2EEENS5_ILi1EEEEEEEEENS8_IJNS8_IJSC_SC_EEESB_EEEEEENS8_IJNS8_IJNS8_IJNS5_ILi128EEESD_EEENS8_IJSA_NS5_ILi0EEEEEEEEENS8_IJNS8_IJNS5_ILi64EEENS5_ILi512EEEEEENS8_IJNS5_ILi16EEENS5_ILi1024EEEEEEEEEEEEEEEENS_10ViewEngineINS_8smem_ptrIPN7cutlass6half_tEEEEEEEC2ERKSX_RKS14_)
        /*6854*/ 	.word	0x00000000


	//----- nvinfo : EIATTR_FRAME_SIZE
	.align		4
.L_4462:
        /*6858*/ 	.byte	0x04, 0x11
        /*685a*/ 	.short	(.L_4464 - .L_4463)
	.align		4
.L_4463:
        /*685c*/ 	.word	index@($_ZN7cutlass13device_kernelIN5flash19enable_sm80_to_sm89INS1_16FlashAttnBwdSm80INS1_25CollectiveMainloopBwdSm80ILi2ELi2EN4cute5tupleIJNS5_1CILi128EEES8_NS7_ILi64EEEEEENS_6half_tEfNS_4arch4Sm80ELb0ELb1ELb1ELb1ELb0ELb0ELb0ELb0ELi2ELi4ELi4ELi4ELb0EEENS1_24CollectiveEpilogueBwdGQAISA_fSD_Li256ELb1ELb0EEENS1_19SingleTileSchedulerILb1ELb0ELb0ELi128EEEEEEEEEvNT_6ParamsE$_ZN4cute3eso3ESOILb1ELb0EJNS_14ComposedLayoutINS_7SwizzleILi3ELi3ELi3EEENS_1CILj0EEENS_6LayoutINS_5tupleIJNS8_IJNS5_ILi8EEENS5_ILi16EEEEEENS8_IJNS5_ILi64EEENS5_ILi1EEEEEEEEENS8_IJNS8_IJSC_NS5_ILi512EEEEEENS8_IJSD_NS5_ILi0EEEEEEEEEEEEENS_10ViewEngineINS_8smem_ptrIPN7cutlass6half_tEEEEEEEC2ERKSM_RKST_)
        /*6860*/ 	.word	0x00000000


	//----- nvinfo : EIATTR_FRAME_SIZE
	.align		4
.L_4464:
        /*6864*/ 	.byte	0x04, 0x11
        /*6866*/ 	.short	(.L_4466 - .L_4465)
	.align		4
.L_4465:
        /*6868*/ 	.word	index@($_ZN7cutlass13device_kernelIN5flash19enable_sm80_to_sm89INS1_16FlashAttnBwdSm80INS1_25CollectiveMainloopBwdSm80ILi2ELi2EN4cute5tupleIJNS5_1CILi128EEES8_NS7_ILi64EEEEEENS_6half_tEfNS_4arch4Sm80ELb0ELb1ELb1ELb1ELb0ELb0ELb0ELb0ELi2ELi4ELi4ELi4ELb0EEENS1_24CollectiveEpilogueBwdGQAISA_fSD_Li256ELb1ELb0EEENS1_19SingleTileSchedulerILb1ELb0ELb0ELi128EEEEEEEEEvNT_6ParamsE$_ZN4cute3eso3ESOILb1ELb0EJNS_14ComposedLayoutINS_7SwizzleILi3ELi3ELi3EEENS_1CILj0EEENS_6LayoutINS_5tupleIJNS5_ILi64EEENS5_ILi128EEEEEENS8_IJNS5_ILi1EEES9_EEEEEEENS_10ViewEngineINS_8smem_ptrIPN7cutlass6half_tEEEEEEEC2ERKSF_RKSM_)
        /*686c*/ 	.word	0x00000000


	//----- nvinfo : EIATTR_FRAME_SIZE
	.align		4
.L_4466:
        /*6870*/ 	.byte	0x04, 0x11
        /*6872*/ 	.short	(.L_4468 - .L_4467)
	.align		4
.L_4467:
        /*6874*/ 	.word	index@($_ZN7cutlass13device_kernelIN5flash19enable_sm80_to_sm89INS1_16FlashAttnBwdSm80INS1_25CollectiveMainloopBwdSm80ILi2ELi2EN4cute5tupleIJNS5_1CILi128EEES8_NS7_ILi64EEEEEENS_6half_tEfNS_4arch4Sm80ELb0ELb1ELb1ELb1ELb0ELb0ELb0ELb0ELi2ELi4ELi4ELi4ELb0EEENS1_24CollectiveEpilogueBwdGQAISA_fSD_Li256ELb1ELb0EEENS1_19SingleTileSchedulerILb1ELb0ELb0ELi128EEEEEEEEEvNT_6ParamsE$_ZN4cute3eso3ESOILb1ELb0EJNS_14ComposedLayoutINS_7SwizzleILi3ELi3ELi3EEENS_1CILi0EEENS_6LayoutINS_5tupleIJNS8_IJNS8_IJNS5_ILi4EEENS5_ILi8EEEEEENS8_IJS9_NS5_ILi1EEEEEEEEENS8_IJNS8_IJNS5_ILi2EEESF_SF_EEENS8_IJSF_SA_EEEEEEEEENS8_IJNS8_IJNS8_IJNS5_ILi128EEESC_EEENS8_IJNS5_ILi16EEES6_EEEEEENS8_IJNS8_IJNS5_ILi64EEESA_NS5_ILi512EEEEEENS8_IJNS5_ILi8192EEENS5_ILi1024EEEEEEEEEEEEEEEENS_10ViewEngineINS_8smem_ptrIPN7cutlass6half_tEEEEEEEC2ERKSY_RKS15_)
        /*6878*/ 	.word	0x00000000


	//----- nvinfo : EIATTR_FRAME_SIZE
	.align		4
.L_4468:
        /*687c*/ 	.byte	0x04, 0x11
        /*687e*/ 	.short	(.L_4470 - .L_4469)
	.align		4
.L_4469:
        /*6880*/ 	.word	index@($_ZN7cutlass13device_kernelIN5flash19enable_sm80_to_sm89INS1_16FlashAttnBwdSm80INS1_25CollectiveMainloopBwdSm80ILi2ELi2EN4cute5tupleIJNS5_1CILi128EEES8_NS7_ILi64EEEEEENS_6half_tEfNS_4arch4Sm80ELb0ELb1ELb1ELb1ELb0ELb0ELb0ELb0ELi2ELi4ELi4ELi4ELb0EEENS1_24CollectiveEpilogueBwdGQAISA_fSD_Li256ELb1ELb0EEENS1_19SingleTileSchedulerILb1ELb0ELb0ELi128EEEEEEEEEvNT_6ParamsE$_ZN4cute3eso3ESOILb1ELb0EJNS_14ComposedLayoutINS_7SwizzleILi3ELi3ELi3EEENS_1CILi0EEENS_6LayoutINS_5tupleIJNS8_IJNS8_IJNS5_ILi4EEENS5_ILi8EEEEEENS8_IJNS5_ILi2EEENS5_ILi1EEEEEEEEENS8_IJNS8_IJSC_SC_EEESB_EEEEEENS8_IJNS8_IJNS8_IJNS5_ILi128EEESD_EEENS8_IJSA_S6_EEEEEENS8_IJNS8_IJNS5_ILi64EEENS5_ILi512EEEEEENS8_IJNS5_ILi16EEENS5_ILi1024EEEEEEEEEEEEEEEENS_10ViewEngineINS_8smem_ptrIPN7cutlass6half_tEEEEEEEC2ERKSW_RKS13_)
        /*6884*/ 	.word	0x00000000


	//----- nvinfo : EIATTR_FRAME_SIZE
	.align		4
.L_4470:
        /*6888*/ 	.byte	0x04, 0x11
        /*688a*/ 	.short	(.L_4472 - .L_4471)
	.align		4
.L_4471:
        /*688c*/ 	.word	index@($_ZN7cutlass13device_kernelIN5flash19enable_sm80_to_sm89INS1_16FlashAttnBwdSm80INS1_25CollectiveMainloopBwdSm80ILi2ELi2EN4cute5tupleIJNS5_1CILi128EEES8_NS7_ILi64EEEEEENS_6half_tEfNS_4arch4Sm80ELb0ELb1ELb1ELb1ELb0ELb0ELb0ELb0ELi2ELi4ELi4ELi4ELb0EEENS1_24CollectiveEpilogueBwdGQAISA_fSD_Li256ELb1ELb0EEENS1_19SingleTileSchedulerILb1ELb0ELb0ELi128EEEEEEEEEvNT_6ParamsE$_ZN4cute3eso3ESOILb1ELb0EJNS_14ComposedLayoutINS_7SwizzleILi3ELi3ELi3EEENS_1CILi0EEENS_6LayoutINS_5tupleIJNS8_IJNS8_IJNS5_ILi4EEENS5_ILi8EEEEEENS8_IJNS5_ILi2EEENS5_ILi1EEEEEEEEENS8_IJNS8_IJSC_SC_EEENS8_IJSA_S9_EEEEEEEEENS8_IJNS8_IJNS8_IJSC_NS5_ILi64EEEEEENS8_IJNS5_ILi512EEES6_EEEEEENS8_IJNS8_IJSD_SA_EEENS8_IJNS5_ILi1024EEENS5_ILi16EEEEEEEEEEEEEEEENS_10ViewEngineINS_8smem_ptrIPN7cutlass6half_tEEEEEEEC2ERKSW_RKS13_)
        /*6890*/ 	.word	0x00000000


	//----- nvinfo : EIATTR_FRAME_SIZE
	.align		4
.L_4472:
        /*6894*/ 	.byte	0x04, 0x11
        /*6896*/ 	.short	(.L_4474 - .L_4473)
	.align		4
.L_4473:
        /*6898*/ 	.word	index@($_ZN7cutlass13device_kernelIN5flash19enable_sm80_to_sm89INS1_16FlashAttnBwdSm80INS1_25CollectiveMainloopBwdSm80ILi2ELi2EN4cute5tupleIJNS5_1CILi128EEES8_NS7_ILi64EEEEEENS_6half_tEfNS_4arch4Sm80ELb0ELb1ELb1ELb1ELb0ELb0ELb0ELb0ELi2ELi4ELi4ELi4ELb0EEENS1_24CollectiveEpilogueBwdGQAISA_fSD_Li256ELb1ELb0EEENS1_19SingleTileSchedulerILb1ELb0ELb0ELi128EEEEEEEEEvNT_6ParamsE$_ZN4cute3eso3ESOILb1ELb0EJNS_10UnderscoreEiiEEC2ERKS2_RKiS7_)
        /*689c*/ 	.word	0x00000000


	//----- nvinfo : EIATTR_FRAME_SIZE
	.align		4
.L_4474:
        /*68a0*/ 	.byte	0x04, 0x11
        /*68a2*/ 	.short	(.L_4476 - .L_4475)
	.align		4
.L_4475:
        /*68a4*/ 	.word	index@($_ZN7cutlass13device_kernelIN5flash19enable_sm80_to_sm89INS1_16FlashAttnBwdSm80INS1_25CollectiveMainloopBwdSm80ILi2ELi2EN4cute5tupleIJNS5_1CILi128EEES8_NS7_ILi64EEEEEENS_6half_tEfNS_4arch4Sm80ELb0ELb1ELb1ELb1ELb0ELb0ELb0ELb0ELi2ELi4ELi4ELi4ELb0EEENS1_24CollectiveEpilogueBwdGQAISA_fSD_Li256ELb1ELb0EEENS1_19SingleTileSchedulerILb1ELb0ELb0ELi128EEEEEEEEEvNT_6ParamsE$_ZN4cute3eso3ESOILb1ELb0EJNS_10UnderscoreEiEEC2ERKS2_RKi)
        /*68a8*/ 	.word	0x00000000


	//----- nvinfo : EIATTR_FRAME_SIZE
	.align		4
.L_4476:
        /*68ac*/ 	.byte	0x04, 0x11
        /*68ae*/ 	.short	(.L_4478 - .L_4477)
	.align		4
.L_4477:
        /*68b0*/ 	.word	index@($_ZN7cutlass13device_kernelIN5flash19enable_sm80_to_sm89INS1_16FlashAttnBwdSm80INS1_25CollectiveMainloopBwdSm80ILi2ELi2EN4cute5tupleIJNS5_1CILi128EEES8_NS7_ILi64EEEEEENS_6half_tEfNS_4arch4Sm80ELb0ELb1ELb1ELb1ELb0ELb0ELb0ELb0ELi2ELi4ELi4ELi4ELb0EEENS1_24CollectiveEpilogueBwdGQAISA_fSD_Li256ELb1ELb0EEENS1_19SingleTileSchedulerILb1ELb0ELb0ELi128EEEEEEEEEvNT_6ParamsE$_ZN4cute3eso3ESOILb1ELb0EJNS_10UnderscoreES2_iEEC2ERKS2_S5_RKi)
        /*68b4*/ 	.word	0x00000000


	//----- nvinfo : EIATTR_FRAME_SIZE
	.align		4
.L_4478:
        /*68b8*/ 	.byte	0x04, 0x11
        /*68ba*/ 	.short	(.L_4480 - .L_4479)
	.align		4
.L_4479:
        /*68bc*/ 	.word	index@($_ZN7cutlass13device_kernelIN5flash19enable_sm80_to_sm89INS1_16FlashAttnBwdSm80INS1_25CollectiveMainloopBwdSm80ILi2ELi2EN4cute5tupleIJNS5_1CILi128EEES8_NS7_ILi64EEEEEENS_6half_tEfNS_4arch4Sm80ELb0ELb1ELb1ELb1ELb0ELb0ELb0ELb0ELi2ELi4ELi4ELi4ELb0EEENS1_24CollectiveEpilogueBwdGQAISA_fSD_Li256ELb1ELb0EEENS1_19SingleTileSchedulerILb1ELb0ELb0ELi128EEEEEEEEEvNT_6ParamsE$_ZN4cute3eso3ESOILb1ELb0EJNS_10UnderscoreES2_S2_iEEC2ERKS2_S5_S5_RKi)
        /*68c0*/ 	.word	0x00000000


	//----- nvinfo : EIATTR_FRAME_SIZE
	.align		4
.L_4480:
        /*68c4*/ 	.byte	0x04, 0x11
        /*68c6*/ 	.short	(.L_4482 - .L_4481)
	.align		4
.L_4481:
        /*68c8*/ 	.word	index@($_ZN7cutlass13device_kernelIN5flash19enable_sm80_to_sm89INS1_16FlashAttnBwdSm80INS1_25CollectiveMainloopBwdSm80ILi2ELi2EN4cute5tupleIJNS5_1CILi128EEES8_NS7_ILi64EEEEEENS_6half_tEfNS_4arch4Sm80ELb0ELb1ELb1ELb1ELb0ELb0ELb0ELb0ELi2ELi4ELi4ELi4ELb0EEENS1_24CollectiveEpilogueBwdGQAISA_fSD_Li256ELb1ELb0EEENS1_19SingleTileSchedulerILb1ELb0ELb0ELi128EEEEEEEEEvNT_6ParamsE$_ZN4cute3eso3ESOILb0ELb1EJiNS_1CILi72EEENS2_ILi512EEEEEC2ERKiRKS3_RKS4_)
        /*68cc*/ 	.word	0x00000000


	//----- nvinfo : EIATTR_FRAME_SIZE
	.align		4
.L_4482:
        /*68d0*/ 	.byte	0x04, 0x11
        /*68d2*/ 	.short	(.L_4484 - .L_4483)
	.align		4
.L_4483:
        /*68d4*/ 	.word	index@($_ZN7cutlass13device_kernelIN5flash19enable_sm80_to_sm89INS1_16FlashAttnBwdSm80INS1_25CollectiveMainloopBwdSm80ILi2ELi2EN4cute5tupleIJNS5_1CILi128EEES8_NS7_ILi64EEEEEENS_6half_tEfNS_4arch4Sm80ELb0ELb1ELb1ELb1ELb0ELb0ELb0ELb0ELi2ELi4ELi4ELi4ELb0EEENS1_24CollectiveEpilogueBwdGQAISA_fSD_Li256ELb1ELb0EEENS1_19SingleTileSchedulerILb1ELb0ELb0ELi128EEEEEEEEEvNT_6ParamsE$_ZN4cute3eso3ESOILb0ELb1EJiNS_1CILi144EEENS2_ILi512EEEEEC2ERKiRKS3_RKS4_)
        /*68d8*/ 	.word	0x00000000


	//----- nvinfo : EIATTR_FRAME_SIZE
	.align		4
.L_4484:
        /*68dc*/ 	.byte	0x04, 0x11
        /*68de*/ 	.short	(.L_4486 - .L_4485)
	.align		4
.L_4485:
        /*68e0*/ 	.word	index@($_ZN7cutlass13device_kernelIN5flash19enable_sm80_to_sm89INS1_16FlashAttnBwdSm80INS1_25CollectiveMainloopBwdSm80ILi2ELi2EN4cute5tupleIJNS5_1CILi128EEES8_NS7_ILi64EEEEEENS_6half_tEfNS_4arch4Sm80ELb0ELb1ELb1ELb1ELb0ELb0ELb0ELb0ELi2ELi4ELi4ELi4ELb0EEENS1_24CollectiveEpilogueBwdGQAISA_fSD_Li256ELb1ELb0EEENS1_19SingleTileSchedulerILb1ELb0ELb0ELi128EEEEEEEEEvNT_6ParamsE$_ZN4cute3eso3ESOILb0ELb1EJiNS_1CILi144EEENS2_ILi288EEEEEC2ERKiRKS3_RKS4_)
        /*68e4*/ 	.word	0x00000000


	//----- nvinfo : EIATTR_FRAME_SIZE
	.align		4
.L_4486:
        /*68e8*/ 	.byte	0x04, 0x11
        /*68ea*/ 	.short	(.L_4488 - .L_4487)
	.align		4
.L_4487:
        /*68ec*/ 	.word	index@($_ZN7cutlass13device_kernelIN5flash19enable_sm80_to_sm89INS1_16FlashAttnBwdSm80INS1_25CollectiveMainloopBwdSm80ILi2ELi2EN4cute5tupleIJNS5_1CILi128EEES8_NS7_ILi64EEEEEENS_6half_tEfNS_4arch4Sm80ELb0ELb1ELb1ELb1ELb0ELb0ELb0ELb0ELi2ELi4ELi4ELi4ELb0EEENS1_24CollectiveEpilogueBwdGQAISA_fSD_Li256ELb1ELb0EEENS1_19SingleTileSchedulerILb1ELb0ELb0ELi128EEEEEEEEEvNT_6ParamsE$_ZN4cute3eso3ESOILb0ELb1EJiNS_1CILi0EEEEEC2ERKiRKS3_)
        /*68f0*/ 	.word	0x00000000


	//----- nvinfo : EIATTR_FRAME_SIZE
	.align		4
.L_4488:
        /*68f4*/ 	.byte	0x04, 0x11
        /*68f6*/ 	.short	(.L_4490 - .L_4489)
	.align		4
.L_4489:
        /*68f8*/ 	.word	index@($_ZN7cutlass13device_kernelIN5flash19enable_sm80_to_sm89INS1_16FlashAttnBwdSm80INS1_25CollectiveMainloopBwdSm80ILi2ELi2EN4cute5tupleIJNS5_1CILi128EEES8_NS7_ILi64EEEEEENS_6half_tEfNS_4arch4Sm80ELb0ELb1ELb1ELb1ELb0ELb0ELb0ELb0ELi2ELi4ELi4ELi4ELb0EEENS1_24CollectiveEpilogueBwdGQAISA_fSD_Li256ELb1ELb0EEENS1_19SingleTileSchedulerILb1ELb0ELb0ELi128EEEEEEEEEvNT_6ParamsE$_ZN4cute3eso3ESOILb0ELb1EJNS_6LayoutINS_5tupleIJNS3_IJNS_1CILi8EEENS4_ILi1EEEEEENS4_ILi2EEEEEENS3_IJNS3_IJS6_NS4_ILi0EEEEEEiEEEEESA_EEC2ERKSD_RKSA_)
        /*68fc*/ 	.word	0x00000000


	//----- nvinfo : EIATTR_FRAME_SIZE
	.align		4
.L_4490:
        /*6900*/ 	.byte	0x04, 0x11
        /*6902*/ 	.short	(.L_4492 - .L_4491)
	.align		4
.L_4491:
        /*6904*/ 	.word	index@($_ZN7cutlass13device_kernelIN5flash19enable_sm80_to_sm89INS1_16FlashAttnBwdSm80INS1_25CollectiveMainloopBwdSm80ILi2ELi2EN4cute5tupleIJNS5_1CILi128EEES8_NS7_ILi64EEEEEENS_6half_tEfNS_4arch4Sm80ELb0ELb1ELb1ELb1ELb0ELb0ELb0ELb0ELi2ELi4ELi4ELi4ELb0EEENS1_24CollectiveEpilogueBwdGQAISA_fSD_Li256ELb1ELb0EEENS1_19SingleTileSchedulerILb1ELb0ELb0ELi128EEEEEEEEEvNT_6ParamsE$_ZN4cute3eso3ESOILb0ELb1EJNS_5tupleIJiNS2_IJiiEEEEEENS2_IJNS_10UnderscoreENS2_IJS5_S5_EEEEEEEEC2ERKS4_RKS7_)
        /*6908*/ 	.word	0x00000000


	//----- nvinfo : EIATTR_FRAME_SIZE
	.align		4
.L_4492:
        /*690c*/ 	.byte	0x04, 0x11
        /*690e*/ 	.short	(.L_4494 - .L_4493)
	.align		4
.L_4493:
        /*6910*/ 	.word	index@($_ZN7cutlass13device_kernelIN5flash19enable_sm80_to_sm89INS1_16FlashAttnBwdSm80INS1_25CollectiveMainloopBwdSm80ILi2ELi2EN4cute5tupleIJNS5_1CILi128EEES8_NS7_ILi64EEEEEENS_6half_tEfNS_4arch4Sm80ELb0ELb1ELb1ELb1ELb0ELb0ELb0ELb0ELi2ELi4ELi4ELi4ELb0EEENS1_24CollectiveEpilogueBwdGQAISA_fSD_Li256ELb1ELb0EEENS1_19SingleTileSchedulerILb1ELb0ELb0ELi128EEEEEEEEEvNT_6ParamsE$_ZN4cute3eso3ESOILb0ELb1EJNS_5tupleIJiNS2_IJiNS_1CILi0EEEEEEEEENS2_IJNS_10UnderscoreENS2_IJS7_S7_EEEEEEEEC2ERKS6_RKS9_)
        /*6914*/ 	.word	0x00000000


	//----- nvinfo : EIATTR_FRAME_SIZE
	.align		4
.L_4494:
        /*6918*/ 	.byte	0x04, 0x11
        /*691a*/ 	.short	(.L_4496 - .L_4495)
	.align		4
.L_4495:
        /*691c*/ 	.word	index@($_ZN7cutlass13device_kernelIN5flash19enable_sm80_to_sm89INS1_16FlashAttnBwdSm80INS1_25CollectiveMainloopBwdSm80ILi2ELi2EN4cute5tupleIJNS5_1CILi128EEES8_NS7_ILi64EEEEEENS_6half_tEfNS_4arch4Sm80ELb0ELb1ELb1ELb1ELb0ELb0ELb0ELb0ELi2ELi4ELi4ELi4ELb0EEENS1_24CollectiveEpilogueBwdGQAISA_fSD_Li256ELb1ELb0EEENS1_19SingleTileSchedulerILb1ELb0ELb0ELi128EEEEEEEEEvNT_6ParamsE$_ZN4cute3eso3ESOILb0ELb0EJiiiNS_1CILi72EEENS2_ILi512EEEEEC2ERKiS7_S7_RKS3_RKS4_)
        /*6920*/ 	.word	0x00000000


	//----- nvinfo : EIATTR_FRAME_SIZE
	.align		4
.L_4496:
        /*6924*/ 	.byte	0x04, 0x11
        /*6926*/ 	.short	(.L_4498 - .L_4497)
	.align		4
.L_4497:
        /*6928*/ 	.word	index@($_ZN7cutlass13device_kernelIN5flash19enable_sm80_to_sm89INS1_16FlashAttnBwdSm80INS1_25CollectiveMainloopBwdSm80ILi2ELi2EN4cute5tupleIJNS5_1CILi128EEES8_NS7_ILi64EEEEEENS_6half_tEfNS_4arch4Sm80ELb0ELb1ELb1ELb1ELb0ELb0ELb0ELb0ELi2ELi4ELi4ELi4ELb0EEENS1_24CollectiveEpilogueBwdGQAISA_fSD_Li256ELb1ELb0EEENS1_19SingleTileSchedulerILb1ELb0ELb0ELi128EEEEEEEEEvNT_6ParamsE$_ZN4cute3eso3ESOILb0ELb0EJiiiNS_1CILi144EEENS2_ILi512EEEEEC2ERKiS7_S7_RKS3_RKS4_)
        /*692c*/ 	.word	0x00000000


	//----- nvinfo : EIATTR_FRAME_SIZE
	.align		4
.L_4498:
        /*6930*/ 	.byte	0x04, 0x11
        /*6932*/ 	.short	(.L_4500 - .L_4499)
	.align		4
.L_4499:
        /*6934*/ 	.word	index@($_ZN7cutlass13device_kernelIN5flash19enable_sm80_to_sm89INS1_16FlashAttnBwdSm80INS1_25CollectiveMainloopBwdSm80ILi2ELi2EN4cute5tupleIJNS5_1CILi128EEES8_NS7_ILi64EEEEEENS_6half_tEfNS_4arch4Sm80ELb0ELb1ELb1ELb1ELb0ELb0ELb0ELb0ELi2ELi4ELi4ELi4ELb0EEENS1_24CollectiveEpilogueBwdGQAISA_fSD_Li256ELb1ELb0EEENS1_19SingleTileSchedulerILb1ELb0ELb0ELi128EEEEEEEEEvNT_6ParamsE$_ZN4cute3eso3ESOILb0ELb0EJiiiEEC2ERKiS4_S4_)
        /*6938*/ 	.word	0x00000000


	//----- nvinfo : EIATTR_FRAME_SIZE
	.align		4
.L_4500:
        /*693c*/ 	.byte	0x04, 0x11
        /*693e*/ 	.short	(.L_4502 - .L_4501)
	.align		4
.L_4501:
        /*6940*/ 	.word	index@($_ZN7cutlass13device_kernelIN5flash19enable_sm80_to_sm89INS1_16FlashAttnBwdSm80INS1_25CollectiveMainloopBwdSm80ILi2ELi2EN4cute5tupleIJNS5_1CILi128EEES8_NS7_ILi64EEEEEENS_6half_tEfNS_4arch4Sm80ELb0ELb1ELb1ELb1ELb0ELb0ELb0ELb0ELi2ELi4ELi4ELi4ELb0EEENS1_24CollectiveEpilogueBwdGQAISA_fSD_Li256ELb1ELb0EEENS1_19SingleTileSchedulerILb1ELb0ELb0ELi128EEEEEEEEEvNT_6ParamsE$_ZN4cute3eso3ESOILb0ELb0EJiiNS_1CILi72EEENS2_ILi512EEEEEC2ERKiS7_RKS3_RKS4_)
        /*6944*/ 	.word	0x00000000


	//----- nvinfo : EIATTR_FRAME_SIZE
	.align		4
.L_4502:
        /*6948*/ 	.byte	0x04, 0x11
        /*694a*/ 	.short	(.L_4504 - .L_4503)
	.align		4
.L_4503:
        /*694c*/ 	.word	index@($_ZN7cutlass13device_kernelIN5flash19enable_sm80_to_sm89INS1_16FlashAttnBwdSm80INS1_25CollectiveMainloopBwdSm80ILi2ELi2EN4cute5tupleIJNS5_1CILi128EEES8_NS7_ILi64EEEEEENS_6half_tEfNS_4arch4Sm80ELb0ELb1ELb1ELb1ELb0ELb0ELb0ELb0ELi2ELi4ELi4ELi4ELb0EEENS1_24CollectiveEpilogueBwdGQAISA_fSD_Li256ELb1ELb0EEENS1_19SingleTileSchedulerILb1ELb0ELb0ELi128EEEEEEEEEvNT_6ParamsE$_ZN4cute3eso3ESOILb0ELb0EJiiNS_1CILi144EEENS2_ILi512EEEEEC2ERKiS7_RKS3_RKS4_)
        /*6950*/ 	.word	0x00000000


	//----- nvinfo : EIATTR_FRAME_SIZE
	.align		4
.L_4504:
        /*6954*/ 	.byte	0x04, 0x11
        /*6956*/ 	.short	(.L_4506 - .L_4505)
	.align		4
.L_4505:
        /*6958*/ 	.word	index@($_ZN7cutlass13device_kernelIN5flash19enable_sm80_to_sm89INS1_16FlashAttnBwdSm80INS1_25CollectiveMainloopBwdSm80ILi2ELi2EN4cute5tupleIJNS5_1CILi128EEES8_NS7_ILi64EEEEEENS_6half_tEfNS_4arch4Sm80ELb0ELb1ELb1ELb1ELb0ELb0ELb0ELb0ELi2ELi4ELi4ELi4ELb0EEENS1_24CollectiveEpilogueBwdGQAISA_fSD_Li256ELb1ELb0EEENS1_19SingleTileSchedulerILb1ELb0ELb0ELi128EEEEEEEEEvNT_6ParamsE$_ZN4cute3eso3ESOILb0ELb0EJiiEEC2ERKiS4_)
        /*695c*/ 	.word	0x00000000


	//----- nvinfo : EIATTR_FRAME_SIZE
	.align		4
.L_4506:
        /*6960*/ 	.byte	0x04, 0x11
        /*6962*/ 	.short	(.L_4508 - .L_4507)
	.align		4
.L_4507:
        /*6964*/ 	.word	index@($_ZN7cutlass13device_kernelIN5flash19enable_sm80_to_sm89INS1_16FlashAttnBwdSm80INS1_25CollectiveMainloopBwdSm80ILi2ELi2EN4cute5tupleIJNS5_1CILi128EEES8_NS7_ILi64EEEEEENS_6half_tEfNS_4arch4Sm80ELb0ELb1ELb1ELb1ELb0ELb0ELb0ELb0ELi2ELi4ELi4ELi4ELb0EEENS1_24CollectiveEpilogueBwdGQAISA_fSD_Li256ELb1ELb0EEENS1_19SingleTileSchedulerILb1ELb0ELb0ELi128EEEEEEEEEvNT_6ParamsE$_ZN4cute3eso3ESOILb0ELb0EJiNS_5tupleIJiiEEEEEC2ERKiRKS3_)
        /*6968*/ 	.word	0x00000000


	//----- nvinfo : EIATTR_FRAME_SIZE
	.align		4
.L_4508:
        /*696c*/ 	.byte	0x04, 0x11
        /*696e*/ 	.short	(.L_4510 - .L_4509)
	.align		4
.L_4509:
        /*6970*/ 	.word	index@($_ZN7cutlass13device_kernelIN5flash19enable_sm80_to_sm89INS1_16FlashAttnBwdSm80INS1_25CollectiveMainloopBwdSm80ILi2ELi2EN4cute5tupleIJNS5_1CILi128EEES8_NS7_ILi64EEEEEENS_6half_tEfNS_4arch4Sm80ELb0ELb1ELb1ELb1ELb0ELb0ELb0ELb0ELi2ELi4ELi4ELi4ELb0EEENS1_24CollectiveEpilogueBwdGQAISA_fSD_Li256ELb1ELb0EEENS1_19SingleTileSchedulerILb1ELb0ELb0ELi128EEEEEEEEEvNT_6ParamsE$_ZN4cute3eso3ESOILb0ELb0EJiNS_5tupleIJiNS_1CILi0EEEEEEEEC2ERKiRKS5_)
        /*6974*/ 	.word	0x00000000


	//----- nvinfo : EIATTR_FRAME_SIZE
	.align		4
.L_4510:
        /*6978*/ 	.byte	0x04, 0x11
        /*697a*/ 	.short	(.L_4512 - .L_4511)
	.align		4
.L_4511:
        /*697c*/ 	.word	index@($_ZN7cutlass13device_kernelIN5flash19enable_sm80_to_sm89INS1_16FlashAttnBwdSm80INS1_25CollectiveMainloopBwdSm80ILi2ELi2EN4cute5tupleIJNS5_1CILi128EEES8_NS7_ILi64EEEEEENS_6half_tEfNS_4arch4Sm80ELb0ELb1ELb1ELb1ELb0ELb0ELb0ELb0ELi2ELi4ELi4ELi4ELb0EEENS1_24CollectiveEpilogueBwdGQAISA_fSD_Li256ELb1ELb0EEENS1_19SingleTileSchedulerILb1ELb0ELb0ELi128EEEEEEEEEvNT_6ParamsE$_ZN4cute3eso3ESOILb0ELb0EJNS_6LayoutINS_5tupleIJNS3_IJNS_1CILi8EEENS4_ILi1EEEEEENS4_ILi2EEES5_EEENS3_IJNS3_IJS6_NS4_ILi0EEEEEEiNS4_ILi1024EEEEEEEEiEEC2ERKSE_RKi)
        /*6980*/ 	.word	0x00000000


	//----- nvinfo : EIATTR_FRAME_SIZE
	.align		4
.L_4512:
        /*6984*/ 	.byte	0x04, 0x11
        /*6986*/ 	.short	(.L_4514 - .L_4513)
	.align		4
.L_4513:
        /*6988*/ 	.word	index@($_ZN7cutlass13device_kernelIN5flash19enable_sm80_to_sm89INS1_16FlashAttnBwdSm80INS1_25CollectiveMainloopBwdSm80ILi2ELi2EN4cute5tupleIJNS5_1CILi128EEES8_NS7_ILi64EEEEEENS_6half_tEfNS_4arch4Sm80ELb0ELb1ELb1ELb1ELb0ELb0ELb0ELb0ELi2ELi4ELi4ELi4ELb0EEENS1_24CollectiveEpilogueBwdGQAISA_fSD_Li256ELb1ELb0EEENS1_19SingleTileSchedulerILb1ELb0ELb0ELi128EEEEEEEEEvNT_6ParamsE$_ZN4cute3eso3ESOILb0ELb0EJNS_6LayoutINS_5tupleIJNS3_IJNS_1CILi8EEENS4_ILi1EEEEEENS4_ILi2EEES5_EEENS3_IJNS3_IJS6_NS4_ILi0EEEEEEiNS4_ILi1024EEEEEEEENS_10ViewEngineINS_8smem_ptrIPN7cutlass6half_tEEEEEEEC2ERKSE_RKSL_)
        /*698c*/ 	.word	0x00000000


	//----- nvinfo : EIATTR_FRAME_SIZE
	.align		4
.L_4514:
        /*6990*/ 	.byte	0x04, 0x11
        /*6992*/ 	.short	(.L_4516 - .L_4515)
	.align		4
.L_4515:
        /*6994*/ 	.word	index@($_ZN7cutlass13device_kernelIN5flash19enable_sm80_to_sm89INS1_16FlashAttnBwdSm80INS1_25CollectiveMainloopBwdSm80ILi2ELi2EN4cute5tupleIJNS5_1CILi128EEES8_NS7_ILi64EEEEEENS_6half_tEfNS_4arch4Sm80ELb0ELb1ELb1ELb1ELb0ELb0ELb0ELb0ELi2ELi4ELi4ELi4ELb0EEENS1_24CollectiveEpilogueBwdGQAISA_fSD_Li256ELb1ELb0EEENS1_19SingleTileSchedulerILb1ELb0ELb0ELi128EEEEEEEEEvNT_6ParamsE$_ZN4cute3eso3ESOILb0ELb0EJNS_6LayoutINS_5tupleIJNS3_IJNS_1CILi8EEENS4_ILi1EEEEEENS4_ILi2EEENS3_IJS8_S8_EEEEEENS3_IJNS3_IJS6_NS4_ILi0EEEEEENS4_ILi4096EEENS3_IJiiEEEEEEEEiEEC2ERKSG_RKi)
        /*6998*/ 	.word	0x00000000


	//----- nvinfo : EIATTR_FRAME_SIZE
	.align		4
.L_4516:
        /*699c*/ 	.byte	0x04, 0x11
        /*699e*/ 	.short	(.L_4518 - .L_4517)
	.align		4
.L_4517:
        /*69a0*/ 	.word	index@($_ZN7cutlass13device_kernelIN5flash19enable_sm80_to_sm89INS1_16FlashAttnBwdSm80INS1_25CollectiveMainloopBwdSm80ILi2ELi2EN4cute5tupleIJNS5_1CILi128EEES8_NS7_ILi64EEEEEENS_6half_tEfNS_4arch4Sm80ELb0ELb1ELb1ELb1ELb0ELb0ELb0ELb0ELi2ELi4ELi4ELi4ELb0EEENS1_24CollectiveEpilogueBwdGQAISA_fSD_Li256ELb1ELb0EEENS1_19SingleTileSchedulerILb1ELb0ELb0ELi128EEEEEEEEEvNT_6ParamsE$_ZN4cute3eso3ESOILb0ELb0EJNS_6LayoutINS_5tupleIJNS3_IJNS_1CILi8EEENS4_ILi1EEEEEENS4_ILi2EEENS3_IJS8_S8_EEEEEENS3_IJNS3_IJS6_NS4_ILi0EEEEEENS4_ILi4096EEENS3_IJiiEEEEEEEENS_10ViewEngineINS_8smem_ptrIPN7cutlass6half_tEEEEEEEC2ERKSG_RKSN_)
        /*69a4*/ 	.word	0x00000000


	//----- nvinfo : EIATTR_FRAME_SIZE
	.align		4
.L_4518:
        /*69a8*/ 	.byte	0x04, 0x11
        /*69aa*/ 	.short	(.L_4520 - .L_4519)
	.align		4
.L_4519:
        /*69ac*/ 	.word	index@($_ZN7cutlass13device_kernelIN5flash19enable_sm80_to_sm89INS1_16FlashAttnBwdSm80INS1_25CollectiveMainloopBwdSm80ILi2ELi2EN4cute5tupleIJNS5_1CILi128EEES8_NS7_ILi64EEEEEENS_6half_tEfNS_4arch4Sm80ELb0ELb1ELb1ELb1ELb0ELb0ELb0ELb0ELi2ELi4ELi4ELi4ELb0EEENS1_24CollectiveEpilogueBwdGQAISA_fSD_Li256ELb1ELb0EEENS1_19SingleTileSchedulerILb1ELb0ELb0ELi128EEEEEEEEEvNT_6ParamsE$_ZN4cute3eso3ESOILb0ELb0EJNS_6LayoutINS_5tupleIJNS3_IJNS_1CILi8EEENS4_ILi1EEEEEENS4_ILi2EEEEEENS3_IJNS3_IJS6_NS4_ILi0EEEEEEiEEEEEiEEC2ERKSD_RKi)
        /*69b0*/ 	.word	0x00000000


	//----- nvinfo : EIATTR_FRAME_SIZE
	.align		4
.L_4520:
        /*69b4*/ 	.byte	0x04, 0x11
        /*69b6*/ 	.short	(.L_4522 - .L_4521)
	.align		4
.L_4521:
        /*69b8*/ 	.word	index@($_ZN7cutlass13device_kernelIN5flash19enable_sm80_to_sm89INS1_16FlashAttnBwdSm80INS1_25CollectiveMainloopBwdSm80ILi2ELi2EN4cute5tupleIJNS5_1CILi128EEES8_NS7_ILi64EEEEEENS_6half_tEfNS_4arch4Sm80ELb0ELb1ELb1ELb1ELb0ELb0ELb0ELb0ELi2ELi4ELi4ELi4ELb0EEENS1_24CollectiveEpilogueBwdGQAISA_fSD_Li256ELb1ELb0EEENS1_19SingleTileSchedulerILb1ELb0ELb0ELi128EEEEEEEEEvNT_6ParamsE$_ZN4cute3eso3ESOILb0ELb0EJNS_6LayoutINS_5tupleIJNS3_IJNS_1CILi8EEENS4_ILi1EEEEEENS4_ILi2EEEEEENS3_IJNS3_IJS6_NS4_ILi0EEEEEEiEEEEENS_10ViewEngineINS_8smem_ptrIPN7cutlass6half_tEEEEEEEC2ERKSD_RKSK_)
        /*69bc*/ 	.word	0x00000000


	//----- nvinfo : EIATTR_FRAME_SIZE
	.align		4
.L_4522:
        /*69c0*/ 	.byte	0x04, 0x11
        /*69c2*/ 	.short	(.L_4524 - .L_4523)
	.align		4
.L_4523:
        /*69c4*/ 	.word	index@($_ZN7cutlass13device_kernelIN5flash19enable_sm80_to_sm89INS1_16FlashAttnBwdSm80INS1_25CollectiveMainloopBwdSm80ILi2ELi2EN4cute5tupleIJNS5_1CILi128EEES8_NS7_ILi64EEEEEENS_6half_tEfNS_4arch4Sm80ELb0ELb1ELb1ELb1ELb0ELb0ELb0ELb0ELi2ELi4ELi4ELi4ELb0EEENS1_24CollectiveEpilogueBwdGQAISA_fSD_Li256ELb1ELb0EEENS1_19SingleTileSchedulerILb1ELb0ELb0ELi128EEEEEEEEEvNT_6ParamsE$_ZN4cute3eso3ESOILb0ELb0EJNS_6LayoutINS_5tupleIJNS3_IJNS_1CILi8EEENS4_ILi1EEEEEENS3_IJNS4_ILi2EEEEEEEEENS3_IJNS3_IJS6_NS4_ILi0EEEEEENS3_IJiEEEEEEEENS_10ViewEngineINS_8smem_ptrIPN7cutlass6half_tEEEEEEEC2ERKSF_RKSM_)
        /*69c8*/ 	.word	0x00000000


	//----- nvinfo : EIATTR_FRAME_SIZE
	.align		4
.L_4524:
        /*69cc*/ 	.byte	0x04, 0x11
        /*69ce*/ 	.short	(.L_4526 - .L_4525)
	.align		4
.L_4525:
        /*69d0*/ 	.word	index@($_ZN7cutlass13device_kernelIN5flash19enable_sm80_to_sm89INS1_16FlashAttnBwdSm80INS1_25CollectiveMainloopBwdSm80ILi2ELi2EN4cute5tupleIJNS5_1CILi128EEES8_NS7_ILi64EEEEEENS_6half_tEfNS_4arch4Sm80ELb0ELb1ELb1ELb1ELb0ELb0ELb0ELb0ELi2ELi4ELi4ELi4ELb0EEENS1_24CollectiveEpilogueBwdGQAISA_fSD_Li256ELb1ELb0EEENS1_19SingleTileSchedulerILb1ELb0ELb0ELi128EEEEEEEEEvNT_6ParamsE$_ZN4cute3eso3ESOILb0ELb0EJNS_6LayoutINS_5tupleIJNS3_IJNS_1CILi2EEES5_S5_EEES5_NS3_IJS5_S5_EEEEEENS3_IJNS3_IJNS4_ILi1EEENS4_ILi512EEEiEEENS4_ILi4096EEENS3_IJiiEEEEEEEEjEEC2ERKSF_RKj)
        /*69d4*/ 	.word	0x00000000


	//----- nvinfo : EIATTR_FRAME_SIZE
	.align		4
.L_4526:
        /*69d8*/ 	.byte	0x04, 0x11
        /*69da*/ 	.short	(.L_4528 - .L_4527)
	.align		4
.L_4527:
        /*69dc*/ 	.word	index@($_ZN7cutlass13device_kernelIN5flash19enable_sm80_to_sm89INS1_16FlashAttnBwdSm80INS1_25CollectiveMainloopBwdSm80ILi2ELi2EN4cute5tupleIJNS5_1CILi128EEES8_NS7_ILi64EEEEEENS_6half_tEfNS_4arch4Sm80ELb0ELb1ELb1ELb1ELb0ELb0ELb0ELb0ELi2ELi4ELi4ELi4ELb0EEENS1_24CollectiveEpilogueBwdGQAISA_fSD_Li256ELb1ELb0EEENS1_19SingleTileSchedulerILb1ELb0ELb0ELi128EEEEEEEEEvNT_6ParamsE$_ZN4cute3eso3ESOILb0ELb0EJNS_6LayoutINS_5tupleIJNS3_IJNS_1CILi2EEES5_S5_EEES5_NS3_IJS5_S5_EEEEEENS3_IJNS3_IJNS4_ILi1EEENS4_ILi512EEEiEEENS4_ILi4096EEENS3_IJiiEEEEEEEENS_10ViewEngineINS_8smem_ptrIPN7cutlass6half_tEEEEEEEC2ERKSF_RKSM_)
        /*69e0*/ 	.word	0x00000000


	//----- nvinfo : EIATTR_FRAME_SIZE
	.align		4
.L_4528:
        /*69e4*/ 	.byte	0x04, 0x11
        /*69e6*/ 	.short	(.L_4530 - .L_4529)
	.align		4
.L_4529:
        /*69e8*/ 	.word	index@($_ZN7cutlass13device_kernelIN5flash19enable_sm80_to_sm89INS1_16FlashAttnBwdSm80INS1_25CollectiveMainloopBwdSm80ILi2ELi2EN4cute5tupleIJNS5_1CILi128EEES8_NS7_ILi64EEEEEENS_6half_tEfNS_4arch4Sm80ELb0ELb1ELb1ELb1ELb0ELb0ELb0ELb0ELi2ELi4ELi4ELi4ELb0EEENS1_24CollectiveEpilogueBwdGQAISA_fSD_Li256ELb1ELb0EEENS1_19SingleTileSchedulerILb1ELb0ELb0ELi128EEEEEEEEEvNT_6ParamsE$_ZN4cute3eso3ESOILb0ELb0EJNS_6LayoutINS_5tupleIJNS3_IJNS_1CILi2EEES5_S5_EEES5_NS3_IJNS3_IJS5_S5_EEES5_EEEEEENS3_IJNS3_IJNS4_ILi1EEENS4_ILi512EEEiEEENS4_ILi4096EEENS3_IJNS3_IJiiEEENS4_ILi8192EEEEEEEEEEEjEEC2ERKSI_RKj)
        /*69ec*/ 	.word	0x00000000


	//----- nvinfo : EIATTR_FRAME_SIZE
	.align		4
.L_4530:
        /*69f0*/ 	.byte	0x04, 0x11
        /*69f2*/ 	.short	(.L_4532 - .L_4531)
	.align		4
.L_4531:
        /*69f4*/ 	.word	index@($_ZN7cutlass13device_kernelIN5flash19enable_sm80_to_sm89INS1_16FlashAttnBwdSm80INS1_25CollectiveMainloopBwdSm80ILi2ELi2EN4cute5tupleIJNS5_1CILi128EEES8_NS7_ILi64EEEEEENS_6half_tEfNS_4arch4Sm80ELb0ELb1ELb1ELb1ELb0ELb0ELb0ELb0ELi2ELi4ELi4ELi4ELb0EEENS1_24CollectiveEpilogueBwdGQAISA_fSD_Li256ELb1ELb0EEENS1_19SingleTileSchedulerILb1ELb0ELb0ELi128EEEEEEEEEvNT_6ParamsE$_ZN4cute3eso3ESOILb0ELb0EJNS_6LayoutINS_5tupleIJNS3_IJNS_1CILi2EEES5_S5_EEES5_NS3_IJNS3_IJS5_S5_EEES5_EEEEEENS3_IJNS3_IJNS4_ILi1EEENS4_ILi512EEEiEEENS4_ILi4096EEENS3_IJNS3_IJiiEEENS4_ILi8192EEEEEEEEEEENS_10ViewEngineINS_8smem_ptrIPN7cutlass6half_tEEEEEEEC2ERKSI_RKSP_)
        /*69f8*/ 	.word	0x00000000


	//----- nvinfo : EIATTR_FRAME_SIZE
	.align		4
.L_4532:
        /*69fc*/ 	.byte	0x04, 0x11
        /*69fe*/ 	.short	(.L_4534 - .L_4533)
	.align		4
.L_4533:
        /*6a00*/ 	.word	index@($_ZN7cutlass13device_kernelIN5flash19enable_sm80_to_sm89INS1_16FlashAttnBwdSm80INS1_25CollectiveMainloopBwdSm80ILi2ELi2EN4cute5tupleIJNS5_1CILi128EEES8_NS7_ILi64EEEEEENS_6half_tEfNS_4arch4Sm80ELb0ELb1ELb1ELb1ELb0ELb0ELb0ELb0ELi2ELi4ELi4ELi4ELb0EEENS1_24CollectiveEpilogueBwdGQAISA_fSD_Li256ELb1ELb0EEENS1_19SingleTileSchedulerILb1ELb0ELb0ELi128EEEEEEEEEvNT_6ParamsE$_ZN4cute3eso3ESOILb0ELb0EJNS_6LayoutINS_5tupleIJNS3_IJNS_1CILi2EEES5_EEES6_NS4_ILi8EEEEEENS3_IJNS3_IJiNS4_ILi512EEEEEENS3_IJiiEEENS4_ILi1024EEEEEEEEjEEC2ERKSE_RKj)
        /*6a04*/ 	.word	0x00000000


	//----- nvinfo : EIATTR_FRAME_SIZE
	.align		4
.L_4534:
        /*6a08*/ 	.byte	0x04, 0x11
        /*6a0a*/ 	.short	(.L_4536 - .L_4535)
	.align		4
.L_4535:
        /*6a0c*/ 	.word	index@($_ZN7cutlass13device_kernelIN5flash19enable_sm80_to_sm89INS1_16FlashAttnBwdSm80INS1_25CollectiveMainloopBwdSm80ILi2ELi2EN4cute5tupleIJNS5_1CILi128EEES8_NS7_ILi64EEEEEENS_6half_tEfNS_4arch4Sm80ELb0ELb1ELb1ELb1ELb0ELb0ELb0ELb0ELi2ELi4ELi4ELi4ELb0EEENS1_24CollectiveEpilogueBwdGQAISA_fSD_Li256ELb1ELb0EEENS1_19SingleTileSchedulerILb1ELb0ELb0ELi128EEEEEEEEEvNT_6ParamsE$_ZN4cute3eso3ESOILb0ELb0EJNS_6LayoutINS_5tupleIJNS3_IJNS_1CILi2EEES5_EEES6_NS4_ILi8EEEEEENS3_IJNS3_IJiNS4_ILi512EEEEEENS3_IJiiEEENS4_ILi1024EEEEEEEENS_10ViewEngineINS_8smem_ptrIPN7cutlass6half_tEEEEEEEC2ERKSE_RKSL_)
        /*6a10*/ 	.word	0x00000000


	//----- nvinfo : EIATTR_FRAME_SIZE
	.align		4
.L_4536:
        /*6a14*/ 	.byte	0x04, 0x11
        /*6a16*/ 	.short	(.L_4538 - .L_4537)
	.align		4
.L_4537:
        /*6a18*/ 	.word	index@($_ZN7cutlass13device_kernelIN5flash19enable_sm80_to_sm89INS1_16FlashAttnBwdSm80INS1_25CollectiveMainloopBwdSm80ILi2ELi2EN4cute5tupleIJNS5_1CILi128EEES8_NS7_ILi64EEEEEENS_6half_tEfNS_4arch4Sm80ELb0ELb1ELb1ELb1ELb0ELb0ELb0ELb0ELi2ELi4ELi4ELi4ELb0EEENS1_24CollectiveEpilogueBwdGQAISA_fSD_Li256ELb1ELb0EEENS1_19SingleTileSchedulerILb1ELb0ELb0ELi128EEEEEEEEEvNT_6ParamsE$_ZN4cute3eso3ESOILb0ELb0EJNS_6LayoutINS_5tupleIJNS3_IJNS_1CILi2EEES5_EEENS4_ILi8EEES6_EEENS3_IJNS3_IJNS4_ILi1EEEiEEENS4_ILi1024EEENS3_IJiiEEEEEEEEjEEC2ERKSE_RKj)
        /*6a1c*/ 	.word	0x00000000


	//----- nvinfo : EIATTR_FRAME_SIZE
	.align		4
.L_4538:
        /*6a20*/ 	.byte	0x04, 0x11
        /*6a22*/ 	.short	(.L_4540 - .L_4539)
	.align		4
.L_4539:
        /*6a24*/ 	.word	index@($_ZN7cutlass13device_kernelIN5flash19enable_sm80_to_sm89INS1_16FlashAttnBwdSm80INS1_25CollectiveMainloopBwdSm80ILi2ELi2EN4cute5tupleIJNS5_1CILi128EEES8_NS7_ILi64EEEEEENS_6half_tEfNS_4arch4Sm80ELb0ELb1ELb1ELb1ELb0ELb0ELb0ELb0ELi2ELi4ELi4ELi4ELb0EEENS1_24CollectiveEpilogueBwdGQAISA_fSD_Li256ELb1ELb0EEENS1_19SingleTileSchedulerILb1ELb0ELb0ELi128EEEEEEEEEvNT_6ParamsE$_ZN4cute3eso3ESOILb0ELb0EJNS_6LayoutINS_5tupleIJNS3_IJNS_1CILi2EEES5_EEENS4_ILi8EEES6_EEENS3_IJNS3_IJNS4_ILi1EEEiEEENS4_ILi1024EEENS3_IJiiEEEEEEEENS_10ViewEngineINS_8smem_ptrIPN7cutlass6half_tEEEEEEEC2ERKSE_RKSL_)
        /*6a28*/ 	.word	0x00000000


	//----- nvinfo : EIATTR_FRAME_SIZE
	.align		4
.L_4540:
        /*6a2c*/ 	.byte	0x04, 0x11
        /*6a2e*/ 	.short	(.L_4542 - .L_4541)
	.align		4
.L_4541:
        /*6a30*/ 	.word	index@($_ZN7cutlass13device_kernelIN5flash19enable_sm80_to_sm89INS1_16FlashAttnBwdSm80INS1_25CollectiveMainloopBwdSm80ILi2ELi2EN4cute5tupleIJNS5_1CILi128EEES8_NS7_ILi64EEEEEENS_6half_tEfNS_4arch4Sm80ELb0ELb1ELb1ELb1ELb0ELb0ELb0ELb0ELi2ELi4ELi4ELi4ELb0EEENS1_24CollectiveEpilogueBwdGQAISA_fSD_Li256ELb1ELb0EEENS1_19SingleTileSchedulerILb1ELb0ELb0ELi128EEEEEEEEEvNT_6ParamsE$_ZN4cute3eso3ESOILb0ELb0EJNS_6LayoutINS_5tupleIJNS3_IJNS_1CILi1EEENS3_IJS5_NS4_ILi2EEES6_EEEEEES6_NS3_IJS6_S6_EEEEEENS3_IJNS3_IJNS4_ILi0EEENS3_IJS5_NS4_ILi256EEEiEEEEEENS4_ILi2048EEENS3_IJiNS4_ILi4096EEEEEEEEEEENS_10ViewEngineINS_8smem_ptrIPjEEEEEEC2ERKSJ_RKSO_)
        /*6a34*/ 	.word	0x00000000


	//----- nvinfo : EIATTR_FRAME_SIZE
	.align		4
.L_4542:
        /*6a38*/ 	.byte	0x04, 0x11
        /*6a3a*/ 	.short	(.L_4544 - .L_4543)
	.align		4
.L_4543:
        /*6a3c*/ 	.word	index@($_ZN7cutlass13device_kernelIN5flash19enable_sm80_to_sm89INS1_16FlashAttnBwdSm80INS1_25CollectiveMainloopBwdSm80ILi2ELi2EN4cute5tupleIJNS5_1CILi128EEES8_NS7_ILi64EEEEEENS_6half_tEfNS_4arch4Sm80ELb0ELb1ELb1ELb1ELb0ELb0ELb0ELb0ELi2ELi4ELi4ELi4ELb0EEENS1_24CollectiveEpilogueBwdGQAISA_fSD_Li256ELb1ELb0EEENS1_19SingleTileSchedulerILb1ELb0ELb0ELi128EEEEEEEEEvNT_6ParamsE$_ZN4cute3eso3ESOILb0ELb0EJNS_6LayoutINS_5tupleIJNS3_IJNS3_IJNS_1CILi8EEENS4_ILi1EEEEEES6_EEENS3_IJNS3_IJS6_S6_EEENS4_ILi2EEEEEEEEENS3_IJNS3_IJNS3_IJS6_NS4_ILi0EEEEEESD_EEENS3_IJNS3_IJSD_SD_EEEiEEEEEEEENS_10ViewEngineINS_8smem_ptrIPN7cutlass6half_tEEEEEEEC2ERKSJ_RKSQ_)
        /*6a40*/ 	.word	0x00000000


	//----- nvinfo : EIATTR_FRAME_SIZE
	.align		4
.L_4544:
        /*6a44*/ 	.byte	0x04, 0x11
        /*6a46*/ 	.short	(.L_4546 - .L_4545)
	.align		4
.L_4545:
        /*6a48*/ 	.word	index@($_ZN7cutlass13device_kernelIN5flash19enable_sm80_to_sm89INS1_16FlashAttnBwdSm80INS1_25CollectiveMainloopBwdSm80ILi2ELi2EN4cute5tupleIJNS5_1CILi128EEES8_NS7_ILi64EEEEEENS_6half_tEfNS_4arch4Sm80ELb0ELb1ELb1ELb1ELb0ELb0ELb0ELb0ELi2ELi4ELi4ELi4ELb0EEENS1_24CollectiveEpilogueBwdGQAISA_fSD_Li256ELb1ELb0EEENS1_19SingleTileSchedulerILb1ELb0ELb0ELi128EEEEEEEEEvNT_6ParamsE$_ZN4cute3eso3ESOILb0ELb0EJNS_5tupleIJiNS_1CILi512EEEEEENS2_IJiiEEENS3_ILi1024EEEEEC2ERKS5_RKS6_RKS7_)
        /*6a4c*/ 	.word	0x00000000


	//----- nvinfo : EIATTR_FRAME_SIZE
	.align		4
.L_4546:
        /*6a50*/ 	.byte	0x04, 0x11
        /*6a52*/ 	.short	(.L_4548 - .L_4547)
	.align		4
.L_4547:
        /*6a54*/ 	.word	index@($_ZN7cutlass13device_kernelIN5flash19enable_sm80_to_sm89INS1_16FlashAttnBwdSm80INS1_25CollectiveMainloopBwdSm80ILi2ELi2EN4cute5tupleIJNS5_1CILi128EEES8_NS7_ILi64EEEEEENS_6half_tEfNS_4arch4Sm80ELb0ELb1ELb1ELb1ELb0ELb0ELb0ELb0ELi2ELi4ELi4ELi4ELb0EEENS1_24CollectiveEpilogueBwdGQAISA_fSD_Li256ELb1ELb0EEENS1_19SingleTileSchedulerILb1ELb0ELb0ELi128EEEEEEEEEvNT_6ParamsE$_ZN4cute3eso3ESOILb0ELb0EJNS_5tupleIJNS_1CILi1EEEiEEENS3_ILi1024EEENS2_IJiiEEEEEC2ERKS5_RKS6_RKS7_)
        /*6a58*/ 	.word	0x00000000


	//----- nvinfo : EIATTR_FRAME_SIZE
	.align		4
.L_4548:
        /*6a5c*/ 	.byte	0x04, 0x11
        /*6a5e*/ 	.short	(.L_4550 - .L_4549)
	.align		4
.L_4549:
        /*6a60*/ 	.word	index@($_ZN7cutlass13device_kernelIN5flash19enable_sm80_to_sm89INS1_16FlashAttnBwdSm80INS1_25CollectiveMainloopBwdSm80ILi2ELi2EN4cute5tupleIJNS5_1CILi128EEES8_NS7_ILi64EEEEEENS_6half_tEfNS_4arch4Sm80ELb0ELb1ELb1ELb1ELb0ELb0ELb0ELb0ELi2ELi4ELi4ELi4ELb0EEENS1_24CollectiveEpilogueBwdGQAISA_fSD_Li256ELb1ELb0EEENS1_19SingleTileSchedulerILb1ELb0ELb0ELi128EEEEEEEEEvNT_6ParamsE$_ZN4cute3eso3ESOILb0ELb0EJNS_5tupleIJNS_1CILi1EEENS3_ILi512EEEiEEENS3_ILi4096EEENS2_IJiiEEEEEC2ERKS6_RKS7_RKS8_)
        /*6a64*/ 	.word	0x00000000


	//----- nvinfo : EIATTR_FRAME_SIZE
	.align		4
.L_4550:
        /*6a68*/ 	.byte	0x04, 0x11
        /*6a6a*/ 	.short	(.L_4552 - .L_4551)
	.align		4
.L_4551:
        /*6a6c*/ 	.word	index@($_ZN7cutlass13device_kernelIN5flash19enable_sm80_to_sm89INS1_16FlashAttnBwdSm80INS1_25CollectiveMainloopBwdSm80ILi2ELi2EN4cute5tupleIJNS5_1CILi128EEES8_NS7_ILi64EEEEEENS_6half_tEfNS_4arch4Sm80ELb0ELb1ELb1ELb1ELb0ELb0ELb0ELb0ELi2ELi4ELi4ELi4ELb0EEENS1_24CollectiveEpilogueBwdGQAISA_fSD_Li256ELb1ELb0EEENS1_19SingleTileSchedulerILb1ELb0ELb0ELi128EEEEEEEEEvNT_6ParamsE$_ZN4cute3eso3ESOILb0ELb0EJNS_5tupleIJNS_1CILi1EEENS3_ILi512EEEiEEENS3_ILi4096EEENS2_IJNS2_IJiiEEENS3_ILi8192EEEEEEEEC2ERKS6_RKS7_RKSA_)
        /*6a70*/ 	.word	0x00000000


	//----- nvinfo : EIATTR_FRAME_SIZE
	.align		4
.L_4552:
        /*6a74*/ 	.byte	0x04, 0x11
        /*6a76*/ 	.short	(.L_4554 - .L_4553)
	.align		4
.L_4553:
        /*6a78*/ 	.word	index@($_ZN7cutlass13device_kernelIN5flash19enable_sm80_to_sm89INS1_16FlashAttnBwdSm80INS1_25CollectiveMainloopBwdSm80ILi2ELi2EN4cute5tupleIJNS5_1CILi128EEES8_NS7_ILi64EEEEEENS_6half_tEfNS_4arch4Sm80ELb0ELb1ELb1ELb1ELb0ELb0ELb0ELb0ELi2ELi4ELi4ELi4ELb0EEENS1_24CollectiveEpilogueBwdGQAISA_fSD_Li256ELb1ELb0EEENS1_19SingleTileSchedulerILb1ELb0ELb0ELi128EEEEEEEEEvNT_6ParamsE$_ZN4cute3eso3ESOILb0ELb0EJNS_5tupleIJNS_1CILi0EEENS2_IJNS3_ILi1EEENS3_ILi256EEEiEEEEEENS3_ILi2048EEENS2_IJiNS3_ILi4096EEEEEEEEC2ERKS8_RKS9_RKSB_)
        /*6a7c*/ 	.word	0x00000000


	//----- nvinfo : EIATTR_FRAME_SIZE
	.align		4
.L_4554:
        /*6a80*/ 	.byte	0x04, 0x11
        /*6a82*/ 	.short	(.L_4556 - .L_4555)
	.align		4
.L_4555:
        /*6a84*/ 	.word	index@($_ZN7cutlass13device_kernelIN5flash19enable_sm80_to_sm89INS1_16FlashAttnBwdSm80INS1_25CollectiveMainloopBwdSm80ILi2ELi2EN4cute5tupleIJNS5_1CILi128EEES8_NS7_ILi64EEEEEENS_6half_tEfNS_4arch4Sm80ELb0ELb1ELb1ELb1ELb0ELb0ELb0ELb0ELi2ELi4ELi4ELi4ELb0EEENS1_24CollectiveEpilogueBwdGQAISA_fSD_Li256ELb1ELb0EEENS1_19SingleTileSchedulerILb1ELb0ELb0ELi128EEEEEEEEEvNT_6ParamsE$_ZN4cute3eso3ESOILb0ELb0EJNS_14ComposedLayoutINS_7SwizzleILi3ELi3ELi3EEENS_9MixedBitsILj0ELj432EEENS_6LayoutINS_5tupleIJNS8_IJNS_1CILi2EEESA_SA_EEESA_NS9_ILi8EEEEEENS8_IJNS8_IJNS9_ILi64EEESC_NS9_ILi512EEEEEENS9_ILi8192EEENS9_ILi1024EEEEEEEEEEiEEC2ERKSL_RKi)
        /*6a88*/ 	.word	0x00000000


	//----- nvinfo : EIATTR_FRAME_SIZE
	.align		4
.L_4556:
        /*6a8c*/ 	.byte	0x04, 0x11
        /*6a8e*/ 	.short	(.L_4558 - .L_4557)
	.align		4
.L_4557:
        /*6a90*/ 	.word	index@($_ZN7cutlass13device_kernelIN5flash19enable_sm80_to_sm89INS1_16FlashAttnBwdSm80INS1_25CollectiveMainloopBwdSm80ILi2ELi2EN4cute5tupleIJNS5_1CILi128EEES8_NS7_ILi64EEEEEENS_6half_tEfNS_4arch4Sm80ELb0ELb1ELb1ELb1ELb0ELb0ELb0ELb0ELi2ELi4ELi4ELi4ELb0EEENS1_24CollectiveEpilogueBwdGQAISA_fSD_Li256ELb1ELb0EEENS1_19SingleTileSchedulerILb1ELb0ELb0ELi128EEEEEEEEEvNT_6ParamsE$_ZN4cute3eso3ESOILb0ELb0EJNS_14ComposedLayoutINS_7SwizzleILi3ELi3ELi3EEENS_9MixedBitsILj0ELj432EEENS_6LayoutINS_5tupleIJNS8_IJNS_1CILi2EEESA_SA_EEESA_NS9_ILi8EEEEEENS8_IJNS8_IJNS9_ILi64EEESC_NS9_ILi512EEEEEENS9_ILi8192EEENS9_ILi1024EEEEEEEEEENS_10ViewEngineINS_8smem_ptrIPN7cutlass6half_tEEEEEEEC2ERKSL_RKSS_)
        /*6a94*/ 	.word	0x00000000


	//----- nvinfo : EIATTR_FRAME_SIZE
	.align		4
.L_4558:
        /*6a98*/ 	.byte	0x04, 0x11
        /*6a9a*/ 	.short	(.L_4560 - .L_4559)
	.align		4
.L_4559:
        /*6a9c*/ 	.word	index@(_ZN7cutlass13device_kernelIN5flash19enable_sm80_to_sm89INS1_16FlashAttnBwdSm80INS1_25CollectiveMainloopBwdSm80ILi2ELi2EN4cute5tupleIJNS5_1CILi128EEES8_NS7_ILi64EEEEEENS_6half_tEfNS_4arch4Sm80ELb0ELb1ELb1ELb1ELb0ELb0ELb0ELb0ELi2ELi4ELi4ELi4ELb0EEENS1_24CollectiveEpilogueBwdGQAISA_fSD_Li256ELb1ELb0EEENS1_19SingleTileSchedulerILb1ELb0ELb0ELi128EEEEEEEEEvNT_6ParamsE)
        /*6aa0*/ 	.word	0x000015f0


	//----- nvinfo : EIATTR_REGCOUNT
	.align		4
.L_4560:
        /*6aa4*/ 	.byte	0x04, 0x2f
        /*6aa6*/ 	.short	(.L_4562 - .L_4561)
	.align		4
.L_4561:
        /*6aa8*/ 	.word	index@(_ZN7cutlass13device_kernelIN5flash19enable_sm80_to_sm89INS1_16FlashAttnBwdSm80INS1_25CollectiveMainloopBwdSm80ILi2ELi2EN4cute5tupleIJNS5_1CILi128EEES8_NS7_ILi64EEEEEENS_6half_tEfNS_4arch4Sm80ELb0ELb1ELb1ELb1ELb1ELb0ELb0ELb0ELi2ELi4ELi4ELi4ELb0EEENS1_21CollectiveEpilogueBwdISA_SB_SD_Li256ELb1ELb0ELi2EEENS1_19SingleTileSchedulerILb1ELb0ELb0ELi128EEEEEEEEEvNT_6ParamsE)
        /*6aac*/ 	.word	0x00000080


	//----- nvinfo : EIATTR_FRAME_SIZE
	.align		4
.L_4562:
        /*6ab0*/ 	.byte	0x04, 0x11
        /*6ab2*/ 	.short	(.L_4564 - .L_4563)
	.align		4
.L_4563:
        /*6ab4*/ 	.word	index@($_ZN7cutlass13device_kernelIN5flash19enable_sm80_to_sm89INS1_16FlashAttnBwdSm80INS1_25CollectiveMainloopBwdSm80ILi2ELi2EN4cute5tupleIJNS5_1CILi128EEES8_NS7_ILi64EEEEEENS_6half_tEfNS_4arch4Sm80ELb0ELb1ELb1ELb1ELb1ELb0ELb0ELb0ELi2ELi4ELi4ELi4ELb0EEENS1_21CollectiveEpilogueBwdISA_SB_SD_Li256ELb1ELb0ELi2EEENS1_19SingleTileSchedulerILb1ELb0ELb0ELi128EEEEEEEEEvNT_6ParamsE$exp2f)
        /*6ab8*/ 	.word	0x00000000


	//----- nvinfo : EIATTR_FRAME_SIZE
	.align		4
.L_4564:
        /*6abc*/ 	.byte	0x04, 0x11
        /*6abe*/ 	.short	(.L_4566 - .L_4565)
	.align		4
.L_4565:
        /*6ac0*/ 	.word	index@($_ZN7cutlass13device_kernelIN5flash19enable_sm80_to_sm89INS1_16FlashAttnBwdSm80INS1_25CollectiveMainloopBwdSm80ILi2ELi2EN4cute5tupleIJNS5_1CILi128EEES8_NS7_ILi64EEEEEENS_6half_tEfNS_4arch4Sm80ELb0ELb1ELb1ELb1ELb1ELb0ELb0ELb0ELi2ELi4ELi4ELi4ELb0EEENS1_21CollectiveEpilogueBwdISA_SB_SD_Li256ELb1ELb0ELi2EEENS1_19SingleTileSchedulerILb1ELb0ELb0ELi128EEEEEEEEEvNT_6ParamsE$_ZZZN5flash25CollectiveMainloopBwdSm80ILi2ELi2EN4cute5tupleIJNS1_1CILi128EEES4_NS3_ILi64EEEEEEN7cutlass6half_tEfNS7_4arch4Sm80ELb0ELb1ELb1ELb1ELb1ELb0ELb0ELb0ELi2ELi4ELi4ELi4ELb0EE3mmaINS_16FlashAttnBwdSm80ISB_NS_21CollectiveEpilogueBwdIS6_S8_SA_Li256ELb1ELb0ELi2EEENS_19SingleTileSchedulerILb1ELb0ELb0ELi128EEEE13SharedStorageENS1_6TensorINS1_11ArrayEngineIfLm32EEENS1_6LayoutINS2_IJNS2_IJNS3_ILi2EEESO_EEESO_NS3_ILi4EEEEEENS2_IJNS2_IJNS3_ILi1EEESO_EEESQ_NS3_ILi8EEEEEEEEEEEEbRKNSB_6ParamsERT0_S12_iNS2_IJiiiEEERT_ENKUliT_E_clIZSC_ISJ_SX_EbS10_S12_S12_iS13_S15_EUlRS16_iE_EEDaiS16_ENKUlvE1_clEv)
        /*6ac4*/ 	.word	0x00000000


	//----- nvinfo : EIATTR_FRAME_SIZE
	.align		4
.L_4566:
        /*6ac8*/ 	.byte	0x04, 0x11
        /*6aca*/ 	.short	(.L_4568 - .L_4567)
	.align		4
.L_4567:
        /*6acc*/ 	.word	index@($_ZN7cutlass13device_kernelIN5flash19enable_sm80_to_sm89INS1_16FlashAttnBwdSm80INS1_25CollectiveMainloopBwdSm80ILi2ELi2EN4cute5tupleIJNS5_1CILi128EEES8_NS7_ILi64EEEEEENS_6half_tEfNS_4arch4Sm80ELb0ELb1ELb1ELb1ELb1ELb0ELb0ELb0ELi2ELi4ELi4ELi4ELb0EEENS1_21CollectiveEpilogueBwdISA_SB_SD_Li256ELb1ELb0ELi2EEENS1_19SingleTileSchedulerILb1ELb0ELb0ELi128EEEEEEEEEvNT_6ParamsE$_ZZZN5flash25CollectiveMainloopBwdSm80ILi2ELi2EN4cute5tupleIJNS1_1CILi128EEES4_NS3_ILi64EEEEEEN7cutlass6half_tEfNS7_4arch4Sm80ELb0ELb1ELb1ELb1ELb1ELb0ELb0ELb0ELi2ELi4ELi4ELi4ELb0EE3mmaINS_16FlashAttnBwdSm80ISB_NS_21CollectiveEpilogueBwdIS6_S8_SA_Li256ELb1ELb0ELi2EEENS_19SingleTileSchedulerILb1ELb0ELb0ELi128EEEE13SharedStorageENS1_6TensorINS1_11ArrayEngineIfLm32EEENS1_6LayoutINS2_IJNS2_IJNS3_ILi2EEESO_EEESO_NS3_ILi4EEEEEENS2_IJNS2_IJNS3_ILi1EEESO_EEESQ_NS3_ILi8EEEEEEEEEEEEbRKNSB_6ParamsERT0_S12_iNS2_IJiiiEEERT_ENKUliT_E_clIZSC_ISJ_SX_EbS10_S12_S12_iS13_S15_EUlRS16_iE_EEDaiS16_ENKUlvE0_clEv)
        /*6ad0*/ 	.word	0x00000000


	//----- nvinfo : EIATTR_FRAME_SIZE
	.align		4
.L_4568:
        /*6ad4*/ 	.byte	0x04, 0x11
        /*6ad6*/ 	.short	(.L_4570 - .L_4569)
	.align		4
.L_4569:
        /*6ad8*/ 	.word	index@($_ZN7cutlass13device_kernelIN5flash19enable_sm80_to_sm89INS1_16FlashAttnBwdSm80INS1_25CollectiveMainloopBwdSm80ILi2ELi2EN4cute5tupleIJNS5_1CILi128EEES8_NS7_ILi64EEEEEENS_6half_tEfNS_4arch4Sm80ELb0ELb1ELb1ELb1ELb1ELb0ELb0ELb0ELi2ELi4ELi4ELi4ELb0EEENS1_21CollectiveEpilogueBwdISA_SB_SD_Li256ELb1ELb0ELi2EEENS1_19SingleTileSchedulerILb1ELb0ELb0ELi128EEEEEEEEEvNT_6ParamsE$_ZZZN5flash25CollectiveMainloopBwdSm80ILi2ELi2EN4cute5tupleIJNS1_1CILi128EEES4_NS3_ILi64EEEEEEN7cutlass6half_tEfNS7_4arch4Sm80ELb0ELb1ELb1ELb1ELb1ELb0ELb0ELb0ELi2ELi4ELi4ELi4ELb0EE3mmaINS_16FlashAttnBwdSm80ISB_NS_21CollectiveEpilogueBwdIS6_S8_SA_Li256ELb1ELb0ELi2EEENS_19SingleTileSchedulerILb1ELb0ELb0ELi128EEEE13SharedStorageENS1_6TensorINS1_11ArrayEngineIfLm32EEENS1_6LayoutINS2_IJNS2_IJNS3_ILi2EEESO_EEESO_NS3_ILi4EEEEEENS2_IJNS2_IJNS3_ILi1EEESO_EEESQ_NS3_ILi8EEEEEEEEEEEEbRKNSB_6ParamsERT0_S12_iNS2_IJiiiEEERT_ENKUliT_E_clIZSC_ISJ_SX_EbS10_S12_S12_iS13_S15_EUlRS16_iE_EEDaiS16_ENKUlT_E_clIZSC_ISJ_SX_EbS10_S12_S12_iS13_S15_EUlvE0_EEDaS1B_)
        /*6adc*/ 	.word	0x00000000


	//----- nvinfo : EIATTR_FRAME_SIZE
	.align		4
.L_4570:
        /*6ae0*/ 	.byte	0x04, 0x11
        /*6ae2*/ 	.short	(.L_4572 - .L_4571)
	.align		4
.L_4571:
        /*6ae4*/ 	.word	index@($_ZN7cutlass13device_kernelIN5flash19enable_sm80_to_sm89INS1_16FlashAttnBwdSm80INS1_25CollectiveMainloopBwdSm80ILi2ELi2EN4cute5tupleIJNS5_1CILi128EEES8_NS7_ILi64EEEEEENS_6half_tEfNS_4arch4Sm80ELb0ELb1ELb1ELb1ELb1ELb0ELb0ELb0ELi2ELi4ELi4ELi4ELb0EEENS1_21CollectiveEpilogueBwdISA_SB_SD_Li256ELb1ELb0ELi2EEENS1_19SingleTileSchedulerILb1ELb0ELb0ELi128EEEEEEEEEvNT_6ParamsE$_ZZN5flash25CollectiveMainloopBwdSm80ILi2ELi2EN4cute5tupleIJNS1_1CILi128EEES4_NS3_ILi64EEEEEEN7cutlass6half_tEfNS7_4arch4Sm80ELb0ELb1ELb1ELb1ELb1ELb0ELb0ELb0ELi2ELi4ELi4ELi4ELb0EE3mmaINS_16FlashAttnBwdSm80ISB_NS_21CollectiveEpilogueBwdIS6_S8_SA_Li256ELb1ELb0ELi2EEENS_19SingleTileSchedulerILb1ELb0ELb0ELi128EEEE13SharedStorageENS1_6TensorINS1_11ArrayEngineIfLm32EEENS1_6LayoutINS2_IJNS2_IJNS3_ILi2EEESO_EEESO_NS3_ILi4EEEEEENS2_IJNS2_IJNS3_ILi1EEESO_EEESQ_NS3_ILi8EEEEEEEEEEEEbRKNSB_6ParamsERT0_S12_iNS2_IJiiiEEERT_ENKUlvE_clEv)
        /*6ae8*/ 	.word	0x00000000


	//----- nvinfo : EIATTR_FRAME_SIZE
	.align		4
.L_4572:
        /*6aec*/ 	.byte	0x04, 0x11
        /*6aee*/ 	.short	(.L_4574 - .L_4573)
	.align		4
.L_4573:
        /*6af0*/ 	.word	index@($_ZN7cutlass13device_kernelIN5flash19enable_sm80_to_sm89INS1_16FlashAttnBwdSm80INS1_25CollectiveMainloopBwdSm80ILi2ELi2EN4cute5tupleIJNS5_1CILi128EEES8_NS7_ILi64EEEEEENS_6half_tEfNS_4arch4Sm80ELb0ELb1ELb1ELb1ELb1ELb0ELb0ELb0ELi2ELi4ELi4ELi4ELb0EEENS1_21CollectiveEpilogueBwdISA_SB_SD_Li256ELb1ELb0ELi2EEENS1_19SingleTileSchedulerILb1ELb0ELb0ELi128EEEEEEEEEvNT_6ParamsE$_ZZN5flash25CollectiveMainloopBwdSm80ILi2ELi2EN4cute5tupleIJNS1_1CILi128EEES4_NS3_ILi64EEEEEEN7cutlass6half_tEfNS7_4arch4Sm80ELb0ELb1ELb1ELb1ELb1ELb0ELb0ELb0ELi2ELi4ELi4ELi4ELb0EE3mmaINS_16FlashAttnBwdSm80ISB_NS_21CollectiveEpilogueBwdIS6_S8_SA_Li256ELb1ELb0ELi2EEENS_19SingleTileSchedulerILb1ELb0ELb0ELi128EEEE13SharedStorageENS1_6TensorINS1_11ArrayEngineIfLm32EEENS1_6LayoutINS2_IJNS2_IJNS3_ILi2EEESO_EEESO_NS3_ILi4EEEEEENS2_IJNS2_IJNS3_ILi1EEESO_EEESQ_NS3_ILi8EEEEEEEEEEEEbRKNSB_6ParamsERT0_S12_iNS2_IJiiiEEERT_ENKUlvE0_clEv)
        /*6af4*/ 	.word	0x00000000


	//----- nvinfo : EIATTR_FRAME_SIZE
	.align		4
.L_4574:
        /*6af8*/ 	.byte	0x04, 0x11
        /*6afa*/ 	.short	(.L_4576 - .L_4575)
	.align		4
.L_4575:
        /*6afc*/ 	.word	index@($_ZN7cutlass13device_kernelIN5flash19enable_sm80_to_sm89INS1_16FlashAttnBwdSm80INS1_25CollectiveMainloopBwdSm80ILi2ELi2EN4cute5tupleIJNS5_1CILi128EEES8_NS7_ILi64EEEEEENS_6half_tEfNS_4arch4Sm80ELb0ELb1ELb1ELb1ELb1ELb0ELb0ELb0ELi2ELi4ELi4ELi4ELb0EEENS1_21CollectiveEpilogueBwdISA_SB_SD_Li256ELb1ELb0ELi2EEENS1_19SingleTileSchedulerILb1ELb0ELb0ELi128EEEEEEEEEvNT_6ParamsE$_ZZN5flash25CollectiveMainloopBwdSm80ILi2ELi2EN4cute5tupleIJNS1_1CILi128EEES4_NS3_ILi64EEEEEEN7cutlass6half_tEfNS7_4arch4Sm80ELb0ELb1ELb1ELb1ELb1ELb0ELb0ELb0ELi2ELi4ELi4ELi4ELb0EE3mmaINS_16FlashAttnBwdSm80ISB_NS_21CollectiveEpilogueBwdIS6_S8_SA_Li256ELb1ELb0ELi2EEENS_19SingleTileSchedulerILb1ELb0ELb0ELi128EEEE13SharedStorageENS1_6TensorINS1_11ArrayEngineIfLm32EEENS1_6LayoutINS2_IJNS2_IJNS3_ILi2EEESO_EEESO_NS3_ILi4EEEEEENS2_IJNS2_IJNS3_ILi1EEESO_EEESQ_NS3_ILi8EEEEEEEEEEEEbRKNSB_6ParamsERT0_S12_iNS2_IJiiiEEERT_ENKUliT_E_clIZSC_ISJ_SX_EbS10_S12_S12_iS13_S15_EUlRS16_iE_EEDaiS16_)
        /*6b00*/ 	.word	0x00000000


	//----- nvinfo : EIATTR_FRAME_SIZE
	.align		4
.L_4576:
        /*6b04*/ 	.byte	0x04, 0x11
        /*6b06*/ 	.short	(.L_4578 - .L_4577)
	.align		4
.L_4577:
        /*6b08*/ 	.word	index@($_ZN7cutlass13device_kernelIN5flash19enable_sm80_to_sm89INS1_16FlashAttnBwdSm80INS1_25CollectiveMainloopBwdSm80ILi2ELi2EN4cute5tupleIJNS5_1CILi128EEES8_NS7_ILi64EEEEEENS_6half_tEfNS_4arch4Sm80ELb0ELb1ELb1ELb1ELb1ELb0ELb0ELb0ELi2ELi4ELi4ELi4ELb0EEENS1_21CollectiveEpilogueBwdISA_SB_SD_Li256ELb1ELb0ELi2EEENS1_19SingleTileSchedulerILb1ELb0ELb0ELi128EEEEEEEEEvNT_6ParamsE$_ZZN5flash25CollectiveMainloopBwdSm80ILi2ELi2EN4cute5tupleIJNS1_1CILi128EEES4_NS3_ILi64EEEEEEN7cutlass6half_tEfNS7_4arch4Sm80ELb0ELb1ELb1ELb1ELb1ELb0ELb0ELb0ELi2ELi4ELi4ELi4ELb0EE3mmaINS_16FlashAttnBwdSm80ISB_NS_21CollectiveEpilogueBwdIS6_S8_SA_Li256ELb1ELb0ELi2EEENS_19SingleTileSchedulerILb1ELb0ELb0ELi128EEEE13SharedStorageENS1_6TensorINS1_11ArrayEngineIfLm32EEENS1_6LayoutINS2_IJNS2_IJNS3_ILi2EEESO_EEESO_NS3_ILi4EEEEEENS2_IJNS2_IJNS3_ILi1EEESO_EEESQ_NS3_ILi8EEEEEEEEEEEEbRKNSB_6ParamsERT0_S12_iNS2_IJiiiEEERT_ENKUlRT_iE_clINSK_INSL_IfLm64EEENSN_INS2_IJSP_SO_SU_EEESV_EEEEEEDaS17_i)
        /*6b0c*/ 	.word	0x00000000


	//----- nvinfo : EIATTR_FRAME_SIZE
	.align		4
.L_4578:
        /*6b10*/ 	.byte	0x04, 0x11
        /*6b12*/ 	.short	(.L_4580 - .L_4579)
	.align		4
.L_4579:
        /*6b14*/ 	.word	index@($_ZN7cutlass13device_kernelIN5flash19enable_sm80_to_sm89INS1_16FlashAttnBwdSm80INS1_25CollectiveMainloopBwdSm80ILi2ELi2EN4cute5tupleIJNS5_1CILi128EEES8_NS7_ILi64EEEEEENS_6half_tEfNS_4arch4Sm80ELb0ELb1ELb1ELb1ELb1ELb0ELb0ELb0ELi2ELi4ELi4ELi4ELb0EEENS1_21CollectiveEpilogueBwdISA_SB_SD_Li256ELb1ELb0ELi2EEENS1_19SingleTileSchedulerILb1ELb0ELb0ELi128EEEEEEEEEvNT_6ParamsE$_ZZN4cuteplIJNS_1CILi0EEEiEJiEEEDaRKNS_15ArithmeticTupleIJDpT_EEERKNS3_IJDpT0_EEEENKUlDpRKT_E_clIJiiEEEDaSH_)
        /*6b18*/ 	.word	0x00000000


	//----- nvinfo : EIATTR_FRAME_SIZE
	.align		4
.L_4580:
        /*6b1c*/ 	.byte	0x04, 0x11
        /*6b1e*/ 	.short	(.L_4582 - .L_4581)
	.align		4
.L_4581:
        /*6b20*/ 	.word	index@($_ZN7cutlass13device_kernelIN5flash19enable_sm80_to_sm89INS1_16FlashAttnBwdSm80INS1_25CollectiveMainloopBwdSm80ILi2ELi2EN4cute5tupleIJNS5_1CILi128EEES8_NS7_ILi64EEEEEENS_6half_tEfNS_4arch4Sm80ELb0ELb1ELb1ELb1ELb1ELb0ELb0ELb0ELi2ELi4ELi4ELi4ELb0EEENS1_21CollectiveEpilogueBwdISA_SB_SD_Li256ELb1ELb0ELi2EEENS1_19SingleTileSchedulerILb1ELb0ELb0ELi128EEEEEEEEEvNT_6ParamsE$_ZZN4cute9transformINS_5tupleIJiiiNS_1CILi0EEEEEENS1_IJNS2_ILi32EEENS2_ILi4EEENS2_ILi2EEENS2_ILi1EEEEEENS1_IJS8_S8_S8_S8_EEEZNS_7crd2crdIS4_S9_SA_EEDaRKT_RKT0_RKT1_EUlRKT_RKT0_RKT1_E_EEDaSE_SH_SK_OT2_ENKUlDpSN_E_clIJiiiS3_EEEDaSX_)
        /*6b24*/ 	.word	0x00000000


	//----- nvinfo : EIATTR_FRAME_SIZE
	.align		4
.L_4582:
        /*6b28*/ 	.byte	0x04, 0x11
        /*6b2a*/ 	.short	(.L_4584 - .L_4583)
	.align		4
.L_4583:
        /*6b2c*/ 	.word	index@($_ZN7cutlass13device_kernelIN5flash19enable_sm80_to_sm89INS1_16FlashAttnBwdSm80INS1_25CollectiveMainloopBwdSm80ILi2ELi2EN4cute5tupleIJNS5_1CILi128EEES8_NS7_ILi64EEEEEENS_6half_tEfNS_4arch4Sm80ELb0ELb1ELb1ELb1ELb1ELb0ELb0ELb0ELi2ELi4ELi4ELi4ELb0EEENS1_21CollectiveEpilogueBwdISA_SB_SD_Li256ELb1ELb0ELi2EEENS1_19SingleTileSchedulerILb1ELb0ELb0ELi128EEEEEEEEEvNT_6ParamsE$_ZZN4cute9transformINS_5tupleIJiiNS_1CILi0EEEEEENS1_IJNS1_IJNS2_ILi4EEENS2_ILi8EEEEEES5_NS2_ILi1EEEEEEZNS_7idx2crdIS4_S9_EEDaRKT_RKT0_EUlRKT_RKT0_E_EEDaSD_SG_OT1_ENKUlDpSJ_E_clIJNS1_IJiiEEEiS3_EEEDaSQ_)
        /*6b30*/ 	.word	0x00000000


	//----- nvinfo : EIATTR_FRAME_SIZE
	.align		4
.L_4584:
        /*6b34*/ 	.byte	0x04, 0x11
        /*6b36*/ 	.short	(.L_4586 - .L_4585)
	.align		4
.L_4585:
        /*6b38*/ 	.word	index@($_ZN7cutlass13device_kernelIN5flash19enable_sm80_to_sm89INS1_16FlashAttnBwdSm80INS1_25CollectiveMainloopBwdSm80ILi2ELi2EN4cute5tupleIJNS5_1CILi128EEES8_NS7_ILi64EEEEEENS_6half_tEfNS_4arch4Sm80ELb0ELb1ELb1ELb1ELb1ELb0ELb0ELb0ELi2ELi4ELi4ELi4ELb0EEENS1_21CollectiveEpilogueBwdISA_SB_SD_Li256ELb1ELb0ELi2EEENS1_19SingleTileSchedulerILb1ELb0ELb0ELi128EEEEEEEEEvNT_6ParamsE$_ZZN4cute9transformINS_5tupleIJiiNS_1CILi0EEEEEENS1_IJNS1_IJNS2_ILi4EEENS2_ILi8EEEEEENS2_ILi2EEENS2_ILi1EEEEEEZNS_7idx2crdIS4_SA_EEDaRKT_RKT0_EUlRKT_RKT0_E_EEDaSE_SH_OT1_ENKUlDpSK_E_clIJNS1_IJiiEEEiS3_EEEDaSR_)
        /*6b3c*/ 	.word	0x00000000


	//----- nvinfo : EIATTR_FRAME_SIZE
	.align		4
.L_4586:
        /*6b40*/ 	.byte	0x04, 0x11
        /*6b42*/ 	.short	(.L_4588 - .L_4587)
	.align		4
.L_4587:
        /*6b44*/ 	.word	index@($_ZN7cutlass13device_kernelIN5flash19enable_sm80_to_sm89INS1_16FlashAttnBwdSm80INS1_25CollectiveMainloopBwdSm80ILi2ELi2EN4cute5tupleIJNS5_1CILi128EEES8_NS7_ILi64EEEEEENS_6half_tEfNS_4arch4Sm80ELb0ELb1ELb1ELb1ELb1ELb0ELb0ELb0ELi2ELi4ELi4ELi4ELb0EEENS1_21CollectiveEpilogueBwdISA_SB_SD_Li256ELb1ELb0ELi2EEENS1_19SingleTileSchedulerILb1ELb0ELb0ELi128EEEEEEEEEvNT_6ParamsE$_ZZN4cute9transformINS_5tupleIJNS_1CILi32EEENS2_ILi4EEENS2_ILi2EEENS2_ILi1EEEEEENS1_IJS6_S3_NS2_ILi128EEENS2_ILi0EEEEEEZNS_7idx2crdIiS7_SA_EEDaRKT_RKT0_RKT1_EUlRKT_RKT0_E_EEDaSE_SH_OSI_ENKUlDpSN_E_clIJiiiS9_EEEDaST_)
        /*6b48*/ 	.word	0x00000000


	//----- nvinfo : EIATTR_FRAME_SIZE
	.align		4
.L_4588:
        /*6b4c*/ 	.byte	0x04, 0x11
        /*6b4e*/ 	.short	(.L_4590 - .L_4589)
	.align		4
.L_4589:
        /*6b50*/ 	.word	index@($_ZN7cutlass13device_kernelIN5flash19enable_sm80_to_sm89INS1_16FlashAttnBwdSm80INS1_25CollectiveMainloopBwdSm80ILi2ELi2EN4cute5tupleIJNS5_1CILi128EEES8_NS7_ILi64EEEEEENS_6half_tEfNS_4arch4Sm80ELb0ELb1ELb1ELb1ELb1ELb0ELb0ELb0ELi2ELi4ELi4ELi4ELb0EEENS1_21CollectiveEpilogueBwdISA_SB_SD_Li256ELb1ELb0ELi2EEENS1_19SingleTileSchedulerILb1ELb0ELb0ELi128EEEEEEEEEvNT_6ParamsE$_ZZN4cute7idx2crdIiNS_5tupleIJNS_1CILi32EEENS2_ILi4EEENS2_ILi2EEENS2_ILi1EEEEEENS1_IJS6_S3_NS2_ILi128EEENS2_ILi0EEEEEEEEDaRKT_RKT0_RKT1_ENKUlRKT_RKT0_E_clIS5_S8_EEDaSM_SP_)
        /*6b54*/ 	.word	0x00000000


	//----- nvinfo : EIATTR_FRAME_SIZE
	.align		4
.L_4590:
        /*6b58*/ 	.byte	0x04, 0x11
        /*6b5a*/ 	.short	(.L_4592 - .L_4591)
	.align		4
.L_4591:
        /*6b5c*/ 	.word	index@($_ZN7cutlass13device_kernelIN5flash19enable_sm80_to_sm89INS1_16FlashAttnBwdSm80INS1_25CollectiveMainloopBwdSm80ILi2ELi2EN4cute5tupleIJNS5_1CILi128EEES8_NS7_ILi64EEEEEENS_6half_tEfNS_4arch4Sm80ELb0ELb1ELb1ELb1ELb1ELb0ELb0ELb0ELi2ELi4ELi4ELi4ELb0EEENS1_21CollectiveEpilogueBwdISA_SB_SD_Li256ELb1ELb0ELi2EEENS1_19SingleTileSchedulerILb1ELb0ELb0ELi128EEEEEEEEEvNT_6ParamsE$_ZZN4cute7idx2crdIiNS_5tupleIJNS_1CILi32EEENS2_ILi4EEENS2_ILi2EEENS2_ILi1EEEEEENS1_IJS6_S3_NS2_ILi128EEENS2_ILi0EEEEEEEEDaRKT_RKT0_RKT1_ENKUlRKT_RKT0_E_clIS4_S3_EEDaSM_SP_)
        /*6b60*/ 	.word	0x00000000


	//----- nvinfo : EIATTR_FRAME_SIZE
	.align		4
.L_4592:
        /*6b64*/ 	.byte	0x04, 0x11
        /*6b66*/ 	.short	(.L_4594 - .L_4593)
	.align		4
.L_4593:
        /*6b68*/ 	.word	index@($_ZN7cutlass13device_kernelIN5flash19enable_sm80_to_sm89INS1_16FlashAttnBwdSm80INS1_25CollectiveMainloopBwdSm80ILi2ELi2EN4cute5tupleIJNS5_1CILi128EEES8_NS7_ILi64EEEEEENS_6half_tEfNS_4arch4Sm80ELb0ELb1ELb1ELb1ELb1ELb0ELb0ELb0ELi2ELi4ELi4ELi4ELb0EEENS1_21CollectiveEpilogueBwdISA_SB_SD_Li256ELb1ELb0ELi2EEENS1_19SingleTileSchedulerILb1ELb0ELb0ELi128EEEEEEEEEvNT_6ParamsE$_ZZN4cute7idx2crdINS_5tupleIJiiNS_1CILi0EEEEEENS1_IJNS1_IJNS2_ILi4EEENS2_ILi8EEEEEES5_NS2_ILi1EEEEEEEEDaRKT_RKT0_ENKUlRKT_RKT0_E_clIiS7_EEDaSI_SL_)
        /*6b6c*/ 	.word	0x00000000


	//----- nvinfo : EIATTR_FRAME_SIZE
	.align		4
.L_4594:
        /*6b70*/ 	.byte	0x04, 0x11
        /*6b72*/ 	.short	(.L_4596 - .L_4595)
	.align		4
.L_4595:
        /*6b74*/ 	.word	index@($_ZN7cutlass13device_kernelIN5flash19enable_sm80_to_sm89INS1_16FlashAttnBwdSm80INS1_25CollectiveMainloopBwdSm80ILi2ELi2EN4cute5tupleIJNS5_1CILi128EEES8_NS7_ILi64EEEEEENS_6half_tEfNS_4arch4Sm80ELb0ELb1ELb1ELb1ELb1ELb0ELb0ELb0ELi2ELi4ELi4ELi4ELb0EEENS1_21CollectiveEpilogueBwdISA_SB_SD_Li256ELb1ELb0ELi2EEENS1_19SingleTileSchedulerILb1ELb0ELb0ELi128EEEEEEEEEvNT_6ParamsE$_ZZN4cute7idx2crdINS_5tupleIJiiNS_1CILi0EEEEEENS1_IJNS1_IJNS2_ILi4EEENS2_ILi8EEEEEES5_NS2_ILi1EEEEEEEEDaRKT_RKT0_ENKUlRKT_RKT0_E_clIiS5_EEDaSI_SL_)
        /*6b78*/ 	.word	0x00000000


	//----- nvinfo : EIATTR_FRAME_SIZE
	.align		4
.L_4596:
        /*6b7c*/ 	.byte	0x04, 0x11
        /*6b7e*/ 	.short	(.L_4598 - .L_4597)
	.align		4
.L_4597:
        /*6b80*/ 	.word	index@($_ZN7cutlass13device_kernelIN5flash19enable_sm80_to_sm89INS1_16FlashAttnBwdSm80INS1_25CollectiveMainloopBwdSm80ILi2ELi2EN4cute5tupleIJNS5_1CILi128EEES8_NS7_ILi64EEEEEENS_6half_tEfNS_4arch4Sm80ELb0ELb1ELb1ELb1ELb1ELb0ELb0ELb0ELi2ELi4ELi4ELi4ELb0EEENS1_21CollectiveEpilogueBwdISA_SB_SD_Li256ELb1ELb0ELi2EEENS1_19SingleTileSchedulerILb1ELb0ELb0ELi128EEEEEEEEEvNT_6ParamsE$_ZZN4cute7idx2crdINS_5tupleIJiiNS_1CILi0EEEEEENS1_IJNS1_IJNS2_ILi4EEENS2_ILi8EEEEEENS2_ILi2EEENS2_ILi1EEEEEEEEDaRKT_RKT0_ENKUlRKT_RKT0_E_clIiS8_EEDaSJ_SM_)
        /*6b84*/ 	.word	0x00000000


	//----- nvinfo : EIATTR_FRAME_SIZE
	.align		4
.L_4598:
        /*6b88*/ 	.byte	0x04, 0x11
        /*6b8a*/ 	.short	(.L_4600 - .L_4599)
	.align		4
.L_4599:
        /*6b8c*/ 	.word	index@($_ZN7cutlass13device_kernelIN5flash19enable_sm80_to_sm89INS1_16FlashAttnBwdSm80INS1_25CollectiveMainloopBwdSm80ILi2ELi2EN4cute5tupleIJNS5_1CILi128EEES8_NS7_ILi64EEEEEENS_6half_tEfNS_4arch4Sm80ELb0ELb1ELb1ELb1ELb1ELb0ELb0ELb0ELi2ELi4ELi4ELi4ELb0EEENS1_21CollectiveEpilogueBwdISA_SB_SD_Li256ELb1ELb0ELi2EEENS1_19SingleTileSchedulerILb1ELb0ELb0ELi128EEEEEEEEEvNT_6ParamsE$_ZZN4cute7idx2crdINS_5tupleIJiiNS_1CILi0EEEEEENS1_IJNS1_IJNS2_ILi4EEENS2_ILi8EEEEEENS2_ILi2EEENS2_ILi1EEEEEEEEDaRKT_RKT0_ENKUlRKT_RKT0_E_clIiS7_EEDaSJ_SM_)
        /*6b90*/ 	.word	0x00000000


	//----- nvinfo : EIATTR_FRAME_SIZE
	.align		4
.L_4600:
        /*6b94*/ 	.byte	0x04, 0x11
        /*6b96*/ 	.short	(.L_4602 - .L_4601)
	.align		4
.L_4601:
        /*6b98*/ 	.word	index@($_ZN7cutlass13device_kernelIN5flash19enable_sm80_to_sm89INS1_16FlashAttnBwdSm80INS1_25CollectiveMainloopBwdSm80ILi2ELi2EN4cute5tupleIJNS5_1CILi128EEES8_NS7_ILi64EEEEEENS_6half_tEfNS_4arch4Sm80ELb0ELb1ELb1ELb1ELb1ELb0ELb0ELb0ELi2ELi4ELi4ELi4ELb0EEENS1_21CollectiveEpilogueBwdISA_SB_SD_Li256ELb1ELb0ELi2EEENS1_19SingleTileSchedulerILb1ELb0ELb0ELi128EEEEEEEEEvNT_6ParamsE$_ZZN4cute7flattenINS_5tupleIJNS_1CILi1EEENS1_IJiiiEEENS2_ILi64EEENS1_IJNS2_ILi72EEENS2_ILi144EEENS2_ILi288EEEEEENS2_ILi512EEEEEEEEDaRKT_ENKUlRKT_E_clIS4_EEDaSH_)
        /*6b9c*/ 	.word	0x00000000


	//----- nvinfo : EIATTR_FRAME_SIZE
	.align		4
.L_4602:
        /*6ba0*/ 	.byte	0x04, 0x11
        /*6ba2*/ 	.short	(.L_4604 - .L_4603)
	.align		4
.L_4603:
        /*6ba4*/ 	.word	index@($_ZN7cutlass13device_kernelIN5flash19enable_sm80_to_sm89INS1_16FlashAttnBwdSm80INS1_25CollectiveMainloopBwdSm80ILi2ELi2EN4cute5tupleIJNS5_1CILi128EEES8_NS7_ILi64EEEEEENS_6half_tEfNS_4arch4Sm80ELb0ELb1ELb1ELb1ELb1ELb0ELb0ELb0ELi2ELi4ELi4ELi4ELb0EEENS1_21CollectiveEpilogueBwdISA_SB_SD_Li256ELb1ELb0ELi2EEENS1_19SingleTileSchedulerILb1ELb0ELb0ELi128EEEEEEEEEvNT_6ParamsE$_ZZN4cute7flattenINS_5tupleIJNS_1CILi1EEENS1_IJNS2_ILi8EEEiiEEENS2_ILi64EEENS1_IJiNS2_ILi144EEENS2_ILi288EEEEEENS2_ILi512EEEEEEEEDaRKT_ENKUlRKT_E_clIS9_EEDaSH_)
        /*6ba8*/ 	.word	0x00000000


	//----- nvinfo : EIATTR_FRAME_SIZE
	.align		4
.L_4604:
        /*6bac*/ 	.byte	0x04, 0x11
        /*6bae*/ 	.short	(.L_4606 - .L_4605)
	.align		4
.L_4605:
        /*6bb0*/ 	.word	index@($_ZN7cutlass13device_kernelIN5flash19enable_sm80_to_sm89INS1_16FlashAttnBwdSm80INS1_25CollectiveMainloopBwdSm80ILi2ELi2EN4cute5tupleIJNS5_1CILi128EEES8_NS7_ILi64EEEEEENS_6half_tEfNS_4arch4Sm80ELb0ELb1ELb1ELb1ELb1ELb0ELb0ELb0ELi2ELi4ELi4ELi4ELb0EEENS1_21CollectiveEpilogueBwdISA_SB_SD_Li256ELb1ELb0ELi2EEENS1_19SingleTileSchedulerILb1ELb0ELb0ELi128EEEEEEEEEvNT_6ParamsE$_ZZN4cute7flattenINS_5tupleIJNS_1CILi1EEENS1_IJNS2_ILi8EEEiiEEENS2_ILi64EEENS1_IJiNS2_ILi144EEENS2_ILi288EEEEEENS2_ILi512EEEEEEEEDaRKT_ENKUlRKT_E_clIS5_EEDaSH_)
        /*6bb4*/ 	.word	0x00000000


	//----- nvinfo : EIATTR_FRAME_SIZE
	.align		4
.L_4606:
        /*6bb8*/ 	.byte	0x04, 0x11
        /*6bba*/ 	.short	(.L_4608 - .L_4607)
	.align		4
.L_4607:
        /*6bbc*/ 	.word	index@($_ZN7cutlass13device_kernelIN5flash19enable_sm80_to_sm89INS1_16FlashAttnBwdSm80INS1_25CollectiveMainloopBwdSm80ILi2ELi2EN4cute5tupleIJNS5_1CILi128EEES8_NS7_ILi64EEEEEENS_6half_tEfNS_4arch4Sm80ELb0ELb1ELb1ELb1ELb1ELb0ELb0ELb0ELi2ELi4ELi4ELi4ELb0EEENS1_21CollectiveEpilogueBwdISA_SB_SD_Li256ELb1ELb0ELi2EEENS1_19SingleTileSchedulerILb1ELb0ELb0ELi128EEEEEEEEEvNT_6ParamsE$_ZZN4cute7flattenINS_5tupleIJNS1_IJNS_1CILi0EEENS1_IJNS2_ILi1EEENS2_ILi512EEEiEEEEEENS2_ILi4096EEENS1_IJiNS2_ILi8192EEEEEEEEEEEDaRKT_ENKUlRKT_E_clISA_EEDaSH_)
        /*6bc0*/ 	.word	0x00000000


	//----- nvinfo : EIATTR_FRAME_SIZE
	.align		4
.L_4608:
        /*6bc4*/ 	.byte	0x04, 0x11
        /*6bc6*/ 	.short	(.L_4610 - .L_4609)
	.align		4
.L_4609:
        /*6bc8*/ 	.word	index@($_ZN7cutlass13device_kernelIN5flash19enable_sm80_to_sm89INS1_16FlashAttnBwdSm80INS1_25CollectiveMainloopBwdSm80ILi2ELi2EN4cute5tupleIJNS5_1CILi128EEES8_NS7_ILi64EEEEEENS_6half_tEfNS_4arch4Sm80ELb0ELb1ELb1ELb1ELb1ELb0ELb0ELb0ELi2ELi4ELi4ELi4ELb0EEENS1_21CollectiveEpilogueBwdISA_SB_SD_Li256ELb1ELb0ELi2EEENS1_19SingleTileSchedulerILb1ELb0ELb0ELi128EEEEEEEEEvNT_6ParamsE$_ZZN4cute7flattenINS_5tupleIJNS1_IJNS_1CILi0EEENS1_IJNS2_ILi1EEENS2_ILi512EEEiEEEEEENS2_ILi4096EEENS1_IJiNS2_ILi8192EEEEEEEEEEEDaRKT_ENKUlRKT_E_clIS7_EEDaSH_)
        /*6bcc*/ 	.word	0x00000000


	//----- nvinfo : EIATTR_FRAME_SIZE
	.align		4
.L_4610:
        /*6bd0*/ 	.byte	0x04, 0x11
        /*6bd2*/ 	.short	(.L_4612 - .L_4611)
	.align		4
.L_4611:
        /*6bd4*/ 	.word	index@($_ZN7cutlass13device_kernelIN5flash19enable_sm80_to_sm89INS1_16FlashAttnBwdSm80INS1_25CollectiveMainloopBwdSm80ILi2ELi2EN4cute5tupleIJNS5_1CILi128EEES8_NS7_ILi64EEEEEENS_6half_tEfNS_4arch4Sm80ELb0ELb1ELb1ELb1ELb1ELb0ELb0ELb0ELi2ELi4ELi4ELi4ELb0EEENS1_21CollectiveEpilogueBwdISA_SB_SD_Li256ELb1ELb0ELi2EEENS1_19SingleTileSchedulerILb1ELb0ELb0ELi128EEEEEEEEEvNT_6ParamsE$_ZZN4cute7crd2crdINS_5tupleIJiiiNS_1CILi0EEEEEENS1_IJNS2_ILi32EEENS2_ILi4EEENS2_ILi2EEENS2_ILi1EEEEEENS1_IJS8_S8_S8_S8_EEEEEDaRKT_RKT0_RKT1_ENKUlRKT_RKT0_RKT1_E_clIiS7_S8_EEDaSM_SP_SS_)
        /*6bd8*/ 	.word	0x00000000


	//----- nvinfo : EIATTR_FRAME_SIZE
	.align		4
.L_4612:
        /*6bdc*/ 	.byte	0x04, 0x11
        /*6bde*/ 	.short	(.L_4614 - .L_4613)
	.align		4
.L_4613:
        /*6be0*/ 	.word	index@($_ZN7cutlass13device_kernelIN5flash19enable_sm80_to_sm89INS1_16FlashAttnBwdSm80INS1_25CollectiveMainloopBwdSm80ILi2ELi2EN4cute5tupleIJNS5_1CILi128EEES8_NS7_ILi64EEEEEENS_6half_tEfNS_4arch4Sm80ELb0ELb1ELb1ELb1ELb1ELb0ELb0ELb0ELi2ELi4ELi4ELi4ELb0EEENS1_21CollectiveEpilogueBwdISA_SB_SD_Li256ELb1ELb0ELi2EEENS1_19SingleTileSchedulerILb1ELb0ELb0ELi128EEEEEEEEEvNT_6ParamsE$_ZZN4cute6upcastILi2ENS_5tupleIJNS1_IJNS_1CILi1EEENS1_IJNS2_ILi2EEES4_S4_EEEEEES4_NS1_IJS4_S4_EEEEEENS1_IJNS1_IJNS2_ILi0EEENS1_IJS3_NS2_ILi512EEEiEEEEEENS2_ILi4096EEENS1_IJiNS2_ILi8192EEEEEEEEEEEDaRKT0_RKT1_ENKUlRKT_RKT0_E_clIS7_SF_EEDaSP_SS_)
        /*6be4*/ 	.word	0x00000000


	//----- nvinfo : EIATTR_FRAME_SIZE
	.align		4
.L_4614:
        /*6be8*/ 	.byte	0x04, 0x11
        /*6bea*/ 	.short	(.L_4616 - .L_4615)
	.align		4
.L_4615:
        /*6bec*/ 	.word	index@($_ZN7cutlass13device_kernelIN5flash19enable_sm80_to_sm89INS1_16FlashAttnBwdSm80INS1_25CollectiveMainloopBwdSm80ILi2ELi2EN4cute5tupleIJNS5_1CILi128EEES8_NS7_ILi64EEEEEENS_6half_tEfNS_4arch4Sm80ELb0ELb1ELb1ELb1ELb1ELb0ELb0ELb0ELi2ELi4ELi4ELi4ELb0EEENS1_21CollectiveEpilogueBwdISA_SB_SD_Li256ELb1ELb0ELi2EEENS1_19SingleTileSchedulerILb1ELb0ELb0ELi128EEEEEEEEEvNT_6ParamsE$_ZZN4cute6upcastILi2ENS_5tupleIJNS1_IJNS_1CILi1EEENS1_IJNS2_ILi2EEES4_S4_EEEEEES4_NS1_IJS4_S4_EEEEEENS1_IJNS1_IJNS2_ILi0EEENS1_IJS3_NS2_ILi512EEEiEEEEEENS2_ILi4096EEENS1_IJiNS2_ILi8192EEEEEEEEEEEDaRKT0_RKT1_ENKUlRKT_RKT0_E_clIS6_SC_EEDaSP_SS_)
        /*6bf0*/ 	.word	0x00000000


	//----- nvinfo : EIATTR_FRAME_SIZE
	.align		4
.L_4616:
        /*6bf4*/ 	.byte	0x04, 0x11
        /*6bf6*/ 	.short	(.L_4618 - .L_4617)
	.align		4
.L_4617:
        /*6bf8*/ 	.word	index@($_ZN7cutlass13device_kernelIN5flash19enable_sm80_to_sm89INS1_16FlashAttnBwdSm80INS1_25CollectiveMainloopBwdSm80ILi2ELi2EN4cute5tupleIJNS5_1CILi128EEES8_NS7_ILi64EEEEEENS_6half_tEfNS_4arch4Sm80ELb0ELb1ELb1ELb1ELb1ELb0ELb0ELb0ELi2ELi4ELi4ELi4ELb0EEENS1_21CollectiveEpilogueBwdISA_SB_SD_Li256ELb1ELb0ELi2EEENS1_19SingleTileSchedulerILb1ELb0ELb0ELi128EEEEEEEEEvNT_6ParamsE$_ZZN4cute6detail16composition_implINS_5tupleIJNS_1CILi8EEENS3_ILi2EEES5_S5_S4_S5_EEENS2_IJNS3_ILi1EEEiiiNS3_ILi72EEENS3_ILi512EEEEEENS2_IJNS2_IJS5_S5_S5_EEES5_NS3_ILi4EEEEEENS2_IJNS2_IJS7_S9_S4_EEENS3_ILi4096EEENS3_ILi16EEEEEEEEDaRKT_RKT0_RKT1_RKT2_ENKUlRKT_RKT0_E_clISC_SG_EEDaSW_SZ_)
        /*6bfc*/ 	.word	0x00000000


	//----- nvinfo : EIATTR_FRAME_SIZE
	.align		4
.L_4618:
        /*6c00*/ 	.byte	0x04, 0x11
        /*6c02*/ 	.short	(.L_4620 - .L_4619)
	.align		4
.L_4619:
        /*6c04*/ 	.word	index@($_ZN7cutlass13device_kernelIN5flash19enable_sm80_to_sm89INS1_16FlashAttnBwdSm80INS1_25CollectiveMainloopBwdSm80ILi2ELi2EN4cute5tupleIJNS5_1CILi128EEES8_NS7_ILi64EEEEEENS_6half_tEfNS_4arch4Sm80ELb0ELb1ELb1ELb1ELb1ELb0ELb0ELb0ELi2ELi4ELi4ELi4ELb0EEENS1_21CollectiveEpilogueBwdISA_SB_SD_Li256ELb1ELb0ELi2EEENS1_19SingleTileSchedulerILb1ELb0ELb0ELi128EEEEEEEEEvNT_6ParamsE$_ZZN4cute6detail16composition_implINS_5tupleIJNS_1CILi8EEENS3_ILi2EEES5_S5_S4_S5_EEENS2_IJNS3_ILi1EEEiiiNS3_ILi72EEENS3_ILi512EEEEEENS2_IJNS2_IJS5_S5_S5_EEES5_NS3_ILi4EEEEEENS2_IJNS2_IJS7_S9_S4_EEENS3_ILi4096EEENS3_ILi16EEEEEEEEDaRKT_RKT0_RKT1_RKT2_ENKUlRKT_RKT0_E_clISB_SE_EEDaSW_SZ_)
        /*6c08*/ 	.word	0x00000000


	//----- nvinfo : EIATTR_FRAME_SIZE
	.align		4
.L_4620:
        /*6c0c*/ 	.byte	0x04, 0x11
        /*6c0e*/ 	.short	(.L_4622 - .L_4621)
	.align		4
.L_4621:
        /*6c10*/ 	.word	index@($_ZN7cutlass13device_kernelIN5flash19enable_sm80_to_sm89INS1_16FlashAttnBwdSm80INS1_25CollectiveMainloopBwdSm80ILi2ELi2EN4cute5tupleIJNS5_1CILi128EEES8_NS7_ILi64EEEEEENS_6half_tEfNS_4arch4Sm80ELb0ELb1ELb1ELb1ELb1ELb0ELb0ELb0ELi2ELi4ELi4ELi4ELb0EEENS1_21CollectiveEpilogueBwdISA_SB_SD_Li256ELb1ELb0ELi2EEENS1_19SingleTileSchedulerILb1ELb0ELb0ELi128EEEEEEEEEvNT_6ParamsE$_ZZN4cute6detail16composition_implINS_5tupleIJNS_1CILi8EEENS3_ILi2EEES5_S5_S4_S5_EEENS2_IJNS3_ILi1EEEiiiNS3_ILi72EEENS3_ILi512EEEEEENS2_IJNS2_IJS5_S5_S5_EEES5_NS2_IJNS3_ILi4EEES5_EEEEEENS2_IJNS2_IJS7_S9_S4_EEENS3_ILi4096EEENS2_IJNS3_ILi16EEENS3_ILi8192EEEEEEEEEEEDaRKT_RKT0_RKT1_RKT2_ENKUlRKT_RKT0_E_clISD_SJ_EEDaSZ_S12_)
        /*6c14*/ 	.word	0x00000000


	//----- nvinfo : EIATTR_FRAME_SIZE
	.align		4
.L_4622:
        /*6c18*/ 	.byte	0x04, 0x11
        /*6c1a*/ 	.short	(.L_4624 - .L_4623)
	.align		4
.L_4623:
        /*6c1c*/ 	.word	index@($_ZN7cutlass13device_kernelIN5flash19enable_sm80_to_sm89INS1_16FlashAttnBwdSm80INS1_25CollectiveMainloopBwdSm80ILi2ELi2EN4cute5tupleIJNS5_1CILi128EEES8_NS7_ILi64EEEEEENS_6half_tEfNS_4arch4Sm80ELb0ELb1ELb1ELb1ELb1ELb0ELb0ELb0ELi2ELi4ELi4ELi4ELb0EEENS1_21CollectiveEpilogueBwdISA_SB_SD_Li256ELb1ELb0ELi2EEENS1_19SingleTileSchedulerILb1ELb0ELb0ELi128EEEEEEEEEvNT_6ParamsE$_ZZN4cute6detail16composition_implINS_5tupleIJNS_1CILi8EEENS3_ILi2EEES5_S5_S4_S5_EEENS2_IJNS3_ILi1EEEiiiNS3_ILi72EEENS3_ILi512EEEEEENS2_IJNS2_IJS5_S5_S5_EEES5_NS2_IJNS3_ILi4EEES5_EEEEEENS2_IJNS2_IJS7_S9_S4_EEENS3_ILi4096EEENS2_IJNS3_ILi16EEENS3_ILi8192EEEEEEEEEEEDaRKT_RKT0_RKT1_RKT2_ENKUlRKT_RKT0_E_clISB_SF_EEDaSZ_S12_)
        /*6c20*/ 	.word	0x00000000


	//----- nvinfo : EIATTR_FRAME_SIZE
	.align		4
.L_4624:
        /*6c24*/ 	.byte	0x04, 0x11
        /*6c26*/ 	.short	(.L_4626 - .L_4625)
	.align		4
.L_4625:
        /*6c28*/ 	.word	index@($_ZN7cutlass13device_kernelIN5flash19enable_sm80_to_sm89INS1_16FlashAttnBwdSm80INS1_25CollectiveMainloopBwdSm80ILi2ELi2EN4cute5tupleIJNS5_1CILi128EEES8_NS7_ILi64EEEEEENS_6half_tEfNS_4arch4Sm80ELb0ELb1ELb1ELb1ELb1ELb0ELb0ELb0ELi2ELi4ELi4ELi4ELb0EEENS1_21CollectiveEpilogueBwdISA_SB_SD_Li256ELb1ELb0ELi2EEENS1_19SingleTileSchedulerILb1ELb0ELb0ELi128EEEEEEEEEvNT_6ParamsE$_ZZN4cute6detail16composition_implINS_5tupleIJNS_1CILi8EEENS3_ILi2EEES5_S5_S4_S5_EEENS2_IJNS3_ILi1EEEiiiNS3_ILi72EEENS3_ILi512EEEEEENS2_IJNS2_IJS5_S5_EEES4_NS3_ILi4EEEEEENS2_IJNS2_IJS7_S4_EEENS3_ILi1024EEENS3_ILi16EEEEEEEEDaRKT_RKT0_RKT1_RKT2_ENKUlRKT_RKT0_E_clISC_SG_EEDaSW_SZ_)
        /*6c2c*/ 	.word	0x00000000


	//----- nvinfo : EIATTR_FRAME_SIZE
	.align		4
.L_4626:
        /*6c30*/ 	.byte	0x04, 0x11
        /*6c32*/ 	.short	(.L_4628 - .L_4627)
	.align		4
.L_4627:
        /*6c34*/ 	.word	index@($_ZN7cutlass13device_kernelIN5flash19enable_sm80_to_sm89INS1_16FlashAttnBwdSm80INS1_25CollectiveMainloopBwdSm80ILi2ELi2EN4cute5tupleIJNS5_1CILi128EEES8_NS7_ILi64EEEEEENS_6half_tEfNS_4arch4Sm80ELb0ELb1ELb1ELb1ELb1ELb0ELb0ELb0ELi2ELi4ELi4ELi4ELb0EEENS1_21CollectiveEpilogueBwdISA_SB_SD_Li256ELb1ELb0ELi2EEENS1_19SingleTileSchedulerILb1ELb0ELb0ELi128EEEEEEEEEvNT_6ParamsE$_ZZN4cute6detail16composition_implINS_5tupleIJNS_1CILi8EEENS3_ILi2EEES5_S5_S4_S5_EEENS2_IJNS3_ILi1EEEiiiNS3_ILi72EEENS3_ILi512EEEEEENS2_IJNS2_IJS5_S5_EEES4_NS3_ILi4EEEEEENS2_IJNS2_IJS7_S4_EEENS3_ILi1024EEENS3_ILi16EEEEEEEEDaRKT_RKT0_RKT1_RKT2_ENKUlRKT_RKT0_E_clISB_SE_EEDaSW_SZ_)
        /*6c38*/ 	.word	0x00000000


	//----- nvinfo : EIATTR_FRAME_SIZE
	.align		4
.L_4628:
        /*6c3c*/ 	.byte	0x04, 0x11
        /*6c3e*/ 	.short	(.L_4630 - .L_4629)
	.align		4
.L_4629:
        /*6c40*/ 	.word	index@($_ZN7cutlass13device_kernelIN5flash19enable_sm80_to_sm89INS1_16FlashAttnBwdSm80INS1_25CollectiveMainloopBwdSm80ILi2ELi2EN4cute5tupleIJNS5_1CILi128EEES8_NS7_ILi64EEEEEENS_6half_tEfNS_4arch4Sm80ELb0ELb1ELb1ELb1ELb1ELb0ELb0ELb0ELi2ELi4ELi4ELi4ELb0EEENS1_21CollectiveEpilogueBwdISA_SB_SD_Li256ELb1ELb0ELi2EEENS1_19SingleTileSchedulerILb1ELb0ELb0ELi128EEEEEEEEEvNT_6ParamsE$_ZZN4cute6detail16composition_implINS_5tupleIJNS_1CILi16EEENS3_ILi2EEES5_S5_NS3_ILi4EEES5_EEENS2_IJNS3_ILi1EEEiiiNS3_ILi144EEENS3_ILi512EEEEEENS2_IJNS2_IJS5_S5_EEES6_NS3_ILi8EEEEEENS2_IJNS2_IJNS3_ILi64EEESA_EEES4_NS3_ILi1024EEEEEEEEDaRKT_RKT0_RKT1_RKT2_ENKUlRKT_RKT0_E_clISC_SG_EEDaSX_S10_)
        /*6c44*/ 	.word	0x00000000


	//----- nvinfo : EIATTR_FRAME_SIZE
	.align		4
.L_4630:
        /*6c48*/ 	.byte	0x04, 0x11
        /*6c4a*/ 	.short	(.L_4632 - .L_4631)
	.align		4
.L_4631:
        /*6c4c*/ 	.word	index@($_ZN7cutlass13device_kernelIN5flash19enable_sm80_to_sm89INS1_16FlashAttnBwdSm80INS1_25CollectiveMainloopBwdSm80ILi2ELi2EN4cute5tupleIJNS5_1CILi128EEES8_NS7_ILi64EEEEEENS_6half_tEfNS_4arch4Sm80ELb0ELb1ELb1ELb1ELb1ELb0ELb0ELb0ELi2ELi4ELi4ELi4ELb0EEENS1_21CollectiveEpilogueBwdISA_SB_SD_Li256ELb1ELb0ELi2EEENS1_19SingleTileSchedulerILb1ELb0ELb0ELi128EEEEEEEEEvNT_6ParamsE$_ZZN4cute6detail16composition_implINS_5tupleIJNS_1CILi16EEENS3_ILi2EEES5_S5_NS3_ILi4EEES5_EEENS2_IJNS3_ILi1EEEiiiNS3_ILi144EEENS3_ILi512EEEEEENS2_IJNS2_IJS5_S5_EEES6_NS3_ILi8EEEEEENS2_IJNS2_IJNS3_ILi64EEESA_EEES4_NS3_ILi1024EEEEEEEEDaRKT_RKT0_RKT1_RKT2_ENKUlRKT_RKT0_E_clIS6_S4_EEDaSX_S10_)
        /*6c50*/ 	.word	0x00000000


	//----- nvinfo : EIATTR_FRAME_SIZE
	.align		4
.L_4632:
        /*6c54*/ 	.byte	0x04, 0x11
        /*6c56*/ 	.short	(.L_4634 - .L_4633)
	.align		4
.L_4633:
        /*6c58*/ 	.word	index@($_ZN7cutlass13device_kernelIN5flash19enable_sm80_to_sm89INS1_16FlashAttnBwdSm80INS1_25CollectiveMainloopBwdSm80ILi2ELi2EN4cute5tupleIJNS5_1CILi128EEES8_NS7_ILi64EEEEEENS_6half_tEfNS_4arch4Sm80ELb0ELb1ELb1ELb1ELb1ELb0ELb0ELb0ELi2ELi4ELi4ELi4ELb0EEENS1_21CollectiveEpilogueBwdISA_SB_SD_Li256ELb1ELb0ELi2EEENS1_19SingleTileSchedulerILb1ELb0ELb0ELi128EEEEEEEEEvNT_6ParamsE$_ZZN4cute5sliceINS_5tupleIJNS_10UnderscoreES2_iEEENS1_IJNS1_IJNS_1CILi1EEENS4_ILi0EEEEEEiNS4_ILi1024EEEEEEEEDaRKT_RKT0_ENKUlRKT_RKT0_E_clIS2_iEEDaSI_SL_)
        /*6c5c*/ 	.word	0x00000000


	//----- nvinfo : EIATTR_FRAME_SIZE
	.align		4
.L_4634:
        /*6c60*/ 	.byte	0x04, 0x11
        /*6c62*/ 	.short	(.L_4636 - .L_4635)
	.align		4
.L_4635:
        /*6c64*/ 	.word	index@($_ZN7cutlass13device_kernelIN5flash19enable_sm80_to_sm89INS1_16FlashAttnBwdSm80INS1_25CollectiveMainloopBwdSm80ILi2ELi2EN4cute5tupleIJNS5_1CILi128EEES8_NS7_ILi64EEEEEENS_6half_tEfNS_4arch4Sm80ELb0ELb1ELb1ELb1ELb1ELb0ELb0ELb0ELi2ELi4ELi4ELi4ELb0EEENS1_21CollectiveEpilogueBwdISA_SB_SD_Li256ELb1ELb0ELi2EEENS1_19SingleTileSchedulerILb1ELb0ELb0ELi128EEEEEEEEEvNT_6ParamsE$_ZZN4cute5sliceINS_5tupleIJNS_10UnderscoreES2_S2_iEEENS1_IJNS1_IJNS_1CILi1EEENS4_ILi0EEEEEEiNS4_ILi1024EEENS4_ILi8192EEEEEEEEDaRKT_RKT0_ENKUlRKT_RKT0_E_clIS2_iEEDaSJ_SM_)
        /*6c68*/ 	.word	0x00000000


	//----- nvinfo : EIATTR_FRAME_SIZE
	.align		4
.L_4636:
        /*6c6c*/ 	.byte	0x04, 0x11
        /*6c6e*/ 	.short	(.L_4638 - .L_4637)
	.align		4
.L_4637:
        /*6c70*/ 	.word	index@($_ZN7cutlass13device_kernelIN5flash19enable_sm80_to_sm89INS1_16FlashAttnBwdSm80INS1_25CollectiveMainloopBwdSm80ILi2ELi2EN4cute5tupleIJNS5_1CILi128EEES8_NS7_ILi64EEEEEENS_6half_tEfNS_4arch4Sm80ELb0ELb1ELb1ELb1ELb1ELb0ELb0ELb0ELi2ELi4ELi4ELi4ELb0EEENS1_21CollectiveEpilogueBwdISA_SB_SD_Li256ELb1ELb0ELi2EEENS1_19SingleTileSchedulerILb1ELb0ELb0ELi128EEEEEEEEEvNT_6ParamsE$_ZZN4cute5sliceINS_5tupleIJNS_10UnderscoreES2_S2_iEEENS1_IJNS1_IJNS_1CILi1EEENS4_ILi0EEEEEENS4_ILi4096EEENS1_IJiiEEENS1_IJS6_NS4_ILi8192EEEEEEEEEEEDaRKT_RKT0_ENKUlRKT_RKT0_E_clIS2_S9_EEDaSL_SO_)
        /*6c74*/ 	.word	0x00000000


	//----- nvinfo : EIATTR_FRAME_SIZE
	.align		4
.L_4638:
        /*6c78*/ 	.byte	0x04, 0x11
        /*6c7a*/ 	.short	(.L_4640 - .L_4639)
	.align		4
.L_4639:
        /*6c7c*/ 	.word	index@($_ZN7cutlass13device_kernelIN5flash19enable_sm80_to_sm89INS1_16FlashAttnBwdSm80INS1_25CollectiveMainloopBwdSm80ILi2ELi2EN4cute5tupleIJNS5_1CILi128EEES8_NS7_ILi64EEEEEENS_6half_tEfNS_4arch4Sm80ELb0ELb1ELb1ELb1ELb1ELb0ELb0ELb0ELi2ELi4ELi4ELi4ELb0EEENS1_21CollectiveEpilogueBwdISA_SB_SD_Li256ELb1ELb0ELi2EEENS1_19SingleTileSchedulerILb1ELb0ELb0ELi128EEEEEEEEEvNT_6ParamsE$_ZZN4cute5sliceINS_5tupleIJNS_10UnderscoreES2_NS_1CILi0EEEEEENS1_IJNS1_IJNS3_ILi1EEES4_EEEiNS3_ILi1024EEEEEEEEDaRKT_RKT0_ENKUlRKT_RKT0_E_clIS2_iEEDaSI_SL_)
        /*6c80*/ 	.word	0x00000000


	//----- nvinfo : EIATTR_FRAME_SIZE
	.align		4
.L_4640:
        /*6c84*/ 	.byte	0x04, 0x11
        /*6c86*/ 	.short	(.L_4642 - .L_4641)
	.align		4
.L_4641:
        /*6c88*/ 	.word	index@($_ZN7cutlass13device_kernelIN5flash19enable_sm80_to_sm89INS1_16FlashAttnBwdSm80INS1_25CollectiveMainloopBwdSm80ILi2ELi2EN4cute5tupleIJNS5_1CILi128EEES8_NS7_ILi64EEEEEENS_6half_tEfNS_4arch4Sm80ELb0ELb1ELb1ELb1ELb1ELb0ELb0ELb0ELi2ELi4ELi4ELi4ELb0EEENS1_21CollectiveEpilogueBwdISA_SB_SD_Li256ELb1ELb0ELi2EEENS1_19SingleTileSchedulerILb1ELb0ELb0ELi128EEEEEEEEEvNT_6ParamsE$_ZZN4cute5sliceINS_5tupleIJNS1_IJNS_10UnderscoreENS_1CILi0EEEEEENS1_IJS4_S2_EEEEEENS1_IJNS1_IJNS1_IJNS3_ILi1EEES4_EEES4_EEENS1_IJNS1_IJS4_S4_EEEiEEEEEEEEDaRKT_RKT0_ENKUlRKT_RKT0_E_clIS6_SC_EEDaSM_SP_)
        /*6c8c*/ 	.word	0x00000000


	//----- nvinfo : EIATTR_FRAME_SIZE
	.align		4
.L_4642:
        /*6c90*/ 	.byte	0x04, 0x11
        /*6c92*/ 	.short	(.L_4644 - .L_4643)
	.align		4
.L_4643:
        /*6c94*/ 	.word	index@($_ZN7cutlass13device_kernelIN5flash19enable_sm80_to_sm89INS1_16FlashAttnBwdSm80INS1_25CollectiveMainloopBwdSm80ILi2ELi2EN4cute5tupleIJNS5_1CILi128EEES8_NS7_ILi64EEEEEENS_6half_tEfNS_4arch4Sm80ELb0ELb1ELb1ELb1ELb1ELb0ELb0ELb0ELi2ELi4ELi4ELi4ELb0EEENS1_21CollectiveEpilogueBwdISA_SB_SD_Li256ELb1ELb0ELi2EEENS1_19SingleTileSchedulerILb1ELb0ELb0ELi128EEEEEEEEEvNT_6ParamsE$_ZZN4cute4takeILi1ELi3ENS_5tupleIJNS1_IJiNS_1CILi512EEEEEENS1_IJiiEEENS2_ILi1024EEEEEEEEDaRKT1_ENKUlDpRKT_E_clIJS5_S6_EEEDaSE_)
        /*6c98*/ 	.word	0x00000000


	//----- nvinfo : EIATTR_FRAME_SIZE
	.align		4
.L_4644:
        /*6c9c*/ 	.byte	0x04, 0x11
        /*6c9e*/ 	.short	(.L_4646 - .L_4645)
	.align		4
.L_4645:
        /*6ca0*/ 	.word	index@($_ZN7cutlass13device_kernelIN5flash19enable_sm80_to_sm89INS1_16FlashAttnBwdSm80INS1_25CollectiveMainloopBwdSm80ILi2ELi2EN4cute5tupleIJNS5_1CILi128EEES8_NS7_ILi64EEEEEENS_6half_tEfNS_4arch4Sm80ELb0ELb1ELb1ELb1ELb1ELb0ELb0ELb0ELi2ELi4ELi4ELi4ELb0EEENS1_21CollectiveEpilogueBwdISA_SB_SD_Li256ELb1ELb0ELi2EEENS1_19SingleTileSchedulerILb1ELb0ELb0ELi128EEEEEEEEEvNT_6ParamsE$_ZZN4cute4takeILi1ELi3ENS_5tupleIJNS1_IJNS_1CILi1EEEiEEENS2_ILi1024EEENS1_IJiiEEEEEEEEDaRKT1_ENKUlDpRKT_E_clIJS5_S6_EEEDaSE_)
        /*6ca4*/ 	.word	0x00000000


	//----- nvinfo : EIATTR_FRAME_SIZE
	.align		4
.L_4646:
        /*6ca8*/ 	.byte	0x04, 0x11
        /*6caa*/ 	.short	(.L_4648 - .L_4647)
	.align		4
.L_4647:
        /*6cac*/ 	.word	index@($_ZN7cutlass13device_kernelIN5flash19enable_sm80_to_sm89INS1_16FlashAttnBwdSm80INS1_25CollectiveMainloopBwdSm80ILi2ELi2EN4cute5tupleIJNS5_1CILi128EEES8_NS7_ILi64EEEEEENS_6half_tEfNS_4arch4Sm80ELb0ELb1ELb1ELb1ELb1ELb0ELb0ELb0ELi2ELi4ELi4ELi4ELb0EEENS1_21CollectiveEpilogueBwdISA_SB_SD_Li256ELb1ELb0ELi2EEENS1_19SingleTileSchedulerILb1ELb0ELb0ELi128EEEEEEEEEvNT_6ParamsE$_ZZN4cute4takeILi1ELi3ENS_5tupleIJNS1_IJNS_1CILi1EEENS2_ILi512EEEiEEENS2_ILi4096EEENS1_IJiiEEEEEEEEDaRKT1_ENKUlDpRKT_E_clIJS6_S7_EEEDaSF_)
        /*6cb0*/ 	.word	0x00000000


	//----- nvinfo : EIATTR_FRAME_SIZE
	.align		4
.L_4648:
        /*6cb4*/ 	.byte	0x04, 0x11
        /*6cb6*/ 	.short	(.L_4650 - .L_4649)
	.align		4
.L_4649:
        /*6cb8*/ 	.word	index@($_ZN7cutlass13device_kernelIN5flash19enable_sm80_to_sm89INS1_16FlashAttnBwdSm80INS1_25CollectiveMainloopBwdSm80ILi2ELi2EN4cute5tupleIJNS5_1CILi128EEES8_NS7_ILi64EEEEEENS_6half_tEfNS_4arch4Sm80ELb0ELb1ELb1ELb1ELb1ELb0ELb0ELb0ELi2ELi4ELi4ELi4ELb0EEENS1_21CollectiveEpilogueBwdISA_SB_SD_Li256ELb1ELb0ELi2EEENS1_19SingleTileSchedulerILb1ELb0ELb0ELi128EEEEEEEEEvNT_6ParamsE$_ZZN4cute4takeILi1ELi3ENS_5tupleIJNS1_IJNS_1CILi1EEENS2_ILi512EEEiEEENS2_ILi4096EEENS1_IJNS1_IJiiEEENS2_ILi8192EEEEEEEEEEEDaRKT1_ENKUlDpRKT_E_clIJS6_S9_EEEDaSH_)
        /*6cbc*/ 	.word	0x00000000


	//----- nvinfo : EIATTR_FRAME_SIZE
	.align		4
.L_4650:
        /*6cc0*/ 	.byte	0x04, 0x11
        /*6cc2*/ 	.short	(.L_4652 - .L_4651)
	.align		4
.L_4651:
        /*6cc4*/ 	.word	index@($_ZN7cutlass13device_kernelIN5flash19enable_sm80_to_sm89INS1_16FlashAttnBwdSm80INS1_25CollectiveMainloopBwdSm80ILi2ELi2EN4cute5tupleIJNS5_1CILi128EEES8_NS7_ILi64EEEEEENS_6half_tEfNS_4arch4Sm80ELb0ELb1ELb1ELb1ELb1ELb0ELb0ELb0ELi2ELi4ELi4ELi4ELb0EEENS1_21CollectiveEpilogueBwdISA_SB_SD_Li256ELb1ELb0ELi2EEENS1_19SingleTileSchedulerILb1ELb0ELb0ELi128EEEEEEEEEvNT_6ParamsE$_ZZN4cute4takeILi1ELi2ENS_5tupleIJNS1_IJNS_1CILi1EEENS2_ILi0EEEEEEiEEEEEDaRKT1_ENKUlDpRKT_E_clIJiEEEDaSD_)
        /*6cc8*/ 	.word	0x00000000


	//----- nvinfo : EIATTR_FRAME_SIZE
	.align		4
.L_4652:
        /*6ccc*/ 	.byte	0x04, 0x11
        /*6cce*/ 	.short	(.L_4654 - .L_4653)
	.align		4
.L_4653:
        /*6cd0*/ 	.word	index@($_ZN7cutlass13device_kernelIN5flash19enable_sm80_to_sm89INS1_16FlashAttnBwdSm80INS1_25CollectiveMainloopBwdSm80ILi2ELi2EN4cute5tupleIJNS5_1CILi128EEES8_NS7_ILi64EEEEEENS_6half_tEfNS_4arch4Sm80ELb0ELb1ELb1ELb1ELb1ELb0ELb0ELb0ELi2ELi4ELi4ELi4ELb0EEENS1_21CollectiveEpilogueBwdISA_SB_SD_Li256ELb1ELb0ELi2EEENS1_19SingleTileSchedulerILb1ELb0ELb0ELi128EEEEEEEEEvNT_6ParamsE$_ZZN4cute4diceINS_5tupleIJNS1_IJiNS1_IJiNS_1CILi0EEEEEEEEENS1_IJNS_10UnderscoreENS1_IJS6_S6_EEEEEEEEES9_EEDaRKT_RKT0_ENKUlRKT_RKT0_E_clIS5_S5_EEDaSI_SL_)
        /*6cd4*/ 	.word	0x00000000


	//----- nvinfo : EIATTR_FRAME_SIZE
	.align		4
.L_4654:
        /*6cd8*/ 	.byte	0x04, 0x11
        /*6cda*/ 	.short	(.L_4656 - .L_4655)
	.align		4
.L_4655:
        /*6cdc*/ 	.word	index@($_ZN7cutlass13device_kernelIN5flash19enable_sm80_to_sm89INS1_16FlashAttnBwdSm80INS1_25CollectiveMainloopBwdSm80ILi2ELi2EN4cute5tupleIJNS5_1CILi128EEES8_NS7_ILi64EEEEEENS_6half_tEfNS_4arch4Sm80ELb0ELb1ELb1ELb1ELb1ELb0ELb0ELb0ELi2ELi4ELi4ELi4ELb0EEENS1_21CollectiveEpilogueBwdISA_SB_SD_Li256ELb1ELb0ELi2EEENS1_19SingleTileSchedulerILb1ELb0ELb0ELi128EEEEEEEEEvNT_6ParamsE$_ZZN4cute16flatten_to_tupleINS_5tupleIJNS_1CILi4096EEENS1_IJiiEEEEEEEEDaRKT_ENKUlRKT_E_clIS4_EEDaSB_)
        /*6ce0*/ 	.word	0x00000000


	//----- nvinfo : EIATTR_FRAME_SIZE
	.align		4
.L_4656:
        /*6ce4*/ 	.byte	0x04, 0x11
        /*6ce6*/ 	.short	(.L_4658 - .L_4657)
	.align		4
.L_4657:
        /*6ce8*/ 	.word	index@($_ZN7cutlass13device_kernelIN5flash19enable_sm80_to_sm89INS1_16FlashAttnBwdSm80INS1_25CollectiveMainloopBwdSm80ILi2ELi2EN4cute5tupleIJNS5_1CILi128EEES8_NS7_ILi64EEEEEENS_6half_tEfNS_4arch4Sm80ELb0ELb1ELb1ELb1ELb1ELb0ELb0ELb0ELi2ELi4ELi4ELi4ELb0EEENS1_21CollectiveEpilogueBwdISA_SB_SD_Li256ELb1ELb0ELi2EEENS1_19SingleTileSchedulerILb1ELb0ELb0ELi128EEEEEEEEEvNT_6ParamsE$_ZZN4cute16flatten_to_tupleINS_5tupleIJNS_1CILi4096EEENS1_IJNS1_IJiiEEENS2_ILi8192EEEEEEEEEEEDaRKT_ENKUlRKT_E_clIS6_EEDaSD_)
        /*6cec*/ 	.word	0x00000000


	//----- nvinfo : EIATTR_FRAME_SIZE
	.align		4
.L_4658:
        /*6cf0*/ 	.byte	0x04, 0x11
        /*6cf2*/ 	.short	(.L_4660 - .L_4659)
	.align		4
.L_4659:
        /*6cf4*/ 	.word	index@($_ZN7cutlass13device_kernelIN5flash19enable_sm80_to_sm89INS1_16FlashAttnBwdSm80INS1_25CollectiveMainloopBwdSm80ILi2ELi2EN4cute5tupleIJNS5_1CILi128EEES8_NS7_ILi64EEEEEENS_6half_tEfNS_4arch4Sm80ELb0ELb1ELb1ELb1ELb1ELb0ELb0ELb0ELi2ELi4ELi4ELi4ELb0EEENS1_21CollectiveEpilogueBwdISA_SB_SD_Li256ELb1ELb0ELi2EEENS1_19SingleTileSchedulerILb1ELb0ELb0ELi128EEEEEEEEEvNT_6ParamsE$_ZZN4cute16flatten_to_tupleINS_5tupleIJNS_1CILi1024EEENS1_IJiiEEEEEEEEDaRKT_ENKUlRKT_E_clIS4_EEDaSB_)
        /*6cf8*/ 	.word	0x00000000


	//----- nvinfo : EIATTR_FRAME_SIZE
	.align		4
.L_4660:
        /*6cfc*/ 	.byte	0x04, 0x11
        /*6cfe*/ 	.short	(.L_4662 - .L_4661)
	.align		4
.L_4661:
        /*6d00*/ 	.word	index@($_ZN7cutlass13device_kernelIN5flash19enable_sm80_to_sm89INS1_16FlashAttnBwdSm80INS1_25CollectiveMainloopBwdSm80ILi2ELi2EN4cute5tupleIJNS5_1CILi128EEES8_NS7_ILi64EEEEEENS_6half_tEfNS_4arch4Sm80ELb0ELb1ELb1ELb1ELb1ELb0ELb0ELb0ELi2ELi4ELi4ELi4ELb0EEENS1_21CollectiveEpilogueBwdISA_SB_SD_Li256ELb1ELb0ELi2EEENS1_19SingleTileSchedulerILb1ELb0ELb0ELi128EEEEEEEEEvNT_6ParamsE$_ZZN4cute16flatten_to_tupleINS_5tupleIJNS1_IJiiEEENS_1CILi1024EEEEEEEEDaRKT_ENKUlRKT_E_clIS2_EEDaSB_)
        /*6d04*/ 	.word	0x00000000


	//----- nvinfo : EIATTR_FRAME_SIZE
	.align		4
.L_4662:
        /*6d08*/ 	.byte	0x04, 0x11
        /*6d0a*/ 	.short	(.L_4664 - .L_4663)
	.align		4
.L_4663:
        /*6d0c*/ 	.word	index@($_ZN7cutlass13device_kernelIN5flash19enable_sm80_to_sm89INS1_16FlashAttnBwdSm80INS1_25CollectiveMainloopBwdSm80ILi2ELi2EN4cute5tupleIJNS5_1CILi128EEES8_NS7_ILi64EEEEEENS_6half_tEfNS_4arch4Sm80ELb0ELb1ELb1ELb1ELb1ELb0ELb0ELb0ELi2ELi4ELi4ELi4ELb0EEENS1_21CollectiveEpilogueBwdISA_SB_SD_Li256ELb1ELb0ELi2EEENS1_19SingleTileSchedulerILb1ELb0ELb0ELi128EEEEEEEEEvNT_6ParamsE$_ZZN4cute14logical_divideINS_5tupleIJNS1_IJNS_1CILi8EEENS2_ILi1EEEEEENS1_IJNS2_ILi2EEEEEEEEENS1_IJNS1_IJS4_NS2_ILi0EEEEEENS1_IJiEEEEEENS1_IJS5_NS_6LayoutIS4_S9_EEEEEEEDaRKNSD_IT_T0_EERKT1_ENKUlRKT_RKT0_E_clINSD_IS7_SB_EESE_EEDaSQ_ST_)
        /*6d10*/ 	.word	0x00000000


	//----- nvinfo : EIATTR_FRAME_SIZE
	.align		4
.L_4664:
        /*6d14*/ 	.byte	0x04, 0x11
        /*6d16*/ 	.short	(.L_4666 - .L_4665)
	.align		4
.L_4665:
        /*6d18*/ 	.word	index@($_ZN7cutlass13device_kernelIN5flash19enable_sm80_to_sm89INS1_16FlashAttnBwdSm80INS1_25CollectiveMainloopBwdSm80ILi2ELi2EN4cute5tupleIJNS5_1CILi128EEES8_NS7_ILi64EEEEEENS_6half_tEfNS_4arch4Sm80ELb0ELb1ELb1ELb1ELb1ELb0ELb0ELb0ELi2ELi4ELi4ELi4ELb0EEENS1_21CollectiveEpilogueBwdISA_SB_SD_Li256ELb1ELb0ELi2EEENS1_19SingleTileSchedulerILb1ELb0ELb0ELi128EEEEEEEEEvNT_6ParamsE$_ZZN4cute13to_mixed_bitsINS_5tupleIJNS1_IJNS_1CILi4EEENS2_ILi8EEEEEES3_NS2_ILi1EEEEEENS1_IJNS1_IJNS2_ILi128EEENS2_ILi0EEEEEENS2_ILi16EEES9_EEENS1_IJNS1_IJiiEEEiS9_EEEEEDaRKT_RKT0_RKT1_ENKUlRKT_RKT0_RKT1_E_clIS5_SA_SD_EEDaSQ_ST_SW_)
        /*6d1c*/ 	.word	0x00000000


	//----- nvinfo : EIATTR_FRAME_SIZE
	.align		4
.L_4666:
        /*6d20*/ 	.byte	0x04, 0x11
        /*6d22*/ 	.short	(.L_4668 - .L_4667)
	.align		4
.L_4667:
        /*6d24*/ 	.word	index@($_ZN7cutlass13device_kernelIN5flash19enable_sm80_to_sm89INS1_16FlashAttnBwdSm80INS1_25CollectiveMainloopBwdSm80ILi2ELi2EN4cute5tupleIJNS5_1CILi128EEES8_NS7_ILi64EEEEEENS_6half_tEfNS_4arch4Sm80ELb0ELb1ELb1ELb1ELb1ELb0ELb0ELb0ELi2ELi4ELi4ELi4ELb0EEENS1_21CollectiveEpilogueBwdISA_SB_SD_Li256ELb1ELb0ELi2EEENS1_19SingleTileSchedulerILb1ELb0ELb0ELi128EEEEEEEEEvNT_6ParamsE$_ZZN4cute13to_mixed_bitsINS_5tupleIJNS1_IJNS_1CILi4EEENS2_ILi8EEEEEES3_NS2_ILi1EEEEEENS1_IJNS1_IJNS2_ILi128EEENS2_ILi0EEEEEENS2_ILi16EEES9_EEENS1_IJNS1_IJiiEEEiS9_EEEEEDaRKT_RKT0_RKT1_ENKUlRKT_RKT0_RKT1_E_clIS3_SB_iEEDaSQ_ST_SW_)
        /*6d28*/ 	.word	0x00000000


	//----- nvinfo : EIATTR_FRAME_SIZE
	.align		4
.L_4668:
        /*6d2c*/ 	.byte	0x04, 0x11
        /*6d2e*/ 	.short	(.L_4670 - .L_4669)
	.align		4
.L_4669:
        /*6d30*/ 	.word	index@($_ZN7cutlass13device_kernelIN5flash19enable_sm80_to_sm89INS1_16FlashAttnBwdSm80INS1_25CollectiveMainloopBwdSm80ILi2ELi2EN4cute5tupleIJNS5_1CILi128EEES8_NS7_ILi64EEEEEENS_6half_tEfNS_4arch4Sm80ELb0ELb1ELb1ELb1ELb1ELb0ELb0ELb0ELi2ELi4ELi4ELi4ELb0EEENS1_21CollectiveEpilogueBwdISA_SB_SD_Li256ELb1ELb0ELi2EEENS1_19SingleTileSchedulerILb1ELb0ELb0ELi128EEEEEEEEEvNT_6ParamsE$_ZZN4cute13to_mixed_bitsINS_5tupleIJNS1_IJNS_1CILi4EEENS2_ILi8EEEEEES3_NS2_ILi1EEEEEENS1_IJNS1_IJNS2_ILi128EEENS2_ILi0EEEEEENS2_ILi16EEES9_EEENS1_IJNS1_IJiiEEEiS9_EEEEEDaRKT_RKT0_RKT1_ENKUlDpRKT_E_clIJNS_9MixedBitsILj0ELj384EEENSU_ILj0ELj48EEENS2_ILj0EEEEEEDaSR_)
        /*6d34*/ 	.word	0x00000000


	//----- nvinfo : EIATTR_FRAME_SIZE
	.align		4
.L_4670:
        /*6d38*/ 	.byte	0x04, 0x11
        /*6d3a*/ 	.short	(.L_4672 - .L_4671)
	.align		4
.L_4671:
        /*6d3c*/ 	.word	index@($_ZN7cutlass13device_kernelIN5flash19enable_sm80_to_sm89INS1_16FlashAttnBwdSm80INS1_25CollectiveMainloopBwdSm80ILi2ELi2EN4cute5tupleIJNS5_1CILi128EEES8_NS7_ILi64EEEEEENS_6half_tEfNS_4arch4Sm80ELb0ELb1ELb1ELb1ELb1ELb0ELb0ELb0ELi2ELi4ELi4ELi4ELb0EEENS1_21CollectiveEpilogueBwdISA_SB_SD_Li256ELb1ELb0ELi2EEENS1_19SingleTileSchedulerILb1ELb0ELb0ELi128EEEEEEEEEvNT_6ParamsE$_ZZN4cute13to_mixed_bitsINS_5tupleIJNS1_IJNS_1CILi4EEENS2_ILi8EEEEEES3_NS2_ILi1EEEEEENS1_IJNS1_IJNS2_ILi0EEENS2_ILi64EEEEEES8_S8_EEENS1_IJNS1_IJiiEEEiS8_EEEEEDaRKT_RKT0_RKT1_ENKUlRKT_RKT0_RKT1_E_clIS5_SA_SC_EEDaSP_SS_SV_)
        /*6d40*/ 	.word	0x00000000


	//----- nvinfo : EIATTR_FRAME_SIZE
	.align		4
.L_4672:
        /*6d44*/ 	.byte	0x04, 0x11
        /*6d46*/ 	.short	(.L_4674 - .L_4673)
	.align		4
.L_4673:
        /*6d48*/ 	.word	index@($_ZN7cutlass13device_kernelIN5flash19enable_sm80_to_sm89INS1_16FlashAttnBwdSm80INS1_25CollectiveMainloopBwdSm80ILi2ELi2EN4cute5tupleIJNS5_1CILi128EEES8_NS7_ILi64EEEEEENS_6half_tEfNS_4arch4Sm80ELb0ELb1ELb1ELb1ELb1ELb0ELb0ELb0ELi2ELi4ELi4ELi4ELb0EEENS1_21CollectiveEpilogueBwdISA_SB_SD_Li256ELb1ELb0ELi2EEENS1_19SingleTileSchedulerILb1ELb0ELb0ELi128EEEEEEEEEvNT_6ParamsE$_ZZN4cute13to_mixed_bitsINS_5tupleIJNS1_IJNS_1CILi4EEENS2_ILi8EEEEEES3_NS2_ILi1EEEEEENS1_IJNS1_IJNS2_ILi0EEENS2_ILi64EEEEEES8_S8_EEENS1_IJNS1_IJiiEEEiS8_EEEEEDaRKT_RKT0_RKT1_ENKUlDpRKT_E_clIJNS_9MixedBitsILj0ELj448EEENS2_ILj0EEESV_EEEDaSQ_)
        /*6d4c*/ 	.word	0x00000000


	//----- nvinfo : EIATTR_FRAME_SIZE
	.align		4
.L_4674:
        /*6d50*/ 	.byte	0x04, 0x11
        /*6d52*/ 	.short	(.L_4676 - .L_4675)
	.align		4
.L_4675:
        /*6d54*/ 	.word	index@($_ZN7cutlass13device_kernelIN5flash19enable_sm80_to_sm89INS1_16FlashAttnBwdSm80INS1_25CollectiveMainloopBwdSm80ILi2ELi2EN4cute5tupleIJNS5_1CILi128EEES8_NS7_ILi64EEEEEENS_6half_tEfNS_4arch4Sm80ELb0ELb1ELb1ELb1ELb1ELb0ELb0ELb0ELi2ELi4ELi4ELi4ELb0EEENS1_21CollectiveEpilogueBwdISA_SB_SD_Li256ELb1ELb0ELi2EEENS1_19SingleTileSchedulerILb1ELb0ELb0ELi128EEEEEEEEEvNT_6ParamsE$_ZZN4cute13to_mixed_bitsINS_5tupleIJNS1_IJNS_1CILi4EEENS2_ILi8EEEEEENS2_ILi2EEENS2_ILi1EEEEEENS1_IJNS1_IJNS2_ILi128EEENS2_ILi0EEEEEES4_SA_EEENS1_IJNS1_IJiiEEEiSA_EEEEEDaRKT_RKT0_RKT1_ENKUlRKT_RKT0_RKT1_E_clIS6_S4_iEEDaSQ_ST_SW_)
        /*6d58*/ 	.word	0x00000000


	//----- nvinfo : EIATTR_FRAME_SIZE
	.align		4
.L_4676:
        /*6d5c*/ 	.byte	0x04, 0x11
        /*6d5e*/ 	.short	(.L_4678 - .L_4677)
	.align		4
.L_4677:
        /*6d60*/ 	.word	index@($_ZN7cutlass13device_kernelIN5flash19enable_sm80_to_sm89INS1_16FlashAttnBwdSm80INS1_25CollectiveMainloopBwdSm80ILi2ELi2EN4cute5tupleIJNS5_1CILi128EEES8_NS7_ILi64EEEEEENS_6half_tEfNS_4arch4Sm80ELb0ELb1ELb1ELb1ELb1ELb0ELb0ELb0ELi2ELi4ELi4ELi4ELb0EEENS1_21CollectiveEpilogueBwdISA_SB_SD_Li256ELb1ELb0ELi2EEENS1_19SingleTileSchedulerILb1ELb0ELb0ELi128EEEEEEEEEvNT_6ParamsE$_ZZN4cute13to_mixed_bitsINS_5tupleIJNS1_IJNS_1CILi4EEENS2_ILi8EEEEEENS2_ILi2EEENS2_ILi1EEEEEENS1_IJNS1_IJNS2_ILi128EEENS2_ILi0EEEEEES4_SA_EEENS1_IJNS1_IJiiEEEiSA_EEEEEDaRKT_RKT0_RKT1_ENKUlRKT_RKT0_RKT1_E_clIS5_SB_SD_EEDaSQ_ST_SW_)
        /*6d64*/ 	.word	0x00000000


	//----- nvinfo : EIATTR_FRAME_SIZE
	.align		4
.L_4678:
        /*6d68*/ 	.byte	0x04, 0x11
        /*6d6a*/ 	.short	(.L_4680 - .L_4679)
	.align		4
.L_4679:
        /*6d6c*/ 	.word	index@($_ZN7cutlass13device_kernelIN5flash19enable_sm80_to_sm89INS1_16FlashAttnBwdSm80INS1_25CollectiveMainloopBwdSm80ILi2ELi2EN4cute5tupleIJNS5_1CILi128EEES8_NS7_ILi64EEEEEENS_6half_tEfNS_4arch4Sm80ELb0ELb1ELb1ELb1ELb1ELb0ELb0ELb0ELi2ELi4ELi4ELi4ELb0EEENS1_21CollectiveEpilogueBwdISA_SB_SD_Li256ELb1ELb0ELi2EEENS1_19SingleTileSchedulerILb1ELb0ELb0ELi128EEEEEEEEEvNT_6ParamsE$_ZZN4cute13to_mixed_bitsINS_5tupleIJNS1_IJNS_1CILi4EEENS2_ILi8EEEEEENS2_ILi2EEENS2_ILi1EEEEEENS1_IJNS1_IJNS2_ILi128EEENS2_ILi0EEEEEES4_SA_EEENS1_IJNS1_IJiiEEEiSA_EEEEEDaRKT_RKT0_RKT1_ENKUlDpRKT_E_clIJNS_9MixedBitsILj0ELj384EEENSU_ILj0ELj8EEENS2_ILj0EEEEEEDaSR_)
        /*6d70*/ 	.word	0x00000000


	//----- nvinfo : EIATTR_FRAME_SIZE
	.align		4
.L_4680:
        /*6d74*/ 	.byte	0x04, 0x11
        /*6d76*/ 	.short	(.L_4682 - .L_4681)
	.align		4
.L_4681:
        /*6d78*/ 	.word	index@($_ZN7cutlass13device_kernelIN5flash19enable_sm80_to_sm89INS1_16FlashAttnBwdSm80INS1_25CollectiveMainloopBwdSm80ILi2ELi2EN4cute5tupleIJNS5_1CILi128EEES8_NS7_ILi64EEEEEENS_6half_tEfNS_4arch4Sm80ELb0ELb1ELb1ELb1ELb1ELb0ELb0ELb0ELi2ELi4ELi4ELi4ELb0EEENS1_21CollectiveEpilogueBwdISA_SB_SD_Li256ELb1ELb0ELi2EEENS1_19SingleTileSchedulerILb1ELb0ELb0ELi128EEEEEEEEEvNT_6ParamsE$_ZZN4cute13to_mixed_bitsINS_5tupleIJNS1_IJNS_1CILi4EEENS2_ILi8EEEEEENS2_ILi2EEENS2_ILi1EEEEEENS1_IJNS1_IJNS2_ILi0EEENS2_ILi64EEEEEES9_S9_EEENS1_IJNS1_IJiiEEEiS9_EEEEEDaRKT_RKT0_RKT1_ENKUlRKT_RKT0_RKT1_E_clIS5_SB_SD_EEDaSQ_ST_SW_)
        /*6d7c*/ 	.word	0x00000000


	//----- nvinfo : EIATTR_FRAME_SIZE
	.align		4
.L_4682:
        /*6d80*/ 	.byte	0x04, 0x11
        /*6d82*/ 	.short	(.L_4684 - .L_4683)
	.align		4
.L_4683:
        /*6d84*/ 	.word	index@($_ZN7cutlass13device_kernelIN5flash19enable_sm80_to_sm89INS1_16FlashAttnBwdSm80INS1_25CollectiveMainloopBwdSm80ILi2ELi2EN4cute5tupleIJNS5_1CILi128EEES8_NS7_ILi64EEEEEENS_6half_tEfNS_4arch4Sm80ELb0ELb1ELb1ELb1ELb1ELb0ELb0ELb0ELi2ELi4ELi4ELi4ELb0EEENS1_21CollectiveEpilogueBwdISA_SB_SD_Li256ELb1ELb0ELi2EEENS1_19SingleTileSchedulerILb1ELb0ELb0ELi128EEEEEEEEEvNT_6ParamsE$_ZZN4cute13to_mixed_bitsINS_5tupleIJNS1_IJNS_1CILi4EEENS2_ILi8EEEEEENS2_ILi2EEENS2_ILi1EEEEEENS1_IJNS1_IJNS2_ILi0EEENS2_ILi64EEEEEES9_S9_EEENS1_IJNS1_IJiiEEEiS9_EEEEEDaRKT_RKT0_RKT1_ENKUlDpRKT_E_clIJNS_9MixedBitsILj0ELj448EEENS2_ILj0EEESW_EEEDaSR_)
        /*6d88*/ 	.word	0x00000000


	//----- nvinfo : EIATTR_FRAME_SIZE
	.align		4
.L_4684:
        /*6d8c*/ 	.byte	0x04, 0x11
        /*6d8e*/ 	.short	(.L_4686 - .L_4685)
	.align		4
.L_4685:
        /*6d90*/ 	.word	index@($_ZN7cutlass13device_kernelIN5flash19enable_sm80_to_sm89INS1_16FlashAttnBwdSm80INS1_25CollectiveMainloopBwdSm80ILi2ELi2EN4cute5tupleIJNS5_1CILi128EEES8_NS7_ILi64EEEEEENS_6half_tEfNS_4arch4Sm80ELb0ELb1ELb1ELb1ELb1ELb0ELb0ELb0ELi2ELi4ELi4ELi4ELb0EEENS1_21CollectiveEpilogueBwdISA_SB_SD_Li256ELb1ELb0ELi2EEENS1_19SingleTileSchedulerILb1ELb0ELb0ELi128EEEEEEEEEvNT_6ParamsE$_ZZN4cute12filter_tupleINS_5tupleIJNS_1CILi4096EEENS1_IJiiEEEEEEZNS_16flatten_to_tupleIS5_EEDaRKT_EUlRKT_E_EEDaS9_OT0_ENKUlDpSC_E_clIJNS1_IJS3_EEES4_EEEDaSG_)
        /*6d94*/ 	.word	0x00000000


	//----- nvinfo : EIATTR_FRAME_SIZE
	.align		4
.L_4686:
        /*6d98*/ 	.byte	0x04, 0x11
        /*6d9a*/ 	.short	(.L_4688 - .L_4687)
	.align		4
.L_4687:
        /*6d9c*/ 	.word	index@($_ZN7cutlass13device_kernelIN5flash19enable_sm80_to_sm89INS1_16FlashAttnBwdSm80INS1_25CollectiveMainloopBwdSm80ILi2ELi2EN4cute5tupleIJNS5_1CILi128EEES8_NS7_ILi64EEEEEENS_6half_tEfNS_4arch4Sm80ELb0ELb1ELb1ELb1ELb1ELb0ELb0ELb0ELi2ELi4ELi4ELi4ELb0EEENS1_21CollectiveEpilogueBwdISA_SB_SD_Li256ELb1ELb0ELi2EEENS1_19SingleTileSchedulerILb1ELb0ELb0ELi128EEEEEEEEEvNT_6ParamsE$_ZZN4cute12filter_tupleINS_5tupleIJNS_1CILi4096EEENS1_IJNS1_IJiiEEENS2_ILi8192EEEEEEEEEZNS_16flatten_to_tupleIS7_EEDaRKT_EUlRKT_E_EEDaSB_OT0_ENKUlDpSE_E_clIJNS1_IJS3_EEENS1_IJiiS5_EEEEEEDaSI_)
        /*6da0*/ 	.word	0x00000000


	//----- nvinfo : EIATTR_FRAME_SIZE
	.align		4
.L_4688:
        /*6da4*/ 	.byte	0x04, 0x11
        /*6da6*/ 	.short	(.L_4690 - .L_4689)
	.align		4
.L_4689:
        /*6da8*/ 	.word	index@($_ZN7cutlass13device_kernelIN5flash19enable_sm80_to_sm89INS1_16FlashAttnBwdSm80INS1_25CollectiveMainloopBwdSm80ILi2ELi2EN4cute5tupleIJNS5_1CILi128EEES8_NS7_ILi64EEEEEENS_6half_tEfNS_4arch4Sm80ELb0ELb1ELb1ELb1ELb1ELb0ELb0ELb0ELi2ELi4ELi4ELi4ELb0EEENS1_21CollectiveEpilogueBwdISA_SB_SD_Li256ELb1ELb0ELi2EEENS1_19SingleTileSchedulerILb1ELb0ELb0ELi128EEEEEEEEEvNT_6ParamsE$_ZZN4cute12filter_tupleINS_5tupleIJNS_1CILi1EEENS1_IJiiiEEENS2_ILi64EEENS1_IJNS2_ILi72EEENS2_ILi144EEENS2_ILi288EEEEEENS2_ILi512EEEEEEZNS_7flattenISB_EEDaRKT_EUlRKT_E_EEDaSF_OT0_ENKUlDpSI_E_clIJNS1_IJS3_EEES4_NS1_IJS5_EEES9_NS1_IJSA_EEEEEEDaSM_)
        /*6dac*/ 	.word	0x00000000


	//----- nvinfo : EIATTR_FRAME_SIZE
	.align		4
.L_4690:
        /*6db0*/ 	.byte	0x04, 0x11
        /*6db2*/ 	.short	(.L_4692 - .L_4691)
	.align		4
.L_4691:
        /*6db4*/ 	.word	index@($_ZN7cutlass13device_kernelIN5flash19enable_sm80_to_sm89INS1_16FlashAttnBwdSm80INS1_25CollectiveMainloopBwdSm80ILi2ELi2EN4cute5tupleIJNS5_1CILi128EEES8_NS7_ILi64EEEEEENS_6half_tEfNS_4arch4Sm80ELb0ELb1ELb1ELb1ELb1ELb0ELb0ELb0ELi2ELi4ELi4ELi4ELb0EEENS1_21CollectiveEpilogueBwdISA_SB_SD_Li256ELb1ELb0ELi2EEENS1_19SingleTileSchedulerILb1ELb0ELb0ELi128EEEEEEEEEvNT_6ParamsE$_ZZN4cute12filter_tupleINS_5tupleIJNS_1CILi1EEENS1_IJNS2_ILi8EEEiiEEENS2_ILi64EEENS1_IJiNS2_ILi144EEENS2_ILi288EEEEEENS2_ILi512EEEEEEZNS_7flattenISB_EEDaRKT_EUlRKT_E_EEDaSF_OT0_ENKUlDpSI_E_clIJNS1_IJS3_EEES5_NS1_IJS6_EEES9_NS1_IJSA_EEEEEEDaSM_)
        /*6db8*/ 	.word	0x00000000


	//----- nvinfo : EIATTR_FRAME_SIZE
	.align		4
.L_4692:
        /*6dbc*/ 	.byte	0x04, 0x11
        /*6dbe*/ 	.short	(.L_4694 - .L_4693)
	.align		4
.L_4693:
        /*6dc0*/ 	.word	index@($_ZN7cutlass13device_kernelIN5flash19enable_sm80_to_sm89INS1_16FlashAttnBwdSm80INS1_25CollectiveMainloopBwdSm80ILi2ELi2EN4cute5tupleIJNS5_1CILi128EEES8_NS7_ILi64EEEEEENS_6half_tEfNS_4arch4Sm80ELb0ELb1ELb1ELb1ELb1ELb0ELb0ELb0ELi2ELi4ELi4ELi4ELb0EEENS1_21CollectiveEpilogueBwdISA_SB_SD_Li256ELb1ELb0ELi2EEENS1_19SingleTileSchedulerILb1ELb0ELb0ELi128EEEEEEEEEvNT_6ParamsE$_ZZN4cute12filter_tupleINS_5tupleIJNS_1CILi1024EEENS1_IJiiEEEEEEZNS_16flatten_to_tupleIS5_EEDaRKT_EUlRKT_E_EEDaS9_OT0_ENKUlDpSC_E_clIJNS1_IJS3_EEES4_EEEDaSG_)
        /*6dc4*/ 	.word	0x00000000


	//----- nvinfo : EIATTR_FRAME_SIZE
	.align		4
.L_4694:
        /*6dc8*/ 	.byte	0x04, 0x11
        /*6dca*/ 	.short	(.L_4696 - .L_4695)
	.align		4
.L_4695:
        /*6dcc*/ 	.word	index@($_ZN7cutlass13device_kernelIN5flash19enable_sm80_to_sm89INS1_16FlashAttnBwdSm80INS1_25CollectiveMainloopBwdSm80ILi2ELi2EN4cute5tupleIJNS5_1CILi128EEES8_NS7_ILi64EEEEEENS_6half_tEfNS_4arch4Sm80ELb0ELb1ELb1ELb1ELb1ELb0ELb0ELb0ELi2ELi4ELi4ELi4ELb0EEENS1_21CollectiveEpilogueBwdISA_SB_SD_Li256ELb1ELb0ELi2EEENS1_19SingleTileSchedulerILb1ELb0ELb0ELi128EEEEEEEEEvNT_6ParamsE$_ZZN4cute12filter_tupleINS_5tupleIJNS_10UnderscoreES2_iEEENS1_IJNS1_IJNS_1CILi1EEENS4_ILi0EEEEEEiNS4_ILi1024EEEEEEZNS_5sliceIS3_S9_EEDaRKT_RKT0_EUlRKT_RKT0_E_EEDaSD_SG_OT1_ENKUlDpSJ_E_clIJNS1_IJS7_EEENS1_IJiEEENS1_IJEEEEEEDaSQ_)
        /*6dd0*/ 	.word	0x00000000


	//----- nvinfo : EIATTR_FRAME_SIZE
	.align		4
.L_4696:
        /*6dd4*/ 	.byte	0x04, 0x11
        /*6dd6*/ 	.short	(.L_4698 - .L_4697)
	.align		4
.L_4697:
        /*6dd8*/ 	.word	index@($_ZN7cutlass13device_kernelIN5flash19enable_sm80_to_sm89INS1_16FlashAttnBwdSm80INS1_25CollectiveMainloopBwdSm80ILi2ELi2EN4cute5tupleIJNS5_1CILi128EEES8_NS7_ILi64EEEEEENS_6half_tEfNS_4arch4Sm80ELb0ELb1ELb1ELb1ELb1ELb0ELb0ELb0ELi2ELi4ELi4ELi4ELb0EEENS1_21CollectiveEpilogueBwdISA_SB_SD_Li256ELb1ELb0ELi2EEENS1_19SingleTileSchedulerILb1ELb0ELb0ELi128EEEEEEEEEvNT_6ParamsE$_ZZN4cute12filter_tupleINS_5tupleIJNS_10UnderscoreES2_S2_iEEENS1_IJNS1_IJNS_1CILi1EEENS4_ILi0EEEEEEiNS4_ILi1024EEENS4_ILi8192EEEEEEZNS_5sliceIS3_SA_EEDaRKT_RKT0_EUlRKT_RKT0_E_EEDaSE_SH_OT1_ENKUlDpSK_E_clIJNS1_IJS7_EEENS1_IJiEEENS1_IJS8_EEENS1_IJEEEEEEDaSR_)
        /*6ddc*/ 	.word	0x00000000


	//----- nvinfo : EIATTR_FRAME_SIZE
	.align		4
.L_4698:
        /*6de0*/ 	.byte	0x04, 0x11
        /*6de2*/ 	.short	(.L_4700 - .L_4699)
	.align		4
.L_4699:
        /*6de4*/ 	.word	index@($_ZN7cutlass13device_kernelIN5flash19enable_sm80_to_sm89INS1_16FlashAttnBwdSm80INS1_25CollectiveMainloopBwdSm80ILi2ELi2EN4cute5tupleIJNS5_1CILi128EEES8_NS7_ILi64EEEEEENS_6half_tEfNS_4arch4Sm80ELb0ELb1ELb1ELb1ELb1ELb0ELb0ELb0ELi2ELi4ELi4ELi4ELb0EEENS1_21CollectiveEpilogueBwdISA_SB_SD_Li256ELb1ELb0ELi2EEENS1_19SingleTileSchedulerILb1ELb0ELb0ELi128EEEEEEEEEvNT_6ParamsE$_ZZN4cute12filter_tupleINS_5tupleIJNS_10UnderscoreES2_S2_iEEENS1_IJNS1_IJNS_1CILi1EEENS4_ILi0EEEEEENS4_ILi4096EEENS1_IJiiEEENS1_IJS6_NS4_ILi8192EEEEEEEEEZNS_5sliceIS3_SC_EEDaRKT_RKT0_EUlRKT_RKT0_E_EEDaSG_SJ_OT1_ENKUlDpSM_E_clIJNS1_IJS7_EEENS1_IJS8_EEENS1_IJS9_EEENS1_IJEEEEEEDaST_)
        /*6de8*/ 	.word	0x00000000


	//----- nvinfo : EIATTR_FRAME_SIZE
	.align		4
.L_4700:
        /*6dec*/ 	.byte	0x04, 0x11
        /*6dee*/ 	.short	(.L_4702 - .L_4701)
	.align		4
.L_4701:
        /*6df0*/ 	.word	index@($_ZN7cutlass13device_kernelIN5flash19enable_sm80_to_sm89INS1_16FlashAttnBwdSm80INS1_25CollectiveMainloopBwdSm80ILi2ELi2EN4cute5tupleIJNS5_1CILi128EEES8_NS7_ILi64EEEEEENS_6half_tEfNS_4arch4Sm80ELb0ELb1ELb1ELb1ELb1ELb0ELb0ELb0ELi2ELi4ELi4ELi4ELb0EEENS1_21CollectiveEpilogueBwdISA_SB_SD_Li256ELb1ELb0ELi2EEENS1_19SingleTileSchedulerILb1ELb0ELb0ELi128EEEEEEEEEvNT_6ParamsE$_ZZN4cute12filter_tupleINS_5tupleIJNS_10UnderscoreES2_NS_1CILi0EEEEEENS1_IJNS1_IJNS3_ILi1EEES4_EEEiNS3_ILi1024EEEEEEZNS_5sliceIS5_S9_EEDaRKT_RKT0_EUlRKT_RKT0_E_EEDaSD_SG_OT1_ENKUlDpSJ_E_clIJNS1_IJS7_EEENS1_IJiEEENS1_IJEEEEEEDaSQ_)
        /*6df4*/ 	.word	0x00000000


	//----- nvinfo : EIATTR_FRAME_SIZE
	.align		4
.L_4702:
        /*6df8*/ 	.byte	0x04, 0x11
        /*6dfa*/ 	.short	(.L_4704 - .L_4703)
	.align		4
.L_4703:
        /*6dfc*/ 	.word	index@($_ZN7cutlass13device_kernelIN5flash19enable_sm80_to_sm89INS1_16FlashAttnBwdSm80INS1_25CollectiveMainloopBwdSm80ILi2ELi2EN4cute5tupleIJNS5_1CILi128EEES8_NS7_ILi64EEEEEENS_6half_tEfNS_4arch4Sm80ELb0ELb1ELb1ELb1ELb1ELb0ELb0ELb0ELi2ELi4ELi4ELi4ELb0EEENS1_21CollectiveEpilogueBwdISA_SB_SD_Li256ELb1ELb0ELi2EEENS1_19SingleTileSchedulerILb1ELb0ELb0ELi128EEEEEEEEEvNT_6ParamsE$_ZZN4cute12filter_tupleINS_5tupleIJNS1_IJiiEEENS_1CILi1024EEEEEEZNS_16flatten_to_tupleIS5_EEDaRKT_EUlRKT_E_EEDaS9_OT0_ENKUlDpSC_E_clIJS2_NS1_IJS4_EEEEEEDaSG_)
        /*6e00*/ 	.word	0x00000000


	//----- nvinfo : EIATTR_FRAME_SIZE
	.align		4
.L_4704:
        /*6e04*/ 	.byte	0x04, 0x11
        /*6e06*/ 	.short	(.L_4706 - .L_4705)
	.align		4
.L_4705:
        /*6e08*/ 	.word	index@($_ZN7cutlass13device_kernelIN5flash19enable_sm80_to_sm89INS1_16FlashAttnBwdSm80INS1_25CollectiveMainloopBwdSm80ILi2ELi2EN4cute5tupleIJNS5_1CILi128EEES8_NS7_ILi64EEEEEENS_6half_tEfNS_4arch4Sm80ELb0ELb1ELb1ELb1ELb1ELb0ELb0ELb0ELi2ELi4ELi4ELi4ELb0EEENS1_21CollectiveEpilogueBwdISA_SB_SD_Li256ELb1ELb0ELi2EEENS1_19SingleTileSchedulerILb1ELb0ELb0ELi128EEEEEEEEEvNT_6ParamsE$_ZZN4cute12filter_tupleINS_5tupleIJNS1_IJiNS1_IJiNS_1CILi0EEEEEEEEENS1_IJNS_10UnderscoreENS1_IJS6_S6_EEEEEEEEES9_ZNS_4diceIS9_S9_EEDaRKT_RKT0_EUlRKT_RKT0_E_EEDaSD_SG_OT1_ENKUlDpSJ_E_clIJNS1_IJiiS3_EEENS1_IJEEEEEEDaSQ_)
        /*6e0c*/ 	.word	0x00000000


	//----- nvinfo : EIATTR_FRAME_SIZE
	.align		4
.L_4706:
        /*6e10*/ 	.byte	0x04, 0x11
        /*6e12*/ 	.short	(.L_4708 - .L_4707)
	.align		4
.L_4707:
        /*6e14*/ 	.word	index@($_ZN7cutlass13device_kernelIN5flash19enable_sm80_to_sm89INS1_16FlashAttnBwdSm80INS1_25CollectiveMainloopBwdSm80ILi2ELi2EN4cute5tupleIJNS5_1CILi128EEES8_NS7_ILi64EEEEEENS_6half_tEfNS_4arch4Sm80ELb0ELb1ELb1ELb1ELb1ELb0ELb0ELb0ELi2ELi4ELi4ELi4ELb0EEENS1_21CollectiveEpilogueBwdISA_SB_SD_Li256ELb1ELb0ELi2EEENS1_19SingleTileSchedulerILb1ELb0ELb0ELi128EEEEEEEEEvNT_6ParamsE$_ZZN4cute12filter_tupleINS_5tupleIJNS1_IJNS_1CILi0EEENS1_IJNS2_ILi1EEENS2_ILi512EEEiEEEEEENS2_ILi4096EEENS1_IJiNS2_ILi8192EEEEEEEEEZNS_7flattenISB_EEDaRKT_EUlRKT_E_EEDaSF_OT0_ENKUlDpSI_E_clIJNS1_IJS3_S4_S5_iEEENS1_IJS8_EEESA_EEEDaSM_)
        /*6e18*/ 	.word	0x00000000


	//----- nvinfo : EIATTR_FRAME_SIZE
	.align		4
.L_4708:
        /*6e1c*/ 	.byte	0x04, 0x11
        /*6e1e*/ 	.short	(.L_4710 - .L_4709)
	.align		4
.L_4709:
        /*6e20*/ 	.word	index@($_ZN7cutlass13device_kernelIN5flash19enable_sm80_to_sm89INS1_16FlashAttnBwdSm80INS1_25CollectiveMainloopBwdSm80ILi2ELi2EN4cute5tupleIJNS5_1CILi128EEES8_NS7_ILi64EEEEEENS_6half_tEfNS_4arch4Sm80ELb0ELb1ELb1ELb1ELb1ELb0ELb0ELb0ELi2ELi4ELi4ELi4ELb0EEENS1_21CollectiveEpilogueBwdISA_SB_SD_Li256ELb1ELb0ELi2EEENS1_19SingleTileSchedulerILb1ELb0ELb0ELi128EEEEEEEEEvNT_6ParamsE$_ZZN4cute12filter_tupleINS_5tupleIJNS1_IJNS_10UnderscoreENS_1CILi0EEEEEENS1_IJS4_S2_EEEEEENS1_IJNS1_IJNS1_IJNS3_ILi1EEES4_EEES4_EEENS1_IJNS1_IJS4_S4_EEEiEEEEEEZNS_5sliceIS7_SD_EEDaRKT_RKT0_EUlRKT_RKT0_E_EEDaSH_SK_OT1_ENKUlDpSN_E_clIJNS1_IJS9_EEENS1_IJiEEEEEEDaSU_)
        /*6e24*/ 	.word	0x00000000


	//----- nvinfo : EIATTR_FRAME_SIZE
	.align		4
.L_4710:
        /*6e28*/ 	.byte	0x04, 0x11
        /*6e2a*/ 	.short	(.L_4712 - .L_4711)
	.align		4
.L_4711:
        /*6e2c*/ 	.word	index@($_ZN7cutlass13device_kernelIN5flash19enable_sm80_to_sm89INS1_16FlashAttnBwdSm80INS1_25CollectiveMainloopBwdSm80ILi2ELi2EN4cute5tupleIJNS5_1CILi128EEES8_NS7_ILi64EEEEEENS_6half_tEfNS_4arch4Sm80ELb0ELb1ELb1ELb1ELb1ELb0ELb0ELb0ELi2ELi4ELi4ELi4ELb0EEENS1_21CollectiveEpilogueBwdISA_SB_SD_Li256ELb1ELb0ELi2EEENS1_19SingleTileSchedulerILb1ELb0ELb0ELi128EEEEEEEEEvNT_6ParamsE$_ZN7__half2aSEOKS_)
        /*6e30*/ 	.word	0x00000000


	//----- nvinfo : EIATTR_FRAME_SIZE
	.align		4
.L_4712:
        /*6e34*/ 	.byte	0x04, 0x11
        /*6e36*/ 	.short	(.L_4714 - .L_4713)
	.align		4
.L_4713:
        /*6e38*/ 	.word	index@($_ZN7cutlass13device_kernelIN5flash19enable_sm80_to_sm89INS1_16FlashAttnBwdSm80INS1_25CollectiveMainloopBwdSm80ILi2ELi2EN4cute5tupleIJNS5_1CILi128EEES8_NS7_ILi64EEEEEENS_6half_tEfNS_4arch4Sm80ELb0ELb1ELb1ELb1ELb1ELb0ELb0ELb0ELi2ELi4ELi4ELi4ELb0EEENS1_21CollectiveEpilogueBwdISA_SB_SD_Li256ELb1ELb0ELi2EEENS1_19SingleTileSchedulerILb1ELb0ELb0ELi128EEEEEEEEEvNT_6ParamsE$_ZN73_INTERNAL_e48e4f46_37_flash_bwd_hdim64_fp16_softcap_sm80_cu_3fbc093a_281817__float22half2_rnE6float2)
        /*6e3c*/ 	.word	0x00000000


	//----- nvinfo : EIATTR_FRAME_SIZE
	.align		4
.L_4714:
        /*6e40*/ 	.byte	0x04, 0x11
        /*6e42*/ 	.short	(.L_4716 - .L_4715)
	.align		4
.L_4715:
        /*6e44*/ 	.word	index@($_ZN7cutlass13device_kernelIN5flash19enable_sm80_to_sm89INS1_16FlashAttnBwdSm80INS1_25CollectiveMainloopBwdSm80ILi2ELi2EN4cute5tupleIJNS5_1CILi128EEES8_NS7_ILi64EEEEEENS_6half_tEfNS_4arch4Sm80ELb0ELb1ELb1ELb1ELb1ELb0ELb0ELb0ELi2ELi4ELi4ELi4ELb0EEENS1_21CollectiveEpilogueBwdISA_SB_SD_Li256ELb1ELb0ELi2EEENS1_19SingleTileSchedulerILb1ELb0ELb0ELi128EEEEEEEEEvNT_6ParamsE$_ZN4cute8smem_ptrIPjECI1NS_12iter_adaptorIS1_S2_EEES1_)
        /*6e48*/ 	.word	0x00000000


	//----- nvinfo : EIATTR_FRAME_SIZE
	.align		4
.L_4716:
        /*6e4c*/ 	.byte	0x04, 0x11
        /*6e4e*/ 	.short	(.L_4718 - .L_4717)
	.align		4
.L_4717:
        /*6e50*/ 	.word	index@($_ZN7cutlass13device_kernelIN5flash19enable_sm80_to_sm89INS1_16FlashAttnBwdSm80INS1_25CollectiveMainloopBwdSm80ILi2ELi2EN4cute5tupleIJNS5_1CILi128EEES8_NS7_ILi64EEEEEENS_6half_tEfNS_4arch4Sm80ELb0ELb1ELb1ELb1ELb1ELb0ELb0ELb0ELi2ELi4ELi4ELi4ELb0EEENS1_21CollectiveEpilogueBwdISA_SB_SD_Li256ELb1ELb0ELi2EEENS1_19SingleTileSchedulerILb1ELb0ELb0ELi128EEEEEEEEEvNT_6ParamsE$_ZN4cute8smem_ptrIPfECI1NS_12iter_adaptorIS1_S2_EEES1_)
        /*6e54*/ 	.word	0x00000000


	//----- nvinfo : EIATTR_FRAME_SIZE
	.align		4
.L_4718:
        /*6e58*/ 	.byte	0x04, 0x11
        /*6e5a*/ 	.short	(.L_4720 - .L_4719)
	.align		4
.L_4719:
        /*6e5c*/ 	.word	index@($_ZN7cutlass13device_kernelIN5flash19enable_sm80_to_sm89INS1_16FlashAttnBwdSm80INS1_25CollectiveMainloopBwdSm80ILi2ELi2EN4cute5tupleIJNS5_1CILi128EEES8_NS7_ILi64EEEEEENS_6half_tEfNS_4arch4Sm80ELb0ELb1ELb1ELb1ELb1ELb0ELb0ELb0ELi2ELi4ELi4ELi4ELb0EEENS1_21CollectiveEpilogueBwdISA_SB_SD_Li256ELb1ELb0ELi2EEENS1_19SingleTileSchedulerILb1ELb0ELb0ELi128EEEEEEEEEvNT_6ParamsE$_ZN4cute8smem_ptrIPN7cutlass9uint128_tEECI1NS_12iter_adaptorIS3_S4_EEES3_)
        /*6e60*/ 	.word	0x00000000


	//----- nvinfo : EIATTR_FRAME_SIZE
	.align		4
.L_4720:
        /*6e64*/ 	.byte	0x04, 0x11
        /*6e66*/ 	.short	(.L_4722 - .L_4721)
	.align		4
.L_4721:
        /*6e68*/ 	.word	index@($_ZN7cutlass13device_kernelIN5flash19enable_sm80_to_sm89INS1_16FlashAttnBwdSm80INS1_25CollectiveMainloopBwdSm80ILi2ELi2EN4cute5tupleIJNS5_1CILi128EEES8_NS7_ILi64EEEEEENS_6half_tEfNS_4arch4Sm80ELb0ELb1ELb1ELb1ELb1ELb0ELb0ELb0ELi2ELi4ELi4ELi4ELb0EEENS1_21CollectiveEpilogueBwdISA_SB_SD_Li256ELb1ELb0ELi2EEENS1_19SingleTileSchedulerILb1ELb0ELb0ELi128EEEEEEEEEvNT_6ParamsE$_ZN4cute8smem_ptrIPN7cutlass6half_tEECI1NS_12iter_adaptorIS3_S4_EEES3_)
        /*6e6c*/ 	.word	0x00000000


	//----- nvinfo : EIATTR_FRAME_SIZE
	.align		4
.L_4722:
        /*6e70*/ 	.byte	0x04, 0x11
        /*6e72*/ 	.short	(.L_4724 - .L_4723)
	.align		4
.L_4723:
        /*6e74*/ 	.word	index@($_ZN7cutlass13device_kernelIN5flash19enable_sm80_to_sm89INS1_16FlashAttnBwdSm80INS1_25CollectiveMainloopBwdSm80ILi2ELi2EN4cute5tupleIJNS5_1CILi128EEES8_NS7_ILi64EEEEEENS_6half_tEfNS_4arch4Sm80ELb0ELb1ELb1ELb1ELb1ELb0ELb0ELb0ELi2ELi4ELi4ELi4ELb0EEENS1_21CollectiveEpilogueBwdISA_SB_SD_Li256ELb1ELb0ELi2EEENS1_19SingleTileSchedulerILb1ELb0ELb0ELi128EEEEEEEEEvNT_6ParamsE$_ZN4cute5tupleIJiEEC2ERKi)
        /*6e78*/ 	.word	0x00000000


	//----- nvinfo : EIATTR_FRAME_SIZE
	.align		4
.L_4724:
        /*6e7c*/ 	.byte	0x04, 0x11
        /*6e7e*/ 	.short	(.L_4726 - .L_4725)
	.align		4
.L_4725:
        /*6e80*/ 	.word	index@($_ZN7cutlass13device_kernelIN5flash19enable_sm80_to_sm89INS1_16FlashAttnBwdSm80INS1_25CollectiveMainloopBwdSm80ILi2ELi2EN4cute5tupleIJNS5_1CILi128EEES8_NS7_ILi64EEEEEENS_6half_tEfNS_4arch4Sm80ELb0ELb1ELb1ELb1ELb1ELb0ELb0ELb0ELi2ELi4ELi4ELi4ELb0EEENS1_21CollectiveEpilogueBwdISA_SB_SD_Li256ELb1ELb0ELi2EEENS1_19SingleTileSchedulerILb1ELb0ELb0ELi128EEEEEEEEEvNT_6ParamsE$_ZN4cute5tupleIJNS_7SwizzleILi3ELi3ELi3EEENS_9MixedBitsILj0ELj432EEENS_6LayoutINS0_IJNS0_IJNS_1CILi2EEES7_S7_EEES7_NS6_ILi8EEEEEENS0_IJNS0_IJNS6_ILi64EEES9_NS6_ILi512EEEEEENS6_ILi8192EEENS6_ILi1024EEEEEEEEEEC2ERKS2_RKS4_RKSH_)
        /*6e84*/ 	.word	0x00000000


	//----- nvinfo : EIATTR_FRAME_SIZE
	.align		4
.L_4726:
        /*6e88*/ 	.byte	0x04, 0x11
        /*6e8a*/ 	.short	(.L_4728 - .L_4727)
	.align		4
.L_4727:
        /*6e8c*/ 	.word	index@($_ZN7cutlass13device_kernelIN5flash19enable_sm80_to_sm89INS1_16FlashAttnBwdSm80INS1_25CollectiveMainloopBwdSm80ILi2ELi2EN4cute5tupleIJNS5_1CILi128EEES8_NS7_ILi64EEEEEENS_6half_tEfNS_4arch4Sm80ELb0ELb1ELb1ELb1ELb1ELb0ELb0ELb0ELi2ELi4ELi4ELi4ELb0EEENS1_21CollectiveEpilogueBwdISA_SB_SD_Li256ELb1ELb0ELi2EEENS1_19SingleTileSchedulerILb1ELb0ELb0ELi128EEEEEEEEEvNT_6ParamsE$_ZN4cute5tupleIJNS_1CILi0EEEiEEC2ERKS2_RKi)
        /*6e90*/ 	.word	0x00000000


	//----- nvinfo : EIATTR_FRAME_SIZE
	.align		4
.L_4728:
        /*6e94*/ 	.byte	0x04, 0x11
        /*6e96*/ 	.short	(.L_4730 - .L_4729)
	.align		4
.L_4729:
        /*6e98*/ 	.word	index@($_ZN7cutlass13device_kernelIN5flash19enable_sm80_to_sm89INS1_16FlashAttnBwdSm80INS1_25CollectiveMainloopBwdSm80ILi2ELi2EN4cute5tupleIJNS5_1CILi128EEES8_NS7_ILi64EEEEEENS_6half_tEfNS_4arch4Sm80ELb0ELb1ELb1ELb1ELb1ELb0ELb0ELb0ELi2ELi4ELi4ELi4ELb0EEENS1_21CollectiveEpilogueBwdISA_SB_SD_Li256ELb1ELb0ELi2EEENS1_19SingleTileSchedulerILb1ELb0ELb0ELi128EEEEEEEEEvNT_6ParamsE$_ZN4cute5tupleIJNS0_IJNS_1CILi8EEENS1_ILi2EEES3_S3_S2_S3_EEENS0_IJNS1_ILi1EEEiiiNS1_ILi72EEENS1_ILi512EEEEEEEEC2ERKS4_RKS8_)
        /*6e9c*/ 	.word	0x00000000


	//----- nvinfo : EIATTR_FRAME_SIZE
	.align		4
.L_4730:
        /*6ea0*/ 	.byte	0x04, 0x11
        /*6ea2*/ 	.short	(.L_4732 - .L_4731)
	.align		4
.L_4731:
        /*6ea4*/ 	.word	index@($_ZN7cutlass13device_kernelIN5flash19enable_sm80_to_sm89INS1_16FlashAttnBwdSm80INS1_25CollectiveMainloopBwdSm80ILi2ELi2EN4cute5tupleIJNS5_1CILi128EEES8_NS7_ILi64EEEEEENS_6half_tEfNS_4arch4Sm80ELb0ELb1ELb1ELb1ELb1ELb0ELb0ELb0ELi2ELi4ELi4ELi4ELb0EEENS1_21CollectiveEpilogueBwdISA_SB_SD_Li256ELb1ELb0ELi2EEENS1_19SingleTileSchedulerILb1ELb0ELb0ELi128EEEEEEEEEvNT_6ParamsE$_ZN4cute5tupleIJNS0_IJNS_1CILi8EEENS0_IJNS1_ILi2EEES3_S3_EEENS1_ILi1EEES4_S5_EEENS0_IJS5_NS0_IJiiiEEENS1_ILi64EEENS0_IJNS1_ILi72EEENS1_ILi144EEENS1_ILi288EEEEEENS1_ILi512EEEEEEEEC2ERKS6_RKSE_)
        /*6ea8*/ 	.word	0x00000000


	//----- nvinfo : EIATTR_FRAME_SIZE
	.align		4
.L_4732:
        /*6eac*/ 	.byte	0x04, 0x11
        /*6eae*/ 	.short	(.L_4734 - .L_4733)
	.align		4
.L_4733:
        /*6eb0*/ 	.word	index@($_ZN7cutlass13device_kernelIN5flash19enable_sm80_to_sm89INS1_16FlashAttnBwdSm80INS1_25CollectiveMainloopBwdSm80ILi2ELi2EN4cute5tupleIJNS5_1CILi128EEES8_NS7_ILi64EEEEEENS_6half_tEfNS_4arch4Sm80ELb0ELb1ELb1ELb1ELb1ELb0ELb0ELb0ELi2ELi4ELi4ELi4ELb0EEENS1_21CollectiveEpilogueBwdISA_SB_SD_Li256ELb1ELb0ELi2EEENS1_19SingleTileSchedulerILb1ELb0ELb0ELi128EEEEEEEEEvNT_6ParamsE$_ZN4cute5tupleIJNS0_IJNS_1CILi8EEENS0_IJNS1_ILi2EEES3_S3_EEENS1_ILi1EEES4_S5_EEENS0_IJS5_NS0_IJS2_iiEEENS1_ILi64EEENS0_IJiNS1_ILi144EEENS1_ILi288EEEEEENS1_ILi512EEEEEEEEC2ERKS6_RKSD_)
        /*6eb4*/ 	.word	0x00000000


	//----- nvinfo : EIATTR_FRAME_SIZE
	.align		4
.L_4734:
        /*6eb8*/ 	.byte	0x04, 0x11
        /*6eba*/ 	.short	(.L_4736 - .L_4735)
	.align		4
.L_4735:
        /*6ebc*/ 	.word	index@($_ZN7cutlass13device_kernelIN5flash19enable_sm80_to_sm89INS1_16FlashAttnBwdSm80INS1_25CollectiveMainloopBwdSm80ILi2ELi2EN4cute5tupleIJNS5_1CILi128EEES8_NS7_ILi64EEEEEENS_6half_tEfNS_4arch4Sm80ELb0ELb1ELb1ELb1ELb1ELb0ELb0ELb0ELi2ELi4ELi4ELi4ELb0EEENS1_21CollectiveEpilogueBwdISA_SB_SD_Li256ELb1ELb0ELi2EEENS1_19SingleTileSchedulerILb1ELb0ELb0ELi128EEEEEEEEEvNT_6ParamsE$_ZN4cute5tupleIJNS0_IJNS_1CILi2EEEEEENS0_IJiEEEEEC2ERKS3_RKS4_)
        /*6ec0*/ 	.word	0x00000000


	//----- nvinfo : EIATTR_FRAME_SIZE
	.align		4
.L_4736:
        /*6ec4*/ 	.byte	0x04, 0x11
        /*6ec6*/ 	.short	(.L_4738 - .L_4737)
	.align		4
.L_4737:
        /*6ec8*/ 	.word	index@($_ZN7cutlass13device_kernelIN5flash19enable_sm80_to_sm89INS1_16FlashAttnBwdSm80INS1_25CollectiveMainloopBwdSm80ILi2ELi2EN4cute5tupleIJNS5_1CILi128EEES8_NS7_ILi64EEEEEENS_6half_tEfNS_4arch4Sm80ELb0ELb1ELb1ELb1ELb1ELb0ELb0ELb0ELi2ELi4ELi4ELi4ELb0EEENS1_21CollectiveEpilogueBwdISA_SB_SD_Li256ELb1ELb0ELi2EEENS1_19SingleTileSchedulerILb1ELb0ELb0ELi128EEEEEEEEEvNT_6ParamsE$_ZN4cute5tupleIJNS0_IJNS_1CILi16EEENS1_ILi2EEES3_S3_NS1_ILi4EEES3_EEENS0_IJNS1_ILi1EEEiiiNS1_ILi144EEENS1_ILi512EEEEEEEEC2ERKS5_RKS9_)
        /*6ecc*/ 	.word	0x00000000


	//----- nvinfo : EIATTR_FRAME_SIZE
	.align		4
.L_4738:
        /*6ed0*/ 	.byte	0x04, 0x11
        /*6ed2*/ 	.short	(.L_4740 - .L_4739)
	.align		4
.L_4739:
        /*6ed4*/ 	.word	index@($_ZN7cutlass13device_kernelIN5flash19enable_sm80_to_sm89INS1_16FlashAttnBwdSm80INS1_25CollectiveMainloopBwdSm80ILi2ELi2EN4cute5tupleIJNS5_1CILi128EEES8_NS7_ILi64EEEEEENS_6half_tEfNS_4arch4Sm80ELb0ELb1ELb1ELb1ELb1ELb0ELb0ELb0ELi2ELi4ELi4ELi4ELb0EEENS1_21CollectiveEpilogueBwdISA_SB_SD_Li256ELb1ELb0ELi2EEENS1_19SingleTileSchedulerILb1ELb0ELb0ELi128EEEEEEEEEvNT_6ParamsE$_ZN4cute5tupleIJNS0_IJNS0_IJNS_1CILi8EEENS1_ILi1EEEEEENS1_ILi2EEES2_EEENS0_IJNS0_IJS3_NS1_ILi0EEEEEEiNS1_ILi1024EEEEEEEEC2ERKS6_RKSA_)
        /*6ed8*/ 	.word	0x00000000


	//----- nvinfo : EIATTR_FRAME_SIZE
	.align		4
.L_4740:
        /*6edc*/ 	.byte	0x04, 0x11
        /*6ede*/ 	.short	(.L_4742 - .L_4741)
	.align		4
.L_4741:
        /*6ee0*/ 	.word	index@($_ZN7cutlass13device_kernelIN5flash19enable_sm80_to_sm89INS1_16FlashAttnBwdSm80INS1_25CollectiveMainloopBwdSm80ILi2ELi2EN4cute5tupleIJNS5_1CILi128EEES8_NS7_ILi64EEEEEENS_6half_tEfNS_4arch4Sm80ELb0ELb1ELb1ELb1ELb1ELb0ELb0ELb0ELi2ELi4ELi4ELi4ELb0EEENS1_21CollectiveEpilogueBwdISA_SB_SD_Li256ELb1ELb0ELi2EEENS1_19SingleTileSchedulerILb1ELb0ELb0ELi128EEEEEEEEEvNT_6ParamsE$_ZN4cute5tupleIJNS0_IJNS0_IJNS_1CILi8EEENS1_ILi1EEEEEENS1_ILi2EEENS0_IJS5_S5_EEEEEENS0_IJNS0_IJS3_NS1_ILi0EEEEEENS1_ILi4096EEENS0_IJiiEEEEEEEEC2ERKS7_RKSC_)
        /*6ee4*/ 	.word	0x00000000


	//----- nvinfo : EIATTR_FRAME_SIZE
	.align		4
.L_4742:
        /*6ee8*/ 	.byte	0x04, 0x11
        /*6eea*/ 	.short	(.L_4744 - .L_4743)
	.align		4
.L_4743:
        /*6eec*/ 	.word	index@($_ZN7cutlass13device_kernelIN5flash19enable_sm80_to_sm89INS1_16FlashAttnBwdSm80INS1_25CollectiveMainloopBwdSm80ILi2ELi2EN4cute5tupleIJNS5_1CILi128EEES8_NS7_ILi64EEEEEENS_6half_tEfNS_4arch4Sm80ELb0ELb1ELb1ELb1ELb1ELb0ELb0ELb0ELi2ELi4ELi4ELi4ELb0EEENS1_21CollectiveEpilogueBwdISA_SB_SD_Li256ELb1ELb0ELi2EEENS1_19SingleTileSchedulerILb1ELb0ELb0ELi128EEEEEEEEEvNT_6ParamsE$_ZN4cute5tupleIJNS0_IJNS0_IJNS_1CILi8EEENS1_ILi1EEEEEENS1_ILi2EEEEEENS0_IJNS0_IJS3_NS1_ILi0EEEEEEiEEEEEC2ERKS6_RKS9_)
        /*6ef0*/ 	.word	0x00000000


	//----- nvinfo : EIATTR_FRAME_SIZE
	.align		4
.L_4744:
        /*6ef4*/ 	.byte	0x04, 0x11
        /*6ef6*/ 	.short	(.L_4746 - .L_4745)
	.align		4
.L_4745:
        /*6ef8*/ 	.word	index@($_ZN7cutlass13device_kernelIN5flash19enable_sm80_to_sm89INS1_16FlashAttnBwdSm80INS1_25CollectiveMainloopBwdSm80ILi2ELi2EN4cute5tupleIJNS5_1CILi128EEES8_NS7_ILi64EEEEEENS_6half_tEfNS_4arch4Sm80ELb0ELb1ELb1ELb1ELb1ELb0ELb0ELb0ELi2ELi4ELi4ELi4ELb0EEENS1_21CollectiveEpilogueBwdISA_SB_SD_Li256ELb1ELb0ELi2EEENS1_19SingleTileSchedulerILb1ELb0ELb0ELi128EEEEEEEEEvNT_6ParamsE$_ZN4cute5tupleIJNS0_IJNS0_IJNS_1CILi8EEENS1_ILi1EEEEEENS0_IJNS1_ILi2EEEEEEEEENS0_IJNS0_IJS3_NS1_ILi0EEEEEENS0_IJiEEEEEEEEC2ERKS7_RKSB_)
        /*6efc*/ 	.word	0x00000000


	//----- nvinfo : EIATTR_FRAME_SIZE
	.align		4
.L_4746:
        /*6f00*/ 	.byte	0x04, 0x11
        /*6f02*/ 	.short	(.L_4748 - .L_4747)
	.align		4
.L_4747:
        /*6f04*/ 	.word	index@($_ZN7cutlass13device_kernelIN5flash19enable_sm80_to_sm89INS1_16FlashAttnBwdSm80INS1_25CollectiveMainloopBwdSm80ILi2ELi2EN4cute5tupleIJNS5_1CILi128EEES8_NS7_ILi64EEEEEENS_6half_tEfNS_4arch4Sm80ELb0ELb1ELb1ELb1ELb1ELb0ELb0ELb0ELi2ELi4ELi4ELi4ELb0EEENS1_21CollectiveEpilogueBwdISA_SB_SD_Li256ELb1ELb0ELi2EEENS1_19SingleTileSchedulerILb1ELb0ELb0ELi128EEEEEEEEEvNT_6ParamsE$_ZN4cute5tupleIJNS0_IJNS0_IJNS_1CILi2EEES2_S2_EEES2_NS0_IJS2_S2_EEEEEENS0_IJNS0_IJNS1_ILi1EEENS1_ILi512EEEiEEENS1_ILi4096EEENS0_IJiiEEEEEEEEC2ERKS5_RKSB_)
        /*6f08*/ 	.word	0x00000000


	//----- nvinfo : EIATTR_FRAME_SIZE
	.align		4
.L_4748:
        /*6f0c*/ 	.byte	0x04, 0x11
        /*6f0e*/ 	.short	(.L_4750 - .L_4749)
	.align		4
.L_4749:
        /*6f10*/ 	.word	index@($_ZN7cutlass13device_kernelIN5flash19enable_sm80_to_sm89INS1_16FlashAttnBwdSm80INS1_25CollectiveMainloopBwdSm80ILi2ELi2EN4cute5tupleIJNS5_1CILi128EEES8_NS7_ILi64EEEEEENS_6half_tEfNS_4arch4Sm80ELb0ELb1ELb1ELb1ELb1ELb0ELb0ELb0ELi2ELi4ELi4ELi4ELb0EEENS1_21CollectiveEpilogueBwdISA_SB_SD_Li256ELb1ELb0ELi2EEENS1_19SingleTileSchedulerILb1ELb0ELb0ELi128EEEEEEEEEvNT_6ParamsE$_ZN4cute5tupleIJNS0_IJNS0_IJNS_1CILi2EEES2_S2_EEES2_NS0_IJNS0_IJS2_S2_EEES2_EEEEEENS0_IJNS0_IJNS1_ILi1EEENS1_ILi512EEEiEEENS1_ILi4096EEENS0_IJNS0_IJiiEEENS1_ILi8192EEEEEEEEEEEC2ERKS6_RKSE_)
        /*6f14*/ 	.word	0x00000000


	//----- nvinfo : EIATTR_FRAME_SIZE
	.align		4
.L_4750:
        /*6f18*/ 	.byte	0x04, 0x11
        /*6f1a*/ 	.short	(.L_4752 - .L_4751)
	.align		4
.L_4751:
        /*6f1c*/ 	.word	index@($_ZN7cutlass13device_kernelIN5flash19enable_sm80_to_sm89INS1_16FlashAttnBwdSm80INS1_25CollectiveMainloopBwdSm80ILi2ELi2EN4cute5tupleIJNS5_1CILi128EEES8_NS7_ILi64EEEEEENS_6half_tEfNS_4arch4Sm80ELb0ELb1ELb1ELb1ELb1ELb0ELb0ELb0ELi2ELi4ELi4ELi4ELb0EEENS1_21CollectiveEpilogueBwdISA_SB_SD_Li256ELb1ELb0ELi2EEENS1_19SingleTileSchedulerILb1ELb0ELb0ELi128EEEEEEEEEvNT_6ParamsE$_ZN4cute5tupleIJNS0_IJNS0_IJNS_1CILi2EEES2_EEES3_NS1_ILi8EEEEEENS0_IJNS0_IJiNS1_ILi512EEEEEENS0_IJiiEEENS1_ILi1024EEEEEEEEC2ERKS5_RKSA_)
        /*6f20*/ 	.word	0x00000000


	//----- nvinfo : EIATTR_FRAME_SIZE
	.align		4
.L_4752:
        /*6f24*/ 	.byte	0x04, 0x11
        /*6f26*/ 	.short	(.L_4754 - .L_4753)
	.align		4
.L_4753:
        /*6f28*/ 	.word	index@($_ZN7cutlass13device_kernelIN5flash19enable_sm80_to_sm89INS1_16FlashAttnBwdSm80INS1_25CollectiveMainloopBwdSm80ILi2ELi2EN4cute5tupleIJNS5_1CILi128EEES8_NS7_ILi64EEEEEENS_6half_tEfNS_4arch4Sm80ELb0ELb1ELb1ELb1ELb1ELb0ELb0ELb0ELi2ELi4ELi4ELi4ELb0EEENS1_21CollectiveEpilogueBwdISA_SB_SD_Li256ELb1ELb0ELi2EEENS1_19SingleTileSchedulerILb1ELb0ELb0ELi128EEEEEEEEEvNT_6ParamsE$_ZN4cute5tupleIJNS0_IJNS0_IJNS_1CILi2EEES2_EEENS1_ILi8EEES3_EEENS0_IJNS0_IJNS1_ILi1EEEiEEENS1_ILi1024EEENS0_IJiiEEEEEEEEC2ERKS5_RKSA_)
        /*6f2c*/ 	.word	0x00000000


	//----- nvinfo : EIATTR_FRAME_SIZE
	.align		4
.L_4754:
        /*6f30*/ 	.byte	0x04, 0x11
        /*6f32*/ 	.short	(.L_4756 - .L_4755)
	.align		4
.L_4755:
        /*6f34*/ 	.word	index@($_ZN7cutlass13device_kernelIN5flash19enable_sm80_to_sm89INS1_16FlashAttnBwdSm80INS1_25CollectiveMainloopBwdSm80ILi2ELi2EN4cute5tupleIJNS5_1CILi128EEES8_NS7_ILi64EEEEEENS_6half_tEfNS_4arch4Sm80ELb0ELb1ELb1ELb1ELb1ELb0ELb0ELb0ELi2ELi4ELi4ELi4ELb0EEENS1_21CollectiveEpilogueBwdISA_SB_SD_Li256ELb1ELb0ELi2EEENS1_19SingleTileSchedulerILb1ELb0ELb0ELi128EEEEEEEEEvNT_6ParamsE$_ZN4cute5tupleIJNS0_IJNS0_IJNS_1CILi1EEENS0_IJS2_NS1_ILi2EEES3_EEEEEES3_NS0_IJS3_S3_EEEEEENS0_IJNS0_IJNS1_ILi0EEENS0_IJS2_NS1_ILi256EEEiEEEEEENS1_ILi2048EEENS0_IJiNS1_ILi4096EEEEEEEEEEEC2ERKS7_RKSF_)
        /*6f38*/ 	.word	0x00000000


	//----- nvinfo : EIATTR_FRAME_SIZE
	.align		4
.L_4756:
        /*6f3c*/ 	.byte	0x04, 0x11
        /*6f3e*/ 	.short	(.L_4758 - .L_4757)
	.align		4
.L_4757:
        /*6f40*/ 	.word	index@($_ZN7cutlass13device_kernelIN5flash19enable_sm80_to_sm89INS1_16FlashAttnBwdSm80INS1_25CollectiveMainloopBwdSm80ILi2ELi2EN4cute5tupleIJNS5_1CILi128EEES8_NS7_ILi64EEEEEENS_6half_tEfNS_4arch4Sm80ELb0ELb1ELb1ELb1ELb1ELb0ELb0ELb0ELi2ELi4ELi4ELi4ELb0EEENS1_21CollectiveEpilogueBwdISA_SB_SD_Li256ELb1ELb0ELi2EEENS1_19SingleTileSchedulerILb1ELb0ELb0ELi128EEEEEEEEEvNT_6ParamsE$_ZN4cute5tupleIJNS0_IJNS0_IJNS0_IJNS_1CILi8EEENS1_ILi1EEEEEES3_EEENS0_IJNS0_IJS3_S3_EEENS1_ILi2EEEEEEEEENS0_IJNS0_IJNS0_IJS3_NS1_ILi0EEEEEESA_EEENS0_IJNS0_IJSA_SA_EEEiEEEEEEEEC2ERKS9_RKSF_)
        /*6f44*/ 	.word	0x00000000


	//----- nvinfo : EIATTR_FRAME_SIZE
	.align		4
.L_4758:
        /*6f48*/ 	.byte	0x04, 0x11
        /*6f4a*/ 	.short	(.L_4760 - .L_4759)
	.align		4
.L_4759:
        /*6f4c*/ 	.word	index@($_ZN7cutlass13device_kernelIN5flash19enable_sm80_to_sm89INS1_16FlashAttnBwdSm80INS1_25CollectiveMainloopBwdSm80ILi2ELi2EN4cute5tupleIJNS5_1CILi128EEES8_NS7_ILi64EEEEEENS_6half_tEfNS_4arch4Sm80ELb0ELb1ELb1ELb1ELb1ELb0ELb0ELb0ELi2ELi4ELi4ELi4ELb0EEENS1_21CollectiveEpilogueBwdISA_SB_SD_Li256ELb1ELb0ELi2EEENS1_19SingleTileSchedulerILb1ELb0ELb0ELi128EEEEEEEEEvNT_6ParamsE$_ZN4cute5tupleIJNS0_IJNS0_IJNS0_IJNS_1CILi8EEENS1_ILi1EEEEEENS0_IJS3_S3_EEEEEENS0_IJS3_NS1_ILi2EEEEEEEEENS0_IJNS0_IJNS0_IJS3_NS1_ILi0EEEEEENS0_IJSA_SA_EEEEEENS0_IJSA_iEEEEEEEEC2ERKS9_RKSF_)
        /*6f50*/ 	.word	0x00000000


	//----- nvinfo : EIATTR_FRAME_SIZE
	.align		4
.L_4760:
        /*6f54*/ 	.byte	0x04, 0x11
        /*6f56*/ 	.short	(.L_4762 - .L_4761)
	.align		4
.L_4761:
        /*6f58*/ 	.word	index@($_ZN7cutlass13device_kernelIN5flash19enable_sm80_to_sm89INS1_16FlashAttnBwdSm80INS1_25CollectiveMainloopBwdSm80ILi2ELi2EN4cute5tupleIJNS5_1CILi128EEES8_NS7_ILi64EEEEEENS_6half_tEfNS_4arch4Sm80ELb0ELb1ELb1ELb1ELb1ELb0ELb0ELb0ELi2ELi4ELi4ELi4ELb0EEENS1_21CollectiveEpilogueBwdISA_SB_SD_Li256ELb1ELb0ELi2EEENS1_19SingleTileSchedulerILb1ELb0ELb0ELi128EEEEEEEEEvNT_6ParamsE$_ZN4cute3eso3ESOILb1ELb0EJNS_6LayoutINS_5tupleIJNS_1CILi4EEEEEENS3_IJNS4_ILi1EEEEEEEENS_10ViewEngineIPfEEEEC2ERKS9_RKSC_)
        /*6f5c*/ 	.word	0x00000000


	//----- nvinfo : EIATTR_FRAME_SIZE
	.align		4
.L_4762:
        /*6f60*/ 	.byte	0x04, 0x11
        /*6f62*/ 	.short	(.L_4764 - .L_4763)
	.align		4
.L_4763:
        /*6f64*/ 	.word	index@($_ZN7cutlass13device_kernelIN5flash19enable_sm80_to_sm89INS1_16FlashAttnBwdSm80INS1_25CollectiveMainloopBwdSm80ILi2ELi2EN4cute5tupleIJNS5_1CILi128EEES8_NS7_ILi64EEEEEENS_6half_tEfNS_4arch4Sm80ELb0ELb1ELb1ELb1ELb1ELb0ELb0ELb0ELi2ELi4ELi4ELi4ELb0EEENS1_21CollectiveEpilogueBwdISA_SB_SD_Li256ELb1ELb0ELi2EEENS1_19SingleTileSchedulerILb1ELb0ELb0ELi128EEEEEEEEEvNT_6ParamsE$_ZN4cute3eso3ESOILb1ELb0EJNS_6LayoutINS_5tupleIJNS_1CILi1EEENS4_ILi4EEEEEENS3_IJNS4_ILi0EEES5_EEEEENS_10ViewEngineIPfEEEEC2ERKSA_RKSD_)
        /*6f68*/ 	.word	0x00000000


	//----- nvinfo : EIATTR_FRAME_SIZE
	.align		4
.L_4764:
        /*6f6c*/ 	.byte	0x04, 0x11
        /*6f6e*/ 	.short	(.L_4766 - .L_4765)
	.align		4
.L_4765:
        /*6f70*/ 	.word	index@($_ZN7cutlass13device_kernelIN5flash19enable_sm80_to_sm89INS1_16FlashAttnBwdSm80INS1_25CollectiveMainloopBwdSm80ILi2ELi2EN4cute5tupleIJNS5_1CILi128EEES8_NS7_ILi64EEEEEENS_6half_tEfNS_4arch4Sm80ELb0ELb1ELb1ELb1ELb1ELb0ELb0ELb0ELi2ELi4ELi4ELi4ELb0EEENS1_21CollectiveEpilogueBwdISA_SB_SD_Li256ELb1ELb0ELi2EEENS1_19SingleTileSchedulerILb1ELb0ELb0ELi128EEEEEEEEEvNT_6ParamsE$_ZN4cute3eso3ESOILb1ELb0EJNS_6LayoutINS_5tupleIJNS_1CILi1EEENS3_IJNS4_ILi2EEES6_EEEEEENS3_IJNS4_ILi0EEENS3_IJNS4_ILi8EEENS4_ILi64EEEEEEEEEEENS_10ViewEngineINS_8smem_ptrIPfEEEEEEC2ERKSE_RKSJ_)
        /*6f74*/ 	.word	0x00000000


	//----- nvinfo : EIATTR_FRAME_SIZE
	.align		4
.L_4766:
        /*6f78*/ 	.byte	0x04, 0x11
        /*6f7a*/ 	.short	(.L_4768 - .L_4767)
	.align		4
.L_4767:
        /*6f7c*/ 	.word	index@($_ZN7cutlass13device_kernelIN5flash19enable_sm80_to_sm89INS1_16FlashAttnBwdSm80INS1_25CollectiveMainloopBwdSm80ILi2ELi2EN4cute5tupleIJNS5_1CILi128EEES8_NS7_ILi64EEEEEENS_6half_tEfNS_4arch4Sm80ELb0ELb1ELb1ELb1ELb1ELb0ELb0ELb0ELi2ELi4ELi4ELi4ELb0EEENS1_21CollectiveEpilogueBwdISA_SB_SD_Li256ELb1ELb0ELi2EEENS1_19SingleTileSchedulerILb1ELb0ELb0ELi128EEEEEEEEEvNT_6ParamsE$_ZN4cute3eso3ESOILb1ELb0EJNS_6LayoutINS_5tupleIJNS3_IJNS_1CILi8EEENS4_ILi1EEEEEENS4_ILi4EEES8_EEENS3_IJNS3_IJS6_NS4_ILi0EEEEEES5_NS4_ILi32EEEEEEEENS_10ViewEngineIPN7cutlass6half_tEEEEEC2ERKSE_RKSJ_)
        /*6f80*/ 	.word	0x00000000


	//----- nvinfo : EIATTR_FRAME_SIZE
	.align		4
.L_4768:
        /*6f84*/ 	.byte	0x04, 0x11
        /*6f86*/ 	.short	(.L_4770 - .L_4769)
	.align		4
.L_4769:
        /*6f88*/ 	.word	index@($_ZN7cutlass13device_kernelIN5flash19enable_sm80_to_sm89INS1_16FlashAttnBwdSm80INS1_25CollectiveMainloopBwdSm80ILi2ELi2EN4cute5tupleIJNS5_1CILi128EEES8_NS7_ILi64EEEEEENS_6half_tEfNS_4arch4Sm80ELb0ELb1ELb1ELb1ELb1ELb0ELb0ELb0ELi2ELi4ELi4ELi4ELb0EEENS1_21CollectiveEpilogueBwdISA_SB_SD_Li256ELb1ELb0ELi2EEENS1_19SingleTileSchedulerILb1ELb0ELb0ELi128EEEEEEEEEvNT_6ParamsE$_ZN4cute3eso3ESOILb1ELb0EJNS_6LayoutINS_5tupleIJNS3_IJNS_1CILi8EEENS4_ILi1EEEEEENS4_ILi4EEEEEENS3_IJNS3_IJS6_NS4_ILi0EEEEEES5_EEEEEiEEC2ERKSD_RKi)
        /*6f8c*/ 	.word	0x00000000


	//----- nvinfo : EIATTR_FRAME_SIZE
	.align		4
.L_4770:
        /*6f90*/ 	.byte	0x04, 0x11
        /*6f92*/ 	.short	(.L_4772 - .L_4771)
	.align		4
.L_4771:
        /*6f94*/ 	.word	index@($_ZN7cutlass13device_kernelIN5flash19enable_sm80_to_sm89INS1_16FlashAttnBwdSm80INS1_25CollectiveMainloopBwdSm80ILi2ELi2EN4cute5tupleIJNS5_1CILi128EEES8_NS7_ILi64EEEEEENS_6half_tEfNS_4arch4Sm80ELb0ELb1ELb1ELb1ELb1ELb0ELb0ELb0ELi2ELi4ELi4ELi4ELb0EEENS1_21CollectiveEpilogueBwdISA_SB_SD_Li256ELb1ELb0ELi2EEENS1_19SingleTileSchedulerILb1ELb0ELb0ELi128EEEEEEEEEvNT_6ParamsE$_ZN4cute3eso3ESOILb1ELb0EJNS_6LayoutINS_5tupleIJNS3_IJNS_1CILi8EEENS4_ILi1EEEEEENS4_ILi4EEEEEENS3_IJNS3_IJS6_NS4_ILi0EEEEEES5_EEEEENS_10ViewEngineIPN7cutlass6half_tEEEEEC2ERKSD_RKSI_)
        /*6f98*/ 	.word	0x00000000


	//----- nvinfo : EIATTR_FRAME_SIZE
	.align		4
.L_4772:
        /*6f9c*/ 	.byte	0x04, 0x11
        /*6f9e*/ 	.short	(.L_4774 - .L_4773)
	.align		4
.L_4773:
        /*6fa0*/ 	.word	index@($_ZN7cutlass13device_kernelIN5flash19enable_sm80_to_sm89INS1_16FlashAttnBwdSm80INS1_25CollectiveMainloopBwdSm80ILi2ELi2EN4cute5tupleIJNS5_1CILi128EEES8_NS7_ILi64EEEEEENS_6half_tEfNS_4arch4Sm80ELb0ELb1ELb1ELb1ELb1ELb0ELb0ELb0ELi2ELi4ELi4ELi4ELb0EEENS1_21CollectiveEpilogueBwdISA_SB_SD_Li256ELb1ELb0ELi2EEENS1_19SingleTileSchedulerILb1ELb0ELb0ELi128EEEEEEEEEvNT_6ParamsE$_ZN4cute3eso3ESOILb1ELb0EJNS_6LayoutINS_5tupleIJNS3_IJNS_1CILi8EEENS4_ILi1EEEEEENS4_ILi4EEEEEENS3_IJNS3_IJS6_NS4_ILi0EEEEEENS4_ILi2048EEEEEEEEiEEC2ERKSE_RKi)
        /*6fa4*/ 	.word	0x00000000


	//----- nvinfo : EIATTR_FRAME_SIZE
	.align		4
.L_4774:
        /*6fa8*/ 	.byte	0x04, 0x11
        /*6faa*/ 	.short	(.L_4776 - .L_4775)
	.align		4
.L_4775:
        /*6fac*/ 	.word	index@($_ZN7cutlass13device_kernelIN5flash19enable_sm80_to_sm89INS1_16FlashAttnBwdSm80INS1_25CollectiveMainloopBwdSm80ILi2ELi2EN4cute5tupleIJNS5_1CILi128EEES8_NS7_ILi64EEEEEENS_6half_tEfNS_4arch4Sm80ELb0ELb1ELb1ELb1ELb1ELb0ELb0ELb0ELi2ELi4ELi4ELi4ELb0EEENS1_21CollectiveEpilogueBwdISA_SB_SD_Li256ELb1ELb0ELi2EEENS1_19SingleTileSchedulerILb1ELb0ELb0ELi128EEEEEEEEEvNT_6ParamsE$_ZN4cute3eso3ESOILb1ELb0EJNS_6LayoutINS_5tupleIJNS3_IJNS_1CILi8EEENS4_ILi1EEEEEENS4_ILi4EEEEEENS3_IJNS3_IJS6_NS4_ILi0EEEEEENS4_ILi2048EEEEEEEENS_10ViewEngineINS_8smem_ptrIPN7cutlass6half_tEEEEEEEC2ERKSE_RKSL_)
        /*6fb0*/ 	.word	0x00000000


	//----- nvinfo : EIATTR_FRAME_SIZE
	.align		4
.L_4776:
        /*6fb4*/ 	.byte	0x04, 0x11
        /*6fb6*/ 	.short	(.L_4778 - .L_4777)
	.align		4
.L_4777:
        /*6fb8*/ 	.word	index@($_ZN7cutlass13device_kernelIN5flash19enable_sm80_to_sm89INS1_16FlashAttnBwdSm80INS1_25CollectiveMainloopBwdSm80ILi2ELi2EN4cute5tupleIJNS5_1CILi128EEES8_NS7_ILi64EEEEEENS_6half_tEfNS_4arch4Sm80ELb0ELb1ELb1ELb1ELb1ELb0ELb0ELb0ELi2ELi4ELi4ELi4ELb0EEENS1_21CollectiveEpilogueBwdISA_SB_SD_Li256ELb1ELb0ELi2EEENS1_19SingleTileSchedulerILb1ELb0ELb0ELi128EEEEEEEEEvNT_6ParamsE$_ZN4cute3eso3ESOILb1ELb0EJNS_6LayoutINS_5tupleIJNS3_IJNS_1CILi8EEENS4_ILi1EEEEEENS4_ILi2EEES5_EEENS3_IJNS3_IJS6_NS4_ILi0EEEEEENS4_ILi64EEES5_EEEEENS_10ViewEngineIPN7cutlass6half_tEEEEEC2ERKSE_RKSJ_)
        /*6fbc*/ 	.word	0x00000000


	//----- nvinfo : EIATTR_FRAME_SIZE
	.align		4
.L_4778:
        /*6fc0*/ 	.byte	0x04, 0x11
        /*6fc2*/ 	.short	(.L_4780 - .L_4779)
	.align		4
.L_4779:
        /*6fc4*/ 	.word	index@($_ZN7cutlass13device_kernelIN5flash19enable_sm80_to_sm89INS1_16FlashAttnBwdSm80INS1_25CollectiveMainloopBwdSm80ILi2ELi2EN4cute5tupleIJNS5_1CILi128EEES8_NS7_ILi64EEEEEENS_6half_tEfNS_4arch4Sm80ELb0ELb1ELb1ELb1ELb1ELb0ELb0ELb0ELi2ELi4ELi4ELi4ELb0EEENS1_21CollectiveEpilogueBwdISA_SB_SD_Li256ELb1ELb0ELi2EEENS1_19SingleTileSchedulerILb1ELb0ELb0ELi128EEEEEEEEEvNT_6ParamsE$_ZN4cute3eso3ESOILb1ELb0EJNS_6LayoutINS_5tupleIJNS3_IJNS_1CILi8EEENS4_ILi1EEEEEENS4_ILi2EEENS4_ILi4EEEEEENS3_IJNS3_IJS6_NS4_ILi0EEEEEES5_NS4_ILi16EEEEEEEENS_10ViewEngineIPN7cutlass6half_tEEEEEC2ERKSF_RKSK_)
        /*6fc8*/ 	.word	0x00000000


	//----- nvinfo : EIATTR_FRAME_SIZE
	.align		4
.L_4780:
        /*6fcc*/ 	.byte	0x04, 0x11
        /*6fce*/ 	.short	(.L_4782 - .L_4781)
	.align		4
.L_4781:
        /*6fd0*/ 	.word	index@($_ZN7cutlass13device_kernelIN5flash19enable_sm80_to_sm89INS1_16FlashAttnBwdSm80INS1_25CollectiveMainloopBwdSm80ILi2ELi2EN4cute5tupleIJNS5_1CILi128EEES8_NS7_ILi64EEEEEENS_6half_tEfNS_4arch4Sm80ELb0ELb1ELb1ELb1ELb1ELb0ELb0ELb0ELi2ELi4ELi4ELi4ELb0EEENS1_21CollectiveEpilogueBwdISA_SB_SD_Li256ELb1ELb0ELi2EEENS1_19SingleTileSchedulerILb1ELb0ELb0ELi128EEEEEEEEEvNT_6ParamsE$_ZN4cute3eso3ESOILb1ELb0EJNS_6LayoutINS_5tupleIJNS3_IJNS_1CILi8EEENS4_ILi1EEEEEENS4_ILi2EEENS3_IJNS4_ILi4EEES8_EEEEEENS3_IJNS3_IJS6_NS4_ILi0EEEEEES5_NS3_IJNS4_ILi32EEENS4_ILi16EEEEEEEEEEENS_10ViewEngineIPN7cutlass6half_tEEEEEC2ERKSI_RKSN_)
        /*6fd4*/ 	.word	0x00000000


	//----- nvinfo : EIATTR_FRAME_SIZE
	.align		4
.L_4782:
        /*6fd8*/ 	.byte	0x04, 0x11
        /*6fda*/ 	.short	(.L_4784 - .L_4783)
	.align		4
.L_4783:
        /*6fdc*/ 	.word	index@($_ZN7cutlass13device_kernelIN5flash19enable_sm80_to_sm89INS1_16FlashAttnBwdSm80INS1_25CollectiveMainloopBwdSm80ILi2ELi2EN4cute5tupleIJNS5_1CILi128EEES8_NS7_ILi64EEEEEENS_6half_tEfNS_4arch4Sm80ELb0ELb1ELb1ELb1ELb1ELb0ELb0ELb0ELi2ELi4ELi4ELi4ELb0EEENS1_21CollectiveEpilogueBwdISA_SB_SD_Li256ELb1ELb0ELi2EEENS1_19SingleTileSchedulerILb1ELb0ELb0ELi128EEEEEEEEEvNT_6ParamsE$_ZN4cute3eso3ESOILb1ELb0EJNS_6LayoutINS_5tupleIJNS3_IJNS_1CILi8EEENS4_ILi1EEEEEENS4_ILi2EEEEEENS3_IJNS3_IJS6_NS4_ILi0EEEEEES5_EEEEEiEEC2ERKSD_RKi)
        /*6fe0*/ 	.word	0x00000000


	//----- nvinfo : EIATTR_FRAME_SIZE
	.align		4
.L_4784:
        /*6fe4*/ 	.byte	0x04, 0x11
        /*6fe6*/ 	.short	(.L_4786 - .L_4785)
	.align		4
.L_4785:
        /*6fe8*/ 	.word	index@($_ZN7cutlass13device_kernelIN5flash19enable_sm80_to_sm89INS1_16FlashAttnBwdSm80INS1_25CollectiveMainloopBwdSm80ILi2ELi2EN4cute5tupleIJNS5_1CILi128EEES8_NS7_ILi64EEEEEENS_6half_tEfNS_4arch4Sm80ELb0ELb1ELb1ELb1ELb1ELb0ELb0ELb0ELi2ELi4ELi4ELi4ELb0EEENS1_21CollectiveEpilogueBwdISA_SB_SD_Li256ELb1ELb0ELi2EEENS1_19SingleTileSchedulerILb1ELb0ELb0ELi128EEEEEEEEEvNT_6ParamsE$_ZN4cute3eso3ESOILb1ELb0EJNS_6LayoutINS_5tupleIJNS3_IJNS_1CILi8EEENS4_ILi1EEEEEENS4_ILi2EEEEEENS3_IJNS3_IJS6_NS4_ILi0EEEEEES5_EEEEENS_10ViewEngineIPN7cutlass6half_tEEEEEC2ERKSD_RKSI_)
        /*6fec*/ 	.word	0x00000000


	//----- nvinfo : EIATTR_FRAME_SIZE
	.align		4
.L_4786:
        /*6ff0*/ 	.byte	0x04, 0x11
        /*6ff2*/ 	.short	(.L_4788 - .L_4787)
	.align		4
.L_4787:
        /*6ff4*/ 	.word	index@($_ZN7cutlass13device_kernelIN5flash19enable_sm80_to_sm89INS1_16FlashAttnBwdSm80INS1_25CollectiveMainloopBwdSm80ILi2ELi2EN4cute5tupleIJNS5_1CILi128EEES8_NS7_ILi64EEEEEENS_6half_tEfNS_4arch4Sm80ELb0ELb1ELb1ELb1ELb1ELb0ELb0ELb0ELi2ELi4ELi4ELi4ELb0EEENS1_21CollectiveEpilogueBwdISA_SB_SD_Li256ELb1ELb0ELi2EEENS1_19SingleTileSchedulerILb1ELb0ELb0ELi128EEEEEEEEEvNT_6ParamsE$_ZN4cute3eso3ESOILb1ELb0EJNS_6LayoutINS_5tupleIJNS3_IJNS_1CILi8EEENS4_ILi1EEEEEENS4_ILi2EEEEEENS3_IJNS3_IJS6_NS4_ILi0EEEEEENS4_ILi8192EEEEEEEEiEEC2ERKSE_RKi)
        /*6ff8*/ 	.word	0x00000000


	//----- nvinfo : EIATTR_FRAME_SIZE
	.align		4
.L_4788:
        /*6ffc*/ 	.byte	0x04, 0x11
        /*6ffe*/ 	.short	(.L_4790 - .L_4789)
	.align		4
.L_4789:
        /*7000*/ 	.word	index@($_ZN7cutlass13device_kernelIN5flash19enable_sm80_to_sm89INS1_16FlashAttnBwdSm80INS1_25CollectiveMainloopBwdSm80ILi2ELi2EN4cute5tupleIJNS5_1CILi128EEES8_NS7_ILi64EEEEEENS_6half_tEfNS_4arch4Sm80ELb0ELb1ELb1ELb1ELb1ELb0ELb0ELb0ELi2ELi4ELi4ELi4ELb0EEENS1_21CollectiveEpilogueBwdISA_SB_SD_Li256ELb1ELb0ELi2EEENS1_19SingleTileSchedulerILb1ELb0ELb0ELi128EEEEEEEEEvNT_6ParamsE$_ZN4cute3eso3ESOILb1ELb0EJNS_6LayoutINS_5tupleIJNS3_IJNS_1CILi8EEENS4_ILi1EEEEEENS4_ILi2EEEEEENS3_IJNS3_IJS6_NS4_ILi0EEEEEENS4_ILi8192EEEEEEEENS_10ViewEngineINS_8smem_ptrIPN7cutlass6half_tEEEEEEEC2ERKSE_RKSL_)
        /*7004*/ 	.word	0x00000000


	//----- nvinfo : EIATTR_FRAME_SIZE
	.align		4
.L_4790:
        /*7008*/ 	.byte	0x04, 0x11
        /*700a*/ 	.short	(.L_4792 - .L_4791)
	.align		4
.L_4791:
        /*700c*/ 	.word	index@($_ZN7cutlass13device_kernelIN5flash19enable_sm80_to_sm89INS1_16FlashAttnBwdSm80INS1_25CollectiveMainloopBwdSm80ILi2ELi2EN4cute5tupleIJNS5_1CILi128EEES8_NS7_ILi64EEEEEENS_6half_tEfNS_4arch4Sm80ELb0ELb1ELb1ELb1ELb1ELb0ELb0ELb0ELi2ELi4ELi4ELi4ELb0EEENS1_21CollectiveEpilogueBwdISA_SB_SD_Li256ELb1ELb0ELi2EEENS1_19SingleTileSchedulerILb1ELb0ELb0ELi128EEEEEEEEEvNT_6ParamsE$_ZN4cute3eso3ESOILb1ELb0EJNS_6LayoutINS_5tupleIJNS3_IJNS_1CILi8EEENS4_ILi1EEEEEENS4_ILi2EEEEEENS3_IJNS3_IJS6_NS4_ILi0EEEEEENS4_ILi64EEEEEEEEiEEC2ERKSE_RKi)
        /*7010*/ 	.word	0x00000000


	//----- nvinfo : EIATTR_FRAME_SIZE
	.align		4
.L_4792:
        /*7014*/ 	.byte	0x04, 0x11
        /*7016*/ 	.short	(.L_4794 - .L_4793)
	.align		4
.L_4793:
        /*7018*/ 	.word	index@($_ZN7cutlass13device_kernelIN5flash19enable_sm80_to_sm89INS1_16FlashAttnBwdSm80INS1_25CollectiveMainloopBwdSm80ILi2ELi2EN4cute5tupleIJNS5_1CILi128EEES8_NS7_ILi64EEEEEENS_6half_tEfNS_4arch4Sm80ELb0ELb1ELb1ELb1ELb1ELb0ELb0ELb0ELi2ELi4ELi4ELi4ELb0EEENS1_21CollectiveEpilogueBwdISA_SB_SD_Li256ELb1ELb0ELi2EEENS1_19SingleTileSchedulerILb1ELb0ELb0ELi128EEEEEEEEEvNT_6ParamsE$_ZN4cute3eso3ESOILb1ELb0EJNS_6LayoutINS_5tupleIJNS3_IJNS_1CILi8EEENS4_ILi1EEEEEENS4_ILi2EEEEEENS3_IJNS3_IJS6_NS4_ILi0EEEEEENS4_ILi64EEEEEEEENS_10ViewEngineIPN7cutlass6half_tEEEEEC2ERKSE_RKSJ_)
        /*701c*/ 	.word	0x00000000


	//----- nvinfo : EIATTR_FRAME_SIZE
	.align		4
.L_4794:
        /*7020*/ 	.byte	0x04, 0x11
        /*7022*/ 	.short	(.L_4796 - .L_4795)
	.align		4
.L_4795:
        /*7024*/ 	.word	index@($_ZN7cutlass13device_kernelIN5flash19enable_sm80_to_sm89INS1_16FlashAttnBwdSm80INS1_25CollectiveMainloopBwdSm80ILi2ELi2EN4cute5tupleIJNS5_1CILi128EEES8_NS7_ILi64EEEEEENS_6half_tEfNS_4arch4Sm80ELb0ELb1ELb1ELb1ELb1ELb0ELb0ELb0ELi2ELi4ELi4ELi4ELb0EEENS1_21CollectiveEpilogueBwdISA_SB_SD_Li256ELb1ELb0ELi2EEENS1_19SingleTileSchedulerILb1ELb0ELb0ELi128EEEEEEEEEvNT_6ParamsE$_ZN4cute3eso3ESOILb1ELb0EJNS_6LayoutINS_5tupleIJNS3_IJNS_1CILi8EEENS4_ILi1EEEEEENS4_ILi2EEEEEENS3_IJNS3_IJS6_NS4_ILi0EEEEEENS4_ILi4096EEEEEEEEiEEC2ERKSE_RKi)
        /*7028*/ 	.word	0x00000000


	//----- nvinfo : EIATTR_FRAME_SIZE
	.align		4
.L_4796:
        /*702c*/ 	.byte	0x04, 0x11
        /*702e*/ 	.short	(.L_4798 - .L_4797)
	.align		4
.L_4797:
        /*7030*/ 	.word	index@($_ZN7cutlass13device_kernelIN5flash19enable_sm80_to_sm89INS1_16FlashAttnBwdSm80INS1_25CollectiveMainloopBwdSm80ILi2ELi2EN4cute5tupleIJNS5_1CILi128EEES8_NS7_ILi64EEEEEENS_6half_tEfNS_4arch4Sm80ELb0ELb1ELb1ELb1ELb1ELb0ELb0ELb0ELi2ELi4ELi4ELi4ELb0EEENS1_21CollectiveEpilogueBwdISA_SB_SD_Li256ELb1ELb0ELi2EEENS1_19SingleTileSchedulerILb1ELb0ELb0ELi128EEEEEEEEEvNT_6ParamsE$_ZN4cute3eso3ESOILb1ELb0EJNS_6LayoutINS_5tupleIJNS3_IJNS_1CILi8EEENS4_ILi1EEEEEENS4_ILi2EEEEEENS3_IJNS3_IJS6_NS4_ILi0EEEEEENS4_ILi4096EEEEEEEENS_10ViewEngineINS_8smem_ptrIPN7cutlass6half_tEEEEEEEC2ERKSE_RKSL_)
        /*7034*/ 	.word	0x00000000


	//----- nvinfo : EIATTR_FRAME_SIZE
	.align		4
.L_4798:
        /*7038*/ 	.byte	0x04, 0x11
        /*703a*/ 	.short	(.L_4800 - .L_4799)
	.align		4
.L_4799:
        /*703c*/ 	.word	index@($_ZN7cutlass13device_kernelIN5flash19enable_sm80_to_sm89INS1_16FlashAttnBwdSm80INS1_25CollectiveMainloopBwdSm80ILi2ELi2EN4cute5tupleIJNS5_1CILi128EEES8_NS7_ILi64EEEEEENS_6half_tEfNS_4arch4Sm80ELb0ELb1ELb1ELb1ELb1ELb0ELb0ELb0ELi2ELi4ELi4ELi4ELb0EEENS1_21CollectiveEpilogueBwdISA_SB_SD_Li256ELb1ELb0ELi2EEENS1_19SingleTileSchedulerILb1ELb0ELb0ELi128EEEEEEEEEvNT_6ParamsE$_ZN4cute3eso3ESOILb1ELb0EJNS_6LayoutINS_5tupleIJNS3_IJNS_1CILi8EEENS4_ILi1EEEEEENS3_IJNS4_ILi4EEEEEEEEENS3_IJNS3_IJS6_NS4_ILi0EEEEEENS3_IJS5_EEEEEEEENS_10ViewEngineIPN7cutlass6half_tEEEEEC2ERKSF_RKSK_)
        /*7040*/ 	.word	0x00000000


	//----- nvinfo : EIATTR_FRAME_SIZE
	.align		4
.L_4800:
        /*7044*/ 	.byte	0x04, 0x11
        /*7046*/ 	.short	(.L_4802 - .L_4801)
	.align		4
.L_4801:
        /*7048*/ 	.word	index@($_ZN7cutlass13device_kernelIN5flash19enable_sm80_to_sm89INS1_16FlashAttnBwdSm80INS1_25CollectiveMainloopBwdSm80ILi2ELi2EN4cute5tupleIJNS5_1CILi128EEES8_NS7_ILi64EEEEEENS_6half_tEfNS_4arch4Sm80ELb0ELb1ELb1ELb1ELb1ELb0ELb0ELb0ELi2ELi4ELi4ELi4ELb0EEENS1_21CollectiveEpilogueBwdISA_SB_SD_Li256ELb1ELb0ELi2EEENS1_19SingleTileSchedulerILb1ELb0ELb0ELi128EEEEEEEEEvNT_6ParamsE$_ZN4cute3eso3ESOILb1ELb0EJNS_6LayoutINS_5tupleIJNS3_IJNS_1CILi8EEENS4_ILi1EEEEEENS3_IJNS4_ILi4EEEEEEEEENS3_IJNS3_IJS6_NS4_ILi0EEEEEENS3_IJNS4_ILi2048EEEEEEEEEEENS_10ViewEngineINS_8smem_ptrIPN7cutlass6half_tEEEEEEEC2ERKSG_RKSN_)
        /*704c*/ 	.word	0x00000000


	//----- nvinfo : EIATTR_FRAME_SIZE
	.align		4
.L_4802:
        /*7050*/ 	.byte	0x04, 0x11
        /*7052*/ 	.short	(.L_4804 - .L_4803)
	.align		4
.L_4803:
        /*7054*/ 	.word	index@($_ZN7cutlass13device_kernelIN5flash19enable_sm80_to_sm89INS1_16FlashAttnBwdSm80INS1_25CollectiveMainloopBwdSm80ILi2ELi2EN4cute5tupleIJNS5_1CILi128EEES8_NS7_ILi64EEEEEENS_6half_tEfNS_4arch4Sm80ELb0ELb1ELb1ELb1ELb1ELb0ELb0ELb0ELi2ELi4ELi4ELi4ELb0EEENS1_21CollectiveEpilogueBwdISA_SB_SD_Li256ELb1ELb0ELi2EEENS1_19SingleTileSchedulerILb1ELb0ELb0ELi128EEEEEEEEEvNT_6ParamsE$_ZN4cute3eso3ESOILb1ELb0EJNS_6LayoutINS_5tupleIJNS3_IJNS_1CILi8EEENS4_ILi1EEEEEENS3_IJNS4_ILi2EEEEEEEEENS3_IJNS3_IJS6_NS4_ILi0EEEEEENS3_IJS5_EEEEEEEENS_10ViewEngineIPN7cutlass6half_tEEEEEC2ERKSF_RKSK_)
        /*7058*/ 	.word	0x00000000


	//----- nvinfo : EIATTR_FRAME_SIZE
	.align		4
.L_4804:
        /*705c*/ 	.byte	0x04, 0x11
        /*705e*/ 	.short	(.L_4806 - .L_4805)
	.align		4
.L_4805:
        /*7060*/ 	.word	index@($_ZN7cutlass13device_kernelIN5flash19enable_sm80_to_sm89INS1_16FlashAttnBwdSm80INS1_25CollectiveMainloopBwdSm80ILi2ELi2EN4cute5tupleIJNS5_1CILi128EEES8_NS7_ILi64EEEEEENS_6half_tEfNS_4arch4Sm80ELb0ELb1ELb1ELb1ELb1ELb0ELb0ELb0ELi2ELi4ELi4ELi4ELb0EEENS1_21CollectiveEpilogueBwdISA_SB_SD_Li256ELb1ELb0ELi2EEENS1_19SingleTileSchedulerILb1ELb0ELb0ELi128EEEEEEEEEvNT_6ParamsE$_ZN4cute3eso3ESOILb1ELb0EJNS_6LayoutINS_5tupleIJNS3_IJNS_1CILi8EEENS4_ILi1EEEEEENS3_IJNS4_ILi2EEEEEEEEENS3_IJNS3_IJS6_NS4_ILi0EEEEEENS3_IJNS4_ILi8192EEEEEEEEEEENS_10ViewEngineINS_8smem_ptrIPN7cutlass6half_tEEEEEEEC2ERKSG_RKSN_)
        /*7064*/ 	.word	0x00000000


	//----- nvinfo : EIATTR_FRAME_SIZE
	.align		4
.L_4806:
        /*7068*/ 	.byte	0x04, 0x11
        /*706a*/ 	.short	(.L_4808 - .L_4807)
	.align		4
.L_4807:
        /*706c*/ 	.word	index@($_ZN7cutlass13device_kernelIN5flash19enable_sm80_to_sm89INS1_16FlashAttnBwdSm80INS1_25CollectiveMainloopBwdSm80ILi2ELi2EN4cute5tupleIJNS5_1CILi128EEES8_NS7_ILi64EEEEEENS_6half_tEfNS_4arch4Sm80ELb0ELb1ELb1ELb1ELb1ELb0ELb0ELb0ELi2ELi4ELi4ELi4ELb0EEENS1_21CollectiveEpilogueBwdISA_SB_SD_Li256ELb1ELb0ELi2EEENS1_19SingleTileSchedulerILb1ELb0ELb0ELi128EEEEEEEEEvNT_6ParamsE$_ZN4cute3eso3ESOILb1ELb0EJNS_6LayoutINS_5tupleIJNS3_IJNS_1CILi8EEENS4_ILi1EEEEEENS3_IJNS4_ILi2EEEEEEEEENS3_IJNS3_IJS6_NS4_ILi0EEEEEENS3_IJNS4_ILi64EEEEEEEEEEENS_10ViewEngineIPN7cutlass6half_tEEEEEC2ERKSG_RKSL_)
        /*7070*/ 	.word	0x00000000


	//----- nvinfo : EIATTR_FRAME_SIZE
	.align		4
.L_4808:
        /*7074*/ 	.byte	0x04, 0x11
        /*7076*/ 	.short	(.L_4810 - .L_4809)
	.align		4
.L_4809:
        /*7078*/ 	.word	index@($_ZN7cutlass13device_kernelIN5flash19enable_sm80_to_sm89INS1_16FlashAttnBwdSm80INS1_25CollectiveMainloopBwdSm80ILi2ELi2EN4cute5tupleIJNS5_1CILi128EEES8_NS7_ILi64EEEEEENS_6half_tEfNS_4arch4Sm80ELb0ELb1ELb1ELb1ELb1ELb0ELb0ELb0ELi2ELi4ELi4ELi4ELb0EEENS1_21CollectiveEpilogueBwdISA_SB_SD_Li256ELb1ELb0ELi2EEENS1_19SingleTileSchedulerILb1ELb0ELb0ELi128EEEEEEEEEvNT_6ParamsE$_ZN4cute3eso3ESOILb1ELb0EJNS_6LayoutINS_5tupleIJNS3_IJNS_1CILi8EEENS4_ILi1EEEEEENS3_IJNS4_ILi2EEEEEEEEENS3_IJNS3_IJS6_NS4_ILi0EEEEEENS3_IJNS4_ILi4096EEEEEEEEEEENS_10ViewEngineINS_8smem_ptrIPN7cutlass6half_tEEEEEEEC2ERKSG_RKSN_)
        /*707c*/ 	.word	0x00000000


	//----- nvinfo : EIATTR_FRAME_SIZE
	.align		4
.L_4810:
        /*7080*/ 	.byte	0x04, 0x11
        /*7082*/ 	.short	(.L_4812 - .L_4811)
	.align		4
.L_4811:
        /*7084*/ 	.word	index@($_ZN7cutlass13device_kernelIN5flash19enable_sm80_to_sm89INS1_16FlashAttnBwdSm80INS1_25CollectiveMainloopBwdSm80ILi2ELi2EN4cute5tupleIJNS5_1CILi128EEES8_NS7_ILi64EEEEEENS_6half_tEfNS_4arch4Sm80ELb0ELb1ELb1ELb1ELb1ELb0ELb0ELb0ELi2ELi4ELi4ELi4ELb0EEENS1_21CollectiveEpilogueBwdISA_SB_SD_Li256ELb1ELb0ELi2EEENS1_19SingleTileSchedulerILb1ELb0ELb0ELi128EEEEEEEEEvNT_6ParamsE$_ZN4cute3eso3ESOILb1ELb0EJNS_6LayoutINS_5tupleIJNS3_IJNS_1CILi8EEENS4_ILi1EEEEEEEEENS3_IJNS3_IJS6_NS4_ILi0EEEEEEEEEEEiEEC2ERKSC_RKi)
        /*7088*/ 	.word	0x00000000


	//----- nvinfo : EIATTR_FRAME_SIZE
	.align		4
.L_4812:
        /*708c*/ 	.byte	0x04, 0x11
        /*708e*/ 	.short	(.L_4814 - .L_4813)
	.align		4
.L_4813:
        /*7090*/ 	.word	index@($_ZN7cutlass13device_kernelIN5flash19enable_sm80_to_sm89INS1_16FlashAttnBwdSm80INS1_25CollectiveMainloopBwdSm80ILi2ELi2EN4cute5tupleIJNS5_1CILi128EEES8_NS7_ILi64EEEEEENS_6half_tEfNS_4arch4Sm80ELb0ELb1ELb1ELb1ELb1ELb0ELb0ELb0ELi2ELi4ELi4ELi4ELb0EEENS1_21CollectiveEpilogueBwdISA_SB_SD_Li256ELb1ELb0ELi2EEENS1_19SingleTileSchedulerILb1ELb0ELb0ELi128EEEEEEEEEvNT_6ParamsE$_ZN4cute3eso3ESOILb1ELb0EJNS_6LayoutINS_5tupleIJNS3_IJNS_1CILi8EEENS4_ILi1EEEEEEEEENS3_IJNS3_IJS6_NS4_ILi0EEEEEEEEEEENS_10ViewEngineIPN7cutlass6half_tEEEEEC2ERKSC_RKSH_)
        /*7094*/ 	.word	0x00000000


	//----- nvinfo : EIATTR_FRAME_SIZE
	.align		4
.L_4814:
        /*7098*/ 	.byte	0x04, 0x11
        /*709a*/ 	.short	(.L_4816 - .L_4815)
	.align		4
.L_4815:
        /*709c*/ 	.word	index@($_ZN7cutlass13device_kernelIN5flash19enable_sm80_to_sm89INS1_16FlashAttnBwdSm80INS1_25CollectiveMainloopBwdSm80ILi2ELi2EN4cute5tupleIJNS5_1CILi128EEES8_NS7_ILi64EEEEEENS_6half_tEfNS_4arch4Sm80ELb0ELb1ELb1ELb1ELb1ELb0ELb0ELb0ELi2ELi4ELi4ELi4ELb0EEENS1_21CollectiveEpilogueBwdISA_SB_SD_Li256ELb1ELb0ELi2EEENS1_19SingleTileSchedulerILb1ELb0ELb0ELi128EEEEEEEEEvNT_6ParamsE$_ZN4cute3eso3ESOILb1ELb0EJNS_6LayoutINS_5tupleIJNS3_IJNS_1CILi8EEENS4_ILi1EEEEEEEEENS3_IJNS3_IJS6_NS4_ILi0EEEEEEEEEEENS_10ViewEngineINS_8smem_ptrIPN7cutlass6half_tEEEEEEEC2ERKSC_RKSJ_)
        /*70a0*/ 	.word	0x00000000


	//----- nvinfo : EIATTR_FRAME_SIZE
	.align		4
.L_4816:
        /*70a4*/ 	.byte	0x04, 0x11
        /*70a6*/ 	.short	(.L_4818 - .L_4817)
	.align		4
.L_4817:
        /*70a8*/ 	.word	index@($_ZN7cutlass13device_kernelIN5flash19enable_sm80_to_sm89INS1_16FlashAttnBwdSm80INS1_25CollectiveMainloopBwdSm80ILi2ELi2EN4cute5tupleIJNS5_1CILi128EEES8_NS7_ILi64EEEEEENS_6half_tEfNS_4arch4Sm80ELb0ELb1ELb1ELb1ELb1ELb0ELb0ELb0ELi2ELi4ELi4ELi4ELb0EEENS1_21CollectiveEpilogueBwdISA_SB_SD_Li256ELb1ELb0ELi2EEENS1_19SingleTileSchedulerILb1ELb0ELb0ELi128EEEEEEEEEvNT_6ParamsE$_ZN4cute3eso3ESOILb1ELb0EJNS_6LayoutINS_5tupleIJNS3_IJNS_1CILi4EEENS4_ILi1EEEEEEEEENS3_IJNS3_IJS6_NS4_ILi0EEEEEEEEEEENS_10ViewEngineIPjEEEEC2ERKSC_RKSF_)
        /*70ac*/ 	.word	0x00000000


	//----- nvinfo : EIATTR_FRAME_SIZE
	.align		4
.L_4818:
        /*70b0*/ 	.byte	0x04, 0x11
        /*70b2*/ 	.short	(.L_4820 - .L_4819)
	.align		4
.L_4819:
        /*70b4*/ 	.word	index@($_ZN7cutlass13device_kernelIN5flash19enable_sm80_to_sm89INS1_16FlashAttnBwdSm80INS1_25CollectiveMainloopBwdSm80ILi2ELi2EN4cute5tupleIJNS5_1CILi128EEES8_NS7_ILi64EEEEEENS_6half_tEfNS_4arch4Sm80ELb0ELb1ELb1ELb1ELb1ELb0ELb0ELb0ELi2ELi4ELi4ELi4ELb0EEENS1_21CollectiveEpilogueBwdISA_SB_SD_Li256ELb1ELb0ELi2EEENS1_19SingleTileSchedulerILb1ELb0ELb0ELi128EEEEEEEEEvNT_6ParamsE$_ZN4cute3eso3ESOILb1ELb0EJNS_6LayoutINS_5tupleIJNS3_IJNS_1CILi2EEES5_S5_EEES5_EEENS3_IJNS3_IJNS4_ILi1EEES5_NS4_ILi4EEEEEENS4_ILi8EEEEEEEEiEEC2ERKSD_RKi)
        /*70b8*/ 	.word	0x00000000


	//----- nvinfo : EIATTR_FRAME_SIZE
	.align		4
.L_4820:
        /*70bc*/ 	.byte	0x04, 0x11
        /*70be*/ 	.short	(.L_4822 - .L_4821)
	.align		4
.L_4821:
        /*70c0*/ 	.word	index@($_ZN7cutlass13device_kernelIN5flash19enable_sm80_to_sm89INS1_16FlashAttnBwdSm80INS1_25CollectiveMainloopBwdSm80ILi2ELi2EN4cute5tupleIJNS5_1CILi128EEES8_NS7_ILi64EEEEEENS_6half_tEfNS_4arch4Sm80ELb0ELb1ELb1ELb1ELb1ELb0ELb0ELb0ELi2ELi4ELi4ELi4ELb0EEENS1_21CollectiveEpilogueBwdISA_SB_SD_Li256ELb1ELb0ELi2EEENS1_19SingleTileSchedulerILb1ELb0ELb0ELi128EEEEEEEEEvNT_6ParamsE$_ZN4cute3eso3ESOILb1ELb0EJNS_6LayoutINS_5tupleIJNS3_IJNS_1CILi2EEES5_S5_EEES5_EEENS3_IJNS3_IJNS4_ILi1EEES5_NS4_ILi4EEEEEENS4_ILi8EEEEEEEENS_10ViewEngineIPN7cutlass6half_tEEEEEC2ERKSD_RKSI_)
        /*70c4*/ 	.word	0x00000000


	//----- nvinfo : EIATTR_FRAME_SIZE
	.align		4
.L_4822:
        /*70c8*/ 	.byte	0x04, 0x11
        /*70ca*/ 	.short	(.L_4824 - .L_4823)
	.align		4
.L_4823:
        /*70cc*/ 	.word	index@($_ZN7cutlass13device_kernelIN5flash19enable_sm80_to_sm89INS1_16FlashAttnBwdSm80INS1_25CollectiveMainloopBwdSm80ILi2ELi2EN4cute5tupleIJNS5_1CILi128EEES8_NS7_ILi64EEEEEENS_6half_tEfNS_4arch4Sm80ELb0ELb1ELb1ELb1ELb1ELb0ELb0ELb0ELi2ELi4ELi4ELi4ELb0EEENS1_21CollectiveEpilogueBwdISA_SB_SD_Li256ELb1ELb0ELi2EEENS1_19SingleTileSchedulerILb1ELb0ELb0ELi128EEEEEEEEEvNT_6ParamsE$_ZN4cute3eso3ESOILb1ELb0EJNS_6LayoutINS_5tupleIJNS3_IJNS_1CILi2EEES5_S5_EEES5_EEENS3_IJNS3_IJNS4_ILi1EEES5_NS4_ILi4EEEEEENS4_ILi64EEEEEEEEiEEC2ERKSD_RKi)
        /*70d0*/ 	.word	0x00000000


	//----- nvinfo : EIATTR_FRAME_SIZE
	.align		4
.L_4824:
        /*70d4*/ 	.byte	0x04, 0x11
        /*70d6*/ 	.short	(.L_4826 - .L_4825)
	.align		4
.L_4825:
        /*70d8*/ 	.word	index@($_ZN7cutlass13device_kernelIN5flash19enable_sm80_to_sm89INS1_16FlashAttnBwdSm80INS1_25CollectiveMainloopBwdSm80ILi2ELi2EN4cute5tupleIJNS5_1CILi128EEES8_NS7_ILi64EEEEEENS_6half_tEfNS_4arch4Sm80ELb0ELb1ELb1ELb1ELb1ELb0ELb0ELb0ELi2ELi4ELi4ELi4ELb0EEENS1_21CollectiveEpilogueBwdISA_SB_SD_Li256ELb1ELb0ELi2EEENS1_19SingleTileSchedulerILb1ELb0ELb0ELi128EEEEEEEEEvNT_6ParamsE$_ZN4cute3eso3ESOILb1ELb0EJNS_6LayoutINS_5tupleIJNS3_IJNS_1CILi2EEES5_S5_EEES5_EEENS3_IJNS3_IJNS4_ILi1EEES5_NS4_ILi4EEEEEENS4_ILi64EEEEEEEENS_10ViewEngineIPN7cutlass6half_tEEEEEC2ERKSD_RKSI_)
        /*70dc*/ 	.word	0x00000000


	//----- nvinfo : EIATTR_FRAME_SIZE
	.align		4
.L_4826:
        /*70e0*/ 	.byte	0x04, 0x11
        /*70e2*/ 	.short	(.L_4828 - .L_4827)
	.align		4
.L_4827:
        /*70e4*/ 	.word	index@($_ZN7cutlass13device_kernelIN5flash19enable_sm80_to_sm89INS1_16FlashAttnBwdSm80INS1_25CollectiveMainloopBwdSm80ILi2ELi2EN4cute5tupleIJNS5_1CILi128EEES8_NS7_ILi64EEEEEENS_6half_tEfNS_4arch4Sm80ELb0ELb1ELb1ELb1ELb1ELb0ELb0ELb0ELi2ELi4ELi4ELi4ELb0EEENS1_21CollectiveEpilogueBwdISA_SB_SD_Li256ELb1ELb0ELi2EEENS1_19SingleTileSchedulerILb1ELb0ELb0ELi128EEEEEEEEEvNT_6ParamsE$_ZN4cute3eso3ESOILb1ELb0EJNS_6LayoutINS_5tupleIJNS3_IJNS_1CILi2EEES5_S5_EEEEEENS3_IJNS3_IJNS4_ILi1EEES5_NS4_ILi4EEEEEEEEEEEiEEC2ERKSC_RKi)
        /*70e8*/ 	.word	0x00000000


	//----- nvinfo : EIATTR_FRAME_SIZE
	.align		4
.L_4828:
        /*70ec*/ 	.byte	0x04, 0x11
        /*70ee*/ 	.short	(.L_4830 - .L_4829)
	.align		4
.L_4829:
        /*70f0*/ 	.word	index@($_ZN7cutlass13device_kernelIN5flash19enable_sm80_to_sm89INS1_16FlashAttnBwdSm80INS1_25CollectiveMainloopBwdSm80ILi2ELi2EN4cute5tupleIJNS5_1CILi128EEES8_NS7_ILi64EEEEEENS_6half_tEfNS_4arch4Sm80ELb0ELb1ELb1ELb1ELb1ELb0ELb0ELb0ELi2ELi4ELi4ELi4ELb0EEENS1_21CollectiveEpilogueBwdISA_SB_SD_Li256ELb1ELb0ELi2EEENS1_19SingleTileSchedulerILb1ELb0ELb0ELi128EEEEEEEEEvNT_6ParamsE$_ZN4cute3eso3ESOILb1ELb0EJNS_6LayoutINS_5tupleIJNS3_IJNS_1CILi2EEES5_S5_EEEEEENS3_IJNS3_IJNS4_ILi1EEES5_NS4_ILi4EEEEEEEEEEENS_10ViewEngineIPN7cutlass6half_tEEEEEC2ERKSC_RKSH_)
        /*70f4*/ 	.word	0x00000000


	//----- nvinfo : EIATTR_FRAME_SIZE
	.align		4
.L_4830:
        /*70f8*/ 	.byte	0x04, 0x11
        /*70fa*/ 	.short	(.L_4832 - .L_4831)
	.align		4
.L_4831:
        /*70fc*/ 	.word	index@($_ZN7cutlass13device_kernelIN5flash19enable_sm80_to_sm89INS1_16FlashAttnBwdSm80INS1_25CollectiveMainloopBwdSm80ILi2ELi2EN4cute5tupleIJNS5_1CILi128EEES8_NS7_ILi64EEEEEENS_6half_tEfNS_4arch4Sm80ELb0ELb1ELb1ELb1ELb1ELb0ELb0ELb0ELi2ELi4ELi4ELi4ELb0EEENS1_21CollectiveEpilogueBwdISA_SB_SD_Li256ELb1ELb0ELi2EEENS1_19SingleTileSchedulerILb1ELb0ELb0ELi128EEEEEEEEEvNT_6ParamsE$_ZN4cute3eso3ESOILb1ELb0EJNS_6LayoutINS_5tupleIJNS3_IJNS_1CILi2EEES5_EEES6_EEENS3_IJNS3_IJNS4_ILi1EEES5_EEENS3_IJNS4_ILi32EEENS4_ILi64EEEEEEEEEEEiEEC2ERKSE_RKi)
        /*7100*/ 	.word	0x00000000


	//----- nvinfo : EIATTR_FRAME_SIZE
	.align		4
.L_4832:
        /*7104*/ 	.byte	0x04, 0x11
        /*7106*/ 	.short	(.L_4834 - .L_4833)
	.align		4
.L_4833:
        /*7108*/ 	.word	index@($_ZN7cutlass13device_kernelIN5flash19enable_sm80_to_sm89INS1_16FlashAttnBwdSm80INS1_25CollectiveMainloopBwdSm80ILi2ELi2EN4cute5tupleIJNS5_1CILi128EEES8_NS7_ILi64EEEEEENS_6half_tEfNS_4arch4Sm80ELb0ELb1ELb1ELb1ELb1ELb0ELb0ELb0ELi2ELi4ELi4ELi4ELb0EEENS1_21CollectiveEpilogueBwdISA_SB_SD_Li256ELb1ELb0ELi2EEENS1_19SingleTileSchedulerILb1ELb0ELb0ELi128EEEEEEEEEvNT_6ParamsE$_ZN4cute3eso3ESOILb1ELb0EJNS_6LayoutINS_5tupleIJNS3_IJNS_1CILi2EEES5_EEES6_EEENS3_IJNS3_IJNS4_ILi1EEES5_EEENS3_IJNS4_ILi32EEENS4_ILi64EEEEEEEEEEENS_10ViewEngineIPN7cutlass6half_tEEEEEC2ERKSE_RKSJ_)
        /*710c*/ 	.word	0x00000000


	//----- nvinfo : EIATTR_FRAME_SIZE
	.align		4
.L_4834:
        /*7110*/ 	.byte	0x04, 0x11
        /*7112*/ 	.short	(.L_4836 - .L_4835)
	.align		4
.L_4835:
        /*7114*/ 	.word	index@($_ZN7cutlass13device_kernelIN5flash19enable_sm80_to_sm89INS1_16FlashAttnBwdSm80INS1_25CollectiveMainloopBwdSm80ILi2ELi2EN4cute5tupleIJNS5_1CILi128EEES8_NS7_ILi64EEEEEENS_6half_tEfNS_4arch4Sm80ELb0ELb1ELb1ELb1ELb1ELb0ELb0ELb0ELi2ELi4ELi4ELi4ELb0EEENS1_21CollectiveEpilogueBwdISA_SB_SD_Li256ELb1ELb0ELi2EEENS1_19SingleTileSchedulerILb1ELb0ELb0ELi128EEEEEEEEEvNT_6ParamsE$_ZN4cute3eso3ESOILb1ELb0EJNS_6LayoutINS_5tupleIJNS3_IJNS_1CILi2EEES5_EEENS4_ILi8EEEEEENS3_IJNS3_IJNS4_ILi1EEES5_EEENS4_ILi4EEEEEEEEiEEC2ERKSD_RKi)
        /*7118*/ 	.word	0x00000000


	//----- nvinfo : EIATTR_FRAME_SIZE
	.align		4
.L_4836:
        /*711c*/ 	.byte	0x04, 0x11
        /*711e*/ 	.short	(.L_4838 - .L_4837)
	.align		4
.L_4837:
        /*7120*/ 	.word	index@($_ZN7cutlass13device_kernelIN5flash19enable_sm80_to_sm89INS1_16FlashAttnBwdSm80INS1_25CollectiveMainloopBwdSm80ILi2ELi2EN4cute5tupleIJNS5_1CILi128EEES8_NS7_ILi64EEEEEENS_6half_tEfNS_4arch4Sm80ELb0ELb1ELb1ELb1ELb1ELb0ELb0ELb0ELi2ELi4ELi4ELi4ELb0EEENS1_21CollectiveEpilogueBwdISA_SB_SD_Li256ELb1ELb0ELi2EEENS1_19SingleTileSchedulerILb1ELb0ELb0ELi128EEEEEEEEEvNT_6ParamsE$_ZN4cute3eso3ESOILb1ELb0EJNS_6LayoutINS_5tupleIJNS3_IJNS_1CILi2EEES5_EEENS4_ILi8EEEEEENS3_IJNS3_IJNS4_ILi1EEES5_EEENS4_ILi4EEEEEEEENS_10ViewEngineIPN7cutlass6half_tEEEEEC2ERKSD_RKSI_)
        /*7124*/ 	.word	0x00000000


	//----- nvinfo : EIATTR_FRAME_SIZE
	.align		4
.L_4838:
        /*7128*/ 	.byte	0x04, 0x11
        /*712a*/ 	.short	(.L_4840 - .L_4839)
	.align		4
.L_4839:
        /*712c*/ 	.word	index@($_ZN7cutlass13device_kernelIN5flash19enable_sm80_to_sm89INS1_16FlashAttnBwdSm80INS1_25CollectiveMainloopBwdSm80ILi2ELi2EN4cute5tupleIJNS5_1CILi128EEES8_NS7_ILi64EEEEEENS_6half_tEfNS_4arch4Sm80ELb0ELb1ELb1ELb1ELb1ELb0ELb0ELb0ELi2ELi4ELi4ELi4ELb0EEENS1_21CollectiveEpilogueBwdISA_SB_SD_Li256ELb1ELb0ELi2EEENS1_19SingleTileSchedulerILb1ELb0ELb0ELi128EEEEEEEEEvNT_6ParamsE$_ZN4cute3eso3ESOILb1ELb0EJNS_6LayoutINS_5tupleIJNS3_IJNS_1CILi2EEES5_EEENS3_IJS5_NS4_ILi8EEEEEEEEENS3_IJNS3_IJS5_NS4_ILi4EEEEEENS3_IJNS4_ILi1EEES7_EEEEEEEENS_10ViewEngineIPfEEEEC2ERKSF_RKSI_)
        /*7130*/ 	.word	0x00000000


	//----- nvinfo : EIATTR_FRAME_SIZE
	.align		4
.L_4840:
        /*7134*/ 	.byte	0x04, 0x11
        /*7136*/ 	.short	(.L_4842 - .L_4841)
	.align		4
.L_4841:
        /*7138*/ 	.word	index@($_ZN7cutlass13device_kernelIN5flash19enable_sm80_to_sm89INS1_16FlashAttnBwdSm80INS1_25CollectiveMainloopBwdSm80ILi2ELi2EN4cute5tupleIJNS5_1CILi128EEES8_NS7_ILi64EEEEEENS_6half_tEfNS_4arch4Sm80ELb0ELb1ELb1ELb1ELb1ELb0ELb0ELb0ELi2ELi4ELi4ELi4ELb0EEENS1_21CollectiveEpilogueBwdISA_SB_SD_Li256ELb1ELb0ELi2EEENS1_19SingleTileSchedulerILb1ELb0ELb0ELi128EEEEEEEEEvNT_6ParamsE$_ZN4cute3eso3ESOILb1ELb0EJNS_6LayoutINS_5tupleIJNS3_IJNS_1CILi2EEES5_EEEEEENS3_IJNS3_IJNS4_ILi8EEENS4_ILi64EEEEEEEEEEEiEEC2ERKSC_RKi)
        /*713c*/ 	.word	0x00000000


	//----- nvinfo : EIATTR_FRAME_SIZE
	.align		4
.L_4842:
        /*7140*/ 	.byte	0x04, 0x11
        /*7142*/ 	.short	(.L_4844 - .L_4843)
	.align		4
.L_4843:
        /*7144*/ 	.word	index@($_ZN7cutlass13device_kernelIN5flash19enable_sm80_to_sm89INS1_16FlashAttnBwdSm80INS1_25CollectiveMainloopBwdSm80ILi2ELi2EN4cute5tupleIJNS5_1CILi128EEES8_NS7_ILi64EEEEEENS_6half_tEfNS_4arch4Sm80ELb0ELb1ELb1ELb1ELb1ELb0ELb0ELb0ELi2ELi4ELi4ELi4ELb0EEENS1_21CollectiveEpilogueBwdISA_SB_SD_Li256ELb1ELb0ELi2EEENS1_19SingleTileSchedulerILb1ELb0ELb0ELi128EEEEEEEEEvNT_6ParamsE$_ZN4cute3eso3ESOILb1ELb0EJNS_6LayoutINS_5tupleIJNS3_IJNS_1CILi2EEES5_EEEEEENS3_IJNS3_IJNS4_ILi8EEENS4_ILi64EEEEEEEEEEENS_10ViewEngineINS_8smem_ptrIPfEEEEEEC2ERKSC_RKSH_)
        /*7148*/ 	.word	0x00000000


	//----- nvinfo : EIATTR_FRAME_SIZE
	.align		4
.L_4844:
        /*714c*/ 	.byte	0x04, 0x11
        /*714e*/ 	.short	(.L_4846 - .L_4845)
	.align		4
.L_4845:
        /*7150*/ 	.word	index@($_ZN7cutlass13device_kernelIN5flash19enable_sm80_to_sm89INS1_16FlashAttnBwdSm80INS1_25CollectiveMainloopBwdSm80ILi2ELi2EN4cute5tupleIJNS5_1CILi128EEES8_NS7_ILi64EEEEEENS_6half_tEfNS_4arch4Sm80ELb0ELb1ELb1ELb1ELb1ELb0ELb0ELb0ELi2ELi4ELi4ELi4ELb0EEENS1_21CollectiveEpilogueBwdISA_SB_SD_Li256ELb1ELb0ELi2EEENS1_19SingleTileSchedulerILb1ELb0ELb0ELi128EEEEEEEEEvNT_6ParamsE$_ZN4cute3eso3ESOILb1ELb0EJNS_6LayoutINS_5tupleIJNS3_IJNS_1CILi2EEES5_EEEEEENS3_IJNS3_IJNS4_ILi1EEES5_EEEEEEEEiEEC2ERKSB_RKi)
        /*7154*/ 	.word	0x00000000


	//----- nvinfo : EIATTR_FRAME_SIZE
	.align		4
.L_4846:
        /*7158*/ 	.byte	0x04, 0x11
        /*715a*/ 	.short	(.L_4848 - .L_4847)
	.align		4
.L_4847:
        /*715c*/ 	.word	index@($_ZN7cutlass13device_kernelIN5flash19enable_sm80_to_sm89INS1_16FlashAttnBwdSm80INS1_25CollectiveMainloopBwdSm80ILi2ELi2EN4cute5tupleIJNS5_1CILi128EEES8_NS7_ILi64EEEEEENS_6half_tEfNS_4arch4Sm80ELb0ELb1ELb1ELb1ELb1ELb0ELb0ELb0ELi2ELi4ELi4ELi4ELb0EEENS1_21CollectiveEpilogueBwdISA_SB_SD_Li256ELb1ELb0ELi2EEENS1_19SingleTileSchedulerILb1ELb0ELb0ELi128EEEEEEEEEvNT_6ParamsE$_ZN4cute3eso3ESOILb1ELb0EJNS_6LayoutINS_5tupleIJNS3_IJNS_1CILi2EEES5_EEEEEENS3_IJNS3_IJNS4_ILi1EEES5_EEEEEEEENS_10ViewEngineIPfEEEEC2ERKSB_RKSE_)
        /*7160*/ 	.word	0x00000000


	//----- nvinfo : EIATTR_FRAME_SIZE
	.align		4
.L_4848:
        /*7164*/ 	.byte	0x04, 0x11
        /*7166*/ 	.short	(.L_4850 - .L_4849)
	.align		4
.L_4849:
        /*7168*/ 	.word	index@($_ZN7cutlass13device_kernelIN5flash19enable_sm80_to_sm89INS1_16FlashAttnBwdSm80INS1_25CollectiveMainloopBwdSm80ILi2ELi2EN4cute5tupleIJNS5_1CILi128EEES8_NS7_ILi64EEEEEENS_6half_tEfNS_4arch4Sm80ELb0ELb1ELb1ELb1ELb1ELb0ELb0ELb0ELi2ELi4ELi4ELi4ELb0EEENS1_21CollectiveEpilogueBwdISA_SB_SD_Li256ELb1ELb0ELi2EEENS1_19SingleTileSchedulerILb1ELb0ELb0ELi128EEEEEEEEEvNT_6ParamsE$_ZN4cute3eso3ESOILb1ELb0EJNS_6LayoutINS_5tupleIJNS3_IJNS_1CILi2EEES5_EEEEEENS3_IJNS3_IJNS4_ILi1EEES5_EEEEEEEENS_10ViewEngineIPN7cutlass6half_tEEEEEC2ERKSB_RKSG_)
        /*716c*/ 	.word	0x00000000


	//----- nvinfo : EIATTR_FRAME_SIZE
	.align		4
.L_4850:
        /*7170*/ 	.byte	0x04, 0x11
        /*7172*/ 	.short	(.L_4852 - .L_4851)
	.align		4
.L_4851:
        /*7174*/ 	.word	index@($_ZN7cutlass13device_kernelIN5flash19enable_sm80_to_sm89INS1_16FlashAttnBwdSm80INS1_25CollectiveMainloopBwdSm80ILi2ELi2EN4cute5tupleIJNS5_1CILi128EEES8_NS7_ILi64EEEEEENS_6half_tEfNS_4arch4Sm80ELb0ELb1ELb1ELb1ELb1ELb0ELb0ELb0ELi2ELi4ELi4ELi4ELb0EEENS1_21CollectiveEpilogueBwdISA_SB_SD_Li256ELb1ELb0ELi2EEENS1_19SingleTileSchedulerILb1ELb0ELb0ELi128EEEEEEEEEvNT_6ParamsE$_ZN4cute3eso3ESOILb1ELb0EJNS_6LayoutINS_5tupleIJNS3_IJNS_1CILi2EEES5_EEEEEENS3_IJNS3_IJNS4_ILi1EEES5_EEEEEEEENS_10ViewEngineIPKfEEEEC2ERKSB_RKSF_)
        /*7178*/ 	.word	0x00000000


	//----- nvinfo : EIATTR_FRAME_SIZE
	.align		4
.L_4852:
        /*717c*/ 	.byte	0x04, 0x11
        /*717e*/ 	.short	(.L_4854 - .L_4853)
	.align		4
.L_4853:
        /*7180*/ 	.word	index@($_ZN7cutlass13device_kernelIN5flash19enable_sm80_to_sm89INS1_16FlashAttnBwdSm80INS1_25CollectiveMainloopBwdSm80ILi2ELi2EN4cute5tupleIJNS5_1CILi128EEES8_NS7_ILi64EEEEEENS_6half_tEfNS_4arch4Sm80ELb0ELb1ELb1ELb1ELb1ELb0ELb0ELb0ELi2ELi4ELi4ELi4ELb0EEENS1_21CollectiveEpilogueBwdISA_SB_SD_Li256ELb1ELb0ELi2EEENS1_19SingleTileSchedulerILb1ELb0ELb0ELi128EEEEEEEEEvNT_6ParamsE$_ZN4cute3eso3ESOILb1ELb0EJNS_6LayoutINS_5tupleIJNS3_IJNS_1CILi1EEES5_EEEEEENS3_IJNS3_IJS5_NS4_ILi0EEEEEEEEEEENS_10ViewEngineINS_8smem_ptrIPN7cutlass9uint128_tEEEEEEEC2ERKSB_RKSI_)
        /*7184*/ 	.word	0x00000000


	//----- nvinfo : EIATTR_FRAME_SIZE
	.align		4
.L_4854:
        /*7188*/ 	.byte	0x04, 0x11
        /*718a*/ 	.short	(.L_4856 - .L_4855)
	.align		4
.L_4855:
        /*718c*/ 	.word	index@($_ZN7cutlass13device_kernelIN5flash19enable_sm80_to_sm89INS1_16FlashAttnBwdSm80INS1_25CollectiveMainloopBwdSm80ILi2ELi2EN4cute5tupleIJNS5_1CILi128EEES8_NS7_ILi64EEEEEENS_6half_tEfNS_4arch4Sm80ELb0ELb1ELb1ELb1ELb1ELb0ELb0ELb0ELi2ELi4ELi4ELi4ELb0EEENS1_21CollectiveEpilogueBwdISA_SB_SD_Li256ELb1ELb0ELi2EEENS1_19SingleTileSchedulerILb1ELb0ELb0ELi128EEEEEEEEEvNT_6ParamsE$_ZN4cute3eso3ESOILb1ELb0EJNS_6LayoutINS_5tupleIJNS3_IJNS_1CILi1EEENS4_ILi2EEES6_EEEEEENS3_IJNS3_IJS5_S5_S6_EEEEEEEENS_10ViewEngineIPjEEEEC2ERKSB_RKSE_)
        /*7190*/ 	.word	0x00000000


	//----- nvinfo : EIATTR_FRAME_SIZE
	.align		4
.L_4856:
        /*7194*/ 	.byte	0x04, 0x11
        /*7196*/ 	.short	(.L_4858 - .L_4857)
	.align		4
.L_4857:
        /*7198*/ 	.word	index@($_ZN7cutlass13device_kernelIN5flash19enable_sm80_to_sm89INS1_16FlashAttnBwdSm80INS1_25CollectiveMainloopBwdSm80ILi2ELi2EN4cute5tupleIJNS5_1CILi128EEES8_NS7_ILi64EEEEEENS_6half_tEfNS_4arch4Sm80ELb0ELb1ELb1ELb1ELb1ELb0ELb0ELb0ELi2ELi4ELi4ELi4ELb0EEENS1_21CollectiveEpilogueBwdISA_SB_SD_Li256ELb1ELb0ELi2EEENS1_19SingleTileSchedulerILb1ELb0ELb0ELi128EEEEEEEEEvNT_6ParamsE$_ZN4cute3eso3ESOILb1ELb0EJNS_6LayoutINS_5tupleIJNS3_IJNS_1CILi1EEENS4_ILi2EEEEEES6_NS4_ILi8EEEEEENS3_IJNS3_IJS5_S5_EEES6_NS4_ILi4EEEEEEEENS_10ViewEngineIPN7cutlass5ArrayINSF_6half_tELi2ELb0EEEEEEEC2ERKSD_RKSK_)
        /*719c*/ 	.word	0x00000000


	//----- nvinfo : EIATTR_FRAME_SIZE
	.align		4
.L_4858:
        /*71a0*/ 	.byte	0x04, 0x11
        /*71a2*/ 	.short	(.L_4860 - .L_4859)
	.align		4
.L_4859:
        /*71a4*/ 	.word	index@($_ZN7cutlass13device_kernelIN5flash19enable_sm80_to_sm89INS1_16FlashAttnBwdSm80INS1_25CollectiveMainloopBwdSm80ILi2ELi2EN4cute5tupleIJNS5_1CILi128EEES8_NS7_ILi64EEEEEENS_6half_tEfNS_4arch4Sm80ELb0ELb1ELb1ELb1ELb1ELb0ELb0ELb0ELi2ELi4ELi4ELi4ELb0EEENS1_21CollectiveEpilogueBwdISA_SB_SD_Li256ELb1ELb0ELi2EEENS1_19SingleTileSchedulerILb1ELb0ELb0ELi128EEEEEEEEEvNT_6ParamsE$_ZN4cute3eso3ESOILb1ELb0EJNS_6LayoutINS_5tupleIJNS3_IJNS_1CILi1EEENS4_ILi2EEEEEES6_NS4_ILi8EEEEEENS3_IJNS3_IJS5_S5_EEES6_NS4_ILi4EEEEEEEENS_10ViewEngineIPKN7cutlass5ArrayIfLi2ELb1EEEEEEEC2ERKSD_RKSK_)
        /*71a8*/ 	.word	0x00000000


	//----- nvinfo : EIATTR_FRAME_SIZE
	.align		4
.L_4860:
        /*71ac*/ 	.byte	0x04, 0x11
        /*71ae*/ 	.short	(.L_4862 - .L_4861)
	.align		4
.L_4861:
        /*71b0*/ 	.word	index@($_ZN7cutlass13device_kernelIN5flash19enable_sm80_to_sm89INS1_16FlashAttnBwdSm80INS1_25CollectiveMainloopBwdSm80ILi2ELi2EN4cute5tupleIJNS5_1CILi128EEES8_NS7_ILi64EEEEEENS_6half_tEfNS_4arch4Sm80ELb0ELb1ELb1ELb1ELb1ELb0ELb0ELb0ELi2ELi4ELi4ELi4ELb0EEENS1_21CollectiveEpilogueBwdISA_SB_SD_Li256ELb1ELb0ELi2EEENS1_19SingleTileSchedulerILb1ELb0ELb0ELi128EEEEEEEEEvNT_6ParamsE$_ZN4cute3eso3ESOILb1ELb0EJNS_6LayoutINS_5tupleIJNS3_IJNS_1CILi1EEENS4_ILi2EEEEEEEEENS3_IJNS3_IJS5_S5_EEEEEEEENS_10ViewEngineIPjEEEEC2ERKSB_RKSE_)
        /*71b4*/ 	.word	0x00000000


	//----- nvinfo : EIATTR_FRAME_SIZE
	.align		4
.L_4862:
        /*71b8*/ 	.byte	0x04, 0x11
        /*71ba*/ 	.short	(.L_4864 - .L_4863)
	.align		4
.L_4863:
        /*71bc*/ 	.word	index@($_ZN7cutlass13device_kernelIN5flash19enable_sm80_to_sm89INS1_16FlashAttnBwdSm80INS1_25CollectiveMainloopBwdSm80ILi2ELi2EN4cute5tupleIJNS5_1CILi128EEES8_NS7_ILi64EEEEEENS_6half_tEfNS_4arch4Sm80ELb0ELb1ELb1ELb1ELb1ELb0ELb0ELb0ELi2ELi4ELi4ELi4ELb0EEENS1_21CollectiveEpilogueBwdISA_SB_SD_Li256ELb1ELb0ELi2EEENS1_19SingleTileSchedulerILb1ELb0ELb0ELi128EEEEEEEEEvNT_6ParamsE$_ZN4cute3eso3ESOILb1ELb0EJNS_6LayoutINS_5tupleIJNS3_IJNS_1CILi1EEENS3_IJNS4_ILi4EEENS4_ILi2EEEEEEEEES7_S6_EEENS3_IJNS3_IJNS4_ILi0EEENS3_IJS5_NS4_ILi8EEEEEEEEES6_NS4_ILi16EEEEEEEENS_10ViewEngineIPN7cutlass6half_tEEEEEC2ERKSH_RKSM_)
        /*71c0*/ 	.word	0x00000000


	//----- nvinfo : EIATTR_FRAME_SIZE
	.align		4
.L_4864:
        /*71c4*/ 	.byte	0x04, 0x11
        /*71c6*/ 	.short	(.L_4866 - .L_4865)
	.align		4
.L_4865:
        /*71c8*/ 	.word	index@($_ZN7cutlass13device_kernelIN5flash19enable_sm80_to_sm89INS1_16FlashAttnBwdSm80INS1_25CollectiveMainloopBwdSm80ILi2ELi2EN4cute5tupleIJNS5_1CILi128EEES8_NS7_ILi64EEEEEENS_6half_tEfNS_4arch4Sm80ELb0ELb1ELb1ELb1ELb1ELb0ELb0ELb0ELi2ELi4ELi4ELi4ELb0EEENS1_21CollectiveEpilogueBwdISA_SB_SD_Li256ELb1ELb0ELi2EEENS1_19SingleTileSchedulerILb1ELb0ELb0ELi128EEEEEEEEEvNT_6ParamsE$_ZN4cute3eso3ESOILb1ELb0EJNS_6LayoutINS_5tupleIJNS3_IJNS_1CILi1EEENS3_IJNS4_ILi2EEES6_EEEEEES6_NS4_ILi4EEEEEENS3_IJNS3_IJNS4_ILi0EEENS3_IJS5_S9_EEEEEES6_NS4_ILi8EEEEEEEENS_10ViewEngineIPjEEEEC2ERKSG_RKSJ_)
        /*71cc*/ 	.word	0x00000000


	//----- nvinfo : EIATTR_FRAME_SIZE
	.align		4
.L_4866:
        /*71d0*/ 	.byte	0x04, 0x11
        /*71d2*/ 	.short	(.L_4868 - .L_4867)
	.align		4
.L_4867:
        /*71d4*/ 	.word	index@($_ZN7cutlass13device_kernelIN5flash19enable_sm80_to_sm89INS1_16FlashAttnBwdSm80INS1_25CollectiveMainloopBwdSm80ILi2ELi2EN4cute5tupleIJNS5_1CILi128EEES8_NS7_ILi64EEEEEENS_6half_tEfNS_4arch4Sm80ELb0ELb1ELb1ELb1ELb1ELb0ELb0ELb0ELi2ELi4ELi4ELi4ELb0EEENS1_21CollectiveEpilogueBwdISA_SB_SD_Li256ELb1ELb0ELi2EEENS1_19SingleTileSchedulerILb1ELb0ELb0ELi128EEEEEEEEEvNT_6ParamsE$_ZN4cute3eso3ESOILb1ELb0EJNS_6LayoutINS_5tupleIJNS3_IJNS3_IJNS_1CILi8EEENS4_ILi1EEEEEES6_EEENS3_IJNS3_IJS6_S6_EEENS4_ILi4EEEEEEEEENS3_IJNS3_IJNS3_IJS6_NS4_ILi0EEEEEESD_EEENS3_IJNS3_IJSD_SD_EEES5_EEEEEEEENS_10ViewEngineIPN7cutlass6half_tEEEEEC2ERKSJ_RKSO_)
        /*71d8*/ 	.word	0x00000000


	//----- nvinfo : EIATTR_FRAME_SIZE
	.align		4
.L_4868:
        /*71dc*/ 	.byte	0x04, 0x11
        /*71de*/ 	.short	(.L_4870 - .L_4869)
	.align		4
.L_4869:
        /*71e0*/ 	.word	index@($_ZN7cutlass13device_kernelIN5flash19enable_sm80_to_sm89INS1_16FlashAttnBwdSm80INS1_25CollectiveMainloopBwdSm80ILi2ELi2EN4cute5tupleIJNS5_1CILi128EEES8_NS7_ILi64EEEEEENS_6half_tEfNS_4arch4Sm80ELb0ELb1ELb1ELb1ELb1ELb0ELb0ELb0ELi2ELi4ELi4ELi4ELb0EEENS1_21CollectiveEpilogueBwdISA_SB_SD_Li256ELb1ELb0ELi2EEENS1_19SingleTileSchedulerILb1ELb0ELb0ELi128EEEEEEEEEvNT_6ParamsE$_ZN4cute3eso3ESOILb1ELb0EJNS_6LayoutINS_5tupleIJNS3_IJNS3_IJNS_1CILi8EEENS4_ILi1EEEEEES6_EEENS3_IJNS3_IJS6_S6_EEENS4_ILi4EEEEEEEEENS3_IJNS3_IJNS3_IJS6_NS4_ILi0EEEEEESD_EEENS3_IJNS3_IJSD_SD_EEENS4_ILi2048EEEEEEEEEEENS_10ViewEngineINS_8smem_ptrIPN7cutlass6half_tEEEEEEEC2ERKSK_RKSR_)
        /*71e4*/ 	.word	0x00000000


	//----- nvinfo : EIATTR_FRAME_SIZE
	.align		4
.L_4870:
        /*71e8*/ 	.byte	0x04, 0x11
        /*71ea*/ 	.short	(.L_4872 - .L_4871)
	.align		4
.L_4871:
        /*71ec*/ 	.word	index@($_ZN7cutlass13device_kernelIN5flash19enable_sm80_to_sm89INS1_16FlashAttnBwdSm80INS1_25CollectiveMainloopBwdSm80ILi2ELi2EN4cute5tupleIJNS5_1CILi128EEES8_NS7_ILi64EEEEEENS_6half_tEfNS_4arch4Sm80ELb0ELb1ELb1ELb1ELb1ELb0ELb0ELb0ELi2ELi4ELi4ELi4ELb0EEENS1_21CollectiveEpilogueBwdISA_SB_SD_Li256ELb1ELb0ELi2EEENS1_19SingleTileSchedulerILb1ELb0ELb0ELi128EEEEEEEEEvNT_6ParamsE$_ZN4cute3eso3ESOILb1ELb0EJNS_6LayoutINS_5tupleIJNS3_IJNS3_IJNS_1CILi8EEENS4_ILi1EEEEEES6_EEENS3_IJNS3_IJS6_S6_EEENS4_ILi2EEEEEEEEENS3_IJNS3_IJNS3_IJS6_NS4_ILi0EEEEEESD_EEENS3_IJNS3_IJSD_SD_EEES5_EEEEEEEENS_10ViewEngineIPN7cutlass6half_tEEEEEC2ERKSJ_RKSO_)
        /*71f0*/ 	.word	0x00000000


	//----- nvinfo : EIATTR_FRAME_SIZE
	.align		4
.L_4872:
        /*71f4*/ 	.byte	0x04, 0x11
        /*71f6*/ 	.short	(.L_4874 - .L_4873)
	.align		4
.L_4873:
        /*71f8*/ 	.word	index@($_ZN7cutlass13device_kernelIN5flash19enable_sm80_to_sm89INS1_16FlashAttnBwdSm80INS1_25CollectiveMainloopBwdSm80ILi2ELi2EN4cute5tupleIJNS5_1CILi128EEES8_NS7_ILi64EEEEEENS_6half_tEfNS_4arch4Sm80ELb0ELb1ELb1ELb1ELb1ELb0ELb0ELb0ELi2ELi4ELi4ELi4ELb0EEENS1_21CollectiveEpilogueBwdISA_SB_SD_Li256ELb1ELb0ELi2EEENS1_19SingleTileSchedulerILb1ELb0ELb0ELi128EEEEEEEEEvNT_6ParamsE$_ZN4cute3eso3ESOILb1ELb0EJNS_6LayoutINS_5tupleIJNS3_IJNS3_IJNS_1CILi8EEENS4_ILi1EEEEEES6_EEENS3_IJNS3_IJS6_S6_EEENS4_ILi2EEEEEEEEENS3_IJNS3_IJNS3_IJS6_NS4_ILi0EEEEEESD_EEENS3_IJNS3_IJSD_SD_EEENS4_ILi8192EEEEEEEEEEENS_10ViewEngineINS_8smem_ptrIPN7cutlass6half_tEEEEEEEC2ERKSK_RKSR_)
        /*71fc*/ 	.word	0x00000000


	//----- nvinfo : EIATTR_FRAME_SIZE
	.align		4
.L_4874:
        /*7200*/ 	.byte	0x04, 0x11
        /*7202*/ 	.short	(.L_4876 - .L_4875)
	.align		4
.L_4875:
        /*7204*/ 	.word	index@($_ZN7cutlass13device_kernelIN5flash19enable_sm80_to_sm89INS1_16FlashAttnBwdSm80INS1_25CollectiveMainloopBwdSm80ILi2ELi2EN4cute5tupleIJNS5_1CILi128EEES8_NS7_ILi64EEEEEENS_6half_tEfNS_4arch4Sm80ELb0ELb1ELb1ELb1ELb1ELb0ELb0ELb0ELi2ELi4ELi4ELi4ELb0EEENS1_21CollectiveEpilogueBwdISA_SB_SD_Li256ELb1ELb0ELi2EEENS1_19SingleTileSchedulerILb1ELb0ELb0ELi128EEEEEEEEEvNT_6ParamsE$_ZN4cute3eso3ESOILb1ELb0EJNS_6LayoutINS_5tupleIJNS3_IJNS3_IJNS_1CILi8EEENS4_ILi1EEEEEES6_EEENS3_IJNS3_IJS6_S6_EEENS4_ILi2EEEEEEEEENS3_IJNS3_IJNS3_IJS6_NS4_ILi0EEEEEESD_EEENS3_IJNS3_IJSD_SD_EEENS4_ILi64EEEEEEEEEEENS_10ViewEngineIPN7cutlass6half_tEEEEEC2ERKSK_RKSP_)
        /*7208*/ 	.word	0x00000000


	//----- nvinfo : EIATTR_FRAME_SIZE
	.align		4
.L_4876:
        /*720c*/ 	.byte	0x04, 0x11
        /*720e*/ 	.short	(.L_4878 - .L_4877)
	.align		4
.L_4877:
        /*7210*/ 	.word	index@($_ZN7cutlass13device_kernelIN5flash19enable_sm80_to_sm89INS1_16FlashAttnBwdSm80INS1_25CollectiveMainloopBwdSm80ILi2ELi2EN4cute5tupleIJNS5_1CILi128EEES8_NS7_ILi64EEEEEENS_6half_tEfNS_4arch4Sm80ELb0ELb1ELb1ELb1ELb1ELb0ELb0ELb0ELi2ELi4ELi4ELi4ELb0EEENS1_21CollectiveEpilogueBwdISA_SB_SD_Li256ELb1ELb0ELi2EEENS1_19SingleTileSchedulerILb1ELb0ELb0ELi128EEEEEEEEEvNT_6ParamsE$_ZN4cute3eso3ESOILb1ELb0EJNS_6LayoutINS_5tupleIJNS3_IJNS3_IJNS_1CILi8EEENS4_ILi1EEEEEES6_EEENS3_IJNS3_IJS6_S6_EEENS4_ILi2EEEEEEEEENS3_IJNS3_IJNS3_IJS6_NS4_ILi0EEEEEESD_EEENS3_IJNS3_IJSD_SD_EEENS4_ILi4096EEEEEEEEEEENS_10ViewEngineINS_8smem_ptrIPN7cutlass6half_tEEEEEEEC2ERKSK_RKSR_)
        /*7214*/ 	.word	0x00000000


	//----- nvinfo : EIATTR_FRAME_SIZE
	.align		4
.L_4878:
        /*7218*/ 	.byte	0x04, 0x11
        /*721a*/ 	.short	(.L_4880 - .L_4879)
	.align		4
.L_4879:
        /*721c*/ 	.word	index@($_ZN7cutlass13device_kernelIN5flash19enable_sm80_to_sm89INS1_16FlashAttnBwdSm80INS1_25CollectiveMainloopBwdSm80ILi2ELi2EN4cute5tupleIJNS5_1CILi128EEES8_NS7_ILi64EEEEEENS_6half_tEfNS_4arch4Sm80ELb0ELb1ELb1ELb1ELb1ELb0ELb0ELb0ELi2ELi4ELi4ELi4ELb0EEENS1_21CollectiveEpilogueBwdISA_SB_SD_Li256ELb1ELb0ELi2EEENS1_19SingleTileSchedulerILb1ELb0ELb0ELi128EEEEEEEEEvNT_6ParamsE$_ZN4cute3eso3ESOILb1ELb0EJNS_6LayoutINS_5tupleIJNS3_IJNS3_IJNS_1CILi4EEENS4_ILi8EEEEEENS3_IJS5_NS4_ILi2EEEEEEEEENS3_IJNS3_IJS8_S8_EEENS3_IJS8_S6_EEEEEEEEENS3_IJNS3_IJNS3_IJNS_11ScaledBasisIS8_JLi1EEEENSF_INS4_ILi1EEEJLi0EEEEEEENS3_IJNSF_INS4_ILi16EEEJLi0EEEENSF_IS6_JLi1EEEEEEEEEENS3_IJNS3_IJNSF_ISH_JLi1EEEENSF_IS6_JLi0EEEEEEENS3_IJNSF_INS4_ILi64EEEJLi0EEEENSF_ISK_JLi1EEEEEEEEEEEEEEENS_10ViewEngineINS_23ArithmeticTupleIteratorINS_15ArithmeticTupleIJNS4_ILi0EEES12_EEEEEEEEEC2ERKSY_RKS15_)
        /*7220*/ 	.word	0x00000000


	//----- nvinfo : EIATTR_FRAME_SIZE
	.align		4
.L_4880:
        /*7224*/ 	.byte	0x04, 0x11
        /*7226*/ 	.short	(.L_4882 - .L_4881)
	.align		4
.L_4881:
        /*7228*/ 	.word	index@($_ZN7cutlass13device_kernelIN5flash19enable_sm80_to_sm89INS1_16FlashAttnBwdSm80INS1_25CollectiveMainloopBwdSm80ILi2ELi2EN4cute5tupleIJNS5_1CILi128EEES8_NS7_ILi64EEEEEENS_6half_tEfNS_4arch4Sm80ELb0ELb1ELb1ELb1ELb1ELb0ELb0ELb0ELi2ELi4ELi4ELi4ELb0EEENS1_21CollectiveEpilogueBwdISA_SB_SD_Li256ELb1ELb0ELi2EEENS1_19SingleTileSchedulerILb1ELb0ELb0ELi128EEEEEEEEEvNT_6ParamsE$_ZN4cute3eso3ESOILb1ELb0EJNS_6LayoutINS_5tupleIJNS3_IJNS3_IJNS_1CILi4EEENS4_ILi2EEEEEENS4_ILi1EEEEEES6_NS4_ILi8EEEEEENS3_IJNS3_IJNS3_IJS8_NS4_ILi32EEEEEENS4_ILi0EEEEEENS4_ILi64EEES5_EEEEENS_10ViewEngineIPN7cutlass6half_tEEEEEC2ERKSI_RKSN_)
        /*722c*/ 	.word	0x00000000


	//----- nvinfo : EIATTR_FRAME_SIZE
	.align		4
.L_4882:
        /*7230*/ 	.byte	0x04, 0x11
        /*7232*/ 	.short	(.L_4884 - .L_4883)
	.align		4
.L_4883:
        /*7234*/ 	.word	index@($_ZN7cutlass13device_kernelIN5flash19enable_sm80_to_sm89INS1_16FlashAttnBwdSm80INS1_25CollectiveMainloopBwdSm80ILi2ELi2EN4cute5tupleIJNS5_1CILi128EEES8_NS7_ILi64EEEEEENS_6half_tEfNS_4arch4Sm80ELb0ELb1ELb1ELb1ELb1ELb0ELb0ELb0ELi2ELi4ELi4ELi4ELb0EEENS1_21CollectiveEpilogueBwdISA_SB_SD_Li256ELb1ELb0ELi2EEENS1_19SingleTileSchedulerILb1ELb0ELb0ELi128EEEEEEEEEvNT_6ParamsE$_ZN4cute3eso3ESOILb1ELb0EJNS_6LayoutINS_5tupleIJNS3_IJNS3_IJNS_1CILi4EEENS4_ILi2EEEEEENS4_ILi1EEEEEES6_EEENS3_IJNS3_IJNS3_IJS8_NS4_ILi32EEEEEENS4_ILi0EEEEEENS4_ILi64EEEEEEEEiEEC2ERKSH_RKi)
        /*7238*/ 	.word	0x00000000


	//----- nvinfo : EIATTR_FRAME_SIZE
	.align		4
.L_4884:
        /*723c*/ 	.byte	0x04, 0x11
        /*723e*/ 	.short	(.L_4886 - .L_4885)
	.align		4
.L_4885:
        /*7240*/ 	.word	index@($_ZN7cutlass13device_kernelIN5flash19enable_sm80_to_sm89INS1_16FlashAttnBwdSm80INS1_25CollectiveMainloopBwdSm80ILi2ELi2EN4cute5tupleIJNS5_1CILi128EEES8_NS7_ILi64EEEEEENS_6half_tEfNS_4arch4Sm80ELb0ELb1ELb1ELb1ELb1ELb0ELb0ELb0ELi2ELi4ELi4ELi4ELb0EEENS1_21CollectiveEpilogueBwdISA_SB_SD_Li256ELb1ELb0ELi2EEENS1_19SingleTileSchedulerILb1ELb0ELb0ELi128EEEEEEEEEvNT_6ParamsE$_ZN4cute3eso3ESOILb1ELb0EJNS_6LayoutINS_5tupleIJNS3_IJNS3_IJNS_1CILi4EEENS4_ILi2EEEEEENS4_ILi1EEEEEES6_EEENS3_IJNS3_IJNS3_IJS8_NS4_ILi32EEEEEENS4_ILi0EEEEEENS4_ILi64EEEEEEEENS_10ViewEngineIPN7cutlass6half_tEEEEEC2ERKSH_RKSM_)
        /*7244*/ 	.word	0x00000000


	//----- nvinfo : EIATTR_FRAME_SIZE
	.align		4
.L_4886:
        /*7248*/ 	.byte	0x04, 0x11
        /*724a*/ 	.short	(.L_4888 - .L_4887)
	.align		4
.L_4887:
        /*724c*/ 	.word	index@($_ZN7cutlass13device_kernelIN5flash19enable_sm80_to_sm89INS1_16FlashAttnBwdSm80INS1_25CollectiveMainloopBwdSm80ILi2ELi2EN4cute5tupleIJNS5_1CILi128EEES8_NS7_ILi64EEEEEENS_6half_tEfNS_4arch4Sm80ELb0ELb1ELb1ELb1ELb1ELb0ELb0ELb0ELi2ELi4ELi4ELi4ELb0EEENS1_21CollectiveEpilogueBwdISA_SB_SD_Li256ELb1ELb0ELi2EEENS1_19SingleTileSchedulerILb1ELb0ELb0ELi128EEEEEEEEEvNT_6ParamsE$_ZN4cute3eso3ESOILb1ELb0EJNS_6LayoutINS_5tupleIJNS3_IJNS3_IJNS_1CILi4EEENS4_ILi2EEEEEENS4_ILi1EEEEEENS3_IJS6_EEEEEENS3_IJNS3_IJNS3_IJS8_NS4_ILi32EEEEEENS4_ILi0EEEEEENS3_IJNS4_ILi64EEEEEEEEEEENS_10ViewEngineIPN7cutlass6half_tEEEEEC2ERKSJ_RKSO_)
        /*7250*/ 	.word	0x00000000


	//----- nvinfo : EIATTR_FRAME_SIZE
	.align		4
.L_4888:
        /*7254*/ 	.byte	0x04, 0x11
        /*7256*/ 	.short	(.L_4890 - .L_4889)
	.align		4
.L_4889:
        /*7258*/ 	.word	index@($_ZN7cutlass13device_kernelIN5flash19enable_sm80_to_sm89INS1_16FlashAttnBwdSm80INS1_25CollectiveMainloopBwdSm80ILi2ELi2EN4cute5tupleIJNS5_1CILi128EEES8_NS7_ILi64EEEEEENS_6half_tEfNS_4arch4Sm80ELb0ELb1ELb1ELb1ELb1ELb0ELb0ELb0ELi2ELi4ELi4ELi4ELb0EEENS1_21CollectiveEpilogueBwdISA_SB_SD_Li256ELb1ELb0ELi2EEENS1_19SingleTileSchedulerILb1ELb0ELb0ELi128EEEEEEEEEvNT_6ParamsE$_ZN4cute3eso3ESOILb1ELb0EJNS_6LayoutINS_5tupleIJNS3_IJNS3_IJNS_1CILi4EEENS4_ILi2EEEEEENS4_ILi1EEEEEEEEENS3_IJNS3_IJNS3_IJS8_NS4_ILi32EEEEEENS4_ILi0EEEEEEEEEEEiEEC2ERKSG_RKi)
        /*725c*/ 	.word	0x00000000


	//----- nvinfo : EIATTR_FRAME_SIZE
	.align		4
.L_4890:
        /*7260*/ 	.byte	0x04, 0x11
        /*7262*/ 	.short	(.L_4892 - .L_4891)
	.align		4
.L_4891:
        /*7264*/ 	.word	index@($_ZN7cutlass13device_kernelIN5flash19enable_sm80_to_sm89INS1_16FlashAttnBwdSm80INS1_25CollectiveMainloopBwdSm80ILi2ELi2EN4cute5tupleIJNS5_1CILi128EEES8_NS7_ILi64EEEEEENS_6half_tEfNS_4arch4Sm80ELb0ELb1ELb1ELb1ELb1ELb0ELb0ELb0ELi2ELi4ELi4ELi4ELb0EEENS1_21CollectiveEpilogueBwdISA_SB_SD_Li256ELb1ELb0ELi2EEENS1_19SingleTileSchedulerILb1ELb0ELb0ELi128EEEEEEEEEvNT_6ParamsE$_ZN4cute3eso3ESOILb1ELb0EJNS_6LayoutINS_5tupleIJNS3_IJNS3_IJNS_1CILi4EEENS4_ILi2EEEEEENS4_ILi1EEEEEEEEENS3_IJNS3_IJNS3_IJS8_NS4_ILi32EEEEEENS4_ILi0EEEEEEEEEEENS_10ViewEngineIPN7cutlass6half_tEEEEEC2ERKSG_RKSL_)
        /*7268*/ 	.word	0x00000000


	//----- nvinfo : EIATTR_FRAME_SIZE
	.align		4
.L_4892:
        /*726c*/ 	.byte	0x04, 0x11
        /*726e*/ 	.short	(.L_4894 - .L_4893)
	.align		4
.L_4893:
        /*7270*/ 	.word	index@($_ZN7cutlass13device_kernelIN5flash19enable_sm80_to_sm89INS1_16FlashAttnBwdSm80INS1_25CollectiveMainloopBwdSm80ILi2ELi2EN4cute5tupleIJNS5_1CILi128EEES8_NS7_ILi64EEEEEENS_6half_tEfNS_4arch4Sm80ELb0ELb1ELb1ELb1ELb1ELb0ELb0ELb0ELi2ELi4ELi4ELi4ELb0EEENS1_21CollectiveEpilogueBwdISA_SB_SD_Li256ELb1ELb0ELi2EEENS1_19SingleTileSchedulerILb1ELb0ELb0ELi128EEEEEEEEEvNT_6ParamsE$_ZN4cute3eso3ESOILb1ELb0EJNS_6LayoutINS_5tupleIJNS3_IJNS3_IJNS_1CILi2EEES5_EEENS4_ILi1EEEEEEEEENS3_IJNS3_IJNS3_IJS7_NS4_ILi16EEEEEENS4_ILi0EEEEEEEEEEENS_10ViewEngineIPjEEEEC2ERKSF_RKSI_)
        /*7274*/ 	.word	0x00000000


	//----- nvinfo : EIATTR_FRAME_SIZE
	.align		4
.L_4894:
        /*7278*/ 	.byte	0x04, 0x11
        /*727a*/ 	.short	(.L_4896 - .L_4895)
	.align		4
.L_4895:
        /*727c*/ 	.word	index@($_ZN7cutlass13device_kernelIN5flash19enable_sm80_to_sm89INS1_16FlashAttnBwdSm80INS1_25CollectiveMainloopBwdSm80ILi2ELi2EN4cute5tupleIJNS5_1CILi128EEES8_NS7_ILi64EEEEEENS_6half_tEfNS_4arch4Sm80ELb0ELb1ELb1ELb1ELb1ELb0ELb0ELb0ELi2ELi4ELi4ELi4ELb0EEENS1_21CollectiveEpilogueBwdISA_SB_SD_Li256ELb1ELb0ELi2EEENS1_19SingleTileSchedulerILb1ELb0ELb0ELi128EEEEEEEEEvNT_6ParamsE$_ZN4cute3eso3ESOILb1ELb0EJNS_6LayoutINS_5tupleIJNS3_IJNS3_IJNS3_IJNS_1CILi4EEENS4_ILi2EEEEEENS4_ILi1EEEEEES8_EEENS3_IJNS3_IJNS3_IJS8_S8_EEES8_EEES6_EEEEEENS3_IJNS3_IJNS3_IJNS3_IJS8_NS4_ILi32EEEEEENS4_ILi0EEEEEESH_EEENS3_IJNS3_IJNS3_IJSH_SH_EEESH_EEENS4_ILi64EEEEEEEEEEENS_10ViewEngineIPN7cutlass6half_tEEEEEC2ERKSP_RKSU_)
        /*7280*/ 	.word	0x00000000


	//----- nvinfo : EIATTR_FRAME_SIZE
	.align		4
.L_4896:
        /*7284*/ 	.byte	0x04, 0x11
        /*7286*/ 	.short	(.L_4898 - .L_4897)
	.align		4
.L_4897:
        /*7288*/ 	.word	index@($_ZN7cutlass13device_kernelIN5flash19enable_sm80_to_sm89INS1_16FlashAttnBwdSm80INS1_25CollectiveMainloopBwdSm80ILi2ELi2EN4cute5tupleIJNS5_1CILi128EEES8_NS7_ILi64EEEEEENS_6half_tEfNS_4arch4Sm80ELb0ELb1ELb1ELb1ELb1ELb0ELb0ELb0ELi2ELi4ELi4ELi4ELb0EEENS1_21CollectiveEpilogueBwdISA_SB_SD_Li256ELb1ELb0ELi2EEENS1_19SingleTileSchedulerILb1ELb0ELb0ELi128EEEEEEEEEvNT_6ParamsE$_ZN4cute3eso3ESOILb1ELb0EJNS_5tupleIJNS_1CILi1EEENS3_ILi0EEEEEENS2_IJiEEEEEC2ERKS6_RKS7_)
        /*728c*/ 	.word	0x00000000


	//----- nvinfo : EIATTR_FRAME_SIZE
	.align		4
.L_4898:
        /*7290*/ 	.byte	0x04, 0x11
        /*7292*/ 	.short	(.L_4900 - .L_4899)
	.align		4
.L_4899:
        /*7294*/ 	.word	index@($_ZN7cutlass13device_kernelIN5flash19enable_sm80_to_sm89INS1_16FlashAttnBwdSm80INS1_25CollectiveMainloopBwdSm80ILi2ELi2EN4cute5tupleIJNS5_1CILi128EEES8_NS7_ILi64EEEEEENS_6half_tEfNS_4arch4Sm80ELb0ELb1ELb1ELb1ELb1ELb0ELb0ELb0ELi2ELi4ELi4ELi4ELb0EEENS1_21CollectiveEpilogueBwdISA_SB_SD_Li256ELb1ELb0ELi2EEENS1_19SingleTileSchedulerILb1ELb0ELb0ELi128EEEEEEEEEvNT_6ParamsE$_ZN4cute3eso3ESOILb1ELb0EJNS_5tupleIJNS_1CILi0EEES4_EEEiEEC2ERKS5_RKi)
        /*7298*/ 	.word	0x00000000


	//----- nvinfo : EIATTR_FRAME_SIZE
	.align		4
.L_4900:
        /*729c*/ 	.byte	0x04, 0x11
        /*729e*/ 	.short	(.L_4902 - .L_4901)
	.align		4
.L_4901:
        /*72a0*/ 	.word	index@($_ZN7cutlass13device_kernelIN5flash19enable_sm80_to_sm89INS1_16FlashAttnBwdSm80INS1_25CollectiveMainloopBwdSm80ILi2ELi2EN4cute5tupleIJNS5_1CILi128EEES8_NS7_ILi64EEEEEENS_6half_tEfNS_4arch4Sm80ELb0ELb1ELb1ELb1ELb1ELb0ELb0ELb0ELi2ELi4ELi4ELi4ELb0EEENS1_21CollectiveEpilogueBwdISA_SB_SD_Li256ELb1ELb0ELi2EEENS1_19SingleTileSchedulerILb1ELb0ELb0ELi128EEEEEEEEEvNT_6ParamsE$_ZN4cute3eso3ESOILb1ELb0EJNS_5tupleIJNS2_IJNS_1CILi1EEENS3_ILi0EEEEEES5_EEENS2_IJNS2_IJS5_S5_EEEiEEEEEC2ERKS7_RKS9_)
        /*72a4*/ 	.word	0x00000000


	//----- nvinfo : EIATTR_FRAME_SIZE
	.align		4
.L_4902:
        /*72a8*/ 	.byte	0x04, 0x11
        /*72aa*/ 	.short	(.L_4904 - .L_4903)
	.align		4
.L_4903:
        /*72ac*/ 	.word	index@($_ZN7cutlass13device_kernelIN5flash19enable_sm80_to_sm89INS1_16FlashAttnBwdSm80INS1_25CollectiveMainloopBwdSm80ILi2ELi2EN4cute5tupleIJNS5_1CILi128EEES8_NS7_ILi64EEEEEENS_6half_tEfNS_4arch4Sm80ELb0ELb1ELb1ELb1ELb1ELb0ELb0ELb0ELi2ELi4ELi4ELi4ELb0EEENS1_21CollectiveEpilogueBwdISA_SB_SD_Li256ELb1ELb0ELi2EEENS1_19SingleTileSchedulerILb1ELb0ELb0ELi128EEEEEEEEEvNT_6ParamsE$_ZN4cute3eso3ESOILb1ELb0EJNS_5tupleIJNS2_IJNS_1CILi1EEENS3_ILi0EEEEEENS2_IJS5_S5_EEEEEENS2_IJS5_iEEEEEC2ERKS8_RKS9_)
        /*72b0*/ 	.word	0x00000000


	//----- nvinfo : EIATTR_FRAME_SIZE
	.align		4
.L_4904:
        /*72b4*/ 	.byte	0x04, 0x11
        /*72b6*/ 	.short	(.L_4906 - .L_4905)
	.align		4
.L_4905:
        /*72b8*/ 	.word	index@($_ZN7cutlass13device_kernelIN5flash19enable_sm80_to_sm89INS1_16FlashAttnBwdSm80INS1_25CollectiveMainloopBwdSm80ILi2ELi2EN4cute5tupleIJNS5_1CILi128EEES8_NS7_ILi64EEEEEENS_6half_tEfNS_4arch4Sm80ELb0ELb1ELb1ELb1ELb1ELb0ELb0ELb0ELi2ELi4ELi4ELi4ELb0EEENS1_21CollectiveEpilogueBwdISA_SB_SD_Li256ELb1ELb0ELi2EEENS1_19SingleTileSchedulerILb1ELb0ELb0ELi128EEEEEEEEEvNT_6ParamsE$_ZN4cute3eso3ESOILb1ELb0EJNS_1CILi8EEEiiiNS2_ILi144EEENS2_ILi512EEEEEC2ERKS3_RKiSA_SA_RKS4_RKS5_)
        /*72bc*/ 	.word	0x00000000


	//----- nvinfo : EIATTR_FRAME_SIZE
	.align		4
.L_4906:
        /*72c0*/ 	.byte	0x04, 0x11
        /*72c2*/ 	.short	(.L_4908 - .L_4907)
	.align		4
.L_4907:
        /*72c4*/ 	.word	index@($_ZN7cutlass13device_kernelIN5flash19enable_sm80_to_sm89INS1_16FlashAttnBwdSm80INS1_25CollectiveMainloopBwdSm80ILi2ELi2EN4cute5tupleIJNS5_1CILi128EEES8_NS7_ILi64EEEEEENS_6half_tEfNS_4arch4Sm80ELb0ELb1ELb1ELb1ELb1ELb0ELb0ELb0ELi2ELi4ELi4ELi4ELb0EEENS1_21CollectiveEpilogueBwdISA_SB_SD_Li256ELb1ELb0ELi2EEENS1_19SingleTileSchedulerILb1ELb0ELb0ELi128EEEEEEEEEvNT_6ParamsE$_ZN4cute3eso3ESOILb1ELb0EJNS_1CILi8EEEiiEEC2ERKS3_RKiS8_)
        /*72c8*/ 	.word	0x00000000


	//----- nvinfo : EIATTR_FRAME_SIZE
	.align		4
.L_4908:
        /*72cc*/ 	.byte	0x04, 0x11
        /*72ce*/ 	.short	(.L_4910 - .L_4909)
	.align		4
.L_4909:
        /*72d0*/ 	.word	index@($_ZN7cutlass13device_kernelIN5flash19enable_sm80_to_sm89INS1_16FlashAttnBwdSm80INS1_25CollectiveMainloopBwdSm80ILi2ELi2EN4cute5tupleIJNS5_1CILi128EEES8_NS7_ILi64EEEEEENS_6half_tEfNS_4arch4Sm80ELb0ELb1ELb1ELb1ELb1ELb0ELb0ELb0ELi2ELi4ELi4ELi4ELb0EEENS1_21CollectiveEpilogueBwdISA_SB_SD_Li256ELb1ELb0ELi2EEENS1_19SingleTileSchedulerILb1ELb0ELb0ELi128EEEEEEEEEvNT_6ParamsE$_ZN4cute3eso3ESOILb1ELb0EJNS_1CILi1EEEiiiNS2_ILi72EEENS2_ILi512EEEEEC2ERKS3_RKiSA_SA_RKS4_RKS5_)
        /*72d4*/ 	.word	0x00000000


	//----- nvinfo : EIATTR_FRAME_SIZE
	.align		4
.L_4910:
        /*72d8*/ 	.byte	0x04, 0x11
        /*72da*/ 	.short	(.L_4912 - .L_4911)
	.align		4
.L_4911:
        /*72dc*/ 	.word	index@($_ZN7cutlass13device_kernelIN5flash19enable_sm80_to_sm89INS1_16FlashAttnBwdSm80INS1_25CollectiveMainloopBwdSm80ILi2ELi2EN4cute5tupleIJNS5_1CILi128EEES8_NS7_ILi64EEEEEENS_6half_tEfNS_4arch4Sm80ELb0ELb1ELb1ELb1ELb1ELb0ELb0ELb0ELi2ELi4ELi4ELi4ELb0EEENS1_21CollectiveEpilogueBwdISA_SB_SD_Li256ELb1ELb0ELi2EEENS1_19SingleTileSchedulerILb1ELb0ELb0ELi128EEEEEEEEEvNT_6ParamsE$_ZN4cute3eso3ESOILb1ELb0EJNS_1CILi1EEEiiiNS2_ILi144EEENS2_ILi512EEEEEC2ERKS3_RKiSA_SA_RKS4_RKS5_)
        /*72e0*/ 	.word	0x00000000


	//----- nvinfo : EIATTR_FRAME_SIZE
	.align		4
.L_4912:
        /*72e4*/ 	.byte	0x04, 0x11
        /*72e6*/ 	.short	(.L_4914 - .L_4913)
	.align		4
.L_4913:
        /*72e8*/ 	.word	index@($_ZN7cutlass13device_kernelIN5flash19enable_sm80_to_sm89INS1_16FlashAttnBwdSm80INS1_25CollectiveMainloopBwdSm80ILi2ELi2EN4cute5tupleIJNS5_1CILi128EEES8_NS7_ILi64EEEEEENS_6half_tEfNS_4arch4Sm80ELb0ELb1ELb1ELb1ELb1ELb0ELb0ELb0ELi2ELi4ELi4ELi4ELb0EEENS1_21CollectiveEpilogueBwdISA_SB_SD_Li256ELb1ELb0ELi2EEENS1_19SingleTileSchedulerILb1ELb0ELb0ELi128EEEEEEEEEvNT_6ParamsE$_ZN4cute3eso3ESOILb1ELb0EJNS_1CILi1EEENS_5tupleIJiiiEEENS2_ILi64EEENS4_IJNS2_ILi72EEENS2_ILi144EEENS2_ILi288EEEEEENS2_ILi512EEEEEC2ERKS3_RKS5_RKS6_RKSA_RKSB_)
        /*72ec*/ 	.word	0x00000000


	//----- nvinfo : EIATTR_FRAME_SIZE
	.align		4
.L_4914:
        /*72f0*/ 	.byte	0x04, 0x11
        /*72f2*/ 	.short	(.L_4916 - .L_4915)
	.align		4
.L_4915:
        /*72f4*/ 	.word	index@($_ZN7cutlass13device_kernelIN5flash19enable_sm80_to_sm89INS1_16FlashAttnBwdSm80INS1_25CollectiveMainloopBwdSm80ILi2ELi2EN4cute5tupleIJNS5_1CILi128EEES8_NS7_ILi64EEEEEENS_6half_tEfNS_4arch4Sm80ELb0ELb1ELb1ELb1ELb1ELb0ELb0ELb0ELi2ELi4ELi4ELi4ELb0EEENS1_21CollectiveEpilogueBwdISA_SB_SD_Li256ELb1ELb0ELi2EEENS1_19SingleTileSchedulerILb1ELb0ELb0ELi128EEEEEEEEEvNT_6ParamsE$_ZN4cute3eso3ESOILb1ELb0EJNS_1CILi1EEENS_5tupleIJNS2_ILi8EEEiiEEENS2_ILi64EEENS4_IJiNS2_ILi144EEENS2_ILi288EEEEEENS2_ILi512EEEEEC2ERKS3_RKS6_RKS7_RKSA_RKSB_)
        /*72f8*/ 	.word	0x00000000


	//----- nvinfo : EIATTR_FRAME_SIZE
	.align		4
.L_4916:
        /*72fc*/ 	.byte	0x04, 0x11
        /*72fe*/ 	.short	(.L_4918 - .L_4917)
	.align		4
.L_4917:
        /*7300*/ 	.word	index@($_ZN7cutlass13device_kernelIN5flash19enable_sm80_to_sm89INS1_16FlashAttnBwdSm80INS1_25CollectiveMainloopBwdSm80ILi2ELi2EN4cute5tupleIJNS5_1CILi128EEES8_NS7_ILi64EEEEEENS_6half_tEfNS_4arch4Sm80ELb0ELb1ELb1ELb1ELb1ELb0ELb0ELb0ELi2ELi4ELi4ELi4ELb0EEENS1_21CollectiveEpilogueBwdISA_SB_SD_Li256ELb1ELb0ELi2EEENS1_19SingleTileSchedulerILb1ELb0ELb0ELi128EEEEEEEEEvNT_6ParamsE$_ZN4cute3eso3ESOILb1ELb0EJNS_14ComposedLayoutINS_7SwizzleILi3ELi3ELi3EEENS_1CILj0EEENS_6LayoutINS_5tupleIJNS8_IJNS8_IJNS5_ILi4EEENS5_ILi8EEEEEENS8_IJS9_NS5_ILi1EEEEEEEEENS8_IJNS8_IJNS5_ILi2EEESF_SF_EEENS8_IJSF_S9_EEEEEEEEENS8_IJNS8_IJNS8_IJSF_NS5_ILi64EEEEEENS8_IJNS5_ILi1024EEENS5_ILi0EEEEEEEEENS8_IJNS8_IJSC_NS5_ILi512EEESA_EEENS8_IJNS5_ILi4096EEENS5_ILi16EEEEEEEEEEEEEEEENS_10ViewEngineINS_8smem_ptrIPN7cutlass6half_tEEEEEEEC2ERKSY_RKS15_)
        /*7304*/ 	.word	0x00000000


	//----- nvinfo : EIATTR_FRAME_SIZE
	.align		4
.L_4918:
        /*7308*/ 	.byte	0x04, 0x11
        /*730a*/ 	.short	(.L_4920 - .L_4919)
	.align		4
.L_4919:
        /*730c*/ 	.word	index@($_ZN7cutlass13device_kernelIN5flash19enable_sm80_to_sm89INS1_16FlashAttnBwdSm80INS1_25CollectiveMainloopBwdSm80ILi2ELi2EN4cute5tupleIJNS5_1CILi128EEES8_NS7_ILi64EEEEEENS_6half_tEfNS_4arch4Sm80ELb0ELb1ELb1ELb1ELb1ELb0ELb0ELb0ELi2ELi4ELi4ELi4ELb0EEENS1_21CollectiveEpilogueBwdISA_SB_SD_Li256ELb1ELb0ELi2EEENS1_19SingleTileSchedulerILb1ELb0ELb0ELi128EEEEEEEEEvNT_6ParamsE$_ZN4cute3eso3ESOILb1ELb0EJNS_14ComposedLayoutINS_7SwizzleILi3ELi3ELi3EEENS_1CILj0EEENS_6LayoutINS_5tupleIJNS8_IJNS8_IJNS5_ILi4EEENS5_ILi8EEEEEENS8_IJNS5_ILi2EEENS5_ILi1EEEEEEEEENS8_IJNS8_IJSC_SC_EEESB_EEEEEENS8_IJNS8_IJNS8_IJNS5_ILi128EEESD_EEENS8_IJSA_NS5_ILi0EEEEEEEEENS8_IJNS8_IJNS5_ILi64EEENS5_ILi512EEEEEENS8_IJNS5_ILi16EEENS5_ILi1024EEEEEEEEEEEEEEEENS_10ViewEngineINS_8smem_ptrIPN7cutlass6half_tEEEEEEEC2ERKSX_RKS14_)
        /*7310*/ 	.word	0x00000000


	//----- nvinfo : EIATTR_FRAME_SIZE
	.align		4
.L_4920:
        /*7314*/ 	.byte	0x04, 0x11
        /*7316*/ 	.short	(.L_4922 - .L_4921)
	.align		4
.L_4921:
        /*7318*/ 	.word	index@($_ZN7cutlass13device_kernelIN5flash19enable_sm80_to_sm89INS1_16FlashAttnBwdSm80INS1_25CollectiveMainloopBwdSm80ILi2ELi2EN4cute5tupleIJNS5_1CILi128EEES8_NS7_ILi64EEEEEENS_6half_tEfNS_4arch4Sm80ELb0ELb1ELb1ELb1ELb1ELb0ELb0ELb0ELi2ELi4ELi4ELi4ELb0EEENS1_21CollectiveEpilogueBwdISA_SB_SD_Li256ELb1ELb0ELi2EEENS1_19SingleTileSchedulerILb1ELb0ELb0ELi128EEEEEEEEEvNT_6ParamsE$_ZN4cute3eso3ESOILb1ELb0EJNS_14ComposedLayoutINS_7SwizzleILi3ELi3ELi3EEENS_1CILj0EEENS_6LayoutINS_5tupleIJNS8_IJNS5_ILi8EEENS5_ILi16EEEEEENS8_IJNS5_ILi64EEENS5_ILi1EEEEEEEEENS8_IJNS8_IJSC_NS5_ILi512EEEEEENS8_IJSD_NS5_ILi0EEEEEEEEEEEEENS_10ViewEngineINS_8smem_ptrIPN7cutlass6half_tEEEEEEEC2ERKSM_RKST_)
        /*731c*/ 	.word	0x00000000


	//----- nvinfo : EIATTR_FRAME_SIZE
	.align		4
.L_4922:
        /*7320*/ 	.byte	0x04, 0x11
        /*7322*/ 	.short	(.L_4924 - .L_4923)
	.align		4
.L_4923:
        /*7324*/ 	.word	index@($_ZN7cutlass13device_kernelIN5flash19enable_sm80_to_sm89INS1_16FlashAttnBwdSm80INS1_25CollectiveMainloopBwdSm80ILi2ELi2EN4cute5tupleIJNS5_1CILi128EEES8_NS7_ILi64EEEEEENS_6half_tEfNS_4arch4Sm80ELb0ELb1ELb1ELb1ELb1ELb0ELb0ELb0ELi2ELi4ELi4ELi4ELb0EEENS1_21CollectiveEpilogueBwdISA_SB_SD_Li256ELb1ELb0ELi2EEENS1_19SingleTileSchedulerILb1ELb0ELb0ELi128EEEEEEEEEvNT_6ParamsE$_ZN4cute3eso3ESOILb1ELb0EJNS_14ComposedLayoutINS_7SwizzleILi3ELi3ELi3EEENS_1CILj0EEENS_6LayoutINS_5tupleIJNS5_ILi64EEENS5_ILi128EEEEEENS8_IJNS5_ILi1EEES9_EEEEEEENS_10ViewEngineINS_8smem_ptrIPN7cutlass6half_tEEEEEEEC2ERKSF_RKSM_)
        /*7328*/ 	.word	0x00000000


	//----- nvinfo : EIATTR_FRAME_SIZE
	.align		4
.L_4924:
        /*732c*/ 	.byte	0x04, 0x11
        /*732e*/ 	.short	(.L_4926 - .L_4925)
	.align		4
.L_4925:
        /*7330*/ 	.word	index@($_ZN7cutlass13device_kernelIN5flash19enable_sm80_to_sm89INS1_16FlashAttnBwdSm80INS1_25CollectiveMainloopBwdSm80ILi2ELi2EN4cute5tupleIJNS5_1CILi128EEES8_NS7_ILi64EEEEEENS_6half_tEfNS_4arch4Sm80ELb0ELb1ELb1ELb1ELb1ELb0ELb0ELb0ELi2ELi4ELi4ELi4ELb0EEENS1_21CollectiveEpilogueBwdISA_SB_SD_Li256ELb1ELb0ELi2EEENS1_19SingleTileSchedulerILb1ELb0ELb0ELi128EEEEEEEEEvNT_6ParamsE$_ZN4cute3eso3ESOILb1ELb0EJNS_14ComposedLayoutINS_7SwizzleILi3ELi3ELi3EEENS_1CILi0EEENS_6LayoutINS_5tupleIJNS8_IJNS8_IJNS5_ILi4EEENS5_ILi8EEEEEENS8_IJS9_NS5_ILi1EEEEEEEEENS8_IJNS8_IJNS5_ILi2EEESF_SF_EEENS8_IJSF_SA_EEEEEEEEENS8_IJNS8_IJNS8_IJNS5_ILi128EEESC_EEENS8_IJNS5_ILi16EEES6_EEEEEENS8_IJNS8_IJNS5_ILi64EEESA_NS5_ILi512EEEEEENS8_IJNS5_ILi8192EEENS5_ILi1024EEEEEEEEEEEEEEEENS_10ViewEngineINS_8smem_ptrIPN7cutlass6half_tEEEEEEEC2ERKSY_RKS15_)
        /*7334*/ 	.word	0x00000000


	//----- nvinfo : EIATTR_FRAME_SIZE
	.align		4
.L_4926:
        /*7338*/ 	.byte	0x04, 0x11
        /*733a*/ 	.short	(.L_4928 - .L_4927)
	.align		4
.L_4927:
        /*733c*/ 	.word	index@($_ZN7cutlass13device_kernelIN5flash19enable_sm80_to_sm89INS1_16FlashAttnBwdSm80INS1_25CollectiveMainloopBwdSm80ILi2ELi2EN4cute5tupleIJNS5_1CILi128EEES8_NS7_ILi64EEEEEENS_6half_tEfNS_4arch4Sm80ELb0ELb1ELb1ELb1ELb1ELb0ELb0ELb0ELi2ELi4ELi4ELi4ELb0EEENS1_21CollectiveEpilogueBwdISA_SB_SD_Li256ELb1ELb0ELi2EEENS1_19SingleTileSchedulerILb1ELb0ELb0ELi128EEEEEEEEEvNT_6ParamsE$_ZN4cute3eso3ESOILb1ELb0EJNS_14ComposedLayoutINS_7SwizzleILi3ELi3ELi3EEENS_1CILi0EEENS_6LayoutINS_5tupleIJNS8_IJNS8_IJNS5_ILi4EEENS5_ILi8EEEEEENS8_IJNS5_ILi2EEENS5_ILi1EEEEEEEEENS8_IJNS8_IJSC_SC_EEESB_EEEEEENS8_IJNS8_IJNS8_IJNS5_ILi128EEESD_EEENS8_IJSA_S6_EEEEEENS8_IJNS8_IJNS5_ILi64EEENS5_ILi512EEEEEENS8_IJNS5_ILi16EEENS5_ILi1024EEEEEEEEEEEEEEEENS_10ViewEngineINS_8smem_ptrIPN7cutlass6half_tEEEEEEEC2ERKSW_RKS13_)
        /*7340*/ 	.word	0x00000000


	//----- nvinfo : EIATTR_FRAME_SIZE
	.align		4
.L_4928:
        /*7344*/ 	.byte	0x04, 0x11
        /*7346*/ 	.short	(.L_4930 - .L_4929)
	.align		4
.L_4929:
        /*7348*/ 	.word	index@($_ZN7cutlass13device_kernelIN5flash19enable_sm80_to_sm89INS1_16FlashAttnBwdSm80INS1_25CollectiveMainloopBwdSm80ILi2ELi2EN4cute5tupleIJNS5_1CILi128EEES8_NS7_ILi64EEEEEENS_6half_tEfNS_4arch4Sm80ELb0ELb1ELb1ELb1ELb1ELb0ELb0ELb0ELi2ELi4ELi4ELi4ELb0EEENS1_21CollectiveEpilogueBwdISA_SB_SD_Li256ELb1ELb0ELi2EEENS1_19SingleTileSchedulerILb1ELb0ELb0ELi128EEEEEEEEEvNT_6ParamsE$_ZN4cute3eso3ESOILb1ELb0EJNS_14ComposedLayoutINS_7SwizzleILi3ELi3ELi3EEENS_1CILi0EEENS_6LayoutINS_5tupleIJNS8_IJNS8_IJNS5_ILi4EEENS5_ILi8EEEEEENS8_IJNS5_ILi2EEENS5_ILi1EEEEEEEEENS8_IJNS8_IJSC_SC_EEENS8_IJSA_S9_EEEEEEEEENS8_IJNS8_IJNS8_IJSC_NS5_ILi64EEEEEENS8_IJNS5_ILi512EEES6_EEEEEENS8_IJNS8_IJSD_SA_EEENS8_IJNS5_ILi1024EEENS5_ILi16EEEEEEEEEEEEEEEENS_10ViewEngineINS_8smem_ptrIPN7cutlass6half_tEEEEEEEC2ERKSW_RKS13_)
        /*734c*/ 	.word	0x00000000


	//----- nvinfo : EIATTR_FRAME_SIZE
	.align		4
.L_4930:
        /*7350*/ 	.byte	0x04, 0x11
        /*7352*/ 	.short	(.L_4932 - .L_4931)
	.align		4
.L_4931:
        /*7354*/ 	.word	index@($_ZN7cutlass13device_kernelIN5flash19enable_sm80_to_sm89INS1_16FlashAttnBwdSm80INS1_25CollectiveMainloopBwdSm80ILi2ELi2EN4cute5tupleIJNS5_1CILi128EEES8_NS7_ILi64EEEEEENS_6half_tEfNS_4arch4Sm80ELb0ELb1ELb1ELb1ELb1ELb0ELb0ELb0ELi2ELi4ELi4ELi4ELb0EEENS1_21CollectiveEpilogueBwdISA_SB_SD_Li256ELb1ELb0ELi2EEENS1_19SingleTileSchedulerILb1ELb0ELb0ELi128EEEEEEEEEvNT_6ParamsE$_ZN4cute3eso3ESOILb1ELb0EJNS_10UnderscoreEiiEEC2ERKS2_RKiS7_)
        /*7358*/ 	.word	0x00000000


	//----- nvinfo : EIATTR_FRAME_SIZE
	.align		4
.L_4932:
        /*735c*/ 	.byte	0x04, 0x11
        /*735e*/ 	.short	(.L_4934 - .L_4933)
	.align		4
.L_4933:
        /*7360*/ 	.word	index@($_ZN7cutlass13device_kernelIN5flash19enable_sm80_to_sm89INS1_16FlashAttnBwdSm80INS1_25CollectiveMainloopBwdSm80ILi2ELi2EN4cute5tupleIJNS5_1CILi128EEES8_NS7_ILi64EEEEEENS_6half_tEfNS_4arch4Sm80ELb0ELb1ELb1ELb1ELb1ELb0ELb0ELb0ELi2ELi4ELi4ELi4ELb0EEENS1_21CollectiveEpilogueBwdISA_SB_SD_Li256ELb1ELb0ELi2EEENS1_19SingleTileSchedulerILb1ELb0ELb0ELi128EEEEEEEEEvNT_6ParamsE$_ZN4cute3eso3ESOILb1ELb0EJNS_10UnderscoreEiEEC2ERKS2_RKi)
        /*7364*/ 	.word	0x00000000


	//----- nvinfo : EIATTR_FRAME_SIZE
	.align		4
.L_4934:
        /*7368*/ 	.byte	0x04, 0x11
        /*736a*/ 	.short	(.L_4936 - .L_4935)
	.align		4
.L_4935:
        /*736c*/ 	.word	index@($_ZN7cutlass13device_kernelIN5flash19enable_sm80_to_sm89INS1_16FlashAttnBwdSm80INS1_25CollectiveMainloopBwdSm80ILi2ELi2EN4cute5tupleIJNS5_1CILi128EEES8_NS7_ILi64EEEEEENS_6half_tEfNS_4arch4Sm80ELb0ELb1ELb1ELb1ELb1ELb0ELb0ELb0ELi2ELi4ELi4ELi4ELb0EEENS1_21CollectiveEpilogueBwdISA_SB_SD_Li256ELb1ELb0ELi2EEENS1_19SingleTileSchedulerILb1ELb0ELb0ELi128EEEEEEEEEvNT_6ParamsE$_ZN4cute3eso3ESOILb1ELb0EJNS_10UnderscoreES2_iEEC2ERKS2_S5_RKi)
        /*7370*/ 	.word	0x00000000


	//----- nvinfo : EIATTR_FRAME_SIZE
	.align		4
.L_4936:
        /*7374*/ 	.byte	0x04, 0x11
        /*7376*/ 	.short	(.L_4938 - .L_4937)
	.align		4
.L_4937:
        /*7378*/ 	.word	index@($_ZN7cutlass13device_kernelIN5flash19enable_sm80_to_sm89INS1_16FlashAttnBwdSm80INS1_25CollectiveMainloopBwdSm80ILi2ELi2EN4cute5tupleIJNS5_1CILi128EEES8_NS7_ILi64EEEEEENS_6half_tEfNS_4arch4Sm80ELb0ELb1ELb1ELb1ELb1ELb0ELb0ELb0ELi2ELi4ELi4ELi4ELb0EEENS1_21CollectiveEpilogueBwdISA_SB_SD_Li256ELb1ELb0ELi2EEENS1_19SingleTileSchedulerILb1ELb0ELb0ELi128EEEEEEEEEvNT_6ParamsE$_ZN4cute3eso3ESOILb1ELb0EJNS_10UnderscoreES2_S2_iEEC2ERKS2_S5_S5_RKi)
        /*737c*/ 	.word	0x00000000


	//----- nvinfo : EIATTR_FRAME_SIZE
	.align		4
.L_4938:
        /*7380*/ 	.byte	0x04, 0x11
        /*7382*/ 	.short	(.L_4940 - .L_4939)
	.align		4
.L_4939:
        /*7384*/ 	.word	index@($_ZN7cutlass13device_kernelIN5flash19enable_sm80_to_sm89INS1_16FlashAttnBwdSm80INS1_25CollectiveMainloopBwdSm80ILi2ELi2EN4cute5tupleIJNS5_1CILi128EEES8_NS7_ILi64EEEEEENS_6half_tEfNS_4arch4Sm80ELb0ELb1ELb1ELb1ELb1ELb0ELb0ELb0ELi2ELi4ELi4ELi4ELb0EEENS1_21CollectiveEpilogueBwdISA_SB_SD_Li256ELb1ELb0ELi2EEENS1_19SingleTileSchedulerILb1ELb0ELb0ELi128EEEEEEEEEvNT_6ParamsE$_ZN4cute3eso3ESOILb0ELb1EJiNS_1CILi72EEENS2_ILi512EEEEEC2ERKiRKS3_RKS4_)
        /*7388*/ 	.word	0x00000000


	//----- nvinfo : EIATTR_FRAME_SIZE
	.align		4
.L_4940:
        /*738c*/ 	.byte	0x04, 0x11
        /*738e*/ 	.short	(.L_4942 - .L_4941)
	.align		4
.L_4941:
        /*7390*/ 	.word	index@($_ZN7cutlass13device_kernelIN5flash19enable_sm80_to_sm89INS1_16FlashAttnBwdSm80INS1_25CollectiveMainloopBwdSm80ILi2ELi2EN4cute5tupleIJNS5_1CILi128EEES8_NS7_ILi64EEEEEENS_6half_tEfNS_4arch4Sm80ELb0ELb1ELb1ELb1ELb1ELb0ELb0ELb0ELi2ELi4ELi4ELi4ELb0EEENS1_21CollectiveEpilogueBwdISA_SB_SD_Li256ELb1ELb0ELi2EEENS1_19SingleTileSchedulerILb1ELb0ELb0ELi128EEEEEEEEEvNT_6ParamsE$_ZN4cute3eso3ESOILb0ELb1EJiNS_1CILi144EEENS2_ILi512EEEEEC2ERKiRKS3_RKS4_)
        /*7394*/ 	.word	0x00000000


	//----- nvinfo : EIATTR_FRAME_SIZE
	.align		4
.L_4942:
        /*7398*/ 	.byte	0x04, 0x11
        /*739a*/ 	.short	(.L_4944 - .L_4943)
	.align		4
.L_4943:
        /*739c*/ 	.word	index@($_ZN7cutlass13device_kernelIN5flash19enable_sm80_to_sm89INS1_16FlashAttnBwdSm80INS1_25CollectiveMainloopBwdSm80ILi2ELi2EN4cute5tupleIJNS5_1CILi128EEES8_NS7_ILi64EEEEEENS_6half_tEfNS_4arch4Sm80ELb0ELb1ELb1ELb1ELb1ELb0ELb0ELb0ELi2ELi4ELi4ELi4ELb0EEENS1_21CollectiveEpilogueBwdISA_SB_SD_Li256ELb1ELb0ELi2EEENS1_19SingleTileSchedulerILb1ELb0ELb0ELi128EEEEEEEEEvNT_6ParamsE$_ZN4cute3eso3ESOILb0ELb1EJiNS_1CILi144EEENS2_ILi288EEEEEC2ERKiRKS3_RKS4_)
        /*73a0*/ 	.word	0x00000000


	//----- nvinfo : EIATTR_FRAME_SIZE
	.align		4
.L_4944:
        /*73a4*/ 	.byte	0x04, 0x11
        /*73a6*/ 	.short	(.L_4946 - .L_4945)
	.align		4
.L_4945:
        /*73a8*/ 	.word	index@($_ZN7cutlass13device_kernelIN5flash19enable_sm80_to_sm89INS1_16FlashAttnBwdSm80INS1_25CollectiveMainloopBwdSm80ILi2ELi2EN4cute5tupleIJNS5_1CILi128EEES8_NS7_ILi64EEEEEENS_6half_tEfNS_4arch4Sm80ELb0ELb1ELb1ELb1ELb1ELb0ELb0ELb0ELi2ELi4ELi4ELi4ELb0EEENS1_21CollectiveEpilogueBwdISA_SB_SD_Li256ELb1ELb0ELi2EEENS1_19SingleTileSchedulerILb1ELb0ELb0ELi128EEEEEEEEEvNT_6ParamsE$_ZN4cute3eso3ESOILb0ELb1EJiNS_1CILi0EEEEEC2ERKiRKS3_)
        /*73ac*/ 	.word	0x00000000


	//----- nvinfo : EIATTR_FRAME_SIZE
	.align		4
.L_4946:
        /*73b0*/ 	.byte	0x04, 0x11
        /*73b2*/ 	.short	(.L_4948 - .L_4947)
	.align		4
.L_4947:
        /*73b4*/ 	.word	index@($_ZN7cutlass13device_kernelIN5flash19enable_sm80_to_sm89INS1_16FlashAttnBwdSm80INS1_25CollectiveMainloopBwdSm80ILi2ELi2EN4cute5tupleIJNS5_1CILi128EEES8_NS7_ILi64EEEEEENS_6half_tEfNS_4arch4Sm80ELb0ELb1ELb1ELb1ELb1ELb0ELb0ELb0ELi2ELi4ELi4ELi4ELb0EEENS1_21CollectiveEpilogueBwdISA_SB_SD_Li256ELb1ELb0ELi2EEENS1_19SingleTileSchedulerILb1ELb0ELb0ELi128EEEEEEEEEvNT_6ParamsE$_ZN4cute3eso3ESOILb0ELb1EJNS_6LayoutINS_5tupleIJNS3_IJNS_1CILi8EEENS4_ILi1EEEEEENS4_ILi2EEEEEENS3_IJNS3_IJS6_NS4_ILi0EEEEEEiEEEEESA_EEC2ERKSD_RKSA_)
        /*73b8*/ 	.word	0x00000000


	//----- nvinfo : EIATTR_FRAME_SIZE
	.align		4
.L_4948:
        /*73bc*/ 	.byte	0x04, 0x11
        /*73be*/ 	.short	(.L_4950 - .L_4949)
	.align		4
.L_4949:
        /*73c0*/ 	.word	index@($_ZN7cutlass13device_kernelIN5flash19enable_sm80_to_sm89INS1_16FlashAttnBwdSm80INS1_25CollectiveMainloopBwdSm80ILi2ELi2EN4cute5tupleIJNS5_1CILi128EEES8_NS7_ILi64EEEEEENS_6half_tEfNS_4arch4Sm80ELb0ELb1ELb1ELb1ELb1ELb0ELb0ELb0ELi2ELi4ELi4ELi4ELb0EEENS1_21CollectiveEpilogueBwdISA_SB_SD_Li256ELb1ELb0ELi2EEENS1_19SingleTileSchedulerILb1ELb0ELb0ELi128EEEEEEEEEvNT_6ParamsE$_ZN4cute3eso3ESOILb0ELb1EJNS_5tupleIJiNS2_IJiiEEEEEENS2_IJNS_10UnderscoreENS2_IJS5_S5_EEEEEEEEC2ERKS4_RKS7_)
        /*73c4*/ 	.word	0x00000000


	//----- nvinfo : EIATTR_FRAME_SIZE
	.align		4
.L_4950:
        /*73c8*/ 	.byte	0x04, 0x11
        /*73ca*/ 	.short	(.L_4952 - .L_4951)
	.align		4
.L_4951:
        /*73cc*/ 	.word	index@($_ZN7cutlass13device_kernelIN5flash19enable_sm80_to_sm89INS1_16FlashAttnBwdSm80INS1_25CollectiveMainloopBwdSm80ILi2ELi2EN4cute5tupleIJNS5_1CILi128EEES8_NS7_ILi64EEEEEENS_6half_tEfNS_4arch4Sm80ELb0ELb1ELb1ELb1ELb1ELb0ELb0ELb0ELi2ELi4ELi4ELi4ELb0EEENS1_21CollectiveEpilogueBwdISA_SB_SD_Li256ELb1ELb0ELi2EEENS1_19SingleTileSchedulerILb1ELb0ELb0ELi128EEEEEEEEEvNT_6ParamsE$_ZN4cute3eso3ESOILb0ELb1EJNS_5tupleIJiNS2_IJiNS_1CILi0EEEEEEEEENS2_IJNS_10UnderscoreENS2_IJS7_S7_EEEEEEEEC2ERKS6_RKS9_)
        /*73d0*/ 	.word	0x00000000


	//----- nvinfo : EIATTR_FRAME_SIZE
	.align		4
.L_4952:
        /*73d4*/ 	.byte	0x04, 0x11
        /*73d6*/ 	.short	(.L_4954 - .L_4953)
	.align		4
.L_4953:
        /*73d8*/ 	.word	index@($_ZN7cutlass13device_kernelIN5flash19enable_sm80_to_sm89INS1_16FlashAttnBwdSm80INS1_25CollectiveMainloopBwdSm80ILi2ELi2EN4cute5tupleIJNS5_1CILi128EEES8_NS7_ILi64EEEEEENS_6half_tEfNS_4arch4Sm80ELb0ELb1ELb1ELb1ELb1ELb0ELb0ELb0ELi2ELi4ELi4ELi4ELb0EEENS1_21CollectiveEpilogueBwdISA_SB_SD_Li256ELb1ELb0ELi2EEENS1_19SingleTileSchedulerILb1ELb0ELb0ELi128EEEEEEEEEvNT_6ParamsE$_ZN4cute3eso3ESOILb0ELb0EJiiiNS_1CILi72EEENS2_ILi512EEEEEC2ERKiS7_S7_RKS3_RKS4_)
        /*73dc*/ 	.word	0x00000000


	//----- nvinfo : EIATTR_FRAME_SIZE
	.align		4
.L_4954:
        /*73e0*/ 	.byte	0x04, 0x11
        /*73e2*/ 	.short	(.L_4956 - .L_4955)
	.align		4
.L_4955:
        /*73e4*/ 	.word	index@($_ZN7cutlass13device_kernelIN5flash19enable_sm80_to_sm89INS1_16FlashAttnBwdSm80INS1_25CollectiveMainloopBwdSm80ILi2ELi2EN4cute5tupleIJNS5_1CILi128EEES8_NS7_ILi64EEEEEENS_6half_tEfNS_4arch4Sm80ELb0ELb1ELb1ELb1ELb1ELb0ELb0ELb0ELi2ELi4ELi4ELi4ELb0EEENS1_21CollectiveEpilogueBwdISA_SB_SD_Li256ELb1ELb0ELi2EEENS1_19SingleTileSchedulerILb1ELb0ELb0ELi128EEEEEEEEEvNT_6ParamsE$_ZN4cute3eso3ESOILb0ELb0EJiiiNS_1CILi144EEENS2_ILi512EEEEEC2ERKiS7_S7_RKS3_RKS4_)
        /*73e8*/ 	.word	0x00000000


	//----- nvinfo : EIATTR_FRAME_SIZE
	.align		4
.L_4956:
        /*73ec*/ 	.byte	0x04, 0x11
        /*73ee*/ 	.short	(.L_4958 - .L_4957)
	.align		4
.L_4957:
        /*73f0*/ 	.word	index@($_ZN7cutlass13device_kernelIN5flash19enable_sm80_to_sm89INS1_16FlashAttnBwdSm80INS1_25CollectiveMainloopBwdSm80ILi2ELi2EN4cute5tupleIJNS5_1CILi128EEES8_NS7_ILi64EEEEEENS_6half_tEfNS_4arch4Sm80ELb0ELb1ELb1ELb1ELb1ELb0ELb0ELb0ELi2ELi4ELi4ELi4ELb0EEENS1_21CollectiveEpilogueBwdISA_SB_SD_Li256ELb1ELb0ELi2EEENS1_19SingleTileSchedulerILb1ELb0ELb0ELi128EEEEEEEEEvNT_6ParamsE$_ZN4cute3eso3ESOILb0ELb0EJiiiEEC2ERKiS4_S4_)
        /*73f4*/ 	.word	0x00000000


	//----- nvinfo : EIATTR_FRAME_SIZE
	.align		4
.L_4958:
        /*73f8*/ 	.byte	0x04, 0x11
        /*73fa*/ 	.short	(.L_4960 - .L_4959)
	.align		4
.L_4959:
        /*73fc*/ 	.word	index@($_ZN7cutlass13device_kernelIN5flash19enable_sm80_to_sm89INS1_16FlashAttnBwdSm80INS1_25CollectiveMainloopBwdSm80ILi2ELi2EN4cute5tupleIJNS5_1CILi128EEES8_NS7_ILi64EEEEEENS_6half_tEfNS_4arch4Sm80ELb0ELb1ELb1ELb1ELb1ELb0ELb0ELb0ELi2ELi4ELi4ELi4ELb0EEENS1_21CollectiveEpilogueBwdISA_SB_SD_Li256ELb1ELb0ELi2EEENS1_19SingleTileSchedulerILb1ELb0ELb0ELi128EEEEEEEEEvNT_6ParamsE$_ZN4cute3eso3ESOILb0ELb0EJiiNS_1CILi72EEENS2_ILi512EEEEEC2ERKiS7_RKS3_RKS4_)
        /*7400*/ 	.word	0x00000000


	//----- nvinfo : EIATTR_FRAME_SIZE
	.align		4
.L_4960:
        /*7404*/ 	.byte	0x04, 0x11
        /*7406*/ 	.short	(.L_4962 - .L_4961)
	.align		4
.L_4961:
        /*7408*/ 	.word	index@($_ZN7cutlass13device_kernelIN5flash19enable_sm80_to_sm89INS1_16FlashAttnBwdSm80INS1_25CollectiveMainloopBwdSm80ILi2ELi2EN4cute5tupleIJNS5_1CILi128EEES8_NS7_ILi64EEEEEENS_6half_tEfNS_4arch4Sm80ELb0ELb1ELb1ELb1ELb1ELb0ELb0ELb0ELi2ELi4ELi4ELi4ELb0EEENS1_21CollectiveEpilogueBwdISA_SB_SD_Li256ELb1ELb0ELi2EEENS1_19SingleTileSchedulerILb1ELb0ELb0ELi128EEEEEEEEEvNT_6ParamsE$_ZN4cute3eso3ESOILb0ELb0EJiiNS_1CILi144EEENS2_ILi512EEEEEC2ERKiS7_RKS3_RKS4_)
        /*740c*/ 	.word	0x00000000


	//----- nvinfo : EIATTR_FRAME_SIZE
	.align		4
.L_4962:
        /*7410*/ 	.byte	0x04, 0x11
        /*7412*/ 	.short	(.L_4964 - .L_4963)
	.align		4
.L_4963:
        /*7414*/ 	.word	index@($_ZN7cutlass13device_kernelIN5flash19enable_sm80_to_sm89INS1_16FlashAttnBwdSm80INS1_25CollectiveMainloopBwdSm80ILi2ELi2EN4cute5tupleIJNS5_1CILi128EEES8_NS7_ILi64EEEEEENS_6half_tEfNS_4arch4Sm80ELb0ELb1ELb1ELb1ELb1ELb0ELb0ELb0ELi2ELi4ELi4ELi4ELb0EEENS1_21CollectiveEpilogueBwdISA_SB_SD_Li256ELb1ELb0ELi2EEENS1_19SingleTileSchedulerILb1ELb0ELb0ELi128EEEEEEEEEvNT_6ParamsE$_ZN4cute3eso3ESOILb0ELb0EJiiEEC2ERKiS4_)
        /*7418*/ 	.word	0x00000000


	//----- nvinfo : EIATTR_FRAME_SIZE
	.align		4
.L_4964:
        /*741c*/ 	.byte	0x04, 0x11
        /*741e*/ 	.short	(.L_4966 - .L_4965)
	.align		4
.L_4965:
        /*7420*/ 	.word	index@($_ZN7cutlass13device_kernelIN5flash19enable_sm80_to_sm89INS1_16FlashAttnBwdSm80INS1_25CollectiveMainloopBwdSm80ILi2ELi2EN4cute5tupleIJNS5_1CILi128EEES8_NS7_ILi64EEEEEENS_6half_tEfNS_4arch4Sm80ELb0ELb1ELb1ELb1ELb1ELb0ELb0ELb0ELi2ELi4ELi4ELi4ELb0EEENS1_21CollectiveEpilogueBwdISA_SB_SD_Li256ELb1ELb0ELi2EEENS1_19SingleTileSchedulerILb1ELb0ELb0ELi128EEEEEEEEEvNT_6ParamsE$_ZN4cute3eso3ESOILb0ELb0EJiNS_5tupleIJiiEEEEEC2ERKiRKS3_)
        /*7424*/ 	.word	0x00000000


	//----- nvinfo : EIATTR_FRAME_SIZE
	.align		4
.L_4966:
        /*7428*/ 	.byte	0x04, 0x11
        /*742a*/ 	.short	(.L_4968 - .L_4967)
	.align		4
.L_4967:
        /*742c*/ 	.word	index@($_ZN7cutlass13device_kernelIN5flash19enable_sm80_to_sm89INS1_16FlashAttnBwdSm80INS1_25CollectiveMainloopBwdSm80ILi2ELi2EN4cute5tupleIJNS5_1CILi128EEES8_NS7_ILi64EEEEEENS_6half_tEfNS_4arch4Sm80ELb0ELb1ELb1ELb1ELb1ELb0ELb0ELb0ELi2ELi4ELi4ELi4ELb0EEENS1_21CollectiveEpilogueBwdISA_SB_SD_Li256ELb1ELb0ELi2EEENS1_19SingleTileSchedulerILb1ELb0ELb0ELi128EEEEEEEEEvNT_6ParamsE$_ZN4cute3eso3ESOILb0ELb0EJiNS_5tupleIJiNS_1CILi0EEEEEEEEC2ERKiRKS5_)
        /*7430*/ 	.word	0x00000000


	//----- nvinfo : EIATTR_FRAME_SIZE
	.align		4
.L_4968:
        /*7434*/ 	.byte	0x04, 0x11
        /*7436*/ 	.short	(.L_4970 - .L_4969)
	.align		4
.L_4969:
        /*7438*/ 	.word	index@($_ZN7cutlass13device_kernelIN5flash19enable_sm80_to_sm89INS1_16FlashAttnBwdSm80INS1_25CollectiveMainloopBwdSm80ILi2ELi2EN4cute5tupleIJNS5_1CILi128EEES8_NS7_ILi64EEEEEENS_6half_tEfNS_4arch4Sm80ELb0ELb1ELb1ELb1ELb1ELb0ELb0ELb0ELi2ELi4ELi4ELi4ELb0EEENS1_21CollectiveEpilogueBwdISA_SB_SD_Li256ELb1ELb0ELi2EEENS1_19SingleTileSchedulerILb1ELb0ELb0ELi128EEEEEEEEEvNT_6ParamsE$_ZN4cute3eso3ESOILb0ELb0EJNS_6LayoutINS_5tupleIJNS3_IJNS_1CILi8EEENS4_ILi1EEEEEENS4_ILi2EEES5_EEENS3_IJNS3_IJS6_NS4_ILi0EEEEEEiNS4_ILi1024EEEEEEEEiEEC2ERKSE_RKi)
        /*743c*/ 	.word	0x00000000


	//----- nvinfo : EIATTR_FRAME_SIZE
	.align		4
.L_4970:
        /*7440*/ 	.byte	0x04, 0x11
        /*7442*/ 	.short	(.L_4972 - .L_4971)
	.align		4
.L_4971:
        /*7444*/ 	.word	index@($_ZN7cutlass13device_kernelIN5flash19enable_sm80_to_sm89INS1_16FlashAttnBwdSm80INS1_25CollectiveMainloopBwdSm80ILi2ELi2EN4cute5tupleIJNS5_1CILi128EEES8_NS7_ILi64EEEEEENS_6half_tEfNS_4arch4Sm80ELb0ELb1ELb1ELb1ELb1ELb0ELb0ELb0ELi2ELi4ELi4ELi4ELb0EEENS1_21CollectiveEpilogueBwdISA_SB_SD_Li256ELb1ELb0ELi2EEENS1_19SingleTileSchedulerILb1ELb0ELb0ELi128EEEEEEEEEvNT_6ParamsE$_ZN4cute3eso3ESOILb0ELb0EJNS_6LayoutINS_5tupleIJNS3_IJNS_1CILi8EEENS4_ILi1EEEEEENS4_ILi2EEES5_EEENS3_IJNS3_IJS6_NS4_ILi0EEEEEEiNS4_ILi1024EEEEEEEENS_10ViewEngineINS_8smem_ptrIPN7cutlass6half_tEEEEEEEC2ERKSE_RKSL_)
        /*7448*/ 	.word	0x00000000


	//----- nvinfo : EIATTR_FRAME_SIZE
	.align		4
.L_4972:
        /*744c*/ 	.byte	0x04, 0x11
        /*744e*/ 	.short	(.L_4974 - .L_4973)
	.align		4
.L_4973:
        /*7450*/ 	.word	index@($_ZN7cutlass13device_kernelIN5flash19enable_sm80_to_sm89INS1_16FlashAttnBwdSm80INS1_25CollectiveMainloopBwdSm80ILi2ELi2EN4cute5tupleIJNS5_1CILi128EEES8_NS7_ILi64EEEEEENS_6half_tEfNS_4arch4Sm80ELb0ELb1ELb1ELb1ELb1ELb0ELb0ELb0ELi2ELi4ELi4ELi4ELb0EEENS1_21CollectiveEpilogueBwdISA_SB_SD_Li256ELb1ELb0ELi2EEENS1_19SingleTileSchedulerILb1ELb0ELb0ELi128EEEEEEEEEvNT_6ParamsE$_ZN4cute3eso3ESOILb0ELb0EJNS_6LayoutINS_5tupleIJNS3_IJNS_1CILi8EEENS4_ILi1EEEEEENS4_ILi2EEENS3_IJS8_S8_EEEEEENS3_IJNS3_IJS6_NS4_ILi0EEEEEENS4_ILi4096EEENS3_IJiiEEEEEEEEiEEC2ERKSG_RKi)
        /*7454*/ 	.word	0x00000000


	//----- nvinfo : EIATTR_FRAME_SIZE
	.align		4
.L_4974:
        /*7458*/ 	.byte	0x04, 0x11
        /*745a*/ 	.short	(.L_4976 - .L_4975)
	.align		4
.L_4975:
        /*745c*/ 	.word	index@($_ZN7cutlass13device_kernelIN5flash19enable_sm80_to_sm89INS1_16FlashAttnBwdSm80INS1_25CollectiveMainloopBwdSm80ILi2ELi2EN4cute5tupleIJNS5_1CILi128EEES8_NS7_ILi64EEEEEENS_6half_tEfNS_4arch4Sm80ELb0ELb1ELb1ELb1ELb1ELb0ELb0ELb0ELi2ELi4ELi4ELi4ELb0EEENS1_21CollectiveEpilogueBwdISA_SB_SD_Li256ELb1ELb0ELi2EEENS1_19SingleTileSchedulerILb1ELb0ELb0ELi128EEEEEEEEEvNT_6ParamsE$_ZN4cute3eso3ESOILb0ELb0EJNS_6LayoutINS_5tupleIJNS3_IJNS_1CILi8EEENS4_ILi1EEEEEENS4_ILi2EEENS3_IJS8_S8_EEEEEENS3_IJNS3_IJS6_NS4_ILi0EEEEEENS4_ILi4096EEENS3_IJiiEEEEEEEENS_10ViewEngineINS_8smem_ptrIPN7cutlass6half_tEEEEEEEC2ERKSG_RKSN_)
        /*7460*/ 	.word	0x00000000


	//----- nvinfo : EIATTR_FRAME_SIZE
	.align		4
.L_4976:
        /*7464*/ 	.byte	0x04, 0x11
        /*7466*/ 	.short	(.L_4978 - .L_4977)
	.align		4
.L_4977:
        /*7468*/ 	.word	index@($_ZN7cutlass13device_kernelIN5flash19enable_sm80_to_sm89INS1_16FlashAttnBwdSm80INS1_25CollectiveMainloopBwdSm80ILi2ELi2EN4cute5tupleIJNS5_1CILi128EEES8_NS7_ILi64EEEEEENS_6half_tEfNS_4arch4Sm80ELb0ELb1ELb1ELb1ELb1ELb0ELb0ELb0ELi2ELi4ELi4ELi4ELb0EEENS1_21CollectiveEpilogueBwdISA_SB_SD_Li256ELb1ELb0ELi2EEENS1_19SingleTileSchedulerILb1ELb0ELb0ELi128EEEEEEEEEvNT_6ParamsE$_ZN4cute3eso3ESOILb0ELb0EJNS_6LayoutINS_5tupleIJNS3_IJNS_1CILi8EEENS4_ILi1EEEEEENS4_ILi2EEEEEENS3_IJNS3_IJS6_NS4_ILi0EEEEEEiEEEEEiEEC2ERKSD_RKi)
        /*746c*/ 	.word	0x00000000


	//----- nvinfo : EIATTR_FRAME_SIZE
	.align		4
.L_4978:
        /*7470*/ 	.byte	0x04, 0x11
        /*7472*/ 	.short	(.L_4980 - .L_4979)
	.align		4
.L_4979:
        /*7474*/ 	.word	index@($_ZN7cutlass13device_kernelIN5flash19enable_sm80_to_sm89INS1_16FlashAttnBwdSm80INS1_25CollectiveMainloopBwdSm80ILi2ELi2EN4cute5tupleIJNS5_1CILi128EEES8_NS7_ILi64EEEEEENS_6half_tEfNS_4arch4Sm80ELb0ELb1ELb1ELb1ELb1ELb0ELb0ELb0ELi2ELi4ELi4ELi4ELb0EEENS1_21CollectiveEpilogueBwdISA_SB_SD_Li256ELb1ELb0ELi2EEENS1_19SingleTileSchedulerILb1ELb0ELb0ELi128EEEEEEEEEvNT_6ParamsE$_ZN4cute3eso3ESOILb0ELb0EJNS_6LayoutINS_5tupleIJNS3_IJNS_1CILi8EEENS4_ILi1EEEEEENS4_ILi2EEEEEENS3_IJNS3_IJS6_NS4_ILi0EEEEEEiEEEEENS_10ViewEngineINS_8smem_ptrIPN7cutlass6half_tEEEEEEEC2ERKSD_RKSK_)
        /*7478*/ 	.word	0x00000000


	//----- nvinfo : EIATTR_FRAME_SIZE
	.align		4
.L_4980:
        /*747c*/ 	.byte	0x04, 0x11
        /*747e*/ 	.short	(.L_4982 - .L_4981)
	.align		4
.L_4981:
        /*7480*/ 	.word	index@($_ZN7cutlass13device_kernelIN5flash19enable_sm80_to_sm89INS1_16FlashAttnBwdSm80INS1_25CollectiveMainloopBwdSm80ILi2ELi2EN4cute5tupleIJNS5_1CILi128EEES8_NS7_ILi64EEEEEENS_6half_tEfNS_4arch4Sm80ELb0ELb1ELb1ELb1ELb1ELb0ELb0ELb0ELi2ELi4ELi4ELi4ELb0EEENS1_21CollectiveEpilogueBwdISA_SB_SD_Li256ELb1ELb0ELi2EEENS1_19SingleTileSchedulerILb1ELb0ELb0ELi128EEEEEEEEEvNT_6ParamsE$_ZN4cute3eso3ESOILb0ELb0EJNS_6LayoutINS_5tupleIJNS3_IJNS_1CILi8EEENS4_ILi1EEEEEENS3_IJNS4_ILi2EEEEEEEEENS3_IJNS3_IJS6_NS4_ILi0EEEEEENS3_IJiEEEEEEEENS_10ViewEngineINS_8smem_ptrIPN7cutlass6half_tEEEEEEEC2ERKSF_RKSM_)
        /*7484*/ 	.word	0x00000000


	//----- nvinfo : EIATTR_FRAME_SIZE
	.align		4
.L_4982:
        /*7488*/ 	.byte	0x04, 0x11
        /*748a*/ 	.short	(.L_4984 - .L_4983)
	.align		4
.L_4983:
        /*748c*/ 	.word	index@($_ZN7cutlass13device_kernelIN5flash19enable_sm80_to_sm89INS1_16FlashAttnBwdSm80INS1_25CollectiveMainloopBwdSm80ILi2ELi2EN4cute5tupleIJNS5_1CILi128EEES8_NS7_ILi64EEEEEENS_6half_tEfNS_4arch4Sm80ELb0ELb1ELb1ELb1ELb1ELb0ELb0ELb0ELi2ELi4ELi4ELi4ELb0EEENS1_21CollectiveEpilogueBwdISA_SB_SD_Li256ELb1ELb0ELi2EEENS1_19SingleTileSchedulerILb1ELb0ELb0ELi128EEEEEEEEEvNT_6ParamsE$_ZN4cute3eso3ESOILb0ELb0EJNS_6LayoutINS_5tupleIJNS3_IJNS_1CILi2EEES5_S5_EEES5_NS3_IJS5_S5_EEEEEENS3_IJNS3_IJNS4_ILi1EEENS4_ILi512EEEiEEENS4_ILi4096EEENS3_IJiiEEEEEEEEjEEC2ERKSF_RKj)
        /*7490*/ 	.word	0x00000000


	//----- nvinfo : EIATTR_FRAME_SIZE
	.align		4
.L_4984:
        /*7494*/ 	.byte	0x04, 0x11
        /*7496*/ 	.short	(.L_4986 - .L_4985)
	.align		4
.L_4985:
        /*7498*/ 	.word	index@($_ZN7cutlass13device_kernelIN5flash19enable_sm80_to_sm89INS1_16FlashAttnBwdSm80INS1_25CollectiveMainloopBwdSm80ILi2ELi2EN4cute5tupleIJNS5_1CILi128EEES8_NS7_ILi64EEEEEENS_6half_tEfNS_4arch4Sm80ELb0ELb1ELb1ELb1ELb1ELb0ELb0ELb0ELi2ELi4ELi4ELi4ELb0EEENS1_21CollectiveEpilogueBwdISA_SB_SD_Li256ELb1ELb0ELi2EEENS1_19SingleTileSchedulerILb1ELb0ELb0ELi128EEEEEEEEEvNT_6ParamsE$_ZN4cute3eso3ESOILb0ELb0EJNS_6LayoutINS_5tupleIJNS3_IJNS_1CILi2EEES5_S5_EEES5_NS3_IJS5_S5_EEEEEENS3_IJNS3_IJNS4_ILi1EEENS4_ILi512EEEiEEENS4_ILi4096EEENS3_IJiiEEEEEEEENS_10ViewEngineINS_8smem_ptrIPN7cutlass6half_tEEEEEEEC2ERKSF_RKSM_)
        /*749c*/ 	.word	0x00000000


	//----- nvinfo : EIATTR_FRAME_SIZE
	.align		4
.L_4986:
        /*74a0*/ 	.byte	0x04, 0x11
        /*74a2*/ 	.short	(.L_4988 - .L_4987)
	.align		4
.L_4987:
        /*74a4*/ 	.word	index@($_ZN7cutlass13device_kernelIN5flash19enable_sm80_to_sm89INS1_16FlashAttnBwdSm80INS1_25CollectiveMainloopBwdSm80ILi2ELi2EN4cute5tupleIJNS5_1CILi128EEES8_NS7_ILi64EEEEEENS_6half_tEfNS_4arch4Sm80ELb0ELb1ELb1ELb1ELb1ELb0ELb0ELb0ELi2ELi4ELi4ELi4ELb0EEENS1_21CollectiveEpilogueBwdISA_SB_SD_Li256ELb1ELb0ELi2EEENS1_19SingleTileSchedulerILb1ELb0ELb0ELi128EEEEEEEEEvNT_6ParamsE$_ZN4cute3eso3ESOILb0ELb0EJNS_6LayoutINS_5tupleIJNS3_IJNS_1CILi2EEES5_S5_EEES5_NS3_IJNS3_IJS5_S5_EEES5_EEEEEENS3_IJNS3_IJNS4_ILi1EEENS4_ILi512EEEiEEENS4_ILi4096EEENS3_IJNS3_IJiiEEENS4_ILi8192EEEEEEEEEEEjEEC2ERKSI_RKj)
        /*74a8*/ 	.word	0x00000000


	//----- nvinfo : EIATTR_FRAME_SIZE
	.align		4
.L_4988:
        /*74ac*/ 	.byte	0x04, 0x11
        /*74ae*/ 	.short	(.L_4990 - .L_4989)
	.align		4
.L_4989:
        /*74b0*/ 	.word	index@($_ZN7cutlass13device_kernelIN5flash19enable_sm80_to_sm89INS1_16FlashAttnBwdSm80INS1_25CollectiveMainloopBwdSm80ILi2ELi2EN4cute5tupleIJNS5_1CILi128EEES8_NS7_ILi64EEEEEENS_6half_tEfNS_4arch4Sm80ELb0ELb1ELb1ELb1ELb1ELb0ELb0ELb0ELi2ELi4ELi4ELi4ELb0EEENS1_21CollectiveEpilogueBwdISA_SB_SD_Li256ELb1ELb0ELi2EEENS1_19SingleTileSchedulerILb1ELb0ELb0ELi128EEEEEEEEEvNT_6ParamsE$_ZN4cute3eso3ESOILb0ELb0EJNS_6LayoutINS_5tupleIJNS3_IJNS_1CILi2EEES5_S5_EEES5_NS3_IJNS3_IJS5_S5_EEES5_EEEEEENS3_IJNS3_IJNS4_ILi1EEENS4_ILi512EEEiEEENS4_ILi4096EEENS3_IJNS3_IJiiEEENS4_ILi8192EEEEEEEEEEENS_10ViewEngineINS_8smem_ptrIPN7cutlass6half_tEEEEEEEC2ERKSI_RKSP_)
        /*74b4*/ 	.word	0x00000000


	//----- nvinfo : EIATTR_FRAME_SIZE
	.align		4
.L_4990:
        /*74b8*/ 	.byte	0x04, 0x11
        /*74ba*/ 	.short	(.L_4992 - .L_4991)
	.align		4
.L_4991:
        /*74bc*/ 	.word	index@($_ZN7cutlass13device_kernelIN5flash19enable_sm80_to_sm89INS1_16FlashAttnBwdSm80INS1_25CollectiveMainloopBwdSm80ILi2ELi2EN4cute5tupleIJNS5_1CILi128EEES8_NS7_ILi64EEEEEENS_6half_tEfNS_4arch4Sm80ELb0ELb1ELb1ELb1ELb1ELb0ELb0ELb0ELi2ELi4ELi4ELi4ELb0EEENS1_21CollectiveEpilogueBwdISA_SB_SD_Li256ELb1ELb0ELi2EEENS1_19SingleTileSchedulerILb1ELb0ELb0ELi128EEEEEEEEEvNT_6ParamsE$_ZN4cute3eso3ESOILb0ELb0EJNS_6LayoutINS_5tupleIJNS3_IJNS_1CILi2EEES5_EEES6_NS4_ILi8EEEEEENS3_IJNS3_IJiNS4_ILi512EEEEEENS3_IJiiEEENS4_ILi1024EEEEEEEEjEEC2ERKSE_RKj)
        /*74c0*/ 	.word	0x00000000


	//----- nvinfo : EIATTR_FRAME_SIZE
	.align		4
.L_4992:
        /*74c4*/ 	.byte	0x04, 0x11
        /*74c6*/ 	.short	(.L_4994 - .L_4993)
	.align		4
.L_4993:
        /*74c8*/ 	.word	index@($_ZN7cutlass13device_kernelIN5flash19enable_sm80_to_sm89INS1_16FlashAttnBwdSm80INS1_25CollectiveMainloopBwdSm80ILi2ELi2EN4cute5tupleIJNS5_1CILi128EEES8_NS7_ILi64EEEEEENS_6half_tEfNS_4arch4Sm80ELb0ELb1ELb1ELb1ELb1ELb0ELb0ELb0ELi2ELi4ELi4ELi4ELb0EEENS1_21CollectiveEpilogueBwdISA_SB_SD_Li256ELb1ELb0ELi2EEENS1_19SingleTileSchedulerILb1ELb0ELb0ELi128EEEEEEEEEvNT_6ParamsE$_ZN4cute3eso3ESOILb0ELb0EJNS_6LayoutINS_5tupleIJNS3_IJNS_1CILi2EEES5_EEES6_NS4_ILi8EEEEEENS3_IJNS3_IJiNS4_ILi512EEEEEENS3_IJiiEEENS4_ILi1024EEEEEEEENS_10ViewEngineINS_8smem_ptrIPN7cutlass6half_tEEEEEEEC2ERKSE_RKSL_)
        /*74cc*/ 	.word	0x00000000


	//----- nvinfo : EIATTR_FRAME_SIZE
	.align		4
.L_4994:
        /*74d0*/ 	.byte	0x04, 0x11
        /*74d2*/ 	.short	(.L_4996 - .L_4995)
	.align		4
.L_4995:
        /*74d4*/ 	.word	index@($_ZN7cutlass13device_kernelIN5flash19enable_sm80_to_sm89INS1_16FlashAttnBwdSm80INS1_25CollectiveMainloopBwdSm80ILi2ELi2EN4cute5tupleIJNS5_1CILi128EEES8_NS7_ILi64EEEEEENS_6half_tEfNS_4arch4Sm80ELb0ELb1ELb1ELb1ELb1ELb0ELb0ELb0ELi2ELi4ELi4ELi4ELb0EEENS1_21CollectiveEpilogueBwdISA_SB_SD_Li256ELb1ELb0ELi2EEENS1_19SingleTileSchedulerILb1ELb0ELb0ELi128EEEEEEEEEvNT_6ParamsE$_ZN4cute3eso3ESOILb0ELb0EJNS_6LayoutINS_5tupleIJNS3_IJNS_1CILi2EEES5_EEENS4_ILi8EEES6_EEENS3_IJNS3_IJNS4_ILi1EEEiEEENS4_ILi1024EEENS3_IJiiEEEEEEEEjEEC2ERKSE_RKj)
        /*74d8*/ 	.word	0x00000000


	//----- nvinfo : EIATTR_FRAME_SIZE
	.align		4
.L_4996:
        /*74dc*/ 	.byte	0x04, 0x11
        /*74de*/ 	.short	(.L_4998 - .L_4997)
	.align		4
.L_4997:
        /*74e0*/ 	.word	index@($_ZN7cutlass13device_kernelIN5flash19enable_sm80_to_sm89INS1_16FlashAttnBwdSm80INS1_25CollectiveMainloopBwdSm80ILi2ELi2EN4cute5tupleIJNS5_1CILi128EEES8_NS7_ILi64EEEEEENS_6half_tEfNS_4arch4Sm80ELb0ELb1ELb1ELb1ELb1ELb0ELb0ELb0ELi2ELi4ELi4ELi4ELb0EEENS1_21CollectiveEpilogueBwdISA_SB_SD_Li256ELb1ELb0ELi2EEENS1_19SingleTileSchedulerILb1ELb0ELb0ELi128EEEEEEEEEvNT_6ParamsE$_ZN4cute3eso3ESOILb0ELb0EJNS_6LayoutINS_5tupleIJNS3_IJNS_1CILi2EEES5_EEENS4_ILi8EEES6_EEENS3_IJNS3_IJNS4_ILi1EEEiEEENS4_ILi1024EEENS3_IJiiEEEEEEEENS_10ViewEngineINS_8smem_ptrIPN7cutlass6half_tEEEEEEEC2ERKSE_RKSL_)
        /*74e4*/ 	.word	0x00000000


	//----- nvinfo : EIATTR_FRAME_SIZE
	.align		4
.L_4998:
        /*74e8*/ 	.byte	0x04, 0x11
        /*74ea*/ 	.short	(.L_5000 - .L_4999)
	.align		4
.L_4999:
        /*74ec*/ 	.word	index@($_ZN7cutlass13device_kernelIN5flash19enable_sm80_to_sm89INS1_16FlashAttnBwdSm80INS1_25CollectiveMainloopBwdSm80ILi2ELi2EN4cute5tupleIJNS5_1CILi128EEES8_NS7_ILi64EEEEEENS_6half_tEfNS_4arch4Sm80ELb0ELb1ELb1ELb1ELb1ELb0ELb0ELb0ELi2ELi4ELi4ELi4ELb0EEENS1_21CollectiveEpilogueBwdISA_SB_SD_Li256ELb1ELb0ELi2EEENS1_19SingleTileSchedulerILb1ELb0ELb0ELi128EEEEEEEEEvNT_6ParamsE$_ZN4cute3eso3ESOILb0ELb0EJNS_6LayoutINS_5tupleIJNS3_IJNS_1CILi1EEENS3_IJS5_NS4_ILi2EEES6_EEEEEES6_NS3_IJS6_S6_EEEEEENS3_IJNS3_IJNS4_ILi0EEENS3_IJS5_NS4_ILi256EEEiEEEEEENS4_ILi2048EEENS3_IJiNS4_ILi4096EEEEEEEEEEENS_10ViewEngineINS_8smem_ptrIPjEEEEEEC2ERKSJ_RKSO_)
        /*74f0*/ 	.word	0x00000000


	//----- nvinfo : EIATTR_FRAME_SIZE
	.align		4
.L_5000:
        /*74f4*/ 	.byte	0x04, 0x11
        /*74f6*/ 	.short	(.L_5002 - .L_5001)
	.align		4
.L_5001:
        /*74f8*/ 	.word	index@($_ZN7cutlass13device_kernelIN5flash19enable_sm80_to_sm89INS1_16FlashAttnBwdSm80INS1_25CollectiveMainloopBwdSm80ILi2ELi2EN4cute5tupleIJNS5_1CILi128EEES8_NS7_ILi64EEEEEENS_6half_tEfNS_4arch4Sm80ELb0ELb1ELb1ELb1ELb1ELb0ELb0ELb0ELi2ELi4ELi4ELi4ELb0EEENS1_21CollectiveEpilogueBwdISA_SB_SD_Li256ELb1ELb0ELi2EEENS1_19SingleTileSchedulerILb1ELb0ELb0ELi128EEEEEEEEEvNT_6ParamsE$_ZN4cute3eso3ESOILb0ELb0EJNS_6LayoutINS_5tupleIJNS3_IJNS3_IJNS_1CILi8EEENS4_ILi1EEEEEES6_EEENS3_IJNS3_IJS6_S6_EEENS4_ILi2EEEEEEEEENS3_IJNS3_IJNS3_IJS6_NS4_ILi0EEEEEESD_EEENS3_IJNS3_IJSD_SD_EEEiEEEEEEEENS_10ViewEngineINS_8smem_ptrIPN7cutlass6half_tEEEEEEEC2ERKSJ_RKSQ_)
        /*74fc*/ 	.word	0x00000000


	//----- nvinfo : EIATTR_FRAME_SIZE
	.align		4
.L_5002:
        /*7500*/ 	.byte	0x04, 0x11
        /*7502*/ 	.short	(.L_5004 - .L_5003)
	.align		4
.L_5003:
        /*7504*/ 	.word	index@($_ZN7cutlass13device_kernelIN5flash19enable_sm80_to_sm89INS1_16FlashAttnBwdSm80INS1_25CollectiveMainloopBwdSm80ILi2ELi2EN4cute5tupleIJNS5_1CILi128EEES8_NS7_ILi64EEEEEENS_6half_tEfNS_4arch4Sm80ELb0ELb1ELb1ELb1ELb1ELb0ELb0ELb0ELi2ELi4ELi4ELi4ELb0EEENS1_21CollectiveEpilogueBwdISA_SB_SD_Li256ELb1ELb0ELi2EEENS1_19SingleTileSchedulerILb1ELb0ELb0ELi128EEEEEEEEEvNT_6ParamsE$_ZN4cute3eso3ESOILb0ELb0EJNS_5tupleIJiNS_1CILi512EEEEEENS2_IJiiEEENS3_ILi1024EEEEEC2ERKS5_RKS6_RKS7_)
        /*7508*/ 	.word	0x00000000


	//----- nvinfo : EIATTR_FRAME_SIZE
	.align		4
.L_5004:
        /*750c*/ 	.byte	0x04, 0x11
        /*750e*/ 	.short	(.L_5006 - .L_5005)
	.align		4
.L_5005:
        /*7510*/ 	.word	index@($_ZN7cutlass13device_kernelIN5flash19enable_sm80_to_sm89INS1_16FlashAttnBwdSm80INS1_25CollectiveMainloopBwdSm80ILi2ELi2EN4cute5tupleIJNS5_1CILi128EEES8_NS7_ILi64EEEEEENS_6half_tEfNS_4arch4Sm80ELb0ELb1ELb1ELb1ELb1ELb0ELb0ELb0ELi2ELi4ELi4ELi4ELb0EEENS1_21CollectiveEpilogueBwdISA_SB_SD_Li256ELb1ELb0ELi2EEENS1_19SingleTileSchedulerILb1ELb0ELb0ELi128EEEEEEEEEvNT_6ParamsE$_ZN4cute3eso3ESOILb0ELb0EJNS_5tupleIJNS_1CILi1EEEiEEENS3_ILi1024EEENS2_IJiiEEEEEC2ERKS5_RKS6_RKS7_)
        /*7514*/ 	.word	0x00000000


	//----- nvinfo : EIATTR_FRAME_SIZE
	.align		4
.L_5006:
        /*7518*/ 	.byte	0x04, 0x11
        /*751a*/ 	.short	(.L_5008 - .L_5007)
	.align		4
.L_5007:
        /*751c*/ 	.word	index@($_ZN7cutlass13device_kernelIN5flash19enable_sm80_to_sm89INS1_16FlashAttnBwdSm80INS1_25CollectiveMainloopBwdSm80ILi2ELi2EN4cute5tupleIJNS5_1CILi128EEES8_NS7_ILi64EEEEEENS_6half_tEfNS_4arch4Sm80ELb0ELb1ELb1ELb1ELb1ELb0ELb0ELb0ELi2ELi4ELi4ELi4ELb0EEENS1_21CollectiveEpilogueBwdISA_SB_SD_Li256ELb1ELb0ELi2EEENS1_19SingleTileSchedulerILb1ELb0ELb0ELi128EEEEEEEEEvNT_6ParamsE$_ZN4cute3eso3ESOILb0ELb0EJNS_5tupleIJNS_1CILi1EEENS3_ILi512EEEiEEENS3_ILi4096EEENS2_IJiiEEEEEC2ERKS6_RKS7_RKS8_)
        /*7520*/ 	.word	0x00000000


	//----- nvinfo : EIATTR_FRAME_SIZE
	.align		4
.L_5008:
        /*7524*/ 	.byte	0x04, 0x11
        /*7526*/ 	.short	(.L_5010 - .L_5009)
	.align		4
.L_5009:
        /*7528*/ 	.word	index@($_ZN7cutlass13device_kernelIN5flash19enable_sm80_to_sm89INS1_16FlashAttnBwdSm80INS1_25CollectiveMainloopBwdSm80ILi2ELi2EN4cute5tupleIJNS5_1CILi128EEES8_NS7_ILi64EEEEEENS_6half_tEfNS_4arch4Sm80ELb0ELb1ELb1ELb1ELb1ELb0ELb0ELb0ELi2ELi4ELi4ELi4ELb0EEENS1_21CollectiveEpilogueBwdISA_SB_SD_Li256ELb1ELb0ELi2EEENS1_19SingleTileSchedulerILb1ELb0ELb0ELi128EEEEEEEEEvNT_6ParamsE$_ZN4cute3eso3ESOILb0ELb0EJNS_5tupleIJNS_1CILi1EEENS3_ILi512EEEiEEENS3_ILi4096EEENS2_IJNS2_IJiiEEENS3_ILi8192EEEEEEEEC2ERKS6_RKS7_RKSA_)
        /*752c*/ 	.word	0x00000000


	//----- nvinfo : EIATTR_FRAME_SIZE
	.align		4
.L_5010:
        /*7530*/ 	.byte	0x04, 0x11
        /*7532*/ 	.short	(.L_5012 - .L_5011)
	.align		4
.L_5011:
        /*7534*/ 	.word	index@($_ZN7cutlass13device_kernelIN5flash19enable_sm80_to_sm89INS1_16FlashAttnBwdSm80INS1_25CollectiveMainloopBwdSm80ILi2ELi2EN4cute5tupleIJNS5_1CILi128EEES8_NS7_ILi64EEEEEENS_6half_tEfNS_4arch4Sm80ELb0ELb1ELb1ELb1ELb1ELb0ELb0ELb0ELi2ELi4ELi4ELi4ELb0EEENS1_21CollectiveEpilogueBwdISA_SB_SD_Li256ELb1ELb0ELi2EEENS1_19SingleTileSchedulerILb1ELb0ELb0ELi128EEEEEEEEEvNT_6ParamsE$_ZN4cute3eso3ESOILb0ELb0EJNS_5tupleIJNS_1CILi0EEENS2_IJNS3_ILi1EEENS3_ILi256EEEiEEEEEENS3_ILi2048EEENS2_IJiNS3_ILi4096EEEEEEEEC2ERKS8_RKS9_RKSB_)
        /*7538*/ 	.word	0x00000000


	//----- nvinfo : EIATTR_FRAME_SIZE
	.align		4
.L_5012:
        /*753c*/ 	.byte	0x04, 0x11
        /*753e*/ 	.short	(.L_5014 - .L_5013)
	.align		4
.L_5013:
        /*7540*/ 	.word	index@($_ZN7cutlass13device_kernelIN5flash19enable_sm80_to_sm89INS1_16FlashAttnBwdSm80INS1_25CollectiveMainloopBwdSm80ILi2ELi2EN4cute5tupleIJNS5_1CILi128EEES8_NS7_ILi64EEEEEENS_6half_tEfNS_4arch4Sm80ELb0ELb1ELb1ELb1ELb1ELb0ELb0ELb0ELi2ELi4ELi4ELi4ELb0EEENS1_21CollectiveEpilogueBwdISA_SB_SD_Li256ELb1ELb0ELi2EEENS1_19SingleTileSchedulerILb1ELb0ELb0ELi128EEEEEEEEEvNT_6ParamsE$_ZN4cute3eso3ESOILb0ELb0EJNS_14ComposedLayoutINS_7SwizzleILi3ELi3ELi3EEENS_9MixedBitsILj0ELj432EEENS_6LayoutINS_5tupleIJNS8_IJNS_1CILi2EEESA_SA_EEESA_NS9_ILi8EEEEEENS8_IJNS8_IJNS9_ILi64EEESC_NS9_ILi512EEEEEENS9_ILi8192EEENS9_ILi1024EEEEEEEEEEiEEC2ERKSL_RKi)
        /*7544*/ 	.word	0x00000000


	//----- nvinfo : EIATTR_FRAME_SIZE
	.align		4
.L_5014:
        /*7548*/ 	.byte	0x04, 0x11
        /*754a*/ 	.short	(.L_5016 - .L_5015)
	.align		4
.L_5015:
        /*754c*/ 	.word	index@($_ZN7cutlass13device_kernelIN5flash19enable_sm80_to_sm89INS1_16FlashAttnBwdSm80INS1_25CollectiveMainloopBwdSm80ILi2ELi2EN4cute5tupleIJNS5_1CILi128EEES8_NS7_ILi64EEEEEENS_6half_tEfNS_4arch4Sm80ELb0ELb1ELb1ELb1ELb1ELb0ELb0ELb0ELi2ELi4ELi4ELi4ELb0EEENS1_21CollectiveEpilogueBwdISA_SB_SD_Li256ELb1ELb0ELi2EEENS1_19SingleTileSchedulerILb1ELb0ELb0ELi128EEEEEEEEEvNT_6ParamsE$_ZN4cute3eso3ESOILb0ELb0EJNS_14ComposedLayoutINS_7SwizzleILi3ELi3ELi3EEENS_9MixedBitsILj0ELj432EEENS_6LayoutINS_5tupleIJNS8_IJNS_1CILi2EEESA_SA_EEESA_NS9_ILi8EEEEEENS8_IJNS8_IJNS9_ILi64EEESC_NS9_ILi512EEEEEENS9_ILi8192EEENS9_ILi1024EEEEEEEEEENS_10ViewEngineINS_8smem_ptrIPN7cutlass6half_tEEEEEEEC2ERKSL_RKSS_)
        /*7550*/ 	.word	0x00000000


	//----- nvinfo : EIATTR_FRAME_SIZE
	.align		4
.L_5016:
        /*7554*/ 	.byte	0x04, 0x11
        /*7556*/ 	.short	(.L_5018 - .L_5017)
	.align		4
.L_5017:
        /*7558*/ 	.word	index@(_ZN7cutlass13device_kernelIN5flash19enable_sm80_to_sm89INS1_16FlashAttnBwdSm80INS1_25CollectiveMainloopBwdSm80ILi2ELi2EN4cute5tupleIJNS5_1CILi128EEES8_NS7_ILi64EEEEEENS_6half_tEfNS_4arch4Sm80ELb0ELb1ELb1ELb1ELb1ELb0ELb0ELb0ELi2ELi4ELi4ELi4ELb0EEENS1_21CollectiveEpilogueBwdISA_SB_SD_Li256ELb1ELb0ELi2EEENS1_19SingleTileSchedulerILb1ELb0ELb0ELi128EEEEEEEEEvNT_6ParamsE)
        /*755c*/ 	.word	0x000015f0


	//----- nvinfo : EIATTR_REGCOUNT
	.align		4
.L_5018:
        /*7560*/ 	.byte	0x04, 0x2f
        /*7562*/ 	.short	(.L_5020 - .L_5019)
	.align		4
.L_5019:
        /*7564*/ 	.word	index@(_ZN7cutlass13device_kernelIN5flash19enable_sm80_to_sm89INS1_16FlashAttnBwdSm80INS1_25CollectiveMainloopBwdSm80ILi2ELi2EN4cute5tupleIJNS5_1CILi128EEES8_NS7_ILi64EEEEEENS_6half_tEfNS_4arch4Sm80ELb0ELb1ELb1ELb1ELb0ELb0ELb0ELb0ELi2ELi4ELi4ELi4ELb0EEENS1_21CollectiveEpilogueBwdISA_SB_SD_Li256ELb1ELb0ELi2EEENS1_19SingleTileSchedulerILb1ELb0ELb0ELi128EEEEEEEEEvNT_6ParamsE)
        /*7568*/ 	.word	0x00000080


	//----- nvinfo : EIATTR_FRAME_SIZE
	.align		4
.L_5020:
        /*756c*/ 	.byte	0x04, 0x11
        /*756e*/ 	.short	(.L_5022 - .L_5021)
	.align		4
.L_5021:
        /*7570*/ 	.word	index@($_ZN7cutlass13device_kernelIN5flash19enable_sm80_to_sm89INS1_16FlashAttnBwdSm80INS1_25CollectiveMainloopBwdSm80ILi2ELi2EN4cute5tupleIJNS5_1CILi128EEES8_NS7_ILi64EEEEEENS_6half_tEfNS_4arch4Sm80ELb0ELb1ELb1ELb1ELb0ELb0ELb0ELb0ELi2ELi4ELi4ELi4ELb0EEENS1_21CollectiveEpilogueBwdISA_SB_SD_Li256ELb1ELb0ELi2EEENS1_19SingleTileSchedulerILb1ELb0ELb0ELi128EEEEEEEEEvNT_6ParamsE$exp2f)
        /*7574*/ 	.word	0x00000000


	//----- nvinfo : EIATTR_FRAME_SIZE
	.align		4
.L_5022:
        /*7578*/ 	.byte	0x04, 0x11
        /*757a*/ 	.short	(.L_5024 - .L_5023)
	.align		4
.L_5023:
        /*757c*/ 	.word	index@($_ZN7cutlass13device_kernelIN5flash19enable_sm80_to_sm89INS1_16FlashAttnBwdSm80INS1_25CollectiveMainloopBwdSm80ILi2ELi2EN4cute5tupleIJNS5_1CILi128EEES8_NS7_ILi64EEEEEENS_6half_tEfNS_4arch4Sm80ELb0ELb1ELb1ELb1ELb0ELb0ELb0ELb0ELi2ELi4ELi4ELi4ELb0EEENS1_21CollectiveEpilogueBwdISA_SB_SD_Li256ELb1ELb0ELi2EEENS1_19SingleTileSchedulerILb1ELb0ELb0ELi128EEEEEEEEEvNT_6ParamsE$_ZZZN5flash25CollectiveMainloopBwdSm80ILi2ELi2EN4cute5tupleIJNS1_1CILi128EEES4_NS3_ILi64EEEEEEN7cutlass6half_tEfNS7_4arch4Sm80ELb0ELb1ELb1ELb1ELb0ELb0ELb0ELb0ELi2ELi4ELi4ELi4ELb0EE3mmaINS_16FlashAttnBwdSm80ISB_NS_21CollectiveEpilogueBwdIS6_S8_SA_Li256ELb1ELb0ELi2EEENS_19SingleTileSchedulerILb1ELb0ELb0ELi128EEEE13SharedStorageENS1_6TensorINS1_11ArrayEngineIfLm32EEENS1_6LayoutINS2_IJNS2_IJNS3_ILi2EEESO_EEESO_NS3_ILi4EEEEEENS2_IJNS2_IJNS3_ILi1EEESO_EEESQ_NS3_ILi8EEEEEEEEEEEEbRKNSB_6ParamsERT0_S12_iNS2_IJiiiEEERT_ENKUliT_E_clIZSC_ISJ_SX_EbS10_S12_S12_iS13_S15_EUlRS16_iE_EEDaiS16_ENKUlvE1_clEv)
        /*7580*/ 	.word	0x00000000


	//----- nvinfo : EIATTR_FRAME_SIZE
	.align		4
.L_5024:
        /*7584*/ 	.byte	0x04, 0x11
        /*7586*/ 	.short	(.L_5026 - .L_5025)
	.align		4
.L_5025:
        /*7588*/ 	.word	index@($_ZN7cutlass13device_kernelIN5flash19enable_sm80_to_sm89INS1_16FlashAttnBwdSm80INS1_25CollectiveMainloopBwdSm80ILi2ELi2EN4cute5tupleIJNS5_1CILi128EEES8_NS7_ILi64EEEEEENS_6half_tEfNS_4arch4Sm80ELb0ELb1ELb1ELb1ELb0ELb0ELb0ELb0ELi2ELi4ELi4ELi4ELb0EEENS1_21CollectiveEpilogueBwdISA_SB_SD_Li256ELb1ELb0ELi2EEENS1_19SingleTileSchedulerILb1ELb0ELb0ELi128EEEEEEEEEvNT_6ParamsE$_ZZZN5flash25CollectiveMainloopBwdSm80ILi2ELi2EN4cute5tupleIJNS1_1CILi128EEES4_NS3_ILi64EEEEEEN7cutlass6half_tEfNS7_4arch4Sm80ELb0ELb1ELb1ELb1ELb0ELb0ELb0ELb0ELi2ELi4ELi4ELi4ELb0EE3mmaINS_16FlashAttnBwdSm80ISB_NS_21CollectiveEpilogueBwdIS6_S8_SA_Li256ELb1ELb0ELi2EEENS_19SingleTileSchedulerILb1ELb0ELb0ELi128EEEE13SharedStorageENS1_6TensorINS1_11ArrayEngineIfLm32EEENS1_6LayoutINS2_IJNS2_IJNS3_ILi2EEESO_EEESO_NS3_ILi4EEEEEENS2_IJNS2_IJNS3_ILi1EEESO_EEESQ_NS3_ILi8EEEEEEEEEEEEbRKNSB_6ParamsERT0_S12_iNS2_IJiiiEEERT_ENKUliT_E_clIZSC_ISJ_SX_EbS10_S12_S12_iS13_S15_EUlRS16_iE_EEDaiS16_ENKUlvE0_clEv)
        /*758c*/ 	.word	0x00000000


	//----- nvinfo : EIATTR_FRAME_SIZE
	.align		4
.L_5026:
        /*7590*/ 	.byte	0x04, 0x11
        /*7592*/ 	.short	(.L_5028 - .L_5027)
	.align		4
.L_5027:
        /*7594*/ 	.word	index@($_ZN7cutlass13device_kernelIN5flash19enable_sm80_to_sm89INS1_16FlashAttnBwdSm80INS1_25CollectiveMainloopBwdSm80ILi2ELi2EN4cute5tupleIJNS5_1CILi128EEES8_NS7_ILi64EEEEEENS_6half_tEfNS_4arch4Sm80ELb0ELb1ELb1ELb1ELb0ELb0ELb0ELb0ELi2ELi4ELi4ELi4ELb0EEENS1_21CollectiveEpilogueBwdISA_SB_SD_Li256ELb1ELb0ELi2EEENS1_19SingleTileSchedulerILb1ELb0ELb0ELi128EEEEEEEEEvNT_6ParamsE$_ZZZN5flash25CollectiveMainloopBwdSm80ILi2ELi2EN4cute5tupleIJNS1_1CILi128EEES4_NS3_ILi64EEEEEEN7cutlass6half_tEfNS7_4arch4Sm80ELb0ELb1ELb1ELb1ELb0ELb0ELb0ELb0ELi2ELi4ELi4ELi4ELb0EE3mmaINS_16FlashAttnBwdSm80ISB_NS_21CollectiveEpilogueBwdIS6_S8_SA_Li256ELb1ELb0ELi2EEENS_19SingleTileSchedulerILb1ELb0ELb0ELi128EEEE13SharedStorageENS1_6TensorINS1_11ArrayEngineIfLm32EEENS1_6LayoutINS2_IJNS2_IJNS3_ILi2EEESO_EEESO_NS3_ILi4EEEEEENS2_IJNS2_IJNS3_ILi1EEESO_EEESQ_NS3_ILi8EEEEEEEEEEEEbRKNSB_6ParamsERT0_S12_iNS2_IJiiiEEERT_ENKUliT_E_clIZSC_ISJ_SX_EbS10_S12_S12_iS13_S15_EUlRS16_iE_EEDaiS16_ENKUlT_E_clIZSC_ISJ_SX_EbS10_S12_S12_iS13_S15_EUlvE0_EEDaS1B_)
        /*7598*/ 	.word	0x00000000


	//----- nvinfo : EIATTR_FRAME_SIZE
	.align		4
.L_5028:
        /*759c*/ 	.byte	0x04, 0x11
        /*759e*/ 	.short	(.L_5030 - .L_5029)
	.align		4
.L_5029:
        /*75a0*/ 	.word	index@($_ZN7cutlass13device_kernelIN5flash19enable_sm80_to_sm89INS1_16FlashAttnBwdSm80INS1_25CollectiveMainloopBwdSm80ILi2ELi2EN4cute5tupleIJNS5_1CILi128EEES8_NS7_ILi64EEEEEENS_6half_tEfNS_4arch4Sm80ELb0ELb1ELb1ELb1ELb0ELb0ELb0ELb0ELi2ELi4ELi4ELi4ELb0EEENS1_21CollectiveEpilogueBwdISA_SB_SD_Li256ELb1ELb0ELi2EEENS1_19SingleTileSchedulerILb1ELb0ELb0ELi128EEEEEEEEEvNT_6ParamsE$_ZZN5flash25CollectiveMainloopBwdSm80ILi2ELi2EN4cute5tupleIJNS1_1CILi128EEES4_NS3_ILi64EEEEEEN7cutlass6half_tEfNS7_4arch4Sm80ELb0ELb1ELb1ELb1ELb0ELb0ELb0ELb0ELi2ELi4ELi4ELi4ELb0EE3mmaINS_16FlashAttnBwdSm80ISB_NS_21CollectiveEpilogueBwdIS6_S8_SA_Li256ELb1ELb0ELi2EEENS_19SingleTileSchedulerILb1ELb0ELb0ELi128EEEE13SharedStorageENS1_6TensorINS1_11ArrayEngineIfLm32EEENS1_6LayoutINS2_IJNS2_IJNS3_ILi2EEESO_EEESO_NS3_ILi4EEEEEENS2_IJNS2_IJNS3_ILi1EEESO_EEESQ_NS3_ILi8EEEEEEEEEEEEbRKNSB_6ParamsERT0_S12_iNS2_IJiiiEEERT_ENKUlvE_clEv)
        /*75a4*/ 	.word	0x00000000


	//----- nvinfo : EIATTR_FRAME_SIZE
	.align		4
.L_5030:
        /*75a8*/ 	.byte	0x04, 0x11
        /*75aa*/ 	.short	(.L_5032 - .L_5031)
	.align		4
.L_5031:
        /*75ac*/ 	.word	index@($_ZN7cutlass13device_kernelIN5flash19enable_sm80_to_sm89INS1_16FlashAttnBwdSm80INS1_25CollectiveMainloopBwdSm80ILi2ELi2EN4cute5tupleIJNS5_1CILi128EEES8_NS7_ILi64EEEEEENS_6half_tEfNS_4arch4Sm80ELb0ELb1ELb1ELb1ELb0ELb0ELb0ELb0ELi2ELi4ELi4ELi4ELb0EEENS1_21CollectiveEpilogueBwdISA_SB_SD_Li256ELb1ELb0ELi2EEENS1_19SingleTileSchedulerILb1ELb0ELb0ELi128EEEEEEEEEvNT_6ParamsE$_ZZN5flash25CollectiveMainloopBwdSm80ILi2ELi2EN4cute5tupleIJNS1_1CILi128EEES4_NS3_ILi64EEEEEEN7cutlass6half_tEfNS7_4arch4Sm80ELb0ELb1ELb1ELb1ELb0ELb0ELb0ELb0ELi2ELi4ELi4ELi4ELb0EE3mmaINS_16FlashAttnBwdSm80ISB_NS_21CollectiveEpilogueBwdIS6_S8_SA_Li256ELb1ELb0ELi2EEENS_19SingleTileSchedulerILb1ELb0ELb0ELi128EEEE13SharedStorageENS1_6TensorINS1_11ArrayEngineIfLm32EEENS1_6LayoutINS2_IJNS2_IJNS3_ILi2EEESO_EEESO_NS3_ILi4EEEEEENS2_IJNS2_IJNS3_ILi1EEESO_EEESQ_NS3_ILi8EEEEEEEEEEEEbRKNSB_6ParamsERT0_S12_iNS2_IJiiiEEERT_ENKUlvE0_clEv)
        /*75b0*/ 	.word	0x00000000


	//----- nvinfo : EIATTR_FRAME_SIZE
	.align		4
.L_5032:
        /*75b4*/ 	.byte	0x04, 0x11
        /*75b6*/ 	.short	(.L_5034 - .L_5033)
	.align		4
.L_5033:
        /*75b8*/ 	.word	index@($_ZN7cutlass13device_kernelIN5flash19enable_sm80_to_sm89INS1_16FlashAttnBwdSm80INS1_25CollectiveMainloopBwdSm80ILi2ELi2EN4cute5tupleIJNS5_1CILi128EEES8_NS7_ILi64EEEEEENS_6half_tEfNS_4arch4Sm80ELb0ELb1ELb1ELb1ELb0ELb0ELb0ELb0ELi2ELi4ELi4ELi4ELb0EEENS1_21CollectiveEpilogueBwdISA_SB_SD_Li256ELb1ELb0ELi2EEENS1_19SingleTileSchedulerILb1ELb0ELb0ELi128EEEEEEEEEvNT_6ParamsE$_ZZN5flash25CollectiveMainloopBwdSm80ILi2ELi2EN4cute5tupleIJNS1_1CILi128EEES4_NS3_ILi64EEEEEEN7cutlass6half_tEfNS7_4arch4Sm80ELb0ELb1ELb1ELb1ELb0ELb0ELb0ELb0ELi2ELi4ELi4ELi4ELb0EE3mmaINS_16FlashAttnBwdSm80ISB_NS_21CollectiveEpilogueBwdIS6_S8_SA_Li256ELb1ELb0ELi2EEENS_19SingleTileSchedulerILb1ELb0ELb0ELi128EEEE13SharedStorageENS1_6TensorINS1_11ArrayEngineIfLm32EEENS1_6LayoutINS2_IJNS2_IJNS3_ILi2EEESO_EEESO_NS3_ILi4EEEEEENS2_IJNS2_IJNS3_ILi1EEESO_EEESQ_NS3_ILi8EEEEEEEEEEEEbRKNSB_6ParamsERT0_S12_iNS2_IJiiiEEERT_ENKUliT_E_clIZSC_ISJ_SX_EbS10_S12_S12_iS13_S15_EUlRS16_iE_EEDaiS16_)
        /*75bc*/ 	.word	0x00000000


	//----- nvinfo : EIATTR_FRAME_SIZE
	.align		4
.L_5034:
        /*75c0*/ 	.byte	0x04, 0x11
        /*75c2*/ 	.short	(.L_5036 - .L_5035)
	.align		4
.L_5035:
        /*75c4*/ 	.word	index@($_ZN7cutlass13device_kernelIN5flash19enable_sm80_to_sm89INS1_16FlashAttnBwdSm80INS1_25CollectiveMainloopBwdSm80ILi2ELi2EN4cute5tupleIJNS5_1CILi128EEES8_NS7_ILi64EEEEEENS_6half_tEfNS_4arch4Sm80ELb0ELb1ELb1ELb1ELb0ELb0ELb0ELb0ELi2ELi4ELi4ELi4ELb0EEENS1_21CollectiveEpilogueBwdISA_SB_SD_Li256ELb1ELb0ELi2EEENS1_19SingleTileSchedulerILb1ELb0ELb0ELi128EEEEEEEEEvNT_6ParamsE$_ZZN5flash25CollectiveMainloopBwdSm80ILi2ELi2EN4cute5tupleIJNS1_1CILi128EEES4_NS3_ILi64EEEEEEN7cutlass6half_tEfNS7_4arch4Sm80ELb0ELb1ELb1ELb1ELb0ELb0ELb0ELb0ELi2ELi4ELi4ELi4ELb0EE3mmaINS_16FlashAttnBwdSm80ISB_NS_21CollectiveEpilogueBwdIS6_S8_SA_Li256ELb1ELb0ELi2EEENS_19SingleTileSchedulerILb1ELb0ELb0ELi128EEEE13SharedStorageENS1_6TensorINS1_11ArrayEngineIfLm32EEENS1_6LayoutINS2_IJNS2_IJNS3_ILi2EEESO_EEESO_NS3_ILi4EEEEEENS2_IJNS2_IJNS3_ILi1EEESO_EEESQ_NS3_ILi8EEEEEEEEEEEEbRKNSB_6ParamsERT0_S12_iNS2_IJiiiEEERT_ENKUlRT_iE_clINSK_INSL_IfLm64EEENSN_INS2_IJSP_SO_SU_EEESV_EEEEEEDaS17_i)
        /*75c8*/ 	.word	0x00000000


	//----- nvinfo : EIATTR_FRAME_SIZE
	.align		4
.L_5036:
        /*75cc*/ 	.byte	0x04, 0x11
        /*75ce*/ 	.short	(.L_5038 - .L_5037)
	.align		4
.L_5037:
        /*75d0*/ 	.word	index@($_ZN7cutlass13device_kernelIN5flash19enable_sm80_to_sm89INS1_16FlashAttnBwdSm80INS1_25CollectiveMainloopBwdSm80ILi2ELi2EN4cute5tupleIJNS5_1CILi128EEES8_NS7_ILi64EEEEEENS_6half_tEfNS_4arch4Sm80ELb0ELb1ELb1ELb1ELb0ELb0ELb0ELb0ELi2ELi4ELi4ELi4ELb0EEENS1_21CollectiveEpilogueBwdISA_SB_SD_Li256ELb1ELb0ELi2EEENS1_19SingleTileSchedulerILb1ELb0ELb0ELi128EEEEEEEEEvNT_6ParamsE$_ZZN4cuteplIJNS_1CILi0EEEiEJiEEEDaRKNS_15ArithmeticTupleIJDpT_EEERKNS3_IJDpT0_EEEENKUlDpRKT_E_clIJiiEEEDaSH_)
        /*75d4*/ 	.word	0x00000000


	//----- nvinfo : EIATTR_FRAME_SIZE
	.align		4
.L_5038:
        /*75d8*/ 	.byte	0x04, 0x11
        /*75da*/ 	.short	(.L_5040 - .L_5039)
	.align		4
.L_5039:
        /*75dc*/ 	.word	index@($_ZN7cutlass13device_kernelIN5flash19enable_sm80_to_sm89INS1_16FlashAttnBwdSm80INS1_25CollectiveMainloopBwdSm80ILi2ELi2EN4cute5tupleIJNS5_1CILi128EEES8_NS7_ILi64EEEEEENS_6half_tEfNS_4arch4Sm80ELb0ELb1ELb1ELb1ELb0ELb0ELb0ELb0ELi2ELi4ELi4ELi4ELb0EEENS1_21CollectiveEpilogueBwdISA_SB_SD_Li256ELb1ELb0ELi2EEENS1_19SingleTileSchedulerILb1ELb0ELb0ELi128EEEEEEEEEvNT_6ParamsE$_ZZN4cute9transformINS_5tupleIJiiiNS_1CILi0EEEEEENS1_IJNS2_ILi32EEENS2_ILi4EEENS2_ILi2EEENS2_ILi1EEEEEENS1_IJS8_S8_S8_S8_EEEZNS_7crd2crdIS4_S9_SA_EEDaRKT_RKT0_RKT1_EUlRKT_RKT0_RKT1_E_EEDaSE_SH_SK_OT2_ENKUlDpSN_E_clIJiiiS3_EEEDaSX_)
        /*75e0*/ 	.word	0x00000000


	//----- nvinfo : EIATTR_FRAME_SIZE
	.align		4
.L_5040:
        /*75e4*/ 	.byte	0x04, 0x11
        /*75e6*/ 	.short	(.L_5042 - .L_5041)
	.align		4
.L_5041:
        /*75e8*/ 	.word	index@($_ZN7cutlass13device_kernelIN5flash19enable_sm80_to_sm89INS1_16FlashAttnBwdSm80INS1_25CollectiveMainloopBwdSm80ILi2ELi2EN4cute5tupleIJNS5_1CILi128EEES8_NS7_ILi64EEEEEENS_6half_tEfNS_4arch4Sm80ELb0ELb1ELb1ELb1ELb0ELb0ELb0ELb0ELi2ELi4ELi4ELi4ELb0EEENS1_21CollectiveEpilogueBwdISA_SB_SD_Li256ELb1ELb0ELi2EEENS1_19SingleTileSchedulerILb1ELb0ELb0ELi128EEEEEEEEEvNT_6ParamsE$_ZZN4cute9transformINS_5tupleIJiiNS_1CILi0EEEEEENS1_IJNS1_IJNS2_ILi4EEENS2_ILi8EEEEEES5_NS2_ILi1EEEEEEZNS_7idx2crdIS4_S9_EEDaRKT_RKT0_EUlRKT_RKT0_E_EEDaSD_SG_OT1_ENKUlDpSJ_E_clIJNS1_IJiiEEEiS3_EEEDaSQ_)
        /*75ec*/ 	.word	0x00000000


	//----- nvinfo : EIATTR_FRAME_SIZE
	.align		4
.L_5042:
        /*75f0*/ 	.byte	0x04, 0x11
        /*75f2*/ 	.short	(.L_5044 - .L_5043)
	.align		4
.L_5043:
        /*75f4*/ 	.word	index@($_ZN7cutlass13device_kernelIN5flash19enable_sm80_to_sm89INS1_16FlashAttnBwdSm80INS1_25CollectiveMainloopBwdSm80ILi2ELi2EN4cute5tupleIJNS5_1CILi128EEES8_NS7_ILi64EEEEEENS_6half_tEfNS_4arch4Sm80ELb0ELb1ELb1ELb1ELb0ELb0ELb0ELb0ELi2ELi4ELi4ELi4ELb0EEENS1_21CollectiveEpilogueBwdISA_SB_SD_Li256ELb1ELb0ELi2EEENS1_19SingleTileSchedulerILb1ELb0ELb0ELi128EEEEEEEEEvNT_6ParamsE$_ZZN4cute9transformINS_5tupleIJiiNS_1CILi0EEEEEENS1_IJNS1_IJNS2_ILi4EEENS2_ILi8EEEEEENS2_ILi2EEENS2_ILi1EEEEEEZNS_7idx2crdIS4_SA_EEDaRKT_RKT0_EUlRKT_RKT0_E_EEDaSE_SH_OT1_ENKUlDpSK_E_clIJNS1_IJiiEEEiS3_EEEDaSR_)
        /*75f8*/ 	.word	0x00000000


	//----- nvinfo : EIATTR_FRAME_SIZE
	.align		4
.L_5044:
        /*75fc*/ 	.byte	0x04, 0x11
        /*75fe*/ 	.short	(.L_5046 - .L_5045)
	.align		4
.L_5045:
        /*7600*/ 	.word	index@($_ZN7cutlass13device_kernelIN5flash19enable_sm80_to_sm89INS1_16FlashAttnBwdSm80INS1_25CollectiveMainloopBwdSm80ILi2ELi2EN4cute5tupleIJNS5_1CILi128EEES8_NS7_ILi64EEEEEENS_6half_tEfNS_4arch4Sm80ELb0ELb1ELb1ELb1ELb0ELb0ELb0ELb0ELi2ELi4ELi4ELi4ELb0EEENS1_21CollectiveEpilogueBwdISA_SB_SD_Li256ELb1ELb0ELi2EEENS1_19SingleTileSchedulerILb1ELb0ELb0ELi128EEEEEEEEEvNT_6ParamsE$_ZZN4cute9transformINS_5tupleIJNS_1CILi32EEENS2_ILi4EEENS2_ILi2EEENS2_ILi1EEEEEENS1_IJS6_S3_NS2_ILi128EEENS2_ILi0EEEEEEZNS_7idx2crdIiS7_SA_EEDaRKT_RKT0_RKT1_EUlRKT_RKT0_E_EEDaSE_SH_OSI_ENKUlDpSN_E_clIJiiiS9_EEEDaST_)
        /*7604*/ 	.word	0x00000000


	//----- nvinfo : EIATTR_FRAME_SIZE
	.align		4
.L_5046:
        /*7608*/ 	.byte	0x04, 0x11
        /*760a*/ 	.short	(.L_5048 - .L_5047)
	.align		4
.L_5047:
        /*760c*/ 	.word	index@($_ZN7cutlass13device_kernelIN5flash19enable_sm80_to_sm89INS1_16FlashAttnBwdSm80INS1_25CollectiveMainloopBwdSm80ILi2ELi2EN4cute5tupleIJNS5_1CILi128EEES8_NS7_ILi64EEEEEENS_6half_tEfNS_4arch4Sm80ELb0ELb1ELb1ELb1ELb0ELb0ELb0ELb0ELi2ELi4ELi4ELi4ELb0EEENS1_21CollectiveEpilogueBwdISA_SB_SD_Li256ELb1ELb0ELi2EEENS1_19SingleTileSchedulerILb1ELb0ELb0ELi128EEEEEEEEEvNT_6ParamsE$_ZZN4cute7idx2crdIiNS_5tupleIJNS_1CILi32EEENS2_ILi4EEENS2_ILi2EEENS2_ILi1EEEEEENS1_IJS6_S3_NS2_ILi128EEENS2_ILi0EEEEEEEEDaRKT_RKT0_RKT1_ENKUlRKT_RKT0_E_clIS5_S8_EEDaSM_SP_)
        /*7610*/ 	.word	0x00000000


	//----- nvinfo : EIATTR_FRAME_SIZE
	.align		4
.L_5048:
        /*7614*/ 	.byte	0x04, 0x11
        /*7616*/ 	.short	(.L_5050 - .L_5049)
	.align		4
.L_5049:
        /*7618*/ 	.word	index@($_ZN7cutlass13device_kernelIN5flash19enable_sm80_to_sm89INS1_16FlashAttnBwdSm80INS1_25CollectiveMainloopBwdSm80ILi2ELi2EN4cute5tupleIJNS5_1CILi128EEES8_NS7_ILi64EEEEEENS_6half_tEfNS_4arch4Sm80ELb0ELb1ELb1ELb1ELb0ELb0ELb0ELb0ELi2ELi4ELi4ELi4ELb0EEENS1_21CollectiveEpilogueBwdISA_SB_SD_Li256ELb1ELb0ELi2EEENS1_19SingleTileSchedulerILb1ELb0ELb0ELi128EEEEEEEEEvNT_6ParamsE$_ZZN4cute7idx2crdIiNS_5tupleIJNS_1CILi32EEENS2_ILi4EEENS2_ILi2EEENS2_ILi1EEEEEENS1_IJS6_S3_NS2_ILi128EEENS2_ILi0EEEEEEEEDaRKT_RKT0_RKT1_ENKUlRKT_RKT0_E_clIS4_S3_EEDaSM_SP_)
        /*761c*/ 	.word	0x00000000


	//----- nvinfo : EIATTR_FRAME_SIZE
	.align		4
.L_5050:
        /*7620*/ 	.byte	0x04, 0x11
        /*7622*/ 	.short	(.L_5052 - .L_5051)
	.align		4
.L_5051:
        /*7624*/ 	.word	index@($_ZN7cutlass13device_kernelIN5flash19enable_sm80_to_sm89INS1_16FlashAttnBwdSm80INS1_25CollectiveMainloopBwdSm80ILi2ELi2EN4cute5tupleIJNS5_1CILi128EEES8_NS7_ILi64EEEEEENS_6half_tEfNS_4arch4Sm80ELb0ELb1ELb1ELb1ELb0ELb0ELb0ELb0ELi2ELi4ELi4ELi4ELb0EEENS1_21CollectiveEpilogueBwdISA_SB_SD_Li256ELb1ELb0ELi2EEENS1_19SingleTileSchedulerILb1ELb0ELb0ELi128EEEEEEEEEvNT_6ParamsE$_ZZN4cute7idx2crdINS_5tupleIJiiNS_1CILi0EEEEEENS1_IJNS1_IJNS2_ILi4EEENS2_ILi8EEEEEES5_NS2_ILi1EEEEEEEEDaRKT_RKT0_ENKUlRKT_RKT0_E_clIiS7_EEDaSI_SL_)
        /*7628*/ 	.word	0x00000000


	//----- nvinfo : EIATTR_FRAME_SIZE
	.align		4
.L_5052:
        /*762c*/ 	.byte	0x04, 0x11
        /*762e*/ 	.short	(.L_5054 - .L_5053)
	.align		4
.L_5053:
        /*7630*/ 	.word	index@($_ZN7cutlass13device_kernelIN5flash19enable_sm80_to_sm89INS1_16FlashAttnBwdSm80INS1_25CollectiveMainloopBwdSm80ILi2ELi2EN4cute5tupleIJNS5_1CILi128EEES8_NS7_ILi64EEEEEENS_6half_tEfNS_4arch4Sm80ELb0ELb1ELb1ELb1ELb0ELb0ELb0ELb0ELi2ELi4ELi4ELi4ELb0EEENS1_21CollectiveEpilogueBwdISA_SB_SD_Li256ELb1ELb0ELi2EEENS1_19SingleTileSchedulerILb1ELb0ELb0ELi128EEEEEEEEEvNT_6ParamsE$_ZZN4cute7idx2crdINS_5tupleIJiiNS_1CILi0EEEEEENS1_IJNS1_IJNS2_ILi4EEENS2_ILi8EEEEEES5_NS2_ILi1EEEEEEEEDaRKT_RKT0_ENKUlRKT_RKT0_E_clIiS5_EEDaSI_SL_)
        /*7634*/ 	.word	0x00000000


	//----- nvinfo : EIATTR_FRAME_SIZE
	.align		4
.L_5054:
        /*7638*/ 	.byte	0x04, 0x11
        /*763a*/ 	.short	(.L_5056 - .L_5055)
	.align		4
.L_5055:
        /*763c*/ 	.word	index@($_ZN7cutlass13device_kernelIN5flash19enable_sm80_to_sm89INS1_16FlashAttnBwdSm80INS1_25CollectiveMainloopBwdSm80ILi2ELi2EN4cute5tupleIJNS5_1CILi128EEES8_NS7_ILi64EEEEEENS_6half_tEfNS_4arch4Sm80ELb0ELb1ELb1ELb1ELb0ELb0ELb0ELb0ELi2ELi4ELi4ELi4ELb0EEENS1_21CollectiveEpilogueBwdISA_SB_SD_Li256ELb1ELb0ELi2EEENS1_19SingleTileSchedulerILb1ELb0ELb0ELi128EEEEEEEEEvNT_6ParamsE$_ZZN4cute7idx2crdINS_5tupleIJiiNS_1CILi0EEEEEENS1_IJNS1_IJNS2_ILi4EEENS2_ILi8EEEEEENS2_ILi2EEENS2_ILi1EEEEEEEEDaRKT_RKT0_ENKUlRKT_RKT0_E_clIiS8_EEDaSJ_SM_)
        /*7640*/ 	.word	0x00000000


	//----- nvinfo : EIATTR_FRAME_SIZE
	.align		4
.L_5056:
        /*7644*/ 	.byte	0x04, 0x11
        /*7646*/ 	.short	(.L_5058 - .L_5057)
	.align		4
.L_5057:
        /*7648*/ 	.word	index@($_ZN7cutlass13device_kernelIN5flash19enable_sm80_to_sm89INS1_16FlashAttnBwdSm80INS1_25CollectiveMainloopBwdSm80ILi2ELi2EN4cute5tupleIJNS5_1CILi128EEES8_NS7_ILi64EEEEEENS_6half_tEfNS_4arch4Sm80ELb0ELb1ELb1ELb1ELb0ELb0ELb0ELb0ELi2ELi4ELi4ELi4ELb0EEENS1_21CollectiveEpilogueBwdISA_SB_SD_Li256ELb1ELb0ELi2EEENS1_19SingleTileSchedulerILb1ELb0ELb0ELi128EEEEEEEEEvNT_6ParamsE$_ZZN4cute7idx2crdINS_5tupleIJiiNS_1CILi0EEEEEENS1_IJNS1_IJNS2_ILi4EEENS2_ILi8EEEEEENS2_ILi2EEENS2_ILi1EEEEEEEEDaRKT_RKT0_ENKUlRKT_RKT0_E_clIiS7_EEDaSJ_SM_)
        /*764c*/ 	.word	0x00000000


	//----- nvinfo : EIATTR_FRAME_SIZE
	.align		4
.L_5058:
        /*7650*/ 	.byte	0x04, 0x11
        /*7652*/ 	.short	(.L_5060 - .L_5059)
	.align		4
.L_5059:
        /*7654*/ 	.word	index@($_ZN7cutlass13device_kernelIN5flash19enable_sm80_to_sm89INS1_16FlashAttnBwdSm80INS1_25CollectiveMainloopBwdSm80ILi2ELi2EN4cute5tupleIJNS5_1CILi128EEES8_NS7_ILi64EEEEEENS_6half_tEfNS_4arch4Sm80ELb0ELb1ELb1ELb1ELb0ELb0ELb0ELb0ELi2ELi4ELi4ELi4ELb0EEENS1_21CollectiveEpilogueBwdISA_SB_SD_Li256ELb1ELb0ELi2EEENS1_19SingleTileSchedulerILb1ELb0ELb0ELi128EEEEEEEEEvNT_6ParamsE$_ZZN4cute7flattenINS_5tupleIJNS_1CILi1EEENS1_IJiiiEEENS2_ILi64EEENS1_IJNS2_ILi72EEENS2_ILi144EEENS2_ILi288EEEEEENS2_ILi512EEEEEEEEDaRKT_ENKUlRKT_E_clIS4_EEDaSH_)
        /*7658*/ 	.word	0x00000000


	//----- nvinfo : EIATTR_FRAME_SIZE
	.align		4
.L_5060:
        /*765c*/ 	.byte	0x04, 0x11
        /*765e*/ 	.short	(.L_5062 - .L_5061)
	.align		4
.L_5061:
        /*7660*/ 	.word	index@($_ZN7cutlass13device_kernelIN5flash19enable_sm80_to_sm89INS1_16FlashAttnBwdSm80INS1_25CollectiveMainloopBwdSm80ILi2ELi2EN4cute5tupleIJNS5_1CILi128EEES8_NS7_ILi64EEEEEENS_6half_tEfNS_4arch4Sm80ELb0ELb1ELb1ELb1ELb0ELb0ELb0ELb0ELi2ELi4ELi4ELi4ELb0EEENS1_21CollectiveEpilogueBwdISA_SB_SD_Li256ELb1ELb0ELi2EEENS1_19SingleTileSchedulerILb1ELb0ELb0ELi128EEEEEEEEEvNT_6ParamsE$_ZZN4cute7flattenINS_5tupleIJNS_1CILi1EEENS1_IJNS2_ILi8EEEiiEEENS2_ILi64EEENS1_IJiNS2_ILi144EEENS2_ILi288EEEEEENS2_ILi512EEEEEEEEDaRKT_ENKUlRKT_E_clIS9_EEDaSH_)
        /*7664*/ 	.word	0x00000000


	//----- nvinfo : EIATTR_FRAME_SIZE
	.align		4
.L_5062:
        /*7668*/ 	.byte	0x04, 0x11
        /*766a*/ 	.short	(.L_5064 - .L_5063)
	.align		4
.L_5063:
        /*766c*/ 	.word	index@($_ZN7cutlass13device_kernelIN5flash19enable_sm80_to_sm89INS1_16FlashAttnBwdSm80INS1_25CollectiveMainloopBwdSm80ILi2ELi2EN4cute5tupleIJNS5_1CILi128EEES8_NS7_ILi64EEEEEENS_6half_tEfNS_4arch4Sm80ELb0ELb1ELb1ELb1ELb0ELb0ELb0ELb0ELi2ELi4ELi4ELi4ELb0EEENS1_21CollectiveEpilogueBwdISA_SB_SD_Li256ELb1ELb0ELi2EEENS1_19SingleTileSchedulerILb1ELb0ELb0ELi128EEEEEEEEEvNT_6ParamsE$_ZZN4cute7flattenINS_5tupleIJNS_1CILi1EEENS1_IJNS2_ILi8EEEiiEEENS2_ILi64EEENS1_IJiNS2_ILi144EEENS2_ILi288EEEEEENS2_ILi512EEEEEEEEDaRKT_ENKUlRKT_E_clIS5_EEDaSH_)
        /*7670*/ 	.word	0x00000000


	//----- nvinfo : EIATTR_FRAME_SIZE
	.align		4
.L_5064:
        /*7674*/ 	.byte	0x04, 0x11
        /*7676*/ 	.short	(.L_5066 - .L_5065)
	.align		4
.L_5065:
        /*7678*/ 	.word	index@($_ZN7cutlass13device_kernelIN5flash19enable_sm80_to_sm89INS1_16FlashAttnBwdSm80INS1_25CollectiveMainloopBwdSm80ILi2ELi2EN4cute5tupleIJNS5_1CILi128EEES8_NS7_ILi64EEEEEENS_6half_tEfNS_4arch4Sm80ELb0ELb1ELb1ELb1ELb0ELb0ELb0ELb0ELi2ELi4ELi4ELi4ELb0EEENS1_21CollectiveEpilogueBwdISA_SB_SD_Li256ELb1ELb0ELi2EEENS1_19SingleTileSchedulerILb1ELb0ELb0ELi128EEEEEEEEEvNT_6ParamsE$_ZZN4cute7flattenINS_5tupleIJNS1_IJNS_1CILi0EEENS1_IJNS2_ILi1EEENS2_ILi512EEEiEEEEEENS2_ILi4096EEENS1_IJiNS2_ILi8192EEEEEEEEEEEDaRKT_ENKUlRKT_E_clISA_EEDaSH_)
        /*767c*/ 	.word	0x00000000


	//----- nvinfo : EIATTR_FRAME_SIZE
	.align		4
.L_5066:
        /*7680*/ 	.byte	0x04, 0x11
        /*7682*/ 	.short	(.L_5068 - .L_5067)
	.align		4
.L_5067:
        /*7684*/ 	.word	index@($_ZN7cutlass13device_kernelIN5flash19enable_sm80_to_sm89INS1_16FlashAttnBwdSm80INS1_25CollectiveMainloopBwdSm80ILi2ELi2EN4cute5tupleIJNS5_1CILi128EEES8_NS7_ILi64EEEEEENS_6half_tEfNS_4arch4Sm80ELb0ELb1ELb1ELb1ELb0ELb0ELb0ELb0ELi2ELi4ELi4ELi4ELb0EEENS1_21CollectiveEpilogueBwdISA_SB_SD_Li256ELb1ELb0ELi2EEENS1_19SingleTileSchedulerILb1ELb0ELb0ELi128EEEEEEEEEvNT_6ParamsE$_ZZN4cute7flattenINS_5tupleIJNS1_IJNS_1CILi0EEENS1_IJNS2_ILi1EEENS2_ILi512EEEiEEEEEENS2_ILi4096EEENS1_IJiNS2_ILi8192EEEEEEEEEEEDaRKT_ENKUlRKT_E_clIS7_EEDaSH_)
        /*7688*/ 	.word	0x00000000


	//----- nvinfo : EIATTR_FRAME_SIZE
	.align		4
.L_5068:
        /*768c*/ 	.byte	0x04, 0x11
        /*768e*/ 	.short	(.L_5070 - .L_5069)
	.align		4
.L_5069:
        /*7690*/ 	.word	index@($_ZN7cutlass13device_kernelIN5flash19enable_sm80_to_sm89INS1_16FlashAttnBwdSm80INS1_25CollectiveMainloopBwdSm80ILi2ELi2EN4cute5tupleIJNS5_1CILi128EEES8_NS7_ILi64EEEEEENS_6half_tEfNS_4arch4Sm80ELb0ELb1ELb1ELb1ELb0ELb0ELb0ELb0ELi2ELi4ELi4ELi4ELb0EEENS1_21CollectiveEpilogueBwdISA_SB_SD_Li256ELb1ELb0ELi2EEENS1_19SingleTileSchedulerILb1ELb0ELb0ELi128EEEEEEEEEvNT_6ParamsE$_ZZN4cute7crd2crdINS_5tupleIJiiiNS_1CILi0EEEEEENS1_IJNS2_ILi32EEENS2_ILi4EEENS2_ILi2EEENS2_ILi1EEEEEENS1_IJS8_S8_S8_S8_EEEEEDaRKT_RKT0_RKT1_ENKUlRKT_RKT0_RKT1_E_clIiS7_S8_EEDaSM_SP_SS_)
        /*7694*/ 	.word	0x00000000


	//----- nvinfo : EIATTR_FRAME_SIZE
	.align		4
.L_5070:
        /*7698*/ 	.byte	0x04, 0x11
        /*769a*/ 	.short	(.L_5072 - .L_5071)
	.align		4
.L_5071:
        /*769c*/ 	.word	index@($_ZN7cutlass13device_kernelIN5flash19enable_sm80_to_sm89INS1_16FlashAttnBwdSm80INS1_25CollectiveMainloopBwdSm80ILi2ELi2EN4cute5tupleIJNS5_1CILi128EEES8_NS7_ILi64EEEEEENS_6half_tEfNS_4arch4Sm80ELb0ELb1ELb1ELb1ELb0ELb0ELb0ELb0ELi2ELi4ELi4ELi4ELb0EEENS1_21CollectiveEpilogueBwdISA_SB_SD_Li256ELb1ELb0ELi2EEENS1_19SingleTileSchedulerILb1ELb0ELb0ELi128EEEEEEEEEvNT_6ParamsE$_ZZN4cute6upcastILi2ENS_5tupleIJNS1_IJNS_1CILi1EEENS1_IJNS2_ILi2EEES4_S4_EEEEEES4_NS1_IJS4_S4_EEEEEENS1_IJNS1_IJNS2_ILi0EEENS1_IJS3_NS2_ILi512EEEiEEEEEENS2_ILi4096EEENS1_IJiNS2_ILi8192EEEEEEEEEEEDaRKT0_RKT1_ENKUlRKT_RKT0_E_clIS7_SF_EEDaSP_SS_)
        /*76a0*/ 	.word	0x00000000


	//----- nvinfo : EIATTR_FRAME_SIZE
	.align		4
.L_5072:
        /*76a4*/ 	.byte	0x04, 0x11
        /*76a6*/ 	.short	(.L_5074 - .L_5073)
	.align		4
.L_5073:
        /*76a8*/ 	.word	index@($_ZN7cutlass13device_kernelIN5flash19enable_sm80_to_sm89INS1_16FlashAttnBwdSm80INS1_25CollectiveMainloopBwdSm80ILi2ELi2EN4cute5tupleIJNS5_1CILi128EEES8_NS7_ILi64EEEEEENS_6half_tEfNS_4arch4Sm80ELb0ELb1ELb1ELb1ELb0ELb0ELb0ELb0ELi2ELi4ELi4ELi4ELb0EEENS1_21CollectiveEpilogueBwdISA_SB_SD_Li256ELb1ELb0ELi2EEENS1_19SingleTileSchedulerILb1ELb0ELb0ELi128EEEEEEEEEvNT_6ParamsE$_ZZN4cute6upcastILi2ENS_5tupleIJNS1_IJNS_1CILi1EEENS1_IJNS2_ILi2EEES4_S4_EEEEEES4_NS1_IJS4_S4_EEEEEENS1_IJNS1_IJNS2_ILi0EEENS1_IJS3_NS2_ILi512EEEiEEEEEENS2_ILi4096EEENS1_IJiNS2_ILi8192EEEEEEEEEEEDaRKT0_RKT1_ENKUlRKT_RKT0_E_clIS6_SC_EEDaSP_SS_)
        /*76ac*/ 	.word	0x00000000


	//----- nvinfo : EIATTR_FRAME_SIZE
	.align		4
.L_5074:
        /*76b0*/ 	.byte	0x04, 0x11
        /*76b2*/ 	.short	(.L_5076 - .L_5075)
	.align		4
.L_5075:
        /*76b4*/ 	.word	index@($_ZN7cutlass13device_kernelIN5flash19enable_sm80_to_sm89INS1_16FlashAttnBwdSm80INS1_25CollectiveMainloopBwdSm80ILi2ELi2EN4cute5tupleIJNS5_1CILi128EEES8_NS7_ILi64EEEEEENS_6half_tEfNS_4arch4Sm80ELb0ELb1ELb1ELb1ELb0ELb0ELb0ELb0ELi2ELi4ELi4ELi4ELb0EEENS1_21CollectiveEpilogueBwdISA_SB_SD_Li256ELb1ELb0ELi2EEENS1_19SingleTileSchedulerILb1ELb0ELb0ELi128EEEEEEEEEvNT_6ParamsE$_ZZN4cute6detail16composition_implINS_5tupleIJNS_1CILi8EEENS3_ILi2EEES5_S5_S4_S5_EEENS2_IJNS3_ILi1EEEiiiNS3_ILi72EEENS3_ILi512EEEEEENS2_IJNS2_IJS5_S5_S5_EEES5_NS3_ILi4EEEEEENS2_IJNS2_IJS7_S9_S4_EEENS3_ILi4096EEENS3_ILi16EEEEEEEEDaRKT_RKT0_RKT1_RKT2_ENKUlRKT_RKT0_E_clISC_SG_EEDaSW_SZ_)
        /*76b8*/ 	.word	0x00000000


	//----- nvinfo : EIATTR_FRAME_SIZE
	.align		4
.L_5076:
        /*76bc*/ 	.byte	0x04, 0x11
        /*76be*/ 	.short	(.L_5078 - .L_5077)
	.align		4
.L_5077:
        /*76c0*/ 	.word	index@($_ZN7cutlass13device_kernelIN5flash19enable_sm80_to_sm89INS1_16FlashAttnBwdSm80INS1_25CollectiveMainloopBwdSm80ILi2ELi2EN4cute5tupleIJNS5_1CILi128EEES8_NS7_ILi64EEEEEENS_6half_tEfNS_4arch4Sm80ELb0ELb1ELb1ELb1ELb0ELb0ELb0ELb0ELi2ELi4ELi4ELi4ELb0EEENS1_21CollectiveEpilogueBwdISA_SB_SD_Li256ELb1ELb0ELi2EEENS1_19SingleTileSchedulerILb1ELb0ELb0ELi128EEEEEEEEEvNT_6ParamsE$_ZZN4cute6detail16composition_implINS_5tupleIJNS_1CILi8EEENS3_ILi2EEES5_S5_S4_S5_EEENS2_IJNS3_ILi1EEEiiiNS3_ILi72EEENS3_ILi512EEEEEENS2_IJNS2_IJS5_S5_S5_EEES5_NS3_ILi4EEEEEENS2_IJNS2_IJS7_S9_S4_EEENS3_ILi4096EEENS3_ILi16EEEEEEEEDaRKT_RKT0_RKT1_RKT2_ENKUlRKT_RKT0_E_clISB_SE_EEDaSW_SZ_)
        /*76c4*/ 	.word	0x00000000


	//----- nvinfo : EIATTR_FRAME_SIZE
	.align		4
.L_5078:
        /*76c8*/ 	.byte	0x04, 0x11
        /*76ca*/ 	.short	(.L_5080 - .L_5079)
	.align		4
.L_5079:
        /*76cc*/ 	.word	index@($_ZN7cutlass13device_kernelIN5flash19enable_sm80_to_sm89INS1_16FlashAttnBwdSm80INS1_25CollectiveMainloopBwdSm80ILi2ELi2EN4cute5tupleIJNS5_1CILi128EEES8_NS7_ILi64EEEEEENS_6half_tEfNS_4arch4Sm80ELb0ELb1ELb1ELb1ELb0ELb0ELb0ELb0ELi2ELi4ELi4ELi4ELb0EEENS1_21CollectiveEpilogueBwdISA_SB_SD_Li256ELb1ELb0ELi2EEENS1_19SingleTileSchedulerILb1ELb0ELb0ELi128EEEEEEEEEvNT_6ParamsE$_ZZN4cute6detail16composition_implINS_5tupleIJNS_1CILi8EEENS3_ILi2EEES5_S5_S4_S5_EEENS2_IJNS3_ILi1EEEiiiNS3_ILi72EEENS3_ILi512EEEEEENS2_IJNS2_IJS5_S5_S5_EEES5_NS2_IJNS3_ILi4EEES5_EEEEEENS2_IJNS2_IJS7_S9_S4_EEENS3_ILi4096EEENS2_IJNS3_ILi16EEENS3_ILi8192EEEEEEEEEEEDaRKT_RKT0_RKT1_RKT2_ENKUlRKT_RKT0_E_clISD_SJ_EEDaSZ_S12_)
        /*76d0*/ 	.word	0x00000000


	//----- nvinfo : EIATTR_FRAME_SIZE
	.align		4
.L_5080:
        /*76d4*/ 	.byte	0x04, 0x11
        /*76d6*/ 	.short	(.L_5082 - .L_5081)
	.align		4
.L_5081:
        /*76d8*/ 	.word	index@($_ZN7cutlass13device_kernelIN5flash19enable_sm80_to_sm89INS1_16FlashAttnBwdSm80INS1_25CollectiveMainloopBwdSm80ILi2ELi2EN4cute5tupleIJNS5_1CILi128EEES8_NS7_ILi64EEEEEENS_6half_tEfNS_4arch4Sm80ELb0ELb1ELb1ELb1ELb0ELb0ELb0ELb0ELi2ELi4ELi4ELi4ELb0EEENS1_21CollectiveEpilogueBwdISA_SB_SD_Li256ELb1ELb0ELi2EEENS1_19SingleTileSchedulerILb1ELb0ELb0ELi128EEEEEEEEEvNT_6ParamsE$_ZZN4cute6detail16composition_implINS_5tupleIJNS_1CILi8EEENS3_ILi2EEES5_S5_S4_S5_EEENS2_IJNS3_ILi1EEEiiiNS3_ILi72EEENS3_ILi512EEEEEENS2_IJNS2_IJS5_S5_S5_EEES5_NS2_IJNS3_ILi4EEES5_EEEEEENS2_IJNS2_IJS7_S9_S4_EEENS3_ILi4096EEENS2_IJNS3_ILi16EEENS3_ILi8192EEEEEEEEEEEDaRKT_RKT0_RKT1_RKT2_ENKUlRKT_RKT0_E_clISB_SF_EEDaSZ_S12_)
        /*76dc*/ 	.word	0x00000000


	//----- nvinfo : EIATTR_FRAME_SIZE
	.align		4
.L_5082:
        /*76e0*/ 	.byte	0x04, 0x11
        /*76e2*/ 	.short	(.L_5084 - .L_5083)
	.align		4
.L_5083:
        /*76e4*/ 	.word	index@($_ZN7cutlass13device_kernelIN5flash19enable_sm80_to_sm89INS1_16FlashAttnBwdSm80INS1_25CollectiveMainloopBwdSm80ILi2ELi2EN4cute5tupleIJNS5_1CILi128EEES8_NS7_ILi64EEEEEENS_6half_tEfNS_4arch4Sm80ELb0ELb1ELb1ELb1ELb0ELb0ELb0ELb0ELi2ELi4ELi4ELi4ELb0EEENS1_21CollectiveEpilogueBwdISA_SB_SD_Li256ELb1ELb0ELi2EEENS1_19SingleTileSchedulerILb1ELb0ELb0ELi128EEEEEEEEEvNT_6ParamsE$_ZZN4cute6detail16composition_implINS_5tupleIJNS_1CILi8EEENS3_ILi2EEES5_S5_S4_S5_EEENS2_IJNS3_ILi1EEEiiiNS3_ILi72EEENS3_ILi512EEEEEENS2_IJNS2_IJS5_S5_EEES4_NS3_ILi4EEEEEENS2_IJNS2_IJS7_S4_EEENS3_ILi1024EEENS3_ILi16EEEEEEEEDaRKT_RKT0_RKT1_RKT2_ENKUlRKT_RKT0_E_clISC_SG_EEDaSW_SZ_)
        /*76e8*/ 	.word	0x00000000


	//----- nvinfo : EIATTR_FRAME_SIZE
	.align		4
.L_5084:
        /*76ec*/ 	.byte	0x04, 0x11
        /*76ee*/ 	.short	(.L_5086 - .L_5085)
	.align		4
.L_5085:
        /*76f0*/ 	.word	index@($_ZN7cutlass13device_kernelIN5flash19enable_sm80_to_sm89INS1_16FlashAttnBwdSm80INS1_25CollectiveMainloopBwdSm80ILi2ELi2EN4cute5tupleIJNS5_1CILi128EEES8_NS7_ILi64EEEEEENS_6half_tEfNS_4arch4Sm80ELb0ELb1ELb1ELb1ELb0ELb0ELb0ELb0ELi2ELi4ELi4ELi4ELb0EEENS1_21CollectiveEpilogueBwdISA_SB_SD_Li256ELb1ELb0ELi2EEENS1_19SingleTileSchedulerILb1ELb0ELb0ELi128EEEEEEEEEvNT_6ParamsE$_ZZN4cute6detail16composition_implINS_5tupleIJNS_1CILi8EEENS3_ILi2EEES5_S5_S4_S5_EEENS2_IJNS3_ILi1EEEiiiNS3_ILi72EEENS3_ILi512EEEEEENS2_IJNS2_IJS5_S5_EEES4_NS3_ILi4EEEEEENS2_IJNS2_IJS7_S4_EEENS3_ILi1024EEENS3_ILi16EEEEEEEEDaRKT_RKT0_RKT1_RKT2_ENKUlRKT_RKT0_E_clISB_SE_EEDaSW_SZ_)
        /*76f4*/ 	.word	0x00000000


	//----- nvinfo : EIATTR_FRAME_SIZE
	.align		4
.L_5086:
        /*76f8*/ 	.byte	0x04, 0x11
        /*76fa*/ 	.short	(.L_5088 - .L_5087)
	.align		4
.L_5087:
        /*76fc*/ 	.word	index@($_ZN7cutlass13device_kernelIN5flash19enable_sm80_to_sm89INS1_16FlashAttnBwdSm80INS1_25CollectiveMainloopBwdSm80ILi2ELi2EN4cute5tupleIJNS5_1CILi128EEES8_NS7_ILi64EEEEEENS_6half_tEfNS_4arch4Sm80ELb0ELb1ELb1ELb1ELb0ELb0ELb0ELb0ELi2ELi4ELi4ELi4ELb0EEENS1_21CollectiveEpilogueBwdISA_SB_SD_Li256ELb1ELb0ELi2EEENS1_19SingleTileSchedulerILb1ELb0ELb0ELi128EEEEEEEEEvNT_6ParamsE$_ZZN4cute6detail16composition_implINS_5tupleIJNS_1CILi16EEENS3_ILi2EEES5_S5_NS3_ILi4EEES5_EEENS2_IJNS3_ILi1EEEiiiNS3_ILi144EEENS3_ILi512EEEEEENS2_IJNS2_IJS5_S5_EEES6_NS3_ILi8EEEEEENS2_IJNS2_IJNS3_ILi64EEESA_EEES4_NS3_ILi1024EEEEEEEEDaRKT_RKT0_RKT1_RKT2_ENKUlRKT_RKT0_E_clISC_SG_EEDaSX_S10_)
        /*7700*/ 	.word	0x00000000


	//----- nvinfo : EIATTR_FRAME_SIZE
	.align		4
.L_5088:
        /*7704*/ 	.byte	0x04, 0x11
        /*7706*/ 	.short	(.L_5090 - .L_5089)
	.align		4
.L_5089:
        /*7708*/ 	.word	index@($_ZN7cutlass13device_kernelIN5flash19enable_sm80_to_sm89INS1_16FlashAttnBwdSm80INS1_25CollectiveMainloopBwdSm80ILi2ELi2EN4cute5tupleIJNS5_1CILi128EEES8_NS7_ILi64EEEEEENS_6half_tEfNS_4arch4Sm80ELb0ELb1ELb1ELb1ELb0ELb0ELb0ELb0ELi2ELi4ELi4ELi4ELb0EEENS1_21CollectiveEpilogueBwdISA_SB_SD_Li256ELb1ELb0ELi2EEENS1_19SingleTileSchedulerILb1ELb0ELb0ELi128EEEEEEEEEvNT_6ParamsE$_ZZN4cute6detail16composition_implINS_5tupleIJNS_1CILi16EEENS3_ILi2EEES5_S5_NS3_ILi4EEES5_EEENS2_IJNS3_ILi1EEEiiiNS3_ILi144EEENS3_ILi512EEEEEENS2_IJNS2_IJS5_S5_EEES6_NS3_ILi8EEEEEENS2_IJNS2_IJNS3_ILi64EEESA_EEES4_NS3_ILi1024EEEEEEEEDaRKT_RKT0_RKT1_RKT2_ENKUlRKT_RKT0_E_clIS6_S4_EEDaSX_S10_)
        /*770c*/ 	.word	0x00000000


	//----- nvinfo : EIATTR_FRAME_SIZE
	.align		4
.L_5090:
        /*7710*/ 	.byte	0x04, 0x11
        /*7712*/ 	.short	(.L_5092 - .L_5091)
	.align		4
.L_5091:
        /*7714*/ 	.word	index@($_ZN7cutlass13device_kernelIN5flash19enable_sm80_to_sm89INS1_16FlashAttnBwdSm80INS1_25CollectiveMainloopBwdSm80ILi2ELi2EN4cute5tupleIJNS5_1CILi128EEES8_NS7_ILi64EEEEEENS_6half_tEfNS_4arch4Sm80ELb0ELb1ELb1ELb1ELb0ELb0ELb0ELb0ELi2ELi4ELi4ELi4ELb0EEENS1_21CollectiveEpilogueBwdISA_SB_SD_Li256ELb1ELb0ELi2EEENS1_19SingleTileSchedulerILb1ELb0ELb0ELi128EEEEEEEEEvNT_6ParamsE$_ZZN4cute5sliceINS_5tupleIJNS_10UnderscoreES2_iEEENS1_IJNS1_IJNS_1CILi1EEENS4_ILi0EEEEEEiNS4_ILi1024EEEEEEEEDaRKT_RKT0_ENKUlRKT_RKT0_E_clIS2_iEEDaSI_SL_)
        /*7718*/ 	.word	0x00000000


	//----- nvinfo : EIATTR_FRAME_SIZE
	.align		4
.L_5092:
        /*771c*/ 	.byte	0x04, 0x11
        /*771e*/ 	.short	(.L_5094 - .L_5093)
	.align		4
.L_5093:
        /*7720*/ 	.word	index@($_ZN7cutlass13device_kernelIN5flash19enable_sm80_to_sm89INS1_16FlashAttnBwdSm80INS1_25CollectiveMainloopBwdSm80ILi2ELi2EN4cute5tupleIJNS5_1CILi128EEES8_NS7_ILi64EEEEEENS_6half_tEfNS_4arch4Sm80ELb0ELb1ELb1ELb1ELb0ELb0ELb0ELb0ELi2ELi4ELi4ELi4ELb0EEENS1_21CollectiveEpilogueBwdISA_SB_SD_Li256ELb1ELb0ELi2EEENS1_19SingleTileSchedulerILb1ELb0ELb0ELi128EEEEEEEEEvNT_6ParamsE$_ZZN4cute5sliceINS_5tupleIJNS_10UnderscoreES2_S2_iEEENS1_IJNS1_IJNS_1CILi1EEENS4_ILi0EEEEEEiNS4_ILi1024EEENS4_ILi8192EEEEEEEEDaRKT_RKT0_ENKUlRKT_RKT0_E_clIS2_iEEDaSJ_SM_)
        /*7724*/ 	.word	0x00000000


	//----- nvinfo : EIATTR_FRAME_SIZE
	.align		4
.L_5094:
        /*7728*/ 	.byte	0x04, 0x11
        /*772a*/ 	.short	(.L_5096 - .L_5095)
	.align		4
.L_5095:
        /*772c*/ 	.word	index@($_ZN7cutlass13device_kernelIN5flash19enable_sm80_to_sm89INS1_16FlashAttnBwdSm80INS1_25CollectiveMainloopBwdSm80ILi2ELi2EN4cute5tupleIJNS5_1CILi128EEES8_NS7_ILi64EEEEEENS_6half_tEfNS_4arch4Sm80ELb0ELb1ELb1ELb1ELb0ELb0ELb0ELb0ELi2ELi4ELi4ELi4ELb0EEENS1_21CollectiveEpilogueBwdISA_SB_SD_Li256ELb1ELb0ELi2EEENS1_19SingleTileSchedulerILb1ELb0ELb0ELi128EEEEEEEEEvNT_6ParamsE$_ZZN4cute5sliceINS_5tupleIJNS_10UnderscoreES2_S2_iEEENS1_IJNS1_IJNS_1CILi1EEENS4_ILi0EEEEEENS4_ILi4096EEENS1_IJiiEEENS1_IJS6_NS4_ILi8192EEEEEEEEEEEDaRKT_RKT0_ENKUlRKT_RKT0_E_clIS2_S9_EEDaSL_SO_)
        /*7730*/ 	.word	0x00000000


	//----- nvinfo : EIATTR_FRAME_SIZE
	.align		4
.L_5096:
        /*7734*/ 	.byte	0x04, 0x11
        /*7736*/ 	.short	(.L_5098 - .L_5097)
	.align		4
.L_5097:
        /*7738*/ 	.word	index@($_ZN7cutlass13device_kernelIN5flash19enable_sm80_to_sm89INS1_16FlashAttnBwdSm80INS1_25CollectiveMainloopBwdSm80ILi2ELi2EN4cute5tupleIJNS5_1CILi128EEES8_NS7_ILi64EEEEEENS_6half_tEfNS_4arch4Sm80ELb0ELb1ELb1ELb1ELb0ELb0ELb0ELb0ELi2ELi4ELi4ELi4ELb0EEENS1_21CollectiveEpilogueBwdISA_SB_SD_Li256ELb1ELb0ELi2EEENS1_19SingleTileSchedulerILb1ELb0ELb0ELi128EEEEEEEEEvNT_6ParamsE$_ZZN4cute5sliceINS_5tupleIJNS_10UnderscoreES2_NS_1CILi0EEEEEENS1_IJNS1_IJNS3_ILi1EEES4_EEEiNS3_ILi1024EEEEEEEEDaRKT_RKT0_ENKUlRKT_RKT0_E_clIS2_iEEDaSI_SL_)
        /*773c*/ 	.word	0x00000000


	//----- nvinfo : EIATTR_FRAME_SIZE
	.align		4
.L_5098:
        /*7740*/ 	.byte	0x04, 0x11
        /*7742*/ 	.short	(.L_5100 - .L_5099)
	.align		4
.L_5099:
        /*7744*/ 	.word	index@($_ZN7cutlass13device_kernelIN5flash19enable_sm80_to_sm89INS1_16FlashAttnBwdSm80INS1_25CollectiveMainloopBwdSm80ILi2ELi2EN4cute5tupleIJNS5_1CILi128EEES8_NS7_ILi64EEEEEENS_6half_tEfNS_4arch4Sm80ELb0ELb1ELb1ELb1ELb0ELb0ELb0ELb0ELi2ELi4ELi4ELi4ELb0EEENS1_21CollectiveEpilogueBwdISA_SB_SD_Li256ELb1ELb0ELi2EEENS1_19SingleTileSchedulerILb1ELb0ELb0ELi128EEEEEEEEEvNT_6ParamsE$_ZZN4cute5sliceINS_5tupleIJNS1_IJNS_10UnderscoreENS_1CILi0EEEEEENS1_IJS4_S2_EEEEEENS1_IJNS1_IJNS1_IJNS3_ILi1EEES4_EEES4_EEENS1_IJNS1_IJS4_S4_EEEiEEEEEEEEDaRKT_RKT0_ENKUlRKT_RKT0_E_clIS6_SC_EEDaSM_SP_)
        /*7748*/ 	.word	0x00000000


	//----- nvinfo : EIATTR_FRAME_SIZE
	.align		4
.L_5100:
        /*774c*/ 	.byte	0x04, 0x11
        /*774e*/ 	.short	(.L_5102 - .L_5101)
	.align		4
.L_5101:
        /*7750*/ 	.word	index@($_ZN7cutlass13device_kernelIN5flash19enable_sm80_to_sm89INS1_16FlashAttnBwdSm80INS1_25CollectiveMainloopBwdSm80ILi2ELi2EN4cute5tupleIJNS5_1CILi128EEES8_NS7_ILi64EEEEEENS_6half_tEfNS_4arch4Sm80ELb0ELb1ELb1ELb1ELb0ELb0ELb0ELb0ELi2ELi4ELi4ELi4ELb0EEENS1_21CollectiveEpilogueBwdISA_SB_SD_Li256ELb1ELb0ELi2EEENS1_19SingleTileSchedulerILb1ELb0ELb0ELi128EEEEEEEEEvNT_6ParamsE$_ZZN4cute4takeILi1ELi3ENS_5tupleIJNS1_IJiNS_1CILi512EEEEEENS1_IJiiEEENS2_ILi1024EEEEEEEEDaRKT1_ENKUlDpRKT_E_clIJS5_S6_EEEDaSE_)
        /*7754*/ 	.word	0x00000000


	//----- nvinfo : EIATTR_FRAME_SIZE
	.align		4
.L_5102:
        /*7758*/ 	.byte	0x04, 0x11
        /*775a*/ 	.short	(.L_5104 - .L_5103)
	.align		4
.L_5103:
        /*775c*/ 	.word	index@($_ZN7cutlass13device_kernelIN5flash19enable_sm80_to_sm89INS1_16FlashAttnBwdSm80INS1_25CollectiveMainloopBwdSm80ILi2ELi2EN4cute5tupleIJNS5_1CILi128EEES8_NS7_ILi64EEEEEENS_6half_tEfNS_4arch4Sm80ELb0ELb1ELb1ELb1ELb0ELb0ELb0ELb0ELi2ELi4ELi4ELi4ELb0EEENS1_21CollectiveEpilogueBwdISA_SB_SD_Li256ELb1ELb0ELi2EEENS1_19SingleTileSchedulerILb1ELb0ELb0ELi128EEEEEEEEEvNT_6ParamsE$_ZZN4cute4takeILi1ELi3ENS_5tupleIJNS1_IJNS_1CILi1EEEiEEENS2_ILi1024EEENS1_IJiiEEEEEEEEDaRKT1_ENKUlDpRKT_E_clIJS5_S6_EEEDaSE_)
        /*7760*/ 	.word	0x00000000


	//----- nvinfo : EIATTR_FRAME_SIZE
	.align		4
.L_5104:
        /*7764*/ 	.byte	0x04, 0x11
        /*7766*/ 	.short	(.L_5106 - .L_5105)
	.align		4
.L_5105:
        /*7768*/ 	.word	index@($_ZN7cutlass13device_kernelIN5flash19enable_sm80_to_sm89INS1_16FlashAttnBwdSm80INS1_25CollectiveMainloopBwdSm80ILi2ELi2EN4cute5tupleIJNS5_1CILi128EEES8_NS7_ILi64EEEEEENS_6half_tEfNS_4arch4Sm80ELb0ELb1ELb1ELb1ELb0ELb0ELb0ELb0ELi2ELi4ELi4ELi4ELb0EEENS1_21CollectiveEpilogueBwdISA_SB_SD_Li256ELb1ELb0ELi2EEENS1_19SingleTileSchedulerILb1ELb0ELb0ELi128EEEEEEEEEvNT_6ParamsE$_ZZN4cute4takeILi1ELi3ENS_5tupleIJNS1_IJNS_1CILi1EEENS2_ILi512EEEiEEENS2_ILi4096EEENS1_IJiiEEEEEEEEDaRKT1_ENKUlDpRKT_E_clIJS6_S7_EEEDaSF_)
        /*776c*/ 	.word	0x00000000


	//----- nvinfo : EIATTR_FRAME_SIZE
	.align		4
.L_5106:
        /*7770*/ 	.byte	0x04, 0x11
        /*7772*/ 	.short	(.L_5108 - .L_5107)
	.align		4
.L_5107:
        /*7774*/ 	.word	index@($_ZN7cutlass13device_kernelIN5flash19enable_sm80_to_sm89INS1_16FlashAttnBwdSm80INS1_25CollectiveMainloopBwdSm80ILi2ELi2EN4cute5tupleIJNS5_1CILi128EEES8_NS7_ILi64EEEEEENS_6half_tEfNS_4arch4Sm80ELb0ELb1ELb1ELb1ELb0ELb0ELb0ELb0ELi2ELi4ELi4ELi4ELb0EEENS1_21CollectiveEpilogueBwdISA_SB_SD_Li256ELb1ELb0ELi2EEENS1_19SingleTileSchedulerILb1ELb0ELb0ELi128EEEEEEEEEvNT_6ParamsE$_ZZN4cute4takeILi1ELi3ENS_5tupleIJNS1_IJNS_1CILi1EEENS2_ILi512EEEiEEENS2_ILi4096EEENS1_IJNS1_IJiiEEENS2_ILi8192EEEEEEEEEEEDaRKT1_ENKUlDpRKT_E_clIJS6_S9_EEEDaSH_)
        /*7778*/ 	.word	0x00000000


	//----- nvinfo : EIATTR_FRAME_SIZE
	.align		4
.L_5108:
        /*777c*/ 	.byte	0x04, 0x11
        /*777e*/ 	.short	(.L_5110 - .L_5109)
	.align		4
.L_5109:
        /*7780*/ 	.word	index@($_ZN7cutlass13device_kernelIN5flash19enable_sm80_to_sm89INS1_16FlashAttnBwdSm80INS1_25CollectiveMainloopBwdSm80ILi2ELi2EN4cute5tupleIJNS5_1CILi128EEES8_NS7_ILi64EEEEEENS_6half_tEfNS_4arch4Sm80ELb0ELb1ELb1ELb1ELb0ELb0ELb0ELb0ELi2ELi4ELi4ELi4ELb0EEENS1_21CollectiveEpilogueBwdISA_SB_SD_Li256ELb1ELb0ELi2EEENS1_19SingleTileSchedulerILb1ELb0ELb0ELi128EEEEEEEEEvNT_6ParamsE$_ZZN4cute4takeILi1ELi2ENS_5tupleIJNS1_IJNS_1CILi1EEENS2_ILi0EEEEEEiEEEEEDaRKT1_ENKUlDpRKT_E_clIJiEEEDaSD_)
        /*7784*/ 	.word	0x00000000


	//----- nvinfo : EIATTR_FRAME_SIZE
	.align		4
.L_5110:
        /*7788*/ 	.byte	0x04, 0x11
        /*778a*/ 	.short	(.L_5112 - .L_5111)
	.align		4
.L_5111:
        /*778c*/ 	.word	index@($_ZN7cutlass13device_kernelIN5flash19enable_sm80_to_sm89INS1_16FlashAttnBwdSm80INS1_25CollectiveMainloopBwdSm80ILi2ELi2EN4cute5tupleIJNS5_1CILi128EEES8_NS7_ILi64EEEEEENS_6half_tEfNS_4arch4Sm80ELb0ELb1ELb1ELb1ELb0ELb0ELb0ELb0ELi2ELi4ELi4ELi4ELb0EEENS1_21CollectiveEpilogueBwdISA_SB_SD_Li256ELb1ELb0ELi2EEENS1_19SingleTileSchedulerILb1ELb0ELb0ELi128EEEEEEEEEvNT_6ParamsE$_ZZN4cute4diceINS_5tupleIJNS1_IJiNS1_IJiNS_1CILi0EEEEEEEEENS1_IJNS_10UnderscoreENS1_IJS6_S6_EEEEEEEEES9_EEDaRKT_RKT0_ENKUlRKT_RKT0_E_clIS5_S5_EEDaSI_SL_)
        /*7790*/ 	.word	0x00000000


	//----- nvinfo : EIATTR_FRAME_SIZE
	.align		4
.L_5112:
        /*7794*/ 	.byte	0x04, 0x11
        /*7796*/ 	.short	(.L_5114 - .L_5113)
	.align		4
.L_5113:
        /*7798*/ 	.word	index@($_ZN7cutlass13device_kernelIN5flash19enable_sm80_to_sm89INS1_16FlashAttnBwdSm80INS1_25CollectiveMainloopBwdSm80ILi2ELi2EN4cute5tupleIJNS5_1CILi128EEES8_NS7_ILi64EEEEEENS_6half_tEfNS_4arch4Sm80ELb0ELb1ELb1ELb1ELb0ELb0ELb0ELb0ELi2ELi4ELi4ELi4ELb0EEENS1_21CollectiveEpilogueBwdISA_SB_SD_Li256ELb1ELb0ELi2EEENS1_19SingleTileSchedulerILb1ELb0ELb0ELi128EEEEEEEEEvNT_6ParamsE$_ZZN4cute16flatten_to_tupleINS_5tupleIJNS_1CILi4096EEENS1_IJiiEEEEEEEEDaRKT_ENKUlRKT_E_clIS4_EEDaSB_)
        /*779c*/ 	.word	0x00000000


	//----- nvinfo : EIATTR_FRAME_SIZE
	.align		4
.L_5114:
        /*77a0*/ 	.byte	0x04, 0x11
        /*77a2*/ 	.short	(.L_5116 - .L_5115)
	.align		4
.L_5115:
        /*77a4*/ 	.word	index@($_ZN7cutlass13device_kernelIN5flash19enable_sm80_to_sm89INS1_16FlashAttnBwdSm80INS1_25CollectiveMainloopBwdSm80ILi2ELi2EN4cute5tupleIJNS5_1CILi128EEES8_NS7_ILi64EEEEEENS_6half_tEfNS_4arch4Sm80ELb0ELb1ELb1ELb1ELb0ELb0ELb0ELb0ELi2ELi4ELi4ELi4ELb0EEENS1_21CollectiveEpilogueBwdISA_SB_SD_Li256ELb1ELb0ELi2EEENS1_19SingleTileSchedulerILb1ELb0ELb0ELi128EEEEEEEEEvNT_6ParamsE$_ZZN4cute16flatten_to_tupleINS_5tupleIJNS_1CILi4096EEENS1_IJNS1_IJiiEEENS2_ILi8192EEEEEEEEEEEDaRKT_ENKUlRKT_E_clIS6_EEDaSD_)
        /*77a8*/ 	.word	0x00000000


	//----- nvinfo : EIATTR_FRAME_SIZE
	.align		4
.L_5116:
        /*77ac*/ 	.byte	0x04, 0x11
        /*77ae*/ 	.short	(.L_5118 - .L_5117)
	.align		4
.L_5117:
        /*77b0*/ 	.word	index@($_ZN7cutlass13device_kernelIN5flash19enable_sm80_to_sm89INS1_16FlashAttnBwdSm80INS1_25CollectiveMainloopBwdSm80ILi2ELi2EN4cute5tupleIJNS5_1CILi128EEES8_NS7_ILi64EEEEEENS_6half_tEfNS_4arch4Sm80ELb0ELb1ELb1ELb1ELb0ELb0ELb0ELb0ELi2ELi4ELi4ELi4ELb0EEENS1_21CollectiveEpilogueBwdISA_SB_SD_Li256ELb1ELb0ELi2EEENS1_19SingleTileSchedulerILb1ELb0ELb0ELi128EEEEEEEEEvNT_6ParamsE$_ZZN4cute16flatten_to_tupleINS_5tupleIJNS_1CILi1024EEENS1_IJiiEEEEEEEEDaRKT_ENKUlRKT_E_clIS4_EEDaSB_)
        /*77b4*/ 	.word	0x00000000


	//----- nvinfo : EIATTR_FRAME_SIZE
	.align		4
.L_5118:
        /*77b8*/ 	.byte	0x04, 0x11
        /*77ba*/ 	.short	(.L_5120 - .L_5119)
	.align		4
.L_5119:
        /*77bc*/ 	.word	index@($_ZN7cutlass13device_kernelIN5flash19enable_sm80_to_sm89INS1_16FlashAttnBwdSm80INS1_25CollectiveMainloopBwdSm80ILi2ELi2EN4cute5tupleIJNS5_1CILi128EEES8_NS7_ILi64EEEEEENS_6half_tEfNS_4arch4Sm80ELb0ELb1ELb1ELb1ELb0ELb0ELb0ELb0ELi2ELi4ELi4ELi4ELb0EEENS1_21CollectiveEpilogueBwdISA_SB_SD_Li256ELb1ELb0ELi2EEENS1_19SingleTileSchedulerILb1ELb0ELb0ELi128EEEEEEEEEvNT_6ParamsE$_ZZN4cute16flatten_to_tupleINS_5tupleIJNS1_IJiiEEENS_1CILi1024EEEEEEEEDaRKT_ENKUlRKT_E_clIS2_EEDaSB_)
        /*77c0*/ 	.word	0x00000000


	//----- nvinfo : EIATTR_FRAME_SIZE
	.align		4
.L_5120:
        /*77c4*/ 	.byte	0x04, 0x11
        /*77c6*/ 	.short	(.L_5122 - .L_5121)
	.align		4
.L_5121:
        /*77c8*/ 	.word	index@($_ZN7cutlass13device_kernelIN5flash19enable_sm80_to_sm89INS1_16FlashAttnBwdSm80INS1_25CollectiveMainloopBwdSm80ILi2ELi2EN4cute5tupleIJNS5_1CILi128EEES8_NS7_ILi64EEEEEENS_6half_tEfNS_4arch4Sm80ELb0ELb1ELb1ELb1ELb0ELb0ELb0ELb0ELi2ELi4ELi4ELi4ELb0EEENS1_21CollectiveEpilogueBwdISA_SB_SD_Li256ELb1ELb0ELi2EEENS1_19SingleTileSchedulerILb1ELb0ELb0ELi128EEEEEEEEEvNT_6ParamsE$_ZZN4cute14logical_divideINS_5tupleIJNS1_IJNS_1CILi8EEENS2_ILi1EEEEEENS1_IJNS2_ILi2EEEEEEEEENS1_IJNS1_IJS4_NS2_ILi0EEEEEENS1_IJiEEEEEENS1_IJS5_NS_6LayoutIS4_S9_EEEEEEEDaRKNSD_IT_T0_EERKT1_ENKUlRKT_RKT0_E_clINSD_IS7_SB_EESE_EEDaSQ_ST_)
        /*77cc*/ 	.word	0x00000000


	//----- nvinfo : EIATTR_FRAME_SIZE
	.align		4
.L_5122:
        /*77d0*/ 	.byte	0x04, 0x11
        /*77d2*/ 	.short	(.L_5124 - .L_5123)
	.align		4
.L_5123:
        /*77d4*/ 	.word	index@($_ZN7cutlass13device_kernelIN5flash19enable_sm80_to_sm89INS1_16FlashAttnBwdSm80INS1_25CollectiveMainloopBwdSm80ILi2ELi2EN4cute5tupleIJNS5_1CILi128EEES8_NS7_ILi64EEEEEENS_6half_tEfNS_4arch4Sm80ELb0ELb1ELb1ELb1ELb0ELb0ELb0ELb0ELi2ELi4ELi4ELi4ELb0EEENS1_21CollectiveEpilogueBwdISA_SB_SD_Li256ELb1ELb0ELi2EEENS1_19SingleTileSchedulerILb1ELb0ELb0ELi128EEEEEEEEEvNT_6ParamsE$_ZZN4cute13to_mixed_bitsINS_5tupleIJNS1_IJNS_1CILi4EEENS2_ILi8EEEEEES3_NS2_ILi1EEEEEENS1_IJNS1_IJNS2_ILi128EEENS2_ILi0EEEEEENS2_ILi16EEES9_EEENS1_IJNS1_IJiiEEEiS9_EEEEEDaRKT_RKT0_RKT1_ENKUlRKT_RKT0_RKT1_E_clIS5_SA_SD_EEDaSQ_ST_SW_)
        /*77d8*/ 	.word	0x00000000


	//----- nvinfo : EIATTR_FRAME_SIZE
	.align		4
.L_5124:
        /*77dc*/ 	.byte	0x04, 0x11
        /*77de*/ 	.short	(.L_5126 - .L_5125)
	.align		4
.L_5125:
        /*77e0*/ 	.word	index@($_ZN7cutlass13device_kernelIN5flash19enable_sm80_to_sm89INS1_16FlashAttnBwdSm80INS1_25CollectiveMainloopBwdSm80ILi2ELi2EN4cute5tupleIJNS5_1CILi128EEES8_NS7_ILi64EEEEEENS_6half_tEfNS_4arch4Sm80ELb0ELb1ELb1ELb1ELb0ELb0ELb0ELb0ELi2ELi4ELi4ELi4ELb0EEENS1_21CollectiveEpilogueBwdISA_SB_SD_Li256ELb1ELb0ELi2EEENS1_19SingleTileSchedulerILb1ELb0ELb0ELi128EEEEEEEEEvNT_6ParamsE$_ZZN4cute13to_mixed_bitsINS_5tupleIJNS1_IJNS_1CILi4EEENS2_ILi8EEEEEES3_NS2_ILi1EEEEEENS1_IJNS1_IJNS2_ILi128EEENS2_ILi0EEEEEENS2_ILi16EEES9_EEENS1_IJNS1_IJiiEEEiS9_EEEEEDaRKT_RKT0_RKT1_ENKUlRKT_RKT0_RKT1_E_clIS3_SB_iEEDaSQ_ST_SW_)
        /*77e4*/ 	.word	0x00000000


	//----- nvinfo : EIATTR_FRAME_SIZE
	.align		4
.L_5126:
        /*77e8*/ 	.byte	0x04, 0x11
        /*77ea*/ 	.short	(.L_5128 - .L_5127)
	.align		4
.L_5127:
        /*77ec*/ 	.word	index@($_ZN7cutlass13device_kernelIN5flash19enable_sm80_to_sm89INS1_16FlashAttnBwdSm80INS1_25CollectiveMainloopBwdSm80ILi2ELi2EN4cute5tupleIJNS5_1CILi128EEES8_NS7_ILi64EEEEEENS_6half_tEfNS_4arch4Sm80ELb0ELb1ELb1ELb1ELb0ELb0ELb0ELb0ELi2ELi4ELi4ELi4ELb0EEENS1_21CollectiveEpilogueBwdISA_SB_SD_Li256ELb1ELb0ELi2EEENS1_19SingleTileSchedulerILb1ELb0ELb0ELi128EEEEEEEEEvNT_6ParamsE$_ZZN4cute13to_mixed_bitsINS_5tupleIJNS1_IJNS_1CILi4EEENS2_ILi8EEEEEES3_NS2_ILi1EEEEEENS1_IJNS1_IJNS2_ILi128EEENS2_ILi0EEEEEENS2_ILi16EEES9_EEENS1_IJNS1_IJiiEEEiS9_EEEEEDaRKT_RKT0_RKT1_ENKUlDpRKT_E_clIJNS_9MixedBitsILj0ELj384EEENSU_ILj0ELj48EEENS2_ILj0EEEEEEDaSR_)
        /*77f0*/ 	.word	0x00000000


	//----- nvinfo : EIATTR_FRAME_SIZE
	.align		4
.L_5128:
        /*77f4*/ 	.byte	0x04, 0x11
        /*77f6*/ 	.short	(.L_5130 - .L_5129)
	.align		4
.L_5129:
        /*77f8*/ 	.word	index@($_ZN7cutlass13device_kernelIN5flash19enable_sm80_to_sm89INS1_16FlashAttnBwdSm80INS1_25CollectiveMainloopBwdSm80ILi2ELi2EN4cute5tupleIJNS5_1CILi128EEES8_NS7_ILi64EEEEEENS_6half_tEfNS_4arch4Sm80ELb0ELb1ELb1ELb1ELb0ELb0ELb0ELb0ELi2ELi4ELi4ELi4ELb0EEENS1_21CollectiveEpilogueBwdISA_SB_SD_Li256ELb1ELb0ELi2EEENS1_19SingleTileSchedulerILb1ELb0ELb0ELi128EEEEEEEEEvNT_6ParamsE$_ZZN4cute13to_mixed_bitsINS_5tupleIJNS1_IJNS_1CILi4EEENS2_ILi8EEEEEES3_NS2_ILi1EEEEEENS1_IJNS1_IJNS2_ILi0EEENS2_ILi64EEEEEES8_S8_EEENS1_IJNS1_IJiiEEEiS8_EEEEEDaRKT_RKT0_RKT1_ENKUlRKT_RKT0_RKT1_E_clIS5_SA_SC_EEDaSP_SS_SV_)
        /*77fc*/ 	.word	0x00000000


	//----- nvinfo : EIATTR_FRAME_SIZE
	.align		4
.L_5130:
        /*7800*/ 	.byte	0x04, 0x11
        /*7802*/ 	.short	(.L_5132 - .L_5131)
	.align		4
.L_5131:
        /*7804*/ 	.word	index@($_ZN7cutlass13device_kernelIN5flash19enable_sm80_to_sm89INS1_16FlashAttnBwdSm80INS1_25CollectiveMainloopBwdSm80ILi2ELi2EN4cute5tupleIJNS5_1CILi128EEES8_NS7_ILi64EEEEEENS_6half_tEfNS_4arch4Sm80ELb0ELb1ELb1ELb1ELb0ELb0ELb0ELb0ELi2ELi4ELi4ELi4ELb0EEENS1_21CollectiveEpilogueBwdISA_SB_SD_Li256ELb1ELb0ELi2EEENS1_19SingleTileSchedulerILb1ELb0ELb0ELi128EEEEEEEEEvNT_6ParamsE$_ZZN4cute13to_mixed_bitsINS_5tupleIJNS1_IJNS_1CILi4EEENS2_ILi8EEEEEES3_NS2_ILi1EEEEEENS1_IJNS1_IJNS2_ILi0EEENS2_ILi64EEEEEES8_S8_EEENS1_IJNS1_IJiiEEEiS8_EEEEEDaRKT_RKT0_RKT1_ENKUlDpRKT_E_clIJNS_9MixedBitsILj0ELj448EEENS2_ILj0EEESV_EEEDaSQ_)
        /*7808*/ 	.word	0x00000000


	//----- nvinfo : EIATTR_FRAME_SIZE
	.align		4
.L_5132:
        /*780c*/ 	.byte	0x04, 0x11
        /*780e*/ 	.short	(.L_5134 - .L_5133)
	.align		4
.L_5133:
        /*7810*/ 	.word	index@($_ZN7cutlass13device_kernelIN5flash19enable_sm80_to_sm89INS1_16FlashAttnBwdSm80INS1_25CollectiveMainloopBwdSm80ILi2ELi2EN4cute5tupleIJNS5_1CILi128EEES8_NS7_ILi64EEEEEENS_6half_tEfNS_4arch4Sm80ELb0ELb1ELb1ELb1ELb0ELb0ELb0ELb0ELi2ELi4ELi4ELi4ELb0EEENS1_21CollectiveEpilogueBwdISA_SB_SD_Li256ELb1ELb0ELi2EEENS1_19SingleTileSchedulerILb1ELb0ELb0ELi128EEEEEEEEEvNT_6ParamsE$_ZZN4cute13to_mixed_bitsINS_5tupleIJNS1_IJNS_1CILi4EEENS2_ILi8EEEEEENS2_ILi2EEENS2_ILi1EEEEEENS1_IJNS1_IJNS2_ILi128EEENS2_ILi0EEEEEES4_SA_EEENS1_IJNS1_IJiiEEEiSA_EEEEEDaRKT_RKT0_RKT1_ENKUlRKT_RKT0_RKT1_E_clIS6_S4_iEEDaSQ_ST_SW_)
        /*7814*/ 	.word	0x00000000


	//----- nvinfo : EIATTR_FRAME_SIZE
	.align		4
.L_5134:
        /*7818*/ 	.byte	0x04, 0x11
        /*781a*/ 	.short	(.L_5136 - .L_5135)
	.align		4
.L_5135:
        /*781c*/ 	.word	index@($_ZN7cutlass13device_kernelIN5flash19enable_sm80_to_sm89INS1_16FlashAttnBwdSm80INS1_25CollectiveMainloopBwdSm80ILi2ELi2EN4cute5tupleIJNS5_1CILi128EEES8_NS7_ILi64EEEEEENS_6half_tEfNS_4arch4Sm80ELb0ELb1ELb1ELb1ELb0ELb0ELb0ELb0ELi2ELi4ELi4ELi4ELb0EEENS1_21CollectiveEpilogueBwdISA_SB_SD_Li256ELb1ELb0ELi2EEENS1_19SingleTileSchedulerILb1ELb0ELb0ELi128EEEEEEEEEvNT_6ParamsE$_ZZN4cute13to_mixed_bitsINS_5tupleIJNS1_IJNS_1CILi4EEENS2_ILi8EEEEEENS2_ILi2EEENS2_ILi1EEEEEENS1_IJNS1_IJNS2_ILi128EEENS2_ILi0EEEEEES4_SA_EEENS1_IJNS1_IJiiEEEiSA_EEEEEDaRKT_RKT0_RKT1_ENKUlRKT_RKT0_RKT1_E_clIS5_SB_SD_EEDaSQ_ST_SW_)
        /*7820*/ 	.word	0x00000000


	//----- nvinfo : EIATTR_FRAME_SIZE
	.align		4
.L_5136:
        /*7824*/ 	.byte	0x04, 0x11
        /*7826*/ 	.short	(.L_5138 - .L_5137)
	.align		4
.L_5137:
        /*7828*/ 	.word	index@($_ZN7cutlass13device_kernelIN5flash19enable_sm80_to_sm89INS1_16FlashAttnBwdSm80INS1_25CollectiveMainloopBwdSm80ILi2ELi2EN4cute5tupleIJNS5_1CILi128EEES8_NS7_ILi64EEEEEENS_6half_tEfNS_4arch4Sm80ELb0ELb1ELb1ELb1ELb0ELb0ELb0ELb0ELi2ELi4ELi4ELi4ELb0EEENS1_21CollectiveEpilogueBwdISA_SB_SD_Li256ELb1ELb0ELi2EEENS1_19SingleTileSchedulerILb1ELb0ELb0ELi128EEEEEEEEEvNT_6ParamsE$_ZZN4cute13to_mixed_bitsINS_5tupleIJNS1_IJNS_1CILi4EEENS2_ILi8EEEEEENS2_ILi2EEENS2_ILi1EEEEEENS1_IJNS1_IJNS2_ILi128EEENS2_ILi0EEEEEES4_SA_EEENS1_IJNS1_IJiiEEEiSA_EEEEEDaRKT_RKT0_RKT1_ENKUlDpRKT_E_clIJNS_9MixedBitsILj0ELj384EEENSU_ILj0ELj8EEENS2_ILj0EEEEEEDaSR_)
        /*782c*/ 	.word	0x00000000


	//----- nvinfo : EIATTR_FRAME_SIZE
	.align		4
.L_5138:
        /*7830*/ 	.byte	0x04, 0x11
        /*7832*/ 	.short	(.L_5140 - .L_5139)
	.align		4
.L_5139:
        /*7834*/ 	.word	index@($_ZN7cutlass13device_kernelIN5flash19enable_sm80_to_sm89INS1_16FlashAttnBwdSm80INS1_25CollectiveMainloopBwdSm80ILi2ELi2EN4cute5tupleIJNS5_1CILi128EEES8_NS7_ILi64EEEEEENS_6half_tEfNS_4arch4Sm80ELb0ELb1ELb1ELb1ELb0ELb0ELb0ELb0ELi2ELi4ELi4ELi4ELb0EEENS1_21CollectiveEpilogueBwdISA_SB_SD_Li256ELb1ELb0ELi2EEENS1_19SingleTileSchedulerILb1ELb0ELb0ELi128EEEEEEEEEvNT_6ParamsE$_ZZN4cute13to_mixed_bitsINS_5tupleIJNS1_IJNS_1CILi4EEENS2_ILi8EEEEEENS2_ILi2EEENS2_ILi1EEEEEENS1_IJNS1_IJNS2_ILi0EEENS2_ILi64EEEEEES9_S9_EEENS1_IJNS1_IJiiEEEiS9_EEEEEDaRKT_RKT0_RKT1_ENKUlRKT_RKT0_RKT1_E_clIS5_SB_SD_EEDaSQ_ST_SW_)
        /*7838*/ 	.word	0x00000000


	//----- nvinfo : EIATTR_FRAME_SIZE
	.align		4
.L_5140:
        /*783c*/ 	.byte	0x04, 0x11
        /*783e*/ 	.short	(.L_5142 - .L_5141)
	.align		4
.L_5141:
        /*7840*/ 	.word	index@($_ZN7cutlass13device_kernelIN5flash19enable_sm80_to_sm89INS1_16FlashAttnBwdSm80INS1_25CollectiveMainloopBwdSm80ILi2ELi2EN4cute5tupleIJNS5_1CILi128EEES8_NS7_ILi64EEEEEENS_6half_tEfNS_4arch4Sm80ELb0ELb1ELb1ELb1ELb0ELb0ELb0ELb0ELi2ELi4ELi4ELi4ELb0EEENS1_21CollectiveEpilogueBwdISA_SB_SD_Li256ELb1ELb0ELi2EEENS1_19SingleTileSchedulerILb1ELb0ELb0ELi128EEEEEEEEEvNT_6ParamsE$_ZZN4cute13to_mixed_bitsINS_5tupleIJNS1_IJNS_1CILi4EEENS2_ILi8EEEEEENS2_ILi2EEENS2_ILi1EEEEEENS1_IJNS1_IJNS2_ILi0EEENS2_ILi64EEEEEES9_S9_EEENS1_IJNS1_IJiiEEEiS9_EEEEEDaRKT_RKT0_RKT1_ENKUlDpRKT_E_clIJNS_9MixedBitsILj0ELj448EEENS2_ILj0EEESW_EEEDaSR_)
        /*7844*/ 	.word	0x00000000


	//----- nvinfo : EIATTR_FRAME_SIZE
	.align		4
.L_5142:
        /*7848*/ 	.byte	0x04, 0x11
        /*784a*/ 	.short	(.L_5144 - .L_5143)
	.align		4
.L_5143:
        /*784c*/ 	.word	index@($_ZN7cutlass13device_kernelIN5flash19enable_sm80_to_sm89INS1_16FlashAttnBwdSm80INS1_25CollectiveMainloopBwdSm80ILi2ELi2EN4cute5tupleIJNS5_1CILi128EEES8_NS7_ILi64EEEEEENS_6half_tEfNS_4arch4Sm80ELb0ELb1ELb1ELb1ELb0ELb0ELb0ELb0ELi2ELi4ELi4ELi4ELb0EEENS1_21CollectiveEpilogueBwdISA_SB_SD_Li256ELb1ELb0ELi2EEENS1_19SingleTileSchedulerILb1ELb0ELb0ELi128EEEEEEEEEvNT_6ParamsE$_ZZN4cute12filter_tupleINS_5tupleIJNS_1CILi4096EEENS1_IJiiEEEEEEZNS_16flatten_to_tupleIS5_EEDaRKT_EUlRKT_E_EEDaS9_OT0_ENKUlDpSC_E_clIJNS1_IJS3_EEES4_EEEDaSG_)
        /*7850*/ 	.word	0x00000000


	//----- nvinfo : EIATTR_FRAME_SIZE
	.align		4
.L_5144:
        /*7854*/ 	.byte	0x04, 0x11
        /*7856*/ 	.short	(.L_5146 - .L_5145)
	.align		4
.L_5145:
        /*7858*/ 	.word	index@($_ZN7cutlass13device_kernelIN5flash19enable_sm80_to_sm89INS1_16FlashAttnBwdSm80INS1_25CollectiveMainloopBwdSm80ILi2ELi2EN4cute5tupleIJNS5_1CILi128EEES8_NS7_ILi64EEEEEENS_6half_tEfNS_4arch4Sm80ELb0ELb1ELb1ELb1ELb0ELb0ELb0ELb0ELi2ELi4ELi4ELi4ELb0EEENS1_21CollectiveEpilogueBwdISA_SB_SD_Li256ELb1ELb0ELi2EEENS1_19SingleTileSchedulerILb1ELb0ELb0ELi128EEEEEEEEEvNT_6ParamsE$_ZZN4cute12filter_tupleINS_5tupleIJNS_1CILi4096EEENS1_IJNS1_IJiiEEENS2_ILi8192EEEEEEEEEZNS_16flatten_to_tupleIS7_EEDaRKT_EUlRKT_E_EEDaSB_OT0_ENKUlDpSE_E_clIJNS1_IJS3_EEENS1_IJiiS5_EEEEEEDaSI_)
        /*785c*/ 	.word	0x00000000


	//----- nvinfo : EIATTR_FRAME_SIZE
	.align		4
.L_5146:
        /*7860*/ 	.byte	0x04, 0x11
        /*7862*/ 	.short	(.L_5148 - .L_5147)
	.align		4
.L_5147:
        /*7864*/ 	.word	index@($_ZN7cutlass13device_kernelIN5flash19enable_sm80_to_sm89INS1_16FlashAttnBwdSm80INS1_25CollectiveMainloopBwdSm80ILi2ELi2EN4cute5tupleIJNS5_1CILi128EEES8_NS7_ILi64EEEEEENS_6half_tEfNS_4arch4Sm80ELb0ELb1ELb1ELb1ELb0ELb0ELb0ELb0ELi2ELi4ELi4ELi4ELb0EEENS1_21CollectiveEpilogueBwdISA_SB_SD_Li256ELb1ELb0ELi2EEENS1_19SingleTileSchedulerILb1ELb0ELb0ELi128EEEEEEEEEvNT_6ParamsE$_ZZN4cute12filter_tupleINS_5tupleIJNS_1CILi1EEENS1_IJiiiEEENS2_ILi64EEENS1_IJNS2_ILi72EEENS2_ILi144EEENS2_ILi288EEEEEENS2_ILi512EEEEEEZNS_7flattenISB_EEDaRKT_EUlRKT_E_EEDaSF_OT0_ENKUlDpSI_E_clIJNS1_IJS3_EEES4_NS1_IJS5_EEES9_NS1_IJSA_EEEEEEDaSM_)
        /*7868*/ 	.word	0x00000000


	//----- nvinfo : EIATTR_FRAME_SIZE
	.align		4
.L_5148:
        /*786c*/ 	.byte	0x04, 0x11
        /*786e*/ 	.short	(.L_5150 - .L_5149)
	.align		4
.L_5149:
        /*7870*/ 	.word	index@($_ZN7cutlass13device_kernelIN5flash19enable_sm80_to_sm89INS1_16FlashAttnBwdSm80INS1_25CollectiveMainloopBwdSm80ILi2ELi2EN4cute5tupleIJNS5_1CILi128EEES8_NS7_ILi64EEEEEENS_6half_tEfNS_4arch4Sm80ELb0ELb1ELb1ELb1ELb0ELb0ELb0ELb0ELi2ELi4ELi4ELi4ELb0EEENS1_21CollectiveEpilogueBwdISA_SB_SD_Li256ELb1ELb0ELi2EEENS1_19SingleTileSchedulerILb1ELb0ELb0ELi128EEEEEEEEEvNT_6ParamsE$_ZZN4cute12filter_tupleINS_5tupleIJNS_1CILi1EEENS1_IJNS2_ILi8EEEiiEEENS2_ILi64EEENS1_IJiNS2_ILi144EEENS2_ILi288EEEEEENS2_ILi512EEEEEEZNS_7flattenISB_EEDaRKT_EUlRKT_E_EEDaSF_OT0_ENKUlDpSI_E_clIJNS1_IJS3_EEES5_NS1_IJS6_EEES9_NS1_IJSA_EEEEEEDaSM_)
        /*7874*/ 	.word	0x00000000


	//----- nvinfo : EIATTR_FRAME_SIZE
	.align		4
.L_5150:
        /*7878*/ 	.byte	0x04, 0x11
        /*787a*/ 	.short	(.L_5152 - .L_5151)
	.align		4
.L_5151:
        /*787c*/ 	.word	index@($_ZN7cutlass13device_kernelIN5flash19enable_sm80_to_sm89INS1_16FlashAttnBwdSm80INS1_25CollectiveMainloopBwdSm80ILi2ELi2EN4cute5tupleIJNS5_1CILi128EEES8_NS7_ILi64EEEEEENS_6half_tEfNS_4arch4Sm80ELb0ELb1ELb1ELb1ELb0ELb0ELb0ELb0ELi2ELi4ELi4ELi4ELb0EEENS1_21CollectiveEpilogueBwdISA_SB_SD_Li256ELb1ELb0ELi2EEENS1_19SingleTileSchedulerILb1ELb0ELb0ELi128EEEEEEEEEvNT_6ParamsE$_ZZN4cute12filter_tupleINS_5tupleIJNS_1CILi1024EEENS1_IJiiEEEEEEZNS_16flatten_to_tupleIS5_EEDaRKT_EUlRKT_E_EEDaS9_OT0_ENKUlDpSC_E_clIJNS1_IJS3_EEES4_EEEDaSG_)
        /*7880*/ 	.word	0x00000000


	//----- nvinfo : EIATTR_FRAME_SIZE
	.align		4
.L_5152:
        /*7884*/ 	.byte	0x04, 0x11
        /*7886*/ 	.short	(.L_5154 - .L_5153)
	.align		4
.L_5153:
        /*7888*/ 	.word	index@($_ZN7cutlass13device_kernelIN5flash19enable_sm80_to_sm89INS1_16FlashAttnBwdSm80INS1_25CollectiveMainloopBwdSm80ILi2ELi2EN4cute5tupleIJNS5_1CILi128EEES8_NS7_ILi64EEEEEENS_6half_tEfNS_4arch4Sm80ELb0ELb1ELb1ELb1ELb0ELb0ELb0ELb0ELi2ELi4ELi4ELi4ELb0EEENS1_21CollectiveEpilogueBwdISA_SB_SD_Li256ELb1ELb0ELi2EEENS1_19SingleTileSchedulerILb1ELb0ELb0ELi128EEEEEEEEEvNT_6ParamsE$_ZZN4cute12filter_tupleINS_5tupleIJNS_10UnderscoreES2_iEEENS1_IJNS1_IJNS_1CILi1EEENS4_ILi0EEEEEEiNS4_ILi1024EEEEEEZNS_5sliceIS3_S9_EEDaRKT_RKT0_EUlRKT_RKT0_E_EEDaSD_SG_OT1_ENKUlDpSJ_E_clIJNS1_IJS7_EEENS1_IJiEEENS1_IJEEEEEEDaSQ_)
        /*788c*/ 	.word	0x00000000


	//----- nvinfo : EIATTR_FRAME_SIZE
	.align		4
.L_5154:
        /*7890*/ 	.byte	0x04, 0x11
        /*7892*/ 	.short	(.L_5156 - .L_5155)
	.align		4
.L_5155:
        /*7894*/ 	.word	index@($_ZN7cutlass13device_kernelIN5flash19enable_sm80_to_sm89INS1_16FlashAttnBwdSm80INS1_25CollectiveMainloopBwdSm80ILi2ELi2EN4cute5tupleIJNS5_1CILi128EEES8_NS7_ILi64EEEEEENS_6half_tEfNS_4arch4Sm80ELb0ELb1ELb1ELb1ELb0ELb0ELb0ELb0ELi2ELi4ELi4ELi4ELb0EEENS1_21CollectiveEpilogueBwdISA_SB_SD_Li256ELb1ELb0ELi2EEENS1_19SingleTileSchedulerILb1ELb0ELb0ELi128EEEEEEEEEvNT_6ParamsE$_ZZN4cute12filter_tupleINS_5tupleIJNS_10UnderscoreES2_S2_iEEENS1_IJNS1_IJNS_1CILi1EEENS4_ILi0EEEEEEiNS4_ILi1024EEENS4_ILi8192EEEEEEZNS_5sliceIS3_SA_EEDaRKT_RKT0_EUlRKT_RKT0_E_EEDaSE_SH_OT1_ENKUlDpSK_E_clIJNS1_IJS7_EEENS1_IJiEEENS1_IJS8_EEENS1_IJEEEEEEDaSR_)
        /*7898*/ 	.word	0x00000000


	//----- nvinfo : EIATTR_FRAME_SIZE
	.align		4
.L_5156:
        /*789c*/ 	.byte	0x04, 0x11
        /*789e*/ 	.short	(.L_5158 - .L_5157)
	.align		4
.L_5157:
        /*78a0*/ 	.word	index@($_ZN7cutlass13device_kernelIN5flash19enable_sm80_to_sm89INS1_16FlashAttnBwdSm80INS1_25CollectiveMainloopBwdSm80ILi2ELi2EN4cute5tupleIJNS5_1CILi128EEES8_NS7_ILi64EEEEEENS_6half_tEfNS_4arch4Sm80ELb0ELb1ELb1ELb1ELb0ELb0ELb0ELb0ELi2ELi4ELi4ELi4ELb0EEENS1_21CollectiveEpilogueBwdISA_SB_SD_Li256ELb1ELb0ELi2EEENS1_19SingleTileSchedulerILb1ELb0ELb0ELi128EEEEEEEEEvNT_6ParamsE$_ZZN4cute12filter_tupleINS_5tupleIJNS_10UnderscoreES2_S2_iEEENS1_IJNS1_IJNS_1CILi1EEENS4_ILi0EEEEEENS4_ILi4096EEENS1_IJiiEEENS1_IJS6_NS4_ILi8192EEEEEEEEEZNS_5sliceIS3_SC_EEDaRKT_RKT0_EUlRKT_RKT0_E_EEDaSG_SJ_OT1_ENKUlDpSM_E_clIJNS1_IJS7_EEENS1_IJS8_EEENS1_IJS9_EEENS1_IJEEEEEEDaST_)
        /*78a4*/ 	.word	0x00000000


	//----- nvinfo : EIATTR_FRAME_SIZE
	.align		4
.L_5158:
        /*78a8*/ 	.byte	0x04, 0x11
        /*78aa*/ 	.short	(.L_5160 - .L_5159)
	.align		4
.L_5159:
        /*78ac*/ 	.word	index@($_ZN7cutlass13device_kernelIN5flash19enable_sm80_to_sm89INS1_16FlashAttnBwdSm80INS1_25CollectiveMainloopBwdSm80ILi2ELi2EN4cute5tupleIJNS5_1CILi128EEES8_NS7_ILi64EEEEEENS_6half_tEfNS_4arch4Sm80ELb0ELb1ELb1ELb1ELb0ELb0ELb0ELb0ELi2ELi4ELi4ELi4ELb0EEENS1_21CollectiveEpilogueBwdISA_SB_SD_Li256ELb1ELb0ELi2EEENS1_19SingleTileSchedulerILb1ELb0ELb0ELi128EEEEEEEEEvNT_6ParamsE$_ZZN4cute12filter_tupleINS_5tupleIJNS_10UnderscoreES2_NS_1CILi0EEEEEENS1_IJNS1_IJNS3_ILi1EEES4_EEEiNS3_ILi1024EEEEEEZNS_5sliceIS5_S9_EEDaRKT_RKT0_EUlRKT_RKT0_E_EEDaSD_SG_OT1_ENKUlDpSJ_E_clIJNS1_IJS7_EEENS1_IJiEEENS1_IJEEEEEEDaSQ_)
        /*78b0*/ 	.word	0x00000000


	//----- nvinfo : EIATTR_FRAME_SIZE
	.align		4
.L_5160:
        /*78b4*/ 	.byte	0x04, 0x11
        /*78b6*/ 	.short	(.L_5162 - .L_5161)
	.align		4
.L_5161:
        /*78b8*/ 	.word	index@($_ZN7cutlass13device_kernelIN5flash19enable_sm80_to_sm89INS1_16FlashAttnBwdSm80INS1_25CollectiveMainloopBwdSm80ILi2ELi2EN4cute5tupleIJNS5_1CILi128EEES8_NS7_ILi64EEEEEENS_6half_tEfNS_4arch4Sm80ELb0ELb1ELb1ELb1ELb0ELb0ELb0ELb0ELi2ELi4ELi4ELi4ELb0EEENS1_21CollectiveEpilogueBwdISA_SB_SD_Li256ELb1ELb0ELi2EEENS1_19SingleTileSchedulerILb1ELb0ELb0ELi128EEEEEEEEEvNT_6ParamsE$_ZZN4cute12filter_tupleINS_5tupleIJNS1_IJiiEEENS_1CILi1024EEEEEEZNS_16flatten_to_tupleIS5_EEDaRKT_EUlRKT_E_EEDaS9_OT0_ENKUlDpSC_E_clIJS2_NS1_IJS4_EEEEEEDaSG_)
        /*78bc*/ 	.word	0x00000000


	//----- nvinfo : EIATTR_FRAME_SIZE
	.align		4
.L_5162:
        /*78c0*/ 	.byte	0x04, 0x11
        /*78c2*/ 	.short	(.L_5164 - .L_5163)
	.align		4
.L_5163:
        /*78c4*/ 	.word	index@($_ZN7cutlass13device_kernelIN5flash19enable_sm80_to_sm89INS1_16FlashAttnBwdSm80INS1_25CollectiveMainloopBwdSm80ILi2ELi2EN4cute5tupleIJNS5_1CILi128EEES8_NS7_ILi64EEEEEENS_6half_tEfNS_4arch4Sm80ELb0ELb1ELb1ELb1ELb0ELb0ELb0ELb0ELi2ELi4ELi4ELi4ELb0EEENS1_21CollectiveEpilogueBwdISA_SB_SD_Li256ELb1ELb0ELi2EEENS1_19SingleTileSchedulerILb1ELb0ELb0ELi128EEEEEEEEEvNT_6ParamsE$_ZZN4cute12filter_tupleINS_5tupleIJNS1_IJiNS1_IJiNS_1CILi0EEEEEEEEENS1_IJNS_10UnderscoreENS1_IJS6_S6_EEEEEEEEES9_ZNS_4diceIS9_S9_EEDaRKT_RKT0_EUlRKT_RKT0_E_EEDaSD_SG_OT1_ENKUlDpSJ_E_clIJNS1_IJiiS3_EEENS1_IJEEEEEEDaSQ_)
        /*78c8*/ 	.word	0x00000000


	//----- nvinfo : EIATTR_FRAME_SIZE
	.align		4
.L_5164:
        /*78cc*/ 	.byte	0x04, 0x11
        /*78ce*/ 	.short	(.L_5166 - .L_5165)
	.align		4
.L_5165:
        /*78d0*/ 	.word	index@($_ZN7cutlass13device_kernelIN5flash19enable_sm80_to_sm89INS1_16FlashAttnBwdSm80INS1_25CollectiveMainloopBwdSm80ILi2ELi2EN4cute5tupleIJNS5_1CILi128EEES8_NS7_ILi64EEEEEENS_6half_tEfNS_4arch4Sm80ELb0ELb1ELb1ELb1ELb0ELb0ELb0ELb0ELi2ELi4ELi4ELi4ELb0EEENS1_21CollectiveEpilogueBwdISA_SB_SD_Li256ELb1ELb0ELi2EEENS1_19SingleTileSchedulerILb1ELb0ELb0ELi128EEEEEEEEEvNT_6ParamsE$_ZZN4cute12filter_tupleINS_5tupleIJNS1_IJNS_1CILi0EEENS1_IJNS2_ILi1EEENS2_ILi512EEEiEEEEEENS2_ILi4096EEENS1_IJiNS2_ILi8192EEEEEEEEEZNS_7flattenISB_EEDaRKT_EUlRKT_E_EEDaSF_OT0_ENKUlDpSI_E_clIJNS1_IJS3_S4_S5_iEEENS1_IJS8_EEESA_EEEDaSM_)
        /*78d4*/ 	.word	0x00000000


	//----- nvinfo : EIATTR_FRAME_SIZE
	.align		4
.L_5166:
        /*78d8*/ 	.byte	0x04, 0x11
        /*78da*/ 	.short	(.L_5168 - .L_5167)
	.align		4
.L_5167:
        /*78dc*/ 	.word	index@($_ZN7cutlass13device_kernelIN5flash19enable_sm80_to_sm89INS1_16FlashAttnBwdSm80INS1_25CollectiveMainloopBwdSm80ILi2ELi2EN4cute5tupleIJNS5_1CILi128EEES8_NS7_ILi64EEEEEENS_6half_tEfNS_4arch4Sm80ELb0ELb1ELb1ELb1ELb0ELb0ELb0ELb0ELi2ELi4ELi4ELi4ELb0EEENS1_21CollectiveEpilogueBwdISA_SB_SD_Li256ELb1ELb0ELi2EEENS1_19SingleTileSchedulerILb1ELb0ELb0ELi128EEEEEEEEEvNT_6ParamsE$_ZZN4cute12filter_tupleINS_5tupleIJNS1_IJNS_10UnderscoreENS_1CILi0EEEEEENS1_IJS4_S2_EEEEEENS1_IJNS1_IJNS1_IJNS3_ILi1EEES4_EEES4_EEENS1_IJNS1_IJS4_S4_EEEiEEEEEEZNS_5sliceIS7_SD_EEDaRKT_RKT0_EUlRKT_RKT0_E_EEDaSH_SK_OT1_ENKUlDpSN_E_clIJNS1_IJS9_EEENS1_IJiEEEEEEDaSU_)
        /*78e0*/ 	.word	0x00000000


	//----- nvinfo : EIATTR_FRAME_SIZE
	.align		4
.L_5168:
        /*78e4*/ 	.byte	0x04, 0x11
        /*78e6*/ 	.short	(.L_5170 - .L_5169)
	.align		4
.L_5169:
        /*78e8*/ 	.word	index@($_ZN7cutlass13device_kernelIN5flash19enable_sm80_to_sm89INS1_16FlashAttnBwdSm80INS1_25CollectiveMainloopBwdSm80ILi2ELi2EN4cute5tupleIJNS5_1CILi128EEES8_NS7_ILi64EEEEEENS_6half_tEfNS_4arch4Sm80ELb0ELb1ELb1ELb1ELb0ELb0ELb0ELb0ELi2ELi4ELi4ELi4ELb0EEENS1_21CollectiveEpilogueBwdISA_SB_SD_Li256ELb1ELb0ELi2EEENS1_19SingleTileSchedulerILb1ELb0ELb0ELi128EEEEEEEEEvNT_6ParamsE$_ZN7__half2aSEOKS_)
        /*78ec*/ 	.word	0x00000000


	//----- nvinfo : EIATTR_FRAME_SIZE
	.align		4
.L_5170:
        /*78f0*/ 	.byte	0x04, 0x11
        /*78f2*/ 	.short	(.L_5172 - .L_5171)
	.align		4
.L_5171:
        /*78f4*/ 	.word	index@($_ZN7cutlass13device_kernelIN5flash19enable_sm80_to_sm89INS1_16FlashAttnBwdSm80INS1_25CollectiveMainloopBwdSm80ILi2ELi2EN4cute5tupleIJNS5_1CILi128EEES8_NS7_ILi64EEEEEENS_6half_tEfNS_4arch4Sm80ELb0ELb1ELb1ELb1ELb0ELb0ELb0ELb0ELi2ELi4ELi4ELi4ELb0EEENS1_21CollectiveEpilogueBwdISA_SB_SD_Li256ELb1ELb0ELi2EEENS1_19SingleTileSchedulerILb1ELb0ELb0ELi128EEEEEEEEEvNT_6ParamsE$_ZN73_INTERNAL_e48e4f46_37_flash_bwd_hdim64_fp16_softcap_sm80_cu_3fbc093a_281817__float22half2_rnE6float2)
        /*78f8*/ 	.word	0x00000000


	//----- nvinfo : EIATTR_FRAME_SIZE
	.align		4
.L_5172:
        /*78fc*/ 	.byte	0x04, 0x11
        /*78fe*/ 	.short	(.L_5174 - .L_5173)
	.align		4
.L_5173:
        /*7900*/ 	.word	index@($_ZN7cutlass13device_kernelIN5flash19enable_sm80_to_sm89INS1_16FlashAttnBwdSm80INS1_25CollectiveMainloopBwdSm80ILi2ELi2EN4cute5tupleIJNS5_1CILi128EEES8_NS7_ILi64EEEEEENS_6half_tEfNS_4arch4Sm80ELb0ELb1ELb1ELb1ELb0ELb0ELb0ELb0ELi2ELi4ELi4ELi4ELb0EEENS1_21CollectiveEpilogueBwdISA_SB_SD_Li256ELb1ELb0ELi2EEENS1_19SingleTileSchedulerILb1ELb0ELb0ELi128EEEEEEEEEvNT_6ParamsE$_ZN4cute8smem_ptrIPjECI1NS_12iter_adaptorIS1_S2_EEES1_)
        /*7904*/ 	.word	0x00000000


	//----- nvinfo : EIATTR_FRAME_SIZE
	.align		4
.L_5174:
        /*7908*/ 	.byte	0x04, 0x11
        /*790a*/ 	.short	(.L_5176 - .L_5175)
	.align		4
.L_5175:
        /*790c*/ 	.word	index@($_ZN7cutlass13device_kernelIN5flash19enable_sm80_to_sm89INS1_16FlashAttnBwdSm80INS1_25CollectiveMainloopBwdSm80ILi2ELi2EN4cute5tupleIJNS5_1CILi128EEES8_NS7_ILi64EEEEEENS_6half_tEfNS_4arch4Sm80ELb0ELb1ELb1ELb1ELb0ELb0ELb0ELb0ELi2ELi4ELi4ELi4ELb0EEENS1_21CollectiveEpilogueBwdISA_SB_SD_Li256ELb1ELb0ELi2EEENS1_19SingleTileSchedulerILb1ELb0ELb0ELi128EEEEEEEEEvNT_6ParamsE$_ZN4cute8smem_ptrIPfECI1NS_12iter_adaptorIS1_S2_EEES1_)
        /*7910*/ 	.word	0x00000000


	//----- nvinfo : EIATTR_FRAME_SIZE
	.align		4
.L_5176:
        /*7914*/ 	.byte	0x04, 0x11
        /*7916*/ 	.short	(.L_5178 - .L_5177)
	.align		4
.L_5177:
        /*7918*/ 	.word	index@($_ZN7cutlass13device_kernelIN5flash19enable_sm80_to_sm89INS1_16FlashAttnBwdSm80INS1_25CollectiveMainloopBwdSm80ILi2ELi2EN4cute5tupleIJNS5_1CILi128EEES8_NS7_ILi64EEEEEENS_6half_tEfNS_4arch4Sm80ELb0ELb1ELb1ELb1ELb0ELb0ELb0ELb0ELi2ELi4ELi4ELi4ELb0EEENS1_21CollectiveEpilogueBwdISA_SB_SD_Li256ELb1ELb0ELi2EEENS1_19SingleTileSchedulerILb1ELb0ELb0ELi128EEEEEEEEEvNT_6ParamsE$_ZN4cute8smem_ptrIPN7cutlass9uint128_tEECI1NS_12iter_adaptorIS3_S4_EEES3_)
        /*791c*/ 	.word	0x00000000


	//----- nvinfo : EIATTR_FRAME_SIZE
	.align		4
.L_5178:
        /*7920*/ 	.byte	0x04, 0x11
        /*7922*/ 	.short	(.L_5180 - .L_5179)
	.align		4
.L_5179:
        /*7924*/ 	.word	index@($_ZN7cutlass13device_kernelIN5flash19enable_sm80_to_sm89INS1_16FlashAttnBwdSm80INS1_25CollectiveMainloopBwdSm80ILi2ELi2EN4cute5tupleIJNS5_1CILi128EEES8_NS7_ILi64EEEEEENS_6half_tEfNS_4arch4Sm80ELb0ELb1ELb1ELb1ELb0ELb0ELb0ELb0ELi2ELi4ELi4ELi4ELb0EEENS1_21CollectiveEpilogueBwdISA_SB_SD_Li256ELb1ELb0ELi2EEENS1_19SingleTileSchedulerILb1ELb0ELb0ELi128EEEEEEEEEvNT_6ParamsE$_ZN4cute8smem_ptrIPN7cutlass6half_tEECI1NS_12iter_adaptorIS3_S4_EEES3_)
        /*7928*/ 	.word	0x00000000


	//----- nvinfo : EIATTR_FRAME_SIZE
	.align		4
.L_5180:
        /*792c*/ 	.byte	0x04, 0x11
        /*792e*/ 	.short	(.L_5182 - .L_5181)
	.align		4
.L_5181:
        /*7930*/ 	.word	index@($_ZN7cutlass13device_kernelIN5flash19enable_sm80_to_sm89INS1_16FlashAttnBwdSm80INS1_25CollectiveMainloopBwdSm80ILi2ELi2EN4cute5tupleIJNS5_1CILi128EEES8_NS7_ILi64EEEEEENS_6half_tEfNS_4arch4Sm80ELb0ELb1ELb1ELb1ELb0ELb0ELb0ELb0ELi2ELi4ELi4ELi4ELb0EEENS1_21CollectiveEpilogueBwdISA_SB_SD_Li256ELb1ELb0ELi2EEENS1_19SingleTileSchedulerILb1ELb0ELb0ELi128EEEEEEEEEvNT_6ParamsE$_ZN4cute5tupleIJiEEC2ERKi)
        /*7934*/ 	.word	0x00000000


	//----- nvinfo : EIATTR_FRAME_SIZE
	.align		4
.L_5182:
        /*7938*/ 	.byte	0x04, 0x11
        /*793a*/ 	.short	(.L_5184 - .L_5183)
	.align		4
.L_5183:
        /*793c*/ 	.word	index@($_ZN7cutlass13device_kernelIN5flash19enable_sm80_to_sm89INS1_16FlashAttnBwdSm80INS1_25CollectiveMainloopBwdSm80ILi2ELi2EN4cute5tupleIJNS5_1CILi128EEES8_NS7_ILi64EEEEEENS_6half_tEfNS_4arch4Sm80ELb0ELb1ELb1ELb1ELb0ELb0ELb0ELb0ELi2ELi4ELi4ELi4ELb0EEENS1_21CollectiveEpilogueBwdISA_SB_SD_Li256ELb1ELb0ELi2EEENS1_19SingleTileSchedulerILb1ELb0ELb0ELi128EEEEEEEEEvNT_6ParamsE$_ZN4cute5tupleIJNS_7SwizzleILi3ELi3ELi3EEENS_9MixedBitsILj0ELj432EEENS_6LayoutINS0_IJNS0_IJNS_1CILi2EEES7_S7_EEES7_NS6_ILi8EEEEEENS0_IJNS0_IJNS6_ILi64EEES9_NS6_ILi512EEEEEENS6_ILi8192EEENS6_ILi1024EEEEEEEEEEC2ERKS2_RKS4_RKSH_)
        /*7940*/ 	.word	0x00000000


	//----- nvinfo : EIATTR_FRAME_SIZE
	.align		4
.L_5184:
        /*7944*/ 	.byte	0x04, 0x11
        /*7946*/ 	.short	(.L_5186 - .L_5185)
	.align		4
.L_5185:
        /*7948*/ 	.word	index@($_ZN7cutlass13device_kernelIN5flash19enable_sm80_to_sm89INS1_16FlashAttnBwdSm80INS1_25CollectiveMainloopBwdSm80ILi2ELi2EN4cute5tupleIJNS5_1CILi128EEES8_NS7_ILi64EEEEEENS_6half_tEfNS_4arch4Sm80ELb0ELb1ELb1ELb1ELb0ELb0ELb0ELb0ELi2ELi4ELi4ELi4ELb0EEENS1_21CollectiveEpilogueBwdISA_SB_SD_Li256ELb1ELb0ELi2EEENS1_19SingleTileSchedulerILb1ELb0ELb0ELi128EEEEEEEEEvNT_6ParamsE$_ZN4cute5tupleIJNS_1CILi0EEEiEEC2ERKS2_RKi)
        /*794c*/ 	.word	0x00000000


	//----- nvinfo : EIATTR_FRAME_SIZE
	.align		4
.L_5186:
        /*7950*/ 	.byte	0x04, 0x11
        /*7952*/ 	.short	(.L_5188 - .L_5187)
	.align		4
.L_5187:
        /*7954*/ 	.word	index@($_ZN7cutlass13device_kernelIN5flash19enable_sm80_to_sm89INS1_16FlashAttnBwdSm80INS1_25CollectiveMainloopBwdSm80ILi2ELi2EN4cute5tupleIJNS5_1CILi128EEES8_NS7_ILi64EEEEEENS_6half_tEfNS_4arch4Sm80ELb0ELb1ELb1ELb1ELb0ELb0ELb0ELb0ELi2ELi4ELi4ELi4ELb0EEENS1_21CollectiveEpilogueBwdISA_SB_SD_Li256ELb1ELb0ELi2EEENS1_19SingleTileSchedulerILb1ELb0ELb0ELi128EEEEEEEEEvNT_6ParamsE$_ZN4cute5tupleIJNS0_IJNS_1CILi8EEENS1_ILi2EEES3_S3_S2_S3_EEENS0_IJNS1_ILi1EEEiiiNS1_ILi72EEENS1_ILi512EEEEEEEEC2ERKS4_RKS8_)
        /*7958*/ 	.word	0x00000000


	//----- nvinfo : EIATTR_FRAME_SIZE
	.align		4
.L_5188:
        /*795c*/ 	.byte	0x04, 0x11
        /*795e*/ 	.short	(.L_5190 - .L_5189)
	.align		4
.L_5189:
        /*7960*/ 	.word	index@($_ZN7cutlass13device_kernelIN5flash19enable_sm80_to_sm89INS1_16FlashAttnBwdSm80INS1_25CollectiveMainloopBwdSm80ILi2ELi2EN4cute5tupleIJNS5_1CILi128EEES8_NS7_ILi64EEEEEENS_6half_tEfNS_4arch4Sm80ELb0ELb1ELb1ELb1ELb0ELb0ELb0ELb0ELi2ELi4ELi4ELi4ELb0EEENS1_21CollectiveEpilogueBwdISA_SB_SD_Li256ELb1ELb0ELi2EEENS1_19SingleTileSchedulerILb1ELb0ELb0ELi128EEEEEEEEEvNT_6ParamsE$_ZN4cute5tupleIJNS0_IJNS_1CILi8EEENS0_IJNS1_ILi2EEES3_S3_EEENS1_ILi1EEES4_S5_EEENS0_IJS5_NS0_IJiiiEEENS1_ILi64EEENS0_IJNS1_ILi72EEENS1_ILi144EEENS1_ILi288EEEEEENS1_ILi512EEEEEEEEC2ERKS6_RKSE_)
        /*7964*/ 	.word	0x00000000


	//----- nvinfo : EIATTR_FRAME_SIZE
	.align		4
.L_5190:
        /*7968*/ 	.byte	0x04, 0x11
        /*796a*/ 	.short	(.L_5192 - .L_5191)
	.align		4
.L_5191:
        /*796c*/ 	.word	index@($_ZN7cutlass13device_kernelIN5flash19enable_sm80_to_sm89INS1_16FlashAttnBwdSm80INS1_25CollectiveMainloopBwdSm80ILi2ELi2EN4cute5tupleIJNS5_1CILi128EEES8_NS7_ILi64EEEEEENS_6half_tEfNS_4arch4Sm80ELb0ELb1ELb1ELb1ELb0ELb0ELb0ELb0ELi2ELi4ELi4ELi4ELb0EEENS1_21CollectiveEpilogueBwdISA_SB_SD_Li256ELb1ELb0ELi2EEENS1_19SingleTileSchedulerILb1ELb0ELb0ELi128EEEEEEEEEvNT_6ParamsE$_ZN4cute5tupleIJNS0_IJNS_1CILi8EEENS0_IJNS1_ILi2EEES3_S3_EEENS1_ILi1EEES4_S5_EEENS0_IJS5_NS0_IJS2_iiEEENS1_ILi64EEENS0_IJiNS1_ILi144EEENS1_ILi288EEEEEENS1_ILi512EEEEEEEEC2ERKS6_RKSD_)
        /*7970*/ 	.word	0x00000000


	//----- nvinfo : EIATTR_FRAME_SIZE
	.align		4
.L_5192:
        /*7974*/ 	.byte	0x04, 0x11
        /*7976*/ 	.short	(.L_5194 - .L_5193)
	.align		4
.L_5193:
        /*7978*/ 	.word	index@($_ZN7cutlass13device_kernelIN5flash19enable_sm80_to_sm89INS1_16FlashAttnBwdSm80INS1_25CollectiveMainloopBwdSm80ILi2ELi2EN4cute5tupleIJNS5_1CILi128EEES8_NS7_ILi64EEEEEENS_6half_tEfNS_4arch4Sm80ELb0ELb1ELb1ELb1ELb0ELb0ELb0ELb0ELi2ELi4ELi4ELi4ELb0EEENS1_21CollectiveEpilogueBwdISA_SB_SD_Li256ELb1ELb0ELi2EEENS1_19SingleTileSchedulerILb1ELb0ELb0ELi128EEEEEEEEEvNT_6ParamsE$_ZN4cute5tupleIJNS0_IJNS_1CILi2EEEEEENS0_IJiEEEEEC2ERKS3_RKS4_)
        /*797c*/ 	.word	0x00000000


	//----- nvinfo : EIATTR_FRAME_SIZE
	.align		4
.L_5194:
        /*7980*/ 	.byte	0x04, 0x11
        /*7982*/ 	.short	(.L_5196 - .L_5195)
	.align		4
.L_5195:
        /*7984*/ 	.word	index@($_ZN7cutlass13device_kernelIN5flash19enable_sm80_to_sm89INS1_16FlashAttnBwdSm80INS1_25CollectiveMainloopBwdSm80ILi2ELi2EN4cute5tupleIJNS5_1CILi128EEES8_NS7_ILi64EEEEEENS_6half_tEfNS_4arch4Sm80ELb0ELb1ELb1ELb1ELb0ELb0ELb0ELb0ELi2ELi4ELi4ELi4ELb0EEENS1_21CollectiveEpilogueBwdISA_SB_SD_Li256ELb1ELb0ELi2EEENS1_19SingleTileSchedulerILb1ELb0ELb0ELi128EEEEEEEEEvNT_6ParamsE$_ZN4cute5tupleIJNS0_IJNS_1CILi16EEENS1_ILi2EEES3_S3_NS1_ILi4EEES3_EEENS0_IJNS1_ILi1EEEiiiNS1_ILi144EEENS1_ILi512EEEEEEEEC2ERKS5_RKS9_)
        /*7988*/ 	.word	0x00000000


	//----- nvinfo : EIATTR_FRAME_SIZE
	.align		4
.L_5196:
        /*798c*/ 	.byte	0x04, 0x11
        /*798e*/ 	.short	(.L_5198 - .L_5197)
	.align		4
.L_5197:
        /*7990*/ 	.word	index@($_ZN7cutlass13device_kernelIN5flash19enable_sm80_to_sm89INS1_16FlashAttnBwdSm80INS1_25CollectiveMainloopBwdSm80ILi2ELi2EN4cute5tupleIJNS5_1CILi128EEES8_NS7_ILi64EEEEEENS_6half_tEfNS_4arch4Sm80ELb0ELb1ELb1ELb1ELb0ELb0ELb0ELb0ELi2ELi4ELi4ELi4ELb0EEENS1_21CollectiveEpilogueBwdISA_SB_SD_Li256ELb1ELb0ELi2EEENS1_19SingleTileSchedulerILb1ELb0ELb0ELi128EEEEEEEEEvNT_6ParamsE$_ZN4cute5tupleIJNS0_IJNS0_IJNS_1CILi8EEENS1_ILi1EEEEEENS1_ILi2EEES2_EEENS0_IJNS0_IJS3_NS1_ILi0EEEEEEiNS1_ILi1024EEEEEEEEC2ERKS6_RKSA_)
        /*7994*/ 	.word	0x00000000


	//----- nvinfo : EIATTR_FRAME_SIZE
	.align		4
.L_5198:
        /*7998*/ 	.byte	0x04, 0x11
        /*799a*/ 	.short	(.L_5200 - .L_5199)
	.align		4
.L_5199:
        /*799c*/ 	.word	index@($_ZN7cutlass13device_kernelIN5flash19enable_sm80_to_sm89INS1_16FlashAttnBwdSm80INS1_25CollectiveMainloopBwdSm80ILi2ELi2EN4cute5tupleIJNS5_1CILi128EEES8_NS7_ILi64EEEEEENS_6half_tEfNS_4arch4Sm80ELb0ELb1ELb1ELb1ELb0ELb0ELb0ELb0ELi2ELi4ELi4ELi4ELb0EEENS1_21CollectiveEpilogueBwdISA_SB_SD_Li256ELb1ELb0ELi2EEENS1_19SingleTileSchedulerILb1ELb0ELb0ELi128EEEEEEEEEvNT_6ParamsE$_ZN4cute5tupleIJNS0_IJNS0_IJNS_1CILi8EEENS1_ILi1EEEEEENS1_ILi2EEENS0_IJS5_S5_EEEEEENS0_IJNS0_IJS3_NS1_ILi0EEEEEENS1_ILi4096EEENS0_IJiiEEEEEEEEC2ERKS7_RKSC_)
        /*79a0*/ 	.word	0x00000000


	//----- nvinfo : EIATTR_FRAME_SIZE
	.align		4
.L_5200:
        /*79a4*/ 	.byte	0x04, 0x11
        /*79a6*/ 	.short	(.L_5202 - .L_5201)
	.align		4
.L_5201:
        /*79a8*/ 	.word	index@($_ZN7cutlass13device_kernelIN5flash19enable_sm80_to_sm89INS1_16FlashAttnBwdSm80INS1_25CollectiveMainloopBwdSm80ILi2ELi2EN4cute5tupleIJNS5_1CILi128EEES8_NS7_ILi64EEEEEENS_6half_tEfNS_4arch4Sm80ELb0ELb1ELb1ELb1ELb0ELb0ELb0ELb0ELi2ELi4ELi4ELi4ELb0EEENS1_21CollectiveEpilogueBwdISA_SB_SD_Li256ELb1ELb0ELi2EEENS1_19SingleTileSchedulerILb1ELb0ELb0ELi128EEEEEEEEEvNT_6ParamsE$_ZN4cute5tupleIJNS0_IJNS0_IJNS_1CILi8EEENS1_ILi1EEEEEENS1_ILi2EEEEEENS0_IJNS0_IJS3_NS1_ILi0EEEEEEiEEEEEC2ERKS6_RKS9_)
        /*79ac*/ 	.word	0x00000000


	//----- nvinfo : EIATTR_FRAME_SIZE
	.align		4
.L_5202:
        /*79b0*/ 	.byte	0x04, 0x11
        /*79b2*/ 	.short	(.L_5204 - .L_5203)
	.align		4
.L_5203:
        /*79b4*/ 	.word	index@($_ZN7cutlass13device_kernelIN5flash19enable_sm80_to_sm89INS1_16FlashAttnBwdSm80INS1_25CollectiveMainloopBwdSm80ILi2ELi2EN4cute5tupleIJNS5_1CILi128EEES8_NS7_ILi64EEEEEENS_6half_tEfNS_4arch4Sm80ELb0ELb1ELb1ELb1ELb0ELb0ELb0ELb0ELi2ELi4ELi4ELi4ELb0EEENS1_21CollectiveEpilogueBwdISA_SB_SD_Li256ELb1ELb0ELi2EEENS1_19SingleTileSchedulerILb1ELb0ELb0ELi128EEEEEEEEEvNT_6ParamsE$_ZN4cute5tupleIJNS0_IJNS0_IJNS_1CILi8EEENS1_ILi1EEEEEENS0_IJNS1_ILi2EEEEEEEEENS0_IJNS0_IJS3_NS1_ILi0EEEEEENS0_IJiEEEEEEEEC2ERKS7_RKSB_)
        /*79b8*/ 	.word	0x00000000


	//----- nvinfo : EIATTR_FRAME_SIZE
	.align		4
.L_5204:
        /*79bc*/ 	.byte	0x04, 0x11
        /*79be*/ 	.short	(.L_5206 - .L_5205)
	.align		4
.L_5205:
        /*79c0*/ 	.word	index@($_ZN7cutlass13device_kernelIN5flash19enable_sm80_to_sm89INS1_16FlashAttnBwdSm80INS1_25CollectiveMainloopBwdSm80ILi2ELi2EN4cute5tupleIJNS5_1CILi128EEES8_NS7_ILi64EEEEEENS_6half_tEfNS_4arch4Sm80ELb0ELb1ELb1ELb1ELb0ELb0ELb0ELb0ELi2ELi4ELi4ELi4ELb0EEENS1_21CollectiveEpilogueBwdISA_SB_SD_Li256ELb1ELb0ELi2EEENS1_19SingleTileSchedulerILb1ELb0ELb0ELi128EEEEEEEEEvNT_6ParamsE$_ZN4cute5tupleIJNS0_IJNS0_IJNS_1CILi2EEES2_S2_EEES2_NS0_IJS2_S2_EEEEEENS0_IJNS0_IJNS1_ILi1EEENS1_ILi512EEEiEEENS1_ILi4096EEENS0_IJiiEEEEEEEEC2ERKS5_RKSB_)
        /*79c4*/ 	.word	0x00000000


	//----- nvinfo : EIATTR_FRAME_SIZE
	.align		4
.L_5206:
        /*79c8*/ 	.byte	0x04, 0x11
        /*79ca*/ 	.short	(.L_5208 - .L_5207)
	.align		4
.L_5207:
        /*79cc*/ 	.word	index@($_ZN7cutlass13device_kernelIN5flash19enable_sm80_to_sm89INS1_16FlashAttnBwdSm80INS1_25CollectiveMainloopBwdSm80ILi2ELi2EN4cute5tupleIJNS5_1CILi128EEES8_NS7_ILi64EEEEEENS_6half_tEfNS_4arch4Sm80ELb0ELb1ELb1ELb1ELb0ELb0ELb0ELb0ELi2ELi4ELi4ELi4ELb0EEENS1_21CollectiveEpilogueBwdISA_SB_SD_Li256ELb1ELb0ELi2EEENS1_19SingleTileSchedulerILb1ELb0ELb0ELi128EEEEEEEEEvNT_6ParamsE$_ZN4cute5tupleIJNS0_IJNS0_IJNS_1CILi2EEES2_S2_EEES2_NS0_IJNS0_IJS2_S2_EEES2_EEEEEENS0_IJNS0_IJNS1_ILi1EEENS1_ILi512EEEiEEENS1_ILi4096EEENS0_IJNS0_IJiiEEENS1_ILi8192EEEEEEEEEEEC2ERKS6_RKSE_)
        /*79d0*/ 	.word	0x00000000


	//----- nvinfo : EIATTR_FRAME_SIZE
	.align		4
.L_5208:
        /*79d4*/ 	.byte	0x04, 0x11
        /*79d6*/ 	.short	(.L_5210 - .L_5209)
	.align		4
.L_5209:
        /*79d8*/ 	.word	index@($_ZN7cutlass13device_kernelIN5flash19enable_sm80_to_sm89INS1_16FlashAttnBwdSm80INS1_25CollectiveMainloopBwdSm80ILi2ELi2EN4cute5tupleIJNS5_1CILi128EEES8_NS7_ILi64EEEEEENS_6half_tEfNS_4arch4Sm80ELb0ELb1ELb1ELb1ELb0ELb0ELb0ELb0ELi2ELi4ELi4ELi4ELb0EEENS1_21CollectiveEpilogueBwdISA_SB_SD_Li256ELb1ELb0ELi2EEENS1_19SingleTileSchedulerILb1ELb0ELb0ELi128EEEEEEEEEvNT_6ParamsE$_ZN4cute5tupleIJNS0_IJNS0_IJNS_1CILi2EEES2_EEES3_NS1_ILi8EEEEEENS0_IJNS0_IJiNS1_ILi512EEEEEENS0_IJiiEEENS1_ILi1024EEEEEEEEC2ERKS5_RKSA_)
        /*79dc*/ 	.word	0x00000000


	//----- nvinfo : EIATTR_FRAME_SIZE
	.align		4
.L_5210:
        /*79e0*/ 	.byte	0x04, 0x11
        /*79e2*/ 	.short	(.L_5212 - .L_5211)
	.align		4
.L_5211:
        /*79e4*/ 	.word	index@($_ZN7cutlass13device_kernelIN5flash19enable_sm80_to_sm89INS1_16FlashAttnBwdSm80INS1_25CollectiveMainloopBwdSm80ILi2ELi2EN4cute5tupleIJNS5_1CILi128EEES8_NS7_ILi64EEEEEENS_6half_tEfNS_4arch4Sm80ELb0ELb1ELb1ELb1ELb0ELb0ELb0ELb0ELi2ELi4ELi4ELi4ELb0EEENS1_21CollectiveEpilogueBwdISA_SB_SD_Li256ELb1ELb0ELi2EEENS1_19SingleTileSchedulerILb1ELb0ELb0ELi128EEEEEEEEEvNT_6ParamsE$_ZN4cute5tupleIJNS0_IJNS0_IJNS_1CILi2EEES2_EEENS1_ILi8EEES3_EEENS0_IJNS0_IJNS1_ILi1EEEiEEENS1_ILi1024EEENS0_IJiiEEEEEEEEC2ERKS5_RKSA_)
        /*79e8*/ 	.word	0x00000000


	//----- nvinfo : EIATTR_FRAME_SIZE
	.align		4
.L_5212:
        /*79ec*/ 	.byte	0x04, 0x11
        /*79ee*/ 	.short	(.L_5214 - .L_5213)
	.align		4
.L_5213:
        /*79f0*/ 	.word	index@($_ZN7cutlass13device_kernelIN5flash19enable_sm80_to_sm89INS1_16FlashAttnBwdSm80INS1_25CollectiveMainloopBwdSm80ILi2ELi2EN4cute5tupleIJNS5_1CILi128EEES8_NS7_ILi64EEEEEENS_6half_tEfNS_4arch4Sm80ELb0ELb1ELb1ELb1ELb0ELb0ELb0ELb0ELi2ELi4ELi4ELi4ELb0EEENS1_21CollectiveEpilogueBwdISA_SB_SD_Li256ELb1ELb0ELi2EEENS1_19SingleTileSchedulerILb1ELb0ELb0ELi128EEEEEEEEEvNT_6ParamsE$_ZN4cute5tupleIJNS0_IJNS0_IJNS_1CILi1EEENS0_IJS2_NS1_ILi2EEES3_EEEEEES3_NS0_IJS3_S3_EEEEEENS0_IJNS0_IJNS1_ILi0EEENS0_IJS2_NS1_ILi256EEEiEEEEEENS1_ILi2048EEENS0_IJiNS1_ILi4096EEEEEEEEEEEC2ERKS7_RKSF_)
        /*79f4*/ 	.word	0x00000000


	//----- nvinfo : EIATTR_FRAME_SIZE
	.align		4
.L_5214:
        /*79f8*/ 	.byte	0x04, 0x11
        /*79fa*/ 	.short	(.L_5216 - .L_5215)
	.align		4
.L_5215:
        /*79fc*/ 	.word	index@($_ZN7cutlass13device_kernelIN5flash19enable_sm80_to_sm89INS1_16FlashAttnBwdSm80INS1_25CollectiveMainloopBwdSm80ILi2ELi2EN4cute5tupleIJNS5_1CILi128EEES8_NS7_ILi64EEEEEENS_6half_tEfNS_4arch4Sm80ELb0ELb1ELb1ELb1ELb0ELb0ELb0ELb0ELi2ELi4ELi4ELi4ELb0EEENS1_21CollectiveEpilogueBwdISA_SB_SD_Li256ELb1ELb0ELi2EEENS1_19SingleTileSchedulerILb1ELb0ELb0ELi128EEEEEEEEEvNT_6ParamsE$_ZN4cute5tupleIJNS0_IJNS0_IJNS0_IJNS_1CILi8EEENS1_ILi1EEEEEES3_EEENS0_IJNS0_IJS3_S3_EEENS1_ILi2EEEEEEEEENS0_IJNS0_IJNS0_IJS3_NS1_ILi0EEEEEESA_EEENS0_IJNS0_IJSA_SA_EEEiEEEEEEEEC2ERKS9_RKSF_)
        /*7a00*/ 	.word	0x00000000


	//----- nvinfo : EIATTR_FRAME_SIZE
	.align		4
.L_5216:
        /*7a04*/ 	.byte	0x04, 0x11
        /*7a06*/ 	.short	(.L_5218 - .L_5217)
	.align		4
.L_5217:
        /*7a08*/ 	.word	index@($_ZN7cutlass13device_kernelIN5flash19enable_sm80_to_sm89INS1_16FlashAttnBwdSm80INS1_25CollectiveMainloopBwdSm80ILi2ELi2EN4cute5tupleIJNS5_1CILi128EEES8_NS7_ILi64EEEEEENS_6half_tEfNS_4arch4Sm80ELb0ELb1ELb1ELb1ELb0ELb0ELb0ELb0ELi2ELi4ELi4ELi4ELb0EEENS1_21CollectiveEpilogueBwdISA_SB_SD_Li256ELb1ELb0ELi2EEENS1_19SingleTileSchedulerILb1ELb0ELb0ELi128EEEEEEEEEvNT_6ParamsE$_ZN4cute5tupleIJNS0_IJNS0_IJNS0_IJNS_1CILi8EEENS1_ILi1EEEEEENS0_IJS3_S3_EEEEEENS0_IJS3_NS1_ILi2EEEEEEEEENS0_IJNS0_IJNS0_IJS3_NS1_ILi0EEEEEENS0_IJSA_SA_EEEEEENS0_IJSA_iEEEEEEEEC2ERKS9_RKSF_)
        /*7a0c*/ 	.word	0x00000000


	//----- nvinfo : EIATTR_FRAME_SIZE
	.align		4
.L_5218:
        /*7a10*/ 	.byte	0x04, 0x11
        /*7a12*/ 	.short	(.L_5220 - .L_5219)
	.align		4
.L_5219:
        /*7a14*/ 	.word	index@($_ZN7cutlass13device_kernelIN5flash19enable_sm80_to_sm89INS1_16FlashAttnBwdSm80INS1_25CollectiveMainloopBwdSm80ILi2ELi2EN4cute5tupleIJNS5_1CILi128EEES8_NS7_ILi64EEEEEENS_6half_tEfNS_4arch4Sm80ELb0ELb1ELb1ELb1ELb0ELb0ELb0ELb0ELi2ELi4ELi4ELi4ELb0EEENS1_21CollectiveEpilogueBwdISA_SB_SD_Li256ELb1ELb0ELi2EEENS1_19SingleTileSchedulerILb1ELb0ELb0ELi128EEEEEEEEEvNT_6ParamsE$_ZN4cute3eso3ESOILb1ELb0EJNS_6LayoutINS_5tupleIJNS_1CILi4EEEEEENS3_IJNS4_ILi1EEEEEEEENS_10ViewEngineIPfEEEEC2ERKS9_RKSC_)
        /*7a18*/ 	.word	0x00000000


	//----- nvinfo : EIATTR_FRAME_SIZE
	.align		4
.L_5220:
        /*7a1c*/ 	.byte	0x04, 0x11
        /*7a1e*/ 	.short	(.L_5222 - .L_5221)
	.align		4
.L_5221:
        /*7a20*/ 	.word	index@($_ZN7cutlass13device_kernelIN5flash19enable_sm80_to_sm89INS1_16FlashAttnBwdSm80INS1_25CollectiveMainloopBwdSm80ILi2ELi2EN4cute5tupleIJNS5_1CILi128EEES8_NS7_ILi64EEEEEENS_6half_tEfNS_4arch4Sm80ELb0ELb1ELb1ELb1ELb0ELb0ELb0ELb0ELi2ELi4ELi4ELi4ELb0EEENS1_21CollectiveEpilogueBwdISA_SB_SD_Li256ELb1ELb0ELi2EEENS1_19SingleTileSchedulerILb1ELb0ELb0ELi128EEEEEEEEEvNT_6ParamsE$_ZN4cute3eso3ESOILb1ELb0EJNS_6LayoutINS_5tupleIJNS_1CILi1EEENS4_ILi4EEEEEENS3_IJNS4_ILi0EEES5_EEEEENS_10ViewEngineIPfEEEEC2ERKSA_RKSD_)
        /*7a24*/ 	.word	0x00000000


	//----- nvinfo : EIATTR_FRAME_SIZE
	.align		4
.L_5222:
        /*7a28*/ 	.byte	0x04, 0x11
        /*7a2a*/ 	.short	(.L_5224 - .L_5223)
	.align		4
.L_5223:
        /*7a2c*/ 	.word	index@($_ZN7cutlass13device_kernelIN5flash19enable_sm80_to_sm89INS1_16FlashAttnBwdSm80INS1_25CollectiveMainloopBwdSm80ILi2ELi2EN4cute5tupleIJNS5_1CILi128EEES8_NS7_ILi64EEEEEENS_6half_tEfNS_4arch4Sm80ELb0ELb1ELb1ELb1ELb0ELb0ELb0ELb0ELi2ELi4ELi4ELi4ELb0EEENS1_21CollectiveEpilogueBwdISA_SB_SD_Li256ELb1ELb0ELi2EEENS1_19SingleTileSchedulerILb1ELb0ELb0ELi128EEEEEEEEEvNT_6ParamsE$_ZN4cute3eso3ESOILb1ELb0EJNS_6LayoutINS_5tupleIJNS_1CILi1EEENS3_IJNS4_ILi2EEES6_EEEEEENS3_IJNS4_ILi0EEENS3_IJNS4_ILi8EEENS4_ILi64EEEEEEEEEEENS_10ViewEngineINS_8smem_ptrIPfEEEEEEC2ERKSE_RKSJ_)
        /*7a30*/ 	.word	0x00000000


	//----- nvinfo : EIATTR_FRAME_SIZE
	.align		4
.L_5224:
        /*7a34*/ 	.byte	0x04, 0x11
        /*7a36*/ 	.short	(.L_5226 - .L_5225)
	.align		4
.L_5225:
        /*7a38*/ 	.word	index@($_ZN7cutlass13device_kernelIN5flash19enable_sm80_to_sm89INS1_16FlashAttnBwdSm80INS1_25CollectiveMainloopBwdSm80ILi2ELi2EN4cute5tupleIJNS5_1CILi128EEES8_NS7_ILi64EEEEEENS_6half_tEfNS_4arch4Sm80ELb0ELb1ELb1ELb1ELb0ELb0ELb0ELb0ELi2ELi4ELi4ELi4ELb0EEENS1_21CollectiveEpilogueBwdISA_SB_SD_Li256ELb1ELb0ELi2EEENS1_19SingleTileSchedulerILb1ELb0ELb0ELi128EEEEEEEEEvNT_6ParamsE$_ZN4cute3eso3ESOILb1ELb0EJNS_6LayoutINS_5tupleIJNS3_IJNS_1CILi8EEENS4_ILi1EEEEEENS4_ILi4EEES8_EEENS3_IJNS3_IJS6_NS4_ILi0EEEEEES5_NS4_ILi32EEEEEEEENS_10ViewEngineIPN7cutlass6half_tEEEEEC2ERKSE_RKSJ_)
        /*7a3c*/ 	.word	0x00000000


	//----- nvinfo : EIATTR_FRAME_SIZE
	.align		4
.L_5226:
        /*7a40*/ 	.byte	0x04, 0x11
        /*7a42*/ 	.short	(.L_5228 - .L_5227)
	.align		4
.L_5227:
        /*7a44*/ 	.word	index@($_ZN7cutlass13device_kernelIN5flash19enable_sm80_to_sm89INS1_16FlashAttnBwdSm80INS1_25CollectiveMainloopBwdSm80ILi2ELi2EN4cute5tupleIJNS5_1CILi128EEES8_NS7_ILi64EEEEEENS_6half_tEfNS_4arch4Sm80ELb0ELb1ELb1ELb1ELb0ELb0ELb0ELb0ELi2ELi4ELi4ELi4ELb0EEENS1_21CollectiveEpilogueBwdISA_SB_SD_Li256ELb1ELb0ELi2EEENS1_19SingleTileSchedulerILb1ELb0ELb0ELi128EEEEEEEEEvNT_6ParamsE$_ZN4cute3eso3ESOILb1ELb0EJNS_6LayoutINS_5tupleIJNS3_IJNS_1CILi8EEENS4_ILi1EEEEEENS4_ILi4EEEEEENS3_IJNS3_IJS6_NS4_ILi0EEEEEES5_EEEEEiEEC2ERKSD_RKi)
        /*7a48*/ 	.word	0x00000000


	//----- nvinfo : EIATTR_FRAME_SIZE
	.align		4
.L_5228:
        /*7a4c*/ 	.byte	0x04, 0x11
        /*7a4e*/ 	.short	(.L_5230 - .L_5229)
	.align		4
.L_5229:
        /*7a50*/ 	.word	index@($_ZN7cutlass13device_kernelIN5flash19enable_sm80_to_sm89INS1_16FlashAttnBwdSm80INS1_25CollectiveMainloopBwdSm80ILi2ELi2EN4cute5tupleIJNS5_1CILi128EEES8_NS7_ILi64EEEEEENS_6half_tEfNS_4arch4Sm80ELb0ELb1ELb1ELb1ELb0ELb0ELb0ELb0ELi2ELi4ELi4ELi4ELb0EEENS1_21CollectiveEpilogueBwdISA_SB_SD_Li256ELb1ELb0ELi2EEENS1_19SingleTileSchedulerILb1ELb0ELb0ELi128EEEEEEEEEvNT_6ParamsE$_ZN4cute3eso3ESOILb1ELb0EJNS_6LayoutINS_5tupleIJNS3_IJNS_1CILi8EEENS4_ILi1EEEEEENS4_ILi4EEEEEENS3_IJNS3_IJS6_NS4_ILi0EEEEEES5_EEEEENS_10ViewEngineIPN7cutlass6half_tEEEEEC2ERKSD_RKSI_)
        /*7a54*/ 	.word	0x00000000


	//----- nvinfo : EIATTR_FRAME_SIZE
	.align		4
.L_5230:
        /*7a58*/ 	.byte	0x04, 0x11
        /*7a5a*/ 	.short	(.L_5232 - .L_5231)
	.align		4
.L_5231:
        /*7a5c*/ 	.word	index@($_ZN7cutlass13device_kernelIN5flash19enable_sm80_to_sm89INS1_16FlashAttnBwdSm80INS1_25CollectiveMainloopBwdSm80ILi2ELi2EN4cute5tupleIJNS5_1CILi128EEES8_NS7_ILi64EEEEEENS_6half_tEfNS_4arch4Sm80ELb0ELb1ELb1ELb1ELb0ELb0ELb0ELb0ELi2ELi4ELi4ELi4ELb0EEENS1_21CollectiveEpilogueBwdISA_SB_SD_Li256ELb1ELb0ELi2EEENS1_19SingleTileSchedulerILb1ELb0ELb0ELi128EEEEEEEEEvNT_6ParamsE$_ZN4cute3eso3ESOILb1ELb0EJNS_6LayoutINS_5tupleIJNS3_IJNS_1CILi8EEENS4_ILi1EEEEEENS4_ILi4EEEEEENS3_IJNS3_IJS6_NS4_ILi0EEEEEENS4_ILi2048EEEEEEEEiEEC2ERKSE_RKi)
        /*7a60*/ 	.word	0x00000000


	//----- nvinfo : EIATTR_FRAME_SIZE
	.align		4
.L_5232:
        /*7a64*/ 	.byte	0x04, 0x11
        /*7a66*/ 	.short	(.L_5234 - .L_5233)
	.align		4
.L_5233:
        /*7a68*/ 	.word	index@($_ZN7cutlass13device_kernelIN5flash19enable_sm80_to_sm89INS1_16FlashAttnBwdSm80INS1_25CollectiveMainloopBwdSm80ILi2ELi2EN4cute5tupleIJNS5_1CILi128EEES8_NS7_ILi64EEEEEENS_6half_tEfNS_4arch4Sm80ELb0ELb1ELb1ELb1ELb0ELb0ELb0ELb0ELi2ELi4ELi4ELi4ELb0EEENS1_21CollectiveEpilogueBwdISA_SB_SD_Li256ELb1ELb0ELi2EEENS1_19SingleTileSchedulerILb1ELb0ELb0ELi128EEEEEEEEEvNT_6ParamsE$_ZN4cute3eso3ESOILb1ELb0EJNS_6LayoutINS_5tupleIJNS3_IJNS_1CILi8EEENS4_ILi1EEEEEENS4_ILi4EEEEEENS3_IJNS3_IJS6_NS4_ILi0EEEEEENS4_ILi2048EEEEEEEENS_10ViewEngineINS_8smem_ptrIPN7cutlass6half_tEEEEEEEC2ERKSE_RKSL_)
        /*7a6c*/ 	.word	0x00000000


	//----- nvinfo : EIATTR_FRAME_SIZE
	.align		4
.L_5234:
        /*7a70*/ 	.byte	0x04, 0x11
        /*7a72*/ 	.short	(.L_5236 - .L_5235)
	.align		4
.L_5235:
        /*7a74*/ 	.word	index@($_ZN7cutlass13device_kernelIN5flash19enable_sm80_to_sm89INS1_16FlashAttnBwdSm80INS1_25CollectiveMainloopBwdSm80ILi2ELi2EN4cute5tupleIJNS5_1CILi128EEES8_NS7_ILi64EEEEEENS_6half_tEfNS_4arch4Sm80ELb0ELb1ELb1ELb1ELb0ELb0ELb0ELb0ELi2ELi4ELi4ELi4ELb0EEENS1_21CollectiveEpilogueBwdISA_SB_SD_Li256ELb1ELb0ELi2EEENS1_19SingleTileSchedulerILb1ELb0ELb0ELi128EEEEEEEEEvNT_6ParamsE$_ZN4cute3eso3ESOILb1ELb0EJNS_6LayoutINS_5tupleIJNS3_IJNS_1CILi8EEENS4_ILi1EEEEEENS4_ILi2EEES5_EEENS3_IJNS3_IJS6_NS4_ILi0EEEEEENS4_ILi64EEES5_EEEEENS_10ViewEngineIPN7cutlass6half_tEEEEEC2ERKSE_RKSJ_)
        /*7a78*/ 	.word	0x00000000


	//----- nvinfo : EIATTR_FRAME_SIZE
	.align		4
.L_5236:
        /*7a7c*/ 	.byte	0x04, 0x11
        /*7a7e*/ 	.short	(.L_5238 - .L_5237)
	.align		4
.L_5237:
        /*7a80*/ 	.word	index@($_ZN7cutlass13device_kernelIN5flash19enable_sm80_to_sm89INS1_16FlashAttnBwdSm80INS1_25CollectiveMainloopBwdSm80ILi2ELi2EN4cute5tupleIJNS5_1CILi128EEES8_NS7_ILi64EEEEEENS_6half_tEfNS_4arch4Sm80ELb0ELb1ELb1ELb1ELb0ELb0ELb0ELb0ELi2ELi4ELi4ELi4ELb0EEENS1_21CollectiveEpilogueBwdISA_SB_SD_Li256ELb1ELb0ELi2EEENS1_19SingleTileSchedulerILb1ELb0ELb0ELi128EEEEEEEEEvNT_6ParamsE$_ZN4cute3eso3ESOILb1ELb0EJNS_6LayoutINS_5tupleIJNS3_IJNS_1CILi8EEENS4_ILi1EEEEEENS4_ILi2EEENS4_ILi4EEEEEENS3_IJNS3_IJS6_NS4_ILi0EEEEEES5_NS4_ILi16EEEEEEEENS_10ViewEngineIPN7cutlass6half_tEEEEEC2ERKSF_RKSK_)
        /*7a84*/ 	.word	0x00000000


	//----- nvinfo : EIATTR_FRAME_SIZE
	.align		4
.L_5238:
        /*7a88*/ 	.byte	0x04, 0x11
        /*7a8a*/ 	.short	(.L_5240 - .L_5239)
	.align		4
.L_5239:
        /*7a8c*/ 	.word	index@($_ZN7cutlass13device_kernelIN5flash19enable_sm80_to_sm89INS1_16FlashAttnBwdSm80INS1_25CollectiveMainloopBwdSm80ILi2ELi2EN4cute5tupleIJNS5_1CILi128EEES8_NS7_ILi64EEEEEENS_6half_tEfNS_4arch4Sm80ELb0ELb1ELb1ELb1ELb0ELb0ELb0ELb0ELi2ELi4ELi4ELi4ELb0EEENS1_21CollectiveEpilogueBwdISA_SB_SD_Li256ELb1ELb0ELi2EEENS1_19SingleTileSchedulerILb1ELb0ELb0ELi128EEEEEEEEEvNT_6ParamsE$_ZN4cute3eso3ESOILb1ELb0EJNS_6LayoutINS_5tupleIJNS3_IJNS_1CILi8EEENS4_ILi1EEEEEENS4_ILi2EEENS3_IJNS4_ILi4EEES8_EEEEEENS3_IJNS3_IJS6_NS4_ILi0EEEEEES5_NS3_IJNS4_ILi32EEENS4_ILi16EEEEEEEEEEENS_10ViewEngineIPN7cutlass6half_tEEEEEC2ERKSI_RKSN_)
        /*7a90*/ 	.word	0x00000000


	//----- nvinfo : EIATTR_FRAME_SIZE
	.align		4
.L_5240:
        /*7a94*/ 	.byte	0x04, 0x11
        /*7a96*/ 	.short	(.L_5242 - .L_5241)
	.align		4
.L_5241:
        /*7a98*/ 	.word	index@($_ZN7cutlass13device_kernelIN5flash19enable_sm80_to_sm89INS1_16FlashAttnBwdSm80INS1_25CollectiveMainloopBwdSm80ILi2ELi2EN4cute5tupleIJNS5_1CILi128EEES8_NS7_ILi64EEEEEENS_6half_tEfNS_4arch4Sm80ELb0ELb1ELb1ELb1ELb0ELb0ELb0ELb0ELi2ELi4ELi4ELi4ELb0EEENS1_21CollectiveEpilogueBwdISA_SB_SD_Li256ELb1ELb0ELi2EEENS1_19SingleTileSchedulerILb1ELb0ELb0ELi128EEEEEEEEEvNT_6ParamsE$_ZN4cute3eso3ESOILb1ELb0EJNS_6LayoutINS_5tupleIJNS3_IJNS_1CILi8EEENS4_ILi1EEEEEENS4_ILi2EEEEEENS3_IJNS3_IJS6_NS4_ILi0EEEEEES5_EEEEEiEEC2ERKSD_RKi)
        /*7a9c*/ 	.word	0x00000000


	//----- nvinfo : EIATTR_FRAME_SIZE
	.align		4
.L_5242:
        /*7aa0*/ 	.byte	0x04, 0x11
        /*7aa2*/ 	.short	(.L_5244 - .L_5243)
	.align		4
.L_5243:
        /*7aa4*/ 	.word	index@($_ZN7cutlass13device_kernelIN5flash19enable_sm80_to_sm89INS1_16FlashAttnBwdSm80INS1_25CollectiveMainloopBwdSm80ILi2ELi2EN4cute5tupleIJNS5_1CILi128EEES8_NS7_ILi64EEEEEENS_6half_tEfNS_4arch4Sm80ELb0ELb1ELb1ELb1ELb0ELb0ELb0ELb0ELi2ELi4ELi4ELi4ELb0EEENS1_21CollectiveEpilogueBwdISA_SB_SD_Li256ELb1ELb0ELi2EEENS1_19SingleTileSchedulerILb1ELb0ELb0ELi128EEEEEEEEEvNT_6ParamsE$_ZN4cute3eso3ESOILb1ELb0EJNS_6LayoutINS_5tupleIJNS3_IJNS_1CILi8EEENS4_ILi1EEEEEENS4_ILi2EEEEEENS3_IJNS3_IJS6_NS4_ILi0EEEEEES5_EEEEENS_10ViewEngineIPN7cutlass6half_tEEEEEC2ERKSD_RKSI_)
        /*7aa8*/ 	.word	0x00000000


	//----- nvinfo : EIATTR_FRAME_SIZE
	.align		4
.L_5244:
        /*7aac*/ 	.byte	0x04, 0x11
        /*7aae*/ 	.short	(.L_5246 - .L_5245)
	.align		4
.L_5245:
        /*7ab0*/ 	.word	index@($_ZN7cutlass13device_kernelIN5flash19enable_sm80_to_sm89INS1_16FlashAttnBwdSm80INS1_25CollectiveMainloopBwdSm80ILi2ELi2EN4cute5tupleIJNS5_1CILi128EEES8_NS7_ILi64EEEEEENS_6half_tEfNS_4arch4Sm80ELb0ELb1ELb1ELb1ELb0ELb0ELb0ELb0ELi2ELi4ELi4ELi4ELb0EEENS1_21CollectiveEpilogueBwdISA_SB_SD_Li256ELb1ELb0ELi2EEENS1_19SingleTileSchedulerILb1ELb0ELb0ELi128EEEEEEEEEvNT_6ParamsE$_ZN4cute3eso3ESOILb1ELb0EJNS_6LayoutINS_5tupleIJNS3_IJNS_1CILi8EEENS4_ILi1EEEEEENS4_ILi2EEEEEENS3_IJNS3_IJS6_NS4_ILi0EEEEEENS4_ILi8192EEEEEEEEiEEC2ERKSE_RKi)
        /*7ab4*/ 	.word	0x00000000


	//----- nvinfo : EIATTR_FRAME_SIZE
	.align		4
.L_5246:
        /*7ab8*/ 	.byte	0x04, 0x11
        /*7aba*/ 	.short	(.L_5248 - .L_5247)
	.align		4
.L_5247:
        /*7abc*/ 	.word	index@($_ZN7cutlass13device_kernelIN5flash19enable_sm80_to_sm89INS1_16FlashAttnBwdSm80INS1_25CollectiveMainloopBwdSm80ILi2ELi2EN4cute5tupleIJNS5_1CILi128EEES8_NS7_ILi64EEEEEENS_6half_tEfNS_4arch4Sm80ELb0ELb1ELb1ELb1ELb0ELb0ELb0ELb0ELi2ELi4ELi4ELi4ELb0EEENS1_21CollectiveEpilogueBwdISA_SB_SD_Li256ELb1ELb0ELi2EEENS1_19SingleTileSchedulerILb1ELb0ELb0ELi128EEEEEEEEEvNT_6ParamsE$_ZN4cute3eso3ESOILb1ELb0EJNS_6LayoutINS_5tupleIJNS3_IJNS_1CILi8EEENS4_ILi1EEEEEENS4_ILi2EEEEEENS3_IJNS3_IJS6_NS4_ILi0EEEEEENS4_ILi8192EEEEEEEENS_10ViewEngineINS_8smem_ptrIPN7cutlass6half_tEEEEEEEC2ERKSE_RKSL_)
        /*7ac0*/ 	.word	0x00000000


	//----- nvinfo : EIATTR_FRAME_SIZE
	.align		4
.L_5248:
        /*7ac4*/ 	.byte	0x04, 0x11
        /*7ac6*/ 	.short	(.L_5250 - .L_5249)
	.align		4
.L_5249:
        /*7ac8*/ 	.word	index@($_ZN7cutlass13device_kernelIN5flash19enable_sm80_to_sm89INS1_16FlashAttnBwdSm80INS1_25CollectiveMainloopBwdSm80ILi2ELi2EN4cute5tupleIJNS5_1CILi128EEES8_NS7_ILi64EEEEEENS_6half_tEfNS_4arch4Sm80ELb0ELb1ELb1ELb1ELb0ELb0ELb0ELb0ELi2ELi4ELi4ELi4ELb0EEENS1_21CollectiveEpilogueBwdISA_SB_SD_Li256ELb1ELb0ELi2EEENS1_19SingleTileSchedulerILb1ELb0ELb0ELi128EEEEEEEEEvNT_6ParamsE$_ZN4cute3eso3ESOILb1ELb0EJNS_6LayoutINS_5tupleIJNS3_IJNS_1CILi8EEENS4_ILi1EEEEEENS4_ILi2EEEEEENS3_IJNS3_IJS6_NS4_ILi0EEEEEENS4_ILi64EEEEEEEEiEEC2ERKSE_RKi)
        /*7acc*/ 	.word	0x00000000


	//----- nvinfo : EIATTR_FRAME_SIZE
	.align		4
.L_5250:
        /*7ad0*/ 	.byte	0x04, 0x11
        /*7ad2*/ 	.short	(.L_5252 - .L_5251)
	.align		4
.L_5251:
        /*7ad4*/ 	.word	index@($_ZN7cutlass13device_kernelIN5flash19enable_sm80_to_sm89INS1_16FlashAttnBwdSm80INS1_25CollectiveMainloopBwdSm80ILi2ELi2EN4cute5tupleIJNS5_1CILi128EEES8_NS7_ILi64EEEEEENS_6half_tEfNS_4arch4Sm80ELb0ELb1ELb1ELb1ELb0ELb0ELb0ELb0ELi2ELi4ELi4ELi4ELb0EEENS1_21CollectiveEpilogueBwdISA_SB_SD_Li256ELb1ELb0ELi2EEENS1_19SingleTileSchedulerILb1ELb0ELb0ELi128EEEEEEEEEvNT_6ParamsE$_ZN4cute3eso3ESOILb1ELb0EJNS_6LayoutINS_5tupleIJNS3_IJNS_1CILi8EEENS4_ILi1EEEEEENS4_ILi2EEEEEENS3_IJNS3_IJS6_NS4_ILi0EEEEEENS4_ILi64EEEEEEEENS_10ViewEngineIPN7cutlass6half_tEEEEEC2ERKSE_RKSJ_)
        /*7ad8*/ 	.word	0x00000000


	//----- nvinfo : EIATTR_FRAME_SIZE
	.align		4
.L_5252:
        /*7adc*/ 	.byte	0x04, 0x11
        /*7ade*/ 	.short	(.L_5254 - .L_5253)
	.align		4
.L_5253:
        /*7ae0*/ 	.word	index@($_ZN7cutlass13device_kernelIN5flash19enable_sm80_to_sm89INS1_16FlashAttnBwdSm80INS1_25CollectiveMainloopBwdSm80ILi2ELi2EN4cute5tupleIJNS5_1CILi128EEES8_NS7_ILi64EEEEEENS_6half_tEfNS_4arch4Sm80ELb0ELb1ELb1ELb1ELb0ELb0ELb0ELb0ELi2ELi4ELi4ELi4ELb0EEENS1_21CollectiveEpilogueBwdISA_SB_SD_Li256ELb1ELb0ELi2EEENS1_19SingleTileSchedulerILb1ELb0ELb0ELi128EEEEEEEEEvNT_6ParamsE$_ZN4cute3eso3ESOILb1ELb0EJNS_6LayoutINS_5tupleIJNS3_IJNS_1CILi8EEENS4_ILi1EEEEEENS4_ILi2EEEEEENS3_IJNS3_IJS6_NS4_ILi0EEEEEENS4_ILi4096EEEEEEEEiEEC2ERKSE_RKi)
        /*7ae4*/ 	.word	0x00000000


	//----- nvinfo : EIATTR_FRAME_SIZE
	.align		4
.L_5254:
        /*7ae8*/ 	.byte	0x04, 0x11
        /*7aea*/ 	.short	(.L_5256 - .L_5255)
	.align		4
.L_5255:
        /*7aec*/ 	.word	index@($_ZN7cutlass13device_kernelIN5flash19enable_sm80_to_sm89INS1_16FlashAttnBwdSm80INS1_25CollectiveMainloopBwdSm80ILi2ELi2EN4cute5tupleIJNS5_1CILi128EEES8_NS7_ILi64EEEEEENS_6half_tEfNS_4arch4Sm80ELb0ELb1ELb1ELb1ELb0ELb0ELb0ELb0ELi2ELi4ELi4ELi4ELb0EEENS1_21CollectiveEpilogueBwdISA_SB_SD_Li256ELb1ELb0ELi2EEENS1_19SingleTileSchedulerILb1ELb0ELb0ELi128EEEEEEEEEvNT_6ParamsE$_ZN4cute3eso3ESOILb1ELb0EJNS_6LayoutINS_5tupleIJNS3_IJNS_1CILi8EEENS4_ILi1EEEEEENS4_ILi2EEEEEENS3_IJNS3_IJS6_NS4_ILi0EEEEEENS4_ILi4096EEEEEEEENS_10ViewEngineINS_8smem_ptrIPN7cutlass6half_tEEEEEEEC2ERKSE_RKSL_)
        /*7af0*/ 	.word	0x00000000


	//----- nvinfo : EIATTR_FRAME_SIZE
	.align		4
.L_5256:
        /*7af4*/ 	.byte	0x04, 0x11
        /*7af6*/ 	.short	(.L_5258 - .L_5257)
	.align		4
.L_5257:
        /*7af8*/ 	.word	index@($_ZN7cutlass13device_kernelIN5flash19enable_sm80_to_sm89INS1_16FlashAttnBwdSm80INS1_25CollectiveMainloopBwdSm80ILi2ELi2EN4cute5tupleIJNS5_1CILi128EEES8_NS7_ILi64EEEEEENS_6half_tEfNS_4arch4Sm80ELb0ELb1ELb1ELb1ELb0ELb0ELb0ELb0ELi2ELi4ELi4ELi4ELb0EEENS1_21CollectiveEpilogueBwdISA_SB_SD_Li256ELb1ELb0ELi2EEENS1_19SingleTileSchedulerILb1ELb0ELb0ELi128EEEEEEEEEvNT_6ParamsE$_ZN4cute3eso3ESOILb1ELb0EJNS_6LayoutINS_5tupleIJNS3_IJNS_1CILi8EEENS4_ILi1EEEEEENS3_IJNS4_ILi4EEEEEEEEENS3_IJNS3_IJS6_NS4_ILi0EEEEEENS3_IJS5_EEEEEEEENS_10ViewEngineIPN7cutlass6half_tEEEEEC2ERKSF_RKSK_)
        /*7afc*/ 	.word	0x00000000


	//----- nvinfo : EIATTR_FRAME_SIZE
	.align		4
.L_5258:
        /*7b00*/ 	.byte	0x04, 0x11
        /*7b02*/ 	.short	(.L_5260 - .L_5259)
	.align		4
.L_5259:
        /*7b04*/ 	.word	index@($_ZN7cutlass13device_kernelIN5flash19enable_sm80_to_sm89INS1_16FlashAttnBwdSm80INS1_25CollectiveMainloopBwdSm80ILi2ELi2EN4cute5tupleIJNS5_1CILi128EEES8_NS7_ILi64EEEEEENS_6half_tEfNS_4arch4Sm80ELb0ELb1ELb1ELb1ELb0ELb0ELb0ELb0ELi2ELi4ELi4ELi4ELb0EEENS1_21CollectiveEpilogueBwdISA_SB_SD_Li256ELb1ELb0ELi2EEENS1_19SingleTileSchedulerILb1ELb0ELb0ELi128EEEEEEEEEvNT_6ParamsE$_ZN4cute3eso3ESOILb1ELb0EJNS_6LayoutINS_5tupleIJNS3_IJNS_1CILi8EEENS4_ILi1EEEEEENS3_IJNS4_ILi4EEEEEEEEENS3_IJNS3_IJS6_NS4_ILi0EEEEEENS3_IJNS4_ILi2048EEEEEEEEEEENS_10ViewEngineINS_8smem_ptrIPN7cutlass6half_tEEEEEEEC2ERKSG_RKSN_)
        /*7b08*/ 	.word	0x00000000


	//----- nvinfo : EIATTR_FRAME_SIZE
	.align		4
.L_5260:
        /*7b0c*/ 	.byte	0x04, 0x11
        /*7b0e*/ 	.short	(.L_5262 - .L_5261)
	.align		4
.L_5261:
        /*7b10*/ 	.word	index@($_ZN7cutlass13device_kernelIN5flash19enable_sm80_to_sm89INS1_16FlashAttnBwdSm80INS1_25CollectiveMainloopBwdSm80ILi2ELi2EN4cute5tupleIJNS5_1CILi128EEES8_NS7_ILi64EEEEEENS_6half_tEfNS_4arch4Sm80ELb0ELb1ELb1ELb1ELb0ELb0ELb0ELb0ELi2ELi4ELi4ELi4ELb0EEENS1_21CollectiveEpilogueBwdISA_SB_SD_Li256ELb1ELb0ELi2EEENS1_19SingleTileSchedulerILb1ELb0ELb0ELi128EEEEEEEEEvNT_6ParamsE$_ZN4cute3eso3ESOILb1ELb0EJNS_6LayoutINS_5tupleIJNS3_IJNS_1CILi8EEENS4_ILi1EEEEEENS3_IJNS4_ILi2EEEEEEEEENS3_IJNS3_IJS6_NS4_ILi0EEEEEENS3_IJS5_EEEEEEEENS_10ViewEngineIPN7cutlass6half_tEEEEEC2ERKSF_RKSK_)
        /*7b14*/ 	.word	0x00000000


	//----- nvinfo : EIATTR_FRAME_SIZE
	.align		4
.L_5262:
        /*7b18*/ 	.byte	0x04, 0x11
        /*7b1a*/ 	.short	(.L_5264 - .L_5263)
	.align		4
.L_5263:
        /*7b1c*/ 	.word	index@($_ZN7cutlass13device_kernelIN5flash19enable_sm80_to_sm89INS1_16FlashAttnBwdSm80INS1_25CollectiveMainloopBwdSm80ILi2ELi2EN4cute5tupleIJNS5_1CILi128EEES8_NS7_ILi64EEEEEENS_6half_tEfNS_4arch4Sm80ELb0ELb1ELb1ELb1ELb0ELb0ELb0ELb0ELi2ELi4ELi4ELi4ELb0EEENS1_21CollectiveEpilogueBwdISA_SB_SD_Li256ELb1ELb0ELi2EEENS1_19SingleTileSchedulerILb1ELb0ELb0ELi128EEEEEEEEEvNT_6ParamsE$_ZN4cute3eso3ESOILb1ELb0EJNS_6LayoutINS_5tupleIJNS3_IJNS_1CILi8EEENS4_ILi1EEEEEENS3_IJNS4_ILi2EEEEEEEEENS3_IJNS3_IJS6_NS4_ILi0EEEEEENS3_IJNS4_ILi8192EEEEEEEEEEENS_10ViewEngineINS_8smem_ptrIPN7cutlass6half_tEEEEEEEC2ERKSG_RKSN_)
        /*7b20*/ 	.word	0x00000000


	//----- nvinfo : EIATTR_FRAME_SIZE
	.align		4
.L_5264:
        /*7b24*/ 	.byte	0x04, 0x11
        /*7b26*/ 	.short	(.L_5266 - .L_5265)
	.align		4
.L_5265:
        /*7b28*/ 	.word	index@($_ZN7cutlass13device_kernelIN5flash19enable_sm80_to_sm89INS1_16FlashAttnBwdSm80INS1_25CollectiveMainloopBwdSm80ILi2ELi2EN4cute5tupleIJNS5_1CILi128EEES8_NS7_ILi64EEEEEENS_6half_tEfNS_4arch4Sm80ELb0ELb1ELb1ELb1ELb0ELb0ELb0ELb0ELi2ELi4ELi4ELi4ELb0EEENS1_21CollectiveEpilogueBwdISA_SB_SD_Li256ELb1ELb0ELi2EEENS1_19SingleTileSchedulerILb1ELb0ELb0ELi128EEEEEEEEEvNT_6ParamsE$_ZN4cute3eso3ESOILb1ELb0EJNS_6LayoutINS_5tupleIJNS3_IJNS_1CILi8EEENS4_ILi1EEEEEENS3_IJNS4_ILi2EEEEEEEEENS3_IJNS3_IJS6_NS4_ILi0EEEEEENS3_IJNS4_ILi64EEEEEEEEEEENS_10ViewEngineIPN7cutlass6half_tEEEEEC2ERKSG_RKSL_)
        /*7b2c*/ 	.word	0x00000000


	//----- nvinfo : EIATTR_FRAME_SIZE
	.align		4
.L_5266:
        /*7b30*/ 	.byte	0x04, 0x11
        /*7b32*/ 	.short	(.L_5268 - .L_5267)
	.align		4
.L_5267:
        /*7b34*/ 	.word	index@($_ZN7cutlass13device_kernelIN5flash19enable_sm80_to_sm89INS1_16FlashAttnBwdSm80INS1_25CollectiveMainloopBwdSm80ILi2ELi2EN4cute5tupleIJNS5_1CILi128EEES8_NS7_ILi64EEEEEENS_6half_tEfNS_4arch4Sm80ELb0ELb1ELb1ELb1ELb0ELb0ELb0ELb0ELi2ELi4ELi4ELi4ELb0EEENS1_21CollectiveEpilogueBwdISA_SB_SD_Li256ELb1ELb0ELi2EEENS1_19SingleTileSchedulerILb1ELb0ELb0ELi128EEEEEEEEEvNT_6ParamsE$_ZN4cute3eso3ESOILb1ELb0EJNS_6LayoutINS_5tupleIJNS3_IJNS_1CILi8EEENS4_ILi1EEEEEENS3_IJNS4_ILi2EEEEEEEEENS3_IJNS3_IJS6_NS4_ILi0EEEEEENS3_IJNS4_ILi4096EEEEEEEEEEENS_10ViewEngineINS_8smem_ptrIPN7cutlass6half_tEEEEEEEC2ERKSG_RKSN_)
        /*7b38*/ 	.word	0x00000000


	//----- nvinfo : EIATTR_FRAME_SIZE
	.align		4
.L_5268:
        /*7b3c*/ 	.byte	0x04, 0x11
        /*7b3e*/ 	.short	(.L_5270 - .L_5269)
	.align		4
.L_5269:
        /*7b40*/ 	.word	index@($_ZN7cutlass13device_kernelIN5flash19enable_sm80_to_sm89INS1_16FlashAttnBwdSm80INS1_25CollectiveMainloopBwdSm80ILi2ELi2EN4cute5tupleIJNS5_1CILi128EEES8_NS7_ILi64EEEEEENS_6half_tEfNS_4arch4Sm80ELb0ELb1ELb1ELb1ELb0ELb0ELb0ELb0ELi2ELi4ELi4ELi4ELb0EEENS1_21CollectiveEpilogueBwdISA_SB_SD_Li256ELb1ELb0ELi2EEENS1_19SingleTileSchedulerILb1ELb0ELb0ELi128EEEEEEEEEvNT_6ParamsE$_ZN4cute3eso3ESOILb1ELb0EJNS_6LayoutINS_5tupleIJNS3_IJNS_1CILi8EEENS4_ILi1EEEEEEEEENS3_IJNS3_IJS6_NS4_ILi0EEEEEEEEEEEiEEC2ERKSC_RKi)
        /*7b44*/ 	.word	0x00000000


	//----- nvinfo : EIATTR_FRAME_SIZE
	.align		4
.L_5270:
        /*7b48*/ 	.byte	0x04, 0x11
        /*7b4a*/ 	.short	(.L_5272 - .L_5271)
	.align		4
.L_5271:
        /*7b4c*/ 	.word	index@($_ZN7cutlass13device_kernelIN5flash19enable_sm80_to_sm89INS1_16FlashAttnBwdSm80INS1_25CollectiveMainloopBwdSm80ILi2ELi2EN4cute5tupleIJNS5_1CILi128EEES8_NS7_ILi64EEEEEENS_6half_tEfNS_4arch4Sm80ELb0ELb1ELb1ELb1ELb0ELb0ELb0ELb0ELi2ELi4ELi4ELi4ELb0EEENS1_21CollectiveEpilogueBwdISA_SB_SD_Li256ELb1ELb0ELi2EEENS1_19SingleTileSchedulerILb1ELb0ELb0ELi128EEEEEEEEEvNT_6ParamsE$_ZN4cute3eso3ESOILb1ELb0EJNS_6LayoutINS_5tupleIJNS3_IJNS_1CILi8EEENS4_ILi1EEEEEEEEENS3_IJNS3_IJS6_NS4_ILi0EEEEEEEEEEENS_10ViewEngineIPN7cutlass6half_tEEEEEC2ERKSC_RKSH_)
        /*7b50*/ 	.word	0x00000000


	//----- nvinfo : EIATTR_FRAME_SIZE
	.align		4
.L_5272:
        /*7b54*/ 	.byte	0x04, 0x11
        /*7b56*/ 	.short	(.L_5274 - .L_5273)
	.align		4
.L_5273:
        /*7b58*/ 	.word	index@($_ZN7cutlass13device_kernelIN5flash19enable_sm80_to_sm89INS1_16FlashAttnBwdSm80INS1_25CollectiveMainloopBwdSm80ILi2ELi2EN4cute5tupleIJNS5_1CILi128EEES8_NS7_ILi64EEEEEENS_6half_tEfNS_4arch4Sm80ELb0ELb1ELb1ELb1ELb0ELb0ELb0ELb0ELi2ELi4ELi4ELi4ELb0EEENS1_21CollectiveEpilogueBwdISA_SB_SD_Li256ELb1ELb0ELi2EEENS1_19SingleTileSchedulerILb1ELb0ELb0ELi128EEEEEEEEEvNT_6ParamsE$_ZN4cute3eso3ESOILb1ELb0EJNS_6LayoutINS_5tupleIJNS3_IJNS_1CILi8EEENS4_ILi1EEEEEEEEENS3_IJNS3_IJS6_NS4_ILi0EEEEEEEEEEENS_10ViewEngineINS_8smem_ptrIPN7cutlass6half_tEEEEEEEC2ERKSC_RKSJ_)
        /*7b5c*/ 	.word	0x00000000


	//----- nvinfo : EIATTR_FRAME_SIZE
	.align		4
.L_5274:
        /*7b60*/ 	.byte	0x04, 0x11
        /*7b62*/ 	.short	(.L_5276 - .L_5275)
	.align		4
.L_5275:
        /*7b64*/ 	.word	index@($_ZN7cutlass13device_kernelIN5flash19enable_sm80_to_sm89INS1_16FlashAttnBwdSm80INS1_25CollectiveMainloopBwdSm80ILi2ELi2EN4cute5tupleIJNS5_1CILi128EEES8_NS7_ILi64EEEEEENS_6half_tEfNS_4arch4Sm80ELb0ELb1ELb1ELb1ELb0ELb0ELb0ELb0ELi2ELi4ELi4ELi4ELb0EEENS1_21CollectiveEpilogueBwdISA_SB_SD_Li256ELb1ELb0ELi2EEENS1_19SingleTileSchedulerILb1ELb0ELb0ELi128EEEEEEEEEvNT_6ParamsE$_ZN4cute3eso3ESOILb1ELb0EJNS_6LayoutINS_5tupleIJNS3_IJNS_1CILi4EEENS4_ILi1EEEEEEEEENS3_IJNS3_IJS6_NS4_ILi0EEEEEEEEEEENS_10ViewEngineIPjEEEEC2ERKSC_RKSF_)
        /*7b68*/ 	.word	0x00000000


	//----- nvinfo : EIATTR_FRAME_SIZE
	.align		4
.L_5276:
        /*7b6c*/ 	.byte	0x04, 0x11
        /*7b6e*/ 	.short	(.L_5278 - .L_5277)
	.align		4
.L_5277:
        /*7b70*/ 	.word	index@($_ZN7cutlass13device_kernelIN5flash19enable_sm80_to_sm89INS1_16FlashAttnBwdSm80INS1_25CollectiveMainloopBwdSm80ILi2ELi2EN4cute5tupleIJNS5_1CILi128EEES8_NS7_ILi64EEEEEENS_6half_tEfNS_4arch4Sm80ELb0ELb1ELb1ELb1ELb0ELb0ELb0ELb0ELi2ELi4ELi4ELi4ELb0EEENS1_21CollectiveEpilogueBwdISA_SB_SD_Li256ELb1ELb0ELi2EEENS1_19SingleTileSchedulerILb1ELb0ELb0ELi128EEEEEEEEEvNT_6ParamsE$_ZN4cute3eso3ESOILb1ELb0EJNS_6LayoutINS_5tupleIJNS3_IJNS_1CILi2EEES5_S5_EEES5_EEENS3_IJNS3_IJNS4_ILi1EEES5_NS4_ILi4EEEEEENS4_ILi8EEEEEEEEiEEC2ERKSD_RKi)
        /*7b74*/ 	.word	0x00000000


	//----- nvinfo : EIATTR_FRAME_SIZE
	.align		4
.L_5278:
        /*7b78*/ 	.byte	0x04, 0x11
        /*7b7a*/ 	.short	(.L_5280 - .L_5279)
	.align		4
.L_5279:
        /*7b7c*/ 	.word	index@($_ZN7cutlass13device_kernelIN5flash19enable_sm80_to_sm89INS1_16FlashAttnBwdSm80INS1_25CollectiveMainloopBwdSm80ILi2ELi2EN4cute5tupleIJNS5_1CILi128EEES8_NS7_ILi64EEEEEENS_6half_tEfNS_4arch4Sm80ELb0ELb1ELb1ELb1ELb0ELb0ELb0ELb0ELi2ELi4ELi4ELi4ELb0EEENS1_21CollectiveEpilogueBwdISA_SB_SD_Li256ELb1ELb0ELi2EEENS1_19SingleTileSchedulerILb1ELb0ELb0ELi128EEEEEEEEEvNT_6ParamsE$_ZN4cute3eso3ESOILb1ELb0EJNS_6LayoutINS_5tupleIJNS3_IJNS_1CILi2EEES5_S5_EEES5_EEENS3_IJNS3_IJNS4_ILi1EEES5_NS4_ILi4EEEEEENS4_ILi8EEEEEEEENS_10ViewEngineIPN7cutlass6half_tEEEEEC2ERKSD_RKSI_)
        /*7b80*/ 	.word	0x00000000


	//----- nvinfo : EIATTR_FRAME_SIZE
	.align		4
.L_5280:
        /*7b84*/ 	.byte	0x04, 0x11
        /*7b86*/ 	.short	(.L_5282 - .L_5281)
	.align		4
.L_5281:
        /*7b88*/ 	.word	index@($_ZN7cutlass13device_kernelIN5flash19enable_sm80_to_sm89INS1_16FlashAttnBwdSm80INS1_25CollectiveMainloopBwdSm80ILi2ELi2EN4cute5tupleIJNS5_1CILi128EEES8_NS7_ILi64EEEEEENS_6half_tEfNS_4arch4Sm80ELb0ELb1ELb1ELb1ELb0ELb0ELb0ELb0ELi2ELi4ELi4ELi4ELb0EEENS1_21CollectiveEpilogueBwdISA_SB_SD_Li256ELb1ELb0ELi2EEENS1_19SingleTileSchedulerILb1ELb0ELb0ELi128EEEEEEEEEvNT_6ParamsE$_ZN4cute3eso3ESOILb1ELb0EJNS_6LayoutINS_5tupleIJNS3_IJNS_1CILi2EEES5_S5_EEES5_EEENS3_IJNS3_IJNS4_ILi1EEES5_NS4_ILi4EEEEEENS4_ILi64EEEEEEEEiEEC2ERKSD_RKi)
        /*7b8c*/ 	.word	0x00000000


	//----- nvinfo : EIATTR_FRAME_SIZE
	.align		4
.L_5282:
        /*7b90*/ 	.byte	0x04, 0x11
        /*7b92*/ 	.short	(.L_5284 - .L_5283)
	.align		4
.L_5283:
        /*7b94*/ 	.word	index@($_ZN7cutlass13device_kernelIN5flash19enable_sm80_to_sm89INS1_16FlashAttnBwdSm80INS1_25CollectiveMainloopBwdSm80ILi2ELi2EN4cute5tupleIJNS5_1CILi128EEES8_NS7_ILi64EEEEEENS_6half_tEfNS_4arch4Sm80ELb0ELb1ELb1ELb1ELb0ELb0ELb0ELb0ELi2ELi4ELi4ELi4ELb0EEENS1_21CollectiveEpilogueBwdISA_SB_SD_Li256ELb1ELb0ELi2EEENS1_19SingleTileSchedulerILb1ELb0ELb0ELi128EEEEEEEEEvNT_6ParamsE$_ZN4cute3eso3ESOILb1ELb0EJNS_6LayoutINS_5tupleIJNS3_IJNS_1CILi2EEES5_S5_EEES5_EEENS3_IJNS3_IJNS4_ILi1EEES5_NS4_ILi4EEEEEENS4_ILi64EEEEEEEENS_10ViewEngineIPN7cutlass6half_tEEEEEC2ERKSD_RKSI_)
        /*7b98*/ 	.word	0x00000000


	//----- nvinfo : EIATTR_FRAME_SIZE
	.align		4
.L_5284:
        /*7b9c*/ 	.byte	0x04, 0x11
        /*7b9e*/ 	.short	(.L_5286 - .L_5285)
	.align		4
.L_5285:
        /*7ba0*/ 	.word	index@($_ZN7cutlass13device_kernelIN5flash19enable_sm80_to_sm89INS1_16FlashAttnBwdSm80INS1_25CollectiveMainloopBwdSm80ILi2ELi2EN4cute5tupleIJNS5_1CILi128EEES8_NS7_ILi64EEEEEENS_6half_tEfNS_4arch4Sm80ELb0ELb1ELb1ELb1ELb0ELb0ELb0ELb0ELi2ELi4ELi4ELi4ELb0EEENS1_21CollectiveEpilogueBwdISA_SB_SD_Li256ELb1ELb0ELi2EEENS1_19SingleTileSchedulerILb1ELb0ELb0ELi128EEEEEEEEEvNT_6ParamsE$_ZN4cute3eso3ESOILb1ELb0EJNS_6LayoutINS_5tupleIJNS3_IJNS_1CILi2EEES5_S5_EEEEEENS3_IJNS3_IJNS4_ILi1EEES5_NS4_ILi4EEEEEEEEEEEiEEC2ERKSC_RKi)
        /*7ba4*/ 	.word	0x00000000


	//----- nvinfo : EIATTR_FRAME_SIZE
	.align		4
.L_5286:
        /*7ba8*/ 	.byte	0x04, 0x11
        /*7baa*/ 	.short	(.L_5288 - .L_5287)
	.align		4
.L_5287:
        /*7bac*/ 	.word	index@($_ZN7cutlass13device_kernelIN5flash19enable_sm80_to_sm89INS1_16FlashAttnBwdSm80INS1_25CollectiveMainloopBwdSm80ILi2ELi2EN4cute5tupleIJNS5_1CILi128EEES8_NS7_ILi64EEEEEENS_6half_tEfNS_4arch4Sm80ELb0ELb1ELb1ELb1ELb0ELb0ELb0ELb0ELi2ELi4ELi4ELi4ELb0EEENS1_21CollectiveEpilogueBwdISA_SB_SD_Li256ELb1ELb0ELi2EEENS1_19SingleTileSchedulerILb1ELb0ELb0ELi128EEEEEEEEEvNT_6ParamsE$_ZN4cute3eso3ESOILb1ELb0EJNS_6LayoutINS_5tupleIJNS3_IJNS_1CILi2EEES5_S5_EEEEEENS3_IJNS3_IJNS4_ILi1EEES5_NS4_ILi4EEEEEEEEEEENS_10ViewEngineIPN7cutlass6half_tEEEEEC2ERKSC_RKSH_)
        /*7bb0*/ 	.word	0x00000000


	//----- nvinfo : EIATTR_FRAME_SIZE
	.align		4
.L_5288:
        /*7bb4*/ 	.byte	0x04, 0x11
        /*7bb6*/ 	.short	(.L_5290 - .L_5289)
	.align		4
.L_5289:
        /*7bb8*/ 	.word	index@($_ZN7cutlass13device_kernelIN5flash19enable_sm80_to_sm89INS1_16FlashAttnBwdSm80INS1_25CollectiveMainloopBwdSm80ILi2ELi2EN4cute5tupleIJNS5_1CILi128EEES8_NS7_ILi64EEEEEENS_6half_tEfNS_4arch4Sm80ELb0ELb1ELb1ELb1ELb0ELb0ELb0ELb0ELi2ELi4ELi4ELi4ELb0EEENS1_21CollectiveEpilogueBwdISA_SB_SD_Li256ELb1ELb0ELi2EEENS1_19SingleTileSchedulerILb1ELb0ELb0ELi128EEEEEEEEEvNT_6ParamsE$_ZN4cute3eso3ESOILb1ELb0EJNS_6LayoutINS_5tupleIJNS3_IJNS_1CILi2EEES5_EEES6_EEENS3_IJNS3_IJNS4_ILi1EEES5_EEENS3_IJNS4_ILi32EEENS4_ILi64EEEEEEEEEEEiEEC2ERKSE_RKi)
        /*7bbc*/ 	.word	0x00000000


	//----- nvinfo : EIATTR_FRAME_SIZE
	.align		4
.L_5290:
        /*7bc0*/ 	.byte	0x04, 0x11
        /*7bc2*/ 	.short	(.L_5292 - .L_5291)
	.align		4
.L_5291:
        /*7bc4*/ 	.word	index@($_ZN7cutlass13device_kernelIN5flash19enable_sm80_to_sm89INS1_16FlashAttnBwdSm80INS1_25CollectiveMainloopBwdSm80ILi2ELi2EN4cute5tupleIJNS5_1CILi128EEES8_NS7_ILi64EEEEEENS_6half_tEfNS_4arch4Sm80ELb0ELb1ELb1ELb1ELb0ELb0ELb0ELb0ELi2ELi4ELi4ELi4ELb0EEENS1_21CollectiveEpilogueBwdISA_SB_SD_Li256ELb1ELb0ELi2EEENS1_19SingleTileSchedulerILb1ELb0ELb0ELi128EEEEEEEEEvNT_6ParamsE$_ZN4cute3eso3ESOILb1ELb0EJNS_6LayoutINS_5tupleIJNS3_IJNS_1CILi2EEES5_EEES6_EEENS3_IJNS3_IJNS4_ILi1EEES5_EEENS3_IJNS4_ILi32EEENS4_ILi64EEEEEEEEEEENS_10ViewEngineIPN7cutlass6half_tEEEEEC2ERKSE_RKSJ_)
        /*7bc8*/ 	.word	0x00000000


	//----- nvinfo : EIATTR_FRAME_SIZE
	.align		4
.L_5292:
        /*7bcc*/ 	.byte	0x04, 0x11
        /*7bce*/ 	.short	(.L_5294 - .L_5293)
	.align		4
.L_5293:
        /*7bd0*/ 	.word	index@($_ZN7cutlass13device_kernelIN5flash19enable_sm80_to_sm89INS1_16FlashAttnBwdSm80INS1_25CollectiveMainloopBwdSm80ILi2ELi2EN4cute5tupleIJNS5_1CILi128EEES8_NS7_ILi64EEEEEENS_6half_tEfNS_4arch4Sm80ELb0ELb1ELb1ELb1ELb0ELb0ELb0ELb0ELi2ELi4ELi4ELi4ELb0EEENS1_21CollectiveEpilogueBwdISA_SB_SD_Li256ELb1ELb0ELi2EEENS1_19SingleTileSchedulerILb1ELb0ELb0ELi128EEEEEEEEEvNT_6ParamsE$_ZN4cute3eso3ESOILb1ELb0EJNS_6LayoutINS_5tupleIJNS3_IJNS_1CILi2EEES5_EEENS4_ILi8EEEEEENS3_IJNS3_IJNS4_ILi1EEES5_EEENS4_ILi4EEEEEEEEiEEC2ERKSD_RKi)
        /*7bd4*/ 	.word	0x00000000


	//----- nvinfo : EIATTR_FRAME_SIZE
	.align		4
.L_5294:
        /*7bd8*/ 	.byte	0x04, 0x11
        /*7bda*/ 	.short	(.L_5296 - .L_5295)
	.align		4
.L_5295:
        /*7bdc*/ 	.word	index@($_ZN7cutlass13device_kernelIN5flash19enable_sm80_to_sm89INS1_16FlashAttnBwdSm80INS1_25CollectiveMainloopBwdSm80ILi2ELi2EN4cute5tupleIJNS5_1CILi128EEES8_NS7_ILi64EEEEEENS_6half_tEfNS_4arch4Sm80ELb0ELb1ELb1ELb1ELb0ELb0ELb0ELb0ELi2ELi4ELi4ELi4ELb0EEENS1_21CollectiveEpilogueBwdISA_SB_SD_Li256ELb1ELb0ELi2EEENS1_19SingleTileSchedulerILb1ELb0ELb0ELi128EEEEEEEEEvNT_6ParamsE$_ZN4cute3eso3ESOILb1ELb0EJNS_6LayoutINS_5tupleIJNS3_IJNS_1CILi2EEES5_EEENS4_ILi8EEEEEENS3_IJNS3_IJNS4_ILi1EEES5_EEENS4_ILi4EEEEEEEENS_10ViewEngineIPN7cutlass6half_tEEEEEC2ERKSD_RKSI_)
        /*7be0*/ 	.word	0x00000000


	//----- nvinfo : EIATTR_FRAME_SIZE
	.align		4
.L_5296:
        /*7be4*/ 	.byte	0x04, 0x11
        /*7be6*/ 	.short	(.L_5298 - .L_5297)
	.align		4
.L_5297:
        /*7be8*/ 	.word	index@($_ZN7cutlass13device_kernelIN5flash19enable_sm80_to_sm89INS1_16FlashAttnBwdSm80INS1_25CollectiveMainloopBwdSm80ILi2ELi2EN4cute5tupleIJNS5_1CILi128EEES8_NS7_ILi64EEEEEENS_6half_tEfNS_4arch4Sm80ELb0ELb1ELb1ELb1ELb0ELb0ELb0ELb0ELi2ELi4ELi4ELi4ELb0EEENS1_21CollectiveEpilogueBwdISA_SB_SD_Li256ELb1ELb0ELi2EEENS1_19SingleTileSchedulerILb1ELb0ELb0ELi128EEEEEEEEEvNT_6ParamsE$_ZN4cute3eso3ESOILb1ELb0EJNS_6LayoutINS_5tupleIJNS3_IJNS_1CILi2EEES5_EEENS3_IJS5_NS4_ILi8EEEEEEEEENS3_IJNS3_IJS5_NS4_ILi4EEEEEENS3_IJNS4_ILi1EEES7_EEEEEEEENS_10ViewEngineIPfEEEEC2ERKSF_RKSI_)
        /*7bec*/ 	.word	0x00000000


	//----- nvinfo : EIATTR_FRAME_SIZE
	.align		4
.L_5298:
        /*7bf0*/ 	.byte	0x04, 0x11
        /*7bf2*/ 	.short	(.L_5300 - .L_5299)
	.align		4
.L_5299:
        /*7bf4*/ 	.word	index@($_ZN7cutlass13device_kernelIN5flash19enable_sm80_to_sm89INS1_16FlashAttnBwdSm80INS1_25CollectiveMainloopBwdSm80ILi2ELi2EN4cute5tupleIJNS5_1CILi128EEES8_NS7_ILi64EEEEEENS_6half_tEfNS_4arch4Sm80ELb0ELb1ELb1ELb1ELb0ELb0ELb0ELb0ELi2ELi4ELi4ELi4ELb0EEENS1_21CollectiveEpilogueBwdISA_SB_SD_Li256ELb1ELb0ELi2EEENS1_19SingleTileSchedulerILb1ELb0ELb0ELi128EEEEEEEEEvNT_6ParamsE$_ZN4cute3eso3ESOILb1ELb0EJNS_6LayoutINS_5tupleIJNS3_IJNS_1CILi2EEES5_EEEEEENS3_IJNS3_IJNS4_ILi8EEENS4_ILi64EEEEEEEEEEEiEEC2ERKSC_RKi)
        /*7bf8*/ 	.word	0x00000000


	//----- nvinfo : EIATTR_FRAME_SIZE
	.align		4
.L_5300:
        /*7bfc*/ 	.byte	0x04, 0x11
        /*7bfe*/ 	.short	(.L_5302 - .L_5301)
	.align		4
.L_5301:
        /*7c00*/ 	.word	index@($_ZN7cutlass13device_kernelIN5flash19enable_sm80_to_sm89INS1_16FlashAttnBwdSm80INS1_25CollectiveMainloopBwdSm80ILi2ELi2EN4cute5tupleIJNS5_1CILi128EEES8_NS7_ILi64EEEEEENS_6half_tEfNS_4arch4Sm80ELb0ELb1ELb1ELb1ELb0ELb0ELb0ELb0ELi2ELi4ELi4ELi4ELb0EEENS1_21CollectiveEpilogueBwdISA_SB_SD_Li256ELb1ELb0ELi2EEENS1_19SingleTileSchedulerILb1ELb0ELb0ELi128EEEEEEEEEvNT_6ParamsE$_ZN4cute3eso3ESOILb1ELb0EJNS_6LayoutINS_5tupleIJNS3_IJNS_1CILi2EEES5_EEEEEENS3_IJNS3_IJNS4_ILi8EEENS4_ILi64EEEEEEEEEEENS_10ViewEngineINS_8smem_ptrIPfEEEEEEC2ERKSC_RKSH_)
        /*7c04*/ 	.word	0x00000000


	//----- nvinfo : EIATTR_FRAME_SIZE
	.align		4
.L_5302:
        /*7c08*/ 	.byte	0x04, 0x11
        /*7c0a*/ 	.short	(.L_5304 - .L_5303)
	.align		4
.L_5303:
        /*7c0c*/ 	.word	index@($_ZN7cutlass13device_kernelIN5flash19enable_sm80_to_sm89INS1_16FlashAttnBwdSm80INS1_25CollectiveMainloopBwdSm80ILi2ELi2EN4cute5tupleIJNS5_1CILi128EEES8_NS7_ILi64EEEEEENS_6half_tEfNS_4arch4Sm80ELb0ELb1ELb1ELb1ELb0ELb0ELb0ELb0ELi2ELi4ELi4ELi4ELb0EEENS1_21CollectiveEpilogueBwdISA_SB_SD_Li256ELb1ELb0ELi2EEENS1_19SingleTileSchedulerILb1ELb0ELb0ELi128EEEEEEEEEvNT_6ParamsE$_ZN4cute3eso3ESOILb1ELb0EJNS_6LayoutINS_5tupleIJNS3_IJNS_1CILi2EEES5_EEEEEENS3_IJNS3_IJNS4_ILi1EEES5_EEEEEEEEiEEC2ERKSB_RKi)
        /*7c10*/ 	.word	0x00000000


	//----- nvinfo : EIATTR_FRAME_SIZE
	.align		4
.L_5304:
        /*7c14*/ 	.byte	0x04, 0x11
        /*7c16*/ 	.short	(.L_5306 - .L_5305)
	.align		4
.L_5305:
        /*7c18*/ 	.word	index@($_ZN7cutlass13device_kernelIN5flash19enable_sm80_to_sm89INS1_16FlashAttnBwdSm80INS1_25CollectiveMainloopBwdSm80ILi2ELi2EN4cute5tupleIJNS5_1CILi128EEES8_NS7_ILi64EEEEEENS_6half_tEfNS_4arch4Sm80ELb0ELb1ELb1ELb1ELb0ELb0ELb0ELb0ELi2ELi4ELi4ELi4ELb0EEENS1_21CollectiveEpilogueBwdISA_SB_SD_Li256ELb1ELb0ELi2EEENS1_19SingleTileSchedulerILb1ELb0ELb0ELi128EEEEEEEEEvNT_6ParamsE$_ZN4cute3eso3ESOILb1ELb0EJNS_6LayoutINS_5tupleIJNS3_IJNS_1CILi2EEES5_EEEEEENS3_IJNS3_IJNS4_ILi1EEES5_EEEEEEEENS_10ViewEngineIPfEEEEC2ERKSB_RKSE_)
        /*7c1c*/ 	.word	0x00000000


	//----- nvinfo : EIATTR_FRAME_SIZE
	.align		4
.L_5306:
        /*7c20*/ 	.byte	0x04, 0x11
        /*7c22*/ 	.short	(.L_5308 - .L_5307)
	.align		4
.L_5307:
        /*7c24*/ 	.word	index@($_ZN7cutlass13device_kernelIN5flash19enable_sm80_to_sm89INS1_16FlashAttnBwdSm80INS1_25CollectiveMainloopBwdSm80ILi2ELi2EN4cute5tupleIJNS5_1CILi128EEES8_NS7_ILi64EEEEEENS_6half_tEfNS_4arch4Sm80ELb0ELb1ELb1ELb1ELb0ELb0ELb0ELb0ELi2ELi4ELi4ELi4ELb0EEENS1_21CollectiveEpilogueBwdISA_SB_SD_Li256ELb1ELb0ELi2EEENS1_19SingleTileSchedulerILb1ELb0ELb0ELi128EEEEEEEEEvNT_6ParamsE$_ZN4cute3eso3ESOILb1ELb0EJNS_6LayoutINS_5tupleIJNS3_IJNS_1CILi2EEES5_EEEEEENS3_IJNS3_IJNS4_ILi1EEES5_EEEEEEEENS_10ViewEngineIPN7cutlass6half_tEEEEEC2ERKSB_RKSG_)
        /*7c28*/ 	.word	0x00000000


	//----- nvinfo : EIATTR_FRAME_SIZE
	.align		4
.L_5308:
        /*7c2c*/ 	.byte	0x04, 0x11
        /*7c2e*/ 	.short	(.L_5310 - .L_5309)
	.align		4
.L_5309:
        /*7c30*/ 	.word	index@($_ZN7cutlass13device_kernelIN5flash19enable_sm80_to_sm89INS1_16FlashAttnBwdSm80INS1_25CollectiveMainloopBwdSm80ILi2ELi2EN4cute5tupleIJNS5_1CILi128EEES8_NS7_ILi64EEEEEENS_6half_tEfNS_4arch4Sm80ELb0ELb1ELb1ELb1ELb0ELb0ELb0ELb0ELi2ELi4ELi4ELi4ELb0EEENS1_21CollectiveEpilogueBwdISA_SB_SD_Li256ELb1ELb0ELi2EEENS1_19SingleTileSchedulerILb1ELb0ELb0ELi128EEEEEEEEEvNT_6ParamsE$_ZN4cute3eso3ESOILb1ELb0EJNS_6LayoutINS_5tupleIJNS3_IJNS_1CILi2EEES5_EEEEEENS3_IJNS3_IJNS4_ILi1EEES5_EEEEEEEENS_10ViewEngineIPKfEEEEC2ERKSB_RKSF_)
        /*7c34*/ 	.word	0x00000000


	//----- nvinfo : EIATTR_FRAME_SIZE
	.align		4
.L_5310:
        /*7c38*/ 	.byte	0x04, 0x11
        /*7c3a*/ 	.short	(.L_5312 - .L_5311)
	.align		4
.L_5311:
        /*7c3c*/ 	.word	index@($_ZN7cutlass13device_kernelIN5flash19enable_sm80_to_sm89INS1_16FlashAttnBwdSm80INS1_25CollectiveMainloopBwdSm80ILi2ELi2EN4cute5tupleIJNS5_1CILi128EEES8_NS7_ILi64EEEEEENS_6half_tEfNS_4arch4Sm80ELb0ELb1ELb1ELb1ELb0ELb0ELb0ELb0ELi2ELi4ELi4ELi4ELb0EEENS1_21CollectiveEpilogueBwdISA_SB_SD_Li256ELb1ELb0ELi2EEENS1_19SingleTileSchedulerILb1ELb0ELb0ELi128EEEEEEEEEvNT_6ParamsE$_ZN4cute3eso3ESOILb1ELb0EJNS_6LayoutINS_5tupleIJNS3_IJNS_1CILi1EEES5_EEEEEENS3_IJNS3_IJS5_NS4_ILi0EEEEEEEEEEENS_10ViewEngineINS_8smem_ptrIPN7cutlass9uint128_tEEEEEEEC2ERKSB_RKSI_)
        /*7c40*/ 	.word	0x00000000


	//----- nvinfo : EIATTR_FRAME_SIZE
	.align		4
.L_5312:
        /*7c44*/ 	.byte	0x04, 0x11
        /*7c46*/ 	.short	(.L_5314 - .L_5313)
	.align		4
.L_5313:
        /*7c48*/ 	.word	index@($_ZN7cutlass13device_kernelIN5flash19enable_sm80_to_sm89INS1_16FlashAttnBwdSm80INS1_25CollectiveMainloopBwdSm80ILi2ELi2EN4cute5tupleIJNS5_1CILi128EEES8_NS7_ILi64EEEEEENS_6half_tEfNS_4arch4Sm80ELb0ELb1ELb1ELb1ELb0ELb0ELb0ELb0ELi2ELi4ELi4ELi4ELb0EEENS1_21CollectiveEpilogueBwdISA_SB_SD_Li256ELb1ELb0ELi2EEENS1_19SingleTileSchedulerILb1ELb0ELb0ELi128EEEEEEEEEvNT_6ParamsE$_ZN4cute3eso3ESOILb1ELb0EJNS_6LayoutINS_5tupleIJNS3_IJNS_1CILi1EEENS4_ILi2EEES6_EEEEEENS3_IJNS3_IJS5_S5_S6_EEEEEEEENS_10ViewEngineIPjEEEEC2ERKSB_RKSE_)
        /*7c4c*/ 	.word	0x00000000


	//----- nvinfo : EIATTR_FRAME_SIZE
	.align		4
.L_5314:
        /*7c50*/ 	.byte	0x04, 0x11
        /*7c52*/ 	.short	(.L_5316 - .L_5315)
	.align		4
.L_5315:
        /*7c54*/ 	.word	index@($_ZN7cutlass13device_kernelIN5flash19enable_sm80_to_sm89INS1_16FlashAttnBwdSm80INS1_25CollectiveMainloopBwdSm80ILi2ELi2EN4cute5tupleIJNS5_1CILi128EEES8_NS7_ILi64EEEEEENS_6half_tEfNS_4arch4Sm80ELb0ELb1ELb1ELb1ELb0ELb0ELb0ELb0ELi2ELi4ELi4ELi4ELb0EEENS1_21CollectiveEpilogueBwdISA_SB_SD_Li256ELb1ELb0ELi2EEENS1_19SingleTileSchedulerILb1ELb0ELb0ELi128EEEEEEEEEvNT_6ParamsE$_ZN4cute3eso3ESOILb1ELb0EJNS_6LayoutINS_5tupleIJNS3_IJNS_1CILi1EEENS4_ILi2EEEEEES6_NS4_ILi8EEEEEENS3_IJNS3_IJS5_S5_EEES6_NS4_ILi4EEEEEEEENS_10ViewEngineIPN7cutlass5ArrayINSF_6half_tELi2ELb0EEEEEEEC2ERKSD_RKSK_)
        /*7c58*/ 	.word	0x00000000


	//----- nvinfo : EIATTR_FRAME_SIZE
	.align		4
.L_5316:
        /*7c5c*/ 	.byte	0x04, 0x11
        /*7c5e*/ 	.short	(.L_5318 - .L_5317)
	.align		4
.L_5317:
        /*7c60*/ 	.word	index@($_ZN7cutlass13device_kernelIN5flash19enable_sm80_to_sm89INS1_16FlashAttnBwdSm80INS1_25CollectiveMainloopBwdSm80ILi2ELi2EN4cute5tupleIJNS5_1CILi128EEES8_NS7_ILi64EEEEEENS_6half_tEfNS_4arch4Sm80ELb0ELb1ELb1ELb1ELb0ELb0ELb0ELb0ELi2ELi4ELi4ELi4ELb0EEENS1_21CollectiveEpilogueBwdISA_SB_SD_Li256ELb1ELb0ELi2EEENS1_19SingleTileSchedulerILb1ELb0ELb0ELi128EEEEEEEEEvNT_6ParamsE$_ZN4cute3eso3ESOILb1ELb0EJNS_6LayoutINS_5tupleIJNS3_IJNS_1CILi1EEENS4_ILi2EEEEEES6_NS4_ILi8EEEEEENS3_IJNS3_IJS5_S5_EEES6_NS4_ILi4EEEEEEEENS_10ViewEngineIPKN7cutlass5ArrayIfLi2ELb1EEEEEEEC2ERKSD_RKSK_)
        /*7c64*/ 	.word	0x00000000


	//----- nvinfo : EIATTR_FRAME_SIZE
	.align		4
.L_5318:
        /*7c68*/ 	.byte	0x04, 0x11
        /*7c6a*/ 	.short	(.L_5320 - .L_5319)
	.align		4
.L_5319:
        /*7c6c*/ 	.word	index@($_ZN7cutlass13device_kernelIN5flash19enable_sm80_to_sm89INS1_16FlashAttnBwdSm80INS1_25CollectiveMainloopBwdSm80ILi2ELi2EN4cute5tupleIJNS5_1CILi128EEES8_NS7_ILi64EEEEEENS_6half_tEfNS_4arch4Sm80ELb0ELb1ELb1ELb1ELb0ELb0ELb0ELb0ELi2ELi4ELi4ELi4ELb0EEENS1_21CollectiveEpilogueBwdISA_SB_SD_Li256ELb1ELb0ELi2EEENS1_19SingleTileSchedulerILb1ELb0ELb0ELi128EEEEEEEEEvNT_6ParamsE$_ZN4cute3eso3ESOILb1ELb0EJNS_6LayoutINS_5tupleIJNS3_IJNS_1CILi1EEENS4_ILi2EEEEEEEEENS3_IJNS3_IJS5_S5_EEEEEEEENS_10ViewEngineIPjEEEEC2ERKSB_RKSE_)
        /*7c70*/ 	.word	0x00000000


	//----- nvinfo : EIATTR_FRAME_SIZE
	.align		4
.L_5320:
        /*7c74*/ 	.byte	0x04, 0x11
        /*7c76*/ 	.short	(.L_5322 - .L_5321)
	.align		4
.L_5321:
        /*7c78*/ 	.word	index@($_ZN7cutlass13device_kernelIN5flash19enable_sm80_to_sm89INS1_16FlashAttnBwdSm80INS1_25CollectiveMainloopBwdSm80ILi2ELi2EN4cute5tupleIJNS5_1CILi128EEES8_NS7_ILi64EEEEEENS_6half_tEfNS_4arch4Sm80ELb0ELb1ELb1ELb1ELb0ELb0ELb0ELb0ELi2ELi4ELi4ELi4ELb0EEENS1_21CollectiveEpilogueBwdISA_SB_SD_Li256ELb1ELb0ELi2EEENS1_19SingleTileSchedulerILb1ELb0ELb0ELi128EEEEEEEEEvNT_6ParamsE$_ZN4cute3eso3ESOILb1ELb0EJNS_6LayoutINS_5tupleIJNS3_IJNS_1CILi1EEENS3_IJNS4_ILi4EEENS4_ILi2EEEEEEEEES7_S6_EEENS3_IJNS3_IJNS4_ILi0EEENS3_IJS5_NS4_ILi8EEEEEEEEES6_NS4_ILi16EEEEEEEENS_10ViewEngineIPN7cutlass6half_tEEEEEC2ERKSH_RKSM_)
        /*7c7c*/ 	.word	0x00000000


	//----- nvinfo : EIATTR_FRAME_SIZE
	.align		4
.L_5322:
        /*7c80*/ 	.byte	0x04, 0x11
        /*7c82*/ 	.short	(.L_5324 - .L_5323)
	.align		4
.L_5323:
        /*7c84*/ 	.word	index@($_ZN7cutlass13device_kernelIN5flash19enable_sm80_to_sm89INS1_16FlashAttnBwdSm80INS1_25CollectiveMainloopBwdSm80ILi2ELi2EN4cute5tupleIJNS5_1CILi128EEES8_NS7_ILi64EEEEEENS_6half_tEfNS_4arch4Sm80ELb0ELb1ELb1ELb1ELb0ELb0ELb0ELb0ELi2ELi4ELi4ELi4ELb0EEENS1_21CollectiveEpilogueBwdISA_SB_SD_Li256ELb1ELb0ELi2EEENS1_19SingleTileSchedulerILb1ELb0ELb0ELi128EEEEEEEEEvNT_6ParamsE$_ZN4cute3eso3ESOILb1ELb0EJNS_6LayoutINS_5tupleIJNS3_IJNS_1CILi1EEENS3_IJNS4_ILi2EEES6_EEEEEES6_NS4_ILi4EEEEEENS3_IJNS3_IJNS4_ILi0EEENS3_IJS5_S9_EEEEEES6_NS4_ILi8EEEEEEEENS_10ViewEngineIPjEEEEC2ERKSG_RKSJ_)
        /*7c88*/ 	.word	0x00000000


	//----- nvinfo : EIATTR_FRAME_SIZE
	.align		4
.L_5324:
        /*7c8c*/ 	.byte	0x04, 0x11
        /*7c8e*/ 	.short	(.L_5326 - .L_5325)
	.align		4
.L_5325:
        /*7c90*/ 	.word	index@($_ZN7cutlass13device_kernelIN5flash19enable_sm80_to_sm89INS1_16FlashAttnBwdSm80INS1_25CollectiveMainloopBwdSm80ILi2ELi2EN4cute5tupleIJNS5_1CILi128EEES8_NS7_ILi64EEEEEENS_6half_tEfNS_4arch4Sm80ELb0ELb1ELb1ELb1ELb0ELb0ELb0ELb0ELi2ELi4ELi4ELi4ELb0EEENS1_21CollectiveEpilogueBwdISA_SB_SD_Li256ELb1ELb0ELi2EEENS1_19SingleTileSchedulerILb1ELb0ELb0ELi128EEEEEEEEEvNT_6ParamsE$_ZN4cute3eso3ESOILb1ELb0EJNS_6LayoutINS_5tupleIJNS3_IJNS3_IJNS_1CILi8EEENS4_ILi1EEEEEES6_EEENS3_IJNS3_IJS6_S6_EEENS4_ILi4EEEEEEEEENS3_IJNS3_IJNS3_IJS6_NS4_ILi0EEEEEESD_EEENS3_IJNS3_IJSD_SD_EEES5_EEEEEEEENS_10ViewEngineIPN7cutlass6half_tEEEEEC2ERKSJ_RKSO_)
        /*7c94*/ 	.word	0x00000000


	//----- nvinfo : EIATTR_FRAME_SIZE
	.align		4
.L_5326:
        /*7c98*/ 	.byte	0x04, 0x11
        /*7c9a*/ 	.short	(.L_5328 - .L_5327)
	.align		4
.L_5327:
        /*7c9c*/ 	.word	index@($_ZN7cutlass13device_kernelIN5flash19enable_sm80_to_sm89INS1_16FlashAttnBwdSm80INS1_25CollectiveMainloopBwdSm80ILi2ELi2EN4cute5tupleIJNS5_1CILi128EEES8_NS7_ILi64EEEEEENS_6half_tEfNS_4arch4Sm80ELb0ELb1ELb1ELb1ELb0ELb0ELb0ELb0ELi2ELi4ELi4ELi4ELb0EEENS1_21CollectiveEpilogueBwdISA_SB_SD_Li256ELb1ELb0ELi2EEENS1_19SingleTileSchedulerILb1ELb0ELb0ELi128EEEEEEEEEvNT_6ParamsE$_ZN4cute3eso3ESOILb1ELb0EJNS_6LayoutINS_5tupleIJNS3_IJNS3_IJNS_1CILi8EEENS4_ILi1EEEEEES6_EEENS3_IJNS3_IJS6_S6_EEENS4_ILi4EEEEEEEEENS3_IJNS3_IJNS3_IJS6_NS4_ILi0EEEEEESD_EEENS3_IJNS3_IJSD_SD_EEENS4_ILi2048EEEEEEEEEEENS_10ViewEngineINS_8smem_ptrIPN7cutlass6half_tEEEEEEEC2ERKSK_RKSR_)
        /*7ca0*/ 	.word	0x00000000


	//----- nvinfo : EIATTR_FRAME_SIZE
	.align		4
.L_5328:
        /*7ca4*/ 	.byte	0x04, 0x11
        /*7ca6*/ 	.short	(.L_5330 - .L_5329)
	.align		4
.L_5329:
        /*7ca8*/ 	.word	index@($_ZN7cutlass13device_kernelIN5flash19enable_sm80_to_sm89INS1_16FlashAttnBwdSm80INS1_25CollectiveMainloopBwdSm80ILi2ELi2EN4cute5tupleIJNS5_1CILi128EEES8_NS7_ILi64EEEEEENS_6half_tEfNS_4arch4Sm80ELb0ELb1ELb1ELb1ELb0ELb0ELb0ELb0ELi2ELi4ELi4ELi4ELb0EEENS1_21CollectiveEpilogueBwdISA_SB_SD_Li256ELb1ELb0ELi2EEENS1_19SingleTileSchedulerILb1ELb0ELb0ELi128EEEEEEEEEvNT_6ParamsE$_ZN4cute3eso3ESOILb1ELb0EJNS_6LayoutINS_5tupleIJNS3_IJNS3_IJNS_1CILi8EEENS4_ILi1EEEEEES6_EEENS3_IJNS3_IJS6_S6_EEENS4_ILi2EEEEEEEEENS3_IJNS3_IJNS3_IJS6_NS4_ILi0EEEEEESD_EEENS3_IJNS3_IJSD_SD_EEES5_EEEEEEEENS_10ViewEngineIPN7cutlass6half_tEEEEEC2ERKSJ_RKSO_)
        /*7cac*/ 	.word	0x00000000


	//----- nvinfo : EIATTR_FRAME_SIZE
	.align		4
.L_5330:
        /*7cb0*/ 	.byte	0x04, 0x11
        /*7cb2*/ 	.short	(.L_5332 - .L_5331)
	.align		4
.L_5331:
        /*7cb4*/ 	.word	index@($_ZN7cutlass13device_kernelIN5flash19enable_sm80_to_sm89INS1_16FlashAttnBwdSm80INS1_25CollectiveMainloopBwdSm80ILi2ELi2EN4cute5tupleIJNS5_1CILi128EEES8_NS7_ILi64EEEEEENS_6half_tEfNS_4arch4Sm80ELb0ELb1ELb1ELb1ELb0ELb0ELb0ELb0ELi2ELi4ELi4ELi4ELb0EEENS1_21CollectiveEpilogueBwdISA_SB_SD_Li256ELb1ELb0ELi2EEENS1_19SingleTileSchedulerILb1ELb0ELb0ELi128EEEEEEEEEvNT_6ParamsE$_ZN4cute3eso3ESOILb1ELb0EJNS_6LayoutINS_5tupleIJNS3_IJNS3_IJNS_1CILi8EEENS4_ILi1EEEEEES6_EEENS3_IJNS3_IJS6_S6_EEENS4_ILi2EEEEEEEEENS3_IJNS3_IJNS3_IJS6_NS4_ILi0EEEEEESD_EEENS3_IJNS3_IJSD_SD_EEENS4_ILi8192EEEEEEEEEEENS_10ViewEngineINS_8smem_ptrIPN7cutlass6half_tEEEEEEEC2ERKSK_RKSR_)
        /*7cb8*/ 	.word	0x00000000


	//----- nvinfo : EIATTR_FRAME_SIZE
	.align		4
.L_5332:
        /*7cbc*/ 	.byte	0x04, 0x11
        /*7cbe*/ 	.short	(.L_5334 - .L_5333)
	.align		4
.L_5333:
        /*7cc0*/ 	.word	index@($_ZN7cutlass13device_kernelIN5flash19enable_sm80_to_sm89INS1_16FlashAttnBwdSm80INS1_25CollectiveMainloopBwdSm80ILi2ELi2EN4cute5tupleIJNS5_1CILi128EEES8_NS7_ILi64EEEEEENS_6half_tEfNS_4arch4Sm80ELb0ELb1ELb1ELb1ELb0ELb0ELb0ELb0ELi2ELi4ELi4ELi4ELb0EEENS1_21CollectiveEpilogueBwdISA_SB_SD_Li256ELb1ELb0ELi2EEENS1_19SingleTileSchedulerILb1ELb0ELb0ELi128EEEEEEEEEvNT_6ParamsE$_ZN4cute3eso3ESOILb1ELb0EJNS_6LayoutINS_5tupleIJNS3_IJNS3_IJNS_1CILi8EEENS4_ILi1EEEEEES6_EEENS3_IJNS3_IJS6_S6_EEENS4_ILi2EEEEEEEEENS3_IJNS3_IJNS3_IJS6_NS4_ILi0EEEEEESD_EEENS3_IJNS3_IJSD_SD_EEENS4_ILi64EEEEEEEEEEENS_10ViewEngineIPN7cutlass6half_tEEEEEC2ERKSK_RKSP_)
        /*7cc4*/ 	.word	0x00000000


	//----- nvinfo : EIATTR_FRAME_SIZE
	.align		4
.L_5334:
        /*7cc8*/ 	.byte	0x04, 0x11
        /*7cca*/ 	.short	(.L_5336 - .L_5335)
	.align		4
.L_5335:
        /*7ccc*/ 	.word	index@($_ZN7cutlass13device_kernelIN5flash19enable_sm80_to_sm89INS1_16FlashAttnBwdSm80INS1_25CollectiveMainloopBwdSm80ILi2ELi2EN4cute5tupleIJNS5_1CILi128EEES8_NS7_ILi64EEEEEENS_6half_tEfNS_4arch4Sm80ELb0ELb1ELb1ELb1ELb0ELb0ELb0ELb0ELi2ELi4ELi4ELi4ELb0EEENS1_21CollectiveEpilogueBwdISA_SB_SD_Li256ELb1ELb0ELi2EEENS1_19SingleTileSchedulerILb1ELb0ELb0ELi128EEEEEEEEEvNT_6ParamsE$_ZN4cute3eso3ESOILb1ELb0EJNS_6LayoutINS_5tupleIJNS3_IJNS3_IJNS_1CILi8EEENS4_ILi1EEEEEES6_EEENS3_IJNS3_IJS6_S6_EEENS4_ILi2EEEEEEEEENS3_IJNS3_IJNS3_IJS6_NS4_ILi0EEEEEESD_EEENS3_IJNS3_IJSD_SD_EEENS4_ILi4096EEEEEEEEEEENS_10ViewEngineINS_8smem_ptrIPN7cutlass6half_tEEEEEEEC2ERKSK_RKSR_)
        /*7cd0*/ 	.word	0x00000000


	//----- nvinfo : EIATTR_FRAME_SIZE
	.align		4
.L_5336:
        /*7cd4*/ 	.byte	0x04, 0x11
        /*7cd6*/ 	.short	(.L_5338 - .L_5337)
	.align		4
.L_5337:
        /*7cd8*/ 	.word	index@($_ZN7cutlass13device_kernelIN5flash19enable_sm80_to_sm89INS1_16FlashAttnBwdSm80INS1_25CollectiveMainloopBwdSm80ILi2ELi2EN4cute5tupleIJNS5_1CILi128EEES8_NS7_ILi64EEEEEENS_6half_tEfNS_4arch4Sm80ELb0ELb1ELb1ELb1ELb0ELb0ELb0ELb0ELi2ELi4ELi4ELi4ELb0EEENS1_21CollectiveEpilogueBwdISA_SB_SD_Li256ELb1ELb0ELi2EEENS1_19SingleTileSchedulerILb1ELb0ELb0ELi128EEEEEEEEEvNT_6ParamsE$_ZN4cute3eso3ESOILb1ELb0EJNS_6LayoutINS_5tupleIJNS3_IJNS3_IJNS_1CILi4EEENS4_ILi8EEEEEENS3_IJS5_NS4_ILi2EEEEEEEEENS3_IJNS3_IJS8_S8_EEENS3_IJS8_S6_EEEEEEEEENS3_IJNS3_IJNS3_IJNS_11ScaledBasisIS8_JLi1EEEENSF_INS4_ILi1EEEJLi0EEEEEEENS3_IJNSF_INS4_ILi16EEEJLi0EEEENSF_IS6_JLi1EEEEEEEEEENS3_IJNS3_IJNSF_ISH_JLi1EEEENSF_IS6_JLi0EEEEEEENS3_IJNSF_INS4_ILi64EEEJLi0EEEENSF_ISK_JLi1EEEEEEEEEEEEEEENS_10ViewEngineINS_23ArithmeticTupleIteratorINS_15ArithmeticTupleIJNS4_ILi0EEES12_EEEEEEEEEC2ERKSY_RKS15_)
        /*7cdc*/ 	.word	0x00000000


	//----- nvinfo : EIATTR_FRAME_SIZE
	.align		4
.L_5338:
        /*7ce0*/ 	.byte	0x04, 0x11
        /*7ce2*/ 	.short	(.L_5340 - .L_5339)
	.align		4
.L_5339:
        /*7ce4*/ 	.word	index@($_ZN7cutlass13device_kernelIN5flash19enable_sm80_to_sm89INS1_16FlashAttnBwdSm80INS1_25CollectiveMainloopBwdSm80ILi2ELi2EN4cute5tupleIJNS5_1CILi128EEES8_NS7_ILi64EEEEEENS_6half_tEfNS_4arch4Sm80ELb0ELb1ELb1ELb1ELb0ELb0ELb0ELb0ELi2ELi4ELi4ELi4ELb0EEENS1_21CollectiveEpilogueBwdISA_SB_SD_Li256ELb1ELb0ELi2EEENS1_19SingleTileSchedulerILb1ELb0ELb0ELi128EEEEEEEEEvNT_6ParamsE$_ZN4cute3eso3ESOILb1ELb0EJNS_6LayoutINS_5tupleIJNS3_IJNS3_IJNS_1CILi4EEENS4_ILi2EEEEEENS4_ILi1EEEEEES6_NS4_ILi8EEEEEENS3_IJNS3_IJNS3_IJS8_NS4_ILi32EEEEEENS4_ILi0EEEEEENS4_ILi64EEES5_EEEEENS_10ViewEngineIPN7cutlass6half_tEEEEEC2ERKSI_RKSN_)
        /*7ce8*/ 	.word	0x00000000


	//----- nvinfo : EIATTR_FRAME_SIZE
	.align		4
.L_5340:
        /*7cec*/ 	.byte	0x04, 0x11
        /*7cee*/ 	.short	(.L_5342 - .L_5341)
	.align		4
.L_5341:
        /*7cf0*/ 	.word	index@($_ZN7cutlass13device_kernelIN5flash19enable_sm80_to_sm89INS1_16FlashAttnBwdSm80INS1_25CollectiveMainloopBwdSm80ILi2ELi2EN4cute5tupleIJNS5_1CILi128EEES8_NS7_ILi64EEEEEENS_6half_tEfNS_4arch4Sm80ELb0ELb1ELb1ELb1ELb0ELb0ELb0ELb0ELi2ELi4ELi4ELi4ELb0EEENS1_21CollectiveEpilogueBwdISA_SB_SD_Li256ELb1ELb0ELi2EEENS1_19SingleTileSchedulerILb1ELb0ELb0ELi128EEEEEEEEEvNT_6ParamsE$_ZN4cute3eso3ESOILb1ELb0EJNS_6LayoutINS_5tupleIJNS3_IJNS3_IJNS_1CILi4EEENS4_ILi2EEEEEENS4_ILi1EEEEEES6_EEENS3_IJNS3_IJNS3_IJS8_NS4_ILi32EEEEEENS4_ILi0EEEEEENS4_ILi64EEEEEEEEiEEC2ERKSH_RKi)
        /*7cf4*/ 	.word	0x00000000


	//----- nvinfo : EIATTR_FRAME_SIZE
	.align		4
.L_5342:
        /*7cf8*/ 	.byte	0x04, 0x11
        /*7cfa*/ 	.short	(.L_5344 - .L_5343)
	.align		4
.L_5343:
        /*7cfc*/ 	.word	index@($_ZN7cutlass13device_kernelIN5flash19enable_sm80_to_sm89INS1_16FlashAttnBwdSm80INS1_25CollectiveMainloopBwdSm80ILi2ELi2EN4cute5tupleIJNS5_1CILi128EEES8_NS7_ILi64EEEEEENS_6half_tEfNS_4arch4Sm80ELb0ELb1ELb1ELb1ELb0ELb0ELb0ELb0ELi2ELi4ELi4ELi4ELb0EEENS1_21CollectiveEpilogueBwdISA_SB_SD_Li256ELb1ELb0ELi2EEENS1_19SingleTileSchedulerILb1ELb0ELb0ELi128EEEEEEEEEvNT_6ParamsE$_ZN4cute3eso3ESOILb1ELb0EJNS_6LayoutINS_5tupleIJNS3_IJNS3_IJNS_1CILi4EEENS4_ILi2EEEEEENS4_ILi1EEEEEES6_EEENS3_IJNS3_IJNS3_IJS8_NS4_ILi32EEEEEENS4_ILi0EEEEEENS4_ILi64EEEEEEEENS_10ViewEngineIPN7cutlass6half_tEEEEEC2ERKSH_RKSM_)
        /*7d00*/ 	.word	0x00000000


	//----- nvinfo : EIATTR_FRAME_SIZE
	.align		4
.L_5344:
        /*7d04*/ 	.byte	0x04, 0x11
        /*7d06*/ 	.short	(.L_5346 - .L_5345)
	.align		4
.L_5345:
        /*7d08*/ 	.word	index@($_ZN7cutlass13device_kernelIN5flash19enable_sm80_to_sm89INS1_16FlashAttnBwdSm80INS1_25CollectiveMainloopBwdSm80ILi2ELi2EN4cute5tupleIJNS5_1CILi128EEES8_NS7_ILi64EEEEEENS_6half_tEfNS_4arch4Sm80ELb0ELb1ELb1ELb1ELb0ELb0ELb0ELb0ELi2ELi4ELi4ELi4ELb0EEENS1_21CollectiveEpilogueBwdISA_SB_SD_Li256ELb1ELb0ELi2EEENS1_19SingleTileSchedulerILb1ELb0ELb0ELi128EEEEEEEEEvNT_6ParamsE$_ZN4cute3eso3ESOILb1ELb0EJNS_6LayoutINS_5tupleIJNS3_IJNS3_IJNS_1CILi4EEENS4_ILi2EEEEEENS4_ILi1EEEEEENS3_IJS6_EEEEEENS3_IJNS3_IJNS3_IJS8_NS4_ILi32EEEEEENS4_ILi0EEEEEENS3_IJNS4_ILi64EEEEEEEEEEENS_10ViewEngineIPN7cutlass6half_tEEEEEC2ERKSJ_RKSO_)
        /*7d0c*/ 	.word	0x00000000


	//----- nvinfo : EIATTR_FRAME_SIZE
	.align		4
.L_5346:
        /*7d10*/ 	.byte	0x04, 0x11
        /*7d12*/ 	.short	(.L_5348 - .L_5347)
	.align		4
.L_5347:
        /*7d14*/ 	.word	index@($_ZN7cutlass13device_kernelIN5flash19enable_sm80_to_sm89INS1_16FlashAttnBwdSm80INS1_25CollectiveMainloopBwdSm80ILi2ELi2EN4cute5tupleIJNS5_1CILi128EEES8_NS7_ILi64EEEEEENS_6half_tEfNS_4arch4Sm80ELb0ELb1ELb1ELb1ELb0ELb0ELb0ELb0ELi2ELi4ELi4ELi4ELb0EEENS1_21CollectiveEpilogueBwdISA_SB_SD_Li256ELb1ELb0ELi2EEENS1_19SingleTileSchedulerILb1ELb0ELb0ELi128EEEEEEEEEvNT_6ParamsE$_ZN4cute3eso3ESOILb1ELb0EJNS_6LayoutINS_5tupleIJNS3_IJNS3_IJNS_1CILi4EEENS4_ILi2EEEEEENS4_ILi1EEEEEEEEENS3_IJNS3_IJNS3_IJS8_NS4_ILi32EEEEEENS4_ILi0EEEEEEEEEEEiEEC2ERKSG_RKi)
        /*7d18*/ 	.word	0x00000000


	//----- nvinfo : EIATTR_FRAME_SIZE
	.align		4
.L_5348:
        /*7d1c*/ 	.byte	0x04, 0x11
        /*7d1e*/ 	.short	(.L_5350 - .L_5349)
	.align		4
.L_5349:
        /*7d20*/ 	.word	index@($_ZN7cutlass13device_kernelIN5flash19enable_sm80_to_sm89INS1_16FlashAttnBwdSm80INS1_25CollectiveMainloopBwdSm80ILi2ELi2EN4cute5tupleIJNS5_1CILi128EEES8_NS7_ILi64EEEEEENS_6half_tEfNS_4arch4Sm80ELb0ELb1ELb1ELb1ELb0ELb0ELb0ELb0ELi2ELi4ELi4ELi4ELb0EEENS1_21CollectiveEpilogueBwdISA_SB_SD_Li256ELb1ELb0ELi2EEENS1_19SingleTileSchedulerILb1ELb0ELb0ELi128EEEEEEEEEvNT_6ParamsE$_ZN4cute3eso3ESOILb1ELb0EJNS_6LayoutINS_5tupleIJNS3_IJNS3_IJNS_1CILi4EEENS4_ILi2EEEEEENS4_ILi1EEEEEEEEENS3_IJNS3_IJNS3_IJS8_NS4_ILi32EEEEEENS4_ILi0EEEEEEEEEEENS_10ViewEngineIPN7cutlass6half_tEEEEEC2ERKSG_RKSL_)
        /*7d24*/ 	.word	0x00000000


	//----- nvinfo : EIATTR_FRAME_SIZE
	.align		4
.L_5350:
        /*7d28*/ 	.byte	0x04, 0x11
        /*7d2a*/ 	.short	(.L_5352 - .L_5351)
	.align		4
.L_5351:
        /*7d2c*/ 	.word	index@($_ZN7cutlass13device_kernelIN5flash19enable_sm80_to_sm89INS1_16FlashAttnBwdSm80INS1_25CollectiveMainloopBwdSm80ILi2ELi2EN4cute5tupleIJNS5_1CILi128EEES8_NS7_ILi64EEEEEENS_6half_tEfNS_4arch4Sm80ELb0ELb1ELb1ELb1ELb0ELb0ELb0ELb0ELi2ELi4ELi4ELi4ELb0EEENS1_21CollectiveEpilogueBwdISA_SB_SD_Li256ELb1ELb0ELi2EEENS1_19SingleTileSchedulerILb1ELb0ELb0ELi128EEEEEEEEEvNT_6ParamsE$_ZN4cute3eso3ESOILb1ELb0EJNS_6LayoutINS_5tupleIJNS3_IJNS3_IJNS_1CILi2EEES5_EEENS4_ILi1EEEEEEEEENS3_IJNS3_IJNS3_IJS7_NS4_ILi16EEEEEENS4_ILi0EEEEEEEEEEENS_10ViewEngineIPjEEEEC2ERKSF_RKSI_)
        /*7d30*/ 	.word	0x00000000


	//----- nvinfo : EIATTR_FRAME_SIZE
	.align		4
.L_5352:
        /*7d34*/ 	.byte	0x04, 0x11
        /*7d36*/ 	.short	(.L_5354 - .L_5353)
	.align		4
.L_5353:
        /*7d38*/ 	.word	index@($_ZN7cutlass13device_kernelIN5flash19enable_sm80_to_sm89INS1_16FlashAttnBwdSm80INS1_25CollectiveMainloopBwdSm80ILi2ELi2EN4cute5tupleIJNS5_1CILi128EEES8_NS7_ILi64EEEEEENS_6half_tEfNS_4arch4Sm80ELb0ELb1ELb1ELb1ELb0ELb0ELb0ELb0ELi2ELi4ELi4ELi4ELb0EEENS1_21CollectiveEpilogueBwdISA_SB_SD_Li256ELb1ELb0ELi2EEENS1_19SingleTileSchedulerILb1ELb0ELb0ELi128EEEEEEEEEvNT_6ParamsE$_ZN4cute3eso3ESOILb1ELb0EJNS_6LayoutINS_5tupleIJNS3_IJNS3_IJNS3_IJNS_1CILi4EEENS4_ILi2EEEEEENS4_ILi1EEEEEES8_EEENS3_IJNS3_IJNS3_IJS8_S8_EEES8_EEES6_EEEEEENS3_IJNS3_IJNS3_IJNS3_IJS8_NS4_ILi32EEEEEENS4_ILi0EEEEEESH_EEENS3_IJNS3_IJNS3_IJSH_SH_EEESH_EEENS4_ILi64EEEEEEEEEEENS_10ViewEngineIPN7cutlass6half_tEEEEEC2ERKSP_RKSU_)
        /*7d3c*/ 	.word	0x00000000


	//----- nvinfo : EIATTR_FRAME_SIZE
	.align		4
.L_5354:
        /*7d40*/ 	.byte	0x04, 0x11
        /*7d42*/ 	.short	(.L_5356 - .L_5355)
	.align		4
.L_5355:
        /*7d44*/ 	.word	index@($_ZN7cutlass13device_kernelIN5flash19enable_sm80_to_sm89INS1_16FlashAttnBwdSm80INS1_25CollectiveMainloopBwdSm80ILi2ELi2EN4cute5tupleIJNS5_1CILi128EEES8_NS7_ILi64EEEEEENS_6half_tEfNS_4arch4Sm80ELb0ELb1ELb1ELb1ELb0ELb0ELb0ELb0ELi2ELi4ELi4ELi4ELb0EEENS1_21CollectiveEpilogueBwdISA_SB_SD_Li256ELb1ELb0ELi2EEENS1_19SingleTileSchedulerILb1ELb0ELb0ELi128EEEEEEEEEvNT_6ParamsE$_ZN4cute3eso3ESOILb1ELb0EJNS_5tupleIJNS_1CILi1EEENS3_ILi0EEEEEENS2_IJiEEEEEC2ERKS6_RKS7_)
        /*7d48*/ 	.word	0x00000000


	//----- nvinfo : EIATTR_FRAME_SIZE
	.align		4
.L_5356:
        /*7d4c*/ 	.byte	0x04, 0x11
        /*7d4e*/ 	.short	(.L_5358 - .L_5357)
	.align		4
.L_5357:
        /*7d50*/ 	.word	index@($_ZN7cutlass13device_kernelIN5flash19enable_sm80_to_sm89INS1_16FlashAttnBwdSm80INS1_25CollectiveMainloopBwdSm80ILi2ELi2EN4cute5tupleIJNS5_1CILi128EEES8_NS7_ILi64EEEEEENS_6half_tEfNS_4arch4Sm80ELb0ELb1ELb1ELb1ELb0ELb0ELb0ELb0ELi2ELi4ELi4ELi4ELb0EEENS1_21CollectiveEpilogueBwdISA_SB_SD_Li256ELb1ELb0ELi2EEENS1_19SingleTileSchedulerILb1ELb0ELb0ELi128EEEEEEEEEvNT_6ParamsE$_ZN4cute3eso3ESOILb1ELb0EJNS_5tupleIJNS_1CILi0EEES4_EEEiEEC2ERKS5_RKi)
        /*7d54*/ 	.word	0x00000000


	//----- nvinfo : EIATTR_FRAME_SIZE
	.align		4
.L_5358:
        /*7d58*/ 	.byte	0x04, 0x11
        /*7d5a*/ 	.short	(.L_5360 - .L_5359)
	.align		4
.L_5359:
        /*7d5c*/ 	.word	index@($_ZN7cutlass13device_kernelIN5flash19enable_sm80_to_sm89INS1_16FlashAttnBwdSm80INS1_25CollectiveMainloopBwdSm80ILi2ELi2EN4cute5tupleIJNS5_1CILi128EEES8_NS7_ILi64EEEEEENS_6half_tEfNS_4arch4Sm80ELb0ELb1ELb1ELb1ELb0ELb0ELb0ELb0ELi2ELi4ELi4ELi4ELb0EEENS1_21CollectiveEpilogueBwdISA_SB_SD_Li256ELb1ELb0ELi2EEENS1_19SingleTileSchedulerILb1ELb0ELb0ELi128EEEEEEEEEvNT_6ParamsE$_ZN4cute3eso3ESOILb1ELb0EJNS_5tupleIJNS2_IJNS_1CILi1EEENS3_ILi0EEEEEES5_EEENS2_IJNS2_IJS5_S5_EEEiEEEEEC2ERKS7_RKS9_)
        /*7d60*/ 	.word	0x00000000


	//----- nvinfo : EIATTR_FRAME_SIZE
	.align		4
.L_5360:
        /*7d64*/ 	.byte	0x04, 0x11
        /*7d66*/ 	.short	(.L_5362 - .L_5361)
	.align		4
.L_5361:
        /*7d68*/ 	.word	index@($_ZN7cutlass13device_kernelIN5flash19enable_sm80_to_sm89INS1_16FlashAttnBwdSm80INS1_25CollectiveMainloopBwdSm80ILi2ELi2EN4cute5tupleIJNS5_1CILi128EEES8_NS7_ILi64EEEEEENS_6half_tEfNS_4arch4Sm80ELb0ELb1ELb1ELb1ELb0ELb0ELb0ELb0ELi2ELi4ELi4ELi4ELb0EEENS1_21CollectiveEpilogueBwdISA_SB_SD_Li256ELb1ELb0ELi2EEENS1_19SingleTileSchedulerILb1ELb0ELb0ELi128EEEEEEEEEvNT_6ParamsE$_ZN4cute3eso3ESOILb1ELb0EJNS_5tupleIJNS2_IJNS_1CILi1EEENS3_ILi0EEEEEENS2_IJS5_S5_EEEEEENS2_IJS5_iEEEEEC2ERKS8_RKS9_)
        /*7d6c*/ 	.word	0x00000000


	//----- nvinfo : EIATTR_FRAME_SIZE
	.align		4
.L_5362:
        /*7d70*/ 	.byte	0x04, 0x11
        /*7d72*/ 	.short	(.L_5364 - .L_5363)
	.align		4
.L_5363:
        /*7d74*/ 	.word	index@($_ZN7cutlass13device_kernelIN5flash19enable_sm80_to_sm89INS1_16FlashAttnBwdSm80INS1_25CollectiveMainloopBwdSm80ILi2ELi2EN4cute5tupleIJNS5_1CILi128EEES8_NS7_ILi64EEEEEENS_6half_tEfNS_4arch4Sm80ELb0ELb1ELb1ELb1ELb0ELb0ELb0ELb0ELi2ELi4ELi4ELi4ELb0EEENS1_21CollectiveEpilogueBwdISA_SB_SD_Li256ELb1ELb0ELi2EEENS1_19SingleTileSchedulerILb1ELb0ELb0ELi128EEEEEEEEEvNT_6ParamsE$_ZN4cute3eso3ESOILb1ELb0EJNS_1CILi8EEEiiiNS2_ILi144EEENS2_ILi512EEEEEC2ERKS3_RKiSA_SA_RKS4_RKS5_)
        /*7d78*/ 	.word	0x00000000


	//----- nvinfo : EIATTR_FRAME_SIZE
	.align		4
.L_5364:
        /*7d7c*/ 	.byte	0x04, 0x11
        /*7d7e*/ 	.short	(.L_5366 - .L_5365)
	.align		4
.L_5365:
        /*7d80*/ 	.word	index@($_ZN7cutlass13device_kernelIN5flash19enable_sm80_to_sm89INS1_16FlashAttnBwdSm80INS1_25CollectiveMainloopBwdSm80ILi2ELi2EN4cute5tupleIJNS5_1CILi128EEES8_NS7_ILi64EEEEEENS_6half_tEfNS_4arch4Sm80ELb0ELb1ELb1ELb1ELb0ELb0ELb0ELb0ELi2ELi4ELi4ELi4ELb0EEENS1_21CollectiveEpilogueBwdISA_SB_SD_Li256ELb1ELb0ELi2EEENS1_19SingleTileSchedulerILb1ELb0ELb0ELi128EEEEEEEEEvNT_6ParamsE$_ZN4cute3eso3ESOILb1ELb0EJNS_1CILi8EEEiiEEC2ERKS3_RKiS8_)
        /*7d84*/ 	.word	0x00000000


	//----- nvinfo : EIATTR_FRAME_SIZE
	.align		4
.L_5366:
        /*7d88*/ 	.byte	0x04, 0x11
        /*7d8a*/ 	.short	(.L_5368 - .L_5367)
	.align		4
.L_5367:
        /*7d8c*/ 	.word	index@($_ZN7cutlass13device_kernelIN5flash19enable_sm80_to_sm89INS1_16FlashAttnBwdSm80INS1_25CollectiveMainloopBwdSm80ILi2ELi2EN4cute5tupleIJNS5_1CILi128EEES8_NS7_ILi64EEEEEENS_6half_tEfNS_4arch4Sm80ELb0ELb1ELb1ELb1ELb0ELb0ELb0ELb0ELi2ELi4ELi4ELi4ELb0EEENS1_21CollectiveEpilogueBwdISA_SB_SD_Li256ELb1ELb0ELi2EEENS1_19SingleTileSchedulerILb1ELb0ELb0ELi128EEEEEEEEEvNT_6ParamsE$_ZN4cute3eso3ESOILb1ELb0EJNS_1CILi1EEEiiiNS2_ILi72EEENS2_ILi512EEEEEC2ERKS3_RKiSA_SA_RKS4_RKS5_)
        /*7d90*/ 	.word	0x00000000


	//----- nvinfo : EIATTR_FRAME_SIZE
	.align		4
.L_5368:
        /*7d94*/ 	.byte	0x04, 0x11
        /*7d96*/ 	.short	(.L_5370 - .L_5369)
	.align		4
.L_5369:
        /*7d98*/ 	.word	index@($_ZN7cutlass13device_kernelIN5flash19enable_sm80_to_sm89INS1_16FlashAttnBwdSm80INS1_25CollectiveMainloopBwdSm80ILi2ELi2EN4cute5tupleIJNS5_1CILi128EEES8_NS7_ILi64EEEEEENS_6half_tEfNS_4arch4Sm80ELb0ELb1ELb1ELb1ELb0ELb0ELb0ELb0ELi2ELi4ELi4ELi4ELb0EEENS1_21CollectiveEpilogueBwdISA_SB_SD_Li256ELb1ELb0ELi2EEENS1_19SingleTileSchedulerILb1ELb0ELb0ELi128EEEEEEEEEvNT_6ParamsE$_ZN4cute3eso3ESOILb1ELb0EJNS_1CILi1EEEiiiNS2_ILi144EEENS2_ILi512EEEEEC2ERKS3_RKiSA_SA_RKS4_RKS5_)
        /*7d9c*/ 	.word	0x00000000


	//----- nvinfo : EIATTR_FRAME_SIZE
	.align		4
.L_5370:
        /*7da0*/ 	.byte	0x04, 0x11
        /*7da2*/ 	.short	(.L_5372 - .L_5371)
	.align		4
.L_5371:
        /*7da4*/ 	.word	index@($_ZN7cutlass13device_kernelIN5flash19enable_sm80_to_sm89INS1_16FlashAttnBwdSm80INS1_25CollectiveMainloopBwdSm80ILi2ELi2EN4cute5tupleIJNS5_1CILi128EEES8_NS7_ILi64EEEEEENS_6half_tEfNS_4arch4Sm80ELb0ELb1ELb1ELb1ELb0ELb0ELb0ELb0ELi2ELi4ELi4ELi4ELb0EEENS1_21CollectiveEpilogueBwdISA_SB_SD_Li256ELb1ELb0ELi2EEENS1_19SingleTileSchedulerILb1ELb0ELb0ELi128EEEEEEEEEvNT_6ParamsE$_ZN4cute3eso3ESOILb1ELb0EJNS_1CILi1EEENS_5tupleIJiiiEEENS2_ILi64EEENS4_IJNS2_ILi72EEENS2_ILi144EEENS2_ILi288EEEEEENS2_ILi512EEEEEC2ERKS3_RKS5_RKS6_RKSA_RKSB_)
        /*7da8*/ 	.word	0x00000000


	//----- nvinfo : EIATTR_FRAME_SIZE
	.align		4
.L_5372:
        /*7dac*/ 	.byte	0x04, 0x11
        /*7dae*/ 	.short	(.L_5374 - .L_5373)
	.align		4
.L_5373:
        /*7db0*/ 	.word	index@($_ZN7cutlass13device_kernelIN5flash19enable_sm80_to_sm89INS1_16FlashAttnBwdSm80INS1_25CollectiveMainloopBwdSm80ILi2ELi2EN4cute5tupleIJNS5_1CILi128EEES8_NS7_ILi64EEEEEENS_6half_tEfNS_4arch4Sm80ELb0ELb1ELb1ELb1ELb0ELb0ELb0ELb0ELi2ELi4ELi4ELi4ELb0EEENS1_21CollectiveEpilogueBwdISA_SB_SD_Li256ELb1ELb0ELi2EEENS1_19SingleTileSchedulerILb1ELb0ELb0ELi128EEEEEEEEEvNT_6ParamsE$_ZN4cute3eso3ESOILb1ELb0EJNS_1CILi1EEENS_5tupleIJNS2_ILi8EEEiiEEENS2_ILi64EEENS4_IJiNS2_ILi144EEENS2_ILi288EEEEEENS2_ILi512EEEEEC2ERKS3_RKS6_RKS7_RKSA_RKSB_)
        /*7db4*/ 	.word	0x00000000


	//----- nvinfo : EIATTR_FRAME_SIZE
	.align		4
.L_5374:
        /*7db8*/ 	.byte	0x04, 0x11
        /*7dba*/ 	.short	(.L_5376 - .L_5375)
	.align		4
.L_5375:
        /*7dbc*/ 	.word	index@($_ZN7cutlass13device_kernelIN5flash19enable_sm80_to_sm89INS1_16FlashAttnBwdSm80INS1_25CollectiveMainloopBwdSm80ILi2ELi2EN4cute5tupleIJNS5_1CILi128EEES8_NS7_ILi64EEEEEENS_6half_tEfNS_4arch4Sm80ELb0ELb1ELb1ELb1ELb0ELb0ELb0ELb0ELi2ELi4ELi4ELi4ELb0EEENS1_21CollectiveEpilogueBwdISA_SB_SD_Li256ELb1ELb0ELi2EEENS1_19SingleTileSchedulerILb1ELb0ELb0ELi128EEEEEEEEEvNT_6ParamsE$_ZN4cute3eso3ESOILb1ELb0EJNS_14ComposedLayoutINS_7SwizzleILi3ELi3ELi3EEENS_1CILj0EEENS_6LayoutINS_5tupleIJNS8_IJNS8_IJNS5_ILi4EEENS5_ILi8EEEEEENS8_IJS9_NS5_ILi1EEEEEEEEENS8_IJNS8_IJNS5_ILi2EEESF_SF_EEENS8_IJSF_S9_EEEEEEEEENS8_IJNS8_IJNS8_IJSF_NS5_ILi64EEEEEENS8_IJNS5_ILi1024EEENS5_ILi0EEEEEEEEENS8_IJNS8_IJSC_NS5_ILi512EEESA_EEENS8_IJNS5_ILi4096EEENS5_ILi16EEEEEEEEEEEEEEEENS_10ViewEngineINS_8smem_ptrIPN7cutlass6half_tEEEEEEEC2ERKSY_RKS15_)
        /*7dc0*/ 	.word	0x00000000


	//----- nvinfo : EIATTR_FRAME_SIZE
	.align		4
.L_5376:
        /*7dc4*/ 	.byte	0x04, 0x11
        /*7dc6*/ 	.short	(.L_5378 - .L_5377)
	.align		4
.L_5377:
        /*7dc8*/ 	.word	index@($_ZN7cutlass13device_kernelIN5flash19enable_sm80_to_sm89INS1_16FlashAttnBwdSm80INS1_25CollectiveMainloopBwdSm80ILi2ELi2EN4cute5tupleIJNS5_1CILi128EEES8_NS7_ILi64EEEEEENS_6half_tEfNS_4arch4Sm80ELb0ELb1ELb1ELb1ELb0ELb0ELb0ELb0ELi2ELi4ELi4ELi4ELb0EEENS1_21CollectiveEpilogueBwdISA_SB_SD_Li256ELb1ELb0ELi2EEENS1_19SingleTileSchedulerILb1ELb0ELb0ELi128EEEEEEEEEvNT_6ParamsE$_ZN4cute3eso3ESOILb1ELb0EJNS_14ComposedLayoutINS_7SwizzleILi3ELi3ELi3EEENS_1CILj0EEENS_6LayoutINS_5tupleIJNS8_IJNS8_IJNS5_ILi4EEENS5_ILi8EEEEEENS8_IJNS5_ILi2EEENS5_ILi1EEEEEEEEENS8_IJNS8_IJSC_SC_EEESB_EEEEEENS8_IJNS8_IJNS8_IJNS5_ILi128EEESD_EEENS8_IJSA_NS5_ILi0EEEEEEEEENS8_IJNS8_IJNS5_ILi64EEENS5_ILi512EEEEEENS8_IJNS5_ILi16EEENS5_ILi1024EEEEEEEEEEEEEEEENS_10ViewEngineINS_8smem_ptrIPN7cutlass6half_tEEEEEEEC2ERKSX_RKS14_)
        /*7dcc*/ 	.word	0x00000000


	//----- nvinfo : EIATTR_FRAME_SIZE
	.align		4
.L_5378:
        /*7dd0*/ 	.byte	0x04, 0x11
        /*7dd2*/ 	.short	(.L_5380 - .L_5379)
	.align		4
.L_5379:
        /*7dd4*/ 	.word	index@($_ZN7cutlass13device_kernelIN5flash19enable_sm80_to_sm89INS1_16FlashAttnBwdSm80INS1_25CollectiveMainloopBwdSm80ILi2ELi2EN4cute5tupleIJNS5_1CILi128EEES8_NS7_ILi64EEEEEENS_6half_tEfNS_4arch4Sm80ELb0ELb1ELb1ELb1ELb0ELb0ELb0ELb0ELi2ELi4ELi4ELi4ELb0EEENS1_21CollectiveEpilogueBwdISA_SB_SD_Li256ELb1ELb0ELi2EEENS1_19SingleTileSchedulerILb1ELb0ELb0ELi128EEEEEEEEEvNT_6ParamsE$_ZN4cute3eso3ESOILb1ELb0EJNS_14ComposedLayoutINS_7SwizzleILi3ELi3ELi3EEENS_1CILj0EEENS_6LayoutINS_5tupleIJNS8_IJNS5_ILi8EEENS5_ILi16EEEEEENS8_IJNS5_ILi64EEENS5_ILi1EEEEEEEEENS8_IJNS8_IJSC_NS5_ILi512EEEEEENS8_IJSD_NS5_ILi0EEEEEEEEEEEEENS_10ViewEngineINS_8smem_ptrIPN7cutlass6half_tEEEEEEEC2ERKSM_RKST_)
        /*7dd8*/ 	.word	0x00000000


	//----- nvinfo : EIATTR_FRAME_SIZE
	.align		4
.L_5380:
        /*7ddc*/ 	.byte	0x04, 0x11
        /*7dde*/ 	.short	(.L_5382 - .L_5381)
	.align		4
.L_5381:
        /*7de0*/ 	.word	index@($_ZN7cutlass13device_kernelIN5flash19enable_sm80_to_sm89INS1_16FlashAttnBwdSm80INS1_25CollectiveMainloopBwdSm80ILi2ELi2EN4cute5tupleIJNS5_1CILi128EEES8_NS7_ILi64EEEEEENS_6half_tEfNS_4arch4Sm80ELb0ELb1ELb1ELb1ELb0ELb0ELb0ELb0ELi2ELi4ELi4ELi4ELb0EEENS1_21CollectiveEpilogueBwdISA_SB_SD_Li256ELb1ELb0ELi2EEENS1_19SingleTileSchedulerILb1ELb0ELb0ELi128EEEEEEEEEvNT_6ParamsE$_ZN4cute3eso3ESOILb1ELb0EJNS_14ComposedLayoutINS_7SwizzleILi3ELi3ELi3EEENS_1CILj0EEENS_6LayoutINS_5tupleIJNS5_ILi64EEENS5_ILi128EEEEEENS8_IJNS5_ILi1EEES9_EEEEEEENS_10ViewEngineINS_8smem_ptrIPN7cutlass6half_tEEEEEEEC2ERKSF_RKSM_)
        /*7de4*/ 	.word	0x00000000


	//----- nvinfo : EIATTR_FRAME_SIZE
	.align		4
.L_5382:
        /*7de8*/ 	.byte	0x04, 0x11
        /*7dea*/ 	.short	(.L_5384 - .L_5383)
	.align		4
.L_5383:
        /*7dec*/ 	.word	index@($_ZN7cutlass13device_kernelIN5flash19enable_sm80_to_sm89INS1_16FlashAttnBwdSm80INS1_25CollectiveMainloopBwdSm80ILi2ELi2EN4cute5tupleIJNS5_1CILi128EEES8_NS7_ILi64EEEEEENS_6half_tEfNS_4arch4Sm80ELb0ELb1ELb1ELb1ELb0ELb0ELb0ELb0ELi2ELi4ELi4ELi4ELb0EEENS1_21CollectiveEpilogueBwdISA_SB_SD_Li256ELb1ELb0ELi2EEENS1_19SingleTileSchedulerILb1ELb0ELb0ELi128EEEEEEEEEvNT_6ParamsE$_ZN4cute3eso3ESOILb1ELb0EJNS_14ComposedLayoutINS_7SwizzleILi3ELi3ELi3EEENS_1CILi0EEENS_6LayoutINS_5tupleIJNS8_IJNS8_IJNS5_ILi4EEENS5_ILi8EEEEEENS8_IJS9_NS5_ILi1EEEEEEEEENS8_IJNS8_IJNS5_ILi2EEESF_SF_EEENS8_IJSF_SA_EEEEEEEEENS8_IJNS8_IJNS8_IJNS5_ILi128EEESC_EEENS8_IJNS5_ILi16EEES6_EEEEEENS8_IJNS8_IJNS5_ILi64EEESA_NS5_ILi512EEEEEENS8_IJNS5_ILi8192EEENS5_ILi1024EEEEEEEEEEEEEEEENS_10ViewEngineINS_8smem_ptrIPN7cutlass6half_tEEEEEEEC2ERKSY_RKS15_)
        /*7df0*/ 	.word	0x00000000


	//----- nvinfo : EIATTR_FRAME_SIZE
	.align		4
.L_5384:
        /*7df4*/ 	.byte	0x04, 0x11
        /*7df6*/ 	.short	(.L_5386 - .L_5385)
	.align		4
.L_5385:
        /*7df8*/ 	.word	index@($_ZN7cutlass13device_kernelIN5flash19enable_sm80_to_sm89INS1_16FlashAttnBwdSm80INS1_25CollectiveMainloopBwdSm80ILi2ELi2EN4cute5tupleIJNS5_1CILi128EEES8_NS7_ILi64EEEEEENS_6half_tEfNS_4arch4Sm80ELb0ELb1ELb1ELb1ELb0ELb0ELb0ELb0ELi2ELi4ELi4ELi4ELb0EEENS1_21CollectiveEpilogueBwdISA_SB_SD_Li256ELb1ELb0ELi2EEENS1_19SingleTileSchedulerILb1ELb0ELb0ELi128EEEEEEEEEvNT_6ParamsE$_ZN4cute3eso3ESOILb1ELb0EJNS_14ComposedLayoutINS_7SwizzleILi3ELi3ELi3EEENS_1CILi0EEENS_6LayoutINS_5tupleIJNS8_IJNS8_IJNS5_ILi4EEENS5_ILi8EEEEEENS8_IJNS5_ILi2EEENS5_ILi1EEEEEEEEENS8_IJNS8_IJSC_SC_EEESB_EEEEEENS8_IJNS8_IJNS8_IJNS5_ILi128EEESD_EEENS8_IJSA_S6_EEEEEENS8_IJNS8_IJNS5_ILi64EEENS5_ILi512EEEEEENS8_IJNS5_ILi16EEENS5_ILi1024EEEEEEEEEEEEEEEENS_10ViewEngineINS_8smem_ptrIPN7cutlass6half_tEEEEEEEC2ERKSW_RKS13_)
        /*7dfc*/ 	.word	0x00000000


	//----- nvinfo : EIATTR_FRAME_SIZE
	.align		4
.L_5386:
        /*7e00*/ 	.byte	0x04, 0x11
        /*7e02*/ 	.short	(.L_5388 - .L_5387)
	.align		4
.L_5387:
        /*7e04*/ 	.word	index@($_ZN7cutlass13device_kernelIN5flash19enable_sm80_to_sm89INS1_16FlashAttnBwdSm80INS1_25CollectiveMainloopBwdSm80ILi2ELi2EN4cute5tupleIJNS5_1CILi128EEES8_NS7_ILi64EEEEEENS_6half_tEfNS_4arch4Sm80ELb0ELb1ELb1ELb1ELb0ELb0ELb0ELb0ELi2ELi4ELi4ELi4ELb0EEENS1_21CollectiveEpilogueBwdISA_SB_SD_Li256ELb1ELb0ELi2EEENS1_19SingleTileSchedulerILb1ELb0ELb0ELi128EEEEEEEEEvNT_6ParamsE$_ZN4cute3eso3ESOILb1ELb0EJNS_14ComposedLayoutINS_7SwizzleILi3ELi3ELi3EEENS_1CILi0EEENS_6LayoutINS_5tupleIJNS8_IJNS8_IJNS5_ILi4EEENS5_ILi8EEEEEENS8_IJNS5_ILi2EEENS5_ILi1EEEEEEEEENS8_IJNS8_IJSC_SC_EEENS8_IJSA_S9_EEEEEEEEENS8_IJNS8_IJNS8_IJSC_NS5_ILi64EEEEEENS8_IJNS5_ILi512EEES6_EEEEEENS8_IJNS8_IJSD_SA_EEENS8_IJNS5_ILi1024EEENS5_ILi16EEEEEEEEEEEEEEEENS_10ViewEngineINS_8smem_ptrIPN7cutlass6half_tEEEEEEEC2ERKSW_RKS13_)
        /*7e08*/ 	.word	0x00000000


	//----- nvinfo : EIATTR_FRAME_SIZE
	.align		4
.L_5388:
        /*7e0c*/ 	.byte	0x04, 0x11
        /*7e0e*/ 	.short	(.L_5390 - .L_5389)
	.align		4
.L_5389:
        /*7e10*/ 	.word	index@($_ZN7cutlass13device_kernelIN5flash19enable_sm80_to_sm89INS1_16FlashAttnBwdSm80INS1_25CollectiveMainloopBwdSm80ILi2ELi2EN4cute5tupleIJNS5_1CILi128EEES8_NS7_ILi64EEEEEENS_6half_tEfNS_4arch4Sm80ELb0ELb1ELb1ELb1ELb0ELb0ELb0ELb0ELi2ELi4ELi4ELi4ELb0EEENS1_21CollectiveEpilogueBwdISA_SB_SD_Li256ELb1ELb0ELi2EEENS1_19SingleTileSchedulerILb1ELb0ELb0ELi128EEEEEEEEEvNT_6ParamsE$_ZN4cute3eso3ESOILb1ELb0EJNS_10UnderscoreEiiEEC2ERKS2_RKiS7_)
        /*7e14*/ 	.word	0x00000000


	//----- nvinfo : EIATTR_FRAME_SIZE
	.align		4
.L_5390:
        /*7e18*/ 	.byte	0x04, 0x11
        /*7e1a*/ 	.short	(.L_5392 - .L_5391)
	.align		4
.L_5391:
        /*7e1c*/ 	.word	index@($_ZN7cutlass13device_kernelIN5flash19enable_sm80_to_sm89INS1_16FlashAttnBwdSm80INS1_25CollectiveMainloopBwdSm80ILi2ELi2EN4cute5tupleIJNS5_1CILi128EEES8_NS7_ILi64EEEEEENS_6half_tEfNS_4arch4Sm80ELb0ELb1ELb1ELb1ELb0ELb0ELb0ELb0ELi2ELi4ELi4ELi4ELb0EEENS1_21CollectiveEpilogueBwdISA_SB_SD_Li256ELb1ELb0ELi2EEENS1_19SingleTileSchedulerILb1ELb0ELb0ELi128EEEEEEEEEvNT_6ParamsE$_ZN4cute3eso3ESOILb1ELb0EJNS_10UnderscoreEiEEC2ERKS2_RKi)
        /*7e20*/ 	.word	0x00000000


	//----- nvinfo : EIATTR_FRAME_SIZE
	.align		4
.L_5392:
        /*7e24*/ 	.byte	0x04, 0x11
        /*7e26*/ 	.short	(.L_5394 - .L_5393)
	.align		4
.L_5393:
        /*7e28*/ 	.word	index@($_ZN7cutlass13device_kernelIN5flash19enable_sm80_to_sm89INS1_16FlashAttnBwdSm80INS1_25CollectiveMainloopBwdSm80ILi2ELi2EN4cute5tupleIJNS5_1CILi128EEES8_NS7_ILi64EEEEEENS_6half_tEfNS_4arch4Sm80ELb0ELb1ELb1ELb1ELb0ELb0ELb0ELb0ELi2ELi4ELi4ELi4ELb0EEENS1_21CollectiveEpilogueBwdISA_SB_SD_Li256ELb1ELb0ELi2EEENS1_19SingleTileSchedulerILb1ELb0ELb0ELi128EEEEEEEEEvNT_6ParamsE$_ZN4cute3eso3ESOILb1ELb0EJNS_10UnderscoreES2_iEEC2ERKS2_S5_RKi)
        /*7e2c*/ 	.word	0x00000000


	//----- nvinfo : EIATTR_FRAME_SIZE
	.align		4
.L_5394:
        /*7e30*/ 	.byte	0x04, 0x11
        /*7e32*/ 	.short	(.L_5396 - .L_5395)
	.align		4
.L_5395:
        /*7e34*/ 	.word	index@($_ZN7cutlass13device_kernelIN5flash19enable_sm80_to_sm89INS1_16FlashAttnBwdSm80INS1_25CollectiveMainloopBwdSm80ILi2ELi2EN4cute5tupleIJNS5_1CILi128EEES8_NS7_ILi64EEEEEENS_6half_tEfNS_4arch4Sm80ELb0ELb1ELb1ELb1ELb0ELb0ELb0ELb0ELi2ELi4ELi4ELi4ELb0EEENS1_21CollectiveEpilogueBwdISA_SB_SD_Li256ELb1ELb0ELi2EEENS1_19SingleTileSchedulerILb1ELb0ELb0ELi128EEEEEEEEEvNT_6ParamsE$_ZN4cute3eso3ESOILb1ELb0EJNS_10UnderscoreES2_S2_iEEC2ERKS2_S5_S5_RKi)
        /*7e38*/ 	.word	0x00000000


	//----- nvinfo : EIATTR_FRAME_SIZE
	.align		4
.L_5396:
        /*7e3c*/ 	.byte	0x04, 0x11
        /*7e3e*/ 	.short	(.L_5398 - .L_5397)
	.align		4
.L_5397:
        /*7e40*/ 	.word	index@($_ZN7cutlass13device_kernelIN5flash19enable_sm80_to_sm89INS1_16FlashAttnBwdSm80INS1_25CollectiveMainloopBwdSm80ILi2ELi2EN4cute5tupleIJNS5_1CILi128EEES8_NS7_ILi64EEEEEENS_6half_tEfNS_4arch4Sm80ELb0ELb1ELb1ELb1ELb0ELb0ELb0ELb0ELi2ELi4ELi4ELi4ELb0EEENS1_21CollectiveEpilogueBwdISA_SB_SD_Li256ELb1ELb0ELi2EEENS1_19SingleTileSchedulerILb1ELb0ELb0ELi128EEEEEEEEEvNT_6ParamsE$_ZN4cute3eso3ESOILb0ELb1EJiNS_1CILi72EEENS2_ILi512EEEEEC2ERKiRKS3_RKS4_)
        /*7e44*/ 	.word	0x00000000


	//----- nvinfo : EIATTR_FRAME_SIZE
	.align		4
.L_5398:
        /*7e48*/ 	.byte	0x04, 0x11
        /*7e4a*/ 	.short	(.L_5400 - .L_5399)
	.align		4
.L_5399:
        /*7e4c*/ 	.word	index@($_ZN7cutlass13device_kernelIN5flash19enable_sm80_to_sm89INS1_16FlashAttnBwdSm80INS1_25CollectiveMainloopBwdSm80ILi2ELi2EN4cute5tupleIJNS5_1CILi128EEES8_NS7_ILi64EEEEEENS_6half_tEfNS_4arch4Sm80ELb0ELb1ELb1ELb1ELb0ELb0ELb0ELb0ELi2ELi4ELi4ELi4ELb0EEENS1_21CollectiveEpilogueBwdISA_SB_SD_Li256ELb1ELb0ELi2EEENS1_19SingleTileSchedulerILb1ELb0ELb0ELi128EEEEEEEEEvNT_6ParamsE$_ZN4cute3eso3ESOILb0ELb1EJiNS_1CILi144EEENS2_ILi512EEEEEC2ERKiRKS3_RKS4_)
        /*7e50*/ 	.word	0x00000000


	//----- nvinfo : EIATTR_FRAME_SIZE
	.align		4
.L_5400:
        /*7e54*/ 	.byte	0x04, 0x11
        /*7e56*/ 	.short	(.L_5402 - .L_5401)
	.align		4
.L_5401:
        /*7e58*/ 	.word	index@($_ZN7cutlass13device_kernelIN5flash19enable_sm80_to_sm89INS1_16FlashAttnBwdSm80INS1_25CollectiveMainloopBwdSm80ILi2ELi2EN4cute5tupleIJNS5_1CILi128EEES8_NS7_ILi64EEEEEENS_6half_tEfNS_4arch4Sm80ELb0ELb1ELb1ELb1ELb0ELb0ELb0ELb0ELi2ELi4ELi4ELi4ELb0EEENS1_21CollectiveEpilogueBwdISA_SB_SD_Li256ELb1ELb0ELi2EEENS1_19SingleTileSchedulerILb1ELb0ELb0ELi128EEEEEEEEEvNT_6ParamsE$_ZN4cute3eso3ESOILb0ELb1EJiNS_1CILi144EEENS2_ILi288EEEEEC2ERKiRKS3_RKS4_)
        /*7e5c*/ 	.word	0x00000000


	//----- nvinfo : EIATTR_FRAME_SIZE
	.align		4
.L_5402:
        /*7e60*/ 	.byte	0x04, 0x11
        /*7e62*/ 	.short	(.L_5404 - .L_5403)
	.align		4
.L_5403:
        /*7e64*/ 	.word	index@($_ZN7cutlass13device_kernelIN5flash19enable_sm80_to_sm89INS1_16FlashAttnBwdSm80INS1_25CollectiveMainloopBwdSm80ILi2ELi2EN4cute5tupleIJNS5_1CILi128EEES8_NS7_ILi64EEEEEENS_6half_tEfNS_4arch4Sm80ELb0ELb1ELb1ELb1ELb0ELb0ELb0ELb0ELi2ELi4ELi4ELi4ELb0EEENS1_21CollectiveEpilogueBwdISA_SB_SD_Li256ELb1ELb0ELi2EEENS1_19SingleTileSchedulerILb1ELb0ELb0ELi128EEEEEEEEEvNT_6ParamsE$_ZN4cute3eso3ESOILb0ELb1EJiNS_1CILi0EEEEEC2ERKiRKS3_)
        /*7e68*/ 	.word	0x00000000


	//----- nvinfo : EIATTR_FRAME_SIZE
	.align		4
.L_5404:
        /*7e6c*/ 	.byte	0x04, 0x11
        /*7e6e*/ 	.short	(.L_5406 - .L_5405)
	.align		4
.L_5405:
        /*7e70*/ 	.word	index@($_ZN7cutlass13device_kernelIN5flash19enable_sm80_to_sm89INS1_16FlashAttnBwdSm80INS1_25CollectiveMainloopBwdSm80ILi2ELi2EN4cute5tupleIJNS5_1CILi128EEES8_NS7_ILi64EEEEEENS_6half_tEfNS_4arch4Sm80ELb0ELb1ELb1ELb1ELb0ELb0ELb0ELb0ELi2ELi4ELi4ELi4ELb0EEENS1_21CollectiveEpilogueBwdISA_SB_SD_Li256ELb1ELb0ELi2EEENS1_19SingleTileSchedulerILb1ELb0ELb0ELi128EEEEEEEEEvNT_6ParamsE$_ZN4cute3eso3ESOILb0ELb1EJNS_6LayoutINS_5tupleIJNS3_IJNS_1CILi8EEENS4_ILi1EEEEEENS4_ILi2EEEEEENS3_IJNS3_IJS6_NS4_ILi0EEEEEEiEEEEESA_EEC2ERKSD_RKSA_)
        /*7e74*/ 	.word	0x00000000


	//----- nvinfo : EIATTR_FRAME_SIZE
	.align		4
.L_5406:
        /*7e78*/ 	.byte	0x04, 0x11
        /*7e7a*/ 	.short	(.L_5408 - .L_5407)
	.align		4
.L_5407:
        /*7e7c*/ 	.word	index@($_ZN7cutlass13device_kernelIN5flash19enable_sm80_to_sm89INS1_16FlashAttnBwdSm80INS1_25CollectiveMainloopBwdSm80ILi2ELi2EN4cute5tupleIJNS5_1CILi128EEES8_NS7_ILi64EEEEEENS_6half_tEfNS_4arch4Sm80ELb0ELb1ELb1ELb1ELb0ELb0ELb0ELb0ELi2ELi4ELi4ELi4ELb0EEENS1_21CollectiveEpilogueBwdISA_SB_SD_Li256ELb1ELb0ELi2EEENS1_19SingleTileSchedulerILb1ELb0ELb0ELi128EEEEEEEEEvNT_6ParamsE$_ZN4cute3eso3ESOILb0ELb1EJNS_5tupleIJiNS2_IJiiEEEEEENS2_IJNS_10UnderscoreENS2_IJS5_S5_EEEEEEEEC2ERKS4_RKS7_)
        /*7e80*/ 	.word	0x00000000


	//----- nvinfo : EIATTR_FRAME_SIZE
	.align		4
.L_5408:
        /*7e84*/ 	.byte	0x04, 0x11
        /*7e86*/ 	.short	(.L_5410 - .L_5409)
	.align		4
.L_5409:
        /*7e88*/ 	.word	index@($_ZN7cutlass13device_kernelIN5flash19enable_sm80_to_sm89INS1_16FlashAttnBwdSm80INS1_25CollectiveMainloopBwdSm80ILi2ELi2EN4cute5tupleIJNS5_1CILi128EEES8_NS7_ILi64EEEEEENS_6half_tEfNS_4arch4Sm80ELb0ELb1ELb1ELb1ELb0ELb0ELb0ELb0ELi2ELi4ELi4ELi4ELb0EEENS1_21CollectiveEpilogueBwdISA_SB_SD_Li256ELb1ELb0ELi2EEENS1_19SingleTileSchedulerILb1ELb0ELb0ELi128EEEEEEEEEvNT_6ParamsE$_ZN4cute3eso3ESOILb0ELb1EJNS_5tupleIJiNS2_IJiNS_1CILi0EEEEEEEEENS2_IJNS_10UnderscoreENS2_IJS7_S7_EEEEEEEEC2ERKS6_RKS9_)
        /*7e8c*/ 	.word	0x00000000


	//----- nvinfo : EIATTR_FRAME_SIZE
	.align		4
.L_5410:
        /*7e90*/ 	.byte	0x04, 0x11
        /*7e92*/ 	.short	(.L_5412 - .L_5411)
	.align		4
.L_5411:
        /*7e94*/ 	.word	index@($_ZN7cutlass13device_kernelIN5flash19enable_sm80_to_sm89INS1_16FlashAttnBwdSm80INS1_25CollectiveMainloopBwdSm80ILi2ELi2EN4cute5tupleIJNS5_1CILi128EEES8_NS7_ILi64EEEEEENS_6half_tEfNS_4arch4Sm80ELb0ELb1ELb1ELb1ELb0ELb0ELb0ELb0ELi2ELi4ELi4ELi4ELb0EEENS1_21CollectiveEpilogueBwdISA_SB_SD_Li256ELb1ELb0ELi2EEENS1_19SingleTileSchedulerILb1ELb0ELb0ELi128EEEEEEEEEvNT_6ParamsE$_ZN4cute3eso3ESOILb0ELb0EJiiiNS_1CILi72EEENS2_ILi512EEEEEC2ERKiS7_S7_RKS3_RKS4_)
        /*7e98*/ 	.word	0x00000000


	//----- nvinfo : EIATTR_FRAME_SIZE
	.align		4
.L_5412:
        /*7e9c*/ 	.byte	0x04, 0x11
        /*7e9e*/ 	.short	(.L_5414 - .L_5413)
	.align		4
.L_5413:
        /*7ea0*/ 	.word	index@($_ZN7cutlass13device_kernelIN5flash19enable_sm80_to_sm89INS1_16FlashAttnBwdSm80INS1_25CollectiveMainloopBwdSm80ILi2ELi2EN4cute5tupleIJNS5_1CILi128EEES8_NS7_ILi64EEEEEENS_6half_tEfNS_4arch4Sm80ELb0ELb1ELb1ELb1ELb0ELb0ELb0ELb0ELi2ELi4ELi4ELi4ELb0EEENS1_21CollectiveEpilogueBwdISA_SB_SD_Li256ELb1ELb0ELi2EEENS1_19SingleTileSchedulerILb1ELb0ELb0ELi128EEEEEEEEEvNT_6ParamsE$_ZN4cute3eso3ESOILb0ELb0EJiiiNS_1CILi144EEENS2_ILi512EEEEEC2ERKiS7_S7_RKS3_RKS4_)
        /*7ea4*/ 	.word	0x00000000


	//----- nvinfo : EIATTR_FRAME_SIZE
	.align		4
.L_5414:
        /*7ea8*/ 	.byte	0x04, 0x11
        /*7eaa*/ 	.short	(.L_5416 - .L_5415)
	.align		4
.L_5415:
        /*7eac*/ 	.word	index@($_ZN7cutlass13device_kernelIN5flash19enable_sm80_to_sm89INS1_16FlashAttnBwdSm80INS1_25CollectiveMainloopBwdSm80ILi2ELi2EN4cute5tupleIJNS5_1CILi128EEES8_NS7_ILi64EEEEEENS_6half_tEfNS_4arch4Sm80ELb0ELb1ELb1ELb1ELb0ELb0ELb0ELb0ELi2ELi4ELi4ELi4ELb0EEENS1_21CollectiveEpilogueBwdISA_SB_SD_Li256ELb1ELb0ELi2EEENS1_19SingleTileSchedulerILb1ELb0ELb0ELi128EEEEEEEEEvNT_6ParamsE$_ZN4cute3eso3ESOILb0ELb0EJiiiEEC2ERKiS4_S4_)
        /*7eb0*/ 	.word	0x00000000


	//----- nvinfo : EIATTR_FRAME_SIZE
	.align		4
.L_5416:
        /*7eb4*/ 	.byte	0x04, 0x11
        /*7eb6*/ 	.short	(.L_5418 - .L_5417)
	.align		4
.L_5417:
        /*7eb8*/ 	.word	index@($_ZN7cutlass13device_kernelIN5flash19enable_sm80_to_sm89INS1_16FlashAttnBwdSm80INS1_25CollectiveMainloopBwdSm80ILi2ELi2EN4cute5tupleIJNS5_1CILi128EEES8_NS7_ILi64EEEEEENS_6half_tEfNS_4arch4Sm80ELb0ELb1ELb1ELb1ELb0ELb0ELb0ELb0ELi2ELi4ELi4ELi4ELb0EEENS1_21CollectiveEpilogueBwdISA_SB_SD_Li256ELb1ELb0ELi2EEENS1_19SingleTileSchedulerILb1ELb0ELb0ELi128EEEEEEEEEvNT_6ParamsE$_ZN4cute3eso3ESOILb0ELb0EJiiNS_1CILi72EEENS2_ILi512EEEEEC2ERKiS7_RKS3_RKS4_)
        /*7ebc*/ 	.word	0x00000000


	//----- nvinfo : EIATTR_FRAME_SIZE
	.align		4
.L_5418:
        /*7ec0*/ 	.byte	0x04, 0x11
        /*7ec2*/ 	.short	(.L_5420 - .L_5419)
	.align		4
.L_5419:
        /*7ec4*/ 	.word	index@($_ZN7cutlass13device_kernelIN5flash19enable_sm80_to_sm89INS1_16FlashAttnBwdSm80INS1_25CollectiveMainloopBwdSm80ILi2ELi2EN4cute5tupleIJNS5_1CILi128EEES8_NS7_ILi64EEEEEENS_6half_tEfNS_4arch4Sm80ELb0ELb1ELb1ELb1ELb0ELb0ELb0ELb0ELi2ELi4ELi4ELi4ELb0EEENS1_21CollectiveEpilogueBwdISA_SB_SD_Li256ELb1ELb0ELi2EEENS1_19SingleTileSchedulerILb1ELb0ELb0ELi128EEEEEEEEEvNT_6ParamsE$_ZN4cute3eso3ESOILb0ELb0EJiiNS_1CILi144EEENS2_ILi512EEEEEC2ERKiS7_RKS3_RKS4_)
        /*7ec8*/ 	.word	0x00000000


	//----- nvinfo : EIATTR_FRAME_SIZE
	.align		4
.L_5420:
        /*7ecc*/ 	.byte	0x04, 0x11
        /*7ece*/ 	.short	(.L_5422 - .L_5421)
	.align		4
.L_5421:
        /*7ed0*/ 	.word	index@($_ZN7cutlass13device_kernelIN5flash19enable_sm80_to_sm89INS1_16FlashAttnBwdSm80INS1_25CollectiveMainloopBwdSm80ILi2ELi2EN4cute5tupleIJNS5_1CILi128EEES8_NS7_ILi64EEEEEENS_6half_tEfNS_4arch4Sm80ELb0ELb1ELb1ELb1ELb0ELb0ELb0ELb0ELi2ELi4ELi4ELi4ELb0EEENS1_21CollectiveEpilogueBwdISA_SB_SD_Li256ELb1ELb0ELi2EEENS1_19SingleTileSchedulerILb1ELb0ELb0ELi128EEEEEEEEEvNT_6ParamsE$_ZN4cute3eso3ESOILb0ELb0EJiiEEC2ERKiS4_)
        /*7ed4*/ 	.word	0x00000000


	//----- nvinfo : EIATTR_FRAME_SIZE
	.align		4
.L_5422:
        /*7ed8*/ 	.byte	0x04, 0x11
        /*7eda*/ 	.short	(.L_5424 - .L_5423)
	.align		4
.L_5423:
        /*7edc*/ 	.word	index@($_ZN7cutlass13device_kernelIN5flash19enable_sm80_to_sm89INS1_16FlashAttnBwdSm80INS1_25CollectiveMainloopBwdSm80ILi2ELi2EN4cute5tupleIJNS5_1CILi128EEES8_NS7_ILi64EEEEEENS_6half_tEfNS_4arch4Sm80ELb0ELb1ELb1ELb1ELb0ELb0ELb0ELb0ELi2ELi4ELi4ELi4ELb0EEENS1_21CollectiveEpilogueBwdISA_SB_SD_Li256ELb1ELb0ELi2EEENS1_19SingleTileSchedulerILb1ELb0ELb0ELi128EEEEEEEEEvNT_6ParamsE$_ZN4cute3eso3ESOILb0ELb0EJiNS_5tupleIJiiEEEEEC2ERKiRKS3_)
        /*7ee0*/ 	.word	0x00000000


	//----- nvinfo : EIATTR_FRAME_SIZE
	.align		4
.L_5424:
        /*7ee4*/ 	.byte	0x04, 0x11
        /*7ee6*/ 	.short	(.L_5426 - .L_5425)
	.align		4
.L_5425:
        /*7ee8*/ 	.word	index@($_ZN7cutlass13device_kernelIN5flash19enable_sm80_to_sm89INS1_16FlashAttnBwdSm80INS1_25CollectiveMainloopBwdSm80ILi2ELi2EN4cute5tupleIJNS5_1CILi128EEES8_NS7_ILi64EEEEEENS_6half_tEfNS_4arch4Sm80ELb0ELb1ELb1ELb1ELb0ELb0ELb0ELb0ELi2ELi4ELi4ELi4ELb0EEENS1_21CollectiveEpilogueBwdISA_SB_SD_Li256ELb1ELb0ELi2EEENS1_19SingleTileSchedulerILb1ELb0ELb0ELi128EEEEEEEEEvNT_6ParamsE$_ZN4cute3eso3ESOILb0ELb0EJiNS_5tupleIJiNS_1CILi0EEEEEEEEC2ERKiRKS5_)
        /*7eec*/ 	.word	0x00000000


	//----- nvinfo : EIATTR_FRAME_SIZE
	.align		4
.L_5426:
        /*7ef0*/ 	.byte	0x04, 0x11
        /*7ef2*/ 	.short	(.L_5428 - .L_5427)
	.align		4
.L_5427:
        /*7ef4*/ 	.word	index@($_ZN7cutlass13device_kernelIN5flash19enable_sm80_to_sm89INS1_16FlashAttnBwdSm80INS1_25CollectiveMainloopBwdSm80ILi2ELi2EN4cute5tupleIJNS5_1CILi128EEES8_NS7_ILi64EEEEEENS_6half_tEfNS_4arch4Sm80ELb0ELb1ELb1ELb1ELb0ELb0ELb0ELb0ELi2ELi4ELi4ELi4ELb0EEENS1_21CollectiveEpilogueBwdISA_SB_SD_Li256ELb1ELb0ELi2EEENS1_19SingleTileSchedulerILb1ELb0ELb0ELi128EEEEEEEEEvNT_6ParamsE$_ZN4cute3eso3ESOILb0ELb0EJNS_6LayoutINS_5tupleIJNS3_IJNS_1CILi8EEENS4_ILi1EEEEEENS4_ILi2EEES5_EEENS3_IJNS3_IJS6_NS4_ILi0EEEEEEiNS4_ILi1024EEEEEEEEiEEC2ERKSE_RKi)
        /*7ef8*/ 	.word	0x00000000


	//----- nvinfo : EIATTR_FRAME_SIZE
	.align		4
.L_5428:
        /*7efc*/ 	.byte	0x04, 0x11
        /*7efe*/ 	.short	(.L_5430 - .L_5429)
	.align		4
.L_5429:
        /*7f00*/ 	.word	index@($_ZN7cutlass13device_kernelIN5flash19enable_sm80_to_sm89INS1_16FlashAttnBwdSm80INS1_25CollectiveMainloopBwdSm80ILi2ELi2EN4cute5tupleIJNS5_1CILi128EEES8_NS7_ILi64EEEEEENS_6half_tEfNS_4arch4Sm80ELb0ELb1ELb1ELb1ELb0ELb0ELb0ELb0ELi2ELi4ELi4ELi4ELb0EEENS1_21CollectiveEpilogueBwdISA_SB_SD_Li256ELb1ELb0ELi2EEENS1_19SingleTileSchedulerILb1ELb0ELb0ELi128EEEEEEEEEvNT_6ParamsE$_ZN4cute3eso3ESOILb0ELb0EJNS_6LayoutINS_5tupleIJNS3_IJNS_1CILi8EEENS4_ILi1EEEEEENS4_ILi2EEES5_EEENS3_IJNS3_IJS6_NS4_ILi0EEEEEEiNS4_ILi1024EEEEEEEENS_10ViewEngineINS_8smem_ptrIPN7cutlass6half_tEEEEEEEC2ERKSE_RKSL_)
        /*7f04*/ 	.word	0x00000000


	//----- nvinfo : EIATTR_FRAME_SIZE
	.align		4
.L_5430:
        /*7f08*/ 	.byte	0x04, 0x11
        /*7f0a*/ 	.short	(.L_5432 - .L_5431)
	.align		4
.L_5431:
        /*7f0c*/ 	.word	index@($_ZN7cutlass13device_kernelIN5flash19enable_sm80_to_sm89INS1_16FlashAttnBwdSm80INS1_25CollectiveMainloopBwdSm80ILi2ELi2EN4cute5tupleIJNS5_1CILi128EEES8_NS7_ILi64EEEEEENS_6half_tEfNS_4arch4Sm80ELb0ELb1ELb1ELb1ELb0ELb0ELb0ELb0ELi2ELi4ELi4ELi4ELb0EEENS1_21CollectiveEpilogueBwdISA_SB_SD_Li256ELb1ELb0ELi2EEENS1_19SingleTileSchedulerILb1ELb0ELb0ELi128EEEEEEEEEvNT_6ParamsE$_ZN4cute3eso3ESOILb0ELb0EJNS_6LayoutINS_5tupleIJNS3_IJNS_1CILi8EEENS4_ILi1EEEEEENS4_ILi2EEENS3_IJS8_S8_EEEEEENS3_IJNS3_IJS6_NS4_ILi0EEEEEENS4_ILi4096EEENS3_IJiiEEEEEEEEiEEC2ERKSG_RKi)
        /*7f10*/ 	.word	0x00000000


	//----- nvinfo : EIATTR_FRAME_SIZE
	.align		4
.L_5432:
        /*7f14*/ 	.byte	0x04, 0x11
        /*7f16*/ 	.short	(.L_5434 - .L_5433)
	.align		4
.L_5433:
        /*7f18*/ 	.word	index@($_ZN7cutlass13device_kernelIN5flash19enable_sm80_to_sm89INS1_16FlashAttnBwdSm80INS1_25CollectiveMainloopBwdSm80ILi2ELi2EN4cute5tupleIJNS5_1CILi128EEES8_NS7_ILi64EEEEEENS_6half_tEfNS_4arch4Sm80ELb0ELb1ELb1ELb1ELb0ELb0ELb0ELb0ELi2ELi4ELi4ELi4ELb0EEENS1_21CollectiveEpilogueBwdISA_SB_SD_Li256ELb1ELb0ELi2EEENS1_19SingleTileSchedulerILb1ELb0ELb0ELi128EEEEEEEEEvNT_6ParamsE$_ZN4cute3eso3ESOILb0ELb0EJNS_6LayoutINS_5tupleIJNS3_IJNS_1CILi8EEENS4_ILi1EEEEEENS4_ILi2EEENS3_IJS8_S8_EEEEEENS3_IJNS3_IJS6_NS4_ILi0EEEEEENS4_ILi4096EEENS3_IJiiEEEEEEEENS_10ViewEngineINS_8smem_ptrIPN7cutlass6half_tEEEEEEEC2ERKSG_RKSN_)
        /*7f1c*/ 	.word	0x00000000


	//----- nvinfo : EIATTR_FRAME_SIZE
	.align		4
.L_5434:
        /*7f20*/ 	.byte	0x04, 0x11
        /*7f22*/ 	.short	(.L_5436 - .L_5435)
	.align		4
.L_5435:
        /*7f24*/ 	.word	index@($_ZN7cutlass13device_kernelIN5flash19enable_sm80_to_sm89INS1_16FlashAttnBwdSm80INS1_25CollectiveMainloopBwdSm80ILi2ELi2EN4cute5tupleIJNS5_1CILi128EEES8_NS7_ILi64EEEEEENS_6half_tEfNS_4arch4Sm80ELb0ELb1ELb1ELb1ELb0ELb0ELb0ELb0ELi2ELi4ELi4ELi4ELb0EEENS1_21CollectiveEpilogueBwdISA_SB_SD_Li256ELb1ELb0ELi2EEENS1_19SingleTileSchedulerILb1ELb0ELb0ELi128EEEEEEEEEvNT_6ParamsE$_ZN4cute3eso3ESOILb0ELb0EJNS_6LayoutINS_5tupleIJNS3_IJNS_1CILi8EEENS4_ILi1EEEEEENS4_ILi2EEEEEENS3_IJNS3_IJS6_NS4_ILi0EEEEEEiEEEEEiEEC2ERKSD_RKi)
        /*7f28*/ 	.word	0x00000000


	//----- nvinfo : EIATTR_FRAME_SIZE
	.align		4
.L_5436:
        /*7f2c*/ 	.byte	0x04, 0x11
        /*7f2e*/ 	.short	(.L_5438 - .L_5437)
	.align		4
.L_5437:
        /*7f30*/ 	.word	index@($_ZN7cutlass13device_kernelIN5flash19enable_sm80_to_sm89INS1_16FlashAttnBwdSm80INS1_25CollectiveMainloopBwdSm80ILi2ELi2EN4cute5tupleIJNS5_1CILi128EEES8_NS7_ILi64EEEEEENS_6half_tEfNS_4arch4Sm80ELb0ELb1ELb1ELb1ELb0ELb0ELb0ELb0ELi2ELi4ELi4ELi4ELb0EEENS1_21CollectiveEpilogueBwdISA_SB_SD_Li256ELb1ELb0ELi2EEENS1_19SingleTileSchedulerILb1ELb0ELb0ELi128EEEEEEEEEvNT_6ParamsE$_ZN4cute3eso3ESOILb0ELb0EJNS_6LayoutINS_5tupleIJNS3_IJNS_1CILi8EEENS4_ILi1EEEEEENS4_ILi2EEEEEENS3_IJNS3_IJS6_NS4_ILi0EEEEEEiEEEEENS_10ViewEngineINS_8smem_ptrIPN7cutlass6half_tEEEEEEEC2ERKSD_RKSK_)
        /*7f34*/ 	.word	0x00000000


	//----- nvinfo : EIATTR_FRAME_SIZE
	.align		4
.L_5438:
        /*7f38*/ 	.byte	0x04, 0x11
        /*7f3a*/ 	.short	(.L_5440 - .L_5439)
	.align		4
.L_5439:
        /*7f3c*/ 	.word	index@($_ZN7cutlass13device_kernelIN5flash19enable_sm80_to_sm89INS1_16FlashAttnBwdSm80INS1_25CollectiveMainloopBwdSm80ILi2ELi2EN4cute5tupleIJNS5_1CILi128EEES8_NS7_ILi64EEEEEENS_6half_tEfNS_4arch4Sm80ELb0ELb1ELb1ELb1ELb0ELb0ELb0ELb0ELi2ELi4ELi4ELi4ELb0EEENS1_21CollectiveEpilogueBwdISA_SB_SD_Li256ELb1ELb0ELi2EEENS1_19SingleTileSchedulerILb1ELb0ELb0ELi128EEEEEEEEEvNT_6ParamsE$_ZN4cute3eso3ESOILb0ELb0EJNS_6LayoutINS_5tupleIJNS3_IJNS_1CILi8EEENS4_ILi1EEEEEENS3_IJNS4_ILi2EEEEEEEEENS3_IJNS3_IJS6_NS4_ILi0EEEEEENS3_IJiEEEEEEEENS_10ViewEngineINS_8smem_ptrIPN7cutlass6half_tEEEEEEEC2ERKSF_RKSM_)
        /*7f40*/ 	.word	0x00000000


	//----- nvinfo : EIATTR_FRAME_SIZE
	.align		4
.L_5440:
        /*7f44*/ 	.byte	0x04, 0x11
        /*7f46*/ 	.short	(.L_5442 - .L_5441)
	.align		4
.L_5441:
        /*7f48*/ 	.word	index@($_ZN7cutlass13device_kernelIN5flash19enable_sm80_to_sm89INS1_16FlashAttnBwdSm80INS1_25CollectiveMainloopBwdSm80ILi2ELi2EN4cute5tupleIJNS5_1CILi128EEES8_NS7_ILi64EEEEEENS_6half_tEfNS_4arch4Sm80ELb0ELb1ELb1ELb1ELb0ELb0ELb0ELb0ELi2ELi4ELi4ELi4ELb0EEENS1_21CollectiveEpilogueBwdISA_SB_SD_Li256ELb1ELb0ELi2EEENS1_19SingleTileSchedulerILb1ELb0ELb0ELi128EEEEEEEEEvNT_6ParamsE$_ZN4cute3eso3ESOILb0ELb0EJNS_6LayoutINS_5tupleIJNS3_IJNS_1CILi2EEES5_S5_EEES5_NS3_IJS5_S5_EEEEEENS3_IJNS3_IJNS4_ILi1EEENS4_ILi512EEEiEEENS4_ILi4096EEENS3_IJiiEEEEEEEEjEEC2ERKSF_RKj)
        /*7f4c*/ 	.word	0x00000000


	//----- nvinfo : EIATTR_FRAME_SIZE
	.align		4
.L_5442:
        /*7f50*/ 	.byte	0x04, 0x11
        /*7f52*/ 	.short	(.L_5444 - .L_5443)
	.align		4
.L_5443:
        /*7f54*/ 	.word	index@($_ZN7cutlass13device_kernelIN5flash19enable_sm80_to_sm89INS1_16FlashAttnBwdSm80INS1_25CollectiveMainloopBwdSm80ILi2ELi2EN4cute5tupleIJNS5_1CILi128EEES8_NS7_ILi64EEEEEENS_6half_tEfNS_4arch4Sm80ELb0ELb1ELb1ELb1ELb0ELb0ELb0ELb0ELi2ELi4ELi4ELi4ELb0EEENS1_21CollectiveEpilogueBwdISA_SB_SD_Li256ELb1ELb0ELi2EEENS1_19SingleTileSchedulerILb1ELb0ELb0ELi128EEEEEEEEEvNT_6ParamsE$_ZN4cute3eso3ESOILb0ELb0EJNS_6LayoutINS_5tupleIJNS3_IJNS_1CILi2EEES5_S5_EEES5_NS3_IJS5_S5_EEEEEENS3_IJNS3_IJNS4_ILi1EEENS4_ILi512EEEiEEENS4_ILi4096EEENS3_IJiiEEEEEEEENS_10ViewEngineINS_8smem_ptrIPN7cutlass6half_tEEEEEEEC2ERKSF_RKSM_)
        /*7f58*/ 	.word	0x00000000


	//----- nvinfo : EIATTR_FRAME_SIZE
	.align		4
.L_5444:
        /*7f5c*/ 	.byte	0x04, 0x11
        /*7f5e*/ 	.short	(.L_5446 - .L_5445)
	.align		4
.L_5445:
        /*7f60*/ 	.word	index@($_ZN7cutlass13device_kernelIN5flash19enable_sm80_to_sm89INS1_16FlashAttnBwdSm80INS1_25CollectiveMainloopBwdSm80ILi2ELi2EN4cute5tupleIJNS5_1CILi128EEES8_NS7_ILi64EEEEEENS_6half_tEfNS_4arch4Sm80ELb0ELb1ELb1ELb1ELb0ELb0ELb0ELb0ELi2ELi4ELi4ELi4ELb0EEENS1_21CollectiveEpilogueBwdISA_SB_SD_Li256ELb1ELb0ELi2EEENS1_19SingleTileSchedulerILb1ELb0ELb0ELi128EEEEEEEEEvNT_6ParamsE$_ZN4cute3eso3ESOILb0ELb0EJNS_6LayoutINS_5tupleIJNS3_IJNS_1CILi2EEES5_S5_EEES5_NS3_IJNS3_IJS5_S5_EEES5_EEEEEENS3_IJNS3_IJNS4_ILi1EEENS4_ILi512EEEiEEENS4_ILi4096EEENS3_IJNS3_IJiiEEENS4_ILi8192EEEEEEEEEEEjEEC2ERKSI_RKj)
        /*7f64*/ 	.word	0x00000000


	//----- nvinfo : EIATTR_FRAME_SIZE
	.align		4
.L_5446:
        /*7f68*/ 	.byte	0x04, 0x11
        /*7f6a*/ 	.short	(.L_5448 - .L_5447)
	.align		4
.L_5447:
        /*7f6c*/ 	.word	index@($_ZN7cutlass13device_kernelIN5flash19enable_sm80_to_sm89INS1_16FlashAttnBwdSm80INS1_25CollectiveMainloopBwdSm80ILi2ELi2EN4cute5tupleIJNS5_1CILi128EEES8_NS7_ILi64EEEEEENS_6half_tEfNS_4arch4Sm80ELb0ELb1ELb1ELb1ELb0ELb0ELb0ELb0ELi2ELi4ELi4ELi4ELb0EEENS1_21CollectiveEpilogueBwdISA_SB_SD_Li256ELb1ELb0ELi2EEENS1_19SingleTileSchedulerILb1ELb0ELb0ELi128EEEEEEEEEvNT_6ParamsE$_ZN4cute3eso3ESOILb0ELb0EJNS_6LayoutINS_5tupleIJNS3_IJNS_1CILi2EEES5_S5_EEES5_NS3_IJNS3_IJS5_S5_EEES5_EEEEEENS3_IJNS3_IJNS4_ILi1EEENS4_ILi512EEEiEEENS4_ILi4096EEENS3_IJNS3_IJiiEEENS4_ILi8192EEEEEEEEEEENS_10ViewEngineINS_8smem_ptrIPN7cutlass6half_tEEEEEEEC2ERKSI_RKSP_)
        /*7f70*/ 	.word	0x00000000


	//----- nvinfo : EIATTR_FRAME_SIZE
	.align		4
.L_5448:
        /*7f74*/ 	.byte	0x04, 0x11
        /*7f76*/ 	.short	(.L_5450 - .L_5449)
	.align		4
.L_5449:
        /*7f78*/ 	.word	index@($_ZN7cutlass13device_kernelIN5flash19enable_sm80_to_sm89INS1_16FlashAttnBwdSm80INS1_25CollectiveMainloopBwdSm80ILi2ELi2EN4cute5tupleIJNS5_1CILi128EEES8_NS7_ILi64EEEEEENS_6half_tEfNS_4arch4Sm80ELb0ELb1ELb1ELb1ELb0ELb0ELb0ELb0ELi2ELi4ELi4ELi4ELb0EEENS1_21CollectiveEpilogueBwdISA_SB_SD_Li256ELb1ELb0ELi2EEENS1_19SingleTileSchedulerILb1ELb0ELb0ELi128EEEEEEEEEvNT_6ParamsE$_ZN4cute3eso3ESOILb0ELb0EJNS_6LayoutINS_5tupleIJNS3_IJNS_1CILi2EEES5_EEES6_NS4_ILi8EEEEEENS3_IJNS3_IJiNS4_ILi512EEEEEENS3_IJiiEEENS4_ILi1024EEEEEEEEjEEC2ERKSE_RKj)
        /*7f7c*/ 	.word	0x00000000


	//----- nvinfo : EIATTR_FRAME_SIZE
	.align		4
.L_5450:
        /*7f80*/ 	.byte	0x04, 0x11
        /*7f82*/ 	.short	(.L_5452 - .L_5451)
	.align		4
.L_5451:
        /*7f84*/ 	.word	index@($_ZN7cutlass13device_kernelIN5flash19enable_sm80_to_sm89INS1_16FlashAttnBwdSm80INS1_25CollectiveMainloopBwdSm80ILi2ELi2EN4cute5tupleIJNS5_1CILi128EEES8_NS7_ILi64EEEEEENS_6half_tEfNS_4arch4Sm80ELb0ELb1ELb1ELb1ELb0ELb0ELb0ELb0ELi2ELi4ELi4ELi4ELb0EEENS1_21CollectiveEpilogueBwdISA_SB_SD_Li256ELb1ELb0ELi2EEENS1_19SingleTileSchedulerILb1ELb0ELb0ELi128EEEEEEEEEvNT_6ParamsE$_ZN4cute3eso3ESOILb0ELb0EJNS_6LayoutINS_5tupleIJNS3_IJNS_1CILi2EEES5_EEES6_NS4_ILi8EEEEEENS3_IJNS3_IJiNS4_ILi512EEEEEENS3_IJiiEEENS4_ILi1024EEEEEEEENS_10ViewEngineINS_8smem_ptrIPN7cutlass6half_tEEEEEEEC2ERKSE_RKSL_)
        /*7f88*/ 	.word	0x00000000


	//----- nvinfo : EIATTR_FRAME_SIZE
	.align		4
.L_5452:
        /*7f8c*/ 	.byte	0x04, 0x11
        /*7f8e*/ 	.short	(.L_5454 - .L_5453)
	.align		4
.L_5453:
        /*7f90*/ 	.word	index@($_ZN7cutlass13device_kernelIN5flash19enable_sm80_to_sm89INS1_16FlashAttnBwdSm80INS1_25CollectiveMainloopBwdSm80ILi2ELi2EN4cute5tupleIJNS5_1CILi128EEES8_NS7_ILi64EEEEEENS_6half_tEfNS_4arch4Sm80ELb0ELb1ELb1ELb1ELb0ELb0ELb0ELb0ELi2ELi4ELi4ELi4ELb0EEENS1_21CollectiveEpilogueBwdISA_SB_SD_Li256ELb1ELb0ELi2EEENS1_19SingleTileSchedulerILb1ELb0ELb0ELi128EEEEEEEEEvNT_6ParamsE$_ZN4cute3eso3ESOILb0ELb0EJNS_6LayoutINS_5tupleIJNS3_IJNS_1CILi2EEES5_EEENS4_ILi8EEES6_EEENS3_IJNS3_IJNS4_ILi1EEEiEEENS4_ILi1024EEENS3_IJiiEEEEEEEEjEEC2ERKSE_RKj)
        /*7f94*/ 	.word	0x00000000


	//----- nvinfo : EIATTR_FRAME_SIZE
	.align		4
.L_5454:
        /*7f98*/ 	.byte	0x04, 0x11
        /*7f9a*/ 	.short	(.L_5456 - .L_5455)
	.align		4
.L_5455:
        /*7f9c*/ 	.word	index@($_ZN7cutlass13device_kernelIN5flash19enable_sm80_to_sm89INS1_16FlashAttnBwdSm80INS1_25CollectiveMainloopBwdSm80ILi2ELi2EN4cute5tupleIJNS5_1CILi128EEES8_NS7_ILi64EEEEEENS_6half_tEfNS_4arch4Sm80ELb0ELb1ELb1ELb1ELb0ELb0ELb0ELb0ELi2ELi4ELi4ELi4ELb0EEENS1_21CollectiveEpilogueBwdISA_SB_SD_Li256ELb1ELb0ELi2EEENS1_19SingleTileSchedulerILb1ELb0ELb0ELi128EEEEEEEEEvNT_6ParamsE$_ZN4cute3eso3ESOILb0ELb0EJNS_6LayoutINS_5tupleIJNS3_IJNS_1CILi2EEES5_EEENS4_ILi8EEES6_EEENS3_IJNS3_IJNS4_ILi1EEEiEEENS4_ILi1024EEENS3_IJiiEEEEEEEENS_10ViewEngineINS_8smem_ptrIPN7cutlass6half_tEEEEEEEC2ERKSE_RKSL_)
        /*7fa0*/ 	.word	0x00000000


	//----- nvinfo : EIATTR_FRAME_SIZE
	.align		4
.L_5456:
        /*7fa4*/ 	.byte	0x04, 0x11
        /*7fa6*/ 	.short	(.L_5458 - .L_5457)
	.align		4
.L_5457:
        /*7fa8*/ 	.word	index@($_ZN7cutlass13device_kernelIN5flash19enable_sm80_to_sm89INS1_16FlashAttnBwdSm80INS1_25CollectiveMainloopBwdSm80ILi2ELi2EN4cute5tupleIJNS5_1CILi128EEES8_NS7_ILi64EEEEEENS_6half_tEfNS_4arch4Sm80ELb0ELb1ELb1ELb1ELb0ELb0ELb0ELb0ELi2ELi4ELi4ELi4ELb0EEENS1_21CollectiveEpilogueBwdISA_SB_SD_Li256ELb1ELb0ELi2EEENS1_19SingleTileSchedulerILb1ELb0ELb0ELi128EEEEEEEEEvNT_6ParamsE$_ZN4cute3eso3ESOILb0ELb0EJNS_6LayoutINS_5tupleIJNS3_IJNS_1CILi1EEENS3_IJS5_NS4_ILi2EEES6_EEEEEES6_NS3_IJS6_S6_EEEEEENS3_IJNS3_IJNS4_ILi0EEENS3_IJS5_NS4_ILi256EEEiEEEEEENS4_ILi2048EEENS3_IJiNS4_ILi4096EEEEEEEEEEENS_10ViewEngineINS_8smem_ptrIPjEEEEEEC2ERKSJ_RKSO_)
        /*7fac*/ 	.word	0x00000000


	//----- nvinfo : EIATTR_FRAME_SIZE
	.align		4
.L_5458:
        /*7fb0*/ 	.byte	0x04, 0x11
        /*7fb2*/ 	.short	(.L_5460 - .L_5459)
	.align		4
.L_5459:
        /*7fb4*/ 	.word	index@($_ZN7cutlass13device_kernelIN5flash19enable_sm80_to_sm89INS1_16FlashAttnBwdSm80INS1_25CollectiveMainloopBwdSm80ILi2ELi2EN4cute5tupleIJNS5_1CILi128EEES8_NS7_ILi64EEEEEENS_6half_tEfNS_4arch4Sm80ELb0ELb1ELb1ELb1ELb0ELb0ELb0ELb0ELi2ELi4ELi4ELi4ELb0EEENS1_21CollectiveEpilogueBwdISA_SB_SD_Li256ELb1ELb0ELi2EEENS1_19SingleTileSchedulerILb1ELb0ELb0ELi128EEEEEEEEEvNT_6ParamsE$_ZN4cute3eso3ESOILb0ELb0EJNS_6LayoutINS_5tupleIJNS3_IJNS3_IJNS_1CILi8EEENS4_ILi1EEEEEES6_EEENS3_IJNS3_IJS6_S6_EEENS4_ILi2EEEEEEEEENS3_IJNS3_IJNS3_IJS6_NS4_ILi0EEEEEESD_EEENS3_IJNS3_IJSD_SD_EEEiEEEEEEEENS_10ViewEngineINS_8smem_ptrIPN7cutlass6half_tEEEEEEEC2ERKSJ_RKSQ_)
        /*7fb8*/ 	.word	0x00000000


	//----- nvinfo : EIATTR_FRAME_SIZE
	.align		4
.L_5460:
        /*7fbc*/ 	.byte	0x04, 0x11
        /*7fbe*/ 	.short	(.L_5462 - .L_5461)
	.align		4
.L_5461:
        /*7fc0*/ 	.word	index@($_ZN7cutlass13device_kernelIN5flash19enable_sm80_to_sm89INS1_16FlashAttnBwdSm80INS1_25CollectiveMainloopBwdSm80ILi2ELi2EN4cute5tupleIJNS5_1CILi128EEES8_NS7_ILi64EEEEEENS_6half_tEfNS_4arch4Sm80ELb0ELb1ELb1ELb1ELb0ELb0ELb0ELb0ELi2ELi4ELi4ELi4ELb0EEENS1_21CollectiveEpilogueBwdISA_SB_SD_Li256ELb1ELb0ELi2EEENS1_19SingleTileSchedulerILb1ELb0ELb0ELi128EEEEEEEEEvNT_6ParamsE$_ZN4cute3eso3ESOILb0ELb0EJNS_5tupleIJiNS_1CILi512EEEEEENS2_IJiiEEENS3_ILi1024EEEEEC2ERKS5_RKS6_RKS7_)
        /*7fc4*/ 	.word	0x00000000


	//----- nvinfo : EIATTR_FRAME_SIZE
	.align		4
.L_5462:
        /*7fc8*/ 	.byte	0x04, 0x11
        /*7fca*/ 	.short	(.L_5464 - .L_5463)
	.align		4
.L_5463:
        /*7fcc*/ 	.word	index@($_ZN7cutlass13device_kernelIN5flash19enable_sm80_to_sm89INS1_16FlashAttnBwdSm80INS1_25CollectiveMainloopBwdSm80ILi2ELi2EN4cute5tupleIJNS5_1CILi128EEES8_NS7_ILi64EEEEEENS_6half_tEfNS_4arch4Sm80ELb0ELb1ELb1ELb1ELb0ELb0ELb0ELb0ELi2ELi4ELi4ELi4ELb0EEENS1_21CollectiveEpilogueBwdISA_SB_SD_Li256ELb1ELb0ELi2EEENS1_19SingleTileSchedulerILb1ELb0ELb0ELi128EEEEEEEEEvNT_6ParamsE$_ZN4cute3eso3ESOILb0ELb0EJNS_5tupleIJNS_1CILi1EEEiEEENS3_ILi1024EEENS2_IJiiEEEEEC2ERKS5_RKS6_RKS7_)
        /*7fd0*/ 	.word	0x00000000


	//----- nvinfo : EIATTR_FRAME_SIZE
	.align		4
.L_5464:
        /*7fd4*/ 	.byte	0x04, 0x11
        /*7fd6*/ 	.short	(.L_5466 - .L_5465)
	.align		4
.L_5465:
        /*7fd8*/ 	.word	index@($_ZN7cutlass13device_kernelIN5flash19enable_sm80_to_sm89INS1_16FlashAttnBwdSm80INS1_25CollectiveMainloopBwdSm80ILi2ELi2EN4cute5tupleIJNS5_1CILi128EEES8_NS7_ILi64EEEEEENS_6half_tEfNS_4arch4Sm80ELb0ELb1ELb1ELb1ELb0ELb0ELb0ELb0ELi2ELi4ELi4ELi4ELb0EEENS1_21CollectiveEpilogueBwdISA_SB_SD_Li256ELb1ELb0ELi2EEENS1_19SingleTileSchedulerILb1ELb0ELb0ELi128EEEEEEEEEvNT_6ParamsE$_ZN4cute3eso3ESOILb0ELb0EJNS_5tupleIJNS_1CILi1EEENS3_ILi512EEEiEEENS3_ILi4096EEENS2_IJiiEEEEEC2ERKS6_RKS7_RKS8_)
        /*7fdc*/ 	.word	0x00000000


	//----- nvinfo : EIATTR_FRAME_SIZE
	.align		4
.L_5466:
        /*7fe0*/ 	.byte	0x04, 0x11
        /*7fe2*/ 	.short	(.L_5468 - .L_5467)
	.align		4
.L_5467:
        /*7fe4*/ 	.word	index@($_ZN7cutlass13device_kernelIN5flash19enable_sm80_to_sm89INS1_16FlashAttnBwdSm80INS1_25CollectiveMainloopBwdSm80ILi2ELi2EN4cute5tupleIJNS5_1CILi128EEES8_NS7_ILi64EEEEEENS_6half_tEfNS_4arch4Sm80ELb0ELb1ELb1ELb1ELb0ELb0ELb0ELb0ELi2ELi4ELi4ELi4ELb0EEENS1_21CollectiveEpilogueBwdISA_SB_SD_Li256ELb1ELb0ELi2EEENS1_19SingleTileSchedulerILb1ELb0ELb0ELi128EEEEEEEEEvNT_6ParamsE$_ZN4cute3eso3ESOILb0ELb0EJNS_5tupleIJNS_1CILi1EEENS3_ILi512EEEiEEENS3_ILi4096EEENS2_IJNS2_IJiiEEENS3_ILi8192EEEEEEEEC2ERKS6_RKS7_RKSA_)
        /*7fe8*/ 	.word	0x00000000


	//----- nvinfo : EIATTR_FRAME_SIZE
	.align		4
.L_5468:
        /*7fec*/ 	.byte	0x04, 0x11
        /*7fee*/ 	.short	(.L_5470 - .L_5469)
	.align		4
.L_5469:
        /*7ff0*/ 	.word	index@($_ZN7cutlass13device_kernelIN5flash19enable_sm80_to_sm89INS1_16FlashAttnBwdSm80INS1_25CollectiveMainloopBwdSm80ILi2ELi2EN4cute5tupleIJNS5_1CILi128EEES8_NS7_ILi64EEEEEENS_6half_tEfNS_4arch4Sm80ELb0ELb1ELb1ELb1ELb0ELb0ELb0ELb0ELi2ELi4ELi4ELi4ELb0EEENS1_21CollectiveEpilogueBwdISA_SB_SD_Li256ELb1ELb0ELi2EEENS1_19SingleTileSchedulerILb1ELb0ELb0ELi128EEEEEEEEEvNT_6ParamsE$_ZN4cute3eso3ESOILb0ELb0EJNS_5tupleIJNS_1CILi0EEENS2_IJNS3_ILi1EEENS3_ILi256EEEiEEEEEENS3_ILi2048EEENS2_IJiNS3_ILi4096EEEEEEEEC2ERKS8_RKS9_RKSB_)
        /*7ff4*/ 	.word	0x00000000


	//----- nvinfo : EIATTR_FRAME_SIZE
	.align		4
.L_5470:
        /*7ff8*/ 	.byte	0x04, 0x11
        /*7ffa*/ 	.short	(.L_5472 - .L_5471)
	.align		4
.L_5471:
        /*7ffc*/ 	.word	index@($_ZN7cutlass13device_kernelIN5flash19enable_sm80_to_sm89INS1_16FlashAttnBwdSm80INS1_25CollectiveMainloopBwdSm80ILi2ELi2EN4cute5tupleIJNS5_1CILi128EEES8_NS7_ILi64EEEEEENS_6half_tEfNS_4arch4Sm80ELb0ELb1ELb1ELb1ELb0ELb0ELb0ELb0ELi2ELi4ELi4ELi4ELb0EEENS1_21CollectiveEpilogueBwdISA_SB_SD_Li256ELb1ELb0ELi2EEENS1_19SingleTileSchedulerILb1ELb0ELb0ELi128EEEEEEEEEvNT_6ParamsE$_ZN4cute3eso3ESOILb0ELb0EJNS_14ComposedLayoutINS_7SwizzleILi3ELi3ELi3EEENS_9MixedBitsILj0ELj432EEENS_6LayoutINS_5tupleIJNS8_IJNS_1CILi2EEESA_SA_EEESA_NS9_ILi8EEEEEENS8_IJNS8_IJNS9_ILi64EEESC_NS9_ILi512EEEEEENS9_ILi8192EEENS9_ILi1024EEEEEEEEEEiEEC2ERKSL_RKi)
        /*8000*/ 	.word	0x00000000


	//----- nvinfo : EIATTR_FRAME_SIZE
	.align		4
.L_5472:
        /*8004*/ 	.byte	0x04, 0x11
        /*8006*/ 	.short	(.L_5474 - .L_5473)
	.align		4
.L_5473:
        /*8008*/ 	.word	index@($_ZN7cutlass13device_kernelIN5flash19enable_sm80_to_sm89INS1_16FlashAttnBwdSm80INS1_25CollectiveMainloopBwdSm80ILi2ELi2EN4cute5tupleIJNS5_1CILi128EEES8_NS7_ILi64EEEEEENS_6half_tEfNS_4arch4Sm80ELb0ELb1ELb1ELb1ELb0ELb0ELb0ELb0ELi2ELi4ELi4ELi4ELb0EEENS1_21CollectiveEpilogueBwdISA_SB_SD_Li256ELb1ELb0ELi2EEENS1_19SingleTileSchedulerILb1ELb0ELb0ELi128EEEEEEEEEvNT_6ParamsE$_ZN4cute3eso3ESOILb0ELb0EJNS_14ComposedLayoutINS_7SwizzleILi3ELi3ELi3EEENS_9MixedBitsILj0ELj432EEENS_6LayoutINS_5tupleIJNS8_IJNS_1CILi2EEESA_SA_EEESA_NS9_ILi8EEEEEENS8_IJNS8_IJNS9_ILi64EEESC_NS9_ILi512EEEEEENS9_ILi8192EEENS9_ILi1024EEEEEEEEEENS_10ViewEngineINS_8smem_ptrIPN7cutlass6half_tEEEEEEEC2ERKSL_RKSS_)
        /*800c*/ 	.word	0x00000000


	//----- nvinfo : EIATTR_FRAME_SIZE
	.align		4
.L_5474:
        /*8010*/ 	.byte	0x04, 0x11
        /*8012*/ 	.short	(.L_5476 - .L_5475)
	.align		4
.L_5475:
        /*8014*/ 	.word	index@(_ZN7cutlass13device_kernelIN5flash19enable_sm80_to_sm89INS1_16FlashAttnBwdSm80INS1_25CollectiveMainloopBwdSm80ILi2ELi2EN4cute5tupleIJNS5_1CILi128EEES8_NS7_ILi64EEEEEENS_6half_tEfNS_4arch4Sm80ELb0ELb1ELb1ELb1ELb0ELb0ELb0ELb0ELi2ELi4ELi4ELi4ELb0EEENS1_21CollectiveEpilogueBwdISA_SB_SD_Li256ELb1ELb0ELi2EEENS1_19SingleTileSchedulerILb1ELb0ELb0ELi128EEEEEEEEEvNT_6ParamsE)
        /*8018*/ 	.word	0x000015f0


	//----- nvinfo : EIATTR_REGCOUNT
	.align		4
.L_5476:
        /*801c*/ 	.byte	0x04, 0x2f
        /*801e*/ 	.short	(.L_5478 - .L_5477)
	.align		4
.L_5477:
        /*8020*/ 	.word	index@(_ZN7cutlass13device_kernelIN5flash19enable_sm80_to_sm89INS1_16FlashAttnBwdSm80INS1_25CollectiveMainloopBwdSm80ILi2ELi2EN4cute5tupleIJNS5_1CILi128EEES8_NS7_ILi64EEEEEENS_6half_tEfNS_4arch4Sm80ELb0ELb1ELb1ELb0ELb1ELb0ELb0ELb0ELi2ELi4ELi4ELi4ELb0EEENS1_24CollectiveEpilogueBwdGQAISA_fSD_Li256ELb0ELb1EEENS1_19SingleTileSchedulerILb0ELb0ELb0ELi128EEEEEEEEEvNT_6ParamsE)
        /*8024*/ 	.word	0x0000006a


	//----- nvinfo : EIATTR_FRAME_SIZE
	.align		4
.L_5478:
        /*8028*/ 	.byte	0x04, 0x11
        /*802a*/ 	.short	(.L_5480 - .L_5479)
	.align		4
.L_5479:
        /*802c*/ 	.word	index@($_ZN7cutlass13device_kernelIN5flash19enable_sm80_to_sm89INS1_16FlashAttnBwdSm80INS1_25CollectiveMainloopBwdSm80ILi2ELi2EN4cute5tupleIJNS5_1CILi128EEES8_NS7_ILi64EEEEEENS_6half_tEfNS_4arch4Sm80ELb0ELb1ELb1ELb0ELb1ELb0ELb0ELb0ELi2ELi4ELi4ELi4ELb0EEENS1_24CollectiveEpilogueBwdGQAISA_fSD_Li256ELb0ELb1EEENS1_19SingleTileSchedulerILb0ELb0ELb0ELi128EEEEEEEEEvNT_6ParamsE$exp2f)
        /*8030*/ 	.word	0x00000000


	//----- nvinfo : EIATTR_FRAME_SIZE
	.align		4
.L_5480:
        /*8034*/ 	.byte	0x04, 0x11
        /*8036*/ 	.short	(.L_5482 - .L_5481)
	.align		4
.L_5481:
        /*8038*/ 	.word	index@($__internal_8_$__cuda_sm70_warpsync)
        /*803c*/ 	.word	0x00000000


	//----- nvinfo : EIATTR_FRAME_SIZE
	.align		4
.L_5482:
        /*8040*/ 	.byte	0x04, 0x11
        /*8042*/ 	.short	(.L_5484 - .L_5483)
	.align		4
.L_5483:
        /*8044*/ 	.word	index@($_ZN7cutlass13device_kernelIN5flash19enable_sm80_to_sm89INS1_16FlashAttnBwdSm80INS1_25CollectiveMainloopBwdSm80ILi2ELi2EN4cute5tupleIJNS5_1CILi128EEES8_NS7_ILi64EEEEEENS_6half_tEfNS_4arch4Sm80ELb0ELb1ELb1ELb0ELb1ELb0ELb0ELb0ELi2ELi4ELi4ELi4ELb0EEENS1_24CollectiveEpilogueBwdGQAISA_fSD_Li256ELb0ELb1EEENS1_19SingleTileSchedulerILb0ELb0ELb0ELi128EEEEEEEEEvNT_6ParamsE$_ZZZN5flash25CollectiveMainloopBwdSm80ILi2ELi2EN4cute5tupleIJNS1_1CILi128EEES4_NS3_ILi64EEEEEEN7cutlass6half_tEfNS7_4arch4Sm80ELb0ELb1ELb1ELb0ELb1ELb0ELb0ELb0ELi2ELi4ELi4ELi4ELb0EE3mmaINS_16FlashAttnBwdSm80ISB_NS_24CollectiveEpilogueBwdGQAIS6_fSA_Li256ELb0ELb1EEENS_19SingleTileSchedulerILb0ELb0ELb0ELi128EEEE13SharedStorageENS1_6TensorINS1_11ArrayEngineIfLm32EEENS1_6LayoutINS2_IJNS2_IJNS3_ILi2EEESO_EEESO_NS3_ILi4EEEEEENS2_IJNS2_IJNS3_ILi1EEESO_EEESQ_NS3_ILi8EEEEEEEEEEEEbRKNSB_6ParamsERT0_S12_iNS2_IJiiiEEERT_ENKUliT_E_clIZSC_ISJ_SX_EbS10_S12_S12_iS13_S15_EUlRS16_iE_EEDaiS16_ENKUlvE1_clEv)
        /*8048*/ 	.word	0x00000000


	//----- nvinfo : EIATTR_FRAME_SIZE
	.align		4
.L_5484:
        /*804c*/ 	.byte	0x04, 0x11
        /*804e*/ 	.short	(.L_5486 - .L_5485)
	.align		4
.L_5485:
        /*8050*/ 	.word	index@($_ZN7cutlass13device_kernelIN5flash19enable_sm80_to_sm89INS1_16FlashAttnBwdSm80INS1_25CollectiveMainloopBwdSm80ILi2ELi2EN4cute5tupleIJNS5_1CILi128EEES8_NS7_ILi64EEEEEENS_6half_tEfNS_4arch4Sm80ELb0ELb1ELb1ELb0ELb1ELb0ELb0ELb0ELi2ELi4ELi4ELi4ELb0EEENS1_24CollectiveEpilogueBwdGQAISA_fSD_Li256ELb0ELb1EEENS1_19SingleTileSchedulerILb0ELb0ELb0ELi128EEEEEEEEEvNT_6ParamsE$_ZZZN5flash25CollectiveMainloopBwdSm80ILi2ELi2EN4cute5tupleIJNS1_1CILi128EEES4_NS3_ILi64EEEEEEN7cutlass6half_tEfNS7_4arch4Sm80ELb0ELb1ELb1ELb0ELb1ELb0ELb0ELb0ELi2ELi4ELi4ELi4ELb0EE3mmaINS_16FlashAttnBwdSm80ISB_NS_24CollectiveEpilogueBwdGQAIS6_fSA_Li256ELb0ELb1EEENS_19SingleTileSchedulerILb0ELb0ELb0ELi128EEEE13SharedStorageENS1_6TensorINS1_11ArrayEngineIfLm32EEENS1_6LayoutINS2_IJNS2_IJNS3_ILi2EEESO_EEESO_NS3_ILi4EEEEEENS2_IJNS2_IJNS3_ILi1EEESO_EEESQ_NS3_ILi8EEEEEEEEEEEEbRKNSB_6ParamsERT0_S12_iNS2_IJiiiEEERT_ENKUliT_E_clIZSC_ISJ_SX_EbS10_S12_S12_iS13_S15_EUlRS16_iE_EEDaiS16_ENKUlvE0_clEv)
        /*8054*/ 	.word	0x00000000


	//----- nvinfo : EIATTR_FRAME_SIZE
	.align		4
.L_5486:
        /*8058*/ 	.byte	0x04, 0x11
        /*805a*/ 	.short	(.L_5488 - .L_5487)
	.align		4
.L_5487:
        /*805c*/ 	.word	index@($_ZN7cutlass13device_kernelIN5flash19enable_sm80_to_sm89INS1_16FlashAttnBwdSm80INS1_25CollectiveMainloopBwdSm80ILi2ELi2EN4cute5tupleIJNS5_1CILi128EEES8_NS7_ILi64EEEEEENS_6half_tEfNS_4arch4Sm80ELb0ELb1ELb1ELb0ELb1ELb0ELb0ELb0ELi2ELi4ELi4ELi4ELb0EEENS1_24CollectiveEpilogueBwdGQAISA_fSD_Li256ELb0ELb1EEENS1_19SingleTileSchedulerILb0ELb0ELb0ELi128EEEEEEEEEvNT_6ParamsE$_ZZZN5flash25CollectiveMainloopBwdSm80ILi2ELi2EN4cute5tupleIJNS1_1CILi128EEES4_NS3_ILi64EEEEEEN7cutlass6half_tEfNS7_4arch4Sm80ELb0ELb1ELb1ELb0ELb1ELb0ELb0ELb0ELi2ELi4ELi4ELi4ELb0EE3mmaINS_16FlashAttnBwdSm80ISB_NS_24CollectiveEpilogueBwdGQAIS6_fSA_Li256ELb0ELb1EEENS_19SingleTileSchedulerILb0ELb0ELb0ELi128EEEE13SharedStorageENS1_6TensorINS1_11ArrayEngineIfLm32EEENS1_6LayoutINS2_IJNS2_IJNS3_ILi2EEESO_EEESO_NS3_ILi4EEEEEENS2_IJNS2_IJNS3_ILi1EEESO_EEESQ_NS3_ILi8EEEEEEEEEEEEbRKNSB_6ParamsERT0_S12_iNS2_IJiiiEEERT_ENKUliT_E_clIZSC_ISJ_SX_EbS10_S12_S12_iS13_S15_EUlRS16_iE_EEDaiS16_ENKUlT_E_clIZSC_ISJ_SX_EbS10_S12_S12_iS13_S15_EUlvE0_EEDaS1B_)
        /*8060*/ 	.word	0x00000000


	//----- nvinfo : EIATTR_FRAME_SIZE
	.align		4
.L_5488:
        /*8064*/ 	.byte	0x04, 0x11
        /*8066*/ 	.short	(.L_5490 - .L_5489)
	.align		4
.L_5489:
        /*8068*/ 	.word	index@($_ZN7cutlass13device_kernelIN5flash19enable_sm80_to_sm89INS1_16FlashAttnBwdSm80INS1_25CollectiveMainloopBwdSm80ILi2ELi2EN4cute5tupleIJNS5_1CILi128EEES8_NS7_ILi64EEEEEENS_6half_tEfNS_4arch4Sm80ELb0ELb1ELb1ELb0ELb1ELb0ELb0ELb0ELi2ELi4ELi4ELi4ELb0EEENS1_24CollectiveEpilogueBwdGQAISA_fSD_Li256ELb0ELb1EEENS1_19SingleTileSchedulerILb0ELb0ELb0ELi128EEEEEEEEEvNT_6ParamsE$_ZZN5flash25CollectiveMainloopBwdSm80ILi2ELi2EN4cute5tupleIJNS1_1CILi128EEES4_NS3_ILi64EEEEEEN7cutlass6half_tEfNS7_4arch4Sm80ELb0ELb1ELb1ELb0ELb1ELb0ELb0ELb0ELi2ELi4ELi4ELi4ELb0EE3mmaINS_16FlashAttnBwdSm80ISB_NS_24CollectiveEpilogueBwdGQAIS6_fSA_Li256ELb0ELb1EEENS_19SingleTileSchedulerILb0ELb0ELb0ELi128EEEE13SharedStorageENS1_6TensorINS1_11ArrayEngineIfLm32EEENS1_6LayoutINS2_IJNS2_IJNS3_ILi2EEESO_EEESO_NS3_ILi4EEEEEENS2_IJNS2_IJNS3_ILi1EEESO_EEESQ_NS3_ILi8EEEEEEEEEEEEbRKNSB_6ParamsERT0_S12_iNS2_IJiiiEEERT_ENKUlvE_clEv)
        /*806c*/ 	.word	0x00000000


	//----- nvinfo : EIATTR_FRAME_SIZE
	.align		4
.L_5490:
        /*8070*/ 	.byte	0x04, 0x11
        /*8072*/ 	.short	(.L_5492 - .L_5491)
	.align		4
.L_5491:
        /*8074*/ 	.word	index@($_ZN7cutlass13device_kernelIN5flash19enable_sm80_to_sm89INS1_16FlashAttnBwdSm80INS1_25CollectiveMainloopBwdSm80ILi2ELi2EN4cute5tupleIJNS5_1CILi128EEES8_NS7_ILi64EEEEEENS_6half_tEfNS_4arch4Sm80ELb0ELb1ELb1ELb0ELb1ELb0ELb0ELb0ELi2ELi4ELi4ELi4ELb0EEENS1_24CollectiveEpilogueBwdGQAISA_fSD_Li256ELb0ELb1EEENS1_19SingleTileSchedulerILb0ELb0ELb0ELi128EEEEEEEEEvNT_6ParamsE$_ZZN5flash25CollectiveMainloopBwdSm80ILi2ELi2EN4cute5tupleIJNS1_1CILi128EEES4_NS3_ILi64EEEEEEN7cutlass6half_tEfNS7_4arch4Sm80ELb0ELb1ELb1ELb0ELb1ELb0ELb0ELb0ELi2ELi4ELi4ELi4ELb0EE3mmaINS_16FlashAttnBwdSm80ISB_NS_24CollectiveEpilogueBwdGQAIS6_fSA_Li256ELb0ELb1EEENS_19SingleTileSchedulerILb0ELb0ELb0ELi128EEEE13SharedStorageENS1_6TensorINS1_11ArrayEngineIfLm32EEENS1_6LayoutINS2_IJNS2_IJNS3_ILi2EEESO_EEESO_NS3_ILi4EEEEEENS2_IJNS2_IJNS3_ILi1EEESO_EEESQ_NS3_ILi8EEEEEEEEEEEEbRKNSB_6ParamsERT0_S12_iNS2_IJiiiEEERT_ENKUlvE0_clEv)
        /*8078*/ 	.word	0x00000000


	//----- nvinfo : EIATTR_FRAME_SIZE
	.align		4
.L_5492:
        /*807c*/ 	.byte	0x04, 0x11
        /*807e*/ 	.short	(.L_5494 - .L_5493)
	.align		4
.L_5493:
        /*8080*/ 	.word	index@($_ZN7cutlass13device_kernelIN5flash19enable_sm80_to_sm89INS1_16FlashAttnBwdSm80INS1_25CollectiveMainloopBwdSm80ILi2ELi2EN4cute5tupleIJNS5_1CILi128EEES8_NS7_ILi64EEEEEENS_6half_tEfNS_4arch4Sm80ELb0ELb1ELb1ELb0ELb1ELb0ELb0ELb0ELi2ELi4ELi4ELi4ELb0EEENS1_24CollectiveEpilogueBwdGQAISA_fSD_Li256ELb0ELb1EEENS1_19SingleTileSchedulerILb0ELb0ELb0ELi128EEEEEEEEEvNT_6ParamsE$_ZZN5flash25CollectiveMainloopBwdSm80ILi2ELi2EN4cute5tupleIJNS1_1CILi128EEES4_NS3_ILi64EEEEEEN7cutlass6half_tEfNS7_4arch4Sm80ELb0ELb1ELb1ELb0ELb1ELb0ELb0ELb0ELi2ELi4ELi4ELi4ELb0EE3mmaINS_16FlashAttnBwdSm80ISB_NS_24CollectiveEpilogueBwdGQAIS6_fSA_Li256ELb0ELb1EEENS_19SingleTileSchedulerILb0ELb0ELb0ELi128EEEE13SharedStorageENS1_6TensorINS1_11ArrayEngineIfLm32EEENS1_6LayoutINS2_IJNS2_IJNS3_ILi2EEESO_EEESO_NS3_ILi4EEEEEENS2_IJNS2_IJNS3_ILi1EEESO_EEESQ_NS3_ILi8EEEEEEEEEEEEbRKNSB_6ParamsERT0_S12_iNS2_IJiiiEEERT_ENKUliT_E_clIZSC_ISJ_SX_EbS10_S12_S12_iS13_S15_EUlRS16_iE_EEDaiS16_)
        /*8084*/ 	.word	0x00000000


	//----- nvinfo : EIATTR_FRAME_SIZE
	.align		4
.L_5494:
        /*8088*/ 	.byte	0x04, 0x11
        /*808a*/ 	.short	(.L_5496 - .L_5495)
	.align		4
.L_5495:
        /*808c*/ 	.word	index@($_ZN7cutlass13device_kernelIN5flash19enable_sm80_to_sm89INS1_16FlashAttnBwdSm80INS1_25CollectiveMainloopBwdSm80ILi2ELi2EN4cute5tupleIJNS5_1CILi128EEES8_NS7_ILi64EEEEEENS_6half_tEfNS_4arch4Sm80ELb0ELb1ELb1ELb0ELb1ELb0ELb0ELb0ELi2ELi4ELi4ELi4ELb0EEENS1_24CollectiveEpilogueBwdGQAISA_fSD_Li256ELb0ELb1EEENS1_19SingleTileSchedulerILb0ELb0ELb0ELi128EEEEEEEEEvNT_6ParamsE$_ZZN5flash25CollectiveMainloopBwdSm80ILi2ELi2EN4cute5tupleIJNS1_1CILi128EEES4_NS3_ILi64EEEEEEN7cutlass6half_tEfNS7_4arch4Sm80ELb0ELb1ELb1ELb0ELb1ELb0ELb0ELb0ELi2ELi4ELi4ELi4ELb0EE3mmaINS_16FlashAttnBwdSm80ISB_NS_24CollectiveEpilogueBwdGQAIS6_fSA_Li256ELb0ELb1EEENS_19SingleTileSchedulerILb0ELb0ELb0ELi128EEEE13SharedStorageENS1_6TensorINS1_11ArrayEngineIfLm32EEENS1_6LayoutINS2_IJNS2_IJNS3_ILi2EEESO_EEESO_NS3_ILi4EEEEEENS2_IJNS2_IJNS3_ILi1EEESO_EEESQ_NS3_ILi8EEEEEEEEEEEEbRKNSB_6ParamsERT0_S12_iNS2_IJiiiEEERT_ENKUlRT_iE_clINSK_INSL_IfLm64EEENSN_INS2_IJSP_SO_SU_EEESV_EEEEEEDaS17_i)
        /*8090*/ 	.word	0x00000000


	//----- nvinfo : EIATTR_FRAME_SIZE
	.align		4
.L_5496:
        /*8094*/ 	.byte	0x04, 0x11
        /*8096*/ 	.short	(.L_5498 - .L_5497)
	.align		4
.L_5497:
        /*8098*/ 	.word	index@($_ZN7cutlass13device_kernelIN5flash19enable_sm80_to_sm89INS1_16FlashAttnBwdSm80INS1_25CollectiveMainloopBwdSm80ILi2ELi2EN4cute5tupleIJNS5_1CILi128EEES8_NS7_ILi64EEEEEENS_6half_tEfNS_4arch4Sm80ELb0ELb1ELb1ELb0ELb1ELb0ELb0ELb0ELi2ELi4ELi4ELi4ELb0EEENS1_24CollectiveEpilogueBwdGQAISA_fSD_Li256ELb0ELb1EEENS1_19SingleTileSchedulerILb0ELb0ELb0ELi128EEEEEEEEEvNT_6ParamsE$_ZZN4cuteplIJNS_1CILi0EEEiEJiEEEDaRKNS_15ArithmeticTupleIJDpT_EEERKNS3_IJDpT0_EEEENKUlDpRKT_E_clIJiiEEEDaSH_)
        /*809c*/ 	.word	0x00000000


	//----- nvinfo : EIATTR_FRAME_SIZE
	.align		4
.L_5498:
        /*80a0*/ 	.byte	0x04, 0x11
        /*80a2*/ 	.short	(.L_5500 - .L_5499)
	.align		4
.L_5499:
        /*80a4*/ 	.word	index@($_ZN7cutlass13device_kernelIN5flash19enable_sm80_to_sm89INS1_16FlashAttnBwdSm80INS1_25CollectiveMainloopBwdSm80ILi2ELi2EN4cute5tupleIJNS5_1CILi128EEES8_NS7_ILi64EEEEEENS_6half_tEfNS_4arch4Sm80ELb0ELb1ELb1ELb0ELb1ELb0ELb0ELb0ELi2ELi4ELi4ELi4ELb0EEENS1_24CollectiveEpilogueBwdGQAISA_fSD_Li256ELb0ELb1EEENS1_19SingleTileSchedulerILb0ELb0ELb0ELi128EEEEEEEEEvNT_6ParamsE$_ZZN4cute9transformINS_5tupleIJiiiNS_1CILi0EEEEEENS1_IJNS2_ILi32EEENS2_ILi4EEENS2_ILi2EEENS2_ILi1EEEEEENS1_IJS8_S8_S8_S8_EEEZNS_7crd2crdIS4_S9_SA_EEDaRKT_RKT0_RKT1_EUlRKT_RKT0_RKT1_E_EEDaSE_SH_SK_OT2_ENKUlDpSN_E_clIJiiiS3_EEEDaSX_)
        /*80a8*/ 	.word	0x00000000


	//----- nvinfo : EIATTR_FRAME_SIZE
	.align		4
.L_5500:
        /*80ac*/ 	.byte	0x04, 0x11
        /*80ae*/ 	.short	(.L_5502 - .L_5501)
	.align		4
.L_5501:
        /*80b0*/ 	.word	index@($_ZN7cutlass13device_kernelIN5flash19enable_sm80_to_sm89INS1_16FlashAttnBwdSm80INS1_25CollectiveMainloopBwdSm80ILi2ELi2EN4cute5tupleIJNS5_1CILi128EEES8_NS7_ILi64EEEEEENS_6half_tEfNS_4arch4Sm80ELb0ELb1ELb1ELb0ELb1ELb0ELb0ELb0ELi2ELi4ELi4ELi4ELb0EEENS1_24CollectiveEpilogueBwdGQAISA_fSD_Li256ELb0ELb1EEENS1_19SingleTileSchedulerILb0ELb0ELb0ELi128EEEEEEEEEvNT_6ParamsE$_ZZN4cute9transformINS_5tupleIJiiNS_1CILi0EEEEEENS1_IJNS1_IJNS2_ILi4EEENS2_ILi8EEEEEES5_NS2_ILi1EEEEEEZNS_7idx2crdIS4_S9_EEDaRKT_RKT0_EUlRKT_RKT0_E_EEDaSD_SG_OT1_ENKUlDpSJ_E_clIJNS1_IJiiEEEiS3_EEEDaSQ_)
        /*80b4*/ 	.word	0x00000000


	//----- nvinfo : EIATTR_FRAME_SIZE
	.align		4
.L_5502:
        /*80b8*/ 	.byte	0x04, 0x11
        /*80ba*/ 	.short	(.L_5504 - .L_5503)
	.align		4
.L_5503:
        /*80bc*/ 	.word	index@($_ZN7cutlass13device_kernelIN5flash19enable_sm80_to_sm89INS1_16FlashAttnBwdSm80INS1_25CollectiveMainloopBwdSm80ILi2ELi2EN4cute5tupleIJNS5_1CILi128EEES8_NS7_ILi64EEEEEENS_6half_tEfNS_4arch4Sm80ELb0ELb1ELb1ELb0ELb1ELb0ELb0ELb0ELi2ELi4ELi4ELi4ELb0EEENS1_24CollectiveEpilogueBwdGQAISA_fSD_Li256ELb0ELb1EEENS1_19SingleTileSchedulerILb0ELb0ELb0ELi128EEEEEEEEEvNT_6ParamsE$_ZZN4cute9transformINS_5tupleIJiiNS_1CILi0EEEEEENS1_IJNS1_IJNS2_ILi4EEENS2_ILi8EEEEEENS2_ILi2EEENS2_ILi1EEEEEEZNS_7idx2crdIS4_SA_EEDaRKT_RKT0_EUlRKT_RKT0_E_EEDaSE_SH_OT1_ENKUlDpSK_E_clIJNS1_IJiiEEEiS3_EEEDaSR_)
        /*80c0*/ 	.word	0x00000000


	//----- nvinfo : EIATTR_FRAME_SIZE
	.align		4
.L_5504:
        /*80c4*/ 	.byte	0x04, 0x11
        /*80c6*/ 	.short	(.L_5506 - .L_5505)
	.align		4
.L_5505:
        /*80c8*/ 	.word	index@($_ZN7cutlass13device_kernelIN5flash19enable_sm80_to_sm89INS1_16FlashAttnBwdSm80INS1_25CollectiveMainloopBwdSm80ILi2ELi2EN4cute5tupleIJNS5_1CILi128EEES8_NS7_ILi64EEEEEENS_6half_tEfNS_4arch4Sm80ELb0ELb1ELb1ELb0ELb1ELb0ELb0ELb0ELi2ELi4ELi4ELi4ELb0EEENS1_24CollectiveEpilogueBwdGQAISA_fSD_Li256ELb0ELb1EEENS1_19SingleTileSchedulerILb0ELb0ELb0ELi128EEEEEEEEEvNT_6ParamsE$_ZZN4cute9transformINS_5tupleIJNS_1CILi32EEENS2_ILi4EEENS2_ILi2EEENS2_ILi1EEEEEENS1_IJS6_S3_NS2_ILi128EEENS2_ILi0EEEEEEZNS_7idx2crdIiS7_SA_EEDaRKT_RKT0_RKT1_EUlRKT_RKT0_E_EEDaSE_SH_OSI_ENKUlDpSN_E_clIJiiiS9_EEEDaST_)
        /*80cc*/ 	.word	0x00000000


	//----- nvinfo : EIATTR_FRAME_SIZE
	.align		4
.L_5506:
        /*80d0*/ 	.byte	0x04, 0x11
        /*80d2*/ 	.short	(.L_5508 - .L_5507)
	.align		4
.L_5507:
        /*80d4*/ 	.word	index@($_ZN7cutlass13device_kernelIN5flash19enable_sm80_to_sm89INS1_16FlashAttnBwdSm80INS1_25CollectiveMainloopBwdSm80ILi2ELi2EN4cute5tupleIJNS5_1CILi128EEES8_NS7_ILi64EEEEEENS_6half_tEfNS_4arch4Sm80ELb0ELb1ELb1ELb0ELb1ELb0ELb0ELb0ELi2ELi4ELi4ELi4ELb0EEENS1_24CollectiveEpilogueBwdGQAISA_fSD_Li256ELb0ELb1EEENS1_19SingleTileSchedulerILb0ELb0ELb0ELi128EEEEEEEEEvNT_6ParamsE$_ZZN4cute7idx2crdIiNS_5tupleIJNS_1CILi32EEENS2_ILi4EEENS2_ILi2EEENS2_ILi1EEEEEENS1_IJS6_S3_NS2_ILi128EEENS2_ILi0EEEEEEEEDaRKT_RKT0_RKT1_ENKUlRKT_RKT0_E_clIS5_S8_EEDaSM_SP_)
        /*80d8*/ 	.word	0x00000000


	//----- nvinfo : EIATTR_FRAME_SIZE
	.align		4
.L_5508:
        /*80dc*/ 	.byte	0x04, 0x11
        /*80de*/ 	.short	(.L_5510 - .L_5509)
	.align		4
.L_5509:
        /*80e0*/ 	.word	index@($_ZN7cutlass13device_kernelIN5flash19enable_sm80_to_sm89INS1_16FlashAttnBwdSm80INS1_25CollectiveMainloopBwdSm80ILi2ELi2EN4cute5tupleIJNS5_1CILi128EEES8_NS7_ILi64EEEEEENS_6half_tEfNS_4arch4Sm80ELb0ELb1ELb1ELb0ELb1ELb0ELb0ELb0ELi2ELi4ELi4ELi4ELb0EEENS1_24CollectiveEpilogueBwdGQAISA_fSD_Li256ELb0ELb1EEENS1_19SingleTileSchedulerILb0ELb0ELb0ELi128EEEEEEEEEvNT_6ParamsE$_ZZN4cute7idx2crdIiNS_5tupleIJNS_1CILi32EEENS2_ILi4EEENS2_ILi2EEENS2_ILi1EEEEEENS1_IJS6_S3_NS2_ILi128EEENS2_ILi0EEEEEEEEDaRKT_RKT0_RKT1_ENKUlRKT_RKT0_E_clIS4_S3_EEDaSM_SP_)
        /*80e4*/ 	.word	0x00000000


	//----- nvinfo : EIATTR_FRAME_SIZE
	.align		4
.L_5510:
        /*80e8*/ 	.byte	0x04, 0x11
        /*80ea*/ 	.short	(.L_5512 - .L_5511)
	.align		4
.L_5511:
        /*80ec*/ 	.word	index@($_ZN7cutlass13device_kernelIN5flash19enable_sm80_to_sm89INS1_16FlashAttnBwdSm80INS1_25CollectiveMainloopBwdSm80ILi2ELi2EN4cute5tupleIJNS5_1CILi128EEES8_NS7_ILi64EEEEEENS_6half_tEfNS_4arch4Sm80ELb0ELb1ELb1ELb0ELb1ELb0ELb0ELb0ELi2ELi4ELi4ELi4ELb0EEENS1_24CollectiveEpilogueBwdGQAISA_fSD_Li256ELb0ELb1EEENS1_19SingleTileSchedulerILb0ELb0ELb0ELi128EEEEEEEEEvNT_6ParamsE$_ZZN4cute7idx2crdINS_5tupleIJiiNS_1CILi0EEEEEENS1_IJNS1_IJNS2_ILi4EEENS2_ILi8EEEEEES5_NS2_ILi1EEEEEEEEDaRKT_RKT0_ENKUlRKT_RKT0_E_clIiS7_EEDaSI_SL_)
        /*80f0*/ 	.word	0x00000000


	//----- nvinfo : EIATTR_FRAME_SIZE
	.align		4
.L_5512:
        /*80f4*/ 	.byte	0x04, 0x11
        /*80f6*/ 	.short	(.L_5514 - .L_5513)
	.align		4
.L_5513:
        /*80f8*/ 	.word	index@($_ZN7cutlass13device_kernelIN5flash19enable_sm80_to_sm89INS1_16FlashAttnBwdSm80INS1_25CollectiveMainloopBwdSm80ILi2ELi2EN4cute5tupleIJNS5_1CILi128EEES8_NS7_ILi64EEEEEENS_6half_tEfNS_4arch4Sm80ELb0ELb1ELb1ELb0ELb1ELb0ELb0ELb0ELi2ELi4ELi4ELi4ELb0EEENS1_24CollectiveEpilogueBwdGQAISA_fSD_Li256ELb0ELb1EEENS1_19SingleTileSchedulerILb0ELb0ELb0ELi128EEEEEEEEEvNT_6ParamsE$_ZZN4cute7idx2crdINS_5tupleIJiiNS_1CILi0EEEEEENS1_IJNS1_IJNS2_ILi4EEENS2_ILi8EEEEEES5_NS2_ILi1EEEEEEEEDaRKT_RKT0_ENKUlRKT_RKT0_E_clIiS5_EEDaSI_SL_)
        /*80fc*/ 	.word	0x00000000


	//----- nvinfo : EIATTR_FRAME_SIZE
	.align		4
.L_5514:
        /*8100*/ 	.byte	0x04, 0x11
        /*8102*/ 	.short	(.L_5516 - .L_5515)
	.align		4
.L_5515:
        /*8104*/ 	.word	index@($_ZN7cutlass13device_kernelIN5flash19enable_sm80_to_sm89INS1_16FlashAttnBwdSm80INS1_25CollectiveMainloopBwdSm80ILi2ELi2EN4cute5tupleIJNS5_1CILi128EEES8_NS7_ILi64EEEEEENS_6half_tEfNS_4arch4Sm80ELb0ELb1ELb1ELb0ELb1ELb0ELb0ELb0ELi2ELi4ELi4ELi4ELb0EEENS1_24CollectiveEpilogueBwdGQAISA_fSD_Li256ELb0ELb1EEENS1_19SingleTileSchedulerILb0ELb0ELb0ELi128EEEEEEEEEvNT_6ParamsE$_ZZN4cute7idx2crdINS_5tupleIJiiNS_1CILi0EEEEEENS1_IJNS1_IJNS2_ILi4EEENS2_ILi8EEEEEENS2_ILi2EEENS2_ILi1EEEEEEEEDaRKT_RKT0_ENKUlRKT_RKT0_E_clIiS8_EEDaSJ_SM_)
        /*8108*/ 	.word	0x00000000


	//----- nvinfo : EIATTR_FRAME_SIZE
	.align		4
.L_5516:
        /*810c*/ 	.byte	0x04, 0x11
        /*810e*/ 	.short	(.L_5518 - .L_5517)
	.align		4
.L_5517:
        /*8110*/ 	.word	index@($_ZN7cutlass13device_kernelIN5flash19enable_sm80_to_sm89INS1_16FlashAttnBwdSm80INS1_25CollectiveMainloopBwdSm80ILi2ELi2EN4cute5tupleIJNS5_1CILi128EEES8_NS7_ILi64EEEEEENS_6half_tEfNS_4arch4Sm80ELb0ELb1ELb1ELb0ELb1ELb0ELb0ELb0ELi2ELi4ELi4ELi4ELb0EEENS1_24CollectiveEpilogueBwdGQAISA_fSD_Li256ELb0ELb1EEENS1_19SingleTileSchedulerILb0ELb0ELb0ELi128EEEEEEEEEvNT_6ParamsE$_ZZN4cute7idx2crdINS_5tupleIJiiNS_1CILi0EEEEEENS1_IJNS1_IJNS2_ILi4EEENS2_ILi8EEEEEENS2_ILi2EEENS2_ILi1EEEEEEEEDaRKT_RKT0_ENKUlRKT_RKT0_E_clIiS7_EEDaSJ_SM_)
        /*8114*/ 	.word	0x00000000


	//----- nvinfo : EIATTR_FRAME_SIZE
	.align		4
.L_5518:
        /*8118*/ 	.byte	0x04, 0x11
        /*811a*/ 	.short	(.L_5520 - .L_5519)
	.align		4
.L_5519:
        /*811c*/ 	.word	index@($_ZN7cutlass13device_kernelIN5flash19enable_sm80_to_sm89INS1_16FlashAttnBwdSm80INS1_25CollectiveMainloopBwdSm80ILi2ELi2EN4cute5tupleIJNS5_1CILi128EEES8_NS7_ILi64EEEEEENS_6half_tEfNS_4arch4Sm80ELb0ELb1ELb1ELb0ELb1ELb0ELb0ELb0ELi2ELi4ELi4ELi4ELb0EEENS1_24CollectiveEpilogueBwdGQAISA_fSD_Li256ELb0ELb1EEENS1_19SingleTileSchedulerILb0ELb0ELb0ELi128EEEEEEEEEvNT_6ParamsE$_ZZN4cute7flattenINS_5tupleIJNS_1CILi1EEENS1_IJiiiEEENS2_ILi64EEENS1_IJNS2_ILi72EEENS2_ILi144EEENS2_ILi288EEEEEENS2_ILi512EEEEEEEEDaRKT_ENKUlRKT_E_clIS4_EEDaSH_)
        /*8120*/ 	.word	0x00000000


	//----- nvinfo : EIATTR_FRAME_SIZE
	.align		4
.L_5520:
        /*8124*/ 	.byte	0x04, 0x11
        /*8126*/ 	.short	(.L_5522 - .L_5521)
	.align		4
.L_5521:
        /*8128*/ 	.word	index@($_ZN7cutlass13device_kernelIN5flash19enable_sm80_to_sm89INS1_16FlashAttnBwdSm80INS1_25CollectiveMainloopBwdSm80ILi2ELi2EN4cute5tupleIJNS5_1CILi128EEES8_NS7_ILi64EEEEEENS_6half_tEfNS_4arch4Sm80ELb0ELb1ELb1ELb0ELb1ELb0ELb0ELb0ELi2ELi4ELi4ELi4ELb0EEENS1_24CollectiveEpilogueBwdGQAISA_fSD_Li256ELb0ELb1EEENS1_19SingleTileSchedulerILb0ELb0ELb0ELi128EEEEEEEEEvNT_6ParamsE$_ZZN4cute7flattenINS_5tupleIJNS_1CILi1EEENS1_IJNS2_ILi8EEEiiEEENS2_ILi64EEENS1_IJiNS2_ILi144EEENS2_ILi288EEEEEENS2_ILi512EEEEEEEEDaRKT_ENKUlRKT_E_clIS9_EEDaSH_)
        /*812c*/ 	.word	0x00000000


	//----- nvinfo : EIATTR_FRAME_SIZE
	.align		4
.L_5522:
        /*8130*/ 	.byte	0x04, 0x11
        /*8132*/ 	.short	(.L_5524 - .L_5523)
	.align		4
.L_5523:
        /*8134*/ 	.word	index@($_ZN7cutlass13device_kernelIN5flash19enable_sm80_to_sm89INS1_16FlashAttnBwdSm80INS1_25CollectiveMainloopBwdSm80ILi2ELi2EN4cute5tupleIJNS5_1CILi128EEES8_NS7_ILi64EEEEEENS_6half_tEfNS_4arch4Sm80ELb0ELb1ELb1ELb0ELb1ELb0ELb0ELb0ELi2ELi4ELi4ELi4ELb0EEENS1_24CollectiveEpilogueBwdGQAISA_fSD_Li256ELb0ELb1EEENS1_19SingleTileSchedulerILb0ELb0ELb0ELi128EEEEEEEEEvNT_6ParamsE$_ZZN4cute7flattenINS_5tupleIJNS_1CILi1EEENS1_IJNS2_ILi8EEEiiEEENS2_ILi64EEENS1_IJiNS2_ILi144EEENS2_ILi288EEEEEENS2_ILi512EEEEEEEEDaRKT_ENKUlRKT_E_clIS5_EEDaSH_)
        /*8138*/ 	.word	0x00000000


	//----- nvinfo : EIATTR_FRAME_SIZE
	.align		4
.L_5524:
        /*813c*/ 	.byte	0x04, 0x11
        /*813e*/ 	.short	(.L_5526 - .L_5525)
	.align		4
.L_5525:
        /*8140*/ 	.word	index@($_ZN7cutlass13device_kernelIN5flash19enable_sm80_to_sm89INS1_16FlashAttnBwdSm80INS1_25CollectiveMainloopBwdSm80ILi2ELi2EN4cute5tupleIJNS5_1CILi128EEES8_NS7_ILi64EEEEEENS_6half_tEfNS_4arch4Sm80ELb0ELb1ELb1ELb0ELb1ELb0ELb0ELb0ELi2ELi4ELi4ELi4ELb0EEENS1_24CollectiveEpilogueBwdGQAISA_fSD_Li256ELb0ELb1EEENS1_19SingleTileSchedulerILb0ELb0ELb0ELi128EEEEEEEEEvNT_6ParamsE$_ZZN4cute7flattenINS_5tupleIJNS1_IJNS_1CILi0EEENS1_IJNS2_ILi1EEENS2_ILi512EEEiEEEEEENS2_ILi4096EEENS1_IJiNS2_ILi8192EEEEEEEEEEEDaRKT_ENKUlRKT_E_clISA_EEDaSH_)
        /*8144*/ 	.word	0x00000000


	//----- nvinfo : EIATTR_FRAME_SIZE
	.align		4
.L_5526:
        /*8148*/ 	.byte	0x04, 0x11
        /*814a*/ 	.short	(.L_5528 - .L_5527)
	.align		4
.L_5527:
        /*814c*/ 	.word	index@($_ZN7cutlass13device_kernelIN5flash19enable_sm80_to_sm89INS1_16FlashAttnBwdSm80INS1_25CollectiveMainloopBwdSm80ILi2ELi2EN4cute5tupleIJNS5_1CILi128EEES8_NS7_ILi64EEEEEENS_6half_tEfNS_4arch4Sm80ELb0ELb1ELb1ELb0ELb1ELb0ELb0ELb0ELi2ELi4ELi4ELi4ELb0EEENS1_24CollectiveEpilogueBwdGQAISA_fSD_Li256ELb0ELb1EEENS1_19SingleTileSchedulerILb0ELb0ELb0ELi128EEEEEEEEEvNT_6ParamsE$_ZZN4cute7flattenINS_5tupleIJNS1_IJNS_1CILi0EEENS1_IJNS2_ILi1EEENS2_ILi512EEEiEEEEEENS2_ILi4096EEENS1_IJiNS2_ILi8192EEEEEEEEEEEDaRKT_ENKUlRKT_E_clIS7_EEDaSH_)
        /*8150*/ 	.word	0x00000000


	//----- nvinfo : EIATTR_FRAME_SIZE
	.align		4
.L_5528:
        /*8154*/ 	.byte	0x04, 0x11
        /*8156*/ 	.short	(.L_5530 - .L_5529)
	.align		4
.L_5529:
        /*8158*/ 	.word	index@($_ZN7cutlass13device_kernelIN5flash19enable_sm80_to_sm89INS1_16FlashAttnBwdSm80INS1_25CollectiveMainloopBwdSm80ILi2ELi2EN4cute5tupleIJNS5_1CILi128EEES8_NS7_ILi64EEEEEENS_6half_tEfNS_4arch4Sm80ELb0ELb1ELb1ELb0ELb1ELb0ELb0ELb0ELi2ELi4ELi4ELi4ELb0EEENS1_24CollectiveEpilogueBwdGQAISA_fSD_Li256ELb0ELb1EEENS1_19SingleTileSchedulerILb0ELb0ELb0ELi128EEEEEEEEEvNT_6ParamsE$_ZZN4cute7crd2crdINS_5tupleIJiiiNS_1CILi0EEEEEENS1_IJNS2_ILi32EEENS2_ILi4EEENS2_ILi2EEENS2_ILi1EEEEEENS1_IJS8_S8_S8_S8_EEEEEDaRKT_RKT0_RKT1_ENKUlRKT_RKT0_RKT1_E_clIiS7_S8_EEDaSM_SP_SS_)
        /*815c*/ 	.word	0x00000000


	//----- nvinfo : EIATTR_FRAME_SIZE
	.align		4
.L_5530:
        /*8160*/ 	.byte	0x04, 0x11
        /*8162*/ 	.short	(.L_5532 - .L_5531)
	.align		4
.L_5531:
        /*8164*/ 	.word	index@($_ZN7cutlass13device_kernelIN5flash19enable_sm80_to_sm89INS1_16FlashAttnBwdSm80INS1_25CollectiveMainloopBwdSm80ILi2ELi2EN4cute5tupleIJNS5_1CILi128EEES8_NS7_ILi64EEEEEENS_6half_tEfNS_4arch4Sm80ELb0ELb1ELb1ELb0ELb1ELb0ELb0ELb0ELi2ELi4ELi4ELi4ELb0EEENS1_24CollectiveEpilogueBwdGQAISA_fSD_Li256ELb0ELb1EEENS1_19SingleTileSchedulerILb0ELb0ELb0ELi128EEEEEEEEEvNT_6ParamsE$_ZZN4cute6upcastILi2ENS_5tupleIJNS1_IJNS_1CILi1EEENS1_IJNS2_ILi2EEES4_S4_EEEEEES4_NS1_IJS4_S4_EEEEEENS1_IJNS1_IJNS2_ILi0EEENS1_IJS3_NS2_ILi512EEEiEEEEEENS2_ILi4096EEENS1_IJiNS2_ILi8192EEEEEEEEEEEDaRKT0_RKT1_ENKUlRKT_RKT0_E_clIS7_SF_EEDaSP_SS_)
        /*8168*/ 	.word	0x00000000


	//----- nvinfo : EIATTR_FRAME_SIZE
	.align		4
.L_5532:
        /*816c*/ 	.byte	0x04, 0x11
        /*816e*/ 	.short	(.L_5534 - .L_5533)
	.align		4
.L_5533:
        /*8170*/ 	.word	index@($_ZN7cutlass13device_kernelIN5flash19enable_sm80_to_sm89INS1_16FlashAttnBwdSm80INS1_25CollectiveMainloopBwdSm80ILi2ELi2EN4cute5tupleIJNS5_1CILi128EEES8_NS7_ILi64EEEEEENS_6half_tEfNS_4arch4Sm80ELb0ELb1ELb1ELb0ELb1ELb0ELb0ELb0ELi2ELi4ELi4ELi4ELb0EEENS1_24CollectiveEpilogueBwdGQAISA_fSD_Li256ELb0ELb1EEENS1_19SingleTileSchedulerILb0ELb0ELb0ELi128EEEEEEEEEvNT_6ParamsE$_ZZN4cute6upcastILi2ENS_5tupleIJNS1_IJNS_1CILi1EEENS1_IJNS2_ILi2EEES4_S4_EEEEEES4_NS1_IJS4_S4_EEEEEENS1_IJNS1_IJNS2_ILi0EEENS1_IJS3_NS2_ILi512EEEiEEEEEENS2_ILi4096EEENS1_IJiNS2_ILi8192EEEEEEEEEEEDaRKT0_RKT1_ENKUlRKT_RKT0_E_clIS6_SC_EEDaSP_SS_)
        /*8174*/ 	.word	0x00000000


	//----- nvinfo : EIATTR_FRAME_SIZE
	.align		4
.L_5534:
        /*8178*/ 	.byte	0x04, 0x11
        /*817a*/ 	.short	(.L_5536 - .L_5535)
	.align		4
.L_5535:
        /*817c*/ 	.word	index@($_ZN7cutlass13device_kernelIN5flash19enable_sm80_to_sm89INS1_16FlashAttnBwdSm80INS1_25CollectiveMainloopBwdSm80ILi2ELi2EN4cute5tupleIJNS5_1CILi128EEES8_NS7_ILi64EEEEEENS_6half_tEfNS_4arch4Sm80ELb0ELb1ELb1ELb0ELb1ELb0ELb0ELb0ELi2ELi4ELi4ELi4ELb0EEENS1_24CollectiveEpilogueBwdGQAISA_fSD_Li256ELb0ELb1EEENS1_19SingleTileSchedulerILb0ELb0ELb0ELi128EEEEEEEEEvNT_6ParamsE$_ZZN4cute6detail16composition_implINS_5tupleIJNS_1CILi8EEENS3_ILi2EEES5_S5_S4_S5_EEENS2_IJNS3_ILi1EEEiiiNS3_ILi72EEENS3_ILi512EEEEEENS2_IJNS2_IJS5_S5_S5_EEES5_NS3_ILi4EEEEEENS2_IJNS2_IJS7_S9_S4_EEENS3_ILi4096EEENS3_ILi16EEEEEEEEDaRKT_RKT0_RKT1_RKT2_ENKUlRKT_RKT0_E_clISC_SG_EEDaSW_SZ_)
        /*8180*/ 	.word	0x00000000


	//----- nvinfo : EIATTR_FRAME_SIZE
	.align		4
.L_5536:
        /*8184*/ 	.byte	0x04, 0x11
        /*8186*/ 	.short	(.L_5538 - .L_5537)
	.align		4
.L_5537:
        /*8188*/ 	.word	index@($_ZN7cutlass13device_kernelIN5flash19enable_sm80_to_sm89INS1_16FlashAttnBwdSm80INS1_25CollectiveMainloopBwdSm80ILi2ELi2EN4cute5tupleIJNS5_1CILi128EEES8_NS7_ILi64EEEEEENS_6half_tEfNS_4arch4Sm80ELb0ELb1ELb1ELb0ELb1ELb0ELb0ELb0ELi2ELi4ELi4ELi4ELb0EEENS1_24CollectiveEpilogueBwdGQAISA_fSD_Li256ELb0ELb1EEENS1_19SingleTileSchedulerILb0ELb0ELb0ELi128EEEEEEEEEvNT_6ParamsE$_ZZN4cute6detail16composition_implINS_5tupleIJNS_1CILi8EEENS3_ILi2EEES5_S5_S4_S5_EEENS2_IJNS3_ILi1EEEiiiNS3_ILi72EEENS3_ILi512EEEEEENS2_IJNS2_IJS5_S5_S5_EEES5_NS3_ILi4EEEEEENS2_IJNS2_IJS7_S9_S4_EEENS3_ILi4096EEENS3_ILi16EEEEEEEEDaRKT_RKT0_RKT1_RKT2_ENKUlRKT_RKT0_E_clISB_SE_EEDaSW_SZ_)
        /*818c*/ 	.word	0x00000000


	//----- nvinfo : EIATTR_FRAME_SIZE
	.align		4
.L_5538:
        /*8190*/ 	.byte	0x04, 0x11
        /*8192*/ 	.short	(.L_5540 - .L_5539)
	.align		4
.L_5539:
        /*8194*/ 	.word	index@($_ZN7cutlass13device_kernelIN5flash19enable_sm80_to_sm89INS1_16FlashAttnBwdSm80INS1_25CollectiveMainloopBwdSm80ILi2ELi2EN4cute5tupleIJNS5_1CILi128EEES8_NS7_ILi64EEEEEENS_6half_tEfNS_4arch4Sm80ELb0ELb1ELb1ELb0ELb1ELb0ELb0ELb0ELi2ELi4ELi4ELi4ELb0EEENS1_24CollectiveEpilogueBwdGQAISA_fSD_Li256ELb0ELb1EEENS1_19SingleTileSchedulerILb0ELb0ELb0ELi128EEEEEEEEEvNT_6ParamsE$_ZZN4cute6detail16composition_implINS_5tupleIJNS_1CILi8EEENS3_ILi2EEES5_S5_S4_S5_EEENS2_IJNS3_ILi1EEEiiiNS3_ILi72EEENS3_ILi512EEEEEENS2_IJNS2_IJS5_S5_S5_EEES5_NS2_IJNS3_ILi4EEES5_EEEEEENS2_IJNS2_IJS7_S9_S4_EEENS3_ILi4096EEENS2_IJNS3_ILi16EEENS3_ILi8192EEEEEEEEEEEDaRKT_RKT0_RKT1_RKT2_ENKUlRKT_RKT0_E_clISD_SJ_EEDaSZ_S12_)
        /*8198*/ 	.word	0x00000000


	//----- nvinfo : EIATTR_FRAME_SIZE
	.align		4
.L_5540:
        /*819c*/ 	.byte	0x04, 0x11
        /*819e*/ 	.short	(.L_5542 - .L_5541)
	.align		4
.L_5541:
        /*81a0*/ 	.word	index@($_ZN7cutlass13device_kernelIN5flash19enable_sm80_to_sm89INS1_16FlashAttnBwdSm80INS1_25CollectiveMainloopBwdSm80ILi2ELi2EN4cute5tupleIJNS5_1CILi128EEES8_NS7_ILi64EEEEEENS_6half_tEfNS_4arch4Sm80ELb0ELb1ELb1ELb0ELb1ELb0ELb0ELb0ELi2ELi4ELi4ELi4ELb0EEENS1_24CollectiveEpilogueBwdGQAISA_fSD_Li256ELb0ELb1EEENS1_19SingleTileSchedulerILb0ELb0ELb0ELi128EEEEEEEEEvNT_6ParamsE$_ZZN4cute6detail16composition_implINS_5tupleIJNS_1CILi8EEENS3_ILi2EEES5_S5_S4_S5_EEENS2_IJNS3_ILi1EEEiiiNS3_ILi72EEENS3_ILi512EEEEEENS2_IJNS2_IJS5_S5_S5_EEES5_NS2_IJNS3_ILi4EEES5_EEEEEENS2_IJNS2_IJS7_S9_S4_EEENS3_ILi4096EEENS2_IJNS3_ILi16EEENS3_ILi8192EEEEEEEEEEEDaRKT_RKT0_RKT1_RKT2_ENKUlRKT_RKT0_E_clISB_SF_EEDaSZ_S12_)
        /*81a4*/ 	.word	0x00000000


	//----- nvinfo : EIATTR_FRAME_SIZE
	.align		4
.L_5542:
        /*81a8*/ 	.byte	0x04, 0x11
        /*81aa*/ 	.short	(.L_5544 - .L_5543)
	.align		4
.L_5543:
        /*81ac*/ 	.word	index@($_ZN7cutlass13device_kernelIN5flash19enable_sm80_to_sm89INS1_16FlashAttnBwdSm80INS1_25CollectiveMainloopBwdSm80ILi2ELi2EN4cute5tupleIJNS5_1CILi128EEES8_NS7_ILi64EEEEEENS_6half_tEfNS_4arch4Sm80ELb0ELb1ELb1ELb0ELb1ELb0ELb0ELb0ELi2ELi4ELi4ELi4ELb0EEENS1_24CollectiveEpilogueBwdGQAISA_fSD_Li256ELb0ELb1EEENS1_19SingleTileSchedulerILb0ELb0ELb0ELi128EEEEEEEEEvNT_6ParamsE$_ZZN4cute6detail16composition_implINS_5tupleIJNS_1CILi8EEENS3_ILi2EEES5_S5_S4_S5_EEENS2_IJNS3_ILi1EEEiiiNS3_ILi72EEENS3_ILi512EEEEEENS2_IJNS2_IJS5_S5_EEES4_NS3_ILi4EEEEEENS2_IJNS2_IJS7_S4_EEENS3_ILi1024EEENS3_ILi16EEEEEEEEDaRKT_RKT0_RKT1_RKT2_ENKUlRKT_RKT0_E_clISC_SG_EEDaSW_SZ_)
        /*81b0*/ 	.word	0x00000000


	//----- nvinfo : EIATTR_FRAME_SIZE
	.align		4
.L_5544:
        /*81b4*/ 	.byte	0x04, 0x11
        /*81b6*/ 	.short	(.L_5546 - .L_5545)
	.align		4
.L_5545:
        /*81b8*/ 	.word	index@($_ZN7cutlass13device_kernelIN5flash19enable_sm80_to_sm89INS1_16FlashAttnBwdSm80INS1_25CollectiveMainloopBwdSm80ILi2ELi2EN4cute5tupleIJNS5_1CILi128EEES8_NS7_ILi64EEEEEENS_6half_tEfNS_4arch4Sm80ELb0ELb1ELb1ELb0ELb1ELb0ELb0ELb0ELi2ELi4ELi4ELi4ELb0EEENS1_24CollectiveEpilogueBwdGQAISA_fSD_Li256ELb0ELb1EEENS1_19SingleTileSchedulerILb0ELb0ELb0ELi128EEEEEEEEEvNT_6ParamsE$_ZZN4cute6detail16composition_implINS_5tupleIJNS_1CILi8EEENS3_ILi2EEES5_S5_S4_S5_EEENS2_IJNS3_ILi1EEEiiiNS3_ILi72EEENS3_ILi512EEEEEENS2_IJNS2_IJS5_S5_EEES4_NS3_ILi4EEEEEENS2_IJNS2_IJS7_S4_EEENS3_ILi1024EEENS3_ILi16EEEEEEEEDaRKT_RKT0_RKT1_RKT2_ENKUlRKT_RKT0_E_clISB_SE_EEDaSW_SZ_)
        /*81bc*/ 	.word	0x00000000


	//----- nvinfo : EIATTR_FRAME_SIZE
	.align		4
.L_5546:
        /*81c0*/ 	.byte	0x04, 0x11
        /*81c2*/ 	.short	(.L_5548 - .L_5547)
	.align		4
.L_5547:
        /*81c4*/ 	.word	index@($_ZN7cutlass13device_kernelIN5flash19enable_sm80_to_sm89INS1_16FlashAttnBwdSm80INS1_25CollectiveMainloopBwdSm80ILi2ELi2EN4cute5tupleIJNS5_1CILi128EEES8_NS7_ILi64EEEEEENS_6half_tEfNS_4arch4Sm80ELb0ELb1ELb1ELb0ELb1ELb0ELb0ELb0ELi2ELi4ELi4ELi4ELb0EEENS1_24CollectiveEpilogueBwdGQAISA_fSD_Li256ELb0ELb1EEENS1_19SingleTileSchedulerILb0ELb0ELb0ELi128EEEEEEEEEvNT_6ParamsE$_ZZN4cute6detail16composition_implINS_5tupleIJNS_1CILi16EEENS3_ILi2EEES5_S5_NS3_ILi4EEES5_EEENS2_IJNS3_ILi1EEEiiiNS3_ILi144EEENS3_ILi512EEEEEENS2_IJNS2_IJS5_S5_EEES6_NS3_ILi8EEEEEENS2_IJNS2_IJNS3_ILi64EEESA_EEES4_NS3_ILi1024EEEEEEEEDaRKT_RKT0_RKT1_RKT2_ENKUlRKT_RKT0_E_clISC_SG_EEDaSX_S10_)
        /*81c8*/ 	.word	0x00000000


	//----- nvinfo : EIATTR_FRAME_SIZE
	.align		4
.L_5548:
        /*81cc*/ 	.byte	0x04, 0x11
        /*81ce*/ 	.short	(.L_5550 - .L_5549)
	.align		4
.L_5549:
        /*81d0*/ 	.word	index@($_ZN7cutlass13device_kernelIN5flash19enable_sm80_to_sm89INS1_16FlashAttnBwdSm80INS1_25CollectiveMainloopBwdSm80ILi2ELi2EN4cute5tupleIJNS5_1CILi128EEES8_NS7_ILi64EEEEEENS_6half_tEfNS_4arch4Sm80ELb0ELb1ELb1ELb0ELb1ELb0ELb0ELb0ELi2ELi4ELi4ELi4ELb0EEENS1_24CollectiveEpilogueBwdGQAISA_fSD_Li256ELb0ELb1EEENS1_19SingleTileSchedulerILb0ELb0ELb0ELi128EEEEEEEEEvNT_6ParamsE$_ZZN4cute6detail16composition_implINS_5tupleIJNS_1CILi16EEENS3_ILi2EEES5_S5_NS3_ILi4EEES5_EEENS2_IJNS3_ILi1EEEiiiNS3_ILi144EEENS3_ILi512EEEEEENS2_IJNS2_IJS5_S5_EEES6_NS3_ILi8EEEEEENS2_IJNS2_IJNS3_ILi64EEESA_EEES4_NS3_ILi1024EEEEEEEEDaRKT_RKT0_RKT1_RKT2_ENKUlRKT_RKT0_E_clIS6_S4_EEDaSX_S10_)
        /*81d4*/ 	.word	0x00000000


	//----- nvinfo : EIATTR_FRAME_SIZE
	.align		4
.L_5550:
        /*81d8*/ 	.byte	0x04, 0x11
        /*81da*/ 	.short	(.L_5552 - .L_5551)
	.align		4
.L_5551:
        /*81dc*/ 	.word	index@($_ZN7cutlass13device_kernelIN5flash19enable_sm80_to_sm89INS1_16FlashAttnBwdSm80INS1_25CollectiveMainloopBwdSm80ILi2ELi2EN4cute5tupleIJNS5_1CILi128EEES8_NS7_ILi64EEEEEENS_6half_tEfNS_4arch4Sm80ELb0ELb1ELb1ELb0ELb1ELb0ELb0ELb0ELi2ELi4ELi4ELi4ELb0EEENS1_24CollectiveEpilogueBwdGQAISA_fSD_Li256ELb0ELb1EEENS1_19SingleTileSchedulerILb0ELb0ELb0ELi128EEEEEEEEEvNT_6ParamsE$_ZZN4cute5sliceINS_5tupleIJNS_10UnderscoreES2_iEEENS1_IJNS1_IJNS_1CILi1EEENS4_ILi0EEEEEEiNS4_ILi1024EEEEEEEEDaRKT_RKT0_ENKUlRKT_RKT0_E_clIS2_iEEDaSI_SL_)
        /*81e0*/ 	.word	0x00000000


	//----- nvinfo : EIATTR_FRAME_SIZE
	.align		4
.L_5552:
        /*81e4*/ 	.byte	0x04, 0x11
        /*81e6*/ 	.short	(.L_5554 - .L_5553)
	.align		4
.L_5553:
        /*81e8*/ 	.word	index@($_ZN7cutlass13device_kernelIN5flash19enable_sm80_to_sm89INS1_16FlashAttnBwdSm80INS1_25CollectiveMainloopBwdSm80ILi2ELi2EN4cute5tupleIJNS5_1CILi128EEES8_NS7_ILi64EEEEEENS_6half_tEfNS_4arch4Sm80ELb0ELb1ELb1ELb0ELb1ELb0ELb0ELb0ELi2ELi4ELi4ELi4ELb0EEENS1_24CollectiveEpilogueBwdGQAISA_fSD_Li256ELb0ELb1EEENS1_19SingleTileSchedulerILb0ELb0ELb0ELi128EEEEEEEEEvNT_6ParamsE$_ZZN4cute5sliceINS_5tupleIJNS_10UnderscoreES2_S2_iEEENS1_IJNS1_IJNS_1CILi1EEENS4_ILi0EEEEEEiNS4_ILi1024EEENS4_ILi8192EEEEEEEEDaRKT_RKT0_ENKUlRKT_RKT0_E_clIS2_iEEDaSJ_SM_)
        /*81ec*/ 	.word	0x00000000


	//----- nvinfo : EIATTR_FRAME_SIZE
	.align		4
.L_5554:
        /*81f0*/ 	.byte	0x04, 0x11
        /*81f2*/ 	.short	(.L_5556 - .L_5555)
	.align		4
.L_5555:
        /*81f4*/ 	.word	index@($_ZN7cutlass13device_kernelIN5flash19enable_sm80_to_sm89INS1_16FlashAttnBwdSm80INS1_25CollectiveMainloopBwdSm80ILi2ELi2EN4cute5tupleIJNS5_1CILi128EEES8_NS7_ILi64EEEEEENS_6half_tEfNS_4arch4Sm80ELb0ELb1ELb1ELb0ELb1ELb0ELb0ELb0ELi2ELi4ELi4ELi4ELb0EEENS1_24CollectiveEpilogueBwdGQAISA_fSD_Li256ELb0ELb1EEENS1_19SingleTileSchedulerILb0ELb0ELb0ELi128EEEEEEEEEvNT_6ParamsE$_ZZN4cute5sliceINS_5tupleIJNS_10UnderscoreES2_S2_iEEENS1_IJNS1_IJNS_1CILi1EEENS4_ILi0EEEEEENS4_ILi4096EEENS1_IJiiEEENS1_IJS6_NS4_ILi8192EEEEEEEEEEEDaRKT_RKT0_ENKUlRKT_RKT0_E_clIS2_S9_EEDaSL_SO_)
        /*81f8*/ 	.word	0x00000000


	//----- nvinfo : EIATTR_FRAME_SIZE
	.align		4
.L_5556:
        /*81fc*/ 	.byte	0x04, 0x11
        /*81fe*/ 	.short	(.L_5558 - .L_5557)
	.align		4
.L_5557:
        /*8200*/ 	.word	index@($_ZN7cutlass13device_kernelIN5flash19enable_sm80_to_sm89INS1_16FlashAttnBwdSm80INS1_25CollectiveMainloopBwdSm80ILi2ELi2EN4cute5tupleIJNS5_1CILi128EEES8_NS7_ILi64EEEEEENS_6half_tEfNS_4arch4Sm80ELb0ELb1ELb1ELb0ELb1ELb0ELb0ELb0ELi2ELi4ELi4ELi4ELb0EEENS1_24CollectiveEpilogueBwdGQAISA_fSD_Li256ELb0ELb1EEENS1_19SingleTileSchedulerILb0ELb0ELb0ELi128EEEEEEEEEvNT_6ParamsE$_ZZN4cute5sliceINS_5tupleIJNS_10UnderscoreES2_NS_1CILi0EEEEEENS1_IJNS1_IJNS3_ILi1EEES4_EEEiNS3_ILi1024EEEEEEEEDaRKT_RKT0_ENKUlRKT_RKT0_E_clIS2_iEEDaSI_SL_)
        /*8204*/ 	.word	0x00000000


	//----- nvinfo : EIATTR_FRAME_SIZE
	.align		4
.L_5558:
        /*8208*/ 	.byte	0x04, 0x11
        /*820a*/ 	.short	(.L_5560 - .L_5559)
	.align		4
.L_5559:
        /*820c*/ 	.word	index@($_ZN7cutlass13device_kernelIN5flash19enable_sm80_to_sm89INS1_16FlashAttnBwdSm80INS1_25CollectiveMainloopBwdSm80ILi2ELi2EN4cute5tupleIJNS5_1CILi128EEES8_NS7_ILi64EEEEEENS_6half_tEfNS_4arch4Sm80ELb0ELb1ELb1ELb0ELb1ELb0ELb0ELb0ELi2ELi4ELi4ELi4ELb0EEENS1_24CollectiveEpilogueBwdGQAISA_fSD_Li256ELb0ELb1EEENS1_19SingleTileSchedulerILb0ELb0ELb0ELi128EEEEEEEEEvNT_6ParamsE$_ZZN4cute5sliceINS_5tupleIJNS1_IJNS_10UnderscoreENS_1CILi0EEEEEENS1_IJS4_S2_EEEEEENS1_IJNS1_IJNS1_IJNS3_ILi1EEES4_EEES4_EEENS1_IJNS1_IJS4_S4_EEEiEEEEEEEEDaRKT_RKT0_ENKUlRKT_RKT0_E_clIS6_SC_EEDaSM_SP_)
        /*8210*/ 	.word	0x00000000


	//----- nvinfo : EIATTR_FRAME_SIZE
	.align		4
.L_5560:
        /*8214*/ 	.byte	0x04, 0x11
        /*8216*/ 	.short	(.L_5562 - .L_5561)
	.align		4
.L_5561:
        /*8218*/ 	.word	index@($_ZN7cutlass13device_kernelIN5flash19enable_sm80_to_sm89INS1_16FlashAttnBwdSm80INS1_25CollectiveMainloopBwdSm80ILi2ELi2EN4cute5tupleIJNS5_1CILi128EEES8_NS7_ILi64EEEEEENS_6half_tEfNS_4arch4Sm80ELb0ELb1ELb1ELb0ELb1ELb0ELb0ELb0ELi2ELi4ELi4ELi4ELb0EEENS1_24CollectiveEpilogueBwdGQAISA_fSD_Li256ELb0ELb1EEENS1_19SingleTileSchedulerILb0ELb0ELb0ELi128EEEEEEEEEvNT_6ParamsE$_ZZN4cute4takeILi1ELi3ENS_5tupleIJNS1_IJiNS_1CILi512EEEEEENS1_IJiiEEENS2_ILi1024EEEEEEEEDaRKT1_ENKUlDpRKT_E_clIJS5_S6_EEEDaSE_)
        /*821c*/ 	.word	0x00000000


	//----- nvinfo : EIATTR_FRAME_SIZE
	.align		4
.L_5562:
        /*8220*/ 	.byte	0x04, 0x11
        /*8222*/ 	.short	(.L_5564 - .L_5563)
	.align		4
.L_5563:
        /*8224*/ 	.word	index@($_ZN7cutlass13device_kernelIN5flash19enable_sm80_to_sm89INS1_16FlashAttnBwdSm80INS1_25CollectiveMainloopBwdSm80ILi2ELi2EN4cute5tupleIJNS5_1CILi128EEES8_NS7_ILi64EEEEEENS_6half_tEfNS_4arch4Sm80ELb0ELb1ELb1ELb0ELb1ELb0ELb0ELb0ELi2ELi4ELi4ELi4ELb0EEENS1_24CollectiveEpilogueBwdGQAISA_fSD_Li256ELb0ELb1EEENS1_19SingleTileSchedulerILb0ELb0ELb0ELi128EEEEEEEEEvNT_6ParamsE$_ZZN4cute4takeILi1ELi3ENS_5tupleIJNS1_IJNS_1CILi1EEEiEEENS2_ILi1024EEENS1_IJiiEEEEEEEEDaRKT1_ENKUlDpRKT_E_clIJS5_S6_EEEDaSE_)
        /*8228*/ 	.word	0x00000000


	//----- nvinfo : EIATTR_FRAME_SIZE
	.align		4
.L_5564:
        /*822c*/ 	.byte	0x04, 0x11
        /*822e*/ 	.short	(.L_5566 - .L_5565)
	.align		4
.L_5565:
        /*8230*/ 	.word	index@($_ZN7cutlass13device_kernelIN5flash19enable_sm80_to_sm89INS1_16FlashAttnBwdSm80INS1_25CollectiveMainloopBwdSm80ILi2ELi2EN4cute5tupleIJNS5_1CILi128EEES8_NS7_ILi64EEEEEENS_6half_tEfNS_4arch4Sm80ELb0ELb1ELb1ELb0ELb1ELb0ELb0ELb0ELi2ELi4ELi4ELi4ELb0EEENS1_24CollectiveEpilogueBwdGQAISA_fSD_Li256ELb0ELb1EEENS1_19SingleTileSchedulerILb0ELb0ELb0ELi128EEEEEEEEEvNT_6ParamsE$_ZZN4cute4takeILi1ELi3ENS_5tupleIJNS1_IJNS_1CILi1EEENS2_ILi512EEEiEEENS2_ILi4096EEENS1_IJiiEEEEEEEEDaRKT1_ENKUlDpRKT_E_clIJS6_S7_EEEDaSF_)
        /*8234*/ 	.word	0x00000000


	//----- nvinfo : EIATTR_FRAME_SIZE
	.align		4
.L_5566:
        /*8238*/ 	.byte	0x04, 0x11
        /*823a*/ 	.short	(.L_5568 - .L_5567)
	.align		4
.L_5567:
        /*823c*/ 	.word	index@($_ZN7cutlass13device_kernelIN5flash19enable_sm80_to_sm89INS1_16FlashAttnBwdSm80INS1_25CollectiveMainloopBwdSm80ILi2ELi2EN4cute5tupleIJNS5_1CILi128EEES8_NS7_ILi64EEEEEENS_6half_tEfNS_4arch4Sm80ELb0ELb1ELb1ELb0ELb1ELb0ELb0ELb0ELi2ELi4ELi4ELi4ELb0EEENS1_24CollectiveEpilogueBwdGQAISA_fSD_Li256ELb0ELb1EEENS1_19SingleTileSchedulerILb0ELb0ELb0ELi128EEEEEEEEEvNT_6ParamsE$_ZZN4cute4takeILi1ELi3ENS_5tupleIJNS1_IJNS_1CILi1EEENS2_ILi512EEEiEEENS2_ILi4096EEENS1_IJNS1_IJiiEEENS2_ILi8192EEEEEEEEEEEDaRKT1_ENKUlDpRKT_E_clIJS6_S9_EEEDaSH_)
        /*8240*/ 	.word	0x00000000


	//----- nvinfo : EIATTR_FRAME_SIZE
	.align		4
.L_5568:
        /*8244*/ 	.byte	0x04, 0x11
        /*8246*/ 	.short	(.L_5570 - .L_5569)
	.align		4
.L_5569:
        /*8248*/ 	.word	index@($_ZN7cutlass13device_kernelIN5flash19enable_sm80_to_sm89INS1_16FlashAttnBwdSm80INS1_25CollectiveMainloopBwdSm80ILi2ELi2EN4cute5tupleIJNS5_1CILi128EEES8_NS7_ILi64EEEEEENS_6half_tEfNS_4arch4Sm80ELb0ELb1ELb1ELb0ELb1ELb0ELb0ELb0ELi2ELi4ELi4ELi4ELb0EEENS1_24CollectiveEpilogueBwdGQAISA_fSD_Li256ELb0ELb1EEENS1_19SingleTileSchedulerILb0ELb0ELb0ELi128EEEEEEEEEvNT_6ParamsE$_ZZN4cute4takeILi1ELi2ENS_5tupleIJNS1_IJNS_1CILi1EEENS2_ILi0EEEEEEiEEEEEDaRKT1_ENKUlDpRKT_E_clIJiEEEDaSD_)
        /*824c*/ 	.word	0x00000000


	//----- nvinfo : EIATTR_FRAME_SIZE
	.align		4
.L_5570:
        /*8250*/ 	.byte	0x04, 0x11
        /*8252*/ 	.short	(.L_5572 - .L_5571)
	.align		4
.L_5571:
        /*8254*/ 	.word	index@($_ZN7cutlass13device_kernelIN5flash19enable_sm80_to_sm89INS1_16FlashAttnBwdSm80INS1_25CollectiveMainloopBwdSm80ILi2ELi2EN4cute5tupleIJNS5_1CILi128EEES8_NS7_ILi64EEEEEENS_6half_tEfNS_4arch4Sm80ELb0ELb1ELb1ELb0ELb1ELb0ELb0ELb0ELi2ELi4ELi4ELi4ELb0EEENS1_24CollectiveEpilogueBwdGQAISA_fSD_Li256ELb0ELb1EEENS1_19SingleTileSchedulerILb0ELb0ELb0ELi128EEEEEEEEEvNT_6ParamsE$_ZZN4cute4diceINS_5tupleIJNS1_IJiNS1_IJiNS_1CILi0EEEEEEEEENS1_IJNS_10UnderscoreENS1_IJS6_S6_EEEEEEEEES9_EEDaRKT_RKT0_ENKUlRKT_RKT0_E_clIS5_S5_EEDaSI_SL_)
        /*8258*/ 	.word	0x00000000


	//----- nvinfo : EIATTR_FRAME_SIZE
	.align		4
.L_5572:
        /*825c*/ 	.byte	0x04, 0x11
        /*825e*/ 	.short	(.L_5574 - .L_5573)
	.align		4
.L_5573:
        /*8260*/ 	.word	index@($_ZN7cutlass13device_kernelIN5flash19enable_sm80_to_sm89INS1_16FlashAttnBwdSm80INS1_25CollectiveMainloopBwdSm80ILi2ELi2EN4cute5tupleIJNS5_1CILi128EEES8_NS7_ILi64EEEEEENS_6half_tEfNS_4arch4Sm80ELb0ELb1ELb1ELb0ELb1ELb0ELb0ELb0ELi2ELi4ELi4ELi4ELb0EEENS1_24CollectiveEpilogueBwdGQAISA_fSD_Li256ELb0ELb1EEENS1_19SingleTileSchedulerILb0ELb0ELb0ELi128EEEEEEEEEvNT_6ParamsE$_ZZN4cute16flatten_to_tupleINS_5tupleIJNS_1CILi4096EEENS1_IJiiEEEEEEEEDaRKT_ENKUlRKT_E_clIS4_EEDaSB_)
        /*8264*/ 	.word	0x00000000


	//----- nvinfo : EIATTR_FRAME_SIZE
	.align		4
.L_5574:
        /*8268*/ 	.byte	0x04, 0x11
        /*826a*/ 	.short	(.L_5576 - .L_5575)
	.align		4
.L_5575:
        /*826c*/ 	.word	index@($_ZN7cutlass13device_kernelIN5flash19enable_sm80_to_sm89INS1_16FlashAttnBwdSm80INS1_25CollectiveMainloopBwdSm80ILi2ELi2EN4cute5tupleIJNS5_1CILi128EEES8_NS7_ILi64EEEEEENS_6half_tEfNS_4arch4Sm80ELb0ELb1ELb1ELb0ELb1ELb0ELb0ELb0ELi2ELi4ELi4ELi4ELb0EEENS1_24CollectiveEpilogueBwdGQAISA_fSD_Li256ELb0ELb1EEENS1_19SingleTileSchedulerILb0ELb0ELb0ELi128EEEEEEEEEvNT_6ParamsE$_ZZN4cute16flatten_to_tupleINS_5tupleIJNS_1CILi4096EEENS1_IJNS1_IJiiEEENS2_ILi8192EEEEEEEEEEEDaRKT_ENKUlRKT_E_clIS6_EEDaSD_)
        /*8270*/ 	.word	0x00000000


	//----- nvinfo : EIATTR_FRAME_SIZE
	.align		4
.L_5576:
        /*8274*/ 	.byte	0x04, 0x11
        /*8276*/ 	.short	(.L_5578 - .L_5577)
	.align		4
.L_5577:
        /*8278*/ 	.word	index@($_ZN7cutlass13device_kernelIN5flash19enable_sm80_to_sm89INS1_16FlashAttnBwdSm80INS1_25CollectiveMainloopBwdSm80ILi2ELi2EN4cute5tupleIJNS5_1CILi128EEES8_NS7_ILi64EEEEEENS_6half_tEfNS_4arch4Sm80ELb0ELb1ELb1ELb0ELb1ELb0ELb0ELb0ELi2ELi4ELi4ELi4ELb0EEENS1_24CollectiveEpilogueBwdGQAISA_fSD_Li256ELb0ELb1EEENS1_19SingleTileSchedulerILb0ELb0ELb0ELi128EEEEEEEEEvNT_6ParamsE$_ZZN4cute16flatten_to_tupleINS_5tupleIJNS_1CILi1024EEENS1_IJiiEEEEEEEEDaRKT_ENKUlRKT_E_clIS4_EEDaSB_)
        /*827c*/ 	.word	0x00000000


	//----- nvinfo : EIATTR_FRAME_SIZE
	.align		4
.L_5578:
        /*8280*/ 	.byte	0x04, 0x11
        /*8282*/ 	.short	(.L_5580 - .L_5579)
	.align		4
.L_5579:
        /*8284*/ 	.word	index@($_ZN7cutlass13device_kernelIN5flash19enable_sm80_to_sm89INS1_16FlashAttnBwdSm80INS1_25CollectiveMainloopBwdSm80ILi2ELi2EN4cute5tupleIJNS5_1CILi128EEES8_NS7_ILi64EEEEEENS_6half_tEfNS_4arch4Sm80ELb0ELb1ELb1ELb0ELb1ELb0ELb0ELb0ELi2ELi4ELi4ELi4ELb0EEENS1_24CollectiveEpilogueBwdGQAISA_fSD_Li256ELb0ELb1EEENS1_19SingleTileSchedulerILb0ELb0ELb0ELi128EEEEEEEEEvNT_6ParamsE$_ZZN4cute16flatten_to_tupleINS_5tupleIJNS1_IJiiEEENS_1CILi1024EEEEEEEEDaRKT_ENKUlRKT_E_clIS2_EEDaSB_)
        /*8288*/ 	.word	0x00000000


	//----- nvinfo : EIATTR_FRAME_SIZE
	.align		4
.L_5580:
        /*828c*/ 	.byte	0x04, 0x11
        /*828e*/ 	.short	(.L_5582 - .L_5581)
	.align		4
.L_5581:
        /*8290*/ 	.word	index@($_ZN7cutlass13device_kernelIN5flash19enable_sm80_to_sm89INS1_16FlashAttnBwdSm80INS1_25CollectiveMainloopBwdSm80ILi2ELi2EN4cute5tupleIJNS5_1CILi128EEES8_NS7_ILi64EEEEEENS_6half_tEfNS_4arch4Sm80ELb0ELb1ELb1ELb0ELb1ELb0ELb0ELb0ELi2ELi4ELi4ELi4ELb0EEENS1_24CollectiveEpilogueBwdGQAISA_fSD_Li256ELb0ELb1EEENS1_19SingleTileSchedulerILb0ELb0ELb0ELi128EEEEEEEEEvNT_6ParamsE$_ZZN4cute14logical_divideINS_5tupleIJNS1_IJNS_1CILi8EEENS2_ILi1EEEEEENS1_IJNS2_ILi2EEEEEEEEENS1_IJNS1_IJS4_NS2_ILi0EEEEEENS1_IJiEEEEEENS1_IJS5_NS_6LayoutIS4_S9_EEEEEEEDaRKNSD_IT_T0_EERKT1_ENKUlRKT_RKT0_E_clINSD_IS7_SB_EESE_EEDaSQ_ST_)
        /*8294*/ 	.word	0x00000000


	//----- nvinfo : EIATTR_FRAME_SIZE
	.align		4
.L_5582:
        /*8298*/ 	.byte	0x04, 0x11
        /*829a*/ 	.short	(.L_5584 - .L_5583)
	.align		4
.L_5583:
        /*829c*/ 	.word	index@($_ZN7cutlass13device_kernelIN5flash19enable_sm80_to_sm89INS1_16FlashAttnBwdSm80INS1_25CollectiveMainloopBwdSm80ILi2ELi2EN4cute5tupleIJNS5_1CILi128EEES8_NS7_ILi64EEEEEENS_6half_tEfNS_4arch4Sm80ELb0ELb1ELb1ELb0ELb1ELb0ELb0ELb0ELi2ELi4ELi4ELi4ELb0EEENS1_24CollectiveEpilogueBwdGQAISA_fSD_Li256ELb0ELb1EEENS1_19SingleTileSchedulerILb0ELb0ELb0ELi128EEEEEEEEEvNT_6ParamsE$_ZZN4cute13to_mixed_bitsINS_5tupleIJNS1_IJNS_1CILi4EEENS2_ILi8EEEEEES3_NS2_ILi1EEEEEENS1_IJNS1_IJNS2_ILi128EEENS2_ILi0EEEEEENS2_ILi16EEES9_EEENS1_IJNS1_IJiiEEEiS9_EEEEEDaRKT_RKT0_RKT1_ENKUlRKT_RKT0_RKT1_E_clIS5_SA_SD_EEDaSQ_ST_SW_)
        /*82a0*/ 	.word	0x00000000


	//----- nvinfo : EIATTR_FRAME_SIZE
	.align		4
.L_5584:
        /*82a4*/ 	.byte	0x04, 0x11
        /*82a6*/ 	.short	(.L_5586 - .L_5585)
	.align		4
.L_5585:
        /*82a8*/ 	.word	index@($_ZN7cutlass13device_kernelIN5flash19enable_sm80_to_sm89INS1_16FlashAttnBwdSm80INS1_25CollectiveMainloopBwdSm80ILi2ELi2EN4cute5tupleIJNS5_1CILi128EEES8_NS7_ILi64EEEEEENS_6half_tEfNS_4arch4Sm80ELb0ELb1ELb1ELb0ELb1ELb0ELb0ELb0ELi2ELi4ELi4ELi4ELb0EEENS1_24CollectiveEpilogueBwdGQAISA_fSD_Li256ELb0ELb1EEENS1_19SingleTileSchedulerILb0ELb0ELb0ELi128EEEEEEEEEvNT_6ParamsE$_ZZN4cute13to_mixed_bitsINS_5tupleIJNS1_IJNS_1CILi4EEENS2_ILi8EEEEEES3_NS2_ILi1EEEEEENS1_IJNS1_IJNS2_ILi128EEENS2_ILi0EEEEEENS2_ILi16EEES9_EEENS1_IJNS1_IJiiEEEiS9_EEEEEDaRKT_RKT0_RKT1_ENKUlRKT_RKT0_RKT1_E_clIS3_SB_iEEDaSQ_ST_SW_)
        /*82ac*/ 	.word	0x00000000


	//----- nvinfo : EIATTR_FRAME_SIZE
	.align		4
.L_5586:
        /*82b0*/ 	.byte	0x04, 0x11
        /*82b2*/ 	.short	(.L_5588 - .L_5587)
	.align		4
.L_5587:
        /*82b4*/ 	.word	index@($_ZN7cutlass13device_kernelIN5flash19enable_sm80_to_sm89INS1_16FlashAttnBwdSm80INS1_25CollectiveMainloopBwdSm80ILi2ELi2EN4cute5tupleIJNS5_1CILi128EEES8_NS7_ILi64EEEEEENS_6half_tEfNS_4arch4Sm80ELb0ELb1ELb1ELb0ELb1ELb0ELb0ELb0ELi2ELi4ELi4ELi4ELb0EEENS1_24CollectiveEpilogueBwdGQAISA_fSD_Li256ELb0ELb1EEENS1_19SingleTileSchedulerILb0ELb0ELb0ELi128EEEEEEEEEvNT_6ParamsE$_ZZN4cute13to_mixed_bitsINS_5tupleIJNS1_IJNS_1CILi4EEENS2_ILi8EEEEEES3_NS2_ILi1EEEEEENS1_IJNS1_IJNS2_ILi128EEENS2_ILi0EEEEEENS2_ILi16EEES9_EEENS1_IJNS1_IJiiEEEiS9_EEEEEDaRKT_RKT0_RKT1_ENKUlDpRKT_E_clIJNS_9MixedBitsILj0ELj384EEENSU_ILj0ELj48EEENS2_ILj0EEEEEEDaSR_)
        /*82b8*/ 	.word	0x00000000


	//----- nvinfo : EIATTR_FRAME_SIZE
	.align		4
.L_5588:
        /*82bc*/ 	.byte	0x04, 0x11
        /*82be*/ 	.short	(.L_5590 - .L_5589)
	.align		4
.L_5589:
        /*82c0*/ 	.word	index@($_ZN7cutlass13device_kernelIN5flash19enable_sm80_to_sm89INS1_16FlashAttnBwdSm80INS1_25CollectiveMainloopBwdSm80ILi2ELi2EN4cute5tupleIJNS5_1CILi128EEES8_NS7_ILi64EEEEEENS_6half_tEfNS_4arch4Sm80ELb0ELb1ELb1ELb0ELb1ELb0ELb0ELb0ELi2ELi4ELi4ELi4ELb0EEENS1_24CollectiveEpilogueBwdGQAISA_fSD_Li256ELb0ELb1EEENS1_19SingleTileSchedulerILb0ELb0ELb0ELi128EEEEEEEEEvNT_6ParamsE$_ZZN4cute13to_mixed_bitsINS_5tupleIJNS1_IJNS_1CILi4EEENS2_ILi8EEEEEES3_NS2_ILi1EEEEEENS1_IJNS1_IJNS2_ILi0EEENS2_ILi64EEEEEES8_S8_EEENS1_IJNS1_IJiiEEEiS8_EEEEEDaRKT_RKT0_RKT1_ENKUlRKT_RKT0_RKT1_E_clIS5_SA_SC_EEDaSP_SS_SV_)
        /*82c4*/ 	.word	0x00000000


	//----- nvinfo : EIATTR_FRAME_SIZE
	.align		4
.L_5590:
        /*82c8*/ 	.byte	0x04, 0x11
        /*82ca*/ 	.short	(.L_5592 - .L_5591)
	.align		4
.L_5591:
        /*82cc*/ 	.word	index@($_ZN7cutlass13device_kernelIN5flash19enable_sm80_to_sm89INS1_16FlashAttnBwdSm80INS1_25CollectiveMainloopBwdSm80ILi2ELi2EN4cute5tupleIJNS5_1CILi128EEES8_NS7_ILi64EEEEEENS_6half_tEfNS_4arch4Sm80ELb0ELb1ELb1ELb0ELb1ELb0ELb0ELb0ELi2ELi4ELi4ELi4ELb0EEENS1_24CollectiveEpilogueBwdGQAISA_fSD_Li256ELb0ELb1EEENS1_19SingleTileSchedulerILb0ELb0ELb0ELi128EEEEEEEEEvNT_6ParamsE$_ZZN4cute13to_mixed_bitsINS_5tupleIJNS1_IJNS_1CILi4EEENS2_ILi8EEEEEES3_NS2_ILi1EEEEEENS1_IJNS1_IJNS2_ILi0EEENS2_ILi64EEEEEES8_S8_EEENS1_IJNS1_IJiiEEEiS8_EEEEEDaRKT_RKT0_RKT1_ENKUlDpRKT_E_clIJNS_9MixedBitsILj0ELj448EEENS2_ILj0EEESV_EEEDaSQ_)
        /*82d0*/ 	.word	0x00000000


	//----- nvinfo : EIATTR_FRAME_SIZE
	.align		4
.L_5592:
        /*82d4*/ 	.byte	0x04, 0x11
        /*82d6*/ 	.short	(.L_5594 - .L_5593)
	.align		4
.L_5593:
        /*82d8*/ 	.word	index@($_ZN7cutlass13device_kernelIN5flash19enable_sm80_to_sm89INS1_16FlashAttnBwdSm80INS1_25CollectiveMainloopBwdSm80ILi2ELi2EN4cute5tupleIJNS5_1CILi128EEES8_NS7_ILi64EEEEEENS_6half_tEfNS_4arch4Sm80ELb0ELb1ELb1ELb0ELb1ELb0ELb0ELb0ELi2ELi4ELi4ELi4ELb0EEENS1_24CollectiveEpilogueBwdGQAISA_fSD_Li256ELb0ELb1EEENS1_19SingleTileSchedulerILb0ELb0ELb0ELi128EEEEEEEEEvNT_6ParamsE$_ZZN4cute13to_mixed_bitsINS_5tupleIJNS1_IJNS_1CILi4EEENS2_ILi8EEEEEENS2_ILi2EEENS2_ILi1EEEEEENS1_IJNS1_IJNS2_ILi128EEENS2_ILi0EEEEEES4_SA_EEENS1_IJNS1_IJiiEEEiSA_EEEEEDaRKT_RKT0_RKT1_ENKUlRKT_RKT0_RKT1_E_clIS6_S4_iEEDaSQ_ST_SW_)
        /*82dc*/ 	.word	0x00000000


	//----- nvinfo : EIATTR_FRAME_SIZE
	.align		4
.L_5594:
        /*82e0*/ 	.byte	0x04, 0x11
        /*82e2*/ 	.short	(.L_5596 - .L_5595)
	.align		4
.L_5595:
        /*82e4*/ 	.word	index@($_ZN7cutlass13device_kernelIN5flash19enable_sm80_to_sm89INS1_16FlashAttnBwdSm80INS1_25CollectiveMainloopBwdSm80ILi2ELi2EN4cute5tupleIJNS5_1CILi128EEES8_NS7_ILi64EEEEEENS_6half_tEfNS_4arch4Sm80ELb0ELb1ELb1ELb0ELb1ELb0ELb0ELb0ELi2ELi4ELi4ELi4ELb0EEENS1_24CollectiveEpilogueBwdGQAISA_fSD_Li256ELb0ELb1EEENS1_19SingleTileSchedulerILb0ELb0ELb0ELi128EEEEEEEEEvNT_6ParamsE$_ZZN4cute13to_mixed_bitsINS_5tupleIJNS1_IJNS_1CILi4EEENS2_ILi8EEEEEENS2_ILi2EEENS2_ILi1EEEEEENS1_IJNS1_IJNS2_ILi128EEENS2_ILi0EEEEEES4_SA_EEENS1_IJNS1_IJiiEEEiSA_EEEEEDaRKT_RKT0_RKT1_ENKUlRKT_RKT0_RKT1_E_clIS5_SB_SD_EEDaSQ_ST_SW_)
        /*82e8*/ 	.word	0x00000000


	//----- nvinfo : EIATTR_FRAME_SIZE
	.align		4
.L_5596:
        /*82ec*/ 	.byte	0x04, 0x11
        /*82ee*/ 	.short	(.L_5598 - .L_5597)
	.align		4
.L_5597:
        /*82f0*/ 	.word	index@($_ZN7cutlass13device_kernelIN5flash19enable_sm80_to_sm89INS1_16FlashAttnBwdSm80INS1_25CollectiveMainloopBwdSm80ILi2ELi2EN4cute5tupleIJNS5_1CILi128EEES8_NS7_ILi64EEEEEENS_6half_tEfNS_4arch4Sm80ELb0ELb1ELb1ELb0ELb1ELb0ELb0ELb0ELi2ELi4ELi4ELi4ELb0EEENS1_24CollectiveEpilogueBwdGQAISA_fSD_Li256ELb0ELb1EEENS1_19SingleTileSchedulerILb0ELb0ELb0ELi128EEEEEEEEEvNT_6ParamsE$_ZZN4cute13to_mixed_bitsINS_5tupleIJNS1_IJNS_1CILi4EEENS2_ILi8EEEEEENS2_ILi2EEENS2_ILi1EEEEEENS1_IJNS1_IJNS2_ILi128EEENS2_ILi0EEEEEES4_SA_EEENS1_IJNS1_IJiiEEEiSA_EEEEEDaRKT_RKT0_RKT1_ENKUlDpRKT_E_clIJNS_9MixedBitsILj0ELj384EEENSU_ILj0ELj8EEENS2_ILj0EEEEEEDaSR_)
        /*82f4*/ 	.word	0x00000000


	//----- nvinfo : EIATTR_FRAME_SIZE
	.align		4
.L_5598:
        /*82f8*/ 	.byte	0x04, 0x11
        /*82fa*/ 	.short	(.L_5600 - .L_5599)
	.align		4
.L_5599:
        /*82fc*/ 	.word	index@($_ZN7cutlass13device_kernelIN5flash19enable_sm80_to_sm89INS1_16FlashAttnBwdSm80INS1_25CollectiveMainloopBwdSm80ILi2ELi2EN4cute5tupleIJNS5_1CILi128EEES8_NS7_ILi64EEEEEENS_6half_tEfNS_4arch4Sm80ELb0ELb1ELb1ELb0ELb1ELb0ELb0ELb0ELi2ELi4ELi4ELi4ELb0EEENS1_24CollectiveEpilogueBwdGQAISA_fSD_Li256ELb0ELb1EEENS1_19SingleTileSchedulerILb0ELb0ELb0ELi128EEEEEEEEEvNT_6ParamsE$_ZZN4cute13to_mixed_bitsINS_5tupleIJNS1_IJNS_1CILi4EEENS2_ILi8EEEEEENS2_ILi2EEENS2_ILi1EEEEEENS1_IJNS1_IJNS2_ILi0EEENS2_ILi64EEEEEES9_S9_EEENS1_IJNS1_IJiiEEEiS9_EEEEEDaRKT_RKT0_RKT1_ENKUlRKT_RKT0_RKT1_E_clIS5_SB_SD_EEDaSQ_ST_SW_)
        /*8300*/ 	.word	0x00000000


	//----- nvinfo : EIATTR_FRAME_SIZE
	.align		4
.L_5600:
        /*8304*/ 	.byte	0x04, 0x11
        /*8306*/ 	.short	(.L_5602 - .L_5601)
	.align		4
.L_5601:
        /*8308*/ 	.word	index@($_ZN7cutlass13device_kernelIN5flash19enable_sm80_to_sm89INS1_16FlashAttnBwdSm80INS1_25CollectiveMainloopBwdSm80ILi2ELi2EN4cute5tupleIJNS5_1CILi128EEES8_NS7_ILi64EEEEEENS_6half_tEfNS_4arch4Sm80ELb0ELb1ELb1ELb0ELb1ELb0ELb0ELb0ELi2ELi4ELi4ELi4ELb0EEENS1_24CollectiveEpilogueBwdGQAISA_fSD_Li256ELb0ELb1EEENS1_19SingleTileSchedulerILb0ELb0ELb0ELi128EEEEEEEEEvNT_6ParamsE$_ZZN4cute13to_mixed_bitsINS_5tupleIJNS1_IJNS_1CILi4EEENS2_ILi8EEEEEENS2_ILi2EEENS2_ILi1EEEEEENS1_IJNS1_IJNS2_ILi0EEENS2_ILi64EEEEEES9_S9_EEENS1_IJNS1_IJiiEEEiS9_EEEEEDaRKT_RKT0_RKT1_ENKUlDpRKT_E_clIJNS_9MixedBitsILj0ELj448EEENS2_ILj0EEESW_EEEDaSR_)
        /*830c*/ 	.word	0x00000000


	//----- nvinfo : EIATTR_FRAME_SIZE
	.align		4
.L_5602:
        /*8310*/ 	.byte	0x04, 0x11
        /*8312*/ 	.short	(.L_5604 - .L_5603)
	.align		4
.L_5603:
        /*8314*/ 	.word	index@($_ZN7cutlass13device_kernelIN5flash19enable_sm80_to_sm89INS1_16FlashAttnBwdSm80INS1_25CollectiveMainloopBwdSm80ILi2ELi2EN4cute5tupleIJNS5_1CILi128EEES8_NS7_ILi64EEEEEENS_6half_tEfNS_4arch4Sm80ELb0ELb1ELb1ELb0ELb1ELb0ELb0ELb0ELi2ELi4ELi4ELi4ELb0EEENS1_24CollectiveEpilogueBwdGQAISA_fSD_Li256ELb0ELb1EEENS1_19SingleTileSchedulerILb0ELb0ELb0ELi128EEEEEEEEEvNT_6ParamsE$_ZZN4cute12filter_tupleINS_5tupleIJNS_1CILi4096EEENS1_IJiiEEEEEEZNS_16flatten_to_tupleIS5_EEDaRKT_EUlRKT_E_EEDaS9_OT0_ENKUlDpSC_E_clIJNS1_IJS3_EEES4_EEEDaSG_)
        /*8318*/ 	.word	0x00000000


	//----- nvinfo : EIATTR_FRAME_SIZE
	.align		4
.L_5604:
        /*831c*/ 	.byte	0x04, 0x11
        /*831e*/ 	.short	(.L_5606 - .L_5605)
	.align		4
.L_5605:
        /*8320*/ 	.word	index@($_ZN7cutlass13device_kernelIN5flash19enable_sm80_to_sm89INS1_16FlashAttnBwdSm80INS1_25CollectiveMainloopBwdSm80ILi2ELi2EN4cute5tupleIJNS5_1CILi128EEES8_NS7_ILi64EEEEEENS_6half_tEfNS_4arch4Sm80ELb0ELb1ELb1ELb0ELb1ELb0ELb0ELb0ELi2ELi4ELi4ELi4ELb0EEENS1_24CollectiveEpilogueBwdGQAISA_fSD_Li256ELb0ELb1EEENS1_19SingleTileSchedulerILb0ELb0ELb0ELi128EEEEEEEEEvNT_6ParamsE$_ZZN4cute12filter_tupleINS_5tupleIJNS_1CILi4096EEENS1_IJNS1_IJiiEEENS2_ILi8192EEEEEEEEEZNS_16flatten_to_tupleIS7_EEDaRKT_EUlRKT_E_EEDaSB_OT0_ENKUlDpSE_E_clIJNS1_IJS3_EEENS1_IJiiS5_EEEEEEDaSI_)
        /*8324*/ 	.word	0x00000000


	//----- nvinfo : EIATTR_FRAME_SIZE
	.align		4
.L_5606:
        /*8328*/ 	.byte	0x04, 0x11
        /*832a*/ 	.short	(.L_5608 - .L_5607)
	.align		4
.L_5607:
        /*832c*/ 	.word	index@($_ZN7cutlass13device_kernelIN5flash19enable_sm80_to_sm89INS1_16FlashAttnBwdSm80INS1_25CollectiveMainloopBwdSm80ILi2ELi2EN4cute5tupleIJNS5_1CILi128EEES8_NS7_ILi64EEEEEENS_6half_tEfNS_4arch4Sm80ELb0ELb1ELb1ELb0ELb1ELb0ELb0ELb0ELi2ELi4ELi4ELi4ELb0EEENS1_24CollectiveEpilogueBwdGQAISA_fSD_Li256ELb0ELb1EEENS1_19SingleTileSchedulerILb0ELb0ELb0ELi128EEEEEEEEEvNT_6ParamsE$_ZZN4cute12filter_tupleINS_5tupleIJNS_1CILi1EEENS1_IJiiiEEENS2_ILi64EEENS1_IJNS2_ILi72EEENS2_ILi144EEENS2_ILi288EEEEEENS2_ILi512EEEEEEZNS_7flattenISB_EEDaRKT_EUlRKT_E_EEDaSF_OT0_ENKUlDpSI_E_clIJNS1_IJS3_EEES4_NS1_IJS5_EEES9_NS1_IJSA_EEEEEEDaSM_)
        /*8330*/ 	.word	0x00000000


	//----- nvinfo : EIATTR_FRAME_SIZE
	.align		4
.L_5608:
        /*8334*/ 	.byte	0x04, 0x11
        /*8336*/ 	.short	(.L_5610 - .L_5609)
	.align		4
.L_5609:
        /*8338*/ 	.word	index@($_ZN7cutlass13device_kernelIN5flash19enable_sm80_to_sm89INS1_16FlashAttnBwdSm80INS1_25CollectiveMainloopBwdSm80ILi2ELi2EN4cute5tupleIJNS5_1CILi128EEES8_NS7_ILi64EEEEEENS_6half_tEfNS_4arch4Sm80ELb0ELb1ELb1ELb0ELb1ELb0ELb0ELb0ELi2ELi4ELi4ELi4ELb0EEENS1_24CollectiveEpilogueBwdGQAISA_fSD_Li256ELb0ELb1EEENS1_19SingleTileSchedulerILb0ELb0ELb0ELi128EEEEEEEEEvNT_6ParamsE$_ZZN4cute12filter_tupleINS_5tupleIJNS_1CILi1EEENS1_IJNS2_ILi8EEEiiEEENS2_ILi64EEENS1_IJiNS2_ILi144EEENS2_ILi288EEEEEENS2_ILi512EEEEEEZNS_7flattenISB_EEDaRKT_EUlRKT_E_EEDaSF_OT0_ENKUlDpSI_E_clIJNS1_IJS3_EEES5_NS1_IJS6_EEES9_NS1_IJSA_EEEEEEDaSM_)
        /*833c*/ 	.word	0x00000000


	//----- nvinfo : EIATTR_FRAME_SIZE
	.align		4
.L_5610:
        /*8340*/ 	.byte	0x04, 0x11
        /*8342*/ 	.short	(.L_5612 - .L_5611)
	.align		4
.L_5611:
        /*8344*/ 	.word	index@($_ZN7cutlass13device_kernelIN5flash19enable_sm80_to_sm89INS1_16FlashAttnBwdSm80INS1_25CollectiveMainloopBwdSm80ILi2ELi2EN4cute5tupleIJNS5_1CILi128EEES8_NS7_ILi64EEEEEENS_6half_tEfNS_4arch4Sm80ELb0ELb1ELb1ELb0ELb1ELb0ELb0ELb0ELi2ELi4ELi4ELi4ELb0EEENS1_24CollectiveEpilogueBwdGQAISA_fSD_Li256ELb0ELb1EEENS1_19SingleTileSchedulerILb0ELb0ELb0ELi128EEEEEEEEEvNT_6ParamsE$_ZZN4cute12filter_tupleINS_5tupleIJNS_1CILi1024EEENS1_IJiiEEEEEEZNS_16flatten_to_tupleIS5_EEDaRKT_EUlRKT_E_EEDaS9_OT0_ENKUlDpSC_E_clIJNS1_IJS3_EEES4_EEEDaSG_)
        /*8348*/ 	.word	0x00000000


	//----- nvinfo : EIATTR_FRAME_SIZE
	.align		4
.L_5612:
        /*834c*/ 	.byte	0x04, 0x11
        /*834e*/ 	.short	(.L_5614 - .L_5613)
	.align		4
.L_5613:
        /*8350*/ 	.word	index@($_ZN7cutlass13device_kernelIN5flash19enable_sm80_to_sm89INS1_16FlashAttnBwdSm80INS1_25CollectiveMainloopBwdSm80ILi2ELi2EN4cute5tupleIJNS5_1CILi128EEES8_NS7_ILi64EEEEEENS_6half_tEfNS_4arch4Sm80ELb0ELb1ELb1ELb0ELb1ELb0ELb0ELb0ELi2ELi4ELi4ELi4ELb0EEENS1_24CollectiveEpilogueBwdGQAISA_fSD_Li256ELb0ELb1EEENS1_19SingleTileSchedulerILb0ELb0ELb0ELi128EEEEEEEEEvNT_6ParamsE$_ZZN4cute12filter_tupleINS_5tupleIJNS_10UnderscoreES2_iEEENS1_IJNS1_IJNS_1CILi1EEENS4_ILi0EEEEEEiNS4_ILi1024EEEEEEZNS_5sliceIS3_S9_EEDaRKT_RKT0_EUlRKT_RKT0_E_EEDaSD_SG_OT1_ENKUlDpSJ_E_clIJNS1_IJS7_EEENS1_IJiEEENS1_IJEEEEEEDaSQ_)
        /*8354*/ 	.word	0x00000000


	//----- nvinfo : EIATTR_FRAME_SIZE
	.align		4
.L_5614:
        /*8358*/ 	.byte	0x04, 0x11
        /*835a*/ 	.short	(.L_5616 - .L_5615)
	.align		4
.L_5615:
        /*835c*/ 	.word	index@($_ZN7cutlass13device_kernelIN5flash19enable_sm80_to_sm89INS1_16FlashAttnBwdSm80INS1_25CollectiveMainloopBwdSm80ILi2ELi2EN4cute5tupleIJNS5_1CILi128EEES8_NS7_ILi64EEEEEENS_6half_tEfNS_4arch4Sm80ELb0ELb1ELb1ELb0ELb1ELb0ELb0ELb0ELi2ELi4ELi4ELi4ELb0EEENS1_24CollectiveEpilogueBwdGQAISA_fSD_Li256ELb0ELb1EEENS1_19SingleTileSchedulerILb0ELb0ELb0ELi128EEEEEEEEEvNT_6ParamsE$_ZZN4cute12filter_tupleINS_5tupleIJNS_10UnderscoreES2_S2_iEEENS1_IJNS1_IJNS_1CILi1EEENS4_ILi0EEEEEEiNS4_ILi1024EEENS4_ILi8192EEEEEEZNS_5sliceIS3_SA_EEDaRKT_RKT0_EUlRKT_RKT0_E_EEDaSE_SH_OT1_ENKUlDpSK_E_clIJNS1_IJS7_EEENS1_IJiEEENS1_IJS8_EEENS1_IJEEEEEEDaSR_)
        /*8360*/ 	.word	0x00000000


	//----- nvinfo : EIATTR_FRAME_SIZE
	.align		4
.L_5616:
        /*8364*/ 	.byte	0x04, 0x11
        /*8366*/ 	.short	(.L_5618 - .L_5617)
	.align		4
.L_5617:
        /*8368*/ 	.word	index@($_ZN7cutlass13device_kernelIN5flash19enable_sm80_to_sm89INS1_16FlashAttnBwdSm80INS1_25CollectiveMainloopBwdSm80ILi2ELi2EN4cute5tupleIJNS5_1CILi128EEES8_NS7_ILi64EEEEEENS_6half_tEfNS_4arch4Sm80ELb0ELb1ELb1ELb0ELb1ELb0ELb0ELb0ELi2ELi4ELi4ELi4ELb0EEENS1_24CollectiveEpilogueBwdGQAISA_fSD_Li256ELb0ELb1EEENS1_19SingleTileSchedulerILb0ELb0ELb0ELi128EEEEEEEEEvNT_6ParamsE$_ZZN4cute12filter_tupleINS_5tupleIJNS_10UnderscoreES2_S2_iEEENS1_IJNS1_IJNS_1CILi1EEENS4_ILi0EEEEEENS4_ILi4096EEENS1_IJiiEEENS1_IJS6_NS4_ILi8192EEEEEEEEEZNS_5sliceIS3_SC_EEDaRKT_RKT0_EUlRKT_RKT0_E_EEDaSG_SJ_OT1_ENKUlDpSM_E_clIJNS1_IJS7_EEENS1_IJS8_EEENS1_IJS9_EEENS1_IJEEEEEEDaST_)
        /*836c*/ 	.word	0x00000000


	//----- nvinfo : EIATTR_FRAME_SIZE
	.align		4
.L_5618:
        /*8370*/ 	.byte	0x04, 0x11
        /*8372*/ 	.short	(.L_5620 - .L_5619)
	.align		4
.L_5619:
        /*8374*/ 	.word	index@($_ZN7cutlass13device_kernelIN5flash19enable_sm80_to_sm89INS1_16FlashAttnBwdSm80INS1_25CollectiveMainloopBwdSm80ILi2ELi2EN4cute5tupleIJNS5_1CILi128EEES8_NS7_ILi64EEEEEENS_6half_tEfNS_4arch4Sm80ELb0ELb1ELb1ELb0ELb1ELb0ELb0ELb0ELi2ELi4ELi4ELi4ELb0EEENS1_24CollectiveEpilogueBwdGQAISA_fSD_Li256ELb0ELb1EEENS1_19SingleTileSchedulerILb0ELb0ELb0ELi128EEEEEEEEEvNT_6ParamsE$_ZZN4cute12filter_tupleINS_5tupleIJNS_10UnderscoreES2_NS_1CILi0EEEEEENS1_IJNS1_IJNS3_ILi1EEES4_EEEiNS3_ILi1024EEEEEEZNS_5sliceIS5_S9_EEDaRKT_RKT0_EUlRKT_RKT0_E_EEDaSD_SG_OT1_ENKUlDpSJ_E_clIJNS1_IJS7_EEENS1_IJiEEENS1_IJEEEEEEDaSQ_)
        /*8378*/ 	.word	0x00000000


	//----- nvinfo : EIATTR_FRAME_SIZE
	.align		4
.L_5620:
        /*837c*/ 	.byte	0x04, 0x11
        /*837e*/ 	.short	(.L_5622 - .L_5621)
	.align		4
.L_5621:
        /*8380*/ 	.word	index@($_ZN7cutlass13device_kernelIN5flash19enable_sm80_to_sm89INS1_16FlashAttnBwdSm80INS1_25CollectiveMainloopBwdSm80ILi2ELi2EN4cute5tupleIJNS5_1CILi128EEES8_NS7_ILi64EEEEEENS_6half_tEfNS_4arch4Sm80ELb0ELb1ELb1ELb0ELb1ELb0ELb0ELb0ELi2ELi4ELi4ELi4ELb0EEENS1_24CollectiveEpilogueBwdGQAISA_fSD_Li256ELb0ELb1EEENS1_19SingleTileSchedulerILb0ELb0ELb0ELi128EEEEEEEEEvNT_6ParamsE$_ZZN4cute12filter_tupleINS_5tupleIJNS1_IJiiEEENS_1CILi1024EEEEEEZNS_16flatten_to_tupleIS5_EEDaRKT_EUlRKT_E_EEDaS9_OT0_ENKUlDpSC_E_clIJS2_NS1_IJS4_EEEEEEDaSG_)
        /*8384*/ 	.word	0x00000000


	//----- nvinfo : EIATTR_FRAME_SIZE
	.align		4
.L_5622:
        /*8388*/ 	.byte	0x04, 0x11
        /*838a*/ 	.short	(.L_5624 - .L_5623)
	.align		4
.L_5623:
        /*838c*/ 	.word	index@($_ZN7cutlass13device_kernelIN5flash19enable_sm80_to_sm89INS1_16FlashAttnBwdSm80INS1_25CollectiveMainloopBwdSm80ILi2ELi2EN4cute5tupleIJNS5_1CILi128EEES8_NS7_ILi64EEEEEENS_6half_tEfNS_4arch4Sm80ELb0ELb1ELb1ELb0ELb1ELb0ELb0ELb0ELi2ELi4ELi4ELi4ELb0EEENS1_24CollectiveEpilogueBwdGQAISA_fSD_Li256ELb0ELb1EEENS1_19SingleTileSchedulerILb0ELb0ELb0ELi128EEEEEEEEEvNT_6ParamsE$_ZZN4cute12filter_tupleINS_5tupleIJNS1_IJiNS1_IJiNS_1CILi0EEEEEEEEENS1_IJNS_10UnderscoreENS1_IJS6_S6_EEEEEEEEES9_ZNS_4diceIS9_S9_EEDaRKT_RKT0_EUlRKT_RKT0_E_EEDaSD_SG_OT1_ENKUlDpSJ_E_clIJNS1_IJiiS3_EEENS1_IJEEEEEEDaSQ_)
        /*8390*/ 	.word	0x00000000


	//----- nvinfo : EIATTR_FRAME_SIZE
	.align		4
.L_5624:
        /*8394*/ 	.byte	0x04, 0x11
        /*8396*/ 	.short	(.L_5626 - .L_5625)
	.align		4
.L_5625:
        /*8398*/ 	.word	index@($_ZN7cutlass13device_kernelIN5flash19enable_sm80_to_sm89INS1_16FlashAttnBwdSm80INS1_25CollectiveMainloopBwdSm80ILi2ELi2EN4cute5tupleIJNS5_1CILi128EEES8_NS7_ILi64EEEEEENS_6half_tEfNS_4arch4Sm80ELb0ELb1ELb1ELb0ELb1ELb0ELb0ELb0ELi2ELi4ELi4ELi4ELb0EEENS1_24CollectiveEpilogueBwdGQAISA_fSD_Li256ELb0ELb1EEENS1_19SingleTileSchedulerILb0ELb0ELb0ELi128EEEEEEEEEvNT_6ParamsE$_ZZN4cute12filter_tupleINS_5tupleIJNS1_IJNS_1CILi0EEENS1_IJNS2_ILi1EEENS2_ILi512EEEiEEEEEENS2_ILi4096EEENS1_IJiNS2_ILi8192EEEEEEEEEZNS_7flattenISB_EEDaRKT_EUlRKT_E_EEDaSF_OT0_ENKUlDpSI_E_clIJNS1_IJS3_S4_S5_iEEENS1_IJS8_EEESA_EEEDaSM_)
        /*839c*/ 	.word	0x00000000


	//----- nvinfo : EIATTR_FRAME_SIZE
	.align		4
.L_5626:
        /*83a0*/ 	.byte	0x04, 0x11
        /*83a2*/ 	.short	(.L_5628 - .L_5627)
	.align		4
.L_5627:
        /*83a4*/ 	.word	index@($_ZN7cutlass13device_kernelIN5flash19enable_sm80_to_sm89INS1_16FlashAttnBwdSm80INS1_25CollectiveMainloopBwdSm80ILi2ELi2EN4cute5tupleIJNS5_1CILi128EEES8_NS7_ILi64EEEEEENS_6half_tEfNS_4arch4Sm80ELb0ELb1ELb1ELb0ELb1ELb0ELb0ELb0ELi2ELi4ELi4ELi4ELb0EEENS1_24CollectiveEpilogueBwdGQAISA_fSD_Li256ELb0ELb1EEENS1_19SingleTileSchedulerILb0ELb0ELb0ELi128EEEEEEEEEvNT_6ParamsE$_ZZN4cute12filter_tupleINS_5tupleIJNS1_IJNS_10UnderscoreENS_1CILi0EEEEEENS1_IJS4_S2_EEEEEENS1_IJNS1_IJNS1_IJNS3_ILi1EEES4_EEES4_EEENS1_IJNS1_IJS4_S4_EEEiEEEEEEZNS_5sliceIS7_SD_EEDaRKT_RKT0_EUlRKT_RKT0_E_EEDaSH_SK_OT1_ENKUlDpSN_E_clIJNS1_IJS9_EEENS1_IJiEEEEEEDaSU_)
        /*83a8*/ 	.word	0x00000000


	//----- nvinfo : EIATTR_FRAME_SIZE
	.align		4
.L_5628:
        /*83ac*/ 	.byte	0x04, 0x11
        /*83ae*/ 	.short	(.L_5630 - .L_5629)
	.align		4
.L_5629:
        /*83b0*/ 	.word	index@($_ZN7cutlass13device_kernelIN5flash19enable_sm80_to_sm89INS1_16FlashAttnBwdSm80INS1_25CollectiveMainloopBwdSm80ILi2ELi2EN4cute5tupleIJNS5_1CILi128EEES8_NS7_ILi64EEEEEENS_6half_tEfNS_4arch4Sm80ELb0ELb1ELb1ELb0ELb1ELb0ELb0ELb0ELi2ELi4ELi4ELi4ELb0EEENS1_24CollectiveEpilogueBwdGQAISA_fSD_Li256ELb0ELb1EEENS1_19SingleTileSchedulerILb0ELb0ELb0ELi128EEEEEEEEEvNT_6ParamsE$_ZN7__half2aSEOKS_)
        /*83b4*/ 	.word	0x00000000


	//----- nvinfo : EIATTR_FRAME_SIZE
	.align		4
.L_5630:
        /*83b8*/ 	.byte	0x04, 0x11
        /*83ba*/ 	.short	(.L_5632 - .L_5631)
	.align		4
.L_5631:
        /*83bc*/ 	.word	index@($_ZN7cutlass13device_kernelIN5flash19enable_sm80_to_sm89INS1_16FlashAttnBwdSm80INS1_25CollectiveMainloopBwdSm80ILi2ELi2EN4cute5tupleIJNS5_1CILi128EEES8_NS7_ILi64EEEEEENS_6half_tEfNS_4arch4Sm80ELb0ELb1ELb1ELb0ELb1ELb0ELb0ELb0ELi2ELi4ELi4ELi4ELb0EEENS1_24CollectiveEpilogueBwdGQAISA_fSD_Li256ELb0ELb1EEENS1_19SingleTileSchedulerILb0ELb0ELb0ELi128EEEEEEEEEvNT_6ParamsE$_ZN73_INTERNAL_e48e4f46_37_flash_bwd_hdim64_fp16_softcap_sm80_cu_3fbc093a_281817__float22half2_rnE6float2)
        /*83c0*/ 	.word	0x00000000


	//----- nvinfo : EIATTR_FRAME_SIZE
	.align		4
.L_5632:
        /*83c4*/ 	.byte	0x04, 0x11
        /*83c6*/ 	.short	(.L_5634 - .L_5633)
	.align		4
.L_5633:
        /*83c8*/ 	.word	index@($_ZN7cutlass13device_kernelIN5flash19enable_sm80_to_sm89INS1_16FlashAttnBwdSm80INS1_25CollectiveMainloopBwdSm80ILi2ELi2EN4cute5tupleIJNS5_1CILi128EEES8_NS7_ILi64EEEEEENS_6half_tEfNS_4arch4Sm80ELb0ELb1ELb1ELb0ELb1ELb0ELb0ELb0ELi2ELi4ELi4ELi4ELb0EEENS1_24CollectiveEpilogueBwdGQAISA_fSD_Li256ELb0ELb1EEENS1_19SingleTileSchedulerILb0ELb0ELb0ELi128EEEEEEEEEvNT_6ParamsE$_ZN4cute8smem_ptrIPjECI1NS_12iter_adaptorIS1_S2_EEES1_)
        /*83cc*/ 	.word	0x00000000


	//----- nvinfo : EIATTR_FRAME_SIZE
	.align		4
.L_5634:
        /*83d0*/ 	.byte	0x04, 0x11
        /*83d2*/ 	.short	(.L_5636 - .L_5635)
	.align		4
.L_5635:
        /*83d4*/ 	.word	index@($_ZN7cutlass13device_kernelIN5flash19enable_sm80_to_sm89INS1_16FlashAttnBwdSm80INS1_25CollectiveMainloopBwdSm80ILi2ELi2EN4cute5tupleIJNS5_1CILi128EEES8_NS7_ILi64EEEEEENS_6half_tEfNS_4arch4Sm80ELb0ELb1ELb1ELb0ELb1ELb0ELb0ELb0ELi2ELi4ELi4ELi4ELb0EEENS1_24CollectiveEpilogueBwdGQAISA_fSD_Li256ELb0ELb1EEENS1_19SingleTileSchedulerILb0ELb0ELb0ELi128EEEEEEEEEvNT_6ParamsE$_ZN4cute8smem_ptrIPfECI1NS_12iter_adaptorIS1_S2_EEES1_)
        /*83d8*/ 	.word	0x00000000


	//----- nvinfo : EIATTR_FRAME_SIZE
	.align		4
.L_5636:
        /*83dc*/ 	.byte	0x04, 0x11
        /*83de*/ 	.short	(.L_5638 - .L_5637)
	.align		4
.L_5637:
        /*83e0*/ 	.word	index@($_ZN7cutlass13device_kernelIN5flash19enable_sm80_to_sm89INS1_16FlashAttnBwdSm80INS1_25CollectiveMainloopBwdSm80ILi2ELi2EN4cute5tupleIJNS5_1CILi128EEES8_NS7_ILi64EEEEEENS_6half_tEfNS_4arch4Sm80ELb0ELb1ELb1ELb0ELb1ELb0ELb0ELb0ELi2ELi4ELi4ELi4ELb0EEENS1_24CollectiveEpilogueBwdGQAISA_fSD_Li256ELb0ELb1EEENS1_19SingleTileSchedulerILb0ELb0ELb0ELi128EEEEEEEEEvNT_6ParamsE$_ZN4cute8smem_ptrIPN7cutlass9uint128_tEECI1NS_12iter_adaptorIS3_S4_EEES3_)
        /*83e4*/ 	.word	0x00000000


	//----- nvinfo : EIATTR_FRAME_SIZE
	.align		4
.L_5638:
        /*83e8*/ 	.byte	0x04, 0x11
        /*83ea*/ 	.short	(.L_5640 - .L_5639)
	.align		4
.L_5639:
        /*83ec*/ 	.word	index@($_ZN7cutlass13device_kernelIN5flash19enable_sm80_to_sm89INS1_16FlashAttnBwdSm80INS1_25CollectiveMainloopBwdSm80ILi2ELi2EN4cute5tupleIJNS5_1CILi128EEES8_NS7_ILi64EEEEEENS_6half_tEfNS_4arch4Sm80ELb0ELb1ELb1ELb0ELb1ELb0ELb0ELb0ELi2ELi4ELi4ELi4ELb0EEENS1_24CollectiveEpilogueBwdGQAISA_fSD_Li256ELb0ELb1EEENS1_19SingleTileSchedulerILb0ELb0ELb0ELi128EEEEEEEEEvNT_6ParamsE$_ZN4cute8smem_ptrIPN7cutlass6half_tEECI1NS_12iter_adaptorIS3_S4_EEES3_)
        /*83f0*/ 	.word	0x00000000


	//----- nvinfo : EIATTR_FRAME_SIZE
	.align		4
.L_5640:
        /*83f4*/ 	.byte	0x04, 0x11
        /*83f6*/ 	.short	(.L_5642 - .L_5641)
	.align		4
.L_5641:
        /*83f8*/ 	.word	index@($_ZN7cutlass13device_kernelIN5flash19enable_sm80_to_sm89INS1_16FlashAttnBwdSm80INS1_25CollectiveMainloopBwdSm80ILi2ELi2EN4cute5tupleIJNS5_1CILi128EEES8_NS7_ILi64EEEEEENS_6half_tEfNS_4arch4Sm80ELb0ELb1ELb1ELb0ELb1ELb0ELb0ELb0ELi2ELi4ELi4ELi4ELb0EEENS1_24CollectiveEpilogueBwdGQAISA_fSD_Li256ELb0ELb1EEENS1_19SingleTileSchedulerILb0ELb0ELb0ELi128EEEEEEEEEvNT_6ParamsE$_ZN4cute5tupleIJiEEC2ERKi)
        /*83fc*/ 	.word	0x00000000


	//----- nvinfo : EIATTR_FRAME_SIZE
	.align		4
.L_5642:
        /*8400*/ 	.byte	0x04, 0x11
        /*8402*/ 	.short	(.L_5644 - .L_5643)
	.align		4
.L_5643:
        /*8404*/ 	.word	index@($_ZN7cutlass13device_kernelIN5flash19enable_sm80_to_sm89INS1_16FlashAttnBwdSm80INS1_25CollectiveMainloopBwdSm80ILi2ELi2EN4cute5tupleIJNS5_1CILi128EEES8_NS7_ILi64EEEEEENS_6half_tEfNS_4arch4Sm80ELb0ELb1ELb1ELb0ELb1ELb0ELb0ELb0ELi2ELi4ELi4ELi4ELb0EEENS1_24CollectiveEpilogueBwdGQAISA_fSD_Li256ELb0ELb1EEENS1_19SingleTileSchedulerILb0ELb0ELb0ELi128EEEEEEEEEvNT_6ParamsE$_ZN4cute5tupleIJNS_7SwizzleILi3ELi3ELi3EEENS_9MixedBitsILj0ELj432EEENS_6LayoutINS0_IJNS0_IJNS_1CILi2EEES7_S7_EEES7_NS6_ILi8EEEEEENS0_IJNS0_IJNS6_ILi64EEES9_NS6_ILi512EEEEEENS6_ILi8192EEENS6_ILi1024EEEEEEEEEEC2ERKS2_RKS4_RKSH_)
        /*8408*/ 	.word	0x00000000


	//----- nvinfo : EIATTR_FRAME_SIZE
	.align		4
.L_5644:
        /*840c*/ 	.byte	0x04, 0x11
        /*840e*/ 	.short	(.L_5646 - .L_5645)
	.align		4
.L_5645:
        /*8410*/ 	.word	index@($_ZN7cutlass13device_kernelIN5flash19enable_sm80_to_sm89INS1_16FlashAttnBwdSm80INS1_25CollectiveMainloopBwdSm80ILi2ELi2EN4cute5tupleIJNS5_1CILi128EEES8_NS7_ILi64EEEEEENS_6half_tEfNS_4arch4Sm80ELb0ELb1ELb1ELb0ELb1ELb0ELb0ELb0ELi2ELi4ELi4ELi4ELb0EEENS1_24CollectiveEpilogueBwdGQAISA_fSD_Li256ELb0ELb1EEENS1_19SingleTileSchedulerILb0ELb0ELb0ELi128EEEEEEEEEvNT_6ParamsE$_ZN4cute5tupleIJNS_1CILi0EEEiEEC2ERKS2_RKi)
        /*8414*/ 	.word	0x00000000


	//----- nvinfo : EIATTR_FRAME_SIZE
	.align		4
.L_5646:
        /*8418*/ 	.byte	0x04, 0x11
        /*841a*/ 	.short	(.L_5648 - .L_5647)
	.align		4
.L_5647:
        /*841c*/ 	.word	index@($_ZN7cutlass13device_kernelIN5flash19enable_sm80_to_sm89INS1_16FlashAttnBwdSm80INS1_25CollectiveMainloopBwdSm80ILi2ELi2EN4cute5tupleIJNS5_1CILi128EEES8_NS7_ILi64EEEEEENS_6half_tEfNS_4arch4Sm80ELb0ELb1ELb1ELb0ELb1ELb0ELb0ELb0ELi2ELi4ELi4ELi4ELb0EEENS1_24CollectiveEpilogueBwdGQAISA_fSD_Li256ELb0ELb1EEENS1_19SingleTileSchedulerILb0ELb0ELb0ELi128EEEEEEEEEvNT_6ParamsE$_ZN4cute5tupleIJNS0_IJNS_1CILi8EEENS1_ILi2EEES3_S3_S2_S3_EEENS0_IJNS1_ILi1EEEiiiNS1_ILi72EEENS1_ILi512EEEEEEEEC2ERKS4_RKS8_)
        /*8420*/ 	.word	0x00000000


	//----- nvinfo : EIATTR_FRAME_SIZE
	.align		4
.L_5648:
        /*8424*/ 	.byte	0x04, 0x11
        /*8426*/ 	.short	(.L_5650 - .L_5649)
	.align		4
.L_5649:
        /*8428*/ 	.word	index@($_ZN7cutlass13device_kernelIN5flash19enable_sm80_to_sm89INS1_16FlashAttnBwdSm80INS1_25CollectiveMainloopBwdSm80ILi2ELi2EN4cute5tupleIJNS5_1CILi128EEES8_NS7_ILi64EEEEEENS_6half_tEfNS_4arch4Sm80ELb0ELb1ELb1ELb0ELb1ELb0ELb0ELb0ELi2ELi4ELi4ELi4ELb0EEENS1_24CollectiveEpilogueBwdGQAISA_fSD_Li256ELb0ELb1EEENS1_19SingleTileSchedulerILb0ELb0ELb0ELi128EEEEEEEEEvNT_6ParamsE$_ZN4cute5tupleIJNS0_IJNS_1CILi8EEENS0_IJNS1_ILi2EEES3_S3_EEENS1_ILi1EEES4_S5_EEENS0_IJS5_NS0_IJiiiEEENS1_ILi64EEENS0_IJNS1_ILi72EEENS1_ILi144EEENS1_ILi288EEEEEENS1_ILi512EEEEEEEEC2ERKS6_RKSE_)
        /*842c*/ 	.word	0x00000000


	//----- nvinfo : EIATTR_FRAME_SIZE
	.align		4
.L_5650:
        /*8430*/ 	.byte	0x04, 0x11
        /*8432*/ 	.short	(.L_5652 - .L_5651)
	.align		4
.L_5651:
        /*8434*/ 	.word	index@($_ZN7cutlass13device_kernelIN5flash19enable_sm80_to_sm89INS1_16FlashAttnBwdSm80INS1_25CollectiveMainloopBwdSm80ILi2ELi2EN4cute5tupleIJNS5_1CILi128EEES8_NS7_ILi64EEEEEENS_6half_tEfNS_4arch4Sm80ELb0ELb1ELb1ELb0ELb1ELb0ELb0ELb0ELi2ELi4ELi4ELi4ELb0EEENS1_24CollectiveEpilogueBwdGQAISA_fSD_Li256ELb0ELb1EEENS1_19SingleTileSchedulerILb0ELb0ELb0ELi128EEEEEEEEEvNT_6ParamsE$_ZN4cute5tupleIJNS0_IJNS_1CILi8EEENS0_IJNS1_ILi2EEES3_S3_EEENS1_ILi1EEES4_S5_EEENS0_IJS5_NS0_IJS2_iiEEENS1_ILi64EEENS0_IJiNS1_ILi144EEENS1_ILi288EEEEEENS1_ILi512EEEEEEEEC2ERKS6_RKSD_)
        /*8438*/ 	.word	0x00000000


	//----- nvinfo : EIATTR_FRAME_SIZE
	.align		4
.L_5652:
        /*843c*/ 	.byte	0x04, 0x11
        /*843e*/ 	.short	(.L_5654 - .L_5653)
	.align		4
.L_5653:
        /*8440*/ 	.word	index@($_ZN7cutlass13device_kernelIN5flash19enable_sm80_to_sm89INS1_16FlashAttnBwdSm80INS1_25CollectiveMainloopBwdSm80ILi2ELi2EN4cute5tupleIJNS5_1CILi128EEES8_NS7_ILi64EEEEEENS_6half_tEfNS_4arch4Sm80ELb0ELb1ELb1ELb0ELb1ELb0ELb0ELb0ELi2ELi4ELi4ELi4ELb0EEENS1_24CollectiveEpilogueBwdGQAISA_fSD_Li256ELb0ELb1EEENS1_19SingleTileSchedulerILb0ELb0ELb0ELi128EEEEEEEEEvNT_6ParamsE$_ZN4cute5tupleIJNS0_IJNS_1CILi2EEEEEENS0_IJiEEEEEC2ERKS3_RKS4_)
        /*8444*/ 	.word	0x00000000


	//----- nvinfo : EIATTR_FRAME_SIZE
	.align		4
.L_5654:
        /*8448*/ 	.byte	0x04, 0x11
        /*844a*/ 	.short	(.L_5656 - .L_5655)
	.align		4
.L_5655:
        /*844c*/ 	.word	index@($_ZN7cutlass13device_kernelIN5flash19enable_sm80_to_sm89INS1_16FlashAttnBwdSm80INS1_25CollectiveMainloopBwdSm80ILi2ELi2EN4cute5tupleIJNS5_1CILi128EEES8_NS7_ILi64EEEEEENS_6half_tEfNS_4arch4Sm80ELb0ELb1ELb1ELb0ELb1ELb0ELb0ELb0ELi2ELi4ELi4ELi4ELb0EEENS1_24CollectiveEpilogueBwdGQAISA_fSD_Li256ELb0ELb1EEENS1_19SingleTileSchedulerILb0ELb0ELb0ELi128EEEEEEEEEvNT_6ParamsE$_ZN4cute5tupleIJNS0_IJNS_1CILi16EEENS1_ILi2EEES3_S3_NS1_ILi4EEES3_EEENS0_IJNS1_ILi1EEEiiiNS1_ILi144EEENS1_ILi512EEEEEEEEC2ERKS5_RKS9_)
        /*8450*/ 	.word	0x00000000


	//----- nvinfo : EIATTR_FRAME_SIZE
	.align		4
.L_5656:
        /*8454*/ 	.byte	0x04, 0x11
        /*8456*/ 	.short	(.L_5658 - .L_5657)
	.align		4
.L_5657:
        /*8458*/ 	.word	index@($_ZN7cutlass13device_kernelIN5flash19enable_sm80_to_sm89INS1_16FlashAttnBwdSm80INS1_25CollectiveMainloopBwdSm80ILi2ELi2EN4cute5tupleIJNS5_1CILi128EEES8_NS7_ILi64EEEEEENS_6half_tEfNS_4arch4Sm80ELb0ELb1ELb1ELb0ELb1ELb0ELb0ELb0ELi2ELi4ELi4ELi4ELb0EEENS1_24CollectiveEpilogueBwdGQAISA_fSD_Li256ELb0ELb1EEENS1_19SingleTileSchedulerILb0ELb0ELb0ELi128EEEEEEEEEvNT_6ParamsE$_ZN4cute5tupleIJNS0_IJNS0_IJNS_1CILi8EEENS1_ILi1EEEEEENS1_ILi2EEES2_EEENS0_IJNS0_IJS3_NS1_ILi0EEEEEEiNS1_ILi1024EEEEEEEEC2ERKS6_RKSA_)
        /*845c*/ 	.word	0x00000000


	//----- nvinfo : EIATTR_FRAME_SIZE
	.align		4
.L_5658:
        /*8460*/ 	.byte	0x04, 0x11
        /*8462*/ 	.short	(.L_5660 - .L_5659)
	.align		4
.L_5659:
        /*8464*/ 	.word	index@($_ZN7cutlass13device_kernelIN5flash19enable_sm80_to_sm89INS1_16FlashAttnBwdSm80INS1_25CollectiveMainloopBwdSm80ILi2ELi2EN4cute5tupleIJNS5_1CILi128EEES8_NS7_ILi64EEEEEENS_6half_tEfNS_4arch4Sm80ELb0ELb1ELb1ELb0ELb1ELb0ELb0ELb0ELi2ELi4ELi4ELi4ELb0EEENS1_24CollectiveEpilogueBwdGQAISA_fSD_Li256ELb0ELb1EEENS1_19SingleTileSchedulerILb0ELb0ELb0ELi128EEEEEEEEEvNT_6ParamsE$_ZN4cute5tupleIJNS0_IJNS0_IJNS_1CILi8EEENS1_ILi1EEEEEENS1_ILi2EEENS0_IJS5_S5_EEEEEENS0_IJNS0_IJS3_NS1_ILi0EEEEEENS1_ILi4096EEENS0_IJiiEEEEEEEEC2ERKS7_RKSC_)
        /*8468*/ 	.word	0x00000000


	//----- nvinfo : EIATTR_FRAME_SIZE
	.align		4
.L_5660:
        /*846c*/ 	.byte	0x04, 0x11
        /*846e*/ 	.short	(.L_5662 - .L_5661)
	.align		4
.L_5661:
        /*8470*/ 	.word	index@($_ZN7cutlass13device_kernelIN5flash19enable_sm80_to_sm89INS1_16FlashAttnBwdSm80INS1_25CollectiveMainloopBwdSm80ILi2ELi2EN4cute5tupleIJNS5_1CILi128EEES8_NS7_ILi64EEEEEENS_6half_tEfNS_4arch4Sm80ELb0ELb1ELb1ELb0ELb1ELb0ELb0ELb0ELi2ELi4ELi4ELi4ELb0EEENS1_24CollectiveEpilogueBwdGQAISA_fSD_Li256ELb0ELb1EEENS1_19SingleTileSchedulerILb0ELb0ELb0ELi128EEEEEEEEEvNT_6ParamsE$_ZN4cute5tupleIJNS0_IJNS0_IJNS_1CILi8EEENS1_ILi1EEEEEENS1_ILi2EEEEEENS0_IJNS0_IJS3_NS1_ILi0EEEEEEiEEEEEC2ERKS6_RKS9_)
        /*8474*/ 	.word	0x00000000


	//----- nvinfo : EIATTR_FRAME_SIZE
	.align		4
.L_5662:
        /*8478*/ 	.byte	0x04, 0x11
        /*847a*/ 	.short	(.L_5664 - .L_5663)
	.align		4
.L_5663:
        /*847c*/ 	.word	index@($_ZN7cutlass13device_kernelIN5flash19enable_sm80_to_sm89INS1_16FlashAttnBwdSm80INS1_25CollectiveMainloopBwdSm80ILi2ELi2EN4cute5tupleIJNS5_1CILi128EEES8_NS7_ILi64EEEEEENS_6half_tEfNS_4arch4Sm80ELb0ELb1ELb1ELb0ELb1ELb0ELb0ELb0ELi2ELi4ELi4ELi4ELb0EEENS1_24CollectiveEpilogueBwdGQAISA_fSD_Li256ELb0ELb1EEENS1_19SingleTileSchedulerILb0ELb0ELb0ELi128EEEEEEEEEvNT_6ParamsE$_ZN4cute5tupleIJNS0_IJNS0_IJNS_1CILi8EEENS1_ILi1EEEEEENS0_IJNS1_ILi2EEEEEEEEENS0_IJNS0_IJS3_NS1_ILi0EEEEEENS0_IJiEEEEEEEEC2ERKS7_RKSB_)
        /*8480*/ 	.word	0x00000000


	//----- nvinfo : EIATTR_FRAME_SIZE
	.align		4
.L_5664:
        /*8484*/ 	.byte	0x04, 0x11
        /*8486*/ 	.short	(.L_5666 - .L_5665)
	.align		4
.L_5665:
        /*8488*/ 	.word	index@($_ZN7cutlass13device_kernelIN5flash19enable_sm80_to_sm89INS1_16FlashAttnBwdSm80INS1_25CollectiveMainloopBwdSm80ILi2ELi2EN4cute5tupleIJNS5_1CILi128EEES8_NS7_ILi64EEEEEENS_6half_tEfNS_4arch4Sm80ELb0ELb1ELb1ELb0ELb1ELb0ELb0ELb0ELi2ELi4ELi4ELi4ELb0EEENS1_24CollectiveEpilogueBwdGQAISA_fSD_Li256ELb0ELb1EEENS1_19SingleTileSchedulerILb0ELb0ELb0ELi128EEEEEEEEEvNT_6ParamsE$_ZN4cute5tupleIJNS0_IJNS0_IJNS_1CILi2EEES2_S2_EEES2_NS0_IJS2_S2_EEEEEENS0_IJNS0_IJNS1_ILi1EEENS1_ILi512EEEiEEENS1_ILi4096EEENS0_IJiiEEEEEEEEC2ERKS5_RKSB_)
        /*848c*/ 	.word	0x00000000


	//----- nvinfo : EIATTR_FRAME_SIZE
	.align		4
.L_5666:
        /*8490*/ 	.byte	0x04, 0x11
        /*8492*/ 	.short	(.L_5668 - .L_5667)
	.align		4
.L_5667:
        /*8494*/ 	.word	index@($_ZN7cutlass13device_kernelIN5flash19enable_sm80_to_sm89INS1_16FlashAttnBwdSm80INS1_25CollectiveMainloopBwdSm80ILi2ELi2EN4cute5tupleIJNS5_1CILi128EEES8_NS7_ILi64EEEEEENS_6half_tEfNS_4arch4Sm80ELb0ELb1ELb1ELb0ELb1ELb0ELb0ELb0ELi2ELi4ELi4ELi4ELb0EEENS1_24CollectiveEpilogueBwdGQAISA_fSD_Li256ELb0ELb1EEENS1_19SingleTileSchedulerILb0ELb0ELb0ELi128EEEEEEEEEvNT_6ParamsE$_ZN4cute5tupleIJNS0_IJNS0_IJNS_1CILi2EEES2_S2_EEES2_NS0_IJNS0_IJS2_S2_EEES2_EEEEEENS0_IJNS0_IJNS1_ILi1EEENS1_ILi512EEEiEEENS1_ILi4096EEENS0_IJNS0_IJiiEEENS1_ILi8192EEEEEEEEEEEC2ERKS6_RKSE_)
        /*8498*/ 	.word	0x00000000


	//----- nvinfo : EIATTR_FRAME_SIZE
	.align		4
.L_5668:
        /*849c*/ 	.byte	0x04, 0x11
        /*849e*/ 	.short	(.L_5670 - .L_5669)
	.align		4
.L_5669:
        /*84a0*/ 	.word	index@($_ZN7cutlass13device_kernelIN5flash19enable_sm80_to_sm89INS1_16FlashAttnBwdSm80INS1_25CollectiveMainloopBwdSm80ILi2ELi2EN4cute5tupleIJNS5_1CILi128EEES8_NS7_ILi64EEEEEENS_6half_tEfNS_4arch4Sm80ELb0ELb1ELb1ELb0ELb1ELb0ELb0ELb0ELi2ELi4ELi4ELi4ELb0EEENS1_24CollectiveEpilogueBwdGQAISA_fSD_Li256ELb0ELb1EEENS1_19SingleTileSchedulerILb0ELb0ELb0ELi128EEEEEEEEEvNT_6ParamsE$_ZN4cute5tupleIJNS0_IJNS0_IJNS_1CILi2EEES2_EEES3_NS1_ILi8EEEEEENS0_IJNS0_IJiNS1_ILi512EEEEEENS0_IJiiEEENS1_ILi1024EEEEEEEEC2ERKS5_RKSA_)
        /*84a4*/ 	.word	0x00000000


	//----- nvinfo : EIATTR_FRAME_SIZE
	.align		4
.L_5670:
        /*84a8*/ 	.byte	0x04, 0x11
        /*84aa*/ 	.short	(.L_5672 - .L_5671)
	.align		4
.L_5671:
        /*84ac*/ 	.word	index@($_ZN7cutlass13device_kernelIN5flash19enable_sm80_to_sm89INS1_16FlashAttnBwdSm80INS1_25CollectiveMainloopBwdSm80ILi2ELi2EN4cute5tupleIJNS5_1CILi128EEES8_NS7_ILi64EEEEEENS_6half_tEfNS_4arch4Sm80ELb0ELb1ELb1ELb0ELb1ELb0ELb0ELb0ELi2ELi4ELi4ELi4ELb0EEENS1_24CollectiveEpilogueBwdGQAISA_fSD_Li256ELb0ELb1EEENS1_19SingleTileSchedulerILb0ELb0ELb0ELi128EEEEEEEEEvNT_6ParamsE$_ZN4cute5tupleIJNS0_IJNS0_IJNS_1CILi2EEES2_EEENS1_ILi8EEES3_EEENS0_IJNS0_IJNS1_ILi1EEEiEEENS1_ILi1024EEENS0_IJiiEEEEEEEEC2ERKS5_RKSA_)
        /*84b0*/ 	.word	0x00000000


	//----- nvinfo : EIATTR_FRAME_SIZE
	.align		4
.L_5672:
        /*84b4*/ 	.byte	0x04, 0x11
        /*84b6*/ 	.short	(.L_5674 - .L_5673)
	.align		4
.L_5673:
        /*84b8*/ 	.word	index@($_ZN7cutlass13device_kernelIN5flash19enable_sm80_to_sm89INS1_16FlashAttnBwdSm80INS1_25CollectiveMainloopBwdSm80ILi2ELi2EN4cute5tupleIJNS5_1CILi128EEES8_NS7_ILi64EEEEEENS_6half_tEfNS_4arch4Sm80ELb0ELb1ELb1ELb0ELb1ELb0ELb0ELb0ELi2ELi4ELi4ELi4ELb0EEENS1_24CollectiveEpilogueBwdGQAISA_fSD_Li256ELb0ELb1EEENS1_19SingleTileSchedulerILb0ELb0ELb0ELi128EEEEEEEEEvNT_6ParamsE$_ZN4cute5tupleIJNS0_IJNS0_IJNS_1CILi1EEENS0_IJS2_NS1_ILi2EEES3_EEEEEES3_NS0_IJS3_S3_EEEEEENS0_IJNS0_IJNS1_ILi0EEENS0_IJS2_NS1_ILi256EEEiEEEEEENS1_ILi2048EEENS0_IJiNS1_ILi4096EEEEEEEEEEEC2ERKS7_RKSF_)
        /*84bc*/ 	.word	0x00000000


	//----- nvinfo : EIATTR_FRAME_SIZE
	.align		4
.L_5674:
        /*84c0*/ 	.byte	0x04, 0x11
        /*84c2*/ 	.short	(.L_5676 - .L_5675)
	.align		4
.L_5675:
        /*84c4*/ 	.word	index@($_ZN7cutlass13device_kernelIN5flash19enable_sm80_to_sm89INS1_16FlashAttnBwdSm80INS1_25CollectiveMainloopBwdSm80ILi2ELi2EN4cute5tupleIJNS5_1CILi128EEES8_NS7_ILi64EEEEEENS_6half_tEfNS_4arch4Sm80ELb0ELb1ELb1ELb0ELb1ELb0ELb0ELb0ELi2ELi4ELi4ELi4ELb0EEENS1_24CollectiveEpilogueBwdGQAISA_fSD_Li256ELb0ELb1EEENS1_19SingleTileSchedulerILb0ELb0ELb0ELi128EEEEEEEEEvNT_6ParamsE$_ZN4cute5tupleIJNS0_IJNS0_IJNS0_IJNS_1CILi8EEENS1_ILi1EEEEEES3_EEENS0_IJNS0_IJS3_S3_EEENS1_ILi2EEEEEEEEENS0_IJNS0_IJNS0_IJS3_NS1_ILi0EEEEEESA_EEENS0_IJNS0_IJSA_SA_EEEiEEEEEEEEC2ERKS9_RKSF_)
        /*84c8*/ 	.word	0x00000000


	//----- nvinfo : EIATTR_FRAME_SIZE
	.align		4
.L_5676:
        /*84cc*/ 	.byte	0x04, 0x11
        /*84ce*/ 	.short	(.L_5678 - .L_5677)
	.align		4
.L_5677:
        /*84d0*/ 	.word	index@($_ZN7cutlass13device_kernelIN5flash19enable_sm80_to_sm89INS1_16FlashAttnBwdSm80INS1_25CollectiveMainloopBwdSm80ILi2ELi2EN4cute5tupleIJNS5_1CILi128EEES8_NS7_ILi64EEEEEENS_6half_tEfNS_4arch4Sm80ELb0ELb1ELb1ELb0ELb1ELb0ELb0ELb0ELi2ELi4ELi4ELi4ELb0EEENS1_24CollectiveEpilogueBwdGQAISA_fSD_Li256ELb0ELb1EEENS1_19SingleTileSchedulerILb0ELb0ELb0ELi128EEEEEEEEEvNT_6ParamsE$_ZN4cute5tupleIJNS0_IJNS0_IJNS0_IJNS_1CILi8EEENS1_ILi1EEEEEENS0_IJS3_S3_EEEEEENS0_IJS3_NS1_ILi2EEEEEEEEENS0_IJNS0_IJNS0_IJS3_NS1_ILi0EEEEEENS0_IJSA_SA_EEEEEENS0_IJSA_iEEEEEEEEC2ERKS9_RKSF_)
        /*84d4*/ 	.word	0x00000000


	//----- nvinfo : EIATTR_FRAME_SIZE
	.align		4
.L_5678:
        /*84d8*/ 	.byte	0x04, 0x11
        /*84da*/ 	.short	(.L_5680 - .L_5679)
	.align		4
.L_5679:
        /*84dc*/ 	.word	index@($_ZN7cutlass13device_kernelIN5flash19enable_sm80_to_sm89INS1_16FlashAttnBwdSm80INS1_25CollectiveMainloopBwdSm80ILi2ELi2EN4cute5tupleIJNS5_1CILi128EEES8_NS7_ILi64EEEEEENS_6half_tEfNS_4arch4Sm80ELb0ELb1ELb1ELb0ELb1ELb0ELb0ELb0ELi2ELi4ELi4ELi4ELb0EEENS1_24CollectiveEpilogueBwdGQAISA_fSD_Li256ELb0ELb1EEENS1_19SingleTileSchedulerILb0ELb0ELb0ELi128EEEEEEEEEvNT_6ParamsE$_ZN4cute3eso3ESOILb1ELb0EJNS_6LayoutINS_5tupleIJNS_1CILi4EEEEEENS3_IJNS4_ILi1EEEEEEEENS_10ViewEngineIPfEEEEC2ERKS9_RKSC_)
        /*84e0*/ 	.word	0x00000000


	//----- nvinfo : EIATTR_FRAME_SIZE
	.align		4
.L_5680:
        /*84e4*/ 	.byte	0x04, 0x11
        /*84e6*/ 	.short	(.L_5682 - .L_5681)
	.align		4
.L_5681:
        /*84e8*/ 	.word	index@($_ZN7cutlass13device_kernelIN5flash19enable_sm80_to_sm89INS1_16FlashAttnBwdSm80INS1_25CollectiveMainloopBwdSm80ILi2ELi2EN4cute5tupleIJNS5_1CILi128EEES8_NS7_ILi64EEEEEENS_6half_tEfNS_4arch4Sm80ELb0ELb1ELb1ELb0ELb1ELb0ELb0ELb0ELi2ELi4ELi4ELi4ELb0EEENS1_24CollectiveEpilogueBwdGQAISA_fSD_Li256ELb0ELb1EEENS1_19SingleTileSchedulerILb0ELb0ELb0ELi128EEEEEEEEEvNT_6ParamsE$_ZN4cute3eso3ESOILb1ELb0EJNS_6LayoutINS_5tupleIJNS_1CILi1EEENS4_ILi4EEEEEENS3_IJNS4_ILi0EEES5_EEEEENS_10ViewEngineIPfEEEEC2ERKSA_RKSD_)
        /*84ec*/ 	.word	0x00000000


	//----- nvinfo : EIATTR_FRAME_SIZE
	.align		4
.L_5682:
        /*84f0*/ 	.byte	0x04, 0x11
        /*84f2*/ 	.short	(.L_5684 - .L_5683)
	.align		4
.L_5683:
        /*84f4*/ 	.word	index@($_ZN7cutlass13device_kernelIN5flash19enable_sm80_to_sm89INS1_16FlashAttnBwdSm80INS1_25CollectiveMainloopBwdSm80ILi2ELi2EN4cute5tupleIJNS5_1CILi128EEES8_NS7_ILi64EEEEEENS_6half_tEfNS_4arch4Sm80ELb0ELb1ELb1ELb0ELb1ELb0ELb0ELb0ELi2ELi4ELi4ELi4ELb0EEENS1_24CollectiveEpilogueBwdGQAISA_fSD_Li256ELb0ELb1EEENS1_19SingleTileSchedulerILb0ELb0ELb0ELi128EEEEEEEEEvNT_6ParamsE$_ZN4cute3eso3ESOILb1ELb0EJNS_6LayoutINS_5tupleIJNS_1CILi1EEENS3_IJNS4_ILi2EEES6_EEEEEENS3_IJNS4_ILi0EEENS3_IJNS4_ILi8EEENS4_ILi64EEEEEEEEEEENS_10ViewEngineINS_8smem_ptrIPfEEEEEEC2ERKSE_RKSJ_)
        /*84f8*/ 	.word	0x00000000


	//----- nvinfo : EIATTR_FRAME_SIZE
	.align		4
.L_5684:
        /*84fc*/ 	.byte	0x04, 0x11
        /*84fe*/ 	.short	(.L_5686 - .L_5685)
	.align		4
.L_5685:
        /*8500*/ 	.word	index@($_ZN7cutlass13device_kernelIN5flash19enable_sm80_to_sm89INS1_16FlashAttnBwdSm80INS1_25CollectiveMainloopBwdSm80ILi2ELi2EN4cute5tupleIJNS5_1CILi128EEES8_NS7_ILi64EEEEEENS_6half_tEfNS_4arch4Sm80ELb0ELb1ELb1ELb0ELb1ELb0ELb0ELb0ELi2ELi4ELi4ELi4ELb0EEENS1_24CollectiveEpilogueBwdGQAISA_fSD_Li256ELb0ELb1EEENS1_19SingleTileSchedulerILb0ELb0ELb0ELi128EEEEEEEEEvNT_6ParamsE$_ZN4cute3eso3ESOILb1ELb0EJNS_6LayoutINS_5tupleIJNS3_IJNS_1CILi8EEENS4_ILi1EEEEEENS4_ILi4EEES8_EEENS3_IJNS3_IJS6_NS4_ILi0EEEEEES5_NS4_ILi32EEEEEEEENS_10ViewEngineIPN7cutlass6half_tEEEEEC2ERKSE_RKSJ_)
        /*8504*/ 	.word	0x00000000


	//----- nvinfo : EIATTR_FRAME_SIZE
	.align		4
.L_5686:
        /*8508*/ 	.byte	0x04, 0x11
        /*850a*/ 	.short	(.L_5688 - .L_5687)
	.align		4
.L_5687:
        /*850c*/ 	.word	index@($_ZN7cutlass13device_kernelIN5flash19enable_sm80_to_sm89INS1_16FlashAttnBwdSm80INS1_25CollectiveMainloopBwdSm80ILi2ELi2EN4cute5tupleIJNS5_1CILi128EEES8_NS7_ILi64EEEEEENS_6half_tEfNS_4arch4Sm80ELb0ELb1ELb1ELb0ELb1ELb0ELb0ELb0ELi2ELi4ELi4ELi4ELb0EEENS1_24CollectiveEpilogueBwdGQAISA_fSD_Li256ELb0ELb1EEENS1_19SingleTileSchedulerILb0ELb0ELb0ELi128EEEEEEEEEvNT_6ParamsE$_ZN4cute3eso3ESOILb1ELb0EJNS_6LayoutINS_5tupleIJNS3_IJNS_1CILi8EEENS4_ILi1EEEEEENS4_ILi4EEEEEENS3_IJNS3_IJS6_NS4_ILi0EEEEEES5_EEEEEiEEC2ERKSD_RKi)
        /*8510*/ 	.word	0x00000000


	//----- nvinfo : EIATTR_FRAME_SIZE
	.align		4
.L_5688:
        /*8514*/ 	.byte	0x04, 0x11
        /*8516*/ 	.short	(.L_5690 - .L_5689)
	.align		4
.L_5689:
        /*8518*/ 	.word	index@($_ZN7cutlass13device_kernelIN5flash19enable_sm80_to_sm89INS1_16FlashAttnBwdSm80INS1_25CollectiveMainloopBwdSm80ILi2ELi2EN4cute5tupleIJNS5_1CILi128EEES8_NS7_ILi64EEEEEENS_6half_tEfNS_4arch4Sm80ELb0ELb1ELb1ELb0ELb1ELb0ELb0ELb0ELi2ELi4ELi4ELi4ELb0EEENS1_24CollectiveEpilogueBwdGQAISA_fSD_Li256ELb0ELb1EEENS1_19SingleTileSchedulerILb0ELb0ELb0ELi128EEEEEEEEEvNT_6ParamsE$_ZN4cute3eso3ESOILb1ELb0EJNS_6LayoutINS_5tupleIJNS3_IJNS_1CILi8EEENS4_ILi1EEEEEENS4_ILi4EEEEEENS3_IJNS3_IJS6_NS4_ILi0EEEEEES5_EEEEENS_10ViewEngineIPN7cutlass6half_tEEEEEC2ERKSD_RKSI_)
        /*851c*/ 	.word	0x00000000


	//----- nvinfo : EIATTR_FRAME_SIZE
	.align		4
.L_5690:
        /*8520*/ 	.byte	0x04, 0x11
        /*8522*/ 	.short	(.L_5692 - .L_5691)
	.align		4
.L_5691:
        /*8524*/ 	.word	index@($_ZN7cutlass13device_kernelIN5flash19enable_sm80_to_sm89INS1_16FlashAttnBwdSm80INS1_25CollectiveMainloopBwdSm80ILi2ELi2EN4cute5tupleIJNS5_1CILi128EEES8_NS7_ILi64EEEEEENS_6half_tEfNS_4arch4Sm80ELb0ELb1ELb1ELb0ELb1ELb0ELb0ELb0ELi2ELi4ELi4ELi4ELb0EEENS1_24CollectiveEpilogueBwdGQAISA_fSD_Li256ELb0ELb1EEENS1_19SingleTileSchedulerILb0ELb0ELb0ELi128EEEEEEEEEvNT_6ParamsE$_ZN4cute3eso3ESOILb1ELb0EJNS_6LayoutINS_5tupleIJNS3_IJNS_1CILi8EEENS4_ILi1EEEEEENS4_ILi4EEEEEENS3_IJNS3_IJS6_NS4_ILi0EEEEEENS4_ILi2048EEEEEEEEiEEC2ERKSE_RKi)
        /*8528*/ 	.word	0x00000000


	//----- nvinfo : EIATTR_FRAME_SIZE
	.align		4
.L_5692:
        /*852c*/ 	.byte	0x04, 0x11
        /*852e*/ 	.short	(.L_5694 - .L_5693)
	.align		4
.L_5693:
        /*8530*/ 	.word	index@($_ZN7cutlass13device_kernelIN5flash19enable_sm80_to_sm89INS1_16FlashAttnBwdSm80INS1_25CollectiveMainloopBwdSm80ILi2ELi2EN4cute5tupleIJNS5_1CILi128EEES8_NS7_ILi64EEEEEENS_6half_tEfNS_4arch4Sm80ELb0ELb1ELb1ELb0ELb1ELb0ELb0ELb0ELi2ELi4ELi4ELi4ELb0EEENS1_24CollectiveEpilogueBwdGQAISA_fSD_Li256ELb0ELb1EEENS1_19SingleTileSchedulerILb0ELb0ELb0ELi128EEEEEEEEEvNT_6ParamsE$_ZN4cute3eso3ESOILb1ELb0EJNS_6LayoutINS_5tupleIJNS3_IJNS_1CILi8EEENS4_ILi1EEEEEENS4_ILi4EEEEEENS3_IJNS3_IJS6_NS4_ILi0EEEEEENS4_ILi2048EEEEEEEENS_10ViewEngineINS_8smem_ptrIPN7cutlass6half_tEEEEEEEC2ERKSE_RKSL_)
        /*8534*/ 	.word	0x00000000


	//----- nvinfo : EIATTR_FRAME_SIZE
	.align		4
.L_5694:
        /*8538*/ 	.byte	0x04, 0x11
        /*853a*/ 	.short	(.L_5696 - .L_5695)
	.align		4
.L_5695:
        /*853c*/ 	.word	index@($_ZN7cutlass13device_kernelIN5flash19enable_sm80_to_sm89INS1_16FlashAttnBwdSm80INS1_25CollectiveMainloopBwdSm80ILi2ELi2EN4cute5tupleIJNS5_1CILi128EEES8_NS7_ILi64EEEEEENS_6half_tEfNS_4arch4Sm80ELb0ELb1ELb1ELb0ELb1ELb0ELb0ELb0ELi2ELi4ELi4ELi4ELb0EEENS1_24CollectiveEpilogueBwdGQAISA_fSD_Li256ELb0ELb1EEENS1_19SingleTileSchedulerILb0ELb0ELb0ELi128EEEEEEEEEvNT_6ParamsE$_ZN4cute3eso3ESOILb1ELb0EJNS_6LayoutINS_5tupleIJNS3_IJNS_1CILi8EEENS4_ILi1EEEEEENS4_ILi2EEES5_EEENS3_IJNS3_IJS6_NS4_ILi0EEEEEENS4_ILi64EEES5_EEEEENS_10ViewEngineIPN7cutlass6half_tEEEEEC2ERKSE_RKSJ_)
        /*8540*/ 	.word	0x00000000


	//----- nvinfo : EIATTR_FRAME_SIZE
	.align		4
.L_5696:
        /*8544*/ 	.byte	0x04, 0x11
        /*8546*/ 	.short	(.L_5698 - .L_5697)
	.align		4
.L_5697:
        /*8548*/ 	.word	index@($_ZN7cutlass13device_kernelIN5flash19enable_sm80_to_sm89INS1_16FlashAttnBwdSm80INS1_25CollectiveMainloopBwdSm80ILi2ELi2EN4cute5tupleIJNS5_1CILi128EEES8_NS7_ILi64EEEEEENS_6half_tEfNS_4arch4Sm80ELb0ELb1ELb1ELb0ELb1ELb0ELb0ELb0ELi2ELi4ELi4ELi4ELb0EEENS1_24CollectiveEpilogueBwdGQAISA_fSD_Li256ELb0ELb1EEENS1_19SingleTileSchedulerILb0ELb0ELb0ELi128EEEEEEEEEvNT_6ParamsE$_ZN4cute3eso3ESOILb1ELb0EJNS_6LayoutINS_5tupleIJNS3_IJNS_1CILi8EEENS4_ILi1EEEEEENS4_ILi2EEENS4_ILi4EEEEEENS3_IJNS3_IJS6_NS4_ILi0EEEEEES5_NS4_ILi16EEEEEEEENS_10ViewEngineIPN7cutlass6half_tEEEEEC2ERKSF_RKSK_)
        /*854c*/ 	.word	0x00000000


	//----- nvinfo : EIATTR_FRAME_SIZE
	.align		4
.L_5698:
        /*8550*/ 	.byte	0x04, 0x11
        /*8552*/ 	.short	(.L_5700 - .L_5699)
	.align		4
.L_5699:
        /*8554*/ 	.word	index@($_ZN7cutlass13device_kernelIN5flash19enable_sm80_to_sm89INS1_16FlashAttnBwdSm80INS1_25CollectiveMainloopBwdSm80ILi2ELi2EN4cute5tupleIJNS5_1CILi128EEES8_NS7_ILi64EEEEEENS_6half_tEfNS_4arch4Sm80ELb0ELb1ELb1ELb0ELb1ELb0ELb0ELb0ELi2ELi4ELi4ELi4ELb0EEENS1_24CollectiveEpilogueBwdGQAISA_fSD_Li256ELb0ELb1EEENS1_19SingleTileSchedulerILb0ELb0ELb0ELi128EEEEEEEEEvNT_6ParamsE$_ZN4cute3eso3ESOILb1ELb0EJNS_6LayoutINS_5tupleIJNS3_IJNS_1CILi8EEENS4_ILi1EEEEEENS4_ILi2EEENS3_IJNS4_ILi4EEES8_EEEEEENS3_IJNS3_IJS6_NS4_ILi0EEEEEES5_NS3_IJNS4_ILi32EEENS4_ILi16EEEEEEEEEEENS_10ViewEngineIPN7cutlass6half_tEEEEEC2ERKSI_RKSN_)
        /*8558*/ 	.word	0x00000000


	//----- nvinfo : EIATTR_FRAME_SIZE
	.align		4
.L_5700:
        /*855c*/ 	.byte	0x04, 0x11
        /*855e*/ 	.short	(.L_5702 - .L_5701)
	.align		4
.L_5701:
        /*8560*/ 	.word	index@($_ZN7cutlass13device_kernelIN5flash19enable_sm80_to_sm89INS1_16FlashAttnBwdSm80INS1_25CollectiveMainloopBwdSm80ILi2ELi2EN4cute5tupleIJNS5_1CILi128EEES8_NS7_ILi64EEEEEENS_6half_tEfNS_4arch4Sm80ELb0ELb1ELb1ELb0ELb1ELb0ELb0ELb0ELi2ELi4ELi4ELi4ELb0EEENS1_24CollectiveEpilogueBwdGQAISA_fSD_Li256ELb0ELb1EEENS1_19SingleTileSchedulerILb0ELb0ELb0ELi128EEEEEEEEEvNT_6ParamsE$_ZN4cute3eso3ESOILb1ELb0EJNS_6LayoutINS_5tupleIJNS3_IJNS_1CILi8EEENS4_ILi1EEEEEENS4_ILi2EEEEEENS3_IJNS3_IJS6_NS4_ILi0EEEEEES5_EEEEEiEEC2ERKSD_RKi)
        /*8564*/ 	.word	0x00000000


	//----- nvinfo : EIATTR_FRAME_SIZE
	.align		4
.L_5702:
        /*8568*/ 	.byte	0x04, 0x11
        /*856a*/ 	.short	(.L_5704 - .L_5703)
	.align		4
.L_5703:
        /*856c*/ 	.word	index@($_ZN7cutlass13device_kernelIN5flash19enable_sm80_to_sm89INS1_16FlashAttnBwdSm80INS1_25CollectiveMainloopBwdSm80ILi2ELi2EN4cute5tupleIJNS5_1CILi128EEES8_NS7_ILi64EEEEEENS_6half_tEfNS_4arch4Sm80ELb0ELb1ELb1ELb0ELb1ELb0ELb0ELb0ELi2ELi4ELi4ELi4ELb0EEENS1_24CollectiveEpilogueBwdGQAISA_fSD_Li256ELb0ELb1EEENS1_19SingleTileSchedulerILb0ELb0ELb0ELi128EEEEEEEEEvNT_6ParamsE$_ZN4cute3eso3ESOILb1ELb0EJNS_6LayoutINS_5tupleIJNS3_IJNS_1CILi8EEENS4_ILi1EEEEEENS4_ILi2EEEEEENS3_IJNS3_IJS6_NS4_ILi0EEEEEES5_EEEEENS_10ViewEngineIPN7cutlass6half_tEEEEEC2ERKSD_RKSI_)
        /*8570*/ 	.word	0x00000000


	//----- nvinfo : EIATTR_FRAME_SIZE
	.align		4
.L_5704:
        /*8574*/ 	.byte	0x04, 0x11
        /*8576*/ 	.short	(.L_5706 - .L_5705)
	.align		4
.L_5705:
        /*8578*/ 	.word	index@($_ZN7cutlass13device_kernelIN5flash19enable_sm80_to_sm89INS1_16FlashAttnBwdSm80INS1_25CollectiveMainloopBwdSm80ILi2ELi2EN4cute5tupleIJNS5_1CILi128EEES8_NS7_ILi64EEEEEENS_6half_tEfNS_4arch4Sm80ELb0ELb1ELb1ELb0ELb1ELb0ELb0ELb0ELi2ELi4ELi4ELi4ELb0EEENS1_24CollectiveEpilogueBwdGQAISA_fSD_Li256ELb0ELb1EEENS1_19SingleTileSchedulerILb0ELb0ELb0ELi128EEEEEEEEEvNT_6ParamsE$_ZN4cute3eso3ESOILb1ELb0EJNS_6LayoutINS_5tupleIJNS3_IJNS_1CILi8EEENS4_ILi1EEEEEENS4_ILi2EEEEEENS3_IJNS3_IJS6_NS4_ILi0EEEEEENS4_ILi8192EEEEEEEEiEEC2ERKSE_RKi)
        /*857c*/ 	.word	0x00000000


	//----- nvinfo : EIATTR_FRAME_SIZE
	.align		4
.L_5706:
        /*8580*/ 	.byte	0x04, 0x11
        /*8582*/ 	.short	(.L_5708 - .L_5707)
	.align		4
.L_5707:
        /*8584*/ 	.word	index@($_ZN7cutlass13device_kernelIN5flash19enable_sm80_to_sm89INS1_16FlashAttnBwdSm80INS1_25CollectiveMainloopBwdSm80ILi2ELi2EN4cute5tupleIJNS5_1CILi128EEES8_NS7_ILi64EEEEEENS_6half_tEfNS_4arch4Sm80ELb0ELb1ELb1ELb0ELb1ELb0ELb0ELb0ELi2ELi4ELi4ELi4ELb0EEENS1_24CollectiveEpilogueBwdGQAISA_fSD_Li256ELb0ELb1EEENS1_19SingleTileSchedulerILb0ELb0ELb0ELi128EEEEEEEEEvNT_6ParamsE$_ZN4cute3eso3ESOILb1ELb0EJNS_6LayoutINS_5tupleIJNS3_IJNS_1CILi8EEENS4_ILi1EEEEEENS4_ILi2EEEEEENS3_IJNS3_IJS6_NS4_ILi0EEEEEENS4_ILi8192EEEEEEEENS_10ViewEngineINS_8smem_ptrIPN7cutlass6half_tEEEEEEEC2ERKSE_RKSL_)
        /*8588*/ 	.word	0x00000000


	//----- nvinfo : EIATTR_FRAME_SIZE
	.align		4
.L_5708:
        /*858c*/ 	.byte	0x04, 0x11
        /*858e*/ 	.short	(.L_5710 - .L_5709)
	.align		4
.L_5709:
        /*8590*/ 	.word	index@($_ZN7cutlass13device_kernelIN5flash19enable_sm80_to_sm89INS1_16FlashAttnBwdSm80INS1_25CollectiveMainloopBwdSm80ILi2ELi2EN4cute5tupleIJNS5_1CILi128EEES8_NS7_ILi64EEEEEENS_6half_tEfNS_4arch4Sm80ELb0ELb1ELb1ELb0ELb1ELb0ELb0ELb0ELi2ELi4ELi4ELi4ELb0EEENS1_24CollectiveEpilogueBwdGQAISA_fSD_Li256ELb0ELb1EEENS1_19SingleTileSchedulerILb0ELb0ELb0ELi128EEEEEEEEEvNT_6ParamsE$_ZN4cute3eso3ESOILb1ELb0EJNS_6LayoutINS_5tupleIJNS3_IJNS_1CILi8EEENS4_ILi1EEEEEENS4_ILi2EEEEEENS3_IJNS3_IJS6_NS4_ILi0EEEEEENS4_ILi64EEEEEEEEiEEC2ERKSE_RKi)
        /*8594*/ 	.word	0x00000000


	//----- nvinfo : EIATTR_FRAME_SIZE
	.align		4
.L_5710:
        /*8598*/ 	.byte	0x04, 0x11
        /*859a*/ 	.short	(.L_5712 - .L_5711)
	.align		4
.L_5711:
        /*859c*/ 	.word	index@($_ZN7cutlass13device_kernelIN5flash19enable_sm80_to_sm89INS1_16FlashAttnBwdSm80INS1_25CollectiveMainloopBwdSm80ILi2ELi2EN4cute5tupleIJNS5_1CILi128EEES8_NS7_ILi64EEEEEENS_6half_tEfNS_4arch4Sm80ELb0ELb1ELb1ELb0ELb1ELb0ELb0ELb0ELi2ELi4ELi4ELi4ELb0EEENS1_24CollectiveEpilogueBwdGQAISA_fSD_Li256ELb0ELb1EEENS1_19SingleTileSchedulerILb0ELb0ELb0ELi128EEEEEEEEEvNT_6ParamsE$_ZN4cute3eso3ESOILb1ELb0EJNS_6LayoutINS_5tupleIJNS3_IJNS_1CILi8EEENS4_ILi1EEEEEENS4_ILi2EEEEEENS3_IJNS3_IJS6_NS4_ILi0EEEEEENS4_ILi64EEEEEEEENS_10ViewEngineIPN7cutlass6half_tEEEEEC2ERKSE_RKSJ_)
        /*85a0*/ 	.word	0x00000000


	//----- nvinfo : EIATTR_FRAME_SIZE
	.align		4
.L_5712:
        /*85a4*/ 	.byte	0x04, 0x11
        /*85a6*/ 	.short	(.L_5714 - .L_5713)
	.align		4
.L_5713:
        /*85a8*/ 	.word	index@($_ZN7cutlass13device_kernelIN5flash19enable_sm80_to_sm89INS1_16FlashAttnBwdSm80INS1_25CollectiveMainloopBwdSm80ILi2ELi2EN4cute5tupleIJNS5_1CILi128EEES8_NS7_ILi64EEEEEENS_6half_tEfNS_4arch4Sm80ELb0ELb1ELb1ELb0ELb1ELb0ELb0ELb0ELi2ELi4ELi4ELi4ELb0EEENS1_24CollectiveEpilogueBwdGQAISA_fSD_Li256ELb0ELb1EEENS1_19SingleTileSchedulerILb0ELb0ELb0ELi128EEEEEEEEEvNT_6ParamsE$_ZN4cute3eso3ESOILb1ELb0EJNS_6LayoutINS_5tupleIJNS3_IJNS_1CILi8EEENS4_ILi1EEEEEENS4_ILi2EEEEEENS3_IJNS3_IJS6_NS4_ILi0EEEEEENS4_ILi4096EEEEEEEEiEEC2ERKSE_RKi)
        /*85ac*/ 	.word	0x00000000


	//----- nvinfo : EIATTR_FRAME_SIZE
	.align		4
.L_5714:
        /*85b0*/ 	.byte	0x04, 0x11
        /*85b2*/ 	.short	(.L_5716 - .L_5715)
	.align		4
.L_5715:
        /*85b4*/ 	.word	index@($_ZN7cutlass13device_kernelIN5flash19enable_sm80_to_sm89INS1_16FlashAttnBwdSm80INS1_25CollectiveMainloopBwdSm80ILi2ELi2EN4cute5tupleIJNS5_1CILi128EEES8_NS7_ILi64EEEEEENS_6half_tEfNS_4arch4Sm80ELb0ELb1ELb1ELb0ELb1ELb0ELb0ELb0ELi2ELi4ELi4ELi4ELb0EEENS1_24CollectiveEpilogueBwdGQAISA_fSD_Li256ELb0ELb1EEENS1_19SingleTileSchedulerILb0ELb0ELb0ELi128EEEEEEEEEvNT_6ParamsE$_ZN4cute3eso3ESOILb1ELb0EJNS_6LayoutINS_5tupleIJNS3_IJNS_1CILi8EEENS4_ILi1EEEEEENS4_ILi2EEEEEENS3_IJNS3_IJS6_NS4_ILi0EEEEEENS4_ILi4096EEEEEEEENS_10ViewEngineINS_8smem_ptrIPN7cutlass6half_tEEEEEEEC2ERKSE_RKSL_)
        /*85b8*/ 	.word	0x00000000


	//----- nvinfo : EIATTR_FRAME_SIZE
	.align		4
.L_5716:
        /*85bc*/ 	.byte	0x04, 0x11
        /*85be*/ 	.short	(.L_5718 - .L_5717)
	.align		4
.L_5717:
        /*85c0*/ 	.word	index@($_ZN7cutlass13device_kernelIN5flash19enable_sm80_to_sm89INS1_16FlashAttnBwdSm80INS1_25CollectiveMainloopBwdSm80ILi2ELi2EN4cute5tupleIJNS5_1CILi128EEES8_NS7_ILi64EEEEEENS_6half_tEfNS_4arch4Sm80ELb0ELb1ELb1ELb0ELb1ELb0ELb0ELb0ELi2ELi4ELi4ELi4ELb0EEENS1_24CollectiveEpilogueBwdGQAISA_fSD_Li256ELb0ELb1EEENS1_19SingleTileSchedulerILb0ELb0ELb0ELi128EEEEEEEEEvNT_6ParamsE$_ZN4cute3eso3ESOILb1ELb0EJNS_6LayoutINS_5tupleIJNS3_IJNS_1CILi8EEENS4_ILi1EEEEEENS3_IJNS4_ILi4EEEEEEEEENS3_IJNS3_IJS6_NS4_ILi0EEEEEENS3_IJS5_EEEEEEEENS_10ViewEngineIPN7cutlass6half_tEEEEEC2ERKSF_RKSK_)
        /*85c4*/ 	.word	0x00000000


	//----- nvinfo : EIATTR_FRAME_SIZE
	.align		4
.L_5718:
        /*85c8*/ 	.byte	0x04, 0x11
        /*85ca*/ 	.short	(.L_5720 - .L_5719)
	.align		4
.L_5719:
        /*85cc*/ 	.word	index@($_ZN7cutlass13device_kernelIN5flash19enable_sm80_to_sm89INS1_16FlashAttnBwdSm80INS1_25CollectiveMainloopBwdSm80ILi2ELi2EN4cute5tupleIJNS5_1CILi128EEES8_NS7_ILi64EEEEEENS_6half_tEfNS_4arch4Sm80ELb0ELb1ELb1ELb0ELb1ELb0ELb0ELb0ELi2ELi4ELi4ELi4ELb0EEENS1_24CollectiveEpilogueBwdGQAISA_fSD_Li256ELb0ELb1EEENS1_19SingleTileSchedulerILb0ELb0ELb0ELi128EEEEEEEEEvNT_6ParamsE$_ZN4cute3eso3ESOILb1ELb0EJNS_6LayoutINS_5tupleIJNS3_IJNS_1CILi8EEENS4_ILi1EEEEEENS3_IJNS4_ILi4EEEEEEEEENS3_IJNS3_IJS6_NS4_ILi0EEEEEENS3_IJNS4_ILi2048EEEEEEEEEEENS_10ViewEngineINS_8smem_ptrIPN7cutlass6half_tEEEEEEEC2ERKSG_RKSN_)
        /*85d0*/ 	.word	0x00000000


	//----- nvinfo : EIATTR_FRAME_SIZE
	.align		4
.L_5720:
        /*85d4*/ 	.byte	0x04, 0x11
        /*85d6*/ 	.short	(.L_5722 - .L_5721)
	.align		4
.L_5721:
        /*85d8*/ 	.word	index@($_ZN7cutlass13device_kernelIN5flash19enable_sm80_to_sm89INS1_16FlashAttnBwdSm80INS1_25CollectiveMainloopBwdSm80ILi2ELi2EN4cute5tupleIJNS5_1CILi128EEES8_NS7_ILi64EEEEEENS_6half_tEfNS_4arch4Sm80ELb0ELb1ELb1ELb0ELb1ELb0ELb0ELb0ELi2ELi4ELi4ELi4ELb0EEENS1_24CollectiveEpilogueBwdGQAISA_fSD_Li256ELb0ELb1EEENS1_19SingleTileSchedulerILb0ELb0ELb0ELi128EEEEEEEEEvNT_6ParamsE$_ZN4cute3eso3ESOILb1ELb0EJNS_6LayoutINS_5tupleIJNS3_IJNS_1CILi8EEENS4_ILi1EEEEEENS3_IJNS4_ILi2EEEEEEEEENS3_IJNS3_IJS6_NS4_ILi0EEEEEENS3_IJS5_EEEEEEEENS_10ViewEngineIPN7cutlass6half_tEEEEEC2ERKSF_RKSK_)
        /*85dc*/ 	.word	0x00000000


	//----- nvinfo : EIATTR_FRAME_SIZE
	.align		4
.L_5722:
        /*85e0*/ 	.byte	0x04, 0x11
        /*85e2*/ 	.short	(.L_5724 - .L_5723)
	.align		4
.L_5723:
        /*85e4*/ 	.word	index@($_ZN7cutlass13device_kernelIN5flash19enable_sm80_to_sm89INS1_16FlashAttnBwdSm80INS1_25CollectiveMainloopBwdSm80ILi2ELi2EN4cute5tupleIJNS5_1CILi128EEES8_NS7_ILi64EEEEEENS_6half_tEfNS_4arch4Sm80ELb0ELb1ELb1ELb0ELb1ELb0ELb0ELb0ELi2ELi4ELi4ELi4ELb0EEENS1_24CollectiveEpilogueBwdGQAISA_fSD_Li256ELb0ELb1EEENS1_19SingleTileSchedulerILb0ELb0ELb0ELi128EEEEEEEEEvNT_6ParamsE$_ZN4cute3eso3ESOILb1ELb0EJNS_6LayoutINS_5tupleIJNS3_IJNS_1CILi8EEENS4_ILi1EEEEEENS3_IJNS4_ILi2EEEEEEEEENS3_IJNS3_IJS6_NS4_ILi0EEEEEENS3_IJNS4_ILi8192EEEEEEEEEEENS_10ViewEngineINS_8smem_ptrIPN7cutlass6half_tEEEEEEEC2ERKSG_RKSN_)
        /*85e8*/ 	.word	0x00000000


	//----- nvinfo : EIATTR_FRAME_SIZE
	.align		4
.L_5724:
        /*85ec*/ 	.byte	0x04, 0x11
        /*85ee*/ 	.short	(.L_5726 - .L_5725)
	.align		4
.L_5725:
        /*85f0*/ 	.word	index@($_ZN7cutlass13device_kernelIN5flash19enable_sm80_to_sm89INS1_16FlashAttnBwdSm80INS1_25CollectiveMainloopBwdSm80ILi2ELi2EN4cute5tupleIJNS5_1CILi128EEES8_NS7_ILi64EEEEEENS_6half_tEfNS_4arch4Sm80ELb0ELb1ELb1ELb0ELb1ELb0ELb0ELb0ELi2ELi4ELi4ELi4ELb0EEENS1_24CollectiveEpilogueBwdGQAISA_fSD_Li256ELb0ELb1EEENS1_19SingleTileSchedulerILb0ELb0ELb0ELi128EEEEEEEEEvNT_6ParamsE$_ZN4cute3eso3ESOILb1ELb0EJNS_6LayoutINS_5tupleIJNS3_IJNS_1CILi8EEENS4_ILi1EEEEEENS3_IJNS4_ILi2EEEEEEEEENS3_IJNS3_IJS6_NS4_ILi0EEEEEENS3_IJNS4_ILi64EEEEEEEEEEENS_10ViewEngineIPN7cutlass6half_tEEEEEC2ERKSG_RKSL_)
        /*85f4*/ 	.word	0x00000000


	//----- nvinfo : EIATTR_FRAME_SIZE
	.align		4
.L_5726:
        /*85f8*/ 	.byte	0x04, 0x11
        /*85fa*/ 	.short	(.L_5728 - .L_5727)
	.align		4
.L_5727:
        /*85fc*/ 	.word	index@($_ZN7cutlass13device_kernelIN5flash19enable_sm80_to_sm89INS1_16FlashAttnBwdSm80INS1_25CollectiveMainloopBwdSm80ILi2ELi2EN4cute5tupleIJNS5_1CILi128EEES8_NS7_ILi64EEEEEENS_6half_tEfNS_4arch4Sm80ELb0ELb1ELb1ELb0ELb1ELb0ELb0ELb0ELi2ELi4ELi4ELi4ELb0EEENS1_24CollectiveEpilogueBwdGQAISA_fSD_Li256ELb0ELb1EEENS1_19SingleTileSchedulerILb0ELb0ELb0ELi128EEEEEEEEEvNT_6ParamsE$_ZN4cute3eso3ESOILb1ELb0EJNS_6LayoutINS_5tupleIJNS3_IJNS_1CILi8EEENS4_ILi1EEEEEENS3_IJNS4_ILi2EEEEEEEEENS3_IJNS3_IJS6_NS4_ILi0EEEEEENS3_IJNS4_ILi4096EEEEEEEEEEENS_10ViewEngineINS_8smem_ptrIPN7cutlass6half_tEEEEEEEC2ERKSG_RKSN_)
        /*8600*/ 	.word	0x00000000


	//----- nvinfo : EIATTR_FRAME_SIZE
	.align		4
.L_5728:
        /*8604*/ 	.byte	0x04, 0x11
        /*8606*/ 	.short	(.L_5730 - .L_5729)
	.align		4
.L_5729:
        /*8608*/ 	.word	index@($_ZN7cutlass13device_kernelIN5flash19enable_sm80_to_sm89INS1_16FlashAttnBwdSm80INS1_25CollectiveMainloopBwdSm80ILi2ELi2EN4cute5tupleIJNS5_1CILi128EEES8_NS7_ILi64EEEEEENS_6half_tEfNS_4arch4Sm80ELb0ELb1ELb1ELb0ELb1ELb0ELb0ELb0ELi2ELi4ELi4ELi4ELb0EEENS1_24CollectiveEpilogueBwdGQAISA_fSD_Li256ELb0ELb1EEENS1_19SingleTileSchedulerILb0ELb0ELb0ELi128EEEEEEEEEvNT_6ParamsE$_ZN4cute3eso3ESOILb1ELb0EJNS_6LayoutINS_5tupleIJNS3_IJNS_1CILi8EEENS4_ILi1EEEEEEEEENS3_IJNS3_IJS6_NS4_ILi0EEEEEEEEEEEiEEC2ERKSC_RKi)
        /*860c*/ 	.word	0x00000000


	//----- nvinfo : EIATTR_FRAME_SIZE
	.align		4
.L_5730:
        /*8610*/ 	.byte	0x04, 0x11
        /*8612*/ 	.short	(.L_5732 - .L_5731)
	.align		4
.L_5731:
        /*8614*/ 	.word	index@($_ZN7cutlass13device_kernelIN5flash19enable_sm80_to_sm89INS1_16FlashAttnBwdSm80INS1_25CollectiveMainloopBwdSm80ILi2ELi2EN4cute5tupleIJNS5_1CILi128EEES8_NS7_ILi64EEEEEENS_6half_tEfNS_4arch4Sm80ELb0ELb1ELb1ELb0ELb1ELb0ELb0ELb0ELi2ELi4ELi4ELi4ELb0EEENS1_24CollectiveEpilogueBwdGQAISA_fSD_Li256ELb0ELb1EEENS1_19SingleTileSchedulerILb0ELb0ELb0ELi128EEEEEEEEEvNT_6ParamsE$_ZN4cute3eso3ESOILb1ELb0EJNS_6LayoutINS_5tupleIJNS3_IJNS_1CILi8EEENS4_ILi1EEEEEEEEENS3_IJNS3_IJS6_NS4_ILi0EEEEEEEEEEENS_10ViewEngineIPN7cutlass6half_tEEEEEC2ERKSC_RKSH_)
        /*8618*/ 	.word	0x00000000


	//----- nvinfo : EIATTR_FRAME_SIZE
	.align		4
.L_5732:
        /*861c*/ 	.byte	0x04, 0x11
        /*861e*/ 	.short	(.L_5734 - .L_5733)
	.align		4
.L_5733:
        /*8620*/ 	.word	index@($_ZN7cutlass13device_kernelIN5flash19enable_sm80_to_sm89INS1_16FlashAttnBwdSm80INS1_25CollectiveMainloopBwdSm80ILi2ELi2EN4cute5tupleIJNS5_1CILi128EEES8_NS7_ILi64EEEEEENS_6half_tEfNS_4arch4Sm80ELb0ELb1ELb1ELb0ELb1ELb0ELb0ELb0ELi2ELi4ELi4ELi4ELb0EEENS1_24CollectiveEpilogueBwdGQAISA_fSD_Li256ELb0ELb1EEENS1_19SingleTileSchedulerILb0ELb0ELb0ELi128EEEEEEEEEvNT_6ParamsE$_ZN4cute3eso3ESOILb1ELb0EJNS_6LayoutINS_5tupleIJNS3_IJNS_1CILi8EEENS4_ILi1EEEEEEEEENS3_IJNS3_IJS6_NS4_ILi0EEEEEEEEEEENS_10ViewEngineINS_8smem_ptrIPN7cutlass6half_tEEEEEEEC2ERKSC_RKSJ_)
        /*8624*/ 	.word	0x00000000


	//----- nvinfo : EIATTR_FRAME_SIZE
	.align		4
.L_5734:
        /*8628*/ 	.byte	0x04, 0x11
        /*862a*/ 	.short	(.L_5736 - .L_5735)
	.align		4
.L_5735:
        /*862c*/ 	.word	index@($_ZN7cutlass13device_kernelIN5flash19enable_sm80_to_sm89INS1_16FlashAttnBwdSm80INS1_25CollectiveMainloopBwdSm80ILi2ELi2EN4cute5tupleIJNS5_1CILi128EEES8_NS7_ILi64EEEEEENS_6half_tEfNS_4arch4Sm80ELb0ELb1ELb1ELb0ELb1ELb0ELb0ELb0ELi2ELi4ELi4ELi4ELb0EEENS1_24CollectiveEpilogueBwdGQAISA_fSD_Li256ELb0ELb1EEENS1_19SingleTileSchedulerILb0ELb0ELb0ELi128EEEEEEEEEvNT_6ParamsE$_ZN4cute3eso3ESOILb1ELb0EJNS_6LayoutINS_5tupleIJNS3_IJNS_1CILi4EEENS4_ILi1EEEEEEEEENS3_IJNS3_IJS6_NS4_ILi0EEEEEEEEEEENS_10ViewEngineIPjEEEEC2ERKSC_RKSF_)
        /*8630*/ 	.word	0x00000000


	//----- nvinfo : EIATTR_FRAME_SIZE
	.align		4
.L_5736:
        /*8634*/ 	.byte	0x04, 0x11
        /*8636*/ 	.short	(.L_5738 - .L_5737)
	.align		4
.L_5737:
        /*8638*/ 	.word	index@($_ZN7cutlass13device_kernelIN5flash19enable_sm80_to_sm89INS1_16FlashAttnBwdSm80INS1_25CollectiveMainloopBwdSm80ILi2ELi2EN4cute5tupleIJNS5_1CILi128EEES8_NS7_ILi64EEEEEENS_6half_tEfNS_4arch4Sm80ELb0ELb1ELb1ELb0ELb1ELb0ELb0ELb0ELi2ELi4ELi4ELi4ELb0EEENS1_24CollectiveEpilogueBwdGQAISA_fSD_Li256ELb0ELb1EEENS1_19SingleTileSchedulerILb0ELb0ELb0ELi128EEEEEEEEEvNT_6ParamsE$_ZN4cute3eso3ESOILb1ELb0EJNS_6LayoutINS_5tupleIJNS3_IJNS_1CILi2EEES5_S5_EEES5_EEENS3_IJNS3_IJNS4_ILi1EEES5_NS4_ILi4EEEEEENS4_ILi8EEEEEEEEiEEC2ERKSD_RKi)
        /*863c*/ 	.word	0x00000000


	//----- nvinfo : EIATTR_FRAME_SIZE
	.align		4
.L_5738:
        /*8640*/ 	.byte	0x04, 0x11
        /*8642*/ 	.short	(.L_5740 - .L_5739)
	.align		4
.L_5739:
        /*8644*/ 	.word	index@($_ZN7cutlass13device_kernelIN5flash19enable_sm80_to_sm89INS1_16FlashAttnBwdSm80INS1_25CollectiveMainloopBwdSm80ILi2ELi2EN4cute5tupleIJNS5_1CILi128EEES8_NS7_ILi64EEEEEENS_6half_tEfNS_4arch4Sm80ELb0ELb1ELb1ELb0ELb1ELb0ELb0ELb0ELi2ELi4ELi4ELi4ELb0EEENS1_24CollectiveEpilogueBwdGQAISA_fSD_Li256ELb0ELb1EEENS1_19SingleTileSchedulerILb0ELb0ELb0ELi128EEEEEEEEEvNT_6ParamsE$_ZN4cute3eso3ESOILb1ELb0EJNS_6LayoutINS_5tupleIJNS3_IJNS_1CILi2EEES5_S5_EEES5_EEENS3_IJNS3_IJNS4_ILi1EEES5_NS4_ILi4EEEEEENS4_ILi8EEEEEEEENS_10ViewEngineIPN7cutlass6half_tEEEEEC2ERKSD_RKSI_)
        /*8648*/ 	.word	0x00000000


	//----- nvinfo : EIATTR_FRAME_SIZE
	.align		4
.L_5740:
        /*864c*/ 	.byte	0x04, 0x11
        /*864e*/ 	.short	(.L_5742 - .L_5741)
	.align		4
.L_5741:
        /*8650*/ 	.word	index@($_ZN7cutlass13device_kernelIN5flash19enable_sm80_to_sm89INS1_16FlashAttnBwdSm80INS1_25CollectiveMainloopBwdSm80ILi2ELi2EN4cute5tupleIJNS5_1CILi128EEES8_NS7_ILi64EEEEEENS_6half_tEfNS_4arch4Sm80ELb0ELb1ELb1ELb0ELb1ELb0ELb0ELb0ELi2ELi4ELi4ELi4ELb0EEENS1_24CollectiveEpilogueBwdGQAISA_fSD_Li256ELb0ELb1EEENS1_19SingleTileSchedulerILb0ELb0ELb0ELi128EEEEEEEEEvNT_6ParamsE$_ZN4cute3eso3ESOILb1ELb0EJNS_6LayoutINS_5tupleIJNS3_IJNS_1CILi2EEES5_S5_EEES5_EEENS3_IJNS3_IJNS4_ILi1EEES5_NS4_ILi4EEEEEENS4_ILi64EEEEEEEEiEEC2ERKSD_RKi)
        /*8654*/ 	.word	0x00000000


	//----- nvinfo : EIATTR_FRAME_SIZE
	.align		4
.L_5742:
        /*8658*/ 	.byte	0x04, 0x11
        /*865a*/ 	.short	(.L_5744 - .L_5743)
	.align		4
.L_5743:
        /*865c*/ 	.word	index@($_ZN7cutlass13device_kernelIN5flash19enable_sm80_to_sm89INS1_16FlashAttnBwdSm80INS1_25CollectiveMainloopBwdSm80ILi2ELi2EN4cute5tupleIJNS5_1CILi128EEES8_NS7_ILi64EEEEEENS_6half_tEfNS_4arch4Sm80ELb0ELb1ELb1ELb0ELb1ELb0ELb0ELb0ELi2ELi4ELi4ELi4ELb0EEENS1_24CollectiveEpilogueBwdGQAISA_fSD_Li256ELb0ELb1EEENS1_19SingleTileSchedulerILb0ELb0ELb0ELi128EEEEEEEEEvNT_6ParamsE$_ZN4cute3eso3ESOILb1ELb0EJNS_6LayoutINS_5tupleIJNS3_IJNS_1CILi2EEES5_S5_EEES5_EEENS3_IJNS3_IJNS4_ILi1EEES5_NS4_ILi4EEEEEENS4_ILi64EEEEEEEENS_10ViewEngineIPN7cutlass6half_tEEEEEC2ERKSD_RKSI_)
        /*8660*/ 	.word	0x00000000


	//----- nvinfo : EIATTR_FRAME_SIZE
	.align		4
.L_5744:
        /*8664*/ 	.byte	0x04, 0x11
        /*8666*/ 	.short	(.L_5746 - .L_5745)
	.align		4
.L_5745:
        /*8668*/ 	.word	index@($_ZN7cutlass13device_kernelIN5flash19enable_sm80_to_sm89INS1_16FlashAttnBwdSm80INS1_25CollectiveMainloopBwdSm80ILi2ELi2EN4cute5tupleIJNS5_1CILi128EEES8_NS7_ILi64EEEEEENS_6half_tEfNS_4arch4Sm80ELb0ELb1ELb1ELb0ELb1ELb0ELb0ELb0ELi2ELi4ELi4ELi4ELb0EEENS1_24CollectiveEpilogueBwdGQAISA_fSD_Li256ELb0ELb1EEENS1_19SingleTileSchedulerILb0ELb0ELb0ELi128EEEEEEEEEvNT_6ParamsE$_ZN4cute3eso3ESOILb1ELb0EJNS_6LayoutINS_5tupleIJNS3_IJNS_1CILi2EEES5_S5_EEEEEENS3_IJNS3_IJNS4_ILi1EEES5_NS4_ILi4EEEEEEEEEEEiEEC2ERKSC_RKi)
        /*866c*/ 	.word	0x00000000


	//----- nvinfo : EIATTR_FRAME_SIZE
	.align		4
.L_5746:
        /*8670*/ 	.byte	0x04, 0x11
        /*8672*/ 	.short	(.L_5748 - .L_5747)
	.align		4
.L_5747:
        /*8674*/ 	.word	index@($_ZN7cutlass13device_kernelIN5flash19enable_sm80_to_sm89INS1_16FlashAttnBwdSm80INS1_25CollectiveMainloopBwdSm80ILi2ELi2EN4cute5tupleIJNS5_1CILi128EEES8_NS7_ILi64EEEEEENS_6half_tEfNS_4arch4Sm80ELb0ELb1ELb1ELb0ELb1ELb0ELb0ELb0ELi2ELi4ELi4ELi4ELb0EEENS1_24CollectiveEpilogueBwdGQAISA_fSD_Li256ELb0ELb1EEENS1_19SingleTileSchedulerILb0ELb0ELb0ELi128EEEEEEEEEvNT_6ParamsE$_ZN4cute3eso3ESOILb1ELb0EJNS_6LayoutINS_5tupleIJNS3_IJNS_1CILi2EEES5_S5_EEEEEENS3_IJNS3_IJNS4_ILi1EEES5_NS4_ILi4EEEEEEEEEEENS_10ViewEngineIPN7cutlass6half_tEEEEEC2ERKSC_RKSH_)
        /*8678*/ 	.word	0x00000000


	//----- nvinfo : EIATTR_FRAME_SIZE
	.align		4
.L_5748:
        /*867c*/ 	.byte	0x04, 0x11
        /*867e*/ 	.short	(.L_5750 - .L_5749)
	.align		4
.L_5749:
        /*8680*/ 	.word	index@($_ZN7cutlass13device_kernelIN5flash19enable_sm80_to_sm89INS1_16FlashAttnBwdSm80INS1_25CollectiveMainloopBwdSm80ILi2ELi2EN4cute5tupleIJNS5_1CILi128EEES8_NS7_ILi64EEEEEENS_6half_tEfNS_4arch4Sm80ELb0ELb1ELb1ELb0ELb1ELb0ELb0ELb0ELi2ELi4ELi4ELi4ELb0EEENS1_24CollectiveEpilogueBwdGQAISA_fSD_Li256ELb0ELb1EEENS1_19SingleTileSchedulerILb0ELb0ELb0ELi128EEEEEEEEEvNT_6ParamsE$_ZN4cute3eso3ESOILb1ELb0EJNS_6LayoutINS_5tupleIJNS3_IJNS_1CILi2EEES5_EEES6_EEENS3_IJNS3_IJNS4_ILi1EEES5_EEENS3_IJNS4_ILi32EEENS4_ILi64EEEEEEEEEEEiEEC2ERKSE_RKi)
        /*8684*/ 	.word	0x00000000


	//----- nvinfo : EIATTR_FRAME_SIZE
	.align		4
.L_5750:
        /*8688*/ 	.byte	0x04, 0x11
        /*868a*/ 	.short	(.L_5752 - .L_5751)
	.align		4
.L_5751:
        /*868c*/ 	.word	index@($_ZN7cutlass13device_kernelIN5flash19enable_sm80_to_sm89INS1_16FlashAttnBwdSm80INS1_25CollectiveMainloopBwdSm80ILi2ELi2EN4cute5tupleIJNS5_1CILi128EEES8_NS7_ILi64EEEEEENS_6half_tEfNS_4arch4Sm80ELb0ELb1ELb1ELb0ELb1ELb0ELb0ELb0ELi2ELi4ELi4ELi4ELb0EEENS1_24CollectiveEpilogueBwdGQAISA_fSD_Li256ELb0ELb1EEENS1_19SingleTileSchedulerILb0ELb0ELb0ELi128EEEEEEEEEvNT_6ParamsE$_ZN4cute3eso3ESOILb1ELb0EJNS_6LayoutINS_5tupleIJNS3_IJNS_1CILi2EEES5_EEES6_EEENS3_IJNS3_IJNS4_ILi1EEES5_EEENS3_IJNS4_ILi32EEENS4_ILi64EEEEEEEEEEENS_10ViewEngineIPN7cutlass6half_tEEEEEC2ERKSE_RKSJ_)
        /*8690*/ 	.word	0x00000000


	//----- nvinfo : EIATTR_FRAME_SIZE
	.align		4
.L_5752:
        /*8694*/ 	.byte	0x04, 0x11
        /*8696*/ 	.short	(.L_5754 - .L_5753)
	.align		4
.L_5753:
        /*8698*/ 	.word	index@($_ZN7cutlass13device_kernelIN5flash19enable_sm80_to_sm89INS1_16FlashAttnBwdSm80INS1_25CollectiveMainloopBwdSm80ILi2ELi2EN4cute5tupleIJNS5_1CILi128EEES8_NS7_ILi64EEEEEENS_6half_tEfNS_4arch4Sm80ELb0ELb1ELb1ELb0ELb1ELb0ELb0ELb0ELi2ELi4ELi4ELi4ELb0EEENS1_24CollectiveEpilogueBwdGQAISA_fSD_Li256ELb0ELb1EEENS1_19SingleTileSchedulerILb0ELb0ELb0ELi128EEEEEEEEEvNT_6ParamsE$_ZN4cute3eso3ESOILb1ELb0EJNS_6LayoutINS_5tupleIJNS3_IJNS_1CILi2EEES5_EEENS4_ILi8EEEEEENS3_IJNS3_IJNS4_ILi1EEES5_EEENS4_ILi4EEEEEEEEiEEC2ERKSD_RKi)
        /*869c*/ 	.word	0x00000000


	//----- nvinfo : EIATTR_FRAME_SIZE
	.align		4
.L_5754:
        /*86a0*/ 	.byte	0x04, 0x11
        /*86a2*/ 	.short	(.L_5756 - .L_5755)
	.align		4
.L_5755:
        /*86a4*/ 	.word	index@($_ZN7cutlass13device_kernelIN5flash19enable_sm80_to_sm89INS1_16FlashAttnBwdSm80INS1_25CollectiveMainloopBwdSm80ILi2ELi2EN4cute5tupleIJNS5_1CILi128EEES8_NS7_ILi64EEEEEENS_6half_tEfNS_4arch4Sm80ELb0ELb1ELb1ELb0ELb1ELb0ELb0ELb0ELi2ELi4ELi4ELi4ELb0EEENS1_24CollectiveEpilogueBwdGQAISA_fSD_Li256ELb0ELb1EEENS1_19SingleTileSchedulerILb0ELb0ELb0ELi128EEEEEEEEEvNT_6ParamsE$_ZN4cute3eso3ESOILb1ELb0EJNS_6LayoutINS_5tupleIJNS3_IJNS_1CILi2EEES5_EEENS4_ILi8EEEEEENS3_IJNS3_IJNS4_ILi1EEES5_EEENS4_ILi4EEEEEEEENS_10ViewEngineIPN7cutlass6half_tEEEEEC2ERKSD_RKSI_)
        /*86a8*/ 	.word	0x00000000


	//----- nvinfo : EIATTR_FRAME_SIZE
	.align		4
.L_5756:
        /*86ac*/ 	.byte	0x04, 0x11
        /*86ae*/ 	.short	(.L_5758 - .L_5757)
	.align		4
.L_5757:
        /*86b0*/ 	.word	index@($_ZN7cutlass13device_kernelIN5flash19enable_sm80_to_sm89INS1_16FlashAttnBwdSm80INS1_25CollectiveMainloopBwdSm80ILi2ELi2EN4cute5tupleIJNS5_1CILi128EEES8_NS7_ILi64EEEEEENS_6half_tEfNS_4arch4Sm80ELb0ELb1ELb1ELb0ELb1ELb0ELb0ELb0ELi2ELi4ELi4ELi4ELb0EEENS1_24CollectiveEpilogueBwdGQAISA_fSD_Li256ELb0ELb1EEENS1_19SingleTileSchedulerILb0ELb0ELb0ELi128EEEEEEEEEvNT_6ParamsE$_ZN4cute3eso3ESOILb1ELb0EJNS_6LayoutINS_5tupleIJNS3_IJNS_1CILi2EEES5_EEENS3_IJS5_NS4_ILi8EEEEEEEEENS3_IJNS3_IJS5_NS4_ILi4EEEEEENS3_IJNS4_ILi1EEES7_EEEEEEEENS_10ViewEngineIPfEEEEC2ERKSF_RKSI_)
        /*86b4*/ 	.word	0x00000000


	//----- nvinfo : EIATTR_FRAME_SIZE
	.align		4
.L_5758:
        /*86b8*/ 	.byte	0x04, 0x11
        /*86ba*/ 	.short	(.L_5760 - .L_5759)
	.align		4
.L_5759:
        /*86bc*/ 	.word	index@($_ZN7cutlass13device_kernelIN5flash19enable_sm80_to_sm89INS1_16FlashAttnBwdSm80INS1_25CollectiveMainloopBwdSm80ILi2ELi2EN4cute5tupleIJNS5_1CILi128EEES8_NS7_ILi64EEEEEENS_6half_tEfNS_4arch4Sm80ELb0ELb1ELb1ELb0ELb1ELb0ELb0ELb0ELi2ELi4ELi4ELi4ELb0EEENS1_24CollectiveEpilogueBwdGQAISA_fSD_Li256ELb0ELb1EEENS1_19SingleTileSchedulerILb0ELb0ELb0ELi128EEEEEEEEEvNT_6ParamsE$_ZN4cute3eso3ESOILb1ELb0EJNS_6LayoutINS_5tupleIJNS3_IJNS_1CILi2EEES5_EEEEEENS3_IJNS3_IJNS4_ILi8EEENS4_ILi64EEEEEEEEEEEiEEC2ERKSC_RKi)
        /*86c0*/ 	.word	0x00000000


	//----- nvinfo : EIATTR_FRAME_SIZE
	.align		4
.L_5760:
        /*86c4*/ 	.byte	0x04, 0x11
        /*86c6*/ 	.short	(.L_5762 - .L_5761)
	.align		4
.L_5761:
        /*86c8*/ 	.word	index@($_ZN7cutlass13device_kernelIN5flash19enable_sm80_to_sm89INS1_16FlashAttnBwdSm80INS1_25CollectiveMainloopBwdSm80ILi2ELi2EN4cute5tupleIJNS5_1CILi128EEES8_NS7_ILi64EEEEEENS_6half_tEfNS_4arch4Sm80ELb0ELb1ELb1ELb0ELb1ELb0ELb0ELb0ELi2ELi4ELi4ELi4ELb0EEENS1_24CollectiveEpilogueBwdGQAISA_fSD_Li256ELb0ELb1EEENS1_19SingleTileSchedulerILb0ELb0ELb0ELi128EEEEEEEEEvNT_6ParamsE$_ZN4cute3eso3ESOILb1ELb0EJNS_6LayoutINS_5tupleIJNS3_IJNS_1CILi2EEES5_EEEEEENS3_IJNS3_IJNS4_ILi8EEENS4_ILi64EEEEEEEEEEENS_10ViewEngineINS_8smem_ptrIPfEEEEEEC2ERKSC_RKSH_)
        /*86cc*/ 	.word	0x00000000


	//----- nvinfo : EIATTR_FRAME_SIZE
	.align		4
.L_5762:
        /*86d0*/ 	.byte	0x04, 0x11
        /*86d2*/ 	.short	(.L_5764 - .L_5763)
	.align		4
.L_5763:
        /*86d4*/ 	.word	index@($_ZN7cutlass13device_kernelIN5flash19enable_sm80_to_sm89INS1_16FlashAttnBwdSm80INS1_25CollectiveMainloopBwdSm80ILi2ELi2EN4cute5tupleIJNS5_1CILi128EEES8_NS7_ILi64EEEEEENS_6half_tEfNS_4arch4Sm80ELb0ELb1ELb1ELb0ELb1ELb0ELb0ELb0ELi2ELi4ELi4ELi4ELb0EEENS1_24CollectiveEpilogueBwdGQAISA_fSD_Li256ELb0ELb1EEENS1_19SingleTileSchedulerILb0ELb0ELb0ELi128EEEEEEEEEvNT_6ParamsE$_ZN4cute3eso3ESOILb1ELb0EJNS_6LayoutINS_5tupleIJNS3_IJNS_1CILi2EEES5_EEEEEENS3_IJNS3_IJNS4_ILi1EEES5_EEEEEEEEiEEC2ERKSB_RKi)
        /*86d8*/ 	.word	0x00000000


	//----- nvinfo : EIATTR_FRAME_SIZE
	.align		4
.L_5764:
        /*86dc*/ 	.byte	0x04, 0x11
        /*86de*/ 	.short	(.L_5766 - .L_5765)
	.align		4
.L_5765:
        /*86e0*/ 	.word	index@($_ZN7cutlass13device_kernelIN5flash19enable_sm80_to_sm89INS1_16FlashAttnBwdSm80INS1_25CollectiveMainloopBwdSm80ILi2ELi2EN4cute5tupleIJNS5_1CILi128EEES8_NS7_ILi64EEEEEENS_6half_tEfNS_4arch4Sm80ELb0ELb1ELb1ELb0ELb1ELb0ELb0ELb0ELi2ELi4ELi4ELi4ELb0EEENS1_24CollectiveEpilogueBwdGQAISA_fSD_Li256ELb0ELb1EEENS1_19SingleTileSchedulerILb0ELb0ELb0ELi128EEEEEEEEEvNT_6ParamsE$_ZN4cute3eso3ESOILb1ELb0EJNS_6LayoutINS_5tupleIJNS3_IJNS_1CILi2EEES5_EEEEEENS3_IJNS3_IJNS4_ILi1EEES5_EEEEEEEENS_10ViewEngineIPfEEEEC2ERKSB_RKSE_)
        /*86e4*/ 	.word	0x00000000


	//----- nvinfo : EIATTR_FRAME_SIZE
	.align		4
.L_5766:
        /*86e8*/ 	.byte	0x04, 0x11
        /*86ea*/ 	.short	(.L_5768 - .L_5767)
	.align		4
.L_5767:
        /*86ec*/ 	.word	index@($_ZN7cutlass13device_kernelIN5flash19enable_sm80_to_sm89INS1_16FlashAttnBwdSm80INS1_25CollectiveMainloopBwdSm80ILi2ELi2EN4cute5tupleIJNS5_1CILi128EEES8_NS7_ILi64EEEEEENS_6half_tEfNS_4arch4Sm80ELb0ELb1ELb1ELb0ELb1ELb0ELb0ELb0ELi2ELi4ELi4ELi4ELb0EEENS1_24CollectiveEpilogueBwdGQAISA_fSD_Li256ELb0ELb1EEENS1_19SingleTileSchedulerILb0ELb0ELb0ELi128EEEEEEEEEvNT_6ParamsE$_ZN4cute3eso3ESOILb1ELb0EJNS_6LayoutINS_5tupleIJNS3_IJNS_1CILi2EEES5_EEEEEENS3_IJNS3_IJNS4_ILi1EEES5_EEEEEEEENS_10ViewEngineIPN7cutlass6half_tEEEEEC2ERKSB_RKSG_)
        /*86f0*/ 	.word	0x00000000


	//----- nvinfo : EIATTR_FRAME_SIZE
	.align		4
.L_5768:
        /*86f4*/ 	.byte	0x04, 0x11
        /*86f6*/ 	.short	(.L_5770 - .L_5769)
	.align		4
.L_5769:
        /*86f8*/ 	.word	index@($_ZN7cutlass13device_kernelIN5flash19enable_sm80_to_sm89INS1_16FlashAttnBwdSm80INS1_25CollectiveMainloopBwdSm80ILi2ELi2EN4cute5tupleIJNS5_1CILi128EEES8_NS7_ILi64EEEEEENS_6half_tEfNS_4arch4Sm80ELb0ELb1ELb1ELb0ELb1ELb0ELb0ELb0ELi2ELi4ELi4ELi4ELb0EEENS1_24CollectiveEpilogueBwdGQAISA_fSD_Li256ELb0ELb1EEENS1_19SingleTileSchedulerILb0ELb0ELb0ELi128EEEEEEEEEvNT_6ParamsE$_ZN4cute3eso3ESOILb1ELb0EJNS_6LayoutINS_5tupleIJNS3_IJNS_1CILi2EEES5_EEEEEENS3_IJNS3_IJNS4_ILi1EEES5_EEEEEEEENS_10ViewEngineIPKfEEEEC2ERKSB_RKSF_)
        /*86fc*/ 	.word	0x00000000


	//----- nvinfo : EIATTR_FRAME_SIZE
	.align		4
.L_5770:
        /*8700*/ 	.byte	0x04, 0x11
        /*8702*/ 	.short	(.L_5772 - .L_5771)
	.align		4
.L_5771:
        /*8704*/ 	.word	index@($_ZN7cutlass13device_kernelIN5flash19enable_sm80_to_sm89INS1_16FlashAttnBwdSm80INS1_25CollectiveMainloopBwdSm80ILi2ELi2EN4cute5tupleIJNS5_1CILi128EEES8_NS7_ILi64EEEEEENS_6half_tEfNS_4arch4Sm80ELb0ELb1ELb1ELb0ELb1ELb0ELb0ELb0ELi2ELi4ELi4ELi4ELb0EEENS1_24CollectiveEpilogueBwdGQAISA_fSD_Li256ELb0ELb1EEENS1_19SingleTileSchedulerILb0ELb0ELb0ELi128EEEEEEEEEvNT_6ParamsE$_ZN4cute3eso3ESOILb1ELb0EJNS_6LayoutINS_5tupleIJNS3_IJNS_1CILi1EEES5_EEEEEENS3_IJNS3_IJS5_NS4_ILi0EEEEEEEEEEENS_10ViewEngineINS_8smem_ptrIPN7cutlass9uint128_tEEEEEEEC2ERKSB_RKSI_)
        /*8708*/ 	.word	0x00000000


	//----- nvinfo : EIATTR_FRAME_SIZE
	.align		4
.L_5772:
        /*870c*/ 	.byte	0x04, 0x11
        /*870e*/ 	.short	(.L_5774 - .L_5773)
	.align		4
.L_5773:
        /*8710*/ 	.word	index@($_ZN7cutlass13device_kernelIN5flash19enable_sm80_to_sm89INS1_16FlashAttnBwdSm80INS1_25CollectiveMainloopBwdSm80ILi2ELi2EN4cute5tupleIJNS5_1CILi128EEES8_NS7_ILi64EEEEEENS_6half_tEfNS_4arch4Sm80ELb0ELb1ELb1ELb0ELb1ELb0ELb0ELb0ELi2ELi4ELi4ELi4ELb0EEENS1_24CollectiveEpilogueBwdGQAISA_fSD_Li256ELb0ELb1EEENS1_19SingleTileSchedulerILb0ELb0ELb0ELi128EEEEEEEEEvNT_6ParamsE$_ZN4cute3eso3ESOILb1ELb0EJNS_6LayoutINS_5tupleIJNS3_IJNS_1CILi1EEENS4_ILi2EEES6_EEEEEENS3_IJNS3_IJS5_S5_S6_EEEEEEEENS_10ViewEngineIPjEEEEC2ERKSB_RKSE_)
        /*8714*/ 	.word	0x00000000


	//----- nvinfo : EIATTR_FRAME_SIZE
	.align		4
.L_5774:
        /*8718*/ 	.byte	0x04, 0x11
        /*871a*/ 	.short	(.L_5776 - .L_5775)
	.align		4
.L_5775:
        /*871c*/ 	.word	index@($_ZN7cutlass13device_kernelIN5flash19enable_sm80_to_sm89INS1_16FlashAttnBwdSm80INS1_25CollectiveMainloopBwdSm80ILi2ELi2EN4cute5tupleIJNS5_1CILi128EEES8_NS7_ILi64EEEEEENS_6half_tEfNS_4arch4Sm80ELb0ELb1ELb1ELb0ELb1ELb0ELb0ELb0ELi2ELi4ELi4ELi4ELb0EEENS1_24CollectiveEpilogueBwdGQAISA_fSD_Li256ELb0ELb1EEENS1_19SingleTileSchedulerILb0ELb0ELb0ELi128EEEEEEEEEvNT_6ParamsE$_ZN4cute3eso3ESOILb1ELb0EJNS_6LayoutINS_5tupleIJNS3_IJNS_1CILi1EEENS4_ILi2EEEEEES6_NS4_ILi8EEEEEENS3_IJNS3_IJS5_S5_EEES6_NS4_ILi4EEEEEEEENS_10ViewEngineIPN7cutlass5ArrayINSF_6half_tELi2ELb0EEEEEEEC2ERKSD_RKSK_)
        /*8720*/ 	.word	0x00000000


	//----- nvinfo : EIATTR_FRAME_SIZE
	.align		4
.L_5776:
        /*8724*/ 	.byte	0x04, 0x11
        /*8726*/ 	.short	(.L_5778 - .L_5777)
	.align		4
.L_5777:
        /*8728*/ 	.word	index@($_ZN7cutlass13device_kernelIN5flash19enable_sm80_to_sm89INS1_16FlashAttnBwdSm80INS1_25CollectiveMainloopBwdSm80ILi2ELi2EN4cute5tupleIJNS5_1CILi128EEES8_NS7_ILi64EEEEEENS_6half_tEfNS_4arch4Sm80ELb0ELb1ELb1ELb0ELb1ELb0ELb0ELb0ELi2ELi4ELi4ELi4ELb0EEENS1_24CollectiveEpilogueBwdGQAISA_fSD_Li256ELb0ELb1EEENS1_19SingleTileSchedulerILb0ELb0ELb0ELi128EEEEEEEEEvNT_6ParamsE$_ZN4cute3eso3ESOILb1ELb0EJNS_6LayoutINS_5tupleIJNS3_IJNS_1CILi1EEENS4_ILi2EEEEEES6_NS4_ILi8EEEEEENS3_IJNS3_IJS5_S5_EEES6_NS4_ILi4EEEEEEEENS_10ViewEngineIPKN7cutlass5ArrayIfLi2ELb1EEEEEEEC2ERKSD_RKSK_)
        /*872c*/ 	.word	0x00000000


	//----- nvinfo : EIATTR_FRAME_SIZE
	.align		4
.L_5778:
        /*8730*/ 	.byte	0x04, 0x11
        /*8732*/ 	.short	(.L_5780 - .L_5779)
	.align		4
.L_5779:
        /*8734*/ 	.word	index@($_ZN7cutlass13device_kernelIN5flash19enable_sm80_to_sm89INS1_16FlashAttnBwdSm80INS1_25CollectiveMainloopBwdSm80ILi2ELi2EN4cute5tupleIJNS5_1CILi128EEES8_NS7_ILi64EEEEEENS_6half_tEfNS_4arch4Sm80ELb0ELb1ELb1ELb0ELb1ELb0ELb0ELb0ELi2ELi4ELi4ELi4ELb0EEENS1_24CollectiveEpilogueBwdGQAISA_fSD_Li256ELb0ELb1EEENS1_19SingleTileSchedulerILb0ELb0ELb0ELi128EEEEEEEEEvNT_6ParamsE$_ZN4cute3eso3ESOILb1ELb0EJNS_6LayoutINS_5tupleIJNS3_IJNS_1CILi1EEENS4_ILi2EEEEEEEEENS3_IJNS3_IJS5_S5_EEEEEEEENS_10ViewEngineIPjEEEEC2ERKSB_RKSE_)
        /*8738*/ 	.word	0x00000000


	//----- nvinfo : EIATTR_FRAME_SIZE
	.align		4
.L_5780:
        /*873c*/ 	.byte	0x04, 0x11
        /*873e*/ 	.short	(.L_5782 - .L_5781)
	.align		4
.L_5781:
        /*8740*/ 	.word	index@($_ZN7cutlass13device_kernelIN5flash19enable_sm80_to_sm89INS1_16FlashAttnBwdSm80INS1_25CollectiveMainloopBwdSm80ILi2ELi2EN4cute5tupleIJNS5_1CILi128EEES8_NS7_ILi64EEEEEENS_6half_tEfNS_4arch4Sm80ELb0ELb1ELb1ELb0ELb1ELb0ELb0ELb0ELi2ELi4ELi4ELi4ELb0EEENS1_24CollectiveEpilogueBwdGQAISA_fSD_Li256ELb0ELb1EEENS1_19SingleTileSchedulerILb0ELb0ELb0ELi128EEEEEEEEEvNT_6ParamsE$_ZN4cute3eso3ESOILb1ELb0EJNS_6LayoutINS_5tupleIJNS3_IJNS_1CILi1EEENS3_IJNS4_ILi4EEENS4_ILi2EEEEEEEEES7_S6_EEENS3_IJNS3_IJNS4_ILi0EEENS3_IJS5_NS4_ILi8EEEEEEEEES6_NS4_ILi16EEEEEEEENS_10ViewEngineIPN7cutlass6half_tEEEEEC2ERKSH_RKSM_)
        /*8744*/ 	.word	0x00000000


	//----- nvinfo : EIATTR_FRAME_SIZE
	.align		4
.L_5782:
        /*8748*/ 	.byte	0x04, 0x11
        /*874a*/ 	.short	(.L_5784 - .L_5783)
	.align		4
.L_5783:
        /*874c*/ 	.word	index@($_ZN7cutlass13device_kernelIN5flash19enable_sm80_to_sm89INS1_16FlashAttnBwdSm80INS1_25CollectiveMainloopBwdSm80ILi2ELi2EN4cute5tupleIJNS5_1CILi128EEES8_NS7_ILi64EEEEEENS_6half_tEfNS_4arch4Sm80ELb0ELb1ELb1ELb0ELb1ELb0ELb0ELb0ELi2ELi4ELi4ELi4ELb0EEENS1_24CollectiveEpilogueBwdGQAISA_fSD_Li256ELb0ELb1EEENS1_19SingleTileSchedulerILb0ELb0ELb0ELi128EEEEEEEEEvNT_6ParamsE$_ZN4cute3eso3ESOILb1ELb0EJNS_6LayoutINS_5tupleIJNS3_IJNS_1CILi1EEENS3_IJNS4_ILi2EEES6_EEEEEES6_NS4_ILi4EEEEEENS3_IJNS3_IJNS4_ILi0EEENS3_IJS5_S9_EEEEEES6_NS4_ILi8EEEEEEEENS_10ViewEngineIPjEEEEC2ERKSG_RKSJ_)
        /*8750*/ 	.word	0x00000000


	//----- nvinfo : EIATTR_FRAME_SIZE
	.align		4
.L_5784:
        /*8754*/ 	.byte	0x04, 0x11
        /*8756*/ 	.short	(.L_5786 - .L_5785)
	.align		4
.L_5785:
        /*8758*/ 	.word	index@($_ZN7cutlass13device_kernelIN5flash19enable_sm80_to_sm89INS1_16FlashAttnBwdSm80INS1_25CollectiveMainloopBwdSm80ILi2ELi2EN4cute5tupleIJNS5_1CILi128EEES8_NS7_ILi64EEEEEENS_6half_tEfNS_4arch4Sm80ELb0ELb1ELb1ELb0ELb1ELb0ELb0ELb0ELi2ELi4ELi4ELi4ELb0EEENS1_24CollectiveEpilogueBwdGQAISA_fSD_Li256ELb0ELb1EEENS1_19SingleTileSchedulerILb0ELb0ELb0ELi128EEEEEEEEEvNT_6ParamsE$_ZN4cute3eso3ESOILb1ELb0EJNS_6LayoutINS_5tupleIJNS3_IJNS3_IJNS_1CILi8EEENS4_ILi1EEEEEES6_EEENS3_IJNS3_IJS6_S6_EEENS4_ILi4EEEEEEEEENS3_IJNS3_IJNS3_IJS6_NS4_ILi0EEEEEESD_EEENS3_IJNS3_IJSD_SD_EEES5_EEEEEEEENS_10ViewEngineIPN7cutlass6half_tEEEEEC2ERKSJ_RKSO_)
        /*875c*/ 	.word	0x00000000


	//----- nvinfo : EIATTR_FRAME_SIZE
	.align		4
.L_5786:
        /*8760*/ 	.byte	0x04, 0x11
        /*8762*/ 	.short	(.L_5788 - .L_5787)
	.align		4
.L_5787:
        /*8764*/ 	.word	index@($_ZN7cutlass13device_kernelIN5flash19enable_sm80_to_sm89INS1_16FlashAttnBwdSm80INS1_25CollectiveMainloopBwdSm80ILi2ELi2EN4cute5tupleIJNS5_1CILi128EEES8_NS7_ILi64EEEEEENS_6half_tEfNS_4arch4Sm80ELb0ELb1ELb1ELb0ELb1ELb0ELb0ELb0ELi2ELi4ELi4ELi4ELb0EEENS1_24CollectiveEpilogueBwdGQAISA_fSD_Li256ELb0ELb1EEENS1_19SingleTileSchedulerILb0ELb0ELb0ELi128EEEEEEEEEvNT_6ParamsE$_ZN4cute3eso3ESOILb1ELb0EJNS_6LayoutINS_5tupleIJNS3_IJNS3_IJNS_1CILi8EEENS4_ILi1EEEEEES6_EEENS3_IJNS3_IJS6_S6_EEENS4_ILi4EEEEEEEEENS3_IJNS3_IJNS3_IJS6_NS4_ILi0EEEEEESD_EEENS3_IJNS3_IJSD_SD_EEENS4_ILi2048EEEEEEEEEEENS_10ViewEngineINS_8smem_ptrIPN7cutlass6half_tEEEEEEEC2ERKSK_RKSR_)
        /*8768*/ 	.word	0x00000000


	//----- nvinfo : EIATTR_FRAME_SIZE
	.align		4
.L_5788:
        /*876c*/ 	.byte	0x04, 0x11
        /*876e*/ 	.short	(.L_5790 - .L_5789)
	.align		4
.L_5789:
        /*8770*/ 	.word	index@($_ZN7cutlass13device_kernelIN5flash19enable_sm80_to_sm89INS1_16FlashAttnBwdSm80INS1_25CollectiveMainloopBwdSm80ILi2ELi2EN4cute5tupleIJNS5_1CILi128EEES8_NS7_ILi64EEEEEENS_6half_tEfNS_4arch4Sm80ELb0ELb1ELb1ELb0ELb1ELb0ELb0ELb0ELi2ELi4ELi4ELi4ELb0EEENS1_24CollectiveEpilogueBwdGQAISA_fSD_Li256ELb0ELb1EEENS1_19SingleTileSchedulerILb0ELb0ELb0ELi128EEEEEEEEEvNT_6ParamsE$_ZN4cute3eso3ESOILb1ELb0EJNS_6LayoutINS_5tupleIJNS3_IJNS3_IJNS_1CILi8EEENS4_ILi1EEEEEES6_EEENS3_IJNS3_IJS6_S6_EEENS4_ILi2EEEEEEEEENS3_IJNS3_IJNS3_IJS6_NS4_ILi0EEEEEESD_EEENS3_IJNS3_IJSD_SD_EEES5_EEEEEEEENS_10ViewEngineIPN7cutlass6half_tEEEEEC2ERKSJ_RKSO_)
        /*8774*/ 	.word	0x00000000


	//----- nvinfo : EIATTR_FRAME_SIZE
	.align		4
.L_5790:
        /*8778*/ 	.byte	0x04, 0x11
        /*877a*/ 	.short	(.L_5792 - .L_5791)
	.align		4
.L_5791:
        /*877c*/ 	.word	index@($_ZN7cutlass13device_kernelIN5flash19enable_sm80_to_sm89INS1_16FlashAttnBwdSm80INS1_25CollectiveMainloopBwdSm80ILi2ELi2EN4cute5tupleIJNS5_1CILi128EEES8_NS7_ILi64EEEEEENS_6half_tEfNS_4arch4Sm80ELb0ELb1ELb1ELb0ELb1ELb0ELb0ELb0ELi2ELi4ELi4ELi4ELb0EEENS1_24CollectiveEpilogueBwdGQAISA_fSD_Li256ELb0ELb1EEENS1_19SingleTileSchedulerILb0ELb0ELb0ELi128EEEEEEEEEvNT_6ParamsE$_ZN4cute3eso3ESOILb1ELb0EJNS_6LayoutINS_5tupleIJNS3_IJNS3_IJNS_1CILi8EEENS4_ILi1EEEEEES6_EEENS3_IJNS3_IJS6_S6_EEENS4_ILi2EEEEEEEEENS3_IJNS3_IJNS3_IJS6_NS4_ILi0EEEEEESD_EEENS3_IJNS3_IJSD_SD_EEENS4_ILi8192EEEEEEEEEEENS_10ViewEngineINS_8smem_ptrIPN7cutlass6half_tEEEEEEEC2ERKSK_RKSR_)
        /*8780*/ 	.word	0x00000000


	//----- nvinfo : EIATTR_FRAME_SIZE
	.align		4
.L_5792:
        /*8784*/ 	.byte	0x04, 0x11
        /*8786*/ 	.short	(.L_5794 - .L_5793)
	.align		4
.L_5793:
        /*8788*/ 	.word	index@($_ZN7cutlass13device_kernelIN5flash19enable_sm80_to_sm89INS1_16FlashAttnBwdSm80INS1_25CollectiveMainloopBwdSm80ILi2ELi2EN4cute5tupleIJNS5_1CILi128EEES8_NS7_ILi64EEEEEENS_6half_tEfNS_4arch4Sm80ELb0ELb1ELb1ELb0ELb1ELb0ELb0ELb0ELi2ELi4ELi4ELi4ELb0EEENS1_24CollectiveEpilogueBwdGQAISA_fSD_Li256ELb0ELb1EEENS1_19SingleTileSchedulerILb0ELb0ELb0ELi128EEEEEEEEEvNT_6ParamsE$_ZN4cute3eso3ESOILb1ELb0EJNS_6LayoutINS_5tupleIJNS3_IJNS3_IJNS_1CILi8EEENS4_ILi1EEEEEES6_EEENS3_IJNS3_IJS6_S6_EEENS4_ILi2EEEEEEEEENS3_IJNS3_IJNS3_IJS6_NS4_ILi0EEEEEESD_EEENS3_IJNS3_IJSD_SD_EEENS4_ILi64EEEEEEEEEEENS_10ViewEngineIPN7cutlass6half_tEEEEEC2ERKSK_RKSP_)
        /*878c*/ 	.word	0x00000000


	//----- nvinfo : EIATTR_FRAME_SIZE
	.align		4
.L_5794:
        /*8790*/ 	.byte	0x04, 0x11
        /*8792*/ 	.short	(.L_5796 - .L_5795)
	.align		4
.L_5795:
        /*8794*/ 	.word	index@($_ZN7cutlass13device_kernelIN5flash19enable_sm80_to_sm89INS1_16FlashAttnBwdSm80INS1_25CollectiveMainloopBwdSm80ILi2ELi2EN4cute5tupleIJNS5_1CILi128EEES8_NS7_ILi64EEEEEENS_6half_tEfNS_4arch4Sm80ELb0ELb1ELb1ELb0ELb1ELb0ELb0ELb0ELi2ELi4ELi4ELi4ELb0EEENS1_24CollectiveEpilogueBwdGQAISA_fSD_Li256ELb0ELb1EEENS1_19SingleTileSchedulerILb0ELb0ELb0ELi128EEEEEEEEEvNT_6ParamsE$_ZN4cute3eso3ESOILb1ELb0EJNS_6LayoutINS_5tupleIJNS3_IJNS3_IJNS_1CILi8EEENS4_ILi1EEEEEES6_EEENS3_IJNS3_IJS6_S6_EEENS4_ILi2EEEEEEEEENS3_IJNS3_IJNS3_IJS6_NS4_ILi0EEEEEESD_EEENS3_IJNS3_IJSD_SD_EEENS4_ILi4096EEEEEEEEEEENS_10ViewEngineINS_8smem_ptrIPN7cutlass6half_tEEEEEEEC2ERKSK_RKSR_)
        /*8798*/ 	.word	0x00000000


	//----- nvinfo : EIATTR_FRAME_SIZE
	.align		4
.L_5796:
        /*879c*/ 	.byte	0x04, 0x11
        /*879e*/ 	.short	(.L_5798 - .L_5797)
	.align		4
.L_5797:
        /*87a0*/ 	.word	index@($_ZN7cutlass13device_kernelIN5flash19enable_sm80_to_sm89INS1_16FlashAttnBwdSm80INS1_25CollectiveMainloopBwdSm80ILi2ELi2EN4cute5tupleIJNS5_1CILi128EEES8_NS7_ILi64EEEEEENS_6half_tEfNS_4arch4Sm80ELb0ELb1ELb1ELb0ELb1ELb0ELb0ELb0ELi2ELi4ELi4ELi4ELb0EEENS1_24CollectiveEpilogueBwdGQAISA_fSD_Li256ELb0ELb1EEENS1_19SingleTileSchedulerILb0ELb0ELb0ELi128EEEEEEEEEvNT_6ParamsE$_ZN4cute3eso3ESOILb1ELb0EJNS_6LayoutINS_5tupleIJNS3_IJNS3_IJNS_1CILi4EEENS4_ILi8EEEEEENS3_IJS5_NS4_ILi2EEEEEEEEENS3_IJNS3_IJS8_S8_EEENS3_IJS8_S6_EEEEEEEEENS3_IJNS3_IJNS3_IJNS_11ScaledBasisIS8_JLi1EEEENSF_INS4_ILi1EEEJLi0EEEEEEENS3_IJNSF_INS4_ILi16EEEJLi0EEEENSF_IS6_JLi1EEEEEEEEEENS3_IJNS3_IJNSF_ISH_JLi1EEEENSF_IS6_JLi0EEEEEEENS3_IJNSF_INS4_ILi64EEEJLi0EEEENSF_ISK_JLi1EEEEEEEEEEEEEEENS_10ViewEngineINS_23ArithmeticTupleIteratorINS_15ArithmeticTupleIJNS4_ILi0EEES12_EEEEEEEEEC2ERKSY_RKS15_)
        /*87a4*/ 	.word	0x00000000


	//----- nvinfo : EIATTR_FRAME_SIZE
	.align		4
.L_5798:
        /*87a8*/ 	.byte	0x04, 0x11
        /*87aa*/ 	.short	(.L_5800 - .L_5799)
	.align		4
.L_5799:
        /*87ac*/ 	.word	index@($_ZN7cutlass13device_kernelIN5flash19enable_sm80_to_sm89INS1_16FlashAttnBwdSm80INS1_25CollectiveMainloopBwdSm80ILi2ELi2EN4cute5tupleIJNS5_1CILi128EEES8_NS7_ILi64EEEEEENS_6half_tEfNS_4arch4Sm80ELb0ELb1ELb1ELb0ELb1ELb0ELb0ELb0ELi2ELi4ELi4ELi4ELb0EEENS1_24CollectiveEpilogueBwdGQAISA_fSD_Li256ELb0ELb1EEENS1_19SingleTileSchedulerILb0ELb0ELb0ELi128EEEEEEEEEvNT_6ParamsE$_ZN4cute3eso3ESOILb1ELb0EJNS_6LayoutINS_5tupleIJNS3_IJNS3_IJNS_1CILi4EEENS4_ILi2EEEEEENS4_ILi1EEEEEES6_NS4_ILi8EEEEEENS3_IJNS3_IJNS3_IJS8_NS4_ILi32EEEEEENS4_ILi0EEEEEENS4_ILi64EEES5_EEEEENS_10ViewEngineIPN7cutlass6half_tEEEEEC2ERKSI_RKSN_)
        /*87b0*/ 	.word	0x00000000


	//----- nvinfo : EIATTR_FRAME_SIZE
	.align		4
.L_5800:
        /*87b4*/ 	.byte	0x04, 0x11
        /*87b6*/ 	.short	(.L_5802 - .L_5801)
	.align		4
.L_5801:
        /*87b8*/ 	.word	index@($_ZN7cutlass13device_kernelIN5flash19enable_sm80_to_sm89INS1_16FlashAttnBwdSm80INS1_25CollectiveMainloopBwdSm80ILi2ELi2EN4cute5tupleIJNS5_1CILi128EEES8_NS7_ILi64EEEEEENS_6half_tEfNS_4arch4Sm80ELb0ELb1ELb1ELb0ELb1ELb0ELb0ELb0ELi2ELi4ELi4ELi4ELb0EEENS1_24CollectiveEpilogueBwdGQAISA_fSD_Li256ELb0ELb1EEENS1_19SingleTileSchedulerILb0ELb0ELb0ELi128EEEEEEEEEvNT_6ParamsE$_ZN4cute3eso3ESOILb1ELb0EJNS_6LayoutINS_5tupleIJNS3_IJNS3_IJNS_1CILi4EEENS4_ILi2EEEEEENS4_ILi1EEEEEES6_EEENS3_IJNS3_IJNS3_IJS8_NS4_ILi32EEEEEENS4_ILi0EEEEEENS4_ILi64EEEEEEEEiEEC2ERKSH_RKi)
        /*87bc*/ 	.word	0x00000000


	//----- nvinfo : EIATTR_FRAME_SIZE
	.align		4
.L_5802:
        /*87c0*/ 	.byte	0x04, 0x11
        /*87c2*/ 	.short	(.L_5804 - .L_5803)
	.align		4
.L_5803:
        /*87c4*/ 	.word	index@($_ZN7cutlass13device_kernelIN5flash19enable_sm80_to_sm89INS1_16FlashAttnBwdSm80INS1_25CollectiveMainloopBwdSm80ILi2ELi2EN4cute5tupleIJNS5_1CILi128EEES8_NS7_ILi64EEEEEENS_6half_tEfNS_4arch4Sm80ELb0ELb1ELb1ELb0ELb1ELb0ELb0ELb0ELi2ELi4ELi4ELi4ELb0EEENS1_24CollectiveEpilogueBwdGQAISA_fSD_Li256ELb0ELb1EEENS1_19SingleTileSchedulerILb0ELb0ELb0ELi128EEEEEEEEEvNT_6ParamsE$_ZN4cute3eso3ESOILb1ELb0EJNS_6LayoutINS_5tupleIJNS3_IJNS3_IJNS_1CILi4EEENS4_ILi2EEEEEENS4_ILi1EEEEEES6_EEENS3_IJNS3_IJNS3_IJS8_NS4_ILi32EEEEEENS4_ILi0EEEEEENS4_ILi64EEEEEEEENS_10ViewEngineIPN7cutlass6half_tEEEEEC2ERKSH_RKSM_)
        /*87c8*/ 	.word	0x00000000


	//----- nvinfo : EIATTR_FRAME_SIZE
	.align		4
.L_5804:
        /*87cc*/ 	.byte	0x04, 0x11
        /*87ce*/ 	.short	(.L_5806 - .L_5805)
	.align		4
.L_5805:
        /*87d0*/ 	.word	index@($_ZN7cutlass13device_kernelIN5flash19enable_sm80_to_sm89INS1_16FlashAttnBwdSm80INS1_25CollectiveMainloopBwdSm80ILi2ELi2EN4cute5tupleIJNS5_1CILi128EEES8_NS7_ILi64EEEEEENS_6half_tEfNS_4arch4Sm80ELb0ELb1ELb1ELb0ELb1ELb0ELb0ELb0ELi2ELi4ELi4ELi4ELb0EEENS1_24CollectiveEpilogueBwdGQAISA_fSD_Li256ELb0ELb1EEENS1_19SingleTileSchedulerILb0ELb0ELb0ELi128EEEEEEEEEvNT_6ParamsE$_ZN4cute3eso3ESOILb1ELb0EJNS_6LayoutINS_5tupleIJNS3_IJNS3_IJNS_1CILi4EEENS4_ILi2EEEEEENS4_ILi1EEEEEENS3_IJS6_EEEEEENS3_IJNS3_IJNS3_IJS8_NS4_ILi32EEEEEENS4_ILi0EEEEEENS3_IJNS4_ILi64EEEEEEEEEEENS_10ViewEngineIPN7cutlass6half_tEEEEEC2ERKSJ_RKSO_)
        /*87d4*/ 	.word	0x00000000


	//----- nvinfo : EIATTR_FRAME_SIZE
	.align		4
.L_5806:
        /*87d8*/ 	.byte	0x04, 0x11
        /*87da*/ 	.short	(.L_5808 - .L_5807)
	.align		4
.L_5807:
        /*87dc*/ 	.word	index@($_ZN7cutlass13device_kernelIN5flash19enable_sm80_to_sm89INS1_16FlashAttnBwdSm80INS1_25CollectiveMainloopBwdSm80ILi2ELi2EN4cute5tupleIJNS5_1CILi128EEES8_NS7_ILi64EEEEEENS_6half_tEfNS_4arch4Sm80ELb0ELb1ELb1ELb0ELb1ELb0ELb0ELb0ELi2ELi4ELi4ELi4ELb0EEENS1_24CollectiveEpilogueBwdGQAISA_fSD_Li256ELb0ELb1EEENS1_19SingleTileSchedulerILb0ELb0ELb0ELi128EEEEEEEEEvNT_6ParamsE$_ZN4cute3eso3ESOILb1ELb0EJNS_6LayoutINS_5tupleIJNS3_IJNS3_IJNS_1CILi4EEENS4_ILi2EEEEEENS4_ILi1EEEEEEEEENS3_IJNS3_IJNS3_IJS8_NS4_ILi32EEEEEENS4_ILi0EEEEEEEEEEEiEEC2ERKSG_RKi)
        /*87e0*/ 	.word	0x00000000


	//----- nvinfo : EIATTR_FRAME_SIZE
	.align		4
.L_5808:
        /*87e4*/ 	.byte	0x04, 0x11
        /*87e6*/ 	.short	(.L_5810 - .L_5809)
	.align		4
.L_5809:
        /*87e8*/ 	.word	index@($_ZN7cutlass13device_kernelIN5flash19enable_sm80_to_sm89INS1_16FlashAttnBwdSm80INS1_25CollectiveMainloopBwdSm80ILi2ELi2EN4cute5tupleIJNS5_1CILi128EEES8_NS7_ILi64EEEEEENS_6half_tEfNS_4arch4Sm80ELb0ELb1ELb1ELb0ELb1ELb0ELb0ELb0ELi2ELi4ELi4ELi4ELb0EEENS1_24CollectiveEpilogueBwdGQAISA_fSD_Li256ELb0ELb1EEENS1_19SingleTileSchedulerILb0ELb0ELb0ELi128EEEEEEEEEvNT_6ParamsE$_ZN4cute3eso3ESOILb1ELb0EJNS_6LayoutINS_5tupleIJNS3_IJNS3_IJNS_1CILi4EEENS4_ILi2EEEEEENS4_ILi1EEEEEEEEENS3_IJNS3_IJNS3_IJS8_NS4_ILi32EEEEEENS4_ILi0EEEEEEEEEEENS_10ViewEngineIPN7cutlass6half_tEEEEEC2ERKSG_RKSL_)
        /*87ec*/ 	.word	0x00000000


	//----- nvinfo : EIATTR_FRAME_SIZE
	.align		4
.L_5810:
        /*87f0*/ 	.byte	0x04, 0x11
        /*87f2*/ 	.short	(.L_5812 - .L_5811)
	.align		4
.L_5811:
        /*87f4*/ 	.word	index@($_ZN7cutlass13device_kernelIN5flash19enable_sm80_to_sm89INS1_16FlashAttnBwdSm80INS1_25CollectiveMainloopBwdSm80ILi2ELi2EN4cute5tupleIJNS5_1CILi128EEES8_NS7_ILi64EEEEEENS_6half_tEfNS_4arch4Sm80ELb0ELb1ELb1ELb0ELb1ELb0ELb0ELb0ELi2ELi4ELi4ELi4ELb0EEENS1_24CollectiveEpilogueBwdGQAISA_fSD_Li256ELb0ELb1EEENS1_19SingleTileSchedulerILb0ELb0ELb0ELi128EEEEEEEEEvNT_6ParamsE$_ZN4cute3eso3ESOILb1ELb0EJNS_6LayoutINS_5tupleIJNS3_IJNS3_IJNS_1CILi2EEES5_EEENS4_ILi1EEEEEEEEENS3_IJNS3_IJNS3_IJS7_NS4_ILi16EEEEEENS4_ILi0EEEEEEEEEEENS_10ViewEngineIPjEEEEC2ERKSF_RKSI_)
        /*87f8*/ 	.word	0x00000000


	//----- nvinfo : EIATTR_FRAME_SIZE
	.align		4
.L_5812:
        /*87fc*/ 	.byte	0x04, 0x11
        /*87fe*/ 	.short	(.L_5814 - .L_5813)
	.align		4
.L_5813:
        /*8800*/ 	.word	index@($_ZN7cutlass13device_kernelIN5flash19enable_sm80_to_sm89INS1_16FlashAttnBwdSm80INS1_25CollectiveMainloopBwdSm80ILi2ELi2EN4cute5tupleIJNS5_1CILi128EEES8_NS7_ILi64EEEEEENS_6half_tEfNS_4arch4Sm80ELb0ELb1ELb1ELb0ELb1ELb0ELb0ELb0ELi2ELi4ELi4ELi4ELb0EEENS1_24CollectiveEpilogueBwdGQAISA_fSD_Li256ELb0ELb1EEENS1_19SingleTileSchedulerILb0ELb0ELb0ELi128EEEEEEEEEvNT_6ParamsE$_ZN4cute3eso3ESOILb1ELb0EJNS_6LayoutINS_5tupleIJNS3_IJNS3_IJNS3_IJNS_1CILi4EEENS4_ILi2EEEEEENS4_ILi1EEEEEES8_EEENS3_IJNS3_IJNS3_IJS8_S8_EEES8_EEES6_EEEEEENS3_IJNS3_IJNS3_IJNS3_IJS8_NS4_ILi32EEEEEENS4_ILi0EEEEEESH_EEENS3_IJNS3_IJNS3_IJSH_SH_EEESH_EEENS4_ILi64EEEEEEEEEEENS_10ViewEngineIPN7cutlass6half_tEEEEEC2ERKSP_RKSU_)
        /*8804*/ 	.word	0x00000000


	//----- nvinfo : EIATTR_FRAME_SIZE
	.align		4
.L_5814:
        /*8808*/ 	.byte	0x04, 0x11
        /*880a*/ 	.short	(.L_5816 - .L_5815)
	.align		4
.L_5815:
        /*880c*/ 	.word	index@($_ZN7cutlass13device_kernelIN5flash19enable_sm80_to_sm89INS1_16FlashAttnBwdSm80INS1_25CollectiveMainloopBwdSm80ILi2ELi2EN4cute5tupleIJNS5_1CILi128EEES8_NS7_ILi64EEEEEENS_6half_tEfNS_4arch4Sm80ELb0ELb1ELb1ELb0ELb1ELb0ELb0ELb0ELi2ELi4ELi4ELi4ELb0EEENS1_24CollectiveEpilogueBwdGQAISA_fSD_Li256ELb0ELb1EEENS1_19SingleTileSchedulerILb0ELb0ELb0ELi128EEEEEEEEEvNT_6ParamsE$_ZN4cute3eso3ESOILb1ELb0EJNS_5tupleIJNS_1CILi1EEENS3_ILi0EEEEEENS2_IJiEEEEEC2ERKS6_RKS7_)
        /*8810*/ 	.word	0x00000000


	//----- nvinfo : EIATTR_FRAME_SIZE
	.align		4
.L_5816:
        /*8814*/ 	.byte	0x04, 0x11
        /*8816*/ 	.short	(.L_5818 - .L_5817)
	.align		4
.L_5817:
        /*8818*/ 	.word	index@($_ZN7cutlass13device_kernelIN5flash19enable_sm80_to_sm89INS1_16FlashAttnBwdSm80INS1_25CollectiveMainloopBwdSm80ILi2ELi2EN4cute5tupleIJNS5_1CILi128EEES8_NS7_ILi64EEEEEENS_6half_tEfNS_4arch4Sm80ELb0ELb1ELb1ELb0ELb1ELb0ELb0ELb0ELi2ELi4ELi4ELi4ELb0EEENS1_24CollectiveEpilogueBwdGQAISA_fSD_Li256ELb0ELb1EEENS1_19SingleTileSchedulerILb0ELb0ELb0ELi128EEEEEEEEEvNT_6ParamsE$_ZN4cute3eso3ESOILb1ELb0EJNS_5tupleIJNS_1CILi0EEES4_EEEiEEC2ERKS5_RKi)
        /*881c*/ 	.word	0x00000000


	//----- nvinfo : EIATTR_FRAME_SIZE
	.align		4
.L_5818:
        /*8820*/ 	.byte	0x04, 0x11
        /*8822*/ 	.short	(.L_5820 - .L_5819)
	.align		4
.L_5819:
        /*8824*/ 	.word	index@($_ZN7cutlass13device_kernelIN5flash19enable_sm80_to_sm89INS1_16FlashAttnBwdSm80INS1_25CollectiveMainloopBwdSm80ILi2ELi2EN4cute5tupleIJNS5_1CILi128EEES8_NS7_ILi64EEEEEENS_6half_tEfNS_4arch4Sm80ELb0ELb1ELb1ELb0ELb1ELb0ELb0ELb0ELi2ELi4ELi4ELi4ELb0EEENS1_24CollectiveEpilogueBwdGQAISA_fSD_Li256ELb0ELb1EEENS1_19SingleTileSchedulerILb0ELb0ELb0ELi128EEEEEEEEEvNT_6ParamsE$_ZN4cute3eso3ESOILb1ELb0EJNS_5tupleIJNS2_IJNS_1CILi1EEENS3_ILi0EEEEEES5_EEENS2_IJNS2_IJS5_S5_EEEiEEEEEC2ERKS7_RKS9_)
        /*8828*/ 	.word	0x00000000


	//----- nvinfo : EIATTR_FRAME_SIZE
	.align		4
.L_5820:
        /*882c*/ 	.byte	0x04, 0x11
        /*882e*/ 	.short	(.L_5822 - .L_5821)
	.align		4
.L_5821:
        /*8830*/ 	.word	index@($_ZN7cutlass13device_kernelIN5flash19enable_sm80_to_sm89INS1_16FlashAttnBwdSm80INS1_25CollectiveMainloopBwdSm80ILi2ELi2EN4cute5tupleIJNS5_1CILi128EEES8_NS7_ILi64EEEEEENS_6half_tEfNS_4arch4Sm80ELb0ELb1ELb1ELb0ELb1ELb0ELb0ELb0ELi2ELi4ELi4ELi4ELb0EEENS1_24CollectiveEpilogueBwdGQAISA_fSD_Li256ELb0ELb1EEENS1_19SingleTileSchedulerILb0ELb0ELb0ELi128EEEEEEEEEvNT_6ParamsE$_ZN4cute3eso3ESOILb1ELb0EJNS_5tupleIJNS2_IJNS_1CILi1EEENS3_ILi0EEEEEENS2_IJS5_S5_EEEEEENS2_IJS5_iEEEEEC2ERKS8_RKS9_)
        /*8834*/ 	.word	0x00000000


	//----- nvinfo : EIATTR_FRAME_SIZE
	.align		4
.L_5822:
        /*8838*/ 	.byte	0x04, 0x11
        /*883a*/ 	.short	(.L_5824 - .L_5823)
	.align		4
.L_5823:
        /*883c*/ 	.word	index@($_ZN7cutlass13device_kernelIN5flash19enable_sm80_to_sm89INS1_16FlashAttnBwdSm80INS1_25CollectiveMainloopBwdSm80ILi2ELi2EN4cute5tupleIJNS5_1CILi128EEES8_NS7_ILi64EEEEEENS_6half_tEfNS_4arch4Sm80ELb0ELb1ELb1ELb0ELb1ELb0ELb0ELb0ELi2ELi4ELi4ELi4ELb0EEENS1_24CollectiveEpilogueBwdGQAISA_fSD_Li256ELb0ELb1EEENS1_19SingleTileSchedulerILb0ELb0ELb0ELi128EEEEEEEEEvNT_6ParamsE$_ZN4cute3eso3ESOILb1ELb0EJNS_1CILi8EEEiiiNS2_ILi144EEENS2_ILi512EEEEEC2ERKS3_RKiSA_SA_RKS4_RKS5_)
        /*8840*/ 	.word	0x00000000


	//----- nvinfo : EIATTR_FRAME_SIZE
	.align		4
.L_5824:
        /*8844*/ 	.byte	0x04, 0x11
        /*8846*/ 	.short	(.L_5826 - .L_5825)
	.align		4
.L_5825:
        /*8848*/ 	.word	index@($_ZN7cutlass13device_kernelIN5flash19enable_sm80_to_sm89INS1_16FlashAttnBwdSm80INS1_25CollectiveMainloopBwdSm80ILi2ELi2EN4cute5tupleIJNS5_1CILi128EEES8_NS7_ILi64EEEEEENS_6half_tEfNS_4arch4Sm80ELb0ELb1ELb1ELb0ELb1ELb0ELb0ELb0ELi2ELi4ELi4ELi4ELb0EEENS1_24CollectiveEpilogueBwdGQAISA_fSD_Li256ELb0ELb1EEENS1_19SingleTileSchedulerILb0ELb0ELb0ELi128EEEEEEEEEvNT_6ParamsE$_ZN4cute3eso3ESOILb1ELb0EJNS_1CILi8EEEiiEEC2ERKS3_RKiS8_)
        /*884c*/ 	.word	0x00000000


	//----- nvinfo : EIATTR_FRAME_SIZE
	.align		4
.L_5826:
        /*8850*/ 	.byte	0x04, 0x11
        /*8852*/ 	.short	(.L_5828 - .L_5827)
	.align		4
.L_5827:
        /*8854*/ 	.word	index@($_ZN7cutlass13device_kernelIN5flash19enable_sm80_to_sm89INS1_16FlashAttnBwdSm80INS1_25CollectiveMainloopBwdSm80ILi2ELi2EN4cute5tupleIJNS5_1CILi128EEES8_NS7_ILi64EEEEEENS_6half_tEfNS_4arch4Sm80ELb0ELb1ELb1ELb0ELb1ELb0ELb0ELb0ELi2ELi4ELi4ELi4ELb0EEENS1_24CollectiveEpilogueBwdGQAISA_fSD_Li256ELb0ELb1EEENS1_19SingleTileSchedulerILb0ELb0ELb0ELi128EEEEEEEEEvNT_6ParamsE$_ZN4cute3eso3ESOILb1ELb0EJNS_1CILi1EEEiiiNS2_ILi72EEENS2_ILi512EEEEEC2ERKS3_RKiSA_SA_RKS4_RKS5_)
        /*8858*/ 	.word	0x00000000


	//----- nvinfo : EIATTR_FRAME_SIZE
	.align		4
.L_5828:
        /*885c*/ 	.byte	0x04, 0x11
        /*885e*/ 	.short	(.L_5830 - .L_5829)
	.align		4
.L_5829:
        /*8860*/ 	.word	index@($_ZN7cutlass13device_kernelIN5flash19enable_sm80_to_sm89INS1_16FlashAttnBwdSm80INS1_25CollectiveMainloopBwdSm80ILi2ELi2EN4cute5tupleIJNS5_1CILi128EEES8_NS7_ILi64EEEEEENS_6half_tEfNS_4arch4Sm80ELb0ELb1ELb1ELb0ELb1ELb0ELb0ELb0ELi2ELi4ELi4ELi4ELb0EEENS1_24CollectiveEpilogueBwdGQAISA_fSD_Li256ELb0ELb1EEENS1_19SingleTileSchedulerILb0ELb0ELb0ELi128EEEEEEEEEvNT_6ParamsE$_ZN4cute3eso3ESOILb1ELb0EJNS_1CILi1EEEiiiNS2_ILi144EEENS2_ILi512EEEEEC2ERKS3_RKiSA_SA_RKS4_RKS5_)
        /*8864*/ 	.word	0x00000000


	//----- nvinfo : EIATTR_FRAME_SIZE
	.align		4
.L_5830:
        /*8868*/ 	.byte	0x04, 0x11
        /*886a*/ 	.short	(.L_5832 - .L_5831)
	.align		4
.L_5831:
        /*886c*/ 	.word	index@($_ZN7cutlass13device_kernelIN5flash19enable_sm80_to_sm89INS1_16FlashAttnBwdSm80INS1_25CollectiveMainloopBwdSm80ILi2ELi2EN4cute5tupleIJNS5_1CILi128EEES8_NS7_ILi64EEEEEENS_6half_tEfNS_4arch4Sm80ELb0ELb1ELb1ELb0ELb1ELb0ELb0ELb0ELi2ELi4ELi4ELi4ELb0EEENS1_24CollectiveEpilogueBwdGQAISA_fSD_Li256ELb0ELb1EEENS1_19SingleTileSchedulerILb0ELb0ELb0ELi128EEEEEEEEEvNT_6ParamsE$_ZN4cute3eso3ESOILb1ELb0EJNS_1CILi1EEENS_5tupleIJiiiEEENS2_ILi64EEENS4_IJNS2_ILi72EEENS2_ILi144EEENS2_ILi288EEEEEENS2_ILi512EEEEEC2ERKS3_RKS5_RKS6_RKSA_RKSB_)
        /*8870*/ 	.word	0x00000000


	//----- nvinfo : EIATTR_FRAME_SIZE
	.align		4
.L_5832:
        /*8874*/ 	.byte	0x04, 0x11
        /*8876*/ 	.short	(.L_5834 - .L_5833)
	.align		4
.L_5833:
        /*8878*/ 	.word	index@($_ZN7cutlass13device_kernelIN5flash19enable_sm80_to_sm89INS1_16FlashAttnBwdSm80INS1_25CollectiveMainloopBwdSm80ILi2ELi2EN4cute5tupleIJNS5_1CILi128EEES8_NS7_ILi64EEEEEENS_6half_tEfNS_4arch4Sm80ELb0ELb1ELb1ELb0ELb1ELb0ELb0ELb0ELi2ELi4ELi4ELi4ELb0EEENS1_24CollectiveEpilogueBwdGQAISA_fSD_Li256ELb0ELb1EEENS1_19SingleTileSchedulerILb0ELb0ELb0ELi128EEEEEEEEEvNT_6ParamsE$_ZN4cute3eso3ESOILb1ELb0EJNS_1CILi1EEENS_5tupleIJNS2_ILi8EEEiiEEENS2_ILi64EEENS4_IJiNS2_ILi144EEENS2_ILi288EEEEEENS2_ILi512EEEEEC2ERKS3_RKS6_RKS7_RKSA_RKSB_)
        /*887c*/ 	.word	0x00000000


	//----- nvinfo : EIATTR_FRAME_SIZE
	.align		4
.L_5834:
        /*8880*/ 	.byte	0x04, 0x11
        /*8882*/ 	.short	(.L_5836 - .L_5835)
	.align		4
.L_5835:
        /*8884*/ 	.word	index@($_ZN7cutlass13device_kernelIN5flash19enable_sm80_to_sm89INS1_16FlashAttnBwdSm80INS1_25CollectiveMainloopBwdSm80ILi2ELi2EN4cute5tupleIJNS5_1CILi128EEES8_NS7_ILi64EEEEEENS_6half_tEfNS_4arch4Sm80ELb0ELb1ELb1ELb0ELb1ELb0ELb0ELb0ELi2ELi4ELi4ELi4ELb0EEENS1_24CollectiveEpilogueBwdGQAISA_fSD_Li256ELb0ELb1EEENS1_19SingleTileSchedulerILb0ELb0ELb0ELi128EEEEEEEEEvNT_6ParamsE$_ZN4cute3eso3ESOILb1ELb0EJNS_14ComposedLayoutINS_7SwizzleILi3ELi3ELi3EEENS_1CILj0EEENS_6LayoutINS_5tupleIJNS8_IJNS8_IJNS5_ILi4EEENS5_ILi8EEEEEENS8_IJS9_NS5_ILi1EEEEEEEEENS8_IJNS8_IJNS5_ILi2EEESF_SF_EEENS8_IJSF_S9_EEEEEEEEENS8_IJNS8_IJNS8_IJSF_NS5_ILi64EEEEEENS8_IJNS5_ILi1024EEENS5_ILi0EEEEEEEEENS8_IJNS8_IJSC_NS5_ILi512EEESA_EEENS8_IJNS5_ILi4096EEENS5_ILi16EEEEEEEEEEEEEEEENS_10ViewEngineINS_8smem_ptrIPN7cutlass6half_tEEEEEEEC2ERKSY_RKS15_)
        /*8888*/ 	.word	0x00000000


	//----- nvinfo : EIATTR_FRAME_SIZE
	.align		4
.L_5836:
        /*888c*/ 	.byte	0x04, 0x11
        /*888e*/ 	.short	(.L_5838 - .L_5837)
	.align		4
.L_5837:
        /*8890*/ 	.word	index@($_ZN7cutlass13device_kernelIN5flash19enable_sm80_to_sm89INS1_16FlashAttnBwdSm80INS1_25CollectiveMainloopBwdSm80ILi2ELi2EN4cute5tupleIJNS5_1CILi128EEES8_NS7_ILi64EEEEEENS_6half_tEfNS_4arch4Sm80ELb0ELb1ELb1ELb0ELb1ELb0ELb0ELb0ELi2ELi4ELi4ELi4ELb0EEENS1_24CollectiveEpilogueBwdGQAISA_fSD_Li256ELb0ELb1EEENS1_19SingleTileSchedulerILb0ELb0ELb0ELi128EEEEEEEEEvNT_6ParamsE$_ZN4cute3eso3ESOILb1ELb0EJNS_14ComposedLayoutINS_7SwizzleILi3ELi3ELi3EEENS_1CILj0EEENS_6LayoutINS_5tupleIJNS8_IJNS8_IJNS5_ILi4EEENS5_ILi8EEEEEENS8_IJNS5_ILi2EEENS5_ILi1EEEEEEEEENS8_IJNS8_IJSC_SC_EEESB_EEEEEENS8_IJNS8_IJNS8_IJNS5_ILi128EEESD_EEENS8_IJSA_NS5_ILi0EEEEEEEEENS8_IJNS8_IJNS5_ILi64EEENS5_ILi512EEEEEENS8_IJNS5_ILi16EEENS5_ILi1024EEEEEEEEEEEEEEEENS_10ViewEngineINS_8smem_ptrIPN7cutlass6half_tEEEEEEEC2ERKSX_RKS14_)
        /*8894*/ 	.word	0x00000000


	//----- nvinfo : EIATTR_FRAME_SIZE
	.align		4
.L_5838:
        /*8898*/ 	.byte	0x04, 0x11
        /*889a*/ 	.short	(.L_5840 - .L_5839)
	.align		4
.L_5839:
        /*889c*/ 	.word	index@($_ZN7cutlass13device_kernelIN5flash19enable_sm80_to_sm89INS1_16FlashAttnBwdSm80INS1_25CollectiveMainloopBwdSm80ILi2ELi2EN4cute5tupleIJNS5_1CILi128EEES8_NS7_ILi64EEEEEENS_6half_tEfNS_4arch4Sm80ELb0ELb1ELb1ELb0ELb1ELb0ELb0ELb0ELi2ELi4ELi4ELi4ELb0EEENS1_24CollectiveEpilogueBwdGQAISA_fSD_Li256ELb0ELb1EEENS1_19SingleTileSchedulerILb0ELb0ELb0ELi128EEEEEEEEEvNT_6ParamsE$_ZN4cute3eso3ESOILb1ELb0EJNS_14ComposedLayoutINS_7SwizzleILi3ELi3ELi3EEENS_1CILj0EEENS_6LayoutINS_5tupleIJNS8_IJNS5_ILi8EEENS5_ILi16EEEEEENS8_IJNS5_ILi64EEENS5_ILi1EEEEEEEEENS8_IJNS8_IJSC_NS5_ILi512EEEEEENS8_IJSD_NS5_ILi0EEEEEEEEEEEEENS_10ViewEngineINS_8smem_ptrIPN7cutlass6half_tEEEEEEEC2ERKSM_RKST_)
        /*88a0*/ 	.word	0x00000000


	//----- nvinfo : EIATTR_FRAME_SIZE
	.align		4
.L_5840:
        /*88a4*/ 	.byte	0x04, 0x11
        /*88a6*/ 	.short	(.L_5842 - .L_5841)
	.align		4
.L_5841:
        /*88a8*/ 	.word	index@($_ZN7cutlass13device_kernelIN5flash19enable_sm80_to_sm89INS1_16FlashAttnBwdSm80INS1_25CollectiveMainloopBwdSm80ILi2ELi2EN4cute5tupleIJNS5_1CILi128EEES8_NS7_ILi64EEEEEENS_6half_tEfNS_4arch4Sm80ELb0ELb1ELb1ELb0ELb1ELb0ELb0ELb0ELi2ELi4ELi4ELi4ELb0EEENS1_24CollectiveEpilogueBwdGQAISA_fSD_Li256ELb0ELb1EEENS1_19SingleTileSchedulerILb0ELb0ELb0ELi128EEEEEEEEEvNT_6ParamsE$_ZN4cute3eso3ESOILb1ELb0EJNS_14ComposedLayoutINS_7SwizzleILi3ELi3ELi3EEENS_1CILj0EEENS_6LayoutINS_5tupleIJNS5_ILi64EEENS5_ILi128EEEEEENS8_IJNS5_ILi1EEES9_EEEEEEENS_10ViewEngineINS_8smem_ptrIPN7cutlass6half_tEEEEEEEC2ERKSF_RKSM_)
        /*88ac*/ 	.word	0x00000000


	//----- nvinfo : EIATTR_FRAME_SIZE
	.align		4
.L_5842:
        /*88b0*/ 	.byte	0x04, 0x11
        /*88b2*/ 	.short	(.L_5844 - .L_5843)
	.align		4
.L_5843:
        /*88b4*/ 	.word	index@($_ZN7cutlass13device_kernelIN5flash19enable_sm80_to_sm89INS1_16FlashAttnBwdSm80INS1_25CollectiveMainloopBwdSm80ILi2ELi2EN4cute5tupleIJNS5_1CILi128EEES8_NS7_ILi64EEEEEENS_6half_tEfNS_4arch4Sm80ELb0ELb1ELb1ELb0ELb1ELb0ELb0ELb0ELi2ELi4ELi4ELi4ELb0EEENS1_24CollectiveEpilogueBwdGQAISA_fSD_Li256ELb0ELb1EEENS1_19SingleTileSchedulerILb0ELb0ELb0ELi128EEEEEEEEEvNT_6ParamsE$_ZN4cute3eso3ESOILb1ELb0EJNS_14ComposedLayoutINS_7SwizzleILi3ELi3ELi3EEENS_1CILi0EEENS_6LayoutINS_5tupleIJNS8_IJNS8_IJNS5_ILi4EEENS5_ILi8EEEEEENS8_IJS9_NS5_ILi1EEEEEEEEENS8_IJNS8_IJNS5_ILi2EEESF_SF_EEENS8_IJSF_SA_EEEEEEEEENS8_IJNS8_IJNS8_IJNS5_ILi128EEESC_EEENS8_IJNS5_ILi16EEES6_EEEEEENS8_IJNS8_IJNS5_ILi64EEESA_NS5_ILi512EEEEEENS8_IJNS5_ILi8192EEENS5_ILi1024EEEEEEEEEEEEEEEENS_10ViewEngineINS_8smem_ptrIPN7cutlass6half_tEEEEEEEC2ERKSY_RKS15_)
        /*88b8*/ 	.word	0x00000000


	//----- nvinfo : EIATTR_FRAME_SIZE
	.align		4
.L_5844:
        /*88bc*/ 	.byte	0x04, 0x11
        /*88be*/ 	.short	(.L_5846 - .L_5845)
	.align		4
.L_5845:
        /*88c0*/ 	.word	index@($_ZN7cutlass13device_kernelIN5flash19enable_sm80_to_sm89INS1_16FlashAttnBwdSm80INS1_25CollectiveMainloopBwdSm80ILi2ELi2EN4cute5tupleIJNS5_1CILi128EEES8_NS7_ILi64EEEEEENS_6half_tEfNS_4arch4Sm80ELb0ELb1ELb1ELb0ELb1ELb0ELb0ELb0ELi2ELi4ELi4ELi4ELb0EEENS1_24CollectiveEpilogueBwdGQAISA_fSD_Li256ELb0ELb1EEENS1_19SingleTileSchedulerILb0ELb0ELb0ELi128EEEEEEEEEvNT_6ParamsE$_ZN4cute3eso3ESOILb1ELb0EJNS_14ComposedLayoutINS_7SwizzleILi3ELi3ELi3EEENS_1CILi0EEENS_6LayoutINS_5tupleIJNS8_IJNS8_IJNS5_ILi4EEENS5_ILi8EEEEEENS8_IJNS5_ILi2EEENS5_ILi1EEEEEEEEENS8_IJNS8_IJSC_SC_EEESB_EEEEEENS8_IJNS8_IJNS8_IJNS5_ILi128EEESD_EEENS8_IJSA_S6_EEEEEENS8_IJNS8_IJNS5_ILi64EEENS5_ILi512EEEEEENS8_IJNS5_ILi16EEENS5_ILi1024EEEEEEEEEEEEEEEENS_10ViewEngineINS_8smem_ptrIPN7cutlass6half_tEEEEEEEC2ERKSW_RKS13_)
        /*88c4*/ 	.word	0x00000000


	//----- nvinfo : EIATTR_FRAME_SIZE
	.align		4
.L_5846:
        /*88c8*/ 	.byte	0x04, 0x11
        /*88ca*/ 	.short	(.L_5848 - .L_5847)
	.align		4
.L_5847:
        /*88cc*/ 	.word	index@($_ZN7cutlass13device_kernelIN5flash19enable_sm80_to_sm89INS1_16FlashAttnBwdSm80INS1_25CollectiveMainloopBwdSm80ILi2ELi2EN4cute5tupleIJNS5_1CILi128EEES8_NS7_ILi64EEEEEENS_6half_tEfNS_4arch4Sm80ELb0ELb1ELb1ELb0ELb1ELb0ELb0ELb0ELi2ELi4ELi4ELi4ELb0EEENS1_24CollectiveEpilogueBwdGQAISA_fSD_Li256ELb0ELb1EEENS1_19SingleTileSchedulerILb0ELb0ELb0ELi128EEEEEEEEEvNT_6ParamsE$_ZN4cute3eso3ESOILb1ELb0EJNS_14ComposedLayoutINS_7SwizzleILi3ELi3ELi3EEENS_1CILi0EEENS_6LayoutINS_5tupleIJNS8_IJNS8_IJNS5_ILi4EEENS5_ILi8EEEEEENS8_IJNS5_ILi2EEENS5_ILi1EEEEEEEEENS8_IJNS8_IJSC_SC_EEENS8_IJSA_S9_EEEEEEEEENS8_IJNS8_IJNS8_IJSC_NS5_ILi64EEEEEENS8_IJNS5_ILi512EEES6_EEEEEENS8_IJNS8_IJSD_SA_EEENS8_IJNS5_ILi1024EEENS5_ILi16EEEEEEEEEEEEEEEENS_10ViewEngineINS_8smem_ptrIPN7cutlass6half_tEEEEEEEC2ERKSW_RKS13_)
        /*88d0*/ 	.word	0x00000000


	//----- nvinfo : EIATTR_FRAME_SIZE
	.align		4
.L_5848:
        /*88d4*/ 	.byte	0x04, 0x11
        /*88d6*/ 	.short	(.L_5850 - .L_5849)
	.align		4
.L_5849:
        /*88d8*/ 	.word	index@($_ZN7cutlass13device_kernelIN5flash19enable_sm80_to_sm89INS1_16FlashAttnBwdSm80INS1_25CollectiveMainloopBwdSm80ILi2ELi2EN4cute5tupleIJNS5_1CILi128EEES8_NS7_ILi64EEEEEENS_6half_tEfNS_4arch4Sm80ELb0ELb1ELb1ELb0ELb1ELb0ELb0ELb0ELi2ELi4ELi4ELi4ELb0EEENS1_24CollectiveEpilogueBwdGQAISA_fSD_Li256ELb0ELb1EEENS1_19SingleTileSchedulerILb0ELb0ELb0ELi128EEEEEEEEEvNT_6ParamsE$_ZN4cute3eso3ESOILb1ELb0EJNS_10UnderscoreEiiEEC2ERKS2_RKiS7_)
        /*88dc*/ 	.word	0x00000000


	//----- nvinfo : EIATTR_FRAME_SIZE
	.align		4
.L_5850:
        /*88e0*/ 	.byte	0x04, 0x11
        /*88e2*/ 	.short	(.L_5852 - .L_5851)
	.align		4
.L_5851:
        /*88e4*/ 	.word	index@($_ZN7cutlass13device_kernelIN5flash19enable_sm80_to_sm89INS1_16FlashAttnBwdSm80INS1_25CollectiveMainloopBwdSm80ILi2ELi2EN4cute5tupleIJNS5_1CILi128EEES8_NS7_ILi64EEEEEENS_6half_tEfNS_4arch4Sm80ELb0ELb1ELb1ELb0ELb1ELb0ELb0ELb0ELi2ELi4ELi4ELi4ELb0EEENS1_24CollectiveEpilogueBwdGQAISA_fSD_Li256ELb0ELb1EEENS1_19SingleTileSchedulerILb0ELb0ELb0ELi128EEEEEEEEEvNT_6ParamsE$_ZN4cute3eso3ESOILb1ELb0EJNS_10UnderscoreEiEEC2ERKS2_RKi)
        /*88e8*/ 	.word	0x00000000


	//----- nvinfo : EIATTR_FRAME_SIZE
	.align		4
.L_5852:
        /*88ec*/ 	.byte	0x04, 0x11
        /*88ee*/ 	.short	(.L_5854 - .L_5853)
	.align		4
.L_5853:
        /*88f0*/ 	.word	index@($_ZN7cutlass13device_kernelIN5flash19enable_sm80_to_sm89INS1_16FlashAttnBwdSm80INS1_25CollectiveMainloopBwdSm80ILi2ELi2EN4cute5tupleIJNS5_1CILi128EEES8_NS7_ILi64EEEEEENS_6half_tEfNS_4arch4Sm80ELb0ELb1ELb1ELb0ELb1ELb0ELb0ELb0ELi2ELi4ELi4ELi4ELb0EEENS1_24CollectiveEpilogueBwdGQAISA_fSD_Li256ELb0ELb1EEENS1_19SingleTileSchedulerILb0ELb0ELb0ELi128EEEEEEEEEvNT_6ParamsE$_ZN4cute3eso3ESOILb1ELb0EJNS_10UnderscoreES2_iEEC2ERKS2_S5_RKi)
        /*88f4*/ 	.word	0x00000000


	//----- nvinfo : EIATTR_FRAME_SIZE
	.align		4
.L_5854:
        /*88f8*/ 	.byte	0x04, 0x11
        /*88fa*/ 	.short	(.L_5856 - .L_5855)
	.align		4
.L_5855:
        /*88fc*/ 	.word	index@($_ZN7cutlass13device_kernelIN5flash19enable_sm80_to_sm89INS1_16FlashAttnBwdSm80INS1_25CollectiveMainloopBwdSm80ILi2ELi2EN4cute5tupleIJNS5_1CILi128EEES8_NS7_ILi64EEEEEENS_6half_tEfNS_4arch4Sm80ELb0ELb1ELb1ELb0ELb1ELb0ELb0ELb0ELi2ELi4ELi4ELi4ELb0EEENS1_24CollectiveEpilogueBwdGQAISA_fSD_Li256ELb0ELb1EEENS1_19SingleTileSchedulerILb0ELb0ELb0ELi128EEEEEEEEEvNT_6ParamsE$_ZN4cute3eso3ESOILb1ELb0EJNS_10UnderscoreES2_S2_iEEC2ERKS2_S5_S5_RKi)
        /*8900*/ 	.word	0x00000000


	//----- nvinfo : EIATTR_FRAME_SIZE
	.align		4
.L_5856:
        /*8904*/ 	.byte	0x04, 0x11
        /*8906*/ 	.short	(.L_5858 - .L_5857)
	.align		4
.L_5857:
        /*8908*/ 	.word	index@($_ZN7cutlass13device_kernelIN5flash19enable_sm80_to_sm89INS1_16FlashAttnBwdSm80INS1_25CollectiveMainloopBwdSm80ILi2ELi2EN4cute5tupleIJNS5_1CILi128EEES8_NS7_ILi64EEEEEENS_6half_tEfNS_4arch4Sm80ELb0ELb1ELb1ELb0ELb1ELb0ELb0ELb0ELi2ELi4ELi4ELi4ELb0EEENS1_24CollectiveEpilogueBwdGQAISA_fSD_Li256ELb0ELb1EEENS1_19SingleTileSchedulerILb0ELb0ELb0ELi128EEEEEEEEEvNT_6ParamsE$_ZN4cute3eso3ESOILb0ELb1EJiNS_1CILi72EEENS2_ILi512EEEEEC2ERKiRKS3_RKS4_)
        /*890c*/ 	.word	0x00000000


	//----- nvinfo : EIATTR_FRAME_SIZE
	.align		4
.L_5858:
        /*8910*/ 	.byte	0x04, 0x11
        /*8912*/ 	.short	(.L_5860 - .L_5859)
	.align		4
.L_5859:
        /*8914*/ 	.word	index@($_ZN7cutlass13device_kernelIN5flash19enable_sm80_to_sm89INS1_16FlashAttnBwdSm80INS1_25CollectiveMainloopBwdSm80ILi2ELi2EN4cute5tupleIJNS5_1CILi128EEES8_NS7_ILi64EEEEEENS_6half_tEfNS_4arch4Sm80ELb0ELb1ELb1ELb0ELb1ELb0ELb0ELb0ELi2ELi4ELi4ELi4ELb0EEENS1_24CollectiveEpilogueBwdGQAISA_fSD_Li256ELb0ELb1EEENS1_19SingleTileSchedulerILb0ELb0ELb0ELi128EEEEEEEEEvNT_6ParamsE$_ZN4cute3eso3ESOILb0ELb1EJiNS_1CILi144EEENS2_ILi512EEEEEC2ERKiRKS3_RKS4_)
        /*8918*/ 	.word	0x00000000


	//----- nvinfo : EIATTR_FRAME_SIZE
	.align		4
.L_5860:
        /*891c*/ 	.byte	0x04, 0x11
        /*891e*/ 	.short	(.L_5862 - .L_5861)
	.align		4
.L_5861:
        /*8920*/ 	.word	index@($_ZN7cutlass13device_kernelIN5flash19enable_sm80_to_sm89INS1_16FlashAttnBwdSm80INS1_25CollectiveMainloopBwdSm80ILi2ELi2EN4cute5tupleIJNS5_1CILi128EEES8_NS7_ILi64EEEEEENS_6half_tEfNS_4arch4Sm80ELb0ELb1ELb1ELb0ELb1ELb0ELb0ELb0ELi2ELi4ELi4ELi4ELb0EEENS1_24CollectiveEpilogueBwdGQAISA_fSD_Li256ELb0ELb1EEENS1_19SingleTileSchedulerILb0ELb0ELb0ELi128EEEEEEEEEvNT_6ParamsE$_ZN4cute3eso3ESOILb0ELb1EJiNS_1CILi144EEENS2_ILi288EEEEEC2ERKiRKS3_RKS4_)
        /*8924*/ 	.word	0x00000000


	//----- nvinfo : EIATTR_FRAME_SIZE
	.align		4
.L_5862:
        /*8928*/ 	.byte	0x04, 0x11
        /*892a*/ 	.short	(.L_5864 - .L_5863)
	.align		4
.L_5863:
        /*892c*/ 	.word	index@($_ZN7cutlass13device_kernelIN5flash19enable_sm80_to_sm89INS1_16FlashAttnBwdSm80INS1_25CollectiveMainloopBwdSm80ILi2ELi2EN4cute5tupleIJNS5_1CILi128EEES8_NS7_ILi64EEEEEENS_6half_tEfNS_4arch4Sm80ELb0ELb1ELb1ELb0ELb1ELb0ELb0ELb0ELi2ELi4ELi4ELi4ELb0EEENS1_24CollectiveEpilogueBwdGQAISA_fSD_Li256ELb0ELb1EEENS1_19SingleTileSchedulerILb0ELb0ELb0ELi128EEEEEEEEEvNT_6ParamsE$_ZN4cute3eso3ESOILb0ELb1EJiNS_1CILi0EEEEEC2ERKiRKS3_)
        /*8930*/ 	.word	0x00000000


	//----- nvinfo : EIATTR_FRAME_SIZE
	.align		4
.L_5864:
        /*8934*/ 	.byte	0x04, 0x11
        /*8936*/ 	.short	(.L_5866 - .L_5865)
	.align		4
.L_5865:
        /*8938*/ 	.word	index@($_ZN7cutlass13device_kernelIN5flash19enable_sm80_to_sm89INS1_16FlashAttnBwdSm80INS1_25CollectiveMainloopBwdSm80ILi2ELi2EN4cute5tupleIJNS5_1CILi128EEES8_NS7_ILi64EEEEEENS_6half_tEfNS_4arch4Sm80ELb0ELb1ELb1ELb0ELb1ELb0ELb0ELb0ELi2ELi4ELi4ELi4ELb0EEENS1_24CollectiveEpilogueBwdGQAISA_fSD_Li256ELb0ELb1EEENS1_19SingleTileSchedulerILb0ELb0ELb0ELi128EEEEEEEEEvNT_6ParamsE$_ZN4cute3eso3ESOILb0ELb1EJNS_6LayoutINS_5tupleIJNS3_IJNS_1CILi8EEENS4_ILi1EEEEEENS4_ILi2EEEEEENS3_IJNS3_IJS6_NS4_ILi0EEEEEEiEEEEESA_EEC2ERKSD_RKSA_)
        /*893c*/ 	.word	0x00000000


	//----- nvinfo : EIATTR_FRAME_SIZE
	.align		4
.L_5866:
        /*8940*/ 	.byte	0x04, 0x11
        /*8942*/ 	.short	(.L_5868 - .L_5867)
	.align		4
.L_5867:
        /*8944*/ 	.word	index@($_ZN7cutlass13device_kernelIN5flash19enable_sm80_to_sm89INS1_16FlashAttnBwdSm80INS1_25CollectiveMainloopBwdSm80ILi2ELi2EN4cute5tupleIJNS5_1CILi128EEES8_NS7_ILi64EEEEEENS_6half_tEfNS_4arch4Sm80ELb0ELb1ELb1ELb0ELb1ELb0ELb0ELb0ELi2ELi4ELi4ELi4ELb0EEENS1_24CollectiveEpilogueBwdGQAISA_fSD_Li256ELb0ELb1EEENS1_19SingleTileSchedulerILb0ELb0ELb0ELi128EEEEEEEEEvNT_6ParamsE$_ZN4cute3eso3ESOILb0ELb1EJNS_5tupleIJiNS2_IJiiEEEEEENS2_IJNS_10UnderscoreENS2_IJS5_S5_EEEEEEEEC2ERKS4_RKS7_)
        /*8948*/ 	.word	0x00000000


	//----- nvinfo : EIATTR_FRAME_SIZE
	.align		4
.L_5868:
        /*894c*/ 	.byte	0x04, 0x11
        /*894e*/ 	.short	(.L_5870 - .L_5869)
	.align		4
.L_5869:
        /*8950*/ 	.word	index@($_ZN7cutlass13device_kernelIN5flash19enable_sm80_to_sm89INS1_16FlashAttnBwdSm80INS1_25CollectiveMainloopBwdSm80ILi2ELi2EN4cute5tupleIJNS5_1CILi128EEES8_NS7_ILi64EEEEEENS_6half_tEfNS_4arch4Sm80ELb0ELb1ELb1ELb0ELb1ELb0ELb0ELb0ELi2ELi4ELi4ELi4ELb0EEENS1_24CollectiveEpilogueBwdGQAISA_fSD_Li256ELb0ELb1EEENS1_19SingleTileSchedulerILb0ELb0ELb0ELi128EEEEEEEEEvNT_6ParamsE$_ZN4cute3eso3ESOILb0ELb1EJNS_5tupleIJiNS2_IJiNS_1CILi0EEEEEEEEENS2_IJNS_10UnderscoreENS2_IJS7_S7_EEEEEEEEC2ERKS6_RKS9_)
        /*8954*/ 	.word	0x00000000


	//----- nvinfo : EIATTR_FRAME_SIZE
	.align		4
.L_5870:
        /*8958*/ 	.byte	0x04, 0x11
        /*895a*/ 	.short	(.L_5872 - .L_5871)
	.align		4
.L_5871:
        /*895c*/ 	.word	index@($_ZN7cutlass13device_kernelIN5flash19enable_sm80_to_sm89INS1_16FlashAttnBwdSm80INS1_25CollectiveMainloopBwdSm80ILi2ELi2EN4cute5tupleIJNS5_1CILi128EEES8_NS7_ILi64EEEEEENS_6half_tEfNS_4arch4Sm80ELb0ELb1ELb1ELb0ELb1ELb0ELb0ELb0ELi2ELi4ELi4ELi4ELb0EEENS1_24CollectiveEpilogueBwdGQAISA_fSD_Li256ELb0ELb1EEENS1_19SingleTileSchedulerILb0ELb0ELb0ELi128EEEEEEEEEvNT_6ParamsE$_ZN4cute3eso3ESOILb0ELb0EJiiiNS_1CILi72EEENS2_ILi512EEEEEC2ERKiS7_S7_RKS3_RKS4_)
        /*8960*/ 	.word	0x00000000


	//----- nvinfo : EIATTR_FRAME_SIZE
	.align		4
.L_5872:
        /*8964*/ 	.byte	0x04, 0x11
        /*8966*/ 	.short	(.L_5874 - .L_5873)
	.align		4
.L_5873:
        /*8968*/ 	.word	index@($_ZN7cutlass13device_kernelIN5flash19enable_sm80_to_sm89INS1_16FlashAttnBwdSm80INS1_25CollectiveMainloopBwdSm80ILi2ELi2EN4cute5tupleIJNS5_1CILi128EEES8_NS7_ILi64EEEEEENS_6half_tEfNS_4arch4Sm80ELb0ELb1ELb1ELb0ELb1ELb0ELb0ELb0ELi2ELi4ELi4ELi4ELb0EEENS1_24CollectiveEpilogueBwdGQAISA_fSD_Li256ELb0ELb1EEENS1_19SingleTileSchedulerILb0ELb0ELb0ELi128EEEEEEEEEvNT_6ParamsE$_ZN4cute3eso3ESOILb0ELb0EJiiiNS_1CILi144EEENS2_ILi512EEEEEC2ERKiS7_S7_RKS3_RKS4_)
        /*896c*/ 	.word	0x00000000


	//----- nvinfo : EIATTR_FRAME_SIZE
	.align		4
.L_5874:
        /*8970*/ 	.byte	0x04, 0x11
        /*8972*/ 	.short	(.L_5876 - .L_5875)
	.align		4
.L_5875:
        /*8974*/ 	.word	index@($_ZN7cutlass13device_kernelIN5flash19enable_sm80_to_sm89INS1_16FlashAttnBwdSm80INS1_25CollectiveMainloopBwdSm80ILi2ELi2EN4cute5tupleIJNS5_1CILi128EEES8_NS7_ILi64EEEEEENS_6half_tEfNS_4arch4Sm80ELb0ELb1ELb1ELb0ELb1ELb0ELb0ELb0ELi2ELi4ELi4ELi4ELb0EEENS1_24CollectiveEpilogueBwdGQAISA_fSD_Li256ELb0ELb1EEENS1_19SingleTileSchedulerILb0ELb0ELb0ELi128EEEEEEEEEvNT_6ParamsE$_ZN4cute3eso3ESOILb0ELb0EJiiiEEC2ERKiS4_S4_)
        /*8978*/ 	.word	0x00000000


	//----- nvinfo : EIATTR_FRAME_SIZE
	.align		4
.L_5876:
        /*897c*/ 	.byte	0x04, 0x11
        /*897e*/ 	.short	(.L_5878 - .L_5877)
	.align		4
.L_5877:
        /*8980*/ 	.word	index@($_ZN7cutlass13device_kernelIN5flash19enable_sm80_to_sm89INS1_16FlashAttnBwdSm80INS1_25CollectiveMainloopBwdSm80ILi2ELi2EN4cute5tupleIJNS5_1CILi128EEES8_NS7_ILi64EEEEEENS_6half_tEfNS_4arch4Sm80ELb0ELb1ELb1ELb0ELb1ELb0ELb0ELb0ELi2ELi4ELi4ELi4ELb0EEENS1_24CollectiveEpilogueBwdGQAISA_fSD_Li256ELb0ELb1EEENS1_19SingleTileSchedulerILb0ELb0ELb0ELi128EEEEEEEEEvNT_6ParamsE$_ZN4cute3eso3ESOILb0ELb0EJiiNS_1CILi72EEENS2_ILi512EEEEEC2ERKiS7_RKS3_RKS4_)
        /*8984*/ 	.word	0x00000000


	//----- nvinfo : EIATTR_FRAME_SIZE
	.align		4
.L_5878:
        /*8988*/ 	.byte	0x04, 0x11
        /*898a*/ 	.short	(.L_5880 - .L_5879)
	.align		4
.L_5879:
        /*898c*/ 	.word	index@($_ZN7cutlass13device_kernelIN5flash19enable_sm80_to_sm89INS1_16FlashAttnBwdSm80INS1_25CollectiveMainloopBwdSm80ILi2ELi2EN4cute5tupleIJNS5_1CILi128EEES8_NS7_ILi64EEEEEENS_6half_tEfNS_4arch4Sm80ELb0ELb1ELb1ELb0ELb1ELb0ELb0ELb0ELi2ELi4ELi4ELi4ELb0EEENS1_24CollectiveEpilogueBwdGQAISA_fSD_Li256ELb0ELb1EEENS1_19SingleTileSchedulerILb0ELb0ELb0ELi128EEEEEEEEEvNT_6ParamsE$_ZN4cute3eso3ESOILb0ELb0EJiiNS_1CILi144EEENS2_ILi512EEEEEC2ERKiS7_RKS3_RKS4_)
        /*8990*/ 	.word	0x00000000


	//----- nvinfo : EIATTR_FRAME_SIZE
	.align		4
.L_5880:
        /*8994*/ 	.byte	0x04, 0x11
        /*8996*/ 	.short	(.L_5882 - .L_5881)
	.align		4
.L_5881:
        /*8998*/ 	.word	index@($_ZN7cutlass13device_kernelIN5flash19enable_sm80_to_sm89INS1_16FlashAttnBwdSm80INS1_25CollectiveMainloopBwdSm80ILi2ELi2EN4cute5tupleIJNS5_1CILi128EEES8_NS7_ILi64EEEEEENS_6half_tEfNS_4arch4Sm80ELb0ELb1ELb1ELb0ELb1ELb0ELb0ELb0ELi2ELi4ELi4ELi4ELb0EEENS1_24CollectiveEpilogueBwdGQAISA_fSD_Li256ELb0ELb1EEENS1_19SingleTileSchedulerILb0ELb0ELb0ELi128EEEEEEEEEvNT_6ParamsE$_ZN4cute3eso3ESOILb0ELb0EJiiEEC2ERKiS4_)
        /*899c*/ 	.word	0x00000000


	//----- nvinfo : EIATTR_FRAME_SIZE
	.align		4
.L_5882:
        /*89a0*/ 	.byte	0x04, 0x11
        /*89a2*/ 	.short	(.L_5884 - .L_5883)
	.align		4
.L_5883:
        /*89a4*/ 	.word	index@($_ZN7cutlass13device_kernelIN5flash19enable_sm80_to_sm89INS1_16FlashAttnBwdSm80INS1_25CollectiveMainloopBwdSm80ILi2ELi2EN4cute5tupleIJNS5_1CILi128EEES8_NS7_ILi64EEEEEENS_6half_tEfNS_4arch4Sm80ELb0ELb1ELb1ELb0ELb1ELb0ELb0ELb0ELi2ELi4ELi4ELi4ELb0EEENS1_24CollectiveEpilogueBwdGQAISA_fSD_Li256ELb0ELb1EEENS1_19SingleTileSchedulerILb0ELb0ELb0ELi128EEEEEEEEEvNT_6ParamsE$_ZN4cute3eso3ESOILb0ELb0EJiNS_5tupleIJiiEEEEEC2ERKiRKS3_)
        /*89a8*/ 	.word	0x00000000


	//----- nvinfo : EIATTR_FRAME_SIZE
	.align		4
.L_5884:
        /*89ac*/ 	.byte	0x04, 0x11
        /*89ae*/ 	.short	(.L_5886 - .L_5885)
	.align		4
.L_5885:
        /*89b0*/ 	.word	index@($_ZN7cutlass13device_kernelIN5flash19enable_sm80_to_sm89INS1_16FlashAttnBwdSm80INS1_25CollectiveMainloopBwdSm80ILi2ELi2EN4cute5tupleIJNS5_1CILi128EEES8_NS7_ILi64EEEEEENS_6half_tEfNS_4arch4Sm80ELb0ELb1ELb1ELb0ELb1ELb0ELb0ELb0ELi2ELi4ELi4ELi4ELb0EEENS1_24CollectiveEpilogueBwdGQAISA_fSD_Li256ELb0ELb1EEENS1_19SingleTileSchedulerILb0ELb0ELb0ELi128EEEEEEEEEvNT_6ParamsE$_ZN4cute3eso3ESOILb0ELb0EJiNS_5tupleIJiNS_1CILi0EEEEEEEEC2ERKiRKS5_)
        /*89b4*/ 	.word	0x00000000


	//----- nvinfo : EIATTR_FRAME_SIZE
	.align		4
.L_5886:
        /*89b8*/ 	.byte	0x04, 0x11
        /*89ba*/ 	.short	(.L_5888 - .L_5887)
	.align		4
.L_5887:
        /*89bc*/ 	.word	index@($_ZN7cutlass13device_kernelIN5flash19enable_sm80_to_sm89INS1_16FlashAttnBwdSm80INS1_25CollectiveMainloopBwdSm80ILi2ELi2EN4cute5tupleIJNS5_1CILi128EEES8_NS7_ILi64EEEEEENS_6half_tEfNS_4arch4Sm80ELb0ELb1ELb1ELb0ELb1ELb0ELb0ELb0ELi2ELi4ELi4ELi4ELb0EEENS1_24CollectiveEpilogueBwdGQAISA_fSD_Li256ELb0ELb1EEENS1_19SingleTileSchedulerILb0ELb0ELb0ELi128EEEEEEEEEvNT_6ParamsE$_ZN4cute3eso3ESOILb0ELb0EJNS_6LayoutINS_5tupleIJNS3_IJNS_1CILi8EEENS4_ILi1EEEEEENS4_ILi2EEES5_EEENS3_IJNS3_IJS6_NS4_ILi0EEEEEEiNS4_ILi1024EEEEEEEEiEEC2ERKSE_RKi)
        /*89c0*/ 	.word	0x00000000


	//----- nvinfo : EIATTR_FRAME_SIZE
	.align		4
.L_5888:
        /*89c4*/ 	.byte	0x04, 0x11
        /*89c6*/ 	.short	(.L_5890 - .L_5889)
	.align		4
.L_5889:
        /*89c8*/ 	.word	index@($_ZN7cutlass13device_kernelIN5flash19enable_sm80_to_sm89INS1_16FlashAttnBwdSm80INS1_25CollectiveMainloopBwdSm80ILi2ELi2EN4cute5tupleIJNS5_1CILi128EEES8_NS7_ILi64EEEEEENS_6half_tEfNS_4arch4Sm80ELb0ELb1ELb1ELb0ELb1ELb0ELb0ELb0ELi2ELi4ELi4ELi4ELb0EEENS1_24CollectiveEpilogueBwdGQAISA_fSD_Li256ELb0ELb1EEENS1_19SingleTileSchedulerILb0ELb0ELb0ELi128EEEEEEEEEvNT_6ParamsE$_ZN4cute3eso3ESOILb0ELb0EJNS_6LayoutINS_5tupleIJNS3_IJNS_1CILi8EEENS4_ILi1EEEEEENS4_ILi2EEES5_EEENS3_IJNS3_IJS6_NS4_ILi0EEEEEEiNS4_ILi1024EEEEEEEENS_10ViewEngineINS_8smem_ptrIPN7cutlass6half_tEEEEEEEC2ERKSE_RKSL_)
        /*89cc*/ 	.word	0x00000000


	//----- nvinfo : EIATTR_FRAME_SIZE
	.align		4
.L_5890:
        /*89d0*/ 	.byte	0x04, 0x11
        /*89d2*/ 	.short	(.L_5892 - .L_5891)
	.align		4
.L_5891:
        /*89d4*/ 	.word	index@($_ZN7cutlass13device_kernelIN5flash19enable_sm80_to_sm89INS1_16FlashAttnBwdSm80INS1_25CollectiveMainloopBwdSm80ILi2ELi2EN4cute5tupleIJNS5_1CILi128EEES8_NS7_ILi64EEEEEENS_6half_tEfNS_4arch4Sm80ELb0ELb1ELb1ELb0ELb1ELb0ELb0ELb0ELi2ELi4ELi4ELi4ELb0EEENS1_24CollectiveEpilogueBwdGQAISA_fSD_Li256ELb0ELb1EEENS1_19SingleTileSchedulerILb0ELb0ELb0ELi128EEEEEEEEEvNT_6ParamsE$_ZN4cute3eso3ESOILb0ELb0EJNS_6LayoutINS_5tupleIJNS3_IJNS_1CILi8EEENS4_ILi1EEEEEENS4_ILi2EEENS3_IJS8_S8_EEEEEENS3_IJNS3_IJS6_NS4_ILi0EEEEEENS4_ILi4096EEENS3_IJiiEEEEEEEEiEEC2ERKSG_RKi)
        /*89d8*/ 	.word	0x00000000


	//----- nvinfo : EIATTR_FRAME_SIZE
	.align		4
.L_5892:
        /*89dc*/ 	.byte	0x04, 0x11
        /*89de*/ 	.short	(.L_5894 - .L_5893)
	.align		4
.L_5893:
        /*89e0*/ 	.word	index@($_ZN7cutlass13device_kernelIN5flash19enable_sm80_to_sm89INS1_16FlashAttnBwdSm80INS1_25CollectiveMainloopBwdSm80ILi2ELi2EN4cute5tupleIJNS5_1CILi128EEES8_NS7_ILi64EEEEEENS_6half_tEfNS_4arch4Sm80ELb0ELb1ELb1ELb0ELb1ELb0ELb0ELb0ELi2ELi4ELi4ELi4ELb0EEENS1_24CollectiveEpilogueBwdGQAISA_fSD_Li256ELb0ELb1EEENS1_19SingleTileSchedulerILb0ELb0ELb0ELi128EEEEEEEEEvNT_6ParamsE$_ZN4cute3eso3ESOILb0ELb0EJNS_6LayoutINS_5tupleIJNS3_IJNS_1CILi8EEENS4_ILi1EEEEEENS4_ILi2EEENS3_IJS8_S8_EEEEEENS3_IJNS3_IJS6_NS4_ILi0EEEEEENS4_ILi4096EEENS3_IJiiEEEEEEEENS_10ViewEngineINS_8smem_ptrIPN7cutlass6half_tEEEEEEEC2ERKSG_RKSN_)
        /*89e4*/ 	.word	0x00000000


	//----- nvinfo : EIATTR_FRAME_SIZE
	.align		4
.L_5894:
        /*89e8*/ 	.byte	0x04, 0x11
        /*89ea*/ 	.short	(.L_5896 - .L_5895)
	.align		4
.L_5895:
        /*89ec*/ 	.word	index@($_ZN7cutlass13device_kernelIN5flash19enable_sm80_to_sm89INS1_16FlashAttnBwdSm80INS1_25CollectiveMainloopBwdSm80ILi2ELi2EN4cute5tupleIJNS5_1CILi128EEES8_NS7_ILi64EEEEEENS_6half_tEfNS_4arch4Sm80ELb0ELb1ELb1ELb0ELb1ELb0ELb0ELb0ELi2ELi4ELi4ELi4ELb0EEENS1_24CollectiveEpilogueBwdGQAISA_fSD_Li256ELb0ELb1EEENS1_19SingleTileSchedulerILb0ELb0ELb0ELi128EEEEEEEEEvNT_6ParamsE$_ZN4cute3eso3ESOILb0ELb0EJNS_6LayoutINS_5tupleIJNS3_IJNS_1CILi8EEENS4_ILi1EEEEEENS4_ILi2EEEEEENS3_IJNS3_IJS6_NS4_ILi0EEEEEEiEEEEEiEEC2ERKSD_RKi)
        /*89f0*/ 	.word	0x00000000


	//----- nvinfo : EIATTR_FRAME_SIZE
	.align		4
.L_5896:
        /*89f4*/ 	.byte	0x04, 0x11
        /*89f6*/ 	.short	(.L_5898 - .L_5897)
	.align		4
.L_5897:
        /*89f8*/ 	.word	index@($_ZN7cutlass13device_kernelIN5flash19enable_sm80_to_sm89INS1_16FlashAttnBwdSm80INS1_25CollectiveMainloopBwdSm80ILi2ELi2EN4cute5tupleIJNS5_1CILi128EEES8_NS7_ILi64EEEEEENS_6half_tEfNS_4arch4Sm80ELb0ELb1ELb1ELb0ELb1ELb0ELb0ELb0ELi2ELi4ELi4ELi4ELb0EEENS1_24CollectiveEpilogueBwdGQAISA_fSD_Li256ELb0ELb1EEENS1_19SingleTileSchedulerILb0ELb0ELb0ELi128EEEEEEEEEvNT_6ParamsE$_ZN4cute3eso3ESOILb0ELb0EJNS_6LayoutINS_5tupleIJNS3_IJNS_1CILi8EEENS4_ILi1EEEEEENS4_ILi2EEEEEENS3_IJNS3_IJS6_NS4_ILi0EEEEEEiEEEEENS_10ViewEngineINS_8smem_ptrIPN7cutlass6half_tEEEEEEEC2ERKSD_RKSK_)
        /*89fc*/ 	.word	0x00000000


	//----- nvinfo : EIATTR_FRAME_SIZE
	.align		4
.L_5898:
        /*8a00*/ 	.byte	0x04, 0x11
        /*8a02*/ 	.short	(.L_5900 - .L_5899)
	.align		4
.L_5899:
        /*8a04*/ 	.word	index@($_ZN7cutlass13device_kernelIN5flash19enable_sm80_to_sm89INS1_16FlashAttnBwdSm80INS1_25CollectiveMainloopBwdSm80ILi2ELi2EN4cute5tupleIJNS5_1CILi128EEES8_NS7_ILi64EEEEEENS_6half_tEfNS_4arch4Sm80ELb0ELb1ELb1ELb0ELb1ELb0ELb0ELb0ELi2ELi4ELi4ELi4ELb0EEENS1_24CollectiveEpilogueBwdGQAISA_fSD_Li256ELb0ELb1EEENS1_19SingleTileSchedulerILb0ELb0ELb0ELi128EEEEEEEEEvNT_6ParamsE$_ZN4cute3eso3ESOILb0ELb0EJNS_6LayoutINS_5tupleIJNS3_IJNS_1CILi8EEENS4_ILi1EEEEEENS3_IJNS4_ILi2EEEEEEEEENS3_IJNS3_IJS6_NS4_ILi0EEEEEENS3_IJiEEEEEEEENS_10ViewEngineINS_8smem_ptrIPN7cutlass6half_tEEEEEEEC2ERKSF_RKSM_)
        /*8a08*/ 	.word	0x00000000


	//----- nvinfo : EIATTR_FRAME_SIZE
	.align		4
.L_5900:
        /*8a0c*/ 	.byte	0x04, 0x11
        /*8a0e*/ 	.short	(.L_5902 - .L_5901)
	.align		4
.L_5901:
        /*8a10*/ 	.word	index@($_ZN7cutlass13device_kernelIN5flash19enable_sm80_to_sm89INS1_16FlashAttnBwdSm80INS1_25CollectiveMainloopBwdSm80ILi2ELi2EN4cute5tupleIJNS5_1CILi128EEES8_NS7_ILi64EEEEEENS_6half_tEfNS_4arch4Sm80ELb0ELb1ELb1ELb0ELb1ELb0ELb0ELb0ELi2ELi4ELi4ELi4ELb0EEENS1_24CollectiveEpilogueBwdGQAISA_fSD_Li256ELb0ELb1EEENS1_19SingleTileSchedulerILb0ELb0ELb0ELi128EEEEEEEEEvNT_6ParamsE$_ZN4cute3eso3ESOILb0ELb0EJNS_6LayoutINS_5tupleIJNS3_IJNS_1CILi2EEES5_S5_EEES5_NS3_IJS5_S5_EEEEEENS3_IJNS3_IJNS4_ILi1EEENS4_ILi512EEEiEEENS4_ILi4096EEENS3_IJiiEEEEEEEEjEEC2ERKSF_RKj)
        /*8a14*/ 	.word	0x00000000


	//----- nvinfo : EIATTR_FRAME_SIZE
	.align		4
.L_5902:
        /*8a18*/ 	.byte	0x04, 0x11
        /*8a1a*/ 	.short	(.L_5904 - .L_5903)
	.align		4
.L_5903:
        /*8a1c*/ 	.word	index@($_ZN7cutlass13device_kernelIN5flash19enable_sm80_to_sm89INS1_16FlashAttnBwdSm80INS1_25CollectiveMainloopBwdSm80ILi2ELi2EN4cute5tupleIJNS5_1CILi128EEES8_NS7_ILi64EEEEEENS_6half_tEfNS_4arch4Sm80ELb0ELb1ELb1ELb0ELb1ELb0ELb0ELb0ELi2ELi4ELi4ELi4ELb0EEENS1_24CollectiveEpilogueBwdGQAISA_fSD_Li256ELb0ELb1EEENS1_19SingleTileSchedulerILb0ELb0ELb0ELi128EEEEEEEEEvNT_6ParamsE$_ZN4cute3eso3ESOILb0ELb0EJNS_6LayoutINS_5tupleIJNS3_IJNS_1CILi2EEES5_S5_EEES5_NS3_IJS5_S5_EEEEEENS3_IJNS3_IJNS4_ILi1EEENS4_ILi512EEEiEEENS4_ILi4096EEENS3_IJiiEEEEEEEENS_10ViewEngineINS_8smem_ptrIPN7cutlass6half_tEEEEEEEC2ERKSF_RKSM_)
        /*8a20*/ 	.word	0x00000000


	//----- nvinfo : EIATTR_FRAME_SIZE
	.align		4
.L_5904:
        /*8a24*/ 	.byte	0x04, 0x11
        /*8a26*/ 	.short	(.L_5906 - .L_5905)
	.align		4
.L_5905:
        /*8a28*/ 	.word	index@($_ZN7cutlass13device_kernelIN5flash19enable_sm80_to_sm89INS1_16FlashAttnBwdSm80INS1_25CollectiveMainloopBwdSm80ILi2ELi2EN4cute5tupleIJNS5_1CILi128EEES8_NS7_ILi64EEEEEENS_6half_tEfNS_4arch4Sm80ELb0ELb1ELb1ELb0ELb1ELb0ELb0ELb0ELi2ELi4ELi4ELi4ELb0EEENS1_24CollectiveEpilogueBwdGQAISA_fSD_Li256ELb0ELb1EEENS1_19SingleTileSchedulerILb0ELb0ELb0ELi128EEEEEEEEEvNT_6ParamsE$_ZN4cute3eso3ESOILb0ELb0EJNS_6LayoutINS_5tupleIJNS3_IJNS_1CILi2EEES5_S5_EEES5_NS3_IJNS3_IJS5_S5_EEES5_EEEEEENS3_IJNS3_IJNS4_ILi1EEENS4_ILi512EEEiEEENS4_ILi4096EEENS3_IJNS3_IJiiEEENS4_ILi8192EEEEEEEEEEEjEEC2ERKSI_RKj)
        /*8a2c*/ 	.word	0x00000000


	//----- nvinfo : EIATTR_FRAME_SIZE
	.align		4
.L_5906:
        /*8a30*/ 	.byte	0x04, 0x11
        /*8a32*/ 	.short	(.L_5908 - .L_5907)
	.align		4
.L_5907:
        /*8a34*/ 	.word	index@($_ZN7cutlass13device_kernelIN5flash19enable_sm80_to_sm89INS1_16FlashAttnBwdSm80INS1_25CollectiveMainloopBwdSm80ILi2ELi2EN4cute5tupleIJNS5_1CILi128EEES8_NS7_ILi64EEEEEENS_6half_tEfNS_4arch4Sm80ELb0ELb1ELb1ELb0ELb1ELb0ELb0ELb0ELi2ELi4ELi4ELi4ELb0EEENS1_24CollectiveEpilogueBwdGQAISA_fSD_Li256ELb0ELb1EEENS1_19SingleTileSchedulerILb0ELb0ELb0ELi128EEEEEEEEEvNT_6ParamsE$_ZN4cute3eso3ESOILb0ELb0EJNS_6LayoutINS_5tupleIJNS3_IJNS_1CILi2EEES5_S5_EEES5_NS3_IJNS3_IJS5_S5_EEES5_EEEEEENS3_IJNS3_IJNS4_ILi1EEENS4_ILi512EEEiEEENS4_ILi4096EEENS3_IJNS3_IJiiEEENS4_ILi8192EEEEEEEEEEENS_10ViewEngineINS_8smem_ptrIPN7cutlass6half_tEEEEEEEC2ERKSI_RKSP_)
        /*8a38*/ 	.word	0x00000000


	//----- nvinfo : EIATTR_FRAME_SIZE
	.align		4
.L_5908:
        /*8a3c*/ 	.byte	0x04, 0x11
        /*8a3e*/ 	.short	(.L_5910 - .L_5909)
	.align		4
.L_5909:
        /*8a40*/ 	.word	index@($_ZN7cutlass13device_kernelIN5flash19enable_sm80_to_sm89INS1_16FlashAttnBwdSm80INS1_25CollectiveMainloopBwdSm80ILi2ELi2EN4cute5tupleIJNS5_1CILi128EEES8_NS7_ILi64EEEEEENS_6half_tEfNS_4arch4Sm80ELb0ELb1ELb1ELb0ELb1ELb0ELb0ELb0ELi2ELi4ELi4ELi4ELb0EEENS1_24CollectiveEpilogueBwdGQAISA_fSD_Li256ELb0ELb1EEENS1_19SingleTileSchedulerILb0ELb0ELb0ELi128EEEEEEEEEvNT_6ParamsE$_ZN4cute3eso3ESOILb0ELb0EJNS_6LayoutINS_5tupleIJNS3_IJNS_1CILi2EEES5_EEES6_NS4_ILi8EEEEEENS3_IJNS3_IJiNS4_ILi512EEEEEENS3_IJiiEEENS4_ILi1024EEEEEEEEjEEC2ERKSE_RKj)
        /*8a44*/ 	.word	0x00000000


	//----- nvinfo : EIATTR_FRAME_SIZE
	.align		4
.L_5910:
        /*8a48*/ 	.byte	0x04, 0x11
        /*8a4a*/ 	.short	(.L_5912 - .L_5911)
	.align		4
.L_5911:
        /*8a4c*/ 	.word	index@($_ZN7cutlass13device_kernelIN5flash19enable_sm80_to_sm89INS1_16FlashAttnBwdSm80INS1_25CollectiveMainloopBwdSm80ILi2ELi2EN4cute5tupleIJNS5_1CILi128EEES8_NS7_ILi64EEEEEENS_6half_tEfNS_4arch4Sm80ELb0ELb1ELb1ELb0ELb1ELb0ELb0ELb0ELi2ELi4ELi4ELi4ELb0EEENS1_24CollectiveEpilogueBwdGQAISA_fSD_Li256ELb0ELb1EEENS1_19SingleTileSchedulerILb0ELb0ELb0ELi128EEEEEEEEEvNT_6ParamsE$_ZN4cute3eso3ESOILb0ELb0EJNS_6LayoutINS_5tupleIJNS3_IJNS_1CILi2EEES5_EEES6_NS4_ILi8EEEEEENS3_IJNS3_IJiNS4_ILi512EEEEEENS3_IJiiEEENS4_ILi1024EEEEEEEENS_10ViewEngineINS_8smem_ptrIPN7cutlass6half_tEEEEEEEC2ERKSE_RKSL_)
        /*8a50*/ 	.word	0x00000000


	//----- nvinfo : EIATTR_FRAME_SIZE
	.align		4
.L_5912:
        /*8a54*/ 	.byte	0x04, 0x11
        /*8a56*/ 	.short	(.L_5914 - .L_5913)
	.align		4
.L_5913:
        /*8a58*/ 	.word	index@($_ZN7cutlass13device_kernelIN5flash19enable_sm80_to_sm89INS1_16FlashAttnBwdSm80INS1_25CollectiveMainloopBwdSm80ILi2ELi2EN4cute5tupleIJNS5_1CILi128EEES8_NS7_ILi64EEEEEENS_6half_tEfNS_4arch4Sm80ELb0ELb1ELb1ELb0ELb1ELb0ELb0ELb0ELi2ELi4ELi4ELi4ELb0EEENS1_24CollectiveEpilogueBwdGQAISA_fSD_Li256ELb0ELb1EEENS1_19SingleTileSchedulerILb0ELb0ELb0ELi128EEEEEEEEEvNT_6ParamsE$_ZN4cute3eso3ESOILb0ELb0EJNS_6LayoutINS_5tupleIJNS3_IJNS_1CILi2EEES5_EEENS4_ILi8EEES6_EEENS3_IJNS3_IJNS4_ILi1EEEiEEENS4_ILi1024EEENS3_IJiiEEEEEEEEjEEC2ERKSE_RKj)
        /*8a5c*/ 	.word	0x00000000


	//----- nvinfo : EIATTR_FRAME_SIZE
	.align		4
.L_5914:
        /*8a60*/ 	.byte	0x04, 0x11
        /*8a62*/ 	.short	(.L_5916 - .L_5915)
	.align		4
.L_5915:
        /*8a64*/ 	.word	index@($_ZN7cutlass13device_kernelIN5flash19enable_sm80_to_sm89INS1_16FlashAttnBwdSm80INS1_25CollectiveMainloopBwdSm80ILi2ELi2EN4cute5tupleIJNS5_1CILi128EEES8_NS7_ILi64EEEEEENS_6half_tEfNS_4arch4Sm80ELb0ELb1ELb1ELb0ELb1ELb0ELb0ELb0ELi2ELi4ELi4ELi4ELb0EEENS1_24CollectiveEpilogueBwdGQAISA_fSD_Li256ELb0ELb1EEENS1_19SingleTileSchedulerILb0ELb0ELb0ELi128EEEEEEEEEvNT_6ParamsE$_ZN4cute3eso3ESOILb0ELb0EJNS_6LayoutINS_5tupleIJNS3_IJNS_1CILi2EEES5_EEENS4_ILi8EEES6_EEENS3_IJNS3_IJNS4_ILi1EEEiEEENS4_ILi1024EEENS3_IJiiEEEEEEEENS_10ViewEngineINS_8smem_ptrIPN7cutlass6half_tEEEEEEEC2ERKSE_RKSL_)
        /*8a68*/ 	.word	0x00000000


	//----- nvinfo : EIATTR_FRAME_SIZE
	.align		4
.L_5916:
        /*8a6c*/ 	.byte	0x04, 0x11
        /*8a6e*/ 	.short	(.L_5918 - .L_5917)
	.align		4
.L_5917:
        /*8a70*/ 	.word	index@($_ZN7cutlass13device_kernelIN5flash19enable_sm80_to_sm89INS1_16FlashAttnBwdSm80INS1_25CollectiveMainloopBwdSm80ILi2ELi2EN4cute5tupleIJNS5_1CILi128EEES8_NS7_ILi64EEEEEENS_6half_tEfNS_4arch4Sm80ELb0ELb1ELb1ELb0ELb1ELb0ELb0ELb0ELi2ELi4ELi4ELi4ELb0EEENS1_24CollectiveEpilogueBwdGQAISA_fSD_Li256ELb0ELb1EEENS1_19SingleTileSchedulerILb0ELb0ELb0ELi128EEEEEEEEEvNT_6ParamsE$_ZN4cute3eso3ESOILb0ELb0EJNS_6LayoutINS_5tupleIJNS3_IJNS_1CILi1EEENS3_IJS5_NS4_ILi2EEES6_EEEEEES6_NS3_IJS6_S6_EEEEEENS3_IJNS3_IJNS4_ILi0EEENS3_IJS5_NS4_ILi256EEEiEEEEEENS4_ILi2048EEENS3_IJiNS4_ILi4096EEEEEEEEEEENS_10ViewEngineINS_8smem_ptrIPjEEEEEEC2ERKSJ_RKSO_)
        /*8a74*/ 	.word	0x00000000


	//----- nvinfo : EIATTR_FRAME_SIZE
	.align		4
.L_5918:
        /*8a78*/ 	.byte	0x04, 0x11
        /*8a7a*/ 	.short	(.L_5920 - .L_5919)
	.align		4
.L_5919:
        /*8a7c*/ 	.word	index@($_ZN7cutlass13device_kernelIN5flash19enable_sm80_to_sm89INS1_16FlashAttnBwdSm80INS1_25CollectiveMainloopBwdSm80ILi2ELi2EN4cute5tupleIJNS5_1CILi128EEES8_NS7_ILi64EEEEEENS_6half_tEfNS_4arch4Sm80ELb0ELb1ELb1ELb0ELb1ELb0ELb0ELb0ELi2ELi4ELi4ELi4ELb0EEENS1_24CollectiveEpilogueBwdGQAISA_fSD_Li256ELb0ELb1EEENS1_19SingleTileSchedulerILb0ELb0ELb0ELi128EEEEEEEEEvNT_6ParamsE$_ZN4cute3eso3ESOILb0ELb0EJNS_6LayoutINS_5tupleIJNS3_IJNS3_IJNS_1CILi8EEENS4_ILi1EEEEEES6_EEENS3_IJNS3_IJS6_S6_EEENS4_ILi2EEEEEEEEENS3_IJNS3_IJNS3_IJS6_NS4_ILi0EEEEEESD_EEENS3_IJNS3_IJSD_SD_EEEiEEEEEEEENS_10ViewEngineINS_8smem_ptrIPN7cutlass6half_tEEEEEEEC2ERKSJ_RKSQ_)
        /*8a80*/ 	.word	0x00000000


	//----- nvinfo : EIATTR_FRAME_SIZE
	.align		4
.L_5920:
        /*8a84*/ 	.byte	0x04, 0x11
        /*8a86*/ 	.short	(.L_5922 - .L_5921)
	.align		4
.L_5921:
        /*8a88*/ 	.word	index@($_ZN7cutlass13device_kernelIN5flash19enable_sm80_to_sm89INS1_16FlashAttnBwdSm80INS1_25CollectiveMainloopBwdSm80ILi2ELi2EN4cute5tupleIJNS5_1CILi128EEES8_NS7_ILi64EEEEEENS_6half_tEfNS_4arch4Sm80ELb0ELb1ELb1ELb0ELb1ELb0ELb0ELb0ELi2ELi4ELi4ELi4ELb0EEENS1_24CollectiveEpilogueBwdGQAISA_fSD_Li256ELb0ELb1EEENS1_19SingleTileSchedulerILb0ELb0ELb0ELi128EEEEEEEEEvNT_6ParamsE$_ZN4cute3eso3ESOILb0ELb0EJNS_5tupleIJiNS_1CILi512EEEEEENS2_IJiiEEENS3_ILi1024EEEEEC2ERKS5_RKS6_RKS7_)
        /*8a8c*/ 	.word	0x00000000


	//----- nvinfo : EIATTR_FRAME_SIZE
	.align		4
.L_5922:
        /*8a90*/ 	.byte	0x04, 0x11
        /*8a92*/ 	.short	(.L_5924 - .L_5923)
	.align		4
.L_5923:
        /*8a94*/ 	.word	index@($_ZN7cutlass13device_kernelIN5flash19enable_sm80_to_sm89INS1_16FlashAttnBwdSm80INS1_25CollectiveMainloopBwdSm80ILi2ELi2EN4cute5tupleIJNS5_1CILi128EEES8_NS7_ILi64EEEEEENS_6half_tEfNS_4arch4Sm80ELb0ELb1ELb1ELb0ELb1ELb0ELb0ELb0ELi2ELi4ELi4ELi4ELb0EEENS1_24CollectiveEpilogueBwdGQAISA_fSD_Li256ELb0ELb1EEENS1_19SingleTileSchedulerILb0ELb0ELb0ELi128EEEEEEEEEvNT_6ParamsE$_ZN4cute3eso3ESOILb0ELb0EJNS_5tupleIJNS_1CILi1EEEiEEENS3_ILi1024EEENS2_IJiiEEEEEC2ERKS5_RKS6_RKS7_)
        /*8a98*/ 	.word	0x00000000


	//----- nvinfo : EIATTR_FRAME_SIZE
	.align		4
.L_5924:
        /*8a9c*/ 	.byte	0x04, 0x11
        /*8a9e*/ 	.short	(.L_5926 - .L_5925)
	.align		4
.L_5925:
        /*8aa0*/ 	.word	index@($_ZN7cutlass13device_kernelIN5flash19enable_sm80_to_sm89INS1_16FlashAttnBwdSm80INS1_25CollectiveMainloopBwdSm80ILi2ELi2EN4cute5tupleIJNS5_1CILi128EEES8_NS7_ILi64EEEEEENS_6half_tEfNS_4arch4Sm80ELb0ELb1ELb1ELb0ELb1ELb0ELb0ELb0ELi2ELi4ELi4ELi4ELb0EEENS1_24CollectiveEpilogueBwdGQAISA_fSD_Li256ELb0ELb1EEENS1_19SingleTileSchedulerILb0ELb0ELb0ELi128EEEEEEEEEvNT_6ParamsE$_ZN4cute3eso3ESOILb0ELb0EJNS_5tupleIJNS_1CILi1EEENS3_ILi512EEEiEEENS3_ILi4096EEENS2_IJiiEEEEEC2ERKS6_RKS7_RKS8_)
        /*8aa4*/ 	.word	0x00000000


	//----- nvinfo : EIATTR_FRAME_SIZE
	.align		4
.L_5926:
        /*8aa8*/ 	.byte	0x04, 0x11
        /*8aaa*/ 	.short	(.L_5928 - .L_5927)
	.align		4
.L_5927:
        /*8aac*/ 	.word	index@($_ZN7cutlass13device_kernelIN5flash19enable_sm80_to_sm89INS1_16FlashAttnBwdSm80INS1_25CollectiveMainloopBwdSm80ILi2ELi2EN4cute5tupleIJNS5_1CILi128EEES8_NS7_ILi64EEEEEENS_6half_tEfNS_4arch4Sm80ELb0ELb1ELb1ELb0ELb1ELb0ELb0ELb0ELi2ELi4ELi4ELi4ELb0EEENS1_24CollectiveEpilogueBwdGQAISA_fSD_Li256ELb0ELb1EEENS1_19SingleTileSchedulerILb0ELb0ELb0ELi128EEEEEEEEEvNT_6ParamsE$_ZN4cute3eso3ESOILb0ELb0EJNS_5tupleIJNS_1CILi1EEENS3_ILi512EEEiEEENS3_ILi4096EEENS2_IJNS2_IJiiEEENS3_ILi8192EEEEEEEEC2ERKS6_RKS7_RKSA_)
        /*8ab0*/ 	.word	0x00000000


	//----- nvinfo : EIATTR_FRAME_SIZE
	.align		4
.L_5928:
        /*8ab4*/ 	.byte	0x04, 0x11
        /*8ab6*/ 	.short	(.L_5930 - .L_5929)
	.align		4
.L_5929:
        /*8ab8*/ 	.word	index@($_ZN7cutlass13device_kernelIN5flash19enable_sm80_to_sm89INS1_16FlashAttnBwdSm80INS1_25CollectiveMainloopBwdSm80ILi2ELi2EN4cute5tupleIJNS5_1CILi128EEES8_NS7_ILi64EEEEEENS_6half_tEfNS_4arch4Sm80ELb0ELb1ELb1ELb0ELb1ELb0ELb0ELb0ELi2ELi4ELi4ELi4ELb0EEENS1_24CollectiveEpilogueBwdGQAISA_fSD_Li256ELb0ELb1EEENS1_19SingleTileSchedulerILb0ELb0ELb0ELi128EEEEEEEEEvNT_6ParamsE$_ZN4cute3eso3ESOILb0ELb0EJNS_5tupleIJNS_1CILi0EEENS2_IJNS3_ILi1EEENS3_ILi256EEEiEEEEEENS3_ILi2048EEENS2_IJiNS3_ILi4096EEEEEEEEC2ERKS8_RKS9_RKSB_)
        /*8abc*/ 	.word	0x00000000


	//----- nvinfo : EIATTR_FRAME_SIZE
	.align		4
.L_5930:
        /*8ac0*/ 	.byte	0x04, 0x11
        /*8ac2*/ 	.short	(.L_5932 - .L_5931)
	.align		4
.L_5931:
        /*8ac4*/ 	.word	index@($_ZN7cutlass13device_kernelIN5flash19enable_sm80_to_sm89INS1_16FlashAttnBwdSm80INS1_25CollectiveMainloopBwdSm80ILi2ELi2EN4cute5tupleIJNS5_1CILi128EEES8_NS7_ILi64EEEEEENS_6half_tEfNS_4arch4Sm80ELb0ELb1ELb1ELb0ELb1ELb0ELb0ELb0ELi2ELi4ELi4ELi4ELb0EEENS1_24CollectiveEpilogueBwdGQAISA_fSD_Li256ELb0ELb1EEENS1_19SingleTileSchedulerILb0ELb0ELb0ELi128EEEEEEEEEvNT_6ParamsE$_ZN4cute3eso3ESOILb0ELb0EJNS_14ComposedLayoutINS_7SwizzleILi3ELi3ELi3EEENS_9MixedBitsILj0ELj432EEENS_6LayoutINS_5tupleIJNS8_IJNS_1CILi2EEESA_SA_EEESA_NS9_ILi8EEEEEENS8_IJNS8_IJNS9_ILi64EEESC_NS9_ILi512EEEEEENS9_ILi8192EEENS9_ILi1024EEEEEEEEEEiEEC2ERKSL_RKi)
        /*8ac8*/ 	.word	0x00000000


	//----- nvinfo : EIATTR_FRAME_SIZE
	.align		4
.L_5932:
        /*8acc*/ 	.byte	0x04, 0x11
        /*8ace*/ 	.short	(.L_5934 - .L_5933)
	.align		4
.L_5933:
        /*8ad0*/ 	.word	index@($_ZN7cutlass13device_kernelIN5flash19enable_sm80_to_sm89INS1_16FlashAttnBwdSm80INS1_25CollectiveMainloopBwdSm80ILi2ELi2EN4cute5tupleIJNS5_1CILi128EEES8_NS7_ILi64EEEEEENS_6half_tEfNS_4arch4Sm80ELb0ELb1ELb1ELb0ELb1ELb0ELb0ELb0ELi2ELi4ELi4ELi4ELb0EEENS1_24CollectiveEpilogueBwdGQAISA_fSD_Li256ELb0ELb1EEENS1_19SingleTileSchedulerILb0ELb0ELb0ELi128EEEEEEEEEvNT_6ParamsE$_ZN4cute3eso3ESOILb0ELb0EJNS_14ComposedLayoutINS_7SwizzleILi3ELi3ELi3EEENS_9MixedBitsILj0ELj432EEENS_6LayoutINS_5tupleIJNS8_IJNS_1CILi2EEESA_SA_EEESA_NS9_ILi8EEEEEENS8_IJNS8_IJNS9_ILi64EEESC_NS9_ILi512EEEEEENS9_ILi8192EEENS9_ILi1024EEEEEEEEEENS_10ViewEngineINS_8smem_ptrIPN7cutlass6half_tEEEEEEEC2ERKSL_RKSS_)
        /*8ad4*/ 	.word	0x00000000


	//----- nvinfo : EIATTR_FRAME_SIZE
	.align		4
.L_5934:
        /*8ad8*/ 	.byte	0x04, 0x11
        /*8ada*/ 	.short	(.L_5936 - .L_5935)
	.align		4
.L_5935:
        /*8adc*/ 	.word	index@(_ZN7cutlass13device_kernelIN5flash19enable_sm80_to_sm89INS1_16FlashAttnBwdSm80INS1_25CollectiveMainloopBwdSm80ILi2ELi2EN4cute5tupleIJNS5_1CILi128EEES8_NS7_ILi64EEEEEENS_6half_tEfNS_4arch4Sm80ELb0ELb1ELb1ELb0ELb1ELb0ELb0ELb0ELi2ELi4ELi4ELi4ELb0EEENS1_24CollectiveEpilogueBwdGQAISA_fSD_Li256ELb0ELb1EEENS1_19SingleTileSchedulerILb0ELb0ELb0ELi128EEEEEEEEEvNT_6ParamsE)
        /*8ae0*/ 	.word	0x000015f0


	//----- nvinfo : EIATTR_REGCOUNT
	.align		4
.L_5936:
        /*8ae4*/ 	.byte	0x04, 0x2f
        /*8ae6*/ 	.short	(.L_5938 - .L_5937)
	.align		4
.L_5937:
        /*8ae8*/ 	.word	index@(_ZN7cutlass13device_kernelIN5flash19enable_sm80_to_sm89INS1_16FlashAttnBwdSm80INS1_25CollectiveMainloopBwdSm80ILi2ELi2EN4cute5tupleIJNS5_1CILi128EEES8_NS7_ILi64EEEEEENS_6half_tEfNS_4arch4Sm80ELb0ELb1ELb1ELb0ELb0ELb0ELb0ELb0ELi2ELi4ELi4ELi4ELb0EEENS1_24CollectiveEpilogueBwdGQAISA_fSD_Li256ELb0ELb0EEENS1_19SingleTileSchedulerILb0ELb0ELb0ELi128EEEEEEEEEvNT_6ParamsE)
        /*8aec*/ 	.word	0x00000060


	//----- nvinfo : EIATTR_FRAME_SIZE
	.align		4
.L_5938:
        /*8af0*/ 	.byte	0x04, 0x11
        /*8af2*/ 	.short	(.L_5940 - .L_5939)
	.align		4
.L_5939:
        /*8af4*/ 	.word	index@($_ZN7cutlass13device_kernelIN5flash19enable_sm80_to_sm89INS1_16FlashAttnBwdSm80INS1_25CollectiveMainloopBwdSm80ILi2ELi2EN4cute5tupleIJNS5_1CILi128EEES8_NS7_ILi64EEEEEENS_6half_tEfNS_4arch4Sm80ELb0ELb1ELb1ELb0ELb0ELb0ELb0ELb0ELi2ELi4ELi4ELi4ELb0EEENS1_24CollectiveEpilogueBwdGQAISA_fSD_Li256ELb0ELb0EEENS1_19SingleTileSchedulerILb0ELb0ELb0ELi128EEEEEEEEEvNT_6ParamsE$exp2f)
        /*8af8*/ 	.word	0x00000000


	//----- nvinfo : EIATTR_FRAME_SIZE
	.align		4
.L_5940:
        /*8afc*/ 	.byte	0x04, 0x11
        /*8afe*/ 	.short	(.L_5942 - .L_5941)
	.align		4
.L_5941:
        /*8b00*/ 	.word	index@($_ZN7cutlass13device_kernelIN5flash19enable_sm80_to_sm89INS1_16FlashAttnBwdSm80INS1_25CollectiveMainloopBwdSm80ILi2ELi2EN4cute5tupleIJNS5_1CILi128EEES8_NS7_ILi64EEEEEENS_6half_tEfNS_4arch4Sm80ELb0ELb1ELb1ELb0ELb0ELb0ELb0ELb0ELi2ELi4ELi4ELi4ELb0EEENS1_24CollectiveEpilogueBwdGQAISA_fSD_Li256ELb0ELb0EEENS1_19SingleTileSchedulerILb0ELb0ELb0ELi128EEEEEEEEEvNT_6ParamsE$_ZZZN5flash25CollectiveMainloopBwdSm80ILi2ELi2EN4cute5tupleIJNS1_1CILi128EEES4_NS3_ILi64EEEEEEN7cutlass6half_tEfNS7_4arch4Sm80ELb0ELb1ELb1ELb0ELb0ELb0ELb0ELb0ELi2ELi4ELi4ELi4ELb0EE3mmaINS_16FlashAttnBwdSm80ISB_NS_24CollectiveEpilogueBwdGQAIS6_fSA_Li256ELb0ELb0EEENS_19SingleTileSchedulerILb0ELb0ELb0ELi128EEEE13SharedStorageENS1_6TensorINS1_11ArrayEngineIfLm32EEENS1_6LayoutINS2_IJNS2_IJNS3_ILi2EEESO_EEESO_NS3_ILi4EEEEEENS2_IJNS2_IJNS3_ILi1EEESO_EEESQ_NS3_ILi8EEEEEEEEEEEEbRKNSB_6ParamsERT0_S12_iNS2_IJiiiEEERT_ENKUliT_E_clIZSC_ISJ_SX_EbS10_S12_S12_iS13_S15_EUlRS16_iE_EEDaiS16_ENKUlvE1_clEv)
        /*8b04*/ 	.word	0x00000000


	//----- nvinfo : EIATTR_FRAME_SIZE
	.align		4
.L_5942:
        /*8b08*/ 	.byte	0x04, 0x11
        /*8b0a*/ 	.short	(.L_5944 - .L_5943)
	.align		4
.L_5943:
        /*8b0c*/ 	.word	index@($_ZN7cutlass13device_kernelIN5flash19enable_sm80_to_sm89INS1_16FlashAttnBwdSm80INS1_25CollectiveMainloopBwdSm80ILi2ELi2EN4cute5tupleIJNS5_1CILi128EEES8_NS7_ILi64EEEEEENS_6half_tEfNS_4arch4Sm80ELb0ELb1ELb1ELb0ELb0ELb0ELb0ELb0ELi2ELi4ELi4ELi4ELb0EEENS1_24CollectiveEpilogueBwdGQAISA_fSD_Li256ELb0ELb0EEENS1_19SingleTileSchedulerILb0ELb0ELb0ELi128EEEEEEEEEvNT_6ParamsE$_ZZZN5flash25CollectiveMainloopBwdSm80ILi2ELi2EN4cute5tupleIJNS1_1CILi128EEES4_NS3_ILi64EEEEEEN7cutlass6half_tEfNS7_4arch4Sm80ELb0ELb1ELb1ELb0ELb0ELb0ELb0ELb0ELi2ELi4ELi4ELi4ELb0EE3mmaINS_16FlashAttnBwdSm80ISB_NS_24CollectiveEpilogueBwdGQAIS6_fSA_Li256ELb0ELb0EEENS_19SingleTileSchedulerILb0ELb0ELb0ELi128EEEE13SharedStorageENS1_6TensorINS1_11ArrayEngineIfLm32EEENS1_6LayoutINS2_IJNS2_IJNS3_ILi2EEESO_EEESO_NS3_ILi4EEEEEENS2_IJNS2_IJNS3_ILi1EEESO_EEESQ_NS3_ILi8EEEEEEEEEEEEbRKNSB_6ParamsERT0_S12_iNS2_IJiiiEEERT_ENKUliT_E_clIZSC_ISJ_SX_EbS10_S12_S12_iS13_S15_EUlRS16_iE_EEDaiS16_ENKUlvE0_clEv)
        /*8b10*/ 	.word	0x00000000


	//----- nvinfo : EIATTR_FRAME_SIZE
	.align		4
.L_5944:
        /*8b14*/ 	.byte	0x04, 0x11
        /*8b16*/ 	.short	(.L_5946 - .L_5945)
	.align		4
.L_5945:
        /*8b18*/ 	.word	index@($_ZN7cutlass13device_kernelIN5flash19enable_sm80_to_sm89INS1_16FlashAttnBwdSm80INS1_25CollectiveMainloopBwdSm80ILi2ELi2EN4cute5tupleIJNS5_1CILi128EEES8_NS7_ILi64EEEEEENS_6half_tEfNS_4arch4Sm80ELb0ELb1ELb1ELb0ELb0ELb0ELb0ELb0ELi2ELi4ELi4ELi4ELb0EEENS1_24CollectiveEpilogueBwdGQAISA_fSD_Li256ELb0ELb0EEENS1_19SingleTileSchedulerILb0ELb0ELb0ELi128EEEEEEEEEvNT_6ParamsE$_ZZZN5flash25CollectiveMainloopBwdSm80ILi2ELi2EN4cute5tupleIJNS1_1CILi128EEES4_NS3_ILi64EEEEEEN7cutlass6half_tEfNS7_4arch4Sm80ELb0ELb1ELb1ELb0ELb0ELb0ELb0ELb0ELi2ELi4ELi4ELi4ELb0EE3mmaINS_16FlashAttnBwdSm80ISB_NS_24CollectiveEpilogueBwdGQAIS6_fSA_Li256ELb0ELb0EEENS_19SingleTileSchedulerILb0ELb0ELb0ELi128EEEE13SharedStorageENS1_6TensorINS1_11ArrayEngineIfLm32EEENS1_6LayoutINS2_IJNS2_IJNS3_ILi2EEESO_EEESO_NS3_ILi4EEEEEENS2_IJNS2_IJNS3_ILi1EEESO_EEESQ_NS3_ILi8EEEEEEEEEEEEbRKNSB_6ParamsERT0_S12_iNS2_IJiiiEEERT_ENKUliT_E_clIZSC_ISJ_SX_EbS10_S12_S12_iS13_S15_EUlRS16_iE_EEDaiS16_ENKUlT_E_clIZSC_ISJ_SX_EbS10_S12_S12_iS13_S15_EUlvE0_EEDaS1B_)
        /*8b1c*/ 	.word	0x00000000


	//----- nvinfo : EIATTR_FRAME_SIZE
	.align		4
.L_5946:
        /*8b20*/ 	.byte	0x04, 0x11
        /*8b22*/ 	.short	(.L_5948 - .L_5947)
	.align		4
.L_5947:
        /*8b24*/ 	.word	index@($_ZN7cutlass13device_kernelIN5flash19enable_sm80_to_sm89INS1_16FlashAttnBwdSm80INS1_25CollectiveMainloopBwdSm80ILi2ELi2EN4cute5tupleIJNS5_1CILi128EEES8_NS7_ILi64EEEEEENS_6half_tEfNS_4arch4Sm80ELb0ELb1ELb1ELb0ELb0ELb0ELb0ELb0ELi2ELi4ELi4ELi4ELb0EEENS1_24CollectiveEpilogueBwdGQAISA_fSD_Li256ELb0ELb0EEENS1_19SingleTileSchedulerILb0ELb0ELb0ELi128EEEEEEEEEvNT_6ParamsE$_ZZN5flash25CollectiveMainloopBwdSm80ILi2ELi2EN4cute5tupleIJNS1_1CILi128EEES4_NS3_ILi64EEEEEEN7cutlass6half_tEfNS7_4arch4Sm80ELb0ELb1ELb1ELb0ELb0ELb0ELb0ELb0ELi2ELi4ELi4ELi4ELb0EE3mmaINS_16FlashAttnBwdSm80ISB_NS_24CollectiveEpilogueBwdGQAIS6_fSA_Li256ELb0ELb0EEENS_19SingleTileSchedulerILb0ELb0ELb0ELi128EEEE13SharedStorageENS1_6TensorINS1_11ArrayEngineIfLm32EEENS1_6LayoutINS2_IJNS2_IJNS3_ILi2EEESO_EEESO_NS3_ILi4EEEEEENS2_IJNS2_IJNS3_ILi1EEESO_EEESQ_NS3_ILi8EEEEEEEEEEEEbRKNSB_6ParamsERT0_S12_iNS2_IJiiiEEERT_ENKUlvE_clEv)
        /*8b28*/ 	.word	0x00000000


	//----- nvinfo : EIATTR_FRAME_SIZE
	.align		4
.L_5948:
        /*8b2c*/ 	.byte	0x04, 0x11
        /*8b2e*/ 	.short	(.L_5950 - .L_5949)
	.align		4
.L_5949:
        /*8b30*/ 	.word	index@($_ZN7cutlass13device_kernelIN5flash19enable_sm80_to_sm89INS1_16FlashAttnBwdSm80INS1_25CollectiveMainloopBwdSm80ILi2ELi2EN4cute5tupleIJNS5_1CILi128EEES8_NS7_ILi64EEEEEENS_6half_tEfNS_4arch4Sm80ELb0ELb1ELb1ELb0ELb0ELb0ELb0ELb0ELi2ELi4ELi4ELi4ELb0EEENS1_24CollectiveEpilogueBwdGQAISA_fSD_Li256ELb0ELb0EEENS1_19SingleTileSchedulerILb0ELb0ELb0ELi128EEEEEEEEEvNT_6ParamsE$_ZZN5flash25CollectiveMainloopBwdSm80ILi2ELi2EN4cute5tupleIJNS1_1CILi128EEES4_NS3_ILi64EEEEEEN7cutlass6half_tEfNS7_4arch4Sm80ELb0ELb1ELb1ELb0ELb0ELb0ELb0ELb0ELi2ELi4ELi4ELi4ELb0EE3mmaINS_16FlashAttnBwdSm80ISB_NS_24CollectiveEpilogueBwdGQAIS6_fSA_Li256ELb0ELb0EEENS_19SingleTileSchedulerILb0ELb0ELb0ELi128EEEE13SharedStorageENS1_6TensorINS1_11ArrayEngineIfLm32EEENS1_6LayoutINS2_IJNS2_IJNS3_ILi2EEESO_EEESO_NS3_ILi4EEEEEENS2_IJNS2_IJNS3_ILi1EEESO_EEESQ_NS3_ILi8EEEEEEEEEEEEbRKNSB_6ParamsERT0_S12_iNS2_IJiiiEEERT_ENKUlvE0_clEv)
        /*8b34*/ 	.word	0x00000000


	//----- nvinfo : EIATTR_FRAME_SIZE
	.align		4
.L_5950:
        /*8b38*/ 	.byte	0x04, 0x11
        /*8b3a*/ 	.short	(.L_5952 - .L_5951)
	.align		4
.L_5951:
        /*8b3c*/ 	.word	index@($_ZN7cutlass13device_kernelIN5flash19enable_sm80_to_sm89INS1_16FlashAttnBwdSm80INS1_25CollectiveMainloopBwdSm80ILi2ELi2EN4cute5tupleIJNS5_1CILi128EEES8_NS7_ILi64EEEEEENS_6half_tEfNS_4arch4Sm80ELb0ELb1ELb1ELb0ELb0ELb0ELb0ELb0ELi2ELi4ELi4ELi4ELb0EEENS1_24CollectiveEpilogueBwdGQAISA_fSD_Li256ELb0ELb0EEENS1_19SingleTileSchedulerILb0ELb0ELb0ELi128EEEEEEEEEvNT_6ParamsE$_ZZN5flash25CollectiveMainloopBwdSm80ILi2ELi2EN4cute5tupleIJNS1_1CILi128EEES4_NS3_ILi64EEEEEEN7cutlass6half_tEfNS7_4arch4Sm80ELb0ELb1ELb1ELb0ELb0ELb0ELb0ELb0ELi2ELi4ELi4ELi4ELb0EE3mmaINS_16FlashAttnBwdSm80ISB_NS_24CollectiveEpilogueBwdGQAIS6_fSA_Li256ELb0ELb0EEENS_19SingleTileSchedulerILb0ELb0ELb0ELi128EEEE13SharedStorageENS1_6TensorINS1_11ArrayEngineIfLm32EEENS1_6LayoutINS2_IJNS2_IJNS3_ILi2EEESO_EEESO_NS3_ILi4EEEEEENS2_IJNS2_IJNS3_ILi1EEESO_EEESQ_NS3_ILi8EEEEEEEEEEEEbRKNSB_6ParamsERT0_S12_iNS2_IJiiiEEERT_ENKUliT_E_clIZSC_ISJ_SX_EbS10_S12_S12_iS13_S15_EUlRS16_iE_EEDaiS16_)
        /*8b40*/ 	.word	0x00000000


	//----- nvinfo : EIATTR_FRAME_SIZE
	.align		4
.L_5952:
        /*8b44*/ 	.byte	0x04, 0x11
        /*8b46*/ 	.short	(.L_5954 - .L_5953)
	.align		4
.L_5953:
        /*8b48*/ 	.word	index@($_ZN7cutlass13device_kernelIN5flash19enable_sm80_to_sm89INS1_16FlashAttnBwdSm80INS1_25CollectiveMainloopBwdSm80ILi2ELi2EN4cute5tupleIJNS5_1CILi128EEES8_NS7_ILi64EEEEEENS_6half_tEfNS_4arch4Sm80ELb0ELb1ELb1ELb0ELb0ELb0ELb0ELb0ELi2ELi4ELi4ELi4ELb0EEENS1_24CollectiveEpilogueBwdGQAISA_fSD_Li256ELb0ELb0EEENS1_19SingleTileSchedulerILb0ELb0ELb0ELi128EEEEEEEEEvNT_6ParamsE$_ZZN5flash25CollectiveMainloopBwdSm80ILi2ELi2EN4cute5tupleIJNS1_1CILi128EEES4_NS3_ILi64EEEEEEN7cutlass6half_tEfNS7_4arch4Sm80ELb0ELb1ELb1ELb0ELb0ELb0ELb0ELb0ELi2ELi4ELi4ELi4ELb0EE3mmaINS_16FlashAttnBwdSm80ISB_NS_24CollectiveEpilogueBwdGQAIS6_fSA_Li256ELb0ELb0EEENS_19SingleTileSchedulerILb0ELb0ELb0ELi128EEEE13SharedStorageENS1_6TensorINS1_11ArrayEngineIfLm32EEENS1_6LayoutINS2_IJNS2_IJNS3_ILi2EEESO_EEESO_NS3_ILi4EEEEEENS2_IJNS2_IJNS3_ILi1EEESO_EEESQ_NS3_ILi8EEEEEEEEEEEEbRKNSB_6ParamsERT0_S12_iNS2_IJiiiEEERT_ENKUlRT_iE_clINSK_INSL_IfLm64EEENSN_INS2_IJSP_SO_SU_EEESV_EEEEEEDaS17_i)
        /*8b4c*/ 	.word	0x00000000


	//----- nvinfo : EIATTR_FRAME_SIZE
	.align		4
.L_5954:
        /*8b50*/ 	.byte	0x04, 0x11
        /*8b52*/ 	.short	(.L_5956 - .L_5955)
	.align		4
.L_5955:
        /*8b54*/ 	.word	index@($_ZN7cutlass13device_kernelIN5flash19enable_sm80_to_sm89INS1_16FlashAttnBwdSm80INS1_25CollectiveMainloopBwdSm80ILi2ELi2EN4cute5tupleIJNS5_1CILi128EEES8_NS7_ILi64EEEEEENS_6half_tEfNS_4arch4Sm80ELb0ELb1ELb1ELb0ELb0ELb0ELb0ELb0ELi2ELi4ELi4ELi4ELb0EEENS1_24CollectiveEpilogueBwdGQAISA_fSD_Li256ELb0ELb0EEENS1_19SingleTileSchedulerILb0ELb0ELb0ELi128EEEEEEEEEvNT_6ParamsE$_ZZN4cuteplIJNS_1CILi0EEEiEJiEEEDaRKNS_15ArithmeticTupleIJDpT_EEERKNS3_IJDpT0_EEEENKUlDpRKT_E_clIJiiEEEDaSH_)
        /*8b58*/ 	.word	0x00000000


	//----- nvinfo : EIATTR_FRAME_SIZE
	.align		4
.L_5956:
        /*8b5c*/ 	.byte	0x04, 0x11
        /*8b5e*/ 	.short	(.L_5958 - .L_5957)
	.align		4
.L_5957:
        /*8b60*/ 	.word	index@($_ZN7cutlass13device_kernelIN5flash19enable_sm80_to_sm89INS1_16FlashAttnBwdSm80INS1_25CollectiveMainloopBwdSm80ILi2ELi2EN4cute5tupleIJNS5_1CILi128EEES8_NS7_ILi64EEEEEENS_6half_tEfNS_4arch4Sm80ELb0ELb1ELb1ELb0ELb0ELb0ELb0ELb0ELi2ELi4ELi4ELi4ELb0EEENS1_24CollectiveEpilogueBwdGQAISA_fSD_Li256ELb0ELb0EEENS1_19SingleTileSchedulerILb0ELb0ELb0ELi128EEEEEEEEEvNT_6ParamsE$_ZZN4cute9transformINS_5tupleIJiiiNS_1CILi0EEEEEENS1_IJNS2_ILi32EEENS2_ILi4EEENS2_ILi2EEENS2_ILi1EEEEEENS1_IJS8_S8_S8_S8_EEEZNS_7crd2crdIS4_S9_SA_EEDaRKT_RKT0_RKT1_EUlRKT_RKT0_RKT1_E_EEDaSE_SH_SK_OT2_ENKUlDpSN_E_clIJiiiS3_EEEDaSX_)
        /*8b64*/ 	.word	0x00000000


	//----- nvinfo : EIATTR_FRAME_SIZE
	.align		4
.L_5958:
        /*8b68*/ 	.byte	0x04, 0x11
        /*8b6a*/ 	.short	(.L_5960 - .L_5959)
	.align		4
.L_5959:
        /*8b6c*/ 	.word	index@($_ZN7cutlass13device_kernelIN5flash19enable_sm80_to_sm89INS1_16FlashAttnBwdSm80INS1_25CollectiveMainloopBwdSm80ILi2ELi2EN4cute5tupleIJNS5_1CILi128EEES8_NS7_ILi64EEEEEENS_6half_tEfNS_4arch4Sm80ELb0ELb1ELb1ELb0ELb0ELb0ELb0ELb0ELi2ELi4ELi4ELi4ELb0EEENS1_24CollectiveEpilogueBwdGQAISA_fSD_Li256ELb0ELb0EEENS1_19SingleTileSchedulerILb0ELb0ELb0ELi128EEEEEEEEEvNT_6ParamsE$_ZZN4cute9transformINS_5tupleIJiiNS_1CILi0EEEEEENS1_IJNS1_IJNS2_ILi4EEENS2_ILi8EEEEEES5_NS2_ILi1EEEEEEZNS_7idx2crdIS4_S9_EEDaRKT_RKT0_EUlRKT_RKT0_E_EEDaSD_SG_OT1_ENKUlDpSJ_E_clIJNS1_IJiiEEEiS3_EEEDaSQ_)
        /*8b70*/ 	.word	0x00000000


	//----- nvinfo : EIATTR_FRAME_SIZE
	.align		4
.L_5960:
        /*8b74*/ 	.byte	0x04, 0x11
        /*8b76*/ 	.short	(.L_5962 - .L_5961)
	.align		4
.L_5961:
        /*8b78*/ 	.word	index@($_ZN7cutlass13device_kernelIN5flash19enable_sm80_to_sm89INS1_16FlashAttnBwdSm80INS1_25CollectiveMainloopBwdSm80ILi2ELi2EN4cute5tupleIJNS5_1CILi128EEES8_NS7_ILi64EEEEEENS_6half_tEfNS_4arch4Sm80ELb0ELb1ELb1ELb0ELb0ELb0ELb0ELb0ELi2ELi4ELi4ELi4ELb0EEENS1_24CollectiveEpilogueBwdGQAISA_fSD_Li256ELb0ELb0EEENS1_19SingleTileSchedulerILb0ELb0ELb0ELi128EEEEEEEEEvNT_6ParamsE$_ZZN4cute9transformINS_5tupleIJiiNS_1CILi0EEEEEENS1_IJNS1_IJNS2_ILi4EEENS2_ILi8EEEEEENS2_ILi2EEENS2_ILi1EEEEEEZNS_7idx2crdIS4_SA_EEDaRKT_RKT0_EUlRKT_RKT0_E_EEDaSE_SH_OT1_ENKUlDpSK_E_clIJNS1_IJiiEEEiS3_EEEDaSR_)
        /*8b7c*/ 	.word	0x00000000


	//----- nvinfo : EIATTR_FRAME_SIZE
	.align		4
.L_5962:
        /*8b80*/ 	.byte	0x04, 0x11
        /*8b82*/ 	.short	(.L_5964 - .L_5963)
	.align		4
.L_5963:
        /*8b84*/ 	.word	index@($_ZN7cutlass13device_kernelIN5flash19enable_sm80_to_sm89INS1_16FlashAttnBwdSm80INS1_25CollectiveMainloopBwdSm80ILi2ELi2EN4cute5tupleIJNS5_1CILi128EEES8_NS7_ILi64EEEEEENS_6half_tEfNS_4arch4Sm80ELb0ELb1ELb1ELb0ELb0ELb0ELb0ELb0ELi2ELi4ELi4ELi4ELb0EEENS1_24CollectiveEpilogueBwdGQAISA_fSD_Li256ELb0ELb0EEENS1_19SingleTileSchedulerILb0ELb0ELb0ELi128EEEEEEEEEvNT_6ParamsE$_ZZN4cute9transformINS_5tupleIJNS_1CILi32EEENS2_ILi4EEENS2_ILi2EEENS2_ILi1EEEEEENS1_IJS6_S3_NS2_ILi128EEENS2_ILi0EEEEEEZNS_7idx2crdIiS7_SA_EEDaRKT_RKT0_RKT1_EUlRKT_RKT0_E_EEDaSE_SH_OSI_ENKUlDpSN_E_clIJiiiS9_EEEDaST_)
        /*8b88*/ 	.word	0x00000000


	//----- nvinfo : EIATTR_FRAME_SIZE
	.align		4
.L_5964:
        /*8b8c*/ 	.byte	0x04, 0x11
        /*8b8e*/ 	.short	(.L_5966 - .L_5965)
	.align		4
.L_5965:
        /*8b90*/ 	.word	index@($_ZN7cutlass13device_kernelIN5flash19enable_sm80_to_sm89INS1_16FlashAttnBwdSm80INS1_25CollectiveMainloopBwdSm80ILi2ELi2EN4cute5tupleIJNS5_1CILi128EEES8_NS7_ILi64EEEEEENS_6half_tEfNS_4arch4Sm80ELb0ELb1ELb1ELb0ELb0ELb0ELb0ELb0ELi2ELi4ELi4ELi4ELb0EEENS1_24CollectiveEpilogueBwdGQAISA_fSD_Li256ELb0ELb0EEENS1_19SingleTileSchedulerILb0ELb0ELb0ELi128EEEEEEEEEvNT_6ParamsE$_ZZN4cute7idx2crdIiNS_5tupleIJNS_1CILi32EEENS2_ILi4EEENS2_ILi2EEENS2_ILi1EEEEEENS1_IJS6_S3_NS2_ILi128EEENS2_ILi0EEEEEEEEDaRKT_RKT0_RKT1_ENKUlRKT_RKT0_E_clIS5_S8_EEDaSM_SP_)
        /*8b94*/ 	.word	0x00000000


	//----- nvinfo : EIATTR_FRAME_SIZE
	.align		4
.L_5966:
        /*8b98*/ 	.byte	0x04, 0x11
        /*8b9a*/ 	.short	(.L_5968 - .L_5967)
	.align		4
.L_5967:
        /*8b9c*/ 	.word	index@($_ZN7cutlass13device_kernelIN5flash19enable_sm80_to_sm89INS1_16FlashAttnBwdSm80INS1_25CollectiveMainloopBwdSm80ILi2ELi2EN4cute5tupleIJNS5_1CILi128EEES8_NS7_ILi64EEEEEENS_6half_tEfNS_4arch4Sm80ELb0ELb1ELb1ELb0ELb0ELb0ELb0ELb0ELi2ELi4ELi4ELi4ELb0EEENS1_24CollectiveEpilogueBwdGQAISA_fSD_Li256ELb0ELb0EEENS1_19SingleTileSchedulerILb0ELb0ELb0ELi128EEEEEEEEEvNT_6ParamsE$_ZZN4cute7idx2crdIiNS_5tupleIJNS_1CILi32EEENS2_ILi4EEENS2_ILi2EEENS2_ILi1EEEEEENS1_IJS6_S3_NS2_ILi128EEENS2_ILi0EEEEEEEEDaRKT_RKT0_RKT1_ENKUlRKT_RKT0_E_clIS4_S3_EEDaSM_SP_)
        /*8ba0*/ 	.word	0x00000000


	//----- nvinfo : EIATTR_FRAME_SIZE
	.align		4
.L_5968:
        /*8ba4*/ 	.byte	0x04, 0x11
        /*8ba6*/ 	.short	(.L_5970 - .L_5969)
	.align		4
.L_5969:
        /*8ba8*/ 	.word	index@($_ZN7cutlass13device_kernelIN5flash19enable_sm80_to_sm89INS1_16FlashAttnBwdSm80INS1_25CollectiveMainloopBwdSm80ILi2ELi2EN4cute5tupleIJNS5_1CILi128EEES8_NS7_ILi64EEEEEENS_6half_tEfNS_4arch4Sm80ELb0ELb1ELb1ELb0ELb0ELb0ELb0ELb0ELi2ELi4ELi4ELi4ELb0EEENS1_24CollectiveEpilogueBwdGQAISA_fSD_Li256ELb0ELb0EEENS1_19SingleTileSchedulerILb0ELb0ELb0ELi128EEEEEEEEEvNT_6ParamsE$_ZZN4cute7idx2crdINS_5tupleIJiiNS_1CILi0EEEEEENS1_IJNS1_IJNS2_ILi4EEENS2_ILi8EEEEEES5_NS2_ILi1EEEEEEEEDaRKT_RKT0_ENKUlRKT_RKT0_E_clIiS7_EEDaSI_SL_)
        /*8bac*/ 	.word	0x00000000


	//----- nvinfo : EIATTR_FRAME_SIZE
	.align		4
.L_5970:
        /*8bb0*/ 	.byte	0x04, 0x11
        /*8bb2*/ 	.short	(.L_5972 - .L_5971)
	.align		4
.L_5971:
        /*8bb4*/ 	.word	index@($_ZN7cutlass13device_kernelIN5flash19enable_sm80_to_sm89INS1_16FlashAttnBwdSm80INS1_25CollectiveMainloopBwdSm80ILi2ELi2EN4cute5tupleIJNS5_1CILi128EEES8_NS7_ILi64EEEEEENS_6half_tEfNS_4arch4Sm80ELb0ELb1ELb1ELb0ELb0ELb0ELb0ELb0ELi2ELi4ELi4ELi4ELb0EEENS1_24CollectiveEpilogueBwdGQAISA_fSD_Li256ELb0ELb0EEENS1_19SingleTileSchedulerILb0ELb0ELb0ELi128EEEEEEEEEvNT_6ParamsE$_ZZN4cute7idx2crdINS_5tupleIJiiNS_1CILi0EEEEEENS1_IJNS1_IJNS2_ILi4EEENS2_ILi8EEEEEES5_NS2_ILi1EEEEEEEEDaRKT_RKT0_ENKUlRKT_RKT0_E_clIiS5_EEDaSI_SL_)
        /*8bb8*/ 	.word	0x00000000


	//----- nvinfo : EIATTR_FRAME_SIZE
	.align		4
.L_5972:
        /*8bbc*/ 	.byte	0x04, 0x11
        /*8bbe*/ 	.short	(.L_5974 - .L_5973)
	.align		4
.L_5973:
        /*8bc0*/ 	.word	index@($_ZN7cutlass13device_kernelIN5flash19enable_sm80_to_sm89INS1_16FlashAttnBwdSm80INS1_25CollectiveMainloopBwdSm80ILi2ELi2EN4cute5tupleIJNS5_1CILi128EEES8_NS7_ILi64EEEEEENS_6half_tEfNS_4arch4Sm80ELb0ELb1ELb1ELb0ELb0ELb0ELb0ELb0ELi2ELi4ELi4ELi4ELb0EEENS1_24CollectiveEpilogueBwdGQAISA_fSD_Li256ELb0ELb0EEENS1_19SingleTileSchedulerILb0ELb0ELb0ELi128EEEEEEEEEvNT_6ParamsE$_ZZN4cute7idx2crdINS_5tupleIJiiNS_1CILi0EEEEEENS1_IJNS1_IJNS2_ILi4EEENS2_ILi8EEEEEENS2_ILi2EEENS2_ILi1EEEEEEEEDaRKT_RKT0_ENKUlRKT_RKT0_E_clIiS8_EEDaSJ_SM_)
        /*8bc4*/ 	.word	0x00000000


	//----- nvinfo : EIATTR_FRAME_SIZE
	.align		4
.L_5974:
        /*8bc8*/ 	.byte	0x04, 0x11
        /*8bca*/ 	.short	(.L_5976 - .L_5975)
	.align		4
.L_5975:
        /*8bcc*/ 	.word	index@($_ZN7cutlass13device_kernelIN5flash19enable_sm80_to_sm89INS1_16FlashAttnBwdSm80INS1_25CollectiveMainloopBwdSm80ILi2ELi2EN4cute5tupleIJNS5_1CILi128EEES8_NS7_ILi64EEEEEENS_6half_tEfNS_4arch4Sm80ELb0ELb1ELb1ELb0ELb0ELb0ELb0ELb0ELi2ELi4ELi4ELi4ELb0EEENS1_24CollectiveEpilogueBwdGQAISA_fSD_Li256ELb0ELb0EEENS1_19SingleTileSchedulerILb0ELb0ELb0ELi128EEEEEEEEEvNT_6ParamsE$_ZZN4cute7idx2crdINS_5tupleIJiiNS_1CILi0EEEEEENS1_IJNS1_IJNS2_ILi4EEENS2_ILi8EEEEEENS2_ILi2EEENS2_ILi1EEEEEEEEDaRKT_RKT0_ENKUlRKT_RKT0_E_clIiS7_EEDaSJ_SM_)
        /*8bd0*/ 	.word	0x00000000


	//----- nvinfo : EIATTR_FRAME_SIZE
	.align		4
.L_5976:
        /*8bd4*/ 	.byte	0x04, 0x11
        /*8bd6*/ 	.short	(.L_5978 - .L_5977)
	.align		4
.L_5977:
        /*8bd8*/ 	.word	index@($_ZN7cutlass13device_kernelIN5flash19enable_sm80_to_sm89INS1_16FlashAttnBwdSm80INS1_25CollectiveMainloopBwdSm80ILi2ELi2EN4cute5tupleIJNS5_1CILi128EEES8_NS7_ILi64EEEEEENS_6half_tEfNS_4arch4Sm80ELb0ELb1ELb1ELb0ELb0ELb0ELb0ELb0ELi2ELi4ELi4ELi4ELb0EEENS1_24CollectiveEpilogueBwdGQAISA_fSD_Li256ELb0ELb0EEENS1_19SingleTileSchedulerILb0ELb0ELb0ELi128EEEEEEEEEvNT_6ParamsE$_ZZN4cute7flattenINS_5tupleIJNS_1CILi1EEENS1_IJiiiEEENS2_ILi64EEENS1_IJNS2_ILi72EEENS2_ILi144EEENS2_ILi288EEEEEENS2_ILi512EEEEEEEEDaRKT_ENKUlRKT_E_clIS4_EEDaSH_)
        /*8bdc*/ 	.word	0x00000000


	//----- nvinfo : EIATTR_FRAME_SIZE
	.align		4
.L_5978:
        /*8be0*/ 	.byte	0x04, 0x11
        /*8be2*/ 	.short	(.L_5980 - .L_5979)
	.align		4
.L_5979:
        /*8be4*/ 	.word	index@($_ZN7cutlass13device_kernelIN5flash19enable_sm80_to_sm89INS1_16FlashAttnBwdSm80INS1_25CollectiveMainloopBwdSm80ILi2ELi2EN4cute5tupleIJNS5_1CILi128EEES8_NS7_ILi64EEEEEENS_6half_tEfNS_4arch4Sm80ELb0ELb1ELb1ELb0ELb0ELb0ELb0ELb0ELi2ELi4ELi4ELi4ELb0EEENS1_24CollectiveEpilogueBwdGQAISA_fSD_Li256ELb0ELb0EEENS1_19SingleTileSchedulerILb0ELb0ELb0ELi128EEEEEEEEEvNT_6ParamsE$_ZZN4cute7flattenINS_5tupleIJNS_1CILi1EEENS1_IJNS2_ILi8EEEiiEEENS2_ILi64EEENS1_IJiNS2_ILi144EEENS2_ILi288EEEEEENS2_ILi512EEEEEEEEDaRKT_ENKUlRKT_E_clIS9_EEDaSH_)
        /*8be8*/ 	.word	0x00000000


	//----- nvinfo : EIATTR_FRAME_SIZE
	.align		4
.L_5980:
        /*8bec*/ 	.byte	0x04, 0x11
        /*8bee*/ 	.short	(.L_5982 - .L_5981)
	.align		4
.L_5981:
        /*8bf0*/ 	.word	index@($_ZN7cutlass13device_kernelIN5flash19enable_sm80_to_sm89INS1_16FlashAttnBwdSm80INS1_25CollectiveMainloopBwdSm80ILi2ELi2EN4cute5tupleIJNS5_1CILi128EEES8_NS7_ILi64EEEEEENS_6half_tEfNS_4arch4Sm80ELb0ELb1ELb1ELb0ELb0ELb0ELb0ELb0ELi2ELi4ELi4ELi4ELb0EEENS1_24CollectiveEpilogueBwdGQAISA_fSD_Li256ELb0ELb0EEENS1_19SingleTileSchedulerILb0ELb0ELb0ELi128EEEEEEEEEvNT_6ParamsE$_ZZN4cute7flattenINS_5tupleIJNS_1CILi1EEENS1_IJNS2_ILi8EEEiiEEENS2_ILi64EEENS1_IJiNS2_ILi144EEENS2_ILi288EEEEEENS2_ILi512EEEEEEEEDaRKT_ENKUlRKT_E_clIS5_EEDaSH_)
        /*8bf4*/ 	.word	0x00000000


	//----- nvinfo : EIATTR_FRAME_SIZE
	.align		4
.L_5982:
        /*8bf8*/ 	.byte	0x04, 0x11
        /*8bfa*/ 	.short	(.L_5984 - .L_5983)
	.align		4
.L_5983:
        /*8bfc*/ 	.word	index@($_ZN7cutlass13device_kernelIN5flash19enable_sm80_to_sm89INS1_16FlashAttnBwdSm80INS1_25CollectiveMainloopBwdSm80ILi2ELi2EN4cute5tupleIJNS5_1CILi128EEES8_NS7_ILi64EEEEEENS_6half_tEfNS_4arch4Sm80ELb0ELb1ELb1ELb0ELb0ELb0ELb0ELb0ELi2ELi4ELi4ELi4ELb0EEENS1_24CollectiveEpilogueBwdGQAISA_fSD_Li256ELb0ELb0EEENS1_19SingleTileSchedulerILb0ELb0ELb0ELi128EEEEEEEEEvNT_6ParamsE$_ZZN4cute7flattenINS_5tupleIJNS1_IJNS_1CILi0EEENS1_IJNS2_ILi1EEENS2_ILi512EEEiEEEEEENS2_ILi4096EEENS1_IJiNS2_ILi8192EEEEEEEEEEEDaRKT_ENKUlRKT_E_clISA_EEDaSH_)
        /*8c00*/ 	.word	0x00000000


	//----- nvinfo : EIATTR_FRAME_SIZE
	.align		4
.L_5984:
        /*8c04*/ 	.byte	0x04, 0x11
        /*8c06*/ 	.short	(.L_5986 - .L_5985)
	.align		4
.L_5985:
        /*8c08*/ 	.word	index@($_ZN7cutlass13device_kernelIN5flash19enable_sm80_to_sm89INS1_16FlashAttnBwdSm80INS1_25CollectiveMainloopBwdSm80ILi2ELi2EN4cute5tupleIJNS5_1CILi128EEES8_NS7_ILi64EEEEEENS_6half_tEfNS_4arch4Sm80ELb0ELb1ELb1ELb0ELb0ELb0ELb0ELb0ELi2ELi4ELi4ELi4ELb0EEENS1_24CollectiveEpilogueBwdGQAISA_fSD_Li256ELb0ELb0EEENS1_19SingleTileSchedulerILb0ELb0ELb0ELi128EEEEEEEEEvNT_6ParamsE$_ZZN4cute7flattenINS_5tupleIJNS1_IJNS_1CILi0EEENS1_IJNS2_ILi1EEENS2_ILi512EEEiEEEEEENS2_ILi4096EEENS1_IJiNS2_ILi8192EEEEEEEEEEEDaRKT_ENKUlRKT_E_clIS7_EEDaSH_)
        /*8c0c*/ 	.word	0x00000000


	//----- nvinfo : EIATTR_FRAME_SIZE
	.align		4
.L_5986:
        /*8c10*/ 	.byte	0x04, 0x11
        /*8c12*/ 	.short	(.L_5988 - .L_5987)
	.align		4
.L_5987:
        /*8c14*/ 	.word	index@($_ZN7cutlass13device_kernelIN5flash19enable_sm80_to_sm89INS1_16FlashAttnBwdSm80INS1_25CollectiveMainloopBwdSm80ILi2ELi2EN4cute5tupleIJNS5_1CILi128EEES8_NS7_ILi64EEEEEENS_6half_tEfNS_4arch4Sm80ELb0ELb1ELb1ELb0ELb0ELb0ELb0ELb0ELi2ELi4ELi4ELi4ELb0EEENS1_24CollectiveEpilogueBwdGQAISA_fSD_Li256ELb0ELb0EEENS1_19SingleTileSchedulerILb0ELb0ELb0ELi128EEEEEEEEEvNT_6ParamsE$_ZZN4cute7crd2crdINS_5tupleIJiiiNS_1CILi0EEEEEENS1_IJNS2_ILi32EEENS2_ILi4EEENS2_ILi2EEENS2_ILi1EEEEEENS1_IJS8_S8_S8_S8_EEEEEDaRKT_RKT0_RKT1_ENKUlRKT_RKT0_RKT1_E_clIiS7_S8_EEDaSM_SP_SS_)
        /*8c18*/ 	.word	0x00000000


	//----- nvinfo : EIATTR_FRAME_SIZE
	.align		4
.L_5988:
        /*8c1c*/ 	.byte	0x04, 0x11
        /*8c1e*/ 	.short	(.L_5990 - .L_5989)
	.align		4
.L_5989:
        /*8c20*/ 	.word	index@($_ZN7cutlass13device_kernelIN5flash19enable_sm80_to_sm89INS1_16FlashAttnBwdSm80INS1_25CollectiveMainloopBwdSm80ILi2ELi2EN4cute5tupleIJNS5_1CILi128EEES8_NS7_ILi64EEEEEENS_6half_tEfNS_4arch4Sm80ELb0ELb1ELb1ELb0ELb0ELb0ELb0ELb0ELi2ELi4ELi4ELi4ELb0EEENS1_24CollectiveEpilogueBwdGQAISA_fSD_Li256ELb0ELb0EEENS1_19SingleTileSchedulerILb0ELb0ELb0ELi128EEEEEEEEEvNT_6ParamsE$_ZZN4cute6upcastILi2ENS_5tupleIJNS1_IJNS_1CILi1EEENS1_IJNS2_ILi2EEES4_S4_EEEEEES4_NS1_IJS4_S4_EEEEEENS1_IJNS1_IJNS2_ILi0EEENS1_IJS3_NS2_ILi512EEEiEEEEEENS2_ILi4096EEENS1_IJiNS2_ILi8192EEEEEEEEEEEDaRKT0_RKT1_ENKUlRKT_RKT0_E_clIS7_SF_EEDaSP_SS_)
        /*8c24*/ 	.word	0x00000000


	//----- nvinfo : EIATTR_FRAME_SIZE
	.align		4
.L_5990:
        /*8c28*/ 	.byte	0x04, 0x11
        /*8c2a*/ 	.short	(.L_5992 - .L_5991)
	.align		4
.L_5991:
        /*8c2c*/ 	.word	index@($_ZN7cutlass13device_kernelIN5flash19enable_sm80_to_sm89INS1_16FlashAttnBwdSm80INS1_25CollectiveMainloopBwdSm80ILi2ELi2EN4cute5tupleIJNS5_1CILi128EEES8_NS7_ILi64EEEEEENS_6half_tEfNS_4arch4Sm80ELb0ELb1ELb1ELb0ELb0ELb0ELb0ELb0ELi2ELi4ELi4ELi4ELb0EEENS1_24CollectiveEpilogueBwdGQAISA_fSD_Li256ELb0ELb0EEENS1_19SingleTileSchedulerILb0ELb0ELb0ELi128EEEEEEEEEvNT_6ParamsE$_ZZN4cute6upcastILi2ENS_5tupleIJNS1_IJNS_1CILi1EEENS1_IJNS2_ILi2EEES4_S4_EEEEEES4_NS1_IJS4_S4_EEEEEENS1_IJNS1_IJNS2_ILi0EEENS1_IJS3_NS2_ILi512EEEiEEEEEENS2_ILi4096EEENS1_IJiNS2_ILi8192EEEEEEEEEEEDaRKT0_RKT1_ENKUlRKT_RKT0_E_clIS6_SC_EEDaSP_SS_)
        /*8c30*/ 	.word	0x00000000


	//----- nvinfo : EIATTR_FRAME_SIZE
	.align		4
.L_5992:
        /*8c34*/ 	.byte	0x04, 0x11
        /*8c36*/ 	.short	(.L_5994 - .L_5993)
	.align		4
.L_5993:
        /*8c38*/ 	.word	index@($_ZN7cutlass13device_kernelIN5flash19enable_sm80_to_sm89INS1_16FlashAttnBwdSm80INS1_25CollectiveMainloopBwdSm80ILi2ELi2EN4cute5tupleIJNS5_1CILi128EEES8_NS7_ILi64EEEEEENS_6half_tEfNS_4arch4Sm80ELb0ELb1ELb1ELb0ELb0ELb0ELb0ELb0ELi2ELi4ELi4ELi4ELb0EEENS1_24CollectiveEpilogueBwdGQAISA_fSD_Li256ELb0ELb0EEENS1_19SingleTileSchedulerILb0ELb0ELb0ELi128EEEEEEEEEvNT_6ParamsE$_ZZN4cute6detail16composition_implINS_5tupleIJNS_1CILi8EEENS3_ILi2EEES5_S5_S4_S5_EEENS2_IJNS3_ILi1EEEiiiNS3_ILi72EEENS3_ILi512EEEEEENS2_IJNS2_IJS5_S5_S5_EEES5_NS3_ILi4EEEEEENS2_IJNS2_IJS7_S9_S4_EEENS3_ILi4096EEENS3_ILi16EEEEEEEEDaRKT_RKT0_RKT1_RKT2_ENKUlRKT_RKT0_E_clISC_SG_EEDaSW_SZ_)
        /*8c3c*/ 	.word	0x00000000


	//----- nvinfo : EIATTR_FRAME_SIZE
	.align		4
.L_5994:
        /*8c40*/ 	.byte	0x04, 0x11
        /*8c42*/ 	.short	(.L_5996 - .L_5995)
	.align		4
.L_5995:
        /*8c44*/ 	.word	index@($_ZN7cutlass13device_kernelIN5flash19enable_sm80_to_sm89INS1_16FlashAttnBwdSm80INS1_25CollectiveMainloopBwdSm80ILi2ELi2EN4cute5tupleIJNS5_1CILi128EEES8_NS7_ILi64EEEEEENS_6half_tEfNS_4arch4Sm80ELb0ELb1ELb1ELb0ELb0ELb0ELb0ELb0ELi2ELi4ELi4ELi4ELb0EEENS1_24CollectiveEpilogueBwdGQAISA_fSD_Li256ELb0ELb0EEENS1_19SingleTileSchedulerILb0ELb0ELb0ELi128EEEEEEEEEvNT_6ParamsE$_ZZN4cute6detail16composition_implINS_5tupleIJNS_1CILi8EEENS3_ILi2EEES5_S5_S4_S5_EEENS2_IJNS3_ILi1EEEiiiNS3_ILi72EEENS3_ILi512EEEEEENS2_IJNS2_IJS5_S5_S5_EEES5_NS3_ILi4EEEEEENS2_IJNS2_IJS7_S9_S4_EEENS3_ILi4096EEENS3_ILi16EEEEEEEEDaRKT_RKT0_RKT1_RKT2_ENKUlRKT_RKT0_E_clISB_SE_EEDaSW_SZ_)
        /*8c48*/ 	.word	0x00000000


	//----- nvinfo : EIATTR_FRAME_SIZE
	.align		4
.L_5996:
        /*8c4c*/ 	.byte	0x04, 0x11
        /*8c4e*/ 	.short	(.L_5998 - .L_5997)
	.align		4
.L_5997:
        /*8c50*/ 	.word	index@($_ZN7cutlass13device_kernelIN5flash19enable_sm80_to_sm89INS1_16FlashAttnBwdSm80INS1_25CollectiveMainloopBwdSm80ILi2ELi2EN4cute5tupleIJNS5_1CILi128EEES8_NS7_ILi64EEEEEENS_6half_tEfNS_4arch4Sm80ELb0ELb1ELb1ELb0ELb0ELb0ELb0ELb0ELi2ELi4ELi4ELi4ELb0EEENS1_24CollectiveEpilogueBwdGQAISA_fSD_Li256ELb0ELb0EEENS1_19SingleTileSchedulerILb0ELb0ELb0ELi128EEEEEEEEEvNT_6ParamsE$_ZZN4cute6detail16composition_implINS_5tupleIJNS_1CILi8EEENS3_ILi2EEES5_S5_S4_S5_EEENS2_IJNS3_ILi1EEEiiiNS3_ILi72EEENS3_ILi512EEEEEENS2_IJNS2_IJS5_S5_S5_EEES5_NS2_IJNS3_ILi4EEES5_EEEEEENS2_IJNS2_IJS7_S9_S4_EEENS3_ILi4096EEENS2_IJNS3_ILi16EEENS3_ILi8192EEEEEEEEEEEDaRKT_RKT0_RKT1_RKT2_ENKUlRKT_RKT0_E_clISD_SJ_EEDaSZ_S12_)
        /*8c54*/ 	.word	0x00000000


	//----- nvinfo : EIATTR_FRAME_SIZE
	.align		4
.L_5998:
        /*8c58*/ 	.byte	0x04, 0x11
        /*8c5a*/ 	.short	(.L_6000 - .L_5999)
	.align		4
.L_5999:
        /*8c5c*/ 	.word	index@($_ZN7cutlass13device_kernelIN5flash19enable_sm80_to_sm89INS1_16FlashAttnBwdSm80INS1_25CollectiveMainloopBwdSm80ILi2ELi2EN4cute5tupleIJNS5_1CILi128EEES8_NS7_ILi64EEEEEENS_6half_tEfNS_4arch4Sm80ELb0ELb1ELb1ELb0ELb0ELb0ELb0ELb0ELi2ELi4ELi4ELi4ELb0EEENS1_24CollectiveEpilogueBwdGQAISA_fSD_Li256ELb0ELb0EEENS1_19SingleTileSchedulerILb0ELb0ELb0ELi128EEEEEEEEEvNT_6ParamsE$_ZZN4cute6detail16composition_implINS_5tupleIJNS_1CILi8EEENS3_ILi2EEES5_S5_S4_S5_EEENS2_IJNS3_ILi1EEEiiiNS3_ILi72EEENS3_ILi512EEEEEENS2_IJNS2_IJS5_S5_S5_EEES5_NS2_IJNS3_ILi4EEES5_EEEEEENS2_IJNS2_IJS7_S9_S4_EEENS3_ILi4096EEENS2_IJNS3_ILi16EEENS3_ILi8192EEEEEEEEEEEDaRKT_RKT0_RKT1_RKT2_ENKUlRKT_RKT0_E_clISB_SF_EEDaSZ_S12_)
        /*8c60*/ 	.word	0x00000000


	//----- nvinfo : EIATTR_FRAME_SIZE
	.align		4
.L_6000:
        /*8c64*/ 	.byte	0x04, 0x11
        /*8c66*/ 	.short	(.L_6002 - .L_6001)
	.align		4
.L_6001:
        /*8c68*/ 	.word	index@($_ZN7cutlass13device_kernelIN5flash19enable_sm80_to_sm89INS1_16FlashAttnBwdSm80INS1_25CollectiveMainloopBwdSm80ILi2ELi2EN4cute5tupleIJNS5_1CILi128EEES8_NS7_ILi64EEEEEENS_6half_tEfNS_4arch4Sm80ELb0ELb1ELb1ELb0ELb0ELb0ELb0ELb0ELi2ELi4ELi4ELi4ELb0EEENS1_24CollectiveEpilogueBwdGQAISA_fSD_Li256ELb0ELb0EEENS1_19SingleTileSchedulerILb0ELb0ELb0ELi128EEEEEEEEEvNT_6ParamsE$_ZZN4cute6detail16composition_implINS_5tupleIJNS_1CILi8EEENS3_ILi2EEES5_S5_S4_S5_EEENS2_IJNS3_ILi1EEEiiiNS3_ILi72EEENS3_ILi512EEEEEENS2_IJNS2_IJS5_S5_EEES4_NS3_ILi4EEEEEENS2_IJNS2_IJS7_S4_EEENS3_ILi1024EEENS3_ILi16EEEEEEEEDaRKT_RKT0_RKT1_RKT2_ENKUlRKT_RKT0_E_clISC_SG_EEDaSW_SZ_)
        /*8c6c*/ 	.word	0x00000000


	//----- nvinfo : EIATTR_FRAME_SIZE
	.align		4
.L_6002:
        /*8c70*/ 	.byte	0x04, 0x11
        /*8c72*/ 	.short	(.L_6004 - .L_6003)
	.align		4
.L_6003:
        /*8c74*/ 	.word	index@($_ZN7cutlass13device_kernelIN5flash19enable_sm80_to_sm89INS1_16FlashAttnBwdSm80INS1_25CollectiveMainloopBwdSm80ILi2ELi2EN4cute5tupleIJNS5_1CILi128EEES8_NS7_ILi64EEEEEENS_6half_tEfNS_4arch4Sm80ELb0ELb1ELb1ELb0ELb0ELb0ELb0ELb0ELi2ELi4ELi4ELi4ELb0EEENS1_24CollectiveEpilogueBwdGQAISA_fSD_Li256ELb0ELb0EEENS1_19SingleTileSchedulerILb0ELb0ELb0ELi128EEEEEEEEEvNT_6ParamsE$_ZZN4cute6detail16composition_implINS_5tupleIJNS_1CILi8EEENS3_ILi2EEES5_S5_S4_S5_EEENS2_IJNS3_ILi1EEEiiiNS3_ILi72EEENS3_ILi512EEEEEENS2_IJNS2_IJS5_S5_EEES4_NS3_ILi4EEEEEENS2_IJNS2_IJS7_S4_EEENS3_ILi1024EEENS3_ILi16EEEEEEEEDaRKT_RKT0_RKT1_RKT2_ENKUlRKT_RKT0_E_clISB_SE_EEDaSW_SZ_)
        /*8c78*/ 	.word	0x00000000


	//----- nvinfo : EIATTR_FRAME_SIZE
	.align		4
.L_6004:
        /*8c7c*/ 	.byte	0x04, 0x11
        /*8c7e*/ 	.short	(.L_6006 - .L_6005)
	.align		4
.L_6005:
        /*8c80*/ 	.word	index@($_ZN7cutlass13device_kernelIN5flash19enable_sm80_to_sm89INS1_16FlashAttnBwdSm80INS1_25CollectiveMainloopBwdSm80ILi2ELi2EN4cute5tupleIJNS5_1CILi128EEES8_NS7_ILi64EEEEEENS_6half_tEfNS_4arch4Sm80ELb0ELb1ELb1ELb0ELb0ELb0ELb0ELb0ELi2ELi4ELi4ELi4ELb0EEENS1_24CollectiveEpilogueBwdGQAISA_fSD_Li256ELb0ELb0EEENS1_19SingleTileSchedulerILb0ELb0ELb0ELi128EEEEEEEEEvNT_6ParamsE$_ZZN4cute6detail16composition_implINS_5tupleIJNS_1CILi16EEENS3_ILi2EEES5_S5_NS3_ILi4EEES5_EEENS2_IJNS3_ILi1EEEiiiNS3_ILi144EEENS3_ILi512EEEEEENS2_IJNS2_IJS5_S5_EEES6_NS3_ILi8EEEEEENS2_IJNS2_IJNS3_ILi64EEESA_EEES4_NS3_ILi1024EEEEEEEEDaRKT_RKT0_RKT1_RKT2_ENKUlRKT_RKT0_E_clISC_SG_EEDaSX_S10_)
        /*8c84*/ 	.word	0x00000000


	//----- nvinfo : EIATTR_FRAME_SIZE
	.align		4
.L_6006:
        /*8c88*/ 	.byte	0x04, 0x11
        /*8c8a*/ 	.short	(.L_6008 - .L_6007)
	.align		4
.L_6007:
        /*8c8c*/ 	.word	index@($_ZN7cutlass13device_kernelIN5flash19enable_sm80_to_sm89INS1_16FlashAttnBwdSm80INS1_25CollectiveMainloopBwdSm80ILi2ELi2EN4cute5tupleIJNS5_1CILi128EEES8_NS7_ILi64EEEEEENS_6half_tEfNS_4arch4Sm80ELb0ELb1ELb1ELb0ELb0ELb0ELb0ELb0ELi2ELi4ELi4ELi4ELb0EEENS1_24CollectiveEpilogueBwdGQAISA_fSD_Li256ELb0ELb0EEENS1_19SingleTileSchedulerILb0ELb0ELb0ELi128EEEEEEEEEvNT_6ParamsE$_ZZN4cute6detail16composition_implINS_5tupleIJNS_1CILi16EEENS3_ILi2EEES5_S5_NS3_ILi4EEES5_EEENS2_IJNS3_ILi1EEEiiiNS3_ILi144EEENS3_ILi512EEEEEENS2_IJNS2_IJS5_S5_EEES6_NS3_ILi8EEEEEENS2_IJNS2_IJNS3_ILi64EEESA_EEES4_NS3_ILi1024EEEEEEEEDaRKT_RKT0_RKT1_RKT2_ENKUlRKT_RKT0_E_clIS6_S4_EEDaSX_S10_)
        /*8c90*/ 	.word	0x00000000


	//----- nvinfo : EIATTR_FRAME_SIZE
	.align		4
.L_6008:
        /*8c94*/ 	.byte	0x04, 0x11
        /*8c96*/ 	.short	(.L_6010 - .L_6009)
	.align		4
.L_6009:
        /*8c98*/ 	.word	index@($_ZN7cutlass13device_kernelIN5flash19enable_sm80_to_sm89INS1_16FlashAttnBwdSm80INS1_25CollectiveMainloopBwdSm80ILi2ELi2EN4cute5tupleIJNS5_1CILi128EEES8_NS7_ILi64EEEEEENS_6half_tEfNS_4arch4Sm80ELb0ELb1ELb1ELb0ELb0ELb0ELb0ELb0ELi2ELi4ELi4ELi4ELb0EEENS1_24CollectiveEpilogueBwdGQAISA_fSD_Li256ELb0ELb0EEENS1_19SingleTileSchedulerILb0ELb0ELb0ELi128EEEEEEEEEvNT_6ParamsE$_ZZN4cute5sliceINS_5tupleIJNS_10UnderscoreES2_iEEENS1_IJNS1_IJNS_1CILi1EEENS4_ILi0EEEEEEiNS4_ILi1024EEEEEEEEDaRKT_RKT0_ENKUlRKT_RKT0_E_clIS2_iEEDaSI_SL_)
        /*8c9c*/ 	.word	0x00000000


	//----- nvinfo : EIATTR_FRAME_SIZE
	.align		4
.L_6010:
        /*8ca0*/ 	.byte	0x04, 0x11
        /*8ca2*/ 	.short	(.L_6012 - .L_6011)
	.align		4
.L_6011:
        /*8ca4*/ 	.word	index@($_ZN7cutlass13device_kernelIN5flash19enable_sm80_to_sm89INS1_16FlashAttnBwdSm80INS1_25CollectiveMainloopBwdSm80ILi2ELi2EN4cute5tupleIJNS5_1CILi128EEES8_NS7_ILi64EEEEEENS_6half_tEfNS_4arch4Sm80ELb0ELb1ELb1ELb0ELb0ELb0ELb0ELb0ELi2ELi4ELi4ELi4ELb0EEENS1_24CollectiveEpilogueBwdGQAISA_fSD_Li256ELb0ELb0EEENS1_19SingleTileSchedulerILb0ELb0ELb0ELi128EEEEEEEEEvNT_6ParamsE$_ZZN4cute5sliceINS_5tupleIJNS_10UnderscoreES2_S2_iEEENS1_IJNS1_IJNS_1CILi1EEENS4_ILi0EEEEEEiNS4_ILi1024EEENS4_ILi8192EEEEEEEEDaRKT_RKT0_ENKUlRKT_RKT0_E_clIS2_iEEDaSJ_SM_)
        /*8ca8*/ 	.word	0x00000000


	//----- nvinfo : EIATTR_FRAME_SIZE
	.align		4
.L_6012:
        /*8cac*/ 	.byte	0x04, 0x11
        /*8cae*/ 	.short	(.L_6014 - .L_6013)
	.align		4
.L_6013:
        /*8cb0*/ 	.word	index@($_ZN7cutlass13device_kernelIN5flash19enable_sm80_to_sm89INS1_16FlashAttnBwdSm80INS1_25CollectiveMainloopBwdSm80ILi2ELi2EN4cute5tupleIJNS5_1CILi128EEES8_NS7_ILi64EEEEEENS_6half_tEfNS_4arch4Sm80ELb0ELb1ELb1ELb0ELb0ELb0ELb0ELb0ELi2ELi4ELi4ELi4ELb0EEENS1_24CollectiveEpilogueBwdGQAISA_fSD_Li256ELb0ELb0EEENS1_19SingleTileSchedulerILb0ELb0ELb0ELi128EEEEEEEEEvNT_6ParamsE$_ZZN4cute5sliceINS_5tupleIJNS_10UnderscoreES2_S2_iEEENS1_IJNS1_IJNS_1CILi1EEENS4_ILi0EEEEEENS4_ILi4096EEENS1_IJiiEEENS1_IJS6_NS4_ILi8192EEEEEEEEEEEDaRKT_RKT0_ENKUlRKT_RKT0_E_clIS2_S9_EEDaSL_SO_)
        /*8cb4*/ 	.word	0x00000000


	//----- nvinfo : EIATTR_FRAME_SIZE
	.align		4
.L_6014:
        /*8cb8*/ 	.byte	0x04, 0x11
        /*8cba*/ 	.short	(.L_6016 - .L_6015)
	.align		4
.L_6015:
        /*8cbc*/ 	.word	index@($_ZN7cutlass13device_kernelIN5flash19enable_sm80_to_sm89INS1_16FlashAttnBwdSm80INS1_25CollectiveMainloopBwdSm80ILi2ELi2EN4cute5tupleIJNS5_1CILi128EEES8_NS7_ILi64EEEEEENS_6half_tEfNS_4arch4Sm80ELb0ELb1ELb1ELb0ELb0ELb0ELb0ELb0ELi2ELi4ELi4ELi4ELb0EEENS1_24CollectiveEpilogueBwdGQAISA_fSD_Li256ELb0ELb0EEENS1_19SingleTileSchedulerILb0ELb0ELb0ELi128EEEEEEEEEvNT_6ParamsE$_ZZN4cute5sliceINS_5tupleIJNS_10UnderscoreES2_NS_1CILi0EEEEEENS1_IJNS1_IJNS3_ILi1EEES4_EEEiNS3_ILi1024EEEEEEEEDaRKT_RKT0_ENKUlRKT_RKT0_E_clIS2_iEEDaSI_SL_)
        /*8cc0*/ 	.word	0x00000000


	//----- nvinfo : EIATTR_FRAME_SIZE
	.align		4
.L_6016:
        /*8cc4*/ 	.byte	0x04, 0x11
        /*8cc6*/ 	.short	(.L_6018 - .L_6017)
	.align		4
.L_6017:
        /*8cc8*/ 	.word	index@($_ZN7cutlass13device_kernelIN5flash19enable_sm80_to_sm89INS1_16FlashAttnBwdSm80INS1_25CollectiveMainloopBwdSm80ILi2ELi2EN4cute5tupleIJNS5_1CILi128EEES8_NS7_ILi64EEEEEENS_6half_tEfNS_4arch4Sm80ELb0ELb1ELb1ELb0ELb0ELb0ELb0ELb0ELi2ELi4ELi4ELi4ELb0EEENS1_24CollectiveEpilogueBwdGQAISA_fSD_Li256ELb0ELb0EEENS1_19SingleTileSchedulerILb0ELb0ELb0ELi128EEEEEEEEEvNT_6ParamsE$_ZZN4cute5sliceINS_5tupleIJNS1_IJNS_10UnderscoreENS_1CILi0EEEEEENS1_IJS4_S2_EEEEEENS1_IJNS1_IJNS1_IJNS3_ILi1EEES4_EEES4_EEENS1_IJNS1_IJS4_S4_EEEiEEEEEEEEDaRKT_RKT0_ENKUlRKT_RKT0_E_clIS6_SC_EEDaSM_SP_)
        /*8ccc*/ 	.word	0x00000000


	//----- nvinfo : EIATTR_FRAME_SIZE
	.align		4
.L_6018:
        /*8cd0*/ 	.byte	0x04, 0x11
        /*8cd2*/ 	.short	(.L_6020 - .L_6019)
	.align		4
.L_6019:
        /*8cd4*/ 	.word	index@($_ZN7cutlass13device_kernelIN5flash19enable_sm80_to_sm89INS1_16FlashAttnBwdSm80INS1_25CollectiveMainloopBwdSm80ILi2ELi2EN4cute5tupleIJNS5_1CILi128EEES8_NS7_ILi64EEEEEENS_6half_tEfNS_4arch4Sm80ELb0ELb1ELb1ELb0ELb0ELb0ELb0ELb0ELi2ELi4ELi4ELi4ELb0EEENS1_24CollectiveEpilogueBwdGQAISA_fSD_Li256ELb0ELb0EEENS1_19SingleTileSchedulerILb0ELb0ELb0ELi128EEEEEEEEEvNT_6ParamsE$_ZZN4cute4takeILi1ELi3ENS_5tupleIJNS1_IJiNS_1CILi512EEEEEENS1_IJiiEEENS2_ILi1024EEEEEEEEDaRKT1_ENKUlDpRKT_E_clIJS5_S6_EEEDaSE_)
        /*8cd8*/ 	.word	0x00000000


	//----- nvinfo : EIATTR_FRAME_SIZE
	.align		4
.L_6020:
        /*8cdc*/ 	.byte	0x04, 0x11
        /*8cde*/ 	.short	(.L_6022 - .L_6021)
	.align		4
.L_6021:
        /*8ce0*/ 	.word	index@($_ZN7cutlass13device_kernelIN5flash19enable_sm80_to_sm89INS1_16FlashAttnBwdSm80INS1_25CollectiveMainloopBwdSm80ILi2ELi2EN4cute5tupleIJNS5_1CILi128EEES8_NS7_ILi64EEEEEENS_6half_tEfNS_4arch4Sm80ELb0ELb1ELb1ELb0ELb0ELb0ELb0ELb0ELi2ELi4ELi4ELi4ELb0EEENS1_24CollectiveEpilogueBwdGQAISA_fSD_Li256ELb0ELb0EEENS1_19SingleTileSchedulerILb0ELb0ELb0ELi128EEEEEEEEEvNT_6ParamsE$_ZZN4cute4takeILi1ELi3ENS_5tupleIJNS1_IJNS_1CILi1EEEiEEENS2_ILi1024EEENS1_IJiiEEEEEEEEDaRKT1_ENKUlDpRKT_E_clIJS5_S6_EEEDaSE_)
        /*8ce4*/ 	.word	0x00000000


	//----- nvinfo : EIATTR_FRAME_SIZE
	.align		4
.L_6022:
        /*8ce8*/ 	.byte	0x04, 0x11
        /*8cea*/ 	.short	(.L_6024 - .L_6023)
	.align		4
.L_6023:
        /*8cec*/ 	.word	index@($_ZN7cutlass13device_kernelIN5flash19enable_sm80_to_sm89INS1_16FlashAttnBwdSm80INS1_25CollectiveMainloopBwdSm80ILi2ELi2EN4cute5tupleIJNS5_1CILi128EEES8_NS7_ILi64EEEEEENS_6half_tEfNS_4arch4Sm80ELb0ELb1ELb1ELb0ELb0ELb0ELb0ELb0ELi2ELi4ELi4ELi4ELb0EEENS1_24CollectiveEpilogueBwdGQAISA_fSD_Li256ELb0ELb0EEENS1_19SingleTileSchedulerILb0ELb0ELb0ELi128EEEEEEEEEvNT_6ParamsE$_ZZN4cute4takeILi1ELi3ENS_5tupleIJNS1_IJNS_1CILi1EEENS2_ILi512EEEiEEENS2_ILi4096EEENS1_IJiiEEEEEEEEDaRKT1_ENKUlDpRKT_E_clIJS6_S7_EEEDaSF_)
        /*8cf0*/ 	.word	0x00000000


	//----- nvinfo : EIATTR_FRAME_SIZE
	.align		4
.L_6024:
        /*8cf4*/ 	.byte	0x04, 0x11
        /*8cf6*/ 	.short	(.L_6026 - .L_6025)
	.align		4
.L_6025:
        /*8cf8*/ 	.word	index@($_ZN7cutlass13device_kernelIN5flash19enable_sm80_to_sm89INS1_16FlashAttnBwdSm80INS1_25CollectiveMainloopBwdSm80ILi2ELi2EN4cute5tupleIJNS5_1CILi128EEES8_NS7_ILi64EEEEEENS_6half_tEfNS_4arch4Sm80ELb0ELb1ELb1ELb0ELb0ELb0ELb0ELb0ELi2ELi4ELi4ELi4ELb0EEENS1_24CollectiveEpilogueBwdGQAISA_fSD_Li256ELb0ELb0EEENS1_19SingleTileSchedulerILb0ELb0ELb0ELi128EEEEEEEEEvNT_6ParamsE$_ZZN4cute4takeILi1ELi3ENS_5tupleIJNS1_IJNS_1CILi1EEENS2_ILi512EEEiEEENS2_ILi4096EEENS1_IJNS1_IJiiEEENS2_ILi8192EEEEEEEEEEEDaRKT1_ENKUlDpRKT_E_clIJS6_S9_EEEDaSH_)
        /*8cfc*/ 	.word	0x00000000


	//----- nvinfo : EIATTR_FRAME_SIZE
	.align		4
.L_6026:
        /*8d00*/ 	.byte	0x04, 0x11
        /*8d02*/ 	.short	(.L_6028 - .L_6027)
	.align		4
.L_6027:
        /*8d04*/ 	.word	index@($_ZN7cutlass13device_kernelIN5flash19enable_sm80_to_sm89INS1_16FlashAttnBwdSm80INS1_25CollectiveMainloopBwdSm80ILi2ELi2EN4cute5tupleIJNS5_1CILi128EEES8_NS7_ILi64EEEEEENS_6half_tEfNS_4arch4Sm80ELb0ELb1ELb1ELb0ELb0ELb0ELb0ELb0ELi2ELi4ELi4ELi4ELb0EEENS1_24CollectiveEpilogueBwdGQAISA_fSD_Li256ELb0ELb0EEENS1_19SingleTileSchedulerILb0ELb0ELb0ELi128EEEEEEEEEvNT_6ParamsE$_ZZN4cute4takeILi1ELi2ENS_5tupleIJNS1_IJNS_1CILi1EEENS2_ILi0EEEEEEiEEEEEDaRKT1_ENKUlDpRKT_E_clIJiEEEDaSD_)
        /*8d08*/ 	.word	0x00000000


	//----- nvinfo : EIATTR_FRAME_SIZE
	.align		4
.L_6028:
        /*8d0c*/ 	.byte	0x04, 0x11
        /*8d0e*/ 	.short	(.L_6030 - .L_6029)
	.align		4
.L_6029:
        /*8d10*/ 	.word	index@($_ZN7cutlass13device_kernelIN5flash19enable_sm80_to_sm89INS1_16FlashAttnBwdSm80INS1_25CollectiveMainloopBwdSm80ILi2ELi2EN4cute5tupleIJNS5_1CILi128EEES8_NS7_ILi64EEEEEENS_6half_tEfNS_4arch4Sm80ELb0ELb1ELb1ELb0ELb0ELb0ELb0ELb0ELi2ELi4ELi4ELi4ELb0EEENS1_24CollectiveEpilogueBwdGQAISA_fSD_Li256ELb0ELb0EEENS1_19SingleTileSchedulerILb0ELb0ELb0ELi128EEEEEEEEEvNT_6ParamsE$_ZZN4cute4diceINS_5tupleIJNS1_IJiNS1_IJiNS_1CILi0EEEEEEEEENS1_IJNS_10UnderscoreENS1_IJS6_S6_EEEEEEEEES9_EEDaRKT_RKT0_ENKUlRKT_RKT0_E_clIS5_S5_EEDaSI_SL_)
        /*8d14*/ 	.word	0x00000000


	//----- nvinfo : EIATTR_FRAME_SIZE
	.align		4
.L_6030:
        /*8d18*/ 	.byte	0x04, 0x11
        /*8d1a*/ 	.short	(.L_6032 - .L_6031)
	.align		4
.L_6031:
        /*8d1c*/ 	.word	index@($_ZN7cutlass13device_kernelIN5flash19enable_sm80_to_sm89INS1_16FlashAttnBwdSm80INS1_25CollectiveMainloopBwdSm80ILi2ELi2EN4cute5tupleIJNS5_1CILi128EEES8_NS7_ILi64EEEEEENS_6half_tEfNS_4arch4Sm80ELb0ELb1ELb1ELb0ELb0ELb0ELb0ELb0ELi2ELi4ELi4ELi4ELb0EEENS1_24CollectiveEpilogueBwdGQAISA_fSD_Li256ELb0ELb0EEENS1_19SingleTileSchedulerILb0ELb0ELb0ELi128EEEEEEEEEvNT_6ParamsE$_ZZN4cute16flatten_to_tupleINS_5tupleIJNS_1CILi4096EEENS1_IJiiEEEEEEEEDaRKT_ENKUlRKT_E_clIS4_EEDaSB_)
        /*8d20*/ 	.word	0x00000000


	//----- nvinfo : EIATTR_FRAME_SIZE
	.align		4
.L_6032:
        /*8d24*/ 	.byte	0x04, 0x11
        /*8d26*/ 	.short	(.L_6034 - .L_6033)
	.align		4
.L_6033:
        /*8d28*/ 	.word	index@($_ZN7cutlass13device_kernelIN5flash19enable_sm80_to_sm89INS1_16FlashAttnBwdSm80INS1_25CollectiveMainloopBwdSm80ILi2ELi2EN4cute5tupleIJNS5_1CILi128EEES8_NS7_ILi64EEEEEENS_6half_tEfNS_4arch4Sm80ELb0ELb1ELb1ELb0ELb0ELb0ELb0ELb0ELi2ELi4ELi4ELi4ELb0EEENS1_24CollectiveEpilogueBwdGQAISA_fSD_Li256ELb0ELb0EEENS1_19SingleTileSchedulerILb0ELb0ELb0ELi128EEEEEEEEEvNT_6ParamsE$_ZZN4cute16flatten_to_tupleINS_5tupleIJNS_1CILi4096EEENS1_IJNS1_IJiiEEENS2_ILi8192EEEEEEEEEEEDaRKT_ENKUlRKT_E_clIS6_EEDaSD_)
        /*8d2c*/ 	.word	0x00000000


	//----- nvinfo : EIATTR_FRAME_SIZE
	.align		4
.L_6034:
        /*8d30*/ 	.byte	0x04, 0x11
        /*8d32*/ 	.short	(.L_6036 - .L_6035)
	.align		4
.L_6035:
        /*8d34*/ 	.word	index@($_ZN7cutlass13device_kernelIN5flash19enable_sm80_to_sm89INS1_16FlashAttnBwdSm80INS1_25CollectiveMainloopBwdSm80ILi2ELi2EN4cute5tupleIJNS5_1CILi128EEES8_NS7_ILi64EEEEEENS_6half_tEfNS_4arch4Sm80ELb0ELb1ELb1ELb0ELb0ELb0ELb0ELb0ELi2ELi4ELi4ELi4ELb0EEENS1_24CollectiveEpilogueBwdGQAISA_fSD_Li256ELb0ELb0EEENS1_19SingleTileSchedulerILb0ELb0ELb0ELi128EEEEEEEEEvNT_6ParamsE$_ZZN4cute16flatten_to_tupleINS_5tupleIJNS_1CILi1024EEENS1_IJiiEEEEEEEEDaRKT_ENKUlRKT_E_clIS4_EEDaSB_)
        /*8d38*/ 	.word	0x00000000


	//----- nvinfo : EIATTR_FRAME_SIZE
	.align		4
.L_6036:
        /*8d3c*/ 	.byte	0x04, 0x11
        /*8d3e*/ 	.short	(.L_6038 - .L_6037)
	.align		4
.L_6037:
        /*8d40*/ 	.word	index@($_ZN7cutlass13device_kernelIN5flash19enable_sm80_to_sm89INS1_16FlashAttnBwdSm80INS1_25CollectiveMainloopBwdSm80ILi2ELi2EN4cute5tupleIJNS5_1CILi128EEES8_NS7_ILi64EEEEEENS_6half_tEfNS_4arch4Sm80ELb0ELb1ELb1ELb0ELb0ELb0ELb0ELb0ELi2ELi4ELi4ELi4ELb0EEENS1_24CollectiveEpilogueBwdGQAISA_fSD_Li256ELb0ELb0EEENS1_19SingleTileSchedulerILb0ELb0ELb0ELi128EEEEEEEEEvNT_6ParamsE$_ZZN4cute16flatten_to_tupleINS_5tupleIJNS1_IJiiEEENS_1CILi1024EEEEEEEEDaRKT_ENKUlRKT_E_clIS2_EEDaSB_)
        /*8d44*/ 	.word	0x00000000


	//----- nvinfo : EIATTR_FRAME_SIZE
	.align		4
.L_6038:
        /*8d48*/ 	.byte	0x04, 0x11
        /*8d4a*/ 	.short	(.L_6040 - .L_6039)
	.align		4
.L_6039:
        /*8d4c*/ 	.word	index@($_ZN7cutlass13device_kernelIN5flash19enable_sm80_to_sm89INS1_16FlashAttnBwdSm80INS1_25CollectiveMainloopBwdSm80ILi2ELi2EN4cute5tupleIJNS5_1CILi128EEES8_NS7_ILi64EEEEEENS_6half_tEfNS_4arch4Sm80ELb0ELb1ELb1ELb0ELb0ELb0ELb0ELb0ELi2ELi4ELi4ELi4ELb0EEENS1_24CollectiveEpilogueBwdGQAISA_fSD_Li256ELb0ELb0EEENS1_19SingleTileSchedulerILb0ELb0ELb0ELi128EEEEEEEEEvNT_6ParamsE$_ZZN4cute14logical_divideINS_5tupleIJNS1_IJNS_1CILi8EEENS2_ILi1EEEEEENS1_IJNS2_ILi2EEEEEEEEENS1_IJNS1_IJS4_NS2_ILi0EEEEEENS1_IJiEEEEEENS1_IJS5_NS_6LayoutIS4_S9_EEEEEEEDaRKNSD_IT_T0_EERKT1_ENKUlRKT_RKT0_E_clINSD_IS7_SB_EESE_EEDaSQ_ST_)
        /*8d50*/ 	.word	0x00000000


	//----- nvinfo : EIATTR_FRAME_SIZE
	.align		4
.L_6040:
        /*8d54*/ 	.byte	0x04, 0x11
        /*8d56*/ 	.short	(.L_6042 - .L_6041)
	.align		4
.L_6041:
        /*8d58*/ 	.word	index@($_ZN7cutlass13device_kernelIN5flash19enable_sm80_to_sm89INS1_16FlashAttnBwdSm80INS1_25CollectiveMainloopBwdSm80ILi2ELi2EN4cute5tupleIJNS5_1CILi128EEES8_NS7_ILi64EEEEEENS_6half_tEfNS_4arch4Sm80ELb0ELb1ELb1ELb0ELb0ELb0ELb0ELb0ELi2ELi4ELi4ELi4ELb0EEENS1_24CollectiveEpilogueBwdGQAISA_fSD_Li256ELb0ELb0EEENS1_19SingleTileSchedulerILb0ELb0ELb0ELi128EEEEEEEEEvNT_6ParamsE$_ZZN4cute13to_mixed_bitsINS_5tupleIJNS1_IJNS_1CILi4EEENS2_ILi8EEEEEES3_NS2_ILi1EEEEEENS1_IJNS1_IJNS2_ILi128EEENS2_ILi0EEEEEENS2_ILi16EEES9_EEENS1_IJNS1_IJiiEEEiS9_EEEEEDaRKT_RKT0_RKT1_ENKUlRKT_RKT0_RKT1_E_clIS5_SA_SD_EEDaSQ_ST_SW_)
        /*8d5c*/ 	.word	0x00000000


	//----- nvinfo : EIATTR_FRAME_SIZE
	.align		4
.L_6042:
        /*8d60*/ 	.byte	0x04, 0x11
        /*8d62*/ 	.short	(.L_6044 - .L_6043)
	.align		4
.L_6043:
        /*8d64*/ 	.word	index@($_ZN7cutlass13device_kernelIN5flash19enable_sm80_to_sm89INS1_16FlashAttnBwdSm80INS1_25CollectiveMainloopBwdSm80ILi2ELi2EN4cute5tupleIJNS5_1CILi128EEES8_NS7_ILi64EEEEEENS_6half_tEfNS_4arch4Sm80ELb0ELb1ELb1ELb0ELb0ELb0ELb0ELb0ELi2ELi4ELi4ELi4ELb0EEENS1_24CollectiveEpilogueBwdGQAISA_fSD_Li256ELb0ELb0EEENS1_19SingleTileSchedulerILb0ELb0ELb0ELi128EEEEEEEEEvNT_6ParamsE$_ZZN4cute13to_mixed_bitsINS_5tupleIJNS1_IJNS_1CILi4EEENS2_ILi8EEEEEES3_NS2_ILi1EEEEEENS1_IJNS1_IJNS2_ILi128EEENS2_ILi0EEEEEENS2_ILi16EEES9_EEENS1_IJNS1_IJiiEEEiS9_EEEEEDaRKT_RKT0_RKT1_ENKUlRKT_RKT0_RKT1_E_clIS3_SB_iEEDaSQ_ST_SW_)
        /*8d68*/ 	.word	0x00000000


	//----- nvinfo : EIATTR_FRAME_SIZE
	.align		4
.L_6044:
        /*8d6c*/ 	.byte	0x04, 0x11
        /*8d6e*/ 	.short	(.L_6046 - .L_6045)
	.align		4
.L_6045:
        /*8d70*/ 	.word	index@($_ZN7cutlass13device_kernelIN5flash19enable_sm80_to_sm89INS1_16FlashAttnBwdSm80INS1_25CollectiveMainloopBwdSm80ILi2ELi2EN4cute5tupleIJNS5_1CILi128EEES8_NS7_ILi64EEEEEENS_6half_tEfNS_4arch4Sm80ELb0ELb1ELb1ELb0ELb0ELb0ELb0ELb0ELi2ELi4ELi4ELi4ELb0EEENS1_24CollectiveEpilogueBwdGQAISA_fSD_Li256ELb0ELb0EEENS1_19SingleTileSchedulerILb0ELb0ELb0ELi128EEEEEEEEEvNT_6ParamsE$_ZZN4cute13to_mixed_bitsINS_5tupleIJNS1_IJNS_1CILi4EEENS2_ILi8EEEEEES3_NS2_ILi1EEEEEENS1_IJNS1_IJNS2_ILi128EEENS2_ILi0EEEEEENS2_ILi16EEES9_EEENS1_IJNS1_IJiiEEEiS9_EEEEEDaRKT_RKT0_RKT1_ENKUlDpRKT_E_clIJNS_9MixedBitsILj0ELj384EEENSU_ILj0ELj48EEENS2_ILj0EEEEEEDaSR_)
        /*8d74*/ 	.word	0x00000000


	//----- nvinfo : EIATTR_FRAME_SIZE
	.align		4
.L_6046:
        /*8d78*/ 	.byte	0x04, 0x11
        /*8d7a*/ 	.short	(.L_6048 - .L_6047)
	.align		4
.L_6047:
        /*8d7c*/ 	.word	index@($_ZN7cutlass13device_kernelIN5flash19enable_sm80_to_sm89INS1_16FlashAttnBwdSm80INS1_25CollectiveMainloopBwdSm80ILi2ELi2EN4cute5tupleIJNS5_1CILi128EEES8_NS7_ILi64EEEEEENS_6half_tEfNS_4arch4Sm80ELb0ELb1ELb1ELb0ELb0ELb0ELb0ELb0ELi2ELi4ELi4ELi4ELb0EEENS1_24CollectiveEpilogueBwdGQAISA_fSD_Li256ELb0ELb0EEENS1_19SingleTileSchedulerILb0ELb0ELb0ELi128EEEEEEEEEvNT_6ParamsE$_ZZN4cute13to_mixed_bitsINS_5tupleIJNS1_IJNS_1CILi4EEENS2_ILi8EEEEEES3_NS2_ILi1EEEEEENS1_IJNS1_IJNS2_ILi0EEENS2_ILi64EEEEEES8_S8_EEENS1_IJNS1_IJiiEEEiS8_EEEEEDaRKT_RKT0_RKT1_ENKUlRKT_RKT0_RKT1_E_clIS5_SA_SC_EEDaSP_SS_SV_)
        /*8d80*/ 	.word	0x00000000


	//----- nvinfo : EIATTR_FRAME_SIZE
	.align		4
.L_6048:
        /*8d84*/ 	.byte	0x04, 0x11
        /*8d86*/ 	.short	(.L_6050 - .L_6049)
	.align		4
.L_6049:
        /*8d88*/ 	.word	index@($_ZN7cutlass13device_kernelIN5flash19enable_sm80_to_sm89INS1_16FlashAttnBwdSm80INS1_25CollectiveMainloopBwdSm80ILi2ELi2EN4cute5tupleIJNS5_1CILi128EEES8_NS7_ILi64EEEEEENS_6half_tEfNS_4arch4Sm80ELb0ELb1ELb1ELb0ELb0ELb0ELb0ELb0ELi2ELi4ELi4ELi4ELb0EEENS1_24CollectiveEpilogueBwdGQAISA_fSD_Li256ELb0ELb0EEENS1_19SingleTileSchedulerILb0ELb0ELb0ELi128EEEEEEEEEvNT_6ParamsE$_ZZN4cute13to_mixed_bitsINS_5tupleIJNS1_IJNS_1CILi4EEENS2_ILi8EEEEEES3_NS2_ILi1EEEEEENS1_IJNS1_IJNS2_ILi0EEENS2_ILi64EEEEEES8_S8_EEENS1_IJNS1_IJiiEEEiS8_EEEEEDaRKT_RKT0_RKT1_ENKUlDpRKT_E_clIJNS_9MixedBitsILj0ELj448EEENS2_ILj0EEESV_EEEDaSQ_)
        /*8d8c*/ 	.word	0x00000000


	//----- nvinfo : EIATTR_FRAME_SIZE
	.align		4
.L_6050:
        /*8d90*/ 	.byte	0x04, 0x11
        /*8d92*/ 	.short	(.L_6052 - .L_6051)
	.align		4
.L_6051:
        /*8d94*/ 	.word	index@($_ZN7cutlass13device_kernelIN5flash19enable_sm80_to_sm89INS1_16FlashAttnBwdSm80INS1_25CollectiveMainloopBwdSm80ILi2ELi2EN4cute5tupleIJNS5_1CILi128EEES8_NS7_ILi64EEEEEENS_6half_tEfNS_4arch4Sm80ELb0ELb1ELb1ELb0ELb0ELb0ELb0ELb0ELi2ELi4ELi4ELi4ELb0EEENS1_24CollectiveEpilogueBwdGQAISA_fSD_Li256ELb0ELb0EEENS1_19SingleTileSchedulerILb0ELb0ELb0ELi128EEEEEEEEEvNT_6ParamsE$_ZZN4cute13to_mixed_bitsINS_5tupleIJNS1_IJNS_1CILi4EEENS2_ILi8EEEEEENS2_ILi2EEENS2_ILi1EEEEEENS1_IJNS1_IJNS2_ILi128EEENS2_ILi0EEEEEES4_SA_EEENS1_IJNS1_IJiiEEEiSA_EEEEEDaRKT_RKT0_RKT1_ENKUlRKT_RKT0_RKT1_E_clIS6_S4_iEEDaSQ_ST_SW_)
        /*8d98*/ 	.word	0x00000000


	//----- nvinfo : EIATTR_FRAME_SIZE
	.align		4
.L_6052:
        /*8d9c*/ 	.byte	0x04, 0x11
        /*8d9e*/ 	.short	(.L_6054 - .L_6053)
	.align		4
.L_6053:
        /*8da0*/ 	.word	index@($_ZN7cutlass13device_kernelIN5flash19enable_sm80_to_sm89INS1_16FlashAttnBwdSm80INS1_25CollectiveMainloopBwdSm80ILi2ELi2EN4cute5tupleIJNS5_1CILi128EEES8_NS7_ILi64EEEEEENS_6half_tEfNS_4arch4Sm80ELb0ELb1ELb1ELb0ELb0ELb0ELb0ELb0ELi2ELi4ELi4ELi4ELb0EEENS1_24CollectiveEpilogueBwdGQAISA_fSD_Li256ELb0ELb0EEENS1_19SingleTileSchedulerILb0ELb0ELb0ELi128EEEEEEEEEvNT_6ParamsE$_ZZN4cute13to_mixed_bitsINS_5tupleIJNS1_IJNS_1CILi4EEENS2_ILi8EEEEEENS2_ILi2EEENS2_ILi1EEEEEENS1_IJNS1_IJNS2_ILi128EEENS2_ILi0EEEEEES4_SA_EEENS1_IJNS1_IJiiEEEiSA_EEEEEDaRKT_RKT0_RKT1_ENKUlRKT_RKT0_RKT1_E_clIS5_SB_SD_EEDaSQ_ST_SW_)
        /*8da4*/ 	.word	0x00000000


	//----- nvinfo : EIATTR_FRAME_SIZE
	.align		4
.L_6054:
        /*8da8*/ 	.byte	0x04, 0x11
        /*8daa*/ 	.short	(.L_6056 - .L_6055)
	.align		4
.L_6055:
        /*8dac*/ 	.word	index@($_ZN7cutlass13device_kernelIN5flash19enable_sm80_to_sm89INS1_16FlashAttnBwdSm80INS1_25CollectiveMainloopBwdSm80ILi2ELi2EN4cute5tupleIJNS5_1CILi128EEES8_NS7_ILi64EEEEEENS_6half_tEfNS_4arch4Sm80ELb0ELb1ELb1ELb0ELb0ELb0ELb0ELb0ELi2ELi4ELi4ELi4ELb0EEENS1_24CollectiveEpilogueBwdGQAISA_fSD_Li256ELb0ELb0EEENS1_19SingleTileSchedulerILb0ELb0ELb0ELi128EEEEEEEEEvNT_6ParamsE$_ZZN4cute13to_mixed_bitsINS_5tupleIJNS1_IJNS_1CILi4EEENS2_ILi8EEEEEENS2_ILi2EEENS2_ILi1EEEEEENS1_IJNS1_IJNS2_ILi128EEENS2_ILi0EEEEEES4_SA_EEENS1_IJNS1_IJiiEEEiSA_EEEEEDaRKT_RKT0_RKT1_ENKUlDpRKT_E_clIJNS_9MixedBitsILj0ELj384EEENSU_ILj0ELj8EEENS2_ILj0EEEEEEDaSR_)
        /*8db0*/ 	.word	0x00000000


	//----- nvinfo : EIATTR_FRAME_SIZE
	.align		4
.L_6056:
        /*8db4*/ 	.byte	0x04, 0x11
        /*8db6*/ 	.short	(.L_6058 - .L_6057)
	.align		4
.L_6057:
        /*8db8*/ 	.word	index@($_ZN7cutlass13device_kernelIN5flash19enable_sm80_to_sm89INS1_16FlashAttnBwdSm80INS1_25CollectiveMainloopBwdSm80ILi2ELi2EN4cute5tupleIJNS5_1CILi128EEES8_NS7_ILi64EEEEEENS_6half_tEfNS_4arch4Sm80ELb0ELb1ELb1ELb0ELb0ELb0ELb0ELb0ELi2ELi4ELi4ELi4ELb0EEENS1_24CollectiveEpilogueBwdGQAISA_fSD_Li256ELb0ELb0EEENS1_19SingleTileSchedulerILb0ELb0ELb0ELi128EEEEEEEEEvNT_6ParamsE$_ZZN4cute13to_mixed_bitsINS_5tupleIJNS1_IJNS_1CILi4EEENS2_ILi8EEEEEENS2_ILi2EEENS2_ILi1EEEEEENS1_IJNS1_IJNS2_ILi0EEENS2_ILi64EEEEEES9_S9_EEENS1_IJNS1_IJiiEEEiS9_EEEEEDaRKT_RKT0_RKT1_ENKUlRKT_RKT0_RKT1_E_clIS5_SB_SD_EEDaSQ_ST_SW_)
        /*8dbc*/ 	.word	0x00000000


	//----- nvinfo : EIATTR_FRAME_SIZE
	.align		4
.L_6058:
        /*8dc0*/ 	.byte	0x04, 0x11
        /*8dc2*/ 	.short	(.L_6060 - .L_6059)
	.align		4
.L_6059:
        /*8dc4*/ 	.word	index@($_ZN7cutlass13device_kernelIN5flash19enable_sm80_to_sm89INS1_16FlashAttnBwdSm80INS1_25CollectiveMainloopBwdSm80ILi2ELi2EN4cute5tupleIJNS5_1CILi128EEES8_NS7_ILi64EEEEEENS_6half_tEfNS_4arch4Sm80ELb0ELb1ELb1ELb0ELb0ELb0ELb0ELb0ELi2ELi4ELi4ELi4ELb0EEENS1_24CollectiveEpilogueBwdGQAISA_fSD_Li256ELb0ELb0EEENS1_19SingleTileSchedulerILb0ELb0ELb0ELi128EEEEEEEEEvNT_6ParamsE$_ZZN4cute13to_mixed_bitsINS_5tupleIJNS1_IJNS_1CILi4EEENS2_ILi8EEEEEENS2_ILi2EEENS2_ILi1EEEEEENS1_IJNS1_IJNS2_ILi0EEENS2_ILi64EEEEEES9_S9_EEENS1_IJNS1_IJiiEEEiS9_EEEEEDaRKT_RKT0_RKT1_ENKUlDpRKT_E_clIJNS_9MixedBitsILj0ELj448EEENS2_ILj0EEESW_EEEDaSR_)
        /*8dc8*/ 	.word	0x00000000


	//----- nvinfo : EIATTR_FRAME_SIZE
	.align		4
.L_6060:
        /*8dcc*/ 	.byte	0x04, 0x11
        /*8dce*/ 	.short	(.L_6062 - .L_6061)
	.align		4
.L_6061:
        /*8dd0*/ 	.word	index@($_ZN7cutlass13device_kernelIN5flash19enable_sm80_to_sm89INS1_16FlashAttnBwdSm80INS1_25CollectiveMainloopBwdSm80ILi2ELi2EN4cute5tupleIJNS5_1CILi128EEES8_NS7_ILi64EEEEEENS_6half_tEfNS_4arch4Sm80ELb0ELb1ELb1ELb0ELb0ELb0ELb0ELb0ELi2ELi4ELi4ELi4ELb0EEENS1_24CollectiveEpilogueBwdGQAISA_fSD_Li256ELb0ELb0EEENS1_19SingleTileSchedulerILb0ELb0ELb0ELi128EEEEEEEEEvNT_6ParamsE$_ZZN4cute12filter_tupleINS_5tupleIJNS_1CILi4096EEENS1_IJiiEEEEEEZNS_16flatten_to_tupleIS5_EEDaRKT_EUlRKT_E_EEDaS9_OT0_ENKUlDpSC_E_clIJNS1_IJS3_EEES4_EEEDaSG_)
        /*8dd4*/ 	.word	0x00000000


	//----- nvinfo : EIATTR_FRAME_SIZE
	.align		4
.L_6062:
        /*8dd8*/ 	.byte	0x04, 0x11
        /*8dda*/ 	.short	(.L_6064 - .L_6063)
	.align		4
.L_6063:
        /*8ddc*/ 	.word	index@($_ZN7cutlass13device_kernelIN5flash19enable_sm80_to_sm89INS1_16FlashAttnBwdSm80INS1_25CollectiveMainloopBwdSm80ILi2ELi2EN4cute5tupleIJNS5_1CILi128EEES8_NS7_ILi64EEEEEENS_6half_tEfNS_4arch4Sm80ELb0ELb1ELb1ELb0ELb0ELb0ELb0ELb0ELi2ELi4ELi4ELi4ELb0EEENS1_24CollectiveEpilogueBwdGQAISA_fSD_Li256ELb0ELb0EEENS1_19SingleTileSchedulerILb0ELb0ELb0ELi128EEEEEEEEEvNT_6ParamsE$_ZZN4cute12filter_tupleINS_5tupleIJNS_1CILi4096EEENS1_IJNS1_IJiiEEENS2_ILi8192EEEEEEEEEZNS_16flatten_to_tupleIS7_EEDaRKT_EUlRKT_E_EEDaSB_OT0_ENKUlDpSE_E_clIJNS1_IJS3_EEENS1_IJiiS5_EEEEEEDaSI_)
        /*8de0*/ 	.word	0x00000000


	//----- nvinfo : EIATTR_FRAME_SIZE
	.align		4
.L_6064:
        /*8de4*/ 	.byte	0x04, 0x11
        /*8de6*/ 	.short	(.L_6066 - .L_6065)
	.align		4
.L_6065:
        /*8de8*/ 	.word	index@($_ZN7cutlass13device_kernelIN5flash19enable_sm80_to_sm89INS1_16FlashAttnBwdSm80INS1_25CollectiveMainloopBwdSm80ILi2ELi2EN4cute5tupleIJNS5_1CILi128EEES8_NS7_ILi64EEEEEENS_6half_tEfNS_4arch4Sm80ELb0ELb1ELb1ELb0ELb0ELb0ELb0ELb0ELi2ELi4ELi4ELi4ELb0EEENS1_24CollectiveEpilogueBwdGQAISA_fSD_Li256ELb0ELb0EEENS1_19SingleTileSchedulerILb0ELb0ELb0ELi128EEEEEEEEEvNT_6ParamsE$_ZZN4cute12filter_tupleINS_5tupleIJNS_1CILi1EEENS1_IJiiiEEENS2_ILi64EEENS1_IJNS2_ILi72EEENS2_ILi144EEENS2_ILi288EEEEEENS2_ILi512EEEEEEZNS_7flattenISB_EEDaRKT_EUlRKT_E_EEDaSF_OT0_ENKUlDpSI_E_clIJNS1_IJS3_EEES4_NS1_IJS5_EEES9_NS1_IJSA_EEEEEEDaSM_)
        /*8dec*/ 	.word	0x00000000


	//----- nvinfo : EIATTR_FRAME_SIZE
	.align		4
.L_6066:
        /*8df0*/ 	.byte	0x04, 0x11
        /*8df2*/ 	.short	(.L_6068 - .L_6067)
	.align		4
.L_6067:
        /*8df4*/ 	.word	index@($_ZN7cutlass13device_kernelIN5flash19enable_sm80_to_sm89INS1_16FlashAttnBwdSm80INS1_25CollectiveMainloopBwdSm80ILi2ELi2EN4cute5tupleIJNS5_1CILi128EEES8_NS7_ILi64EEEEEENS_6half_tEfNS_4arch4Sm80ELb0ELb1ELb1ELb0ELb0ELb0ELb0ELb0ELi2ELi4ELi4ELi4ELb0EEENS1_24CollectiveEpilogueBwdGQAISA_fSD_Li256ELb0ELb0EEENS1_19SingleTileSchedulerILb0ELb0ELb0ELi128EEEEEEEEEvNT_6ParamsE$_ZZN4cute12filter_tupleINS_5tupleIJNS_1CILi1EEENS1_IJNS2_ILi8EEEiiEEENS2_ILi64EEENS1_IJiNS2_ILi144EEENS2_ILi288EEEEEENS2_ILi512EEEEEEZNS_7flattenISB_EEDaRKT_EUlRKT_E_EEDaSF_OT0_ENKUlDpSI_E_clIJNS1_IJS3_EEES5_NS1_IJS6_EEES9_NS1_IJSA_EEEEEEDaSM_)
        /*8df8*/ 	.word	0x00000000


	//----- nvinfo : EIATTR_FRAME_SIZE
	.align		4
.L_6068:
        /*8dfc*/ 	.byte	0x04, 0x11
        /*8dfe*/ 	.short	(.L_6070 - .L_6069)
	.align		4
.L_6069:
        /*8e00*/ 	.word	index@($_ZN7cutlass13device_kernelIN5flash19enable_sm80_to_sm89INS1_16FlashAttnBwdSm80INS1_25CollectiveMainloopBwdSm80ILi2ELi2EN4cute5tupleIJNS5_1CILi128EEES8_NS7_ILi64EEEEEENS_6half_tEfNS_4arch4Sm80ELb0ELb1ELb1ELb0ELb0ELb0ELb0ELb0ELi2ELi4ELi4ELi4ELb0EEENS1_24CollectiveEpilogueBwdGQAISA_fSD_Li256ELb0ELb0EEENS1_19SingleTileSchedulerILb0ELb0ELb0ELi128EEEEEEEEEvNT_6ParamsE$_ZZN4cute12filter_tupleINS_5tupleIJNS_1CILi1024EEENS1_IJiiEEEEEEZNS_16flatten_to_tupleIS5_EEDaRKT_EUlRKT_E_EEDaS9_OT0_ENKUlDpSC_E_clIJNS1_IJS3_EEES4_EEEDaSG_)
        /*8e04*/ 	.word	0x00000000


	//----- nvinfo : EIATTR_FRAME_SIZE
	.align		4
.L_6070:
        /*8e08*/ 	.byte	0x04, 0x11
        /*8e0a*/ 	.short	(.L_6072 - .L_6071)
	.align		4
.L_6071:
        /*8e0c*/ 	.word	index@($_ZN7cutlass13device_kernelIN5flash19enable_sm80_to_sm89INS1_16FlashAttnBwdSm80INS1_25CollectiveMainloopBwdSm80ILi2ELi2EN4cute5tupleIJNS5_1CILi128EEES8_NS7_ILi64EEEEEENS_6half_tEfNS_4arch4Sm80ELb0ELb1ELb1ELb0ELb0ELb0ELb0ELb0ELi2ELi4ELi4ELi4ELb0EEENS1_24CollectiveEpilogueBwdGQAISA_fSD_Li256ELb0ELb0EEENS1_19SingleTileSchedulerILb0ELb0ELb0ELi128EEEEEEEEEvNT_6ParamsE$_ZZN4cute12filter_tupleINS_5tupleIJNS_10UnderscoreES2_iEEENS1_IJNS1_IJNS_1CILi1EEENS4_ILi0EEEEEEiNS4_ILi1024EEEEEEZNS_5sliceIS3_S9_EEDaRKT_RKT0_EUlRKT_RKT0_E_EEDaSD_SG_OT1_ENKUlDpSJ_E_clIJNS1_IJS7_EEENS1_IJiEEENS1_IJEEEEEEDaSQ_)
        /*8e10*/ 	.word	0x00000000


	//----- nvinfo : EIATTR_FRAME_SIZE
	.align		4
.L_6072:
        /*8e14*/ 	.byte	0x04, 0x11
        /*8e16*/ 	.short	(.L_6074 - .L_6073)
	.align		4
.L_6073:
        /*8e18*/ 	.word	index@($_ZN7cutlass13device_kernelIN5flash19enable_sm80_to_sm89INS1_16FlashAttnBwdSm80INS1_25CollectiveMainloopBwdSm80ILi2ELi2EN4cute5tupleIJNS5_1CILi128EEES8_NS7_ILi64EEEEEENS_6half_tEfNS_4arch4Sm80ELb0ELb1ELb1ELb0ELb0ELb0ELb0ELb0ELi2ELi4ELi4ELi4ELb0EEENS1_24CollectiveEpilogueBwdGQAISA_fSD_Li256ELb0ELb0EEENS1_19SingleTileSchedulerILb0ELb0ELb0ELi128EEEEEEEEEvNT_6ParamsE$_ZZN4cute12filter_tupleINS_5tupleIJNS_10UnderscoreES2_S2_iEEENS1_IJNS1_IJNS_1CILi1EEENS4_ILi0EEEEEEiNS4_ILi1024EEENS4_ILi8192EEEEEEZNS_5sliceIS3_SA_EEDaRKT_RKT0_EUlRKT_RKT0_E_EEDaSE_SH_OT1_ENKUlDpSK_E_clIJNS1_IJS7_EEENS1_IJiEEENS1_IJS8_EEENS1_IJEEEEEEDaSR_)
        /*8e1c*/ 	.word	0x00000000


	//----- nvinfo : EIATTR_FRAME_SIZE
	.align		4
.L_6074:
        /*8e20*/ 	.byte	0x04, 0x11
        /*8e22*/ 	.short	(.L_6076 - .L_6075)
	.align		4
.L_6075:
        /*8e24*/ 	.word	index@($_ZN7cutlass13device_kernelIN5flash19enable_sm80_to_sm89INS1_16FlashAttnBwdSm80INS1_25CollectiveMainloopBwdSm80ILi2ELi2EN4cute5tupleIJNS5_1CILi128EEES8_NS7_ILi64EEEEEENS_6half_tEfNS_4arch4Sm80ELb0ELb1ELb1ELb0ELb0ELb0ELb0ELb0ELi2ELi4ELi4ELi4ELb0EEENS1_24CollectiveEpilogueBwdGQAISA_fSD_Li256ELb0ELb0EEENS1_19SingleTileSchedulerILb0ELb0ELb0ELi128EEEEEEEEEvNT_6ParamsE$_ZZN4cute12filter_tupleINS_5tupleIJNS_10UnderscoreES2_S2_iEEENS1_IJNS1_IJNS_1CILi1EEENS4_ILi0EEEEEENS4_ILi4096EEENS1_IJiiEEENS1_IJS6_NS4_ILi8192EEEEEEEEEZNS_5sliceIS3_SC_EEDaRKT_RKT0_EUlRKT_RKT0_E_EEDaSG_SJ_OT1_ENKUlDpSM_E_clIJNS1_IJS7_EEENS1_IJS8_EEENS1_IJS9_EEENS1_IJEEEEEEDaST_)
        /*8e28*/ 	.word	0x00000000


	//----- nvinfo : EIATTR_FRAME_SIZE
	.align		4
.L_6076:
        /*8e2c*/ 	.byte	0x04, 0x11
        /*8e2e*/ 	.short	(.L_6078 - .L_6077)
	.align		4
.L_6077:
        /*8e30*/ 	.word	index@($_ZN7cutlass13device_kernelIN5flash19enable_sm80_to_sm89INS1_16FlashAttnBwdSm80INS1_25CollectiveMainloopBwdSm80ILi2ELi2EN4cute5tupleIJNS5_1CILi128EEES8_NS7_ILi64EEEEEENS_6half_tEfNS_4arch4Sm80ELb0ELb1ELb1ELb0ELb0ELb0ELb0ELb0ELi2ELi4ELi4ELi4ELb0EEENS1_24CollectiveEpilogueBwdGQAISA_fSD_Li256ELb0ELb0EEENS1_19SingleTileSchedulerILb0ELb0ELb0ELi128EEEEEEEEEvNT_6ParamsE$_ZZN4cute12filter_tupleINS_5tupleIJNS_10UnderscoreES2_NS_1CILi0EEEEEENS1_IJNS1_IJNS3_ILi1EEES4_EEEiNS3_ILi1024EEEEEEZNS_5sliceIS5_S9_EEDaRKT_RKT0_EUlRKT_RKT0_E_EEDaSD_SG_OT1_ENKUlDpSJ_E_clIJNS1_IJS7_EEENS1_IJiEEENS1_IJEEEEEEDaSQ_)
        /*8e34*/ 	.word	0x00000000


	//----- nvinfo : EIATTR_FRAME_SIZE
	.align		4
.L_6078:
        /*8e38*/ 	.byte	0x04, 0x11
        /*8e3a*/ 	.short	(.L_6080 - .L_6079)
	.align		4
.L_6079:
        /*8e3c*/ 	.word	index@($_ZN7cutlass13device_kernelIN5flash19enable_sm80_to_sm89INS1_16FlashAttnBwdSm80INS1_25CollectiveMainloopBwdSm80ILi2ELi2EN4cute5tupleIJNS5_1CILi128EEES8_NS7_ILi64EEEEEENS_6half_tEfNS_4arch4Sm80ELb0ELb1ELb1ELb0ELb0ELb0ELb0ELb0ELi2ELi4ELi4ELi4ELb0EEENS1_24CollectiveEpilogueBwdGQAISA_fSD_Li256ELb0ELb0EEENS1_19SingleTileSchedulerILb0ELb0ELb0ELi128EEEEEEEEEvNT_6ParamsE$_ZZN4cute12filter_tupleINS_5tupleIJNS1_IJiiEEENS_1CILi1024EEEEEEZNS_16flatten_to_tupleIS5_EEDaRKT_EUlRKT_E_EEDaS9_OT0_ENKUlDpSC_E_clIJS2_NS1_IJS4_EEEEEEDaSG_)
        /*8e40*/ 	.word	0x00000000


	//----- nvinfo : EIATTR_FRAME_SIZE
	.align		4
.L_6080:
        /*8e44*/ 	.byte	0x04, 0x11
        /*8e46*/ 	.short	(.L_6082 - .L_6081)
	.align		4
.L_6081:
        /*8e48*/ 	.word	index@($_ZN7cutlass13device_kernelIN5flash19enable_sm80_to_sm89INS1_16FlashAttnBwdSm80INS1_25CollectiveMainloopBwdSm80ILi2ELi2EN4cute5tupleIJNS5_1CILi128EEES8_NS7_ILi64EEEEEENS_6half_tEfNS_4arch4Sm80ELb0ELb1ELb1ELb0ELb0ELb0ELb0ELb0ELi2ELi4ELi4ELi4ELb0EEENS1_24CollectiveEpilogueBwdGQAISA_fSD_Li256ELb0ELb0EEENS1_19SingleTileSchedulerILb0ELb0ELb0ELi128EEEEEEEEEvNT_6ParamsE$_ZZN4cute12filter_tupleINS_5tupleIJNS1_IJiNS1_IJiNS_1CILi0EEEEEEEEENS1_IJNS_10UnderscoreENS1_IJS6_S6_EEEEEEEEES9_ZNS_4diceIS9_S9_EEDaRKT_RKT0_EUlRKT_RKT0_E_EEDaSD_SG_OT1_ENKUlDpSJ_E_clIJNS1_IJiiS3_EEENS1_IJEEEEEEDaSQ_)
        /*8e4c*/ 	.word	0x00000000


	//----- nvinfo : EIATTR_FRAME_SIZE
	.align		4
.L_6082:
        /*8e50*/ 	.byte	0x04, 0x11
        /*8e52*/ 	.short	(.L_6084 - .L_6083)
	.align		4
.L_6083:
        /*8e54*/ 	.word	index@($_ZN7cutlass13device_kernelIN5flash19enable_sm80_to_sm89INS1_16FlashAttnBwdSm80INS1_25CollectiveMainloopBwdSm80ILi2ELi2EN4cute5tupleIJNS5_1CILi128EEES8_NS7_ILi64EEEEEENS_6half_tEfNS_4arch4Sm80ELb0ELb1ELb1ELb0ELb0ELb0ELb0ELb0ELi2ELi4ELi4ELi4ELb0EEENS1_24CollectiveEpilogueBwdGQAISA_fSD_Li256ELb0ELb0EEENS1_19SingleTileSchedulerILb0ELb0ELb0ELi128EEEEEEEEEvNT_6ParamsE$_ZZN4cute12filter_tupleINS_5tupleIJNS1_IJNS_1CILi0EEENS1_IJNS2_ILi1EEENS2_ILi512EEEiEEEEEENS2_ILi4096EEENS1_IJiNS2_ILi8192EEEEEEEEEZNS_7flattenISB_EEDaRKT_EUlRKT_E_EEDaSF_OT0_ENKUlDpSI_E_clIJNS1_IJS3_S4_S5_iEEENS1_IJS8_EEESA_EEEDaSM_)
        /*8e58*/ 	.word	0x00000000


	//----- nvinfo : EIATTR_FRAME_SIZE
	.align		4
.L_6084:
        /*8e5c*/ 	.byte	0x04, 0x11
        /*8e5e*/ 	.short	(.L_6086 - .L_6085)
	.align		4
.L_6085:
        /*8e60*/ 	.word	index@($_ZN7cutlass13device_kernelIN5flash19enable_sm80_to_sm89INS1_16FlashAttnBwdSm80INS1_25CollectiveMainloopBwdSm80ILi2ELi2EN4cute5tupleIJNS5_1CILi128EEES8_NS7_ILi64EEEEEENS_6half_tEfNS_4arch4Sm80ELb0ELb1ELb1ELb0ELb0ELb0ELb0ELb0ELi2ELi4ELi4ELi4ELb0EEENS1_24CollectiveEpilogueBwdGQAISA_fSD_Li256ELb0ELb0EEENS1_19SingleTileSchedulerILb0ELb0ELb0ELi128EEEEEEEEEvNT_6ParamsE$_ZZN4cute12filter_tupleINS_5tupleIJNS1_IJNS_10UnderscoreENS_1CILi0EEEEEENS1_IJS4_S2_EEEEEENS1_IJNS1_IJNS1_IJNS3_ILi1EEES4_EEES4_EEENS1_IJNS1_IJS4_S4_EEEiEEEEEEZNS_5sliceIS7_SD_EEDaRKT_RKT0_EUlRKT_RKT0_E_EEDaSH_SK_OT1_ENKUlDpSN_E_clIJNS1_IJS9_EEENS1_IJiEEEEEEDaSU_)
        /*8e64*/ 	.word	0x00000000


	//----- nvinfo : EIATTR_FRAME_SIZE
	.align		4
.L_6086:
        /*8e68*/ 	.byte	0x04, 0x11
        /*8e6a*/ 	.short	(.L_6088 - .L_6087)
	.align		4
.L_6087:
        /*8e6c*/ 	.word	index@($_ZN7cutlass13device_kernelIN5flash19enable_sm80_to_sm89INS1_16FlashAttnBwdSm80INS1_25CollectiveMainloopBwdSm80ILi2ELi2EN4cute5tupleIJNS5_1CILi128EEES8_NS7_ILi64EEEEEENS_6half_tEfNS_4arch4Sm80ELb0ELb1ELb1ELb0ELb0ELb0ELb0ELb0ELi2ELi4ELi4ELi4ELb0EEENS1_24CollectiveEpilogueBwdGQAISA_fSD_Li256ELb0ELb0EEENS1_19SingleTileSchedulerILb0ELb0ELb0ELi128EEEEEEEEEvNT_6ParamsE$_ZN7__half2aSEOKS_)
        /*8e70*/ 	.word	0x00000000


	//----- nvinfo : EIATTR_FRAME_SIZE
	.align		4
.L_6088:
        /*8e74*/ 	.byte	0x04, 0x11
        /*8e76*/ 	.short	(.L_6090 - .L_6089)
	.align		4
.L_6089:
        /*8e78*/ 	.word	index@($_ZN7cutlass13device_kernelIN5flash19enable_sm80_to_sm89INS1_16FlashAttnBwdSm80INS1_25CollectiveMainloopBwdSm80ILi2ELi2EN4cute5tupleIJNS5_1CILi128EEES8_NS7_ILi64EEEEEENS_6half_tEfNS_4arch4Sm80ELb0ELb1ELb1ELb0ELb0ELb0ELb0ELb0ELi2ELi4ELi4ELi4ELb0EEENS1_24CollectiveEpilogueBwdGQAISA_fSD_Li256ELb0ELb0EEENS1_19SingleTileSchedulerILb0ELb0ELb0ELi128EEEEEEEEEvNT_6ParamsE$_ZN73_INTERNAL_e48e4f46_37_flash_bwd_hdim64_fp16_softcap_sm80_cu_3fbc093a_281817__float22half2_rnE6float2)
        /*8e7c*/ 	.word	0x00000000


	//----- nvinfo : EIATTR_FRAME_SIZE
	.align		4
.L_6090:
        /*8e80*/ 	.byte	0x04, 0x11
        /*8e82*/ 	.short	(.L_6092 - .L_6091)
	.align		4
.L_6091:
        /*8e84*/ 	.word	index@($_ZN7cutlass13device_kernelIN5flash19enable_sm80_to_sm89INS1_16FlashAttnBwdSm80INS1_25CollectiveMainloopBwdSm80ILi2ELi2EN4cute5tupleIJNS5_1CILi128EEES8_NS7_ILi64EEEEEENS_6half_tEfNS_4arch4Sm80ELb0ELb1ELb1ELb0ELb0ELb0ELb0ELb0ELi2ELi4ELi4ELi4ELb0EEENS1_24CollectiveEpilogueBwdGQAISA_fSD_Li256ELb0ELb0EEENS1_19SingleTileSchedulerILb0ELb0ELb0ELi128EEEEEEEEEvNT_6ParamsE$_ZN4cute8smem_ptrIPjECI1NS_12iter_adaptorIS1_S2_EEES1_)
        /*8e88*/ 	.word	0x00000000


	//----- nvinfo : EIATTR_FRAME_SIZE
	.align		4
.L_6092:
        /*8e8c*/ 	.byte	0x04, 0x11
        /*8e8e*/ 	.short	(.L_6094 - .L_6093)
	.align		4
.L_6093:
        /*8e90*/ 	.word	index@($_ZN7cutlass13device_kernelIN5flash19enable_sm80_to_sm89INS1_16FlashAttnBwdSm80INS1_25CollectiveMainloopBwdSm80ILi2ELi2EN4cute5tupleIJNS5_1CILi128EEES8_NS7_ILi64EEEEEENS_6half_tEfNS_4arch4Sm80ELb0ELb1ELb1ELb0ELb0ELb0ELb0ELb0ELi2ELi4ELi4ELi4ELb0EEENS1_24CollectiveEpilogueBwdGQAISA_fSD_Li256ELb0ELb0EEENS1_19SingleTileSchedulerILb0ELb0ELb0ELi128EEEEEEEEEvNT_6ParamsE$_ZN4cute8smem_ptrIPfECI1NS_12iter_adaptorIS1_S2_EEES1_)
        /*8e94*/ 	.word	0x00000000


	//----- nvinfo : EIATTR_FRAME_SIZE
	.align		4
.L_6094:
        /*8e98*/ 	.byte	0x04, 0x11
        /*8e9a*/ 	.short	(.L_6096 - .L_6095)
	.align		4
.L_6095:
        /*8e9c*/ 	.word	index@($_ZN7cutlass13device_kernelIN5flash19enable_sm80_to_sm89INS1_16FlashAttnBwdSm80INS1_25CollectiveMainloopBwdSm80ILi2ELi2EN4cute5tupleIJNS5_1CILi128EEES8_NS7_ILi64EEEEEENS_6half_tEfNS_4arch4Sm80ELb0ELb1ELb1ELb0ELb0ELb0ELb0ELb0ELi2ELi4ELi4ELi4ELb0EEENS1_24CollectiveEpilogueBwdGQAISA_fSD_Li256ELb0ELb0EEENS1_19SingleTileSchedulerILb0ELb0ELb0ELi128EEEEEEEEEvNT_6ParamsE$_ZN4cute8smem_ptrIPN7cutlass9uint128_tEECI1NS_12iter_adaptorIS3_S4_EEES3_)
        /*8ea0*/ 	.word	0x00000000


	//----- nvinfo : EIATTR_FRAME_SIZE
	.align		4
.L_6096:
        /*8ea4*/ 	.byte	0x04, 0x11
        /*8ea6*/ 	.short	(.L_6098 - .L_6097)
	.align		4
.L_6097:
        /*8ea8*/ 	.word	index@($_ZN7cutlass13device_kernelIN5flash19enable_sm80_to_sm89INS1_16FlashAttnBwdSm80INS1_25CollectiveMainloopBwdSm80ILi2ELi2EN4cute5tupleIJNS5_1CILi128EEES8_NS7_ILi64EEEEEENS_6half_tEfNS_4arch4Sm80ELb0ELb1ELb1ELb0ELb0ELb0ELb0ELb0ELi2ELi4ELi4ELi4ELb0EEENS1_24CollectiveEpilogueBwdGQAISA_fSD_Li256ELb0ELb0EEENS1_19SingleTileSchedulerILb0ELb0ELb0ELi128EEEEEEEEEvNT_6ParamsE$_ZN4cute8smem_ptrIPN7cutlass6half_tEECI1NS_12iter_adaptorIS3_S4_EEES3_)
        /*8eac*/ 	.word	0x00000000


	//----- nvinfo : EIATTR_FRAME_SIZE
	.align		4
.L_6098:
        /*8eb0*/ 	.byte	0x04, 0x11
        /*8eb2*/ 	.short	(.L_6100 - .L_6099)
	.align		4
.L_6099:
        /*8eb4*/ 	.word	index@($_ZN7cutlass13device_kernelIN5flash19enable_sm80_to_sm89INS1_16FlashAttnBwdSm80INS1_25CollectiveMainloopBwdSm80ILi2ELi2EN4cute5tupleIJNS5_1CILi128EEES8_NS7_ILi64EEEEEENS_6half_tEfNS_4arch4Sm80ELb0ELb1ELb1ELb0ELb0ELb0ELb0ELb0ELi2ELi4ELi4ELi4ELb0EEENS1_24CollectiveEpilogueBwdGQAISA_fSD_Li256ELb0ELb0EEENS1_19SingleTileSchedulerILb0ELb0ELb0ELi128EEEEEEEEEvNT_6ParamsE$_ZN4cute5tupleIJiEEC2ERKi)
        /*8eb8*/ 	.word	0x00000000


	//----- nvinfo : EIATTR_FRAME_SIZE
	.align		4
.L_6100:
        /*8ebc*/ 	.byte	0x04, 0x11
        /*8ebe*/ 	.short	(.L_6102 - .L_6101)
	.align		4
.L_6101:
        /*8ec0*/ 	.word	index@($_ZN7cutlass13device_kernelIN5flash19enable_sm80_to_sm89INS1_16FlashAttnBwdSm80INS1_25CollectiveMainloopBwdSm80ILi2ELi2EN4cute5tupleIJNS5_1CILi128EEES8_NS7_ILi64EEEEEENS_6half_tEfNS_4arch4Sm80ELb0ELb1ELb1ELb0ELb0ELb0ELb0ELb0ELi2ELi4ELi4ELi4ELb0EEENS1_24CollectiveEpilogueBwdGQAISA_fSD_Li256ELb0ELb0EEENS1_19SingleTileSchedulerILb0ELb0ELb0ELi128EEEEEEEEEvNT_6ParamsE$_ZN4cute5tupleIJNS_7SwizzleILi3ELi3ELi3EEENS_9MixedBitsILj0ELj432EEENS_6LayoutINS0_IJNS0_IJNS_1CILi2EEES7_S7_EEES7_NS6_ILi8EEEEEENS0_IJNS0_IJNS6_ILi64EEES9_NS6_ILi512EEEEEENS6_ILi8192EEENS6_ILi1024EEEEEEEEEEC2ERKS2_RKS4_RKSH_)
        /*8ec4*/ 	.word	0x00000000


	//----- nvinfo : EIATTR_FRAME_SIZE
	.align		4
.L_6102:
        /*8ec8*/ 	.byte	0x04, 0x11
        /*8eca*/ 	.short	(.L_6104 - .L_6103)
	.align		4
.L_6103:
        /*8ecc*/ 	.word	index@($_ZN7cutlass13device_kernelIN5flash19enable_sm80_to_sm89INS1_16FlashAttnBwdSm80INS1_25CollectiveMainloopBwdSm80ILi2ELi2EN4cute5tupleIJNS5_1CILi128EEES8_NS7_ILi64EEEEEENS_6half_tEfNS_4arch4Sm80ELb0ELb1ELb1ELb0ELb0ELb0ELb0ELb0ELi2ELi4ELi4ELi4ELb0EEENS1_24CollectiveEpilogueBwdGQAISA_fSD_Li256ELb0ELb0EEENS1_19SingleTileSchedulerILb0ELb0ELb0ELi128EEEEEEEEEvNT_6ParamsE$_ZN4cute5tupleIJNS_1CILi0EEEiEEC2ERKS2_RKi)
        /*8ed0*/ 	.word	0x00000000


	//----- nvinfo : EIATTR_FRAME_SIZE
	.align		4
.L_6104:
        /*8ed4*/ 	.byte	0x04, 0x11
        /*8ed6*/ 	.short	(.L_6106 - .L_6105)
	.align		4
.L_6105:
        /*8ed8*/ 	.word	index@($_ZN7cutlass13device_kernelIN5flash19enable_sm80_to_sm89INS1_16FlashAttnBwdSm80INS1_25CollectiveMainloopBwdSm80ILi2ELi2EN4cute5tupleIJNS5_1CILi128EEES8_NS7_ILi64EEEEEENS_6half_tEfNS_4arch4Sm80ELb0ELb1ELb1ELb0ELb0ELb0ELb0ELb0ELi2ELi4ELi4ELi4ELb0EEENS1_24CollectiveEpilogueBwdGQAISA_fSD_Li256ELb0ELb0EEENS1_19SingleTileSchedulerILb0ELb0ELb0ELi128EEEEEEEEEvNT_6ParamsE$_ZN4cute5tupleIJNS0_IJNS_1CILi8EEENS1_ILi2EEES3_S3_S2_S3_EEENS0_IJNS1_ILi1EEEiiiNS1_ILi72EEENS1_ILi512EEEEEEEEC2ERKS4_RKS8_)
        /*8edc*/ 	.word	0x00000000


	//----- nvinfo : EIATTR_FRAME_SIZE
	.align		4
.L_6106:
        /*8ee0*/ 	.byte	0x04, 0x11
        /*8ee2*/ 	.short	(.L_6108 - .L_6107)
	.align		4
.L_6107:
        /*8ee4*/ 	.word	index@($_ZN7cutlass13device_kernelIN5flash19enable_sm80_to_sm89INS1_16FlashAttnBwdSm80INS1_25CollectiveMainloopBwdSm80ILi2ELi2EN4cute5tupleIJNS5_1CILi128EEES8_NS7_ILi64EEEEEENS_6half_tEfNS_4arch4Sm80ELb0ELb1ELb1ELb0ELb0ELb0ELb0ELb0ELi2ELi4ELi4ELi4ELb0EEENS1_24CollectiveEpilogueBwdGQAISA_fSD_Li256ELb0ELb0EEENS1_19SingleTileSchedulerILb0ELb0ELb0ELi128EEEEEEEEEvNT_6ParamsE$_ZN4cute5tupleIJNS0_IJNS_1CILi8EEENS0_IJNS1_ILi2EEES3_S3_EEENS1_ILi1EEES4_S5_EEENS0_IJS5_NS0_IJiiiEEENS1_ILi64EEENS0_IJNS1_ILi72EEENS1_ILi144EEENS1_ILi288EEEEEENS1_ILi512EEEEEEEEC2ERKS6_RKSE_)
        /*8ee8*/ 	.word	0x00000000


	//----- nvinfo : EIATTR_FRAME_SIZE
	.align		4
.L_6108:
        /*8eec*/ 	.byte	0x04, 0x11
        /*8eee*/ 	.short	(.L_6110 - .L_6109)
	.align		4
.L_6109:
        /*8ef0*/ 	.word	index@($_ZN7cutlass13device_kernelIN5flash19enable_sm80_to_sm89INS1_16FlashAttnBwdSm80INS1_25CollectiveMainloopBwdSm80ILi2ELi2EN4cute5tupleIJNS5_1CILi128EEES8_NS7_ILi64EEEEEENS_6half_tEfNS_4arch4Sm80ELb0ELb1ELb1ELb0ELb0ELb0ELb0ELb0ELi2ELi4ELi4ELi4ELb0EEENS1_24CollectiveEpilogueBwdGQAISA_fSD_Li256ELb0ELb0EEENS1_19SingleTileSchedulerILb0ELb0ELb0ELi128EEEEEEEEEvNT_6ParamsE$_ZN4cute5tupleIJNS0_IJNS_1CILi8EEENS0_IJNS1_ILi2EEES3_S3_EEENS1_ILi1EEES4_S5_EEENS0_IJS5_NS0_IJS2_iiEEENS1_ILi64EEENS0_IJiNS1_ILi144EEENS1_ILi288EEEEEENS1_ILi512EEEEEEEEC2ERKS6_RKSD_)
        /*8ef4*/ 	.word	0x00000000


	//----- nvinfo : EIATTR_FRAME_SIZE
	.align		4
.L_6110:
        /*8ef8*/ 	.byte	0x04, 0x11
        /*8efa*/ 	.short	(.L_6112 - .L_6111)
	.align		4
.L_6111:
        /*8efc*/ 	.word	index@($_ZN7cutlass13device_kernelIN5flash19enable_sm80_to_sm89INS1_16FlashAttnBwdSm80INS1_25CollectiveMainloopBwdSm80ILi2ELi2EN4cute5tupleIJNS5_1CILi128EEES8_NS7_ILi64EEEEEENS_6half_tEfNS_4arch4Sm80ELb0ELb1ELb1ELb0ELb0ELb0ELb0ELb0ELi2ELi4ELi4ELi4ELb0EEENS1_24CollectiveEpilogueBwdGQAISA_fSD_Li256ELb0ELb0EEENS1_19SingleTileSchedulerILb0ELb0ELb0ELi128EEEEEEEEEvNT_6ParamsE$_ZN4cute5tupleIJNS0_IJNS_1CILi2EEEEEENS0_IJiEEEEEC2ERKS3_RKS4_)
        /*8f00*/ 	.word	0x00000000


	//----- nvinfo : EIATTR_FRAME_SIZE
	.align		4
.L_6112:
        /*8f04*/ 	.byte	0x04, 0x11
        /*8f06*/ 	.short	(.L_6114 - .L_6113)
	.align		4
.L_6113:
        /*8f08*/ 	.word	index@($_ZN7cutlass13device_kernelIN5flash19enable_sm80_to_sm89INS1_16FlashAttnBwdSm80INS1_25CollectiveMainloopBwdSm80ILi2ELi2EN4cute5tupleIJNS5_1CILi128EEES8_NS7_ILi64EEEEEENS_6half_tEfNS_4arch4Sm80ELb0ELb1ELb1ELb0ELb0ELb0ELb0ELb0ELi2ELi4ELi4ELi4ELb0EEENS1_24CollectiveEpilogueBwdGQAISA_fSD_Li256ELb0ELb0EEENS1_19SingleTileSchedulerILb0ELb0ELb0ELi128EEEEEEEEEvNT_6ParamsE$_ZN4cute5tupleIJNS0_IJNS_1CILi16EEENS1_ILi2EEES3_S3_NS1_ILi4EEES3_EEENS0_IJNS1_ILi1EEEiiiNS1_ILi144EEENS1_ILi512EEEEEEEEC2ERKS5_RKS9_)
        /*8f0c*/ 	.word	0x00000000


	//----- nvinfo : EIATTR_FRAME_SIZE
	.align		4
.L_6114:
        /*8f10*/ 	.byte	0x04, 0x11
        /*8f12*/ 	.short	(.L_6116 - .L_6115)
	.align		4
.L_6115:
        /*8f14*/ 	.word	index@($_ZN7cutlass13device_kernelIN5flash19enable_sm80_to_sm89INS1_16FlashAttnBwdSm80INS1_25CollectiveMainloopBwdSm80ILi2ELi2EN4cute5tupleIJNS5_1CILi128EEES8_NS7_ILi64EEEEEENS_6half_tEfNS_4arch4Sm80ELb0ELb1ELb1ELb0ELb0ELb0ELb0ELb0ELi2ELi4ELi4ELi4ELb0EEENS1_24CollectiveEpilogueBwdGQAISA_fSD_Li256ELb0ELb0EEENS1_19SingleTileSchedulerILb0ELb0ELb0ELi128EEEEEEEEEvNT_6ParamsE$_ZN4cute5tupleIJNS0_IJNS0_IJNS_1CILi8EEENS1_ILi1EEEEEENS1_ILi2EEES2_EEENS0_IJNS0_IJS3_NS1_ILi0EEEEEEiNS1_ILi1024EEEEEEEEC2ERKS6_RKSA_)
        /*8f18*/ 	.word	0x00000000


	//----- nvinfo : EIATTR_FRAME_SIZE
	.align		4
.L_6116:
        /*8f1c*/ 	.byte	0x04, 0x11
        /*8f1e*/ 	.short	(.L_6118 - .L_6117)
	.align		4
.L_6117:
        /*8f20*/ 	.word	index@($_ZN7cutlass13device_kernelIN5flash19enable_sm80_to_sm89INS1_16FlashAttnBwdSm80INS1_25CollectiveMainloopBwdSm80ILi2ELi2EN4cute5tupleIJNS5_1CILi128EEES8_NS7_ILi64EEEEEENS_6half_tEfNS_4arch4Sm80ELb0ELb1ELb1ELb0ELb0ELb0ELb0ELb0ELi2ELi4ELi4ELi4ELb0EEENS1_24CollectiveEpilogueBwdGQAISA_fSD_Li256ELb0ELb0EEENS1_19SingleTileSchedulerILb0ELb0ELb0ELi128EEEEEEEEEvNT_6ParamsE$_ZN4cute5tupleIJNS0_IJNS0_IJNS_1CILi8EEENS1_ILi1EEEEEENS1_ILi2EEENS0_IJS5_S5_EEEEEENS0_IJNS0_IJS3_NS1_ILi0EEEEEENS1_ILi4096EEENS0_IJiiEEEEEEEEC2ERKS7_RKSC_)
        /*8f24*/ 	.word	0x00000000


	//----- nvinfo : EIATTR_FRAME_SIZE
	.align		4
.L_6118:
        /*8f28*/ 	.byte	0x04, 0x11
        /*8f2a*/ 	.short	(.L_6120 - .L_6119)
	.align		4
.L_6119:
        /*8f2c*/ 	.word	index@($_ZN7cutlass13device_kernelIN5flash19enable_sm80_to_sm89INS1_16FlashAttnBwdSm80INS1_25CollectiveMainloopBwdSm80ILi2ELi2EN4cute5tupleIJNS5_1CILi128EEES8_NS7_ILi64EEEEEENS_6half_tEfNS_4arch4Sm80ELb0ELb1ELb1ELb0ELb0ELb0ELb0ELb0ELi2ELi4ELi4ELi4ELb0EEENS1_24CollectiveEpilogueBwdGQAISA_fSD_Li256ELb0ELb0EEENS1_19SingleTileSchedulerILb0ELb0ELb0ELi128EEEEEEEEEvNT_6ParamsE$_ZN4cute5tupleIJNS0_IJNS0_IJNS_1CILi8EEENS1_ILi1EEEEEENS1_ILi2EEEEEENS0_IJNS0_IJS3_NS1_ILi0EEEEEEiEEEEEC2ERKS6_RKS9_)
        /*8f30*/ 	.word	0x00000000


	//----- nvinfo : EIATTR_FRAME_SIZE
	.align		4
.L_6120:
        /*8f34*/ 	.byte	0x04, 0x11
        /*8f36*/ 	.short	(.L_6122 - .L_6121)
	.align		4
.L_6121:
        /*8f38*/ 	.word	index@($_ZN7cutlass13device_kernelIN5flash19enable_sm80_to_sm89INS1_16FlashAttnBwdSm80INS1_25CollectiveMainloopBwdSm80ILi2ELi2EN4cute5tupleIJNS5_1CILi128EEES8_NS7_ILi64EEEEEENS_6half_tEfNS_4arch4Sm80ELb0ELb1ELb1ELb0ELb0ELb0ELb0ELb0ELi2ELi4ELi4ELi4ELb0EEENS1_24CollectiveEpilogueBwdGQAISA_fSD_Li256ELb0ELb0EEENS1_19SingleTileSchedulerILb0ELb0ELb0ELi128EEEEEEEEEvNT_6ParamsE$_ZN4cute5tupleIJNS0_IJNS0_IJNS_1CILi8EEENS1_ILi1EEEEEENS0_IJNS1_ILi2EEEEEEEEENS0_IJNS0_IJS3_NS1_ILi0EEEEEENS0_IJiEEEEEEEEC2ERKS7_RKSB_)
        /*8f3c*/ 	.word	0x00000000


	//----- nvinfo : EIATTR_FRAME_SIZE
	.align		4
.L_6122:
        /*8f40*/ 	.byte	0x04, 0x11
        /*8f42*/ 	.short	(.L_6124 - .L_6123)
	.align		4
.L_6123:
        /*8f44*/ 	.word	index@($_ZN7cutlass13device_kernelIN5flash19enable_sm80_to_sm89INS1_16FlashAttnBwdSm80INS1_25CollectiveMainloopBwdSm80ILi2ELi2EN4cute5tupleIJNS5_1CILi128EEES8_NS7_ILi64EEEEEENS_6half_tEfNS_4arch4Sm80ELb0ELb1ELb1ELb0ELb0ELb0ELb0ELb0ELi2ELi4ELi4ELi4ELb0EEENS1_24CollectiveEpilogueBwdGQAISA_fSD_Li256ELb0ELb0EEENS1_19SingleTileSchedulerILb0ELb0ELb0ELi128EEEEEEEEEvNT_6ParamsE$_ZN4cute5tupleIJNS0_IJNS0_IJNS_1CILi2EEES2_S2_EEES2_NS0_IJS2_S2_EEEEEENS0_IJNS0_IJNS1_ILi1EEENS1_ILi512EEEiEEENS1_ILi4096EEENS0_IJiiEEEEEEEEC2ERKS5_RKSB_)
        /*8f48*/ 	.word	0x00000000


	//----- nvinfo : EIATTR_FRAME_SIZE
	.align		4
.L_6124:
        /*8f4c*/ 	.byte	0x04, 0x11
        /*8f4e*/ 	.short	(.L_6126 - .L_6125)
	.align		4
.L_6125:
        /*8f50*/ 	.word	index@($_ZN7cutlass13device_kernelIN5flash19enable_sm80_to_sm89INS1_16FlashAttnBwdSm80INS1_25CollectiveMainloopBwdSm80ILi2ELi2EN4cute5tupleIJNS5_1CILi128EEES8_NS7_ILi64EEEEEENS_6half_tEfNS_4arch4Sm80ELb0ELb1ELb1ELb0ELb0ELb0ELb0ELb0ELi2ELi4ELi4ELi4ELb0EEENS1_24CollectiveEpilogueBwdGQAISA_fSD_Li256ELb0ELb0EEENS1_19SingleTileSchedulerILb0ELb0ELb0ELi128EEEEEEEEEvNT_6ParamsE$_ZN4cute5tupleIJNS0_IJNS0_IJNS_1CILi2EEES2_S2_EEES2_NS0_IJNS0_IJS2_S2_EEES2_EEEEEENS0_IJNS0_IJNS1_ILi1EEENS1_ILi512EEEiEEENS1_ILi4096EEENS0_IJNS0_IJiiEEENS1_ILi8192EEEEEEEEEEEC2ERKS6_RKSE_)
        /*8f54*/ 	.word	0x00000000


	//----- nvinfo : EIATTR_FRAME_SIZE
	.align		4
.L_6126:
        /*8f58*/ 	.byte	0x04, 0x11
        /*8f5a*/ 	.short	(.L_6128 - .L_6127)
	.align		4
.L_6127:
        /*8f5c*/ 	.word	index@($_ZN7cutlass13device_kernelIN5flash19enable_sm80_to_sm89INS1_16FlashAttnBwdSm80INS1_25CollectiveMainloopBwdSm80ILi2ELi2EN4cute5tupleIJNS5_1CILi128EEES8_NS7_ILi64EEEEEENS_6half_tEfNS_4arch4Sm80ELb0ELb1ELb1ELb0ELb0ELb0ELb0ELb0ELi2ELi4ELi4ELi4ELb0EEENS1_24CollectiveEpilogueBwdGQAISA_fSD_Li256ELb0ELb0EEENS1_19SingleTileSchedulerILb0ELb0ELb0ELi128EEEEEEEEEvNT_6ParamsE$_ZN4cute5tupleIJNS0_IJNS0_IJNS_1CILi2EEES2_EEES3_NS1_ILi8EEEEEENS0_IJNS0_IJiNS1_ILi512EEEEEENS0_IJiiEEENS1_ILi1024EEEEEEEEC2ERKS5_RKSA_)
        /*8f60*/ 	.word	0x00000000


	//----- nvinfo : EIATTR_FRAME_SIZE
	.align		4
.L_6128:
        /*8f64*/ 	.byte	0x04, 0x11
        /*8f66*/ 	.short	(.L_6130 - .L_6129)
	.align		4
.L_6129:
        /*8f68*/ 	.word	index@($_ZN7cutlass13device_kernelIN5flash19enable_sm80_to_sm89INS1_16FlashAttnBwdSm80INS1_25CollectiveMainloopBwdSm80ILi2ELi2EN4cute5tupleIJNS5_1CILi128EEES8_NS7_ILi64EEEEEENS_6half_tEfNS_4arch4Sm80ELb0ELb1ELb1ELb0ELb0ELb0ELb0ELb0ELi2ELi4ELi4ELi4ELb0EEENS1_24CollectiveEpilogueBwdGQAISA_fSD_Li256ELb0ELb0EEENS1_19SingleTileSchedulerILb0ELb0ELb0ELi128EEEEEEEEEvNT_6ParamsE$_ZN4cute5tupleIJNS0_IJNS0_IJNS_1CILi2EEES2_EEENS1_ILi8EEES3_EEENS0_IJNS0_IJNS1_ILi1EEEiEEENS1_ILi1024EEENS0_IJiiEEEEEEEEC2ERKS5_RKSA_)
        /*8f6c*/ 	.word	0x00000000


	//----- nvinfo : EIATTR_FRAME_SIZE
	.align		4
.L_6130:
        /*8f70*/ 	.byte	0x04, 0x11
        /*8f72*/ 	.short	(.L_6132 - .L_6131)
	.align		4
.L_6131:
        /*8f74*/ 	.word	index@($_ZN7cutlass13device_kernelIN5flash19enable_sm80_to_sm89INS1_16FlashAttnBwdSm80INS1_25CollectiveMainloopBwdSm80ILi2ELi2EN4cute5tupleIJNS5_1CILi128EEES8_NS7_ILi64EEEEEENS_6half_tEfNS_4arch4Sm80ELb0ELb1ELb1ELb0ELb0ELb0ELb0ELb0ELi2ELi4ELi4ELi4ELb0EEENS1_24CollectiveEpilogueBwdGQAISA_fSD_Li256ELb0ELb0EEENS1_19SingleTileSchedulerILb0ELb0ELb0ELi128EEEEEEEEEvNT_6ParamsE$_ZN4cute5tupleIJNS0_IJNS0_IJNS_1CILi1EEENS0_IJS2_NS1_ILi2EEES3_EEEEEES3_NS0_IJS3_S3_EEEEEENS0_IJNS0_IJNS1_ILi0EEENS0_IJS2_NS1_ILi256EEEiEEEEEENS1_ILi2048EEENS0_IJiNS1_ILi4096EEEEEEEEEEEC2ERKS7_RKSF_)
        /*8f78*/ 	.word	0x00000000


	//----- nvinfo : EIATTR_FRAME_SIZE
	.align		4
.L_6132:
        /*8f7c*/ 	.byte	0x04, 0x11
        /*8f7e*/ 	.short	(.L_6134 - .L_6133)
	.align		4
.L_6133:
        /*8f80*/ 	.word	index@($_ZN7cutlass13device_kernelIN5flash19enable_sm80_to_sm89INS1_16FlashAttnBwdSm80INS1_25CollectiveMainloopBwdSm80ILi2ELi2EN4cute5tupleIJNS5_1CILi128EEES8_NS7_ILi64EEEEEENS_6half_tEfNS_4arch4Sm80ELb0ELb1ELb1ELb0ELb0ELb0ELb0ELb0ELi2ELi4ELi4ELi4ELb0EEENS1_24CollectiveEpilogueBwdGQAISA_fSD_Li256ELb0ELb0EEENS1_19SingleTileSchedulerILb0ELb0ELb0ELi128EEEEEEEEEvNT_6ParamsE$_ZN4cute5tupleIJNS0_IJNS0_IJNS0_IJNS_1CILi8EEENS1_ILi1EEEEEES3_EEENS0_IJNS0_IJS3_S3_EEENS1_ILi2EEEEEEEEENS0_IJNS0_IJNS0_IJS3_NS1_ILi0EEEEEESA_EEENS0_IJNS0_IJSA_SA_EEEiEEEEEEEEC2ERKS9_RKSF_)
        /*8f84*/ 	.word	0x00000000


	//----- nvinfo : EIATTR_FRAME_SIZE
	.align		4
.L_6134:
        /*8f88*/ 	.byte	0x04, 0x11
        /*8f8a*/ 	.short	(.L_6136 - .L_6135)
	.align		4
.L_6135:
        /*8f8c*/ 	.word	index@($_ZN7cutlass13device_kernelIN5flash19enable_sm80_to_sm89INS1_16FlashAttnBwdSm80INS1_25CollectiveMainloopBwdSm80ILi2ELi2EN4cute5tupleIJNS5_1CILi128EEES8_NS7_ILi64EEEEEENS_6half_tEfNS_4arch4Sm80ELb0ELb1ELb1ELb0ELb0ELb0ELb0ELb0ELi2ELi4ELi4ELi4ELb0EEENS1_24CollectiveEpilogueBwdGQAISA_fSD_Li256ELb0ELb0EEENS1_19SingleTileSchedulerILb0ELb0ELb0ELi128EEEEEEEEEvNT_6ParamsE$_ZN4cute5tupleIJNS0_IJNS0_IJNS0_IJNS_1CILi8EEENS1_ILi1EEEEEENS0_IJS3_S3_EEEEEENS0_IJS3_NS1_ILi2EEEEEEEEENS0_IJNS0_IJNS0_IJS3_NS1_ILi0EEEEEENS0_IJSA_SA_EEEEEENS0_IJSA_iEEEEEEEEC2ERKS9_RKSF_)
        /*8f90*/ 	.word	0x00000000


	//----- nvinfo : EIATTR_FRAME_SIZE
	.align		4
.L_6136:
        /*8f94*/ 	.byte	0x04, 0x11
        /*8f96*/ 	.short	(.L_6138 - .L_6137)
	.align		4
.L_6137:
        /*8f98*/ 	.word	index@($_ZN7cutlass13device_kernelIN5flash19enable_sm80_to_sm89INS1_16FlashAttnBwdSm80INS1_25CollectiveMainloopBwdSm80ILi2ELi2EN4cute5tupleIJNS5_1CILi128EEES8_NS7_ILi64EEEEEENS_6half_tEfNS_4arch4Sm80ELb0ELb1ELb1ELb0ELb0ELb0ELb0ELb0ELi2ELi4ELi4ELi4ELb0EEENS1_24CollectiveEpilogueBwdGQAISA_fSD_Li256ELb0ELb0EEENS1_19SingleTileSchedulerILb0ELb0ELb0ELi128EEEEEEEEEvNT_6ParamsE$_ZN4cute3eso3ESOILb1ELb0EJNS_6LayoutINS_5tupleIJNS_1CILi4EEEEEENS3_IJNS4_ILi1EEEEEEEENS_10ViewEngineIPfEEEEC2ERKS9_RKSC_)
        /*8f9c*/ 	.word	0x00000000


	//----- nvinfo : EIATTR_FRAME_SIZE
	.align		4
.L_6138:
        /*8fa0*/ 	.byte	0x04, 0x11
        /*8fa2*/ 	.short	(.L_6140 - .L_6139)
	.align		4
.L_6139:
        /*8fa4*/ 	.word	index@($_ZN7cutlass13device_kernelIN5flash19enable_sm80_to_sm89INS1_16FlashAttnBwdSm80INS1_25CollectiveMainloopBwdSm80ILi2ELi2EN4cute5tupleIJNS5_1CILi128EEES8_NS7_ILi64EEEEEENS_6half_tEfNS_4arch4Sm80ELb0ELb1ELb1ELb0ELb0ELb0ELb0ELb0ELi2ELi4ELi4ELi4ELb0EEENS1_24CollectiveEpilogueBwdGQAISA_fSD_Li256ELb0ELb0EEENS1_19SingleTileSchedulerILb0ELb0ELb0ELi128EEEEEEEEEvNT_6ParamsE$_ZN4cute3eso3ESOILb1ELb0EJNS_6LayoutINS_5tupleIJNS_1CILi1EEENS4_ILi4EEEEEENS3_IJNS4_ILi0EEES5_EEEEENS_10ViewEngineIPfEEEEC2ERKSA_RKSD_)
        /*8fa8*/ 	.word	0x00000000


	//----- nvinfo : EIATTR_FRAME_SIZE
	.align		4
.L_6140:
        /*8fac*/ 	.byte	0x04, 0x11
        /*8fae*/ 	.short	(.L_6142 - .L_6141)
	.align		4
.L_6141:
        /*8fb0*/ 	.word	index@($_ZN7cutlass13device_kernelIN5flash19enable_sm80_to_sm89INS1_16FlashAttnBwdSm80INS1_25CollectiveMainloopBwdSm80ILi2ELi2EN4cute5tupleIJNS5_1CILi128EEES8_NS7_ILi64EEEEEENS_6half_tEfNS_4arch4Sm80ELb0ELb1ELb1ELb0ELb0ELb0ELb0ELb0ELi2ELi4ELi4ELi4ELb0EEENS1_24CollectiveEpilogueBwdGQAISA_fSD_Li256ELb0ELb0EEENS1_19SingleTileSchedulerILb0ELb0ELb0ELi128EEEEEEEEEvNT_6ParamsE$_ZN4cute3eso3ESOILb1ELb0EJNS_6LayoutINS_5tupleIJNS_1CILi1EEENS3_IJNS4_ILi2EEES6_EEEEEENS3_IJNS4_ILi0EEENS3_IJNS4_ILi8EEENS4_ILi64EEEEEEEEEEENS_10ViewEngineINS_8smem_ptrIPfEEEEEEC2ERKSE_RKSJ_)
        /*8fb4*/ 	.word	0x00000000


	//----- nvinfo : EIATTR_FRAME_SIZE
	.align		4
.L_6142:
        /*8fb8*/ 	.byte	0x04, 0x11
        /*8fba*/ 	.short	(.L_6144 - .L_6143)
	.align		4
.L_6143:
        /*8fbc*/ 	.word	index@($_ZN7cutlass13device_kernelIN5flash19enable_sm80_to_sm89INS1_16FlashAttnBwdSm80INS1_25CollectiveMainloopBwdSm80ILi2ELi2EN4cute5tupleIJNS5_1CILi128EEES8_NS7_ILi64EEEEEENS_6half_tEfNS_4arch4Sm80ELb0ELb1ELb1ELb0ELb0ELb0ELb0ELb0ELi2ELi4ELi4ELi4ELb0EEENS1_24CollectiveEpilogueBwdGQAISA_fSD_Li256ELb0ELb0EEENS1_19SingleTileSchedulerILb0ELb0ELb0ELi128EEEEEEEEEvNT_6ParamsE$_ZN4cute3eso3ESOILb1ELb0EJNS_6LayoutINS_5tupleIJNS3_IJNS_1CILi8EEENS4_ILi1EEEEEENS4_ILi4EEES8_EEENS3_IJNS3_IJS6_NS4_ILi0EEEEEES5_NS4_ILi32EEEEEEEENS_10ViewEngineIPN7cutlass6half_tEEEEEC2ERKSE_RKSJ_)
        /*8fc0*/ 	.word	0x00000000


	//----- nvinfo : EIATTR_FRAME_SIZE
	.align		4
.L_6144:
        /*8fc4*/ 	.byte	0x04, 0x11
        /*8fc6*/ 	.short	(.L_6146 - .L_6145)
	.align		4
.L_6145:
        /*8fc8*/ 	.word	index@($_ZN7cutlass13device_kernelIN5flash19enable_sm80_to_sm89INS1_16FlashAttnBwdSm80INS1_25CollectiveMainloopBwdSm80ILi2ELi2EN4cute5tupleIJNS5_1CILi128EEES8_NS7_ILi64EEEEEENS_6half_tEfNS_4arch4Sm80ELb0ELb1ELb1ELb0ELb0ELb0ELb0ELb0ELi2ELi4ELi4ELi4ELb0EEENS1_24CollectiveEpilogueBwdGQAISA_fSD_Li256ELb0ELb0EEENS1_19SingleTileSchedulerILb0ELb0ELb0ELi128EEEEEEEEEvNT_6ParamsE$_ZN4cute3eso3ESOILb1ELb0EJNS_6LayoutINS_5tupleIJNS3_IJNS_1CILi8EEENS4_ILi1EEEEEENS4_ILi4EEEEEENS3_IJNS3_IJS6_NS4_ILi0EEEEEES5_EEEEEiEEC2ERKSD_RKi)
        /*8fcc*/ 	.word	0x00000000


	//----- nvinfo : EIATTR_FRAME_SIZE
	.align		4
.L_6146:
        /*8fd0*/ 	.byte	0x04, 0x11
        /*8fd2*/ 	.short	(.L_6148 - .L_6147)
	.align		4
.L_6147:
        /*8fd4*/ 	.word	index@($_ZN7cutlass13device_kernelIN5flash19enable_sm80_to_sm89INS1_16FlashAttnBwdSm80INS1_25CollectiveMainloopBwdSm80ILi2ELi2EN4cute5tupleIJNS5_1CILi128EEES8_NS7_ILi64EEEEEENS_6half_tEfNS_4arch4Sm80ELb0ELb1ELb1ELb0ELb0ELb0ELb0ELb0ELi2ELi4ELi4ELi4ELb0EEENS1_24CollectiveEpilogueBwdGQAISA_fSD_Li256ELb0ELb0EEENS1_19SingleTileSchedulerILb0ELb0ELb0ELi128EEEEEEEEEvNT_6ParamsE$_ZN4cute3eso3ESOILb1ELb0EJNS_6LayoutINS_5tupleIJNS3_IJNS_1CILi8EEENS4_ILi1EEEEEENS4_ILi4EEEEEENS3_IJNS3_IJS6_NS4_ILi0EEEEEES5_EEEEENS_10ViewEngineIPN7cutlass6half_tEEEEEC2ERKSD_RKSI_)
        /*8fd8*/ 	.word	0x00000000


	//----- nvinfo : EIATTR_FRAME_SIZE
	.align		4
.L_6148:
        /*8fdc*/ 	.byte	0x04, 0x11
        /*8fde*/ 	.short	(.L_6150 - .L_6149)
	.align		4
.L_6149:
        /*8fe0*/ 	.word	index@($_ZN7cutlass13device_kernelIN5flash19enable_sm80_to_sm89INS1_16FlashAttnBwdSm80INS1_25CollectiveMainloopBwdSm80ILi2ELi2EN4cute5tupleIJNS5_1CILi128EEES8_NS7_ILi64EEEEEENS_6half_tEfNS_4arch4Sm80ELb0ELb1ELb1ELb0ELb0ELb0ELb0ELb0ELi2ELi4ELi4ELi4ELb0EEENS1_24CollectiveEpilogueBwdGQAISA_fSD_Li256ELb0ELb0EEENS1_19SingleTileSchedulerILb0ELb0ELb0ELi128EEEEEEEEEvNT_6ParamsE$_ZN4cute3eso3ESOILb1ELb0EJNS_6LayoutINS_5tupleIJNS3_IJNS_1CILi8EEENS4_ILi1EEEEEENS4_ILi4EEEEEENS3_IJNS3_IJS6_NS4_ILi0EEEEEENS4_ILi2048EEEEEEEEiEEC2ERKSE_RKi)
        /*8fe4*/ 	.word	0x00000000


	//----- nvinfo : EIATTR_FRAME_SIZE
	.align		4
.L_6150:
        /*8fe8*/ 	.byte	0x04, 0x11
        /*8fea*/ 	.short	(.L_6152 - .L_6151)
	.align		4
.L_6151:
        /*8fec*/ 	.word	index@($_ZN7cutlass13device_kernelIN5flash19enable_sm80_to_sm89INS1_16FlashAttnBwdSm80INS1_25CollectiveMainloopBwdSm80ILi2ELi2EN4cute5tupleIJNS5_1CILi128EEES8_NS7_ILi64EEEEEENS_6half_tEfNS_4arch4Sm80ELb0ELb1ELb1ELb0ELb0ELb0ELb0ELb0ELi2ELi4ELi4ELi4ELb0EEENS1_24CollectiveEpilogueBwdGQAISA_fSD_Li256ELb0ELb0EEENS1_19SingleTileSchedulerILb0ELb0ELb0ELi128EEEEEEEEEvNT_6ParamsE$_ZN4cute3eso3ESOILb1ELb0EJNS_6LayoutINS_5tupleIJNS3_IJNS_1CILi8EEENS4_ILi1EEEEEENS4_ILi4EEEEEENS3_IJNS3_IJS6_NS4_ILi0EEEEEENS4_ILi2048EEEEEEEENS_10ViewEngineINS_8smem_ptrIPN7cutlass6half_tEEEEEEEC2ERKSE_RKSL_)
        /*8ff0*/ 	.word	0x00000000


	//----- nvinfo : EIATTR_FRAME_SIZE
	.align		4
.L_6152:
        /*8ff4*/ 	.byte	0x04, 0x11
        /*8ff6*/ 	.short	(.L_6154 - .L_6153)
	.align		4
.L_6153:
        /*8ff8*/ 	.word	index@($_ZN7cutlass13device_kernelIN5flash19enable_sm80_to_sm89INS1_16FlashAttnBwdSm80INS1_25CollectiveMainloopBwdSm80ILi2ELi2EN4cute5tupleIJNS5_1CILi128EEES8_NS7_ILi64EEEEEENS_6half_tEfNS_4arch4Sm80ELb0ELb1ELb1ELb0ELb0ELb0ELb0ELb0ELi2ELi4ELi4ELi4ELb0EEENS1_24CollectiveEpilogueBwdGQAISA_fSD_Li256ELb0ELb0EEENS1_19SingleTileSchedulerILb0ELb0ELb0ELi128EEEEEEEEEvNT_6ParamsE$_ZN4cute3eso3ESOILb1ELb0EJNS_6LayoutINS_5tupleIJNS3_IJNS_1CILi8EEENS4_ILi1EEEEEENS4_ILi2EEES5_EEENS3_IJNS3_IJS6_NS4_ILi0EEEEEENS4_ILi64EEES5_EEEEENS_10ViewEngineIPN7cutlass6half_tEEEEEC2ERKSE_RKSJ_)
        /*8ffc*/ 	.word	0x00000000


	//----- nvinfo : EIATTR_FRAME_SIZE
	.align		4
.L_6154:
        /*9000*/ 	.byte	0x04, 0x11
        /*9002*/ 	.short	(.L_6156 - .L_6155)
	.align		4
.L_6155:
        /*9004*/ 	.word	index@($_ZN7cutlass13device_kernelIN5flash19enable_sm80_to_sm89INS1_16FlashAttnBwdSm80INS1_25CollectiveMainloopBwdSm80ILi2ELi2EN4cute5tupleIJNS5_1CILi128EEES8_NS7_ILi64EEEEEENS_6half_tEfNS_4arch4Sm80ELb0ELb1ELb1ELb0ELb0ELb0ELb0ELb0ELi2ELi4ELi4ELi4ELb0EEENS1_24CollectiveEpilogueBwdGQAISA_fSD_Li256ELb0ELb0EEENS1_19SingleTileSchedulerILb0ELb0ELb0ELi128EEEEEEEEEvNT_6ParamsE$_ZN4cute3eso3ESOILb1ELb0EJNS_6LayoutINS_5tupleIJNS3_IJNS_1CILi8EEENS4_ILi1EEEEEENS4_ILi2EEENS4_ILi4EEEEEENS3_IJNS3_IJS6_NS4_ILi0EEEEEES5_NS4_ILi16EEEEEEEENS_10ViewEngineIPN7cutlass6half_tEEEEEC2ERKSF_RKSK_)
        /*9008*/ 	.word	0x00000000


	//----- nvinfo : EIATTR_FRAME_SIZE
	.align		4
.L_6156:
        /*900c*/ 	.byte	0x04, 0x11
        /*900e*/ 	.short	(.L_6158 - .L_6157)
	.align		4
.L_6157:
        /*9010*/ 	.word	index@($_ZN7cutlass13device_kernelIN5flash19enable_sm80_to_sm89INS1_16FlashAttnBwdSm80INS1_25CollectiveMainloopBwdSm80ILi2ELi2EN4cute5tupleIJNS5_1CILi128EEES8_NS7_ILi64EEEEEENS_6half_tEfNS_4arch4Sm80ELb0ELb1ELb1ELb0ELb0ELb0ELb0ELb0ELi2ELi4ELi4ELi4ELb0EEENS1_24CollectiveEpilogueBwdGQAISA_fSD_Li256ELb0ELb0EEENS1_19SingleTileSchedulerILb0ELb0ELb0ELi128EEEEEEEEEvNT_6ParamsE$_ZN4cute3eso3ESOILb1ELb0EJNS_6LayoutINS_5tupleIJNS3_IJNS_1CILi8EEENS4_ILi1EEEEEENS4_ILi2EEENS3_IJNS4_ILi4EEES8_EEEEEENS3_IJNS3_IJS6_NS4_ILi0EEEEEES5_NS3_IJNS4_ILi32EEENS4_ILi16EEEEEEEEEEENS_10ViewEngineIPN7cutlass6half_tEEEEEC2ERKSI_RKSN_)
        /*9014*/ 	.word	0x00000000


	//----- nvinfo : EIATTR_FRAME_SIZE
	.align		4
.L_6158:
        /*9018*/ 	.byte	0x04, 0x11
        /*901a*/ 	.short	(.L_6160 - .L_6159)
	.align		4
.L_6159:
        /*901c*/ 	.word	index@($_ZN7cutlass13device_kernelIN5flash19enable_sm80_to_sm89INS1_16FlashAttnBwdSm80INS1_25CollectiveMainloopBwdSm80ILi2ELi2EN4cute5tupleIJNS5_1CILi128EEES8_NS7_ILi64EEEEEENS_6half_tEfNS_4arch4Sm80ELb0ELb1ELb1ELb0ELb0ELb0ELb0ELb0ELi2ELi4ELi4ELi4ELb0EEENS1_24CollectiveEpilogueBwdGQAISA_fSD_Li256ELb0ELb0EEENS1_19SingleTileSchedulerILb0ELb0ELb0ELi128EEEEEEEEEvNT_6ParamsE$_ZN4cute3eso3ESOILb1ELb0EJNS_6LayoutINS_5tupleIJNS3_IJNS_1CILi8EEENS4_ILi1EEEEEENS4_ILi2EEEEEENS3_IJNS3_IJS6_NS4_ILi0EEEEEES5_EEEEEiEEC2ERKSD_RKi)
        /*9020*/ 	.word	0x00000000


	//----- nvinfo : EIATTR_FRAME_SIZE
	.align		4
.L_6160:
        /*9024*/ 	.byte	0x04, 0x11
        /*9026*/ 	.short	(.L_6162 - .L_6161)
	.align		4
.L_6161:
        /*9028*/ 	.word	index@($_ZN7cutlass13device_kernelIN5flash19enable_sm80_to_sm89INS1_16FlashAttnBwdSm80INS1_25CollectiveMainloopBwdSm80ILi2ELi2EN4cute5tupleIJNS5_1CILi128EEES8_NS7_ILi64EEEEEENS_6half_tEfNS_4arch4Sm80ELb0ELb1ELb1ELb0ELb0ELb0ELb0ELb0ELi2ELi4ELi4ELi4ELb0EEENS1_24CollectiveEpilogueBwdGQAISA_fSD_Li256ELb0ELb0EEENS1_19SingleTileSchedulerILb0ELb0ELb0ELi128EEEEEEEEEvNT_6ParamsE$_ZN4cute3eso3ESOILb1ELb0EJNS_6LayoutINS_5tupleIJNS3_IJNS_1CILi8EEENS4_ILi1EEEEEENS4_ILi2EEEEEENS3_IJNS3_IJS6_NS4_ILi0EEEEEES5_EEEEENS_10ViewEngineIPN7cutlass6half_tEEEEEC2ERKSD_RKSI_)
        /*902c*/ 	.word	0x00000000


	//----- nvinfo : EIATTR_FRAME_SIZE
	.align		4
.L_6162:
        /*9030*/ 	.byte	0x04, 0x11
        /*9032*/ 	.short	(.L_6164 - .L_6163)
	.align		4
.L_6163:
        /*9034*/ 	.word	index@($_ZN7cutlass13device_kernelIN5flash19enable_sm80_to_sm89INS1_16FlashAttnBwdSm80INS1_25CollectiveMainloopBwdSm80ILi2ELi2EN4cute5tupleIJNS5_1CILi128EEES8_NS7_ILi64EEEEEENS_6half_tEfNS_4arch4Sm80ELb0ELb1ELb1ELb0ELb0ELb0ELb0ELb0ELi2ELi4ELi4ELi4ELb0EEENS1_24CollectiveEpilogueBwdGQAISA_fSD_Li256ELb0ELb0EEENS1_19SingleTileSchedulerILb0ELb0ELb0ELi128EEEEEEEEEvNT_6ParamsE$_ZN4cute3eso3ESOILb1ELb0EJNS_6LayoutINS_5tupleIJNS3_IJNS_1CILi8EEENS4_ILi1EEEEEENS4_ILi2EEEEEENS3_IJNS3_IJS6_NS4_ILi0EEEEEENS4_ILi8192EEEEEEEEiEEC2ERKSE_RKi)
        /*9038*/ 	.word	0x00000000


	//----- nvinfo : EIATTR_FRAME_SIZE
	.align		4
.L_6164:
        /*903c*/ 	.byte	0x04, 0x11
        /*903e*/ 	.short	(.L_6166 - .L_6165)
	.align		4
.L_6165:
        /*9040*/ 	.word	index@($_ZN7cutlass13device_kernelIN5flash19enable_sm80_to_sm89INS1_16FlashAttnBwdSm80INS1_25CollectiveMainloopBwdSm80ILi2ELi2EN4cute5tupleIJNS5_1CILi128EEES8_NS7_ILi64EEEEEENS_6half_tEfNS_4arch4Sm80ELb0ELb1ELb1ELb0ELb0ELb0ELb0ELb0ELi2ELi4ELi4ELi4ELb0EEENS1_24CollectiveEpilogueBwdGQAISA_fSD_Li256ELb0ELb0EEENS1_19SingleTileSchedulerILb0ELb0ELb0ELi128EEEEEEEEEvNT_6ParamsE$_ZN4cute3eso3ESOILb1ELb0EJNS_6LayoutINS_5tupleIJNS3_IJNS_1CILi8EEENS4_ILi1EEEEEENS4_ILi2EEEEEENS3_IJNS3_IJS6_NS4_ILi0EEEEEENS4_ILi8192EEEEEEEENS_10ViewEngineINS_8smem_ptrIPN7cutlass6half_tEEEEEEEC2ERKSE_RKSL_)
        /*9044*/ 	.word	0x00000000


	//----- nvinfo : EIATTR_FRAME_SIZE
	.align		4
.L_6166:
        /*9048*/ 	.byte	0x04, 0x11
        /*904a*/ 	.short	(.L_6168 - .L_6167)
	.align		4
.L_6167:
        /*904c*/ 	.word	index@($_ZN7cutlass13device_kernelIN5flash19enable_sm80_to_sm89INS1_16FlashAttnBwdSm80INS1_25CollectiveMainloopBwdSm80ILi2ELi2EN4cute5tupleIJNS5_1CILi128EEES8_NS7_ILi64EEEEEENS_6half_tEfNS_4arch4Sm80ELb0ELb1ELb1ELb0ELb0ELb0ELb0ELb0ELi2ELi4ELi4ELi4ELb0EEENS1_24CollectiveEpilogueBwdGQAISA_fSD_Li256ELb0ELb0EEENS1_19SingleTileSchedulerILb0ELb0ELb0ELi128EEEEEEEEEvNT_6ParamsE$_ZN4cute3eso3ESOILb1ELb0EJNS_6LayoutINS_5tupleIJNS3_IJNS_1CILi8EEENS4_ILi1EEEEEENS4_ILi2EEEEEENS3_IJNS3_IJS6_NS4_ILi0EEEEEENS4_ILi64EEEEEEEEiEEC2ERKSE_RKi)
        /*9050*/ 	.word	0x00000000


	//----- nvinfo : EIATTR_FRAME_SIZE
	.align		4
.L_6168:
        /*9054*/ 	.byte	0x04, 0x11
        /*9056*/ 	.short	(.L_6170 - .L_6169)
	.align		4
.L_6169:
        /*9058*/ 	.word	index@($_ZN7cutlass13device_kernelIN5flash19enable_sm80_to_sm89INS1_16FlashAttnBwdSm80INS1_25CollectiveMainloopBwdSm80ILi2ELi2EN4cute5tupleIJNS5_1CILi128EEES8_NS7_ILi64EEEEEENS_6half_tEfNS_4arch4Sm80ELb0ELb1ELb1ELb0ELb0ELb0ELb0ELb0ELi2ELi4ELi4ELi4ELb0EEENS1_24CollectiveEpilogueBwdGQAISA_fSD_Li256ELb0ELb0EEENS1_19SingleTileSchedulerILb0ELb0ELb0ELi128EEEEEEEEEvNT_6ParamsE$_ZN4cute3eso3ESOILb1ELb0EJNS_6LayoutINS_5tupleIJNS3_IJNS_1CILi8EEENS4_ILi1EEEEEENS4_ILi2EEEEEENS3_IJNS3_IJS6_NS4_ILi0EEEEEENS4_ILi64EEEEEEEENS_10ViewEngineIPN7cutlass6half_tEEEEEC2ERKSE_RKSJ_)
        /*905c*/ 	.word	0x00000000


	//----- nvinfo : EIATTR_FRAME_SIZE
	.align		4
.L_6170:
        /*9060*/ 	.byte	0x04, 0x11
        /*9062*/ 	.short	(.L_6172 - .L_6171)
	.align		4
.L_6171:
        /*9064*/ 	.word	index@($_ZN7cutlass13device_kernelIN5flash19enable_sm80_to_sm89INS1_16FlashAttnBwdSm80INS1_25CollectiveMainloopBwdSm80ILi2ELi2EN4cute5tupleIJNS5_1CILi128EEES8_NS7_ILi64EEEEEENS_6half_tEfNS_4arch4Sm80ELb0ELb1ELb1ELb0ELb0ELb0ELb0ELb0ELi2ELi4ELi4ELi4ELb0EEENS1_24CollectiveEpilogueBwdGQAISA_fSD_Li256ELb0ELb0EEENS1_19SingleTileSchedulerILb0ELb0ELb0ELi128EEEEEEEEEvNT_6ParamsE$_ZN4cute3eso3ESOILb1ELb0EJNS_6LayoutINS_5tupleIJNS3_IJNS_1CILi8EEENS4_ILi1EEEEEENS4_ILi2EEEEEENS3_IJNS3_IJS6_NS4_ILi0EEEEEENS4_ILi4096EEEEEEEEiEEC2ERKSE_RKi)
        /*9068*/ 	.word	0x00000000


	//----- nvinfo : EIATTR_FRAME_SIZE
	.align		4
.L_6172:
        /*906c*/ 	.byte	0x04, 0x11
        /*906e*/ 	.short	(.L_6174 - .L_6173)
	.align		4
.L_6173:
        /*9070*/ 	.word	index@($_ZN7cutlass13device_kernelIN5flash19enable_sm80_to_sm89INS1_16FlashAttnBwdSm80INS1_25CollectiveMainloopBwdSm80ILi2ELi2EN4cute5tupleIJNS5_1CILi128EEES8_NS7_ILi64EEEEEENS_6half_tEfNS_4arch4Sm80ELb0ELb1ELb1ELb0ELb0ELb0ELb0ELb0ELi2ELi4ELi4ELi4ELb0EEENS1_24CollectiveEpilogueBwdGQAISA_fSD_Li256ELb0ELb0EEENS1_19SingleTileSchedulerILb0ELb0ELb0ELi128EEEEEEEEEvNT_6ParamsE$_ZN4cute3eso3ESOILb1ELb0EJNS_6LayoutINS_5tupleIJNS3_IJNS_1CILi8EEENS4_ILi1EEEEEENS4_ILi2EEEEEENS3_IJNS3_IJS6_NS4_ILi0EEEEEENS4_ILi4096EEEEEEEENS_10ViewEngineINS_8smem_ptrIPN7cutlass6half_tEEEEEEEC2ERKSE_RKSL_)
        /*9074*/ 	.word	0x00000000


	//----- nvinfo : EIATTR_FRAME_SIZE
	.align		4
.L_6174:
        /*9078*/ 	.byte	0x04, 0x11
        /*907a*/ 	.short	(.L_6176 - .L_6175)
	.align		4
.L_6175:
        /*907c*/ 	.word	index@($_ZN7cutlass13device_kernelIN5flash19enable_sm80_to_sm89INS1_16FlashAttnBwdSm80INS1_25CollectiveMainloopBwdSm80ILi2ELi2EN4cute5tupleIJNS5_1CILi128EEES8_NS7_ILi64EEEEEENS_6half_tEfNS_4arch4Sm80ELb0ELb1ELb1ELb0ELb0ELb0ELb0ELb0ELi2ELi4ELi4ELi4ELb0EEENS1_24CollectiveEpilogueBwdGQAISA_fSD_Li256ELb0ELb0EEENS1_19SingleTileSchedulerILb0ELb0ELb0ELi128EEEEEEEEEvNT_6ParamsE$_ZN4cute3eso3ESOILb1ELb0EJNS_6LayoutINS_5tupleIJNS3_IJNS_1CILi8EEENS4_ILi1EEEEEENS3_IJNS4_ILi4EEEEEEEEENS3_IJNS3_IJS6_NS4_ILi0EEEEEENS3_IJS5_EEEEEEEENS_10ViewEngineIPN7cutlass6half_tEEEEEC2ERKSF_RKSK_)
        /*9080*/ 	.word	0x00000000


	//----- nvinfo : EIATTR_FRAME_SIZE
	.align		4
.L_6176:
        /*9084*/ 	.byte	0x04, 0x11
        /*9086*/ 	.short	(.L_6178 - .L_6177)
	.align		4
.L_6177:
        /*9088*/ 	.word	index@($_ZN7cutlass13device_kernelIN5flash19enable_sm80_to_sm89INS1_16FlashAttnBwdSm80INS1_25CollectiveMainloopBwdSm80ILi2ELi2EN4cute5tupleIJNS5_1CILi128EEES8_NS7_ILi64EEEEEENS_6half_tEfNS_4arch4Sm80ELb0ELb1ELb1ELb0ELb0ELb0ELb0ELb0ELi2ELi4ELi4ELi4ELb0EEENS1_24CollectiveEpilogueBwdGQAISA_fSD_Li256ELb0ELb0EEENS1_19SingleTileSchedulerILb0ELb0ELb0ELi128EEEEEEEEEvNT_6ParamsE$_ZN4cute3eso3ESOILb1ELb0EJNS_6LayoutINS_5tupleIJNS3_IJNS_1CILi8EEENS4_ILi1EEEEEENS3_IJNS4_ILi4EEEEEEEEENS3_IJNS3_IJS6_NS4_ILi0EEEEEENS3_IJNS4_ILi2048EEEEEEEEEEENS_10ViewEngineINS_8smem_ptrIPN7cutlass6half_tEEEEEEEC2ERKSG_RKSN_)
        /*908c*/ 	.word	0x00000000


	//----- nvinfo : EIATTR_FRAME_SIZE
	.align		4
.L_6178:
        /*9090*/ 	.byte	0x04, 0x11
        /*9092*/ 	.short	(.L_6180 - .L_6179)
	.align		4
.L_6179:
        /*9094*/ 	.word	index@($_ZN7cutlass13device_kernelIN5flash19enable_sm80_to_sm89INS1_16FlashAttnBwdSm80INS1_25CollectiveMainloopBwdSm80ILi2ELi2EN4cute5tupleIJNS5_1CILi128EEES8_NS7_ILi64EEEEEENS_6half_tEfNS_4arch4Sm80ELb0ELb1ELb1ELb0ELb0ELb0ELb0ELb0ELi2ELi4ELi4ELi4ELb0EEENS1_24CollectiveEpilogueBwdGQAISA_fSD_Li256ELb0ELb0EEENS1_19SingleTileSchedulerILb0ELb0ELb0ELi128EEEEEEEEEvNT_6ParamsE$_ZN4cute3eso3ESOILb1ELb0EJNS_6LayoutINS_5tupleIJNS3_IJNS_1CILi8EEENS4_ILi1EEEEEENS3_IJNS4_ILi2EEEEEEEEENS3_IJNS3_IJS6_NS4_ILi0EEEEEENS3_IJS5_EEEEEEEENS_10ViewEngineIPN7cutlass6half_tEEEEEC2ERKSF_RKSK_)
        /*9098*/ 	.word	0x00000000


	//----- nvinfo : EIATTR_FRAME_SIZE
	.align		4
.L_6180:
        /*909c*/ 	.byte	0x04, 0x11
        /*909e*/ 	.short	(.L_6182 - .L_6181)
	.align		4
.L_6181:
        /*90a0*/ 	.word	index@($_ZN7cutlass13device_kernelIN5flash19enable_sm80_to_sm89INS1_16FlashAttnBwdSm80INS1_25CollectiveMainloopBwdSm80ILi2ELi2EN4cute5tupleIJNS5_1CILi128EEES8_NS7_ILi64EEEEEENS_6half_tEfNS_4arch4Sm80ELb0ELb1ELb1ELb0ELb0ELb0ELb0ELb0ELi2ELi4ELi4ELi4ELb0EEENS1_24CollectiveEpilogueBwdGQAISA_fSD_Li256ELb0ELb0EEENS1_19SingleTileSchedulerILb0ELb0ELb0ELi128EEEEEEEEEvNT_6ParamsE$_ZN4cute3eso3ESOILb1ELb0EJNS_6LayoutINS_5tupleIJNS3_IJNS_1CILi8EEENS4_ILi1EEEEEENS3_IJNS4_ILi2EEEEEEEEENS3_IJNS3_IJS6_NS4_ILi0EEEEEENS3_IJNS4_ILi8192EEEEEEEEEEENS_10ViewEngineINS_8smem_ptrIPN7cutlass6half_tEEEEEEEC2ERKSG_RKSN_)
        /*90a4*/ 	.word	0x00000000


	//----- nvinfo : EIATTR_FRAME_SIZE
	.align		4
.L_6182:
        /*90a8*/ 	.byte	0x04, 0x11
        /*90aa*/ 	.short	(.L_6184 - .L_6183)
	.align		4
.L_6183:
        /*90ac*/ 	.word	index@($_ZN7cutlass13device_kernelIN5flash19enable_sm80_to_sm89INS1_16FlashAttnBwdSm80INS1_25CollectiveMainloopBwdSm80ILi2ELi2EN4cute5tupleIJNS5_1CILi128EEES8_NS7_ILi64EEEEEENS_6half_tEfNS_4arch4Sm80ELb0ELb1ELb1ELb0ELb0ELb0ELb0ELb0ELi2ELi4ELi4ELi4ELb0EEENS1_24CollectiveEpilogueBwdGQAISA_fSD_Li256ELb0ELb0EEENS1_19SingleTileSchedulerILb0ELb0ELb0ELi128EEEEEEEEEvNT_6ParamsE$_ZN4cute3eso3ESOILb1ELb0EJNS_6LayoutINS_5tupleIJNS3_IJNS_1CILi8EEENS4_ILi1EEEEEENS3_IJNS4_ILi2EEEEEEEEENS3_IJNS3_IJS6_NS4_ILi0EEEEEENS3_IJNS4_ILi64EEEEEEEEEEENS_10ViewEngineIPN7cutlass6half_tEEEEEC2ERKSG_RKSL_)
        /*90b0*/ 	.word	0x00000000


	//----- nvinfo : EIATTR_FRAME_SIZE
	.align		4
.L_6184:
        /*90b4*/ 	.byte	0x04, 0x11
        /*90b6*/ 	.short	(.L_6186 - .L_6185)
	.align		4
.L_6185:
        /*90b8*/ 	.word	index@($_ZN7cutlass13device_kernelIN5flash19enable_sm80_to_sm89INS1_16FlashAttnBwdSm80INS1_25CollectiveMainloopBwdSm80ILi2ELi2EN4cute5tupleIJNS5_1CILi128EEES8_NS7_ILi64EEEEEENS_6half_tEfNS_4arch4Sm80ELb0ELb1ELb1ELb0ELb0ELb0ELb0ELb0ELi2ELi4ELi4ELi4ELb0EEENS1_24CollectiveEpilogueBwdGQAISA_fSD_Li256ELb0ELb0EEENS1_19SingleTileSchedulerILb0ELb0ELb0ELi128EEEEEEEEEvNT_6ParamsE$_ZN4cute3eso3ESOILb1ELb0EJNS_6LayoutINS_5tupleIJNS3_IJNS_1CILi8EEENS4_ILi1EEEEEENS3_IJNS4_ILi2EEEEEEEEENS3_IJNS3_IJS6_NS4_ILi0EEEEEENS3_IJNS4_ILi4096EEEEEEEEEEENS_10ViewEngineINS_8smem_ptrIPN7cutlass6half_tEEEEEEEC2ERKSG_RKSN_)
        /*90bc*/ 	.word	0x00000000


	//----- nvinfo : EIATTR_FRAME_SIZE
	.align		4
.L_6186:
        /*90c0*/ 	.byte	0x04, 0x11
        /*90c2*/ 	.short	(.L_6188 - .L_6187)
	.align		4
.L_6187:
        /*90c4*/ 	.word	index@($_ZN7cutlass13device_kernelIN5flash19enable_sm80_to_sm89INS1_16FlashAttnBwdSm80INS1_25CollectiveMainloopBwdSm80ILi2ELi2EN4cute5tupleIJNS5_1CILi128EEES8_NS7_ILi64EEEEEENS_6half_tEfNS_4arch4Sm80ELb0ELb1ELb1ELb0ELb0ELb0ELb0ELb0ELi2ELi4ELi4ELi4ELb0EEENS1_24CollectiveEpilogueBwdGQAISA_fSD_Li256ELb0ELb0EEENS1_19SingleTileSchedulerILb0ELb0ELb0ELi128EEEEEEEEEvNT_6ParamsE$_ZN4cute3eso3ESOILb1ELb0EJNS_6LayoutINS_5tupleIJNS3_IJNS_1CILi8EEENS4_ILi1EEEEEEEEENS3_IJNS3_IJS6_NS4_ILi0EEEEEEEEEEEiEEC2ERKSC_RKi)
        /*90c8*/ 	.word	0x00000000


	//----- nvinfo : EIATTR_FRAME_SIZE
	.align		4
.L_6188:
        /*90cc*/ 	.byte	0x04, 0x11
        /*90ce*/ 	.short	(.L_6190 - .L_6189)
	.align		4
.L_6189:
        /*90d0*/ 	.word	index@($_ZN7cutlass13device_kernelIN5flash19enable_sm80_to_sm89INS1_16FlashAttnBwdSm80INS1_25CollectiveMainloopBwdSm80ILi2ELi2EN4cute5tupleIJNS5_1CILi128EEES8_NS7_ILi64EEEEEENS_6half_tEfNS_4arch4Sm80ELb0ELb1ELb1ELb0ELb0ELb0ELb0ELb0ELi2ELi4ELi4ELi4ELb0EEENS1_24CollectiveEpilogueBwdGQAISA_fSD_Li256ELb0ELb0EEENS1_19SingleTileSchedulerILb0ELb0ELb0ELi128EEEEEEEEEvNT_6ParamsE$_ZN4cute3eso3ESOILb1ELb0EJNS_6LayoutINS_5tupleIJNS3_IJNS_1CILi8EEENS4_ILi1EEEEEEEEENS3_IJNS3_IJS6_NS4_ILi0EEEEEEEEEEENS_10ViewEngineIPN7cutlass6half_tEEEEEC2ERKSC_RKSH_)
        /*90d4*/ 	.word	0x00000000


	//----- nvinfo : EIATTR_FRAME_SIZE
	.align		4
.L_6190:
        /*90d8*/ 	.byte	0x04, 0x11
        /*90da*/ 	.short	(.L_6192 - .L_6191)
	.align		4
.L_6191:
        /*90dc*/ 	.word	index@($_ZN7cutlass13device_kernelIN5flash19enable_sm80_to_sm89INS1_16FlashAttnBwdSm80INS1_25CollectiveMainloopBwdSm80ILi2ELi2EN4cute5tupleIJNS5_1CILi128EEES8_NS7_ILi64EEEEEENS_6half_tEfNS_4arch4Sm80ELb0ELb1ELb1ELb0ELb0ELb0ELb0ELb0ELi2ELi4ELi4ELi4ELb0EEENS1_24CollectiveEpilogueBwdGQAISA_fSD_Li256ELb0ELb0EEENS1_19SingleTileSchedulerILb0ELb0ELb0ELi128EEEEEEEEEvNT_6ParamsE$_ZN4cute3eso3ESOILb1ELb0EJNS_6LayoutINS_5tupleIJNS3_IJNS_1CILi8EEENS4_ILi1EEEEEEEEENS3_IJNS3_IJS6_NS4_ILi0EEEEEEEEEEENS_10ViewEngineINS_8smem_ptrIPN7cutlass6half_tEEEEEEEC2ERKSC_RKSJ_)
        /*90e0*/ 	.word	0x00000000


	//----- nvinfo : EIATTR_FRAME_SIZE
	.align		4
.L_6192:
        /*90e4*/ 	.byte	0x04, 0x11
        /*90e6*/ 	.short	(.L_6194 - .L_6193)
	.align		4
.L_6193:
        /*90e8*/ 	.word	index@($_ZN7cutlass13device_kernelIN5flash19enable_sm80_to_sm89INS1_16FlashAttnBwdSm80INS1_25CollectiveMainloopBwdSm80ILi2ELi2EN4cute5tupleIJNS5_1CILi128EEES8_NS7_ILi64EEEEEENS_6half_tEfNS_4arch4Sm80ELb0ELb1ELb1ELb0ELb0ELb0ELb0ELb0ELi2ELi4ELi4ELi4ELb0EEENS1_24CollectiveEpilogueBwdGQAISA_fSD_Li256ELb0ELb0EEENS1_19SingleTileSchedulerILb0ELb0ELb0ELi128EEEEEEEEEvNT_6ParamsE$_ZN4cute3eso3ESOILb1ELb0EJNS_6LayoutINS_5tupleIJNS3_IJNS_1CILi4EEENS4_ILi1EEEEEEEEENS3_IJNS3_IJS6_NS4_ILi0EEEEEEEEEEENS_10ViewEngineIPjEEEEC2ERKSC_RKSF_)
        /*90ec*/ 	.word	0x00000000


	//----- nvinfo : EIATTR_FRAME_SIZE
	.align		4
.L_6194:
        /*90f0*/ 	.byte	0x04, 0x11
        /*90f2*/ 	.short	(.L_6196 - .L_6195)
	.align		4
.L_6195:
        /*90f4*/ 	.word	index@($_ZN7cutlass13device_kernelIN5flash19enable_sm80_to_sm89INS1_16FlashAttnBwdSm80INS1_25CollectiveMainloopBwdSm80ILi2ELi2EN4cute5tupleIJNS5_1CILi128EEES8_NS7_ILi64EEEEEENS_6half_tEfNS_4arch4Sm80ELb0ELb1ELb1ELb0ELb0ELb0ELb0ELb0ELi2ELi4ELi4ELi4ELb0EEENS1_24CollectiveEpilogueBwdGQAISA_fSD_Li256ELb0ELb0EEENS1_19SingleTileSchedulerILb0ELb0ELb0ELi128EEEEEEEEEvNT_6ParamsE$_ZN4cute3eso3ESOILb1ELb0EJNS_6LayoutINS_5tupleIJNS3_IJNS_1CILi2EEES5_S5_EEES5_EEENS3_IJNS3_IJNS4_ILi1EEES5_NS4_ILi4EEEEEENS4_ILi8EEEEEEEEiEEC2ERKSD_RKi)
        /*90f8*/ 	.word	0x00000000


	//----- nvinfo : EIATTR_FRAME_SIZE
	.align		4
.L_6196:
        /*90fc*/ 	.byte	0x04, 0x11
        /*90fe*/ 	.short	(.L_6198 - .L_6197)
	.align		4
.L_6197:
        /*9100*/ 	.word	index@($_ZN7cutlass13device_kernelIN5flash19enable_sm80_to_sm89INS1_16FlashAttnBwdSm80INS1_25CollectiveMainloopBwdSm80ILi2ELi2EN4cute5tupleIJNS5_1CILi128EEES8_NS7_ILi64EEEEEENS_6half_tEfNS_4arch4Sm80ELb0ELb1ELb1ELb0ELb0ELb0ELb0ELb0ELi2ELi4ELi4ELi4ELb0EEENS1_24CollectiveEpilogueBwdGQAISA_fSD_Li256ELb0ELb0EEENS1_19SingleTileSchedulerILb0ELb0ELb0ELi128EEEEEEEEEvNT_6ParamsE$_ZN4cute3eso3ESOILb1ELb0EJNS_6LayoutINS_5tupleIJNS3_IJNS_1CILi2EEES5_S5_EEES5_EEENS3_IJNS3_IJNS4_ILi1EEES5_NS4_ILi4EEEEEENS4_ILi8EEEEEEEENS_10ViewEngineIPN7cutlass6half_tEEEEEC2ERKSD_RKSI_)
        /*9104*/ 	.word	0x00000000


	//----- nvinfo : EIATTR_FRAME_SIZE
	.align		4
.L_6198:
        /*9108*/ 	.byte	0x04, 0x11
        /*910a*/ 	.short	(.L_6200 - .L_6199)
	.align		4
.L_6199:
        /*910c*/ 	.word	index@($_ZN7cutlass13device_kernelIN5flash19enable_sm80_to_sm89INS1_16FlashAttnBwdSm80INS1_25CollectiveMainloopBwdSm80ILi2ELi2EN4cute5tupleIJNS5_1CILi128EEES8_NS7_ILi64EEEEEENS_6half_tEfNS_4arch4Sm80ELb0ELb1ELb1ELb0ELb0ELb0ELb0ELb0ELi2ELi4ELi4ELi4ELb0EEENS1_24CollectiveEpilogueBwdGQAISA_fSD_Li256ELb0ELb0EEENS1_19SingleTileSchedulerILb0ELb0ELb0ELi128EEEEEEEEEvNT_6ParamsE$_ZN4cute3eso3ESOILb1ELb0EJNS_6LayoutINS_5tupleIJNS3_IJNS_1CILi2EEES5_S5_EEES5_EEENS3_IJNS3_IJNS4_ILi1EEES5_NS4_ILi4EEEEEENS4_ILi64EEEEEEEEiEEC2ERKSD_RKi)
        /*9110*/ 	.word	0x00000000


	//----- nvinfo : EIATTR_FRAME_SIZE
	.align		4
.L_6200:
        /*9114*/ 	.byte	0x04, 0x11
        /*9116*/ 	.short	(.L_6202 - .L_6201)
	.align		4
.L_6201:
        /*9118*/ 	.word	index@($_ZN7cutlass13device_kernelIN5flash19enable_sm80_to_sm89INS1_16FlashAttnBwdSm80INS1_25CollectiveMainloopBwdSm80ILi2ELi2EN4cute5tupleIJNS5_1CILi128EEES8_NS7_ILi64EEEEEENS_6half_tEfNS_4arch4Sm80ELb0ELb1ELb1ELb0ELb0ELb0ELb0ELb0ELi2ELi4ELi4ELi4ELb0EEENS1_24CollectiveEpilogueBwdGQAISA_fSD_Li256ELb0ELb0EEENS1_19SingleTileSchedulerILb0ELb0ELb0ELi128EEEEEEEEEvNT_6ParamsE$_ZN4cute3eso3ESOILb1ELb0EJNS_6LayoutINS_5tupleIJNS3_IJNS_1CILi2EEES5_S5_EEES5_EEENS3_IJNS3_IJNS4_ILi1EEES5_NS4_ILi4EEEEEENS4_ILi64EEEEEEEENS_10ViewEngineIPN7cutlass6half_tEEEEEC2ERKSD_RKSI_)
        /*911c*/ 	.word	0x00000000


	//----- nvinfo : EIATTR_FRAME_SIZE
	.align		4
.L_6202:
        /*9120*/ 	.byte	0x04, 0x11
        /*9122*/ 	.short	(.L_6204 - .L_6203)
	.align		4
.L_6203:
        /*9124*/ 	.word	index@($_ZN7cutlass13device_kernelIN5flash19enable_sm80_to_sm89INS1_16FlashAttnBwdSm80INS1_25CollectiveMainloopBwdSm80ILi2ELi2EN4cute5tupleIJNS5_1CILi128EEES8_NS7_ILi64EEEEEENS_6half_tEfNS_4arch4Sm80ELb0ELb1ELb1ELb0ELb0ELb0ELb0ELb0ELi2ELi4ELi4ELi4ELb0EEENS1_24CollectiveEpilogueBwdGQAISA_fSD_Li256ELb0ELb0EEENS1_19SingleTileSchedulerILb0ELb0ELb0ELi128EEEEEEEEEvNT_6ParamsE$_ZN4cute3eso3ESOILb1ELb0EJNS_6LayoutINS_5tupleIJNS3_IJNS_1CILi2EEES5_S5_EEEEEENS3_IJNS3_IJNS4_ILi1EEES5_NS4_ILi4EEEEEEEEEEEiEEC2ERKSC_RKi)
        /*9128*/ 	.word	0x00000000


	//----- nvinfo : EIATTR_FRAME_SIZE
	.align		4
.L_6204:
        /*912c*/ 	.byte	0x04, 0x11
        /*912e*/ 	.short	(.L_6206 - .L_6205)
	.align		4
.L_6205:
        /*9130*/ 	.word	index@($_ZN7cutlass13device_kernelIN5flash19enable_sm80_to_sm89INS1_16FlashAttnBwdSm80INS1_25CollectiveMainloopBwdSm80ILi2ELi2EN4cute5tupleIJNS5_1CILi128EEES8_NS7_ILi64EEEEEENS_6half_tEfNS_4arch4Sm80ELb0ELb1ELb1ELb0ELb0ELb0ELb0ELb0ELi2ELi4ELi4ELi4ELb0EEENS1_24CollectiveEpilogueBwdGQAISA_fSD_Li256ELb0ELb0EEENS1_19SingleTileSchedulerILb0ELb0ELb0ELi128EEEEEEEEEvNT_6ParamsE$_ZN4cute3eso3ESOILb1ELb0EJNS_6LayoutINS_5tupleIJNS3_IJNS_1CILi2EEES5_S5_EEEEEENS3_IJNS3_IJNS4_ILi1EEES5_NS4_ILi4EEEEEEEEEEENS_10ViewEngineIPN7cutlass6half_tEEEEEC2ERKSC_RKSH_)
        /*9134*/ 	.word	0x00000000


	//----- nvinfo : EIATTR_FRAME_SIZE
	.align		4
.L_6206:
        /*9138*/ 	.byte	0x04, 0x11
        /*913a*/ 	.short	(.L_6208 - .L_6207)
	.align		4
.L_6207:
        /*913c*/ 	.word	index@($_ZN7cutlass13device_kernelIN5flash19enable_sm80_to_sm89INS1_16FlashAttnBwdSm80INS1_25CollectiveMainloopBwdSm80ILi2ELi2EN4cute5tupleIJNS5_1CILi128EEES8_NS7_ILi64EEEEEENS_6half_tEfNS_4arch4Sm80ELb0ELb1ELb1ELb0ELb0ELb0ELb0ELb0ELi2ELi4ELi4ELi4ELb0EEENS1_24CollectiveEpilogueBwdGQAISA_fSD_Li256ELb0ELb0EEENS1_19SingleTileSchedulerILb0ELb0ELb0ELi128EEEEEEEEEvNT_6ParamsE$_ZN4cute3eso3ESOILb1ELb0EJNS_6LayoutINS_5tupleIJNS3_IJNS_1CILi2EEES5_EEES6_EEENS3_IJNS3_IJNS4_ILi1EEES5_EEENS3_IJNS4_ILi32EEENS4_ILi64EEEEEEEEEEEiEEC2ERKSE_RKi)
        /*9140*/ 	.word	0x00000000


	//----- nvinfo : EIATTR_FRAME_SIZE
	.align		4
.L_6208:
        /*9144*/ 	.byte	0x04, 0x11
        /*9146*/ 	.short	(.L_6210 - .L_6209)
	.align		4
.L_6209:
        /*9148*/ 	.word	index@($_ZN7cutlass13device_kernelIN5flash19enable_sm80_to_sm89INS1_16FlashAttnBwdSm80INS1_25CollectiveMainloopBwdSm80ILi2ELi2EN4cute5tupleIJNS5_1CILi128EEES8_NS7_ILi64EEEEEENS_6half_tEfNS_4arch4Sm80ELb0ELb1ELb1ELb0ELb0ELb0ELb0ELb0ELi2ELi4ELi4ELi4ELb0EEENS1_24CollectiveEpilogueBwdGQAISA_fSD_Li256ELb0ELb0EEENS1_19SingleTileSchedulerILb0ELb0ELb0ELi128EEEEEEEEEvNT_6ParamsE$_ZN4cute3eso3ESOILb1ELb0EJNS_6LayoutINS_5tupleIJNS3_IJNS_1CILi2EEES5_EEES6_EEENS3_IJNS3_IJNS4_ILi1EEES5_EEENS3_IJNS4_ILi32EEENS4_ILi64EEEEEEEEEEENS_10ViewEngineIPN7cutlass6half_tEEEEEC2ERKSE_RKSJ_)
        /*914c*/ 	.word	0x00000000


	//----- nvinfo : EIATTR_FRAME_SIZE
	.align		4
.L_6210:
        /*9150*/ 	.byte	0x04, 0x11
        /*9152*/ 	.short	(.L_6212 - .L_6211)
	.align		4
.L_6211:
        /*9154*/ 	.word	index@($_ZN7cutlass13device_kernelIN5flash19enable_sm80_to_sm89INS1_16FlashAttnBwdSm80INS1_25CollectiveMainloopBwdSm80ILi2ELi2EN4cute5tupleIJNS5_1CILi128EEES8_NS7_ILi64EEEEEENS_6half_tEfNS_4arch4Sm80ELb0ELb1ELb1ELb0ELb0ELb0ELb0ELb0ELi2ELi4ELi4ELi4ELb0EEENS1_24CollectiveEpilogueBwdGQAISA_fSD_Li256ELb0ELb0EEENS1_19SingleTileSchedulerILb0ELb0ELb0ELi128EEEEEEEEEvNT_6ParamsE$_ZN4cute3eso3ESOILb1ELb0EJNS_6LayoutINS_5tupleIJNS3_IJNS_1CILi2EEES5_EEENS4_ILi8EEEEEENS3_IJNS3_IJNS4_ILi1EEES5_EEENS4_ILi4EEEEEEEEiEEC2ERKSD_RKi)
        /*9158*/ 	.word	0x00000000


	//----- nvinfo : EIATTR_FRAME_SIZE
	.align		4
.L_6212:
        /*915c*/ 	.byte	0x04, 0x11
        /*915e*/ 	.short	(.L_6214 - .L_6213)
	.align		4
.L_6213:
        /*9160*/ 	.word	index@($_ZN7cutlass13device_kernelIN5flash19enable_sm80_to_sm89INS1_16FlashAttnBwdSm80INS1_25CollectiveMainloopBwdSm80ILi2ELi2EN4cute5tupleIJNS5_1CILi128EEES8_NS7_ILi64EEEEEENS_6half_tEfNS_4arch4Sm80ELb0ELb1ELb1ELb0ELb0ELb0ELb0ELb0ELi2ELi4ELi4ELi4ELb0EEENS1_24CollectiveEpilogueBwdGQAISA_fSD_Li256ELb0ELb0EEENS1_19SingleTileSchedulerILb0ELb0ELb0ELi128EEEEEEEEEvNT_6ParamsE$_ZN4cute3eso3ESOILb1ELb0EJNS_6LayoutINS_5tupleIJNS3_IJNS_1CILi2EEES5_EEENS4_ILi8EEEEEENS3_IJNS3_IJNS4_ILi1EEES5_EEENS4_ILi4EEEEEEEENS_10ViewEngineIPN7cutlass6half_tEEEEEC2ERKSD_RKSI_)
        /*9164*/ 	.word	0x00000000


	//----- nvinfo : EIATTR_FRAME_SIZE
	.align		4
.L_6214:
        /*9168*/ 	.byte	0x04, 0x11
        /*916a*/ 	.short	(.L_6216 - .L_6215)
	.align		4
.L_6215:
        /*916c*/ 	.word	index@($_ZN7cutlass13device_kernelIN5flash19enable_sm80_to_sm89INS1_16FlashAttnBwdSm80INS1_25CollectiveMainloopBwdSm80ILi2ELi2EN4cute5tupleIJNS5_1CILi128EEES8_NS7_ILi64EEEEEENS_6half_tEfNS_4arch4Sm80ELb0ELb1ELb1ELb0ELb0ELb0ELb0ELb0ELi2ELi4ELi4ELi4ELb0EEENS1_24CollectiveEpilogueBwdGQAISA_fSD_Li256ELb0ELb0EEENS1_19SingleTileSchedulerILb0ELb0ELb0ELi128EEEEEEEEEvNT_6ParamsE$_ZN4cute3eso3ESOILb1ELb0EJNS_6LayoutINS_5tupleIJNS3_IJNS_1CILi2EEES5_EEENS3_IJS5_NS4_ILi8EEEEEEEEENS3_IJNS3_IJS5_NS4_ILi4EEEEEENS3_IJNS4_ILi1EEES7_EEEEEEEENS_10ViewEngineIPfEEEEC2ERKSF_RKSI_)
        /*9170*/ 	.word	0x00000000


	//----- nvinfo : EIATTR_FRAME_SIZE
	.align		4
.L_6216:
        /*9174*/ 	.byte	0x04, 0x11
        /*9176*/ 	.short	(.L_6218 - .L_6217)
	.align		4
.L_6217:
        /*9178*/ 	.word	index@($_ZN7cutlass13device_kernelIN5flash19enable_sm80_to_sm89INS1_16FlashAttnBwdSm80INS1_25CollectiveMainloopBwdSm80ILi2ELi2EN4cute5tupleIJNS5_1CILi128EEES8_NS7_ILi64EEEEEENS_6half_tEfNS_4arch4Sm80ELb0ELb1ELb1ELb0ELb0ELb0ELb0ELb0ELi2ELi4ELi4ELi4ELb0EEENS1_24CollectiveEpilogueBwdGQAISA_fSD_Li256ELb0ELb0EEENS1_19SingleTileSchedulerILb0ELb0ELb0ELi128EEEEEEEEEvNT_6ParamsE$_ZN4cute3eso3ESOILb1ELb0EJNS_6LayoutINS_5tupleIJNS3_IJNS_1CILi2EEES5_EEEEEENS3_IJNS3_IJNS4_ILi8EEENS4_ILi64EEEEEEEEEEEiEEC2ERKSC_RKi)
        /*917c*/ 	.word	0x00000000


	//----- nvinfo : EIATTR_FRAME_SIZE
	.align		4
.L_6218:
        /*9180*/ 	.byte	0x04, 0x11
        /*9182*/ 	.short	(.L_6220 - .L_6219)
	.align		4
.L_6219:
        /*9184*/ 	.word	index@($_ZN7cutlass13device_kernelIN5flash19enable_sm80_to_sm89INS1_16FlashAttnBwdSm80INS1_25CollectiveMainloopBwdSm80ILi2ELi2EN4cute5tupleIJNS5_1CILi128EEES8_NS7_ILi64EEEEEENS_6half_tEfNS_4arch4Sm80ELb0ELb1ELb1ELb0ELb0ELb0ELb0ELb0ELi2ELi4ELi4ELi4ELb0EEENS1_24CollectiveEpilogueBwdGQAISA_fSD_Li256ELb0ELb0EEENS1_19SingleTileSchedulerILb0ELb0ELb0ELi128EEEEEEEEEvNT_6ParamsE$_ZN4cute3eso3ESOILb1ELb0EJNS_6LayoutINS_5tupleIJNS3_IJNS_1CILi2EEES5_EEEEEENS3_IJNS3_IJNS4_ILi8EEENS4_ILi64EEEEEEEEEEENS_10ViewEngineINS_8smem_ptrIPfEEEEEEC2ERKSC_RKSH_)
        /*9188*/ 	.word	0x00000000


	//----- nvinfo : EIATTR_FRAME_SIZE
	.align		4
.L_6220:
        /*918c*/ 	.byte	0x04, 0x11
        /*918e*/ 	.short	(.L_6222 - .L_6221)
	.align		4
.L_6221:
        /*9190*/ 	.word	index@($_ZN7cutlass13device_kernelIN5flash19enable_sm80_to_sm89INS1_16FlashAttnBwdSm80INS1_25CollectiveMainloopBwdSm80ILi2ELi2EN4cute5tupleIJNS5_1CILi128EEES8_NS7_ILi64EEEEEENS_6half_tEfNS_4arch4Sm80ELb0ELb1ELb1ELb0ELb0ELb0ELb0ELb0ELi2ELi4ELi4ELi4ELb0EEENS1_24CollectiveEpilogueBwdGQAISA_fSD_Li256ELb0ELb0EEENS1_19SingleTileSchedulerILb0ELb0ELb0ELi128EEEEEEEEEvNT_6ParamsE$_ZN4cute3eso3ESOILb1ELb0EJNS_6LayoutINS_5tupleIJNS3_IJNS_1CILi2EEES5_EEEEEENS3_IJNS3_IJNS4_ILi1EEES5_EEEEEEEEiEEC2ERKSB_RKi)
        /*9194*/ 	.word	0x00000000


	//----- nvinfo : EIATTR_FRAME_SIZE
	.align		4
.L_6222:
        /*9198*/ 	.byte	0x04, 0x11
        /*919a*/ 	.short	(.L_6224 - .L_6223)
	.align		4
.L_6223:
        /*919c*/ 	.word	index@($_ZN7cutlass13device_kernelIN5flash19enable_sm80_to_sm89INS1_16FlashAttnBwdSm80INS1_25CollectiveMainloopBwdSm80ILi2ELi2EN4cute5tupleIJNS5_1CILi128EEES8_NS7_ILi64EEEEEENS_6half_tEfNS_4arch4Sm80ELb0ELb1ELb1ELb0ELb0ELb0ELb0ELb0ELi2ELi4ELi4ELi4ELb0EEENS1_24CollectiveEpilogueBwdGQAISA_fSD_Li256ELb0ELb0EEENS1_19SingleTileSchedulerILb0ELb0ELb0ELi128EEEEEEEEEvNT_6ParamsE$_ZN4cute3eso3ESOILb1ELb0EJNS_6LayoutINS_5tupleIJNS3_IJNS_1CILi2EEES5_EEEEEENS3_IJNS3_IJNS4_ILi1EEES5_EEEEEEEENS_10ViewEngineIPfEEEEC2ERKSB_RKSE_)
        /*91a0*/ 	.word	0x00000000


	//----- nvinfo : EIATTR_FRAME_SIZE
	.align		4
.L_6224:
        /*91a4*/ 	.byte	0x04, 0x11
        /*91a6*/ 	.short	(.L_6226 - .L_6225)
	.align		4
.L_6225:
        /*91a8*/ 	.word	index@($_ZN7cutlass13device_kernelIN5flash19enable_sm80_to_sm89INS1_16FlashAttnBwdSm80INS1_25CollectiveMainloopBwdSm80ILi2ELi2EN4cute5tupleIJNS5_1CILi128EEES8_NS7_ILi64EEEEEENS_6half_tEfNS_4arch4Sm80ELb0ELb1ELb1ELb0ELb0ELb0ELb0ELb0ELi2ELi4ELi4ELi4ELb0EEENS1_24CollectiveEpilogueBwdGQAISA_fSD_Li256ELb0ELb0EEENS1_19SingleTileSchedulerILb0ELb0ELb0ELi128EEEEEEEEEvNT_6ParamsE$_ZN4cute3eso3ESOILb1ELb0EJNS_6LayoutINS_5tupleIJNS3_IJNS_1CILi2EEES5_EEEEEENS3_IJNS3_IJNS4_ILi1EEES5_EEEEEEEENS_10ViewEngineIPN7cutlass6half_tEEEEEC2ERKSB_RKSG_)
        /*91ac*/ 	.word	0x00000000


	//----- nvinfo : EIATTR_FRAME_SIZE
	.align		4
.L_6226:
        /*91b0*/ 	.byte	0x04, 0x11
        /*91b2*/ 	.short	(.L_6228 - .L_6227)
	.align		4
.L_6227:
        /*91b4*/ 	.word	index@($_ZN7cutlass13device_kernelIN5flash19enable_sm80_to_sm89INS1_16FlashAttnBwdSm80INS1_25CollectiveMainloopBwdSm80ILi2ELi2EN4cute5tupleIJNS5_1CILi128EEES8_NS7_ILi64EEEEEENS_6half_tEfNS_4arch4Sm80ELb0ELb1ELb1ELb0ELb0ELb0ELb0ELb0ELi2ELi4ELi4ELi4ELb0EEENS1_24CollectiveEpilogueBwdGQAISA_fSD_Li256ELb0ELb0EEENS1_19SingleTileSchedulerILb0ELb0ELb0ELi128EEEEEEEEEvNT_6ParamsE$_ZN4cute3eso3ESOILb1ELb0EJNS_6LayoutINS_5tupleIJNS3_IJNS_1CILi2EEES5_EEEEEENS3_IJNS3_IJNS4_ILi1EEES5_EEEEEEEENS_10ViewEngineIPKfEEEEC2ERKSB_RKSF_)
        /*91b8*/ 	.word	0x00000000


	//----- nvinfo : EIATTR_FRAME_SIZE
	.align		4
.L_6228:
        /*91bc*/ 	.byte	0x04, 0x11
        /*91be*/ 	.short	(.L_6230 - .L_6229)
	.align		4
.L_6229:
        /*91c0*/ 	.word	index@($_ZN7cutlass13device_kernelIN5flash19enable_sm80_to_sm89INS1_16FlashAttnBwdSm80INS1_25CollectiveMainloopBwdSm80ILi2ELi2EN4cute5tupleIJNS5_1CILi128EEES8_NS7_ILi64EEEEEENS_6half_tEfNS_4arch4Sm80ELb0ELb1ELb1ELb0ELb0ELb0ELb0ELb0ELi2ELi4ELi4ELi4ELb0EEENS1_24CollectiveEpilogueBwdGQAISA_fSD_Li256ELb0ELb0EEENS1_19SingleTileSchedulerILb0ELb0ELb0ELi128EEEEEEEEEvNT_6ParamsE$_ZN4cute3eso3ESOILb1ELb0EJNS_6LayoutINS_5tupleIJNS3_IJNS_1CILi1EEES5_EEEEEENS3_IJNS3_IJS5_NS4_ILi0EEEEEEEEEEENS_10ViewEngineINS_8smem_ptrIPN7cutlass9uint128_tEEEEEEEC2ERKSB_RKSI_)
        /*91c4*/ 	.word	0x00000000


	//----- nvinfo : EIATTR_FRAME_SIZE
	.align		4
.L_6230:
        /*91c8*/ 	.byte	0x04, 0x11
        /*91ca*/ 	.short	(.L_6232 - .L_6231)
	.align		4
.L_6231:
        /*91cc*/ 	.word	index@($_ZN7cutlass13device_kernelIN5flash19enable_sm80_to_sm89INS1_16FlashAttnBwdSm80INS1_25CollectiveMainloopBwdSm80ILi2ELi2EN4cute5tupleIJNS5_1CILi128EEES8_NS7_ILi64EEEEEENS_6half_tEfNS_4arch4Sm80ELb0ELb1ELb1ELb0ELb0ELb0ELb0ELb0ELi2ELi4ELi4ELi4ELb0EEENS1_24CollectiveEpilogueBwdGQAISA_fSD_Li256ELb0ELb0EEENS1_19SingleTileSchedulerILb0ELb0ELb0ELi128EEEEEEEEEvNT_6ParamsE$_ZN4cute3eso3ESOILb1ELb0EJNS_6LayoutINS_5tupleIJNS3_IJNS_1CILi1EEENS4_ILi2EEES6_EEEEEENS3_IJNS3_IJS5_S5_S6_EEEEEEEENS_10ViewEngineIPjEEEEC2ERKSB_RKSE_)
        /*91d0*/ 	.word	0x00000000


	//----- nvinfo : EIATTR_FRAME_SIZE
	.align		4
.L_6232:
        /*91d4*/ 	.byte	0x04, 0x11
        /*91d6*/ 	.short	(.L_6234 - .L_6233)
	.align		4
.L_6233:
        /*91d8*/ 	.word	index@($_ZN7cutlass13device_kernelIN5flash19enable_sm80_to_sm89INS1_16FlashAttnBwdSm80INS1_25CollectiveMainloopBwdSm80ILi2ELi2EN4cute5tupleIJNS5_1CILi128EEES8_NS7_ILi64EEEEEENS_6half_tEfNS_4arch4Sm80ELb0ELb1ELb1ELb0ELb0ELb0ELb0ELb0ELi2ELi4ELi4ELi4ELb0EEENS1_24CollectiveEpilogueBwdGQAISA_fSD_Li256ELb0ELb0EEENS1_19SingleTileSchedulerILb0ELb0ELb0ELi128EEEEEEEEEvNT_6ParamsE$_ZN4cute3eso3ESOILb1ELb0EJNS_6LayoutINS_5tupleIJNS3_IJNS_1CILi1EEENS4_ILi2EEEEEES6_NS4_ILi8EEEEEENS3_IJNS3_IJS5_S5_EEES6_NS4_ILi4EEEEEEEENS_10ViewEngineIPN7cutlass5ArrayINSF_6half_tELi2ELb0EEEEEEEC2ERKSD_RKSK_)
        /*91dc*/ 	.word	0x00000000


	//----- nvinfo : EIATTR_FRAME_SIZE
	.align		4
.L_6234:
        /*91e0*/ 	.byte	0x04, 0x11
        /*91e2*/ 	.short	(.L_6236 - .L_6235)
	.align		4
.L_6235:
        /*91e4*/ 	.word	index@($_ZN7cutlass13device_kernelIN5flash19enable_sm80_to_sm89INS1_16FlashAttnBwdSm80INS1_25CollectiveMainloopBwdSm80ILi2ELi2EN4cute5tupleIJNS5_1CILi128EEES8_NS7_ILi64EEEEEENS_6half_tEfNS_4arch4Sm80ELb0ELb1ELb1ELb0ELb0ELb0ELb0ELb0ELi2ELi4ELi4ELi4ELb0EEENS1_24CollectiveEpilogueBwdGQAISA_fSD_Li256ELb0ELb0EEENS1_19SingleTileSchedulerILb0ELb0ELb0ELi128EEEEEEEEEvNT_6ParamsE$_ZN4cute3eso3ESOILb1ELb0EJNS_6LayoutINS_5tupleIJNS3_IJNS_1CILi1EEENS4_ILi2EEEEEES6_NS4_ILi8EEEEEENS3_IJNS3_IJS5_S5_EEES6_NS4_ILi4EEEEEEEENS_10ViewEngineIPKN7cutlass5ArrayIfLi2ELb1EEEEEEEC2ERKSD_RKSK_)
        /*91e8*/ 	.word	0x00000000


	//----- nvinfo : EIATTR_FRAME_SIZE
	.align		4
.L_6236:
        /*91ec*/ 	.byte	0x04, 0x11
        /*91ee*/ 	.short	(.L_6238 - .L_6237)
	.align		4
.L_6237:
        /*91f0*/ 	.word	index@($_ZN7cutlass13device_kernelIN5flash19enable_sm80_to_sm89INS1_16FlashAttnBwdSm80INS1_25CollectiveMainloopBwdSm80ILi2ELi2EN4cute5tupleIJNS5_1CILi128EEES8_NS7_ILi64EEEEEENS_6half_tEfNS_4arch4Sm80ELb0ELb1ELb1ELb0ELb0ELb0ELb0ELb0ELi2ELi4ELi4ELi4ELb0EEENS1_24CollectiveEpilogueBwdGQAISA_fSD_Li256ELb0ELb0EEENS1_19SingleTileSchedulerILb0ELb0ELb0ELi128EEEEEEEEEvNT_6ParamsE$_ZN4cute3eso3ESOILb1ELb0EJNS_6LayoutINS_5tupleIJNS3_IJNS_1CILi1EEENS4_ILi2EEEEEEEEENS3_IJNS3_IJS5_S5_EEEEEEEENS_10ViewEngineIPjEEEEC2ERKSB_RKSE_)
        /*91f4*/ 	.word	0x00000000


	//----- nvinfo : EIATTR_FRAME_SIZE
	.align		4
.L_6238:
        /*91f8*/ 	.byte	0x04, 0x11
        /*91fa*/ 	.short	(.L_6240 - .L_6239)
	.align		4
.L_6239:
        /*91fc*/ 	.word	index@($_ZN7cutlass13device_kernelIN5flash19enable_sm80_to_sm89INS1_16FlashAttnBwdSm80INS1_25CollectiveMainloopBwdSm80ILi2ELi2EN4cute5tupleIJNS5_1CILi128EEES8_NS7_ILi64EEEEEENS_6half_tEfNS_4arch4Sm80ELb0ELb1ELb1ELb0ELb0ELb0ELb0ELb0ELi2ELi4ELi4ELi4ELb0EEENS1_24CollectiveEpilogueBwdGQAISA_fSD_Li256ELb0ELb0EEENS1_19SingleTileSchedulerILb0ELb0ELb0ELi128EEEEEEEEEvNT_6ParamsE$_ZN4cute3eso3ESOILb1ELb0EJNS_6LayoutINS_5tupleIJNS3_IJNS_1CILi1EEENS3_IJNS4_ILi4EEENS4_ILi2EEEEEEEEES7_S6_EEENS3_IJNS3_IJNS4_ILi0EEENS3_IJS5_NS4_ILi8EEEEEEEEES6_NS4_ILi16EEEEEEEENS_10ViewEngineIPN7cutlass6half_tEEEEEC2ERKSH_RKSM_)
        /*9200*/ 	.word	0x00000000


	//----- nvinfo : EIATTR_FRAME_SIZE
	.align		4
.L_6240:
        /*9204*/ 	.byte	0x04, 0x11
        /*9206*/ 	.short	(.L_6242 - .L_6241)
	.align		4
.L_6241:
        /*9208*/ 	.word	index@($_ZN7cutlass13device_kernelIN5flash19enable_sm80_to_sm89INS1_16FlashAttnBwdSm80INS1_25CollectiveMainloopBwdSm80ILi2ELi2EN4cute5tupleIJNS5_1CILi128EEES8_NS7_ILi64EEEEEENS_6half_tEfNS_4arch4Sm80ELb0ELb1ELb1ELb0ELb0ELb0ELb0ELb0ELi2ELi4ELi4ELi4ELb0EEENS1_24CollectiveEpilogueBwdGQAISA_fSD_Li256ELb0ELb0EEENS1_19SingleTileSchedulerILb0ELb0ELb0ELi128EEEEEEEEEvNT_6ParamsE$_ZN4cute3eso3ESOILb1ELb0EJNS_6LayoutINS_5tupleIJNS3_IJNS_1CILi1EEENS3_IJNS4_ILi2EEES6_EEEEEES6_NS4_ILi4EEEEEENS3_IJNS3_IJNS4_ILi0EEENS3_IJS5_S9_EEEEEES6_NS4_ILi8EEEEEEEENS_10ViewEngineIPjEEEEC2ERKSG_RKSJ_)
        /*920c*/ 	.word	0x00000000


	//----- nvinfo : EIATTR_FRAME_SIZE
	.align		4
.L_6242:
        /*9210*/ 	.byte	0x04, 0x11
        /*9212*/ 	.short	(.L_6244 - .L_6243)
	.align		4
.L_6243:
        /*9214*/ 	.word	index@($_ZN7cutlass13device_kernelIN5flash19enable_sm80_to_sm89INS1_16FlashAttnBwdSm80INS1_25CollectiveMainloopBwdSm80ILi2ELi2EN4cute5tupleIJNS5_1CILi128EEES8_NS7_ILi64EEEEEENS_6half_tEfNS_4arch4Sm80ELb0ELb1ELb1ELb0ELb0ELb0ELb0ELb0ELi2ELi4ELi4ELi4ELb0EEENS1_24CollectiveEpilogueBwdGQAISA_fSD_Li256ELb0ELb0EEENS1_19SingleTileSchedulerILb0ELb0ELb0ELi128EEEEEEEEEvNT_6ParamsE$_ZN4cute3eso3ESOILb1ELb0EJNS_6LayoutINS_5tupleIJNS3_IJNS3_IJNS_1CILi8EEENS4_ILi1EEEEEES6_EEENS3_IJNS3_IJS6_S6_EEENS4_ILi4EEEEEEEEENS3_IJNS3_IJNS3_IJS6_NS4_ILi0EEEEEESD_EEENS3_IJNS3_IJSD_SD_EEES5_EEEEEEEENS_10ViewEngineIPN7cutlass6half_tEEEEEC2ERKSJ_RKSO_)
        /*9218*/ 	.word	0x00000000


	//----- nvinfo : EIATTR_FRAME_SIZE
	.align		4
.L_6244:
        /*921c*/ 	.byte	0x04, 0x11
        /*921e*/ 	.short	(.L_6246 - .L_6245)
	.align		4
.L_6245:
        /*9220*/ 	.word	index@($_ZN7cutlass13device_kernelIN5flash19enable_sm80_to_sm89INS1_16FlashAttnBwdSm80INS1_25CollectiveMainloopBwdSm80ILi2ELi2EN4cute5tupleIJNS5_1CILi128EEES8_NS7_ILi64EEEEEENS_6half_tEfNS_4arch4Sm80ELb0ELb1ELb1ELb0ELb0ELb0ELb0ELb0ELi2ELi4ELi4ELi4ELb0EEENS1_24CollectiveEpilogueBwdGQAISA_fSD_Li256ELb0ELb0EEENS1_19SingleTileSchedulerILb0ELb0ELb0ELi128EEEEEEEEEvNT_6ParamsE$_ZN4cute3eso3ESOILb1ELb0EJNS_6LayoutINS_5tupleIJNS3_IJNS3_IJNS_1CILi8EEENS4_ILi1EEEEEES6_EEENS3_IJNS3_IJS6_S6_EEENS4_ILi4EEEEEEEEENS3_IJNS3_IJNS3_IJS6_NS4_ILi0EEEEEESD_EEENS3_IJNS3_IJSD_SD_EEENS4_ILi2048EEEEEEEEEEENS_10ViewEngineINS_8smem_ptrIPN7cutlass6half_tEEEEEEEC2ERKSK_RKSR_)
        /*9224*/ 	.word	0x00000000


	//----- nvinfo : EIATTR_FRAME_SIZE
	.align		4
.L_6246:
        /*9228*/ 	.byte	0x04, 0x11
        /*922a*/ 	.short	(.L_6248 - .L_6247)
	.align		4
.L_6247:
        /*922c*/ 	.word	index@($_ZN7cutlass13device_kernelIN5flash19enable_sm80_to_sm89INS1_16FlashAttnBwdSm80INS1_25CollectiveMainloopBwdSm80ILi2ELi2EN4cute5tupleIJNS5_1CILi128EEES8_NS7_ILi64EEEEEENS_6half_tEfNS_4arch4Sm80ELb0ELb1ELb1ELb0ELb0ELb0ELb0ELb0ELi2ELi4ELi4ELi4ELb0EEENS1_24CollectiveEpilogueBwdGQAISA_fSD_Li256ELb0ELb0EEENS1_19SingleTileSchedulerILb0ELb0ELb0ELi128EEEEEEEEEvNT_6ParamsE$_ZN4cute3eso3ESOILb1ELb0EJNS_6LayoutINS_5tupleIJNS3_IJNS3_IJNS_1CILi8EEENS4_ILi1EEEEEES6_EEENS3_IJNS3_IJS6_S6_EEENS4_ILi2EEEEEEEEENS3_IJNS3_IJNS3_IJS6_NS4_ILi0EEEEEESD_EEENS3_IJNS3_IJSD_SD_EEES5_EEEEEEEENS_10ViewEngineIPN7cutlass6half_tEEEEEC2ERKSJ_RKSO_)
        /*9230*/ 	.word	0x00000000


	//----- nvinfo : EIATTR_FRAME_SIZE
	.align		4
.L_6248:
        /*9234*/ 	.byte	0x04, 0x11
        /*9236*/ 	.short	(.L_6250 - .L_6249)
	.align		4
.L_6249:
        /*9238*/ 	.word	index@($_ZN7cutlass13device_kernelIN5flash19enable_sm80_to_sm89INS1_16FlashAttnBwdSm80INS1_25CollectiveMainloopBwdSm80ILi2ELi2EN4cute5tupleIJNS5_1CILi128EEES8_NS7_ILi64EEEEEENS_6half_tEfNS_4arch4Sm80ELb0ELb1ELb1ELb0ELb0ELb0ELb0ELb0ELi2ELi4ELi4ELi4ELb0EEENS1_24CollectiveEpilogueBwdGQAISA_fSD_Li256ELb0ELb0EEENS1_19SingleTileSchedulerILb0ELb0ELb0ELi128EEEEEEEEEvNT_6ParamsE$_ZN4cute3eso3ESOILb1ELb0EJNS_6LayoutINS_5tupleIJNS3_IJNS3_IJNS_1CILi8EEENS4_ILi1EEEEEES6_EEENS3_IJNS3_IJS6_S6_EEENS4_ILi2EEEEEEEEENS3_IJNS3_IJNS3_IJS6_NS4_ILi0EEEEEESD_EEENS3_IJNS3_IJSD_SD_EEENS4_ILi8192EEEEEEEEEEENS_10ViewEngineINS_8smem_ptrIPN7cutlass6half_tEEEEEEEC2ERKSK_RKSR_)
        /*923c*/ 	.word	0x00000000


	//----- nvinfo : EIATTR_FRAME_SIZE
	.align		4
.L_6250:
        /*9240*/ 	.byte	0x04, 0x11
        /*9242*/ 	.short	(.L_6252 - .L_6251)
	.align		4
.L_6251:
        /*9244*/ 	.word	index@($_ZN7cutlass13device_kernelIN5flash19enable_sm80_to_sm89INS1_16FlashAttnBwdSm80INS1_25CollectiveMainloopBwdSm80ILi2ELi2EN4cute5tupleIJNS5_1CILi128EEES8_NS7_ILi64EEEEEENS_6half_tEfNS_4arch4Sm80ELb0ELb1ELb1ELb0ELb0ELb0ELb0ELb0ELi2ELi4ELi4ELi4ELb0EEENS1_24CollectiveEpilogueBwdGQAISA_fSD_Li256ELb0ELb0EEENS1_19SingleTileSchedulerILb0ELb0ELb0ELi128EEEEEEEEEvNT_6ParamsE$_ZN4cute3eso3ESOILb1ELb0EJNS_6LayoutINS_5tupleIJNS3_IJNS3_IJNS_1CILi8EEENS4_ILi1EEEEEES6_EEENS3_IJNS3_IJS6_S6_EEENS4_ILi2EEEEEEEEENS3_IJNS3_IJNS3_IJS6_NS4_ILi0EEEEEESD_EEENS3_IJNS3_IJSD_SD_EEENS4_ILi64EEEEEEEEEEENS_10ViewEngineIPN7cutlass6half_tEEEEEC2ERKSK_RKSP_)
        /*9248*/ 	.word	0x00000000


	//----- nvinfo : EIATTR_FRAME_SIZE
	.align		4
.L_6252:
        /*924c*/ 	.byte	0x04, 0x11
        /*924e*/ 	.short	(.L_6254 - .L_6253)
	.align		4
.L_6253:
        /*9250*/ 	.word	index@($_ZN7cutlass13device_kernelIN5flash19enable_sm80_to_sm89INS1_16FlashAttnBwdSm80INS1_25CollectiveMainloopBwdSm80ILi2ELi2EN4cute5tupleIJNS5_1CILi128EEES8_NS7_ILi64EEEEEENS_6half_tEfNS_4arch4Sm80ELb0ELb1ELb1ELb0ELb0ELb0ELb0ELb0ELi2ELi4ELi4ELi4ELb0EEENS1_24CollectiveEpilogueBwdGQAISA_fSD_Li256ELb0ELb0EEENS1_19SingleTileSchedulerILb0ELb0ELb0ELi128EEEEEEEEEvNT_6ParamsE$_ZN4cute3eso3ESOILb1ELb0EJNS_6LayoutINS_5tupleIJNS3_IJNS3_IJNS_1CILi8EEENS4_ILi1EEEEEES6_EEENS3_IJNS3_IJS6_S6_EEENS4_ILi2EEEEEEEEENS3_IJNS3_IJNS3_IJS6_NS4_ILi0EEEEEESD_EEENS3_IJNS3_IJSD_SD_EEENS4_ILi4096EEEEEEEEEEENS_10ViewEngineINS_8smem_ptrIPN7cutlass6half_tEEEEEEEC2ERKSK_RKSR_)
        /*9254*/ 	.word	0x00000000


	//----- nvinfo : EIATTR_FRAME_SIZE
	.align		4
.L_6254:
        /*9258*/ 	.byte	0x04, 0x11
        /*925a*/ 	.short	(.L_6256 - .L_6255)
	.align		4
.L_6255:
        /*925c*/ 	.word	index@($_ZN7cutlass13device_kernelIN5flash19enable_sm80_to_sm89INS1_16FlashAttnBwdSm80INS1_25CollectiveMainloopBwdSm80ILi2ELi2EN4cute5tupleIJNS5_1CILi128EEES8_NS7_ILi64EEEEEENS_6half_tEfNS_4arch4Sm80ELb0ELb1ELb1ELb0ELb0ELb0ELb0ELb0ELi2ELi4ELi4ELi4ELb0EEENS1_24CollectiveEpilogueBwdGQAISA_fSD_Li256ELb0ELb0EEENS1_19SingleTileSchedulerILb0ELb0ELb0ELi128EEEEEEEEEvNT_6ParamsE$_ZN4cute3eso3ESOILb1ELb0EJNS_6LayoutINS_5tupleIJNS3_IJNS3_IJNS_1CILi4EEENS4_ILi8EEEEEENS3_IJS5_NS4_ILi2EEEEEEEEENS3_IJNS3_IJS8_S8_EEENS3_IJS8_S6_EEEEEEEEENS3_IJNS3_IJNS3_IJNS_11ScaledBasisIS8_JLi1EEEENSF_INS4_ILi1EEEJLi0EEEEEEENS3_IJNSF_INS4_ILi16EEEJLi0EEEENSF_IS6_JLi1EEEEEEEEEENS3_IJNS3_IJNSF_ISH_JLi1EEEENSF_IS6_JLi0EEEEEEENS3_IJNSF_INS4_ILi64EEEJLi0EEEENSF_ISK_JLi1EEEEEEEEEEEEEEENS_10ViewEngineINS_23ArithmeticTupleIteratorINS_15ArithmeticTupleIJNS4_ILi0EEES12_EEEEEEEEEC2ERKSY_RKS15_)
        /*9260*/ 	.word	0x00000000


	//----- nvinfo : EIATTR_FRAME_SIZE
	.align		4
.L_6256:
        /*9264*/ 	.byte	0x04, 0x11
        /*9266*/ 	.short	(.L_6258 - .L_6257)
	.align		4
.L_6257:
        /*9268*/ 	.word	index@($_ZN7cutlass13device_kernelIN5flash19enable_sm80_to_sm89INS1_16FlashAttnBwdSm80INS1_25CollectiveMainloopBwdSm80ILi2ELi2EN4cute5tupleIJNS5_1CILi128EEES8_NS7_ILi64EEEEEENS_6half_tEfNS_4arch4Sm80ELb0ELb1ELb1ELb0ELb0ELb0ELb0ELb0ELi2ELi4ELi4ELi4ELb0EEENS1_24CollectiveEpilogueBwdGQAISA_fSD_Li256ELb0ELb0EEENS1_19SingleTileSchedulerILb0ELb0ELb0ELi128EEEEEEEEEvNT_6ParamsE$_ZN4cute3eso3ESOILb1ELb0EJNS_6LayoutINS_5tupleIJNS3_IJNS3_IJNS_1CILi4EEENS4_ILi2EEEEEENS4_ILi1EEEEEES6_NS4_ILi8EEEEEENS3_IJNS3_IJNS3_IJS8_NS4_ILi32EEEEEENS4_ILi0EEEEEENS4_ILi64EEES5_EEEEENS_10ViewEngineIPN7cutlass6half_tEEEEEC2ERKSI_RKSN_)
        /*926c*/ 	.word	0x00000000


	//----- nvinfo : EIATTR_FRAME_SIZE
	.align		4
.L_6258:
        /*9270*/ 	.byte	0x04, 0x11
        /*9272*/ 	.short	(.L_6260 - .L_6259)
	.align		4
.L_6259:
        /*9274*/ 	.word	index@($_ZN7cutlass13device_kernelIN5flash19enable_sm80_to_sm89INS1_16FlashAttnBwdSm80INS1_25CollectiveMainloopBwdSm80ILi2ELi2EN4cute5tupleIJNS5_1CILi128EEES8_NS7_ILi64EEEEEENS_6half_tEfNS_4arch4Sm80ELb0ELb1ELb1ELb0ELb0ELb0ELb0ELb0ELi2ELi4ELi4ELi4ELb0EEENS1_24CollectiveEpilogueBwdGQAISA_fSD_Li256ELb0ELb0EEENS1_19SingleTileSchedulerILb0ELb0ELb0ELi128EEEEEEEEEvNT_6ParamsE$_ZN4cute3eso3ESOILb1ELb0EJNS_6LayoutINS_5tupleIJNS3_IJNS3_IJNS_1CILi4EEENS4_ILi2EEEEEENS4_ILi1EEEEEES6_EEENS3_IJNS3_IJNS3_IJS8_NS4_ILi32EEEEEENS4_ILi0EEEEEENS4_ILi64EEEEEEEEiEEC2ERKSH_RKi)
        /*9278*/ 	.word	0x00000000


	//----- nvinfo : EIATTR_FRAME_SIZE
	.align		4
.L_6260:
        /*927c*/ 	.byte	0x04, 0x11
        /*927e*/ 	.short	(.L_6262 - .L_6261)
	.align		4
.L_6261:
        /*9280*/ 	.word	index@($_ZN7cutlass13device_kernelIN5flash19enable_sm80_to_sm89INS1_16FlashAttnBwdSm80INS1_25CollectiveMainloopBwdSm80ILi2ELi2EN4cute5tupleIJNS5_1CILi128EEES8_NS7_ILi64EEEEEENS_6half_tEfNS_4arch4Sm80ELb0ELb1ELb1ELb0ELb0ELb0ELb0ELb0ELi2ELi4ELi4ELi4ELb0EEENS1_24CollectiveEpilogueBwdGQAISA_fSD_Li256ELb0ELb0EEENS1_19SingleTileSchedulerILb0ELb0ELb0ELi128EEEEEEEEEvNT_6ParamsE$_ZN4cute3eso3ESOILb1ELb0EJNS_6LayoutINS_5tupleIJNS3_IJNS3_IJNS_1CILi4EEENS4_ILi2EEEEEENS4_ILi1EEEEEES6_EEENS3_IJNS3_IJNS3_IJS8_NS4_ILi32EEEEEENS4_ILi0EEEEEENS4_ILi64EEEEEEEENS_10ViewEngineIPN7cutlass6half_tEEEEEC2ERKSH_RKSM_)
        /*9284*/ 	.word	0x00000000


	//----- nvinfo : EIATTR_FRAME_SIZE
	.align		4
.L_6262:
        /*9288*/ 	.byte	0x04, 0x11
        /*928a*/ 	.short	(.L_6264 - .L_6263)
	.align		4
.L_6263:
        /*928c*/ 	.word	index@($_ZN7cutlass13device_kernelIN5flash19enable_sm80_to_sm89INS1_16FlashAttnBwdSm80INS1_25CollectiveMainloopBwdSm80ILi2ELi2EN4cute5tupleIJNS5_1CILi128EEES8_NS7_ILi64EEEEEENS_6half_tEfNS_4arch4Sm80ELb0ELb1ELb1ELb0ELb0ELb0ELb0ELb0ELi2ELi4ELi4ELi4ELb0EEENS1_24CollectiveEpilogueBwdGQAISA_fSD_Li256ELb0ELb0EEENS1_19SingleTileSchedulerILb0ELb0ELb0ELi128EEEEEEEEEvNT_6ParamsE$_ZN4cute3eso3ESOILb1ELb0EJNS_6LayoutINS_5tupleIJNS3_IJNS3_IJNS_1CILi4EEENS4_ILi2EEEEEENS4_ILi1EEEEEENS3_IJS6_EEEEEENS3_IJNS3_IJNS3_IJS8_NS4_ILi32EEEEEENS4_ILi0EEEEEENS3_IJNS4_ILi64EEEEEEEEEEENS_10ViewEngineIPN7cutlass6half_tEEEEEC2ERKSJ_RKSO_)
        /*9290*/ 	.word	0x00000000


	//----- nvinfo : EIATTR_FRAME_SIZE
	.align		4
.L_6264:
        /*9294*/ 	.byte	0x04, 0x11
        /*9296*/ 	.short	(.L_6266 - .L_6265)
	.align		4
.L_6265:
        /*9298*/ 	.word	index@($_ZN7cutlass13device_kernelIN5flash19enable_sm80_to_sm89INS1_16FlashAttnBwdSm80INS1_25CollectiveMainloopBwdSm80ILi2ELi2EN4cute5tupleIJNS5_1CILi128EEES8_NS7_ILi64EEEEEENS_6half_tEfNS_4arch4Sm80ELb0ELb1ELb1ELb0ELb0ELb0ELb0ELb0ELi2ELi4ELi4ELi4ELb0EEENS1_24CollectiveEpilogueBwdGQAISA_fSD_Li256ELb0ELb0EEENS1_19SingleTileSchedulerILb0ELb0ELb0ELi128EEEEEEEEEvNT_6ParamsE$_ZN4cute3eso3ESOILb1ELb0EJNS_6LayoutINS_5tupleIJNS3_IJNS3_IJNS_1CILi4EEENS4_ILi2EEEEEENS4_ILi1EEEEEEEEENS3_IJNS3_IJNS3_IJS8_NS4_ILi32EEEEEENS4_ILi0EEEEEEEEEEEiEEC2ERKSG_RKi)
        /*929c*/ 	.word	0x00000000


	//----- nvinfo : EIATTR_FRAME_SIZE
	.align		4
.L_6266:
        /*92a0*/ 	.byte	0x04, 0x11
        /*92a2*/ 	.short	(.L_6268 - .L_6267)
	.align		4
.L_6267:
        /*92a4*/ 	.word	index@($_ZN7cutlass13device_kernelIN5flash19enable_sm80_to_sm89INS1_16FlashAttnBwdSm80INS1_25CollectiveMainloopBwdSm80ILi2ELi2EN4cute5tupleIJNS5_1CILi128EEES8_NS7_ILi64EEEEEENS_6half_tEfNS_4arch4Sm80ELb0ELb1ELb1ELb0ELb0ELb0ELb0ELb0ELi2ELi4ELi4ELi4ELb0EEENS1_24CollectiveEpilogueBwdGQAISA_fSD_Li256ELb0ELb0EEENS1_19SingleTileSchedulerILb0ELb0ELb0ELi128EEEEEEEEEvNT_6ParamsE$_ZN4cute3eso3ESOILb1ELb0EJNS_6LayoutINS_5tupleIJNS3_IJNS3_IJNS_1CILi4EEENS4_ILi2EEEEEENS4_ILi1EEEEEEEEENS3_IJNS3_IJNS3_IJS8_NS4_ILi32EEEEEENS4_ILi0EEEEEEEEEEENS_10ViewEngineIPN7cutlass6half_tEEEEEC2ERKSG_RKSL_)
        /*92a8*/ 	.word	0x00000000


	//----- nvinfo : EIATTR_FRAME_SIZE
	.align		4
.L_6268:
        /*92ac*/ 	.byte	0x04, 0x11
        /*92ae*/ 	.short	(.L_6270 - .L_6269)
	.align		4
.L_6269:
        /*92b0*/ 	.word	index@($_ZN7cutlass13device_kernelIN5flash19enable_sm80_to_sm89INS1_16FlashAttnBwdSm80INS1_25CollectiveMainloopBwdSm80ILi2ELi2EN4cute5tupleIJNS5_1CILi128EEES8_NS7_ILi64EEEEEENS_6half_tEfNS_4arch4Sm80ELb0ELb1ELb1ELb0ELb0ELb0ELb0ELb0ELi2ELi4ELi4ELi4ELb0EEENS1_24CollectiveEpilogueBwdGQAISA_fSD_Li256ELb0ELb0EEENS1_19SingleTileSchedulerILb0ELb0ELb0ELi128EEEEEEEEEvNT_6ParamsE$_ZN4cute3eso3ESOILb1ELb0EJNS_6LayoutINS_5tupleIJNS3_IJNS3_IJNS_1CILi2EEES5_EEENS4_ILi1EEEEEEEEENS3_IJNS3_IJNS3_IJS7_NS4_ILi16EEEEEENS4_ILi0EEEEEEEEEEENS_10ViewEngineIPjEEEEC2ERKSF_RKSI_)
        /*92b4*/ 	.word	0x00000000


	//----- nvinfo : EIATTR_FRAME_SIZE
	.align		4
.L_6270:
        /*92b8*/ 	.byte	0x04, 0x11
        /*92ba*/ 	.short	(.L_6272 - .L_6271)
	.align		4
.L_6271:
        /*92bc*/ 	.word	index@($_ZN7cutlass13device_kernelIN5flash19enable_sm80_to_sm89INS1_16FlashAttnBwdSm80INS1_25CollectiveMainloopBwdSm80ILi2ELi2EN4cute5tupleIJNS5_1CILi128EEES8_NS7_ILi64EEEEEENS_6half_tEfNS_4arch4Sm80ELb0ELb1ELb1ELb0ELb0ELb0ELb0ELb0ELi2ELi4ELi4ELi4ELb0EEENS1_24CollectiveEpilogueBwdGQAISA_fSD_Li256ELb0ELb0EEENS1_19SingleTileSchedulerILb0ELb0ELb0ELi128EEEEEEEEEvNT_6ParamsE$_ZN4cute3eso3ESOILb1ELb0EJNS_6LayoutINS_5tupleIJNS3_IJNS3_IJNS3_IJNS_1CILi4EEENS4_ILi2EEEEEENS4_ILi1EEEEEES8_EEENS3_IJNS3_IJNS3_IJS8_S8_EEES8_EEES6_EEEEEENS3_IJNS3_IJNS3_IJNS3_IJS8_NS4_ILi32EEEEEENS4_ILi0EEEEEESH_EEENS3_IJNS3_IJNS3_IJSH_SH_EEESH_EEENS4_ILi64EEEEEEEEEEENS_10ViewEngineIPN7cutlass6half_tEEEEEC2ERKSP_RKSU_)
        /*92c0*/ 	.word	0x00000000


	//----- nvinfo : EIATTR_FRAME_SIZE
	.align		4
.L_6272:
        /*92c4*/ 	.byte	0x04, 0x11
        /*92c6*/ 	.short	(.L_6274 - .L_6273)
	.align		4
.L_6273:
        /*92c8*/ 	.word	index@($_ZN7cutlass13device_kernelIN5flash19enable_sm80_to_sm89INS1_16FlashAttnBwdSm80INS1_25CollectiveMainloopBwdSm80ILi2ELi2EN4cute5tupleIJNS5_1CILi128EEES8_NS7_ILi64EEEEEENS_6half_tEfNS_4arch4Sm80ELb0ELb1ELb1ELb0ELb0ELb0ELb0ELb0ELi2ELi4ELi4ELi4ELb0EEENS1_24CollectiveEpilogueBwdGQAISA_fSD_Li256ELb0ELb0EEENS1_19SingleTileSchedulerILb0ELb0ELb0ELi128EEEEEEEEEvNT_6ParamsE$_ZN4cute3eso3ESOILb1ELb0EJNS_5tupleIJNS_1CILi1EEENS3_ILi0EEEEEENS2_IJiEEEEEC2ERKS6_RKS7_)
        /*92cc*/ 	.word	0x00000000


	//----- nvinfo : EIATTR_FRAME_SIZE
	.align		4
.L_6274:
        /*92d0*/ 	.byte	0x04, 0x11
        /*92d2*/ 	.short	(.L_6276 - .L_6275)
	.align		4
.L_6275:
        /*92d4*/ 	.word	index@($_ZN7cutlass13device_kernelIN5flash19enable_sm80_to_sm89INS1_16FlashAttnBwdSm80INS1_25CollectiveMainloopBwdSm80ILi2ELi2EN4cute5tupleIJNS5_1CILi128EEES8_NS7_ILi64EEEEEENS_6half_tEfNS_4arch4Sm80ELb0ELb1ELb1ELb0ELb0ELb0ELb0ELb0ELi2ELi4ELi4ELi4ELb0EEENS1_24CollectiveEpilogueBwdGQAISA_fSD_Li256ELb0ELb0EEENS1_19SingleTileSchedulerILb0ELb0ELb0ELi128EEEEEEEEEvNT_6ParamsE$_ZN4cute3eso3ESOILb1ELb0EJNS_5tupleIJNS_1CILi0EEES4_EEEiEEC2ERKS5_RKi)
        /*92d8*/ 	.word	0x00000000


	//----- nvinfo : EIATTR_FRAME_SIZE
	.align		4
.L_6276:
        /*92dc*/ 	.byte	0x04, 0x11
        /*92de*/ 	.short	(.L_6278 - .L_6277)
	.align		4
.L_6277:
        /*92e0*/ 	.word	index@($_ZN7cutlass13device_kernelIN5flash19enable_sm80_to_sm89INS1_16FlashAttnBwdSm80INS1_25CollectiveMainloopBwdSm80ILi2ELi2EN4cute5tupleIJNS5_1CILi128EEES8_NS7_ILi64EEEEEENS_6half_tEfNS_4arch4Sm80ELb0ELb1ELb1ELb0ELb0ELb0ELb0ELb0ELi2ELi4ELi4ELi4ELb0EEENS1_24CollectiveEpilogueBwdGQAISA_fSD_Li256ELb0ELb0EEENS1_19SingleTileSchedulerILb0ELb0ELb0ELi128EEEEEEEEEvNT_6ParamsE$_ZN4cute3eso3ESOILb1ELb0EJNS_5tupleIJNS2_IJNS_1CILi1EEENS3_ILi0EEEEEES5_EEENS2_IJNS2_IJS5_S5_EEEiEEEEEC2ERKS7_RKS9_)
        /*92e4*/ 	.word	0x00000000


	//----- nvinfo : EIATTR_FRAME_SIZE
	.align		4
.L_6278:
        /*92e8*/ 	.byte	0x04, 0x11
        /*92ea*/ 	.short	(.L_6280 - .L_6279)
	.align		4
.L_6279:
        /*92ec*/ 	.word	index@($_ZN7cutlass13device_kernelIN5flash19enable_sm80_to_sm89INS1_16FlashAttnBwdSm80INS1_25CollectiveMainloopBwdSm80ILi2ELi2EN4cute5tupleIJNS5_1CILi128EEES8_NS7_ILi64EEEEEENS_6half_tEfNS_4arch4Sm80ELb0ELb1ELb1ELb0ELb0ELb0ELb0ELb0ELi2ELi4ELi4ELi4ELb0EEENS1_24CollectiveEpilogueBwdGQAISA_fSD_Li256ELb0ELb0EEENS1_19SingleTileSchedulerILb0ELb0ELb0ELi128EEEEEEEEEvNT_6ParamsE$_ZN4cute3eso3ESOILb1ELb0EJNS_5tupleIJNS2_IJNS_1CILi1EEENS3_ILi0EEEEEENS2_IJS5_S5_EEEEEENS2_IJS5_iEEEEEC2ERKS8_RKS9_)
        /*92f0*/ 	.word	0x00000000


	//----- nvinfo : EIATTR_FRAME_SIZE
	.align		4
.L_6280:
        /*92f4*/ 	.byte	0x04, 0x11
        /*92f6*/ 	.short	(.L_6282 - .L_6281)
	.align		4
.L_6281:
        /*92f8*/ 	.word	index@($_ZN7cutlass13device_kernelIN5flash19enable_sm80_to_sm89INS1_16FlashAttnBwdSm80INS1_25CollectiveMainloopBwdSm80ILi2ELi2EN4cute5tupleIJNS5_1CILi128EEES8_NS7_ILi64EEEEEENS_6half_tEfNS_4arch4Sm80ELb0ELb1ELb1ELb0ELb0ELb0ELb0ELb0ELi2ELi4ELi4ELi4ELb0EEENS1_24CollectiveEpilogueBwdGQAISA_fSD_Li256ELb0ELb0EEENS1_19SingleTileSchedulerILb0ELb0ELb0ELi128EEEEEEEEEvNT_6ParamsE$_ZN4cute3eso3ESOILb1ELb0EJNS_1CILi8EEEiiiNS2_ILi144EEENS2_ILi512EEEEEC2ERKS3_RKiSA_SA_RKS4_RKS5_)
        /*92fc*/ 	.word	0x00000000


	//----- nvinfo : EIATTR_FRAME_SIZE
	.align		4
.L_6282:
        /*9300*/ 	.byte	0x04, 0x11
        /*9302*/ 	.short	(.L_6284 - .L_6283)
	.align		4
.L_6283:
        /*9304*/ 	.word	index@($_ZN7cutlass13device_kernelIN5flash19enable_sm80_to_sm89INS1_16FlashAttnBwdSm80INS1_25CollectiveMainloopBwdSm80ILi2ELi2EN4cute5tupleIJNS5_1CILi128EEES8_NS7_ILi64EEEEEENS_6half_tEfNS_4arch4Sm80ELb0ELb1ELb1ELb0ELb0ELb0ELb0ELb0ELi2ELi4ELi4ELi4ELb0EEENS1_24CollectiveEpilogueBwdGQAISA_fSD_Li256ELb0ELb0EEENS1_19SingleTileSchedulerILb0ELb0ELb0ELi128EEEEEEEEEvNT_6ParamsE$_ZN4cute3eso3ESOILb1ELb0EJNS_1CILi8EEEiiEEC2ERKS3_RKiS8_)
        /*9308*/ 	.word	0x00000000


	//----- nvinfo : EIATTR_FRAME_SIZE
	.align		4
.L_6284:
        /*930c*/ 	.byte	0x04, 0x11
        /*930e*/ 	.short	(.L_6286 - .L_6285)
	.align		4
.L_6285:
        /*9310*/ 	.word	index@($_ZN7cutlass13device_kernelIN5flash19enable_sm80_to_sm89INS1_16FlashAttnBwdSm80INS1_25CollectiveMainloopBwdSm80ILi2ELi2EN4cute5tupleIJNS5_1CILi128EEES8_NS7_ILi64EEEEEENS_6half_tEfNS_4arch4Sm80ELb0ELb1ELb1ELb0ELb0ELb0ELb0ELb0ELi2ELi4ELi4ELi4ELb0EEENS1_24CollectiveEpilogueBwdGQAISA_fSD_Li256ELb0ELb0EEENS1_19SingleTileSchedulerILb0ELb0ELb0ELi128EEEEEEEEEvNT_6ParamsE$_ZN4cute3eso3ESOILb1ELb0EJNS_1CILi1EEEiiiNS2_ILi72EEENS2_ILi512EEEEEC2ERKS3_RKiSA_SA_RKS4_RKS5_)
        /*9314*/ 	.word	0x00000000


	//----- nvinfo : EIATTR_FRAME_SIZE
	.align		4
.L_6286:
        /*9318*/ 	.byte	0x04, 0x11
        /*931a*/ 	.short	(.L_6288 - .L_6287)
	.align		4
.L_6287:
        /*931c*/ 	.word	index@($_ZN7cutlass13device_kernelIN5flash19enable_sm80_to_sm89INS1_16FlashAttnBwdSm80INS1_25CollectiveMainloopBwdSm80ILi2ELi2EN4cute5tupleIJNS5_1CILi128EEES8_NS7_ILi64EEEEEENS_6half_tEfNS_4arch4Sm80ELb0ELb1ELb1ELb0ELb0ELb0ELb0ELb0ELi2ELi4ELi4ELi4ELb0EEENS1_24CollectiveEpilogueBwdGQAISA_fSD_Li256ELb0ELb0EEENS1_19SingleTileSchedulerILb0ELb0ELb0ELi128EEEEEEEEEvNT_6ParamsE$_ZN4cute3eso3ESOILb1ELb0EJNS_1CILi1EEEiiiNS2_ILi144EEENS2_ILi512EEEEEC2ERKS3_RKiSA_SA_RKS4_RKS5_)
        /*9320*/ 	.word	0x00000000


	//----- nvinfo : EIATTR_FRAME_SIZE
	.align		4
.L_6288:
        /*9324*/ 	.byte	0x04, 0x11
        /*9326*/ 	.short	(.L_6290 - .L_6289)
	.align		4
.L_6289:
        /*9328*/ 	.word	index@($_ZN7cutlass13device_kernelIN5flash19enable_sm80_to_sm89INS1_16FlashAttnBwdSm80INS1_25CollectiveMainloopBwdSm80ILi2ELi2EN4cute5tupleIJNS5_1CILi128EEES8_NS7_ILi64EEEEEENS_6half_tEfNS_4arch4Sm80ELb0ELb1ELb1ELb0ELb0ELb0ELb0ELb0ELi2ELi4ELi4ELi4ELb0EEENS1_24CollectiveEpilogueBwdGQAISA_fSD_Li256ELb0ELb0EEENS1_19SingleTileSchedulerILb0ELb0ELb0ELi128EEEEEEEEEvNT_6ParamsE$_ZN4cute3eso3ESOILb1ELb0EJNS_1CILi1EEENS_5tupleIJiiiEEENS2_ILi64EEENS4_IJNS2_ILi72EEENS2_ILi144EEENS2_ILi288EEEEEENS2_ILi512EEEEEC2ERKS3_RKS5_RKS6_RKSA_RKSB_)
        /*932c*/ 	.word	0x00000000


	//----- nvinfo : EIATTR_FRAME_SIZE
	.align		4
.L_6290:
        /*9330*/ 	.byte	0x04, 0x11
        /*9332*/ 	.short	(.L_6292 - .L_6291)
	.align		4
.L_6291:
        /*9334*/ 	.word	index@($_ZN7cutlass13device_kernelIN5flash19enable_sm80_to_sm89INS1_16FlashAttnBwdSm80INS1_25CollectiveMainloopBwdSm80ILi2ELi2EN4cute5tupleIJNS5_1CILi128EEES8_NS7_ILi64EEEEEENS_6half_tEfNS_4arch4Sm80ELb0ELb1ELb1ELb0ELb0ELb0ELb0ELb0ELi2ELi4ELi4ELi4ELb0EEENS1_24CollectiveEpilogueBwdGQAISA_fSD_Li256ELb0ELb0EEENS1_19SingleTileSchedulerILb0ELb0ELb0ELi128EEEEEEEEEvNT_6ParamsE$_ZN4cute3eso3ESOILb1ELb0EJNS_1CILi1EEENS_5tupleIJNS2_ILi8EEEiiEEENS2_ILi64EEENS4_IJiNS2_ILi144EEENS2_ILi288EEEEEENS2_ILi512EEEEEC2ERKS3_RKS6_RKS7_RKSA_RKSB_)
        /*9338*/ 	.word	0x00000000


	//----- nvinfo : EIATTR_FRAME_SIZE
	.align		4
.L_6292:
        /*933c*/ 	.byte	0x04, 0x11
        /*933e*/ 	.short	(.L_6294 - .L_6293)
	.align		4
.L_6293:
        /*9340*/ 	.word	index@($_ZN7cutlass13device_kernelIN5flash19enable_sm80_to_sm89INS1_16FlashAttnBwdSm80INS1_25CollectiveMainloopBwdSm80ILi2ELi2EN4cute5tupleIJNS5_1CILi128EEES8_NS7_ILi64EEEEEENS_6half_tEfNS_4arch4Sm80ELb0ELb1ELb1ELb0ELb0ELb0ELb0ELb0ELi2ELi4ELi4ELi4ELb0EEENS1_24CollectiveEpilogueBwdGQAISA_fSD_Li256ELb0ELb0EEENS1_19SingleTileSchedulerILb0ELb0ELb0ELi128EEEEEEEEEvNT_6ParamsE$_ZN4cute3eso3ESOILb1ELb0EJNS_14ComposedLayoutINS_7SwizzleILi3ELi3ELi3EEENS_1CILj0EEENS_6LayoutINS_5tupleIJNS8_IJNS8_IJNS5_ILi4EEENS5_ILi8EEEEEENS8_IJS9_NS5_ILi1EEEEEEEEENS8_IJNS8_IJNS5_ILi2EEESF_SF_EEENS8_IJSF_S9_EEEEEEEEENS8_IJNS8_IJNS8_IJSF_NS5_ILi64EEEEEENS8_IJNS5_ILi1024EEENS5_ILi0EEEEEEEEENS8_IJNS8_IJSC_NS5_ILi512EEESA_EEENS8_IJNS5_ILi4096EEENS5_ILi16EEEEEEEEEEEEEEEENS_10ViewEngineINS_8smem_ptrIPN7cutlass6half_tEEEEEEEC2ERKSY_RKS15_)
        /*9344*/ 	.word	0x00000000


	//----- nvinfo : EIATTR_FRAME_SIZE
	.align		4
.L_6294:
        /*9348*/ 	.byte	0x04, 0x11
        /*934a*/ 	.short	(.L_6296 - .L_6295)
	.align		4
.L_6295:
        /*934c*/ 	.word	index@($_ZN7cutlass13device_kernelIN5flash19enable_sm80_to_sm89INS1_16FlashAttnBwdSm80INS1_25CollectiveMainloopBwdSm80ILi2ELi2EN4cute5tupleIJNS5_1CILi128EEES8_NS7_ILi64EEEEEENS_6half_tEfNS_4arch4Sm80ELb0ELb1ELb1ELb0ELb0ELb0ELb0ELb0ELi2ELi4ELi4ELi4ELb0EEENS1_24CollectiveEpilogueBwdGQAISA_fSD_Li256ELb0ELb0EEENS1_19SingleTileSchedulerILb0ELb0ELb0ELi128EEEEEEEEEvNT_6ParamsE$_ZN4cute3eso3ESOILb1ELb0EJNS_14ComposedLayoutINS_7SwizzleILi3ELi3ELi3EEENS_1CILj0EEENS_6LayoutINS_5tupleIJNS8_IJNS8_IJNS5_ILi4EEENS5_ILi8EEEEEENS8_IJNS5_ILi2EEENS5_ILi1EEEEEEEEENS8_IJNS8_IJSC_SC_EEESB_EEEEEENS8_IJNS8_IJNS8_IJNS5_ILi128EEESD_EEENS8_IJSA_NS5_ILi0EEEEEEEEENS8_IJNS8_IJNS5_ILi64EEENS5_ILi512EEEEEENS8_IJNS5_ILi16EEENS5_ILi1024EEEEEEEEEEEEEEEENS_10ViewEngineINS_8smem_ptrIPN7cutlass6half_tEEEEEEEC2ERKSX_RKS14_)
        /*9350*/ 	.word	0x00000000


	//----- nvinfo : EIATTR_FRAME_SIZE
	.align		4
.L_6296:
        /*9354*/ 	.byte	0x04, 0x11
        /*9356*/ 	.short	(.L_6298 - .L_6297)
	.align		4
.L_6297:
        /*9358*/ 	.word	index@($_ZN7cutlass13device_kernelIN5flash19enable_sm80_to_sm89INS1_16FlashAttnBwdSm80INS1_25CollectiveMainloopBwdSm80ILi2ELi2EN4cute5tupleIJNS5_1CILi128EEES8_NS7_ILi64EEEEEENS_6half_tEfNS_4arch4Sm80ELb0ELb1ELb1ELb0ELb0ELb0ELb0ELb0ELi2ELi4ELi4ELi4ELb0EEENS1_24CollectiveEpilogueBwdGQAISA_fSD_Li256ELb0ELb0EEENS1_19SingleTileSchedulerILb0ELb0ELb0ELi128EEEEEEEEEvNT_6ParamsE$_ZN4cute3eso3ESOILb1ELb0EJNS_14ComposedLayoutINS_7SwizzleILi3ELi3ELi3EEENS_1CILj0EEENS_6LayoutINS_5tupleIJNS8_IJNS5_ILi8EEENS5_ILi16EEEEEENS8_IJNS5_ILi64EEENS5_ILi1EEEEEEEEENS8_IJNS8_IJSC_NS5_ILi512EEEEEENS8_IJSD_NS5_ILi0EEEEEEEEEEEEENS_10ViewEngineINS_8smem_ptrIPN7cutlass6half_tEEEEEEEC2ERKSM_RKST_)
        /*935c*/ 	.word	0x00000000


	//----- nvinfo : EIATTR_FRAME_SIZE
	.align		4
.L_6298:
        /*9360*/ 	.byte	0x04, 0x11
        /*9362*/ 	.short	(.L_6300 - .L_6299)
	.align		4
.L_6299:
        /*9364*/ 	.word	index@($_ZN7cutlass13device_kernelIN5flash19enable_sm80_to_sm89INS1_16FlashAttnBwdSm80INS1_25CollectiveMainloopBwdSm80ILi2ELi2EN4cute5tupleIJNS5_1CILi128EEES8_NS7_ILi64EEEEEENS_6half_tEfNS_4arch4Sm80ELb0ELb1ELb1ELb0ELb0ELb0ELb0ELb0ELi2ELi4ELi4ELi4ELb0EEENS1_24CollectiveEpilogueBwdGQAISA_fSD_Li256ELb0ELb0EEENS1_19SingleTileSchedulerILb0ELb0ELb0ELi128EEEEEEEEEvNT_6ParamsE$_ZN4cute3eso3ESOILb1ELb0EJNS_14ComposedLayoutINS_7SwizzleILi3ELi3ELi3EEENS_1CILj0EEENS_6LayoutINS_5tupleIJNS5_ILi64EEENS5_ILi128EEEEEENS8_IJNS5_ILi1EEES9_EEEEEEENS_10ViewEngineINS_8smem_ptrIPN7cutlass6half_tEEEEEEEC2ERKSF_RKSM_)
        /*9368*/ 	.word	0x00000000


	//----- nvinfo : EIATTR_FRAME_SIZE
	.align		4
.L_6300:
        /*936c*/ 	.byte	0x04, 0x11
        /*936e*/ 	.short	(.L_6302 - .L_6301)
	.align		4
.L_6301:
        /*9370*/ 	.word	index@($_ZN7cutlass13device_kernelIN5flash19enable_sm80_to_sm89INS1_16FlashAttnBwdSm80INS1_25CollectiveMainloopBwdSm80ILi2ELi2EN4cute5tupleIJNS5_1CILi128EEES8_NS7_ILi64EEEEEENS_6half_tEfNS_4arch4Sm80ELb0ELb1ELb1ELb0ELb0ELb0ELb0ELb0ELi2ELi4ELi4ELi4ELb0EEENS1_24CollectiveEpilogueBwdGQAISA_fSD_Li256ELb0ELb0EEENS1_19SingleTileSchedulerILb0ELb0ELb0ELi128EEEEEEEEEvNT_6ParamsE$_ZN4cute3eso3ESOILb1ELb0EJNS_14ComposedLayoutINS_7SwizzleILi3ELi3ELi3EEENS_1CILi0EEENS_6LayoutINS_5tupleIJNS8_IJNS8_IJNS5_ILi4EEENS5_ILi8EEEEEENS8_IJS9_NS5_ILi1EEEEEEEEENS8_IJNS8_IJNS5_ILi2EEESF_SF_EEENS8_IJSF_SA_EEEEEEEEENS8_IJNS8_IJNS8_IJNS5_ILi128EEESC_EEENS8_IJNS5_ILi16EEES6_EEEEEENS8_IJNS8_IJNS5_ILi64EEESA_NS5_ILi512EEEEEENS8_IJNS5_ILi8192EEENS5_ILi1024EEEEEEEEEEEEEEEENS_10ViewEngineINS_8smem_ptrIPN7cutlass6half_tEEEEEEEC2ERKSY_RKS15_)
        /*9374*/ 	.word	0x00000000


	//----- nvinfo : EIATTR_FRAME_SIZE
	.align		4
.L_6302:
        /*9378*/ 	.byte	0x04, 0x11
        /*937a*/ 	.short	(.L_6304 - .L_6303)
	.align		4
.L_6303:
        /*937c*/ 	.word	index@($_ZN7cutlass13device_kernelIN5flash19enable_sm80_to_sm89INS1_16FlashAttnBwdSm80INS1_25CollectiveMainloopBwdSm80ILi2ELi2EN4cute5tupleIJNS5_1CILi128EEES8_NS7_ILi64EEEEEENS_6half_tEfNS_4arch4Sm80ELb0ELb1ELb1ELb0ELb0ELb0ELb0ELb0ELi2ELi4ELi4ELi4ELb0EEENS1_24CollectiveEpilogueBwdGQAISA_fSD_Li256ELb0ELb0EEENS1_19SingleTileSchedulerILb0ELb0ELb0ELi128EEEEEEEEEvNT_6ParamsE$_ZN4cute3eso3ESOILb1ELb0EJNS_14ComposedLayoutINS_7SwizzleILi3ELi3ELi3EEENS_1CILi0EEENS_6LayoutINS_5tupleIJNS8_IJNS8_IJNS5_ILi4EEENS5_ILi8EEEEEENS8_IJNS5_ILi2EEENS5_ILi1EEEEEEEEENS8_IJNS8_IJSC_SC_EEESB_EEEEEENS8_IJNS8_IJNS8_IJNS5_ILi128EEESD_EEENS8_IJSA_S6_EEEEEENS8_IJNS8_IJNS5_ILi64EEENS5_ILi512EEEEEENS8_IJNS5_ILi16EEENS5_ILi1024EEEEEEEEEEEEEEEENS_10ViewEngineINS_8smem_ptrIPN7cutlass6half_tEEEEEEEC2ERKSW_RKS13_)
        /*9380*/ 	.word	0x00000000


	//----- nvinfo : EIATTR_FRAME_SIZE
	.align		4
.L_6304:
        /*9384*/ 	.byte	0x04, 0x11
        /*9386*/ 	.short	(.L_6306 - .L_6305)
	.align		4
.L_6305:
        /*9388*/ 	.word	index@($_ZN7cutlass13device_kernelIN5flash19enable_sm80_to_sm89INS1_16FlashAttnBwdSm80INS1_25CollectiveMainloopBwdSm80ILi2ELi2EN4cute5tupleIJNS5_1CILi128EEES8_NS7_ILi64EEEEEENS_6half_tEfNS_4arch4Sm80ELb0ELb1ELb1ELb0ELb0ELb0ELb0ELb0ELi2ELi4ELi4ELi4ELb0EEENS1_24CollectiveEpilogueBwdGQAISA_fSD_Li256ELb0ELb0EEENS1_19SingleTileSchedulerILb0ELb0ELb0ELi128EEEEEEEEEvNT_6ParamsE$_ZN4cute3eso3ESOILb1ELb0EJNS_14ComposedLayoutINS_7SwizzleILi3ELi3ELi3EEENS_1CILi0EEENS_6LayoutINS_5tupleIJNS8_IJNS8_IJNS5_ILi4EEENS5_ILi8EEEEEENS8_IJNS5_ILi2EEENS5_ILi1EEEEEEEEENS8_IJNS8_IJSC_SC_EEENS8_IJSA_S9_EEEEEEEEENS8_IJNS8_IJNS8_IJSC_NS5_ILi64EEEEEENS8_IJNS5_ILi512EEES6_EEEEEENS8_IJNS8_IJSD_SA_EEENS8_IJNS5_ILi1024EEENS5_ILi16EEEEEEEEEEEEEEEENS_10ViewEngineINS_8smem_ptrIPN7cutlass6half_tEEEEEEEC2ERKSW_RKS13_)
        /*938c*/ 	.word	0x00000000


	//----- nvinfo : EIATTR_FRAME_SIZE
	.align		4
.L_6306:
        /*9390*/ 	.byte	0x04, 0x11
        /*9392*/ 	.short	(.L_6308 - .L_6307)
	.align		4
.L_6307:
        /*9394*/ 	.word	index@($_ZN7cutlass13device_kernelIN5flash19enable_sm80_to_sm89INS1_16FlashAttnBwdSm80INS1_25CollectiveMainloopBwdSm80ILi2ELi2EN4cute5tupleIJNS5_1CILi128EEES8_NS7_ILi64EEEEEENS_6half_tEfNS_4arch4Sm80ELb0ELb1ELb1ELb0ELb0ELb0ELb0ELb0ELi2ELi4ELi4ELi4ELb0EEENS1_24CollectiveEpilogueBwdGQAISA_fSD_Li256ELb0ELb0EEENS1_19SingleTileSchedulerILb0ELb0ELb0ELi128EEEEEEEEEvNT_6ParamsE$_ZN4cute3eso3ESOILb1ELb0EJNS_10UnderscoreEiiEEC2ERKS2_RKiS7_)
        /*9398*/ 	.word	0x00000000


	//----- nvinfo : EIATTR_FRAME_SIZE
	.align		4
.L_6308:
        /*939c*/ 	.byte	0x04, 0x11
        /*939e*/ 	.short	(.L_6310 - .L_6309)
	.align		4
.L_6309:
        /*93a0*/ 	.word	index@($_ZN7cutlass13device_kernelIN5flash19enable_sm80_to_sm89INS1_16FlashAttnBwdSm80INS1_25CollectiveMainloopBwdSm80ILi2ELi2EN4cute5tupleIJNS5_1CILi128EEES8_NS7_ILi64EEEEEENS_6half_tEfNS_4arch4Sm80ELb0ELb1ELb1ELb0ELb0ELb0ELb0ELb0ELi2ELi4ELi4ELi4ELb0EEENS1_24CollectiveEpilogueBwdGQAISA_fSD_Li256ELb0ELb0EEENS1_19SingleTileSchedulerILb0ELb0ELb0ELi128EEEEEEEEEvNT_6ParamsE$_ZN4cute3eso3ESOILb1ELb0EJNS_10UnderscoreEiEEC2ERKS2_RKi)
        /*93a4*/ 	.word	0x00000000


	//----- nvinfo : EIATTR_FRAME_SIZE
	.align		4
.L_6310:
        /*93a8*/ 	.byte	0x04, 0x11
        /*93aa*/ 	.short	(.L_6312 - .L_6311)
	.align		4
.L_6311:
        /*93ac*/ 	.word	index@($_ZN7cutlass13device_kernelIN5flash19enable_sm80_to_sm89INS1_16FlashAttnBwdSm80INS1_25CollectiveMainloopBwdSm80ILi2ELi2EN4cute5tupleIJNS5_1CILi128EEES8_NS7_ILi64EEEEEENS_6half_tEfNS_4arch4Sm80ELb0ELb1ELb1ELb0ELb0ELb0ELb0ELb0ELi2ELi4ELi4ELi4ELb0EEENS1_24CollectiveEpilogueBwdGQAISA_fSD_Li256ELb0ELb0EEENS1_19SingleTileSchedulerILb0ELb0ELb0ELi128EEEEEEEEEvNT_6ParamsE$_ZN4cute3eso3ESOILb1ELb0EJNS_10UnderscoreES2_iEEC2ERKS2_S5_RKi)
        /*93b0*/ 	.word	0x00000000


	//----- nvinfo : EIATTR_FRAME_SIZE
	.align		4
.L_6312:
        /*93b4*/ 	.byte	0x04, 0x11
        /*93b6*/ 	.short	(.L_6314 - .L_6313)
	.align		4
.L_6313:
        /*93b8*/ 	.word	index@($_ZN7cutlass13device_kernelIN5flash19enable_sm80_to_sm89INS1_16FlashAttnBwdSm80INS1_25CollectiveMainloopBwdSm80ILi2ELi2EN4cute5tupleIJNS5_1CILi128EEES8_NS7_ILi64EEEEEENS_6half_tEfNS_4arch4Sm80ELb0ELb1ELb1ELb0ELb0ELb0ELb0ELb0ELi2ELi4ELi4ELi4ELb0EEENS1_24CollectiveEpilogueBwdGQAISA_fSD_Li256ELb0ELb0EEENS1_19SingleTileSchedulerILb0ELb0ELb0ELi128EEEEEEEEEvNT_6ParamsE$_ZN4cute3eso3ESOILb1ELb0EJNS_10UnderscoreES2_S2_iEEC2ERKS2_S5_S5_RKi)
        /*93bc*/ 	.word	0x00000000


	//----- nvinfo : EIATTR_FRAME_SIZE
	.align		4
.L_6314:
        /*93c0*/ 	.byte	0x04, 0x11
        /*93c2*/ 	.short	(.L_6316 - .L_6315)
	.align		4
.L_6315:
        /*93c4*/ 	.word	index@($_ZN7cutlass13device_kernelIN5flash19enable_sm80_to_sm89INS1_16FlashAttnBwdSm80INS1_25CollectiveMainloopBwdSm80ILi2ELi2EN4cute5tupleIJNS5_1CILi128EEES8_NS7_ILi64EEEEEENS_6half_tEfNS_4arch4Sm80ELb0ELb1ELb1ELb0ELb0ELb0ELb0ELb0ELi2ELi4ELi4ELi4ELb0EEENS1_24CollectiveEpilogueBwdGQAISA_fSD_Li256ELb0ELb0EEENS1_19SingleTileSchedulerILb0ELb0ELb0ELi128EEEEEEEEEvNT_6ParamsE$_ZN4cute3eso3ESOILb0ELb1EJiNS_1CILi72EEENS2_ILi512EEEEEC2ERKiRKS3_RKS4_)
        /*93c8*/ 	.word	0x00000000


	//----- nvinfo : EIATTR_FRAME_SIZE
	.align		4
.L_6316:
        /*93cc*/ 	.byte	0x04, 0x11
        /*93ce*/ 	.short	(.L_6318 - .L_6317)
	.align		4
.L_6317:
        /*93d0*/ 	.word	index@($_ZN7cutlass13device_kernelIN5flash19enable_sm80_to_sm89INS1_16FlashAttnBwdSm80INS1_25CollectiveMainloopBwdSm80ILi2ELi2EN4cute5tupleIJNS5_1CILi128EEES8_NS7_ILi64EEEEEENS_6half_tEfNS_4arch4Sm80ELb0ELb1ELb1ELb0ELb0ELb0ELb0ELb0ELi2ELi4ELi4ELi4ELb0EEENS1_24CollectiveEpilogueBwdGQAISA_fSD_Li256ELb0ELb0EEENS1_19SingleTileSchedulerILb0ELb0ELb0ELi128EEEEEEEEEvNT_6ParamsE$_ZN4cute3eso3ESOILb0ELb1EJiNS_1CILi144EEENS2_ILi512EEEEEC2ERKiRKS3_RKS4_)
        /*93d4*/ 	.word	0x00000000


	//----- nvinfo : EIATTR_FRAME_SIZE
	.align		4
.L_6318:
        /*93d8*/ 	.byte	0x04, 0x11
        /*93da*/ 	.short	(.L_6320 - .L_6319)
	.align		4
.L_6319:
        /*93dc*/ 	.word	index@($_ZN7cutlass13device_kernelIN5flash19enable_sm80_to_sm89INS1_16FlashAttnBwdSm80INS1_25CollectiveMainloopBwdSm80ILi2ELi2EN4cute5tupleIJNS5_1CILi128EEES8_NS7_ILi64EEEEEENS_6half_tEfNS_4arch4Sm80ELb0ELb1ELb1ELb0ELb0ELb0ELb0ELb0ELi2ELi4ELi4ELi4ELb0EEENS1_24CollectiveEpilogueBwdGQAISA_fSD_Li256ELb0ELb0EEENS1_19SingleTileSchedulerILb0ELb0ELb0ELi128EEEEEEEEEvNT_6ParamsE$_ZN4cute3eso3ESOILb0ELb1EJiNS_1CILi144EEENS2_ILi288EEEEEC2ERKiRKS3_RKS4_)
        /*93e0*/ 	.word	0x00000000


	//----- nvinfo : EIATTR_FRAME_SIZE
	.align		4
.L_6320:
        /*93e4*/ 	.byte	0x04, 0x11
        /*93e6*/ 	.short	(.L_6322 - .L_6321)
	.align		4
.L_6321:
        /*93e8*/ 	.word	index@($_ZN7cutlass13device_kernelIN5flash19enable_sm80_to_sm89INS1_16FlashAttnBwdSm80INS1_25CollectiveMainloopBwdSm80ILi2ELi2EN4cute5tupleIJNS5_1CILi128EEES8_NS7_ILi64EEEEEENS_6half_tEfNS_4arch4Sm80ELb0ELb1ELb1ELb0ELb0ELb0ELb0ELb0ELi2ELi4ELi4ELi4ELb0EEENS1_24CollectiveEpilogueBwdGQAISA_fSD_Li256ELb0ELb0EEENS1_19SingleTileSchedulerILb0ELb0ELb0ELi128EEEEEEEEEvNT_6ParamsE$_ZN4cute3eso3ESOILb0ELb1EJiNS_1CILi0EEEEEC2ERKiRKS3_)
        /*93ec*/ 	.word	0x00000000


	//----- nvinfo : EIATTR_FRAME_SIZE
	.align		4
.L_6322:
        /*93f0*/ 	.byte	0x04, 0x11
        /*93f2*/ 	.short	(.L_6324 - .L_6323)
	.align		4
.L_6323:
        /*93f4*/ 	.word	index@($_ZN7cutlass13device_kernelIN5flash19enable_sm80_to_sm89INS1_16FlashAttnBwdSm80INS1_25CollectiveMainloopBwdSm80ILi2ELi2EN4cute5tupleIJNS5_1CILi128EEES8_NS7_ILi64EEEEEENS_6half_tEfNS_4arch4Sm80ELb0ELb1ELb1ELb0ELb0ELb0ELb0ELb0ELi2ELi4ELi4ELi4ELb0EEENS1_24CollectiveEpilogueBwdGQAISA_fSD_Li256ELb0ELb0EEENS1_19SingleTileSchedulerILb0ELb0ELb0ELi128EEEEEEEEEvNT_6ParamsE$_ZN4cute3eso3ESOILb0ELb1EJNS_6LayoutINS_5tupleIJNS3_IJNS_1CILi8EEENS4_ILi1EEEEEENS4_ILi2EEEEEENS3_IJNS3_IJS6_NS4_ILi0EEEEEEiEEEEESA_EEC2ERKSD_RKSA_)
        /*93f8*/ 	.word	0x00000000


	//----- nvinfo : EIATTR_FRAME_SIZE
	.align		4
.L_6324:
        /*93fc*/ 	.byte	0x04, 0x11
        /*93fe*/ 	.short	(.L_6326 - .L_6325)
	.align		4
.L_6325:
        /*9400*/ 	.word	index@($_ZN7cutlass13device_kernelIN5flash19enable_sm80_to_sm89INS1_16FlashAttnBwdSm80INS1_25CollectiveMainloopBwdSm80ILi2ELi2EN4cute5tupleIJNS5_1CILi128EEES8_NS7_ILi64EEEEEENS_6half_tEfNS_4arch4Sm80ELb0ELb1ELb1ELb0ELb0ELb0ELb0ELb0ELi2ELi4ELi4ELi4ELb0EEENS1_24CollectiveEpilogueBwdGQAISA_fSD_Li256ELb0ELb0EEENS1_19SingleTileSchedulerILb0ELb0ELb0ELi128EEEEEEEEEvNT_6ParamsE$_ZN4cute3eso3ESOILb0ELb1EJNS_5tupleIJiNS2_IJiiEEEEEENS2_IJNS_10UnderscoreENS2_IJS5_S5_EEEEEEEEC2ERKS4_RKS7_)
        /*9404*/ 	.word	0x00000000


	//----- nvinfo : EIATTR_FRAME_SIZE
	.align		4
.L_6326:
        /*9408*/ 	.byte	0x04, 0x11
        /*940a*/ 	.short	(.L_6328 - .L_6327)
	.align		4
.L_6327:
        /*940c*/ 	.word	index@($_ZN7cutlass13device_kernelIN5flash19enable_sm80_to_sm89INS1_16FlashAttnBwdSm80INS1_25CollectiveMainloopBwdSm80ILi2ELi2EN4cute5tupleIJNS5_1CILi128EEES8_NS7_ILi64EEEEEENS_6half_tEfNS_4arch4Sm80ELb0ELb1ELb1ELb0ELb0ELb0ELb0ELb0ELi2ELi4ELi4ELi4ELb0EEENS1_24CollectiveEpilogueBwdGQAISA_fSD_Li256ELb0ELb0EEENS1_19SingleTileSchedulerILb0ELb0ELb0ELi128EEEEEEEEEvNT_6ParamsE$_ZN4cute3eso3ESOILb0ELb1EJNS_5tupleIJiNS2_IJiNS_1CILi0EEEEEEEEENS2_IJNS_10UnderscoreENS2_IJS7_S7_EEEEEEEEC2ERKS6_RKS9_)
        /*9410*/ 	.word	0x00000000


	//----- nvinfo : EIATTR_FRAME_SIZE
	.align		4
.L_6328:
        /*9414*/ 	.byte	0x04, 0x11
        /*9416*/ 	.short	(.L_6330 - .L_6329)
	.align		4
.L_6329:
        /*9418*/ 	.word	index@($_ZN7cutlass13device_kernelIN5flash19enable_sm80_to_sm89INS1_16FlashAttnBwdSm80INS1_25CollectiveMainloopBwdSm80ILi2ELi2EN4cute5tupleIJNS5_1CILi128EEES8_NS7_ILi64EEEEEENS_6half_tEfNS_4arch4Sm80ELb0ELb1ELb1ELb0ELb0ELb0ELb0ELb0ELi2ELi4ELi4ELi4ELb0EEENS1_24CollectiveEpilogueBwdGQAISA_fSD_Li256ELb0ELb0EEENS1_19SingleTileSchedulerILb0ELb0ELb0ELi128EEEEEEEEEvNT_6ParamsE$_ZN4cute3eso3ESOILb0ELb0EJiiiNS_1CILi72EEENS2_ILi512EEEEEC2ERKiS7_S7_RKS3_RKS4_)
        /*941c*/ 	.word	0x00000000


	//----- nvinfo : EIATTR_FRAME_SIZE
	.align		4
.L_6330:
        /*9420*/ 	.byte	0x04, 0x11
        /*9422*/ 	.short	(.L_6332 - .L_6331)
	.align		4
.L_6331:
        /*9424*/ 	.word	index@($_ZN7cutlass13device_kernelIN5flash19enable_sm80_to_sm89INS1_16FlashAttnBwdSm80INS1_25CollectiveMainloopBwdSm80ILi2ELi2EN4cute5tupleIJNS5_1CILi128EEES8_NS7_ILi64EEEEEENS_6half_tEfNS_4arch4Sm80ELb0ELb1ELb1ELb0ELb0ELb0ELb0ELb0ELi2ELi4ELi4ELi4ELb0EEENS1_24CollectiveEpilogueBwdGQAISA_fSD_Li256ELb0ELb0EEENS1_19SingleTileSchedulerILb0ELb0ELb0ELi128EEEEEEEEEvNT_6ParamsE$_ZN4cute3eso3ESOILb0ELb0EJiiiNS_1CILi144EEENS2_ILi512EEEEEC2ERKiS7_S7_RKS3_RKS4_)
        /*9428*/ 	.word	0x00000000


	//----- nvinfo : EIATTR_FRAME_SIZE
	.align		4
.L_6332:
        /*942c*/ 	.byte	0x04, 0x11
        /*942e*/ 	.short	(.L_6334 - .L_6333)
	.align		4
.L_6333:
        /*9430*/ 	.word	index@($_ZN7cutlass13device_kernelIN5flash19enable_sm80_to_sm89INS1_16FlashAttnBwdSm80INS1_25CollectiveMainloopBwdSm80ILi2ELi2EN4cute5tupleIJNS5_1CILi128EEES8_NS7_ILi64EEEEEENS_6half_tEfNS_4arch4Sm80ELb0ELb1ELb1ELb0ELb0ELb0ELb0ELb0ELi2ELi4ELi4ELi4ELb0EEENS1_24CollectiveEpilogueBwdGQAISA_fSD_Li256ELb0ELb0EEENS1_19SingleTileSchedulerILb0ELb0ELb0ELi128EEEEEEEEEvNT_6ParamsE$_ZN4cute3eso3ESOILb0ELb0EJiiiEEC2ERKiS4_S4_)
        /*9434*/ 	.word	0x00000000


	//----- nvinfo : EIATTR_FRAME_SIZE
	.align		4
.L_6334:
        /*9438*/ 	.byte	0x04, 0x11
        /*943a*/ 	.short	(.L_6336 - .L_6335)
	.align		4
.L_6335:
        /*943c*/ 	.word	index@($_ZN7cutlass13device_kernelIN5flash19enable_sm80_to_sm89INS1_16FlashAttnBwdSm80INS1_25CollectiveMainloopBwdSm80ILi2ELi2EN4cute5tupleIJNS5_1CILi128EEES8_NS7_ILi64EEEEEENS_6half_tEfNS_4arch4Sm80ELb0ELb1ELb1ELb0ELb0ELb0ELb0ELb0ELi2ELi4ELi4ELi4ELb0EEENS1_24CollectiveEpilogueBwdGQAISA_fSD_Li256ELb0ELb0EEENS1_19SingleTileSchedulerILb0ELb0ELb0ELi128EEEEEEEEEvNT_6ParamsE$_ZN4cute3eso3ESOILb0ELb0EJiiNS_1CILi72EEENS2_ILi512EEEEEC2ERKiS7_RKS3_RKS4_)
        /*9440*/ 	.word	0x00000000


	//----- nvinfo : EIATTR_FRAME_SIZE
	.align		4
.L_6336:
        /*9444*/ 	.byte	0x04, 0x11
        /*9446*/ 	.short	(.L_6338 - .L_6337)
	.align		4
.L_6337:
        /*9448*/ 	.word	index@($_ZN7cutlass13device_kernelIN5flash19enable_sm80_to_sm89INS1_16FlashAttnBwdSm80INS1_25CollectiveMainloopBwdSm80ILi2ELi2EN4cute5tupleIJNS5_1CILi128EEES8_NS7_ILi64EEEEEENS_6half_tEfNS_4arch4Sm80ELb0ELb1ELb1ELb0ELb0ELb0ELb0ELb0ELi2ELi4ELi4ELi4ELb0EEENS1_24CollectiveEpilogueBwdGQAISA_fSD_Li256ELb0ELb0EEENS1_19SingleTileSchedulerILb0ELb0ELb0ELi128EEEEEEEEEvNT_6ParamsE$_ZN4cute3eso3ESOILb0ELb0EJiiNS_1CILi144EEENS2_ILi512EEEEEC2ERKiS7_RKS3_RKS4_)
        /*944c*/ 	.word	0x00000000


	//----- nvinfo : EIATTR_FRAME_SIZE
	.align		4
.L_6338:
        /*9450*/ 	.byte	0x04, 0x11
        /*9452*/ 	.short	(.L_6340 - .L_6339)
	.align		4
.L_6339:
        /*9454*/ 	.word	index@($_ZN7cutlass13device_kernelIN5flash19enable_sm80_to_sm89INS1_16FlashAttnBwdSm80INS1_25CollectiveMainloopBwdSm80ILi2ELi2EN4cute5tupleIJNS5_1CILi128EEES8_NS7_ILi64EEEEEENS_6half_tEfNS_4arch4Sm80ELb0ELb1ELb1ELb0ELb0ELb0ELb0ELb0ELi2ELi4ELi4ELi4ELb0EEENS1_24CollectiveEpilogueBwdGQAISA_fSD_Li256ELb0ELb0EEENS1_19SingleTileSchedulerILb0ELb0ELb0ELi128EEEEEEEEEvNT_6ParamsE$_ZN4cute3eso3ESOILb0ELb0EJiiEEC2ERKiS4_)
        /*9458*/ 	.word	0x00000000


	//----- nvinfo : EIATTR_FRAME_SIZE
	.align		4
.L_6340:
        /*945c*/ 	.byte	0x04, 0x11
        /*945e*/ 	.short	(.L_6342 - .L_6341)
	.align		4
.L_6341:
        /*9460*/ 	.word	index@($_ZN7cutlass13device_kernelIN5flash19enable_sm80_to_sm89INS1_16FlashAttnBwdSm80INS1_25CollectiveMainloopBwdSm80ILi2ELi2EN4cute5tupleIJNS5_1CILi128EEES8_NS7_ILi64EEEEEENS_6half_tEfNS_4arch4Sm80ELb0ELb1ELb1ELb0ELb0ELb0ELb0ELb0ELi2ELi4ELi4ELi4ELb0EEENS1_24CollectiveEpilogueBwdGQAISA_fSD_Li256ELb0ELb0EEENS1_19SingleTileSchedulerILb0ELb0ELb0ELi128EEEEEEEEEvNT_6ParamsE$_ZN4cute3eso3ESOILb0ELb0EJiNS_5tupleIJiiEEEEEC2ERKiRKS3_)
        /*9464*/ 	.word	0x00000000


	//----- nvinfo : EIATTR_FRAME_SIZE
	.align		4
.L_6342:
        /*9468*/ 	.byte	0x04, 0x11
        /*946a*/ 	.short	(.L_6344 - .L_6343)
	.align		4
.L_6343:
        /*946c*/ 	.word	index@($_ZN7cutlass13device_kernelIN5flash19enable_sm80_to_sm89INS1_16FlashAttnBwdSm80INS1_25CollectiveMainloopBwdSm80ILi2ELi2EN4cute5tupleIJNS5_1CILi128EEES8_NS7_ILi64EEEEEENS_6half_tEfNS_4arch4Sm80ELb0ELb1ELb1ELb0ELb0ELb0ELb0ELb0ELi2ELi4ELi4ELi4ELb0EEENS1_24CollectiveEpilogueBwdGQAISA_fSD_Li256ELb0ELb0EEENS1_19SingleTileSchedulerILb0ELb0ELb0ELi128EEEEEEEEEvNT_6ParamsE$_ZN4cute3eso3ESOILb0ELb0EJiNS_5tupleIJiNS_1CILi0EEEEEEEEC2ERKiRKS5_)
        /*9470*/ 	.word	0x00000000


	//----- nvinfo : EIATTR_FRAME_SIZE
	.align		4
.L_6344:
        /*9474*/ 	.byte	0x04, 0x11
        /*9476*/ 	.short	(.L_6346 - .L_6345)
	.align		4
.L_6345:
        /*9478*/ 	.word	index@($_ZN7cutlass13device_kernelIN5flash19enable_sm80_to_sm89INS1_16FlashAttnBwdSm80INS1_25CollectiveMainloopBwdSm80ILi2ELi2EN4cute5tupleIJNS5_1CILi128EEES8_NS7_ILi64EEEEEENS_6half_tEfNS_4arch4Sm80ELb0ELb1ELb1ELb0ELb0ELb0ELb0ELb0ELi2ELi4ELi4ELi4ELb0EEENS1_24CollectiveEpilogueBwdGQAISA_fSD_Li256ELb0ELb0EEENS1_19SingleTileSchedulerILb0ELb0ELb0ELi128EEEEEEEEEvNT_6ParamsE$_ZN4cute3eso3ESOILb0ELb0EJNS_6LayoutINS_5tupleIJNS3_IJNS_1CILi8EEENS4_ILi1EEEEEENS4_ILi2EEES5_EEENS3_IJNS3_IJS6_NS4_ILi0EEEEEEiNS4_ILi1024EEEEEEEEiEEC2ERKSE_RKi)
        /*947c*/ 	.word	0x00000000


	//----- nvinfo : EIATTR_FRAME_SIZE
	.align		4
.L_6346:
        /*9480*/ 	.byte	0x04, 0x11
        /*9482*/ 	.short	(.L_6348 - .L_6347)
	.align		4
.L_6347:
        /*9484*/ 	.word	index@($_ZN7cutlass13device_kernelIN5flash19enable_sm80_to_sm89INS1_16FlashAttnBwdSm80INS1_25CollectiveMainloopBwdSm80ILi2ELi2EN4cute5tupleIJNS5_1CILi128EEES8_NS7_ILi64EEEEEENS_6half_tEfNS_4arch4Sm80ELb0ELb1ELb1ELb0ELb0ELb0ELb0ELb0ELi2ELi4ELi4ELi4ELb0EEENS1_24CollectiveEpilogueBwdGQAISA_fSD_Li256ELb0ELb0EEENS1_19SingleTileSchedulerILb0ELb0ELb0ELi128EEEEEEEEEvNT_6ParamsE$_ZN4cute3eso3ESOILb0ELb0EJNS_6LayoutINS_5tupleIJNS3_IJNS_1CILi8EEENS4_ILi1EEEEEENS4_ILi2EEES5_EEENS3_IJNS3_IJS6_NS4_ILi0EEEEEEiNS4_ILi1024EEEEEEEENS_10ViewEngineINS_8smem_ptrIPN7cutlass6half_tEEEEEEEC2ERKSE_RKSL_)
        /*9488*/ 	.word	0x00000000


	//----- nvinfo : EIATTR_FRAME_SIZE
	.align		4
.L_6348:
        /*948c*/ 	.byte	0x04, 0x11
        /*948e*/ 	.short	(.L_6350 - .L_6349)
	.align		4
.L_6349:
        /*9490*/ 	.word	index@($_ZN7cutlass13device_kernelIN5flash19enable_sm80_to_sm89INS1_16FlashAttnBwdSm80INS1_25CollectiveMainloopBwdSm80ILi2ELi2EN4cute5tupleIJNS5_1CILi128EEES8_NS7_ILi64EEEEEENS_6half_tEfNS_4arch4Sm80ELb0ELb1ELb1ELb0ELb0ELb0ELb0ELb0ELi2ELi4ELi4ELi4ELb0EEENS1_24CollectiveEpilogueBwdGQAISA_fSD_Li256ELb0ELb0EEENS1_19SingleTileSchedulerILb0ELb0ELb0ELi128EEEEEEEEEvNT_6ParamsE$_ZN4cute3eso3ESOILb0ELb0EJNS_6LayoutINS_5tupleIJNS3_IJNS_1CILi8EEENS4_ILi1EEEEEENS4_ILi2EEENS3_IJS8_S8_EEEEEENS3_IJNS3_IJS6_NS4_ILi0EEEEEENS4_ILi4096EEENS3_IJiiEEEEEEEEiEEC2ERKSG_RKi)
        /*9494*/ 	.word	0x00000000


	//----- nvinfo : EIATTR_FRAME_SIZE
	.align		4
.L_6350:
        /*9498*/ 	.byte	0x04, 0x11
        /*949a*/ 	.short	(.L_6352 - .L_6351)
	.align		4
.L_6351:
        /*949c*/ 	.word	index@($_ZN7cutlass13device_kernelIN5flash19enable_sm80_to_sm89INS1_16FlashAttnBwdSm80INS1_25CollectiveMainloopBwdSm80ILi2ELi2EN4cute5tupleIJNS5_1CILi128EEES8_NS7_ILi64EEEEEENS_6half_tEfNS_4arch4Sm80ELb0ELb1ELb1ELb0ELb0ELb0ELb0ELb0ELi2ELi4ELi4ELi4ELb0EEENS1_24CollectiveEpilogueBwdGQAISA_fSD_Li256ELb0ELb0EEENS1_19SingleTileSchedulerILb0ELb0ELb0ELi128EEEEEEEEEvNT_6ParamsE$_ZN4cute3eso3ESOILb0ELb0EJNS_6LayoutINS_5tupleIJNS3_IJNS_1CILi8EEENS4_ILi1EEEEEENS4_ILi2EEENS3_IJS8_S8_EEEEEENS3_IJNS3_IJS6_NS4_ILi0EEEEEENS4_ILi4096EEENS3_IJiiEEEEEEEENS_10ViewEngineINS_8smem_ptrIPN7cutlass6half_tEEEEEEEC2ERKSG_RKSN_)
        /*94a0*/ 	.word	0x00000000


	//----- nvinfo : EIATTR_FRAME_SIZE
	.align		4
.L_6352:
        /*94a4*/ 	.byte	0x04, 0x11
        /*94a6*/ 	.short	(.L_6354 - .L_6353)
	.align		4
.L_6353:
        /*94a8*/ 	.word	index@($_ZN7cutlass13device_kernelIN5flash19enable_sm80_to_sm89INS1_16FlashAttnBwdSm80INS1_25CollectiveMainloopBwdSm80ILi2ELi2EN4cute5tupleIJNS5_1CILi128EEES8_NS7_ILi64EEEEEENS_6half_tEfNS_4arch4Sm80ELb0ELb1ELb1ELb0ELb0ELb0ELb0ELb0ELi2ELi4ELi4ELi4ELb0EEENS1_24CollectiveEpilogueBwdGQAISA_fSD_Li256ELb0ELb0EEENS1_19SingleTileSchedulerILb0ELb0ELb0ELi128EEEEEEEEEvNT_6ParamsE$_ZN4cute3eso3ESOILb0ELb0EJNS_6LayoutINS_5tupleIJNS3_IJNS_1CILi8EEENS4_ILi1EEEEEENS4_ILi2EEEEEENS3_IJNS3_IJS6_NS4_ILi0EEEEEEiEEEEEiEEC2ERKSD_RKi)
        /*94ac*/ 	.word	0x00000000


	//----- nvinfo : EIATTR_FRAME_SIZE
	.align		4
.L_6354:
        /*94b0*/ 	.byte	0x04, 0x11
        /*94b2*/ 	.short	(.L_6356 - .L_6355)
	.align		4
.L_6355:
        /*94b4*/ 	.word	index@($_ZN7cutlass13device_kernelIN5flash19enable_sm80_to_sm89INS1_16FlashAttnBwdSm80INS1_25CollectiveMainloopBwdSm80ILi2ELi2EN4cute5tupleIJNS5_1CILi128EEES8_NS7_ILi64EEEEEENS_6half_tEfNS_4arch4Sm80ELb0ELb1ELb1ELb0ELb0ELb0ELb0ELb0ELi2ELi4ELi4ELi4ELb0EEENS1_24CollectiveEpilogueBwdGQAISA_fSD_Li256ELb0ELb0EEENS1_19SingleTileSchedulerILb0ELb0ELb0ELi128EEEEEEEEEvNT_6ParamsE$_ZN4cute3eso3ESOILb0ELb0EJNS_6LayoutINS_5tupleIJNS3_IJNS_1CILi8EEENS4_ILi1EEEEEENS4_ILi2EEEEEENS3_IJNS3_IJS6_NS4_ILi0EEEEEEiEEEEENS_10ViewEngineINS_8smem_ptrIPN7cutlass6half_tEEEEEEEC2ERKSD_RKSK_)
        /*94b8*/ 	.word	0x00000000


	//----- nvinfo : EIATTR_FRAME_SIZE
	.align		4
.L_6356:
        /*94bc*/ 	.byte	0x04, 0x11
        /*94be*/ 	.short	(.L_6358 - .L_6357)
	.align		4
.L_6357:
        /*94c0*/ 	.word	index@($_ZN7cutlass13device_kernelIN5flash19enable_sm80_to_sm89INS1_16FlashAttnBwdSm80INS1_25CollectiveMainloopBwdSm80ILi2ELi2EN4cute5tupleIJNS5_1CILi128EEES8_NS7_ILi64EEEEEENS_6half_tEfNS_4arch4Sm80ELb0ELb1ELb1ELb0ELb0ELb0ELb0ELb0ELi2ELi4ELi4ELi4ELb0EEENS1_24CollectiveEpilogueBwdGQAISA_fSD_Li256ELb0ELb0EEENS1_19SingleTileSchedulerILb0ELb0ELb0ELi128EEEEEEEEEvNT_6ParamsE$_ZN4cute3eso3ESOILb0ELb0EJNS_6LayoutINS_5tupleIJNS3_IJNS_1CILi8EEENS4_ILi1EEEEEENS3_IJNS4_ILi2EEEEEEEEENS3_IJNS3_IJS6_NS4_ILi0EEEEEENS3_IJiEEEEEEEENS_10ViewEngineINS_8smem_ptrIPN7cutlass6half_tEEEEEEEC2ERKSF_RKSM_)
        /*94c4*/ 	.word	0x00000000


	//----- nvinfo : EIATTR_FRAME_SIZE
	.align		4
.L_6358:
        /*94c8*/ 	.byte	0x04, 0x11
        /*94ca*/ 	.short	(.L_6360 - .L_6359)
	.align		4
.L_6359:
        /*94cc*/ 	.word	index@($_ZN7cutlass13device_kernelIN5flash19enable_sm80_to_sm89INS1_16FlashAttnBwdSm80INS1_25CollectiveMainloopBwdSm80ILi2ELi2EN4cute5tupleIJNS5_1CILi128EEES8_NS7_ILi64EEEEEENS_6half_tEfNS_4arch4Sm80ELb0ELb1ELb1ELb0ELb0ELb0ELb0ELb0ELi2ELi4ELi4ELi4ELb0EEENS1_24CollectiveEpilogueBwdGQAISA_fSD_Li256ELb0ELb0EEENS1_19SingleTileSchedulerILb0ELb0ELb0ELi128EEEEEEEEEvNT_6ParamsE$_ZN4cute3eso3ESOILb0ELb0EJNS_6LayoutINS_5tupleIJNS3_IJNS_1CILi2EEES5_S5_EEES5_NS3_IJS5_S5_EEEEEENS3_IJNS3_IJNS4_ILi1EEENS4_ILi512EEEiEEENS4_ILi4096EEENS3_IJiiEEEEEEEEjEEC2ERKSF_RKj)
        /*94d0*/ 	.word	0x00000000


	//----- nvinfo : EIATTR_FRAME_SIZE
	.align		4
.L_6360:
        /*94d4*/ 	.byte	0x04, 0x11
        /*94d6*/ 	.short	(.L_6362 - .L_6361)
	.align		4
.L_6361:
        /*94d8*/ 	.word	index@($_ZN7cutlass13device_kernelIN5flash19enable_sm80_to_sm89INS1_16FlashAttnBwdSm80INS1_25CollectiveMainloopBwdSm80ILi2ELi2EN4cute5tupleIJNS5_1CILi128EEES8_NS7_ILi64EEEEEENS_6half_tEfNS_4arch4Sm80ELb0ELb1ELb1ELb0ELb0ELb0ELb0ELb0ELi2ELi4ELi4ELi4ELb0EEENS1_24CollectiveEpilogueBwdGQAISA_fSD_Li256ELb0ELb0EEENS1_19SingleTileSchedulerILb0ELb0ELb0ELi128EEEEEEEEEvNT_6ParamsE$_ZN4cute3eso3ESOILb0ELb0EJNS_6LayoutINS_5tupleIJNS3_IJNS_1CILi2EEES5_S5_EEES5_NS3_IJS5_S5_EEEEEENS3_IJNS3_IJNS4_ILi1EEENS4_ILi512EEEiEEENS4_ILi4096EEENS3_IJiiEEEEEEEENS_10ViewEngineINS_8smem_ptrIPN7cutlass6half_tEEEEEEEC2ERKSF_RKSM_)
        /*94dc*/ 	.word	0x00000000


	//----- nvinfo : EIATTR_FRAME_SIZE
	.align		4
.L_6362:
        /*94e0*/ 	.byte	0x04, 0x11
        /*94e2*/ 	.short	(.L_6364 - .L_6363)
	.align		4
.L_6363:
        /*94e4*/ 	.word	index@($_ZN7cutlass13device_kernelIN5flash19enable_sm80_to_sm89INS1_16FlashAttnBwdSm80INS1_25CollectiveMainloopBwdSm80ILi2ELi2EN4cute5tupleIJNS5_1CILi128EEES8_NS7_ILi64EEEEEENS_6half_tEfNS_4arch4Sm80ELb0ELb1ELb1ELb0ELb0ELb0ELb0ELb0ELi2ELi4ELi4ELi4ELb0EEENS1_24CollectiveEpilogueBwdGQAISA_fSD_Li256ELb0ELb0EEENS1_19SingleTileSchedulerILb0ELb0ELb0ELi128EEEEEEEEEvNT_6ParamsE$_ZN4cute3eso3ESOILb0ELb0EJNS_6LayoutINS_5tupleIJNS3_IJNS_1CILi2EEES5_S5_EEES5_NS3_IJNS3_IJS5_S5_EEES5_EEEEEENS3_IJNS3_IJNS4_ILi1EEENS4_ILi512EEEiEEENS4_ILi4096EEENS3_IJNS3_IJiiEEENS4_ILi8192EEEEEEEEEEEjEEC2ERKSI_RKj)
        /*94e8*/ 	.word	0x00000000


	//----- nvinfo : EIATTR_FRAME_SIZE
	.align		4
.L_6364:
        /*94ec*/ 	.byte	0x04, 0x11
        /*94ee*/ 	.short	(.L_6366 - .L_6365)
	.align		4
.L_6365:
        /*94f0*/ 	.word	index@($_ZN7cutlass13device_kernelIN5flash19enable_sm80_to_sm89INS1_16FlashAttnBwdSm80INS1_25CollectiveMainloopBwdSm80ILi2ELi2EN4cute5tupleIJNS5_1CILi128EEES8_NS7_ILi64EEEEEENS_6half_tEfNS_4arch4Sm80ELb0ELb1ELb1ELb0ELb0ELb0ELb0ELb0ELi2ELi4ELi4ELi4ELb0EEENS1_24CollectiveEpilogueBwdGQAISA_fSD_Li256ELb0ELb0EEENS1_19SingleTileSchedulerILb0ELb0ELb0ELi128EEEEEEEEEvNT_6ParamsE$_ZN4cute3eso3ESOILb0ELb0EJNS_6LayoutINS_5tupleIJNS3_IJNS_1CILi2EEES5_S5_EEES5_NS3_IJNS3_IJS5_S5_EEES5_EEEEEENS3_IJNS3_IJNS4_ILi1EEENS4_ILi512EEEiEEENS4_ILi4096EEENS3_IJNS3_IJiiEEENS4_ILi8192EEEEEEEEEEENS_10ViewEngineINS_8smem_ptrIPN7cutlass6half_tEEEEEEEC2ERKSI_RKSP_)
        /*94f4*/ 	.word	0x00000000


	//----- nvinfo : EIATTR_FRAME_SIZE
	.align		4
.L_6366:
        /*94f8*/ 	.byte	0x04, 0x11
        /*94fa*/ 	.short	(.L_6368 - .L_6367)
	.align		4
.L_6367:
        /*94fc*/ 	.word	index@($_ZN7cutlass13device_kernelIN5flash19enable_sm80_to_sm89INS1_16FlashAttnBwdSm80INS1_25CollectiveMainloopBwdSm80ILi2ELi2EN4cute5tupleIJNS5_1CILi128EEES8_NS7_ILi64EEEEEENS_6half_tEfNS_4arch4Sm80ELb0ELb1ELb1ELb0ELb0ELb0ELb0ELb0ELi2ELi4ELi4ELi4ELb0EEENS1_24CollectiveEpilogueBwdGQAISA_fSD_Li256ELb0ELb0EEENS1_19SingleTileSchedulerILb0ELb0ELb0ELi128EEEEEEEEEvNT_6ParamsE$_ZN4cute3eso3ESOILb0ELb0EJNS_6LayoutINS_5tupleIJNS3_IJNS_1CILi2EEES5_EEES6_NS4_ILi8EEEEEENS3_IJNS3_IJiNS4_ILi512EEEEEENS3_IJiiEEENS4_ILi1024EEEEEEEEjEEC2ERKSE_RKj)
        /*9500*/ 	.word	0x00000000


	//----- nvinfo : EIATTR_FRAME_SIZE
	.align		4
.L_6368:
        /*9504*/ 	.byte	0x04, 0x11
        /*9506*/ 	.short	(.L_6370 - .L_6369)
	.align		4
.L_6369:
        /*9508*/ 	.word	index@($_ZN7cutlass13device_kernelIN5flash19enable_sm80_to_sm89INS1_16FlashAttnBwdSm80INS1_25CollectiveMainloopBwdSm80ILi2ELi2EN4cute5tupleIJNS5_1CILi128EEES8_NS7_ILi64EEEEEENS_6half_tEfNS_4arch4Sm80ELb0ELb1ELb1ELb0ELb0ELb0ELb0ELb0ELi2ELi4ELi4ELi4ELb0EEENS1_24CollectiveEpilogueBwdGQAISA_fSD_Li256ELb0ELb0EEENS1_19SingleTileSchedulerILb0ELb0ELb0ELi128EEEEEEEEEvNT_6ParamsE$_ZN4cute3eso3ESOILb0ELb0EJNS_6LayoutINS_5tupleIJNS3_IJNS_1CILi2EEES5_EEES6_NS4_ILi8EEEEEENS3_IJNS3_IJiNS4_ILi512EEEEEENS3_IJiiEEENS4_ILi1024EEEEEEEENS_10ViewEngineINS_8smem_ptrIPN7cutlass6half_tEEEEEEEC2ERKSE_RKSL_)
        /*950c*/ 	.word	0x00000000


	//----- nvinfo : EIATTR_FRAME_SIZE
	.align		4
.L_6370:
        /*9510*/ 	.byte	0x04, 0x11
        /*9512*/ 	.short	(.L_6372 - .L_6371)
	.align		4
.L_6371:
        /*9514*/ 	.word	index@($_ZN7cutlass13device_kernelIN5flash19enable_sm80_to_sm89INS1_16FlashAttnBwdSm80INS1_25CollectiveMainloopBwdSm80ILi2ELi2EN4cute5tupleIJNS5_1CILi128EEES8_NS7_ILi64EEEEEENS_6half_tEfNS_4arch4Sm80ELb0ELb1ELb1ELb0ELb0ELb0ELb0ELb0ELi2ELi4ELi4ELi4ELb0EEENS1_24CollectiveEpilogueBwdGQAISA_fSD_Li256ELb0ELb0EEENS1_19SingleTileSchedulerILb0ELb0ELb0ELi128EEEEEEEEEvNT_6ParamsE$_ZN4cute3eso3ESOILb0ELb0EJNS_6LayoutINS_5tupleIJNS3_IJNS_1CILi2EEES5_EEENS4_ILi8EEES6_EEENS3_IJNS3_IJNS4_ILi1EEEiEEENS4_ILi1024EEENS3_IJiiEEEEEEEEjEEC2ERKSE_RKj)
        /*9518*/ 	.word	0x00000000


	//----- nvinfo : EIATTR_FRAME_SIZE
	.align		4
.L_6372:
        /*951c*/ 	.byte	0x04, 0x11
        /*951e*/ 	.short	(.L_6374 - .L_6373)
	.align		4
.L_6373:
        /*9520*/ 	.word	index@($_ZN7cutlass13device_kernelIN5flash19enable_sm80_to_sm89INS1_16FlashAttnBwdSm80INS1_25CollectiveMainloopBwdSm80ILi2ELi2EN4cute5tupleIJNS5_1CILi128EEES8_NS7_ILi64EEEEEENS_6half_tEfNS_4arch4Sm80ELb0ELb1ELb1ELb0ELb0ELb0ELb0ELb0ELi2ELi4ELi4ELi4ELb0EEENS1_24CollectiveEpilogueBwdGQAISA_fSD_Li256ELb0ELb0EEENS1_19SingleTileSchedulerILb0ELb0ELb0ELi128EEEEEEEEEvNT_6ParamsE$_ZN4cute3eso3ESOILb0ELb0EJNS_6LayoutINS_5tupleIJNS3_IJNS_1CILi2EEES5_EEENS4_ILi8EEES6_EEENS3_IJNS3_IJNS4_ILi1EEEiEEENS4_ILi1024EEENS3_IJiiEEEEEEEENS_10ViewEngineINS_8smem_ptrIPN7cutlass6half_tEEEEEEEC2ERKSE_RKSL_)
        /*9524*/ 	.word	0x00000000


	//----- nvinfo : EIATTR_FRAME_SIZE
	.align		4
.L_6374:
        /*9528*/ 	.byte	0x04, 0x11
        /*952a*/ 	.short	(.L_6376 - .L_6375)
	.align		4
.L_6375:
        /*952c*/ 	.word	index@($_ZN7cutlass13device_kernelIN5flash19enable_sm80_to_sm89INS1_16FlashAttnBwdSm80INS1_25CollectiveMainloopBwdSm80ILi2ELi2EN4cute5tupleIJNS5_1CILi128EEES8_NS7_ILi64EEEEEENS_6half_tEfNS_4arch4Sm80ELb0ELb1ELb1ELb0ELb0ELb0ELb0ELb0ELi2ELi4ELi4ELi4ELb0EEENS1_24CollectiveEpilogueBwdGQAISA_fSD_Li256ELb0ELb0EEENS1_19SingleTileSchedulerILb0ELb0ELb0ELi128EEEEEEEEEvNT_6ParamsE$_ZN4cute3eso3ESOILb0ELb0EJNS_6LayoutINS_5tupleIJNS3_IJNS_1CILi1EEENS3_IJS5_NS4_ILi2EEES6_EEEEEES6_NS3_IJS6_S6_EEEEEENS3_IJNS3_IJNS4_ILi0EEENS3_IJS5_NS4_ILi256EEEiEEEEEENS4_ILi2048EEENS3_IJiNS4_ILi4096EEEEEEEEEEENS_10ViewEngineINS_8smem_ptrIPjEEEEEEC2ERKSJ_RKSO_)
        /*9530*/ 	.word	0x00000000


	//----- nvinfo : EIATTR_FRAME_SIZE
	.align		4
.L_6376:
        /*9534*/ 	.byte	0x04, 0x11
        /*9536*/ 	.short	(.L_6378 - .L_6377)
	.align		4
.L_6377:
        /*9538*/ 	.word	index@($_ZN7cutlass13device_kernelIN5flash19enable_sm80_to_sm89INS1_16FlashAttnBwdSm80INS1_25CollectiveMainloopBwdSm80ILi2ELi2EN4cute5tupleIJNS5_1CILi128EEES8_NS7_ILi64EEEEEENS_6half_tEfNS_4arch4Sm80ELb0ELb1ELb1ELb0ELb0ELb0ELb0ELb0ELi2ELi4ELi4ELi4ELb0EEENS1_24CollectiveEpilogueBwdGQAISA_fSD_Li256ELb0ELb0EEENS1_19SingleTileSchedulerILb0ELb0ELb0ELi128EEEEEEEEEvNT_6ParamsE$_ZN4cute3eso3ESOILb0ELb0EJNS_6LayoutINS_5tupleIJNS3_IJNS3_IJNS_1CILi8EEENS4_ILi1EEEEEES6_EEENS3_IJNS3_IJS6_S6_EEENS4_ILi2EEEEEEEEENS3_IJNS3_IJNS3_IJS6_NS4_ILi0EEEEEESD_EEENS3_IJNS3_IJSD_SD_EEEiEEEEEEEENS_10ViewEngineINS_8smem_ptrIPN7cutlass6half_tEEEEEEEC2ERKSJ_RKSQ_)
        /*953c*/ 	.word	0x00000000


	//----- nvinfo : EIATTR_FRAME_SIZE
	.align		4
.L_6378:
        /*9540*/ 	.byte	0x04, 0x11
        /*9542*/ 	.short	(.L_6380 - .L_6379)
	.align		4
.L_6379:
        /*9544*/ 	.word	index@($_ZN7cutlass13device_kernelIN5flash19enable_sm80_to_sm89INS1_16FlashAttnBwdSm80INS1_25CollectiveMainloopBwdSm80ILi2ELi2EN4cute5tupleIJNS5_1CILi128EEES8_NS7_ILi64EEEEEENS_6half_tEfNS_4arch4Sm80ELb0ELb1ELb1ELb0ELb0ELb0ELb0ELb0ELi2ELi4ELi4ELi4ELb0EEENS1_24CollectiveEpilogueBwdGQAISA_fSD_Li256ELb0ELb0EEENS1_19SingleTileSchedulerILb0ELb0ELb0ELi128EEEEEEEEEvNT_6ParamsE$_ZN4cute3eso3ESOILb0ELb0EJNS_5tupleIJiNS_1CILi512EEEEEENS2_IJiiEEENS3_ILi1024EEEEEC2ERKS5_RKS6_RKS7_)
        /*9548*/ 	.word	0x00000000


	//----- nvinfo : EIATTR_FRAME_SIZE
	.align		4
.L_6380:
        /*954c*/ 	.byte	0x04, 0x11
        /*954e*/ 	.short	(.L_6382 - .L_6381)
	.align		4
.L_6381:
        /*9550*/ 	.word	index@($_ZN7cutlass13device_kernelIN5flash19enable_sm80_to_sm89INS1_16FlashAttnBwdSm80INS1_25CollectiveMainloopBwdSm80ILi2ELi2EN4cute5tupleIJNS5_1CILi128EEES8_NS7_ILi64EEEEEENS_6half_tEfNS_4arch4Sm80ELb0ELb1ELb1ELb0ELb0ELb0ELb0ELb0ELi2ELi4ELi4ELi4ELb0EEENS1_24CollectiveEpilogueBwdGQAISA_fSD_Li256ELb0ELb0EEENS1_19SingleTileSchedulerILb0ELb0ELb0ELi128EEEEEEEEEvNT_6ParamsE$_ZN4cute3eso3ESOILb0ELb0EJNS_5tupleIJNS_1CILi1EEEiEEENS3_ILi1024EEENS2_IJiiEEEEEC2ERKS5_RKS6_RKS7_)
        /*9554*/ 	.word	0x00000000


	//----- nvinfo : EIATTR_FRAME_SIZE
	.align		4
.L_6382:
        /*9558*/ 	.byte	0x04, 0x11
        /*955a*/ 	.short	(.L_6384 - .L_6383)
	.align		4
.L_6383:
        /*955c*/ 	.word	index@($_ZN7cutlass13device_kernelIN5flash19enable_sm80_to_sm89INS1_16FlashAttnBwdSm80INS1_25CollectiveMainloopBwdSm80ILi2ELi2EN4cute5tupleIJNS5_1CILi128EEES8_NS7_ILi64EEEEEENS_6half_tEfNS_4arch4Sm80ELb0ELb1ELb1ELb0ELb0ELb0ELb0ELb0ELi2ELi4ELi4ELi4ELb0EEENS1_24CollectiveEpilogueBwdGQAISA_fSD_Li256ELb0ELb0EEENS1_19SingleTileSchedulerILb0ELb0ELb0ELi128EEEEEEEEEvNT_6ParamsE$_ZN4cute3eso3ESOILb0ELb0EJNS_5tupleIJNS_1CILi1EEENS3_ILi512EEEiEEENS3_ILi4096EEENS2_IJiiEEEEEC2ERKS6_RKS7_RKS8_)
        /*9560*/ 	.word	0x00000000


	//----- nvinfo : EIATTR_FRAME_SIZE
	.align		4
.L_6384:
        /*9564*/ 	.byte	0x04, 0x11
        /*9566*/ 	.short	(.L_6386 - .L_6385)
	.align		4
.L_6385:
        /*9568*/ 	.word	index@($_ZN7cutlass13device_kernelIN5flash19enable_sm80_to_sm89INS1_16FlashAttnBwdSm80INS1_25CollectiveMainloopBwdSm80ILi2ELi2EN4cute5tupleIJNS5_1CILi128EEES8_NS7_ILi64EEEEEENS_6half_tEfNS_4arch4Sm80ELb0ELb1ELb1ELb0ELb0ELb0ELb0ELb0ELi2ELi4ELi4ELi4ELb0EEENS1_24CollectiveEpilogueBwdGQAISA_fSD_Li256ELb0ELb0EEENS1_19SingleTileSchedulerILb0ELb0ELb0ELi128EEEEEEEEEvNT_6ParamsE$_ZN4cute3eso3ESOILb0ELb0EJNS_5tupleIJNS_1CILi1EEENS3_ILi512EEEiEEENS3_ILi4096EEENS2_IJNS2_IJiiEEENS3_ILi8192EEEEEEEEC2ERKS6_RKS7_RKSA_)
        /*956c*/ 	.word	0x00000000


	//----- nvinfo : EIATTR_FRAME_SIZE
	.align		4
.L_6386:
        /*9570*/ 	.byte	0x04, 0x11
        /*9572*/ 	.short	(.L_6388 - .L_6387)
	.align		4
.L_6387:
        /*9574*/ 	.word	index@($_ZN7cutlass13device_kernelIN5flash19enable_sm80_to_sm89INS1_16FlashAttnBwdSm80INS1_25CollectiveMainloopBwdSm80ILi2ELi2EN4cute5tupleIJNS5_1CILi128EEES8_NS7_ILi64EEEEEENS_6half_tEfNS_4arch4Sm80ELb0ELb1ELb1ELb0ELb0ELb0ELb0ELb0ELi2ELi4ELi4ELi4ELb0EEENS1_24CollectiveEpilogueBwdGQAISA_fSD_Li256ELb0ELb0EEENS1_19SingleTileSchedulerILb0ELb0ELb0ELi128EEEEEEEEEvNT_6ParamsE$_ZN4cute3eso3ESOILb0ELb0EJNS_5tupleIJNS_1CILi0EEENS2_IJNS3_ILi1EEENS3_ILi256EEEiEEEEEENS3_ILi2048EEENS2_IJiNS3_ILi4096EEEEEEEEC2ERKS8_RKS9_RKSB_)
        /*9578*/ 	.word	0x00000000


	//----- nvinfo : EIATTR_FRAME_SIZE
	.align		4
.L_6388:
        /*957c*/ 	.byte	0x04, 0x11
        /*957e*/ 	.short	(.L_6390 - .L_6389)
	.align		4
.L_6389:
        /*9580*/ 	.word	index@($_ZN7cutlass13device_kernelIN5flash19enable_sm80_to_sm89INS1_16FlashAttnBwdSm80INS1_25CollectiveMainloopBwdSm80ILi2ELi2EN4cute5tupleIJNS5_1CILi128EEES8_NS7_ILi64EEEEEENS_6half_tEfNS_4arch4Sm80ELb0ELb1ELb1ELb0ELb0ELb0ELb0ELb0ELi2ELi4ELi4ELi4ELb0EEENS1_24CollectiveEpilogueBwdGQAISA_fSD_Li256ELb0ELb0EEENS1_19SingleTileSchedulerILb0ELb0ELb0ELi128EEEEEEEEEvNT_6ParamsE$_ZN4cute3eso3ESOILb0ELb0EJNS_14ComposedLayoutINS_7SwizzleILi3ELi3ELi3EEENS_9MixedBitsILj0ELj432EEENS_6LayoutINS_5tupleIJNS8_IJNS_1CILi2EEESA_SA_EEESA_NS9_ILi8EEEEEENS8_IJNS8_IJNS9_ILi64EEESC_NS9_ILi512EEEEEENS9_ILi8192EEENS9_ILi1024EEEEEEEEEEiEEC2ERKSL_RKi)
        /*9584*/ 	.word	0x00000000


	//----- nvinfo : EIATTR_FRAME_SIZE
	.align		4
.L_6390:
        /*9588*/ 	.byte	0x04, 0x11
        /*958a*/ 	.short	(.L_6392 - .L_6391)
	.align		4
.L_6391:
        /*958c*/ 	.word	index@($_ZN7cutlass13device_kernelIN5flash19enable_sm80_to_sm89INS1_16FlashAttnBwdSm80INS1_25CollectiveMainloopBwdSm80ILi2ELi2EN4cute5tupleIJNS5_1CILi128EEES8_NS7_ILi64EEEEEENS_6half_tEfNS_4arch4Sm80ELb0ELb1ELb1ELb0ELb0ELb0ELb0ELb0ELi2ELi4ELi4ELi4ELb0EEENS1_24CollectiveEpilogueBwdGQAISA_fSD_Li256ELb0ELb0EEENS1_19SingleTileSchedulerILb0ELb0ELb0ELi128EEEEEEEEEvNT_6ParamsE$_ZN4cute3eso3ESOILb0ELb0EJNS_14ComposedLayoutINS_7SwizzleILi3ELi3ELi3EEENS_9MixedBitsILj0ELj432EEENS_6LayoutINS_5tupleIJNS8_IJNS_1CILi2EEESA_SA_EEESA_NS9_ILi8EEEEEENS8_IJNS8_IJNS9_ILi64EEESC_NS9_ILi512EEEEEENS9_ILi8192EEENS9_ILi1024EEEEEEEEEENS_10ViewEngineINS_8smem_ptrIPN7cutlass6half_tEEEEEEEC2ERKSL_RKSS_)
        /*9590*/ 	.word	0x00000000


	//----- nvinfo : EIATTR_FRAME_SIZE
	.align		4
.L_6392:
        /*9594*/ 	.byte	0x04, 0x11
        /*9596*/ 	.short	(.L_6394 - .L_6393)
	.align		4
.L_6393:
        /*9598*/ 	.word	index@(_ZN7cutlass13device_kernelIN5flash19enable_sm80_to_sm89INS1_16FlashAttnBwdSm80INS1_25CollectiveMainloopBwdSm80ILi2ELi2EN4cute5tupleIJNS5_1CILi128EEES8_NS7_ILi64EEEEEENS_6half_tEfNS_4arch4Sm80ELb0ELb1ELb1ELb0ELb0ELb0ELb0ELb0ELi2ELi4ELi4ELi4ELb0EEENS1_24CollectiveEpilogueBwdGQAISA_fSD_Li256ELb0ELb0EEENS1_19SingleTileSchedulerILb0ELb0ELb0ELi128EEEEEEEEEvNT_6ParamsE)
        /*959c*/ 	.word	0x000015f0


	//----- nvinfo : EIATTR_REGCOUNT
	.align		4
.L_6394:
        /*95a0*/ 	.byte	0x04, 0x2f
        /*95a2*/ 	.short	(.L_6396 - .L_6395)
	.align		4
.L_6395:
        /*95a4*/ 	.word	index@(_ZN7cutlass13device_kernelIN5flash19enable_sm80_to_sm89INS1_16FlashAttnBwdSm80INS1_25CollectiveMainloopBwdSm80ILi2ELi2EN4cute5tupleIJNS5_1CILi128EEES8_NS7_ILi64EEEEEENS_6half_tEfNS_4arch4Sm80ELb0ELb1ELb1ELb0ELb1ELb0ELb0ELb0ELi2ELi4ELi4ELi4ELb0EEENS1_21CollectiveEpilogueBwdISA_SB_SD_Li256ELb0ELb0ELi2EEENS1_19SingleTileSchedulerILb0ELb0ELb0ELi128EEEEEEEEEvNT_6ParamsE)
        /*95a8*/ 	.word	0x0000006a


	//----- nvinfo : EIATTR_FRAME_SIZE
	.align		4
.L_6396:
        /*95ac*/ 	.byte	0x04, 0x11
        /*95ae*/ 	.short	(.L_6398 - .L_6397)
	.align		4
.L_6397:
        /*95b0*/ 	.word	index@($_ZN7cutlass13device_kernelIN5flash19enable_sm80_to_sm89INS1_16FlashAttnBwdSm80INS1_25CollectiveMainloopBwdSm80ILi2ELi2EN4cute5tupleIJNS5_1CILi128EEES8_NS7_ILi64EEEEEENS_6half_tEfNS_4arch4Sm80ELb0ELb1ELb1ELb0ELb1ELb0ELb0ELb0ELi2ELi4ELi4ELi4ELb0EEENS1_21CollectiveEpilogueBwdISA_SB_SD_Li256ELb0ELb0ELi2EEENS1_19SingleTileSchedulerILb0ELb0ELb0ELi128EEEEEEEEEvNT_6ParamsE$exp2f)
        /*95b4*/ 	.word	0x00000000


	//----- nvinfo : EIATTR_FRAME_SIZE
	.align		4
.L_6398:
        /*95b8*/ 	.byte	0x04, 0x11
        /*95ba*/ 	.short	(.L_6400 - .L_6399)
	.align		4
.L_6399:
        /*95bc*/ 	.word	index@($_ZN7cutlass13device_kernelIN5flash19enable_sm80_to_sm89INS1_16FlashAttnBwdSm80INS1_25CollectiveMainloopBwdSm80ILi2ELi2EN4cute5tupleIJNS5_1CILi128EEES8_NS7_ILi64EEEEEENS_6half_tEfNS_4arch4Sm80ELb0ELb1ELb1ELb0ELb1ELb0ELb0ELb0ELi2ELi4ELi4ELi4ELb0EEENS1_21CollectiveEpilogueBwdISA_SB_SD_Li256ELb0ELb0ELi2EEENS1_19SingleTileSchedulerILb0ELb0ELb0ELi128EEEEEEEEEvNT_6ParamsE$_ZZZN5flash25CollectiveMainloopBwdSm80ILi2ELi2EN4cute5tupleIJNS1_1CILi128EEES4_NS3_ILi64EEEEEEN7cutlass6half_tEfNS7_4arch4Sm80ELb0ELb1ELb1ELb0ELb1ELb0ELb0ELb0ELi2ELi4ELi4ELi4ELb0EE3mmaINS_16FlashAttnBwdSm80ISB_NS_21CollectiveEpilogueBwdIS6_S8_SA_Li256ELb0ELb0ELi2EEENS_19SingleTileSchedulerILb0ELb0ELb0ELi128EEEE13SharedStorageENS1_6TensorINS1_11ArrayEngineIfLm32EEENS1_6LayoutINS2_IJNS2_IJNS3_ILi2EEESO_EEESO_NS3_ILi4EEEEEENS2_IJNS2_IJNS3_ILi1EEESO_EEESQ_NS3_ILi8EEEEEEEEEEEEbRKNSB_6ParamsERT0_S12_iNS2_IJiiiEEERT_ENKUliT_E_clIZSC_ISJ_SX_EbS10_S12_S12_iS13_S15_EUlRS16_iE_EEDaiS16_ENKUlvE1_clEv)
        /*95c0*/ 	.word	0x00000000


	//----- nvinfo : EIATTR_FRAME_SIZE
	.align		4
.L_6400:
        /*95c4*/ 	.byte	0x04, 0x11
        /*95c6*/ 	.short	(.L_6402 - .L_6401)
	.align		4
.L_6401:
        /*95c8*/ 	.word	index@($_ZN7cutlass13device_kernelIN5flash19enable_sm80_to_sm89INS1_16FlashAttnBwdSm80INS1_25CollectiveMainloopBwdSm80ILi2ELi2EN4cute5tupleIJNS5_1CILi128EEES8_NS7_ILi64EEEEEENS_6half_tEfNS_4arch4Sm80ELb0ELb1ELb1ELb0ELb1ELb0ELb0ELb0ELi2ELi4ELi4ELi4ELb0EEENS1_21CollectiveEpilogueBwdISA_SB_SD_Li256ELb0ELb0ELi2EEENS1_19SingleTileSchedulerILb0ELb0ELb0ELi128EEEEEEEEEvNT_6ParamsE$_ZZZN5flash25CollectiveMainloopBwdSm80ILi2ELi2EN4cute5tupleIJNS1_1CILi128EEES4_NS3_ILi64EEEEEEN7cutlass6half_tEfNS7_4arch4Sm80ELb0ELb1ELb1ELb0ELb1ELb0ELb0ELb0ELi2ELi4ELi4ELi4ELb0EE3mmaINS_16FlashAttnBwdSm80ISB_NS_21CollectiveEpilogueBwdIS6_S8_SA_Li256ELb0ELb0ELi2EEENS_19SingleTileSchedulerILb0ELb0ELb0ELi128EEEE13SharedStorageENS1_6TensorINS1_11ArrayEngineIfLm32EEENS1_6LayoutINS2_IJNS2_IJNS3_ILi2EEESO_EEESO_NS3_ILi4EEEEEENS2_IJNS2_IJNS3_ILi1EEESO_EEESQ_NS3_ILi8EEEEEEEEEEEEbRKNSB_6ParamsERT0_S12_iNS2_IJiiiEEERT_ENKUliT_E_clIZSC_ISJ_SX_EbS10_S12_S12_iS13_S15_EUlRS16_iE_EEDaiS16_ENKUlvE0_clEv)
        /*95cc*/ 	.word	0x00000000


	//----- nvinfo : EIATTR_FRAME_SIZE
	.align		4
.L_6402:
        /*95d0*/ 	.byte	0x04, 0x11
        /*95d2*/ 	.short	(.L_6404 - .L_6403)
	.align		4
.L_6403:
        /*95d4*/ 	.word	index@($_ZN7cutlass13device_kernelIN5flash19enable_sm80_to_sm89INS1_16FlashAttnBwdSm80INS1_25CollectiveMainloopBwdSm80ILi2ELi2EN4cute5tupleIJNS5_1CILi128EEES8_NS7_ILi64EEEEEENS_6half_tEfNS_4arch4Sm80ELb0ELb1ELb1ELb0ELb1ELb0ELb0ELb0ELi2ELi4ELi4ELi4ELb0EEENS1_21CollectiveEpilogueBwdISA_SB_SD_Li256ELb0ELb0ELi2EEENS1_19SingleTileSchedulerILb0ELb0ELb0ELi128EEEEEEEEEvNT_6ParamsE$_ZZZN5flash25CollectiveMainloopBwdSm80ILi2ELi2EN4cute5tupleIJNS1_1CILi128EEES4_NS3_ILi64EEEEEEN7cutlass6half_tEfNS7_4arch4Sm80ELb0ELb1ELb1ELb0ELb1ELb0ELb0ELb0ELi2ELi4ELi4ELi4ELb0EE3mmaINS_16FlashAttnBwdSm80ISB_NS_21CollectiveEpilogueBwdIS6_S8_SA_Li256ELb0ELb0ELi2EEENS_19SingleTileSchedulerILb0ELb0ELb0ELi128EEEE13SharedStorageENS1_6TensorINS1_11ArrayEngineIfLm32EEENS1_6LayoutINS2_IJNS2_IJNS3_ILi2EEESO_EEESO_NS3_ILi4EEEEEENS2_IJNS2_IJNS3_ILi1EEESO_EEESQ_NS3_ILi8EEEEEEEEEEEEbRKNSB_6ParamsERT0_S12_iNS2_IJiiiEEERT_ENKUliT_E_clIZSC_ISJ_SX_EbS10_S12_S12_iS13_S15_EUlRS16_iE_EEDaiS16_ENKUlT_E_clIZSC_ISJ_SX_EbS10_S12_S12_iS13_S15_EUlvE0_EEDaS1B_)
        /*95d8*/ 	.word	0x00000000


	//----- nvinfo : EIATTR_FRAME_SIZE
	.align		4
.L_6404:
        /*95dc*/ 	.byte	0x04, 0x11
        /*95de*/ 	.short	(.L_6406 - .L_6405)
	.align		4
.L_6405:
        /*95e0*/ 	.word	index@($_ZN7cutlass13device_kernelIN5flash19enable_sm80_to_sm89INS1_16FlashAttnBwdSm80INS1_25CollectiveMainloopBwdSm80ILi2ELi2EN4cute5tupleIJNS5_1CILi128EEES8_NS7_ILi64EEEEEENS_6half_tEfNS_4arch4Sm80ELb0ELb1ELb1ELb0ELb1ELb0ELb0ELb0ELi2ELi4ELi4ELi4ELb0EEENS1_21CollectiveEpilogueBwdISA_SB_SD_Li256ELb0ELb0ELi2EEENS1_19SingleTileSchedulerILb0ELb0ELb0ELi128EEEEEEEEEvNT_6ParamsE$_ZZN5flash25CollectiveMainloopBwdSm80ILi2ELi2EN4cute5tupleIJNS1_1CILi128EEES4_NS3_ILi64EEEEEEN7cutlass6half_tEfNS7_4arch4Sm80ELb0ELb1ELb1ELb0ELb1ELb0ELb0ELb0ELi2ELi4ELi4ELi4ELb0EE3mmaINS_16FlashAttnBwdSm80ISB_NS_21CollectiveEpilogueBwdIS6_S8_SA_Li256ELb0ELb0ELi2EEENS_19SingleTileSchedulerILb0ELb0ELb0ELi128EEEE13SharedStorageENS1_6TensorINS1_11ArrayEngineIfLm32EEENS1_6LayoutINS2_IJNS2_IJNS3_ILi2EEESO_EEESO_NS3_ILi4EEEEEENS2_IJNS2_IJNS3_ILi1EEESO_EEESQ_NS3_ILi8EEEEEEEEEEEEbRKNSB_6ParamsERT0_S12_iNS2_IJiiiEEERT_ENKUlvE_clEv)
        /*95e4*/ 	.word	0x00000000


	//----- nvinfo : EIATTR_FRAME_SIZE
	.align		4
.L_6406:
        /*95e8*/ 	.byte	0x04, 0x11
        /*95ea*/ 	.short	(.L_6408 - .L_6407)
	.align		4
.L_6407:
        /*95ec*/ 	.word	index@($_ZN7cutlass13device_kernelIN5flash19enable_sm80_to_sm89INS1_16FlashAttnBwdSm80INS1_25CollectiveMainloopBwdSm80ILi2ELi2EN4cute5tupleIJNS5_1CILi128EEES8_NS7_ILi64EEEEEENS_6half_tEfNS_4arch4Sm80ELb0ELb1ELb1ELb0ELb1ELb0ELb0ELb0ELi2ELi4ELi4ELi4ELb0EEENS1_21CollectiveEpilogueBwdISA_SB_SD_Li256ELb0ELb0ELi2EEENS1_19SingleTileSchedulerILb0ELb0ELb0ELi128EEEEEEEEEvNT_6ParamsE$_ZZN5flash25CollectiveMainloopBwdSm80ILi2ELi2EN4cute5tupleIJNS1_1CILi128EEES4_NS3_ILi64EEEEEEN7cutlass6half_tEfNS7_4arch4Sm80ELb0ELb1ELb1ELb0ELb1ELb0ELb0ELb0ELi2ELi4ELi4ELi4ELb0EE3mmaINS_16FlashAttnBwdSm80ISB_NS_21CollectiveEpilogueBwdIS6_S8_SA_Li256ELb0ELb0ELi2EEENS_19SingleTileSchedulerILb0ELb0ELb0ELi128EEEE13SharedStorageENS1_6TensorINS1_11ArrayEngineIfLm32EEENS1_6LayoutINS2_IJNS2_IJNS3_ILi2EEESO_EEESO_NS3_ILi4EEEEEENS2_IJNS2_IJNS3_ILi1EEESO_EEESQ_NS3_ILi8EEEEEEEEEEEEbRKNSB_6ParamsERT0_S12_iNS2_IJiiiEEERT_ENKUlvE0_clEv)
        /*95f0*/ 	.word	0x00000000


	//----- nvinfo : EIATTR_FRAME_SIZE
	.align		4
.L_6408:
        /*95f4*/ 	.byte	0x04, 0x11
        /*95f6*/ 	.short	(.L_6410 - .L_6409)
	.align		4
.L_6409:
        /*95f8*/ 	.word	index@($_ZN7cutlass13device_kernelIN5flash19enable_sm80_to_sm89INS1_16FlashAttnBwdSm80INS1_25CollectiveMainloopBwdSm80ILi2ELi2EN4cute5tupleIJNS5_1CILi128EEES8_NS7_ILi64EEEEEENS_6half_tEfNS_4arch4Sm80ELb0ELb1ELb1ELb0ELb1ELb0ELb0ELb0ELi2ELi4ELi4ELi4ELb0EEENS1_21CollectiveEpilogueBwdISA_SB_SD_Li256ELb0ELb0ELi2EEENS1_19SingleTileSchedulerILb0ELb0ELb0ELi128EEEEEEEEEvNT_6ParamsE$_ZZN5flash25CollectiveMainloopBwdSm80ILi2ELi2EN4cute5tupleIJNS1_1CILi128EEES4_NS3_ILi64EEEEEEN7cutlass6half_tEfNS7_4arch4Sm80ELb0ELb1ELb1ELb0ELb1ELb0ELb0ELb0ELi2ELi4ELi4ELi4ELb0EE3mmaINS_16FlashAttnBwdSm80ISB_NS_21CollectiveEpilogueBwdIS6_S8_SA_Li256ELb0ELb0ELi2EEENS_19SingleTileSchedulerILb0ELb0ELb0ELi128EEEE13SharedStorageENS1_6TensorINS1_11ArrayEngineIfLm32EEENS1_6LayoutINS2_IJNS2_IJNS3_ILi2EEESO_EEESO_NS3_ILi4EEEEEENS2_IJNS2_IJNS3_ILi1EEESO_EEESQ_NS3_ILi8EEEEEEEEEEEEbRKNSB_6ParamsERT0_S12_iNS2_IJiiiEEERT_ENKUliT_E_clIZSC_ISJ_SX_EbS10_S12_S12_iS13_S15_EUlRS16_iE_EEDaiS16_)
        /*95fc*/ 	.word	0x00000000


	//----- nvinfo : EIATTR_FRAME_SIZE
	.align		4
.L_6410:
        /*9600*/ 	.byte	0x04, 0x11
        /*9602*/ 	.short	(.L_6412 - .L_6411)
	.align		4
.L_6411:
        /*9604*/ 	.word	index@($_ZN7cutlass13device_kernelIN5flash19enable_sm80_to_sm89INS1_16FlashAttnBwdSm80INS1_25CollectiveMainloopBwdSm80ILi2ELi2EN4cute5tupleIJNS5_1CILi128EEES8_NS7_ILi64EEEEEENS_6half_tEfNS_4arch4Sm80ELb0ELb1ELb1ELb0ELb1ELb0ELb0ELb0ELi2ELi4ELi4ELi4ELb0EEENS1_21CollectiveEpilogueBwdISA_SB_SD_Li256ELb0ELb0ELi2EEENS1_19SingleTileSchedulerILb0ELb0ELb0ELi128EEEEEEEEEvNT_6ParamsE$_ZZN5flash25CollectiveMainloopBwdSm80ILi2ELi2EN4cute5tupleIJNS1_1CILi128EEES4_NS3_ILi64EEEEEEN7cutlass6half_tEfNS7_4arch4Sm80ELb0ELb1ELb1ELb0ELb1ELb0ELb0ELb0ELi2ELi4ELi4ELi4ELb0EE3mmaINS_16FlashAttnBwdSm80ISB_NS_21CollectiveEpilogueBwdIS6_S8_SA_Li256ELb0ELb0ELi2EEENS_19SingleTileSchedulerILb0ELb0ELb0ELi128EEEE13SharedStorageENS1_6TensorINS1_11ArrayEngineIfLm32EEENS1_6LayoutINS2_IJNS2_IJNS3_ILi2EEESO_EEESO_NS3_ILi4EEEEEENS2_IJNS2_IJNS3_ILi1EEESO_EEESQ_NS3_ILi8EEEEEEEEEEEEbRKNSB_6ParamsERT0_S12_iNS2_IJiiiEEERT_ENKUlRT_iE_clINSK_INSL_IfLm64EEENSN_INS2_IJSP_SO_SU_EEESV_EEEEEEDaS17_i)
        /*9608*/ 	.word	0x00000000


	//----- nvinfo : EIATTR_FRAME_SIZE
	.align		4
.L_6412:
        /*960c*/ 	.byte	0x04, 0x11
        /*960e*/ 	.short	(.L_6414 - .L_6413)
	.align		4
.L_6413:
        /*9610*/ 	.word	index@($_ZN7cutlass13device_kernelIN5flash19enable_sm80_to_sm89INS1_16FlashAttnBwdSm80INS1_25CollectiveMainloopBwdSm80ILi2ELi2EN4cute5tupleIJNS5_1CILi128EEES8_NS7_ILi64EEEEEENS_6half_tEfNS_4arch4Sm80ELb0ELb1ELb1ELb0ELb1ELb0ELb0ELb0ELi2ELi4ELi4ELi4ELb0EEENS1_21CollectiveEpilogueBwdISA_SB_SD_Li256ELb0ELb0ELi2EEENS1_19SingleTileSchedulerILb0ELb0ELb0ELi128EEEEEEEEEvNT_6ParamsE$_ZZN4cuteplIJNS_1CILi0EEEiEJiEEEDaRKNS_15ArithmeticTupleIJDpT_EEERKNS3_IJDpT0_EEEENKUlDpRKT_E_clIJiiEEEDaSH_)
        /*9614*/ 	.word	0x00000000


	//----- nvinfo : EIATTR_FRAME_SIZE
	.align		4
.L_6414:
        /*9618*/ 	.byte	0x04, 0x11
        /*961a*/ 	.short	(.L_6416 - .L_6415)
	.align		4
.L_6415:
        /*961c*/ 	.word	index@($_ZN7cutlass13device_kernelIN5flash19enable_sm80_to_sm89INS1_16FlashAttnBwdSm80INS1_25CollectiveMainloopBwdSm80ILi2ELi2EN4cute5tupleIJNS5_1CILi128EEES8_NS7_ILi64EEEEEENS_6half_tEfNS_4arch4Sm80ELb0ELb1ELb1ELb0ELb1ELb0ELb0ELb0ELi2ELi4ELi4ELi4ELb0EEENS1_21CollectiveEpilogueBwdISA_SB_SD_Li256ELb0ELb0ELi2EEENS1_19SingleTileSchedulerILb0ELb0ELb0ELi128EEEEEEEEEvNT_6ParamsE$_ZZN4cute9transformINS_5tupleIJiiiNS_1CILi0EEEEEENS1_IJNS2_ILi32EEENS2_ILi4EEENS2_ILi2EEENS2_ILi1EEEEEENS1_IJS8_S8_S8_S8_EEEZNS_7crd2crdIS4_S9_SA_EEDaRKT_RKT0_RKT1_EUlRKT_RKT0_RKT1_E_EEDaSE_SH_SK_OT2_ENKUlDpSN_E_clIJiiiS3_EEEDaSX_)
        /*9620*/ 	.word	0x00000000


	//----- nvinfo : EIATTR_FRAME_SIZE
	.align		4
.L_6416:
        /*9624*/ 	.byte	0x04, 0x11
        /*9626*/ 	.short	(.L_6418 - .L_6417)
	.align		4
.L_6417:
        /*9628*/ 	.word	index@($_ZN7cutlass13device_kernelIN5flash19enable_sm80_to_sm89INS1_16FlashAttnBwdSm80INS1_25CollectiveMainloopBwdSm80ILi2ELi2EN4cute5tupleIJNS5_1CILi128EEES8_NS7_ILi64EEEEEENS_6half_tEfNS_4arch4Sm80ELb0ELb1ELb1ELb0ELb1ELb0ELb0ELb0ELi2ELi4ELi4ELi4ELb0EEENS1_21CollectiveEpilogueBwdISA_SB_SD_Li256ELb0ELb0ELi2EEENS1_19SingleTileSchedulerILb0ELb0ELb0ELi128EEEEEEEEEvNT_6ParamsE$_ZZN4cute9transformINS_5tupleIJiiNS_1CILi0EEEEEENS1_IJNS1_IJNS2_ILi4EEENS2_ILi8EEEEEES5_NS2_ILi1EEEEEEZNS_7idx2crdIS4_S9_EEDaRKT_RKT0_EUlRKT_RKT0_E_EEDaSD_SG_OT1_ENKUlDpSJ_E_clIJNS1_IJiiEEEiS3_EEEDaSQ_)
        /*962c*/ 	.word	0x00000000


	//----- nvinfo : EIATTR_FRAME_SIZE
	.align		4
.L_6418:
        /*9630*/ 	.byte	0x04, 0x11
        /*9632*/ 	.short	(.L_6420 - .L_6419)
	.align		4
.L_6419:
        /*9634*/ 	.word	index@($_ZN7cutlass13device_kernelIN5flash19enable_sm80_to_sm89INS1_16FlashAttnBwdSm80INS1_25CollectiveMainloopBwdSm80ILi2ELi2EN4cute5tupleIJNS5_1CILi128EEES8_NS7_ILi64EEEEEENS_6half_tEfNS_4arch4Sm80ELb0ELb1ELb1ELb0ELb1ELb0ELb0ELb0ELi2ELi4ELi4ELi4ELb0EEENS1_21CollectiveEpilogueBwdISA_SB_SD_Li256ELb0ELb0ELi2EEENS1_19SingleTileSchedulerILb0ELb0ELb0ELi128EEEEEEEEEvNT_6ParamsE$_ZZN4cute9transformINS_5tupleIJiiNS_1CILi0EEEEEENS1_IJNS1_IJNS2_ILi4EEENS2_ILi8EEEEEENS2_ILi2EEENS2_ILi1EEEEEEZNS_7idx2crdIS4_SA_EEDaRKT_RKT0_EUlRKT_RKT0_E_EEDaSE_SH_OT1_ENKUlDpSK_E_clIJNS1_IJiiEEEiS3_EEEDaSR_)
        /*9638*/ 	.word	0x00000000


	//----- nvinfo : EIATTR_FRAME_SIZE
	.align		4
.L_6420:
        /*963c*/ 	.byte	0x04, 0x11
        /*963e*/ 	.short	(.L_6422 - .L_6421)
	.align		4
.L_6421:
        /*9640*/ 	.word	index@($_ZN7cutlass13device_kernelIN5flash19enable_sm80_to_sm89INS1_16FlashAttnBwdSm80INS1_25CollectiveMainloopBwdSm80ILi2ELi2EN4cute5tupleIJNS5_1CILi128EEES8_NS7_ILi64EEEEEENS_6half_tEfNS_4arch4Sm80ELb0ELb1ELb1ELb0ELb1ELb0ELb0ELb0ELi2ELi4ELi4ELi4ELb0EEENS1_21CollectiveEpilogueBwdISA_SB_SD_Li256ELb0ELb0ELi2EEENS1_19SingleTileSchedulerILb0ELb0ELb0ELi128EEEEEEEEEvNT_6ParamsE$_ZZN4cute9transformINS_5tupleIJNS_1CILi32EEENS2_ILi4EEENS2_ILi2EEENS2_ILi1EEEEEENS1_IJS6_S3_NS2_ILi128EEENS2_ILi0EEEEEEZNS_7idx2crdIiS7_SA_EEDaRKT_RKT0_RKT1_EUlRKT_RKT0_E_EEDaSE_SH_OSI_ENKUlDpSN_E_clIJiiiS9_EEEDaST_)
        /*9644*/ 	.word	0x00000000


	//----- nvinfo : EIATTR_FRAME_SIZE
	.align		4
.L_6422:
        /*9648*/ 	.byte	0x04, 0x11
        /*964a*/ 	.short	(.L_6424 - .L_6423)
	.align		4
.L_6423:
        /*964c*/ 	.word	index@($_ZN7cutlass13device_kernelIN5flash19enable_sm80_to_sm89INS1_16FlashAttnBwdSm80INS1_25CollectiveMainloopBwdSm80ILi2ELi2EN4cute5tupleIJNS5_1CILi128EEES8_NS7_ILi64EEEEEENS_6half_tEfNS_4arch4Sm80ELb0ELb1ELb1ELb0ELb1ELb0ELb0ELb0ELi2ELi4ELi4ELi4ELb0EEENS1_21CollectiveEpilogueBwdISA_SB_SD_Li256ELb0ELb0ELi2EEENS1_19SingleTileSchedulerILb0ELb0ELb0ELi128EEEEEEEEEvNT_6ParamsE$_ZZN4cute7idx2crdIiNS_5tupleIJNS_1CILi32EEENS2_ILi4EEENS2_ILi2EEENS2_ILi1EEEEEENS1_IJS6_S3_NS2_ILi128EEENS2_ILi0EEEEEEEEDaRKT_RKT0_RKT1_ENKUlRKT_RKT0_E_clIS5_S8_EEDaSM_SP_)
        /*9650*/ 	.word	0x00000000


	//----- nvinfo : EIATTR_FRAME_SIZE
	.align		4
.L_6424:
        /*9654*/ 	.byte	0x04, 0x11
        /*9656*/ 	.short	(.L_6426 - .L_6425)
	.align		4
.L_6425:
        /*9658*/ 	.word	index@($_ZN7cutlass13device_kernelIN5flash19enable_sm80_to_sm89INS1_16FlashAttnBwdSm80INS1_25CollectiveMainloopBwdSm80ILi2ELi2EN4cute5tupleIJNS5_1CILi128EEES8_NS7_ILi64EEEEEENS_6half_tEfNS_4arch4Sm80ELb0ELb1ELb1ELb0ELb1ELb0ELb0ELb0ELi2ELi4ELi4ELi4ELb0EEENS1_21CollectiveEpilogueBwdISA_SB_SD_Li256ELb0ELb0ELi2EEENS1_19SingleTileSchedulerILb0ELb0ELb0ELi128EEEEEEEEEvNT_6ParamsE$_ZZN4cute7idx2crdIiNS_5tupleIJNS_1CILi32EEENS2_ILi4EEENS2_ILi2EEENS2_ILi1EEEEEENS1_IJS6_S3_NS2_ILi128EEENS2_ILi0EEEEEEEEDaRKT_RKT0_RKT1_ENKUlRKT_RKT0_E_clIS4_S3_EEDaSM_SP_)
        /*965c*/ 	.word	0x00000000


	//----- nvinfo : EIATTR_FRAME_SIZE
	.align		4
.L_6426:
        /*9660*/ 	.byte	0x04, 0x11
        /*9662*/ 	.short	(.L_6428 - .L_6427)
	.align		4
.L_6427:
        /*9664*/ 	.word	index@($_ZN7cutlass13device_kernelIN5flash19enable_sm80_to_sm89INS1_16FlashAttnBwdSm80INS1_25CollectiveMainloopBwdSm80ILi2ELi2EN4cute5tupleIJNS5_1CILi128EEES8_NS7_ILi64EEEEEENS_6half_tEfNS_4arch4Sm80ELb0ELb1ELb1ELb0ELb1ELb0ELb0ELb0ELi2ELi4ELi4ELi4ELb0EEENS1_21CollectiveEpilogueBwdISA_SB_SD_Li256ELb0ELb0ELi2EEENS1_19SingleTileSchedulerILb0ELb0ELb0ELi128EEEEEEEEEvNT_6ParamsE$_ZZN4cute7idx2crdINS_5tupleIJiiNS_1CILi0EEEEEENS1_IJNS1_IJNS2_ILi4EEENS2_ILi8EEEEEES5_NS2_ILi1EEEEEEEEDaRKT_RKT0_ENKUlRKT_RKT0_E_clIiS7_EEDaSI_SL_)
        /*9668*/ 	.word	0x00000000


	//----- nvinfo : EIATTR_FRAME_SIZE
	.align		4
.L_6428:
        /*966c*/ 	.byte	0x04, 0x11
        /*966e*/ 	.short	(.L_6430 - .L_6429)
	.align		4
.L_6429:
        /*9670*/ 	.word	index@($_ZN7cutlass13device_kernelIN5flash19enable_sm80_to_sm89INS1_16FlashAttnBwdSm80INS1_25CollectiveMainloopBwdSm80ILi2ELi2EN4cute5tupleIJNS5_1CILi128EEES8_NS7_ILi64EEEEEENS_6half_tEfNS_4arch4Sm80ELb0ELb1ELb1ELb0ELb1ELb0ELb0ELb0ELi2ELi4ELi4ELi4ELb0EEENS1_21CollectiveEpilogueBwdISA_SB_SD_Li256ELb0ELb0ELi2EEENS1_19SingleTileSchedulerILb0ELb0ELb0ELi128EEEEEEEEEvNT_6ParamsE$_ZZN4cute7idx2crdINS_5tupleIJiiNS_1CILi0EEEEEENS1_IJNS1_IJNS2_ILi4EEENS2_ILi8EEEEEES5_NS2_ILi1EEEEEEEEDaRKT_RKT0_ENKUlRKT_RKT0_E_clIiS5_EEDaSI_SL_)
        /*9674*/ 	.word	0x00000000


	//----- nvinfo : EIATTR_FRAME_SIZE
	.align		4
.L_6430:
        /*9678*/ 	.byte	0x04, 0x11
        /*967a*/ 	.short	(.L_6432 - .L_6431)
	.align		4
.L_6431:
        /*967c*/ 	.word	index@($_ZN7cutlass13device_kernelIN5flash19enable_sm80_to_sm89INS1_16FlashAttnBwdSm80INS1_25CollectiveMainloopBwdSm80ILi2ELi2EN4cute5tupleIJNS5_1CILi128EEES8_NS7_ILi64EEEEEENS_6half_tEfNS_4arch4Sm80ELb0ELb1ELb1ELb0ELb1ELb0ELb0ELb0ELi2ELi4ELi4ELi4ELb0EEENS1_21CollectiveEpilogueBwdISA_SB_SD_Li256ELb0ELb0ELi2EEENS1_19SingleTileSchedulerILb0ELb0ELb0ELi128EEEEEEEEEvNT_6ParamsE$_ZZN4cute7idx2crdINS_5tupleIJiiNS_1CILi0EEEEEENS1_IJNS1_IJNS2_ILi4EEENS2_ILi8EEEEEENS2_ILi2EEENS2_ILi1EEEEEEEEDaRKT_RKT0_ENKUlRKT_RKT0_E_clIiS8_EEDaSJ_SM_)
        /*9680*/ 	.word	0x00000000


	//----- nvinfo : EIATTR_FRAME_SIZE
	.align		4
.L_6432:
        /*9684*/ 	.byte	0x04, 0x11
        /*9686*/ 	.short	(.L_6434 - .L_6433)
	.align		4
.L_6433:
        /*9688*/ 	.word	index@($_ZN7cutlass13device_kernelIN5flash19enable_sm80_to_sm89INS1_16FlashAttnBwdSm80INS1_25CollectiveMainloopBwdSm80ILi2ELi2EN4cute5tupleIJNS5_1CILi128EEES8_NS7_ILi64EEEEEENS_6half_tEfNS_4arch4Sm80ELb0ELb1ELb1ELb0ELb1ELb0ELb0ELb0ELi2ELi4ELi4ELi4ELb0EEENS1_21CollectiveEpilogueBwdISA_SB_SD_Li256ELb0ELb0ELi2EEENS1_19SingleTileSchedulerILb0ELb0ELb0ELi128EEEEEEEEEvNT_6ParamsE$_ZZN4cute7idx2crdINS_5tupleIJiiNS_1CILi0EEEEEENS1_IJNS1_IJNS2_ILi4EEENS2_ILi8EEEEEENS2_ILi2EEENS2_ILi1EEEEEEEEDaRKT_RKT0_ENKUlRKT_RKT0_E_clIiS7_EEDaSJ_SM_)
        /*968c*/ 	.word	0x00000000


	//----- nvinfo : EIATTR_FRAME_SIZE
	.align		4
.L_6434:
        /*9690*/ 	.byte	0x04, 0x11
        /*9692*/ 	.short	(.L_6436 - .L_6435)
	.align		4
.L_6435:
        /*9694*/ 	.word	index@($_ZN7cutlass13device_kernelIN5flash19enable_sm80_to_sm89INS1_16FlashAttnBwdSm80INS1_25CollectiveMainloopBwdSm80ILi2ELi2EN4cute5tupleIJNS5_1CILi128EEES8_NS7_ILi64EEEEEENS_6half_tEfNS_4arch4Sm80ELb0ELb1ELb1ELb0ELb1ELb0ELb0ELb0ELi2ELi4ELi4ELi4ELb0EEENS1_21CollectiveEpilogueBwdISA_SB_SD_Li256ELb0ELb0ELi2EEENS1_19SingleTileSchedulerILb0ELb0ELb0ELi128EEEEEEEEEvNT_6ParamsE$_ZZN4cute7flattenINS_5tupleIJNS_1CILi1EEENS1_IJiiiEEENS2_ILi64EEENS1_IJNS2_ILi72EEENS2_ILi144EEENS2_ILi288EEEEEENS2_ILi512EEEEEEEEDaRKT_ENKUlRKT_E_clIS4_EEDaSH_)
        /*9698*/ 	.word	0x00000000


	//----- nvinfo : EIATTR_FRAME_SIZE
	.align		4
.L_6436:
        /*969c*/ 	.byte	0x04, 0x11
        /*969e*/ 	.short	(.L_6438 - .L_6437)
	.align		4
.L_6437:
        /*96a0*/ 	.word	index@($_ZN7cutlass13device_kernelIN5flash19enable_sm80_to_sm89INS1_16FlashAttnBwdSm80INS1_25CollectiveMainloopBwdSm80ILi2ELi2EN4cute5tupleIJNS5_1CILi128EEES8_NS7_ILi64EEEEEENS_6half_tEfNS_4arch4Sm80ELb0ELb1ELb1ELb0ELb1ELb0ELb0ELb0ELi2ELi4ELi4ELi4ELb0EEENS1_21CollectiveEpilogueBwdISA_SB_SD_Li256ELb0ELb0ELi2EEENS1_19SingleTileSchedulerILb0ELb0ELb0ELi128EEEEEEEEEvNT_6ParamsE$_ZZN4cute7flattenINS_5tupleIJNS_1CILi1EEENS1_IJNS2_ILi8EEEiiEEENS2_ILi64EEENS1_IJiNS2_ILi144EEENS2_ILi288EEEEEENS2_ILi512EEEEEEEEDaRKT_ENKUlRKT_E_clIS9_EEDaSH_)
        /*96a4*/ 	.word	0x00000000


	//----- nvinfo : EIATTR_FRAME_SIZE
	.align		4
.L_6438:
        /*96a8*/ 	.byte	0x04, 0x11
        /*96aa*/ 	.short	(.L_6440 - .L_6439)
	.align		4
.L_6439:
        /*96ac*/ 	.word	index@($_ZN7cutlass13device_kernelIN5flash19enable_sm80_to_sm89INS1_16FlashAttnBwdSm80INS1_25CollectiveMainloopBwdSm80ILi2ELi2EN4cute5tupleIJNS5_1CILi128EEES8_NS7_ILi64EEEEEENS_6half_tEfNS_4arch4Sm80ELb0ELb1ELb1ELb0ELb1ELb0ELb0ELb0ELi2ELi4ELi4ELi4ELb0EEENS1_21CollectiveEpilogueBwdISA_SB_SD_Li256ELb0ELb0ELi2EEENS1_19SingleTileSchedulerILb0ELb0ELb0ELi128EEEEEEEEEvNT_6ParamsE$_ZZN4cute7flattenINS_5tupleIJNS_1CILi1EEENS1_IJNS2_ILi8EEEiiEEENS2_ILi64EEENS1_IJiNS2_ILi144EEENS2_ILi288EEEEEENS2_ILi512EEEEEEEEDaRKT_ENKUlRKT_E_clIS5_EEDaSH_)
        /*96b0*/ 	.word	0x00000000


	//----- nvinfo : EIATTR_FRAME_SIZE
	.align		4
.L_6440:
        /*96b4*/ 	.byte	0x04, 0x11
        /*96b6*/ 	.short	(.L_6442 - .L_6441)
	.align		4
.L_6441:
        /*96b8*/ 	.word	index@($_ZN7cutlass13device_kernelIN5flash19enable_sm80_to_sm89INS1_16FlashAttnBwdSm80INS1_25CollectiveMainloopBwdSm80ILi2ELi2EN4cute5tupleIJNS5_1CILi128EEES8_NS7_ILi64EEEEEENS_6half_tEfNS_4arch4Sm80ELb0ELb1ELb1ELb0ELb1ELb0ELb0ELb0ELi2ELi4ELi4ELi4ELb0EEENS1_21CollectiveEpilogueBwdISA_SB_SD_Li256ELb0ELb0ELi2EEENS1_19SingleTileSchedulerILb0ELb0ELb0ELi128EEEEEEEEEvNT_6ParamsE$_ZZN4cute7flattenINS_5tupleIJNS1_IJNS_1CILi0EEENS1_IJNS2_ILi1EEENS2_ILi512EEEiEEEEEENS2_ILi4096EEENS1_IJiNS2_ILi8192EEEEEEEEEEEDaRKT_ENKUlRKT_E_clISA_EEDaSH_)
        /*96bc*/ 	.word	0x00000000


	//----- nvinfo : EIATTR_FRAME_SIZE
	.align		4
.L_6442:
        /*96c0*/ 	.byte	0x04, 0x11
        /*96c2*/ 	.short	(.L_6444 - .L_6443)
	.align		4
.L_6443:
        /*96c4*/ 	.word	index@($_ZN7cutlass13device_kernelIN5flash19enable_sm80_to_sm89INS1_16FlashAttnBwdSm80INS1_25CollectiveMainloopBwdSm80ILi2ELi2EN4cute5tupleIJNS5_1CILi128EEES8_NS7_ILi64EEEEEENS_6half_tEfNS_4arch4Sm80ELb0ELb1ELb1ELb0ELb1ELb0ELb0ELb0ELi2ELi4ELi4ELi4ELb0EEENS1_21CollectiveEpilogueBwdISA_SB_SD_Li256ELb0ELb0ELi2EEENS1_19SingleTileSchedulerILb0ELb0ELb0ELi128EEEEEEEEEvNT_6ParamsE$_ZZN4cute7flattenINS_5tupleIJNS1_IJNS_1CILi0EEENS1_IJNS2_ILi1EEENS2_ILi512EEEiEEEEEENS2_ILi4096EEENS1_IJiNS2_ILi8192EEEEEEEEEEEDaRKT_ENKUlRKT_E_clIS7_EEDaSH_)
        /*96c8*/ 	.word	0x00000000


	//----- nvinfo : EIATTR_FRAME_SIZE
	.align		4
.L_6444:
        /*96cc*/ 	.byte	0x04, 0x11
        /*96ce*/ 	.short	(.L_6446 - .L_6445)
	.align		4
.L_6445:
        /*96d0*/ 	.word	index@($_ZN7cutlass13device_kernelIN5flash19enable_sm80_to_sm89INS1_16FlashAttnBwdSm80INS1_25CollectiveMainloopBwdSm80ILi2ELi2EN4cute5tupleIJNS5_1CILi128EEES8_NS7_ILi64EEEEEENS_6half_tEfNS_4arch4Sm80ELb0ELb1ELb1ELb0ELb1ELb0ELb0ELb0ELi2ELi4ELi4ELi4ELb0EEENS1_21CollectiveEpilogueBwdISA_SB_SD_Li256ELb0ELb0ELi2EEENS1_19SingleTileSchedulerILb0ELb0ELb0ELi128EEEEEEEEEvNT_6ParamsE$_ZZN4cute7crd2crdINS_5tupleIJiiiNS_1CILi0EEEEEENS1_IJNS2_ILi32EEENS2_ILi4EEENS2_ILi2EEENS2_ILi1EEEEEENS1_IJS8_S8_S8_S8_EEEEEDaRKT_RKT0_RKT1_ENKUlRKT_RKT0_RKT1_E_clIiS7_S8_EEDaSM_SP_SS_)
        /*96d4*/ 	.word	0x00000000


	//----- nvinfo : EIATTR_FRAME_SIZE
	.align		4
.L_6446:
        /*96d8*/ 	.byte	0x04, 0x11
        /*96da*/ 	.short	(.L_6448 - .L_6447)
	.align		4
.L_6447:
        /*96dc*/ 	.word	index@($_ZN7cutlass13device_kernelIN5flash19enable_sm80_to_sm89INS1_16FlashAttnBwdSm80INS1_25CollectiveMainloopBwdSm80ILi2ELi2EN4cute5tupleIJNS5_1CILi128EEES8_NS7_ILi64EEEEEENS_6half_tEfNS_4arch4Sm80ELb0ELb1ELb1ELb0ELb1ELb0ELb0ELb0ELi2ELi4ELi4ELi4ELb0EEENS1_21CollectiveEpilogueBwdISA_SB_SD_Li256ELb0ELb0ELi2EEENS1_19SingleTileSchedulerILb0ELb0ELb0ELi128EEEEEEEEEvNT_6ParamsE$_ZZN4cute6upcastILi2ENS_5tupleIJNS1_IJNS_1CILi1EEENS1_IJNS2_ILi2EEES4_S4_EEEEEES4_NS1_IJS4_S4_EEEEEENS1_IJNS1_IJNS2_ILi0EEENS1_IJS3_NS2_ILi512EEEiEEEEEENS2_ILi4096EEENS1_IJiNS2_ILi8192EEEEEEEEEEEDaRKT0_RKT1_ENKUlRKT_RKT0_E_clIS7_SF_EEDaSP_SS_)
        /*96e0*/ 	.word	0x00000000


	//----- nvinfo : EIATTR_FRAME_SIZE
	.align		4
.L_6448:
        /*96e4*/ 	.byte	0x04, 0x11
        /*96e6*/ 	.short	(.L_6450 - .L_6449)
	.align		4
.L_6449:
        /*96e8*/ 	.word	index@($_ZN7cutlass13device_kernelIN5flash19enable_sm80_to_sm89INS1_16FlashAttnBwdSm80INS1_25CollectiveMainloopBwdSm80ILi2ELi2EN4cute5tupleIJNS5_1CILi128EEES8_NS7_ILi64EEEEEENS_6half_tEfNS_4arch4Sm80ELb0ELb1ELb1ELb0ELb1ELb0ELb0ELb0ELi2ELi4ELi4ELi4ELb0EEENS1_21CollectiveEpilogueBwdISA_SB_SD_Li256ELb0ELb0ELi2EEENS1_19SingleTileSchedulerILb0ELb0ELb0ELi128EEEEEEEEEvNT_6ParamsE$_ZZN4cute6upcastILi2ENS_5tupleIJNS1_IJNS_1CILi1EEENS1_IJNS2_ILi2EEES4_S4_EEEEEES4_NS1_IJS4_S4_EEEEEENS1_IJNS1_IJNS2_ILi0EEENS1_IJS3_NS2_ILi512EEEiEEEEEENS2_ILi4096EEENS1_IJiNS2_ILi8192EEEEEEEEEEEDaRKT0_RKT1_ENKUlRKT_RKT0_E_clIS6_SC_EEDaSP_SS_)
        /*96ec*/ 	.word	0x00000000


	//----- nvinfo : EIATTR_FRAME_SIZE
	.align		4
.L_6450:
        /*96f0*/ 	.byte	0x04, 0x11
        /*96f2*/ 	.short	(.L_6452 - .L_6451)
	.align		4
.L_6451:
        /*96f4*/ 	.word	index@($_ZN7cutlass13device_kernelIN5flash19enable_sm80_to_sm89INS1_16FlashAttnBwdSm80INS1_25CollectiveMainloopBwdSm80ILi2ELi2EN4cute5tupleIJNS5_1CILi128EEES8_NS7_ILi64EEEEEENS_6half_tEfNS_4arch4Sm80ELb0ELb1ELb1ELb0ELb1ELb0ELb0ELb0ELi2ELi4ELi4ELi4ELb0EEENS1_21CollectiveEpilogueBwdISA_SB_SD_Li256ELb0ELb0ELi2EEENS1_19SingleTileSchedulerILb0ELb0ELb0ELi128EEEEEEEEEvNT_6ParamsE$_ZZN4cute6detail16composition_implINS_5tupleIJNS_1CILi8EEENS3_ILi2EEES5_S5_S4_S5_EEENS2_IJNS3_ILi1EEEiiiNS3_ILi72EEENS3_ILi512EEEEEENS2_IJNS2_IJS5_S5_S5_EEES5_NS3_ILi4EEEEEENS2_IJNS2_IJS7_S9_S4_EEENS3_ILi4096EEENS3_ILi16EEEEEEEEDaRKT_RKT0_RKT1_RKT2_ENKUlRKT_RKT0_E_clISC_SG_EEDaSW_SZ_)
        /*96f8*/ 	.word	0x00000000


	//----- nvinfo : EIATTR_FRAME_SIZE
	.align		4
.L_6452:
        /*96fc*/ 	.byte	0x04, 0x11
        /*96fe*/ 	.short	(.L_6454 - .L_6453)
	.align		4
.L_6453:
        /*9700*/ 	.word	index@($_ZN7cutlass13device_kernelIN5flash19enable_sm80_to_sm89INS1_16FlashAttnBwdSm80INS1_25CollectiveMainloopBwdSm80ILi2ELi2EN4cute5tupleIJNS5_1CILi128EEES8_NS7_ILi64EEEEEENS_6half_tEfNS_4arch4Sm80ELb0ELb1ELb1ELb0ELb1ELb0ELb0ELb0ELi2ELi4ELi4ELi4ELb0EEENS1_21CollectiveEpilogueBwdISA_SB_SD_Li256ELb0ELb0ELi2EEENS1_19SingleTileSchedulerILb0ELb0ELb0ELi128EEEEEEEEEvNT_6ParamsE$_ZZN4cute6detail16composition_implINS_5tupleIJNS_1CILi8EEENS3_ILi2EEES5_S5_S4_S5_EEENS2_IJNS3_ILi1EEEiiiNS3_ILi72EEENS3_ILi512EEEEEENS2_IJNS2_IJS5_S5_S5_EEES5_NS3_ILi4EEEEEENS2_IJNS2_IJS7_S9_S4_EEENS3_ILi4096EEENS3_ILi16EEEEEEEEDaRKT_RKT0_RKT1_RKT2_ENKUlRKT_RKT0_E_clISB_SE_EEDaSW_SZ_)
        /*9704*/ 	.word	0x00000000


	//----- nvinfo : EIATTR_FRAME_SIZE
	.align		4
.L_6454:
        /*9708*/ 	.byte	0x04, 0x11
        /*970a*/ 	.short	(.L_6456 - .L_6455)
	.align		4
.L_6455:
        /*970c*/ 	.word	index@($_ZN7cutlass13device_kernelIN5flash19enable_sm80_to_sm89INS1_16FlashAttnBwdSm80INS1_25CollectiveMainloopBwdSm80ILi2ELi2EN4cute5tupleIJNS5_1CILi128EEES8_NS7_ILi64EEEEEENS_6half_tEfNS_4arch4Sm80ELb0ELb1ELb1ELb0ELb1ELb0ELb0ELb0ELi2ELi4ELi4ELi4ELb0EEENS1_21CollectiveEpilogueBwdISA_SB_SD_Li256ELb0ELb0ELi2EEENS1_19SingleTileSchedulerILb0ELb0ELb0ELi128EEEEEEEEEvNT_6ParamsE$_ZZN4cute6detail16composition_implINS_5tupleIJNS_1CILi8EEENS3_ILi2EEES5_S5_S4_S5_EEENS2_IJNS3_ILi1EEEiiiNS3_ILi72EEENS3_ILi512EEEEEENS2_IJNS2_IJS5_S5_S5_EEES5_NS2_IJNS3_ILi4EEES5_EEEEEENS2_IJNS2_IJS7_S9_S4_EEENS3_ILi4096EEENS2_IJNS3_ILi16EEENS3_ILi8192EEEEEEEEEEEDaRKT_RKT0_RKT1_RKT2_ENKUlRKT_RKT0_E_clISD_SJ_EEDaSZ_S12_)
        /*9710*/ 	.word	0x00000000


	//----- nvinfo : EIATTR_FRAME_SIZE
	.align		4
.L_6456:
        /*9714*/ 	.byte	0x04, 0x11
        /*9716*/ 	.short	(.L_6458 - .L_6457)
	.align		4
.L_6457:
        /*9718*/ 	.word	index@($_ZN7cutlass13device_kernelIN5flash19enable_sm80_to_sm89INS1_16FlashAttnBwdSm80INS1_25CollectiveMainloopBwdSm80ILi2ELi2EN4cute5tupleIJNS5_1CILi128EEES8_NS7_ILi64EEEEEENS_6half_tEfNS_4arch4Sm80ELb0ELb1ELb1ELb0ELb1ELb0ELb0ELb0ELi2ELi4ELi4ELi4ELb0EEENS1_21CollectiveEpilogueBwdISA_SB_SD_Li256ELb0ELb0ELi2EEENS1_19SingleTileSchedulerILb0ELb0ELb0ELi128EEEEEEEEEvNT_6ParamsE$_ZZN4cute6detail16composition_implINS_5tupleIJNS_1CILi8EEENS3_ILi2EEES5_S5_S4_S5_EEENS2_IJNS3_ILi1EEEiiiNS3_ILi72EEENS3_ILi512EEEEEENS2_IJNS2_IJS5_S5_S5_EEES5_NS2_IJNS3_ILi4EEES5_EEEEEENS2_IJNS2_IJS7_S9_S4_EEENS3_ILi4096EEENS2_IJNS3_ILi16EEENS3_ILi8192EEEEEEEEEEEDaRKT_RKT0_RKT1_RKT2_ENKUlRKT_RKT0_E_clISB_SF_EEDaSZ_S12_)
        /*971c*/ 	.word	0x00000000


	//----- nvinfo : EIATTR_FRAME_SIZE
	.align		4
.L_6458:
        /*9720*/ 	.byte	0x04, 0x11
        /*9722*/ 	.short	(.L_6460 - .L_6459)
	.align		4
.L_6459:
        /*9724*/ 	.word	index@($_ZN7cutlass13device_kernelIN5flash19enable_sm80_to_sm89INS1_16FlashAttnBwdSm80INS1_25CollectiveMainloopBwdSm80ILi2ELi2EN4cute5tupleIJNS5_1CILi128EEES8_NS7_ILi64EEEEEENS_6half_tEfNS_4arch4Sm80ELb0ELb1ELb1ELb0ELb1ELb0ELb0ELb0ELi2ELi4ELi4ELi4ELb0EEENS1_21CollectiveEpilogueBwdISA_SB_SD_Li256ELb0ELb0ELi2EEENS1_19SingleTileSchedulerILb0ELb0ELb0ELi128EEEEEEEEEvNT_6ParamsE$_ZZN4cute6detail16composition_implINS_5tupleIJNS_1CILi8EEENS3_ILi2EEES5_S5_S4_S5_EEENS2_IJNS3_ILi1EEEiiiNS3_ILi72EEENS3_ILi512EEEEEENS2_IJNS2_IJS5_S5_EEES4_NS3_ILi4EEEEEENS2_IJNS2_IJS7_S4_EEENS3_ILi1024EEENS3_ILi16EEEEEEEEDaRKT_RKT0_RKT1_RKT2_ENKUlRKT_RKT0_E_clISC_SG_EEDaSW_SZ_)
        /*9728*/ 	.word	0x00000000


	//----- nvinfo : EIATTR_FRAME_SIZE
	.align		4
.L_6460:
        /*972c*/ 	.byte	0x04, 0x11
        /*972e*/ 	.short	(.L_6462 - .L_6461)
	.align		4
.L_6461:
        /*9730*/ 	.word	index@($_ZN7cutlass13device_kernelIN5flash19enable_sm80_to_sm89INS1_16FlashAttnBwdSm80INS1_25CollectiveMainloopBwdSm80ILi2ELi2EN4cute5tupleIJNS5_1CILi128EEES8_NS7_ILi64EEEEEENS_6half_tEfNS_4arch4Sm80ELb0ELb1ELb1ELb0ELb1ELb0ELb0ELb0ELi2ELi4ELi4ELi4ELb0EEENS1_21CollectiveEpilogueBwdISA_SB_SD_Li256ELb0ELb0ELi2EEENS1_19SingleTileSchedulerILb0ELb0ELb0ELi128EEEEEEEEEvNT_6ParamsE$_ZZN4cute6detail16composition_implINS_5tupleIJNS_1CILi8EEENS3_ILi2EEES5_S5_S4_S5_EEENS2_IJNS3_ILi1EEEiiiNS3_ILi72EEENS3_ILi512EEEEEENS2_IJNS2_IJS5_S5_EEES4_NS3_ILi4EEEEEENS2_IJNS2_IJS7_S4_EEENS3_ILi1024EEENS3_ILi16EEEEEEEEDaRKT_RKT0_RKT1_RKT2_ENKUlRKT_RKT0_E_clISB_SE_EEDaSW_SZ_)
        /*9734*/ 	.word	0x00000000


	//----- nvinfo : EIATTR_FRAME_SIZE
	.align		4
.L_6462:
        /*9738*/ 	.byte	0x04, 0x11
        /*973a*/ 	.short	(.L_6464 - .L_6463)
	.align		4
.L_6463:
        /*973c*/ 	.word	index@($_ZN7cutlass13device_kernelIN5flash19enable_sm80_to_sm89INS1_16FlashAttnBwdSm80INS1_25CollectiveMainloopBwdSm80ILi2ELi2EN4cute5tupleIJNS5_1CILi128EEES8_NS7_ILi64EEEEEENS_6half_tEfNS_4arch4Sm80ELb0ELb1ELb1ELb0ELb1ELb0ELb0ELb0ELi2ELi4ELi4ELi4ELb0EEENS1_21CollectiveEpilogueBwdISA_SB_SD_Li256ELb0ELb0ELi2EEENS1_19SingleTileSchedulerILb0ELb0ELb0ELi128EEEEEEEEEvNT_6ParamsE$_ZZN4cute6detail16composition_implINS_5tupleIJNS_1CILi16EEENS3_ILi2EEES5_S5_NS3_ILi4EEES5_EEENS2_IJNS3_ILi1EEEiiiNS3_ILi144EEENS3_ILi512EEEEEENS2_IJNS2_IJS5_S5_EEES6_NS3_ILi8EEEEEENS2_IJNS2_IJNS3_ILi64EEESA_EEES4_NS3_ILi1024EEEEEEEEDaRKT_RKT0_RKT1_RKT2_ENKUlRKT_RKT0_E_clISC_SG_EEDaSX_S10_)
        /*9740*/ 	.word	0x00000000


	//----- nvinfo : EIATTR_FRAME_SIZE
	.align		4
.L_6464:
        /*9744*/ 	.byte	0x04, 0x11
        /*9746*/ 	.short	(.L_6466 - .L_6465)
	.align		4
.L_6465:
        /*9748*/ 	.word	index@($_ZN7cutlass13device_kernelIN5flash19enable_sm80_to_sm89INS1_16FlashAttnBwdSm80INS1_25CollectiveMainloopBwdSm80ILi2ELi2EN4cute5tupleIJNS5_1CILi128EEES8_NS7_ILi64EEEEEENS_6half_tEfNS_4arch4Sm80ELb0ELb1ELb1ELb0ELb1ELb0ELb0ELb0ELi2ELi4ELi4ELi4ELb0EEENS1_21CollectiveEpilogueBwdISA_SB_SD_Li256ELb0ELb0ELi2EEENS1_19SingleTileSchedulerILb0ELb0ELb0ELi128EEEEEEEEEvNT_6ParamsE$_ZZN4cute6detail16composition_implINS_5tupleIJNS_1CILi16EEENS3_ILi2EEES5_S5_NS3_ILi4EEES5_EEENS2_IJNS3_ILi1EEEiiiNS3_ILi144EEENS3_ILi512EEEEEENS2_IJNS2_IJS5_S5_EEES6_NS3_ILi8EEEEEENS2_IJNS2_IJNS3_ILi64EEESA_EEES4_NS3_ILi1024EEEEEEEEDaRKT_RKT0_RKT1_RKT2_ENKUlRKT_RKT0_E_clIS6_S4_EEDaSX_S10_)
        /*974c*/ 	.word	0x00000000


	//----- nvinfo : EIATTR_FRAME_SIZE
	.align		4
.L_6466:
        /*9750*/ 	.byte	0x04, 0x11
        /*9752*/ 	.short	(.L_6468 - .L_6467)
	.align		4
.L_6467:
        /*9754*/ 	.word	index@($_ZN7cutlass13device_kernelIN5flash19enable_sm80_to_sm89INS1_16FlashAttnBwdSm80INS1_25CollectiveMainloopBwdSm80ILi2ELi2EN4cute5tupleIJNS5_1CILi128EEES8_NS7_ILi64EEEEEENS_6half_tEfNS_4arch4Sm80ELb0ELb1ELb1ELb0ELb1ELb0ELb0ELb0ELi2ELi4ELi4ELi4ELb0EEENS1_21CollectiveEpilogueBwdISA_SB_SD_Li256ELb0ELb0ELi2EEENS1_19SingleTileSchedulerILb0ELb0ELb0ELi128EEEEEEEEEvNT_6ParamsE$_ZZN4cute5sliceINS_5tupleIJNS_10UnderscoreES2_iEEENS1_IJNS1_IJNS_1CILi1EEENS4_ILi0EEEEEEiNS4_ILi1024EEEEEEEEDaRKT_RKT0_ENKUlRKT_RKT0_E_clIS2_iEEDaSI_SL_)
        /*9758*/ 	.word	0x00000000


	//----- nvinfo : EIATTR_FRAME_SIZE
	.align		4
.L_6468:
        /*975c*/ 	.byte	0x04, 0x11
        /*975e*/ 	.short	(.L_6470 - .L_6469)
	.align		4
.L_6469:
        /*9760*/ 	.word	index@($_ZN7cutlass13device_kernelIN5flash19enable_sm80_to_sm89INS1_16FlashAttnBwdSm80INS1_25CollectiveMainloopBwdSm80ILi2ELi2EN4cute5tupleIJNS5_1CILi128EEES8_NS7_ILi64EEEEEENS_6half_tEfNS_4arch4Sm80ELb0ELb1ELb1ELb0ELb1ELb0ELb0ELb0ELi2ELi4ELi4ELi4ELb0EEENS1_21CollectiveEpilogueBwdISA_SB_SD_Li256ELb0ELb0ELi2EEENS1_19SingleTileSchedulerILb0ELb0ELb0ELi128EEEEEEEEEvNT_6ParamsE$_ZZN4cute5sliceINS_5tupleIJNS_10UnderscoreES2_S2_iEEENS1_IJNS1_IJNS_1CILi1EEENS4_ILi0EEEEEEiNS4_ILi1024EEENS4_ILi8192EEEEEEEEDaRKT_RKT0_ENKUlRKT_RKT0_E_clIS2_iEEDaSJ_SM_)
        /*9764*/ 	.word	0x00000000


	//----- nvinfo : EIATTR_FRAME_SIZE
	.align		4
.L_6470:
        /*9768*/ 	.byte	0x04, 0x11
        /*976a*/ 	.short	(.L_6472 - .L_6471)
	.align		4
.L_6471:
        /*976c*/ 	.word	index@($_ZN7cutlass13device_kernelIN5flash19enable_sm80_to_sm89INS1_16FlashAttnBwdSm80INS1_25CollectiveMainloopBwdSm80ILi2ELi2EN4cute5tupleIJNS5_1CILi128EEES8_NS7_ILi64EEEEEENS_6half_tEfNS_4arch4Sm80ELb0ELb1ELb1ELb0ELb1ELb0ELb0ELb0ELi2ELi4ELi4ELi4ELb0EEENS1_21CollectiveEpilogueBwdISA_SB_SD_Li256ELb0ELb0ELi2EEENS1_19SingleTileSchedulerILb0ELb0ELb0ELi128EEEEEEEEEvNT_6ParamsE$_ZZN4cute5sliceINS_5tupleIJNS_10UnderscoreES2_S2_iEEENS1_IJNS1_IJNS_1CILi1EEENS4_ILi0EEEEEENS4_ILi4096EEENS1_IJiiEEENS1_IJS6_NS4_ILi8192EEEEEEEEEEEDaRKT_RKT0_ENKUlRKT_RKT0_E_clIS2_S9_EEDaSL_SO_)
        /*9770*/ 	.word	0x00000000


	//----- nvinfo : EIATTR_FRAME_SIZE
	.align		4
.L_6472:
        /*9774*/ 	.byte	0x04, 0x11
        /*9776*/ 	.short	(.L_6474 - .L_6473)
	.align		4
.L_6473:
        /*9778*/ 	.word	index@($_ZN7cutlass13device_kernelIN5flash19enable_sm80_to_sm89INS1_16FlashAttnBwdSm80INS1_25CollectiveMainloopBwdSm80ILi2ELi2EN4cute5tupleIJNS5_1CILi128EEES8_NS7_ILi64EEEEEENS_6half_tEfNS_4arch4Sm80ELb0ELb1ELb1ELb0ELb1ELb0ELb0ELb0ELi2ELi4ELi4ELi4ELb0EEENS1_21CollectiveEpilogueBwdISA_SB_SD_Li256ELb0ELb0ELi2EEENS1_19SingleTileSchedulerILb0ELb0ELb0ELi128EEEEEEEEEvNT_6ParamsE$_ZZN4cute5sliceINS_5tupleIJNS_10UnderscoreES2_NS_1CILi0EEEEEENS1_IJNS1_IJNS3_ILi1EEES4_EEEiNS3_ILi1024EEEEEEEEDaRKT_RKT0_ENKUlRKT_RKT0_E_clIS2_iEEDaSI_SL_)
        /*977c*/ 	.word	0x00000000


	//----- nvinfo : EIATTR_FRAME_SIZE
	.align		4
.L_6474:
        /*9780*/ 	.byte	0x04, 0x11
        /*9782*/ 	.short	(.L_6476 - .L_6475)
	.align		4
.L_6475:
        /*9784*/ 	.word	index@($_ZN7cutlass13device_kernelIN5flash19enable_sm80_to_sm89INS1_16FlashAttnBwdSm80INS1_25CollectiveMainloopBwdSm80ILi2ELi2EN4cute5tupleIJNS5_1CILi128EEES8_NS7_ILi64EEEEEENS_6half_tEfNS_4arch4Sm80ELb0ELb1ELb1ELb0ELb1ELb0ELb0ELb0ELi2ELi4ELi4ELi4ELb0EEENS1_21CollectiveEpilogueBwdISA_SB_SD_Li256ELb0ELb0ELi2EEENS1_19SingleTileSchedulerILb0ELb0ELb0ELi128EEEEEEEEEvNT_6ParamsE$_ZZN4cute5sliceINS_5tupleIJNS1_IJNS_10UnderscoreENS_1CILi0EEEEEENS1_IJS4_S2_EEEEEENS1_IJNS1_IJNS1_IJNS3_ILi1EEES4_EEES4_EEENS1_IJNS1_IJS4_S4_EEEiEEEEEEEEDaRKT_RKT0_ENKUlRKT_RKT0_E_clIS6_SC_EEDaSM_SP_)
        /*9788*/ 	.word	0x00000000


	//----- nvinfo : EIATTR_FRAME_SIZE
	.align		4
.L_6476:
        /*978c*/ 	.byte	0x04, 0x11
        /*978e*/ 	.short	(.L_6478 - .L_6477)
	.align		4
.L_6477:
        /*9790*/ 	.word	index@($_ZN7cutlass13device_kernelIN5flash19enable_sm80_to_sm89INS1_16FlashAttnBwdSm80INS1_25CollectiveMainloopBwdSm80ILi2ELi2EN4cute5tupleIJNS5_1CILi128EEES8_NS7_ILi64EEEEEENS_6half_tEfNS_4arch4Sm80ELb0ELb1ELb1ELb0ELb1ELb0ELb0ELb0ELi2ELi4ELi4ELi4ELb0EEENS1_21CollectiveEpilogueBwdISA_SB_SD_Li256ELb0ELb0ELi2EEENS1_19SingleTileSchedulerILb0ELb0ELb0ELi128EEEEEEEEEvNT_6ParamsE$_ZZN4cute4takeILi1ELi3ENS_5tupleIJNS1_IJiNS_1CILi512EEEEEENS1_IJiiEEENS2_ILi1024EEEEEEEEDaRKT1_ENKUlDpRKT_E_clIJS5_S6_EEEDaSE_)
        /*9794*/ 	.word	0x00000000


	//----- nvinfo : EIATTR_FRAME_SIZE
	.align		4
.L_6478:
        /*9798*/ 	.byte	0x04, 0x11
        /*979a*/ 	.short	(.L_6480 - .L_6479)
	.align		4
.L_6479:
        /*979c*/ 	.word	index@($_ZN7cutlass13device_kernelIN5flash19enable_sm80_to_sm89INS1_16FlashAttnBwdSm80INS1_25CollectiveMainloopBwdSm80ILi2ELi2EN4cute5tupleIJNS5_1CILi128EEES8_NS7_ILi64EEEEEENS_6half_tEfNS_4arch4Sm80ELb0ELb1ELb1ELb0ELb1ELb0ELb0ELb0ELi2ELi4ELi4ELi4ELb0EEENS1_21CollectiveEpilogueBwdISA_SB_SD_Li256ELb0ELb0ELi2EEENS1_19SingleTileSchedulerILb0ELb0ELb0ELi128EEEEEEEEEvNT_6ParamsE$_ZZN4cute4takeILi1ELi3ENS_5tupleIJNS1_IJNS_1CILi1EEEiEEENS2_ILi1024EEENS1_IJiiEEEEEEEEDaRKT1_ENKUlDpRKT_E_clIJS5_S6_EEEDaSE_)
        /*97a0*/ 	.word	0x00000000


	//----- nvinfo : EIATTR_FRAME_SIZE
	.align		4
.L_6480:
        /*97a4*/ 	.byte	0x04, 0x11
        /*97a6*/ 	.short	(.L_6482 - .L_6481)
	.align		4
.L_6481:
        /*97a8*/ 	.word	index@($_ZN7cutlass13device_kernelIN5flash19enable_sm80_to_sm89INS1_16FlashAttnBwdSm80INS1_25CollectiveMainloopBwdSm80ILi2ELi2EN4cute5tupleIJNS5_1CILi128EEES8_NS7_ILi64EEEEEENS_6half_tEfNS_4arch4Sm80ELb0ELb1ELb1ELb0ELb1ELb0ELb0ELb0ELi2ELi4ELi4ELi4ELb0EEENS1_21CollectiveEpilogueBwdISA_SB_SD_Li256ELb0ELb0ELi2EEENS1_19SingleTileSchedulerILb0ELb0ELb0ELi128EEEEEEEEEvNT_6ParamsE$_ZZN4cute4takeILi1ELi3ENS_5tupleIJNS1_IJNS_1CILi1EEENS2_ILi512EEEiEEENS2_ILi4096EEENS1_IJiiEEEEEEEEDaRKT1_ENKUlDpRKT_E_clIJS6_S7_EEEDaSF_)
        /*97ac*/ 	.word	0x00000000


	//----- nvinfo : EIATTR_FRAME_SIZE
	.align		4
.L_6482:
        /*97b0*/ 	.byte	0x04, 0x11
        /*97b2*/ 	.short	(.L_6484 - .L_6483)
	.align		4
.L_6483:
        /*97b4*/ 	.word	index@($_ZN7cutlass13device_kernelIN5flash19enable_sm80_to_sm89INS1_16FlashAttnBwdSm80INS1_25CollectiveMainloopBwdSm80ILi2ELi2EN4cute5tupleIJNS5_1CILi128EEES8_NS7_ILi64EEEEEENS_6half_tEfNS_4arch4Sm80ELb0ELb1ELb1ELb0ELb1ELb0ELb0ELb0ELi2ELi4ELi4ELi4ELb0EEENS1_21CollectiveEpilogueBwdISA_SB_SD_Li256ELb0ELb0ELi2EEENS1_19SingleTileSchedulerILb0ELb0ELb0ELi128EEEEEEEEEvNT_6ParamsE$_ZZN4cute4takeILi1ELi3ENS_5tupleIJNS1_IJNS_1CILi1EEENS2_ILi512EEEiEEENS2_ILi4096EEENS1_IJNS1_IJiiEEENS2_ILi8192EEEEEEEEEEEDaRKT1_ENKUlDpRKT_E_clIJS6_S9_EEEDaSH_)
        /*97b8*/ 	.word	0x00000000


	//----- nvinfo : EIATTR_FRAME_SIZE
	.align		4
.L_6484:
        /*97bc*/ 	.byte	0x04, 0x11
        /*97be*/ 	.short	(.L_6486 - .L_6485)
	.align		4
.L_6485:
        /*97c0*/ 	.word	index@($_ZN7cutlass13device_kernelIN5flash19enable_sm80_to_sm89INS1_16FlashAttnBwdSm80INS1_25CollectiveMainloopBwdSm80ILi2ELi2EN4cute5tupleIJNS5_1CILi128EEES8_NS7_ILi64EEEEEENS_6half_tEfNS_4arch4Sm80ELb0ELb1ELb1ELb0ELb1ELb0ELb0ELb0ELi2ELi4ELi4ELi4ELb0EEENS1_21CollectiveEpilogueBwdISA_SB_SD_Li256ELb0ELb0ELi2EEENS1_19SingleTileSchedulerILb0ELb0ELb0ELi128EEEEEEEEEvNT_6ParamsE$_ZZN4cute4takeILi1ELi2ENS_5tupleIJNS1_IJNS_1CILi1EEENS2_ILi0EEEEEEiEEEEEDaRKT1_ENKUlDpRKT_E_clIJiEEEDaSD_)
        /*97c4*/ 	.word	0x00000000


	//----- nvinfo : EIATTR_FRAME_SIZE
	.align		4
.L_6486:
        /*97c8*/ 	.byte	0x04, 0x11
        /*97ca*/ 	.short	(.L_6488 - .L_6487)
	.align		4
.L_6487:
        /*97cc*/ 	.word	index@($_ZN7cutlass13device_kernelIN5flash19enable_sm80_to_sm89INS1_16FlashAttnBwdSm80INS1_25CollectiveMainloopBwdSm80ILi2ELi2EN4cute5tupleIJNS5_1CILi128EEES8_NS7_ILi64EEEEEENS_6half_tEfNS_4arch4Sm80ELb0ELb1ELb1ELb0ELb1ELb0ELb0ELb0ELi2ELi4ELi4ELi4ELb0EEENS1_21CollectiveEpilogueBwdISA_SB_SD_Li256ELb0ELb0ELi2EEENS1_19SingleTileSchedulerILb0ELb0ELb0ELi128EEEEEEEEEvNT_6ParamsE$_ZZN4cute4diceINS_5tupleIJNS1_IJiNS1_IJiNS_1CILi0EEEEEEEEENS1_IJNS_10UnderscoreENS1_IJS6_S6_EEEEEEEEES9_EEDaRKT_RKT0_ENKUlRKT_RKT0_E_clIS5_S5_EEDaSI_SL_)
        /*97d0*/ 	.word	0x00000000


	//----- nvinfo : EIATTR_FRAME_SIZE
	.align		4
.L_6488:
        /*97d4*/ 	.byte	0x04, 0x11
        /*97d6*/ 	.short	(.L_6490 - .L_6489)
	.align		4
.L_6489:
        /*97d8*/ 	.word	index@($_ZN7cutlass13device_kernelIN5flash19enable_sm80_to_sm89INS1_16FlashAttnBwdSm80INS1_25CollectiveMainloopBwdSm80ILi2ELi2EN4cute5tupleIJNS5_1CILi128EEES8_NS7_ILi64EEEEEENS_6half_tEfNS_4arch4Sm80ELb0ELb1ELb1ELb0ELb1ELb0ELb0ELb0ELi2ELi4ELi4ELi4ELb0EEENS1_21CollectiveEpilogueBwdISA_SB_SD_Li256ELb0ELb0ELi2EEENS1_19SingleTileSchedulerILb0ELb0ELb0ELi128EEEEEEEEEvNT_6ParamsE$_ZZN4cute16flatten_to_tupleINS_5tupleIJNS_1CILi4096EEENS1_IJiiEEEEEEEEDaRKT_ENKUlRKT_E_clIS4_EEDaSB_)
        /*97dc*/ 	.word	0x00000000


	//----- nvinfo : EIATTR_FRAME_SIZE
	.align		4
.L_6490:
        /*97e0*/ 	.byte	0x04, 0x11
        /*97e2*/ 	.short	(.L_6492 - .L_6491)
	.align		4
.L_6491:
        /*97e4*/ 	.word	index@($_ZN7cutlass13device_kernelIN5flash19enable_sm80_to_sm89INS1_16FlashAttnBwdSm80INS1_25CollectiveMainloopBwdSm80ILi2ELi2EN4cute5tupleIJNS5_1CILi128EEES8_NS7_ILi64EEEEEENS_6half_tEfNS_4arch4Sm80ELb0ELb1ELb1ELb0ELb1ELb0ELb0ELb0ELi2ELi4ELi4ELi4ELb0EEENS1_21CollectiveEpilogueBwdISA_SB_SD_Li256ELb0ELb0ELi2EEENS1_19SingleTileSchedulerILb0ELb0ELb0ELi128EEEEEEEEEvNT_6ParamsE$_ZZN4cute16flatten_to_tupleINS_5tupleIJNS_1CILi4096EEENS1_IJNS1_IJiiEEENS2_ILi8192EEEEEEEEEEEDaRKT_ENKUlRKT_E_clIS6_EEDaSD_)
        /*97e8*/ 	.word	0x00000000


	//----- nvinfo : EIATTR_FRAME_SIZE
	.align		4
.L_6492:
        /*97ec*/ 	.byte	0x04, 0x11
        /*97ee*/ 	.short	(.L_6494 - .L_6493)
	.align		4
.L_6493:
        /*97f0*/ 	.word	index@($_ZN7cutlass13device_kernelIN5flash19enable_sm80_to_sm89INS1_16FlashAttnBwdSm80INS1_25CollectiveMainloopBwdSm80ILi2ELi2EN4cute5tupleIJNS5_1CILi128EEES8_NS7_ILi64EEEEEENS_6half_tEfNS_4arch4Sm80ELb0ELb1ELb1ELb0ELb1ELb0ELb0ELb0ELi2ELi4ELi4ELi4ELb0EEENS1_21CollectiveEpilogueBwdISA_SB_SD_Li256ELb0ELb0ELi2EEENS1_19SingleTileSchedulerILb0ELb0ELb0ELi128EEEEEEEEEvNT_6ParamsE$_ZZN4cute16flatten_to_tupleINS_5tupleIJNS_1CILi1024EEENS1_IJiiEEEEEEEEDaRKT_ENKUlRKT_E_clIS4_EEDaSB_)
        /*97f4*/ 	.word	0x00000000


	//----- nvinfo : EIATTR_FRAME_SIZE
	.align		4
.L_6494:
        /*97f8*/ 	.byte	0x04, 0x11
        /*97fa*/ 	.short	(.L_6496 - .L_6495)
	.align		4
.L_6495:
        /*97fc*/ 	.word	index@($_ZN7cutlass13device_kernelIN5flash19enable_sm80_to_sm89INS1_16FlashAttnBwdSm80INS1_25CollectiveMainloopBwdSm80ILi2ELi2EN4cute5tupleIJNS5_1CILi128EEES8_NS7_ILi64EEEEEENS_6half_tEfNS_4arch4Sm80ELb0ELb1ELb1ELb0ELb1ELb0ELb0ELb0ELi2ELi4ELi4ELi4ELb0EEENS1_21CollectiveEpilogueBwdISA_SB_SD_Li256ELb0ELb0ELi2EEENS1_19SingleTileSchedulerILb0ELb0ELb0ELi128EEEEEEEEEvNT_6ParamsE$_ZZN4cute16flatten_to_tupleINS_5tupleIJNS1_IJiiEEENS_1CILi1024EEEEEEEEDaRKT_ENKUlRKT_E_clIS2_EEDaSB_)
        /*9800*/ 	.word	0x00000000


	//----- nvinfo : EIATTR_FRAME_SIZE
	.align		4
.L_6496:
        /*9804*/ 	.byte	0x04, 0x11
        /*9806*/ 	.short	(.L_6498 - .L_6497)
	.align		4
.L_6497:
        /*9808*/ 	.word	index@($_ZN7cutlass13device_kernelIN5flash19enable_sm80_to_sm89INS1_16FlashAttnBwdSm80INS1_25CollectiveMainloopBwdSm80ILi2ELi2EN4cute5tupleIJNS5_1CILi128EEES8_NS7_ILi64EEEEEENS_6half_tEfNS_4arch4Sm80ELb0ELb1ELb1ELb0ELb1ELb0ELb0ELb0ELi2ELi4ELi4ELi4ELb0EEENS1_21CollectiveEpilogueBwdISA_SB_SD_Li256ELb0ELb0ELi2EEENS1_19SingleTileSchedulerILb0ELb0ELb0ELi128EEEEEEEEEvNT_6ParamsE$_ZZN4cute14logical_divideINS_5tupleIJNS1_IJNS_1CILi8EEENS2_ILi1EEEEEENS1_IJNS2_ILi2EEEEEEEEENS1_IJNS1_IJS4_NS2_ILi0EEEEEENS1_IJiEEEEEENS1_IJS5_NS_6LayoutIS4_S9_EEEEEEEDaRKNSD_IT_T0_EERKT1_ENKUlRKT_RKT0_E_clINSD_IS7_SB_EESE_EEDaSQ_ST_)
        /*980c*/ 	.word	0x00000000


	//----- nvinfo : EIATTR_FRAME_SIZE
	.align		4
.L_6498:
        /*9810*/ 	.byte	0x04, 0x11
        /*9812*/ 	.short	(.L_6500 - .L_6499)
	.align		4
.L_6499:
        /*9814*/ 	.word	index@($_ZN7cutlass13device_kernelIN5flash19enable_sm80_to_sm89INS1_16FlashAttnBwdSm80INS1_25CollectiveMainloopBwdSm80ILi2ELi2EN4cute5tupleIJNS5_1CILi128EEES8_NS7_ILi64EEEEEENS_6half_tEfNS_4arch4Sm80ELb0ELb1ELb1ELb0ELb1ELb0ELb0ELb0ELi2ELi4ELi4ELi4ELb0EEENS1_21CollectiveEpilogueBwdISA_SB_SD_Li256ELb0ELb0ELi2EEENS1_19SingleTileSchedulerILb0ELb0ELb0ELi128EEEEEEEEEvNT_6ParamsE$_ZZN4cute13to_mixed_bitsINS_5tupleIJNS1_IJNS_1CILi4EEENS2_ILi8EEEEEES3_NS2_ILi1EEEEEENS1_IJNS1_IJNS2_ILi128EEENS2_ILi0EEEEEENS2_ILi16EEES9_EEENS1_IJNS1_IJiiEEEiS9_EEEEEDaRKT_RKT0_RKT1_ENKUlRKT_RKT0_RKT1_E_clIS5_SA_SD_EEDaSQ_ST_SW_)
        /*9818*/ 	.word	0x00000000


	//----- nvinfo : EIATTR_FRAME_SIZE
	.align		4
.L_6500:
        /*981c*/ 	.byte	0x04, 0x11
        /*981e*/ 	.short	(.L_6502 - .L_6501)
	.align		4
.L_6501:
        /*9820*/ 	.word	index@($_ZN7cutlass13device_kernelIN5flash19enable_sm80_to_sm89INS1_16FlashAttnBwdSm80INS1_25CollectiveMainloopBwdSm80ILi2ELi2EN4cute5tupleIJNS5_1CILi128EEES8_NS7_ILi64EEEEEENS_6half_tEfNS_4arch4Sm80ELb0ELb1ELb1ELb0ELb1ELb0ELb0ELb0ELi2ELi4ELi4ELi4ELb0EEENS1_21CollectiveEpilogueBwdISA_SB_SD_Li256ELb0ELb0ELi2EEENS1_19SingleTileSchedulerILb0ELb0ELb0ELi128EEEEEEEEEvNT_6ParamsE$_ZZN4cute13to_mixed_bitsINS_5tupleIJNS1_IJNS_1CILi4EEENS2_ILi8EEEEEES3_NS2_ILi1EEEEEENS1_IJNS1_IJNS2_ILi128EEENS2_ILi0EEEEEENS2_ILi16EEES9_EEENS1_IJNS1_IJiiEEEiS9_EEEEEDaRKT_RKT0_RKT1_ENKUlRKT_RKT0_RKT1_E_clIS3_SB_iEEDaSQ_ST_SW_)
        /*9824*/ 	.word	0x00000000


	//----- nvinfo : EIATTR_FRAME_SIZE
	.align		4
.L_6502:
        /*9828*/ 	.byte	0x04, 0x11
        /*982a*/ 	.short	(.L_6504 - .L_6503)
	.align		4
.L_6503:
        /*982c*/ 	.word	index@($_ZN7cutlass13device_kernelIN5flash19enable_sm80_to_sm89INS1_16FlashAttnBwdSm80INS1_25CollectiveMainloopBwdSm80ILi2ELi2EN4cute5tupleIJNS5_1CILi128EEES8_NS7_ILi64EEEEEENS_6half_tEfNS_4arch4Sm80ELb0ELb1ELb1ELb0ELb1ELb0ELb0ELb0ELi2ELi4ELi4ELi4ELb0EEENS1_21CollectiveEpilogueBwdISA_SB_SD_Li256ELb0ELb0ELi2EEENS1_19SingleTileSchedulerILb0ELb0ELb0ELi128EEEEEEEEEvNT_6ParamsE$_ZZN4cute13to_mixed_bitsINS_5tupleIJNS1_IJNS_1CILi4EEENS2_ILi8EEEEEES3_NS2_ILi1EEEEEENS1_IJNS1_IJNS2_ILi128EEENS2_ILi0EEEEEENS2_ILi16EEES9_EEENS1_IJNS1_IJiiEEEiS9_EEEEEDaRKT_RKT0_RKT1_ENKUlDpRKT_E_clIJNS_9MixedBitsILj0ELj384EEENSU_ILj0ELj48EEENS2_ILj0EEEEEEDaSR_)
        /*9830*/ 	.word	0x00000000


	//----- nvinfo : EIATTR_FRAME_SIZE
	.align		4
.L_6504:
        /*9834*/ 	.byte	0x04, 0x11
        /*9836*/ 	.short	(.L_6506 - .L_6505)
	.align		4
.L_6505:
        /*9838*/ 	.word	index@($_ZN7cutlass13device_kernelIN5flash19enable_sm80_to_sm89INS1_16FlashAttnBwdSm80INS1_25CollectiveMainloopBwdSm80ILi2ELi2EN4cute5tupleIJNS5_1CILi128EEES8_NS7_ILi64EEEEEENS_6half_tEfNS_4arch4Sm80ELb0ELb1ELb1ELb0ELb1ELb0ELb0ELb0ELi2ELi4ELi4ELi4ELb0EEENS1_21CollectiveEpilogueBwdISA_SB_SD_Li256ELb0ELb0ELi2EEENS1_19SingleTileSchedulerILb0ELb0ELb0ELi128EEEEEEEEEvNT_6ParamsE$_ZZN4cute13to_mixed_bitsINS_5tupleIJNS1_IJNS_1CILi4EEENS2_ILi8EEEEEES3_NS2_ILi1EEEEEENS1_IJNS1_IJNS2_ILi0EEENS2_ILi64EEEEEES8_S8_EEENS1_IJNS1_IJiiEEEiS8_EEEEEDaRKT_RKT0_RKT1_ENKUlRKT_RKT0_RKT1_E_clIS5_SA_SC_EEDaSP_SS_SV_)
        /*983c*/ 	.word	0x00000000


	//----- nvinfo : EIATTR_FRAME_SIZE
	.align		4
.L_6506:
        /*9840*/ 	.byte	0x04, 0x11
        /*9842*/ 	.short	(.L_6508 - .L_6507)
	.align		4
.L_6507:
        /*9844*/ 	.word	index@($_ZN7cutlass13device_kernelIN5flash19enable_sm80_to_sm89INS1_16FlashAttnBwdSm80INS1_25CollectiveMainloopBwdSm80ILi2ELi2EN4cute5tupleIJNS5_1CILi128EEES8_NS7_ILi64EEEEEENS_6half_tEfNS_4arch4Sm80ELb0ELb1ELb1ELb0ELb1ELb0ELb0ELb0ELi2ELi4ELi4ELi4ELb0EEENS1_21CollectiveEpilogueBwdISA_SB_SD_Li256ELb0ELb0ELi2EEENS1_19SingleTileSchedulerILb0ELb0ELb0ELi128EEEEEEEEEvNT_6ParamsE$_ZZN4cute13to_mixed_bitsINS_5tupleIJNS1_IJNS_1CILi4EEENS2_ILi8EEEEEES3_NS2_ILi1EEEEEENS1_IJNS1_IJNS2_ILi0EEENS2_ILi64EEEEEES8_S8_EEENS1_IJNS1_IJiiEEEiS8_EEEEEDaRKT_RKT0_RKT1_ENKUlDpRKT_E_clIJNS_9MixedBitsILj0ELj448EEENS2_ILj0EEESV_EEEDaSQ_)
        /*9848*/ 	.word	0x00000000


	//----- nvinfo : EIATTR_FRAME_SIZE
	.align		4
.L_6508:
        /*984c*/ 	.byte	0x04, 0x11
        /*984e*/ 	.short	(.L_6510 - .L_6509)
	.align		4
.L_6509:
        /*9850*/ 	.word	index@($_ZN7cutlass13device_kernelIN5flash19enable_sm80_to_sm89INS1_16FlashAttnBwdSm80INS1_25CollectiveMainloopBwdSm80ILi2ELi2EN4cute5tupleIJNS5_1CILi128EEES8_NS7_ILi64EEEEEENS_6half_tEfNS_4arch4Sm80ELb0ELb1ELb1ELb0ELb1ELb0ELb0ELb0ELi2ELi4ELi4ELi4ELb0EEENS1_21CollectiveEpilogueBwdISA_SB_SD_Li256ELb0ELb0ELi2EEENS1_19SingleTileSchedulerILb0ELb0ELb0ELi128EEEEEEEEEvNT_6ParamsE$_ZZN4cute13to_mixed_bitsINS_5tupleIJNS1_IJNS_1CILi4EEENS2_ILi8EEEEEENS2_ILi2EEENS2_ILi1EEEEEENS1_IJNS1_IJNS2_ILi128EEENS2_ILi0EEEEEES4_SA_EEENS1_IJNS1_IJiiEEEiSA_EEEEEDaRKT_RKT0_RKT1_ENKUlRKT_RKT0_RKT1_E_clIS6_S4_iEEDaSQ_ST_SW_)
        /*9854*/ 	.word	0x00000000


	//----- nvinfo : EIATTR_FRAME_SIZE
	.align		4
.L_6510:
        /*9858*/ 	.byte	0x04, 0x11
        /*985a*/ 	.short	(.L_6512 - .L_6511)
	.align		4
.L_6511:
        /*985c*/ 	.word	index@($_ZN7cutlass13device_kernelIN5flash19enable_sm80_to_sm89INS1_16FlashAttnBwdSm80INS1_25CollectiveMainloopBwdSm80ILi2ELi2EN4cute5tupleIJNS5_1CILi128EEES8_NS7_ILi64EEEEEENS_6half_tEfNS_4arch4Sm80ELb0ELb1ELb1ELb0ELb1ELb0ELb0ELb0ELi2ELi4ELi4ELi4ELb0EEENS1_21CollectiveEpilogueBwdISA_SB_SD_Li256ELb0ELb0ELi2EEENS1_19SingleTileSchedulerILb0ELb0ELb0ELi128EEEEEEEEEvNT_6ParamsE$_ZZN4cute13to_mixed_bitsINS_5tupleIJNS1_IJNS_1CILi4EEENS2_ILi8EEEEEENS2_ILi2EEENS2_ILi1EEEEEENS1_IJNS1_IJNS2_ILi128EEENS2_ILi0EEEEEES4_SA_EEENS1_IJNS1_IJiiEEEiSA_EEEEEDaRKT_RKT0_RKT1_ENKUlRKT_RKT0_RKT1_E_clIS5_SB_SD_EEDaSQ_ST_SW_)
        /*9860*/ 	.word	0x00000000


	//----- nvinfo : EIATTR_FRAME_SIZE
	.align		4
.L_6512:
        /*9864*/ 	.byte	0x04, 0x11
        /*9866*/ 	.short	(.L_6514 - .L_6513)
	.align		4
.L_6513:
        /*9868*/ 	.word	index@($_ZN7cutlass13device_kernelIN5flash19enable_sm80_to_sm89INS1_16FlashAttnBwdSm80INS1_25CollectiveMainloopBwdSm80ILi2ELi2EN4cute5tupleIJNS5_1CILi128EEES8_NS7_ILi64EEEEEENS_6half_tEfNS_4arch4Sm80ELb0ELb1ELb1ELb0ELb1ELb0ELb0ELb0ELi2ELi4ELi4ELi4ELb0EEENS1_21CollectiveEpilogueBwdISA_SB_SD_Li256ELb0ELb0ELi2EEENS1_19SingleTileSchedulerILb0ELb0ELb0ELi128EEEEEEEEEvNT_6ParamsE$_ZZN4cute13to_mixed_bitsINS_5tupleIJNS1_IJNS_1CILi4EEENS2_ILi8EEEEEENS2_ILi2EEENS2_ILi1EEEEEENS1_IJNS1_IJNS2_ILi128EEENS2_ILi0EEEEEES4_SA_EEENS1_IJNS1_IJiiEEEiSA_EEEEEDaRKT_RKT0_RKT1_ENKUlDpRKT_E_clIJNS_9MixedBitsILj0ELj384EEENSU_ILj0ELj8EEENS2_ILj0EEEEEEDaSR_)
        /*986c*/ 	.word	0x00000000


	//----- nvinfo : EIATTR_FRAME_SIZE
	.align		4
.L_6514:
        /*9870*/ 	.byte	0x04, 0x11
        /*9872*/ 	.short	(.L_6516 - .L_6515)
	.align		4
.L_6515:
        /*9874*/ 	.word	index@($_ZN7cutlass13device_kernelIN5flash19enable_sm80_to_sm89INS1_16FlashAttnBwdSm80INS1_25CollectiveMainloopBwdSm80ILi2ELi2EN4cute5tupleIJNS5_1CILi128EEES8_NS7_ILi64EEEEEENS_6half_tEfNS_4arch4Sm80ELb0ELb1ELb1ELb0ELb1ELb0ELb0ELb0ELi2ELi4ELi4ELi4ELb0EEENS1_21CollectiveEpilogueBwdISA_SB_SD_Li256ELb0ELb0ELi2EEENS1_19SingleTileSchedulerILb0ELb0ELb0ELi128EEEEEEEEEvNT_6ParamsE$_ZZN4cute13to_mixed_bitsINS_5tupleIJNS1_IJNS_1CILi4EEENS2_ILi8EEEEEENS2_ILi2EEENS2_ILi1EEEEEENS1_IJNS1_IJNS2_ILi0EEENS2_ILi64EEEEEES9_S9_EEENS1_IJNS1_IJiiEEEiS9_EEEEEDaRKT_RKT0_RKT1_ENKUlRKT_RKT0_RKT1_E_clIS5_SB_SD_EEDaSQ_ST_SW_)
        /*9878*/ 	.word	0x00000000


	//----- nvinfo : EIATTR_FRAME_SIZE
	.align		4
.L_6516:
        /*987c*/ 	.byte	0x04, 0x11
        /*987e*/ 	.short	(.L_6518 - .L_6517)
	.align		4
.L_6517:
        /*9880*/ 	.word	index@($_ZN7cutlass13device_kernelIN5flash19enable_sm80_to_sm89INS1_16FlashAttnBwdSm80INS1_25CollectiveMainloopBwdSm80ILi2ELi2EN4cute5tupleIJNS5_1CILi128EEES8_NS7_ILi64EEEEEENS_6half_tEfNS_4arch4Sm80ELb0ELb1ELb1ELb0ELb1ELb0ELb0ELb0ELi2ELi4ELi4ELi4ELb0EEENS1_21CollectiveEpilogueBwdISA_SB_SD_Li256ELb0ELb0ELi2EEENS1_19SingleTileSchedulerILb0ELb0ELb0ELi128EEEEEEEEEvNT_6ParamsE$_ZZN4cute13to_mixed_bitsINS_5tupleIJNS1_IJNS_1CILi4EEENS2_ILi8EEEEEENS2_ILi2EEENS2_ILi1EEEEEENS1_IJNS1_IJNS2_ILi0EEENS2_ILi64EEEEEES9_S9_EEENS1_IJNS1_IJiiEEEiS9_EEEEEDaRKT_RKT0_RKT1_ENKUlDpRKT_E_clIJNS_9MixedBitsILj0ELj448EEENS2_ILj0EEESW_EEEDaSR_)
        /*9884*/ 	.word	0x00000000


	//----- nvinfo : EIATTR_FRAME_SIZE
	.align		4
.L_6518:
        /*9888*/ 	.byte	0x04, 0x11
        /*988a*/ 	.short	(.L_6520 - .L_6519)
	.align		4
.L_6519:
        /*988c*/ 	.word	index@($_ZN7cutlass13device_kernelIN5flash19enable_sm80_to_sm89INS1_16FlashAttnBwdSm80INS1_25CollectiveMainloopBwdSm80ILi2ELi2EN4cute5tupleIJNS5_1CILi128EEES8_NS7_ILi64EEEEEENS_6half_tEfNS_4arch4Sm80ELb0ELb1ELb1ELb0ELb1ELb0ELb0ELb0ELi2ELi4ELi4ELi4ELb0EEENS1_21CollectiveEpilogueBwdISA_SB_SD_Li256ELb0ELb0ELi2EEENS1_19SingleTileSchedulerILb0ELb0ELb0ELi128EEEEEEEEEvNT_6ParamsE$_ZZN4cute12filter_tupleINS_5tupleIJNS_1CILi4096EEENS1_IJiiEEEEEEZNS_16flatten_to_tupleIS5_EEDaRKT_EUlRKT_E_EEDaS9_OT0_ENKUlDpSC_E_clIJNS1_IJS3_EEES4_EEEDaSG_)
        /*9890*/ 	.word	0x00000000


	//----- nvinfo : EIATTR_FRAME_SIZE
	.align		4
.L_6520:
        /*9894*/ 	.byte	0x04, 0x11
        /*9896*/ 	.short	(.L_6522 - .L_6521)
	.align		4
.L_6521:
        /*9898*/ 	.word	index@($_ZN7cutlass13device_kernelIN5flash19enable_sm80_to_sm89INS1_16FlashAttnBwdSm80INS1_25CollectiveMainloopBwdSm80ILi2ELi2EN4cute5tupleIJNS5_1CILi128EEES8_NS7_ILi64EEEEEENS_6half_tEfNS_4arch4Sm80ELb0ELb1ELb1ELb0ELb1ELb0ELb0ELb0ELi2ELi4ELi4ELi4ELb0EEENS1_21CollectiveEpilogueBwdISA_SB_SD_Li256ELb0ELb0ELi2EEENS1_19SingleTileSchedulerILb0ELb0ELb0ELi128EEEEEEEEEvNT_6ParamsE$_ZZN4cute12filter_tupleINS_5tupleIJNS_1CILi4096EEENS1_IJNS1_IJiiEEENS2_ILi8192EEEEEEEEEZNS_16flatten_to_tupleIS7_EEDaRKT_EUlRKT_E_EEDaSB_OT0_ENKUlDpSE_E_clIJNS1_IJS3_EEENS1_IJiiS5_EEEEEEDaSI_)
        /*989c*/ 	.word	0x00000000


	//----- nvinfo : EIATTR_FRAME_SIZE
	.align		4
.L_6522:
        /*98a0*/ 	.byte	0x04, 0x11
        /*98a2*/ 	.short	(.L_6524 - .L_6523)
	.align		4
.L_6523:
        /*98a4*/ 	.word	index@($_ZN7cutlass13device_kernelIN5flash19enable_sm80_to_sm89INS1_16FlashAttnBwdSm80INS1_25CollectiveMainloopBwdSm80ILi2ELi2EN4cute5tupleIJNS5_1CILi128EEES8_NS7_ILi64EEEEEENS_6half_tEfNS_4arch4Sm80ELb0ELb1ELb1ELb0ELb1ELb0ELb0ELb0ELi2ELi4ELi4ELi4ELb0EEENS1_21CollectiveEpilogueBwdISA_SB_SD_Li256ELb0ELb0ELi2EEENS1_19SingleTileSchedulerILb0ELb0ELb0ELi128EEEEEEEEEvNT_6ParamsE$_ZZN4cute12filter_tupleINS_5tupleIJNS_1CILi1EEENS1_IJiiiEEENS2_ILi64EEENS1_IJNS2_ILi72EEENS2_ILi144EEENS2_ILi288EEEEEENS2_ILi512EEEEEEZNS_7flattenISB_EEDaRKT_EUlRKT_E_EEDaSF_OT0_ENKUlDpSI_E_clIJNS1_IJS3_EEES4_NS1_IJS5_EEES9_NS1_IJSA_EEEEEEDaSM_)
        /*98a8*/ 	.word	0x00000000


	//----- nvinfo : EIATTR_FRAME_SIZE
	.align		4
.L_6524:
        /*98ac*/ 	.byte	0x04, 0x11
        /*98ae*/ 	.short	(.L_6526 - .L_6525)
	.align		4
.L_6525:
        /*98b0*/ 	.word	index@($_ZN7cutlass13device_kernelIN5flash19enable_sm80_to_sm89INS1_16FlashAttnBwdSm80INS1_25CollectiveMainloopBwdSm80ILi2ELi2EN4cute5tupleIJNS5_1CILi128EEES8_NS7_ILi64EEEEEENS_6half_tEfNS_4arch4Sm80ELb0ELb1ELb1ELb0ELb1ELb0ELb0ELb0ELi2ELi4ELi4ELi4ELb0EEENS1_21CollectiveEpilogueBwdISA_SB_SD_Li256ELb0ELb0ELi2EEENS1_19SingleTileSchedulerILb0ELb0ELb0ELi128EEEEEEEEEvNT_6ParamsE$_ZZN4cute12filter_tupleINS_5tupleIJNS_1CILi1EEENS1_IJNS2_ILi8EEEiiEEENS2_ILi64EEENS1_IJiNS2_ILi144EEENS2_ILi288EEEEEENS2_ILi512EEEEEEZNS_7flattenISB_EEDaRKT_EUlRKT_E_EEDaSF_OT0_ENKUlDpSI_E_clIJNS1_IJS3_EEES5_NS1_IJS6_EEES9_NS1_IJSA_EEEEEEDaSM_)
        /*98b4*/ 	.word	0x00000000


	//----- nvinfo : EIATTR_FRAME_SIZE
	.align		4
.L_6526:
        /*98b8*/ 	.byte	0x04, 0x11
        /*98ba*/ 	.short	(.L_6528 - .L_6527)
	.align		4
.L_6527:
        /*98bc*/ 	.word	index@($_ZN7cutlass13device_kernelIN5flash19enable_sm80_to_sm89INS1_16FlashAttnBwdSm80INS1_25CollectiveMainloopBwdSm80ILi2ELi2EN4cute5tupleIJNS5_1CILi128EEES8_NS7_ILi64EEEEEENS_6half_tEfNS_4arch4Sm80ELb0ELb1ELb1ELb0ELb1ELb0ELb0ELb0ELi2ELi4ELi4ELi4ELb0EEENS1_21CollectiveEpilogueBwdISA_SB_SD_Li256ELb0ELb0ELi2EEENS1_19SingleTileSchedulerILb0ELb0ELb0ELi128EEEEEEEEEvNT_6ParamsE$_ZZN4cute12filter_tupleINS_5tupleIJNS_1CILi1024EEENS1_IJiiEEEEEEZNS_16flatten_to_tupleIS5_EEDaRKT_EUlRKT_E_EEDaS9_OT0_ENKUlDpSC_E_clIJNS1_IJS3_EEES4_EEEDaSG_)
        /*98c0*/ 	.word	0x00000000


	//----- nvinfo : EIATTR_FRAME_SIZE
	.align		4
.L_6528:
        /*98c4*/ 	.byte	0x04, 0x11
        /*98c6*/ 	.short	(.L_6530 - .L_6529)
	.align		4
.L_6529:
        /*98c8*/ 	.word	index@($_ZN7cutlass13device_kernelIN5flash19enable_sm80_to_sm89INS1_16FlashAttnBwdSm80INS1_25CollectiveMainloopBwdSm80ILi2ELi2EN4cute5tupleIJNS5_1CILi128EEES8_NS7_ILi64EEEEEENS_6half_tEfNS_4arch4Sm80ELb0ELb1ELb1ELb0ELb1ELb0ELb0ELb0ELi2ELi4ELi4ELi4ELb0EEENS1_21CollectiveEpilogueBwdISA_SB_SD_Li256ELb0ELb0ELi2EEENS1_19SingleTileSchedulerILb0ELb0ELb0ELi128EEEEEEEEEvNT_6ParamsE$_ZZN4cute12filter_tupleINS_5tupleIJNS_10UnderscoreES2_iEEENS1_IJNS1_IJNS_1CILi1EEENS4_ILi0EEEEEEiNS4_ILi1024EEEEEEZNS_5sliceIS3_S9_EEDaRKT_RKT0_EUlRKT_RKT0_E_EEDaSD_SG_OT1_ENKUlDpSJ_E_clIJNS1_IJS7_EEENS1_IJiEEENS1_IJEEEEEEDaSQ_)
        /*98cc*/ 	.word	0x00000000


	//----- nvinfo : EIATTR_FRAME_SIZE
	.align		4
.L_6530:
        /*98d0*/ 	.byte	0x04, 0x11
        /*98d2*/ 	.short	(.L_6532 - .L_6531)
	.align		4
.L_6531:
        /*98d4*/ 	.word	index@($_ZN7cutlass13device_kernelIN5flash19enable_sm80_to_sm89INS1_16FlashAttnBwdSm80INS1_25CollectiveMainloopBwdSm80ILi2ELi2EN4cute5tupleIJNS5_1CILi128EEES8_NS7_ILi64EEEEEENS_6half_tEfNS_4arch4Sm80ELb0ELb1ELb1ELb0ELb1ELb0ELb0ELb0ELi2ELi4ELi4ELi4ELb0EEENS1_21CollectiveEpilogueBwdISA_SB_SD_Li256ELb0ELb0ELi2EEENS1_19SingleTileSchedulerILb0ELb0ELb0ELi128EEEEEEEEEvNT_6ParamsE$_ZZN4cute12filter_tupleINS_5tupleIJNS_10UnderscoreES2_S2_iEEENS1_IJNS1_IJNS_1CILi1EEENS4_ILi0EEEEEEiNS4_ILi1024EEENS4_ILi8192EEEEEEZNS_5sliceIS3_SA_EEDaRKT_RKT0_EUlRKT_RKT0_E_EEDaSE_SH_OT1_ENKUlDpSK_E_clIJNS1_IJS7_EEENS1_IJiEEENS1_IJS8_EEENS1_IJEEEEEEDaSR_)
        /*98d8*/ 	.word	0x00000000


	//----- nvinfo : EIATTR_FRAME_SIZE
	.align		4
.L_6532:
        /*98dc*/ 	.byte	0x04, 0x11
        /*98de*/ 	.short	(.L_6534 - .L_6533)
	.align		4
.L_6533:
        /*98e0*/ 	.word	index@($_ZN7cutlass13device_kernelIN5flash19enable_sm80_to_sm89INS1_16FlashAttnBwdSm80INS1_25CollectiveMainloopBwdSm80ILi2ELi2EN4cute5tupleIJNS5_1CILi128EEES8_NS7_ILi64EEEEEENS_6half_tEfNS_4arch4Sm80ELb0ELb1ELb1ELb0ELb1ELb0ELb0ELb0ELi2ELi4ELi4ELi4ELb0EEENS1_21CollectiveEpilogueBwdISA_SB_SD_Li256ELb0ELb0ELi2EEENS1_19SingleTileSchedulerILb0ELb0ELb0ELi128EEEEEEEEEvNT_6ParamsE$_ZZN4cute12filter_tupleINS_5tupleIJNS_10UnderscoreES2_S2_iEEENS1_IJNS1_IJNS_1CILi1EEENS4_ILi0EEEEEENS4_ILi4096EEENS1_IJiiEEENS1_IJS6_NS4_ILi8192EEEEEEEEEZNS_5sliceIS3_SC_EEDaRKT_RKT0_EUlRKT_RKT0_E_EEDaSG_SJ_OT1_ENKUlDpSM_E_clIJNS1_IJS7_EEENS1_IJS8_EEENS1_IJS9_EEENS1_IJEEEEEEDaST_)
        /*98e4*/ 	.word	0x00000000


	//----- nvinfo : EIATTR_FRAME_SIZE
	.align		4
.L_6534:
        /*98e8*/ 	.byte	0x04, 0x11
        /*98ea*/ 	.short	(.L_6536 - .L_6535)
	.align		4
.L_6535:
        /*98ec*/ 	.word	index@($_ZN7cutlass13device_kernelIN5flash19enable_sm80_to_sm89INS1_16FlashAttnBwdSm80INS1_25CollectiveMainloopBwdSm80ILi2ELi2EN4cute5tupleIJNS5_1CILi128EEES8_NS7_ILi64EEEEEENS_6half_tEfNS_4arch4Sm80ELb0ELb1ELb1ELb0ELb1ELb0ELb0ELb0ELi2ELi4ELi4ELi4ELb0EEENS1_21CollectiveEpilogueBwdISA_SB_SD_Li256ELb0ELb0ELi2EEENS1_19SingleTileSchedulerILb0ELb0ELb0ELi128EEEEEEEEEvNT_6ParamsE$_ZZN4cute12filter_tupleINS_5tupleIJNS_10UnderscoreES2_NS_1CILi0EEEEEENS1_IJNS1_IJNS3_ILi1EEES4_EEEiNS3_ILi1024EEEEEEZNS_5sliceIS5_S9_EEDaRKT_RKT0_EUlRKT_RKT0_E_EEDaSD_SG_OT1_ENKUlDpSJ_E_clIJNS1_IJS7_EEENS1_IJiEEENS1_IJEEEEEEDaSQ_)
        /*98f0*/ 	.word	0x00000000


	//----- nvinfo : EIATTR_FRAME_SIZE
	.align		4
.L_6536:
        /*98f4*/ 	.byte	0x04, 0x11
        /*98f6*/ 	.short	(.L_6538 - .L_6537)
	.align		4
.L_6537:
        /*98f8*/ 	.word	index@($_ZN7cutlass13device_kernelIN5flash19enable_sm80_to_sm89INS1_16FlashAttnBwdSm80INS1_25CollectiveMainloopBwdSm80ILi2ELi2EN4cute5tupleIJNS5_1CILi128EEES8_NS7_ILi64EEEEEENS_6half_tEfNS_4arch4Sm80ELb0ELb1ELb1ELb0ELb1ELb0ELb0ELb0ELi2ELi4ELi4ELi4ELb0EEENS1_21CollectiveEpilogueBwdISA_SB_SD_Li256ELb0ELb0ELi2EEENS1_19SingleTileSchedulerILb0ELb0ELb0ELi128EEEEEEEEEvNT_6ParamsE$_ZZN4cute12filter_tupleINS_5tupleIJNS1_IJiiEEENS_1CILi1024EEEEEEZNS_16flatten_to_tupleIS5_EEDaRKT_EUlRKT_E_EEDaS9_OT0_ENKUlDpSC_E_clIJS2_NS1_IJS4_EEEEEEDaSG_)
        /*98fc*/ 	.word	0x00000000


	//----- nvinfo : EIATTR_FRAME_SIZE
	.align		4
.L_6538:
        /*9900*/ 	.byte	0x04, 0x11
        /*9902*/ 	.short	(.L_6540 - .L_6539)
	.align		4
.L_6539:
        /*9904*/ 	.word	index@($_ZN7cutlass13device_kernelIN5flash19enable_sm80_to_sm89INS1_16FlashAttnBwdSm80INS1_25CollectiveMainloopBwdSm80ILi2ELi2EN4cute5tupleIJNS5_1CILi128EEES8_NS7_ILi64EEEEEENS_6half_tEfNS_4arch4Sm80ELb0ELb1ELb1ELb0ELb1ELb0ELb0ELb0ELi2ELi4ELi4ELi4ELb0EEENS1_21CollectiveEpilogueBwdISA_SB_SD_Li256ELb0ELb0ELi2EEENS1_19SingleTileSchedulerILb0ELb0ELb0ELi128EEEEEEEEEvNT_6ParamsE$_ZZN4cute12filter_tupleINS_5tupleIJNS1_IJiNS1_IJiNS_1CILi0EEEEEEEEENS1_IJNS_10UnderscoreENS1_IJS6_S6_EEEEEEEEES9_ZNS_4diceIS9_S9_EEDaRKT_RKT0_EUlRKT_RKT0_E_EEDaSD_SG_OT1_ENKUlDpSJ_E_clIJNS1_IJiiS3_EEENS1_IJEEEEEEDaSQ_)
        /*9908*/ 	.word	0x00000000


	//----- nvinfo : EIATTR_FRAME_SIZE
	.align		4
.L_6540:
        /*990c*/ 	.byte	0x04, 0x11
        /*990e*/ 	.short	(.L_6542 - .L_6541)
	.align		4
.L_6541:
        /*9910*/ 	.word	index@($_ZN7cutlass13device_kernelIN5flash19enable_sm80_to_sm89INS1_16FlashAttnBwdSm80INS1_25CollectiveMainloopBwdSm80ILi2ELi2EN4cute5tupleIJNS5_1CILi128EEES8_NS7_ILi64EEEEEENS_6half_tEfNS_4arch4Sm80ELb0ELb1ELb1ELb0ELb1ELb0ELb0ELb0ELi2ELi4ELi4ELi4ELb0EEENS1_21CollectiveEpilogueBwdISA_SB_SD_Li256ELb0ELb0ELi2EEENS1_19SingleTileSchedulerILb0ELb0ELb0ELi128EEEEEEEEEvNT_6ParamsE$_ZZN4cute12filter_tupleINS_5tupleIJNS1_IJNS_1CILi0EEENS1_IJNS2_ILi1EEENS2_ILi512EEEiEEEEEENS2_ILi4096EEENS1_IJiNS2_ILi8192EEEEEEEEEZNS_7flattenISB_EEDaRKT_EUlRKT_E_EEDaSF_OT0_ENKUlDpSI_E_clIJNS1_IJS3_S4_S5_iEEENS1_IJS8_EEESA_EEEDaSM_)
        /*9914*/ 	.word	0x00000000


	//----- nvinfo : EIATTR_FRAME_SIZE
	.align		4
.L_6542:
        /*9918*/ 	.byte	0x04, 0x11
        /*991a*/ 	.short	(.L_6544 - .L_6543)
	.align		4
.L_6543:
        /*991c*/ 	.word	index@($_ZN7cutlass13device_kernelIN5flash19enable_sm80_to_sm89INS1_16FlashAttnBwdSm80INS1_25CollectiveMainloopBwdSm80ILi2ELi2EN4cute5tupleIJNS5_1CILi128EEES8_NS7_ILi64EEEEEENS_6half_tEfNS_4arch4Sm80ELb0ELb1ELb1ELb0ELb1ELb0ELb0ELb0ELi2ELi4ELi4ELi4ELb0EEENS1_21CollectiveEpilogueBwdISA_SB_SD_Li256ELb0ELb0ELi2EEENS1_19SingleTileSchedulerILb0ELb0ELb0ELi128EEEEEEEEEvNT_6ParamsE$_ZZN4cute12filter_tupleINS_5tupleIJNS1_IJNS_10UnderscoreENS_1CILi0EEEEEENS1_IJS4_S2_EEEEEENS1_IJNS1_IJNS1_IJNS3_ILi1EEES4_EEES4_EEENS1_IJNS1_IJS4_S4_EEEiEEEEEEZNS_5sliceIS7_SD_EEDaRKT_RKT0_EUlRKT_RKT0_E_EEDaSH_SK_OT1_ENKUlDpSN_E_clIJNS1_IJS9_EEENS1_IJiEEEEEEDaSU_)
        /*9920*/ 	.word	0x00000000


	//----- nvinfo : EIATTR_FRAME_SIZE
	.align		4
.L_6544:
        /*9924*/ 	.byte	0x04, 0x11
        /*9926*/ 	.short	(.L_6546 - .L_6545)
	.align		4
.L_6545:
        /*9928*/ 	.word	index@($_ZN7cutlass13device_kernelIN5flash19enable_sm80_to_sm89INS1_16FlashAttnBwdSm80INS1_25CollectiveMainloopBwdSm80ILi2ELi2EN4cute5tupleIJNS5_1CILi128EEES8_NS7_ILi64EEEEEENS_6half_tEfNS_4arch4Sm80ELb0ELb1ELb1ELb0ELb1ELb0ELb0ELb0ELi2ELi4ELi4ELi4ELb0EEENS1_21CollectiveEpilogueBwdISA_SB_SD_Li256ELb0ELb0ELi2EEENS1_19SingleTileSchedulerILb0ELb0ELb0ELi128EEEEEEEEEvNT_6ParamsE$_ZN7__half2aSEOKS_)
        /*992c*/ 	.word	0x00000000


	//----- nvinfo : EIATTR_FRAME_SIZE
	.align		4
.L_6546:
        /*9930*/ 	.byte	0x04, 0x11
        /*9932*/ 	.short	(.L_6548 - .L_6547)
	.align		4
.L_6547:
        /*9934*/ 	.word	index@($_ZN7cutlass13device_kernelIN5flash19enable_sm80_to_sm89INS1_16FlashAttnBwdSm80INS1_25CollectiveMainloopBwdSm80ILi2ELi2EN4cute5tupleIJNS5_1CILi128EEES8_NS7_ILi64EEEEEENS_6half_tEfNS_4arch4Sm80ELb0ELb1ELb1ELb0ELb1ELb0ELb0ELb0ELi2ELi4ELi4ELi4ELb0EEENS1_21CollectiveEpilogueBwdISA_SB_SD_Li256ELb0ELb0ELi2EEENS1_19SingleTileSchedulerILb0ELb0ELb0ELi128EEEEEEEEEvNT_6ParamsE$_ZN73_INTERNAL_e48e4f46_37_flash_bwd_hdim64_fp16_softcap_sm80_cu_3fbc093a_281817__float22half2_rnE6float2)
        /*9938*/ 	.word	0x00000000


	//----- nvinfo : EIATTR_FRAME_SIZE
	.align		4
.L_6548:
        /*993c*/ 	.byte	0x04, 0x11
        /*993e*/ 	.short	(.L_6550 - .L_6549)
	.align		4
.L_6549:
        /*9940*/ 	.word	index@($_ZN7cutlass13device_kernelIN5flash19enable_sm80_to_sm89INS1_16FlashAttnBwdSm80INS1_25CollectiveMainloopBwdSm80ILi2ELi2EN4cute5tupleIJNS5_1CILi128EEES8_NS7_ILi64EEEEEENS_6half_tEfNS_4arch4Sm80ELb0ELb1ELb1ELb0ELb1ELb0ELb0ELb0ELi2ELi4ELi4ELi4ELb0EEENS1_21CollectiveEpilogueBwdISA_SB_SD_Li256ELb0ELb0ELi2EEENS1_19SingleTileSchedulerILb0ELb0ELb0ELi128EEEEEEEEEvNT_6ParamsE$_ZN4cute8smem_ptrIPjECI1NS_12iter_adaptorIS1_S2_EEES1_)
        /*9944*/ 	.word	0x00000000


	//----- nvinfo : EIATTR_FRAME_SIZE
	.align		4
.L_6550:
        /*9948*/ 	.byte	0x04, 0x11
        /*994a*/ 	.short	(.L_6552 - .L_6551)
	.align		4
.L_6551:
        /*994c*/ 	.word	index@($_ZN7cutlass13device_kernelIN5flash19enable_sm80_to_sm89INS1_16FlashAttnBwdSm80INS1_25CollectiveMainloopBwdSm80ILi2ELi2EN4cute5tupleIJNS5_1CILi128EEES8_NS7_ILi64EEEEEENS_6half_tEfNS_4arch4Sm80ELb0ELb1ELb1ELb0ELb1ELb0ELb0ELb0ELi2ELi4ELi4ELi4ELb0EEENS1_21CollectiveEpilogueBwdISA_SB_SD_Li256ELb0ELb0ELi2EEENS1_19SingleTileSchedulerILb0ELb0ELb0ELi128EEEEEEEEEvNT_6ParamsE$_ZN4cute8smem_ptrIPfECI1NS_12iter_adaptorIS1_S2_EEES1_)
        /*9950*/ 	.word	0x00000000


	//----- nvinfo : EIATTR_FRAME_SIZE
	.align		4
.L_6552:
        /*9954*/ 	.byte	0x04, 0x11
        /*9956*/ 	.short	(.L_6554 - .L_6553)
	.align		4
.L_6553:
        /*9958*/ 	.word	index@($_ZN7cutlass13device_kernelIN5flash19enable_sm80_to_sm89INS1_16FlashAttnBwdSm80INS1_25CollectiveMainloopBwdSm80ILi2ELi2EN4cute5tupleIJNS5_1CILi128EEES8_NS7_ILi64EEEEEENS_6half_tEfNS_4arch4Sm80ELb0ELb1ELb1ELb0ELb1ELb0ELb0ELb0ELi2ELi4ELi4ELi4ELb0EEENS1_21CollectiveEpilogueBwdISA_SB_SD_Li256ELb0ELb0ELi2EEENS1_19SingleTileSchedulerILb0ELb0ELb0ELi128EEEEEEEEEvNT_6ParamsE$_ZN4cute8smem_ptrIPN7cutlass9uint128_tEECI1NS_12iter_adaptorIS3_S4_EEES3_)
        /*995c*/ 	.word	0x00000000


	//----- nvinfo : EIATTR_FRAME_SIZE
	.align		4
.L_6554:
        /*9960*/ 	.byte	0x04, 0x11
        /*9962*/ 	.short	(.L_6556 - .L_6555)
	.align		4
.L_6555:
        /*9964*/ 	.word	index@($_ZN7cutlass13device_kernelIN5flash19enable_sm80_to_sm89INS1_16FlashAttnBwdSm80INS1_25CollectiveMainloopBwdSm80ILi2ELi2EN4cute5tupleIJNS5_1CILi128EEES8_NS7_ILi64EEEEEENS_6half_tEfNS_4arch4Sm80ELb0ELb1ELb1ELb0ELb1ELb0ELb0ELb0ELi2ELi4ELi4ELi4ELb0EEENS1_21CollectiveEpilogueBwdISA_SB_SD_Li256ELb0ELb0ELi2EEENS1_19SingleTileSchedulerILb0ELb0ELb0ELi128EEEEEEEEEvNT_6ParamsE$_ZN4cute8smem_ptrIPN7cutlass6half_tEECI1NS_12iter_adaptorIS3_S4_EEES3_)
        /*9968*/ 	.word	0x00000000


	//----- nvinfo : EIATTR_FRAME_SIZE
	.align		4
.L_6556:
        /*996c*/ 	.byte	0x04, 0x11
        /*996e*/ 	.short	(.L_6558 - .L_6557)
	.align		4
.L_6557:
        /*9970*/ 	.word	index@($_ZN7cutlass13device_kernelIN5flash19enable_sm80_to_sm89INS1_16FlashAttnBwdSm80INS1_25CollectiveMainloopBwdSm80ILi2ELi2EN4cute5tupleIJNS5_1CILi128EEES8_NS7_ILi64EEEEEENS_6half_tEfNS_4arch4Sm80ELb0ELb1ELb1ELb0ELb1ELb0ELb0ELb0ELi2ELi4ELi4ELi4ELb0EEENS1_21CollectiveEpilogueBwdISA_SB_SD_Li256ELb0ELb0ELi2EEENS1_19SingleTileSchedulerILb0ELb0ELb0ELi128EEEEEEEEEvNT_6ParamsE$_ZN4cute5tupleIJiEEC2ERKi)
        /*9974*/ 	.word	0x00000000


	//----- nvinfo : EIATTR_FRAME_SIZE
	.align		4
.L_6558:
        /*9978*/ 	.byte	0x04, 0x11
        /*997a*/ 	.short	(.L_6560 - .L_6559)
	.align		4
.L_6559:
        /*997c*/ 	.word	index@($_ZN7cutlass13device_kernelIN5flash19enable_sm80_to_sm89INS1_16FlashAttnBwdSm80INS1_25CollectiveMainloopBwdSm80ILi2ELi2EN4cute5tupleIJNS5_1CILi128EEES8_NS7_ILi64EEEEEENS_6half_tEfNS_4arch4Sm80ELb0ELb1ELb1ELb0ELb1ELb0ELb0ELb0ELi2ELi4ELi4ELi4ELb0EEENS1_21CollectiveEpilogueBwdISA_SB_SD_Li256ELb0ELb0ELi2EEENS1_19SingleTileSchedulerILb0ELb0ELb0ELi128EEEEEEEEEvNT_6ParamsE$_ZN4cute5tupleIJNS_7SwizzleILi3ELi3ELi3EEENS_9MixedBitsILj0ELj432EEENS_6LayoutINS0_IJNS0_IJNS_1CILi2EEES7_S7_EEES7_NS6_ILi8EEEEEENS0_IJNS0_IJNS6_ILi64EEES9_NS6_ILi512EEEEEENS6_ILi8192EEENS6_ILi1024EEEEEEEEEEC2ERKS2_RKS4_RKSH_)
        /*9980*/ 	.word	0x00000000


	//----- nvinfo : EIATTR_FRAME_SIZE
	.align		4
.L_6560:
        /*9984*/ 	.byte	0x04, 0x11
        /*9986*/ 	.short	(.L_6562 - .L_6561)
	.align		4
.L_6561:
        /*9988*/ 	.word	index@($_ZN7cutlass13device_kernelIN5flash19enable_sm80_to_sm89INS1_16FlashAttnBwdSm80INS1_25CollectiveMainloopBwdSm80ILi2ELi2EN4cute5tupleIJNS5_1CILi128EEES8_NS7_ILi64EEEEEENS_6half_tEfNS_4arch4Sm80ELb0ELb1ELb1ELb0ELb1ELb0ELb0ELb0ELi2ELi4ELi4ELi4ELb0EEENS1_21CollectiveEpilogueBwdISA_SB_SD_Li256ELb0ELb0ELi2EEENS1_19SingleTileSchedulerILb0ELb0ELb0ELi128EEEEEEEEEvNT_6ParamsE$_ZN4cute5tupleIJNS_1CILi0EEEiEEC2ERKS2_RKi)
        /*998c*/ 	.word	0x00000000


	//----- nvinfo : EIATTR_FRAME_SIZE
	.align		4
.L_6562:
        /*9990*/ 	.byte	0x04, 0x11
        /*9992*/ 	.short	(.L_6564 - .L_6563)
	.align		4
.L_6563:
        /*9994*/ 	.word	index@($_ZN7cutlass13device_kernelIN5flash19enable_sm80_to_sm89INS1_16FlashAttnBwdSm80INS1_25CollectiveMainloopBwdSm80ILi2ELi2EN4cute5tupleIJNS5_1CILi128EEES8_NS7_ILi64EEEEEENS_6half_tEfNS_4arch4Sm80ELb0ELb1ELb1ELb0ELb1ELb0ELb0ELb0ELi2ELi4ELi4ELi4ELb0EEENS1_21CollectiveEpilogueBwdISA_SB_SD_Li256ELb0ELb0ELi2EEENS1_19SingleTileSchedulerILb0ELb0ELb0ELi128EEEEEEEEEvNT_6ParamsE$_ZN4cute5tupleIJNS0_IJNS_1CILi8EEENS1_ILi2EEES3_S3_S2_S3_EEENS0_IJNS1_ILi1EEEiiiNS1_ILi72EEENS1_ILi512EEEEEEEEC2ERKS4_RKS8_)
        /*9998*/ 	.word	0x00000000


	//----- nvinfo : EIATTR_FRAME_SIZE
	.align		4
.L_6564:
        /*999c*/ 	.byte	0x04, 0x11
        /*999e*/ 	.short	(.L_6566 - .L_6565)
	.align		4
.L_6565:
        /*99a0*/ 	.word	index@($_ZN7cutlass13device_kernelIN5flash19enable_sm80_to_sm89INS1_16FlashAttnBwdSm80INS1_25CollectiveMainloopBwdSm80ILi2ELi2EN4cute5tupleIJNS5_1CILi128EEES8_NS7_ILi64EEEEEENS_6half_tEfNS_4arch4Sm80ELb0ELb1ELb1ELb0ELb1ELb0ELb0ELb0ELi2ELi4ELi4ELi4ELb0EEENS1_21CollectiveEpilogueBwdISA_SB_SD_Li256ELb0ELb0ELi2EEENS1_19SingleTileSchedulerILb0ELb0ELb0ELi128EEEEEEEEEvNT_6ParamsE$_ZN4cute5tupleIJNS0_IJNS_1CILi8EEENS0_IJNS1_ILi2EEES3_S3_EEENS1_ILi1EEES4_S5_EEENS0_IJS5_NS0_IJiiiEEENS1_ILi64EEENS0_IJNS1_ILi72EEENS1_ILi144EEENS1_ILi288EEEEEENS1_ILi512EEEEEEEEC2ERKS6_RKSE_)
        /*99a4*/ 	.word	0x00000000


	//----- nvinfo : EIATTR_FRAME_SIZE
	.align		4
.L_6566:
        /*99a8*/ 	.byte	0x04, 0x11
        /*99aa*/ 	.short	(.L_6568 - .L_6567)
	.align		4
.L_6567:
        /*99ac*/ 	.word	index@($_ZN7cutlass13device_kernelIN5flash19enable_sm80_to_sm89INS1_16FlashAttnBwdSm80INS1_25CollectiveMainloopBwdSm80ILi2ELi2EN4cute5tupleIJNS5_1CILi128EEES8_NS7_ILi64EEEEEENS_6half_tEfNS_4arch4Sm80ELb0ELb1ELb1ELb0ELb1ELb0ELb0ELb0ELi2ELi4ELi4ELi4ELb0EEENS1_21CollectiveEpilogueBwdISA_SB_SD_Li256ELb0ELb0ELi2EEENS1_19SingleTileSchedulerILb0ELb0ELb0ELi128EEEEEEEEEvNT_6ParamsE$_ZN4cute5tupleIJNS0_IJNS_1CILi8EEENS0_IJNS1_ILi2EEES3_S3_EEENS1_ILi1EEES4_S5_EEENS0_IJS5_NS0_IJS2_iiEEENS1_ILi64EEENS0_IJiNS1_ILi144EEENS1_ILi288EEEEEENS1_ILi512EEEEEEEEC2ERKS6_RKSD_)
        /*99b0*/ 	.word	0x00000000


	//----- nvinfo : EIATTR_FRAME_SIZE
	.align		4
.L_6568:
        /*99b4*/ 	.byte	0x04, 0x11
        /*99b6*/ 	.short	(.L_6570 - .L_6569)
	.align		4
.L_6569:
        /*99b8*/ 	.word	index@($_ZN7cutlass13device_kernelIN5flash19enable_sm80_to_sm89INS1_16FlashAttnBwdSm80INS1_25CollectiveMainloopBwdSm80ILi2ELi2EN4cute5tupleIJNS5_1CILi128EEES8_NS7_ILi64EEEEEENS_6half_tEfNS_4arch4Sm80ELb0ELb1ELb1ELb0ELb1ELb0ELb0ELb0ELi2ELi4ELi4ELi4ELb0EEENS1_21CollectiveEpilogueBwdISA_SB_SD_Li256ELb0ELb0ELi2EEENS1_19SingleTileSchedulerILb0ELb0ELb0ELi128EEEEEEEEEvNT_6ParamsE$_ZN4cute5tupleIJNS0_IJNS_1CILi2EEEEEENS0_IJiEEEEEC2ERKS3_RKS4_)
        /*99bc*/ 	.word	0x00000000


	//----- nvinfo : EIATTR_FRAME_SIZE
	.align		4
.L_6570:
        /*99c0*/ 	.byte	0x04, 0x11
        /*99c2*/ 	.short	(.L_6572 - .L_6571)
	.align		4
.L_6571:
        /*99c4*/ 	.word	index@($_ZN7cutlass13device_kernelIN5flash19enable_sm80_to_sm89INS1_16FlashAttnBwdSm80INS1_25CollectiveMainloopBwdSm80ILi2ELi2EN4cute5tupleIJNS5_1CILi128EEES8_NS7_ILi64EEEEEENS_6half_tEfNS_4arch4Sm80ELb0ELb1ELb1ELb0ELb1ELb0ELb0ELb0ELi2ELi4ELi4ELi4ELb0EEENS1_21CollectiveEpilogueBwdISA_SB_SD_Li256ELb0ELb0ELi2EEENS1_19SingleTileSchedulerILb0ELb0ELb0ELi128EEEEEEEEEvNT_6ParamsE$_ZN4cute5tupleIJNS0_IJNS_1CILi16EEENS1_ILi2EEES3_S3_NS1_ILi4EEES3_EEENS0_IJNS1_ILi1EEEiiiNS1_ILi144EEENS1_ILi512EEEEEEEEC2ERKS5_RKS9_)
        /*99c8*/ 	.word	0x00000000


	//----- nvinfo : EIATTR_FRAME_SIZE
	.align		4
.L_6572:
        /*99cc*/ 	.byte	0x04, 0x11
        /*99ce*/ 	.short	(.L_6574 - .L_6573)
	.align		4
.L_6573:
        /*99d0*/ 	.word	index@($_ZN7cutlass13device_kernelIN5flash19enable_sm80_to_sm89INS1_16FlashAttnBwdSm80INS1_25CollectiveMainloopBwdSm80ILi2ELi2EN4cute5tupleIJNS5_1CILi128EEES8_NS7_ILi64EEEEEENS_6half_tEfNS_4arch4Sm80ELb0ELb1ELb1ELb0ELb1ELb0ELb0ELb0ELi2ELi4ELi4ELi4ELb0EEENS1_21CollectiveEpilogueBwdISA_SB_SD_Li256ELb0ELb0ELi2EEENS1_19SingleTileSchedulerILb0ELb0ELb0ELi128EEEEEEEEEvNT_6ParamsE$_ZN4cute5tupleIJNS0_IJNS0_IJNS_1CILi8EEENS1_ILi1EEEEEENS1_ILi2EEES2_EEENS0_IJNS0_IJS3_NS1_ILi0EEEEEEiNS1_ILi1024EEEEEEEEC2ERKS6_RKSA_)
        /*99d4*/ 	.word	0x00000000


	//----- nvinfo : EIATTR_FRAME_SIZE
	.align		4
.L_6574:
        /*99d8*/ 	.byte	0x04, 0x11
        /*99da*/ 	.short	(.L_6576 - .L_6575)
	.align		4
.L_6575:
        /*99dc*/ 	.word	index@($_ZN7cutlass13device_kernelIN5flash19enable_sm80_to_sm89INS1_16FlashAttnBwdSm80INS1_25CollectiveMainloopBwdSm80ILi2ELi2EN4cute5tupleIJNS5_1CILi128EEES8_NS7_ILi64EEEEEENS_6half_tEfNS_4arch4Sm80ELb0ELb1ELb1ELb0ELb1ELb0ELb0ELb0ELi2ELi4ELi4ELi4ELb0EEENS1_21CollectiveEpilogueBwdISA_SB_SD_Li256ELb0ELb0ELi2EEENS1_19SingleTileSchedulerILb0ELb0ELb0ELi128EEEEEEEEEvNT_6ParamsE$_ZN4cute5tupleIJNS0_IJNS0_IJNS_1CILi8EEENS1_ILi1EEEEEENS1_ILi2EEENS0_IJS5_S5_EEEEEENS0_IJNS0_IJS3_NS1_ILi0EEEEEENS1_ILi4096EEENS0_IJiiEEEEEEEEC2ERKS7_RKSC_)
        /*99e0*/ 	.word	0x00000000


	//----- nvinfo : EIATTR_FRAME_SIZE
	.align		4
.L_6576:
        /*99e4*/ 	.byte	0x04, 0x11
        /*99e6*/ 	.short	(.L_6578 - .L_6577)
	.align		4
.L_6577:
        /*99e8*/ 	.word	index@($_ZN7cutlass13device_kernelIN5flash19enable_sm80_to_sm89INS1_16FlashAttnBwdSm80INS1_25CollectiveMainloopBwdSm80ILi2ELi2EN4cute5tupleIJNS5_1CILi128EEES8_NS7_ILi64EEEEEENS_6half_tEfNS_4arch4Sm80ELb0ELb1ELb1ELb0ELb1ELb0ELb0ELb0ELi2ELi4ELi4ELi4ELb0EEENS1_21CollectiveEpilogueBwdISA_SB_SD_Li256ELb0ELb0ELi2EEENS1_19SingleTileSchedulerILb0ELb0ELb0ELi128EEEEEEEEEvNT_6ParamsE$_ZN4cute5tupleIJNS0_IJNS0_IJNS_1CILi8EEENS1_ILi1EEEEEENS1_ILi2EEEEEENS0_IJNS0_IJS3_NS1_ILi0EEEEEEiEEEEEC2ERKS6_RKS9_)
        /*99ec*/ 	.word	0x00000000


	//----- nvinfo : EIATTR_FRAME_SIZE
	.align		4
.L_6578:
        /*99f0*/ 	.byte	0x04, 0x11
        /*99f2*/ 	.short	(.L_6580 - .L_6579)
	.align		4
.L_6579:
        /*99f4*/ 	.word	index@($_ZN7cutlass13device_kernelIN5flash19enable_sm80_to_sm89INS1_16FlashAttnBwdSm80INS1_25CollectiveMainloopBwdSm80ILi2ELi2EN4cute5tupleIJNS5_1CILi128EEES8_NS7_ILi64EEEEEENS_6half_tEfNS_4arch4Sm80ELb0ELb1ELb1ELb0ELb1ELb0ELb0ELb0ELi2ELi4ELi4ELi4ELb0EEENS1_21CollectiveEpilogueBwdISA_SB_SD_Li256ELb0ELb0ELi2EEENS1_19SingleTileSchedulerILb0ELb0ELb0ELi128EEEEEEEEEvNT_6ParamsE$_ZN4cute5tupleIJNS0_IJNS0_IJNS_1CILi8EEENS1_ILi1EEEEEENS0_IJNS1_ILi2EEEEEEEEENS0_IJNS0_IJS3_NS1_ILi0EEEEEENS0_IJiEEEEEEEEC2ERKS7_RKSB_)
        /*99f8*/ 	.word	0x00000000


	//----- nvinfo : EIATTR_FRAME_SIZE
	.align		4
.L_6580:
        /*99fc*/ 	.byte	0x04, 0x11
        /*99fe*/ 	.short	(.L_6582 - .L_6581)
	.align		4
.L_6581:
        /*9a00*/ 	.word	index@($_ZN7cutlass13device_kernelIN5flash19enable_sm80_to_sm89INS1_16FlashAttnBwdSm80INS1_25CollectiveMainloopBwdSm80ILi2ELi2EN4cute5tupleIJNS5_1CILi128EEES8_NS7_ILi64EEEEEENS_6half_tEfNS_4arch4Sm80ELb0ELb1ELb1ELb0ELb1ELb0ELb0ELb0ELi2ELi4ELi4ELi4ELb0EEENS1_21CollectiveEpilogueBwdISA_SB_SD_Li256ELb0ELb0ELi2EEENS1_19SingleTileSchedulerILb0ELb0ELb0ELi128EEEEEEEEEvNT_6ParamsE$_ZN4cute5tupleIJNS0_IJNS0_IJNS_1CILi2EEES2_S2_EEES2_NS0_IJS2_S2_EEEEEENS0_IJNS0_IJNS1_ILi1EEENS1_ILi512EEEiEEENS1_ILi4096EEENS0_IJiiEEEEEEEEC2ERKS5_RKSB_)
        /*9a04*/ 	.word	0x00000000


	//----- nvinfo : EIATTR_FRAME_SIZE
	.align		4
.L_6582:
        /*9a08*/ 	.byte	0x04, 0x11
        /*9a0a*/ 	.short	(.L_6584 - .L_6583)
	.align		4
.L_6583:
        /*9a0c*/ 	.word	index@($_ZN7cutlass13device_kernelIN5flash19enable_sm80_to_sm89INS1_16FlashAttnBwdSm80INS1_25CollectiveMainloopBwdSm80ILi2ELi2EN4cute5tupleIJNS5_1CILi128EEES8_NS7_ILi64EEEEEENS_6half_tEfNS_4arch4Sm80ELb0ELb1ELb1ELb0ELb1ELb0ELb0ELb0ELi2ELi4ELi4ELi4ELb0EEENS1_21CollectiveEpilogueBwdISA_SB_SD_Li256ELb0ELb0ELi2EEENS1_19SingleTileSchedulerILb0ELb0ELb0ELi128EEEEEEEEEvNT_6ParamsE$_ZN4cute5tupleIJNS0_IJNS0_IJNS_1CILi2EEES2_S2_EEES2_NS0_IJNS0_IJS2_S2_EEES2_EEEEEENS0_IJNS0_IJNS1_ILi1EEENS1_ILi512EEEiEEENS1_ILi4096EEENS0_IJNS0_IJiiEEENS1_ILi8192EEEEEEEEEEEC2ERKS6_RKSE_)
        /*9a10*/ 	.word	0x00000000


	//----- nvinfo : EIATTR_FRAME_SIZE
	.align		4
.L_6584:
        /*9a14*/ 	.byte	0x04, 0x11
        /*9a16*/ 	.short	(.L_6586 - .L_6585)
	.align		4
.L_6585:
        /*9a18*/ 	.word	index@($_ZN7cutlass13device_kernelIN5flash19enable_sm80_to_sm89INS1_16FlashAttnBwdSm80INS1_25CollectiveMainloopBwdSm80ILi2ELi2EN4cute5tupleIJNS5_1CILi128EEES8_NS7_ILi64EEEEEENS_6half_tEfNS_4arch4Sm80ELb0ELb1ELb1ELb0ELb1ELb0ELb0ELb0ELi2ELi4ELi4ELi4ELb0EEENS1_21CollectiveEpilogueBwdISA_SB_SD_Li256ELb0ELb0ELi2EEENS1_19SingleTileSchedulerILb0ELb0ELb0ELi128EEEEEEEEEvNT_6ParamsE$_ZN4cute5tupleIJNS0_IJNS0_IJNS_1CILi2EEES2_EEES3_NS1_ILi8EEEEEENS0_IJNS0_IJiNS1_ILi512EEEEEENS0_IJiiEEENS1_ILi1024EEEEEEEEC2ERKS5_RKSA_)
        /*9a1c*/ 	.word	0x00000000


	//----- nvinfo : EIATTR_FRAME_SIZE
	.align		4
.L_6586:
        /*9a20*/ 	.byte	0x04, 0x11
        /*9a22*/ 	.short	(.L_6588 - .L_6587)
	.align		4
.L_6587:
        /*9a24*/ 	.word	index@($_ZN7cutlass13device_kernelIN5flash19enable_sm80_to_sm89INS1_16FlashAttnBwdSm80INS1_25CollectiveMainloopBwdSm80ILi2ELi2EN4cute5tupleIJNS5_1CILi128EEES8_NS7_ILi64EEEEEENS_6half_tEfNS_4arch4Sm80ELb0ELb1ELb1ELb0ELb1ELb0ELb0ELb0ELi2ELi4ELi4ELi4ELb0EEENS1_21CollectiveEpilogueBwdISA_SB_SD_Li256ELb0ELb0ELi2EEENS1_19SingleTileSchedulerILb0ELb0ELb0ELi128EEEEEEEEEvNT_6ParamsE$_ZN4cute5tupleIJNS0_IJNS0_IJNS_1CILi2EEES2_EEENS1_ILi8EEES3_EEENS0_IJNS0_IJNS1_ILi1EEEiEEENS1_ILi1024EEENS0_IJiiEEEEEEEEC2ERKS5_RKSA_)
        /*9a28*/ 	.word	0x00000000


	//----- nvinfo : EIATTR_FRAME_SIZE
	.align		4
.L_6588:
        /*9a2c*/ 	.byte	0x04, 0x11
        /*9a2e*/ 	.short	(.L_6590 - .L_6589)
	.align		4
.L_6589:
        /*9a30*/ 	.word	index@($_ZN7cutlass13device_kernelIN5flash19enable_sm80_to_sm89INS1_16FlashAttnBwdSm80INS1_25CollectiveMainloopBwdSm80ILi2ELi2EN4cute5tupleIJNS5_1CILi128EEES8_NS7_ILi64EEEEEENS_6half_tEfNS_4arch4Sm80ELb0ELb1ELb1ELb0ELb1ELb0ELb0ELb0ELi2ELi4ELi4ELi4ELb0EEENS1_21CollectiveEpilogueBwdISA_SB_SD_Li256ELb0ELb0ELi2EEENS1_19SingleTileSchedulerILb0ELb0ELb0ELi128EEEEEEEEEvNT_6ParamsE$_ZN4cute5tupleIJNS0_IJNS0_IJNS_1CILi1EEENS0_IJS2_NS1_ILi2EEES3_EEEEEES3_NS0_IJS3_S3_EEEEEENS0_IJNS0_IJNS1_ILi0EEENS0_IJS2_NS1_ILi256EEEiEEEEEENS1_ILi2048EEENS0_IJiNS1_ILi4096EEEEEEEEEEEC2ERKS7_RKSF_)
        /*9a34*/ 	.word	0x00000000


	//----- nvinfo : EIATTR_FRAME_SIZE
	.align		4
.L_6590:
        /*9a38*/ 	.byte	0x04, 0x11
        /*9a3a*/ 	.short	(.L_6592 - .L_6591)
	.align		4
.L_6591:
        /*9a3c*/ 	.word	index@($_ZN7cutlass13device_kernelIN5flash19enable_sm80_to_sm89INS1_16FlashAttnBwdSm80INS1_25CollectiveMainloopBwdSm80ILi2ELi2EN4cute5tupleIJNS5_1CILi128EEES8_NS7_ILi64EEEEEENS_6half_tEfNS_4arch4Sm80ELb0ELb1ELb1ELb0ELb1ELb0ELb0ELb0ELi2ELi4ELi4ELi4ELb0EEENS1_21CollectiveEpilogueBwdISA_SB_SD_Li256ELb0ELb0ELi2EEENS1_19SingleTileSchedulerILb0ELb0ELb0ELi128EEEEEEEEEvNT_6ParamsE$_ZN4cute5tupleIJNS0_IJNS0_IJNS0_IJNS_1CILi8EEENS1_ILi1EEEEEES3_EEENS0_IJNS0_IJS3_S3_EEENS1_ILi2EEEEEEEEENS0_IJNS0_IJNS0_IJS3_NS1_ILi0EEEEEESA_EEENS0_IJNS0_IJSA_SA_EEEiEEEEEEEEC2ERKS9_RKSF_)
        /*9a40*/ 	.word	0x00000000


	//----- nvinfo : EIATTR_FRAME_SIZE
	.align		4
.L_6592:
        /*9a44*/ 	.byte	0x04, 0x11
        /*9a46*/ 	.short	(.L_6594 - .L_6593)
	.align		4
.L_6593:
        /*9a48*/ 	.word	index@($_ZN7cutlass13device_kernelIN5flash19enable_sm80_to_sm89INS1_16FlashAttnBwdSm80INS1_25CollectiveMainloopBwdSm80ILi2ELi2EN4cute5tupleIJNS5_1CILi128EEES8_NS7_ILi64EEEEEENS_6half_tEfNS_4arch4Sm80ELb0ELb1ELb1ELb0ELb1ELb0ELb0ELb0ELi2ELi4ELi4ELi4ELb0EEENS1_21CollectiveEpilogueBwdISA_SB_SD_Li256ELb0ELb0ELi2EEENS1_19SingleTileSchedulerILb0ELb0ELb0ELi128EEEEEEEEEvNT_6ParamsE$_ZN4cute5tupleIJNS0_IJNS0_IJNS0_IJNS_1CILi8EEENS1_ILi1EEEEEENS0_IJS3_S3_EEEEEENS0_IJS3_NS1_ILi2EEEEEEEEENS0_IJNS0_IJNS0_IJS3_NS1_ILi0EEEEEENS0_IJSA_SA_EEEEEENS0_IJSA_iEEEEEEEEC2ERKS9_RKSF_)
        /*9a4c*/ 	.word	0x00000000


	//----- nvinfo : EIATTR_FRAME_SIZE
	.align		4
.L_6594:
        /*9a50*/ 	.byte	0x04, 0x11
        /*9a52*/ 	.short	(.L_6596 - .L_6595)
	.align		4
.L_6595:
        /*9a54*/ 	.word	index@($_ZN7cutlass13device_kernelIN5flash19enable_sm80_to_sm89INS1_16FlashAttnBwdSm80INS1_25CollectiveMainloopBwdSm80ILi2ELi2EN4cute5tupleIJNS5_1CILi128EEES8_NS7_ILi64EEEEEENS_6half_tEfNS_4arch4Sm80ELb0ELb1ELb1ELb0ELb1ELb0ELb0ELb0ELi2ELi4ELi4ELi4ELb0EEENS1_21CollectiveEpilogueBwdISA_SB_SD_Li256ELb0ELb0ELi2EEENS1_19SingleTileSchedulerILb0ELb0ELb0ELi128EEEEEEEEEvNT_6ParamsE$_ZN4cute3eso3ESOILb1ELb0EJNS_6LayoutINS_5tupleIJNS_1CILi4EEEEEENS3_IJNS4_ILi1EEEEEEEENS_10ViewEngineIPfEEEEC2ERKS9_RKSC_)
        /*9a58*/ 	.word	0x00000000


	//----- nvinfo : EIATTR_FRAME_SIZE
	.align		4
.L_6596:
        /*9a5c*/ 	.byte	0x04, 0x11
        /*9a5e*/ 	.short	(.L_6598 - .L_6597)
	.align		4
.L_6597:
        /*9a60*/ 	.word	index@($_ZN7cutlass13device_kernelIN5flash19enable_sm80_to_sm89INS1_16FlashAttnBwdSm80INS1_25CollectiveMainloopBwdSm80ILi2ELi2EN4cute5tupleIJNS5_1CILi128EEES8_NS7_ILi64EEEEEENS_6half_tEfNS_4arch4Sm80ELb0ELb1ELb1ELb0ELb1ELb0ELb0ELb0ELi2ELi4ELi4ELi4ELb0EEENS1_21CollectiveEpilogueBwdISA_SB_SD_Li256ELb0ELb0ELi2EEENS1_19SingleTileSchedulerILb0ELb0ELb0ELi128EEEEEEEEEvNT_6ParamsE$_ZN4cute3eso3ESOILb1ELb0EJNS_6LayoutINS_5tupleIJNS_1CILi1EEENS4_ILi4EEEEEENS3_IJNS4_ILi0EEES5_EEEEENS_10ViewEngineIPfEEEEC2ERKSA_RKSD_)
        /*9a64*/ 	.word	0x00000000


	//----- nvinfo : EIATTR_FRAME_SIZE
	.align		4
.L_6598:
        /*9a68*/ 	.byte	0x04, 0x11
        /*9a6a*/ 	.short	(.L_6600 - .L_6599)
	.align		4
.L_6599:
        /*9a6c*/ 	.word	index@($_ZN7cutlass13device_kernelIN5flash19enable_sm80_to_sm89INS1_16FlashAttnBwdSm80INS1_25CollectiveMainloopBwdSm80ILi2ELi2EN4cute5tupleIJNS5_1CILi128EEES8_NS7_ILi64EEEEEENS_6half_tEfNS_4arch4Sm80ELb0ELb1ELb1ELb0ELb1ELb0ELb0ELb0ELi2ELi4ELi4ELi4ELb0EEENS1_21CollectiveEpilogueBwdISA_SB_SD_Li256ELb0ELb0ELi2EEENS1_19SingleTileSchedulerILb0ELb0ELb0ELi128EEEEEEEEEvNT_6ParamsE$_ZN4cute3eso3ESOILb1ELb0EJNS_6LayoutINS_5tupleIJNS_1CILi1EEENS3_IJNS4_ILi2EEES6_EEEEEENS3_IJNS4_ILi0EEENS3_IJNS4_ILi8EEENS4_ILi64EEEEEEEEEEENS_10ViewEngineINS_8smem_ptrIPfEEEEEEC2ERKSE_RKSJ_)
        /*9a70*/ 	.word	0x00000000


	//----- nvinfo : EIATTR_FRAME_SIZE
	.align		4
.L_6600:
        /*9a74*/ 	.byte	0x04, 0x11
        /*9a76*/ 	.short	(.L_6602 - .L_6601)
	.align		4
.L_6601:
        /*9a78*/ 	.word	index@($_ZN7cutlass13device_kernelIN5flash19enable_sm80_to_sm89INS1_16FlashAttnBwdSm80INS1_25CollectiveMainloopBwdSm80ILi2ELi2EN4cute5tupleIJNS5_1CILi128EEES8_NS7_ILi64EEEEEENS_6half_tEfNS_4arch4Sm80ELb0ELb1ELb1ELb0ELb1ELb0ELb0ELb0ELi2ELi4ELi4ELi4ELb0EEENS1_21CollectiveEpilogueBwdISA_SB_SD_Li256ELb0ELb0ELi2EEENS1_19SingleTileSchedulerILb0ELb0ELb0ELi128EEEEEEEEEvNT_6ParamsE$_ZN4cute3eso3ESOILb1ELb0EJNS_6LayoutINS_5tupleIJNS3_IJNS_1CILi8EEENS4_ILi1EEEEEENS4_ILi4EEES8_EEENS3_IJNS3_IJS6_NS4_ILi0EEEEEES5_NS4_ILi32EEEEEEEENS_10ViewEngineIPN7cutlass6half_tEEEEEC2ERKSE_RKSJ_)
        /*9a7c*/ 	.word	0x00000000


	//----- nvinfo : EIATTR_FRAME_SIZE
	.align		4
.L_6602:
        /*9a80*/ 	.byte	0x04, 0x11
        /*9a82*/ 	.short	(.L_6604 - .L_6603)
	.align		4
.L_6603:
        /*9a84*/ 	.word	index@($_ZN7cutlass13device_kernelIN5flash19enable_sm80_to_sm89INS1_16FlashAttnBwdSm80INS1_25CollectiveMainloopBwdSm80ILi2ELi2EN4cute5tupleIJNS5_1CILi128EEES8_NS7_ILi64EEEEEENS_6half_tEfNS_4arch4Sm80ELb0ELb1ELb1ELb0ELb1ELb0ELb0ELb0ELi2ELi4ELi4ELi4ELb0EEENS1_21CollectiveEpilogueBwdISA_SB_SD_Li256ELb0ELb0ELi2EEENS1_19SingleTileSchedulerILb0ELb0ELb0ELi128EEEEEEEEEvNT_6ParamsE$_ZN4cute3eso3ESOILb1ELb0EJNS_6LayoutINS_5tupleIJNS3_IJNS_1CILi8EEENS4_ILi1EEEEEENS4_ILi4EEEEEENS3_IJNS3_IJS6_NS4_ILi0EEEEEES5_EEEEEiEEC2ERKSD_RKi)
        /*9a88*/ 	.word	0x00000000


	//----- nvinfo : EIATTR_FRAME_SIZE
	.align		4
.L_6604:
        /*9a8c*/ 	.byte	0x04, 0x11
        /*9a8e*/ 	.short	(.L_6606 - .L_6605)
	.align		4
.L_6605:
        /*9a90*/ 	.word	index@($_ZN7cutlass13device_kernelIN5flash19enable_sm80_to_sm89INS1_16FlashAttnBwdSm80INS1_25CollectiveMainloopBwdSm80ILi2ELi2EN4cute5tupleIJNS5_1CILi128EEES8_NS7_ILi64EEEEEENS_6half_tEfNS_4arch4Sm80ELb0ELb1ELb1ELb0ELb1ELb0ELb0ELb0ELi2ELi4ELi4ELi4ELb0EEENS1_21CollectiveEpilogueBwdISA_SB_SD_Li256ELb0ELb0ELi2EEENS1_19SingleTileSchedulerILb0ELb0ELb0ELi128EEEEEEEEEvNT_6ParamsE$_ZN4cute3eso3ESOILb1ELb0EJNS_6LayoutINS_5tupleIJNS3_IJNS_1CILi8EEENS4_ILi1EEEEEENS4_ILi4EEEEEENS3_IJNS3_IJS6_NS4_ILi0EEEEEES5_EEEEENS_10ViewEngineIPN7cutlass6half_tEEEEEC2ERKSD_RKSI_)
        /*9a94*/ 	.word	0x00000000


	//----- nvinfo : EIATTR_FRAME_SIZE
	.align		4
.L_6606:
        /*9a98*/ 	.byte	0x04, 0x11
        /*9a9a*/ 	.short	(.L_6608 - .L_6607)
	.align		4
.L_6607:
        /*9a9c*/ 	.word	index@($_ZN7cutlass13device_kernelIN5flash19enable_sm80_to_sm89INS1_16FlashAttnBwdSm80INS1_25CollectiveMainloopBwdSm80ILi2ELi2EN4cute5tupleIJNS5_1CILi128EEES8_NS7_ILi64EEEEEENS_6half_tEfNS_4arch4Sm80ELb0ELb1ELb1ELb0ELb1ELb0ELb0ELb0ELi2ELi4ELi4ELi4ELb0EEENS1_21CollectiveEpilogueBwdISA_SB_SD_Li256ELb0ELb0ELi2EEENS1_19SingleTileSchedulerILb0ELb0ELb0ELi128EEEEEEEEEvNT_6ParamsE$_ZN4cute3eso3ESOILb1ELb0EJNS_6LayoutINS_5tupleIJNS3_IJNS_1CILi8EEENS4_ILi1EEEEEENS4_ILi4EEEEEENS3_IJNS3_IJS6_NS4_ILi0EEEEEENS4_ILi2048EEEEEEEEiEEC2ERKSE_RKi)
        /*9aa0*/ 	.word	0x00000000


	//----- nvinfo : EIATTR_FRAME_SIZE
	.align		4
.L_6608:
        /*9aa4*/ 	.byte	0x04, 0x11
        /*9aa6*/ 	.short	(.L_6610 - .L_6609)
	.align		4
.L_6609:
        /*9aa8*/ 	.word	index@($_ZN7cutlass13device_kernelIN5flash19enable_sm80_to_sm89INS1_16FlashAttnBwdSm80INS1_25CollectiveMainloopBwdSm80ILi2ELi2EN4cute5tupleIJNS5_1CILi128EEES8_NS7_ILi64EEEEEENS_6half_tEfNS_4arch4Sm80ELb0ELb1ELb1ELb0ELb1ELb0ELb0ELb0ELi2ELi4ELi4ELi4ELb0EEENS1_21CollectiveEpilogueBwdISA_SB_SD_Li256ELb0ELb0ELi2EEENS1_19SingleTileSchedulerILb0ELb0ELb0ELi128EEEEEEEEEvNT_6ParamsE$_ZN4cute3eso3ESOILb1ELb0EJNS_6LayoutINS_5tupleIJNS3_IJNS_1CILi8EEENS4_ILi1EEEEEENS4_ILi4EEEEEENS3_IJNS3_IJS6_NS4_ILi0EEEEEENS4_ILi2048EEEEEEEENS_10ViewEngineINS_8smem_ptrIPN7cutlass6half_tEEEEEEEC2ERKSE_RKSL_)
        /*9aac*/ 	.word	0x00000000


	//----- nvinfo : EIATTR_FRAME_SIZE
	.align		4
.L_6610:
        /*9ab0*/ 	.byte	0x04, 0x11
        /*9ab2*/ 	.short	(.L_6612 - .L_6611)
	.align		4
.L_6611:
        /*9ab4*/ 	.word	index@($_ZN7cutlass13device_kernelIN5flash19enable_sm80_to_sm89INS1_16FlashAttnBwdSm80INS1_25CollectiveMainloopBwdSm80ILi2ELi2EN4cute5tupleIJNS5_1CILi128EEES8_NS7_ILi64EEEEEENS_6half_tEfNS_4arch4Sm80ELb0ELb1ELb1ELb0ELb1ELb0ELb0ELb0ELi2ELi4ELi4ELi4ELb0EEENS1_21CollectiveEpilogueBwdISA_SB_SD_Li256ELb0ELb0ELi2EEENS1_19SingleTileSchedulerILb0ELb0ELb0ELi128EEEEEEEEEvNT_6ParamsE$_ZN4cute3eso3ESOILb1ELb0EJNS_6LayoutINS_5tupleIJNS3_IJNS_1CILi8EEENS4_ILi1EEEEEENS4_ILi2EEES5_EEENS3_IJNS3_IJS6_NS4_ILi0EEEEEENS4_ILi64EEES5_EEEEENS_10ViewEngineIPN7cutlass6half_tEEEEEC2ERKSE_RKSJ_)
        /*9ab8*/ 	.word	0x00000000


	//----- nvinfo : EIATTR_FRAME_SIZE
	.align		4
.L_6612:
        /*9abc*/ 	.byte	0x04, 0x11
        /*9abe*/ 	.short	(.L_6614 - .L_6613)
	.align		4
.L_6613:
        /*9ac0*/ 	.word	index@($_ZN7cutlass13device_kernelIN5flash19enable_sm80_to_sm89INS1_16FlashAttnBwdSm80INS1_25CollectiveMainloopBwdSm80ILi2ELi2EN4cute5tupleIJNS5_1CILi128EEES8_NS7_ILi64EEEEEENS_6half_tEfNS_4arch4Sm80ELb0ELb1ELb1ELb0ELb1ELb0ELb0ELb0ELi2ELi4ELi4ELi4ELb0EEENS1_21CollectiveEpilogueBwdISA_SB_SD_Li256ELb0ELb0ELi2EEENS1_19SingleTileSchedulerILb0ELb0ELb0ELi128EEEEEEEEEvNT_6ParamsE$_ZN4cute3eso3ESOILb1ELb0EJNS_6LayoutINS_5tupleIJNS3_IJNS_1CILi8EEENS4_ILi1EEEEEENS4_ILi2EEENS4_ILi4EEEEEENS3_IJNS3_IJS6_NS4_ILi0EEEEEES5_NS4_ILi16EEEEEEEENS_10ViewEngineIPN7cutlass6half_tEEEEEC2ERKSF_RKSK_)
        /*9ac4*/ 	.word	0x00000000


	//----- nvinfo : EIATTR_FRAME_SIZE
	.align		4
.L_6614:
        /*9ac8*/ 	.byte	0x04, 0x11
        /*9aca*/ 	.short	(.L_6616 - .L_6615)
	.align		4
.L_6615:
        /*9acc*/ 	.word	index@($_ZN7cutlass13device_kernelIN5flash19enable_sm80_to_sm89INS1_16FlashAttnBwdSm80INS1_25CollectiveMainloopBwdSm80ILi2ELi2EN4cute5tupleIJNS5_1CILi128EEES8_NS7_ILi64EEEEEENS_6half_tEfNS_4arch4Sm80ELb0ELb1ELb1ELb0ELb1ELb0ELb0ELb0ELi2ELi4ELi4ELi4ELb0EEENS1_21CollectiveEpilogueBwdISA_SB_SD_Li256ELb0ELb0ELi2EEENS1_19SingleTileSchedulerILb0ELb0ELb0ELi128EEEEEEEEEvNT_6ParamsE$_ZN4cute3eso3ESOILb1ELb0EJNS_6LayoutINS_5tupleIJNS3_IJNS_1CILi8EEENS4_ILi1EEEEEENS4_ILi2EEENS3_IJNS4_ILi4EEES8_EEEEEENS3_IJNS3_IJS6_NS4_ILi0EEEEEES5_NS3_IJNS4_ILi32EEENS4_ILi16EEEEEEEEEEENS_10ViewEngineIPN7cutlass6half_tEEEEEC2ERKSI_RKSN_)
        /*9ad0*/ 	.word	0x00000000


	//----- nvinfo : EIATTR_FRAME_SIZE
	.align		4
.L_6616:
        /*9ad4*/ 	.byte	0x04, 0x11
        /*9ad6*/ 	.short	(.L_6618 - .L_6617)
	.align		4
.L_6617:
        /*9ad8*/ 	.word	index@($_ZN7cutlass13device_kernelIN5flash19enable_sm80_to_sm89INS1_16FlashAttnBwdSm80INS1_25CollectiveMainloopBwdSm80ILi2ELi2EN4cute5tupleIJNS5_1CILi128EEES8_NS7_ILi64EEEEEENS_6half_tEfNS_4arch4Sm80ELb0ELb1ELb1ELb0ELb1ELb0ELb0ELb0ELi2ELi4ELi4ELi4ELb0EEENS1_21CollectiveEpilogueBwdISA_SB_SD_Li256ELb0ELb0ELi2EEENS1_19SingleTileSchedulerILb0ELb0ELb0ELi128EEEEEEEEEvNT_6ParamsE$_ZN4cute3eso3ESOILb1ELb0EJNS_6LayoutINS_5tupleIJNS3_IJNS_1CILi8EEENS4_ILi1EEEEEENS4_ILi2EEEEEENS3_IJNS3_IJS6_NS4_ILi0EEEEEES5_EEEEEiEEC2ERKSD_RKi)
        /*9adc*/ 	.word	0x00000000


	//----- nvinfo : EIATTR_FRAME_SIZE
	.align		4
.L_6618:
        /*9ae0*/ 	.byte	0x04, 0x11
        /*9ae2*/ 	.short	(.L_6620 - .L_6619)
	.align		4
.L_6619:
        /*9ae4*/ 	.word	index@($_ZN7cutlass13device_kernelIN5flash19enable_sm80_to_sm89INS1_16FlashAttnBwdSm80INS1_25CollectiveMainloopBwdSm80ILi2ELi2EN4cute5tupleIJNS5_1CILi128EEES8_NS7_ILi64EEEEEENS_6half_tEfNS_4arch4Sm80ELb0ELb1ELb1ELb0ELb1ELb0ELb0ELb0ELi2ELi4ELi4ELi4ELb0EEENS1_21CollectiveEpilogueBwdISA_SB_SD_Li256ELb0ELb0ELi2EEENS1_19SingleTileSchedulerILb0ELb0ELb0ELi128EEEEEEEEEvNT_6ParamsE$_ZN4cute3eso3ESOILb1ELb0EJNS_6LayoutINS_5tupleIJNS3_IJNS_1CILi8EEENS4_ILi1EEEEEENS4_ILi2EEEEEENS3_IJNS3_IJS6_NS4_ILi0EEEEEES5_EEEEENS_10ViewEngineIPN7cutlass6half_tEEEEEC2ERKSD_RKSI_)
        /*9ae8*/ 	.word	0x00000000


	//----- nvinfo : EIATTR_FRAME_SIZE
	.align		4
.L_6620:
        /*9aec*/ 	.byte	0x04, 0x11
        /*9aee*/ 	.short	(.L_6622 - .L_6621)
	.align		4
.L_6621:
        /*9af0*/ 	.word	index@($_ZN7cutlass13device_kernelIN5flash19enable_sm80_to_sm89INS1_16FlashAttnBwdSm80INS1_25CollectiveMainloopBwdSm80ILi2ELi2EN4cute5tupleIJNS5_1CILi128EEES8_NS7_ILi64EEEEEENS_6half_tEfNS_4arch4Sm80ELb0ELb1ELb1ELb0ELb1ELb0ELb0ELb0ELi2ELi4ELi4ELi4ELb0EEENS1_21CollectiveEpilogueBwdISA_SB_SD_Li256ELb0ELb0ELi2EEENS1_19SingleTileSchedulerILb0ELb0ELb0ELi128EEEEEEEEEvNT_6ParamsE$_ZN4cute3eso3ESOILb1ELb0EJNS_6LayoutINS_5tupleIJNS3_IJNS_1CILi8EEENS4_ILi1EEEEEENS4_ILi2EEEEEENS3_IJNS3_IJS6_NS4_ILi0EEEEEENS4_ILi8192EEEEEEEEiEEC2ERKSE_RKi)
        /*9af4*/ 	.word	0x00000000


	//----- nvinfo : EIATTR_FRAME_SIZE
	.align		4
.L_6622:
        /*9af8*/ 	.byte	0x04, 0x11
        /*9afa*/ 	.short	(.L_6624 - .L_6623)
	.align		4
.L_6623:
        /*9afc*/ 	.word	index@($_ZN7cutlass13device_kernelIN5flash19enable_sm80_to_sm89INS1_16FlashAttnBwdSm80INS1_25CollectiveMainloopBwdSm80ILi2ELi2EN4cute5tupleIJNS5_1CILi128EEES8_NS7_ILi64EEEEEENS_6half_tEfNS_4arch4Sm80ELb0ELb1ELb1ELb0ELb1ELb0ELb0ELb0ELi2ELi4ELi4ELi4ELb0EEENS1_21CollectiveEpilogueBwdISA_SB_SD_Li256ELb0ELb0ELi2EEENS1_19SingleTileSchedulerILb0ELb0ELb0ELi128EEEEEEEEEvNT_6ParamsE$_ZN4cute3eso3ESOILb1ELb0EJNS_6LayoutINS_5tupleIJNS3_IJNS_1CILi8EEENS4_ILi1EEEEEENS4_ILi2EEEEEENS3_IJNS3_IJS6_NS4_ILi0EEEEEENS4_ILi8192EEEEEEEENS_10ViewEngineINS_8smem_ptrIPN7cutlass6half_tEEEEEEEC2ERKSE_RKSL_)
        /*9b00*/ 	.word	0x00000000


	//----- nvinfo : EIATTR_FRAME_SIZE
	.align		4
.L_6624:
        /*9b04*/ 	.byte	0x04, 0x11
        /*9b06*/ 	.short	(.L_6626 - .L_6625)
	.align		4
.L_6625:
        /*9b08*/ 	.word	index@($_ZN7cutlass13device_kernelIN5flash19enable_sm80_to_sm89INS1_16FlashAttnBwdSm80INS1_25CollectiveMainloopBwdSm80ILi2ELi2EN4cute5tupleIJNS5_1CILi128EEES8_NS7_ILi64EEEEEENS_6half_tEfNS_4arch4Sm80ELb0ELb1ELb1ELb0ELb1ELb0ELb0ELb0ELi2ELi4ELi4ELi4ELb0EEENS1_21CollectiveEpilogueBwdISA_SB_SD_Li256ELb0ELb0ELi2EEENS1_19SingleTileSchedulerILb0ELb0ELb0ELi128EEEEEEEEEvNT_6ParamsE$_ZN4cute3eso3ESOILb1ELb0EJNS_6LayoutINS_5tupleIJNS3_IJNS_1CILi8EEENS4_ILi1EEEEEENS4_ILi2EEEEEENS3_IJNS3_IJS6_NS4_ILi0EEEEEENS4_ILi64EEEEEEEEiEEC2ERKSE_RKi)
        /*9b0c*/ 	.word	0x00000000


	//----- nvinfo : EIATTR_FRAME_SIZE
	.align		4
.L_6626:
        /*9b10*/ 	.byte	0x04, 0x11
        /*9b12*/ 	.short	(.L_6628 - .L_6627)
	.align		4
.L_6627:
        /*9b14*/ 	.word	index@($_ZN7cutlass13device_kernelIN5flash19enable_sm80_to_sm89INS1_16FlashAttnBwdSm80INS1_25CollectiveMainloopBwdSm80ILi2ELi2EN4cute5tupleIJNS5_1CILi128EEES8_NS7_ILi64EEEEEENS_6half_tEfNS_4arch4Sm80ELb0ELb1ELb1ELb0ELb1ELb0ELb0ELb0ELi2ELi4ELi4ELi4ELb0EEENS1_21CollectiveEpilogueBwdISA_SB_SD_Li256ELb0ELb0ELi2EEENS1_19SingleTileSchedulerILb0ELb0ELb0ELi128EEEEEEEEEvNT_6ParamsE$_ZN4cute3eso3ESOILb1ELb0EJNS_6LayoutINS_5tupleIJNS3_IJNS_1CILi8EEENS4_ILi1EEEEEENS4_ILi2EEEEEENS3_IJNS3_IJS6_NS4_ILi0EEEEEENS4_ILi64EEEEEEEENS_10ViewEngineIPN7cutlass6half_tEEEEEC2ERKSE_RKSJ_)
        /*9b18*/ 	.word	0x00000000


	//----- nvinfo : EIATTR_FRAME_SIZE
	.align		4
.L_6628:
        /*9b1c*/ 	.byte	0x04, 0x11
        /*9b1e*/ 	.short	(.L_6630 - .L_6629)
	.align		4
.L_6629:
        /*9b20*/ 	.word	index@($_ZN7cutlass13device_kernelIN5flash19enable_sm80_to_sm89INS1_16FlashAttnBwdSm80INS1_25CollectiveMainloopBwdSm80ILi2ELi2EN4cute5tupleIJNS5_1CILi128EEES8_NS7_ILi64EEEEEENS_6half_tEfNS_4arch4Sm80ELb0ELb1ELb1ELb0ELb1ELb0ELb0ELb0ELi2ELi4ELi4ELi4ELb0EEENS1_21CollectiveEpilogueBwdISA_SB_SD_Li256ELb0ELb0ELi2EEENS1_19SingleTileSchedulerILb0ELb0ELb0ELi128EEEEEEEEEvNT_6ParamsE$_ZN4cute3eso3ESOILb1ELb0EJNS_6LayoutINS_5tupleIJNS3_IJNS_1CILi8EEENS4_ILi1EEEEEENS4_ILi2EEEEEENS3_IJNS3_IJS6_NS4_ILi0EEEEEENS4_ILi4096EEEEEEEEiEEC2ERKSE_RKi)
        /*9b24*/ 	.word	0x00000000


	//----- nvinfo : EIATTR_FRAME_SIZE
	.align		4
.L_6630:
        /*9b28*/ 	.byte	0x04, 0x11
        /*9b2a*/ 	.short	(.L_6632 - .L_6631)
	.align		4
.L_6631:
        /*9b2c*/ 	.word	index@($_ZN7cutlass13device_kernelIN5flash19enable_sm80_to_sm89INS1_16FlashAttnBwdSm80INS1_25CollectiveMainloopBwdSm80ILi2ELi2EN4cute5tupleIJNS5_1CILi128EEES8_NS7_ILi64EEEEEENS_6half_tEfNS_4arch4Sm80ELb0ELb1ELb1ELb0ELb1ELb0ELb0ELb0ELi2ELi4ELi4ELi4ELb0EEENS1_21CollectiveEpilogueBwdISA_SB_SD_Li256ELb0ELb0ELi2EEENS1_19SingleTileSchedulerILb0ELb0ELb0ELi128EEEEEEEEEvNT_6ParamsE$_ZN4cute3eso3ESOILb1ELb0EJNS_6LayoutINS_5tupleIJNS3_IJNS_1CILi8EEENS4_ILi1EEEEEENS4_ILi2EEEEEENS3_IJNS3_IJS6_NS4_ILi0EEEEEENS4_ILi4096EEEEEEEENS_10ViewEngineINS_8smem_ptrIPN7cutlass6half_tEEEEEEEC2ERKSE_RKSL_)
        /*9b30*/ 	.word	0x00000000


	//----- nvinfo : EIATTR_FRAME_SIZE
	.align		4
.L_6632:
        /*9b34*/ 	.byte	0x04, 0x11
        /*9b36*/ 	.short	(.L_6634 - .L_6633)
	.align		4
.L_6633:
        /*9b38*/ 	.word	index@($_ZN7cutlass13device_kernelIN5flash19enable_sm80_to_sm89INS1_16FlashAttnBwdSm80INS1_25CollectiveMainloopBwdSm80ILi2ELi2EN4cute5tupleIJNS5_1CILi128EEES8_NS7_ILi64EEEEEENS_6half_tEfNS_4arch4Sm80ELb0ELb1ELb1ELb0ELb1ELb0ELb0ELb0ELi2ELi4ELi4ELi4ELb0EEENS1_21CollectiveEpilogueBwdISA_SB_SD_Li256ELb0ELb0ELi2EEENS1_19SingleTileSchedulerILb0ELb0ELb0ELi128EEEEEEEEEvNT_6ParamsE$_ZN4cute3eso3ESOILb1ELb0EJNS_6LayoutINS_5tupleIJNS3_IJNS_1CILi8EEENS4_ILi1EEEEEENS3_IJNS4_ILi4EEEEEEEEENS3_IJNS3_IJS6_NS4_ILi0EEEEEENS3_IJS5_EEEEEEEENS_10ViewEngineIPN7cutlass6half_tEEEEEC2ERKSF_RKSK_)
        /*9b3c*/ 	.word	0x00000000


	//----- nvinfo : EIATTR_FRAME_SIZE
	.align		4
.L_6634:
        /*9b40*/ 	.byte	0x04, 0x11
        /*9b42*/ 	.short	(.L_6636 - .L_6635)
	.align		4
.L_6635:
        /*9b44*/ 	.word	index@($_ZN7cutlass13device_kernelIN5flash19enable_sm80_to_sm89INS1_16FlashAttnBwdSm80INS1_25CollectiveMainloopBwdSm80ILi2ELi2EN4cute5tupleIJNS5_1CILi128EEES8_NS7_ILi64EEEEEENS_6half_tEfNS_4arch4Sm80ELb0ELb1ELb1ELb0ELb1ELb0ELb0ELb0ELi2ELi4ELi4ELi4ELb0EEENS1_21CollectiveEpilogueBwdISA_SB_SD_Li256ELb0ELb0ELi2EEENS1_19SingleTileSchedulerILb0ELb0ELb0ELi128EEEEEEEEEvNT_6ParamsE$_ZN4cute3eso3ESOILb1ELb0EJNS_6LayoutINS_5tupleIJNS3_IJNS_1CILi8EEENS4_ILi1EEEEEENS3_IJNS4_ILi4EEEEEEEEENS3_IJNS3_IJS6_NS4_ILi0EEEEEENS3_IJNS4_ILi2048EEEEEEEEEEENS_10ViewEngineINS_8smem_ptrIPN7cutlass6half_tEEEEEEEC2ERKSG_RKSN_)
        /*9b48*/ 	.word	0x00000000


	//----- nvinfo : EIATTR_FRAME_SIZE
	.align		4
.L_6636:
        /*9b4c*/ 	.byte	0x04, 0x11
        /*9b4e*/ 	.short	(.L_6638 - .L_6637)
	.align		4
.L_6637:
        /*9b50*/ 	.word	index@($_ZN7cutlass13device_kernelIN5flash19enable_sm80_to_sm89INS1_16FlashAttnBwdSm80INS1_25CollectiveMainloopBwdSm80ILi2ELi2EN4cute5tupleIJNS5_1CILi128EEES8_NS7_ILi64EEEEEENS_6half_tEfNS_4arch4Sm80ELb0ELb1ELb1ELb0ELb1ELb0ELb0ELb0ELi2ELi4ELi4ELi4ELb0EEENS1_21CollectiveEpilogueBwdISA_SB_SD_Li256ELb0ELb0ELi2EEENS1_19SingleTileSchedulerILb0ELb0ELb0ELi128EEEEEEEEEvNT_6ParamsE$_ZN4cute3eso3ESOILb1ELb0EJNS_6LayoutINS_5tupleIJNS3_IJNS_1CILi8EEENS4_ILi1EEEEEENS3_IJNS4_ILi2EEEEEEEEENS3_IJNS3_IJS6_NS4_ILi0EEEEEENS3_IJS5_EEEEEEEENS_10ViewEngineIPN7cutlass6half_tEEEEEC2ERKSF_RKSK_)
        /*9b54*/ 	.word	0x00000000


	//----- nvinfo : EIATTR_FRAME_SIZE
	.align		4
.L_6638:
        /*9b58*/ 	.byte	0x04, 0x11
        /*9b5a*/ 	.short	(.L_6640 - .L_6639)
	.align		4
.L_6639:
        /*9b5c*/ 	.word	index@($_ZN7cutlass13device_kernelIN5flash19enable_sm80_to_sm89INS1_16FlashAttnBwdSm80INS1_25CollectiveMainloopBwdSm80ILi2ELi2EN4cute5tupleIJNS5_1CILi128EEES8_NS7_ILi64EEEEEENS_6half_tEfNS_4arch4Sm80ELb0ELb1ELb1ELb0ELb1ELb0ELb0ELb0ELi2ELi4ELi4ELi4ELb0EEENS1_21CollectiveEpilogueBwdISA_SB_SD_Li256ELb0ELb0ELi2EEENS1_19SingleTileSchedulerILb0ELb0ELb0ELi128EEEEEEEEEvNT_6ParamsE$_ZN4cute3eso3ESOILb1ELb0EJNS_6LayoutINS_5tupleIJNS3_IJNS_1CILi8EEENS4_ILi1EEEEEENS3_IJNS4_ILi2EEEEEEEEENS3_IJNS3_IJS6_NS4_ILi0EEEEEENS3_IJNS4_ILi8192EEEEEEEEEEENS_10ViewEngineINS_8smem_ptrIPN7cutlass6half_tEEEEEEEC2ERKSG_RKSN_)
        /*9b60*/ 	.word	0x00000000


	//----- nvinfo : EIATTR_FRAME_SIZE
	.align		4
.L_6640:
        /*9b64*/ 	.byte	0x04, 0x11
        /*9b66*/ 	.short	(.L_6642 - .L_6641)
	.align		4
.L_6641:
        /*9b68*/ 	.word	index@($_ZN7cutlass13device_kernelIN5flash19enable_sm80_to_sm89INS1_16FlashAttnBwdSm80INS1_25CollectiveMainloopBwdSm80ILi2ELi2EN4cute5tupleIJNS5_1CILi128EEES8_NS7_ILi64EEEEEENS_6half_tEfNS_4arch4Sm80ELb0ELb1ELb1ELb0ELb1ELb0ELb0ELb0ELi2ELi4ELi4ELi4ELb0EEENS1_21CollectiveEpilogueBwdISA_SB_SD_Li256ELb0ELb0ELi2EEENS1_19SingleTileSchedulerILb0ELb0ELb0ELi128EEEEEEEEEvNT_6ParamsE$_ZN4cute3eso3ESOILb1ELb0EJNS_6LayoutINS_5tupleIJNS3_IJNS_1CILi8EEENS4_ILi1EEEEEENS3_IJNS4_ILi2EEEEEEEEENS3_IJNS3_IJS6_NS4_ILi0EEEEEENS3_IJNS4_ILi64EEEEEEEEEEENS_10ViewEngineIPN7cutlass6half_tEEEEEC2ERKSG_RKSL_)
        /*9b6c*/ 	.word	0x00000000


	//----- nvinfo : EIATTR_FRAME_SIZE
	.align		4
.L_6642:
        /*9b70*/ 	.byte	0x04, 0x11
        /*9b72*/ 	.short	(.L_6644 - .L_6643)
	.align		4
.L_6643:
        /*9b74*/ 	.word	index@($_ZN7cutlass13device_kernelIN5flash19enable_sm80_to_sm89INS1_16FlashAttnBwdSm80INS1_25CollectiveMainloopBwdSm80ILi2ELi2EN4cute5tupleIJNS5_1CILi128EEES8_NS7_ILi64EEEEEENS_6half_tEfNS_4arch4Sm80ELb0ELb1ELb1ELb0ELb1ELb0ELb0ELb0ELi2ELi4ELi4ELi4ELb0EEENS1_21CollectiveEpilogueBwdISA_SB_SD_Li256ELb0ELb0ELi2EEENS1_19SingleTileSchedulerILb0ELb0ELb0ELi128EEEEEEEEEvNT_6ParamsE$_ZN4cute3eso3ESOILb1ELb0EJNS_6LayoutINS_5tupleIJNS3_IJNS_1CILi8EEENS4_ILi1EEEEEENS3_IJNS4_ILi2EEEEEEEEENS3_IJNS3_IJS6_NS4_ILi0EEEEEENS3_IJNS4_ILi4096EEEEEEEEEEENS_10ViewEngineINS_8smem_ptrIPN7cutlass6half_tEEEEEEEC2ERKSG_RKSN_)
        /*9b78*/ 	.word	0x00000000


	//----- nvinfo : EIATTR_FRAME_SIZE
	.align		4
.L_6644:
        /*9b7c*/ 	.byte	0x04, 0x11
        /*9b7e*/ 	.short	(.L_6646 - .L_6645)
	.align		4
.L_6645:
        /*9b80*/ 	.word	index@($_ZN7cutlass13device_kernelIN5flash19enable_sm80_to_sm89INS1_16FlashAttnBwdSm80INS1_25CollectiveMainloopBwdSm80ILi2ELi2EN4cute5tupleIJNS5_1CILi128EEES8_NS7_ILi64EEEEEENS_6half_tEfNS_4arch4Sm80ELb0ELb1ELb1ELb0ELb1ELb0ELb0ELb0ELi2ELi4ELi4ELi4ELb0EEENS1_21CollectiveEpilogueBwdISA_SB_SD_Li256ELb0ELb0ELi2EEENS1_19SingleTileSchedulerILb0ELb0ELb0ELi128EEEEEEEEEvNT_6ParamsE$_ZN4cute3eso3ESOILb1ELb0EJNS_6LayoutINS_5tupleIJNS3_IJNS_1CILi8EEENS4_ILi1EEEEEEEEENS3_IJNS3_IJS6_NS4_ILi0EEEEEEEEEEEiEEC2ERKSC_RKi)
        /*9b84*/ 	.word	0x00000000


	//----- nvinfo : EIATTR_FRAME_SIZE
	.align		4
.L_6646:
        /*9b88*/ 	.byte	0x04, 0x11
        /*9b8a*/ 	.short	(.L_6648 - .L_6647)
	.align		4
.L_6647:
        /*9b8c*/ 	.word	index@($_ZN7cutlass13device_kernelIN5flash19enable_sm80_to_sm89INS1_16FlashAttnBwdSm80INS1_25CollectiveMainloopBwdSm80ILi2ELi2EN4cute5tupleIJNS5_1CILi128EEES8_NS7_ILi64EEEEEENS_6half_tEfNS_4arch4Sm80ELb0ELb1ELb1ELb0ELb1ELb0ELb0ELb0ELi2ELi4ELi4ELi4ELb0EEENS1_21CollectiveEpilogueBwdISA_SB_SD_Li256ELb0ELb0ELi2EEENS1_19SingleTileSchedulerILb0ELb0ELb0ELi128EEEEEEEEEvNT_6ParamsE$_ZN4cute3eso3ESOILb1ELb0EJNS_6LayoutINS_5tupleIJNS3_IJNS_1CILi8EEENS4_ILi1EEEEEEEEENS3_IJNS3_IJS6_NS4_ILi0EEEEEEEEEEENS_10ViewEngineIPN7cutlass6half_tEEEEEC2ERKSC_RKSH_)
        /*9b90*/ 	.word	0x00000000


	//----- nvinfo : EIATTR_FRAME_SIZE
	.align		4
.L_6648:
        /*9b94*/ 	.byte	0x04, 0x11
        /*9b96*/ 	.short	(.L_6650 - .L_6649)
	.align		4
.L_6649:
        /*9b98*/ 	.word	index@($_ZN7cutlass13device_kernelIN5flash19enable_sm80_to_sm89INS1_16FlashAttnBwdSm80INS1_25CollectiveMainloopBwdSm80ILi2ELi2EN4cute5tupleIJNS5_1CILi128EEES8_NS7_ILi64EEEEEENS_6half_tEfNS_4arch4Sm80ELb0ELb1ELb1ELb0ELb1ELb0ELb0ELb0ELi2ELi4ELi4ELi4ELb0EEENS1_21CollectiveEpilogueBwdISA_SB_SD_Li256ELb0ELb0ELi2EEENS1_19SingleTileSchedulerILb0ELb0ELb0ELi128EEEEEEEEEvNT_6ParamsE$_ZN4cute3eso3ESOILb1ELb0EJNS_6LayoutINS_5tupleIJNS3_IJNS_1CILi8EEENS4_ILi1EEEEEEEEENS3_IJNS3_IJS6_NS4_ILi0EEEEEEEEEEENS_10ViewEngineINS_8smem_ptrIPN7cutlass6half_tEEEEEEEC2ERKSC_RKSJ_)
        /*9b9c*/ 	.word	0x00000000


	//----- nvinfo : EIATTR_FRAME_SIZE
	.align		4
.L_6650:
        /*9ba0*/ 	.byte	0x04, 0x11
        /*9ba2*/ 	.short	(.L_6652 - .L_6651)
	.align		4
.L_6651:
        /*9ba4*/ 	.word	index@($_ZN7cutlass13device_kernelIN5flash19enable_sm80_to_sm89INS1_16FlashAttnBwdSm80INS1_25CollectiveMainloopBwdSm80ILi2ELi2EN4cute5tupleIJNS5_1CILi128EEES8_NS7_ILi64EEEEEENS_6half_tEfNS_4arch4Sm80ELb0ELb1ELb1ELb0ELb1ELb0ELb0ELb0ELi2ELi4ELi4ELi4ELb0EEENS1_21CollectiveEpilogueBwdISA_SB_SD_Li256ELb0ELb0ELi2EEENS1_19SingleTileSchedulerILb0ELb0ELb0ELi128EEEEEEEEEvNT_6ParamsE$_ZN4cute3eso3ESOILb1ELb0EJNS_6LayoutINS_5tupleIJNS3_IJNS_1CILi4EEENS4_ILi1EEEEEEEEENS3_IJNS3_IJS6_NS4_ILi0EEEEEEEEEEENS_10ViewEngineIPjEEEEC2ERKSC_RKSF_)
        /*9ba8*/ 	.word	0x00000000


	//----- nvinfo : EIATTR_FRAME_SIZE
	.align		4
.L_6652:
        /*9bac*/ 	.byte	0x04, 0x11
        /*9bae*/ 	.short	(.L_6654 - .L_6653)
	.align		4
.L_6653:
        /*9bb0*/ 	.word	index@($_ZN7cutlass13device_kernelIN5flash19enable_sm80_to_sm89INS1_16FlashAttnBwdSm80INS1_25CollectiveMainloopBwdSm80ILi2ELi2EN4cute5tupleIJNS5_1CILi128EEES8_NS7_ILi64EEEEEENS_6half_tEfNS_4arch4Sm80ELb0ELb1ELb1ELb0ELb1ELb0ELb0ELb0ELi2ELi4ELi4ELi4ELb0EEENS1_21CollectiveEpilogueBwdISA_SB_SD_Li256ELb0ELb0ELi2EEENS1_19SingleTileSchedulerILb0ELb0ELb0ELi128EEEEEEEEEvNT_6ParamsE$_ZN4cute3eso3ESOILb1ELb0EJNS_6LayoutINS_5tupleIJNS3_IJNS_1CILi2EEES5_S5_EEES5_EEENS3_IJNS3_IJNS4_ILi1EEES5_NS4_ILi4EEEEEENS4_ILi8EEEEEEEEiEEC2ERKSD_RKi)
        /*9bb4*/ 	.word	0x00000000


	//----- nvinfo : EIATTR_FRAME_SIZE
	.align		4
.L_6654:
        /*9bb8*/ 	.byte	0x04, 0x11
        /*9bba*/ 	.short	(.L_6656 - .L_6655)
	.align		4
.L_6655:
        /*9bbc*/ 	.word	index@($_ZN7cutlass13device_kernelIN5flash19enable_sm80_to_sm89INS1_16FlashAttnBwdSm80INS1_25CollectiveMainloopBwdSm80ILi2ELi2EN4cute5tupleIJNS5_1CILi128EEES8_NS7_ILi64EEEEEENS_6half_tEfNS_4arch4Sm80ELb0ELb1ELb1ELb0ELb1ELb0ELb0ELb0ELi2ELi4ELi4ELi4ELb0EEENS1_21CollectiveEpilogueBwdISA_SB_SD_Li256ELb0ELb0ELi2EEENS1_19SingleTileSchedulerILb0ELb0ELb0ELi128EEEEEEEEEvNT_6ParamsE$_ZN4cute3eso3ESOILb1ELb0EJNS_6LayoutINS_5tupleIJNS3_IJNS_1CILi2EEES5_S5_EEES5_EEENS3_IJNS3_IJNS4_ILi1EEES5_NS4_ILi4EEEEEENS4_ILi8EEEEEEEENS_10ViewEngineIPN7cutlass6half_tEEEEEC2ERKSD_RKSI_)
        /*9bc0*/ 	.word	0x00000000


	//----- nvinfo : EIATTR_FRAME_SIZE
	.align		4
.L_6656:
        /*9bc4*/ 	.byte	0x04, 0x11
        /*9bc6*/ 	.short	(.L_6658 - .L_6657)
	.align		4
.L_6657:
        /*9bc8*/ 	.word	index@($_ZN7cutlass13device_kernelIN5flash19enable_sm80_to_sm89INS1_16FlashAttnBwdSm80INS1_25CollectiveMainloopBwdSm80ILi2ELi2EN4cute5tupleIJNS5_1CILi128EEES8_NS7_ILi64EEEEEENS_6half_tEfNS_4arch4Sm80ELb0ELb1ELb1ELb0ELb1ELb0ELb0ELb0ELi2ELi4ELi4ELi4ELb0EEENS1_21CollectiveEpilogueBwdISA_SB_SD_Li256ELb0ELb0ELi2EEENS1_19SingleTileSchedulerILb0ELb0ELb0ELi128EEEEEEEEEvNT_6ParamsE$_ZN4cute3eso3ESOILb1ELb0EJNS_6LayoutINS_5tupleIJNS3_IJNS_1CILi2EEES5_S5_EEES5_EEENS3_IJNS3_IJNS4_ILi1EEES5_NS4_ILi4EEEEEENS4_ILi64EEEEEEEEiEEC2ERKSD_RKi)
        /*9bcc*/ 	.word	0x00000000


	//----- nvinfo : EIATTR_FRAME_SIZE
	.align		4
.L_6658:
        /*9bd0*/ 	.byte	0x04, 0x11
        /*9bd2*/ 	.short	(.L_6660 - .L_6659)
	.align		4
.L_6659:
        /*9bd4*/ 	.word	index@($_ZN7cutlass13device_kernelIN5flash19enable_sm80_to_sm89INS1_16FlashAttnBwdSm80INS1_25CollectiveMainloopBwdSm80ILi2ELi2EN4cute5tupleIJNS5_1CILi128EEES8_NS7_ILi64EEEEEENS_6half_tEfNS_4arch4Sm80ELb0ELb1ELb1ELb0ELb1ELb0ELb0ELb0ELi2ELi4ELi4ELi4ELb0EEENS1_21CollectiveEpilogueBwdISA_SB_SD_Li256ELb0ELb0ELi2EEENS1_19SingleTileSchedulerILb0ELb0ELb0ELi128EEEEEEEEEvNT_6ParamsE$_ZN4cute3eso3ESOILb1ELb0EJNS_6LayoutINS_5tupleIJNS3_IJNS_1CILi2EEES5_S5_EEES5_EEENS3_IJNS3_IJNS4_ILi1EEES5_NS4_ILi4EEEEEENS4_ILi64EEEEEEEENS_10ViewEngineIPN7cutlass6half_tEEEEEC2ERKSD_RKSI_)
        /*9bd8*/ 	.word	0x00000000


	//----- nvinfo : EIATTR_FRAME_SIZE
	.align		4
.L_6660:
        /*9bdc*/ 	.byte	0x04, 0x11
        /*9bde*/ 	.short	(.L_6662 - .L_6661)
	.align		4
.L_6661:
        /*9be0*/ 	.word	index@($_ZN7cutlass13device_kernelIN5flash19enable_sm80_to_sm89INS1_16FlashAttnBwdSm80INS1_25CollectiveMainloopBwdSm80ILi2ELi2EN4cute5tupleIJNS5_1CILi128EEES8_NS7_ILi64EEEEEENS_6half_tEfNS_4arch4Sm80ELb0ELb1ELb1ELb0ELb1ELb0ELb0ELb0ELi2ELi4ELi4ELi4ELb0EEENS1_21CollectiveEpilogueBwdISA_SB_SD_Li256ELb0ELb0ELi2EEENS1_19SingleTileSchedulerILb0ELb0ELb0ELi128EEEEEEEEEvNT_6ParamsE$_ZN4cute3eso3ESOILb1ELb0EJNS_6LayoutINS_5tupleIJNS3_IJNS_1CILi2EEES5_S5_EEEEEENS3_IJNS3_IJNS4_ILi1EEES5_NS4_ILi4EEEEEEEEEEEiEEC2ERKSC_RKi)
        /*9be4*/ 	.word	0x00000000


	//----- nvinfo : EIATTR_FRAME_SIZE
	.align		4
.L_6662:
        /*9be8*/ 	.byte	0x04, 0x11
        /*9bea*/ 	.short	(.L_6664 - .L_6663)
	.align		4
.L_6663:
        /*9bec*/ 	.word	index@($_ZN7cutlass13device_kernelIN5flash19enable_sm80_to_sm89INS1_16FlashAttnBwdSm80INS1_25CollectiveMainloopBwdSm80ILi2ELi2EN4cute5tupleIJNS5_1CILi128EEES8_NS7_ILi64EEEEEENS_6half_tEfNS_4arch4Sm80ELb0ELb1ELb1ELb0ELb1ELb0ELb0ELb0ELi2ELi4ELi4ELi4ELb0EEENS1_21CollectiveEpilogueBwdISA_SB_SD_Li256ELb0ELb0ELi2EEENS1_19SingleTileSchedulerILb0ELb0ELb0ELi128EEEEEEEEEvNT_6ParamsE$_ZN4cute3eso3ESOILb1ELb0EJNS_6LayoutINS_5tupleIJNS3_IJNS_1CILi2EEES5_S5_EEEEEENS3_IJNS3_IJNS4_ILi1EEES5_NS4_ILi4EEEEEEEEEEENS_10ViewEngineIPN7cutlass6half_tEEEEEC2ERKSC_RKSH_)
        /*9bf0*/ 	.word	0x00000000


	//----- nvinfo : EIATTR_FRAME_SIZE
	.align		4
.L_6664:
        /*9bf4*/ 	.byte	0x04, 0x11
        /*9bf6*/ 	.short	(.L_6666 - .L_6665)
	.align		4
.L_6665:
        /*9bf8*/ 	.word	index@($_ZN7cutlass13device_kernelIN5flash19enable_sm80_to_sm89INS1_16FlashAttnBwdSm80INS1_25CollectiveMainloopBwdSm80ILi2ELi2EN4cute5tupleIJNS5_1CILi128EEES8_NS7_ILi64EEEEEENS_6half_tEfNS_4arch4Sm80ELb0ELb1ELb1ELb0ELb1ELb0ELb0ELb0ELi2ELi4ELi4ELi4ELb0EEENS1_21CollectiveEpilogueBwdISA_SB_SD_Li256ELb0ELb0ELi2EEENS1_19SingleTileSchedulerILb0ELb0ELb0ELi128EEEEEEEEEvNT_6ParamsE$_ZN4cute3eso3ESOILb1ELb0EJNS_6LayoutINS_5tupleIJNS3_IJNS_1CILi2EEES5_EEES6_EEENS3_IJNS3_IJNS4_ILi1EEES5_EEENS3_IJNS4_ILi32EEENS4_ILi64EEEEEEEEEEEiEEC2ERKSE_RKi)
        /*9bfc*/ 	.word	0x00000000


	//----- nvinfo : EIATTR_FRAME_SIZE
	.align		4
.L_6666:
        /*9c00*/ 	.byte	0x04, 0x11
        /*9c02*/ 	.short	(.L_6668 - .L_6667)
	.align		4
.L_6667:
        /*9c04*/ 	.word	index@($_ZN7cutlass13device_kernelIN5flash19enable_sm80_to_sm89INS1_16FlashAttnBwdSm80INS1_25CollectiveMainloopBwdSm80ILi2ELi2EN4cute5tupleIJNS5_1CILi128EEES8_NS7_ILi64EEEEEENS_6half_tEfNS_4arch4Sm80ELb0ELb1ELb1ELb0ELb1ELb0ELb0ELb0ELi2ELi4ELi4ELi4ELb0EEENS1_21CollectiveEpilogueBwdISA_SB_SD_Li256ELb0ELb0ELi2EEENS1_19SingleTileSchedulerILb0ELb0ELb0ELi128EEEEEEEEEvNT_6ParamsE$_ZN4cute3eso3ESOILb1ELb0EJNS_6LayoutINS_5tupleIJNS3_IJNS_1CILi2EEES5_EEES6_EEENS3_IJNS3_IJNS4_ILi1EEES5_EEENS3_IJNS4_ILi32EEENS4_ILi64EEEEEEEEEEENS_10ViewEngineIPN7cutlass6half_tEEEEEC2ERKSE_RKSJ_)
        /*9c08*/ 	.word	0x00000000


	//----- nvinfo : EIATTR_FRAME_SIZE
	.align		4
.L_6668:
        /*9c0c*/ 	.byte	0x04, 0x11
        /*9c0e*/ 	.short	(.L_6670 - .L_6669)
	.align		4
.L_6669:
        /*9c10*/ 	.word	index@($_ZN7cutlass13device_kernelIN5flash19enable_sm80_to_sm89INS1_16FlashAttnBwdSm80INS1_25CollectiveMainloopBwdSm80ILi2ELi2EN4cute5tupleIJNS5_1CILi128EEES8_NS7_ILi64EEEEEENS_6half_tEfNS_4arch4Sm80ELb0ELb1ELb1ELb0ELb1ELb0ELb0ELb0ELi2ELi4ELi4ELi4ELb0EEENS1_21CollectiveEpilogueBwdISA_SB_SD_Li256ELb0ELb0ELi2EEENS1_19SingleTileSchedulerILb0ELb0ELb0ELi128EEEEEEEEEvNT_6ParamsE$_ZN4cute3eso3ESOILb1ELb0EJNS_6LayoutINS_5tupleIJNS3_IJNS_1CILi2EEES5_EEENS4_ILi8EEEEEENS3_IJNS3_IJNS4_ILi1EEES5_EEENS4_ILi4EEEEEEEEiEEC2ERKSD_RKi)
        /*9c14*/ 	.word	0x00000000


	//----- nvinfo : EIATTR_FRAME_SIZE
	.align		4
.L_6670:
        /*9c18*/ 	.byte	0x04, 0x11
        /*9c1a*/ 	.short	(.L_6672 - .L_6671)
	.align		4
.L_6671:
        /*9c1c*/ 	.word	index@($_ZN7cutlass13device_kernelIN5flash19enable_sm80_to_sm89INS1_16FlashAttnBwdSm80INS1_25CollectiveMainloopBwdSm80ILi2ELi2EN4cute5tupleIJNS5_1CILi128EEES8_NS7_ILi64EEEEEENS_6half_tEfNS_4arch4Sm80ELb0ELb1ELb1ELb0ELb1ELb0ELb0ELb0ELi2ELi4ELi4ELi4ELb0EEENS1_21CollectiveEpilogueBwdISA_SB_SD_Li256ELb0ELb0ELi2EEENS1_19SingleTileSchedulerILb0ELb0ELb0ELi128EEEEEEEEEvNT_6ParamsE$_ZN4cute3eso3ESOILb1ELb0EJNS_6LayoutINS_5tupleIJNS3_IJNS_1CILi2EEES5_EEENS4_ILi8EEEEEENS3_IJNS3_IJNS4_ILi1EEES5_EEENS4_ILi4EEEEEEEENS_10ViewEngineIPN7cutlass6half_tEEEEEC2ERKSD_RKSI_)
        /*9c20*/ 	.word	0x00000000


	//----- nvinfo : EIATTR_FRAME_SIZE
	.align		4
.L_6672:
        /*9c24*/ 	.byte	0x04, 0x11
        /*9c26*/ 	.short	(.L_6674 - .L_6673)
	.align		4
.L_6673:
        /*9c28*/ 	.word	index@($_ZN7cutlass13device_kernelIN5flash19enable_sm80_to_sm89INS1_16FlashAttnBwdSm80INS1_25CollectiveMainloopBwdSm80ILi2ELi2EN4cute5tupleIJNS5_1CILi128EEES8_NS7_ILi64EEEEEENS_6half_tEfNS_4arch4Sm80ELb0ELb1ELb1ELb0ELb1ELb0ELb0ELb0ELi2ELi4ELi4ELi4ELb0EEENS1_21CollectiveEpilogueBwdISA_SB_SD_Li256ELb0ELb0ELi2EEENS1_19SingleTileSchedulerILb0ELb0ELb0ELi128EEEEEEEEEvNT_6ParamsE$_ZN4cute3eso3ESOILb1ELb0EJNS_6LayoutINS_5tupleIJNS3_IJNS_1CILi2EEES5_EEENS3_IJS5_NS4_ILi8EEEEEEEEENS3_IJNS3_IJS5_NS4_ILi4EEEEEENS3_IJNS4_ILi1EEES7_EEEEEEEENS_10ViewEngineIPfEEEEC2ERKSF_RKSI_)
        /*9c2c*/ 	.word	0x00000000


	//----- nvinfo : EIATTR_FRAME_SIZE
	.align		4
.L_6674:
        /*9c30*/ 	.byte	0x04, 0x11
        /*9c32*/ 	.short	(.L_6676 - .L_6675)
	.align		4
.L_6675:
        /*9c34*/ 	.word	index@($_ZN7cutlass13device_kernelIN5flash19enable_sm80_to_sm89INS1_16FlashAttnBwdSm80INS1_25CollectiveMainloopBwdSm80ILi2ELi2EN4cute5tupleIJNS5_1CILi128EEES8_NS7_ILi64EEEEEENS_6half_tEfNS_4arch4Sm80ELb0ELb1ELb1ELb0ELb1ELb0ELb0ELb0ELi2ELi4ELi4ELi4ELb0EEENS1_21CollectiveEpilogueBwdISA_SB_SD_Li256ELb0ELb0ELi2EEENS1_19SingleTileSchedulerILb0ELb0ELb0ELi128EEEEEEEEEvNT_6ParamsE$_ZN4cute3eso3ESOILb1ELb0EJNS_6LayoutINS_5tupleIJNS3_IJNS_1CILi2EEES5_EEEEEENS3_IJNS3_IJNS4_ILi8EEENS4_ILi64EEEEEEEEEEEiEEC2ERKSC_RKi)
        /*9c38*/ 	.word	0x00000000


	//----- nvinfo : EIATTR_FRAME_SIZE
	.align		4
.L_6676:
        /*9c3c*/ 	.byte	0x04, 0x11
        /*9c3e*/ 	.short	(.L_6678 - .L_6677)
	.align		4
.L_6677:
        /*9c40*/ 	.word	index@($_ZN7cutlass13device_kernelIN5flash19enable_sm80_to_sm89INS1_16FlashAttnBwdSm80INS1_25CollectiveMainloopBwdSm80ILi2ELi2EN4cute5tupleIJNS5_1CILi128EEES8_NS7_ILi64EEEEEENS_6half_tEfNS_4arch4Sm80ELb0ELb1ELb1ELb0ELb1ELb0ELb0ELb0ELi2ELi4ELi4ELi4ELb0EEENS1_21CollectiveEpilogueBwdISA_SB_SD_Li256ELb0ELb0ELi2EEENS1_19SingleTileSchedulerILb0ELb0ELb0ELi128EEEEEEEEEvNT_6ParamsE$_ZN4cute3eso3ESOILb1ELb0EJNS_6LayoutINS_5tupleIJNS3_IJNS_1CILi2EEES5_EEEEEENS3_IJNS3_IJNS4_ILi8EEENS4_ILi64EEEEEEEEEEENS_10ViewEngineINS_8smem_ptrIPfEEEEEEC2ERKSC_RKSH_)
        /*9c44*/ 	.word	0x00000000


	//----- nvinfo : EIATTR_FRAME_SIZE
	.align		4
.L_6678:
        /*9c48*/ 	.byte	0x04, 0x11
        /*9c4a*/ 	.short	(.L_6680 - .L_6679)
	.align		4
.L_6679:
        /*9c4c*/ 	.word	index@($_ZN7cutlass13device_kernelIN5flash19enable_sm80_to_sm89INS1_16FlashAttnBwdSm80INS1_25CollectiveMainloopBwdSm80ILi2ELi2EN4cute5tupleIJNS5_1CILi128EEES8_NS7_ILi64EEEEEENS_6half_tEfNS_4arch4Sm80ELb0ELb1ELb1ELb0ELb1ELb0ELb0ELb0ELi2ELi4ELi4ELi4ELb0EEENS1_21CollectiveEpilogueBwdISA_SB_SD_Li256ELb0ELb0ELi2EEENS1_19SingleTileSchedulerILb0ELb0ELb0ELi128EEEEEEEEEvNT_6ParamsE$_ZN4cute3eso3ESOILb1ELb0EJNS_6LayoutINS_5tupleIJNS3_IJNS_1CILi2EEES5_EEEEEENS3_IJNS3_IJNS4_ILi1EEES5_EEEEEEEEiEEC2ERKSB_RKi)
        /*9c50*/ 	.word	0x00000000


	//----- nvinfo : EIATTR_FRAME_SIZE
	.align		4
.L_6680:
        /*9c54*/ 	.byte	0x04, 0x11
        /*9c56*/ 	.short	(.L_6682 - .L_6681)
	.align		4
.L_6681:
        /*9c58*/ 	.word	index@($_ZN7cutlass13device_kernelIN5flash19enable_sm80_to_sm89INS1_16FlashAttnBwdSm80INS1_25CollectiveMainloopBwdSm80ILi2ELi2EN4cute5tupleIJNS5_1CILi128EEES8_NS7_ILi64EEEEEENS_6half_tEfNS_4arch4Sm80ELb0ELb1ELb1ELb0ELb1ELb0ELb0ELb0ELi2ELi4ELi4ELi4ELb0EEENS1_21CollectiveEpilogueBwdISA_SB_SD_Li256ELb0ELb0ELi2EEENS1_19SingleTileSchedulerILb0ELb0ELb0ELi128EEEEEEEEEvNT_6ParamsE$_ZN4cute3eso3ESOILb1ELb0EJNS_6LayoutINS_5tupleIJNS3_IJNS_1CILi2EEES5_EEEEEENS3_IJNS3_IJNS4_ILi1EEES5_EEEEEEEENS_10ViewEngineIPfEEEEC2ERKSB_RKSE_)
        /*9c5c*/ 	.word	0x00000000


	//----- nvinfo : EIATTR_FRAME_SIZE
	.align		4
.L_6682:
        /*9c60*/ 	.byte	0x04, 0x11
        /*9c62*/ 	.short	(.L_6684 - .L_6683)
	.align		4
.L_6683:
        /*9c64*/ 	.word	index@($_ZN7cutlass13device_kernelIN5flash19enable_sm80_to_sm89INS1_16FlashAttnBwdSm80INS1_25CollectiveMainloopBwdSm80ILi2ELi2EN4cute5tupleIJNS5_1CILi128EEES8_NS7_ILi64EEEEEENS_6half_tEfNS_4arch4Sm80ELb0ELb1ELb1ELb0ELb1ELb0ELb0ELb0ELi2ELi4ELi4ELi4ELb0EEENS1_21CollectiveEpilogueBwdISA_SB_SD_Li256ELb0ELb0ELi2EEENS1_19SingleTileSchedulerILb0ELb0ELb0ELi128EEEEEEEEEvNT_6ParamsE$_ZN4cute3eso3ESOILb1ELb0EJNS_6LayoutINS_5tupleIJNS3_IJNS_1CILi2EEES5_EEEEEENS3_IJNS3_IJNS4_ILi1EEES5_EEEEEEEENS_10ViewEngineIPN7cutlass6half_tEEEEEC2ERKSB_RKSG_)
        /*9c68*/ 	.word	0x00000000


	//----- nvinfo : EIATTR_FRAME_SIZE
	.align		4
.L_6684:
        /*9c6c*/ 	.byte	0x04, 0x11
        /*9c6e*/ 	.short	(.L_6686 - .L_6685)
	.align		4
.L_6685:
        /*9c70*/ 	.word	index@($_ZN7cutlass13device_kernelIN5flash19enable_sm80_to_sm89INS1_16FlashAttnBwdSm80INS1_25CollectiveMainloopBwdSm80ILi2ELi2EN4cute5tupleIJNS5_1CILi128EEES8_NS7_ILi64EEEEEENS_6half_tEfNS_4arch4Sm80ELb0ELb1ELb1ELb0ELb1ELb0ELb0ELb0ELi2ELi4ELi4ELi4ELb0EEENS1_21CollectiveEpilogueBwdISA_SB_SD_Li256ELb0ELb0ELi2EEENS1_19SingleTileSchedulerILb0ELb0ELb0ELi128EEEEEEEEEvNT_6ParamsE$_ZN4cute3eso3ESOILb1ELb0EJNS_6LayoutINS_5tupleIJNS3_IJNS_1CILi2EEES5_EEEEEENS3_IJNS3_IJNS4_ILi1EEES5_EEEEEEEENS_10ViewEngineIPKfEEEEC2ERKSB_RKSF_)
        /*9c74*/ 	.word	0x00000000


	//----- nvinfo : EIATTR_FRAME_SIZE
	.align		4
.L_6686:
        /*9c78*/ 	.byte	0x04, 0x11
        /*9c7a*/ 	.short	(.L_6688 - .L_6687)
	.align		4
.L_6687:
        /*9c7c*/ 	.word	index@($_ZN7cutlass13device_kernelIN5flash19enable_sm80_to_sm89INS1_16FlashAttnBwdSm80INS1_25CollectiveMainloopBwdSm80ILi2ELi2EN4cute5tupleIJNS5_1CILi128EEES8_NS7_ILi64EEEEEENS_6half_tEfNS_4arch4Sm80ELb0ELb1ELb1ELb0ELb1ELb0ELb0ELb0ELi2ELi4ELi4ELi4ELb0EEENS1_21CollectiveEpilogueBwdISA_SB_SD_Li256ELb0ELb0ELi2EEENS1_19SingleTileSchedulerILb0ELb0ELb0ELi128EEEEEEEEEvNT_6ParamsE$_ZN4cute3eso3ESOILb1ELb0EJNS_6LayoutINS_5tupleIJNS3_IJNS_1CILi1EEES5_EEEEEENS3_IJNS3_IJS5_NS4_ILi0EEEEEEEEEEENS_10ViewEngineINS_8smem_ptrIPN7cutlass9uint128_tEEEEEEEC2ERKSB_RKSI_)
        /*9c80*/ 	.word	0x00000000


	//----- nvinfo : EIATTR_FRAME_SIZE
	.align		4
.L_6688:
        /*9c84*/ 	.byte	0x04, 0x11
        /*9c86*/ 	.short	(.L_6690 - .L_6689)
	.align		4
.L_6689:
        /*9c88*/ 	.word	index@($_ZN7cutlass13device_kernelIN5flash19enable_sm80_to_sm89INS1_16FlashAttnBwdSm80INS1_25CollectiveMainloopBwdSm80ILi2ELi2EN4cute5tupleIJNS5_1CILi128EEES8_NS7_ILi64EEEEEENS_6half_tEfNS_4arch4Sm80ELb0ELb1ELb1ELb0ELb1ELb0ELb0ELb0ELi2ELi4ELi4ELi4ELb0EEENS1_21CollectiveEpilogueBwdISA_SB_SD_Li256ELb0ELb0ELi2EEENS1_19SingleTileSchedulerILb0ELb0ELb0ELi128EEEEEEEEEvNT_6ParamsE$_ZN4cute3eso3ESOILb1ELb0EJNS_6LayoutINS_5tupleIJNS3_IJNS_1CILi1EEENS4_ILi2EEES6_EEEEEENS3_IJNS3_IJS5_S5_S6_EEEEEEEENS_10ViewEngineIPjEEEEC2ERKSB_RKSE_)
        /*9c8c*/ 	.word	0x00000000


	//----- nvinfo : EIATTR_FRAME_SIZE
	.align		4
.L_6690:
        /*9c90*/ 	.byte	0x04, 0x11
        /*9c92*/ 	.short	(.L_6692 - .L_6691)
	.align		4
.L_6691:
        /*9c94*/ 	.word	index@($_ZN7cutlass13device_kernelIN5flash19enable_sm80_to_sm89INS1_16FlashAttnBwdSm80INS1_25CollectiveMainloopBwdSm80ILi2ELi2EN4cute5tupleIJNS5_1CILi128EEES8_NS7_ILi64EEEEEENS_6half_tEfNS_4arch4Sm80ELb0ELb1ELb1ELb0ELb1ELb0ELb0ELb0ELi2ELi4ELi4ELi4ELb0EEENS1_21CollectiveEpilogueBwdISA_SB_SD_Li256ELb0ELb0ELi2EEENS1_19SingleTileSchedulerILb0ELb0ELb0ELi128EEEEEEEEEvNT_6ParamsE$_ZN4cute3eso3ESOILb1ELb0EJNS_6LayoutINS_5tupleIJNS3_IJNS_1CILi1EEENS4_ILi2EEEEEES6_NS4_ILi8EEEEEENS3_IJNS3_IJS5_S5_EEES6_NS4_ILi4EEEEEEEENS_10ViewEngineIPN7cutlass5ArrayINSF_6half_tELi2ELb0EEEEEEEC2ERKSD_RKSK_)
        /*9c98*/ 	.word	0x00000000


	//----- nvinfo : EIATTR_FRAME_SIZE
	.align		4
.L_6692:
        /*9c9c*/ 	.byte	0x04, 0x11
        /*9c9e*/ 	.short	(.L_6694 - .L_6693)
	.align		4
.L_6693:
        /*9ca0*/ 	.word	index@($_ZN7cutlass13device_kernelIN5flash19enable_sm80_to_sm89INS1_16FlashAttnBwdSm80INS1_25CollectiveMainloopBwdSm80ILi2ELi2EN4cute5tupleIJNS5_1CILi128EEES8_NS7_ILi64EEEEEENS_6half_tEfNS_4arch4Sm80ELb0ELb1ELb1ELb0ELb1ELb0ELb0ELb0ELi2ELi4ELi4ELi4ELb0EEENS1_21CollectiveEpilogueBwdISA_SB_SD_Li256ELb0ELb0ELi2EEENS1_19SingleTileSchedulerILb0ELb0ELb0ELi128EEEEEEEEEvNT_6ParamsE$_ZN4cute3eso3ESOILb1ELb0EJNS_6LayoutINS_5tupleIJNS3_IJNS_1CILi1EEENS4_ILi2EEEEEES6_NS4_ILi8EEEEEENS3_IJNS3_IJS5_S5_EEES6_NS4_ILi4EEEEEEEENS_10ViewEngineIPKN7cutlass5ArrayIfLi2ELb1EEEEEEEC2ERKSD_RKSK_)
        /*9ca4*/ 	.word	0x00000000


	//----- nvinfo : EIATTR_FRAME_SIZE
	.align		4
.L_6694:
        /*9ca8*/ 	.byte	0x04, 0x11
        /*9caa*/ 	.short	(.L_6696 - .L_6695)
	.align		4
.L_6695:
        /*9cac*/ 	.word	index@($_ZN7cutlass13device_kernelIN5flash19enable_sm80_to_sm89INS1_16FlashAttnBwdSm80INS1_25CollectiveMainloopBwdSm80ILi2ELi2EN4cute5tupleIJNS5_1CILi128EEES8_NS7_ILi64EEEEEENS_6half_tEfNS_4arch4Sm80ELb0ELb1ELb1ELb0ELb1ELb0ELb0ELb0ELi2ELi4ELi4ELi4ELb0EEENS1_21CollectiveEpilogueBwdISA_SB_SD_Li256ELb0ELb0ELi2EEENS1_19SingleTileSchedulerILb0ELb0ELb0ELi128EEEEEEEEEvNT_6ParamsE$_ZN4cute3eso3ESOILb1ELb0EJNS_6LayoutINS_5tupleIJNS3_IJNS_1CILi1EEENS4_ILi2EEEEEEEEENS3_IJNS3_IJS5_S5_EEEEEEEENS_10ViewEngineIPjEEEEC2ERKSB_RKSE_)
        /*9cb0*/ 	.word	0x00000000


	//----- nvinfo : EIATTR_FRAME_SIZE
	.align		4
.L_6696:
        /*9cb4*/ 	.byte	0x04, 0x11
        /*9cb6*/ 	.short	(.L_6698 - .L_6697)
	.align		4
.L_6697:
        /*9cb8*/ 	.word	index@($_ZN7cutlass13device_kernelIN5flash19enable_sm80_to_sm89INS1_16FlashAttnBwdSm80INS1_25CollectiveMainloopBwdSm80ILi2ELi2EN4cute5tupleIJNS5_1CILi128EEES8_NS7_ILi64EEEEEENS_6half_tEfNS_4arch4Sm80ELb0ELb1ELb1ELb0ELb1ELb0ELb0ELb0ELi2ELi4ELi4ELi4ELb0EEENS1_21CollectiveEpilogueBwdISA_SB_SD_Li256ELb0ELb0ELi2EEENS1_19SingleTileSchedulerILb0ELb0ELb0ELi128EEEEEEEEEvNT_6ParamsE$_ZN4cute3eso3ESOILb1ELb0EJNS_6LayoutINS_5tupleIJNS3_IJNS_1CILi1EEENS3_IJNS4_ILi4EEENS4_ILi2EEEEEEEEES7_S6_EEENS3_IJNS3_IJNS4_ILi0EEENS3_IJS5_NS4_ILi8EEEEEEEEES6_NS4_ILi16EEEEEEEENS_10ViewEngineIPN7cutlass6half_tEEEEEC2ERKSH_RKSM_)
        /*9cbc*/ 	.word	0x00000000


	//----- nvinfo : EIATTR_FRAME_SIZE
	.align		4
.L_6698:
        /*9cc0*/ 	.byte	0x04, 0x11
        /*9cc2*/ 	.short	(.L_6700 - .L_6699)
	.align		4
.L_6699:
        /*9cc4*/ 	.word	index@($_ZN7cutlass13device_kernelIN5flash19enable_sm80_to_sm89INS1_16FlashAttnBwdSm80INS1_25CollectiveMainloopBwdSm80ILi2ELi2EN4cute5tupleIJNS5_1CILi128EEES8_NS7_ILi64EEEEEENS_6half_tEfNS_4arch4Sm80ELb0ELb1ELb1ELb0ELb1ELb0ELb0ELb0ELi2ELi4ELi4ELi4ELb0EEENS1_21CollectiveEpilogueBwdISA_SB_SD_Li256ELb0ELb0ELi2EEENS1_19SingleTileSchedulerILb0ELb0ELb0ELi128EEEEEEEEEvNT_6ParamsE$_ZN4cute3eso3ESOILb1ELb0EJNS_6LayoutINS_5tupleIJNS3_IJNS_1CILi1EEENS3_IJNS4_ILi2EEES6_EEEEEES6_NS4_ILi4EEEEEENS3_IJNS3_IJNS4_ILi0EEENS3_IJS5_S9_EEEEEES6_NS4_ILi8EEEEEEEENS_10ViewEngineIPjEEEEC2ERKSG_RKSJ_)
        /*9cc8*/ 	.word	0x00000000


	//----- nvinfo : EIATTR_FRAME_SIZE
	.align		4
.L_6700:
        /*9ccc*/ 	.byte	0x04, 0x11
        /*9cce*/ 	.short	(.L_6702 - .L_6701)
	.align		4
.L_6701:
        /*9cd0*/ 	.word	index@($_ZN7cutlass13device_kernelIN5flash19enable_sm80_to_sm89INS1_16FlashAttnBwdSm80INS1_25CollectiveMainloopBwdSm80ILi2ELi2EN4cute5tupleIJNS5_1CILi128EEES8_NS7_ILi64EEEEEENS_6half_tEfNS_4arch4Sm80ELb0ELb1ELb1ELb0ELb1ELb0ELb0ELb0ELi2ELi4ELi4ELi4ELb0EEENS1_21CollectiveEpilogueBwdISA_SB_SD_Li256ELb0ELb0ELi2EEENS1_19SingleTileSchedulerILb0ELb0ELb0ELi128EEEEEEEEEvNT_6ParamsE$_ZN4cute3eso3ESOILb1ELb0EJNS_6LayoutINS_5tupleIJNS3_IJNS3_IJNS_1CILi8EEENS4_ILi1EEEEEES6_EEENS3_IJNS3_IJS6_S6_EEENS4_ILi4EEEEEEEEENS3_IJNS3_IJNS3_IJS6_NS4_ILi0EEEEEESD_EEENS3_IJNS3_IJSD_SD_EEES5_EEEEEEEENS_10ViewEngineIPN7cutlass6half_tEEEEEC2ERKSJ_RKSO_)
        /*9cd4*/ 	.word	0x00000000


	//----- nvinfo : EIATTR_FRAME_SIZE
	.align		4
.L_6702:
        /*9cd8*/ 	.byte	0x04, 0x11
        /*9cda*/ 	.short	(.L_6704 - .L_6703)
	.align		4
.L_6703:
        /*9cdc*/ 	.word	index@($_ZN7cutlass13device_kernelIN5flash19enable_sm80_to_sm89INS1_16FlashAttnBwdSm80INS1_25CollectiveMainloopBwdSm80ILi2ELi2EN4cute5tupleIJNS5_1CILi128EEES8_NS7_ILi64EEEEEENS_6half_tEfNS_4arch4Sm80ELb0ELb1ELb1ELb0ELb1ELb0ELb0ELb0ELi2ELi4ELi4ELi4ELb0EEENS1_21CollectiveEpilogueBwdISA_SB_SD_Li256ELb0ELb0ELi2EEENS1_19SingleTileSchedulerILb0ELb0ELb0ELi128EEEEEEEEEvNT_6ParamsE$_ZN4cute3eso3ESOILb1ELb0EJNS_6LayoutINS_5tupleIJNS3_IJNS3_IJNS_1CILi8EEENS4_ILi1EEEEEES6_EEENS3_IJNS3_IJS6_S6_EEENS4_ILi4EEEEEEEEENS3_IJNS3_IJNS3_IJS6_NS4_ILi0EEEEEESD_EEENS3_IJNS3_IJSD_SD_EEENS4_ILi2048EEEEEEEEEEENS_10ViewEngineINS_8smem_ptrIPN7cutlass6half_tEEEEEEEC2ERKSK_RKSR_)
        /*9ce0*/ 	.word	0x00000000


	//----- nvinfo : EIATTR_FRAME_SIZE
	.align		4
.L_6704:
        /*9ce4*/ 	.byte	0x04, 0x11
        /*9ce6*/ 	.short	(.L_6706 - .L_6705)
	.align		4
.L_6705:
        /*9ce8*/ 	.word	index@($_ZN7cutlass13device_kernelIN5flash19enable_sm80_to_sm89INS1_16FlashAttnBwdSm80INS1_25CollectiveMainloopBwdSm80ILi2ELi2EN4cute5tupleIJNS5_1CILi128EEES8_NS7_ILi64EEEEEENS_6half_tEfNS_4arch4Sm80ELb0ELb1ELb1ELb0ELb1ELb0ELb0ELb0ELi2ELi4ELi4ELi4ELb0EEENS1_21CollectiveEpilogueBwdISA_SB_SD_Li256ELb0ELb0ELi2EEENS1_19SingleTileSchedulerILb0ELb0ELb0ELi128EEEEEEEEEvNT_6ParamsE$_ZN4cute3eso3ESOILb1ELb0EJNS_6LayoutINS_5tupleIJNS3_IJNS3_IJNS_1CILi8EEENS4_ILi1EEEEEES6_EEENS3_IJNS3_IJS6_S6_EEENS4_ILi2EEEEEEEEENS3_IJNS3_IJNS3_IJS6_NS4_ILi0EEEEEESD_EEENS3_IJNS3_IJSD_SD_EEES5_EEEEEEEENS_10ViewEngineIPN7cutlass6half_tEEEEEC2ERKSJ_RKSO_)
        /*9cec*/ 	.word	0x00000000


	//----- nvinfo : EIATTR_FRAME_SIZE
	.align		4
.L_6706:
        /*9cf0*/ 	.byte	0x04, 0x11
        /*9cf2*/ 	.short	(.L_6708 - .L_6707)
	.align		4
.L_6707:
        /*9cf4*/ 	.word	index@($_ZN7cutlass13device_kernelIN5flash19enable_sm80_to_sm89INS1_16FlashAttnBwdSm80INS1_25CollectiveMainloopBwdSm80ILi2ELi2EN4cute5tupleIJNS5_1CILi128EEES8_NS7_ILi64EEEEEENS_6half_tEfNS_4arch4Sm80ELb0ELb1ELb1ELb0ELb1ELb0ELb0ELb0ELi2ELi4ELi4ELi4ELb0EEENS1_21CollectiveEpilogueBwdISA_SB_SD_Li256ELb0ELb0ELi2EEENS1_19SingleTileSchedulerILb0ELb0ELb0ELi128EEEEEEEEEvNT_6ParamsE$_ZN4cute3eso3ESOILb1ELb0EJNS_6LayoutINS_5tupleIJNS3_IJNS3_IJNS_1CILi8EEENS4_ILi1EEEEEES6_EEENS3_IJNS3_IJS6_S6_EEENS4_ILi2EEEEEEEEENS3_IJNS3_IJNS3_IJS6_NS4_ILi0EEEEEESD_EEENS3_IJNS3_IJSD_SD_EEENS4_ILi8192EEEEEEEEEEENS_10ViewEngineINS_8smem_ptrIPN7cutlass6half_tEEEEEEEC2ERKSK_RKSR_)
        /*9cf8*/ 	.word	0x00000000


	//----- nvinfo : EIATTR_FRAME_SIZE
	.align		4
.L_6708:
        /*9cfc*/ 	.byte	0x04, 0x11
        /*9cfe*/ 	.short	(.L_6710 - .L_6709)
	.align		4
.L_6709:
        /*9d00*/ 	.word	index@($_ZN7cutlass13device_kernelIN5flash19enable_sm80_to_sm89INS1_16FlashAttnBwdSm80INS1_25CollectiveMainloopBwdSm80ILi2ELi2EN4cute5tupleIJNS5_1CILi128EEES8_NS7_ILi64EEEEEENS_6half_tEfNS_4arch4Sm80ELb0ELb1ELb1ELb0ELb1ELb0ELb0ELb0ELi2ELi4ELi4ELi4ELb0EEENS1_21CollectiveEpilogueBwdISA_SB_SD_Li256ELb0ELb0ELi2EEENS1_19SingleTileSchedulerILb0ELb0ELb0ELi128EEEEEEEEEvNT_6ParamsE$_ZN4cute3eso3ESOILb1ELb0EJNS_6LayoutINS_5tupleIJNS3_IJNS3_IJNS_1CILi8EEENS4_ILi1EEEEEES6_EEENS3_IJNS3_IJS6_S6_EEENS4_ILi2EEEEEEEEENS3_IJNS3_IJNS3_IJS6_NS4_ILi0EEEEEESD_EEENS3_IJNS3_IJSD_SD_EEENS4_ILi64EEEEEEEEEEENS_10ViewEngineIPN7cutlass6half_tEEEEEC2ERKSK_RKSP_)
        /*9d04*/ 	.word	0x00000000


	//----- nvinfo : EIATTR_FRAME_SIZE
	.align		4
.L_6710:
        /*9d08*/ 	.byte	0x04, 0x11
        /*9d0a*/ 	.short	(.L_6712 - .L_6711)
	.align		4
.L_6711:
        /*9d0c*/ 	.word	index@($_ZN7cutlass13device_kernelIN5flash19enable_sm80_to_sm89INS1_16FlashAttnBwdSm80INS1_25CollectiveMainloopBwdSm80ILi2ELi2EN4cute5tupleIJNS5_1CILi128EEES8_NS7_ILi64EEEEEENS_6half_tEfNS_4arch4Sm80ELb0ELb1ELb1ELb0ELb1ELb0ELb0ELb0ELi2ELi4ELi4ELi4ELb0EEENS1_21CollectiveEpilogueBwdISA_SB_SD_Li256ELb0ELb0ELi2EEENS1_19SingleTileSchedulerILb0ELb0ELb0ELi128EEEEEEEEEvNT_6ParamsE$_ZN4cute3eso3ESOILb1ELb0EJNS_6LayoutINS_5tupleIJNS3_IJNS3_IJNS_1CILi8EEENS4_ILi1EEEEEES6_EEENS3_IJNS3_IJS6_S6_EEENS4_ILi2EEEEEEEEENS3_IJNS3_IJNS3_IJS6_NS4_ILi0EEEEEESD_EEENS3_IJNS3_IJSD_SD_EEENS4_ILi4096EEEEEEEEEEENS_10ViewEngineINS_8smem_ptrIPN7cutlass6half_tEEEEEEEC2ERKSK_RKSR_)
        /*9d10*/ 	.word	0x00000000


	//----- nvinfo : EIATTR_FRAME_SIZE
	.align		4
.L_6712:
        /*9d14*/ 	.byte	0x04, 0x11
        /*9d16*/ 	.short	(.L_6714 - .L_6713)
	.align		4
.L_6713:
        /*9d18*/ 	.word	index@($_ZN7cutlass13device_kernelIN5flash19enable_sm80_to_sm89INS1_16FlashAttnBwdSm80INS1_25CollectiveMainloopBwdSm80ILi2ELi2EN4cute5tupleIJNS5_1CILi128EEES8_NS7_ILi64EEEEEENS_6half_tEfNS_4arch4Sm80ELb0ELb1ELb1ELb0ELb1ELb0ELb0ELb0ELi2ELi4ELi4ELi4ELb0EEENS1_21CollectiveEpilogueBwdISA_SB_SD_Li256ELb0ELb0ELi2EEENS1_19SingleTileSchedulerILb0ELb0ELb0ELi128EEEEEEEEEvNT_6ParamsE$_ZN4cute3eso3ESOILb1ELb0EJNS_6LayoutINS_5tupleIJNS3_IJNS3_IJNS_1CILi4EEENS4_ILi8EEEEEENS3_IJS5_NS4_ILi2EEEEEEEEENS3_IJNS3_IJS8_S8_EEENS3_IJS8_S6_EEEEEEEEENS3_IJNS3_IJNS3_IJNS_11ScaledBasisIS8_JLi1EEEENSF_INS4_ILi1EEEJLi0EEEEEEENS3_IJNSF_INS4_ILi16EEEJLi0EEEENSF_IS6_JLi1EEEEEEEEEENS3_IJNS3_IJNSF_ISH_JLi1EEEENSF_IS6_JLi0EEEEEEENS3_IJNSF_INS4_ILi64EEEJLi0EEEENSF_ISK_JLi1EEEEEEEEEEEEEEENS_10ViewEngineINS_23ArithmeticTupleIteratorINS_15ArithmeticTupleIJNS4_ILi0EEES12_EEEEEEEEEC2ERKSY_RKS15_)
        /*9d1c*/ 	.word	0x00000000


	//----- nvinfo : EIATTR_FRAME_SIZE
	.align		4
.L_6714:
        /*9d20*/ 	.byte	0x04, 0x11
        /*9d22*/ 	.short	(.L_6716 - .L_6715)
	.align		4
.L_6715:
        /*9d24*/ 	.word	index@($_ZN7cutlass13device_kernelIN5flash19enable_sm80_to_sm89INS1_16FlashAttnBwdSm80INS1_25CollectiveMainloopBwdSm80ILi2ELi2EN4cute5tupleIJNS5_1CILi128EEES8_NS7_ILi64EEEEEENS_6half_tEfNS_4arch4Sm80ELb0ELb1ELb1ELb0ELb1ELb0ELb0ELb0ELi2ELi4ELi4ELi4ELb0EEENS1_21CollectiveEpilogueBwdISA_SB_SD_Li256ELb0ELb0ELi2EEENS1_19SingleTileSchedulerILb0ELb0ELb0ELi128EEEEEEEEEvNT_6ParamsE$_ZN4cute3eso3ESOILb1ELb0EJNS_6LayoutINS_5tupleIJNS3_IJNS3_IJNS_1CILi4EEENS4_ILi2EEEEEENS4_ILi1EEEEEES6_NS4_ILi8EEEEEENS3_IJNS3_IJNS3_IJS8_NS4_ILi32EEEEEENS4_ILi0EEEEEENS4_ILi64EEES5_EEEEENS_10ViewEngineIPN7cutlass6half_tEEEEEC2ERKSI_RKSN_)
        /*9d28*/ 	.word	0x00000000


	//----- nvinfo : EIATTR_FRAME_SIZE
	.align		4
.L_6716:
        /*9d2c*/ 	.byte	0x04, 0x11
        /*9d2e*/ 	.short	(.L_6718 - .L_6717)
	.align		4
.L_6717:
        /*9d30*/ 	.word	index@($_ZN7cutlass13device_kernelIN5flash19enable_sm80_to_sm89INS1_16FlashAttnBwdSm80INS1_25CollectiveMainloopBwdSm80ILi2ELi2EN4cute5tupleIJNS5_1CILi128EEES8_NS7_ILi64EEEEEENS_6half_tEfNS_4arch4Sm80ELb0ELb1ELb1ELb0ELb1ELb0ELb0ELb0ELi2ELi4ELi4ELi4ELb0EEENS1_21CollectiveEpilogueBwdISA_SB_SD_Li256ELb0ELb0ELi2EEENS1_19SingleTileSchedulerILb0ELb0ELb0ELi128EEEEEEEEEvNT_6ParamsE$_ZN4cute3eso3ESOILb1ELb0EJNS_6LayoutINS_5tupleIJNS3_IJNS3_IJNS_1CILi4EEENS4_ILi2EEEEEENS4_ILi1EEEEEES6_EEENS3_IJNS3_IJNS3_IJS8_NS4_ILi32EEEEEENS4_ILi0EEEEEENS4_ILi64EEEEEEEEiEEC2ERKSH_RKi)
        /*9d34*/ 	.word	0x00000000


	//----- nvinfo : EIATTR_FRAME_SIZE
	.align		4
.L_6718:
        /*9d38*/ 	.byte	0x04, 0x11
        /*9d3a*/ 	.short	(.L_6720 - .L_6719)
	.align		4
.L_6719:
        /*9d3c*/ 	.word	index@($_ZN7cutlass13device_kernelIN5flash19enable_sm80_to_sm89INS1_16FlashAttnBwdSm80INS1_25CollectiveMainloopBwdSm80ILi2ELi2EN4cute5tupleIJNS5_1CILi128EEES8_NS7_ILi64EEEEEENS_6half_tEfNS_4arch4Sm80ELb0ELb1ELb1ELb0ELb1ELb0ELb0ELb0ELi2ELi4ELi4ELi4ELb0EEENS1_21CollectiveEpilogueBwdISA_SB_SD_Li256ELb0ELb0ELi2EEENS1_19SingleTileSchedulerILb0ELb0ELb0ELi128EEEEEEEEEvNT_6ParamsE$_ZN4cute3eso3ESOILb1ELb0EJNS_6LayoutINS_5tupleIJNS3_IJNS3_IJNS_1CILi4EEENS4_ILi2EEEEEENS4_ILi1EEEEEES6_EEENS3_IJNS3_IJNS3_IJS8_NS4_ILi32EEEEEENS4_ILi0EEEEEENS4_ILi64EEEEEEEENS_10ViewEngineIPN7cutlass6half_tEEEEEC2ERKSH_RKSM_)
        /*9d40*/ 	.word	0x00000000


	//----- nvinfo : EIATTR_FRAME_SIZE
	.align		4
.L_6720:
        /*9d44*/ 	.byte	0x04, 0x11
        /*9d46*/ 	.short	(.L_6722 - .L_6721)
	.align		4
.L_6721:
        /*9d48*/ 	.word	index@($_ZN7cutlass13device_kernelIN5flash19enable_sm80_to_sm89INS1_16FlashAttnBwdSm80INS1_25CollectiveMainloopBwdSm80ILi2ELi2EN4cute5tupleIJNS5_1CILi128EEES8_NS7_ILi64EEEEEENS_6half_tEfNS_4arch4Sm80ELb0ELb1ELb1ELb0ELb1ELb0ELb0ELb0ELi2ELi4ELi4ELi4ELb0EEENS1_21CollectiveEpilogueBwdISA_SB_SD_Li256ELb0ELb0ELi2EEENS1_19SingleTileSchedulerILb0ELb0ELb0ELi128EEEEEEEEEvNT_6ParamsE$_ZN4cute3eso3ESOILb1ELb0EJNS_6LayoutINS_5tupleIJNS3_IJNS3_IJNS_1CILi4EEENS4_ILi2EEEEEENS4_ILi1EEEEEENS3_IJS6_EEEEEENS3_IJNS3_IJNS3_IJS8_NS4_ILi32EEEEEENS4_ILi0EEEEEENS3_IJNS4_ILi64EEEEEEEEEEENS_10ViewEngineIPN7cutlass6half_tEEEEEC2ERKSJ_RKSO_)
        /*9d4c*/ 	.word	0x00000000


	//----- nvinfo : EIATTR_FRAME_SIZE
	.align		4
.L_6722:
        /*9d50*/ 	.byte	0x04, 0x11
        /*9d52*/ 	.short	(.L_6724 - .L_6723)
	.align		4
.L_6723:
        /*9d54*/ 	.word	index@($_ZN7cutlass13device_kernelIN5flash19enable_sm80_to_sm89INS1_16FlashAttnBwdSm80INS1_25CollectiveMainloopBwdSm80ILi2ELi2EN4cute5tupleIJNS5_1CILi128EEES8_NS7_ILi64EEEEEENS_6half_tEfNS_4arch4Sm80ELb0ELb1ELb1ELb0ELb1ELb0ELb0ELb0ELi2ELi4ELi4ELi4ELb0EEENS1_21CollectiveEpilogueBwdISA_SB_SD_Li256ELb0ELb0ELi2EEENS1_19SingleTileSchedulerILb0ELb0ELb0ELi128EEEEEEEEEvNT_6ParamsE$_ZN4cute3eso3ESOILb1ELb0EJNS_6LayoutINS_5tupleIJNS3_IJNS3_IJNS_1CILi4EEENS4_ILi2EEEEEENS4_ILi1EEEEEEEEENS3_IJNS3_IJNS3_IJS8_NS4_ILi32EEEEEENS4_ILi0EEEEEEEEEEEiEEC2ERKSG_RKi)
        /*9d58*/ 	.word	0x00000000


	//----- nvinfo : EIATTR_FRAME_SIZE
	.align		4
.L_6724:
        /*9d5c*/ 	.byte	0x04, 0x11
        /*9d5e*/ 	.short	(.L_6726 - .L_6725)
	.align		4
.L_6725:
        /*9d60*/ 	.word	index@($_ZN7cutlass13device_kernelIN5flash19enable_sm80_to_sm89INS1_16FlashAttnBwdSm80INS1_25CollectiveMainloopBwdSm80ILi2ELi2EN4cute5tupleIJNS5_1CILi128EEES8_NS7_ILi64EEEEEENS_6half_tEfNS_4arch4Sm80ELb0ELb1ELb1ELb0ELb1ELb0ELb0ELb0ELi2ELi4ELi4ELi4ELb0EEENS1_21CollectiveEpilogueBwdISA_SB_SD_Li256ELb0ELb0ELi2EEENS1_19SingleTileSchedulerILb0ELb0ELb0ELi128EEEEEEEEEvNT_6ParamsE$_ZN4cute3eso3ESOILb1ELb0EJNS_6LayoutINS_5tupleIJNS3_IJNS3_IJNS_1CILi4EEENS4_ILi2EEEEEENS4_ILi1EEEEEEEEENS3_IJNS3_IJNS3_IJS8_NS4_ILi32EEEEEENS4_ILi0EEEEEEEEEEENS_10ViewEngineIPN7cutlass6half_tEEEEEC2ERKSG_RKSL_)
        /*9d64*/ 	.word	0x00000000


	//----- nvinfo : EIATTR_FRAME_SIZE
	.align		4
.L_6726:
        /*9d68*/ 	.byte	0x04, 0x11
        /*9d6a*/ 	.short	(.L_6728 - .L_6727)
	.align		4
.L_6727:
        /*9d6c*/ 	.word	index@($_ZN7cutlass13device_kernelIN5flash19enable_sm80_to_sm89INS1_16FlashAttnBwdSm80INS1_25CollectiveMainloopBwdSm80ILi2ELi2EN4cute5tupleIJNS5_1CILi128EEES8_NS7_ILi64EEEEEENS_6half_tEfNS_4arch4Sm80ELb0ELb1ELb1ELb0ELb1ELb0ELb0ELb0ELi2ELi4ELi4ELi4ELb0EEENS1_21CollectiveEpilogueBwdISA_SB_SD_Li256ELb0ELb0ELi2EEENS1_19SingleTileSchedulerILb0ELb0ELb0ELi128EEEEEEEEEvNT_6ParamsE$_ZN4cute3eso3ESOILb1ELb0EJNS_6LayoutINS_5tupleIJNS3_IJNS3_IJNS_1CILi2EEES5_EEENS4_ILi1EEEEEEEEENS3_IJNS3_IJNS3_IJS7_NS4_ILi16EEEEEENS4_ILi0EEEEEEEEEEENS_10ViewEngineIPjEEEEC2ERKSF_RKSI_)
        /*9d70*/ 	.word	0x00000000


	//----- nvinfo : EIATTR_FRAME_SIZE
	.align		4
.L_6728:
        /*9d74*/ 	.byte	0x04, 0x11
        /*9d76*/ 	.short	(.L_6730 - .L_6729)
	.align		4
.L_6729:
        /*9d78*/ 	.word	index@($_ZN7cutlass13device_kernelIN5flash19enable_sm80_to_sm89INS1_16FlashAttnBwdSm80INS1_25CollectiveMainloopBwdSm80ILi2ELi2EN4cute5tupleIJNS5_1CILi128EEES8_NS7_ILi64EEEEEENS_6half_tEfNS_4arch4Sm80ELb0ELb1ELb1ELb0ELb1ELb0ELb0ELb0ELi2ELi4ELi4ELi4ELb0EEENS1_21CollectiveEpilogueBwdISA_SB_SD_Li256ELb0ELb0ELi2EEENS1_19SingleTileSchedulerILb0ELb0ELb0ELi128EEEEEEEEEvNT_6ParamsE$_ZN4cute3eso3ESOILb1ELb0EJNS_6LayoutINS_5tupleIJNS3_IJNS3_IJNS3_IJNS_1CILi4EEENS4_ILi2EEEEEENS4_ILi1EEEEEES8_EEENS3_IJNS3_IJNS3_IJS8_S8_EEES8_EEES6_EEEEEENS3_IJNS3_IJNS3_IJNS3_IJS8_NS4_ILi32EEEEEENS4_ILi0EEEEEESH_EEENS3_IJNS3_IJNS3_IJSH_SH_EEESH_EEENS4_ILi64EEEEEEEEEEENS_10ViewEngineIPN7cutlass6half_tEEEEEC2ERKSP_RKSU_)
        /*9d7c*/ 	.word	0x00000000


	//----- nvinfo : EIATTR_FRAME_SIZE
	.align		4
.L_6730:
        /*9d80*/ 	.byte	0x04, 0x11
        /*9d82*/ 	.short	(.L_6732 - .L_6731)
	.align		4
.L_6731:
        /*9d84*/ 	.word	index@($_ZN7cutlass13device_kernelIN5flash19enable_sm80_to_sm89INS1_16FlashAttnBwdSm80INS1_25CollectiveMainloopBwdSm80ILi2ELi2EN4cute5tupleIJNS5_1CILi128EEES8_NS7_ILi64EEEEEENS_6half_tEfNS_4arch4Sm80ELb0ELb1ELb1ELb0ELb1ELb0ELb0ELb0ELi2ELi4ELi4ELi4ELb0EEENS1_21CollectiveEpilogueBwdISA_SB_SD_Li256ELb0ELb0ELi2EEENS1_19SingleTileSchedulerILb0ELb0ELb0ELi128EEEEEEEEEvNT_6ParamsE$_ZN4cute3eso3ESOILb1ELb0EJNS_5tupleIJNS_1CILi1EEENS3_ILi0EEEEEENS2_IJiEEEEEC2ERKS6_RKS7_)
        /*9d88*/ 	.word	0x00000000


	//----- nvinfo : EIATTR_FRAME_SIZE
	.align		4
.L_6732:
        /*9d8c*/ 	.byte	0x04, 0x11
        /*9d8e*/ 	.short	(.L_6734 - .L_6733)
	.align		4
.L_6733:
        /*9d90*/ 	.word	index@($_ZN7cutlass13device_kernelIN5flash19enable_sm80_to_sm89INS1_16FlashAttnBwdSm80INS1_25CollectiveMainloopBwdSm80ILi2ELi2EN4cute5tupleIJNS5_1CILi128EEES8_NS7_ILi64EEEEEENS_6half_tEfNS_4arch4Sm80ELb0ELb1ELb1ELb0ELb1ELb0ELb0ELb0ELi2ELi4ELi4ELi4ELb0EEENS1_21CollectiveEpilogueBwdISA_SB_SD_Li256ELb0ELb0ELi2EEENS1_19SingleTileSchedulerILb0ELb0ELb0ELi128EEEEEEEEEvNT_6ParamsE$_ZN4cute3eso3ESOILb1ELb0EJNS_5tupleIJNS_1CILi0EEES4_EEEiEEC2ERKS5_RKi)
        /*9d94*/ 	.word	0x00000000


	//----- nvinfo : EIATTR_FRAME_SIZE
	.align		4
.L_6734:
        /*9d98*/ 	.byte	0x04, 0x11
        /*9d9a*/ 	.short	(.L_6736 - .L_6735)
	.align		4
.L_6735:
        /*9d9c*/ 	.word	index@($_ZN7cutlass13device_kernelIN5flash19enable_sm80_to_sm89INS1_16FlashAttnBwdSm80INS1_25CollectiveMainloopBwdSm80ILi2ELi2EN4cute5tupleIJNS5_1CILi128EEES8_NS7_ILi64EEEEEENS_6half_tEfNS_4arch4Sm80ELb0ELb1ELb1ELb0ELb1ELb0ELb0ELb0ELi2ELi4ELi4ELi4ELb0EEENS1_21CollectiveEpilogueBwdISA_SB_SD_Li256ELb0ELb0ELi2EEENS1_19SingleTileSchedulerILb0ELb0ELb0ELi128EEEEEEEEEvNT_6ParamsE$_ZN4cute3eso3ESOILb1ELb0EJNS_5tupleIJNS2_IJNS_1CILi1EEENS3_ILi0EEEEEES5_EEENS2_IJNS2_IJS5_S5_EEEiEEEEEC2ERKS7_RKS9_)
        /*9da0*/ 	.word	0x00000000


	//----- nvinfo : EIATTR_FRAME_SIZE
	.align		4
.L_6736:
        /*9da4*/ 	.byte	0x04, 0x11
        /*9da6*/ 	.short	(.L_6738 - .L_6737)
	.align		4
.L_6737:
        /*9da8*/ 	.word	index@($_ZN7cutlass13device_kernelIN5flash19enable_sm80_to_sm89INS1_16FlashAttnBwdSm80INS1_25CollectiveMainloopBwdSm80ILi2ELi2EN4cute5tupleIJNS5_1CILi128EEES8_NS7_ILi64EEEEEENS_6half_tEfNS_4arch4Sm80ELb0ELb1ELb1ELb0ELb1ELb0ELb0ELb0ELi2ELi4ELi4ELi4ELb0EEENS1_21CollectiveEpilogueBwdISA_SB_SD_Li256ELb0ELb0ELi2EEENS1_19SingleTileSchedulerILb0ELb0ELb0ELi128EEEEEEEEEvNT_6ParamsE$_ZN4cute3eso3ESOILb1ELb0EJNS_5tupleIJNS2_IJNS_1CILi1EEENS3_ILi0EEEEEENS2_IJS5_S5_EEEEEENS2_IJS5_iEEEEEC2ERKS8_RKS9_)
        /*9dac*/ 	.word	0x00000000


	//----- nvinfo : EIATTR_FRAME_SIZE
	.align		4
.L_6738:
        /*9db0*/ 	.byte	0x04, 0x11
        /*9db2*/ 	.short	(.L_6740 - .L_6739)
	.align		4
.L_6739:
        /*9db4*/ 	.word	index@($_ZN7cutlass13device_kernelIN5flash19enable_sm80_to_sm89INS1_16FlashAttnBwdSm80INS1_25CollectiveMainloopBwdSm80ILi2ELi2EN4cute5tupleIJNS5_1CILi128EEES8_NS7_ILi64EEEEEENS_6half_tEfNS_4arch4Sm80ELb0ELb1ELb1ELb0ELb1ELb0ELb0ELb0ELi2ELi4ELi4ELi4ELb0EEENS1_21CollectiveEpilogueBwdISA_SB_SD_Li256ELb0ELb0ELi2EEENS1_19SingleTileSchedulerILb0ELb0ELb0ELi128EEEEEEEEEvNT_6ParamsE$_ZN4cute3eso3ESOILb1ELb0EJNS_1CILi8EEEiiiNS2_ILi144EEENS2_ILi512EEEEEC2ERKS3_RKiSA_SA_RKS4_RKS5_)
        /*9db8*/ 	.word	0x00000000


	//----- nvinfo : EIATTR_FRAME_SIZE
	.align		4
.L_6740:
        /*9dbc*/ 	.byte	0x04, 0x11
        /*9dbe*/ 	.short	(.L_6742 - .L_6741)
	.align		4
.L_6741:
        /*9dc0*/ 	.word	index@($_ZN7cutlass13device_kernelIN5flash19enable_sm80_to_sm89INS1_16FlashAttnBwdSm80INS1_25CollectiveMainloopBwdSm80ILi2ELi2EN4cute5tupleIJNS5_1CILi128EEES8_NS7_ILi64EEEEEENS_6half_tEfNS_4arch4Sm80ELb0ELb1ELb1ELb0ELb1ELb0ELb0ELb0ELi2ELi4ELi4ELi4ELb0EEENS1_21CollectiveEpilogueBwdISA_SB_SD_Li256ELb0ELb0ELi2EEENS1_19SingleTileSchedulerILb0ELb0ELb0ELi128EEEEEEEEEvNT_6ParamsE$_ZN4cute3eso3ESOILb1ELb0EJNS_1CILi8EEEiiEEC2ERKS3_RKiS8_)
        /*9dc4*/ 	.word	0x00000000


	//----- nvinfo : EIATTR_FRAME_SIZE
	.align		4
.L_6742:
        /*9dc8*/ 	.byte	0x04, 0x11
        /*9dca*/ 	.short	(.L_6744 - .L_6743)
	.align		4
.L_6743:
        /*9dcc*/ 	.word	index@($_ZN7cutlass13device_kernelIN5flash19enable_sm80_to_sm89INS1_16FlashAttnBwdSm80INS1_25CollectiveMainloopBwdSm80ILi2ELi2EN4cute5tupleIJNS5_1CILi128EEES8_NS7_ILi64EEEEEENS_6half_tEfNS_4arch4Sm80ELb0ELb1ELb1ELb0ELb1ELb0ELb0ELb0ELi2ELi4ELi4ELi4ELb0EEENS1_21CollectiveEpilogueBwdISA_SB_SD_Li256ELb0ELb0ELi2EEENS1_19SingleTileSchedulerILb0ELb0ELb0ELi128EEEEEEEEEvNT_6ParamsE$_ZN4cute3eso3ESOILb1ELb0EJNS_1CILi1EEEiiiNS2_ILi72EEENS2_ILi512EEEEEC2ERKS3_RKiSA_SA_RKS4_RKS5_)
        /*9dd0*/ 	.word	0x00000000


	//----- nvinfo : EIATTR_FRAME_SIZE
	.align		4
.L_6744:
        /*9dd4*/ 	.byte	0x04, 0x11
        /*9dd6*/ 	.short	(.L_6746 - .L_6745)
	.align		4
.L_6745:
        /*9dd8*/ 	.word	index@($_ZN7cutlass13device_kernelIN5flash19enable_sm80_to_sm89INS1_16FlashAttnBwdSm80INS1_25CollectiveMainloopBwdSm80ILi2ELi2EN4cute5tupleIJNS5_1CILi128EEES8_NS7_ILi64EEEEEENS_6half_tEfNS_4arch4Sm80ELb0ELb1ELb1ELb0ELb1ELb0ELb0ELb0ELi2ELi4ELi4ELi4ELb0EEENS1_21CollectiveEpilogueBwdISA_SB_SD_Li256ELb0ELb0ELi2EEENS1_19SingleTileSchedulerILb0ELb0ELb0ELi128EEEEEEEEEvNT_6ParamsE$_ZN4cute3eso3ESOILb1ELb0EJNS_1CILi1EEEiiiNS2_ILi144EEENS2_ILi512EEEEEC2ERKS3_RKiSA_SA_RKS4_RKS5_)
        /*9ddc*/ 	.word	0x00000000


	//----- nvinfo : EIATTR_FRAME_SIZE
	.align		4
.L_6746:
        /*9de0*/ 	.byte	0x04, 0x11
        /*9de2*/ 	.short	(.L_6748 - .L_6747)
	.align		4
.L_6747:
        /*9de4*/ 	.word	index@($_ZN7cutlass13device_kernelIN5flash19enable_sm80_to_sm89INS1_16FlashAttnBwdSm80INS1_25CollectiveMainloopBwdSm80ILi2ELi2EN4cute5tupleIJNS5_1CILi128EEES8_NS7_ILi64EEEEEENS_6half_tEfNS_4arch4Sm80ELb0ELb1ELb1ELb0ELb1ELb0ELb0ELb0ELi2ELi4ELi4ELi4ELb0EEENS1_21CollectiveEpilogueBwdISA_SB_SD_Li256ELb0ELb0ELi2EEENS1_19SingleTileSchedulerILb0ELb0ELb0ELi128EEEEEEEEEvNT_6ParamsE$_ZN4cute3eso3ESOILb1ELb0EJNS_1CILi1EEENS_5tupleIJiiiEEENS2_ILi64EEENS4_IJNS2_ILi72EEENS2_ILi144EEENS2_ILi288EEEEEENS2_ILi512EEEEEC2ERKS3_RKS5_RKS6_RKSA_RKSB_)
        /*9de8*/ 	.word	0x00000000


	//----- nvinfo : EIATTR_FRAME_SIZE
	.align		4
.L_6748:
        /*9dec*/ 	.byte	0x04, 0x11
        /*9dee*/ 	.short	(.L_6750 - .L_6749)
	.align		4
.L_6749:
        /*9df0*/ 	.word	index@($_ZN7cutlass13device_kernelIN5flash19enable_sm80_to_sm89INS1_16FlashAttnBwdSm80INS1_25CollectiveMainloopBwdSm80ILi2ELi2EN4cute5tupleIJNS5_1CILi128EEES8_NS7_ILi64EEEEEENS_6half_tEfNS_4arch4Sm80ELb0ELb1ELb1ELb0ELb1ELb0ELb0ELb0ELi2ELi4ELi4ELi4ELb0EEENS1_21CollectiveEpilogueBwdISA_SB_SD_Li256ELb0ELb0ELi2EEENS1_19SingleTileSchedulerILb0ELb0ELb0ELi128EEEEEEEEEvNT_6ParamsE$_ZN4cute3eso3ESOILb1ELb0EJNS_1CILi1EEENS_5tupleIJNS2_ILi8EEEiiEEENS2_ILi64EEENS4_IJiNS2_ILi144EEENS2_ILi288EEEEEENS2_ILi512EEEEEC2ERKS3_RKS6_RKS7_RKSA_RKSB_)
        /*9df4*/ 	.word	0x00000000


	//----- nvinfo : EIATTR_FRAME_SIZE
	.align		4
.L_6750:
        /*9df8*/ 	.byte	0x04, 0x11
        /*9dfa*/ 	.short	(.L_6752 - .L_6751)
	.align		4
.L_6751:
        /*9dfc*/ 	.word	index@($_ZN7cutlass13device_kernelIN5flash19enable_sm80_to_sm89INS1_16FlashAttnBwdSm80INS1_25CollectiveMainloopBwdSm80ILi2ELi2EN4cute5tupleIJNS5_1CILi128EEES8_NS7_ILi64EEEEEENS_6half_tEfNS_4arch4Sm80ELb0ELb1ELb1ELb0ELb1ELb0ELb0ELb0ELi2ELi4ELi4ELi4ELb0EEENS1_21CollectiveEpilogueBwdISA_SB_SD_Li256ELb0ELb0ELi2EEENS1_19SingleTileSchedulerILb0ELb0ELb0ELi128EEEEEEEEEvNT_6ParamsE$_ZN4cute3eso3ESOILb1ELb0EJNS_14ComposedLayoutINS_7SwizzleILi3ELi3ELi3EEENS_1CILj0EEENS_6LayoutINS_5tupleIJNS8_IJNS8_IJNS5_ILi4EEENS5_ILi8EEEEEENS8_IJS9_NS5_ILi1EEEEEEEEENS8_IJNS8_IJNS5_ILi2EEESF_SF_EEENS8_IJSF_S9_EEEEEEEEENS8_IJNS8_IJNS8_IJSF_NS5_ILi64EEEEEENS8_IJNS5_ILi1024EEENS5_ILi0EEEEEEEEENS8_IJNS8_IJSC_NS5_ILi512EEESA_EEENS8_IJNS5_ILi4096EEENS5_ILi16EEEEEEEEEEEEEEEENS_10ViewEngineINS_8smem_ptrIPN7cutlass6half_tEEEEEEEC2ERKSY_RKS15_)
        /*9e00*/ 	.word	0x00000000


	//----- nvinfo : EIATTR_FRAME_SIZE
	.align		4
.L_6752:
        /*9e04*/ 	.byte	0x04, 0x11
        /*9e06*/ 	.short	(.L_6754 - .L_6753)
	.align		4
.L_6753:
        /*9e08*/ 	.word	index@($_ZN7cutlass13device_kernelIN5flash19enable_sm80_to_sm89INS1_16FlashAttnBwdSm80INS1_25CollectiveMainloopBwdSm80ILi2ELi2EN4cute5tupleIJNS5_1CILi128EEES8_NS7_ILi64EEEEEENS_6half_tEfNS_4arch4Sm80ELb0ELb1ELb1ELb0ELb1ELb0ELb0ELb0ELi2ELi4ELi4ELi4ELb0EEENS1_21CollectiveEpilogueBwdISA_SB_SD_Li256ELb0ELb0ELi2EEENS1_19SingleTileSchedulerILb0ELb0ELb0ELi128EEEEEEEEEvNT_6ParamsE$_ZN4cute3eso3ESOILb1ELb0EJNS_14ComposedLayoutINS_7SwizzleILi3ELi3ELi3EEENS_1CILj0EEENS_6LayoutINS_5tupleIJNS8_IJNS8_IJNS5_ILi4EEENS5_ILi8EEEEEENS8_IJNS5_ILi2EEENS5_ILi1EEEEEEEEENS8_IJNS8_IJSC_SC_EEESB_EEEEEENS8_IJNS8_IJNS8_IJNS5_ILi128EEESD_EEENS8_IJSA_NS5_ILi0EEEEEEEEENS8_IJNS8_IJNS5_ILi64EEENS5_ILi512EEEEEENS8_IJNS5_ILi16EEENS5_ILi1024EEEEEEEEEEEEEEEENS_10ViewEngineINS_8smem_ptrIPN7cutlass6half_tEEEEEEEC2ERKSX_RKS14_)
        /*9e0c*/ 	.word	0x00000000


	//----- nvinfo : EIATTR_FRAME_SIZE
	.align		4
.L_6754:
        /*9e10*/ 	.byte	0x04, 0x11
        /*9e12*/ 	.short	(.L_6756 - .L_6755)
	.align		4
.L_6755:
        /*9e14*/ 	.word	index@($_ZN7cutlass13device_kernelIN5flash19enable_sm80_to_sm89INS1_16FlashAttnBwdSm80INS1_25CollectiveMainloopBwdSm80ILi2ELi2EN4cute5tupleIJNS5_1CILi128EEES8_NS7_ILi64EEEEEENS_6half_tEfNS_4arch4Sm80ELb0ELb1ELb1ELb0ELb1ELb0ELb0ELb0ELi2ELi4ELi4ELi4ELb0EEENS1_21CollectiveEpilogueBwdISA_SB_SD_Li256ELb0ELb0ELi2EEENS1_19SingleTileSchedulerILb0ELb0ELb0ELi128EEEEEEEEEvNT_6ParamsE$_ZN4cute3eso3ESOILb1ELb0EJNS_14ComposedLayoutINS_7SwizzleILi3ELi3ELi3EEENS_1CILj0EEENS_6LayoutINS_5tupleIJNS8_IJNS5_ILi8EEENS5_ILi16EEEEEENS8_IJNS5_ILi64EEENS5_ILi1EEEEEEEEENS8_IJNS8_IJSC_NS5_ILi512EEEEEENS8_IJSD_NS5_ILi0EEEEEEEEEEEEENS_10ViewEngineINS_8smem_ptrIPN7cutlass6half_tEEEEEEEC2ERKSM_RKST_)
        /*9e18*/ 	.word	0x00000000


	//----- nvinfo : EIATTR_FRAME_SIZE
	.align		4
.L_6756:
        /*9e1c*/ 	.byte	0x04, 0x11
        /*9e1e*/ 	.short	(.L_6758 - .L_6757)
	.align		4
.L_6757:
        /*9e20*/ 	.word	index@($_ZN7cutlass13device_kernelIN5flash19enable_sm80_to_sm89INS1_16FlashAttnBwdSm80INS1_25CollectiveMainloopBwdSm80ILi2ELi2EN4cute5tupleIJNS5_1CILi128EEES8_NS7_ILi64EEEEEENS_6half_tEfNS_4arch4Sm80ELb0ELb1ELb1ELb0ELb1ELb0ELb0ELb0ELi2ELi4ELi4ELi4ELb0EEENS1_21CollectiveEpilogueBwdISA_SB_SD_Li256ELb0ELb0ELi2EEENS1_19SingleTileSchedulerILb0ELb0ELb0ELi128EEEEEEEEEvNT_6ParamsE$_ZN4cute3eso3ESOILb1ELb0EJNS_14ComposedLayoutINS_7SwizzleILi3ELi3ELi3EEENS_1CILj0EEENS_6LayoutINS_5tupleIJNS5_ILi64EEENS5_ILi128EEEEEENS8_IJNS5_ILi1EEES9_EEEEEEENS_10ViewEngineINS_8smem_ptrIPN7cutlass6half_tEEEEEEEC2ERKSF_RKSM_)
        /*9e24*/ 	.word	0x00000000


	//----- nvinfo : EIATTR_FRAME_SIZE
	.align		4
.L_6758:
        /*9e28*/ 	.byte	0x04, 0x11
        /*9e2a*/ 	.short	(.L_6760 - .L_6759)
	.align		4
.L_6759:
        /*9e2c*/ 	.word	index@($_ZN7cutlass13device_kernelIN5flash19enable_sm80_to_sm89INS1_16FlashAttnBwdSm80INS1_25CollectiveMainloopBwdSm80ILi2ELi2EN4cute5tupleIJNS5_1CILi128EEES8_NS7_ILi64EEEEEENS_6half_tEfNS_4arch4Sm80ELb0ELb1ELb1ELb0ELb1ELb0ELb0ELb0ELi2ELi4ELi4ELi4ELb0EEENS1_21CollectiveEpilogueBwdISA_SB_SD_Li256ELb0ELb0ELi2EEENS1_19SingleTileSchedulerILb0ELb0ELb0ELi128EEEEEEEEEvNT_6ParamsE$_ZN4cute3eso3ESOILb1ELb0EJNS_14ComposedLayoutINS_7SwizzleILi3ELi3ELi3EEENS_1CILi0EEENS_6LayoutINS_5tupleIJNS8_IJNS8_IJNS5_ILi4EEENS5_ILi8EEEEEENS8_IJS9_NS5_ILi1EEEEEEEEENS8_IJNS8_IJNS5_ILi2EEESF_SF_EEENS8_IJSF_SA_EEEEEEEEENS8_IJNS8_IJNS8_IJNS5_ILi128EEESC_EEENS8_IJNS5_ILi16EEES6_EEEEEENS8_IJNS8_IJNS5_ILi64EEESA_NS5_ILi512EEEEEENS8_IJNS5_ILi8192EEENS5_ILi1024EEEEEEEEEEEEEEEENS_10ViewEngineINS_8smem_ptrIPN7cutlass6half_tEEEEEEEC2ERKSY_RKS15_)
        /*9e30*/ 	.word	0x00000000


	//----- nvinfo : EIATTR_FRAME_SIZE
	.align		4
.L_6760:
        /*9e34*/ 	.byte	0x04, 0x11
        /*9e36*/ 	.short	(.L_6762 - .L_6761)
	.align		4
.L_6761:
        /*9e38*/ 	.word	index@($_ZN7cutlass13device_kernelIN5flash19enable_sm80_to_sm89INS1_16FlashAttnBwdSm80INS1_25CollectiveMainloopBwdSm80ILi2ELi2EN4cute5tupleIJNS5_1CILi128EEES8_NS7_ILi64EEEEEENS_6half_tEfNS_4arch4Sm80ELb0ELb1ELb1ELb0ELb1ELb0ELb0ELb0ELi2ELi4ELi4ELi4ELb0EEENS1_21CollectiveEpilogueBwdISA_SB_SD_Li256ELb0ELb0ELi2EEENS1_19SingleTileSchedulerILb0ELb0ELb0ELi128EEEEEEEEEvNT_6ParamsE$_ZN4cute3eso3ESOILb1ELb0EJNS_14ComposedLayoutINS_7SwizzleILi3ELi3ELi3EEENS_1CILi0EEENS_6LayoutINS_5tupleIJNS8_IJNS8_IJNS5_ILi4EEENS5_ILi8EEEEEENS8_IJNS5_ILi2EEENS5_ILi1EEEEEEEEENS8_IJNS8_IJSC_SC_EEESB_EEEEEENS8_IJNS8_IJNS8_IJNS5_ILi128EEESD_EEENS8_IJSA_S6_EEEEEENS8_IJNS8_IJNS5_ILi64EEENS5_ILi512EEEEEENS8_IJNS5_ILi16EEENS5_ILi1024EEEEEEEEEEEEEEEENS_10ViewEngineINS_8smem_ptrIPN7cutlass6half_tEEEEEEEC2ERKSW_RKS13_)
        /*9e3c*/ 	.word	0x00000000


	//----- nvinfo : EIATTR_FRAME_SIZE
	.align		4
.L_6762:
        /*9e40*/ 	.byte	0x04, 0x11
        /*9e42*/ 	.short	(.L_6764 - .L_6763)
	.align		4
.L_6763:
        /*9e44*/ 	.word	index@($_ZN7cutlass13device_kernelIN5flash19enable_sm80_to_sm89INS1_16FlashAttnBwdSm80INS1_25CollectiveMainloopBwdSm80ILi2ELi2EN4cute5tupleIJNS5_1CILi128EEES8_NS7_ILi64EEEEEENS_6half_tEfNS_4arch4Sm80ELb0ELb1ELb1ELb0ELb1ELb0ELb0ELb0ELi2ELi4ELi4ELi4ELb0EEENS1_21CollectiveEpilogueBwdISA_SB_SD_Li256ELb0ELb0ELi2EEENS1_19SingleTileSchedulerILb0ELb0ELb0ELi128EEEEEEEEEvNT_6ParamsE$_ZN4cute3eso3ESOILb1ELb0EJNS_14ComposedLayoutINS_7SwizzleILi3ELi3ELi3EEENS_1CILi0EEENS_6LayoutINS_5tupleIJNS8_IJNS8_IJNS5_ILi4EEENS5_ILi8EEEEEENS8_IJNS5_ILi2EEENS5_ILi1EEEEEEEEENS8_IJNS8_IJSC_SC_EEENS8_IJSA_S9_EEEEEEEEENS8_IJNS8_IJNS8_IJSC_NS5_ILi64EEEEEENS8_IJNS5_ILi512EEES6_EEEEEENS8_IJNS8_IJSD_SA_EEENS8_IJNS5_ILi1024EEENS5_ILi16EEEEEEEEEEEEEEEENS_10ViewEngineINS_8smem_ptrIPN7cutlass6half_tEEEEEEEC2ERKSW_RKS13_)
        /*9e48*/ 	.word	0x00000000


	//----- nvinfo : EIATTR_FRAME_SIZE
	.align		4
.L_6764:
        /*9e4c*/ 	.byte	0x04, 0x11
        /*9e4e*/ 	.short	(.L_6766 - .L_6765)
	.align		4
.L_6765:
        /*9e50*/ 	.word	index@($_ZN7cutlass13device_kernelIN5flash19enable_sm80_to_sm89INS1_16FlashAttnBwdSm80INS1_25CollectiveMainloopBwdSm80ILi2ELi2EN4cute5tupleIJNS5_1CILi128EEES8_NS7_ILi64EEEEEENS_6half_tEfNS_4arch4Sm80ELb0ELb1ELb1ELb0ELb1ELb0ELb0ELb0ELi2ELi4ELi4ELi4ELb0EEENS1_21CollectiveEpilogueBwdISA_SB_SD_Li256ELb0ELb0ELi2EEENS1_19SingleTileSchedulerILb0ELb0ELb0ELi128EEEEEEEEEvNT_6ParamsE$_ZN4cute3eso3ESOILb1ELb0EJNS_10UnderscoreEiiEEC2ERKS2_RKiS7_)
        /*9e54*/ 	.word	0x00000000


	//----- nvinfo : EIATTR_FRAME_SIZE
	.align		4
.L_6766:
        /*9e58*/ 	.byte	0x04, 0x11
        /*9e5a*/ 	.short	(.L_6768 - .L_6767)
	.align		4
.L_6767:
        /*9e5c*/ 	.word	index@($_ZN7cutlass13device_kernelIN5flash19enable_sm80_to_sm89INS1_16FlashAttnBwdSm80INS1_25CollectiveMainloopBwdSm80ILi2ELi2EN4cute5tupleIJNS5_1CILi128EEES8_NS7_ILi64EEEEEENS_6half_tEfNS_4arch4Sm80ELb0ELb1ELb1ELb0ELb1ELb0ELb0ELb0ELi2ELi4ELi4ELi4ELb0EEENS1_21CollectiveEpilogueBwdISA_SB_SD_Li256ELb0ELb0ELi2EEENS1_19SingleTileSchedulerILb0ELb0ELb0ELi128EEEEEEEEEvNT_6ParamsE$_ZN4cute3eso3ESOILb1ELb0EJNS_10UnderscoreEiEEC2ERKS2_RKi)
        /*9e60*/ 	.word	0x00000000


	//----- nvinfo : EIATTR_FRAME_SIZE
	.align		4
.L_6768:
        /*9e64*/ 	.byte	0x04, 0x11
        /*9e66*/ 	.short	(.L_6770 - .L_6769)
	.align		4
.L_6769:
        /*9e68*/ 	.word	index@($_ZN7cutlass13device_kernelIN5flash19enable_sm80_to_sm89INS1_16FlashAttnBwdSm80INS1_25CollectiveMainloopBwdSm80ILi2ELi2EN4cute5tupleIJNS5_1CILi128EEES8_NS7_ILi64EEEEEENS_6half_tEfNS_4arch4Sm80ELb0ELb1ELb1ELb0ELb1ELb0ELb0ELb0ELi2ELi4ELi4ELi4ELb0EEENS1_21CollectiveEpilogueBwdISA_SB_SD_Li256ELb0ELb0ELi2EEENS1_19SingleTileSchedulerILb0ELb0ELb0ELi128EEEEEEEEEvNT_6ParamsE$_ZN4cute3eso3ESOILb1ELb0EJNS_10UnderscoreES2_iEEC2ERKS2_S5_RKi)
        /*9e6c*/ 	.word	0x00000000


	//----- nvinfo : EIATTR_FRAME_SIZE
	.align		4
.L_6770:
        /*9e70*/ 	.byte	0x04, 0x11
        /*9e72*/ 	.short	(.L_6772 - .L_6771)
	.align		4
.L_6771:
        /*9e74*/ 	.word	index@($_ZN7cutlass13device_kernelIN5flash19enable_sm80_to_sm89INS1_16FlashAttnBwdSm80INS1_25CollectiveMainloopBwdSm80ILi2ELi2EN4cute5tupleIJNS5_1CILi128EEES8_NS7_ILi64EEEEEENS_6half_tEfNS_4arch4Sm80ELb0ELb1ELb1ELb0ELb1ELb0ELb0ELb0ELi2ELi4ELi4ELi4ELb0EEENS1_21CollectiveEpilogueBwdISA_SB_SD_Li256ELb0ELb0ELi2EEENS1_19SingleTileSchedulerILb0ELb0ELb0ELi128EEEEEEEEEvNT_6ParamsE$_ZN4cute3eso3ESOILb1ELb0EJNS_10UnderscoreES2_S2_iEEC2ERKS2_S5_S5_RKi)
        /*9e78*/ 	.word	0x00000000


	//----- nvinfo : EIATTR_FRAME_SIZE
	.align		4
.L_6772:
        /*9e7c*/ 	.byte	0x04, 0x11
        /*9e7e*/ 	.short	(.L_6774 - .L_6773)
	.align		4
.L_6773:
        /*9e80*/ 	.word	index@($_ZN7cutlass13device_kernelIN5flash19enable_sm80_to_sm89INS1_16FlashAttnBwdSm80INS1_25CollectiveMainloopBwdSm80ILi2ELi2EN4cute5tupleIJNS5_1CILi128EEES8_NS7_ILi64EEEEEENS_6half_tEfNS_4arch4Sm80ELb0ELb1ELb1ELb0ELb1ELb0ELb0ELb0ELi2ELi4ELi4ELi4ELb0EEENS1_21CollectiveEpilogueBwdISA_SB_SD_Li256ELb0ELb0ELi2EEENS1_19SingleTileSchedulerILb0ELb0ELb0ELi128EEEEEEEEEvNT_6ParamsE$_ZN4cute3eso3ESOILb0ELb1EJiNS_1CILi72EEENS2_ILi512EEEEEC2ERKiRKS3_RKS4_)
        /*9e84*/ 	.word	0x00000000


	//----- nvinfo : EIATTR_FRAME_SIZE
	.align		4
.L_6774:
        /*9e88*/ 	.byte	0x04, 0x11
        /*9e8a*/ 	.short	(.L_6776 - .L_6775)
	.align		4
.L_6775:
        /*9e8c*/ 	.word	index@($_ZN7cutlass13device_kernelIN5flash19enable_sm80_to_sm89INS1_16FlashAttnBwdSm80INS1_25CollectiveMainloopBwdSm80ILi2ELi2EN4cute5tupleIJNS5_1CILi128EEES8_NS7_ILi64EEEEEENS_6half_tEfNS_4arch4Sm80ELb0ELb1ELb1ELb0ELb1ELb0ELb0ELb0ELi2ELi4ELi4ELi4ELb0EEENS1_21CollectiveEpilogueBwdISA_SB_SD_Li256ELb0ELb0ELi2EEENS1_19SingleTileSchedulerILb0ELb0ELb0ELi128EEEEEEEEEvNT_6ParamsE$_ZN4cute3eso3ESOILb0ELb1EJiNS_1CILi144EEENS2_ILi512EEEEEC2ERKiRKS3_RKS4_)
        /*9e90*/ 	.word	0x00000000


	//----- nvinfo : EIATTR_FRAME_SIZE
	.align		4
.L_6776:
        /*9e94*/ 	.byte	0x04, 0x11
        /*9e96*/ 	.short	(.L_6778 - .L_6777)
	.align		4
.L_6777:
        /*9e98*/ 	.word	index@($_ZN7cutlass13device_kernelIN5flash19enable_sm80_to_sm89INS1_16FlashAttnBwdSm80INS1_25CollectiveMainloopBwdSm80ILi2ELi2EN4cute5tupleIJNS5_1CILi128EEES8_NS7_ILi64EEEEEENS_6half_tEfNS_4arch4Sm80ELb0ELb1ELb1ELb0ELb1ELb0ELb0ELb0ELi2ELi4ELi4ELi4ELb0EEENS1_21CollectiveEpilogueBwdISA_SB_SD_Li256ELb0ELb0ELi2EEENS1_19SingleTileSchedulerILb0ELb0ELb0ELi128EEEEEEEEEvNT_6ParamsE$_ZN4cute3eso3ESOILb0ELb1EJiNS_1CILi144EEENS2_ILi288EEEEEC2ERKiRKS3_RKS4_)
        /*9e9c*/ 	.word	0x00000000


	//----- nvinfo : EIATTR_FRAME_SIZE
	.align		4
.L_6778:
        /*9ea0*/ 	.byte	0x04, 0x11
        /*9ea2*/ 	.short	(.L_6780 - .L_6779)
	.align		4
.L_6779:
        /*9ea4*/ 	.word	index@($_ZN7cutlass13device_kernelIN5flash19enable_sm80_to_sm89INS1_16FlashAttnBwdSm80INS1_25CollectiveMainloopBwdSm80ILi2ELi2EN4cute5tupleIJNS5_1CILi128EEES8_NS7_ILi64EEEEEENS_6half_tEfNS_4arch4Sm80ELb0ELb1ELb1ELb0ELb1ELb0ELb0ELb0ELi2ELi4ELi4ELi4ELb0EEENS1_21CollectiveEpilogueBwdISA_SB_SD_Li256ELb0ELb0ELi2EEENS1_19SingleTileSchedulerILb0ELb0ELb0ELi128EEEEEEEEEvNT_6ParamsE$_ZN4cute3eso3ESOILb0ELb1EJiNS_1CILi0EEEEEC2ERKiRKS3_)
        /*9ea8*/ 	.word	0x00000000


	//----- nvinfo : EIATTR_FRAME_SIZE
	.align		4
.L_6780:
        /*9eac*/ 	.byte	0x04, 0x11
        /*9eae*/ 	.short	(.L_6782 - .L_6781)
	.align		4
.L_6781:
        /*9eb0*/ 	.word	index@($_ZN7cutlass13device_kernelIN5flash19enable_sm80_to_sm89INS1_16FlashAttnBwdSm80INS1_25CollectiveMainloopBwdSm80ILi2ELi2EN4cute5tupleIJNS5_1CILi128EEES8_NS7_ILi64EEEEEENS_6half_tEfNS_4arch4Sm80ELb0ELb1ELb1ELb0ELb1ELb0ELb0ELb0ELi2ELi4ELi4ELi4ELb0EEENS1_21CollectiveEpilogueBwdISA_SB_SD_Li256ELb0ELb0ELi2EEENS1_19SingleTileSchedulerILb0ELb0ELb0ELi128EEEEEEEEEvNT_6ParamsE$_ZN4cute3eso3ESOILb0ELb1EJNS_6LayoutINS_5tupleIJNS3_IJNS_1CILi8EEENS4_ILi1EEEEEENS4_ILi2EEEEEENS3_IJNS3_IJS6_NS4_ILi0EEEEEEiEEEEESA_EEC2ERKSD_RKSA_)
        /*9eb4*/ 	.word	0x00000000


	//----- nvinfo : EIATTR_FRAME_SIZE
	.align		4
.L_6782:
        /*9eb8*/ 	.byte	0x04, 0x11
        /*9eba*/ 	.short	(.L_6784 - .L_6783)
	.align		4
.L_6783:
        /*9ebc*/ 	.word	index@($_ZN7cutlass13device_kernelIN5flash19enable_sm80_to_sm89INS1_16FlashAttnBwdSm80INS1_25CollectiveMainloopBwdSm80ILi2ELi2EN4cute5tupleIJNS5_1CILi128EEES8_NS7_ILi64EEEEEENS_6half_tEfNS_4arch4Sm80ELb0ELb1ELb1ELb0ELb1ELb0ELb0ELb0ELi2ELi4ELi4ELi4ELb0EEENS1_21CollectiveEpilogueBwdISA_SB_SD_Li256ELb0ELb0ELi2EEENS1_19SingleTileSchedulerILb0ELb0ELb0ELi128EEEEEEEEEvNT_6ParamsE$_ZN4cute3eso3ESOILb0ELb1EJNS_5tupleIJiNS2_IJiiEEEEEENS2_IJNS_10UnderscoreENS2_IJS5_S5_EEEEEEEEC2ERKS4_RKS7_)
        /*9ec0*/ 	.word	0x00000000


	//----- nvinfo : EIATTR_FRAME_SIZE
	.align		4
.L_6784:
        /*9ec4*/ 	.byte	0x04, 0x11
        /*9ec6*/ 	.short	(.L_6786 - .L_6785)
	.align		4
.L_6785:
        /*9ec8*/ 	.word	index@($_ZN7cutlass13device_kernelIN5flash19enable_sm80_to_sm89INS1_16FlashAttnBwdSm80INS1_25CollectiveMainloopBwdSm80ILi2ELi2EN4cute5tupleIJNS5_1CILi128EEES8_NS7_ILi64EEEEEENS_6half_tEfNS_4arch4Sm80ELb0ELb1ELb1ELb0ELb1ELb0ELb0ELb0ELi2ELi4ELi4ELi4ELb0EEENS1_21CollectiveEpilogueBwdISA_SB_SD_Li256ELb0ELb0ELi2EEENS1_19SingleTileSchedulerILb0ELb0ELb0ELi128EEEEEEEEEvNT_6ParamsE$_ZN4cute3eso3ESOILb0ELb1EJNS_5tupleIJiNS2_IJiNS_1CILi0EEEEEEEEENS2_IJNS_10UnderscoreENS2_IJS7_S7_EEEEEEEEC2ERKS6_RKS9_)
        /*9ecc*/ 	.word	0x00000000


	//----- nvinfo : EIATTR_FRAME_SIZE
	.align		4
.L_6786:
        /*9ed0*/ 	.byte	0x04, 0x11
        /*9ed2*/ 	.short	(.L_6788 - .L_6787)
	.align		4
.L_6787:
        /*9ed4*/ 	.word	index@($_ZN7cutlass13device_kernelIN5flash19enable_sm80_to_sm89INS1_16FlashAttnBwdSm80INS1_25CollectiveMainloopBwdSm80ILi2ELi2EN4cute5tupleIJNS5_1CILi128EEES8_NS7_ILi64EEEEEENS_6half_tEfNS_4arch4Sm80ELb0ELb1ELb1ELb0ELb1ELb0ELb0ELb0ELi2ELi4ELi4ELi4ELb0EEENS1_21CollectiveEpilogueBwdISA_SB_SD_Li256ELb0ELb0ELi2EEENS1_19SingleTileSchedulerILb0ELb0ELb0ELi128EEEEEEEEEvNT_6ParamsE$_ZN4cute3eso3ESOILb0ELb0EJiiiNS_1CILi72EEENS2_ILi512EEEEEC2ERKiS7_S7_RKS3_RKS4_)
        /*9ed8*/ 	.word	0x00000000


	//----- nvinfo : EIATTR_FRAME_SIZE
	.align		4
.L_6788:
        /*9edc*/ 	.byte	0x04, 0x11
        /*9ede*/ 	.short	(.L_6790 - .L_6789)
	.align		4
.L_6789:
        /*9ee0*/ 	.word	index@($_ZN7cutlass13device_kernelIN5flash19enable_sm80_to_sm89INS1_16FlashAttnBwdSm80INS1_25CollectiveMainloopBwdSm80ILi2ELi2EN4cute5tupleIJNS5_1CILi128EEES8_NS7_ILi64EEEEEENS_6half_tEfNS_4arch4Sm80ELb0ELb1ELb1ELb0ELb1ELb0ELb0ELb0ELi2ELi4ELi4ELi4ELb0EEENS1_21CollectiveEpilogueBwdISA_SB_SD_Li256ELb0ELb0ELi2EEENS1_19SingleTileSchedulerILb0ELb0ELb0ELi128EEEEEEEEEvNT_6ParamsE$_ZN4cute3eso3ESOILb0ELb0EJiiiNS_1CILi144EEENS2_ILi512EEEEEC2ERKiS7_S7_RKS3_RKS4_)
        /*9ee4*/ 	.word	0x00000000


	//----- nvinfo : EIATTR_FRAME_SIZE
	.align		4
.L_6790:
        /*9ee8*/ 	.byte	0x04, 0x11
        /*9eea*/ 	.short	(.L_6792 - .L_6791)
	.align		4
.L_6791:
        /*9eec*/ 	.word	index@($_ZN7cutlass13device_kernelIN5flash19enable_sm80_to_sm89INS1_16FlashAttnBwdSm80INS1_25CollectiveMainloopBwdSm80ILi2ELi2EN4cute5tupleIJNS5_1CILi128EEES8_NS7_ILi64EEEEEENS_6half_tEfNS_4arch4Sm80ELb0ELb1ELb1ELb0ELb1ELb0ELb0ELb0ELi2ELi4ELi4ELi4ELb0EEENS1_21CollectiveEpilogueBwdISA_SB_SD_Li256ELb0ELb0ELi2EEENS1_19SingleTileSchedulerILb0ELb0ELb0ELi128EEEEEEEEEvNT_6ParamsE$_ZN4cute3eso3ESOILb0ELb0EJiiiEEC2ERKiS4_S4_)
        /*9ef0*/ 	.word	0x00000000


	//----- nvinfo : EIATTR_FRAME_SIZE
	.align		4
.L_6792:
        /*9ef4*/ 	.byte	0x04, 0x11
        /*9ef6*/ 	.short	(.L_6794 - .L_6793)
	.align		4
.L_6793:
        /*9ef8*/ 	.word	index@($_ZN7cutlass13device_kernelIN5flash19enable_sm80_to_sm89INS1_16FlashAttnBwdSm80INS1_25CollectiveMainloopBwdSm80ILi2ELi2EN4cute5tupleIJNS5_1CILi128EEES8_NS7_ILi64EEEEEENS_6half_tEfNS_4arch4Sm80ELb0ELb1ELb1ELb0ELb1ELb0ELb0ELb0ELi2ELi4ELi4ELi4ELb0EEENS1_21CollectiveEpilogueBwdISA_SB_SD_Li256ELb0ELb0ELi2EEENS1_19SingleTileSchedulerILb0ELb0ELb0ELi128EEEEEEEEEvNT_6ParamsE$_ZN4cute3eso3ESOILb0ELb0EJiiNS_1CILi72EEENS2_ILi512EEEEEC2ERKiS7_RKS3_RKS4_)
        /*9efc*/ 	.word	0x00000000


	//----- nvinfo : EIATTR_FRAME_SIZE
	.align		4
.L_6794:
        /*9f00*/ 	.byte	0x04, 0x11
        /*9f02*/ 	.short	(.L_6796 - .L_6795)
	.align		4
.L_6795:
        /*9f04*/ 	.word	index@($_ZN7cutlass13device_kernelIN5flash19enable_sm80_to_sm89INS1_16FlashAttnBwdSm80INS1_25CollectiveMainloopBwdSm80ILi2ELi2EN4cute5tupleIJNS5_1CILi128EEES8_NS7_ILi64EEEEEENS_6half_tEfNS_4arch4Sm80ELb0ELb1ELb1ELb0ELb1ELb0ELb0ELb0ELi2ELi4ELi4ELi4ELb0EEENS1_21CollectiveEpilogueBwdISA_SB_SD_Li256ELb0ELb0ELi2EEENS1_19SingleTileSchedulerILb0ELb0ELb0ELi128EEEEEEEEEvNT_6ParamsE$_ZN4cute3eso3ESOILb0ELb0EJiiNS_1CILi144EEENS2_ILi512EEEEEC2ERKiS7_RKS3_RKS4_)
        /*9f08*/ 	.word	0x00000000


	//----- nvinfo : EIATTR_FRAME_SIZE
	.align		4
.L_6796:
        /*9f0c*/ 	.byte	0x04, 0x11
        /*9f0e*/ 	.short	(.L_6798 - .L_6797)
	.align		4
.L_6797:
        /*9f10*/ 	.word	index@($_ZN7cutlass13device_kernelIN5flash19enable_sm80_to_sm89INS1_16FlashAttnBwdSm80INS1_25CollectiveMainloopBwdSm80ILi2ELi2EN4cute5tupleIJNS5_1CILi128EEES8_NS7_ILi64EEEEEENS_6half_tEfNS_4arch4Sm80ELb0ELb1ELb1ELb0ELb1ELb0ELb0ELb0ELi2ELi4ELi4ELi4ELb0EEENS1_21CollectiveEpilogueBwdISA_SB_SD_Li256ELb0ELb0ELi2EEENS1_19SingleTileSchedulerILb0ELb0ELb0ELi128EEEEEEEEEvNT_6ParamsE$_ZN4cute3eso3ESOILb0ELb0EJiiEEC2ERKiS4_)
        /*9f14*/ 	.word	0x00000000


	//----- nvinfo : EIATTR_FRAME_SIZE
	.align		4
.L_6798:
        /*9f18*/ 	.byte	0x04, 0x11
        /*9f1a*/ 	.short	(.L_6800 - .L_6799)
	.align		4
.L_6799:
        /*9f1c*/ 	.word	index@($_ZN7cutlass13device_kernelIN5flash19enable_sm80_to_sm89INS1_16FlashAttnBwdSm80INS1_25CollectiveMainloopBwdSm80ILi2ELi2EN4cute5tupleIJNS5_1CILi128EEES8_NS7_ILi64EEEEEENS_6half_tEfNS_4arch4Sm80ELb0ELb1ELb1ELb0ELb1ELb0ELb0ELb0ELi2ELi4ELi4ELi4ELb0EEENS1_21CollectiveEpilogueBwdISA_SB_SD_Li256ELb0ELb0ELi2EEENS1_19SingleTileSchedulerILb0ELb0ELb0ELi128EEEEEEEEEvNT_6ParamsE$_ZN4cute3eso3ESOILb0ELb0EJiNS_5tupleIJiiEEEEEC2ERKiRKS3_)
        /*9f20*/ 	.word	0x00000000


	//----- nvinfo : EIATTR_FRAME_SIZE
	.align		4
.L_6800:
        /*9f24*/ 	.byte	0x04, 0x11
        /*9f26*/ 	.short	(.L_6802 - .L_6801)
	.align		4
.L_6801:
        /*9f28*/ 	.word	index@($_ZN7cutlass13device_kernelIN5flash19enable_sm80_to_sm89INS1_16FlashAttnBwdSm80INS1_25CollectiveMainloopBwdSm80ILi2ELi2EN4cute5tupleIJNS5_1CILi128EEES8_NS7_ILi64EEEEEENS_6half_tEfNS_4arch4Sm80ELb0ELb1ELb1ELb0ELb1ELb0ELb0ELb0ELi2ELi4ELi4ELi4ELb0EEENS1_21CollectiveEpilogueBwdISA_SB_SD_Li256ELb0ELb0ELi2EEENS1_19SingleTileSchedulerILb0ELb0ELb0ELi128EEEEEEEEEvNT_6ParamsE$_ZN4cute3eso3ESOILb0ELb0EJiNS_5tupleIJiNS_1CILi0EEEEEEEEC2ERKiRKS5_)
        /*9f2c*/ 	.word	0x00000000


	//----- nvinfo : EIATTR_FRAME_SIZE
	.align		4
.L_6802:
        /*9f30*/ 	.byte	0x04, 0x11
        /*9f32*/ 	.short	(.L_6804 - .L_6803)
	.align		4
.L_6803:
        /*9f34*/ 	.word	index@($_ZN7cutlass13device_kernelIN5flash19enable_sm80_to_sm89INS1_16FlashAttnBwdSm80INS1_25CollectiveMainloopBwdSm80ILi2ELi2EN4cute5tupleIJNS5_1CILi128EEES8_NS7_ILi64EEEEEENS_6half_tEfNS_4arch4Sm80ELb0ELb1ELb1ELb0ELb1ELb0ELb0ELb0ELi2ELi4ELi4ELi4ELb0EEENS1_21CollectiveEpilogueBwdISA_SB_SD_Li256ELb0ELb0ELi2EEENS1_19SingleTileSchedulerILb0ELb0ELb0ELi128EEEEEEEEEvNT_6ParamsE$_ZN4cute3eso3ESOILb0ELb0EJNS_6LayoutINS_5tupleIJNS3_IJNS_1CILi8EEENS4_ILi1EEEEEENS4_ILi2EEES5_EEENS3_IJNS3_IJS6_NS4_ILi0EEEEEEiNS4_ILi1024EEEEEEEEiEEC2ERKSE_RKi)
        /*9f38*/ 	.word	0x00000000


	//----- nvinfo : EIATTR_FRAME_SIZE
	.align		4
.L_6804:
        /*9f3c*/ 	.byte	0x04, 0x11
        /*9f3e*/ 	.short	(.L_6806 - .L_6805)
	.align		4
.L_6805:
        /*9f40*/ 	.word	index@($_ZN7cutlass13device_kernelIN5flash19enable_sm80_to_sm89INS1_16FlashAttnBwdSm80INS1_25CollectiveMainloopBwdSm80ILi2ELi2EN4cute5tupleIJNS5_1CILi128EEES8_NS7_ILi64EEEEEENS_6half_tEfNS_4arch4Sm80ELb0ELb1ELb1ELb0ELb1ELb0ELb0ELb0ELi2ELi4ELi4ELi4ELb0EEENS1_21CollectiveEpilogueBwdISA_SB_SD_Li256ELb0ELb0ELi2EEENS1_19SingleTileSchedulerILb0ELb0ELb0ELi128EEEEEEEEEvNT_6ParamsE$_ZN4cute3eso3ESOILb0ELb0EJNS_6LayoutINS_5tupleIJNS3_IJNS_1CILi8EEENS4_ILi1EEEEEENS4_ILi2EEES5_EEENS3_IJNS3_IJS6_NS4_ILi0EEEEEEiNS4_ILi1024EEEEEEEENS_10ViewEngineINS_8smem_ptrIPN7cutlass6half_tEEEEEEEC2ERKSE_RKSL_)
        /*9f44*/ 	.word	0x00000000


	//----- nvinfo : EIATTR_FRAME_SIZE
	.align		4
.L_6806:
        /*9f48*/ 	.byte	0x04, 0x11
        /*9f4a*/ 	.short	(.L_6808 - .L_6807)
	.align		4
.L_6807:
        /*9f4c*/ 	.word	index@($_ZN7cutlass13device_kernelIN5flash19enable_sm80_to_sm89INS1_16FlashAttnBwdSm80INS1_25CollectiveMainloopBwdSm80ILi2ELi2EN4cute5tupleIJNS5_1CILi128EEES8_NS7_ILi64EEEEEENS_6half_tEfNS_4arch4Sm80ELb0ELb1ELb1ELb0ELb1ELb0ELb0ELb0ELi2ELi4ELi4ELi4ELb0EEENS1_21CollectiveEpilogueBwdISA_SB_SD_Li256ELb0ELb0ELi2EEENS1_19SingleTileSchedulerILb0ELb0ELb0ELi128EEEEEEEEEvNT_6ParamsE$_ZN4cute3eso3ESOILb0ELb0EJNS_6LayoutINS_5tupleIJNS3_IJNS_1CILi8EEENS4_ILi1EEEEEENS4_ILi2EEENS3_IJS8_S8_EEEEEENS3_IJNS3_IJS6_NS4_ILi0EEEEEENS4_ILi4096EEENS3_IJiiEEEEEEEEiEEC2ERKSG_RKi)
        /*9f50*/ 	.word	0x00000000


	//----- nvinfo : EIATTR_FRAME_SIZE
	.align		4
.L_6808:
        /*9f54*/ 	.byte	0x04, 0x11
        /*9f56*/ 	.short	(.L_6810 - .L_6809)
	.align		4
.L_6809:
        /*9f58*/ 	.word	index@($_ZN7cutlass13device_kernelIN5flash19enable_sm80_to_sm89INS1_16FlashAttnBwdSm80INS1_25CollectiveMainloopBwdSm80ILi2ELi2EN4cute5tupleIJNS5_1CILi128EEES8_NS7_ILi64EEEEEENS_6half_tEfNS_4arch4Sm80ELb0ELb1ELb1ELb0ELb1ELb0ELb0ELb0ELi2ELi4ELi4ELi4ELb0EEENS1_21CollectiveEpilogueBwdISA_SB_SD_Li256ELb0ELb0ELi2EEENS1_19SingleTileSchedulerILb0ELb0ELb0ELi128EEEEEEEEEvNT_6ParamsE$_ZN4cute3eso3ESOILb0ELb0EJNS_6LayoutINS_5tupleIJNS3_IJNS_1CILi8EEENS4_ILi1EEEEEENS4_ILi2EEENS3_IJS8_S8_EEEEEENS3_IJNS3_IJS6_NS4_ILi0EEEEEENS4_ILi4096EEENS3_IJiiEEEEEEEENS_10ViewEngineINS_8smem_ptrIPN7cutlass6half_tEEEEEEEC2ERKSG_RKSN_)
        /*9f5c*/ 	.word	0x00000000


	//----- nvinfo : EIATTR_FRAME_SIZE
	.align		4
.L_6810:
        /*9f60*/ 	.byte	0x04, 0x11
        /*9f62*/ 	.short	(.L_6812 - .L_6811)
	.align		4
.L_6811:
        /*9f64*/ 	.word	index@($_ZN7cutlass13device_kernelIN5flash19enable_sm80_to_sm89INS1_16FlashAttnBwdSm80INS1_25CollectiveMainloopBwdSm80ILi2ELi2EN4cute5tupleIJNS5_1CILi128EEES8_NS7_ILi64EEEEEENS_6half_tEfNS_4arch4Sm80ELb0ELb1ELb1ELb0ELb1ELb0ELb0ELb0ELi2ELi4ELi4ELi4ELb0EEENS1_21CollectiveEpilogueBwdISA_SB_SD_Li256ELb0ELb0ELi2EEENS1_19SingleTileSchedulerILb0ELb0ELb0ELi128EEEEEEEEEvNT_6ParamsE$_ZN4cute3eso3ESOILb0ELb0EJNS_6LayoutINS_5tupleIJNS3_IJNS_1CILi8EEENS4_ILi1EEEEEENS4_ILi2EEEEEENS3_IJNS3_IJS6_NS4_ILi0EEEEEEiEEEEEiEEC2ERKSD_RKi)
        /*9f68*/ 	.word	0x00000000


	//----- nvinfo : EIATTR_FRAME_SIZE
	.align		4
.L_6812:
        /*9f6c*/ 	.byte	0x04, 0x11
        /*9f6e*/ 	.short	(.L_6814 - .L_6813)
	.align		4
.L_6813:
        /*9f70*/ 	.word	index@($_ZN7cutlass13device_kernelIN5flash19enable_sm80_to_sm89INS1_16FlashAttnBwdSm80INS1_25CollectiveMainloopBwdSm80ILi2ELi2EN4cute5tupleIJNS5_1CILi128EEES8_NS7_ILi64EEEEEENS_6half_tEfNS_4arch4Sm80ELb0ELb1ELb1ELb0ELb1ELb0ELb0ELb0ELi2ELi4ELi4ELi4ELb0EEENS1_21CollectiveEpilogueBwdISA_SB_SD_Li256ELb0ELb0ELi2EEENS1_19SingleTileSchedulerILb0ELb0ELb0ELi128EEEEEEEEEvNT_6ParamsE$_ZN4cute3eso3ESOILb0ELb0EJNS_6LayoutINS_5tupleIJNS3_IJNS_1CILi8EEENS4_ILi1EEEEEENS4_ILi2EEEEEENS3_IJNS3_IJS6_NS4_ILi0EEEEEEiEEEEENS_10ViewEngineINS_8smem_ptrIPN7cutlass6half_tEEEEEEEC2ERKSD_RKSK_)
        /*9f74*/ 	.word	0x00000000


	//----- nvinfo : EIATTR_FRAME_SIZE
	.align		4
.L_6814:
        /*9f78*/ 	.byte	0x04, 0x11
        /*9f7a*/ 	.short	(.L_6816 - .L_6815)
	.align		4
.L_6815:
        /*9f7c*/ 	.word	index@($_ZN7cutlass13device_kernelIN5flash19enable_sm80_to_sm89INS1_16FlashAttnBwdSm80INS1_25CollectiveMainloopBwdSm80ILi2ELi2EN4cute5tupleIJNS5_1CILi128EEES8_NS7_ILi64EEEEEENS_6half_tEfNS_4arch4Sm80ELb0ELb1ELb1ELb0ELb1ELb0ELb0ELb0ELi2ELi4ELi4ELi4ELb0EEENS1_21CollectiveEpilogueBwdISA_SB_SD_Li256ELb0ELb0ELi2EEENS1_19SingleTileSchedulerILb0ELb0ELb0ELi128EEEEEEEEEvNT_6ParamsE$_ZN4cute3eso3ESOILb0ELb0EJNS_6LayoutINS_5tupleIJNS3_IJNS_1CILi8EEENS4_ILi1EEEEEENS3_IJNS4_ILi2EEEEEEEEENS3_IJNS3_IJS6_NS4_ILi0EEEEEENS3_IJiEEEEEEEENS_10ViewEngineINS_8smem_ptrIPN7cutlass6half_tEEEEEEEC2ERKSF_RKSM_)
        /*9f80*/ 	.word	0x00000000


	//----- nvinfo : EIATTR_FRAME_SIZE
	.align		4
.L_6816:
        /*9f84*/ 	.byte	0x04, 0x11
        /*9f86*/ 	.short	(.L_6818 - .L_6817)
	.align		4
.L_6817:
        /*9f88*/ 	.word	index@($_ZN7cutlass13device_kernelIN5flash19enable_sm80_to_sm89INS1_16FlashAttnBwdSm80INS1_25CollectiveMainloopBwdSm80ILi2ELi2EN4cute5tupleIJNS5_1CILi128EEES8_NS7_ILi64EEEEEENS_6half_tEfNS_4arch4Sm80ELb0ELb1ELb1ELb0ELb1ELb0ELb0ELb0ELi2ELi4ELi4ELi4ELb0EEENS1_21CollectiveEpilogueBwdISA_SB_SD_Li256ELb0ELb0ELi2EEENS1_19SingleTileSchedulerILb0ELb0ELb0ELi128EEEEEEEEEvNT_6ParamsE$_ZN4cute3eso3ESOILb0ELb0EJNS_6LayoutINS_5tupleIJNS3_IJNS_1CILi2EEES5_S5_EEES5_NS3_IJS5_S5_EEEEEENS3_IJNS3_IJNS4_ILi1EEENS4_ILi512EEEiEEENS4_ILi4096EEENS3_IJiiEEEEEEEEjEEC2ERKSF_RKj)
        /*9f8c*/ 	.word	0x00000000


	//----- nvinfo : EIATTR_FRAME_SIZE
	.align		4
.L_6818:
        /*9f90*/ 	.byte	0x04, 0x11
        /*9f92*/ 	.short	(.L_6820 - .L_6819)
	.align		4
.L_6819:
        /*9f94*/ 	.word	index@($_ZN7cutlass13device_kernelIN5flash19enable_sm80_to_sm89INS1_16FlashAttnBwdSm80INS1_25CollectiveMainloopBwdSm80ILi2ELi2EN4cute5tupleIJNS5_1CILi128EEES8_NS7_ILi64EEEEEENS_6half_tEfNS_4arch4Sm80ELb0ELb1ELb1ELb0ELb1ELb0ELb0ELb0ELi2ELi4ELi4ELi4ELb0EEENS1_21CollectiveEpilogueBwdISA_SB_SD_Li256ELb0ELb0ELi2EEENS1_19SingleTileSchedulerILb0ELb0ELb0ELi128EEEEEEEEEvNT_6ParamsE$_ZN4cute3eso3ESOILb0ELb0EJNS_6LayoutINS_5tupleIJNS3_IJNS_1CILi2EEES5_S5_EEES5_NS3_IJS5_S5_EEEEEENS3_IJNS3_IJNS4_ILi1EEENS4_ILi512EEEiEEENS4_ILi4096EEENS3_IJiiEEEEEEEENS_10ViewEngineINS_8smem_ptrIPN7cutlass6half_tEEEEEEEC2ERKSF_RKSM_)
        /*9f98*/ 	.word	0x00000000


	//----- nvinfo : EIATTR_FRAME_SIZE
	.align		4
.L_6820:
        /*9f9c*/ 	.byte	0x04, 0x11
        /*9f9e*/ 	.short	(.L_6822 - .L_6821)
	.align		4
.L_6821:
        /*9fa0*/ 	.word	index@($_ZN7cutlass13device_kernelIN5flash19enable_sm80_to_sm89INS1_16FlashAttnBwdSm80INS1_25CollectiveMainloopBwdSm80ILi2ELi2EN4cute5tupleIJNS5_1CILi128EEES8_NS7_ILi64EEEEEENS_6half_tEfNS_4arch4Sm80ELb0ELb1ELb1ELb0ELb1ELb0ELb0ELb0ELi2ELi4ELi4ELi4ELb0EEENS1_21CollectiveEpilogueBwdISA_SB_SD_Li256ELb0ELb0ELi2EEENS1_19SingleTileSchedulerILb0ELb0ELb0ELi128EEEEEEEEEvNT_6ParamsE$_ZN4cute3eso3ESOILb0ELb0EJNS_6LayoutINS_5tupleIJNS3_IJNS_1CILi2EEES5_S5_EEES5_NS3_IJNS3_IJS5_S5_EEES5_EEEEEENS3_IJNS3_IJNS4_ILi1EEENS4_ILi512EEEiEEENS4_ILi4096EEENS3_IJNS3_IJiiEEENS4_ILi8192EEEEEEEEEEEjEEC2ERKSI_RKj)
        /*9fa4*/ 	.word	0x00000000


	//----- nvinfo : EIATTR_FRAME_SIZE
	.align		4
.L_6822:
        /*9fa8*/ 	.byte	0x04, 0x11
        /*9faa*/ 	.short	(.L_6824 - .L_6823)
	.align		4
.L_6823:
        /*9fac*/ 	.word	index@($_ZN7cutlass13device_kernelIN5flash19enable_sm80_to_sm89INS1_16FlashAttnBwdSm80INS1_25CollectiveMainloopBwdSm80ILi2ELi2EN4cute5tupleIJNS5_1CILi128EEES8_NS7_ILi64EEEEEENS_6half_tEfNS_4arch4Sm80ELb0ELb1ELb1ELb0ELb1ELb0ELb0ELb0ELi2ELi4ELi4ELi4ELb0EEENS1_21CollectiveEpilogueBwdISA_SB_SD_Li256ELb0ELb0ELi2EEENS1_19SingleTileSchedulerILb0ELb0ELb0ELi128EEEEEEEEEvNT_6ParamsE$_ZN4cute3eso3ESOILb0ELb0EJNS_6LayoutINS_5tupleIJNS3_IJNS_1CILi2EEES5_S5_EEES5_NS3_IJNS3_IJS5_S5_EEES5_EEEEEENS3_IJNS3_IJNS4_ILi1EEENS4_ILi512EEEiEEENS4_ILi4096EEENS3_IJNS3_IJiiEEENS4_ILi8192EEEEEEEEEEENS_10ViewEngineINS_8smem_ptrIPN7cutlass6half_tEEEEEEEC2ERKSI_RKSP_)
        /*9fb0*/ 	.word	0x00000000


	//----- nvinfo : EIATTR_FRAME_SIZE
	.align		4
.L_6824:
        /*9fb4*/ 	.byte	0x04, 0x11
        /*9fb6*/ 	.short	(.L_6826 - .L_6825)
	.align		4
.L_6825:
        /*9fb8*/ 	.word	index@($_ZN7cutlass13device_kernelIN5flash19enable_sm80_to_sm89INS1_16FlashAttnBwdSm80INS1_25CollectiveMainloopBwdSm80ILi2ELi2EN4cute5tupleIJNS5_1CILi128EEES8_NS7_ILi64EEEEEENS_6half_tEfNS_4arch4Sm80ELb0ELb1ELb1ELb0ELb1ELb0ELb0ELb0ELi2ELi4ELi4ELi4ELb0EEENS1_21CollectiveEpilogueBwdISA_SB_SD_Li256ELb0ELb0ELi2EEENS1_19SingleTileSchedulerILb0ELb0ELb0ELi128EEEEEEEEEvNT_6ParamsE$_ZN4cute3eso3ESOILb0ELb0EJNS_6LayoutINS_5tupleIJNS3_IJNS_1CILi2EEES5_EEES6_NS4_ILi8EEEEEENS3_IJNS3_IJiNS4_ILi512EEEEEENS3_IJiiEEENS4_ILi1024EEEEEEEEjEEC2ERKSE_RKj)
        /*9fbc*/ 	.word	0x00000000


	//----- nvinfo : EIATTR_FRAME_SIZE
	.align		4
.L_6826:
        /*9fc0*/ 	.byte	0x04, 0x11
        /*9fc2*/ 	.short	(.L_6828 - .L_6827)
	.align		4
.L_6827:
        /*9fc4*/ 	.word	index@($_ZN7cutlass13device_kernelIN5flash19enable_sm80_to_sm89INS1_16FlashAttnBwdSm80INS1_25CollectiveMainloopBwdSm80ILi2ELi2EN4cute5tupleIJNS5_1CILi128EEES8_NS7_ILi64EEEEEENS_6half_tEfNS_4arch4Sm80ELb0ELb1ELb1ELb0ELb1ELb0ELb0ELb0ELi2ELi4ELi4ELi4ELb0EEENS1_21CollectiveEpilogueBwdISA_SB_SD_Li256ELb0ELb0ELi2EEENS1_19SingleTileSchedulerILb0ELb0ELb0ELi128EEEEEEEEEvNT_6ParamsE$_ZN4cute3eso3ESOILb0ELb0EJNS_6LayoutINS_5tupleIJNS3_IJNS_1CILi2EEES5_EEES6_NS4_ILi8EEEEEENS3_IJNS3_IJiNS4_ILi512EEEEEENS3_IJiiEEENS4_ILi1024EEEEEEEENS_10ViewEngineINS_8smem_ptrIPN7cutlass6half_tEEEEEEEC2ERKSE_RKSL_)
        /*9fc8*/ 	.word	0x00000000


	//----- nvinfo : EIATTR_FRAME_SIZE
	.align		4
.L_6828:
        /*9fcc*/ 	.byte	0x04, 0x11
        /*9fce*/ 	.short	(.L_6830 - .L_6829)
	.align		4
.L_6829:
        /*9fd0*/ 	.word	index@($_ZN7cutlass13device_kernelIN5flash19enable_sm80_to_sm89INS1_16FlashAttnBwdSm80INS1_25CollectiveMainloopBwdSm80ILi2ELi2EN4cute5tupleIJNS5_1CILi128EEES8_NS7_ILi64EEEEEENS_6half_tEfNS_4arch4Sm80ELb0ELb1ELb1ELb0ELb1ELb0ELb0ELb0ELi2ELi4ELi4ELi4ELb0EEENS1_21CollectiveEpilogueBwdISA_SB_SD_Li256ELb0ELb0ELi2EEENS1_19SingleTileSchedulerILb0ELb0ELb0ELi128EEEEEEEEEvNT_6ParamsE$_ZN4cute3eso3ESOILb0ELb0EJNS_6LayoutINS_5tupleIJNS3_IJNS_1CILi2EEES5_EEENS4_ILi8EEES6_EEENS3_IJNS3_IJNS4_ILi1EEEiEEENS4_ILi1024EEENS3_IJiiEEEEEEEEjEEC2ERKSE_RKj)
        /*9fd4*/ 	.word	0x00000000


	//----- nvinfo : EIATTR_FRAME_SIZE
	.align		4
.L_6830:
        /*9fd8*/ 	.byte	0x04, 0x11
        /*9fda*/ 	.short	(.L_6832 - .L_6831)
	.align		4
.L_6831:
        /*9fdc*/ 	.word	index@($_ZN7cutlass13device_kernelIN5flash19enable_sm80_to_sm89INS1_16FlashAttnBwdSm80INS1_25CollectiveMainloopBwdSm80ILi2ELi2EN4cute5tupleIJNS5_1CILi128EEES8_NS7_ILi64EEEEEENS_6half_tEfNS_4arch4Sm80ELb0ELb1ELb1ELb0ELb1ELb0ELb0ELb0ELi2ELi4ELi4ELi4ELb0EEENS1_21CollectiveEpilogueBwdISA_SB_SD_Li256ELb0ELb0ELi2EEENS1_19SingleTileSchedulerILb0ELb0ELb0ELi128EEEEEEEEEvNT_6ParamsE$_ZN4cute3eso3ESOILb0ELb0EJNS_6LayoutINS_5tupleIJNS3_IJNS_1CILi2EEES5_EEENS4_ILi8EEES6_EEENS3_IJNS3_IJNS4_ILi1EEEiEEENS4_ILi1024EEENS3_IJiiEEEEEEEENS_10ViewEngineINS_8smem_ptrIPN7cutlass6half_tEEEEEEEC2ERKSE_RKSL_)
        /*9fe0*/ 	.word	0x00000000


	//----- nvinfo : EIATTR_FRAME_SIZE
	.align		4
.L_6832:
        /*9fe4*/ 	.byte	0x04, 0x11
        /*9fe6*/ 	.short	(.L_6834 - .L_6833)
	.align		4
.L_6833:
        /*9fe8*/ 	.word	index@($_ZN7cutlass13device_kernelIN5flash19enable_sm80_to_sm89INS1_16FlashAttnBwdSm80INS1_25CollectiveMainloopBwdSm80ILi2ELi2EN4cute5tupleIJNS5_1CILi128EEES8_NS7_ILi64EEEEEENS_6half_tEfNS_4arch4Sm80ELb0ELb1ELb1ELb0ELb1ELb0ELb0ELb0ELi2ELi4ELi4ELi4ELb0EEENS1_21CollectiveEpilogueBwdISA_SB_SD_Li256ELb0ELb0ELi2EEENS1_19SingleTileSchedulerILb0ELb0ELb0ELi128EEEEEEEEEvNT_6ParamsE$_ZN4cute3eso3ESOILb0ELb0EJNS_6LayoutINS_5tupleIJNS3_IJNS_1CILi1EEENS3_IJS5_NS4_ILi2EEES6_EEEEEES6_NS3_IJS6_S6_EEEEEENS3_IJNS3_IJNS4_ILi0EEENS3_IJS5_NS4_ILi256EEEiEEEEEENS4_ILi2048EEENS3_IJiNS4_ILi4096EEEEEEEEEEENS_10ViewEngineINS_8smem_ptrIPjEEEEEEC2ERKSJ_RKSO_)
        /*9fec*/ 	.word	0x00000000


	//----- nvinfo : EIATTR_FRAME_SIZE
	.align		4
.L_6834:
        /*9ff0*/ 	.byte	0x04, 0x11
        /*9ff2*/ 	.short	(.L_6836 - .L_6835)
	.align		4
.L_6835:
        /*9ff4*/ 	.word	index@($_ZN7cutlass13device_kernelIN5flash19enable_sm80_to_sm89INS1_16FlashAttnBwdSm80INS1_25CollectiveMainloopBwdSm80ILi2ELi2EN4cute5tupleIJNS5_1CILi128EEES8_NS7_ILi64EEEEEENS_6half_tEfNS_4arch4Sm80ELb0ELb1ELb1ELb0ELb1ELb0ELb0ELb0ELi2ELi4ELi4ELi4ELb0EEENS1_21CollectiveEpilogueBwdISA_SB_SD_Li256ELb0ELb0ELi2EEENS1_19SingleTileSchedulerILb0ELb0ELb0ELi128EEEEEEEEEvNT_6ParamsE$_ZN4cute3eso3ESOILb0ELb0EJNS_6LayoutINS_5tupleIJNS3_IJNS3_IJNS_1CILi8EEENS4_ILi1EEEEEES6_EEENS3_IJNS3_IJS6_S6_EEENS4_ILi2EEEEEEEEENS3_IJNS3_IJNS3_IJS6_NS4_ILi0EEEEEESD_EEENS3_IJNS3_IJSD_SD_EEEiEEEEEEEENS_10ViewEngineINS_8smem_ptrIPN7cutlass6half_tEEEEEEEC2ERKSJ_RKSQ_)
        /*9ff8*/ 	.word	0x00000000


	//----- nvinfo : EIATTR_FRAME_SIZE
	.align		4
.L_6836:
        /*9ffc*/ 	.byte	0x04, 0x11
        /*9ffe*/ 	.short	(.L_6838 - .L_6837)
	.align		4
.L_6837:
        /*a000*/ 	.word	index@($_ZN7cutlass13device_kernelIN5flash19enable_sm80_to_sm89INS1_16FlashAttnBwdSm80INS1_25CollectiveMainloopBwdSm80ILi2ELi2EN4cute5tupleIJNS5_1CILi128EEES8_NS7_ILi64EEEEEENS_6half_tEfNS_4arch4Sm80ELb0ELb1ELb1ELb0ELb1ELb0ELb0ELb0ELi2ELi4ELi4ELi4ELb0EEENS1_21CollectiveEpilogueBwdISA_SB_SD_Li256ELb0ELb0ELi2EEENS1_19SingleTileSchedulerILb0ELb0ELb0ELi128EEEEEEEEEvNT_6ParamsE$_ZN4cute3eso3ESOILb0ELb0EJNS_5tupleIJiNS_1CILi512EEEEEENS2_IJiiEEENS3_ILi1024EEEEEC2ERKS5_RKS6_RKS7_)
        /*a004*/ 	.word	0x00000000


	//----- nvinfo : EIATTR_FRAME_SIZE
	.align		4
.L_6838:
        /*a008*/ 	.byte	0x04, 0x11
        /*a00a*/ 	.short	(.L_6840 - .L_6839)
	.align		4
.L_6839:
        /*a00c*/ 	.word	index@($_ZN7cutlass13device_kernelIN5flash19enable_sm80_to_sm89INS1_16FlashAttnBwdSm80INS1_25CollectiveMainloopBwdSm80ILi2ELi2EN4cute5tupleIJNS5_1CILi128EEES8_NS7_ILi64EEEEEENS_6half_tEfNS_4arch4Sm80ELb0ELb1ELb1ELb0ELb1ELb0ELb0ELb0ELi2ELi4ELi4ELi4ELb0EEENS1_21CollectiveEpilogueBwdISA_SB_SD_Li256ELb0ELb0ELi2EEENS1_19SingleTileSchedulerILb0ELb0ELb0ELi128EEEEEEEEEvNT_6ParamsE$_ZN4cute3eso3ESOILb0ELb0EJNS_5tupleIJNS_1CILi1EEEiEEENS3_ILi1024EEENS2_IJiiEEEEEC2ERKS5_RKS6_RKS7_)
        /*a010*/ 	.word	0x00000000


	//----- nvinfo : EIATTR_FRAME_SIZE
	.align		4
.L_6840:
        /*a014*/ 	.byte	0x04, 0x11
        /*a016*/ 	.short	(.L_6842 - .L_6841)
	.align		4
.L_6841:
        /*a018*/ 	.word	index@($_ZN7cutlass13device_kernelIN5flash19enable_sm80_to_sm89INS1_16FlashAttnBwdSm80INS1_25CollectiveMainloopBwdSm80ILi2ELi2EN4cute5tupleIJNS5_1CILi128EEES8_NS7_ILi64EEEEEENS_6half_tEfNS_4arch4Sm80ELb0ELb1ELb1ELb0ELb1ELb0ELb0ELb0ELi2ELi4ELi4ELi4ELb0EEENS1_21CollectiveEpilogueBwdISA_SB_SD_Li256ELb0ELb0ELi2EEENS1_19SingleTileSchedulerILb0ELb0ELb0ELi128EEEEEEEEEvNT_6ParamsE$_ZN4cute3eso3ESOILb0ELb0EJNS_5tupleIJNS_1CILi1EEENS3_ILi512EEEiEEENS3_ILi4096EEENS2_IJiiEEEEEC2ERKS6_RKS7_RKS8_)
        /*a01c*/ 	.word	0x00000000


	//----- nvinfo : EIATTR_FRAME_SIZE
	.align		4
.L_6842:
        /*a020*/ 	.byte	0x04, 0x11
        /*a022*/ 	.short	(.L_6844 - .L_6843)
	.align		4
.L_6843:
        /*a024*/ 	.word	index@($_ZN7cutlass13device_kernelIN5flash19enable_sm80_to_sm89INS1_16FlashAttnBwdSm80INS1_25CollectiveMainloopBwdSm80ILi2ELi2EN4cute5tupleIJNS5_1CILi128EEES8_NS7_ILi64EEEEEENS_6half_tEfNS_4arch4Sm80ELb0ELb1ELb1ELb0ELb1ELb0ELb0ELb0ELi2ELi4ELi4ELi4ELb0EEENS1_21CollectiveEpilogueBwdISA_SB_SD_Li256ELb0ELb0ELi2EEENS1_19SingleTileSchedulerILb0ELb0ELb0ELi128EEEEEEEEEvNT_6ParamsE$_ZN4cute3eso3ESOILb0ELb0EJNS_5tupleIJNS_1CILi1EEENS3_ILi512EEEiEEENS3_ILi4096EEENS2_IJNS2_IJiiEEENS3_ILi8192EEEEEEEEC2ERKS6_RKS7_RKSA_)
        /*a028*/ 	.word	0x00000000


	//----- nvinfo : EIATTR_FRAME_SIZE
	.align		4
.L_6844:
        /*a02c*/ 	.byte	0x04, 0x11
        /*a02e*/ 	.short	(.L_6846 - .L_6845)
	.align		4
.L_6845:
        /*a030*/ 	.word	index@($_ZN7cutlass13device_kernelIN5flash19enable_sm80_to_sm89INS1_16FlashAttnBwdSm80INS1_25CollectiveMainloopBwdSm80ILi2ELi2EN4cute5tupleIJNS5_1CILi128EEES8_NS7_ILi64EEEEEENS_6half_tEfNS_4arch4Sm80ELb0ELb1ELb1ELb0ELb1ELb0ELb0ELb0ELi2ELi4ELi4ELi4ELb0EEENS1_21CollectiveEpilogueBwdISA_SB_SD_Li256ELb0ELb0ELi2EEENS1_19SingleTileSchedulerILb0ELb0ELb0ELi128EEEEEEEEEvNT_6ParamsE$_ZN4cute3eso3ESOILb0ELb0EJNS_5tupleIJNS_1CILi0EEENS2_IJNS3_ILi1EEENS3_ILi256EEEiEEEEEENS3_ILi2048EEENS2_IJiNS3_ILi4096EEEEEEEEC2ERKS8_RKS9_RKSB_)
        /*a034*/ 	.word	0x00000000


	//----- nvinfo : EIATTR_FRAME_SIZE
	.align		4
.L_6846:
        /*a038*/ 	.byte	0x04, 0x11
        /*a03a*/ 	.short	(.L_6848 - .L_6847)
	.align		4
.L_6847:
        /*a03c*/ 	.word	index@($_ZN7cutlass13device_kernelIN5flash19enable_sm80_to_sm89INS1_16FlashAttnBwdSm80INS1_25CollectiveMainloopBwdSm80ILi2ELi2EN4cute5tupleIJNS5_1CILi128EEES8_NS7_ILi64EEEEEENS_6half_tEfNS_4arch4Sm80ELb0ELb1ELb1ELb0ELb1ELb0ELb0ELb0ELi2ELi4ELi4ELi4ELb0EEENS1_21CollectiveEpilogueBwdISA_SB_SD_Li256ELb0ELb0ELi2EEENS1_19SingleTileSchedulerILb0ELb0ELb0ELi128EEEEEEEEEvNT_6ParamsE$_ZN4cute3eso3ESOILb0ELb0EJNS_14ComposedLayoutINS_7SwizzleILi3ELi3ELi3EEENS_9MixedBitsILj0ELj432EEENS_6LayoutINS_5tupleIJNS8_IJNS_1CILi2EEESA_SA_EEESA_NS9_ILi8EEEEEENS8_IJNS8_IJNS9_ILi64EEESC_NS9_ILi512EEEEEENS9_ILi8192EEENS9_ILi1024EEEEEEEEEEiEEC2ERKSL_RKi)
        /*a040*/ 	.word	0x00000000


	//----- nvinfo : EIATTR_FRAME_SIZE
	.align		4
.L_6848:
        /*a044*/ 	.byte	0x04, 0x11
        /*a046*/ 	.short	(.L_6850 - .L_6849)
	.align		4
.L_6849:
        /*a048*/ 	.word	index@($_ZN7cutlass13device_kernelIN5flash19enable_sm80_to_sm89INS1_16FlashAttnBwdSm80INS1_25CollectiveMainloopBwdSm80ILi2ELi2EN4cute5tupleIJNS5_1CILi128EEES8_NS7_ILi64EEEEEENS_6half_tEfNS_4arch4Sm80ELb0ELb1ELb1ELb0ELb1ELb0ELb0ELb0ELi2ELi4ELi4ELi4ELb0EEENS1_21CollectiveEpilogueBwdISA_SB_SD_Li256ELb0ELb0ELi2EEENS1_19SingleTileSchedulerILb0ELb0ELb0ELi128EEEEEEEEEvNT_6ParamsE$_ZN4cute3eso3ESOILb0ELb0EJNS_14ComposedLayoutINS_7SwizzleILi3ELi3ELi3EEENS_9MixedBitsILj0ELj432EEENS_6LayoutINS_5tupleIJNS8_IJNS_1CILi2EEESA_SA_EEESA_NS9_ILi8EEEEEENS8_IJNS8_IJNS9_ILi64EEESC_NS9_ILi512EEEEEENS9_ILi8192EEENS9_ILi1024EEEEEEEEEENS_10ViewEngineINS_8smem_ptrIPN7cutlass6half_tEEEEEEEC2ERKSL_RKSS_)
        /*a04c*/ 	.word	0x00000000


	//----- nvinfo : EIATTR_FRAME_SIZE
	.align		4
.L_6850:
        /*a050*/ 	.byte	0x04, 0x11
        /*a052*/ 	.short	(.L_6852 - .L_6851)
	.align		4
.L_6851:
        /*a054*/ 	.word	index@(_ZN7cutlass13device_kernelIN5flash19enable_sm80_to_sm89INS1_16FlashAttnBwdSm80INS1_25CollectiveMainloopBwdSm80ILi2ELi2EN4cute5tupleIJNS5_1CILi128EEES8_NS7_ILi64EEEEEENS_6half_tEfNS_4arch4Sm80ELb0ELb1ELb1ELb0ELb1ELb0ELb0ELb0ELi2ELi4ELi4ELi4ELb0EEENS1_21CollectiveEpilogueBwdISA_SB_SD_Li256ELb0ELb0ELi2EEENS1_19SingleTileSchedulerILb0ELb0ELb0ELi128EEEEEEEEEvNT_6ParamsE)
        /*a058*/ 	.word	0x000015f0


	//----- nvinfo : EIATTR_REGCOUNT
	.align		4
.L_6852:
        /*a05c*/ 	.byte	0x04, 0x2f
        /*a05e*/ 	.short	(.L_6854 - .L_6853)
	.align		4
.L_6853:
        /*a060*/ 	.word	index@(_ZN7cutlass13device_kernelIN5flash19enable_sm80_to_sm89INS1_16FlashAttnBwdSm80INS1_25CollectiveMainloopBwdSm80ILi2ELi2EN4cute5tupleIJNS5_1CILi128EEES8_NS7_ILi64EEEEEENS_6half_tEfNS_4arch4Sm80ELb0ELb1ELb1ELb0ELb0ELb0ELb0ELb0ELi2ELi4ELi4ELi4ELb0EEENS1_21CollectiveEpilogueBwdISA_SB_SD_Li256ELb0ELb0ELi2EEENS1_19SingleTileSchedulerILb0ELb0ELb0ELi128EEEEEEEEEvNT_6ParamsE)
        /*a064*/ 	.word	0x0000006a


	//----- nvinfo : EIATTR_FRAME_SIZE
	.align		4
.L_6854:
        /*a068*/ 	.byte	0x04, 0x11
        /*a06a*/ 	.short	(.L_6856 - .L_6855)
	.align		4
.L_6855:
        /*a06c*/ 	.word	index@($_ZN7cutlass13device_kernelIN5flash19enable_sm80_to_sm89INS1_16FlashAttnBwdSm80INS1_25CollectiveMainloopBwdSm80ILi2ELi2EN4cute5tupleIJNS5_1CILi128EEES8_NS7_ILi64EEEEEENS_6half_tEfNS_4arch4Sm80ELb0ELb1ELb1ELb0ELb0ELb0ELb0ELb0ELi2ELi4ELi4ELi4ELb0EEENS1_21CollectiveEpilogueBwdISA_SB_SD_Li256ELb0ELb0ELi2EEENS1_19SingleTileSchedulerILb0ELb0ELb0ELi128EEEEEEEEEvNT_6ParamsE$exp2f)
        /*a070*/ 	.word	0x00000000


	//----- nvinfo : EIATTR_FRAME_SIZE
	.align		4
.L_6856:
        /*a074*/ 	.byte	0x04, 0x11
        /*a076*/ 	.short	(.L_6858 - .L_6857)
	.align		4
.L_6857:
        /*a078*/ 	.word	index@($_ZN7cutlass13device_kernelIN5flash19enable_sm80_to_sm89INS1_16FlashAttnBwdSm80INS1_25CollectiveMainloopBwdSm80ILi2ELi2EN4cute5tupleIJNS5_1CILi128EEES8_NS7_ILi64EEEEEENS_6half_tEfNS_4arch4Sm80ELb0ELb1ELb1ELb0ELb0ELb0ELb0ELb0ELi2ELi4ELi4ELi4ELb0EEENS1_21CollectiveEpilogueBwdISA_SB_SD_Li256ELb0ELb0ELi2EEENS1_19SingleTileSchedulerILb0ELb0ELb0ELi128EEEEEEEEEvNT_6ParamsE$_ZZZN5flash25CollectiveMainloopBwdSm80ILi2ELi2EN4cute5tupleIJNS1_1CILi128EEES4_NS3_ILi64EEEEEEN7cutlass6half_tEfNS7_4arch4Sm80ELb0ELb1ELb1ELb0ELb0ELb0ELb0ELb0ELi2ELi4ELi4ELi4ELb0EE3mmaINS_16FlashAttnBwdSm80ISB_NS_21CollectiveEpilogueBwdIS6_S8_SA_Li256ELb0ELb0ELi2EEENS_19SingleTileSchedulerILb0ELb0ELb0ELi128EEEE13SharedStorageENS1_6TensorINS1_11ArrayEngineIfLm32EEENS1_6LayoutINS2_IJNS2_IJNS3_ILi2EEESO_EEESO_NS3_ILi4EEEEEENS2_IJNS2_IJNS3_ILi1EEESO_EEESQ_NS3_ILi8EEEEEEEEEEEEbRKNSB_6ParamsERT0_S12_iNS2_IJiiiEEERT_ENKUliT_E_clIZSC_ISJ_SX_EbS10_S12_S12_iS13_S15_EUlRS16_iE_EEDaiS16_ENKUlvE1_clEv)
        /*a07c*/ 	.word	0x00000000


	//----- nvinfo : EIATTR_FRAME_SIZE
	.align		4
.L_6858:
        /*a080*/ 	.byte	0x04, 0x11
        /*a082*/ 	.short	(.L_6860 - .L_6859)
	.align		4
.L_6859:
        /*a084*/ 	.word	index@($_ZN7cutlass13device_kernelIN5flash19enable_sm80_to_sm89INS1_16FlashAttnBwdSm80INS1_25CollectiveMainloopBwdSm80ILi2ELi2EN4cute5tupleIJNS5_1CILi128EEES8_NS7_ILi64EEEEEENS_6half_tEfNS_4arch4Sm80ELb0ELb1ELb1ELb0ELb0ELb0ELb0ELb0ELi2ELi4ELi4ELi4ELb0EEENS1_21CollectiveEpilogueBwdISA_SB_SD_Li256ELb0ELb0ELi2EEENS1_19SingleTileSchedulerILb0ELb0ELb0ELi128EEEEEEEEEvNT_6ParamsE$_ZZZN5flash25CollectiveMainloopBwdSm80ILi2ELi2EN4cute5tupleIJNS1_1CILi128EEES4_NS3_ILi64EEEEEEN7cutlass6half_tEfNS7_4arch4Sm80ELb0ELb1ELb1ELb0ELb0ELb0ELb0ELb0ELi2ELi4ELi4ELi4ELb0EE3mmaINS_16FlashAttnBwdSm80ISB_NS_21CollectiveEpilogueBwdIS6_S8_SA_Li256ELb0ELb0ELi2EEENS_19SingleTileSchedulerILb0ELb0ELb0ELi128EEEE13SharedStorageENS1_6TensorINS1_11ArrayEngineIfLm32EEENS1_6LayoutINS2_IJNS2_IJNS3_ILi2EEESO_EEESO_NS3_ILi4EEEEEENS2_IJNS2_IJNS3_ILi1EEESO_EEESQ_NS3_ILi8EEEEEEEEEEEEbRKNSB_6ParamsERT0_S12_iNS2_IJiiiEEERT_ENKUliT_E_clIZSC_ISJ_SX_EbS10_S12_S12_iS13_S15_EUlRS16_iE_EEDaiS16_ENKUlvE0_clEv)
        /*a088*/ 	.word	0x00000000


	//----- nvinfo : EIATTR_FRAME_SIZE
	.align		4
.L_6860:
        /*a08c*/ 	.byte	0x04, 0x11
        /*a08e*/ 	.short	(.L_6862 - .L_6861)
	.align		4
.L_6861:
        /*a090*/ 	.word	index@($_ZN7cutlass13device_kernelIN5flash19enable_sm80_to_sm89INS1_16FlashAttnBwdSm80INS1_25CollectiveMainloopBwdSm80ILi2ELi2EN4cute5tupleIJNS5_1CILi128EEES8_NS7_ILi64EEEEEENS_6half_tEfNS_4arch4Sm80ELb0ELb1ELb1ELb0ELb0ELb0ELb0ELb0ELi2ELi4ELi4ELi4ELb0EEENS1_21CollectiveEpilogueBwdISA_SB_SD_Li256ELb0ELb0ELi2EEENS1_19SingleTileSchedulerILb0ELb0ELb0ELi128EEEEEEEEEvNT_6ParamsE$_ZZZN5flash25CollectiveMainloopBwdSm80ILi2ELi2EN4cute5tupleIJNS1_1CILi128EEES4_NS3_ILi64EEEEEEN7cutlass6half_tEfNS7_4arch4Sm80ELb0ELb1ELb1ELb0ELb0ELb0ELb0ELb0ELi2ELi4ELi4ELi4ELb0EE3mmaINS_16FlashAttnBwdSm80ISB_NS_21CollectiveEpilogueBwdIS6_S8_SA_Li256ELb0ELb0ELi2EEENS_19SingleTileSchedulerILb0ELb0ELb0ELi128EEEE13SharedStorageENS1_6TensorINS1_11ArrayEngineIfLm32EEENS1_6LayoutINS2_IJNS2_IJNS3_ILi2EEESO_EEESO_NS3_ILi4EEEEEENS2_IJNS2_IJNS3_ILi1EEESO_EEESQ_NS3_ILi8EEEEEEEEEEEEbRKNSB_6ParamsERT0_S12_iNS2_IJiiiEEERT_ENKUliT_E_clIZSC_ISJ_SX_EbS10_S12_S12_iS13_S15_EUlRS16_iE_EEDaiS16_ENKUlT_E_clIZSC_ISJ_SX_EbS10_S12_S12_iS13_S15_EUlvE0_EEDaS1B_)
        /*a094*/ 	.word	0x00000000


	//----- nvinfo : EIATTR_FRAME_SIZE
	.align		4
.L_6862:
        /*a098*/ 	.byte	0x04, 0x11
        /*a09a*/ 	.short	(.L_6864 - .L_6863)
	.align		4
.L_6863:
        /*a09c*/ 	.word	index@($_ZN7cutlass13device_kernelIN5flash19enable_sm80_to_sm89INS1_16FlashAttnBwdSm80INS1_25CollectiveMainloopBwdSm80ILi2ELi2EN4cute5tupleIJNS5_1CILi128EEES8_NS7_ILi64EEEEEENS_6half_tEfNS_4arch4Sm80ELb0ELb1ELb1ELb0ELb0ELb0ELb0ELb0ELi2ELi4ELi4ELi4ELb0EEENS1_21CollectiveEpilogueBwdISA_SB_SD_Li256ELb0ELb0ELi2EEENS1_19SingleTileSchedulerILb0ELb0ELb0ELi128EEEEEEEEEvNT_6ParamsE$_ZZN5flash25CollectiveMainloopBwdSm80ILi2ELi2EN4cute5tupleIJNS1_1CILi128EEES4_NS3_ILi64EEEEEEN7cutlass6half_tEfNS7_4arch4Sm80ELb0ELb1ELb1ELb0ELb0ELb0ELb0ELb0ELi2ELi4ELi4ELi4ELb0EE3mmaINS_16FlashAttnBwdSm80ISB_NS_21CollectiveEpilogueBwdIS6_S8_SA_Li256ELb0ELb0ELi2EEENS_19SingleTileSchedulerILb0ELb0ELb0ELi128EEEE13SharedStorageENS1_6TensorINS1_11ArrayEngineIfLm32EEENS1_6LayoutINS2_IJNS2_IJNS3_ILi2EEESO_EEESO_NS3_ILi4EEEEEENS2_IJNS2_IJNS3_ILi1EEESO_EEESQ_NS3_ILi8EEEEEEEEEEEEbRKNSB_6ParamsERT0_S12_iNS2_IJiiiEEERT_ENKUlvE_clEv)
        /*a0a0*/ 	.word	0x00000000


	//----- nvinfo : EIATTR_FRAME_SIZE
	.align		4
.L_6864:
        /*a0a4*/ 	.byte	0x04, 0x11
        /*a0a6*/ 	.short	(.L_6866 - .L_6865)
	.align		4
.L_6865:
        /*a0a8*/ 	.word	index@($_ZN7cutlass13device_kernelIN5flash19enable_sm80_to_sm89INS1_16FlashAttnBwdSm80INS1_25CollectiveMainloopBwdSm80ILi2ELi2EN4cute5tupleIJNS5_1CILi128EEES8_NS7_ILi64EEEEEENS_6half_tEfNS_4arch4Sm80ELb0ELb1ELb1ELb0ELb0ELb0ELb0ELb0ELi2ELi4ELi4ELi4ELb0EEENS1_21CollectiveEpilogueBwdISA_SB_SD_Li256ELb0ELb0ELi2EEENS1_19SingleTileSchedulerILb0ELb0ELb0ELi128EEEEEEEEEvNT_6ParamsE$_ZZN5flash25CollectiveMainloopBwdSm80ILi2ELi2EN4cute5tupleIJNS1_1CILi128EEES4_NS3_ILi64EEEEEEN7cutlass6half_tEfNS7_4arch4Sm80ELb0ELb1ELb1ELb0ELb0ELb0ELb0ELb0ELi2ELi4ELi4ELi4ELb0EE3mmaINS_16FlashAttnBwdSm80ISB_NS_21CollectiveEpilogueBwdIS6_S8_SA_Li256ELb0ELb0ELi2EEENS_19SingleTileSchedulerILb0ELb0ELb0ELi128EEEE13SharedStorageENS1_6TensorINS1_11ArrayEngineIfLm32EEENS1_6LayoutINS2_IJNS2_IJNS3_ILi2EEESO_EEESO_NS3_ILi4EEEEEENS2_IJNS2_IJNS3_ILi1EEESO_EEESQ_NS3_ILi8EEEEEEEEEEEEbRKNSB_6ParamsERT0_S12_iNS2_IJiiiEEERT_ENKUlvE0_clEv)
        /*a0ac*/ 	.word	0x00000000


	//----- nvinfo : EIATTR_FRAME_SIZE
	.align		4
.L_6866:
        /*a0b0*/ 	.byte	0x04, 0x11
        /*a0b2*/ 	.short	(.L_6868 - .L_6867)
	.align		4
.L_6867:
        /*a0b4*/ 	.word	index@($_ZN7cutlass13device_kernelIN5flash19enable_sm80_to_sm89INS1_16FlashAttnBwdSm80INS1_25CollectiveMainloopBwdSm80ILi2ELi2EN4cute5tupleIJNS5_1CILi128EEES8_NS7_ILi64EEEEEENS_6half_tEfNS_4arch4Sm80ELb0ELb1ELb1ELb0ELb0ELb0ELb0ELb0ELi2ELi4ELi4ELi4ELb0EEENS1_21CollectiveEpilogueBwdISA_SB_SD_Li256ELb0ELb0ELi2EEENS1_19SingleTileSchedulerILb0ELb0ELb0ELi128EEEEEEEEEvNT_6ParamsE$_ZZN5flash25CollectiveMainloopBwdSm80ILi2ELi2EN4cute5tupleIJNS1_1CILi128EEES4_NS3_ILi64EEEEEEN7cutlass6half_tEfNS7_4arch4Sm80ELb0ELb1ELb1ELb0ELb0ELb0ELb0ELb0ELi2ELi4ELi4ELi4ELb0EE3mmaINS_16FlashAttnBwdSm80ISB_NS_21CollectiveEpilogueBwdIS6_S8_SA_Li256ELb0ELb0ELi2EEENS_19SingleTileSchedulerILb0ELb0ELb0ELi128EEEE13SharedStorageENS1_6TensorINS1_11ArrayEngineIfLm32EEENS1_6LayoutINS2_IJNS2_IJNS3_ILi2EEESO_EEESO_NS3_ILi4EEEEEENS2_IJNS2_IJNS3_ILi1EEESO_EEESQ_NS3_ILi8EEEEEEEEEEEEbRKNSB_6ParamsERT0_S12_iNS2_IJiiiEEERT_ENKUliT_E_clIZSC_ISJ_SX_EbS10_S12_S12_iS13_S15_EUlRS16_iE_EEDaiS16_)
        /*a0b8*/ 	.word	0x00000000


	//----- nvinfo : EIATTR_FRAME_SIZE
	.align		4
.L_6868:
        /*a0bc*/ 	.byte	0x04, 0x11
        /*a0be*/ 	.short	(.L_6870 - .L_6869)
	.align		4
.L_6869:
        /*a0c0*/ 	.word	index@($_ZN7cutlass13device_kernelIN5flash19enable_sm80_to_sm89INS1_16FlashAttnBwdSm80INS1_25CollectiveMainloopBwdSm80ILi2ELi2EN4cute5tupleIJNS5_1CILi128EEES8_NS7_ILi64EEEEEENS_6half_tEfNS_4arch4Sm80ELb0ELb1ELb1ELb0ELb0ELb0ELb0ELb0ELi2ELi4ELi4ELi4ELb0EEENS1_21CollectiveEpilogueBwdISA_SB_SD_Li256ELb0ELb0ELi2EEENS1_19SingleTileSchedulerILb0ELb0ELb0ELi128EEEEEEEEEvNT_6ParamsE$_ZZN5flash25CollectiveMainloopBwdSm80ILi2ELi2EN4cute5tupleIJNS1_1CILi128EEES4_NS3_ILi64EEEEEEN7cutlass6half_tEfNS7_4arch4Sm80ELb0ELb1ELb1ELb0ELb0ELb0ELb0ELb0ELi2ELi4ELi4ELi4ELb0EE3mmaINS_16FlashAttnBwdSm80ISB_NS_21CollectiveEpilogueBwdIS6_S8_SA_Li256ELb0ELb0ELi2EEENS_19SingleTileSchedulerILb0ELb0ELb0ELi128EEEE13SharedStorageENS1_6TensorINS1_11ArrayEngineIfLm32EEENS1_6LayoutINS2_IJNS2_IJNS3_ILi2EEESO_EEESO_NS3_ILi4EEEEEENS2_IJNS2_IJNS3_ILi1EEESO_EEESQ_NS3_ILi8EEEEEEEEEEEEbRKNSB_6ParamsERT0_S12_iNS2_IJiiiEEERT_ENKUlRT_iE_clINSK_INSL_IfLm64EEENSN_INS2_IJSP_SO_SU_EEESV_EEEEEEDaS17_i)
        /*a0c4*/ 	.word	0x00000000


	//----- nvinfo : EIATTR_FRAME_SIZE
	.align		4
.L_6870:
        /*a0c8*/ 	.byte	0x04, 0x11
        /*a0ca*/ 	.short	(.L_6872 - .L_6871)
	.align		4
.L_6871:
        /*a0cc*/ 	.word	index@($_ZN7cutlass13device_kernelIN5flash19enable_sm80_to_sm89INS1_16FlashAttnBwdSm80INS1_25CollectiveMainloopBwdSm80ILi2ELi2EN4cute5tupleIJNS5_1CILi128EEES8_NS7_ILi64EEEEEENS_6half_tEfNS_4arch4Sm80ELb0ELb1ELb1ELb0ELb0ELb0ELb0ELb0ELi2ELi4ELi4ELi4ELb0EEENS1_21CollectiveEpilogueBwdISA_SB_SD_Li256ELb0ELb0ELi2EEENS1_19SingleTileSchedulerILb0ELb0ELb0ELi128EEEEEEEEEvNT_6ParamsE$_ZZN4cuteplIJNS_1CILi0EEEiEJiEEEDaRKNS_15ArithmeticTupleIJDpT_EEERKNS3_IJDpT0_EEEENKUlDpRKT_E_clIJiiEEEDaSH_)
        /*a0d0*/ 	.word	0x00000000


	//----- nvinfo : EIATTR_FRAME_SIZE
	.align		4
.L_6872:
        /*a0d4*/ 	.byte	0x04, 0x11
        /*a0d6*/ 	.short	(.L_6874 - .L_6873)
	.align		4
.L_6873:
        /*a0d8*/ 	.word	index@($_ZN7cutlass13device_kernelIN5flash19enable_sm80_to_sm89INS1_16FlashAttnBwdSm80INS1_25CollectiveMainloopBwdSm80ILi2ELi2EN4cute5tupleIJNS5_1CILi128EEES8_NS7_ILi64EEEEEENS_6half_tEfNS_4arch4Sm80ELb0ELb1ELb1ELb0ELb0ELb0ELb0ELb0ELi2ELi4ELi4ELi4ELb0EEENS1_21CollectiveEpilogueBwdISA_SB_SD_Li256ELb0ELb0ELi2EEENS1_19SingleTileSchedulerILb0ELb0ELb0ELi128EEEEEEEEEvNT_6ParamsE$_ZZN4cute9transformINS_5tupleIJiiiNS_1CILi0EEEEEENS1_IJNS2_ILi32EEENS2_ILi4EEENS2_ILi2EEENS2_ILi1EEEEEENS1_IJS8_S8_S8_S8_EEEZNS_7crd2crdIS4_S9_SA_EEDaRKT_RKT0_RKT1_EUlRKT_RKT0_RKT1_E_EEDaSE_SH_SK_OT2_ENKUlDpSN_E_clIJiiiS3_EEEDaSX_)
        /*a0dc*/ 	.word	0x00000000


	//----- nvinfo : EIATTR_FRAME_SIZE
	.align		4
.L_6874:
        /*a0e0*/ 	.byte	0x04, 0x11
        /*a0e2*/ 	.short	(.L_6876 - .L_6875)
	.align		4
.L_6875:
        /*a0e4*/ 	.word	index@($_ZN7cutlass13device_kernelIN5flash19enable_sm80_to_sm89INS1_16FlashAttnBwdSm80INS1_25CollectiveMainloopBwdSm80ILi2ELi2EN4cute5tupleIJNS5_1CILi128EEES8_NS7_ILi64EEEEEENS_6half_tEfNS_4arch4Sm80ELb0ELb1ELb1ELb0ELb0ELb0ELb0ELb0ELi2ELi4ELi4ELi4ELb0EEENS1_21CollectiveEpilogueBwdISA_SB_SD_Li256ELb0ELb0ELi2EEENS1_19SingleTileSchedulerILb0ELb0ELb0ELi128EEEEEEEEEvNT_6ParamsE$_ZZN4cute9transformINS_5tupleIJiiNS_1CILi0EEEEEENS1_IJNS1_IJNS2_ILi4EEENS2_ILi8EEEEEES5_NS2_ILi1EEEEEEZNS_7idx2crdIS4_S9_EEDaRKT_RKT0_EUlRKT_RKT0_E_EEDaSD_SG_OT1_ENKUlDpSJ_E_clIJNS1_IJiiEEEiS3_EEEDaSQ_)
        /*a0e8*/ 	.word	0x00000000


	//----- nvinfo : EIATTR_FRAME_SIZE
	.align		4
.L_6876:
        /*a0ec*/ 	.byte	0x04, 0x11
        /*a0ee*/ 	.short	(.L_6878 - .L_6877)
	.align		4
.L_6877:
        /*a0f0*/ 	.word	index@($_ZN7cutlass13device_kernelIN5flash19enable_sm80_to_sm89INS1_16FlashAttnBwdSm80INS1_25CollectiveMainloopBwdSm80ILi2ELi2EN4cute5tupleIJNS5_1CILi128EEES8_NS7_ILi64EEEEEENS_6half_tEfNS_4arch4Sm80ELb0ELb1ELb1ELb0ELb0ELb0ELb0ELb0ELi2ELi4ELi4ELi4ELb0EEENS1_21CollectiveEpilogueBwdISA_SB_SD_Li256ELb0ELb0ELi2EEENS1_19SingleTileSchedulerILb0ELb0ELb0ELi128EEEEEEEEEvNT_6ParamsE$_ZZN4cute9transformINS_5tupleIJiiNS_1CILi0EEEEEENS1_IJNS1_IJNS2_ILi4EEENS2_ILi8EEEEEENS2_ILi2EEENS2_ILi1EEEEEEZNS_7idx2crdIS4_SA_EEDaRKT_RKT0_EUlRKT_RKT0_E_EEDaSE_SH_OT1_ENKUlDpSK_E_clIJNS1_IJiiEEEiS3_EEEDaSR_)
        /*a0f4*/ 	.word	0x00000000


	//----- nvinfo : EIATTR_FRAME_SIZE
	.align		4
.L_6878:
        /*a0f8*/ 	.byte	0x04, 0x11
        /*a0fa*/ 	.short	(.L_6880 - .L_6879)
	.align		4
.L_6879:
        /*a0fc*/ 	.word	index@($_ZN7cutlass13device_kernelIN5flash19enable_sm80_to_sm89INS1_16FlashAttnBwdSm80INS1_25CollectiveMainloopBwdSm80ILi2ELi2EN4cute5tupleIJNS5_1CILi128EEES8_NS7_ILi64EEEEEENS_6half_tEfNS_4arch4Sm80ELb0ELb1ELb1ELb0ELb0ELb0ELb0ELb0ELi2ELi4ELi4ELi4ELb0EEENS1_21CollectiveEpilogueBwdISA_SB_SD_Li256ELb0ELb0ELi2EEENS1_19SingleTileSchedulerILb0ELb0ELb0ELi128EEEEEEEEEvNT_6ParamsE$_ZZN4cute9transformINS_5tupleIJNS_1CILi32EEENS2_ILi4EEENS2_ILi2EEENS2_ILi1EEEEEENS1_IJS6_S3_NS2_ILi128EEENS2_ILi0EEEEEEZNS_7idx2crdIiS7_SA_EEDaRKT_RKT0_RKT1_EUlRKT_RKT0_E_EEDaSE_SH_OSI_ENKUlDpSN_E_clIJiiiS9_EEEDaST_)
        /*a100*/ 	.word	0x00000000


	//----- nvinfo : EIATTR_FRAME_SIZE
	.align		4
.L_6880:
        /*a104*/ 	.byte	0x04, 0x11
        /*a106*/ 	.short	(.L_6882 - .L_6881)
	.align		4
.L_6881:
        /*a108*/ 	.word	index@($_ZN7cutlass13device_kernelIN5flash19enable_sm80_to_sm89INS1_16FlashAttnBwdSm80INS1_25CollectiveMainloopBwdSm80ILi2ELi2EN4cute5tupleIJNS5_1CILi128EEES8_NS7_ILi64EEEEEENS_6half_tEfNS_4arch4Sm80ELb0ELb1ELb1ELb0ELb0ELb0ELb0ELb0ELi2ELi4ELi4ELi4ELb0EEENS1_21CollectiveEpilogueBwdISA_SB_SD_Li256ELb0ELb0ELi2EEENS1_19SingleTileSchedulerILb0ELb0ELb0ELi128EEEEEEEEEvNT_6ParamsE$_ZZN4cute7idx2crdIiNS_5tupleIJNS_1CILi32EEENS2_ILi4EEENS2_ILi2EEENS2_ILi1EEEEEENS1_IJS6_S3_NS2_ILi128EEENS2_ILi0EEEEEEEEDaRKT_RKT0_RKT1_ENKUlRKT_RKT0_E_clIS5_S8_EEDaSM_SP_)
        /*a10c*/ 	.word	0x00000000


	//----- nvinfo : EIATTR_FRAME_SIZE
	.align		4
.L_6882:
        /*a110*/ 	.byte	0x04, 0x11
        /*a112*/ 	.short	(.L_6884 - .L_6883)
	.align		4
.L_6883:
        /*a114*/ 	.word	index@($_ZN7cutlass13device_kernelIN5flash19enable_sm80_to_sm89INS1_16FlashAttnBwdSm80INS1_25CollectiveMainloopBwdSm80ILi2ELi2EN4cute5tupleIJNS5_1CILi128EEES8_NS7_ILi64EEEEEENS_6half_tEfNS_4arch4Sm80ELb0ELb1ELb1ELb0ELb0ELb0ELb0ELb0ELi2ELi4ELi4ELi4ELb0EEENS1_21CollectiveEpilogueBwdISA_SB_SD_Li256ELb0ELb0ELi2EEENS1_19SingleTileSchedulerILb0ELb0ELb0ELi128EEEEEEEEEvNT_6ParamsE$_ZZN4cute7idx2crdIiNS_5tupleIJNS_1CILi32EEENS2_ILi4EEENS2_ILi2EEENS2_ILi1EEEEEENS1_IJS6_S3_NS2_ILi128EEENS2_ILi0EEEEEEEEDaRKT_RKT0_RKT1_ENKUlRKT_RKT0_E_clIS4_S3_EEDaSM_SP_)
        /*a118*/ 	.word	0x00000000


	//----- nvinfo : EIATTR_FRAME_SIZE
	.align		4
.L_6884:
        /*a11c*/ 	.byte	0x04, 0x11
        /*a11e*/ 	.short	(.L_6886 - .L_6885)
	.align		4
.L_6885:
        /*a120*/ 	.word	index@($_ZN7cutlass13device_kernelIN5flash19enable_sm80_to_sm89INS1_16FlashAttnBwdSm80INS1_25CollectiveMainloopBwdSm80ILi2ELi2EN4cute5tupleIJNS5_1CILi128EEES8_NS7_ILi64EEEEEENS_6half_tEfNS_4arch4Sm80ELb0ELb1ELb1ELb0ELb0ELb0ELb0ELb0ELi2ELi4ELi4ELi4ELb0EEENS1_21CollectiveEpilogueBwdISA_SB_SD_Li256ELb0ELb0ELi2EEENS1_19SingleTileSchedulerILb0ELb0ELb0ELi128EEEEEEEEEvNT_6ParamsE$_ZZN4cute7idx2crdINS_5tupleIJiiNS_1CILi0EEEEEENS1_IJNS1_IJNS2_ILi4EEENS2_ILi8EEEEEES5_NS2_ILi1EEEEEEEEDaRKT_RKT0_ENKUlRKT_RKT0_E_clIiS7_EEDaSI_SL_)
        /*a124*/ 	.word	0x00000000


	//----- nvinfo : EIATTR_FRAME_SIZE
	.align		4
.L_6886:
        /*a128*/ 	.byte	0x04, 0x11
        /*a12a*/ 	.short	(.L_6888 - .L_6887)
	.align		4
.L_6887:
        /*a12c*/ 	.word	index@($_ZN7cutlass13device_kernelIN5flash19enable_sm80_to_sm89INS1_16FlashAttnBwdSm80INS1_25CollectiveMainloopBwdSm80ILi2ELi2EN4cute5tupleIJNS5_1CILi128EEES8_NS7_ILi64EEEEEENS_6half_tEfNS_4arch4Sm80ELb0ELb1ELb1ELb0ELb0ELb0ELb0ELb0ELi2ELi4ELi4ELi4ELb0EEENS1_21CollectiveEpilogueBwdISA_SB_SD_Li256ELb0ELb0ELi2EEENS1_19SingleTileSchedulerILb0ELb0ELb0ELi128EEEEEEEEEvNT_6ParamsE$_ZZN4cute7idx2crdINS_5tupleIJiiNS_1CILi0EEEEEENS1_IJNS1_IJNS2_ILi4EEENS2_ILi8EEEEEES5_NS2_ILi1EEEEEEEEDaRKT_RKT0_ENKUlRKT_RKT0_E_clIiS5_EEDaSI_SL_)
        /*a130*/ 	.word	0x00000000


	//----- nvinfo : EIATTR_FRAME_SIZE
	.align		4
.L_6888:
        /*a134*/ 	.byte	0x04, 0x11
        /*a136*/ 	.short	(.L_6890 - .L_6889)
	.align		4
.L_6889:
        /*a138*/ 	.word	index@($_ZN7cutlass13device_kernelIN5flash19enable_sm80_to_sm89INS1_16FlashAttnBwdSm80INS1_25CollectiveMainloopBwdSm80ILi2ELi2EN4cute5tupleIJNS5_1CILi128EEES8_NS7_ILi64EEEEEENS_6half_tEfNS_4arch4Sm80ELb0ELb1ELb1ELb0ELb0ELb0ELb0ELb0ELi2ELi4ELi4ELi4ELb0EEENS1_21CollectiveEpilogueBwdISA_SB_SD_Li256ELb0ELb0ELi2EEENS1_19SingleTileSchedulerILb0ELb0ELb0ELi128EEEEEEEEEvNT_6ParamsE$_ZZN4cute7idx2crdINS_5tupleIJiiNS_1CILi0EEEEEENS1_IJNS1_IJNS2_ILi4EEENS2_ILi8EEEEEENS2_ILi2EEENS2_ILi1EEEEEEEEDaRKT_RKT0_ENKUlRKT_RKT0_E_clIiS8_EEDaSJ_SM_)
        /*a13c*/ 	.word	0x00000000


	//----- nvinfo : EIATTR_FRAME_SIZE
	.align		4
.L_6890:
        /*a140*/ 	.byte	0x04, 0x11
        /*a142*/ 	.short	(.L_6892 - .L_6891)
	.align		4
.L_6891:
        /*a144*/ 	.word	index@($_ZN7cutlass13device_kernelIN5flash19enable_sm80_to_sm89INS1_16FlashAttnBwdSm80INS1_25CollectiveMainloopBwdSm80ILi2ELi2EN4cute5tupleIJNS5_1CILi128EEES8_NS7_ILi64EEEEEENS_6half_tEfNS_4arch4Sm80ELb0ELb1ELb1ELb0ELb0ELb0ELb0ELb0ELi2ELi4ELi4ELi4ELb0EEENS1_21CollectiveEpilogueBwdISA_SB_SD_Li256ELb0ELb0ELi2EEENS1_19SingleTileSchedulerILb0ELb0ELb0ELi128EEEEEEEEEvNT_6ParamsE$_ZZN4cute7idx2crdINS_5tupleIJiiNS_1CILi0EEEEEENS1_IJNS1_IJNS2_ILi4EEENS2_ILi8EEEEEENS2_ILi2EEENS2_ILi1EEEEEEEEDaRKT_RKT0_ENKUlRKT_RKT0_E_clIiS7_EEDaSJ_SM_)
        /*a148*/ 	.word	0x00000000


	//----- nvinfo : EIATTR_FRAME_SIZE
	.align		4
.L_6892:
        /*a14c*/ 	.byte	0x04, 0x11
        /*a14e*/ 	.short	(.L_6894 - .L_6893)
	.align		4
.L_6893:
        /*a150*/ 	.word	index@($_ZN7cutlass13device_kernelIN5flash19enable_sm80_to_sm89INS1_16FlashAttnBwdSm80INS1_25CollectiveMainloopBwdSm80ILi2ELi2EN4cute5tupleIJNS5_1CILi128EEES8_NS7_ILi64EEEEEENS_6half_tEfNS_4arch4Sm80ELb0ELb1ELb1ELb0ELb0ELb0ELb0ELb0ELi2ELi4ELi4ELi4ELb0EEENS1_21CollectiveEpilogueBwdISA_SB_SD_Li256ELb0ELb0ELi2EEENS1_19SingleTileSchedulerILb0ELb0ELb0ELi128EEEEEEEEEvNT_6ParamsE$_ZZN4cute7flattenINS_5tupleIJNS_1CILi1EEENS1_IJiiiEEENS2_ILi64EEENS1_IJNS2_ILi72EEENS2_ILi144EEENS2_ILi288EEEEEENS2_ILi512EEEEEEEEDaRKT_ENKUlRKT_E_clIS4_EEDaSH_)
        /*a154*/ 	.word	0x00000000


	//----- nvinfo : EIATTR_FRAME_SIZE
	.align		4
.L_6894:
        /*a158*/ 	.byte	0x04, 0x11
        /*a15a*/ 	.short	(.L_6896 - .L_6895)
	.align		4
.L_6895:
        /*a15c*/ 	.word	index@($_ZN7cutlass13device_kernelIN5flash19enable_sm80_to_sm89INS1_16FlashAttnBwdSm80INS1_25CollectiveMainloopBwdSm80ILi2ELi2EN4cute5tupleIJNS5_1CILi128EEES8_NS7_ILi64EEEEEENS_6half_tEfNS_4arch4Sm80ELb0ELb1ELb1ELb0ELb0ELb0ELb0ELb0ELi2ELi4ELi4ELi4ELb0EEENS1_21CollectiveEpilogueBwdISA_SB_SD_Li256ELb0ELb0ELi2EEENS1_19SingleTileSchedulerILb0ELb0ELb0ELi128EEEEEEEEEvNT_6ParamsE$_ZZN4cute7flattenINS_5tupleIJNS_1CILi1EEENS1_IJNS2_ILi8EEEiiEEENS2_ILi64EEENS1_IJiNS2_ILi144EEENS2_ILi288EEEEEENS2_ILi512EEEEEEEEDaRKT_ENKUlRKT_E_clIS9_EEDaSH_)
        /*a160*/ 	.word	0x00000000


	//----- nvinfo : EIATTR_FRAME_SIZE
	.align		4
.L_6896:
        /*a164*/ 	.byte	0x04, 0x11
        /*a166*/ 	.short	(.L_6898 - .L_6897)
	.align		4
.L_6897:
        /*a168*/ 	.word	index@($_ZN7cutlass13device_kernelIN5flash19enable_sm80_to_sm89INS1_16FlashAttnBwdSm80INS1_25CollectiveMainloopBwdSm80ILi2ELi2EN4cute5tupleIJNS5_1CILi128EEES8_NS7_ILi64EEEEEENS_6half_tEfNS_4arch4Sm80ELb0ELb1ELb1ELb0ELb0ELb0ELb0ELb0ELi2ELi4ELi4ELi4ELb0EEENS1_21CollectiveEpilogueBwdISA_SB_SD_Li256ELb0ELb0ELi2EEENS1_19SingleTileSchedulerILb0ELb0ELb0ELi128EEEEEEEEEvNT_6ParamsE$_ZZN4cute7flattenINS_5tupleIJNS_1CILi1EEENS1_IJNS2_ILi8EEEiiEEENS2_ILi64EEENS1_IJiNS2_ILi144EEENS2_ILi288EEEEEENS2_ILi512EEEEEEEEDaRKT_ENKUlRKT_E_clIS5_EEDaSH_)
        /*a16c*/ 	.word	0x00000000


	//----- nvinfo : EIATTR_FRAME_SIZE
	.align		4
.L_6898:
        /*a170*/ 	.byte	0x04, 0x11
        /*a172*/ 	.short	(.L_6900 - .L_6899)
	.align		4
.L_6899:
        /*a174*/ 	.word	index@($_ZN7cutlass13device_kernelIN5flash19enable_sm80_to_sm89INS1_16FlashAttnBwdSm80INS1_25CollectiveMainloopBwdSm80ILi2ELi2EN4cute5tupleIJNS5_1CILi128EEES8_NS7_ILi64EEEEEENS_6half_tEfNS_4arch4Sm80ELb0ELb1ELb1ELb0ELb0ELb0ELb0ELb0ELi2ELi4ELi4ELi4ELb0EEENS1_21CollectiveEpilogueBwdISA_SB_SD_Li256ELb0ELb0ELi2EEENS1_19SingleTileSchedulerILb0ELb0ELb0ELi128EEEEEEEEEvNT_6ParamsE$_ZZN4cute7flattenINS_5tupleIJNS1_IJNS_1CILi0EEENS1_IJNS2_ILi1EEENS2_ILi512EEEiEEEEEENS2_ILi4096EEENS1_IJiNS2_ILi8192EEEEEEEEEEEDaRKT_ENKUlRKT_E_clISA_EEDaSH_)
        /*a178*/ 	.word	0x00000000


	//----- nvinfo : EIATTR_FRAME_SIZE
	.align		4
.L_6900:
        /*a17c*/ 	.byte	0x04, 0x11
        /*a17e*/ 	.short	(.L_6902 - .L_6901)
	.align		4
.L_6901:
        /*a180*/ 	.word	index@($_ZN7cutlass13device_kernelIN5flash19enable_sm80_to_sm89INS1_16FlashAttnBwdSm80INS1_25CollectiveMainloopBwdSm80ILi2ELi2EN4cute5tupleIJNS5_1CILi128EEES8_NS7_ILi64EEEEEENS_6half_tEfNS_4arch4Sm80ELb0ELb1ELb1ELb0ELb0ELb0ELb0ELb0ELi2ELi4ELi4ELi4ELb0EEENS1_21CollectiveEpilogueBwdISA_SB_SD_Li256ELb0ELb0ELi2EEENS1_19SingleTileSchedulerILb0ELb0ELb0ELi128EEEEEEEEEvNT_6ParamsE$_ZZN4cute7flattenINS_5tupleIJNS1_IJNS_1CILi0EEENS1_IJNS2_ILi1EEENS2_ILi512EEEiEEEEEENS2_ILi4096EEENS1_IJiNS2_ILi8192EEEEEEEEEEEDaRKT_ENKUlRKT_E_clIS7_EEDaSH_)
        /*a184*/ 	.word	0x00000000


	//----- nvinfo : EIATTR_FRAME_SIZE
	.align		4
.L_6902:
        /*a188*/ 	.byte	0x04, 0x11
        /*a18a*/ 	.short	(.L_6904 - .L_6903)
	.align		4
.L_6903:
        /*a18c*/ 	.word	index@($_ZN7cutlass13device_kernelIN5flash19enable_sm80_to_sm89INS1_16FlashAttnBwdSm80INS1_25CollectiveMainloopBwdSm80ILi2ELi2EN4cute5tupleIJNS5_1CILi128EEES8_NS7_ILi64EEEEEENS_6half_tEfNS_4arch4Sm80ELb0ELb1ELb1ELb0ELb0ELb0ELb0ELb0ELi2ELi4ELi4ELi4ELb0EEENS1_21CollectiveEpilogueBwdISA_SB_SD_Li256ELb0ELb0ELi2EEENS1_19SingleTileSchedulerILb0ELb0ELb0ELi128EEEEEEEEEvNT_6ParamsE$_ZZN4cute7crd2crdINS_5tupleIJiiiNS_1CILi0EEEEEENS1_IJNS2_ILi32EEENS2_ILi4EEENS2_ILi2EEENS2_ILi1EEEEEENS1_IJS8_S8_S8_S8_EEEEEDaRKT_RKT0_RKT1_ENKUlRKT_RKT0_RKT1_E_clIiS7_S8_EEDaSM_SP_SS_)
        /*a190*/ 	.word	0x00000000


	//----- nvinfo : EIATTR_FRAME_SIZE
	.align		4
.L_6904:
        /*a194*/ 	.byte	0x04, 0x11
        /*a196*/ 	.short	(.L_6906 - .L_6905)
	.align		4
.L_6905:
        /*a198*/ 	.word	index@($_ZN7cutlass13device_kernelIN5flash19enable_sm80_to_sm89INS1_16FlashAttnBwdSm80INS1_25CollectiveMainloopBwdSm80ILi2ELi2EN4cute5tupleIJNS5_1CILi128EEES8_NS7_ILi64EEEEEENS_6half_tEfNS_4arch4Sm80ELb0ELb1ELb1ELb0ELb0ELb0ELb0ELb0ELi2ELi4ELi4ELi4ELb0EEENS1_21CollectiveEpilogueBwdISA_SB_SD_Li256ELb0ELb0ELi2EEENS1_19SingleTileSchedulerILb0ELb0ELb0ELi128EEEEEEEEEvNT_6ParamsE$_ZZN4cute6upcastILi2ENS_5tupleIJNS1_IJNS_1CILi1EEENS1_IJNS2_ILi2EEES4_S4_EEEEEES4_NS1_IJS4_S4_EEEEEENS1_IJNS1_IJNS2_ILi0EEENS1_IJS3_NS2_ILi512EEEiEEEEEENS2_ILi4096EEENS1_IJiNS2_ILi8192EEEEEEEEEEEDaRKT0_RKT1_ENKUlRKT_RKT0_E_clIS7_SF_EEDaSP_SS_)
        /*a19c*/ 	.word	0x00000000


	//----- nvinfo : EIATTR_FRAME_SIZE
	.align		4
.L_6906:
        /*a1a0*/ 	.byte	0x04, 0x11
        /*a1a2*/ 	.short	(.L_6908 - .L_6907)
	.align		4
.L_6907:
        /*a1a4*/ 	.word	index@($_ZN7cutlass13device_kernelIN5flash19enable_sm80_to_sm89INS1_16FlashAttnBwdSm80INS1_25CollectiveMainloopBwdSm80ILi2ELi2EN4cute5tupleIJNS5_1CILi128EEES8_NS7_ILi64EEEEEENS_6half_tEfNS_4arch4Sm80ELb0ELb1ELb1ELb0ELb0ELb0ELb0ELb0ELi2ELi4ELi4ELi4ELb0EEENS1_21CollectiveEpilogueBwdISA_SB_SD_Li256ELb0ELb0ELi2EEENS1_19SingleTileSchedulerILb0ELb0ELb0ELi128EEEEEEEEEvNT_6ParamsE$_ZZN4cute6upcastILi2ENS_5tupleIJNS1_IJNS_1CILi1EEENS1_IJNS2_ILi2EEES4_S4_EEEEEES4_NS1_IJS4_S4_EEEEEENS1_IJNS1_IJNS2_ILi0EEENS1_IJS3_NS2_ILi512EEEiEEEEEENS2_ILi4096EEENS1_IJiNS2_ILi8192EEEEEEEEEEEDaRKT0_RKT1_ENKUlRKT_RKT0_E_clIS6_SC_EEDaSP_SS_)
        /*a1a8*/ 	.word	0x00000000


	//----- nvinfo : EIATTR_FRAME_SIZE
	.align		4
.L_6908:
        /*a1ac*/ 	.byte	0x04, 0x11
        /*a1ae*/ 	.short	(.L_6910 - .L_6909)
	.align		4
.L_6909:
        /*a1b0*/ 	.word	index@($_ZN7cutlass13device_kernelIN5flash19enable_sm80_to_sm89INS1_16FlashAttnBwdSm80INS1_25CollectiveMainloopBwdSm80ILi2ELi2EN4cute5tupleIJNS5_1CILi128EEES8_NS7_ILi64EEEEEENS_6half_tEfNS_4arch4Sm80ELb0ELb1ELb1ELb0ELb0ELb0ELb0ELb0ELi2ELi4ELi4ELi4ELb0EEENS1_21CollectiveEpilogueBwdISA_SB_SD_Li256ELb0ELb0ELi2EEENS1_19SingleTileSchedulerILb0ELb0ELb0ELi128EEEEEEEEEvNT_6ParamsE$_ZZN4cute6detail16composition_implINS_5tupleIJNS_1CILi8EEENS3_ILi2EEES5_S5_S4_S5_EEENS2_IJNS3_ILi1EEEiiiNS3_ILi72EEENS3_ILi512EEEEEENS2_IJNS2_IJS5_S5_S5_EEES5_NS3_ILi4EEEEEENS2_IJNS2_IJS7_S9_S4_EEENS3_ILi4096EEENS3_ILi16EEEEEEEEDaRKT_RKT0_RKT1_RKT2_ENKUlRKT_RKT0_E_clISC_SG_EEDaSW_SZ_)
        /*a1b4*/ 	.word	0x00000000


	//----- nvinfo : EIATTR_FRAME_SIZE
	.align		4
.L_6910:
        /*a1b8*/ 	.byte	0x04, 0x11
        /*a1ba*/ 	.short	(.L_6912 - .L_6911)
	.align		4
.L_6911:
        /*a1bc*/ 	.word	index@($_ZN7cutlass13device_kernelIN5flash19enable_sm80_to_sm89INS1_16FlashAttnBwdSm80INS1_25CollectiveMainloopBwdSm80ILi2ELi2EN4cute5tupleIJNS5_1CILi128EEES8_NS7_ILi64EEEEEENS_6half_tEfNS_4arch4Sm80ELb0ELb1ELb1ELb0ELb0ELb0ELb0ELb0ELi2ELi4ELi4ELi4ELb0EEENS1_21CollectiveEpilogueBwdISA_SB_SD_Li256ELb0ELb0ELi2EEENS1_19SingleTileSchedulerILb0ELb0ELb0ELi128EEEEEEEEEvNT_6ParamsE$_ZZN4cute6detail16composition_implINS_5tupleIJNS_1CILi8EEENS3_ILi2EEES5_S5_S4_S5_EEENS2_IJNS3_ILi1EEEiiiNS3_ILi72EEENS3_ILi512EEEEEENS2_IJNS2_IJS5_S5_S5_EEES5_NS3_ILi4EEEEEENS2_IJNS2_IJS7_S9_S4_EEENS3_ILi4096EEENS3_ILi16EEEEEEEEDaRKT_RKT0_RKT1_RKT2_ENKUlRKT_RKT0_E_clISB_SE_EEDaSW_SZ_)
        /*a1c0*/ 	.word	0x00000000


	//----- nvinfo : EIATTR_FRAME_SIZE
	.align		4
.L_6912:
        /*a1c4*/ 	.byte	0x04, 0x11
        /*a1c6*/ 	.short	(.L_6914 - .L_6913)
	.align		4
.L_6913:
        /*a1c8*/ 	.word	index@($_ZN7cutlass13device_kernelIN5flash19enable_sm80_to_sm89INS1_16FlashAttnBwdSm80INS1_25CollectiveMainloopBwdSm80ILi2ELi2EN4cute5tupleIJNS5_1CILi128EEES8_NS7_ILi64EEEEEENS_6half_tEfNS_4arch4Sm80ELb0ELb1ELb1ELb0ELb0ELb0ELb0ELb0ELi2ELi4ELi4ELi4ELb0EEENS1_21CollectiveEpilogueBwdISA_SB_SD_Li256ELb0ELb0ELi2EEENS1_19SingleTileSchedulerILb0ELb0ELb0ELi128EEEEEEEEEvNT_6ParamsE$_ZZN4cute6detail16composition_implINS_5tupleIJNS_1CILi8EEENS3_ILi2EEES5_S5_S4_S5_EEENS2_IJNS3_ILi1EEEiiiNS3_ILi72EEENS3_ILi512EEEEEENS2_IJNS2_IJS5_S5_S5_EEES5_NS2_IJNS3_ILi4EEES5_EEEEEENS2_IJNS2_IJS7_S9_S4_EEENS3_ILi4096EEENS2_IJNS3_ILi16EEENS3_ILi8192EEEEEEEEEEEDaRKT_RKT0_RKT1_RKT2_ENKUlRKT_RKT0_E_clISD_SJ_EEDaSZ_S12_)
        /*a1cc*/ 	.word	0x00000000


	//----- nvinfo : EIATTR_FRAME_SIZE
	.align		4
.L_6914:
        /*a1d0*/ 	.byte	0x04, 0x11
        /*a1d2*/ 	.short	(.L_6916 - .L_6915)
	.align		4
.L_6915:
        /*a1d4*/ 	.word	index@($_ZN7cutlass13device_kernelIN5flash19enable_sm80_to_sm89INS1_16FlashAttnBwdSm80INS1_25CollectiveMainloopBwdSm80ILi2ELi2EN4cute5tupleIJNS5_1CILi128EEES8_NS7_ILi64EEEEEENS_6half_tEfNS_4arch4Sm80ELb0ELb1ELb1ELb0ELb0ELb0ELb0ELb0ELi2ELi4ELi4ELi4ELb0EEENS1_21CollectiveEpilogueBwdISA_SB_SD_Li256ELb0ELb0ELi2EEENS1_19SingleTileSchedulerILb0ELb0ELb0ELi128EEEEEEEEEvNT_6ParamsE$_ZZN4cute6detail16composition_implINS_5tupleIJNS_1CILi8EEENS3_ILi2EEES5_S5_S4_S5_EEENS2_IJNS3_ILi1EEEiiiNS3_ILi72EEENS3_ILi512EEEEEENS2_IJNS2_IJS5_S5_S5_EEES5_NS2_IJNS3_ILi4EEES5_EEEEEENS2_IJNS2_IJS7_S9_S4_EEENS3_ILi4096EEENS2_IJNS3_ILi16EEENS3_ILi8192EEEEEEEEEEEDaRKT_RKT0_RKT1_RKT2_ENKUlRKT_RKT0_E_clISB_SF_EEDaSZ_S12_)
        /*a1d8*/ 	.word	0x00000000


	//----- nvinfo : EIATTR_FRAME_SIZE
	.align		4
.L_6916:
        /*a1dc*/ 	.byte	0x04, 0x11
        /*a1de*/ 	.short	(.L_6918 - .L_6917)
	.align		4
.L_6917:
        /*a1e0*/ 	.word	index@($_ZN7cutlass13device_kernelIN5flash19enable_sm80_to_sm89INS1_16FlashAttnBwdSm80INS1_25CollectiveMainloopBwdSm80ILi2ELi2EN4cute5tupleIJNS5_1CILi128EEES8_NS7_ILi64EEEEEENS_6half_tEfNS_4arch4Sm80ELb0ELb1ELb1ELb0ELb0ELb0ELb0ELb0ELi2ELi4ELi4ELi4ELb0EEENS1_21CollectiveEpilogueBwdISA_SB_SD_Li256ELb0ELb0ELi2EEENS1_19SingleTileSchedulerILb0ELb0ELb0ELi128EEEEEEEEEvNT_6ParamsE$_ZZN4cute6detail16composition_implINS_5tupleIJNS_1CILi8EEENS3_ILi2EEES5_S5_S4_S5_EEENS2_IJNS3_ILi1EEEiiiNS3_ILi72EEENS3_ILi512EEEEEENS2_IJNS2_IJS5_S5_EEES4_NS3_ILi4EEEEEENS2_IJNS2_IJS7_S4_EEENS3_ILi1024EEENS3_ILi16EEEEEEEEDaRKT_RKT0_RKT1_RKT2_ENKUlRKT_RKT0_E_clISC_SG_EEDaSW_SZ_)
        /*a1e4*/ 	.word	0x00000000


	//----- nvinfo : EIATTR_FRAME_SIZE
	.align		4
.L_6918:
        /*a1e8*/ 	.byte	0x04, 0x11
        /*a1ea*/ 	.short	(.L_6920 - .L_6919)
	.align		4
.L_6919:
        /*a1ec*/ 	.word	index@($_ZN7cutlass13device_kernelIN5flash19enable_sm80_to_sm89INS1_16FlashAttnBwdSm80INS1_25CollectiveMainloopBwdSm80ILi2ELi2EN4cute5tupleIJNS5_1CILi128EEES8_NS7_ILi64EEEEEENS_6half_tEfNS_4arch4Sm80ELb0ELb1ELb1ELb0ELb0ELb0ELb0ELb0ELi2ELi4ELi4ELi4ELb0EEENS1_21CollectiveEpilogueBwdISA_SB_SD_Li256ELb0ELb0ELi2EEENS1_19SingleTileSchedulerILb0ELb0ELb0ELi128EEEEEEEEEvNT_6ParamsE$_ZZN4cute6detail16composition_implINS_5tupleIJNS_1CILi8EEENS3_ILi2EEES5_S5_S4_S5_EEENS2_IJNS3_ILi1EEEiiiNS3_ILi72EEENS3_ILi512EEEEEENS2_IJNS2_IJS5_S5_EEES4_NS3_ILi4EEEEEENS2_IJNS2_IJS7_S4_EEENS3_ILi1024EEENS3_ILi16EEEEEEEEDaRKT_RKT0_RKT1_RKT2_ENKUlRKT_RKT0_E_clISB_SE_EEDaSW_SZ_)
        /*a1f0*/ 	.word	0x00000000


	//----- nvinfo : EIATTR_FRAME_SIZE
	.align		4
.L_6920:
        /*a1f4*/ 	.byte	0x04, 0x11
        /*a1f6*/ 	.short	(.L_6922 - .L_6921)
	.align		4
.L_6921:
        /*a1f8*/ 	.word	index@($_ZN7cutlass13device_kernelIN5flash19enable_sm80_to_sm89INS1_16FlashAttnBwdSm80INS1_25CollectiveMainloopBwdSm80ILi2ELi2EN4cute5tupleIJNS5_1CILi128EEES8_NS7_ILi64EEEEEENS_6half_tEfNS_4arch4Sm80ELb0ELb1ELb1ELb0ELb0ELb0ELb0ELb0ELi2ELi4ELi4ELi4ELb0EEENS1_21CollectiveEpilogueBwdISA_SB_SD_Li256ELb0ELb0ELi2EEENS1_19SingleTileSchedulerILb0ELb0ELb0ELi128EEEEEEEEEvNT_6ParamsE$_ZZN4cute6detail16composition_implINS_5tupleIJNS_1CILi16EEENS3_ILi2EEES5_S5_NS3_ILi4EEES5_EEENS2_IJNS3_ILi1EEEiiiNS3_ILi144EEENS3_ILi512EEEEEENS2_IJNS2_IJS5_S5_EEES6_NS3_ILi8EEEEEENS2_IJNS2_IJNS3_ILi64EEESA_EEES4_NS3_ILi1024EEEEEEEEDaRKT_RKT0_RKT1_RKT2_ENKUlRKT_RKT0_E_clISC_SG_EEDaSX_S10_)
        /*a1fc*/ 	.word	0x00000000


	//----- nvinfo : EIATTR_FRAME_SIZE
	.align		4
.L_6922:
        /*a200*/ 	.byte	0x04, 0x11
        /*a202*/ 	.short	(.L_6924 - .L_6923)
	.align		4
.L_6923:
        /*a204*/ 	.word	index@($_ZN7cutlass13device_kernelIN5flash19enable_sm80_to_sm89INS1_16FlashAttnBwdSm80INS1_25CollectiveMainloopBwdSm80ILi2ELi2EN4cute5tupleIJNS5_1CILi128EEES8_NS7_ILi64EEEEEENS_6half_tEfNS_4arch4Sm80ELb0ELb1ELb1ELb0ELb0ELb0ELb0ELb0ELi2ELi4ELi4ELi4ELb0EEENS1_21CollectiveEpilogueBwdISA_SB_SD_Li256ELb0ELb0ELi2EEENS1_19SingleTileSchedulerILb0ELb0ELb0ELi128EEEEEEEEEvNT_6ParamsE$_ZZN4cute6detail16composition_implINS_5tupleIJNS_1CILi16EEENS3_ILi2EEES5_S5_NS3_ILi4EEES5_EEENS2_IJNS3_ILi1EEEiiiNS3_ILi144EEENS3_ILi512EEEEEENS2_IJNS2_IJS5_S5_EEES6_NS3_ILi8EEEEEENS2_IJNS2_IJNS3_ILi64EEESA_EEES4_NS3_ILi1024EEEEEEEEDaRKT_RKT0_RKT1_RKT2_ENKUlRKT_RKT0_E_clIS6_S4_EEDaSX_S10_)
        /*a208*/ 	.word	0x00000000


	//----- nvinfo : EIATTR_FRAME_SIZE
	.align		4
.L_6924:
        /*a20c*/ 	.byte	0x04, 0x11
        /*a20e*/ 	.short	(.L_6926 - .L_6925)
	.align		4
.L_6925:
        /*a210*/ 	.word	index@($_ZN7cutlass13device_kernelIN5flash19enable_sm80_to_sm89INS1_16FlashAttnBwdSm80INS1_25CollectiveMainloopBwdSm80ILi2ELi2EN4cute5tupleIJNS5_1CILi128EEES8_NS7_ILi64EEEEEENS_6half_tEfNS_4arch4Sm80ELb0ELb1ELb1ELb0ELb0ELb0ELb0ELb0ELi2ELi4ELi4ELi4ELb0EEENS1_21CollectiveEpilogueBwdISA_SB_SD_Li256ELb0ELb0ELi2EEENS1_19SingleTileSchedulerILb0ELb0ELb0ELi128EEEEEEEEEvNT_6ParamsE$_ZZN4cute5sliceINS_5tupleIJNS_10UnderscoreES2_iEEENS1_IJNS1_IJNS_1CILi1EEENS4_ILi0EEEEEEiNS4_ILi1024EEEEEEEEDaRKT_RKT0_ENKUlRKT_RKT0_E_clIS2_iEEDaSI_SL_)
        /*a214*/ 	.word	0x00000000


	//----- nvinfo : EIATTR_FRAME_SIZE
	.align		4
.L_6926:
        /*a218*/ 	.byte	0x04, 0x11
        /*a21a*/ 	.short	(.L_6928 - .L_6927)
	.align		4
.L_6927:
        /*a21c*/ 	.word	index@($_ZN7cutlass13device_kernelIN5flash19enable_sm80_to_sm89INS1_16FlashAttnBwdSm80INS1_25CollectiveMainloopBwdSm80ILi2ELi2EN4cute5tupleIJNS5_1CILi128EEES8_NS7_ILi64EEEEEENS_6half_tEfNS_4arch4Sm80ELb0ELb1ELb1ELb0ELb0ELb0ELb0ELb0ELi2ELi4ELi4ELi4ELb0EEENS1_21CollectiveEpilogueBwdISA_SB_SD_Li256ELb0ELb0ELi2EEENS1_19SingleTileSchedulerILb0ELb0ELb0ELi128EEEEEEEEEvNT_6ParamsE$_ZZN4cute5sliceINS_5tupleIJNS_10UnderscoreES2_S2_iEEENS1_IJNS1_IJNS_1CILi1EEENS4_ILi0EEEEEEiNS4_ILi1024EEENS4_ILi8192EEEEEEEEDaRKT_RKT0_ENKUlRKT_RKT0_E_clIS2_iEEDaSJ_SM_)
        /*a220*/ 	.word	0x00000000


	//----- nvinfo : EIATTR_FRAME_SIZE
	.align		4
.L_6928:
        /*a224*/ 	.byte	0x04, 0x11
        /*a226*/ 	.short	(.L_6930 - .L_6929)
	.align		4
.L_6929:
        /*a228*/ 	.word	index@($_ZN7cutlass13device_kernelIN5flash19enable_sm80_to_sm89INS1_16FlashAttnBwdSm80INS1_25CollectiveMainloopBwdSm80ILi2ELi2EN4cute5tupleIJNS5_1CILi128EEES8_NS7_ILi64EEEEEENS_6half_tEfNS_4arch4Sm80ELb0ELb1ELb1ELb0ELb0ELb0ELb0ELb0ELi2ELi4ELi4ELi4ELb0EEENS1_21CollectiveEpilogueBwdISA_SB_SD_Li256ELb0ELb0ELi2EEENS1_19SingleTileSchedulerILb0ELb0ELb0ELi128EEEEEEEEEvNT_6ParamsE$_ZZN4cute5sliceINS_5tupleIJNS_10UnderscoreES2_S2_iEEENS1_IJNS1_IJNS_1CILi1EEENS4_ILi0EEEEEENS4_ILi4096EEENS1_IJiiEEENS1_IJS6_NS4_ILi8192EEEEEEEEEEEDaRKT_RKT0_ENKUlRKT_RKT0_E_clIS2_S9_EEDaSL_SO_)
        /*a22c*/ 	.word	0x00000000


	//----- nvinfo : EIATTR_FRAME_SIZE
	.align		4
.L_6930:
        /*a230*/ 	.byte	0x04, 0x11
        /*a232*/ 	.short	(.L_6932 - .L_6931)
	.align		4
.L_6931:
        /*a234*/ 	.word	index@($_ZN7cutlass13device_kernelIN5flash19enable_sm80_to_sm89INS1_16FlashAttnBwdSm80INS1_25CollectiveMainloopBwdSm80ILi2ELi2EN4cute5tupleIJNS5_1CILi128EEES8_NS7_ILi64EEEEEENS_6half_tEfNS_4arch4Sm80ELb0ELb1ELb1ELb0ELb0ELb0ELb0ELb0ELi2ELi4ELi4ELi4ELb0EEENS1_21CollectiveEpilogueBwdISA_SB_SD_Li256ELb0ELb0ELi2EEENS1_19SingleTileSchedulerILb0ELb0ELb0ELi128EEEEEEEEEvNT_6ParamsE$_ZZN4cute5sliceINS_5tupleIJNS_10UnderscoreES2_NS_1CILi0EEEEEENS1_IJNS1_IJNS3_ILi1EEES4_EEEiNS3_ILi1024EEEEEEEEDaRKT_RKT0_ENKUlRKT_RKT0_E_clIS2_iEEDaSI_SL_)
        /*a238*/ 	.word	0x00000000


	//----- nvinfo : EIATTR_FRAME_SIZE
	.align		4
.L_6932:
        /*a23c*/ 	.byte	0x04, 0x11
        /*a23e*/ 	.short	(.L_6934 - .L_6933)
	.align		4
.L_6933:
        /*a240*/ 	.word	index@($_ZN7cutlass13device_kernelIN5flash19enable_sm80_to_sm89INS1_16FlashAttnBwdSm80INS1_25CollectiveMainloopBwdSm80ILi2ELi2EN4cute5tupleIJNS5_1CILi128EEES8_NS7_ILi64EEEEEENS_6half_tEfNS_4arch4Sm80ELb0ELb1ELb1ELb0ELb0ELb0ELb0ELb0ELi2ELi4ELi4ELi4ELb0EEENS1_21CollectiveEpilogueBwdISA_SB_SD_Li256ELb0ELb0ELi2EEENS1_19SingleTileSchedulerILb0ELb0ELb0ELi128EEEEEEEEEvNT_6ParamsE$_ZZN4cute5sliceINS_5tupleIJNS1_IJNS_10UnderscoreENS_1CILi0EEEEEENS1_IJS4_S2_EEEEEENS1_IJNS1_IJNS1_IJNS3_ILi1EEES4_EEES4_EEENS1_IJNS1_IJS4_S4_EEEiEEEEEEEEDaRKT_RKT0_ENKUlRKT_RKT0_E_clIS6_SC_EEDaSM_SP_)
        /*a244*/ 	.word	0x00000000


	//----- nvinfo : EIATTR_FRAME_SIZE
	.align		4
.L_6934:
        /*a248*/ 	.byte	0x04, 0x11
        /*a24a*/ 	.short	(.L_6936 - .L_6935)
	.align		4
.L_6935:
        /*a24c*/ 	.word	index@($_ZN7cutlass13device_kernelIN5flash19enable_sm80_to_sm89INS1_16FlashAttnBwdSm80INS1_25CollectiveMainloopBwdSm80ILi2ELi2EN4cute5tupleIJNS5_1CILi128EEES8_NS7_ILi64EEEEEENS_6half_tEfNS_4arch4Sm80ELb0ELb1ELb1ELb0ELb0ELb0ELb0ELb0ELi2ELi4ELi4ELi4ELb0EEENS1_21CollectiveEpilogueBwdISA_SB_SD_Li256ELb0ELb0ELi2EEENS1_19SingleTileSchedulerILb0ELb0ELb0ELi128EEEEEEEEEvNT_6ParamsE$_ZZN4cute4takeILi1ELi3ENS_5tupleIJNS1_IJiNS_1CILi512EEEEEENS1_IJiiEEENS2_ILi1024EEEEEEEEDaRKT1_ENKUlDpRKT_E_clIJS5_S6_EEEDaSE_)
        /*a250*/ 	.word	0x00000000


	//----- nvinfo : EIATTR_FRAME_SIZE
	.align		4
.L_6936:
        /*a254*/ 	.byte	0x04, 0x11
        /*a256*/ 	.short	(.L_6938 - .L_6937)
	.align		4
.L_6937:
        /*a258*/ 	.word	index@($_ZN7cutlass13device_kernelIN5flash19enable_sm80_to_sm89INS1_16FlashAttnBwdSm80INS1_25CollectiveMainloopBwdSm80ILi2ELi2EN4cute5tupleIJNS5_1CILi128EEES8_NS7_ILi64EEEEEENS_6half_tEfNS_4arch4Sm80ELb0ELb1ELb1ELb0ELb0ELb0ELb0ELb0ELi2ELi4ELi4ELi4ELb0EEENS1_21CollectiveEpilogueBwdISA_SB_SD_Li256ELb0ELb0ELi2EEENS1_19SingleTileSchedulerILb0ELb0ELb0ELi128EEEEEEEEEvNT_6ParamsE$_ZZN4cute4takeILi1ELi3ENS_5tupleIJNS1_IJNS_1CILi1EEEiEEENS2_ILi1024EEENS1_IJiiEEEEEEEEDaRKT1_ENKUlDpRKT_E_clIJS5_S6_EEEDaSE_)
        /*a25c*/ 	.word	0x00000000


	//----- nvinfo : EIATTR_FRAME_SIZE
	.align		4
.L_6938:
        /*a260*/ 	.byte	0x04, 0x11
        /*a262*/ 	.short	(.L_6940 - .L_6939)
	.align		4
.L_6939:
        /*a264*/ 	.word	index@($_ZN7cutlass13device_kernelIN5flash19enable_sm80_to_sm89INS1_16FlashAttnBwdSm80INS1_25CollectiveMainloopBwdSm80ILi2ELi2EN4cute5tupleIJNS5_1CILi128EEES8_NS7_ILi64EEEEEENS_6half_tEfNS_4arch4Sm80ELb0ELb1ELb1ELb0ELb0ELb0ELb0ELb0ELi2ELi4ELi4ELi4ELb0EEENS1_21CollectiveEpilogueBwdISA_SB_SD_Li256ELb0ELb0ELi2EEENS1_19SingleTileSchedulerILb0ELb0ELb0ELi128EEEEEEEEEvNT_6ParamsE$_ZZN4cute4takeILi1ELi3ENS_5tupleIJNS1_IJNS_1CILi1EEENS2_ILi512EEEiEEENS2_ILi4096EEENS1_IJiiEEEEEEEEDaRKT1_ENKUlDpRKT_E_clIJS6_S7_EEEDaSF_)
        /*a268*/ 	.word	0x00000000


	//----- nvinfo : EIATTR_FRAME_SIZE
	.align		4
.L_6940:
        /*a26c*/ 	.byte	0x04, 0x11
        /*a26e*/ 	.short	(.L_6942 - .L_6941)
	.align		4
.L_6941:
        /*a270*/ 	.word	index@($_ZN7cutlass13device_kernelIN5flash19enable_sm80_to_sm89INS1_16FlashAttnBwdSm80INS1_25CollectiveMainloopBwdSm80ILi2ELi2EN4cute5tupleIJNS5_1CILi128EEES8_NS7_ILi64EEEEEENS_6half_tEfNS_4arch4Sm80ELb0ELb1ELb1ELb0ELb0ELb0ELb0ELb0ELi2ELi4ELi4ELi4ELb0EEENS1_21CollectiveEpilogueBwdISA_SB_SD_Li256ELb0ELb0ELi2EEENS1_19SingleTileSchedulerILb0ELb0ELb0ELi128EEEEEEEEEvNT_6ParamsE$_ZZN4cute4takeILi1ELi3ENS_5tupleIJNS1_IJNS_1CILi1EEENS2_ILi512EEEiEEENS2_ILi4096EEENS1_IJNS1_IJiiEEENS2_ILi8192EEEEEEEEEEEDaRKT1_ENKUlDpRKT_E_clIJS6_S9_EEEDaSH_)
        /*a274*/ 	.word	0x00000000


	//----- nvinfo : EIATTR_FRAME_SIZE
	.align		4
.L_6942:
        /*a278*/ 	.byte	0x04, 0x11
        /*a27a*/ 	.short	(.L_6944 - .L_6943)
	.align		4
.L_6943:
        /*a27c*/ 	.word	index@($_ZN7cutlass13device_kernelIN5flash19enable_sm80_to_sm89INS1_16FlashAttnBwdSm80INS1_25CollectiveMainloopBwdSm80ILi2ELi2EN4cute5tupleIJNS5_1CILi128EEES8_NS7_ILi64EEEEEENS_6half_tEfNS_4arch4Sm80ELb0ELb1ELb1ELb0ELb0ELb0ELb0ELb0ELi2ELi4ELi4ELi4ELb0EEENS1_21CollectiveEpilogueBwdISA_SB_SD_Li256ELb0ELb0ELi2EEENS1_19SingleTileSchedulerILb0ELb0ELb0ELi128EEEEEEEEEvNT_6ParamsE$_ZZN4cute4takeILi1ELi2ENS_5tupleIJNS1_IJNS_1CILi1EEENS2_ILi0EEEEEEiEEEEEDaRKT1_ENKUlDpRKT_E_clIJiEEEDaSD_)
        /*a280*/ 	.word	0x00000000


	//----- nvinfo : EIATTR_FRAME_SIZE
	.align		4
.L_6944:
        /*a284*/ 	.byte	0x04, 0x11
        /*a286*/ 	.short	(.L_6946 - .L_6945)
	.align		4
.L_6945:
        /*a288*/ 	.word	index@($_ZN7cutlass13device_kernelIN5flash19enable_sm80_to_sm89INS1_16FlashAttnBwdSm80INS1_25CollectiveMainloopBwdSm80ILi2ELi2EN4cute5tupleIJNS5_1CILi128EEES8_NS7_ILi64EEEEEENS_6half_tEfNS_4arch4Sm80ELb0ELb1ELb1ELb0ELb0ELb0ELb0ELb0ELi2ELi4ELi4ELi4ELb0EEENS1_21CollectiveEpilogueBwdISA_SB_SD_Li256ELb0ELb0ELi2EEENS1_19SingleTileSchedulerILb0ELb0ELb0ELi128EEEEEEEEEvNT_6ParamsE$_ZZN4cute4diceINS_5tupleIJNS1_IJiNS1_IJiNS_1CILi0EEEEEEEEENS1_IJNS_10UnderscoreENS1_IJS6_S6_EEEEEEEEES9_EEDaRKT_RKT0_ENKUlRKT_RKT0_E_clIS5_S5_EEDaSI_SL_)
        /*a28c*/ 	.word	0x00000000


	//----- nvinfo : EIATTR_FRAME_SIZE
	.align		4
.L_6946:
        /*a290*/ 	.byte	0x04, 0x11
        /*a292*/ 	.short	(.L_6948 - .L_6947)
	.align		4
.L_6947:
        /*a294*/ 	.word	index@($_ZN7cutlass13device_kernelIN5flash19enable_sm80_to_sm89INS1_16FlashAttnBwdSm80INS1_25CollectiveMainloopBwdSm80ILi2ELi2EN4cute5tupleIJNS5_1CILi128EEES8_NS7_ILi64EEEEEENS_6half_tEfNS_4arch4Sm80ELb0ELb1ELb1ELb0ELb0ELb0ELb0ELb0ELi2ELi4ELi4ELi4ELb0EEENS1_21CollectiveEpilogueBwdISA_SB_SD_Li256ELb0ELb0ELi2EEENS1_19SingleTileSchedulerILb0ELb0ELb0ELi128EEEEEEEEEvNT_6ParamsE$_ZZN4cute16flatten_to_tupleINS_5tupleIJNS_1CILi4096EEENS1_IJiiEEEEEEEEDaRKT_ENKUlRKT_E_clIS4_EEDaSB_)
        /*a298*/ 	.word	0x00000000


	//----- nvinfo : EIATTR_FRAME_SIZE
	.align		4
.L_6948:
        /*a29c*/ 	.byte	0x04, 0x11
        /*a29e*/ 	.short	(.L_6950 - .L_6949)
	.align		4
.L_6949:
        /*a2a0*/ 	.word	index@($_ZN7cutlass13device_kernelIN5flash19enable_sm80_to_sm89INS1_16FlashAttnBwdSm80INS1_25CollectiveMainloopBwdSm80ILi2ELi2EN4cute5tupleIJNS5_1CILi128EEES8_NS7_ILi64EEEEEENS_6half_tEfNS_4arch4Sm80ELb0ELb1ELb1ELb0ELb0ELb0ELb0ELb0ELi2ELi4ELi4ELi4ELb0EEENS1_21CollectiveEpilogueBwdISA_SB_SD_Li256ELb0ELb0ELi2EEENS1_19SingleTileSchedulerILb0ELb0ELb0ELi128EEEEEEEEEvNT_6ParamsE$_ZZN4cute16flatten_to_tupleINS_5tupleIJNS_1CILi4096EEENS1_IJNS1_IJiiEEENS2_ILi8192EEEEEEEEEEEDaRKT_ENKUlRKT_E_clIS6_EEDaSD_)
        /*a2a4*/ 	.word	0x00000000


	//----- nvinfo : EIATTR_FRAME_SIZE
	.align		4
.L_6950:
        /*a2a8*/ 	.byte	0x04, 0x11
        /*a2aa*/ 	.short	(.L_6952 - .L_6951)
	.align		4
.L_6951:
        /*a2ac*/ 	.word	index@($_ZN7cutlass13device_kernelIN5flash19enable_sm80_to_sm89INS1_16FlashAttnBwdSm80INS1_25CollectiveMainloopBwdSm80ILi2ELi2EN4cute5tupleIJNS5_1CILi128EEES8_NS7_ILi64EEEEEENS_6half_tEfNS_4arch4Sm80ELb0ELb1ELb1ELb0ELb0ELb0ELb0ELb0ELi2ELi4ELi4ELi4ELb0EEENS1_21CollectiveEpilogueBwdISA_SB_SD_Li256ELb0ELb0ELi2EEENS1_19SingleTileSchedulerILb0ELb0ELb0ELi128EEEEEEEEEvNT_6ParamsE$_ZZN4cute16flatten_to_tupleINS_5tupleIJNS_1CILi1024EEENS1_IJiiEEEEEEEEDaRKT_ENKUlRKT_E_clIS4_EEDaSB_)
        /*a2b0*/ 	.word	0x00000000


	//----- nvinfo : EIATTR_FRAME_SIZE
	.align		4
.L_6952:
        /*a2b4*/ 	.byte	0x04, 0x11
        /*a2b6*/ 	.short	(.L_6954 - .L_6953)
	.align		4
.L_6953:
        /*a2b8*/ 	.word	index@($_ZN7cutlass13device_kernelIN5flash19enable_sm80_to_sm89INS1_16FlashAttnBwdSm80INS1_25CollectiveMainloopBwdSm80ILi2ELi2EN4cute5tupleIJNS5_1CILi128EEES8_NS7_ILi64EEEEEENS_6half_tEfNS_4arch4Sm80ELb0ELb1ELb1ELb0ELb0ELb0ELb0ELb0ELi2ELi4ELi4ELi4ELb0EEENS1_21CollectiveEpilogueBwdISA_SB_SD_Li256ELb0ELb0ELi2EEENS1_19SingleTileSchedulerILb0ELb0ELb0ELi128EEEEEEEEEvNT_6ParamsE$_ZZN4cute16flatten_to_tupleINS_5tupleIJNS1_IJiiEEENS_1CILi1024EEEEEEEEDaRKT_ENKUlRKT_E_clIS2_EEDaSB_)
        /*a2bc*/ 	.word	0x00000000


	//----- nvinfo : EIATTR_FRAME_SIZE
	.align		4
.L_6954:
        /*a2c0*/ 	.byte	0x04, 0x11
        /*a2c2*/ 	.short	(.L_6956 - .L_6955)
	.align		4
.L_6955:
        /*a2c4*/ 	.word	index@($_ZN7cutlass13device_kernelIN5flash19enable_sm80_to_sm89INS1_16FlashAttnBwdSm80INS1_25CollectiveMainloopBwdSm80ILi2ELi2EN4cute5tupleIJNS5_1CILi128EEES8_NS7_ILi64EEEEEENS_6half_tEfNS_4arch4Sm80ELb0ELb1ELb1ELb0ELb0ELb0ELb0ELb0ELi2ELi4ELi4ELi4ELb0EEENS1_21CollectiveEpilogueBwdISA_SB_SD_Li256ELb0ELb0ELi2EEENS1_19SingleTileSchedulerILb0ELb0ELb0ELi128EEEEEEEEEvNT_6ParamsE$_ZZN4cute14logical_divideINS_5tupleIJNS1_IJNS_1CILi8EEENS2_ILi1EEEEEENS1_IJNS2_ILi2EEEEEEEEENS1_IJNS1_IJS4_NS2_ILi0EEEEEENS1_IJiEEEEEENS1_IJS5_NS_6LayoutIS4_S9_EEEEEEEDaRKNSD_IT_T0_EERKT1_ENKUlRKT_RKT0_E_clINSD_IS7_SB_EESE_EEDaSQ_ST_)
        /*a2c8*/ 	.word	0x00000000


	//----- nvinfo : EIATTR_FRAME_SIZE
	.align		4
.L_6956:
        /*a2cc*/ 	.byte	0x04, 0x11
        /*a2ce*/ 	.short	(.L_6958 - .L_6957)
	.align		4
.L_6957:
        /*a2d0*/ 	.word	index@($_ZN7cutlass13device_kernelIN5flash19enable_sm80_to_sm89INS1_16FlashAttnBwdSm80INS1_25CollectiveMainloopBwdSm80ILi2ELi2EN4cute5tupleIJNS5_1CILi128EEES8_NS7_ILi64EEEEEENS_6half_tEfNS_4arch4Sm80ELb0ELb1ELb1ELb0ELb0ELb0ELb0ELb0ELi2ELi4ELi4ELi4ELb0EEENS1_21CollectiveEpilogueBwdISA_SB_SD_Li256ELb0ELb0ELi2EEENS1_19SingleTileSchedulerILb0ELb0ELb0ELi128EEEEEEEEEvNT_6ParamsE$_ZZN4cute13to_mixed_bitsINS_5tupleIJNS1_IJNS_1CILi4EEENS2_ILi8EEEEEES3_NS2_ILi1EEEEEENS1_IJNS1_IJNS2_ILi128EEENS2_ILi0EEEEEENS2_ILi16EEES9_EEENS1_IJNS1_IJiiEEEiS9_EEEEEDaRKT_RKT0_RKT1_ENKUlRKT_RKT0_RKT1_E_clIS5_SA_SD_EEDaSQ_ST_SW_)
        /*a2d4*/ 	.word	0x00000000


	//----- nvinfo : EIATTR_FRAME_SIZE
	.align		4
.L_6958:
        /*a2d8*/ 	.byte	0x04, 0x11
        /*a2da*/ 	.short	(.L_6960 - .L_6959)
	.align		4
.L_6959:
        /*a2dc*/ 	.word	index@($_ZN7cutlass13device_kernelIN5flash19enable_sm80_to_sm89INS1_16FlashAttnBwdSm80INS1_25CollectiveMainloopBwdSm80ILi2ELi2EN4cute5tupleIJNS5_1CILi128EEES8_NS7_ILi64EEEEEENS_6half_tEfNS_4arch4Sm80ELb0ELb1ELb1ELb0ELb0ELb0ELb0ELb0ELi2ELi4ELi4ELi4ELb0EEENS1_21CollectiveEpilogueBwdISA_SB_SD_Li256ELb0ELb0ELi2EEENS1_19SingleTileSchedulerILb0ELb0ELb0ELi128EEEEEEEEEvNT_6ParamsE$_ZZN4cute13to_mixed_bitsINS_5tupleIJNS1_IJNS_1CILi4EEENS2_ILi8EEEEEES3_NS2_ILi1EEEEEENS1_IJNS1_IJNS2_ILi128EEENS2_ILi0EEEEEENS2_ILi16EEES9_EEENS1_IJNS1_IJiiEEEiS9_EEEEEDaRKT_RKT0_RKT1_ENKUlRKT_RKT0_RKT1_E_clIS3_SB_iEEDaSQ_ST_SW_)
        /*a2e0*/ 	.word	0x00000000


	//----- nvinfo : EIATTR_FRAME_SIZE
	.align		4
.L_6960:
        /*a2e4*/ 	.byte	0x04, 0x11
        /*a2e6*/ 	.short	(.L_6962 - .L_6961)
	.align		4
.L_6961:
        /*a2e8*/ 	.word	index@($_ZN7cutlass13device_kernelIN5flash19enable_sm80_to_sm89INS1_16FlashAttnBwdSm80INS1_25CollectiveMainloopBwdSm80ILi2ELi2EN4cute5tupleIJNS5_1CILi128EEES8_NS7_ILi64EEEEEENS_6half_tEfNS_4arch4Sm80ELb0ELb1ELb1ELb0ELb0ELb0ELb0ELb0ELi2ELi4ELi4ELi4ELb0EEENS1_21CollectiveEpilogueBwdISA_SB_SD_Li256ELb0ELb0ELi2EEENS1_19SingleTileSchedulerILb0ELb0ELb0ELi128EEEEEEEEEvNT_6ParamsE$_ZZN4cute13to_mixed_bitsINS_5tupleIJNS1_IJNS_1CILi4EEENS2_ILi8EEEEEES3_NS2_ILi1EEEEEENS1_IJNS1_IJNS2_ILi128EEENS2_ILi0EEEEEENS2_ILi16EEES9_EEENS1_IJNS1_IJiiEEEiS9_EEEEEDaRKT_RKT0_RKT1_ENKUlDpRKT_E_clIJNS_9MixedBitsILj0ELj384EEENSU_ILj0ELj48EEENS2_ILj0EEEEEEDaSR_)
        /*a2ec*/ 	.word	0x00000000


	//----- nvinfo : EIATTR_FRAME_SIZE
	.align		4
.L_6962:
        /*a2f0*/ 	.byte	0x04, 0x11
        /*a2f2*/ 	.short	(.L_6964 - .L_6963)
	.align		4
.L_6963:
        /*a2f4*/ 	.word	index@($_ZN7cutlass13device_kernelIN5flash19enable_sm80_to_sm89INS1_16FlashAttnBwdSm80INS1_25CollectiveMainloopBwdSm80ILi2ELi2EN4cute5tupleIJNS5_1CILi128EEES8_NS7_ILi64EEEEEENS_6half_tEfNS_4arch4Sm80ELb0ELb1ELb1ELb0ELb0ELb0ELb0ELb0ELi2ELi4ELi4ELi4ELb0EEENS1_21CollectiveEpilogueBwdISA_SB_SD_Li256ELb0ELb0ELi2EEENS1_19SingleTileSchedulerILb0ELb0ELb0ELi128EEEEEEEEEvNT_6ParamsE$_ZZN4cute13to_mixed_bitsINS_5tupleIJNS1_IJNS_1CILi4EEENS2_ILi8EEEEEES3_NS2_ILi1EEEEEENS1_IJNS1_IJNS2_ILi0EEENS2_ILi64EEEEEES8_S8_EEENS1_IJNS1_IJiiEEEiS8_EEEEEDaRKT_RKT0_RKT1_ENKUlRKT_RKT0_RKT1_E_clIS5_SA_SC_EEDaSP_SS_SV_)
        /*a2f8*/ 	.word	0x00000000


	//----- nvinfo : EIATTR_FRAME_SIZE
	.align		4
.L_6964:
        /*a2fc*/ 	.byte	0x04, 0x11
        /*a2fe*/ 	.short	(.L_6966 - .L_6965)
	.align		4
.L_6965:
        /*a300*/ 	.word	index@($_ZN7cutlass13device_kernelIN5flash19enable_sm80_to_sm89INS1_16FlashAttnBwdSm80INS1_25CollectiveMainloopBwdSm80ILi2ELi2EN4cute5tupleIJNS5_1CILi128EEES8_NS7_ILi64EEEEEENS_6half_tEfNS_4arch4Sm80ELb0ELb1ELb1ELb0ELb0ELb0ELb0ELb0ELi2ELi4ELi4ELi4ELb0EEENS1_21CollectiveEpilogueBwdISA_SB_SD_Li256ELb0ELb0ELi2EEENS1_19SingleTileSchedulerILb0ELb0ELb0ELi128EEEEEEEEEvNT_6ParamsE$_ZZN4cute13to_mixed_bitsINS_5tupleIJNS1_IJNS_1CILi4EEENS2_ILi8EEEEEES3_NS2_ILi1EEEEEENS1_IJNS1_IJNS2_ILi0EEENS2_ILi64EEEEEES8_S8_EEENS1_IJNS1_IJiiEEEiS8_EEEEEDaRKT_RKT0_RKT1_ENKUlDpRKT_E_clIJNS_9MixedBitsILj0ELj448EEENS2_ILj0EEESV_EEEDaSQ_)
        /*a304*/ 	.word	0x00000000


	//----- nvinfo : EIATTR_FRAME_SIZE
	.align		4
.L_6966:
        /*a308*/ 	.byte	0x04, 0x11
        /*a30a*/ 	.short	(.L_6968 - .L_6967)
	.align		4
.L_6967:
        /*a30c*/ 	.word	index@($_ZN7cutlass13device_kernelIN5flash19enable_sm80_to_sm89INS1_16FlashAttnBwdSm80INS1_25CollectiveMainloopBwdSm80ILi2ELi2EN4cute5tupleIJNS5_1CILi128EEES8_NS7_ILi64EEEEEENS_6half_tEfNS_4arch4Sm80ELb0ELb1ELb1ELb0ELb0ELb0ELb0ELb0ELi2ELi4ELi4ELi4ELb0EEENS1_21CollectiveEpilogueBwdISA_SB_SD_Li256ELb0ELb0ELi2EEENS1_19SingleTileSchedulerILb0ELb0ELb0ELi128EEEEEEEEEvNT_6ParamsE$_ZZN4cute13to_mixed_bitsINS_5tupleIJNS1_IJNS_1CILi4EEENS2_ILi8EEEEEENS2_ILi2EEENS2_ILi1EEEEEENS1_IJNS1_IJNS2_ILi128EEENS2_ILi0EEEEEES4_SA_EEENS1_IJNS1_IJiiEEEiSA_EEEEEDaRKT_RKT0_RKT1_ENKUlRKT_RKT0_RKT1_E_clIS6_S4_iEEDaSQ_ST_SW_)
        /*a310*/ 	.word	0x00000000


	//----- nvinfo : EIATTR_FRAME_SIZE
	.align		4
.L_6968:
        /*a314*/ 	.byte	0x04, 0x11
        /*a316*/ 	.short	(.L_6970 - .L_6969)
	.align		4
.L_6969:
        /*a318*/ 	.word	index@($_ZN7cutlass13device_kernelIN5flash19enable_sm80_to_sm89INS1_16FlashAttnBwdSm80INS1_25CollectiveMainloopBwdSm80ILi2ELi2EN4cute5tupleIJNS5_1CILi128EEES8_NS7_ILi64EEEEEENS_6half_tEfNS_4arch4Sm80ELb0ELb1ELb1ELb0ELb0ELb0ELb0ELb0ELi2ELi4ELi4ELi4ELb0EEENS1_21CollectiveEpilogueBwdISA_SB_SD_Li256ELb0ELb0ELi2EEENS1_19SingleTileSchedulerILb0ELb0ELb0ELi128EEEEEEEEEvNT_6ParamsE$_ZZN4cute13to_mixed_bitsINS_5tupleIJNS1_IJNS_1CILi4EEENS2_ILi8EEEEEENS2_ILi2EEENS2_ILi1EEEEEENS1_IJNS1_IJNS2_ILi128EEENS2_ILi0EEEEEES4_SA_EEENS1_IJNS1_IJiiEEEiSA_EEEEEDaRKT_RKT0_RKT1_ENKUlRKT_RKT0_RKT1_E_clIS5_SB_SD_EEDaSQ_ST_SW_)
        /*a31c*/ 	.word	0x00000000


	//----- nvinfo : EIATTR_FRAME_SIZE
	.align		4
.L_6970:
        /*a320*/ 	.byte	0x04, 0x11
        /*a322*/ 	.short	(.L_6972 - .L_6971)
	.align		4
.L_6971:
        /*a324*/ 	.word	index@($_ZN7cutlass13device_kernelIN5flash19enable_sm80_to_sm89INS1_16FlashAttnBwdSm80INS1_25CollectiveMainloopBwdSm80ILi2ELi2EN4cute5tupleIJNS5_1CILi128EEES8_NS7_ILi64EEEEEENS_6half_tEfNS_4arch4Sm80ELb0ELb1ELb1ELb0ELb0ELb0ELb0ELb0ELi2ELi4ELi4ELi4ELb0EEENS1_21CollectiveEpilogueBwdISA_SB_SD_Li256ELb0ELb0ELi2EEENS1_19SingleTileSchedulerILb0ELb0ELb0ELi128EEEEEEEEEvNT_6ParamsE$_ZZN4cute13to_mixed_bitsINS_5tupleIJNS1_IJNS_1CILi4EEENS2_ILi8EEEEEENS2_ILi2EEENS2_ILi1EEEEEENS1_IJNS1_IJNS2_ILi128EEENS2_ILi0EEEEEES4_SA_EEENS1_IJNS1_IJiiEEEiSA_EEEEEDaRKT_RKT0_RKT1_ENKUlDpRKT_E_clIJNS_9MixedBitsILj0ELj384EEENSU_ILj0ELj8EEENS2_ILj0EEEEEEDaSR_)
        /*a328*/ 	.word	0x00000000


	//----- nvinfo : EIATTR_FRAME_SIZE
	.align		4
.L_6972:
        /*a32c*/ 	.byte	0x04, 0x11
        /*a32e*/ 	.short	(.L_6974 - .L_6973)
	.align		4
.L_6973:
        /*a330*/ 	.word	index@($_ZN7cutlass13device_kernelIN5flash19enable_sm80_to_sm89INS1_16FlashAttnBwdSm80INS1_25CollectiveMainloopBwdSm80ILi2ELi2EN4cute5tupleIJNS5_1CILi128EEES8_NS7_ILi64EEEEEENS_6half_tEfNS_4arch4Sm80ELb0ELb1ELb1ELb0ELb0ELb0ELb0ELb0ELi2ELi4ELi4ELi4ELb0EEENS1_21CollectiveEpilogueBwdISA_SB_SD_Li256ELb0ELb0ELi2EEENS1_19SingleTileSchedulerILb0ELb0ELb0ELi128EEEEEEEEEvNT_6ParamsE$_ZZN4cute13to_mixed_bitsINS_5tupleIJNS1_IJNS_1CILi4EEENS2_ILi8EEEEEENS2_ILi2EEENS2_ILi1EEEEEENS1_IJNS1_IJNS2_ILi0EEENS2_ILi64EEEEEES9_S9_EEENS1_IJNS1_IJiiEEEiS9_EEEEEDaRKT_RKT0_RKT1_ENKUlRKT_RKT0_RKT1_E_clIS5_SB_SD_EEDaSQ_ST_SW_)
        /*a334*/ 	.word	0x00000000


	//----- nvinfo : EIATTR_FRAME_SIZE
	.align		4
.L_6974:
        /*a338*/ 	.byte	0x04, 0x11
        /*a33a*/ 	.short	(.L_6976 - .L_6975)
	.align		4
.L_6975:
        /*a33c*/ 	.word	index@($_ZN7cutlass13device_kernelIN5flash19enable_sm80_to_sm89INS1_16FlashAttnBwdSm80INS1_25CollectiveMainloopBwdSm80ILi2ELi2EN4cute5tupleIJNS5_1CILi128EEES8_NS7_ILi64EEEEEENS_6half_tEfNS_4arch4Sm80ELb0ELb1ELb1ELb0ELb0ELb0ELb0ELb0ELi2ELi4ELi4ELi4ELb0EEENS1_21CollectiveEpilogueBwdISA_SB_SD_Li256ELb0ELb0ELi2EEENS1_19SingleTileSchedulerILb0ELb0ELb0ELi128EEEEEEEEEvNT_6ParamsE$_ZZN4cute13to_mixed_bitsINS_5tupleIJNS1_IJNS_1CILi4EEENS2_ILi8EEEEEENS2_ILi2EEENS2_ILi1EEEEEENS1_IJNS1_IJNS2_ILi0EEENS2_ILi64EEEEEES9_S9_EEENS1_IJNS1_IJiiEEEiS9_EEEEEDaRKT_RKT0_RKT1_ENKUlDpRKT_E_clIJNS_9MixedBitsILj0ELj448EEENS2_ILj0EEESW_EEEDaSR_)
        /*a340*/ 	.word	0x00000000


	//----- nvinfo : EIATTR_FRAME_SIZE
	.align		4
.L_6976:
        /*a344*/ 	.byte	0x04, 0x11
        /*a346*/ 	.short	(.L_6978 - .L_6977)
	.align		4
.L_6977:
        /*a348*/ 	.word	index@($_ZN7cutlass13device_kernelIN5flash19enable_sm80_to_sm89INS1_16FlashAttnBwdSm80INS1_25CollectiveMainloopBwdSm80ILi2ELi2EN4cute5tupleIJNS5_1CILi128EEES8_NS7_ILi64EEEEEENS_6half_tEfNS_4arch4Sm80ELb0ELb1ELb1ELb0ELb0ELb0ELb0ELb0ELi2ELi4ELi4ELi4ELb0EEENS1_21CollectiveEpilogueBwdISA_SB_SD_Li256ELb0ELb0ELi2EEENS1_19SingleTileSchedulerILb0ELb0ELb0ELi128EEEEEEEEEvNT_6ParamsE$_ZZN4cute12filter_tupleINS_5tupleIJNS_1CILi4096EEENS1_IJiiEEEEEEZNS_16flatten_to_tupleIS5_EEDaRKT_EUlRKT_E_EEDaS9_OT0_ENKUlDpSC_E_clIJNS1_IJS3_EEES4_EEEDaSG_)
        /*a34c*/ 	.word	0x00000000


	//----- nvinfo : EIATTR_FRAME_SIZE
	.align		4
.L_6978:
        /*a350*/ 	.byte	0x04, 0x11
        /*a352*/ 	.short	(.L_6980 - .L_6979)
	.align		4
.L_6979:
        /*a354*/ 	.word	index@($_ZN7cutlass13device_kernelIN5flash19enable_sm80_to_sm89INS1_16FlashAttnBwdSm80INS1_25CollectiveMainloopBwdSm80ILi2ELi2EN4cute5tupleIJNS5_1CILi128EEES8_NS7_ILi64EEEEEENS_6half_tEfNS_4arch4Sm80ELb0ELb1ELb1ELb0ELb0ELb0ELb0ELb0ELi2ELi4ELi4ELi4ELb0EEENS1_21CollectiveEpilogueBwdISA_SB_SD_Li256ELb0ELb0ELi2EEENS1_19SingleTileSchedulerILb0ELb0ELb0ELi128EEEEEEEEEvNT_6ParamsE$_ZZN4cute12filter_tupleINS_5tupleIJNS_1CILi4096EEENS1_IJNS1_IJiiEEENS2_ILi8192EEEEEEEEEZNS_16flatten_to_tupleIS7_EEDaRKT_EUlRKT_E_EEDaSB_OT0_ENKUlDpSE_E_clIJNS1_IJS3_EEENS1_IJiiS5_EEEEEEDaSI_)
        /*a358*/ 	.word	0x00000000


	//----- nvinfo : EIATTR_FRAME_SIZE
	.align		4
.L_6980:
        /*a35c*/ 	.byte	0x04, 0x11
        /*a35e*/ 	.short	(.L_6982 - .L_6981)
	.align		4
.L_6981:
        /*a360*/ 	.word	index@($_ZN7cutlass13device_kernelIN5flash19enable_sm80_to_sm89INS1_16FlashAttnBwdSm80INS1_25CollectiveMainloopBwdSm80ILi2ELi2EN4cute5tupleIJNS5_1CILi128EEES8_NS7_ILi64EEEEEENS_6half_tEfNS_4arch4Sm80ELb0ELb1ELb1ELb0ELb0ELb0ELb0ELb0ELi2ELi4ELi4ELi4ELb0EEENS1_21CollectiveEpilogueBwdISA_SB_SD_Li256ELb0ELb0ELi2EEENS1_19SingleTileSchedulerILb0ELb0ELb0ELi128EEEEEEEEEvNT_6ParamsE$_ZZN4cute12filter_tupleINS_5tupleIJNS_1CILi1EEENS1_IJiiiEEENS2_ILi64EEENS1_IJNS2_ILi72EEENS2_ILi144EEENS2_ILi288EEEEEENS2_ILi512EEEEEEZNS_7flattenISB_EEDaRKT_EUlRKT_E_EEDaSF_OT0_ENKUlDpSI_E_clIJNS1_IJS3_EEES4_NS1_IJS5_EEES9_NS1_IJSA_EEEEEEDaSM_)
        /*a364*/ 	.word	0x00000000


	//----- nvinfo : EIATTR_FRAME_SIZE
	.align		4
.L_6982:
        /*a368*/ 	.byte	0x04, 0x11
        /*a36a*/ 	.short	(.L_6984 - .L_6983)
	.align		4
.L_6983:
        /*a36c*/ 	.word	index@($_ZN7cutlass13device_kernelIN5flash19enable_sm80_to_sm89INS1_16FlashAttnBwdSm80INS1_25CollectiveMainloopBwdSm80ILi2ELi2EN4cute5tupleIJNS5_1CILi128EEES8_NS7_ILi64EEEEEENS_6half_tEfNS_4arch4Sm80ELb0ELb1ELb1ELb0ELb0ELb0ELb0ELb0ELi2ELi4ELi4ELi4ELb0EEENS1_21CollectiveEpilogueBwdISA_SB_SD_Li256ELb0ELb0ELi2EEENS1_19SingleTileSchedulerILb0ELb0ELb0ELi128EEEEEEEEEvNT_6ParamsE$_ZZN4cute12filter_tupleINS_5tupleIJNS_1CILi1EEENS1_IJNS2_ILi8EEEiiEEENS2_ILi64EEENS1_IJiNS2_ILi144EEENS2_ILi288EEEEEENS2_ILi512EEEEEEZNS_7flattenISB_EEDaRKT_EUlRKT_E_EEDaSF_OT0_ENKUlDpSI_E_clIJNS1_IJS3_EEES5_NS1_IJS6_EEES9_NS1_IJSA_EEEEEEDaSM_)
        /*a370*/ 	.word	0x00000000


	//----- nvinfo : EIATTR_FRAME_SIZE
	.align		4
.L_6984:
        /*a374*/ 	.byte	0x04, 0x11
        /*a376*/ 	.short	(.L_6986 - .L_6985)
	.align		4
.L_6985:
        /*a378*/ 	.word	index@($_ZN7cutlass13device_kernelIN5flash19enable_sm80_to_sm89INS1_16FlashAttnBwdSm80INS1_25CollectiveMainloopBwdSm80ILi2ELi2EN4cute5tupleIJNS5_1CILi128EEES8_NS7_ILi64EEEEEENS_6half_tEfNS_4arch4Sm80ELb0ELb1ELb1ELb0ELb0ELb0ELb0ELb0ELi2ELi4ELi4ELi4ELb0EEENS1_21CollectiveEpilogueBwdISA_SB_SD_Li256ELb0ELb0ELi2EEENS1_19SingleTileSchedulerILb0ELb0ELb0ELi128EEEEEEEEEvNT_6ParamsE$_ZZN4cute12filter_tupleINS_5tupleIJNS_1CILi1024EEENS1_IJiiEEEEEEZNS_16flatten_to_tupleIS5_EEDaRKT_EUlRKT_E_EEDaS9_OT0_ENKUlDpSC_E_clIJNS1_IJS3_EEES4_EEEDaSG_)
        /*a37c*/ 	.word	0x00000000


	//----- nvinfo : EIATTR_FRAME_SIZE
	.align		4
.L_6986:
        /*a380*/ 	.byte	0x04, 0x11
        /*a382*/ 	.short	(.L_6988 - .L_6987)
	.align		4
.L_6987:
        /*a384*/ 	.word	index@($_ZN7cutlass13device_kernelIN5flash19enable_sm80_to_sm89INS1_16FlashAttnBwdSm80INS1_25CollectiveMainloopBwdSm80ILi2ELi2EN4cute5tupleIJNS5_1CILi128EEES8_NS7_ILi64EEEEEENS_6half_tEfNS_4arch4Sm80ELb0ELb1ELb1ELb0ELb0ELb0ELb0ELb0ELi2ELi4ELi4ELi4ELb0EEENS1_21CollectiveEpilogueBwdISA_SB_SD_Li256ELb0ELb0ELi2EEENS1_19SingleTileSchedulerILb0ELb0ELb0ELi128EEEEEEEEEvNT_6ParamsE$_ZZN4cute12filter_tupleINS_5tupleIJNS_10UnderscoreES2_iEEENS1_IJNS1_IJNS_1CILi1EEENS4_ILi0EEEEEEiNS4_ILi1024EEEEEEZNS_5sliceIS3_S9_EEDaRKT_RKT0_EUlRKT_RKT0_E_EEDaSD_SG_OT1_ENKUlDpSJ_E_clIJNS1_IJS7_EEENS1_IJiEEENS1_IJEEEEEEDaSQ_)
        /*a388*/ 	.word	0x00000000


	//----- nvinfo : EIATTR_FRAME_SIZE
	.align		4
.L_6988:
        /*a38c*/ 	.byte	0x04, 0x11
        /*a38e*/ 	.short	(.L_6990 - .L_6989)
	.align		4
.L_6989:
        /*a390*/ 	.word	index@($_ZN7cutlass13device_kernelIN5flash19enable_sm80_to_sm89INS1_16FlashAttnBwdSm80INS1_25CollectiveMainloopBwdSm80ILi2ELi2EN4cute5tupleIJNS5_1CILi128EEES8_NS7_ILi64EEEEEENS_6half_tEfNS_4arch4Sm80ELb0ELb1ELb1ELb0ELb0ELb0ELb0ELb0ELi2ELi4ELi4ELi4ELb0EEENS1_21CollectiveEpilogueBwdISA_SB_SD_Li256ELb0ELb0ELi2EEENS1_19SingleTileSchedulerILb0ELb0ELb0ELi128EEEEEEEEEvNT_6ParamsE$_ZZN4cute12filter_tupleINS_5tupleIJNS_10UnderscoreES2_S2_iEEENS1_IJNS1_IJNS_1CILi1EEENS4_ILi0EEEEEEiNS4_ILi1024EEENS4_ILi8192EEEEEEZNS_5sliceIS3_SA_EEDaRKT_RKT0_EUlRKT_RKT0_E_EEDaSE_SH_OT1_ENKUlDpSK_E_clIJNS1_IJS7_EEENS1_IJiEEENS1_IJS8_EEENS1_IJEEEEEEDaSR_)
        /*a394*/ 	.word	0x00000000


	//----- nvinfo : EIATTR_FRAME_SIZE
	.align		4
.L_6990:
        /*a398*/ 	.byte	0x04, 0x11
        /*a39a*/ 	.short	(.L_6992 - .L_6991)
	.align		4
.L_6991:
        /*a39c*/ 	.word	index@($_ZN7cutlass13device_kernelIN5flash19enable_sm80_to_sm89INS1_16FlashAttnBwdSm80INS1_25CollectiveMainloopBwdSm80ILi2ELi2EN4cute5tupleIJNS5_1CILi128EEES8_NS7_ILi64EEEEEENS_6half_tEfNS_4arch4Sm80ELb0ELb1ELb1ELb0ELb0ELb0ELb0ELb0ELi2ELi4ELi4ELi4ELb0EEENS1_21CollectiveEpilogueBwdISA_SB_SD_Li256ELb0ELb0ELi2EEENS1_19SingleTileSchedulerILb0ELb0ELb0ELi128EEEEEEEEEvNT_6ParamsE$_ZZN4cute12filter_tupleINS_5tupleIJNS_10UnderscoreES2_S2_iEEENS1_IJNS1_IJNS_1CILi1EEENS4_ILi0EEEEEENS4_ILi4096EEENS1_IJiiEEENS1_IJS6_NS4_ILi8192EEEEEEEEEZNS_5sliceIS3_SC_EEDaRKT_RKT0_EUlRKT_RKT0_E_EEDaSG_SJ_OT1_ENKUlDpSM_E_clIJNS1_IJS7_EEENS1_IJS8_EEENS1_IJS9_EEENS1_IJEEEEEEDaST_)
        /*a3a0*/ 	.word	0x00000000


	//----- nvinfo : EIATTR_FRAME_SIZE
	.align		4
.L_6992:
        /*a3a4*/ 	.byte	0x04, 0x11
        /*a3a6*/ 	.short	(.L_6994 - .L_6993)
	.align		4
.L_6993:
        /*a3a8*/ 	.word	index@($_ZN7cutlass13device_kernelIN5flash19enable_sm80_to_sm89INS1_16FlashAttnBwdSm80INS1_25CollectiveMainloopBwdSm80ILi2ELi2EN4cute5tupleIJNS5_1CILi128EEES8_NS7_ILi64EEEEEENS_6half_tEfNS_4arch4Sm80ELb0ELb1ELb1ELb0ELb0ELb0ELb0ELb0ELi2ELi4ELi4ELi4ELb0EEENS1_21CollectiveEpilogueBwdISA_SB_SD_Li256ELb0ELb0ELi2EEENS1_19SingleTileSchedulerILb0ELb0ELb0ELi128EEEEEEEEEvNT_6ParamsE$_ZZN4cute12filter_tupleINS_5tupleIJNS_10UnderscoreES2_NS_1CILi0EEEEEENS1_IJNS1_IJNS3_ILi1EEES4_EEEiNS3_ILi1024EEEEEEZNS_5sliceIS5_S9_EEDaRKT_RKT0_EUlRKT_RKT0_E_EEDaSD_SG_OT1_ENKUlDpSJ_E_clIJNS1_IJS7_EEENS1_IJiEEENS1_IJEEEEEEDaSQ_)
        /*a3ac*/ 	.word	0x00000000


	//----- nvinfo : EIATTR_FRAME_SIZE
	.align		4
.L_6994:
        /*a3b0*/ 	.byte	0x04, 0x11
        /*a3b2*/ 	.short	(.L_6996 - .L_6995)
	.align		4
.L_6995:
        /*a3b4*/ 	.word	index@($_ZN7cutlass13device_kernelIN5flash19enable_sm80_to_sm89INS1_16FlashAttnBwdSm80INS1_25CollectiveMainloopBwdSm80ILi2ELi2EN4cute5tupleIJNS5_1CILi128EEES8_NS7_ILi64EEEEEENS_6half_tEfNS_4arch4Sm80ELb0ELb1ELb1ELb0ELb0ELb0ELb0ELb0ELi2ELi4ELi4ELi4ELb0EEENS1_21CollectiveEpilogueBwdISA_SB_SD_Li256ELb0ELb0ELi2EEENS1_19SingleTileSchedulerILb0ELb0ELb0ELi128EEEEEEEEEvNT_6ParamsE$_ZZN4cute12filter_tupleINS_5tupleIJNS1_IJiiEEENS_1CILi1024EEEEEEZNS_16flatten_to_tupleIS5_EEDaRKT_EUlRKT_E_EEDaS9_OT0_ENKUlDpSC_E_clIJS2_NS1_IJS4_EEEEEEDaSG_)
        /*a3b8*/ 	.word	0x00000000


	//----- nvinfo : EIATTR_FRAME_SIZE
	.align		4
.L_6996:
        /*a3bc*/ 	.byte	0x04, 0x11
        /*a3be*/ 	.short	(.L_6998 - .L_6997)
	.align		4
.L_6997:
        /*a3c0*/ 	.word	index@($_ZN7cutlass13device_kernelIN5flash19enable_sm80_to_sm89INS1_16FlashAttnBwdSm80INS1_25CollectiveMainloopBwdSm80ILi2ELi2EN4cute5tupleIJNS5_1CILi128EEES8_NS7_ILi64EEEEEENS_6half_tEfNS_4arch4Sm80ELb0ELb1ELb1ELb0ELb0ELb0ELb0ELb0ELi2ELi4ELi4ELi4ELb0EEENS1_21CollectiveEpilogueBwdISA_SB_SD_Li256ELb0ELb0ELi2EEENS1_19SingleTileSchedulerILb0ELb0ELb0ELi128EEEEEEEEEvNT_6ParamsE$_ZZN4cute12filter_tupleINS_5tupleIJNS1_IJiNS1_IJiNS_1CILi0EEEEEEEEENS1_IJNS_10UnderscoreENS1_IJS6_S6_EEEEEEEEES9_ZNS_4diceIS9_S9_EEDaRKT_RKT0_EUlRKT_RKT0_E_EEDaSD_SG_OT1_ENKUlDpSJ_E_clIJNS1_IJiiS3_EEENS1_IJEEEEEEDaSQ_)
        /*a3c4*/ 	.word	0x00000000


	//----- nvinfo : EIATTR_FRAME_SIZE
	.align		4
.L_6998:
        /*a3c8*/ 	.byte	0x04, 0x11
        /*a3ca*/ 	.short	(.L_7000 - .L_6999)
	.align		4
.L_6999:
        /*a3cc*/ 	.word	index@($_ZN7cutlass13device_kernelIN5flash19enable_sm80_to_sm89INS1_16FlashAttnBwdSm80INS1_25CollectiveMainloopBwdSm80ILi2ELi2EN4cute5tupleIJNS5_1CILi128EEES8_NS7_ILi64EEEEEENS_6half_tEfNS_4arch4Sm80ELb0ELb1ELb1ELb0ELb0ELb0ELb0ELb0ELi2ELi4ELi4ELi4ELb0EEENS1_21CollectiveEpilogueBwdISA_SB_SD_Li256ELb0ELb0ELi2EEENS1_19SingleTileSchedulerILb0ELb0ELb0ELi128EEEEEEEEEvNT_6ParamsE$_ZZN4cute12filter_tupleINS_5tupleIJNS1_IJNS_1CILi0EEENS1_IJNS2_ILi1EEENS2_ILi512EEEiEEEEEENS2_ILi4096EEENS1_IJiNS2_ILi8192EEEEEEEEEZNS_7flattenISB_EEDaRKT_EUlRKT_E_EEDaSF_OT0_ENKUlDpSI_E_clIJNS1_IJS3_S4_S5_iEEENS1_IJS8_EEESA_EEEDaSM_)
        /*a3d0*/ 	.word	0x00000000


	//----- nvinfo : EIATTR_FRAME_SIZE
	.align		4
.L_7000:
        /*a3d4*/ 	.byte	0x04, 0x11
        /*a3d6*/ 	.short	(.L_7002 - .L_7001)
	.align		4
.L_7001:
        /*a3d8*/ 	.word	index@($_ZN7cutlass13device_kernelIN5flash19enable_sm80_to_sm89INS1_16FlashAttnBwdSm80INS1_25CollectiveMainloopBwdSm80ILi2ELi2EN4cute5tupleIJNS5_1CILi128EEES8_NS7_ILi64EEEEEENS_6half_tEfNS_4arch4Sm80ELb0ELb1ELb1ELb0ELb0ELb0ELb0ELb0ELi2ELi4ELi4ELi4ELb0EEENS1_21CollectiveEpilogueBwdISA_SB_SD_Li256ELb0ELb0ELi2EEENS1_19SingleTileSchedulerILb0ELb0ELb0ELi128EEEEEEEEEvNT_6ParamsE$_ZZN4cute12filter_tupleINS_5tupleIJNS1_IJNS_10UnderscoreENS_1CILi0EEEEEENS1_IJS4_S2_EEEEEENS1_IJNS1_IJNS1_IJNS3_ILi1EEES4_EEES4_EEENS1_IJNS1_IJS4_S4_EEEiEEEEEEZNS_5sliceIS7_SD_EEDaRKT_RKT0_EUlRKT_RKT0_E_EEDaSH_SK_OT1_ENKUlDpSN_E_clIJNS1_IJS9_EEENS1_IJiEEEEEEDaSU_)
        /*a3dc*/ 	.word	0x00000000


	//----- nvinfo : EIATTR_FRAME_SIZE
	.align		4
.L_7002:
        /*a3e0*/ 	.byte	0x04, 0x11
        /*a3e2*/ 	.short	(.L_7004 - .L_7003)
	.align		4
.L_7003:
        /*a3e4*/ 	.word	index@($_ZN7cutlass13device_kernelIN5flash19enable_sm80_to_sm89INS1_16FlashAttnBwdSm80INS1_25CollectiveMainloopBwdSm80ILi2ELi2EN4cute5tupleIJNS5_1CILi128EEES8_NS7_ILi64EEEEEENS_6half_tEfNS_4arch4Sm80ELb0ELb1ELb1ELb0ELb0ELb0ELb0ELb0ELi2ELi4ELi4ELi4ELb0EEENS1_21CollectiveEpilogueBwdISA_SB_SD_Li256ELb0ELb0ELi2EEENS1_19SingleTileSchedulerILb0ELb0ELb0ELi128EEEEEEEEEvNT_6ParamsE$_ZN7__half2aSEOKS_)
        /*a3e8*/ 	.word	0x00000000


	//----- nvinfo : EIATTR_FRAME_SIZE
	.align		4
.L_7004:
        /*a3ec*/ 	.byte	0x04, 0x11
        /*a3ee*/ 	.short	(.L_7006 - .L_7005)
	.align		4
.L_7005:
        /*a3f0*/ 	.word	index@($_ZN7cutlass13device_kernelIN5flash19enable_sm80_to_sm89INS1_16FlashAttnBwdSm80INS1_25CollectiveMainloopBwdSm80ILi2ELi2EN4cute5tupleIJNS5_1CILi128EEES8_NS7_ILi64EEEEEENS_6half_tEfNS_4arch4Sm80ELb0ELb1ELb1ELb0ELb0ELb0ELb0ELb0ELi2ELi4ELi4ELi4ELb0EEENS1_21CollectiveEpilogueBwdISA_SB_SD_Li256ELb0ELb0ELi2EEENS1_19SingleTileSchedulerILb0ELb0ELb0ELi128EEEEEEEEEvNT_6ParamsE$_ZN73_INTERNAL_e48e4f46_37_flash_bwd_hdim64_fp16_softcap_sm80_cu_3fbc093a_281817__float22half2_rnE6float2)
        /*a3f4*/ 	.word	0x00000000


	//----- nvinfo : EIATTR_FRAME_SIZE
	.align		4
.L_7006:
        /*a3f8*/ 	.byte	0x04, 0x11
        /*a3fa*/ 	.short	(.L_7008 - .L_7007)
	.align		4
.L_7007:
        /*a3fc*/ 	.word	index@($_ZN7cutlass13device_kernelIN5flash19enable_sm80_to_sm89INS1_16FlashAttnBwdSm80INS1_25CollectiveMainloopBwdSm80ILi2ELi2EN4cute5tupleIJNS5_1CILi128EEES8_NS7_ILi64EEEEEENS_6half_tEfNS_4arch4Sm80ELb0ELb1ELb1ELb0ELb0ELb0ELb0ELb0ELi2ELi4ELi4ELi4ELb0EEENS1_21CollectiveEpilogueBwdISA_SB_SD_Li256ELb0ELb0ELi2EEENS1_19SingleTileSchedulerILb0ELb0ELb0ELi128EEEEEEEEEvNT_6ParamsE$_ZN4cute8smem_ptrIPjECI1NS_12iter_adaptorIS1_S2_EEES1_)
        /*a400*/ 	.word	0x00000000


	//----- nvinfo : EIATTR_FRAME_SIZE
	.align		4
.L_7008:
        /*a404*/ 	.byte	0x04, 0x11
        /*a406*/ 	.short	(.L_7010 - .L_7009)
	.align		4
.L_7009:
        /*a408*/ 	.word	index@($_ZN7cutlass13device_kernelIN5flash19enable_sm80_to_sm89INS1_16FlashAttnBwdSm80INS1_25CollectiveMainloopBwdSm80ILi2ELi2EN4cute5tupleIJNS5_1CILi128EEES8_NS7_ILi64EEEEEENS_6half_tEfNS_4arch4Sm80ELb0ELb1ELb1ELb0ELb0ELb0ELb0ELb0ELi2ELi4ELi4ELi4ELb0EEENS1_21CollectiveEpilogueBwdISA_SB_SD_Li256ELb0ELb0ELi2EEENS1_19SingleTileSchedulerILb0ELb0ELb0ELi128EEEEEEEEEvNT_6ParamsE$_ZN4cute8smem_ptrIPfECI1NS_12iter_adaptorIS1_S2_EEES1_)
        /*a40c*/ 	.word	0x00000000


	//----- nvinfo : EIATTR_FRAME_SIZE
	.align		4
.L_7010:
        /*a410*/ 	.byte	0x04, 0x11
        /*a412*/ 	.short	(.L_7012 - .L_7011)
	.align		4
.L_7011:
        /*a414*/ 	.word	index@($_ZN7cutlass13device_kernelIN5flash19enable_sm80_to_sm89INS1_16FlashAttnBwdSm80INS1_25CollectiveMainloopBwdSm80ILi2ELi2EN4cute5tupleIJNS5_1CILi128EEES8_NS7_ILi64EEEEEENS_6half_tEfNS_4arch4Sm80ELb0ELb1ELb1ELb0ELb0ELb0ELb0ELb0ELi2ELi4ELi4ELi4ELb0EEENS1_21CollectiveEpilogueBwdISA_SB_SD_Li256ELb0ELb0ELi2EEENS1_19SingleTileSchedulerILb0ELb0ELb0ELi128EEEEEEEEEvNT_6ParamsE$_ZN4cute8smem_ptrIPN7cutlass9uint128_tEECI1NS_12iter_adaptorIS3_S4_EEES3_)
        /*a418*/ 	.word	0x00000000


	//----- nvinfo : EIATTR_FRAME_SIZE
	.align		4
.L_7012:
        /*a41c*/ 	.byte	0x04, 0x11
        /*a41e*/ 	.short	(.L_7014 - .L_7013)
	.align		4
.L_7013:
        /*a420*/ 	.word	index@($_ZN7cutlass13device_kernelIN5flash19enable_sm80_to_sm89INS1_16FlashAttnBwdSm80INS1_25CollectiveMainloopBwdSm80ILi2ELi2EN4cute5tupleIJNS5_1CILi128EEES8_NS7_ILi64EEEEEENS_6half_tEfNS_4arch4Sm80ELb0ELb1ELb1ELb0ELb0ELb0ELb0ELb0ELi2ELi4ELi4ELi4ELb0EEENS1_21CollectiveEpilogueBwdISA_SB_SD_Li256ELb0ELb0ELi2EEENS1_19SingleTileSchedulerILb0ELb0ELb0ELi128EEEEEEEEEvNT_6ParamsE$_ZN4cute8smem_ptrIPN7cutlass6half_tEECI1NS_12iter_adaptorIS3_S4_EEES3_)
        /*a424*/ 	.word	0x00000000


	//----- nvinfo : EIATTR_FRAME_SIZE
	.align		4
.L_7014:
        /*a428*/ 	.byte	0x04, 0x11
        /*a42a*/ 	.short	(.L_7016 - .L_7015)
	.align		4
.L_7015:
        /*a42c*/ 	.word	index@($_ZN7cutlass13device_kernelIN5flash19enable_sm80_to_sm89INS1_16FlashAttnBwdSm80INS1_25CollectiveMainloopBwdSm80ILi2ELi2EN4cute5tupleIJNS5_1CILi128EEES8_NS7_ILi64EEEEEENS_6half_tEfNS_4arch4Sm80ELb0ELb1ELb1ELb0ELb0ELb0ELb0ELb0ELi2ELi4ELi4ELi4ELb0EEENS1_21CollectiveEpilogueBwdISA_SB_SD_Li256ELb0ELb0ELi2EEENS1_19SingleTileSchedulerILb0ELb0ELb0ELi128EEEEEEEEEvNT_6ParamsE$_ZN4cute5tupleIJiEEC2ERKi)
        /*a430*/ 	.word	0x00000000


	//----- nvinfo : EIATTR_FRAME_SIZE
	.align		4
.L_7016:
        /*a434*/ 	.byte	0x04, 0x11
        /*a436*/ 	.short	(.L_7018 - .L_7017)
	.align		4
.L_7017:
        /*a438*/ 	.word	index@($_ZN7cutlass13device_kernelIN5flash19enable_sm80_to_sm89INS1_16FlashAttnBwdSm80INS1_25CollectiveMainloopBwdSm80ILi2ELi2EN4cute5tupleIJNS5_1CILi128EEES8_NS7_ILi64EEEEEENS_6half_tEfNS_4arch4Sm80ELb0ELb1ELb1ELb0ELb0ELb0ELb0ELb0ELi2ELi4ELi4ELi4ELb0EEENS1_21CollectiveEpilogueBwdISA_SB_SD_Li256ELb0ELb0ELi2EEENS1_19SingleTileSchedulerILb0ELb0ELb0ELi128EEEEEEEEEvNT_6ParamsE$_ZN4cute5tupleIJNS_7SwizzleILi3ELi3ELi3EEENS_9MixedBitsILj0ELj432EEENS_6LayoutINS0_IJNS0_IJNS_1CILi2EEES7_S7_EEES7_NS6_ILi8EEEEEENS0_IJNS0_IJNS6_ILi64EEES9_NS6_ILi512EEEEEENS6_ILi8192EEENS6_ILi1024EEEEEEEEEEC2ERKS2_RKS4_RKSH_)
        /*a43c*/ 	.word	0x00000000


	//----- nvinfo : EIATTR_FRAME_SIZE
	.align		4
.L_7018:
        /*a440*/ 	.byte	0x04, 0x11
        /*a442*/ 	.short	(.L_7020 - .L_7019)
	.align		4
.L_7019:
        /*a444*/ 	.word	index@($_ZN7cutlass13device_kernelIN5flash19enable_sm80_to_sm89INS1_16FlashAttnBwdSm80INS1_25CollectiveMainloopBwdSm80ILi2ELi2EN4cute5tupleIJNS5_1CILi128EEES8_NS7_ILi64EEEEEENS_6half_tEfNS_4arch4Sm80ELb0ELb1ELb1ELb0ELb0ELb0ELb0ELb0ELi2ELi4ELi4ELi4ELb0EEENS1_21CollectiveEpilogueBwdISA_SB_SD_Li256ELb0ELb0ELi2EEENS1_19SingleTileSchedulerILb0ELb0ELb0ELi128EEEEEEEEEvNT_6ParamsE$_ZN4cute5tupleIJNS_1CILi0EEEiEEC2ERKS2_RKi)
        /*a448*/ 	.word	0x00000000


	//----- nvinfo : EIATTR_FRAME_SIZE
	.align		4
.L_7020:
        /*a44c*/ 	.byte	0x04, 0x11
        /*a44e*/ 	.short	(.L_7022 - .L_7021)
	.align		4
.L_7021:
        /*a450*/ 	.word	index@($_ZN7cutlass13device_kernelIN5flash19enable_sm80_to_sm89INS1_16FlashAttnBwdSm80INS1_25CollectiveMainloopBwdSm80ILi2ELi2EN4cute5tupleIJNS5_1CILi128EEES8_NS7_ILi64EEEEEENS_6half_tEfNS_4arch4Sm80ELb0ELb1ELb1ELb0ELb0ELb0ELb0ELb0ELi2ELi4ELi4ELi4ELb0EEENS1_21CollectiveEpilogueBwdISA_SB_SD_Li256ELb0ELb0ELi2EEENS1_19SingleTileSchedulerILb0ELb0ELb0ELi128EEEEEEEEEvNT_6ParamsE$_ZN4cute5tupleIJNS0_IJNS_1CILi8EEENS1_ILi2EEES3_S3_S2_S3_EEENS0_IJNS1_ILi1EEEiiiNS1_ILi72EEENS1_ILi512EEEEEEEEC2ERKS4_RKS8_)
        /*a454*/ 	.word	0x00000000


	//----- nvinfo : EIATTR_FRAME_SIZE
	.align		4
.L_7022:
        /*a458*/ 	.byte	0x04, 0x11
        /*a45a*/ 	.short	(.L_7024 - .L_7023)
	.align		4
.L_7023:
        /*a45c*/ 	.word	index@($_ZN7cutlass13device_kernelIN5flash19enable_sm80_to_sm89INS1_16FlashAttnBwdSm80INS1_25CollectiveMainloopBwdSm80ILi2ELi2EN4cute5tupleIJNS5_1CILi128EEES8_NS7_ILi64EEEEEENS_6half_tEfNS_4arch4Sm80ELb0ELb1ELb1ELb0ELb0ELb0ELb0ELb0ELi2ELi4ELi4ELi4ELb0EEENS1_21CollectiveEpilogueBwdISA_SB_SD_Li256ELb0ELb0ELi2EEENS1_19SingleTileSchedulerILb0ELb0ELb0ELi128EEEEEEEEEvNT_6ParamsE$_ZN4cute5tupleIJNS0_IJNS_1CILi8EEENS0_IJNS1_ILi2EEES3_S3_EEENS1_ILi1EEES4_S5_EEENS0_IJS5_NS0_IJiiiEEENS1_ILi64EEENS0_IJNS1_ILi72EEENS1_ILi144EEENS1_ILi288EEEEEENS1_ILi512EEEEEEEEC2ERKS6_RKSE_)
        /*a460*/ 	.word	0x00000000


	//----- nvinfo : EIATTR_FRAME_SIZE
	.align		4
.L_7024:
        /*a464*/ 	.byte	0x04, 0x11
        /*a466*/ 	.short	(.L_7026 - .L_7025)
	.align		4
.L_7025:
        /*a468*/ 	.word	index@($_ZN7cutlass13device_kernelIN5flash19enable_sm80_to_sm89INS1_16FlashAttnBwdSm80INS1_25CollectiveMainloopBwdSm80ILi2ELi2EN4cute5tupleIJNS5_1CILi128EEES8_NS7_ILi64EEEEEENS_6half_tEfNS_4arch4Sm80ELb0ELb1ELb1ELb0ELb0ELb0ELb0ELb0ELi2ELi4ELi4ELi4ELb0EEENS1_21CollectiveEpilogueBwdISA_SB_SD_Li256ELb0ELb0ELi2EEENS1_19SingleTileSchedulerILb0ELb0ELb0ELi128EEEEEEEEEvNT_6ParamsE$_ZN4cute5tupleIJNS0_IJNS_1CILi8EEENS0_IJNS1_ILi2EEES3_S3_EEENS1_ILi1EEES4_S5_EEENS0_IJS5_NS0_IJS2_iiEEENS1_ILi64EEENS0_IJiNS1_ILi144EEENS1_ILi288EEEEEENS1_ILi512EEEEEEEEC2ERKS6_RKSD_)
        /*a46c*/ 	.word	0x00000000


	//----- nvinfo : EIATTR_FRAME_SIZE
	.align		4
.L_7026:
        /*a470*/ 	.byte	0x04, 0x11
        /*a472*/ 	.short	(.L_7028 - .L_7027)
	.align		4
.L_7027:
        /*a474*/ 	.word	index@($_ZN7cutlass13device_kernelIN5flash19enable_sm80_to_sm89INS1_16FlashAttnBwdSm80INS1_25CollectiveMainloopBwdSm80ILi2ELi2EN4cute5tupleIJNS5_1CILi128EEES8_NS7_ILi64EEEEEENS_6half_tEfNS_4arch4Sm80ELb0ELb1ELb1ELb0ELb0ELb0ELb0ELb0ELi2ELi4ELi4ELi4ELb0EEENS1_21CollectiveEpilogueBwdISA_SB_SD_Li256ELb0ELb0ELi2EEENS1_19SingleTileSchedulerILb0ELb0ELb0ELi128EEEEEEEEEvNT_6ParamsE$_ZN4cute5tupleIJNS0_IJNS_1CILi2EEEEEENS0_IJiEEEEEC2ERKS3_RKS4_)
        /*a478*/ 	.word	0x00000000


	//----- nvinfo : EIATTR_FRAME_SIZE
	.align		4
.L_7028:
        /*a47c*/ 	.byte	0x04, 0x11
        /*a47e*/ 	.short	(.L_7030 - .L_7029)
	.align		4
.L_7029:
        /*a480*/ 	.word	index@($_ZN7cutlass13device_kernelIN5flash19enable_sm80_to_sm89INS1_16FlashAttnBwdSm80INS1_25CollectiveMainloopBwdSm80ILi2ELi2EN4cute5tupleIJNS5_1CILi128EEES8_NS7_ILi64EEEEEENS_6half_tEfNS_4arch4Sm80ELb0ELb1ELb1ELb0ELb0ELb0ELb0ELb0ELi2ELi4ELi4ELi4ELb0EEENS1_21CollectiveEpilogueBwdISA_SB_SD_Li256ELb0ELb0ELi2EEENS1_19SingleTileSchedulerILb0ELb0ELb0ELi128EEEEEEEEEvNT_6ParamsE$_ZN4cute5tupleIJNS0_IJNS_1CILi16EEENS1_ILi2EEES3_S3_NS1_ILi4EEES3_EEENS0_IJNS1_ILi1EEEiiiNS1_ILi144EEENS1_ILi512EEEEEEEEC2ERKS5_RKS9_)
        /*a484*/ 	.word	0x00000000


	//----- nvinfo : EIATTR_FRAME_SIZE
	.align		4
.L_7030:
        /*a488*/ 	.byte	0x04, 0x11
        /*a48a*/ 	.short	(.L_7032 - .L_7031)
	.align		4
.L_7031:
        /*a48c*/ 	.word	index@($_ZN7cutlass13device_kernelIN5flash19enable_sm80_to_sm89INS1_16FlashAttnBwdSm80INS1_25CollectiveMainloopBwdSm80ILi2ELi2EN4cute5tupleIJNS5_1CILi128EEES8_NS7_ILi64EEEEEENS_6half_tEfNS_4arch4Sm80ELb0ELb1ELb1ELb0ELb0ELb0ELb0ELb0ELi2ELi4ELi4ELi4ELb0EEENS1_21CollectiveEpilogueBwdISA_SB_SD_Li256ELb0ELb0ELi2EEENS1_19SingleTileSchedulerILb0ELb0ELb0ELi128EEEEEEEEEvNT_6ParamsE$_ZN4cute5tupleIJNS0_IJNS0_IJNS_1CILi8EEENS1_ILi1EEEEEENS1_ILi2EEES2_EEENS0_IJNS0_IJS3_NS1_ILi0EEEEEEiNS1_ILi1024EEEEEEEEC2ERKS6_RKSA_)
        /*a490*/ 	.word	0x00000000


	//----- nvinfo : EIATTR_FRAME_SIZE
	.align		4
.L_7032:
        /*a494*/ 	.byte	0x04, 0x11
        /*a496*/ 	.short	(.L_7034 - .L_7033)
	.align		4
.L_7033:
        /*a498*/ 	.word	index@($_ZN7cutlass13device_kernelIN5flash19enable_sm80_to_sm89INS1_16FlashAttnBwdSm80INS1_25CollectiveMainloopBwdSm80ILi2ELi2EN4cute5tupleIJNS5_1CILi128EEES8_NS7_ILi64EEEEEENS_6half_tEfNS_4arch4Sm80ELb0ELb1ELb1ELb0ELb0ELb0ELb0ELb0ELi2ELi4ELi4ELi4ELb0EEENS1_21CollectiveEpilogueBwdISA_SB_SD_Li256ELb0ELb0ELi2EEENS1_19SingleTileSchedulerILb0ELb0ELb0ELi128EEEEEEEEEvNT_6ParamsE$_ZN4cute5tupleIJNS0_IJNS0_IJNS_1CILi8EEENS1_ILi1EEEEEENS1_ILi2EEENS0_IJS5_S5_EEEEEENS0_IJNS0_IJS3_NS1_ILi0EEEEEENS1_ILi4096EEENS0_IJiiEEEEEEEEC2ERKS7_RKSC_)
        /*a49c*/ 	.word	0x00000000


	//----- nvinfo : EIATTR_FRAME_SIZE
	.align		4
.L_7034:
        /*a4a0*/ 	.byte	0x04, 0x11
        /*a4a2*/ 	.short	(.L_7036 - .L_7035)
	.align		4
.L_7035:
        /*a4a4*/ 	.word	index@($_ZN7cutlass13device_kernelIN5flash19enable_sm80_to_sm89INS1_16FlashAttnBwdSm80INS1_25CollectiveMainloopBwdSm80ILi2ELi2EN4cute5tupleIJNS5_1CILi128EEES8_NS7_ILi64EEEEEENS_6half_tEfNS_4arch4Sm80ELb0ELb1ELb1ELb0ELb0ELb0ELb0ELb0ELi2ELi4ELi4ELi4ELb0EEENS1_21CollectiveEpilogueBwdISA_SB_SD_Li256ELb0ELb0ELi2EEENS1_19SingleTileSchedulerILb0ELb0ELb0ELi128EEEEEEEEEvNT_6ParamsE$_ZN4cute5tupleIJNS0_IJNS0_IJNS_1CILi8EEENS1_ILi1EEEEEENS1_ILi2EEEEEENS0_IJNS0_IJS3_NS1_ILi0EEEEEEiEEEEEC2ERKS6_RKS9_)
        /*a4a8*/ 	.word	0x00000000


	//----- nvinfo : EIATTR_FRAME_SIZE
	.align		4
.L_7036:
        /*a4ac*/ 	.byte	0x04, 0x11
        /*a4ae*/ 	.short	(.L_7038 - .L_7037)
	.align		4
.L_7037:
        /*a4b0*/ 	.word	index@($_ZN7cutlass13device_kernelIN5flash19enable_sm80_to_sm89INS1_16FlashAttnBwdSm80INS1_25CollectiveMainloopBwdSm80ILi2ELi2EN4cute5tupleIJNS5_1CILi128EEES8_NS7_ILi64EEEEEENS_6half_tEfNS_4arch4Sm80ELb0ELb1ELb1ELb0ELb0ELb0ELb0ELb0ELi2ELi4ELi4ELi4ELb0EEENS1_21CollectiveEpilogueBwdISA_SB_SD_Li256ELb0ELb0ELi2EEENS1_19SingleTileSchedulerILb0ELb0ELb0ELi128EEEEEEEEEvNT_6ParamsE$_ZN4cute5tupleIJNS0_IJNS0_IJNS_1CILi8EEENS1_ILi1EEEEEENS0_IJNS1_ILi2EEEEEEEEENS0_IJNS0_IJS3_NS1_ILi0EEEEEENS0_IJiEEEEEEEEC2ERKS7_RKSB_)
        /*a4b4*/ 	.word	0x00000000


	//----- nvinfo : EIATTR_FRAME_SIZE
	.align		4
.L_7038:
        /*a4b8*/ 	.byte	0x04, 0x11
        /*a4ba*/ 	.short	(.L_7040 - .L_7039)
	.align		4
.L_7039:
        /*a4bc*/ 	.word	index@($_ZN7cutlass13device_kernelIN5flash19enable_sm80_to_sm89INS1_16FlashAttnBwdSm80INS1_25CollectiveMainloopBwdSm80ILi2ELi2EN4cute5tupleIJNS5_1CILi128EEES8_NS7_ILi64EEEEEENS_6half_tEfNS_4arch4Sm80ELb0ELb1ELb1ELb0ELb0ELb0ELb0ELb0ELi2ELi4ELi4ELi4ELb0EEENS1_21CollectiveEpilogueBwdISA_SB_SD_Li256ELb0ELb0ELi2EEENS1_19SingleTileSchedulerILb0ELb0ELb0ELi128EEEEEEEEEvNT_6ParamsE$_ZN4cute5tupleIJNS0_IJNS0_IJNS_1CILi2EEES2_S2_EEES2_NS0_IJS2_S2_EEEEEENS0_IJNS0_IJNS1_ILi1EEENS1_ILi512EEEiEEENS1_ILi4096EEENS0_IJiiEEEEEEEEC2ERKS5_RKSB_)
        /*a4c0*/ 	.word	0x00000000


	//----- nvinfo : EIATTR_FRAME_SIZE
	.align		4
.L_7040:
        /*a4c4*/ 	.byte	0x04, 0x11
        /*a4c6*/ 	.short	(.L_7042 - .L_7041)
	.align		4
.L_7041:
        /*a4c8*/ 	.word	index@($_ZN7cutlass13device_kernelIN5flash19enable_sm80_to_sm89INS1_16FlashAttnBwdSm80INS1_25CollectiveMainloopBwdSm80ILi2ELi2EN4cute5tupleIJNS5_1CILi128EEES8_NS7_ILi64EEEEEENS_6half_tEfNS_4arch4Sm80ELb0ELb1ELb1ELb0ELb0ELb0ELb0ELb0ELi2ELi4ELi4ELi4ELb0EEENS1_21CollectiveEpilogueBwdISA_SB_SD_Li256ELb0ELb0ELi2EEENS1_19SingleTileSchedulerILb0ELb0ELb0ELi128EEEEEEEEEvNT_6ParamsE$_ZN4cute5tupleIJNS0_IJNS0_IJNS_1CILi2EEES2_S2_EEES2_NS0_IJNS0_IJS2_S2_EEES2_EEEEEENS0_IJNS0_IJNS1_ILi1EEENS1_ILi512EEEiEEENS1_ILi4096EEENS0_IJNS0_IJiiEEENS1_ILi8192EEEEEEEEEEEC2ERKS6_RKSE_)
        /*a4cc*/ 	.word	0x00000000


	//----- nvinfo : EIATTR_FRAME_SIZE
	.align		4
.L_7042:
        /*a4d0*/ 	.byte	0x04, 0x11
        /*a4d2*/ 	.short	(.L_7044 - .L_7043)
	.align		4
.L_7043:
        /*a4d4*/ 	.word	index@($_ZN7cutlass13device_kernelIN5flash19enable_sm80_to_sm89INS1_16FlashAttnBwdSm80INS1_25CollectiveMainloopBwdSm80ILi2ELi2EN4cute5tupleIJNS5_1CILi128EEES8_NS7_ILi64EEEEEENS_6half_tEfNS_4arch4Sm80ELb0ELb1ELb1ELb0ELb0ELb0ELb0ELb0ELi2ELi4ELi4ELi4ELb0EEENS1_21CollectiveEpilogueBwdISA_SB_SD_Li256ELb0ELb0ELi2EEENS1_19SingleTileSchedulerILb0ELb0ELb0ELi128EEEEEEEEEvNT_6ParamsE$_ZN4cute5tupleIJNS0_IJNS0_IJNS_1CILi2EEES2_EEES3_NS1_ILi8EEEEEENS0_IJNS0_IJiNS1_ILi512EEEEEENS0_IJiiEEENS1_ILi1024EEEEEEEEC2ERKS5_RKSA_)
        /*a4d8*/ 	.word	0x00000000


	//----- nvinfo : EIATTR_FRAME_SIZE
	.align		4
.L_7044:
        /*a4dc*/ 	.byte	0x04, 0x11
        /*a4de*/ 	.short	(.L_7046 - .L_7045)
	.align		4
.L_7045:
        /*a4e0*/ 	.word	index@($_ZN7cutlass13device_kernelIN5flash19enable_sm80_to_sm89INS1_16FlashAttnBwdSm80INS1_25CollectiveMainloopBwdSm80ILi2ELi2EN4cute5tupleIJNS5_1CILi128EEES8_NS7_ILi64EEEEEENS_6half_tEfNS_4arch4Sm80ELb0ELb1ELb1ELb0ELb0ELb0ELb0ELb0ELi2ELi4ELi4ELi4ELb0EEENS1_21CollectiveEpilogueBwdISA_SB_SD_Li256ELb0ELb0ELi2EEENS1_19SingleTileSchedulerILb0ELb0ELb0ELi128EEEEEEEEEvNT_6ParamsE$_ZN4cute5tupleIJNS0_IJNS0_IJNS_1CILi2EEES2_EEENS1_ILi8EEES3_EEENS0_IJNS0_IJNS1_ILi1EEEiEEENS1_ILi1024EEENS0_IJiiEEEEEEEEC2ERKS5_RKSA_)
        /*a4e4*/ 	.word	0x00000000


	//----- nvinfo : EIATTR_FRAME_SIZE
	.align		4
.L_7046:
        /*a4e8*/ 	.byte	0x04, 0x11
        /*a4ea*/ 	.short	(.L_7048 - .L_7047)
	.align		4
.L_7047:
        /*a4ec*/ 	.word	index@($_ZN7cutlass13device_kernelIN5flash19enable_sm80_to_sm89INS1_16FlashAttnBwdSm80INS1_25CollectiveMainloopBwdSm80ILi2ELi2EN4cute5tupleIJNS5_1CILi128EEES8_NS7_ILi64EEEEEENS_6half_tEfNS_4arch4Sm80ELb0ELb1ELb1ELb0ELb0ELb0ELb0ELb0ELi2ELi4ELi4ELi4ELb0EEENS1_21CollectiveEpilogueBwdISA_SB_SD_Li256ELb0ELb0ELi2EEENS1_19SingleTileSchedulerILb0ELb0ELb0ELi128EEEEEEEEEvNT_6ParamsE$_ZN4cute5tupleIJNS0_IJNS0_IJNS_1CILi1EEENS0_IJS2_NS1_ILi2EEES3_EEEEEES3_NS0_IJS3_S3_EEEEEENS0_IJNS0_IJNS1_ILi0EEENS0_IJS2_NS1_ILi256EEEiEEEEEENS1_ILi2048EEENS0_IJiNS1_ILi4096EEEEEEEEEEEC2ERKS7_RKSF_)
        /*a4f0*/ 	.word	0x00000000


	//----- nvinfo : EIATTR_FRAME_SIZE
	.align		4
.L_7048:
        /*a4f4*/ 	.byte	0x04, 0x11
        /*a4f6*/ 	.short	(.L_7050 - .L_7049)
	.align		4
.L_7049:
        /*a4f8*/ 	.word	index@($_ZN7cutlass13device_kernelIN5flash19enable_sm80_to_sm89INS1_16FlashAttnBwdSm80INS1_25CollectiveMainloopBwdSm80ILi2ELi2EN4cute5tupleIJNS5_1CILi128EEES8_NS7_ILi64EEEEEENS_6half_tEfNS_4arch4Sm80ELb0ELb1ELb1ELb0ELb0ELb0ELb0ELb0ELi2ELi4ELi4ELi4ELb0EEENS1_21CollectiveEpilogueBwdISA_SB_SD_Li256ELb0ELb0ELi2EEENS1_19SingleTileSchedulerILb0ELb0ELb0ELi128EEEEEEEEEvNT_6ParamsE$_ZN4cute5tupleIJNS0_IJNS0_IJNS0_IJNS_1CILi8EEENS1_ILi1EEEEEES3_EEENS0_IJNS0_IJS3_S3_EEENS1_ILi2EEEEEEEEENS0_IJNS0_IJNS0_IJS3_NS1_ILi0EEEEEESA_EEENS0_IJNS0_IJSA_SA_EEEiEEEEEEEEC2ERKS9_RKSF_)
        /*a4fc*/ 	.word	0x00000000


	//----- nvinfo : EIATTR_FRAME_SIZE
	.align		4
.L_7050:
        /*a500*/ 	.byte	0x04, 0x11
        /*a502*/ 	.short	(.L_7052 - .L_7051)
	.align		4
.L_7051:
        /*a504*/ 	.word	index@($_ZN7cutlass13device_kernelIN5flash19enable_sm80_to_sm89INS1_16FlashAttnBwdSm80INS1_25CollectiveMainloopBwdSm80ILi2ELi2EN4cute5tupleIJNS5_1CILi128EEES8_NS7_ILi64EEEEEENS_6half_tEfNS_4arch4Sm80ELb0ELb1ELb1ELb0ELb0ELb0ELb0ELb0ELi2ELi4ELi4ELi4ELb0EEENS1_21CollectiveEpilogueBwdISA_SB_SD_Li256ELb0ELb0ELi2EEENS1_19SingleTileSchedulerILb0ELb0ELb0ELi128EEEEEEEEEvNT_6ParamsE$_ZN4cute5tupleIJNS0_IJNS0_IJNS0_IJNS_1CILi8EEENS1_ILi1EEEEEENS0_IJS3_S3_EEEEEENS0_IJS3_NS1_ILi2EEEEEEEEENS0_IJNS0_IJNS0_IJS3_NS1_ILi0EEEEEENS0_IJSA_SA_EEEEEENS0_IJSA_iEEEEEEEEC2ERKS9_RKSF_)
        /*a508*/ 	.word	0x00000000


	//----- nvinfo : EIATTR_FRAME_SIZE
	.align		4
.L_7052:
        /*a50c*/ 	.byte	0x04, 0x11
        /*a50e*/ 	.short	(.L_7054 - .L_7053)
	.align		4
.L_7053:
        /*a510*/ 	.word	index@($_ZN7cutlass13device_kernelIN5flash19enable_sm80_to_sm89INS1_16FlashAttnBwdSm80INS1_25CollectiveMainloopBwdSm80ILi2ELi2EN4cute5tupleIJNS5_1CILi128EEES8_NS7_ILi64EEEEEENS_6half_tEfNS_4arch4Sm80ELb0ELb1ELb1ELb0ELb0ELb0ELb0ELb0ELi2ELi4ELi4ELi4ELb0EEENS1_21CollectiveEpilogueBwdISA_SB_SD_Li256ELb0ELb0ELi2EEENS1_19SingleTileSchedulerILb0ELb0ELb0ELi128EEEEEEEEEvNT_6ParamsE$_ZN4cute3eso3ESOILb1ELb0EJNS_6LayoutINS_5tupleIJNS_1CILi4EEEEEENS3_IJNS4_ILi1EEEEEEEENS_10ViewEngineIPfEEEEC2ERKS9_RKSC_)
        /*a514*/ 	.word	0x00000000


	//----- nvinfo : EIATTR_FRAME_SIZE
	.align		4
.L_7054:
        /*a518*/ 	.byte	0x04, 0x11
        /*a51a*/ 	.short	(.L_7056 - .L_7055)
	.align		4
.L_7055:
        /*a51c*/ 	.word	index@($_ZN7cutlass13device_kernelIN5flash19enable_sm80_to_sm89INS1_16FlashAttnBwdSm80INS1_25CollectiveMainloopBwdSm80ILi2ELi2EN4cute5tupleIJNS5_1CILi128EEES8_NS7_ILi64EEEEEENS_6half_tEfNS_4arch4Sm80ELb0ELb1ELb1ELb0ELb0ELb0ELb0ELb0ELi2ELi4ELi4ELi4ELb0EEENS1_21CollectiveEpilogueBwdISA_SB_SD_Li256ELb0ELb0ELi2EEENS1_19SingleTileSchedulerILb0ELb0ELb0ELi128EEEEEEEEEvNT_6ParamsE$_ZN4cute3eso3ESOILb1ELb0EJNS_6LayoutINS_5tupleIJNS_1CILi1EEENS4_ILi4EEEEEENS3_IJNS4_ILi0EEES5_EEEEENS_10ViewEngineIPfEEEEC2ERKSA_RKSD_)
        /*a520*/ 	.word	0x00000000


	//----- nvinfo : EIATTR_FRAME_SIZE
	.align		4
.L_7056:
        /*a524*/ 	.byte	0x04, 0x11
        /*a526*/ 	.short	(.L_7058 - .L_7057)
	.align		4
.L_7057:
        /*a528*/ 	.word	index@($_ZN7cutlass13device_kernelIN5flash19enable_sm80_to_sm89INS1_16FlashAttnBwdSm80INS1_25CollectiveMainloopBwdSm80ILi2ELi2EN4cute5tupleIJNS5_1CILi128EEES8_NS7_ILi64EEEEEENS_6half_tEfNS_4arch4Sm80ELb0ELb1ELb1ELb0ELb0ELb0ELb0ELb0ELi2ELi4ELi4ELi4ELb0EEENS1_21CollectiveEpilogueBwdISA_SB_SD_Li256ELb0ELb0ELi2EEENS1_19SingleTileSchedulerILb0ELb0ELb0ELi128EEEEEEEEEvNT_6ParamsE$_ZN4cute3eso3ESOILb1ELb0EJNS_6LayoutINS_5tupleIJNS_1CILi1EEENS3_IJNS4_ILi2EEES6_EEEEEENS3_IJNS4_ILi0EEENS3_IJNS4_ILi8EEENS4_ILi64EEEEEEEEEEENS_10ViewEngineINS_8smem_ptrIPfEEEEEEC2ERKSE_RKSJ_)
        /*a52c*/ 	.word	0x00000000


	//----- nvinfo : EIATTR_FRAME_SIZE
	.align		4
.L_7058:
        /*a530*/ 	.byte	0x04, 0x11
        /*a532*/ 	.short	(.L_7060 - .L_7059)
	.align		4
.L_7059:
        /*a534*/ 	.word	index@($_ZN7cutlass13device_kernelIN5flash19enable_sm80_to_sm89INS1_16FlashAttnBwdSm80INS1_25CollectiveMainloopBwdSm80ILi2ELi2EN4cute5tupleIJNS5_1CILi128EEES8_NS7_ILi64EEEEEENS_6half_tEfNS_4arch4Sm80ELb0ELb1ELb1ELb0ELb0ELb0ELb0ELb0ELi2ELi4ELi4ELi4ELb0EEENS1_21CollectiveEpilogueBwdISA_SB_SD_Li256ELb0ELb0ELi2EEENS1_19SingleTileSchedulerILb0ELb0ELb0ELi128EEEEEEEEEvNT_6ParamsE$_ZN4cute3eso3ESOILb1ELb0EJNS_6LayoutINS_5tupleIJNS3_IJNS_1CILi8EEENS4_ILi1EEEEEENS4_ILi4EEES8_EEENS3_IJNS3_IJS6_NS4_ILi0EEEEEES5_NS4_ILi32EEEEEEEENS_10ViewEngineIPN7cutlass6half_tEEEEEC2ERKSE_RKSJ_)
        /*a538*/ 	.word	0x00000000


	//----- nvinfo : EIATTR_FRAME_SIZE
	.align		4
.L_7060:
        /*a53c*/ 	.byte	0x04, 0x11
        /*a53e*/ 	.short	(.L_7062 - .L_7061)
	.align		4
.L_7061:
        /*a540*/ 	.word	index@($_ZN7cutlass13device_kernelIN5flash19enable_sm80_to_sm89INS1_16FlashAttnBwdSm80INS1_25CollectiveMainloopBwdSm80ILi2ELi2EN4cute5tupleIJNS5_1CILi128EEES8_NS7_ILi64EEEEEENS_6half_tEfNS_4arch4Sm80ELb0ELb1ELb1ELb0ELb0ELb0ELb0ELb0ELi2ELi4ELi4ELi4ELb0EEENS1_21CollectiveEpilogueBwdISA_SB_SD_Li256ELb0ELb0ELi2EEENS1_19SingleTileSchedulerILb0ELb0ELb0ELi128EEEEEEEEEvNT_6ParamsE$_ZN4cute3eso3ESOILb1ELb0EJNS_6LayoutINS_5tupleIJNS3_IJNS_1CILi8EEENS4_ILi1EEEEEENS4_ILi4EEEEEENS3_IJNS3_IJS6_NS4_ILi0EEEEEES5_EEEEEiEEC2ERKSD_RKi)
        /*a544*/ 	.word	0x00000000


	//----- nvinfo : EIATTR_FRAME_SIZE
	.align		4
.L_7062:
        /*a548*/ 	.byte	0x04, 0x11
        /*a54a*/ 	.short	(.L_7064 - .L_7063)
	.align		4
.L_7063:
        /*a54c*/ 	.word	index@($_ZN7cutlass13device_kernelIN5flash19enable_sm80_to_sm89INS1_16FlashAttnBwdSm80INS1_25CollectiveMainloopBwdSm80ILi2ELi2EN4cute5tupleIJNS5_1CILi128EEES8_NS7_ILi64EEEEEENS_6half_tEfNS_4arch4Sm80ELb0ELb1ELb1ELb0ELb0ELb0ELb0ELb0ELi2ELi4ELi4ELi4ELb0EEENS1_21CollectiveEpilogueBwdISA_SB_SD_Li256ELb0ELb0ELi2EEENS1_19SingleTileSchedulerILb0ELb0ELb0ELi128EEEEEEEEEvNT_6ParamsE$_ZN4cute3eso3ESOILb1ELb0EJNS_6LayoutINS_5tupleIJNS3_IJNS_1CILi8EEENS4_ILi1EEEEEENS4_ILi4EEEEEENS3_IJNS3_IJS6_NS4_ILi0EEEEEES5_EEEEENS_10ViewEngineIPN7cutlass6half_tEEEEEC2ERKSD_RKSI_)
        /*a550*/ 	.word	0x00000000


	//----- nvinfo : EIATTR_FRAME_SIZE
	.align		4
.L_7064:
        /*a554*/ 	.byte	0x04, 0x11
        /*a556*/ 	.short	(.L_7066 - .L_7065)
	.align		4
.L_7065:
        /*a558*/ 	.word	index@($_ZN7cutlass13device_kernelIN5flash19enable_sm80_to_sm89INS1_16FlashAttnBwdSm80INS1_25CollectiveMainloopBwdSm80ILi2ELi2EN4cute5tupleIJNS5_1CILi128EEES8_NS7_ILi64EEEEEENS_6half_tEfNS_4arch4Sm80ELb0ELb1ELb1ELb0ELb0ELb0ELb0ELb0ELi2ELi4ELi4ELi4ELb0EEENS1_21CollectiveEpilogueBwdISA_SB_SD_Li256ELb0ELb0ELi2EEENS1_19SingleTileSchedulerILb0ELb0ELb0ELi128EEEEEEEEEvNT_6ParamsE$_ZN4cute3eso3ESOILb1ELb0EJNS_6LayoutINS_5tupleIJNS3_IJNS_1CILi8EEENS4_ILi1EEEEEENS4_ILi4EEEEEENS3_IJNS3_IJS6_NS4_ILi0EEEEEENS4_ILi2048EEEEEEEEiEEC2ERKSE_RKi)
        /*a55c*/ 	.word	0x00000000


	//----- nvinfo : EIATTR_FRAME_SIZE
	.align		4
.L_7066:
        /*a560*/ 	.byte	0x04, 0x11
        /*a562*/ 	.short	(.L_7068 - .L_7067)
	.align		4
.L_7067:
        /*a564*/ 	.word	index@($_ZN7cutlass13device_kernelIN5flash19enable_sm80_to_sm89INS1_16FlashAttnBwdSm80INS1_25CollectiveMainloopBwdSm80ILi2ELi2EN4cute5tupleIJNS5_1CILi128EEES8_NS7_ILi64EEEEEENS_6half_tEfNS_4arch4Sm80ELb0ELb1ELb1ELb0ELb0ELb0ELb0ELb0ELi2ELi4ELi4ELi4ELb0EEENS1_21CollectiveEpilogueBwdISA_SB_SD_Li256ELb0ELb0ELi2EEENS1_19SingleTileSchedulerILb0ELb0ELb0ELi128EEEEEEEEEvNT_6ParamsE$_ZN4cute3eso3ESOILb1ELb0EJNS_6LayoutINS_5tupleIJNS3_IJNS_1CILi8EEENS4_ILi1EEEEEENS4_ILi4EEEEEENS3_IJNS3_IJS6_NS4_ILi0EEEEEENS4_ILi2048EEEEEEEENS_10ViewEngineINS_8smem_ptrIPN7cutlass6half_tEEEEEEEC2ERKSE_RKSL_)
        /*a568*/ 	.word	0x00000000


	//----- nvinfo : EIATTR_FRAME_SIZE
	.align		4
.L_7068:
        /*a56c*/ 	.byte	0x04, 0x11
        /*a56e*/ 	.short	(.L_7070 - .L_7069)
	.align		4
.L_7069:
        /*a570*/ 	.word	index@($_ZN7cutlass13device_kernelIN5flash19enable_sm80_to_sm89INS1_16FlashAttnBwdSm80INS1_25CollectiveMainloopBwdSm80ILi2ELi2EN4cute5tupleIJNS5_1CILi128EEES8_NS7_ILi64EEEEEENS_6half_tEfNS_4arch4Sm80ELb0ELb1ELb1ELb0ELb0ELb0ELb0ELb0ELi2ELi4ELi4ELi4ELb0EEENS1_21CollectiveEpilogueBwdISA_SB_SD_Li256ELb0ELb0ELi2EEENS1_19SingleTileSchedulerILb0ELb0ELb0ELi128EEEEEEEEEvNT_6ParamsE$_ZN4cute3eso3ESOILb1ELb0EJNS_6LayoutINS_5tupleIJNS3_IJNS_1CILi8EEENS4_ILi1EEEEEENS4_ILi2EEES5_EEENS3_IJNS3_IJS6_NS4_ILi0EEEEEENS4_ILi64EEES5_EEEEENS_10ViewEngineIPN7cutlass6half_tEEEEEC2ERKSE_RKSJ_)
        /*a574*/ 	.word	0x00000000


	//----- nvinfo : EIATTR_FRAME_SIZE
	.align		4
.L_7070:
        /*a578*/ 	.byte	0x04, 0x11
        /*a57a*/ 	.short	(.L_7072 - .L_7071)
	.align		4
.L_7071:
        /*a57c*/ 	.word	index@($_ZN7cutlass13device_kernelIN5flash19enable_sm80_to_sm89INS1_16FlashAttnBwdSm80INS1_25CollectiveMainloopBwdSm80ILi2ELi2EN4cute5tupleIJNS5_1CILi128EEES8_NS7_ILi64EEEEEENS_6half_tEfNS_4arch4Sm80ELb0ELb1ELb1ELb0ELb0ELb0ELb0ELb0ELi2ELi4ELi4ELi4ELb0EEENS1_21CollectiveEpilogueBwdISA_SB_SD_Li256ELb0ELb0ELi2EEENS1_19SingleTileSchedulerILb0ELb0ELb0ELi128EEEEEEEEEvNT_6ParamsE$_ZN4cute3eso3ESOILb1ELb0EJNS_6LayoutINS_5tupleIJNS3_IJNS_1CILi8EEENS4_ILi1EEEEEENS4_ILi2EEENS4_ILi4EEEEEENS3_IJNS3_IJS6_NS4_ILi0EEEEEES5_NS4_ILi16EEEEEEEENS_10ViewEngineIPN7cutlass6half_tEEEEEC2ERKSF_RKSK_)
        /*a580*/ 	.word	0x00000000


	//----- nvinfo : EIATTR_FRAME_SIZE
	.align		4
.L_7072:
        /*a584*/ 	.byte	0x04, 0x11
        /*a586*/ 	.short	(.L_7074 - .L_7073)
	.align		4
.L_7073:
        /*a588*/ 	.word	index@($_ZN7cutlass13device_kernelIN5flash19enable_sm80_to_sm89INS1_16FlashAttnBwdSm80INS1_25CollectiveMainloopBwdSm80ILi2ELi2EN4cute5tupleIJNS5_1CILi128EEES8_NS7_ILi64EEEEEENS_6half_tEfNS_4arch4Sm80ELb0ELb1ELb1ELb0ELb0ELb0ELb0ELb0ELi2ELi4ELi4ELi4ELb0EEENS1_21CollectiveEpilogueBwdISA_SB_SD_Li256ELb0ELb0ELi2EEENS1_19SingleTileSchedulerILb0ELb0ELb0ELi128EEEEEEEEEvNT_6ParamsE$_ZN4cute3eso3ESOILb1ELb0EJNS_6LayoutINS_5tupleIJNS3_IJNS_1CILi8EEENS4_ILi1EEEEEENS4_ILi2EEENS3_IJNS4_ILi4EEES8_EEEEEENS3_IJNS3_IJS6_NS4_ILi0EEEEEES5_NS3_IJNS4_ILi32EEENS4_ILi16EEEEEEEEEEENS_10ViewEngineIPN7cutlass6half_tEEEEEC2ERKSI_RKSN_)
        /*a58c*/ 	.word	0x00000000


	//----- nvinfo : EIATTR_FRAME_SIZE
	.align		4
.L_7074:
        /*a590*/ 	.byte	0x04, 0x11
        /*a592*/ 	.short	(.L_7076 - .L_7075)
	.align		4
.L_7075:
        /*a594*/ 	.word	index@($_ZN7cutlass13device_kernelIN5flash19enable_sm80_to_sm89INS1_16FlashAttnBwdSm80INS1_25CollectiveMainloopBwdSm80ILi2ELi2EN4cute5tupleIJNS5_1CILi128EEES8_NS7_ILi64EEEEEENS_6half_tEfNS_4arch4Sm80ELb0ELb1ELb1ELb0ELb0ELb0ELb0ELb0ELi2ELi4ELi4ELi4ELb0EEENS1_21CollectiveEpilogueBwdISA_SB_SD_Li256ELb0ELb0ELi2EEENS1_19SingleTileSchedulerILb0ELb0ELb0ELi128EEEEEEEEEvNT_6ParamsE$_ZN4cute3eso3ESOILb1ELb0EJNS_6LayoutINS_5tupleIJNS3_IJNS_1CILi8EEENS4_ILi1EEEEEENS4_ILi2EEEEEENS3_IJNS3_IJS6_NS4_ILi0EEEEEES5_EEEEEiEEC2ERKSD_RKi)
        /*a598*/ 	.word	0x00000000


	//----- nvinfo : EIATTR_FRAME_SIZE
	.align		4
.L_7076:
        /*a59c*/ 	.byte	0x04, 0x11
        /*a59e*/ 	.short	(.L_7078 - .L_7077)
	.align		4
.L_7077:
        /*a5a0*/ 	.word	index@($_ZN7cutlass13device_kernelIN5flash19enable_sm80_to_sm89INS1_16FlashAttnBwdSm80INS1_25CollectiveMainloopBwdSm80ILi2ELi2EN4cute5tupleIJNS5_1CILi128EEES8_NS7_ILi64EEEEEENS_6half_tEfNS_4arch4Sm80ELb0ELb1ELb1ELb0ELb0ELb0ELb0ELb0ELi2ELi4ELi4ELi4ELb0EEENS1_21CollectiveEpilogueBwdISA_SB_SD_Li256ELb0ELb0ELi2EEENS1_19SingleTileSchedulerILb0ELb0ELb0ELi128EEEEEEEEEvNT_6ParamsE$_ZN4cute3eso3ESOILb1ELb0EJNS_6LayoutINS_5tupleIJNS3_IJNS_1CILi8EEENS4_ILi1EEEEEENS4_ILi2EEEEEENS3_IJNS3_IJS6_NS4_ILi0EEEEEES5_EEEEENS_10ViewEngineIPN7cutlass6half_tEEEEEC2ERKSD_RKSI_)
        /*a5a4*/ 	.word	0x00000000


	//----- nvinfo : EIATTR_FRAME_SIZE
	.align		4
.L_7078:
        /*a5a8*/ 	.byte	0x04, 0x11
        /*a5aa*/ 	.short	(.L_7080 - .L_7079)
	.align		4
.L_7079:
        /*a5ac*/ 	.word	index@($_ZN7cutlass13device_kernelIN5flash19enable_sm80_to_sm89INS1_16FlashAttnBwdSm80INS1_25CollectiveMainloopBwdSm80ILi2ELi2EN4cute5tupleIJNS5_1CILi128EEES8_NS7_ILi64EEEEEENS_6half_tEfNS_4arch4Sm80ELb0ELb1ELb1ELb0ELb0ELb0ELb0ELb0ELi2ELi4ELi4ELi4ELb0EEENS1_21CollectiveEpilogueBwdISA_SB_SD_Li256ELb0ELb0ELi2EEENS1_19SingleTileSchedulerILb0ELb0ELb0ELi128EEEEEEEEEvNT_6ParamsE$_ZN4cute3eso3ESOILb1ELb0EJNS_6LayoutINS_5tupleIJNS3_IJNS_1CILi8EEENS4_ILi1EEEEEENS4_ILi2EEEEEENS3_IJNS3_IJS6_NS4_ILi0EEEEEENS4_ILi8192EEEEEEEEiEEC2ERKSE_RKi)
        /*a5b0*/ 	.word	0x00000000


	//----- nvinfo : EIATTR_FRAME_SIZE
	.align		4
.L_7080:
        /*a5b4*/ 	.byte	0x04, 0x11
        /*a5b6*/ 	.short	(.L_7082 - .L_7081)
	.align		4
.L_7081:
        /*a5b8*/ 	.word	index@($_ZN7cutlass13device_kernelIN5flash19enable_sm80_to_sm89INS1_16FlashAttnBwdSm80INS1_25CollectiveMainloopBwdSm80ILi2ELi2EN4cute5tupleIJNS5_1CILi128EEES8_NS7_ILi64EEEEEENS_6half_tEfNS_4arch4Sm80ELb0ELb1ELb1ELb0ELb0ELb0ELb0ELb0ELi2ELi4ELi4ELi4ELb0EEENS1_21CollectiveEpilogueBwdISA_SB_SD_Li256ELb0ELb0ELi2EEENS1_19SingleTileSchedulerILb0ELb0ELb0ELi128EEEEEEEEEvNT_6ParamsE$_ZN4cute3eso3ESOILb1ELb0EJNS_6LayoutINS_5tupleIJNS3_IJNS_1CILi8EEENS4_ILi1EEEEEENS4_ILi2EEEEEENS3_IJNS3_IJS6_NS4_ILi0EEEEEENS4_ILi8192EEEEEEEENS_10ViewEngineINS_8smem_ptrIPN7cutlass6half_tEEEEEEEC2ERKSE_RKSL_)
        /*a5bc*/ 	.word	0x00000000


	//----- nvinfo : EIATTR_FRAME_SIZE
	.align		4
.L_7082:
        /*a5c0*/ 	.byte	0x04, 0x11
        /*a5c2*/ 	.short	(.L_7084 - .L_7083)
	.align		4
.L_7083:
        /*a5c4*/ 	.word	index@($_ZN7cutlass13device_kernelIN5flash19enable_sm80_to_sm89INS1_16FlashAttnBwdSm80INS1_25CollectiveMainloopBwdSm80ILi2ELi2EN4cute5tupleIJNS5_1CILi128EEES8_NS7_ILi64EEEEEENS_6half_tEfNS_4arch4Sm80ELb0ELb1ELb1ELb0ELb0ELb0ELb0ELb0ELi2ELi4ELi4ELi4ELb0EEENS1_21CollectiveEpilogueBwdISA_SB_SD_Li256ELb0ELb0ELi2EEENS1_19SingleTileSchedulerILb0ELb0ELb0ELi128EEEEEEEEEvNT_6ParamsE$_ZN4cute3eso3ESOILb1ELb0EJNS_6LayoutINS_5tupleIJNS3_IJNS_1CILi8EEENS4_ILi1EEEEEENS4_ILi2EEEEEENS3_IJNS3_IJS6_NS4_ILi0EEEEEENS4_ILi64EEEEEEEEiEEC2ERKSE_RKi)
        /*a5c8*/ 	.word	0x00000000


	//----- nvinfo : EIATTR_FRAME_SIZE
	.align		4
.L_7084:
        /*a5cc*/ 	.byte	0x04, 0x11
        /*a5ce*/ 	.short	(.L_7086 - .L_7085)
	.align		4
.L_7085:
        /*a5d0*/ 	.word	index@($_ZN7cutlass13device_kernelIN5flash19enable_sm80_to_sm89INS1_16FlashAttnBwdSm80INS1_25CollectiveMainloopBwdSm80ILi2ELi2EN4cute5tupleIJNS5_1CILi128EEES8_NS7_ILi64EEEEEENS_6half_tEfNS_4arch4Sm80ELb0ELb1ELb1ELb0ELb0ELb0ELb0ELb0ELi2ELi4ELi4ELi4ELb0EEENS1_21CollectiveEpilogueBwdISA_SB_SD_Li256ELb0ELb0ELi2EEENS1_19SingleTileSchedulerILb0ELb0ELb0ELi128EEEEEEEEEvNT_6ParamsE$_ZN4cute3eso3ESOILb1ELb0EJNS_6LayoutINS_5tupleIJNS3_IJNS_1CILi8EEENS4_ILi1EEEEEENS4_ILi2EEEEEENS3_IJNS3_IJS6_NS4_ILi0EEEEEENS4_ILi64EEEEEEEENS_10ViewEngineIPN7cutlass6half_tEEEEEC2ERKSE_RKSJ_)
        /*a5d4*/ 	.word	0x00000000


	//----- nvinfo : EIATTR_FRAME_SIZE
	.align		4
.L_7086:
        /*a5d8*/ 	.byte	0x04, 0x11
        /*a5da*/ 	.short	(.L_7088 - .L_7087)
	.align		4
.L_7087:
        /*a5dc*/ 	.word	index@($_ZN7cutlass13device_kernelIN5flash19enable_sm80_to_sm89INS1_16FlashAttnBwdSm80INS1_25CollectiveMainloopBwdSm80ILi2ELi2EN4cute5tupleIJNS5_1CILi128EEES8_NS7_ILi64EEEEEENS_6half_tEfNS_4arch4Sm80ELb0ELb1ELb1ELb0ELb0ELb0ELb0ELb0ELi2ELi4ELi4ELi4ELb0EEENS1_21CollectiveEpilogueBwdISA_SB_SD_Li256ELb0ELb0ELi2EEENS1_19SingleTileSchedulerILb0ELb0ELb0ELi128EEEEEEEEEvNT_6ParamsE$_ZN4cute3eso3ESOILb1ELb0EJNS_6LayoutINS_5tupleIJNS3_IJNS_1CILi8EEENS4_ILi1EEEEEENS4_ILi2EEEEEENS3_IJNS3_IJS6_NS4_ILi0EEEEEENS4_ILi4096EEEEEEEEiEEC2ERKSE_RKi)
        /*a5e0*/ 	.word	0x00000000


	//----- nvinfo : EIATTR_FRAME_SIZE
	.align		4
.L_7088:
        /*a5e4*/ 	.byte	0x04, 0x11
        /*a5e6*/ 	.short	(.L_7090 - .L_7089)
	.align		4
.L_7089:
        /*a5e8*/ 	.word	index@($_ZN7cutlass13device_kernelIN5flash19enable_sm80_to_sm89INS1_16FlashAttnBwdSm80INS1_25CollectiveMainloopBwdSm80ILi2ELi2EN4cute5tupleIJNS5_1CILi128EEES8_NS7_ILi64EEEEEENS_6half_tEfNS_4arch4Sm80ELb0ELb1ELb1ELb0ELb0ELb0ELb0ELb0ELi2ELi4ELi4ELi4ELb0EEENS1_21CollectiveEpilogueBwdISA_SB_SD_Li256ELb0ELb0ELi2EEENS1_19SingleTileSchedulerILb0ELb0ELb0ELi128EEEEEEEEEvNT_6ParamsE$_ZN4cute3eso3ESOILb1ELb0EJNS_6LayoutINS_5tupleIJNS3_IJNS_1CILi8EEENS4_ILi1EEEEEENS4_ILi2EEEEEENS3_IJNS3_IJS6_NS4_ILi0EEEEEENS4_ILi4096EEEEEEEENS_10ViewEngineINS_8smem_ptrIPN7cutlass6half_tEEEEEEEC2ERKSE_RKSL_)
        /*a5ec*/ 	.word	0x00000000


	//----- nvinfo : EIATTR_FRAME_SIZE
	.align		4
.L_7090:
        /*a5f0*/ 	.byte	0x04, 0x11
        /*a5f2*/ 	.short	(.L_7092 - .L_7091)
	.align		4
.L_7091:
        /*a5f4*/ 	.word	index@($_ZN7cutlass13device_kernelIN5flash19enable_sm80_to_sm89INS1_16FlashAttnBwdSm80INS1_25CollectiveMainloopBwdSm80ILi2ELi2EN4cute5tupleIJNS5_1CILi128EEES8_NS7_ILi64EEEEEENS_6half_tEfNS_4arch4Sm80ELb0ELb1ELb1ELb0ELb0ELb0ELb0ELb0ELi2ELi4ELi4ELi4ELb0EEENS1_21CollectiveEpilogueBwdISA_SB_SD_Li256ELb0ELb0ELi2EEENS1_19SingleTileSchedulerILb0ELb0ELb0ELi128EEEEEEEEEvNT_6ParamsE$_ZN4cute3eso3ESOILb1ELb0EJNS_6LayoutINS_5tupleIJNS3_IJNS_1CILi8EEENS4_ILi1EEEEEENS3_IJNS4_ILi4EEEEEEEEENS3_IJNS3_IJS6_NS4_ILi0EEEEEENS3_IJS5_EEEEEEEENS_10ViewEngineIPN7cutlass6half_tEEEEEC2ERKSF_RKSK_)
        /*a5f8*/ 	.word	0x00000000


	//----- nvinfo : EIATTR_FRAME_SIZE
	.align		4
.L_7092:
        /*a5fc*/ 	.byte	0x04, 0x11
        /*a5fe*/ 	.short	(.L_7094 - .L_7093)
	.align		4
.L_7093:
        /*a600*/ 	.word	index@($_ZN7cutlass13device_kernelIN5flash19enable_sm80_to_sm89INS1_16FlashAttnBwdSm80INS1_25CollectiveMainloopBwdSm80ILi2ELi2EN4cute5tupleIJNS5_1CILi128EEES8_NS7_ILi64EEEEEENS_6half_tEfNS_4arch4Sm80ELb0ELb1ELb1ELb0ELb0ELb0ELb0ELb0ELi2ELi4ELi4ELi4ELb0EEENS1_21CollectiveEpilogueBwdISA_SB_SD_Li256ELb0ELb0ELi2EEENS1_19SingleTileSchedulerILb0ELb0ELb0ELi128EEEEEEEEEvNT_6ParamsE$_ZN4cute3eso3ESOILb1ELb0EJNS_6LayoutINS_5tupleIJNS3_IJNS_1CILi8EEENS4_ILi1EEEEEENS3_IJNS4_ILi4EEEEEEEEENS3_IJNS3_IJS6_NS4_ILi0EEEEEENS3_IJNS4_ILi2048EEEEEEEEEEENS_10ViewEngineINS_8smem_ptrIPN7cutlass6half_tEEEEEEEC2ERKSG_RKSN_)
        /*a604*/ 	.word	0x00000000


	//----- nvinfo : EIATTR_FRAME_SIZE
	.align		4
.L_7094:
        /*a608*/ 	.byte	0x04, 0x11
        /*a60a*/ 	.short	(.L_7096 - .L_7095)
	.align		4
.L_7095:
        /*a60c*/ 	.word	index@($_ZN7cutlass13device_kernelIN5flash19enable_sm80_to_sm89INS1_16FlashAttnBwdSm80INS1_25CollectiveMainloopBwdSm80ILi2ELi2EN4cute5tupleIJNS5_1CILi128EEES8_NS7_ILi64EEEEEENS_6half_tEfNS_4arch4Sm80ELb0ELb1ELb1ELb0ELb0ELb0ELb0ELb0ELi2ELi4ELi4ELi4ELb0EEENS1_21CollectiveEpilogueBwdISA_SB_SD_Li256ELb0ELb0ELi2EEENS1_19SingleTileSchedulerILb0ELb0ELb0ELi128EEEEEEEEEvNT_6ParamsE$_ZN4cute3eso3ESOILb1ELb0EJNS_6LayoutINS_5tupleIJNS3_IJNS_1CILi8EEENS4_ILi1EEEEEENS3_IJNS4_ILi2EEEEEEEEENS3_IJNS3_IJS6_NS4_ILi0EEEEEENS3_IJS5_EEEEEEEENS_10ViewEngineIPN7cutlass6half_tEEEEEC2ERKSF_RKSK_)
        /*a610*/ 	.word	0x00000000


	//----- nvinfo : EIATTR_FRAME_SIZE
	.align		4
.L_7096:
        /*a614*/ 	.byte	0x04, 0x11
        /*a616*/ 	.short	(.L_7098 - .L_7097)
	.align		4
.L_7097:
        /*a618*/ 	.word	index@($_ZN7cutlass13device_kernelIN5flash19enable_sm80_to_sm89INS1_16FlashAttnBwdSm80INS1_25CollectiveMainloopBwdSm80ILi2ELi2EN4cute5tupleIJNS5_1CILi128EEES8_NS7_ILi64EEEEEENS_6half_tEfNS_4arch4Sm80ELb0ELb1ELb1ELb0ELb0ELb0ELb0ELb0ELi2ELi4ELi4ELi4ELb0EEENS1_21CollectiveEpilogueBwdISA_SB_SD_Li256ELb0ELb0ELi2EEENS1_19SingleTileSchedulerILb0ELb0ELb0ELi128EEEEEEEEEvNT_6ParamsE$_ZN4cute3eso3ESOILb1ELb0EJNS_6LayoutINS_5tupleIJNS3_IJNS_1CILi8EEENS4_ILi1EEEEEENS3_IJNS4_ILi2EEEEEEEEENS3_IJNS3_IJS6_NS4_ILi0EEEEEENS3_IJNS4_ILi8192EEEEEEEEEEENS_10ViewEngineINS_8smem_ptrIPN7cutlass6half_tEEEEEEEC2ERKSG_RKSN_)
        /*a61c*/ 	.word	0x00000000


	//----- nvinfo : EIATTR_FRAME_SIZE
	.align		4
.L_7098:
        /*a620*/ 	.byte	0x04, 0x11
        /*a622*/ 	.short	(.L_7100 - .L_7099)
	.align		4
.L_7099:
        /*a624*/ 	.word	index@($_ZN7cutlass13device_kernelIN5flash19enable_sm80_to_sm89INS1_16FlashAttnBwdSm80INS1_25CollectiveMainloopBwdSm80ILi2ELi2EN4cute5tupleIJNS5_1CILi128EEES8_NS7_ILi64EEEEEENS_6half_tEfNS_4arch4Sm80ELb0ELb1ELb1ELb0ELb0ELb0ELb0ELb0ELi2ELi4ELi4ELi4ELb0EEENS1_21CollectiveEpilogueBwdISA_SB_SD_Li256ELb0ELb0ELi2EEENS1_19SingleTileSchedulerILb0ELb0ELb0ELi128EEEEEEEEEvNT_6ParamsE$_ZN4cute3eso3ESOILb1ELb0EJNS_6LayoutINS_5tupleIJNS3_IJNS_1CILi8EEENS4_ILi1EEEEEENS3_IJNS4_ILi2EEEEEEEEENS3_IJNS3_IJS6_NS4_ILi0EEEEEENS3_IJNS4_ILi64EEEEEEEEEEENS_10ViewEngineIPN7cutlass6half_tEEEEEC2ERKSG_RKSL_)
        /*a628*/ 	.word	0x00000000


	//----- nvinfo : EIATTR_FRAME_SIZE
	.align		4
.L_7100:
        /*a62c*/ 	.byte	0x04, 0x11
        /*a62e*/ 	.short	(.L_7102 - .L_7101)
	.align		4
.L_7101:
        /*a630*/ 	.word	index@($_ZN7cutlass13device_kernelIN5flash19enable_sm80_to_sm89INS1_16FlashAttnBwdSm80INS1_25CollectiveMainloopBwdSm80ILi2ELi2EN4cute5tupleIJNS5_1CILi128EEES8_NS7_ILi64EEEEEENS_6half_tEfNS_4arch4Sm80ELb0ELb1ELb1ELb0ELb0ELb0ELb0ELb0ELi2ELi4ELi4ELi4ELb0EEENS1_21CollectiveEpilogueBwdISA_SB_SD_Li256ELb0ELb0ELi2EEENS1_19SingleTileSchedulerILb0ELb0ELb0ELi128EEEEEEEEEvNT_6ParamsE$_ZN4cute3eso3ESOILb1ELb0EJNS_6LayoutINS_5tupleIJNS3_IJNS_1CILi8EEENS4_ILi1EEEEEENS3_IJNS4_ILi2EEEEEEEEENS3_IJNS3_IJS6_NS4_ILi0EEEEEENS3_IJNS4_ILi4096EEEEEEEEEEENS_10ViewEngineINS_8smem_ptrIPN7cutlass6half_tEEEEEEEC2ERKSG_RKSN_)
        /*a634*/ 	.word	0x00000000


	//----- nvinfo : EIATTR_FRAME_SIZE
	.align		4
.L_7102:
        /*a638*/ 	.byte	0x04, 0x11
        /*a63a*/ 	.short	(.L_7104 - .L_7103)
	.align		4
.L_7103:
        /*a63c*/ 	.word	index@($_ZN7cutlass13device_kernelIN5flash19enable_sm80_to_sm89INS1_16FlashAttnBwdSm80INS1_25CollectiveMainloopBwdSm80ILi2ELi2EN4cute5tupleIJNS5_1CILi128EEES8_NS7_ILi64EEEEEENS_6half_tEfNS_4arch4Sm80ELb0ELb1ELb1ELb0ELb0ELb0ELb0ELb0ELi2ELi4ELi4ELi4ELb0EEENS1_21CollectiveEpilogueBwdISA_SB_SD_Li256ELb0ELb0ELi2EEENS1_19SingleTileSchedulerILb0ELb0ELb0ELi128EEEEEEEEEvNT_6ParamsE$_ZN4cute3eso3ESOILb1ELb0EJNS_6LayoutINS_5tupleIJNS3_IJNS_1CILi8EEENS4_ILi1EEEEEEEEENS3_IJNS3_IJS6_NS4_ILi0EEEEEEEEEEEiEEC2ERKSC_RKi)
        /*a640*/ 	.word	0x00000000


	//----- nvinfo : EIATTR_FRAME_SIZE
	.align		4
.L_7104:
        /*a644*/ 	.byte	0x04, 0x11
        /*a646*/ 	.short	(.L_7106 - .L_7105)
	.align		4
.L_7105:
        /*a648*/ 	.word	index@($_ZN7cutlass13device_kernelIN5flash19enable_sm80_to_sm89INS1_16FlashAttnBwdSm80INS1_25CollectiveMainloopBwdSm80ILi2ELi2EN4cute5tupleIJNS5_1CILi128EEES8_NS7_ILi64EEEEEENS_6half_tEfNS_4arch4Sm80ELb0ELb1ELb1ELb0ELb0ELb0ELb0ELb0ELi2ELi4ELi4ELi4ELb0EEENS1_21CollectiveEpilogueBwdISA_SB_SD_Li256ELb0ELb0ELi2EEENS1_19SingleTileSchedulerILb0ELb0ELb0ELi128EEEEEEEEEvNT_6ParamsE$_ZN4cute3eso3ESOILb1ELb0EJNS_6LayoutINS_5tupleIJNS3_IJNS_1CILi8EEENS4_ILi1EEEEEEEEENS3_IJNS3_IJS6_NS4_ILi0EEEEEEEEEEENS_10ViewEngineIPN7cutlass6half_tEEEEEC2ERKSC_RKSH_)
        /*a64c*/ 	.word	0x00000000


	//----- nvinfo : EIATTR_FRAME_SIZE
	.align		4
.L_7106:
        /*a650*/ 	.byte	0x04, 0x11
        /*a652*/ 	.short	(.L_7108 - .L_7107)
	.align		4
.L_7107:
        /*a654*/ 	.word	index@($_ZN7cutlass13device_kernelIN5flash19enable_sm80_to_sm89INS1_16FlashAttnBwdSm80INS1_25CollectiveMainloopBwdSm80ILi2ELi2EN4cute5tupleIJNS5_1CILi128EEES8_NS7_ILi64EEEEEENS_6half_tEfNS_4arch4Sm80ELb0ELb1ELb1ELb0ELb0ELb0ELb0ELb0ELi2ELi4ELi4ELi4ELb0EEENS1_21CollectiveEpilogueBwdISA_SB_SD_Li256ELb0ELb0ELi2EEENS1_19SingleTileSchedulerILb0ELb0ELb0ELi128EEEEEEEEEvNT_6ParamsE$_ZN4cute3eso3ESOILb1ELb0EJNS_6LayoutINS_5tupleIJNS3_IJNS_1CILi8EEENS4_ILi1EEEEEEEEENS3_IJNS3_IJS6_NS4_ILi0EEEEEEEEEEENS_10ViewEngineINS_8smem_ptrIPN7cutlass6half_tEEEEEEEC2ERKSC_RKSJ_)
        /*a658*/ 	.word	0x00000000


	//----- nvinfo : EIATTR_FRAME_SIZE
	.align		4
.L_7108:
        /*a65c*/ 	.byte	0x04, 0x11
        /*a65e*/ 	.short	(.L_7110 - .L_7109)
	.align		4
.L_7109:
        /*a660*/ 	.word	index@($_ZN7cutlass13device_kernelIN5flash19enable_sm80_to_sm89INS1_16FlashAttnBwdSm80INS1_25CollectiveMainloopBwdSm80ILi2ELi2EN4cute5tupleIJNS5_1CILi128EEES8_NS7_ILi64EEEEEENS_6half_tEfNS_4arch4Sm80ELb0ELb1ELb1ELb0ELb0ELb0ELb0ELb0ELi2ELi4ELi4ELi4ELb0EEENS1_21CollectiveEpilogueBwdISA_SB_SD_Li256ELb0ELb0ELi2EEENS1_19SingleTileSchedulerILb0ELb0ELb0ELi128EEEEEEEEEvNT_6ParamsE$_ZN4cute3eso3ESOILb1ELb0EJNS_6LayoutINS_5tupleIJNS3_IJNS_1CILi4EEENS4_ILi1EEEEEEEEENS3_IJNS3_IJS6_NS4_ILi0EEEEEEEEEEENS_10ViewEngineIPjEEEEC2ERKSC_RKSF_)
        /*a664*/ 	.word	0x00000000


	//----- nvinfo : EIATTR_FRAME_SIZE
	.align		4
.L_7110:
        /*a668*/ 	.byte	0x04, 0x11
        /*a66a*/ 	.short	(.L_7112 - .L_7111)
	.align		4
.L_7111:
        /*a66c*/ 	.word	index@($_ZN7cutlass13device_kernelIN5flash19enable_sm80_to_sm89INS1_16FlashAttnBwdSm80INS1_25CollectiveMainloopBwdSm80ILi2ELi2EN4cute5tupleIJNS5_1CILi128EEES8_NS7_ILi64EEEEEENS_6half_tEfNS_4arch4Sm80ELb0ELb1ELb1ELb0ELb0ELb0ELb0ELb0ELi2ELi4ELi4ELi4ELb0EEENS1_21CollectiveEpilogueBwdISA_SB_SD_Li256ELb0ELb0ELi2EEENS1_19SingleTileSchedulerILb0ELb0ELb0ELi128EEEEEEEEEvNT_6ParamsE$_ZN4cute3eso3ESOILb1ELb0EJNS_6LayoutINS_5tupleIJNS3_IJNS_1CILi2EEES5_S5_EEES5_EEENS3_IJNS3_IJNS4_ILi1EEES5_NS4_ILi4EEEEEENS4_ILi8EEEEEEEEiEEC2ERKSD_RKi)
        /*a670*/ 	.word	0x00000000


	//----- nvinfo : EIATTR_FRAME_SIZE
	.align		4
.L_7112:
        /*a674*/ 	.byte	0x04, 0x11
        /*a676*/ 	.short	(.L_7114 - .L_7113)
	.align		4
.L_7113:
        /*a678*/ 	.word	index@($_ZN7cutlass13device_kernelIN5flash19enable_sm80_to_sm89INS1_16FlashAttnBwdSm80INS1_25CollectiveMainloopBwdSm80ILi2ELi2EN4cute5tupleIJNS5_1CILi128EEES8_NS7_ILi64EEEEEENS_6half_tEfNS_4arch4Sm80ELb0ELb1ELb1ELb0ELb0ELb0ELb0ELb0ELi2ELi4ELi4ELi4ELb0EEENS1_21CollectiveEpilogueBwdISA_SB_SD_Li256ELb0ELb0ELi2EEENS1_19SingleTileSchedulerILb0ELb0ELb0ELi128EEEEEEEEEvNT_6ParamsE$_ZN4cute3eso3ESOILb1ELb0EJNS_6LayoutINS_5tupleIJNS3_IJNS_1CILi2EEES5_S5_EEES5_EEENS3_IJNS3_IJNS4_ILi1EEES5_NS4_ILi4EEEEEENS4_ILi8EEEEEEEENS_10ViewEngineIPN7cutlass6half_tEEEEEC2ERKSD_RKSI_)
        /*a67c*/ 	.word	0x00000000


	//----- nvinfo : EIATTR_FRAME_SIZE
	.align		4
.L_7114:
        /*a680*/ 	.byte	0x04, 0x11
        /*a682*/ 	.short	(.L_7116 - .L_7115)
	.align		4
.L_7115:
        /*a684*/ 	.word	index@($_ZN7cutlass13device_kernelIN5flash19enable_sm80_to_sm89INS1_16FlashAttnBwdSm80INS1_25CollectiveMainloopBwdSm80ILi2ELi2EN4cute5tupleIJNS5_1CILi128EEES8_NS7_ILi64EEEEEENS_6half_tEfNS_4arch4Sm80ELb0ELb1ELb1ELb0ELb0ELb0ELb0ELb0ELi2ELi4ELi4ELi4ELb0EEENS1_21CollectiveEpilogueBwdISA_SB_SD_Li256ELb0ELb0ELi2EEENS1_19SingleTileSchedulerILb0ELb0ELb0ELi128EEEEEEEEEvNT_6ParamsE$_ZN4cute3eso3ESOILb1ELb0EJNS_6LayoutINS_5tupleIJNS3_IJNS_1CILi2EEES5_S5_EEES5_EEENS3_IJNS3_IJNS4_ILi1EEES5_NS4_ILi4EEEEEENS4_ILi64EEEEEEEEiEEC2ERKSD_RKi)
        /*a688*/ 	.word	0x00000000


	//----- nvinfo : EIATTR_FRAME_SIZE
	.align		4
.L_7116:
        /*a68c*/ 	.byte	0x04, 0x11
        /*a68e*/ 	.short	(.L_7118 - .L_7117)
	.align		4
.L_7117:
        /*a690*/ 	.word	index@($_ZN7cutlass13device_kernelIN5flash19enable_sm80_to_sm89INS1_16FlashAttnBwdSm80INS1_25CollectiveMainloopBwdSm80ILi2ELi2EN4cute5tupleIJNS5_1CILi128EEES8_NS7_ILi64EEEEEENS_6half_tEfNS_4arch4Sm80ELb0ELb1ELb1ELb0ELb0ELb0ELb0ELb0ELi2ELi4ELi4ELi4ELb0EEENS1_21CollectiveEpilogueBwdISA_SB_SD_Li256ELb0ELb0ELi2EEENS1_19SingleTileSchedulerILb0ELb0ELb0ELi128EEEEEEEEEvNT_6ParamsE$_ZN4cute3eso3ESOILb1ELb0EJNS_6LayoutINS_5tupleIJNS3_IJNS_1CILi2EEES5_S5_EEES5_EEENS3_IJNS3_IJNS4_ILi1EEES5_NS4_ILi4EEEEEENS4_ILi64EEEEEEEENS_10ViewEngineIPN7cutlass6half_tEEEEEC2ERKSD_RKSI_)
        /*a694*/ 	.word	0x00000000


	//----- nvinfo : EIATTR_FRAME_SIZE
	.align		4
.L_7118:
        /*a698*/ 	.byte	0x04, 0x11
        /*a69a*/ 	.short	(.L_7120 - .L_7119)
	.align		4
.L_7119:
        /*a69c*/ 	.word	index@($_ZN7cutlass13device_kernelIN5flash19enable_sm80_to_sm89INS1_16FlashAttnBwdSm80INS1_25CollectiveMainloopBwdSm80ILi2ELi2EN4cute5tupleIJNS5_1CILi128EEES8_NS7_ILi64EEEEEENS_6half_tEfNS_4arch4Sm80ELb0ELb1ELb1ELb0ELb0ELb0ELb0ELb0ELi2ELi4ELi4ELi4ELb0EEENS1_21CollectiveEpilogueBwdISA_SB_SD_Li256ELb0ELb0ELi2EEENS1_19SingleTileSchedulerILb0ELb0ELb0ELi128EEEEEEEEEvNT_6ParamsE$_ZN4cute3eso3ESOILb1ELb0EJNS_6LayoutINS_5tupleIJNS3_IJNS_1CILi2EEES5_S5_EEEEEENS3_IJNS3_IJNS4_ILi1EEES5_NS4_ILi4EEEEEEEEEEEiEEC2ERKSC_RKi)
        /*a6a0*/ 	.word	0x00000000


	//----- nvinfo : EIATTR_FRAME_SIZE
	.align		4
.L_7120:
        /*a6a4*/ 	.byte	0x04, 0x11
        /*a6a6*/ 	.short	(.L_7122 - .L_7121)
	.align		4
.L_7121:
        /*a6a8*/ 	.word	index@($_ZN7cutlass13device_kernelIN5flash19enable_sm80_to_sm89INS1_16FlashAttnBwdSm80INS1_25CollectiveMainloopBwdSm80ILi2ELi2EN4cute5tupleIJNS5_1CILi128EEES8_NS7_ILi64EEEEEENS_6half_tEfNS_4arch4Sm80ELb0ELb1ELb1ELb0ELb0ELb0ELb0ELb0ELi2ELi4ELi4ELi4ELb0EEENS1_21CollectiveEpilogueBwdISA_SB_SD_Li256ELb0ELb0ELi2EEENS1_19SingleTileSchedulerILb0ELb0ELb0ELi128EEEEEEEEEvNT_6ParamsE$_ZN4cute3eso3ESOILb1ELb0EJNS_6LayoutINS_5tupleIJNS3_IJNS_1CILi2EEES5_S5_EEEEEENS3_IJNS3_IJNS4_ILi1EEES5_NS4_ILi4EEEEEEEEEEENS_10ViewEngineIPN7cutlass6half_tEEEEEC2ERKSC_RKSH_)
        /*a6ac*/ 	.word	0x00000000


	//----- nvinfo : EIATTR_FRAME_SIZE
	.align		4
.L_7122:
        /*a6b0*/ 	.byte	0x04, 0x11
        /*a6b2*/ 	.short	(.L_7124 - .L_7123)
	.align		4
.L_7123:
        /*a6b4*/ 	.word	index@($_ZN7cutlass13device_kernelIN5flash19enable_sm80_to_sm89INS1_16FlashAttnBwdSm80INS1_25CollectiveMainloopBwdSm80ILi2ELi2EN4cute5tupleIJNS5_1CILi128EEES8_NS7_ILi64EEEEEENS_6half_tEfNS_4arch4Sm80ELb0ELb1ELb1ELb0ELb0ELb0ELb0ELb0ELi2ELi4ELi4ELi4ELb0EEENS1_21CollectiveEpilogueBwdISA_SB_SD_Li256ELb0ELb0ELi2EEENS1_19SingleTileSchedulerILb0ELb0ELb0ELi128EEEEEEEEEvNT_6ParamsE$_ZN4cute3eso3ESOILb1ELb0EJNS_6LayoutINS_5tupleIJNS3_IJNS_1CILi2EEES5_EEES6_EEENS3_IJNS3_IJNS4_ILi1EEES5_EEENS3_IJNS4_ILi32EEENS4_ILi64EEEEEEEEEEEiEEC2ERKSE_RKi)
        /*a6b8*/ 	.word	0x00000000


	//----- nvinfo : EIATTR_FRAME_SIZE
	.align		4
.L_7124:
        /*a6bc*/ 	.byte	0x04, 0x11
        /*a6be*/ 	.short	(.L_7126 - .L_7125)
	.align		4
.L_7125:
        /*a6c0*/ 	.word	index@($_ZN7cutlass13device_kernelIN5flash19enable_sm80_to_sm89INS1_16FlashAttnBwdSm80INS1_25CollectiveMainloopBwdSm80ILi2ELi2EN4cute5tupleIJNS5_1CILi128EEES8_NS7_ILi64EEEEEENS_6half_tEfNS_4arch4Sm80ELb0ELb1ELb1ELb0ELb0ELb0ELb0ELb0ELi2ELi4ELi4ELi4ELb0EEENS1_21CollectiveEpilogueBwdISA_SB_SD_Li256ELb0ELb0ELi2EEENS1_19SingleTileSchedulerILb0ELb0ELb0ELi128EEEEEEEEEvNT_6ParamsE$_ZN4cute3eso3ESOILb1ELb0EJNS_6LayoutINS_5tupleIJNS3_IJNS_1CILi2EEES5_EEES6_EEENS3_IJNS3_IJNS4_ILi1EEES5_EEENS3_IJNS4_ILi32EEENS4_ILi64EEEEEEEEEEENS_10ViewEngineIPN7cutlass6half_tEEEEEC2ERKSE_RKSJ_)
        /*a6c4*/ 	.word	0x00000000


	//----- nvinfo : EIATTR_FRAME_SIZE
	.align		4
.L_7126:
        /*a6c8*/ 	.byte	0x04, 0x11
        /*a6ca*/ 	.short	(.L_7128 - .L_7127)
	.align		4
.L_7127:
        /*a6cc*/ 	.word	index@($_ZN7cutlass13device_kernelIN5flash19enable_sm80_to_sm89INS1_16FlashAttnBwdSm80INS1_25CollectiveMainloopBwdSm80ILi2ELi2EN4cute5tupleIJNS5_1CILi128EEES8_NS7_ILi64EEEEEENS_6half_tEfNS_4arch4Sm80ELb0ELb1ELb1ELb0ELb0ELb0ELb0ELb0ELi2ELi4ELi4ELi4ELb0EEENS1_21CollectiveEpilogueBwdISA_SB_SD_Li256ELb0ELb0ELi2EEENS1_19SingleTileSchedulerILb0ELb0ELb0ELi128EEEEEEEEEvNT_6ParamsE$_ZN4cute3eso3ESOILb1ELb0EJNS_6LayoutINS_5tupleIJNS3_IJNS_1CILi2EEES5_EEENS4_ILi8EEEEEENS3_IJNS3_IJNS4_ILi1EEES5_EEENS4_ILi4EEEEEEEEiEEC2ERKSD_RKi)
        /*a6d0*/ 	.word	0x00000000


	//----- nvinfo : EIATTR_FRAME_SIZE
	.align		4
.L_7128:
        /*a6d4*/ 	.byte	0x04, 0x11
        /*a6d6*/ 	.short	(.L_7130 - .L_7129)
	.align		4
.L_7129:
        /*a6d8*/ 	.word	index@($_ZN7cutlass13device_kernelIN5flash19enable_sm80_to_sm89INS1_16FlashAttnBwdSm80INS1_25CollectiveMainloopBwdSm80ILi2ELi2EN4cute5tupleIJNS5_1CILi128EEES8_NS7_ILi64EEEEEENS_6half_tEfNS_4arch4Sm80ELb0ELb1ELb1ELb0ELb0ELb0ELb0ELb0ELi2ELi4ELi4ELi4ELb0EEENS1_21CollectiveEpilogueBwdISA_SB_SD_Li256ELb0ELb0ELi2EEENS1_19SingleTileSchedulerILb0ELb0ELb0ELi128EEEEEEEEEvNT_6ParamsE$_ZN4cute3eso3ESOILb1ELb0EJNS_6LayoutINS_5tupleIJNS3_IJNS_1CILi2EEES5_EEENS4_ILi8EEEEEENS3_IJNS3_IJNS4_ILi1EEES5_EEENS4_ILi4EEEEEEEENS_10ViewEngineIPN7cutlass6half_tEEEEEC2ERKSD_RKSI_)
        /*a6dc*/ 	.word	0x00000000


	//----- nvinfo : EIATTR_FRAME_SIZE
	.align		4
.L_7130:
        /*a6e0*/ 	.byte	0x04, 0x11
        /*a6e2*/ 	.short	(.L_7132 - .L_7131)
	.align		4
.L_7131:
        /*a6e4*/ 	.word	index@($_ZN7cutlass13device_kernelIN5flash19enable_sm80_to_sm89INS1_16FlashAttnBwdSm80INS1_25CollectiveMainloopBwdSm80ILi2ELi2EN4cute5tupleIJNS5_1CILi128EEES8_NS7_ILi64EEEEEENS_6half_tEfNS_4arch4Sm80ELb0ELb1ELb1ELb0ELb0ELb0ELb0ELb0ELi2ELi4ELi4ELi4ELb0EEENS1_21CollectiveEpilogueBwdISA_SB_SD_Li256ELb0ELb0ELi2EEENS1_19SingleTileSchedulerILb0ELb0ELb0ELi128EEEEEEEEEvNT_6ParamsE$_ZN4cute3eso3ESOILb1ELb0EJNS_6LayoutINS_5tupleIJNS3_IJNS_1CILi2EEES5_EEENS3_IJS5_NS4_ILi8EEEEEEEEENS3_IJNS3_IJS5_NS4_ILi4EEEEEENS3_IJNS4_ILi1EEES7_EEEEEEEENS_10ViewEngineIPfEEEEC2ERKSF_RKSI_)
        /*a6e8*/ 	.word	0x00000000


	//----- nvinfo : EIATTR_FRAME_SIZE
	.align		4
.L_7132:
        /*a6ec*/ 	.byte	0x04, 0x11
        /*a6ee*/ 	.short	(.L_7134 - .L_7133)
	.align		4
.L_7133:
        /*a6f0*/ 	.word	index@($_ZN7cutlass13device_kernelIN5flash19enable_sm80_to_sm89INS1_16FlashAttnBwdSm80INS1_25CollectiveMainloopBwdSm80ILi2ELi2EN4cute5tupleIJNS5_1CILi128EEES8_NS7_ILi64EEEEEENS_6half_tEfNS_4arch4Sm80ELb0ELb1ELb1ELb0ELb0ELb0ELb0ELb0ELi2ELi4ELi4ELi4ELb0EEENS1_21CollectiveEpilogueBwdISA_SB_SD_Li256ELb0ELb0ELi2EEENS1_19SingleTileSchedulerILb0ELb0ELb0ELi128EEEEEEEEEvNT_6ParamsE$_ZN4cute3eso3ESOILb1ELb0EJNS_6LayoutINS_5tupleIJNS3_IJNS_1CILi2EEES5_EEEEEENS3_IJNS3_IJNS4_ILi8EEENS4_ILi64EEEEEEEEEEEiEEC2ERKSC_RKi)
        /*a6f4*/ 	.word	0x00000000


	//----- nvinfo : EIATTR_FRAME_SIZE
	.align		4
.L_7134:
        /*a6f8*/ 	.byte	0x04, 0x11
        /*a6fa*/ 	.short	(.L_7136 - .L_7135)
	.align		4
.L_7135:
        /*a6fc*/ 	.word	index@($_ZN7cutlass13device_kernelIN5flash19enable_sm80_to_sm89INS1_16FlashAttnBwdSm80INS1_25CollectiveMainloopBwdSm80ILi2ELi2EN4cute5tupleIJNS5_1CILi128EEES8_NS7_ILi64EEEEEENS_6half_tEfNS_4arch4Sm80ELb0ELb1ELb1ELb0ELb0ELb0ELb0ELb0ELi2ELi4ELi4ELi4ELb0EEENS1_21CollectiveEpilogueBwdISA_SB_SD_Li256ELb0ELb0ELi2EEENS1_19SingleTileSchedulerILb0ELb0ELb0ELi128EEEEEEEEEvNT_6ParamsE$_ZN4cute3eso3ESOILb1ELb0EJNS_6LayoutINS_5tupleIJNS3_IJNS_1CILi2EEES5_EEEEEENS3_IJNS3_IJNS4_ILi8EEENS4_ILi64EEEEEEEEEEENS_10ViewEngineINS_8smem_ptrIPfEEEEEEC2ERKSC_RKSH_)
        /*a700*/ 	.word	0x00000000


	//----- nvinfo : EIATTR_FRAME_SIZE
	.align		4
.L_7136:
        /*a704*/ 	.byte	0x04, 0x11
        /*a706*/ 	.short	(.L_7138 - .L_7137)
	.align		4
.L_7137:
        /*a708*/ 	.word	index@($_ZN7cutlass13device_kernelIN5flash19enable_sm80_to_sm89INS1_16FlashAttnBwdSm80INS1_25CollectiveMainloopBwdSm80ILi2ELi2EN4cute5tupleIJNS5_1CILi128EEES8_NS7_ILi64EEEEEENS_6half_tEfNS_4arch4Sm80ELb0ELb1ELb1ELb0ELb0ELb0ELb0ELb0ELi2ELi4ELi4ELi4ELb0EEENS1_21CollectiveEpilogueBwdISA_SB_SD_Li256ELb0ELb0ELi2EEENS1_19SingleTileSchedulerILb0ELb0ELb0ELi128EEEEEEEEEvNT_6ParamsE$_ZN4cute3eso3ESOILb1ELb0EJNS_6LayoutINS_5tupleIJNS3_IJNS_1CILi2EEES5_EEEEEENS3_IJNS3_IJNS4_ILi1EEES5_EEEEEEEEiEEC2ERKSB_RKi)
        /*a70c*/ 	.word	0x00000000


	//----- nvinfo : EIATTR_FRAME_SIZE
	.align		4
.L_7138:
        /*a710*/ 	.byte	0x04, 0x11
        /*a712*/ 	.short	(.L_7140 - .L_7139)
	.align		4
.L_7139:
        /*a714*/ 	.word	index@($_ZN7cutlass13device_kernelIN5flash19enable_sm80_to_sm89INS1_16FlashAttnBwdSm80INS1_25CollectiveMainloopBwdSm80ILi2ELi2EN4cute5tupleIJNS5_1CILi128EEES8_NS7_ILi64EEEEEENS_6half_tEfNS_4arch4Sm80ELb0ELb1ELb1ELb0ELb0ELb0ELb0ELb0ELi2ELi4ELi4ELi4ELb0EEENS1_21CollectiveEpilogueBwdISA_SB_SD_Li256ELb0ELb0ELi2EEENS1_19SingleTileSchedulerILb0ELb0ELb0ELi128EEEEEEEEEvNT_6ParamsE$_ZN4cute3eso3ESOILb1ELb0EJNS_6LayoutINS_5tupleIJNS3_IJNS_1CILi2EEES5_EEEEEENS3_IJNS3_IJNS4_ILi1EEES5_EEEEEEEENS_10ViewEngineIPfEEEEC2ERKSB_RKSE_)
        /*a718*/ 	.word	0x00000000


	//----- nvinfo : EIATTR_FRAME_SIZE
	.align		4
.L_7140:
        /*a71c*/ 	.byte	0x04, 0x11
        /*a71e*/ 	.short	(.L_7142 - .L_7141)
	.align		4
.L_7141:
        /*a720*/ 	.word	index@($_ZN7cutlass13device_kernelIN5flash19enable_sm80_to_sm89INS1_16FlashAttnBwdSm80INS1_25CollectiveMainloopBwdSm80ILi2ELi2EN4cute5tupleIJNS5_1CILi128EEES8_NS7_ILi64EEEEEENS_6half_tEfNS_4arch4Sm80ELb0ELb1ELb1ELb0ELb0ELb0ELb0ELb0ELi2ELi4ELi4ELi4ELb0EEENS1_21CollectiveEpilogueBwdISA_SB_SD_Li256ELb0ELb0ELi2EEENS1_19SingleTileSchedulerILb0ELb0ELb0ELi128EEEEEEEEEvNT_6ParamsE$_ZN4cute3eso3ESOILb1ELb0EJNS_6LayoutINS_5tupleIJNS3_IJNS_1CILi2EEES5_EEEEEENS3_IJNS3_IJNS4_ILi1EEES5_EEEEEEEENS_10ViewEngineIPN7cutlass6half_tEEEEEC2ERKSB_RKSG_)
        /*a724*/ 	.word	0x00000000


	//----- nvinfo : EIATTR_FRAME_SIZE
	.align		4
.L_7142:
        /*a728*/ 	.byte	0x04, 0x11
        /*a72a*/ 	.short	(.L_7144 - .L_7143)
	.align		4
.L_7143:
        /*a72c*/ 	.word	index@($_ZN7cutlass13device_kernelIN5flash19enable_sm80_to_sm89INS1_16FlashAttnBwdSm80INS1_25CollectiveMainloopBwdSm80ILi2ELi2EN4cute5tupleIJNS5_1CILi128EEES8_NS7_ILi64EEEEEENS_6half_tEfNS_4arch4Sm80ELb0ELb1ELb1ELb0ELb0ELb0ELb0ELb0ELi2ELi4ELi4ELi4ELb0EEENS1_21CollectiveEpilogueBwdISA_SB_SD_Li256ELb0ELb0ELi2EEENS1_19SingleTileSchedulerILb0ELb0ELb0ELi128EEEEEEEEEvNT_6ParamsE$_ZN4cute3eso3ESOILb1ELb0EJNS_6LayoutINS_5tupleIJNS3_IJNS_1CILi2EEES5_EEEEEENS3_IJNS3_IJNS4_ILi1EEES5_EEEEEEEENS_10ViewEngineIPKfEEEEC2ERKSB_RKSF_)
        /*a730*/ 	.word	0x00000000


	//----- nvinfo : EIATTR_FRAME_SIZE
	.align		4
.L_7144:
        /*a734*/ 	.byte	0x04, 0x11
        /*a736*/ 	.short	(.L_7146 - .L_7145)
	.align		4
.L_7145:
        /*a738*/ 	.word	index@($_ZN7cutlass13device_kernelIN5flash19enable_sm80_to_sm89INS1_16FlashAttnBwdSm80INS1_25CollectiveMainloopBwdSm80ILi2ELi2EN4cute5tupleIJNS5_1CILi128EEES8_NS7_ILi64EEEEEENS_6half_tEfNS_4arch4Sm80ELb0ELb1ELb1ELb0ELb0ELb0ELb0ELb0ELi2ELi4ELi4ELi4ELb0EEENS1_21CollectiveEpilogueBwdISA_SB_SD_Li256ELb0ELb0ELi2EEENS1_19SingleTileSchedulerILb0ELb0ELb0ELi128EEEEEEEEEvNT_6ParamsE$_ZN4cute3eso3ESOILb1ELb0EJNS_6LayoutINS_5tupleIJNS3_IJNS_1CILi1EEES5_EEEEEENS3_IJNS3_IJS5_NS4_ILi0EEEEEEEEEEENS_10ViewEngineINS_8smem_ptrIPN7cutlass9uint128_tEEEEEEEC2ERKSB_RKSI_)
        /*a73c*/ 	.word	0x00000000


	//----- nvinfo : EIATTR_FRAME_SIZE
	.align		4
.L_7146:
        /*a740*/ 	.byte	0x04, 0x11
        /*a742*/ 	.short	(.L_7148 - .L_7147)
	.align		4
.L_7147:
        /*a744*/ 	.word	index@($_ZN7cutlass13device_kernelIN5flash19enable_sm80_to_sm89INS1_16FlashAttnBwdSm80INS1_25CollectiveMainloopBwdSm80ILi2ELi2EN4cute5tupleIJNS5_1CILi128EEES8_NS7_ILi64EEEEEENS_6half_tEfNS_4arch4Sm80ELb0ELb1ELb1ELb0ELb0ELb0ELb0ELb0ELi2ELi4ELi4ELi4ELb0EEENS1_21CollectiveEpilogueBwdISA_SB_SD_Li256ELb0ELb0ELi2EEENS1_19SingleTileSchedulerILb0ELb0ELb0ELi128EEEEEEEEEvNT_6ParamsE$_ZN4cute3eso3ESOILb1ELb0EJNS_6LayoutINS_5tupleIJNS3_IJNS_1CILi1EEENS4_ILi2EEES6_EEEEEENS3_IJNS3_IJS5_S5_S6_EEEEEEEENS_10ViewEngineIPjEEEEC2ERKSB_RKSE_)
        /*a748*/ 	.word	0x00000000


	//----- nvinfo : EIATTR_FRAME_SIZE
	.align		4
.L_7148:
        /*a74c*/ 	.byte	0x04, 0x11
        /*a74e*/ 	.short	(.L_7150 - .L_7149)
	.align		4
.L_7149:
        /*a750*/ 	.word	index@($_ZN7cutlass13device_kernelIN5flash19enable_sm80_to_sm89INS1_16FlashAttnBwdSm80INS1_25CollectiveMainloopBwdSm80ILi2ELi2EN4cute5tupleIJNS5_1CILi128EEES8_NS7_ILi64EEEEEENS_6half_tEfNS_4arch4Sm80ELb0ELb1ELb1ELb0ELb0ELb0ELb0ELb0ELi2ELi4ELi4ELi4ELb0EEENS1_21CollectiveEpilogueBwdISA_SB_SD_Li256ELb0ELb0ELi2EEENS1_19SingleTileSchedulerILb0ELb0ELb0ELi128EEEEEEEEEvNT_6ParamsE$_ZN4cute3eso3ESOILb1ELb0EJNS_6LayoutINS_5tupleIJNS3_IJNS_1CILi1EEENS4_ILi2EEEEEES6_NS4_ILi8EEEEEENS3_IJNS3_IJS5_S5_EEES6_NS4_ILi4EEEEEEEENS_10ViewEngineIPN7cutlass5ArrayINSF_6half_tELi2ELb0EEEEEEEC2ERKSD_RKSK_)
        /*a754*/ 	.word	0x00000000


	//----- nvinfo : EIATTR_FRAME_SIZE
	.align		4
.L_7150:
        /*a758*/ 	.byte	0x04, 0x11
        /*a75a*/ 	.short	(.L_7152 - .L_7151)
	.align		4
.L_7151:
        /*a75c*/ 	.word	index@($_ZN7cutlass13device_kernelIN5flash19enable_sm80_to_sm89INS1_16FlashAttnBwdSm80INS1_25CollectiveMainloopBwdSm80ILi2ELi2EN4cute5tupleIJNS5_1CILi128EEES8_NS7_ILi64EEEEEENS_6half_tEfNS_4arch4Sm80ELb0ELb1ELb1ELb0ELb0ELb0ELb0ELb0ELi2ELi4ELi4ELi4ELb0EEENS1_21CollectiveEpilogueBwdISA_SB_SD_Li256ELb0ELb0ELi2EEENS1_19SingleTileSchedulerILb0ELb0ELb0ELi128EEEEEEEEEvNT_6ParamsE$_ZN4cute3eso3ESOILb1ELb0EJNS_6LayoutINS_5tupleIJNS3_IJNS_1CILi1EEENS4_ILi2EEEEEES6_NS4_ILi8EEEEEENS3_IJNS3_IJS5_S5_EEES6_NS4_ILi4EEEEEEEENS_10ViewEngineIPKN7cutlass5ArrayIfLi2ELb1EEEEEEEC2ERKSD_RKSK_)
        /*a760*/ 	.word	0x00000000


	//----- nvinfo : EIATTR_FRAME_SIZE
	.align		4
.L_7152:
        /*a764*/ 	.byte	0x04, 0x11
        /*a766*/ 	.short	(.L_7154 - .L_7153)
	.align		4
.L_7153:
        /*a768*/ 	.word	index@($_ZN7cutlass13device_kernelIN5flash19enable_sm80_to_sm89INS1_16FlashAttnBwdSm80INS1_25CollectiveMainloopBwdSm80ILi2ELi2EN4cute5tupleIJNS5_1CILi128EEES8_NS7_ILi64EEEEEENS_6half_tEfNS_4arch4Sm80ELb0ELb1ELb1ELb0ELb0ELb0ELb0ELb0ELi2ELi4ELi4ELi4ELb0EEENS1_21CollectiveEpilogueBwdISA_SB_SD_Li256ELb0ELb0ELi2EEENS1_19SingleTileSchedulerILb0ELb0ELb0ELi128EEEEEEEEEvNT_6ParamsE$_ZN4cute3eso3ESOILb1ELb0EJNS_6LayoutINS_5tupleIJNS3_IJNS_1CILi1EEENS4_ILi2EEEEEEEEENS3_IJNS3_IJS5_S5_EEEEEEEENS_10ViewEngineIPjEEEEC2ERKSB_RKSE_)
        /*a76c*/ 	.word	0x00000000


	//----- nvinfo : EIATTR_FRAME_SIZE
	.align		4
.L_7154:
        /*a770*/ 	.byte	0x04, 0x11
        /*a772*/ 	.short	(.L_7156 - .L_7155)
	.align		4
.L_7155:
        /*a774*/ 	.word	index@($_ZN7cutlass13device_kernelIN5flash19enable_sm80_to_sm89INS1_16FlashAttnBwdSm80INS1_25CollectiveMainloopBwdSm80ILi2ELi2EN4cute5tupleIJNS5_1CILi128EEES8_NS7_ILi64EEEEEENS_6half_tEfNS_4arch4Sm80ELb0ELb1ELb1ELb0ELb0ELb0ELb0ELb0ELi2ELi4ELi4ELi4ELb0EEENS1_21CollectiveEpilogueBwdISA_SB_SD_Li256ELb0ELb0ELi2EEENS1_19SingleTileSchedulerILb0ELb0ELb0ELi128EEEEEEEEEvNT_6ParamsE$_ZN4cute3eso3ESOILb1ELb0EJNS_6LayoutINS_5tupleIJNS3_IJNS_1CILi1EEENS3_IJNS4_ILi4EEENS4_ILi2EEEEEEEEES7_S6_EEENS3_IJNS3_IJNS4_ILi0EEENS3_IJS5_NS4_ILi8EEEEEEEEES6_NS4_ILi16EEEEEEEENS_10ViewEngineIPN7cutlass6half_tEEEEEC2ERKSH_RKSM_)
        /*a778*/ 	.word	0x00000000


	//----- nvinfo : EIATTR_FRAME_SIZE
	.align		4
.L_7156:
        /*a77c*/ 	.byte	0x04, 0x11
        /*a77e*/ 	.short	(.L_7158 - .L_7157)
	.align		4
.L_7157:
        /*a780*/ 	.word	index@($_ZN7cutlass13device_kernelIN5flash19enable_sm80_to_sm89INS1_16FlashAttnBwdSm80INS1_25CollectiveMainloopBwdSm80ILi2ELi2EN4cute5tupleIJNS5_1CILi128EEES8_NS7_ILi64EEEEEENS_6half_tEfNS_4arch4Sm80ELb0ELb1ELb1ELb0ELb0ELb0ELb0ELb0ELi2ELi4ELi4ELi4ELb0EEENS1_21CollectiveEpilogueBwdISA_SB_SD_Li256ELb0ELb0ELi2EEENS1_19SingleTileSchedulerILb0ELb0ELb0ELi128EEEEEEEEEvNT_6ParamsE$_ZN4cute3eso3ESOILb1ELb0EJNS_6LayoutINS_5tupleIJNS3_IJNS_1CILi1EEENS3_IJNS4_ILi2EEES6_EEEEEES6_NS4_ILi4EEEEEENS3_IJNS3_IJNS4_ILi0EEENS3_IJS5_S9_EEEEEES6_NS4_ILi8EEEEEEEENS_10ViewEngineIPjEEEEC2ERKSG_RKSJ_)
        /*a784*/ 	.word	0x00000000


	//----- nvinfo : EIATTR_FRAME_SIZE
	.align		4
.L_7158:
        /*a788*/ 	.byte	0x04, 0x11
        /*a78a*/ 	.short	(.L_7160 - .L_7159)
	.align		4
.L_7159:
        /*a78c*/ 	.word	index@($_ZN7cutlass13device_kernelIN5flash19enable_sm80_to_sm89INS1_16FlashAttnBwdSm80INS1_25CollectiveMainloopBwdSm80ILi2ELi2EN4cute5tupleIJNS5_1CILi128EEES8_NS7_ILi64EEEEEENS_6half_tEfNS_4arch4Sm80ELb0ELb1ELb1ELb0ELb0ELb0ELb0ELb0ELi2ELi4ELi4ELi4ELb0EEENS1_21CollectiveEpilogueBwdISA_SB_SD_Li256ELb0ELb0ELi2EEENS1_19SingleTileSchedulerILb0ELb0ELb0ELi128EEEEEEEEEvNT_6ParamsE$_ZN4cute3eso3ESOILb1ELb0EJNS_6LayoutINS_5tupleIJNS3_IJNS3_IJNS_1CILi8EEENS4_ILi1EEEEEES6_EEENS3_IJNS3_IJS6_S6_EEENS4_ILi4EEEEEEEEENS3_IJNS3_IJNS3_IJS6_NS4_ILi0EEEEEESD_EEENS3_IJNS3_IJSD_SD_EEES5_EEEEEEEENS_10ViewEngineIPN7cutlass6half_tEEEEEC2ERKSJ_RKSO_)
        /*a790*/ 	.word	0x00000000


	//----- nvinfo : EIATTR_FRAME_SIZE
	.align		4
.L_7160:
        /*a794*/ 	.byte	0x04, 0x11
        /*a796*/ 	.short	(.L_7162 - .L_7161)
	.align		4
.L_7161:
        /*a798*/ 	.word	index@($_ZN7cutlass13device_kernelIN5flash19enable_sm80_to_sm89INS1_16FlashAttnBwdSm80INS1_25CollectiveMainloopBwdSm80ILi2ELi2EN4cute5tupleIJNS5_1CILi128EEES8_NS7_ILi64EEEEEENS_6half_tEfNS_4arch4Sm80ELb0ELb1ELb1ELb0ELb0ELb0ELb0ELb0ELi2ELi4ELi4ELi4ELb0EEENS1_21CollectiveEpilogueBwdISA_SB_SD_Li256ELb0ELb0ELi2EEENS1_19SingleTileSchedulerILb0ELb0ELb0ELi128EEEEEEEEEvNT_6ParamsE$_ZN4cute3eso3ESOILb1ELb0EJNS_6LayoutINS_5tupleIJNS3_IJNS3_IJNS_1CILi8EEENS4_ILi1EEEEEES6_EEENS3_IJNS3_IJS6_S6_EEENS4_ILi4EEEEEEEEENS3_IJNS3_IJNS3_IJS6_NS4_ILi0EEEEEESD_EEENS3_IJNS3_IJSD_SD_EEENS4_ILi2048EEEEEEEEEEENS_10ViewEngineINS_8smem_ptrIPN7cutlass6half_tEEEEEEEC2ERKSK_RKSR_)
        /*a79c*/ 	.word	0x00000000


	//----- nvinfo : EIATTR_FRAME_SIZE
	.align		4
.L_7162:
        /*a7a0*/ 	.byte	0x04, 0x11
        /*a7a2*/ 	.short	(.L_7164 - .L_7163)
	.align		4
.L_7163:
        /*a7a4*/ 	.word	index@($_ZN7cutlass13device_kernelIN5flash19enable_sm80_to_sm89INS1_16FlashAttnBwdSm80INS1_25CollectiveMainloopBwdSm80ILi2ELi2EN4cute5tupleIJNS5_1CILi128EEES8_NS7_ILi64EEEEEENS_6half_tEfNS_4arch4Sm80ELb0ELb1ELb1ELb0ELb0ELb0ELb0ELb0ELi2ELi4ELi4ELi4ELb0EEENS1_21CollectiveEpilogueBwdISA_SB_SD_Li256ELb0ELb0ELi2EEENS1_19SingleTileSchedulerILb0ELb0ELb0ELi128EEEEEEEEEvNT_6ParamsE$_ZN4cute3eso3ESOILb1ELb0EJNS_6LayoutINS_5tupleIJNS3_IJNS3_IJNS_1CILi8EEENS4_ILi1EEEEEES6_EEENS3_IJNS3_IJS6_S6_EEENS4_ILi2EEEEEEEEENS3_IJNS3_IJNS3_IJS6_NS4_ILi0EEEEEESD_EEENS3_IJNS3_IJSD_SD_EEES5_EEEEEEEENS_10ViewEngineIPN7cutlass6half_tEEEEEC2ERKSJ_RKSO_)
        /*a7a8*/ 	.word	0x00000000


	//----- nvinfo : EIATTR_FRAME_SIZE
	.align		4
.L_7164:
        /*a7ac*/ 	.byte	0x04, 0x11
        /*a7ae*/ 	.short	(.L_7166 - .L_7165)
	.align		4
.L_7165:
        /*a7b0*/ 	.word	index@($_ZN7cutlass13device_kernelIN5flash19enable_sm80_to_sm89INS1_16FlashAttnBwdSm80INS1_25CollectiveMainloopBwdSm80ILi2ELi2EN4cute5tupleIJNS5_1CILi128EEES8_NS7_ILi64EEEEEENS_6half_tEfNS_4arch4Sm80ELb0ELb1ELb1ELb0ELb0ELb0ELb0ELb0ELi2ELi4ELi4ELi4ELb0EEENS1_21CollectiveEpilogueBwdISA_SB_SD_Li256ELb0ELb0ELi2EEENS1_19SingleTileSchedulerILb0ELb0ELb0ELi128EEEEEEEEEvNT_6ParamsE$_ZN4cute3eso3ESOILb1ELb0EJNS_6LayoutINS_5tupleIJNS3_IJNS3_IJNS_1CILi8EEENS4_ILi1EEEEEES6_EEENS3_IJNS3_IJS6_S6_EEENS4_ILi2EEEEEEEEENS3_IJNS3_IJNS3_IJS6_NS4_ILi0EEEEEESD_EEENS3_IJNS3_IJSD_SD_EEENS4_ILi8192EEEEEEEEEEENS_10ViewEngineINS_8smem_ptrIPN7cutlass6half_tEEEEEEEC2ERKSK_RKSR_)
        /*a7b4*/ 	.word	0x00000000


	//----- nvinfo : EIATTR_FRAME_SIZE
	.align		4
.L_7166:
        /*a7b8*/ 	.byte	0x04, 0x11
        /*a7ba*/ 	.short	(.L_7168 - .L_7167)
	.align		4
.L_7167:
        /*a7bc*/ 	.word	index@($_ZN7cutlass13device_kernelIN5flash19enable_sm80_to_sm89INS1_16FlashAttnBwdSm80INS1_25CollectiveMainloopBwdSm80ILi2ELi2EN4cute5tupleIJNS5_1CILi128EEES8_NS7_ILi64EEEEEENS_6half_tEfNS_4arch4Sm80ELb0ELb1ELb1ELb0ELb0ELb0ELb0ELb0ELi2ELi4ELi4ELi4ELb0EEENS1_21CollectiveEpilogueBwdISA_SB_SD_Li256ELb0ELb0ELi2EEENS1_19SingleTileSchedulerILb0ELb0ELb0ELi128EEEEEEEEEvNT_6ParamsE$_ZN4cute3eso3ESOILb1ELb0EJNS_6LayoutINS_5tupleIJNS3_IJNS3_IJNS_1CILi8EEENS4_ILi1EEEEEES6_EEENS3_IJNS3_IJS6_S6_EEENS4_ILi2EEEEEEEEENS3_IJNS3_IJNS3_IJS6_NS4_ILi0EEEEEESD_EEENS3_IJNS3_IJSD_SD_EEENS4_ILi64EEEEEEEEEEENS_10ViewEngineIPN7cutlass6half_tEEEEEC2ERKSK_RKSP_)
        /*a7c0*/ 	.word	0x00000000


	//----- nvinfo : EIATTR_FRAME_SIZE
	.align		4
.L_7168:
        /*a7c4*/ 	.byte	0x04, 0x11
        /*a7c6*/ 	.short	(.L_7170 - .L_7169)
	.align		4
.L_7169:
        /*a7c8*/ 	.word	index@($_ZN7cutlass13device_kernelIN5flash19enable_sm80_to_sm89INS1_16FlashAttnBwdSm80INS1_25CollectiveMainloopBwdSm80ILi2ELi2EN4cute5tupleIJNS5_1CILi128EEES8_NS7_ILi64EEEEEENS_6half_tEfNS_4arch4Sm80ELb0ELb1ELb1ELb0ELb0ELb0ELb0ELb0ELi2ELi4ELi4ELi4ELb0EEENS1_21CollectiveEpilogueBwdISA_SB_SD_Li256ELb0ELb0ELi2EEENS1_19SingleTileSchedulerILb0ELb0ELb0ELi128EEEEEEEEEvNT_6ParamsE$_ZN4cute3eso3ESOILb1ELb0EJNS_6LayoutINS_5tupleIJNS3_IJNS3_IJNS_1CILi8EEENS4_ILi1EEEEEES6_EEENS3_IJNS3_IJS6_S6_EEENS4_ILi2EEEEEEEEENS3_IJNS3_IJNS3_IJS6_NS4_ILi0EEEEEESD_EEENS3_IJNS3_IJSD_SD_EEENS4_ILi4096EEEEEEEEEEENS_10ViewEngineINS_8smem_ptrIPN7cutlass6half_tEEEEEEEC2ERKSK_RKSR_)
        /*a7cc*/ 	.word	0x00000000


	//----- nvinfo : EIATTR_FRAME_SIZE
	.align		4
.L_7170:
        /*a7d0*/ 	.byte	0x04, 0x11
        /*a7d2*/ 	.short	(.L_7172 - .L_7171)
	.align		4
.L_7171:
        /*a7d4*/ 	.word	index@($_ZN7cutlass13device_kernelIN5flash19enable_sm80_to_sm89INS1_16FlashAttnBwdSm80INS1_25CollectiveMainloopBwdSm80ILi2ELi2EN4cute5tupleIJNS5_1CILi128EEES8_NS7_ILi64EEEEEENS_6half_tEfNS_4arch4Sm80ELb0ELb1ELb1ELb0ELb0ELb0ELb0ELb0ELi2ELi4ELi4ELi4ELb0EEENS1_21CollectiveEpilogueBwdISA_SB_SD_Li256ELb0ELb0ELi2EEENS1_19SingleTileSchedulerILb0ELb0ELb0ELi128EEEEEEEEEvNT_6ParamsE$_ZN4cute3eso3ESOILb1ELb0EJNS_6LayoutINS_5tupleIJNS3_IJNS3_IJNS_1CILi4EEENS4_ILi8EEEEEENS3_IJS5_NS4_ILi2EEEEEEEEENS3_IJNS3_IJS8_S8_EEENS3_IJS8_S6_EEEEEEEEENS3_IJNS3_IJNS3_IJNS_11ScaledBasisIS8_JLi1EEEENSF_INS4_ILi1EEEJLi0EEEEEEENS3_IJNSF_INS4_ILi16EEEJLi0EEEENSF_IS6_JLi1EEEEEEEEEENS3_IJNS3_IJNSF_ISH_JLi1EEEENSF_IS6_JLi0EEEEEEENS3_IJNSF_INS4_ILi64EEEJLi0EEEENSF_ISK_JLi1EEEEEEEEEEEEEEENS_10ViewEngineINS_23ArithmeticTupleIteratorINS_15ArithmeticTupleIJNS4_ILi0EEES12_EEEEEEEEEC2ERKSY_RKS15_)
        /*a7d8*/ 	.word	0x00000000


	//----- nvinfo : EIATTR_FRAME_SIZE
	.align		4
.L_7172:
        /*a7dc*/ 	.byte	0x04, 0x11
        /*a7de*/ 	.short	(.L_7174 - .L_7173)
	.align		4
.L_7173:
        /*a7e0*/ 	.word	index@($_ZN7cutlass13device_kernelIN5flash19enable_sm80_to_sm89INS1_16FlashAttnBwdSm80INS1_25CollectiveMainloopBwdSm80ILi2ELi2EN4cute5tupleIJNS5_1CILi128EEES8_NS7_ILi64EEEEEENS_6half_tEfNS_4arch4Sm80ELb0ELb1ELb1ELb0ELb0ELb0ELb0ELb0ELi2ELi4ELi4ELi4ELb0EEENS1_21CollectiveEpilogueBwdISA_SB_SD_Li256ELb0ELb0ELi2EEENS1_19SingleTileSchedulerILb0ELb0ELb0ELi128EEEEEEEEEvNT_6ParamsE$_ZN4cute3eso3ESOILb1ELb0EJNS_6LayoutINS_5tupleIJNS3_IJNS3_IJNS_1CILi4EEENS4_ILi2EEEEEENS4_ILi1EEEEEES6_NS4_ILi8EEEEEENS3_IJNS3_IJNS3_IJS8_NS4_ILi32EEEEEENS4_ILi0EEEEEENS4_ILi64EEES5_EEEEENS_10ViewEngineIPN7cutlass6half_tEEEEEC2ERKSI_RKSN_)
        /*a7e4*/ 	.word	0x00000000


	//----- nvinfo : EIATTR_FRAME_SIZE
	.align		4
.L_7174:
        /*a7e8*/ 	.byte	0x04, 0x11
        /*a7ea*/ 	.short	(.L_7176 - .L_7175)
	.align		4
.L_7175:
        /*a7ec*/ 	.word	index@($_ZN7cutlass13device_kernelIN5flash19enable_sm80_to_sm89INS1_16FlashAttnBwdSm80INS1_25CollectiveMainloopBwdSm80ILi2ELi2EN4cute5tupleIJNS5_1CILi128EEES8_NS7_ILi64EEEEEENS_6half_tEfNS_4arch4Sm80ELb0ELb1ELb1ELb0ELb0ELb0ELb0ELb0ELi2ELi4ELi4ELi4ELb0EEENS1_21CollectiveEpilogueBwdISA_SB_SD_Li256ELb0ELb0ELi2EEENS1_19SingleTileSchedulerILb0ELb0ELb0ELi128EEEEEEEEEvNT_6ParamsE$_ZN4cute3eso3ESOILb1ELb0EJNS_6LayoutINS_5tupleIJNS3_IJNS3_IJNS_1CILi4EEENS4_ILi2EEEEEENS4_ILi1EEEEEES6_EEENS3_IJNS3_IJNS3_IJS8_NS4_ILi32EEEEEENS4_ILi0EEEEEENS4_ILi64EEEEEEEEiEEC2ERKSH_RKi)
        /*a7f0*/ 	.word	0x00000000


	//----- nvinfo : EIATTR_FRAME_SIZE
	.align		4
.L_7176:
        /*a7f4*/ 	.byte	0x04, 0x11
        /*a7f6*/ 	.short	(.L_7178 - .L_7177)
	.align		4
.L_7177:
        /*a7f8*/ 	.word	index@($_ZN7cutlass13device_kernelIN5flash19enable_sm80_to_sm89INS1_16FlashAttnBwdSm80INS1_25CollectiveMainloopBwdSm80ILi2ELi2EN4cute5tupleIJNS5_1CILi128EEES8_NS7_ILi64EEEEEENS_6half_tEfNS_4arch4Sm80ELb0ELb1ELb1ELb0ELb0ELb0ELb0ELb0ELi2ELi4ELi4ELi4ELb0EEENS1_21CollectiveEpilogueBwdISA_SB_SD_Li256ELb0ELb0ELi2EEENS1_19SingleTileSchedulerILb0ELb0ELb0ELi128EEEEEEEEEvNT_6ParamsE$_ZN4cute3eso3ESOILb1ELb0EJNS_6LayoutINS_5tupleIJNS3_IJNS3_IJNS_1CILi4EEENS4_ILi2EEEEEENS4_ILi1EEEEEES6_EEENS3_IJNS3_IJNS3_IJS8_NS4_ILi32EEEEEENS4_ILi0EEEEEENS4_ILi64EEEEEEEENS_10ViewEngineIPN7cutlass6half_tEEEEEC2ERKSH_RKSM_)
        /*a7fc*/ 	.word	0x00000000


	//----- nvinfo : EIATTR_FRAME_SIZE
	.align		4
.L_7178:
        /*a800*/ 	.byte	0x04, 0x11
        /*a802*/ 	.short	(.L_7180 - .L_7179)
	.align		4
.L_7179:
        /*a804*/ 	.word	index@($_ZN7cutlass13device_kernelIN5flash19enable_sm80_to_sm89INS1_16FlashAttnBwdSm80INS1_25CollectiveMainloopBwdSm80ILi2ELi2EN4cute5tupleIJNS5_1CILi128EEES8_NS7_ILi64EEEEEENS_6half_tEfNS_4arch4Sm80ELb0ELb1ELb1ELb0ELb0ELb0ELb0ELb0ELi2ELi4ELi4ELi4ELb0EEENS1_21CollectiveEpilogueBwdISA_SB_SD_Li256ELb0ELb0ELi2EEENS1_19SingleTileSchedulerILb0ELb0ELb0ELi128EEEEEEEEEvNT_6ParamsE$_ZN4cute3eso3ESOILb1ELb0EJNS_6LayoutINS_5tupleIJNS3_IJNS3_IJNS_1CILi4EEENS4_ILi2EEEEEENS4_ILi1EEEEEENS3_IJS6_EEEEEENS3_IJNS3_IJNS3_IJS8_NS4_ILi32EEEEEENS4_ILi0EEEEEENS3_IJNS4_ILi64EEEEEEEEEEENS_10ViewEngineIPN7cutlass6half_tEEEEEC2ERKSJ_RKSO_)
        /*a808*/ 	.word	0x00000000


	//----- nvinfo : EIATTR_FRAME_SIZE
	.align		4
.L_7180:
        /*a80c*/ 	.byte	0x04, 0x11
        /*a80e*/ 	.short	(.L_7182 - .L_7181)
	.align		4
.L_7181:
        /*a810*/ 	.word	index@($_ZN7cutlass13device_kernelIN5flash19enable_sm80_to_sm89INS1_16FlashAttnBwdSm80INS1_25CollectiveMainloopBwdSm80ILi2ELi2EN4cute5tupleIJNS5_1CILi128EEES8_NS7_ILi64EEEEEENS_6half_tEfNS_4arch4Sm80ELb0ELb1ELb1ELb0ELb0ELb0ELb0ELb0ELi2ELi4ELi4ELi4ELb0EEENS1_21CollectiveEpilogueBwdISA_SB_SD_Li256ELb0ELb0ELi2EEENS1_19SingleTileSchedulerILb0ELb0ELb0ELi128EEEEEEEEEvNT_6ParamsE$_ZN4cute3eso3ESOILb1ELb0EJNS_6LayoutINS_5tupleIJNS3_IJNS3_IJNS_1CILi4EEENS4_ILi2EEEEEENS4_ILi1EEEEEEEEENS3_IJNS3_IJNS3_IJS8_NS4_ILi32EEEEEENS4_ILi0EEEEEEEEEEEiEEC2ERKSG_RKi)
        /*a814*/ 	.word	0x00000000


	//----- nvinfo : EIATTR_FRAME_SIZE
	.align		4
.L_7182:
        /*a818*/ 	.byte	0x04, 0x11
        /*a81a*/ 	.short	(.L_7184 - .L_7183)
	.align		4
.L_7183:
        /*a81c*/ 	.word	index@($_ZN7cutlass13device_kernelIN5flash19enable_sm80_to_sm89INS1_16FlashAttnBwdSm80INS1_25CollectiveMainloopBwdSm80ILi2ELi2EN4cute5tupleIJNS5_1CILi128EEES8_NS7_ILi64EEEEEENS_6half_tEfNS_4arch4Sm80ELb0ELb1ELb1ELb0ELb0ELb0ELb0ELb0ELi2ELi4ELi4ELi4ELb0EEENS1_21CollectiveEpilogueBwdISA_SB_SD_Li256ELb0ELb0ELi2EEENS1_19SingleTileSchedulerILb0ELb0ELb0ELi128EEEEEEEEEvNT_6ParamsE$_ZN4cute3eso3ESOILb1ELb0EJNS_6LayoutINS_5tupleIJNS3_IJNS3_IJNS_1CILi4EEENS4_ILi2EEEEEENS4_ILi1EEEEEEEEENS3_IJNS3_IJNS3_IJS8_NS4_ILi32EEEEEENS4_ILi0EEEEEEEEEEENS_10ViewEngineIPN7cutlass6half_tEEEEEC2ERKSG_RKSL_)
        /*a820*/ 	.word	0x00000000


	//----- nvinfo : EIATTR_FRAME_SIZE
	.align		4
.L_7184:
        /*a824*/ 	.byte	0x04, 0x11
        /*a826*/ 	.short	(.L_7186 - .L_7185)
	.align		4
.L_7185:
        /*a828*/ 	.word	index@($_ZN7cutlass13device_kernelIN5flash19enable_sm80_to_sm89INS1_16FlashAttnBwdSm80INS1_25CollectiveMainloopBwdSm80ILi2ELi2EN4cute5tupleIJNS5_1CILi128EEES8_NS7_ILi64EEEEEENS_6half_tEfNS_4arch4Sm80ELb0ELb1ELb1ELb0ELb0ELb0ELb0ELb0ELi2ELi4ELi4ELi4ELb0EEENS1_21CollectiveEpilogueBwdISA_SB_SD_Li256ELb0ELb0ELi2EEENS1_19SingleTileSchedulerILb0ELb0ELb0ELi128EEEEEEEEEvNT_6ParamsE$_ZN4cute3eso3ESOILb1ELb0EJNS_6LayoutINS_5tupleIJNS3_IJNS3_IJNS_1CILi2EEES5_EEENS4_ILi1EEEEEEEEENS3_IJNS3_IJNS3_IJS7_NS4_ILi16EEEEEENS4_ILi0EEEEEEEEEEENS_10ViewEngineIPjEEEEC2ERKSF_RKSI_)
        /*a82c*/ 	.word	0x00000000


	//----- nvinfo : EIATTR_FRAME_SIZE
	.align		4
.L_7186:
        /*a830*/ 	.byte	0x04, 0x11
        /*a832*/ 	.short	(.L_7188 - .L_7187)
	.align		4
.L_7187:
        /*a834*/ 	.word	index@($_ZN7cutlass13device_kernelIN5flash19enable_sm80_to_sm89INS1_16FlashAttnBwdSm80INS1_25CollectiveMainloopBwdSm80ILi2ELi2EN4cute5tupleIJNS5_1CILi128EEES8_NS7_ILi64EEEEEENS_6half_tEfNS_4arch4Sm80ELb0ELb1ELb1ELb0ELb0ELb0ELb0ELb0ELi2ELi4ELi4ELi4ELb0EEENS1_21CollectiveEpilogueBwdISA_SB_SD_Li256ELb0ELb0ELi2EEENS1_19SingleTileSchedulerILb0ELb0ELb0ELi128EEEEEEEEEvNT_6ParamsE$_ZN4cute3eso3ESOILb1ELb0EJNS_6LayoutINS_5tupleIJNS3_IJNS3_IJNS3_IJNS_1CILi4EEENS4_ILi2EEEEEENS4_ILi1EEEEEES8_EEENS3_IJNS3_IJNS3_IJS8_S8_EEES8_EEES6_EEEEEENS3_IJNS3_IJNS3_IJNS3_IJS8_NS4_ILi32EEEEEENS4_ILi0EEEEEESH_EEENS3_IJNS3_IJNS3_IJSH_SH_EEESH_EEENS4_ILi64EEEEEEEEEEENS_10ViewEngineIPN7cutlass6half_tEEEEEC2ERKSP_RKSU_)
        /*a838*/ 	.word	0x00000000


	//----- nvinfo : EIATTR_FRAME_SIZE
	.align		4
.L_7188:
        /*a83c*/ 	.byte	0x04, 0x11
        /*a83e*/ 	.short	(.L_7190 - .L_7189)
	.align		4
.L_7189:
        /*a840*/ 	.word	index@($_ZN7cutlass13device_kernelIN5flash19enable_sm80_to_sm89INS1_16FlashAttnBwdSm80INS1_25CollectiveMainloopBwdSm80ILi2ELi2EN4cute5tupleIJNS5_1CILi128EEES8_NS7_ILi64EEEEEENS_6half_tEfNS_4arch4Sm80ELb0ELb1ELb1ELb0ELb0ELb0ELb0ELb0ELi2ELi4ELi4ELi4ELb0EEENS1_21CollectiveEpilogueBwdISA_SB_SD_Li256ELb0ELb0ELi2EEENS1_19SingleTileSchedulerILb0ELb0ELb0ELi128EEEEEEEEEvNT_6ParamsE$_ZN4cute3eso3ESOILb1ELb0EJNS_5tupleIJNS_1CILi1EEENS3_ILi0EEEEEENS2_IJiEEEEEC2ERKS6_RKS7_)
        /*a844*/ 	.word	0x00000000


	//----- nvinfo : EIATTR_FRAME_SIZE
	.align		4
.L_7190:
        /*a848*/ 	.byte	0x04, 0x11
        /*a84a*/ 	.short	(.L_7192 - .L_7191)
	.align		4
.L_7191:
        /*a84c*/ 	.word	index@($_ZN7cutlass13device_kernelIN5flash19enable_sm80_to_sm89INS1_16FlashAttnBwdSm80INS1_25CollectiveMainloopBwdSm80ILi2ELi2EN4cute5tupleIJNS5_1CILi128EEES8_NS7_ILi64EEEEEENS_6half_tEfNS_4arch4Sm80ELb0ELb1ELb1ELb0ELb0ELb0ELb0ELb0ELi2ELi4ELi4ELi4ELb0EEENS1_21CollectiveEpilogueBwdISA_SB_SD_Li256ELb0ELb0ELi2EEENS1_19SingleTileSchedulerILb0ELb0ELb0ELi128EEEEEEEEEvNT_6ParamsE$_ZN4cute3eso3ESOILb1ELb0EJNS_5tupleIJNS_1CILi0EEES4_EEEiEEC2ERKS5_RKi)
        /*a850*/ 	.word	0x00000000


	//----- nvinfo : EIATTR_FRAME_SIZE
	.align		4
.L_7192:
        /*a854*/ 	.byte	0x04, 0x11
        /*a856*/ 	.short	(.L_7194 - .L_7193)
	.align		4
.L_7193:
        /*a858*/ 	.word	index@($_ZN7cutlass13device_kernelIN5flash19enable_sm80_to_sm89INS1_16FlashAttnBwdSm80INS1_25CollectiveMainloopBwdSm80ILi2ELi2EN4cute5tupleIJNS5_1CILi128EEES8_NS7_ILi64EEEEEENS_6half_tEfNS_4arch4Sm80ELb0ELb1ELb1ELb0ELb0ELb0ELb0ELb0ELi2ELi4ELi4ELi4ELb0EEENS1_21CollectiveEpilogueBwdISA_SB_SD_Li256ELb0ELb0ELi2EEENS1_19SingleTileSchedulerILb0ELb0ELb0ELi128EEEEEEEEEvNT_6ParamsE$_ZN4cute3eso3ESOILb1ELb0EJNS_5tupleIJNS2_IJNS_1CILi1EEENS3_ILi0EEEEEES5_EEENS2_IJNS2_IJS5_S5_EEEiEEEEEC2ERKS7_RKS9_)
        /*a85c*/ 	.word	0x00000000


	//----- nvinfo : EIATTR_FRAME_SIZE
	.align		4
.L_7194:
        /*a860*/ 	.byte	0x04, 0x11
        /*a862*/ 	.short	(.L_7196 - .L_7195)
	.align		4
.L_7195:
        /*a864*/ 	.word	index@($_ZN7cutlass13device_kernelIN5flash19enable_sm80_to_sm89INS1_16FlashAttnBwdSm80INS1_25CollectiveMainloopBwdSm80ILi2ELi2EN4cute5tupleIJNS5_1CILi128EEES8_NS7_ILi64EEEEEENS_6half_tEfNS_4arch4Sm80ELb0ELb1ELb1ELb0ELb0ELb0ELb0ELb0ELi2ELi4ELi4ELi4ELb0EEENS1_21CollectiveEpilogueBwdISA_SB_SD_Li256ELb0ELb0ELi2EEENS1_19SingleTileSchedulerILb0ELb0ELb0ELi128EEEEEEEEEvNT_6ParamsE$_ZN4cute3eso3ESOILb1ELb0EJNS_5tupleIJNS2_IJNS_1CILi1EEENS3_ILi0EEEEEENS2_IJS5_S5_EEEEEENS2_IJS5_iEEEEEC2ERKS8_RKS9_)
        /*a868*/ 	.word	0x00000000


	//----- nvinfo : EIATTR_FRAME_SIZE
	.align		4
.L_7196:
        /*a86c*/ 	.byte	0x04, 0x11
        /*a86e*/ 	.short	(.L_7198 - .L_7197)
	.align		4
.L_7197:
        /*a870*/ 	.word	index@($_ZN7cutlass13device_kernelIN5flash19enable_sm80_to_sm89INS1_16FlashAttnBwdSm80INS1_25CollectiveMainloopBwdSm80ILi2ELi2EN4cute5tupleIJNS5_1CILi128EEES8_NS7_ILi64EEEEEENS_6half_tEfNS_4arch4Sm80ELb0ELb1ELb1ELb0ELb0ELb0ELb0ELb0ELi2ELi4ELi4ELi4ELb0EEENS1_21CollectiveEpilogueBwdISA_SB_SD_Li256ELb0ELb0ELi2EEENS1_19SingleTileSchedulerILb0ELb0ELb0ELi128EEEEEEEEEvNT_6ParamsE$_ZN4cute3eso3ESOILb1ELb0EJNS_1CILi8EEEiiiNS2_ILi144EEENS2_ILi512EEEEEC2ERKS3_RKiSA_SA_RKS4_RKS5_)
        /*a874*/ 	.word	0x00000000


	//----- nvinfo : EIATTR_FRAME_SIZE
	.align		4
.L_7198:
        /*a878*/ 	.byte	0x04, 0x11
        /*a87a*/ 	.short	(.L_7200 - .L_7199)
	.align		4
.L_7199:
        /*a87c*/ 	.word	index@($_ZN7cutlass13device_kernelIN5flash19enable_sm80_to_sm89INS1_16FlashAttnBwdSm80INS1_25CollectiveMainloopBwdSm80ILi2ELi2EN4cute5tupleIJNS5_1CILi128EEES8_NS7_ILi64EEEEEENS_6half_tEfNS_4arch4Sm80ELb0ELb1ELb1ELb0ELb0ELb0ELb0ELb0ELi2ELi4ELi4ELi4ELb0EEENS1_21CollectiveEpilogueBwdISA_SB_SD_Li256ELb0ELb0ELi2EEENS1_19SingleTileSchedulerILb0ELb0ELb0ELi128EEEEEEEEEvNT_6ParamsE$_ZN4cute3eso3ESOILb1ELb0EJNS_1CILi8EEEiiEEC2ERKS3_RKiS8_)
        /*a880*/ 	.word	0x00000000


	//----- nvinfo : EIATTR_FRAME_SIZE
	.align		4
.L_7200:
        /*a884*/ 	.byte	0x04, 0x11
        /*a886*/ 	.short	(.L_7202 - .L_7201)
	.align		4
.L_7201:
        /*a888*/ 	.word	index@($_ZN7cutlass13device_kernelIN5flash19enable_sm80_to_sm89INS1_16FlashAttnBwdSm80INS1_25CollectiveMainloopBwdSm80ILi2ELi2EN4cute5tupleIJNS5_1CILi128EEES8_NS7_ILi64EEEEEENS_6half_tEfNS_4arch4Sm80ELb0ELb1ELb1ELb0ELb0ELb0ELb0ELb0ELi2ELi4ELi4ELi4ELb0EEENS1_21CollectiveEpilogueBwdISA_SB_SD_Li256ELb0ELb0ELi2EEENS1_19SingleTileSchedulerILb0ELb0ELb0ELi128EEEEEEEEEvNT_6ParamsE$_ZN4cute3eso3ESOILb1ELb0EJNS_1CILi1EEEiiiNS2_ILi72EEENS2_ILi512EEEEEC2ERKS3_RKiSA_SA_RKS4_RKS5_)
        /*a88c*/ 	.word	0x00000000


	//----- nvinfo : EIATTR_FRAME_SIZE
	.align		4
.L_7202:
        /*a890*/ 	.byte	0x04, 0x11
        /*a892*/ 	.short	(.L_7204 - .L_7203)
	.align		4
.L_7203:
        /*a894*/ 	.word	index@($_ZN7cutlass13device_kernelIN5flash19enable_sm80_to_sm89INS1_16FlashAttnBwdSm80INS1_25CollectiveMainloopBwdSm80ILi2ELi2EN4cute5tupleIJNS5_1CILi128EEES8_NS7_ILi64EEEEEENS_6half_tEfNS_4arch4Sm80ELb0ELb1ELb1ELb0ELb0ELb0ELb0ELb0ELi2ELi4ELi4ELi4ELb0EEENS1_21CollectiveEpilogueBwdISA_SB_SD_Li256ELb0ELb0ELi2EEENS1_19SingleTileSchedulerILb0ELb0ELb0ELi128EEEEEEEEEvNT_6ParamsE$_ZN4cute3eso3ESOILb1ELb0EJNS_1CILi1EEEiiiNS2_ILi144EEENS2_ILi512EEEEEC2ERKS3_RKiSA_SA_RKS4_RKS5_)
        /*a898*/ 	.word	0x00000000


	//----- nvinfo : EIATTR_FRAME_SIZE
	.align		4
.L_7204:
        /*a89c*/ 	.byte	0x04, 0x11
        /*a89e*/ 	.short	(.L_7206 - .L_7205)
	.align		4
.L_7205:
        /*a8a0*/ 	.word	index@($_ZN7cutlass13device_kernelIN5flash19enable_sm80_to_sm89INS1_16FlashAttnBwdSm80INS1_25CollectiveMainloopBwdSm80ILi2ELi2EN4cute5tupleIJNS5_1CILi128EEES8_NS7_ILi64EEEEEENS_6half_tEfNS_4arch4Sm80ELb0ELb1ELb1ELb0ELb0ELb0ELb0ELb0ELi2ELi4ELi4ELi4ELb0EEENS1_21CollectiveEpilogueBwdISA_SB_SD_Li256ELb0ELb0ELi2EEENS1_19SingleTileSchedulerILb0ELb0ELb0ELi128EEEEEEEEEvNT_6ParamsE$_ZN4cute3eso3ESOILb1ELb0EJNS_1CILi1EEENS_5tupleIJiiiEEENS2_ILi64EEENS4_IJNS2_ILi72EEENS2_ILi144EEENS2_ILi288EEEEEENS2_ILi512EEEEEC2ERKS3_RKS5_RKS6_RKSA_RKSB_)
        /*a8a4*/ 	.word	0x00000000


	//----- nvinfo : EIATTR_FRAME_SIZE
	.align		4
.L_7206:
        /*a8a8*/ 	.byte	0x04, 0x11
        /*a8aa*/ 	.short	(.L_7208 - .L_7207)
	.align		4
.L_7207:
        /*a8ac*/ 	.word	index@($_ZN7cutlass13device_kernelIN5flash19enable_sm80_to_sm89INS1_16FlashAttnBwdSm80INS1_25CollectiveMainloopBwdSm80ILi2ELi2EN4cute5tupleIJNS5_1CILi128EEES8_NS7_ILi64EEEEEENS_6half_tEfNS_4arch4Sm80ELb0ELb1ELb1ELb0ELb0ELb0ELb0ELb0ELi2ELi4ELi4ELi4ELb0EEENS1_21CollectiveEpilogueBwdISA_SB_SD_Li256ELb0ELb0ELi2EEENS1_19SingleTileSchedulerILb0ELb0ELb0ELi128EEEEEEEEEvNT_6ParamsE$_ZN4cute3eso3ESOILb1ELb0EJNS_1CILi1EEENS_5tupleIJNS2_ILi8EEEiiEEENS2_ILi64EEENS4_IJiNS2_ILi144EEENS2_ILi288EEEEEENS2_ILi512EEEEEC2ERKS3_RKS6_RKS7_RKSA_RKSB_)
        /*a8b0*/ 	.word	0x00000000


	//----- nvinfo : EIATTR_FRAME_SIZE
	.align		4
.L_7208:
        /*a8b4*/ 	.byte	0x04, 0x11
        /*a8b6*/ 	.short	(.L_7210 - .L_7209)
	.align		4
.L_7209:
        /*a8b8*/ 	.word	index@($_ZN7cutlass13device_kernelIN5flash19enable_sm80_to_sm89INS1_16FlashAttnBwdSm80INS1_25CollectiveMainloopBwdSm80ILi2ELi2EN4cute5tupleIJNS5_1CILi128EEES8_NS7_ILi64EEEEEENS_6half_tEfNS_4arch4Sm80ELb0ELb1ELb1ELb0ELb0ELb0ELb0ELb0ELi2ELi4ELi4ELi4ELb0EEENS1_21CollectiveEpilogueBwdISA_SB_SD_Li256ELb0ELb0ELi2EEENS1_19SingleTileSchedulerILb0ELb0ELb0ELi128EEEEEEEEEvNT_6ParamsE$_ZN4cute3eso3ESOILb1ELb0EJNS_14ComposedLayoutINS_7SwizzleILi3ELi3ELi3EEENS_1CILj0EEENS_6LayoutINS_5tupleIJNS8_IJNS8_IJNS5_ILi4EEENS5_ILi8EEEEEENS8_IJS9_NS5_ILi1EEEEEEEEENS8_IJNS8_IJNS5_ILi2EEESF_SF_EEENS8_IJSF_S9_EEEEEEEEENS8_IJNS8_IJNS8_IJSF_NS5_ILi64EEEEEENS8_IJNS5_ILi1024EEENS5_ILi0EEEEEEEEENS8_IJNS8_IJSC_NS5_ILi512EEESA_EEENS8_IJNS5_ILi4096EEENS5_ILi16EEEEEEEEEEEEEEEENS_10ViewEngineINS_8smem_ptrIPN7cutlass6half_tEEEEEEEC2ERKSY_RKS15_)
        /*a8bc*/ 	.word	0x00000000


	//----- nvinfo : EIATTR_FRAME_SIZE
	.align		4
.L_7210:
        /*a8c0*/ 	.byte	0x04, 0x11
        /*a8c2*/ 	.short	(.L_7212 - .L_7211)
	.align		4
.L_7211:
        /*a8c4*/ 	.word	index@($_ZN7cutlass13device_kernelIN5flash19enable_sm80_to_sm89INS1_16FlashAttnBwdSm80INS1_25CollectiveMainloopBwdSm80ILi2ELi2EN4cute5tupleIJNS5_1CILi128EEES8_NS7_ILi64EEEEEENS_6half_tEfNS_4arch4Sm80ELb0ELb1ELb1ELb0ELb0ELb0ELb0ELb0ELi2ELi4ELi4ELi4ELb0EEENS1_21CollectiveEpilogueBwdISA_SB_SD_Li256ELb0ELb0ELi2EEENS1_19SingleTileSchedulerILb0ELb0ELb0ELi128EEEEEEEEEvNT_6ParamsE$_ZN4cute3eso3ESOILb1ELb0EJNS_14ComposedLayoutINS_7SwizzleILi3ELi3ELi3EEENS_1CILj0EEENS_6LayoutINS_5tupleIJNS8_IJNS8_IJNS5_ILi4EEENS5_ILi8EEEEEENS8_IJNS5_ILi2EEENS5_ILi1EEEEEEEEENS8_IJNS8_IJSC_SC_EEESB_EEEEEENS8_IJNS8_IJNS8_IJNS5_ILi128EEESD_EEENS8_IJSA_NS5_ILi0EEEEEEEEENS8_IJNS8_IJNS5_ILi64EEENS5_ILi512EEEEEENS8_IJNS5_ILi16EEENS5_ILi1024EEEEEEEEEEEEEEEENS_10ViewEngineINS_8smem_ptrIPN7cutlass6half_tEEEEEEEC2ERKSX_RKS14_)
        /*a8c8*/ 	.word	0x00000000


	//----- nvinfo : EIATTR_FRAME_SIZE
	.align		4
.L_7212:
        /*a8cc*/ 	.byte	0x04, 0x11
        /*a8ce*/ 	.short	(.L_7214 - .L_7213)
	.align		4
.L_7213:
        /*a8d0*/ 	.word	index@($_ZN7cutlass13device_kernelIN5flash19enable_sm80_to_sm89INS1_16FlashAttnBwdSm80INS1_25CollectiveMainloopBwdSm80ILi2ELi2EN4cute5tupleIJNS5_1CILi128EEES8_NS7_ILi64EEEEEENS_6half_tEfNS_4arch4Sm80ELb0ELb1ELb1ELb0ELb0ELb0ELb0ELb0ELi2ELi4ELi4ELi4ELb0EEENS1_21CollectiveEpilogueBwdISA_SB_SD_Li256ELb0ELb0ELi2EEENS1_19SingleTileSchedulerILb0ELb0ELb0ELi128EEEEEEEEEvNT_6ParamsE$_ZN4cute3eso3ESOILb1ELb0EJNS_14ComposedLayoutINS_7SwizzleILi3ELi3ELi3EEENS_1CILj0EEENS_6LayoutINS_5tupleIJNS8_IJNS5_ILi8EEENS5_ILi16EEEEEENS8_IJNS5_ILi64EEENS5_ILi1EEEEEEEEENS8_IJNS8_IJSC_NS5_ILi512EEEEEENS8_IJSD_NS5_ILi0EEEEEEEEEEEEENS_10ViewEngineINS_8smem_ptrIPN7cutlass6half_tEEEEEEEC2ERKSM_RKST_)
        /*a8d4*/ 	.word	0x00000000


	//----- nvinfo : EIATTR_FRAME_SIZE
	.align		4
.L_7214:
        /*a8d8*/ 	.byte	0x04, 0x11
        /*a8da*/ 	.short	(.L_7216 - .L_7215)
	.align		4
.L_7215:
        /*a8dc*/ 	.word	index@($_ZN7cutlass13device_kernelIN5flash19enable_sm80_to_sm89INS1_16FlashAttnBwdSm80INS1_25CollectiveMainloopBwdSm80ILi2ELi2EN4cute5tupleIJNS5_1CILi128EEES8_NS7_ILi64EEEEEENS_6half_tEfNS_4arch4Sm80ELb0ELb1ELb1ELb0ELb0ELb0ELb0ELb0ELi2ELi4ELi4ELi4ELb0EEENS1_21CollectiveEpilogueBwdISA_SB_SD_Li256ELb0ELb0ELi2EEENS1_19SingleTileSchedulerILb0ELb0ELb0ELi128EEEEEEEEEvNT_6ParamsE$_ZN4cute3eso3ESOILb1ELb0EJNS_14ComposedLayoutINS_7SwizzleILi3ELi3ELi3EEENS_1CILj0EEENS_6LayoutINS_5tupleIJNS5_ILi64EEENS5_ILi128EEEEEENS8_IJNS5_ILi1EEES9_EEEEEEENS_10ViewEngineINS_8smem_ptrIPN7cutlass6half_tEEEEEEEC2ERKSF_RKSM_)
        /*a8e0*/ 	.word	0x00000000


	//----- nvinfo : EIATTR_FRAME_SIZE
	.align		4
.L_7216:
        /*a8e4*/ 	.byte	0x04, 0x11
        /*a8e6*/ 	.short	(.L_7218 - .L_7217)
	.align		4
.L_7217:
        /*a8e8*/ 	.word	index@($_ZN7cutlass13device_kernelIN5flash19enable_sm80_to_sm89INS1_16FlashAttnBwdSm80INS1_25CollectiveMainloopBwdSm80ILi2ELi2EN4cute5tupleIJNS5_1CILi128EEES8_NS7_ILi64EEEEEENS_6half_tEfNS_4arch4Sm80ELb0ELb1ELb1ELb0ELb0ELb0ELb0ELb0ELi2ELi4ELi4ELi4ELb0EEENS1_21CollectiveEpilogueBwdISA_SB_SD_Li256ELb0ELb0ELi2EEENS1_19SingleTileSchedulerILb0ELb0ELb0ELi128EEEEEEEEEvNT_6ParamsE$_ZN4cute3eso3ESOILb1ELb0EJNS_14ComposedLayoutINS_7SwizzleILi3ELi3ELi3EEENS_1CILi0EEENS_6LayoutINS_5tupleIJNS8_IJNS8_IJNS5_ILi4EEENS5_ILi8EEEEEENS8_IJS9_NS5_ILi1EEEEEEEEENS8_IJNS8_IJNS5_ILi2EEESF_SF_EEENS8_IJSF_SA_EEEEEEEEENS8_IJNS8_IJNS8_IJNS5_ILi128EEESC_EEENS8_IJNS5_ILi16EEES6_EEEEEENS8_IJNS8_IJNS5_ILi64EEESA_NS5_ILi512EEEEEENS8_IJNS5_ILi8192EEENS5_ILi1024EEEEEEEEEEEEEEEENS_10ViewEngineINS_8smem_ptrIPN7cutlass6half_tEEEEEEEC2ERKSY_RKS15_)
        /*a8ec*/ 	.word	0x00000000


	//----- nvinfo : EIATTR_FRAME_SIZE
	.align		4
.L_7218:
        /*a8f0*/ 	.byte	0x04, 0x11
        /*a8f2*/ 	.short	(.L_7220 - .L_7219)
	.align		4
.L_7219:
        /*a8f4*/ 	.word	index@($_ZN7cutlass13device_kernelIN5flash19enable_sm80_to_sm89INS1_16FlashAttnBwdSm80INS1_25CollectiveMainloopBwdSm80ILi2ELi2EN4cute5tupleIJNS5_1CILi128EEES8_NS7_ILi64EEEEEENS_6half_tEfNS_4arch4Sm80ELb0ELb1ELb1ELb0ELb0ELb0ELb0ELb0ELi2ELi4ELi4ELi4ELb0EEENS1_21CollectiveEpilogueBwdISA_SB_SD_Li256ELb0ELb0ELi2EEENS1_19SingleTileSchedulerILb0ELb0ELb0ELi128EEEEEEEEEvNT_6ParamsE$_ZN4cute3eso3ESOILb1ELb0EJNS_14ComposedLayoutINS_7SwizzleILi3ELi3ELi3EEENS_1CILi0EEENS_6LayoutINS_5tupleIJNS8_IJNS8_IJNS5_ILi4EEENS5_ILi8EEEEEENS8_IJNS5_ILi2EEENS5_ILi1EEEEEEEEENS8_IJNS8_IJSC_SC_EEESB_EEEEEENS8_IJNS8_IJNS8_IJNS5_ILi128EEESD_EEENS8_IJSA_S6_EEEEEENS8_IJNS8_IJNS5_ILi64EEENS5_ILi512EEEEEENS8_IJNS5_ILi16EEENS5_ILi1024EEEEEEEEEEEEEEEENS_10ViewEngineINS_8smem_ptrIPN7cutlass6half_tEEEEEEEC2ERKSW_RKS13_)
        /*a8f8*/ 	.word	0x00000000


	//----- nvinfo : EIATTR_FRAME_SIZE
	.align		4
.L_7220:
        /*a8fc*/ 	.byte	0x04, 0x11
        /*a8fe*/ 	.short	(.L_7222 - .L_7221)
	.align		4
.L_7221:
        /*a900*/ 	.word	index@($_ZN7cutlass13device_kernelIN5flash19enable_sm80_to_sm89INS1_16FlashAttnBwdSm80INS1_25CollectiveMainloopBwdSm80ILi2ELi2EN4cute5tupleIJNS5_1CILi128EEES8_NS7_ILi64EEEEEENS_6half_tEfNS_4arch4Sm80ELb0ELb1ELb1ELb0ELb0ELb0ELb0ELb0ELi2ELi4ELi4ELi4ELb0EEENS1_21CollectiveEpilogueBwdISA_SB_SD_Li256ELb0ELb0ELi2EEENS1_19SingleTileSchedulerILb0ELb0ELb0ELi128EEEEEEEEEvNT_6ParamsE$_ZN4cute3eso3ESOILb1ELb0EJNS_14ComposedLayoutINS_7SwizzleILi3ELi3ELi3EEENS_1CILi0EEENS_6LayoutINS_5tupleIJNS8_IJNS8_IJNS5_ILi4EEENS5_ILi8EEEEEENS8_IJNS5_ILi2EEENS5_ILi1EEEEEEEEENS8_IJNS8_IJSC_SC_EEENS8_IJSA_S9_EEEEEEEEENS8_IJNS8_IJNS8_IJSC_NS5_ILi64EEEEEENS8_IJNS5_ILi512EEES6_EEEEEENS8_IJNS8_IJSD_SA_EEENS8_IJNS5_ILi1024EEENS5_ILi16EEEEEEEEEEEEEEEENS_10ViewEngineINS_8smem_ptrIPN7cutlass6half_tEEEEEEEC2ERKSW_RKS13_)
        /*a904*/ 	.word	0x00000000


	//----- nvinfo : EIATTR_FRAME_SIZE
	.align		4
.L_7222:
        /*a908*/ 	.byte	0x04, 0x11
        /*a90a*/ 	.short	(.L_7224 - .L_7223)
	.align		4
.L_7223:
        /*a90c*/ 	.word	index@($_ZN7cutlass13device_kernelIN5flash19enable_sm80_to_sm89INS1_16FlashAttnBwdSm80INS1_25CollectiveMainloopBwdSm80ILi2ELi2EN4cute5tupleIJNS5_1CILi128EEES8_NS7_ILi64EEEEEENS_6half_tEfNS_4arch4Sm80ELb0ELb1ELb1ELb0ELb0ELb0ELb0ELb0ELi2ELi4ELi4ELi4ELb0EEENS1_21CollectiveEpilogueBwdISA_SB_SD_Li256ELb0ELb0ELi2EEENS1_19SingleTileSchedulerILb0ELb0ELb0ELi128EEEEEEEEEvNT_6ParamsE$_ZN4cute3eso3ESOILb1ELb0EJNS_10UnderscoreEiiEEC2ERKS2_RKiS7_)
        /*a910*/ 	.word	0x00000000


	//----- nvinfo : EIATTR_FRAME_SIZE
	.align		4
.L_7224:
        /*a914*/ 	.byte	0x04, 0x11
        /*a916*/ 	.short	(.L_7226 - .L_7225)
	.align		4
.L_7225:
        /*a918*/ 	.word	index@($_ZN7cutlass13device_kernelIN5flash19enable_sm80_to_sm89INS1_16FlashAttnBwdSm80INS1_25CollectiveMainloopBwdSm80ILi2ELi2EN4cute5tupleIJNS5_1CILi128EEES8_NS7_ILi64EEEEEENS_6half_tEfNS_4arch4Sm80ELb0ELb1ELb1ELb0ELb0ELb0ELb0ELb0ELi2ELi4ELi4ELi4ELb0EEENS1_21CollectiveEpilogueBwdISA_SB_SD_Li256ELb0ELb0ELi2EEENS1_19SingleTileSchedulerILb0ELb0ELb0ELi128EEEEEEEEEvNT_6ParamsE$_ZN4cute3eso3ESOILb1ELb0EJNS_10UnderscoreEiEEC2ERKS2_RKi)
        /*a91c*/ 	.word	0x00000000


	//----- nvinfo : EIATTR_FRAME_SIZE
	.align		4
.L_7226:
        /*a920*/ 	.byte	0x04, 0x11
        /*a922*/ 	.short	(.L_7228 - .L_7227)
	.align		4
.L_7227:
        /*a924*/ 	.word	index@($_ZN7cutlass13device_kernelIN5flash19enable_sm80_to_sm89INS1_16FlashAttnBwdSm80INS1_25CollectiveMainloopBwdSm80ILi2ELi2EN4cute5tupleIJNS5_1CILi128EEES8_NS7_ILi64EEEEEENS_6half_tEfNS_4arch4Sm80ELb0ELb1ELb1ELb0ELb0ELb0ELb0ELb0ELi2ELi4ELi4ELi4ELb0EEENS1_21CollectiveEpilogueBwdISA_SB_SD_Li256ELb0ELb0ELi2EEENS1_19SingleTileSchedulerILb0ELb0ELb0ELi128EEEEEEEEEvNT_6ParamsE$_ZN4cute3eso3ESOILb1ELb0EJNS_10UnderscoreES2_iEEC2ERKS2_S5_RKi)
        /*a928*/ 	.word	0x00000000


	//----- nvinfo : EIATTR_FRAME_SIZE
	.align		4
.L_7228:
        /*a92c*/ 	.byte	0x04, 0x11
        /*a92e*/ 	.short	(.L_7230 - .L_7229)
	.align		4
.L_7229:
        /*a930*/ 	.word	index@($_ZN7cutlass13device_kernelIN5flash19enable_sm80_to_sm89INS1_16FlashAttnBwdSm80INS1_25CollectiveMainloopBwdSm80ILi2ELi2EN4cute5tupleIJNS5_1CILi128EEES8_NS7_ILi64EEEEEENS_6half_tEfNS_4arch4Sm80ELb0ELb1ELb1ELb0ELb0ELb0ELb0ELb0ELi2ELi4ELi4ELi4ELb0EEENS1_21CollectiveEpilogueBwdISA_SB_SD_Li256ELb0ELb0ELi2EEENS1_19SingleTileSchedulerILb0ELb0ELb0ELi128EEEEEEEEEvNT_6ParamsE$_ZN4cute3eso3ESOILb1ELb0EJNS_10UnderscoreES2_S2_iEEC2ERKS2_S5_S5_RKi)
        /*a934*/ 	.word	0x00000000


	//----- nvinfo : EIATTR_FRAME_SIZE
	.align		4
.L_7230:
        /*a938*/ 	.byte	0x04, 0x11
        /*a93a*/ 	.short	(.L_7232 - .L_7231)
	.align		4
.L_7231:
        /*a93c*/ 	.word	index@($_ZN7cutlass13device_kernelIN5flash19enable_sm80_to_sm89INS1_16FlashAttnBwdSm80INS1_25CollectiveMainloopBwdSm80ILi2ELi2EN4cute5tupleIJNS5_1CILi128EEES8_NS7_ILi64EEEEEENS_6half_tEfNS_4arch4Sm80ELb0ELb1ELb1ELb0ELb0ELb0ELb0ELb0ELi2ELi4ELi4ELi4ELb0EEENS1_21CollectiveEpilogueBwdISA_SB_SD_Li256ELb0ELb0ELi2EEENS1_19SingleTileSchedulerILb0ELb0ELb0ELi128EEEEEEEEEvNT_6ParamsE$_ZN4cute3eso3ESOILb0ELb1EJiNS_1CILi72EEENS2_ILi512EEEEEC2ERKiRKS3_RKS4_)
        /*a940*/ 	.word	0x00000000


	//----- nvinfo : EIATTR_FRAME_SIZE
	.align		4
.L_7232:
        /*a944*/ 	.byte	0x04, 0x11
        /*a946*/ 	.short	(.L_7234 - .L_7233)
	.align		4
.L_7233:
        /*a948*/ 	.word	index@($_ZN7cutlass13device_kernelIN5flash19enable_sm80_to_sm89INS1_16FlashAttnBwdSm80INS1_25CollectiveMainloopBwdSm80ILi2ELi2EN4cute5tupleIJNS5_1CILi128EEES8_NS7_ILi64EEEEEENS_6half_tEfNS_4arch4Sm80ELb0ELb1ELb1ELb0ELb0ELb0ELb0ELb0ELi2ELi4ELi4ELi4ELb0EEENS1_21CollectiveEpilogueBwdISA_SB_SD_Li256ELb0ELb0ELi2EEENS1_19SingleTileSchedulerILb0ELb0ELb0ELi128EEEEEEEEEvNT_6ParamsE$_ZN4cute3eso3ESOILb0ELb1EJiNS_1CILi144EEENS2_ILi512EEEEEC2ERKiRKS3_RKS4_)
        /*a94c*/ 	.word	0x00000000


	//----- nvinfo : EIATTR_FRAME_SIZE
	.align		4
.L_7234:
        /*a950*/ 	.byte	0x04, 0x11
        /*a952*/ 	.short	(.L_7236 - .L_7235)
	.align		4
.L_7235:
        /*a954*/ 	.word	index@($_ZN7cutlass13device_kernelIN5flash19enable_sm80_to_sm89INS1_16FlashAttnBwdSm80INS1_25CollectiveMainloopBwdSm80ILi2ELi2EN4cute5tupleIJNS5_1CILi128EEES8_NS7_ILi64EEEEEENS_6half_tEfNS_4arch4Sm80ELb0ELb1ELb1ELb0ELb0ELb0ELb0ELb0ELi2ELi4ELi4ELi4ELb0EEENS1_21CollectiveEpilogueBwdISA_SB_SD_Li256ELb0ELb0ELi2EEENS1_19SingleTileSchedulerILb0ELb0ELb0ELi128EEEEEEEEEvNT_6ParamsE$_ZN4cute3eso3ESOILb0ELb1EJiNS_1CILi144EEENS2_ILi288EEEEEC2ERKiRKS3_RKS4_)
        /*a958*/ 	.word	0x00000000


	//----- nvinfo : EIATTR_FRAME_SIZE
	.align		4
.L_7236:
        /*a95c*/ 	.byte	0x04, 0x11
        /*a95e*/ 	.short	(.L_7238 - .L_7237)
	.align		4
.L_7237:
        /*a960*/ 	.word	index@($_ZN7cutlass13device_kernelIN5flash19enable_sm80_to_sm89INS1_16FlashAttnBwdSm80INS1_25CollectiveMainloopBwdSm80ILi2ELi2EN4cute5tupleIJNS5_1CILi128EEES8_NS7_ILi64EEEEEENS_6half_tEfNS_4arch4Sm80ELb0ELb1ELb1ELb0ELb0ELb0ELb0ELb0ELi2ELi4ELi4ELi4ELb0EEENS1_21CollectiveEpilogueBwdISA_SB_SD_Li256ELb0ELb0ELi2EEENS1_19SingleTileSchedulerILb0ELb0ELb0ELi128EEEEEEEEEvNT_6ParamsE$_ZN4cute3eso3ESOILb0ELb1EJiNS_1CILi0EEEEEC2ERKiRKS3_)
        /*a964*/ 	.word	0x00000000


	//----- nvinfo : EIATTR_FRAME_SIZE
	.align		4
.L_7238:
        /*a968*/ 	.byte	0x04, 0x11
        /*a96a*/ 	.short	(.L_7240 - .L_7239)
	.align		4
.L_7239:
        /*a96c*/ 	.word	index@($_ZN7cutlass13device_kernelIN5flash19enable_sm80_to_sm89INS1_16FlashAttnBwdSm80INS1_25CollectiveMainloopBwdSm80ILi2ELi2EN4cute5tupleIJNS5_1CILi128EEES8_NS7_ILi64EEEEEENS_6half_tEfNS_4arch4Sm80ELb0ELb1ELb1ELb0ELb0ELb0ELb0ELb0ELi2ELi4ELi4ELi4ELb0EEENS1_21CollectiveEpilogueBwdISA_SB_SD_Li256ELb0ELb0ELi2EEENS1_19SingleTileSchedulerILb0ELb0ELb0ELi128EEEEEEEEEvNT_6ParamsE$_ZN4cute3eso3ESOILb0ELb1EJNS_6LayoutINS_5tupleIJNS3_IJNS_1CILi8EEENS4_ILi1EEEEEENS4_ILi2EEEEEENS3_IJNS3_IJS6_NS4_ILi0EEEEEEiEEEEESA_EEC2ERKSD_RKSA_)
        /*a970*/ 	.word	0x00000000


	//----- nvinfo : EIATTR_FRAME_SIZE
	.align		4
.L_7240:
        /*a974*/ 	.byte	0x04, 0x11
        /*a976*/ 	.short	(.L_7242 - .L_7241)
	.align		4
.L_7241:
        /*a978*/ 	.word	index@($_ZN7cutlass13device_kernelIN5flash19enable_sm80_to_sm89INS1_16FlashAttnBwdSm80INS1_25CollectiveMainloopBwdSm80ILi2ELi2EN4cute5tupleIJNS5_1CILi128EEES8_NS7_ILi64EEEEEENS_6half_tEfNS_4arch4Sm80ELb0ELb1ELb1ELb0ELb0ELb0ELb0ELb0ELi2ELi4ELi4ELi4ELb0EEENS1_21CollectiveEpilogueBwdISA_SB_SD_Li256ELb0ELb0ELi2EEENS1_19SingleTileSchedulerILb0ELb0ELb0ELi128EEEEEEEEEvNT_6ParamsE$_ZN4cute3eso3ESOILb0ELb1EJNS_5tupleIJiNS2_IJiiEEEEEENS2_IJNS_10UnderscoreENS2_IJS5_S5_EEEEEEEEC2ERKS4_RKS7_)
        /*a97c*/ 	.word	0x00000000


	//----- nvinfo : EIATTR_FRAME_SIZE
	.align		4
.L_7242:
        /*a980*/ 	.byte	0x04, 0x11
        /*a982*/ 	.short	(.L_7244 - .L_7243)
	.align		4
.L_7243:
        /*a984*/ 	.word	index@($_ZN7cutlass13device_kernelIN5flash19enable_sm80_to_sm89INS1_16FlashAttnBwdSm80INS1_25CollectiveMainloopBwdSm80ILi2ELi2EN4cute5tupleIJNS5_1CILi128EEES8_NS7_ILi64EEEEEENS_6half_tEfNS_4arch4Sm80ELb0ELb1ELb1ELb0ELb0ELb0ELb0ELb0ELi2ELi4ELi4ELi4ELb0EEENS1_21CollectiveEpilogueBwdISA_SB_SD_Li256ELb0ELb0ELi2EEENS1_19SingleTileSchedulerILb0ELb0ELb0ELi128EEEEEEEEEvNT_6ParamsE$_ZN4cute3eso3ESOILb0ELb1EJNS_5tupleIJiNS2_IJiNS_1CILi0EEEEEEEEENS2_IJNS_10UnderscoreENS2_IJS7_S7_EEEEEEEEC2ERKS6_RKS9_)
        /*a988*/ 	.word	0x00000000


	//----- nvinfo : EIATTR_FRAME_SIZE
	.align		4
.L_7244:
        /*a98c*/ 	.byte	0x04, 0x11
        /*a98e*/ 	.short	(.L_7246 - .L_7245)
	.align		4
.L_7245:
        /*a990*/ 	.word	index@($_ZN7cutlass13device_kernelIN5flash19enable_sm80_to_sm89INS1_16FlashAttnBwdSm80INS1_25CollectiveMainloopBwdSm80ILi2ELi2EN4cute5tupleIJNS5_1CILi128EEES8_NS7_ILi64EEEEEENS_6half_tEfNS_4arch4Sm80ELb0ELb1ELb1ELb0ELb0ELb0ELb0ELb0ELi2ELi4ELi4ELi4ELb0EEENS1_21CollectiveEpilogueBwdISA_SB_SD_Li256ELb0ELb0ELi2EEENS1_19SingleTileSchedulerILb0ELb0ELb0ELi128EEEEEEEEEvNT_6ParamsE$_ZN4cute3eso3ESOILb0ELb0EJiiiNS_1CILi72EEENS2_ILi512EEEEEC2ERKiS7_S7_RKS3_RKS4_)
        /*a994*/ 	.word	0x00000000


	//----- nvinfo : EIATTR_FRAME_SIZE
	.align		4
.L_7246:
        /*a998*/ 	.byte	0x04, 0x11
        /*a99a*/ 	.short	(.L_7248 - .L_7247)
	.align		4
.L_7247:
        /*a99c*/ 	.word	index@($_ZN7cutlass13device_kernelIN5flash19enable_sm80_to_sm89INS1_16FlashAttnBwdSm80INS1_25CollectiveMainloopBwdSm80ILi2ELi2EN4cute5tupleIJNS5_1CILi128EEES8_NS7_ILi64EEEEEENS_6half_tEfNS_4arch4Sm80ELb0ELb1ELb1ELb0ELb0ELb0ELb0ELb0ELi2ELi4ELi4ELi4ELb0EEENS1_21CollectiveEpilogueBwdISA_SB_SD_Li256ELb0ELb0ELi2EEENS1_19SingleTileSchedulerILb0ELb0ELb0ELi128EEEEEEEEEvNT_6ParamsE$_ZN4cute3eso3ESOILb0ELb0EJiiiNS_1CILi144EEENS2_ILi512EEEEEC2ERKiS7_S7_RKS3_RKS4_)
        /*a9a0*/ 	.word	0x00000000


	//----- nvinfo : EIATTR_FRAME_SIZE
	.align		4
.L_7248:
        /*a9a4*/ 	.byte	0x04, 0x11
        /*a9a6*/ 	.short	(.L_7250 - .L_7249)
	.align		4
.L_7249:
        /*a9a8*/ 	.word	index@($_ZN7cutlass13device_kernelIN5flash19enable_sm80_to_sm89INS1_16FlashAttnBwdSm80INS1_25CollectiveMainloopBwdSm80ILi2ELi2EN4cute5tupleIJNS5_1CILi128EEES8_NS7_ILi64EEEEEENS_6half_tEfNS_4arch4Sm80ELb0ELb1ELb1ELb0ELb0ELb0ELb0ELb0ELi2ELi4ELi4ELi4ELb0EEENS1_21CollectiveEpilogueBwdISA_SB_SD_Li256ELb0ELb0ELi2EEENS1_19SingleTileSchedulerILb0ELb0ELb0ELi128EEEEEEEEEvNT_6ParamsE$_ZN4cute3eso3ESOILb0ELb0EJiiiEEC2ERKiS4_S4_)
        /*a9ac*/ 	.word	0x00000000


	//----- nvinfo : EIATTR_FRAME_SIZE
	.align		4
.L_7250:
        /*a9b0*/ 	.byte	0x04, 0x11
        /*a9b2*/ 	.short	(.L_7252 - .L_7251)
	.align		4
.L_7251:
        /*a9b4*/ 	.word	index@($_ZN7cutlass13device_kernelIN5flash19enable_sm80_to_sm89INS1_16FlashAttnBwdSm80INS1_25CollectiveMainloopBwdSm80ILi2ELi2EN4cute5tupleIJNS5_1CILi128EEES8_NS7_ILi64EEEEEENS_6half_tEfNS_4arch4Sm80ELb0ELb1ELb1ELb0ELb0ELb0ELb0ELb0ELi2ELi4ELi4ELi4ELb0EEENS1_21CollectiveEpilogueBwdISA_SB_SD_Li256ELb0ELb0ELi2EEENS1_19SingleTileSchedulerILb0ELb0ELb0ELi128EEEEEEEEEvNT_6ParamsE$_ZN4cute3eso3ESOILb0ELb0EJiiNS_1CILi72EEENS2_ILi512EEEEEC2ERKiS7_RKS3_RKS4_)
        /*a9b8*/ 	.word	0x00000000


	//----- nvinfo : EIATTR_FRAME_SIZE
	.align		4
.L_7252:
        /*a9bc*/ 	.byte	0x04, 0x11
        /*a9be*/ 	.short	(.L_7254 - .L_7253)
	.align		4
.L_7253:
        /*a9c0*/ 	.word	index@($_ZN7cutlass13device_kernelIN5flash19enable_sm80_to_sm89INS1_16FlashAttnBwdSm80INS1_25CollectiveMainloopBwdSm80ILi2ELi2EN4cute5tupleIJNS5_1CILi128EEES8_NS7_ILi64EEEEEENS_6half_tEfNS_4arch4Sm80ELb0ELb1ELb1ELb0ELb0ELb0ELb0ELb0ELi2ELi4ELi4ELi4ELb0EEENS1_21CollectiveEpilogueBwdISA_SB_SD_Li256ELb0ELb0ELi2EEENS1_19SingleTileSchedulerILb0ELb0ELb0ELi128EEEEEEEEEvNT_6ParamsE$_ZN4cute3eso3ESOILb0ELb0EJiiNS_1CILi144EEENS2_ILi512EEEEEC2ERKiS7_RKS3_RKS4_)
        /*a9c4*/ 	.word	0x00000000


	//----- nvinfo : EIATTR_FRAME_SIZE
	.align		4
.L_7254:
        /*a9c8*/ 	.byte	0x04, 0x11
        /*a9ca*/ 	.short	(.L_7256 - .L_7255)
	.align		4
.L_7255:
        /*a9cc*/ 	.word	index@($_ZN7cutlass13device_kernelIN5flash19enable_sm80_to_sm89INS1_16FlashAttnBwdSm80INS1_25CollectiveMainloopBwdSm80ILi2ELi2EN4cute5tupleIJNS5_1CILi128EEES8_NS7_ILi64EEEEEENS_6half_tEfNS_4arch4Sm80ELb0ELb1ELb1ELb0ELb0ELb0ELb0ELb0ELi2ELi4ELi4ELi4ELb0EEENS1_21CollectiveEpilogueBwdISA_SB_SD_Li256ELb0ELb0ELi2EEENS1_19SingleTileSchedulerILb0ELb0ELb0ELi128EEEEEEEEEvNT_6ParamsE$_ZN4cute3eso3ESOILb0ELb0EJiiEEC2ERKiS4_)
        /*a9d0*/ 	.word	0x00000000


	//----- nvinfo : EIATTR_FRAME_SIZE
	.align		4
.L_7256:
        /*a9d4*/ 	.byte	0x04, 0x11
        /*a9d6*/ 	.short	(.L_7258 - .L_7257)
	.align		4
.L_7257:
        /*a9d8*/ 	.word	index@($_ZN7cutlass13device_kernelIN5flash19enable_sm80_to_sm89INS1_16FlashAttnBwdSm80INS1_25CollectiveMainloopBwdSm80ILi2ELi2EN4cute5tupleIJNS5_1CILi128EEES8_NS7_ILi64EEEEEENS_6half_tEfNS_4arch4Sm80ELb0ELb1ELb1ELb0ELb0ELb0ELb0ELb0ELi2ELi4ELi4ELi4ELb0EEENS1_21CollectiveEpilogueBwdISA_SB_SD_Li256ELb0ELb0ELi2EEENS1_19SingleTileSchedulerILb0ELb0ELb0ELi128EEEEEEEEEvNT_6ParamsE$_ZN4cute3eso3ESOILb0ELb0EJiNS_5tupleIJiiEEEEEC2ERKiRKS3_)
        /*a9dc*/ 	.word	0x00000000


	//----- nvinfo : EIATTR_FRAME_SIZE
	.align		4
.L_7258:
        /*a9e0*/ 	.byte	0x04, 0x11
        /*a9e2*/ 	.short	(.L_7260 - .L_7259)
	.align		4
.L_7259:
        /*a9e4*/ 	.word	index@($_ZN7cutlass13device_kernelIN5flash19enable_sm80_to_sm89INS1_16FlashAttnBwdSm80INS1_25CollectiveMainloopBwdSm80ILi2ELi2EN4cute5tupleIJNS5_1CILi128EEES8_NS7_ILi64EEEEEENS_6half_tEfNS_4arch4Sm80ELb0ELb1ELb1ELb0ELb0ELb0ELb0ELb0ELi2ELi4ELi4ELi4ELb0EEENS1_21CollectiveEpilogueBwdISA_SB_SD_Li256ELb0ELb0ELi2EEENS1_19SingleTileSchedulerILb0ELb0ELb0ELi128EEEEEEEEEvNT_6ParamsE$_ZN4cute3eso3ESOILb0ELb0EJiNS_5tupleIJiNS_1CILi0EEEEEEEEC2ERKiRKS5_)
        /*a9e8*/ 	.word	0x00000000


	//----- nvinfo : EIATTR_FRAME_SIZE
	.align		4
.L_7260:
        /*a9ec*/ 	.byte	0x04, 0x11
        /*a9ee*/ 	.short	(.L_7262 - .L_7261)
	.align		4
.L_7261:
        /*a9f0*/ 	.word	index@($_ZN7cutlass13device_kernelIN5flash19enable_sm80_to_sm89INS1_16FlashAttnBwdSm80INS1_25CollectiveMainloopBwdSm80ILi2ELi2EN4cute5tupleIJNS5_1CILi128EEES8_NS7_ILi64EEEEEENS_6half_tEfNS_4arch4Sm80ELb0ELb1ELb1ELb0ELb0ELb0ELb0ELb0ELi2ELi4ELi4ELi4ELb0EEENS1_21CollectiveEpilogueBwdISA_SB_SD_Li256ELb0ELb0ELi2EEENS1_19SingleTileSchedulerILb0ELb0ELb0ELi128EEEEEEEEEvNT_6ParamsE$_ZN4cute3eso3ESOILb0ELb0EJNS_6LayoutINS_5tupleIJNS3_IJNS_1CILi8EEENS4_ILi1EEEEEENS4_ILi2EEES5_EEENS3_IJNS3_IJS6_NS4_ILi0EEEEEEiNS4_ILi1024EEEEEEEEiEEC2ERKSE_RKi)
        /*a9f4*/ 	.word	0x00000000


	//----- nvinfo : EIATTR_FRAME_SIZE
	.align		4
.L_7262:
        /*a9f8*/ 	.byte	0x04, 0x11
        /*a9fa*/ 	.short	(.L_7264 - .L_7263)
	.align		4
.L_7263:
        /*a9fc*/ 	.word	index@($_ZN7cutlass13device_kernelIN5flash19enable_sm80_to_sm89INS1_16FlashAttnBwdSm80INS1_25CollectiveMainloopBwdSm80ILi2ELi2EN4cute5tupleIJNS5_1CILi128EEES8_NS7_ILi64EEEEEENS_6half_tEfNS_4arch4Sm80ELb0ELb1ELb1ELb0ELb0ELb0ELb0ELb0ELi2ELi4ELi4ELi4ELb0EEENS1_21CollectiveEpilogueBwdISA_SB_SD_Li256ELb0ELb0ELi2EEENS1_19SingleTileSchedulerILb0ELb0ELb0ELi128EEEEEEEEEvNT_6ParamsE$_ZN4cute3eso3ESOILb0ELb0EJNS_6LayoutINS_5tupleIJNS3_IJNS_1CILi8EEENS4_ILi1EEEEEENS4_ILi2EEES5_EEENS3_IJNS3_IJS6_NS4_ILi0EEEEEEiNS4_ILi1024EEEEEEEENS_10ViewEngineINS_8smem_ptrIPN7cutlass6half_tEEEEEEEC2ERKSE_RKSL_)
        /*aa00*/ 	.word	0x00000000


	//----- nvinfo : EIATTR_FRAME_SIZE
	.align		4
.L_7264:
        /*aa04*/ 	.byte	0x04, 0x11
        /*aa06*/ 	.short	(.L_7266 - .L_7265)
	.align		4
.L_7265:
        /*aa08*/ 	.word	index@($_ZN7cutlass13device_kernelIN5flash19enable_sm80_to_sm89INS1_16FlashAttnBwdSm80INS1_25CollectiveMainloopBwdSm80ILi2ELi2EN4cute5tupleIJNS5_1CILi128EEES8_NS7_ILi64EEEEEENS_6half_tEfNS_4arch4Sm80ELb0ELb1ELb1ELb0ELb0ELb0ELb0ELb0ELi2ELi4ELi4ELi4ELb0EEENS1_21CollectiveEpilogueBwdISA_SB_SD_Li256ELb0ELb0ELi2EEENS1_19SingleTileSchedulerILb0ELb0ELb0ELi128EEEEEEEEEvNT_6ParamsE$_ZN4cute3eso3ESOILb0ELb0EJNS_6LayoutINS_5tupleIJNS3_IJNS_1CILi8EEENS4_ILi1EEEEEENS4_ILi2EEENS3_IJS8_S8_EEEEEENS3_IJNS3_IJS6_NS4_ILi0EEEEEENS4_ILi4096EEENS3_IJiiEEEEEEEEiEEC2ERKSG_RKi)
        /*aa0c*/ 	.word	0x00000000


	//----- nvinfo : EIATTR_FRAME_SIZE
	.align		4
.L_7266:
        /*aa10*/ 	.byte	0x04, 0x11
        /*aa12*/ 	.short	(.L_7268 - .L_7267)
	.align		4
.L_7267:
        /*aa14*/ 	.word	index@($_ZN7cutlass13device_kernelIN5flash19enable_sm80_to_sm89INS1_16FlashAttnBwdSm80INS1_25CollectiveMainloopBwdSm80ILi2ELi2EN4cute5tupleIJNS5_1CILi128EEES8_NS7_ILi64EEEEEENS_6half_tEfNS_4arch4Sm80ELb0ELb1ELb1ELb0ELb0ELb0ELb0ELb0ELi2ELi4ELi4ELi4ELb0EEENS1_21CollectiveEpilogueBwdISA_SB_SD_Li256ELb0ELb0ELi2EEENS1_19SingleTileSchedulerILb0ELb0ELb0ELi128EEEEEEEEEvNT_6ParamsE$_ZN4cute3eso3ESOILb0ELb0EJNS_6LayoutINS_5tupleIJNS3_IJNS_1CILi8EEENS4_ILi1EEEEEENS4_ILi2EEENS3_IJS8_S8_EEEEEENS3_IJNS3_IJS6_NS4_ILi0EEEEEENS4_ILi4096EEENS3_IJiiEEEEEEEENS_10ViewEngineINS_8smem_ptrIPN7cutlass6half_tEEEEEEEC2ERKSG_RKSN_)
        /*aa18*/ 	.word	0x00000000


	//----- nvinfo : EIATTR_FRAME_SIZE
	.align		4
.L_7268:
        /*aa1c*/ 	.byte	0x04, 0x11
        /*aa1e*/ 	.short	(.L_7270 - .L_7269)
	.align		4
.L_7269:
        /*aa20*/ 	.word	index@($_ZN7cutlass13device_kernelIN5flash19enable_sm80_to_sm89INS1_16FlashAttnBwdSm80INS1_25CollectiveMainloopBwdSm80ILi2ELi2EN4cute5tupleIJNS5_1CILi128EEES8_NS7_ILi64EEEEEENS_6half_tEfNS_4arch4Sm80ELb0ELb1ELb1ELb0ELb0ELb0ELb0ELb0ELi2ELi4ELi4ELi4ELb0EEENS1_21CollectiveEpilogueBwdISA_SB_SD_Li256ELb0ELb0ELi2EEENS1_19SingleTileSchedulerILb0ELb0ELb0ELi128EEEEEEEEEvNT_6ParamsE$_ZN4cute3eso3ESOILb0ELb0EJNS_6LayoutINS_5tupleIJNS3_IJNS_1CILi8EEENS4_ILi1EEEEEENS4_ILi2EEEEEENS3_IJNS3_IJS6_NS4_ILi0EEEEEEiEEEEEiEEC2ERKSD_RKi)
        /*aa24*/ 	.word	0x00000000


	//----- nvinfo : EIATTR_FRAME_SIZE
	.align		4
.L_7270:
        /*aa28*/ 	.byte	0x04, 0x11
        /*aa2a*/ 	.short	(.L_7272 - .L_7271)
	.align		4
.L_7271:
        /*aa2c*/ 	.word	index@($_ZN7cutlass13device_kernelIN5flash19enable_sm80_to_sm89INS1_16FlashAttnBwdSm80INS1_25CollectiveMainloopBwdSm80ILi2ELi2EN4cute5tupleIJNS5_1CILi128EEES8_NS7_ILi64EEEEEENS_6half_tEfNS_4arch4Sm80ELb0ELb1ELb1ELb0ELb0ELb0ELb0ELb0ELi2ELi4ELi4ELi4ELb0EEENS1_21CollectiveEpilogueBwdISA_SB_SD_Li256ELb0ELb0ELi2EEENS1_19SingleTileSchedulerILb0ELb0ELb0ELi128EEEEEEEEEvNT_6ParamsE$_ZN4cute3eso3ESOILb0ELb0EJNS_6LayoutINS_5tupleIJNS3_IJNS_1CILi8EEENS4_ILi1EEEEEENS4_ILi2EEEEEENS3_IJNS3_IJS6_NS4_ILi0EEEEEEiEEEEENS_10ViewEngineINS_8smem_ptrIPN7cutlass6half_tEEEEEEEC2ERKSD_RKSK_)
        /*aa30*/ 	.word	0x00000000


	//----- nvinfo : EIATTR_FRAME_SIZE
	.align		4
.L_7272:
        /*aa34*/ 	.byte	0x04, 0x11
        /*aa36*/ 	.short	(.L_7274 - .L_7273)
	.align		4
.L_7273:
        /*aa38*/ 	.word	index@($_ZN7cutlass13device_kernelIN5flash19enable_sm80_to_sm89INS1_16FlashAttnBwdSm80INS1_25CollectiveMainloopBwdSm80ILi2ELi2EN4cute5tupleIJNS5_1CILi128EEES8_NS7_ILi64EEEEEENS_6half_tEfNS_4arch4Sm80ELb0ELb1ELb1ELb0ELb0ELb0ELb0ELb0ELi2ELi4ELi4ELi4ELb0EEENS1_21CollectiveEpilogueBwdISA_SB_SD_Li256ELb0ELb0ELi2EEENS1_19SingleTileSchedulerILb0ELb0ELb0ELi128EEEEEEEEEvNT_6ParamsE$_ZN4cute3eso3ESOILb0ELb0EJNS_6LayoutINS_5tupleIJNS3_IJNS_1CILi8EEENS4_ILi1EEEEEENS3_IJNS4_ILi2EEEEEEEEENS3_IJNS3_IJS6_NS4_ILi0EEEEEENS3_IJiEEEEEEEENS_10ViewEngineINS_8smem_ptrIPN7cutlass6half_tEEEEEEEC2ERKSF_RKSM_)
        /*aa3c*/ 	.word	0x00000000


	//----- nvinfo : EIATTR_FRAME_SIZE
	.align		4
.L_7274:
        /*aa40*/ 	.byte	0x04, 0x11
        /*aa42*/ 	.short	(.L_7276 - .L_7275)
	.align		4
.L_7275:
        /*aa44*/ 	.word	index@($_ZN7cutlass13device_kernelIN5flash19enable_sm80_to_sm89INS1_16FlashAttnBwdSm80INS1_25CollectiveMainloopBwdSm80ILi2ELi2EN4cute5tupleIJNS5_1CILi128EEES8_NS7_ILi64EEEEEENS_6half_tEfNS_4arch4Sm80ELb0ELb1ELb1ELb0ELb0ELb0ELb0ELb0ELi2ELi4ELi4ELi4ELb0EEENS1_21CollectiveEpilogueBwdISA_SB_SD_Li256ELb0ELb0ELi2EEENS1_19SingleTileSchedulerILb0ELb0ELb0ELi128EEEEEEEEEvNT_6ParamsE$_ZN4cute3eso3ESOILb0ELb0EJNS_6LayoutINS_5tupleIJNS3_IJNS_1CILi2EEES5_S5_EEES5_NS3_IJS5_S5_EEEEEENS3_IJNS3_IJNS4_ILi1EEENS4_ILi512EEEiEEENS4_ILi4096EEENS3_IJiiEEEEEEEEjEEC2ERKSF_RKj)
        /*aa48*/ 	.word	0x00000000


	//----- nvinfo : EIATTR_FRAME_SIZE
	.align		4
.L_7276:
        /*aa4c*/ 	.byte	0x04, 0x11
        /*aa4e*/ 	.short	(.L_7278 - .L_7277)
	.align		4
.L_7277:
        /*aa50*/ 	.word	index@($_ZN7cutlass13device_kernelIN5flash19enable_sm80_to_sm89INS1_16FlashAttnBwdSm80INS1_25CollectiveMainloopBwdSm80ILi2ELi2EN4cute5tupleIJNS5_1CILi128EEES8_NS7_ILi64EEEEEENS_6half_tEfNS_4arch4Sm80ELb0ELb1ELb1ELb0ELb0ELb0ELb0ELb0ELi2ELi4ELi4ELi4ELb0EEENS1_21CollectiveEpilogueBwdISA_SB_SD_Li256ELb0ELb0ELi2EEENS1_19SingleTileSchedulerILb0ELb0ELb0ELi128EEEEEEEEEvNT_6ParamsE$_ZN4cute3eso3ESOILb0ELb0EJNS_6LayoutINS_5tupleIJNS3_IJNS_1CILi2EEES5_S5_EEES5_NS3_IJS5_S5_EEEEEENS3_IJNS3_IJNS4_ILi1EEENS4_ILi512EEEiEEENS4_ILi4096EEENS3_IJiiEEEEEEEENS_10ViewEngineINS_8smem_ptrIPN7cutlass6half_tEEEEEEEC2ERKSF_RKSM_)
        /*aa54*/ 	.word	0x00000000


	//----- nvinfo : EIATTR_FRAME_SIZE
	.align		4
.L_7278:
        /*aa58*/ 	.byte	0x04, 0x11
        /*aa5a*/ 	.short	(.L_7280 - .L_7279)
	.align		4
.L_7279:
        /*aa5c*/ 	.word	index@($_ZN7cutlass13device_kernelIN5flash19enable_sm80_to_sm89INS1_16FlashAttnBwdSm80INS1_25CollectiveMainloopBwdSm80ILi2ELi2EN4cute5tupleIJNS5_1CILi128EEES8_NS7_ILi64EEEEEENS_6half_tEfNS_4arch4Sm80ELb0ELb1ELb1ELb0ELb0ELb0ELb0ELb0ELi2ELi4ELi4ELi4ELb0EEENS1_21CollectiveEpilogueBwdISA_SB_SD_Li256ELb0ELb0ELi2EEENS1_19SingleTileSchedulerILb0ELb0ELb0ELi128EEEEEEEEEvNT_6ParamsE$_ZN4cute3eso3ESOILb0ELb0EJNS_6LayoutINS_5tupleIJNS3_IJNS_1CILi2EEES5_S5_EEES5_NS3_IJNS3_IJS5_S5_EEES5_EEEEEENS3_IJNS3_IJNS4_ILi1EEENS4_ILi512EEEiEEENS4_ILi4096EEENS3_IJNS3_IJiiEEENS4_ILi8192EEEEEEEEEEEjEEC2ERKSI_RKj)
        /*aa60*/ 	.word	0x00000000


	//----- nvinfo : EIATTR_FRAME_SIZE
	.align		4
.L_7280:
        /*aa64*/ 	.byte	0x04, 0x11
        /*aa66*/ 	.short	(.L_7282 - .L_7281)
	.align		4
.L_7281:
        /*aa68*/ 	.word	index@($_ZN7cutlass13device_kernelIN5flash19enable_sm80_to_sm89INS1_16FlashAttnBwdSm80INS1_25CollectiveMainloopBwdSm80ILi2ELi2EN4cute5tupleIJNS5_1CILi128EEES8_NS7_ILi64EEEEEENS_6half_tEfNS_4arch4Sm80ELb0ELb1ELb1ELb0ELb0ELb0ELb0ELb0ELi2ELi4ELi4ELi4ELb0EEENS1_21CollectiveEpilogueBwdISA_SB_SD_Li256ELb0ELb0ELi2EEENS1_19SingleTileSchedulerILb0ELb0ELb0ELi128EEEEEEEEEvNT_6ParamsE$_ZN4cute3eso3ESOILb0ELb0EJNS_6LayoutINS_5tupleIJNS3_IJNS_1CILi2EEES5_S5_EEES5_NS3_IJNS3_IJS5_S5_EEES5_EEEEEENS3_IJNS3_IJNS4_ILi1EEENS4_ILi512EEEiEEENS4_ILi4096EEENS3_IJNS3_IJiiEEENS4_ILi8192EEEEEEEEEEENS_10ViewEngineINS_8smem_ptrIPN7cutlass6half_tEEEEEEEC2ERKSI_RKSP_)
        /*aa6c*/ 	.word	0x00000000


	//----- nvinfo : EIATTR_FRAME_SIZE
	.align		4
.L_7282:
        /*aa70*/ 	.byte	0x04, 0x11
        /*aa72*/ 	.short	(.L_7284 - .L_7283)
	.align		4
.L_7283:
        /*aa74*/ 	.word	index@($_ZN7cutlass13device_kernelIN5flash19enable_sm80_to_sm89INS1_16FlashAttnBwdSm80INS1_25CollectiveMainloopBwdSm80ILi2ELi2EN4cute5tupleIJNS5_1CILi128EEES8_NS7_ILi64EEEEEENS_6half_tEfNS_4arch4Sm80ELb0ELb1ELb1ELb0ELb0ELb0ELb0ELb0ELi2ELi4ELi4ELi4ELb0EEENS1_21CollectiveEpilogueBwdISA_SB_SD_Li256ELb0ELb0ELi2EEENS1_19SingleTileSchedulerILb0ELb0ELb0ELi128EEEEEEEEEvNT_6ParamsE$_ZN4cute3eso3ESOILb0ELb0EJNS_6LayoutINS_5tupleIJNS3_IJNS_1CILi2EEES5_EEES6_NS4_ILi8EEEEEENS3_IJNS3_IJiNS4_ILi512EEEEEENS3_IJiiEEENS4_ILi1024EEEEEEEEjEEC2ERKSE_RKj)
        /*aa78*/ 	.word	0x00000000


	//----- nvinfo : EIATTR_FRAME_SIZE
	.align		4
.L_7284:
        /*aa7c*/ 	.byte	0x04, 0x11
        /*aa7e*/ 	.short	(.L_7286 - .L_7285)
	.align		4
.L_7285:
        /*aa80*/ 	.word	index@($_ZN7cutlass13device_kernelIN5flash19enable_sm80_to_sm89INS1_16FlashAttnBwdSm80INS1_25CollectiveMainloopBwdSm80ILi2ELi2EN4cute5tupleIJNS5_1CILi128EEES8_NS7_ILi64EEEEEENS_6half_tEfNS_4arch4Sm80ELb0ELb1ELb1ELb0ELb0ELb0ELb0ELb0ELi2ELi4ELi4ELi4ELb0EEENS1_21CollectiveEpilogueBwdISA_SB_SD_Li256ELb0ELb0ELi2EEENS1_19SingleTileSchedulerILb0ELb0ELb0ELi128EEEEEEEEEvNT_6ParamsE$_ZN4cute3eso3ESOILb0ELb0EJNS_6LayoutINS_5tupleIJNS3_IJNS_1CILi2EEES5_EEES6_NS4_ILi8EEEEEENS3_IJNS3_IJiNS4_ILi512EEEEEENS3_IJiiEEENS4_ILi1024EEEEEEEENS_10ViewEngineINS_8smem_ptrIPN7cutlass6half_tEEEEEEEC2ERKSE_RKSL_)
        /*aa84*/ 	.word	0x00000000


	//----- nvinfo : EIATTR_FRAME_SIZE
	.align		4
.L_7286:
        /*aa88*/ 	.byte	0x04, 0x11
        /*aa8a*/ 	.short	(.L_7288 - .L_7287)
	.align		4
.L_7287:
        /*aa8c*/ 	.word	index@($_ZN7cutlass13device_kernelIN5flash19enable_sm80_to_sm89INS1_16FlashAttnBwdSm80INS1_25CollectiveMainloopBwdSm80ILi2ELi2EN4cute5tupleIJNS5_1CILi128EEES8_NS7_ILi64EEEEEENS_6half_tEfNS_4arch4Sm80ELb0ELb1ELb1ELb0ELb0ELb0ELb0ELb0ELi2ELi4ELi4ELi4ELb0EEENS1_21CollectiveEpilogueBwdISA_SB_SD_Li256ELb0ELb0ELi2EEENS1_19SingleTileSchedulerILb0ELb0ELb0ELi128EEEEEEEEEvNT_6ParamsE$_ZN4cute3eso3ESOILb0ELb0EJNS_6LayoutINS_5tupleIJNS3_IJNS_1CILi2EEES5_EEENS4_ILi8EEES6_EEENS3_IJNS3_IJNS4_ILi1EEEiEEENS4_ILi1024EEENS3_IJiiEEEEEEEEjEEC2ERKSE_RKj)
        /*aa90*/ 	.word	0x00000000


	//----- nvinfo : EIATTR_FRAME_SIZE
	.align		4
.L_7288:
        /*aa94*/ 	.byte	0x04, 0x11
        /*aa96*/ 	.short	(.L_7290 - .L_7289)
	.align		4
.L_7289:
        /*aa98*/ 	.word	index@($_ZN7cutlass13device_kernelIN5flash19enable_sm80_to_sm89INS1_16FlashAttnBwdSm80INS1_25CollectiveMainloopBwdSm80ILi2ELi2EN4cute5tupleIJNS5_1CILi128EEES8_NS7_ILi64EEEEEENS_6half_tEfNS_4arch4Sm80ELb0ELb1ELb1ELb0ELb0ELb0ELb0ELb0ELi2ELi4ELi4ELi4ELb0EEENS1_21CollectiveEpilogueBwdISA_SB_SD_Li256ELb0ELb0ELi2EEENS1_19SingleTileSchedulerILb0ELb0ELb0ELi128EEEEEEEEEvNT_6ParamsE$_ZN4cute3eso3ESOILb0ELb0EJNS_6LayoutINS_5tupleIJNS3_IJNS_1CILi2EEES5_EEENS4_ILi8EEES6_EEENS3_IJNS3_IJNS4_ILi1EEEiEEENS4_ILi1024EEENS3_IJiiEEEEEEEENS_10ViewEngineINS_8smem_ptrIPN7cutlass6half_tEEEEEEEC2ERKSE_RKSL_)
        /*aa9c*/ 	.word	0x00000000


	//----- nvinfo : EIATTR_FRAME_SIZE
	.align		4
.L_7290:
        /*aaa0*/ 	.byte	0x04, 0x11
        /*aaa2*/ 	.short	(.L_7292 - .L_7291)
	.align		4
.L_7291:
        /*aaa4*/ 	.word	index@($_ZN7cutlass13device_kernelIN5flash19enable_sm80_to_sm89INS1_16FlashAttnBwdSm80INS1_25CollectiveMainloopBwdSm80ILi2ELi2EN4cute5tupleIJNS5_1CILi128EEES8_NS7_ILi64EEEEEENS_6half_tEfNS_4arch4Sm80ELb0ELb1ELb1ELb0ELb0ELb0ELb0ELb0ELi2ELi4ELi4ELi4ELb0EEENS1_21CollectiveEpilogueBwdISA_SB_SD_Li256ELb0ELb0ELi2EEENS1_19SingleTileSchedulerILb0ELb0ELb0ELi128EEEEEEEEEvNT_6ParamsE$_ZN4cute3eso3ESOILb0ELb0EJNS_6LayoutINS_5tupleIJNS3_IJNS_1CILi1EEENS3_IJS5_NS4_ILi2EEES6_EEEEEES6_NS3_IJS6_S6_EEEEEENS3_IJNS3_IJNS4_ILi0EEENS3_IJS5_NS4_ILi256EEEiEEEEEENS4_ILi2048EEENS3_IJiNS4_ILi4096EEEEEEEEEEENS_10ViewEngineINS_8smem_ptrIPjEEEEEEC2ERKSJ_RKSO_)
        /*aaa8*/ 	.word	0x00000000


	//----- nvinfo : EIATTR_FRAME_SIZE
	.align		4
.L_7292:
        /*aaac*/ 	.byte	0x04, 0x11
        /*aaae*/ 	.short	(.L_7294 - .L_7293)
	.align		4
.L_7293:
        /*aab0*/ 	.word	index@($_ZN7cutlass13device_kernelIN5flash19enable_sm80_to_sm89INS1_16FlashAttnBwdSm80INS1_25CollectiveMainloopBwdSm80ILi2ELi2EN4cute5tupleIJNS5_1CILi128EEES8_NS7_ILi64EEEEEENS_6half_tEfNS_4arch4Sm80ELb0ELb1ELb1ELb0ELb0ELb0ELb0ELb0ELi2ELi4ELi4ELi4ELb0EEENS1_21CollectiveEpilogueBwdISA_SB_SD_Li256ELb0ELb0ELi2EEENS1_19SingleTileSchedulerILb0ELb0ELb0ELi128EEEEEEEEEvNT_6ParamsE$_ZN4cute3eso3ESOILb0ELb0EJNS_6LayoutINS_5tupleIJNS3_IJNS3_IJNS_1CILi8EEENS4_ILi1EEEEEES6_EEENS3_IJNS3_IJS6_S6_EEENS4_ILi2EEEEEEEEENS3_IJNS3_IJNS3_IJS6_NS4_ILi0EEEEEESD_EEENS3_IJNS3_IJSD_SD_EEEiEEEEEEEENS_10ViewEngineINS_8smem_ptrIPN7cutlass6half_tEEEEEEEC2ERKSJ_RKSQ_)
        /*aab4*/ 	.word	0x00000000


	//----- nvinfo : EIATTR_FRAME_SIZE
	.align		4
.L_7294:
        /*aab8*/ 	.byte	0x04, 0x11
        /*aaba*/ 	.short	(.L_7296 - .L_7295)
	.align		4
.L_7295:
        /*aabc*/ 	.word	index@($_ZN7cutlass13device_kernelIN5flash19enable_sm80_to_sm89INS1_16FlashAttnBwdSm80INS1_25CollectiveMainloopBwdSm80ILi2ELi2EN4cute5tupleIJNS5_1CILi128EEES8_NS7_ILi64EEEEEENS_6half_tEfNS_4arch4Sm80ELb0ELb1ELb1ELb0ELb0ELb0ELb0ELb0ELi2ELi4ELi4ELi4ELb0EEENS1_21CollectiveEpilogueBwdISA_SB_SD_Li256ELb0ELb0ELi2EEENS1_19SingleTileSchedulerILb0ELb0ELb0ELi128EEEEEEEEEvNT_6ParamsE$_ZN4cute3eso3ESOILb0ELb0EJNS_5tupleIJiNS_1CILi512EEEEEENS2_IJiiEEENS3_ILi1024EEEEEC2ERKS5_RKS6_RKS7_)
        /*aac0*/ 	.word	0x00000000


	//----- nvinfo : EIATTR_FRAME_SIZE
	.align		4
.L_7296:
        /*aac4*/ 	.byte	0x04, 0x11
        /*aac6*/ 	.short	(.L_7298 - .L_7297)
	.align		4
.L_7297:
        /*aac8*/ 	.word	index@($_ZN7cutlass13device_kernelIN5flash19enable_sm80_to_sm89INS1_16FlashAttnBwdSm80INS1_25CollectiveMainloopBwdSm80ILi2ELi2EN4cute5tupleIJNS5_1CILi128EEES8_NS7_ILi64EEEEEENS_6half_tEfNS_4arch4Sm80ELb0ELb1ELb1ELb0ELb0ELb0ELb0ELb0ELi2ELi4ELi4ELi4ELb0EEENS1_21CollectiveEpilogueBwdISA_SB_SD_Li256ELb0ELb0ELi2EEENS1_19SingleTileSchedulerILb0ELb0ELb0ELi128EEEEEEEEEvNT_6ParamsE$_ZN4cute3eso3ESOILb0ELb0EJNS_5tupleIJNS_1CILi1EEEiEEENS3_ILi1024EEENS2_IJiiEEEEEC2ERKS5_RKS6_RKS7_)
        /*aacc*/ 	.word	0x00000000


	//----- nvinfo : EIATTR_FRAME_SIZE
	.align		4
.L_7298:
        /*aad0*/ 	.byte	0x04, 0x11
        /*aad2*/ 	.short	(.L_7300 - .L_7299)
	.align		4
.L_7299:
        /*aad4*/ 	.word	index@($_ZN7cutlass13device_kernelIN5flash19enable_sm80_to_sm89INS1_16FlashAttnBwdSm80INS1_25CollectiveMainloopBwdSm80ILi2ELi2EN4cute5tupleIJNS5_1CILi128EEES8_NS7_ILi64EEEEEENS_6half_tEfNS_4arch4Sm80ELb0ELb1ELb1ELb0ELb0ELb0ELb0ELb0ELi2ELi4ELi4ELi4ELb0EEENS1_21CollectiveEpilogueBwdISA_SB_SD_Li256ELb0ELb0ELi2EEENS1_19SingleTileSchedulerILb0ELb0ELb0ELi128EEEEEEEEEvNT_6ParamsE$_ZN4cute3eso3ESOILb0ELb0EJNS_5tupleIJNS_1CILi1EEENS3_ILi512EEEiEEENS3_ILi4096EEENS2_IJiiEEEEEC2ERKS6_RKS7_RKS8_)
        /*aad8*/ 	.word	0x00000000


	//----- nvinfo : EIATTR_FRAME_SIZE
	.align		4
.L_7300:
        /*aadc*/ 	.byte	0x04, 0x11
        /*aade*/ 	.short	(.L_7302 - .L_7301)
	.align		4
.L_7301:
        /*aae0*/ 	.word	index@($_ZN7cutlass13device_kernelIN5flash19enable_sm80_to_sm89INS1_16FlashAttnBwdSm80INS1_25CollectiveMainloopBwdSm80ILi2ELi2EN4cute5tupleIJNS5_1CILi128EEES8_NS7_ILi64EEEEEENS_6half_tEfNS_4arch4Sm80ELb0ELb1ELb1ELb0ELb0ELb0ELb0ELb0ELi2ELi4ELi4ELi4ELb0EEENS1_21CollectiveEpilogueBwdISA_SB_SD_Li256ELb0ELb0ELi2EEENS1_19SingleTileSchedulerILb0ELb0ELb0ELi128EEEEEEEEEvNT_6ParamsE$_ZN4cute3eso3ESOILb0ELb0EJNS_5tupleIJNS_1CILi1EEENS3_ILi512EEEiEEENS3_ILi4096EEENS2_IJNS2_IJiiEEENS3_ILi8192EEEEEEEEC2ERKS6_RKS7_RKSA_)
        /*aae4*/ 	.word	0x00000000


	//----- nvinfo : EIATTR_FRAME_SIZE
	.align		4
.L_7302:
        /*aae8*/ 	.byte	0x04, 0x11
        /*aaea*/ 	.short	(.L_7304 - .L_7303)
	.align		4
.L_7303:
        /*aaec*/ 	.word	index@($_ZN7cutlass13device_kernelIN5flash19enable_sm80_to_sm89INS1_16FlashAttnBwdSm80INS1_25CollectiveMainloopBwdSm80ILi2ELi2EN4cute5tupleIJNS5_1CILi128EEES8_NS7_ILi64EEEEEENS_6half_tEfNS_4arch4Sm80ELb0ELb1ELb1ELb0ELb0ELb0ELb0ELb0ELi2ELi4ELi4ELi4ELb0EEENS1_21CollectiveEpilogueBwdISA_SB_SD_Li256ELb0ELb0ELi2EEENS1_19SingleTileSchedulerILb0ELb0ELb0ELi128EEEEEEEEEvNT_6ParamsE$_ZN4cute3eso3ESOILb0ELb0EJNS_5tupleIJNS_1CILi0EEENS2_IJNS3_ILi1EEENS3_ILi256EEEiEEEEEENS3_ILi2048EEENS2_IJiNS3_ILi4096EEEEEEEEC2ERKS8_RKS9_RKSB_)
        /*aaf0*/ 	.word	0x00000000


	//----- nvinfo : EIATTR_FRAME_SIZE
	.align		4
.L_7304:
        /*aaf4*/ 	.byte	0x04, 0x11
        /*aaf6*/ 	.short	(.L_7306 - .L_7305)
	.align		4
.L_7305:
        /*aaf8*/ 	.word	index@($_ZN7cutlass13device_kernelIN5flash19enable_sm80_to_sm89INS1_16FlashAttnBwdSm80INS1_25CollectiveMainloopBwdSm80ILi2ELi2EN4cute5tupleIJNS5_1CILi128EEES8_NS7_ILi64EEEEEENS_6half_tEfNS_4arch4Sm80ELb0ELb1ELb1ELb0ELb0ELb0ELb0ELb0ELi2ELi4ELi4ELi4ELb0EEENS1_21CollectiveEpilogueBwdISA_SB_SD_Li256ELb0ELb0ELi2EEENS1_19SingleTileSchedulerILb0ELb0ELb0ELi128EEEEEEEEEvNT_6ParamsE$_ZN4cute3eso3ESOILb0ELb0EJNS_14ComposedLayoutINS_7SwizzleILi3ELi3ELi3EEENS_9MixedBitsILj0ELj432EEENS_6LayoutINS_5tupleIJNS8_IJNS_1CILi2EEESA_SA_EEESA_NS9_ILi8EEEEEENS8_IJNS8_IJNS9_ILi64EEESC_NS9_ILi512EEEEEENS9_ILi8192EEENS9_ILi1024EEEEEEEEEEiEEC2ERKSL_RKi)
        /*aafc*/ 	.word	0x00000000


	//----- nvinfo : EIATTR_FRAME_SIZE
	.align		4
.L_7306:
        /*ab00*/ 	.byte	0x04, 0x11
        /*ab02*/ 	.short	(.L_7308 - .L_7307)
	.align		4
.L_7307:
        /*ab04*/ 	.word	index@($_ZN7cutlass13device_kernelIN5flash19enable_sm80_to_sm89INS1_16FlashAttnBwdSm80INS1_25CollectiveMainloopBwdSm80ILi2ELi2EN4cute5tupleIJNS5_1CILi128EEES8_NS7_ILi64EEEEEENS_6half_tEfNS_4arch4Sm80ELb0ELb1ELb1ELb0ELb0ELb0ELb0ELb0ELi2ELi4ELi4ELi4ELb0EEENS1_21CollectiveEpilogueBwdISA_SB_SD_Li256ELb0ELb0ELi2EEENS1_19SingleTileSchedulerILb0ELb0ELb0ELi128EEEEEEEEEvNT_6ParamsE$_ZN4cute3eso3ESOILb0ELb0EJNS_14ComposedLayoutINS_7SwizzleILi3ELi3ELi3EEENS_9MixedBitsILj0ELj432EEENS_6LayoutINS_5tupleIJNS8_IJNS_1CILi2EEESA_SA_EEESA_NS9_ILi8EEEEEENS8_IJNS8_IJNS9_ILi64EEESC_NS9_ILi512EEEEEENS9_ILi8192EEENS9_ILi1024EEEEEEEEEENS_10ViewEngineINS_8smem_ptrIPN7cutlass6half_tEEEEEEEC2ERKSL_RKSS_)
        /*ab08*/ 	.word	0x00000000


	//----- nvinfo : EIATTR_FRAME_SIZE
	.align		4
.L_7308:
        /*ab0c*/ 	.byte	0x04, 0x11
        /*ab0e*/ 	.short	(.L_7310 - .L_7309)
	.align		4
.L_7309:
        /*ab10*/ 	.word	index@(_ZN7cutlass13device_kernelIN5flash19enable_sm80_to_sm89INS1_16FlashAttnBwdSm80INS1_25CollectiveMainloopBwdSm80ILi2ELi2EN4cute5tupleIJNS5_1CILi128EEES8_NS7_ILi64EEEEEENS_6half_tEfNS_4arch4Sm80ELb0ELb1ELb1ELb0ELb0ELb0ELb0ELb0ELi2ELi4ELi4ELi4ELb0EEENS1_21CollectiveEpilogueBwdISA_SB_SD_Li256ELb0ELb0ELi2EEENS1_19SingleTileSchedulerILb0ELb0ELb0ELi128EEEEEEEEEvNT_6ParamsE)
        /*ab14*/ 	.word	0x000015f0


	//----- nvinfo : EIATTR_REGCOUNT
	.align		4
.L_7310:
        /*ab18*/ 	.byte	0x04, 0x2f
        /*ab1a*/ 	.short	(.L_7312 - .L_7311)
	.align		4
.L_7311:
        /*ab1c*/ 	.word	index@(_ZN7cutlass13device_kernelIN5flash19enable_sm80_to_sm89INS1_16FlashAttnBwdSm80INS1_25CollectiveMainloopBwdSm80ILi2ELi2EN4cute5tupleIJNS5_1CILi128EEES8_NS7_ILi64EEEEEENS_6half_tEfNS_4arch4Sm80ELb0ELb0ELb1ELb1ELb1ELb0ELb0ELb0ELi2ELi4ELi4ELi4ELb0EEENS1_24CollectiveEpilogueBwdGQAISA_fSD_Li256ELb1ELb1EEENS1_19SingleTileSchedulerILb1ELb0ELb0ELi128EEEEEEEEEvNT_6ParamsE)
        /*ab20*/ 	.word	0x0000007f


	//----- nvinfo : EIATTR_FRAME_SIZE
	.align		4
.L_7312:
        /*ab24*/ 	.byte	0x04, 0x11
        /*ab26*/ 	.short	(.L_7314 - .L_7313)
	.align		4
.L_7313:
        /*ab28*/ 	.word	index@($_ZN7cutlass13device_kernelIN5flash19enable_sm80_to_sm89INS1_16FlashAttnBwdSm80INS1_25CollectiveMainloopBwdSm80ILi2ELi2EN4cute5tupleIJNS5_1CILi128EEES8_NS7_ILi64EEEEEENS_6half_tEfNS_4arch4Sm80ELb0ELb0ELb1ELb1ELb1ELb0ELb0ELb0ELi2ELi4ELi4ELi4ELb0EEENS1_24CollectiveEpilogueBwdGQAISA_fSD_Li256ELb1ELb1EEENS1_19SingleTileSchedulerILb1ELb0ELb0ELi128EEEEEEEEEvNT_6ParamsE$exp2f)
        /*ab2c*/ 	.word	0x00000000


	//----- nvinfo : EIATTR_FRAME_SIZE
	.align		4
.L_7314:
        /*ab30*/ 	.byte	0x04, 0x11
        /*ab32*/ 	.short	(.L_7316 - .L_7315)
	.align		4
.L_7315:
        /*ab34*/ 	.word	index@($__internal_7_$__cuda_sm70_warpsync)
        /*ab38*/ 	.word	0x00000000


	//----- nvinfo : EIATTR_FRAME_SIZE
	.align		4
.L_7316:
        /*ab3c*/ 	.byte	0x04, 0x11
        /*ab3e*/ 	.short	(.L_7318 - .L_7317)
	.align		4
.L_7317:
        /*ab40*/ 	.word	index@($_ZN7cutlass13device_kernelIN5flash19enable_sm80_to_sm89INS1_16FlashAttnBwdSm80INS1_25CollectiveMainloopBwdSm80ILi2ELi2EN4cute5tupleIJNS5_1CILi128EEES8_NS7_ILi64EEEEEENS_6half_tEfNS_4arch4Sm80ELb0ELb0ELb1ELb1ELb1ELb0ELb0ELb0ELi2ELi4ELi4ELi4ELb0EEENS1_24CollectiveEpilogueBwdGQAISA_fSD_Li256ELb1ELb1EEENS1_19SingleTileSchedulerILb1ELb0ELb0ELi128EEEEEEEEEvNT_6ParamsE$_ZZZN5flash25CollectiveMainloopBwdSm80ILi2ELi2EN4cute5tupleIJNS1_1CILi128EEES4_NS3_ILi64EEEEEEN7cutlass6half_tEfNS7_4arch4Sm80ELb0ELb0ELb1ELb1ELb1ELb0ELb0ELb0ELi2ELi4ELi4ELi4ELb0EE3mmaINS_16FlashAttnBwdSm80ISB_NS_24CollectiveEpilogueBwdGQAIS6_fSA_Li256ELb1ELb1EEENS_19SingleTileSchedulerILb1ELb0ELb0ELi128EEEE13SharedStorageENS1_6TensorINS1_11ArrayEngineIfLm32EEENS1_6LayoutINS2_IJNS2_IJNS3_ILi2EEESO_EEESO_NS3_ILi4EEEEEENS2_IJNS2_IJNS3_ILi1EEESO_EEESQ_NS3_ILi8EEEEEEEEEEEEbRKNSB_6ParamsERT0_S12_iNS2_IJiiiEEERT_ENKUliT_E_clIZSC_ISJ_SX_EbS10_S12_S12_iS13_S15_EUlRS16_iE_EEDaiS16_ENKUlvE1_clEv)
        /*ab44*/ 	.word	0x00000000


	//----- nvinfo : EIATTR_FRAME_SIZE
	.align		4
.L_7318:
        /*ab48*/ 	.byte	0x04, 0x11
        /*ab4a*/ 	.short	(.L_7320 - .L_7319)
	.align		4
.L_7319:
        /*ab4c*/ 	.word	index@($_ZN7cutlass13device_kernelIN5flash19enable_sm80_to_sm89INS1_16FlashAttnBwdSm80INS1_25CollectiveMainloopBwdSm80ILi2ELi2EN4cute5tupleIJNS5_1CILi128EEES8_NS7_ILi64EEEEEENS_6half_tEfNS_4arch4Sm80ELb0ELb0ELb1ELb1ELb1ELb0ELb0ELb0ELi2ELi4ELi4ELi4ELb0EEENS1_24CollectiveEpilogueBwdGQAISA_fSD_Li256ELb1ELb1EEENS1_19SingleTileSchedulerILb1ELb0ELb0ELi128EEEEEEEEEvNT_6ParamsE$_ZZZN5flash25CollectiveMainloopBwdSm80ILi2ELi2EN4cute5tupleIJNS1_1CILi128EEES4_NS3_ILi64EEEEEEN7cutlass6half_tEfNS7_4arch4Sm80ELb0ELb0ELb1ELb1ELb1ELb0ELb0ELb0ELi2ELi4ELi4ELi4ELb0EE3mmaINS_16FlashAttnBwdSm80ISB_NS_24CollectiveEpilogueBwdGQAIS6_fSA_Li256ELb1ELb1EEENS_19SingleTileSchedulerILb1ELb0ELb0ELi128EEEE13SharedStorageENS1_6TensorINS1_11ArrayEngineIfLm32EEENS1_6LayoutINS2_IJNS2_IJNS3_ILi2EEESO_EEESO_NS3_ILi4EEEEEENS2_IJNS2_IJNS3_ILi1EEESO_EEESQ_NS3_ILi8EEEEEEEEEEEEbRKNSB_6ParamsERT0_S12_iNS2_IJiiiEEERT_ENKUliT_E_clIZSC_ISJ_SX_EbS10_S12_S12_iS13_S15_EUlRS16_iE_EEDaiS16_ENKUlvE0_clEv)
        /*ab50*/ 	.word	0x00000000


	//----- nvinfo : EIATTR_FRAME_SIZE
	.align		4
.L_7320:
        /*ab54*/ 	.byte	0x04, 0x11
        /*ab56*/ 	.short	(.L_7322 - .L_7321)
	.align		4
.L_7321:
        /*ab58*/ 	.word	index@($_ZN7cutlass13device_kernelIN5flash19enable_sm80_to_sm89INS1_16FlashAttnBwdSm80INS1_25CollectiveMainloopBwdSm80ILi2ELi2EN4cute5tupleIJNS5_1CILi128EEES8_NS7_ILi64EEEEEENS_6half_tEfNS_4arch4Sm80ELb0ELb0ELb1ELb1ELb1ELb0ELb0ELb0ELi2ELi4ELi4ELi4ELb0EEENS1_24CollectiveEpilogueBwdGQAISA_fSD_Li256ELb1ELb1EEENS1_19SingleTileSchedulerILb1ELb0ELb0ELi128EEEEEEEEEvNT_6ParamsE$_ZZZN5flash25CollectiveMainloopBwdSm80ILi2ELi2EN4cute5tupleIJNS1_1CILi128EEES4_NS3_ILi64EEEEEEN7cutlass6half_tEfNS7_4arch4Sm80ELb0ELb0ELb1ELb1ELb1ELb0ELb0ELb0ELi2ELi4ELi4ELi4ELb0EE3mmaINS_16FlashAttnBwdSm80ISB_NS_24CollectiveEpilogueBwdGQAIS6_fSA_Li256ELb1ELb1EEENS_19SingleTileSchedulerILb1ELb0ELb0ELi128EEEE13SharedStorageENS1_6TensorINS1_11ArrayEngineIfLm32EEENS1_6LayoutINS2_IJNS2_IJNS3_ILi2EEESO_EEESO_NS3_ILi4EEEEEENS2_IJNS2_IJNS3_ILi1EEESO_EEESQ_NS3_ILi8EEEEEEEEEEEEbRKNSB_6ParamsERT0_S12_iNS2_IJiiiEEERT_ENKUliT_E_clIZSC_ISJ_SX_EbS10_S12_S12_iS13_S15_EUlRS16_iE_EEDaiS16_ENKUlT_E_clIZSC_ISJ_SX_EbS10_S12_S12_iS13_S15_EUlvE0_EEDaS1B_)
        /*ab5c*/ 	.word	0x00000000


	//----- nvinfo : EIATTR_FRAME_SIZE
	.align		4
.L_7322:
        /*ab60*/ 	.byte	0x04, 0x11
        /*ab62*/ 	.short	(.L_7324 - .L_7323)
	.align		4
.L_7323:
        /*ab64*/ 	.word	index@($_ZN7cutlass13device_kernelIN5flash19enable_sm80_to_sm89INS1_16FlashAttnBwdSm80INS1_25CollectiveMainloopBwdSm80ILi2ELi2EN4cute5tupleIJNS5_1CILi128EEES8_NS7_ILi64EEEEEENS_6half_tEfNS_4arch4Sm80ELb0ELb0ELb1ELb1ELb1ELb0ELb0ELb0ELi2ELi4ELi4ELi4ELb0EEENS1_24CollectiveEpilogueBwdGQAISA_fSD_Li256ELb1ELb1EEENS1_19SingleTileSchedulerILb1ELb0ELb0ELi128EEEEEEEEEvNT_6ParamsE$_ZZN5flash25CollectiveMainloopBwdSm80ILi2ELi2EN4cute5tupleIJNS1_1CILi128EEES4_NS3_ILi64EEEEEEN7cutlass6half_tEfNS7_4arch4Sm80ELb0ELb0ELb1ELb1ELb1ELb0ELb0ELb0ELi2ELi4ELi4ELi4ELb0EE3mmaINS_16FlashAttnBwdSm80ISB_NS_24CollectiveEpilogueBwdGQAIS6_fSA_Li256ELb1ELb1EEENS_19SingleTileSchedulerILb1ELb0ELb0ELi128EEEE13SharedStorageENS1_6TensorINS1_11ArrayEngineIfLm32EEENS1_6LayoutINS2_IJNS2_IJNS3_ILi2EEESO_EEESO_NS3_ILi4EEEEEENS2_IJNS2_IJNS3_ILi1EEESO_EEESQ_NS3_ILi8EEEEEEEEEEEEbRKNSB_6ParamsERT0_S12_iNS2_IJiiiEEERT_ENKUlvE_clEv)
        /*ab68*/ 	.word	0x00000000


	//----- nvinfo : EIATTR_FRAME_SIZE
	.align		4
.L_7324:
        /*ab6c*/ 	.byte	0x04, 0x11
        /*ab6e*/ 	.short	(.L_7326 - .L_7325)
	.align		4
.L_7325:
        /*ab70*/ 	.word	index@($_ZN7cutlass13device_kernelIN5flash19enable_sm80_to_sm89INS1_16FlashAttnBwdSm80INS1_25CollectiveMainloopBwdSm80ILi2ELi2EN4cute5tupleIJNS5_1CILi128EEES8_NS7_ILi64EEEEEENS_6half_tEfNS_4arch4Sm80ELb0ELb0ELb1ELb1ELb1ELb0ELb0ELb0ELi2ELi4ELi4ELi4ELb0EEENS1_24CollectiveEpilogueBwdGQAISA_fSD_Li256ELb1ELb1EEENS1_19SingleTileSchedulerILb1ELb0ELb0ELi128EEEEEEEEEvNT_6ParamsE$_ZZN5flash25CollectiveMainloopBwdSm80ILi2ELi2EN4cute5tupleIJNS1_1CILi128EEES4_NS3_ILi64EEEEEEN7cutlass6half_tEfNS7_4arch4Sm80ELb0ELb0ELb1ELb1ELb1ELb0ELb0ELb0ELi2ELi4ELi4ELi4ELb0EE3mmaINS_16FlashAttnBwdSm80ISB_NS_24CollectiveEpilogueBwdGQAIS6_fSA_Li256ELb1ELb1EEENS_19SingleTileSchedulerILb1ELb0ELb0ELi128EEEE13SharedStorageENS1_6TensorINS1_11ArrayEngineIfLm32EEENS1_6LayoutINS2_IJNS2_IJNS3_ILi2EEESO_EEESO_NS3_ILi4EEEEEENS2_IJNS2_IJNS3_ILi1EEESO_EEESQ_NS3_ILi8EEEEEEEEEEEEbRKNSB_6ParamsERT0_S12_iNS2_IJiiiEEERT_ENKUlvE0_clEv)
        /*ab74*/ 	.word	0x00000000


	//----- nvinfo : EIATTR_FRAME_SIZE
	.align		4
.L_7326:
        /*ab78*/ 	.byte	0x04, 0x11
        /*ab7a*/ 	.short	(.L_7328 - .L_7327)
	.align		4
.L_7327:
        /*ab7c*/ 	.word	index@($_ZN7cutlass13device_kernelIN5flash19enable_sm80_to_sm89INS1_16FlashAttnBwdSm80INS1_25CollectiveMainloopBwdSm80ILi2ELi2EN4cute5tupleIJNS5_1CILi128EEES8_NS7_ILi64EEEEEENS_6half_tEfNS_4arch4Sm80ELb0ELb0ELb1ELb1ELb1ELb0ELb0ELb0ELi2ELi4ELi4ELi4ELb0EEENS1_24CollectiveEpilogueBwdGQAISA_fSD_Li256ELb1ELb1EEENS1_19SingleTileSchedulerILb1ELb0ELb0ELi128EEEEEEEEEvNT_6ParamsE$_ZZN5flash25CollectiveMainloopBwdSm80ILi2ELi2EN4cute5tupleIJNS1_1CILi128EEES4_NS3_ILi64EEEEEEN7cutlass6half_tEfNS7_4arch4Sm80ELb0ELb0ELb1ELb1ELb1ELb0ELb0ELb0ELi2ELi4ELi4ELi4ELb0EE3mmaINS_16FlashAttnBwdSm80ISB_NS_24CollectiveEpilogueBwdGQAIS6_fSA_Li256ELb1ELb1EEENS_19SingleTileSchedulerILb1ELb0ELb0ELi128EEEE13SharedStorageENS1_6TensorINS1_11ArrayEngineIfLm32EEENS1_6LayoutINS2_IJNS2_IJNS3_ILi2EEESO_EEESO_NS3_ILi4EEEEEENS2_IJNS2_IJNS3_ILi1EEESO_EEESQ_NS3_ILi8EEEEEEEEEEEEbRKNSB_6ParamsERT0_S12_iNS2_IJiiiEEERT_ENKUliT_E_clIZSC_ISJ_SX_EbS10_S12_S12_iS13_S15_EUlRS16_iE_EEDaiS16_)
        /*ab80*/ 	.word	0x00000000


	//----- nvinfo : EIATTR_FRAME_SIZE
	.align		4
.L_7328:
        /*ab84*/ 	.byte	0x04, 0x11
        /*ab86*/ 	.short	(.L_7330 - .L_7329)
	.align		4
.L_7329:
        /*ab88*/ 	.word	index@($_ZN7cutlass13device_kernelIN5flash19enable_sm80_to_sm89INS1_16FlashAttnBwdSm80INS1_25CollectiveMainloopBwdSm80ILi2ELi2EN4cute5tupleIJNS5_1CILi128EEES8_NS7_ILi64EEEEEENS_6half_tEfNS_4arch4Sm80ELb0ELb0ELb1ELb1ELb1ELb0ELb0ELb0ELi2ELi4ELi4ELi4ELb0EEENS1_24CollectiveEpilogueBwdGQAISA_fSD_Li256ELb1ELb1EEENS1_19SingleTileSchedulerILb1ELb0ELb0ELi128EEEEEEEEEvNT_6ParamsE$_ZZN5flash25CollectiveMainloopBwdSm80ILi2ELi2EN4cute5tupleIJNS1_1CILi128EEES4_NS3_ILi64EEEEEEN7cutlass6half_tEfNS7_4arch4Sm80ELb0ELb0ELb1ELb1ELb1ELb0ELb0ELb0ELi2ELi4ELi4ELi4ELb0EE3mmaINS_16FlashAttnBwdSm80ISB_NS_24CollectiveEpilogueBwdGQAIS6_fSA_Li256ELb1ELb1EEENS_19SingleTileSchedulerILb1ELb0ELb0ELi128EEEE13SharedStorageENS1_6TensorINS1_11ArrayEngineIfLm32EEENS1_6LayoutINS2_IJNS2_IJNS3_ILi2EEESO_EEESO_NS3_ILi4EEEEEENS2_IJNS2_IJNS3_ILi1EEESO_EEESQ_NS3_ILi8EEEEEEEEEEEEbRKNSB_6ParamsERT0_S12_iNS2_IJiiiEEERT_ENKUlRT_iE_clINSK_INSL_IfLm64EEENSN_INS2_IJSP_SO_SU_EEESV_EEEEEEDaS17_i)
        /*ab8c*/ 	.word	0x00000000


	//----- nvinfo : EIATTR_FRAME_SIZE
	.align		4
.L_7330:
        /*ab90*/ 	.byte	0x04, 0x11
        /*ab92*/ 	.short	(.L_7332 - .L_7331)
	.align		4
.L_7331:
        /*ab94*/ 	.word	index@($_ZN7cutlass13device_kernelIN5flash19enable_sm80_to_sm89INS1_16FlashAttnBwdSm80INS1_25CollectiveMainloopBwdSm80ILi2ELi2EN4cute5tupleIJNS5_1CILi128EEES8_NS7_ILi64EEEEEENS_6half_tEfNS_4arch4Sm80ELb0ELb0ELb1ELb1ELb1ELb0ELb0ELb0ELi2ELi4ELi4ELi4ELb0EEENS1_24CollectiveEpilogueBwdGQAISA_fSD_Li256ELb1ELb1EEENS1_19SingleTileSchedulerILb1ELb0ELb0ELi128EEEEEEEEEvNT_6ParamsE$_ZZN4cute9transformINS_5tupleIJiiNS_1CILi0EEEEEENS1_IJNS1_IJNS2_ILi4EEENS2_ILi8EEEEEES5_NS2_ILi1EEEEEEZNS_7idx2crdIS4_S9_EEDaRKT_RKT0_EUlRKT_RKT0_E_EEDaSD_SG_OT1_ENKUlDpSJ_E_clIJNS1_IJiiEEEiS3_EEEDaSQ_)
        /*ab98*/ 	.word	0x00000000


	//----- nvinfo : EIATTR_FRAME_SIZE
	.align		4
.L_7332:
        /*ab9c*/ 	.byte	0x04, 0x11
        /*ab9e*/ 	.short	(.L_7334 - .L_7333)
	.align		4
.L_7333:
        /*aba0*/ 	.word	index@($_ZN7cutlass13device_kernelIN5flash19enable_sm80_to_sm89INS1_16FlashAttnBwdSm80INS1_25CollectiveMainloopBwdSm80ILi2ELi2EN4cute5tupleIJNS5_1CILi128EEES8_NS7_ILi64EEEEEENS_6half_tEfNS_4arch4Sm80ELb0ELb0ELb1ELb1ELb1ELb0ELb0ELb0ELi2ELi4ELi4ELi4ELb0EEENS1_24CollectiveEpilogueBwdGQAISA_fSD_Li256ELb1ELb1EEENS1_19SingleTileSchedulerILb1ELb0ELb0ELi128EEEEEEEEEvNT_6ParamsE$_ZZN4cute9transformINS_5tupleIJiiNS_1CILi0EEEEEENS1_IJNS1_IJNS2_ILi4EEENS2_ILi8EEEEEENS2_ILi2EEENS2_ILi1EEEEEEZNS_7idx2crdIS4_SA_EEDaRKT_RKT0_EUlRKT_RKT0_E_EEDaSE_SH_OT1_ENKUlDpSK_E_clIJNS1_IJiiEEEiS3_EEEDaSR_)
        /*aba4*/ 	.word	0x00000000


	//----- nvinfo : EIATTR_FRAME_SIZE
	.align		4
.L_7334:
        /*aba8*/ 	.byte	0x04, 0x11
        /*abaa*/ 	.short	(.L_7336 - .L_7335)
	.align		4
.L_7335:
        /*abac*/ 	.word	index@($_ZN7cutlass13device_kernelIN5flash19enable_sm80_to_sm89INS1_16FlashAttnBwdSm80INS1_25CollectiveMainloopBwdSm80ILi2ELi2EN4cute5tupleIJNS5_1CILi128EEES8_NS7_ILi64EEEEEENS_6half_tEfNS_4arch4Sm80ELb0ELb0ELb1ELb1ELb1ELb0ELb0ELb0ELi2ELi4ELi4ELi4ELb0EEENS1_24CollectiveEpilogueBwdGQAISA_fSD_Li256ELb1ELb1EEENS1_19SingleTileSchedulerILb1ELb0ELb0ELi128EEEEEEEEEvNT_6ParamsE$_ZZN4cute7idx2crdINS_5tupleIJiiNS_1CILi0EEEEEENS1_IJNS1_IJNS2_ILi4EEENS2_ILi8EEEEEES5_NS2_ILi1EEEEEEEEDaRKT_RKT0_ENKUlRKT_RKT0_E_clIiS7_EEDaSI_SL_)
        /*abb0*/ 	.word	0x00000000


	//----- nvinfo : EIATTR_FRAME_SIZE
	.align		4
.L_7336:
        /*abb4*/ 	.byte	0x04, 0x11
        /*abb6*/ 	.short	(.L_7338 - .L_7337)
	.align		4
.L_7337:
        /*abb8*/ 	.word	index@($_ZN7cutlass13device_kernelIN5flash19enable_sm80_to_sm89INS1_16FlashAttnBwdSm80INS1_25CollectiveMainloopBwdSm80ILi2ELi2EN4cute5tupleIJNS5_1CILi128EEES8_NS7_ILi64EEEEEENS_6half_tEfNS_4arch4Sm80ELb0ELb0ELb1ELb1ELb1ELb0ELb0ELb0ELi2ELi4ELi4ELi4ELb0EEENS1_24CollectiveEpilogueBwdGQAISA_fSD_Li256ELb1ELb1EEENS1_19SingleTileSchedulerILb1ELb0ELb0ELi128EEEEEEEEEvNT_6ParamsE$_ZZN4cute7idx2crdINS_5tupleIJiiNS_1CILi0EEEEEENS1_IJNS1_IJNS2_ILi4EEENS2_ILi8EEEEEES5_NS2_ILi1EEEEEEEEDaRKT_RKT0_ENKUlRKT_RKT0_E_clIiS5_EEDaSI_SL_)
        /*abbc*/ 	.word	0x00000000


	//----- nvinfo : EIATTR_FRAME_SIZE
	.align		4
.L_7338:
        /*abc0*/ 	.byte	0x04, 0x11
        /*abc2*/ 	.short	(.L_7340 - .L_7339)
	.align		4
.L_7339:
        /*abc4*/ 	.word	index@($_ZN7cutlass13device_kernelIN5flash19enable_sm80_to_sm89INS1_16FlashAttnBwdSm80INS1_25CollectiveMainloopBwdSm80ILi2ELi2EN4cute5tupleIJNS5_1CILi128EEES8_NS7_ILi64EEEEEENS_6half_tEfNS_4arch4Sm80ELb0ELb0ELb1ELb1ELb1ELb0ELb0ELb0ELi2ELi4ELi4ELi4ELb0EEENS1_24CollectiveEpilogueBwdGQAISA_fSD_Li256ELb1ELb1EEENS1_19SingleTileSchedulerILb1ELb0ELb0ELi128EEEEEEEEEvNT_6ParamsE$_ZZN4cute7idx2crdINS_5tupleIJiiNS_1CILi0EEEEEENS1_IJNS1_IJNS2_ILi4EEENS2_ILi8EEEEEENS2_ILi2EEENS2_ILi1EEEEEEEEDaRKT_RKT0_ENKUlRKT_RKT0_E_clIiS8_EEDaSJ_SM_)
        /*abc8*/ 	.word	0x00000000


	//----- nvinfo : EIATTR_FRAME_SIZE
	.align		4
.L_7340:
        /*abcc*/ 	.byte	0x04, 0x11
        /*abce*/ 	.short	(.L_7342 - .L_7341)
	.align		4
.L_7341:
        /*abd0*/ 	.word	index@($_ZN7cutlass13device_kernelIN5flash19enable_sm80_to_sm89INS1_16FlashAttnBwdSm80INS1_25CollectiveMainloopBwdSm80ILi2ELi2EN4cute5tupleIJNS5_1CILi128EEES8_NS7_ILi64EEEEEENS_6half_tEfNS_4arch4Sm80ELb0ELb0ELb1ELb1ELb1ELb0ELb0ELb0ELi2ELi4ELi4ELi4ELb0EEENS1_24CollectiveEpilogueBwdGQAISA_fSD_Li256ELb1ELb1EEENS1_19SingleTileSchedulerILb1ELb0ELb0ELi128EEEEEEEEEvNT_6ParamsE$_ZZN4cute7idx2crdINS_5tupleIJiiNS_1CILi0EEEEEENS1_IJNS1_IJNS2_ILi4EEENS2_ILi8EEEEEENS2_ILi2EEENS2_ILi1EEEEEEEEDaRKT_RKT0_ENKUlRKT_RKT0_E_clIiS7_EEDaSJ_SM_)
        /*abd4*/ 	.word	0x00000000


	//----- nvinfo : EIATTR_FRAME_SIZE
	.align		4
.L_7342:
        /*abd8*/ 	.byte	0x04, 0x11
        /*abda*/ 	.short	(.L_7344 - .L_7343)
	.align		4
.L_7343:
        /*abdc*/ 	.word	index@($_ZN7cutlass13device_kernelIN5flash19enable_sm80_to_sm89INS1_16FlashAttnBwdSm80INS1_25CollectiveMainloopBwdSm80ILi2ELi2EN4cute5tupleIJNS5_1CILi128EEES8_NS7_ILi64EEEEEENS_6half_tEfNS_4arch4Sm80ELb0ELb0ELb1ELb1ELb1ELb0ELb0ELb0ELi2ELi4ELi4ELi4ELb0EEENS1_24CollectiveEpilogueBwdGQAISA_fSD_Li256ELb1ELb1EEENS1_19SingleTileSchedulerILb1ELb0ELb0ELi128EEEEEEEEEvNT_6ParamsE$_ZZN4cute7flattenINS_5tupleIJNS_1CILi1EEENS1_IJiiiEEENS2_ILi64EEENS1_IJNS2_ILi72EEENS2_ILi144EEENS2_ILi288EEEEEENS2_ILi512EEEEEEEEDaRKT_ENKUlRKT_E_clIS4_EEDaSH_)
        /*abe0*/ 	.word	0x00000000


	//----- nvinfo : EIATTR_FRAME_SIZE
	.align		4
.L_7344:
        /*abe4*/ 	.byte	0x04, 0x11
        /*abe6*/ 	.short	(.L_7346 - .L_7345)
	.align		4
.L_7345:
        /*abe8*/ 	.word	index@($_ZN7cutlass13device_kernelIN5flash19enable_sm80_to_sm89INS1_16FlashAttnBwdSm80INS1_25CollectiveMainloopBwdSm80ILi2ELi2EN4cute5tupleIJNS5_1CILi128EEES8_NS7_ILi64EEEEEENS_6half_tEfNS_4arch4Sm80ELb0ELb0ELb1ELb1ELb1ELb0ELb0ELb0ELi2ELi4ELi4ELi4ELb0EEENS1_24CollectiveEpilogueBwdGQAISA_fSD_Li256ELb1ELb1EEENS1_19SingleTileSchedulerILb1ELb0ELb0ELi128EEEEEEEEEvNT_6ParamsE$_ZZN4cute7flattenINS_5tupleIJNS_1CILi1EEENS1_IJNS2_ILi8EEEiiEEENS2_ILi64EEENS1_IJiNS2_ILi144EEENS2_ILi288EEEEEENS2_ILi512EEEEEEEEDaRKT_ENKUlRKT_E_clIS9_EEDaSH_)
        /*abec*/ 	.word	0x00000000


	//----- nvinfo : EIATTR_FRAME_SIZE
	.align		4
.L_7346:
        /*abf0*/ 	.byte	0x04, 0x11
        /*abf2*/ 	.short	(.L_7348 - .L_7347)
	.align		4
.L_7347:
        /*abf4*/ 	.word	index@($_ZN7cutlass13device_kernelIN5flash19enable_sm80_to_sm89INS1_16FlashAttnBwdSm80INS1_25CollectiveMainloopBwdSm80ILi2ELi2EN4cute5tupleIJNS5_1CILi128EEES8_NS7_ILi64EEEEEENS_6half_tEfNS_4arch4Sm80ELb0ELb0ELb1ELb1ELb1ELb0ELb0ELb0ELi2ELi4ELi4ELi4ELb0EEENS1_24CollectiveEpilogueBwdGQAISA_fSD_Li256ELb1ELb1EEENS1_19SingleTileSchedulerILb1ELb0ELb0ELi128EEEEEEEEEvNT_6ParamsE$_ZZN4cute7flattenINS_5tupleIJNS_1CILi1EEENS1_IJNS2_ILi8EEEiiEEENS2_ILi64EEENS1_IJiNS2_ILi144EEENS2_ILi288EEEEEENS2_ILi512EEEEEEEEDaRKT_ENKUlRKT_E_clIS5_EEDaSH_)
        /*abf8*/ 	.word	0x00000000


	//----- nvinfo : EIATTR_FRAME_SIZE
	.align		4
.L_7348:
        /*abfc*/ 	.byte	0x04, 0x11
        /*abfe*/ 	.short	(.L_7350 - .L_7349)
	.align		4
.L_7349:
        /*ac00*/ 	.word	index@($_ZN7cutlass13device_kernelIN5flash19enable_sm80_to_sm89INS1_16FlashAttnBwdSm80INS1_25CollectiveMainloopBwdSm80ILi2ELi2EN4cute5tupleIJNS5_1CILi128EEES8_NS7_ILi64EEEEEENS_6half_tEfNS_4arch4Sm80ELb0ELb0ELb1ELb1ELb1ELb0ELb0ELb0ELi2ELi4ELi4ELi4ELb0EEENS1_24CollectiveEpilogueBwdGQAISA_fSD_Li256ELb1ELb1EEENS1_19SingleTileSchedulerILb1ELb0ELb0ELi128EEEEEEEEEvNT_6ParamsE$_ZZN4cute7flattenINS_5tupleIJNS1_IJNS_1CILi0EEENS1_IJNS2_ILi1EEENS2_ILi512EEEiEEEEEENS2_ILi4096EEENS1_IJiNS2_ILi8192EEEEEEEEEEEDaRKT_ENKUlRKT_E_clISA_EEDaSH_)
        /*ac04*/ 	.word	0x00000000


	//----- nvinfo : EIATTR_FRAME_SIZE
	.align		4
.L_7350:
        /*ac08*/ 	.byte	0x04, 0x11
        /*ac0a*/ 	.short	(.L_7352 - .L_7351)
	.align		4
.L_7351:
        /*ac0c*/ 	.word	index@($_ZN7cutlass13device_kernelIN5flash19enable_sm80_to_sm89INS1_16FlashAttnBwdSm80INS1_25CollectiveMainloopBwdSm80ILi2ELi2EN4cute5tupleIJNS5_1CILi128EEES8_NS7_ILi64EEEEEENS_6half_tEfNS_4arch4Sm80ELb0ELb0ELb1ELb1ELb1ELb0ELb0ELb0ELi2ELi4ELi4ELi4ELb0EEENS1_24CollectiveEpilogueBwdGQAISA_fSD_Li256ELb1ELb1EEENS1_19SingleTileSchedulerILb1ELb0ELb0ELi128EEEEEEEEEvNT_6ParamsE$_ZZN4cute7flattenINS_5tupleIJNS1_IJNS_1CILi0EEENS1_IJNS2_ILi1EEENS2_ILi512EEEiEEEEEENS2_ILi4096EEENS1_IJiNS2_ILi8192EEEEEEEEEEEDaRKT_ENKUlRKT_E_clIS7_EEDaSH_)
        /*ac10*/ 	.word	0x00000000


	//----- nvinfo : EIATTR_FRAME_SIZE
	.align		4
.L_7352:
        /*ac14*/ 	.byte	0x04, 0x11
        /*ac16*/ 	.short	(.L_7354 - .L_7353)
	.align		4
.L_7353:
        /*ac18*/ 	.word	index@($_ZN7cutlass13device_kernelIN5flash19enable_sm80_to_sm89INS1_16FlashAttnBwdSm80INS1_25CollectiveMainloopBwdSm80ILi2ELi2EN4cute5tupleIJNS5_1CILi128EEES8_NS7_ILi64EEEEEENS_6half_tEfNS_4arch4Sm80ELb0ELb0ELb1ELb1ELb1ELb0ELb0ELb0ELi2ELi4ELi4ELi4ELb0EEENS1_24CollectiveEpilogueBwdGQAISA_fSD_Li256ELb1ELb1EEENS1_19SingleTileSchedulerILb1ELb0ELb0ELi128EEEEEEEEEvNT_6ParamsE$_ZZN4cute6upcastILi2ENS_5tupleIJNS1_IJNS_1CILi1EEENS1_IJNS2_ILi2EEES4_S4_EEEEEES4_NS1_IJS4_S4_EEEEEENS1_IJNS1_IJNS2_ILi0EEENS1_IJS3_NS2_ILi512EEEiEEEEEENS2_ILi4096EEENS1_IJiNS2_ILi8192EEEEEEEEEEEDaRKT0_RKT1_ENKUlRKT_RKT0_E_clIS7_SF_EEDaSP_SS_)
        /*ac1c*/ 	.word	0x00000000


	//----- nvinfo : EIATTR_FRAME_SIZE
	.align		4
.L_7354:
        /*ac20*/ 	.byte	0x04, 0x11
        /*ac22*/ 	.short	(.L_7356 - .L_7355)
	.align		4
.L_7355:
        /*ac24*/ 	.word	index@($_ZN7cutlass13device_kernelIN5flash19enable_sm80_to_sm89INS1_16FlashAttnBwdSm80INS1_25CollectiveMainloopBwdSm80ILi2ELi2EN4cute5tupleIJNS5_1CILi128EEES8_NS7_ILi64EEEEEENS_6half_tEfNS_4arch4Sm80ELb0ELb0ELb1ELb1ELb1ELb0ELb0ELb0ELi2ELi4ELi4ELi4ELb0EEENS1_24CollectiveEpilogueBwdGQAISA_fSD_Li256ELb1ELb1EEENS1_19SingleTileSchedulerILb1ELb0ELb0ELi128EEEEEEEEEvNT_6ParamsE$_ZZN4cute6upcastILi2ENS_5tupleIJNS1_IJNS_1CILi1EEENS1_IJNS2_ILi2EEES4_S4_EEEEEES4_NS1_IJS4_S4_EEEEEENS1_IJNS1_IJNS2_ILi0EEENS1_IJS3_NS2_ILi512EEEiEEEEEENS2_ILi4096EEENS1_IJiNS2_ILi8192EEEEEEEEEEEDaRKT0_RKT1_ENKUlRKT_RKT0_E_clIS6_SC_EEDaSP_SS_)
        /*ac28*/ 	.word	0x00000000


	//----- nvinfo : EIATTR_FRAME_SIZE
	.align		4
.L_7356:
        /*ac2c*/ 	.byte	0x04, 0x11
        /*ac2e*/ 	.short	(.L_7358 - .L_7357)
	.align		4
.L_7357:
        /*ac30*/ 	.word	index@($_ZN7cutlass13device_kernelIN5flash19enable_sm80_to_sm89INS1_16FlashAttnBwdSm80INS1_25CollectiveMainloopBwdSm80ILi2ELi2EN4cute5tupleIJNS5_1CILi128EEES8_NS7_ILi64EEEEEENS_6half_tEfNS_4arch4Sm80ELb0ELb0ELb1ELb1ELb1ELb0ELb0ELb0ELi2ELi4ELi4ELi4ELb0EEENS1_24CollectiveEpilogueBwdGQAISA_fSD_Li256ELb1ELb1EEENS1_19SingleTileSchedulerILb1ELb0ELb0ELi128EEEEEEEEEvNT_6ParamsE$_ZZN4cute6detail16composition_implINS_5tupleIJNS_1CILi8EEENS3_ILi2EEES5_S5_S4_S5_EEENS2_IJNS3_ILi1EEEiiiNS3_ILi72EEENS3_ILi512EEEEEENS2_IJNS2_IJS5_S5_S5_EEES5_NS3_ILi4EEEEEENS2_IJNS2_IJS7_S9_S4_EEENS3_ILi4096EEENS3_ILi16EEEEEEEEDaRKT_RKT0_RKT1_RKT2_ENKUlRKT_RKT0_E_clISC_SG_EEDaSW_SZ_)
        /*ac34*/ 	.word	0x00000000


	//----- nvinfo : EIATTR_FRAME_SIZE
	.align		4
.L_7358:
        /*ac38*/ 	.byte	0x04, 0x11
        /*ac3a*/ 	.short	(.L_7360 - .L_7359)
	.align		4
.L_7359:
        /*ac3c*/ 	.word	index@($_ZN7cutlass13device_kernelIN5flash19enable_sm80_to_sm89INS1_16FlashAttnBwdSm80INS1_25CollectiveMainloopBwdSm80ILi2ELi2EN4cute5tupleIJNS5_1CILi128EEES8_NS7_ILi64EEEEEENS_6half_tEfNS_4arch4Sm80ELb0ELb0ELb1ELb1ELb1ELb0ELb0ELb0ELi2ELi4ELi4ELi4ELb0EEENS1_24CollectiveEpilogueBwdGQAISA_fSD_Li256ELb1ELb1EEENS1_19SingleTileSchedulerILb1ELb0ELb0ELi128EEEEEEEEEvNT_6ParamsE$_ZZN4cute6detail16composition_implINS_5tupleIJNS_1CILi8EEENS3_ILi2EEES5_S5_S4_S5_EEENS2_IJNS3_ILi1EEEiiiNS3_ILi72EEENS3_ILi512EEEEEENS2_IJNS2_IJS5_S5_S5_EEES5_NS3_ILi4EEEEEENS2_IJNS2_IJS7_S9_S4_EEENS3_ILi4096EEENS3_ILi16EEEEEEEEDaRKT_RKT0_RKT1_RKT2_ENKUlRKT_RKT0_E_clISB_SE_EEDaSW_SZ_)
        /*ac40*/ 	.word	0x00000000


	//----- nvinfo : EIATTR_FRAME_SIZE
	.align		4
.L_7360:
        /*ac44*/ 	.byte	0x04, 0x11
        /*ac46*/ 	.short	(.L_7362 - .L_7361)
	.align		4
.L_7361:
        /*ac48*/ 	.word	index@($_ZN7cutlass13device_kernelIN5flash19enable_sm80_to_sm89INS1_16FlashAttnBwdSm80INS1_25CollectiveMainloopBwdSm80ILi2ELi2EN4cute5tupleIJNS5_1CILi128EEES8_NS7_ILi64EEEEEENS_6half_tEfNS_4arch4Sm80ELb0ELb0ELb1ELb1ELb1ELb0ELb0ELb0ELi2ELi4ELi4ELi4ELb0EEENS1_24CollectiveEpilogueBwdGQAISA_fSD_Li256ELb1ELb1EEENS1_19SingleTileSchedulerILb1ELb0ELb0ELi128EEEEEEEEEvNT_6ParamsE$_ZZN4cute6detail16composition_implINS_5tupleIJNS_1CILi8EEENS3_ILi2EEES5_S5_S4_S5_EEENS2_IJNS3_ILi1EEEiiiNS3_ILi72EEENS3_ILi512EEEEEENS2_IJNS2_IJS5_S5_S5_EEES5_NS2_IJNS3_ILi4EEES5_EEEEEENS2_IJNS2_IJS7_S9_S4_EEENS3_ILi4096EEENS2_IJNS3_ILi16EEENS3_ILi8192EEEEEEEEEEEDaRKT_RKT0_RKT1_RKT2_ENKUlRKT_RKT0_E_clISD_SJ_EEDaSZ_S12_)
        /*ac4c*/ 	.word	0x00000000


	//----- nvinfo : EIATTR_FRAME_SIZE
	.align		4
.L_7362:
        /*ac50*/ 	.byte	0x04, 0x11
        /*ac52*/ 	.short	(.L_7364 - .L_7363)
	.align		4
.L_7363:
        /*ac54*/ 	.word	index@($_ZN7cutlass13device_kernelIN5flash19enable_sm80_to_sm89INS1_16FlashAttnBwdSm80INS1_25CollectiveMainloopBwdSm80ILi2ELi2EN4cute5tupleIJNS5_1CILi128EEES8_NS7_ILi64EEEEEENS_6half_tEfNS_4arch4Sm80ELb0ELb0ELb1ELb1ELb1ELb0ELb0ELb0ELi2ELi4ELi4ELi4ELb0EEENS1_24CollectiveEpilogueBwdGQAISA_fSD_Li256ELb1ELb1EEENS1_19SingleTileSchedulerILb1ELb0ELb0ELi128EEEEEEEEEvNT_6ParamsE$_ZZN4cute6detail16composition_implINS_5tupleIJNS_1CILi8EEENS3_ILi2EEES5_S5_S4_S5_EEENS2_IJNS3_ILi1EEEiiiNS3_ILi72EEENS3_ILi512EEEEEENS2_IJNS2_IJS5_S5_S5_EEES5_NS2_IJNS3_ILi4EEES5_EEEEEENS2_IJNS2_IJS7_S9_S4_EEENS3_ILi4096EEENS2_IJNS3_ILi16EEENS3_ILi8192EEEEEEEEEEEDaRKT_RKT0_RKT1_RKT2_ENKUlRKT_RKT0_E_clISB_SF_EEDaSZ_S12_)
        /*ac58*/ 	.word	0x00000000


	//----- nvinfo : EIATTR_FRAME_SIZE
	.align		4
.L_7364:
        /*ac5c*/ 	.byte	0x04, 0x11
        /*ac5e*/ 	.short	(.L_7366 - .L_7365)
	.align		4
.L_7365:
        /*ac60*/ 	.word	index@($_ZN7cutlass13device_kernelIN5flash19enable_sm80_to_sm89INS1_16FlashAttnBwdSm80INS1_25CollectiveMainloopBwdSm80ILi2ELi2EN4cute5tupleIJNS5_1CILi128EEES8_NS7_ILi64EEEEEENS_6half_tEfNS_4arch4Sm80ELb0ELb0ELb1ELb1ELb1ELb0ELb0ELb0ELi2ELi4ELi4ELi4ELb0EEENS1_24CollectiveEpilogueBwdGQAISA_fSD_Li256ELb1ELb1EEENS1_19SingleTileSchedulerILb1ELb0ELb0ELi128EEEEEEEEEvNT_6ParamsE$_ZZN4cute6detail16composition_implINS_5tupleIJNS_1CILi8EEENS3_ILi2EEES5_S5_S4_S5_EEENS2_IJNS3_ILi1EEEiiiNS3_ILi72EEENS3_ILi512EEEEEENS2_IJNS2_IJS5_S5_EEES4_NS3_ILi4EEEEEENS2_IJNS2_IJS7_S4_EEENS3_ILi1024EEENS3_ILi16EEEEEEEEDaRKT_RKT0_RKT1_RKT2_ENKUlRKT_RKT0_E_clISC_SG_EEDaSW_SZ_)
        /*ac64*/ 	.word	0x00000000


	//----- nvinfo : EIATTR_FRAME_SIZE
	.align		4
.L_7366:
        /*ac68*/ 	.byte	0x04, 0x11
        /*ac6a*/ 	.short	(.L_7368 - .L_7367)
	.align		4
.L_7367:
        /*ac6c*/ 	.word	index@($_ZN7cutlass13device_kernelIN5flash19enable_sm80_to_sm89INS1_16FlashAttnBwdSm80INS1_25CollectiveMainloopBwdSm80ILi2ELi2EN4cute5tupleIJNS5_1CILi128EEES8_NS7_ILi64EEEEEENS_6half_tEfNS_4arch4Sm80ELb0ELb0ELb1ELb1ELb1ELb0ELb0ELb0ELi2ELi4ELi4ELi4ELb0EEENS1_24CollectiveEpilogueBwdGQAISA_fSD_Li256ELb1ELb1EEENS1_19SingleTileSchedulerILb1ELb0ELb0ELi128EEEEEEEEEvNT_6ParamsE$_ZZN4cute6detail16composition_implINS_5tupleIJNS_1CILi8EEENS3_ILi2EEES5_S5_S4_S5_EEENS2_IJNS3_ILi1EEEiiiNS3_ILi72EEENS3_ILi512EEEEEENS2_IJNS2_IJS5_S5_EEES4_NS3_ILi4EEEEEENS2_IJNS2_IJS7_S4_EEENS3_ILi1024EEENS3_ILi16EEEEEEEEDaRKT_RKT0_RKT1_RKT2_ENKUlRKT_RKT0_E_clISB_SE_EEDaSW_SZ_)
        /*ac70*/ 	.word	0x00000000


	//----- nvinfo : EIATTR_FRAME_SIZE
	.align		4
.L_7368:
        /*ac74*/ 	.byte	0x04, 0x11
        /*ac76*/ 	.short	(.L_7370 - .L_7369)
	.align		4
.L_7369:
        /*ac78*/ 	.word	index@($_ZN7cutlass13device_kernelIN5flash19enable_sm80_to_sm89INS1_16FlashAttnBwdSm80INS1_25CollectiveMainloopBwdSm80ILi2ELi2EN4cute5tupleIJNS5_1CILi128EEES8_NS7_ILi64EEEEEENS_6half_tEfNS_4arch4Sm80ELb0ELb0ELb1ELb1ELb1ELb0ELb0ELb0ELi2ELi4ELi4ELi4ELb0EEENS1_24CollectiveEpilogueBwdGQAISA_fSD_Li256ELb1ELb1EEENS1_19SingleTileSchedulerILb1ELb0ELb0ELi128EEEEEEEEEvNT_6ParamsE$_ZZN4cute6detail16composition_implINS_5tupleIJNS_1CILi16EEENS3_ILi2EEES5_S5_NS3_ILi4EEES5_EEENS2_IJNS3_ILi1EEEiiiNS3_ILi144EEENS3_ILi512EEEEEENS2_IJNS2_IJS5_S5_EEES6_NS3_ILi8EEEEEENS2_IJNS2_IJNS3_ILi64EEESA_EEES4_NS3_ILi1024EEEEEEEEDaRKT_RKT0_RKT1_RKT2_ENKUlRKT_RKT0_E_clISC_SG_EEDaSX_S10_)
        /*ac7c*/ 	.word	0x00000000


	//----- nvinfo : EIATTR_FRAME_SIZE
	.align		4
.L_7370:
        /*ac80*/ 	.byte	0x04, 0x11
        /*ac82*/ 	.short	(.L_7372 - .L_7371)
	.align		4
.L_7371:
        /*ac84*/ 	.word	index@($_ZN7cutlass13device_kernelIN5flash19enable_sm80_to_sm89INS1_16FlashAttnBwdSm80INS1_25CollectiveMainloopBwdSm80ILi2ELi2EN4cute5tupleIJNS5_1CILi128EEES8_NS7_ILi64EEEEEENS_6half_tEfNS_4arch4Sm80ELb0ELb0ELb1ELb1ELb1ELb0ELb0ELb0ELi2ELi4ELi4ELi4ELb0EEENS1_24CollectiveEpilogueBwdGQAISA_fSD_Li256ELb1ELb1EEENS1_19SingleTileSchedulerILb1ELb0ELb0ELi128EEEEEEEEEvNT_6ParamsE$_ZZN4cute6detail16composition_implINS_5tupleIJNS_1CILi16EEENS3_ILi2EEES5_S5_NS3_ILi4EEES5_EEENS2_IJNS3_ILi1EEEiiiNS3_ILi144EEENS3_ILi512EEEEEENS2_IJNS2_IJS5_S5_EEES6_NS3_ILi8EEEEEENS2_IJNS2_IJNS3_ILi64EEESA_EEES4_NS3_ILi1024EEEEEEEEDaRKT_RKT0_RKT1_RKT2_ENKUlRKT_RKT0_E_clIS6_S4_EEDaSX_S10_)
        /*ac88*/ 	.word	0x00000000


	//----- nvinfo : EIATTR_FRAME_SIZE
	.align		4
.L_7372:
        /*ac8c*/ 	.byte	0x04, 0x11
        /*ac8e*/ 	.short	(.L_7374 - .L_7373)
	.align		4
.L_7373:
        /*ac90*/ 	.word	index@($_ZN7cutlass13device_kernelIN5flash19enable_sm80_to_sm89INS1_16FlashAttnBwdSm80INS1_25CollectiveMainloopBwdSm80ILi2ELi2EN4cute5tupleIJNS5_1CILi128EEES8_NS7_ILi64EEEEEENS_6half_tEfNS_4arch4Sm80ELb0ELb0ELb1ELb1ELb1ELb0ELb0ELb0ELi2ELi4ELi4ELi4ELb0EEENS1_24CollectiveEpilogueBwdGQAISA_fSD_Li256ELb1ELb1EEENS1_19SingleTileSchedulerILb1ELb0ELb0ELi128EEEEEEEEEvNT_6ParamsE$_ZZN4cute5sliceINS_5tupleIJNS_10UnderscoreES2_iEEENS1_IJNS1_IJNS_1CILi1EEENS4_ILi0EEEEEEiNS4_ILi1024EEEEEEEEDaRKT_RKT0_ENKUlRKT_RKT0_E_clIS2_iEEDaSI_SL_)
        /*ac94*/ 	.word	0x00000000


	//----- nvinfo : EIATTR_FRAME_SIZE
	.align		4
.L_7374:
        /*ac98*/ 	.byte	0x04, 0x11
        /*ac9a*/ 	.short	(.L_7376 - .L_7375)
	.align		4
.L_7375:
        /*ac9c*/ 	.word	index@($_ZN7cutlass13device_kernelIN5flash19enable_sm80_to_sm89INS1_16FlashAttnBwdSm80INS1_25CollectiveMainloopBwdSm80ILi2ELi2EN4cute5tupleIJNS5_1CILi128EEES8_NS7_ILi64EEEEEENS_6half_tEfNS_4arch4Sm80ELb0ELb0ELb1ELb1ELb1ELb0ELb0ELb0ELi2ELi4ELi4ELi4ELb0EEENS1_24CollectiveEpilogueBwdGQAISA_fSD_Li256ELb1ELb1EEENS1_19SingleTileSchedulerILb1ELb0ELb0ELi128EEEEEEEEEvNT_6ParamsE$_ZZN4cute5sliceINS_5tupleIJNS_10UnderscoreES2_S2_iEEENS1_IJNS1_IJNS_1CILi1EEENS4_ILi0EEEEEEiNS4_ILi1024EEENS4_ILi8192EEEEEEEEDaRKT_RKT0_ENKUlRKT_RKT0_E_clIS2_iEEDaSJ_SM_)
        /*aca0*/ 	.word	0x00000000


	//----- nvinfo : EIATTR_FRAME_SIZE
	.align		4
.L_7376:
        /*aca4*/ 	.byte	0x04, 0x11
        /*aca6*/ 	.short	(.L_7378 - .L_7377)
	.align		4
.L_7377:
        /*aca8*/ 	.word	index@($_ZN7cutlass13device_kernelIN5flash19enable_sm80_to_sm89INS1_16FlashAttnBwdSm80INS1_25CollectiveMainloopBwdSm80ILi2ELi2EN4cute5tupleIJNS5_1CILi128EEES8_NS7_ILi64EEEEEENS_6half_tEfNS_4arch4Sm80ELb0ELb0ELb1ELb1ELb1ELb0ELb0ELb0ELi2ELi4ELi4ELi4ELb0EEENS1_24CollectiveEpilogueBwdGQAISA_fSD_Li256ELb1ELb1EEENS1_19SingleTileSchedulerILb1ELb0ELb0ELi128EEEEEEEEEvNT_6ParamsE$_ZZN4cute5sliceINS_5tupleIJNS_10UnderscoreES2_S2_iEEENS1_IJNS1_IJNS_1CILi1EEENS4_ILi0EEEEEENS4_ILi4096EEENS1_IJiiEEENS1_IJS6_NS4_ILi8192EEEEEEEEEEEDaRKT_RKT0_ENKUlRKT_RKT0_E_clIS2_S9_EEDaSL_SO_)
        /*acac*/ 	.word	0x00000000


	//----- nvinfo : EIATTR_FRAME_SIZE
	.align		4
.L_7378:
        /*acb0*/ 	.byte	0x04, 0x11
        /*acb2*/ 	.short	(.L_7380 - .L_7379)
	.align		4
.L_7379:
        /*acb4*/ 	.word	index@($_ZN7cutlass13device_kernelIN5flash19enable_sm80_to_sm89INS1_16FlashAttnBwdSm80INS1_25CollectiveMainloopBwdSm80ILi2ELi2EN4cute5tupleIJNS5_1CILi128EEES8_NS7_ILi64EEEEEENS_6half_tEfNS_4arch4Sm80ELb0ELb0ELb1ELb1ELb1ELb0ELb0ELb0ELi2ELi4ELi4ELi4ELb0EEENS1_24CollectiveEpilogueBwdGQAISA_fSD_Li256ELb1ELb1EEENS1_19SingleTileSchedulerILb1ELb0ELb0ELi128EEEEEEEEEvNT_6ParamsE$_ZZN4cute5sliceINS_5tupleIJNS_10UnderscoreES2_NS_1CILi0EEEEEENS1_IJNS1_IJNS3_ILi1EEES4_EEEiNS3_ILi1024EEEEEEEEDaRKT_RKT0_ENKUlRKT_RKT0_E_clIS2_iEEDaSI_SL_)
        /*acb8*/ 	.word	0x00000000


	//----- nvinfo : EIATTR_FRAME_SIZE
	.align		4
.L_7380:
        /*acbc*/ 	.byte	0x04, 0x11
        /*acbe*/ 	.short	(.L_7382 - .L_7381)
	.align		4
.L_7381:
        /*acc0*/ 	.word	index@($_ZN7cutlass13device_kernelIN5flash19enable_sm80_to_sm89INS1_16FlashAttnBwdSm80INS1_25CollectiveMainloopBwdSm80ILi2ELi2EN4cute5tupleIJNS5_1CILi128EEES8_NS7_ILi64EEEEEENS_6half_tEfNS_4arch4Sm80ELb0ELb0ELb1ELb1ELb1ELb0ELb0ELb0ELi2ELi4ELi4ELi4ELb0EEENS1_24CollectiveEpilogueBwdGQAISA_fSD_Li256ELb1ELb1EEENS1_19SingleTileSchedulerILb1ELb0ELb0ELi128EEEEEEEEEvNT_6ParamsE$_ZZN4cute5sliceINS_5tupleIJNS1_IJNS_10UnderscoreENS_1CILi0EEEEEENS1_IJS4_S2_EEEEEENS1_IJNS1_IJNS1_IJNS3_ILi1EEES4_EEES4_EEENS1_IJNS1_IJS4_S4_EEEiEEEEEEEEDaRKT_RKT0_ENKUlRKT_RKT0_E_clIS6_SC_EEDaSM_SP_)
        /*acc4*/ 	.word	0x00000000


	//----- nvinfo : EIATTR_FRAME_SIZE
	.align		4
.L_7382:
        /*acc8*/ 	.byte	0x04, 0x11
        /*acca*/ 	.short	(.L_7384 - .L_7383)
	.align		4
.L_7383:
        /*accc*/ 	.word	index@($_ZN7cutlass13device_kernelIN5flash19enable_sm80_to_sm89INS1_16FlashAttnBwdSm80INS1_25CollectiveMainloopBwdSm80ILi2ELi2EN4cute5tupleIJNS5_1CILi128EEES8_NS7_ILi64EEEEEENS_6half_tEfNS_4arch4Sm80ELb0ELb0ELb1ELb1ELb1ELb0ELb0ELb0ELi2ELi4ELi4ELi4ELb0EEENS1_24CollectiveEpilogueBwdGQAISA_fSD_Li256ELb1ELb1EEENS1_19SingleTileSchedulerILb1ELb0ELb0ELi128EEEEEEEEEvNT_6ParamsE$_ZZN4cute4takeILi1ELi3ENS_5tupleIJNS1_IJiNS_1CILi512EEEEEENS1_IJiiEEENS2_ILi1024EEEEEEEEDaRKT1_ENKUlDpRKT_E_clIJS5_S6_EEEDaSE_)
        /*acd0*/ 	.word	0x00000000


	//----- nvinfo : EIATTR_FRAME_SIZE
	.align		4
.L_7384:
        /*acd4*/ 	.byte	0x04, 0x11
        /*acd6*/ 	.short	(.L_7386 - .L_7385)
	.align		4
.L_7385:
        /*acd8*/ 	.word	index@($_ZN7cutlass13device_kernelIN5flash19enable_sm80_to_sm89INS1_16FlashAttnBwdSm80INS1_25CollectiveMainloopBwdSm80ILi2ELi2EN4cute5tupleIJNS5_1CILi128EEES8_NS7_ILi64EEEEEENS_6half_tEfNS_4arch4Sm80ELb0ELb0ELb1ELb1ELb1ELb0ELb0ELb0ELi2ELi4ELi4ELi4ELb0EEENS1_24CollectiveEpilogueBwdGQAISA_fSD_Li256ELb1ELb1EEENS1_19SingleTileSchedulerILb1ELb0ELb0ELi128EEEEEEEEEvNT_6ParamsE$_ZZN4cute4takeILi1ELi3ENS_5tupleIJNS1_IJNS_1CILi1EEEiEEENS2_ILi1024EEENS1_IJiiEEEEEEEEDaRKT1_ENKUlDpRKT_E_clIJS5_S6_EEEDaSE_)
        /*acdc*/ 	.word	0x00000000


	//----- nvinfo : EIATTR_FRAME_SIZE
	.align		4
.L_7386:
        /*ace0*/ 	.byte	0x04, 0x11
        /*ace2*/ 	.short	(.L_7388 - .L_7387)
	.align		4
.L_7387:
        /*ace4*/ 	.word	index@($_ZN7cutlass13device_kernelIN5flash19enable_sm80_to_sm89INS1_16FlashAttnBwdSm80INS1_25CollectiveMainloopBwdSm80ILi2ELi2EN4cute5tupleIJNS5_1CILi128EEES8_NS7_ILi64EEEEEENS_6half_tEfNS_4arch4Sm80ELb0ELb0ELb1ELb1ELb1ELb0ELb0ELb0ELi2ELi4ELi4ELi4ELb0EEENS1_24CollectiveEpilogueBwdGQAISA_fSD_Li256ELb1ELb1EEENS1_19SingleTileSchedulerILb1ELb0ELb0ELi128EEEEEEEEEvNT_6ParamsE$_ZZN4cute4takeILi1ELi3ENS_5tupleIJNS1_IJNS_1CILi1EEENS2_ILi512EEEiEEENS2_ILi4096EEENS1_IJiiEEEEEEEEDaRKT1_ENKUlDpRKT_E_clIJS6_S7_EEEDaSF_)
        /*ace8*/ 	.word	0x00000000


	//----- nvinfo : EIATTR_FRAME_SIZE
	.align		4
.L_7388:
        /*acec*/ 	.byte	0x04, 0x11
        /*acee*/ 	.short	(.L_7390 - .L_7389)
	.align		4
.L_7389:
        /*acf0*/ 	.word	index@($_ZN7cutlass13device_kernelIN5flash19enable_sm80_to_sm89INS1_16FlashAttnBwdSm80INS1_25CollectiveMainloopBwdSm80ILi2ELi2EN4cute5tupleIJNS5_1CILi128EEES8_NS7_ILi64EEEEEENS_6half_tEfNS_4arch4Sm80ELb0ELb0ELb1ELb1ELb1ELb0ELb0ELb0ELi2ELi4ELi4ELi4ELb0EEENS1_24CollectiveEpilogueBwdGQAISA_fSD_Li256ELb1ELb1EEENS1_19SingleTileSchedulerILb1ELb0ELb0ELi128EEEEEEEEEvNT_6ParamsE$_ZZN4cute4takeILi1ELi3ENS_5tupleIJNS1_IJNS_1CILi1EEENS2_ILi512EEEiEEENS2_ILi4096EEENS1_IJNS1_IJiiEEENS2_ILi8192EEEEEEEEEEEDaRKT1_ENKUlDpRKT_E_clIJS6_S9_EEEDaSH_)
        /*acf4*/ 	.word	0x00000000


	//----- nvinfo : EIATTR_FRAME_SIZE
	.align		4
.L_7390:
        /*acf8*/ 	.byte	0x04, 0x11
        /*acfa*/ 	.short	(.L_7392 - .L_7391)
	.align		4
.L_7391:
        /*acfc*/ 	.word	index@($_ZN7cutlass13device_kernelIN5flash19enable_sm80_to_sm89INS1_16FlashAttnBwdSm80INS1_25CollectiveMainloopBwdSm80ILi2ELi2EN4cute5tupleIJNS5_1CILi128EEES8_NS7_ILi64EEEEEENS_6half_tEfNS_4arch4Sm80ELb0ELb0ELb1ELb1ELb1ELb0ELb0ELb0ELi2ELi4ELi4ELi4ELb0EEENS1_24CollectiveEpilogueBwdGQAISA_fSD_Li256ELb1ELb1EEENS1_19SingleTileSchedulerILb1ELb0ELb0ELi128EEEEEEEEEvNT_6ParamsE$_ZZN4cute4takeILi1ELi2ENS_5tupleIJNS1_IJNS_1CILi1EEENS2_ILi0EEEEEEiEEEEEDaRKT1_ENKUlDpRKT_E_clIJiEEEDaSD_)
        /*ad00*/ 	.word	0x00000000


	//----- nvinfo : EIATTR_FRAME_SIZE
	.align		4
.L_7392:
        /*ad04*/ 	.byte	0x04, 0x11
        /*ad06*/ 	.short	(.L_7394 - .L_7393)
	.align		4
.L_7393:
        /*ad08*/ 	.word	index@($_ZN7cutlass13device_kernelIN5flash19enable_sm80_to_sm89INS1_16FlashAttnBwdSm80INS1_25CollectiveMainloopBwdSm80ILi2ELi2EN4cute5tupleIJNS5_1CILi128EEES8_NS7_ILi64EEEEEENS_6half_tEfNS_4arch4Sm80ELb0ELb0ELb1ELb1ELb1ELb0ELb0ELb0ELi2ELi4ELi4ELi4ELb0EEENS1_24CollectiveEpilogueBwdGQAISA_fSD_Li256ELb1ELb1EEENS1_19SingleTileSchedulerILb1ELb0ELb0ELi128EEEEEEEEEvNT_6ParamsE$_ZZN4cute4diceINS_5tupleIJNS1_IJiNS1_IJiNS_1CILi0EEEEEEEEENS1_IJNS_10UnderscoreENS1_IJS6_S6_EEEEEEEEES9_EEDaRKT_RKT0_ENKUlRKT_RKT0_E_clIS5_S5_EEDaSI_SL_)
        /*ad0c*/ 	.word	0x00000000


	//----- nvinfo : EIATTR_FRAME_SIZE
	.align		4
.L_7394:
        /*ad10*/ 	.byte	0x04, 0x11
        /*ad12*/ 	.short	(.L_7396 - .L_7395)
	.align		4
.L_7395:
        /*ad14*/ 	.word	index@($_ZN7cutlass13device_kernelIN5flash19enable_sm80_to_sm89INS1_16FlashAttnBwdSm80INS1_25CollectiveMainloopBwdSm80ILi2ELi2EN4cute5tupleIJNS5_1CILi128EEES8_NS7_ILi64EEEEEENS_6half_tEfNS_4arch4Sm80ELb0ELb0ELb1ELb1ELb1ELb0ELb0ELb0ELi2ELi4ELi4ELi4ELb0EEENS1_24CollectiveEpilogueBwdGQAISA_fSD_Li256ELb1ELb1EEENS1_19SingleTileSchedulerILb1ELb0ELb0ELi128EEEEEEEEEvNT_6ParamsE$_ZZN4cute16flatten_to_tupleINS_5tupleIJNS_1CILi4096EEENS1_IJiiEEEEEEEEDaRKT_ENKUlRKT_E_clIS4_EEDaSB_)
        /*ad18*/ 	.word	0x00000000


	//----- nvinfo : EIATTR_FRAME_SIZE
	.align		4
.L_7396:
        /*ad1c*/ 	.byte	0x04, 0x11
        /*ad1e*/ 	.short	(.L_7398 - .L_7397)
	.align		4
.L_7397:
        /*ad20*/ 	.word	index@($_ZN7cutlass13device_kernelIN5flash19enable_sm80_to_sm89INS1_16FlashAttnBwdSm80INS1_25CollectiveMainloopBwdSm80ILi2ELi2EN4cute5tupleIJNS5_1CILi128EEES8_NS7_ILi64EEEEEENS_6half_tEfNS_4arch4Sm80ELb0ELb0ELb1ELb1ELb1ELb0ELb0ELb0ELi2ELi4ELi4ELi4ELb0EEENS1_24CollectiveEpilogueBwdGQAISA_fSD_Li256ELb1ELb1EEENS1_19SingleTileSchedulerILb1ELb0ELb0ELi128EEEEEEEEEvNT_6ParamsE$_ZZN4cute16flatten_to_tupleINS_5tupleIJNS_1CILi4096EEENS1_IJNS1_IJiiEEENS2_ILi8192EEEEEEEEEEEDaRKT_ENKUlRKT_E_clIS6_EEDaSD_)
        /*ad24*/ 	.word	0x00000000


	//----- nvinfo : EIATTR_FRAME_SIZE
	.align		4
.L_7398:
        /*ad28*/ 	.byte	0x04, 0x11
        /*ad2a*/ 	.short	(.L_7400 - .L_7399)
	.align		4
.L_7399:
        /*ad2c*/ 	.word	index@($_ZN7cutlass13device_kernelIN5flash19enable_sm80_to_sm89INS1_16FlashAttnBwdSm80INS1_25CollectiveMainloopBwdSm80ILi2ELi2EN4cute5tupleIJNS5_1CILi128EEES8_NS7_ILi64EEEEEENS_6half_tEfNS_4arch4Sm80ELb0ELb0ELb1ELb1ELb1ELb0ELb0ELb0ELi2ELi4ELi4ELi4ELb0EEENS1_24CollectiveEpilogueBwdGQAISA_fSD_Li256ELb1ELb1EEENS1_19SingleTileSchedulerILb1ELb0ELb0ELi128EEEEEEEEEvNT_6ParamsE$_ZZN4cute16flatten_to_tupleINS_5tupleIJNS_1CILi1024EEENS1_IJiiEEEEEEEEDaRKT_ENKUlRKT_E_clIS4_EEDaSB_)
        /*ad30*/ 	.word	0x00000000


	//----- nvinfo : EIATTR_FRAME_SIZE
	.align		4
.L_7400:
        /*ad34*/ 	.byte	0x04, 0x11
        /*ad36*/ 	.short	(.L_7402 - .L_7401)
	.align		4
.L_7401:
        /*ad38*/ 	.word	index@($_ZN7cutlass13device_kernelIN5flash19enable_sm80_to_sm89INS1_16FlashAttnBwdSm80INS1_25CollectiveMainloopBwdSm80ILi2ELi2EN4cute5tupleIJNS5_1CILi128EEES8_NS7_ILi64EEEEEENS_6half_tEfNS_4arch4Sm80ELb0ELb0ELb1ELb1ELb1ELb0ELb0ELb0ELi2ELi4ELi4ELi4ELb0EEENS1_24CollectiveEpilogueBwdGQAISA_fSD_Li256ELb1ELb1EEENS1_19SingleTileSchedulerILb1ELb0ELb0ELi128EEEEEEEEEvNT_6ParamsE$_ZZN4cute16flatten_to_tupleINS_5tupleIJNS1_IJiiEEENS_1CILi1024EEEEEEEEDaRKT_ENKUlRKT_E_clIS2_EEDaSB_)
        /*ad3c*/ 	.word	0x00000000


	//----- nvinfo : EIATTR_FRAME_SIZE
	.align		4
.L_7402:
        /*ad40*/ 	.byte	0x04, 0x11
        /*ad42*/ 	.short	(.L_7404 - .L_7403)
	.align		4
.L_7403:
        /*ad44*/ 	.word	index@($_ZN7cutlass13device_kernelIN5flash19enable_sm80_to_sm89INS1_16FlashAttnBwdSm80INS1_25CollectiveMainloopBwdSm80ILi2ELi2EN4cute5tupleIJNS5_1CILi128EEES8_NS7_ILi64EEEEEENS_6half_tEfNS_4arch4Sm80ELb0ELb0ELb1ELb1ELb1ELb0ELb0ELb0ELi2ELi4ELi4ELi4ELb0EEENS1_24CollectiveEpilogueBwdGQAISA_fSD_Li256ELb1ELb1EEENS1_19SingleTileSchedulerILb1ELb0ELb0ELi128EEEEEEEEEvNT_6ParamsE$_ZZN4cute14logical_divideINS_5tupleIJNS1_IJNS_1CILi8EEENS2_ILi1EEEEEENS1_IJNS2_ILi2EEEEEEEEENS1_IJNS1_IJS4_NS2_ILi0EEEEEENS1_IJiEEEEEENS1_IJS5_NS_6LayoutIS4_S9_EEEEEEEDaRKNSD_IT_T0_EERKT1_ENKUlRKT_RKT0_E_clINSD_IS7_SB_EESE_EEDaSQ_ST_)
        /*ad48*/ 	.word	0x00000000


	//----- nvinfo : EIATTR_FRAME_SIZE
	.align		4
.L_7404:
        /*ad4c*/ 	.byte	0x04, 0x11
        /*ad4e*/ 	.short	(.L_7406 - .L_7405)
	.align		4
.L_7405:
        /*ad50*/ 	.word	index@($_ZN7cutlass13device_kernelIN5flash19enable_sm80_to_sm89INS1_16FlashAttnBwdSm80INS1_25CollectiveMainloopBwdSm80ILi2ELi2EN4cute5tupleIJNS5_1CILi128EEES8_NS7_ILi64EEEEEENS_6half_tEfNS_4arch4Sm80ELb0ELb0ELb1ELb1ELb1ELb0ELb0ELb0ELi2ELi4ELi4ELi4ELb0EEENS1_24CollectiveEpilogueBwdGQAISA_fSD_Li256ELb1ELb1EEENS1_19SingleTileSchedulerILb1ELb0ELb0ELi128EEEEEEEEEvNT_6ParamsE$_ZZN4cute13to_mixed_bitsINS_5tupleIJNS1_IJNS_1CILi4EEENS2_ILi8EEEEEES3_NS2_ILi1EEEEEENS1_IJNS1_IJNS2_ILi128EEENS2_ILi0EEEEEENS2_ILi16EEES9_EEENS1_IJNS1_IJiiEEEiS9_EEEEEDaRKT_RKT0_RKT1_ENKUlRKT_RKT0_RKT1_E_clIS5_SA_SD_EEDaSQ_ST_SW_)
        /*ad54*/ 	.word	0x00000000


	//----- nvinfo : EIATTR_FRAME_SIZE
	.align		4
.L_7406:
        /*ad58*/ 	.byte	0x04, 0x11
        /*ad5a*/ 	.short	(.L_7408 - .L_7407)
	.align		4
.L_7407:
        /*ad5c*/ 	.word	index@($_ZN7cutlass13device_kernelIN5flash19enable_sm80_to_sm89INS1_16FlashAttnBwdSm80INS1_25CollectiveMainloopBwdSm80ILi2ELi2EN4cute5tupleIJNS5_1CILi128EEES8_NS7_ILi64EEEEEENS_6half_tEfNS_4arch4Sm80ELb0ELb0ELb1ELb1ELb1ELb0ELb0ELb0ELi2ELi4ELi4ELi4ELb0EEENS1_24CollectiveEpilogueBwdGQAISA_fSD_Li256ELb1ELb1EEENS1_19SingleTileSchedulerILb1ELb0ELb0ELi128EEEEEEEEEvNT_6ParamsE$_ZZN4cute13to_mixed_bitsINS_5tupleIJNS1_IJNS_1CILi4EEENS2_ILi8EEEEEES3_NS2_ILi1EEEEEENS1_IJNS1_IJNS2_ILi128EEENS2_ILi0EEEEEENS2_ILi16EEES9_EEENS1_IJNS1_IJiiEEEiS9_EEEEEDaRKT_RKT0_RKT1_ENKUlRKT_RKT0_RKT1_E_clIS3_SB_iEEDaSQ_ST_SW_)
        /*ad60*/ 	.word	0x00000000


	//----- nvinfo : EIATTR_FRAME_SIZE
	.align		4
.L_7408:
        /*ad64*/ 	.byte	0x04, 0x11
        /*ad66*/ 	.short	(.L_7410 - .L_7409)
	.align		4
.L_7409:
        /*ad68*/ 	.word	index@($_ZN7cutlass13device_kernelIN5flash19enable_sm80_to_sm89INS1_16FlashAttnBwdSm80INS1_25CollectiveMainloopBwdSm80ILi2ELi2EN4cute5tupleIJNS5_1CILi128EEES8_NS7_ILi64EEEEEENS_6half_tEfNS_4arch4Sm80ELb0ELb0ELb1ELb1ELb1ELb0ELb0ELb0ELi2ELi4ELi4ELi4ELb0EEENS1_24CollectiveEpilogueBwdGQAISA_fSD_Li256ELb1ELb1EEENS1_19SingleTileSchedulerILb1ELb0ELb0ELi128EEEEEEEEEvNT_6ParamsE$_ZZN4cute13to_mixed_bitsINS_5tupleIJNS1_IJNS_1CILi4EEENS2_ILi8EEEEEES3_NS2_ILi1EEEEEENS1_IJNS1_IJNS2_ILi128EEENS2_ILi0EEEEEENS2_ILi16EEES9_EEENS1_IJNS1_IJiiEEEiS9_EEEEEDaRKT_RKT0_RKT1_ENKUlDpRKT_E_clIJNS_9MixedBitsILj0ELj384EEENSU_ILj0ELj48EEENS2_ILj0EEEEEEDaSR_)
        /*ad6c*/ 	.word	0x00000000


	//----- nvinfo : EIATTR_FRAME_SIZE
	.align		4
.L_7410:
        /*ad70*/ 	.byte	0x04, 0x11
        /*ad72*/ 	.short	(.L_7412 - .L_7411)
	.align		4
.L_7411:
        /*ad74*/ 	.word	index@($_ZN7cutlass13device_kernelIN5flash19enable_sm80_to_sm89INS1_16FlashAttnBwdSm80INS1_25CollectiveMainloopBwdSm80ILi2ELi2EN4cute5tupleIJNS5_1CILi128EEES8_NS7_ILi64EEEEEENS_6half_tEfNS_4arch4Sm80ELb0ELb0ELb1ELb1ELb1ELb0ELb0ELb0ELi2ELi4ELi4ELi4ELb0EEENS1_24CollectiveEpilogueBwdGQAISA_fSD_Li256ELb1ELb1EEENS1_19SingleTileSchedulerILb1ELb0ELb0ELi128EEEEEEEEEvNT_6ParamsE$_ZZN4cute13to_mixed_bitsINS_5tupleIJNS1_IJNS_1CILi4EEENS2_ILi8EEEEEES3_NS2_ILi1EEEEEENS1_IJNS1_IJNS2_ILi0EEENS2_ILi64EEEEEES8_S8_EEENS1_IJNS1_IJiiEEEiS8_EEEEEDaRKT_RKT0_RKT1_ENKUlRKT_RKT0_RKT1_E_clIS5_SA_SC_EEDaSP_SS_SV_)
        /*ad78*/ 	.word	0x00000000


	//----- nvinfo : EIATTR_FRAME_SIZE
	.align		4
.L_7412:
        /*ad7c*/ 	.byte	0x04, 0x11
        /*ad7e*/ 	.short	(.L_7414 - .L_7413)
	.align		4
.L_7413:
        /*ad80*/ 	.word	index@($_ZN7cutlass13device_kernelIN5flash19enable_sm80_to_sm89INS1_16FlashAttnBwdSm80INS1_25CollectiveMainloopBwdSm80ILi2ELi2EN4cute5tupleIJNS5_1CILi128EEES8_NS7_ILi64EEEEEENS_6half_tEfNS_4arch4Sm80ELb0ELb0ELb1ELb1ELb1ELb0ELb0ELb0ELi2ELi4ELi4ELi4ELb0EEENS1_24CollectiveEpilogueBwdGQAISA_fSD_Li256ELb1ELb1EEENS1_19SingleTileSchedulerILb1ELb0ELb0ELi128EEEEEEEEEvNT_6ParamsE$_ZZN4cute13to_mixed_bitsINS_5tupleIJNS1_IJNS_1CILi4EEENS2_ILi8EEEEEES3_NS2_ILi1EEEEEENS1_IJNS1_IJNS2_ILi0EEENS2_ILi64EEEEEES8_S8_EEENS1_IJNS1_IJiiEEEiS8_EEEEEDaRKT_RKT0_RKT1_ENKUlDpRKT_E_clIJNS_9MixedBitsILj0ELj448EEENS2_ILj0EEESV_EEEDaSQ_)
        /*ad84*/ 	.word	0x00000000


	//----- nvinfo : EIATTR_FRAME_SIZE
	.align		4
.L_7414:
        /*ad88*/ 	.byte	0x04, 0x11
        /*ad8a*/ 	.short	(.L_7416 - .L_7415)
	.align		4
.L_7415:
        /*ad8c*/ 	.word	index@($_ZN7cutlass13device_kernelIN5flash19enable_sm80_to_sm89INS1_16FlashAttnBwdSm80INS1_25CollectiveMainloopBwdSm80ILi2ELi2EN4cute5tupleIJNS5_1CILi128EEES8_NS7_ILi64EEEEEENS_6half_tEfNS_4arch4Sm80ELb0ELb0ELb1ELb1ELb1ELb0ELb0ELb0ELi2ELi4ELi4ELi4ELb0EEENS1_24CollectiveEpilogueBwdGQAISA_fSD_Li256ELb1ELb1EEENS1_19SingleTileSchedulerILb1ELb0ELb0ELi128EEEEEEEEEvNT_6ParamsE$_ZZN4cute13to_mixed_bitsINS_5tupleIJNS1_IJNS_1CILi4EEENS2_ILi8EEEEEENS2_ILi2EEENS2_ILi1EEEEEENS1_IJNS1_IJNS2_ILi128EEENS2_ILi0EEEEEES4_SA_EEENS1_IJNS1_IJiiEEEiSA_EEEEEDaRKT_RKT0_RKT1_ENKUlRKT_RKT0_RKT1_E_clIS6_S4_iEEDaSQ_ST_SW_)
        /*ad90*/ 	.word	0x00000000


	//----- nvinfo : EIATTR_FRAME_SIZE
	.align		4
.L_7416:
        /*ad94*/ 	.byte	0x04, 0x11
        /*ad96*/ 	.short	(.L_7418 - .L_7417)
	.align		4
.L_7417:
        /*ad98*/ 	.word	index@($_ZN7cutlass13device_kernelIN5flash19enable_sm80_to_sm89INS1_16FlashAttnBwdSm80INS1_25CollectiveMainloopBwdSm80ILi2ELi2EN4cute5tupleIJNS5_1CILi128EEES8_NS7_ILi64EEEEEENS_6half_tEfNS_4arch4Sm80ELb0ELb0ELb1ELb1ELb1ELb0ELb0ELb0ELi2ELi4ELi4ELi4ELb0EEENS1_24CollectiveEpilogueBwdGQAISA_fSD_Li256ELb1ELb1EEENS1_19SingleTileSchedulerILb1ELb0ELb0ELi128EEEEEEEEEvNT_6ParamsE$_ZZN4cute13to_mixed_bitsINS_5tupleIJNS1_IJNS_1CILi4EEENS2_ILi8EEEEEENS2_ILi2EEENS2_ILi1EEEEEENS1_IJNS1_IJNS2_ILi128EEENS2_ILi0EEEEEES4_SA_EEENS1_IJNS1_IJiiEEEiSA_EEEEEDaRKT_RKT0_RKT1_ENKUlRKT_RKT0_RKT1_E_clIS5_SB_SD_EEDaSQ_ST_SW_)
        /*ad9c*/ 	.word	0x00000000


	//----- nvinfo : EIATTR_FRAME_SIZE
	.align		4
.L_7418:
        /*ada0*/ 	.byte	0x04, 0x11
        /*ada2*/ 	.short	(.L_7420 - .L_7419)
	.align		4
.L_7419:
        /*ada4*/ 	.word	index@($_ZN7cutlass13device_kernelIN5flash19enable_sm80_to_sm89INS1_16FlashAttnBwdSm80INS1_25CollectiveMainloopBwdSm80ILi2ELi2EN4cute5tupleIJNS5_1CILi128EEES8_NS7_ILi64EEEEEENS_6half_tEfNS_4arch4Sm80ELb0ELb0ELb1ELb1ELb1ELb0ELb0ELb0ELi2ELi4ELi4ELi4ELb0EEENS1_24CollectiveEpilogueBwdGQAISA_fSD_Li256ELb1ELb1EEENS1_19SingleTileSchedulerILb1ELb0ELb0ELi128EEEEEEEEEvNT_6ParamsE$_ZZN4cute13to_mixed_bitsINS_5tupleIJNS1_IJNS_1CILi4EEENS2_ILi8EEEEEENS2_ILi2EEENS2_ILi1EEEEEENS1_IJNS1_IJNS2_ILi128EEENS2_ILi0EEEEEES4_SA_EEENS1_IJNS1_IJiiEEEiSA_EEEEEDaRKT_RKT0_RKT1_ENKUlDpRKT_E_clIJNS_9MixedBitsILj0ELj384EEENSU_ILj0ELj8EEENS2_ILj0EEEEEEDaSR_)
        /*ada8*/ 	.word	0x00000000


	//----- nvinfo : EIATTR_FRAME_SIZE
	.align		4
.L_7420:
        /*adac*/ 	.byte	0x04, 0x11
        /*adae*/ 	.short	(.L_7422 - .L_7421)
	.align		4
.L_7421:
        /*adb0*/ 	.word	index@($_ZN7cutlass13device_kernelIN5flash19enable_sm80_to_sm89INS1_16FlashAttnBwdSm80INS1_25CollectiveMainloopBwdSm80ILi2ELi2EN4cute5tupleIJNS5_1CILi128EEES8_NS7_ILi64EEEEEENS_6half_tEfNS_4arch4Sm80ELb0ELb0ELb1ELb1ELb1ELb0ELb0ELb0ELi2ELi4ELi4ELi4ELb0EEENS1_24CollectiveEpilogueBwdGQAISA_fSD_Li256ELb1ELb1EEENS1_19SingleTileSchedulerILb1ELb0ELb0ELi128EEEEEEEEEvNT_6ParamsE$_ZZN4cute13to_mixed_bitsINS_5tupleIJNS1_IJNS_1CILi4EEENS2_ILi8EEEEEENS2_ILi2EEENS2_ILi1EEEEEENS1_IJNS1_IJNS2_ILi0EEENS2_ILi64EEEEEES9_S9_EEENS1_IJNS1_IJiiEEEiS9_EEEEEDaRKT_RKT0_RKT1_ENKUlRKT_RKT0_RKT1_E_clIS5_SB_SD_EEDaSQ_ST_SW_)
        /*adb4*/ 	.word	0x00000000


	//----- nvinfo : EIATTR_FRAME_SIZE
	.align		4
.L_7422:
        /*adb8*/ 	.byte	0x04, 0x11
        /*adba*/ 	.short	(.L_7424 - .L_7423)
	.align		4
.L_7423:
        /*adbc*/ 	.word	index@($_ZN7cutlass13device_kernelIN5flash19enable_sm80_to_sm89INS1_16FlashAttnBwdSm80INS1_25CollectiveMainloopBwdSm80ILi2ELi2EN4cute5tupleIJNS5_1CILi128EEES8_NS7_ILi64EEEEEENS_6half_tEfNS_4arch4Sm80ELb0ELb0ELb1ELb1ELb1ELb0ELb0ELb0ELi2ELi4ELi4ELi4ELb0EEENS1_24CollectiveEpilogueBwdGQAISA_fSD_Li256ELb1ELb1EEENS1_19SingleTileSchedulerILb1ELb0ELb0ELi128EEEEEEEEEvNT_6ParamsE$_ZZN4cute13to_mixed_bitsINS_5tupleIJNS1_IJNS_1CILi4EEENS2_ILi8EEEEEENS2_ILi2EEENS2_ILi1EEEEEENS1_IJNS1_IJNS2_ILi0EEENS2_ILi64EEEEEES9_S9_EEENS1_IJNS1_IJiiEEEiS9_EEEEEDaRKT_RKT0_RKT1_ENKUlDpRKT_E_clIJNS_9MixedBitsILj0ELj448EEENS2_ILj0EEESW_EEEDaSR_)
        /*adc0*/ 	.word	0x00000000


	//----- nvinfo : EIATTR_FRAME_SIZE
	.align		4
.L_7424:
        /*adc4*/ 	.byte	0x04, 0x11
        /*adc6*/ 	.short	(.L_7426 - .L_7425)
	.align		4
.L_7425:
        /*adc8*/ 	.word	index@($_ZN7cutlass13device_kernelIN5flash19enable_sm80_to_sm89INS1_16FlashAttnBwdSm80INS1_25CollectiveMainloopBwdSm80ILi2ELi2EN4cute5tupleIJNS5_1CILi128EEES8_NS7_ILi64EEEEEENS_6half_tEfNS_4arch4Sm80ELb0ELb0ELb1ELb1ELb1ELb0ELb0ELb0ELi2ELi4ELi4ELi4ELb0EEENS1_24CollectiveEpilogueBwdGQAISA_fSD_Li256ELb1ELb1EEENS1_19SingleTileSchedulerILb1ELb0ELb0ELi128EEEEEEEEEvNT_6ParamsE$_ZZN4cute12filter_tupleINS_5tupleIJNS_1CILi4096EEENS1_IJiiEEEEEEZNS_16flatten_to_tupleIS5_EEDaRKT_EUlRKT_E_EEDaS9_OT0_ENKUlDpSC_E_clIJNS1_IJS3_EEES4_EEEDaSG_)
        /*adcc*/ 	.word	0x00000000


	//----- nvinfo : EIATTR_FRAME_SIZE
	.align		4
.L_7426:
        /*add0*/ 	.byte	0x04, 0x11
        /*add2*/ 	.short	(.L_7428 - .L_7427)
	.align		4
.L_7427:
        /*add4*/ 	.word	index@($_ZN7cutlass13device_kernelIN5flash19enable_sm80_to_sm89INS1_16FlashAttnBwdSm80INS1_25CollectiveMainloopBwdSm80ILi2ELi2EN4cute5tupleIJNS5_1CILi128EEES8_NS7_ILi64EEEEEENS_6half_tEfNS_4arch4Sm80ELb0ELb0ELb1ELb1ELb1ELb0ELb0ELb0ELi2ELi4ELi4ELi4ELb0EEENS1_24CollectiveEpilogueBwdGQAISA_fSD_Li256ELb1ELb1EEENS1_19SingleTileSchedulerILb1ELb0ELb0ELi128EEEEEEEEEvNT_6ParamsE$_ZZN4cute12filter_tupleINS_5tupleIJNS_1CILi4096EEENS1_IJNS1_IJiiEEENS2_ILi8192EEEEEEEEEZNS_16flatten_to_tupleIS7_EEDaRKT_EUlRKT_E_EEDaSB_OT0_ENKUlDpSE_E_clIJNS1_IJS3_EEENS1_IJiiS5_EEEEEEDaSI_)
        /*add8*/ 	.word	0x00000000


	//----- nvinfo : EIATTR_FRAME_SIZE
	.align		4
.L_7428:
        /*addc*/ 	.byte	0x04, 0x11
        /*adde*/ 	.short	(.L_7430 - .L_7429)
	.align		4
.L_7429:
        /*ade0*/ 	.word	index@($_ZN7cutlass13device_kernelIN5flash19enable_sm80_to_sm89INS1_16FlashAttnBwdSm80INS1_25CollectiveMainloopBwdSm80ILi2ELi2EN4cute5tupleIJNS5_1CILi128EEES8_NS7_ILi64EEEEEENS_6half_tEfNS_4arch4Sm80ELb0ELb0ELb1ELb1ELb1ELb0ELb0ELb0ELi2ELi4ELi4ELi4ELb0EEENS1_24CollectiveEpilogueBwdGQAISA_fSD_Li256ELb1ELb1EEENS1_19SingleTileSchedulerILb1ELb0ELb0ELi128EEEEEEEEEvNT_6ParamsE$_ZZN4cute12filter_tupleINS_5tupleIJNS_1CILi1EEENS1_IJiiiEEENS2_ILi64EEENS1_IJNS2_ILi72EEENS2_ILi144EEENS2_ILi288EEEEEENS2_ILi512EEEEEEZNS_7flattenISB_EEDaRKT_EUlRKT_E_EEDaSF_OT0_ENKUlDpSI_E_clIJNS1_IJS3_EEES4_NS1_IJS5_EEES9_NS1_IJSA_EEEEEEDaSM_)
        /*ade4*/ 	.word	0x00000000


	//----- nvinfo : EIATTR_FRAME_SIZE
	.align		4
.L_7430:
        /*ade8*/ 	.byte	0x04, 0x11
        /*adea*/ 	.short	(.L_7432 - .L_7431)
	.align		4
.L_7431:
        /*adec*/ 	.word	index@($_ZN7cutlass13device_kernelIN5flash19enable_sm80_to_sm89INS1_16FlashAttnBwdSm80INS1_25CollectiveMainloopBwdSm80ILi2ELi2EN4cute5tupleIJNS5_1CILi128EEES8_NS7_ILi64EEEEEENS_6half_tEfNS_4arch4Sm80ELb0ELb0ELb1ELb1ELb1ELb0ELb0ELb0ELi2ELi4ELi4ELi4ELb0EEENS1_24CollectiveEpilogueBwdGQAISA_fSD_Li256ELb1ELb1EEENS1_19SingleTileSchedulerILb1ELb0ELb0ELi128EEEEEEEEEvNT_6ParamsE$_ZZN4cute12filter_tupleINS_5tupleIJNS_1CILi1EEENS1_IJNS2_ILi8EEEiiEEENS2_ILi64EEENS1_IJiNS2_ILi144EEENS2_ILi288EEEEEENS2_ILi512EEEEEEZNS_7flattenISB_EEDaRKT_EUlRKT_E_EEDaSF_OT0_ENKUlDpSI_E_clIJNS1_IJS3_EEES5_NS1_IJS6_EEES9_NS1_IJSA_EEEEEEDaSM_)
        /*adf0*/ 	.word	0x00000000


	//----- nvinfo : EIATTR_FRAME_SIZE
	.align		4
.L_7432:
        /*adf4*/ 	.byte	0x04, 0x11
        /*adf6*/ 	.short	(.L_7434 - .L_7433)
	.align		4
.L_7433:
        /*adf8*/ 	.word	index@($_ZN7cutlass13device_kernelIN5flash19enable_sm80_to_sm89INS1_16FlashAttnBwdSm80INS1_25CollectiveMainloopBwdSm80ILi2ELi2EN4cute5tupleIJNS5_1CILi128EEES8_NS7_ILi64EEEEEENS_6half_tEfNS_4arch4Sm80ELb0ELb0ELb1ELb1ELb1ELb0ELb0ELb0ELi2ELi4ELi4ELi4ELb0EEENS1_24CollectiveEpilogueBwdGQAISA_fSD_Li256ELb1ELb1EEENS1_19SingleTileSchedulerILb1ELb0ELb0ELi128EEEEEEEEEvNT_6ParamsE$_ZZN4cute12filter_tupleINS_5tupleIJNS_1CILi1024EEENS1_IJiiEEEEEEZNS_16flatten_to_tupleIS5_EEDaRKT_EUlRKT_E_EEDaS9_OT0_ENKUlDpSC_E_clIJNS1_IJS3_EEES4_EEEDaSG_)
        /*adfc*/ 	.word	0x00000000


	//----- nvinfo : EIATTR_FRAME_SIZE
	.align		4
.L_7434:
        /*ae00*/ 	.byte	0x04, 0x11
        /*ae02*/ 	.short	(.L_7436 - .L_7435)
	.align		4
.L_7435:
        /*ae04*/ 	.word	index@($_ZN7cutlass13device_kernelIN5flash19enable_sm80_to_sm89INS1_16FlashAttnBwdSm80INS1_25CollectiveMainloopBwdSm80ILi2ELi2EN4cute5tupleIJNS5_1CILi128EEES8_NS7_ILi64EEEEEENS_6half_tEfNS_4arch4Sm80ELb0ELb0ELb1ELb1ELb1ELb0ELb0ELb0ELi2ELi4ELi4ELi4ELb0EEENS1_24CollectiveEpilogueBwdGQAISA_fSD_Li256ELb1ELb1EEENS1_19SingleTileSchedulerILb1ELb0ELb0ELi128EEEEEEEEEvNT_6ParamsE$_ZZN4cute12filter_tupleINS_5tupleIJNS_10UnderscoreES2_iEEENS1_IJNS1_IJNS_1CILi1EEENS4_ILi0EEEEEEiNS4_ILi1024EEEEEEZNS_5sliceIS3_S9_EEDaRKT_RKT0_EUlRKT_RKT0_E_EEDaSD_SG_OT1_ENKUlDpSJ_E_clIJNS1_IJS7_EEENS1_IJiEEENS1_IJEEEEEEDaSQ_)
        /*ae08*/ 	.word	0x00000000


	//----- nvinfo : EIATTR_FRAME_SIZE
	.align		4
.L_7436:
        /*ae0c*/ 	.byte	0x04, 0x11
        /*ae0e*/ 	.short	(.L_7438 - .L_7437)
	.align		4
.L_7437:
        /*ae10*/ 	.word	index@($_ZN7cutlass13device_kernelIN5flash19enable_sm80_to_sm89INS1_16FlashAttnBwdSm80INS1_25CollectiveMainloopBwdSm80ILi2ELi2EN4cute5tupleIJNS5_1CILi128EEES8_NS7_ILi64EEEEEENS_6half_tEfNS_4arch4Sm80ELb0ELb0ELb1ELb1ELb1ELb0ELb0ELb0ELi2ELi4ELi4ELi4ELb0EEENS1_24CollectiveEpilogueBwdGQAISA_fSD_Li256ELb1ELb1EEENS1_19SingleTileSchedulerILb1ELb0ELb0ELi128EEEEEEEEEvNT_6ParamsE$_ZZN4cute12filter_tupleINS_5tupleIJNS_10UnderscoreES2_S2_iEEENS1_IJNS1_IJNS_1CILi1EEENS4_ILi0EEEEEEiNS4_ILi1024EEENS4_ILi8192EEEEEEZNS_5sliceIS3_SA_EEDaRKT_RKT0_EUlRKT_RKT0_E_EEDaSE_SH_OT1_ENKUlDpSK_E_clIJNS1_IJS7_EEENS1_IJiEEENS1_IJS8_EEENS1_IJEEEEEEDaSR_)
        /*ae14*/ 	.word	0x00000000


	//----- nvinfo : EIATTR_FRAME_SIZE
	.align		4
.L_7438:
        /*ae18*/ 	.byte	0x04, 0x11
        /*ae1a*/ 	.short	(.L_7440 - .L_7439)
	.align		4
.L_7439:
        /*ae1c*/ 	.word	index@($_ZN7cutlass13device_kernelIN5flash19enable_sm80_to_sm89INS1_16FlashAttnBwdSm80INS1_25CollectiveMainloopBwdSm80ILi2ELi2EN4cute5tupleIJNS5_1CILi128EEES8_NS7_ILi64EEEEEENS_6half_tEfNS_4arch4Sm80ELb0ELb0ELb1ELb1ELb1ELb0ELb0ELb0ELi2ELi4ELi4ELi4ELb0EEENS1_24CollectiveEpilogueBwdGQAISA_fSD_Li256ELb1ELb1EEENS1_19SingleTileSchedulerILb1ELb0ELb0ELi128EEEEEEEEEvNT_6ParamsE$_ZZN4cute12filter_tupleINS_5tupleIJNS_10UnderscoreES2_S2_iEEENS1_IJNS1_IJNS_1CILi1EEENS4_ILi0EEEEEENS4_ILi4096EEENS1_IJiiEEENS1_IJS6_NS4_ILi8192EEEEEEEEEZNS_5sliceIS3_SC_EEDaRKT_RKT0_EUlRKT_RKT0_E_EEDaSG_SJ_OT1_ENKUlDpSM_E_clIJNS1_IJS7_EEENS1_IJS8_EEENS1_IJS9_EEENS1_IJEEEEEEDaST_)
        /*ae20*/ 	.word	0x00000000


	//----- nvinfo : EIATTR_FRAME_SIZE
	.align		4
.L_7440:
        /*ae24*/ 	.byte	0x04, 0x11
        /*ae26*/ 	.short	(.L_7442 - .L_7441)
	.align		4
.L_7441:
        /*ae28*/ 	.word	index@($_ZN7cutlass13device_kernelIN5flash19enable_sm80_to_sm89INS1_16FlashAttnBwdSm80INS1_25CollectiveMainloopBwdSm80ILi2ELi2EN4cute5tupleIJNS5_1CILi128EEES8_NS7_ILi64EEEEEENS_6half_tEfNS_4arch4Sm80ELb0ELb0ELb1ELb1ELb1ELb0ELb0ELb0ELi2ELi4ELi4ELi4ELb0EEENS1_24CollectiveEpilogueBwdGQAISA_fSD_Li256ELb1ELb1EEENS1_19SingleTileSchedulerILb1ELb0ELb0ELi128EEEEEEEEEvNT_6ParamsE$_ZZN4cute12filter_tupleINS_5tupleIJNS_10UnderscoreES2_NS_1CILi0EEEEEENS1_IJNS1_IJNS3_ILi1EEES4_EEEiNS3_ILi1024EEEEEEZNS_5sliceIS5_S9_EEDaRKT_RKT0_EUlRKT_RKT0_E_EEDaSD_SG_OT1_ENKUlDpSJ_E_clIJNS1_IJS7_EEENS1_IJiEEENS1_IJEEEEEEDaSQ_)
        /*ae2c*/ 	.word	0x00000000


	//----- nvinfo : EIATTR_FRAME_SIZE
	.align		4
.L_7442:
        /*ae30*/ 	.byte	0x04, 0x11
        /*ae32*/ 	.short	(.L_7444 - .L_7443)
	.align		4
.L_7443:
        /*ae34*/ 	.word	index@($_ZN7cutlass13device_kernelIN5flash19enable_sm80_to_sm89INS1_16FlashAttnBwdSm80INS1_25CollectiveMainloopBwdSm80ILi2ELi2EN4cute5tupleIJNS5_1CILi128EEES8_NS7_ILi64EEEEEENS_6half_tEfNS_4arch4Sm80ELb0ELb0ELb1ELb1ELb1ELb0ELb0ELb0ELi2ELi4ELi4ELi4ELb0EEENS1_24CollectiveEpilogueBwdGQAISA_fSD_Li256ELb1ELb1EEENS1_19SingleTileSchedulerILb1ELb0ELb0ELi128EEEEEEEEEvNT_6ParamsE$_ZZN4cute12filter_tupleINS_5tupleIJNS1_IJiiEEENS_1CILi1024EEEEEEZNS_16flatten_to_tupleIS5_EEDaRKT_EUlRKT_E_EEDaS9_OT0_ENKUlDpSC_E_clIJS2_NS1_IJS4_EEEEEEDaSG_)
        /*ae38*/ 	.word	0x00000000


	//----- nvinfo : EIATTR_FRAME_SIZE
	.align		4
.L_7444:
        /*ae3c*/ 	.byte	0x04, 0x11
        /*ae3e*/ 	.short	(.L_7446 - .L_7445)
	.align		4
.L_7445:
        /*ae40*/ 	.word	index@($_ZN7cutlass13device_kernelIN5flash19enable_sm80_to_sm89INS1_16FlashAttnBwdSm80INS1_25CollectiveMainloopBwdSm80ILi2ELi2EN4cute5tupleIJNS5_1CILi128EEES8_NS7_ILi64EEEEEENS_6half_tEfNS_4arch4Sm80ELb0ELb0ELb1ELb1ELb1ELb0ELb0ELb0ELi2ELi4ELi4ELi4ELb0EEENS1_24CollectiveEpilogueBwdGQAISA_fSD_Li256ELb1ELb1EEENS1_19SingleTileSchedulerILb1ELb0ELb0ELi128EEEEEEEEEvNT_6ParamsE$_ZZN4cute12filter_tupleINS_5tupleIJNS1_IJiNS1_IJiNS_1CILi0EEEEEEEEENS1_IJNS_10UnderscoreENS1_IJS6_S6_EEEEEEEEES9_ZNS_4diceIS9_S9_EEDaRKT_RKT0_EUlRKT_RKT0_E_EEDaSD_SG_OT1_ENKUlDpSJ_E_clIJNS1_IJiiS3_EEENS1_IJEEEEEEDaSQ_)
        /*ae44*/ 	.word	0x00000000


	//----- nvinfo : EIATTR_FRAME_SIZE
	.align		4
.L_7446:
        /*ae48*/ 	.byte	0x04, 0x11
        /*ae4a*/ 	.short	(.L_7448 - .L_7447)
	.align		4
.L_7447:
        /*ae4c*/ 	.word	index@($_ZN7cutlass13device_kernelIN5flash19enable_sm80_to_sm89INS1_16FlashAttnBwdSm80INS1_25CollectiveMainloopBwdSm80ILi2ELi2EN4cute5tupleIJNS5_1CILi128EEES8_NS7_ILi64EEEEEENS_6half_tEfNS_4arch4Sm80ELb0ELb0ELb1ELb1ELb1ELb0ELb0ELb0ELi2ELi4ELi4ELi4ELb0EEENS1_24CollectiveEpilogueBwdGQAISA_fSD_Li256ELb1ELb1EEENS1_19SingleTileSchedulerILb1ELb0ELb0ELi128EEEEEEEEEvNT_6ParamsE$_ZZN4cute12filter_tupleINS_5tupleIJNS1_IJNS_1CILi0EEENS1_IJNS2_ILi1EEENS2_ILi512EEEiEEEEEENS2_ILi4096EEENS1_IJiNS2_ILi8192EEEEEEEEEZNS_7flattenISB_EEDaRKT_EUlRKT_E_EEDaSF_OT0_ENKUlDpSI_E_clIJNS1_IJS3_S4_S5_iEEENS1_IJS8_EEESA_EEEDaSM_)
        /*ae50*/ 	.word	0x00000000


	//----- nvinfo : EIATTR_FRAME_SIZE
	.align		4
.L_7448:
        /*ae54*/ 	.byte	0x04, 0x11
        /*ae56*/ 	.short	(.L_7450 - .L_7449)
	.align		4
.L_7449:
        /*ae58*/ 	.word	index@($_ZN7cutlass13device_kernelIN5flash19enable_sm80_to_sm89INS1_16FlashAttnBwdSm80INS1_25CollectiveMainloopBwdSm80ILi2ELi2EN4cute5tupleIJNS5_1CILi128EEES8_NS7_ILi64EEEEEENS_6half_tEfNS_4arch4Sm80ELb0ELb0ELb1ELb1ELb1ELb0ELb0ELb0ELi2ELi4ELi4ELi4ELb0EEENS1_24CollectiveEpilogueBwdGQAISA_fSD_Li256ELb1ELb1EEENS1_19SingleTileSchedulerILb1ELb0ELb0ELi128EEEEEEEEEvNT_6ParamsE$_ZZN4cute12filter_tupleINS_5tupleIJNS1_IJNS_10UnderscoreENS_1CILi0EEEEEENS1_IJS4_S2_EEEEEENS1_IJNS1_IJNS1_IJNS3_ILi1EEES4_EEES4_EEENS1_IJNS1_IJS4_S4_EEEiEEEEEEZNS_5sliceIS7_SD_EEDaRKT_RKT0_EUlRKT_RKT0_E_EEDaSH_SK_OT1_ENKUlDpSN_E_clIJNS1_IJS9_EEENS1_IJiEEEEEEDaSU_)
        /*ae5c*/ 	.word	0x00000000


	//----- nvinfo : EIATTR_FRAME_SIZE
	.align		4
.L_7450:
        /*ae60*/ 	.byte	0x04, 0x11
        /*ae62*/ 	.short	(.L_7452 - .L_7451)
	.align		4
.L_7451:
        /*ae64*/ 	.word	index@($_ZN7cutlass13device_kernelIN5flash19enable_sm80_to_sm89INS1_16FlashAttnBwdSm80INS1_25CollectiveMainloopBwdSm80ILi2ELi2EN4cute5tupleIJNS5_1CILi128EEES8_NS7_ILi64EEEEEENS_6half_tEfNS_4arch4Sm80ELb0ELb0ELb1ELb1ELb1ELb0ELb0ELb0ELi2ELi4ELi4ELi4ELb0EEENS1_24CollectiveEpilogueBwdGQAISA_fSD_Li256ELb1ELb1EEENS1_19SingleTileSchedulerILb1ELb0ELb0ELi128EEEEEEEEEvNT_6ParamsE$_ZN7__half2aSEOKS_)
        /*ae68*/ 	.word	0x00000000


	//----- nvinfo : EIATTR_FRAME_SIZE
	.align		4
.L_7452:
        /*ae6c*/ 	.byte	0x04, 0x11
        /*ae6e*/ 	.short	(.L_7454 - .L_7453)
	.align		4
.L_7453:
        /*ae70*/ 	.word	index@($_ZN7cutlass13device_kernelIN5flash19enable_sm80_to_sm89INS1_16FlashAttnBwdSm80INS1_25CollectiveMainloopBwdSm80ILi2ELi2EN4cute5tupleIJNS5_1CILi128EEES8_NS7_ILi64EEEEEENS_6half_tEfNS_4arch4Sm80ELb0ELb0ELb1ELb1ELb1ELb0ELb0ELb0ELi2ELi4ELi4ELi4ELb0EEENS1_24CollectiveEpilogueBwdGQAISA_fSD_Li256ELb1ELb1EEENS1_19SingleTileSchedulerILb1ELb0ELb0ELi128EEEEEEEEEvNT_6ParamsE$_ZN73_INTERNAL_e48e4f46_37_flash_bwd_hdim64_fp16_softcap_sm80_cu_3fbc093a_281817__float22half2_rnE6float2)
        /*ae74*/ 	.word	0x00000000


	//----- nvinfo : EIATTR_FRAME_SIZE
	.align		4
.L_7454:
        /*ae78*/ 	.byte	0x04, 0x11
        /*ae7a*/ 	.short	(.L_7456 - .L_7455)
	.align		4
.L_7455:
        /*ae7c*/ 	.word	index@($_ZN7cutlass13device_kernelIN5flash19enable_sm80_to_sm89INS1_16FlashAttnBwdSm80INS1_25CollectiveMainloopBwdSm80ILi2ELi2EN4cute5tupleIJNS5_1CILi128EEES8_NS7_ILi64EEEEEENS_6half_tEfNS_4arch4Sm80ELb0ELb0ELb1ELb1ELb1ELb0ELb0ELb0ELi2ELi4ELi4ELi4ELb0EEENS1_24CollectiveEpilogueBwdGQAISA_fSD_Li256ELb1ELb1EEENS1_19SingleTileSchedulerILb1ELb0ELb0ELi128EEEEEEEEEvNT_6ParamsE$_ZN4cute8smem_ptrIPjECI1NS_12iter_adaptorIS1_S2_EEES1_)
        /*ae80*/ 	.word	0x00000000


	//----- nvinfo : EIATTR_FRAME_SIZE
	.align		4
.L_7456:
        /*ae84*/ 	.byte	0x04, 0x11
        /*ae86*/ 	.short	(.L_7458 - .L_7457)
	.align		4
.L_7457:
        /*ae88*/ 	.word	index@($_ZN7cutlass13device_kernelIN5flash19enable_sm80_to_sm89INS1_16FlashAttnBwdSm80INS1_25CollectiveMainloopBwdSm80ILi2ELi2EN4cute5tupleIJNS5_1CILi128EEES8_NS7_ILi64EEEEEENS_6half_tEfNS_4arch4Sm80ELb0ELb0ELb1ELb1ELb1ELb0ELb0ELb0ELi2ELi4ELi4ELi4ELb0EEENS1_24CollectiveEpilogueBwdGQAISA_fSD_Li256ELb1ELb1EEENS1_19SingleTileSchedulerILb1ELb0ELb0ELi128EEEEEEEEEvNT_6ParamsE$_ZN4cute8smem_ptrIPfECI1NS_12iter_adaptorIS1_S2_EEES1_)
        /*ae8c*/ 	.word	0x00000000


	//----- nvinfo : EIATTR_FRAME_SIZE
	.align		4
.L_7458:
        /*ae90*/ 	.byte	0x04, 0x11
        /*ae92*/ 	.short	(.L_7460 - .L_7459)
	.align		4
.L_7459:
        /*ae94*/ 	.word	index@($_ZN7cutlass13device_kernelIN5flash19enable_sm80_to_sm89INS1_16FlashAttnBwdSm80INS1_25CollectiveMainloopBwdSm80ILi2ELi2EN4cute5tupleIJNS5_1CILi128EEES8_NS7_ILi64EEEEEENS_6half_tEfNS_4arch4Sm80ELb0ELb0ELb1ELb1ELb1ELb0ELb0ELb0ELi2ELi4ELi4ELi4ELb0EEENS1_24CollectiveEpilogueBwdGQAISA_fSD_Li256ELb1ELb1EEENS1_19SingleTileSchedulerILb1ELb0ELb0ELi128EEEEEEEEEvNT_6ParamsE$_ZN4cute8smem_ptrIPN7cutlass9uint128_tEECI1NS_12iter_adaptorIS3_S4_EEES3_)
        /*ae98*/ 	.word	0x00000000


	//----- nvinfo : EIATTR_FRAME_SIZE
	.align		4
.L_7460:
        /*ae9c*/ 	.byte	0x04, 0x11
        /*ae9e*/ 	.short	(.L_7462 - .L_7461)
	.align		4
.L_7461:
        /*aea0*/ 	.word	index@($_ZN7cutlass13device_kernelIN5flash19enable_sm80_to_sm89INS1_16FlashAttnBwdSm80INS1_25CollectiveMainloopBwdSm80ILi2ELi2EN4cute5tupleIJNS5_1CILi128EEES8_NS7_ILi64EEEEEENS_6half_tEfNS_4arch4Sm80ELb0ELb0ELb1ELb1ELb1ELb0ELb0ELb0ELi2ELi4ELi4ELi4ELb0EEENS1_24CollectiveEpilogueBwdGQAISA_fSD_Li256ELb1ELb1EEENS1_19SingleTileSchedulerILb1ELb0ELb0ELi128EEEEEEEEEvNT_6ParamsE$_ZN4cute8smem_ptrIPN7cutlass6half_tEECI1NS_12iter_adaptorIS3_S4_EEES3_)
        /*aea4*/ 	.word	0x00000000


	//----- nvinfo : EIATTR_FRAME_SIZE
	.align		4
.L_7462:
        /*aea8*/ 	.byte	0x04, 0x11
        /*aeaa*/ 	.short	(.L_7464 - .L_7463)
	.align		4
.L_7463:
        /*aeac*/ 	.word	index@($_ZN7cutlass13device_kernelIN5flash19enable_sm80_to_sm89INS1_16FlashAttnBwdSm80INS1_25CollectiveMainloopBwdSm80ILi2ELi2EN4cute5tupleIJNS5_1CILi128EEES8_NS7_ILi64EEEEEENS_6half_tEfNS_4arch4Sm80ELb0ELb0ELb1ELb1ELb1ELb0ELb0ELb0ELi2ELi4ELi4ELi4ELb0EEENS1_24CollectiveEpilogueBwdGQAISA_fSD_Li256ELb1ELb1EEENS1_19SingleTileSchedulerILb1ELb0ELb0ELi128EEEEEEEEEvNT_6ParamsE$_ZN4cute5tupleIJNS_7SwizzleILi3ELi3ELi3EEENS_9MixedBitsILj0ELj432EEENS_6LayoutINS0_IJNS0_IJNS_1CILi2EEES7_S7_EEES7_NS6_ILi8EEEEEENS0_IJNS0_IJNS6_ILi64EEES9_NS6_ILi512EEEEEENS6_ILi8192EEENS6_ILi1024EEEEEEEEEEC2ERKS2_RKS4_RKSH_)
        /*aeb0*/ 	.word	0x00000000


	//----- nvinfo : EIATTR_FRAME_SIZE
	.align		4
.L_7464:
        /*aeb4*/ 	.byte	0x04, 0x11
        /*aeb6*/ 	.short	(.L_7466 - .L_7465)
	.align		4
.L_7465:
        /*aeb8*/ 	.word	index@($_ZN7cutlass13device_kernelIN5flash19enable_sm80_to_sm89INS1_16FlashAttnBwdSm80INS1_25CollectiveMainloopBwdSm80ILi2ELi2EN4cute5tupleIJNS5_1CILi128EEES8_NS7_ILi64EEEEEENS_6half_tEfNS_4arch4Sm80ELb0ELb0ELb1ELb1ELb1ELb0ELb0ELb0ELi2ELi4ELi4ELi4ELb0EEENS1_24CollectiveEpilogueBwdGQAISA_fSD_Li256ELb1ELb1EEENS1_19SingleTileSchedulerILb1ELb0ELb0ELi128EEEEEEEEEvNT_6ParamsE$_ZN4cute5tupleIJNS0_IJNS_1CILi8EEENS1_ILi2EEES3_S3_S2_S3_EEENS0_IJNS1_ILi1EEEiiiNS1_ILi72EEENS1_ILi512EEEEEEEEC2ERKS4_RKS8_)
        /*aebc*/ 	.word	0x00000000


	//----- nvinfo : EIATTR_FRAME_SIZE
	.align		4
.L_7466:
        /*aec0*/ 	.byte	0x04, 0x11
        /*aec2*/ 	.short	(.L_7468 - .L_7467)
	.align		4
.L_7467:
        /*aec4*/ 	.word	index@($_ZN7cutlass13device_kernelIN5flash19enable_sm80_to_sm89INS1_16FlashAttnBwdSm80INS1_25CollectiveMainloopBwdSm80ILi2ELi2EN4cute5tupleIJNS5_1CILi128EEES8_NS7_ILi64EEEEEENS_6half_tEfNS_4arch4Sm80ELb0ELb0ELb1ELb1ELb1ELb0ELb0ELb0ELi2ELi4ELi4ELi4ELb0EEENS1_24CollectiveEpilogueBwdGQAISA_fSD_Li256ELb1ELb1EEENS1_19SingleTileSchedulerILb1ELb0ELb0ELi128EEEEEEEEEvNT_6ParamsE$_ZN4cute5tupleIJNS0_IJNS_1CILi8EEENS0_IJNS1_ILi2EEES3_S3_EEENS1_ILi1EEES4_S5_EEENS0_IJS5_NS0_IJiiiEEENS1_ILi64EEENS0_IJNS1_ILi72EEENS1_ILi144EEENS1_ILi288EEEEEENS1_ILi512EEEEEEEEC2ERKS6_RKSE_)
        /*aec8*/ 	.word	0x00000000


	//----- nvinfo : EIATTR_FRAME_SIZE
	.align		4
.L_7468:
        /*aecc*/ 	.byte	0x04, 0x11
        /*aece*/ 	.short	(.L_7470 - .L_7469)
	.align		4
.L_7469:
        /*aed0*/ 	.word	index@($_ZN7cutlass13device_kernelIN5flash19enable_sm80_to_sm89INS1_16FlashAttnBwdSm80INS1_25CollectiveMainloopBwdSm80ILi2ELi2EN4cute5tupleIJNS5_1CILi128EEES8_NS7_ILi64EEEEEENS_6half_tEfNS_4arch4Sm80ELb0ELb0ELb1ELb1ELb1ELb0ELb0ELb0ELi2ELi4ELi4ELi4ELb0EEENS1_24CollectiveEpilogueBwdGQAISA_fSD_Li256ELb1ELb1EEENS1_19SingleTileSchedulerILb1ELb0ELb0ELi128EEEEEEEEEvNT_6ParamsE$_ZN4cute5tupleIJNS0_IJNS_1CILi8EEENS0_IJNS1_ILi2EEES3_S3_EEENS1_ILi1EEES4_S5_EEENS0_IJS5_NS0_IJS2_iiEEENS1_ILi64EEENS0_IJiNS1_ILi144EEENS1_ILi288EEEEEENS1_ILi512EEEEEEEEC2ERKS6_RKSD_)
        /*aed4*/ 	.word	0x00000000


	//----- nvinfo : EIATTR_FRAME_SIZE
	.align		4
.L_7470:
        /*aed8*/ 	.byte	0x04, 0x11
        /*aeda*/ 	.short	(.L_7472 - .L_7471)
	.align		4
.L_7471:
        /*aedc*/ 	.word	index@($_ZN7cutlass13device_kernelIN5flash19enable_sm80_to_sm89INS1_16FlashAttnBwdSm80INS1_25CollectiveMainloopBwdSm80ILi2ELi2EN4cute5tupleIJNS5_1CILi128EEES8_NS7_ILi64EEEEEENS_6half_tEfNS_4arch4Sm80ELb0ELb0ELb1ELb1ELb1ELb0ELb0ELb0ELi2ELi4ELi4ELi4ELb0EEENS1_24CollectiveEpilogueBwdGQAISA_fSD_Li256ELb1ELb1EEENS1_19SingleTileSchedulerILb1ELb0ELb0ELi128EEEEEEEEEvNT_6ParamsE$_ZN4cute5tupleIJNS0_IJNS_1CILi2EEEEEENS0_IJiEEEEEC2ERKS3_RKS4_)
        /*aee0*/ 	.word	0x00000000


	//----- nvinfo : EIATTR_FRAME_SIZE
	.align		4
.L_7472:
        /*aee4*/ 	.byte	0x04, 0x11
        /*aee6*/ 	.short	(.L_7474 - .L_7473)
	.align		4
.L_7473:
        /*aee8*/ 	.word	index@($_ZN7cutlass13device_kernelIN5flash19enable_sm80_to_sm89INS1_16FlashAttnBwdSm80INS1_25CollectiveMainloopBwdSm80ILi2ELi2EN4cute5tupleIJNS5_1CILi128EEES8_NS7_ILi64EEEEEENS_6half_tEfNS_4arch4Sm80ELb0ELb0ELb1ELb1ELb1ELb0ELb0ELb0ELi2ELi4ELi4ELi4ELb0EEENS1_24CollectiveEpilogueBwdGQAISA_fSD_Li256ELb1ELb1EEENS1_19SingleTileSchedulerILb1ELb0ELb0ELi128EEEEEEEEEvNT_6ParamsE$_ZN4cute5tupleIJNS0_IJNS_1CILi16EEENS1_ILi2EEES3_S3_NS1_ILi4EEES3_EEENS0_IJNS1_ILi1EEEiiiNS1_ILi144EEENS1_ILi512EEEEEEEEC2ERKS5_RKS9_)
        /*aeec*/ 	.word	0x00000000


	//----- nvinfo : EIATTR_FRAME_SIZE
	.align		4
.L_7474:
        /*aef0*/ 	.byte	0x04, 0x11
        /*aef2*/ 	.short	(.L_7476 - .L_7475)
	.align		4
.L_7475:
        /*aef4*/ 	.word	index@($_ZN7cutlass13device_kernelIN5flash19enable_sm80_to_sm89INS1_16FlashAttnBwdSm80INS1_25CollectiveMainloopBwdSm80ILi2ELi2EN4cute5tupleIJNS5_1CILi128EEES8_NS7_ILi64EEEEEENS_6half_tEfNS_4arch4Sm80ELb0ELb0ELb1ELb1ELb1ELb0ELb0ELb0ELi2ELi4ELi4ELi4ELb0EEENS1_24CollectiveEpilogueBwdGQAISA_fSD_Li256ELb1ELb1EEENS1_19SingleTileSchedulerILb1ELb0ELb0ELi128EEEEEEEEEvNT_6ParamsE$_ZN4cute5tupleIJNS0_IJNS0_IJNS_1CILi8EEENS1_ILi1EEEEEENS1_ILi2EEES2_EEENS0_IJNS0_IJS3_NS1_ILi0EEEEEEiNS1_ILi1024EEEEEEEEC2ERKS6_RKSA_)
        /*aef8*/ 	.word	0x00000000


	//----- nvinfo : EIATTR_FRAME_SIZE
	.align		4
.L_7476:
        /*aefc*/ 	.byte	0x04, 0x11
        /*aefe*/ 	.short	(.L_7478 - .L_7477)
	.align		4
.L_7477:
        /*af00*/ 	.word	index@($_ZN7cutlass13device_kernelIN5flash19enable_sm80_to_sm89INS1_16FlashAttnBwdSm80INS1_25CollectiveMainloopBwdSm80ILi2ELi2EN4cute5tupleIJNS5_1CILi128EEES8_NS7_ILi64EEEEEENS_6half_tEfNS_4arch4Sm80ELb0ELb0ELb1ELb1ELb1ELb0ELb0ELb0ELi2ELi4ELi4ELi4ELb0EEENS1_24CollectiveEpilogueBwdGQAISA_fSD_Li256ELb1ELb1EEENS1_19SingleTileSchedulerILb1ELb0ELb0ELi128EEEEEEEEEvNT_6ParamsE$_ZN4cute5tupleIJNS0_IJNS0_IJNS_1CILi8EEENS1_ILi1EEEEEENS1_ILi2EEENS0_IJS5_S5_EEEEEENS0_IJNS0_IJS3_NS1_ILi0EEEEEENS1_ILi4096EEENS0_IJiiEEEEEEEEC2ERKS7_RKSC_)
        /*af04*/ 	.word	0x00000000


	//----- nvinfo : EIATTR_FRAME_SIZE
	.align		4
.L_7478:
        /*af08*/ 	.byte	0x04, 0x11
        /*af0a*/ 	.short	(.L_7480 - .L_7479)
	.align		4
.L_7479:
        /*af0c*/ 	.word	index@($_ZN7cutlass13device_kernelIN5flash19enable_sm80_to_sm89INS1_16FlashAttnBwdSm80INS1_25CollectiveMainloopBwdSm80ILi2ELi2EN4cute5tupleIJNS5_1CILi128EEES8_NS7_ILi64EEEEEENS_6half_tEfNS_4arch4Sm80ELb0ELb0ELb1ELb1ELb1ELb0ELb0ELb0ELi2ELi4ELi4ELi4ELb0EEENS1_24CollectiveEpilogueBwdGQAISA_fSD_Li256ELb1ELb1EEENS1_19SingleTileSchedulerILb1ELb0ELb0ELi128EEEEEEEEEvNT_6ParamsE$_ZN4cute5tupleIJNS0_IJNS0_IJNS_1CILi8EEENS1_ILi1EEEEEENS1_ILi2EEEEEENS0_IJNS0_IJS3_NS1_ILi0EEEEEEiEEEEEC2ERKS6_RKS9_)
        /*af10*/ 	.word	0x00000000


	//----- nvinfo : EIATTR_FRAME_SIZE
	.align		4
.L_7480:
        /*af14*/ 	.byte	0x04, 0x11
        /*af16*/ 	.short	(.L_7482 - .L_7481)
	.align		4
.L_7481:
        /*af18*/ 	.word	index@($_ZN7cutlass13device_kernelIN5flash19enable_sm80_to_sm89INS1_16FlashAttnBwdSm80INS1_25CollectiveMainloopBwdSm80ILi2ELi2EN4cute5tupleIJNS5_1CILi128EEES8_NS7_ILi64EEEEEENS_6half_tEfNS_4arch4Sm80ELb0ELb0ELb1ELb1ELb1ELb0ELb0ELb0ELi2ELi4ELi4ELi4ELb0EEENS1_24CollectiveEpilogueBwdGQAISA_fSD_Li256ELb1ELb1EEENS1_19SingleTileSchedulerILb1ELb0ELb0ELi128EEEEEEEEEvNT_6ParamsE$_ZN4cute5tupleIJNS0_IJNS0_IJNS_1CILi8EEENS1_ILi1EEEEEENS0_IJNS1_ILi2EEEEEEEEENS0_IJNS0_IJS3_NS1_ILi0EEEEEENS0_IJiEEEEEEEEC2ERKS7_RKSB_)
        /*af1c*/ 	.word	0x00000000


	//----- nvinfo : EIATTR_FRAME_SIZE
	.align		4
.L_7482:
        /*af20*/ 	.byte	0x04, 0x11
        /*af22*/ 	.short	(.L_7484 - .L_7483)
	.align		4
.L_7483:
        /*af24*/ 	.word	index@($_ZN7cutlass13device_kernelIN5flash19enable_sm80_to_sm89INS1_16FlashAttnBwdSm80INS1_25CollectiveMainloopBwdSm80ILi2ELi2EN4cute5tupleIJNS5_1CILi128EEES8_NS7_ILi64EEEEEENS_6half_tEfNS_4arch4Sm80ELb0ELb0ELb1ELb1ELb1ELb0ELb0ELb0ELi2ELi4ELi4ELi4ELb0EEENS1_24CollectiveEpilogueBwdGQAISA_fSD_Li256ELb1ELb1EEENS1_19SingleTileSchedulerILb1ELb0ELb0ELi128EEEEEEEEEvNT_6ParamsE$_ZN4cute5tupleIJNS0_IJNS0_IJNS_1CILi2EEES2_S2_EEES2_NS0_IJS2_S2_EEEEEENS0_IJNS0_IJNS1_ILi1EEENS1_ILi512EEEiEEENS1_ILi4096EEENS0_IJiiEEEEEEEEC2ERKS5_RKSB_)
        /*af28*/ 	.word	0x00000000


	//----- nvinfo : EIATTR_FRAME_SIZE
	.align		4
.L_7484:
        /*af2c*/ 	.byte	0x04, 0x11
        /*af2e*/ 	.short	(.L_7486 - .L_7485)
	.align		4
.L_7485:
        /*af30*/ 	.word	index@($_ZN7cutlass13device_kernelIN5flash19enable_sm80_to_sm89INS1_16FlashAttnBwdSm80INS1_25CollectiveMainloopBwdSm80ILi2ELi2EN4cute5tupleIJNS5_1CILi128EEES8_NS7_ILi64EEEEEENS_6half_tEfNS_4arch4Sm80ELb0ELb0ELb1ELb1ELb1ELb0ELb0ELb0ELi2ELi4ELi4ELi4ELb0EEENS1_24CollectiveEpilogueBwdGQAISA_fSD_Li256ELb1ELb1EEENS1_19SingleTileSchedulerILb1ELb0ELb0ELi128EEEEEEEEEvNT_6ParamsE$_ZN4cute5tupleIJNS0_IJNS0_IJNS_1CILi2EEES2_S2_EEES2_NS0_IJNS0_IJS2_S2_EEES2_EEEEEENS0_IJNS0_IJNS1_ILi1EEENS1_ILi512EEEiEEENS1_ILi4096EEENS0_IJNS0_IJiiEEENS1_ILi8192EEEEEEEEEEEC2ERKS6_RKSE_)
        /*af34*/ 	.word	0x00000000


	//----- nvinfo : EIATTR_FRAME_SIZE
	.align		4
.L_7486:
        /*af38*/ 	.byte	0x04, 0x11
        /*af3a*/ 	.short	(.L_7488 - .L_7487)
	.align		4
.L_7487:
        /*af3c*/ 	.word	index@($_ZN7cutlass13device_kernelIN5flash19enable_sm80_to_sm89INS1_16FlashAttnBwdSm80INS1_25CollectiveMainloopBwdSm80ILi2ELi2EN4cute5tupleIJNS5_1CILi128EEES8_NS7_ILi64EEEEEENS_6half_tEfNS_4arch4Sm80ELb0ELb0ELb1ELb1ELb1ELb0ELb0ELb0ELi2ELi4ELi4ELi4ELb0EEENS1_24CollectiveEpilogueBwdGQAISA_fSD_Li256ELb1ELb1EEENS1_19SingleTileSchedulerILb1ELb0ELb0ELi128EEEEEEEEEvNT_6ParamsE$_ZN4cute5tupleIJNS0_IJNS0_IJNS_1CILi2EEES2_EEES3_NS1_ILi8EEEEEENS0_IJNS0_IJiNS1_ILi512EEEEEENS0_IJiiEEENS1_ILi1024EEEEEEEEC2ERKS5_RKSA_)
        /*af40*/ 	.word	0x00000000


	//----- nvinfo : EIATTR_FRAME_SIZE
	.align		4
.L_7488:
        /*af44*/ 	.byte	0x04, 0x11
        /*af46*/ 	.short	(.L_7490 - .L_7489)
	.align		4
.L_7489:
        /*af48*/ 	.word	index@($_ZN7cutlass13device_kernelIN5flash19enable_sm80_to_sm89INS1_16FlashAttnBwdSm80INS1_25CollectiveMainloopBwdSm80ILi2ELi2EN4cute5tupleIJNS5_1CILi128EEES8_NS7_ILi64EEEEEENS_6half_tEfNS_4arch4Sm80ELb0ELb0ELb1ELb1ELb1ELb0ELb0ELb0ELi2ELi4ELi4ELi4ELb0EEENS1_24CollectiveEpilogueBwdGQAISA_fSD_Li256ELb1ELb1EEENS1_19SingleTileSchedulerILb1ELb0ELb0ELi128EEEEEEEEEvNT_6ParamsE$_ZN4cute5tupleIJNS0_IJNS0_IJNS_1CILi2EEES2_EEENS1_ILi8EEES3_EEENS0_IJNS0_IJNS1_ILi1EEEiEEENS1_ILi1024EEENS0_IJiiEEEEEEEEC2ERKS5_RKSA_)
        /*af4c*/ 	.word	0x00000000


	//----- nvinfo : EIATTR_FRAME_SIZE
	.align		4
.L_7490:
        /*af50*/ 	.byte	0x04, 0x11
        /*af52*/ 	.short	(.L_7492 - .L_7491)
	.align		4
.L_7491:
        /*af54*/ 	.word	index@($_ZN7cutlass13device_kernelIN5flash19enable_sm80_to_sm89INS1_16FlashAttnBwdSm80INS1_25CollectiveMainloopBwdSm80ILi2ELi2EN4cute5tupleIJNS5_1CILi128EEES8_NS7_ILi64EEEEEENS_6half_tEfNS_4arch4Sm80ELb0ELb0ELb1ELb1ELb1ELb0ELb0ELb0ELi2ELi4ELi4ELi4ELb0EEENS1_24CollectiveEpilogueBwdGQAISA_fSD_Li256ELb1ELb1EEENS1_19SingleTileSchedulerILb1ELb0ELb0ELi128EEEEEEEEEvNT_6ParamsE$_ZN4cute5tupleIJNS0_IJNS0_IJNS_1CILi1EEENS0_IJS2_NS1_ILi2EEES3_EEEEEES3_NS0_IJS3_S3_EEEEEENS0_IJNS0_IJNS1_ILi0EEENS0_IJS2_NS1_ILi256EEEiEEEEEENS1_ILi2048EEENS0_IJiNS1_ILi4096EEEEEEEEEEEC2ERKS7_RKSF_)
        /*af58*/ 	.word	0x00000000


	//----- nvinfo : EIATTR_FRAME_SIZE
	.align		4
.L_7492:
        /*af5c*/ 	.byte	0x04, 0x11
        /*af5e*/ 	.short	(.L_7494 - .L_7493)
	.align		4
.L_7493:
        /*af60*/ 	.word	index@($_ZN7cutlass13device_kernelIN5flash19enable_sm80_to_sm89INS1_16FlashAttnBwdSm80INS1_25CollectiveMainloopBwdSm80ILi2ELi2EN4cute5tupleIJNS5_1CILi128EEES8_NS7_ILi64EEEEEENS_6half_tEfNS_4arch4Sm80ELb0ELb0ELb1ELb1ELb1ELb0ELb0ELb0ELi2ELi4ELi4ELi4ELb0EEENS1_24CollectiveEpilogueBwdGQAISA_fSD_Li256ELb1ELb1EEENS1_19SingleTileSchedulerILb1ELb0ELb0ELi128EEEEEEEEEvNT_6ParamsE$_ZN4cute5tupleIJNS0_IJNS0_IJNS0_IJNS_1CILi8EEENS1_ILi1EEEEEES3_EEENS0_IJNS0_IJS3_S3_EEENS1_ILi2EEEEEEEEENS0_IJNS0_IJNS0_IJS3_NS1_ILi0EEEEEESA_EEENS0_IJNS0_IJSA_SA_EEEiEEEEEEEEC2ERKS9_RKSF_)
        /*af64*/ 	.word	0x00000000


	//----- nvinfo : EIATTR_FRAME_SIZE
	.align		4
.L_7494:
        /*af68*/ 	.byte	0x04, 0x11
        /*af6a*/ 	.short	(.L_7496 - .L_7495)
	.align		4
.L_7495:
        /*af6c*/ 	.word	index@($_ZN7cutlass13device_kernelIN5flash19enable_sm80_to_sm89INS1_16FlashAttnBwdSm80INS1_25CollectiveMainloopBwdSm80ILi2ELi2EN4cute5tupleIJNS5_1CILi128EEES8_NS7_ILi64EEEEEENS_6half_tEfNS_4arch4Sm80ELb0ELb0ELb1ELb1ELb1ELb0ELb0ELb0ELi2ELi4ELi4ELi4ELb0EEENS1_24CollectiveEpilogueBwdGQAISA_fSD_Li256ELb1ELb1EEENS1_19SingleTileSchedulerILb1ELb0ELb0ELi128EEEEEEEEEvNT_6ParamsE$_ZN4cute5tupleIJNS0_IJNS0_IJNS0_IJNS_1CILi8EEENS1_ILi1EEEEEENS0_IJS3_S3_EEEEEENS0_IJS3_NS1_ILi2EEEEEEEEENS0_IJNS0_IJNS0_IJS3_NS1_ILi0EEEEEENS0_IJSA_SA_EEEEEENS0_IJSA_iEEEEEEEEC2ERKS9_RKSF_)
        /*af70*/ 	.word	0x00000000


	//----- nvinfo : EIATTR_FRAME_SIZE
	.align		4
.L_7496:
        /*af74*/ 	.byte	0x04, 0x11
        /*af76*/ 	.short	(.L_7498 - .L_7497)
	.align		4
.L_7497:
        /*af78*/ 	.word	index@($_ZN7cutlass13device_kernelIN5flash19enable_sm80_to_sm89INS1_16FlashAttnBwdSm80INS1_25CollectiveMainloopBwdSm80ILi2ELi2EN4cute5tupleIJNS5_1CILi128EEES8_NS7_ILi64EEEEEENS_6half_tEfNS_4arch4Sm80ELb0ELb0ELb1ELb1ELb1ELb0ELb0ELb0ELi2ELi4ELi4ELi4ELb0EEENS1_24CollectiveEpilogueBwdGQAISA_fSD_Li256ELb1ELb1EEENS1_19SingleTileSchedulerILb1ELb0ELb0ELi128EEEEEEEEEvNT_6ParamsE$_ZN4cute3eso3ESOILb1ELb0EJNS_6LayoutINS_5tupleIJNS_1CILi4EEEEEENS3_IJNS4_ILi1EEEEEEEENS_10ViewEngineIPfEEEEC2ERKS9_RKSC_)
        /*af7c*/ 	.word	0x00000000


	//----- nvinfo : EIATTR_FRAME_SIZE
	.align		4
.L_7498:
        /*af80*/ 	.byte	0x04, 0x11
        /*af82*/ 	.short	(.L_7500 - .L_7499)
	.align		4
.L_7499:
        /*af84*/ 	.word	index@($_ZN7cutlass13device_kernelIN5flash19enable_sm80_to_sm89INS1_16FlashAttnBwdSm80INS1_25CollectiveMainloopBwdSm80ILi2ELi2EN4cute5tupleIJNS5_1CILi128EEES8_NS7_ILi64EEEEEENS_6half_tEfNS_4arch4Sm80ELb0ELb0ELb1ELb1ELb1ELb0ELb0ELb0ELi2ELi4ELi4ELi4ELb0EEENS1_24CollectiveEpilogueBwdGQAISA_fSD_Li256ELb1ELb1EEENS1_19SingleTileSchedulerILb1ELb0ELb0ELi128EEEEEEEEEvNT_6ParamsE$_ZN4cute3eso3ESOILb1ELb0EJNS_6LayoutINS_5tupleIJNS_1CILi1EEENS4_ILi4EEEEEENS3_IJNS4_ILi0EEES5_EEEEENS_10ViewEngineIPfEEEEC2ERKSA_RKSD_)
        /*af88*/ 	.word	0x00000000


	//----- nvinfo : EIATTR_FRAME_SIZE
	.align		4
.L_7500:
        /*af8c*/ 	.byte	0x04, 0x11
        /*af8e*/ 	.short	(.L_7502 - .L_7501)
	.align		4
.L_7501:
        /*af90*/ 	.word	index@($_ZN7cutlass13device_kernelIN5flash19enable_sm80_to_sm89INS1_16FlashAttnBwdSm80INS1_25CollectiveMainloopBwdSm80ILi2ELi2EN4cute5tupleIJNS5_1CILi128EEES8_NS7_ILi64EEEEEENS_6half_tEfNS_4arch4Sm80ELb0ELb0ELb1ELb1ELb1ELb0ELb0ELb0ELi2ELi4ELi4ELi4ELb0EEENS1_24CollectiveEpilogueBwdGQAISA_fSD_Li256ELb1ELb1EEENS1_19SingleTileSchedulerILb1ELb0ELb0ELi128EEEEEEEEEvNT_6ParamsE$_ZN4cute3eso3ESOILb1ELb0EJNS_6LayoutINS_5tupleIJNS_1CILi1EEENS3_IJNS4_ILi2EEES6_EEEEEENS3_IJNS4_ILi0EEENS3_IJNS4_ILi8EEENS4_ILi64EEEEEEEEEEENS_10ViewEngineINS_8smem_ptrIPfEEEEEEC2ERKSE_RKSJ_)
        /*af94*/ 	.word	0x00000000


	//----- nvinfo : EIATTR_FRAME_SIZE
	.align		4
.L_7502:
        /*af98*/ 	.byte	0x04, 0x11
        /*af9a*/ 	.short	(.L_7504 - .L_7503)
	.align		4
.L_7503:
        /*af9c*/ 	.word	index@($_ZN7cutlass13device_kernelIN5flash19enable_sm80_to_sm89INS1_16FlashAttnBwdSm80INS1_25CollectiveMainloopBwdSm80ILi2ELi2EN4cute5tupleIJNS5_1CILi128EEES8_NS7_ILi64EEEEEENS_6half_tEfNS_4arch4Sm80ELb0ELb0ELb1ELb1ELb1ELb0ELb0ELb0ELi2ELi4ELi4ELi4ELb0EEENS1_24CollectiveEpilogueBwdGQAISA_fSD_Li256ELb1ELb1EEENS1_19SingleTileSchedulerILb1ELb0ELb0ELi128EEEEEEEEEvNT_6ParamsE$_ZN4cute3eso3ESOILb1ELb0EJNS_6LayoutINS_5tupleIJNS3_IJNS_1CILi8EEENS4_ILi1EEEEEENS4_ILi4EEES8_EEENS3_IJNS3_IJS6_NS4_ILi0EEEEEES5_NS4_ILi32EEEEEEEENS_10ViewEngineIPN7cutlass6half_tEEEEEC2ERKSE_RKSJ_)
        /*afa0*/ 	.word	0x00000000


	//----- nvinfo : EIATTR_FRAME_SIZE
	.align		4
.L_7504:
        /*afa4*/ 	.byte	0x04, 0x11
        /*afa6*/ 	.short	(.L_7506 - .L_7505)
	.align		4
.L_7505:
        /*afa8*/ 	.word	index@($_ZN7cutlass13device_kernelIN5flash19enable_sm80_to_sm89INS1_16FlashAttnBwdSm80INS1_25CollectiveMainloopBwdSm80ILi2ELi2EN4cute5tupleIJNS5_1CILi128EEES8_NS7_ILi64EEEEEENS_6half_tEfNS_4arch4Sm80ELb0ELb0ELb1ELb1ELb1ELb0ELb0ELb0ELi2ELi4ELi4ELi4ELb0EEENS1_24CollectiveEpilogueBwdGQAISA_fSD_Li256ELb1ELb1EEENS1_19SingleTileSchedulerILb1ELb0ELb0ELi128EEEEEEEEEvNT_6ParamsE$_ZN4cute3eso3ESOILb1ELb0EJNS_6LayoutINS_5tupleIJNS3_IJNS_1CILi8EEENS4_ILi1EEEEEENS4_ILi4EEEEEENS3_IJNS3_IJS6_NS4_ILi0EEEEEES5_EEEEEiEEC2ERKSD_RKi)
        /*afac*/ 	.word	0x00000000


	//----- nvinfo : EIATTR_FRAME_SIZE
	.align		4
.L_7506:
        /*afb0*/ 	.byte	0x04, 0x11
        /*afb2*/ 	.short	(.L_7508 - .L_7507)
	.align		4
.L_7507:
        /*afb4*/ 	.word	index@($_ZN7cutlass13device_kernelIN5flash19enable_sm80_to_sm89INS1_16FlashAttnBwdSm80INS1_25CollectiveMainloopBwdSm80ILi2ELi2EN4cute5tupleIJNS5_1CILi128EEES8_NS7_ILi64EEEEEENS_6half_tEfNS_4arch4Sm80ELb0ELb0ELb1ELb1ELb1ELb0ELb0ELb0ELi2ELi4ELi4ELi4ELb0EEENS1_24CollectiveEpilogueBwdGQAISA_fSD_Li256ELb1ELb1EEENS1_19SingleTileSchedulerILb1ELb0ELb0ELi128EEEEEEEEEvNT_6ParamsE$_ZN4cute3eso3ESOILb1ELb0EJNS_6LayoutINS_5tupleIJNS3_IJNS_1CILi8EEENS4_ILi1EEEEEENS4_ILi4EEEEEENS3_IJNS3_IJS6_NS4_ILi0EEEEEES5_EEEEENS_10ViewEngineIPN7cutlass6half_tEEEEEC2ERKSD_RKSI_)
        /*afb8*/ 	.word	0x00000000


	//----- nvinfo : EIATTR_FRAME_SIZE
	.align		4
.L_7508:
        /*afbc*/ 	.byte	0x04, 0x11
        /*afbe*/ 	.short	(.L_7510 - .L_7509)
	.align		4
.L_7509:
        /*afc0*/ 	.word	index@($_ZN7cutlass13device_kernelIN5flash19enable_sm80_to_sm89INS1_16FlashAttnBwdSm80INS1_25CollectiveMainloopBwdSm80ILi2ELi2EN4cute5tupleIJNS5_1CILi128EEES8_NS7_ILi64EEEEEENS_6half_tEfNS_4arch4Sm80ELb0ELb0ELb1ELb1ELb1ELb0ELb0ELb0ELi2ELi4ELi4ELi4ELb0EEENS1_24CollectiveEpilogueBwdGQAISA_fSD_Li256ELb1ELb1EEENS1_19SingleTileSchedulerILb1ELb0ELb0ELi128EEEEEEEEEvNT_6ParamsE$_ZN4cute3eso3ESOILb1ELb0EJNS_6LayoutINS_5tupleIJNS3_IJNS_1CILi8EEENS4_ILi1EEEEEENS4_ILi4EEEEEENS3_IJNS3_IJS6_NS4_ILi0EEEEEENS4_ILi2048EEEEEEEEiEEC2ERKSE_RKi)
        /*afc4*/ 	.word	0x00000000


	//----- nvinfo : EIATTR_FRAME_SIZE
	.align		4
.L_7510:
        /*afc8*/ 	.byte	0x04, 0x11
        /*afca*/ 	.short	(.L_7512 - .L_7511)
	.align		4
.L_7511:
        /*afcc*/ 	.word	index@($_ZN7cutlass13device_kernelIN5flash19enable_sm80_to_sm89INS1_16FlashAttnBwdSm80INS1_25CollectiveMainloopBwdSm80ILi2ELi2EN4cute5tupleIJNS5_1CILi128EEES8_NS7_ILi64EEEEEENS_6half_tEfNS_4arch4Sm80ELb0ELb0ELb1ELb1ELb1ELb0ELb0ELb0ELi2ELi4ELi4ELi4ELb0EEENS1_24CollectiveEpilogueBwdGQAISA_fSD_Li256ELb1ELb1EEENS1_19SingleTileSchedulerILb1ELb0ELb0ELi128EEEEEEEEEvNT_6ParamsE$_ZN4cute3eso3ESOILb1ELb0EJNS_6LayoutINS_5tupleIJNS3_IJNS_1CILi8EEENS4_ILi1EEEEEENS4_ILi4EEEEEENS3_IJNS3_IJS6_NS4_ILi0EEEEEENS4_ILi2048EEEEEEEENS_10ViewEngineINS_8smem_ptrIPN7cutlass6half_tEEEEEEEC2ERKSE_RKSL_)
        /*afd0*/ 	.word	0x00000000


	//----- nvinfo : EIATTR_FRAME_SIZE
	.align		4
.L_7512:
        /*afd4*/ 	.byte	0x04, 0x11
        /*afd6*/ 	.short	(.L_7514 - .L_7513)
	.align		4
.L_7513:
        /*afd8*/ 	.word	index@($_ZN7cutlass13device_kernelIN5flash19enable_sm80_to_sm89INS1_16FlashAttnBwdSm80INS1_25CollectiveMainloopBwdSm80ILi2ELi2EN4cute5tupleIJNS5_1CILi128EEES8_NS7_ILi64EEEEEENS_6half_tEfNS_4arch4Sm80ELb0ELb0ELb1ELb1ELb1ELb0ELb0ELb0ELi2ELi4ELi4ELi4ELb0EEENS1_24CollectiveEpilogueBwdGQAISA_fSD_Li256ELb1ELb1EEENS1_19SingleTileSchedulerILb1ELb0ELb0ELi128EEEEEEEEEvNT_6ParamsE$_ZN4cute3eso3ESOILb1ELb0EJNS_6LayoutINS_5tupleIJNS3_IJNS_1CILi8EEENS4_ILi1EEEEEENS4_ILi2EEES5_EEENS3_IJNS3_IJS6_NS4_ILi0EEEEEENS4_ILi64EEES5_EEEEENS_10ViewEngineIPN7cutlass6half_tEEEEEC2ERKSE_RKSJ_)
        /*afdc*/ 	.word	0x00000000


	//----- nvinfo : EIATTR_FRAME_SIZE
	.align		4
.L_7514:
        /*afe0*/ 	.byte	0x04, 0x11
        /*afe2*/ 	.short	(.L_7516 - .L_7515)
	.align		4
.L_7515:
        /*afe4*/ 	.word	index@($_ZN7cutlass13device_kernelIN5flash19enable_sm80_to_sm89INS1_16FlashAttnBwdSm80INS1_25CollectiveMainloopBwdSm80ILi2ELi2EN4cute5tupleIJNS5_1CILi128EEES8_NS7_ILi64EEEEEENS_6half_tEfNS_4arch4Sm80ELb0ELb0ELb1ELb1ELb1ELb0ELb0ELb0ELi2ELi4ELi4ELi4ELb0EEENS1_24CollectiveEpilogueBwdGQAISA_fSD_Li256ELb1ELb1EEENS1_19SingleTileSchedulerILb1ELb0ELb0ELi128EEEEEEEEEvNT_6ParamsE$_ZN4cute3eso3ESOILb1ELb0EJNS_6LayoutINS_5tupleIJNS3_IJNS_1CILi8EEENS4_ILi1EEEEEENS4_ILi2EEENS4_ILi4EEEEEENS3_IJNS3_IJS6_NS4_ILi0EEEEEES5_NS4_ILi16EEEEEEEENS_10ViewEngineIPN7cutlass6half_tEEEEEC2ERKSF_RKSK_)
        /*afe8*/ 	.word	0x00000000


	//----- nvinfo : EIATTR_FRAME_SIZE
	.align		4
.L_7516:
        /*afec*/ 	.byte	0x04, 0x11
        /*afee*/ 	.short	(.L_7518 - .L_7517)
	.align		4
.L_7517:
        /*aff0*/ 	.word	index@($_ZN7cutlass13device_kernelIN5flash19enable_sm80_to_sm89INS1_16FlashAttnBwdSm80INS1_25CollectiveMainloopBwdSm80ILi2ELi2EN4cute5tupleIJNS5_1CILi128EEES8_NS7_ILi64EEEEEENS_6half_tEfNS_4arch4Sm80ELb0ELb0ELb1ELb1ELb1ELb0ELb0ELb0ELi2ELi4ELi4ELi4ELb0EEENS1_24CollectiveEpilogueBwdGQAISA_fSD_Li256ELb1ELb1EEENS1_19SingleTileSchedulerILb1ELb0ELb0ELi128EEEEEEEEEvNT_6ParamsE$_ZN4cute3eso3ESOILb1ELb0EJNS_6LayoutINS_5tupleIJNS3_IJNS_1CILi8EEENS4_ILi1EEEEEENS4_ILi2EEENS3_IJNS4_ILi4EEES8_EEEEEENS3_IJNS3_IJS6_NS4_ILi0EEEEEES5_NS3_IJNS4_ILi32EEENS4_ILi16EEEEEEEEEEENS_10ViewEngineIPN7cutlass6half_tEEEEEC2ERKSI_RKSN_)
        /*aff4*/ 	.word	0x00000000


	//----- nvinfo : EIATTR_FRAME_SIZE
	.align		4
.L_7518:
        /*aff8*/ 	.byte	0x04, 0x11
        /*affa*/ 	.short	(.L_7520 - .L_7519)
	.align		4
.L_7519:
        /*affc*/ 	.word	index@($_ZN7cutlass13device_kernelIN5flash19enable_sm80_to_sm89INS1_16FlashAttnBwdSm80INS1_25CollectiveMainloopBwdSm80ILi2ELi2EN4cute5tupleIJNS5_1CILi128EEES8_NS7_ILi64EEEEEENS_6half_tEfNS_4arch4Sm80ELb0ELb0ELb1ELb1ELb1ELb0ELb0ELb0ELi2ELi4ELi4ELi4ELb0EEENS1_24CollectiveEpilogueBwdGQAISA_fSD_Li256ELb1ELb1EEENS1_19SingleTileSchedulerILb1ELb0ELb0ELi128EEEEEEEEEvNT_6ParamsE$_ZN4cute3eso3ESOILb1ELb0EJNS_6LayoutINS_5tupleIJNS3_IJNS_1CILi8EEENS4_ILi1EEEEEENS4_ILi2EEEEEENS3_IJNS3_IJS6_NS4_ILi0EEEEEES5_EEEEEiEEC2ERKSD_RKi)
        /*b000*/ 	.word	0x00000000


	//----- nvinfo : EIATTR_FRAME_SIZE
	.align		4
.L_7520:
        /*b004*/ 	.byte	0x04, 0x11
        /*b006*/ 	.short	(.L_7522 - .L_7521)
	.align		4
.L_7521:
        /*b008*/ 	.word	index@($_ZN7cutlass13device_kernelIN5flash19enable_sm80_to_sm89INS1_16FlashAttnBwdSm80INS1_25CollectiveMainloopBwdSm80ILi2ELi2EN4cute5tupleIJNS5_1CILi128EEES8_NS7_ILi64EEEEEENS_6half_tEfNS_4arch4Sm80ELb0ELb0ELb1ELb1ELb1ELb0ELb0ELb0ELi2ELi4ELi4ELi4ELb0EEENS1_24CollectiveEpilogueBwdGQAISA_fSD_Li256ELb1ELb1EEENS1_19SingleTileSchedulerILb1ELb0ELb0ELi128EEEEEEEEEvNT_6ParamsE$_ZN4cute3eso3ESOILb1ELb0EJNS_6LayoutINS_5tupleIJNS3_IJNS_1CILi8EEENS4_ILi1EEEEEENS4_ILi2EEEEEENS3_IJNS3_IJS6_NS4_ILi0EEEEEES5_EEEEENS_10ViewEngineIPN7cutlass6half_tEEEEEC2ERKSD_RKSI_)
        /*b00c*/ 	.word	0x00000000


	//----- nvinfo : EIATTR_FRAME_SIZE
	.align		4
.L_7522:
        /*b010*/ 	.byte	0x04, 0x11
        /*b012*/ 	.short	(.L_7524 - .L_7523)
	.align		4
.L_7523:
        /*b014*/ 	.word	index@($_ZN7cutlass13device_kernelIN5flash19enable_sm80_to_sm89INS1_16FlashAttnBwdSm80INS1_25CollectiveMainloopBwdSm80ILi2ELi2EN4cute5tupleIJNS5_1CILi128EEES8_NS7_ILi64EEEEEENS_6half_tEfNS_4arch4Sm80ELb0ELb0ELb1ELb1ELb1ELb0ELb0ELb0ELi2ELi4ELi4ELi4ELb0EEENS1_24CollectiveEpilogueBwdGQAISA_fSD_Li256ELb1ELb1EEENS1_19SingleTileSchedulerILb1ELb0ELb0ELi128EEEEEEEEEvNT_6ParamsE$_ZN4cute3eso3ESOILb1ELb0EJNS_6LayoutINS_5tupleIJNS3_IJNS_1CILi8EEENS4_ILi1EEEEEENS4_ILi2EEEEEENS3_IJNS3_IJS6_NS4_ILi0EEEEEENS4_ILi8192EEEEEEEEiEEC2ERKSE_RKi)
        /*b018*/ 	.word	0x00000000


	//----- nvinfo : EIATTR_FRAME_SIZE
	.align		4
.L_7524:
        /*b01c*/ 	.byte	0x04, 0x11
        /*b01e*/ 	.short	(.L_7526 - .L_7525)
	.align		4
.L_7525:
        /*b020*/ 	.word	index@($_ZN7cutlass13device_kernelIN5flash19enable_sm80_to_sm89INS1_16FlashAttnBwdSm80INS1_25CollectiveMainloopBwdSm80ILi2ELi2EN4cute5tupleIJNS5_1CILi128EEES8_NS7_ILi64EEEEEENS_6half_tEfNS_4arch4Sm80ELb0ELb0ELb1ELb1ELb1ELb0ELb0ELb0ELi2ELi4ELi4ELi4ELb0EEENS1_24CollectiveEpilogueBwdGQAISA_fSD_Li256ELb1ELb1EEENS1_19SingleTileSchedulerILb1ELb0ELb0ELi128EEEEEEEEEvNT_6ParamsE$_ZN4cute3eso3ESOILb1ELb0EJNS_6LayoutINS_5tupleIJNS3_IJNS_1CILi8EEENS4_ILi1EEEEEENS4_ILi2EEEEEENS3_IJNS3_IJS6_NS4_ILi0EEEEEENS4_ILi8192EEEEEEEENS_10ViewEngineINS_8smem_ptrIPN7cutlass6half_tEEEEEEEC2ERKSE_RKSL_)
        /*b024*/ 	.word	0x00000000


	//----- nvinfo : EIATTR_FRAME_SIZE
	.align		4
.L_7526:
        /*b028*/ 	.byte	0x04, 0x11
        /*b02a*/ 	.short	(.L_7528 - .L_7527)
	.align		4
.L_7527:
        /*b02c*/ 	.word	index@($_ZN7cutlass13device_kernelIN5flash19enable_sm80_to_sm89INS1_16FlashAttnBwdSm80INS1_25CollectiveMainloopBwdSm80ILi2ELi2EN4cute5tupleIJNS5_1CILi128EEES8_NS7_ILi64EEEEEENS_6half_tEfNS_4arch4Sm80ELb0ELb0ELb1ELb1ELb1ELb0ELb0ELb0ELi2ELi4ELi4ELi4ELb0EEENS1_24CollectiveEpilogueBwdGQAISA_fSD_Li256ELb1ELb1EEENS1_19SingleTileSchedulerILb1ELb0ELb0ELi128EEEEEEEEEvNT_6ParamsE$_ZN4cute3eso3ESOILb1ELb0EJNS_6LayoutINS_5tupleIJNS3_IJNS_1CILi8EEENS4_ILi1EEEEEENS4_ILi2EEEEEENS3_IJNS3_IJS6_NS4_ILi0EEEEEENS4_ILi64EEEEEEEEiEEC2ERKSE_RKi)
        /*b030*/ 	.word	0x00000000


	//----- nvinfo : EIATTR_FRAME_SIZE
	.align		4
.L_7528:
        /*b034*/ 	.byte	0x04, 0x11
        /*b036*/ 	.short	(.L_7530 - .L_7529)
	.align		4
.L_7529:
        /*b038*/ 	.word	index@($_ZN7cutlass13device_kernelIN5flash19enable_sm80_to_sm89INS1_16FlashAttnBwdSm80INS1_25CollectiveMainloopBwdSm80ILi2ELi2EN4cute5tupleIJNS5_1CILi128EEES8_NS7_ILi64EEEEEENS_6half_tEfNS_4arch4Sm80ELb0ELb0ELb1ELb1ELb1ELb0ELb0ELb0ELi2ELi4ELi4ELi4ELb0EEENS1_24CollectiveEpilogueBwdGQAISA_fSD_Li256ELb1ELb1EEENS1_19SingleTileSchedulerILb1ELb0ELb0ELi128EEEEEEEEEvNT_6ParamsE$_ZN4cute3eso3ESOILb1ELb0EJNS_6LayoutINS_5tupleIJNS3_IJNS_1CILi8EEENS4_ILi1EEEEEENS4_ILi2EEEEEENS3_IJNS3_IJS6_NS4_ILi0EEEEEENS4_ILi64EEEEEEEENS_10ViewEngineIPN7cutlass6half_tEEEEEC2ERKSE_RKSJ_)
        /*b03c*/ 	.word	0x00000000


	//----- nvinfo : EIATTR_FRAME_SIZE
	.align		4
.L_7530:
        /*b040*/ 	.byte	0x04, 0x11
        /*b042*/ 	.short	(.L_7532 - .L_7531)
	.align		4
.L_7531:
        /*b044*/ 	.word	index@($_ZN7cutlass13device_kernelIN5flash19enable_sm80_to_sm89INS1_16FlashAttnBwdSm80INS1_25CollectiveMainloopBwdSm80ILi2ELi2EN4cute5tupleIJNS5_1CILi128EEES8_NS7_ILi64EEEEEENS_6half_tEfNS_4arch4Sm80ELb0ELb0ELb1ELb1ELb1ELb0ELb0ELb0ELi2ELi4ELi4ELi4ELb0EEENS1_24CollectiveEpilogueBwdGQAISA_fSD_Li256ELb1ELb1EEENS1_19SingleTileSchedulerILb1ELb0ELb0ELi128EEEEEEEEEvNT_6ParamsE$_ZN4cute3eso3ESOILb1ELb0EJNS_6LayoutINS_5tupleIJNS3_IJNS_1CILi8EEENS4_ILi1EEEEEENS4_ILi2EEEEEENS3_IJNS3_IJS6_NS4_ILi0EEEEEENS4_ILi4096EEEEEEEEiEEC2ERKSE_RKi)
        /*b048*/ 	.word	0x00000000


	//----- nvinfo : EIATTR_FRAME_SIZE
	.align		4
.L_7532:
        /*b04c*/ 	.byte	0x04, 0x11
        /*b04e*/ 	.short	(.L_7534 - .L_7533)
	.align		4
.L_7533:
        /*b050*/ 	.word	index@($_ZN7cutlass13device_kernelIN5flash19enable_sm80_to_sm89INS1_16FlashAttnBwdSm80INS1_25CollectiveMainloopBwdSm80ILi2ELi2EN4cute5tupleIJNS5_1CILi128EEES8_NS7_ILi64EEEEEENS_6half_tEfNS_4arch4Sm80ELb0ELb0ELb1ELb1ELb1ELb0ELb0ELb0ELi2ELi4ELi4ELi4ELb0EEENS1_24CollectiveEpilogueBwdGQAISA_fSD_Li256ELb1ELb1EEENS1_19SingleTileSchedulerILb1ELb0ELb0ELi128EEEEEEEEEvNT_6ParamsE$_ZN4cute3eso3ESOILb1ELb0EJNS_6LayoutINS_5tupleIJNS3_IJNS_1CILi8EEENS4_ILi1EEEEEENS4_ILi2EEEEEENS3_IJNS3_IJS6_NS4_ILi0EEEEEENS4_ILi4096EEEEEEEENS_10ViewEngineINS_8smem_ptrIPN7cutlass6half_tEEEEEEEC2ERKSE_RKSL_)
        /*b054*/ 	.word	0x00000000


	//----- nvinfo : EIATTR_FRAME_SIZE
	.align		4
.L_7534:
        /*b058*/ 	.byte	0x04, 0x11
        /*b05a*/ 	.short	(.L_7536 - .L_7535)
	.align		4
.L_7535:
        /*b05c*/ 	.word	index@($_ZN7cutlass13device_kernelIN5flash19enable_sm80_to_sm89INS1_16FlashAttnBwdSm80INS1_25CollectiveMainloopBwdSm80ILi2ELi2EN4cute5tupleIJNS5_1CILi128EEES8_NS7_ILi64EEEEEENS_6half_tEfNS_4arch4Sm80ELb0ELb0ELb1ELb1ELb1ELb0ELb0ELb0ELi2ELi4ELi4ELi4ELb0EEENS1_24CollectiveEpilogueBwdGQAISA_fSD_Li256ELb1ELb1EEENS1_19SingleTileSchedulerILb1ELb0ELb0ELi128EEEEEEEEEvNT_6ParamsE$_ZN4cute3eso3ESOILb1ELb0EJNS_6LayoutINS_5tupleIJNS3_IJNS_1CILi8EEENS4_ILi1EEEEEENS3_IJNS4_ILi4EEEEEEEEENS3_IJNS3_IJS6_NS4_ILi0EEEEEENS3_IJS5_EEEEEEEENS_10ViewEngineIPN7cutlass6half_tEEEEEC2ERKSF_RKSK_)
        /*b060*/ 	.word	0x00000000


	//----- nvinfo : EIATTR_FRAME_SIZE
	.align		4
.L_7536:
        /*b064*/ 	.byte	0x04, 0x11
        /*b066*/ 	.short	(.L_7538 - .L_7537)
	.align		4
.L_7537:
        /*b068*/ 	.word	index@($_ZN7cutlass13device_kernelIN5flash19enable_sm80_to_sm89INS1_16FlashAttnBwdSm80INS1_25CollectiveMainloopBwdSm80ILi2ELi2EN4cute5tupleIJNS5_1CILi128EEES8_NS7_ILi64EEEEEENS_6half_tEfNS_4arch4Sm80ELb0ELb0ELb1ELb1ELb1ELb0ELb0ELb0ELi2ELi4ELi4ELi4ELb0EEENS1_24CollectiveEpilogueBwdGQAISA_fSD_Li256ELb1ELb1EEENS1_19SingleTileSchedulerILb1ELb0ELb0ELi128EEEEEEEEEvNT_6ParamsE$_ZN4cute3eso3ESOILb1ELb0EJNS_6LayoutINS_5tupleIJNS3_IJNS_1CILi8EEENS4_ILi1EEEEEENS3_IJNS4_ILi4EEEEEEEEENS3_IJNS3_IJS6_NS4_ILi0EEEEEENS3_IJNS4_ILi2048EEEEEEEEEEENS_10ViewEngineINS_8smem_ptrIPN7cutlass6half_tEEEEEEEC2ERKSG_RKSN_)
        /*b06c*/ 	.word	0x00000000


	//----- nvinfo : EIATTR_FRAME_SIZE
	.align		4
.L_7538:
        /*b070*/ 	.byte	0x04, 0x11
        /*b072*/ 	.short	(.L_7540 - .L_7539)
	.align		4
.L_7539:
        /*b074*/ 	.word	index@($_ZN7cutlass13device_kernelIN5flash19enable_sm80_to_sm89INS1_16FlashAttnBwdSm80INS1_25CollectiveMainloopBwdSm80ILi2ELi2EN4cute5tupleIJNS5_1CILi128EEES8_NS7_ILi64EEEEEENS_6half_tEfNS_4arch4Sm80ELb0ELb0ELb1ELb1ELb1ELb0ELb0ELb0ELi2ELi4ELi4ELi4ELb0EEENS1_24CollectiveEpilogueBwdGQAISA_fSD_Li256ELb1ELb1EEENS1_19SingleTileSchedulerILb1ELb0ELb0ELi128EEEEEEEEEvNT_6ParamsE$_ZN4cute3eso3ESOILb1ELb0EJNS_6LayoutINS_5tupleIJNS3_IJNS_1CILi8EEENS4_ILi1EEEEEENS3_IJNS4_ILi2EEEEEEEEENS3_IJNS3_IJS6_NS4_ILi0EEEEEENS3_IJS5_EEEEEEEENS_10ViewEngineIPN7cutlass6half_tEEEEEC2ERKSF_RKSK_)
        /*b078*/ 	.word	0x00000000


	//----- nvinfo : EIATTR_FRAME_SIZE
	.align		4
.L_7540:
        /*b07c*/ 	.byte	0x04, 0x11
        /*b07e*/ 	.short	(.L_7542 - .L_7541)
	.align		4
.L_7541:
        /*b080*/ 	.word	index@($_ZN7cutlass13device_kernelIN5flash19enable_sm80_to_sm89INS1_16FlashAttnBwdSm80INS1_25CollectiveMainloopBwdSm80ILi2ELi2EN4cute5tupleIJNS5_1CILi128EEES8_NS7_ILi64EEEEEENS_6half_tEfNS_4arch4Sm80ELb0ELb0ELb1ELb1ELb1ELb0ELb0ELb0ELi2ELi4ELi4ELi4ELb0EEENS1_24CollectiveEpilogueBwdGQAISA_fSD_Li256ELb1ELb1EEENS1_19SingleTileSchedulerILb1ELb0ELb0ELi128EEEEEEEEEvNT_6ParamsE$_ZN4cute3eso3ESOILb1ELb0EJNS_6LayoutINS_5tupleIJNS3_IJNS_1CILi8EEENS4_ILi1EEEEEENS3_IJNS4_ILi2EEEEEEEEENS3_IJNS3_IJS6_NS4_ILi0EEEEEENS3_IJNS4_ILi8192EEEEEEEEEEENS_10ViewEngineINS_8smem_ptrIPN7cutlass6half_tEEEEEEEC2ERKSG_RKSN_)
        /*b084*/ 	.word	0x00000000


	//----- nvinfo : EIATTR_FRAME_SIZE
	.align		4
.L_7542:
        /*b088*/ 	.byte	0x04, 0x11
        /*b08a*/ 	.short	(.L_7544 - .L_7543)
	.align		4
.L_7543:
        /*b08c*/ 	.word	index@($_ZN7cutlass13device_kernelIN5flash19enable_sm80_to_sm89INS1_16FlashAttnBwdSm80INS1_25CollectiveMainloopBwdSm80ILi2ELi2EN4cute5tupleIJNS5_1CILi128EEES8_NS7_ILi64EEEEEENS_6half_tEfNS_4arch4Sm80ELb0ELb0ELb1ELb1ELb1ELb0ELb0ELb0ELi2ELi4ELi4ELi4ELb0EEENS1_24CollectiveEpilogueBwdGQAISA_fSD_Li256ELb1ELb1EEENS1_19SingleTileSchedulerILb1ELb0ELb0ELi128EEEEEEEEEvNT_6ParamsE$_ZN4cute3eso3ESOILb1ELb0EJNS_6LayoutINS_5tupleIJNS3_IJNS_1CILi8EEENS4_ILi1EEEEEENS3_IJNS4_ILi2EEEEEEEEENS3_IJNS3_IJS6_NS4_ILi0EEEEEENS3_IJNS4_ILi64EEEEEEEEEEENS_10ViewEngineIPN7cutlass6half_tEEEEEC2ERKSG_RKSL_)
        /*b090*/ 	.word	0x00000000


	//----- nvinfo : EIATTR_FRAME_SIZE
	.align		4
.L_7544:
        /*b094*/ 	.byte	0x04, 0x11
        /*b096*/ 	.short	(.L_7546 - .L_7545)
	.align		4
.L_7545:
        /*b098*/ 	.word	index@($_ZN7cutlass13device_kernelIN5flash19enable_sm80_to_sm89INS1_16FlashAttnBwdSm80INS1_25CollectiveMainloopBwdSm80ILi2ELi2EN4cute5tupleIJNS5_1CILi128EEES8_NS7_ILi64EEEEEENS_6half_tEfNS_4arch4Sm80ELb0ELb0ELb1ELb1ELb1ELb0ELb0ELb0ELi2ELi4ELi4ELi4ELb0EEENS1_24CollectiveEpilogueBwdGQAISA_fSD_Li256ELb1ELb1EEENS1_19SingleTileSchedulerILb1ELb0ELb0ELi128EEEEEEEEEvNT_6ParamsE$_ZN4cute3eso3ESOILb1ELb0EJNS_6LayoutINS_5tupleIJNS3_IJNS_1CILi8EEENS4_ILi1EEEEEENS3_IJNS4_ILi2EEEEEEEEENS3_IJNS3_IJS6_NS4_ILi0EEEEEENS3_IJNS4_ILi4096EEEEEEEEEEENS_10ViewEngineINS_8smem_ptrIPN7cutlass6half_tEEEEEEEC2ERKSG_RKSN_)
        /*b09c*/ 	.word	0x00000000


	//----- nvinfo : EIATTR_FRAME_SIZE
	.align		4
.L_7546:
        /*b0a0*/ 	.byte	0x04, 0x11
        /*b0a2*/ 	.short	(.L_7548 - .L_7547)
	.align		4
.L_7547:
        /*b0a4*/ 	.word	index@($_ZN7cutlass13device_kernelIN5flash19enable_sm80_to_sm89INS1_16FlashAttnBwdSm80INS1_25CollectiveMainloopBwdSm80ILi2ELi2EN4cute5tupleIJNS5_1CILi128EEES8_NS7_ILi64EEEEEENS_6half_tEfNS_4arch4Sm80ELb0ELb0ELb1ELb1ELb1ELb0ELb0ELb0ELi2ELi4ELi4ELi4ELb0EEENS1_24CollectiveEpilogueBwdGQAISA_fSD_Li256ELb1ELb1EEENS1_19SingleTileSchedulerILb1ELb0ELb0ELi128EEEEEEEEEvNT_6ParamsE$_ZN4cute3eso3ESOILb1ELb0EJNS_6LayoutINS_5tupleIJNS3_IJNS_1CILi8EEENS4_ILi1EEEEEEEEENS3_IJNS3_IJS6_NS4_ILi0EEEEEEEEEEEiEEC2ERKSC_RKi)
        /*b0a8*/ 	.word	0x00000000


	//----- nvinfo : EIATTR_FRAME_SIZE
	.align		4
.L_7548:
        /*b0ac*/ 	.byte	0x04, 0x11
        /*b0ae*/ 	.short	(.L_7550 - .L_7549)
	.align		4
.L_7549:
        /*b0b0*/ 	.word	index@($_ZN7cutlass13device_kernelIN5flash19enable_sm80_to_sm89INS1_16FlashAttnBwdSm80INS1_25CollectiveMainloopBwdSm80ILi2ELi2EN4cute5tupleIJNS5_1CILi128EEES8_NS7_ILi64EEEEEENS_6half_tEfNS_4arch4Sm80ELb0ELb0ELb1ELb1ELb1ELb0ELb0ELb0ELi2ELi4ELi4ELi4ELb0EEENS1_24CollectiveEpilogueBwdGQAISA_fSD_Li256ELb1ELb1EEENS1_19SingleTileSchedulerILb1ELb0ELb0ELi128EEEEEEEEEvNT_6ParamsE$_ZN4cute3eso3ESOILb1ELb0EJNS_6LayoutINS_5tupleIJNS3_IJNS_1CILi8EEENS4_ILi1EEEEEEEEENS3_IJNS3_IJS6_NS4_ILi0EEEEEEEEEEENS_10ViewEngineIPN7cutlass6half_tEEEEEC2ERKSC_RKSH_)
        /*b0b4*/ 	.word	0x00000000


	//----- nvinfo : EIATTR_FRAME_SIZE
	.align		4
.L_7550:
        /*b0b8*/ 	.byte	0x04, 0x11
        /*b0ba*/ 	.short	(.L_7552 - .L_7551)
	.align		4
.L_7551:
        /*b0bc*/ 	.word	index@($_ZN7cutlass13device_kernelIN5flash19enable_sm80_to_sm89INS1_16FlashAttnBwdSm80INS1_25CollectiveMainloopBwdSm80ILi2ELi2EN4cute5tupleIJNS5_1CILi128EEES8_NS7_ILi64EEEEEENS_6half_tEfNS_4arch4Sm80ELb0ELb0ELb1ELb1ELb1ELb0ELb0ELb0ELi2ELi4ELi4ELi4ELb0EEENS1_24CollectiveEpilogueBwdGQAISA_fSD_Li256ELb1ELb1EEENS1_19SingleTileSchedulerILb1ELb0ELb0ELi128EEEEEEEEEvNT_6ParamsE$_ZN4cute3eso3ESOILb1ELb0EJNS_6LayoutINS_5tupleIJNS3_IJNS_1CILi8EEENS4_ILi1EEEEEEEEENS3_IJNS3_IJS6_NS4_ILi0EEEEEEEEEEENS_10ViewEngineINS_8smem_ptrIPN7cutlass6half_tEEEEEEEC2ERKSC_RKSJ_)
        /*b0c0*/ 	.word	0x00000000


	//----- nvinfo : EIATTR_FRAME_SIZE
	.align		4
.L_7552:
        /*b0c4*/ 	.byte	0x04, 0x11
        /*b0c6*/ 	.short	(.L_7554 - .L_7553)
	.align		4
.L_7553:
        /*b0c8*/ 	.word	index@($_ZN7cutlass13device_kernelIN5flash19enable_sm80_to_sm89INS1_16FlashAttnBwdSm80INS1_25CollectiveMainloopBwdSm80ILi2ELi2EN4cute5tupleIJNS5_1CILi128EEES8_NS7_ILi64EEEEEENS_6half_tEfNS_4arch4Sm80ELb0ELb0ELb1ELb1ELb1ELb0ELb0ELb0ELi2ELi4ELi4ELi4ELb0EEENS1_24CollectiveEpilogueBwdGQAISA_fSD_Li256ELb1ELb1EEENS1_19SingleTileSchedulerILb1ELb0ELb0ELi128EEEEEEEEEvNT_6ParamsE$_ZN4cute3eso3ESOILb1ELb0EJNS_6LayoutINS_5tupleIJNS3_IJNS_1CILi4EEENS4_ILi1EEEEEEEEENS3_IJNS3_IJS6_NS4_ILi0EEEEEEEEEEENS_10ViewEngineIPjEEEEC2ERKSC_RKSF_)
        /*b0cc*/ 	.word	0x00000000


	//----- nvinfo : EIATTR_FRAME_SIZE
	.align		4
.L_7554:
        /*b0d0*/ 	.byte	0x04, 0x11
        /*b0d2*/ 	.short	(.L_7556 - .L_7555)
	.align		4
.L_7555:
        /*b0d4*/ 	.word	index@($_ZN7cutlass13device_kernelIN5flash19enable_sm80_to_sm89INS1_16FlashAttnBwdSm80INS1_25CollectiveMainloopBwdSm80ILi2ELi2EN4cute5tupleIJNS5_1CILi128EEES8_NS7_ILi64EEEEEENS_6half_tEfNS_4arch4Sm80ELb0ELb0ELb1ELb1ELb1ELb0ELb0ELb0ELi2ELi4ELi4ELi4ELb0EEENS1_24CollectiveEpilogueBwdGQAISA_fSD_Li256ELb1ELb1EEENS1_19SingleTileSchedulerILb1ELb0ELb0ELi128EEEEEEEEEvNT_6ParamsE$_ZN4cute3eso3ESOILb1ELb0EJNS_6LayoutINS_5tupleIJNS3_IJNS_1CILi2EEES5_S5_EEES5_EEENS3_IJNS3_IJNS4_ILi1EEES5_NS4_ILi4EEEEEENS4_ILi8EEEEEEEEiEEC2ERKSD_RKi)
        /*b0d8*/ 	.word	0x00000000


	//----- nvinfo : EIATTR_FRAME_SIZE
	.align		4
.L_7556:
        /*b0dc*/ 	.byte	0x04, 0x11
        /*b0de*/ 	.short	(.L_7558 - .L_7557)
	.align		4
.L_7557:
        /*b0e0*/ 	.word	index@($_ZN7cutlass13device_kernelIN5flash19enable_sm80_to_sm89INS1_16FlashAttnBwdSm80INS1_25CollectiveMainloopBwdSm80ILi2ELi2EN4cute5tupleIJNS5_1CILi128EEES8_NS7_ILi64EEEEEENS_6half_tEfNS_4arch4Sm80ELb0ELb0ELb1ELb1ELb1ELb0ELb0ELb0ELi2ELi4ELi4ELi4ELb0EEENS1_24CollectiveEpilogueBwdGQAISA_fSD_Li256ELb1ELb1EEENS1_19SingleTileSchedulerILb1ELb0ELb0ELi128EEEEEEEEEvNT_6ParamsE$_ZN4cute3eso3ESOILb1ELb0EJNS_6LayoutINS_5tupleIJNS3_IJNS_1CILi2EEES5_S5_EEES5_EEENS3_IJNS3_IJNS4_ILi1EEES5_NS4_ILi4EEEEEENS4_ILi8EEEEEEEENS_10ViewEngineIPN7cutlass6half_tEEEEEC2ERKSD_RKSI_)
        /*b0e4*/ 	.word	0x00000000


	//----- nvinfo : EIATTR_FRAME_SIZE
	.align		4
.L_7558:
        /*b0e8*/ 	.byte	0x04, 0x11
        /*b0ea*/ 	.short	(.L_7560 - .L_7559)
	.align		4
.L_7559:
        /*b0ec*/ 	.word	index@($_ZN7cutlass13device_kernelIN5flash19enable_sm80_to_sm89INS1_16FlashAttnBwdSm80INS1_25CollectiveMainloopBwdSm80ILi2ELi2EN4cute5tupleIJNS5_1CILi128EEES8_NS7_ILi64EEEEEENS_6half_tEfNS_4arch4Sm80ELb0ELb0ELb1ELb1ELb1ELb0ELb0ELb0ELi2ELi4ELi4ELi4ELb0EEENS1_24CollectiveEpilogueBwdGQAISA_fSD_Li256ELb1ELb1EEENS1_19SingleTileSchedulerILb1ELb0ELb0ELi128EEEEEEEEEvNT_6ParamsE$_ZN4cute3eso3ESOILb1ELb0EJNS_6LayoutINS_5tupleIJNS3_IJNS_1CILi2EEES5_S5_EEES5_EEENS3_IJNS3_IJNS4_ILi1EEES5_NS4_ILi4EEEEEENS4_ILi64EEEEEEEEiEEC2ERKSD_RKi)
        /*b0f0*/ 	.word	0x00000000


	//----- nvinfo : EIATTR_FRAME_SIZE
	.align		4
.L_7560:
        /*b0f4*/ 	.byte	0x04, 0x11
        /*b0f6*/ 	.short	(.L_7562 - .L_7561)
	.align		4
.L_7561:
        /*b0f8*/ 	.word	index@($_ZN7cutlass13device_kernelIN5flash19enable_sm80_to_sm89INS1_16FlashAttnBwdSm80INS1_25CollectiveMainloopBwdSm80ILi2ELi2EN4cute5tupleIJNS5_1CILi128EEES8_NS7_ILi64EEEEEENS_6half_tEfNS_4arch4Sm80ELb0ELb0ELb1ELb1ELb1ELb0ELb0ELb0ELi2ELi4ELi4ELi4ELb0EEENS1_24CollectiveEpilogueBwdGQAISA_fSD_Li256ELb1ELb1EEENS1_19SingleTileSchedulerILb1ELb0ELb0ELi128EEEEEEEEEvNT_6ParamsE$_ZN4cute3eso3ESOILb1ELb0EJNS_6LayoutINS_5tupleIJNS3_IJNS_1CILi2EEES5_S5_EEES5_EEENS3_IJNS3_IJNS4_ILi1EEES5_NS4_ILi4EEEEEENS4_ILi64EEEEEEEENS_10ViewEngineIPN7cutlass6half_tEEEEEC2ERKSD_RKSI_)
        /*b0fc*/ 	.word	0x00000000


	//----- nvinfo : EIATTR_FRAME_SIZE
	.align		4
.L_7562:
        /*b100*/ 	.byte	0x04, 0x11
        /*b102*/ 	.short	(.L_7564 - .L_7563)
	.align		4
.L_7563:
        /*b104*/ 	.word	index@($_ZN7cutlass13device_kernelIN5flash19enable_sm80_to_sm89INS1_16FlashAttnBwdSm80INS1_25CollectiveMainloopBwdSm80ILi2ELi2EN4cute5tupleIJNS5_1CILi128EEES8_NS7_ILi64EEEEEENS_6half_tEfNS_4arch4Sm80ELb0ELb0ELb1ELb1ELb1ELb0ELb0ELb0ELi2ELi4ELi4ELi4ELb0EEENS1_24CollectiveEpilogueBwdGQAISA_fSD_Li256ELb1ELb1EEENS1_19SingleTileSchedulerILb1ELb0ELb0ELi128EEEEEEEEEvNT_6ParamsE$_ZN4cute3eso3ESOILb1ELb0EJNS_6LayoutINS_5tupleIJNS3_IJNS_1CILi2EEES5_S5_EEEEEENS3_IJNS3_IJNS4_ILi1EEES5_NS4_ILi4EEEEEEEEEEEiEEC2ERKSC_RKi)
        /*b108*/ 	.word	0x00000000


	//----- nvinfo : EIATTR_FRAME_SIZE
	.align		4
.L_7564:
        /*b10c*/ 	.byte	0x04, 0x11
        /*b10e*/ 	.short	(.L_7566 - .L_7565)
	.align		4
.L_7565:
        /*b110*/ 	.word	index@($_ZN7cutlass13device_kernelIN5flash19enable_sm80_to_sm89INS1_16FlashAttnBwdSm80INS1_25CollectiveMainloopBwdSm80ILi2ELi2EN4cute5tupleIJNS5_1CILi128EEES8_NS7_ILi64EEEEEENS_6half_tEfNS_4arch4Sm80ELb0ELb0ELb1ELb1ELb1ELb0ELb0ELb0ELi2ELi4ELi4ELi4ELb0EEENS1_24CollectiveEpilogueBwdGQAISA_fSD_Li256ELb1ELb1EEENS1_19SingleTileSchedulerILb1ELb0ELb0ELi128EEEEEEEEEvNT_6ParamsE$_ZN4cute3eso3ESOILb1ELb0EJNS_6LayoutINS_5tupleIJNS3_IJNS_1CILi2EEES5_S5_EEEEEENS3_IJNS3_IJNS4_ILi1EEES5_NS4_ILi4EEEEEEEEEEENS_10ViewEngineIPN7cutlass6half_tEEEEEC2ERKSC_RKSH_)
        /*b114*/ 	.word	0x00000000


	//----- nvinfo : EIATTR_FRAME_SIZE
	.align		4
.L_7566:
        /*b118*/ 	.byte	0x04, 0x11
        /*b11a*/ 	.short	(.L_7568 - .L_7567)
	.align		4
.L_7567:
        /*b11c*/ 	.word	index@($_ZN7cutlass13device_kernelIN5flash19enable_sm80_to_sm89INS1_16FlashAttnBwdSm80INS1_25CollectiveMainloopBwdSm80ILi2ELi2EN4cute5tupleIJNS5_1CILi128EEES8_NS7_ILi64EEEEEENS_6half_tEfNS_4arch4Sm80ELb0ELb0ELb1ELb1ELb1ELb0ELb0ELb0ELi2ELi4ELi4ELi4ELb0EEENS1_24CollectiveEpilogueBwdGQAISA_fSD_Li256ELb1ELb1EEENS1_19SingleTileSchedulerILb1ELb0ELb0ELi128EEEEEEEEEvNT_6ParamsE$_ZN4cute3eso3ESOILb1ELb0EJNS_6LayoutINS_5tupleIJNS3_IJNS_1CILi2EEES5_EEES6_EEENS3_IJNS3_IJNS4_ILi1EEES5_EEENS3_IJNS4_ILi32EEENS4_ILi64EEEEEEEEEEEiEEC2ERKSE_RKi)
        /*b120*/ 	.word	0x00000000


	//----- nvinfo : EIATTR_FRAME_SIZE
	.align		4
.L_7568:
        /*b124*/ 	.byte	0x04, 0x11
        /*b126*/ 	.short	(.L_7570 - .L_7569)
	.align		4
.L_7569:
        /*b128*/ 	.word	index@($_ZN7cutlass13device_kernelIN5flash19enable_sm80_to_sm89INS1_16FlashAttnBwdSm80INS1_25CollectiveMainloopBwdSm80ILi2ELi2EN4cute5tupleIJNS5_1CILi128EEES8_NS7_ILi64EEEEEENS_6half_tEfNS_4arch4Sm80ELb0ELb0ELb1ELb1ELb1ELb0ELb0ELb0ELi2ELi4ELi4ELi4ELb0EEENS1_24CollectiveEpilogueBwdGQAISA_fSD_Li256ELb1ELb1EEENS1_19SingleTileSchedulerILb1ELb0ELb0ELi128EEEEEEEEEvNT_6ParamsE$_ZN4cute3eso3ESOILb1ELb0EJNS_6LayoutINS_5tupleIJNS3_IJNS_1CILi2EEES5_EEES6_EEENS3_IJNS3_IJNS4_ILi1EEES5_EEENS3_IJNS4_ILi32EEENS4_ILi64EEEEEEEEEEENS_10ViewEngineIPN7cutlass6half_tEEEEEC2ERKSE_RKSJ_)
        /*b12c*/ 	.word	0x00000000


	//----- nvinfo : EIATTR_FRAME_SIZE
	.align		4
.L_7570:
        /*b130*/ 	.byte	0x04, 0x11
        /*b132*/ 	.short	(.L_7572 - .L_7571)
	.align		4
.L_7571:
        /*b134*/ 	.word	index@($_ZN7cutlass13device_kernelIN5flash19enable_sm80_to_sm89INS1_16FlashAttnBwdSm80INS1_25CollectiveMainloopBwdSm80ILi2ELi2EN4cute5tupleIJNS5_1CILi128EEES8_NS7_ILi64EEEEEENS_6half_tEfNS_4arch4Sm80ELb0ELb0ELb1ELb1ELb1ELb0ELb0ELb0ELi2ELi4ELi4ELi4ELb0EEENS1_24CollectiveEpilogueBwdGQAISA_fSD_Li256ELb1ELb1EEENS1_19SingleTileSchedulerILb1ELb0ELb0ELi128EEEEEEEEEvNT_6ParamsE$_ZN4cute3eso3ESOILb1ELb0EJNS_6LayoutINS_5tupleIJNS3_IJNS_1CILi2EEES5_EEENS4_ILi8EEEEEENS3_IJNS3_IJNS4_ILi1EEES5_EEENS4_ILi4EEEEEEEEiEEC2ERKSD_RKi)
        /*b138*/ 	.word	0x00000000


	//----- nvinfo : EIATTR_FRAME_SIZE
	.align		4
.L_7572:
        /*b13c*/ 	.byte	0x04, 0x11
        /*b13e*/ 	.short	(.L_7574 - .L_7573)
	.align		4
.L_7573:
        /*b140*/ 	.word	index@($_ZN7cutlass13device_kernelIN5flash19enable_sm80_to_sm89INS1_16FlashAttnBwdSm80INS1_25CollectiveMainloopBwdSm80ILi2ELi2EN4cute5tupleIJNS5_1CILi128EEES8_NS7_ILi64EEEEEENS_6half_tEfNS_4arch4Sm80ELb0ELb0ELb1ELb1ELb1ELb0ELb0ELb0ELi2ELi4ELi4ELi4ELb0EEENS1_24CollectiveEpilogueBwdGQAISA_fSD_Li256ELb1ELb1EEENS1_19SingleTileSchedulerILb1ELb0ELb0ELi128EEEEEEEEEvNT_6ParamsE$_ZN4cute3eso3ESOILb1ELb0EJNS_6LayoutINS_5tupleIJNS3_IJNS_1CILi2EEES5_EEENS4_ILi8EEEEEENS3_IJNS3_IJNS4_ILi1EEES5_EEENS4_ILi4EEEEEEEENS_10ViewEngineIPN7cutlass6half_tEEEEEC2ERKSD_RKSI_)
        /*b144*/ 	.word	0x00000000


	//----- nvinfo : EIATTR_FRAME_SIZE
	.align		4
.L_7574:
        /*b148*/ 	.byte	0x04, 0x11
        /*b14a*/ 	.short	(.L_7576 - .L_7575)
	.align		4
.L_7575:
        /*b14c*/ 	.word	index@($_ZN7cutlass13device_kernelIN5flash19enable_sm80_to_sm89INS1_16FlashAttnBwdSm80INS1_25CollectiveMainloopBwdSm80ILi2ELi2EN4cute5tupleIJNS5_1CILi128EEES8_NS7_ILi64EEEEEENS_6half_tEfNS_4arch4Sm80ELb0ELb0ELb1ELb1ELb1ELb0ELb0ELb0ELi2ELi4ELi4ELi4ELb0EEENS1_24CollectiveEpilogueBwdGQAISA_fSD_Li256ELb1ELb1EEENS1_19SingleTileSchedulerILb1ELb0ELb0ELi128EEEEEEEEEvNT_6ParamsE$_ZN4cute3eso3ESOILb1ELb0EJNS_6LayoutINS_5tupleIJNS3_IJNS_1CILi2EEES5_EEENS3_IJS5_NS4_ILi8EEEEEEEEENS3_IJNS3_IJS5_NS4_ILi4EEEEEENS3_IJNS4_ILi1EEES7_EEEEEEEENS_10ViewEngineIPfEEEEC2ERKSF_RKSI_)
        /*b150*/ 	.word	0x00000000


	//----- nvinfo : EIATTR_FRAME_SIZE
	.align		4
.L_7576:
        /*b154*/ 	.byte	0x04, 0x11
        /*b156*/ 	.short	(.L_7578 - .L_7577)
	.align		4
.L_7577:
        /*b158*/ 	.word	index@($_ZN7cutlass13device_kernelIN5flash19enable_sm80_to_sm89INS1_16FlashAttnBwdSm80INS1_25CollectiveMainloopBwdSm80ILi2ELi2EN4cute5tupleIJNS5_1CILi128EEES8_NS7_ILi64EEEEEENS_6half_tEfNS_4arch4Sm80ELb0ELb0ELb1ELb1ELb1ELb0ELb0ELb0ELi2ELi4ELi4ELi4ELb0EEENS1_24CollectiveEpilogueBwdGQAISA_fSD_Li256ELb1ELb1EEENS1_19SingleTileSchedulerILb1ELb0ELb0ELi128EEEEEEEEEvNT_6ParamsE$_ZN4cute3eso3ESOILb1ELb0EJNS_6LayoutINS_5tupleIJNS3_IJNS_1CILi2EEES5_EEEEEENS3_IJNS3_IJNS4_ILi8EEENS4_ILi64EEEEEEEEEEEiEEC2ERKSC_RKi)
        /*b15c*/ 	.word	0x00000000


	//----- nvinfo : EIATTR_FRAME_SIZE
	.align		4
.L_7578:
        /*b160*/ 	.byte	0x04, 0x11
        /*b162*/ 	.short	(.L_7580 - .L_7579)
	.align		4
.L_7579:
        /*b164*/ 	.word	index@($_ZN7cutlass13device_kernelIN5flash19enable_sm80_to_sm89INS1_16FlashAttnBwdSm80INS1_25CollectiveMainloopBwdSm80ILi2ELi2EN4cute5tupleIJNS5_1CILi128EEES8_NS7_ILi64EEEEEENS_6half_tEfNS_4arch4Sm80ELb0ELb0ELb1ELb1ELb1ELb0ELb0ELb0ELi2ELi4ELi4ELi4ELb0EEENS1_24CollectiveEpilogueBwdGQAISA_fSD_Li256ELb1ELb1EEENS1_19SingleTileSchedulerILb1ELb0ELb0ELi128EEEEEEEEEvNT_6ParamsE$_ZN4cute3eso3ESOILb1ELb0EJNS_6LayoutINS_5tupleIJNS3_IJNS_1CILi2EEES5_EEEEEENS3_IJNS3_IJNS4_ILi8EEENS4_ILi64EEEEEEEEEEENS_10ViewEngineINS_8smem_ptrIPfEEEEEEC2ERKSC_RKSH_)
        /*b168*/ 	.word	0x00000000


	//----- nvinfo : EIATTR_FRAME_SIZE
	.align		4
.L_7580:
        /*b16c*/ 	.byte	0x04, 0x11
        /*b16e*/ 	.short	(.L_7582 - .L_7581)
	.align		4
.L_7581:
        /*b170*/ 	.word	index@($_ZN7cutlass13device_kernelIN5flash19enable_sm80_to_sm89INS1_16FlashAttnBwdSm80INS1_25CollectiveMainloopBwdSm80ILi2ELi2EN4cute5tupleIJNS5_1CILi128EEES8_NS7_ILi64EEEEEENS_6half_tEfNS_4arch4Sm80ELb0ELb0ELb1ELb1ELb1ELb0ELb0ELb0ELi2ELi4ELi4ELi4ELb0EEENS1_24CollectiveEpilogueBwdGQAISA_fSD_Li256ELb1ELb1EEENS1_19SingleTileSchedulerILb1ELb0ELb0ELi128EEEEEEEEEvNT_6ParamsE$_ZN4cute3eso3ESOILb1ELb0EJNS_6LayoutINS_5tupleIJNS3_IJNS_1CILi2EEES5_EEEEEENS3_IJNS3_IJNS4_ILi1EEES5_EEEEEEEEiEEC2ERKSB_RKi)
        /*b174*/ 	.word	0x00000000


	//----- nvinfo : EIATTR_FRAME_SIZE
	.align		4
.L_7582:
        /*b178*/ 	.byte	0x04, 0x11
        /*b17a*/ 	.short	(.L_7584 - .L_7583)
	.align		4
.L_7583:
        /*b17c*/ 	.word	index@($_ZN7cutlass13device_kernelIN5flash19enable_sm80_to_sm89INS1_16FlashAttnBwdSm80INS1_25CollectiveMainloopBwdSm80ILi2ELi2EN4cute5tupleIJNS5_1CILi128EEES8_NS7_ILi64EEEEEENS_6half_tEfNS_4arch4Sm80ELb0ELb0ELb1ELb1ELb1ELb0ELb0ELb0ELi2ELi4ELi4ELi4ELb0EEENS1_24CollectiveEpilogueBwdGQAISA_fSD_Li256ELb1ELb1EEENS1_19SingleTileSchedulerILb1ELb0ELb0ELi128EEEEEEEEEvNT_6ParamsE$_ZN4cute3eso3ESOILb1ELb0EJNS_6LayoutINS_5tupleIJNS3_IJNS_1CILi2EEES5_EEEEEENS3_IJNS3_IJNS4_ILi1EEES5_EEEEEEEENS_10ViewEngineIPfEEEEC2ERKSB_RKSE_)
        /*b180*/ 	.word	0x00000000


	//----- nvinfo : EIATTR_FRAME_SIZE
	.align		4
.L_7584:
        /*b184*/ 	.byte	0x04, 0x11
        /*b186*/ 	.short	(.L_7586 - .L_7585)
	.align		4
.L_7585:
        /*b188*/ 	.word	index@($_ZN7cutlass13device_kernelIN5flash19enable_sm80_to_sm89INS1_16FlashAttnBwdSm80INS1_25CollectiveMainloopBwdSm80ILi2ELi2EN4cute5tupleIJNS5_1CILi128EEES8_NS7_ILi64EEEEEENS_6half_tEfNS_4arch4Sm80ELb0ELb0ELb1ELb1ELb1ELb0ELb0ELb0ELi2ELi4ELi4ELi4ELb0EEENS1_24CollectiveEpilogueBwdGQAISA_fSD_Li256ELb1ELb1EEENS1_19SingleTileSchedulerILb1ELb0ELb0ELi128EEEEEEEEEvNT_6ParamsE$_ZN4cute3eso3ESOILb1ELb0EJNS_6LayoutINS_5tupleIJNS3_IJNS_1CILi2EEES5_EEEEEENS3_IJNS3_IJNS4_ILi1EEES5_EEEEEEEENS_10ViewEngineIPN7cutlass6half_tEEEEEC2ERKSB_RKSG_)
        /*b18c*/ 	.word	0x00000000


	//----- nvinfo : EIATTR_FRAME_SIZE
	.align		4
.L_7586:
        /*b190*/ 	.byte	0x04, 0x11
        /*b192*/ 	.short	(.L_7588 - .L_7587)
	.align		4
.L_7587:
        /*b194*/ 	.word	index@($_ZN7cutlass13device_kernelIN5flash19enable_sm80_to_sm89INS1_16FlashAttnBwdSm80INS1_25CollectiveMainloopBwdSm80ILi2ELi2EN4cute5tupleIJNS5_1CILi128EEES8_NS7_ILi64EEEEEENS_6half_tEfNS_4arch4Sm80ELb0ELb0ELb1ELb1ELb1ELb0ELb0ELb0ELi2ELi4ELi4ELi4ELb0EEENS1_24CollectiveEpilogueBwdGQAISA_fSD_Li256ELb1ELb1EEENS1_19SingleTileSchedulerILb1ELb0ELb0ELi128EEEEEEEEEvNT_6ParamsE$_ZN4cute3eso3ESOILb1ELb0EJNS_6LayoutINS_5tupleIJNS3_IJNS_1CILi2EEES5_EEEEEENS3_IJNS3_IJNS4_ILi1EEES5_EEEEEEEENS_10ViewEngineIPKfEEEEC2ERKSB_RKSF_)
        /*b198*/ 	.word	0x00000000


	//----- nvinfo : EIATTR_FRAME_SIZE
	.align		4
.L_7588:
        /*b19c*/ 	.byte	0x04, 0x11
        /*b19e*/ 	.short	(.L_7590 - .L_7589)
	.align		4
.L_7589:
        /*b1a0*/ 	.word	index@($_ZN7cutlass13device_kernelIN5flash19enable_sm80_to_sm89INS1_16FlashAttnBwdSm80INS1_25CollectiveMainloopBwdSm80ILi2ELi2EN4cute5tupleIJNS5_1CILi128EEES8_NS7_ILi64EEEEEENS_6half_tEfNS_4arch4Sm80ELb0ELb0ELb1ELb1ELb1ELb0ELb0ELb0ELi2ELi4ELi4ELi4ELb0EEENS1_24CollectiveEpilogueBwdGQAISA_fSD_Li256ELb1ELb1EEENS1_19SingleTileSchedulerILb1ELb0ELb0ELi128EEEEEEEEEvNT_6ParamsE$_ZN4cute3eso3ESOILb1ELb0EJNS_6LayoutINS_5tupleIJNS3_IJNS_1CILi1EEES5_EEEEEENS3_IJNS3_IJS5_NS4_ILi0EEEEEEEEEEENS_10ViewEngineINS_8smem_ptrIPN7cutlass9uint128_tEEEEEEEC2ERKSB_RKSI_)
        /*b1a4*/ 	.word	0x00000000


	//----- nvinfo : EIATTR_FRAME_SIZE
	.align		4
.L_7590:
        /*b1a8*/ 	.byte	0x04, 0x11
        /*b1aa*/ 	.short	(.L_7592 - .L_7591)
	.align		4
.L_7591:
        /*b1ac*/ 	.word	index@($_ZN7cutlass13device_kernelIN5flash19enable_sm80_to_sm89INS1_16FlashAttnBwdSm80INS1_25CollectiveMainloopBwdSm80ILi2ELi2EN4cute5tupleIJNS5_1CILi128EEES8_NS7_ILi64EEEEEENS_6half_tEfNS_4arch4Sm80ELb0ELb0ELb1ELb1ELb1ELb0ELb0ELb0ELi2ELi4ELi4ELi4ELb0EEENS1_24CollectiveEpilogueBwdGQAISA_fSD_Li256ELb1ELb1EEENS1_19SingleTileSchedulerILb1ELb0ELb0ELi128EEEEEEEEEvNT_6ParamsE$_ZN4cute3eso3ESOILb1ELb0EJNS_6LayoutINS_5tupleIJNS3_IJNS_1CILi1EEENS4_ILi2EEES6_EEEEEENS3_IJNS3_IJS5_S5_S6_EEEEEEEENS_10ViewEngineIPjEEEEC2ERKSB_RKSE_)
        /*b1b0*/ 	.word	0x00000000


	//----- nvinfo : EIATTR_FRAME_SIZE
	.align		4
.L_7592:
        /*b1b4*/ 	.byte	0x04, 0x11
        /*b1b6*/ 	.short	(.L_7594 - .L_7593)
	.align		4
.L_7593:
        /*b1b8*/ 	.word	index@($_ZN7cutlass13device_kernelIN5flash19enable_sm80_to_sm89INS1_16FlashAttnBwdSm80INS1_25CollectiveMainloopBwdSm80ILi2ELi2EN4cute5tupleIJNS5_1CILi128EEES8_NS7_ILi64EEEEEENS_6half_tEfNS_4arch4Sm80ELb0ELb0ELb1ELb1ELb1ELb0ELb0ELb0ELi2ELi4ELi4ELi4ELb0EEENS1_24CollectiveEpilogueBwdGQAISA_fSD_Li256ELb1ELb1EEENS1_19SingleTileSchedulerILb1ELb0ELb0ELi128EEEEEEEEEvNT_6ParamsE$_ZN4cute3eso3ESOILb1ELb0EJNS_6LayoutINS_5tupleIJNS3_IJNS_1CILi1EEENS4_ILi2EEEEEES6_NS4_ILi8EEEEEENS3_IJNS3_IJS5_S5_EEES6_NS4_ILi4EEEEEEEENS_10ViewEngineIPN7cutlass5ArrayINSF_6half_tELi2ELb0EEEEEEEC2ERKSD_RKSK_)
        /*b1bc*/ 	.word	0x00000000


	//----- nvinfo : EIATTR_FRAME_SIZE
	.align		4
.L_7594:
        /*b1c0*/ 	.byte	0x04, 0x11
        /*b1c2*/ 	.short	(.L_7596 - .L_7595)
	.align		4
.L_7595:
        /*b1c4*/ 	.word	index@($_ZN7cutlass13device_kernelIN5flash19enable_sm80_to_sm89INS1_16FlashAttnBwdSm80INS1_25CollectiveMainloopBwdSm80ILi2ELi2EN4cute5tupleIJNS5_1CILi128EEES8_NS7_ILi64EEEEEENS_6half_tEfNS_4arch4Sm80ELb0ELb0ELb1ELb1ELb1ELb0ELb0ELb0ELi2ELi4ELi4ELi4ELb0EEENS1_24CollectiveEpilogueBwdGQAISA_fSD_Li256ELb1ELb1EEENS1_19SingleTileSchedulerILb1ELb0ELb0ELi128EEEEEEEEEvNT_6ParamsE$_ZN4cute3eso3ESOILb1ELb0EJNS_6LayoutINS_5tupleIJNS3_IJNS_1CILi1EEENS4_ILi2EEEEEES6_NS4_ILi8EEEEEENS3_IJNS3_IJS5_S5_EEES6_NS4_ILi4EEEEEEEENS_10ViewEngineIPKN7cutlass5ArrayIfLi2ELb1EEEEEEEC2ERKSD_RKSK_)
        /*b1c8*/ 	.word	0x00000000


	//----- nvinfo : EIATTR_FRAME_SIZE
	.align		4
.L_7596:
        /*b1cc*/ 	.byte	0x04, 0x11
        /*b1ce*/ 	.short	(.L_7598 - .L_7597)
	.align		4
.L_7597:
        /*b1d0*/ 	.word	index@($_ZN7cutlass13device_kernelIN5flash19enable_sm80_to_sm89INS1_16FlashAttnBwdSm80INS1_25CollectiveMainloopBwdSm80ILi2ELi2EN4cute5tupleIJNS5_1CILi128EEES8_NS7_ILi64EEEEEENS_6half_tEfNS_4arch4Sm80ELb0ELb0ELb1ELb1ELb1ELb0ELb0ELb0ELi2ELi4ELi4ELi4ELb0EEENS1_24CollectiveEpilogueBwdGQAISA_fSD_Li256ELb1ELb1EEENS1_19SingleTileSchedulerILb1ELb0ELb0ELi128EEEEEEEEEvNT_6ParamsE$_ZN4cute3eso3ESOILb1ELb0EJNS_6LayoutINS_5tupleIJNS3_IJNS_1CILi1EEENS4_ILi2EEEEEEEEENS3_IJNS3_IJS5_S5_EEEEEEEENS_10ViewEngineIPjEEEEC2ERKSB_RKSE_)
        /*b1d4*/ 	.word	0x00000000


	//----- nvinfo : EIATTR_FRAME_SIZE
	.align		4
.L_7598:
        /*b1d8*/ 	.byte	0x04, 0x11
        /*b1da*/ 	.short	(.L_7600 - .L_7599)
	.align		4
.L_7599:
        /*b1dc*/ 	.word	index@($_ZN7cutlass13device_kernelIN5flash19enable_sm80_to_sm89INS1_16FlashAttnBwdSm80INS1_25CollectiveMainloopBwdSm80ILi2ELi2EN4cute5tupleIJNS5_1CILi128EEES8_NS7_ILi64EEEEEENS_6half_tEfNS_4arch4Sm80ELb0ELb0ELb1ELb1ELb1ELb0ELb0ELb0ELi2ELi4ELi4ELi4ELb0EEENS1_24CollectiveEpilogueBwdGQAISA_fSD_Li256ELb1ELb1EEENS1_19SingleTileSchedulerILb1ELb0ELb0ELi128EEEEEEEEEvNT_6ParamsE$_ZN4cute3eso3ESOILb1ELb0EJNS_6LayoutINS_5tupleIJNS3_IJNS_1CILi1EEENS3_IJNS4_ILi4EEENS4_ILi2EEEEEEEEES7_S6_EEENS3_IJNS3_IJNS4_ILi0EEENS3_IJS5_NS4_ILi8EEEEEEEEES6_NS4_ILi16EEEEEEEENS_10ViewEngineIPN7cutlass6half_tEEEEEC2ERKSH_RKSM_)
        /*b1e0*/ 	.word	0x00000000


	//----- nvinfo : EIATTR_FRAME_SIZE
	.align		4
.L_7600:
        /*b1e4*/ 	.byte	0x04, 0x11
        /*b1e6*/ 	.short	(.L_7602 - .L_7601)
	.align		4
.L_7601:
        /*b1e8*/ 	.word	index@($_ZN7cutlass13device_kernelIN5flash19enable_sm80_to_sm89INS1_16FlashAttnBwdSm80INS1_25CollectiveMainloopBwdSm80ILi2ELi2EN4cute5tupleIJNS5_1CILi128EEES8_NS7_ILi64EEEEEENS_6half_tEfNS_4arch4Sm80ELb0ELb0ELb1ELb1ELb1ELb0ELb0ELb0ELi2ELi4ELi4ELi4ELb0EEENS1_24CollectiveEpilogueBwdGQAISA_fSD_Li256ELb1ELb1EEENS1_19SingleTileSchedulerILb1ELb0ELb0ELi128EEEEEEEEEvNT_6ParamsE$_ZN4cute3eso3ESOILb1ELb0EJNS_6LayoutINS_5tupleIJNS3_IJNS_1CILi1EEENS3_IJNS4_ILi2EEES6_EEEEEES6_NS4_ILi4EEEEEENS3_IJNS3_IJNS4_ILi0EEENS3_IJS5_S9_EEEEEES6_NS4_ILi8EEEEEEEENS_10ViewEngineIPjEEEEC2ERKSG_RKSJ_)
        /*b1ec*/ 	.word	0x00000000


	//----- nvinfo : EIATTR_FRAME_SIZE
	.align		4
.L_7602:
        /*b1f0*/ 	.byte	0x04, 0x11
        /*b1f2*/ 	.short	(.L_7604 - .L_7603)
	.align		4
.L_7603:
        /*b1f4*/ 	.word	index@($_ZN7cutlass13device_kernelIN5flash19enable_sm80_to_sm89INS1_16FlashAttnBwdSm80INS1_25CollectiveMainloopBwdSm80ILi2ELi2EN4cute5tupleIJNS5_1CILi128EEES8_NS7_ILi64EEEEEENS_6half_tEfNS_4arch4Sm80ELb0ELb0ELb1ELb1ELb1ELb0ELb0ELb0ELi2ELi4ELi4ELi4ELb0EEENS1_24CollectiveEpilogueBwdGQAISA_fSD_Li256ELb1ELb1EEENS1_19SingleTileSchedulerILb1ELb0ELb0ELi128EEEEEEEEEvNT_6ParamsE$_ZN4cute3eso3ESOILb1ELb0EJNS_6LayoutINS_5tupleIJNS3_IJNS3_IJNS_1CILi8EEENS4_ILi1EEEEEES6_EEENS3_IJNS3_IJS6_S6_EEENS4_ILi4EEEEEEEEENS3_IJNS3_IJNS3_IJS6_NS4_ILi0EEEEEESD_EEENS3_IJNS3_IJSD_SD_EEES5_EEEEEEEENS_10ViewEngineIPN7cutlass6half_tEEEEEC2ERKSJ_RKSO_)
        /*b1f8*/ 	.word	0x00000000


	//----- nvinfo : EIATTR_FRAME_SIZE
	.align		4
.L_7604:
        /*b1fc*/ 	.byte	0x04, 0x11
        /*b1fe*/ 	.short	(.L_7606 - .L_7605)
	.align		4
.L_7605:
        /*b200*/ 	.word	index@($_ZN7cutlass13device_kernelIN5flash19enable_sm80_to_sm89INS1_16FlashAttnBwdSm80INS1_25CollectiveMainloopBwdSm80ILi2ELi2EN4cute5tupleIJNS5_1CILi128EEES8_NS7_ILi64EEEEEENS_6half_tEfNS_4arch4Sm80ELb0ELb0ELb1ELb1ELb1ELb0ELb0ELb0ELi2ELi4ELi4ELi4ELb0EEENS1_24CollectiveEpilogueBwdGQAISA_fSD_Li256ELb1ELb1EEENS1_19SingleTileSchedulerILb1ELb0ELb0ELi128EEEEEEEEEvNT_6ParamsE$_ZN4cute3eso3ESOILb1ELb0EJNS_6LayoutINS_5tupleIJNS3_IJNS3_IJNS_1CILi8EEENS4_ILi1EEEEEES6_EEENS3_IJNS3_IJS6_S6_EEENS4_ILi4EEEEEEEEENS3_IJNS3_IJNS3_IJS6_NS4_ILi0EEEEEESD_EEENS3_IJNS3_IJSD_SD_EEENS4_ILi2048EEEEEEEEEEENS_10ViewEngineINS_8smem_ptrIPN7cutlass6half_tEEEEEEEC2ERKSK_RKSR_)
        /*b204*/ 	.word	0x00000000


	//----- nvinfo : EIATTR_FRAME_SIZE
	.align		4
.L_7606:
        /*b208*/ 	.byte	0x04, 0x11
        /*b20a*/ 	.short	(.L_7608 - .L_7607)
	.align		4
.L_7607:
        /*b20c*/ 	.word	index@($_ZN7cutlass13device_kernelIN5flash19enable_sm80_to_sm89INS1_16FlashAttnBwdSm80INS1_25CollectiveMainloopBwdSm80ILi2ELi2EN4cute5tupleIJNS5_1CILi128EEES8_NS7_ILi64EEEEEENS_6half_tEfNS_4arch4Sm80ELb0ELb0ELb1ELb1ELb1ELb0ELb0ELb0ELi2ELi4ELi4ELi4ELb0EEENS1_24CollectiveEpilogueBwdGQAISA_fSD_Li256ELb1ELb1EEENS1_19SingleTileSchedulerILb1ELb0ELb0ELi128EEEEEEEEEvNT_6ParamsE$_ZN4cute3eso3ESOILb1ELb0EJNS_6LayoutINS_5tupleIJNS3_IJNS3_IJNS_1CILi8EEENS4_ILi1EEEEEES6_EEENS3_IJNS3_IJS6_S6_EEENS4_ILi2EEEEEEEEENS3_IJNS3_IJNS3_IJS6_NS4_ILi0EEEEEESD_EEENS3_IJNS3_IJSD_SD_EEES5_EEEEEEEENS_10ViewEngineIPN7cutlass6half_tEEEEEC2ERKSJ_RKSO_)
        /*b210*/ 	.word	0x00000000


	//----- nvinfo : EIATTR_FRAME_SIZE
	.align		4
.L_7608:
        /*b214*/ 	.byte	0x04, 0x11
        /*b216*/ 	.short	(.L_7610 - .L_7609)
	.align		4
.L_7609:
        /*b218*/ 	.word	index@($_ZN7cutlass13device_kernelIN5flash19enable_sm80_to_sm89INS1_16FlashAttnBwdSm80INS1_25CollectiveMainloopBwdSm80ILi2ELi2EN4cute5tupleIJNS5_1CILi128EEES8_NS7_ILi64EEEEEENS_6half_tEfNS_4arch4Sm80ELb0ELb0ELb1ELb1ELb1ELb0ELb0ELb0ELi2ELi4ELi4ELi4ELb0EEENS1_24CollectiveEpilogueBwdGQAISA_fSD_Li256ELb1ELb1EEENS1_19SingleTileSchedulerILb1ELb0ELb0ELi128EEEEEEEEEvNT_6ParamsE$_ZN4cute3eso3ESOILb1ELb0EJNS_6LayoutINS_5tupleIJNS3_IJNS3_IJNS_1CILi8EEENS4_ILi1EEEEEES6_EEENS3_IJNS3_IJS6_S6_EEENS4_ILi2EEEEEEEEENS3_IJNS3_IJNS3_IJS6_NS4_ILi0EEEEEESD_EEENS3_IJNS3_IJSD_SD_EEENS4_ILi8192EEEEEEEEEEENS_10ViewEngineINS_8smem_ptrIPN7cutlass6half_tEEEEEEEC2ERKSK_RKSR_)
        /*b21c*/ 	.word	0x00000000


	//----- nvinfo : EIATTR_FRAME_SIZE
	.align		4
.L_7610:
        /*b220*/ 	.byte	0x04, 0x11
        /*b222*/ 	.short	(.L_7612 - .L_7611)
	.align		4
.L_7611:
        /*b224*/ 	.word	index@($_ZN7cutlass13device_kernelIN5flash19enable_sm80_to_sm89INS1_16FlashAttnBwdSm80INS1_25CollectiveMainloopBwdSm80ILi2ELi2EN4cute5tupleIJNS5_1CILi128EEES8_NS7_ILi64EEEEEENS_6half_tEfNS_4arch4Sm80ELb0ELb0ELb1ELb1ELb1ELb0ELb0ELb0ELi2ELi4ELi4ELi4ELb0EEENS1_24CollectiveEpilogueBwdGQAISA_fSD_Li256ELb1ELb1EEENS1_19SingleTileSchedulerILb1ELb0ELb0ELi128EEEEEEEEEvNT_6ParamsE$_ZN4cute3eso3ESOILb1ELb0EJNS_6LayoutINS_5tupleIJNS3_IJNS3_IJNS_1CILi8EEENS4_ILi1EEEEEES6_EEENS3_IJNS3_IJS6_S6_EEENS4_ILi2EEEEEEEEENS3_IJNS3_IJNS3_IJS6_NS4_ILi0EEEEEESD_EEENS3_IJNS3_IJSD_SD_EEENS4_ILi64EEEEEEEEEEENS_10ViewEngineIPN7cutlass6half_tEEEEEC2ERKSK_RKSP_)
        /*b228*/ 	.word	0x00000000


	//----- nvinfo : EIATTR_FRAME_SIZE
	.align		4
.L_7612:
        /*b22c*/ 	.byte	0x04, 0x11
        /*b22e*/ 	.short	(.L_7614 - .L_7613)
	.align		4
.L_7613:
        /*b230*/ 	.word	index@($_ZN7cutlass13device_kernelIN5flash19enable_sm80_to_sm89INS1_16FlashAttnBwdSm80INS1_25CollectiveMainloopBwdSm80ILi2ELi2EN4cute5tupleIJNS5_1CILi128EEES8_NS7_ILi64EEEEEENS_6half_tEfNS_4arch4Sm80ELb0ELb0ELb1ELb1ELb1ELb0ELb0ELb0ELi2ELi4ELi4ELi4ELb0EEENS1_24CollectiveEpilogueBwdGQAISA_fSD_Li256ELb1ELb1EEENS1_19SingleTileSchedulerILb1ELb0ELb0ELi128EEEEEEEEEvNT_6ParamsE$_ZN4cute3eso3ESOILb1ELb0EJNS_6LayoutINS_5tupleIJNS3_IJNS3_IJNS_1CILi8EEENS4_ILi1EEEEEES6_EEENS3_IJNS3_IJS6_S6_EEENS4_ILi2EEEEEEEEENS3_IJNS3_IJNS3_IJS6_NS4_ILi0EEEEEESD_EEENS3_IJNS3_IJSD_SD_EEENS4_ILi4096EEEEEEEEEEENS_10ViewEngineINS_8smem_ptrIPN7cutlass6half_tEEEEEEEC2ERKSK_RKSR_)
        /*b234*/ 	.word	0x00000000


	//----- nvinfo : EIATTR_FRAME_SIZE
	.align		4
.L_7614:
        /*b238*/ 	.byte	0x04, 0x11
        /*b23a*/ 	.short	(.L_7616 - .L_7615)
	.align		4
.L_7615:
        /*b23c*/ 	.word	index@($_ZN7cutlass13device_kernelIN5flash19enable_sm80_to_sm89INS1_16FlashAttnBwdSm80INS1_25CollectiveMainloopBwdSm80ILi2ELi2EN4cute5tupleIJNS5_1CILi128EEES8_NS7_ILi64EEEEEENS_6half_tEfNS_4arch4Sm80ELb0ELb0ELb1ELb1ELb1ELb0ELb0ELb0ELi2ELi4ELi4ELi4ELb0EEENS1_24CollectiveEpilogueBwdGQAISA_fSD_Li256ELb1ELb1EEENS1_19SingleTileSchedulerILb1ELb0ELb0ELi128EEEEEEEEEvNT_6ParamsE$_ZN4cute3eso3ESOILb1ELb0EJNS_6LayoutINS_5tupleIJNS3_IJNS3_IJNS_1CILi4EEENS4_ILi2EEEEEENS4_ILi1EEEEEES6_NS4_ILi8EEEEEENS3_IJNS3_IJNS3_IJS8_NS4_ILi32EEEEEENS4_ILi0EEEEEENS4_ILi64EEES5_EEEEENS_10ViewEngineIPN7cutlass6half_tEEEEEC2ERKSI_RKSN_)
        /*b240*/ 	.word	0x00000000


	//----- nvinfo : EIATTR_FRAME_SIZE
	.align		4
.L_7616:
        /*b244*/ 	.byte	0x04, 0x11
        /*b246*/ 	.short	(.L_7618 - .L_7617)
	.align		4
.L_7617:
        /*b248*/ 	.word	index@($_ZN7cutlass13device_kernelIN5flash19enable_sm80_to_sm89INS1_16FlashAttnBwdSm80INS1_25CollectiveMainloopBwdSm80ILi2ELi2EN4cute5tupleIJNS5_1CILi128EEES8_NS7_ILi64EEEEEENS_6half_tEfNS_4arch4Sm80ELb0ELb0ELb1ELb1ELb1ELb0ELb0ELb0ELi2ELi4ELi4ELi4ELb0EEENS1_24CollectiveEpilogueBwdGQAISA_fSD_Li256ELb1ELb1EEENS1_19SingleTileSchedulerILb1ELb0ELb0ELi128EEEEEEEEEvNT_6ParamsE$_ZN4cute3eso3ESOILb1ELb0EJNS_6LayoutINS_5tupleIJNS3_IJNS3_IJNS_1CILi4EEENS4_ILi2EEEEEENS4_ILi1EEEEEES6_EEENS3_IJNS3_IJNS3_IJS8_NS4_ILi32EEEEEENS4_ILi0EEEEEENS4_ILi64EEEEEEEEiEEC2ERKSH_RKi)
        /*b24c*/ 	.word	0x00000000


	//----- nvinfo : EIATTR_FRAME_SIZE
	.align		4
.L_7618:
        /*b250*/ 	.byte	0x04, 0x11
        /*b252*/ 	.short	(.L_7620 - .L_7619)
	.align		4
.L_7619:
        /*b254*/ 	.word	index@($_ZN7cutlass13device_kernelIN5flash19enable_sm80_to_sm89INS1_16FlashAttnBwdSm80INS1_25CollectiveMainloopBwdSm80ILi2ELi2EN4cute5tupleIJNS5_1CILi128EEES8_NS7_ILi64EEEEEENS_6half_tEfNS_4arch4Sm80ELb0ELb0ELb1ELb1ELb1ELb0ELb0ELb0ELi2ELi4ELi4ELi4ELb0EEENS1_24CollectiveEpilogueBwdGQAISA_fSD_Li256ELb1ELb1EEENS1_19SingleTileSchedulerILb1ELb0ELb0ELi128EEEEEEEEEvNT_6ParamsE$_ZN4cute3eso3ESOILb1ELb0EJNS_6LayoutINS_5tupleIJNS3_IJNS3_IJNS_1CILi4EEENS4_ILi2EEEEEENS4_ILi1EEEEEES6_EEENS3_IJNS3_IJNS3_IJS8_NS4_ILi32EEEEEENS4_ILi0EEEEEENS4_ILi64EEEEEEEENS_10ViewEngineIPN7cutlass6half_tEEEEEC2ERKSH_RKSM_)
        /*b258*/ 	.word	0x00000000


	//----- nvinfo : EIATTR_FRAME_SIZE
	.align		4
.L_7620:
        /*b25c*/ 	.byte	0x04, 0x11
        /*b25e*/ 	.short	(.L_7622 - .L_7621)
	.align		4
.L_7621:
        /*b260*/ 	.word	index@($_ZN7cutlass13device_kernelIN5flash19enable_sm80_to_sm89INS1_16FlashAttnBwdSm80INS1_25CollectiveMainloopBwdSm80ILi2ELi2EN4cute5tupleIJNS5_1CILi128EEES8_NS7_ILi64EEEEEENS_6half_tEfNS_4arch4Sm80ELb0ELb0ELb1ELb1ELb1ELb0ELb0ELb0ELi2ELi4ELi4ELi4ELb0EEENS1_24CollectiveEpilogueBwdGQAISA_fSD_Li256ELb1ELb1EEENS1_19SingleTileSchedulerILb1ELb0ELb0ELi128EEEEEEEEEvNT_6ParamsE$_ZN4cute3eso3ESOILb1ELb0EJNS_6LayoutINS_5tupleIJNS3_IJNS3_IJNS_1CILi4EEENS4_ILi2EEEEEENS4_ILi1EEEEEENS3_IJS6_EEEEEENS3_IJNS3_IJNS3_IJS8_NS4_ILi32EEEEEENS4_ILi0EEEEEENS3_IJNS4_ILi64EEEEEEEEEEENS_10ViewEngineIPN7cutlass6half_tEEEEEC2ERKSJ_RKSO_)
        /*b264*/ 	.word	0x00000000


	//----- nvinfo : EIATTR_FRAME_SIZE
	.align		4
.L_7622:
        /*b268*/ 	.byte	0x04, 0x11
        /*b26a*/ 	.short	(.L_7624 - .L_7623)
	.align		4
.L_7623:
        /*b26c*/ 	.word	index@($_ZN7cutlass13device_kernelIN5flash19enable_sm80_to_sm89INS1_16FlashAttnBwdSm80INS1_25CollectiveMainloopBwdSm80ILi2ELi2EN4cute5tupleIJNS5_1CILi128EEES8_NS7_ILi64EEEEEENS_6half_tEfNS_4arch4Sm80ELb0ELb0ELb1ELb1ELb1ELb0ELb0ELb0ELi2ELi4ELi4ELi4ELb0EEENS1_24CollectiveEpilogueBwdGQAISA_fSD_Li256ELb1ELb1EEENS1_19SingleTileSchedulerILb1ELb0ELb0ELi128EEEEEEEEEvNT_6ParamsE$_ZN4cute3eso3ESOILb1ELb0EJNS_6LayoutINS_5tupleIJNS3_IJNS3_IJNS_1CILi4EEENS4_ILi2EEEEEENS4_ILi1EEEEEEEEENS3_IJNS3_IJNS3_IJS8_NS4_ILi32EEEEEENS4_ILi0EEEEEEEEEEEiEEC2ERKSG_RKi)
        /*b270*/ 	.word	0x00000000


	//----- nvinfo : EIATTR_FRAME_SIZE
	.align		4
.L_7624:
        /*b274*/ 	.byte	0x04, 0x11
        /*b276*/ 	.short	(.L_7626 - .L_7625)
	.align		4
.L_7625:
        /*b278*/ 	.word	index@($_ZN7cutlass13device_kernelIN5flash19enable_sm80_to_sm89INS1_16FlashAttnBwdSm80INS1_25CollectiveMainloopBwdSm80ILi2ELi2EN4cute5tupleIJNS5_1CILi128EEES8_NS7_ILi64EEEEEENS_6half_tEfNS_4arch4Sm80ELb0ELb0ELb1ELb1ELb1ELb0ELb0ELb0ELi2ELi4ELi4ELi4ELb0EEENS1_24CollectiveEpilogueBwdGQAISA_fSD_Li256ELb1ELb1EEENS1_19SingleTileSchedulerILb1ELb0ELb0ELi128EEEEEEEEEvNT_6ParamsE$_ZN4cute3eso3ESOILb1ELb0EJNS_6LayoutINS_5tupleIJNS3_IJNS3_IJNS_1CILi4EEENS4_ILi2EEEEEENS4_ILi1EEEEEEEEENS3_IJNS3_IJNS3_IJS8_NS4_ILi32EEEEEENS4_ILi0EEEEEEEEEEENS_10ViewEngineIPN7cutlass6half_tEEEEEC2ERKSG_RKSL_)
        /*b27c*/ 	.word	0x00000000


	//----- nvinfo : EIATTR_FRAME_SIZE
	.align		4
.L_7626:
        /*b280*/ 	.byte	0x04, 0x11
        /*b282*/ 	.short	(.L_7628 - .L_7627)
	.align		4
.L_7627:
        /*b284*/ 	.word	index@($_ZN7cutlass13device_kernelIN5flash19enable_sm80_to_sm89INS1_16FlashAttnBwdSm80INS1_25CollectiveMainloopBwdSm80ILi2ELi2EN4cute5tupleIJNS5_1CILi128EEES8_NS7_ILi64EEEEEENS_6half_tEfNS_4arch4Sm80ELb0ELb0ELb1ELb1ELb1ELb0ELb0ELb0ELi2ELi4ELi4ELi4ELb0EEENS1_24CollectiveEpilogueBwdGQAISA_fSD_Li256ELb1ELb1EEENS1_19SingleTileSchedulerILb1ELb0ELb0ELi128EEEEEEEEEvNT_6ParamsE$_ZN4cute3eso3ESOILb1ELb0EJNS_6LayoutINS_5tupleIJNS3_IJNS3_IJNS_1CILi2EEES5_EEENS4_ILi1EEEEEEEEENS3_IJNS3_IJNS3_IJS7_NS4_ILi16EEEEEENS4_ILi0EEEEEEEEEEENS_10ViewEngineIPjEEEEC2ERKSF_RKSI_)
        /*b288*/ 	.word	0x00000000


	//----- nvinfo : EIATTR_FRAME_SIZE
	.align		4
.L_7628:
        /*b28c*/ 	.byte	0x04, 0x11
        /*b28e*/ 	.short	(.L_7630 - .L_7629)
	.align		4
.L_7629:
        /*b290*/ 	.word	index@($_ZN7cutlass13device_kernelIN5flash19enable_sm80_to_sm89INS1_16FlashAttnBwdSm80INS1_25CollectiveMainloopBwdSm80ILi2ELi2EN4cute5tupleIJNS5_1CILi128EEES8_NS7_ILi64EEEEEENS_6half_tEfNS_4arch4Sm80ELb0ELb0ELb1ELb1ELb1ELb0ELb0ELb0ELi2ELi4ELi4ELi4ELb0EEENS1_24CollectiveEpilogueBwdGQAISA_fSD_Li256ELb1ELb1EEENS1_19SingleTileSchedulerILb1ELb0ELb0ELi128EEEEEEEEEvNT_6ParamsE$_ZN4cute3eso3ESOILb1ELb0EJNS_6LayoutINS_5tupleIJNS3_IJNS3_IJNS3_IJNS_1CILi4EEENS4_ILi2EEEEEENS4_ILi1EEEEEES8_EEENS3_IJNS3_IJNS3_IJS8_S8_EEES8_EEES6_EEEEEENS3_IJNS3_IJNS3_IJNS3_IJS8_NS4_ILi32EEEEEENS4_ILi0EEEEEESH_EEENS3_IJNS3_IJNS3_IJSH_SH_EEESH_EEENS4_ILi64EEEEEEEEEEENS_10ViewEngineIPN7cutlass6half_tEEEEEC2ERKSP_RKSU_)
        /*b294*/ 	.word	0x00000000


	//----- nvinfo : EIATTR_FRAME_SIZE
	.align		4
.L_7630:
        /*b298*/ 	.byte	0x04, 0x11
        /*b29a*/ 	.short	(.L_7632 - .L_7631)
	.align		4
.L_7631:
        /*b29c*/ 	.word	index@($_ZN7cutlass13device_kernelIN5flash19enable_sm80_to_sm89INS1_16FlashAttnBwdSm80INS1_25CollectiveMainloopBwdSm80ILi2ELi2EN4cute5tupleIJNS5_1CILi128EEES8_NS7_ILi64EEEEEENS_6half_tEfNS_4arch4Sm80ELb0ELb0ELb1ELb1ELb1ELb0ELb0ELb0ELi2ELi4ELi4ELi4ELb0EEENS1_24CollectiveEpilogueBwdGQAISA_fSD_Li256ELb1ELb1EEENS1_19SingleTileSchedulerILb1ELb0ELb0ELi128EEEEEEEEEvNT_6ParamsE$_ZN4cute3eso3ESOILb1ELb0EJNS_5tupleIJNS_1CILi1EEENS3_ILi0EEEEEENS2_IJiEEEEEC2ERKS6_RKS7_)
        /*b2a0*/ 	.word	0x00000000


	//----- nvinfo : EIATTR_FRAME_SIZE
	.align		4
.L_7632:
        /*b2a4*/ 	.byte	0x04, 0x11
        /*b2a6*/ 	.short	(.L_7634 - .L_7633)
	.align		4
.L_7633:
        /*b2a8*/ 	.word	index@($_ZN7cutlass13device_kernelIN5flash19enable_sm80_to_sm89INS1_16FlashAttnBwdSm80INS1_25CollectiveMainloopBwdSm80ILi2ELi2EN4cute5tupleIJNS5_1CILi128EEES8_NS7_ILi64EEEEEENS_6half_tEfNS_4arch4Sm80ELb0ELb0ELb1ELb1ELb1ELb0ELb0ELb0ELi2ELi4ELi4ELi4ELb0EEENS1_24CollectiveEpilogueBwdGQAISA_fSD_Li256ELb1ELb1EEENS1_19SingleTileSchedulerILb1ELb0ELb0ELi128EEEEEEEEEvNT_6ParamsE$_ZN4cute3eso3ESOILb1ELb0EJNS_5tupleIJNS_1CILi0EEES4_EEEiEEC2ERKS5_RKi)
        /*b2ac*/ 	.word	0x00000000


	//----- nvinfo : EIATTR_FRAME_SIZE
	.align		4
.L_7634:
        /*b2b0*/ 	.byte	0x04, 0x11
        /*b2b2*/ 	.short	(.L_7636 - .L_7635)
	.align		4
.L_7635:
        /*b2b4*/ 	.word	index@($_ZN7cutlass13device_kernelIN5flash19enable_sm80_to_sm89INS1_16FlashAttnBwdSm80INS1_25CollectiveMainloopBwdSm80ILi2ELi2EN4cute5tupleIJNS5_1CILi128EEES8_NS7_ILi64EEEEEENS_6half_tEfNS_4arch4Sm80ELb0ELb0ELb1ELb1ELb1ELb0ELb0ELb0ELi2ELi4ELi4ELi4ELb0EEENS1_24CollectiveEpilogueBwdGQAISA_fSD_Li256ELb1ELb1EEENS1_19SingleTileSchedulerILb1ELb0ELb0ELi128EEEEEEEEEvNT_6ParamsE$_ZN4cute3eso3ESOILb1ELb0EJNS_5tupleIJNS2_IJNS_1CILi1EEENS3_ILi0EEEEEES5_EEENS2_IJNS2_IJS5_S5_EEEiEEEEEC2ERKS7_RKS9_)
        /*b2b8*/ 	.word	0x00000000


	//----- nvinfo : EIATTR_FRAME_SIZE
	.align		4
.L_7636:
        /*b2bc*/ 	.byte	0x04, 0x11
        /*b2be*/ 	.short	(.L_7638 - .L_7637)
	.align		4
.L_7637:
        /*b2c0*/ 	.word	index@($_ZN7cutlass13device_kernelIN5flash19enable_sm80_to_sm89INS1_16FlashAttnBwdSm80INS1_25CollectiveMainloopBwdSm80ILi2ELi2EN4cute5tupleIJNS5_1CILi128EEES8_NS7_ILi64EEEEEENS_6half_tEfNS_4arch4Sm80ELb0ELb0ELb1ELb1ELb1ELb0ELb0ELb0ELi2ELi4ELi4ELi4ELb0EEENS1_24CollectiveEpilogueBwdGQAISA_fSD_Li256ELb1ELb1EEENS1_19SingleTileSchedulerILb1ELb0ELb0ELi128EEEEEEEEEvNT_6ParamsE$_ZN4cute3eso3ESOILb1ELb0EJNS_5tupleIJNS2_IJNS_1CILi1EEENS3_ILi0EEEEEENS2_IJS5_S5_EEEEEENS2_IJS5_iEEEEEC2ERKS8_RKS9_)
        /*b2c4*/ 	.word	0x00000000


	//----- nvinfo : EIATTR_FRAME_SIZE
	.align		4
.L_7638:
        /*b2c8*/ 	.byte	0x04, 0x11
        /*b2ca*/ 	.short	(.L_7640 - .L_7639)
	.align		4
.L_7639:
        /*b2cc*/ 	.word	index@($_ZN7cutlass13device_kernelIN5flash19enable_sm80_to_sm89INS1_16FlashAttnBwdSm80INS1_25CollectiveMainloopBwdSm80ILi2ELi2EN4cute5tupleIJNS5_1CILi128EEES8_NS7_ILi64EEEEEENS_6half_tEfNS_4arch4Sm80ELb0ELb0ELb1ELb1ELb1ELb0ELb0ELb0ELi2ELi4ELi4ELi4ELb0EEENS1_24CollectiveEpilogueBwdGQAISA_fSD_Li256ELb1ELb1EEENS1_19SingleTileSchedulerILb1ELb0ELb0ELi128EEEEEEEEEvNT_6ParamsE$_ZN4cute3eso3ESOILb1ELb0EJNS_1CILi8EEEiiiNS2_ILi144EEENS2_ILi512EEEEEC2ERKS3_RKiSA_SA_RKS4_RKS5_)
        /*b2d0*/ 	.word	0x00000000


	//----- nvinfo : EIATTR_FRAME_SIZE
	.align		4
.L_7640:
        /*b2d4*/ 	.byte	0x04, 0x11
        /*b2d6*/ 	.short	(.L_7642 - .L_7641)
	.align		4
.L_7641:
        /*b2d8*/ 	.word	index@($_ZN7cutlass13device_kernelIN5flash19enable_sm80_to_sm89INS1_16FlashAttnBwdSm80INS1_25CollectiveMainloopBwdSm80ILi2ELi2EN4cute5tupleIJNS5_1CILi128EEES8_NS7_ILi64EEEEEENS_6half_tEfNS_4arch4Sm80ELb0ELb0ELb1ELb1ELb1ELb0ELb0ELb0ELi2ELi4ELi4ELi4ELb0EEENS1_24CollectiveEpilogueBwdGQAISA_fSD_Li256ELb1ELb1EEENS1_19SingleTileSchedulerILb1ELb0ELb0ELi128EEEEEEEEEvNT_6ParamsE$_ZN4cute3eso3ESOILb1ELb0EJNS_1CILi8EEEiiEEC2ERKS3_RKiS8_)
        /*b2dc*/ 	.word	0x00000000


	//----- nvinfo : EIATTR_FRAME_SIZE
	.align		4
.L_7642:
        /*b2e0*/ 	.byte	0x04, 0x11
        /*b2e2*/ 	.short	(.L_7644 - .L_7643)
	.align		4
.L_7643:
        /*b2e4*/ 	.word	index@($_ZN7cutlass13device_kernelIN5flash19enable_sm80_to_sm89INS1_16FlashAttnBwdSm80INS1_25CollectiveMainloopBwdSm80ILi2ELi2EN4cute5tupleIJNS5_1CILi128EEES8_NS7_ILi64EEEEEENS_6half_tEfNS_4arch4Sm80ELb0ELb0ELb1ELb1ELb1ELb0ELb0ELb0ELi2ELi4ELi4ELi4ELb0EEENS1_24CollectiveEpilogueBwdGQAISA_fSD_Li256ELb1ELb1EEENS1_19SingleTileSchedulerILb1ELb0ELb0ELi128EEEEEEEEEvNT_6ParamsE$_ZN4cute3eso3ESOILb1ELb0EJNS_1CILi1EEEiiiNS2_ILi72EEENS2_ILi512EEEEEC2ERKS3_RKiSA_SA_RKS4_RKS5_)
        /*b2e8*/ 	.word	0x00000000


	//----- nvinfo : EIATTR_FRAME_SIZE
	.align		4
.L_7644:
        /*b2ec*/ 	.byte	0x04, 0x11
        /*b2ee*/ 	.short	(.L_7646 - .L_7645)
	.align		4
.L_7645:
        /*b2f0*/ 	.word	index@($_ZN7cutlass13device_kernelIN5flash19enable_sm80_to_sm89INS1_16FlashAttnBwdSm80INS1_25CollectiveMainloopBwdSm80ILi2ELi2EN4cute5tupleIJNS5_1CILi128EEES8_NS7_ILi64EEEEEENS_6half_tEfNS_4arch4Sm80ELb0ELb0ELb1ELb1ELb1ELb0ELb0ELb0ELi2ELi4ELi4ELi4ELb0EEENS1_24CollectiveEpilogueBwdGQAISA_fSD_Li256ELb1ELb1EEENS1_19SingleTileSchedulerILb1ELb0ELb0ELi128EEEEEEEEEvNT_6ParamsE$_ZN4cute3eso3ESOILb1ELb0EJNS_1CILi1EEEiiiNS2_ILi144EEENS2_ILi512EEEEEC2ERKS3_RKiSA_SA_RKS4_RKS5_)
        /*b2f4*/ 	.word	0x00000000


	//----- nvinfo : EIATTR_FRAME_SIZE
	.align		4
.L_7646:
        /*b2f8*/ 	.byte	0x04, 0x11
        /*b2fa*/ 	.short	(.L_7648 - .L_7647)
	.align		4
.L_7647:
        /*b2fc*/ 	.word	index@($_ZN7cutlass13device_kernelIN5flash19enable_sm80_to_sm89INS1_16FlashAttnBwdSm80INS1_25CollectiveMainloopBwdSm80ILi2ELi2EN4cute5tupleIJNS5_1CILi128EEES8_NS7_ILi64EEEEEENS_6half_tEfNS_4arch4Sm80ELb0ELb0ELb1ELb1ELb1ELb0ELb0ELb0ELi2ELi4ELi4ELi4ELb0EEENS1_24CollectiveEpilogueBwdGQAISA_fSD_Li256ELb1ELb1EEENS1_19SingleTileSchedulerILb1ELb0ELb0ELi128EEEEEEEEEvNT_6ParamsE$_ZN4cute3eso3ESOILb1ELb0EJNS_1CILi1EEENS_5tupleIJiiiEEENS2_ILi64EEENS4_IJNS2_ILi72EEENS2_ILi144EEENS2_ILi288EEEEEENS2_ILi512EEEEEC2ERKS3_RKS5_RKS6_RKSA_RKSB_)
        /*b300*/ 	.word	0x00000000


	//----- nvinfo : EIATTR_FRAME_SIZE
	.align		4
.L_7648:
        /*b304*/ 	.byte	0x04, 0x11
        /*b306*/ 	.short	(.L_7650 - .L_7649)
	.align		4
.L_7649:
        /*b308*/ 	.word	index@($_ZN7cutlass13device_kernelIN5flash19enable_sm80_to_sm89INS1_16FlashAttnBwdSm80INS1_25CollectiveMainloopBwdSm80ILi2ELi2EN4cute5tupleIJNS5_1CILi128EEES8_NS7_ILi64EEEEEENS_6half_tEfNS_4arch4Sm80ELb0ELb0ELb1ELb1ELb1ELb0ELb0ELb0ELi2ELi4ELi4ELi4ELb0EEENS1_24CollectiveEpilogueBwdGQAISA_fSD_Li256ELb1ELb1EEENS1_19SingleTileSchedulerILb1ELb0ELb0ELi128EEEEEEEEEvNT_6ParamsE$_ZN4cute3eso3ESOILb1ELb0EJNS_1CILi1EEENS_5tupleIJNS2_ILi8EEEiiEEENS2_ILi64EEENS4_IJiNS2_ILi144EEENS2_ILi288EEEEEENS2_ILi512EEEEEC2ERKS3_RKS6_RKS7_RKSA_RKSB_)
        /*b30c*/ 	.word	0x00000000


	//----- nvinfo : EIATTR_FRAME_SIZE
	.align		4
.L_7650:
        /*b310*/ 	.byte	0x04, 0x11
        /*b312*/ 	.short	(.L_7652 - .L_7651)
	.align		4
.L_7651:
        /*b314*/ 	.word	index@($_ZN7cutlass13device_kernelIN5flash19enable_sm80_to_sm89INS1_16FlashAttnBwdSm80INS1_25CollectiveMainloopBwdSm80ILi2ELi2EN4cute5tupleIJNS5_1CILi128EEES8_NS7_ILi64EEEEEENS_6half_tEfNS_4arch4Sm80ELb0ELb0ELb1ELb1ELb1ELb0ELb0ELb0ELi2ELi4ELi4ELi4ELb0EEENS1_24CollectiveEpilogueBwdGQAISA_fSD_Li256ELb1ELb1EEENS1_19SingleTileSchedulerILb1ELb0ELb0ELi128EEEEEEEEEvNT_6ParamsE$_ZN4cute3eso3ESOILb1ELb0EJNS_14ComposedLayoutINS_7SwizzleILi3ELi3ELi3EEENS_1CILj0EEENS_6LayoutINS_5tupleIJNS8_IJNS8_IJNS5_ILi4EEENS5_ILi8EEEEEENS8_IJS9_NS5_ILi1EEEEEEEEENS8_IJNS8_IJNS5_ILi2EEESF_SF_EEENS8_IJSF_S9_EEEEEEEEENS8_IJNS8_IJNS8_IJSF_NS5_ILi64EEEEEENS8_IJNS5_ILi1024EEENS5_ILi0EEEEEEEEENS8_IJNS8_IJSC_NS5_ILi512EEESA_EEENS8_IJNS5_ILi4096EEENS5_ILi16EEEEEEEEEEEEEEEENS_10ViewEngineINS_8smem_ptrIPN7cutlass6half_tEEEEEEEC2ERKSY_RKS15_)
        /*b318*/ 	.word	0x00000000


	//----- nvinfo : EIATTR_FRAME_SIZE
	.align		4
.L_7652:
        /*b31c*/ 	.byte	0x04, 0x11
        /*b31e*/ 	.short	(.L_7654 - .L_7653)
	.align		4
.L_7653:
        /*b320*/ 	.word	index@($_ZN7cutlass13device_kernelIN5flash19enable_sm80_to_sm89INS1_16FlashAttnBwdSm80INS1_25CollectiveMainloopBwdSm80ILi2ELi2EN4cute5tupleIJNS5_1CILi128EEES8_NS7_ILi64EEEEEENS_6half_tEfNS_4arch4Sm80ELb0ELb0ELb1ELb1ELb1ELb0ELb0ELb0ELi2ELi4ELi4ELi4ELb0EEENS1_24CollectiveEpilogueBwdGQAISA_fSD_Li256ELb1ELb1EEENS1_19SingleTileSchedulerILb1ELb0ELb0ELi128EEEEEEEEEvNT_6ParamsE$_ZN4cute3eso3ESOILb1ELb0EJNS_14ComposedLayoutINS_7SwizzleILi3ELi3ELi3EEENS_1CILj0EEENS_6LayoutINS_5tupleIJNS8_IJNS8_IJNS5_ILi4EEENS5_ILi8EEEEEENS8_IJNS5_ILi2EEENS5_ILi1EEEEEEEEENS8_IJNS8_IJSC_SC_EEESB_EEEEEENS8_IJNS8_IJNS8_IJNS5_ILi128EEESD_EEENS8_IJSA_NS5_ILi0EEEEEEEEENS8_IJNS8_IJNS5_ILi64EEENS5_ILi512EEEEEENS8_IJNS5_ILi16EEENS5_ILi1024EEEEEEEEEEEEEEEENS_10ViewEngineINS_8smem_ptrIPN7cutlass6half_tEEEEEEEC2ERKSX_RKS14_)
        /*b324*/ 	.word	0x00000000


	//----- nvinfo : EIATTR_FRAME_SIZE
	.align		4
.L_7654:
        /*b328*/ 	.byte	0x04, 0x11
        /*b32a*/ 	.short	(.L_7656 - .L_7655)
	.align		4
.L_7655:
        /*b32c*/ 	.word	index@($_ZN7cutlass13device_kernelIN5flash19enable_sm80_to_sm89INS1_16FlashAttnBwdSm80INS1_25CollectiveMainloopBwdSm80ILi2ELi2EN4cute5tupleIJNS5_1CILi128EEES8_NS7_ILi64EEEEEENS_6half_tEfNS_4arch4Sm80ELb0ELb0ELb1ELb1ELb1ELb0ELb0ELb0ELi2ELi4ELi4ELi4ELb0EEENS1_24CollectiveEpilogueBwdGQAISA_fSD_Li256ELb1ELb1EEENS1_19SingleTileSchedulerILb1ELb0ELb0ELi128EEEEEEEEEvNT_6ParamsE$_ZN4cute3eso3ESOILb1ELb0EJNS_14ComposedLayoutINS_7SwizzleILi3ELi3ELi3EEENS_1CILj0EEENS_6LayoutINS_5tupleIJNS8_IJNS5_ILi8EEENS5_ILi16EEEEEENS8_IJNS5_ILi64EEENS5_ILi1EEEEEEEEENS8_IJNS8_IJSC_NS5_ILi512EEEEEENS8_IJSD_NS5_ILi0EEEEEEEEEEEEENS_10ViewEngineINS_8smem_ptrIPN7cutlass6half_tEEEEEEEC2ERKSM_RKST_)
        /*b330*/ 	.word	0x00000000


	//----- nvinfo : EIATTR_FRAME_SIZE
	.align		4
.L_7656:
        /*b334*/ 	.byte	0x04, 0x11
        /*b336*/ 	.short	(.L_7658 - .L_7657)
	.align		4
.L_7657:
        /*b338*/ 	.word	index@($_ZN7cutlass13device_kernelIN5flash19enable_sm80_to_sm89INS1_16FlashAttnBwdSm80INS1_25CollectiveMainloopBwdSm80ILi2ELi2EN4cute5tupleIJNS5_1CILi128EEES8_NS7_ILi64EEEEEENS_6half_tEfNS_4arch4Sm80ELb0ELb0ELb1ELb1ELb1ELb0ELb0ELb0ELi2ELi4ELi4ELi4ELb0EEENS1_24CollectiveEpilogueBwdGQAISA_fSD_Li256ELb1ELb1EEENS1_19SingleTileSchedulerILb1ELb0ELb0ELi128EEEEEEEEEvNT_6ParamsE$_ZN4cute3eso3ESOILb1ELb0EJNS_14ComposedLayoutINS_7SwizzleILi3ELi3ELi3EEENS_1CILj0EEENS_6LayoutINS_5tupleIJNS5_ILi64EEENS5_ILi128EEEEEENS8_IJNS5_ILi1EEES9_EEEEEEENS_10ViewEngineINS_8smem_ptrIPN7cutlass6half_tEEEEEEEC2ERKSF_RKSM_)
        /*b33c*/ 	.word	0x00000000


	//----- nvinfo : EIATTR_FRAME_SIZE
	.align		4
.L_7658:
        /*b340*/ 	.byte	0x04, 0x11
        /*b342*/ 	.short	(.L_7660 - .L_7659)
	.align		4
.L_7659:
        /*b344*/ 	.word	index@($_ZN7cutlass13device_kernelIN5flash19enable_sm80_to_sm89INS1_16FlashAttnBwdSm80INS1_25CollectiveMainloopBwdSm80ILi2ELi2EN4cute5tupleIJNS5_1CILi128EEES8_NS7_ILi64EEEEEENS_6half_tEfNS_4arch4Sm80ELb0ELb0ELb1ELb1ELb1ELb0ELb0ELb0ELi2ELi4ELi4ELi4ELb0EEENS1_24CollectiveEpilogueBwdGQAISA_fSD_Li256ELb1ELb1EEENS1_19SingleTileSchedulerILb1ELb0ELb0ELi128EEEEEEEEEvNT_6ParamsE$_ZN4cute3eso3ESOILb1ELb0EJNS_14ComposedLayoutINS_7SwizzleILi3ELi3ELi3EEENS_1CILi0EEENS_6LayoutINS_5tupleIJNS8_IJNS8_IJNS5_ILi4EEENS5_ILi8EEEEEENS8_IJS9_NS5_ILi1EEEEEEEEENS8_IJNS8_IJNS5_ILi2EEESF_SF_EEENS8_IJSF_SA_EEEEEEEEENS8_IJNS8_IJNS8_IJNS5_ILi128EEESC_EEENS8_IJNS5_ILi16EEES6_EEEEEENS8_IJNS8_IJNS5_ILi64EEESA_NS5_ILi512EEEEEENS8_IJNS5_ILi8192EEENS5_ILi1024EEEEEEEEEEEEEEEENS_10ViewEngineINS_8smem_ptrIPN7cutlass6half_tEEEEEEEC2ERKSY_RKS15_)
        /*b348*/ 	.word	0x00000000


	//----- nvinfo : EIATTR_FRAME_SIZE
	.align		4
.L_7660:
        /*b34c*/ 	.byte	0x04, 0x11
        /*b34e*/ 	.short	(.L_7662 - .L_7661)
	.align		4
.L_7661:
        /*b350*/ 	.word	index@($_ZN7cutlass13device_kernelIN5flash19enable_sm80_to_sm89INS1_16FlashAttnBwdSm80INS1_25CollectiveMainloopBwdSm80ILi2ELi2EN4cute5tupleIJNS5_1CILi128EEES8_NS7_ILi64EEEEEENS_6half_tEfNS_4arch4Sm80ELb0ELb0ELb1ELb1ELb1ELb0ELb0ELb0ELi2ELi4ELi4ELi4ELb0EEENS1_24CollectiveEpilogueBwdGQAISA_fSD_Li256ELb1ELb1EEENS1_19SingleTileSchedulerILb1ELb0ELb0ELi128EEEEEEEEEvNT_6ParamsE$_ZN4cute3eso3ESOILb1ELb0EJNS_14ComposedLayoutINS_7SwizzleILi3ELi3ELi3EEENS_1CILi0EEENS_6LayoutINS_5tupleIJNS8_IJNS8_IJNS5_ILi4EEENS5_ILi8EEEEEENS8_IJNS5_ILi2EEENS5_ILi1EEEEEEEEENS8_IJNS8_IJSC_SC_EEESB_EEEEEENS8_IJNS8_IJNS8_IJNS5_ILi128EEESD_EEENS8_IJSA_S6_EEEEEENS8_IJNS8_IJNS5_ILi64EEENS5_ILi512EEEEEENS8_IJNS5_ILi16EEENS5_ILi1024EEEEEEEEEEEEEEEENS_10ViewEngineINS_8smem_ptrIPN7cutlass6half_tEEEEEEEC2ERKSW_RKS13_)
        /*b354*/ 	.word	0x00000000


	//----- nvinfo : EIATTR_FRAME_SIZE
	.align		4
.L_7662:
        /*b358*/ 	.byte	0x04, 0x11
        /*b35a*/ 	.short	(.L_7664 - .L_7663)
	.align		4
.L_7663:
        /*b35c*/ 	.word	index@($_ZN7cutlass13device_kernelIN5flash19enable_sm80_to_sm89INS1_16FlashAttnBwdSm80INS1_25CollectiveMainloopBwdSm80ILi2ELi2EN4cute5tupleIJNS5_1CILi128EEES8_NS7_ILi64EEEEEENS_6half_tEfNS_4arch4Sm80ELb0ELb0ELb1ELb1ELb1ELb0ELb0ELb0ELi2ELi4ELi4ELi4ELb0EEENS1_24CollectiveEpilogueBwdGQAISA_fSD_Li256ELb1ELb1EEENS1_19SingleTileSchedulerILb1ELb0ELb0ELi128EEEEEEEEEvNT_6ParamsE$_ZN4cute3eso3ESOILb1ELb0EJNS_14ComposedLayoutINS_7SwizzleILi3ELi3ELi3EEENS_1CILi0EEENS_6LayoutINS_5tupleIJNS8_IJNS8_IJNS5_ILi4EEENS5_ILi8EEEEEENS8_IJNS5_ILi2EEENS5_ILi1EEEEEEEEENS8_IJNS8_IJSC_SC_EEENS8_IJSA_S9_EEEEEEEEENS8_IJNS8_IJNS8_IJSC_NS5_ILi64EEEEEENS8_IJNS5_ILi512EEES6_EEEEEENS8_IJNS8_IJSD_SA_EEENS8_IJNS5_ILi1024EEENS5_ILi16EEEEEEEEEEEEEEEENS_10ViewEngineINS_8smem_ptrIPN7cutlass6half_tEEEEEEEC2ERKSW_RKS13_)
        /*b360*/ 	.word	0x00000000


	//----- nvinfo : EIATTR_FRAME_SIZE
	.align		4
.L_7664:
        /*b364*/ 	.byte	0x04, 0x11
        /*b366*/ 	.short	(.L_7666 - .L_7665)
	.align		4
.L_7665:
        /*b368*/ 	.word	index@($_ZN7cutlass13device_kernelIN5flash19enable_sm80_to_sm89INS1_16FlashAttnBwdSm80INS1_25CollectiveMainloopBwdSm80ILi2ELi2EN4cute5tupleIJNS5_1CILi128EEES8_NS7_ILi64EEEEEENS_6half_tEfNS_4arch4Sm80ELb0ELb0ELb1ELb1ELb1ELb0ELb0ELb0ELi2ELi4ELi4ELi4ELb0EEENS1_24CollectiveEpilogueBwdGQAISA_fSD_Li256ELb1ELb1EEENS1_19SingleTileSchedulerILb1ELb0ELb0ELi128EEEEEEEEEvNT_6ParamsE$_ZN4cute3eso3ESOILb1ELb0EJNS_10UnderscoreEiiEEC2ERKS2_RKiS7_)
        /*b36c*/ 	.word	0x00000000


	//----- nvinfo : EIATTR_FRAME_SIZE
	.align		4
.L_7666:
        /*b370*/ 	.byte	0x04, 0x11
        /*b372*/ 	.short	(.L_7668 - .L_7667)
	.align		4
.L_7667:
        /*b374*/ 	.word	index@($_ZN7cutlass13device_kernelIN5flash19enable_sm80_to_sm89INS1_16FlashAttnBwdSm80INS1_25CollectiveMainloopBwdSm80ILi2ELi2EN4cute5tupleIJNS5_1CILi128EEES8_NS7_ILi64EEEEEENS_6half_tEfNS_4arch4Sm80ELb0ELb0ELb1ELb1ELb1ELb0ELb0ELb0ELi2ELi4ELi4ELi4ELb0EEENS1_24CollectiveEpilogueBwdGQAISA_fSD_Li256ELb1ELb1EEENS1_19SingleTileSchedulerILb1ELb0ELb0ELi128EEEEEEEEEvNT_6ParamsE$_ZN4cute3eso3ESOILb1ELb0EJNS_10UnderscoreEiEEC2ERKS2_RKi)
        /*b378*/ 	.word	0x00000000


	//----- nvinfo : EIATTR_FRAME_SIZE
	.align		4
.L_7668:
        /*b37c*/ 	.byte	0x04, 0x11
        /*b37e*/ 	.short	(.L_7670 - .L_7669)
	.align		4
.L_7669:
        /*b380*/ 	.word	index@($_ZN7cutlass13device_kernelIN5flash19enable_sm80_to_sm89INS1_16FlashAttnBwdSm80INS1_25CollectiveMainloopBwdSm80ILi2ELi2EN4cute5tupleIJNS5_1CILi128EEES8_NS7_ILi64EEEEEENS_6half_tEfNS_4arch4Sm80ELb0ELb0ELb1ELb1ELb1ELb0ELb0ELb0ELi2ELi4ELi4ELi4ELb0EEENS1_24CollectiveEpilogueBwdGQAISA_fSD_Li256ELb1ELb1EEENS1_19SingleTileSchedulerILb1ELb0ELb0ELi128EEEEEEEEEvNT_6ParamsE$_ZN4cute3eso3ESOILb1ELb0EJNS_10UnderscoreES2_iEEC2ERKS2_S5_RKi)
        /*b384*/ 	.word	0x00000000


	//----- nvinfo : EIATTR_FRAME_SIZE
	.align		4
.L_7670:
        /*b388*/ 	.byte	0x04, 0x11
        /*b38a*/ 	.short	(.L_7672 - .L_7671)
	.align		4
.L_7671:
        /*b38c*/ 	.word	index@($_ZN7cutlass13device_kernelIN5flash19enable_sm80_to_sm89INS1_16FlashAttnBwdSm80INS1_25CollectiveMainloopBwdSm80ILi2ELi2EN4cute5tupleIJNS5_1CILi128EEES8_NS7_ILi64EEEEEENS_6half_tEfNS_4arch4Sm80ELb0ELb0ELb1ELb1ELb1ELb0ELb0ELb0ELi2ELi4ELi4ELi4ELb0EEENS1_24CollectiveEpilogueBwdGQAISA_fSD_Li256ELb1ELb1EEENS1_19SingleTileSchedulerILb1ELb0ELb0ELi128EEEEEEEEEvNT_6ParamsE$_ZN4cute3eso3ESOILb1ELb0EJNS_10UnderscoreES2_S2_iEEC2ERKS2_S5_S5_RKi)
        /*b390*/ 	.word	0x00000000


	//----- nvinfo : EIATTR_FRAME_SIZE
	.align		4
.L_7672:
        /*b394*/ 	.byte	0x04, 0x11
        /*b396*/ 	.short	(.L_7674 - .L_7673)
	.align		4
.L_7673:
        /*b398*/ 	.word	index@($_ZN7cutlass13device_kernelIN5flash19enable_sm80_to_sm89INS1_16FlashAttnBwdSm80INS1_25CollectiveMainloopBwdSm80ILi2ELi2EN4cute5tupleIJNS5_1CILi128EEES8_NS7_ILi64EEEEEENS_6half_tEfNS_4arch4Sm80ELb0ELb0ELb1ELb1ELb1ELb0ELb0ELb0ELi2ELi4ELi4ELi4ELb0EEENS1_24CollectiveEpilogueBwdGQAISA_fSD_Li256ELb1ELb1EEENS1_19SingleTileSchedulerILb1ELb0ELb0ELi128EEEEEEEEEvNT_6ParamsE$_ZN4cute3eso3ESOILb0ELb1EJiNS_1CILi72EEENS2_ILi512EEEEEC2ERKiRKS3_RKS4_)
        /*b39c*/ 	.word	0x00000000


	//----- nvinfo : EIATTR_FRAME_SIZE
	.align		4
.L_7674:
        /*b3a0*/ 	.byte	0x04, 0x11
        /*b3a2*/ 	.short	(.L_7676 - .L_7675)
	.align		4
.L_7675:
        /*b3a4*/ 	.word	index@($_ZN7cutlass13device_kernelIN5flash19enable_sm80_to_sm89INS1_16FlashAttnBwdSm80INS1_25CollectiveMainloopBwdSm80ILi2ELi2EN4cute5tupleIJNS5_1CILi128EEES8_NS7_ILi64EEEEEENS_6half_tEfNS_4arch4Sm80ELb0ELb0ELb1ELb1ELb1ELb0ELb0ELb0ELi2ELi4ELi4ELi4ELb0EEENS1_24CollectiveEpilogueBwdGQAISA_fSD_Li256ELb1ELb1EEENS1_19SingleTileSchedulerILb1ELb0ELb0ELi128EEEEEEEEEvNT_6ParamsE$_ZN4cute3eso3ESOILb0ELb1EJiNS_1CILi144EEENS2_ILi512EEEEEC2ERKiRKS3_RKS4_)
        /*b3a8*/ 	.word	0x00000000


	//----- nvinfo : EIATTR_FRAME_SIZE
	.align		4
.L_7676:
        /*b3ac*/ 	.byte	0x04, 0x11
        /*b3ae*/ 	.short	(.L_7678 - .L_7677)
	.align		4
.L_7677:
        /*b3b0*/ 	.word	index@($_ZN7cutlass13device_kernelIN5flash19enable_sm80_to_sm89INS1_16FlashAttnBwdSm80INS1_25CollectiveMainloopBwdSm80ILi2ELi2EN4cute5tupleIJNS5_1CILi128EEES8_NS7_ILi64EEEEEENS_6half_tEfNS_4arch4Sm80ELb0ELb0ELb1ELb1ELb1ELb0ELb0ELb0ELi2ELi4ELi4ELi4ELb0EEENS1_24CollectiveEpilogueBwdGQAISA_fSD_Li256ELb1ELb1EEENS1_19SingleTileSchedulerILb1ELb0ELb0ELi128EEEEEEEEEvNT_6ParamsE$_ZN4cute3eso3ESOILb0ELb1EJiNS_1CILi144EEENS2_ILi288EEEEEC2ERKiRKS3_RKS4_)
        /*b3b4*/ 	.word	0x00000000


	//----- nvinfo : EIATTR_FRAME_SIZE
	.align		4
.L_7678:
        /*b3b8*/ 	.byte	0x04, 0x11
        /*b3ba*/ 	.short	(.L_7680 - .L_7679)
	.align		4
.L_7679:
        /*b3bc*/ 	.word	index@($_ZN7cutlass13device_kernelIN5flash19enable_sm80_to_sm89INS1_16FlashAttnBwdSm80INS1_25CollectiveMainloopBwdSm80ILi2ELi2EN4cute5tupleIJNS5_1CILi128EEES8_NS7_ILi64EEEEEENS_6half_tEfNS_4arch4Sm80ELb0ELb0ELb1ELb1ELb1ELb0ELb0ELb0ELi2ELi4ELi4ELi4ELb0EEENS1_24CollectiveEpilogueBwdGQAISA_fSD_Li256ELb1ELb1EEENS1_19SingleTileSchedulerILb1ELb0ELb0ELi128EEEEEEEEEvNT_6ParamsE$_ZN4cute3eso3ESOILb0ELb1EJiNS_1CILi0EEEEEC2ERKiRKS3_)
        /*b3c0*/ 	.word	0x00000000


	//----- nvinfo : EIATTR_FRAME_SIZE
	.align		4
.L_7680:
        /*b3c4*/ 	.byte	0x04, 0x11
        /*b3c6*/ 	.short	(.L_7682 - .L_7681)
	.align		4
.L_7681:
        /*b3c8*/ 	.word	index@($_ZN7cutlass13device_kernelIN5flash19enable_sm80_to_sm89INS1_16FlashAttnBwdSm80INS1_25CollectiveMainloopBwdSm80ILi2ELi2EN4cute5tupleIJNS5_1CILi128EEES8_NS7_ILi64EEEEEENS_6half_tEfNS_4arch4Sm80ELb0ELb0ELb1ELb1ELb1ELb0ELb0ELb0ELi2ELi4ELi4ELi4ELb0EEENS1_24CollectiveEpilogueBwdGQAISA_fSD_Li256ELb1ELb1EEENS1_19SingleTileSchedulerILb1ELb0ELb0ELi128EEEEEEEEEvNT_6ParamsE$_ZN4cute3eso3ESOILb0ELb1EJNS_6LayoutINS_5tupleIJNS3_IJNS_1CILi8EEENS4_ILi1EEEEEENS4_ILi2EEEEEENS3_IJNS3_IJS6_NS4_ILi0EEEEEEiEEEEESA_EEC2ERKSD_RKSA_)
        /*b3cc*/ 	.word	0x00000000


	//----- nvinfo : EIATTR_FRAME_SIZE
	.align		4
.L_7682:
        /*b3d0*/ 	.byte	0x04, 0x11
        /*b3d2*/ 	.short	(.L_7684 - .L_7683)
	.align		4
.L_7683:
        /*b3d4*/ 	.word	index@($_ZN7cutlass13device_kernelIN5flash19enable_sm80_to_sm89INS1_16FlashAttnBwdSm80INS1_25CollectiveMainloopBwdSm80ILi2ELi2EN4cute5tupleIJNS5_1CILi128EEES8_NS7_ILi64EEEEEENS_6half_tEfNS_4arch4Sm80ELb0ELb0ELb1ELb1ELb1ELb0ELb0ELb0ELi2ELi4ELi4ELi4ELb0EEENS1_24CollectiveEpilogueBwdGQAISA_fSD_Li256ELb1ELb1EEENS1_19SingleTileSchedulerILb1ELb0ELb0ELi128EEEEEEEEEvNT_6ParamsE$_ZN4cute3eso3ESOILb0ELb1EJNS_5tupleIJiNS2_IJiNS_1CILi0EEEEEEEEENS2_IJNS_10UnderscoreENS2_IJS7_S7_EEEEEEEEC2ERKS6_RKS9_)
        /*b3d8*/ 	.word	0x00000000


	//----- nvinfo : EIATTR_FRAME_SIZE
	.align		4
.L_7684:
        /*b3dc*/ 	.byte	0x04, 0x11
        /*b3de*/ 	.short	(.L_7686 - .L_7685)
	.align		4
.L_7685:
        /*b3e0*/ 	.word	index@($_ZN7cutlass13device_kernelIN5flash19enable_sm80_to_sm89INS1_16FlashAttnBwdSm80INS1_25CollectiveMainloopBwdSm80ILi2ELi2EN4cute5tupleIJNS5_1CILi128EEES8_NS7_ILi64EEEEEENS_6half_tEfNS_4arch4Sm80ELb0ELb0ELb1ELb1ELb1ELb0ELb0ELb0ELi2ELi4ELi4ELi4ELb0EEENS1_24CollectiveEpilogueBwdGQAISA_fSD_Li256ELb1ELb1EEENS1_19SingleTileSchedulerILb1ELb0ELb0ELi128EEEEEEEEEvNT_6ParamsE$_ZN4cute3eso3ESOILb0ELb0EJiiiNS_1CILi72EEENS2_ILi512EEEEEC2ERKiS7_S7_RKS3_RKS4_)
        /*b3e4*/ 	.word	0x00000000


	//----- nvinfo : EIATTR_FRAME_SIZE
	.align		4
.L_7686:
        /*b3e8*/ 	.byte	0x04, 0x11
        /*b3ea*/ 	.short	(.L_7688 - .L_7687)
	.align		4
.L_7687:
        /*b3ec*/ 	.word	index@($_ZN7cutlass13device_kernelIN5flash19enable_sm80_to_sm89INS1_16FlashAttnBwdSm80INS1_25CollectiveMainloopBwdSm80ILi2ELi2EN4cute5tupleIJNS5_1CILi128EEES8_NS7_ILi64EEEEEENS_6half_tEfNS_4arch4Sm80ELb0ELb0ELb1ELb1ELb1ELb0ELb0ELb0ELi2ELi4ELi4ELi4ELb0EEENS1_24CollectiveEpilogueBwdGQAISA_fSD_Li256ELb1ELb1EEENS1_19SingleTileSchedulerILb1ELb0ELb0ELi128EEEEEEEEEvNT_6ParamsE$_ZN4cute3eso3ESOILb0ELb0EJiiiNS_1CILi144EEENS2_ILi512EEEEEC2ERKiS7_S7_RKS3_RKS4_)
        /*b3f0*/ 	.word	0x00000000


	//----- nvinfo : EIATTR_FRAME_SIZE
	.align		4
.L_7688:
        /*b3f4*/ 	.byte	0x04, 0x11
        /*b3f6*/ 	.short	(.L_7690 - .L_7689)
	.align		4
.L_7689:
        /*b3f8*/ 	.word	index@($_ZN7cutlass13device_kernelIN5flash19enable_sm80_to_sm89INS1_16FlashAttnBwdSm80INS1_25CollectiveMainloopBwdSm80ILi2ELi2EN4cute5tupleIJNS5_1CILi128EEES8_NS7_ILi64EEEEEENS_6half_tEfNS_4arch4Sm80ELb0ELb0ELb1ELb1ELb1ELb0ELb0ELb0ELi2ELi4ELi4ELi4ELb0EEENS1_24CollectiveEpilogueBwdGQAISA_fSD_Li256ELb1ELb1EEENS1_19SingleTileSchedulerILb1ELb0ELb0ELi128EEEEEEEEEvNT_6ParamsE$_ZN4cute3eso3ESOILb0ELb0EJiiiEEC2ERKiS4_S4_)
        /*b3fc*/ 	.word	0x00000000


	//----- nvinfo : EIATTR_FRAME_SIZE
	.align		4
.L_7690:
        /*b400*/ 	.byte	0x04, 0x11
        /*b402*/ 	.short	(.L_7692 - .L_7691)
	.align		4
.L_7691:
        /*b404*/ 	.word	index@($_ZN7cutlass13device_kernelIN5flash19enable_sm80_to_sm89INS1_16FlashAttnBwdSm80INS1_25CollectiveMainloopBwdSm80ILi2ELi2EN4cute5tupleIJNS5_1CILi128EEES8_NS7_ILi64EEEEEENS_6half_tEfNS_4arch4Sm80ELb0ELb0ELb1ELb1ELb1ELb0ELb0ELb0ELi2ELi4ELi4ELi4ELb0EEENS1_24CollectiveEpilogueBwdGQAISA_fSD_Li256ELb1ELb1EEENS1_19SingleTileSchedulerILb1ELb0ELb0ELi128EEEEEEEEEvNT_6ParamsE$_ZN4cute3eso3ESOILb0ELb0EJiiNS_1CILi72EEENS2_ILi512EEEEEC2ERKiS7_RKS3_RKS4_)
        /*b408*/ 	.word	0x00000000


	//----- nvinfo : EIATTR_FRAME_SIZE
	.align		4
.L_7692:
        /*b40c*/ 	.byte	0x04, 0x11
        /*b40e*/ 	.short	(.L_7694 - .L_7693)
	.align		4
.L_7693:
        /*b410*/ 	.word	index@($_ZN7cutlass13device_kernelIN5flash19enable_sm80_to_sm89INS1_16FlashAttnBwdSm80INS1_25CollectiveMainloopBwdSm80ILi2ELi2EN4cute5tupleIJNS5_1CILi128EEES8_NS7_ILi64EEEEEENS_6half_tEfNS_4arch4Sm80ELb0ELb0ELb1ELb1ELb1ELb0ELb0ELb0ELi2ELi4ELi4ELi4ELb0EEENS1_24CollectiveEpilogueBwdGQAISA_fSD_Li256ELb1ELb1EEENS1_19SingleTileSchedulerILb1ELb0ELb0ELi128EEEEEEEEEvNT_6ParamsE$_ZN4cute3eso3ESOILb0ELb0EJiiNS_1CILi144EEENS2_ILi512EEEEEC2ERKiS7_RKS3_RKS4_)
        /*b414*/ 	.word	0x00000000


	//----- nvinfo : EIATTR_FRAME_SIZE
	.align		4
.L_7694:
        /*b418*/ 	.byte	0x04, 0x11
        /*b41a*/ 	.short	(.L_7696 - .L_7695)
	.align		4
.L_7695:
        /*b41c*/ 	.word	index@($_ZN7cutlass13device_kernelIN5flash19enable_sm80_to_sm89INS1_16FlashAttnBwdSm80INS1_25CollectiveMainloopBwdSm80ILi2ELi2EN4cute5tupleIJNS5_1CILi128EEES8_NS7_ILi64EEEEEENS_6half_tEfNS_4arch4Sm80ELb0ELb0ELb1ELb1ELb1ELb0ELb0ELb0ELi2ELi4ELi4ELi4ELb0EEENS1_24CollectiveEpilogueBwdGQAISA_fSD_Li256ELb1ELb1EEENS1_19SingleTileSchedulerILb1ELb0ELb0ELi128EEEEEEEEEvNT_6ParamsE$_ZN4cute3eso3ESOILb0ELb0EJiiEEC2ERKiS4_)
        /*b420*/ 	.word	0x00000000


	//----- nvinfo : EIATTR_FRAME_SIZE
	.align		4
.L_7696:
        /*b424*/ 	.byte	0x04, 0x11
        /*b426*/ 	.short	(.L_7698 - .L_7697)
	.align		4
.L_7697:
        /*b428*/ 	.word	index@($_ZN7cutlass13device_kernelIN5flash19enable_sm80_to_sm89INS1_16FlashAttnBwdSm80INS1_25CollectiveMainloopBwdSm80ILi2ELi2EN4cute5tupleIJNS5_1CILi128EEES8_NS7_ILi64EEEEEENS_6half_tEfNS_4arch4Sm80ELb0ELb0ELb1ELb1ELb1ELb0ELb0ELb0ELi2ELi4ELi4ELi4ELb0EEENS1_24CollectiveEpilogueBwdGQAISA_fSD_Li256ELb1ELb1EEENS1_19SingleTileSchedulerILb1ELb0ELb0ELi128EEEEEEEEEvNT_6ParamsE$_ZN4cute3eso3ESOILb0ELb0EJiNS_5tupleIJiNS_1CILi0EEEEEEEEC2ERKiRKS5_)
        /*b42c*/ 	.word	0x00000000


	//----- nvinfo : EIATTR_FRAME_SIZE
	.align		4
.L_7698:
        /*b430*/ 	.byte	0x04, 0x11
        /*b432*/ 	.short	(.L_7700 - .L_7699)
	.align		4
.L_7699:
        /*b434*/ 	.word	index@($_ZN7cutlass13device_kernelIN5flash19enable_sm80_to_sm89INS1_16FlashAttnBwdSm80INS1_25CollectiveMainloopBwdSm80ILi2ELi2EN4cute5tupleIJNS5_1CILi128EEES8_NS7_ILi64EEEEEENS_6half_tEfNS_4arch4Sm80ELb0ELb0ELb1ELb1ELb1ELb0ELb0ELb0ELi2ELi4ELi4ELi4ELb0EEENS1_24CollectiveEpilogueBwdGQAISA_fSD_Li256ELb1ELb1EEENS1_19SingleTileSchedulerILb1ELb0ELb0ELi128EEEEEEEEEvNT_6ParamsE$_ZN4cute3eso3ESOILb0ELb0EJNS_6LayoutINS_5tupleIJNS3_IJNS_1CILi8EEENS4_ILi1EEEEEENS4_ILi2EEES5_EEENS3_IJNS3_IJS6_NS4_ILi0EEEEEEiNS4_ILi1024EEEEEEEEiEEC2ERKSE_RKi)
        /*b438*/ 	.word	0x00000000


	//----- nvinfo : EIATTR_FRAME_SIZE
	.align		4
.L_7700:
        /*b43c*/ 	.byte	0x04, 0x11
        /*b43e*/ 	.short	(.L_7702 - .L_7701)
	.align		4
.L_7701:
        /*b440*/ 	.word	index@($_ZN7cutlass13device_kernelIN5flash19enable_sm80_to_sm89INS1_16FlashAttnBwdSm80INS1_25CollectiveMainloopBwdSm80ILi2ELi2EN4cute5tupleIJNS5_1CILi128EEES8_NS7_ILi64EEEEEENS_6half_tEfNS_4arch4Sm80ELb0ELb0ELb1ELb1ELb1ELb0ELb0ELb0ELi2ELi4ELi4ELi4ELb0EEENS1_24CollectiveEpilogueBwdGQAISA_fSD_Li256ELb1ELb1EEENS1_19SingleTileSchedulerILb1ELb0ELb0ELi128EEEEEEEEEvNT_6ParamsE$_ZN4cute3eso3ESOILb0ELb0EJNS_6LayoutINS_5tupleIJNS3_IJNS_1CILi8EEENS4_ILi1EEEEEENS4_ILi2EEES5_EEENS3_IJNS3_IJS6_NS4_ILi0EEEEEEiNS4_ILi1024EEEEEEEENS_10ViewEngineINS_8smem_ptrIPN7cutlass6half_tEEEEEEEC2ERKSE_RKSL_)
        /*b444*/ 	.word	0x00000000


	//----- nvinfo : EIATTR_FRAME_SIZE
	.align		4
.L_7702:
        /*b448*/ 	.byte	0x04, 0x11
        /*b44a*/ 	.short	(.L_7704 - .L_7703)
	.align		4
.L_7703:
        /*b44c*/ 	.word	index@($_ZN7cutlass13device_kernelIN5flash19enable_sm80_to_sm89INS1_16FlashAttnBwdSm80INS1_25CollectiveMainloopBwdSm80ILi2ELi2EN4cute5tupleIJNS5_1CILi128EEES8_NS7_ILi64EEEEEENS_6half_tEfNS_4arch4Sm80ELb0ELb0ELb1ELb1ELb1ELb0ELb0ELb0ELi2ELi4ELi4ELi4ELb0EEENS1_24CollectiveEpilogueBwdGQAISA_fSD_Li256ELb1ELb1EEENS1_19SingleTileSchedulerILb1ELb0ELb0ELi128EEEEEEEEEvNT_6ParamsE$_ZN4cute3eso3ESOILb0ELb0EJNS_6LayoutINS_5tupleIJNS3_IJNS_1CILi8EEENS4_ILi1EEEEEENS4_ILi2EEENS3_IJS8_S8_EEEEEENS3_IJNS3_IJS6_NS4_ILi0EEEEEENS4_ILi4096EEENS3_IJiiEEEEEEEEiEEC2ERKSG_RKi)
        /*b450*/ 	.word	0x00000000


	//----- nvinfo : EIATTR_FRAME_SIZE
	.align		4
.L_7704:
        /*b454*/ 	.byte	0x04, 0x11
        /*b456*/ 	.short	(.L_7706 - .L_7705)
	.align		4
.L_7705:
        /*b458*/ 	.word	index@($_ZN7cutlass13device_kernelIN5flash19enable_sm80_to_sm89INS1_16FlashAttnBwdSm80INS1_25CollectiveMainloopBwdSm80ILi2ELi2EN4cute5tupleIJNS5_1CILi128EEES8_NS7_ILi64EEEEEENS_6half_tEfNS_4arch4Sm80ELb0ELb0ELb1ELb1ELb1ELb0ELb0ELb0ELi2ELi4ELi4ELi4ELb0EEENS1_24CollectiveEpilogueBwdGQAISA_fSD_Li256ELb1ELb1EEENS1_19SingleTileSchedulerILb1ELb0ELb0ELi128EEEEEEEEEvNT_6ParamsE$_ZN4cute3eso3ESOILb0ELb0EJNS_6LayoutINS_5tupleIJNS3_IJNS_1CILi8EEENS4_ILi1EEEEEENS4_ILi2EEENS3_IJS8_S8_EEEEEENS3_IJNS3_IJS6_NS4_ILi0EEEEEENS4_ILi4096EEENS3_IJiiEEEEEEEENS_10ViewEngineINS_8smem_ptrIPN7cutlass6half_tEEEEEEEC2ERKSG_RKSN_)
        /*b45c*/ 	.word	0x00000000


	//----- nvinfo : EIATTR_FRAME_SIZE
	.align		4
.L_7706:
        /*b460*/ 	.byte	0x04, 0x11
        /*b462*/ 	.short	(.L_7708 - .L_7707)
	.align		4
.L_7707:
        /*b464*/ 	.word	index@($_ZN7cutlass13device_kernelIN5flash19enable_sm80_to_sm89INS1_16FlashAttnBwdSm80INS1_25CollectiveMainloopBwdSm80ILi2ELi2EN4cute5tupleIJNS5_1CILi128EEES8_NS7_ILi64EEEEEENS_6half_tEfNS_4arch4Sm80ELb0ELb0ELb1ELb1ELb1ELb0ELb0ELb0ELi2ELi4ELi4ELi4ELb0EEENS1_24CollectiveEpilogueBwdGQAISA_fSD_Li256ELb1ELb1EEENS1_19SingleTileSchedulerILb1ELb0ELb0ELi128EEEEEEEEEvNT_6ParamsE$_ZN4cute3eso3ESOILb0ELb0EJNS_6LayoutINS_5tupleIJNS3_IJNS_1CILi8EEENS4_ILi1EEEEEENS4_ILi2EEEEEENS3_IJNS3_IJS6_NS4_ILi0EEEEEEiEEEEEiEEC2ERKSD_RKi)
        /*b468*/ 	.word	0x00000000


	//----- nvinfo : EIATTR_FRAME_SIZE
	.align		4
.L_7708:
        /*b46c*/ 	.byte	0x04, 0x11
        /*b46e*/ 	.short	(.L_7710 - .L_7709)
	.align		4
.L_7709:
        /*b470*/ 	.word	index@($_ZN7cutlass13device_kernelIN5flash19enable_sm80_to_sm89INS1_16FlashAttnBwdSm80INS1_25CollectiveMainloopBwdSm80ILi2ELi2EN4cute5tupleIJNS5_1CILi128EEES8_NS7_ILi64EEEEEENS_6half_tEfNS_4arch4Sm80ELb0ELb0ELb1ELb1ELb1ELb0ELb0ELb0ELi2ELi4ELi4ELi4ELb0EEENS1_24CollectiveEpilogueBwdGQAISA_fSD_Li256ELb1ELb1EEENS1_19SingleTileSchedulerILb1ELb0ELb0ELi128EEEEEEEEEvNT_6ParamsE$_ZN4cute3eso3ESOILb0ELb0EJNS_6LayoutINS_5tupleIJNS3_IJNS_1CILi8EEENS4_ILi1EEEEEENS4_ILi2EEEEEENS3_IJNS3_IJS6_NS4_ILi0EEEEEEiEEEEENS_10ViewEngineINS_8smem_ptrIPN7cutlass6half_tEEEEEEEC2ERKSD_RKSK_)
        /*b474*/ 	.word	0x00000000


	//----- nvinfo : EIATTR_FRAME_SIZE
	.align		4
.L_7710:
        /*b478*/ 	.byte	0x04, 0x11
        /*b47a*/ 	.short	(.L_7712 - .L_7711)
	.align		4
.L_7711:
        /*b47c*/ 	.word	index@($_ZN7cutlass13device_kernelIN5flash19enable_sm80_to_sm89INS1_16FlashAttnBwdSm80INS1_25CollectiveMainloopBwdSm80ILi2ELi2EN4cute5tupleIJNS5_1CILi128EEES8_NS7_ILi64EEEEEENS_6half_tEfNS_4arch4Sm80ELb0ELb0ELb1ELb1ELb1ELb0ELb0ELb0ELi2ELi4ELi4ELi4ELb0EEENS1_24CollectiveEpilogueBwdGQAISA_fSD_Li256ELb1ELb1EEENS1_19SingleTileSchedulerILb1ELb0ELb0ELi128EEEEEEEEEvNT_6ParamsE$_ZN4cute3eso3ESOILb0ELb0EJNS_6LayoutINS_5tupleIJNS3_IJNS_1CILi8EEENS4_ILi1EEEEEENS3_IJNS4_ILi2EEEEEEEEENS3_IJNS3_IJS6_NS4_ILi0EEEEEENS3_IJiEEEEEEEENS_10ViewEngineINS_8smem_ptrIPN7cutlass6half_tEEEEEEEC2ERKSF_RKSM_)
        /*b480*/ 	.word	0x00000000


	//----- nvinfo : EIATTR_FRAME_SIZE
	.align		4
.L_7712:
        /*b484*/ 	.byte	0x04, 0x11
        /*b486*/ 	.short	(.L_7714 - .L_7713)
	.align		4
.L_7713:
        /*b488*/ 	.word	index@($_ZN7cutlass13device_kernelIN5flash19enable_sm80_to_sm89INS1_16FlashAttnBwdSm80INS1_25CollectiveMainloopBwdSm80ILi2ELi2EN4cute5tupleIJNS5_1CILi128EEES8_NS7_ILi64EEEEEENS_6half_tEfNS_4arch4Sm80ELb0ELb0ELb1ELb1ELb1ELb0ELb0ELb0ELi2ELi4ELi4ELi4ELb0EEENS1_24CollectiveEpilogueBwdGQAISA_fSD_Li256ELb1ELb1EEENS1_19SingleTileSchedulerILb1ELb0ELb0ELi128EEEEEEEEEvNT_6ParamsE$_ZN4cute3eso3ESOILb0ELb0EJNS_6LayoutINS_5tupleIJNS3_IJNS_1CILi2EEES5_S5_EEES5_NS3_IJS5_S5_EEEEEENS3_IJNS3_IJNS4_ILi1EEENS4_ILi512EEEiEEENS4_ILi4096EEENS3_IJiiEEEEEEEEjEEC2ERKSF_RKj)
        /*b48c*/ 	.word	0x00000000


	//----- nvinfo : EIATTR_FRAME_SIZE
	.align		4
.L_7714:
        /*b490*/ 	.byte	0x04, 0x11
        /*b492*/ 	.short	(.L_7716 - .L_7715)
	.align		4
.L_7715:
        /*b494*/ 	.word	index@($_ZN7cutlass13device_kernelIN5flash19enable_sm80_to_sm89INS1_16FlashAttnBwdSm80INS1_25CollectiveMainloopBwdSm80ILi2ELi2EN4cute5tupleIJNS5_1CILi128EEES8_NS7_ILi64EEEEEENS_6half_tEfNS_4arch4Sm80ELb0ELb0ELb1ELb1ELb1ELb0ELb0ELb0ELi2ELi4ELi4ELi4ELb0EEENS1_24CollectiveEpilogueBwdGQAISA_fSD_Li256ELb1ELb1EEENS1_19SingleTileSchedulerILb1ELb0ELb0ELi128EEEEEEEEEvNT_6ParamsE$_ZN4cute3eso3ESOILb0ELb0EJNS_6LayoutINS_5tupleIJNS3_IJNS_1CILi2EEES5_S5_EEES5_NS3_IJS5_S5_EEEEEENS3_IJNS3_IJNS4_ILi1EEENS4_ILi512EEEiEEENS4_ILi4096EEENS3_IJiiEEEEEEEENS_10ViewEngineINS_8smem_ptrIPN7cutlass6half_tEEEEEEEC2ERKSF_RKSM_)
        /*b498*/ 	.word	0x00000000


	//----- nvinfo : EIATTR_FRAME_SIZE
	.align		4
.L_7716:
        /*b49c*/ 	.byte	0x04, 0x11
        /*b49e*/ 	.short	(.L_7718 - .L_7717)
	.align		4
.L_7717:
        /*b4a0*/ 	.word	index@($_ZN7cutlass13device_kernelIN5flash19enable_sm80_to_sm89INS1_16FlashAttnBwdSm80INS1_25CollectiveMainloopBwdSm80ILi2ELi2EN4cute5tupleIJNS5_1CILi128EEES8_NS7_ILi64EEEEEENS_6half_tEfNS_4arch4Sm80ELb0ELb0ELb1ELb1ELb1ELb0ELb0ELb0ELi2ELi4ELi4ELi4ELb0EEENS1_24CollectiveEpilogueBwdGQAISA_fSD_Li256ELb1ELb1EEENS1_19SingleTileSchedulerILb1ELb0ELb0ELi128EEEEEEEEEvNT_6ParamsE$_ZN4cute3eso3ESOILb0ELb0EJNS_6LayoutINS_5tupleIJNS3_IJNS_1CILi2EEES5_S5_EEES5_NS3_IJNS3_IJS5_S5_EEES5_EEEEEENS3_IJNS3_IJNS4_ILi1EEENS4_ILi512EEEiEEENS4_ILi4096EEENS3_IJNS3_IJiiEEENS4_ILi8192EEEEEEEEEEEjEEC2ERKSI_RKj)
        /*b4a4*/ 	.word	0x00000000


	//----- nvinfo : EIATTR_FRAME_SIZE
	.align		4
.L_7718:
        /*b4a8*/ 	.byte	0x04, 0x11
        /*b4aa*/ 	.short	(.L_7720 - .L_7719)
	.align		4
.L_7719:
        /*b4ac*/ 	.word	index@($_ZN7cutlass13device_kernelIN5flash19enable_sm80_to_sm89INS1_16FlashAttnBwdSm80INS1_25CollectiveMainloopBwdSm80ILi2ELi2EN4cute5tupleIJNS5_1CILi128EEES8_NS7_ILi64EEEEEENS_6half_tEfNS_4arch4Sm80ELb0ELb0ELb1ELb1ELb1ELb0ELb0ELb0ELi2ELi4ELi4ELi4ELb0EEENS1_24CollectiveEpilogueBwdGQAISA_fSD_Li256ELb1ELb1EEENS1_19SingleTileSchedulerILb1ELb0ELb0ELi128EEEEEEEEEvNT_6ParamsE$_ZN4cute3eso3ESOILb0ELb0EJNS_6LayoutINS_5tupleIJNS3_IJNS_1CILi2EEES5_S5_EEES5_NS3_IJNS3_IJS5_S5_EEES5_EEEEEENS3_IJNS3_IJNS4_ILi1EEENS4_ILi512EEEiEEENS4_ILi4096EEENS3_IJNS3_IJiiEEENS4_ILi8192EEEEEEEEEEENS_10ViewEngineINS_8smem_ptrIPN7cutlass6half_tEEEEEEEC2ERKSI_RKSP_)
        /*b4b0*/ 	.word	0x00000000


	//----- nvinfo : EIATTR_FRAME_SIZE
	.align		4
.L_7720:
        /*b4b4*/ 	.byte	0x04, 0x11
        /*b4b6*/ 	.short	(.L_7722 - .L_7721)
	.align		4
.L_7721:
        /*b4b8*/ 	.word	index@($_ZN7cutlass13device_kernelIN5flash19enable_sm80_to_sm89INS1_16FlashAttnBwdSm80INS1_25CollectiveMainloopBwdSm80ILi2ELi2EN4cute5tupleIJNS5_1CILi128EEES8_NS7_ILi64EEEEEENS_6half_tEfNS_4arch4Sm80ELb0ELb0ELb1ELb1ELb1ELb0ELb0ELb0ELi2ELi4ELi4ELi4ELb0EEENS1_24CollectiveEpilogueBwdGQAISA_fSD_Li256ELb1ELb1EEENS1_19SingleTileSchedulerILb1ELb0ELb0ELi128EEEEEEEEEvNT_6ParamsE$_ZN4cute3eso3ESOILb0ELb0EJNS_6LayoutINS_5tupleIJNS3_IJNS_1CILi2EEES5_EEES6_NS4_ILi8EEEEEENS3_IJNS3_IJiNS4_ILi512EEEEEENS3_IJiiEEENS4_ILi1024EEEEEEEEjEEC2ERKSE_RKj)
        /*b4bc*/ 	.word	0x00000000


	//----- nvinfo : EIATTR_FRAME_SIZE
	.align		4
.L_7722:
        /*b4c0*/ 	.byte	0x04, 0x11
        /*b4c2*/ 	.short	(.L_7724 - .L_7723)
	.align		4
.L_7723:
        /*b4c4*/ 	.word	index@($_ZN7cutlass13device_kernelIN5flash19enable_sm80_to_sm89INS1_16FlashAttnBwdSm80INS1_25CollectiveMainloopBwdSm80ILi2ELi2EN4cute5tupleIJNS5_1CILi128EEES8_NS7_ILi64EEEEEENS_6half_tEfNS_4arch4Sm80ELb0ELb0ELb1ELb1ELb1ELb0ELb0ELb0ELi2ELi4ELi4ELi4ELb0EEENS1_24CollectiveEpilogueBwdGQAISA_fSD_Li256ELb1ELb1EEENS1_19SingleTileSchedulerILb1ELb0ELb0ELi128EEEEEEEEEvNT_6ParamsE$_ZN4cute3eso3ESOILb0ELb0EJNS_6LayoutINS_5tupleIJNS3_IJNS_1CILi2EEES5_EEES6_NS4_ILi8EEEEEENS3_IJNS3_IJiNS4_ILi512EEEEEENS3_IJiiEEENS4_ILi1024EEEEEEEENS_10ViewEngineINS_8smem_ptrIPN7cutlass6half_tEEEEEEEC2ERKSE_RKSL_)
        /*b4c8*/ 	.word	0x00000000


	//----- nvinfo : EIATTR_FRAME_SIZE
	.align		4
.L_7724:
        /*b4cc*/ 	.byte	0x04, 0x11
        /*b4ce*/ 	.short	(.L_7726 - .L_7725)
	.align		4
.L_7725:
        /*b4d0*/ 	.word	index@($_ZN7cutlass13device_kernelIN5flash19enable_sm80_to_sm89INS1_16FlashAttnBwdSm80INS1_25CollectiveMainloopBwdSm80ILi2ELi2EN4cute5tupleIJNS5_1CILi128EEES8_NS7_ILi64EEEEEENS_6half_tEfNS_4arch4Sm80ELb0ELb0ELb1ELb1ELb1ELb0ELb0ELb0ELi2ELi4ELi4ELi4ELb0EEENS1_24CollectiveEpilogueBwdGQAISA_fSD_Li256ELb1ELb1EEENS1_19SingleTileSchedulerILb1ELb0ELb0ELi128EEEEEEEEEvNT_6ParamsE$_ZN4cute3eso3ESOILb0ELb0EJNS_6LayoutINS_5tupleIJNS3_IJNS_1CILi2EEES5_EEENS4_ILi8EEES6_EEENS3_IJNS3_IJNS4_ILi1EEEiEEENS4_ILi1024EEENS3_IJiiEEEEEEEEjEEC2ERKSE_RKj)
        /*b4d4*/ 	.word	0x00000000


	//----- nvinfo : EIATTR_FRAME_SIZE
	.align		4
.L_7726:
        /*b4d8*/ 	.byte	0x04, 0x11
        /*b4da*/ 	.short	(.L_7728 - .L_7727)
	.align		4
.L_7727:
        /*b4dc*/ 	.word	index@($_ZN7cutlass13device_kernelIN5flash19enable_sm80_to_sm89INS1_16FlashAttnBwdSm80INS1_25CollectiveMainloopBwdSm80ILi2ELi2EN4cute5tupleIJNS5_1CILi128EEES8_NS7_ILi64EEEEEENS_6half_tEfNS_4arch4Sm80ELb0ELb0ELb1ELb1ELb1ELb0ELb0ELb0ELi2ELi4ELi4ELi4ELb0EEENS1_24CollectiveEpilogueBwdGQAISA_fSD_Li256ELb1ELb1EEENS1_19SingleTileSchedulerILb1ELb0ELb0ELi128EEEEEEEEEvNT_6ParamsE$_ZN4cute3eso3ESOILb0ELb0EJNS_6LayoutINS_5tupleIJNS3_IJNS_1CILi2EEES5_EEENS4_ILi8EEES6_EEENS3_IJNS3_IJNS4_ILi1EEEiEEENS4_ILi1024EEENS3_IJiiEEEEEEEENS_10ViewEngineINS_8smem_ptrIPN7cutlass6half_tEEEEEEEC2ERKSE_RKSL_)
        /*b4e0*/ 	.word	0x00000000


	//----- nvinfo : EIATTR_FRAME_SIZE
	.align		4
.L_7728:
        /*b4e4*/ 	.byte	0x04, 0x11
        /*b4e6*/ 	.short	(.L_7730 - .L_7729)
	.align		4
.L_7729:
        /*b4e8*/ 	.word	index@($_ZN7cutlass13device_kernelIN5flash19enable_sm80_to_sm89INS1_16FlashAttnBwdSm80INS1_25CollectiveMainloopBwdSm80ILi2ELi2EN4cute5tupleIJNS5_1CILi128EEES8_NS7_ILi64EEEEEENS_6half_tEfNS_4arch4Sm80ELb0ELb0ELb1ELb1ELb1ELb0ELb0ELb0ELi2ELi4ELi4ELi4ELb0EEENS1_24CollectiveEpilogueBwdGQAISA_fSD_Li256ELb1ELb1EEENS1_19SingleTileSchedulerILb1ELb0ELb0ELi128EEEEEEEEEvNT_6ParamsE$_ZN4cute3eso3ESOILb0ELb0EJNS_6LayoutINS_5tupleIJNS3_IJNS_1CILi1EEENS3_IJS5_NS4_ILi2EEES6_EEEEEES6_NS3_IJS6_S6_EEEEEENS3_IJNS3_IJNS4_ILi0EEENS3_IJS5_NS4_ILi256EEEiEEEEEENS4_ILi2048EEENS3_IJiNS4_ILi4096EEEEEEEEEEENS_10ViewEngineINS_8smem_ptrIPjEEEEEEC2ERKSJ_RKSO_)
        /*b4ec*/ 	.word	0x00000000


	//----- nvinfo : EIATTR_FRAME_SIZE
	.align		4
.L_7730:
        /*b4f0*/ 	.byte	0x04, 0x11
        /*b4f2*/ 	.short	(.L_7732 - .L_7731)
	.align		4
.L_7731:
        /*b4f4*/ 	.word	index@($_ZN7cutlass13device_kernelIN5flash19enable_sm80_to_sm89INS1_16FlashAttnBwdSm80INS1_25CollectiveMainloopBwdSm80ILi2ELi2EN4cute5tupleIJNS5_1CILi128EEES8_NS7_ILi64EEEEEENS_6half_tEfNS_4arch4Sm80ELb0ELb0ELb1ELb1ELb1ELb0ELb0ELb0ELi2ELi4ELi4ELi4ELb0EEENS1_24CollectiveEpilogueBwdGQAISA_fSD_Li256ELb1ELb1EEENS1_19SingleTileSchedulerILb1ELb0ELb0ELi128EEEEEEEEEvNT_6ParamsE$_ZN4cute3eso3ESOILb0ELb0EJNS_6LayoutINS_5tupleIJNS3_IJNS3_IJNS_1CILi8EEENS4_ILi1EEEEEES6_EEENS3_IJNS3_IJS6_S6_EEENS4_ILi2EEEEEEEEENS3_IJNS3_IJNS3_IJS6_NS4_ILi0EEEEEESD_EEENS3_IJNS3_IJSD_SD_EEEiEEEEEEEENS_10ViewEngineINS_8smem_ptrIPN7cutlass6half_tEEEEEEEC2ERKSJ_RKSQ_)
        /*b4f8*/ 	.word	0x00000000


	//----- nvinfo : EIATTR_FRAME_SIZE
	.align		4
.L_7732:
        /*b4fc*/ 	.byte	0x04, 0x11
        /*b4fe*/ 	.short	(.L_7734 - .L_7733)
	.align		4
.L_7733:
        /*b500*/ 	.word	index@($_ZN7cutlass13device_kernelIN5flash19enable_sm80_to_sm89INS1_16FlashAttnBwdSm80INS1_25CollectiveMainloopBwdSm80ILi2ELi2EN4cute5tupleIJNS5_1CILi128EEES8_NS7_ILi64EEEEEENS_6half_tEfNS_4arch4Sm80ELb0ELb0ELb1ELb1ELb1ELb0ELb0ELb0ELi2ELi4ELi4ELi4ELb0EEENS1_24CollectiveEpilogueBwdGQAISA_fSD_Li256ELb1ELb1EEENS1_19SingleTileSchedulerILb1ELb0ELb0ELi128EEEEEEEEEvNT_6ParamsE$_ZN4cute3eso3ESOILb0ELb0EJNS_5tupleIJiNS_1CILi512EEEEEENS2_IJiiEEENS3_ILi1024EEEEEC2ERKS5_RKS6_RKS7_)
        /*b504*/ 	.word	0x00000000


	//----- nvinfo : EIATTR_FRAME_SIZE
	.align		4
.L_7734:
        /*b508*/ 	.byte	0x04, 0x11
        /*b50a*/ 	.short	(.L_7736 - .L_7735)
	.align		4
.L_7735:
        /*b50c*/ 	.word	index@($_ZN7cutlass13device_kernelIN5flash19enable_sm80_to_sm89INS1_16FlashAttnBwdSm80INS1_25CollectiveMainloopBwdSm80ILi2ELi2EN4cute5tupleIJNS5_1CILi128EEES8_NS7_ILi64EEEEEENS_6half_tEfNS_4arch4Sm80ELb0ELb0ELb1ELb1ELb1ELb0ELb0ELb0ELi2ELi4ELi4ELi4ELb0EEENS1_24CollectiveEpilogueBwdGQAISA_fSD_Li256ELb1ELb1EEENS1_19SingleTileSchedulerILb1ELb0ELb0ELi128EEEEEEEEEvNT_6ParamsE$_ZN4cute3eso3ESOILb0ELb0EJNS_5tupleIJNS_1CILi1EEEiEEENS3_ILi1024EEENS2_IJiiEEEEEC2ERKS5_RKS6_RKS7_)
        /*b510*/ 	.word	0x00000000


	//----- nvinfo : EIATTR_FRAME_SIZE
	.align		4
.L_7736:
        /*b514*/ 	.byte	0x04, 0x11
        /*b516*/ 	.short	(.L_7738 - .L_7737)
	.align		4
.L_7737:
        /*b518*/ 	.word	index@($_ZN7cutlass13device_kernelIN5flash19enable_sm80_to_sm89INS1_16FlashAttnBwdSm80INS1_25CollectiveMainloopBwdSm80ILi2ELi2EN4cute5tupleIJNS5_1CILi128EEES8_NS7_ILi64EEEEEENS_6half_tEfNS_4arch4Sm80ELb0ELb0ELb1ELb1ELb1ELb0ELb0ELb0ELi2ELi4ELi4ELi4ELb0EEENS1_24CollectiveEpilogueBwdGQAISA_fSD_Li256ELb1ELb1EEENS1_19SingleTileSchedulerILb1ELb0ELb0ELi128EEEEEEEEEvNT_6ParamsE$_ZN4cute3eso3ESOILb0ELb0EJNS_5tupleIJNS_1CILi1EEENS3_ILi512EEEiEEENS3_ILi4096EEENS2_IJiiEEEEEC2ERKS6_RKS7_RKS8_)
        /*b51c*/ 	.word	0x00000000


	//----- nvinfo : EIATTR_FRAME_SIZE
	.align		4
.L_7738:
        /*b520*/ 	.byte	0x04, 0x11
        /*b522*/ 	.short	(.L_7740 - .L_7739)
	.align		4
.L_7739:
        /*b524*/ 	.word	index@($_ZN7cutlass13device_kernelIN5flash19enable_sm80_to_sm89INS1_16FlashAttnBwdSm80INS1_25CollectiveMainloopBwdSm80ILi2ELi2EN4cute5tupleIJNS5_1CILi128EEES8_NS7_ILi64EEEEEENS_6half_tEfNS_4arch4Sm80ELb0ELb0ELb1ELb1ELb1ELb0ELb0ELb0ELi2ELi4ELi4ELi4ELb0EEENS1_24CollectiveEpilogueBwdGQAISA_fSD_Li256ELb1ELb1EEENS1_19SingleTileSchedulerILb1ELb0ELb0ELi128EEEEEEEEEvNT_6ParamsE$_ZN4cute3eso3ESOILb0ELb0EJNS_5tupleIJNS_1CILi1EEENS3_ILi512EEEiEEENS3_ILi4096EEENS2_IJNS2_IJiiEEENS3_ILi8192EEEEEEEEC2ERKS6_RKS7_RKSA_)
        /*b528*/ 	.word	0x00000000


	//----- nvinfo : EIATTR_FRAME_SIZE
	.align		4
.L_7740:
        /*b52c*/ 	.byte	0x04, 0x11
        /*b52e*/ 	.short	(.L_7742 - .L_7741)
	.align		4
.L_7741:
        /*b530*/ 	.word	index@($_ZN7cutlass13device_kernelIN5flash19enable_sm80_to_sm89INS1_16FlashAttnBwdSm80INS1_25CollectiveMainloopBwdSm80ILi2ELi2EN4cute5tupleIJNS5_1CILi128EEES8_NS7_ILi64EEEEEENS_6half_tEfNS_4arch4Sm80ELb0ELb0ELb1ELb1ELb1ELb0ELb0ELb0ELi2ELi4ELi4ELi4ELb0EEENS1_24CollectiveEpilogueBwdGQAISA_fSD_Li256ELb1ELb1EEENS1_19SingleTileSchedulerILb1ELb0ELb0ELi128EEEEEEEEEvNT_6ParamsE$_ZN4cute3eso3ESOILb0ELb0EJNS_5tupleIJNS_1CILi0EEENS2_IJNS3_ILi1EEENS3_ILi256EEEiEEEEEENS3_ILi2048EEENS2_IJiNS3_ILi4096EEEEEEEEC2ERKS8_RKS9_RKSB_)
        /*b534*/ 	.word	0x00000000


	//----- nvinfo : EIATTR_FRAME_SIZE
	.align		4
.L_7742:
        /*b538*/ 	.byte	0x04, 0x11
        /*b53a*/ 	.short	(.L_7744 - .L_7743)
	.align		4
.L_7743:
        /*b53c*/ 	.word	index@($_ZN7cutlass13device_kernelIN5flash19enable_sm80_to_sm89INS1_16FlashAttnBwdSm80INS1_25CollectiveMainloopBwdSm80ILi2ELi2EN4cute5tupleIJNS5_1CILi128EEES8_NS7_ILi64EEEEEENS_6half_tEfNS_4arch4Sm80ELb0ELb0ELb1ELb1ELb1ELb0ELb0ELb0ELi2ELi4ELi4ELi4ELb0EEENS1_24CollectiveEpilogueBwdGQAISA_fSD_Li256ELb1ELb1EEENS1_19SingleTileSchedulerILb1ELb0ELb0ELi128EEEEEEEEEvNT_6ParamsE$_ZN4cute3eso3ESOILb0ELb0EJNS_14ComposedLayoutINS_7SwizzleILi3ELi3ELi3EEENS_9MixedBitsILj0ELj432EEENS_6LayoutINS_5tupleIJNS8_IJNS_1CILi2EEESA_SA_EEESA_NS9_ILi8EEEEEENS8_IJNS8_IJNS9_ILi64EEESC_NS9_ILi512EEEEEENS9_ILi8192EEENS9_ILi1024EEEEEEEEEEiEEC2ERKSL_RKi)
        /*b540*/ 	.word	0x00000000


	//----- nvinfo : EIATTR_FRAME_SIZE
	.align		4
.L_7744:
        /*b544*/ 	.byte	0x04, 0x11
        /*b546*/ 	.short	(.L_7746 - .L_7745)
	.align		4
.L_7745:
        /*b548*/ 	.word	index@($_ZN7cutlass13device_kernelIN5flash19enable_sm80_to_sm89INS1_16FlashAttnBwdSm80INS1_25CollectiveMainloopBwdSm80ILi2ELi2EN4cute5tupleIJNS5_1CILi128EEES8_NS7_ILi64EEEEEENS_6half_tEfNS_4arch4Sm80ELb0ELb0ELb1ELb1ELb1ELb0ELb0ELb0ELi2ELi4ELi4ELi4ELb0EEENS1_24CollectiveEpilogueBwdGQAISA_fSD_Li256ELb1ELb1EEENS1_19SingleTileSchedulerILb1ELb0ELb0ELi128EEEEEEEEEvNT_6ParamsE$_ZN4cute3eso3ESOILb0ELb0EJNS_14ComposedLayoutINS_7SwizzleILi3ELi3ELi3EEENS_9MixedBitsILj0ELj432EEENS_6LayoutINS_5tupleIJNS8_IJNS_1CILi2EEESA_SA_EEESA_NS9_ILi8EEEEEENS8_IJNS8_IJNS9_ILi64EEESC_NS9_ILi512EEEEEENS9_ILi8192EEENS9_ILi1024EEEEEEEEEENS_10ViewEngineINS_8smem_ptrIPN7cutlass6half_tEEEEEEEC2ERKSL_RKSS_)
        /*b54c*/ 	.word	0x00000000


	//----- nvinfo : EIATTR_FRAME_SIZE
	.align		4
.L_7746:
        /*b550*/ 	.byte	0x04, 0x11
        /*b552*/ 	.short	(.L_7748 - .L_7747)
	.align		4
.L_7747:
        /*b554*/ 	.word	index@(_ZN7cutlass13device_kernelIN5flash19enable_sm80_to_sm89INS1_16FlashAttnBwdSm80INS1_25CollectiveMainloopBwdSm80ILi2ELi2EN4cute5tupleIJNS5_1CILi128EEES8_NS7_ILi64EEEEEENS_6half_tEfNS_4arch4Sm80ELb0ELb0ELb1ELb1ELb1ELb0ELb0ELb0ELi2ELi4ELi4ELi4ELb0EEENS1_24CollectiveEpilogueBwdGQAISA_fSD_Li256ELb1ELb1EEENS1_19SingleTileSchedulerILb1ELb0ELb0ELi128EEEEEEEEEvNT_6ParamsE)
        /*b558*/ 	.word	0x000015f0


	//----- nvinfo : EIATTR_REGCOUNT
	.align		4
.L_7748:
        /*b55c*/ 	.byte	0x04, 0x2f
        /*b55e*/ 	.short	(.L_7750 - .L_7749)
	.align		4
.L_7749:
        /*b560*/ 	.word	index@(_ZN7cutlass13device_kernelIN5flash19enable_sm80_to_sm89INS1_16FlashAttnBwdSm80INS1_25CollectiveMainloopBwdSm80ILi2ELi2EN4cute5tupleIJNS5_1CILi128EEES8_NS7_ILi64EEEEEENS_6half_tEfNS_4arch4Sm80ELb0ELb0ELb1ELb1ELb0ELb0ELb0ELb0ELi2ELi4ELi4ELi4ELb0EEENS1_24CollectiveEpilogueBwdGQAISA_fSD_Li256ELb1ELb0EEENS1_19SingleTileSchedulerILb1ELb0ELb0ELi128EEEEEEEEEvNT_6ParamsE)
        /*b564*/ 	.word	0x00000060


	//----- nvinfo : EIATTR_FRAME_SIZE
	.align		4
.L_7750:
        /*b568*/ 	.byte	0x04, 0x11
        /*b56a*/ 	.short	(.L_7752 - .L_7751)
	.align		4
.L_7751:
        /*b56c*/ 	.word	index@($_ZN7cutlass13device_kernelIN5flash19enable_sm80_to_sm89INS1_16FlashAttnBwdSm80INS1_25CollectiveMainloopBwdSm80ILi2ELi2EN4cute5tupleIJNS5_1CILi128EEES8_NS7_ILi64EEEEEENS_6half_tEfNS_4arch4Sm80ELb0ELb0ELb1ELb1ELb0ELb0ELb0ELb0ELi2ELi4ELi4ELi4ELb0EEENS1_24CollectiveEpilogueBwdGQAISA_fSD_Li256ELb1ELb0EEENS1_19SingleTileSchedulerILb1ELb0ELb0ELi128EEEEEEEEEvNT_6ParamsE$exp2f)
        /*b570*/ 	.word	0x00000000


	//----- nvinfo : EIATTR_FRAME_SIZE
	.align		4
.L_7752:
        /*b574*/ 	.byte	0x04, 0x11
        /*b576*/ 	.short	(.L_7754 - .L_7753)
	.align		4
.L_7753:
        /*b578*/ 	.word	index@($_ZN7cutlass13device_kernelIN5flash19enable_sm80_to_sm89INS1_16FlashAttnBwdSm80INS1_25CollectiveMainloopBwdSm80ILi2ELi2EN4cute5tupleIJNS5_1CILi128EEES8_NS7_ILi64EEEEEENS_6half_tEfNS_4arch4Sm80ELb0ELb0ELb1ELb1ELb0ELb0ELb0ELb0ELi2ELi4ELi4ELi4ELb0EEENS1_24CollectiveEpilogueBwdGQAISA_fSD_Li256ELb1ELb0EEENS1_19SingleTileSchedulerILb1ELb0ELb0ELi128EEEEEEEEEvNT_6ParamsE$_ZZZN5flash25CollectiveMainloopBwdSm80ILi2ELi2EN4cute5tupleIJNS1_1CILi128EEES4_NS3_ILi64EEEEEEN7cutlass6half_tEfNS7_4arch4Sm80ELb0ELb0ELb1ELb1ELb0ELb0ELb0ELb0ELi2ELi4ELi4ELi4ELb0EE3mmaINS_16FlashAttnBwdSm80ISB_NS_24CollectiveEpilogueBwdGQAIS6_fSA_Li256ELb1ELb0EEENS_19SingleTileSchedulerILb1ELb0ELb0ELi128EEEE13SharedStorageENS1_6TensorINS1_11ArrayEngineIfLm32EEENS1_6LayoutINS2_IJNS2_IJNS3_ILi2EEESO_EEESO_NS3_ILi4EEEEEENS2_IJNS2_IJNS3_ILi1EEESO_EEESQ_NS3_ILi8EEEEEEEEEEEEbRKNSB_6ParamsERT0_S12_iNS2_IJiiiEEERT_ENKUliT_E_clIZSC_ISJ_SX_EbS10_S12_S12_iS13_S15_EUlRS16_iE_EEDaiS16_ENKUlvE1_clEv)
        /*b57c*/ 	.word	0x00000000


	//----- nvinfo : EIATTR_FRAME_SIZE
	.align		4
.L_7754:
        /*b580*/ 	.byte	0x04, 0x11
        /*b582*/ 	.short	(.L_7756 - .L_7755)
	.align		4
.L_7755:
        /*b584*/ 	.word	index@($_ZN7cutlass13device_kernelIN5flash19enable_sm80_to_sm89INS1_16FlashAttnBwdSm80INS1_25CollectiveMainloopBwdSm80ILi2ELi2EN4cute5tupleIJNS5_1CILi128EEES8_NS7_ILi64EEEEEENS_6half_tEfNS_4arch4Sm80ELb0ELb0ELb1ELb1ELb0ELb0ELb0ELb0ELi2ELi4ELi4ELi4ELb0EEENS1_24CollectiveEpilogueBwdGQAISA_fSD_Li256ELb1ELb0EEENS1_19SingleTileSchedulerILb1ELb0ELb0ELi128EEEEEEEEEvNT_6ParamsE$_ZZZN5flash25CollectiveMainloopBwdSm80ILi2ELi2EN4cute5tupleIJNS1_1CILi128EEES4_NS3_ILi64EEEEEEN7cutlass6half_tEfNS7_4arch4Sm80ELb0ELb0ELb1ELb1ELb0ELb0ELb0ELb0ELi2ELi4ELi4ELi4ELb0EE3mmaINS_16FlashAttnBwdSm80ISB_NS_24CollectiveEpilogueBwdGQAIS6_fSA_Li256ELb1ELb0EEENS_19SingleTileSchedulerILb1ELb0ELb0ELi128EEEE13SharedStorageENS1_6TensorINS1_11ArrayEngineIfLm32EEENS1_6LayoutINS2_IJNS2_IJNS3_ILi2EEESO_EEESO_NS3_ILi4EEEEEENS2_IJNS2_IJNS3_ILi1EEESO_EEESQ_NS3_ILi8EEEEEEEEEEEEbRKNSB_6ParamsERT0_S12_iNS2_IJiiiEEERT_ENKUliT_E_clIZSC_ISJ_SX_EbS10_S12_S12_iS13_S15_EUlRS16_iE_EEDaiS16_ENKUlvE0_clEv)
        /*b588*/ 	.word	0x00000000


	//----- nvinfo : EIATTR_FRAME_SIZE
	.align		4
.L_7756:
        /*b58c*/ 	.byte	0x04, 0x11
        /*b58e*/ 	.short	(.L_7758 - .L_7757)
	.align		4
.L_7757:
        /*b590*/ 	.word	index@($_ZN7cutlass13device_kernelIN5flash19enable_sm80_to_sm89INS1_16FlashAttnBwdSm80INS1_25CollectiveMainloopBwdSm80ILi2ELi2EN4cute5tupleIJNS5_1CILi128EEES8_NS7_ILi64EEEEEENS_6half_tEfNS_4arch4Sm80ELb0ELb0ELb1ELb1ELb0ELb0ELb0ELb0ELi2ELi4ELi4ELi4ELb0EEENS1_24CollectiveEpilogueBwdGQAISA_fSD_Li256ELb1ELb0EEENS1_19SingleTileSchedulerILb1ELb0ELb0ELi128EEEEEEEEEvNT_6ParamsE$_ZZZN5flash25CollectiveMainloopBwdSm80ILi2ELi2EN4cute5tupleIJNS1_1CILi128EEES4_NS3_ILi64EEEEEEN7cutlass6half_tEfNS7_4arch4Sm80ELb0ELb0ELb1ELb1ELb0ELb0ELb0ELb0ELi2ELi4ELi4ELi4ELb0EE3mmaINS_16FlashAttnBwdSm80ISB_NS_24CollectiveEpilogueBwdGQAIS6_fSA_Li256ELb1ELb0EEENS_19SingleTileSchedulerILb1ELb0ELb0ELi128EEEE13SharedStorageENS1_6TensorINS1_11ArrayEngineIfLm32EEENS1_6LayoutINS2_IJNS2_IJNS3_ILi2EEESO_EEESO_NS3_ILi4EEEEEENS2_IJNS2_IJNS3_ILi1EEESO_EEESQ_NS3_ILi8EEEEEEEEEEEEbRKNSB_6ParamsERT0_S12_iNS2_IJiiiEEERT_ENKUliT_E_clIZSC_ISJ_SX_EbS10_S12_S12_iS13_S15_EUlRS16_iE_EEDaiS16_ENKUlT_E_clIZSC_ISJ_SX_EbS10_S12_S12_iS13_S15_EUlvE0_EEDaS1B_)
        /*b594*/ 	.word	0x00000000


	//----- nvinfo : EIATTR_FRAME_SIZE
	.align		4
.L_7758:
        /*b598*/ 	.byte	0x04, 0x11
        /*b59a*/ 	.short	(.L_7760 - .L_7759)
	.align		4
.L_7759:
        /*b59c*/ 	.word	index@($_ZN7cutlass13device_kernelIN5flash19enable_sm80_to_sm89INS1_16FlashAttnBwdSm80INS1_25CollectiveMainloopBwdSm80ILi2ELi2EN4cute5tupleIJNS5_1CILi128EEES8_NS7_ILi64EEEEEENS_6half_tEfNS_4arch4Sm80ELb0ELb0ELb1ELb1ELb0ELb0ELb0ELb0ELi2ELi4ELi4ELi4ELb0EEENS1_24CollectiveEpilogueBwdGQAISA_fSD_Li256ELb1ELb0EEENS1_19SingleTileSchedulerILb1ELb0ELb0ELi128EEEEEEEEEvNT_6ParamsE$_ZZN5flash25CollectiveMainloopBwdSm80ILi2ELi2EN4cute5tupleIJNS1_1CILi128EEES4_NS3_ILi64EEEEEEN7cutlass6half_tEfNS7_4arch4Sm80ELb0ELb0ELb1ELb1ELb0ELb0ELb0ELb0ELi2ELi4ELi4ELi4ELb0EE3mmaINS_16FlashAttnBwdSm80ISB_NS_24CollectiveEpilogueBwdGQAIS6_fSA_Li256ELb1ELb0EEENS_19SingleTileSchedulerILb1ELb0ELb0ELi128EEEE13SharedStorageENS1_6TensorINS1_11ArrayEngineIfLm32EEENS1_6LayoutINS2_IJNS2_IJNS3_ILi2EEESO_EEESO_NS3_ILi4EEEEEENS2_IJNS2_IJNS3_ILi1EEESO_EEESQ_NS3_ILi8EEEEEEEEEEEEbRKNSB_6ParamsERT0_S12_iNS2_IJiiiEEERT_ENKUlvE_clEv)
        /*b5a0*/ 	.word	0x00000000


	//----- nvinfo : EIATTR_FRAME_SIZE
	.align		4
.L_7760:
        /*b5a4*/ 	.byte	0x04, 0x11
        /*b5a6*/ 	.short	(.L_7762 - .L_7761)
	.align		4
.L_7761:
        /*b5a8*/ 	.word	index@($_ZN7cutlass13device_kernelIN5flash19enable_sm80_to_sm89INS1_16FlashAttnBwdSm80INS1_25CollectiveMainloopBwdSm80ILi2ELi2EN4cute5tupleIJNS5_1CILi128EEES8_NS7_ILi64EEEEEENS_6half_tEfNS_4arch4Sm80ELb0ELb0ELb1ELb1ELb0ELb0ELb0ELb0ELi2ELi4ELi4ELi4ELb0EEENS1_24CollectiveEpilogueBwdGQAISA_fSD_Li256ELb1ELb0EEENS1_19SingleTileSchedulerILb1ELb0ELb0ELi128EEEEEEEEEvNT_6ParamsE$_ZZN5flash25CollectiveMainloopBwdSm80ILi2ELi2EN4cute5tupleIJNS1_1CILi128EEES4_NS3_ILi64EEEEEEN7cutlass6half_tEfNS7_4arch4Sm80ELb0ELb0ELb1ELb1ELb0ELb0ELb0ELb0ELi2ELi4ELi4ELi4ELb0EE3mmaINS_16FlashAttnBwdSm80ISB_NS_24CollectiveEpilogueBwdGQAIS6_fSA_Li256ELb1ELb0EEENS_19SingleTileSchedulerILb1ELb0ELb0ELi128EEEE13SharedStorageENS1_6TensorINS1_11ArrayEngineIfLm32EEENS1_6LayoutINS2_IJNS2_IJNS3_ILi2EEESO_EEESO_NS3_ILi4EEEEEENS2_IJNS2_IJNS3_ILi1EEESO_EEESQ_NS3_ILi8EEEEEEEEEEEEbRKNSB_6ParamsERT0_S12_iNS2_IJiiiEEERT_ENKUlvE0_clEv)
        /*b5ac*/ 	.word	0x00000000


	//----- nvinfo : EIATTR_FRAME_SIZE
	.align		4
.L_7762:
        /*b5b0*/ 	.byte	0x04, 0x11
        /*b5b2*/ 	.short	(.L_7764 - .L_7763)
	.align		4
.L_7763:
        /*b5b4*/ 	.word	index@($_ZN7cutlass13device_kernelIN5flash19enable_sm80_to_sm89INS1_16FlashAttnBwdSm80INS1_25CollectiveMainloopBwdSm80ILi2ELi2EN4cute5tupleIJNS5_1CILi128EEES8_NS7_ILi64EEEEEENS_6half_tEfNS_4arch4Sm80ELb0ELb0ELb1ELb1ELb0ELb0ELb0ELb0ELi2ELi4ELi4ELi4ELb0EEENS1_24CollectiveEpilogueBwdGQAISA_fSD_Li256ELb1ELb0EEENS1_19SingleTileSchedulerILb1ELb0ELb0ELi128EEEEEEEEEvNT_6ParamsE$_ZZN5flash25CollectiveMainloopBwdSm80ILi2ELi2EN4cute5tupleIJNS1_1CILi128EEES4_NS3_ILi64EEEEEEN7cutlass6half_tEfNS7_4arch4Sm80ELb0ELb0ELb1ELb1ELb0ELb0ELb0ELb0ELi2ELi4ELi4ELi4ELb0EE3mmaINS_16FlashAttnBwdSm80ISB_NS_24CollectiveEpilogueBwdGQAIS6_fSA_Li256ELb1ELb0EEENS_19SingleTileSchedulerILb1ELb0ELb0ELi128EEEE13SharedStorageENS1_6TensorINS1_11ArrayEngineIfLm32EEENS1_6LayoutINS2_IJNS2_IJNS3_ILi2EEESO_EEESO_NS3_ILi4EEEEEENS2_IJNS2_IJNS3_ILi1EEESO_EEESQ_NS3_ILi8EEEEEEEEEEEEbRKNSB_6ParamsERT0_S12_iNS2_IJiiiEEERT_ENKUliT_E_clIZSC_ISJ_SX_EbS10_S12_S12_iS13_S15_EUlRS16_iE_EEDaiS16_)
        /*b5b8*/ 	.word	0x00000000


	//----- nvinfo : EIATTR_FRAME_SIZE
	.align		4
.L_7764:
        /*b5bc*/ 	.byte	0x04, 0x11
        /*b5be*/ 	.short	(.L_7766 - .L_7765)
	.align		4
.L_7765:
        /*b5c0*/ 	.word	index@($_ZN7cutlass13device_kernelIN5flash19enable_sm80_to_sm89INS1_16FlashAttnBwdSm80INS1_25CollectiveMainloopBwdSm80ILi2ELi2EN4cute5tupleIJNS5_1CILi128EEES8_NS7_ILi64EEEEEENS_6half_tEfNS_4arch4Sm80ELb0ELb0ELb1ELb1ELb0ELb0ELb0ELb0ELi2ELi4ELi4ELi4ELb0EEENS1_24CollectiveEpilogueBwdGQAISA_fSD_Li256ELb1ELb0EEENS1_19SingleTileSchedulerILb1ELb0ELb0ELi128EEEEEEEEEvNT_6ParamsE$_ZZN5flash25CollectiveMainloopBwdSm80ILi2ELi2EN4cute5tupleIJNS1_1CILi128EEES4_NS3_ILi64EEEEEEN7cutlass6half_tEfNS7_4arch4Sm80ELb0ELb0ELb1ELb1ELb0ELb0ELb0ELb0ELi2ELi4ELi4ELi4ELb0EE3mmaINS_16FlashAttnBwdSm80ISB_NS_24CollectiveEpilogueBwdGQAIS6_fSA_Li256ELb1ELb0EEENS_19SingleTileSchedulerILb1ELb0ELb0ELi128EEEE13SharedStorageENS1_6TensorINS1_11ArrayEngineIfLm32EEENS1_6LayoutINS2_IJNS2_IJNS3_ILi2EEESO_EEESO_NS3_ILi4EEEEEENS2_IJNS2_IJNS3_ILi1EEESO_EEESQ_NS3_ILi8EEEEEEEEEEEEbRKNSB_6ParamsERT0_S12_iNS2_IJiiiEEERT_ENKUlRT_iE_clINSK_INSL_IfLm64EEENSN_INS2_IJSP_SO_SU_EEESV_EEEEEEDaS17_i)
        /*b5c4*/ 	.word	0x00000000


	//----- nvinfo : EIATTR_FRAME_SIZE
	.align		4
.L_7766:
        /*b5c8*/ 	.byte	0x04, 0x11
        /*b5ca*/ 	.short	(.L_7768 - .L_7767)
	.align		4
.L_7767:
        /*b5cc*/ 	.word	index@($_ZN7cutlass13device_kernelIN5flash19enable_sm80_to_sm89INS1_16FlashAttnBwdSm80INS1_25CollectiveMainloopBwdSm80ILi2ELi2EN4cute5tupleIJNS5_1CILi128EEES8_NS7_ILi64EEEEEENS_6half_tEfNS_4arch4Sm80ELb0ELb0ELb1ELb1ELb0ELb0ELb0ELb0ELi2ELi4ELi4ELi4ELb0EEENS1_24CollectiveEpilogueBwdGQAISA_fSD_Li256ELb1ELb0EEENS1_19SingleTileSchedulerILb1ELb0ELb0ELi128EEEEEEEEEvNT_6ParamsE$_ZZN4cute9transformINS_5tupleIJiiNS_1CILi0EEEEEENS1_IJNS1_IJNS2_ILi4EEENS2_ILi8EEEEEES5_NS2_ILi1EEEEEEZNS_7idx2crdIS4_S9_EEDaRKT_RKT0_EUlRKT_RKT0_E_EEDaSD_SG_OT1_ENKUlDpSJ_E_clIJNS1_IJiiEEEiS3_EEEDaSQ_)
        /*b5d0*/ 	.word	0x00000000


	//----- nvinfo : EIATTR_FRAME_SIZE
	.align		4
.L_7768:
        /*b5d4*/ 	.byte	0x04, 0x11
        /*b5d6*/ 	.short	(.L_7770 - .L_7769)
	.align		4
.L_7769:
        /*b5d8*/ 	.word	index@($_ZN7cutlass13device_kernelIN5flash19enable_sm80_to_sm89INS1_16FlashAttnBwdSm80INS1_25CollectiveMainloopBwdSm80ILi2ELi2EN4cute5tupleIJNS5_1CILi128EEES8_NS7_ILi64EEEEEENS_6half_tEfNS_4arch4Sm80ELb0ELb0ELb1ELb1ELb0ELb0ELb0ELb0ELi2ELi4ELi4ELi4ELb0EEENS1_24CollectiveEpilogueBwdGQAISA_fSD_Li256ELb1ELb0EEENS1_19SingleTileSchedulerILb1ELb0ELb0ELi128EEEEEEEEEvNT_6ParamsE$_ZZN4cute9transformINS_5tupleIJiiNS_1CILi0EEEEEENS1_IJNS1_IJNS2_ILi4EEENS2_ILi8EEEEEENS2_ILi2EEENS2_ILi1EEEEEEZNS_7idx2crdIS4_SA_EEDaRKT_RKT0_EUlRKT_RKT0_E_EEDaSE_SH_OT1_ENKUlDpSK_E_clIJNS1_IJiiEEEiS3_EEEDaSR_)
        /*b5dc*/ 	.word	0x00000000


	//----- nvinfo : EIATTR_FRAME_SIZE
	.align		4
.L_7770:
        /*b5e0*/ 	.byte	0x04, 0x11
        /*b5e2*/ 	.short	(.L_7772 - .L_7771)
	.align		4
.L_7771:
        /*b5e4*/ 	.word	index@($_ZN7cutlass13device_kernelIN5flash19enable_sm80_to_sm89INS1_16FlashAttnBwdSm80INS1_25CollectiveMainloopBwdSm80ILi2ELi2EN4cute5tupleIJNS5_1CILi128EEES8_NS7_ILi64EEEEEENS_6half_tEfNS_4arch4Sm80ELb0ELb0ELb1ELb1ELb0ELb0ELb0ELb0ELi2ELi4ELi4ELi4ELb0EEENS1_24CollectiveEpilogueBwdGQAISA_fSD_Li256ELb1ELb0EEENS1_19SingleTileSchedulerILb1ELb0ELb0ELi128EEEEEEEEEvNT_6ParamsE$_ZZN4cute7idx2crdINS_5tupleIJiiNS_1CILi0EEEEEENS1_IJNS1_IJNS2_ILi4EEENS2_ILi8EEEEEES5_NS2_ILi1EEEEEEEEDaRKT_RKT0_ENKUlRKT_RKT0_E_clIiS7_EEDaSI_SL_)
        /*b5e8*/ 	.word	0x00000000


	//----- nvinfo : EIATTR_FRAME_SIZE
	.align		4
.L_7772:
        /*b5ec*/ 	.byte	0x04, 0x11
        /*b5ee*/ 	.short	(.L_7774 - .L_7773)
	.align		4
.L_7773:
        /*b5f0*/ 	.word	index@($_ZN7cutlass13device_kernelIN5flash19enable_sm80_to_sm89INS1_16FlashAttnBwdSm80INS1_25CollectiveMainloopBwdSm80ILi2ELi2EN4cute5tupleIJNS5_1CILi128EEES8_NS7_ILi64EEEEEENS_6half_tEfNS_4arch4Sm80ELb0ELb0ELb1ELb1ELb0ELb0ELb0ELb0ELi2ELi4ELi4ELi4ELb0EEENS1_24CollectiveEpilogueBwdGQAISA_fSD_Li256ELb1ELb0EEENS1_19SingleTileSchedulerILb1ELb0ELb0ELi128EEEEEEEEEvNT_6ParamsE$_ZZN4cute7idx2crdINS_5tupleIJiiNS_1CILi0EEEEEENS1_IJNS1_IJNS2_ILi4EEENS2_ILi8EEEEEES5_NS2_ILi1EEEEEEEEDaRKT_RKT0_ENKUlRKT_RKT0_E_clIiS5_EEDaSI_SL_)
        /*b5f4*/ 	.word	0x00000000


	//----- nvinfo : EIATTR_FRAME_SIZE
	.align		4
.L_7774:
        /*b5f8*/ 	.byte	0x04, 0x11
        /*b5fa*/ 	.short	(.L_7776 - .L_7775)
	.align		4
.L_7775:
        /*b5fc*/ 	.word	index@($_ZN7cutlass13device_kernelIN5flash19enable_sm80_to_sm89INS1_16FlashAttnBwdSm80INS1_25CollectiveMainloopBwdSm80ILi2ELi2EN4cute5tupleIJNS5_1CILi128EEES8_NS7_ILi64EEEEEENS_6half_tEfNS_4arch4Sm80ELb0ELb0ELb1ELb1ELb0ELb0ELb0ELb0ELi2ELi4ELi4ELi4ELb0EEENS1_24CollectiveEpilogueBwdGQAISA_fSD_Li256ELb1ELb0EEENS1_19SingleTileSchedulerILb1ELb0ELb0ELi128EEEEEEEEEvNT_6ParamsE$_ZZN4cute7idx2crdINS_5tupleIJiiNS_1CILi0EEEEEENS1_IJNS1_IJNS2_ILi4EEENS2_ILi8EEEEEENS2_ILi2EEENS2_ILi1EEEEEEEEDaRKT_RKT0_ENKUlRKT_RKT0_E_clIiS8_EEDaSJ_SM_)
        /*b600*/ 	.word	0x00000000


	//----- nvinfo : EIATTR_FRAME_SIZE
	.align		4
.L_7776:
        /*b604*/ 	.byte	0x04, 0x11
        /*b606*/ 	.short	(.L_7778 - .L_7777)
	.align		4
.L_7777:
        /*b608*/ 	.word	index@($_ZN7cutlass13device_kernelIN5flash19enable_sm80_to_sm89INS1_16FlashAttnBwdSm80INS1_25CollectiveMainloopBwdSm80ILi2ELi2EN4cute5tupleIJNS5_1CILi128EEES8_NS7_ILi64EEEEEENS_6half_tEfNS_4arch4Sm80ELb0ELb0ELb1ELb1ELb0ELb0ELb0ELb0ELi2ELi4ELi4ELi4ELb0EEENS1_24CollectiveEpilogueBwdGQAISA_fSD_Li256ELb1ELb0EEENS1_19SingleTileSchedulerILb1ELb0ELb0ELi128EEEEEEEEEvNT_6ParamsE$_ZZN4cute7idx2crdINS_5tupleIJiiNS_1CILi0EEEEEENS1_IJNS1_IJNS2_ILi4EEENS2_ILi8EEEEEENS2_ILi2EEENS2_ILi1EEEEEEEEDaRKT_RKT0_ENKUlRKT_RKT0_E_clIiS7_EEDaSJ_SM_)
        /*b60c*/ 	.word	0x00000000


	//----- nvinfo : EIATTR_FRAME_SIZE
	.align		4
.L_7778:
        /*b610*/ 	.byte	0x04, 0x11
        /*b612*/ 	.short	(.L_7780 - .L_7779)
	.align		4
.L_7779:
        /*b614*/ 	.word	index@($_ZN7cutlass13device_kernelIN5flash19enable_sm80_to_sm89INS1_16FlashAttnBwdSm80INS1_25CollectiveMainloopBwdSm80ILi2ELi2EN4cute5tupleIJNS5_1CILi128EEES8_NS7_ILi64EEEEEENS_6half_tEfNS_4arch4Sm80ELb0ELb0ELb1ELb1ELb0ELb0ELb0ELb0ELi2ELi4ELi4ELi4ELb0EEENS1_24CollectiveEpilogueBwdGQAISA_fSD_Li256ELb1ELb0EEENS1_19SingleTileSchedulerILb1ELb0ELb0ELi128EEEEEEEEEvNT_6ParamsE$_ZZN4cute7flattenINS_5tupleIJNS_1CILi1EEENS1_IJiiiEEENS2_ILi64EEENS1_IJNS2_ILi72EEENS2_ILi144EEENS2_ILi288EEEEEENS2_ILi512EEEEEEEEDaRKT_ENKUlRKT_E_clIS4_EEDaSH_)
        /*b618*/ 	.word	0x00000000


	//----- nvinfo : EIATTR_FRAME_SIZE
	.align		4
.L_7780:
        /*b61c*/ 	.byte	0x04, 0x11
        /*b61e*/ 	.short	(.L_7782 - .L_7781)
	.align		4
.L_7781:
        /*b620*/ 	.word	index@($_ZN7cutlass13device_kernelIN5flash19enable_sm80_to_sm89INS1_16FlashAttnBwdSm80INS1_25CollectiveMainloopBwdSm80ILi2ELi2EN4cute5tupleIJNS5_1CILi128EEES8_NS7_ILi64EEEEEENS_6half_tEfNS_4arch4Sm80ELb0ELb0ELb1ELb1ELb0ELb0ELb0ELb0ELi2ELi4ELi4ELi4ELb0EEENS1_24CollectiveEpilogueBwdGQAISA_fSD_Li256ELb1ELb0EEENS1_19SingleTileSchedulerILb1ELb0ELb0ELi128EEEEEEEEEvNT_6ParamsE$_ZZN4cute7flattenINS_5tupleIJNS_1CILi1EEENS1_IJNS2_ILi8EEEiiEEENS2_ILi64EEENS1_IJiNS2_ILi144EEENS2_ILi288EEEEEENS2_ILi512EEEEEEEEDaRKT_ENKUlRKT_E_clIS9_EEDaSH_)
        /*b624*/ 	.word	0x00000000


	//----- nvinfo : EIATTR_FRAME_SIZE
	.align		4
.L_7782:
        /*b628*/ 	.byte	0x04, 0x11
        /*b62a*/ 	.short	(.L_7784 - .L_7783)
	.align		4
.L_7783:
        /*b62c*/ 	.word	index@($_ZN7cutlass13device_kernelIN5flash19enable_sm80_to_sm89INS1_16FlashAttnBwdSm80INS1_25CollectiveMainloopBwdSm80ILi2ELi2EN4cute5tupleIJNS5_1CILi128EEES8_NS7_ILi64EEEEEENS_6half_tEfNS_4arch4Sm80ELb0ELb0ELb1ELb1ELb0ELb0ELb0ELb0ELi2ELi4ELi4ELi4ELb0EEENS1_24CollectiveEpilogueBwdGQAISA_fSD_Li256ELb1ELb0EEENS1_19SingleTileSchedulerILb1ELb0ELb0ELi128EEEEEEEEEvNT_6ParamsE$_ZZN4cute7flattenINS_5tupleIJNS_1CILi1EEENS1_IJNS2_ILi8EEEiiEEENS2_ILi64EEENS1_IJiNS2_ILi144EEENS2_ILi288EEEEEENS2_ILi512EEEEEEEEDaRKT_ENKUlRKT_E_clIS5_EEDaSH_)
        /*b630*/ 	.word	0x00000000


	//----- nvinfo : EIATTR_FRAME_SIZE
	.align		4
.L_7784:
        /*b634*/ 	.byte	0x04, 0x11
        /*b636*/ 	.short	(.L_7786 - .L_7785)
	.align		4
.L_7785:
        /*b638*/ 	.word	index@($_ZN7cutlass13device_kernelIN5flash19enable_sm80_to_sm89INS1_16FlashAttnBwdSm80INS1_25CollectiveMainloopBwdSm80ILi2ELi2EN4cute5tupleIJNS5_1CILi128EEES8_NS7_ILi64EEEEEENS_6half_tEfNS_4arch4Sm80ELb0ELb0ELb1ELb1ELb0ELb0ELb0ELb0ELi2ELi4ELi4ELi4ELb0EEENS1_24CollectiveEpilogueBwdGQAISA_fSD_Li256ELb1ELb0EEENS1_19SingleTileSchedulerILb1ELb0ELb0ELi128EEEEEEEEEvNT_6ParamsE$_ZZN4cute7flattenINS_5tupleIJNS1_IJNS_1CILi0EEENS1_IJNS2_ILi1EEENS2_ILi512EEEiEEEEEENS2_ILi4096EEENS1_IJiNS2_ILi8192EEEEEEEEEEEDaRKT_ENKUlRKT_E_clISA_EEDaSH_)
        /*b63c*/ 	.word	0x00000000


	//----- nvinfo : EIATTR_FRAME_SIZE
	.align		4
.L_7786:
        /*b640*/ 	.byte	0x04, 0x11
        /*b642*/ 	.short	(.L_7788 - .L_7787)
	.align		4
.L_7787:
        /*b644*/ 	.word	index@($_ZN7cutlass13device_kernelIN5flash19enable_sm80_to_sm89INS1_16FlashAttnBwdSm80INS1_25CollectiveMainloopBwdSm80ILi2ELi2EN4cute5tupleIJNS5_1CILi128EEES8_NS7_ILi64EEEEEENS_6half_tEfNS_4arch4Sm80ELb0ELb0ELb1ELb1ELb0ELb0ELb0ELb0ELi2ELi4ELi4ELi4ELb0EEENS1_24CollectiveEpilogueBwdGQAISA_fSD_Li256ELb1ELb0EEENS1_19SingleTileSchedulerILb1ELb0ELb0ELi128EEEEEEEEEvNT_6ParamsE$_ZZN4cute7flattenINS_5tupleIJNS1_IJNS_1CILi0EEENS1_IJNS2_ILi1EEENS2_ILi512EEEiEEEEEENS2_ILi4096EEENS1_IJiNS2_ILi8192EEEEEEEEEEEDaRKT_ENKUlRKT_E_clIS7_EEDaSH_)
        /*b648*/ 	.word	0x00000000


	//----- nvinfo : EIATTR_FRAME_SIZE
	.align		4
.L_7788:
        /*b64c*/ 	.byte	0x04, 0x11
        /*b64e*/ 	.short	(.L_7790 - .L_7789)
	.align		4
.L_7789:
        /*b650*/ 	.word	index@($_ZN7cutlass13device_kernelIN5flash19enable_sm80_to_sm89INS1_16FlashAttnBwdSm80INS1_25CollectiveMainloopBwdSm80ILi2ELi2EN4cute5tupleIJNS5_1CILi128EEES8_NS7_ILi64EEEEEENS_6half_tEfNS_4arch4Sm80ELb0ELb0ELb1ELb1ELb0ELb0ELb0ELb0ELi2ELi4ELi4ELi4ELb0EEENS1_24CollectiveEpilogueBwdGQAISA_fSD_Li256ELb1ELb0EEENS1_19SingleTileSchedulerILb1ELb0ELb0ELi128EEEEEEEEEvNT_6ParamsE$_ZZN4cute6upcastILi2ENS_5tupleIJNS1_IJNS_1CILi1EEENS1_IJNS2_ILi2EEES4_S4_EEEEEES4_NS1_IJS4_S4_EEEEEENS1_IJNS1_IJNS2_ILi0EEENS1_IJS3_NS2_ILi512EEEiEEEEEENS2_ILi4096EEENS1_IJiNS2_ILi8192EEEEEEEEEEEDaRKT0_RKT1_ENKUlRKT_RKT0_E_clIS7_SF_EEDaSP_SS_)
        /*b654*/ 	.word	0x00000000


	//----- nvinfo : EIATTR_FRAME_SIZE
	.align		4
.L_7790:
        /*b658*/ 	.byte	0x04, 0x11
        /*b65a*/ 	.short	(.L_7792 - .L_7791)
	.align		4
.L_7791:
        /*b65c*/ 	.word	index@($_ZN7cutlass13device_kernelIN5flash19enable_sm80_to_sm89INS1_16FlashAttnBwdSm80INS1_25CollectiveMainloopBwdSm80ILi2ELi2EN4cute5tupleIJNS5_1CILi128EEES8_NS7_ILi64EEEEEENS_6half_tEfNS_4arch4Sm80ELb0ELb0ELb1ELb1ELb0ELb0ELb0ELb0ELi2ELi4ELi4ELi4ELb0EEENS1_24CollectiveEpilogueBwdGQAISA_fSD_Li256ELb1ELb0EEENS1_19SingleTileSchedulerILb1ELb0ELb0ELi128EEEEEEEEEvNT_6ParamsE$_ZZN4cute6upcastILi2ENS_5tupleIJNS1_IJNS_1CILi1EEENS1_IJNS2_ILi2EEES4_S4_EEEEEES4_NS1_IJS4_S4_EEEEEENS1_IJNS1_IJNS2_ILi0EEENS1_IJS3_NS2_ILi512EEEiEEEEEENS2_ILi4096EEENS1_IJiNS2_ILi8192EEEEEEEEEEEDaRKT0_RKT1_ENKUlRKT_RKT0_E_clIS6_SC_EEDaSP_SS_)
        /*b660*/ 	.word	0x00000000


	//----- nvinfo : EIATTR_FRAME_SIZE
	.align		4
.L_7792:
        /*b664*/ 	.byte	0x04, 0x11
        /*b666*/ 	.short	(.L_7794 - .L_7793)
	.align		4
.L_7793:
        /*b668*/ 	.word	index@($_ZN7cutlass13device_kernelIN5flash19enable_sm80_to_sm89INS1_16FlashAttnBwdSm80INS1_25CollectiveMainloopBwdSm80ILi2ELi2EN4cute5tupleIJNS5_1CILi128EEES8_NS7_ILi64EEEEEENS_6half_tEfNS_4arch4Sm80ELb0ELb0ELb1ELb1ELb0ELb0ELb0ELb0ELi2ELi4ELi4ELi4ELb0EEENS1_24CollectiveEpilogueBwdGQAISA_fSD_Li256ELb1ELb0EEENS1_19SingleTileSchedulerILb1ELb0ELb0ELi128EEEEEEEEEvNT_6ParamsE$_ZZN4cute6detail16composition_implINS_5tupleIJNS_1CILi8EEENS3_ILi2EEES5_S5_S4_S5_EEENS2_IJNS3_ILi1EEEiiiNS3_ILi72EEENS3_ILi512EEEEEENS2_IJNS2_IJS5_S5_S5_EEES5_NS3_ILi4EEEEEENS2_IJNS2_IJS7_S9_S4_EEENS3_ILi4096EEENS3_ILi16EEEEEEEEDaRKT_RKT0_RKT1_RKT2_ENKUlRKT_RKT0_E_clISC_SG_EEDaSW_SZ_)
        /*b66c*/ 	.word	0x00000000


	//----- nvinfo : EIATTR_FRAME_SIZE
	.align		4
.L_7794:
        /*b670*/ 	.byte	0x04, 0x11
        /*b672*/ 	.short	(.L_7796 - .L_7795)
	.align		4
.L_7795:
        /*b674*/ 	.word	index@($_ZN7cutlass13device_kernelIN5flash19enable_sm80_to_sm89INS1_16FlashAttnBwdSm80INS1_25CollectiveMainloopBwdSm80ILi2ELi2EN4cute5tupleIJNS5_1CILi128EEES8_NS7_ILi64EEEEEENS_6half_tEfNS_4arch4Sm80ELb0ELb0ELb1ELb1ELb0ELb0ELb0ELb0ELi2ELi4ELi4ELi4ELb0EEENS1_24CollectiveEpilogueBwdGQAISA_fSD_Li256ELb1ELb0EEENS1_19SingleTileSchedulerILb1ELb0ELb0ELi128EEEEEEEEEvNT_6ParamsE$_ZZN4cute6detail16composition_implINS_5tupleIJNS_1CILi8EEENS3_ILi2EEES5_S5_S4_S5_EEENS2_IJNS3_ILi1EEEiiiNS3_ILi72EEENS3_ILi512EEEEEENS2_IJNS2_IJS5_S5_S5_EEES5_NS3_ILi4EEEEEENS2_IJNS2_IJS7_S9_S4_EEENS3_ILi4096EEENS3_ILi16EEEEEEEEDaRKT_RKT0_RKT1_RKT2_ENKUlRKT_RKT0_E_clISB_SE_EEDaSW_SZ_)
        /*b678*/ 	.word	0x00000000


	//----- nvinfo : EIATTR_FRAME_SIZE
	.align		4
.L_7796:
        /*b67c*/ 	.byte	0x04, 0x11
        /*b67e*/ 	.short	(.L_7798 - .L_7797)
	.align		4
.L_7797:
        /*b680*/ 	.word	index@($_ZN7cutlass13device_kernelIN5flash19enable_sm80_to_sm89INS1_16FlashAttnBwdSm80INS1_25CollectiveMainloopBwdSm80ILi2ELi2EN4cute5tupleIJNS5_1CILi128EEES8_NS7_ILi64EEEEEENS_6half_tEfNS_4arch4Sm80ELb0ELb0ELb1ELb1ELb0ELb0ELb0ELb0ELi2ELi4ELi4ELi4ELb0EEENS1_24CollectiveEpilogueBwdGQAISA_fSD_Li256ELb1ELb0EEENS1_19SingleTileSchedulerILb1ELb0ELb0ELi128EEEEEEEEEvNT_6ParamsE$_ZZN4cute6detail16composition_implINS_5tupleIJNS_1CILi8EEENS3_ILi2EEES5_S5_S4_S5_EEENS2_IJNS3_ILi1EEEiiiNS3_ILi72EEENS3_ILi512EEEEEENS2_IJNS2_IJS5_S5_S5_EEES5_NS2_IJNS3_ILi4EEES5_EEEEEENS2_IJNS2_IJS7_S9_S4_EEENS3_ILi4096EEENS2_IJNS3_ILi16EEENS3_ILi8192EEEEEEEEEEEDaRKT_RKT0_RKT1_RKT2_ENKUlRKT_RKT0_E_clISD_SJ_EEDaSZ_S12_)
        /*b684*/ 	.word	0x00000000


	//----- nvinfo : EIATTR_FRAME_SIZE
	.align		4
.L_7798:
        /*b688*/ 	.byte	0x04, 0x11
        /*b68a*/ 	.short	(.L_7800 - .L_7799)
	.align		4
.L_7799:
        /*b68c*/ 	.word	index@($_ZN7cutlass13device_kernelIN5flash19enable_sm80_to_sm89INS1_16FlashAttnBwdSm80INS1_25CollectiveMainloopBwdSm80ILi2ELi2EN4cute5tupleIJNS5_1CILi128EEES8_NS7_ILi64EEEEEENS_6half_tEfNS_4arch4Sm80ELb0ELb0ELb1ELb1ELb0ELb0ELb0ELb0ELi2ELi4ELi4ELi4ELb0EEENS1_24CollectiveEpilogueBwdGQAISA_fSD_Li256ELb1ELb0EEENS1_19SingleTileSchedulerILb1ELb0ELb0ELi128EEEEEEEEEvNT_6ParamsE$_ZZN4cute6detail16composition_implINS_5tupleIJNS_1CILi8EEENS3_ILi2EEES5_S5_S4_S5_EEENS2_IJNS3_ILi1EEEiiiNS3_ILi72EEENS3_ILi512EEEEEENS2_IJNS2_IJS5_S5_S5_EEES5_NS2_IJNS3_ILi4EEES5_EEEEEENS2_IJNS2_IJS7_S9_S4_EEENS3_ILi4096EEENS2_IJNS3_ILi16EEENS3_ILi8192EEEEEEEEEEEDaRKT_RKT0_RKT1_RKT2_ENKUlRKT_RKT0_E_clISB_SF_EEDaSZ_S12_)
        /*b690*/ 	.word	0x00000000


	//----- nvinfo : EIATTR_FRAME_SIZE
	.align		4
.L_7800:
        /*b694*/ 	.byte	0x04, 0x11
        /*b696*/ 	.short	(.L_7802 - .L_7801)
	.align		4
.L_7801:
        /*b698*/ 	.word	index@($_ZN7cutlass13device_kernelIN5flash19enable_sm80_to_sm89INS1_16FlashAttnBwdSm80INS1_25CollectiveMainloopBwdSm80ILi2ELi2EN4cute5tupleIJNS5_1CILi128EEES8_NS7_ILi64EEEEEENS_6half_tEfNS_4arch4Sm80ELb0ELb0ELb1ELb1ELb0ELb0ELb0ELb0ELi2ELi4ELi4ELi4ELb0EEENS1_24CollectiveEpilogueBwdGQAISA_fSD_Li256ELb1ELb0EEENS1_19SingleTileSchedulerILb1ELb0ELb0ELi128EEEEEEEEEvNT_6ParamsE$_ZZN4cute6detail16composition_implINS_5tupleIJNS_1CILi8EEENS3_ILi2EEES5_S5_S4_S5_EEENS2_IJNS3_ILi1EEEiiiNS3_ILi72EEENS3_ILi512EEEEEENS2_IJNS2_IJS5_S5_EEES4_NS3_ILi4EEEEEENS2_IJNS2_IJS7_S4_EEENS3_ILi1024EEENS3_ILi16EEEEEEEEDaRKT_RKT0_RKT1_RKT2_ENKUlRKT_RKT0_E_clISC_SG_EEDaSW_SZ_)
        /*b69c*/ 	.word	0x00000000


	//----- nvinfo : EIATTR_FRAME_SIZE
	.align		4
.L_7802:
        /*b6a0*/ 	.byte	0x04, 0x11
        /*b6a2*/ 	.short	(.L_7804 - .L_7803)
	.align		4
.L_7803:
        /*b6a4*/ 	.word	index@($_ZN7cutlass13device_kernelIN5flash19enable_sm80_to_sm89INS1_16FlashAttnBwdSm80INS1_25CollectiveMainloopBwdSm80ILi2ELi2EN4cute5tupleIJNS5_1CILi128EEES8_NS7_ILi64EEEEEENS_6half_tEfNS_4arch4Sm80ELb0ELb0ELb1ELb1ELb0ELb0ELb0ELb0ELi2ELi4ELi4ELi4ELb0EEENS1_24CollectiveEpilogueBwdGQAISA_fSD_Li256ELb1ELb0EEENS1_19SingleTileSchedulerILb1ELb0ELb0ELi128EEEEEEEEEvNT_6ParamsE$_ZZN4cute6detail16composition_implINS_5tupleIJNS_1CILi8EEENS3_ILi2EEES5_S5_S4_S5_EEENS2_IJNS3_ILi1EEEiiiNS3_ILi72EEENS3_ILi512EEEEEENS2_IJNS2_IJS5_S5_EEES4_NS3_ILi4EEEEEENS2_IJNS2_IJS7_S4_EEENS3_ILi1024EEENS3_ILi16EEEEEEEEDaRKT_RKT0_RKT1_RKT2_ENKUlRKT_RKT0_E_clISB_SE_EEDaSW_SZ_)
        /*b6a8*/ 	.word	0x00000000


	//----- nvinfo : EIATTR_FRAME_SIZE
	.align		4
.L_7804:
        /*b6ac*/ 	.byte	0x04, 0x11
        /*b6ae*/ 	.short	(.L_7806 - .L_7805)
	.align		4
.L_7805:
        /*b6b0*/ 	.word	index@($_ZN7cutlass13device_kernelIN5flash19enable_sm80_to_sm89INS1_16FlashAttnBwdSm80INS1_25CollectiveMainloopBwdSm80ILi2ELi2EN4cute5tupleIJNS5_1CILi128EEES8_NS7_ILi64EEEEEENS_6half_tEfNS_4arch4Sm80ELb0ELb0ELb1ELb1ELb0ELb0ELb0ELb0ELi2ELi4ELi4ELi4ELb0EEENS1_24CollectiveEpilogueBwdGQAISA_fSD_Li256ELb1ELb0EEENS1_19SingleTileSchedulerILb1ELb0ELb0ELi128EEEEEEEEEvNT_6ParamsE$_ZZN4cute6detail16composition_implINS_5tupleIJNS_1CILi16EEENS3_ILi2EEES5_S5_NS3_ILi4EEES5_EEENS2_IJNS3_ILi1EEEiiiNS3_ILi144EEENS3_ILi512EEEEEENS2_IJNS2_IJS5_S5_EEES6_NS3_ILi8EEEEEENS2_IJNS2_IJNS3_ILi64EEESA_EEES4_NS3_ILi1024EEEEEEEEDaRKT_RKT0_RKT1_RKT2_ENKUlRKT_RKT0_E_clISC_SG_EEDaSX_S10_)
        /*b6b4*/ 	.word	0x00000000


	//----- nvinfo : EIATTR_FRAME_SIZE
	.align		4
.L_7806:
        /*b6b8*/ 	.byte	0x04, 0x11
        /*b6ba*/ 	.short	(.L_7808 - .L_7807)
	.align		4
.L_7807:
        /*b6bc*/ 	.word	index@($_ZN7cutlass13device_kernelIN5flash19enable_sm80_to_sm89INS1_16FlashAttnBwdSm80INS1_25CollectiveMainloopBwdSm80ILi2ELi2EN4cute5tupleIJNS5_1CILi128EEES8_NS7_ILi64EEEEEENS_6half_tEfNS_4arch4Sm80ELb0ELb0ELb1ELb1ELb0ELb0ELb0ELb0ELi2ELi4ELi4ELi4ELb0EEENS1_24CollectiveEpilogueBwdGQAISA_fSD_Li256ELb1ELb0EEENS1_19SingleTileSchedulerILb1ELb0ELb0ELi128EEEEEEEEEvNT_6ParamsE$_ZZN4cute6detail16composition_implINS_5tupleIJNS_1CILi16EEENS3_ILi2EEES5_S5_NS3_ILi4EEES5_EEENS2_IJNS3_ILi1EEEiiiNS3_ILi144EEENS3_ILi512EEEEEENS2_IJNS2_IJS5_S5_EEES6_NS3_ILi8EEEEEENS2_IJNS2_IJNS3_ILi64EEESA_EEES4_NS3_ILi1024EEEEEEEEDaRKT_RKT0_RKT1_RKT2_ENKUlRKT_RKT0_E_clIS6_S4_EEDaSX_S10_)
        /*b6c0*/ 	.word	0x00000000


	//----- nvinfo : EIATTR_FRAME_SIZE
	.align		4
.L_7808:
        /*b6c4*/ 	.byte	0x04, 0x11
        /*b6c6*/ 	.short	(.L_7810 - .L_7809)
	.align		4
.L_7809:
        /*b6c8*/ 	.word	index@($_ZN7cutlass13device_kernelIN5flash19enable_sm80_to_sm89INS1_16FlashAttnBwdSm80INS1_25CollectiveMainloopBwdSm80ILi2ELi2EN4cute5tupleIJNS5_1CILi128EEES8_NS7_ILi64EEEEEENS_6half_tEfNS_4arch4Sm80ELb0ELb0ELb1ELb1ELb0ELb0ELb0ELb0ELi2ELi4ELi4ELi4ELb0EEENS1_24CollectiveEpilogueBwdGQAISA_fSD_Li256ELb1ELb0EEENS1_19SingleTileSchedulerILb1ELb0ELb0ELi128EEEEEEEEEvNT_6ParamsE$_ZZN4cute5sliceINS_5tupleIJNS_10UnderscoreES2_iEEENS1_IJNS1_IJNS_1CILi1EEENS4_ILi0EEEEEEiNS4_ILi1024EEEEEEEEDaRKT_RKT0_ENKUlRKT_RKT0_E_clIS2_iEEDaSI_SL_)
        /*b6cc*/ 	.word	0x00000000


	//----- nvinfo : EIATTR_FRAME_SIZE
	.align		4
.L_7810:
        /*b6d0*/ 	.byte	0x04, 0x11
        /*b6d2*/ 	.short	(.L_7812 - .L_7811)
	.align		4
.L_7811:
        /*b6d4*/ 	.word	index@($_ZN7cutlass13device_kernelIN5flash19enable_sm80_to_sm89INS1_16FlashAttnBwdSm80INS1_25CollectiveMainloopBwdSm80ILi2ELi2EN4cute5tupleIJNS5_1CILi128EEES8_NS7_ILi64EEEEEENS_6half_tEfNS_4arch4Sm80ELb0ELb0ELb1ELb1ELb0ELb0ELb0ELb0ELi2ELi4ELi4ELi4ELb0EEENS1_24CollectiveEpilogueBwdGQAISA_fSD_Li256ELb1ELb0EEENS1_19SingleTileSchedulerILb1ELb0ELb0ELi128EEEEEEEEEvNT_6ParamsE$_ZZN4cute5sliceINS_5tupleIJNS_10UnderscoreES2_S2_iEEENS1_IJNS1_IJNS_1CILi1EEENS4_ILi0EEEEEEiNS4_ILi1024EEENS4_ILi8192EEEEEEEEDaRKT_RKT0_ENKUlRKT_RKT0_E_clIS2_iEEDaSJ_SM_)
        /*b6d8*/ 	.word	0x00000000


	//----- nvinfo : EIATTR_FRAME_SIZE
	.align		4
.L_7812:
        /*b6dc*/ 	.byte	0x04, 0x11
        /*b6de*/ 	.short	(.L_7814 - .L_7813)
	.align		4
.L_7813:
        /*b6e0*/ 	.word	index@($_ZN7cutlass13device_kernelIN5flash19enable_sm80_to_sm89INS1_16FlashAttnBwdSm80INS1_25CollectiveMainloopBwdSm80ILi2ELi2EN4cute5tupleIJNS5_1CILi128EEES8_NS7_ILi64EEEEEENS_6half_tEfNS_4arch4Sm80ELb0ELb0ELb1ELb1ELb0ELb0ELb0ELb0ELi2ELi4ELi4ELi4ELb0EEENS1_24CollectiveEpilogueBwdGQAISA_fSD_Li256ELb1ELb0EEENS1_19SingleTileSchedulerILb1ELb0ELb0ELi128EEEEEEEEEvNT_6ParamsE$_ZZN4cute5sliceINS_5tupleIJNS_10UnderscoreES2_S2_iEEENS1_IJNS1_IJNS_1CILi1EEENS4_ILi0EEEEEENS4_ILi4096EEENS1_IJiiEEENS1_IJS6_NS4_ILi8192EEEEEEEEEEEDaRKT_RKT0_ENKUlRKT_RKT0_E_clIS2_S9_EEDaSL_SO_)
        /*b6e4*/ 	.word	0x00000000


	//----- nvinfo : EIATTR_FRAME_SIZE
	.align		4
.L_7814:
        /*b6e8*/ 	.byte	0x04, 0x11
        /*b6ea*/ 	.short	(.L_7816 - .L_7815)
	.align		4
.L_7815:
        /*b6ec*/ 	.word	index@($_ZN7cutlass13device_kernelIN5flash19enable_sm80_to_sm89INS1_16FlashAttnBwdSm80INS1_25CollectiveMainloopBwdSm80ILi2ELi2EN4cute5tupleIJNS5_1CILi128EEES8_NS7_ILi64EEEEEENS_6half_tEfNS_4arch4Sm80ELb0ELb0ELb1ELb1ELb0ELb0ELb0ELb0ELi2ELi4ELi4ELi4ELb0EEENS1_24CollectiveEpilogueBwdGQAISA_fSD_Li256ELb1ELb0EEENS1_19SingleTileSchedulerILb1ELb0ELb0ELi128EEEEEEEEEvNT_6ParamsE$_ZZN4cute5sliceINS_5tupleIJNS_10UnderscoreES2_NS_1CILi0EEEEEENS1_IJNS1_IJNS3_ILi1EEES4_EEEiNS3_ILi1024EEEEEEEEDaRKT_RKT0_ENKUlRKT_RKT0_E_clIS2_iEEDaSI_SL_)
        /*b6f0*/ 	.word	0x00000000


	//----- nvinfo : EIATTR_FRAME_SIZE
	.align		4
.L_7816:
        /*b6f4*/ 	.byte	0x04, 0x11
        /*b6f6*/ 	.short	(.L_7818 - .L_7817)
	.align		4
.L_7817:
        /*b6f8*/ 	.word	index@($_ZN7cutlass13device_kernelIN5flash19enable_sm80_to_sm89INS1_16FlashAttnBwdSm80INS1_25CollectiveMainloopBwdSm80ILi2ELi2EN4cute5tupleIJNS5_1CILi128EEES8_NS7_ILi64EEEEEENS_6half_tEfNS_4arch4Sm80ELb0ELb0ELb1ELb1ELb0ELb0ELb0ELb0ELi2ELi4ELi4ELi4ELb0EEENS1_24CollectiveEpilogueBwdGQAISA_fSD_Li256ELb1ELb0EEENS1_19SingleTileSchedulerILb1ELb0ELb0ELi128EEEEEEEEEvNT_6ParamsE$_ZZN4cute5sliceINS_5tupleIJNS1_IJNS_10UnderscoreENS_1CILi0EEEEEENS1_IJS4_S2_EEEEEENS1_IJNS1_IJNS1_IJNS3_ILi1EEES4_EEES4_EEENS1_IJNS1_IJS4_S4_EEEiEEEEEEEEDaRKT_RKT0_ENKUlRKT_RKT0_E_clIS6_SC_EEDaSM_SP_)
        /*b6fc*/ 	.word	0x00000000


	//----- nvinfo : EIATTR_FRAME_SIZE
	.align		4
.L_7818:
        /*b700*/ 	.byte	0x04, 0x11
        /*b702*/ 	.short	(.L_7820 - .L_7819)
	.align		4
.L_7819:
        /*b704*/ 	.word	index@($_ZN7cutlass13device_kernelIN5flash19enable_sm80_to_sm89INS1_16FlashAttnBwdSm80INS1_25CollectiveMainloopBwdSm80ILi2ELi2EN4cute5tupleIJNS5_1CILi128EEES8_NS7_ILi64EEEEEENS_6half_tEfNS_4arch4Sm80ELb0ELb0ELb1ELb1ELb0ELb0ELb0ELb0ELi2ELi4ELi4ELi4ELb0EEENS1_24CollectiveEpilogueBwdGQAISA_fSD_Li256ELb1ELb0EEENS1_19SingleTileSchedulerILb1ELb0ELb0ELi128EEEEEEEEEvNT_6ParamsE$_ZZN4cute4takeILi1ELi3ENS_5tupleIJNS1_IJiNS_1CILi512EEEEEENS1_IJiiEEENS2_ILi1024EEEEEEEEDaRKT1_ENKUlDpRKT_E_clIJS5_S6_EEEDaSE_)
        /*b708*/ 	.word	0x00000000


	//----- nvinfo : EIATTR_FRAME_SIZE
	.align		4
.L_7820:
        /*b70c*/ 	.byte	0x04, 0x11
        /*b70e*/ 	.short	(.L_7822 - .L_7821)
	.align		4
.L_7821:
        /*b710*/ 	.word	index@($_ZN7cutlass13device_kernelIN5flash19enable_sm80_to_sm89INS1_16FlashAttnBwdSm80INS1_25CollectiveMainloopBwdSm80ILi2ELi2EN4cute5tupleIJNS5_1CILi128EEES8_NS7_ILi64EEEEEENS_6half_tEfNS_4arch4Sm80ELb0ELb0ELb1ELb1ELb0ELb0ELb0ELb0ELi2ELi4ELi4ELi4ELb0EEENS1_24CollectiveEpilogueBwdGQAISA_fSD_Li256ELb1ELb0EEENS1_19SingleTileSchedulerILb1ELb0ELb0ELi128EEEEEEEEEvNT_6ParamsE$_ZZN4cute4takeILi1ELi3ENS_5tupleIJNS1_IJNS_1CILi1EEEiEEENS2_ILi1024EEENS1_IJiiEEEEEEEEDaRKT1_ENKUlDpRKT_E_clIJS5_S6_EEEDaSE_)
        /*b714*/ 	.word	0x00000000


	//----- nvinfo : EIATTR_FRAME_SIZE
	.align		4
.L_7822:
        /*b718*/ 	.byte	0x04, 0x11
        /*b71a*/ 	.short	(.L_7824 - .L_7823)
	.align		4
.L_7823:
        /*b71c*/ 	.word	index@($_ZN7cutlass13device_kernelIN5flash19enable_sm80_to_sm89INS1_16FlashAttnBwdSm80INS1_25CollectiveMainloopBwdSm80ILi2ELi2EN4cute5tupleIJNS5_1CILi128EEES8_NS7_ILi64EEEEEENS_6half_tEfNS_4arch4Sm80ELb0ELb0ELb1ELb1ELb0ELb0ELb0ELb0ELi2ELi4ELi4ELi4ELb0EEENS1_24CollectiveEpilogueBwdGQAISA_fSD_Li256ELb1ELb0EEENS1_19SingleTileSchedulerILb1ELb0ELb0ELi128EEEEEEEEEvNT_6ParamsE$_ZZN4cute4takeILi1ELi3ENS_5tupleIJNS1_IJNS_1CILi1EEENS2_ILi512EEEiEEENS2_ILi4096EEENS1_IJiiEEEEEEEEDaRKT1_ENKUlDpRKT_E_clIJS6_S7_EEEDaSF_)
        /*b720*/ 	.word	0x00000000


	//----- nvinfo : EIATTR_FRAME_SIZE
	.align		4
.L_7824:
        /*b724*/ 	.byte	0x04, 0x11
        /*b726*/ 	.short	(.L_7826 - .L_7825)
	.align		4
.L_7825:
        /*b728*/ 	.word	index@($_ZN7cutlass13device_kernelIN5flash19enable_sm80_to_sm89INS1_16FlashAttnBwdSm80INS1_25CollectiveMainloopBwdSm80ILi2ELi2EN4cute5tupleIJNS5_1CILi128EEES8_NS7_ILi64EEEEEENS_6half_tEfNS_4arch4Sm80ELb0ELb0ELb1ELb1ELb0ELb0ELb0ELb0ELi2ELi4ELi4ELi4ELb0EEENS1_24CollectiveEpilogueBwdGQAISA_fSD_Li256ELb1ELb0EEENS1_19SingleTileSchedulerILb1ELb0ELb0ELi128EEEEEEEEEvNT_6ParamsE$_ZZN4cute4takeILi1ELi3ENS_5tupleIJNS1_IJNS_1CILi1EEENS2_ILi512EEEiEEENS2_ILi4096EEENS1_IJNS1_IJiiEEENS2_ILi8192EEEEEEEEEEEDaRKT1_ENKUlDpRKT_E_clIJS6_S9_EEEDaSH_)
        /*b72c*/ 	.word	0x00000000


	//----- nvinfo : EIATTR_FRAME_SIZE
	.align		4
.L_7826:
        /*b730*/ 	.byte	0x04, 0x11
        /*b732*/ 	.short	(.L_7828 - .L_7827)
	.align		4
.L_7827:
        /*b734*/ 	.word	index@($_ZN7cutlass13device_kernelIN5flash19enable_sm80_to_sm89INS1_16FlashAttnBwdSm80INS1_25CollectiveMainloopBwdSm80ILi2ELi2EN4cute5tupleIJNS5_1CILi128EEES8_NS7_ILi64EEEEEENS_6half_tEfNS_4arch4Sm80ELb0ELb0ELb1ELb1ELb0ELb0ELb0ELb0ELi2ELi4ELi4ELi4ELb0EEENS1_24CollectiveEpilogueBwdGQAISA_fSD_Li256ELb1ELb0EEENS1_19SingleTileSchedulerILb1ELb0ELb0ELi128EEEEEEEEEvNT_6ParamsE$_ZZN4cute4takeILi1ELi2ENS_5tupleIJNS1_IJNS_1CILi1EEENS2_ILi0EEEEEEiEEEEEDaRKT1_ENKUlDpRKT_E_clIJiEEEDaSD_)
        /*b738*/ 	.word	0x00000000


	//----- nvinfo : EIATTR_FRAME_SIZE
	.align		4
.L_7828:
        /*b73c*/ 	.byte	0x04, 0x11
        /*b73e*/ 	.short	(.L_7830 - .L_7829)
	.align		4
.L_7829:
        /*b740*/ 	.word	index@($_ZN7cutlass13device_kernelIN5flash19enable_sm80_to_sm89INS1_16FlashAttnBwdSm80INS1_25CollectiveMainloopBwdSm80ILi2ELi2EN4cute5tupleIJNS5_1CILi128EEES8_NS7_ILi64EEEEEENS_6half_tEfNS_4arch4Sm80ELb0ELb0ELb1ELb1ELb0ELb0ELb0ELb0ELi2ELi4ELi4ELi4ELb0EEENS1_24CollectiveEpilogueBwdGQAISA_fSD_Li256ELb1ELb0EEENS1_19SingleTileSchedulerILb1ELb0ELb0ELi128EEEEEEEEEvNT_6ParamsE$_ZZN4cute4diceINS_5tupleIJNS1_IJiNS1_IJiNS_1CILi0EEEEEEEEENS1_IJNS_10UnderscoreENS1_IJS6_S6_EEEEEEEEES9_EEDaRKT_RKT0_ENKUlRKT_RKT0_E_clIS5_S5_EEDaSI_SL_)
        /*b744*/ 	.word	0x00000000


	//----- nvinfo : EIATTR_FRAME_SIZE
	.align		4
.L_7830:
        /*b748*/ 	.byte	0x04, 0x11
        /*b74a*/ 	.short	(.L_7832 - .L_7831)
	.align		4
.L_7831:
        /*b74c*/ 	.word	index@($_ZN7cutlass13device_kernelIN5flash19enable_sm80_to_sm89INS1_16FlashAttnBwdSm80INS1_25CollectiveMainloopBwdSm80ILi2ELi2EN4cute5tupleIJNS5_1CILi128EEES8_NS7_ILi64EEEEEENS_6half_tEfNS_4arch4Sm80ELb0ELb0ELb1ELb1ELb0ELb0ELb0ELb0ELi2ELi4ELi4ELi4ELb0EEENS1_24CollectiveEpilogueBwdGQAISA_fSD_Li256ELb1ELb0EEENS1_19SingleTileSchedulerILb1ELb0ELb0ELi128EEEEEEEEEvNT_6ParamsE$_ZZN4cute16flatten_to_tupleINS_5tupleIJNS_1CILi4096EEENS1_IJiiEEEEEEEEDaRKT_ENKUlRKT_E_clIS4_EEDaSB_)
        /*b750*/ 	.word	0x00000000


	//----- nvinfo : EIATTR_FRAME_SIZE
	.align		4
.L_7832:
        /*b754*/ 	.byte	0x04, 0x11
        /*b756*/ 	.short	(.L_7834 - .L_7833)
	.align		4
.L_7833:
        /*b758*/ 	.word	index@($_ZN7cutlass13device_kernelIN5flash19enable_sm80_to_sm89INS1_16FlashAttnBwdSm80INS1_25CollectiveMainloopBwdSm80ILi2ELi2EN4cute5tupleIJNS5_1CILi128EEES8_NS7_ILi64EEEEEENS_6half_tEfNS_4arch4Sm80ELb0ELb0ELb1ELb1ELb0ELb0ELb0ELb0ELi2ELi4ELi4ELi4ELb0EEENS1_24CollectiveEpilogueBwdGQAISA_fSD_Li256ELb1ELb0EEENS1_19SingleTileSchedulerILb1ELb0ELb0ELi128EEEEEEEEEvNT_6ParamsE$_ZZN4cute16flatten_to_tupleINS_5tupleIJNS_1CILi4096EEENS1_IJNS1_IJiiEEENS2_ILi8192EEEEEEEEEEEDaRKT_ENKUlRKT_E_clIS6_EEDaSD_)
        /*b75c*/ 	.word	0x00000000


	//----- nvinfo : EIATTR_FRAME_SIZE
	.align		4
.L_7834:
        /*b760*/ 	.byte	0x04, 0x11
        /*b762*/ 	.short	(.L_7836 - .L_7835)
	.align		4
.L_7835:
        /*b764*/ 	.word	index@($_ZN7cutlass13device_kernelIN5flash19enable_sm80_to_sm89INS1_16FlashAttnBwdSm80INS1_25CollectiveMainloopBwdSm80ILi2ELi2EN4cute5tupleIJNS5_1CILi128EEES8_NS7_ILi64EEEEEENS_6half_tEfNS_4arch4Sm80ELb0ELb0ELb1ELb1ELb0ELb0ELb0ELb0ELi2ELi4ELi4ELi4ELb0EEENS1_24CollectiveEpilogueBwdGQAISA_fSD_Li256ELb1ELb0EEENS1_19SingleTileSchedulerILb1ELb0ELb0ELi128EEEEEEEEEvNT_6ParamsE$_ZZN4cute16flatten_to_tupleINS_5tupleIJNS_1CILi1024EEENS1_IJiiEEEEEEEEDaRKT_ENKUlRKT_E_clIS4_EEDaSB_)
        /*b768*/ 	.word	0x00000000


	//----- nvinfo : EIATTR_FRAME_SIZE
	.align		4
.L_7836:
        /*b76c*/ 	.byte	0x04, 0x11
        /*b76e*/ 	.short	(.L_7838 - .L_7837)
	.align		4
.L_7837:
        /*b770*/ 	.word	index@($_ZN7cutlass13device_kernelIN5flash19enable_sm80_to_sm89INS1_16FlashAttnBwdSm80INS1_25CollectiveMainloopBwdSm80ILi2ELi2EN4cute5tupleIJNS5_1CILi128EEES8_NS7_ILi64EEEEEENS_6half_tEfNS_4arch4Sm80ELb0ELb0ELb1ELb1ELb0ELb0ELb0ELb0ELi2ELi4ELi4ELi4ELb0EEENS1_24CollectiveEpilogueBwdGQAISA_fSD_Li256ELb1ELb0EEENS1_19SingleTileSchedulerILb1ELb0ELb0ELi128EEEEEEEEEvNT_6ParamsE$_ZZN4cute16flatten_to_tupleINS_5tupleIJNS1_IJiiEEENS_1CILi1024EEEEEEEEDaRKT_ENKUlRKT_E_clIS2_EEDaSB_)
        /*b774*/ 	.word	0x00000000


	//----- nvinfo : EIATTR_FRAME_SIZE
	.align		4
.L_7838:
        /*b778*/ 	.byte	0x04, 0x11
        /*b77a*/ 	.short	(.L_7840 - .L_7839)
	.align		4
.L_7839:
        /*b77c*/ 	.word	index@($_ZN7cutlass13device_kernelIN5flash19enable_sm80_to_sm89INS1_16FlashAttnBwdSm80INS1_25CollectiveMainloopBwdSm80ILi2ELi2EN4cute5tupleIJNS5_1CILi128EEES8_NS7_ILi64EEEEEENS_6half_tEfNS_4arch4Sm80ELb0ELb0ELb1ELb1ELb0ELb0ELb0ELb0ELi2ELi4ELi4ELi4ELb0EEENS1_24CollectiveEpilogueBwdGQAISA_fSD_Li256ELb1ELb0EEENS1_19SingleTileSchedulerILb1ELb0ELb0ELi128EEEEEEEEEvNT_6ParamsE$_ZZN4cute14logical_divideINS_5tupleIJNS1_IJNS_1CILi8EEENS2_ILi1EEEEEENS1_IJNS2_ILi2EEEEEEEEENS1_IJNS1_IJS4_NS2_ILi0EEEEEENS1_IJiEEEEEENS1_IJS5_NS_6LayoutIS4_S9_EEEEEEEDaRKNSD_IT_T0_EERKT1_ENKUlRKT_RKT0_E_clINSD_IS7_SB_EESE_EEDaSQ_ST_)
        /*b780*/ 	.word	0x00000000


	//----- nvinfo : EIATTR_FRAME_SIZE
	.align		4
.L_7840:
        /*b784*/ 	.byte	0x04, 0x11
        /*b786*/ 	.short	(.L_7842 - .L_7841)
	.align		4
.L_7841:
        /*b788*/ 	.word	index@($_ZN7cutlass13device_kernelIN5flash19enable_sm80_to_sm89INS1_16FlashAttnBwdSm80INS1_25CollectiveMainloopBwdSm80ILi2ELi2EN4cute5tupleIJNS5_1CILi128EEES8_NS7_ILi64EEEEEENS_6half_tEfNS_4arch4Sm80ELb0ELb0ELb1ELb1ELb0ELb0ELb0ELb0ELi2ELi4ELi4ELi4ELb0EEENS1_24CollectiveEpilogueBwdGQAISA_fSD_Li256ELb1ELb0EEENS1_19SingleTileSchedulerILb1ELb0ELb0ELi128EEEEEEEEEvNT_6ParamsE$_ZZN4cute13to_mixed_bitsINS_5tupleIJNS1_IJNS_1CILi4EEENS2_ILi8EEEEEES3_NS2_ILi1EEEEEENS1_IJNS1_IJNS2_ILi128EEENS2_ILi0EEEEEENS2_ILi16EEES9_EEENS1_IJNS1_IJiiEEEiS9_EEEEEDaRKT_RKT0_RKT1_ENKUlRKT_RKT0_RKT1_E_clIS5_SA_SD_EEDaSQ_ST_SW_)
        /*b78c*/ 	.word	0x00000000


	//----- nvinfo : EIATTR_FRAME_SIZE
	.align		4
.L_7842:
        /*b790*/ 	.byte	0x04, 0x11
        /*b792*/ 	.short	(.L_7844 - .L_7843)
	.align		4
.L_7843:
        /*b794*/ 	.word	index@($_ZN7cutlass13device_kernelIN5flash19enable_sm80_to_sm89INS1_16FlashAttnBwdSm80INS1_25CollectiveMainloopBwdSm80ILi2ELi2EN4cute5tupleIJNS5_1CILi128EEES8_NS7_ILi64EEEEEENS_6half_tEfNS_4arch4Sm80ELb0ELb0ELb1ELb1ELb0ELb0ELb0ELb0ELi2ELi4ELi4ELi4ELb0EEENS1_24CollectiveEpilogueBwdGQAISA_fSD_Li256ELb1ELb0EEENS1_19SingleTileSchedulerILb1ELb0ELb0ELi128EEEEEEEEEvNT_6ParamsE$_ZZN4cute13to_mixed_bitsINS_5tupleIJNS1_IJNS_1CILi4EEENS2_ILi8EEEEEES3_NS2_ILi1EEEEEENS1_IJNS1_IJNS2_ILi128EEENS2_ILi0EEEEEENS2_ILi16EEES9_EEENS1_IJNS1_IJiiEEEiS9_EEEEEDaRKT_RKT0_RKT1_ENKUlRKT_RKT0_RKT1_E_clIS3_SB_iEEDaSQ_ST_SW_)
        /*b798*/ 	.word	0x00000000


	//----- nvinfo : EIATTR_FRAME_SIZE
	.align		4
.L_7844:
        /*b79c*/ 	.byte	0x04, 0x11
        /*b79e*/ 	.short	(.L_7846 - .L_7845)
	.align		4
.L_7845:
        /*b7a0*/ 	.word	index@($_ZN7cutlass13device_kernelIN5flash19enable_sm80_to_sm89INS1_16FlashAttnBwdSm80INS1_25CollectiveMainloopBwdSm80ILi2ELi2EN4cute5tupleIJNS5_1CILi128EEES8_NS7_ILi64EEEEEENS_6half_tEfNS_4arch4Sm80ELb0ELb0ELb1ELb1ELb0ELb0ELb0ELb0ELi2ELi4ELi4ELi4ELb0EEENS1_24CollectiveEpilogueBwdGQAISA_fSD_Li256ELb1ELb0EEENS1_19SingleTileSchedulerILb1ELb0ELb0ELi128EEEEEEEEEvNT_6ParamsE$_ZZN4cute13to_mixed_bitsINS_5tupleIJNS1_IJNS_1CILi4EEENS2_ILi8EEEEEES3_NS2_ILi1EEEEEENS1_IJNS1_IJNS2_ILi128EEENS2_ILi0EEEEEENS2_ILi16EEES9_EEENS1_IJNS1_IJiiEEEiS9_EEEEEDaRKT_RKT0_RKT1_ENKUlDpRKT_E_clIJNS_9MixedBitsILj0ELj384EEENSU_ILj0ELj48EEENS2_ILj0EEEEEEDaSR_)
        /*b7a4*/ 	.word	0x00000000


	//----- nvinfo : EIATTR_FRAME_SIZE
	.align		4
.L_7846:
        /*b7a8*/ 	.byte	0x04, 0x11
        /*b7aa*/ 	.short	(.L_7848 - .L_7847)
	.align		4
.L_7847:
        /*b7ac*/ 	.word	index@($_ZN7cutlass13device_kernelIN5flash19enable_sm80_to_sm89INS1_16FlashAttnBwdSm80INS1_25CollectiveMainloopBwdSm80ILi2ELi2EN4cute5tupleIJNS5_1CILi128EEES8_NS7_ILi64EEEEEENS_6half_tEfNS_4arch4Sm80ELb0ELb0ELb1ELb1ELb0ELb0ELb0ELb0ELi2ELi4ELi4ELi4ELb0EEENS1_24CollectiveEpilogueBwdGQAISA_fSD_Li256ELb1ELb0EEENS1_19SingleTileSchedulerILb1ELb0ELb0ELi128EEEEEEEEEvNT_6ParamsE$_ZZN4cute13to_mixed_bitsINS_5tupleIJNS1_IJNS_1CILi4EEENS2_ILi8EEEEEES3_NS2_ILi1EEEEEENS1_IJNS1_IJNS2_ILi0EEENS2_ILi64EEEEEES8_S8_EEENS1_IJNS1_IJiiEEEiS8_EEEEEDaRKT_RKT0_RKT1_ENKUlRKT_RKT0_RKT1_E_clIS5_SA_SC_EEDaSP_SS_SV_)
        /*b7b0*/ 	.word	0x00000000


	//----- nvinfo : EIATTR_FRAME_SIZE
	.align		4
.L_7848:
        /*b7b4*/ 	.byte	0x04, 0x11
        /*b7b6*/ 	.short	(.L_7850 - .L_7849)
	.align		4
.L_7849:
        /*b7b8*/ 	.word	index@($_ZN7cutlass13device_kernelIN5flash19enable_sm80_to_sm89INS1_16FlashAttnBwdSm80INS1_25CollectiveMainloopBwdSm80ILi2ELi2EN4cute5tupleIJNS5_1CILi128EEES8_NS7_ILi64EEEEEENS_6half_tEfNS_4arch4Sm80ELb0ELb0ELb1ELb1ELb0ELb0ELb0ELb0ELi2ELi4ELi4ELi4ELb0EEENS1_24CollectiveEpilogueBwdGQAISA_fSD_Li256ELb1ELb0EEENS1_19SingleTileSchedulerILb1ELb0ELb0ELi128EEEEEEEEEvNT_6ParamsE$_ZZN4cute13to_mixed_bitsINS_5tupleIJNS1_IJNS_1CILi4EEENS2_ILi8EEEEEES3_NS2_ILi1EEEEEENS1_IJNS1_IJNS2_ILi0EEENS2_ILi64EEEEEES8_S8_EEENS1_IJNS1_IJiiEEEiS8_EEEEEDaRKT_RKT0_RKT1_ENKUlDpRKT_E_clIJNS_9MixedBitsILj0ELj448EEENS2_ILj0EEESV_EEEDaSQ_)
        /*b7bc*/ 	.word	0x00000000


	//----- nvinfo : EIATTR_FRAME_SIZE
	.align		4
.L_7850:
        /*b7c0*/ 	.byte	0x04, 0x11
        /*b7c2*/ 	.short	(.L_7852 - .L_7851)
	.align		4
.L_7851:
        /*b7c4*/ 	.word	index@($_ZN7cutlass13device_kernelIN5flash19enable_sm80_to_sm89INS1_16FlashAttnBwdSm80INS1_25CollectiveMainloopBwdSm80ILi2ELi2EN4cute5tupleIJNS5_1CILi128EEES8_NS7_ILi64EEEEEENS_6half_tEfNS_4arch4Sm80ELb0ELb0ELb1ELb1ELb0ELb0ELb0ELb0ELi2ELi4ELi4ELi4ELb0EEENS1_24CollectiveEpilogueBwdGQAISA_fSD_Li256ELb1ELb0EEENS1_19SingleTileSchedulerILb1ELb0ELb0ELi128EEEEEEEEEvNT_6ParamsE$_ZZN4cute13to_mixed_bitsINS_5tupleIJNS1_IJNS_1CILi4EEENS2_ILi8EEEEEENS2_ILi2EEENS2_ILi1EEEEEENS1_IJNS1_IJNS2_ILi128EEENS2_ILi0EEEEEES4_SA_EEENS1_IJNS1_IJiiEEEiSA_EEEEEDaRKT_RKT0_RKT1_ENKUlRKT_RKT0_RKT1_E_clIS6_S4_iEEDaSQ_ST_SW_)
        /*b7c8*/ 	.word	0x00000000


	//----- nvinfo : EIATTR_FRAME_SIZE
	.align		4
.L_7852:
        /*b7cc*/ 	.byte	0x04, 0x11
        /*b7ce*/ 	.short	(.L_7854 - .L_7853)
	.align		4
.L_7853:
        /*b7d0*/ 	.word	index@($_ZN7cutlass13device_kernelIN5flash19enable_sm80_to_sm89INS1_16FlashAttnBwdSm80INS1_25CollectiveMainloopBwdSm80ILi2ELi2EN4cute5tupleIJNS5_1CILi128EEES8_NS7_ILi64EEEEEENS_6half_tEfNS_4arch4Sm80ELb0ELb0ELb1ELb1ELb0ELb0ELb0ELb0ELi2ELi4ELi4ELi4ELb0EEENS1_24CollectiveEpilogueBwdGQAISA_fSD_Li256ELb1ELb0EEENS1_19SingleTileSchedulerILb1ELb0ELb0ELi128EEEEEEEEEvNT_6ParamsE$_ZZN4cute13to_mixed_bitsINS_5tupleIJNS1_IJNS_1CILi4EEENS2_ILi8EEEEEENS2_ILi2EEENS2_ILi1EEEEEENS1_IJNS1_IJNS2_ILi128EEENS2_ILi0EEEEEES4_SA_EEENS1_IJNS1_IJiiEEEiSA_EEEEEDaRKT_RKT0_RKT1_ENKUlRKT_RKT0_RKT1_E_clIS5_SB_SD_EEDaSQ_ST_SW_)
        /*b7d4*/ 	.word	0x00000000


	//----- nvinfo : EIATTR_FRAME_SIZE
	.align		4
.L_7854:
        /*b7d8*/ 	.byte	0x04, 0x11
        /*b7da*/ 	.short	(.L_7856 - .L_7855)
	.align		4
.L_7855:
        /*b7dc*/ 	.word	index@($_ZN7cutlass13device_kernelIN5flash19enable_sm80_to_sm89INS1_16FlashAttnBwdSm80INS1_25CollectiveMainloopBwdSm80ILi2ELi2EN4cute5tupleIJNS5_1CILi128EEES8_NS7_ILi64EEEEEENS_6half_tEfNS_4arch4Sm80ELb0ELb0ELb1ELb1ELb0ELb0ELb0ELb0ELi2ELi4ELi4ELi4ELb0EEENS1_24CollectiveEpilogueBwdGQAISA_fSD_Li256ELb1ELb0EEENS1_19SingleTileSchedulerILb1ELb0ELb0ELi128EEEEEEEEEvNT_6ParamsE$_ZZN4cute13to_mixed_bitsINS_5tupleIJNS1_IJNS_1CILi4EEENS2_ILi8EEEEEENS2_ILi2EEENS2_ILi1EEEEEENS1_IJNS1_IJNS2_ILi128EEENS2_ILi0EEEEEES4_SA_EEENS1_IJNS1_IJiiEEEiSA_EEEEEDaRKT_RKT0_RKT1_ENKUlDpRKT_E_clIJNS_9MixedBitsILj0ELj384EEENSU_ILj0ELj8EEENS2_ILj0EEEEEEDaSR_)
        /*b7e0*/ 	.word	0x00000000


	//----- nvinfo : EIATTR_FRAME_SIZE
	.align		4
.L_7856:
        /*b7e4*/ 	.byte	0x04, 0x11
        /*b7e6*/ 	.short	(.L_7858 - .L_7857)
	.align		4
.L_7857:
        /*b7e8*/ 	.word	index@($_ZN7cutlass13device_kernelIN5flash19enable_sm80_to_sm89INS1_16FlashAttnBwdSm80INS1_25CollectiveMainloopBwdSm80ILi2ELi2EN4cute5tupleIJNS5_1CILi128EEES8_NS7_ILi64EEEEEENS_6half_tEfNS_4arch4Sm80ELb0ELb0ELb1ELb1ELb0ELb0ELb0ELb0ELi2ELi4ELi4ELi4ELb0EEENS1_24CollectiveEpilogueBwdGQAISA_fSD_Li256ELb1ELb0EEENS1_19SingleTileSchedulerILb1ELb0ELb0ELi128EEEEEEEEEvNT_6ParamsE$_ZZN4cute13to_mixed_bitsINS_5tupleIJNS1_IJNS_1CILi4EEENS2_ILi8EEEEEENS2_ILi2EEENS2_ILi1EEEEEENS1_IJNS1_IJNS2_ILi0EEENS2_ILi64EEEEEES9_S9_EEENS1_IJNS1_IJiiEEEiS9_EEEEEDaRKT_RKT0_RKT1_ENKUlRKT_RKT0_RKT1_E_clIS5_SB_SD_EEDaSQ_ST_SW_)
        /*b7ec*/ 	.word	0x00000000


	//----- nvinfo : EIATTR_FRAME_SIZE
	.align		4
.L_7858:
        /*b7f0*/ 	.byte	0x04, 0x11
        /*b7f2*/ 	.short	(.L_7860 - .L_7859)
	.align		4
.L_7859:
        /*b7f4*/ 	.word	index@($_ZN7cutlass13device_kernelIN5flash19enable_sm80_to_sm89INS1_16FlashAttnBwdSm80INS1_25CollectiveMainloopBwdSm80ILi2ELi2EN4cute5tupleIJNS5_1CILi128EEES8_NS7_ILi64EEEEEENS_6half_tEfNS_4arch4Sm80ELb0ELb0ELb1ELb1ELb0ELb0ELb0ELb0ELi2ELi4ELi4ELi4ELb0EEENS1_24CollectiveEpilogueBwdGQAISA_fSD_Li256ELb1ELb0EEENS1_19SingleTileSchedulerILb1ELb0ELb0ELi128EEEEEEEEEvNT_6ParamsE$_ZZN4cute13to_mixed_bitsINS_5tupleIJNS1_IJNS_1CILi4EEENS2_ILi8EEEEEENS2_ILi2EEENS2_ILi1EEEEEENS1_IJNS1_IJNS2_ILi0EEENS2_ILi64EEEEEES9_S9_EEENS1_IJNS1_IJiiEEEiS9_EEEEEDaRKT_RKT0_RKT1_ENKUlDpRKT_E_clIJNS_9MixedBitsILj0ELj448EEENS2_ILj0EEESW_EEEDaSR_)
        /*b7f8*/ 	.word	0x00000000


	//----- nvinfo : EIATTR_FRAME_SIZE
	.align		4
.L_7860:
        /*b7fc*/ 	.byte	0x04, 0x11
        /*b7fe*/ 	.short	(.L_7862 - .L_7861)
	.align		4
.L_7861:
        /*b800*/ 	.word	index@($_ZN7cutlass13device_kernelIN5flash19enable_sm80_to_sm89INS1_16FlashAttnBwdSm80INS1_25CollectiveMainloopBwdSm80ILi2ELi2EN4cute5tupleIJNS5_1CILi128EEES8_NS7_ILi64EEEEEENS_6half_tEfNS_4arch4Sm80ELb0ELb0ELb1ELb1ELb0ELb0ELb0ELb0ELi2ELi4ELi4ELi4ELb0EEENS1_24CollectiveEpilogueBwdGQAISA_fSD_Li256ELb1ELb0EEENS1_19SingleTileSchedulerILb1ELb0ELb0ELi128EEEEEEEEEvNT_6ParamsE$_ZZN4cute12filter_tupleINS_5tupleIJNS_1CILi4096EEENS1_IJiiEEEEEEZNS_16flatten_to_tupleIS5_EEDaRKT_EUlRKT_E_EEDaS9_OT0_ENKUlDpSC_E_clIJNS1_IJS3_EEES4_EEEDaSG_)
        /*b804*/ 	.word	0x00000000


	//----- nvinfo : EIATTR_FRAME_SIZE
	.align		4
.L_7862:
        /*b808*/ 	.byte	0x04, 0x11
        /*b80a*/ 	.short	(.L_7864 - .L_7863)
	.align		4
.L_7863:
        /*b80c*/ 	.word	index@($_ZN7cutlass13device_kernelIN5flash19enable_sm80_to_sm89INS1_16FlashAttnBwdSm80INS1_25CollectiveMainloopBwdSm80ILi2ELi2EN4cute5tupleIJNS5_1CILi128EEES8_NS7_ILi64EEEEEENS_6half_tEfNS_4arch4Sm80ELb0ELb0ELb1ELb1ELb0ELb0ELb0ELb0ELi2ELi4ELi4ELi4ELb0EEENS1_24CollectiveEpilogueBwdGQAISA_fSD_Li256ELb1ELb0EEENS1_19SingleTileSchedulerILb1ELb0ELb0ELi128EEEEEEEEEvNT_6ParamsE$_ZZN4cute12filter_tupleINS_5tupleIJNS_1CILi4096EEENS1_IJNS1_IJiiEEENS2_ILi8192EEEEEEEEEZNS_16flatten_to_tupleIS7_EEDaRKT_EUlRKT_E_EEDaSB_OT0_ENKUlDpSE_E_clIJNS1_IJS3_EEENS1_IJiiS5_EEEEEEDaSI_)
        /*b810*/ 	.word	0x00000000


	//----- nvinfo : EIATTR_FRAME_SIZE
	.align		4
.L_7864:
        /*b814*/ 	.byte	0x04, 0x11
        /*b816*/ 	.short	(.L_7866 - .L_7865)
	.align		4
.L_7865:
        /*b818*/ 	.word	index@($_ZN7cutlass13device_kernelIN5flash19enable_sm80_to_sm89INS1_16FlashAttnBwdSm80INS1_25CollectiveMainloopBwdSm80ILi2ELi2EN4cute5tupleIJNS5_1CILi128EEES8_NS7_ILi64EEEEEENS_6half_tEfNS_4arch4Sm80ELb0ELb0ELb1ELb1ELb0ELb0ELb0ELb0ELi2ELi4ELi4ELi4ELb0EEENS1_24CollectiveEpilogueBwdGQAISA_fSD_Li256ELb1ELb0EEENS1_19SingleTileSchedulerILb1ELb0ELb0ELi128EEEEEEEEEvNT_6ParamsE$_ZZN4cute12filter_tupleINS_5tupleIJNS_1CILi1EEENS1_IJiiiEEENS2_ILi64EEENS1_IJNS2_ILi72EEENS2_ILi144EEENS2_ILi288EEEEEENS2_ILi512EEEEEEZNS_7flattenISB_EEDaRKT_EUlRKT_E_EEDaSF_OT0_ENKUlDpSI_E_clIJNS1_IJS3_EEES4_NS1_IJS5_EEES9_NS1_IJSA_EEEEEEDaSM_)
        /*b81c*/ 	.word	0x00000000


	//----- nvinfo : EIATTR_FRAME_SIZE
	.align		4
.L_7866:
        /*b820*/ 	.byte	0x04, 0x11
        /*b822*/ 	.short	(.L_7868 - .L_7867)
	.align		4
.L_7867:
        /*b824*/ 	.word	index@($_ZN7cutlass13device_kernelIN5flash19enable_sm80_to_sm89INS1_16FlashAttnBwdSm80INS1_25CollectiveMainloopBwdSm80ILi2ELi2EN4cute5tupleIJNS5_1CILi128EEES8_NS7_ILi64EEEEEENS_6half_tEfNS_4arch4Sm80ELb0ELb0ELb1ELb1ELb0ELb0ELb0ELb0ELi2ELi4ELi4ELi4ELb0EEENS1_24CollectiveEpilogueBwdGQAISA_fSD_Li256ELb1ELb0EEENS1_19SingleTileSchedulerILb1ELb0ELb0ELi128EEEEEEEEEvNT_6ParamsE$_ZZN4cute12filter_tupleINS_5tupleIJNS_1CILi1EEENS1_IJNS2_ILi8EEEiiEEENS2_ILi64EEENS1_IJiNS2_ILi144EEENS2_ILi288EEEEEENS2_ILi512EEEEEEZNS_7flattenISB_EEDaRKT_EUlRKT_E_EEDaSF_OT0_ENKUlDpSI_E_clIJNS1_IJS3_EEES5_NS1_IJS6_EEES9_NS1_IJSA_EEEEEEDaSM_)
        /*b828*/ 	.word	0x00000000


	//----- nvinfo : EIATTR_FRAME_SIZE
	.align		4
.L_7868:
        /*b82c*/ 	.byte	0x04, 0x11
        /*b82e*/ 	.short	(.L_7870 - .L_7869)
	.align		4
.L_7869:
        /*b830*/ 	.word	index@($_ZN7cutlass13device_kernelIN5flash19enable_sm80_to_sm89INS1_16FlashAttnBwdSm80INS1_25CollectiveMainloopBwdSm80ILi2ELi2EN4cute5tupleIJNS5_1CILi128EEES8_NS7_ILi64EEEEEENS_6half_tEfNS_4arch4Sm80ELb0ELb0ELb1ELb1ELb0ELb0ELb0ELb0ELi2ELi4ELi4ELi4ELb0EEENS1_24CollectiveEpilogueBwdGQAISA_fSD_Li256ELb1ELb0EEENS1_19SingleTileSchedulerILb1ELb0ELb0ELi128EEEEEEEEEvNT_6ParamsE$_ZZN4cute12filter_tupleINS_5tupleIJNS_1CILi1024EEENS1_IJiiEEEEEEZNS_16flatten_to_tupleIS5_EEDaRKT_EUlRKT_E_EEDaS9_OT0_ENKUlDpSC_E_clIJNS1_IJS3_EEES4_EEEDaSG_)
        /*b834*/ 	.word	0x00000000


	//----- nvinfo : EIATTR_FRAME_SIZE
	.align		4
.L_7870:
        /*b838*/ 	.byte	0x04, 0x11
        /*b83a*/ 	.short	(.L_7872 - .L_7871)
	.align		4
.L_7871:
        /*b83c*/ 	.word	index@($_ZN7cutlass13device_kernelIN5flash19enable_sm80_to_sm89INS1_16FlashAttnBwdSm80INS1_25CollectiveMainloopBwdSm80ILi2ELi2EN4cute5tupleIJNS5_1CILi128EEES8_NS7_ILi64EEEEEENS_6half_tEfNS_4arch4Sm80ELb0ELb0ELb1ELb1ELb0ELb0ELb0ELb0ELi2ELi4ELi4ELi4ELb0EEENS1_24CollectiveEpilogueBwdGQAISA_fSD_Li256ELb1ELb0EEENS1_19SingleTileSchedulerILb1ELb0ELb0ELi128EEEEEEEEEvNT_6ParamsE$_ZZN4cute12filter_tupleINS_5tupleIJNS_10UnderscoreES2_iEEENS1_IJNS1_IJNS_1CILi1EEENS4_ILi0EEEEEEiNS4_ILi1024EEEEEEZNS_5sliceIS3_S9_EEDaRKT_RKT0_EUlRKT_RKT0_E_EEDaSD_SG_OT1_ENKUlDpSJ_E_clIJNS1_IJS7_EEENS1_IJiEEENS1_IJEEEEEEDaSQ_)
        /*b840*/ 	.word	0x00000000


	//----- nvinfo : EIATTR_FRAME_SIZE
	.align		4
.L_7872:
        /*b844*/ 	.byte	0x04, 0x11
        /*b846*/ 	.short	(.L_7874 - .L_7873)
	.align		4
.L_7873:
        /*b848*/ 	.word	index@($_ZN7cutlass13device_kernelIN5flash19enable_sm80_to_sm89INS1_16FlashAttnBwdSm80INS1_25CollectiveMainloopBwdSm80ILi2ELi2EN4cute5tupleIJNS5_1CILi128EEES8_NS7_ILi64EEEEEENS_6half_tEfNS_4arch4Sm80ELb0ELb0ELb1ELb1ELb0ELb0ELb0ELb0ELi2ELi4ELi4ELi4ELb0EEENS1_24CollectiveEpilogueBwdGQAISA_fSD_Li256ELb1ELb0EEENS1_19SingleTileSchedulerILb1ELb0ELb0ELi128EEEEEEEEEvNT_6ParamsE$_ZZN4cute12filter_tupleINS_5tupleIJNS_10UnderscoreES2_S2_iEEENS1_IJNS1_IJNS_1CILi1EEENS4_ILi0EEEEEEiNS4_ILi1024EEENS4_ILi8192EEEEEEZNS_5sliceIS3_SA_EEDaRKT_RKT0_EUlRKT_RKT0_E_EEDaSE_SH_OT1_ENKUlDpSK_E_clIJNS1_IJS7_EEENS1_IJiEEENS1_IJS8_EEENS1_IJEEEEEEDaSR_)
        /*b84c*/ 	.word	0x00000000


	//----- nvinfo : EIATTR_FRAME_SIZE
	.align		4
.L_7874:
        /*b850*/ 	.byte	0x04, 0x11
        /*b852*/ 	.short	(.L_7876 - .L_7875)
	.align		4
.L_7875:
        /*b854*/ 	.word	index@($_ZN7cutlass13device_kernelIN5flash19enable_sm80_to_sm89INS1_16FlashAttnBwdSm80INS1_25CollectiveMainloopBwdSm80ILi2ELi2EN4cute5tupleIJNS5_1CILi128EEES8_NS7_ILi64EEEEEENS_6half_tEfNS_4arch4Sm80ELb0ELb0ELb1ELb1ELb0ELb0ELb0ELb0ELi2ELi4ELi4ELi4ELb0EEENS1_24CollectiveEpilogueBwdGQAISA_fSD_Li256ELb1ELb0EEENS1_19SingleTileSchedulerILb1ELb0ELb0ELi128EEEEEEEEEvNT_6ParamsE$_ZZN4cute12filter_tupleINS_5tupleIJNS_10UnderscoreES2_S2_iEEENS1_IJNS1_IJNS_1CILi1EEENS4_ILi0EEEEEENS4_ILi4096EEENS1_IJiiEEENS1_IJS6_NS4_ILi8192EEEEEEEEEZNS_5sliceIS3_SC_EEDaRKT_RKT0_EUlRKT_RKT0_E_EEDaSG_SJ_OT1_ENKUlDpSM_E_clIJNS1_IJS7_EEENS1_IJS8_EEENS1_IJS9_EEENS1_IJEEEEEEDaST_)
        /*b858*/ 	.word	0x00000000


	//----- nvinfo : EIATTR_FRAME_SIZE
	.align		4
.L_7876:
        /*b85c*/ 	.byte	0x04, 0x11
        /*b85e*/ 	.short	(.L_7878 - .L_7877)
	.align		4
.L_7877:
        /*b860*/ 	.word	index@($_ZN7cutlass13device_kernelIN5flash19enable_sm80_to_sm89INS1_16FlashAttnBwdSm80INS1_25CollectiveMainloopBwdSm80ILi2ELi2EN4cute5tupleIJNS5_1CILi128EEES8_NS7_ILi64EEEEEENS_6half_tEfNS_4arch4Sm80ELb0ELb0ELb1ELb1ELb0ELb0ELb0ELb0ELi2ELi4ELi4ELi4ELb0EEENS1_24CollectiveEpilogueBwdGQAISA_fSD_Li256ELb1ELb0EEENS1_19SingleTileSchedulerILb1ELb0ELb0ELi128EEEEEEEEEvNT_6ParamsE$_ZZN4cute12filter_tupleINS_5tupleIJNS_10UnderscoreES2_NS_1CILi0EEEEEENS1_IJNS1_IJNS3_ILi1EEES4_EEEiNS3_ILi1024EEEEEEZNS_5sliceIS5_S9_EEDaRKT_RKT0_EUlRKT_RKT0_E_EEDaSD_SG_OT1_ENKUlDpSJ_E_clIJNS1_IJS7_EEENS1_IJiEEENS1_IJEEEEEEDaSQ_)
        /*b864*/ 	.word	0x00000000


	//----- nvinfo : EIATTR_FRAME_SIZE
	.align		4
.L_7878:
        /*b868*/ 	.byte	0x04, 0x11
        /*b86a*/ 	.short	(.L_7880 - .L_7879)
	.align		4
.L_7879:
        /*b86c*/ 	.word	index@($_ZN7cutlass13device_kernelIN5flash19enable_sm80_to_sm89INS1_16FlashAttnBwdSm80INS1_25CollectiveMainloopBwdSm80ILi2ELi2EN4cute5tupleIJNS5_1CILi128EEES8_NS7_ILi64EEEEEENS_6half_tEfNS_4arch4Sm80ELb0ELb0ELb1ELb1ELb0ELb0ELb0ELb0ELi2ELi4ELi4ELi4ELb0EEENS1_24CollectiveEpilogueBwdGQAISA_fSD_Li256ELb1ELb0EEENS1_19SingleTileSchedulerILb1ELb0ELb0ELi128EEEEEEEEEvNT_6ParamsE$_ZZN4cute12filter_tupleINS_5tupleIJNS1_IJiiEEENS_1CILi1024EEEEEEZNS_16flatten_to_tupleIS5_EEDaRKT_EUlRKT_E_EEDaS9_OT0_ENKUlDpSC_E_clIJS2_NS1_IJS4_EEEEEEDaSG_)
        /*b870*/ 	.word	0x00000000


	//----- nvinfo : EIATTR_FRAME_SIZE
	.align		4
.L_7880:
        /*b874*/ 	.byte	0x04, 0x11
        /*b876*/ 	.short	(.L_7882 - .L_7881)
	.align		4
.L_7881:
        /*b878*/ 	.word	index@($_ZN7cutlass13device_kernelIN5flash19enable_sm80_to_sm89INS1_16FlashAttnBwdSm80INS1_25CollectiveMainloopBwdSm80ILi2ELi2EN4cute5tupleIJNS5_1CILi128EEES8_NS7_ILi64EEEEEENS_6half_tEfNS_4arch4Sm80ELb0ELb0ELb1ELb1ELb0ELb0ELb0ELb0ELi2ELi4ELi4ELi4ELb0EEENS1_24CollectiveEpilogueBwdGQAISA_fSD_Li256ELb1ELb0EEENS1_19SingleTileSchedulerILb1ELb0ELb0ELi128EEEEEEEEEvNT_6ParamsE$_ZZN4cute12filter_tupleINS_5tupleIJNS1_IJiNS1_IJiNS_1CILi0EEEEEEEEENS1_IJNS_10UnderscoreENS1_IJS6_S6_EEEEEEEEES9_ZNS_4diceIS9_S9_EEDaRKT_RKT0_EUlRKT_RKT0_E_EEDaSD_SG_OT1_ENKUlDpSJ_E_clIJNS1_IJiiS3_EEENS1_IJEEEEEEDaSQ_)
        /*b87c*/ 	.word	0x00000000


	//----- nvinfo : EIATTR_FRAME_SIZE
	.align		4
.L_7882:
        /*b880*/ 	.byte	0x04, 0x11
        /*b882*/ 	.short	(.L_7884 - .L_7883)
	.align		4
.L_7883:
        /*b884*/ 	.word	index@($_ZN7cutlass13device_kernelIN5flash19enable_sm80_to_sm89INS1_16FlashAttnBwdSm80INS1_25CollectiveMainloopBwdSm80ILi2ELi2EN4cute5tupleIJNS5_1CILi128EEES8_NS7_ILi64EEEEEENS_6half_tEfNS_4arch4Sm80ELb0ELb0ELb1ELb1ELb0ELb0ELb0ELb0ELi2ELi4ELi4ELi4ELb0EEENS1_24CollectiveEpilogueBwdGQAISA_fSD_Li256ELb1ELb0EEENS1_19SingleTileSchedulerILb1ELb0ELb0ELi128EEEEEEEEEvNT_6ParamsE$_ZZN4cute12filter_tupleINS_5tupleIJNS1_IJNS_1CILi0EEENS1_IJNS2_ILi1EEENS2_ILi512EEEiEEEEEENS2_ILi4096EEENS1_IJiNS2_ILi8192EEEEEEEEEZNS_7flattenISB_EEDaRKT_EUlRKT_E_EEDaSF_OT0_ENKUlDpSI_E_clIJNS1_IJS3_S4_S5_iEEENS1_IJS8_EEESA_EEEDaSM_)
        /*b888*/ 	.word	0x00000000


	//----- nvinfo : EIATTR_FRAME_SIZE
	.align		4
.L_7884:
        /*b88c*/ 	.byte	0x04, 0x11
        /*b88e*/ 	.short	(.L_7886 - .L_7885)
	.align		4
.L_7885:
        /*b890*/ 	.word	index@($_ZN7cutlass13device_kernelIN5flash19enable_sm80_to_sm89INS1_16FlashAttnBwdSm80INS1_25CollectiveMainloopBwdSm80ILi2ELi2EN4cute5tupleIJNS5_1CILi128EEES8_NS7_ILi64EEEEEENS_6half_tEfNS_4arch4Sm80ELb0ELb0ELb1ELb1ELb0ELb0ELb0ELb0ELi2ELi4ELi4ELi4ELb0EEENS1_24CollectiveEpilogueBwdGQAISA_fSD_Li256ELb1ELb0EEENS1_19SingleTileSchedulerILb1ELb0ELb0ELi128EEEEEEEEEvNT_6ParamsE$_ZZN4cute12filter_tupleINS_5tupleIJNS1_IJNS_10UnderscoreENS_1CILi0EEEEEENS1_IJS4_S2_EEEEEENS1_IJNS1_IJNS1_IJNS3_ILi1EEES4_EEES4_EEENS1_IJNS1_IJS4_S4_EEEiEEEEEEZNS_5sliceIS7_SD_EEDaRKT_RKT0_EUlRKT_RKT0_E_EEDaSH_SK_OT1_ENKUlDpSN_E_clIJNS1_IJS9_EEENS1_IJiEEEEEEDaSU_)
        /*b894*/ 	.word	0x00000000


	//----- nvinfo : EIATTR_FRAME_SIZE
	.align		4
.L_7886:
        /*b898*/ 	.byte	0x04, 0x11
        /*b89a*/ 	.short	(.L_7888 - .L_7887)
	.align		4
.L_7887:
        /*b89c*/ 	.word	index@($_ZN7cutlass13device_kernelIN5flash19enable_sm80_to_sm89INS1_16FlashAttnBwdSm80INS1_25CollectiveMainloopBwdSm80ILi2ELi2EN4cute5tupleIJNS5_1CILi128EEES8_NS7_ILi64EEEEEENS_6half_tEfNS_4arch4Sm80ELb0ELb0ELb1ELb1ELb0ELb0ELb0ELb0ELi2ELi4ELi4ELi4ELb0EEENS1_24CollectiveEpilogueBwdGQAISA_fSD_Li256ELb1ELb0EEENS1_19SingleTileSchedulerILb1ELb0ELb0ELi128EEEEEEEEEvNT_6ParamsE$_ZN7__half2aSEOKS_)
        /*b8a0*/ 	.word	0x00000000


	//----- nvinfo : EIATTR_FRAME_SIZE
	.align		4
.L_7888:
        /*b8a4*/ 	.byte	0x04, 0x11
        /*b8a6*/ 	.short	(.L_7890 - .L_7889)
	.align		4
.L_7889:
        /*b8a8*/ 	.word	index@($_ZN7cutlass13device_kernelIN5flash19enable_sm80_to_sm89INS1_16FlashAttnBwdSm80INS1_25CollectiveMainloopBwdSm80ILi2ELi2EN4cute5tupleIJNS5_1CILi128EEES8_NS7_ILi64EEEEEENS_6half_tEfNS_4arch4Sm80ELb0ELb0ELb1ELb1ELb0ELb0ELb0ELb0ELi2ELi4ELi4ELi4ELb0EEENS1_24CollectiveEpilogueBwdGQAISA_fSD_Li256ELb1ELb0EEENS1_19SingleTileSchedulerILb1ELb0ELb0ELi128EEEEEEEEEvNT_6ParamsE$_ZN73_INTERNAL_e48e4f46_37_flash_bwd_hdim64_fp16_softcap_sm80_cu_3fbc093a_281817__float22half2_rnE6float2)
        /*b8ac*/ 	.word	0x00000000


	//----- nvinfo : EIATTR_FRAME_SIZE
	.align		4
.L_7890:
        /*b8b0*/ 	.byte	0x04, 0x11
        /*b8b2*/ 	.short	(.L_7892 - .L_7891)
	.align		4
.L_7891:
        /*b8b4*/ 	.word	index@($_ZN7cutlass13device_kernelIN5flash19enable_sm80_to_sm89INS1_16FlashAttnBwdSm80INS1_25CollectiveMainloopBwdSm80ILi2ELi2EN4cute5tupleIJNS5_1CILi128EEES8_NS7_ILi64EEEEEENS_6half_tEfNS_4arch4Sm80ELb0ELb0ELb1ELb1ELb0ELb0ELb0ELb0ELi2ELi4ELi4ELi4ELb0EEENS1_24CollectiveEpilogueBwdGQAISA_fSD_Li256ELb1ELb0EEENS1_19SingleTileSchedulerILb1ELb0ELb0ELi128EEEEEEEEEvNT_6ParamsE$_ZN4cute8smem_ptrIPjECI1NS_12iter_adaptorIS1_S2_EEES1_)
        /*b8b8*/ 	.word	0x00000000


	//----- nvinfo : EIATTR_FRAME_SIZE
	.align		4
.L_7892:
        /*b8bc*/ 	.byte	0x04, 0x11
        /*b8be*/ 	.short	(.L_7894 - .L_7893)
	.align		4
.L_7893:
        /*b8c0*/ 	.word	index@($_ZN7cutlass13device_kernelIN5flash19enable_sm80_to_sm89INS1_16FlashAttnBwdSm80INS1_25CollectiveMainloopBwdSm80ILi2ELi2EN4cute5tupleIJNS5_1CILi128EEES8_NS7_ILi64EEEEEENS_6half_tEfNS_4arch4Sm80ELb0ELb0ELb1ELb1ELb0ELb0ELb0ELb0ELi2ELi4ELi4ELi4ELb0EEENS1_24CollectiveEpilogueBwdGQAISA_fSD_Li256ELb1ELb0EEENS1_19SingleTileSchedulerILb1ELb0ELb0ELi128EEEEEEEEEvNT_6ParamsE$_ZN4cute8smem_ptrIPfECI1NS_12iter_adaptorIS1_S2_EEES1_)
        /*b8c4*/ 	.word	0x00000000


	//----- nvinfo : EIATTR_FRAME_SIZE
	.align		4
.L_7894:
        /*b8c8*/ 	.byte	0x04, 0x11
        /*b8ca*/ 	.short	(.L_7896 - .L_7895)
	.align		4
.L_7895:
        /*b8cc*/ 	.word	index@($_ZN7cutlass13device_kernelIN5flash19enable_sm80_to_sm89INS1_16FlashAttnBwdSm80INS1_25CollectiveMainloopBwdSm80ILi2ELi2EN4cute5tupleIJNS5_1CILi128EEES8_NS7_ILi64EEEEEENS_6half_tEfNS_4arch4Sm80ELb0ELb0ELb1ELb1ELb0ELb0ELb0ELb0ELi2ELi4ELi4ELi4ELb0EEENS1_24CollectiveEpilogueBwdGQAISA_fSD_Li256ELb1ELb0EEENS1_19SingleTileSchedulerILb1ELb0ELb0ELi128EEEEEEEEEvNT_6ParamsE$_ZN4cute8smem_ptrIPN7cutlass9uint128_tEECI1NS_12iter_adaptorIS3_S4_EEES3_)
        /*b8d0*/ 	.word	0x00000000


	//----- nvinfo : EIATTR_FRAME_SIZE
	.align		4
.L_7896:
        /*b8d4*/ 	.byte	0x04, 0x11
        /*b8d6*/ 	.short	(.L_7898 - .L_7897)
	.align		4
.L_7897:
        /*b8d8*/ 	.word	index@($_ZN7cutlass13device_kernelIN5flash19enable_sm80_to_sm89INS1_16FlashAttnBwdSm80INS1_25CollectiveMainloopBwdSm80ILi2ELi2EN4cute5tupleIJNS5_1CILi128EEES8_NS7_ILi64EEEEEENS_6half_tEfNS_4arch4Sm80ELb0ELb0ELb1ELb1ELb0ELb0ELb0ELb0ELi2ELi4ELi4ELi4ELb0EEENS1_24CollectiveEpilogueBwdGQAISA_fSD_Li256ELb1ELb0EEENS1_19SingleTileSchedulerILb1ELb0ELb0ELi128EEEEEEEEEvNT_6ParamsE$_ZN4cute8smem_ptrIPN7cutlass6half_tEECI1NS_12iter_adaptorIS3_S4_EEES3_)
        /*b8dc*/ 	.word	0x00000000


	//----- nvinfo : EIATTR_FRAME_SIZE
	.align		4
.L_7898:
        /*b8e0*/ 	.byte	0x04, 0x11
        /*b8e2*/ 	.short	(.L_7900 - .L_7899)
	.align		4
.L_7899:
        /*b8e4*/ 	.word	index@($_ZN7cutlass13device_kernelIN5flash19enable_sm80_to_sm89INS1_16FlashAttnBwdSm80INS1_25CollectiveMainloopBwdSm80ILi2ELi2EN4cute5tupleIJNS5_1CILi128EEES8_NS7_ILi64EEEEEENS_6half_tEfNS_4arch4Sm80ELb0ELb0ELb1ELb1ELb0ELb0ELb0ELb0ELi2ELi4ELi4ELi4ELb0EEENS1_24CollectiveEpilogueBwdGQAISA_fSD_Li256ELb1ELb0EEENS1_19SingleTileSchedulerILb1ELb0ELb0ELi128EEEEEEEEEvNT_6ParamsE$_ZN4cute5tupleIJNS_7SwizzleILi3ELi3ELi3EEENS_9MixedBitsILj0ELj432EEENS_6LayoutINS0_IJNS0_IJNS_1CILi2EEES7_S7_EEES7_NS6_ILi8EEEEEENS0_IJNS0_IJNS6_ILi64EEES9_NS6_ILi512EEEEEENS6_ILi8192EEENS6_ILi1024EEEEEEEEEEC2ERKS2_RKS4_RKSH_)
        /*b8e8*/ 	.word	0x00000000


	//----- nvinfo : EIATTR_FRAME_SIZE
	.align		4
.L_7900:
        /*b8ec*/ 	.byte	0x04, 0x11
        /*b8ee*/ 	.short	(.L_7902 - .L_7901)
	.align		4
.L_7901:
        /*b8f0*/ 	.word	index@($_ZN7cutlass13device_kernelIN5flash19enable_sm80_to_sm89INS1_16FlashAttnBwdSm80INS1_25CollectiveMainloopBwdSm80ILi2ELi2EN4cute5tupleIJNS5_1CILi128EEES8_NS7_ILi64EEEEEENS_6half_tEfNS_4arch4Sm80ELb0ELb0ELb1ELb1ELb0ELb0ELb0ELb0ELi2ELi4ELi4ELi4ELb0EEENS1_24CollectiveEpilogueBwdGQAISA_fSD_Li256ELb1ELb0EEENS1_19SingleTileSchedulerILb1ELb0ELb0ELi128EEEEEEEEEvNT_6ParamsE$_ZN4cute5tupleIJNS0_IJNS_1CILi8EEENS1_ILi2EEES3_S3_S2_S3_EEENS0_IJNS1_ILi1EEEiiiNS1_ILi72EEENS1_ILi512EEEEEEEEC2ERKS4_RKS8_)
        /*b8f4*/ 	.word	0x00000000


	//----- nvinfo : EIATTR_FRAME_SIZE
	.align		4
.L_7902:
        /*b8f8*/ 	.byte	0x04, 0x11
        /*b8fa*/ 	.short	(.L_7904 - .L_7903)
	.align		4
.L_7903:
        /*b8fc*/ 	.word	index@($_ZN7cutlass13device_kernelIN5flash19enable_sm80_to_sm89INS1_16FlashAttnBwdSm80INS1_25CollectiveMainloopBwdSm80ILi2ELi2EN4cute5tupleIJNS5_1CILi128EEES8_NS7_ILi64EEEEEENS_6half_tEfNS_4arch4Sm80ELb0ELb0ELb1ELb1ELb0ELb0ELb0ELb0ELi2ELi4ELi4ELi4ELb0EEENS1_24CollectiveEpilogueBwdGQAISA_fSD_Li256ELb1ELb0EEENS1_19SingleTileSchedulerILb1ELb0ELb0ELi128EEEEEEEEEvNT_6ParamsE$_ZN4cute5tupleIJNS0_IJNS_1CILi8EEENS0_IJNS1_ILi2EEES3_S3_EEENS1_ILi1EEES4_S5_EEENS0_IJS5_NS0_IJiiiEEENS1_ILi64EEENS0_IJNS1_ILi72EEENS1_ILi144EEENS1_ILi288EEEEEENS1_ILi512EEEEEEEEC2ERKS6_RKSE_)
        /*b900*/ 	.word	0x00000000


	//----- nvinfo : EIATTR_FRAME_SIZE
	.align		4
.L_7904:
        /*b904*/ 	.byte	0x04, 0x11
        /*b906*/ 	.short	(.L_7906 - .L_7905)
	.align		4
.L_7905:
        /*b908*/ 	.word	index@($_ZN7cutlass13device_kernelIN5flash19enable_sm80_to_sm89INS1_16FlashAttnBwdSm80INS1_25CollectiveMainloopBwdSm80ILi2ELi2EN4cute5tupleIJNS5_1CILi128EEES8_NS7_ILi64EEEEEENS_6half_tEfNS_4arch4Sm80ELb0ELb0ELb1ELb1ELb0ELb0ELb0ELb0ELi2ELi4ELi4ELi4ELb0EEENS1_24CollectiveEpilogueBwdGQAISA_fSD_Li256ELb1ELb0EEENS1_19SingleTileSchedulerILb1ELb0ELb0ELi128EEEEEEEEEvNT_6ParamsE$_ZN4cute5tupleIJNS0_IJNS_1CILi8EEENS0_IJNS1_ILi2EEES3_S3_EEENS1_ILi1EEES4_S5_EEENS0_IJS5_NS0_IJS2_iiEEENS1_ILi64EEENS0_IJiNS1_ILi144EEENS1_ILi288EEEEEENS1_ILi512EEEEEEEEC2ERKS6_RKSD_)
        /*b90c*/ 	.word	0x00000000


	//----- nvinfo : EIATTR_FRAME_SIZE
	.align		4
.L_7906:
        /*b910*/ 	.byte	0x04, 0x11
        /*b912*/ 	.short	(.L_7908 - .L_7907)
	.align		4
.L_7907:
        /*b914*/ 	.word	index@($_ZN7cutlass13device_kernelIN5flash19enable_sm80_to_sm89INS1_16FlashAttnBwdSm80INS1_25CollectiveMainloopBwdSm80ILi2ELi2EN4cute5tupleIJNS5_1CILi128EEES8_NS7_ILi64EEEEEENS_6half_tEfNS_4arch4Sm80ELb0ELb0ELb1ELb1ELb0ELb0ELb0ELb0ELi2ELi4ELi4ELi4ELb0EEENS1_24CollectiveEpilogueBwdGQAISA_fSD_Li256ELb1ELb0EEENS1_19SingleTileSchedulerILb1ELb0ELb0ELi128EEEEEEEEEvNT_6ParamsE$_ZN4cute5tupleIJNS0_IJNS_1CILi2EEEEEENS0_IJiEEEEEC2ERKS3_RKS4_)
        /*b918*/ 	.word	0x00000000


	//----- nvinfo : EIATTR_FRAME_SIZE
	.align		4
.L_7908:
        /*b91c*/ 	.byte	0x04, 0x11
        /*b91e*/ 	.short	(.L_7910 - .L_7909)
	.align		4
.L_7909:
        /*b920*/ 	.word	index@($_ZN7cutlass13device_kernelIN5flash19enable_sm80_to_sm89INS1_16FlashAttnBwdSm80INS1_25CollectiveMainloopBwdSm80ILi2ELi2EN4cute5tupleIJNS5_1CILi128EEES8_NS7_ILi64EEEEEENS_6half_tEfNS_4arch4Sm80ELb0ELb0ELb1ELb1ELb0ELb0ELb0ELb0ELi2ELi4ELi4ELi4ELb0EEENS1_24CollectiveEpilogueBwdGQAISA_fSD_Li256ELb1ELb0EEENS1_19SingleTileSchedulerILb1ELb0ELb0ELi128EEEEEEEEEvNT_6ParamsE$_ZN4cute5tupleIJNS0_IJNS_1CILi16EEENS1_ILi2EEES3_S3_NS1_ILi4EEES3_EEENS0_IJNS1_ILi1EEEiiiNS1_ILi144EEENS1_ILi512EEEEEEEEC2ERKS5_RKS9_)
        /*b924*/ 	.word	0x00000000


	//----- nvinfo : EIATTR_FRAME_SIZE
	.align		4
.L_7910:
        /*b928*/ 	.byte	0x04, 0x11
        /*b92a*/ 	.short	(.L_7912 - .L_7911)
	.align		4
.L_7911:
        /*b92c*/ 	.word	index@($_ZN7cutlass13device_kernelIN5flash19enable_sm80_to_sm89INS1_16FlashAttnBwdSm80INS1_25CollectiveMainloopBwdSm80ILi2ELi2EN4cute5tupleIJNS5_1CILi128EEES8_NS7_ILi64EEEEEENS_6half_tEfNS_4arch4Sm80ELb0ELb0ELb1ELb1ELb0ELb0ELb0ELb0ELi2ELi4ELi4ELi4ELb0EEENS1_24CollectiveEpilogueBwdGQAISA_fSD_Li256ELb1ELb0EEENS1_19SingleTileSchedulerILb1ELb0ELb0ELi128EEEEEEEEEvNT_6ParamsE$_ZN4cute5tupleIJNS0_IJNS0_IJNS_1CILi8EEENS1_ILi1EEEEEENS1_ILi2EEES2_EEENS0_IJNS0_IJS3_NS1_ILi0EEEEEEiNS1_ILi1024EEEEEEEEC2ERKS6_RKSA_)
        /*b930*/ 	.word	0x00000000


	//----- nvinfo : EIATTR_FRAME_SIZE
	.align		4
.L_7912:
        /*b934*/ 	.byte	0x04, 0x11
        /*b936*/ 	.short	(.L_7914 - .L_7913)
	.align		4
.L_7913:
        /*b938*/ 	.word	index@($_ZN7cutlass13device_kernelIN5flash19enable_sm80_to_sm89INS1_16FlashAttnBwdSm80INS1_25CollectiveMainloopBwdSm80ILi2ELi2EN4cute5tupleIJNS5_1CILi128EEES8_NS7_ILi64EEEEEENS_6half_tEfNS_4arch4Sm80ELb0ELb0ELb1ELb1ELb0ELb0ELb0ELb0ELi2ELi4ELi4ELi4ELb0EEENS1_24CollectiveEpilogueBwdGQAISA_fSD_Li256ELb1ELb0EEENS1_19SingleTileSchedulerILb1ELb0ELb0ELi128EEEEEEEEEvNT_6ParamsE$_ZN4cute5tupleIJNS0_IJNS0_IJNS_1CILi8EEENS1_ILi1EEEEEENS1_ILi2EEENS0_IJS5_S5_EEEEEENS0_IJNS0_IJS3_NS1_ILi0EEEEEENS1_ILi4096EEENS0_IJiiEEEEEEEEC2ERKS7_RKSC_)
        /*b93c*/ 	.word	0x00000000


	//----- nvinfo : EIATTR_FRAME_SIZE
	.align		4
.L_7914:
        /*b940*/ 	.byte	0x04, 0x11
        /*b942*/ 	.short	(.L_7916 - .L_7915)
	.align		4
.L_7915:
        /*b944*/ 	.word	index@($_ZN7cutlass13device_kernelIN5flash19enable_sm80_to_sm89INS1_16FlashAttnBwdSm80INS1_25CollectiveMainloopBwdSm80ILi2ELi2EN4cute5tupleIJNS5_1CILi128EEES8_NS7_ILi64EEEEEENS_6half_tEfNS_4arch4Sm80ELb0ELb0ELb1ELb1ELb0ELb0ELb0ELb0ELi2ELi4ELi4ELi4ELb0EEENS1_24CollectiveEpilogueBwdGQAISA_fSD_Li256ELb1ELb0EEENS1_19SingleTileSchedulerILb1ELb0ELb0ELi128EEEEEEEEEvNT_6ParamsE$_ZN4cute5tupleIJNS0_IJNS0_IJNS_1CILi8EEENS1_ILi1EEEEEENS1_ILi2EEEEEENS0_IJNS0_IJS3_NS1_ILi0EEEEEEiEEEEEC2ERKS6_RKS9_)
        /*b948*/ 	.word	0x00000000


	//----- nvinfo : EIATTR_FRAME_SIZE
	.align		4
.L_7916:
        /*b94c*/ 	.byte	0x04, 0x11
        /*b94e*/ 	.short	(.L_7918 - .L_7917)
	.align		4
.L_7917:
        /*b950*/ 	.word	index@($_ZN7cutlass13device_kernelIN5flash19enable_sm80_to_sm89INS1_16FlashAttnBwdSm80INS1_25CollectiveMainloopBwdSm80ILi2ELi2EN4cute5tupleIJNS5_1CILi128EEES8_NS7_ILi64EEEEEENS_6half_tEfNS_4arch4Sm80ELb0ELb0ELb1ELb1ELb0ELb0ELb0ELb0ELi2ELi4ELi4ELi4ELb0EEENS1_24CollectiveEpilogueBwdGQAISA_fSD_Li256ELb1ELb0EEENS1_19SingleTileSchedulerILb1ELb0ELb0ELi128EEEEEEEEEvNT_6ParamsE$_ZN4cute5tupleIJNS0_IJNS0_IJNS_1CILi8EEENS1_ILi1EEEEEENS0_IJNS1_ILi2EEEEEEEEENS0_IJNS0_IJS3_NS1_ILi0EEEEEENS0_IJiEEEEEEEEC2ERKS7_RKSB_)
        /*b954*/ 	.word	0x00000000


	//----- nvinfo : EIATTR_FRAME_SIZE
	.align		4
.L_7918:
        /*b958*/ 	.byte	0x04, 0x11
        /*b95a*/ 	.short	(.L_7920 - .L_7919)
	.align		4
.L_7919:
        /*b95c*/ 	.word	index@($_ZN7cutlass13device_kernelIN5flash19enable_sm80_to_sm89INS1_16FlashAttnBwdSm80INS1_25CollectiveMainloopBwdSm80ILi2ELi2EN4cute5tupleIJNS5_1CILi128EEES8_NS7_ILi64EEEEEENS_6half_tEfNS_4arch4Sm80ELb0ELb0ELb1ELb1ELb0ELb0ELb0ELb0ELi2ELi4ELi4ELi4ELb0EEENS1_24CollectiveEpilogueBwdGQAISA_fSD_Li256ELb1ELb0EEENS1_19SingleTileSchedulerILb1ELb0ELb0ELi128EEEEEEEEEvNT_6ParamsE$_ZN4cute5tupleIJNS0_IJNS0_IJNS_1CILi2EEES2_S2_EEES2_NS0_IJS2_S2_EEEEEENS0_IJNS0_IJNS1_ILi1EEENS1_ILi512EEEiEEENS1_ILi4096EEENS0_IJiiEEEEEEEEC2ERKS5_RKSB_)
        /*b960*/ 	.word	0x00000000


	//----- nvinfo : EIATTR_FRAME_SIZE
	.align		4
.L_7920:
        /*b964*/ 	.byte	0x04, 0x11
        /*b966*/ 	.short	(.L_7922 - .L_7921)
	.align		4
.L_7921:
        /*b968*/ 	.word	index@($_ZN7cutlass13device_kernelIN5flash19enable_sm80_to_sm89INS1_16FlashAttnBwdSm80INS1_25CollectiveMainloopBwdSm80ILi2ELi2EN4cute5tupleIJNS5_1CILi128EEES8_NS7_ILi64EEEEEENS_6half_tEfNS_4arch4Sm80ELb0ELb0ELb1ELb1ELb0ELb0ELb0ELb0ELi2ELi4ELi4ELi4ELb0EEENS1_24CollectiveEpilogueBwdGQAISA_fSD_Li256ELb1ELb0EEENS1_19SingleTileSchedulerILb1ELb0ELb0ELi128EEEEEEEEEvNT_6ParamsE$_ZN4cute5tupleIJNS0_IJNS0_IJNS_1CILi2EEES2_S2_EEES2_NS0_IJNS0_IJS2_S2_EEES2_EEEEEENS0_IJNS0_IJNS1_ILi1EEENS1_ILi512EEEiEEENS1_ILi4096EEENS0_IJNS0_IJiiEEENS1_ILi8192EEEEEEEEEEEC2ERKS6_RKSE_)
        /*b96c*/ 	.word	0x00000000


	//----- nvinfo : EIATTR_FRAME_SIZE
	.align		4
.L_7922:
        /*b970*/ 	.byte	0x04, 0x11
        /*b972*/ 	.short	(.L_7924 - .L_7923)
	.align		4
.L_7923:
        /*b974*/ 	.word	index@($_ZN7cutlass13device_kernelIN5flash19enable_sm80_to_sm89INS1_16FlashAttnBwdSm80INS1_25CollectiveMainloopBwdSm80ILi2ELi2EN4cute5tupleIJNS5_1CILi128EEES8_NS7_ILi64EEEEEENS_6half_tEfNS_4arch4Sm80ELb0ELb0ELb1ELb1ELb0ELb0ELb0ELb0ELi2ELi4ELi4ELi4ELb0EEENS1_24CollectiveEpilogueBwdGQAISA_fSD_Li256ELb1ELb0EEENS1_19SingleTileSchedulerILb1ELb0ELb0ELi128EEEEEEEEEvNT_6ParamsE$_ZN4cute5tupleIJNS0_IJNS0_IJNS_1CILi2EEES2_EEES3_NS1_ILi8EEEEEENS0_IJNS0_IJiNS1_ILi512EEEEEENS0_IJiiEEENS1_ILi1024EEEEEEEEC2ERKS5_RKSA_)
        /*b978*/ 	.word	0x00000000


	//----- nvinfo : EIATTR_FRAME_SIZE
	.align		4
.L_7924:
        /*b97c*/ 	.byte	0x04, 0x11
        /*b97e*/ 	.short	(.L_7926 - .L_7925)
	.align		4
.L_7925:
        /*b980*/ 	.word	index@($_ZN7cutlass13device_kernelIN5flash19enable_sm80_to_sm89INS1_16FlashAttnBwdSm80INS1_25CollectiveMainloopBwdSm80ILi2ELi2EN4cute5tupleIJNS5_1CILi128EEES8_NS7_ILi64EEEEEENS_6half_tEfNS_4arch4Sm80ELb0ELb0ELb1ELb1ELb0ELb0ELb0ELb0ELi2ELi4ELi4ELi4ELb0EEENS1_24CollectiveEpilogueBwdGQAISA_fSD_Li256ELb1ELb0EEENS1_19SingleTileSchedulerILb1ELb0ELb0ELi128EEEEEEEEEvNT_6ParamsE$_ZN4cute5tupleIJNS0_IJNS0_IJNS_1CILi2EEES2_EEENS1_ILi8EEES3_EEENS0_IJNS0_IJNS1_ILi1EEEiEEENS1_ILi1024EEENS0_IJiiEEEEEEEEC2ERKS5_RKSA_)
        /*b984*/ 	.word	0x00000000


	//----- nvinfo : EIATTR_FRAME_SIZE
	.align		4
.L_7926:
        /*b988*/ 	.byte	0x04, 0x11
        /*b98a*/ 	.short	(.L_7928 - .L_7927)
	.align		4
.L_7927:
        /*b98c*/ 	.word	index@($_ZN7cutlass13device_kernelIN5flash19enable_sm80_to_sm89INS1_16FlashAttnBwdSm80INS1_25CollectiveMainloopBwdSm80ILi2ELi2EN4cute5tupleIJNS5_1CILi128EEES8_NS7_ILi64EEEEEENS_6half_tEfNS_4arch4Sm80ELb0ELb0ELb1ELb1ELb0ELb0ELb0ELb0ELi2ELi4ELi4ELi4ELb0EEENS1_24CollectiveEpilogueBwdGQAISA_fSD_Li256ELb1ELb0EEENS1_19SingleTileSchedulerILb1ELb0ELb0ELi128EEEEEEEEEvNT_6ParamsE$_ZN4cute5tupleIJNS0_IJNS0_IJNS_1CILi1EEENS0_IJS2_NS1_ILi2EEES3_EEEEEES3_NS0_IJS3_S3_EEEEEENS0_IJNS0_IJNS1_ILi0EEENS0_IJS2_NS1_ILi256EEEiEEEEEENS1_ILi2048EEENS0_IJiNS1_ILi4096EEEEEEEEEEEC2ERKS7_RKSF_)
        /*b990*/ 	.word	0x00000000


	//----- nvinfo : EIATTR_FRAME_SIZE
	.align		4
.L_7928:
        /*b994*/ 	.byte	0x04, 0x11
        /*b996*/ 	.short	(.L_7930 - .L_7929)
	.align		4
.L_7929:
        /*b998*/ 	.word	index@($_ZN7cutlass13device_kernelIN5flash19enable_sm80_to_sm89INS1_16FlashAttnBwdSm80INS1_25CollectiveMainloopBwdSm80ILi2ELi2EN4cute5tupleIJNS5_1CILi128EEES8_NS7_ILi64EEEEEENS_6half_tEfNS_4arch4Sm80ELb0ELb0ELb1ELb1ELb0ELb0ELb0ELb0ELi2ELi4ELi4ELi4ELb0EEENS1_24CollectiveEpilogueBwdGQAISA_fSD_Li256ELb1ELb0EEENS1_19SingleTileSchedulerILb1ELb0ELb0ELi128EEEEEEEEEvNT_6ParamsE$_ZN4cute5tupleIJNS0_IJNS0_IJNS0_IJNS_1CILi8EEENS1_ILi1EEEEEES3_EEENS0_IJNS0_IJS3_S3_EEENS1_ILi2EEEEEEEEENS0_IJNS0_IJNS0_IJS3_NS1_ILi0EEEEEESA_EEENS0_IJNS0_IJSA_SA_EEEiEEEEEEEEC2ERKS9_RKSF_)
        /*b99c*/ 	.word	0x00000000


	//----- nvinfo : EIATTR_FRAME_SIZE
	.align		4
.L_7930:
        /*b9a0*/ 	.byte	0x04, 0x11
        /*b9a2*/ 	.short	(.L_7932 - .L_7931)
	.align		4
.L_7931:
        /*b9a4*/ 	.word	index@($_ZN7cutlass13device_kernelIN5flash19enable_sm80_to_sm89INS1_16FlashAttnBwdSm80INS1_25CollectiveMainloopBwdSm80ILi2ELi2EN4cute5tupleIJNS5_1CILi128EEES8_NS7_ILi64EEEEEENS_6half_tEfNS_4arch4Sm80ELb0ELb0ELb1ELb1ELb0ELb0ELb0ELb0ELi2ELi4ELi4ELi4ELb0EEENS1_24CollectiveEpilogueBwdGQAISA_fSD_Li256ELb1ELb0EEENS1_19SingleTileSchedulerILb1ELb0ELb0ELi128EEEEEEEEEvNT_6ParamsE$_ZN4cute5tupleIJNS0_IJNS0_IJNS0_IJNS_1CILi8EEENS1_ILi1EEEEEENS0_IJS3_S3_EEEEEENS0_IJS3_NS1_ILi2EEEEEEEEENS0_IJNS0_IJNS0_IJS3_NS1_ILi0EEEEEENS0_IJSA_SA_EEEEEENS0_IJSA_iEEEEEEEEC2ERKS9_RKSF_)
        /*b9a8*/ 	.word	0x00000000


	//----- nvinfo : EIATTR_FRAME_SIZE
	.align		4
.L_7932:
        /*b9ac*/ 	.byte	0x04, 0x11
        /*b9ae*/ 	.short	(.L_7934 - .L_7933)
	.align		4
.L_7933:
        /*b9b0*/ 	.word	index@($_ZN7cutlass13device_kernelIN5flash19enable_sm80_to_sm89INS1_16FlashAttnBwdSm80INS1_25CollectiveMainloopBwdSm80ILi2ELi2EN4cute5tupleIJNS5_1CILi128EEES8_NS7_ILi64EEEEEENS_6half_tEfNS_4arch4Sm80ELb0ELb0ELb1ELb1ELb0ELb0ELb0ELb0ELi2ELi4ELi4ELi4ELb0EEENS1_24CollectiveEpilogueBwdGQAISA_fSD_Li256ELb1ELb0EEENS1_19SingleTileSchedulerILb1ELb0ELb0ELi128EEEEEEEEEvNT_6ParamsE$_ZN4cute3eso3ESOILb1ELb0EJNS_6LayoutINS_5tupleIJNS_1CILi4EEEEEENS3_IJNS4_ILi1EEEEEEEENS_10ViewEngineIPfEEEEC2ERKS9_RKSC_)
        /*b9b4*/ 	.word	0x00000000


	//----- nvinfo : EIATTR_FRAME_SIZE
	.align		4
.L_7934:
        /*b9b8*/ 	.byte	0x04, 0x11
        /*b9ba*/ 	.short	(.L_7936 - .L_7935)
	.align		4
.L_7935:
        /*b9bc*/ 	.word	index@($_ZN7cutlass13device_kernelIN5flash19enable_sm80_to_sm89INS1_16FlashAttnBwdSm80INS1_25CollectiveMainloopBwdSm80ILi2ELi2EN4cute5tupleIJNS5_1CILi128EEES8_NS7_ILi64EEEEEENS_6half_tEfNS_4arch4Sm80ELb0ELb0ELb1ELb1ELb0ELb0ELb0ELb0ELi2ELi4ELi4ELi4ELb0EEENS1_24CollectiveEpilogueBwdGQAISA_fSD_Li256ELb1ELb0EEENS1_19SingleTileSchedulerILb1ELb0ELb0ELi128EEEEEEEEEvNT_6ParamsE$_ZN4cute3eso3ESOILb1ELb0EJNS_6LayoutINS_5tupleIJNS_1CILi1EEENS4_ILi4EEEEEENS3_IJNS4_ILi0EEES5_EEEEENS_10ViewEngineIPfEEEEC2ERKSA_RKSD_)
        /*b9c0*/ 	.word	0x00000000


	//----- nvinfo : EIATTR_FRAME_SIZE
	.align		4
.L_7936:
        /*b9c4*/ 	.byte	0x04, 0x11
        /*b9c6*/ 	.short	(.L_7938 - .L_7937)
	.align		4
.L_7937:
        /*b9c8*/ 	.word	index@($_ZN7cutlass13device_kernelIN5flash19enable_sm80_to_sm89INS1_16FlashAttnBwdSm80INS1_25CollectiveMainloopBwdSm80ILi2ELi2EN4cute5tupleIJNS5_1CILi128EEES8_NS7_ILi64EEEEEENS_6half_tEfNS_4arch4Sm80ELb0ELb0ELb1ELb1ELb0ELb0ELb0ELb0ELi2ELi4ELi4ELi4ELb0EEENS1_24CollectiveEpilogueBwdGQAISA_fSD_Li256ELb1ELb0EEENS1_19SingleTileSchedulerILb1ELb0ELb0ELi128EEEEEEEEEvNT_6ParamsE$_ZN4cute3eso3ESOILb1ELb0EJNS_6LayoutINS_5tupleIJNS_1CILi1EEENS3_IJNS4_ILi2EEES6_EEEEEENS3_IJNS4_ILi0EEENS3_IJNS4_ILi8EEENS4_ILi64EEEEEEEEEEENS_10ViewEngineINS_8smem_ptrIPfEEEEEEC2ERKSE_RKSJ_)
        /*b9cc*/ 	.word	0x00000000


	//----- nvinfo : EIATTR_FRAME_SIZE
	.align		4
.L_7938:
        /*b9d0*/ 	.byte	0x04, 0x11
        /*b9d2*/ 	.short	(.L_7940 - .L_7939)
	.align		4
.L_7939:
        /*b9d4*/ 	.word	index@($_ZN7cutlass13device_kernelIN5flash19enable_sm80_to_sm89INS1_16FlashAttnBwdSm80INS1_25CollectiveMainloopBwdSm80ILi2ELi2EN4cute5tupleIJNS5_1CILi128EEES8_NS7_ILi64EEEEEENS_6half_tEfNS_4arch4Sm80ELb0ELb0ELb1ELb1ELb0ELb0ELb0ELb0ELi2ELi4ELi4ELi4ELb0EEENS1_24CollectiveEpilogueBwdGQAISA_fSD_Li256ELb1ELb0EEENS1_19SingleTileSchedulerILb1ELb0ELb0ELi128EEEEEEEEEvNT_6ParamsE$_ZN4cute3eso3ESOILb1ELb0EJNS_6LayoutINS_5tupleIJNS3_IJNS_1CILi8EEENS4_ILi1EEEEEENS4_ILi4EEES8_EEENS3_IJNS3_IJS6_NS4_ILi0EEEEEES5_NS4_ILi32EEEEEEEENS_10ViewEngineIPN7cutlass6half_tEEEEEC2ERKSE_RKSJ_)
        /*b9d8*/ 	.word	0x00000000


	//----- nvinfo : EIATTR_FRAME_SIZE
	.align		4
.L_7940:
        /*b9dc*/ 	.byte	0x04, 0x11
        /*b9de*/ 	.short	(.L_7942 - .L_7941)
	.align		4
.L_7941:
        /*b9e0*/ 	.word	index@($_ZN7cutlass13device_kernelIN5flash19enable_sm80_to_sm89INS1_16FlashAttnBwdSm80INS1_25CollectiveMainloopBwdSm80ILi2ELi2EN4cute5tupleIJNS5_1CILi128EEES8_NS7_ILi64EEEEEENS_6half_tEfNS_4arch4Sm80ELb0ELb0ELb1ELb1ELb0ELb0ELb0ELb0ELi2ELi4ELi4ELi4ELb0EEENS1_24CollectiveEpilogueBwdGQAISA_fSD_Li256ELb1ELb0EEENS1_19SingleTileSchedulerILb1ELb0ELb0ELi128EEEEEEEEEvNT_6ParamsE$_ZN4cute3eso3ESOILb1ELb0EJNS_6LayoutINS_5tupleIJNS3_IJNS_1CILi8EEENS4_ILi1EEEEEENS4_ILi4EEEEEENS3_IJNS3_IJS6_NS4_ILi0EEEEEES5_EEEEEiEEC2ERKSD_RKi)
        /*b9e4*/ 	.word	0x00000000


	//----- nvinfo : EIATTR_FRAME_SIZE
	.align		4
.L_7942:
        /*b9e8*/ 	.byte	0x04, 0x11
        /*b9ea*/ 	.short	(.L_7944 - .L_7943)
	.align		4
.L_7943:
        /*b9ec*/ 	.word	index@($_ZN7cutlass13device_kernelIN5flash19enable_sm80_to_sm89INS1_16FlashAttnBwdSm80INS1_25CollectiveMainloopBwdSm80ILi2ELi2EN4cute5tupleIJNS5_1CILi128EEES8_NS7_ILi64EEEEEENS_6half_tEfNS_4arch4Sm80ELb0ELb0ELb1ELb1ELb0ELb0ELb0ELb0ELi2ELi4ELi4ELi4ELb0EEENS1_24CollectiveEpilogueBwdGQAISA_fSD_Li256ELb1ELb0EEENS1_19SingleTileSchedulerILb1ELb0ELb0ELi128EEEEEEEEEvNT_6ParamsE$_ZN4cute3eso3ESOILb1ELb0EJNS_6LayoutINS_5tupleIJNS3_IJNS_1CILi8EEENS4_ILi1EEEEEENS4_ILi4EEEEEENS3_IJNS3_IJS6_NS4_ILi0EEEEEES5_EEEEENS_10ViewEngineIPN7cutlass6half_tEEEEEC2ERKSD_RKSI_)
        /*b9f0*/ 	.word	0x00000000


	//----- nvinfo : EIATTR_FRAME_SIZE
	.align		4
.L_7944:
        /*b9f4*/ 	.byte	0x04, 0x11
        /*b9f6*/ 	.short	(.L_7946 - .L_7945)
	.align		4
.L_7945:
        /*b9f8*/ 	.word	index@($_ZN7cutlass13device_kernelIN5flash19enable_sm80_to_sm89INS1_16FlashAttnBwdSm80INS1_25CollectiveMainloopBwdSm80ILi2ELi2EN4cute5tupleIJNS5_1CILi128EEES8_NS7_ILi64EEEEEENS_6half_tEfNS_4arch4Sm80ELb0ELb0ELb1ELb1ELb0ELb0ELb0ELb0ELi2ELi4ELi4ELi4ELb0EEENS1_24CollectiveEpilogueBwdGQAISA_fSD_Li256ELb1ELb0EEENS1_19SingleTileSchedulerILb1ELb0ELb0ELi128EEEEEEEEEvNT_6ParamsE$_ZN4cute3eso3ESOILb1ELb0EJNS_6LayoutINS_5tupleIJNS3_IJNS_1CILi8EEENS4_ILi1EEEEEENS4_ILi4EEEEEENS3_IJNS3_IJS6_NS4_ILi0EEEEEENS4_ILi2048EEEEEEEEiEEC2ERKSE_RKi)
        /*b9fc*/ 	.word	0x00000000


	//----- nvinfo : EIATTR_FRAME_SIZE
	.align		4
.L_7946:
        /*ba00*/ 	.byte	0x04, 0x11
        /*ba02*/ 	.short	(.L_7948 - .L_7947)
	.align		4
.L_7947:
        /*ba04*/ 	.word	index@($_ZN7cutlass13device_kernelIN5flash19enable_sm80_to_sm89INS1_16FlashAttnBwdSm80INS1_25CollectiveMainloopBwdSm80ILi2ELi2EN4cute5tupleIJNS5_1CILi128EEES8_NS7_ILi64EEEEEENS_6half_tEfNS_4arch4Sm80ELb0ELb0ELb1ELb1ELb0ELb0ELb0ELb0ELi2ELi4ELi4ELi4ELb0EEENS1_24CollectiveEpilogueBwdGQAISA_fSD_Li256ELb1ELb0EEENS1_19SingleTileSchedulerILb1ELb0ELb0ELi128EEEEEEEEEvNT_6ParamsE$_ZN4cute3eso3ESOILb1ELb0EJNS_6LayoutINS_5tupleIJNS3_IJNS_1CILi8EEENS4_ILi1EEEEEENS4_ILi4EEEEEENS3_IJNS3_IJS6_NS4_ILi0EEEEEENS4_ILi2048EEEEEEEENS_10ViewEngineINS_8smem_ptrIPN7cutlass6half_tEEEEEEEC2ERKSE_RKSL_)
        /*ba08*/ 	.word	0x00000000


	//----- nvinfo : EIATTR_FRAME_SIZE
	.align		4
.L_7948:
        /*ba0c*/ 	.byte	0x04, 0x11
        /*ba0e*/ 	.short	(.L_7950 - .L_7949)
	.align		4
.L_7949:
        /*ba10*/ 	.word	index@($_ZN7cutlass13device_kernelIN5flash19enable_sm80_to_sm89INS1_16FlashAttnBwdSm80INS1_25CollectiveMainloopBwdSm80ILi2ELi2EN4cute5tupleIJNS5_1CILi128EEES8_NS7_ILi64EEEEEENS_6half_tEfNS_4arch4Sm80ELb0ELb0ELb1ELb1ELb0ELb0ELb0ELb0ELi2ELi4ELi4ELi4ELb0EEENS1_24CollectiveEpilogueBwdGQAISA_fSD_Li256ELb1ELb0EEENS1_19SingleTileSchedulerILb1ELb0ELb0ELi128EEEEEEEEEvNT_6ParamsE$_ZN4cute3eso3ESOILb1ELb0EJNS_6LayoutINS_5tupleIJNS3_IJNS_1CILi8EEENS4_ILi1EEEEEENS4_ILi2EEES5_EEENS3_IJNS3_IJS6_NS4_ILi0EEEEEENS4_ILi64EEES5_EEEEENS_10ViewEngineIPN7cutlass6half_tEEEEEC2ERKSE_RKSJ_)
        /*ba14*/ 	.word	0x00000000


	//----- nvinfo : EIATTR_FRAME_SIZE
	.align		4
.L_7950:
        /*ba18*/ 	.byte	0x04, 0x11
        /*ba1a*/ 	.short	(.L_7952 - .L_7951)
	.align		4
.L_7951:
        /*ba1c*/ 	.word	index@($_ZN7cutlass13device_kernelIN5flash19enable_sm80_to_sm89INS1_16FlashAttnBwdSm80INS1_25CollectiveMainloopBwdSm80ILi2ELi2EN4cute5tupleIJNS5_1CILi128EEES8_NS7_ILi64EEEEEENS_6half_tEfNS_4arch4Sm80ELb0ELb0ELb1ELb1ELb0ELb0ELb0ELb0ELi2ELi4ELi4ELi4ELb0EEENS1_24CollectiveEpilogueBwdGQAISA_fSD_Li256ELb1ELb0EEENS1_19SingleTileSchedulerILb1ELb0ELb0ELi128EEEEEEEEEvNT_6ParamsE$_ZN4cute3eso3ESOILb1ELb0EJNS_6LayoutINS_5tupleIJNS3_IJNS_1CILi8EEENS4_ILi1EEEEEENS4_ILi2EEENS4_ILi4EEEEEENS3_IJNS3_IJS6_NS4_ILi0EEEEEES5_NS4_ILi16EEEEEEEENS_10ViewEngineIPN7cutlass6half_tEEEEEC2ERKSF_RKSK_)
        /*ba20*/ 	.word	0x00000000


	//----- nvinfo : EIATTR_FRAME_SIZE
	.align		4
.L_7952:
        /*ba24*/ 	.byte	0x04, 0x11
        /*ba26*/ 	.short	(.L_7954 - .L_7953)
	.align		4
.L_7953:
        /*ba28*/ 	.word	index@($_ZN7cutlass13device_kernelIN5flash19enable_sm80_to_sm89INS1_16FlashAttnBwdSm80INS1_25CollectiveMainloopBwdSm80ILi2ELi2EN4cute5tupleIJNS5_1CILi128EEES8_NS7_ILi64EEEEEENS_6half_tEfNS_4arch4Sm80ELb0ELb0ELb1ELb1ELb0ELb0ELb0ELb0ELi2ELi4ELi4ELi4ELb0EEENS1_24CollectiveEpilogueBwdGQAISA_fSD_Li256ELb1ELb0EEENS1_19SingleTileSchedulerILb1ELb0ELb0ELi128EEEEEEEEEvNT_6ParamsE$_ZN4cute3eso3ESOILb1ELb0EJNS_6LayoutINS_5tupleIJNS3_IJNS_1CILi8EEENS4_ILi1EEEEEENS4_ILi2EEENS3_IJNS4_ILi4EEES8_EEEEEENS3_IJNS3_IJS6_NS4_ILi0EEEEEES5_NS3_IJNS4_ILi32EEENS4_ILi16EEEEEEEEEEENS_10ViewEngineIPN7cutlass6half_tEEEEEC2ERKSI_RKSN_)
        /*ba2c*/ 	.word	0x00000000


	//----- nvinfo : EIATTR_FRAME_SIZE
	.align		4
.L_7954:
        /*ba30*/ 	.byte	0x04, 0x11
        /*ba32*/ 	.short	(.L_7956 - .L_7955)
	.align		4
.L_7955:
        /*ba34*/ 	.word	index@($_ZN7cutlass13device_kernelIN5flash19enable_sm80_to_sm89INS1_16FlashAttnBwdSm80INS1_25CollectiveMainloopBwdSm80ILi2ELi2EN4cute5tupleIJNS5_1CILi128EEES8_NS7_ILi64EEEEEENS_6half_tEfNS_4arch4Sm80ELb0ELb0ELb1ELb1ELb0ELb0ELb0ELb0ELi2ELi4ELi4ELi4ELb0EEENS1_24CollectiveEpilogueBwdGQAISA_fSD_Li256ELb1ELb0EEENS1_19SingleTileSchedulerILb1ELb0ELb0ELi128EEEEEEEEEvNT_6ParamsE$_ZN4cute3eso3ESOILb1ELb0EJNS_6LayoutINS_5tupleIJNS3_IJNS_1CILi8EEENS4_ILi1EEEEEENS4_ILi2EEEEEENS3_IJNS3_IJS6_NS4_ILi0EEEEEES5_EEEEEiEEC2ERKSD_RKi)
        /*ba38*/ 	.word	0x00000000


	//----- nvinfo : EIATTR_FRAME_SIZE
	.align		4
.L_7956:
        /*ba3c*/ 	.byte	0x04, 0x11
        /*ba3e*/ 	.short	(.L_7958 - .L_7957)
	.align		4
.L_7957:
        /*ba40*/ 	.word	index@($_ZN7cutlass13device_kernelIN5flash19enable_sm80_to_sm89INS1_16FlashAttnBwdSm80INS1_25CollectiveMainloopBwdSm80ILi2ELi2EN4cute5tupleIJNS5_1CILi128EEES8_NS7_ILi64EEEEEENS_6half_tEfNS_4arch4Sm80ELb0ELb0ELb1ELb1ELb0ELb0ELb0ELb0ELi2ELi4ELi4ELi4ELb0EEENS1_24CollectiveEpilogueBwdGQAISA_fSD_Li256ELb1ELb0EEENS1_19SingleTileSchedulerILb1ELb0ELb0ELi128EEEEEEEEEvNT_6ParamsE$_ZN4cute3eso3ESOILb1ELb0EJNS_6LayoutINS_5tupleIJNS3_IJNS_1CILi8EEENS4_ILi1EEEEEENS4_ILi2EEEEEENS3_IJNS3_IJS6_NS4_ILi0EEEEEES5_EEEEENS_10ViewEngineIPN7cutlass6half_tEEEEEC2ERKSD_RKSI_)
        /*ba44*/ 	.word	0x00000000


	//----- nvinfo : EIATTR_FRAME_SIZE
	.align		4
.L_7958:
        /*ba48*/ 	.byte	0x04, 0x11
        /*ba4a*/ 	.short	(.L_7960 - .L_7959)
	.align		4
.L_7959:
        /*ba4c*/ 	.word	index@($_ZN7cutlass13device_kernelIN5flash19enable_sm80_to_sm89INS1_16FlashAttnBwdSm80INS1_25CollectiveMainloopBwdSm80ILi2ELi2EN4cute5tupleIJNS5_1CILi128EEES8_NS7_ILi64EEEEEENS_6half_tEfNS_4arch4Sm80ELb0ELb0ELb1ELb1ELb0ELb0ELb0ELb0ELi2ELi4ELi4ELi4ELb0EEENS1_24CollectiveEpilogueBwdGQAISA_fSD_Li256ELb1ELb0EEENS1_19SingleTileSchedulerILb1ELb0ELb0ELi128EEEEEEEEEvNT_6ParamsE$_ZN4cute3eso3ESOILb1ELb0EJNS_6LayoutINS_5tupleIJNS3_IJNS_1CILi8EEENS4_ILi1EEEEEENS4_ILi2EEEEEENS3_IJNS3_IJS6_NS4_ILi0EEEEEENS4_ILi8192EEEEEEEEiEEC2ERKSE_RKi)
        /*ba50*/ 	.word	0x00000000


	//----- nvinfo : EIATTR_FRAME_SIZE
	.align		4
.L_7960:
        /*ba54*/ 	.byte	0x04, 0x11
        /*ba56*/ 	.short	(.L_7962 - .L_7961)
	.align		4
.L_7961:
        /*ba58*/ 	.word	index@($_ZN7cutlass13device_kernelIN5flash19enable_sm80_to_sm89INS1_16FlashAttnBwdSm80INS1_25CollectiveMainloopBwdSm80ILi2ELi2EN4cute5tupleIJNS5_1CILi128EEES8_NS7_ILi64EEEEEENS_6half_tEfNS_4arch4Sm80ELb0ELb0ELb1ELb1ELb0ELb0ELb0ELb0ELi2ELi4ELi4ELi4ELb0EEENS1_24CollectiveEpilogueBwdGQAISA_fSD_Li256ELb1ELb0EEENS1_19SingleTileSchedulerILb1ELb0ELb0ELi128EEEEEEEEEvNT_6ParamsE$_ZN4cute3eso3ESOILb1ELb0EJNS_6LayoutINS_5tupleIJNS3_IJNS_1CILi8EEENS4_ILi1EEEEEENS4_ILi2EEEEEENS3_IJNS3_IJS6_NS4_ILi0EEEEEENS4_ILi8192EEEEEEEENS_10ViewEngineINS_8smem_ptrIPN7cutlass6half_tEEEEEEEC2ERKSE_RKSL_)
        /*ba5c*/ 	.word	0x00000000


	//----- nvinfo : EIATTR_FRAME_SIZE
	.align		4
.L_7962:
        /*ba60*/ 	.byte	0x04, 0x11
        /*ba62*/ 	.short	(.L_7964 - .L_7963)
	.align		4
.L_7963:
        /*ba64*/ 	.word	index@($_ZN7cutlass13device_kernelIN5flash19enable_sm80_to_sm89INS1_16FlashAttnBwdSm80INS1_25CollectiveMainloopBwdSm80ILi2ELi2EN4cute5tupleIJNS5_1CILi128EEES8_NS7_ILi64EEEEEENS_6half_tEfNS_4arch4Sm80ELb0ELb0ELb1ELb1ELb0ELb0ELb0ELb0ELi2ELi4ELi4ELi4ELb0EEENS1_24CollectiveEpilogueBwdGQAISA_fSD_Li256ELb1ELb0EEENS1_19SingleTileSchedulerILb1ELb0ELb0ELi128EEEEEEEEEvNT_6ParamsE$_ZN4cute3eso3ESOILb1ELb0EJNS_6LayoutINS_5tupleIJNS3_IJNS_1CILi8EEENS4_ILi1EEEEEENS4_ILi2EEEEEENS3_IJNS3_IJS6_NS4_ILi0EEEEEENS4_ILi64EEEEEEEEiEEC2ERKSE_RKi)
        /*ba68*/ 	.word	0x00000000


	//----- nvinfo : EIATTR_FRAME_SIZE
	.align		4
.L_7964:
        /*ba6c*/ 	.byte	0x04, 0x11
        /*ba6e*/ 	.short	(.L_7966 - .L_7965)
	.align		4
.L_7965:
        /*ba70*/ 	.word	index@($_ZN7cutlass13device_kernelIN5flash19enable_sm80_to_sm89INS1_16FlashAttnBwdSm80INS1_25CollectiveMainloopBwdSm80ILi2ELi2EN4cute5tupleIJNS5_1CILi128EEES8_NS7_ILi64EEEEEENS_6half_tEfNS_4arch4Sm80ELb0ELb0ELb1ELb1ELb0ELb0ELb0ELb0ELi2ELi4ELi4ELi4ELb0EEENS1_24CollectiveEpilogueBwdGQAISA_fSD_Li256ELb1ELb0EEENS1_19SingleTileSchedulerILb1ELb0ELb0ELi128EEEEEEEEEvNT_6ParamsE$_ZN4cute3eso3ESOILb1ELb0EJNS_6LayoutINS_5tupleIJNS3_IJNS_1CILi8EEENS4_ILi1EEEEEENS4_ILi2EEEEEENS3_IJNS3_IJS6_NS4_ILi0EEEEEENS4_ILi64EEEEEEEENS_10ViewEngineIPN7cutlass6half_tEEEEEC2ERKSE_RKSJ_)
        /*ba74*/ 	.word	0x00000000


	//----- nvinfo : EIATTR_FRAME_SIZE
	.align		4
.L_7966:
        /*ba78*/ 	.byte	0x04, 0x11
        /*ba7a*/ 	.short	(.L_7968 - .L_7967)
	.align		4
.L_7967:
        /*ba7c*/ 	.word	index@($_ZN7cutlass13device_kernelIN5flash19enable_sm80_to_sm89INS1_16FlashAttnBwdSm80INS1_25CollectiveMainloopBwdSm80ILi2ELi2EN4cute5tupleIJNS5_1CILi128EEES8_NS7_ILi64EEEEEENS_6half_tEfNS_4arch4Sm80ELb0ELb0ELb1ELb1ELb0ELb0ELb0ELb0ELi2ELi4ELi4ELi4ELb0EEENS1_24CollectiveEpilogueBwdGQAISA_fSD_Li256ELb1ELb0EEENS1_19SingleTileSchedulerILb1ELb0ELb0ELi128EEEEEEEEEvNT_6ParamsE$_ZN4cute3eso3ESOILb1ELb0EJNS_6LayoutINS_5tupleIJNS3_IJNS_1CILi8EEENS4_ILi1EEEEEENS4_ILi2EEEEEENS3_IJNS3_IJS6_NS4_ILi0EEEEEENS4_ILi4096EEEEEEEEiEEC2ERKSE_RKi)
        /*ba80*/ 	.word	0x00000000


	//----- nvinfo : EIATTR_FRAME_SIZE
	.align		4
.L_7968:
        /*ba84*/ 	.byte	0x04, 0x11
        /*ba86*/ 	.short	(.L_7970 - .L_7969)
	.align		4
.L_7969:
        /*ba88*/ 	.word	index@($_ZN7cutlass13device_kernelIN5flash19enable_sm80_to_sm89INS1_16FlashAttnBwdSm80INS1_25CollectiveMainloopBwdSm80ILi2ELi2EN4cute5tupleIJNS5_1CILi128EEES8_NS7_ILi64EEEEEENS_6half_tEfNS_4arch4Sm80ELb0ELb0ELb1ELb1ELb0ELb0ELb0ELb0ELi2ELi4ELi4ELi4ELb0EEENS1_24CollectiveEpilogueBwdGQAISA_fSD_Li256ELb1ELb0EEENS1_19SingleTileSchedulerILb1ELb0ELb0ELi128EEEEEEEEEvNT_6ParamsE$_ZN4cute3eso3ESOILb1ELb0EJNS_6LayoutINS_5tupleIJNS3_IJNS_1CILi8EEENS4_ILi1EEEEEENS4_ILi2EEEEEENS3_IJNS3_IJS6_NS4_ILi0EEEEEENS4_ILi4096EEEEEEEENS_10ViewEngineINS_8smem_ptrIPN7cutlass6half_tEEEEEEEC2ERKSE_RKSL_)
        /*ba8c*/ 	.word	0x00000000


	//----- nvinfo : EIATTR_FRAME_SIZE
	.align		4
.L_7970:
        /*ba90*/ 	.byte	0x04, 0x11
        /*ba92*/ 	.short	(.L_7972 - .L_7971)
	.align		4
.L_7971:
        /*ba94*/ 	.word	index@($_ZN7cutlass13device_kernelIN5flash19enable_sm80_to_sm89INS1_16FlashAttnBwdSm80INS1_25CollectiveMainloopBwdSm80ILi2ELi2EN4cute5tupleIJNS5_1CILi128EEES8_NS7_ILi64EEEEEENS_6half_tEfNS_4arch4Sm80ELb0ELb0ELb1ELb1ELb0ELb0ELb0ELb0ELi2ELi4ELi4ELi4ELb0EEENS1_24CollectiveEpilogueBwdGQAISA_fSD_Li256ELb1ELb0EEENS1_19SingleTileSchedulerILb1ELb0ELb0ELi128EEEEEEEEEvNT_6ParamsE$_ZN4cute3eso3ESOILb1ELb0EJNS_6LayoutINS_5tupleIJNS3_IJNS_1CILi8EEENS4_ILi1EEEEEENS3_IJNS4_ILi4EEEEEEEEENS3_IJNS3_IJS6_NS4_ILi0EEEEEENS3_IJS5_EEEEEEEENS_10ViewEngineIPN7cutlass6half_tEEEEEC2ERKSF_RKSK_)
        /*ba98*/ 	.word	0x00000000


	//----- nvinfo : EIATTR_FRAME_SIZE
	.align		4
.L_7972:
        /*ba9c*/ 	.byte	0x04, 0x11
        /*ba9e*/ 	.short	(.L_7974 - .L_7973)
	.align		4
.L_7973:
        /*baa0*/ 	.word	index@($_ZN7cutlass13device_kernelIN5flash19enable_sm80_to_sm89INS1_16FlashAttnBwdSm80INS1_25CollectiveMainloopBwdSm80ILi2ELi2EN4cute5tupleIJNS5_1CILi128EEES8_NS7_ILi64EEEEEENS_6half_tEfNS_4arch4Sm80ELb0ELb0ELb1ELb1ELb0ELb0ELb0ELb0ELi2ELi4ELi4ELi4ELb0EEENS1_24CollectiveEpilogueBwdGQAISA_fSD_Li256ELb1ELb0EEENS1_19SingleTileSchedulerILb1ELb0ELb0ELi128EEEEEEEEEvNT_6ParamsE$_ZN4cute3eso3ESOILb1ELb0EJNS_6LayoutINS_5tupleIJNS3_IJNS_1CILi8EEENS4_ILi1EEEEEENS3_IJNS4_ILi4EEEEEEEEENS3_IJNS3_IJS6_NS4_ILi0EEEEEENS3_IJNS4_ILi2048EEEEEEEEEEENS_10ViewEngineINS_8smem_ptrIPN7cutlass6half_tEEEEEEEC2ERKSG_RKSN_)
        /*baa4*/ 	.word	0x00000000


	//----- nvinfo : EIATTR_FRAME_SIZE
	.align		4
.L_7974:
        /*baa8*/ 	.byte	0x04, 0x11
        /*baaa*/ 	.short	(.L_7976 - .L_7975)
	.align		4
.L_7975:
        /*baac*/ 	.word	index@($_ZN7cutlass13device_kernelIN5flash19enable_sm80_to_sm89INS1_16FlashAttnBwdSm80INS1_25CollectiveMainloopBwdSm80ILi2ELi2EN4cute5tupleIJNS5_1CILi128EEES8_NS7_ILi64EEEEEENS_6half_tEfNS_4arch4Sm80ELb0ELb0ELb1ELb1ELb0ELb0ELb0ELb0ELi2ELi4ELi4ELi4ELb0EEENS1_24CollectiveEpilogueBwdGQAISA_fSD_Li256ELb1ELb0EEENS1_19SingleTileSchedulerILb1ELb0ELb0ELi128EEEEEEEEEvNT_6ParamsE$_ZN4cute3eso3ESOILb1ELb0EJNS_6LayoutINS_5tupleIJNS3_IJNS_1CILi8EEENS4_ILi1EEEEEENS3_IJNS4_ILi2EEEEEEEEENS3_IJNS3_IJS6_NS4_ILi0EEEEEENS3_IJS5_EEEEEEEENS_10ViewEngineIPN7cutlass6half_tEEEEEC2ERKSF_RKSK_)
        /*bab0*/ 	.word	0x00000000


	//----- nvinfo : EIATTR_FRAME_SIZE
	.align		4
.L_7976:
        /*bab4*/ 	.byte	0x04, 0x11
        /*bab6*/ 	.short	(.L_7978 - .L_7977)
	.align		4
.L_7977:
        /*bab8*/ 	.word	index@($_ZN7cutlass13device_kernelIN5flash19enable_sm80_to_sm89INS1_16FlashAttnBwdSm80INS1_25CollectiveMainloopBwdSm80ILi2ELi2EN4cute5tupleIJNS5_1CILi128EEES8_NS7_ILi64EEEEEENS_6half_tEfNS_4arch4Sm80ELb0ELb0ELb1ELb1ELb0ELb0ELb0ELb0ELi2ELi4ELi4ELi4ELb0EEENS1_24CollectiveEpilogueBwdGQAISA_fSD_Li256ELb1ELb0EEENS1_19SingleTileSchedulerILb1ELb0ELb0ELi128EEEEEEEEEvNT_6ParamsE$_ZN4cute3eso3ESOILb1ELb0EJNS_6LayoutINS_5tupleIJNS3_IJNS_1CILi8EEENS4_ILi1EEEEEENS3_IJNS4_ILi2EEEEEEEEENS3_IJNS3_IJS6_NS4_ILi0EEEEEENS3_IJNS4_ILi8192EEEEEEEEEEENS_10ViewEngineINS_8smem_ptrIPN7cutlass6half_tEEEEEEEC2ERKSG_RKSN_)
        /*babc*/ 	.word	0x00000000


	//----- nvinfo : EIATTR_FRAME_SIZE
	.align		4
.L_7978:
        /*bac0*/ 	.byte	0x04, 0x11
        /*bac2*/ 	.short	(.L_7980 - .L_7979)
	.align		4
.L_7979:
        /*bac4*/ 	.word	index@($_ZN7cutlass13device_kernelIN5flash19enable_sm80_to_sm89INS1_16FlashAttnBwdSm80INS1_25CollectiveMainloopBwdSm80ILi2ELi2EN4cute5tupleIJNS5_1CILi128EEES8_NS7_ILi64EEEEEENS_6half_tEfNS_4arch4Sm80ELb0ELb0ELb1ELb1ELb0ELb0ELb0ELb0ELi2ELi4ELi4ELi4ELb0EEENS1_24CollectiveEpilogueBwdGQAISA_fSD_Li256ELb1ELb0EEENS1_19SingleTileSchedulerILb1ELb0ELb0ELi128EEEEEEEEEvNT_6ParamsE$_ZN4cute3eso3ESOILb1ELb0EJNS_6LayoutINS_5tupleIJNS3_IJNS_1CILi8EEENS4_ILi1EEEEEENS3_IJNS4_ILi2EEEEEEEEENS3_IJNS3_IJS6_NS4_ILi0EEEEEENS3_IJNS4_ILi64EEEEEEEEEEENS_10ViewEngineIPN7cutlass6half_tEEEEEC2ERKSG_RKSL_)
        /*bac8*/ 	.word	0x00000000


	//----- nvinfo : EIATTR_FRAME_SIZE
	.align		4
.L_7980:
        /*bacc*/ 	.byte	0x04, 0x11
        /*bace*/ 	.short	(.L_7982 - .L_7981)
	.align		4
.L_7981:
        /*bad0*/ 	.word	index@($_ZN7cutlass13device_kernelIN5flash19enable_sm80_to_sm89INS1_16FlashAttnBwdSm80INS1_25CollectiveMainloopBwdSm80ILi2ELi2EN4cute5tupleIJNS5_1CILi128EEES8_NS7_ILi64EEEEEENS_6half_tEfNS_4arch4Sm80ELb0ELb0ELb1ELb1ELb0ELb0ELb0ELb0ELi2ELi4ELi4ELi4ELb0EEENS1_24CollectiveEpilogueBwdGQAISA_fSD_Li256ELb1ELb0EEENS1_19SingleTileSchedulerILb1ELb0ELb0ELi128EEEEEEEEEvNT_6ParamsE$_ZN4cute3eso3ESOILb1ELb0EJNS_6LayoutINS_5tupleIJNS3_IJNS_1CILi8EEENS4_ILi1EEEEEENS3_IJNS4_ILi2EEEEEEEEENS3_IJNS3_IJS6_NS4_ILi0EEEEEENS3_IJNS4_ILi4096EEEEEEEEEEENS_10ViewEngineINS_8smem_ptrIPN7cutlass6half_tEEEEEEEC2ERKSG_RKSN_)
        /*bad4*/ 	.word	0x00000000


	//----- nvinfo : EIATTR_FRAME_SIZE
	.align		4
.L_7982:
        /*bad8*/ 	.byte	0x04, 0x11
        /*bada*/ 	.short	(.L_7984 - .L_7983)
	.align		4
.L_7983:
        /*badc*/ 	.word	index@($_ZN7cutlass13device_kernelIN5flash19enable_sm80_to_sm89INS1_16FlashAttnBwdSm80INS1_25CollectiveMainloopBwdSm80ILi2ELi2EN4cute5tupleIJNS5_1CILi128EEES8_NS7_ILi64EEEEEENS_6half_tEfNS_4arch4Sm80ELb0ELb0ELb1ELb1ELb0ELb0ELb0ELb0ELi2ELi4ELi4ELi4ELb0EEENS1_24CollectiveEpilogueBwdGQAISA_fSD_Li256ELb1ELb0EEENS1_19SingleTileSchedulerILb1ELb0ELb0ELi128EEEEEEEEEvNT_6ParamsE$_ZN4cute3eso3ESOILb1ELb0EJNS_6LayoutINS_5tupleIJNS3_IJNS_1CILi8EEENS4_ILi1EEEEEEEEENS3_IJNS3_IJS6_NS4_ILi0EEEEEEEEEEEiEEC2ERKSC_RKi)
        /*bae0*/ 	.word	0x00000000


	//----- nvinfo : EIATTR_FRAME_SIZE
	.align		4
.L_7984:
        /*bae4*/ 	.byte	0x04, 0x11
        /*bae6*/ 	.short	(.L_7986 - .L_7985)
	.align		4
.L_7985:
        /*bae8*/ 	.word	index@($_ZN7cutlass13device_kernelIN5flash19enable_sm80_to_sm89INS1_16FlashAttnBwdSm80INS1_25CollectiveMainloopBwdSm80ILi2ELi2EN4cute5tupleIJNS5_1CILi128EEES8_NS7_ILi64EEEEEENS_6half_tEfNS_4arch4Sm80ELb0ELb0ELb1ELb1ELb0ELb0ELb0ELb0ELi2ELi4ELi4ELi4ELb0EEENS1_24CollectiveEpilogueBwdGQAISA_fSD_Li256ELb1ELb0EEENS1_19SingleTileSchedulerILb1ELb0ELb0ELi128EEEEEEEEEvNT_6ParamsE$_ZN4cute3eso3ESOILb1ELb0EJNS_6LayoutINS_5tupleIJNS3_IJNS_1CILi8EEENS4_ILi1EEEEEEEEENS3_IJNS3_IJS6_NS4_ILi0EEEEEEEEEEENS_10ViewEngineIPN7cutlass6half_tEEEEEC2ERKSC_RKSH_)
        /*baec*/ 	.word	0x00000000


	//----- nvinfo : EIATTR_FRAME_SIZE
	.align		4
.L_7986:
        /*baf0*/ 	.byte	0x04, 0x11
        /*baf2*/ 	.short	(.L_7988 - .L_7987)
	.align		4
.L_7987:
        /*baf4*/ 	.word	index@($_ZN7cutlass13device_kernelIN5flash19enable_sm80_to_sm89INS1_16FlashAttnBwdSm80INS1_25CollectiveMainloopBwdSm80ILi2ELi2EN4cute5tupleIJNS5_1CILi128EEES8_NS7_ILi64EEEEEENS_6half_tEfNS_4arch4Sm80ELb0ELb0ELb1ELb1ELb0ELb0ELb0ELb0ELi2ELi4ELi4ELi4ELb0EEENS1_24CollectiveEpilogueBwdGQAISA_fSD_Li256ELb1ELb0EEENS1_19SingleTileSchedulerILb1ELb0ELb0ELi128EEEEEEEEEvNT_6ParamsE$_ZN4cute3eso3ESOILb1ELb0EJNS_6LayoutINS_5tupleIJNS3_IJNS_1CILi8EEENS4_ILi1EEEEEEEEENS3_IJNS3_IJS6_NS4_ILi0EEEEEEEEEEENS_10ViewEngineINS_8smem_ptrIPN7cutlass6half_tEEEEEEEC2ERKSC_RKSJ_)
        /*baf8*/ 	.word	0x00000000


	//----- nvinfo : EIATTR_FRAME_SIZE
	.align		4
.L_7988:
        /*bafc*/ 	.byte	0x04, 0x11
        /*bafe*/ 	.short	(.L_7990 - .L_7989)
	.align		4
.L_7989:
        /*bb00*/ 	.word	index@($_ZN7cutlass13device_kernelIN5flash19enable_sm80_to_sm89INS1_16FlashAttnBwdSm80INS1_25CollectiveMainloopBwdSm80ILi2ELi2EN4cute5tupleIJNS5_1CILi128EEES8_NS7_ILi64EEEEEENS_6half_tEfNS_4arch4Sm80ELb0ELb0ELb1ELb1ELb0ELb0ELb0ELb0ELi2ELi4ELi4ELi4ELb0EEENS1_24CollectiveEpilogueBwdGQAISA_fSD_Li256ELb1ELb0EEENS1_19SingleTileSchedulerILb1ELb0ELb0ELi128EEEEEEEEEvNT_6ParamsE$_ZN4cute3eso3ESOILb1ELb0EJNS_6LayoutINS_5tupleIJNS3_IJNS_1CILi4EEENS4_ILi1EEEEEEEEENS3_IJNS3_IJS6_NS4_ILi0EEEEEEEEEEENS_10ViewEngineIPjEEEEC2ERKSC_RKSF_)
        /*bb04*/ 	.word	0x00000000


	//----- nvinfo : EIATTR_FRAME_SIZE
	.align		4
.L_7990:
        /*bb08*/ 	.byte	0x04, 0x11
        /*bb0a*/ 	.short	(.L_7992 - .L_7991)
	.align		4
.L_7991:
        /*bb0c*/ 	.word	index@($_ZN7cutlass13device_kernelIN5flash19enable_sm80_to_sm89INS1_16FlashAttnBwdSm80INS1_25CollectiveMainloopBwdSm80ILi2ELi2EN4cute5tupleIJNS5_1CILi128EEES8_NS7_ILi64EEEEEENS_6half_tEfNS_4arch4Sm80ELb0ELb0ELb1ELb1ELb0ELb0ELb0ELb0ELi2ELi4ELi4ELi4ELb0EEENS1_24CollectiveEpilogueBwdGQAISA_fSD_Li256ELb1ELb0EEENS1_19SingleTileSchedulerILb1ELb0ELb0ELi128EEEEEEEEEvNT_6ParamsE$_ZN4cute3eso3ESOILb1ELb0EJNS_6LayoutINS_5tupleIJNS3_IJNS_1CILi2EEES5_S5_EEES5_EEENS3_IJNS3_IJNS4_ILi1EEES5_NS4_ILi4EEEEEENS4_ILi8EEEEEEEEiEEC2ERKSD_RKi)
        /*bb10*/ 	.word	0x00000000


	//----- nvinfo : EIATTR_FRAME_SIZE
	.align		4
.L_7992:
        /*bb14*/ 	.byte	0x04, 0x11
        /*bb16*/ 	.short	(.L_7994 - .L_7993)
	.align		4
.L_7993:
        /*bb18*/ 	.word	index@($_ZN7cutlass13device_kernelIN5flash19enable_sm80_to_sm89INS1_16FlashAttnBwdSm80INS1_25CollectiveMainloopBwdSm80ILi2ELi2EN4cute5tupleIJNS5_1CILi128EEES8_NS7_ILi64EEEEEENS_6half_tEfNS_4arch4Sm80ELb0ELb0ELb1ELb1ELb0ELb0ELb0ELb0ELi2ELi4ELi4ELi4ELb0EEENS1_24CollectiveEpilogueBwdGQAISA_fSD_Li256ELb1ELb0EEENS1_19SingleTileSchedulerILb1ELb0ELb0ELi128EEEEEEEEEvNT_6ParamsE$_ZN4cute3eso3ESOILb1ELb0EJNS_6LayoutINS_5tupleIJNS3_IJNS_1CILi2EEES5_S5_EEES5_EEENS3_IJNS3_IJNS4_ILi1EEES5_NS4_ILi4EEEEEENS4_ILi8EEEEEEEENS_10ViewEngineIPN7cutlass6half_tEEEEEC2ERKSD_RKSI_)
        /*bb1c*/ 	.word	0x00000000


	//----- nvinfo : EIATTR_FRAME_SIZE
	.align		4
.L_7994:
        /*bb20*/ 	.byte	0x04, 0x11
        /*bb22*/ 	.short	(.L_7996 - .L_7995)
	.align		4
.L_7995:
        /*bb24*/ 	.word	index@($_ZN7cutlass13device_kernelIN5flash19enable_sm80_to_sm89INS1_16FlashAttnBwdSm80INS1_25CollectiveMainloopBwdSm80ILi2ELi2EN4cute5tupleIJNS5_1CILi128EEES8_NS7_ILi64EEEEEENS_6half_tEfNS_4arch4Sm80ELb0ELb0ELb1ELb1ELb0ELb0ELb0ELb0ELi2ELi4ELi4ELi4ELb0EEENS1_24CollectiveEpilogueBwdGQAISA_fSD_Li256ELb1ELb0EEENS1_19SingleTileSchedulerILb1ELb0ELb0ELi128EEEEEEEEEvNT_6ParamsE$_ZN4cute3eso3ESOILb1ELb0EJNS_6LayoutINS_5tupleIJNS3_IJNS_1CILi2EEES5_S5_EEES5_EEENS3_IJNS3_IJNS4_ILi1EEES5_NS4_ILi4EEEEEENS4_ILi64EEEEEEEEiEEC2ERKSD_RKi)
        /*bb28*/ 	.word	0x00000000


	//----- nvinfo : EIATTR_FRAME_SIZE
	.align		4
.L_7996:
        /*bb2c*/ 	.byte	0x04, 0x11
        /*bb2e*/ 	.short	(.L_7998 - .L_7997)
	.align		4
.L_7997:
        /*bb30*/ 	.word	index@($_ZN7cutlass13device_kernelIN5flash19enable_sm80_to_sm89INS1_16FlashAttnBwdSm80INS1_25CollectiveMainloopBwdSm80ILi2ELi2EN4cute5tupleIJNS5_1CILi128EEES8_NS7_ILi64EEEEEENS_6half_tEfNS_4arch4Sm80ELb0ELb0ELb1ELb1ELb0ELb0ELb0ELb0ELi2ELi4ELi4ELi4ELb0EEENS1_24CollectiveEpilogueBwdGQAISA_fSD_Li256ELb1ELb0EEENS1_19SingleTileSchedulerILb1ELb0ELb0ELi128EEEEEEEEEvNT_6ParamsE$_ZN4cute3eso3ESOILb1ELb0EJNS_6LayoutINS_5tupleIJNS3_IJNS_1CILi2EEES5_S5_EEES5_EEENS3_IJNS3_IJNS4_ILi1EEES5_NS4_ILi4EEEEEENS4_ILi64EEEEEEEENS_10ViewEngineIPN7cutlass6half_tEEEEEC2ERKSD_RKSI_)
        /*bb34*/ 	.word	0x00000000


	//----- nvinfo : EIATTR_FRAME_SIZE
	.align		4
.L_7998:
        /*bb38*/ 	.byte	0x04, 0x11
        /*bb3a*/ 	.short	(.L_8000 - .L_7999)
	.align		4
.L_7999:
        /*bb3c*/ 	.word	index@($_ZN7cutlass13device_kernelIN5flash19enable_sm80_to_sm89INS1_16FlashAttnBwdSm80INS1_25CollectiveMainloopBwdSm80ILi2ELi2EN4cute5tupleIJNS5_1CILi128EEES8_NS7_ILi64EEEEEENS_6half_tEfNS_4arch4Sm80ELb0ELb0ELb1ELb1ELb0ELb0ELb0ELb0ELi2ELi4ELi4ELi4ELb0EEENS1_24CollectiveEpilogueBwdGQAISA_fSD_Li256ELb1ELb0EEENS1_19SingleTileSchedulerILb1ELb0ELb0ELi128EEEEEEEEEvNT_6ParamsE$_ZN4cute3eso3ESOILb1ELb0EJNS_6LayoutINS_5tupleIJNS3_IJNS_1CILi2EEES5_S5_EEEEEENS3_IJNS3_IJNS4_ILi1EEES5_NS4_ILi4EEEEEEEEEEEiEEC2ERKSC_RKi)
        /*bb40*/ 	.word	0x00000000


	//----- nvinfo : EIATTR_FRAME_SIZE
	.align		4
.L_8000:
        /*bb44*/ 	.byte	0x04, 0x11
        /*bb46*/ 	.short	(.L_8002 - .L_8001)
	.align		4
.L_8001:
        /*bb48*/ 	.word	index@($_ZN7cutlass13device_kernelIN5flash19enable_sm80_to_sm89INS1_16FlashAttnBwdSm80INS1_25CollectiveMainloopBwdSm80ILi2ELi2EN4cute5tupleIJNS5_1CILi128EEES8_NS7_ILi64EEEEEENS_6half_tEfNS_4arch4Sm80ELb0ELb0ELb1ELb1ELb0ELb0ELb0ELb0ELi2ELi4ELi4ELi4ELb0EEENS1_24CollectiveEpilogueBwdGQAISA_fSD_Li256ELb1ELb0EEENS1_19SingleTileSchedulerILb1ELb0ELb0ELi128EEEEEEEEEvNT_6ParamsE$_ZN4cute3eso3ESOILb1ELb0EJNS_6LayoutINS_5tupleIJNS3_IJNS_1CILi2EEES5_S5_EEEEEENS3_IJNS3_IJNS4_ILi1EEES5_NS4_ILi4EEEEEEEEEEENS_10ViewEngineIPN7cutlass6half_tEEEEEC2ERKSC_RKSH_)
        /*bb4c*/ 	.word	0x00000000


	//----- nvinfo : EIATTR_FRAME_SIZE
	.align		4
.L_8002:
        /*bb50*/ 	.byte	0x04, 0x11
        /*bb52*/ 	.short	(.L_8004 - .L_8003)
	.align		4
.L_8003:
        /*bb54*/ 	.word	index@($_ZN7cutlass13device_kernelIN5flash19enable_sm80_to_sm89INS1_16FlashAttnBwdSm80INS1_25CollectiveMainloopBwdSm80ILi2ELi2EN4cute5tupleIJNS5_1CILi128EEES8_NS7_ILi64EEEEEENS_6half_tEfNS_4arch4Sm80ELb0ELb0ELb1ELb1ELb0ELb0ELb0ELb0ELi2ELi4ELi4ELi4ELb0EEENS1_24CollectiveEpilogueBwdGQAISA_fSD_Li256ELb1ELb0EEENS1_19SingleTileSchedulerILb1ELb0ELb0ELi128EEEEEEEEEvNT_6ParamsE$_ZN4cute3eso3ESOILb1ELb0EJNS_6LayoutINS_5tupleIJNS3_IJNS_1CILi2EEES5_EEES6_EEENS3_IJNS3_IJNS4_ILi1EEES5_EEENS3_IJNS4_ILi32EEENS4_ILi64EEEEEEEEEEEiEEC2ERKSE_RKi)
        /*bb58*/ 	.word	0x00000000


	//----- nvinfo : EIATTR_FRAME_SIZE
	.align		4
.L_8004:
        /*bb5c*/ 	.byte	0x04, 0x11
        /*bb5e*/ 	.short	(.L_8006 - .L_8005)
	.align		4
.L_8005:
        /*bb60*/ 	.word	index@($_ZN7cutlass13device_kernelIN5flash19enable_sm80_to_sm89INS1_16FlashAttnBwdSm80INS1_25CollectiveMainloopBwdSm80ILi2ELi2EN4cute5tupleIJNS5_1CILi128EEES8_NS7_ILi64EEEEEENS_6half_tEfNS_4arch4Sm80ELb0ELb0ELb1ELb1ELb0ELb0ELb0ELb0ELi2ELi4ELi4ELi4ELb0EEENS1_24CollectiveEpilogueBwdGQAISA_fSD_Li256ELb1ELb0EEENS1_19SingleTileSchedulerILb1ELb0ELb0ELi128EEEEEEEEEvNT_6ParamsE$_ZN4cute3eso3ESOILb1ELb0EJNS_6LayoutINS_5tupleIJNS3_IJNS_1CILi2EEES5_EEES6_EEENS3_IJNS3_IJNS4_ILi1EEES5_EEENS3_IJNS4_ILi32EEENS4_ILi64EEEEEEEEEEENS_10ViewEngineIPN7cutlass6half_tEEEEEC2ERKSE_RKSJ_)
        /*bb64*/ 	.word	0x00000000


	//----- nvinfo : EIATTR_FRAME_SIZE
	.align		4
.L_8006:
        /*bb68*/ 	.byte	0x04, 0x11
        /*bb6a*/ 	.short	(.L_8008 - .L_8007)
	.align		4
.L_8007:
        /*bb6c*/ 	.word	index@($_ZN7cutlass13device_kernelIN5flash19enable_sm80_to_sm89INS1_16FlashAttnBwdSm80INS1_25CollectiveMainloopBwdSm80ILi2ELi2EN4cute5tupleIJNS5_1CILi128EEES8_NS7_ILi64EEEEEENS_6half_tEfNS_4arch4Sm80ELb0ELb0ELb1ELb1ELb0ELb0ELb0ELb0ELi2ELi4ELi4ELi4ELb0EEENS1_24CollectiveEpilogueBwdGQAISA_fSD_Li256ELb1ELb0EEENS1_19SingleTileSchedulerILb1ELb0ELb0ELi128EEEEEEEEEvNT_6ParamsE$_ZN4cute3eso3ESOILb1ELb0EJNS_6LayoutINS_5tupleIJNS3_IJNS_1CILi2EEES5_EEENS4_ILi8EEEEEENS3_IJNS3_IJNS4_ILi1EEES5_EEENS4_ILi4EEEEEEEEiEEC2ERKSD_RKi)
        /*bb70*/ 	.word	0x00000000


	//----- nvinfo : EIATTR_FRAME_SIZE
	.align		4
.L_8008:
        /*bb74*/ 	.byte	0x04, 0x11
        /*bb76*/ 	.short	(.L_8010 - .L_8009)
	.align		4
.L_8009:
        /*bb78*/ 	.word	index@($_ZN7cutlass13device_kernelIN5flash19enable_sm80_to_sm89INS1_16FlashAttnBwdSm80INS1_25CollectiveMainloopBwdSm80ILi2ELi2EN4cute5tupleIJNS5_1CILi128EEES8_NS7_ILi64EEEEEENS_6half_tEfNS_4arch4Sm80ELb0ELb0ELb1ELb1ELb0ELb0ELb0ELb0ELi2ELi4ELi4ELi4ELb0EEENS1_24CollectiveEpilogueBwdGQAISA_fSD_Li256ELb1ELb0EEENS1_19SingleTileSchedulerILb1ELb0ELb0ELi128EEEEEEEEEvNT_6ParamsE$_ZN4cute3eso3ESOILb1ELb0EJNS_6LayoutINS_5tupleIJNS3_IJNS_1CILi2EEES5_EEENS4_ILi8EEEEEENS3_IJNS3_IJNS4_ILi1EEES5_EEENS4_ILi4EEEEEEEENS_10ViewEngineIPN7cutlass6half_tEEEEEC2ERKSD_RKSI_)
        /*bb7c*/ 	.word	0x00000000


	//----- nvinfo : EIATTR_FRAME_SIZE
	.align		4
.L_8010:
        /*bb80*/ 	.byte	0x04, 0x11
        /*bb82*/ 	.short	(.L_8012 - .L_8011)
	.align		4
.L_8011:
        /*bb84*/ 	.word	index@($_ZN7cutlass13device_kernelIN5flash19enable_sm80_to_sm89INS1_16FlashAttnBwdSm80INS1_25CollectiveMainloopBwdSm80ILi2ELi2EN4cute5tupleIJNS5_1CILi128EEES8_NS7_ILi64EEEEEENS_6half_tEfNS_4arch4Sm80ELb0ELb0ELb1ELb1ELb0ELb0ELb0ELb0ELi2ELi4ELi4ELi4ELb0EEENS1_24CollectiveEpilogueBwdGQAISA_fSD_Li256ELb1ELb0EEENS1_19SingleTileSchedulerILb1ELb0ELb0ELi128EEEEEEEEEvNT_6ParamsE$_ZN4cute3eso3ESOILb1ELb0EJNS_6LayoutINS_5tupleIJNS3_IJNS_1CILi2EEES5_EEENS3_IJS5_NS4_ILi8EEEEEEEEENS3_IJNS3_IJS5_NS4_ILi4EEEEEENS3_IJNS4_ILi1EEES7_EEEEEEEENS_10ViewEngineIPfEEEEC2ERKSF_RKSI_)
        /*bb88*/ 	.word	0x00000000


	//----- nvinfo : EIATTR_FRAME_SIZE
	.align		4
.L_8012:
        /*bb8c*/ 	.byte	0x04, 0x11
        /*bb8e*/ 	.short	(.L_8014 - .L_8013)
	.align		4
.L_8013:
        /*bb90*/ 	.word	index@($_ZN7cutlass13device_kernelIN5flash19enable_sm80_to_sm89INS1_16FlashAttnBwdSm80INS1_25CollectiveMainloopBwdSm80ILi2ELi2EN4cute5tupleIJNS5_1CILi128EEES8_NS7_ILi64EEEEEENS_6half_tEfNS_4arch4Sm80ELb0ELb0ELb1ELb1ELb0ELb0ELb0ELb0ELi2ELi4ELi4ELi4ELb0EEENS1_24CollectiveEpilogueBwdGQAISA_fSD_Li256ELb1ELb0EEENS1_19SingleTileSchedulerILb1ELb0ELb0ELi128EEEEEEEEEvNT_6ParamsE$_ZN4cute3eso3ESOILb1ELb0EJNS_6LayoutINS_5tupleIJNS3_IJNS_1CILi2EEES5_EEEEEENS3_IJNS3_IJNS4_ILi8EEENS4_ILi64EEEEEEEEEEEiEEC2ERKSC_RKi)
        /*bb94*/ 	.word	0x00000000


	//----- nvinfo : EIATTR_FRAME_SIZE
	.align		4
.L_8014:
        /*bb98*/ 	.byte	0x04, 0x11
        /*bb9a*/ 	.short	(.L_8016 - .L_8015)
	.align		4
.L_8015:
        /*bb9c*/ 	.word	index@($_ZN7cutlass13device_kernelIN5flash19enable_sm80_to_sm89INS1_16FlashAttnBwdSm80INS1_25CollectiveMainloopBwdSm80ILi2ELi2EN4cute5tupleIJNS5_1CILi128EEES8_NS7_ILi64EEEEEENS_6half_tEfNS_4arch4Sm80ELb0ELb0ELb1ELb1ELb0ELb0ELb0ELb0ELi2ELi4ELi4ELi4ELb0EEENS1_24CollectiveEpilogueBwdGQAISA_fSD_Li256ELb1ELb0EEENS1_19SingleTileSchedulerILb1ELb0ELb0ELi128EEEEEEEEEvNT_6ParamsE$_ZN4cute3eso3ESOILb1ELb0EJNS_6LayoutINS_5tupleIJNS3_IJNS_1CILi2EEES5_EEEEEENS3_IJNS3_IJNS4_ILi8EEENS4_ILi64EEEEEEEEEEENS_10ViewEngineINS_8smem_ptrIPfEEEEEEC2ERKSC_RKSH_)
        /*bba0*/ 	.word	0x00000000


	//----- nvinfo : EIATTR_FRAME_SIZE
	.align		4
.L_8016:
        /*bba4*/ 	.byte	0x04, 0x11
        /*bba6*/ 	.short	(.L_8018 - .L_8017)
	.align		4
.L_8017:
        /*bba8*/ 	.word	index@($_ZN7cutlass13device_kernelIN5flash19enable_sm80_to_sm89INS1_16FlashAttnBwdSm80INS1_25CollectiveMainloopBwdSm80ILi2ELi2EN4cute5tupleIJNS5_1CILi128EEES8_NS7_ILi64EEEEEENS_6half_tEfNS_4arch4Sm80ELb0ELb0ELb1ELb1ELb0ELb0ELb0ELb0ELi2ELi4ELi4ELi4ELb0EEENS1_24CollectiveEpilogueBwdGQAISA_fSD_Li256ELb1ELb0EEENS1_19SingleTileSchedulerILb1ELb0ELb0ELi128EEEEEEEEEvNT_6ParamsE$_ZN4cute3eso3ESOILb1ELb0EJNS_6LayoutINS_5tupleIJNS3_IJNS_1CILi2EEES5_EEEEEENS3_IJNS3_IJNS4_ILi1EEES5_EEEEEEEEiEEC2ERKSB_RKi)
        /*bbac*/ 	.word	0x00000000


	//----- nvinfo : EIATTR_FRAME_SIZE
	.align		4
.L_8018:
        /*bbb0*/ 	.byte	0x04, 0x11
        /*bbb2*/ 	.short	(.L_8020 - .L_8019)
	.align		4
.L_8019:
        /*bbb4*/ 	.word	index@($_ZN7cutlass13device_kernelIN5flash19enable_sm80_to_sm89INS1_16FlashAttnBwdSm80INS1_25CollectiveMainloopBwdSm80ILi2ELi2EN4cute5tupleIJNS5_1CILi128EEES8_NS7_ILi64EEEEEENS_6half_tEfNS_4arch4Sm80ELb0ELb0ELb1ELb1ELb0ELb0ELb0ELb0ELi2ELi4ELi4ELi4ELb0EEENS1_24CollectiveEpilogueBwdGQAISA_fSD_Li256ELb1ELb0EEENS1_19SingleTileSchedulerILb1ELb0ELb0ELi128EEEEEEEEEvNT_6ParamsE$_ZN4cute3eso3ESOILb1ELb0EJNS_6LayoutINS_5tupleIJNS3_IJNS_1CILi2EEES5_EEEEEENS3_IJNS3_IJNS4_ILi1EEES5_EEEEEEEENS_10ViewEngineIPfEEEEC2ERKSB_RKSE_)
        /*bbb8*/ 	.word	0x00000000


	//----- nvinfo : EIATTR_FRAME_SIZE
	.align		4
.L_8020:
        /*bbbc*/ 	.byte	0x04, 0x11
        /*bbbe*/ 	.short	(.L_8022 - .L_8021)
	.align		4
.L_8021:
        /*bbc0*/ 	.word	index@($_ZN7cutlass13device_kernelIN5flash19enable_sm80_to_sm89INS1_16FlashAttnBwdSm80INS1_25CollectiveMainloopBwdSm80ILi2ELi2EN4cute5tupleIJNS5_1CILi128EEES8_NS7_ILi64EEEEEENS_6half_tEfNS_4arch4Sm80ELb0ELb0ELb1ELb1ELb0ELb0ELb0ELb0ELi2ELi4ELi4ELi4ELb0EEENS1_24CollectiveEpilogueBwdGQAISA_fSD_Li256ELb1ELb0EEENS1_19SingleTileSchedulerILb1ELb0ELb0ELi128EEEEEEEEEvNT_6ParamsE$_ZN4cute3eso3ESOILb1ELb0EJNS_6LayoutINS_5tupleIJNS3_IJNS_1CILi2EEES5_EEEEEENS3_IJNS3_IJNS4_ILi1EEES5_EEEEEEEENS_10ViewEngineIPN7cutlass6half_tEEEEEC2ERKSB_RKSG_)
        /*bbc4*/ 	.word	0x00000000


	//----- nvinfo : EIATTR_FRAME_SIZE
	.align		4
.L_8022:
        /*bbc8*/ 	.byte	0x04, 0x11
        /*bbca*/ 	.short	(.L_8024 - .L_8023)
	.align		4
.L_8023:
        /*bbcc*/ 	.word	index@($_ZN7cutlass13device_kernelIN5flash19enable_sm80_to_sm89INS1_16FlashAttnBwdSm80INS1_25CollectiveMainloopBwdSm80ILi2ELi2EN4cute5tupleIJNS5_1CILi128EEES8_NS7_ILi64EEEEEENS_6half_tEfNS_4arch4Sm80ELb0ELb0ELb1ELb1ELb0ELb0ELb0ELb0ELi2ELi4ELi4ELi4ELb0EEENS1_24CollectiveEpilogueBwdGQAISA_fSD_Li256ELb1ELb0EEENS1_19SingleTileSchedulerILb1ELb0ELb0ELi128EEEEEEEEEvNT_6ParamsE$_ZN4cute3eso3ESOILb1ELb0EJNS_6LayoutINS_5tupleIJNS3_IJNS_1CILi2EEES5_EEEEEENS3_IJNS3_IJNS4_ILi1EEES5_EEEEEEEENS_10ViewEngineIPKfEEEEC2ERKSB_RKSF_)
        /*bbd0*/ 	.word	0x00000000


	//----- nvinfo : EIATTR_FRAME_SIZE
	.align		4
.L_8024:
        /*bbd4*/ 	.byte	0x04, 0x11
        /*bbd6*/ 	.short	(.L_8026 - .L_8025)
	.align		4
.L_8025:
        /*bbd8*/ 	.word	index@($_ZN7cutlass13device_kernelIN5flash19enable_sm80_to_sm89INS1_16FlashAttnBwdSm80INS1_25CollectiveMainloopBwdSm80ILi2ELi2EN4cute5tupleIJNS5_1CILi128EEES8_NS7_ILi64EEEEEENS_6half_tEfNS_4arch4Sm80ELb0ELb0ELb1ELb1ELb0ELb0ELb0ELb0ELi2ELi4ELi4ELi4ELb0EEENS1_24CollectiveEpilogueBwdGQAISA_fSD_Li256ELb1ELb0EEENS1_19SingleTileSchedulerILb1ELb0ELb0ELi128EEEEEEEEEvNT_6ParamsE$_ZN4cute3eso3ESOILb1ELb0EJNS_6LayoutINS_5tupleIJNS3_IJNS_1CILi1EEES5_EEEEEENS3_IJNS3_IJS5_NS4_ILi0EEEEEEEEEEENS_10ViewEngineINS_8smem_ptrIPN7cutlass9uint128_tEEEEEEEC2ERKSB_RKSI_)
        /*bbdc*/ 	.word	0x00000000


	//----- nvinfo : EIATTR_FRAME_SIZE
	.align		4
.L_8026:
        /*bbe0*/ 	.byte	0x04, 0x11
        /*bbe2*/ 	.short	(.L_8028 - .L_8027)
	.align		4
.L_8027:
        /*bbe4*/ 	.word	index@($_ZN7cutlass13device_kernelIN5flash19enable_sm80_to_sm89INS1_16FlashAttnBwdSm80INS1_25CollectiveMainloopBwdSm80ILi2ELi2EN4cute5tupleIJNS5_1CILi128EEES8_NS7_ILi64EEEEEENS_6half_tEfNS_4arch4Sm80ELb0ELb0ELb1ELb1ELb0ELb0ELb0ELb0ELi2ELi4ELi4ELi4ELb0EEENS1_24CollectiveEpilogueBwdGQAISA_fSD_Li256ELb1ELb0EEENS1_19SingleTileSchedulerILb1ELb0ELb0ELi128EEEEEEEEEvNT_6ParamsE$_ZN4cute3eso3ESOILb1ELb0EJNS_6LayoutINS_5tupleIJNS3_IJNS_1CILi1EEENS4_ILi2EEES6_EEEEEENS3_IJNS3_IJS5_S5_S6_EEEEEEEENS_10ViewEngineIPjEEEEC2ERKSB_RKSE_)
        /*bbe8*/ 	.word	0x00000000


	//----- nvinfo : EIATTR_FRAME_SIZE
	.align		4
.L_8028:
        /*bbec*/ 	.byte	0x04, 0x11
        /*bbee*/ 	.short	(.L_8030 - .L_8029)
	.align		4
.L_8029:
        /*bbf0*/ 	.word	index@($_ZN7cutlass13device_kernelIN5flash19enable_sm80_to_sm89INS1_16FlashAttnBwdSm80INS1_25CollectiveMainloopBwdSm80ILi2ELi2EN4cute5tupleIJNS5_1CILi128EEES8_NS7_ILi64EEEEEENS_6half_tEfNS_4arch4Sm80ELb0ELb0ELb1ELb1ELb0ELb0ELb0ELb0ELi2ELi4ELi4ELi4ELb0EEENS1_24CollectiveEpilogueBwdGQAISA_fSD_Li256ELb1ELb0EEENS1_19SingleTileSchedulerILb1ELb0ELb0ELi128EEEEEEEEEvNT_6ParamsE$_ZN4cute3eso3ESOILb1ELb0EJNS_6LayoutINS_5tupleIJNS3_IJNS_1CILi1EEENS4_ILi2EEEEEES6_NS4_ILi8EEEEEENS3_IJNS3_IJS5_S5_EEES6_NS4_ILi4EEEEEEEENS_10ViewEngineIPN7cutlass5ArrayINSF_6half_tELi2ELb0EEEEEEEC2ERKSD_RKSK_)
        /*bbf4*/ 	.word	0x00000000


	//----- nvinfo : EIATTR_FRAME_SIZE
	.align		4
.L_8030:
        /*bbf8*/ 	.byte	0x04, 0x11
        /*bbfa*/ 	.short	(.L_8032 - .L_8031)
	.align		4
.L_8031:
        /*bbfc*/ 	.word	index@($_ZN7cutlass13device_kernelIN5flash19enable_sm80_to_sm89INS1_16FlashAttnBwdSm80INS1_25CollectiveMainloopBwdSm80ILi2ELi2EN4cute5tupleIJNS5_1CILi128EEES8_NS7_ILi64EEEEEENS_6half_tEfNS_4arch4Sm80ELb0ELb0ELb1ELb1ELb0ELb0ELb0ELb0ELi2ELi4ELi4ELi4ELb0EEENS1_24CollectiveEpilogueBwdGQAISA_fSD_Li256ELb1ELb0EEENS1_19SingleTileSchedulerILb1ELb0ELb0ELi128EEEEEEEEEvNT_6ParamsE$_ZN4cute3eso3ESOILb1ELb0EJNS_6LayoutINS_5tupleIJNS3_IJNS_1CILi1EEENS4_ILi2EEEEEES6_NS4_ILi8EEEEEENS3_IJNS3_IJS5_S5_EEES6_NS4_ILi4EEEEEEEENS_10ViewEngineIPKN7cutlass5ArrayIfLi2ELb1EEEEEEEC2ERKSD_RKSK_)
        /*bc00*/ 	.word	0x00000000


	//----- nvinfo : EIATTR_FRAME_SIZE
	.align		4
.L_8032:
        /*bc04*/ 	.byte	0x04, 0x11
        /*bc06*/ 	.short	(.L_8034 - .L_8033)
	.align		4
.L_8033:
        /*bc08*/ 	.word	index@($_ZN7cutlass13device_kernelIN5flash19enable_sm80_to_sm89INS1_16FlashAttnBwdSm80INS1_25CollectiveMainloopBwdSm80ILi2ELi2EN4cute5tupleIJNS5_1CILi128EEES8_NS7_ILi64EEEEEENS_6half_tEfNS_4arch4Sm80ELb0ELb0ELb1ELb1ELb0ELb0ELb0ELb0ELi2ELi4ELi4ELi4ELb0EEENS1_24CollectiveEpilogueBwdGQAISA_fSD_Li256ELb1ELb0EEENS1_19SingleTileSchedulerILb1ELb0ELb0ELi128EEEEEEEEEvNT_6ParamsE$_ZN4cute3eso3ESOILb1ELb0EJNS_6LayoutINS_5tupleIJNS3_IJNS_1CILi1EEENS4_ILi2EEEEEEEEENS3_IJNS3_IJS5_S5_EEEEEEEENS_10ViewEngineIPjEEEEC2ERKSB_RKSE_)
        /*bc0c*/ 	.word	0x00000000


	//----- nvinfo : EIATTR_FRAME_SIZE
	.align		4
.L_8034:
        /*bc10*/ 	.byte	0x04, 0x11
        /*bc12*/ 	.short	(.L_8036 - .L_8035)
	.align		4
.L_8035:
        /*bc14*/ 	.word	index@($_ZN7cutlass13device_kernelIN5flash19enable_sm80_to_sm89INS1_16FlashAttnBwdSm80INS1_25CollectiveMainloopBwdSm80ILi2ELi2EN4cute5tupleIJNS5_1CILi128EEES8_NS7_ILi64EEEEEENS_6half_tEfNS_4arch4Sm80ELb0ELb0ELb1ELb1ELb0ELb0ELb0ELb0ELi2ELi4ELi4ELi4ELb0EEENS1_24CollectiveEpilogueBwdGQAISA_fSD_Li256ELb1ELb0EEENS1_19SingleTileSchedulerILb1ELb0ELb0ELi128EEEEEEEEEvNT_6ParamsE$_ZN4cute3eso3ESOILb1ELb0EJNS_6LayoutINS_5tupleIJNS3_IJNS_1CILi1EEENS3_IJNS4_ILi4EEENS4_ILi2EEEEEEEEES7_S6_EEENS3_IJNS3_IJNS4_ILi0EEENS3_IJS5_NS4_ILi8EEEEEEEEES6_NS4_ILi16EEEEEEEENS_10ViewEngineIPN7cutlass6half_tEEEEEC2ERKSH_RKSM_)
        /*bc18*/ 	.word	0x00000000


	//----- nvinfo : EIATTR_FRAME_SIZE
	.align		4
.L_8036:
        /*bc1c*/ 	.byte	0x04, 0x11
        /*bc1e*/ 	.short	(.L_8038 - .L_8037)
	.align		4
.L_8037:
        /*bc20*/ 	.word	index@($_ZN7cutlass13device_kernelIN5flash19enable_sm80_to_sm89INS1_16FlashAttnBwdSm80INS1_25CollectiveMainloopBwdSm80ILi2ELi2EN4cute5tupleIJNS5_1CILi128EEES8_NS7_ILi64EEEEEENS_6half_tEfNS_4arch4Sm80ELb0ELb0ELb1ELb1ELb0ELb0ELb0ELb0ELi2ELi4ELi4ELi4ELb0EEENS1_24CollectiveEpilogueBwdGQAISA_fSD_Li256ELb1ELb0EEENS1_19SingleTileSchedulerILb1ELb0ELb0ELi128EEEEEEEEEvNT_6ParamsE$_ZN4cute3eso3ESOILb1ELb0EJNS_6LayoutINS_5tupleIJNS3_IJNS_1CILi1EEENS3_IJNS4_ILi2EEES6_EEEEEES6_NS4_ILi4EEEEEENS3_IJNS3_IJNS4_ILi0EEENS3_IJS5_S9_EEEEEES6_NS4_ILi8EEEEEEEENS_10ViewEngineIPjEEEEC2ERKSG_RKSJ_)
        /*bc24*/ 	.word	0x00000000


	//----- nvinfo : EIATTR_FRAME_SIZE
	.align		4
.L_8038:
        /*bc28*/ 	.byte	0x04, 0x11
        /*bc2a*/ 	.short	(.L_8040 - .L_8039)
	.align		4
.L_8039:
        /*bc2c*/ 	.word	index@($_ZN7cutlass13device_kernelIN5flash19enable_sm80_to_sm89INS1_16FlashAttnBwdSm80INS1_25CollectiveMainloopBwdSm80ILi2ELi2EN4cute5tupleIJNS5_1CILi128EEES8_NS7_ILi64EEEEEENS_6half_tEfNS_4arch4Sm80ELb0ELb0ELb1ELb1ELb0ELb0ELb0ELb0ELi2ELi4ELi4ELi4ELb0EEENS1_24CollectiveEpilogueBwdGQAISA_fSD_Li256ELb1ELb0EEENS1_19SingleTileSchedulerILb1ELb0ELb0ELi128EEEEEEEEEvNT_6ParamsE$_ZN4cute3eso3ESOILb1ELb0EJNS_6LayoutINS_5tupleIJNS3_IJNS3_IJNS_1CILi8EEENS4_ILi1EEEEEES6_EEENS3_IJNS3_IJS6_S6_EEENS4_ILi4EEEEEEEEENS3_IJNS3_IJNS3_IJS6_NS4_ILi0EEEEEESD_EEENS3_IJNS3_IJSD_SD_EEES5_EEEEEEEENS_10ViewEngineIPN7cutlass6half_tEEEEEC2ERKSJ_RKSO_)
        /*bc30*/ 	.word	0x00000000


	//----- nvinfo : EIATTR_FRAME_SIZE
	.align		4
.L_8040:
        /*bc34*/ 	.byte	0x04, 0x11
        /*bc36*/ 	.short	(.L_8042 - .L_8041)
	.align		4
.L_8041:
        /*bc38*/ 	.word	index@($_ZN7cutlass13device_kernelIN5flash19enable_sm80_to_sm89INS1_16FlashAttnBwdSm80INS1_25CollectiveMainloopBwdSm80ILi2ELi2EN4cute5tupleIJNS5_1CILi128EEES8_NS7_ILi64EEEEEENS_6half_tEfNS_4arch4Sm80ELb0ELb0ELb1ELb1ELb0ELb0ELb0ELb0ELi2ELi4ELi4ELi4ELb0EEENS1_24CollectiveEpilogueBwdGQAISA_fSD_Li256ELb1ELb0EEENS1_19SingleTileSchedulerILb1ELb0ELb0ELi128EEEEEEEEEvNT_6ParamsE$_ZN4cute3eso3ESOILb1ELb0EJNS_6LayoutINS_5tupleIJNS3_IJNS3_IJNS_1CILi8EEENS4_ILi1EEEEEES6_EEENS3_IJNS3_IJS6_S6_EEENS4_ILi4EEEEEEEEENS3_IJNS3_IJNS3_IJS6_NS4_ILi0EEEEEESD_EEENS3_IJNS3_IJSD_SD_EEENS4_ILi2048EEEEEEEEEEENS_10ViewEngineINS_8smem_ptrIPN7cutlass6half_tEEEEEEEC2ERKSK_RKSR_)
        /*bc3c*/ 	.word	0x00000000


	//----- nvinfo : EIATTR_FRAME_SIZE
	.align		4
.L_8042:
        /*bc40*/ 	.byte	0x04, 0x11
        /*bc42*/ 	.short	(.L_8044 - .L_8043)
	.align		4
.L_8043:
        /*bc44*/ 	.word	index@($_ZN7cutlass13device_kernelIN5flash19enable_sm80_to_sm89INS1_16FlashAttnBwdSm80INS1_25CollectiveMainloopBwdSm80ILi2ELi2EN4cute5tupleIJNS5_1CILi128EEES8_NS7_ILi64EEEEEENS_6half_tEfNS_4arch4Sm80ELb0ELb0ELb1ELb1ELb0ELb0ELb0ELb0ELi2ELi4ELi4ELi4ELb0EEENS1_24CollectiveEpilogueBwdGQAISA_fSD_Li256ELb1ELb0EEENS1_19SingleTileSchedulerILb1ELb0ELb0ELi128EEEEEEEEEvNT_6ParamsE$_ZN4cute3eso3ESOILb1ELb0EJNS_6LayoutINS_5tupleIJNS3_IJNS3_IJNS_1CILi8EEENS4_ILi1EEEEEES6_EEENS3_IJNS3_IJS6_S6_EEENS4_ILi2EEEEEEEEENS3_IJNS3_IJNS3_IJS6_NS4_ILi0EEEEEESD_EEENS3_IJNS3_IJSD_SD_EEES5_EEEEEEEENS_10ViewEngineIPN7cutlass6half_tEEEEEC2ERKSJ_RKSO_)
        /*bc48*/ 	.word	0x00000000


	//----- nvinfo : EIATTR_FRAME_SIZE
	.align		4
.L_8044:
        /*bc4c*/ 	.byte	0x04, 0x11
        /*bc4e*/ 	.short	(.L_8046 - .L_8045)
	.align		4
.L_8045:
        /*bc50*/ 	.word	index@($_ZN7cutlass13device_kernelIN5flash19enable_sm80_to_sm89INS1_16FlashAttnBwdSm80INS1_25CollectiveMainloopBwdSm80ILi2ELi2EN4cute5tupleIJNS5_1CILi128EEES8_NS7_ILi64EEEEEENS_6half_tEfNS_4arch4Sm80ELb0ELb0ELb1ELb1ELb0ELb0ELb0ELb0ELi2ELi4ELi4ELi4ELb0EEENS1_24CollectiveEpilogueBwdGQAISA_fSD_Li256ELb1ELb0EEENS1_19SingleTileSchedulerILb1ELb0ELb0ELi128EEEEEEEEEvNT_6ParamsE$_ZN4cute3eso3ESOILb1ELb0EJNS_6LayoutINS_5tupleIJNS3_IJNS3_IJNS_1CILi8EEENS4_ILi1EEEEEES6_EEENS3_IJNS3_IJS6_S6_EEENS4_ILi2EEEEEEEEENS3_IJNS3_IJNS3_IJS6_NS4_ILi0EEEEEESD_EEENS3_IJNS3_IJSD_SD_EEENS4_ILi8192EEEEEEEEEEENS_10ViewEngineINS_8smem_ptrIPN7cutlass6half_tEEEEEEEC2ERKSK_RKSR_)
        /*bc54*/ 	.word	0x00000000


	//----- nvinfo : EIATTR_FRAME_SIZE
	.align		4
.L_8046:
        /*bc58*/ 	.byte	0x04, 0x11
        /*bc5a*/ 	.short	(.L_8048 - .L_8047)
	.align		4
.L_8047:
        /*bc5c*/ 	.word	index@($_ZN7cutlass13device_kernelIN5flash19enable_sm80_to_sm89INS1_16FlashAttnBwdSm80INS1_25CollectiveMainloopBwdSm80ILi2ELi2EN4cute5tupleIJNS5_1CILi128EEES8_NS7_ILi64EEEEEENS_6half_tEfNS_4arch4Sm80ELb0ELb0ELb1ELb1ELb0ELb0ELb0ELb0ELi2ELi4ELi4ELi4ELb0EEENS1_24CollectiveEpilogueBwdGQAISA_fSD_Li256ELb1ELb0EEENS1_19SingleTileSchedulerILb1ELb0ELb0ELi128EEEEEEEEEvNT_6ParamsE$_ZN4cute3eso3ESOILb1ELb0EJNS_6LayoutINS_5tupleIJNS3_IJNS3_IJNS_1CILi8EEENS4_ILi1EEEEEES6_EEENS3_IJNS3_IJS6_S6_EEENS4_ILi2EEEEEEEEENS3_IJNS3_IJNS3_IJS6_NS4_ILi0EEEEEESD_EEENS3_IJNS3_IJSD_SD_EEENS4_ILi64EEEEEEEEEEENS_10ViewEngineIPN7cutlass6half_tEEEEEC2ERKSK_RKSP_)
        /*bc60*/ 	.word	0x00000000


	//----- nvinfo : EIATTR_FRAME_SIZE
	.align		4
.L_8048:
        /*bc64*/ 	.byte	0x04, 0x11
        /*bc66*/ 	.short	(.L_8050 - .L_8049)
	.align		4
.L_8049:
        /*bc68*/ 	.word	index@($_ZN7cutlass13device_kernelIN5flash19enable_sm80_to_sm89INS1_16FlashAttnBwdSm80INS1_25CollectiveMainloopBwdSm80ILi2ELi2EN4cute5tupleIJNS5_1CILi128EEES8_NS7_ILi64EEEEEENS_6half_tEfNS_4arch4Sm80ELb0ELb0ELb1ELb1ELb0ELb0ELb0ELb0ELi2ELi4ELi4ELi4ELb0EEENS1_24CollectiveEpilogueBwdGQAISA_fSD_Li256ELb1ELb0EEENS1_19SingleTileSchedulerILb1ELb0ELb0ELi128EEEEEEEEEvNT_6ParamsE$_ZN4cute3eso3ESOILb1ELb0EJNS_6LayoutINS_5tupleIJNS3_IJNS3_IJNS_1CILi8EEENS4_ILi1EEEEEES6_EEENS3_IJNS3_IJS6_S6_EEENS4_ILi2EEEEEEEEENS3_IJNS3_IJNS3_IJS6_NS4_ILi0EEEEEESD_EEENS3_IJNS3_IJSD_SD_EEENS4_ILi4096EEEEEEEEEEENS_10ViewEngineINS_8smem_ptrIPN7cutlass6half_tEEEEEEEC2ERKSK_RKSR_)
        /*bc6c*/ 	.word	0x00000000


	//----- nvinfo : EIATTR_FRAME_SIZE
	.align		4
.L_8050:
        /*bc70*/ 	.byte	0x04, 0x11
        /*bc72*/ 	.short	(.L_8052 - .L_8051)
	.align		4
.L_8051:
        /*bc74*/ 	.word	index@($_ZN7cutlass13device_kernelIN5flash19enable_sm80_to_sm89INS1_16FlashAttnBwdSm80INS1_25CollectiveMainloopBwdSm80ILi2ELi2EN4cute5tupleIJNS5_1CILi128EEES8_NS7_ILi64EEEEEENS_6half_tEfNS_4arch4Sm80ELb0ELb0ELb1ELb1ELb0ELb0ELb0ELb0ELi2ELi4ELi4ELi4ELb0EEENS1_24CollectiveEpilogueBwdGQAISA_fSD_Li256ELb1ELb0EEENS1_19SingleTileSchedulerILb1ELb0ELb0ELi128EEEEEEEEEvNT_6ParamsE$_ZN4cute3eso3ESOILb1ELb0EJNS_6LayoutINS_5tupleIJNS3_IJNS3_IJNS_1CILi4EEENS4_ILi2EEEEEENS4_ILi1EEEEEES6_NS4_ILi8EEEEEENS3_IJNS3_IJNS3_IJS8_NS4_ILi32EEEEEENS4_ILi0EEEEEENS4_ILi64EEES5_EEEEENS_10ViewEngineIPN7cutlass6half_tEEEEEC2ERKSI_RKSN_)
        /*bc78*/ 	.word	0x00000000


	//----- nvinfo : EIATTR_FRAME_SIZE
	.align		4
.L_8052:
        /*bc7c*/ 	.byte	0x04, 0x11
        /*bc7e*/ 	.short	(.L_8054 - .L_8053)
	.align		4
.L_8053:
        /*bc80*/ 	.word	index@($_ZN7cutlass13device_kernelIN5flash19enable_sm80_to_sm89INS1_16FlashAttnBwdSm80INS1_25CollectiveMainloopBwdSm80ILi2ELi2EN4cute5tupleIJNS5_1CILi128EEES8_NS7_ILi64EEEEEENS_6half_tEfNS_4arch4Sm80ELb0ELb0ELb1ELb1ELb0ELb0ELb0ELb0ELi2ELi4ELi4ELi4ELb0EEENS1_24CollectiveEpilogueBwdGQAISA_fSD_Li256ELb1ELb0EEENS1_19SingleTileSchedulerILb1ELb0ELb0ELi128EEEEEEEEEvNT_6ParamsE$_ZN4cute3eso3ESOILb1ELb0EJNS_6LayoutINS_5tupleIJNS3_IJNS3_IJNS_1CILi4EEENS4_ILi2EEEEEENS4_ILi1EEEEEES6_EEENS3_IJNS3_IJNS3_IJS8_NS4_ILi32EEEEEENS4_ILi0EEEEEENS4_ILi64EEEEEEEEiEEC2ERKSH_RKi)
        /*bc84*/ 	.word	0x00000000


	//----- nvinfo : EIATTR_FRAME_SIZE
	.align		4
.L_8054:
        /*bc88*/ 	.byte	0x04, 0x11
        /*bc8a*/ 	.short	(.L_8056 - .L_8055)
	.align		4
.L_8055:
        /*bc8c*/ 	.word	index@($_ZN7cutlass13device_kernelIN5flash19enable_sm80_to_sm89INS1_16FlashAttnBwdSm80INS1_25CollectiveMainloopBwdSm80ILi2ELi2EN4cute5tupleIJNS5_1CILi128EEES8_NS7_ILi64EEEEEENS_6half_tEfNS_4arch4Sm80ELb0ELb0ELb1ELb1ELb0ELb0ELb0ELb0ELi2ELi4ELi4ELi4ELb0EEENS1_24CollectiveEpilogueBwdGQAISA_fSD_Li256ELb1ELb0EEENS1_19SingleTileSchedulerILb1ELb0ELb0ELi128EEEEEEEEEvNT_6ParamsE$_ZN4cute3eso3ESOILb1ELb0EJNS_6LayoutINS_5tupleIJNS3_IJNS3_IJNS_1CILi4EEENS4_ILi2EEEEEENS4_ILi1EEEEEES6_EEENS3_IJNS3_IJNS3_IJS8_NS4_ILi32EEEEEENS4_ILi0EEEEEENS4_ILi64EEEEEEEENS_10ViewEngineIPN7cutlass6half_tEEEEEC2ERKSH_RKSM_)
        /*bc90*/ 	.word	0x00000000


	//----- nvinfo : EIATTR_FRAME_SIZE
	.align		4
.L_8056:
        /*bc94*/ 	.byte	0x04, 0x11
        /*bc96*/ 	.short	(.L_8058 - .L_8057)
	.align		4
.L_8057:
        /*bc98*/ 	.word	index@($_ZN7cutlass13device_kernelIN5flash19enable_sm80_to_sm89INS1_16FlashAttnBwdSm80INS1_25CollectiveMainloopBwdSm80ILi2ELi2EN4cute5tupleIJNS5_1CILi128EEES8_NS7_ILi64EEEEEENS_6half_tEfNS_4arch4Sm80ELb0ELb0ELb1ELb1ELb0ELb0ELb0ELb0ELi2ELi4ELi4ELi4ELb0EEENS1_24CollectiveEpilogueBwdGQAISA_fSD_Li256ELb1ELb0EEENS1_19SingleTileSchedulerILb1ELb0ELb0ELi128EEEEEEEEEvNT_6ParamsE$_ZN4cute3eso3ESOILb1ELb0EJNS_6LayoutINS_5tupleIJNS3_IJNS3_IJNS_1CILi4EEENS4_ILi2EEEEEENS4_ILi1EEEEEENS3_IJS6_EEEEEENS3_IJNS3_IJNS3_IJS8_NS4_ILi32EEEEEENS4_ILi0EEEEEENS3_IJNS4_ILi64EEEEEEEEEEENS_10ViewEngineIPN7cutlass6half_tEEEEEC2ERKSJ_RKSO_)
        /*bc9c*/ 	.word	0x00000000


	//----- nvinfo : EIATTR_FRAME_SIZE
	.align		4
.L_8058:
        /*bca0*/ 	.byte	0x04, 0x11
        /*bca2*/ 	.short	(.L_8060 - .L_8059)
	.align		4
.L_8059:
        /*bca4*/ 	.word	index@($_ZN7cutlass13device_kernelIN5flash19enable_sm80_to_sm89INS1_16FlashAttnBwdSm80INS1_25CollectiveMainloopBwdSm80ILi2ELi2EN4cute5tupleIJNS5_1CILi128EEES8_NS7_ILi64EEEEEENS_6half_tEfNS_4arch4Sm80ELb0ELb0ELb1ELb1ELb0ELb0ELb0ELb0ELi2ELi4ELi4ELi4ELb0EEENS1_24CollectiveEpilogueBwdGQAISA_fSD_Li256ELb1ELb0EEENS1_19SingleTileSchedulerILb1ELb0ELb0ELi128EEEEEEEEEvNT_6ParamsE$_ZN4cute3eso3ESOILb1ELb0EJNS_6LayoutINS_5tupleIJNS3_IJNS3_IJNS_1CILi4EEENS4_ILi2EEEEEENS4_ILi1EEEEEEEEENS3_IJNS3_IJNS3_IJS8_NS4_ILi32EEEEEENS4_ILi0EEEEEEEEEEEiEEC2ERKSG_RKi)
        /*bca8*/ 	.word	0x00000000


	//----- nvinfo : EIATTR_FRAME_SIZE
	.align		4
.L_8060:
        /*bcac*/ 	.byte	0x04, 0x11
        /*bcae*/ 	.short	(.L_8062 - .L_8061)
	.align		4
.L_8061:
        /*bcb0*/ 	.word	index@($_ZN7cutlass13device_kernelIN5flash19enable_sm80_to_sm89INS1_16FlashAttnBwdSm80INS1_25CollectiveMainloopBwdSm80ILi2ELi2EN4cute5tupleIJNS5_1CILi128EEES8_NS7_ILi64EEEEEENS_6half_tEfNS_4arch4Sm80ELb0ELb0ELb1ELb1ELb0ELb0ELb0ELb0ELi2ELi4ELi4ELi4ELb0EEENS1_24CollectiveEpilogueBwdGQAISA_fSD_Li256ELb1ELb0EEENS1_19SingleTileSchedulerILb1ELb0ELb0ELi128EEEEEEEEEvNT_6ParamsE$_ZN4cute3eso3ESOILb1ELb0EJNS_6LayoutINS_5tupleIJNS3_IJNS3_IJNS_1CILi4EEENS4_ILi2EEEEEENS4_ILi1EEEEEEEEENS3_IJNS3_IJNS3_IJS8_NS4_ILi32EEEEEENS4_ILi0EEEEEEEEEEENS_10ViewEngineIPN7cutlass6half_tEEEEEC2ERKSG_RKSL_)
        /*bcb4*/ 	.word	0x00000000


	//----- nvinfo : EIATTR_FRAME_SIZE
	.align		4
.L_8062:
        /*bcb8*/ 	.byte	0x04, 0x11
        /*bcba*/ 	.short	(.L_8064 - .L_8063)
	.align		4
.L_8063:
        /*bcbc*/ 	.word	index@($_ZN7cutlass13device_kernelIN5flash19enable_sm80_to_sm89INS1_16FlashAttnBwdSm80INS1_25CollectiveMainloopBwdSm80ILi2ELi2EN4cute5tupleIJNS5_1CILi128EEES8_NS7_ILi64EEEEEENS_6half_tEfNS_4arch4Sm80ELb0ELb0ELb1ELb1ELb0ELb0ELb0ELb0ELi2ELi4ELi4ELi4ELb0EEENS1_24CollectiveEpilogueBwdGQAISA_fSD_Li256ELb1ELb0EEENS1_19SingleTileSchedulerILb1ELb0ELb0ELi128EEEEEEEEEvNT_6ParamsE$_ZN4cute3eso3ESOILb1ELb0EJNS_6LayoutINS_5tupleIJNS3_IJNS3_IJNS_1CILi2EEES5_EEENS4_ILi1EEEEEEEEENS3_IJNS3_IJNS3_IJS7_NS4_ILi16EEEEEENS4_ILi0EEEEEEEEEEENS_10ViewEngineIPjEEEEC2ERKSF_RKSI_)
        /*bcc0*/ 	.word	0x00000000


	//----- nvinfo : EIATTR_FRAME_SIZE
	.align		4
.L_8064:
        /*bcc4*/ 	.byte	0x04, 0x11
        /*bcc6*/ 	.short	(.L_8066 - .L_8065)
	.align		4
.L_8065:
        /*bcc8*/ 	.word	index@($_ZN7cutlass13device_kernelIN5flash19enable_sm80_to_sm89INS1_16FlashAttnBwdSm80INS1_25CollectiveMainloopBwdSm80ILi2ELi2EN4cute5tupleIJNS5_1CILi128EEES8_NS7_ILi64EEEEEENS_6half_tEfNS_4arch4Sm80ELb0ELb0ELb1ELb1ELb0ELb0ELb0ELb0ELi2ELi4ELi4ELi4ELb0EEENS1_24CollectiveEpilogueBwdGQAISA_fSD_Li256ELb1ELb0EEENS1_19SingleTileSchedulerILb1ELb0ELb0ELi128EEEEEEEEEvNT_6ParamsE$_ZN4cute3eso3ESOILb1ELb0EJNS_6LayoutINS_5tupleIJNS3_IJNS3_IJNS3_IJNS_1CILi4EEENS4_ILi2EEEEEENS4_ILi1EEEEEES8_EEENS3_IJNS3_IJNS3_IJS8_S8_EEES8_EEES6_EEEEEENS3_IJNS3_IJNS3_IJNS3_IJS8_NS4_ILi32EEEEEENS4_ILi0EEEEEESH_EEENS3_IJNS3_IJNS3_IJSH_SH_EEESH_EEENS4_ILi64EEEEEEEEEEENS_10ViewEngineIPN7cutlass6half_tEEEEEC2ERKSP_RKSU_)
        /*bccc*/ 	.word	0x00000000


	//----- nvinfo : EIATTR_FRAME_SIZE
	.align		4
.L_8066:
        /*bcd0*/ 	.byte	0x04, 0x11
        /*bcd2*/ 	.short	(.L_8068 - .L_8067)
	.align		4
.L_8067:
        /*bcd4*/ 	.word	index@($_ZN7cutlass13device_kernelIN5flash19enable_sm80_to_sm89INS1_16FlashAttnBwdSm80INS1_25CollectiveMainloopBwdSm80ILi2ELi2EN4cute5tupleIJNS5_1CILi128EEES8_NS7_ILi64EEEEEENS_6half_tEfNS_4arch4Sm80ELb0ELb0ELb1ELb1ELb0ELb0ELb0ELb0ELi2ELi4ELi4ELi4ELb0EEENS1_24CollectiveEpilogueBwdGQAISA_fSD_Li256ELb1ELb0EEENS1_19SingleTileSchedulerILb1ELb0ELb0ELi128EEEEEEEEEvNT_6ParamsE$_ZN4cute3eso3ESOILb1ELb0EJNS_5tupleIJNS_1CILi1EEENS3_ILi0EEEEEENS2_IJiEEEEEC2ERKS6_RKS7_)
        /*bcd8*/ 	.word	0x00000000


	//----- nvinfo : EIATTR_FRAME_SIZE
	.align		4
.L_8068:
        /*bcdc*/ 	.byte	0x04, 0x11
        /*bcde*/ 	.short	(.L_8070 - .L_8069)
	.align		4
.L_8069:
        /*bce0*/ 	.word	index@($_ZN7cutlass13device_kernelIN5flash19enable_sm80_to_sm89INS1_16FlashAttnBwdSm80INS1_25CollectiveMainloopBwdSm80ILi2ELi2EN4cute5tupleIJNS5_1CILi128EEES8_NS7_ILi64EEEEEENS_6half_tEfNS_4arch4Sm80ELb0ELb0ELb1ELb1ELb0ELb0ELb0ELb0ELi2ELi4ELi4ELi4ELb0EEENS1_24CollectiveEpilogueBwdGQAISA_fSD_Li256ELb1ELb0EEENS1_19SingleTileSchedulerILb1ELb0ELb0ELi128EEEEEEEEEvNT_6ParamsE$_ZN4cute3eso3ESOILb1ELb0EJNS_5tupleIJNS_1CILi0EEES4_EEEiEEC2ERKS5_RKi)
        /*bce4*/ 	.word	0x00000000


	//----- nvinfo : EIATTR_FRAME_SIZE
	.align		4
.L_8070:
        /*bce8*/ 	.byte	0x04, 0x11
        /*bcea*/ 	.short	(.L_8072 - .L_8071)
	.align		4
.L_8071:
        /*bcec*/ 	.word	index@($_ZN7cutlass13device_kernelIN5flash19enable_sm80_to_sm89INS1_16FlashAttnBwdSm80INS1_25CollectiveMainloopBwdSm80ILi2ELi2EN4cute5tupleIJNS5_1CILi128EEES8_NS7_ILi64EEEEEENS_6half_tEfNS_4arch4Sm80ELb0ELb0ELb1ELb1ELb0ELb0ELb0ELb0ELi2ELi4ELi4ELi4ELb0EEENS1_24CollectiveEpilogueBwdGQAISA_fSD_Li256ELb1ELb0EEENS1_19SingleTileSchedulerILb1ELb0ELb0ELi128EEEEEEEEEvNT_6ParamsE$_ZN4cute3eso3ESOILb1ELb0EJNS_5tupleIJNS2_IJNS_1CILi1EEENS3_ILi0EEEEEES5_EEENS2_IJNS2_IJS5_S5_EEEiEEEEEC2ERKS7_RKS9_)
        /*bcf0*/ 	.word	0x00000000


	//----- nvinfo : EIATTR_FRAME_SIZE
	.align		4
.L_8072:
        /*bcf4*/ 	.byte	0x04, 0x11
        /*bcf6*/ 	.short	(.L_8074 - .L_8073)
	.align		4
.L_8073:
        /*bcf8*/ 	.word	index@($_ZN7cutlass13device_kernelIN5flash19enable_sm80_to_sm89INS1_16FlashAttnBwdSm80INS1_25CollectiveMainloopBwdSm80ILi2ELi2EN4cute5tupleIJNS5_1CILi128EEES8_NS7_ILi64EEEEEENS_6half_tEfNS_4arch4Sm80ELb0ELb0ELb1ELb1ELb0ELb0ELb0ELb0ELi2ELi4ELi4ELi4ELb0EEENS1_24CollectiveEpilogueBwdGQAISA_fSD_Li256ELb1ELb0EEENS1_19SingleTileSchedulerILb1ELb0ELb0ELi128EEEEEEEEEvNT_6ParamsE$_ZN4cute3eso3ESOILb1ELb0EJNS_5tupleIJNS2_IJNS_1CILi1EEENS3_ILi0EEEEEENS2_IJS5_S5_EEEEEENS2_IJS5_iEEEEEC2ERKS8_RKS9_)
        /*bcfc*/ 	.word	0x00000000


	//----- nvinfo : EIATTR_FRAME_SIZE
	.align		4
.L_8074:
        /*bd00*/ 	.byte	0x04, 0x11
        /*bd02*/ 	.short	(.L_8076 - .L_8075)
	.align		4
.L_8075:
        /*bd04*/ 	.word	index@($_ZN7cutlass13device_kernelIN5flash19enable_sm80_to_sm89INS1_16FlashAttnBwdSm80INS1_25CollectiveMainloopBwdSm80ILi2ELi2EN4cute5tupleIJNS5_1CILi128EEES8_NS7_ILi64EEEEEENS_6half_tEfNS_4arch4Sm80ELb0ELb0ELb1ELb1ELb0ELb0ELb0ELb0ELi2ELi4ELi4ELi4ELb0EEENS1_24CollectiveEpilogueBwdGQAISA_fSD_Li256ELb1ELb0EEENS1_19SingleTileSchedulerILb1ELb0ELb0ELi128EEEEEEEEEvNT_6ParamsE$_ZN4cute3eso3ESOILb1ELb0EJNS_1CILi8EEEiiiNS2_ILi144EEENS2_ILi512EEEEEC2ERKS3_RKiSA_SA_RKS4_RKS5_)
        /*bd08*/ 	.word	0x00000000


	//----- nvinfo : EIATTR_FRAME_SIZE
	.align		4
.L_8076:
        /*bd0c*/ 	.byte	0x04, 0x11
        /*bd0e*/ 	.short	(.L_8078 - .L_8077)
	.align		4
.L_8077:
        /*bd10*/ 	.word	index@($_ZN7cutlass13device_kernelIN5flash19enable_sm80_to_sm89INS1_16FlashAttnBwdSm80INS1_25CollectiveMainloopBwdSm80ILi2ELi2EN4cute5tupleIJNS5_1CILi128EEES8_NS7_ILi64EEEEEENS_6half_tEfNS_4arch4Sm80ELb0ELb0ELb1ELb1ELb0ELb0ELb0ELb0ELi2ELi4ELi4ELi4ELb0EEENS1_24CollectiveEpilogueBwdGQAISA_fSD_Li256ELb1ELb0EEENS1_19SingleTileSchedulerILb1ELb0ELb0ELi128EEEEEEEEEvNT_6ParamsE$_ZN4cute3eso3ESOILb1ELb0EJNS_1CILi8EEEiiEEC2ERKS3_RKiS8_)
        /*bd14*/ 	.word	0x00000000


	//----- nvinfo : EIATTR_FRAME_SIZE
	.align		4
.L_8078:
        /*bd18*/ 	.byte	0x04, 0x11
        /*bd1a*/ 	.short	(.L_8080 - .L_8079)
	.align		4
.L_8079:
        /*bd1c*/ 	.word	index@($_ZN7cutlass13device_kernelIN5flash19enable_sm80_to_sm89INS1_16FlashAttnBwdSm80INS1_25CollectiveMainloopBwdSm80ILi2ELi2EN4cute5tupleIJNS5_1CILi128EEES8_NS7_ILi64EEEEEENS_6half_tEfNS_4arch4Sm80ELb0ELb0ELb1ELb1ELb0ELb0ELb0ELb0ELi2ELi4ELi4ELi4ELb0EEENS1_24CollectiveEpilogueBwdGQAISA_fSD_Li256ELb1ELb0EEENS1_19SingleTileSchedulerILb1ELb0ELb0ELi128EEEEEEEEEvNT_6ParamsE$_ZN4cute3eso3ESOILb1ELb0EJNS_1CILi1EEEiiiNS2_ILi72EEENS2_ILi512EEEEEC2ERKS3_RKiSA_SA_RKS4_RKS5_)
        /*bd20*/ 	.word	0x00000000


	//----- nvinfo : EIATTR_FRAME_SIZE
	.align		4
.L_8080:
        /*bd24*/ 	.byte	0x04, 0x11
        /*bd26*/ 	.short	(.L_8082 - .L_8081)
	.align		4
.L_8081:
        /*bd28*/ 	.word	index@($_ZN7cutlass13device_kernelIN5flash19enable_sm80_to_sm89INS1_16FlashAttnBwdSm80INS1_25CollectiveMainloopBwdSm80ILi2ELi2EN4cute5tupleIJNS5_1CILi128EEES8_NS7_ILi64EEEEEENS_6half_tEfNS_4arch4Sm80ELb0ELb0ELb1ELb1ELb0ELb0ELb0ELb0ELi2ELi4ELi4ELi4ELb0EEENS1_24CollectiveEpilogueBwdGQAISA_fSD_Li256ELb1ELb0EEENS1_19SingleTileSchedulerILb1ELb0ELb0ELi128EEEEEEEEEvNT_6ParamsE$_ZN4cute3eso3ESOILb1ELb0EJNS_1CILi1EEEiiiNS2_ILi144EEENS2_ILi512EEEEEC2ERKS3_RKiSA_SA_RKS4_RKS5_)
        /*bd2c*/ 	.word	0x00000000


	//----- nvinfo : EIATTR_FRAME_SIZE
	.align		4
.L_8082:
        /*bd30*/ 	.byte	0x04, 0x11
        /*bd32*/ 	.short	(.L_8084 - .L_8083)
	.align		4
.L_8083:
        /*bd34*/ 	.word	index@($_ZN7cutlass13device_kernelIN5flash19enable_sm80_to_sm89INS1_16FlashAttnBwdSm80INS1_25CollectiveMainloopBwdSm80ILi2ELi2EN4cute5tupleIJNS5_1CILi128EEES8_NS7_ILi64EEEEEENS_6half_tEfNS_4arch4Sm80ELb0ELb0ELb1ELb1ELb0ELb0ELb0ELb0ELi2ELi4ELi4ELi4ELb0EEENS1_24CollectiveEpilogueBwdGQAISA_fSD_Li256ELb1ELb0EEENS1_19SingleTileSchedulerILb1ELb0ELb0ELi128EEEEEEEEEvNT_6ParamsE$_ZN4cute3eso3ESOILb1ELb0EJNS_1CILi1EEENS_5tupleIJiiiEEENS2_ILi64EEENS4_IJNS2_ILi72EEENS2_ILi144EEENS2_ILi288EEEEEENS2_ILi512EEEEEC2ERKS3_RKS5_RKS6_RKSA_RKSB_)
        /*bd38*/ 	.word	0x00000000


	//----- nvinfo : EIATTR_FRAME_SIZE
	.align		4
.L_8084:
        /*bd3c*/ 	.byte	0x04, 0x11
        /*bd3e*/ 	.short	(.L_8086 - .L_8085)
	.align		4
.L_8085:
        /*bd40*/ 	.word	index@($_ZN7cutlass13device_kernelIN5flash19enable_sm80_to_sm89INS1_16FlashAttnBwdSm80INS1_25CollectiveMainloopBwdSm80ILi2ELi2EN4cute5tupleIJNS5_1CILi128EEES8_NS7_ILi64EEEEEENS_6half_tEfNS_4arch4Sm80ELb0ELb0ELb1ELb1ELb0ELb0ELb0ELb0ELi2ELi4ELi4ELi4ELb0EEENS1_24CollectiveEpilogueBwdGQAISA_fSD_Li256ELb1ELb0EEENS1_19SingleTileSchedulerILb1ELb0ELb0ELi128EEEEEEEEEvNT_6ParamsE$_ZN4cute3eso3ESOILb1ELb0EJNS_1CILi1EEENS_5tupleIJNS2_ILi8EEEiiEEENS2_ILi64EEENS4_IJiNS2_ILi144EEENS2_ILi288EEEEEENS2_ILi512EEEEEC2ERKS3_RKS6_RKS7_RKSA_RKSB_)
        /*bd44*/ 	.word	0x00000000


	//----- nvinfo : EIATTR_FRAME_SIZE
	.align		4
.L_8086:
        /*bd48*/ 	.byte	0x04, 0x11
        /*bd4a*/ 	.short	(.L_8088 - .L_8087)
	.align		4
.L_8087:
        /*bd4c*/ 	.word	index@($_ZN7cutlass13device_kernelIN5flash19enable_sm80_to_sm89INS1_16FlashAttnBwdSm80INS1_25CollectiveMainloopBwdSm80ILi2ELi2EN4cute5tupleIJNS5_1CILi128EEES8_NS7_ILi64EEEEEENS_6half_tEfNS_4arch4Sm80ELb0ELb0ELb1ELb1ELb0ELb0ELb0ELb0ELi2ELi4ELi4ELi4ELb0EEENS1_24CollectiveEpilogueBwdGQAISA_fSD_Li256ELb1ELb0EEENS1_19SingleTileSchedulerILb1ELb0ELb0ELi128EEEEEEEEEvNT_6ParamsE$_ZN4cute3eso3ESOILb1ELb0EJNS_14ComposedLayoutINS_7SwizzleILi3ELi3ELi3EEENS_1CILj0EEENS_6LayoutINS_5tupleIJNS8_IJNS8_IJNS5_ILi4EEENS5_ILi8EEEEEENS8_IJS9_NS5_ILi1EEEEEEEEENS8_IJNS8_IJNS5_ILi2EEESF_SF_EEENS8_IJSF_S9_EEEEEEEEENS8_IJNS8_IJNS8_IJSF_NS5_ILi64EEEEEENS8_IJNS5_ILi1024EEENS5_ILi0EEEEEEEEENS8_IJNS8_IJSC_NS5_ILi512EEESA_EEENS8_IJNS5_ILi4096EEENS5_ILi16EEEEEEEEEEEEEEEENS_10ViewEngineINS_8smem_ptrIPN7cutlass6half_tEEEEEEEC2ERKSY_RKS15_)
        /*bd50*/ 	.word	0x00000000


	//----- nvinfo : EIATTR_FRAME_SIZE
	.align		4
.L_8088:
        /*bd54*/ 	.byte	0x04, 0x11
        /*bd56*/ 	.short	(.L_8090 - .L_8089)
	.align		4
.L_8089:
        /*bd58*/ 	.word	index@($_ZN7cutlass13device_kernelIN5flash19enable_sm80_to_sm89INS1_16FlashAttnBwdSm80INS1_25CollectiveMainloopBwdSm80ILi2ELi2EN4cute5tupleIJNS5_1CILi128EEES8_NS7_ILi64EEEEEENS_6half_tEfNS_4arch4Sm80ELb0ELb0ELb1ELb1ELb0ELb0ELb0ELb0ELi2ELi4ELi4ELi4ELb0EEENS1_24CollectiveEpilogueBwdGQAISA_fSD_Li256ELb1ELb0EEENS1_19SingleTileSchedulerILb1ELb0ELb0ELi128EEEEEEEEEvNT_6ParamsE$_ZN4cute3eso3ESOILb1ELb0EJNS_14ComposedLayoutINS_7SwizzleILi3ELi3ELi3EEENS_1CILj0EEENS_6LayoutINS_5tupleIJNS8_IJNS8_IJNS5_ILi4EEENS5_ILi8EEEEEENS8_IJNS5_ILi2EEENS5_ILi1EEEEEEEEENS8_IJNS8_IJSC_SC_EEESB_EEEEEENS8_IJNS8_IJNS8_IJNS5_ILi128EEESD_EEENS8_IJSA_NS5_ILi0EEEEEEEEENS8_IJNS8_IJNS5_ILi64EEENS5_ILi512EEEEEENS8_IJNS5_ILi16EEENS5_ILi1024EEEEEEEEEEEEEEEENS_10ViewEngineINS_8smem_ptrIPN7cutlass6half_tEEEEEEEC2ERKSX_RKS14_)
        /*bd5c*/ 	.word	0x00000000


	//----- nvinfo : EIATTR_FRAME_SIZE
	.align		4
.L_8090:
        /*bd60*/ 	.byte	0x04, 0x11
        /*bd62*/ 	.short	(.L_8092 - .L_8091)
	.align		4
.L_8091:
        /*bd64*/ 	.word	index@($_ZN7cutlass13device_kernelIN5flash19enable_sm80_to_sm89INS1_16FlashAttnBwdSm80INS1_25CollectiveMainloopBwdSm80ILi2ELi2EN4cute5tupleIJNS5_1CILi128EEES8_NS7_ILi64EEEEEENS_6half_tEfNS_4arch4Sm80ELb0ELb0ELb1ELb1ELb0ELb0ELb0ELb0ELi2ELi4ELi4ELi4ELb0EEENS1_24CollectiveEpilogueBwdGQAISA_fSD_Li256ELb1ELb0EEENS1_19SingleTileSchedulerILb1ELb0ELb0ELi128EEEEEEEEEvNT_6ParamsE$_ZN4cute3eso3ESOILb1ELb0EJNS_14ComposedLayoutINS_7SwizzleILi3ELi3ELi3EEENS_1CILj0EEENS_6LayoutINS_5tupleIJNS8_IJNS5_ILi8EEENS5_ILi16EEEEEENS8_IJNS5_ILi64EEENS5_ILi1EEEEEEEEENS8_IJNS8_IJSC_NS5_ILi512EEEEEENS8_IJSD_NS5_ILi0EEEEEEEEEEEEENS_10ViewEngineINS_8smem_ptrIPN7cutlass6half_tEEEEEEEC2ERKSM_RKST_)
        /*bd68*/ 	.word	0x00000000


	//----- nvinfo : EIATTR_FRAME_SIZE
	.align		4
.L_8092:
        /*bd6c*/ 	.byte	0x04, 0x11
        /*bd6e*/ 	.short	(.L_8094 - .L_8093)
	.align		4
.L_8093:
        /*bd70*/ 	.word	index@($_ZN7cutlass13device_kernelIN5flash19enable_sm80_to_sm89INS1_16FlashAttnBwdSm80INS1_25CollectiveMainloopBwdSm80ILi2ELi2EN4cute5tupleIJNS5_1CILi128EEES8_NS7_ILi64EEEEEENS_6half_tEfNS_4arch4Sm80ELb0ELb0ELb1ELb1ELb0ELb0ELb0ELb0ELi2ELi4ELi4ELi4ELb0EEENS1_24CollectiveEpilogueBwdGQAISA_fSD_Li256ELb1ELb0EEENS1_19SingleTileSchedulerILb1ELb0ELb0ELi128EEEEEEEEEvNT_6ParamsE$_ZN4cute3eso3ESOILb1ELb0EJNS_14ComposedLayoutINS_7SwizzleILi3ELi3ELi3EEENS_1CILj0EEENS_6LayoutINS_5tupleIJNS5_ILi64EEENS5_ILi128EEEEEENS8_IJNS5_ILi1EEES9_EEEEEEENS_10ViewEngineINS_8smem_ptrIPN7cutlass6half_tEEEEEEEC2ERKSF_RKSM_)
        /*bd74*/ 	.word	0x00000000


	//----- nvinfo : EIATTR_FRAME_SIZE
	.align		4
.L_8094:
        /*bd78*/ 	.byte	0x04, 0x11
        /*bd7a*/ 	.short	(.L_8096 - .L_8095)
	.align		4
.L_8095:
        /*bd7c*/ 	.word	index@($_ZN7cutlass13device_kernelIN5flash19enable_sm80_to_sm89INS1_16FlashAttnBwdSm80INS1_25CollectiveMainloopBwdSm80ILi2ELi2EN4cute5tupleIJNS5_1CILi128EEES8_NS7_ILi64EEEEEENS_6half_tEfNS_4arch4Sm80ELb0ELb0ELb1ELb1ELb0ELb0ELb0ELb0ELi2ELi4ELi4ELi4ELb0EEENS1_24CollectiveEpilogueBwdGQAISA_fSD_Li256ELb1ELb0EEENS1_19SingleTileSchedulerILb1ELb0ELb0ELi128EEEEEEEEEvNT_6ParamsE$_ZN4cute3eso3ESOILb1ELb0EJNS_14ComposedLayoutINS_7SwizzleILi3ELi3ELi3EEENS_1CILi0EEENS_6LayoutINS_5tupleIJNS8_IJNS8_IJNS5_ILi4EEENS5_ILi8EEEEEENS8_IJS9_NS5_ILi1EEEEEEEEENS8_IJNS8_IJNS5_ILi2EEESF_SF_EEENS8_IJSF_SA_EEEEEEEEENS8_IJNS8_IJNS8_IJNS5_ILi128EEESC_EEENS8_IJNS5_ILi16EEES6_EEEEEENS8_IJNS8_IJNS5_ILi64EEESA_NS5_ILi512EEEEEENS8_IJNS5_ILi8192EEENS5_ILi1024EEEEEEEEEEEEEEEENS_10ViewEngineINS_8smem_ptrIPN7cutlass6half_tEEEEEEEC2ERKSY_RKS15_)
        /*bd80*/ 	.word	0x00000000


	//----- nvinfo : EIATTR_FRAME_SIZE
	.align		4
.L_8096:
        /*bd84*/ 	.byte	0x04, 0x11
        /*bd86*/ 	.short	(.L_8098 - .L_8097)
	.align		4
.L_8097:
        /*bd88*/ 	.word	index@($_ZN7cutlass13device_kernelIN5flash19enable_sm80_to_sm89INS1_16FlashAttnBwdSm80INS1_25CollectiveMainloopBwdSm80ILi2ELi2EN4cute5tupleIJNS5_1CILi128EEES8_NS7_ILi64EEEEEENS_6half_tEfNS_4arch4Sm80ELb0ELb0ELb1ELb1ELb0ELb0ELb0ELb0ELi2ELi4ELi4ELi4ELb0EEENS1_24CollectiveEpilogueBwdGQAISA_fSD_Li256ELb1ELb0EEENS1_19SingleTileSchedulerILb1ELb0ELb0ELi128EEEEEEEEEvNT_6ParamsE$_ZN4cute3eso3ESOILb1ELb0EJNS_14ComposedLayoutINS_7SwizzleILi3ELi3ELi3EEENS_1CILi0EEENS_6LayoutINS_5tupleIJNS8_IJNS8_IJNS5_ILi4EEENS5_ILi8EEEEEENS8_IJNS5_ILi2EEENS5_ILi1EEEEEEEEENS8_IJNS8_IJSC_SC_EEESB_EEEEEENS8_IJNS8_IJNS8_IJNS5_ILi128EEESD_EEENS8_IJSA_S6_EEEEEENS8_IJNS8_IJNS5_ILi64EEENS5_ILi512EEEEEENS8_IJNS5_ILi16EEENS5_ILi1024EEEEEEEEEEEEEEEENS_10ViewEngineINS_8smem_ptrIPN7cutlass6half_tEEEEEEEC2ERKSW_RKS13_)
        /*bd8c*/ 	.word	0x00000000


	//----- nvinfo : EIATTR_FRAME_SIZE
	.align		4
.L_8098:
        /*bd90*/ 	.byte	0x04, 0x11
        /*bd92*/ 	.short	(.L_8100 - .L_8099)
	.align		4
.L_8099:
        /*bd94*/ 	.word	index@($_ZN7cutlass13device_kernelIN5flash19enable_sm80_to_sm89INS1_16FlashAttnBwdSm80INS1_25CollectiveMainloopBwdSm80ILi2ELi2EN4cute5tupleIJNS5_1CILi128EEES8_NS7_ILi64EEEEEENS_6half_tEfNS_4arch4Sm80ELb0ELb0ELb1ELb1ELb0ELb0ELb0ELb0ELi2ELi4ELi4ELi4ELb0EEENS1_24CollectiveEpilogueBwdGQAISA_fSD_Li256ELb1ELb0EEENS1_19SingleTileSchedulerILb1ELb0ELb0ELi128EEEEEEEEEvNT_6ParamsE$_ZN4cute3eso3ESOILb1ELb0EJNS_14ComposedLayoutINS_7SwizzleILi3ELi3ELi3EEENS_1CILi0EEENS_6LayoutINS_5tupleIJNS8_IJNS8_IJNS5_ILi4EEENS5_ILi8EEEEEENS8_IJNS5_ILi2EEENS5_ILi1EEEEEEEEENS8_IJNS8_IJSC_SC_EEENS8_IJSA_S9_EEEEEEEEENS8_IJNS8_IJNS8_IJSC_NS5_ILi64EEEEEENS8_IJNS5_ILi512EEES6_EEEEEENS8_IJNS8_IJSD_SA_EEENS8_IJNS5_ILi1024EEENS5_ILi16EEEEEEEEEEEEEEEENS_10ViewEngineINS_8smem_ptrIPN7cutlass6half_tEEEEEEEC2ERKSW_RKS13_)
        /*bd98*/ 	.word	0x00000000


	//----- nvinfo : EIATTR_FRAME_SIZE
	.align		4
.L_8100:
        /*bd9c*/ 	.byte	0x04, 0x11
        /*bd9e*/ 	.short	(.L_8102 - .L_8101)
	.align		4
.L_8101:
        /*bda0*/ 	.word	index@($_ZN7cutlass13device_kernelIN5flash19enable_sm80_to_sm89INS1_16FlashAttnBwdSm80INS1_25CollectiveMainloopBwdSm80ILi2ELi2EN4cute5tupleIJNS5_1CILi128EEES8_NS7_ILi64EEEEEENS_6half_tEfNS_4arch4Sm80ELb0ELb0ELb1ELb1ELb0ELb0ELb0ELb0ELi2ELi4ELi4ELi4ELb0EEENS1_24CollectiveEpilogueBwdGQAISA_fSD_Li256ELb1ELb0EEENS1_19SingleTileSchedulerILb1ELb0ELb0ELi128EEEEEEEEEvNT_6ParamsE$_ZN4cute3eso3ESOILb1ELb0EJNS_10UnderscoreEiiEEC2ERKS2_RKiS7_)
        /*bda4*/ 	.word	0x00000000


	//----- nvinfo : EIATTR_FRAME_SIZE
	.align		4
.L_8102:
        /*bda8*/ 	.byte	0x04, 0x11
        /*bdaa*/ 	.short	(.L_8104 - .L_8103)
	.align		4
.L_8103:
        /*bdac*/ 	.word	index@($_ZN7cutlass13device_kernelIN5flash19enable_sm80_to_sm89INS1_16FlashAttnBwdSm80INS1_25CollectiveMainloopBwdSm80ILi2ELi2EN4cute5tupleIJNS5_1CILi128EEES8_NS7_ILi64EEEEEENS_6half_tEfNS_4arch4Sm80ELb0ELb0ELb1ELb1ELb0ELb0ELb0ELb0ELi2ELi4ELi4ELi4ELb0EEENS1_24CollectiveEpilogueBwdGQAISA_fSD_Li256ELb1ELb0EEENS1_19SingleTileSchedulerILb1ELb0ELb0ELi128EEEEEEEEEvNT_6ParamsE$_ZN4cute3eso3ESOILb1ELb0EJNS_10UnderscoreEiEEC2ERKS2_RKi)
        /*bdb0*/ 	.word	0x00000000


	//----- nvinfo : EIATTR_FRAME_SIZE
	.align		4
.L_8104:
        /*bdb4*/ 	.byte	0x04, 0x11
        /*bdb6*/ 	.short	(.L_8106 - .L_8105)
	.align		4
.L_8105:
        /*bdb8*/ 	.word	index@($_ZN7cutlass13device_kernelIN5flash19enable_sm80_to_sm89INS1_16FlashAttnBwdSm80INS1_25CollectiveMainloopBwdSm80ILi2ELi2EN4cute5tupleIJNS5_1CILi128EEES8_NS7_ILi64EEEEEENS_6half_tEfNS_4arch4Sm80ELb0ELb0ELb1ELb1ELb0ELb0ELb0ELb0ELi2ELi4ELi4ELi4ELb0EEENS1_24CollectiveEpilogueBwdGQAISA_fSD_Li256ELb1ELb0EEENS1_19SingleTileSchedulerILb1ELb0ELb0ELi128EEEEEEEEEvNT_6ParamsE$_ZN4cute3eso3ESOILb1ELb0EJNS_10UnderscoreES2_iEEC2ERKS2_S5_RKi)
        /*bdbc*/ 	.word	0x00000000


	//----- nvinfo : EIATTR_FRAME_SIZE
	.align		4
.L_8106:
        /*bdc0*/ 	.byte	0x04, 0x11
        /*bdc2*/ 	.short	(.L_8108 - .L_8107)
	.align		4
.L_8107:
        /*bdc4*/ 	.word	index@($_ZN7cutlass13device_kernelIN5flash19enable_sm80_to_sm89INS1_16FlashAttnBwdSm80INS1_25CollectiveMainloopBwdSm80ILi2ELi2EN4cute5tupleIJNS5_1CILi128EEES8_NS7_ILi64EEEEEENS_6half_tEfNS_4arch4Sm80ELb0ELb0ELb1ELb1ELb0ELb0ELb0ELb0ELi2ELi4ELi4ELi4ELb0EEENS1_24CollectiveEpilogueBwdGQAISA_fSD_Li256ELb1ELb0EEENS1_19SingleTileSchedulerILb1ELb0ELb0ELi128EEEEEEEEEvNT_6ParamsE$_ZN4cute3eso3ESOILb1ELb0EJNS_10UnderscoreES2_S2_iEEC2ERKS2_S5_S5_RKi)
        /*bdc8*/ 	.word	0x00000000


	//----- nvinfo : EIATTR_FRAME_SIZE
	.align		4
.L_8108:
        /*bdcc*/ 	.byte	0x04, 0x11
        /*bdce*/ 	.short	(.L_8110 - .L_8109)
	.align		4
.L_8109:
        /*bdd0*/ 	.word	index@($_ZN7cutlass13device_kernelIN5flash19enable_sm80_to_sm89INS1_16FlashAttnBwdSm80INS1_25CollectiveMainloopBwdSm80ILi2ELi2EN4cute5tupleIJNS5_1CILi128EEES8_NS7_ILi64EEEEEENS_6half_tEfNS_4arch4Sm80ELb0ELb0ELb1ELb1ELb0ELb0ELb0ELb0ELi2ELi4ELi4ELi4ELb0EEENS1_24CollectiveEpilogueBwdGQAISA_fSD_Li256ELb1ELb0EEENS1_19SingleTileSchedulerILb1ELb0ELb0ELi128EEEEEEEEEvNT_6ParamsE$_ZN4cute3eso3ESOILb0ELb1EJiNS_1CILi72EEENS2_ILi512EEEEEC2ERKiRKS3_RKS4_)
        /*bdd4*/ 	.word	0x00000000


	//----- nvinfo : EIATTR_FRAME_SIZE
	.align		4
.L_8110:
        /*bdd8*/ 	.byte	0x04, 0x11
        /*bdda*/ 	.short	(.L_8112 - .L_8111)
	.align		4
.L_8111:
        /*bddc*/ 	.word	index@($_ZN7cutlass13device_kernelIN5flash19enable_sm80_to_sm89INS1_16FlashAttnBwdSm80INS1_25CollectiveMainloopBwdSm80ILi2ELi2EN4cute5tupleIJNS5_1CILi128EEES8_NS7_ILi64EEEEEENS_6half_tEfNS_4arch4Sm80ELb0ELb0ELb1ELb1ELb0ELb0ELb0ELb0ELi2ELi4ELi4ELi4ELb0EEENS1_24CollectiveEpilogueBwdGQAISA_fSD_Li256ELb1ELb0EEENS1_19SingleTileSchedulerILb1ELb0ELb0ELi128EEEEEEEEEvNT_6ParamsE$_ZN4cute3eso3ESOILb0ELb1EJiNS_1CILi144EEENS2_ILi512EEEEEC2ERKiRKS3_RKS4_)
        /*bde0*/ 	.word	0x00000000


	//----- nvinfo : EIATTR_FRAME_SIZE
	.align		4
.L_8112:
        /*bde4*/ 	.byte	0x04, 0x11
        /*bde6*/ 	.short	(.L_8114 - .L_8113)
	.align		4
.L_8113:
        /*bde8*/ 	.word	index@($_ZN7cutlass13device_kernelIN5flash19enable_sm80_to_sm89INS1_16FlashAttnBwdSm80INS1_25CollectiveMainloopBwdSm80ILi2ELi2EN4cute5tupleIJNS5_1CILi128EEES8_NS7_ILi64EEEEEENS_6half_tEfNS_4arch4Sm80ELb0ELb0ELb1ELb1ELb0ELb0ELb0ELb0ELi2ELi4ELi4ELi4ELb0EEENS1_24CollectiveEpilogueBwdGQAISA_fSD_Li256ELb1ELb0EEENS1_19SingleTileSchedulerILb1ELb0ELb0ELi128EEEEEEEEEvNT_6ParamsE$_ZN4cute3eso3ESOILb0ELb1EJiNS_1CILi144EEENS2_ILi288EEEEEC2ERKiRKS3_RKS4_)
        /*bdec*/ 	.word	0x00000000


	//----- nvinfo : EIATTR_FRAME_SIZE
	.align		4
.L_8114:
        /*bdf0*/ 	.byte	0x04, 0x11
        /*bdf2*/ 	.short	(.L_8116 - .L_8115)
	.align		4
.L_8115:
        /*bdf4*/ 	.word	index@($_ZN7cutlass13device_kernelIN5flash19enable_sm80_to_sm89INS1_16FlashAttnBwdSm80INS1_25CollectiveMainloopBwdSm80ILi2ELi2EN4cute5tupleIJNS5_1CILi128EEES8_NS7_ILi64EEEEEENS_6half_tEfNS_4arch4Sm80ELb0ELb0ELb1ELb1ELb0ELb0ELb0ELb0ELi2ELi4ELi4ELi4ELb0EEENS1_24CollectiveEpilogueBwdGQAISA_fSD_Li256ELb1ELb0EEENS1_19SingleTileSchedulerILb1ELb0ELb0ELi128EEEEEEEEEvNT_6ParamsE$_ZN4cute3eso3ESOILb0ELb1EJiNS_1CILi0EEEEEC2ERKiRKS3_)
        /*bdf8*/ 	.word	0x00000000


	//----- nvinfo : EIATTR_FRAME_SIZE
	.align		4
.L_8116:
        /*bdfc*/ 	.byte	0x04, 0x11
        /*bdfe*/ 	.short	(.L_8118 - .L_8117)
	.align		4
.L_8117:
        /*be00*/ 	.word	index@($_ZN7cutlass13device_kernelIN5flash19enable_sm80_to_sm89INS1_16FlashAttnBwdSm80INS1_25CollectiveMainloopBwdSm80ILi2ELi2EN4cute5tupleIJNS5_1CILi128EEES8_NS7_ILi64EEEEEENS_6half_tEfNS_4arch4Sm80ELb0ELb0ELb1ELb1ELb0ELb0ELb0ELb0ELi2ELi4ELi4ELi4ELb0EEENS1_24CollectiveEpilogueBwdGQAISA_fSD_Li256ELb1ELb0EEENS1_19SingleTileSchedulerILb1ELb0ELb0ELi128EEEEEEEEEvNT_6ParamsE$_ZN4cute3eso3ESOILb0ELb1EJNS_6LayoutINS_5tupleIJNS3_IJNS_1CILi8EEENS4_ILi1EEEEEENS4_ILi2EEEEEENS3_IJNS3_IJS6_NS4_ILi0EEEEEEiEEEEESA_EEC2ERKSD_RKSA_)
        /*be04*/ 	.word	0x00000000


	//----- nvinfo : EIATTR_FRAME_SIZE
	.align		4
.L_8118:
        /*be08*/ 	.byte	0x04, 0x11
        /*be0a*/ 	.short	(.L_8120 - .L_8119)
	.align		4
.L_8119:
        /*be0c*/ 	.word	index@($_ZN7cutlass13device_kernelIN5flash19enable_sm80_to_sm89INS1_16FlashAttnBwdSm80INS1_25CollectiveMainloopBwdSm80ILi2ELi2EN4cute5tupleIJNS5_1CILi128EEES8_NS7_ILi64EEEEEENS_6half_tEfNS_4arch4Sm80ELb0ELb0ELb1ELb1ELb0ELb0ELb0ELb0ELi2ELi4ELi4ELi4ELb0EEENS1_24CollectiveEpilogueBwdGQAISA_fSD_Li256ELb1ELb0EEENS1_19SingleTileSchedulerILb1ELb0ELb0ELi128EEEEEEEEEvNT_6ParamsE$_ZN4cute3eso3ESOILb0ELb1EJNS_5tupleIJiNS2_IJiNS_1CILi0EEEEEEEEENS2_IJNS_10UnderscoreENS2_IJS7_S7_EEEEEEEEC2ERKS6_RKS9_)
        /*be10*/ 	.word	0x00000000


	//----- nvinfo : EIATTR_FRAME_SIZE
	.align		4
.L_8120:
        /*be14*/ 	.byte	0x04, 0x11
        /*be16*/ 	.short	(.L_8122 - .L_8121)
	.align		4
.L_8121:
        /*be18*/ 	.word	index@($_ZN7cutlass13device_kernelIN5flash19enable_sm80_to_sm89INS1_16FlashAttnBwdSm80INS1_25CollectiveMainloopBwdSm80ILi2ELi2EN4cute5tupleIJNS5_1CILi128EEES8_NS7_ILi64EEEEEENS_6half_tEfNS_4arch4Sm80ELb0ELb0ELb1ELb1ELb0ELb0ELb0ELb0ELi2ELi4ELi4ELi4ELb0EEENS1_24CollectiveEpilogueBwdGQAISA_fSD_Li256ELb1ELb0EEENS1_19SingleTileSchedulerILb1ELb0ELb0ELi128EEEEEEEEEvNT_6ParamsE$_ZN4cute3eso3ESOILb0ELb0EJiiiNS_1CILi72EEENS2_ILi512EEEEEC2ERKiS7_S7_RKS3_RKS4_)
        /*be1c*/ 	.word	0x00000000


	//----- nvinfo : EIATTR_FRAME_SIZE
	.align		4
.L_8122:
        /*be20*/ 	.byte	0x04, 0x11
        /*be22*/ 	.short	(.L_8124 - .L_8123)
	.align		4
.L_8123:
        /*be24*/ 	.word	index@($_ZN7cutlass13device_kernelIN5flash19enable_sm80_to_sm89INS1_16FlashAttnBwdSm80INS1_25CollectiveMainloopBwdSm80ILi2ELi2EN4cute5tupleIJNS5_1CILi128EEES8_NS7_ILi64EEEEEENS_6half_tEfNS_4arch4Sm80ELb0ELb0ELb1ELb1ELb0ELb0ELb0ELb0ELi2ELi4ELi4ELi4ELb0EEENS1_24CollectiveEpilogueBwdGQAISA_fSD_Li256ELb1ELb0EEENS1_19SingleTileSchedulerILb1ELb0ELb0ELi128EEEEEEEEEvNT_6ParamsE$_ZN4cute3eso3ESOILb0ELb0EJiiiNS_1CILi144EEENS2_ILi512EEEEEC2ERKiS7_S7_RKS3_RKS4_)
        /*be28*/ 	.word	0x00000000


	//----- nvinfo : EIATTR_FRAME_SIZE
	.align		4
.L_8124:
        /*be2c*/ 	.byte	0x04, 0x11
        /*be2e*/ 	.short	(.L_8126 - .L_8125)
	.align		4
.L_8125:
        /*be30*/ 	.word	index@($_ZN7cutlass13device_kernelIN5flash19enable_sm80_to_sm89INS1_16FlashAttnBwdSm80INS1_25CollectiveMainloopBwdSm80ILi2ELi2EN4cute5tupleIJNS5_1CILi128EEES8_NS7_ILi64EEEEEENS_6half_tEfNS_4arch4Sm80ELb0ELb0ELb1ELb1ELb0ELb0ELb0ELb0ELi2ELi4ELi4ELi4ELb0EEENS1_24CollectiveEpilogueBwdGQAISA_fSD_Li256ELb1ELb0EEENS1_19SingleTileSchedulerILb1ELb0ELb0ELi128EEEEEEEEEvNT_6ParamsE$_ZN4cute3eso3ESOILb0ELb0EJiiiEEC2ERKiS4_S4_)
        /*be34*/ 	.word	0x00000000


	//----- nvinfo : EIATTR_FRAME_SIZE
	.align		4
.L_8126:
        /*be38*/ 	.byte	0x04, 0x11
        /*be3a*/ 	.short	(.L_8128 - .L_8127)
	.align		4
.L_8127:
        /*be3c*/ 	.word	index@($_ZN7cutlass13device_kernelIN5flash19enable_sm80_to_sm89INS1_16FlashAttnBwdSm80INS1_25CollectiveMainloopBwdSm80ILi2ELi2EN4cute5tupleIJNS5_1CILi128EEES8_NS7_ILi64EEEEEENS_6half_tEfNS_4arch4Sm80ELb0ELb0ELb1ELb1ELb0ELb0ELb0ELb0ELi2ELi4ELi4ELi4ELb0EEENS1_24CollectiveEpilogueBwdGQAISA_fSD_Li256ELb1ELb0EEENS1_19SingleTileSchedulerILb1ELb0ELb0ELi128EEEEEEEEEvNT_6ParamsE$_ZN4cute3eso3ESOILb0ELb0EJiiNS_1CILi72EEENS2_ILi512EEEEEC2ERKiS7_RKS3_RKS4_)
        /*be40*/ 	.word	0x00000000


	//----- nvinfo : EIATTR_FRAME_SIZE
	.align		4
.L_8128:
        /*be44*/ 	.byte	0x04, 0x11
        /*be46*/ 	.short	(.L_8130 - .L_8129)
	.align		4
.L_8129:
        /*be48*/ 	.word	index@($_ZN7cutlass13device_kernelIN5flash19enable_sm80_to_sm89INS1_16FlashAttnBwdSm80INS1_25CollectiveMainloopBwdSm80ILi2ELi2EN4cute5tupleIJNS5_1CILi128EEES8_NS7_ILi64EEEEEENS_6half_tEfNS_4arch4Sm80ELb0ELb0ELb1ELb1ELb0ELb0ELb0ELb0ELi2ELi4ELi4ELi4ELb0EEENS1_24CollectiveEpilogueBwdGQAISA_fSD_Li256ELb1ELb0EEENS1_19SingleTileSchedulerILb1ELb0ELb0ELi128EEEEEEEEEvNT_6ParamsE$_ZN4cute3eso3ESOILb0ELb0EJiiNS_1CILi144EEENS2_ILi512EEEEEC2ERKiS7_RKS3_RKS4_)
        /*be4c*/ 	.word	0x00000000


	//----- nvinfo : EIATTR_FRAME_SIZE
	.align		4
.L_8130:
        /*be50*/ 	.byte	0x04, 0x11
        /*be52*/ 	.short	(.L_8132 - .L_8131)
	.align		4
.L_8131:
        /*be54*/ 	.word	index@($_ZN7cutlass13device_kernelIN5flash19enable_sm80_to_sm89INS1_16FlashAttnBwdSm80INS1_25CollectiveMainloopBwdSm80ILi2ELi2EN4cute5tupleIJNS5_1CILi128EEES8_NS7_ILi64EEEEEENS_6half_tEfNS_4arch4Sm80ELb0ELb0ELb1ELb1ELb0ELb0ELb0ELb0ELi2ELi4ELi4ELi4ELb0EEENS1_24CollectiveEpilogueBwdGQAISA_fSD_Li256ELb1ELb0EEENS1_19SingleTileSchedulerILb1ELb0ELb0ELi128EEEEEEEEEvNT_6ParamsE$_ZN4cute3eso3ESOILb0ELb0EJiiEEC2ERKiS4_)
        /*be58*/ 	.word	0x00000000


	//----- nvinfo : EIATTR_FRAME_SIZE
	.align		4
.L_8132:
        /*be5c*/ 	.byte	0x04, 0x11
        /*be5e*/ 	.short	(.L_8134 - .L_8133)
	.align		4
.L_8133:
        /*be60*/ 	.word	index@($_ZN7cutlass13device_kernelIN5flash19enable_sm80_to_sm89INS1_16FlashAttnBwdSm80INS1_25CollectiveMainloopBwdSm80ILi2ELi2EN4cute5tupleIJNS5_1CILi128EEES8_NS7_ILi64EEEEEENS_6half_tEfNS_4arch4Sm80ELb0ELb0ELb1ELb1ELb0ELb0ELb0ELb0ELi2ELi4ELi4ELi4ELb0EEENS1_24CollectiveEpilogueBwdGQAISA_fSD_Li256ELb1ELb0EEENS1_19SingleTileSchedulerILb1ELb0ELb0ELi128EEEEEEEEEvNT_6ParamsE$_ZN4cute3eso3ESOILb0ELb0EJiNS_5tupleIJiNS_1CILi0EEEEEEEEC2ERKiRKS5_)
        /*be64*/ 	.word	0x00000000


	//----- nvinfo : EIATTR_FRAME_SIZE
	.align		4
.L_8134:
        /*be68*/ 	.byte	0x04, 0x11
        /*be6a*/ 	.short	(.L_8136 - .L_8135)
	.align		4
.L_8135:
        /*be6c*/ 	.word	index@($_ZN7cutlass13device_kernelIN5flash19enable_sm80_to_sm89INS1_16FlashAttnBwdSm80INS1_25CollectiveMainloopBwdSm80ILi2ELi2EN4cute5tupleIJNS5_1CILi128EEES8_NS7_ILi64EEEEEENS_6half_tEfNS_4arch4Sm80ELb0ELb0ELb1ELb1ELb0ELb0ELb0ELb0ELi2ELi4ELi4ELi4ELb0EEENS1_24CollectiveEpilogueBwdGQAISA_fSD_Li256ELb1ELb0EEENS1_19SingleTileSchedulerILb1ELb0ELb0ELi128EEEEEEEEEvNT_6ParamsE$_ZN4cute3eso3ESOILb0ELb0EJNS_6LayoutINS_5tupleIJNS3_IJNS_1CILi8EEENS4_ILi1EEEEEENS4_ILi2EEES5_EEENS3_IJNS3_IJS6_NS4_ILi0EEEEEEiNS4_ILi1024EEEEEEEEiEEC2ERKSE_RKi)
        /*be70*/ 	.word	0x00000000


	//----- nvinfo : EIATTR_FRAME_SIZE
	.align		4
.L_8136:
        /*be74*/ 	.byte	0x04, 0x11
        /*be76*/ 	.short	(.L_8138 - .L_8137)
	.align		4
.L_8137:
        /*be78*/ 	.word	index@($_ZN7cutlass13device_kernelIN5flash19enable_sm80_to_sm89INS1_16FlashAttnBwdSm80INS1_25CollectiveMainloopBwdSm80ILi2ELi2EN4cute5tupleIJNS5_1CILi128EEES8_NS7_ILi64EEEEEENS_6half_tEfNS_4arch4Sm80ELb0ELb0ELb1ELb1ELb0ELb0ELb0ELb0ELi2ELi4ELi4ELi4ELb0EEENS1_24CollectiveEpilogueBwdGQAISA_fSD_Li256ELb1ELb0EEENS1_19SingleTileSchedulerILb1ELb0ELb0ELi128EEEEEEEEEvNT_6ParamsE$_ZN4cute3eso3ESOILb0ELb0EJNS_6LayoutINS_5tupleIJNS3_IJNS_1CILi8EEENS4_ILi1EEEEEENS4_ILi2EEES5_EEENS3_IJNS3_IJS6_NS4_ILi0EEEEEEiNS4_ILi1024EEEEEEEENS_10ViewEngineINS_8smem_ptrIPN7cutlass6half_tEEEEEEEC2ERKSE_RKSL_)
        /*be7c*/ 	.word	0x00000000


	//----- nvinfo : EIATTR_FRAME_SIZE
	.align		4
.L_8138:
        /*be80*/ 	.byte	0x04, 0x11
        /*be82*/ 	.short	(.L_8140 - .L_8139)
	.align		4
.L_8139:
        /*be84*/ 	.word	index@($_ZN7cutlass13device_kernelIN5flash19enable_sm80_to_sm89INS1_16FlashAttnBwdSm80INS1_25CollectiveMainloopBwdSm80ILi2ELi2EN4cute5tupleIJNS5_1CILi128EEES8_NS7_ILi64EEEEEENS_6half_tEfNS_4arch4Sm80ELb0ELb0ELb1ELb1ELb0ELb0ELb0ELb0ELi2ELi4ELi4ELi4ELb0EEENS1_24CollectiveEpilogueBwdGQAISA_fSD_Li256ELb1ELb0EEENS1_19SingleTileSchedulerILb1ELb0ELb0ELi128EEEEEEEEEvNT_6ParamsE$_ZN4cute3eso3ESOILb0ELb0EJNS_6LayoutINS_5tupleIJNS3_IJNS_1CILi8EEENS4_ILi1EEEEEENS4_ILi2EEENS3_IJS8_S8_EEEEEENS3_IJNS3_IJS6_NS4_ILi0EEEEEENS4_ILi4096EEENS3_IJiiEEEEEEEEiEEC2ERKSG_RKi)
        /*be88*/ 	.word	0x00000000


	//----- nvinfo : EIATTR_FRAME_SIZE
	.align		4
.L_8140:
        /*be8c*/ 	.byte	0x04, 0x11
        /*be8e*/ 	.short	(.L_8142 - .L_8141)
	.align		4
.L_8141:
        /*be90*/ 	.word	index@($_ZN7cutlass13device_kernelIN5flash19enable_sm80_to_sm89INS1_16FlashAttnBwdSm80INS1_25CollectiveMainloopBwdSm80ILi2ELi2EN4cute5tupleIJNS5_1CILi128EEES8_NS7_ILi64EEEEEENS_6half_tEfNS_4arch4Sm80ELb0ELb0ELb1ELb1ELb0ELb0ELb0ELb0ELi2ELi4ELi4ELi4ELb0EEENS1_24CollectiveEpilogueBwdGQAISA_fSD_Li256ELb1ELb0EEENS1_19SingleTileSchedulerILb1ELb0ELb0ELi128EEEEEEEEEvNT_6ParamsE$_ZN4cute3eso3ESOILb0ELb0EJNS_6LayoutINS_5tupleIJNS3_IJNS_1CILi8EEENS4_ILi1EEEEEENS4_ILi2EEENS3_IJS8_S8_EEEEEENS3_IJNS3_IJS6_NS4_ILi0EEEEEENS4_ILi4096EEENS3_IJiiEEEEEEEENS_10ViewEngineINS_8smem_ptrIPN7cutlass6half_tEEEEEEEC2ERKSG_RKSN_)
        /*be94*/ 	.word	0x00000000


	//----- nvinfo : EIATTR_FRAME_SIZE
	.align		4
.L_8142:
        /*be98*/ 	.byte	0x04, 0x11
        /*be9a*/ 	.short	(.L_8144 - .L_8143)
	.align		4
.L_8143:
        /*be9c*/ 	.word	index@($_ZN7cutlass13device_kernelIN5flash19enable_sm80_to_sm89INS1_16FlashAttnBwdSm80INS1_25CollectiveMainloopBwdSm80ILi2ELi2EN4cute5tupleIJNS5_1CILi128EEES8_NS7_ILi64EEEEEENS_6half_tEfNS_4arch4Sm80ELb0ELb0ELb1ELb1ELb0ELb0ELb0ELb0ELi2ELi4ELi4ELi4ELb0EEENS1_24CollectiveEpilogueBwdGQAISA_fSD_Li256ELb1ELb0EEENS1_19SingleTileSchedulerILb1ELb0ELb0ELi128EEEEEEEEEvNT_6ParamsE$_ZN4cute3eso3ESOILb0ELb0EJNS_6LayoutINS_5tupleIJNS3_IJNS_1CILi8EEENS4_ILi1EEEEEENS4_ILi2EEEEEENS3_IJNS3_IJS6_NS4_ILi0EEEEEEiEEEEEiEEC2ERKSD_RKi)
        /*bea0*/ 	.word	0x00000000


	//----- nvinfo : EIATTR_FRAME_SIZE
	.align		4
.L_8144:
        /*bea4*/ 	.byte	0x04, 0x11
        /*bea6*/ 	.short	(.L_8146 - .L_8145)
	.align		4
.L_8145:
        /*bea8*/ 	.word	index@($_ZN7cutlass13device_kernelIN5flash19enable_sm80_to_sm89INS1_16FlashAttnBwdSm80INS1_25CollectiveMainloopBwdSm80ILi2ELi2EN4cute5tupleIJNS5_1CILi128EEES8_NS7_ILi64EEEEEENS_6half_tEfNS_4arch4Sm80ELb0ELb0ELb1ELb1ELb0ELb0ELb0ELb0ELi2ELi4ELi4ELi4ELb0EEENS1_24CollectiveEpilogueBwdGQAISA_fSD_Li256ELb1ELb0EEENS1_19SingleTileSchedulerILb1ELb0ELb0ELi128EEEEEEEEEvNT_6ParamsE$_ZN4cute3eso3ESOILb0ELb0EJNS_6LayoutINS_5tupleIJNS3_IJNS_1CILi8EEENS4_ILi1EEEEEENS4_ILi2EEEEEENS3_IJNS3_IJS6_NS4_ILi0EEEEEEiEEEEENS_10ViewEngineINS_8smem_ptrIPN7cutlass6half_tEEEEEEEC2ERKSD_RKSK_)
        /*beac*/ 	.word	0x00000000


	//----- nvinfo : EIATTR_FRAME_SIZE
	.align		4
.L_8146:
        /*beb0*/ 	.byte	0x04, 0x11
        /*beb2*/ 	.short	(.L_8148 - .L_8147)
	.align		4
.L_8147:
        /*beb4*/ 	.word	index@($_ZN7cutlass13device_kernelIN5flash19enable_sm80_to_sm89INS1_16FlashAttnBwdSm80INS1_25CollectiveMainloopBwdSm80ILi2ELi2EN4cute5tupleIJNS5_1CILi128EEES8_NS7_ILi64EEEEEENS_6half_tEfNS_4arch4Sm80ELb0ELb0ELb1ELb1ELb0ELb0ELb0ELb0ELi2ELi4ELi4ELi4ELb0EEENS1_24CollectiveEpilogueBwdGQAISA_fSD_Li256ELb1ELb0EEENS1_19SingleTileSchedulerILb1ELb0ELb0ELi128EEEEEEEEEvNT_6ParamsE$_ZN4cute3eso3ESOILb0ELb0EJNS_6LayoutINS_5tupleIJNS3_IJNS_1CILi8EEENS4_ILi1EEEEEENS3_IJNS4_ILi2EEEEEEEEENS3_IJNS3_IJS6_NS4_ILi0EEEEEENS3_IJiEEEEEEEENS_10ViewEngineINS_8smem_ptrIPN7cutlass6half_tEEEEEEEC2ERKSF_RKSM_)
        /*beb8*/ 	.word	0x00000000


	//----- nvinfo : EIATTR_FRAME_SIZE
	.align		4
.L_8148:
        /*bebc*/ 	.byte	0x04, 0x11
        /*bebe*/ 	.short	(.L_8150 - .L_8149)
	.align		4
.L_8149:
        /*bec0*/ 	.word	index@($_ZN7cutlass13device_kernelIN5flash19enable_sm80_to_sm89INS1_16FlashAttnBwdSm80INS1_25CollectiveMainloopBwdSm80ILi2ELi2EN4cute5tupleIJNS5_1CILi128EEES8_NS7_ILi64EEEEEENS_6half_tEfNS_4arch4Sm80ELb0ELb0ELb1ELb1ELb0ELb0ELb0ELb0ELi2ELi4ELi4ELi4ELb0EEENS1_24CollectiveEpilogueBwdGQAISA_fSD_Li256ELb1ELb0EEENS1_19SingleTileSchedulerILb1ELb0ELb0ELi128EEEEEEEEEvNT_6ParamsE$_ZN4cute3eso3ESOILb0ELb0EJNS_6LayoutINS_5tupleIJNS3_IJNS_1CILi2EEES5_S5_EEES5_NS3_IJS5_S5_EEEEEENS3_IJNS3_IJNS4_ILi1EEENS4_ILi512EEEiEEENS4_ILi4096EEENS3_IJiiEEEEEEEEjEEC2ERKSF_RKj)
        /*bec4*/ 	.word	0x00000000


	//----- nvinfo : EIATTR_FRAME_SIZE
	.align		4
.L_8150:
        /*bec8*/ 	.byte	0x04, 0x11
        /*beca*/ 	.short	(.L_8152 - .L_8151)
	.align		4
.L_8151:
        /*becc*/ 	.word	index@($_ZN7cutlass13device_kernelIN5flash19enable_sm80_to_sm89INS1_16FlashAttnBwdSm80INS1_25CollectiveMainloopBwdSm80ILi2ELi2EN4cute5tupleIJNS5_1CILi128EEES8_NS7_ILi64EEEEEENS_6half_tEfNS_4arch4Sm80ELb0ELb0ELb1ELb1ELb0ELb0ELb0ELb0ELi2ELi4ELi4ELi4ELb0EEENS1_24CollectiveEpilogueBwdGQAISA_fSD_Li256ELb1ELb0EEENS1_19SingleTileSchedulerILb1ELb0ELb0ELi128EEEEEEEEEvNT_6ParamsE$_ZN4cute3eso3ESOILb0ELb0EJNS_6LayoutINS_5tupleIJNS3_IJNS_1CILi2EEES5_S5_EEES5_NS3_IJS5_S5_EEEEEENS3_IJNS3_IJNS4_ILi1EEENS4_ILi512EEEiEEENS4_ILi4096EEENS3_IJiiEEEEEEEENS_10ViewEngineINS_8smem_ptrIPN7cutlass6half_tEEEEEEEC2ERKSF_RKSM_)
        /*bed0*/ 	.word	0x00000000


	//----- nvinfo : EIATTR_FRAME_SIZE
	.align		4
.L_8152:
        /*bed4*/ 	.byte	0x04, 0x11
        /*bed6*/ 	.short	(.L_8154 - .L_8153)
	.align		4
.L_8153:
        /*bed8*/ 	.word	index@($_ZN7cutlass13device_kernelIN5flash19enable_sm80_to_sm89INS1_16FlashAttnBwdSm80INS1_25CollectiveMainloopBwdSm80ILi2ELi2EN4cute5tupleIJNS5_1CILi128EEES8_NS7_ILi64EEEEEENS_6half_tEfNS_4arch4Sm80ELb0ELb0ELb1ELb1ELb0ELb0ELb0ELb0ELi2ELi4ELi4ELi4ELb0EEENS1_24CollectiveEpilogueBwdGQAISA_fSD_Li256ELb1ELb0EEENS1_19SingleTileSchedulerILb1ELb0ELb0ELi128EEEEEEEEEvNT_6ParamsE$_ZN4cute3eso3ESOILb0ELb0EJNS_6LayoutINS_5tupleIJNS3_IJNS_1CILi2EEES5_S5_EEES5_NS3_IJNS3_IJS5_S5_EEES5_EEEEEENS3_IJNS3_IJNS4_ILi1EEENS4_ILi512EEEiEEENS4_ILi4096EEENS3_IJNS3_IJiiEEENS4_ILi8192EEEEEEEEEEEjEEC2ERKSI_RKj)
        /*bedc*/ 	.word	0x00000000


	//----- nvinfo : EIATTR_FRAME_SIZE
	.align		4
.L_8154:
        /*bee0*/ 	.byte	0x04, 0x11
        /*bee2*/ 	.short	(.L_8156 - .L_8155)
	.align		4
.L_8155:
        /*bee4*/ 	.word	index@($_ZN7cutlass13device_kernelIN5flash19enable_sm80_to_sm89INS1_16FlashAttnBwdSm80INS1_25CollectiveMainloopBwdSm80ILi2ELi2EN4cute5tupleIJNS5_1CILi128EEES8_NS7_ILi64EEEEEENS_6half_tEfNS_4arch4Sm80ELb0ELb0ELb1ELb1ELb0ELb0ELb0ELb0ELi2ELi4ELi4ELi4ELb0EEENS1_24CollectiveEpilogueBwdGQAISA_fSD_Li256ELb1ELb0EEENS1_19SingleTileSchedulerILb1ELb0ELb0ELi128EEEEEEEEEvNT_6ParamsE$_ZN4cute3eso3ESOILb0ELb0EJNS_6LayoutINS_5tupleIJNS3_IJNS_1CILi2EEES5_S5_EEES5_NS3_IJNS3_IJS5_S5_EEES5_EEEEEENS3_IJNS3_IJNS4_ILi1EEENS4_ILi512EEEiEEENS4_ILi4096EEENS3_IJNS3_IJiiEEENS4_ILi8192EEEEEEEEEEENS_10ViewEngineINS_8smem_ptrIPN7cutlass6half_tEEEEEEEC2ERKSI_RKSP_)
        /*bee8*/ 	.word	0x00000000


	//----- nvinfo : EIATTR_FRAME_SIZE
	.align		4
.L_8156:
        /*beec*/ 	.byte	0x04, 0x11
        /*beee*/ 	.short	(.L_8158 - .L_8157)
	.align		4
.L_8157:
        /*bef0*/ 	.word	index@($_ZN7cutlass13device_kernelIN5flash19enable_sm80_to_sm89INS1_16FlashAttnBwdSm80INS1_25CollectiveMainloopBwdSm80ILi2ELi2EN4cute5tupleIJNS5_1CILi128EEES8_NS7_ILi64EEEEEENS_6half_tEfNS_4arch4Sm80ELb0ELb0ELb1ELb1ELb0ELb0ELb0ELb0ELi2ELi4ELi4ELi4ELb0EEENS1_24CollectiveEpilogueBwdGQAISA_fSD_Li256ELb1ELb0EEENS1_19SingleTileSchedulerILb1ELb0ELb0ELi128EEEEEEEEEvNT_6ParamsE$_ZN4cute3eso3ESOILb0ELb0EJNS_6LayoutINS_5tupleIJNS3_IJNS_1CILi2EEES5_EEES6_NS4_ILi8EEEEEENS3_IJNS3_IJiNS4_ILi512EEEEEENS3_IJiiEEENS4_ILi1024EEEEEEEEjEEC2ERKSE_RKj)
        /*bef4*/ 	.word	0x00000000


	//----- nvinfo : EIATTR_FRAME_SIZE
	.align		4
.L_8158:
        /*bef8*/ 	.byte	0x04, 0x11
        /*befa*/ 	.short	(.L_8160 - .L_8159)
	.align		4
.L_8159:
        /*befc*/ 	.word	index@($_ZN7cutlass13device_kernelIN5flash19enable_sm80_to_sm89INS1_16FlashAttnBwdSm80INS1_25CollectiveMainloopBwdSm80ILi2ELi2EN4cute5tupleIJNS5_1CILi128EEES8_NS7_ILi64EEEEEENS_6half_tEfNS_4arch4Sm80ELb0ELb0ELb1ELb1ELb0ELb0ELb0ELb0ELi2ELi4ELi4ELi4ELb0EEENS1_24CollectiveEpilogueBwdGQAISA_fSD_Li256ELb1ELb0EEENS1_19SingleTileSchedulerILb1ELb0ELb0ELi128EEEEEEEEEvNT_6ParamsE$_ZN4cute3eso3ESOILb0ELb0EJNS_6LayoutINS_5tupleIJNS3_IJNS_1CILi2EEES5_EEES6_NS4_ILi8EEEEEENS3_IJNS3_IJiNS4_ILi512EEEEEENS3_IJiiEEENS4_ILi1024EEEEEEEENS_10ViewEngineINS_8smem_ptrIPN7cutlass6half_tEEEEEEEC2ERKSE_RKSL_)
        /*bf00*/ 	.word	0x00000000


	//----- nvinfo : EIATTR_FRAME_SIZE
	.align		4
.L_8160:
        /*bf04*/ 	.byte	0x04, 0x11
        /*bf06*/ 	.short	(.L_8162 - .L_8161)
	.align		4
.L_8161:
        /*bf08*/ 	.word	index@($_ZN7cutlass13device_kernelIN5flash19enable_sm80_to_sm89INS1_16FlashAttnBwdSm80INS1_25CollectiveMainloopBwdSm80ILi2ELi2EN4cute5tupleIJNS5_1CILi128EEES8_NS7_ILi64EEEEEENS_6half_tEfNS_4arch4Sm80ELb0ELb0ELb1ELb1ELb0ELb0ELb0ELb0ELi2ELi4ELi4ELi4ELb0EEENS1_24CollectiveEpilogueBwdGQAISA_fSD_Li256ELb1ELb0EEENS1_19SingleTileSchedulerILb1ELb0ELb0ELi128EEEEEEEEEvNT_6ParamsE$_ZN4cute3eso3ESOILb0ELb0EJNS_6LayoutINS_5tupleIJNS3_IJNS_1CILi2EEES5_EEENS4_ILi8EEES6_EEENS3_IJNS3_IJNS4_ILi1EEEiEEENS4_ILi1024EEENS3_IJiiEEEEEEEEjEEC2ERKSE_RKj)
        /*bf0c*/ 	.word	0x00000000


	//----- nvinfo : EIATTR_FRAME_SIZE
	.align		4
.L_8162:
        /*bf10*/ 	.byte	0x04, 0x11
        /*bf12*/ 	.short	(.L_8164 - .L_8163)
	.align		4
.L_8163:
        /*bf14*/ 	.word	index@($_ZN7cutlass13device_kernelIN5flash19enable_sm80_to_sm89INS1_16FlashAttnBwdSm80INS1_25CollectiveMainloopBwdSm80ILi2ELi2EN4cute5tupleIJNS5_1CILi128EEES8_NS7_ILi64EEEEEENS_6half_tEfNS_4arch4Sm80ELb0ELb0ELb1ELb1ELb0ELb0ELb0ELb0ELi2ELi4ELi4ELi4ELb0EEENS1_24CollectiveEpilogueBwdGQAISA_fSD_Li256ELb1ELb0EEENS1_19SingleTileSchedulerILb1ELb0ELb0ELi128EEEEEEEEEvNT_6ParamsE$_ZN4cute3eso3ESOILb0ELb0EJNS_6LayoutINS_5tupleIJNS3_IJNS_1CILi2EEES5_EEENS4_ILi8EEES6_EEENS3_IJNS3_IJNS4_ILi1EEEiEEENS4_ILi1024EEENS3_IJiiEEEEEEEENS_10ViewEngineINS_8smem_ptrIPN7cutlass6half_tEEEEEEEC2ERKSE_RKSL_)
        /*bf18*/ 	.word	0x00000000


	//----- nvinfo : EIATTR_FRAME_SIZE
	.align		4
.L_8164:
        /*bf1c*/ 	.byte	0x04, 0x11
        /*bf1e*/ 	.short	(.L_8166 - .L_8165)
	.align		4
.L_8165:
        /*bf20*/ 	.word	index@($_ZN7cutlass13device_kernelIN5flash19enable_sm80_to_sm89INS1_16FlashAttnBwdSm80INS1_25CollectiveMainloopBwdSm80ILi2ELi2EN4cute5tupleIJNS5_1CILi128EEES8_NS7_ILi64EEEEEENS_6half_tEfNS_4arch4Sm80ELb0ELb0ELb1ELb1ELb0ELb0ELb0ELb0ELi2ELi4ELi4ELi4ELb0EEENS1_24CollectiveEpilogueBwdGQAISA_fSD_Li256ELb1ELb0EEENS1_19SingleTileSchedulerILb1ELb0ELb0ELi128EEEEEEEEEvNT_6ParamsE$_ZN4cute3eso3ESOILb0ELb0EJNS_6LayoutINS_5tupleIJNS3_IJNS_1CILi1EEENS3_IJS5_NS4_ILi2EEES6_EEEEEES6_NS3_IJS6_S6_EEEEEENS3_IJNS3_IJNS4_ILi0EEENS3_IJS5_NS4_ILi256EEEiEEEEEENS4_ILi2048EEENS3_IJiNS4_ILi4096EEEEEEEEEEENS_10ViewEngineINS_8smem_ptrIPjEEEEEEC2ERKSJ_RKSO_)
        /*bf24*/ 	.word	0x00000000


	//----- nvinfo : EIATTR_FRAME_SIZE
	.align		4
.L_8166:
        /*bf28*/ 	.byte	0x04, 0x11
        /*bf2a*/ 	.short	(.L_8168 - .L_8167)
	.align		4
.L_8167:
        /*bf2c*/ 	.word	index@($_ZN7cutlass13device_kernelIN5flash19enable_sm80_to_sm89INS1_16FlashAttnBwdSm80INS1_25CollectiveMainloopBwdSm80ILi2ELi2EN4cute5tupleIJNS5_1CILi128EEES8_NS7_ILi64EEEEEENS_6half_tEfNS_4arch4Sm80ELb0ELb0ELb1ELb1ELb0ELb0ELb0ELb0ELi2ELi4ELi4ELi4ELb0EEENS1_24CollectiveEpilogueBwdGQAISA_fSD_Li256ELb1ELb0EEENS1_19SingleTileSchedulerILb1ELb0ELb0ELi128EEEEEEEEEvNT_6ParamsE$_ZN4cute3eso3ESOILb0ELb0EJNS_6LayoutINS_5tupleIJNS3_IJNS3_IJNS_1CILi8EEENS4_ILi1EEEEEES6_EEENS3_IJNS3_IJS6_S6_EEENS4_ILi2EEEEEEEEENS3_IJNS3_IJNS3_IJS6_NS4_ILi0EEEEEESD_EEENS3_IJNS3_IJSD_SD_EEEiEEEEEEEENS_10ViewEngineINS_8smem_ptrIPN7cutlass6half_tEEEEEEEC2ERKSJ_RKSQ_)
        /*bf30*/ 	.word	0x00000000


	//----- nvinfo : EIATTR_FRAME_SIZE
	.align		4
.L_8168:
        /*bf34*/ 	.byte	0x04, 0x11
        /*bf36*/ 	.short	(.L_8170 - .L_8169)
	.align		4
.L_8169:
        /*bf38*/ 	.word	index@($_ZN7cutlass13device_kernelIN5flash19enable_sm80_to_sm89INS1_16FlashAttnBwdSm80INS1_25CollectiveMainloopBwdSm80ILi2ELi2EN4cute5tupleIJNS5_1CILi128EEES8_NS7_ILi64EEEEEENS_6half_tEfNS_4arch4Sm80ELb0ELb0ELb1ELb1ELb0ELb0ELb0ELb0ELi2ELi4ELi4ELi4ELb0EEENS1_24CollectiveEpilogueBwdGQAISA_fSD_Li256ELb1ELb0EEENS1_19SingleTileSchedulerILb1ELb0ELb0ELi128EEEEEEEEEvNT_6ParamsE$_ZN4cute3eso3ESOILb0ELb0EJNS_5tupleIJiNS_1CILi512EEEEEENS2_IJiiEEENS3_ILi1024EEEEEC2ERKS5_RKS6_RKS7_)
        /*bf3c*/ 	.word	0x00000000


	//----- nvinfo : EIATTR_FRAME_SIZE
	.align		4
.L_8170:
        /*bf40*/ 	.byte	0x04, 0x11
        /*bf42*/ 	.short	(.L_8172 - .L_8171)
	.align		4
.L_8171:
        /*bf44*/ 	.word	index@($_ZN7cutlass13device_kernelIN5flash19enable_sm80_to_sm89INS1_16FlashAttnBwdSm80INS1_25CollectiveMainloopBwdSm80ILi2ELi2EN4cute5tupleIJNS5_1CILi128EEES8_NS7_ILi64EEEEEENS_6half_tEfNS_4arch4Sm80ELb0ELb0ELb1ELb1ELb0ELb0ELb0ELb0ELi2ELi4ELi4ELi4ELb0EEENS1_24CollectiveEpilogueBwdGQAISA_fSD_Li256ELb1ELb0EEENS1_19SingleTileSchedulerILb1ELb0ELb0ELi128EEEEEEEEEvNT_6ParamsE$_ZN4cute3eso3ESOILb0ELb0EJNS_5tupleIJNS_1CILi1EEEiEEENS3_ILi1024EEENS2_IJiiEEEEEC2ERKS5_RKS6_RKS7_)
        /*bf48*/ 	.word	0x00000000


	//----- nvinfo : EIATTR_FRAME_SIZE
	.align		4
.L_8172:
        /*bf4c*/ 	.byte	0x04, 0x11
        /*bf4e*/ 	.short	(.L_8174 - .L_8173)
	.align		4
.L_8173:
        /*bf50*/ 	.word	index@($_ZN7cutlass13device_kernelIN5flash19enable_sm80_to_sm89INS1_16FlashAttnBwdSm80INS1_25CollectiveMainloopBwdSm80ILi2ELi2EN4cute5tupleIJNS5_1CILi128EEES8_NS7_ILi64EEEEEENS_6half_tEfNS_4arch4Sm80ELb0ELb0ELb1ELb1ELb0ELb0ELb0ELb0ELi2ELi4ELi4ELi4ELb0EEENS1_24CollectiveEpilogueBwdGQAISA_fSD_Li256ELb1ELb0EEENS1_19SingleTileSchedulerILb1ELb0ELb0ELi128EEEEEEEEEvNT_6ParamsE$_ZN4cute3eso3ESOILb0ELb0EJNS_5tupleIJNS_1CILi1EEENS3_ILi512EEEiEEENS3_ILi4096EEENS2_IJiiEEEEEC2ERKS6_RKS7_RKS8_)
        /*bf54*/ 	.word	0x00000000


	//----- nvinfo : EIATTR_FRAME_SIZE
	.align		4
.L_8174:
        /*bf58*/ 	.byte	0x04, 0x11
        /*bf5a*/ 	.short	(.L_8176 - .L_8175)
	.align		4
.L_8175:
        /*bf5c*/ 	.word	index@($_ZN7cutlass13device_kernelIN5flash19enable_sm80_to_sm89INS1_16FlashAttnBwdSm80INS1_25CollectiveMainloopBwdSm80ILi2ELi2EN4cute5tupleIJNS5_1CILi128EEES8_NS7_ILi64EEEEEENS_6half_tEfNS_4arch4Sm80ELb0ELb0ELb1ELb1ELb0ELb0ELb0ELb0ELi2ELi4ELi4ELi4ELb0EEENS1_24CollectiveEpilogueBwdGQAISA_fSD_Li256ELb1ELb0EEENS1_19SingleTileSchedulerILb1ELb0ELb0ELi128EEEEEEEEEvNT_6ParamsE$_ZN4cute3eso3ESOILb0ELb0EJNS_5tupleIJNS_1CILi1EEENS3_ILi512EEEiEEENS3_ILi4096EEENS2_IJNS2_IJiiEEENS3_ILi8192EEEEEEEEC2ERKS6_RKS7_RKSA_)
        /*bf60*/ 	.word	0x00000000


	//----- nvinfo : EIATTR_FRAME_SIZE
	.align		4
.L_8176:
        /*bf64*/ 	.byte	0x04, 0x11
        /*bf66*/ 	.short	(.L_8178 - .L_8177)
	.align		4
.L_8177:
        /*bf68*/ 	.word	index@($_ZN7cutlass13device_kernelIN5flash19enable_sm80_to_sm89INS1_16FlashAttnBwdSm80INS1_25CollectiveMainloopBwdSm80ILi2ELi2EN4cute5tupleIJNS5_1CILi128EEES8_NS7_ILi64EEEEEENS_6half_tEfNS_4arch4Sm80ELb0ELb0ELb1ELb1ELb0ELb0ELb0ELb0ELi2ELi4ELi4ELi4ELb0EEENS1_24CollectiveEpilogueBwdGQAISA_fSD_Li256ELb1ELb0EEENS1_19SingleTileSchedulerILb1ELb0ELb0ELi128EEEEEEEEEvNT_6ParamsE$_ZN4cute3eso3ESOILb0ELb0EJNS_5tupleIJNS_1CILi0EEENS2_IJNS3_ILi1EEENS3_ILi256EEEiEEEEEENS3_ILi2048EEENS2_IJiNS3_ILi4096EEEEEEEEC2ERKS8_RKS9_RKSB_)
        /*bf6c*/ 	.word	0x00000000


	//----- nvinfo : EIATTR_FRAME_SIZE
	.align		4
.L_8178:
        /*bf70*/ 	.byte	0x04, 0x11
        /*bf72*/ 	.short	(.L_8180 - .L_8179)
	.align		4
.L_8179:
        /*bf74*/ 	.word	index@($_ZN7cutlass13device_kernelIN5flash19enable_sm80_to_sm89INS1_16FlashAttnBwdSm80INS1_25CollectiveMainloopBwdSm80ILi2ELi2EN4cute5tupleIJNS5_1CILi128EEES8_NS7_ILi64EEEEEENS_6half_tEfNS_4arch4Sm80ELb0ELb0ELb1ELb1ELb0ELb0ELb0ELb0ELi2ELi4ELi4ELi4ELb0EEENS1_24CollectiveEpilogueBwdGQAISA_fSD_Li256ELb1ELb0EEENS1_19SingleTileSchedulerILb1ELb0ELb0ELi128EEEEEEEEEvNT_6ParamsE$_ZN4cute3eso3ESOILb0ELb0EJNS_14ComposedLayoutINS_7SwizzleILi3ELi3ELi3EEENS_9MixedBitsILj0ELj432EEENS_6LayoutINS_5tupleIJNS8_IJNS_1CILi2EEESA_SA_EEESA_NS9_ILi8EEEEEENS8_IJNS8_IJNS9_ILi64EEESC_NS9_ILi512EEEEEENS9_ILi8192EEENS9_ILi1024EEEEEEEEEEiEEC2ERKSL_RKi)
        /*bf78*/ 	.word	0x00000000


	//----- nvinfo : EIATTR_FRAME_SIZE
	.align		4
.L_8180:
        /*bf7c*/ 	.byte	0x04, 0x11
        /*bf7e*/ 	.short	(.L_8182 - .L_8181)
	.align		4
.L_8181:
        /*bf80*/ 	.word	index@($_ZN7cutlass13device_kernelIN5flash19enable_sm80_to_sm89INS1_16FlashAttnBwdSm80INS1_25CollectiveMainloopBwdSm80ILi2ELi2EN4cute5tupleIJNS5_1CILi128EEES8_NS7_ILi64EEEEEENS_6half_tEfNS_4arch4Sm80ELb0ELb0ELb1ELb1ELb0ELb0ELb0ELb0ELi2ELi4ELi4ELi4ELb0EEENS1_24CollectiveEpilogueBwdGQAISA_fSD_Li256ELb1ELb0EEENS1_19SingleTileSchedulerILb1ELb0ELb0ELi128EEEEEEEEEvNT_6ParamsE$_ZN4cute3eso3ESOILb0ELb0EJNS_14ComposedLayoutINS_7SwizzleILi3ELi3ELi3EEENS_9MixedBitsILj0ELj432EEENS_6LayoutINS_5tupleIJNS8_IJNS_1CILi2EEESA_SA_EEESA_NS9_ILi8EEEEEENS8_IJNS8_IJNS9_ILi64EEESC_NS9_ILi512EEEEEENS9_ILi8192EEENS9_ILi1024EEEEEEEEEENS_10ViewEngineINS_8smem_ptrIPN7cutlass6half_tEEEEEEEC2ERKSL_RKSS_)
        /*bf84*/ 	.word	0x00000000


	//----- nvinfo : EIATTR_FRAME_SIZE
	.align		4
.L_8182:
        /*bf88*/ 	.byte	0x04, 0x11
        /*bf8a*/ 	.short	(.L_8184 - .L_8183)
	.align		4
.L_8183:
        /*bf8c*/ 	.word	index@(_ZN7cutlass13device_kernelIN5flash19enable_sm80_to_sm89INS1_16FlashAttnBwdSm80INS1_25CollectiveMainloopBwdSm80ILi2ELi2EN4cute5tupleIJNS5_1CILi128EEES8_NS7_ILi64EEEEEENS_6half_tEfNS_4arch4Sm80ELb0ELb0ELb1ELb1ELb0ELb0ELb0ELb0ELi2ELi4ELi4ELi4ELb0EEENS1_24CollectiveEpilogueBwdGQAISA_fSD_Li256ELb1ELb0EEENS1_19SingleTileSchedulerILb1ELb0ELb0ELi128EEEEEEEEEvNT_6ParamsE)
        /*bf90*/ 	.word	0x000015f0


	//----- nvinfo : EIATTR_REGCOUNT
	.align		4
.L_8184:
        /*bf94*/ 	.byte	0x04, 0x2f
        /*bf96*/ 	.short	(.L_8186 - .L_8185)
	.align		4
.L_8185:
        /*bf98*/ 	.word	index@(_ZN7cutlass13device_kernelIN5flash19enable_sm80_to_sm89INS1_16FlashAttnBwdSm80INS1_25CollectiveMainloopBwdSm80ILi2ELi2EN4cute5tupleIJNS5_1CILi128EEES8_NS7_ILi64EEEEEENS_6half_tEfNS_4arch4Sm80ELb0ELb0ELb1ELb1ELb1ELb0ELb0ELb0ELi2ELi4ELi4ELi4ELb0EEENS1_21CollectiveEpilogueBwdISA_SB_SD_Li256ELb1ELb0ELi2EEENS1_19SingleTileSchedulerILb1ELb0ELb0ELi128EEEEEEEEEvNT_6ParamsE)
        /*bf9c*/ 	.word	0x0000007f


	//----- nvinfo : EIATTR_FRAME_SIZE
	.align		4
.L_8186:
        /*bfa0*/ 	.byte	0x04, 0x11
        /*bfa2*/ 	.short	(.L_8188 - .L_8187)
	.align		4
.L_8187:
        /*bfa4*/ 	.word	index@($_ZN7cutlass13device_kernelIN5flash19enable_sm80_to_sm89INS1_16FlashAttnBwdSm80INS1_25CollectiveMainloopBwdSm80ILi2ELi2EN4cute5tupleIJNS5_1CILi128EEES8_NS7_ILi64EEEEEENS_6half_tEfNS_4arch4Sm80ELb0ELb0ELb1ELb1ELb1ELb0ELb0ELb0ELi2ELi4ELi4ELi4ELb0EEENS1_21CollectiveEpilogueBwdISA_SB_SD_Li256ELb1ELb0ELi2EEENS1_19SingleTileSchedulerILb1ELb0ELb0ELi128EEEEEEEEEvNT_6ParamsE$exp2f)
        /*bfa8*/ 	.word	0x00000000


	//----- nvinfo : EIATTR_FRAME_SIZE
	.align		4
.L_8188:
        /*bfac*/ 	.byte	0x04, 0x11
        /*bfae*/ 	.short	(.L_8190 - .L_8189)
	.align		4
.L_8189:
        /*bfb0*/ 	.word	index@($_ZN7cutlass13device_kernelIN5flash19enable_sm80_to_sm89INS1_16FlashAttnBwdSm80INS1_25CollectiveMainloopBwdSm80ILi2ELi2EN4cute5tupleIJNS5_1CILi128EEES8_NS7_ILi64EEEEEENS_6half_tEfNS_4arch4Sm80ELb0ELb0ELb1ELb1ELb1ELb0ELb0ELb0ELi2ELi4ELi4ELi4ELb0EEENS1_21CollectiveEpilogueBwdISA_SB_SD_Li256ELb1ELb0ELi2EEENS1_19SingleTileSchedulerILb1ELb0ELb0ELi128EEEEEEEEEvNT_6ParamsE$_ZZZN5flash25CollectiveMainloopBwdSm80ILi2ELi2EN4cute5tupleIJNS1_1CILi128EEES4_NS3_ILi64EEEEEEN7cutlass6half_tEfNS7_4arch4Sm80ELb0ELb0ELb1ELb1ELb1ELb0ELb0ELb0ELi2ELi4ELi4ELi4ELb0EE3mmaINS_16FlashAttnBwdSm80ISB_NS_21CollectiveEpilogueBwdIS6_S8_SA_Li256ELb1ELb0ELi2EEENS_19SingleTileSchedulerILb1ELb0ELb0ELi128EEEE13SharedStorageENS1_6TensorINS1_11ArrayEngineIfLm32EEENS1_6LayoutINS2_IJNS2_IJNS3_ILi2EEESO_EEESO_NS3_ILi4EEEEEENS2_IJNS2_IJNS3_ILi1EEESO_EEESQ_NS3_ILi8EEEEEEEEEEEEbRKNSB_6ParamsERT0_S12_iNS2_IJiiiEEERT_ENKUliT_E_clIZSC_ISJ_SX_EbS10_S12_S12_iS13_S15_EUlRS16_iE_EEDaiS16_ENKUlvE1_clEv)
        /*bfb4*/ 	.word	0x00000000


	//----- nvinfo : EIATTR_FRAME_SIZE
	.align		4
.L_8190:
        /*bfb8*/ 	.byte	0x04, 0x11
        /*bfba*/ 	.short	(.L_8192 - .L_8191)
	.align		4
.L_8191:
        /*bfbc*/ 	.word	index@($_ZN7cutlass13device_kernelIN5flash19enable_sm80_to_sm89INS1_16FlashAttnBwdSm80INS1_25CollectiveMainloopBwdSm80ILi2ELi2EN4cute5tupleIJNS5_1CILi128EEES8_NS7_ILi64EEEEEENS_6half_tEfNS_4arch4Sm80ELb0ELb0ELb1ELb1ELb1ELb0ELb0ELb0ELi2ELi4ELi4ELi4ELb0EEENS1_21CollectiveEpilogueBwdISA_SB_SD_Li256ELb1ELb0ELi2EEENS1_19SingleTileSchedulerILb1ELb0ELb0ELi128EEEEEEEEEvNT_6ParamsE$_ZZZN5flash25CollectiveMainloopBwdSm80ILi2ELi2EN4cute5tupleIJNS1_1CILi128EEES4_NS3_ILi64EEEEEEN7cutlass6half_tEfNS7_4arch4Sm80ELb0ELb0ELb1ELb1ELb1ELb0ELb0ELb0ELi2ELi4ELi4ELi4ELb0EE3mmaINS_16FlashAttnBwdSm80ISB_NS_21CollectiveEpilogueBwdIS6_S8_SA_Li256ELb1ELb0ELi2EEENS_19SingleTileSchedulerILb1ELb0ELb0ELi128EEEE13SharedStorageENS1_6TensorINS1_11ArrayEngineIfLm32EEENS1_6LayoutINS2_IJNS2_IJNS3_ILi2EEESO_EEESO_NS3_ILi4EEEEEENS2_IJNS2_IJNS3_ILi1EEESO_EEESQ_NS3_ILi8EEEEEEEEEEEEbRKNSB_6ParamsERT0_S12_iNS2_IJiiiEEERT_ENKUliT_E_clIZSC_ISJ_SX_EbS10_S12_S12_iS13_S15_EUlRS16_iE_EEDaiS16_ENKUlvE0_clEv)
        /*bfc0*/ 	.word	0x00000000


	//----- nvinfo : EIATTR_FRAME_SIZE
	.align		4
.L_8192:
        /*bfc4*/ 	.byte	0x04, 0x11
        /*bfc6*/ 	.short	(.L_8194 - .L_8193)
	.align		4
.L_8193:
        /*bfc8*/ 	.word	index@($_ZN7cutlass13device_kernelIN5flash19enable_sm80_to_sm89INS1_16FlashAttnBwdSm80INS1_25CollectiveMainloopBwdSm80ILi2ELi2EN4cute5tupleIJNS5_1CILi128EEES8_NS7_ILi64EEEEEENS_6half_tEfNS_4arch4Sm80ELb0ELb0ELb1ELb1ELb1ELb0ELb0ELb0ELi2ELi4ELi4ELi4ELb0EEENS1_21CollectiveEpilogueBwdISA_SB_SD_Li256ELb1ELb0ELi2EEENS1_19SingleTileSchedulerILb1ELb0ELb0ELi128EEEEEEEEEvNT_6ParamsE$_ZZZN5flash25CollectiveMainloopBwdSm80ILi2ELi2EN4cute5tupleIJNS1_1CILi128EEES4_NS3_ILi64EEEEEEN7cutlass6half_tEfNS7_4arch4Sm80ELb0ELb0ELb1ELb1ELb1ELb0ELb0ELb0ELi2ELi4ELi4ELi4ELb0EE3mmaINS_16FlashAttnBwdSm80ISB_NS_21CollectiveEpilogueBwdIS6_S8_SA_Li256ELb1ELb0ELi2EEENS_19SingleTileSchedulerILb1ELb0ELb0ELi128EEEE13SharedStorageENS1_6TensorINS1_11ArrayEngineIfLm32EEENS1_6LayoutINS2_IJNS2_IJNS3_ILi2EEESO_EEESO_NS3_ILi4EEEEEENS2_IJNS2_IJNS3_ILi1EEESO_EEESQ_NS3_ILi8EEEEEEEEEEEEbRKNSB_6ParamsERT0_S12_iNS2_IJiiiEEERT_ENKUliT_E_clIZSC_ISJ_SX_EbS10_S12_S12_iS13_S15_EUlRS16_iE_EEDaiS16_ENKUlT_E_clIZSC_ISJ_SX_EbS10_S12_S12_iS13_S15_EUlvE0_EEDaS1B_)
        /*bfcc*/ 	.word	0x00000000


	//----- nvinfo : EIATTR_FRAME_SIZE
	.align		4
.L_8194:
        /*bfd0*/ 	.byte	0x04, 0x11
        /*bfd2*/ 	.short	(.L_8196 - .L_8195)
	.align		4
.L_8195:
        /*bfd4*/ 	.word	index@($_ZN7cutlass13device_kernelIN5flash19enable_sm80_to_sm89INS1_16FlashAttnBwdSm80INS1_25CollectiveMainloopBwdSm80ILi2ELi2EN4cute5tupleIJNS5_1CILi128EEES8_NS7_ILi64EEEEEENS_6half_tEfNS_4arch4Sm80ELb0ELb0ELb1ELb1ELb1ELb0ELb0ELb0ELi2ELi4ELi4ELi4ELb0EEENS1_21CollectiveEpilogueBwdISA_SB_SD_Li256ELb1ELb0ELi2EEENS1_19SingleTileSchedulerILb1ELb0ELb0ELi128EEEEEEEEEvNT_6ParamsE$_ZZN5flash25CollectiveMainloopBwdSm80ILi2ELi2EN4cute5tupleIJNS1_1CILi128EEES4_NS3_ILi64EEEEEEN7cutlass6half_tEfNS7_4arch4Sm80ELb0ELb0ELb1ELb1ELb1ELb0ELb0ELb0ELi2ELi4ELi4ELi4ELb0EE3mmaINS_16FlashAttnBwdSm80ISB_NS_21CollectiveEpilogueBwdIS6_S8_SA_Li256ELb1ELb0ELi2EEENS_19SingleTileSchedulerILb1ELb0ELb0ELi128EEEE13SharedStorageENS1_6TensorINS1_11ArrayEngineIfLm32EEENS1_6LayoutINS2_IJNS2_IJNS3_ILi2EEESO_EEESO_NS3_ILi4EEEEEENS2_IJNS2_IJNS3_ILi1EEESO_EEESQ_NS3_ILi8EEEEEEEEEEEEbRKNSB_6ParamsERT0_S12_iNS2_IJiiiEEERT_ENKUlvE_clEv)
        /*bfd8*/ 	.word	0x00000000


	//----- nvinfo : EIATTR_FRAME_SIZE
	.align		4
.L_8196:
        /*bfdc*/ 	.byte	0x04, 0x11
        /*bfde*/ 	.short	(.L_8198 - .L_8197)
	.align		4
.L_8197:
        /*bfe0*/ 	.word	index@($_ZN7cutlass13device_kernelIN5flash19enable_sm80_to_sm89INS1_16FlashAttnBwdSm80INS1_25CollectiveMainloopBwdSm80ILi2ELi2EN4cute5tupleIJNS5_1CILi128EEES8_NS7_ILi64EEEEEENS_6half_tEfNS_4arch4Sm80ELb0ELb0ELb1ELb1ELb1ELb0ELb0ELb0ELi2ELi4ELi4ELi4ELb0EEENS1_21CollectiveEpilogueBwdISA_SB_SD_Li256ELb1ELb0ELi2EEENS1_19SingleTileSchedulerILb1ELb0ELb0ELi128EEEEEEEEEvNT_6ParamsE$_ZZN5flash25CollectiveMainloopBwdSm80ILi2ELi2EN4cute5tupleIJNS1_1CILi128EEES4_NS3_ILi64EEEEEEN7cutlass6half_tEfNS7_4arch4Sm80ELb0ELb0ELb1ELb1ELb1ELb0ELb0ELb0ELi2ELi4ELi4ELi4ELb0EE3mmaINS_16FlashAttnBwdSm80ISB_NS_21CollectiveEpilogueBwdIS6_S8_SA_Li256ELb1ELb0ELi2EEENS_19SingleTileSchedulerILb1ELb0ELb0ELi128EEEE13SharedStorageENS1_6TensorINS1_11ArrayEngineIfLm32EEENS1_6LayoutINS2_IJNS2_IJNS3_ILi2EEESO_EEESO_NS3_ILi4EEEEEENS2_IJNS2_IJNS3_ILi1EEESO_EEESQ_NS3_ILi8EEEEEEEEEEEEbRKNSB_6ParamsERT0_S12_iNS2_IJiiiEEERT_ENKUlvE0_clEv)
        /*bfe4*/ 	.word	0x00000000


	//----- nvinfo : EIATTR_FRAME_SIZE
	.align		4
.L_8198:
        /*bfe8*/ 	.byte	0x04, 0x11
        /*bfea*/ 	.short	(.L_8200 - .L_8199)
	.align		4
.L_8199:
        /*bfec*/ 	.word	index@($_ZN7cutlass13device_kernelIN5flash19enable_sm80_to_sm89INS1_16FlashAttnBwdSm80INS1_25CollectiveMainloopBwdSm80ILi2ELi2EN4cute5tupleIJNS5_1CILi128EEES8_NS7_ILi64EEEEEENS_6half_tEfNS_4arch4Sm80ELb0ELb0ELb1ELb1ELb1ELb0ELb0ELb0ELi2ELi4ELi4ELi4ELb0EEENS1_21CollectiveEpilogueBwdISA_SB_SD_Li256ELb1ELb0ELi2EEENS1_19SingleTileSchedulerILb1ELb0ELb0ELi128EEEEEEEEEvNT_6ParamsE$_ZZN5flash25CollectiveMainloopBwdSm80ILi2ELi2EN4cute5tupleIJNS1_1CILi128EEES4_NS3_ILi64EEEEEEN7cutlass6half_tEfNS7_4arch4Sm80ELb0ELb0ELb1ELb1ELb1ELb0ELb0ELb0ELi2ELi4ELi4ELi4ELb0EE3mmaINS_16FlashAttnBwdSm80ISB_NS_21CollectiveEpilogueBwdIS6_S8_SA_Li256ELb1ELb0ELi2EEENS_19SingleTileSchedulerILb1ELb0ELb0ELi128EEEE13SharedStorageENS1_6TensorINS1_11ArrayEngineIfLm32EEENS1_6LayoutINS2_IJNS2_IJNS3_ILi2EEESO_EEESO_NS3_ILi4EEEEEENS2_IJNS2_IJNS3_ILi1EEESO_EEESQ_NS3_ILi8EEEEEEEEEEEEbRKNSB_6ParamsERT0_S12_iNS2_IJiiiEEERT_ENKUliT_E_clIZSC_ISJ_SX_EbS10_S12_S12_iS13_S15_EUlRS16_iE_EEDaiS16_)
        /*bff0*/ 	.word	0x00000000


	//----- nvinfo : EIATTR_FRAME_SIZE
	.align		4
.L_8200:
        /*bff4*/ 	.byte	0x04, 0x11
        /*bff6*/ 	.short	(.L_8202 - .L_8201)
	.align		4
.L_8201:
        /*bff8*/ 	.word	index@($_ZN7cutlass13device_kernelIN5flash19enable_sm80_to_sm89INS1_16FlashAttnBwdSm80INS1_25CollectiveMainloopBwdSm80ILi2ELi2EN4cute5tupleIJNS5_1CILi128EEES8_NS7_ILi64EEEEEENS_6half_tEfNS_4arch4Sm80ELb0ELb0ELb1ELb1ELb1ELb0ELb0ELb0ELi2ELi4ELi4ELi4ELb0EEENS1_21CollectiveEpilogueBwdISA_SB_SD_Li256ELb1ELb0ELi2EEENS1_19SingleTileSchedulerILb1ELb0ELb0ELi128EEEEEEEEEvNT_6ParamsE$_ZZN5flash25CollectiveMainloopBwdSm80ILi2ELi2EN4cute5tupleIJNS1_1CILi128EEES4_NS3_ILi64EEEEEEN7cutlass6half_tEfNS7_4arch4Sm80ELb0ELb0ELb1ELb1ELb1ELb0ELb0ELb0ELi2ELi4ELi4ELi4ELb0EE3mmaINS_16FlashAttnBwdSm80ISB_NS_21CollectiveEpilogueBwdIS6_S8_SA_Li256ELb1ELb0ELi2EEENS_19SingleTileSchedulerILb1ELb0ELb0ELi128EEEE13SharedStorageENS1_6TensorINS1_11ArrayEngineIfLm32EEENS1_6LayoutINS2_IJNS2_IJNS3_ILi2EEESO_EEESO_NS3_ILi4EEEEEENS2_IJNS2_IJNS3_ILi1EEESO_EEESQ_NS3_ILi8EEEEEEEEEEEEbRKNSB_6ParamsERT0_S12_iNS2_IJiiiEEERT_ENKUlRT_iE_clINSK_INSL_IfLm64EEENSN_INS2_IJSP_SO_SU_EEESV_EEEEEEDaS17_i)
        /*bffc*/ 	.word	0x00000000


	//----- nvinfo : EIATTR_FRAME_SIZE
	.align		4
.L_8202:
        /*c000*/ 	.byte	0x04, 0x11
        /*c002*/ 	.short	(.L_8204 - .L_8203)
	.align		4
.L_8203:
        /*c004*/ 	.word	index@($_ZN7cutlass13device_kernelIN5flash19enable_sm80_to_sm89INS1_16FlashAttnBwdSm80INS1_25CollectiveMainloopBwdSm80ILi2ELi2EN4cute5tupleIJNS5_1CILi128EEES8_NS7_ILi64EEEEEENS_6half_tEfNS_4arch4Sm80ELb0ELb0ELb1ELb1ELb1ELb0ELb0ELb0ELi2ELi4ELi4ELi4ELb0EEENS1_21CollectiveEpilogueBwdISA_SB_SD_Li256ELb1ELb0ELi2EEENS1_19SingleTileSchedulerILb1ELb0ELb0ELi128EEEEEEEEEvNT_6ParamsE$_ZZN4cute9transformINS_5tupleIJiiNS_1CILi0EEEEEENS1_IJNS1_IJNS2_ILi4EEENS2_ILi8EEEEEES5_NS2_ILi1EEEEEEZNS_7idx2crdIS4_S9_EEDaRKT_RKT0_EUlRKT_RKT0_E_EEDaSD_SG_OT1_ENKUlDpSJ_E_clIJNS1_IJiiEEEiS3_EEEDaSQ_)
        /*c008*/ 	.word	0x00000000


	//----- nvinfo : EIATTR_FRAME_SIZE
	.align		4
.L_8204:
        /*c00c*/ 	.byte	0x04, 0x11
        /*c00e*/ 	.short	(.L_8206 - .L_8205)
	.align		4
.L_8205:
        /*c010*/ 	.word	index@($_ZN7cutlass13device_kernelIN5flash19enable_sm80_to_sm89INS1_16FlashAttnBwdSm80INS1_25CollectiveMainloopBwdSm80ILi2ELi2EN4cute5tupleIJNS5_1CILi128EEES8_NS7_ILi64EEEEEENS_6half_tEfNS_4arch4Sm80ELb0ELb0ELb1ELb1ELb1ELb0ELb0ELb0ELi2ELi4ELi4ELi4ELb0EEENS1_21CollectiveEpilogueBwdISA_SB_SD_Li256ELb1ELb0ELi2EEENS1_19SingleTileSchedulerILb1ELb0ELb0ELi128EEEEEEEEEvNT_6ParamsE$_ZZN4cute9transformINS_5tupleIJiiNS_1CILi0EEEEEENS1_IJNS1_IJNS2_ILi4EEENS2_ILi8EEEEEENS2_ILi2EEENS2_ILi1EEEEEEZNS_7idx2crdIS4_SA_EEDaRKT_RKT0_EUlRKT_RKT0_E_EEDaSE_SH_OT1_ENKUlDpSK_E_clIJNS1_IJiiEEEiS3_EEEDaSR_)
        /*c014*/ 	.word	0x00000000


	//----- nvinfo : EIATTR_FRAME_SIZE
	.align		4
.L_8206:
        /*c018*/ 	.byte	0x04, 0x11
        /*c01a*/ 	.short	(.L_8208 - .L_8207)
	.align		4
.L_8207:
        /*c01c*/ 	.word	index@($_ZN7cutlass13device_kernelIN5flash19enable_sm80_to_sm89INS1_16FlashAttnBwdSm80INS1_25CollectiveMainloopBwdSm80ILi2ELi2EN4cute5tupleIJNS5_1CILi128EEES8_NS7_ILi64EEEEEENS_6half_tEfNS_4arch4Sm80ELb0ELb0ELb1ELb1ELb1ELb0ELb0ELb0ELi2ELi4ELi4ELi4ELb0EEENS1_21CollectiveEpilogueBwdISA_SB_SD_Li256ELb1ELb0ELi2EEENS1_19SingleTileSchedulerILb1ELb0ELb0ELi128EEEEEEEEEvNT_6ParamsE$_ZZN4cute7idx2crdINS_5tupleIJiiNS_1CILi0EEEEEENS1_IJNS1_IJNS2_ILi4EEENS2_ILi8EEEEEES5_NS2_ILi1EEEEEEEEDaRKT_RKT0_ENKUlRKT_RKT0_E_clIiS7_EEDaSI_SL_)
        /*c020*/ 	.word	0x00000000


	//----- nvinfo : EIATTR_FRAME_SIZE
	.align		4
.L_8208:
        /*c024*/ 	.byte	0x04, 0x11
        /*c026*/ 	.short	(.L_8210 - .L_8209)
	.align		4
.L_8209:
        /*c028*/ 	.word	index@($_ZN7cutlass13device_kernelIN5flash19enable_sm80_to_sm89INS1_16FlashAttnBwdSm80INS1_25CollectiveMainloopBwdSm80ILi2ELi2EN4cute5tupleIJNS5_1CILi128EEES8_NS7_ILi64EEEEEENS_6half_tEfNS_4arch4Sm80ELb0ELb0ELb1ELb1ELb1ELb0ELb0ELb0ELi2ELi4ELi4ELi4ELb0EEENS1_21CollectiveEpilogueBwdISA_SB_SD_Li256ELb1ELb0ELi2EEENS1_19SingleTileSchedulerILb1ELb0ELb0ELi128EEEEEEEEEvNT_6ParamsE$_ZZN4cute7idx2crdINS_5tupleIJiiNS_1CILi0EEEEEENS1_IJNS1_IJNS2_ILi4EEENS2_ILi8EEEEEES5_NS2_ILi1EEEEEEEEDaRKT_RKT0_ENKUlRKT_RKT0_E_clIiS5_EEDaSI_SL_)
        /*c02c*/ 	.word	0x00000000


	//----- nvinfo : EIATTR_FRAME_SIZE
	.align		4
.L_8210:
        /*c030*/ 	.byte	0x04, 0x11
        /*c032*/ 	.short	(.L_8212 - .L_8211)
	.align		4
.L_8211:
        /*c034*/ 	.word	index@($_ZN7cutlass13device_kernelIN5flash19enable_sm80_to_sm89INS1_16FlashAttnBwdSm80INS1_25CollectiveMainloopBwdSm80ILi2ELi2EN4cute5tupleIJNS5_1CILi128EEES8_NS7_ILi64EEEEEENS_6half_tEfNS_4arch4Sm80ELb0ELb0ELb1ELb1ELb1ELb0ELb0ELb0ELi2ELi4ELi4ELi4ELb0EEENS1_21CollectiveEpilogueBwdISA_SB_SD_Li256ELb1ELb0ELi2EEENS1_19SingleTileSchedulerILb1ELb0ELb0ELi128EEEEEEEEEvNT_6ParamsE$_ZZN4cute7idx2crdINS_5tupleIJiiNS_1CILi0EEEEEENS1_IJNS1_IJNS2_ILi4EEENS2_ILi8EEEEEENS2_ILi2EEENS2_ILi1EEEEEEEEDaRKT_RKT0_ENKUlRKT_RKT0_E_clIiS8_EEDaSJ_SM_)
        /*c038*/ 	.word	0x00000000


	//----- nvinfo : EIATTR_FRAME_SIZE
	.align		4
.L_8212:
        /*c03c*/ 	.byte	0x04, 0x11
        /*c03e*/ 	.short	(.L_8214 - .L_8213)
	.align		4
.L_8213:
        /*c040*/ 	.word	index@($_ZN7cutlass13device_kernelIN5flash19enable_sm80_to_sm89INS1_16FlashAttnBwdSm80INS1_25CollectiveMainloopBwdSm80ILi2ELi2EN4cute5tupleIJNS5_1CILi128EEES8_NS7_ILi64EEEEEENS_6half_tEfNS_4arch4Sm80ELb0ELb0ELb1ELb1ELb1ELb0ELb0ELb0ELi2ELi4ELi4ELi4ELb0EEENS1_21CollectiveEpilogueBwdISA_SB_SD_Li256ELb1ELb0ELi2EEENS1_19SingleTileSchedulerILb1ELb0ELb0ELi128EEEEEEEEEvNT_6ParamsE$_ZZN4cute7idx2crdINS_5tupleIJiiNS_1CILi0EEEEEENS1_IJNS1_IJNS2_ILi4EEENS2_ILi8EEEEEENS2_ILi2EEENS2_ILi1EEEEEEEEDaRKT_RKT0_ENKUlRKT_RKT0_E_clIiS7_EEDaSJ_SM_)
        /*c044*/ 	.word	0x00000000


	//----- nvinfo : EIATTR_FRAME_SIZE
	.align		4
.L_8214:
        /*c048*/ 	.byte	0x04, 0x11
        /*c04a*/ 	.short	(.L_8216 - .L_8215)
	.align		4
.L_8215:
        /*c04c*/ 	.word	index@($_ZN7cutlass13device_kernelIN5flash19enable_sm80_to_sm89INS1_16FlashAttnBwdSm80INS1_25CollectiveMainloopBwdSm80ILi2ELi2EN4cute5tupleIJNS5_1CILi128EEES8_NS7_ILi64EEEEEENS_6half_tEfNS_4arch4Sm80ELb0ELb0ELb1ELb1ELb1ELb0ELb0ELb0ELi2ELi4ELi4ELi4ELb0EEENS1_21CollectiveEpilogueBwdISA_SB_SD_Li256ELb1ELb0ELi2EEENS1_19SingleTileSchedulerILb1ELb0ELb0ELi128EEEEEEEEEvNT_6ParamsE$_ZZN4cute7flattenINS_5tupleIJNS_1CILi1EEENS1_IJiiiEEENS2_ILi64EEENS1_IJNS2_ILi72EEENS2_ILi144EEENS2_ILi288EEEEEENS2_ILi512EEEEEEEEDaRKT_ENKUlRKT_E_clIS4_EEDaSH_)
        /*c050*/ 	.word	0x00000000


	//----- nvinfo : EIATTR_FRAME_SIZE
	.align		4
.L_8216:
        /*c054*/ 	.byte	0x04, 0x11
        /*c056*/ 	.short	(.L_8218 - .L_8217)
	.align		4
.L_8217:
        /*c058*/ 	.word	index@($_ZN7cutlass13device_kernelIN5flash19enable_sm80_to_sm89INS1_16FlashAttnBwdSm80INS1_25CollectiveMainloopBwdSm80ILi2ELi2EN4cute5tupleIJNS5_1CILi128EEES8_NS7_ILi64EEEEEENS_6half_tEfNS_4arch4Sm80ELb0ELb0ELb1ELb1ELb1ELb0ELb0ELb0ELi2ELi4ELi4ELi4ELb0EEENS1_21CollectiveEpilogueBwdISA_SB_SD_Li256ELb1ELb0ELi2EEENS1_19SingleTileSchedulerILb1ELb0ELb0ELi128EEEEEEEEEvNT_6ParamsE$_ZZN4cute7flattenINS_5tupleIJNS_1CILi1EEENS1_IJNS2_ILi8EEEiiEEENS2_ILi64EEENS1_IJiNS2_ILi144EEENS2_ILi288EEEEEENS2_ILi512EEEEEEEEDaRKT_ENKUlRKT_E_clIS9_EEDaSH_)
        /*c05c*/ 	.word	0x00000000


	//----- nvinfo : EIATTR_FRAME_SIZE
	.align		4
.L_8218:
        /*c060*/ 	.byte	0x04, 0x11
        /*c062*/ 	.short	(.L_8220 - .L_8219)
	.align		4
.L_8219:
        /*c064*/ 	.word	index@($_ZN7cutlass13device_kernelIN5flash19enable_sm80_to_sm89INS1_16FlashAttnBwdSm80INS1_25CollectiveMainloopBwdSm80ILi2ELi2EN4cute5tupleIJNS5_1CILi128EEES8_NS7_ILi64EEEEEENS_6half_tEfNS_4arch4Sm80ELb0ELb0ELb1ELb1ELb1ELb0ELb0ELb0ELi2ELi4ELi4ELi4ELb0EEENS1_21CollectiveEpilogueBwdISA_SB_SD_Li256ELb1ELb0ELi2EEENS1_19SingleTileSchedulerILb1ELb0ELb0ELi128EEEEEEEEEvNT_6ParamsE$_ZZN4cute7flattenINS_5tupleIJNS_1CILi1EEENS1_IJNS2_ILi8EEEiiEEENS2_ILi64EEENS1_IJiNS2_ILi144EEENS2_ILi288EEEEEENS2_ILi512EEEEEEEEDaRKT_ENKUlRKT_E_clIS5_EEDaSH_)
        /*c068*/ 	.word	0x00000000


	//----- nvinfo : EIATTR_FRAME_SIZE
	.align		4
.L_8220:
        /*c06c*/ 	.byte	0x04, 0x11
        /*c06e*/ 	.short	(.L_8222 - .L_8221)
	.align		4
.L_8221:
        /*c070*/ 	.word	index@($_ZN7cutlass13device_kernelIN5flash19enable_sm80_to_sm89INS1_16FlashAttnBwdSm80INS1_25CollectiveMainloopBwdSm80ILi2ELi2EN4cute5tupleIJNS5_1CILi128EEES8_NS7_ILi64EEEEEENS_6half_tEfNS_4arch4Sm80ELb0ELb0ELb1ELb1ELb1ELb0ELb0ELb0ELi2ELi4ELi4ELi4ELb0EEENS1_21CollectiveEpilogueBwdISA_SB_SD_Li256ELb1ELb0ELi2EEENS1_19SingleTileSchedulerILb1ELb0ELb0ELi128EEEEEEEEEvNT_6ParamsE$_ZZN4cute7flattenINS_5tupleIJNS1_IJNS_1CILi0EEENS1_IJNS2_ILi1EEENS2_ILi512EEEiEEEEEENS2_ILi4096EEENS1_IJiNS2_ILi8192EEEEEEEEEEEDaRKT_ENKUlRKT_E_clISA_EEDaSH_)
        /*c074*/ 	.word	0x00000000


	//----- nvinfo : EIATTR_FRAME_SIZE
	.align		4
.L_8222:
        /*c078*/ 	.byte	0x04, 0x11
        /*c07a*/ 	.short	(.L_8224 - .L_8223)
	.align		4
.L_8223:
        /*c07c*/ 	.word	index@($_ZN7cutlass13device_kernelIN5flash19enable_sm80_to_sm89INS1_16FlashAttnBwdSm80INS1_25CollectiveMainloopBwdSm80ILi2ELi2EN4cute5tupleIJNS5_1CILi128EEES8_NS7_ILi64EEEEEENS_6half_tEfNS_4arch4Sm80ELb0ELb0ELb1ELb1ELb1ELb0ELb0ELb0ELi2ELi4ELi4ELi4ELb0EEENS1_21CollectiveEpilogueBwdISA_SB_SD_Li256ELb1ELb0ELi2EEENS1_19SingleTileSchedulerILb1ELb0ELb0ELi128EEEEEEEEEvNT_6ParamsE$_ZZN4cute7flattenINS_5tupleIJNS1_IJNS_1CILi0EEENS1_IJNS2_ILi1EEENS2_ILi512EEEiEEEEEENS2_ILi4096EEENS1_IJiNS2_ILi8192EEEEEEEEEEEDaRKT_ENKUlRKT_E_clIS7_EEDaSH_)
        /*c080*/ 	.word	0x00000000


	//----- nvinfo : EIATTR_FRAME_SIZE
	.align		4
.L_8224:
        /*c084*/ 	.byte	0x04, 0x11
        /*c086*/ 	.short	(.L_8226 - .L_8225)
	.align		4
.L_8225:
        /*c088*/ 	.word	index@($_ZN7cutlass13device_kernelIN5flash19enable_sm80_to_sm89INS1_16FlashAttnBwdSm80INS1_25CollectiveMainloopBwdSm80ILi2ELi2EN4cute5tupleIJNS5_1CILi128EEES8_NS7_ILi64EEEEEENS_6half_tEfNS_4arch4Sm80ELb0ELb0ELb1ELb1ELb1ELb0ELb0ELb0ELi2ELi4ELi4ELi4ELb0EEENS1_21CollectiveEpilogueBwdISA_SB_SD_Li256ELb1ELb0ELi2EEENS1_19SingleTileSchedulerILb1ELb0ELb0ELi128EEEEEEEEEvNT_6ParamsE$_ZZN4cute6upcastILi2ENS_5tupleIJNS1_IJNS_1CILi1EEENS1_IJNS2_ILi2EEES4_S4_EEEEEES4_NS1_IJS4_S4_EEEEEENS1_IJNS1_IJNS2_ILi0EEENS1_IJS3_NS2_ILi512EEEiEEEEEENS2_ILi4096EEENS1_IJiNS2_ILi8192EEEEEEEEEEEDaRKT0_RKT1_ENKUlRKT_RKT0_E_clIS7_SF_EEDaSP_SS_)
        /*c08c*/ 	.word	0x00000000


	//----- nvinfo : EIATTR_FRAME_SIZE
	.align		4
.L_8226:
        /*c090*/ 	.byte	0x04, 0x11
        /*c092*/ 	.short	(.L_8228 - .L_8227)
	.align		4
.L_8227:
        /*c094*/ 	.word	index@($_ZN7cutlass13device_kernelIN5flash19enable_sm80_to_sm89INS1_16FlashAttnBwdSm80INS1_25CollectiveMainloopBwdSm80ILi2ELi2EN4cute5tupleIJNS5_1CILi128EEES8_NS7_ILi64EEEEEENS_6half_tEfNS_4arch4Sm80ELb0ELb0ELb1ELb1ELb1ELb0ELb0ELb0ELi2ELi4ELi4ELi4ELb0EEENS1_21CollectiveEpilogueBwdISA_SB_SD_Li256ELb1ELb0ELi2EEENS1_19SingleTileSchedulerILb1ELb0ELb0ELi128EEEEEEEEEvNT_6ParamsE$_ZZN4cute6upcastILi2ENS_5tupleIJNS1_IJNS_1CILi1EEENS1_IJNS2_ILi2EEES4_S4_EEEEEES4_NS1_IJS4_S4_EEEEEENS1_IJNS1_IJNS2_ILi0EEENS1_IJS3_NS2_ILi512EEEiEEEEEENS2_ILi4096EEENS1_IJiNS2_ILi8192EEEEEEEEEEEDaRKT0_RKT1_ENKUlRKT_RKT0_E_clIS6_SC_EEDaSP_SS_)
        /*c098*/ 	.word	0x00000000


	//----- nvinfo : EIATTR_FRAME_SIZE
	.align		4
.L_8228:
        /*c09c*/ 	.byte	0x04, 0x11
        /*c09e*/ 	.short	(.L_8230 - .L_8229)
	.align		4
.L_8229:
        /*c0a0*/ 	.word	index@($_ZN7cutlass13device_kernelIN5flash19enable_sm80_to_sm89INS1_16FlashAttnBwdSm80INS1_25CollectiveMainloopBwdSm80ILi2ELi2EN4cute5tupleIJNS5_1CILi128EEES8_NS7_ILi64EEEEEENS_6half_tEfNS_4arch4Sm80ELb0ELb0ELb1ELb1ELb1ELb0ELb0ELb0ELi2ELi4ELi4ELi4ELb0EEENS1_21CollectiveEpilogueBwdISA_SB_SD_Li256ELb1ELb0ELi2EEENS1_19SingleTileSchedulerILb1ELb0ELb0ELi128EEEEEEEEEvNT_6ParamsE$_ZZN4cute6detail16composition_implINS_5tupleIJNS_1CILi8EEENS3_ILi2EEES5_S5_S4_S5_EEENS2_IJNS3_ILi1EEEiiiNS3_ILi72EEENS3_ILi512EEEEEENS2_IJNS2_IJS5_S5_S5_EEES5_NS3_ILi4EEEEEENS2_IJNS2_IJS7_S9_S4_EEENS3_ILi4096EEENS3_ILi16EEEEEEEEDaRKT_RKT0_RKT1_RKT2_ENKUlRKT_RKT0_E_clISC_SG_EEDaSW_SZ_)
        /*c0a4*/ 	.word	0x00000000


	//----- nvinfo : EIATTR_FRAME_SIZE
	.align		4
.L_8230:
        /*c0a8*/ 	.byte	0x04, 0x11
        /*c0aa*/ 	.short	(.L_8232 - .L_8231)
	.align		4
.L_8231:
        /*c0ac*/ 	.word	index@($_ZN7cutlass13device_kernelIN5flash19enable_sm80_to_sm89INS1_16FlashAttnBwdSm80INS1_25CollectiveMainloopBwdSm80ILi2ELi2EN4cute5tupleIJNS5_1CILi128EEES8_NS7_ILi64EEEEEENS_6half_tEfNS_4arch4Sm80ELb0ELb0ELb1ELb1ELb1ELb0ELb0ELb0ELi2ELi4ELi4ELi4ELb0EEENS1_21CollectiveEpilogueBwdISA_SB_SD_Li256ELb1ELb0ELi2EEENS1_19SingleTileSchedulerILb1ELb0ELb0ELi128EEEEEEEEEvNT_6ParamsE$_ZZN4cute6detail16composition_implINS_5tupleIJNS_1CILi8EEENS3_ILi2EEES5_S5_S4_S5_EEENS2_IJNS3_ILi1EEEiiiNS3_ILi72EEENS3_ILi512EEEEEENS2_IJNS2_IJS5_S5_S5_EEES5_NS3_ILi4EEEEEENS2_IJNS2_IJS7_S9_S4_EEENS3_ILi4096EEENS3_ILi16EEEEEEEEDaRKT_RKT0_RKT1_RKT2_ENKUlRKT_RKT0_E_clISB_SE_EEDaSW_SZ_)
        /*c0b0*/ 	.word	0x00000000


	//----- nvinfo : EIATTR_FRAME_SIZE
	.align		4
.L_8232:
        /*c0b4*/ 	.byte	0x04, 0x11
        /*c0b6*/ 	.short	(.L_8234 - .L_8233)
	.align		4
.L_8233:
        /*c0b8*/ 	.word	index@($_ZN7cutlass13device_kernelIN5flash19enable_sm80_to_sm89INS1_16FlashAttnBwdSm80INS1_25CollectiveMainloopBwdSm80ILi2ELi2EN4cute5tupleIJNS5_1CILi128EEES8_NS7_ILi64EEEEEENS_6half_tEfNS_4arch4Sm80ELb0ELb0ELb1ELb1ELb1ELb0ELb0ELb0ELi2ELi4ELi4ELi4ELb0EEENS1_21CollectiveEpilogueBwdISA_SB_SD_Li256ELb1ELb0ELi2EEENS1_19SingleTileSchedulerILb1ELb0ELb0ELi128EEEEEEEEEvNT_6ParamsE$_ZZN4cute6detail16composition_implINS_5tupleIJNS_1CILi8EEENS3_ILi2EEES5_S5_S4_S5_EEENS2_IJNS3_ILi1EEEiiiNS3_ILi72EEENS3_ILi512EEEEEENS2_IJNS2_IJS5_S5_S5_EEES5_NS2_IJNS3_ILi4EEES5_EEEEEENS2_IJNS2_IJS7_S9_S4_EEENS3_ILi4096EEENS2_IJNS3_ILi16EEENS3_ILi8192EEEEEEEEEEEDaRKT_RKT0_RKT1_RKT2_ENKUlRKT_RKT0_E_clISD_SJ_EEDaSZ_S12_)
        /*c0bc*/ 	.word	0x00000000


	//----- nvinfo : EIATTR_FRAME_SIZE
	.align		4
.L_8234:
        /*c0c0*/ 	.byte	0x04, 0x11
        /*c0c2*/ 	.short	(.L_8236 - .L_8235)
	.align		4
.L_8235:
        /*c0c4*/ 	.word	index@($_ZN7cutlass13device_kernelIN5flash19enable_sm80_to_sm89INS1_16FlashAttnBwdSm80INS1_25CollectiveMainloopBwdSm80ILi2ELi2EN4cute5tupleIJNS5_1CILi128EEES8_NS7_ILi64EEEEEENS_6half_tEfNS_4arch4Sm80ELb0ELb0ELb1ELb1ELb1ELb0ELb0ELb0ELi2ELi4ELi4ELi4ELb0EEENS1_21CollectiveEpilogueBwdISA_SB_SD_Li256ELb1ELb0ELi2EEENS1_19SingleTileSchedulerILb1ELb0ELb0ELi128EEEEEEEEEvNT_6ParamsE$_ZZN4cute6detail16composition_implINS_5tupleIJNS_1CILi8EEENS3_ILi2EEES5_S5_S4_S5_EEENS2_IJNS3_ILi1EEEiiiNS3_ILi72EEENS3_ILi512EEEEEENS2_IJNS2_IJS5_S5_S5_EEES5_NS2_IJNS3_ILi4EEES5_EEEEEENS2_IJNS2_IJS7_S9_S4_EEENS3_ILi4096EEENS2_IJNS3_ILi16EEENS3_ILi8192EEEEEEEEEEEDaRKT_RKT0_RKT1_RKT2_ENKUlRKT_RKT0_E_clISB_SF_EEDaSZ_S12_)
        /*c0c8*/ 	.word	0x00000000


	//----- nvinfo : EIATTR_FRAME_SIZE
	.align		4
.L_8236:
        /*c0cc*/ 	.byte	0x04, 0x11
        /*c0ce*/ 	.short	(.L_8238 - .L_8237)
	.align		4
.L_8237:
        /*c0d0*/ 	.word	index@($_ZN7cutlass13device_kernelIN5flash19enable_sm80_to_sm89INS1_16FlashAttnBwdSm80INS1_25CollectiveMainloopBwdSm80ILi2ELi2EN4cute5tupleIJNS5_1CILi128EEES8_NS7_ILi64EEEEEENS_6half_tEfNS_4arch4Sm80ELb0ELb0ELb1ELb1ELb1ELb0ELb0ELb0ELi2ELi4ELi4ELi4ELb0EEENS1_21CollectiveEpilogueBwdISA_SB_SD_Li256ELb1ELb0ELi2EEENS1_19SingleTileSchedulerILb1ELb0ELb0ELi128EEEEEEEEEvNT_6ParamsE$_ZZN4cute6detail16composition_implINS_5tupleIJNS_1CILi8EEENS3_ILi2EEES5_S5_S4_S5_EEENS2_IJNS3_ILi1EEEiiiNS3_ILi72EEENS3_ILi512EEEEEENS2_IJNS2_IJS5_S5_EEES4_NS3_ILi4EEEEEENS2_IJNS2_IJS7_S4_EEENS3_ILi1024EEENS3_ILi16EEEEEEEEDaRKT_RKT0_RKT1_RKT2_ENKUlRKT_RKT0_E_clISC_SG_EEDaSW_SZ_)
        /*c0d4*/ 	.word	0x00000000


	//----- nvinfo : EIATTR_FRAME_SIZE
	.align		4
.L_8238:
        /*c0d8*/ 	.byte	0x04, 0x11
        /*c0da*/ 	.short	(.L_8240 - .L_8239)
	.align		4
.L_8239:
        /*c0dc*/ 	.word	index@($_ZN7cutlass13device_kernelIN5flash19enable_sm80_to_sm89INS1_16FlashAttnBwdSm80INS1_25CollectiveMainloopBwdSm80ILi2ELi2EN4cute5tupleIJNS5_1CILi128EEES8_NS7_ILi64EEEEEENS_6half_tEfNS_4arch4Sm80ELb0ELb0ELb1ELb1ELb1ELb0ELb0ELb0ELi2ELi4ELi4ELi4ELb0EEENS1_21CollectiveEpilogueBwdISA_SB_SD_Li256ELb1ELb0ELi2EEENS1_19SingleTileSchedulerILb1ELb0ELb0ELi128EEEEEEEEEvNT_6ParamsE$_ZZN4cute6detail16composition_implINS_5tupleIJNS_1CILi8EEENS3_ILi2EEES5_S5_S4_S5_EEENS2_IJNS3_ILi1EEEiiiNS3_ILi72EEENS3_ILi512EEEEEENS2_IJNS2_IJS5_S5_EEES4_NS3_ILi4EEEEEENS2_IJNS2_IJS7_S4_EEENS3_ILi1024EEENS3_ILi16EEEEEEEEDaRKT_RKT0_RKT1_RKT2_ENKUlRKT_RKT0_E_clISB_SE_EEDaSW_SZ_)
        /*c0e0*/ 	.word	0x00000000


	//----- nvinfo : EIATTR_FRAME_SIZE
	.align		4
.L_8240:
        /*c0e4*/ 	.byte	0x04, 0x11
        /*c0e6*/ 	.short	(.L_8242 - .L_8241)
	.align		4
.L_8241:
        /*c0e8*/ 	.word	index@($_ZN7cutlass13device_kernelIN5flash19enable_sm80_to_sm89INS1_16FlashAttnBwdSm80INS1_25CollectiveMainloopBwdSm80ILi2ELi2EN4cute5tupleIJNS5_1CILi128EEES8_NS7_ILi64EEEEEENS_6half_tEfNS_4arch4Sm80ELb0ELb0ELb1ELb1ELb1ELb0ELb0ELb0ELi2ELi4ELi4ELi4ELb0EEENS1_21CollectiveEpilogueBwdISA_SB_SD_Li256ELb1ELb0ELi2EEENS1_19SingleTileSchedulerILb1ELb0ELb0ELi128EEEEEEEEEvNT_6ParamsE$_ZZN4cute6detail16composition_implINS_5tupleIJNS_1CILi16EEENS3_ILi2EEES5_S5_NS3_ILi4EEES5_EEENS2_IJNS3_ILi1EEEiiiNS3_ILi144EEENS3_ILi512EEEEEENS2_IJNS2_IJS5_S5_EEES6_NS3_ILi8EEEEEENS2_IJNS2_IJNS3_ILi64EEESA_EEES4_NS3_ILi1024EEEEEEEEDaRKT_RKT0_RKT1_RKT2_ENKUlRKT_RKT0_E_clISC_SG_EEDaSX_S10_)
        /*c0ec*/ 	.word	0x00000000


	//----- nvinfo : EIATTR_FRAME_SIZE
	.align		4
.L_8242:
        /*c0f0*/ 	.byte	0x04, 0x11
        /*c0f2*/ 	.short	(.L_8244 - .L_8243)
	.align		4
.L_8243:
        /*c0f4*/ 	.word	index@($_ZN7cutlass13device_kernelIN5flash19enable_sm80_to_sm89INS1_16FlashAttnBwdSm80INS1_25CollectiveMainloopBwdSm80ILi2ELi2EN4cute5tupleIJNS5_1CILi128EEES8_NS7_ILi64EEEEEENS_6half_tEfNS_4arch4Sm80ELb0ELb0ELb1ELb1ELb1ELb0ELb0ELb0ELi2ELi4ELi4ELi4ELb0EEENS1_21CollectiveEpilogueBwdISA_SB_SD_Li256ELb1ELb0ELi2EEENS1_19SingleTileSchedulerILb1ELb0ELb0ELi128EEEEEEEEEvNT_6ParamsE$_ZZN4cute6detail16composition_implINS_5tupleIJNS_1CILi16EEENS3_ILi2EEES5_S5_NS3_ILi4EEES5_EEENS2_IJNS3_ILi1EEEiiiNS3_ILi144EEENS3_ILi512EEEEEENS2_IJNS2_IJS5_S5_EEES6_NS3_ILi8EEEEEENS2_IJNS2_IJNS3_ILi64EEESA_EEES4_NS3_ILi1024EEEEEEEEDaRKT_RKT0_RKT1_RKT2_ENKUlRKT_RKT0_E_clIS6_S4_EEDaSX_S10_)
        /*c0f8*/ 	.word	0x00000000


	//----- nvinfo : EIATTR_FRAME_SIZE
	.align		4
.L_8244:
        /*c0fc*/ 	.byte	0x04, 0x11
        /*c0fe*/ 	.short	(.L_8246 - .L_8245)
	.align		4
.L_8245:
        /*c100*/ 	.word	index@($_ZN7cutlass13device_kernelIN5flash19enable_sm80_to_sm89INS1_16FlashAttnBwdSm80INS1_25CollectiveMainloopBwdSm80ILi2ELi2EN4cute5tupleIJNS5_1CILi128EEES8_NS7_ILi64EEEEEENS_6half_tEfNS_4arch4Sm80ELb0ELb0ELb1ELb1ELb1ELb0ELb0ELb0ELi2ELi4ELi4ELi4ELb0EEENS1_21CollectiveEpilogueBwdISA_SB_SD_Li256ELb1ELb0ELi2EEENS1_19SingleTileSchedulerILb1ELb0ELb0ELi128EEEEEEEEEvNT_6ParamsE$_ZZN4cute5sliceINS_5tupleIJNS_10UnderscoreES2_iEEENS1_IJNS1_IJNS_1CILi1EEENS4_ILi0EEEEEEiNS4_ILi1024EEEEEEEEDaRKT_RKT0_ENKUlRKT_RKT0_E_clIS2_iEEDaSI_SL_)
        /*c104*/ 	.word	0x00000000


	//----- nvinfo : EIATTR_FRAME_SIZE
	.align		4
.L_8246:
        /*c108*/ 	.byte	0x04, 0x11
        /*c10a*/ 	.short	(.L_8248 - .L_8247)
	.align		4
.L_8247:
        /*c10c*/ 	.word	index@($_ZN7cutlass13device_kernelIN5flash19enable_sm80_to_sm89INS1_16FlashAttnBwdSm80INS1_25CollectiveMainloopBwdSm80ILi2ELi2EN4cute5tupleIJNS5_1CILi128EEES8_NS7_ILi64EEEEEENS_6half_tEfNS_4arch4Sm80ELb0ELb0ELb1ELb1ELb1ELb0ELb0ELb0ELi2ELi4ELi4ELi4ELb0EEENS1_21CollectiveEpilogueBwdISA_SB_SD_Li256ELb1ELb0ELi2EEENS1_19SingleTileSchedulerILb1ELb0ELb0ELi128EEEEEEEEEvNT_6ParamsE$_ZZN4cute5sliceINS_5tupleIJNS_10UnderscoreES2_S2_iEEENS1_IJNS1_IJNS_1CILi1EEENS4_ILi0EEEEEEiNS4_ILi1024EEENS4_ILi8192EEEEEEEEDaRKT_RKT0_ENKUlRKT_RKT0_E_clIS2_iEEDaSJ_SM_)
        /*c110*/ 	.word	0x00000000


	//----- nvinfo : EIATTR_FRAME_SIZE
	.align		4
.L_8248:
        /*c114*/ 	.byte	0x04, 0x11
        /*c116*/ 	.short	(.L_8250 - .L_8249)
	.align		4
.L_8249:
        /*c118*/ 	.word	index@($_ZN7cutlass13device_kernelIN5flash19enable_sm80_to_sm89INS1_16FlashAttnBwdSm80INS1_25CollectiveMainloopBwdSm80ILi2ELi2EN4cute5tupleIJNS5_1CILi128EEES8_NS7_ILi64EEEEEENS_6half_tEfNS_4arch4Sm80ELb0ELb0ELb1ELb1ELb1ELb0ELb0ELb0ELi2ELi4ELi4ELi4ELb0EEENS1_21CollectiveEpilogueBwdISA_SB_SD_Li256ELb1ELb0ELi2EEENS1_19SingleTileSchedulerILb1ELb0ELb0ELi128EEEEEEEEEvNT_6ParamsE$_ZZN4cute5sliceINS_5tupleIJNS_10UnderscoreES2_S2_iEEENS1_IJNS1_IJNS_1CILi1EEENS4_ILi0EEEEEENS4_ILi4096EEENS1_IJiiEEENS1_IJS6_NS4_ILi8192EEEEEEEEEEEDaRKT_RKT0_ENKUlRKT_RKT0_E_clIS2_S9_EEDaSL_SO_)
        /*c11c*/ 	.word	0x00000000


	//----- nvinfo : EIATTR_FRAME_SIZE
	.align		4
.L_8250:
        /*c120*/ 	.byte	0x04, 0x11
        /*c122*/ 	.short	(.L_8252 - .L_8251)
	.align		4
.L_8251:
        /*c124*/ 	.word	index@($_ZN7cutlass13device_kernelIN5flash19enable_sm80_to_sm89INS1_16FlashAttnBwdSm80INS1_25CollectiveMainloopBwdSm80ILi2ELi2EN4cute5tupleIJNS5_1CILi128EEES8_NS7_ILi64EEEEEENS_6half_tEfNS_4arch4Sm80ELb0ELb0ELb1ELb1ELb1ELb0ELb0ELb0ELi2ELi4ELi4ELi4ELb0EEENS1_21CollectiveEpilogueBwdISA_SB_SD_Li256ELb1ELb0ELi2EEENS1_19SingleTileSchedulerILb1ELb0ELb0ELi128EEEEEEEEEvNT_6ParamsE$_ZZN4cute5sliceINS_5tupleIJNS_10UnderscoreES2_NS_1CILi0EEEEEENS1_IJNS1_IJNS3_ILi1EEES4_EEEiNS3_ILi1024EEEEEEEEDaRKT_RKT0_ENKUlRKT_RKT0_E_clIS2_iEEDaSI_SL_)
        /*c128*/ 	.word	0x00000000


	//----- nvinfo : EIATTR_FRAME_SIZE
	.align		4
.L_8252:
        /*c12c*/ 	.byte	0x04, 0x11
        /*c12e*/ 	.short	(.L_8254 - .L_8253)
	.align		4
.L_8253:
        /*c130*/ 	.word	index@($_ZN7cutlass13device_kernelIN5flash19enable_sm80_to_sm89INS1_16FlashAttnBwdSm80INS1_25CollectiveMainloopBwdSm80ILi2ELi2EN4cute5tupleIJNS5_1CILi128EEES8_NS7_ILi64EEEEEENS_6half_tEfNS_4arch4Sm80ELb0ELb0ELb1ELb1ELb1ELb0ELb0ELb0ELi2ELi4ELi4ELi4ELb0EEENS1_21CollectiveEpilogueBwdISA_SB_SD_Li256ELb1ELb0ELi2EEENS1_19SingleTileSchedulerILb1ELb0ELb0ELi128EEEEEEEEEvNT_6ParamsE$_ZZN4cute5sliceINS_5tupleIJNS1_IJNS_10UnderscoreENS_1CILi0EEEEEENS1_IJS4_S2_EEEEEENS1_IJNS1_IJNS1_IJNS3_ILi1EEES4_EEES4_EEENS1_IJNS1_IJS4_S4_EEEiEEEEEEEEDaRKT_RKT0_ENKUlRKT_RKT0_E_clIS6_SC_EEDaSM_SP_)
        /*c134*/ 	.word	0x00000000


	//----- nvinfo : EIATTR_FRAME_SIZE
	.align		4
.L_8254:
        /*c138*/ 	.byte	0x04, 0x11
        /*c13a*/ 	.short	(.L_8256 - .L_8255)
	.align		4
.L_8255:
        /*c13c*/ 	.word	index@($_ZN7cutlass13device_kernelIN5flash19enable_sm80_to_sm89INS1_16FlashAttnBwdSm80INS1_25CollectiveMainloopBwdSm80ILi2ELi2EN4cute5tupleIJNS5_1CILi128EEES8_NS7_ILi64EEEEEENS_6half_tEfNS_4arch4Sm80ELb0ELb0ELb1ELb1ELb1ELb0ELb0ELb0ELi2ELi4ELi4ELi4ELb0EEENS1_21CollectiveEpilogueBwdISA_SB_SD_Li256ELb1ELb0ELi2EEENS1_19SingleTileSchedulerILb1ELb0ELb0ELi128EEEEEEEEEvNT_6ParamsE$_ZZN4cute4takeILi1ELi3ENS_5tupleIJNS1_IJiNS_1CILi512EEEEEENS1_IJiiEEENS2_ILi1024EEEEEEEEDaRKT1_ENKUlDpRKT_E_clIJS5_S6_EEEDaSE_)
        /*c140*/ 	.word	0x00000000


	//----- nvinfo : EIATTR_FRAME_SIZE
	.align		4
.L_8256:
        /*c144*/ 	.byte	0x04, 0x11
        /*c146*/ 	.short	(.L_8258 - .L_8257)
	.align		4
.L_8257:
        /*c148*/ 	.word	index@($_ZN7cutlass13device_kernelIN5flash19enable_sm80_to_sm89INS1_16FlashAttnBwdSm80INS1_25CollectiveMainloopBwdSm80ILi2ELi2EN4cute5tupleIJNS5_1CILi128EEES8_NS7_ILi64EEEEEENS_6half_tEfNS_4arch4Sm80ELb0ELb0ELb1ELb1ELb1ELb0ELb0ELb0ELi2ELi4ELi4ELi4ELb0EEENS1_21CollectiveEpilogueBwdISA_SB_SD_Li256ELb1ELb0ELi2EEENS1_19SingleTileSchedulerILb1ELb0ELb0ELi128EEEEEEEEEvNT_6ParamsE$_ZZN4cute4takeILi1ELi3ENS_5tupleIJNS1_IJNS_1CILi1EEEiEEENS2_ILi1024EEENS1_IJiiEEEEEEEEDaRKT1_ENKUlDpRKT_E_clIJS5_S6_EEEDaSE_)
        /*c14c*/ 	.word	0x00000000


	//----- nvinfo : EIATTR_FRAME_SIZE
	.align		4
.L_8258:
        /*c150*/ 	.byte	0x04, 0x11
        /*c152*/ 	.short	(.L_8260 - .L_8259)
	.align		4
.L_8259:
        /*c154*/ 	.word	index@($_ZN7cutlass13device_kernelIN5flash19enable_sm80_to_sm89INS1_16FlashAttnBwdSm80INS1_25CollectiveMainloopBwdSm80ILi2ELi2EN4cute5tupleIJNS5_1CILi128EEES8_NS7_ILi64EEEEEENS_6half_tEfNS_4arch4Sm80ELb0ELb0ELb1ELb1ELb1ELb0ELb0ELb0ELi2ELi4ELi4ELi4ELb0EEENS1_21CollectiveEpilogueBwdISA_SB_SD_Li256ELb1ELb0ELi2EEENS1_19SingleTileSchedulerILb1ELb0ELb0ELi128EEEEEEEEEvNT_6ParamsE$_ZZN4cute4takeILi1ELi3ENS_5tupleIJNS1_IJNS_1CILi1EEENS2_ILi512EEEiEEENS2_ILi4096EEENS1_IJiiEEEEEEEEDaRKT1_ENKUlDpRKT_E_clIJS6_S7_EEEDaSF_)
        /*c158*/ 	.word	0x00000000


	//----- nvinfo : EIATTR_FRAME_SIZE
	.align		4
.L_8260:
        /*c15c*/ 	.byte	0x04, 0x11
        /*c15e*/ 	.short	(.L_8262 - .L_8261)
	.align		4
.L_8261:
        /*c160*/ 	.word	index@($_ZN7cutlass13device_kernelIN5flash19enable_sm80_to_sm89INS1_16FlashAttnBwdSm80INS1_25CollectiveMainloopBwdSm80ILi2ELi2EN4cute5tupleIJNS5_1CILi128EEES8_NS7_ILi64EEEEEENS_6half_tEfNS_4arch4Sm80ELb0ELb0ELb1ELb1ELb1ELb0ELb0ELb0ELi2ELi4ELi4ELi4ELb0EEENS1_21CollectiveEpilogueBwdISA_SB_SD_Li256ELb1ELb0ELi2EEENS1_19SingleTileSchedulerILb1ELb0ELb0ELi128EEEEEEEEEvNT_6ParamsE$_ZZN4cute4takeILi1ELi3ENS_5tupleIJNS1_IJNS_1CILi1EEENS2_ILi512EEEiEEENS2_ILi4096EEENS1_IJNS1_IJiiEEENS2_ILi8192EEEEEEEEEEEDaRKT1_ENKUlDpRKT_E_clIJS6_S9_EEEDaSH_)
        /*c164*/ 	.word	0x00000000


	//----- nvinfo : EIATTR_FRAME_SIZE
	.align		4
.L_8262:
        /*c168*/ 	.byte	0x04, 0x11
        /*c16a*/ 	.short	(.L_8264 - .L_8263)
	.align		4
.L_8263:
        /*c16c*/ 	.word	index@($_ZN7cutlass13device_kernelIN5flash19enable_sm80_to_sm89INS1_16FlashAttnBwdSm80INS1_25CollectiveMainloopBwdSm80ILi2ELi2EN4cute5tupleIJNS5_1CILi128EEES8_NS7_ILi64EEEEEENS_6half_tEfNS_4arch4Sm80ELb0ELb0ELb1ELb1ELb1ELb0ELb0ELb0ELi2ELi4ELi4ELi4ELb0EEENS1_21CollectiveEpilogueBwdISA_SB_SD_Li256ELb1ELb0ELi2EEENS1_19SingleTileSchedulerILb1ELb0ELb0ELi128EEEEEEEEEvNT_6ParamsE$_ZZN4cute4takeILi1ELi2ENS_5tupleIJNS1_IJNS_1CILi1EEENS2_ILi0EEEEEEiEEEEEDaRKT1_ENKUlDpRKT_E_clIJiEEEDaSD_)
        /*c170*/ 	.word	0x00000000


	//----- nvinfo : EIATTR_FRAME_SIZE
	.align		4
.L_8264:
        /*c174*/ 	.byte	0x04, 0x11
        /*c176*/ 	.short	(.L_8266 - .L_8265)
	.align		4
.L_8265:
        /*c178*/ 	.word	index@($_ZN7cutlass13device_kernelIN5flash19enable_sm80_to_sm89INS1_16FlashAttnBwdSm80INS1_25CollectiveMainloopBwdSm80ILi2ELi2EN4cute5tupleIJNS5_1CILi128EEES8_NS7_ILi64EEEEEENS_6half_tEfNS_4arch4Sm80ELb0ELb0ELb1ELb1ELb1ELb0ELb0ELb0ELi2ELi4ELi4ELi4ELb0EEENS1_21CollectiveEpilogueBwdISA_SB_SD_Li256ELb1ELb0ELi2EEENS1_19SingleTileSchedulerILb1ELb0ELb0ELi128EEEEEEEEEvNT_6ParamsE$_ZZN4cute4diceINS_5tupleIJNS1_IJiNS1_IJiNS_1CILi0EEEEEEEEENS1_IJNS_10UnderscoreENS1_IJS6_S6_EEEEEEEEES9_EEDaRKT_RKT0_ENKUlRKT_RKT0_E_clIS5_S5_EEDaSI_SL_)
        /*c17c*/ 	.word	0x00000000


	//----- nvinfo : EIATTR_FRAME_SIZE
	.align		4
.L_8266:
        /*c180*/ 	.byte	0x04, 0x11
        /*c182*/ 	.short	(.L_8268 - .L_8267)
	.align		4
.L_8267:
        /*c184*/ 	.word	index@($_ZN7cutlass13device_kernelIN5flash19enable_sm80_to_sm89INS1_16FlashAttnBwdSm80INS1_25CollectiveMainloopBwdSm80ILi2ELi2EN4cute5tupleIJNS5_1CILi128EEES8_NS7_ILi64EEEEEENS_6half_tEfNS_4arch4Sm80ELb0ELb0ELb1ELb1ELb1ELb0ELb0ELb0ELi2ELi4ELi4ELi4ELb0EEENS1_21CollectiveEpilogueBwdISA_SB_SD_Li256ELb1ELb0ELi2EEENS1_19SingleTileSchedulerILb1ELb0ELb0ELi128EEEEEEEEEvNT_6ParamsE$_ZZN4cute16flatten_to_tupleINS_5tupleIJNS_1CILi4096EEENS1_IJiiEEEEEEEEDaRKT_ENKUlRKT_E_clIS4_EEDaSB_)
        /*c188*/ 	.word	0x00000000


	//----- nvinfo : EIATTR_FRAME_SIZE
	.align		4
.L_8268:
        /*c18c*/ 	.byte	0x04, 0x11
        /*c18e*/ 	.short	(.L_8270 - .L_8269)
	.align		4
.L_8269:
        /*c190*/ 	.word	index@($_ZN7cutlass13device_kernelIN5flash19enable_sm80_to_sm89INS1_16FlashAttnBwdSm80INS1_25CollectiveMainloopBwdSm80ILi2ELi2EN4cute5tupleIJNS5_1CILi128EEES8_NS7_ILi64EEEEEENS_6half_tEfNS_4arch4Sm80ELb0ELb0ELb1ELb1ELb1ELb0ELb0ELb0ELi2ELi4ELi4ELi4ELb0EEENS1_21CollectiveEpilogueBwdISA_SB_SD_Li256ELb1ELb0ELi2EEENS1_19SingleTileSchedulerILb1ELb0ELb0ELi128EEEEEEEEEvNT_6ParamsE$_ZZN4cute16flatten_to_tupleINS_5tupleIJNS_1CILi4096EEENS1_IJNS1_IJiiEEENS2_ILi8192EEEEEEEEEEEDaRKT_ENKUlRKT_E_clIS6_EEDaSD_)
        /*c194*/ 	.word	0x00000000


	//----- nvinfo : EIATTR_FRAME_SIZE
	.align		4
.L_8270:
        /*c198*/ 	.byte	0x04, 0x11
        /*c19a*/ 	.short	(.L_8272 - .L_8271)
	.align		4
.L_8271:
        /*c19c*/ 	.word	index@($_ZN7cutlass13device_kernelIN5flash19enable_sm80_to_sm89INS1_16FlashAttnBwdSm80INS1_25CollectiveMainloopBwdSm80ILi2ELi2EN4cute5tupleIJNS5_1CILi128EEES8_NS7_ILi64EEEEEENS_6half_tEfNS_4arch4Sm80ELb0ELb0ELb1ELb1ELb1ELb0ELb0ELb0ELi2ELi4ELi4ELi4ELb0EEENS1_21CollectiveEpilogueBwdISA_SB_SD_Li256ELb1ELb0ELi2EEENS1_19SingleTileSchedulerILb1ELb0ELb0ELi128EEEEEEEEEvNT_6ParamsE$_ZZN4cute16flatten_to_tupleINS_5tupleIJNS_1CILi1024EEENS1_IJiiEEEEEEEEDaRKT_ENKUlRKT_E_clIS4_EEDaSB_)
        /*c1a0*/ 	.word	0x00000000


	//----- nvinfo : EIATTR_FRAME_SIZE
	.align		4
.L_8272:
        /*c1a4*/ 	.byte	0x04, 0x11
        /*c1a6*/ 	.short	(.L_8274 - .L_8273)
	.align		4
.L_8273:
        /*c1a8*/ 	.word	index@($_ZN7cutlass13device_kernelIN5flash19enable_sm80_to_sm89INS1_16FlashAttnBwdSm80INS1_25CollectiveMainloopBwdSm80ILi2ELi2EN4cute5tupleIJNS5_1CILi128EEES8_NS7_ILi64EEEEEENS_6half_tEfNS_4arch4Sm80ELb0ELb0ELb1ELb1ELb1ELb0ELb0ELb0ELi2ELi4ELi4ELi4ELb0EEENS1_21CollectiveEpilogueBwdISA_SB_SD_Li256ELb1ELb0ELi2EEENS1_19SingleTileSchedulerILb1ELb0ELb0ELi128EEEEEEEEEvNT_6ParamsE$_ZZN4cute16flatten_to_tupleINS_5tupleIJNS1_IJiiEEENS_1CILi1024EEEEEEEEDaRKT_ENKUlRKT_E_clIS2_EEDaSB_)
        /*c1ac*/ 	.word	0x00000000


	//----- nvinfo : EIATTR_FRAME_SIZE
	.align		4
.L_8274:
        /*c1b0*/ 	.byte	0x04, 0x11
        /*c1b2*/ 	.short	(.L_8276 - .L_8275)
	.align		4
.L_8275:
        /*c1b4*/ 	.word	index@($_ZN7cutlass13device_kernelIN5flash19enable_sm80_to_sm89INS1_16FlashAttnBwdSm80INS1_25CollectiveMainloopBwdSm80ILi2ELi2EN4cute5tupleIJNS5_1CILi128EEES8_NS7_ILi64EEEEEENS_6half_tEfNS_4arch4Sm80ELb0ELb0ELb1ELb1ELb1ELb0ELb0ELb0ELi2ELi4ELi4ELi4ELb0EEENS1_21CollectiveEpilogueBwdISA_SB_SD_Li256ELb1ELb0ELi2EEENS1_19SingleTileSchedulerILb1ELb0ELb0ELi128EEEEEEEEEvNT_6ParamsE$_ZZN4cute14logical_divideINS_5tupleIJNS1_IJNS_1CILi8EEENS2_ILi1EEEEEENS1_IJNS2_ILi2EEEEEEEEENS1_IJNS1_IJS4_NS2_ILi0EEEEEENS1_IJiEEEEEENS1_IJS5_NS_6LayoutIS4_S9_EEEEEEEDaRKNSD_IT_T0_EERKT1_ENKUlRKT_RKT0_E_clINSD_IS7_SB_EESE_EEDaSQ_ST_)
        /*c1b8*/ 	.word	0x00000000


	//----- nvinfo : EIATTR_FRAME_SIZE
	.align		4
.L_8276:
        /*c1bc*/ 	.byte	0x04, 0x11
        /*c1be*/ 	.short	(.L_8278 - .L_8277)
	.align		4
.L_8277:
        /*c1c0*/ 	.word	index@($_ZN7cutlass13device_kernelIN5flash19enable_sm80_to_sm89INS1_16FlashAttnBwdSm80INS1_25CollectiveMainloopBwdSm80ILi2ELi2EN4cute5tupleIJNS5_1CILi128EEES8_NS7_ILi64EEEEEENS_6half_tEfNS_4arch4Sm80ELb0ELb0ELb1ELb1ELb1ELb0ELb0ELb0ELi2ELi4ELi4ELi4ELb0EEENS1_21CollectiveEpilogueBwdISA_SB_SD_Li256ELb1ELb0ELi2EEENS1_19SingleTileSchedulerILb1ELb0ELb0ELi128EEEEEEEEEvNT_6ParamsE$_ZZN4cute13to_mixed_bitsINS_5tupleIJNS1_IJNS_1CILi4EEENS2_ILi8EEEEEES3_NS2_ILi1EEEEEENS1_IJNS1_IJNS2_ILi128EEENS2_ILi0EEEEEENS2_ILi16EEES9_EEENS1_IJNS1_IJiiEEEiS9_EEEEEDaRKT_RKT0_RKT1_ENKUlRKT_RKT0_RKT1_E_clIS5_SA_SD_EEDaSQ_ST_SW_)
        /*c1c4*/ 	.word	0x00000000


	//----- nvinfo : EIATTR_FRAME_SIZE
	.align		4
.L_8278:
        /*c1c8*/ 	.byte	0x04, 0x11
        /*c1ca*/ 	.short	(.L_8280 - .L_8279)
	.align		4
.L_8279:
        /*c1cc*/ 	.word	index@($_ZN7cutlass13device_kernelIN5flash19enable_sm80_to_sm89INS1_16FlashAttnBwdSm80INS1_25CollectiveMainloopBwdSm80ILi2ELi2EN4cute5tupleIJNS5_1CILi128EEES8_NS7_ILi64EEEEEENS_6half_tEfNS_4arch4Sm80ELb0ELb0ELb1ELb1ELb1ELb0ELb0ELb0ELi2ELi4ELi4ELi4ELb0EEENS1_21CollectiveEpilogueBwdISA_SB_SD_Li256ELb1ELb0ELi2EEENS1_19SingleTileSchedulerILb1ELb0ELb0ELi128EEEEEEEEEvNT_6ParamsE$_ZZN4cute13to_mixed_bitsINS_5tupleIJNS1_IJNS_1CILi4EEENS2_ILi8EEEEEES3_NS2_ILi1EEEEEENS1_IJNS1_IJNS2_ILi128EEENS2_ILi0EEEEEENS2_ILi16EEES9_EEENS1_IJNS1_IJiiEEEiS9_EEEEEDaRKT_RKT0_RKT1_ENKUlRKT_RKT0_RKT1_E_clIS3_SB_iEEDaSQ_ST_SW_)
        /*c1d0*/ 	.word	0x00000000


	//----- nvinfo : EIATTR_FRAME_SIZE
	.align		4
.L_8280:
        /*c1d4*/ 	.byte	0x04, 0x11
        /*c1d6*/ 	.short	(.L_8282 - .L_8281)
	.align		4
.L_8281:
        /*c1d8*/ 	.word	index@($_ZN7cutlass13device_kernelIN5flash19enable_sm80_to_sm89INS1_16FlashAttnBwdSm80INS1_25CollectiveMainloopBwdSm80ILi2ELi2EN4cute5tupleIJNS5_1CILi128EEES8_NS7_ILi64EEEEEENS_6half_tEfNS_4arch4Sm80ELb0ELb0ELb1ELb1ELb1ELb0ELb0ELb0ELi2ELi4ELi4ELi4ELb0EEENS1_21CollectiveEpilogueBwdISA_SB_SD_Li256ELb1ELb0ELi2EEENS1_19SingleTileSchedulerILb1ELb0ELb0ELi128EEEEEEEEEvNT_6ParamsE$_ZZN4cute13to_mixed_bitsINS_5tupleIJNS1_IJNS_1CILi4EEENS2_ILi8EEEEEES3_NS2_ILi1EEEEEENS1_IJNS1_IJNS2_ILi128EEENS2_ILi0EEEEEENS2_ILi16EEES9_EEENS1_IJNS1_IJiiEEEiS9_EEEEEDaRKT_RKT0_RKT1_ENKUlDpRKT_E_clIJNS_9MixedBitsILj0ELj384EEENSU_ILj0ELj48EEENS2_ILj0EEEEEEDaSR_)
        /*c1dc*/ 	.word	0x00000000


	//----- nvinfo : EIATTR_FRAME_SIZE
	.align		4
.L_8282:
        /*c1e0*/ 	.byte	0x04, 0x11
        /*c1e2*/ 	.short	(.L_8284 - .L_8283)
	.align		4
.L_8283:
        /*c1e4*/ 	.word	index@($_ZN7cutlass13device_kernelIN5flash19enable_sm80_to_sm89INS1_16FlashAttnBwdSm80INS1_25CollectiveMainloopBwdSm80ILi2ELi2EN4cute5tupleIJNS5_1CILi128EEES8_NS7_ILi64EEEEEENS_6half_tEfNS_4arch4Sm80ELb0ELb0ELb1ELb1ELb1ELb0ELb0ELb0ELi2ELi4ELi4ELi4ELb0EEENS1_21CollectiveEpilogueBwdISA_SB_SD_Li256ELb1ELb0ELi2EEENS1_19SingleTileSchedulerILb1ELb0ELb0ELi128EEEEEEEEEvNT_6ParamsE$_ZZN4cute13to_mixed_bitsINS_5tupleIJNS1_IJNS_1CILi4EEENS2_ILi8EEEEEES3_NS2_ILi1EEEEEENS1_IJNS1_IJNS2_ILi0EEENS2_ILi64EEEEEES8_S8_EEENS1_IJNS1_IJiiEEEiS8_EEEEEDaRKT_RKT0_RKT1_ENKUlRKT_RKT0_RKT1_E_clIS5_SA_SC_EEDaSP_SS_SV_)
        /*c1e8*/ 	.word	0x00000000


	//----- nvinfo : EIATTR_FRAME_SIZE
	.align		4
.L_8284:
        /*c1ec*/ 	.byte	0x04, 0x11
        /*c1ee*/ 	.short	(.L_8286 - .L_8285)
	.align		4
.L_8285:
        /*c1f0*/ 	.word	index@($_ZN7cutlass13device_kernelIN5flash19enable_sm80_to_sm89INS1_16FlashAttnBwdSm80INS1_25CollectiveMainloopBwdSm80ILi2ELi2EN4cute5tupleIJNS5_1CILi128EEES8_NS7_ILi64EEEEEENS_6half_tEfNS_4arch4Sm80ELb0ELb0ELb1ELb1ELb1ELb0ELb0ELb0ELi2ELi4ELi4ELi4ELb0EEENS1_21CollectiveEpilogueBwdISA_SB_SD_Li256ELb1ELb0ELi2EEENS1_19SingleTileSchedulerILb1ELb0ELb0ELi128EEEEEEEEEvNT_6ParamsE$_ZZN4cute13to_mixed_bitsINS_5tupleIJNS1_IJNS_1CILi4EEENS2_ILi8EEEEEES3_NS2_ILi1EEEEEENS1_IJNS1_IJNS2_ILi0EEENS2_ILi64EEEEEES8_S8_EEENS1_IJNS1_IJiiEEEiS8_EEEEEDaRKT_RKT0_RKT1_ENKUlDpRKT_E_clIJNS_9MixedBitsILj0ELj448EEENS2_ILj0EEESV_EEEDaSQ_)
        /*c1f4*/ 	.word	0x00000000


	//----- nvinfo : EIATTR_FRAME_SIZE
	.align		4
.L_8286:
        /*c1f8*/ 	.byte	0x04, 0x11
        /*c1fa*/ 	.short	(.L_8288 - .L_8287)
	.align		4
.L_8287:
        /*c1fc*/ 	.word	index@($_ZN7cutlass13device_kernelIN5flash19enable_sm80_to_sm89INS1_16FlashAttnBwdSm80INS1_25CollectiveMainloopBwdSm80ILi2ELi2EN4cute5tupleIJNS5_1CILi128EEES8_NS7_ILi64EEEEEENS_6half_tEfNS_4arch4Sm80ELb0ELb0ELb1ELb1ELb1ELb0ELb0ELb0ELi2ELi4ELi4ELi4ELb0EEENS1_21CollectiveEpilogueBwdISA_SB_SD_Li256ELb1ELb0ELi2EEENS1_19SingleTileSchedulerILb1ELb0ELb0ELi128EEEEEEEEEvNT_6ParamsE$_ZZN4cute13to_mixed_bitsINS_5tupleIJNS1_IJNS_1CILi4EEENS2_ILi8EEEEEENS2_ILi2EEENS2_ILi1EEEEEENS1_IJNS1_IJNS2_ILi128EEENS2_ILi0EEEEEES4_SA_EEENS1_IJNS1_IJiiEEEiSA_EEEEEDaRKT_RKT0_RKT1_ENKUlRKT_RKT0_RKT1_E_clIS6_S4_iEEDaSQ_ST_SW_)
        /*c200*/ 	.word	0x00000000


	//----- nvinfo : EIATTR_FRAME_SIZE
	.align		4
.L_8288:
        /*c204*/ 	.byte	0x04, 0x11
        /*c206*/ 	.short	(.L_8290 - .L_8289)
	.align		4
.L_8289:
        /*c208*/ 	.word	index@($_ZN7cutlass13device_kernelIN5flash19enable_sm80_to_sm89INS1_16FlashAttnBwdSm80INS1_25CollectiveMainloopBwdSm80ILi2ELi2EN4cute5tupleIJNS5_1CILi128EEES8_NS7_ILi64EEEEEENS_6half_tEfNS_4arch4Sm80ELb0ELb0ELb1ELb1ELb1ELb0ELb0ELb0ELi2ELi4ELi4ELi4ELb0EEENS1_21CollectiveEpilogueBwdISA_SB_SD_Li256ELb1ELb0ELi2EEENS1_19SingleTileSchedulerILb1ELb0ELb0ELi128EEEEEEEEEvNT_6ParamsE$_ZZN4cute13to_mixed_bitsINS_5tupleIJNS1_IJNS_1CILi4EEENS2_ILi8EEEEEENS2_ILi2EEENS2_ILi1EEEEEENS1_IJNS1_IJNS2_ILi128EEENS2_ILi0EEEEEES4_SA_EEENS1_IJNS1_IJiiEEEiSA_EEEEEDaRKT_RKT0_RKT1_ENKUlRKT_RKT0_RKT1_E_clIS5_SB_SD_EEDaSQ_ST_SW_)
        /*c20c*/ 	.word	0x00000000


	//----- nvinfo : EIATTR_FRAME_SIZE
	.align		4
.L_8290:
        /*c210*/ 	.byte	0x04, 0x11
        /*c212*/ 	.short	(.L_8292 - .L_8291)
	.align		4
.L_8291:
        /*c214*/ 	.word	index@($_ZN7cutlass13device_kernelIN5flash19enable_sm80_to_sm89INS1_16FlashAttnBwdSm80INS1_25CollectiveMainloopBwdSm80ILi2ELi2EN4cute5tupleIJNS5_1CILi128EEES8_NS7_ILi64EEEEEENS_6half_tEfNS_4arch4Sm80ELb0ELb0ELb1ELb1ELb1ELb0ELb0ELb0ELi2ELi4ELi4ELi4ELb0EEENS1_21CollectiveEpilogueBwdISA_SB_SD_Li256ELb1ELb0ELi2EEENS1_19SingleTileSchedulerILb1ELb0ELb0ELi128EEEEEEEEEvNT_6ParamsE$_ZZN4cute13to_mixed_bitsINS_5tupleIJNS1_IJNS_1CILi4EEENS2_ILi8EEEEEENS2_ILi2EEENS2_ILi1EEEEEENS1_IJNS1_IJNS2_ILi128EEENS2_ILi0EEEEEES4_SA_EEENS1_IJNS1_IJiiEEEiSA_EEEEEDaRKT_RKT0_RKT1_ENKUlDpRKT_E_clIJNS_9MixedBitsILj0ELj384EEENSU_ILj0ELj8EEENS2_ILj0EEEEEEDaSR_)
        /*c218*/ 	.word	0x00000000


	//----- nvinfo : EIATTR_FRAME_SIZE
	.align		4
.L_8292:
        /*c21c*/ 	.byte	0x04, 0x11
        /*c21e*/ 	.short	(.L_8294 - .L_8293)
	.align		4
.L_8293:
        /*c220*/ 	.word	index@($_ZN7cutlass13device_kernelIN5flash19enable_sm80_to_sm89INS1_16FlashAttnBwdSm80INS1_25CollectiveMainloopBwdSm80ILi2ELi2EN4cute5tupleIJNS5_1CILi128EEES8_NS7_ILi64EEEEEENS_6half_tEfNS_4arch4Sm80ELb0ELb0ELb1ELb1ELb1ELb0ELb0ELb0ELi2ELi4ELi4ELi4ELb0EEENS1_21CollectiveEpilogueBwdISA_SB_SD_Li256ELb1ELb0ELi2EEENS1_19SingleTileSchedulerILb1ELb0ELb0ELi128EEEEEEEEEvNT_6ParamsE$_ZZN4cute13to_mixed_bitsINS_5tupleIJNS1_IJNS_1CILi4EEENS2_ILi8EEEEEENS2_ILi2EEENS2_ILi1EEEEEENS1_IJNS1_IJNS2_ILi0EEENS2_ILi64EEEEEES9_S9_EEENS1_IJNS1_IJiiEEEiS9_EEEEEDaRKT_RKT0_RKT1_ENKUlRKT_RKT0_RKT1_E_clIS5_SB_SD_EEDaSQ_ST_SW_)
        /*c224*/ 	.word	0x00000000


	//----- nvinfo : EIATTR_FRAME_SIZE
	.align		4
.L_8294:
        /*c228*/ 	.byte	0x04, 0x11
        /*c22a*/ 	.short	(.L_8296 - .L_8295)
	.align		4
.L_8295:
        /*c22c*/ 	.word	index@($_ZN7cutlass13device_kernelIN5flash19enable_sm80_to_sm89INS1_16FlashAttnBwdSm80INS1_25CollectiveMainloopBwdSm80ILi2ELi2EN4cute5tupleIJNS5_1CILi128EEES8_NS7_ILi64EEEEEENS_6half_tEfNS_4arch4Sm80ELb0ELb0ELb1ELb1ELb1ELb0ELb0ELb0ELi2ELi4ELi4ELi4ELb0EEENS1_21CollectiveEpilogueBwdISA_SB_SD_Li256ELb1ELb0ELi2EEENS1_19SingleTileSchedulerILb1ELb0ELb0ELi128EEEEEEEEEvNT_6ParamsE$_ZZN4cute13to_mixed_bitsINS_5tupleIJNS1_IJNS_1CILi4EEENS2_ILi8EEEEEENS2_ILi2EEENS2_ILi1EEEEEENS1_IJNS1_IJNS2_ILi0EEENS2_ILi64EEEEEES9_S9_EEENS1_IJNS1_IJiiEEEiS9_EEEEEDaRKT_RKT0_RKT1_ENKUlDpRKT_E_clIJNS_9MixedBitsILj0ELj448EEENS2_ILj0EEESW_EEEDaSR_)
        /*c230*/ 	.word	0x00000000


	//----- nvinfo : EIATTR_FRAME_SIZE
	.align		4
.L_8296:
        /*c234*/ 	.byte	0x04, 0x11
        /*c236*/ 	.short	(.L_8298 - .L_8297)
	.align		4
.L_8297:
        /*c238*/ 	.word	index@($_ZN7cutlass13device_kernelIN5flash19enable_sm80_to_sm89INS1_16FlashAttnBwdSm80INS1_25CollectiveMainloopBwdSm80ILi2ELi2EN4cute5tupleIJNS5_1CILi128EEES8_NS7_ILi64EEEEEENS_6half_tEfNS_4arch4Sm80ELb0ELb0ELb1ELb1ELb1ELb0ELb0ELb0ELi2ELi4ELi4ELi4ELb0EEENS1_21CollectiveEpilogueBwdISA_SB_SD_Li256ELb1ELb0ELi2EEENS1_19SingleTileSchedulerILb1ELb0ELb0ELi128EEEEEEEEEvNT_6ParamsE$_ZZN4cute12filter_tupleINS_5tupleIJNS_1CILi4096EEENS1_IJiiEEEEEEZNS_16flatten_to_tupleIS5_EEDaRKT_EUlRKT_E_EEDaS9_OT0_ENKUlDpSC_E_clIJNS1_IJS3_EEES4_EEEDaSG_)
        /*c23c*/ 	.word	0x00000000


	//----- nvinfo : EIATTR_FRAME_SIZE
	.align		4
.L_8298:
        /*c240*/ 	.byte	0x04, 0x11
        /*c242*/ 	.short	(.L_8300 - .L_8299)
	.align		4
.L_8299:
        /*c244*/ 	.word	index@($_ZN7cutlass13device_kernelIN5flash19enable_sm80_to_sm89INS1_16FlashAttnBwdSm80INS1_25CollectiveMainloopBwdSm80ILi2ELi2EN4cute5tupleIJNS5_1CILi128EEES8_NS7_ILi64EEEEEENS_6half_tEfNS_4arch4Sm80ELb0ELb0ELb1ELb1ELb1ELb0ELb0ELb0ELi2ELi4ELi4ELi4ELb0EEENS1_21CollectiveEpilogueBwdISA_SB_SD_Li256ELb1ELb0ELi2EEENS1_19SingleTileSchedulerILb1ELb0ELb0ELi128EEEEEEEEEvNT_6ParamsE$_ZZN4cute12filter_tupleINS_5tupleIJNS_1CILi4096EEENS1_IJNS1_IJiiEEENS2_ILi8192EEEEEEEEEZNS_16flatten_to_tupleIS7_EEDaRKT_EUlRKT_E_EEDaSB_OT0_ENKUlDpSE_E_clIJNS1_IJS3_EEENS1_IJiiS5_EEEEEEDaSI_)
        /*c248*/ 	.word	0x00000000


	//----- nvinfo : EIATTR_FRAME_SIZE
	.align		4
.L_8300:
        /*c24c*/ 	.byte	0x04, 0x11
        /*c24e*/ 	.short	(.L_8302 - .L_8301)
	.align		4
.L_8301:
        /*c250*/ 	.word	index@($_ZN7cutlass13device_kernelIN5flash19enable_sm80_to_sm89INS1_16FlashAttnBwdSm80INS1_25CollectiveMainloopBwdSm80ILi2ELi2EN4cute5tupleIJNS5_1CILi128EEES8_NS7_ILi64EEEEEENS_6half_tEfNS_4arch4Sm80ELb0ELb0ELb1ELb1ELb1ELb0ELb0ELb0ELi2ELi4ELi4ELi4ELb0EEENS1_21CollectiveEpilogueBwdISA_SB_SD_Li256ELb1ELb0ELi2EEENS1_19SingleTileSchedulerILb1ELb0ELb0ELi128EEEEEEEEEvNT_6ParamsE$_ZZN4cute12filter_tupleINS_5tupleIJNS_1CILi1EEENS1_IJiiiEEENS2_ILi64EEENS1_IJNS2_ILi72EEENS2_ILi144EEENS2_ILi288EEEEEENS2_ILi512EEEEEEZNS_7flattenISB_EEDaRKT_EUlRKT_E_EEDaSF_OT0_ENKUlDpSI_E_clIJNS1_IJS3_EEES4_NS1_IJS5_EEES9_NS1_IJSA_EEEEEEDaSM_)
        /*c254*/ 	.word	0x00000000


	//----- nvinfo : EIATTR_FRAME_SIZE
	.align		4
.L_8302:
        /*c258*/ 	.byte	0x04, 0x11
        /*c25a*/ 	.short	(.L_8304 - .L_8303)
	.align		4
.L_8303:
        /*c25c*/ 	.word	index@($_ZN7cutlass13device_kernelIN5flash19enable_sm80_to_sm89INS1_16FlashAttnBwdSm80INS1_25CollectiveMainloopBwdSm80ILi2ELi2EN4cute5tupleIJNS5_1CILi128EEES8_NS7_ILi64EEEEEENS_6half_tEfNS_4arch4Sm80ELb0ELb0ELb1ELb1ELb1ELb0ELb0ELb0ELi2ELi4ELi4ELi4ELb0EEENS1_21CollectiveEpilogueBwdISA_SB_SD_Li256ELb1ELb0ELi2EEENS1_19SingleTileSchedulerILb1ELb0ELb0ELi128EEEEEEEEEvNT_6ParamsE$_ZZN4cute12filter_tupleINS_5tupleIJNS_1CILi1EEENS1_IJNS2_ILi8EEEiiEEENS2_ILi64EEENS1_IJiNS2_ILi144EEENS2_ILi288EEEEEENS2_ILi512EEEEEEZNS_7flattenISB_EEDaRKT_EUlRKT_E_EEDaSF_OT0_ENKUlDpSI_E_clIJNS1_IJS3_EEES5_NS1_IJS6_EEES9_NS1_IJSA_EEEEEEDaSM_)
        /*c260*/ 	.word	0x00000000


	//----- nvinfo : EIATTR_FRAME_SIZE
	.align		4
.L_8304:
        /*c264*/ 	.byte	0x04, 0x11
        /*c266*/ 	.short	(.L_8306 - .L_8305)
	.align		4
.L_8305:
        /*c268*/ 	.word	index@($_ZN7cutlass13device_kernelIN5flash19enable_sm80_to_sm89INS1_16FlashAttnBwdSm80INS1_25CollectiveMainloopBwdSm80ILi2ELi2EN4cute5tupleIJNS5_1CILi128EEES8_NS7_ILi64EEEEEENS_6half_tEfNS_4arch4Sm80ELb0ELb0ELb1ELb1ELb1ELb0ELb0ELb0ELi2ELi4ELi4ELi4ELb0EEENS1_21CollectiveEpilogueBwdISA_SB_SD_Li256ELb1ELb0ELi2EEENS1_19SingleTileSchedulerILb1ELb0ELb0ELi128EEEEEEEEEvNT_6ParamsE$_ZZN4cute12filter_tupleINS_5tupleIJNS_1CILi1024EEENS1_IJiiEEEEEEZNS_16flatten_to_tupleIS5_EEDaRKT_EUlRKT_E_EEDaS9_OT0_ENKUlDpSC_E_clIJNS1_IJS3_EEES4_EEEDaSG_)
        /*c26c*/ 	.word	0x00000000


	//----- nvinfo : EIATTR_FRAME_SIZE
	.align		4
.L_8306:
        /*c270*/ 	.byte	0x04, 0x11
        /*c272*/ 	.short	(.L_8308 - .L_8307)
	.align		4
.L_8307:
        /*c274*/ 	.word	index@($_ZN7cutlass13device_kernelIN5flash19enable_sm80_to_sm89INS1_16FlashAttnBwdSm80INS1_25CollectiveMainloopBwdSm80ILi2ELi2EN4cute5tupleIJNS5_1CILi128EEES8_NS7_ILi64EEEEEENS_6half_tEfNS_4arch4Sm80ELb0ELb0ELb1ELb1ELb1ELb0ELb0ELb0ELi2ELi4ELi4ELi4ELb0EEENS1_21CollectiveEpilogueBwdISA_SB_SD_Li256ELb1ELb0ELi2EEENS1_19SingleTileSchedulerILb1ELb0ELb0ELi128EEEEEEEEEvNT_6ParamsE$_ZZN4cute12filter_tupleINS_5tupleIJNS_10UnderscoreES2_iEEENS1_IJNS1_IJNS_1CILi1EEENS4_ILi0EEEEEEiNS4_ILi1024EEEEEEZNS_5sliceIS3_S9_EEDaRKT_RKT0_EUlRKT_RKT0_E_EEDaSD_SG_OT1_ENKUlDpSJ_E_clIJNS1_IJS7_EEENS1_IJiEEENS1_IJEEEEEEDaSQ_)
        /*c278*/ 	.word	0x00000000


	//----- nvinfo : EIATTR_FRAME_SIZE
	.align		4
.L_8308:
        /*c27c*/ 	.byte	0x04, 0x11
        /*c27e*/ 	.short	(.L_8310 - .L_8309)
	.align		4
.L_8309:
        /*c280*/ 	.word	index@($_ZN7cutlass13device_kernelIN5flash19enable_sm80_to_sm89INS1_16FlashAttnBwdSm80INS1_25CollectiveMainloopBwdSm80ILi2ELi2EN4cute5tupleIJNS5_1CILi128EEES8_NS7_ILi64EEEEEENS_6half_tEfNS_4arch4Sm80ELb0ELb0ELb1ELb1ELb1ELb0ELb0ELb0ELi2ELi4ELi4ELi4ELb0EEENS1_21CollectiveEpilogueBwdISA_SB_SD_Li256ELb1ELb0ELi2EEENS1_19SingleTileSchedulerILb1ELb0ELb0ELi128EEEEEEEEEvNT_6ParamsE$_ZZN4cute12filter_tupleINS_5tupleIJNS_10UnderscoreES2_S2_iEEENS1_IJNS1_IJNS_1CILi1EEENS4_ILi0EEEEEEiNS4_ILi1024EEENS4_ILi8192EEEEEEZNS_5sliceIS3_SA_EEDaRKT_RKT0_EUlRKT_RKT0_E_EEDaSE_SH_OT1_ENKUlDpSK_E_clIJNS1_IJS7_EEENS1_IJiEEENS1_IJS8_EEENS1_IJEEEEEEDaSR_)
        /*c284*/ 	.word	0x00000000


	//----- nvinfo : EIATTR_FRAME_SIZE
	.align		4
.L_8310:
        /*c288*/ 	.byte	0x04, 0x11
        /*c28a*/ 	.short	(.L_8312 - .L_8311)
	.align		4
.L_8311:
        /*c28c*/ 	.word	index@($_ZN7cutlass13device_kernelIN5flash19enable_sm80_to_sm89INS1_16FlashAttnBwdSm80INS1_25CollectiveMainloopBwdSm80ILi2ELi2EN4cute5tupleIJNS5_1CILi128EEES8_NS7_ILi64EEEEEENS_6half_tEfNS_4arch4Sm80ELb0ELb0ELb1ELb1ELb1ELb0ELb0ELb0ELi2ELi4ELi4ELi4ELb0EEENS1_21CollectiveEpilogueBwdISA_SB_SD_Li256ELb1ELb0ELi2EEENS1_19SingleTileSchedulerILb1ELb0ELb0ELi128EEEEEEEEEvNT_6ParamsE$_ZZN4cute12filter_tupleINS_5tupleIJNS_10UnderscoreES2_S2_iEEENS1_IJNS1_IJNS_1CILi1EEENS4_ILi0EEEEEENS4_ILi4096EEENS1_IJiiEEENS1_IJS6_NS4_ILi8192EEEEEEEEEZNS_5sliceIS3_SC_EEDaRKT_RKT0_EUlRKT_RKT0_E_EEDaSG_SJ_OT1_ENKUlDpSM_E_clIJNS1_IJS7_EEENS1_IJS8_EEENS1_IJS9_EEENS1_IJEEEEEEDaST_)
        /*c290*/ 	.word	0x00000000


	//----- nvinfo : EIATTR_FRAME_SIZE
	.align		4
.L_8312:
        /*c294*/ 	.byte	0x04, 0x11
        /*c296*/ 	.short	(.L_8314 - .L_8313)
	.align		4
.L_8313:
        /*c298*/ 	.word	index@($_ZN7cutlass13device_kernelIN5flash19enable_sm80_to_sm89INS1_16FlashAttnBwdSm80INS1_25CollectiveMainloopBwdSm80ILi2ELi2EN4cute5tupleIJNS5_1CILi128EEES8_NS7_ILi64EEEEEENS_6half_tEfNS_4arch4Sm80ELb0ELb0ELb1ELb1ELb1ELb0ELb0ELb0ELi2ELi4ELi4ELi4ELb0EEENS1_21CollectiveEpilogueBwdISA_SB_SD_Li256ELb1ELb0ELi2EEENS1_19SingleTileSchedulerILb1ELb0ELb0ELi128EEEEEEEEEvNT_6ParamsE$_ZZN4cute12filter_tupleINS_5tupleIJNS_10UnderscoreES2_NS_1CILi0EEEEEENS1_IJNS1_IJNS3_ILi1EEES4_EEEiNS3_ILi1024EEEEEEZNS_5sliceIS5_S9_EEDaRKT_RKT0_EUlRKT_RKT0_E_EEDaSD_SG_OT1_ENKUlDpSJ_E_clIJNS1_IJS7_EEENS1_IJiEEENS1_IJEEEEEEDaSQ_)
        /*c29c*/ 	.word	0x00000000


	//----- nvinfo : EIATTR_FRAME_SIZE
	.align		4
.L_8314:
        /*c2a0*/ 	.byte	0x04, 0x11
        /*c2a2*/ 	.short	(.L_8316 - .L_8315)
	.align		4
.L_8315:
        /*c2a4*/ 	.word	index@($_ZN7cutlass13device_kernelIN5flash19enable_sm80_to_sm89INS1_16FlashAttnBwdSm80INS1_25CollectiveMainloopBwdSm80ILi2ELi2EN4cute5tupleIJNS5_1CILi128EEES8_NS7_ILi64EEEEEENS_6half_tEfNS_4arch4Sm80ELb0ELb0ELb1ELb1ELb1ELb0ELb0ELb0ELi2ELi4ELi4ELi4ELb0EEENS1_21CollectiveEpilogueBwdISA_SB_SD_Li256ELb1ELb0ELi2EEENS1_19SingleTileSchedulerILb1ELb0ELb0ELi128EEEEEEEEEvNT_6ParamsE$_ZZN4cute12filter_tupleINS_5tupleIJNS1_IJiiEEENS_1CILi1024EEEEEEZNS_16flatten_to_tupleIS5_EEDaRKT_EUlRKT_E_EEDaS9_OT0_ENKUlDpSC_E_clIJS2_NS1_IJS4_EEEEEEDaSG_)
        /*c2a8*/ 	.word	0x00000000


	//----- nvinfo : EIATTR_FRAME_SIZE
	.align		4
.L_8316:
        /*c2ac*/ 	.byte	0x04, 0x11
        /*c2ae*/ 	.short	(.L_8318 - .L_8317)
	.align		4
.L_8317:
        /*c2b0*/ 	.word	index@($_ZN7cutlass13device_kernelIN5flash19enable_sm80_to_sm89INS1_16FlashAttnBwdSm80INS1_25CollectiveMainloopBwdSm80ILi2ELi2EN4cute5tupleIJNS5_1CILi128EEES8_NS7_ILi64EEEEEENS_6half_tEfNS_4arch4Sm80ELb0ELb0ELb1ELb1ELb1ELb0ELb0ELb0ELi2ELi4ELi4ELi4ELb0EEENS1_21CollectiveEpilogueBwdISA_SB_SD_Li256ELb1ELb0ELi2EEENS1_19SingleTileSchedulerILb1ELb0ELb0ELi128EEEEEEEEEvNT_6ParamsE$_ZZN4cute12filter_tupleINS_5tupleIJNS1_IJiNS1_IJiNS_1CILi0EEEEEEEEENS1_IJNS_10UnderscoreENS1_IJS6_S6_EEEEEEEEES9_ZNS_4diceIS9_S9_EEDaRKT_RKT0_EUlRKT_RKT0_E_EEDaSD_SG_OT1_ENKUlDpSJ_E_clIJNS1_IJiiS3_EEENS1_IJEEEEEEDaSQ_)
        /*c2b4*/ 	.word	0x00000000


	//----- nvinfo : EIATTR_FRAME_SIZE
	.align		4
.L_8318:
        /*c2b8*/ 	.byte	0x04, 0x11
        /*c2ba*/ 	.short	(.L_8320 - .L_8319)
	.align		4
.L_8319:
        /*c2bc*/ 	.word	index@($_ZN7cutlass13device_kernelIN5flash19enable_sm80_to_sm89INS1_16FlashAttnBwdSm80INS1_25CollectiveMainloopBwdSm80ILi2ELi2EN4cute5tupleIJNS5_1CILi128EEES8_NS7_ILi64EEEEEENS_6half_tEfNS_4arch4Sm80ELb0ELb0ELb1ELb1ELb1ELb0ELb0ELb0ELi2ELi4ELi4ELi4ELb0EEENS1_21CollectiveEpilogueBwdISA_SB_SD_Li256ELb1ELb0ELi2EEENS1_19SingleTileSchedulerILb1ELb0ELb0ELi128EEEEEEEEEvNT_6ParamsE$_ZZN4cute12filter_tupleINS_5tupleIJNS1_IJNS_1CILi0EEENS1_IJNS2_ILi1EEENS2_ILi512EEEiEEEEEENS2_ILi4096EEENS1_IJiNS2_ILi8192EEEEEEEEEZNS_7flattenISB_EEDaRKT_EUlRKT_E_EEDaSF_OT0_ENKUlDpSI_E_clIJNS1_IJS3_S4_S5_iEEENS1_IJS8_EEESA_EEEDaSM_)
        /*c2c0*/ 	.word	0x00000000


	//----- nvinfo : EIATTR_FRAME_SIZE
	.align		4
.L_8320:
        /*c2c4*/ 	.byte	0x04, 0x11
        /*c2c6*/ 	.short	(.L_8322 - .L_8321)
	.align		4
.L_8321:
        /*c2c8*/ 	.word	index@($_ZN7cutlass13device_kernelIN5flash19enable_sm80_to_sm89INS1_16FlashAttnBwdSm80INS1_25CollectiveMainloopBwdSm80ILi2ELi2EN4cute5tupleIJNS5_1CILi128EEES8_NS7_ILi64EEEEEENS_6half_tEfNS_4arch4Sm80ELb0ELb0ELb1ELb1ELb1ELb0ELb0ELb0ELi2ELi4ELi4ELi4ELb0EEENS1_21CollectiveEpilogueBwdISA_SB_SD_Li256ELb1ELb0ELi2EEENS1_19SingleTileSchedulerILb1ELb0ELb0ELi128EEEEEEEEEvNT_6ParamsE$_ZZN4cute12filter_tupleINS_5tupleIJNS1_IJNS_10UnderscoreENS_1CILi0EEEEEENS1_IJS4_S2_EEEEEENS1_IJNS1_IJNS1_IJNS3_ILi1EEES4_EEES4_EEENS1_IJNS1_IJS4_S4_EEEiEEEEEEZNS_5sliceIS7_SD_EEDaRKT_RKT0_EUlRKT_RKT0_E_EEDaSH_SK_OT1_ENKUlDpSN_E_clIJNS1_IJS9_EEENS1_IJiEEEEEEDaSU_)
        /*c2cc*/ 	.word	0x00000000


	//----- nvinfo : EIATTR_FRAME_SIZE
	.align		4
.L_8322:
        /*c2d0*/ 	.byte	0x04, 0x11
        /*c2d2*/ 	.short	(.L_8324 - .L_8323)
	.align		4
.L_8323:
        /*c2d4*/ 	.word	index@($_ZN7cutlass13device_kernelIN5flash19enable_sm80_to_sm89INS1_16FlashAttnBwdSm80INS1_25CollectiveMainloopBwdSm80ILi2ELi2EN4cute5tupleIJNS5_1CILi128EEES8_NS7_ILi64EEEEEENS_6half_tEfNS_4arch4Sm80ELb0ELb0ELb1ELb1ELb1ELb0ELb0ELb0ELi2ELi4ELi4ELi4ELb0EEENS1_21CollectiveEpilogueBwdISA_SB_SD_Li256ELb1ELb0ELi2EEENS1_19SingleTileSchedulerILb1ELb0ELb0ELi128EEEEEEEEEvNT_6ParamsE$_ZN7__half2aSEOKS_)
        /*c2d8*/ 	.word	0x00000000


	//----- nvinfo : EIATTR_FRAME_SIZE
	.align		4
.L_8324:
        /*c2dc*/ 	.byte	0x04, 0x11
        /*c2de*/ 	.short	(.L_8326 - .L_8325)
	.align		4
.L_8325:
        /*c2e0*/ 	.word	index@($_ZN7cutlass13device_kernelIN5flash19enable_sm80_to_sm89INS1_16FlashAttnBwdSm80INS1_25CollectiveMainloopBwdSm80ILi2ELi2EN4cute5tupleIJNS5_1CILi128EEES8_NS7_ILi64EEEEEENS_6half_tEfNS_4arch4Sm80ELb0ELb0ELb1ELb1ELb1ELb0ELb0ELb0ELi2ELi4ELi4ELi4ELb0EEENS1_21CollectiveEpilogueBwdISA_SB_SD_Li256ELb1ELb0ELi2EEENS1_19SingleTileSchedulerILb1ELb0ELb0ELi128EEEEEEEEEvNT_6ParamsE$_ZN73_INTERNAL_e48e4f46_37_flash_bwd_hdim64_fp16_softcap_sm80_cu_3fbc093a_281817__float22half2_rnE6float2)
        /*c2e4*/ 	.word	0x00000000


	//----- nvinfo : EIATTR_FRAME_SIZE
	.align		4
.L_8326:
        /*c2e8*/ 	.byte	0x04, 0x11
        /*c2ea*/ 	.short	(.L_8328 - .L_8327)
	.align		4
.L_8327:
        /*c2ec*/ 	.word	index@($_ZN7cutlass13device_kernelIN5flash19enable_sm80_to_sm89INS1_16FlashAttnBwdSm80INS1_25CollectiveMainloopBwdSm80ILi2ELi2EN4cute5tupleIJNS5_1CILi128EEES8_NS7_ILi64EEEEEENS_6half_tEfNS_4arch4Sm80ELb0ELb0ELb1ELb1ELb1ELb0ELb0ELb0ELi2ELi4ELi4ELi4ELb0EEENS1_21CollectiveEpilogueBwdISA_SB_SD_Li256ELb1ELb0ELi2EEENS1_19SingleTileSchedulerILb1ELb0ELb0ELi128EEEEEEEEEvNT_6ParamsE$_ZN4cute8smem_ptrIPjECI1NS_12iter_adaptorIS1_S2_EEES1_)
        /*c2f0*/ 	.word	0x00000000


	//----- nvinfo : EIATTR_FRAME_SIZE
	.align		4
.L_8328:
        /*c2f4*/ 	.byte	0x04, 0x11
        /*c2f6*/ 	.short	(.L_8330 - .L_8329)
	.align		4
.L_8329:
        /*c2f8*/ 	.word	index@($_ZN7cutlass13device_kernelIN5flash19enable_sm80_to_sm89INS1_16FlashAttnBwdSm80INS1_25CollectiveMainloopBwdSm80ILi2ELi2EN4cute5tupleIJNS5_1CILi128EEES8_NS7_ILi64EEEEEENS_6half_tEfNS_4arch4Sm80ELb0ELb0ELb1ELb1ELb1ELb0ELb0ELb0ELi2ELi4ELi4ELi4ELb0EEENS1_21CollectiveEpilogueBwdISA_SB_SD_Li256ELb1ELb0ELi2EEENS1_19SingleTileSchedulerILb1ELb0ELb0ELi128EEEEEEEEEvNT_6ParamsE$_ZN4cute8smem_ptrIPfECI1NS_12iter_adaptorIS1_S2_EEES1_)
        /*c2fc*/ 	.word	0x00000000


	//----- nvinfo : EIATTR_FRAME_SIZE
	.align		4
.L_8330:
        /*c300*/ 	.byte	0x04, 0x11
        /*c302*/ 	.short	(.L_8332 - .L_8331)
	.align		4
.L_8331:
        /*c304*/ 	.word	index@($_ZN7cutlass13device_kernelIN5flash19enable_sm80_to_sm89INS1_16FlashAttnBwdSm80INS1_25CollectiveMainloopBwdSm80ILi2ELi2EN4cute5tupleIJNS5_1CILi128EEES8_NS7_ILi64EEEEEENS_6half_tEfNS_4arch4Sm80ELb0ELb0ELb1ELb1ELb1ELb0ELb0ELb0ELi2ELi4ELi4ELi4ELb0EEENS1_21CollectiveEpilogueBwdISA_SB_SD_Li256ELb1ELb0ELi2EEENS1_19SingleTileSchedulerILb1ELb0ELb0ELi128EEEEEEEEEvNT_6ParamsE$_ZN4cute8smem_ptrIPN7cutlass9uint128_tEECI1NS_12iter_adaptorIS3_S4_EEES3_)
        /*c308*/ 	.word	0x00000000


	//----- nvinfo : EIATTR_FRAME_SIZE
	.align		4
.L_8332:
        /*c30c*/ 	.byte	0x04, 0x11
        /*c30e*/ 	.short	(.L_8334 - .L_8333)
	.align		4
.L_8333:
        /*c310*/ 	.word	index@($_ZN7cutlass13device_kernelIN5flash19enable_sm80_to_sm89INS1_16FlashAttnBwdSm80INS1_25CollectiveMainloopBwdSm80ILi2ELi2EN4cute5tupleIJNS5_1CILi128EEES8_NS7_ILi64EEEEEENS_6half_tEfNS_4arch4Sm80ELb0ELb0ELb1ELb1ELb1ELb0ELb0ELb0ELi2ELi4ELi4ELi4ELb0EEENS1_21CollectiveEpilogueBwdISA_SB_SD_Li256ELb1ELb0ELi2EEENS1_19SingleTileSchedulerILb1ELb0ELb0ELi128EEEEEEEEEvNT_6ParamsE$_ZN4cute8smem_ptrIPN7cutlass6half_tEECI1NS_12iter_adaptorIS3_S4_EEES3_)
        /*c314*/ 	.word	0x00000000


	//----- nvinfo : EIATTR_FRAME_SIZE
	.align		4
.L_8334:
        /*c318*/ 	.byte	0x04, 0x11
        /*c31a*/ 	.short	(.L_8336 - .L_8335)
	.align		4
.L_8335:
        /*c31c*/ 	.word	index@($_ZN7cutlass13device_kernelIN5flash19enable_sm80_to_sm89INS1_16FlashAttnBwdSm80INS1_25CollectiveMainloopBwdSm80ILi2ELi2EN4cute5tupleIJNS5_1CILi128EEES8_NS7_ILi64EEEEEENS_6half_tEfNS_4arch4Sm80ELb0ELb0ELb1ELb1ELb1ELb0ELb0ELb0ELi2ELi4ELi4ELi4ELb0EEENS1_21CollectiveEpilogueBwdISA_SB_SD_Li256ELb1ELb0ELi2EEENS1_19SingleTileSchedulerILb1ELb0ELb0ELi128EEEEEEEEEvNT_6ParamsE$_ZN4cute5tupleIJNS_7SwizzleILi3ELi3ELi3EEENS_9MixedBitsILj0ELj432EEENS_6LayoutINS0_IJNS0_IJNS_1CILi2EEES7_S7_EEES7_NS6_ILi8EEEEEENS0_IJNS0_IJNS6_ILi64EEES9_NS6_ILi512EEEEEENS6_ILi8192EEENS6_ILi1024EEEEEEEEEEC2ERKS2_RKS4_RKSH_)
        /*c320*/ 	.word	0x00000000


	//----- nvinfo : EIATTR_FRAME_SIZE
	.align		4
.L_8336:
        /*c324*/ 	.byte	0x04, 0x11
        /*c326*/ 	.short	(.L_8338 - .L_8337)
	.align		4
.L_8337:
        /*c328*/ 	.word	index@($_ZN7cutlass13device_kernelIN5flash19enable_sm80_to_sm89INS1_16FlashAttnBwdSm80INS1_25CollectiveMainloopBwdSm80ILi2ELi2EN4cute5tupleIJNS5_1CILi128EEES8_NS7_ILi64EEEEEENS_6half_tEfNS_4arch4Sm80ELb0ELb0ELb1ELb1ELb1ELb0ELb0ELb0ELi2ELi4ELi4ELi4ELb0EEENS1_21CollectiveEpilogueBwdISA_SB_SD_Li256ELb1ELb0ELi2EEENS1_19SingleTileSchedulerILb1ELb0ELb0ELi128EEEEEEEEEvNT_6ParamsE$_ZN4cute5tupleIJNS0_IJNS_1CILi8EEENS1_ILi2EEES3_S3_S2_S3_EEENS0_IJNS1_ILi1EEEiiiNS1_ILi72EEENS1_ILi512EEEEEEEEC2ERKS4_RKS8_)
        /*c32c*/ 	.word	0x00000000


	//----- nvinfo : EIATTR_FRAME_SIZE
	.align		4
.L_8338:
        /*c330*/ 	.byte	0x04, 0x11
        /*c332*/ 	.short	(.L_8340 - .L_8339)
	.align		4
.L_8339:
        /*c334*/ 	.word	index@($_ZN7cutlass13device_kernelIN5flash19enable_sm80_to_sm89INS1_16FlashAttnBwdSm80INS1_25CollectiveMainloopBwdSm80ILi2ELi2EN4cute5tupleIJNS5_1CILi128EEES8_NS7_ILi64EEEEEENS_6half_tEfNS_4arch4Sm80ELb0ELb0ELb1ELb1ELb1ELb0ELb0ELb0ELi2ELi4ELi4ELi4ELb0EEENS1_21CollectiveEpilogueBwdISA_SB_SD_Li256ELb1ELb0ELi2EEENS1_19SingleTileSchedulerILb1ELb0ELb0ELi128EEEEEEEEEvNT_6ParamsE$_ZN4cute5tupleIJNS0_IJNS_1CILi8EEENS0_IJNS1_ILi2EEES3_S3_EEENS1_ILi1EEES4_S5_EEENS0_IJS5_NS0_IJiiiEEENS1_ILi64EEENS0_IJNS1_ILi72EEENS1_ILi144EEENS1_ILi288EEEEEENS1_ILi512EEEEEEEEC2ERKS6_RKSE_)
        /*c338*/ 	.word	0x00000000


	//----- nvinfo : EIATTR_FRAME_SIZE
	.align		4
.L_8340:
        /*c33c*/ 	.byte	0x04, 0x11
        /*c33e*/ 	.short	(.L_8342 - .L_8341)
	.align		4
.L_8341:
        /*c340*/ 	.word	index@($_ZN7cutlass13device_kernelIN5flash19enable_sm80_to_sm89INS1_16FlashAttnBwdSm80INS1_25CollectiveMainloopBwdSm80ILi2ELi2EN4cute5tupleIJNS5_1CILi128EEES8_NS7_ILi64EEEEEENS_6half_tEfNS_4arch4Sm80ELb0ELb0ELb1ELb1ELb1ELb0ELb0ELb0ELi2ELi4ELi4ELi4ELb0EEENS1_21CollectiveEpilogueBwdISA_SB_SD_Li256ELb1ELb0ELi2EEENS1_19SingleTileSchedulerILb1ELb0ELb0ELi128EEEEEEEEEvNT_6ParamsE$_ZN4cute5tupleIJNS0_IJNS_1CILi8EEENS0_IJNS1_ILi2EEES3_S3_EEENS1_ILi1EEES4_S5_EEENS0_IJS5_NS0_IJS2_iiEEENS1_ILi64EEENS0_IJiNS1_ILi144EEENS1_ILi288EEEEEENS1_ILi512EEEEEEEEC2ERKS6_RKSD_)
        /*c344*/ 	.word	0x00000000


	//----- nvinfo : EIATTR_FRAME_SIZE
	.align		4
.L_8342:
        /*c348*/ 	.byte	0x04, 0x11
        /*c34a*/ 	.short	(.L_8344 - .L_8343)
	.align		4
.L_8343:
        /*c34c*/ 	.word	index@($_ZN7cutlass13device_kernelIN5flash19enable_sm80_to_sm89INS1_16FlashAttnBwdSm80INS1_25CollectiveMainloopBwdSm80ILi2ELi2EN4cute5tupleIJNS5_1CILi128EEES8_NS7_ILi64EEEEEENS_6half_tEfNS_4arch4Sm80ELb0ELb0ELb1ELb1ELb1ELb0ELb0ELb0ELi2ELi4ELi4ELi4ELb0EEENS1_21CollectiveEpilogueBwdISA_SB_SD_Li256ELb1ELb0ELi2EEENS1_19SingleTileSchedulerILb1ELb0ELb0ELi128EEEEEEEEEvNT_6ParamsE$_ZN4cute5tupleIJNS0_IJNS_1CILi2EEEEEENS0_IJiEEEEEC2ERKS3_RKS4_)
        /*c350*/ 	.word	0x00000000


	//----- nvinfo : EIATTR_FRAME_SIZE
	.align		4
.L_8344:
        /*c354*/ 	.byte	0x04, 0x11
        /*c356*/ 	.short	(.L_8346 - .L_8345)
	.align		4
.L_8345:
        /*c358*/ 	.word	index@($_ZN7cutlass13device_kernelIN5flash19enable_sm80_to_sm89INS1_16FlashAttnBwdSm80INS1_25CollectiveMainloopBwdSm80ILi2ELi2EN4cute5tupleIJNS5_1CILi128EEES8_NS7_ILi64EEEEEENS_6half_tEfNS_4arch4Sm80ELb0ELb0ELb1ELb1ELb1ELb0ELb0ELb0ELi2ELi4ELi4ELi4ELb0EEENS1_21CollectiveEpilogueBwdISA_SB_SD_Li256ELb1ELb0ELi2EEENS1_19SingleTileSchedulerILb1ELb0ELb0ELi128EEEEEEEEEvNT_6ParamsE$_ZN4cute5tupleIJNS0_IJNS_1CILi16EEENS1_ILi2EEES3_S3_NS1_ILi4EEES3_EEENS0_IJNS1_ILi1EEEiiiNS1_ILi144EEENS1_ILi512EEEEEEEEC2ERKS5_RKS9_)
        /*c35c*/ 	.word	0x00000000


	//----- nvinfo : EIATTR_FRAME_SIZE
	.align		4
.L_8346:
        /*c360*/ 	.byte	0x04, 0x11
        /*c362*/ 	.short	(.L_8348 - .L_8347)
	.align		4
.L_8347:
        /*c364*/ 	.word	index@($_ZN7cutlass13device_kernelIN5flash19enable_sm80_to_sm89INS1_16FlashAttnBwdSm80INS1_25CollectiveMainloopBwdSm80ILi2ELi2EN4cute5tupleIJNS5_1CILi128EEES8_NS7_ILi64EEEEEENS_6half_tEfNS_4arch4Sm80ELb0ELb0ELb1ELb1ELb1ELb0ELb0ELb0ELi2ELi4ELi4ELi4ELb0EEENS1_21CollectiveEpilogueBwdISA_SB_SD_Li256ELb1ELb0ELi2EEENS1_19SingleTileSchedulerILb1ELb0ELb0ELi128EEEEEEEEEvNT_6ParamsE$_ZN4cute5tupleIJNS0_IJNS0_IJNS_1CILi8EEENS1_ILi1EEEEEENS1_ILi2EEES2_EEENS0_IJNS0_IJS3_NS1_ILi0EEEEEEiNS1_ILi1024EEEEEEEEC2ERKS6_RKSA_)
        /*c368*/ 	.word	0x00000000


	//----- nvinfo : EIATTR_FRAME_SIZE
	.align		4
.L_8348:
        /*c36c*/ 	.byte	0x04, 0x11
        /*c36e*/ 	.short	(.L_8350 - .L_8349)
	.align		4
.L_8349:
        /*c370*/ 	.word	index@($_ZN7cutlass13device_kernelIN5flash19enable_sm80_to_sm89INS1_16FlashAttnBwdSm80INS1_25CollectiveMainloopBwdSm80ILi2ELi2EN4cute5tupleIJNS5_1CILi128EEES8_NS7_ILi64EEEEEENS_6half_tEfNS_4arch4Sm80ELb0ELb0ELb1ELb1ELb1ELb0ELb0ELb0ELi2ELi4ELi4ELi4ELb0EEENS1_21CollectiveEpilogueBwdISA_SB_SD_Li256ELb1ELb0ELi2EEENS1_19SingleTileSchedulerILb1ELb0ELb0ELi128EEEEEEEEEvNT_6ParamsE$_ZN4cute5tupleIJNS0_IJNS0_IJNS_1CILi8EEENS1_ILi1EEEEEENS1_ILi2EEENS0_IJS5_S5_EEEEEENS0_IJNS0_IJS3_NS1_ILi0EEEEEENS1_ILi4096EEENS0_IJiiEEEEEEEEC2ERKS7_RKSC_)
        /*c374*/ 	.word	0x00000000


	//----- nvinfo : EIATTR_FRAME_SIZE
	.align		4
.L_8350:
        /*c378*/ 	.byte	0x04, 0x11
        /*c37a*/ 	.short	(.L_8352 - .L_8351)
	.align		4
.L_8351:
        /*c37c*/ 	.word	index@($_ZN7cutlass13device_kernelIN5flash19enable_sm80_to_sm89INS1_16FlashAttnBwdSm80INS1_25CollectiveMainloopBwdSm80ILi2ELi2EN4cute5tupleIJNS5_1CILi128EEES8_NS7_ILi64EEEEEENS_6half_tEfNS_4arch4Sm80ELb0ELb0ELb1ELb1ELb1ELb0ELb0ELb0ELi2ELi4ELi4ELi4ELb0EEENS1_21CollectiveEpilogueBwdISA_SB_SD_Li256ELb1ELb0ELi2EEENS1_19SingleTileSchedulerILb1ELb0ELb0ELi128EEEEEEEEEvNT_6ParamsE$_ZN4cute5tupleIJNS0_IJNS0_IJNS_1CILi8EEENS1_ILi1EEEEEENS1_ILi2EEEEEENS0_IJNS0_IJS3_NS1_ILi0EEEEEEiEEEEEC2ERKS6_RKS9_)
        /*c380*/ 	.word	0x00000000


	//----- nvinfo : EIATTR_FRAME_SIZE
	.align		4
.L_8352:
        /*c384*/ 	.byte	0x04, 0x11
        /*c386*/ 	.short	(.L_8354 - .L_8353)
	.align		4
.L_8353:
        /*c388*/ 	.word	index@($_ZN7cutlass13device_kernelIN5flash19enable_sm80_to_sm89INS1_16FlashAttnBwdSm80INS1_25CollectiveMainloopBwdSm80ILi2ELi2EN4cute5tupleIJNS5_1CILi128EEES8_NS7_ILi64EEEEEENS_6half_tEfNS_4arch4Sm80ELb0ELb0ELb1ELb1ELb1ELb0ELb0ELb0ELi2ELi4ELi4ELi4ELb0EEENS1_21CollectiveEpilogueBwdISA_SB_SD_Li256ELb1ELb0ELi2EEENS1_19SingleTileSchedulerILb1ELb0ELb0ELi128EEEEEEEEEvNT_6ParamsE$_ZN4cute5tupleIJNS0_IJNS0_IJNS_1CILi8EEENS1_ILi1EEEEEENS0_IJNS1_ILi2EEEEEEEEENS0_IJNS0_IJS3_NS1_ILi0EEEEEENS0_IJiEEEEEEEEC2ERKS7_RKSB_)
        /*c38c*/ 	.word	0x00000000


	//----- nvinfo : EIATTR_FRAME_SIZE
	.align		4
.L_8354:
        /*c390*/ 	.byte	0x04, 0x11
        /*c392*/ 	.short	(.L_8356 - .L_8355)
	.align		4
.L_8355:
        /*c394*/ 	.word	index@($_ZN7cutlass13device_kernelIN5flash19enable_sm80_to_sm89INS1_16FlashAttnBwdSm80INS1_25CollectiveMainloopBwdSm80ILi2ELi2EN4cute5tupleIJNS5_1CILi128EEES8_NS7_ILi64EEEEEENS_6half_tEfNS_4arch4Sm80ELb0ELb0ELb1ELb1ELb1ELb0ELb0ELb0ELi2ELi4ELi4ELi4ELb0EEENS1_21CollectiveEpilogueBwdISA_SB_SD_Li256ELb1ELb0ELi2EEENS1_19SingleTileSchedulerILb1ELb0ELb0ELi128EEEEEEEEEvNT_6ParamsE$_ZN4cute5tupleIJNS0_IJNS0_IJNS_1CILi2EEES2_S2_EEES2_NS0_IJS2_S2_EEEEEENS0_IJNS0_IJNS1_ILi1EEENS1_ILi512EEEiEEENS1_ILi4096EEENS0_IJiiEEEEEEEEC2ERKS5_RKSB_)
        /*c398*/ 	.word	0x00000000


	//----- nvinfo : EIATTR_FRAME_SIZE
	.align		4
.L_8356:
        /*c39c*/ 	.byte	0x04, 0x11
        /*c39e*/ 	.short	(.L_8358 - .L_8357)
	.align		4
.L_8357:
        /*c3a0*/ 	.word	index@($_ZN7cutlass13device_kernelIN5flash19enable_sm80_to_sm89INS1_16FlashAttnBwdSm80INS1_25CollectiveMainloopBwdSm80ILi2ELi2EN4cute5tupleIJNS5_1CILi128EEES8_NS7_ILi64EEEEEENS_6half_tEfNS_4arch4Sm80ELb0ELb0ELb1ELb1ELb1ELb0ELb0ELb0ELi2ELi4ELi4ELi4ELb0EEENS1_21CollectiveEpilogueBwdISA_SB_SD_Li256ELb1ELb0ELi2EEENS1_19SingleTileSchedulerILb1ELb0ELb0ELi128EEEEEEEEEvNT_6ParamsE$_ZN4cute5tupleIJNS0_IJNS0_IJNS_1CILi2EEES2_S2_EEES2_NS0_IJNS0_IJS2_S2_EEES2_EEEEEENS0_IJNS0_IJNS1_ILi1EEENS1_ILi512EEEiEEENS1_ILi4096EEENS0_IJNS0_IJiiEEENS1_ILi8192EEEEEEEEEEEC2ERKS6_RKSE_)
        /*c3a4*/ 	.word	0x00000000


	//----- nvinfo : EIATTR_FRAME_SIZE
	.align		4
.L_8358:
        /*c3a8*/ 	.byte	0x04, 0x11
        /*c3aa*/ 	.short	(.L_8360 - .L_8359)
	.align		4
.L_8359:
        /*c3ac*/ 	.word	index@($_ZN7cutlass13device_kernelIN5flash19enable_sm80_to_sm89INS1_16FlashAttnBwdSm80INS1_25CollectiveMainloopBwdSm80ILi2ELi2EN4cute5tupleIJNS5_1CILi128EEES8_NS7_ILi64EEEEEENS_6half_tEfNS_4arch4Sm80ELb0ELb0ELb1ELb1ELb1ELb0ELb0ELb0ELi2ELi4ELi4ELi4ELb0EEENS1_21CollectiveEpilogueBwdISA_SB_SD_Li256ELb1ELb0ELi2EEENS1_19SingleTileSchedulerILb1ELb0ELb0ELi128EEEEEEEEEvNT_6ParamsE$_ZN4cute5tupleIJNS0_IJNS0_IJNS_1CILi2EEES2_EEES3_NS1_ILi8EEEEEENS0_IJNS0_IJiNS1_ILi512EEEEEENS0_IJiiEEENS1_ILi1024EEEEEEEEC2ERKS5_RKSA_)
        /*c3b0*/ 	.word	0x00000000


	//----- nvinfo : EIATTR_FRAME_SIZE
	.align		4
.L_8360:
        /*c3b4*/ 	.byte	0x04, 0x11
        /*c3b6*/ 	.short	(.L_8362 - .L_8361)
	.align		4
.L_8361:
        /*c3b8*/ 	.word	index@($_ZN7cutlass13device_kernelIN5flash19enable_sm80_to_sm89INS1_16FlashAttnBwdSm80INS1_25CollectiveMainloopBwdSm80ILi2ELi2EN4cute5tupleIJNS5_1CILi128EEES8_NS7_ILi64EEEEEENS_6half_tEfNS_4arch4Sm80ELb0ELb0ELb1ELb1ELb1ELb0ELb0ELb0ELi2ELi4ELi4ELi4ELb0EEENS1_21CollectiveEpilogueBwdISA_SB_SD_Li256ELb1ELb0ELi2EEENS1_19SingleTileSchedulerILb1ELb0ELb0ELi128EEEEEEEEEvNT_6ParamsE$_ZN4cute5tupleIJNS0_IJNS0_IJNS_1CILi2EEES2_EEENS1_ILi8EEES3_EEENS0_IJNS0_IJNS1_ILi1EEEiEEENS1_ILi1024EEENS0_IJiiEEEEEEEEC2ERKS5_RKSA_)
        /*c3bc*/ 	.word	0x00000000


	//----- nvinfo : EIATTR_FRAME_SIZE
	.align		4
.L_8362:
        /*c3c0*/ 	.byte	0x04, 0x11
        /*c3c2*/ 	.short	(.L_8364 - .L_8363)
	.align		4
.L_8363:
        /*c3c4*/ 	.word	index@($_ZN7cutlass13device_kernelIN5flash19enable_sm80_to_sm89INS1_16FlashAttnBwdSm80INS1_25CollectiveMainloopBwdSm80ILi2ELi2EN4cute5tupleIJNS5_1CILi128EEES8_NS7_ILi64EEEEEENS_6half_tEfNS_4arch4Sm80ELb0ELb0ELb1ELb1ELb1ELb0ELb0ELb0ELi2ELi4ELi4ELi4ELb0EEENS1_21CollectiveEpilogueBwdISA_SB_SD_Li256ELb1ELb0ELi2EEENS1_19SingleTileSchedulerILb1ELb0ELb0ELi128EEEEEEEEEvNT_6ParamsE$_ZN4cute5tupleIJNS0_IJNS0_IJNS_1CILi1EEENS0_IJS2_NS1_ILi2EEES3_EEEEEES3_NS0_IJS3_S3_EEEEEENS0_IJNS0_IJNS1_ILi0EEENS0_IJS2_NS1_ILi256EEEiEEEEEENS1_ILi2048EEENS0_IJiNS1_ILi4096EEEEEEEEEEEC2ERKS7_RKSF_)
        /*c3c8*/ 	.word	0x00000000


	//----- nvinfo : EIATTR_FRAME_SIZE
	.align		4
.L_8364:
        /*c3cc*/ 	.byte	0x04, 0x11
        /*c3ce*/ 	.short	(.L_8366 - .L_8365)
	.align		4
.L_8365:
        /*c3d0*/ 	.word	index@($_ZN7cutlass13device_kernelIN5flash19enable_sm80_to_sm89INS1_16FlashAttnBwdSm80INS1_25CollectiveMainloopBwdSm80ILi2ELi2EN4cute5tupleIJNS5_1CILi128EEES8_NS7_ILi64EEEEEENS_6half_tEfNS_4arch4Sm80ELb0ELb0ELb1ELb1ELb1ELb0ELb0ELb0ELi2ELi4ELi4ELi4ELb0EEENS1_21CollectiveEpilogueBwdISA_SB_SD_Li256ELb1ELb0ELi2EEENS1_19SingleTileSchedulerILb1ELb0ELb0ELi128EEEEEEEEEvNT_6ParamsE$_ZN4cute5tupleIJNS0_IJNS0_IJNS0_IJNS_1CILi8EEENS1_ILi1EEEEEES3_EEENS0_IJNS0_IJS3_S3_EEENS1_ILi2EEEEEEEEENS0_IJNS0_IJNS0_IJS3_NS1_ILi0EEEEEESA_EEENS0_IJNS0_IJSA_SA_EEEiEEEEEEEEC2ERKS9_RKSF_)
        /*c3d4*/ 	.word	0x00000000


	//----- nvinfo : EIATTR_FRAME_SIZE
	.align		4
.L_8366:
        /*c3d8*/ 	.byte	0x04, 0x11
        /*c3da*/ 	.short	(.L_8368 - .L_8367)
	.align		4
.L_8367:
        /*c3dc*/ 	.word	index@($_ZN7cutlass13device_kernelIN5flash19enable_sm80_to_sm89INS1_16FlashAttnBwdSm80INS1_25CollectiveMainloopBwdSm80ILi2ELi2EN4cute5tupleIJNS5_1CILi128EEES8_NS7_ILi64EEEEEENS_6half_tEfNS_4arch4Sm80ELb0ELb0ELb1ELb1ELb1ELb0ELb0ELb0ELi2ELi4ELi4ELi4ELb0EEENS1_21CollectiveEpilogueBwdISA_SB_SD_Li256ELb1ELb0ELi2EEENS1_19SingleTileSchedulerILb1ELb0ELb0ELi128EEEEEEEEEvNT_6ParamsE$_ZN4cute5tupleIJNS0_IJNS0_IJNS0_IJNS_1CILi8EEENS1_ILi1EEEEEENS0_IJS3_S3_EEEEEENS0_IJS3_NS1_ILi2EEEEEEEEENS0_IJNS0_IJNS0_IJS3_NS1_ILi0EEEEEENS0_IJSA_SA_EEEEEENS0_IJSA_iEEEEEEEEC2ERKS9_RKSF_)
        /*c3e0*/ 	.word	0x00000000


	//----- nvinfo : EIATTR_FRAME_SIZE
	.align		4
.L_8368:
        /*c3e4*/ 	.byte	0x04, 0x11
        /*c3e6*/ 	.short	(.L_8370 - .L_8369)
	.align		4
.L_8369:
        /*c3e8*/ 	.word	index@($_ZN7cutlass13device_kernelIN5flash19enable_sm80_to_sm89INS1_16FlashAttnBwdSm80INS1_25CollectiveMainloopBwdSm80ILi2ELi2EN4cute5tupleIJNS5_1CILi128EEES8_NS7_ILi64EEEEEENS_6half_tEfNS_4arch4Sm80ELb0ELb0ELb1ELb1ELb1ELb0ELb0ELb0ELi2ELi4ELi4ELi4ELb0EEENS1_21CollectiveEpilogueBwdISA_SB_SD_Li256ELb1ELb0ELi2EEENS1_19SingleTileSchedulerILb1ELb0ELb0ELi128EEEEEEEEEvNT_6ParamsE$_ZN4cute3eso3ESOILb1ELb0EJNS_6LayoutINS_5tupleIJNS_1CILi4EEEEEENS3_IJNS4_ILi1EEEEEEEENS_10ViewEngineIPfEEEEC2ERKS9_RKSC_)
        /*c3ec*/ 	.word	0x00000000


	//----- nvinfo : EIATTR_FRAME_SIZE
	.align		4
.L_8370:
        /*c3f0*/ 	.byte	0x04, 0x11
        /*c3f2*/ 	.short	(.L_8372 - .L_8371)
	.align		4
.L_8371:
        /*c3f4*/ 	.word	index@($_ZN7cutlass13device_kernelIN5flash19enable_sm80_to_sm89INS1_16FlashAttnBwdSm80INS1_25CollectiveMainloopBwdSm80ILi2ELi2EN4cute5tupleIJNS5_1CILi128EEES8_NS7_ILi64EEEEEENS_6half_tEfNS_4arch4Sm80ELb0ELb0ELb1ELb1ELb1ELb0ELb0ELb0ELi2ELi4ELi4ELi4ELb0EEENS1_21CollectiveEpilogueBwdISA_SB_SD_Li256ELb1ELb0ELi2EEENS1_19SingleTileSchedulerILb1ELb0ELb0ELi128EEEEEEEEEvNT_6ParamsE$_ZN4cute3eso3ESOILb1ELb0EJNS_6LayoutINS_5tupleIJNS_1CILi1EEENS4_ILi4EEEEEENS3_IJNS4_ILi0EEES5_EEEEENS_10ViewEngineIPfEEEEC2ERKSA_RKSD_)
        /*c3f8*/ 	.word	0x00000000


	//----- nvinfo : EIATTR_FRAME_SIZE
	.align		4
.L_8372:
        /*c3fc*/ 	.byte	0x04, 0x11
        /*c3fe*/ 	.short	(.L_8374 - .L_8373)
	.align		4
.L_8373:
        /*c400*/ 	.word	index@($_ZN7cutlass13device_kernelIN5flash19enable_sm80_to_sm89INS1_16FlashAttnBwdSm80INS1_25CollectiveMainloopBwdSm80ILi2ELi2EN4cute5tupleIJNS5_1CILi128EEES8_NS7_ILi64EEEEEENS_6half_tEfNS_4arch4Sm80ELb0ELb0ELb1ELb1ELb1ELb0ELb0ELb0ELi2ELi4ELi4ELi4ELb0EEENS1_21CollectiveEpilogueBwdISA_SB_SD_Li256ELb1ELb0ELi2EEENS1_19SingleTileSchedulerILb1ELb0ELb0ELi128EEEEEEEEEvNT_6ParamsE$_ZN4cute3eso3ESOILb1ELb0EJNS_6LayoutINS_5tupleIJNS_1CILi1EEENS3_IJNS4_ILi2EEES6_EEEEEENS3_IJNS4_ILi0EEENS3_IJNS4_ILi8EEENS4_ILi64EEEEEEEEEEENS_10ViewEngineINS_8smem_ptrIPfEEEEEEC2ERKSE_RKSJ_)
        /*c404*/ 	.word	0x00000000


	//----- nvinfo : EIATTR_FRAME_SIZE
	.align		4
.L_8374:
        /*c408*/ 	.byte	0x04, 0x11
        /*c40a*/ 	.short	(.L_8376 - .L_8375)
	.align		4
.L_8375:
        /*c40c*/ 	.word	index@($_ZN7cutlass13device_kernelIN5flash19enable_sm80_to_sm89INS1_16FlashAttnBwdSm80INS1_25CollectiveMainloopBwdSm80ILi2ELi2EN4cute5tupleIJNS5_1CILi128EEES8_NS7_ILi64EEEEEENS_6half_tEfNS_4arch4Sm80ELb0ELb0ELb1ELb1ELb1ELb0ELb0ELb0ELi2ELi4ELi4ELi4ELb0EEENS1_21CollectiveEpilogueBwdISA_SB_SD_Li256ELb1ELb0ELi2EEENS1_19SingleTileSchedulerILb1ELb0ELb0ELi128EEEEEEEEEvNT_6ParamsE$_ZN4cute3eso3ESOILb1ELb0EJNS_6LayoutINS_5tupleIJNS3_IJNS_1CILi8EEENS4_ILi1EEEEEENS4_ILi4EEES8_EEENS3_IJNS3_IJS6_NS4_ILi0EEEEEES5_NS4_ILi32EEEEEEEENS_10ViewEngineIPN7cutlass6half_tEEEEEC2ERKSE_RKSJ_)
        /*c410*/ 	.word	0x00000000


	//----- nvinfo : EIATTR_FRAME_SIZE
	.align		4
.L_8376:
        /*c414*/ 	.byte	0x04, 0x11
        /*c416*/ 	.short	(.L_8378 - .L_8377)
	.align		4
.L_8377:
        /*c418*/ 	.word	index@($_ZN7cutlass13device_kernelIN5flash19enable_sm80_to_sm89INS1_16FlashAttnBwdSm80INS1_25CollectiveMainloopBwdSm80ILi2ELi2EN4cute5tupleIJNS5_1CILi128EEES8_NS7_ILi64EEEEEENS_6half_tEfNS_4arch4Sm80ELb0ELb0ELb1ELb1ELb1ELb0ELb0ELb0ELi2ELi4ELi4ELi4ELb0EEENS1_21CollectiveEpilogueBwdISA_SB_SD_Li256ELb1ELb0ELi2EEENS1_19SingleTileSchedulerILb1ELb0ELb0ELi128EEEEEEEEEvNT_6ParamsE$_ZN4cute3eso3ESOILb1ELb0EJNS_6LayoutINS_5tupleIJNS3_IJNS_1CILi8EEENS4_ILi1EEEEEENS4_ILi4EEEEEENS3_IJNS3_IJS6_NS4_ILi0EEEEEES5_EEEEEiEEC2ERKSD_RKi)
        /*c41c*/ 	.word	0x00000000


	//----- nvinfo : EIATTR_FRAME_SIZE
	.align		4
.L_8378:
        /*c420*/ 	.byte	0x04, 0x11
        /*c422*/ 	.short	(.L_8380 - .L_8379)
	.align		4
.L_8379:
        /*c424*/ 	.word	index@($_ZN7cutlass13device_kernelIN5flash19enable_sm80_to_sm89INS1_16FlashAttnBwdSm80INS1_25CollectiveMainloopBwdSm80ILi2ELi2EN4cute5tupleIJNS5_1CILi128EEES8_NS7_ILi64EEEEEENS_6half_tEfNS_4arch4Sm80ELb0ELb0ELb1ELb1ELb1ELb0ELb0ELb0ELi2ELi4ELi4ELi4ELb0EEENS1_21CollectiveEpilogueBwdISA_SB_SD_Li256ELb1ELb0ELi2EEENS1_19SingleTileSchedulerILb1ELb0ELb0ELi128EEEEEEEEEvNT_6ParamsE$_ZN4cute3eso3ESOILb1ELb0EJNS_6LayoutINS_5tupleIJNS3_IJNS_1CILi8EEENS4_ILi1EEEEEENS4_ILi4EEEEEENS3_IJNS3_IJS6_NS4_ILi0EEEEEES5_EEEEENS_10ViewEngineIPN7cutlass6half_tEEEEEC2ERKSD_RKSI_)
        /*c428*/ 	.word	0x00000000


	//----- nvinfo : EIATTR_FRAME_SIZE
	.align		4
.L_8380:
        /*c42c*/ 	.byte	0x04, 0x11
        /*c42e*/ 	.short	(.L_8382 - .L_8381)
	.align		4
.L_8381:
        /*c430*/ 	.word	index@($_ZN7cutlass13device_kernelIN5flash19enable_sm80_to_sm89INS1_16FlashAttnBwdSm80INS1_25CollectiveMainloopBwdSm80ILi2ELi2EN4cute5tupleIJNS5_1CILi128EEES8_NS7_ILi64EEEEEENS_6half_tEfNS_4arch4Sm80ELb0ELb0ELb1ELb1ELb1ELb0ELb0ELb0ELi2ELi4ELi4ELi4ELb0EEENS1_21CollectiveEpilogueBwdISA_SB_SD_Li256ELb1ELb0ELi2EEENS1_19SingleTileSchedulerILb1ELb0ELb0ELi128EEEEEEEEEvNT_6ParamsE$_ZN4cute3eso3ESOILb1ELb0EJNS_6LayoutINS_5tupleIJNS3_IJNS_1CILi8EEENS4_ILi1EEEEEENS4_ILi4EEEEEENS3_IJNS3_IJS6_NS4_ILi0EEEEEENS4_ILi2048EEEEEEEEiEEC2ERKSE_RKi)
        /*c434*/ 	.word	0x00000000


	//----- nvinfo : EIATTR_FRAME_SIZE
	.align		4
.L_8382:
        /*c438*/ 	.byte	0x04, 0x11
        /*c43a*/ 	.short	(.L_8384 - .L_8383)
	.align		4
.L_8383:
        /*c43c*/ 	.word	index@($_ZN7cutlass13device_kernelIN5flash19enable_sm80_to_sm89INS1_16FlashAttnBwdSm80INS1_25CollectiveMainloopBwdSm80ILi2ELi2EN4cute5tupleIJNS5_1CILi128EEES8_NS7_ILi64EEEEEENS_6half_tEfNS_4arch4Sm80ELb0ELb0ELb1ELb1ELb1ELb0ELb0ELb0ELi2ELi4ELi4ELi4ELb0EEENS1_21CollectiveEpilogueBwdISA_SB_SD_Li256ELb1ELb0ELi2EEENS1_19SingleTileSchedulerILb1ELb0ELb0ELi128EEEEEEEEEvNT_6ParamsE$_ZN4cute3eso3ESOILb1ELb0EJNS_6LayoutINS_5tupleIJNS3_IJNS_1CILi8EEENS4_ILi1EEEEEENS4_ILi4EEEEEENS3_IJNS3_IJS6_NS4_ILi0EEEEEENS4_ILi2048EEEEEEEENS_10ViewEngineINS_8smem_ptrIPN7cutlass6half_tEEEEEEEC2ERKSE_RKSL_)
        /*c440*/ 	.word	0x00000000


	//----- nvinfo : EIATTR_FRAME_SIZE
	.align		4
.L_8384:
        /*c444*/ 	.byte	0x04, 0x11
        /*c446*/ 	.short	(.L_8386 - .L_8385)
	.align		4
.L_8385:
        /*c448*/ 	.word	index@($_ZN7cutlass13device_kernelIN5flash19enable_sm80_to_sm89INS1_16FlashAttnBwdSm80INS1_25CollectiveMainloopBwdSm80ILi2ELi2EN4cute5tupleIJNS5_1CILi128EEES8_NS7_ILi64EEEEEENS_6half_tEfNS_4arch4Sm80ELb0ELb0ELb1ELb1ELb1ELb0ELb0ELb0ELi2ELi4ELi4ELi4ELb0EEENS1_21CollectiveEpilogueBwdISA_SB_SD_Li256ELb1ELb0ELi2EEENS1_19SingleTileSchedulerILb1ELb0ELb0ELi128EEEEEEEEEvNT_6ParamsE$_ZN4cute3eso3ESOILb1ELb0EJNS_6LayoutINS_5tupleIJNS3_IJNS_1CILi8EEENS4_ILi1EEEEEENS4_ILi2EEES5_EEENS3_IJNS3_IJS6_NS4_ILi0EEEEEENS4_ILi64EEES5_EEEEENS_10ViewEngineIPN7cutlass6half_tEEEEEC2ERKSE_RKSJ_)
        /*c44c*/ 	.word	0x00000000


	//----- nvinfo : EIATTR_FRAME_SIZE
	.align		4
.L_8386:
        /*c450*/ 	.byte	0x04, 0x11
        /*c452*/ 	.short	(.L_8388 - .L_8387)
	.align		4
.L_8387:
        /*c454*/ 	.word	index@($_ZN7cutlass13device_kernelIN5flash19enable_sm80_to_sm89INS1_16FlashAttnBwdSm80INS1_25CollectiveMainloopBwdSm80ILi2ELi2EN4cute5tupleIJNS5_1CILi128EEES8_NS7_ILi64EEEEEENS_6half_tEfNS_4arch4Sm80ELb0ELb0ELb1ELb1ELb1ELb0ELb0ELb0ELi2ELi4ELi4ELi4ELb0EEENS1_21CollectiveEpilogueBwdISA_SB_SD_Li256ELb1ELb0ELi2EEENS1_19SingleTileSchedulerILb1ELb0ELb0ELi128EEEEEEEEEvNT_6ParamsE$_ZN4cute3eso3ESOILb1ELb0EJNS_6LayoutINS_5tupleIJNS3_IJNS_1CILi8EEENS4_ILi1EEEEEENS4_ILi2EEENS4_ILi4EEEEEENS3_IJNS3_IJS6_NS4_ILi0EEEEEES5_NS4_ILi16EEEEEEEENS_10ViewEngineIPN7cutlass6half_tEEEEEC2ERKSF_RKSK_)
        /*c458*/ 	.word	0x00000000


	//----- nvinfo : EIATTR_FRAME_SIZE
	.align		4
.L_8388:
        /*c45c*/ 	.byte	0x04, 0x11
        /*c45e*/ 	.short	(.L_8390 - .L_8389)
	.align		4
.L_8389:
        /*c460*/ 	.word	index@($_ZN7cutlass13device_kernelIN5flash19enable_sm80_to_sm89INS1_16FlashAttnBwdSm80INS1_25CollectiveMainloopBwdSm80ILi2ELi2EN4cute5tupleIJNS5_1CILi128EEES8_NS7_ILi64EEEEEENS_6half_tEfNS_4arch4Sm80ELb0ELb0ELb1ELb1ELb1ELb0ELb0ELb0ELi2ELi4ELi4ELi4ELb0EEENS1_21CollectiveEpilogueBwdISA_SB_SD_Li256ELb1ELb0ELi2EEENS1_19SingleTileSchedulerILb1ELb0ELb0ELi128EEEEEEEEEvNT_6ParamsE$_ZN4cute3eso3ESOILb1ELb0EJNS_6LayoutINS_5tupleIJNS3_IJNS_1CILi8EEENS4_ILi1EEEEEENS4_ILi2EEENS3_IJNS4_ILi4EEES8_EEEEEENS3_IJNS3_IJS6_NS4_ILi0EEEEEES5_NS3_IJNS4_ILi32EEENS4_ILi16EEEEEEEEEEENS_10ViewEngineIPN7cutlass6half_tEEEEEC2ERKSI_RKSN_)
        /*c464*/ 	.word	0x00000000


	//----- nvinfo : EIATTR_FRAME_SIZE
	.align		4
.L_8390:
        /*c468*/ 	.byte	0x04, 0x11
        /*c46a*/ 	.short	(.L_8392 - .L_8391)
	.align		4
.L_8391:
        /*c46c*/ 	.word	index@($_ZN7cutlass13device_kernelIN5flash19enable_sm80_to_sm89INS1_16FlashAttnBwdSm80INS1_25CollectiveMainloopBwdSm80ILi2ELi2EN4cute5tupleIJNS5_1CILi128EEES8_NS7_ILi64EEEEEENS_6half_tEfNS_4arch4Sm80ELb0ELb0ELb1ELb1ELb1ELb0ELb0ELb0ELi2ELi4ELi4ELi4ELb0EEENS1_21CollectiveEpilogueBwdISA_SB_SD_Li256ELb1ELb0ELi2EEENS1_19SingleTileSchedulerILb1ELb0ELb0ELi128EEEEEEEEEvNT_6ParamsE$_ZN4cute3eso3ESOILb1ELb0EJNS_6LayoutINS_5tupleIJNS3_IJNS_1CILi8EEENS4_ILi1EEEEEENS4_ILi2EEEEEENS3_IJNS3_IJS6_NS4_ILi0EEEEEES5_EEEEEiEEC2ERKSD_RKi)
        /*c470*/ 	.word	0x00000000


	//----- nvinfo : EIATTR_FRAME_SIZE
	.align		4
.L_8392:
        /*c474*/ 	.byte	0x04, 0x11
        /*c476*/ 	.short	(.L_8394 - .L_8393)
	.align		4
.L_8393:
        /*c478*/ 	.word	index@($_ZN7cutlass13device_kernelIN5flash19enable_sm80_to_sm89INS1_16FlashAttnBwdSm80INS1_25CollectiveMainloopBwdSm80ILi2ELi2EN4cute5tupleIJNS5_1CILi128EEES8_NS7_ILi64EEEEEENS_6half_tEfNS_4arch4Sm80ELb0ELb0ELb1ELb1ELb1ELb0ELb0ELb0ELi2ELi4ELi4ELi4ELb0EEENS1_21CollectiveEpilogueBwdISA_SB_SD_Li256ELb1ELb0ELi2EEENS1_19SingleTileSchedulerILb1ELb0ELb0ELi128EEEEEEEEEvNT_6ParamsE$_ZN4cute3eso3ESOILb1ELb0EJNS_6LayoutINS_5tupleIJNS3_IJNS_1CILi8EEENS4_ILi1EEEEEENS4_ILi2EEEEEENS3_IJNS3_IJS6_NS4_ILi0EEEEEES5_EEEEENS_10ViewEngineIPN7cutlass6half_tEEEEEC2ERKSD_RKSI_)
        /*c47c*/ 	.word	0x00000000


	//----- nvinfo : EIATTR_FRAME_SIZE
	.align		4
.L_8394:
        /*c480*/ 	.byte	0x04, 0x11
        /*c482*/ 	.short	(.L_8396 - .L_8395)
	.align		4
.L_8395:
        /*c484*/ 	.word	index@($_ZN7cutlass13device_kernelIN5flash19enable_sm80_to_sm89INS1_16FlashAttnBwdSm80INS1_25CollectiveMainloopBwdSm80ILi2ELi2EN4cute5tupleIJNS5_1CILi128EEES8_NS7_ILi64EEEEEENS_6half_tEfNS_4arch4Sm80ELb0ELb0ELb1ELb1ELb1ELb0ELb0ELb0ELi2ELi4ELi4ELi4ELb0EEENS1_21CollectiveEpilogueBwdISA_SB_SD_Li256ELb1ELb0ELi2EEENS1_19SingleTileSchedulerILb1ELb0ELb0ELi128EEEEEEEEEvNT_6ParamsE$_ZN4cute3eso3ESOILb1ELb0EJNS_6LayoutINS_5tupleIJNS3_IJNS_1CILi8EEENS4_ILi1EEEEEENS4_ILi2EEEEEENS3_IJNS3_IJS6_NS4_ILi0EEEEEENS4_ILi8192EEEEEEEEiEEC2ERKSE_RKi)
        /*c488*/ 	.word	0x00000000


	//----- nvinfo : EIATTR_FRAME_SIZE
	.align		4
.L_8396:
        /*c48c*/ 	.byte	0x04, 0x11
        /*c48e*/ 	.short	(.L_8398 - .L_8397)
	.align		4
.L_8397:
        /*c490*/ 	.word	index@($_ZN7cutlass13device_kernelIN5flash19enable_sm80_to_sm89INS1_16FlashAttnBwdSm80INS1_25CollectiveMainloopBwdSm80ILi2ELi2EN4cute5tupleIJNS5_1CILi128EEES8_NS7_ILi64EEEEEENS_6half_tEfNS_4arch4Sm80ELb0ELb0ELb1ELb1ELb1ELb0ELb0ELb0ELi2ELi4ELi4ELi4ELb0EEENS1_21CollectiveEpilogueBwdISA_SB_SD_Li256ELb1ELb0ELi2EEENS1_19SingleTileSchedulerILb1ELb0ELb0ELi128EEEEEEEEEvNT_6ParamsE$_ZN4cute3eso3ESOILb1ELb0EJNS_6LayoutINS_5tupleIJNS3_IJNS_1CILi8EEENS4_ILi1EEEEEENS4_ILi2EEEEEENS3_IJNS3_IJS6_NS4_ILi0EEEEEENS4_ILi8192EEEEEEEENS_10ViewEngineINS_8smem_ptrIPN7cutlass6half_tEEEEEEEC2ERKSE_RKSL_)
        /*c494*/ 	.word	0x00000000


	//----- nvinfo : EIATTR_FRAME_SIZE
	.align		4
.L_8398:
        /*c498*/ 	.byte	0x04, 0x11
        /*c49a*/ 	.short	(.L_8400 - .L_8399)
	.align		4
.L_8399:
        /*c49c*/ 	.word	index@($_ZN7cutlass13device_kernelIN5flash19enable_sm80_to_sm89INS1_16FlashAttnBwdSm80INS1_25CollectiveMainloopBwdSm80ILi2ELi2EN4cute5tupleIJNS5_1CILi128EEES8_NS7_ILi64EEEEEENS_6half_tEfNS_4arch4Sm80ELb0ELb0ELb1ELb1ELb1ELb0ELb0ELb0ELi2ELi4ELi4ELi4ELb0EEENS1_21CollectiveEpilogueBwdISA_SB_SD_Li256ELb1ELb0ELi2EEENS1_19SingleTileSchedulerILb1ELb0ELb0ELi128EEEEEEEEEvNT_6ParamsE$_ZN4cute3eso3ESOILb1ELb0EJNS_6LayoutINS_5tupleIJNS3_IJNS_1CILi8EEENS4_ILi1EEEEEENS4_ILi2EEEEEENS3_IJNS3_IJS6_NS4_ILi0EEEEEENS4_ILi64EEEEEEEEiEEC2ERKSE_RKi)
        /*c4a0*/ 	.word	0x00000000


	//----- nvinfo : EIATTR_FRAME_SIZE
	.align		4
.L_8400:
        /*c4a4*/ 	.byte	0x04, 0x11
        /*c4a6*/ 	.short	(.L_8402 - .L_8401)
	.align		4
.L_8401:
        /*c4a8*/ 	.word	index@($_ZN7cutlass13device_kernelIN5flash19enable_sm80_to_sm89INS1_16FlashAttnBwdSm80INS1_25CollectiveMainloopBwdSm80ILi2ELi2EN4cute5tupleIJNS5_1CILi128EEES8_NS7_ILi64EEEEEENS_6half_tEfNS_4arch4Sm80ELb0ELb0ELb1ELb1ELb1ELb0ELb0ELb0ELi2ELi4ELi4ELi4ELb0EEENS1_21CollectiveEpilogueBwdISA_SB_SD_Li256ELb1ELb0ELi2EEENS1_19SingleTileSchedulerILb1ELb0ELb0ELi128EEEEEEEEEvNT_6ParamsE$_ZN4cute3eso3ESOILb1ELb0EJNS_6LayoutINS_5tupleIJNS3_IJNS_1CILi8EEENS4_ILi1EEEEEENS4_ILi2EEEEEENS3_IJNS3_IJS6_NS4_ILi0EEEEEENS4_ILi64EEEEEEEENS_10ViewEngineIPN7cutlass6half_tEEEEEC2ERKSE_RKSJ_)
        /*c4ac*/ 	.word	0x00000000


	//----- nvinfo : EIATTR_FRAME_SIZE
	.align		4
.L_8402:
        /*c4b0*/ 	.byte	0x04, 0x11
        /*c4b2*/ 	.short	(.L_8404 - .L_8403)
	.align		4
.L_8403:
        /*c4b4*/ 	.word	index@($_ZN7cutlass13device_kernelIN5flash19enable_sm80_to_sm89INS1_16FlashAttnBwdSm80INS1_25CollectiveMainloopBwdSm80ILi2ELi2EN4cute5tupleIJNS5_1CILi128EEES8_NS7_ILi64EEEEEENS_6half_tEfNS_4arch4Sm80ELb0ELb0ELb1ELb1ELb1ELb0ELb0ELb0ELi2ELi4ELi4ELi4ELb0EEENS1_21CollectiveEpilogueBwdISA_SB_SD_Li256ELb1ELb0ELi2EEENS1_19SingleTileSchedulerILb1ELb0ELb0ELi128EEEEEEEEEvNT_6ParamsE$_ZN4cute3eso3ESOILb1ELb0EJNS_6LayoutINS_5tupleIJNS3_IJNS_1CILi8EEENS4_ILi1EEEEEENS4_ILi2EEEEEENS3_IJNS3_IJS6_NS4_ILi0EEEEEENS4_ILi4096EEEEEEEEiEEC2ERKSE_RKi)
        /*c4b8*/ 	.word	0x00000000


	//----- nvinfo : EIATTR_FRAME_SIZE
	.align		4
.L_8404:
        /*c4bc*/ 	.byte	0x04, 0x11
        /*c4be*/ 	.short	(.L_8406 - .L_8405)
	.align		4
.L_8405:
        /*c4c0*/ 	.word	index@($_ZN7cutlass13device_kernelIN5flash19enable_sm80_to_sm89INS1_16FlashAttnBwdSm80INS1_25CollectiveMainloopBwdSm80ILi2ELi2EN4cute5tupleIJNS5_1CILi128EEES8_NS7_ILi64EEEEEENS_6half_tEfNS_4arch4Sm80ELb0ELb0ELb1ELb1ELb1ELb0ELb0ELb0ELi2ELi4ELi4ELi4ELb0EEENS1_21CollectiveEpilogueBwdISA_SB_SD_Li256ELb1ELb0ELi2EEENS1_19SingleTileSchedulerILb1ELb0ELb0ELi128EEEEEEEEEvNT_6ParamsE$_ZN4cute3eso3ESOILb1ELb0EJNS_6LayoutINS_5tupleIJNS3_IJNS_1CILi8EEENS4_ILi1EEEEEENS4_ILi2EEEEEENS3_IJNS3_IJS6_NS4_ILi0EEEEEENS4_ILi4096EEEEEEEENS_10ViewEngineINS_8smem_ptrIPN7cutlass6half_tEEEEEEEC2ERKSE_RKSL_)
        /*c4c4*/ 	.word	0x00000000


	//----- nvinfo : EIATTR_FRAME_SIZE
	.align		4
.L_8406:
        /*c4c8*/ 	.byte	0x04, 0x11
        /*c4ca*/ 	.short	(.L_8408 - .L_8407)
	.align		4
.L_8407:
        /*c4cc*/ 	.word	index@($_ZN7cutlass13device_kernelIN5flash19enable_sm80_to_sm89INS1_16FlashAttnBwdSm80INS1_25CollectiveMainloopBwdSm80ILi2ELi2EN4cute5tupleIJNS5_1CILi128EEES8_NS7_ILi64EEEEEENS_6half_tEfNS_4arch4Sm80ELb0ELb0ELb1ELb1ELb1ELb0ELb0ELb0ELi2ELi4ELi4ELi4ELb0EEENS1_21CollectiveEpilogueBwdISA_SB_SD_Li256ELb1ELb0ELi2EEENS1_19SingleTileSchedulerILb1ELb0ELb0ELi128EEEEEEEEEvNT_6ParamsE$_ZN4cute3eso3ESOILb1ELb0EJNS_6LayoutINS_5tupleIJNS3_IJNS_1CILi8EEENS4_ILi1EEEEEENS3_IJNS4_ILi4EEEEEEEEENS3_IJNS3_IJS6_NS4_ILi0EEEEEENS3_IJS5_EEEEEEEENS_10ViewEngineIPN7cutlass6half_tEEEEEC2ERKSF_RKSK_)
        /*c4d0*/ 	.word	0x00000000


	//----- nvinfo : EIATTR_FRAME_SIZE
	.align		4
.L_8408:
        /*c4d4*/ 	.byte	0x04, 0x11
        /*c4d6*/ 	.short	(.L_8410 - .L_8409)
	.align		4
.L_8409:
        /*c4d8*/ 	.word	index@($_ZN7cutlass13device_kernelIN5flash19enable_sm80_to_sm89INS1_16FlashAttnBwdSm80INS1_25CollectiveMainloopBwdSm80ILi2ELi2EN4cute5tupleIJNS5_1CILi128EEES8_NS7_ILi64EEEEEENS_6half_tEfNS_4arch4Sm80ELb0ELb0ELb1ELb1ELb1ELb0ELb0ELb0ELi2ELi4ELi4ELi4ELb0EEENS1_21CollectiveEpilogueBwdISA_SB_SD_Li256ELb1ELb0ELi2EEENS1_19SingleTileSchedulerILb1ELb0ELb0ELi128EEEEEEEEEvNT_6ParamsE$_ZN4cute3eso3ESOILb1ELb0EJNS_6LayoutINS_5tupleIJNS3_IJNS_1CILi8EEENS4_ILi1EEEEEENS3_IJNS4_ILi4EEEEEEEEENS3_IJNS3_IJS6_NS4_ILi0EEEEEENS3_IJNS4_ILi2048EEEEEEEEEEENS_10ViewEngineINS_8smem_ptrIPN7cutlass6half_tEEEEEEEC2ERKSG_RKSN_)
        /*c4dc*/ 	.word	0x00000000


	//----- nvinfo : EIATTR_FRAME_SIZE
	.align		4
.L_8410:
        /*c4e0*/ 	.byte	0x04, 0x11
        /*c4e2*/ 	.short	(.L_8412 - .L_8411)
	.align		4
.L_8411:
        /*c4e4*/ 	.word	index@($_ZN7cutlass13device_kernelIN5flash19enable_sm80_to_sm89INS1_16FlashAttnBwdSm80INS1_25CollectiveMainloopBwdSm80ILi2ELi2EN4cute5tupleIJNS5_1CILi128EEES8_NS7_ILi64EEEEEENS_6half_tEfNS_4arch4Sm80ELb0ELb0ELb1ELb1ELb1ELb0ELb0ELb0ELi2ELi4ELi4ELi4ELb0EEENS1_21CollectiveEpilogueBwdISA_SB_SD_Li256ELb1ELb0ELi2EEENS1_19SingleTileSchedulerILb1ELb0ELb0ELi128EEEEEEEEEvNT_6ParamsE$_ZN4cute3eso3ESOILb1ELb0EJNS_6LayoutINS_5tupleIJNS3_IJNS_1CILi8EEENS4_ILi1EEEEEENS3_IJNS4_ILi2EEEEEEEEENS3_IJNS3_IJS6_NS4_ILi0EEEEEENS3_IJS5_EEEEEEEENS_10ViewEngineIPN7cutlass6half_tEEEEEC2ERKSF_RKSK_)
        /*c4e8*/ 	.word	0x00000000


	//----- nvinfo : EIATTR_FRAME_SIZE
	.align		4
.L_8412:
        /*c4ec*/ 	.byte	0x04, 0x11
        /*c4ee*/ 	.short	(.L_8414 - .L_8413)
	.align		4
.L_8413:
        /*c4f0*/ 	.word	index@($_ZN7cutlass13device_kernelIN5flash19enable_sm80_to_sm89INS1_16FlashAttnBwdSm80INS1_25CollectiveMainloopBwdSm80ILi2ELi2EN4cute5tupleIJNS5_1CILi128EEES8_NS7_ILi64EEEEEENS_6half_tEfNS_4arch4Sm80ELb0ELb0ELb1ELb1ELb1ELb0ELb0ELb0ELi2ELi4ELi4ELi4ELb0EEENS1_21CollectiveEpilogueBwdISA_SB_SD_Li256ELb1ELb0ELi2EEENS1_19SingleTileSchedulerILb1ELb0ELb0ELi128EEEEEEEEEvNT_6ParamsE$_ZN4cute3eso3ESOILb1ELb0EJNS_6LayoutINS_5tupleIJNS3_IJNS_1CILi8EEENS4_ILi1EEEEEENS3_IJNS4_ILi2EEEEEEEEENS3_IJNS3_IJS6_NS4_ILi0EEEEEENS3_IJNS4_ILi8192EEEEEEEEEEENS_10ViewEngineINS_8smem_ptrIPN7cutlass6half_tEEEEEEEC2ERKSG_RKSN_)
        /*c4f4*/ 	.word	0x00000000


	//----- nvinfo : EIATTR_FRAME_SIZE
	.align		4
.L_8414:
        /*c4f8*/ 	.byte	0x04, 0x11
        /*c4fa*/ 	.short	(.L_8416 - .L_8415)
	.align		4
.L_8415:
        /*c4fc*/ 	.word	index@($_ZN7cutlass13device_kernelIN5flash19enable_sm80_to_sm89INS1_16FlashAttnBwdSm80INS1_25CollectiveMainloopBwdSm80ILi2ELi2EN4cute5tupleIJNS5_1CILi128EEES8_NS7_ILi64EEEEEENS_6half_tEfNS_4arch4Sm80ELb0ELb0ELb1ELb1ELb1ELb0ELb0ELb0ELi2ELi4ELi4ELi4ELb0EEENS1_21CollectiveEpilogueBwdISA_SB_SD_Li256ELb1ELb0ELi2EEENS1_19SingleTileSchedulerILb1ELb0ELb0ELi128EEEEEEEEEvNT_6ParamsE$_ZN4cute3eso3ESOILb1ELb0EJNS_6LayoutINS_5tupleIJNS3_IJNS_1CILi8EEENS4_ILi1EEEEEENS3_IJNS4_ILi2EEEEEEEEENS3_IJNS3_IJS6_NS4_ILi0EEEEEENS3_IJNS4_ILi64EEEEEEEEEEENS_10ViewEngineIPN7cutlass6half_tEEEEEC2ERKSG_RKSL_)
        /*c500*/ 	.word	0x00000000


	//----- nvinfo : EIATTR_FRAME_SIZE
	.align		4
.L_8416:
        /*c504*/ 	.byte	0x04, 0x11
        /*c506*/ 	.short	(.L_8418 - .L_8417)
	.align		4
.L_8417:
        /*c508*/ 	.word	index@($_ZN7cutlass13device_kernelIN5flash19enable_sm80_to_sm89INS1_16FlashAttnBwdSm80INS1_25CollectiveMainloopBwdSm80ILi2ELi2EN4cute5tupleIJNS5_1CILi128EEES8_NS7_ILi64EEEEEENS_6half_tEfNS_4arch4Sm80ELb0ELb0ELb1ELb1ELb1ELb0ELb0ELb0ELi2ELi4ELi4ELi4ELb0EEENS1_21CollectiveEpilogueBwdISA_SB_SD_Li256ELb1ELb0ELi2EEENS1_19SingleTileSchedulerILb1ELb0ELb0ELi128EEEEEEEEEvNT_6ParamsE$_ZN4cute3eso3ESOILb1ELb0EJNS_6LayoutINS_5tupleIJNS3_IJNS_1CILi8EEENS4_ILi1EEEEEENS3_IJNS4_ILi2EEEEEEEEENS3_IJNS3_IJS6_NS4_ILi0EEEEEENS3_IJNS4_ILi4096EEEEEEEEEEENS_10ViewEngineINS_8smem_ptrIPN7cutlass6half_tEEEEEEEC2ERKSG_RKSN_)
        /*c50c*/ 	.word	0x00000000


	//----- nvinfo : EIATTR_FRAME_SIZE
	.align		4
.L_8418:
        /*c510*/ 	.byte	0x04, 0x11
        /*c512*/ 	.short	(.L_8420 - .L_8419)
	.align		4
.L_8419:
        /*c514*/ 	.word	index@($_ZN7cutlass13device_kernelIN5flash19enable_sm80_to_sm89INS1_16FlashAttnBwdSm80INS1_25CollectiveMainloopBwdSm80ILi2ELi2EN4cute5tupleIJNS5_1CILi128EEES8_NS7_ILi64EEEEEENS_6half_tEfNS_4arch4Sm80ELb0ELb0ELb1ELb1ELb1ELb0ELb0ELb0ELi2ELi4ELi4ELi4ELb0EEENS1_21CollectiveEpilogueBwdISA_SB_SD_Li256ELb1ELb0ELi2EEENS1_19SingleTileSchedulerILb1ELb0ELb0ELi128EEEEEEEEEvNT_6ParamsE$_ZN4cute3eso3ESOILb1ELb0EJNS_6LayoutINS_5tupleIJNS3_IJNS_1CILi8EEENS4_ILi1EEEEEEEEENS3_IJNS3_IJS6_NS4_ILi0EEEEEEEEEEEiEEC2ERKSC_RKi)
        /*c518*/ 	.word	0x00000000


	//----- nvinfo : EIATTR_FRAME_SIZE
	.align		4
.L_8420:
        /*c51c*/ 	.byte	0x04, 0x11
        /*c51e*/ 	.short	(.L_8422 - .L_8421)
	.align		4
.L_8421:
        /*c520*/ 	.word	index@($_ZN7cutlass13device_kernelIN5flash19enable_sm80_to_sm89INS1_16FlashAttnBwdSm80INS1_25CollectiveMainloopBwdSm80ILi2ELi2EN4cute5tupleIJNS5_1CILi128EEES8_NS7_ILi64EEEEEENS_6half_tEfNS_4arch4Sm80ELb0ELb0ELb1ELb1ELb1ELb0ELb0ELb0ELi2ELi4ELi4ELi4ELb0EEENS1_21CollectiveEpilogueBwdISA_SB_SD_Li256ELb1ELb0ELi2EEENS1_19SingleTileSchedulerILb1ELb0ELb0ELi128EEEEEEEEEvNT_6ParamsE$_ZN4cute3eso3ESOILb1ELb0EJNS_6LayoutINS_5tupleIJNS3_IJNS_1CILi8EEENS4_ILi1EEEEEEEEENS3_IJNS3_IJS6_NS4_ILi0EEEEEEEEEEENS_10ViewEngineIPN7cutlass6half_tEEEEEC2ERKSC_RKSH_)
        /*c524*/ 	.word	0x00000000


	//----- nvinfo : EIATTR_FRAME_SIZE
	.align		4
.L_8422:
        /*c528*/ 	.byte	0x04, 0x11
        /*c52a*/ 	.short	(.L_8424 - .L_8423)
	.align		4
.L_8423:
        /*c52c*/ 	.word	index@($_ZN7cutlass13device_kernelIN5flash19enable_sm80_to_sm89INS1_16FlashAttnBwdSm80INS1_25CollectiveMainloopBwdSm80ILi2ELi2EN4cute5tupleIJNS5_1CILi128EEES8_NS7_ILi64EEEEEENS_6half_tEfNS_4arch4Sm80ELb0ELb0ELb1ELb1ELb1ELb0ELb0ELb0ELi2ELi4ELi4ELi4ELb0EEENS1_21CollectiveEpilogueBwdISA_SB_SD_Li256ELb1ELb0ELi2EEENS1_19SingleTileSchedulerILb1ELb0ELb0ELi128EEEEEEEEEvNT_6ParamsE$_ZN4cute3eso3ESOILb1ELb0EJNS_6LayoutINS_5tupleIJNS3_IJNS_1CILi8EEENS4_ILi1EEEEEEEEENS3_IJNS3_IJS6_NS4_ILi0EEEEEEEEEEENS_10ViewEngineINS_8smem_ptrIPN7cutlass6half_tEEEEEEEC2ERKSC_RKSJ_)
        /*c530*/ 	.word	0x00000000


	//----- nvinfo : EIATTR_FRAME_SIZE
	.align		4
.L_8424:
        /*c534*/ 	.byte	0x04, 0x11
        /*c536*/ 	.short	(.L_8426 - .L_8425)
	.align		4
.L_8425:
        /*c538*/ 	.word	index@($_ZN7cutlass13device_kernelIN5flash19enable_sm80_to_sm89INS1_16FlashAttnBwdSm80INS1_25CollectiveMainloopBwdSm80ILi2ELi2EN4cute5tupleIJNS5_1CILi128EEES8_NS7_ILi64EEEEEENS_6half_tEfNS_4arch4Sm80ELb0ELb0ELb1ELb1ELb1ELb0ELb0ELb0ELi2ELi4ELi4ELi4ELb0EEENS1_21CollectiveEpilogueBwdISA_SB_SD_Li256ELb1ELb0ELi2EEENS1_19SingleTileSchedulerILb1ELb0ELb0ELi128EEEEEEEEEvNT_6ParamsE$_ZN4cute3eso3ESOILb1ELb0EJNS_6LayoutINS_5tupleIJNS3_IJNS_1CILi4EEENS4_ILi1EEEEEEEEENS3_IJNS3_IJS6_NS4_ILi0EEEEEEEEEEENS_10ViewEngineIPjEEEEC2ERKSC_RKSF_)
        /*c53c*/ 	.word	0x00000000


	//----- nvinfo : EIATTR_FRAME_SIZE
	.align		4
.L_8426:
        /*c540*/ 	.byte	0x04, 0x11
        /*c542*/ 	.short	(.L_8428 - .L_8427)
	.align		4
.L_8427:
        /*c544*/ 	.word	index@($_ZN7cutlass13device_kernelIN5flash19enable_sm80_to_sm89INS1_16FlashAttnBwdSm80INS1_25CollectiveMainloopBwdSm80ILi2ELi2EN4cute5tupleIJNS5_1CILi128EEES8_NS7_ILi64EEEEEENS_6half_tEfNS_4arch4Sm80ELb0ELb0ELb1ELb1ELb1ELb0ELb0ELb0ELi2ELi4ELi4ELi4ELb0EEENS1_21CollectiveEpilogueBwdISA_SB_SD_Li256ELb1ELb0ELi2EEENS1_19SingleTileSchedulerILb1ELb0ELb0ELi128EEEEEEEEEvNT_6ParamsE$_ZN4cute3eso3ESOILb1ELb0EJNS_6LayoutINS_5tupleIJNS3_IJNS_1CILi2EEES5_S5_EEES5_EEENS3_IJNS3_IJNS4_ILi1EEES5_NS4_ILi4EEEEEENS4_ILi8EEEEEEEEiEEC2ERKSD_RKi)
        /*c548*/ 	.word	0x00000000


	//----- nvinfo : EIATTR_FRAME_SIZE
	.align		4
.L_8428:
        /*c54c*/ 	.byte	0x04, 0x11
        /*c54e*/ 	.short	(.L_8430 - .L_8429)
	.align		4
.L_8429:
        /*c550*/ 	.word	index@($_ZN7cutlass13device_kernelIN5flash19enable_sm80_to_sm89INS1_16FlashAttnBwdSm80INS1_25CollectiveMainloopBwdSm80ILi2ELi2EN4cute5tupleIJNS5_1CILi128EEES8_NS7_ILi64EEEEEENS_6half_tEfNS_4arch4Sm80ELb0ELb0ELb1ELb1ELb1ELb0ELb0ELb0ELi2ELi4ELi4ELi4ELb0EEENS1_21CollectiveEpilogueBwdISA_SB_SD_Li256ELb1ELb0ELi2EEENS1_19SingleTileSchedulerILb1ELb0ELb0ELi128EEEEEEEEEvNT_6ParamsE$_ZN4cute3eso3ESOILb1ELb0EJNS_6LayoutINS_5tupleIJNS3_IJNS_1CILi2EEES5_S5_EEES5_EEENS3_IJNS3_IJNS4_ILi1EEES5_NS4_ILi4EEEEEENS4_ILi8EEEEEEEENS_10ViewEngineIPN7cutlass6half_tEEEEEC2ERKSD_RKSI_)
        /*c554*/ 	.word	0x00000000


	//----- nvinfo : EIATTR_FRAME_SIZE
	.align		4
.L_8430:
        /*c558*/ 	.byte	0x04, 0x11
        /*c55a*/ 	.short	(.L_8432 - .L_8431)
	.align		4
.L_8431:
        /*c55c*/ 	.word	index@($_ZN7cutlass13device_kernelIN5flash19enable_sm80_to_sm89INS1_16FlashAttnBwdSm80INS1_25CollectiveMainloopBwdSm80ILi2ELi2EN4cute5tupleIJNS5_1CILi128EEES8_NS7_ILi64EEEEEENS_6half_tEfNS_4arch4Sm80ELb0ELb0ELb1ELb1ELb1ELb0ELb0ELb0ELi2ELi4ELi4ELi4ELb0EEENS1_21CollectiveEpilogueBwdISA_SB_SD_Li256ELb1ELb0ELi2EEENS1_19SingleTileSchedulerILb1ELb0ELb0ELi128EEEEEEEEEvNT_6ParamsE$_ZN4cute3eso3ESOILb1ELb0EJNS_6LayoutINS_5tupleIJNS3_IJNS_1CILi2EEES5_S5_EEES5_EEENS3_IJNS3_IJNS4_ILi1EEES5_NS4_ILi4EEEEEENS4_ILi64EEEEEEEEiEEC2ERKSD_RKi)
        /*c560*/ 	.word	0x00000000


	//----- nvinfo : EIATTR_FRAME_SIZE
	.align		4
.L_8432:
        /*c564*/ 	.byte	0x04, 0x11
        /*c566*/ 	.short	(.L_8434 - .L_8433)
	.align		4
.L_8433:
        /*c568*/ 	.word	index@($_ZN7cutlass13device_kernelIN5flash19enable_sm80_to_sm89INS1_16FlashAttnBwdSm80INS1_25CollectiveMainloopBwdSm80ILi2ELi2EN4cute5tupleIJNS5_1CILi128EEES8_NS7_ILi64EEEEEENS_6half_tEfNS_4arch4Sm80ELb0ELb0ELb1ELb1ELb1ELb0ELb0ELb0ELi2ELi4ELi4ELi4ELb0EEENS1_21CollectiveEpilogueBwdISA_SB_SD_Li256ELb1ELb0ELi2EEENS1_19SingleTileSchedulerILb1ELb0ELb0ELi128EEEEEEEEEvNT_6ParamsE$_ZN4cute3eso3ESOILb1ELb0EJNS_6LayoutINS_5tupleIJNS3_IJNS_1CILi2EEES5_S5_EEES5_EEENS3_IJNS3_IJNS4_ILi1EEES5_NS4_ILi4EEEEEENS4_ILi64EEEEEEEENS_10ViewEngineIPN7cutlass6half_tEEEEEC2ERKSD_RKSI_)
        /*c56c*/ 	.word	0x00000000


	//----- nvinfo : EIATTR_FRAME_SIZE
	.align		4
.L_8434:
        /*c570*/ 	.byte	0x04, 0x11
        /*c572*/ 	.short	(.L_8436 - .L_8435)
	.align		4
.L_8435:
        /*c574*/ 	.word	index@($_ZN7cutlass13device_kernelIN5flash19enable_sm80_to_sm89INS1_16FlashAttnBwdSm80INS1_25CollectiveMainloopBwdSm80ILi2ELi2EN4cute5tupleIJNS5_1CILi128EEES8_NS7_ILi64EEEEEENS_6half_tEfNS_4arch4Sm80ELb0ELb0ELb1ELb1ELb1ELb0ELb0ELb0ELi2ELi4ELi4ELi4ELb0EEENS1_21CollectiveEpilogueBwdISA_SB_SD_Li256ELb1ELb0ELi2EEENS1_19SingleTileSchedulerILb1ELb0ELb0ELi128EEEEEEEEEvNT_6ParamsE$_ZN4cute3eso3ESOILb1ELb0EJNS_6LayoutINS_5tupleIJNS3_IJNS_1CILi2EEES5_S5_EEEEEENS3_IJNS3_IJNS4_ILi1EEES5_NS4_ILi4EEEEEEEEEEEiEEC2ERKSC_RKi)
        /*c578*/ 	.word	0x00000000


	//----- nvinfo : EIATTR_FRAME_SIZE
	.align		4
.L_8436:
        /*c57c*/ 	.byte	0x04, 0x11
        /*c57e*/ 	.short	(.L_8438 - .L_8437)
	.align		4
.L_8437:
        /*c580*/ 	.word	index@($_ZN7cutlass13device_kernelIN5flash19enable_sm80_to_sm89INS1_16FlashAttnBwdSm80INS1_25CollectiveMainloopBwdSm80ILi2ELi2EN4cute5tupleIJNS5_1CILi128EEES8_NS7_ILi64EEEEEENS_6half_tEfNS_4arch4Sm80ELb0ELb0ELb1ELb1ELb1ELb0ELb0ELb0ELi2ELi4ELi4ELi4ELb0EEENS1_21CollectiveEpilogueBwdISA_SB_SD_Li256ELb1ELb0ELi2EEENS1_19SingleTileSchedulerILb1ELb0ELb0ELi128EEEEEEEEEvNT_6ParamsE$_ZN4cute3eso3ESOILb1ELb0EJNS_6LayoutINS_5tupleIJNS3_IJNS_1CILi2EEES5_S5_EEEEEENS3_IJNS3_IJNS4_ILi1EEES5_NS4_ILi4EEEEEEEEEEENS_10ViewEngineIPN7cutlass6half_tEEEEEC2ERKSC_RKSH_)
        /*c584*/ 	.word	0x00000000


	//----- nvinfo : EIATTR_FRAME_SIZE
	.align		4
.L_8438:
        /*c588*/ 	.byte	0x04, 0x11
        /*c58a*/ 	.short	(.L_8440 - .L_8439)
	.align		4
.L_8439:
        /*c58c*/ 	.word	index@($_ZN7cutlass13device_kernelIN5flash19enable_sm80_to_sm89INS1_16FlashAttnBwdSm80INS1_25CollectiveMainloopBwdSm80ILi2ELi2EN4cute5tupleIJNS5_1CILi128EEES8_NS7_ILi64EEEEEENS_6half_tEfNS_4arch4Sm80ELb0ELb0ELb1ELb1ELb1ELb0ELb0ELb0ELi2ELi4ELi4ELi4ELb0EEENS1_21CollectiveEpilogueBwdISA_SB_SD_Li256ELb1ELb0ELi2EEENS1_19SingleTileSchedulerILb1ELb0ELb0ELi128EEEEEEEEEvNT_6ParamsE$_ZN4cute3eso3ESOILb1ELb0EJNS_6LayoutINS_5tupleIJNS3_IJNS_1CILi2EEES5_EEES6_EEENS3_IJNS3_IJNS4_ILi1EEES5_EEENS3_IJNS4_ILi32EEENS4_ILi64EEEEEEEEEEEiEEC2ERKSE_RKi)
        /*c590*/ 	.word	0x00000000


	//----- nvinfo : EIATTR_FRAME_SIZE
	.align		4
.L_8440:
        /*c594*/ 	.byte	0x04, 0x11
        /*c596*/ 	.short	(.L_8442 - .L_8441)
	.align		4
.L_8441:
        /*c598*/ 	.word	index@($_ZN7cutlass13device_kernelIN5flash19enable_sm80_to_sm89INS1_16FlashAttnBwdSm80INS1_25CollectiveMainloopBwdSm80ILi2ELi2EN4cute5tupleIJNS5_1CILi128EEES8_NS7_ILi64EEEEEENS_6half_tEfNS_4arch4Sm80ELb0ELb0ELb1ELb1ELb1ELb0ELb0ELb0ELi2ELi4ELi4ELi4ELb0EEENS1_21CollectiveEpilogueBwdISA_SB_SD_Li256ELb1ELb0ELi2EEENS1_19SingleTileSchedulerILb1ELb0ELb0ELi128EEEEEEEEEvNT_6ParamsE$_ZN4cute3eso3ESOILb1ELb0EJNS_6LayoutINS_5tupleIJNS3_IJNS_1CILi2EEES5_EEES6_EEENS3_IJNS3_IJNS4_ILi1EEES5_EEENS3_IJNS4_ILi32EEENS4_ILi64EEEEEEEEEEENS_10ViewEngineIPN7cutlass6half_tEEEEEC2ERKSE_RKSJ_)
        /*c59c*/ 	.word	0x00000000


	//----- nvinfo : EIATTR_FRAME_SIZE
	.align		4
.L_8442:
        /*c5a0*/ 	.byte	0x04, 0x11
        /*c5a2*/ 	.short	(.L_8444 - .L_8443)
	.align		4
.L_8443:
        /*c5a4*/ 	.word	index@($_ZN7cutlass13device_kernelIN5flash19enable_sm80_to_sm89INS1_16FlashAttnBwdSm80INS1_25CollectiveMainloopBwdSm80ILi2ELi2EN4cute5tupleIJNS5_1CILi128EEES8_NS7_ILi64EEEEEENS_6half_tEfNS_4arch4Sm80ELb0ELb0ELb1ELb1ELb1ELb0ELb0ELb0ELi2ELi4ELi4ELi4ELb0EEENS1_21CollectiveEpilogueBwdISA_SB_SD_Li256ELb1ELb0ELi2EEENS1_19SingleTileSchedulerILb1ELb0ELb0ELi128EEEEEEEEEvNT_6ParamsE$_ZN4cute3eso3ESOILb1ELb0EJNS_6LayoutINS_5tupleIJNS3_IJNS_1CILi2EEES5_EEENS4_ILi8EEEEEENS3_IJNS3_IJNS4_ILi1EEES5_EEENS4_ILi4EEEEEEEEiEEC2ERKSD_RKi)
        /*c5a8*/ 	.word	0x00000000


	//----- nvinfo : EIATTR_FRAME_SIZE
	.align		4
.L_8444:
        /*c5ac*/ 	.byte	0x04, 0x11
        /*c5ae*/ 	.short	(.L_8446 - .L_8445)
	.align		4
.L_8445:
        /*c5b0*/ 	.word	index@($_ZN7cutlass13device_kernelIN5flash19enable_sm80_to_sm89INS1_16FlashAttnBwdSm80INS1_25CollectiveMainloopBwdSm80ILi2ELi2EN4cute5tupleIJNS5_1CILi128EEES8_NS7_ILi64EEEEEENS_6half_tEfNS_4arch4Sm80ELb0ELb0ELb1ELb1ELb1ELb0ELb0ELb0ELi2ELi4ELi4ELi4ELb0EEENS1_21CollectiveEpilogueBwdISA_SB_SD_Li256ELb1ELb0ELi2EEENS1_19SingleTileSchedulerILb1ELb0ELb0ELi128EEEEEEEEEvNT_6ParamsE$_ZN4cute3eso3ESOILb1ELb0EJNS_6LayoutINS_5tupleIJNS3_IJNS_1CILi2EEES5_EEENS4_ILi8EEEEEENS3_IJNS3_IJNS4_ILi1EEES5_EEENS4_ILi4EEEEEEEENS_10ViewEngineIPN7cutlass6half_tEEEEEC2ERKSD_RKSI_)
        /*c5b4*/ 	.word	0x00000000


	//----- nvinfo : EIATTR_FRAME_SIZE
	.align		4
.L_8446:
        /*c5b8*/ 	.byte	0x04, 0x11
        /*c5ba*/ 	.short	(.L_8448 - .L_8447)
	.align		4
.L_8447:
        /*c5bc*/ 	.word	index@($_ZN7cutlass13device_kernelIN5flash19enable_sm80_to_sm89INS1_16FlashAttnBwdSm80INS1_25CollectiveMainloopBwdSm80ILi2ELi2EN4cute5tupleIJNS5_1CILi128EEES8_NS7_ILi64EEEEEENS_6half_tEfNS_4arch4Sm80ELb0ELb0ELb1ELb1ELb1ELb0ELb0ELb0ELi2ELi4ELi4ELi4ELb0EEENS1_21CollectiveEpilogueBwdISA_SB_SD_Li256ELb1ELb0ELi2EEENS1_19SingleTileSchedulerILb1ELb0ELb0ELi128EEEEEEEEEvNT_6ParamsE$_ZN4cute3eso3ESOILb1ELb0EJNS_6LayoutINS_5tupleIJNS3_IJNS_1CILi2EEES5_EEENS3_IJS5_NS4_ILi8EEEEEEEEENS3_IJNS3_IJS5_NS4_ILi4EEEEEENS3_IJNS4_ILi1EEES7_EEEEEEEENS_10ViewEngineIPfEEEEC2ERKSF_RKSI_)
        /*c5c0*/ 	.word	0x00000000


	//----- nvinfo : EIATTR_FRAME_SIZE
	.align		4
.L_8448:
        /*c5c4*/ 	.byte	0x04, 0x11
        /*c5c6*/ 	.short	(.L_8450 - .L_8449)
	.align		4
.L_8449:
        /*c5c8*/ 	.word	index@($_ZN7cutlass13device_kernelIN5flash19enable_sm80_to_sm89INS1_16FlashAttnBwdSm80INS1_25CollectiveMainloopBwdSm80ILi2ELi2EN4cute5tupleIJNS5_1CILi128EEES8_NS7_ILi64EEEEEENS_6half_tEfNS_4arch4Sm80ELb0ELb0ELb1ELb1ELb1ELb0ELb0ELb0ELi2ELi4ELi4ELi4ELb0EEENS1_21CollectiveEpilogueBwdISA_SB_SD_Li256ELb1ELb0ELi2EEENS1_19SingleTileSchedulerILb1ELb0ELb0ELi128EEEEEEEEEvNT_6ParamsE$_ZN4cute3eso3ESOILb1ELb0EJNS_6LayoutINS_5tupleIJNS3_IJNS_1CILi2EEES5_EEEEEENS3_IJNS3_IJNS4_ILi8EEENS4_ILi64EEEEEEEEEEEiEEC2ERKSC_RKi)
        /*c5cc*/ 	.word	0x00000000


	//----- nvinfo : EIATTR_FRAME_SIZE
	.align		4
.L_8450:
        /*c5d0*/ 	.byte	0x04, 0x11
        /*c5d2*/ 	.short	(.L_8452 - .L_8451)
	.align		4
.L_8451:
        /*c5d4*/ 	.word	index@($_ZN7cutlass13device_kernelIN5flash19enable_sm80_to_sm89INS1_16FlashAttnBwdSm80INS1_25CollectiveMainloopBwdSm80ILi2ELi2EN4cute5tupleIJNS5_1CILi128EEES8_NS7_ILi64EEEEEENS_6half_tEfNS_4arch4Sm80ELb0ELb0ELb1ELb1ELb1ELb0ELb0ELb0ELi2ELi4ELi4ELi4ELb0EEENS1_21CollectiveEpilogueBwdISA_SB_SD_Li256ELb1ELb0ELi2EEENS1_19SingleTileSchedulerILb1ELb0ELb0ELi128EEEEEEEEEvNT_6ParamsE$_ZN4cute3eso3ESOILb1ELb0EJNS_6LayoutINS_5tupleIJNS3_IJNS_1CILi2EEES5_EEEEEENS3_IJNS3_IJNS4_ILi8EEENS4_ILi64EEEEEEEEEEENS_10ViewEngineINS_8smem_ptrIPfEEEEEEC2ERKSC_RKSH_)
        /*c5d8*/ 	.word	0x00000000


	//----- nvinfo : EIATTR_FRAME_SIZE
	.align		4
.L_8452:
        /*c5dc*/ 	.byte	0x04, 0x11
        /*c5de*/ 	.short	(.L_8454 - .L_8453)
	.align		4
.L_8453:
        /*c5e0*/ 	.word	index@($_ZN7cutlass13device_kernelIN5flash19enable_sm80_to_sm89INS1_16FlashAttnBwdSm80INS1_25CollectiveMainloopBwdSm80ILi2ELi2EN4cute5tupleIJNS5_1CILi128EEES8_NS7_ILi64EEEEEENS_6half_tEfNS_4arch4Sm80ELb0ELb0ELb1ELb1ELb1ELb0ELb0ELb0ELi2ELi4ELi4ELi4ELb0EEENS1_21CollectiveEpilogueBwdISA_SB_SD_Li256ELb1ELb0ELi2EEENS1_19SingleTileSchedulerILb1ELb0ELb0ELi128EEEEEEEEEvNT_6ParamsE$_ZN4cute3eso3ESOILb1ELb0EJNS_6LayoutINS_5tupleIJNS3_IJNS_1CILi2EEES5_EEEEEENS3_IJNS3_IJNS4_ILi1EEES5_EEEEEEEEiEEC2ERKSB_RKi)
        /*c5e4*/ 	.word	0x00000000


	//----- nvinfo : EIATTR_FRAME_SIZE
	.align		4
.L_8454:
        /*c5e8*/ 	.byte	0x04, 0x11
        /*c5ea*/ 	.short	(.L_8456 - .L_8455)
	.align		4
.L_8455:
        /*c5ec*/ 	.word	index@($_ZN7cutlass13device_kernelIN5flash19enable_sm80_to_sm89INS1_16FlashAttnBwdSm80INS1_25CollectiveMainloopBwdSm80ILi2ELi2EN4cute5tupleIJNS5_1CILi128EEES8_NS7_ILi64EEEEEENS_6half_tEfNS_4arch4Sm80ELb0ELb0ELb1ELb1ELb1ELb0ELb0ELb0ELi2ELi4ELi4ELi4ELb0EEENS1_21CollectiveEpilogueBwdISA_SB_SD_Li256ELb1ELb0ELi2EEENS1_19SingleTileSchedulerILb1ELb0ELb0ELi128EEEEEEEEEvNT_6ParamsE$_ZN4cute3eso3ESOILb1ELb0EJNS_6LayoutINS_5tupleIJNS3_IJNS_1CILi2EEES5_EEEEEENS3_IJNS3_IJNS4_ILi1EEES5_EEEEEEEENS_10ViewEngineIPfEEEEC2ERKSB_RKSE_)
        /*c5f0*/ 	.word	0x00000000


	//----- nvinfo : EIATTR_FRAME_SIZE
	.align		4
.L_8456:
        /*c5f4*/ 	.byte	0x04, 0x11
        /*c5f6*/ 	.short	(.L_8458 - .L_8457)
	.align		4
.L_8457:
        /*c5f8*/ 	.word	index@($_ZN7cutlass13device_kernelIN5flash19enable_sm80_to_sm89INS1_16FlashAttnBwdSm80INS1_25CollectiveMainloopBwdSm80ILi2ELi2EN4cute5tupleIJNS5_1CILi128EEES8_NS7_ILi64EEEEEENS_6half_tEfNS_4arch4Sm80ELb0ELb0ELb1ELb1ELb1ELb0ELb0ELb0ELi2ELi4ELi4ELi4ELb0EEENS1_21CollectiveEpilogueBwdISA_SB_SD_Li256ELb1ELb0ELi2EEENS1_19SingleTileSchedulerILb1ELb0ELb0ELi128EEEEEEEEEvNT_6ParamsE$_ZN4cute3eso3ESOILb1ELb0EJNS_6LayoutINS_5tupleIJNS3_IJNS_1CILi2EEES5_EEEEEENS3_IJNS3_IJNS4_ILi1EEES5_EEEEEEEENS_10ViewEngineIPN7cutlass6half_tEEEEEC2ERKSB_RKSG_)
        /*c5fc*/ 	.word	0x00000000


	//----- nvinfo : EIATTR_FRAME_SIZE
	.align		4
.L_8458:
        /*c600*/ 	.byte	0x04, 0x11
        /*c602*/ 	.short	(.L_8460 - .L_8459)
	.align		4
.L_8459:
        /*c604*/ 	.word	index@($_ZN7cutlass13device_kernelIN5flash19enable_sm80_to_sm89INS1_16FlashAttnBwdSm80INS1_25CollectiveMainloopBwdSm80ILi2ELi2EN4cute5tupleIJNS5_1CILi128EEES8_NS7_ILi64EEEEEENS_6half_tEfNS_4arch4Sm80ELb0ELb0ELb1ELb1ELb1ELb0ELb0ELb0ELi2ELi4ELi4ELi4ELb0EEENS1_21CollectiveEpilogueBwdISA_SB_SD_Li256ELb1ELb0ELi2EEENS1_19SingleTileSchedulerILb1ELb0ELb0ELi128EEEEEEEEEvNT_6ParamsE$_ZN4cute3eso3ESOILb1ELb0EJNS_6LayoutINS_5tupleIJNS3_IJNS_1CILi2EEES5_EEEEEENS3_IJNS3_IJNS4_ILi1EEES5_EEEEEEEENS_10ViewEngineIPKfEEEEC2ERKSB_RKSF_)
        /*c608*/ 	.word	0x00000000


	//----- nvinfo : EIATTR_FRAME_SIZE
	.align		4
.L_8460:
        /*c60c*/ 	.byte	0x04, 0x11
        /*c60e*/ 	.short	(.L_8462 - .L_8461)
	.align		4
.L_8461:
        /*c610*/ 	.word	index@($_ZN7cutlass13device_kernelIN5flash19enable_sm80_to_sm89INS1_16FlashAttnBwdSm80INS1_25CollectiveMainloopBwdSm80ILi2ELi2EN4cute5tupleIJNS5_1CILi128EEES8_NS7_ILi64EEEEEENS_6half_tEfNS_4arch4Sm80ELb0ELb0ELb1ELb1ELb1ELb0ELb0ELb0ELi2ELi4ELi4ELi4ELb0EEENS1_21CollectiveEpilogueBwdISA_SB_SD_Li256ELb1ELb0ELi2EEENS1_19SingleTileSchedulerILb1ELb0ELb0ELi128EEEEEEEEEvNT_6ParamsE$_ZN4cute3eso3ESOILb1ELb0EJNS_6LayoutINS_5tupleIJNS3_IJNS_1CILi1EEES5_EEEEEENS3_IJNS3_IJS5_NS4_ILi0EEEEEEEEEEENS_10ViewEngineINS_8smem_ptrIPN7cutlass9uint128_tEEEEEEEC2ERKSB_RKSI_)
        /*c614*/ 	.word	0x00000000


	//----- nvinfo : EIATTR_FRAME_SIZE
	.align		4
.L_8462:
        /*c618*/ 	.byte	0x04, 0x11
        /*c61a*/ 	.short	(.L_8464 - .L_8463)
	.align		4
.L_8463:
        /*c61c*/ 	.word	index@($_ZN7cutlass13device_kernelIN5flash19enable_sm80_to_sm89INS1_16FlashAttnBwdSm80INS1_25CollectiveMainloopBwdSm80ILi2ELi2EN4cute5tupleIJNS5_1CILi128EEES8_NS7_ILi64EEEEEENS_6half_tEfNS_4arch4Sm80ELb0ELb0ELb1ELb1ELb1ELb0ELb0ELb0ELi2ELi4ELi4ELi4ELb0EEENS1_21CollectiveEpilogueBwdISA_SB_SD_Li256ELb1ELb0ELi2EEENS1_19SingleTileSchedulerILb1ELb0ELb0ELi128EEEEEEEEEvNT_6ParamsE$_ZN4cute3eso3ESOILb1ELb0EJNS_6LayoutINS_5tupleIJNS3_IJNS_1CILi1EEENS4_ILi2EEES6_EEEEEENS3_IJNS3_IJS5_S5_S6_EEEEEEEENS_10ViewEngineIPjEEEEC2ERKSB_RKSE_)
        /*c620*/ 	.word	0x00000000


	//----- nvinfo : EIATTR_FRAME_SIZE
	.align		4
.L_8464:
        /*c624*/ 	.byte	0x04, 0x11
        /*c626*/ 	.short	(.L_8466 - .L_8465)
	.align		4
.L_8465:
        /*c628*/ 	.word	index@($_ZN7cutlass13device_kernelIN5flash19enable_sm80_to_sm89INS1_16FlashAttnBwdSm80INS1_25CollectiveMainloopBwdSm80ILi2ELi2EN4cute5tupleIJNS5_1CILi128EEES8_NS7_ILi64EEEEEENS_6half_tEfNS_4arch4Sm80ELb0ELb0ELb1ELb1ELb1ELb0ELb0ELb0ELi2ELi4ELi4ELi4ELb0EEENS1_21CollectiveEpilogueBwdISA_SB_SD_Li256ELb1ELb0ELi2EEENS1_19SingleTileSchedulerILb1ELb0ELb0ELi128EEEEEEEEEvNT_6ParamsE$_ZN4cute3eso3ESOILb1ELb0EJNS_6LayoutINS_5tupleIJNS3_IJNS_1CILi1EEENS4_ILi2EEEEEES6_NS4_ILi8EEEEEENS3_IJNS3_IJS5_S5_EEES6_NS4_ILi4EEEEEEEENS_10ViewEngineIPN7cutlass5ArrayINSF_6half_tELi2ELb0EEEEEEEC2ERKSD_RKSK_)
        /*c62c*/ 	.word	0x00000000


	//----- nvinfo : EIATTR_FRAME_SIZE
	.align		4
.L_8466:
        /*c630*/ 	.byte	0x04, 0x11
        /*c632*/ 	.short	(.L_8468 - .L_8467)
	.align		4
.L_8467:
        /*c634*/ 	.word	index@($_ZN7cutlass13device_kernelIN5flash19enable_sm80_to_sm89INS1_16FlashAttnBwdSm80INS1_25CollectiveMainloopBwdSm80ILi2ELi2EN4cute5tupleIJNS5_1CILi128EEES8_NS7_ILi64EEEEEENS_6half_tEfNS_4arch4Sm80ELb0ELb0ELb1ELb1ELb1ELb0ELb0ELb0ELi2ELi4ELi4ELi4ELb0EEENS1_21CollectiveEpilogueBwdISA_SB_SD_Li256ELb1ELb0ELi2EEENS1_19SingleTileSchedulerILb1ELb0ELb0ELi128EEEEEEEEEvNT_6ParamsE$_ZN4cute3eso3ESOILb1ELb0EJNS_6LayoutINS_5tupleIJNS3_IJNS_1CILi1EEENS4_ILi2EEEEEES6_NS4_ILi8EEEEEENS3_IJNS3_IJS5_S5_EEES6_NS4_ILi4EEEEEEEENS_10ViewEngineIPKN7cutlass5ArrayIfLi2ELb1EEEEEEEC2ERKSD_RKSK_)
        /*c638*/ 	.word	0x00000000


	//----- nvinfo : EIATTR_FRAME_SIZE
	.align		4
.L_8468:
        /*c63c*/ 	.byte	0x04, 0x11
        /*c63e*/ 	.short	(.L_8470 - .L_8469)
	.align		4
.L_8469:
        /*c640*/ 	.word	index@($_ZN7cutlass13device_kernelIN5flash19enable_sm80_to_sm89INS1_16FlashAttnBwdSm80INS1_25CollectiveMainloopBwdSm80ILi2ELi2EN4cute5tupleIJNS5_1CILi128EEES8_NS7_ILi64EEEEEENS_6half_tEfNS_4arch4Sm80ELb0ELb0ELb1ELb1ELb1ELb0ELb0ELb0ELi2ELi4ELi4ELi4ELb0EEENS1_21CollectiveEpilogueBwdISA_SB_SD_Li256ELb1ELb0ELi2EEENS1_19SingleTileSchedulerILb1ELb0ELb0ELi128EEEEEEEEEvNT_6ParamsE$_ZN4cute3eso3ESOILb1ELb0EJNS_6LayoutINS_5tupleIJNS3_IJNS_1CILi1EEENS4_ILi2EEEEEEEEENS3_IJNS3_IJS5_S5_EEEEEEEENS_10ViewEngineIPjEEEEC2ERKSB_RKSE_)
        /*c644*/ 	.word	0x00000000


	//----- nvinfo : EIATTR_FRAME_SIZE
	.align		4
.L_8470:
        /*c648*/ 	.byte	0x04, 0x11
        /*c64a*/ 	.short	(.L_8472 - .L_8471)
	.align		4
.L_8471:
        /*c64c*/ 	.word	index@($_ZN7cutlass13device_kernelIN5flash19enable_sm80_to_sm89INS1_16FlashAttnBwdSm80INS1_25CollectiveMainloopBwdSm80ILi2ELi2EN4cute5tupleIJNS5_1CILi128EEES8_NS7_ILi64EEEEEENS_6half_tEfNS_4arch4Sm80ELb0ELb0ELb1ELb1ELb1ELb0ELb0ELb0ELi2ELi4ELi4ELi4ELb0EEENS1_21CollectiveEpilogueBwdISA_SB_SD_Li256ELb1ELb0ELi2EEENS1_19SingleTileSchedulerILb1ELb0ELb0ELi128EEEEEEEEEvNT_6ParamsE$_ZN4cute3eso3ESOILb1ELb0EJNS_6LayoutINS_5tupleIJNS3_IJNS_1CILi1EEENS3_IJNS4_ILi4EEENS4_ILi2EEEEEEEEES7_S6_EEENS3_IJNS3_IJNS4_ILi0EEENS3_IJS5_NS4_ILi8EEEEEEEEES6_NS4_ILi16EEEEEEEENS_10ViewEngineIPN7cutlass6half_tEEEEEC2ERKSH_RKSM_)
        /*c650*/ 	.word	0x00000000


	//----- nvinfo : EIATTR_FRAME_SIZE
	.align		4
.L_8472:
        /*c654*/ 	.byte	0x04, 0x11
        /*c656*/ 	.short	(.L_8474 - .L_8473)
	.align		4
.L_8473:
        /*c658*/ 	.word	index@($_ZN7cutlass13device_kernelIN5flash19enable_sm80_to_sm89INS1_16FlashAttnBwdSm80INS1_25CollectiveMainloopBwdSm80ILi2ELi2EN4cute5tupleIJNS5_1CILi128EEES8_NS7_ILi64EEEEEENS_6half_tEfNS_4arch4Sm80ELb0ELb0ELb1ELb1ELb1ELb0ELb0ELb0ELi2ELi4ELi4ELi4ELb0EEENS1_21CollectiveEpilogueBwdISA_SB_SD_Li256ELb1ELb0ELi2EEENS1_19SingleTileSchedulerILb1ELb0ELb0ELi128EEEEEEEEEvNT_6ParamsE$_ZN4cute3eso3ESOILb1ELb0EJNS_6LayoutINS_5tupleIJNS3_IJNS_1CILi1EEENS3_IJNS4_ILi2EEES6_EEEEEES6_NS4_ILi4EEEEEENS3_IJNS3_IJNS4_ILi0EEENS3_IJS5_S9_EEEEEES6_NS4_ILi8EEEEEEEENS_10ViewEngineIPjEEEEC2ERKSG_RKSJ_)
        /*c65c*/ 	.word	0x00000000


	//----- nvinfo : EIATTR_FRAME_SIZE
	.align		4
.L_8474:
        /*c660*/ 	.byte	0x04, 0x11
        /*c662*/ 	.short	(.L_8476 - .L_8475)
	.align		4
.L_8475:
        /*c664*/ 	.word	index@($_ZN7cutlass13device_kernelIN5flash19enable_sm80_to_sm89INS1_16FlashAttnBwdSm80INS1_25CollectiveMainloopBwdSm80ILi2ELi2EN4cute5tupleIJNS5_1CILi128EEES8_NS7_ILi64EEEEEENS_6half_tEfNS_4arch4Sm80ELb0ELb0ELb1ELb1ELb1ELb0ELb0ELb0ELi2ELi4ELi4ELi4ELb0EEENS1_21CollectiveEpilogueBwdISA_SB_SD_Li256ELb1ELb0ELi2EEENS1_19SingleTileSchedulerILb1ELb0ELb0ELi128EEEEEEEEEvNT_6ParamsE$_ZN4cute3eso3ESOILb1ELb0EJNS_6LayoutINS_5tupleIJNS3_IJNS3_IJNS_1CILi8EEENS4_ILi1EEEEEES6_EEENS3_IJNS3_IJS6_S6_EEENS4_ILi4EEEEEEEEENS3_IJNS3_IJNS3_IJS6_NS4_ILi0EEEEEESD_EEENS3_IJNS3_IJSD_SD_EEES5_EEEEEEEENS_10ViewEngineIPN7cutlass6half_tEEEEEC2ERKSJ_RKSO_)
        /*c668*/ 	.word	0x00000000


	//----- nvinfo : EIATTR_FRAME_SIZE
	.align		4
.L_8476:
        /*c66c*/ 	.byte	0x04, 0x11
        /*c66e*/ 	.short	(.L_8478 - .L_8477)
	.align		4
.L_8477:
        /*c670*/ 	.word	index@($_ZN7cutlass13device_kernelIN5flash19enable_sm80_to_sm89INS1_16FlashAttnBwdSm80INS1_25CollectiveMainloopBwdSm80ILi2ELi2EN4cute5tupleIJNS5_1CILi128EEES8_NS7_ILi64EEEEEENS_6half_tEfNS_4arch4Sm80ELb0ELb0ELb1ELb1ELb1ELb0ELb0ELb0ELi2ELi4ELi4ELi4ELb0EEENS1_21CollectiveEpilogueBwdISA_SB_SD_Li256ELb1ELb0ELi2EEENS1_19SingleTileSchedulerILb1ELb0ELb0ELi128EEEEEEEEEvNT_6ParamsE$_ZN4cute3eso3ESOILb1ELb0EJNS_6LayoutINS_5tupleIJNS3_IJNS3_IJNS_1CILi8EEENS4_ILi1EEEEEES6_EEENS3_IJNS3_IJS6_S6_EEENS4_ILi4EEEEEEEEENS3_IJNS3_IJNS3_IJS6_NS4_ILi0EEEEEESD_EEENS3_IJNS3_IJSD_SD_EEENS4_ILi2048EEEEEEEEEEENS_10ViewEngineINS_8smem_ptrIPN7cutlass6half_tEEEEEEEC2ERKSK_RKSR_)
        /*c674*/ 	.word	0x00000000


	//----- nvinfo : EIATTR_FRAME_SIZE
	.align		4
.L_8478:
        /*c678*/ 	.byte	0x04, 0x11
        /*c67a*/ 	.short	(.L_8480 - .L_8479)
	.align		4
.L_8479:
        /*c67c*/ 	.word	index@($_ZN7cutlass13device_kernelIN5flash19enable_sm80_to_sm89INS1_16FlashAttnBwdSm80INS1_25CollectiveMainloopBwdSm80ILi2ELi2EN4cute5tupleIJNS5_1CILi128EEES8_NS7_ILi64EEEEEENS_6half_tEfNS_4arch4Sm80ELb0ELb0ELb1ELb1ELb1ELb0ELb0ELb0ELi2ELi4ELi4ELi4ELb0EEENS1_21CollectiveEpilogueBwdISA_SB_SD_Li256ELb1ELb0ELi2EEENS1_19SingleTileSchedulerILb1ELb0ELb0ELi128EEEEEEEEEvNT_6ParamsE$_ZN4cute3eso3ESOILb1ELb0EJNS_6LayoutINS_5tupleIJNS3_IJNS3_IJNS_1CILi8EEENS4_ILi1EEEEEES6_EEENS3_IJNS3_IJS6_S6_EEENS4_ILi2EEEEEEEEENS3_IJNS3_IJNS3_IJS6_NS4_ILi0EEEEEESD_EEENS3_IJNS3_IJSD_SD_EEES5_EEEEEEEENS_10ViewEngineIPN7cutlass6half_tEEEEEC2ERKSJ_RKSO_)
        /*c680*/ 	.word	0x00000000


	//----- nvinfo : EIATTR_FRAME_SIZE
	.align		4
.L_8480:
        /*c684*/ 	.byte	0x04, 0x11
        /*c686*/ 	.short	(.L_8482 - .L_8481)
	.align		4
.L_8481:
        /*c688*/ 	.word	index@($_ZN7cutlass13device_kernelIN5flash19enable_sm80_to_sm89INS1_16FlashAttnBwdSm80INS1_25CollectiveMainloopBwdSm80ILi2ELi2EN4cute5tupleIJNS5_1CILi128EEES8_NS7_ILi64EEEEEENS_6half_tEfNS_4arch4Sm80ELb0ELb0ELb1ELb1ELb1ELb0ELb0ELb0ELi2ELi4ELi4ELi4ELb0EEENS1_21CollectiveEpilogueBwdISA_SB_SD_Li256ELb1ELb0ELi2EEENS1_19SingleTileSchedulerILb1ELb0ELb0ELi128EEEEEEEEEvNT_6ParamsE$_ZN4cute3eso3ESOILb1ELb0EJNS_6LayoutINS_5tupleIJNS3_IJNS3_IJNS_1CILi8EEENS4_ILi1EEEEEES6_EEENS3_IJNS3_IJS6_S6_EEENS4_ILi2EEEEEEEEENS3_IJNS3_IJNS3_IJS6_NS4_ILi0EEEEEESD_EEENS3_IJNS3_IJSD_SD_EEENS4_ILi8192EEEEEEEEEEENS_10ViewEngineINS_8smem_ptrIPN7cutlass6half_tEEEEEEEC2ERKSK_RKSR_)
        /*c68c*/ 	.word	0x00000000


	//----- nvinfo : EIATTR_FRAME_SIZE
	.align		4
.L_8482:
        /*c690*/ 	.byte	0x04, 0x11
        /*c692*/ 	.short	(.L_8484 - .L_8483)
	.align		4
.L_8483:
        /*c694*/ 	.word	index@($_ZN7cutlass13device_kernelIN5flash19enable_sm80_to_sm89INS1_16FlashAttnBwdSm80INS1_25CollectiveMainloopBwdSm80ILi2ELi2EN4cute5tupleIJNS5_1CILi128EEES8_NS7_ILi64EEEEEENS_6half_tEfNS_4arch4Sm80ELb0ELb0ELb1ELb1ELb1ELb0ELb0ELb0ELi2ELi4ELi4ELi4ELb0EEENS1_21CollectiveEpilogueBwdISA_SB_SD_Li256ELb1ELb0ELi2EEENS1_19SingleTileSchedulerILb1ELb0ELb0ELi128EEEEEEEEEvNT_6ParamsE$_ZN4cute3eso3ESOILb1ELb0EJNS_6LayoutINS_5tupleIJNS3_IJNS3_IJNS_1CILi8EEENS4_ILi1EEEEEES6_EEENS3_IJNS3_IJS6_S6_EEENS4_ILi2EEEEEEEEENS3_IJNS3_IJNS3_IJS6_NS4_ILi0EEEEEESD_EEENS3_IJNS3_IJSD_SD_EEENS4_ILi64EEEEEEEEEEENS_10ViewEngineIPN7cutlass6half_tEEEEEC2ERKSK_RKSP_)
        /*c698*/ 	.word	0x00000000


	//----- nvinfo : EIATTR_FRAME_SIZE
	.align		4
.L_8484:
        /*c69c*/ 	.byte	0x04, 0x11
        /*c69e*/ 	.short	(.L_8486 - .L_8485)
	.align		4
.L_8485:
        /*c6a0*/ 	.word	index@($_ZN7cutlass13device_kernelIN5flash19enable_sm80_to_sm89INS1_16FlashAttnBwdSm80INS1_25CollectiveMainloopBwdSm80ILi2ELi2EN4cute5tupleIJNS5_1CILi128EEES8_NS7_ILi64EEEEEENS_6half_tEfNS_4arch4Sm80ELb0ELb0ELb1ELb1ELb1ELb0ELb0ELb0ELi2ELi4ELi4ELi4ELb0EEENS1_21CollectiveEpilogueBwdISA_SB_SD_Li256ELb1ELb0ELi2EEENS1_19SingleTileSchedulerILb1ELb0ELb0ELi128EEEEEEEEEvNT_6ParamsE$_ZN4cute3eso3ESOILb1ELb0EJNS_6LayoutINS_5tupleIJNS3_IJNS3_IJNS_1CILi8EEENS4_ILi1EEEEEES6_EEENS3_IJNS3_IJS6_S6_EEENS4_ILi2EEEEEEEEENS3_IJNS3_IJNS3_IJS6_NS4_ILi0EEEEEESD_EEENS3_IJNS3_IJSD_SD_EEENS4_ILi4096EEEEEEEEEEENS_10ViewEngineINS_8smem_ptrIPN7cutlass6half_tEEEEEEEC2ERKSK_RKSR_)
        /*c6a4*/ 	.word	0x00000000


	//----- nvinfo : EIATTR_FRAME_SIZE
	.align		4
.L_8486:
        /*c6a8*/ 	.byte	0x04, 0x11
        /*c6aa*/ 	.short	(.L_8488 - .L_8487)
	.align		4
.L_8487:
        /*c6ac*/ 	.word	index@($_ZN7cutlass13device_kernelIN5flash19enable_sm80_to_sm89INS1_16FlashAttnBwdSm80INS1_25CollectiveMainloopBwdSm80ILi2ELi2EN4cute5tupleIJNS5_1CILi128EEES8_NS7_ILi64EEEEEENS_6half_tEfNS_4arch4Sm80ELb0ELb0ELb1ELb1ELb1ELb0ELb0ELb0ELi2ELi4ELi4ELi4ELb0EEENS1_21CollectiveEpilogueBwdISA_SB_SD_Li256ELb1ELb0ELi2EEENS1_19SingleTileSchedulerILb1ELb0ELb0ELi128EEEEEEEEEvNT_6ParamsE$_ZN4cute3eso3ESOILb1ELb0EJNS_6LayoutINS_5tupleIJNS3_IJNS3_IJNS_1CILi4EEENS4_ILi2EEEEEENS4_ILi1EEEEEES6_NS4_ILi8EEEEEENS3_IJNS3_IJNS3_IJS8_NS4_ILi32EEEEEENS4_ILi0EEEEEENS4_ILi64EEES5_EEEEENS_10ViewEngineIPN7cutlass6half_tEEEEEC2ERKSI_RKSN_)
        /*c6b0*/ 	.word	0x00000000


	//----- nvinfo : EIATTR_FRAME_SIZE
	.align		4
.L_8488:
        /*c6b4*/ 	.byte	0x04, 0x11
        /*c6b6*/ 	.short	(.L_8490 - .L_8489)
	.align		4
.L_8489:
        /*c6b8*/ 	.word	index@($_ZN7cutlass13device_kernelIN5flash19enable_sm80_to_sm89INS1_16FlashAttnBwdSm80INS1_25CollectiveMainloopBwdSm80ILi2ELi2EN4cute5tupleIJNS5_1CILi128EEES8_NS7_ILi64EEEEEENS_6half_tEfNS_4arch4Sm80ELb0ELb0ELb1ELb1ELb1ELb0ELb0ELb0ELi2ELi4ELi4ELi4ELb0EEENS1_21CollectiveEpilogueBwdISA_SB_SD_Li256ELb1ELb0ELi2EEENS1_19SingleTileSchedulerILb1ELb0ELb0ELi128EEEEEEEEEvNT_6ParamsE$_ZN4cute3eso3ESOILb1ELb0EJNS_6LayoutINS_5tupleIJNS3_IJNS3_IJNS_1CILi4EEENS4_ILi2EEEEEENS4_ILi1EEEEEES6_EEENS3_IJNS3_IJNS3_IJS8_NS4_ILi32EEEEEENS4_ILi0EEEEEENS4_ILi64EEEEEEEEiEEC2ERKSH_RKi)
        /*c6bc*/ 	.word	0x00000000


	//----- nvinfo : EIATTR_FRAME_SIZE
	.align		4
.L_8490:
        /*c6c0*/ 	.byte	0x04, 0x11
        /*c6c2*/ 	.short	(.L_8492 - .L_8491)
	.align		4
.L_8491:
        /*c6c4*/ 	.word	index@($_ZN7cutlass13device_kernelIN5flash19enable_sm80_to_sm89INS1_16FlashAttnBwdSm80INS1_25CollectiveMainloopBwdSm80ILi2ELi2EN4cute5tupleIJNS5_1CILi128EEES8_NS7_ILi64EEEEEENS_6half_tEfNS_4arch4Sm80ELb0ELb0ELb1ELb1ELb1ELb0ELb0ELb0ELi2ELi4ELi4ELi4ELb0EEENS1_21CollectiveEpilogueBwdISA_SB_SD_Li256ELb1ELb0ELi2EEENS1_19SingleTileSchedulerILb1ELb0ELb0ELi128EEEEEEEEEvNT_6ParamsE$_ZN4cute3eso3ESOILb1ELb0EJNS_6LayoutINS_5tupleIJNS3_IJNS3_IJNS_1CILi4EEENS4_ILi2EEEEEENS4_ILi1EEEEEES6_EEENS3_IJNS3_IJNS3_IJS8_NS4_ILi32EEEEEENS4_ILi0EEEEEENS4_ILi64EEEEEEEENS_10ViewEngineIPN7cutlass6half_tEEEEEC2ERKSH_RKSM_)
        /*c6c8*/ 	.word	0x00000000


	//----- nvinfo : EIATTR_FRAME_SIZE
	.align		4
.L_8492:
        /*c6cc*/ 	.byte	0x04, 0x11
        /*c6ce*/ 	.short	(.L_8494 - .L_8493)
	.align		4
.L_8493:
        /*c6d0*/ 	.word	index@($_ZN7cutlass13device_kernelIN5flash19enable_sm80_to_sm89INS1_16FlashAttnBwdSm80INS1_25CollectiveMainloopBwdSm80ILi2ELi2EN4cute5tupleIJNS5_1CILi128EEES8_NS7_ILi64EEEEEENS_6half_tEfNS_4arch4Sm80ELb0ELb0ELb1ELb1ELb1ELb0ELb0ELb0ELi2ELi4ELi4ELi4ELb0EEENS1_21CollectiveEpilogueBwdISA_SB_SD_Li256ELb1ELb0ELi2EEENS1_19SingleTileSchedulerILb1ELb0ELb0ELi128EEEEEEEEEvNT_6ParamsE$_ZN4cute3eso3ESOILb1ELb0EJNS_6LayoutINS_5tupleIJNS3_IJNS3_IJNS_1CILi4EEENS4_ILi2EEEEEENS4_ILi1EEEEEENS3_IJS6_EEEEEENS3_IJNS3_IJNS3_IJS8_NS4_ILi32EEEEEENS4_ILi0EEEEEENS3_IJNS4_ILi64EEEEEEEEEEENS_10ViewEngineIPN7cutlass6half_tEEEEEC2ERKSJ_RKSO_)
        /*c6d4*/ 	.word	0x00000000


	//----- nvinfo : EIATTR_FRAME_SIZE
	.align		4
.L_8494:
        /*c6d8*/ 	.byte	0x04, 0x11
        /*c6da*/ 	.short	(.L_8496 - .L_8495)
	.align		4
.L_8495:
        /*c6dc*/ 	.word	index@($_ZN7cutlass13device_kernelIN5flash19enable_sm80_to_sm89INS1_16FlashAttnBwdSm80INS1_25CollectiveMainloopBwdSm80ILi2ELi2EN4cute5tupleIJNS5_1CILi128EEES8_NS7_ILi64EEEEEENS_6half_tEfNS_4arch4Sm80ELb0ELb0ELb1ELb1ELb1ELb0ELb0ELb0ELi2ELi4ELi4ELi4ELb0EEENS1_21CollectiveEpilogueBwdISA_SB_SD_Li256ELb1ELb0ELi2EEENS1_19SingleTileSchedulerILb1ELb0ELb0ELi128EEEEEEEEEvNT_6ParamsE$_ZN4cute3eso3ESOILb1ELb0EJNS_6LayoutINS_5tupleIJNS3_IJNS3_IJNS_1CILi4EEENS4_ILi2EEEEEENS4_ILi1EEEEEEEEENS3_IJNS3_IJNS3_IJS8_NS4_ILi32EEEEEENS4_ILi0EEEEEEEEEEEiEEC2ERKSG_RKi)
        /*c6e0*/ 	.word	0x00000000


	//----- nvinfo : EIATTR_FRAME_SIZE
	.align		4
.L_8496:
        /*c6e4*/ 	.byte	0x04, 0x11
        /*c6e6*/ 	.short	(.L_8498 - .L_8497)
	.align		4
.L_8497:
        /*c6e8*/ 	.word	index@($_ZN7cutlass13device_kernelIN5flash19enable_sm80_to_sm89INS1_16FlashAttnBwdSm80INS1_25CollectiveMainloopBwdSm80ILi2ELi2EN4cute5tupleIJNS5_1CILi128EEES8_NS7_ILi64EEEEEENS_6half_tEfNS_4arch4Sm80ELb0ELb0ELb1ELb1ELb1ELb0ELb0ELb0ELi2ELi4ELi4ELi4ELb0EEENS1_21CollectiveEpilogueBwdISA_SB_SD_Li256ELb1ELb0ELi2EEENS1_19SingleTileSchedulerILb1ELb0ELb0ELi128EEEEEEEEEvNT_6ParamsE$_ZN4cute3eso3ESOILb1ELb0EJNS_6LayoutINS_5tupleIJNS3_IJNS3_IJNS_1CILi4EEENS4_ILi2EEEEEENS4_ILi1EEEEEEEEENS3_IJNS3_IJNS3_IJS8_NS4_ILi32EEEEEENS4_ILi0EEEEEEEEEEENS_10ViewEngineIPN7cutlass6half_tEEEEEC2ERKSG_RKSL_)
        /*c6ec*/ 	.word	0x00000000


	//----- nvinfo : EIATTR_FRAME_SIZE
	.align		4
.L_8498:
        /*c6f0*/ 	.byte	0x04, 0x11
        /*c6f2*/ 	.short	(.L_8500 - .L_8499)
	.align		4
.L_8499:
        /*c6f4*/ 	.word	index@($_ZN7cutlass13device_kernelIN5flash19enable_sm80_to_sm89INS1_16FlashAttnBwdSm80INS1_25CollectiveMainloopBwdSm80ILi2ELi2EN4cute5tupleIJNS5_1CILi128EEES8_NS7_ILi64EEEEEENS_6half_tEfNS_4arch4Sm80ELb0ELb0ELb1ELb1ELb1ELb0ELb0ELb0ELi2ELi4ELi4ELi4ELb0EEENS1_21CollectiveEpilogueBwdISA_SB_SD_Li256ELb1ELb0ELi2EEENS1_19SingleTileSchedulerILb1ELb0ELb0ELi128EEEEEEEEEvNT_6ParamsE$_ZN4cute3eso3ESOILb1ELb0EJNS_6LayoutINS_5tupleIJNS3_IJNS3_IJNS_1CILi2EEES5_EEENS4_ILi1EEEEEEEEENS3_IJNS3_IJNS3_IJS7_NS4_ILi16EEEEEENS4_ILi0EEEEEEEEEEENS_10ViewEngineIPjEEEEC2ERKSF_RKSI_)
        /*c6f8*/ 	.word	0x00000000


	//----- nvinfo : EIATTR_FRAME_SIZE
	.align		4
.L_8500:
        /*c6fc*/ 	.byte	0x04, 0x11
        /*c6fe*/ 	.short	(.L_8502 - .L_8501)
	.align		4
.L_8501:
        /*c700*/ 	.word	index@($_ZN7cutlass13device_kernelIN5flash19enable_sm80_to_sm89INS1_16FlashAttnBwdSm80INS1_25CollectiveMainloopBwdSm80ILi2ELi2EN4cute5tupleIJNS5_1CILi128EEES8_NS7_ILi64EEEEEENS_6half_tEfNS_4arch4Sm80ELb0ELb0ELb1ELb1ELb1ELb0ELb0ELb0ELi2ELi4ELi4ELi4ELb0EEENS1_21CollectiveEpilogueBwdISA_SB_SD_Li256ELb1ELb0ELi2EEENS1_19SingleTileSchedulerILb1ELb0ELb0ELi128EEEEEEEEEvNT_6ParamsE$_ZN4cute3eso3ESOILb1ELb0EJNS_6LayoutINS_5tupleIJNS3_IJNS3_IJNS3_IJNS_1CILi4EEENS4_ILi2EEEEEENS4_ILi1EEEEEES8_EEENS3_IJNS3_IJNS3_IJS8_S8_EEES8_EEES6_EEEEEENS3_IJNS3_IJNS3_IJNS3_IJS8_NS4_ILi32EEEEEENS4_ILi0EEEEEESH_EEENS3_IJNS3_IJNS3_IJSH_SH_EEESH_EEENS4_ILi64EEEEEEEEEEENS_10ViewEngineIPN7cutlass6half_tEEEEEC2ERKSP_RKSU_)
        /*c704*/ 	.word	0x00000000


	//----- nvinfo : EIATTR_FRAME_SIZE
	.align		4
.L_8502:
        /*c708*/ 	.byte	0x04, 0x11
        /*c70a*/ 	.short	(.L_8504 - .L_8503)
	.align		4
.L_8503:
        /*c70c*/ 	.word	index@($_ZN7cutlass13device_kernelIN5flash19enable_sm80_to_sm89INS1_16FlashAttnBwdSm80INS1_25CollectiveMainloopBwdSm80ILi2ELi2EN4cute5tupleIJNS5_1CILi128EEES8_NS7_ILi64EEEEEENS_6half_tEfNS_4arch4Sm80ELb0ELb0ELb1ELb1ELb1ELb0ELb0ELb0ELi2ELi4ELi4ELi4ELb0EEENS1_21CollectiveEpilogueBwdISA_SB_SD_Li256ELb1ELb0ELi2EEENS1_19SingleTileSchedulerILb1ELb0ELb0ELi128EEEEEEEEEvNT_6ParamsE$_ZN4cute3eso3ESOILb1ELb0EJNS_5tupleIJNS_1CILi1EEENS3_ILi0EEEEEENS2_IJiEEEEEC2ERKS6_RKS7_)
        /*c710*/ 	.word	0x00000000


	//----- nvinfo : EIATTR_FRAME_SIZE
	.align		4
.L_8504:
        /*c714*/ 	.byte	0x04, 0x11
        /*c716*/ 	.short	(.L_8506 - .L_8505)
	.align		4
.L_8505:
        /*c718*/ 	.word	index@($_ZN7cutlass13device_kernelIN5flash19enable_sm80_to_sm89INS1_16FlashAttnBwdSm80INS1_25CollectiveMainloopBwdSm80ILi2ELi2EN4cute5tupleIJNS5_1CILi128EEES8_NS7_ILi64EEEEEENS_6half_tEfNS_4arch4Sm80ELb0ELb0ELb1ELb1ELb1ELb0ELb0ELb0ELi2ELi4ELi4ELi4ELb0EEENS1_21CollectiveEpilogueBwdISA_SB_SD_Li256ELb1ELb0ELi2EEENS1_19SingleTileSchedulerILb1ELb0ELb0ELi128EEEEEEEEEvNT_6ParamsE$_ZN4cute3eso3ESOILb1ELb0EJNS_5tupleIJNS_1CILi0EEES4_EEEiEEC2ERKS5_RKi)
        /*c71c*/ 	.word	0x00000000


	//----- nvinfo : EIATTR_FRAME_SIZE
	.align		4
.L_8506:
        /*c720*/ 	.byte	0x04, 0x11
        /*c722*/ 	.short	(.L_8508 - .L_8507)
	.align		4
.L_8507:
        /*c724*/ 	.word	index@($_ZN7cutlass13device_kernelIN5flash19enable_sm80_to_sm89INS1_16FlashAttnBwdSm80INS1_25CollectiveMainloopBwdSm80ILi2ELi2EN4cute5tupleIJNS5_1CILi128EEES8_NS7_ILi64EEEEEENS_6half_tEfNS_4arch4Sm80ELb0ELb0ELb1ELb1ELb1ELb0ELb0ELb0ELi2ELi4ELi4ELi4ELb0EEENS1_21CollectiveEpilogueBwdISA_SB_SD_Li256ELb1ELb0ELi2EEENS1_19SingleTileSchedulerILb1ELb0ELb0ELi128EEEEEEEEEvNT_6ParamsE$_ZN4cute3eso3ESOILb1ELb0EJNS_5tupleIJNS2_IJNS_1CILi1EEENS3_ILi0EEEEEES5_EEENS2_IJNS2_IJS5_S5_EEEiEEEEEC2ERKS7_RKS9_)
        /*c728*/ 	.word	0x00000000


	//----- nvinfo : EIATTR_FRAME_SIZE
	.align		4
.L_8508:
        /*c72c*/ 	.byte	0x04, 0x11
        /*c72e*/ 	.short	(.L_8510 - .L_8509)
	.align		4
.L_8509:
        /*c730*/ 	.word	index@($_ZN7cutlass13device_kernelIN5flash19enable_sm80_to_sm89INS1_16FlashAttnBwdSm80INS1_25CollectiveMainloopBwdSm80ILi2ELi2EN4cute5tupleIJNS5_1CILi128EEES8_NS7_ILi64EEEEEENS_6half_tEfNS_4arch4Sm80ELb0ELb0ELb1ELb1ELb1ELb0ELb0ELb0ELi2ELi4ELi4ELi4ELb0EEENS1_21CollectiveEpilogueBwdISA_SB_SD_Li256ELb1ELb0ELi2EEENS1_19SingleTileSchedulerILb1ELb0ELb0ELi128EEEEEEEEEvNT_6ParamsE$_ZN4cute3eso3ESOILb1ELb0EJNS_5tupleIJNS2_IJNS_1CILi1EEENS3_ILi0EEEEEENS2_IJS5_S5_EEEEEENS2_IJS5_iEEEEEC2ERKS8_RKS9_)
        /*c734*/ 	.word	0x00000000


	//----- nvinfo : EIATTR_FRAME_SIZE
	.align		4
.L_8510:
        /*c738*/ 	.byte	0x04, 0x11
        /*c73a*/ 	.short	(.L_8512 - .L_8511)
	.align		4
.L_8511:
        /*c73c*/ 	.word	index@($_ZN7cutlass13device_kernelIN5flash19enable_sm80_to_sm89INS1_16FlashAttnBwdSm80INS1_25CollectiveMainloopBwdSm80ILi2ELi2EN4cute5tupleIJNS5_1CILi128EEES8_NS7_ILi64EEEEEENS_6half_tEfNS_4arch4Sm80ELb0ELb0ELb1ELb1ELb1ELb0ELb0ELb0ELi2ELi4ELi4ELi4ELb0EEENS1_21CollectiveEpilogueBwdISA_SB_SD_Li256ELb1ELb0ELi2EEENS1_19SingleTileSchedulerILb1ELb0ELb0ELi128EEEEEEEEEvNT_6ParamsE$_ZN4cute3eso3ESOILb1ELb0EJNS_1CILi8EEEiiiNS2_ILi144EEENS2_ILi512EEEEEC2ERKS3_RKiSA_SA_RKS4_RKS5_)
        /*c740*/ 	.word	0x00000000


	//----- nvinfo : EIATTR_FRAME_SIZE
	.align		4
.L_8512:
        /*c744*/ 	.byte	0x04, 0x11
        /*c746*/ 	.short	(.L_8514 - .L_8513)
	.align		4
.L_8513:
        /*c748*/ 	.word	index@($_ZN7cutlass13device_kernelIN5flash19enable_sm80_to_sm89INS1_16FlashAttnBwdSm80INS1_25CollectiveMainloopBwdSm80ILi2ELi2EN4cute5tupleIJNS5_1CILi128EEES8_NS7_ILi64EEEEEENS_6half_tEfNS_4arch4Sm80ELb0ELb0ELb1ELb1ELb1ELb0ELb0ELb0ELi2ELi4ELi4ELi4ELb0EEENS1_21CollectiveEpilogueBwdISA_SB_SD_Li256ELb1ELb0ELi2EEENS1_19SingleTileSchedulerILb1ELb0ELb0ELi128EEEEEEEEEvNT_6ParamsE$_ZN4cute3eso3ESOILb1ELb0EJNS_1CILi8EEEiiEEC2ERKS3_RKiS8_)
        /*c74c*/ 	.word	0x00000000


	//----- nvinfo : EIATTR_FRAME_SIZE
	.align		4
.L_8514:
        /*c750*/ 	.byte	0x04, 0x11
        /*c752*/ 	.short	(.L_8516 - .L_8515)
	.align		4
.L_8515:
        /*c754*/ 	.word	index@($_ZN7cutlass13device_kernelIN5flash19enable_sm80_to_sm89INS1_16FlashAttnBwdSm80INS1_25CollectiveMainloopBwdSm80ILi2ELi2EN4cute5tupleIJNS5_1CILi128EEES8_NS7_ILi64EEEEEENS_6half_tEfNS_4arch4Sm80ELb0ELb0ELb1ELb1ELb1ELb0ELb0ELb0ELi2ELi4ELi4ELi4ELb0EEENS1_21CollectiveEpilogueBwdISA_SB_SD_Li256ELb1ELb0ELi2EEENS1_19SingleTileSchedulerILb1ELb0ELb0ELi128EEEEEEEEEvNT_6ParamsE$_ZN4cute3eso3ESOILb1ELb0EJNS_1CILi1EEEiiiNS2_ILi72EEENS2_ILi512EEEEEC2ERKS3_RKiSA_SA_RKS4_RKS5_)
        /*c758*/ 	.word	0x00000000


	//----- nvinfo : EIATTR_FRAME_SIZE
	.align		4
.L_8516:
        /*c75c*/ 	.byte	0x04, 0x11
        /*c75e*/ 	.short	(.L_8518 - .L_8517)
	.align		4
.L_8517:
        /*c760*/ 	.word	index@($_ZN7cutlass13device_kernelIN5flash19enable_sm80_to_sm89INS1_16FlashAttnBwdSm80INS1_25CollectiveMainloopBwdSm80ILi2ELi2EN4cute5tupleIJNS5_1CILi128EEES8_NS7_ILi64EEEEEENS_6half_tEfNS_4arch4Sm80ELb0ELb0ELb1ELb1ELb1ELb0ELb0ELb0ELi2ELi4ELi4ELi4ELb0EEENS1_21CollectiveEpilogueBwdISA_SB_SD_Li256ELb1ELb0ELi2EEENS1_19SingleTileSchedulerILb1ELb0ELb0ELi128EEEEEEEEEvNT_6ParamsE$_ZN4cute3eso3ESOILb1ELb0EJNS_1CILi1EEEiiiNS2_ILi144EEENS2_ILi512EEEEEC2ERKS3_RKiSA_SA_RKS4_RKS5_)
        /*c764*/ 	.word	0x00000000


	//----- nvinfo : EIATTR_FRAME_SIZE
	.align		4
.L_8518:
        /*c768*/ 	.byte	0x04, 0x11
        /*c76a*/ 	.short	(.L_8520 - .L_8519)
	.align		4
.L_8519:
        /*c76c*/ 	.word	index@($_ZN7cutlass13device_kernelIN5flash19enable_sm80_to_sm89INS1_16FlashAttnBwdSm80INS1_25CollectiveMainloopBwdSm80ILi2ELi2EN4cute5tupleIJNS5_1CILi128EEES8_NS7_ILi64EEEEEENS_6half_tEfNS_4arch4Sm80ELb0ELb0ELb1ELb1ELb1ELb0ELb0ELb0ELi2ELi4ELi4ELi4ELb0EEENS1_21CollectiveEpilogueBwdISA_SB_SD_Li256ELb1ELb0ELi2EEENS1_19SingleTileSchedulerILb1ELb0ELb0ELi128EEEEEEEEEvNT_6ParamsE$_ZN4cute3eso3ESOILb1ELb0EJNS_1CILi1EEENS_5tupleIJiiiEEENS2_ILi64EEENS4_IJNS2_ILi72EEENS2_ILi144EEENS2_ILi288EEEEEENS2_ILi512EEEEEC2ERKS3_RKS5_RKS6_RKSA_RKSB_)
        /*c770*/ 	.word	0x00000000


	//----- nvinfo : EIATTR_FRAME_SIZE
	.align		4
.L_8520:
        /*c774*/ 	.byte	0x04, 0x11
        /*c776*/ 	.short	(.L_8522 - .L_8521)
	.align		4
.L_8521:
        /*c778*/ 	.word	index@($_ZN7cutlass13device_kernelIN5flash19enable_sm80_to_sm89INS1_16FlashAttnBwdSm80INS1_25CollectiveMainloopBwdSm80ILi2ELi2EN4cute5tupleIJNS5_1CILi128EEES8_NS7_ILi64EEEEEENS_6half_tEfNS_4arch4Sm80ELb0ELb0ELb1ELb1ELb1ELb0ELb0ELb0ELi2ELi4ELi4ELi4ELb0EEENS1_21CollectiveEpilogueBwdISA_SB_SD_Li256ELb1ELb0ELi2EEENS1_19SingleTileSchedulerILb1ELb0ELb0ELi128EEEEEEEEEvNT_6ParamsE$_ZN4cute3eso3ESOILb1ELb0EJNS_1CILi1EEENS_5tupleIJNS2_ILi8EEEiiEEENS2_ILi64EEENS4_IJiNS2_ILi144EEENS2_ILi288EEEEEENS2_ILi512EEEEEC2ERKS3_RKS6_RKS7_RKSA_RKSB_)
        /*c77c*/ 	.word	0x00000000


	//----- nvinfo : EIATTR_FRAME_SIZE
	.align		4
.L_8522:
        /*c780*/ 	.byte	0x04, 0x11
        /*c782*/ 	.short	(.L_8524 - .L_8523)
	.align		4
.L_8523:
        /*c784*/ 	.word	index@($_ZN7cutlass13device_kernelIN5flash19enable_sm80_to_sm89INS1_16FlashAttnBwdSm80INS1_25CollectiveMainloopBwdSm80ILi2ELi2EN4cute5tupleIJNS5_1CILi128EEES8_NS7_ILi64EEEEEENS_6half_tEfNS_4arch4Sm80ELb0ELb0ELb1ELb1ELb1ELb0ELb0ELb0ELi2ELi4ELi4ELi4ELb0EEENS1_21CollectiveEpilogueBwdISA_SB_SD_Li256ELb1ELb0ELi2EEENS1_19SingleTileSchedulerILb1ELb0ELb0ELi128EEEEEEEEEvNT_6ParamsE$_ZN4cute3eso3ESOILb1ELb0EJNS_14ComposedLayoutINS_7SwizzleILi3ELi3ELi3EEENS_1CILj0EEENS_6LayoutINS_5tupleIJNS8_IJNS8_IJNS5_ILi4EEENS5_ILi8EEEEEENS8_IJS9_NS5_ILi1EEEEEEEEENS8_IJNS8_IJNS5_ILi2EEESF_SF_EEENS8_IJSF_S9_EEEEEEEEENS8_IJNS8_IJNS8_IJSF_NS5_ILi64EEEEEENS8_IJNS5_ILi1024EEENS5_ILi0EEEEEEEEENS8_IJNS8_IJSC_NS5_ILi512EEESA_EEENS8_IJNS5_ILi4096EEENS5_ILi16EEEEEEEEEEEEEEEENS_10ViewEngineINS_8smem_ptrIPN7cutlass6half_tEEEEEEEC2ERKSY_RKS15_)
        /*c788*/ 	.word	0x00000000


	//----- nvinfo : EIATTR_FRAME_SIZE
	.align		4
.L_8524:
        /*c78c*/ 	.byte	0x04, 0x11
        /*c78e*/ 	.short	(.L_8526 - .L_8525)
	.align		4
.L_8525:
        /*c790*/ 	.word	index@($_ZN7cutlass13device_kernelIN5flash19enable_sm80_to_sm89INS1_16FlashAttnBwdSm80INS1_25CollectiveMainloopBwdSm80ILi2ELi2EN4cute5tupleIJNS5_1CILi128EEES8_NS7_ILi64EEEEEENS_6half_tEfNS_4arch4Sm80ELb0ELb0ELb1ELb1ELb1ELb0ELb0ELb0ELi2ELi4ELi4ELi4ELb0EEENS1_21CollectiveEpilogueBwdISA_SB_SD_Li256ELb1ELb0ELi2EEENS1_19SingleTileSchedulerILb1ELb0ELb0ELi128EEEEEEEEEvNT_6ParamsE$_ZN4cute3eso3ESOILb1ELb0EJNS_14ComposedLayoutINS_7SwizzleILi3ELi3ELi3EEENS_1CILj0EEENS_6LayoutINS_5tupleIJNS8_IJNS8_IJNS5_ILi4EEENS5_ILi8EEEEEENS8_IJNS5_ILi2EEENS5_ILi1EEEEEEEEENS8_IJNS8_IJSC_SC_EEESB_EEEEEENS8_IJNS8_IJNS8_IJNS5_ILi128EEESD_EEENS8_IJSA_NS5_ILi0EEEEEEEEENS8_IJNS8_IJNS5_ILi64EEENS5_ILi512EEEEEENS8_IJNS5_ILi16EEENS5_ILi1024EEEEEEEEEEEEEEEENS_10ViewEngineINS_8smem_ptrIPN7cutlass6half_tEEEEEEEC2ERKSX_RKS14_)
        /*c794*/ 	.word	0x00000000


	//----- nvinfo : EIATTR_FRAME_SIZE
	.align		4
.L_8526:
        /*c798*/ 	.byte	0x04, 0x11
        /*c79a*/ 	.short	(.L_8528 - .L_8527)
	.align		4
.L_8527:
        /*c79c*/ 	.word	index@($_ZN7cutlass13device_kernelIN5flash19enable_sm80_to_sm89INS1_16FlashAttnBwdSm80INS1_25CollectiveMainloopBwdSm80ILi2ELi2EN4cute5tupleIJNS5_1CILi128EEES8_NS7_ILi64EEEEEENS_6half_tEfNS_4arch4Sm80ELb0ELb0ELb1ELb1ELb1ELb0ELb0ELb0ELi2ELi4ELi4ELi4ELb0EEENS1_21CollectiveEpilogueBwdISA_SB_SD_Li256ELb1ELb0ELi2EEENS1_19SingleTileSchedulerILb1ELb0ELb0ELi128EEEEEEEEEvNT_6ParamsE$_ZN4cute3eso3ESOILb1ELb0EJNS_14ComposedLayoutINS_7SwizzleILi3ELi3ELi3EEENS_1CILj0EEENS_6LayoutINS_5tupleIJNS8_IJNS5_ILi8EEENS5_ILi16EEEEEENS8_IJNS5_ILi64EEENS5_ILi1EEEEEEEEENS8_IJNS8_IJSC_NS5_ILi512EEEEEENS8_IJSD_NS5_ILi0EEEEEEEEEEEEENS_10ViewEngineINS_8smem_ptrIPN7cutlass6half_tEEEEEEEC2ERKSM_RKST_)
        /*c7a0*/ 	.word	0x00000000


	//----- nvinfo : EIATTR_FRAME_SIZE
	.align		4
.L_8528:
        /*c7a4*/ 	.byte	0x04, 0x11
        /*c7a6*/ 	.short	(.L_8530 - .L_8529)
	.align		4
.L_8529:
        /*c7a8*/ 	.word	index@($_ZN7cutlass13device_kernelIN5flash19enable_sm80_to_sm89INS1_16FlashAttnBwdSm80INS1_25CollectiveMainloopBwdSm80ILi2ELi2EN4cute5tupleIJNS5_1CILi128EEES8_NS7_ILi64EEEEEENS_6half_tEfNS_4arch4Sm80ELb0ELb0ELb1ELb1ELb1ELb0ELb0ELb0ELi2ELi4ELi4ELi4ELb0EEENS1_21CollectiveEpilogueBwdISA_SB_SD_Li256ELb1ELb0ELi2EEENS1_19SingleTileSchedulerILb1ELb0ELb0ELi128EEEEEEEEEvNT_6ParamsE$_ZN4cute3eso3ESOILb1ELb0EJNS_14ComposedLayoutINS_7SwizzleILi3ELi3ELi3EEENS_1CILj0EEENS_6LayoutINS_5tupleIJNS5_ILi64EEENS5_ILi128EEEEEENS8_IJNS5_ILi1EEES9_EEEEEEENS_10ViewEngineINS_8smem_ptrIPN7cutlass6half_tEEEEEEEC2ERKSF_RKSM_)
        /*c7ac*/ 	.word	0x00000000


	//----- nvinfo : EIATTR_FRAME_SIZE
	.align		4
.L_8530:
        /*c7b0*/ 	.byte	0x04, 0x11
        /*c7b2*/ 	.short	(.L_8532 - .L_8531)
	.align		4
.L_8531:
        /*c7b4*/ 	.word	index@($_ZN7cutlass13device_kernelIN5flash19enable_sm80_to_sm89INS1_16FlashAttnBwdSm80INS1_25CollectiveMainloopBwdSm80ILi2ELi2EN4cute5tupleIJNS5_1CILi128EEES8_NS7_ILi64EEEEEENS_6half_tEfNS_4arch4Sm80ELb0ELb0ELb1ELb1ELb1ELb0ELb0ELb0ELi2ELi4ELi4ELi4ELb0EEENS1_21CollectiveEpilogueBwdISA_SB_SD_Li256ELb1ELb0ELi2EEENS1_19SingleTileSchedulerILb1ELb0ELb0ELi128EEEEEEEEEvNT_6ParamsE$_ZN4cute3eso3ESOILb1ELb0EJNS_14ComposedLayoutINS_7SwizzleILi3ELi3ELi3EEENS_1CILi0EEENS_6LayoutINS_5tupleIJNS8_IJNS8_IJNS5_ILi4EEENS5_ILi8EEEEEENS8_IJS9_NS5_ILi1EEEEEEEEENS8_IJNS8_IJNS5_ILi2EEESF_SF_EEENS8_IJSF_SA_EEEEEEEEENS8_IJNS8_IJNS8_IJNS5_ILi128EEESC_EEENS8_IJNS5_ILi16EEES6_EEEEEENS8_IJNS8_IJNS5_ILi64EEESA_NS5_ILi512EEEEEENS8_IJNS5_ILi8192EEENS5_ILi1024EEEEEEEEEEEEEEEENS_10ViewEngineINS_8smem_ptrIPN7cutlass6half_tEEEEEEEC2ERKSY_RKS15_)
        /*c7b8*/ 	.word	0x00000000


	//----- nvinfo : EIATTR_FRAME_SIZE
	.align		4
.L_8532:
        /*c7bc*/ 	.byte	0x04, 0x11
        /*c7be*/ 	.short	(.L_8534 - .L_8533)
	.align		4
.L_8533:
        /*c7c0*/ 	.word	index@($_ZN7cutlass13device_kernelIN5flash19enable_sm80_to_sm89INS1_16FlashAttnBwdSm80INS1_25CollectiveMainloopBwdSm80ILi2ELi2EN4cute5tupleIJNS5_1CILi128EEES8_NS7_ILi64EEEEEENS_6half_tEfNS_4arch4Sm80ELb0ELb0ELb1ELb1ELb1ELb0ELb0ELb0ELi2ELi4ELi4ELi4ELb0EEENS1_21CollectiveEpilogueBwdISA_SB_SD_Li256ELb1ELb0ELi2EEENS1_19SingleTileSchedulerILb1ELb0ELb0ELi128EEEEEEEEEvNT_6ParamsE$_ZN4cute3eso3ESOILb1ELb0EJNS_14ComposedLayoutINS_7SwizzleILi3ELi3ELi3EEENS_1CILi0EEENS_6LayoutINS_5tupleIJNS8_IJNS8_IJNS5_ILi4EEENS5_ILi8EEEEEENS8_IJNS5_ILi2EEENS5_ILi1EEEEEEEEENS8_IJNS8_IJSC_SC_EEESB_EEEEEENS8_IJNS8_IJNS8_IJNS5_ILi128EEESD_EEENS8_IJSA_S6_EEEEEENS8_IJNS8_IJNS5_ILi64EEENS5_ILi512EEEEEENS8_IJNS5_ILi16EEENS5_ILi1024EEEEEEEEEEEEEEEENS_10ViewEngineINS_8smem_ptrIPN7cutlass6half_tEEEEEEEC2ERKSW_RKS13_)
        /*c7c4*/ 	.word	0x00000000


	//----- nvinfo : EIATTR_FRAME_SIZE
	.align		4
.L_8534:
        /*c7c8*/ 	.byte	0x04, 0x11
        /*c7ca*/ 	.short	(.L_8536 - .L_8535)
	.align		4
.L_8535:
        /*c7cc*/ 	.word	index@($_ZN7cutlass13device_kernelIN5flash19enable_sm80_to_sm89INS1_16FlashAttnBwdSm80INS1_25CollectiveMainloopBwdSm80ILi2ELi2EN4cute5tupleIJNS5_1CILi128EEES8_NS7_ILi64EEEEEENS_6half_tEfNS_4arch4Sm80ELb0ELb0ELb1ELb1ELb1ELb0ELb0ELb0ELi2ELi4ELi4ELi4ELb0EEENS1_21CollectiveEpilogueBwdISA_SB_SD_Li256ELb1ELb0ELi2EEENS1_19SingleTileSchedulerILb1ELb0ELb0ELi128EEEEEEEEEvNT_6ParamsE$_ZN4cute3eso3ESOILb1ELb0EJNS_14ComposedLayoutINS_7SwizzleILi3ELi3ELi3EEENS_1CILi0EEENS_6LayoutINS_5tupleIJNS8_IJNS8_IJNS5_ILi4EEENS5_ILi8EEEEEENS8_IJNS5_ILi2EEENS5_ILi1EEEEEEEEENS8_IJNS8_IJSC_SC_EEENS8_IJSA_S9_EEEEEEEEENS8_IJNS8_IJNS8_IJSC_NS5_ILi64EEEEEENS8_IJNS5_ILi512EEES6_EEEEEENS8_IJNS8_IJSD_SA_EEENS8_IJNS5_ILi1024EEENS5_ILi16EEEEEEEEEEEEEEEENS_10ViewEngineINS_8smem_ptrIPN7cutlass6half_tEEEEEEEC2ERKSW_RKS13_)
        /*c7d0*/ 	.word	0x00000000


	//----- nvinfo : EIATTR_FRAME_SIZE
	.align		4
.L_8536:
        /*c7d4*/ 	.byte	0x04, 0x11
        /*c7d6*/ 	.short	(.L_8538 - .L_8537)
	.align		4
.L_8537:
        /*c7d8*/ 	.word	index@($_ZN7cutlass13device_kernelIN5flash19enable_sm80_to_sm89INS1_16FlashAttnBwdSm80INS1_25CollectiveMainloopBwdSm80ILi2ELi2EN4cute5tupleIJNS5_1CILi128EEES8_NS7_ILi64EEEEEENS_6half_tEfNS_4arch4Sm80ELb0ELb0ELb1ELb1ELb1ELb0ELb0ELb0ELi2ELi4ELi4ELi4ELb0EEENS1_21CollectiveEpilogueBwdISA_SB_SD_Li256ELb1ELb0ELi2EEENS1_19SingleTileSchedulerILb1ELb0ELb0ELi128EEEEEEEEEvNT_6ParamsE$_ZN4cute3eso3ESOILb1ELb0EJNS_10UnderscoreEiiEEC2ERKS2_RKiS7_)
        /*c7dc*/ 	.word	0x00000000


	//----- nvinfo : EIATTR_FRAME_SIZE
	.align		4
.L_8538:
        /*c7e0*/ 	.byte	0x04, 0x11
        /*c7e2*/ 	.short	(.L_8540 - .L_8539)
	.align		4
.L_8539:
        /*c7e4*/ 	.word	index@($_ZN7cutlass13device_kernelIN5flash19enable_sm80_to_sm89INS1_16FlashAttnBwdSm80INS1_25CollectiveMainloopBwdSm80ILi2ELi2EN4cute5tupleIJNS5_1CILi128EEES8_NS7_ILi64EEEEEENS_6half_tEfNS_4arch4Sm80ELb0ELb0ELb1ELb1ELb1ELb0ELb0ELb0ELi2ELi4ELi4ELi4ELb0EEENS1_21CollectiveEpilogueBwdISA_SB_SD_Li256ELb1ELb0ELi2EEENS1_19SingleTileSchedulerILb1ELb0ELb0ELi128EEEEEEEEEvNT_6ParamsE$_ZN4cute3eso3ESOILb1ELb0EJNS_10UnderscoreEiEEC2ERKS2_RKi)
        /*c7e8*/ 	.word	0x00000000


	//----- nvinfo : EIATTR_FRAME_SIZE
	.align		4
.L_8540:
        /*c7ec*/ 	.byte	0x04, 0x11
        /*c7ee*/ 	.short	(.L_8542 - .L_8541)
	.align		4
.L_8541:
        /*c7f0*/ 	.word	index@($_ZN7cutlass13device_kernelIN5flash19enable_sm80_to_sm89INS1_16FlashAttnBwdSm80INS1_25CollectiveMainloopBwdSm80ILi2ELi2EN4cute5tupleIJNS5_1CILi128EEES8_NS7_ILi64EEEEEENS_6half_tEfNS_4arch4Sm80ELb0ELb0ELb1ELb1ELb1ELb0ELb0ELb0ELi2ELi4ELi4ELi4ELb0EEENS1_21CollectiveEpilogueBwdISA_SB_SD_Li256ELb1ELb0ELi2EEENS1_19SingleTileSchedulerILb1ELb0ELb0ELi128EEEEEEEEEvNT_6ParamsE$_ZN4cute3eso3ESOILb1ELb0EJNS_10UnderscoreES2_iEEC2ERKS2_S5_RKi)
        /*c7f4*/ 	.word	0x00000000


	//----- nvinfo : EIATTR_FRAME_SIZE
	.align		4
.L_8542:
        /*c7f8*/ 	.byte	0x04, 0x11
        /*c7fa*/ 	.short	(.L_8544 - .L_8543)
	.align		4
.L_8543:
        /*c7fc*/ 	.word	index@($_ZN7cutlass13device_kernelIN5flash19enable_sm80_to_sm89INS1_16FlashAttnBwdSm80INS1_25CollectiveMainloopBwdSm80ILi2ELi2EN4cute5tupleIJNS5_1CILi128EEES8_NS7_ILi64EEEEEENS_6half_tEfNS_4arch4Sm80ELb0ELb0ELb1ELb1ELb1ELb0ELb0ELb0ELi2ELi4ELi4ELi4ELb0EEENS1_21CollectiveEpilogueBwdISA_SB_SD_Li256ELb1ELb0ELi2EEENS1_19SingleTileSchedulerILb1ELb0ELb0ELi128EEEEEEEEEvNT_6ParamsE$_ZN4cute3eso3ESOILb1ELb0EJNS_10UnderscoreES2_S2_iEEC2ERKS2_S5_S5_RKi)
        /*c800*/ 	.word	0x00000000


	//----- nvinfo : EIATTR_FRAME_SIZE
	.align		4
.L_8544:
        /*c804*/ 	.byte	0x04, 0x11
        /*c806*/ 	.short	(.L_8546 - .L_8545)
	.align		4
.L_8545:
        /*c808*/ 	.word	index@($_ZN7cutlass13device_kernelIN5flash19enable_sm80_to_sm89INS1_16FlashAttnBwdSm80INS1_25CollectiveMainloopBwdSm80ILi2ELi2EN4cute5tupleIJNS5_1CILi128EEES8_NS7_ILi64EEEEEENS_6half_tEfNS_4arch4Sm80ELb0ELb0ELb1ELb1ELb1ELb0ELb0ELb0ELi2ELi4ELi4ELi4ELb0EEENS1_21CollectiveEpilogueBwdISA_SB_SD_Li256ELb1ELb0ELi2EEENS1_19SingleTileSchedulerILb1ELb0ELb0ELi128EEEEEEEEEvNT_6ParamsE$_ZN4cute3eso3ESOILb0ELb1EJiNS_1CILi72EEENS2_ILi512EEEEEC2ERKiRKS3_RKS4_)
        /*c80c*/ 	.word	0x00000000


	//----- nvinfo : EIATTR_FRAME_SIZE
	.align		4
.L_8546:
        /*c810*/ 	.byte	0x04, 0x11
        /*c812*/ 	.short	(.L_8548 - .L_8547)
	.align		4
.L_8547:
        /*c814*/ 	.word	index@($_ZN7cutlass13device_kernelIN5flash19enable_sm80_to_sm89INS1_16FlashAttnBwdSm80INS1_25CollectiveMainloopBwdSm80ILi2ELi2EN4cute5tupleIJNS5_1CILi128EEES8_NS7_ILi64EEEEEENS_6half_tEfNS_4arch4Sm80ELb0ELb0ELb1ELb1ELb1ELb0ELb0ELb0ELi2ELi4ELi4ELi4ELb0EEENS1_21CollectiveEpilogueBwdISA_SB_SD_Li256ELb1ELb0ELi2EEENS1_19SingleTileSchedulerILb1ELb0ELb0ELi128EEEEEEEEEvNT_6ParamsE$_ZN4cute3eso3ESOILb0ELb1EJiNS_1CILi144EEENS2_ILi512EEEEEC2ERKiRKS3_RKS4_)
        /*c818*/ 	.word	0x00000000


	//----- nvinfo : EIATTR_FRAME_SIZE
	.align		4
.L_8548:
        /*c81c*/ 	.byte	0x04, 0x11
        /*c81e*/ 	.short	(.L_8550 - .L_8549)
	.align		4
.L_8549:
        /*c820*/ 	.word	index@($_ZN7cutlass13device_kernelIN5flash19enable_sm80_to_sm89INS1_16FlashAttnBwdSm80INS1_25CollectiveMainloopBwdSm80ILi2ELi2EN4cute5tupleIJNS5_1CILi128EEES8_NS7_ILi64EEEEEENS_6half_tEfNS_4arch4Sm80ELb0ELb0ELb1ELb1ELb1ELb0ELb0ELb0ELi2ELi4ELi4ELi4ELb0EEENS1_21CollectiveEpilogueBwdISA_SB_SD_Li256ELb1ELb0ELi2EEENS1_19SingleTileSchedulerILb1ELb0ELb0ELi128EEEEEEEEEvNT_6ParamsE$_ZN4cute3eso3ESOILb0ELb1EJiNS_1CILi144EEENS2_ILi288EEEEEC2ERKiRKS3_RKS4_)
        /*c824*/ 	.word	0x00000000


	//----- nvinfo : EIATTR_FRAME_SIZE
	.align		4
.L_8550:
        /*c828*/ 	.byte	0x04, 0x11
        /*c82a*/ 	.short	(.L_8552 - .L_8551)
	.align		4
.L_8551:
        /*c82c*/ 	.word	index@($_ZN7cutlass13device_kernelIN5flash19enable_sm80_to_sm89INS1_16FlashAttnBwdSm80INS1_25CollectiveMainloopBwdSm80ILi2ELi2EN4cute5tupleIJNS5_1CILi128EEES8_NS7_ILi64EEEEEENS_6half_tEfNS_4arch4Sm80ELb0ELb0ELb1ELb1ELb1ELb0ELb0ELb0ELi2ELi4ELi4ELi4ELb0EEENS1_21CollectiveEpilogueBwdISA_SB_SD_Li256ELb1ELb0ELi2EEENS1_19SingleTileSchedulerILb1ELb0ELb0ELi128EEEEEEEEEvNT_6ParamsE$_ZN4cute3eso3ESOILb0ELb1EJiNS_1CILi0EEEEEC2ERKiRKS3_)
        /*c830*/ 	.word	0x00000000


	//----- nvinfo : EIATTR_FRAME_SIZE
	.align		4
.L_8552:
        /*c834*/ 	.byte	0x04, 0x11
        /*c836*/ 	.short	(.L_8554 - .L_8553)
	.align		4
.L_8553:
        /*c838*/ 	.word	index@($_ZN7cutlass13device_kernelIN5flash19enable_sm80_to_sm89INS1_16FlashAttnBwdSm80INS1_25CollectiveMainloopBwdSm80ILi2ELi2EN4cute5tupleIJNS5_1CILi128EEES8_NS7_ILi64EEEEEENS_6half_tEfNS_4arch4Sm80ELb0ELb0ELb1ELb1ELb1ELb0ELb0ELb0ELi2ELi4ELi4ELi4ELb0EEENS1_21CollectiveEpilogueBwdISA_SB_SD_Li256ELb1ELb0ELi2EEENS1_19SingleTileSchedulerILb1ELb0ELb0ELi128EEEEEEEEEvNT_6ParamsE$_ZN4cute3eso3ESOILb0ELb1EJNS_6LayoutINS_5tupleIJNS3_IJNS_1CILi8EEENS4_ILi1EEEEEENS4_ILi2EEEEEENS3_IJNS3_IJS6_NS4_ILi0EEEEEEiEEEEESA_EEC2ERKSD_RKSA_)
        /*c83c*/ 	.word	0x00000000


	//----- nvinfo : EIATTR_FRAME_SIZE
	.align		4
.L_8554:
        /*c840*/ 	.byte	0x04, 0x11
        /*c842*/ 	.short	(.L_8556 - .L_8555)
	.align		4
.L_8555:
        /*c844*/ 	.word	index@($_ZN7cutlass13device_kernelIN5flash19enable_sm80_to_sm89INS1_16FlashAttnBwdSm80INS1_25CollectiveMainloopBwdSm80ILi2ELi2EN4cute5tupleIJNS5_1CILi128EEES8_NS7_ILi64EEEEEENS_6half_tEfNS_4arch4Sm80ELb0ELb0ELb1ELb1ELb1ELb0ELb0ELb0ELi2ELi4ELi4ELi4ELb0EEENS1_21CollectiveEpilogueBwdISA_SB_SD_Li256ELb1ELb0ELi2EEENS1_19SingleTileSchedulerILb1ELb0ELb0ELi128EEEEEEEEEvNT_6ParamsE$_ZN4cute3eso3ESOILb0ELb1EJNS_5tupleIJiNS2_IJiNS_1CILi0EEEEEEEEENS2_IJNS_10UnderscoreENS2_IJS7_S7_EEEEEEEEC2ERKS6_RKS9_)
        /*c848*/ 	.word	0x00000000


	//----- nvinfo : EIATTR_FRAME_SIZE
	.align		4
.L_8556:
        /*c84c*/ 	.byte	0x04, 0x11
        /*c84e*/ 	.short	(.L_8558 - .L_8557)
	.align		4
.L_8557:
        /*c850*/ 	.word	index@($_ZN7cutlass13device_kernelIN5flash19enable_sm80_to_sm89INS1_16FlashAttnBwdSm80INS1_25CollectiveMainloopBwdSm80ILi2ELi2EN4cute5tupleIJNS5_1CILi128EEES8_NS7_ILi64EEEEEENS_6half_tEfNS_4arch4Sm80ELb0ELb0ELb1ELb1ELb1ELb0ELb0ELb0ELi2ELi4ELi4ELi4ELb0EEENS1_21CollectiveEpilogueBwdISA_SB_SD_Li256ELb1ELb0ELi2EEENS1_19SingleTileSchedulerILb1ELb0ELb0ELi128EEEEEEEEEvNT_6ParamsE$_ZN4cute3eso3ESOILb0ELb0EJiiiNS_1CILi72EEENS2_ILi512EEEEEC2ERKiS7_S7_RKS3_RKS4_)
        /*c854*/ 	.word	0x00000000


	//----- nvinfo : EIATTR_FRAME_SIZE
	.align		4
.L_8558:
        /*c858*/ 	.byte	0x04, 0x11
        /*c85a*/ 	.short	(.L_8560 - .L_8559)
	.align		4
.L_8559:
        /*c85c*/ 	.word	index@($_ZN7cutlass13device_kernelIN5flash19enable_sm80_to_sm89INS1_16FlashAttnBwdSm80INS1_25CollectiveMainloopBwdSm80ILi2ELi2EN4cute5tupleIJNS5_1CILi128EEES8_NS7_ILi64EEEEEENS_6half_tEfNS_4arch4Sm80ELb0ELb0ELb1ELb1ELb1ELb0ELb0ELb0ELi2ELi4ELi4ELi4ELb0EEENS1_21CollectiveEpilogueBwdISA_SB_SD_Li256ELb1ELb0ELi2EEENS1_19SingleTileSchedulerILb1ELb0ELb0ELi128EEEEEEEEEvNT_6ParamsE$_ZN4cute3eso3ESOILb0ELb0EJiiiNS_1CILi144EEENS2_ILi512EEEEEC2ERKiS7_S7_RKS3_RKS4_)
        /*c860*/ 	.word	0x00000000


	//----- nvinfo : EIATTR_FRAME_SIZE
	.align		4
.L_8560:
        /*c864*/ 	.byte	0x04, 0x11
        /*c866*/ 	.short	(.L_8562 - .L_8561)
	.align		4
.L_8561:
        /*c868*/ 	.word	index@($_ZN7cutlass13device_kernelIN5flash19enable_sm80_to_sm89INS1_16FlashAttnBwdSm80INS1_25CollectiveMainloopBwdSm80ILi2ELi2EN4cute5tupleIJNS5_1CILi128EEES8_NS7_ILi64EEEEEENS_6half_tEfNS_4arch4Sm80ELb0ELb0ELb1ELb1ELb1ELb0ELb0ELb0ELi2ELi4ELi4ELi4ELb0EEENS1_21CollectiveEpilogueBwdISA_SB_SD_Li256ELb1ELb0ELi2EEENS1_19SingleTileSchedulerILb1ELb0ELb0ELi128EEEEEEEEEvNT_6ParamsE$_ZN4cute3eso3ESOILb0ELb0EJiiiEEC2ERKiS4_S4_)
        /*c86c*/ 	.word	0x00000000


	//----- nvinfo : EIATTR_FRAME_SIZE
	.align		4
.L_8562:
        /*c870*/ 	.byte	0x04, 0x11
        /*c872*/ 	.short	(.L_8564 - .L_8563)
	.align		4
.L_8563:
        /*c874*/ 	.word	index@($_ZN7cutlass13device_kernelIN5flash19enable_sm80_to_sm89INS1_16FlashAttnBwdSm80INS1_25CollectiveMainloopBwdSm80ILi2ELi2EN4cute5tupleIJNS5_1CILi128EEES8_NS7_ILi64EEEEEENS_6half_tEfNS_4arch4Sm80ELb0ELb0ELb1ELb1ELb1ELb0ELb0ELb0ELi2ELi4ELi4ELi4ELb0EEENS1_21CollectiveEpilogueBwdISA_SB_SD_Li256ELb1ELb0ELi2EEENS1_19SingleTileSchedulerILb1ELb0ELb0ELi128EEEEEEEEEvNT_6ParamsE$_ZN4cute3eso3ESOILb0ELb0EJiiNS_1CILi72EEENS2_ILi512EEEEEC2ERKiS7_RKS3_RKS4_)
        /*c878*/ 	.word	0x00000000


	//----- nvinfo : EIATTR_FRAME_SIZE
	.align		4
.L_8564:
        /*c87c*/ 	.byte	0x04, 0x11
        /*c87e*/ 	.short	(.L_8566 - .L_8565)
	.align		4
.L_8565:
        /*c880*/ 	.word	index@($_ZN7cutlass13device_kernelIN5flash19enable_sm80_to_sm89INS1_16FlashAttnBwdSm80INS1_25CollectiveMainloopBwdSm80ILi2ELi2EN4cute5tupleIJNS5_1CILi128EEES8_NS7_ILi64EEEEEENS_6half_tEfNS_4arch4Sm80ELb0ELb0ELb1ELb1ELb1ELb0ELb0ELb0ELi2ELi4ELi4ELi4ELb0EEENS1_21CollectiveEpilogueBwdISA_SB_SD_Li256ELb1ELb0ELi2EEENS1_19SingleTileSchedulerILb1ELb0ELb0ELi128EEEEEEEEEvNT_6ParamsE$_ZN4cute3eso3ESOILb0ELb0EJiiNS_1CILi144EEENS2_ILi512EEEEEC2ERKiS7_RKS3_RKS4_)
        /*c884*/ 	.word	0x00000000


	//----- nvinfo : EIATTR_FRAME_SIZE
	.align		4
.L_8566:
        /*c888*/ 	.byte	0x04, 0x11
        /*c88a*/ 	.short	(.L_8568 - .L_8567)
	.align		4
.L_8567:
        /*c88c*/ 	.word	index@($_ZN7cutlass13device_kernelIN5flash19enable_sm80_to_sm89INS1_16FlashAttnBwdSm80INS1_25CollectiveMainloopBwdSm80ILi2ELi2EN4cute5tupleIJNS5_1CILi128EEES8_NS7_ILi64EEEEEENS_6half_tEfNS_4arch4Sm80ELb0ELb0ELb1ELb1ELb1ELb0ELb0ELb0ELi2ELi4ELi4ELi4ELb0EEENS1_21CollectiveEpilogueBwdISA_SB_SD_Li256ELb1ELb0ELi2EEENS1_19SingleTileSchedulerILb1ELb0ELb0ELi128EEEEEEEEEvNT_6ParamsE$_ZN4cute3eso3ESOILb0ELb0EJiiEEC2ERKiS4_)
        /*c890*/ 	.word	0x00000000


	//----- nvinfo : EIATTR_FRAME_SIZE
	.align		4
.L_8568:
        /*c894*/ 	.byte	0x04, 0x11
        /*c896*/ 	.short	(.L_8570 - .L_8569)
	.align		4
.L_8569:
        /*c898*/ 	.word	index@($_ZN7cutlass13device_kernelIN5flash19enable_sm80_to_sm89INS1_16FlashAttnBwdSm80INS1_25CollectiveMainloopBwdSm80ILi2ELi2EN4cute5tupleIJNS5_1CILi128EEES8_NS7_ILi64EEEEEENS_6half_tEfNS_4arch4Sm80ELb0ELb0ELb1ELb1ELb1ELb0ELb0ELb0ELi2ELi4ELi4ELi4ELb0EEENS1_21CollectiveEpilogueBwdISA_SB_SD_Li256ELb1ELb0ELi2EEENS1_19SingleTileSchedulerILb1ELb0ELb0ELi128EEEEEEEEEvNT_6ParamsE$_ZN4cute3eso3ESOILb0ELb0EJiNS_5tupleIJiNS_1CILi0EEEEEEEEC2ERKiRKS5_)
        /*c89c*/ 	.word	0x00000000


	//----- nvinfo : EIATTR_FRAME_SIZE
	.align		4
.L_8570:
        /*c8a0*/ 	.byte	0x04, 0x11
        /*c8a2*/ 	.short	(.L_8572 - .L_8571)
	.align		4
.L_8571:
        /*c8a4*/ 	.word	index@($_ZN7cutlass13device_kernelIN5flash19enable_sm80_to_sm89INS1_16FlashAttnBwdSm80INS1_25CollectiveMainloopBwdSm80ILi2ELi2EN4cute5tupleIJNS5_1CILi128EEES8_NS7_ILi64EEEEEENS_6half_tEfNS_4arch4Sm80ELb0ELb0ELb1ELb1ELb1ELb0ELb0ELb0ELi2ELi4ELi4ELi4ELb0EEENS1_21CollectiveEpilogueBwdISA_SB_SD_Li256ELb1ELb0ELi2EEENS1_19SingleTileSchedulerILb1ELb0ELb0ELi128EEEEEEEEEvNT_6ParamsE$_ZN4cute3eso3ESOILb0ELb0EJNS_6LayoutINS_5tupleIJNS3_IJNS_1CILi8EEENS4_ILi1EEEEEENS4_ILi2EEES5_EEENS3_IJNS3_IJS6_NS4_ILi0EEEEEEiNS4_ILi1024EEEEEEEEiEEC2ERKSE_RKi)
        /*c8a8*/ 	.word	0x00000000


	//----- nvinfo : EIATTR_FRAME_SIZE
	.align		4
.L_8572:
        /*c8ac*/ 	.byte	0x04, 0x11
        /*c8ae*/ 	.short	(.L_8574 - .L_8573)
	.align		4
.L_8573:
        /*c8b0*/ 	.word	index@($_ZN7cutlass13device_kernelIN5flash19enable_sm80_to_sm89INS1_16FlashAttnBwdSm80INS1_25CollectiveMainloopBwdSm80ILi2ELi2EN4cute5tupleIJNS5_1CILi128EEES8_NS7_ILi64EEEEEENS_6half_tEfNS_4arch4Sm80ELb0ELb0ELb1ELb1ELb1ELb0ELb0ELb0ELi2ELi4ELi4ELi4ELb0EEENS1_21CollectiveEpilogueBwdISA_SB_SD_Li256ELb1ELb0ELi2EEENS1_19SingleTileSchedulerILb1ELb0ELb0ELi128EEEEEEEEEvNT_6ParamsE$_ZN4cute3eso3ESOILb0ELb0EJNS_6LayoutINS_5tupleIJNS3_IJNS_1CILi8EEENS4_ILi1EEEEEENS4_ILi2EEES5_EEENS3_IJNS3_IJS6_NS4_ILi0EEEEEEiNS4_ILi1024EEEEEEEENS_10ViewEngineINS_8smem_ptrIPN7cutlass6half_tEEEEEEEC2ERKSE_RKSL_)
        /*c8b4*/ 	.word	0x00000000


	//----- nvinfo : EIATTR_FRAME_SIZE
	.align		4
.L_8574:
        /*c8b8*/ 	.byte	0x04, 0x11
        /*c8ba*/ 	.short	(.L_8576 - .L_8575)
	.align		4
.L_8575:
        /*c8bc*/ 	.word	index@($_ZN7cutlass13device_kernelIN5flash19enable_sm80_to_sm89INS1_16FlashAttnBwdSm80INS1_25CollectiveMainloopBwdSm80ILi2ELi2EN4cute5tupleIJNS5_1CILi128EEES8_NS7_ILi64EEEEEENS_6half_tEfNS_4arch4Sm80ELb0ELb0ELb1ELb1ELb1ELb0ELb0ELb0ELi2ELi4ELi4ELi4ELb0EEENS1_21CollectiveEpilogueBwdISA_SB_SD_Li256ELb1ELb0ELi2EEENS1_19SingleTileSchedulerILb1ELb0ELb0ELi128EEEEEEEEEvNT_6ParamsE$_ZN4cute3eso3ESOILb0ELb0EJNS_6LayoutINS_5tupleIJNS3_IJNS_1CILi8EEENS4_ILi1EEEEEENS4_ILi2EEENS3_IJS8_S8_EEEEEENS3_IJNS3_IJS6_NS4_ILi0EEEEEENS4_ILi4096EEENS3_IJiiEEEEEEEEiEEC2ERKSG_RKi)
        /*c8c0*/ 	.word	0x00000000


	//----- nvinfo : EIATTR_FRAME_SIZE
	.align		4
.L_8576:
        /*c8c4*/ 	.byte	0x04, 0x11
        /*c8c6*/ 	.short	(.L_8578 - .L_8577)
	.align		4
.L_8577:
        /*c8c8*/ 	.word	index@($_ZN7cutlass13device_kernelIN5flash19enable_sm80_to_sm89INS1_16FlashAttnBwdSm80INS1_25CollectiveMainloopBwdSm80ILi2ELi2EN4cute5tupleIJNS5_1CILi128EEES8_NS7_ILi64EEEEEENS_6half_tEfNS_4arch4Sm80ELb0ELb0ELb1ELb1ELb1ELb0ELb0ELb0ELi2ELi4ELi4ELi4ELb0EEENS1_21CollectiveEpilogueBwdISA_SB_SD_Li256ELb1ELb0ELi2EEENS1_19SingleTileSchedulerILb1ELb0ELb0ELi128EEEEEEEEEvNT_6ParamsE$_ZN4cute3eso3ESOILb0ELb0EJNS_6LayoutINS_5tupleIJNS3_IJNS_1CILi8EEENS4_ILi1EEEEEENS4_ILi2EEENS3_IJS8_S8_EEEEEENS3_IJNS3_IJS6_NS4_ILi0EEEEEENS4_ILi4096EEENS3_IJiiEEEEEEEENS_10ViewEngineINS_8smem_ptrIPN7cutlass6half_tEEEEEEEC2ERKSG_RKSN_)
        /*c8cc*/ 	.word	0x00000000


	//----- nvinfo : EIATTR_FRAME_SIZE
	.align		4
.L_8578:
        /*c8d0*/ 	.byte	0x04, 0x11
        /*c8d2*/ 	.short	(.L_8580 - .L_8579)
	.align		4
.L_8579:
        /*c8d4*/ 	.word	index@($_ZN7cutlass13device_kernelIN5flash19enable_sm80_to_sm89INS1_16FlashAttnBwdSm80INS1_25CollectiveMainloopBwdSm80ILi2ELi2EN4cute5tupleIJNS5_1CILi128EEES8_NS7_ILi64EEEEEENS_6half_tEfNS_4arch4Sm80ELb0ELb0ELb1ELb1ELb1ELb0ELb0ELb0ELi2ELi4ELi4ELi4ELb0EEENS1_21CollectiveEpilogueBwdISA_SB_SD_Li256ELb1ELb0ELi2EEENS1_19SingleTileSchedulerILb1ELb0ELb0ELi128EEEEEEEEEvNT_6ParamsE$_ZN4cute3eso3ESOILb0ELb0EJNS_6LayoutINS_5tupleIJNS3_IJNS_1CILi8EEENS4_ILi1EEEEEENS4_ILi2EEEEEENS3_IJNS3_IJS6_NS4_ILi0EEEEEEiEEEEEiEEC2ERKSD_RKi)
        /*c8d8*/ 	.word	0x00000000


	//----- nvinfo : EIATTR_FRAME_SIZE
	.align		4
.L_8580:
        /*c8dc*/ 	.byte	0x04, 0x11
        /*c8de*/ 	.short	(.L_8582 - .L_8581)
	.align		4
.L_8581:
        /*c8e0*/ 	.word	index@($_ZN7cutlass13device_kernelIN5flash19enable_sm80_to_sm89INS1_16FlashAttnBwdSm80INS1_25CollectiveMainloopBwdSm80ILi2ELi2EN4cute5tupleIJNS5_1CILi128EEES8_NS7_ILi64EEEEEENS_6half_tEfNS_4arch4Sm80ELb0ELb0ELb1ELb1ELb1ELb0ELb0ELb0ELi2ELi4ELi4ELi4ELb0EEENS1_21CollectiveEpilogueBwdISA_SB_SD_Li256ELb1ELb0ELi2EEENS1_19SingleTileSchedulerILb1ELb0ELb0ELi128EEEEEEEEEvNT_6ParamsE$_ZN4cute3eso3ESOILb0ELb0EJNS_6LayoutINS_5tupleIJNS3_IJNS_1CILi8EEENS4_ILi1EEEEEENS4_ILi2EEEEEENS3_IJNS3_IJS6_NS4_ILi0EEEEEEiEEEEENS_10ViewEngineINS_8smem_ptrIPN7cutlass6half_tEEEEEEEC2ERKSD_RKSK_)
        /*c8e4*/ 	.word	0x00000000


	//----- nvinfo : EIATTR_FRAME_SIZE
	.align		4
.L_8582:
        /*c8e8*/ 	.byte	0x04, 0x11
        /*c8ea*/ 	.short	(.L_8584 - .L_8583)
	.align		4
.L_8583:
        /*c8ec*/ 	.word	index@($_ZN7cutlass13device_kernelIN5flash19enable_sm80_to_sm89INS1_16FlashAttnBwdSm80INS1_25CollectiveMainloopBwdSm80ILi2ELi2EN4cute5tupleIJNS5_1CILi128EEES8_NS7_ILi64EEEEEENS_6half_tEfNS_4arch4Sm80ELb0ELb0ELb1ELb1ELb1ELb0ELb0ELb0ELi2ELi4ELi4ELi4ELb0EEENS1_21CollectiveEpilogueBwdISA_SB_SD_Li256ELb1ELb0ELi2EEENS1_19SingleTileSchedulerILb1ELb0ELb0ELi128EEEEEEEEEvNT_6ParamsE$_ZN4cute3eso3ESOILb0ELb0EJNS_6LayoutINS_5tupleIJNS3_IJNS_1CILi8EEENS4_ILi1EEEEEENS3_IJNS4_ILi2EEEEEEEEENS3_IJNS3_IJS6_NS4_ILi0EEEEEENS3_IJiEEEEEEEENS_10ViewEngineINS_8smem_ptrIPN7cutlass6half_tEEEEEEEC2ERKSF_RKSM_)
        /*c8f0*/ 	.word	0x00000000


	//----- nvinfo : EIATTR_FRAME_SIZE
	.align		4
.L_8584:
        /*c8f4*/ 	.byte	0x04, 0x11
        /*c8f6*/ 	.short	(.L_8586 - .L_8585)
	.align		4
.L_8585:
        /*c8f8*/ 	.word	index@($_ZN7cutlass13device_kernelIN5flash19enable_sm80_to_sm89INS1_16FlashAttnBwdSm80INS1_25CollectiveMainloopBwdSm80ILi2ELi2EN4cute5tupleIJNS5_1CILi128EEES8_NS7_ILi64EEEEEENS_6half_tEfNS_4arch4Sm80ELb0ELb0ELb1ELb1ELb1ELb0ELb0ELb0ELi2ELi4ELi4ELi4ELb0EEENS1_21CollectiveEpilogueBwdISA_SB_SD_Li256ELb1ELb0ELi2EEENS1_19SingleTileSchedulerILb1ELb0ELb0ELi128EEEEEEEEEvNT_6ParamsE$_ZN4cute3eso3ESOILb0ELb0EJNS_6LayoutINS_5tupleIJNS3_IJNS_1CILi2EEES5_S5_EEES5_NS3_IJS5_S5_EEEEEENS3_IJNS3_IJNS4_ILi1EEENS4_ILi512EEEiEEENS4_ILi4096EEENS3_IJiiEEEEEEEEjEEC2ERKSF_RKj)
        /*c8fc*/ 	.word	0x00000000


	//----- nvinfo : EIATTR_FRAME_SIZE
	.align		4
.L_8586:
        /*c900*/ 	.byte	0x04, 0x11
        /*c902*/ 	.short	(.L_8588 - .L_8587)
	.align		4
.L_8587:
        /*c904*/ 	.word	index@($_ZN7cutlass13device_kernelIN5flash19enable_sm80_to_sm89INS1_16FlashAttnBwdSm80INS1_25CollectiveMainloopBwdSm80ILi2ELi2EN4cute5tupleIJNS5_1CILi128EEES8_NS7_ILi64EEEEEENS_6half_tEfNS_4arch4Sm80ELb0ELb0ELb1ELb1ELb1ELb0ELb0ELb0ELi2ELi4ELi4ELi4ELb0EEENS1_21CollectiveEpilogueBwdISA_SB_SD_Li256ELb1ELb0ELi2EEENS1_19SingleTileSchedulerILb1ELb0ELb0ELi128EEEEEEEEEvNT_6ParamsE$_ZN4cute3eso3ESOILb0ELb0EJNS_6LayoutINS_5tupleIJNS3_IJNS_1CILi2EEES5_S5_EEES5_NS3_IJS5_S5_EEEEEENS3_IJNS3_IJNS4_ILi1EEENS4_ILi512EEEiEEENS4_ILi4096EEENS3_IJiiEEEEEEEENS_10ViewEngineINS_8smem_ptrIPN7cutlass6half_tEEEEEEEC2ERKSF_RKSM_)
        /*c908*/ 	.word	0x00000000


	//----- nvinfo : EIATTR_FRAME_SIZE
	.align		4
.L_8588:
        /*c90c*/ 	.byte	0x04, 0x11
        /*c90e*/ 	.short	(.L_8590 - .L_8589)
	.align		4
.L_8589:
        /*c910*/ 	.word	index@($_ZN7cutlass13device_kernelIN5flash19enable_sm80_to_sm89INS1_16FlashAttnBwdSm80INS1_25CollectiveMainloopBwdSm80ILi2ELi2EN4cute5tupleIJNS5_1CILi128EEES8_NS7_ILi64EEEEEENS_6half_tEfNS_4arch4Sm80ELb0ELb0ELb1ELb1ELb1ELb0ELb0ELb0ELi2ELi4ELi4ELi4ELb0EEENS1_21CollectiveEpilogueBwdISA_SB_SD_Li256ELb1ELb0ELi2EEENS1_19SingleTileSchedulerILb1ELb0ELb0ELi128EEEEEEEEEvNT_6ParamsE$_ZN4cute3eso3ESOILb0ELb0EJNS_6LayoutINS_5tupleIJNS3_IJNS_1CILi2EEES5_S5_EEES5_NS3_IJNS3_IJS5_S5_EEES5_EEEEEENS3_IJNS3_IJNS4_ILi1EEENS4_ILi512EEEiEEENS4_ILi4096EEENS3_IJNS3_IJiiEEENS4_ILi8192EEEEEEEEEEEjEEC2ERKSI_RKj)
        /*c914*/ 	.word	0x00000000


	//----- nvinfo : EIATTR_FRAME_SIZE
	.align		4
.L_8590:
        /*c918*/ 	.byte	0x04, 0x11
        /*c91a*/ 	.short	(.L_8592 - .L_8591)
	.align		4
.L_8591:
        /*c91c*/ 	.word	index@($_ZN7cutlass13device_kernelIN5flash19enable_sm80_to_sm89INS1_16FlashAttnBwdSm80INS1_25CollectiveMainloopBwdSm80ILi2ELi2EN4cute5tupleIJNS5_1CILi128EEES8_NS7_ILi64EEEEEENS_6half_tEfNS_4arch4Sm80ELb0ELb0ELb1ELb1ELb1ELb0ELb0ELb0ELi2ELi4ELi4ELi4ELb0EEENS1_21CollectiveEpilogueBwdISA_SB_SD_Li256ELb1ELb0ELi2EEENS1_19SingleTileSchedulerILb1ELb0ELb0ELi128EEEEEEEEEvNT_6ParamsE$_ZN4cute3eso3ESOILb0ELb0EJNS_6LayoutINS_5tupleIJNS3_IJNS_1CILi2EEES5_S5_EEES5_NS3_IJNS3_IJS5_S5_EEES5_EEEEEENS3_IJNS3_IJNS4_ILi1EEENS4_ILi512EEEiEEENS4_ILi4096EEENS3_IJNS3_IJiiEEENS4_ILi8192EEEEEEEEEEENS_10ViewEngineINS_8smem_ptrIPN7cutlass6half_tEEEEEEEC2ERKSI_RKSP_)
        /*c920*/ 	.word	0x00000000


	//----- nvinfo : EIATTR_FRAME_SIZE
	.align		4
.L_8592:
        /*c924*/ 	.byte	0x04, 0x11
        /*c926*/ 	.short	(.L_8594 - .L_8593)
	.align		4
.L_8593:
        /*c928*/ 	.word	index@($_ZN7cutlass13device_kernelIN5flash19enable_sm80_to_sm89INS1_16FlashAttnBwdSm80INS1_25CollectiveMainloopBwdSm80ILi2ELi2EN4cute5tupleIJNS5_1CILi128EEES8_NS7_ILi64EEEEEENS_6half_tEfNS_4arch4Sm80ELb0ELb0ELb1ELb1ELb1ELb0ELb0ELb0ELi2ELi4ELi4ELi4ELb0EEENS1_21CollectiveEpilogueBwdISA_SB_SD_Li256ELb1ELb0ELi2EEENS1_19SingleTileSchedulerILb1ELb0ELb0ELi128EEEEEEEEEvNT_6ParamsE$_ZN4cute3eso3ESOILb0ELb0EJNS_6LayoutINS_5tupleIJNS3_IJNS_1CILi2EEES5_EEES6_NS4_ILi8EEEEEENS3_IJNS3_IJiNS4_ILi512EEEEEENS3_IJiiEEENS4_ILi1024EEEEEEEEjEEC2ERKSE_RKj)
        /*c92c*/ 	.word	0x00000000


	//----- nvinfo : EIATTR_FRAME_SIZE
	.align		4
.L_8594:
        /*c930*/ 	.byte	0x04, 0x11
        /*c932*/ 	.short	(.L_8596 - .L_8595)
	.align		4
.L_8595:
        /*c934*/ 	.word	index@($_ZN7cutlass13device_kernelIN5flash19enable_sm80_to_sm89INS1_16FlashAttnBwdSm80INS1_25CollectiveMainloopBwdSm80ILi2ELi2EN4cute5tupleIJNS5_1CILi128EEES8_NS7_ILi64EEEEEENS_6half_tEfNS_4arch4Sm80ELb0ELb0ELb1ELb1ELb1ELb0ELb0ELb0ELi2ELi4ELi4ELi4ELb0EEENS1_21CollectiveEpilogueBwdISA_SB_SD_Li256ELb1ELb0ELi2EEENS1_19SingleTileSchedulerILb1ELb0ELb0ELi128EEEEEEEEEvNT_6ParamsE$_ZN4cute3eso3ESOILb0ELb0EJNS_6LayoutINS_5tupleIJNS3_IJNS_1CILi2EEES5_EEES6_NS4_ILi8EEEEEENS3_IJNS3_IJiNS4_ILi512EEEEEENS3_IJiiEEENS4_ILi1024EEEEEEEENS_10ViewEngineINS_8smem_ptrIPN7cutlass6half_tEEEEEEEC2ERKSE_RKSL_)
        /*c938*/ 	.word	0x00000000


	//----- nvinfo : EIATTR_FRAME_SIZE
	.align		4
.L_8596:
        /*c93c*/ 	.byte	0x04, 0x11
        /*c93e*/ 	.short	(.L_8598 - .L_8597)
	.align		4
.L_8597:
        /*c940*/ 	.word	index@($_ZN7cutlass13device_kernelIN5flash19enable_sm80_to_sm89INS1_16FlashAttnBwdSm80INS1_25CollectiveMainloopBwdSm80ILi2ELi2EN4cute5tupleIJNS5_1CILi128EEES8_NS7_ILi64EEEEEENS_6half_tEfNS_4arch4Sm80ELb0ELb0ELb1ELb1ELb1ELb0ELb0ELb0ELi2ELi4ELi4ELi4ELb0EEENS1_21CollectiveEpilogueBwdISA_SB_SD_Li256ELb1ELb0ELi2EEENS1_19SingleTileSchedulerILb1ELb0ELb0ELi128EEEEEEEEEvNT_6ParamsE$_ZN4cute3eso3ESOILb0ELb0EJNS_6LayoutINS_5tupleIJNS3_IJNS_1CILi2EEES5_EEENS4_ILi8EEES6_EEENS3_IJNS3_IJNS4_ILi1EEEiEEENS4_ILi1024EEENS3_IJiiEEEEEEEEjEEC2ERKSE_RKj)
        /*c944*/ 	.word	0x00000000


	//----- nvinfo : EIATTR_FRAME_SIZE
	.align		4
.L_8598:
        /*c948*/ 	.byte	0x04, 0x11
        /*c94a*/ 	.short	(.L_8600 - .L_8599)
	.align		4
.L_8599:
        /*c94c*/ 	.word	index@($_ZN7cutlass13device_kernelIN5flash19enable_sm80_to_sm89INS1_16FlashAttnBwdSm80INS1_25CollectiveMainloopBwdSm80ILi2ELi2EN4cute5tupleIJNS5_1CILi128EEES8_NS7_ILi64EEEEEENS_6half_tEfNS_4arch4Sm80ELb0ELb0ELb1ELb1ELb1ELb0ELb0ELb0ELi2ELi4ELi4ELi4ELb0EEENS1_21CollectiveEpilogueBwdISA_SB_SD_Li256ELb1ELb0ELi2EEENS1_19SingleTileSchedulerILb1ELb0ELb0ELi128EEEEEEEEEvNT_6ParamsE$_ZN4cute3eso3ESOILb0ELb0EJNS_6LayoutINS_5tupleIJNS3_IJNS_1CILi2EEES5_EEENS4_ILi8EEES6_EEENS3_IJNS3_IJNS4_ILi1EEEiEEENS4_ILi1024EEENS3_IJiiEEEEEEEENS_10ViewEngineINS_8smem_ptrIPN7cutlass6half_tEEEEEEEC2ERKSE_RKSL_)
        /*c950*/ 	.word	0x00000000


	//----- nvinfo : EIATTR_FRAME_SIZE
	.align		4
.L_8600:
        /*c954*/ 	.byte	0x04, 0x11
        /*c956*/ 	.short	(.L_8602 - .L_8601)
	.align		4
.L_8601:
        /*c958*/ 	.word	index@($_ZN7cutlass13device_kernelIN5flash19enable_sm80_to_sm89INS1_16FlashAttnBwdSm80INS1_25CollectiveMainloopBwdSm80ILi2ELi2EN4cute5tupleIJNS5_1CILi128EEES8_NS7_ILi64EEEEEENS_6half_tEfNS_4arch4Sm80ELb0ELb0ELb1ELb1ELb1ELb0ELb0ELb0ELi2ELi4ELi4ELi4ELb0EEENS1_21CollectiveEpilogueBwdISA_SB_SD_Li256ELb1ELb0ELi2EEENS1_19SingleTileSchedulerILb1ELb0ELb0ELi128EEEEEEEEEvNT_6ParamsE$_ZN4cute3eso3ESOILb0ELb0EJNS_6LayoutINS_5tupleIJNS3_IJNS_1CILi1EEENS3_IJS5_NS4_ILi2EEES6_EEEEEES6_NS3_IJS6_S6_EEEEEENS3_IJNS3_IJNS4_ILi0EEENS3_IJS5_NS4_ILi256EEEiEEEEEENS4_ILi2048EEENS3_IJiNS4_ILi4096EEEEEEEEEEENS_10ViewEngineINS_8smem_ptrIPjEEEEEEC2ERKSJ_RKSO_)
        /*c95c*/ 	.word	0x00000000


	//----- nvinfo : EIATTR_FRAME_SIZE
	.align		4
.L_8602:
        /*c960*/ 	.byte	0x04, 0x11
        /*c962*/ 	.short	(.L_8604 - .L_8603)
	.align		4
.L_8603:
        /*c964*/ 	.word	index@($_ZN7cutlass13device_kernelIN5flash19enable_sm80_to_sm89INS1_16FlashAttnBwdSm80INS1_25CollectiveMainloopBwdSm80ILi2ELi2EN4cute5tupleIJNS5_1CILi128EEES8_NS7_ILi64EEEEEENS_6half_tEfNS_4arch4Sm80ELb0ELb0ELb1ELb1ELb1ELb0ELb0ELb0ELi2ELi4ELi4ELi4ELb0EEENS1_21CollectiveEpilogueBwdISA_SB_SD_Li256ELb1ELb0ELi2EEENS1_19SingleTileSchedulerILb1ELb0ELb0ELi128EEEEEEEEEvNT_6ParamsE$_ZN4cute3eso3ESOILb0ELb0EJNS_6LayoutINS_5tupleIJNS3_IJNS3_IJNS_1CILi8EEENS4_ILi1EEEEEES6_EEENS3_IJNS3_IJS6_S6_EEENS4_ILi2EEEEEEEEENS3_IJNS3_IJNS3_IJS6_NS4_ILi0EEEEEESD_EEENS3_IJNS3_IJSD_SD_EEEiEEEEEEEENS_10ViewEngineINS_8smem_ptrIPN7cutlass6half_tEEEEEEEC2ERKSJ_RKSQ_)
        /*c968*/ 	.word	0x00000000


	//----- nvinfo : EIATTR_FRAME_SIZE
	.align		4
.L_8604:
        /*c96c*/ 	.byte	0x04, 0x11
        /*c96e*/ 	.short	(.L_8606 - .L_8605)
	.align		4
.L_8605:
        /*c970*/ 	.word	index@($_ZN7cutlass13device_kernelIN5flash19enable_sm80_to_sm89INS1_16FlashAttnBwdSm80INS1_25CollectiveMainloopBwdSm80ILi2ELi2EN4cute5tupleIJNS5_1CILi128EEES8_NS7_ILi64EEEEEENS_6half_tEfNS_4arch4Sm80ELb0ELb0ELb1ELb1ELb1ELb0ELb0ELb0ELi2ELi4ELi4ELi4ELb0EEENS1_21CollectiveEpilogueBwdISA_SB_SD_Li256ELb1ELb0ELi2EEENS1_19SingleTileSchedulerILb1ELb0ELb0ELi128EEEEEEEEEvNT_6ParamsE$_ZN4cute3eso3ESOILb0ELb0EJNS_5tupleIJiNS_1CILi512EEEEEENS2_IJiiEEENS3_ILi1024EEEEEC2ERKS5_RKS6_RKS7_)
        /*c974*/ 	.word	0x00000000


	//----- nvinfo : EIATTR_FRAME_SIZE
	.align		4
.L_8606:
        /*c978*/ 	.byte	0x04, 0x11
        /*c97a*/ 	.short	(.L_8608 - .L_8607)
	.align		4
.L_8607:
        /*c97c*/ 	.word	index@($_ZN7cutlass13device_kernelIN5flash19enable_sm80_to_sm89INS1_16FlashAttnBwdSm80INS1_25CollectiveMainloopBwdSm80ILi2ELi2EN4cute5tupleIJNS5_1CILi128EEES8_NS7_ILi64EEEEEENS_6half_tEfNS_4arch4Sm80ELb0ELb0ELb1ELb1ELb1ELb0ELb0ELb0ELi2ELi4ELi4ELi4ELb0EEENS1_21CollectiveEpilogueBwdISA_SB_SD_Li256ELb1ELb0ELi2EEENS1_19SingleTileSchedulerILb1ELb0ELb0ELi128EEEEEEEEEvNT_6ParamsE$_ZN4cute3eso3ESOILb0ELb0EJNS_5tupleIJNS_1CILi1EEEiEEENS3_ILi1024EEENS2_IJiiEEEEEC2ERKS5_RKS6_RKS7_)
        /*c980*/ 	.word	0x00000000


	//----- nvinfo : EIATTR_FRAME_SIZE
	.align		4
.L_8608:
        /*c984*/ 	.byte	0x04, 0x11
        /*c986*/ 	.short	(.L_8610 - .L_8609)
	.align		4
.L_8609:
        /*c988*/ 	.word	index@($_ZN7cutlass13device_kernelIN5flash19enable_sm80_to_sm89INS1_16FlashAttnBwdSm80INS1_25CollectiveMainloopBwdSm80ILi2ELi2EN4cute5tupleIJNS5_1CILi128EEES8_NS7_ILi64EEEEEENS_6half_tEfNS_4arch4Sm80ELb0ELb0ELb1ELb1ELb1ELb0ELb0ELb0ELi2ELi4ELi4ELi4ELb0EEENS1_21CollectiveEpilogueBwdISA_SB_SD_Li256ELb1ELb0ELi2EEENS1_19SingleTileSchedulerILb1ELb0ELb0ELi128EEEEEEEEEvNT_6ParamsE$_ZN4cute3eso3ESOILb0ELb0EJNS_5tupleIJNS_1CILi1EEENS3_ILi512EEEiEEENS3_ILi4096EEENS2_IJiiEEEEEC2ERKS6_RKS7_RKS8_)
        /*c98c*/ 	.word	0x00000000


	//----- nvinfo : EIATTR_FRAME_SIZE
	.align		4
.L_8610:
        /*c990*/ 	.byte	0x04, 0x11
        /*c992*/ 	.short	(.L_8612 - .L_8611)
	.align		4
.L_8611:
        /*c994*/ 	.word	index@($_ZN7cutlass13device_kernelIN5flash19enable_sm80_to_sm89INS1_16FlashAttnBwdSm80INS1_25CollectiveMainloopBwdSm80ILi2ELi2EN4cute5tupleIJNS5_1CILi128EEES8_NS7_ILi64EEEEEENS_6half_tEfNS_4arch4Sm80ELb0ELb0ELb1ELb1ELb1ELb0ELb0ELb0ELi2ELi4ELi4ELi4ELb0EEENS1_21CollectiveEpilogueBwdISA_SB_SD_Li256ELb1ELb0ELi2EEENS1_19SingleTileSchedulerILb1ELb0ELb0ELi128EEEEEEEEEvNT_6ParamsE$_ZN4cute3eso3ESOILb0ELb0EJNS_5tupleIJNS_1CILi1EEENS3_ILi512EEEiEEENS3_ILi4096EEENS2_IJNS2_IJiiEEENS3_ILi8192EEEEEEEEC2ERKS6_RKS7_RKSA_)
        /*c998*/ 	.word	0x00000000


	//----- nvinfo : EIATTR_FRAME_SIZE
	.align		4
.L_8612:
        /*c99c*/ 	.byte	0x04, 0x11
        /*c99e*/ 	.short	(.L_8614 - .L_8613)
	.align		4
.L_8613:
        /*c9a0*/ 	.word	index@($_ZN7cutlass13device_kernelIN5flash19enable_sm80_to_sm89INS1_16FlashAttnBwdSm80INS1_25CollectiveMainloopBwdSm80ILi2ELi2EN4cute5tupleIJNS5_1CILi128EEES8_NS7_ILi64EEEEEENS_6half_tEfNS_4arch4Sm80ELb0ELb0ELb1ELb1ELb1ELb0ELb0ELb0ELi2ELi4ELi4ELi4ELb0EEENS1_21CollectiveEpilogueBwdISA_SB_SD_Li256ELb1ELb0ELi2EEENS1_19SingleTileSchedulerILb1ELb0ELb0ELi128EEEEEEEEEvNT_6ParamsE$_ZN4cute3eso3ESOILb0ELb0EJNS_5tupleIJNS_1CILi0EEENS2_IJNS3_ILi1EEENS3_ILi256EEEiEEEEEENS3_ILi2048EEENS2_IJiNS3_ILi4096EEEEEEEEC2ERKS8_RKS9_RKSB_)
        /*c9a4*/ 	.word	0x00000000


	//----- nvinfo : EIATTR_FRAME_SIZE
	.align		4
.L_8614:
        /*c9a8*/ 	.byte	0x04, 0x11
        /*c9aa*/ 	.short	(.L_8616 - .L_8615)
	.align		4
.L_8615:
        /*c9ac*/ 	.word	index@($_ZN7cutlass13device_kernelIN5flash19enable_sm80_to_sm89INS1_16FlashAttnBwdSm80INS1_25CollectiveMainloopBwdSm80ILi2ELi2EN4cute5tupleIJNS5_1CILi128EEES8_NS7_ILi64EEEEEENS_6half_tEfNS_4arch4Sm80ELb0ELb0ELb1ELb1ELb1ELb0ELb0ELb0ELi2ELi4ELi4ELi4ELb0EEENS1_21CollectiveEpilogueBwdISA_SB_SD_Li256ELb1ELb0ELi2EEENS1_19SingleTileSchedulerILb1ELb0ELb0ELi128EEEEEEEEEvNT_6ParamsE$_ZN4cute3eso3ESOILb0ELb0EJNS_14ComposedLayoutINS_7SwizzleILi3ELi3ELi3EEENS_9MixedBitsILj0ELj432EEENS_6LayoutINS_5tupleIJNS8_IJNS_1CILi2EEESA_SA_EEESA_NS9_ILi8EEEEEENS8_IJNS8_IJNS9_ILi64EEESC_NS9_ILi512EEEEEENS9_ILi8192EEENS9_ILi1024EEEEEEEEEEiEEC2ERKSL_RKi)
        /*c9b0*/ 	.word	0x00000000


	//----- nvinfo : EIATTR_FRAME_SIZE
	.align		4
.L_8616:
        /*c9b4*/ 	.byte	0x04, 0x11
        /*c9b6*/ 	.short	(.L_8618 - .L_8617)
	.align		4
.L_8617:
        /*c9b8*/ 	.word	index@($_ZN7cutlass13device_kernelIN5flash19enable_sm80_to_sm89INS1_16FlashAttnBwdSm80INS1_25CollectiveMainloopBwdSm80ILi2ELi2EN4cute5tupleIJNS5_1CILi128EEES8_NS7_ILi64EEEEEENS_6half_tEfNS_4arch4Sm80ELb0ELb0ELb1ELb1ELb1ELb0ELb0ELb0ELi2ELi4ELi4ELi4ELb0EEENS1_21CollectiveEpilogueBwdISA_SB_SD_Li256ELb1ELb0ELi2EEENS1_19SingleTileSchedulerILb1ELb0ELb0ELi128EEEEEEEEEvNT_6ParamsE$_ZN4cute3eso3ESOILb0ELb0EJNS_14ComposedLayoutINS_7SwizzleILi3ELi3ELi3EEENS_9MixedBitsILj0ELj432EEENS_6LayoutINS_5tupleIJNS8_IJNS_1CILi2EEESA_SA_EEESA_NS9_ILi8EEEEEENS8_IJNS8_IJNS9_ILi64EEESC_NS9_ILi512EEEEEENS9_ILi8192EEENS9_ILi1024EEEEEEEEEENS_10ViewEngineINS_8smem_ptrIPN7cutlass6half_tEEEEEEEC2ERKSL_RKSS_)
        /*c9bc*/ 	.word	0x00000000


	//----- nvinfo : EIATTR_FRAME_SIZE
	.align		4
.L_8618:
        /*c9c0*/ 	.byte	0x04, 0x11
        /*c9c2*/ 	.short	(.L_8620 - .L_8619)
	.align		4
.L_8619:
        /*c9c4*/ 	.word	index@(_ZN7cutlass13device_kernelIN5flash19enable_sm80_to_sm89INS1_16FlashAttnBwdSm80INS1_25CollectiveMainloopBwdSm80ILi2ELi2EN4cute5tupleIJNS5_1CILi128EEES8_NS7_ILi64EEEEEENS_6half_tEfNS_4arch4Sm80ELb0ELb0ELb1ELb1ELb1ELb0ELb0ELb0ELi2ELi4ELi4ELi4ELb0EEENS1_21CollectiveEpilogueBwdISA_SB_SD_Li256ELb1ELb0ELi2EEENS1_19SingleTileSchedulerILb1ELb0ELb0ELi128EEEEEEEEEvNT_6ParamsE)
        /*c9c8*/ 	.word	0x000015f0


	//----- nvinfo : EIATTR_REGCOUNT
	.align		4
.L_8620:
        /*c9cc*/ 	.byte	0x04, 0x2f
        /*c9ce*/ 	.short	(.L_8622 - .L_8621)
	.align		4
.L_8621:
        /*c9d0*/ 	.word	index@(_ZN7cutlass13device_kernelIN5flash19enable_sm80_to_sm89INS1_16FlashAttnBwdSm80INS1_25CollectiveMainloopBwdSm80ILi2ELi2EN4cute5tupleIJNS5_1CILi128EEES8_NS7_ILi64EEEEEENS_6half_tEfNS_4arch4Sm80ELb0ELb0ELb1ELb1ELb0ELb0ELb0ELb0ELi2ELi4ELi4ELi4ELb0EEENS1_21CollectiveEpilogueBwdISA_SB_SD_Li256ELb1ELb0ELi2EEENS1_19SingleTileSchedulerILb1ELb0ELb0ELi128EEEEEEEEEvNT_6ParamsE)
        /*c9d4*/ 	.word	0x0000007f


	//----- nvinfo : EIATTR_FRAME_SIZE
	.align		4
.L_8622:
        /*c9d8*/ 	.byte	0x04, 0x11
        /*c9da*/ 	.short	(.L_8624 - .L_8623)
	.align		4
.L_8623:
        /*c9dc*/ 	.word	index@($_ZN7cutlass13device_kernelIN5flash19enable_sm80_to_sm89INS1_16FlashAttnBwdSm80INS1_25CollectiveMainloopBwdSm80ILi2ELi2EN4cute5tupleIJNS5_1CILi128EEES8_NS7_ILi64EEEEEENS_6half_tEfNS_4arch4Sm80ELb0ELb0ELb1ELb1ELb0ELb0ELb0ELb0ELi2ELi4ELi4ELi4ELb0EEENS1_21CollectiveEpilogueBwdISA_SB_SD_Li256ELb1ELb0ELi2EEENS1_19SingleTileSchedulerILb1ELb0ELb0ELi128EEEEEEEEEvNT_6ParamsE$exp2f)
        /*c9e0*/ 	.word	0x00000000


	//----- nvinfo : EIATTR_FRAME_SIZE
	.align		4
.L_8624:
        /*c9e4*/ 	.byte	0x04, 0x11
        /*c9e6*/ 	.short	(.L_8626 - .L_8625)
	.align		4
.L_8625:
        /*c9e8*/ 	.word	index@($_ZN7cutlass13device_kernelIN5flash19enable_sm80_to_sm89INS1_16FlashAttnBwdSm80INS1_25CollectiveMainloopBwdSm80ILi2ELi2EN4cute5tupleIJNS5_1CILi128EEES8_NS7_ILi64EEEEEENS_6half_tEfNS_4arch4Sm80ELb0ELb0ELb1ELb1ELb0ELb0ELb0ELb0ELi2ELi4ELi4ELi4ELb0EEENS1_21CollectiveEpilogueBwdISA_SB_SD_Li256ELb1ELb0ELi2EEENS1_19SingleTileSchedulerILb1ELb0ELb0ELi128EEEEEEEEEvNT_6ParamsE$_ZZZN5flash25CollectiveMainloopBwdSm80ILi2ELi2EN4cute5tupleIJNS1_1CILi128EEES4_NS3_ILi64EEEEEEN7cutlass6half_tEfNS7_4arch4Sm80ELb0ELb0ELb1ELb1ELb0ELb0ELb0ELb0ELi2ELi4ELi4ELi4ELb0EE3mmaINS_16FlashAttnBwdSm80ISB_NS_21CollectiveEpilogueBwdIS6_S8_SA_Li256ELb1ELb0ELi2EEENS_19SingleTileSchedulerILb1ELb0ELb0ELi128EEEE13SharedStorageENS1_6TensorINS1_11ArrayEngineIfLm32EEENS1_6LayoutINS2_IJNS2_IJNS3_ILi2EEESO_EEESO_NS3_ILi4EEEEEENS2_IJNS2_IJNS3_ILi1EEESO_EEESQ_NS3_ILi8EEEEEEEEEEEEbRKNSB_6ParamsERT0_S12_iNS2_IJiiiEEERT_ENKUliT_E_clIZSC_ISJ_SX_EbS10_S12_S12_iS13_S15_EUlRS16_iE_EEDaiS16_ENKUlvE1_clEv)
        /*c9ec*/ 	.word	0x00000000


	//----- nvinfo : EIATTR_FRAME_SIZE
	.align		4
.L_8626:
        /*c9f0*/ 	.byte	0x04, 0x11
        /*c9f2*/ 	.short	(.L_8628 - .L_8627)
	.align		4
.L_8627:
        /*c9f4*/ 	.word	index@($_ZN7cutlass13device_kernelIN5flash19enable_sm80_to_sm89INS1_16FlashAttnBwdSm80INS1_25CollectiveMainloopBwdSm80ILi2ELi2EN4cute5tupleIJNS5_1CILi128EEES8_NS7_ILi64EEEEEENS_6half_tEfNS_4arch4Sm80ELb0ELb0ELb1ELb1ELb0ELb0ELb0ELb0ELi2ELi4ELi4ELi4ELb0EEENS1_21CollectiveEpilogueBwdISA_SB_SD_Li256ELb1ELb0ELi2EEENS1_19SingleTileSchedulerILb1ELb0ELb0ELi128EEEEEEEEEvNT_6ParamsE$_ZZZN5flash25CollectiveMainloopBwdSm80ILi2ELi2EN4cute5tupleIJNS1_1CILi128EEES4_NS3_ILi64EEEEEEN7cutlass6half_tEfNS7_4arch4Sm80ELb0ELb0ELb1ELb1ELb0ELb0ELb0ELb0ELi2ELi4ELi4ELi4ELb0EE3mmaINS_16FlashAttnBwdSm80ISB_NS_21CollectiveEpilogueBwdIS6_S8_SA_Li256ELb1ELb0ELi2EEENS_19SingleTileSchedulerILb1ELb0ELb0ELi128EEEE13SharedStorageENS1_6TensorINS1_11ArrayEngineIfLm32EEENS1_6LayoutINS2_IJNS2_IJNS3_ILi2EEESO_EEESO_NS3_ILi4EEEEEENS2_IJNS2_IJNS3_ILi1EEESO_EEESQ_NS3_ILi8EEEEEEEEEEEEbRKNSB_6ParamsERT0_S12_iNS2_IJiiiEEERT_ENKUliT_E_clIZSC_ISJ_SX_EbS10_S12_S12_iS13_S15_EUlRS16_iE_EEDaiS16_ENKUlvE0_clEv)
        /*c9f8*/ 	.word	0x00000000


	//----- nvinfo : EIATTR_FRAME_SIZE
	.align		4
.L_8628:
        /*c9fc*/ 	.byte	0x04, 0x11
        /*c9fe*/ 	.short	(.L_8630 - .L_8629)
	.align		4
.L_8629:
        /*ca00*/ 	.word	index@($_ZN7cutlass13device_kernelIN5flash19enable_sm80_to_sm89INS1_16FlashAttnBwdSm80INS1_25CollectiveMainloopBwdSm80ILi2ELi2EN4cute5tupleIJNS5_1CILi128EEES8_NS7_ILi64EEEEEENS_6half_tEfNS_4arch4Sm80ELb0ELb0ELb1ELb1ELb0ELb0ELb0ELb0ELi2ELi4ELi4ELi4ELb0EEENS1_21CollectiveEpilogueBwdISA_SB_SD_Li256ELb1ELb0ELi2EEENS1_19SingleTileSchedulerILb1ELb0ELb0ELi128EEEEEEEEEvNT_6ParamsE$_ZZZN5flash25CollectiveMainloopBwdSm80ILi2ELi2EN4cute5tupleIJNS1_1CILi128EEES4_NS3_ILi64EEEEEEN7cutlass6half_tEfNS7_4arch4Sm80ELb0ELb0ELb1ELb1ELb0ELb0ELb0ELb0ELi2ELi4ELi4ELi4ELb0EE3mmaINS_16FlashAttnBwdSm80ISB_NS_21CollectiveEpilogueBwdIS6_S8_SA_Li256ELb1ELb0ELi2EEENS_19SingleTileSchedulerILb1ELb0ELb0ELi128EEEE13SharedStorageENS1_6TensorINS1_11ArrayEngineIfLm32EEENS1_6LayoutINS2_IJNS2_IJNS3_ILi2EEESO_EEESO_NS3_ILi4EEEEEENS2_IJNS2_IJNS3_ILi1EEESO_EEESQ_NS3_ILi8EEEEEEEEEEEEbRKNSB_6ParamsERT0_S12_iNS2_IJiiiEEERT_ENKUliT_E_clIZSC_ISJ_SX_EbS10_S12_S12_iS13_S15_EUlRS16_iE_EEDaiS16_ENKUlT_E_clIZSC_ISJ_SX_EbS10_S12_S12_iS13_S15_EUlvE0_EEDaS1B_)
        /*ca04*/ 	.word	0x00000000


	//----- nvinfo : EIATTR_FRAME_SIZE
	.align		4
.L_8630:
        /*ca08*/ 	.byte	0x04, 0x11
        /*ca0a*/ 	.short	(.L_8632 - .L_8631)
	.align		4
.L_8631:
        /*ca0c*/ 	.word	index@($_ZN7cutlass13device_kernelIN5flash19enable_sm80_to_sm89INS1_16FlashAttnBwdSm80INS1_25CollectiveMainloopBwdSm80ILi2ELi2EN4cute5tupleIJNS5_1CILi128EEES8_NS7_ILi64EEEEEENS_6half_tEfNS_4arch4Sm80ELb0ELb0ELb1ELb1ELb0ELb0ELb0ELb0ELi2ELi4ELi4ELi4ELb0EEENS1_21CollectiveEpilogueBwdISA_SB_SD_Li256ELb1ELb0ELi2EEENS1_19SingleTileSchedulerILb1ELb0ELb0ELi128EEEEEEEEEvNT_6ParamsE$_ZZN5flash25CollectiveMainloopBwdSm80ILi2ELi2EN4cute5tupleIJNS1_1CILi128EEES4_NS3_ILi64EEEEEEN7cutlass6half_tEfNS7_4arch4Sm80ELb0ELb0ELb1ELb1ELb0ELb0ELb0ELb0ELi2ELi4ELi4ELi4ELb0EE3mmaINS_16FlashAttnBwdSm80ISB_NS_21CollectiveEpilogueBwdIS6_S8_SA_Li256ELb1ELb0ELi2EEENS_19SingleTileSchedulerILb1ELb0ELb0ELi128EEEE13SharedStorageENS1_6TensorINS1_11ArrayEngineIfLm32EEENS1_6LayoutINS2_IJNS2_IJNS3_ILi2EEESO_EEESO_NS3_ILi4EEEEEENS2_IJNS2_IJNS3_ILi1EEESO_EEESQ_NS3_ILi8EEEEEEEEEEEEbRKNSB_6ParamsERT0_S12_iNS2_IJiiiEEERT_ENKUlvE_clEv)
        /*ca10*/ 	.word	0x00000000


	//----- nvinfo : EIATTR_FRAME_SIZE
	.align		4
.L_8632:
        /*ca14*/ 	.byte	0x04, 0x11
        /*ca16*/ 	.short	(.L_8634 - .L_8633)
	.align		4
.L_8633:
        /*ca18*/ 	.word	index@($_ZN7cutlass13device_kernelIN5flash19enable_sm80_to_sm89INS1_16FlashAttnBwdSm80INS1_25CollectiveMainloopBwdSm80ILi2ELi2EN4cute5tupleIJNS5_1CILi128EEES8_NS7_ILi64EEEEEENS_6half_tEfNS_4arch4Sm80ELb0ELb0ELb1ELb1ELb0ELb0ELb0ELb0ELi2ELi4ELi4ELi4ELb0EEENS1_21CollectiveEpilogueBwdISA_SB_SD_Li256ELb1ELb0ELi2EEENS1_19SingleTileSchedulerILb1ELb0ELb0ELi128EEEEEEEEEvNT_6ParamsE$_ZZN5flash25CollectiveMainloopBwdSm80ILi2ELi2EN4cute5tupleIJNS1_1CILi128EEES4_NS3_ILi64EEEEEEN7cutlass6half_tEfNS7_4arch4Sm80ELb0ELb0ELb1ELb1ELb0ELb0ELb0ELb0ELi2ELi4ELi4ELi4ELb0EE3mmaINS_16FlashAttnBwdSm80ISB_NS_21CollectiveEpilogueBwdIS6_S8_SA_Li256ELb1ELb0ELi2EEENS_19SingleTileSchedulerILb1ELb0ELb0ELi128EEEE13SharedStorageENS1_6TensorINS1_11ArrayEngineIfLm32EEENS1_6LayoutINS2_IJNS2_IJNS3_ILi2EEESO_EEESO_NS3_ILi4EEEEEENS2_IJNS2_IJNS3_ILi1EEESO_EEESQ_NS3_ILi8EEEEEEEEEEEEbRKNSB_6ParamsERT0_S12_iNS2_IJiiiEEERT_ENKUlvE0_clEv)
        /*ca1c*/ 	.word	0x00000000


	//----- nvinfo : EIATTR_FRAME_SIZE
	.align		4
.L_8634:
        /*ca20*/ 	.byte	0x04, 0x11
        /*ca22*/ 	.short	(.L_8636 - .L_8635)
	.align		4
.L_8635:
        /*ca24*/ 	.word	index@($_ZN7cutlass13device_kernelIN5flash19enable_sm80_to_sm89INS1_16FlashAttnBwdSm80INS1_25CollectiveMainloopBwdSm80ILi2ELi2EN4cute5tupleIJNS5_1CILi128EEES8_NS7_ILi64EEEEEENS_6half_tEfNS_4arch4Sm80ELb0ELb0ELb1ELb1ELb0ELb0ELb0ELb0ELi2ELi4ELi4ELi4ELb0EEENS1_21CollectiveEpilogueBwdISA_SB_SD_Li256ELb1ELb0ELi2EEENS1_19SingleTileSchedulerILb1ELb0ELb0ELi128EEEEEEEEEvNT_6ParamsE$_ZZN5flash25CollectiveMainloopBwdSm80ILi2ELi2EN4cute5tupleIJNS1_1CILi128EEES4_NS3_ILi64EEEEEEN7cutlass6half_tEfNS7_4arch4Sm80ELb0ELb0ELb1ELb1ELb0ELb0ELb0ELb0ELi2ELi4ELi4ELi4ELb0EE3mmaINS_16FlashAttnBwdSm80ISB_NS_21CollectiveEpilogueBwdIS6_S8_SA_Li256ELb1ELb0ELi2EEENS_19SingleTileSchedulerILb1ELb0ELb0ELi128EEEE13SharedStorageENS1_6TensorINS1_11ArrayEngineIfLm32EEENS1_6LayoutINS2_IJNS2_IJNS3_ILi2EEESO_EEESO_NS3_ILi4EEEEEENS2_IJNS2_IJNS3_ILi1EEESO_EEESQ_NS3_ILi8EEEEEEEEEEEEbRKNSB_6ParamsERT0_S12_iNS2_IJiiiEEERT_ENKUliT_E_clIZSC_ISJ_SX_EbS10_S12_S12_iS13_S15_EUlRS16_iE_EEDaiS16_)
        /*ca28*/ 	.word	0x00000000


	//----- nvinfo : EIATTR_FRAME_SIZE
	.align		4
.L_8636:
        /*ca2c*/ 	.byte	0x04, 0x11
        /*ca2e*/ 	.short	(.L_8638 - .L_8637)
	.align		4
.L_8637:
        /*ca30*/ 	.word	index@($_ZN7cutlass13device_kernelIN5flash19enable_sm80_to_sm89INS1_16FlashAttnBwdSm80INS1_25CollectiveMainloopBwdSm80ILi2ELi2EN4cute5tupleIJNS5_1CILi128EEES8_NS7_ILi64EEEEEENS_6half_tEfNS_4arch4Sm80ELb0ELb0ELb1ELb1ELb0ELb0ELb0ELb0ELi2ELi4ELi4ELi4ELb0EEENS1_21CollectiveEpilogueBwdISA_SB_SD_Li256ELb1ELb0ELi2EEENS1_19SingleTileSchedulerILb1ELb0ELb0ELi128EEEEEEEEEvNT_6ParamsE$_ZZN5flash25CollectiveMainloopBwdSm80ILi2ELi2EN4cute5tupleIJNS1_1CILi128EEES4_NS3_ILi64EEEEEEN7cutlass6half_tEfNS7_4arch4Sm80ELb0ELb0ELb1ELb1ELb0ELb0ELb0ELb0ELi2ELi4ELi4ELi4ELb0EE3mmaINS_16FlashAttnBwdSm80ISB_NS_21CollectiveEpilogueBwdIS6_S8_SA_Li256ELb1ELb0ELi2EEENS_19SingleTileSchedulerILb1ELb0ELb0ELi128EEEE13SharedStorageENS1_6TensorINS1_11ArrayEngineIfLm32EEENS1_6LayoutINS2_IJNS2_IJNS3_ILi2EEESO_EEESO_NS3_ILi4EEEEEENS2_IJNS2_IJNS3_ILi1EEESO_EEESQ_NS3_ILi8EEEEEEEEEEEEbRKNSB_6ParamsERT0_S12_iNS2_IJiiiEEERT_ENKUlRT_iE_clINSK_INSL_IfLm64EEENSN_INS2_IJSP_SO_SU_EEESV_EEEEEEDaS17_i)
        /*ca34*/ 	.word	0x00000000


	//----- nvinfo : EIATTR_FRAME_SIZE
	.align		4
.L_8638:
        /*ca38*/ 	.byte	0x04, 0x11
        /*ca3a*/ 	.short	(.L_8640 - .L_8639)
	.align		4
.L_8639:
        /*ca3c*/ 	.word	index@($_ZN7cutlass13device_kernelIN5flash19enable_sm80_to_sm89INS1_16FlashAttnBwdSm80INS1_25CollectiveMainloopBwdSm80ILi2ELi2EN4cute5tupleIJNS5_1CILi128EEES8_NS7_ILi64EEEEEENS_6half_tEfNS_4arch4Sm80ELb0ELb0ELb1ELb1ELb0ELb0ELb0ELb0ELi2ELi4ELi4ELi4ELb0EEENS1_21CollectiveEpilogueBwdISA_SB_SD_Li256ELb1ELb0ELi2EEENS1_19SingleTileSchedulerILb1ELb0ELb0ELi128EEEEEEEEEvNT_6ParamsE$_ZZN4cute9transformINS_5tupleIJiiNS_1CILi0EEEEEENS1_IJNS1_IJNS2_ILi4EEENS2_ILi8EEEEEES5_NS2_ILi1EEEEEEZNS_7idx2crdIS4_S9_EEDaRKT_RKT0_EUlRKT_RKT0_E_EEDaSD_SG_OT1_ENKUlDpSJ_E_clIJNS1_IJiiEEEiS3_EEEDaSQ_)
        /*ca40*/ 	.word	0x00000000


	//----- nvinfo : EIATTR_FRAME_SIZE
	.align		4
.L_8640:
        /*ca44*/ 	.byte	0x04, 0x11
        /*ca46*/ 	.short	(.L_8642 - .L_8641)
	.align		4
.L_8641:
        /*ca48*/ 	.word	index@($_ZN7cutlass13device_kernelIN5flash19enable_sm80_to_sm89INS1_16FlashAttnBwdSm80INS1_25CollectiveMainloopBwdSm80ILi2ELi2EN4cute5tupleIJNS5_1CILi128EEES8_NS7_ILi64EEEEEENS_6half_tEfNS_4arch4Sm80ELb0ELb0ELb1ELb1ELb0ELb0ELb0ELb0ELi2ELi4ELi4ELi4ELb0EEENS1_21CollectiveEpilogueBwdISA_SB_SD_Li256ELb1ELb0ELi2EEENS1_19SingleTileSchedulerILb1ELb0ELb0ELi128EEEEEEEEEvNT_6ParamsE$_ZZN4cute9transformINS_5tupleIJiiNS_1CILi0EEEEEENS1_IJNS1_IJNS2_ILi4EEENS2_ILi8EEEEEENS2_ILi2EEENS2_ILi1EEEEEEZNS_7idx2crdIS4_SA_EEDaRKT_RKT0_EUlRKT_RKT0_E_EEDaSE_SH_OT1_ENKUlDpSK_E_clIJNS1_IJiiEEEiS3_EEEDaSR_)
        /*ca4c*/ 	.word	0x00000000


	//----- nvinfo : EIATTR_FRAME_SIZE
	.align		4
.L_8642:
        /*ca50*/ 	.byte	0x04, 0x11
        /*ca52*/ 	.short	(.L_8644 - .L_8643)
	.align		4
.L_8643:
        /*ca54*/ 	.word	index@($_ZN7cutlass13device_kernelIN5flash19enable_sm80_to_sm89INS1_16FlashAttnBwdSm80INS1_25CollectiveMainloopBwdSm80ILi2ELi2EN4cute5tupleIJNS5_1CILi128EEES8_NS7_ILi64EEEEEENS_6half_tEfNS_4arch4Sm80ELb0ELb0ELb1ELb1ELb0ELb0ELb0ELb0ELi2ELi4ELi4ELi4ELb0EEENS1_21CollectiveEpilogueBwdISA_SB_SD_Li256ELb1ELb0ELi2EEENS1_19SingleTileSchedulerILb1ELb0ELb0ELi128EEEEEEEEEvNT_6ParamsE$_ZZN4cute7idx2crdINS_5tupleIJiiNS_1CILi0EEEEEENS1_IJNS1_IJNS2_ILi4EEENS2_ILi8EEEEEES5_NS2_ILi1EEEEEEEEDaRKT_RKT0_ENKUlRKT_RKT0_E_clIiS7_EEDaSI_SL_)
        /*ca58*/ 	.word	0x00000000


	//----- nvinfo : EIATTR_FRAME_SIZE
	.align		4
.L_8644:
        /*ca5c*/ 	.byte	0x04, 0x11
        /*ca5e*/ 	.short	(.L_8646 - .L_8645)
	.align		4
.L_8645:
        /*ca60*/ 	.word	index@($_ZN7cutlass13device_kernelIN5flash19enable_sm80_to_sm89INS1_16FlashAttnBwdSm80INS1_25CollectiveMainloopBwdSm80ILi2ELi2EN4cute5tupleIJNS5_1CILi128EEES8_NS7_ILi64EEEEEENS_6half_tEfNS_4arch4Sm80ELb0ELb0ELb1ELb1ELb0ELb0ELb0ELb0ELi2ELi4ELi4ELi4ELb0EEENS1_21CollectiveEpilogueBwdISA_SB_SD_Li256ELb1ELb0ELi2EEENS1_19SingleTileSchedulerILb1ELb0ELb0ELi128EEEEEEEEEvNT_6ParamsE$_ZZN4cute7idx2crdINS_5tupleIJiiNS_1CILi0EEEEEENS1_IJNS1_IJNS2_ILi4EEENS2_ILi8EEEEEES5_NS2_ILi1EEEEEEEEDaRKT_RKT0_ENKUlRKT_RKT0_E_clIiS5_EEDaSI_SL_)
        /*ca64*/ 	.word	0x00000000


	//----- nvinfo : EIATTR_FRAME_SIZE
	.align		4
.L_8646:
        /*ca68*/ 	.byte	0x04, 0x11
        /*ca6a*/ 	.short	(.L_8648 - .L_8647)
	.align		4
.L_8647:
        /*ca6c*/ 	.word	index@($_ZN7cutlass13device_kernelIN5flash19enable_sm80_to_sm89INS1_16FlashAttnBwdSm80INS1_25CollectiveMainloopBwdSm80ILi2ELi2EN4cute5tupleIJNS5_1CILi128EEES8_NS7_ILi64EEEEEENS_6half_tEfNS_4arch4Sm80ELb0ELb0ELb1ELb1ELb0ELb0ELb0ELb0ELi2ELi4ELi4ELi4ELb0EEENS1_21CollectiveEpilogueBwdISA_SB_SD_Li256ELb1ELb0ELi2EEENS1_19SingleTileSchedulerILb1ELb0ELb0ELi128EEEEEEEEEvNT_6ParamsE$_ZZN4cute7idx2crdINS_5tupleIJiiNS_1CILi0EEEEEENS1_IJNS1_IJNS2_ILi4EEENS2_ILi8EEEEEENS2_ILi2EEENS2_ILi1EEEEEEEEDaRKT_RKT0_ENKUlRKT_RKT0_E_clIiS8_EEDaSJ_SM_)
        /*ca70*/ 	.word	0x00000000


	//----- nvinfo : EIATTR_FRAME_SIZE
	.align		4
.L_8648:
        /*ca74*/ 	.byte	0x04, 0x11
        /*ca76*/ 	.short	(.L_8650 - .L_8649)
	.align		4
.L_8649:
        /*ca78*/ 	.word	index@($_ZN7cutlass13device_kernelIN5flash19enable_sm80_to_sm89INS1_16FlashAttnBwdSm80INS1_25CollectiveMainloopBwdSm80ILi2ELi2EN4cute5tupleIJNS5_1CILi128EEES8_NS7_ILi64EEEEEENS_6half_tEfNS_4arch4Sm80ELb0ELb0ELb1ELb1ELb0ELb0ELb0ELb0ELi2ELi4ELi4ELi4ELb0EEENS1_21CollectiveEpilogueBwdISA_SB_SD_Li256ELb1ELb0ELi2EEENS1_19SingleTileSchedulerILb1ELb0ELb0ELi128EEEEEEEEEvNT_6ParamsE$_ZZN4cute7idx2crdINS_5tupleIJiiNS_1CILi0EEEEEENS1_IJNS1_IJNS2_ILi4EEENS2_ILi8EEEEEENS2_ILi2EEENS2_ILi1EEEEEEEEDaRKT_RKT0_ENKUlRKT_RKT0_E_clIiS7_EEDaSJ_SM_)
        /*ca7c*/ 	.word	0x00000000


	//----- nvinfo : EIATTR_FRAME_SIZE
	.align		4
.L_8650:
        /*ca80*/ 	.byte	0x04, 0x11
        /*ca82*/ 	.short	(.L_8652 - .L_8651)
	.align		4
.L_8651:
        /*ca84*/ 	.word	index@($_ZN7cutlass13device_kernelIN5flash19enable_sm80_to_sm89INS1_16FlashAttnBwdSm80INS1_25CollectiveMainloopBwdSm80ILi2ELi2EN4cute5tupleIJNS5_1CILi128EEES8_NS7_ILi64EEEEEENS_6half_tEfNS_4arch4Sm80ELb0ELb0ELb1ELb1ELb0ELb0ELb0ELb0ELi2ELi4ELi4ELi4ELb0EEENS1_21CollectiveEpilogueBwdISA_SB_SD_Li256ELb1ELb0ELi2EEENS1_19SingleTileSchedulerILb1ELb0ELb0ELi128EEEEEEEEEvNT_6ParamsE$_ZZN4cute7flattenINS_5tupleIJNS_1CILi1EEENS1_IJiiiEEENS2_ILi64EEENS1_IJNS2_ILi72EEENS2_ILi144EEENS2_ILi288EEEEEENS2_ILi512EEEEEEEEDaRKT_ENKUlRKT_E_clIS4_EEDaSH_)
        /*ca88*/ 	.word	0x00000000


	//----- nvinfo : EIATTR_FRAME_SIZE
	.align		4
.L_8652:
        /*ca8c*/ 	.byte	0x04, 0x11
        /*ca8e*/ 	.short	(.L_8654 - .L_8653)
	.align		4
.L_8653:
        /*ca90*/ 	.word	index@($_ZN7cutlass13device_kernelIN5flash19enable_sm80_to_sm89INS1_16FlashAttnBwdSm80INS1_25CollectiveMainloopBwdSm80ILi2ELi2EN4cute5tupleIJNS5_1CILi128EEES8_NS7_ILi64EEEEEENS_6half_tEfNS_4arch4Sm80ELb0ELb0ELb1ELb1ELb0ELb0ELb0ELb0ELi2ELi4ELi4ELi4ELb0EEENS1_21CollectiveEpilogueBwdISA_SB_SD_Li256ELb1ELb0ELi2EEENS1_19SingleTileSchedulerILb1ELb0ELb0ELi128EEEEEEEEEvNT_6ParamsE$_ZZN4cute7flattenINS_5tupleIJNS_1CILi1EEENS1_IJNS2_ILi8EEEiiEEENS2_ILi64EEENS1_IJiNS2_ILi144EEENS2_ILi288EEEEEENS2_ILi512EEEEEEEEDaRKT_ENKUlRKT_E_clIS9_EEDaSH_)
        /*ca94*/ 	.word	0x00000000


	//----- nvinfo : EIATTR_FRAME_SIZE
	.align		4
.L_8654:
        /*ca98*/ 	.byte	0x04, 0x11
        /*ca9a*/ 	.short	(.L_8656 - .L_8655)
	.align		4
.L_8655:
        /*ca9c*/ 	.word	index@($_ZN7cutlass13device_kernelIN5flash19enable_sm80_to_sm89INS1_16FlashAttnBwdSm80INS1_25CollectiveMainloopBwdSm80ILi2ELi2EN4cute5tupleIJNS5_1CILi128EEES8_NS7_ILi64EEEEEENS_6half_tEfNS_4arch4Sm80ELb0ELb0ELb1ELb1ELb0ELb0ELb0ELb0ELi2ELi4ELi4ELi4ELb0EEENS1_21CollectiveEpilogueBwdISA_SB_SD_Li256ELb1ELb0ELi2EEENS1_19SingleTileSchedulerILb1ELb0ELb0ELi128EEEEEEEEEvNT_6ParamsE$_ZZN4cute7flattenINS_5tupleIJNS_1CILi1EEENS1_IJNS2_ILi8EEEiiEEENS2_ILi64EEENS1_IJiNS2_ILi144EEENS2_ILi288EEEEEENS2_ILi512EEEEEEEEDaRKT_ENKUlRKT_E_clIS5_EEDaSH_)
        /*caa0*/ 	.word	0x00000000


	//----- nvinfo : EIATTR_FRAME_SIZE
	.align		4
.L_8656:
        /*caa4*/ 	.byte	0x04, 0x11
        /*caa6*/ 	.short	(.L_8658 - .L_8657)
	.align		4
.L_8657:
        /*caa8*/ 	.word	index@($_ZN7cutlass13device_kernelIN5flash19enable_sm80_to_sm89INS1_16FlashAttnBwdSm80INS1_25CollectiveMainloopBwdSm80ILi2ELi2EN4cute5tupleIJNS5_1CILi128EEES8_NS7_ILi64EEEEEENS_6half_tEfNS_4arch4Sm80ELb0ELb0ELb1ELb1ELb0ELb0ELb0ELb0ELi2ELi4ELi4ELi4ELb0EEENS1_21CollectiveEpilogueBwdISA_SB_SD_Li256ELb1ELb0ELi2EEENS1_19SingleTileSchedulerILb1ELb0ELb0ELi128EEEEEEEEEvNT_6ParamsE$_ZZN4cute7flattenINS_5tupleIJNS1_IJNS_1CILi0EEENS1_IJNS2_ILi1EEENS2_ILi512EEEiEEEEEENS2_ILi4096EEENS1_IJiNS2_ILi8192EEEEEEEEEEEDaRKT_ENKUlRKT_E_clISA_EEDaSH_)
        /*caac*/ 	.word	0x00000000


	//----- nvinfo : EIATTR_FRAME_SIZE
	.align		4
.L_8658:
        /*cab0*/ 	.byte	0x04, 0x11
        /*cab2*/ 	.short	(.L_8660 - .L_8659)
	.align		4
.L_8659:
        /*cab4*/ 	.word	index@($_ZN7cutlass13device_kernelIN5flash19enable_sm80_to_sm89INS1_16FlashAttnBwdSm80INS1_25CollectiveMainloopBwdSm80ILi2ELi2EN4cute5tupleIJNS5_1CILi128EEES8_NS7_ILi64EEEEEENS_6half_tEfNS_4arch4Sm80ELb0ELb0ELb1ELb1ELb0ELb0ELb0ELb0ELi2ELi4ELi4ELi4ELb0EEENS1_21CollectiveEpilogueBwdISA_SB_SD_Li256ELb1ELb0ELi2EEENS1_19SingleTileSchedulerILb1ELb0ELb0ELi128EEEEEEEEEvNT_6ParamsE$_ZZN4cute7flattenINS_5tupleIJNS1_IJNS_1CILi0EEENS1_IJNS2_ILi1EEENS2_ILi512EEEiEEEEEENS2_ILi4096EEENS1_IJiNS2_ILi8192EEEEEEEEEEEDaRKT_ENKUlRKT_E_clIS7_EEDaSH_)
        /*cab8*/ 	.word	0x00000000


	//----- nvinfo : EIATTR_FRAME_SIZE
	.align		4
.L_8660:
        /*cabc*/ 	.byte	0x04, 0x11
        /*cabe*/ 	.short	(.L_8662 - .L_8661)
	.align		4
.L_8661:
        /*cac0*/ 	.word	index@($_ZN7cutlass13device_kernelIN5flash19enable_sm80_to_sm89INS1_16FlashAttnBwdSm80INS1_25CollectiveMainloopBwdSm80ILi2ELi2EN4cute5tupleIJNS5_1CILi128EEES8_NS7_ILi64EEEEEENS_6half_tEfNS_4arch4Sm80ELb0ELb0ELb1ELb1ELb0ELb0ELb0ELb0ELi2ELi4ELi4ELi4ELb0EEENS1_21CollectiveEpilogueBwdISA_SB_SD_Li256ELb1ELb0ELi2EEENS1_19SingleTileSchedulerILb1ELb0ELb0ELi128EEEEEEEEEvNT_6ParamsE$_ZZN4cute6upcastILi2ENS_5tupleIJNS1_IJNS_1CILi1EEENS1_IJNS2_ILi2EEES4_S4_EEEEEES4_NS1_IJS4_S4_EEEEEENS1_IJNS1_IJNS2_ILi0EEENS1_IJS3_NS2_ILi512EEEiEEEEEENS2_ILi4096EEENS1_IJiNS2_ILi8192EEEEEEEEEEEDaRKT0_RKT1_ENKUlRKT_RKT0_E_clIS7_SF_EEDaSP_SS_)
        /*cac4*/ 	.word	0x00000000


	//----- nvinfo : EIATTR_FRAME_SIZE
	.align		4
.L_8662:
        /*cac8*/ 	.byte	0x04, 0x11
        /*caca*/ 	.short	(.L_8664 - .L_8663)
	.align		4
.L_8663:
        /*cacc*/ 	.word	index@($_ZN7cutlass13device_kernelIN5flash19enable_sm80_to_sm89INS1_16FlashAttnBwdSm80INS1_25CollectiveMainloopBwdSm80ILi2ELi2EN4cute5tupleIJNS5_1CILi128EEES8_NS7_ILi64EEEEEENS_6half_tEfNS_4arch4Sm80ELb0ELb0ELb1ELb1ELb0ELb0ELb0ELb0ELi2ELi4ELi4ELi4ELb0EEENS1_21CollectiveEpilogueBwdISA_SB_SD_Li256ELb1ELb0ELi2EEENS1_19SingleTileSchedulerILb1ELb0ELb0ELi128EEEEEEEEEvNT_6ParamsE$_ZZN4cute6upcastILi2ENS_5tupleIJNS1_IJNS_1CILi1EEENS1_IJNS2_ILi2EEES4_S4_EEEEEES4_NS1_IJS4_S4_EEEEEENS1_IJNS1_IJNS2_ILi0EEENS1_IJS3_NS2_ILi512EEEiEEEEEENS2_ILi4096EEENS1_IJiNS2_ILi8192EEEEEEEEEEEDaRKT0_RKT1_ENKUlRKT_RKT0_E_clIS6_SC_EEDaSP_SS_)
        /*cad0*/ 	.word	0x00000000


	//----- nvinfo : EIATTR_FRAME_SIZE
	.align		4
.L_8664:
        /*cad4*/ 	.byte	0x04, 0x11
        /*cad6*/ 	.short	(.L_8666 - .L_8665)
	.align		4
.L_8665:
        /*cad8*/ 	.word	index@($_ZN7cutlass13device_kernelIN5flash19enable_sm80_to_sm89INS1_16FlashAttnBwdSm80INS1_25CollectiveMainloopBwdSm80ILi2ELi2EN4cute5tupleIJNS5_1CILi128EEES8_NS7_ILi64EEEEEENS_6half_tEfNS_4arch4Sm80ELb0ELb0ELb1ELb1ELb0ELb0ELb0ELb0ELi2ELi4ELi4ELi4ELb0EEENS1_21CollectiveEpilogueBwdISA_SB_SD_Li256ELb1ELb0ELi2EEENS1_19SingleTileSchedulerILb1ELb0ELb0ELi128EEEEEEEEEvNT_6ParamsE$_ZZN4cute6detail16composition_implINS_5tupleIJNS_1CILi8EEENS3_ILi2EEES5_S5_S4_S5_EEENS2_IJNS3_ILi1EEEiiiNS3_ILi72EEENS3_ILi512EEEEEENS2_IJNS2_IJS5_S5_S5_EEES5_NS3_ILi4EEEEEENS2_IJNS2_IJS7_S9_S4_EEENS3_ILi4096EEENS3_ILi16EEEEEEEEDaRKT_RKT0_RKT1_RKT2_ENKUlRKT_RKT0_E_clISC_SG_EEDaSW_SZ_)
        /*cadc*/ 	.word	0x00000000


	//----- nvinfo : EIATTR_FRAME_SIZE
	.align		4
.L_8666:
        /*cae0*/ 	.byte	0x04, 0x11
        /*cae2*/ 	.short	(.L_8668 - .L_8667)
	.align		4
.L_8667:
        /*cae4*/ 	.word	index@($_ZN7cutlass13device_kernelIN5flash19enable_sm80_to_sm89INS1_16FlashAttnBwdSm80INS1_25CollectiveMainloopBwdSm80ILi2ELi2EN4cute5tupleIJNS5_1CILi128EEES8_NS7_ILi64EEEEEENS_6half_tEfNS_4arch4Sm80ELb0ELb0ELb1ELb1ELb0ELb0ELb0ELb0ELi2ELi4ELi4ELi4ELb0EEENS1_21CollectiveEpilogueBwdISA_SB_SD_Li256ELb1ELb0ELi2EEENS1_19SingleTileSchedulerILb1ELb0ELb0ELi128EEEEEEEEEvNT_6ParamsE$_ZZN4cute6detail16composition_implINS_5tupleIJNS_1CILi8EEENS3_ILi2EEES5_S5_S4_S5_EEENS2_IJNS3_ILi1EEEiiiNS3_ILi72EEENS3_ILi512EEEEEENS2_IJNS2_IJS5_S5_S5_EEES5_NS3_ILi4EEEEEENS2_IJNS2_IJS7_S9_S4_EEENS3_ILi4096EEENS3_ILi16EEEEEEEEDaRKT_RKT0_RKT1_RKT2_ENKUlRKT_RKT0_E_clISB_SE_EEDaSW_SZ_)
        /*cae8*/ 	.word	0x00000000


	//----- nvinfo : EIATTR_FRAME_SIZE
	.align		4
.L_8668:
        /*caec*/ 	.byte	0x04, 0x11
        /*caee*/ 	.short	(.L_8670 - .L_8669)
	.align		4
.L_8669:
        /*caf0*/ 	.word	index@($_ZN7cutlass13device_kernelIN5flash19enable_sm80_to_sm89INS1_16FlashAttnBwdSm80INS1_25CollectiveMainloopBwdSm80ILi2ELi2EN4cute5tupleIJNS5_1CILi128EEES8_NS7_ILi64EEEEEENS_6half_tEfNS_4arch4Sm80ELb0ELb0ELb1ELb1ELb0ELb0ELb0ELb0ELi2ELi4ELi4ELi4ELb0EEENS1_21CollectiveEpilogueBwdISA_SB_SD_Li256ELb1ELb0ELi2EEENS1_19SingleTileSchedulerILb1ELb0ELb0ELi128EEEEEEEEEvNT_6ParamsE$_ZZN4cute6detail16composition_implINS_5tupleIJNS_1CILi8EEENS3_ILi2EEES5_S5_S4_S5_EEENS2_IJNS3_ILi1EEEiiiNS3_ILi72EEENS3_ILi512EEEEEENS2_IJNS2_IJS5_S5_S5_EEES5_NS2_IJNS3_ILi4EEES5_EEEEEENS2_IJNS2_IJS7_S9_S4_EEENS3_ILi4096EEENS2_IJNS3_ILi16EEENS3_ILi8192EEEEEEEEEEEDaRKT_RKT0_RKT1_RKT2_ENKUlRKT_RKT0_E_clISD_SJ_EEDaSZ_S12_)
        /*caf4*/ 	.word	0x00000000


	//----- nvinfo : EIATTR_FRAME_SIZE
	.align		4
.L_8670:
        /*caf8*/ 	.byte	0x04, 0x11
        /*cafa*/ 	.short	(.L_8672 - .L_8671)
	.align		4
.L_8671:
        /*cafc*/ 	.word	index@($_ZN7cutlass13device_kernelIN5flash19enable_sm80_to_sm89INS1_16FlashAttnBwdSm80INS1_25CollectiveMainloopBwdSm80ILi2ELi2EN4cute5tupleIJNS5_1CILi128EEES8_NS7_ILi64EEEEEENS_6half_tEfNS_4arch4Sm80ELb0ELb0ELb1ELb1ELb0ELb0ELb0ELb0ELi2ELi4ELi4ELi4ELb0EEENS1_21CollectiveEpilogueBwdISA_SB_SD_Li256ELb1ELb0ELi2EEENS1_19SingleTileSchedulerILb1ELb0ELb0ELi128EEEEEEEEEvNT_6ParamsE$_ZZN4cute6detail16composition_implINS_5tupleIJNS_1CILi8EEENS3_ILi2EEES5_S5_S4_S5_EEENS2_IJNS3_ILi1EEEiiiNS3_ILi72EEENS3_ILi512EEEEEENS2_IJNS2_IJS5_S5_S5_EEES5_NS2_IJNS3_ILi4EEES5_EEEEEENS2_IJNS2_IJS7_S9_S4_EEENS3_ILi4096EEENS2_IJNS3_ILi16EEENS3_ILi8192EEEEEEEEEEEDaRKT_RKT0_RKT1_RKT2_ENKUlRKT_RKT0_E_clISB_SF_EEDaSZ_S12_)
        /*cb00*/ 	.word	0x00000000


	//----- nvinfo : EIATTR_FRAME_SIZE
	.align		4
.L_8672:
        /*cb04*/ 	.byte	0x04, 0x11
        /*cb06*/ 	.short	(.L_8674 - .L_8673)
	.align		4
.L_8673:
        /*cb08*/ 	.word	index@($_ZN7cutlass13device_kernelIN5flash19enable_sm80_to_sm89INS1_16FlashAttnBwdSm80INS1_25CollectiveMainloopBwdSm80ILi2ELi2EN4cute5tupleIJNS5_1CILi128EEES8_NS7_ILi64EEEEEENS_6half_tEfNS_4arch4Sm80ELb0ELb0ELb1ELb1ELb0ELb0ELb0ELb0ELi2ELi4ELi4ELi4ELb0EEENS1_21CollectiveEpilogueBwdISA_SB_SD_Li256ELb1ELb0ELi2EEENS1_19SingleTileSchedulerILb1ELb0ELb0ELi128EEEEEEEEEvNT_6ParamsE$_ZZN4cute6detail16composition_implINS_5tupleIJNS_1CILi8EEENS3_ILi2EEES5_S5_S4_S5_EEENS2_IJNS3_ILi1EEEiiiNS3_ILi72EEENS3_ILi512EEEEEENS2_IJNS2_IJS5_S5_EEES4_NS3_ILi4EEEEEENS2_IJNS2_IJS7_S4_EEENS3_ILi1024EEENS3_ILi16EEEEEEEEDaRKT_RKT0_RKT1_RKT2_ENKUlRKT_RKT0_E_clISC_SG_EEDaSW_SZ_)
        /*cb0c*/ 	.word	0x00000000


	//----- nvinfo : EIATTR_FRAME_SIZE
	.align		4
.L_8674:
        /*cb10*/ 	.byte	0x04, 0x11
        /*cb12*/ 	.short	(.L_8676 - .L_8675)
	.align		4
.L_8675:
        /*cb14*/ 	.word	index@($_ZN7cutlass13device_kernelIN5flash19enable_sm80_to_sm89INS1_16FlashAttnBwdSm80INS1_25CollectiveMainloopBwdSm80ILi2ELi2EN4cute5tupleIJNS5_1CILi128EEES8_NS7_ILi64EEEEEENS_6half_tEfNS_4arch4Sm80ELb0ELb0ELb1ELb1ELb0ELb0ELb0ELb0ELi2ELi4ELi4ELi4ELb0EEENS1_21CollectiveEpilogueBwdISA_SB_SD_Li256ELb1ELb0ELi2EEENS1_19SingleTileSchedulerILb1ELb0ELb0ELi128EEEEEEEEEvNT_6ParamsE$_ZZN4cute6detail16composition_implINS_5tupleIJNS_1CILi8EEENS3_ILi2EEES5_S5_S4_S5_EEENS2_IJNS3_ILi1EEEiiiNS3_ILi72EEENS3_ILi512EEEEEENS2_IJNS2_IJS5_S5_EEES4_NS3_ILi4EEEEEENS2_IJNS2_IJS7_S4_EEENS3_ILi1024EEENS3_ILi16EEEEEEEEDaRKT_RKT0_RKT1_RKT2_ENKUlRKT_RKT0_E_clISB_SE_EEDaSW_SZ_)
        /*cb18*/ 	.word	0x00000000


	//----- nvinfo : EIATTR_FRAME_SIZE
	.align		4
.L_8676:
        /*cb1c*/ 	.byte	0x04, 0x11
        /*cb1e*/ 	.short	(.L_8678 - .L_8677)
	.align		4
.L_8677:
        /*cb20*/ 	.word	index@($_ZN7cutlass13device_kernelIN5flash19enable_sm80_to_sm89INS1_16FlashAttnBwdSm80INS1_25CollectiveMainloopBwdSm80ILi2ELi2EN4cute5tupleIJNS5_1CILi128EEES8_NS7_ILi64EEEEEENS_6half_tEfNS_4arch4Sm80ELb0ELb0ELb1ELb1ELb0ELb0ELb0ELb0ELi2ELi4ELi4ELi4ELb0EEENS1_21CollectiveEpilogueBwdISA_SB_SD_Li256ELb1ELb0ELi2EEENS1_19SingleTileSchedulerILb1ELb0ELb0ELi128EEEEEEEEEvNT_6ParamsE$_ZZN4cute6detail16composition_implINS_5tupleIJNS_1CILi16EEENS3_ILi2EEES5_S5_NS3_ILi4EEES5_EEENS2_IJNS3_ILi1EEEiiiNS3_ILi144EEENS3_ILi512EEEEEENS2_IJNS2_IJS5_S5_EEES6_NS3_ILi8EEEEEENS2_IJNS2_IJNS3_ILi64EEESA_EEES4_NS3_ILi1024EEEEEEEEDaRKT_RKT0_RKT1_RKT2_ENKUlRKT_RKT0_E_clISC_SG_EEDaSX_S10_)
        /*cb24*/ 	.word	0x00000000


	//----- nvinfo : EIATTR_FRAME_SIZE
	.align		4
.L_8678:
        /*cb28*/ 	.byte	0x04, 0x11
        /*cb2a*/ 	.short	(.L_8680 - .L_8679)
	.align		4
.L_8679:
        /*cb2c*/ 	.word	index@($_ZN7cutlass13device_kernelIN5flash19enable_sm80_to_sm89INS1_16FlashAttnBwdSm80INS1_25CollectiveMainloopBwdSm80ILi2ELi2EN4cute5tupleIJNS5_1CILi128EEES8_NS7_ILi64EEEEEENS_6half_tEfNS_4arch4Sm80ELb0ELb0ELb1ELb1ELb0ELb0ELb0ELb0ELi2ELi4ELi4ELi4ELb0EEENS1_21CollectiveEpilogueBwdISA_SB_SD_Li256ELb1ELb0ELi2EEENS1_19SingleTileSchedulerILb1ELb0ELb0ELi128EEEEEEEEEvNT_6ParamsE$_ZZN4cute6detail16composition_implINS_5tupleIJNS_1CILi16EEENS3_ILi2EEES5_S5_NS3_ILi4EEES5_EEENS2_IJNS3_ILi1EEEiiiNS3_ILi144EEENS3_ILi512EEEEEENS2_IJNS2_IJS5_S5_EEES6_NS3_ILi8EEEEEENS2_IJNS2_IJNS3_ILi64EEESA_EEES4_NS3_ILi1024EEEEEEEEDaRKT_RKT0_RKT1_RKT2_ENKUlRKT_RKT0_E_clIS6_S4_EEDaSX_S10_)
        /*cb30*/ 	.word	0x00000000


	//----- nvinfo : EIATTR_FRAME_SIZE
	.align		4
.L_8680:
        /*cb34*/ 	.byte	0x04, 0x11
        /*cb36*/ 	.short	(.L_8682 - .L_8681)
	.align		4
.L_8681:
        /*cb38*/ 	.word	index@($_ZN7cutlass13device_kernelIN5flash19enable_sm80_to_sm89INS1_16FlashAttnBwdSm80INS1_25CollectiveMainloopBwdSm80ILi2ELi2EN4cute5tupleIJNS5_1CILi128EEES8_NS7_ILi64EEEEEENS_6half_tEfNS_4arch4Sm80ELb0ELb0ELb1ELb1ELb0ELb0ELb0ELb0ELi2ELi4ELi4ELi4ELb0EEENS1_21CollectiveEpilogueBwdISA_SB_SD_Li256ELb1ELb0ELi2EEENS1_19SingleTileSchedulerILb1ELb0ELb0ELi128EEEEEEEEEvNT_6ParamsE$_ZZN4cute5sliceINS_5tupleIJNS_10UnderscoreES2_iEEENS1_IJNS1_IJNS_1CILi1EEENS4_ILi0EEEEEEiNS4_ILi1024EEEEEEEEDaRKT_RKT0_ENKUlRKT_RKT0_E_clIS2_iEEDaSI_SL_)
        /*cb3c*/ 	.word	0x00000000


	//----- nvinfo : EIATTR_FRAME_SIZE
	.align		4
.L_8682:
        /*cb40*/ 	.byte	0x04, 0x11
        /*cb42*/ 	.short	(.L_8684 - .L_8683)
	.align		4
.L_8683:
        /*cb44*/ 	.word	index@($_ZN7cutlass13device_kernelIN5flash19enable_sm80_to_sm89INS1_16FlashAttnBwdSm80INS1_25CollectiveMainloopBwdSm80ILi2ELi2EN4cute5tupleIJNS5_1CILi128EEES8_NS7_ILi64EEEEEENS_6half_tEfNS_4arch4Sm80ELb0ELb0ELb1ELb1ELb0ELb0ELb0ELb0ELi2ELi4ELi4ELi4ELb0EEENS1_21CollectiveEpilogueBwdISA_SB_SD_Li256ELb1ELb0ELi2EEENS1_19SingleTileSchedulerILb1ELb0ELb0ELi128EEEEEEEEEvNT_6ParamsE$_ZZN4cute5sliceINS_5tupleIJNS_10UnderscoreES2_S2_iEEENS1_IJNS1_IJNS_1CILi1EEENS4_ILi0EEEEEEiNS4_ILi1024EEENS4_ILi8192EEEEEEEEDaRKT_RKT0_ENKUlRKT_RKT0_E_clIS2_iEEDaSJ_SM_)
        /*cb48*/ 	.word	0x00000000


	//----- nvinfo : EIATTR_FRAME_SIZE
	.align		4
.L_8684:
        /*cb4c*/ 	.byte	0x04, 0x11
        /*cb4e*/ 	.short	(.L_8686 - .L_8685)
	.align		4
.L_8685:
        /*cb50*/ 	.word	index@($_ZN7cutlass13device_kernelIN5flash19enable_sm80_to_sm89INS1_16FlashAttnBwdSm80INS1_25CollectiveMainloopBwdSm80ILi2ELi2EN4cute5tupleIJNS5_1CILi128EEES8_NS7_ILi64EEEEEENS_6half_tEfNS_4arch4Sm80ELb0ELb0ELb1ELb1ELb0ELb0ELb0ELb0ELi2ELi4ELi4ELi4ELb0EEENS1_21CollectiveEpilogueBwdISA_SB_SD_Li256ELb1ELb0ELi2EEENS1_19SingleTileSchedulerILb1ELb0ELb0ELi128EEEEEEEEEvNT_6ParamsE$_ZZN4cute5sliceINS_5tupleIJNS_10UnderscoreES2_S2_iEEENS1_IJNS1_IJNS_1CILi1EEENS4_ILi0EEEEEENS4_ILi4096EEENS1_IJiiEEENS1_IJS6_NS4_ILi8192EEEEEEEEEEEDaRKT_RKT0_ENKUlRKT_RKT0_E_clIS2_S9_EEDaSL_SO_)
        /*cb54*/ 	.word	0x00000000


	//----- nvinfo : EIATTR_FRAME_SIZE
	.align		4
.L_8686:
        /*cb58*/ 	.byte	0x04, 0x11
        /*cb5a*/ 	.short	(.L_8688 - .L_8687)
	.align		4
.L_8687:
        /*cb5c*/ 	.word	index@($_ZN7cutlass13device_kernelIN5flash19enable_sm80_to_sm89INS1_16FlashAttnBwdSm80INS1_25CollectiveMainloopBwdSm80ILi2ELi2EN4cute5tupleIJNS5_1CILi128EEES8_NS7_ILi64EEEEEENS_6half_tEfNS_4arch4Sm80ELb0ELb0ELb1ELb1ELb0ELb0ELb0ELb0ELi2ELi4ELi4ELi4ELb0EEENS1_21CollectiveEpilogueBwdISA_SB_SD_Li256ELb1ELb0ELi2EEENS1_19SingleTileSchedulerILb1ELb0ELb0ELi128EEEEEEEEEvNT_6ParamsE$_ZZN4cute5sliceINS_5tupleIJNS_10UnderscoreES2_NS_1CILi0EEEEEENS1_IJNS1_IJNS3_ILi1EEES4_EEEiNS3_ILi1024EEEEEEEEDaRKT_RKT0_ENKUlRKT_RKT0_E_clIS2_iEEDaSI_SL_)
        /*cb60*/ 	.word	0x00000000


	//----- nvinfo : EIATTR_FRAME_SIZE
	.align		4
.L_8688:
        /*cb64*/ 	.byte	0x04, 0x11
        /*cb66*/ 	.short	(.L_8690 - .L_8689)
	.align		4
.L_8689:
        /*cb68*/ 	.word	index@($_ZN7cutlass13device_kernelIN5flash19enable_sm80_to_sm89INS1_16FlashAttnBwdSm80INS1_25CollectiveMainloopBwdSm80ILi2ELi2EN4cute5tupleIJNS5_1CILi128EEES8_NS7_ILi64EEEEEENS_6half_tEfNS_4arch4Sm80ELb0ELb0ELb1ELb1ELb0ELb0ELb0ELb0ELi2ELi4ELi4ELi4ELb0EEENS1_21CollectiveEpilogueBwdISA_SB_SD_Li256ELb1ELb0ELi2EEENS1_19SingleTileSchedulerILb1ELb0ELb0ELi128EEEEEEEEEvNT_6ParamsE$_ZZN4cute5sliceINS_5tupleIJNS1_IJNS_10UnderscoreENS_1CILi0EEEEEENS1_IJS4_S2_EEEEEENS1_IJNS1_IJNS1_IJNS3_ILi1EEES4_EEES4_EEENS1_IJNS1_IJS4_S4_EEEiEEEEEEEEDaRKT_RKT0_ENKUlRKT_RKT0_E_clIS6_SC_EEDaSM_SP_)
        /*cb6c*/ 	.word	0x00000000


	//----- nvinfo : EIATTR_FRAME_SIZE
	.align		4
.L_8690:
        /*cb70*/ 	.byte	0x04, 0x11
        /*cb72*/ 	.short	(.L_8692 - .L_8691)
	.align		4
.L_8691:
        /*cb74*/ 	.word	index@($_ZN7cutlass13device_kernelIN5flash19enable_sm80_to_sm89INS1_16FlashAttnBwdSm80INS1_25CollectiveMainloopBwdSm80ILi2ELi2EN4cute5tupleIJNS5_1CILi128EEES8_NS7_ILi64EEEEEENS_6half_tEfNS_4arch4Sm80ELb0ELb0ELb1ELb1ELb0ELb0ELb0ELb0ELi2ELi4ELi4ELi4ELb0EEENS1_21CollectiveEpilogueBwdISA_SB_SD_Li256ELb1ELb0ELi2EEENS1_19SingleTileSchedulerILb1ELb0ELb0ELi128EEEEEEEEEvNT_6ParamsE$_ZZN4cute4takeILi1ELi3ENS_5tupleIJNS1_IJiNS_1CILi512EEEEEENS1_IJiiEEENS2_ILi1024EEEEEEEEDaRKT1_ENKUlDpRKT_E_clIJS5_S6_EEEDaSE_)
        /*cb78*/ 	.word	0x00000000


	//----- nvinfo : EIATTR_FRAME_SIZE
	.align		4
.L_8692:
        /*cb7c*/ 	.byte	0x04, 0x11
        /*cb7e*/ 	.short	(.L_8694 - .L_8693)
	.align		4
.L_8693:
        /*cb80*/ 	.word	index@($_ZN7cutlass13device_kernelIN5flash19enable_sm80_to_sm89INS1_16FlashAttnBwdSm80INS1_25CollectiveMainloopBwdSm80ILi2ELi2EN4cute5tupleIJNS5_1CILi128EEES8_NS7_ILi64EEEEEENS_6half_tEfNS_4arch4Sm80ELb0ELb0ELb1ELb1ELb0ELb0ELb0ELb0ELi2ELi4ELi4ELi4ELb0EEENS1_21CollectiveEpilogueBwdISA_SB_SD_Li256ELb1ELb0ELi2EEENS1_19SingleTileSchedulerILb1ELb0ELb0ELi128EEEEEEEEEvNT_6ParamsE$_ZZN4cute4takeILi1ELi3ENS_5tupleIJNS1_IJNS_1CILi1EEEiEEENS2_ILi1024EEENS1_IJiiEEEEEEEEDaRKT1_ENKUlDpRKT_E_clIJS5_S6_EEEDaSE_)
        /*cb84*/ 	.word	0x00000000


	//----- nvinfo : EIATTR_FRAME_SIZE
	.align		4
.L_8694:
        /*cb88*/ 	.byte	0x04, 0x11
        /*cb8a*/ 	.short	(.L_8696 - .L_8695)
	.align		4
.L_8695:
        /*cb8c*/ 	.word	index@($_ZN7cutlass13device_kernelIN5flash19enable_sm80_to_sm89INS1_16FlashAttnBwdSm80INS1_25CollectiveMainloopBwdSm80ILi2ELi2EN4cute5tupleIJNS5_1CILi128EEES8_NS7_ILi64EEEEEENS_6half_tEfNS_4arch4Sm80ELb0ELb0ELb1ELb1ELb0ELb0ELb0ELb0ELi2ELi4ELi4ELi4ELb0EEENS1_21CollectiveEpilogueBwdISA_SB_SD_Li256ELb1ELb0ELi2EEENS1_19SingleTileSchedulerILb1ELb0ELb0ELi128EEEEEEEEEvNT_6ParamsE$_ZZN4cute4takeILi1ELi3ENS_5tupleIJNS1_IJNS_1CILi1EEENS2_ILi512EEEiEEENS2_ILi4096EEENS1_IJiiEEEEEEEEDaRKT1_ENKUlDpRKT_E_clIJS6_S7_EEEDaSF_)
        /*cb90*/ 	.word	0x00000000


	//----- nvinfo : EIATTR_FRAME_SIZE
	.align		4
.L_8696:
        /*cb94*/ 	.byte	0x04, 0x11
        /*cb96*/ 	.short	(.L_8698 - .L_8697)
	.align		4
.L_8697:
        /*cb98*/ 	.word	index@($_ZN7cutlass13device_kernelIN5flash19enable_sm80_to_sm89INS1_16FlashAttnBwdSm80INS1_25CollectiveMainloopBwdSm80ILi2ELi2EN4cute5tupleIJNS5_1CILi128EEES8_NS7_ILi64EEEEEENS_6half_tEfNS_4arch4Sm80ELb0ELb0ELb1ELb1ELb0ELb0ELb0ELb0ELi2ELi4ELi4ELi4ELb0EEENS1_21CollectiveEpilogueBwdISA_SB_SD_Li256ELb1ELb0ELi2EEENS1_19SingleTileSchedulerILb1ELb0ELb0ELi128EEEEEEEEEvNT_6ParamsE$_ZZN4cute4takeILi1ELi3ENS_5tupleIJNS1_IJNS_1CILi1EEENS2_ILi512EEEiEEENS2_ILi4096EEENS1_IJNS1_IJiiEEENS2_ILi8192EEEEEEEEEEEDaRKT1_ENKUlDpRKT_E_clIJS6_S9_EEEDaSH_)
        /*cb9c*/ 	.word	0x00000000


	//----- nvinfo : EIATTR_FRAME_SIZE
	.align		4
.L_8698:
        /*cba0*/ 	.byte	0x04, 0x11
        /*cba2*/ 	.short	(.L_8700 - .L_8699)
	.align		4
.L_8699:
        /*cba4*/ 	.word	index@($_ZN7cutlass13device_kernelIN5flash19enable_sm80_to_sm89INS1_16FlashAttnBwdSm80INS1_25CollectiveMainloopBwdSm80ILi2ELi2EN4cute5tupleIJNS5_1CILi128EEES8_NS7_ILi64EEEEEENS_6half_tEfNS_4arch4Sm80ELb0ELb0ELb1ELb1ELb0ELb0ELb0ELb0ELi2ELi4ELi4ELi4ELb0EEENS1_21CollectiveEpilogueBwdISA_SB_SD_Li256ELb1ELb0ELi2EEENS1_19SingleTileSchedulerILb1ELb0ELb0ELi128EEEEEEEEEvNT_6ParamsE$_ZZN4cute4takeILi1ELi2ENS_5tupleIJNS1_IJNS_1CILi1EEENS2_ILi0EEEEEEiEEEEEDaRKT1_ENKUlDpRKT_E_clIJiEEEDaSD_)
        /*cba8*/ 	.word	0x00000000


	//----- nvinfo : EIATTR_FRAME_SIZE
	.align		4
.L_8700:
        /*cbac*/ 	.byte	0x04, 0x11
        /*cbae*/ 	.short	(.L_8702 - .L_8701)
	.align		4
.L_8701:
        /*cbb0*/ 	.word	index@($_ZN7cutlass13device_kernelIN5flash19enable_sm80_to_sm89INS1_16FlashAttnBwdSm80INS1_25CollectiveMainloopBwdSm80ILi2ELi2EN4cute5tupleIJNS5_1CILi128EEES8_NS7_ILi64EEEEEENS_6half_tEfNS_4arch4Sm80ELb0ELb0ELb1ELb1ELb0ELb0ELb0ELb0ELi2ELi4ELi4ELi4ELb0EEENS1_21CollectiveEpilogueBwdISA_SB_SD_Li256ELb1ELb0ELi2EEENS1_19SingleTileSchedulerILb1ELb0ELb0ELi128EEEEEEEEEvNT_6ParamsE$_ZZN4cute4diceINS_5tupleIJNS1_IJiNS1_IJiNS_1CILi0EEEEEEEEENS1_IJNS_10UnderscoreENS1_IJS6_S6_EEEEEEEEES9_EEDaRKT_RKT0_ENKUlRKT_RKT0_E_clIS5_S5_EEDaSI_SL_)
        /*cbb4*/ 	.word	0x00000000


	//----- nvinfo : EIATTR_FRAME_SIZE
	.align		4
.L_8702:
        /*cbb8*/ 	.byte	0x04, 0x11
        /*cbba*/ 	.short	(.L_8704 - .L_8703)
	.align		4
.L_8703:
        /*cbbc*/ 	.word	index@($_ZN7cutlass13device_kernelIN5flash19enable_sm80_to_sm89INS1_16FlashAttnBwdSm80INS1_25CollectiveMainloopBwdSm80ILi2ELi2EN4cute5tupleIJNS5_1CILi128EEES8_NS7_ILi64EEEEEENS_6half_tEfNS_4arch4Sm80ELb0ELb0ELb1ELb1ELb0ELb0ELb0ELb0ELi2ELi4ELi4ELi4ELb0EEENS1_21CollectiveEpilogueBwdISA_SB_SD_Li256ELb1ELb0ELi2EEENS1_19SingleTileSchedulerILb1ELb0ELb0ELi128EEEEEEEEEvNT_6ParamsE$_ZZN4cute16flatten_to_tupleINS_5tupleIJNS_1CILi4096EEENS1_IJiiEEEEEEEEDaRKT_ENKUlRKT_E_clIS4_EEDaSB_)
        /*cbc0*/ 	.word	0x00000000


	//----- nvinfo : EIATTR_FRAME_SIZE
	.align		4
.L_8704:
        /*cbc4*/ 	.byte	0x04, 0x11
        /*cbc6*/ 	.short	(.L_8706 - .L_8705)
	.align		4
.L_8705:
        /*cbc8*/ 	.word	index@($_ZN7cutlass13device_kernelIN5flash19enable_sm80_to_sm89INS1_16FlashAttnBwdSm80INS1_25CollectiveMainloopBwdSm80ILi2ELi2EN4cute5tupleIJNS5_1CILi128EEES8_NS7_ILi64EEEEEENS_6half_tEfNS_4arch4Sm80ELb0ELb0ELb1ELb1ELb0ELb0ELb0ELb0ELi2ELi4ELi4ELi4ELb0EEENS1_21CollectiveEpilogueBwdISA_SB_SD_Li256ELb1ELb0ELi2EEENS1_19SingleTileSchedulerILb1ELb0ELb0ELi128EEEEEEEEEvNT_6ParamsE$_ZZN4cute16flatten_to_tupleINS_5tupleIJNS_1CILi4096EEENS1_IJNS1_IJiiEEENS2_ILi8192EEEEEEEEEEEDaRKT_ENKUlRKT_E_clIS6_EEDaSD_)
        /*cbcc*/ 	.word	0x00000000


	//----- nvinfo : EIATTR_FRAME_SIZE
	.align		4
.L_8706:
        /*cbd0*/ 	.byte	0x04, 0x11
        /*cbd2*/ 	.short	(.L_8708 - .L_8707)
	.align		4
.L_8707:
        /*cbd4*/ 	.word	index@($_ZN7cutlass13device_kernelIN5flash19enable_sm80_to_sm89INS1_16FlashAttnBwdSm80INS1_25CollectiveMainloopBwdSm80ILi2ELi2EN4cute5tupleIJNS5_1CILi128EEES8_NS7_ILi64EEEEEENS_6half_tEfNS_4arch4Sm80ELb0ELb0ELb1ELb1ELb0ELb0ELb0ELb0ELi2ELi4ELi4ELi4ELb0EEENS1_21CollectiveEpilogueBwdISA_SB_SD_Li256ELb1ELb0ELi2EEENS1_19SingleTileSchedulerILb1ELb0ELb0ELi128EEEEEEEEEvNT_6ParamsE$_ZZN4cute16flatten_to_tupleINS_5tupleIJNS_1CILi1024EEENS1_IJiiEEEEEEEEDaRKT_ENKUlRKT_E_clIS4_EEDaSB_)
        /*cbd8*/ 	.word	0x00000000


	//----- nvinfo : EIATTR_FRAME_SIZE
	.align		4
.L_8708:
        /*cbdc*/ 	.byte	0x04, 0x11
        /*cbde*/ 	.short	(.L_8710 - .L_8709)
	.align		4
.L_8709:
        /*cbe0*/ 	.word	index@($_ZN7cutlass13device_kernelIN5flash19enable_sm80_to_sm89INS1_16FlashAttnBwdSm80INS1_25CollectiveMainloopBwdSm80ILi2ELi2EN4cute5tupleIJNS5_1CILi128EEES8_NS7_ILi64EEEEEENS_6half_tEfNS_4arch4Sm80ELb0ELb0ELb1ELb1ELb0ELb0ELb0ELb0ELi2ELi4ELi4ELi4ELb0EEENS1_21CollectiveEpilogueBwdISA_SB_SD_Li256ELb1ELb0ELi2EEENS1_19SingleTileSchedulerILb1ELb0ELb0ELi128EEEEEEEEEvNT_6ParamsE$_ZZN4cute16flatten_to_tupleINS_5tupleIJNS1_IJiiEEENS_1CILi1024EEEEEEEEDaRKT_ENKUlRKT_E_clIS2_EEDaSB_)
        /*cbe4*/ 	.word	0x00000000


	//----- nvinfo : EIATTR_FRAME_SIZE
	.align		4
.L_8710:
        /*cbe8*/ 	.byte	0x04, 0x11
        /*cbea*/ 	.short	(.L_8712 - .L_8711)
	.align		4
.L_8711:
        /*cbec*/ 	.word	index@($_ZN7cutlass13device_kernelIN5flash19enable_sm80_to_sm89INS1_16FlashAttnBwdSm80INS1_25CollectiveMainloopBwdSm80ILi2ELi2EN4cute5tupleIJNS5_1CILi128EEES8_NS7_ILi64EEEEEENS_6half_tEfNS_4arch4Sm80ELb0ELb0ELb1ELb1ELb0ELb0ELb0ELb0ELi2ELi4ELi4ELi4ELb0EEENS1_21CollectiveEpilogueBwdISA_SB_SD_Li256ELb1ELb0ELi2EEENS1_19SingleTileSchedulerILb1ELb0ELb0ELi128EEEEEEEEEvNT_6ParamsE$_ZZN4cute14logical_divideINS_5tupleIJNS1_IJNS_1CILi8EEENS2_ILi1EEEEEENS1_IJNS2_ILi2EEEEEEEEENS1_IJNS1_IJS4_NS2_ILi0EEEEEENS1_IJiEEEEEENS1_IJS5_NS_6LayoutIS4_S9_EEEEEEEDaRKNSD_IT_T0_EERKT1_ENKUlRKT_RKT0_E_clINSD_IS7_SB_EESE_EEDaSQ_ST_)
        /*cbf0*/ 	.word	0x00000000


	//----- nvinfo : EIATTR_FRAME_SIZE
	.align		4
.L_8712:
        /*cbf4*/ 	.byte	0x04, 0x11
        /*cbf6*/ 	.short	(.L_8714 - .L_8713)
	.align		4
.L_8713:
        /*cbf8*/ 	.word	index@($_ZN7cutlass13device_kernelIN5flash19enable_sm80_to_sm89INS1_16FlashAttnBwdSm80INS1_25CollectiveMainloopBwdSm80ILi2ELi2EN4cute5tupleIJNS5_1CILi128EEES8_NS7_ILi64EEEEEENS_6half_tEfNS_4arch4Sm80ELb0ELb0ELb1ELb1ELb0ELb0ELb0ELb0ELi2ELi4ELi4ELi4ELb0EEENS1_21CollectiveEpilogueBwdISA_SB_SD_Li256ELb1ELb0ELi2EEENS1_19SingleTileSchedulerILb1ELb0ELb0ELi128EEEEEEEEEvNT_6ParamsE$_ZZN4cute13to_mixed_bitsINS_5tupleIJNS1_IJNS_1CILi4EEENS2_ILi8EEEEEES3_NS2_ILi1EEEEEENS1_IJNS1_IJNS2_ILi128EEENS2_ILi0EEEEEENS2_ILi16EEES9_EEENS1_IJNS1_IJiiEEEiS9_EEEEEDaRKT_RKT0_RKT1_ENKUlRKT_RKT0_RKT1_E_clIS5_SA_SD_EEDaSQ_ST_SW_)
        /*cbfc*/ 	.word	0x00000000


	//----- nvinfo : EIATTR_FRAME_SIZE
	.align		4
.L_8714:
        /*cc00*/ 	.byte	0x04, 0x11
        /*cc02*/ 	.short	(.L_8716 - .L_8715)
	.align		4
.L_8715:
        /*cc04*/ 	.word	index@($_ZN7cutlass13device_kernelIN5flash19enable_sm80_to_sm89INS1_16FlashAttnBwdSm80INS1_25CollectiveMainloopBwdSm80ILi2ELi2EN4cute5tupleIJNS5_1CILi128EEES8_NS7_ILi64EEEEEENS_6half_tEfNS_4arch4Sm80ELb0ELb0ELb1ELb1ELb0ELb0ELb0ELb0ELi2ELi4ELi4ELi4ELb0EEENS1_21CollectiveEpilogueBwdISA_SB_SD_Li256ELb1ELb0ELi2EEENS1_19SingleTileSchedulerILb1ELb0ELb0ELi128EEEEEEEEEvNT_6ParamsE$_ZZN4cute13to_mixed_bitsINS_5tupleIJNS1_IJNS_1CILi4EEENS2_ILi8EEEEEES3_NS2_ILi1EEEEEENS1_IJNS1_IJNS2_ILi128EEENS2_ILi0EEEEEENS2_ILi16EEES9_EEENS1_IJNS1_IJiiEEEiS9_EEEEEDaRKT_RKT0_RKT1_ENKUlRKT_RKT0_RKT1_E_clIS3_SB_iEEDaSQ_ST_SW_)
        /*cc08*/ 	.word	0x00000000


	//----- nvinfo : EIATTR_FRAME_SIZE
	.align		4
.L_8716:
        /*cc0c*/ 	.byte	0x04, 0x11
        /*cc0e*/ 	.short	(.L_8718 - .L_8717)
	.align		4
.L_8717:
        /*cc10*/ 	.word	index@($_ZN7cutlass13device_kernelIN5flash19enable_sm80_to_sm89INS1_16FlashAttnBwdSm80INS1_25CollectiveMainloopBwdSm80ILi2ELi2EN4cute5tupleIJNS5_1CILi128EEES8_NS7_ILi64EEEEEENS_6half_tEfNS_4arch4Sm80ELb0ELb0ELb1ELb1ELb0ELb0ELb0ELb0ELi2ELi4ELi4ELi4ELb0EEENS1_21CollectiveEpilogueBwdISA_SB_SD_Li256ELb1ELb0ELi2EEENS1_19SingleTileSchedulerILb1ELb0ELb0ELi128EEEEEEEEEvNT_6ParamsE$_ZZN4cute13to_mixed_bitsINS_5tupleIJNS1_IJNS_1CILi4EEENS2_ILi8EEEEEES3_NS2_ILi1EEEEEENS1_IJNS1_IJNS2_ILi128EEENS2_ILi0EEEEEENS2_ILi16EEES9_EEENS1_IJNS1_IJiiEEEiS9_EEEEEDaRKT_RKT0_RKT1_ENKUlDpRKT_E_clIJNS_9MixedBitsILj0ELj384EEENSU_ILj0ELj48EEENS2_ILj0EEEEEEDaSR_)
        /*cc14*/ 	.word	0x00000000


	//----- nvinfo : EIATTR_FRAME_SIZE
	.align		4
.L_8718:
        /*cc18*/ 	.byte	0x04, 0x11
        /*cc1a*/ 	.short	(.L_8720 - .L_8719)
	.align		4
.L_8719:
        /*cc1c*/ 	.word	index@($_ZN7cutlass13device_kernelIN5flash19enable_sm80_to_sm89INS1_16FlashAttnBwdSm80INS1_25CollectiveMainloopBwdSm80ILi2ELi2EN4cute5tupleIJNS5_1CILi128EEES8_NS7_ILi64EEEEEENS_6half_tEfNS_4arch4Sm80ELb0ELb0ELb1ELb1ELb0ELb0ELb0ELb0ELi2ELi4ELi4ELi4ELb0EEENS1_21CollectiveEpilogueBwdISA_SB_SD_Li256ELb1ELb0ELi2EEENS1_19SingleTileSchedulerILb1ELb0ELb0ELi128EEEEEEEEEvNT_6ParamsE$_ZZN4cute13to_mixed_bitsINS_5tupleIJNS1_IJNS_1CILi4EEENS2_ILi8EEEEEES3_NS2_ILi1EEEEEENS1_IJNS1_IJNS2_ILi0EEENS2_ILi64EEEEEES8_S8_EEENS1_IJNS1_IJiiEEEiS8_EEEEEDaRKT_RKT0_RKT1_ENKUlRKT_RKT0_RKT1_E_clIS5_SA_SC_EEDaSP_SS_SV_)
        /*cc20*/ 	.word	0x00000000


	//----- nvinfo : EIATTR_FRAME_SIZE
	.align		4
.L_8720:
        /*cc24*/ 	.byte	0x04, 0x11
        /*cc26*/ 	.short	(.L_8722 - .L_8721)
	.align		4
.L_8721:
        /*cc28*/ 	.word	index@($_ZN7cutlass13device_kernelIN5flash19enable_sm80_to_sm89INS1_16FlashAttnBwdSm80INS1_25CollectiveMainloopBwdSm80ILi2ELi2EN4cute5tupleIJNS5_1CILi128EEES8_NS7_ILi64EEEEEENS_6half_tEfNS_4arch4Sm80ELb0ELb0ELb1ELb1ELb0ELb0ELb0ELb0ELi2ELi4ELi4ELi4ELb0EEENS1_21CollectiveEpilogueBwdISA_SB_SD_Li256ELb1ELb0ELi2EEENS1_19SingleTileSchedulerILb1ELb0ELb0ELi128EEEEEEEEEvNT_6ParamsE$_ZZN4cute13to_mixed_bitsINS_5tupleIJNS1_IJNS_1CILi4EEENS2_ILi8EEEEEES3_NS2_ILi1EEEEEENS1_IJNS1_IJNS2_ILi0EEENS2_ILi64EEEEEES8_S8_EEENS1_IJNS1_IJiiEEEiS8_EEEEEDaRKT_RKT0_RKT1_ENKUlDpRKT_E_clIJNS_9MixedBitsILj0ELj448EEENS2_ILj0EEESV_EEEDaSQ_)
        /*cc2c*/ 	.word	0x00000000


	//----- nvinfo : EIATTR_FRAME_SIZE
	.align		4
.L_8722:
        /*cc30*/ 	.byte	0x04, 0x11
        /*cc32*/ 	.short	(.L_8724 - .L_8723)
	.align		4
.L_8723:
        /*cc34*/ 	.word	index@($_ZN7cutlass13device_kernelIN5flash19enable_sm80_to_sm89INS1_16FlashAttnBwdSm80INS1_25CollectiveMainloopBwdSm80ILi2ELi2EN4cute5tupleIJNS5_1CILi128EEES8_NS7_ILi64EEEEEENS_6half_tEfNS_4arch4Sm80ELb0ELb0ELb1ELb1ELb0ELb0ELb0ELb0ELi2ELi4ELi4ELi4ELb0EEENS1_21CollectiveEpilogueBwdISA_SB_SD_Li256ELb1ELb0ELi2EEENS1_19SingleTileSchedulerILb1ELb0ELb0ELi128EEEEEEEEEvNT_6ParamsE$_ZZN4cute13to_mixed_bitsINS_5tupleIJNS1_IJNS_1CILi4EEENS2_ILi8EEEEEENS2_ILi2EEENS2_ILi1EEEEEENS1_IJNS1_IJNS2_ILi128EEENS2_ILi0EEEEEES4_SA_EEENS1_IJNS1_IJiiEEEiSA_EEEEEDaRKT_RKT0_RKT1_ENKUlRKT_RKT0_RKT1_E_clIS6_S4_iEEDaSQ_ST_SW_)
        /*cc38*/ 	.word	0x00000000


	//----- nvinfo : EIATTR_FRAME_SIZE
	.align		4
.L_8724:
        /*cc3c*/ 	.byte	0x04, 0x11
        /*cc3e*/ 	.short	(.L_8726 - .L_8725)
	.align		4
.L_8725:
        /*cc40*/ 	.word	index@($_ZN7cutlass13device_kernelIN5flash19enable_sm80_to_sm89INS1_16FlashAttnBwdSm80INS1_25CollectiveMainloopBwdSm80ILi2ELi2EN4cute5tupleIJNS5_1CILi128EEES8_NS7_ILi64EEEEEENS_6half_tEfNS_4arch4Sm80ELb0ELb0ELb1ELb1ELb0ELb0ELb0ELb0ELi2ELi4ELi4ELi4ELb0EEENS1_21CollectiveEpilogueBwdISA_SB_SD_Li256ELb1ELb0ELi2EEENS1_19SingleTileSchedulerILb1ELb0ELb0ELi128EEEEEEEEEvNT_6ParamsE$_ZZN4cute13to_mixed_bitsINS_5tupleIJNS1_IJNS_1CILi4EEENS2_ILi8EEEEEENS2_ILi2EEENS2_ILi1EEEEEENS1_IJNS1_IJNS2_ILi128EEENS2_ILi0EEEEEES4_SA_EEENS1_IJNS1_IJiiEEEiSA_EEEEEDaRKT_RKT0_RKT1_ENKUlRKT_RKT0_RKT1_E_clIS5_SB_SD_EEDaSQ_ST_SW_)
        /*cc44*/ 	.word	0x00000000


	//----- nvinfo : EIATTR_FRAME_SIZE
	.align		4
.L_8726:
        /*cc48*/ 	.byte	0x04, 0x11
        /*cc4a*/ 	.short	(.L_8728 - .L_8727)
	.align		4
.L_8727:
        /*cc4c*/ 	.word	index@($_ZN7cutlass13device_kernelIN5flash19enable_sm80_to_sm89INS1_16FlashAttnBwdSm80INS1_25CollectiveMainloopBwdSm80ILi2ELi2EN4cute5tupleIJNS5_1CILi128EEES8_NS7_ILi64EEEEEENS_6half_tEfNS_4arch4Sm80ELb0ELb0ELb1ELb1ELb0ELb0ELb0ELb0ELi2ELi4ELi4ELi4ELb0EEENS1_21CollectiveEpilogueBwdISA_SB_SD_Li256ELb1ELb0ELi2EEENS1_19SingleTileSchedulerILb1ELb0ELb0ELi128EEEEEEEEEvNT_6ParamsE$_ZZN4cute13to_mixed_bitsINS_5tupleIJNS1_IJNS_1CILi4EEENS2_ILi8EEEEEENS2_ILi2EEENS2_ILi1EEEEEENS1_IJNS1_IJNS2_ILi128EEENS2_ILi0EEEEEES4_SA_EEENS1_IJNS1_IJiiEEEiSA_EEEEEDaRKT_RKT0_RKT1_ENKUlDpRKT_E_clIJNS_9MixedBitsILj0ELj384EEENSU_ILj0ELj8EEENS2_ILj0EEEEEEDaSR_)
        /*cc50*/ 	.word	0x00000000


	//----- nvinfo : EIATTR_FRAME_SIZE
	.align		4
.L_8728:
        /*cc54*/ 	.byte	0x04, 0x11
        /*cc56*/ 	.short	(.L_8730 - .L_8729)
	.align		4
.L_8729:
        /*cc58*/ 	.word	index@($_ZN7cutlass13device_kernelIN5flash19enable_sm80_to_sm89INS1_16FlashAttnBwdSm80INS1_25CollectiveMainloopBwdSm80ILi2ELi2EN4cute5tupleIJNS5_1CILi128EEES8_NS7_ILi64EEEEEENS_6half_tEfNS_4arch4Sm80ELb0ELb0ELb1ELb1ELb0ELb0ELb0ELb0ELi2ELi4ELi4ELi4ELb0EEENS1_21CollectiveEpilogueBwdISA_SB_SD_Li256ELb1ELb0ELi2EEENS1_19SingleTileSchedulerILb1ELb0ELb0ELi128EEEEEEEEEvNT_6ParamsE$_ZZN4cute13to_mixed_bitsINS_5tupleIJNS1_IJNS_1CILi4EEENS2_ILi8EEEEEENS2_ILi2EEENS2_ILi1EEEEEENS1_IJNS1_IJNS2_ILi0EEENS2_ILi64EEEEEES9_S9_EEENS1_IJNS1_IJiiEEEiS9_EEEEEDaRKT_RKT0_RKT1_ENKUlRKT_RKT0_RKT1_E_clIS5_SB_SD_EEDaSQ_ST_SW_)
        /*cc5c*/ 	.word	0x00000000


	//----- nvinfo : EIATTR_FRAME_SIZE
	.align		4
.L_8730:
        /*cc60*/ 	.byte	0x04, 0x11
        /*cc62*/ 	.short	(.L_8732 - .L_8731)
	.align		4
.L_8731:
        /*cc64*/ 	.word	index@($_ZN7cutlass13device_kernelIN5flash19enable_sm80_to_sm89INS1_16FlashAttnBwdSm80INS1_25CollectiveMainloopBwdSm80ILi2ELi2EN4cute5tupleIJNS5_1CILi128EEES8_NS7_ILi64EEEEEENS_6half_tEfNS_4arch4Sm80ELb0ELb0ELb1ELb1ELb0ELb0ELb0ELb0ELi2ELi4ELi4ELi4ELb0EEENS1_21CollectiveEpilogueBwdISA_SB_SD_Li256ELb1ELb0ELi2EEENS1_19SingleTileSchedulerILb1ELb0ELb0ELi128EEEEEEEEEvNT_6ParamsE$_ZZN4cute13to_mixed_bitsINS_5tupleIJNS1_IJNS_1CILi4EEENS2_ILi8EEEEEENS2_ILi2EEENS2_ILi1EEEEEENS1_IJNS1_IJNS2_ILi0EEENS2_ILi64EEEEEES9_S9_EEENS1_IJNS1_IJiiEEEiS9_EEEEEDaRKT_RKT0_RKT1_ENKUlDpRKT_E_clIJNS_9MixedBitsILj0ELj448EEENS2_ILj0EEESW_EEEDaSR_)
        /*cc68*/ 	.word	0x00000000


	//----- nvinfo : EIATTR_FRAME_SIZE
	.align		4
.L_8732:
        /*cc6c*/ 	.byte	0x04, 0x11
        /*cc6e*/ 	.short	(.L_8734 - .L_8733)
	.align		4
.L_8733:
        /*cc70*/ 	.word	index@($_ZN7cutlass13device_kernelIN5flash19enable_sm80_to_sm89INS1_16FlashAttnBwdSm80INS1_25CollectiveMainloopBwdSm80ILi2ELi2EN4cute5tupleIJNS5_1CILi128EEES8_NS7_ILi64EEEEEENS_6half_tEfNS_4arch4Sm80ELb0ELb0ELb1ELb1ELb0ELb0ELb0ELb0ELi2ELi4ELi4ELi4ELb0EEENS1_21CollectiveEpilogueBwdISA_SB_SD_Li256ELb1ELb0ELi2EEENS1_19SingleTileSchedulerILb1ELb0ELb0ELi128EEEEEEEEEvNT_6ParamsE$_ZZN4cute12filter_tupleINS_5tupleIJNS_1CILi4096EEENS1_IJiiEEEEEEZNS_16flatten_to_tupleIS5_EEDaRKT_EUlRKT_E_EEDaS9_OT0_ENKUlDpSC_E_clIJNS1_IJS3_EEES4_EEEDaSG_)
        /*cc74*/ 	.word	0x00000000


	//----- nvinfo : EIATTR_FRAME_SIZE
	.align		4
.L_8734:
        /*cc78*/ 	.byte	0x04, 0x11
        /*cc7a*/ 	.short	(.L_8736 - .L_8735)
	.align		4
.L_8735:
        /*cc7c*/ 	.word	index@($_ZN7cutlass13device_kernelIN5flash19enable_sm80_to_sm89INS1_16FlashAttnBwdSm80INS1_25CollectiveMainloopBwdSm80ILi2ELi2EN4cute5tupleIJNS5_1CILi128EEES8_NS7_ILi64EEEEEENS_6half_tEfNS_4arch4Sm80ELb0ELb0ELb1ELb1ELb0ELb0ELb0ELb0ELi2ELi4ELi4ELi4ELb0EEENS1_21CollectiveEpilogueBwdISA_SB_SD_Li256ELb1ELb0ELi2EEENS1_19SingleTileSchedulerILb1ELb0ELb0ELi128EEEEEEEEEvNT_6ParamsE$_ZZN4cute12filter_tupleINS_5tupleIJNS_1CILi4096EEENS1_IJNS1_IJiiEEENS2_ILi8192EEEEEEEEEZNS_16flatten_to_tupleIS7_EEDaRKT_EUlRKT_E_EEDaSB_OT0_ENKUlDpSE_E_clIJNS1_IJS3_EEENS1_IJiiS5_EEEEEEDaSI_)
        /*cc80*/ 	.word	0x00000000


	//----- nvinfo : EIATTR_FRAME_SIZE
	.align		4
.L_8736:
        /*cc84*/ 	.byte	0x04, 0x11
        /*cc86*/ 	.short	(.L_8738 - .L_8737)
	.align		4
.L_8737:
        /*cc88*/ 	.word	index@($_ZN7cutlass13device_kernelIN5flash19enable_sm80_to_sm89INS1_16FlashAttnBwdSm80INS1_25CollectiveMainloopBwdSm80ILi2ELi2EN4cute5tupleIJNS5_1CILi128EEES8_NS7_ILi64EEEEEENS_6half_tEfNS_4arch4Sm80ELb0ELb0ELb1ELb1ELb0ELb0ELb0ELb0ELi2ELi4ELi4ELi4ELb0EEENS1_21CollectiveEpilogueBwdISA_SB_SD_Li256ELb1ELb0ELi2EEENS1_19SingleTileSchedulerILb1ELb0ELb0ELi128EEEEEEEEEvNT_6ParamsE$_ZZN4cute12filter_tupleINS_5tupleIJNS_1CILi1EEENS1_IJiiiEEENS2_ILi64EEENS1_IJNS2_ILi72EEENS2_ILi144EEENS2_ILi288EEEEEENS2_ILi512EEEEEEZNS_7flattenISB_EEDaRKT_EUlRKT_E_EEDaSF_OT0_ENKUlDpSI_E_clIJNS1_IJS3_EEES4_NS1_IJS5_EEES9_NS1_IJSA_EEEEEEDaSM_)
        /*cc8c*/ 	.word	0x00000000


	//----- nvinfo : EIATTR_FRAME_SIZE
	.align		4
.L_8738:
        /*cc90*/ 	.byte	0x04, 0x11
        /*cc92*/ 	.short	(.L_8740 - .L_8739)
	.align		4
.L_8739:
        /*cc94*/ 	.word	index@($_ZN7cutlass13device_kernelIN5flash19enable_sm80_to_sm89INS1_16FlashAttnBwdSm80INS1_25CollectiveMainloopBwdSm80ILi2ELi2EN4cute5tupleIJNS5_1CILi128EEES8_NS7_ILi64EEEEEENS_6half_tEfNS_4arch4Sm80ELb0ELb0ELb1ELb1ELb0ELb0ELb0ELb0ELi2ELi4ELi4ELi4ELb0EEENS1_21CollectiveEpilogueBwdISA_SB_SD_Li256ELb1ELb0ELi2EEENS1_19SingleTileSchedulerILb1ELb0ELb0ELi128EEEEEEEEEvNT_6ParamsE$_ZZN4cute12filter_tupleINS_5tupleIJNS_1CILi1EEENS1_IJNS2_ILi8EEEiiEEENS2_ILi64EEENS1_IJiNS2_ILi144EEENS2_ILi288EEEEEENS2_ILi512EEEEEEZNS_7flattenISB_EEDaRKT_EUlRKT_E_EEDaSF_OT0_ENKUlDpSI_E_clIJNS1_IJS3_EEES5_NS1_IJS6_EEES9_NS1_IJSA_EEEEEEDaSM_)
        /*cc98*/ 	.word	0x00000000


	//----- nvinfo : EIATTR_FRAME_SIZE
	.align		4
.L_8740:
        /*cc9c*/ 	.byte	0x04, 0x11
        /*cc9e*/ 	.short	(.L_8742 - .L_8741)
	.align		4
.L_8741:
        /*cca0*/ 	.word	index@($_ZN7cutlass13device_kernelIN5flash19enable_sm80_to_sm89INS1_16FlashAttnBwdSm80INS1_25CollectiveMainloopBwdSm80ILi2ELi2EN4cute5tupleIJNS5_1CILi128EEES8_NS7_ILi64EEEEEENS_6half_tEfNS_4arch4Sm80ELb0ELb0ELb1ELb1ELb0ELb0ELb0ELb0ELi2ELi4ELi4ELi4ELb0EEENS1_21CollectiveEpilogueBwdISA_SB_SD_Li256ELb1ELb0ELi2EEENS1_19SingleTileSchedulerILb1ELb0ELb0ELi128EEEEEEEEEvNT_6ParamsE$_ZZN4cute12filter_tupleINS_5tupleIJNS_1CILi1024EEENS1_IJiiEEEEEEZNS_16flatten_to_tupleIS5_EEDaRKT_EUlRKT_E_EEDaS9_OT0_ENKUlDpSC_E_clIJNS1_IJS3_EEES4_EEEDaSG_)
        /*cca4*/ 	.word	0x00000000


	//----- nvinfo : EIATTR_FRAME_SIZE
	.align		4
.L_8742:
        /*cca8*/ 	.byte	0x04, 0x11
        /*ccaa*/ 	.short	(.L_8744 - .L_8743)
	.align		4
.L_8743:
        /*ccac*/ 	.word	index@($_ZN7cutlass13device_kernelIN5flash19enable_sm80_to_sm89INS1_16FlashAttnBwdSm80INS1_25CollectiveMainloopBwdSm80ILi2ELi2EN4cute5tupleIJNS5_1CILi128EEES8_NS7_ILi64EEEEEENS_6half_tEfNS_4arch4Sm80ELb0ELb0ELb1ELb1ELb0ELb0ELb0ELb0ELi2ELi4ELi4ELi4ELb0EEENS1_21CollectiveEpilogueBwdISA_SB_SD_Li256ELb1ELb0ELi2EEENS1_19SingleTileSchedulerILb1ELb0ELb0ELi128EEEEEEEEEvNT_6ParamsE$_ZZN4cute12filter_tupleINS_5tupleIJNS_10UnderscoreES2_iEEENS1_IJNS1_IJNS_1CILi1EEENS4_ILi0EEEEEEiNS4_ILi1024EEEEEEZNS_5sliceIS3_S9_EEDaRKT_RKT0_EUlRKT_RKT0_E_EEDaSD_SG_OT1_ENKUlDpSJ_E_clIJNS1_IJS7_EEENS1_IJiEEENS1_IJEEEEEEDaSQ_)
        /*ccb0*/ 	.word	0x00000000


	//----- nvinfo : EIATTR_FRAME_SIZE
	.align		4
.L_8744:
        /*ccb4*/ 	.byte	0x04, 0x11
        /*ccb6*/ 	.short	(.L_8746 - .L_8745)
	.align		4
.L_8745:
        /*ccb8*/ 	.word	index@($_ZN7cutlass13device_kernelIN5flash19enable_sm80_to_sm89INS1_16FlashAttnBwdSm80INS1_25CollectiveMainloopBwdSm80ILi2ELi2EN4cute5tupleIJNS5_1CILi128EEES8_NS7_ILi64EEEEEENS_6half_tEfNS_4arch4Sm80ELb0ELb0ELb1ELb1ELb0ELb0ELb0ELb0ELi2ELi4ELi4ELi4ELb0EEENS1_21CollectiveEpilogueBwdISA_SB_SD_Li256ELb1ELb0ELi2EEENS1_19SingleTileSchedulerILb1ELb0ELb0ELi128EEEEEEEEEvNT_6ParamsE$_ZZN4cute12filter_tupleINS_5tupleIJNS_10UnderscoreES2_S2_iEEENS1_IJNS1_IJNS_1CILi1EEENS4_ILi0EEEEEEiNS4_ILi1024EEENS4_ILi8192EEEEEEZNS_5sliceIS3_SA_EEDaRKT_RKT0_EUlRKT_RKT0_E_EEDaSE_SH_OT1_ENKUlDpSK_E_clIJNS1_IJS7_EEENS1_IJiEEENS1_IJS8_EEENS1_IJEEEEEEDaSR_)
        /*ccbc*/ 	.word	0x00000000


	//----- nvinfo : EIATTR_FRAME_SIZE
	.align		4
.L_8746:
        /*ccc0*/ 	.byte	0x04, 0x11
        /*ccc2*/ 	.short	(.L_8748 - .L_8747)
	.align		4
.L_8747:
        /*ccc4*/ 	.word	index@($_ZN7cutlass13device_kernelIN5flash19enable_sm80_to_sm89INS1_16FlashAttnBwdSm80INS1_25CollectiveMainloopBwdSm80ILi2ELi2EN4cute5tupleIJNS5_1CILi128EEES8_NS7_ILi64EEEEEENS_6half_tEfNS_4arch4Sm80ELb0ELb0ELb1ELb1ELb0ELb0ELb0ELb0ELi2ELi4ELi4ELi4ELb0EEENS1_21CollectiveEpilogueBwdISA_SB_SD_Li256ELb1ELb0ELi2EEENS1_19SingleTileSchedulerILb1ELb0ELb0ELi128EEEEEEEEEvNT_6ParamsE$_ZZN4cute12filter_tupleINS_5tupleIJNS_10UnderscoreES2_S2_iEEENS1_IJNS1_IJNS_1CILi1EEENS4_ILi0EEEEEENS4_ILi4096EEENS1_IJiiEEENS1_IJS6_NS4_ILi8192EEEEEEEEEZNS_5sliceIS3_SC_EEDaRKT_RKT0_EUlRKT_RKT0_E_EEDaSG_SJ_OT1_ENKUlDpSM_E_clIJNS1_IJS7_EEENS1_IJS8_EEENS1_IJS9_EEENS1_IJEEEEEEDaST_)
        /*ccc8*/ 	.word	0x00000000


	//----- nvinfo : EIATTR_FRAME_SIZE
	.align		4
.L_8748:
        /*cccc*/ 	.byte	0x04, 0x11
        /*ccce*/ 	.short	(.L_8750 - .L_8749)
	.align		4
.L_8749:
        /*ccd0*/ 	.word	index@($_ZN7cutlass13device_kernelIN5flash19enable_sm80_to_sm89INS1_16FlashAttnBwdSm80INS1_25CollectiveMainloopBwdSm80ILi2ELi2EN4cute5tupleIJNS5_1CILi128EEES8_NS7_ILi64EEEEEENS_6half_tEfNS_4arch4Sm80ELb0ELb0ELb1ELb1ELb0ELb0ELb0ELb0ELi2ELi4ELi4ELi4ELb0EEENS1_21CollectiveEpilogueBwdISA_SB_SD_Li256ELb1ELb0ELi2EEENS1_19SingleTileSchedulerILb1ELb0ELb0ELi128EEEEEEEEEvNT_6ParamsE$_ZZN4cute12filter_tupleINS_5tupleIJNS_10UnderscoreES2_NS_1CILi0EEEEEENS1_IJNS1_IJNS3_ILi1EEES4_EEEiNS3_ILi1024EEEEEEZNS_5sliceIS5_S9_EEDaRKT_RKT0_EUlRKT_RKT0_E_EEDaSD_SG_OT1_ENKUlDpSJ_E_clIJNS1_IJS7_EEENS1_IJiEEENS1_IJEEEEEEDaSQ_)
        /*ccd4*/ 	.word	0x00000000


	//----- nvinfo : EIATTR_FRAME_SIZE
	.align		4
.L_8750:
        /*ccd8*/ 	.byte	0x04, 0x11
        /*ccda*/ 	.short	(.L_8752 - .L_8751)
	.align		4
.L_8751:
        /*ccdc*/ 	.word	index@($_ZN7cutlass13device_kernelIN5flash19enable_sm80_to_sm89INS1_16FlashAttnBwdSm80INS1_25CollectiveMainloopBwdSm80ILi2ELi2EN4cute5tupleIJNS5_1CILi128EEES8_NS7_ILi64EEEEEENS_6half_tEfNS_4arch4Sm80ELb0ELb0ELb1ELb1ELb0ELb0ELb0ELb0ELi2ELi4ELi4ELi4ELb0EEENS1_21CollectiveEpilogueBwdISA_SB_SD_Li256ELb1ELb0ELi2EEENS1_19SingleTileSchedulerILb1ELb0ELb0ELi128EEEEEEEEEvNT_6ParamsE$_ZZN4cute12filter_tupleINS_5tupleIJNS1_IJiiEEENS_1CILi1024EEEEEEZNS_16flatten_to_tupleIS5_EEDaRKT_EUlRKT_E_EEDaS9_OT0_ENKUlDpSC_E_clIJS2_NS1_IJS4_EEEEEEDaSG_)
        /*cce0*/ 	.word	0x00000000


	//----- nvinfo : EIATTR_FRAME_SIZE
	.align		4
.L_8752:
        /*cce4*/ 	.byte	0x04, 0x11
        /*cce6*/ 	.short	(.L_8754 - .L_8753)
	.align		4
.L_8753:
        /*cce8*/ 	.word	index@($_ZN7cutlass13device_kernelIN5flash19enable_sm80_to_sm89INS1_16FlashAttnBwdSm80INS1_25CollectiveMainloopBwdSm80ILi2ELi2EN4cute5tupleIJNS5_1CILi128EEES8_NS7_ILi64EEEEEENS_6half_tEfNS_4arch4Sm80ELb0ELb0ELb1ELb1ELb0ELb0ELb0ELb0ELi2ELi4ELi4ELi4ELb0EEENS1_21CollectiveEpilogueBwdISA_SB_SD_Li256ELb1ELb0ELi2EEENS1_19SingleTileSchedulerILb1ELb0ELb0ELi128EEEEEEEEEvNT_6ParamsE$_ZZN4cute12filter_tupleINS_5tupleIJNS1_IJiNS1_IJiNS_1CILi0EEEEEEEEENS1_IJNS_10UnderscoreENS1_IJS6_S6_EEEEEEEEES9_ZNS_4diceIS9_S9_EEDaRKT_RKT0_EUlRKT_RKT0_E_EEDaSD_SG_OT1_ENKUlDpSJ_E_clIJNS1_IJiiS3_EEENS1_IJEEEEEEDaSQ_)
        /*ccec*/ 	.word	0x00000000


	//----- nvinfo : EIATTR_FRAME_SIZE
	.align		4
.L_8754:
        /*ccf0*/ 	.byte	0x04, 0x11
        /*ccf2*/ 	.short	(.L_8756 - .L_8755)
	.align		4
.L_8755:
        /*ccf4*/ 	.word	index@($_ZN7cutlass13device_kernelIN5flash19enable_sm80_to_sm89INS1_16FlashAttnBwdSm80INS1_25CollectiveMainloopBwdSm80ILi2ELi2EN4cute5tupleIJNS5_1CILi128EEES8_NS7_ILi64EEEEEENS_6half_tEfNS_4arch4Sm80ELb0ELb0ELb1ELb1ELb0ELb0ELb0ELb0ELi2ELi4ELi4ELi4ELb0EEENS1_21CollectiveEpilogueBwdISA_SB_SD_Li256ELb1ELb0ELi2EEENS1_19SingleTileSchedulerILb1ELb0ELb0ELi128EEEEEEEEEvNT_6ParamsE$_ZZN4cute12filter_tupleINS_5tupleIJNS1_IJNS_1CILi0EEENS1_IJNS2_ILi1EEENS2_ILi512EEEiEEEEEENS2_ILi4096EEENS1_IJiNS2_ILi8192EEEEEEEEEZNS_7flattenISB_EEDaRKT_EUlRKT_E_EEDaSF_OT0_ENKUlDpSI_E_clIJNS1_IJS3_S4_S5_iEEENS1_IJS8_EEESA_EEEDaSM_)
        /*ccf8*/ 	.word	0x00000000


	//----- nvinfo : EIATTR_FRAME_SIZE
	.align		4
.L_8756:
        /*ccfc*/ 	.byte	0x04, 0x11
        /*ccfe*/ 	.short	(.L_8758 - .L_8757)
	.align		4
.L_8757:
        /*cd00*/ 	.word	index@($_ZN7cutlass13device_kernelIN5flash19enable_sm80_to_sm89INS1_16FlashAttnBwdSm80INS1_25CollectiveMainloopBwdSm80ILi2ELi2EN4cute5tupleIJNS5_1CILi128EEES8_NS7_ILi64EEEEEENS_6half_tEfNS_4arch4Sm80ELb0ELb0ELb1ELb1ELb0ELb0ELb0ELb0ELi2ELi4ELi4ELi4ELb0EEENS1_21CollectiveEpilogueBwdISA_SB_SD_Li256ELb1ELb0ELi2EEENS1_19SingleTileSchedulerILb1ELb0ELb0ELi128EEEEEEEEEvNT_6ParamsE$_ZZN4cute12filter_tupleINS_5tupleIJNS1_IJNS_10UnderscoreENS_1CILi0EEEEEENS1_IJS4_S2_EEEEEENS1_IJNS1_IJNS1_IJNS3_ILi1EEES4_EEES4_EEENS1_IJNS1_IJS4_S4_EEEiEEEEEEZNS_5sliceIS7_SD_EEDaRKT_RKT0_EUlRKT_RKT0_E_EEDaSH_SK_OT1_ENKUlDpSN_E_clIJNS1_IJS9_EEENS1_IJiEEEEEEDaSU_)
        /*cd04*/ 	.word	0x00000000


	//----- nvinfo : EIATTR_FRAME_SIZE
	.align		4
.L_8758:
        /*cd08*/ 	.byte	0x04, 0x11
        /*cd0a*/ 	.short	(.L_8760 - .L_8759)
	.align		4
.L_8759:
        /*cd0c*/ 	.word	index@($_ZN7cutlass13device_kernelIN5flash19enable_sm80_to_sm89INS1_16FlashAttnBwdSm80INS1_25CollectiveMainloopBwdSm80ILi2ELi2EN4cute5tupleIJNS5_1CILi128EEES8_NS7_ILi64EEEEEENS_6half_tEfNS_4arch4Sm80ELb0ELb0ELb1ELb1ELb0ELb0ELb0ELb0ELi2ELi4ELi4ELi4ELb0EEENS1_21CollectiveEpilogueBwdISA_SB_SD_Li256ELb1ELb0ELi2EEENS1_19SingleTileSchedulerILb1ELb0ELb0ELi128EEEEEEEEEvNT_6ParamsE$_ZN7__half2aSEOKS_)
        /*cd10*/ 	.word	0x00000000


	//----- nvinfo : EIATTR_FRAME_SIZE
	.align		4
.L_8760:
        /*cd14*/ 	.byte	0x04, 0x11
        /*cd16*/ 	.short	(.L_8762 - .L_8761)
	.align		4
.L_8761:
        /*cd18*/ 	.word	index@($_ZN7cutlass13device_kernelIN5flash19enable_sm80_to_sm89INS1_16FlashAttnBwdSm80INS1_25CollectiveMainloopBwdSm80ILi2ELi2EN4cute5tupleIJNS5_1CILi128EEES8_NS7_ILi64EEEEEENS_6half_tEfNS_4arch4Sm80ELb0ELb0ELb1ELb1ELb0ELb0ELb0ELb0ELi2ELi4ELi4ELi4ELb0EEENS1_21CollectiveEpilogueBwdISA_SB_SD_Li256ELb1ELb0ELi2EEENS1_19SingleTileSchedulerILb1ELb0ELb0ELi128EEEEEEEEEvNT_6ParamsE$_ZN73_INTERNAL_e48e4f46_37_flash_bwd_hdim64_fp16_softcap_sm80_cu_3fbc093a_281817__float22half2_rnE6float2)
        /*cd1c*/ 	.word	0x00000000


	//----- nvinfo : EIATTR_FRAME_SIZE
	.align		4
.L_8762:
        /*cd20*/ 	.byte	0x04, 0x11
        /*cd22*/ 	.short	(.L_8764 - .L_8763)
	.align		4
.L_8763:
        /*cd24*/ 	.word	index@($_ZN7cutlass13device_kernelIN5flash19enable_sm80_to_sm89INS1_16FlashAttnBwdSm80INS1_25CollectiveMainloopBwdSm80ILi2ELi2EN4cute5tupleIJNS5_1CILi128EEES8_NS7_ILi64EEEEEENS_6half_tEfNS_4arch4Sm80ELb0ELb0ELb1ELb1ELb0ELb0ELb0ELb0ELi2ELi4ELi4ELi4ELb0EEENS1_21CollectiveEpilogueBwdISA_SB_SD_Li256ELb1ELb0ELi2EEENS1_19SingleTileSchedulerILb1ELb0ELb0ELi128EEEEEEEEEvNT_6ParamsE$_ZN4cute8smem_ptrIPjECI1NS_12iter_adaptorIS1_S2_EEES1_)
        /*cd28*/ 	.word	0x00000000


	//----- nvinfo : EIATTR_FRAME_SIZE
	.align		4
.L_8764:
        /*cd2c*/ 	.byte	0x04, 0x11
        /*cd2e*/ 	.short	(.L_8766 - .L_8765)
	.align		4
.L_8765:
        /*cd30*/ 	.word	index@($_ZN7cutlass13device_kernelIN5flash19enable_sm80_to_sm89INS1_16FlashAttnBwdSm80INS1_25CollectiveMainloopBwdSm80ILi2ELi2EN4cute5tupleIJNS5_1CILi128EEES8_NS7_ILi64EEEEEENS_6half_tEfNS_4arch4Sm80ELb0ELb0ELb1ELb1ELb0ELb0ELb0ELb0ELi2ELi4ELi4ELi4ELb0EEENS1_21CollectiveEpilogueBwdISA_SB_SD_Li256ELb1ELb0ELi2EEENS1_19SingleTileSchedulerILb1ELb0ELb0ELi128EEEEEEEEEvNT_6ParamsE$_ZN4cute8smem_ptrIPfECI1NS_12iter_adaptorIS1_S2_EEES1_)
        /*cd34*/ 	.word	0x00000000


	//----- nvinfo : EIATTR_FRAME_SIZE
	.align		4
.L_8766:
        /*cd38*/ 	.byte	0x04, 0x11
        /*cd3a*/ 	.short	(.L_8768 - .L_8767)
	.align		4
.L_8767:
        /*cd3c*/ 	.word	index@($_ZN7cutlass13device_kernelIN5flash19enable_sm80_to_sm89INS1_16FlashAttnBwdSm80INS1_25CollectiveMainloopBwdSm80ILi2ELi2EN4cute5tupleIJNS5_1CILi128EEES8_NS7_ILi64EEEEEENS_6half_tEfNS_4arch4Sm80ELb0ELb0ELb1ELb1ELb0ELb0ELb0ELb0ELi2ELi4ELi4ELi4ELb0EEENS1_21CollectiveEpilogueBwdISA_SB_SD_Li256ELb1ELb0ELi2EEENS1_19SingleTileSchedulerILb1ELb0ELb0ELi128EEEEEEEEEvNT_6ParamsE$_ZN4cute8smem_ptrIPN7cutlass9uint128_tEECI1NS_12iter_adaptorIS3_S4_EEES3_)
        /*cd40*/ 	.word	0x00000000


	//----- nvinfo : EIATTR_FRAME_SIZE
	.align		4
.L_8768:
        /*cd44*/ 	.byte	0x04, 0x11
        /*cd46*/ 	.short	(.L_8770 - .L_8769)
	.align		4
.L_8769:
        /*cd48*/ 	.word	index@($_ZN7cutlass13device_kernelIN5flash19enable_sm80_to_sm89INS1_16FlashAttnBwdSm80INS1_25CollectiveMainloopBwdSm80ILi2ELi2EN4cute5tupleIJNS5_1CILi128EEES8_NS7_ILi64EEEEEENS_6half_tEfNS_4arch4Sm80ELb0ELb0ELb1ELb1ELb0ELb0ELb0ELb0ELi2ELi4ELi4ELi4ELb0EEENS1_21CollectiveEpilogueBwdISA_SB_SD_Li256ELb1ELb0ELi2EEENS1_19SingleTileSchedulerILb1ELb0ELb0ELi128EEEEEEEEEvNT_6ParamsE$_ZN4cute8smem_ptrIPN7cutlass6half_tEECI1NS_12iter_adaptorIS3_S4_EEES3_)
        /*cd4c*/ 	.word	0x00000000


	//----- nvinfo : EIATTR_FRAME_SIZE
	.align		4
.L_8770:
        /*cd50*/ 	.byte	0x04, 0x11
        /*cd52*/ 	.short	(.L_8772 - .L_8771)
	.align		4
.L_8771:
        /*cd54*/ 	.word	index@($_ZN7cutlass13device_kernelIN5flash19enable_sm80_to_sm89INS1_16FlashAttnBwdSm80INS1_25CollectiveMainloopBwdSm80ILi2ELi2EN4cute5tupleIJNS5_1CILi128EEES8_NS7_ILi64EEEEEENS_6half_tEfNS_4arch4Sm80ELb0ELb0ELb1ELb1ELb0ELb0ELb0ELb0ELi2ELi4ELi4ELi4ELb0EEENS1_21CollectiveEpilogueBwdISA_SB_SD_Li256ELb1ELb0ELi2EEENS1_19SingleTileSchedulerILb1ELb0ELb0ELi128EEEEEEEEEvNT_6ParamsE$_ZN4cute5tupleIJNS_7SwizzleILi3ELi3ELi3EEENS_9MixedBitsILj0ELj432EEENS_6LayoutINS0_IJNS0_IJNS_1CILi2EEES7_S7_EEES7_NS6_ILi8EEEEEENS0_IJNS0_IJNS6_ILi64EEES9_NS6_ILi512EEEEEENS6_ILi8192EEENS6_ILi1024EEEEEEEEEEC2ERKS2_RKS4_RKSH_)
        /*cd58*/ 	.word	0x00000000


	//----- nvinfo : EIATTR_FRAME_SIZE
	.align		4
.L_8772:
        /*cd5c*/ 	.byte	0x04, 0x11
        /*cd5e*/ 	.short	(.L_8774 - .L_8773)
	.align		4
.L_8773:
        /*cd60*/ 	.word	index@($_ZN7cutlass13device_kernelIN5flash19enable_sm80_to_sm89INS1_16FlashAttnBwdSm80INS1_25CollectiveMainloopBwdSm80ILi2ELi2EN4cute5tupleIJNS5_1CILi128EEES8_NS7_ILi64EEEEEENS_6half_tEfNS_4arch4Sm80ELb0ELb0ELb1ELb1ELb0ELb0ELb0ELb0ELi2ELi4ELi4ELi4ELb0EEENS1_21CollectiveEpilogueBwdISA_SB_SD_Li256ELb1ELb0ELi2EEENS1_19SingleTileSchedulerILb1ELb0ELb0ELi128EEEEEEEEEvNT_6ParamsE$_ZN4cute5tupleIJNS0_IJNS_1CILi8EEENS1_ILi2EEES3_S3_S2_S3_EEENS0_IJNS1_ILi1EEEiiiNS1_ILi72EEENS1_ILi512EEEEEEEEC2ERKS4_RKS8_)
        /*cd64*/ 	.word	0x00000000


	//----- nvinfo : EIATTR_FRAME_SIZE
	.align		4
.L_8774:
        /*cd68*/ 	.byte	0x04, 0x11
        /*cd6a*/ 	.short	(.L_8776 - .L_8775)
	.align		4
.L_8775:
        /*cd6c*/ 	.word	index@($_ZN7cutlass13device_kernelIN5flash19enable_sm80_to_sm89INS1_16FlashAttnBwdSm80INS1_25CollectiveMainloopBwdSm80ILi2ELi2EN4cute5tupleIJNS5_1CILi128EEES8_NS7_ILi64EEEEEENS_6half_tEfNS_4arch4Sm80ELb0ELb0ELb1ELb1ELb0ELb0ELb0ELb0ELi2ELi4ELi4ELi4ELb0EEENS1_21CollectiveEpilogueBwdISA_SB_SD_Li256ELb1ELb0ELi2EEENS1_19SingleTileSchedulerILb1ELb0ELb0ELi128EEEEEEEEEvNT_6ParamsE$_ZN4cute5tupleIJNS0_IJNS_1CILi8EEENS0_IJNS1_ILi2EEES3_S3_EEENS1_ILi1EEES4_S5_EEENS0_IJS5_NS0_IJiiiEEENS1_ILi64EEENS0_IJNS1_ILi72EEENS1_ILi144EEENS1_ILi288EEEEEENS1_ILi512EEEEEEEEC2ERKS6_RKSE_)
        /*cd70*/ 	.word	0x00000000


	//----- nvinfo : EIATTR_FRAME_SIZE
	.align		4
.L_8776:
        /*cd74*/ 	.byte	0x04, 0x11
        /*cd76*/ 	.short	(.L_8778 - .L_8777)
	.align		4
.L_8777:
        /*cd78*/ 	.word	index@($_ZN7cutlass13device_kernelIN5flash19enable_sm80_to_sm89INS1_16FlashAttnBwdSm80INS1_25CollectiveMainloopBwdSm80ILi2ELi2EN4cute5tupleIJNS5_1CILi128EEES8_NS7_ILi64EEEEEENS_6half_tEfNS_4arch4Sm80ELb0ELb0ELb1ELb1ELb0ELb0ELb0ELb0ELi2ELi4ELi4ELi4ELb0EEENS1_21CollectiveEpilogueBwdISA_SB_SD_Li256ELb1ELb0ELi2EEENS1_19SingleTileSchedulerILb1ELb0ELb0ELi128EEEEEEEEEvNT_6ParamsE$_ZN4cute5tupleIJNS0_IJNS_1CILi8EEENS0_IJNS1_ILi2EEES3_S3_EEENS1_ILi1EEES4_S5_EEENS0_IJS5_NS0_IJS2_iiEEENS1_ILi64EEENS0_IJiNS1_ILi144EEENS1_ILi288EEEEEENS1_ILi512EEEEEEEEC2ERKS6_RKSD_)
        /*cd7c*/ 	.word	0x00000000


	//----- nvinfo : EIATTR_FRAME_SIZE
	.align		4
.L_8778:
        /*cd80*/ 	.byte	0x04, 0x11
        /*cd82*/ 	.short	(.L_8780 - .L_8779)
	.align		4
.L_8779:
        /*cd84*/ 	.word	index@($_ZN7cutlass13device_kernelIN5flash19enable_sm80_to_sm89INS1_16FlashAttnBwdSm80INS1_25CollectiveMainloopBwdSm80ILi2ELi2EN4cute5tupleIJNS5_1CILi128EEES8_NS7_ILi64EEEEEENS_6half_tEfNS_4arch4Sm80ELb0ELb0ELb1ELb1ELb0ELb0ELb0ELb0ELi2ELi4ELi4ELi4ELb0EEENS1_21CollectiveEpilogueBwdISA_SB_SD_Li256ELb1ELb0ELi2EEENS1_19SingleTileSchedulerILb1ELb0ELb0ELi128EEEEEEEEEvNT_6ParamsE$_ZN4cute5tupleIJNS0_IJNS_1CILi2EEEEEENS0_IJiEEEEEC2ERKS3_RKS4_)
        /*cd88*/ 	.word	0x00000000


	//----- nvinfo : EIATTR_FRAME_SIZE
	.align		4
.L_8780:
        /*cd8c*/ 	.byte	0x04, 0x11
        /*cd8e*/ 	.short	(.L_8782 - .L_8781)
	.align		4
.L_8781:
        /*cd90*/ 	.word	index@($_ZN7cutlass13device_kernelIN5flash19enable_sm80_to_sm89INS1_16FlashAttnBwdSm80INS1_25CollectiveMainloopBwdSm80ILi2ELi2EN4cute5tupleIJNS5_1CILi128EEES8_NS7_ILi64EEEEEENS_6half_tEfNS_4arch4Sm80ELb0ELb0ELb1ELb1ELb0ELb0ELb0ELb0ELi2ELi4ELi4ELi4ELb0EEENS1_21CollectiveEpilogueBwdISA_SB_SD_Li256ELb1ELb0ELi2EEENS1_19SingleTileSchedulerILb1ELb0ELb0ELi128EEEEEEEEEvNT_6ParamsE$_ZN4cute5tupleIJNS0_IJNS_1CILi16EEENS1_ILi2EEES3_S3_NS1_ILi4EEES3_EEENS0_IJNS1_ILi1EEEiiiNS1_ILi144EEENS1_ILi512EEEEEEEEC2ERKS5_RKS9_)
        /*cd94*/ 	.word	0x00000000


	//----- nvinfo : EIATTR_FRAME_SIZE
	.align		4
.L_8782:
        /*cd98*/ 	.byte	0x04, 0x11
        /*cd9a*/ 	.short	(.L_8784 - .L_8783)
	.align		4
.L_8783:
        /*cd9c*/ 	.word	index@($_ZN7cutlass13device_kernelIN5flash19enable_sm80_to_sm89INS1_16FlashAttnBwdSm80INS1_25CollectiveMainloopBwdSm80ILi2ELi2EN4cute5tupleIJNS5_1CILi128EEES8_NS7_ILi64EEEEEENS_6half_tEfNS_4arch4Sm80ELb0ELb0ELb1ELb1ELb0ELb0ELb0ELb0ELi2ELi4ELi4ELi4ELb0EEENS1_21CollectiveEpilogueBwdISA_SB_SD_Li256ELb1ELb0ELi2EEENS1_19SingleTileSchedulerILb1ELb0ELb0ELi128EEEEEEEEEvNT_6ParamsE$_ZN4cute5tupleIJNS0_IJNS0_IJNS_1CILi8EEENS1_ILi1EEEEEENS1_ILi2EEES2_EEENS0_IJNS0_IJS3_NS1_ILi0EEEEEEiNS1_ILi1024EEEEEEEEC2ERKS6_RKSA_)
        /*cda0*/ 	.word	0x00000000


	//----- nvinfo : EIATTR_FRAME_SIZE
	.align		4
.L_8784:
        /*cda4*/ 	.byte	0x04, 0x11
        /*cda6*/ 	.short	(.L_8786 - .L_8785)
	.align		4
.L_8785:
        /*cda8*/ 	.word	index@($_ZN7cutlass13device_kernelIN5flash19enable_sm80_to_sm89INS1_16FlashAttnBwdSm80INS1_25CollectiveMainloopBwdSm80ILi2ELi2EN4cute5tupleIJNS5_1CILi128EEES8_NS7_ILi64EEEEEENS_6half_tEfNS_4arch4Sm80ELb0ELb0ELb1ELb1ELb0ELb0ELb0ELb0ELi2ELi4ELi4ELi4ELb0EEENS1_21CollectiveEpilogueBwdISA_SB_SD_Li256ELb1ELb0ELi2EEENS1_19SingleTileSchedulerILb1ELb0ELb0ELi128EEEEEEEEEvNT_6ParamsE$_ZN4cute5tupleIJNS0_IJNS0_IJNS_1CILi8EEENS1_ILi1EEEEEENS1_ILi2EEENS0_IJS5_S5_EEEEEENS0_IJNS0_IJS3_NS1_ILi0EEEEEENS1_ILi4096EEENS0_IJiiEEEEEEEEC2ERKS7_RKSC_)
        /*cdac*/ 	.word	0x00000000


	//----- nvinfo : EIATTR_FRAME_SIZE
	.align		4
.L_8786:
        /*cdb0*/ 	.byte	0x04, 0x11
        /*cdb2*/ 	.short	(.L_8788 - .L_8787)
	.align		4
.L_8787:
        /*cdb4*/ 	.word	index@($_ZN7cutlass13device_kernelIN5flash19enable_sm80_to_sm89INS1_16FlashAttnBwdSm80INS1_25CollectiveMainloopBwdSm80ILi2ELi2EN4cute5tupleIJNS5_1CILi128EEES8_NS7_ILi64EEEEEENS_6half_tEfNS_4arch4Sm80ELb0ELb0ELb1ELb1ELb0ELb0ELb0ELb0ELi2ELi4ELi4ELi4ELb0EEENS1_21CollectiveEpilogueBwdISA_SB_SD_Li256ELb1ELb0ELi2EEENS1_19SingleTileSchedulerILb1ELb0ELb0ELi128EEEEEEEEEvNT_6ParamsE$_ZN4cute5tupleIJNS0_IJNS0_IJNS_1CILi8EEENS1_ILi1EEEEEENS1_ILi2EEEEEENS0_IJNS0_IJS3_NS1_ILi0EEEEEEiEEEEEC2ERKS6_RKS9_)
        /*cdb8*/ 	.word	0x00000000


	//----- nvinfo : EIATTR_FRAME_SIZE
	.align		4
.L_8788:
        /*cdbc*/ 	.byte	0x04, 0x11
        /*cdbe*/ 	.short	(.L_8790 - .L_8789)
	.align		4
.L_8789:
        /*cdc0*/ 	.word	index@($_ZN7cutlass13device_kernelIN5flash19enable_sm80_to_sm89INS1_16FlashAttnBwdSm80INS1_25CollectiveMainloopBwdSm80ILi2ELi2EN4cute5tupleIJNS5_1CILi128EEES8_NS7_ILi64EEEEEENS_6half_tEfNS_4arch4Sm80ELb0ELb0ELb1ELb1ELb0ELb0ELb0ELb0ELi2ELi4ELi4ELi4ELb0EEENS1_21CollectiveEpilogueBwdISA_SB_SD_Li256ELb1ELb0ELi2EEENS1_19SingleTileSchedulerILb1ELb0ELb0ELi128EEEEEEEEEvNT_6ParamsE$_ZN4cute5tupleIJNS0_IJNS0_IJNS_1CILi8EEENS1_ILi1EEEEEENS0_IJNS1_ILi2EEEEEEEEENS0_IJNS0_IJS3_NS1_ILi0EEEEEENS0_IJiEEEEEEEEC2ERKS7_RKSB_)
        /*cdc4*/ 	.word	0x00000000


	//----- nvinfo : EIATTR_FRAME_SIZE
	.align		4
.L_8790:
        /*cdc8*/ 	.byte	0x04, 0x11
        /*cdca*/ 	.short	(.L_8792 - .L_8791)
	.align		4
.L_8791:
        /*cdcc*/ 	.word	index@($_ZN7cutlass13device_kernelIN5flash19enable_sm80_to_sm89INS1_16FlashAttnBwdSm80INS1_25CollectiveMainloopBwdSm80ILi2ELi2EN4cute5tupleIJNS5_1CILi128EEES8_NS7_ILi64EEEEEENS_6half_tEfNS_4arch4Sm80ELb0ELb0ELb1ELb1ELb0ELb0ELb0ELb0ELi2ELi4ELi4ELi4ELb0EEENS1_21CollectiveEpilogueBwdISA_SB_SD_Li256ELb1ELb0ELi2EEENS1_19SingleTileSchedulerILb1ELb0ELb0ELi128EEEEEEEEEvNT_6ParamsE$_ZN4cute5tupleIJNS0_IJNS0_IJNS_1CILi2EEES2_S2_EEES2_NS0_IJS2_S2_EEEEEENS0_IJNS0_IJNS1_ILi1EEENS1_ILi512EEEiEEENS1_ILi4096EEENS0_IJiiEEEEEEEEC2ERKS5_RKSB_)
        /*cdd0*/ 	.word	0x00000000


	//----- nvinfo : EIATTR_FRAME_SIZE
	.align		4
.L_8792:
        /*cdd4*/ 	.byte	0x04, 0x11
        /*cdd6*/ 	.short	(.L_8794 - .L_8793)
	.align		4
.L_8793:
        /*cdd8*/ 	.word	index@($_ZN7cutlass13device_kernelIN5flash19enable_sm80_to_sm89INS1_16FlashAttnBwdSm80INS1_25CollectiveMainloopBwdSm80ILi2ELi2EN4cute5tupleIJNS5_1CILi128EEES8_NS7_ILi64EEEEEENS_6half_tEfNS_4arch4Sm80ELb0ELb0ELb1ELb1ELb0ELb0ELb0ELb0ELi2ELi4ELi4ELi4ELb0EEENS1_21CollectiveEpilogueBwdISA_SB_SD_Li256ELb1ELb0ELi2EEENS1_19SingleTileSchedulerILb1ELb0ELb0ELi128EEEEEEEEEvNT_6ParamsE$_ZN4cute5tupleIJNS0_IJNS0_IJNS_1CILi2EEES2_S2_EEES2_NS0_IJNS0_IJS2_S2_EEES2_EEEEEENS0_IJNS0_IJNS1_ILi1EEENS1_ILi512EEEiEEENS1_ILi4096EEENS0_IJNS0_IJiiEEENS1_ILi8192EEEEEEEEEEEC2ERKS6_RKSE_)
        /*cddc*/ 	.word	0x00000000


	//----- nvinfo : EIATTR_FRAME_SIZE
	.align		4
.L_8794:
        /*cde0*/ 	.byte	0x04, 0x11
        /*cde2*/ 	.short	(.L_8796 - .L_8795)
	.align		4
.L_8795:
        /*cde4*/ 	.word	index@($_ZN7cutlass13device_kernelIN5flash19enable_sm80_to_sm89INS1_16FlashAttnBwdSm80INS1_25CollectiveMainloopBwdSm80ILi2ELi2EN4cute5tupleIJNS5_1CILi128EEES8_NS7_ILi64EEEEEENS_6half_tEfNS_4arch4Sm80ELb0ELb0ELb1ELb1ELb0ELb0ELb0ELb0ELi2ELi4ELi4ELi4ELb0EEENS1_21CollectiveEpilogueBwdISA_SB_SD_Li256ELb1ELb0ELi2EEENS1_19SingleTileSchedulerILb1ELb0ELb0ELi128EEEEEEEEEvNT_6ParamsE$_ZN4cute5tupleIJNS0_IJNS0_IJNS_1CILi2EEES2_EEES3_NS1_ILi8EEEEEENS0_IJNS0_IJiNS1_ILi512EEEEEENS0_IJiiEEENS1_ILi1024EEEEEEEEC2ERKS5_RKSA_)
        /*cde8*/ 	.word	0x00000000


	//----- nvinfo : EIATTR_FRAME_SIZE
	.align		4
.L_8796:
        /*cdec*/ 	.byte	0x04, 0x11
        /*cdee*/ 	.short	(.L_8798 - .L_8797)
	.align		4
.L_8797:
        /*cdf0*/ 	.word	index@($_ZN7cutlass13device_kernelIN5flash19enable_sm80_to_sm89INS1_16FlashAttnBwdSm80INS1_25CollectiveMainloopBwdSm80ILi2ELi2EN4cute5tupleIJNS5_1CILi128EEES8_NS7_ILi64EEEEEENS_6half_tEfNS_4arch4Sm80ELb0ELb0ELb1ELb1ELb0ELb0ELb0ELb0ELi2ELi4ELi4ELi4ELb0EEENS1_21CollectiveEpilogueBwdISA_SB_SD_Li256ELb1ELb0ELi2EEENS1_19SingleTileSchedulerILb1ELb0ELb0ELi128EEEEEEEEEvNT_6ParamsE$_ZN4cute5tupleIJNS0_IJNS0_IJNS_1CILi2EEES2_EEENS1_ILi8EEES3_EEENS0_IJNS0_IJNS1_ILi1EEEiEEENS1_ILi1024EEENS0_IJiiEEEEEEEEC2ERKS5_RKSA_)
        /*cdf4*/ 	.word	0x00000000


	//----- nvinfo : EIATTR_FRAME_SIZE
	.align		4
.L_8798:
        /*cdf8*/ 	.byte	0x04, 0x11
        /*cdfa*/ 	.short	(.L_8800 - .L_8799)
	.align		4
.L_8799:
        /*cdfc*/ 	.word	index@($_ZN7cutlass13device_kernelIN5flash19enable_sm80_to_sm89INS1_16FlashAttnBwdSm80INS1_25CollectiveMainloopBwdSm80ILi2ELi2EN4cute5tupleIJNS5_1CILi128EEES8_NS7_ILi64EEEEEENS_6half_tEfNS_4arch4Sm80ELb0ELb0ELb1ELb1ELb0ELb0ELb0ELb0ELi2ELi4ELi4ELi4ELb0EEENS1_21CollectiveEpilogueBwdISA_SB_SD_Li256ELb1ELb0ELi2EEENS1_19SingleTileSchedulerILb1ELb0ELb0ELi128EEEEEEEEEvNT_6ParamsE$_ZN4cute5tupleIJNS0_IJNS0_IJNS_1CILi1EEENS0_IJS2_NS1_ILi2EEES3_EEEEEES3_NS0_IJS3_S3_EEEEEENS0_IJNS0_IJNS1_ILi0EEENS0_IJS2_NS1_ILi256EEEiEEEEEENS1_ILi2048EEENS0_IJiNS1_ILi4096EEEEEEEEEEEC2ERKS7_RKSF_)
        /*ce00*/ 	.word	0x00000000


	//----- nvinfo : EIATTR_FRAME_SIZE
	.align		4
.L_8800:
        /*ce04*/ 	.byte	0x04, 0x11
        /*ce06*/ 	.short	(.L_8802 - .L_8801)
	.align		4
.L_8801:
        /*ce08*/ 	.word	index@($_ZN7cutlass13device_kernelIN5flash19enable_sm80_to_sm89INS1_16FlashAttnBwdSm80INS1_25CollectiveMainloopBwdSm80ILi2ELi2EN4cute5tupleIJNS5_1CILi128EEES8_NS7_ILi64EEEEEENS_6half_tEfNS_4arch4Sm80ELb0ELb0ELb1ELb1ELb0ELb0ELb0ELb0ELi2ELi4ELi4ELi4ELb0EEENS1_21CollectiveEpilogueBwdISA_SB_SD_Li256ELb1ELb0ELi2EEENS1_19SingleTileSchedulerILb1ELb0ELb0ELi128EEEEEEEEEvNT_6ParamsE$_ZN4cute5tupleIJNS0_IJNS0_IJNS0_IJNS_1CILi8EEENS1_ILi1EEEEEES3_EEENS0_IJNS0_IJS3_S3_EEENS1_ILi2EEEEEEEEENS0_IJNS0_IJNS0_IJS3_NS1_ILi0EEEEEESA_EEENS0_IJNS0_IJSA_SA_EEEiEEEEEEEEC2ERKS9_RKSF_)
        /*ce0c*/ 	.word	0x00000000


	//----- nvinfo : EIATTR_FRAME_SIZE
	.align		4
.L_8802:
        /*ce10*/ 	.byte	0x04, 0x11
        /*ce12*/ 	.short	(.L_8804 - .L_8803)
	.align		4
.L_8803:
        /*ce14*/ 	.word	index@($_ZN7cutlass13device_kernelIN5flash19enable_sm80_to_sm89INS1_16FlashAttnBwdSm80INS1_25CollectiveMainloopBwdSm80ILi2ELi2EN4cute5tupleIJNS5_1CILi128EEES8_NS7_ILi64EEEEEENS_6half_tEfNS_4arch4Sm80ELb0ELb0ELb1ELb1ELb0ELb0ELb0ELb0ELi2ELi4ELi4ELi4ELb0EEENS1_21CollectiveEpilogueBwdISA_SB_SD_Li256ELb1ELb0ELi2EEENS1_19SingleTileSchedulerILb1ELb0ELb0ELi128EEEEEEEEEvNT_6ParamsE$_ZN4cute5tupleIJNS0_IJNS0_IJNS0_IJNS_1CILi8EEENS1_ILi1EEEEEENS0_IJS3_S3_EEEEEENS0_IJS3_NS1_ILi2EEEEEEEEENS0_IJNS0_IJNS0_IJS3_NS1_ILi0EEEEEENS0_IJSA_SA_EEEEEENS0_IJSA_iEEEEEEEEC2ERKS9_RKSF_)
        /*ce18*/ 	.word	0x00000000


	//----- nvinfo : EIATTR_FRAME_SIZE
	.align		4
.L_8804:
        /*ce1c*/ 	.byte	0x04, 0x11
        /*ce1e*/ 	.short	(.L_8806 - .L_8805)
	.align		4
.L_8805:
        /*ce20*/ 	.word	index@($_ZN7cutlass13device_kernelIN5flash19enable_sm80_to_sm89INS1_16FlashAttnBwdSm80INS1_25CollectiveMainloopBwdSm80ILi2ELi2EN4cute5tupleIJNS5_1CILi128EEES8_NS7_ILi64EEEEEENS_6half_tEfNS_4arch4Sm80ELb0ELb0ELb1ELb1ELb0ELb0ELb0ELb0ELi2ELi4ELi4ELi4ELb0EEENS1_21CollectiveEpilogueBwdISA_SB_SD_Li256ELb1ELb0ELi2EEENS1_19SingleTileSchedulerILb1ELb0ELb0ELi128EEEEEEEEEvNT_6ParamsE$_ZN4cute3eso3ESOILb1ELb0EJNS_6LayoutINS_5tupleIJNS_1CILi4EEEEEENS3_IJNS4_ILi1EEEEEEEENS_10ViewEngineIPfEEEEC2ERKS9_RKSC_)
        /*ce24*/ 	.word	0x00000000


	//----- nvinfo : EIATTR_FRAME_SIZE
	.align		4
.L_8806:
        /*ce28*/ 	.byte	0x04, 0x11
        /*ce2a*/ 	.short	(.L_8808 - .L_8807)
	.align		4
.L_8807:
        /*ce2c*/ 	.word	index@($_ZN7cutlass13device_kernelIN5flash19enable_sm80_to_sm89INS1_16FlashAttnBwdSm80INS1_25CollectiveMainloopBwdSm80ILi2ELi2EN4cute5tupleIJNS5_1CILi128EEES8_NS7_ILi64EEEEEENS_6half_tEfNS_4arch4Sm80ELb0ELb0ELb1ELb1ELb0ELb0ELb0ELb0ELi2ELi4ELi4ELi4ELb0EEENS1_21CollectiveEpilogueBwdISA_SB_SD_Li256ELb1ELb0ELi2EEENS1_19SingleTileSchedulerILb1ELb0ELb0ELi128EEEEEEEEEvNT_6ParamsE$_ZN4cute3eso3ESOILb1ELb0EJNS_6LayoutINS_5tupleIJNS_1CILi1EEENS4_ILi4EEEEEENS3_IJNS4_ILi0EEES5_EEEEENS_10ViewEngineIPfEEEEC2ERKSA_RKSD_)
        /*ce30*/ 	.word	0x00000000


	//----- nvinfo : EIATTR_FRAME_SIZE
	.align		4
.L_8808:
        /*ce34*/ 	.byte	0x04, 0x11
        /*ce36*/ 	.short	(.L_8810 - .L_8809)
	.align		4
.L_8809:
        /*ce38*/ 	.word	index@($_ZN7cutlass13device_kernelIN5flash19enable_sm80_to_sm89INS1_16FlashAttnBwdSm80INS1_25CollectiveMainloopBwdSm80ILi2ELi2EN4cute5tupleIJNS5_1CILi128EEES8_NS7_ILi64EEEEEENS_6half_tEfNS_4arch4Sm80ELb0ELb0ELb1ELb1ELb0ELb0ELb0ELb0ELi2ELi4ELi4ELi4ELb0EEENS1_21CollectiveEpilogueBwdISA_SB_SD_Li256ELb1ELb0ELi2EEENS1_19SingleTileSchedulerILb1ELb0ELb0ELi128EEEEEEEEEvNT_6ParamsE$_ZN4cute3eso3ESOILb1ELb0EJNS_6LayoutINS_5tupleIJNS_1CILi1EEENS3_IJNS4_ILi2EEES6_EEEEEENS3_IJNS4_ILi0EEENS3_IJNS4_ILi8EEENS4_ILi64EEEEEEEEEEENS_10ViewEngineINS_8smem_ptrIPfEEEEEEC2ERKSE_RKSJ_)
        /*ce3c*/ 	.word	0x00000000


	//----- nvinfo : EIATTR_FRAME_SIZE
	.align		4
.L_8810:
        /*ce40*/ 	.byte	0x04, 0x11
        /*ce42*/ 	.short	(.L_8812 - .L_8811)
	.align		4
.L_8811:
        /*ce44*/ 	.word	index@($_ZN7cutlass13device_kernelIN5flash19enable_sm80_to_sm89INS1_16FlashAttnBwdSm80INS1_25CollectiveMainloopBwdSm80ILi2ELi2EN4cute5tupleIJNS5_1CILi128EEES8_NS7_ILi64EEEEEENS_6half_tEfNS_4arch4Sm80ELb0ELb0ELb1ELb1ELb0ELb0ELb0ELb0ELi2ELi4ELi4ELi4ELb0EEENS1_21CollectiveEpilogueBwdISA_SB_SD_Li256ELb1ELb0ELi2EEENS1_19SingleTileSchedulerILb1ELb0ELb0ELi128EEEEEEEEEvNT_6ParamsE$_ZN4cute3eso3ESOILb1ELb0EJNS_6LayoutINS_5tupleIJNS3_IJNS_1CILi8EEENS4_ILi1EEEEEENS4_ILi4EEES8_EEENS3_IJNS3_IJS6_NS4_ILi0EEEEEES5_NS4_ILi32EEEEEEEENS_10ViewEngineIPN7cutlass6half_tEEEEEC2ERKSE_RKSJ_)
        /*ce48*/ 	.word	0x00000000


	//----- nvinfo : EIATTR_FRAME_SIZE
	.align		4
.L_8812:
        /*ce4c*/ 	.byte	0x04, 0x11
        /*ce4e*/ 	.short	(.L_8814 - .L_8813)
	.align		4
.L_8813:
        /*ce50*/ 	.word	index@($_ZN7cutlass13device_kernelIN5flash19enable_sm80_to_sm89INS1_16FlashAttnBwdSm80INS1_25CollectiveMainloopBwdSm80ILi2ELi2EN4cute5tupleIJNS5_1CILi128EEES8_NS7_ILi64EEEEEENS_6half_tEfNS_4arch4Sm80ELb0ELb0ELb1ELb1ELb0ELb0ELb0ELb0ELi2ELi4ELi4ELi4ELb0EEENS1_21CollectiveEpilogueBwdISA_SB_SD_Li256ELb1ELb0ELi2EEENS1_19SingleTileSchedulerILb1ELb0ELb0ELi128EEEEEEEEEvNT_6ParamsE$_ZN4cute3eso3ESOILb1ELb0EJNS_6LayoutINS_5tupleIJNS3_IJNS_1CILi8EEENS4_ILi1EEEEEENS4_ILi4EEEEEENS3_IJNS3_IJS6_NS4_ILi0EEEEEES5_EEEEEiEEC2ERKSD_RKi)
        /*ce54*/ 	.word	0x00000000


	//----- nvinfo : EIATTR_FRAME_SIZE
	.align		4
.L_8814:
        /*ce58*/ 	.byte	0x04, 0x11
        /*ce5a*/ 	.short	(.L_8816 - .L_8815)
	.align		4
.L_8815:
        /*ce5c*/ 	.word	index@($_ZN7cutlass13device_kernelIN5flash19enable_sm80_to_sm89INS1_16FlashAttnBwdSm80INS1_25CollectiveMainloopBwdSm80ILi2ELi2EN4cute5tupleIJNS5_1CILi128EEES8_NS7_ILi64EEEEEENS_6half_tEfNS_4arch4Sm80ELb0ELb0ELb1ELb1ELb0ELb0ELb0ELb0ELi2ELi4ELi4ELi4ELb0EEENS1_21CollectiveEpilogueBwdISA_SB_SD_Li256ELb1ELb0ELi2EEENS1_19SingleTileSchedulerILb1ELb0ELb0ELi128EEEEEEEEEvNT_6ParamsE$_ZN4cute3eso3ESOILb1ELb0EJNS_6LayoutINS_5tupleIJNS3_IJNS_1CILi8EEENS4_ILi1EEEEEENS4_ILi4EEEEEENS3_IJNS3_IJS6_NS4_ILi0EEEEEES5_EEEEENS_10ViewEngineIPN7cutlass6half_tEEEEEC2ERKSD_RKSI_)
        /*ce60*/ 	.word	0x00000000


	//----- nvinfo : EIATTR_FRAME_SIZE
	.align		4
.L_8816:
        /*ce64*/ 	.byte	0x04, 0x11
        /*ce66*/ 	.short	(.L_8818 - .L_8817)
	.align		4
.L_8817:
        /*ce68*/ 	.word	index@($_ZN7cutlass13device_kernelIN5flash19enable_sm80_to_sm89INS1_16FlashAttnBwdSm80INS1_25CollectiveMainloopBwdSm80ILi2ELi2EN4cute5tupleIJNS5_1CILi128EEES8_NS7_ILi64EEEEEENS_6half_tEfNS_4arch4Sm80ELb0ELb0ELb1ELb1ELb0ELb0ELb0ELb0ELi2ELi4ELi4ELi4ELb0EEENS1_21CollectiveEpilogueBwdISA_SB_SD_Li256ELb1ELb0ELi2EEENS1_19SingleTileSchedulerILb1ELb0ELb0ELi128EEEEEEEEEvNT_6ParamsE$_ZN4cute3eso3ESOILb1ELb0EJNS_6LayoutINS_5tupleIJNS3_IJNS_1CILi8EEENS4_ILi1EEEEEENS4_ILi4EEEEEENS3_IJNS3_IJS6_NS4_ILi0EEEEEENS4_ILi2048EEEEEEEEiEEC2ERKSE_RKi)
        /*ce6c*/ 	.word	0x00000000


	//----- nvinfo : EIATTR_FRAME_SIZE
	.align		4
.L_8818:
        /*ce70*/ 	.byte	0x04, 0x11
        /*ce72*/ 	.short	(.L_8820 - .L_8819)
	.align		4
.L_8819:
        /*ce74*/ 	.word	index@($_ZN7cutlass13device_kernelIN5flash19enable_sm80_to_sm89INS1_16FlashAttnBwdSm80INS1_25CollectiveMainloopBwdSm80ILi2ELi2EN4cute5tupleIJNS5_1CILi128EEES8_NS7_ILi64EEEEEENS_6half_tEfNS_4arch4Sm80ELb0ELb0ELb1ELb1ELb0ELb0ELb0ELb0ELi2ELi4ELi4ELi4ELb0EEENS1_21CollectiveEpilogueBwdISA_SB_SD_Li256ELb1ELb0ELi2EEENS1_19SingleTileSchedulerILb1ELb0ELb0ELi128EEEEEEEEEvNT_6ParamsE$_ZN4cute3eso3ESOILb1ELb0EJNS_6LayoutINS_5tupleIJNS3_IJNS_1CILi8EEENS4_ILi1EEEEEENS4_ILi4EEEEEENS3_IJNS3_IJS6_NS4_ILi0EEEEEENS4_ILi2048EEEEEEEENS_10ViewEngineINS_8smem_ptrIPN7cutlass6half_tEEEEEEEC2ERKSE_RKSL_)
        /*ce78*/ 	.word	0x00000000


	//----- nvinfo : EIATTR_FRAME_SIZE
	.align		4
.L_8820:
        /*ce7c*/ 	.byte	0x04, 0x11
        /*ce7e*/ 	.short	(.L_8822 - .L_8821)
	.align		4
.L_8821:
        /*ce80*/ 	.word	index@($_ZN7cutlass13device_kernelIN5flash19enable_sm80_to_sm89INS1_16FlashAttnBwdSm80INS1_25CollectiveMainloopBwdSm80ILi2ELi2EN4cute5tupleIJNS5_1CILi128EEES8_NS7_ILi64EEEEEENS_6half_tEfNS_4arch4Sm80ELb0ELb0ELb1ELb1ELb0ELb0ELb0ELb0ELi2ELi4ELi4ELi4ELb0EEENS1_21CollectiveEpilogueBwdISA_SB_SD_Li256ELb1ELb0ELi2EEENS1_19SingleTileSchedulerILb1ELb0ELb0ELi128EEEEEEEEEvNT_6ParamsE$_ZN4cute3eso3ESOILb1ELb0EJNS_6LayoutINS_5tupleIJNS3_IJNS_1CILi8EEENS4_ILi1EEEEEENS4_ILi2EEES5_EEENS3_IJNS3_IJS6_NS4_ILi0EEEEEENS4_ILi64EEES5_EEEEENS_10ViewEngineIPN7cutlass6half_tEEEEEC2ERKSE_RKSJ_)
        /*ce84*/ 	.word	0x00000000


	//----- nvinfo : EIATTR_FRAME_SIZE
	.align		4
.L_8822:
        /*ce88*/ 	.byte	0x04, 0x11
        /*ce8a*/ 	.short	(.L_8824 - .L_8823)
	.align		4
.L_8823:
        /*ce8c*/ 	.word	index@($_ZN7cutlass13device_kernelIN5flash19enable_sm80_to_sm89INS1_16FlashAttnBwdSm80INS1_25CollectiveMainloopBwdSm80ILi2ELi2EN4cute5tupleIJNS5_1CILi128EEES8_NS7_ILi64EEEEEENS_6half_tEfNS_4arch4Sm80ELb0ELb0ELb1ELb1ELb0ELb0ELb0ELb0ELi2ELi4ELi4ELi4ELb0EEENS1_21CollectiveEpilogueBwdISA_SB_SD_Li256ELb1ELb0ELi2EEENS1_19SingleTileSchedulerILb1ELb0ELb0ELi128EEEEEEEEEvNT_6ParamsE$_ZN4cute3eso3ESOILb1ELb0EJNS_6LayoutINS_5tupleIJNS3_IJNS_1CILi8EEENS4_ILi1EEEEEENS4_ILi2EEENS4_ILi4EEEEEENS3_IJNS3_IJS6_NS4_ILi0EEEEEES5_NS4_ILi16EEEEEEEENS_10ViewEngineIPN7cutlass6half_tEEEEEC2ERKSF_RKSK_)
        /*ce90*/ 	.word	0x00000000


	//----- nvinfo : EIATTR_FRAME_SIZE
	.align		4
.L_8824:
        /*ce94*/ 	.byte	0x04, 0x11
        /*ce96*/ 	.short	(.L_8826 - .L_8825)
	.align		4
.L_8825:
        /*ce98*/ 	.word	index@($_ZN7cutlass13device_kernelIN5flash19enable_sm80_to_sm89INS1_16FlashAttnBwdSm80INS1_25CollectiveMainloopBwdSm80ILi2ELi2EN4cute5tupleIJNS5_1CILi128EEES8_NS7_ILi64EEEEEENS_6half_tEfNS_4arch4Sm80ELb0ELb0ELb1ELb1ELb0ELb0ELb0ELb0ELi2ELi4ELi4ELi4ELb0EEENS1_21CollectiveEpilogueBwdISA_SB_SD_Li256ELb1ELb0ELi2EEENS1_19SingleTileSchedulerILb1ELb0ELb0ELi128EEEEEEEEEvNT_6ParamsE$_ZN4cute3eso3ESOILb1ELb0EJNS_6LayoutINS_5tupleIJNS3_IJNS_1CILi8EEENS4_ILi1EEEEEENS4_ILi2EEENS3_IJNS4_ILi4EEES8_EEEEEENS3_IJNS3_IJS6_NS4_ILi0EEEEEES5_NS3_IJNS4_ILi32EEENS4_ILi16EEEEEEEEEEENS_10ViewEngineIPN7cutlass6half_tEEEEEC2ERKSI_RKSN_)
        /*ce9c*/ 	.word	0x00000000


	//----- nvinfo : EIATTR_FRAME_SIZE
	.align		4
.L_8826:
        /*cea0*/ 	.byte	0x04, 0x11
        /*cea2*/ 	.short	(.L_8828 - .L_8827)
	.align		4
.L_8827:
        /*cea4*/ 	.word	index@($_ZN7cutlass13device_kernelIN5flash19enable_sm80_to_sm89INS1_16FlashAttnBwdSm80INS1_25CollectiveMainloopBwdSm80ILi2ELi2EN4cute5tupleIJNS5_1CILi128EEES8_NS7_ILi64EEEEEENS_6half_tEfNS_4arch4Sm80ELb0ELb0ELb1ELb1ELb0ELb0ELb0ELb0ELi2ELi4ELi4ELi4ELb0EEENS1_21CollectiveEpilogueBwdISA_SB_SD_Li256ELb1ELb0ELi2EEENS1_19SingleTileSchedulerILb1ELb0ELb0ELi128EEEEEEEEEvNT_6ParamsE$_ZN4cute3eso3ESOILb1ELb0EJNS_6LayoutINS_5tupleIJNS3_IJNS_1CILi8EEENS4_ILi1EEEEEENS4_ILi2EEEEEENS3_IJNS3_IJS6_NS4_ILi0EEEEEES5_EEEEEiEEC2ERKSD_RKi)
        /*cea8*/ 	.word	0x00000000


	//----- nvinfo : EIATTR_FRAME_SIZE
	.align		4
.L_8828:
        /*ceac*/ 	.byte	0x04, 0x11
        /*ceae*/ 	.short	(.L_8830 - .L_8829)
	.align		4
.L_8829:
        /*ceb0*/ 	.word	index@($_ZN7cutlass13device_kernelIN5flash19enable_sm80_to_sm89INS1_16FlashAttnBwdSm80INS1_25CollectiveMainloopBwdSm80ILi2ELi2EN4cute5tupleIJNS5_1CILi128EEES8_NS7_ILi64EEEEEENS_6half_tEfNS_4arch4Sm80ELb0ELb0ELb1ELb1ELb0ELb0ELb0ELb0ELi2ELi4ELi4ELi4ELb0EEENS1_21CollectiveEpilogueBwdISA_SB_SD_Li256ELb1ELb0ELi2EEENS1_19SingleTileSchedulerILb1ELb0ELb0ELi128EEEEEEEEEvNT_6ParamsE$_ZN4cute3eso3ESOILb1ELb0EJNS_6LayoutINS_5tupleIJNS3_IJNS_1CILi8EEENS4_ILi1EEEEEENS4_ILi2EEEEEENS3_IJNS3_IJS6_NS4_ILi0EEEEEES5_EEEEENS_10ViewEngineIPN7cutlass6half_tEEEEEC2ERKSD_RKSI_)
        /*ceb4*/ 	.word	0x00000000


	//----- nvinfo : EIATTR_FRAME_SIZE
	.align		4
.L_8830:
        /*ceb8*/ 	.byte	0x04, 0x11
        /*ceba*/ 	.short	(.L_8832 - .L_8831)
	.align		4
.L_8831:
        /*cebc*/ 	.word	index@($_ZN7cutlass13device_kernelIN5flash19enable_sm80_to_sm89INS1_16FlashAttnBwdSm80INS1_25CollectiveMainloopBwdSm80ILi2ELi2EN4cute5tupleIJNS5_1CILi128EEES8_NS7_ILi64EEEEEENS_6half_tEfNS_4arch4Sm80ELb0ELb0ELb1ELb1ELb0ELb0ELb0ELb0ELi2ELi4ELi4ELi4ELb0EEENS1_21CollectiveEpilogueBwdISA_SB_SD_Li256ELb1ELb0ELi2EEENS1_19SingleTileSchedulerILb1ELb0ELb0ELi128EEEEEEEEEvNT_6ParamsE$_ZN4cute3eso3ESOILb1ELb0EJNS_6LayoutINS_5tupleIJNS3_IJNS_1CILi8EEENS4_ILi1EEEEEENS4_ILi2EEEEEENS3_IJNS3_IJS6_NS4_ILi0EEEEEENS4_ILi8192EEEEEEEEiEEC2ERKSE_RKi)
        /*cec0*/ 	.word	0x00000000


	//----- nvinfo : EIATTR_FRAME_SIZE
	.align		4
.L_8832:
        /*cec4*/ 	.byte	0x04, 0x11
        /*cec6*/ 	.short	(.L_8834 - .L_8833)
	.align		4
.L_8833:
        /*cec8*/ 	.word	index@($_ZN7cutlass13device_kernelIN5flash19enable_sm80_to_sm89INS1_16FlashAttnBwdSm80INS1_25CollectiveMainloopBwdSm80ILi2ELi2EN4cute5tupleIJNS5_1CILi128EEES8_NS7_ILi64EEEEEENS_6half_tEfNS_4arch4Sm80ELb0ELb0ELb1ELb1ELb0ELb0ELb0ELb0ELi2ELi4ELi4ELi4ELb0EEENS1_21CollectiveEpilogueBwdISA_SB_SD_Li256ELb1ELb0ELi2EEENS1_19SingleTileSchedulerILb1ELb0ELb0ELi128EEEEEEEEEvNT_6ParamsE$_ZN4cute3eso3ESOILb1ELb0EJNS_6LayoutINS_5tupleIJNS3_IJNS_1CILi8EEENS4_ILi1EEEEEENS4_ILi2EEEEEENS3_IJNS3_IJS6_NS4_ILi0EEEEEENS4_ILi8192EEEEEEEENS_10ViewEngineINS_8smem_ptrIPN7cutlass6half_tEEEEEEEC2ERKSE_RKSL_)
        /*cecc*/ 	.word	0x00000000


	//----- nvinfo : EIATTR_FRAME_SIZE
	.align		4
.L_8834:
        /*ced0*/ 	.byte	0x04, 0x11
        /*ced2*/ 	.short	(.L_8836 - .L_8835)
	.align		4
.L_8835:
        /*ced4*/ 	.word	index@($_ZN7cutlass13device_kernelIN5flash19enable_sm80_to_sm89INS1_16FlashAttnBwdSm80INS1_25CollectiveMainloopBwdSm80ILi2ELi2EN4cute5tupleIJNS5_1CILi128EEES8_NS7_ILi64EEEEEENS_6half_tEfNS_4arch4Sm80ELb0ELb0ELb1ELb1ELb0ELb0ELb0ELb0ELi2ELi4ELi4ELi4ELb0EEENS1_21CollectiveEpilogueBwdISA_SB_SD_Li256ELb1ELb0ELi2EEENS1_19SingleTileSchedulerILb1ELb0ELb0ELi128EEEEEEEEEvNT_6ParamsE$_ZN4cute3eso3ESOILb1ELb0EJNS_6LayoutINS_5tupleIJNS3_IJNS_1CILi8EEENS4_ILi1EEEEEENS4_ILi2EEEEEENS3_IJNS3_IJS6_NS4_ILi0EEEEEENS4_ILi64EEEEEEEEiEEC2ERKSE_RKi)
        /*ced8*/ 	.word	0x00000000


	//----- nvinfo : EIATTR_FRAME_SIZE
	.align		4
.L_8836:
        /*cedc*/ 	.byte	0x04, 0x11
        /*cede*/ 	.short	(.L_8838 - .L_8837)
	.align		4
.L_8837:
        /*cee0*/ 	.word	index@($_ZN7cutlass13device_kernelIN5flash19enable_sm80_to_sm89INS1_16FlashAttnBwdSm80INS1_25CollectiveMainloopBwdSm80ILi2ELi2EN4cute5tupleIJNS5_1CILi128EEES8_NS7_ILi64EEEEEENS_6half_tEfNS_4arch4Sm80ELb0ELb0ELb1ELb1ELb0ELb0ELb0ELb0ELi2ELi4ELi4ELi4ELb0EEENS1_21CollectiveEpilogueBwdISA_SB_SD_Li256ELb1ELb0ELi2EEENS1_19SingleTileSchedulerILb1ELb0ELb0ELi128EEEEEEEEEvNT_6ParamsE$_ZN4cute3eso3ESOILb1ELb0EJNS_6LayoutINS_5tupleIJNS3_IJNS_1CILi8EEENS4_ILi1EEEEEENS4_ILi2EEEEEENS3_IJNS3_IJS6_NS4_ILi0EEEEEENS4_ILi64EEEEEEEENS_10ViewEngineIPN7cutlass6half_tEEEEEC2ERKSE_RKSJ_)
        /*cee4*/ 	.word	0x00000000


	//----- nvinfo : EIATTR_FRAME_SIZE
	.align		4
.L_8838:
        /*cee8*/ 	.byte	0x04, 0x11
        /*ceea*/ 	.short	(.L_8840 - .L_8839)
	.align		4
.L_8839:
        /*ceec*/ 	.word	index@($_ZN7cutlass13device_kernelIN5flash19enable_sm80_to_sm89INS1_16FlashAttnBwdSm80INS1_25CollectiveMainloopBwdSm80ILi2ELi2EN4cute5tupleIJNS5_1CILi128EEES8_NS7_ILi64EEEEEENS_6half_tEfNS_4arch4Sm80ELb0ELb0ELb1ELb1ELb0ELb0ELb0ELb0ELi2ELi4ELi4ELi4ELb0EEENS1_21CollectiveEpilogueBwdISA_SB_SD_Li256ELb1ELb0ELi2EEENS1_19SingleTileSchedulerILb1ELb0ELb0ELi128EEEEEEEEEvNT_6ParamsE$_ZN4cute3eso3ESOILb1ELb0EJNS_6LayoutINS_5tupleIJNS3_IJNS_1CILi8EEENS4_ILi1EEEEEENS4_ILi2EEEEEENS3_IJNS3_IJS6_NS4_ILi0EEEEEENS4_ILi4096EEEEEEEEiEEC2ERKSE_RKi)
        /*cef0*/ 	.word	0x00000000


	//----- nvinfo : EIATTR_FRAME_SIZE
	.align		4
.L_8840:
        /*cef4*/ 	.byte	0x04, 0x11
        /*cef6*/ 	.short	(.L_8842 - .L_8841)
	.align		4
.L_8841:
        /*cef8*/ 	.word	index@($_ZN7cutlass13device_kernelIN5flash19enable_sm80_to_sm89INS1_16FlashAttnBwdSm80INS1_25CollectiveMainloopBwdSm80ILi2ELi2EN4cute5tupleIJNS5_1CILi128EEES8_NS7_ILi64EEEEEENS_6half_tEfNS_4arch4Sm80ELb0ELb0ELb1ELb1ELb0ELb0ELb0ELb0ELi2ELi4ELi4ELi4ELb0EEENS1_21CollectiveEpilogueBwdISA_SB_SD_Li256ELb1ELb0ELi2EEENS1_19SingleTileSchedulerILb1ELb0ELb0ELi128EEEEEEEEEvNT_6ParamsE$_ZN4cute3eso3ESOILb1ELb0EJNS_6LayoutINS_5tupleIJNS3_IJNS_1CILi8EEENS4_ILi1EEEEEENS4_ILi2EEEEEENS3_IJNS3_IJS6_NS4_ILi0EEEEEENS4_ILi4096EEEEEEEENS_10ViewEngineINS_8smem_ptrIPN7cutlass6half_tEEEEEEEC2ERKSE_RKSL_)
        /*cefc*/ 	.word	0x00000000


	//----- nvinfo : EIATTR_FRAME_SIZE
	.align		4
.L_8842:
        /*cf00*/ 	.byte	0x04, 0x11
        /*cf02*/ 	.short	(.L_8844 - .L_8843)
	.align		4
.L_8843:
        /*cf04*/ 	.word	index@($_ZN7cutlass13device_kernelIN5flash19enable_sm80_to_sm89INS1_16FlashAttnBwdSm80INS1_25CollectiveMainloopBwdSm80ILi2ELi2EN4cute5tupleIJNS5_1CILi128EEES8_NS7_ILi64EEEEEENS_6half_tEfNS_4arch4Sm80ELb0ELb0ELb1ELb1ELb0ELb0ELb0ELb0ELi2ELi4ELi4ELi4ELb0EEENS1_21CollectiveEpilogueBwdISA_SB_SD_Li256ELb1ELb0ELi2EEENS1_19SingleTileSchedulerILb1ELb0ELb0ELi128EEEEEEEEEvNT_6ParamsE$_ZN4cute3eso3ESOILb1ELb0EJNS_6LayoutINS_5tupleIJNS3_IJNS_1CILi8EEENS4_ILi1EEEEEENS3_IJNS4_ILi4EEEEEEEEENS3_IJNS3_IJS6_NS4_ILi0EEEEEENS3_IJS5_EEEEEEEENS_10ViewEngineIPN7cutlass6half_tEEEEEC2ERKSF_RKSK_)
        /*cf08*/ 	.word	0x00000000


	//----- nvinfo : EIATTR_FRAME_SIZE
	.align		4
.L_8844:
        /*cf0c*/ 	.byte	0x04, 0x11
        /*cf0e*/ 	.short	(.L_8846 - .L_8845)
	.align		4
.L_8845:
        /*cf10*/ 	.word	index@($_ZN7cutlass13device_kernelIN5flash19enable_sm80_to_sm89INS1_16FlashAttnBwdSm80INS1_25CollectiveMainloopBwdSm80ILi2ELi2EN4cute5tupleIJNS5_1CILi128EEES8_NS7_ILi64EEEEEENS_6half_tEfNS_4arch4Sm80ELb0ELb0ELb1ELb1ELb0ELb0ELb0ELb0ELi2ELi4ELi4ELi4ELb0EEENS1_21CollectiveEpilogueBwdISA_SB_SD_Li256ELb1ELb0ELi2EEENS1_19SingleTileSchedulerILb1ELb0ELb0ELi128EEEEEEEEEvNT_6ParamsE$_ZN4cute3eso3ESOILb1ELb0EJNS_6LayoutINS_5tupleIJNS3_IJNS_1CILi8EEENS4_ILi1EEEEEENS3_IJNS4_ILi4EEEEEEEEENS3_IJNS3_IJS6_NS4_ILi0EEEEEENS3_IJNS4_ILi2048EEEEEEEEEEENS_10ViewEngineINS_8smem_ptrIPN7cutlass6half_tEEEEEEEC2ERKSG_RKSN_)
        /*cf14*/ 	.word	0x00000000


	//----- nvinfo : EIATTR_FRAME_SIZE
	.align		4
.L_8846:
        /*cf18*/ 	.byte	0x04, 0x11
        /*cf1a*/ 	.short	(.L_8848 - .L_8847)
	.align		4
.L_8847:
        /*cf1c*/ 	.word	index@($_ZN7cutlass13device_kernelIN5flash19enable_sm80_to_sm89INS1_16FlashAttnBwdSm80INS1_25CollectiveMainloopBwdSm80ILi2ELi2EN4cute5tupleIJNS5_1CILi128EEES8_NS7_ILi64EEEEEENS_6half_tEfNS_4arch4Sm80ELb0ELb0ELb1ELb1ELb0ELb0ELb0ELb0ELi2ELi4ELi4ELi4ELb0EEENS1_21CollectiveEpilogueBwdISA_SB_SD_Li256ELb1ELb0ELi2EEENS1_19SingleTileSchedulerILb1ELb0ELb0ELi128EEEEEEEEEvNT_6ParamsE$_ZN4cute3eso3ESOILb1ELb0EJNS_6LayoutINS_5tupleIJNS3_IJNS_1CILi8EEENS4_ILi1EEEEEENS3_IJNS4_ILi2EEEEEEEEENS3_IJNS3_IJS6_NS4_ILi0EEEEEENS3_IJS5_EEEEEEEENS_10ViewEngineIPN7cutlass6half_tEEEEEC2ERKSF_RKSK_)
        /*cf20*/ 	.word	0x00000000


	//----- nvinfo : EIATTR_FRAME_SIZE
	.align		4
.L_8848:
        /*cf24*/ 	.byte	0x04, 0x11
        /*cf26*/ 	.short	(.L_8850 - .L_8849)
	.align		4
.L_8849:
        /*cf28*/ 	.word	index@($_ZN7cutlass13device_kernelIN5flash19enable_sm80_to_sm89INS1_16FlashAttnBwdSm80INS1_25CollectiveMainloopBwdSm80ILi2ELi2EN4cute5tupleIJNS5_1CILi128EEES8_NS7_ILi64EEEEEENS_6half_tEfNS_4arch4Sm80ELb0ELb0ELb1ELb1ELb0ELb0ELb0ELb0ELi2ELi4ELi4ELi4ELb0EEENS1_21CollectiveEpilogueBwdISA_SB_SD_Li256ELb1ELb0ELi2EEENS1_19SingleTileSchedulerILb1ELb0ELb0ELi128EEEEEEEEEvNT_6ParamsE$_ZN4cute3eso3ESOILb1ELb0EJNS_6LayoutINS_5tupleIJNS3_IJNS_1CILi8EEENS4_ILi1EEEEEENS3_IJNS4_ILi2EEEEEEEEENS3_IJNS3_IJS6_NS4_ILi0EEEEEENS3_IJNS4_ILi8192EEEEEEEEEEENS_10ViewEngineINS_8smem_ptrIPN7cutlass6half_tEEEEEEEC2ERKSG_RKSN_)
        /*cf2c*/ 	.word	0x00000000


	//----- nvinfo : EIATTR_FRAME_SIZE
	.align		4
.L_8850:
        /*cf30*/ 	.byte	0x04, 0x11
        /*cf32*/ 	.short	(.L_8852 - .L_8851)
	.align		4
.L_8851:
        /*cf34*/ 	.word	index@($_ZN7cutlass13device_kernelIN5flash19enable_sm80_to_sm89INS1_16FlashAttnBwdSm80INS1_25CollectiveMainloopBwdSm80ILi2ELi2EN4cute5tupleIJNS5_1CILi128EEES8_NS7_ILi64EEEEEENS_6half_tEfNS_4arch4Sm80ELb0ELb0ELb1ELb1ELb0ELb0ELb0ELb0ELi2ELi4ELi4ELi4ELb0EEENS1_21CollectiveEpilogueBwdISA_SB_SD_Li256ELb1ELb0ELi2EEENS1_19SingleTileSchedulerILb1ELb0ELb0ELi128EEEEEEEEEvNT_6ParamsE$_ZN4cute3eso3ESOILb1ELb0EJNS_6LayoutINS_5tupleIJNS3_IJNS_1CILi8EEENS4_ILi1EEEEEENS3_IJNS4_ILi2EEEEEEEEENS3_IJNS3_IJS6_NS4_ILi0EEEEEENS3_IJNS4_ILi64EEEEEEEEEEENS_10ViewEngineIPN7cutlass6half_tEEEEEC2ERKSG_RKSL_)
        /*cf38*/ 	.word	0x00000000


	//----- nvinfo : EIATTR_FRAME_SIZE
	.align		4
.L_8852:
        /*cf3c*/ 	.byte	0x04, 0x11
        /*cf3e*/ 	.short	(.L_8854 - .L_8853)
	.align		4
.L_8853:
        /*cf40*/ 	.word	index@($_ZN7cutlass13device_kernelIN5flash19enable_sm80_to_sm89INS1_16FlashAttnBwdSm80INS1_25CollectiveMainloopBwdSm80ILi2ELi2EN4cute5tupleIJNS5_1CILi128EEES8_NS7_ILi64EEEEEENS_6half_tEfNS_4arch4Sm80ELb0ELb0ELb1ELb1ELb0ELb0ELb0ELb0ELi2ELi4ELi4ELi4ELb0EEENS1_21CollectiveEpilogueBwdISA_SB_SD_Li256ELb1ELb0ELi2EEENS1_19SingleTileSchedulerILb1ELb0ELb0ELi128EEEEEEEEEvNT_6ParamsE$_ZN4cute3eso3ESOILb1ELb0EJNS_6LayoutINS_5tupleIJNS3_IJNS_1CILi8EEENS4_ILi1EEEEEENS3_IJNS4_ILi2EEEEEEEEENS3_IJNS3_IJS6_NS4_ILi0EEEEEENS3_IJNS4_ILi4096EEEEEEEEEEENS_10ViewEngineINS_8smem_ptrIPN7cutlass6half_tEEEEEEEC2ERKSG_RKSN_)
        /*cf44*/ 	.word	0x00000000


	//----- nvinfo : EIATTR_FRAME_SIZE
	.align		4
.L_8854:
        /*cf48*/ 	.byte	0x04, 0x11
        /*cf4a*/ 	.short	(.L_8856 - .L_8855)
	.align		4
.L_8855:
        /*cf4c*/ 	.word	index@($_ZN7cutlass13device_kernelIN5flash19enable_sm80_to_sm89INS1_16FlashAttnBwdSm80INS1_25CollectiveMainloopBwdSm80ILi2ELi2EN4cute5tupleIJNS5_1CILi128EEES8_NS7_ILi64EEEEEENS_6half_tEfNS_4arch4Sm80ELb0ELb0ELb1ELb1ELb0ELb0ELb0ELb0ELi2ELi4ELi4ELi4ELb0EEENS1_21CollectiveEpilogueBwdISA_SB_SD_Li256ELb1ELb0ELi2EEENS1_19SingleTileSchedulerILb1ELb0ELb0ELi128EEEEEEEEEvNT_6ParamsE$_ZN4cute3eso3ESOILb1ELb0EJNS_6LayoutINS_5tupleIJNS3_IJNS_1CILi8EEENS4_ILi1EEEEEEEEENS3_IJNS3_IJS6_NS4_ILi0EEEEEEEEEEEiEEC2ERKSC_RKi)
        /*cf50*/ 	.word	0x00000000


	//----- nvinfo : EIATTR_FRAME_SIZE
	.align		4
.L_8856:
        /*cf54*/ 	.byte	0x04, 0x11
        /*cf56*/ 	.short	(.L_8858 - .L_8857)
	.align		4
.L_8857:
        /*cf58*/ 	.word	index@($_ZN7cutlass13device_kernelIN5flash19enable_sm80_to_sm89INS1_16FlashAttnBwdSm80INS1_25CollectiveMainloopBwdSm80ILi2ELi2EN4cute5tupleIJNS5_1CILi128EEES8_NS7_ILi64EEEEEENS_6half_tEfNS_4arch4Sm80ELb0ELb0ELb1ELb1ELb0ELb0ELb0ELb0ELi2ELi4ELi4ELi4ELb0EEENS1_21CollectiveEpilogueBwdISA_SB_SD_Li256ELb1ELb0ELi2EEENS1_19SingleTileSchedulerILb1ELb0ELb0ELi128EEEEEEEEEvNT_6ParamsE$_ZN4cute3eso3ESOILb1ELb0EJNS_6LayoutINS_5tupleIJNS3_IJNS_1CILi8EEENS4_ILi1EEEEEEEEENS3_IJNS3_IJS6_NS4_ILi0EEEEEEEEEEENS_10ViewEngineIPN7cutlass6half_tEEEEEC2ERKSC_RKSH_)
        /*cf5c*/ 	.word	0x00000000


	//----- nvinfo : EIATTR_FRAME_SIZE
	.align		4
.L_8858:
        /*cf60*/ 	.byte	0x04, 0x11
        /*cf62*/ 	.short	(.L_8860 - .L_8859)
	.align		4
.L_8859:
        /*cf64*/ 	.word	index@($_ZN7cutlass13device_kernelIN5flash19enable_sm80_to_sm89INS1_16FlashAttnBwdSm80INS1_25CollectiveMainloopBwdSm80ILi2ELi2EN4cute5tupleIJNS5_1CILi128EEES8_NS7_ILi64EEEEEENS_6half_tEfNS_4arch4Sm80ELb0ELb0ELb1ELb1ELb0ELb0ELb0ELb0ELi2ELi4ELi4ELi4ELb0EEENS1_21CollectiveEpilogueBwdISA_SB_SD_Li256ELb1ELb0ELi2EEENS1_19SingleTileSchedulerILb1ELb0ELb0ELi128EEEEEEEEEvNT_6ParamsE$_ZN4cute3eso3ESOILb1ELb0EJNS_6LayoutINS_5tupleIJNS3_IJNS_1CILi8EEENS4_ILi1EEEEEEEEENS3_IJNS3_IJS6_NS4_ILi0EEEEEEEEEEENS_10ViewEngineINS_8smem_ptrIPN7cutlass6half_tEEEEEEEC2ERKSC_RKSJ_)
        /*cf68*/ 	.word	0x00000000


	//----- nvinfo : EIATTR_FRAME_SIZE
	.align		4
.L_8860:
        /*cf6c*/ 	.byte	0x04, 0x11
        /*cf6e*/ 	.short	(.L_8862 - .L_8861)
	.align		4
.L_8861:
        /*cf70*/ 	.word	index@($_ZN7cutlass13device_kernelIN5flash19enable_sm80_to_sm89INS1_16FlashAttnBwdSm80INS1_25CollectiveMainloopBwdSm80ILi2ELi2EN4cute5tupleIJNS5_1CILi128EEES8_NS7_ILi64EEEEEENS_6half_tEfNS_4arch4Sm80ELb0ELb0ELb1ELb1ELb0ELb0ELb0ELb0ELi2ELi4ELi4ELi4ELb0EEENS1_21CollectiveEpilogueBwdISA_SB_SD_Li256ELb1ELb0ELi2EEENS1_19SingleTileSchedulerILb1ELb0ELb0ELi128EEEEEEEEEvNT_6ParamsE$_ZN4cute3eso3ESOILb1ELb0EJNS_6LayoutINS_5tupleIJNS3_IJNS_1CILi4EEENS4_ILi1EEEEEEEEENS3_IJNS3_IJS6_NS4_ILi0EEEEEEEEEEENS_10ViewEngineIPjEEEEC2ERKSC_RKSF_)
        /*cf74*/ 	.word	0x00000000


	//----- nvinfo : EIATTR_FRAME_SIZE
	.align		4
.L_8862:
        /*cf78*/ 	.byte	0x04, 0x11
        /*cf7a*/ 	.short	(.L_8864 - .L_8863)
	.align		4
.L_8863:
        /*cf7c*/ 	.word	index@($_ZN7cutlass13device_kernelIN5flash19enable_sm80_to_sm89INS1_16FlashAttnBwdSm80INS1_25CollectiveMainloopBwdSm80ILi2ELi2EN4cute5tupleIJNS5_1CILi128EEES8_NS7_ILi64EEEEEENS_6half_tEfNS_4arch4Sm80ELb0ELb0ELb1ELb1ELb0ELb0ELb0ELb0ELi2ELi4ELi4ELi4ELb0EEENS1_21CollectiveEpilogueBwdISA_SB_SD_Li256ELb1ELb0ELi2EEENS1_19SingleTileSchedulerILb1ELb0ELb0ELi128EEEEEEEEEvNT_6ParamsE$_ZN4cute3eso3ESOILb1ELb0EJNS_6LayoutINS_5tupleIJNS3_IJNS_1CILi2EEES5_S5_EEES5_EEENS3_IJNS3_IJNS4_ILi1EEES5_NS4_ILi4EEEEEENS4_ILi8EEEEEEEEiEEC2ERKSD_RKi)
        /*cf80*/ 	.word	0x00000000


	//----- nvinfo : EIATTR_FRAME_SIZE
	.align		4
.L_8864:
        /*cf84*/ 	.byte	0x04, 0x11
        /*cf86*/ 	.short	(.L_8866 - .L_8865)
	.align		4
.L_8865:
        /*cf88*/ 	.word	index@($_ZN7cutlass13device_kernelIN5flash19enable_sm80_to_sm89INS1_16FlashAttnBwdSm80INS1_25CollectiveMainloopBwdSm80ILi2ELi2EN4cute5tupleIJNS5_1CILi128EEES8_NS7_ILi64EEEEEENS_6half_tEfNS_4arch4Sm80ELb0ELb0ELb1ELb1ELb0ELb0ELb0ELb0ELi2ELi4ELi4ELi4ELb0EEENS1_21CollectiveEpilogueBwdISA_SB_SD_Li256ELb1ELb0ELi2EEENS1_19SingleTileSchedulerILb1ELb0ELb0ELi128EEEEEEEEEvNT_6ParamsE$_ZN4cute3eso3ESOILb1ELb0EJNS_6LayoutINS_5tupleIJNS3_IJNS_1CILi2EEES5_S5_EEES5_EEENS3_IJNS3_IJNS4_ILi1EEES5_NS4_ILi4EEEEEENS4_ILi8EEEEEEEENS_10ViewEngineIPN7cutlass6half_tEEEEEC2ERKSD_RKSI_)
        /*cf8c*/ 	.word	0x00000000


	//----- nvinfo : EIATTR_FRAME_SIZE
	.align		4
.L_8866:
        /*cf90*/ 	.byte	0x04, 0x11
        /*cf92*/ 	.short	(.L_8868 - .L_8867)
	.align		4
.L_8867:
        /*cf94*/ 	.word	index@($_ZN7cutlass13device_kernelIN5flash19enable_sm80_to_sm89INS1_16FlashAttnBwdSm80INS1_25CollectiveMainloopBwdSm80ILi2ELi2EN4cute5tupleIJNS5_1CILi128EEES8_NS7_ILi64EEEEEENS_6half_tEfNS_4arch4Sm80ELb0ELb0ELb1ELb1ELb0ELb0ELb0ELb0ELi2ELi4ELi4ELi4ELb0EEENS1_21CollectiveEpilogueBwdISA_SB_SD_Li256ELb1ELb0ELi2EEENS1_19SingleTileSchedulerILb1ELb0ELb0ELi128EEEEEEEEEvNT_6ParamsE$_ZN4cute3eso3ESOILb1ELb0EJNS_6LayoutINS_5tupleIJNS3_IJNS_1CILi2EEES5_S5_EEES5_EEENS3_IJNS3_IJNS4_ILi1EEES5_NS4_ILi4EEEEEENS4_ILi64EEEEEEEEiEEC2ERKSD_RKi)
        /*cf98*/ 	.word	0x00000000


	//----- nvinfo : EIATTR_FRAME_SIZE
	.align		4
.L_8868:
        /*cf9c*/ 	.byte	0x04, 0x11
        /*cf9e*/ 	.short	(.L_8870 - .L_8869)
	.align		4
.L_8869:
        /*cfa0*/ 	.word	index@($_ZN7cutlass13device_kernelIN5flash19enable_sm80_to_sm89INS1_16FlashAttnBwdSm80INS1_25CollectiveMainloopBwdSm80ILi2ELi2EN4cute5tupleIJNS5_1CILi128EEES8_NS7_ILi64EEEEEENS_6half_tEfNS_4arch4Sm80ELb0ELb0ELb1ELb1ELb0ELb0ELb0ELb0ELi2ELi4ELi4ELi4ELb0EEENS1_21CollectiveEpilogueBwdISA_SB_SD_Li256ELb1ELb0ELi2EEENS1_19SingleTileSchedulerILb1ELb0ELb0ELi128EEEEEEEEEvNT_6ParamsE$_ZN4cute3eso3ESOILb1ELb0EJNS_6LayoutINS_5tupleIJNS3_IJNS_1CILi2EEES5_S5_EEES5_EEENS3_IJNS3_IJNS4_ILi1EEES5_NS4_ILi4EEEEEENS4_ILi64EEEEEEEENS_10ViewEngineIPN7cutlass6half_tEEEEEC2ERKSD_RKSI_)
        /*cfa4*/ 	.word	0x00000000


	//----- nvinfo : EIATTR_FRAME_SIZE
	.align		4
.L_8870:
        /*cfa8*/ 	.byte	0x04, 0x11
        /*cfaa*/ 	.short	(.L_8872 - .L_8871)
	.align		4
.L_8871:
        /*cfac*/ 	.word	index@($_ZN7cutlass13device_kernelIN5flash19enable_sm80_to_sm89INS1_16FlashAttnBwdSm80INS1_25CollectiveMainloopBwdSm80ILi2ELi2EN4cute5tupleIJNS5_1CILi128EEES8_NS7_ILi64EEEEEENS_6half_tEfNS_4arch4Sm80ELb0ELb0ELb1ELb1ELb0ELb0ELb0ELb0ELi2ELi4ELi4ELi4ELb0EEENS1_21CollectiveEpilogueBwdISA_SB_SD_Li256ELb1ELb0ELi2EEENS1_19SingleTileSchedulerILb1ELb0ELb0ELi128EEEEEEEEEvNT_6ParamsE$_ZN4cute3eso3ESOILb1ELb0EJNS_6LayoutINS_5tupleIJNS3_IJNS_1CILi2EEES5_S5_EEEEEENS3_IJNS3_IJNS4_ILi1EEES5_NS4_ILi4EEEEEEEEEEEiEEC2ERKSC_RKi)
        /*cfb0*/ 	.word	0x00000000


	//----- nvinfo : EIATTR_FRAME_SIZE
	.align		4
.L_8872:
        /*cfb4*/ 	.byte	0x04, 0x11
        /*cfb6*/ 	.short	(.L_8874 - .L_8873)
	.align		4
.L_8873:
        /*cfb8*/ 	.word	index@($_ZN7cutlass13device_kernelIN5flash19enable_sm80_to_sm89INS1_16FlashAttnBwdSm80INS1_25CollectiveMainloopBwdSm80ILi2ELi2EN4cute5tupleIJNS5_1CILi128EEES8_NS7_ILi64EEEEEENS_6half_tEfNS_4arch4Sm80ELb0ELb0ELb1ELb1ELb0ELb0ELb0ELb0ELi2ELi4ELi4ELi4ELb0EEENS1_21CollectiveEpilogueBwdISA_SB_SD_Li256ELb1ELb0ELi2EEENS1_19SingleTileSchedulerILb1ELb0ELb0ELi128EEEEEEEEEvNT_6ParamsE$_ZN4cute3eso3ESOILb1ELb0EJNS_6LayoutINS_5tupleIJNS3_IJNS_1CILi2EEES5_S5_EEEEEENS3_IJNS3_IJNS4_ILi1EEES5_NS4_ILi4EEEEEEEEEEENS_10ViewEngineIPN7cutlass6half_tEEEEEC2ERKSC_RKSH_)
        /*cfbc*/ 	.word	0x00000000


	//----- nvinfo : EIATTR_FRAME_SIZE
	.align		4
.L_8874:
        /*cfc0*/ 	.byte	0x04, 0x11
        /*cfc2*/ 	.short	(.L_8876 - .L_8875)
	.align		4
.L_8875:
        /*cfc4*/ 	.word	index@($_ZN7cutlass13device_kernelIN5flash19enable_sm80_to_sm89INS1_16FlashAttnBwdSm80INS1_25CollectiveMainloopBwdSm80ILi2ELi2EN4cute5tupleIJNS5_1CILi128EEES8_NS7_ILi64EEEEEENS_6half_tEfNS_4arch4Sm80ELb0ELb0ELb1ELb1ELb0ELb0ELb0ELb0ELi2ELi4ELi4ELi4ELb0EEENS1_21CollectiveEpilogueBwdISA_SB_SD_Li256ELb1ELb0ELi2EEENS1_19SingleTileSchedulerILb1ELb0ELb0ELi128EEEEEEEEEvNT_6ParamsE$_ZN4cute3eso3ESOILb1ELb0EJNS_6LayoutINS_5tupleIJNS3_IJNS_1CILi2EEES5_EEES6_EEENS3_IJNS3_IJNS4_ILi1EEES5_EEENS3_IJNS4_ILi32EEENS4_ILi64EEEEEEEEEEEiEEC2ERKSE_RKi)
        /*cfc8*/ 	.word	0x00000000


	//----- nvinfo : EIATTR_FRAME_SIZE
	.align		4
.L_8876:
        /*cfcc*/ 	.byte	0x04, 0x11
        /*cfce*/ 	.short	(.L_8878 - .L_8877)
	.align		4
.L_8877:
        /*cfd0*/ 	.word	index@($_ZN7cutlass13device_kernelIN5flash19enable_sm80_to_sm89INS1_16FlashAttnBwdSm80INS1_25CollectiveMainloopBwdSm80ILi2ELi2EN4cute5tupleIJNS5_1CILi128EEES8_NS7_ILi64EEEEEENS_6half_tEfNS_4arch4Sm80ELb0ELb0ELb1ELb1ELb0ELb0ELb0ELb0ELi2ELi4ELi4ELi4ELb0EEENS1_21CollectiveEpilogueBwdISA_SB_SD_Li256ELb1ELb0ELi2EEENS1_19SingleTileSchedulerILb1ELb0ELb0ELi128EEEEEEEEEvNT_6ParamsE$_ZN4cute3eso3ESOILb1ELb0EJNS_6LayoutINS_5tupleIJNS3_IJNS_1CILi2EEES5_EEES6_EEENS3_IJNS3_IJNS4_ILi1EEES5_EEENS3_IJNS4_ILi32EEENS4_ILi64EEEEEEEEEEENS_10ViewEngineIPN7cutlass6half_tEEEEEC2ERKSE_RKSJ_)
        /*cfd4*/ 	.word	0x00000000


	//----- nvinfo : EIATTR_FRAME_SIZE
	.align		4
.L_8878:
        /*cfd8*/ 	.byte	0x04, 0x11
        /*cfda*/ 	.short	(.L_8880 - .L_8879)
	.align		4
.L_8879:
        /*cfdc*/ 	.word	index@($_ZN7cutlass13device_kernelIN5flash19enable_sm80_to_sm89INS1_16FlashAttnBwdSm80INS1_25CollectiveMainloopBwdSm80ILi2ELi2EN4cute5tupleIJNS5_1CILi128EEES8_NS7_ILi64EEEEEENS_6half_tEfNS_4arch4Sm80ELb0ELb0ELb1ELb1ELb0ELb0ELb0ELb0ELi2ELi4ELi4ELi4ELb0EEENS1_21CollectiveEpilogueBwdISA_SB_SD_Li256ELb1ELb0ELi2EEENS1_19SingleTileSchedulerILb1ELb0ELb0ELi128EEEEEEEEEvNT_6ParamsE$_ZN4cute3eso3ESOILb1ELb0EJNS_6LayoutINS_5tupleIJNS3_IJNS_1CILi2EEES5_EEENS4_ILi8EEEEEENS3_IJNS3_IJNS4_ILi1EEES5_EEENS4_ILi4EEEEEEEEiEEC2ERKSD_RKi)
        /*cfe0*/ 	.word	0x00000000


	//----- nvinfo : EIATTR_FRAME_SIZE
	.align		4
.L_8880:
        /*cfe4*/ 	.byte	0x04, 0x11
        /*cfe6*/ 	.short	(.L_8882 - .L_8881)
	.align		4
.L_8881:
        /*cfe8*/ 	.word	index@($_ZN7cutlass13device_kernelIN5flash19enable_sm80_to_sm89INS1_16FlashAttnBwdSm80INS1_25CollectiveMainloopBwdSm80ILi2ELi2EN4cute5tupleIJNS5_1CILi128EEES8_NS7_ILi64EEEEEENS_6half_tEfNS_4arch4Sm80ELb0ELb0ELb1ELb1ELb0ELb0ELb0ELb0ELi2ELi4ELi4ELi4ELb0EEENS1_21CollectiveEpilogueBwdISA_SB_SD_Li256ELb1ELb0ELi2EEENS1_19SingleTileSchedulerILb1ELb0ELb0ELi128EEEEEEEEEvNT_6ParamsE$_ZN4cute3eso3ESOILb1ELb0EJNS_6LayoutINS_5tupleIJNS3_IJNS_1CILi2EEES5_EEENS4_ILi8EEEEEENS3_IJNS3_IJNS4_ILi1EEES5_EEENS4_ILi4EEEEEEEENS_10ViewEngineIPN7cutlass6half_tEEEEEC2ERKSD_RKSI_)
        /*cfec*/ 	.word	0x00000000


	//----- nvinfo : EIATTR_FRAME_SIZE
	.align		4
.L_8882:
        /*cff0*/ 	.byte	0x04, 0x11
        /*cff2*/ 	.short	(.L_8884 - .L_8883)
	.align		4
.L_8883:
        /*cff4*/ 	.word	index@($_ZN7cutlass13device_kernelIN5flash19enable_sm80_to_sm89INS1_16FlashAttnBwdSm80INS1_25CollectiveMainloopBwdSm80ILi2ELi2EN4cute5tupleIJNS5_1CILi128EEES8_NS7_ILi64EEEEEENS_6half_tEfNS_4arch4Sm80ELb0ELb0ELb1ELb1ELb0ELb0ELb0ELb0ELi2ELi4ELi4ELi4ELb0EEENS1_21CollectiveEpilogueBwdISA_SB_SD_Li256ELb1ELb0ELi2EEENS1_19SingleTileSchedulerILb1ELb0ELb0ELi128EEEEEEEEEvNT_6ParamsE$_ZN4cute3eso3ESOILb1ELb0EJNS_6LayoutINS_5tupleIJNS3_IJNS_1CILi2EEES5_EEENS3_IJS5_NS4_ILi8EEEEEEEEENS3_IJNS3_IJS5_NS4_ILi4EEEEEENS3_IJNS4_ILi1EEES7_EEEEEEEENS_10ViewEngineIPfEEEEC2ERKSF_RKSI_)
        /*cff8*/ 	.word	0x00000000


	//----- nvinfo : EIATTR_FRAME_SIZE
	.align		4
.L_8884:
        /*cffc*/ 	.byte	0x04, 0x11
        /*cffe*/ 	.short	(.L_8886 - .L_8885)
	.align		4
.L_8885:
        /*d000*/ 	.word	index@($_ZN7cutlass13device_kernelIN5flash19enable_sm80_to_sm89INS1_16FlashAttnBwdSm80INS1_25CollectiveMainloopBwdSm80ILi2ELi2EN4cute5tupleIJNS5_1CILi128EEES8_NS7_ILi64EEEEEENS_6half_tEfNS_4arch4Sm80ELb0ELb0ELb1ELb1ELb0ELb0ELb0ELb0ELi2ELi4ELi4ELi4ELb0EEENS1_21CollectiveEpilogueBwdISA_SB_SD_Li256ELb1ELb0ELi2EEENS1_19SingleTileSchedulerILb1ELb0ELb0ELi128EEEEEEEEEvNT_6ParamsE$_ZN4cute3eso3ESOILb1ELb0EJNS_6LayoutINS_5tupleIJNS3_IJNS_1CILi2EEES5_EEEEEENS3_IJNS3_IJNS4_ILi8EEENS4_ILi64EEEEEEEEEEEiEEC2ERKSC_RKi)
        /*d004*/ 	.word	0x00000000


	//----- nvinfo : EIATTR_FRAME_SIZE
	.align		4
.L_8886:
        /*d008*/ 	.byte	0x04, 0x11
        /*d00a*/ 	.short	(.L_8888 - .L_8887)
	.align		4
.L_8887:
        /*d00c*/ 	.word	index@($_ZN7cutlass13device_kernelIN5flash19enable_sm80_to_sm89INS1_16FlashAttnBwdSm80INS1_25CollectiveMainloopBwdSm80ILi2ELi2EN4cute5tupleIJNS5_1CILi128EEES8_NS7_ILi64EEEEEENS_6half_tEfNS_4arch4Sm80ELb0ELb0ELb1ELb1ELb0ELb0ELb0ELb0ELi2ELi4ELi4ELi4ELb0EEENS1_21CollectiveEpilogueBwdISA_SB_SD_Li256ELb1ELb0ELi2EEENS1_19SingleTileSchedulerILb1ELb0ELb0ELi128EEEEEEEEEvNT_6ParamsE$_ZN4cute3eso3ESOILb1ELb0EJNS_6LayoutINS_5tupleIJNS3_IJNS_1CILi2EEES5_EEEEEENS3_IJNS3_IJNS4_ILi8EEENS4_ILi64EEEEEEEEEEENS_10ViewEngineINS_8smem_ptrIPfEEEEEEC2ERKSC_RKSH_)
        /*d010*/ 	.word	0x00000000


	//----- nvinfo : EIATTR_FRAME_SIZE
	.align		4
.L_8888:
        /*d014*/ 	.byte	0x04, 0x11
        /*d016*/ 	.short	(.L_8890 - .L_8889)
	.align		4
.L_8889:
        /*d018*/ 	.word	index@($_ZN7cutlass13device_kernelIN5flash19enable_sm80_to_sm89INS1_16FlashAttnBwdSm80INS1_25CollectiveMainloopBwdSm80ILi2ELi2EN4cute5tupleIJNS5_1CILi128EEES8_NS7_ILi64EEEEEENS_6half_tEfNS_4arch4Sm80ELb0ELb0ELb1ELb1ELb0ELb0ELb0ELb0ELi2ELi4ELi4ELi4ELb0EEENS1_21CollectiveEpilogueBwdISA_SB_SD_Li256ELb1ELb0ELi2EEENS1_19SingleTileSchedulerILb1ELb0ELb0ELi128EEEEEEEEEvNT_6ParamsE$_ZN4cute3eso3ESOILb1ELb0EJNS_6LayoutINS_5tupleIJNS3_IJNS_1CILi2EEES5_EEEEEENS3_IJNS3_IJNS4_ILi1EEES5_EEEEEEEEiEEC2ERKSB_RKi)
        /*d01c*/ 	.word	0x00000000


	//----- nvinfo : EIATTR_FRAME_SIZE
	.align		4
.L_8890:
        /*d020*/ 	.byte	0x04, 0x11
        /*d022*/ 	.short	(.L_8892 - .L_8891)
	.align		4
.L_8891:
        /*d024*/ 	.word	index@($_ZN7cutlass13device_kernelIN5flash19enable_sm80_to_sm89INS1_16FlashAttnBwdSm80INS1_25CollectiveMainloopBwdSm80ILi2ELi2EN4cute5tupleIJNS5_1CILi128EEES8_NS7_ILi64EEEEEENS_6half_tEfNS_4arch4Sm80ELb0ELb0ELb1ELb1ELb0ELb0ELb0ELb0ELi2ELi4ELi4ELi4ELb0EEENS1_21CollectiveEpilogueBwdISA_SB_SD_Li256ELb1ELb0ELi2EEENS1_19SingleTileSchedulerILb1ELb0ELb0ELi128EEEEEEEEEvNT_6ParamsE$_ZN4cute3eso3ESOILb1ELb0EJNS_6LayoutINS_5tupleIJNS3_IJNS_1CILi2EEES5_EEEEEENS3_IJNS3_IJNS4_ILi1EEES5_EEEEEEEENS_10ViewEngineIPfEEEEC2ERKSB_RKSE_)
        /*d028*/ 	.word	0x00000000


	//----- nvinfo : EIATTR_FRAME_SIZE
	.align		4
.L_8892:
        /*d02c*/ 	.byte	0x04, 0x11
        /*d02e*/ 	.short	(.L_8894 - .L_8893)
	.align		4
.L_8893:
        /*d030*/ 	.word	index@($_ZN7cutlass13device_kernelIN5flash19enable_sm80_to_sm89INS1_16FlashAttnBwdSm80INS1_25CollectiveMainloopBwdSm80ILi2ELi2EN4cute5tupleIJNS5_1CILi128EEES8_NS7_ILi64EEEEEENS_6half_tEfNS_4arch4Sm80ELb0ELb0ELb1ELb1ELb0ELb0ELb0ELb0ELi2ELi4ELi4ELi4ELb0EEENS1_21CollectiveEpilogueBwdISA_SB_SD_Li256ELb1ELb0ELi2EEENS1_19SingleTileSchedulerILb1ELb0ELb0ELi128EEEEEEEEEvNT_6ParamsE$_ZN4cute3eso3ESOILb1ELb0EJNS_6LayoutINS_5tupleIJNS3_IJNS_1CILi2EEES5_EEEEEENS3_IJNS3_IJNS4_ILi1EEES5_EEEEEEEENS_10ViewEngineIPN7cutlass6half_tEEEEEC2ERKSB_RKSG_)
        /*d034*/ 	.word	0x00000000


	//----- nvinfo : EIATTR_FRAME_SIZE
	.align		4
.L_8894:
        /*d038*/ 	.byte	0x04, 0x11
        /*d03a*/ 	.short	(.L_8896 - .L_8895)
	.align		4
.L_8895:
        /*d03c*/ 	.word	index@($_ZN7cutlass13device_kernelIN5flash19enable_sm80_to_sm89INS1_16FlashAttnBwdSm80INS1_25CollectiveMainloopBwdSm80ILi2ELi2EN4cute5tupleIJNS5_1CILi128EEES8_NS7_ILi64EEEEEENS_6half_tEfNS_4arch4Sm80ELb0ELb0ELb1ELb1ELb0ELb0ELb0ELb0ELi2ELi4ELi4ELi4ELb0EEENS1_21CollectiveEpilogueBwdISA_SB_SD_Li256ELb1ELb0ELi2EEENS1_19SingleTileSchedulerILb1ELb0ELb0ELi128EEEEEEEEEvNT_6ParamsE$_ZN4cute3eso3ESOILb1ELb0EJNS_6LayoutINS_5tupleIJNS3_IJNS_1CILi2EEES5_EEEEEENS3_IJNS3_IJNS4_ILi1EEES5_EEEEEEEENS_10ViewEngineIPKfEEEEC2ERKSB_RKSF_)
        /*d040*/ 	.word	0x00000000


	//----- nvinfo : EIATTR_FRAME_SIZE
	.align		4
.L_8896:
        /*d044*/ 	.byte	0x04, 0x11
        /*d046*/ 	.short	(.L_8898 - .L_8897)
	.align		4
.L_8897:
        /*d048*/ 	.word	index@($_ZN7cutlass13device_kernelIN5flash19enable_sm80_to_sm89INS1_16FlashAttnBwdSm80INS1_25CollectiveMainloopBwdSm80ILi2ELi2EN4cute5tupleIJNS5_1CILi128EEES8_NS7_ILi64EEEEEENS_6half_tEfNS_4arch4Sm80ELb0ELb0ELb1ELb1ELb0ELb0ELb0ELb0ELi2ELi4ELi4ELi4ELb0EEENS1_21CollectiveEpilogueBwdISA_SB_SD_Li256ELb1ELb0ELi2EEENS1_19SingleTileSchedulerILb1ELb0ELb0ELi128EEEEEEEEEvNT_6ParamsE$_ZN4cute3eso3ESOILb1ELb0EJNS_6LayoutINS_5tupleIJNS3_IJNS_1CILi1EEES5_EEEEEENS3_IJNS3_IJS5_NS4_ILi0EEEEEEEEEEENS_10ViewEngineINS_8smem_ptrIPN7cutlass9uint128_tEEEEEEEC2ERKSB_RKSI_)
        /*d04c*/ 	.word	0x00000000


	//----- nvinfo : EIATTR_FRAME_SIZE
	.align		4
.L_8898:
        /*d050*/ 	.byte	0x04, 0x11
        /*d052*/ 	.short	(.L_8900 - .L_8899)
	.align		4
.L_8899:
        /*d054*/ 	.word	index@($_ZN7cutlass13device_kernelIN5flash19enable_sm80_to_sm89INS1_16FlashAttnBwdSm80INS1_25CollectiveMainloopBwdSm80ILi2ELi2EN4cute5tupleIJNS5_1CILi128EEES8_NS7_ILi64EEEEEENS_6half_tEfNS_4arch4Sm80ELb0ELb0ELb1ELb1ELb0ELb0ELb0ELb0ELi2ELi4ELi4ELi4ELb0EEENS1_21CollectiveEpilogueBwdISA_SB_SD_Li256ELb1ELb0ELi2EEENS1_19SingleTileSchedulerILb1ELb0ELb0ELi128EEEEEEEEEvNT_6ParamsE$_ZN4cute3eso3ESOILb1ELb0EJNS_6LayoutINS_5tupleIJNS3_IJNS_1CILi1EEENS4_ILi2EEES6_EEEEEENS3_IJNS3_IJS5_S5_S6_EEEEEEEENS_10ViewEngineIPjEEEEC2ERKSB_RKSE_)
        /*d058*/ 	.word	0x00000000


	//----- nvinfo : EIATTR_FRAME_SIZE
	.align		4
.L_8900:
        /*d05c*/ 	.byte	0x04, 0x11
        /*d05e*/ 	.short	(.L_8902 - .L_8901)
	.align		4
.L_8901:
        /*d060*/ 	.word	index@($_ZN7cutlass13device_kernelIN5flash19enable_sm80_to_sm89INS1_16FlashAttnBwdSm80INS1_25CollectiveMainloopBwdSm80ILi2ELi2EN4cute5tupleIJNS5_1CILi128EEES8_NS7_ILi64EEEEEENS_6half_tEfNS_4arch4Sm80ELb0ELb0ELb1ELb1ELb0ELb0ELb0ELb0ELi2ELi4ELi4ELi4ELb0EEENS1_21CollectiveEpilogueBwdISA_SB_SD_Li256ELb1ELb0ELi2EEENS1_19SingleTileSchedulerILb1ELb0ELb0ELi128EEEEEEEEEvNT_6ParamsE$_ZN4cute3eso3ESOILb1ELb0EJNS_6LayoutINS_5tupleIJNS3_IJNS_1CILi1EEENS4_ILi2EEEEEES6_NS4_ILi8EEEEEENS3_IJNS3_IJS5_S5_EEES6_NS4_ILi4EEEEEEEENS_10ViewEngineIPN7cutlass5ArrayINSF_6half_tELi2ELb0EEEEEEEC2ERKSD_RKSK_)
        /*d064*/ 	.word	0x00000000


	//----- nvinfo : EIATTR_FRAME_SIZE
	.align		4
.L_8902:
        /*d068*/ 	.byte	0x04, 0x11
        /*d06a*/ 	.short	(.L_8904 - .L_8903)
	.align		4
.L_8903:
        /*d06c*/ 	.word	index@($_ZN7cutlass13device_kernelIN5flash19enable_sm80_to_sm89INS1_16FlashAttnBwdSm80INS1_25CollectiveMainloopBwdSm80ILi2ELi2EN4cute5tupleIJNS5_1CILi128EEES8_NS7_ILi64EEEEEENS_6half_tEfNS_4arch4Sm80ELb0ELb0ELb1ELb1ELb0ELb0ELb0ELb0ELi2ELi4ELi4ELi4ELb0EEENS1_21CollectiveEpilogueBwdISA_SB_SD_Li256ELb1ELb0ELi2EEENS1_19SingleTileSchedulerILb1ELb0ELb0ELi128EEEEEEEEEvNT_6ParamsE$_ZN4cute3eso3ESOILb1ELb0EJNS_6LayoutINS_5tupleIJNS3_IJNS_1CILi1EEENS4_ILi2EEEEEES6_NS4_ILi8EEEEEENS3_IJNS3_IJS5_S5_EEES6_NS4_ILi4EEEEEEEENS_10ViewEngineIPKN7cutlass5ArrayIfLi2ELb1EEEEEEEC2ERKSD_RKSK_)
        /*d070*/ 	.word	0x00000000


	//----- nvinfo : EIATTR_FRAME_SIZE
	.align		4
.L_8904:
        /*d074*/ 	.byte	0x04, 0x11
        /*d076*/ 	.short	(.L_8906 - .L_8905)
	.align		4
.L_8905:
        /*d078*/ 	.word	index@($_ZN7cutlass13device_kernelIN5flash19enable_sm80_to_sm89INS1_16FlashAttnBwdSm80INS1_25CollectiveMainloopBwdSm80ILi2ELi2EN4cute5tupleIJNS5_1CILi128EEES8_NS7_ILi64EEEEEENS_6half_tEfNS_4arch4Sm80ELb0ELb0ELb1ELb1ELb0ELb0ELb0ELb0ELi2ELi4ELi4ELi4ELb0EEENS1_21CollectiveEpilogueBwdISA_SB_SD_Li256ELb1ELb0ELi2EEENS1_19SingleTileSchedulerILb1ELb0ELb0ELi128EEEEEEEEEvNT_6ParamsE$_ZN4cute3eso3ESOILb1ELb0EJNS_6LayoutINS_5tupleIJNS3_IJNS_1CILi1EEENS4_ILi2EEEEEEEEENS3_IJNS3_IJS5_S5_EEEEEEEENS_10ViewEngineIPjEEEEC2ERKSB_RKSE_)
        /*d07c*/ 	.word	0x00000000


	//----- nvinfo : EIATTR_FRAME_SIZE
	.align		4
.L_8906:
        /*d080*/ 	.byte	0x04, 0x11
        /*d082*/ 	.short	(.L_8908 - .L_8907)
	.align		4
.L_8907:
        /*d084*/ 	.word	index@($_ZN7cutlass13device_kernelIN5flash19enable_sm80_to_sm89INS1_16FlashAttnBwdSm80INS1_25CollectiveMainloopBwdSm80ILi2ELi2EN4cute5tupleIJNS5_1CILi128EEES8_NS7_ILi64EEEEEENS_6half_tEfNS_4arch4Sm80ELb0ELb0ELb1ELb1ELb0ELb0ELb0ELb0ELi2ELi4ELi4ELi4ELb0EEENS1_21CollectiveEpilogueBwdISA_SB_SD_Li256ELb1ELb0ELi2EEENS1_19SingleTileSchedulerILb1ELb0ELb0ELi128EEEEEEEEEvNT_6ParamsE$_ZN4cute3eso3ESOILb1ELb0EJNS_6LayoutINS_5tupleIJNS3_IJNS_1CILi1EEENS3_IJNS4_ILi4EEENS4_ILi2EEEEEEEEES7_S6_EEENS3_IJNS3_IJNS4_ILi0EEENS3_IJS5_NS4_ILi8EEEEEEEEES6_NS4_ILi16EEEEEEEENS_10ViewEngineIPN7cutlass6half_tEEEEEC2ERKSH_RKSM_)
        /*d088*/ 	.word	0x00000000


	//----- nvinfo : EIATTR_FRAME_SIZE
	.align		4
.L_8908:
        /*d08c*/ 	.byte	0x04, 0x11
        /*d08e*/ 	.short	(.L_8910 - .L_8909)
	.align		4
.L_8909:
        /*d090*/ 	.word	index@($_ZN7cutlass13device_kernelIN5flash19enable_sm80_to_sm89INS1_16FlashAttnBwdSm80INS1_25CollectiveMainloopBwdSm80ILi2ELi2EN4cute5tupleIJNS5_1CILi128EEES8_NS7_ILi64EEEEEENS_6half_tEfNS_4arch4Sm80ELb0ELb0ELb1ELb1ELb0ELb0ELb0ELb0ELi2ELi4ELi4ELi4ELb0EEENS1_21CollectiveEpilogueBwdISA_SB_SD_Li256ELb1ELb0ELi2EEENS1_19SingleTileSchedulerILb1ELb0ELb0ELi128EEEEEEEEEvNT_6ParamsE$_ZN4cute3eso3ESOILb1ELb0EJNS_6LayoutINS_5tupleIJNS3_IJNS_1CILi1EEENS3_IJNS4_ILi2EEES6_EEEEEES6_NS4_ILi4EEEEEENS3_IJNS3_IJNS4_ILi0EEENS3_IJS5_S9_EEEEEES6_NS4_ILi8EEEEEEEENS_10ViewEngineIPjEEEEC2ERKSG_RKSJ_)
        /*d094*/ 	.word	0x00000000


	//----- nvinfo : EIATTR_FRAME_SIZE
	.align		4
.L_8910:
        /*d098*/ 	.byte	0x04, 0x11
        /*d09a*/ 	.short	(.L_8912 - .L_8911)
	.align		4
.L_8911:
        /*d09c*/ 	.word	index@($_ZN7cutlass13device_kernelIN5flash19enable_sm80_to_sm89INS1_16FlashAttnBwdSm80INS1_25CollectiveMainloopBwdSm80ILi2ELi2EN4cute5tupleIJNS5_1CILi128EEES8_NS7_ILi64EEEEEENS_6half_tEfNS_4arch4Sm80ELb0ELb0ELb1ELb1ELb0ELb0ELb0ELb0ELi2ELi4ELi4ELi4ELb0EEENS1_21CollectiveEpilogueBwdISA_SB_SD_Li256ELb1ELb0ELi2EEENS1_19SingleTileSchedulerILb1ELb0ELb0ELi128EEEEEEEEEvNT_6ParamsE$_ZN4cute3eso3ESOILb1ELb0EJNS_6LayoutINS_5tupleIJNS3_IJNS3_IJNS_1CILi8EEENS4_ILi1EEEEEES6_EEENS3_IJNS3_IJS6_S6_EEENS4_ILi4EEEEEEEEENS3_IJNS3_IJNS3_IJS6_NS4_ILi0EEEEEESD_EEENS3_IJNS3_IJSD_SD_EEES5_EEEEEEEENS_10ViewEngineIPN7cutlass6half_tEEEEEC2ERKSJ_RKSO_)
        /*d0a0*/ 	.word	0x00000000


	//----- nvinfo : EIATTR_FRAME_SIZE
	.align		4
.L_8912:
        /*d0a4*/ 	.byte	0x04, 0x11
        /*d0a6*/ 	.short	(.L_8914 - .L_8913)
	.align		4
.L_8913:
        /*d0a8*/ 	.word	index@($_ZN7cutlass13device_kernelIN5flash19enable_sm80_to_sm89INS1_16FlashAttnBwdSm80INS1_25CollectiveMainloopBwdSm80ILi2ELi2EN4cute5tupleIJNS5_1CILi128EEES8_NS7_ILi64EEEEEENS_6half_tEfNS_4arch4Sm80ELb0ELb0ELb1ELb1ELb0ELb0ELb0ELb0ELi2ELi4ELi4ELi4ELb0EEENS1_21CollectiveEpilogueBwdISA_SB_SD_Li256ELb1ELb0ELi2EEENS1_19SingleTileSchedulerILb1ELb0ELb0ELi128EEEEEEEEEvNT_6ParamsE$_ZN4cute3eso3ESOILb1ELb0EJNS_6LayoutINS_5tupleIJNS3_IJNS3_IJNS_1CILi8EEENS4_ILi1EEEEEES6_EEENS3_IJNS3_IJS6_S6_EEENS4_ILi4EEEEEEEEENS3_IJNS3_IJNS3_IJS6_NS4_ILi0EEEEEESD_EEENS3_IJNS3_IJSD_SD_EEENS4_ILi2048EEEEEEEEEEENS_10ViewEngineINS_8smem_ptrIPN7cutlass6half_tEEEEEEEC2ERKSK_RKSR_)
        /*d0ac*/ 	.word	0x00000000


	//----- nvinfo : EIATTR_FRAME_SIZE
	.align		4
.L_8914:
        /*d0b0*/ 	.byte	0x04, 0x11
        /*d0b2*/ 	.short	(.L_8916 - .L_8915)
	.align		4
.L_8915:
        /*d0b4*/ 	.word	index@($_ZN7cutlass13device_kernelIN5flash19enable_sm80_to_sm89INS1_16FlashAttnBwdSm80INS1_25CollectiveMainloopBwdSm80ILi2ELi2EN4cute5tupleIJNS5_1CILi128EEES8_NS7_ILi64EEEEEENS_6half_tEfNS_4arch4Sm80ELb0ELb0ELb1ELb1ELb0ELb0ELb0ELb0ELi2ELi4ELi4ELi4ELb0EEENS1_21CollectiveEpilogueBwdISA_SB_SD_Li256ELb1ELb0ELi2EEENS1_19SingleTileSchedulerILb1ELb0ELb0ELi128EEEEEEEEEvNT_6ParamsE$_ZN4cute3eso3ESOILb1ELb0EJNS_6LayoutINS_5tupleIJNS3_IJNS3_IJNS_1CILi8EEENS4_ILi1EEEEEES6_EEENS3_IJNS3_IJS6_S6_EEENS4_ILi2EEEEEEEEENS3_IJNS3_IJNS3_IJS6_NS4_ILi0EEEEEESD_EEENS3_IJNS3_IJSD_SD_EEES5_EEEEEEEENS_10ViewEngineIPN7cutlass6half_tEEEEEC2ERKSJ_RKSO_)
        /*d0b8*/ 	.word	0x00000000


	//----- nvinfo : EIATTR_FRAME_SIZE
	.align		4
.L_8916:
        /*d0bc*/ 	.byte	0x04, 0x11
        /*d0be*/ 	.short	(.L_8918 - .L_8917)
	.align		4
.L_8917:
        /*d0c0*/ 	.word	index@($_ZN7cutlass13device_kernelIN5flash19enable_sm80_to_sm89INS1_16FlashAttnBwdSm80INS1_25CollectiveMainloopBwdSm80ILi2ELi2EN4cute5tupleIJNS5_1CILi128EEES8_NS7_ILi64EEEEEENS_6half_tEfNS_4arch4Sm80ELb0ELb0ELb1ELb1ELb0ELb0ELb0ELb0ELi2ELi4ELi4ELi4ELb0EEENS1_21CollectiveEpilogueBwdISA_SB_SD_Li256ELb1ELb0ELi2EEENS1_19SingleTileSchedulerILb1ELb0ELb0ELi128EEEEEEEEEvNT_6ParamsE$_ZN4cute3eso3ESOILb1ELb0EJNS_6LayoutINS_5tupleIJNS3_IJNS3_IJNS_1CILi8EEENS4_ILi1EEEEEES6_EEENS3_IJNS3_IJS6_S6_EEENS4_ILi2EEEEEEEEENS3_IJNS3_IJNS3_IJS6_NS4_ILi0EEEEEESD_EEENS3_IJNS3_IJSD_SD_EEENS4_ILi8192EEEEEEEEEEENS_10ViewEngineINS_8smem_ptrIPN7cutlass6half_tEEEEEEEC2ERKSK_RKSR_)
        /*d0c4*/ 	.word	0x00000000


	//----- nvinfo : EIATTR_FRAME_SIZE
	.align		4
.L_8918:
        /*d0c8*/ 	.byte	0x04, 0x11
        /*d0ca*/ 	.short	(.L_8920 - .L_8919)
	.align		4
.L_8919:
        /*d0cc*/ 	.word	index@($_ZN7cutlass13device_kernelIN5flash19enable_sm80_to_sm89INS1_16FlashAttnBwdSm80INS1_25CollectiveMainloopBwdSm80ILi2ELi2EN4cute5tupleIJNS5_1CILi128EEES8_NS7_ILi64EEEEEENS_6half_tEfNS_4arch4Sm80ELb0ELb0ELb1ELb1ELb0ELb0ELb0ELb0ELi2ELi4ELi4ELi4ELb0EEENS1_21CollectiveEpilogueBwdISA_SB_SD_Li256ELb1ELb0ELi2EEENS1_19SingleTileSchedulerILb1ELb0ELb0ELi128EEEEEEEEEvNT_6ParamsE$_ZN4cute3eso3ESOILb1ELb0EJNS_6LayoutINS_5tupleIJNS3_IJNS3_IJNS_1CILi8EEENS4_ILi1EEEEEES6_EEENS3_IJNS3_IJS6_S6_EEENS4_ILi2EEEEEEEEENS3_IJNS3_IJNS3_IJS6_NS4_ILi0EEEEEESD_EEENS3_IJNS3_IJSD_SD_EEENS4_ILi64EEEEEEEEEEENS_10ViewEngineIPN7cutlass6half_tEEEEEC2ERKSK_RKSP_)
        /*d0d0*/ 	.word	0x00000000


	//----- nvinfo : EIATTR_FRAME_SIZE
	.align		4
.L_8920:
        /*d0d4*/ 	.byte	0x04, 0x11
        /*d0d6*/ 	.short	(.L_8922 - .L_8921)
	.align		4
.L_8921:
        /*d0d8*/ 	.word	index@($_ZN7cutlass13device_kernelIN5flash19enable_sm80_to_sm89INS1_16FlashAttnBwdSm80INS1_25CollectiveMainloopBwdSm80ILi2ELi2EN4cute5tupleIJNS5_1CILi128EEES8_NS7_ILi64EEEEEENS_6half_tEfNS_4arch4Sm80ELb0ELb0ELb1ELb1ELb0ELb0ELb0ELb0ELi2ELi4ELi4ELi4ELb0EEENS1_21CollectiveEpilogueBwdISA_SB_SD_Li256ELb1ELb0ELi2EEENS1_19SingleTileSchedulerILb1ELb0ELb0ELi128EEEEEEEEEvNT_6ParamsE$_ZN4cute3eso3ESOILb1ELb0EJNS_6LayoutINS_5tupleIJNS3_IJNS3_IJNS_1CILi8EEENS4_ILi1EEEEEES6_EEENS3_IJNS3_IJS6_S6_EEENS4_ILi2EEEEEEEEENS3_IJNS3_IJNS3_IJS6_NS4_ILi0EEEEEESD_EEENS3_IJNS3_IJSD_SD_EEENS4_ILi4096EEEEEEEEEEENS_10ViewEngineINS_8smem_ptrIPN7cutlass6half_tEEEEEEEC2ERKSK_RKSR_)
        /*d0dc*/ 	.word	0x00000000


	//----- nvinfo : EIATTR_FRAME_SIZE
	.align		4
.L_8922:
        /*d0e0*/ 	.byte	0x04, 0x11
        /*d0e2*/ 	.short	(.L_8924 - .L_8923)
	.align		4
.L_8923:
        /*d0e4*/ 	.word	index@($_ZN7cutlass13device_kernelIN5flash19enable_sm80_to_sm89INS1_16FlashAttnBwdSm80INS1_25CollectiveMainloopBwdSm80ILi2ELi2EN4cute5tupleIJNS5_1CILi128EEES8_NS7_ILi64EEEEEENS_6half_tEfNS_4arch4Sm80ELb0ELb0ELb1ELb1ELb0ELb0ELb0ELb0ELi2ELi4ELi4ELi4ELb0EEENS1_21CollectiveEpilogueBwdISA_SB_SD_Li256ELb1ELb0ELi2EEENS1_19SingleTileSchedulerILb1ELb0ELb0ELi128EEEEEEEEEvNT_6ParamsE$_ZN4cute3eso3ESOILb1ELb0EJNS_6LayoutINS_5tupleIJNS3_IJNS3_IJNS_1CILi4EEENS4_ILi2EEEEEENS4_ILi1EEEEEES6_NS4_ILi8EEEEEENS3_IJNS3_IJNS3_IJS8_NS4_ILi32EEEEEENS4_ILi0EEEEEENS4_ILi64EEES5_EEEEENS_10ViewEngineIPN7cutlass6half_tEEEEEC2ERKSI_RKSN_)
        /*d0e8*/ 	.word	0x00000000


	//----- nvinfo : EIATTR_FRAME_SIZE
	.align		4
.L_8924:
        /*d0ec*/ 	.byte	0x04, 0x11
        /*d0ee*/ 	.short	(.L_8926 - .L_8925)
	.align		4
.L_8925:
        /*d0f0*/ 	.word	index@($_ZN7cutlass13device_kernelIN5flash19enable_sm80_to_sm89INS1_16FlashAttnBwdSm80INS1_25CollectiveMainloopBwdSm80ILi2ELi2EN4cute5tupleIJNS5_1CILi128EEES8_NS7_ILi64EEEEEENS_6half_tEfNS_4arch4Sm80ELb0ELb0ELb1ELb1ELb0ELb0ELb0ELb0ELi2ELi4ELi4ELi4ELb0EEENS1_21CollectiveEpilogueBwdISA_SB_SD_Li256ELb1ELb0ELi2EEENS1_19SingleTileSchedulerILb1ELb0ELb0ELi128EEEEEEEEEvNT_6ParamsE$_ZN4cute3eso3ESOILb1ELb0EJNS_6LayoutINS_5tupleIJNS3_IJNS3_IJNS_1CILi4EEENS4_ILi2EEEEEENS4_ILi1EEEEEES6_EEENS3_IJNS3_IJNS3_IJS8_NS4_ILi32EEEEEENS4_ILi0EEEEEENS4_ILi64EEEEEEEEiEEC2ERKSH_RKi)
        /*d0f4*/ 	.word	0x00000000


	//----- nvinfo : EIATTR_FRAME_SIZE
	.align		4
.L_8926:
        /*d0f8*/ 	.byte	0x04, 0x11
        /*d0fa*/ 	.short	(.L_8928 - .L_8927)
	.align		4
.L_8927:
        /*d0fc*/ 	.word	index@($_ZN7cutlass13device_kernelIN5flash19enable_sm80_to_sm89INS1_16FlashAttnBwdSm80INS1_25CollectiveMainloopBwdSm80ILi2ELi2EN4cute5tupleIJNS5_1CILi128EEES8_NS7_ILi64EEEEEENS_6half_tEfNS_4arch4Sm80ELb0ELb0ELb1ELb1ELb0ELb0ELb0ELb0ELi2ELi4ELi4ELi4ELb0EEENS1_21CollectiveEpilogueBwdISA_SB_SD_Li256ELb1ELb0ELi2EEENS1_19SingleTileSchedulerILb1ELb0ELb0ELi128EEEEEEEEEvNT_6ParamsE$_ZN4cute3eso3ESOILb1ELb0EJNS_6LayoutINS_5tupleIJNS3_IJNS3_IJNS_1CILi4EEENS4_ILi2EEEEEENS4_ILi1EEEEEES6_EEENS3_IJNS3_IJNS3_IJS8_NS4_ILi32EEEEEENS4_ILi0EEEEEENS4_ILi64EEEEEEEENS_10ViewEngineIPN7cutlass6half_tEEEEEC2ERKSH_RKSM_)
        /*d100*/ 	.word	0x00000000


	//----- nvinfo : EIATTR_FRAME_SIZE
	.align		4
.L_8928:
        /*d104*/ 	.byte	0x04, 0x11
        /*d106*/ 	.short	(.L_8930 - .L_8929)
	.align		4
.L_8929:
        /*d108*/ 	.word	index@($_ZN7cutlass13device_kernelIN5flash19enable_sm80_to_sm89INS1_16FlashAttnBwdSm80INS1_25CollectiveMainloopBwdSm80ILi2ELi2EN4cute5tupleIJNS5_1CILi128EEES8_NS7_ILi64EEEEEENS_6half_tEfNS_4arch4Sm80ELb0ELb0ELb1ELb1ELb0ELb0ELb0ELb0ELi2ELi4ELi4ELi4ELb0EEENS1_21CollectiveEpilogueBwdISA_SB_SD_Li256ELb1ELb0ELi2EEENS1_19SingleTileSchedulerILb1ELb0ELb0ELi128EEEEEEEEEvNT_6ParamsE$_ZN4cute3eso3ESOILb1ELb0EJNS_6LayoutINS_5tupleIJNS3_IJNS3_IJNS_1CILi4EEENS4_ILi2EEEEEENS4_ILi1EEEEEENS3_IJS6_EEEEEENS3_IJNS3_IJNS3_IJS8_NS4_ILi32EEEEEENS4_ILi0EEEEEENS3_IJNS4_ILi64EEEEEEEEEEENS_10ViewEngineIPN7cutlass6half_tEEEEEC2ERKSJ_RKSO_)
        /*d10c*/ 	.word	0x00000000


	//----- nvinfo : EIATTR_FRAME_SIZE
	.align		4
.L_8930:
        /*d110*/ 	.byte	0x04, 0x11
        /*d112*/ 	.short	(.L_8932 - .L_8931)
	.align		4
.L_8931:
        /*d114*/ 	.word	index@($_ZN7cutlass13device_kernelIN5flash19enable_sm80_to_sm89INS1_16FlashAttnBwdSm80INS1_25CollectiveMainloopBwdSm80ILi2ELi2EN4cute5tupleIJNS5_1CILi128EEES8_NS7_ILi64EEEEEENS_6half_tEfNS_4arch4Sm80ELb0ELb0ELb1ELb1ELb0ELb0ELb0ELb0ELi2ELi4ELi4ELi4ELb0EEENS1_21CollectiveEpilogueBwdISA_SB_SD_Li256ELb1ELb0ELi2EEENS1_19SingleTileSchedulerILb1ELb0ELb0ELi128EEEEEEEEEvNT_6ParamsE$_ZN4cute3eso3ESOILb1ELb0EJNS_6LayoutINS_5tupleIJNS3_IJNS3_IJNS_1CILi4EEENS4_ILi2EEEEEENS4_ILi1EEEEEEEEENS3_IJNS3_IJNS3_IJS8_NS4_ILi32EEEEEENS4_ILi0EEEEEEEEEEEiEEC2ERKSG_RKi)
        /*d118*/ 	.word	0x00000000


	//----- nvinfo : EIATTR_FRAME_SIZE
	.align		4
.L_8932:
        /*d11c*/ 	.byte	0x04, 0x11
        /*d11e*/ 	.short	(.L_8934 - .L_8933)
	.align		4
.L_8933:
        /*d120*/ 	.word	index@($_ZN7cutlass13device_kernelIN5flash19enable_sm80_to_sm89INS1_16FlashAttnBwdSm80INS1_25CollectiveMainloopBwdSm80ILi2ELi2EN4cute5tupleIJNS5_1CILi128EEES8_NS7_ILi64EEEEEENS_6half_tEfNS_4arch4Sm80ELb0ELb0ELb1ELb1ELb0ELb0ELb0ELb0ELi2ELi4ELi4ELi4ELb0EEENS1_21CollectiveEpilogueBwdISA_SB_SD_Li256ELb1ELb0ELi2EEENS1_19SingleTileSchedulerILb1ELb0ELb0ELi128EEEEEEEEEvNT_6ParamsE$_ZN4cute3eso3ESOILb1ELb0EJNS_6LayoutINS_5tupleIJNS3_IJNS3_IJNS_1CILi4EEENS4_ILi2EEEEEENS4_ILi1EEEEEEEEENS3_IJNS3_IJNS3_IJS8_NS4_ILi32EEEEEENS4_ILi0EEEEEEEEEEENS_10ViewEngineIPN7cutlass6half_tEEEEEC2ERKSG_RKSL_)
        /*d124*/ 	.word	0x00000000


	//----- nvinfo : EIATTR_FRAME_SIZE
	.align		4
.L_8934:
        /*d128*/ 	.byte	0x04, 0x11
        /*d12a*/ 	.short	(.L_8936 - .L_8935)
	.align		4
.L_8935:
        /*d12c*/ 	.word	index@($_ZN7cutlass13device_kernelIN5flash19enable_sm80_to_sm89INS1_16FlashAttnBwdSm80INS1_25CollectiveMainloopBwdSm80ILi2ELi2EN4cute5tupleIJNS5_1CILi128EEES8_NS7_ILi64EEEEEENS_6half_tEfNS_4arch4Sm80ELb0ELb0ELb1ELb1ELb0ELb0ELb0ELb0ELi2ELi4ELi4ELi4ELb0EEENS1_21CollectiveEpilogueBwdISA_SB_SD_Li256ELb1ELb0ELi2EEENS1_19SingleTileSchedulerILb1ELb0ELb0ELi128EEEEEEEEEvNT_6ParamsE$_ZN4cute3eso3ESOILb1ELb0EJNS_6LayoutINS_5tupleIJNS3_IJNS3_IJNS_1CILi2EEES5_EEENS4_ILi1EEEEEEEEENS3_IJNS3_IJNS3_IJS7_NS4_ILi16EEEEEENS4_ILi0EEEEEEEEEEENS_10ViewEngineIPjEEEEC2ERKSF_RKSI_)
        /*d130*/ 	.word	0x00000000


	//----- nvinfo : EIATTR_FRAME_SIZE
	.align		4
.L_8936:
        /*d134*/ 	.byte	0x04, 0x11
        /*d136*/ 	.short	(.L_8938 - .L_8937)
	.align		4
.L_8937:
        /*d138*/ 	.word	index@($_ZN7cutlass13device_kernelIN5flash19enable_sm80_to_sm89INS1_16FlashAttnBwdSm80INS1_25CollectiveMainloopBwdSm80ILi2ELi2EN4cute5tupleIJNS5_1CILi128EEES8_NS7_ILi64EEEEEENS_6half_tEfNS_4arch4Sm80ELb0ELb0ELb1ELb1ELb0ELb0ELb0ELb0ELi2ELi4ELi4ELi4ELb0EEENS1_21CollectiveEpilogueBwdISA_SB_SD_Li256ELb1ELb0ELi2EEENS1_19SingleTileSchedulerILb1ELb0ELb0ELi128EEEEEEEEEvNT_6ParamsE$_ZN4cute3eso3ESOILb1ELb0EJNS_6LayoutINS_5tupleIJNS3_IJNS3_IJNS3_IJNS_1CILi4EEENS4_ILi2EEEEEENS4_ILi1EEEEEES8_EEENS3_IJNS3_IJNS3_IJS8_S8_EEES8_EEES6_EEEEEENS3_IJNS3_IJNS3_IJNS3_IJS8_NS4_ILi32EEEEEENS4_ILi0EEEEEESH_EEENS3_IJNS3_IJNS3_IJSH_SH_EEESH_EEENS4_ILi64EEEEEEEEEEENS_10ViewEngineIPN7cutlass6half_tEEEEEC2ERKSP_RKSU_)
        /*d13c*/ 	.word	0x00000000


	//----- nvinfo : EIATTR_FRAME_SIZE
	.align		4
.L_8938:
        /*d140*/ 	.byte	0x04, 0x11
        /*d142*/ 	.short	(.L_8940 - .L_8939)
	.align		4
.L_8939:
        /*d144*/ 	.word	index@($_ZN7cutlass13device_kernelIN5flash19enable_sm80_to_sm89INS1_16FlashAttnBwdSm80INS1_25CollectiveMainloopBwdSm80ILi2ELi2EN4cute5tupleIJNS5_1CILi128EEES8_NS7_ILi64EEEEEENS_6half_tEfNS_4arch4Sm80ELb0ELb0ELb1ELb1ELb0ELb0ELb0ELb0ELi2ELi4ELi4ELi4ELb0EEENS1_21CollectiveEpilogueBwdISA_SB_SD_Li256ELb1ELb0ELi2EEENS1_19SingleTileSchedulerILb1ELb0ELb0ELi128EEEEEEEEEvNT_6ParamsE$_ZN4cute3eso3ESOILb1ELb0EJNS_5tupleIJNS_1CILi1EEENS3_ILi0EEEEEENS2_IJiEEEEEC2ERKS6_RKS7_)
        /*d148*/ 	.word	0x00000000


	//----- nvinfo : EIATTR_FRAME_SIZE
	.align		4
.L_8940:
        /*d14c*/ 	.byte	0x04, 0x11
        /*d14e*/ 	.short	(.L_8942 - .L_8941)
	.align		4
.L_8941:
        /*d150*/ 	.word	index@($_ZN7cutlass13device_kernelIN5flash19enable_sm80_to_sm89INS1_16FlashAttnBwdSm80INS1_25CollectiveMainloopBwdSm80ILi2ELi2EN4cute5tupleIJNS5_1CILi128EEES8_NS7_ILi64EEEEEENS_6half_tEfNS_4arch4Sm80ELb0ELb0ELb1ELb1ELb0ELb0ELb0ELb0ELi2ELi4ELi4ELi4ELb0EEENS1_21CollectiveEpilogueBwdISA_SB_SD_Li256ELb1ELb0ELi2EEENS1_19SingleTileSchedulerILb1ELb0ELb0ELi128EEEEEEEEEvNT_6ParamsE$_ZN4cute3eso3ESOILb1ELb0EJNS_5tupleIJNS_1CILi0EEES4_EEEiEEC2ERKS5_RKi)
        /*d154*/ 	.word	0x00000000


	//----- nvinfo : EIATTR_FRAME_SIZE
	.align		4
.L_8942:
        /*d158*/ 	.byte	0x04, 0x11
        /*d15a*/ 	.short	(.L_8944 - .L_8943)
	.align		4
.L_8943:
        /*d15c*/ 	.word	index@($_ZN7cutlass13device_kernelIN5flash19enable_sm80_to_sm89INS1_16FlashAttnBwdSm80INS1_25CollectiveMainloopBwdSm80ILi2ELi2EN4cute5tupleIJNS5_1CILi128EEES8_NS7_ILi64EEEEEENS_6half_tEfNS_4arch4Sm80ELb0ELb0ELb1ELb1ELb0ELb0ELb0ELb0ELi2ELi4ELi4ELi4ELb0EEENS1_21CollectiveEpilogueBwdISA_SB_SD_Li256ELb1ELb0ELi2EEENS1_19SingleTileSchedulerILb1ELb0ELb0ELi128EEEEEEEEEvNT_6ParamsE$_ZN4cute3eso3ESOILb1ELb0EJNS_5tupleIJNS2_IJNS_1CILi1EEENS3_ILi0EEEEEES5_EEENS2_IJNS2_IJS5_S5_EEEiEEEEEC2ERKS7_RKS9_)
        /*d160*/ 	.word	0x00000000


	//----- nvinfo : EIATTR_FRAME_SIZE
	.align		4
.L_8944:
        /*d164*/ 	.byte	0x04, 0x11
        /*d166*/ 	.short	(.L_8946 - .L_8945)
	.align		4
.L_8945:
        /*d168*/ 	.word	index@($_ZN7cutlass13device_kernelIN5flash19enable_sm80_to_sm89INS1_16FlashAttnBwdSm80INS1_25CollectiveMainloopBwdSm80ILi2ELi2EN4cute5tupleIJNS5_1CILi128EEES8_NS7_ILi64EEEEEENS_6half_tEfNS_4arch4Sm80ELb0ELb0ELb1ELb1ELb0ELb0ELb0ELb0ELi2ELi4ELi4ELi4ELb0EEENS1_21CollectiveEpilogueBwdISA_SB_SD_Li256ELb1ELb0ELi2EEENS1_19SingleTileSchedulerILb1ELb0ELb0ELi128EEEEEEEEEvNT_6ParamsE$_ZN4cute3eso3ESOILb1ELb0EJNS_5tupleIJNS2_IJNS_1CILi1EEENS3_ILi0EEEEEENS2_IJS5_S5_EEEEEENS2_IJS5_iEEEEEC2ERKS8_RKS9_)
        /*d16c*/ 	.word	0x00000000


	//----- nvinfo : EIATTR_FRAME_SIZE
	.align		4
.L_8946:
        /*d170*/ 	.byte	0x04, 0x11
        /*d172*/ 	.short	(.L_8948 - .L_8947)
	.align		4
.L_8947:
        /*d174*/ 	.word	index@($_ZN7cutlass13device_kernelIN5flash19enable_sm80_to_sm89INS1_16FlashAttnBwdSm80INS1_25CollectiveMainloopBwdSm80ILi2ELi2EN4cute5tupleIJNS5_1CILi128EEES8_NS7_ILi64EEEEEENS_6half_tEfNS_4arch4Sm80ELb0ELb0ELb1ELb1ELb0ELb0ELb0ELb0ELi2ELi4ELi4ELi4ELb0EEENS1_21CollectiveEpilogueBwdISA_SB_SD_Li256ELb1ELb0ELi2EEENS1_19SingleTileSchedulerILb1ELb0ELb0ELi128EEEEEEEEEvNT_6ParamsE$_ZN4cute3eso3ESOILb1ELb0EJNS_1CILi8EEEiiiNS2_ILi144EEENS2_ILi512EEEEEC2ERKS3_RKiSA_SA_RKS4_RKS5_)
        /*d178*/ 	.word	0x00000000


	//----- nvinfo : EIATTR_FRAME_SIZE
	.align		4
.L_8948:
        /*d17c*/ 	.byte	0x04, 0x11
        /*d17e*/ 	.short	(.L_8950 - .L_8949)
	.align		4
.L_8949:
        /*d180*/ 	.word	index@($_ZN7cutlass13device_kernelIN5flash19enable_sm80_to_sm89INS1_16FlashAttnBwdSm80INS1_25CollectiveMainloopBwdSm80ILi2ELi2EN4cute5tupleIJNS5_1CILi128EEES8_NS7_ILi64EEEEEENS_6half_tEfNS_4arch4Sm80ELb0ELb0ELb1ELb1ELb0ELb0ELb0ELb0ELi2ELi4ELi4ELi4ELb0EEENS1_21CollectiveEpilogueBwdISA_SB_SD_Li256ELb1ELb0ELi2EEENS1_19SingleTileSchedulerILb1ELb0ELb0ELi128EEEEEEEEEvNT_6ParamsE$_ZN4cute3eso3ESOILb1ELb0EJNS_1CILi8EEEiiEEC2ERKS3_RKiS8_)
        /*d184*/ 	.word	0x00000000


	//----- nvinfo : EIATTR_FRAME_SIZE
	.align		4
.L_8950:
        /*d188*/ 	.byte	0x04, 0x11
        /*d18a*/ 	.short	(.L_8952 - .L_8951)
	.align		4
.L_8951:
        /*d18c*/ 	.word	index@($_ZN7cutlass13device_kernelIN5flash19enable_sm80_to_sm89INS1_16FlashAttnBwdSm80INS1_25CollectiveMainloopBwdSm80ILi2ELi2EN4cute5tupleIJNS5_1CILi128EEES8_NS7_ILi64EEEEEENS_6half_tEfNS_4arch4Sm80ELb0ELb0ELb1ELb1ELb0ELb0ELb0ELb0ELi2ELi4ELi4ELi4ELb0EEENS1_21CollectiveEpilogueBwdISA_SB_SD_Li256ELb1ELb0ELi2EEENS1_19SingleTileSchedulerILb1ELb0ELb0ELi128EEEEEEEEEvNT_6ParamsE$_ZN4cute3eso3ESOILb1ELb0EJNS_1CILi1EEEiiiNS2_ILi72EEENS2_ILi512EEEEEC2ERKS3_RKiSA_SA_RKS4_RKS5_)
        /*d190*/ 	.word	0x00000000


	//----- nvinfo : EIATTR_FRAME_SIZE
	.align		4
.L_8952:
        /*d194*/ 	.byte	0x04, 0x11
        /*d196*/ 	.short	(.L_8954 - .L_8953)
	.align		4
.L_8953:
        /*d198*/ 	.word	index@($_ZN7cutlass13device_kernelIN5flash19enable_sm80_to_sm89INS1_16FlashAttnBwdSm80INS1_25CollectiveMainloopBwdSm80ILi2ELi2EN4cute5tupleIJNS5_1CILi128EEES8_NS7_ILi64EEEEEENS_6half_tEfNS_4arch4Sm80ELb0ELb0ELb1ELb1ELb0ELb0ELb0ELb0ELi2ELi4ELi4ELi4ELb0EEENS1_21CollectiveEpilogueBwdISA_SB_SD_Li256ELb1ELb0ELi2EEENS1_19SingleTileSchedulerILb1ELb0ELb0ELi128EEEEEEEEEvNT_6ParamsE$_ZN4cute3eso3ESOILb1ELb0EJNS_1CILi1EEEiiiNS2_ILi144EEENS2_ILi512EEEEEC2ERKS3_RKiSA_SA_RKS4_RKS5_)
        /*d19c*/ 	.word	0x00000000


	//----- nvinfo : EIATTR_FRAME_SIZE
	.align		4
.L_8954:
        /*d1a0*/ 	.byte	0x04, 0x11
        /*d1a2*/ 	.short	(.L_8956 - .L_8955)
	.align		4
.L_8955:
        /*d1a4*/ 	.word	index@($_ZN7cutlass13device_kernelIN5flash19enable_sm80_to_sm89INS1_16FlashAttnBwdSm80INS1_25CollectiveMainloopBwdSm80ILi2ELi2EN4cute5tupleIJNS5_1CILi128EEES8_NS7_ILi64EEEEEENS_6half_tEfNS_4arch4Sm80ELb0ELb0ELb1ELb1ELb0ELb0ELb0ELb0ELi2ELi4ELi4ELi4ELb0EEENS1_21CollectiveEpilogueBwdISA_SB_SD_Li256ELb1ELb0ELi2EEENS1_19SingleTileSchedulerILb1ELb0ELb0ELi128EEEEEEEEEvNT_6ParamsE$_ZN4cute3eso3ESOILb1ELb0EJNS_1CILi1EEENS_5tupleIJiiiEEENS2_ILi64EEENS4_IJNS2_ILi72EEENS2_ILi144EEENS2_ILi288EEEEEENS2_ILi512EEEEEC2ERKS3_RKS5_RKS6_RKSA_RKSB_)
        /*d1a8*/ 	.word	0x00000000


	//----- nvinfo : EIATTR_FRAME_SIZE
	.align		4
.L_8956:
        /*d1ac*/ 	.byte	0x04, 0x11
        /*d1ae*/ 	.short	(.L_8958 - .L_8957)
	.align		4
.L_8957:
        /*d1b0*/ 	.word	index@($_ZN7cutlass13device_kernelIN5flash19enable_sm80_to_sm89INS1_16FlashAttnBwdSm80INS1_25CollectiveMainloopBwdSm80ILi2ELi2EN4cute5tupleIJNS5_1CILi128EEES8_NS7_ILi64EEEEEENS_6half_tEfNS_4arch4Sm80ELb0ELb0ELb1ELb1ELb0ELb0ELb0ELb0ELi2ELi4ELi4ELi4ELb0EEENS1_21CollectiveEpilogueBwdISA_SB_SD_Li256ELb1ELb0ELi2EEENS1_19SingleTileSchedulerILb1ELb0ELb0ELi128EEEEEEEEEvNT_6ParamsE$_ZN4cute3eso3ESOILb1ELb0EJNS_1CILi1EEENS_5tupleIJNS2_ILi8EEEiiEEENS2_ILi64EEENS4_IJiNS2_ILi144EEENS2_ILi288EEEEEENS2_ILi512EEEEEC2ERKS3_RKS6_RKS7_RKSA_RKSB_)
        /*d1b4*/ 	.word	0x00000000


	//----- nvinfo : EIATTR_FRAME_SIZE
	.align		4
.L_8958:
        /*d1b8*/ 	.byte	0x04, 0x11
        /*d1ba*/ 	.short	(.L_8960 - .L_8959)
	.align		4
.L_8959:
        /*d1bc*/ 	.word	index@($_ZN7cutlass13device_kernelIN5flash19enable_sm80_to_sm89INS1_16FlashAttnBwdSm80INS1_25CollectiveMainloopBwdSm80ILi2ELi2EN4cute5tupleIJNS5_1CILi128EEES8_NS7_ILi64EEEEEENS_6half_tEfNS_4arch4Sm80ELb0ELb0ELb1ELb1ELb0ELb0ELb0ELb0ELi2ELi4ELi4ELi4ELb0EEENS1_21CollectiveEpilogueBwdISA_SB_SD_Li256ELb1ELb0ELi2EEENS1_19SingleTileSchedulerILb1ELb0ELb0ELi128EEEEEEEEEvNT_6ParamsE$_ZN4cute3eso3ESOILb1ELb0EJNS_14ComposedLayoutINS_7SwizzleILi3ELi3ELi3EEENS_1CILj0EEENS_6LayoutINS_5tupleIJNS8_IJNS8_IJNS5_ILi4EEENS5_ILi8EEEEEENS8_IJS9_NS5_ILi1EEEEEEEEENS8_IJNS8_IJNS5_ILi2EEESF_SF_EEENS8_IJSF_S9_EEEEEEEEENS8_IJNS8_IJNS8_IJSF_NS5_ILi64EEEEEENS8_IJNS5_ILi1024EEENS5_ILi0EEEEEEEEENS8_IJNS8_IJSC_NS5_ILi512EEESA_EEENS8_IJNS5_ILi4096EEENS5_ILi16EEEEEEEEEEEEEEEENS_10ViewEngineINS_8smem_ptrIPN7cutlass6half_tEEEEEEEC2ERKSY_RKS15_)
        /*d1c0*/ 	.word	0x00000000


	//----- nvinfo : EIATTR_FRAME_SIZE
	.align		4
.L_8960:
        /*d1c4*/ 	.byte	0x04, 0x11
        /*d1c6*/ 	.short	(.L_8962 - .L_8961)
	.align		4
.L_8961:
        /*d1c8*/ 	.word	index@($_ZN7cutlass13device_kernelIN5flash19enable_sm80_to_sm89INS1_16FlashAttnBwdSm80INS1_25CollectiveMainloopBwdSm80ILi2ELi2EN4cute5tupleIJNS5_1CILi128EEES8_NS7_ILi64EEEEEENS_6half_tEfNS_4arch4Sm80ELb0ELb0ELb1ELb1ELb0ELb0ELb0ELb0ELi2ELi4ELi4ELi4ELb0EEENS1_21CollectiveEpilogueBwdISA_SB_SD_Li256ELb1ELb0ELi2EEENS1_19SingleTileSchedulerILb1ELb0ELb0ELi128EEEEEEEEEvNT_6ParamsE$_ZN4cute3eso3ESOILb1ELb0EJNS_14ComposedLayoutINS_7SwizzleILi3ELi3ELi3EEENS_1CILj0EEENS_6LayoutINS_5tupleIJNS8_IJNS8_IJNS5_ILi4EEENS5_ILi8EEEEEENS8_IJNS5_ILi2EEENS5_ILi1EEEEEEEEENS8_IJNS8_IJSC_SC_EEESB_EEEEEENS8_IJNS8_IJNS8_IJNS5_ILi128EEESD_EEENS8_IJSA_NS5_ILi0EEEEEEEEENS8_IJNS8_IJNS5_ILi64EEENS5_ILi512EEEEEENS8_IJNS5_ILi16EEENS5_ILi1024EEEEEEEEEEEEEEEENS_10ViewEngineINS_8smem_ptrIPN7cutlass6half_tEEEEEEEC2ERKSX_RKS14_)
        /*d1cc*/ 	.word	0x00000000


	//----- nvinfo : EIATTR_FRAME_SIZE
	.align		4
.L_8962:
        /*d1d0*/ 	.byte	0x04, 0x11
        /*d1d2*/ 	.short	(.L_8964 - .L_8963)
	.align		4
.L_8963:
        /*d1d4*/ 	.word	index@($_ZN7cutlass13device_kernelIN5flash19enable_sm80_to_sm89INS1_16FlashAttnBwdSm80INS1_25CollectiveMainloopBwdSm80ILi2ELi2EN4cute5tupleIJNS5_1CILi128EEES8_NS7_ILi64EEEEEENS_6half_tEfNS_4arch4Sm80ELb0ELb0ELb1ELb1ELb0ELb0ELb0ELb0ELi2ELi4ELi4ELi4ELb0EEENS1_21CollectiveEpilogueBwdISA_SB_SD_Li256ELb1ELb0ELi2EEENS1_19SingleTileSchedulerILb1ELb0ELb0ELi128EEEEEEEEEvNT_6ParamsE$_ZN4cute3eso3ESOILb1ELb0EJNS_14ComposedLayoutINS_7SwizzleILi3ELi3ELi3EEENS_1CILj0EEENS_6LayoutINS_5tupleIJNS8_IJNS5_ILi8EEENS5_ILi16EEEEEENS8_IJNS5_ILi64EEENS5_ILi1EEEEEEEEENS8_IJNS8_IJSC_NS5_ILi512EEEEEENS8_IJSD_NS5_ILi0EEEEEEEEEEEEENS_10ViewEngineINS_8smem_ptrIPN7cutlass6half_tEEEEEEEC2ERKSM_RKST_)
        /*d1d8*/ 	.word	0x00000000


	//----- nvinfo : EIATTR_FRAME_SIZE
	.align		4
.L_8964:
        /*d1dc*/ 	.byte	0x04, 0x11
        /*d1de*/ 	.short	(.L_8966 - .L_8965)
	.align		4
.L_8965:
        /*d1e0*/ 	.word	index@($_ZN7cutlass13device_kernelIN5flash19enable_sm80_to_sm89INS1_16FlashAttnBwdSm80INS1_25CollectiveMainloopBwdSm80ILi2ELi2EN4cute5tupleIJNS5_1CILi128EEES8_NS7_ILi64EEEEEENS_6half_tEfNS_4arch4Sm80ELb0ELb0ELb1ELb1ELb0ELb0ELb0ELb0ELi2ELi4ELi4ELi4ELb0EEENS1_21CollectiveEpilogueBwdISA_SB_SD_Li256ELb1ELb0ELi2EEENS1_19SingleTileSchedulerILb1ELb0ELb0ELi128EEEEEEEEEvNT_6ParamsE$_ZN4cute3eso3ESOILb1ELb0EJNS_14ComposedLayoutINS_7SwizzleILi3ELi3ELi3EEENS_1CILj0EEENS_6LayoutINS_5tupleIJNS5_ILi64EEENS5_ILi128EEEEEENS8_IJNS5_ILi1EEES9_EEEEEEENS_10ViewEngineINS_8smem_ptrIPN7cutlass6half_tEEEEEEEC2ERKSF_RKSM_)
        /*d1e4*/ 	.word	0x00000000


	//----- nvinfo : EIATTR_FRAME_SIZE
	.align		4
.L_8966:
        /*d1e8*/ 	.byte	0x04, 0x11
        /*d1ea*/ 	.short	(.L_8968 - .L_8967)
	.align		4
.L_8967:
        /*d1ec*/ 	.word	index@($_ZN7cutlass13device_kernelIN5flash19enable_sm80_to_sm89INS1_16FlashAttnBwdSm80INS1_25CollectiveMainloopBwdSm80ILi2ELi2EN4cute5tupleIJNS5_1CILi128EEES8_NS7_ILi64EEEEEENS_6half_tEfNS_4arch4Sm80ELb0ELb0ELb1ELb1ELb0ELb0ELb0ELb0ELi2ELi4ELi4ELi4ELb0EEENS1_21CollectiveEpilogueBwdISA_SB_SD_Li256ELb1ELb0ELi2EEENS1_19SingleTileSchedulerILb1ELb0ELb0ELi128EEEEEEEEEvNT_6ParamsE$_ZN4cute3eso3ESOILb1ELb0EJNS_14ComposedLayoutINS_7SwizzleILi3ELi3ELi3EEENS_1CILi0EEENS_6LayoutINS_5tupleIJNS8_IJNS8_IJNS5_ILi4EEENS5_ILi8EEEEEENS8_IJS9_NS5_ILi1EEEEEEEEENS8_IJNS8_IJNS5_ILi2EEESF_SF_EEENS8_IJSF_SA_EEEEEEEEENS8_IJNS8_IJNS8_IJNS5_ILi128EEESC_EEENS8_IJNS5_ILi16EEES6_EEEEEENS8_IJNS8_IJNS5_ILi64EEESA_NS5_ILi512EEEEEENS8_IJNS5_ILi8192EEENS5_ILi1024EEEEEEEEEEEEEEEENS_10ViewEngineINS_8smem_ptrIPN7cutlass6half_tEEEEEEEC2ERKSY_RKS15_)
        /*d1f0*/ 	.word	0x00000000


	//----- nvinfo : EIATTR_FRAME_SIZE
	.align		4
.L_8968:
        /*d1f4*/ 	.byte	0x04, 0x11
        /*d1f6*/ 	.short	(.L_8970 - .L_8969)
	.align		4
.L_8969:
        /*d1f8*/ 	.word	index@($_ZN7cutlass13device_kernelIN5flash19enable_sm80_to_sm89INS1_16FlashAttnBwdSm80INS1_25CollectiveMainloopBwdSm80ILi2ELi2EN4cute5tupleIJNS5_1CILi128EEES8_NS7_ILi64EEEEEENS_6half_tEfNS_4arch4Sm80ELb0ELb0ELb1ELb1ELb0ELb0ELb0ELb0ELi2ELi4ELi4ELi4ELb0EEENS1_21CollectiveEpilogueBwdISA_SB_SD_Li256ELb1ELb0ELi2EEENS1_19SingleTileSchedulerILb1ELb0ELb0ELi128EEEEEEEEEvNT_6ParamsE$_ZN4cute3eso3ESOILb1ELb0EJNS_14ComposedLayoutINS_7SwizzleILi3ELi3ELi3EEENS_1CILi0EEENS_6LayoutINS_5tupleIJNS8_IJNS8_IJNS5_ILi4EEENS5_ILi8EEEEEENS8_IJNS5_ILi2EEENS5_ILi1EEEEEEEEENS8_IJNS8_IJSC_SC_EEESB_EEEEEENS8_IJNS8_IJNS8_IJNS5_ILi128EEESD_EEENS8_IJSA_S6_EEEEEENS8_IJNS8_IJNS5_ILi64EEENS5_ILi512EEEEEENS8_IJNS5_ILi16EEENS5_ILi1024EEEEEEEEEEEEEEEENS_10ViewEngineINS_8smem_ptrIPN7cutlass6half_tEEEEEEEC2ERKSW_RKS13_)
        /*d1fc*/ 	.word	0x00000000


	//----- nvinfo : EIATTR_FRAME_SIZE
	.align		4
.L_8970:
        /*d200*/ 	.byte	0x04, 0x11
        /*d202*/ 	.short	(.L_8972 - .L_8971)
	.align		4
.L_8971:
        /*d204*/ 	.word	index@($_ZN7cutlass13device_kernelIN5flash19enable_sm80_to_sm89INS1_16FlashAttnBwdSm80INS1_25CollectiveMainloopBwdSm80ILi2ELi2EN4cute5tupleIJNS5_1CILi128EEES8_NS7_ILi64EEEEEENS_6half_tEfNS_4arch4Sm80ELb0ELb0ELb1ELb1ELb0ELb0ELb0ELb0ELi2ELi4ELi4ELi4ELb0EEENS1_21CollectiveEpilogueBwdISA_SB_SD_Li256ELb1ELb0ELi2EEENS1_19SingleTileSchedulerILb1ELb0ELb0ELi128EEEEEEEEEvNT_6ParamsE$_ZN4cute3eso3ESOILb1ELb0EJNS_14ComposedLayoutINS_7SwizzleILi3ELi3ELi3EEENS_1CILi0EEENS_6LayoutINS_5tupleIJNS8_IJNS8_IJNS5_ILi4EEENS5_ILi8EEEEEENS8_IJNS5_ILi2EEENS5_ILi1EEEEEEEEENS8_IJNS8_IJSC_SC_EEENS8_IJSA_S9_EEEEEEEEENS8_IJNS8_IJNS8_IJSC_NS5_ILi64EEEEEENS8_IJNS5_ILi512EEES6_EEEEEENS8_IJNS8_IJSD_SA_EEENS8_IJNS5_ILi1024EEENS5_ILi16EEEEEEEEEEEEEEEENS_10ViewEngineINS_8smem_ptrIPN7cutlass6half_tEEEEEEEC2ERKSW_RKS13_)
        /*d208*/ 	.word	0x00000000


	//----- nvinfo : EIATTR_FRAME_SIZE
	.align		4
.L_8972:
        /*d20c*/ 	.byte	0x04, 0x11
        /*d20e*/ 	.short	(.L_8974 - .L_8973)
	.align		4
.L_8973:
        /*d210*/ 	.word	index@($_ZN7cutlass13device_kernelIN5flash19enable_sm80_to_sm89INS1_16FlashAttnBwdSm80INS1_25CollectiveMainloopBwdSm80ILi2ELi2EN4cute5tupleIJNS5_1CILi128EEES8_NS7_ILi64EEEEEENS_6half_tEfNS_4arch4Sm80ELb0ELb0ELb1ELb1ELb0ELb0ELb0ELb0ELi2ELi4ELi4ELi4ELb0EEENS1_21CollectiveEpilogueBwdISA_SB_SD_Li256ELb1ELb0ELi2EEENS1_19SingleTileSchedulerILb1ELb0ELb0ELi128EEEEEEEEEvNT_6ParamsE$_ZN4cute3eso3ESOILb1ELb0EJNS_10UnderscoreEiiEEC2ERKS2_RKiS7_)
        /*d214*/ 	.word	0x00000000


	//----- nvinfo : EIATTR_FRAME_SIZE
	.align		4
.L_8974:
        /*d218*/ 	.byte	0x04, 0x11
        /*d21a*/ 	.short	(.L_8976 - .L_8975)
	.align		4
.L_8975:
        /*d21c*/ 	.word	index@($_ZN7cutlass13device_kernelIN5flash19enable_sm80_to_sm89INS1_16FlashAttnBwdSm80INS1_25CollectiveMainloopBwdSm80ILi2ELi2EN4cute5tupleIJNS5_1CILi128EEES8_NS7_ILi64EEEEEENS_6half_tEfNS_4arch4Sm80ELb0ELb0ELb1ELb1ELb0ELb0ELb0ELb0ELi2ELi4ELi4ELi4ELb0EEENS1_21CollectiveEpilogueBwdISA_SB_SD_Li256ELb1ELb0ELi2EEENS1_19SingleTileSchedulerILb1ELb0ELb0ELi128EEEEEEEEEvNT_6ParamsE$_ZN4cute3eso3ESOILb1ELb0EJNS_10UnderscoreEiEEC2ERKS2_RKi)
        /*d220*/ 	.word	0x00000000


	//----- nvinfo : EIATTR_FRAME_SIZE
	.align		4
.L_8976:
        /*d224*/ 	.byte	0x04, 0x11
        /*d226*/ 	.short	(.L_8978 - .L_8977)
	.align		4
.L_8977:
        /*d228*/ 	.word	index@($_ZN7cutlass13device_kernelIN5flash19enable_sm80_to_sm89INS1_16FlashAttnBwdSm80INS1_25CollectiveMainloopBwdSm80ILi2ELi2EN4cute5tupleIJNS5_1CILi128EEES8_NS7_ILi64EEEEEENS_6half_tEfNS_4arch4Sm80ELb0ELb0ELb1ELb1ELb0ELb0ELb0ELb0ELi2ELi4ELi4ELi4ELb0EEENS1_21CollectiveEpilogueBwdISA_SB_SD_Li256ELb1ELb0ELi2EEENS1_19SingleTileSchedulerILb1ELb0ELb0ELi128EEEEEEEEEvNT_6ParamsE$_ZN4cute3eso3ESOILb1ELb0EJNS_10UnderscoreES2_iEEC2ERKS2_S5_RKi)
        /*d22c*/ 	.word	0x00000000


	//----- nvinfo : EIATTR_FRAME_SIZE
	.align		4
.L_8978:
        /*d230*/ 	.byte	0x04, 0x11
        /*d232*/ 	.short	(.L_8980 - .L_8979)
	.align		4
.L_8979:
        /*d234*/ 	.word	index@($_ZN7cutlass13device_kernelIN5flash19enable_sm80_to_sm89INS1_16FlashAttnBwdSm80INS1_25CollectiveMainloopBwdSm80ILi2ELi2EN4cute5tupleIJNS5_1CILi128EEES8_NS7_ILi64EEEEEENS_6half_tEfNS_4arch4Sm80ELb0ELb0ELb1ELb1ELb0ELb0ELb0ELb0ELi2ELi4ELi4ELi4ELb0EEENS1_21CollectiveEpilogueBwdISA_SB_SD_Li256ELb1ELb0ELi2EEENS1_19SingleTileSchedulerILb1ELb0ELb0ELi128EEEEEEEEEvNT_6ParamsE$_ZN4cute3eso3ESOILb1ELb0EJNS_10UnderscoreES2_S2_iEEC2ERKS2_S5_S5_RKi)
        /*d238*/ 	.word	0x00000000


	//----- nvinfo : EIATTR_FRAME_SIZE
	.align		4
.L_8980:
        /*d23c*/ 	.byte	0x04, 0x11
        /*d23e*/ 	.short	(.L_8982 - .L_8981)
	.align		4
.L_8981:
        /*d240*/ 	.word	index@($_ZN7cutlass13device_kernelIN5flash19enable_sm80_to_sm89INS1_16FlashAttnBwdSm80INS1_25CollectiveMainloopBwdSm80ILi2ELi2EN4cute5tupleIJNS5_1CILi128EEES8_NS7_ILi64EEEEEENS_6half_tEfNS_4arch4Sm80ELb0ELb0ELb1ELb1ELb0ELb0ELb0ELb0ELi2ELi4ELi4ELi4ELb0EEENS1_21CollectiveEpilogueBwdISA_SB_SD_Li256ELb1ELb0ELi2EEENS1_19SingleTileSchedulerILb1ELb0ELb0ELi128EEEEEEEEEvNT_6ParamsE$_ZN4cute3eso3ESOILb0ELb1EJiNS_1CILi72EEENS2_ILi512EEEEEC2ERKiRKS3_RKS4_)
        /*d244*/ 	.word	0x00000000


	//----- nvinfo : EIATTR_FRAME_SIZE
	.align		4
.L_8982:
        /*d248*/ 	.byte	0x04, 0x11
        /*d24a*/ 	.short	(.L_8984 - .L_8983)
	.align		4
.L_8983:
        /*d24c*/ 	.word	index@($_ZN7cutlass13device_kernelIN5flash19enable_sm80_to_sm89INS1_16FlashAttnBwdSm80INS1_25CollectiveMainloopBwdSm80ILi2ELi2EN4cute5tupleIJNS5_1CILi128EEES8_NS7_ILi64EEEEEENS_6half_tEfNS_4arch4Sm80ELb0ELb0ELb1ELb1ELb0ELb0ELb0ELb0ELi2ELi4ELi4ELi4ELb0EEENS1_21CollectiveEpilogueBwdISA_SB_SD_Li256ELb1ELb0ELi2EEENS1_19SingleTileSchedulerILb1ELb0ELb0ELi128EEEEEEEEEvNT_6ParamsE$_ZN4cute3eso3ESOILb0ELb1EJiNS_1CILi144EEENS2_ILi512EEEEEC2ERKiRKS3_RKS4_)
        /*d250*/ 	.word	0x00000000


	//----- nvinfo : EIATTR_FRAME_SIZE
	.align		4
.L_8984:
        /*d254*/ 	.byte	0x04, 0x11
        /*d256*/ 	.short	(.L_8986 - .L_8985)
	.align		4
.L_8985:
        /*d258*/ 	.word	index@($_ZN7cutlass13device_kernelIN5flash19enable_sm80_to_sm89INS1_16FlashAttnBwdSm80INS1_25CollectiveMainloopBwdSm80ILi2ELi2EN4cute5tupleIJNS5_1CILi128EEES8_NS7_ILi64EEEEEENS_6half_tEfNS_4arch4Sm80ELb0ELb0ELb1ELb1ELb0ELb0ELb0ELb0ELi2ELi4ELi4ELi4ELb0EEENS1_21CollectiveEpilogueBwdISA_SB_SD_Li256ELb1ELb0ELi2EEENS1_19SingleTileSchedulerILb1ELb0ELb0ELi128EEEEEEEEEvNT_6ParamsE$_ZN4cute3eso3ESOILb0ELb1EJiNS_1CILi144EEENS2_ILi288EEEEEC2ERKiRKS3_RKS4_)
        /*d25c*/ 	.word	0x00000000


	//----- nvinfo : EIATTR_FRAME_SIZE
	.align		4
.L_8986:
        /*d260*/ 	.byte	0x04, 0x11
        /*d262*/ 	.short	(.L_8988 - .L_8987)
	.align		4
.L_8987:
        /*d264*/ 	.word	index@($_ZN7cutlass13device_kernelIN5flash19enable_sm80_to_sm89INS1_16FlashAttnBwdSm80INS1_25CollectiveMainloopBwdSm80ILi2ELi2EN4cute5tupleIJNS5_1CILi128EEES8_NS7_ILi64EEEEEENS_6half_tEfNS_4arch4Sm80ELb0ELb0ELb1ELb1ELb0ELb0ELb0ELb0ELi2ELi4ELi4ELi4ELb0EEENS1_21CollectiveEpilogueBwdISA_SB_SD_Li256ELb1ELb0ELi2EEENS1_19SingleTileSchedulerILb1ELb0ELb0ELi128EEEEEEEEEvNT_6ParamsE$_ZN4cute3eso3ESOILb0ELb1EJiNS_1CILi0EEEEEC2ERKiRKS3_)
        /*d268*/ 	.word	0x00000000


	//----- nvinfo : EIATTR_FRAME_SIZE
	.align		4
.L_8988:
        /*d26c*/ 	.byte	0x04, 0x11
        /*d26e*/ 	.short	(.L_8990 - .L_8989)
	.align		4
.L_8989:
        /*d270*/ 	.word	index@($_ZN7cutlass13device_kernelIN5flash19enable_sm80_to_sm89INS1_16FlashAttnBwdSm80INS1_25CollectiveMainloopBwdSm80ILi2ELi2EN4cute5tupleIJNS5_1CILi128EEES8_NS7_ILi64EEEEEENS_6half_tEfNS_4arch4Sm80ELb0ELb0ELb1ELb1ELb0ELb0ELb0ELb0ELi2ELi4ELi4ELi4ELb0EEENS1_21CollectiveEpilogueBwdISA_SB_SD_Li256ELb1ELb0ELi2EEENS1_19SingleTileSchedulerILb1ELb0ELb0ELi128EEEEEEEEEvNT_6ParamsE$_ZN4cute3eso3ESOILb0ELb1EJNS_6LayoutINS_5tupleIJNS3_IJNS_1CILi8EEENS4_ILi1EEEEEENS4_ILi2EEEEEENS3_IJNS3_IJS6_NS4_ILi0EEEEEEiEEEEESA_EEC2ERKSD_RKSA_)
        /*d274*/ 	.word	0x00000000


	//----- nvinfo : EIATTR_FRAME_SIZE
	.align		4
.L_8990:
        /*d278*/ 	.byte	0x04, 0x11
        /*d27a*/ 	.short	(.L_8992 - .L_8991)
	.align		4
.L_8991:
        /*d27c*/ 	.word	index@($_ZN7cutlass13device_kernelIN5flash19enable_sm80_to_sm89INS1_16FlashAttnBwdSm80INS1_25CollectiveMainloopBwdSm80ILi2ELi2EN4cute5tupleIJNS5_1CILi128EEES8_NS7_ILi64EEEEEENS_6half_tEfNS_4arch4Sm80ELb0ELb0ELb1ELb1ELb0ELb0ELb0ELb0ELi2ELi4ELi4ELi4ELb0EEENS1_21CollectiveEpilogueBwdISA_SB_SD_Li256ELb1ELb0ELi2EEENS1_19SingleTileSchedulerILb1ELb0ELb0ELi128EEEEEEEEEvNT_6ParamsE$_ZN4cute3eso3ESOILb0ELb1EJNS_5tupleIJiNS2_IJiNS_1CILi0EEEEEEEEENS2_IJNS_10UnderscoreENS2_IJS7_S7_EEEEEEEEC2ERKS6_RKS9_)
        /*d280*/ 	.word	0x00000000


	//----- nvinfo : EIATTR_FRAME_SIZE
	.align		4
.L_8992:
        /*d284*/ 	.byte	0x04, 0x11
        /*d286*/ 	.short	(.L_8994 - .L_8993)
	.align		4
.L_8993:
        /*d288*/ 	.word	index@($_ZN7cutlass13device_kernelIN5flash19enable_sm80_to_sm89INS1_16FlashAttnBwdSm80INS1_25CollectiveMainloopBwdSm80ILi2ELi2EN4cute5tupleIJNS5_1CILi128EEES8_NS7_ILi64EEEEEENS_6half_tEfNS_4arch4Sm80ELb0ELb0ELb1ELb1ELb0ELb0ELb0ELb0ELi2ELi4ELi4ELi4ELb0EEENS1_21CollectiveEpilogueBwdISA_SB_SD_Li256ELb1ELb0ELi2EEENS1_19SingleTileSchedulerILb1ELb0ELb0ELi128EEEEEEEEEvNT_6ParamsE$_ZN4cute3eso3ESOILb0ELb0EJiiiNS_1CILi72EEENS2_ILi512EEEEEC2ERKiS7_S7_RKS3_RKS4_)
        /*d28c*/ 	.word	0x00000000


	//----- nvinfo : EIATTR_FRAME_SIZE
	.align		4
.L_8994:
        /*d290*/ 	.byte	0x04, 0x11
        /*d292*/ 	.short	(.L_8996 - .L_8995)
	.align		4
.L_8995:
        /*d294*/ 	.word	index@($_ZN7cutlass13device_kernelIN5flash19enable_sm80_to_sm89INS1_16FlashAttnBwdSm80INS1_25CollectiveMainloopBwdSm80ILi2ELi2EN4cute5tupleIJNS5_1CILi128EEES8_NS7_ILi64EEEEEENS_6half_tEfNS_4arch4Sm80ELb0ELb0ELb1ELb1ELb0ELb0ELb0ELb0ELi2ELi4ELi4ELi4ELb0EEENS1_21CollectiveEpilogueBwdISA_SB_SD_Li256ELb1ELb0ELi2EEENS1_19SingleTileSchedulerILb1ELb0ELb0ELi128EEEEEEEEEvNT_6ParamsE$_ZN4cute3eso3ESOILb0ELb0EJiiiNS_1CILi144EEENS2_ILi512EEEEEC2ERKiS7_S7_RKS3_RKS4_)
        /*d298*/ 	.word	0x00000000


	//----- nvinfo : EIATTR_FRAME_SIZE
	.align		4
.L_8996:
        /*d29c*/ 	.byte	0x04, 0x11
        /*d29e*/ 	.short	(.L_8998 - .L_8997)
	.align		4
.L_8997:
        /*d2a0*/ 	.word	index@($_ZN7cutlass13device_kernelIN5flash19enable_sm80_to_sm89INS1_16FlashAttnBwdSm80INS1_25CollectiveMainloopBwdSm80ILi2ELi2EN4cute5tupleIJNS5_1CILi128EEES8_NS7_ILi64EEEEEENS_6half_tEfNS_4arch4Sm80ELb0ELb0ELb1ELb1ELb0ELb0ELb0ELb0ELi2ELi4ELi4ELi4ELb0EEENS1_21CollectiveEpilogueBwdISA_SB_SD_Li256ELb1ELb0ELi2EEENS1_19SingleTileSchedulerILb1ELb0ELb0ELi128EEEEEEEEEvNT_6ParamsE$_ZN4cute3eso3ESOILb0ELb0EJiiiEEC2ERKiS4_S4_)
        /*d2a4*/ 	.word	0x00000000


	//----- nvinfo : EIATTR_FRAME_SIZE
	.align		4
.L_8998:
        /*d2a8*/ 	.byte	0x04, 0x11
        /*d2aa*/ 	.short	(.L_9000 - .L_8999)
	.align		4
.L_8999:
        /*d2ac*/ 	.word	index@($_ZN7cutlass13device_kernelIN5flash19enable_sm80_to_sm89INS1_16FlashAttnBwdSm80INS1_25CollectiveMainloopBwdSm80ILi2ELi2EN4cute5tupleIJNS5_1CILi128EEES8_NS7_ILi64EEEEEENS_6half_tEfNS_4arch4Sm80ELb0ELb0ELb1ELb1ELb0ELb0ELb0ELb0ELi2ELi4ELi4ELi4ELb0EEENS1_21CollectiveEpilogueBwdISA_SB_SD_Li256ELb1ELb0ELi2EEENS1_19SingleTileSchedulerILb1ELb0ELb0ELi128EEEEEEEEEvNT_6ParamsE$_ZN4cute3eso3ESOILb0ELb0EJiiNS_1CILi72EEENS2_ILi512EEEEEC2ERKiS7_RKS3_RKS4_)
        /*d2b0*/ 	.word	0x00000000


	//----- nvinfo : EIATTR_FRAME_SIZE
	.align		4
.L_9000:
        /*d2b4*/ 	.byte	0x04, 0x11
        /*d2b6*/ 	.short	(.L_9002 - .L_9001)
	.align		4
.L_9001:
        /*d2b8*/ 	.word	index@($_ZN7cutlass13device_kernelIN5flash19enable_sm80_to_sm89INS1_16FlashAttnBwdSm80INS1_25CollectiveMainloopBwdSm80ILi2ELi2EN4cute5tupleIJNS5_1CILi128EEES8_NS7_ILi64EEEEEENS_6half_tEfNS_4arch4Sm80ELb0ELb0ELb1ELb1ELb0ELb0ELb0ELb0ELi2ELi4ELi4ELi4ELb0EEENS1_21CollectiveEpilogueBwdISA_SB_SD_Li256ELb1ELb0ELi2EEENS1_19SingleTileSchedulerILb1ELb0ELb0ELi128EEEEEEEEEvNT_6ParamsE$_ZN4cute3eso3ESOILb0ELb0EJiiNS_1CILi144EEENS2_ILi512EEEEEC2ERKiS7_RKS3_RKS4_)
        /*d2bc*/ 	.word	0x00000000


	//----- nvinfo : EIATTR_FRAME_SIZE
	.align		4
.L_9002:
        /*d2c0*/ 	.byte	0x04, 0x11
        /*d2c2*/ 	.short	(.L_9004 - .L_9003)
	.align		4
.L_9003:
        /*d2c4*/ 	.word	index@($_ZN7cutlass13device_kernelIN5flash19enable_sm80_to_sm89INS1_16FlashAttnBwdSm80INS1_25CollectiveMainloopBwdSm80ILi2ELi2EN4cute5tupleIJNS5_1CILi128EEES8_NS7_ILi64EEEEEENS_6half_tEfNS_4arch4Sm80ELb0ELb0ELb1ELb1ELb0ELb0ELb0ELb0ELi2ELi4ELi4ELi4ELb0EEENS1_21CollectiveEpilogueBwdISA_SB_SD_Li256ELb1ELb0ELi2EEENS1_19SingleTileSchedulerILb1ELb0ELb0ELi128EEEEEEEEEvNT_6ParamsE$_ZN4cute3eso3ESOILb0ELb0EJiiEEC2ERKiS4_)
        /*d2c8*/ 	.word	0x00000000


	//----- nvinfo : EIATTR_FRAME_SIZE
	.align		4
.L_9004:
        /*d2cc*/ 	.byte	0x04, 0x11
        /*d2ce*/ 	.short	(.L_9006 - .L_9005)
	.align		4
.L_9005:
        /*d2d0*/ 	.word	index@($_ZN7cutlass13device_kernelIN5flash19enable_sm80_to_sm89INS1_16FlashAttnBwdSm80INS1_25CollectiveMainloopBwdSm80ILi2ELi2EN4cute5tupleIJNS5_1CILi128EEES8_NS7_ILi64EEEEEENS_6half_tEfNS_4arch4Sm80ELb0ELb0ELb1ELb1ELb0ELb0ELb0ELb0ELi2ELi4ELi4ELi4ELb0EEENS1_21CollectiveEpilogueBwdISA_SB_SD_Li256ELb1ELb0ELi2EEENS1_19SingleTileSchedulerILb1ELb0ELb0ELi128EEEEEEEEEvNT_6ParamsE$_ZN4cute3eso3ESOILb0ELb0EJiNS_5tupleIJiNS_1CILi0EEEEEEEEC2ERKiRKS5_)
        /*d2d4*/ 	.word	0x00000000


	//----- nvinfo : EIATTR_FRAME_SIZE
	.align		4
.L_9006:
        /*d2d8*/ 	.byte	0x04, 0x11
        /*d2da*/ 	.short	(.L_9008 - .L_9007)
	.align		4
.L_9007:
        /*d2dc*/ 	.word	index@($_ZN7cutlass13device_kernelIN5flash19enable_sm80_to_sm89INS1_16FlashAttnBwdSm80INS1_25CollectiveMainloopBwdSm80ILi2ELi2EN4cute5tupleIJNS5_1CILi128EEES8_NS7_ILi64EEEEEENS_6half_tEfNS_4arch4Sm80ELb0ELb0ELb1ELb1ELb0ELb0ELb0ELb0ELi2ELi4ELi4ELi4ELb0EEENS1_21CollectiveEpilogueBwdISA_SB_SD_Li256ELb1ELb0ELi2EEENS1_19SingleTileSchedulerILb1ELb0ELb0ELi128EEEEEEEEEvNT_6ParamsE$_ZN4cute3eso3ESOILb0ELb0EJNS_6LayoutINS_5tupleIJNS3_IJNS_1CILi8EEENS4_ILi1EEEEEENS4_ILi2EEES5_EEENS3_IJNS3_IJS6_NS4_ILi0EEEEEEiNS4_ILi1024EEEEEEEEiEEC2ERKSE_RKi)
        /*d2e0*/ 	.word	0x00000000


	//----- nvinfo : EIATTR_FRAME_SIZE
	.align		4
.L_9008:
        /*d2e4*/ 	.byte	0x04, 0x11
        /*d2e6*/ 	.short	(.L_9010 - .L_9009)
	.align		4
.L_9009:
        /*d2e8*/ 	.word	index@($_ZN7cutlass13device_kernelIN5flash19enable_sm80_to_sm89INS1_16FlashAttnBwdSm80INS1_25CollectiveMainloopBwdSm80ILi2ELi2EN4cute5tupleIJNS5_1CILi128EEES8_NS7_ILi64EEEEEENS_6half_tEfNS_4arch4Sm80ELb0ELb0ELb1ELb1ELb0ELb0ELb0ELb0ELi2ELi4ELi4ELi4ELb0EEENS1_21CollectiveEpilogueBwdISA_SB_SD_Li256ELb1ELb0ELi2EEENS1_19SingleTileSchedulerILb1ELb0ELb0ELi128EEEEEEEEEvNT_6ParamsE$_ZN4cute3eso3ESOILb0ELb0EJNS_6LayoutINS_5tupleIJNS3_IJNS_1CILi8EEENS4_ILi1EEEEEENS4_ILi2EEES5_EEENS3_IJNS3_IJS6_NS4_ILi0EEEEEEiNS4_ILi1024EEEEEEEENS_10ViewEngineINS_8smem_ptrIPN7cutlass6half_tEEEEEEEC2ERKSE_RKSL_)
        /*d2ec*/ 	.word	0x00000000


	//----- nvinfo : EIATTR_FRAME_SIZE
	.align		4
.L_9010:
        /*d2f0*/ 	.byte	0x04, 0x11
        /*d2f2*/ 	.short	(.L_9012 - .L_9011)
	.align		4
.L_9011:
        /*d2f4*/ 	.word	index@($_ZN7cutlass13device_kernelIN5flash19enable_sm80_to_sm89INS1_16FlashAttnBwdSm80INS1_25CollectiveMainloopBwdSm80ILi2ELi2EN4cute5tupleIJNS5_1CILi128EEES8_NS7_ILi64EEEEEENS_6half_tEfNS_4arch4Sm80ELb0ELb0ELb1ELb1ELb0ELb0ELb0ELb0ELi2ELi4ELi4ELi4ELb0EEENS1_21CollectiveEpilogueBwdISA_SB_SD_Li256ELb1ELb0ELi2EEENS1_19SingleTileSchedulerILb1ELb0ELb0ELi128EEEEEEEEEvNT_6ParamsE$_ZN4cute3eso3ESOILb0ELb0EJNS_6LayoutINS_5tupleIJNS3_IJNS_1CILi8EEENS4_ILi1EEEEEENS4_ILi2EEENS3_IJS8_S8_EEEEEENS3_IJNS3_IJS6_NS4_ILi0EEEEEENS4_ILi4096EEENS3_IJiiEEEEEEEEiEEC2ERKSG_RKi)
        /*d2f8*/ 	.word	0x00000000


	//----- nvinfo : EIATTR_FRAME_SIZE
	.align		4
.L_9012:
        /*d2fc*/ 	.byte	0x04, 0x11
        /*d2fe*/ 	.short	(.L_9014 - .L_9013)
	.align		4
.L_9013:
        /*d300*/ 	.word	index@($_ZN7cutlass13device_kernelIN5flash19enable_sm80_to_sm89INS1_16FlashAttnBwdSm80INS1_25CollectiveMainloopBwdSm80ILi2ELi2EN4cute5tupleIJNS5_1CILi128EEES8_NS7_ILi64EEEEEENS_6half_tEfNS_4arch4Sm80ELb0ELb0ELb1ELb1ELb0ELb0ELb0ELb0ELi2ELi4ELi4ELi4ELb0EEENS1_21CollectiveEpilogueBwdISA_SB_SD_Li256ELb1ELb0ELi2EEENS1_19SingleTileSchedulerILb1ELb0ELb0ELi128EEEEEEEEEvNT_6ParamsE$_ZN4cute3eso3ESOILb0ELb0EJNS_6LayoutINS_5tupleIJNS3_IJNS_1CILi8EEENS4_ILi1EEEEEENS4_ILi2EEENS3_IJS8_S8_EEEEEENS3_IJNS3_IJS6_NS4_ILi0EEEEEENS4_ILi4096EEENS3_IJiiEEEEEEEENS_10ViewEngineINS_8smem_ptrIPN7cutlass6half_tEEEEEEEC2ERKSG_RKSN_)
        /*d304*/ 	.word	0x00000000


	//----- nvinfo : EIATTR_FRAME_SIZE
	.align		4
.L_9014:
        /*d308*/ 	.byte	0x04, 0x11
        /*d30a*/ 	.short	(.L_9016 - .L_9015)
	.align		4
.L_9015:
        /*d30c*/ 	.word	index@($_ZN7cutlass13device_kernelIN5flash19enable_sm80_to_sm89INS1_16FlashAttnBwdSm80INS1_25CollectiveMainloopBwdSm80ILi2ELi2EN4cute5tupleIJNS5_1CILi128EEES8_NS7_ILi64EEEEEENS_6half_tEfNS_4arch4Sm80ELb0ELb0ELb1ELb1ELb0ELb0ELb0ELb0ELi2ELi4ELi4ELi4ELb0EEENS1_21CollectiveEpilogueBwdISA_SB_SD_Li256ELb1ELb0ELi2EEENS1_19SingleTileSchedulerILb1ELb0ELb0ELi128EEEEEEEEEvNT_6ParamsE$_ZN4cute3eso3ESOILb0ELb0EJNS_6LayoutINS_5tupleIJNS3_IJNS_1CILi8EEENS4_ILi1EEEEEENS4_ILi2EEEEEENS3_IJNS3_IJS6_NS4_ILi0EEEEEEiEEEEEiEEC2ERKSD_RKi)
        /*d310*/ 	.word	0x00000000


	//----- nvinfo : EIATTR_FRAME_SIZE
	.align		4
.L_9016:
        /*d314*/ 	.byte	0x04, 0x11
        /*d316*/ 	.short	(.L_9018 - .L_9017)
	.align		4
.L_9017:
        /*d318*/ 	.word	index@($_ZN7cutlass13device_kernelIN5flash19enable_sm80_to_sm89INS1_16FlashAttnBwdSm80INS1_25CollectiveMainloopBwdSm80ILi2ELi2EN4cute5tupleIJNS5_1CILi128EEES8_NS7_ILi64EEEEEENS_6half_tEfNS_4arch4Sm80ELb0ELb0ELb1ELb1ELb0ELb0ELb0ELb0ELi2ELi4ELi4ELi4ELb0EEENS1_21CollectiveEpilogueBwdISA_SB_SD_Li256ELb1ELb0ELi2EEENS1_19SingleTileSchedulerILb1ELb0ELb0ELi128EEEEEEEEEvNT_6ParamsE$_ZN4cute3eso3ESOILb0ELb0EJNS_6LayoutINS_5tupleIJNS3_IJNS_1CILi8EEENS4_ILi1EEEEEENS4_ILi2EEEEEENS3_IJNS3_IJS6_NS4_ILi0EEEEEEiEEEEENS_10ViewEngineINS_8smem_ptrIPN7cutlass6half_tEEEEEEEC2ERKSD_RKSK_)
        /*d31c*/ 	.word	0x00000000


	//----- nvinfo : EIATTR_FRAME_SIZE
	.align		4
.L_9018:
        /*d320*/ 	.byte	0x04, 0x11
        /*d322*/ 	.short	(.L_9020 - .L_9019)
	.align		4
.L_9019:
        /*d324*/ 	.word	index@($_ZN7cutlass13device_kernelIN5flash19enable_sm80_to_sm89INS1_16FlashAttnBwdSm80INS1_25CollectiveMainloopBwdSm80ILi2ELi2EN4cute5tupleIJNS5_1CILi128EEES8_NS7_ILi64EEEEEENS_6half_tEfNS_4arch4Sm80ELb0ELb0ELb1ELb1ELb0ELb0ELb0ELb0ELi2ELi4ELi4ELi4ELb0EEENS1_21CollectiveEpilogueBwdISA_SB_SD_Li256ELb1ELb0ELi2EEENS1_19SingleTileSchedulerILb1ELb0ELb0ELi128EEEEEEEEEvNT_6ParamsE$_ZN4cute3eso3ESOILb0ELb0EJNS_6LayoutINS_5tupleIJNS3_IJNS_1CILi8EEENS4_ILi1EEEEEENS3_IJNS4_ILi2EEEEEEEEENS3_IJNS3_IJS6_NS4_ILi0EEEEEENS3_IJiEEEEEEEENS_10ViewEngineINS_8smem_ptrIPN7cutlass6half_tEEEEEEEC2ERKSF_RKSM_)
        /*d328*/ 	.word	0x00000000


	//----- nvinfo : EIATTR_FRAME_SIZE
	.align		4
.L_9020:
        /*d32c*/ 	.byte	0x04, 0x11
        /*d32e*/ 	.short	(.L_9022 - .L_9021)
	.align		4
.L_9021:
        /*d330*/ 	.word	index@($_ZN7cutlass13device_kernelIN5flash19enable_sm80_to_sm89INS1_16FlashAttnBwdSm80INS1_25CollectiveMainloopBwdSm80ILi2ELi2EN4cute5tupleIJNS5_1CILi128EEES8_NS7_ILi64EEEEEENS_6half_tEfNS_4arch4Sm80ELb0ELb0ELb1ELb1ELb0ELb0ELb0ELb0ELi2ELi4ELi4ELi4ELb0EEENS1_21CollectiveEpilogueBwdISA_SB_SD_Li256ELb1ELb0ELi2EEENS1_19SingleTileSchedulerILb1ELb0ELb0ELi128EEEEEEEEEvNT_6ParamsE$_ZN4cute3eso3ESOILb0ELb0EJNS_6LayoutINS_5tupleIJNS3_IJNS_1CILi2EEES5_S5_EEES5_NS3_IJS5_S5_EEEEEENS3_IJNS3_IJNS4_ILi1EEENS4_ILi512EEEiEEENS4_ILi4096EEENS3_IJiiEEEEEEEEjEEC2ERKSF_RKj)
        /*d334*/ 	.word	0x00000000


	//----- nvinfo : EIATTR_FRAME_SIZE
	.align		4
.L_9022:
        /*d338*/ 	.byte	0x04, 0x11
        /*d33a*/ 	.short	(.L_9024 - .L_9023)
	.align		4
.L_9023:
        /*d33c*/ 	.word	index@($_ZN7cutlass13device_kernelIN5flash19enable_sm80_to_sm89INS1_16FlashAttnBwdSm80INS1_25CollectiveMainloopBwdSm80ILi2ELi2EN4cute5tupleIJNS5_1CILi128EEES8_NS7_ILi64EEEEEENS_6half_tEfNS_4arch4Sm80ELb0ELb0ELb1ELb1ELb0ELb0ELb0ELb0ELi2ELi4ELi4ELi4ELb0EEENS1_21CollectiveEpilogueBwdISA_SB_SD_Li256ELb1ELb0ELi2EEENS1_19SingleTileSchedulerILb1ELb0ELb0ELi128EEEEEEEEEvNT_6ParamsE$_ZN4cute3eso3ESOILb0ELb0EJNS_6LayoutINS_5tupleIJNS3_IJNS_1CILi2EEES5_S5_EEES5_NS3_IJS5_S5_EEEEEENS3_IJNS3_IJNS4_ILi1EEENS4_ILi512EEEiEEENS4_ILi4096EEENS3_IJiiEEEEEEEENS_10ViewEngineINS_8smem_ptrIPN7cutlass6half_tEEEEEEEC2ERKSF_RKSM_)
        /*d340*/ 	.word	0x00000000


	//----- nvinfo : EIATTR_FRAME_SIZE
	.align		4
.L_9024:
        /*d344*/ 	.byte	0x04, 0x11
        /*d346*/ 	.short	(.L_9026 - .L_9025)
	.align		4
.L_9025:
        /*d348*/ 	.word	index@($_ZN7cutlass13device_kernelIN5flash19enable_sm80_to_sm89INS1_16FlashAttnBwdSm80INS1_25CollectiveMainloopBwdSm80ILi2ELi2EN4cute5tupleIJNS5_1CILi128EEES8_NS7_ILi64EEEEEENS_6half_tEfNS_4arch4Sm80ELb0ELb0ELb1ELb1ELb0ELb0ELb0ELb0ELi2ELi4ELi4ELi4ELb0EEENS1_21CollectiveEpilogueBwdISA_SB_SD_Li256ELb1ELb0ELi2EEENS1_19SingleTileSchedulerILb1ELb0ELb0ELi128EEEEEEEEEvNT_6ParamsE$_ZN4cute3eso3ESOILb0ELb0EJNS_6LayoutINS_5tupleIJNS3_IJNS_1CILi2EEES5_S5_EEES5_NS3_IJNS3_IJS5_S5_EEES5_EEEEEENS3_IJNS3_IJNS4_ILi1EEENS4_ILi512EEEiEEENS4_ILi4096EEENS3_IJNS3_IJiiEEENS4_ILi8192EEEEEEEEEEEjEEC2ERKSI_RKj)
        /*d34c*/ 	.word	0x00000000


	//----- nvinfo : EIATTR_FRAME_SIZE
	.align		4
.L_9026:
        /*d350*/ 	.byte	0x04, 0x11
        /*d352*/ 	.short	(.L_9028 - .L_9027)
	.align		4
.L_9027:
        /*d354*/ 	.word	index@($_ZN7cutlass13device_kernelIN5flash19enable_sm80_to_sm89INS1_16FlashAttnBwdSm80INS1_25CollectiveMainloopBwdSm80ILi2ELi2EN4cute5tupleIJNS5_1CILi128EEES8_NS7_ILi64EEEEEENS_6half_tEfNS_4arch4Sm80ELb0ELb0ELb1ELb1ELb0ELb0ELb0ELb0ELi2ELi4ELi4ELi4ELb0EEENS1_21CollectiveEpilogueBwdISA_SB_SD_Li256ELb1ELb0ELi2EEENS1_19SingleTileSchedulerILb1ELb0ELb0ELi128EEEEEEEEEvNT_6ParamsE$_ZN4cute3eso3ESOILb0ELb0EJNS_6LayoutINS_5tupleIJNS3_IJNS_1CILi2EEES5_S5_EEES5_NS3_IJNS3_IJS5_S5_EEES5_EEEEEENS3_IJNS3_IJNS4_ILi1EEENS4_ILi512EEEiEEENS4_ILi4096EEENS3_IJNS3_IJiiEEENS4_ILi8192EEEEEEEEEEENS_10ViewEngineINS_8smem_ptrIPN7cutlass6half_tEEEEEEEC2ERKSI_RKSP_)
        /*d358*/ 	.word	0x00000000


	//----- nvinfo : EIATTR_FRAME_SIZE
	.align		4
.L_9028:
        /*d35c*/ 	.byte	0x04, 0x11
        /*d35e*/ 	.short	(.L_9030 - .L_9029)
	.align		4
.L_9029:
        /*d360*/ 	.word	index@($_ZN7cutlass13device_kernelIN5flash19enable_sm80_to_sm89INS1_16FlashAttnBwdSm80INS1_25CollectiveMainloopBwdSm80ILi2ELi2EN4cute5tupleIJNS5_1CILi128EEES8_NS7_ILi64EEEEEENS_6half_tEfNS_4arch4Sm80ELb0ELb0ELb1ELb1ELb0ELb0ELb0ELb0ELi2ELi4ELi4ELi4ELb0EEENS1_21CollectiveEpilogueBwdISA_SB_SD_Li256ELb1ELb0ELi2EEENS1_19SingleTileSchedulerILb1ELb0ELb0ELi128EEEEEEEEEvNT_6ParamsE$_ZN4cute3eso3ESOILb0ELb0EJNS_6LayoutINS_5tupleIJNS3_IJNS_1CILi2EEES5_EEES6_NS4_ILi8EEEEEENS3_IJNS3_IJiNS4_ILi512EEEEEENS3_IJiiEEENS4_ILi1024EEEEEEEEjEEC2ERKSE_RKj)
        /*d364*/ 	.word	0x00000000


	//----- nvinfo : EIATTR_FRAME_SIZE
	.align		4
.L_9030:
        /*d368*/ 	.byte	0x04, 0x11
        /*d36a*/ 	.short	(.L_9032 - .L_9031)
	.align		4
.L_9031:
        /*d36c*/ 	.word	index@($_ZN7cutlass13device_kernelIN5flash19enable_sm80_to_sm89INS1_16FlashAttnBwdSm80INS1_25CollectiveMainloopBwdSm80ILi2ELi2EN4cute5tupleIJNS5_1CILi128EEES8_NS7_ILi64EEEEEENS_6half_tEfNS_4arch4Sm80ELb0ELb0ELb1ELb1ELb0ELb0ELb0ELb0ELi2ELi4ELi4ELi4ELb0EEENS1_21CollectiveEpilogueBwdISA_SB_SD_Li256ELb1ELb0ELi2EEENS1_19SingleTileSchedulerILb1ELb0ELb0ELi128EEEEEEEEEvNT_6ParamsE$_ZN4cute3eso3ESOILb0ELb0EJNS_6LayoutINS_5tupleIJNS3_IJNS_1CILi2EEES5_EEES6_NS4_ILi8EEEEEENS3_IJNS3_IJiNS4_ILi512EEEEEENS3_IJiiEEENS4_ILi1024EEEEEEEENS_10ViewEngineINS_8smem_ptrIPN7cutlass6half_tEEEEEEEC2ERKSE_RKSL_)
        /*d370*/ 	.word	0x00000000


	//----- nvinfo : EIATTR_FRAME_SIZE
	.align		4
.L_9032:
        /*d374*/ 	.byte	0x04, 0x11
        /*d376*/ 	.short	(.L_9034 - .L_9033)
	.align		4
.L_9033:
        /*d378*/ 	.word	index@($_ZN7cutlass13device_kernelIN5flash19enable_sm80_to_sm89INS1_16FlashAttnBwdSm80INS1_25CollectiveMainloopBwdSm80ILi2ELi2EN4cute5tupleIJNS5_1CILi128EEES8_NS7_ILi64EEEEEENS_6half_tEfNS_4arch4Sm80ELb0ELb0ELb1ELb1ELb0ELb0ELb0ELb0ELi2ELi4ELi4ELi4ELb0EEENS1_21CollectiveEpilogueBwdISA_SB_SD_Li256ELb1ELb0ELi2EEENS1_19SingleTileSchedulerILb1ELb0ELb0ELi128EEEEEEEEEvNT_6ParamsE$_ZN4cute3eso3ESOILb0ELb0EJNS_6LayoutINS_5tupleIJNS3_IJNS_1CILi2EEES5_EEENS4_ILi8EEES6_EEENS3_IJNS3_IJNS4_ILi1EEEiEEENS4_ILi1024EEENS3_IJiiEEEEEEEEjEEC2ERKSE_RKj)
        /*d37c*/ 	.word	0x00000000


	//----- nvinfo : EIATTR_FRAME_SIZE
	.align		4
.L_9034:
        /*d380*/ 	.byte	0x04, 0x11
        /*d382*/ 	.short	(.L_9036 - .L_9035)
	.align		4
.L_9035:
        /*d384*/ 	.word	index@($_ZN7cutlass13device_kernelIN5flash19enable_sm80_to_sm89INS1_16FlashAttnBwdSm80INS1_25CollectiveMainloopBwdSm80ILi2ELi2EN4cute5tupleIJNS5_1CILi128EEES8_NS7_ILi64EEEEEENS_6half_tEfNS_4arch4Sm80ELb0ELb0ELb1ELb1ELb0ELb0ELb0ELb0ELi2ELi4ELi4ELi4ELb0EEENS1_21CollectiveEpilogueBwdISA_SB_SD_Li256ELb1ELb0ELi2EEENS1_19SingleTileSchedulerILb1ELb0ELb0ELi128EEEEEEEEEvNT_6ParamsE$_ZN4cute3eso3ESOILb0ELb0EJNS_6LayoutINS_5tupleIJNS3_IJNS_1CILi2EEES5_EEENS4_ILi8EEES6_EEENS3_IJNS3_IJNS4_ILi1EEEiEEENS4_ILi1024EEENS3_IJiiEEEEEEEENS_10ViewEngineINS_8smem_ptrIPN7cutlass6half_tEEEEEEEC2ERKSE_RKSL_)
        /*d388*/ 	.word	0x00000000


	//----- nvinfo : EIATTR_FRAME_SIZE
	.align		4
.L_9036:
        /*d38c*/ 	.byte	0x04, 0x11
        /*d38e*/ 	.short	(.L_9038 - .L_9037)
	.align		4
.L_9037:
        /*d390*/ 	.word	index@($_ZN7cutlass13device_kernelIN5flash19enable_sm80_to_sm89INS1_16FlashAttnBwdSm80INS1_25CollectiveMainloopBwdSm80ILi2ELi2EN4cute5tupleIJNS5_1CILi128EEES8_NS7_ILi64EEEEEENS_6half_tEfNS_4arch4Sm80ELb0ELb0ELb1ELb1ELb0ELb0ELb0ELb0ELi2ELi4ELi4ELi4ELb0EEENS1_21CollectiveEpilogueBwdISA_SB_SD_Li256ELb1ELb0ELi2EEENS1_19SingleTileSchedulerILb1ELb0ELb0ELi128EEEEEEEEEvNT_6ParamsE$_ZN4cute3eso3ESOILb0ELb0EJNS_6LayoutINS_5tupleIJNS3_IJNS_1CILi1EEENS3_IJS5_NS4_ILi2EEES6_EEEEEES6_NS3_IJS6_S6_EEEEEENS3_IJNS3_IJNS4_ILi0EEENS3_IJS5_NS4_ILi256EEEiEEEEEENS4_ILi2048EEENS3_IJiNS4_ILi4096EEEEEEEEEEENS_10ViewEngineINS_8smem_ptrIPjEEEEEEC2ERKSJ_RKSO_)
        /*d394*/ 	.word	0x00000000


	//----- nvinfo : EIATTR_FRAME_SIZE
	.align		4
.L_9038:
        /*d398*/ 	.byte	0x04, 0x11
        /*d39a*/ 	.short	(.L_9040 - .L_9039)
	.align		4
.L_9039:
        /*d39c*/ 	.word	index@($_ZN7cutlass13device_kernelIN5flash19enable_sm80_to_sm89INS1_16FlashAttnBwdSm80INS1_25CollectiveMainloopBwdSm80ILi2ELi2EN4cute5tupleIJNS5_1CILi128EEES8_NS7_ILi64EEEEEENS_6half_tEfNS_4arch4Sm80ELb0ELb0ELb1ELb1ELb0ELb0ELb0ELb0ELi2ELi4ELi4ELi4ELb0EEENS1_21CollectiveEpilogueBwdISA_SB_SD_Li256ELb1ELb0ELi2EEENS1_19SingleTileSchedulerILb1ELb0ELb0ELi128EEEEEEEEEvNT_6ParamsE$_ZN4cute3eso3ESOILb0ELb0EJNS_6LayoutINS_5tupleIJNS3_IJNS3_IJNS_1CILi8EEENS4_ILi1EEEEEES6_EEENS3_IJNS3_IJS6_S6_EEENS4_ILi2EEEEEEEEENS3_IJNS3_IJNS3_IJS6_NS4_ILi0EEEEEESD_EEENS3_IJNS3_IJSD_SD_EEEiEEEEEEEENS_10ViewEngineINS_8smem_ptrIPN7cutlass6half_tEEEEEEEC2ERKSJ_RKSQ_)
        /*d3a0*/ 	.word	0x00000000


	//----- nvinfo : EIATTR_FRAME_SIZE
	.align		4
.L_9040:
        /*d3a4*/ 	.byte	0x04, 0x11
        /*d3a6*/ 	.short	(.L_9042 - .L_9041)
	.align		4
.L_9041:
        /*d3a8*/ 	.word	index@($_ZN7cutlass13device_kernelIN5flash19enable_sm80_to_sm89INS1_16FlashAttnBwdSm80INS1_25CollectiveMainloopBwdSm80ILi2ELi2EN4cute5tupleIJNS5_1CILi128EEES8_NS7_ILi64EEEEEENS_6half_tEfNS_4arch4Sm80ELb0ELb0ELb1ELb1ELb0ELb0ELb0ELb0ELi2ELi4ELi4ELi4ELb0EEENS1_21CollectiveEpilogueBwdISA_SB_SD_Li256ELb1ELb0ELi2EEENS1_19SingleTileSchedulerILb1ELb0ELb0ELi128EEEEEEEEEvNT_6ParamsE$_ZN4cute3eso3ESOILb0ELb0EJNS_5tupleIJiNS_1CILi512EEEEEENS2_IJiiEEENS3_ILi1024EEEEEC2ERKS5_RKS6_RKS7_)
        /*d3ac*/ 	.word	0x00000000


	//----- nvinfo : EIATTR_FRAME_SIZE
	.align		4
.L_9042:
        /*d3b0*/ 	.byte	0x04, 0x11
        /*d3b2*/ 	.short	(.L_9044 - .L_9043)
	.align		4
.L_9043:
        /*d3b4*/ 	.word	index@($_ZN7cutlass13device_kernelIN5flash19enable_sm80_to_sm89INS1_16FlashAttnBwdSm80INS1_25CollectiveMainloopBwdSm80ILi2ELi2EN4cute5tupleIJNS5_1CILi128EEES8_NS7_ILi64EEEEEENS_6half_tEfNS_4arch4Sm80ELb0ELb0ELb1ELb1ELb0ELb0ELb0ELb0ELi2ELi4ELi4ELi4ELb0EEENS1_21CollectiveEpilogueBwdISA_SB_SD_Li256ELb1ELb0ELi2EEENS1_19SingleTileSchedulerILb1ELb0ELb0ELi128EEEEEEEEEvNT_6ParamsE$_ZN4cute3eso3ESOILb0ELb0EJNS_5tupleIJNS_1CILi1EEEiEEENS3_ILi1024EEENS2_IJiiEEEEEC2ERKS5_RKS6_RKS7_)
        /*d3b8*/ 	.word	0x00000000


	//----- nvinfo : EIATTR_FRAME_SIZE
	.align		4
.L_9044:
        /*d3bc*/ 	.byte	0x04, 0x11
        /*d3be*/ 	.short	(.L_9046 - .L_9045)
	.align		4
.L_9045:
        /*d3c0*/ 	.word	index@($_ZN7cutlass13device_kernelIN5flash19enable_sm80_to_sm89INS1_16FlashAttnBwdSm80INS1_25CollectiveMainloopBwdSm80ILi2ELi2EN4cute5tupleIJNS5_1CILi128EEES8_NS7_ILi64EEEEEENS_6half_tEfNS_4arch4Sm80ELb0ELb0ELb1ELb1ELb0ELb0ELb0ELb0ELi2ELi4ELi4ELi4ELb0EEENS1_21CollectiveEpilogueBwdISA_SB_SD_Li256ELb1ELb0ELi2EEENS1_19SingleTileSchedulerILb1ELb0ELb0ELi128EEEEEEEEEvNT_6ParamsE$_ZN4cute3eso3ESOILb0ELb0EJNS_5tupleIJNS_1CILi1EEENS3_ILi512EEEiEEENS3_ILi4096EEENS2_IJiiEEEEEC2ERKS6_RKS7_RKS8_)
        /*d3c4*/ 	.word	0x00000000


	//----- nvinfo : EIATTR_FRAME_SIZE
	.align		4
.L_9046:
        /*d3c8*/ 	.byte	0x04, 0x11
        /*d3ca*/ 	.short	(.L_9048 - .L_9047)
	.align		4
.L_9047:
        /*d3cc*/ 	.word	index@($_ZN7cutlass13device_kernelIN5flash19enable_sm80_to_sm89INS1_16FlashAttnBwdSm80INS1_25CollectiveMainloopBwdSm80ILi2ELi2EN4cute5tupleIJNS5_1CILi128EEES8_NS7_ILi64EEEEEENS_6half_tEfNS_4arch4Sm80ELb0ELb0ELb1ELb1ELb0ELb0ELb0ELb0ELi2ELi4ELi4ELi4ELb0EEENS1_21CollectiveEpilogueBwdISA_SB_SD_Li256ELb1ELb0ELi2EEENS1_19SingleTileSchedulerILb1ELb0ELb0ELi128EEEEEEEEEvNT_6ParamsE$_ZN4cute3eso3ESOILb0ELb0EJNS_5tupleIJNS_1CILi1EEENS3_ILi512EEEiEEENS3_ILi4096EEENS2_IJNS2_IJiiEEENS3_ILi8192EEEEEEEEC2ERKS6_RKS7_RKSA_)
        /*d3d0*/ 	.word	0x00000000


	//----- nvinfo : EIATTR_FRAME_SIZE
	.align		4
.L_9048:
        /*d3d4*/ 	.byte	0x04, 0x11
        /*d3d6*/ 	.short	(.L_9050 - .L_9049)
	.align		4
.L_9049:
        /*d3d8*/ 	.word	index@($_ZN7cutlass13device_kernelIN5flash19enable_sm80_to_sm89INS1_16FlashAttnBwdSm80INS1_25CollectiveMainloopBwdSm80ILi2ELi2EN4cute5tupleIJNS5_1CILi128EEES8_NS7_ILi64EEEEEENS_6half_tEfNS_4arch4Sm80ELb0ELb0ELb1ELb1ELb0ELb0ELb0ELb0ELi2ELi4ELi4ELi4ELb0EEENS1_21CollectiveEpilogueBwdISA_SB_SD_Li256ELb1ELb0ELi2EEENS1_19SingleTileSchedulerILb1ELb0ELb0ELi128EEEEEEEEEvNT_6ParamsE$_ZN4cute3eso3ESOILb0ELb0EJNS_5tupleIJNS_1CILi0EEENS2_IJNS3_ILi1EEENS3_ILi256EEEiEEEEEENS3_ILi2048EEENS2_IJiNS3_ILi4096EEEEEEEEC2ERKS8_RKS9_RKSB_)
        /*d3dc*/ 	.word	0x00000000


	//----- nvinfo : EIATTR_FRAME_SIZE
	.align		4
.L_9050:
        /*d3e0*/ 	.byte	0x04, 0x11
        /*d3e2*/ 	.short	(.L_9052 - .L_9051)
	.align		4
.L_9051:
        /*d3e4*/ 	.word	index@($_ZN7cutlass13device_kernelIN5flash19enable_sm80_to_sm89INS1_16FlashAttnBwdSm80INS1_25CollectiveMainloopBwdSm80ILi2ELi2EN4cute5tupleIJNS5_1CILi128EEES8_NS7_ILi64EEEEEENS_6half_tEfNS_4arch4Sm80ELb0ELb0ELb1ELb1ELb0ELb0ELb0ELb0ELi2ELi4ELi4ELi4ELb0EEENS1_21CollectiveEpilogueBwdISA_SB_SD_Li256ELb1ELb0ELi2EEENS1_19SingleTileSchedulerILb1ELb0ELb0ELi128EEEEEEEEEvNT_6ParamsE$_ZN4cute3eso3ESOILb0ELb0EJNS_14ComposedLayoutINS_7SwizzleILi3ELi3ELi3EEENS_9MixedBitsILj0ELj432EEENS_6LayoutINS_5tupleIJNS8_IJNS_1CILi2EEESA_SA_EEESA_NS9_ILi8EEEEEENS8_IJNS8_IJNS9_ILi64EEESC_NS9_ILi512EEEEEENS9_ILi8192EEENS9_ILi1024EEEEEEEEEEiEEC2ERKSL_RKi)
        /*d3e8*/ 	.word	0x00000000


	//----- nvinfo : EIATTR_FRAME_SIZE
	.align		4
.L_9052:
        /*d3ec*/ 	.byte	0x04, 0x11
        /*d3ee*/ 	.short	(.L_9054 - .L_9053)
	.align		4
.L_9053:
        /*d3f0*/ 	.word	index@($_ZN7cutlass13device_kernelIN5flash19enable_sm80_to_sm89INS1_16FlashAttnBwdSm80INS1_25CollectiveMainloopBwdSm80ILi2ELi2EN4cute5tupleIJNS5_1CILi128EEES8_NS7_ILi64EEEEEENS_6half_tEfNS_4arch4Sm80ELb0ELb0ELb1ELb1ELb0ELb0ELb0ELb0ELi2ELi4ELi4ELi4ELb0EEENS1_21CollectiveEpilogueBwdISA_SB_SD_Li256ELb1ELb0ELi2EEENS1_19SingleTileSchedulerILb1ELb0ELb0ELi128EEEEEEEEEvNT_6ParamsE$_ZN4cute3eso3ESOILb0ELb0EJNS_14ComposedLayoutINS_7SwizzleILi3ELi3ELi3EEENS_9MixedBitsILj0ELj432EEENS_6LayoutINS_5tupleIJNS8_IJNS_1CILi2EEESA_SA_EEESA_NS9_ILi8EEEEEENS8_IJNS8_IJNS9_ILi64EEESC_NS9_ILi512EEEEEENS9_ILi8192EEENS9_ILi1024EEEEEEEEEENS_10ViewEngineINS_8smem_ptrIPN7cutlass6half_tEEEEEEEC2ERKSL_RKSS_)
        /*d3f4*/ 	.word	0x00000000


	//----- nvinfo : EIATTR_FRAME_SIZE
	.align		4
.L_9054:
        /*d3f8*/ 	.byte	0x04, 0x11
        /*d3fa*/ 	.short	(.L_9056 - .L_9055)
	.align		4
.L_9055:
        /*d3fc*/ 	.word	index@(_ZN7cutlass13device_kernelIN5flash19enable_sm80_to_sm89INS1_16FlashAttnBwdSm80INS1_25CollectiveMainloopBwdSm80ILi2ELi2EN4cute5tupleIJNS5_1CILi128EEES8_NS7_ILi64EEEEEENS_6half_tEfNS_4arch4Sm80ELb0ELb0ELb1ELb1ELb0ELb0ELb0ELb0ELi2ELi4ELi4ELi4ELb0EEENS1_21CollectiveEpilogueBwdISA_SB_SD_Li256ELb1ELb0ELi2EEENS1_19SingleTileSchedulerILb1ELb0ELb0ELi128EEEEEEEEEvNT_6ParamsE)
        /*d400*/ 	.word	0x000015f0


	//----- nvinfo : EIATTR_REGCOUNT
	.align		4
.L_9056:
        /*d404*/ 	.byte	0x04, 0x2f
        /*d406*/ 	.short	(.L_9058 - .L_9057)
	.align		4
.L_9057:
        /*d408*/ 	.word	index@(_ZN7cutlass13device_kernelIN5flash19enable_sm80_to_sm89INS1_16FlashAttnBwdSm80INS1_25CollectiveMainloopBwdSm80ILi2ELi2EN4cute5tupleIJNS5_1CILi128EEES8_NS7_ILi64EEEEEENS_6half_tEfNS_4arch4Sm80ELb0ELb0ELb1ELb0ELb1ELb0ELb0ELb0ELi2ELi4ELi4ELi4ELb0EEENS1_24CollectiveEpilogueBwdGQAISA_fSD_Li256ELb0ELb1EEENS1_19SingleTileSchedulerILb0ELb0ELb0ELi128EEEEEEEEEvNT_6ParamsE)
        /*d40c*/ 	.word	0x0000007f


	//----- nvinfo : EIATTR_FRAME_SIZE
	.align		4
.L_9058:
        /*d410*/ 	.byte	0x04, 0x11
        /*d412*/ 	.short	(.L_9060 - .L_9059)
	.align		4
.L_9059:
        /*d414*/ 	.word	index@($_ZN7cutlass13device_kernelIN5flash19enable_sm80_to_sm89INS1_16FlashAttnBwdSm80INS1_25CollectiveMainloopBwdSm80ILi2ELi2EN4cute5tupleIJNS5_1CILi128EEES8_NS7_ILi64EEEEEENS_6half_tEfNS_4arch4Sm80ELb0ELb0ELb1ELb0ELb1ELb0ELb0ELb0ELi2ELi4ELi4ELi4ELb0EEENS1_24CollectiveEpilogueBwdGQAISA_fSD_Li256ELb0ELb1EEENS1_19SingleTileSchedulerILb0ELb0ELb0ELi128EEEEEEEEEvNT_6ParamsE$exp2f)
        /*d418*/ 	.word	0x00000000


	//----- nvinfo : EIATTR_FRAME_SIZE
	.align		4
.L_9060:
        /*d41c*/ 	.byte	0x04, 0x11
        /*d41e*/ 	.short	(.L_9062 - .L_9061)
	.align		4
.L_9061:
        /*d420*/ 	.word	index@($__internal_6_$__cuda_sm70_warpsync)
        /*d424*/ 	.word	0x00000000


	//----- nvinfo : EIATTR_FRAME_SIZE
	.align		4
.L_9062:
        /*d428*/ 	.byte	0x04, 0x11
        /*d42a*/ 	.short	(.L_9064 - .L_9063)
	.align		4
.L_9063:
        /*d42c*/ 	.word	index@($_ZN7cutlass13device_kernelIN5flash19enable_sm80_to_sm89INS1_16FlashAttnBwdSm80INS1_25CollectiveMainloopBwdSm80ILi2ELi2EN4cute5tupleIJNS5_1CILi128EEES8_NS7_ILi64EEEEEENS_6half_tEfNS_4arch4Sm80ELb0ELb0ELb1ELb0ELb1ELb0ELb0ELb0ELi2ELi4ELi4ELi4ELb0EEENS1_24CollectiveEpilogueBwdGQAISA_fSD_Li256ELb0ELb1EEENS1_19SingleTileSchedulerILb0ELb0ELb0ELi128EEEEEEEEEvNT_6ParamsE$_ZZZN5flash25CollectiveMainloopBwdSm80ILi2ELi2EN4cute5tupleIJNS1_1CILi128EEES4_NS3_ILi64EEEEEEN7cutlass6half_tEfNS7_4arch4Sm80ELb0ELb0ELb1ELb0ELb1ELb0ELb0ELb0ELi2ELi4ELi4ELi4ELb0EE3mmaINS_16FlashAttnBwdSm80ISB_NS_24CollectiveEpilogueBwdGQAIS6_fSA_Li256ELb0ELb1EEENS_19SingleTileSchedulerILb0ELb0ELb0ELi128EEEE13SharedStorageENS1_6TensorINS1_11ArrayEngineIfLm32EEENS1_6LayoutINS2_IJNS2_IJNS3_ILi2EEESO_EEESO_NS3_ILi4EEEEEENS2_IJNS2_IJNS3_ILi1EEESO_EEESQ_NS3_ILi8EEEEEEEEEEEEbRKNSB_6ParamsERT0_S12_iNS2_IJiiiEEERT_ENKUliT_E_clIZSC_ISJ_SX_EbS10_S12_S12_iS13_S15_EUlRS16_iE_EEDaiS16_ENKUlvE1_clEv)
        /*d430*/ 	.word	0x00000000


	//----- nvinfo : EIATTR_FRAME_SIZE
	.align		4
.L_9064:
        /*d434*/ 	.byte	0x04, 0x11
        /*d436*/ 	.short	(.L_9066 - .L_9065)
	.align		4
.L_9065:
        /*d438*/ 	.word	index@($_ZN7cutlass13device_kernelIN5flash19enable_sm80_to_sm89INS1_16FlashAttnBwdSm80INS1_25CollectiveMainloopBwdSm80ILi2ELi2EN4cute5tupleIJNS5_1CILi128EEES8_NS7_ILi64EEEEEENS_6half_tEfNS_4arch4Sm80ELb0ELb0ELb1ELb0ELb1ELb0ELb0ELb0ELi2ELi4ELi4ELi4ELb0EEENS1_24CollectiveEpilogueBwdGQAISA_fSD_Li256ELb0ELb1EEENS1_19SingleTileSchedulerILb0ELb0ELb0ELi128EEEEEEEEEvNT_6ParamsE$_ZZZN5flash25CollectiveMainloopBwdSm80ILi2ELi2EN4cute5tupleIJNS1_1CILi128EEES4_NS3_ILi64EEEEEEN7cutlass6half_tEfNS7_4arch4Sm80ELb0ELb0ELb1ELb0ELb1ELb0ELb0ELb0ELi2ELi4ELi4ELi4ELb0EE3mmaINS_16FlashAttnBwdSm80ISB_NS_24CollectiveEpilogueBwdGQAIS6_fSA_Li256ELb0ELb1EEENS_19SingleTileSchedulerILb0ELb0ELb0ELi128EEEE13SharedStorageENS1_6TensorINS1_11ArrayEngineIfLm32EEENS1_6LayoutINS2_IJNS2_IJNS3_ILi2EEESO_EEESO_NS3_ILi4EEEEEENS2_IJNS2_IJNS3_ILi1EEESO_EEESQ_NS3_ILi8EEEEEEEEEEEEbRKNSB_6ParamsERT0_S12_iNS2_IJiiiEEERT_ENKUliT_E_clIZSC_ISJ_SX_EbS10_S12_S12_iS13_S15_EUlRS16_iE_EEDaiS16_ENKUlvE0_clEv)
        /*d43c*/ 	.word	0x00000000


	//----- nvinfo : EIATTR_FRAME_SIZE
	.align		4
.L_9066:
        /*d440*/ 	.byte	0x04, 0x11
        /*d442*/ 	.short	(.L_9068 - .L_9067)
	.align		4
.L_9067:
        /*d444*/ 	.word	index@($_ZN7cutlass13device_kernelIN5flash19enable_sm80_to_sm89INS1_16FlashAttnBwdSm80INS1_25CollectiveMainloopBwdSm80ILi2ELi2EN4cute5tupleIJNS5_1CILi128EEES8_NS7_ILi64EEEEEENS_6half_tEfNS_4arch4Sm80ELb0ELb0ELb1ELb0ELb1ELb0ELb0ELb0ELi2ELi4ELi4ELi4ELb0EEENS1_24CollectiveEpilogueBwdGQAISA_fSD_Li256ELb0ELb1EEENS1_19SingleTileSchedulerILb0ELb0ELb0ELi128EEEEEEEEEvNT_6ParamsE$_ZZZN5flash25CollectiveMainloopBwdSm80ILi2ELi2EN4cute5tupleIJNS1_1CILi128EEES4_NS3_ILi64EEEEEEN7cutlass6half_tEfNS7_4arch4Sm80ELb0ELb0ELb1ELb0ELb1ELb0ELb0ELb0ELi2ELi4ELi4ELi4ELb0EE3mmaINS_16FlashAttnBwdSm80ISB_NS_24CollectiveEpilogueBwdGQAIS6_fSA_Li256ELb0ELb1EEENS_19SingleTileSchedulerILb0ELb0ELb0ELi128EEEE13SharedStorageENS1_6TensorINS1_11ArrayEngineIfLm32EEENS1_6LayoutINS2_IJNS2_IJNS3_ILi2EEESO_EEESO_NS3_ILi4EEEEEENS2_IJNS2_IJNS3_ILi1EEESO_EEESQ_NS3_ILi8EEEEEEEEEEEEbRKNSB_6ParamsERT0_S12_iNS2_IJiiiEEERT_ENKUliT_E_clIZSC_ISJ_SX_EbS10_S12_S12_iS13_S15_EUlRS16_iE_EEDaiS16_ENKUlT_E_clIZSC_ISJ_SX_EbS10_S12_S12_iS13_S15_EUlvE0_EEDaS1B_)
        /*d448*/ 	.word	0x00000000


	//----- nvinfo : EIATTR_FRAME_SIZE
	.align		4
.L_9068:
        /*d44c*/ 	.byte	0x04, 0x11
        /*d44e*/ 	.short	(.L_9070 - .L_9069)
	.align		4
.L_9069:
        /*d450*/ 	.word	index@($_ZN7cutlass13device_kernelIN5flash19enable_sm80_to_sm89INS1_16FlashAttnBwdSm80INS1_25CollectiveMainloopBwdSm80ILi2ELi2EN4cute5tupleIJNS5_1CILi128EEES8_NS7_ILi64EEEEEENS_6half_tEfNS_4arch4Sm80ELb0ELb0ELb1ELb0ELb1ELb0ELb0ELb0ELi2ELi4ELi4ELi4ELb0EEENS1_24CollectiveEpilogueBwdGQAISA_fSD_Li256ELb0ELb1EEENS1_19SingleTileSchedulerILb0ELb0ELb0ELi128EEEEEEEEEvNT_6ParamsE$_ZZN5flash25CollectiveMainloopBwdSm80ILi2ELi2EN4cute5tupleIJNS1_1CILi128EEES4_NS3_ILi64EEEEEEN7cutlass6half_tEfNS7_4arch4Sm80ELb0ELb0ELb1ELb0ELb1ELb0ELb0ELb0ELi2ELi4ELi4ELi4ELb0EE3mmaINS_16FlashAttnBwdSm80ISB_NS_24CollectiveEpilogueBwdGQAIS6_fSA_Li256ELb0ELb1EEENS_19SingleTileSchedulerILb0ELb0ELb0ELi128EEEE13SharedStorageENS1_6TensorINS1_11ArrayEngineIfLm32EEENS1_6LayoutINS2_IJNS2_IJNS3_ILi2EEESO_EEESO_NS3_ILi4EEEEEENS2_IJNS2_IJNS3_ILi1EEESO_EEESQ_NS3_ILi8EEEEEEEEEEEEbRKNSB_6ParamsERT0_S12_iNS2_IJiiiEEERT_ENKUlvE_clEv)
        /*d454*/ 	.word	0x00000000


	//----- nvinfo : EIATTR_FRAME_SIZE
	.align		4
.L_9070:
        /*d458*/ 	.byte	0x04, 0x11
        /*d45a*/ 	.short	(.L_9072 - .L_9071)
	.align		4
.L_9071:
        /*d45c*/ 	.word	index@($_ZN7cutlass13device_kernelIN5flash19enable_sm80_to_sm89INS1_16FlashAttnBwdSm80INS1_25CollectiveMainloopBwdSm80ILi2ELi2EN4cute5tupleIJNS5_1CILi128EEES8_NS7_ILi64EEEEEENS_6half_tEfNS_4arch4Sm80ELb0ELb0ELb1ELb0ELb1ELb0ELb0ELb0ELi2ELi4ELi4ELi4ELb0EEENS1_24CollectiveEpilogueBwdGQAISA_fSD_Li256ELb0ELb1EEENS1_19SingleTileSchedulerILb0ELb0ELb0ELi128EEEEEEEEEvNT_6ParamsE$_ZZN5flash25CollectiveMainloopBwdSm80ILi2ELi2EN4cute5tupleIJNS1_1CILi128EEES4_NS3_ILi64EEEEEEN7cutlass6half_tEfNS7_4arch4Sm80ELb0ELb0ELb1ELb0ELb1ELb0ELb0ELb0ELi2ELi4ELi4ELi4ELb0EE3mmaINS_16FlashAttnBwdSm80ISB_NS_24CollectiveEpilogueBwdGQAIS6_fSA_Li256ELb0ELb1EEENS_19SingleTileSchedulerILb0ELb0ELb0ELi128EEEE13SharedStorageENS1_6TensorINS1_11ArrayEngineIfLm32EEENS1_6LayoutINS2_IJNS2_IJNS3_ILi2EEESO_EEESO_NS3_ILi4EEEEEENS2_IJNS2_IJNS3_ILi1EEESO_EEESQ_NS3_ILi8EEEEEEEEEEEEbRKNSB_6ParamsERT0_S12_iNS2_IJiiiEEERT_ENKUlvE0_clEv)
        /*d460*/ 	.word	0x00000000


	//----- nvinfo : EIATTR_FRAME_SIZE
	.align		4
.L_9072:
        /*d464*/ 	.byte	0x04, 0x11
        /*d466*/ 	.short	(.L_9074 - .L_9073)
	.align		4
.L_9073:
        /*d468*/ 	.word	index@($_ZN7cutlass13device_kernelIN5flash19enable_sm80_to_sm89INS1_16FlashAttnBwdSm80INS1_25CollectiveMainloopBwdSm80ILi2ELi2EN4cute5tupleIJNS5_1CILi128EEES8_NS7_ILi64EEEEEENS_6half_tEfNS_4arch4Sm80ELb0ELb0ELb1ELb0ELb1ELb0ELb0ELb0ELi2ELi4ELi4ELi4ELb0EEENS1_24CollectiveEpilogueBwdGQAISA_fSD_Li256ELb0ELb1EEENS1_19SingleTileSchedulerILb0ELb0ELb0ELi128EEEEEEEEEvNT_6ParamsE$_ZZN5flash25CollectiveMainloopBwdSm80ILi2ELi2EN4cute5tupleIJNS1_1CILi128EEES4_NS3_ILi64EEEEEEN7cutlass6half_tEfNS7_4arch4Sm80ELb0ELb0ELb1ELb0ELb1ELb0ELb0ELb0ELi2ELi4ELi4ELi4ELb0EE3mmaINS_16FlashAttnBwdSm80ISB_NS_24CollectiveEpilogueBwdGQAIS6_fSA_Li256ELb0ELb1EEENS_19SingleTileSchedulerILb0ELb0ELb0ELi128EEEE13SharedStorageENS1_6TensorINS1_11ArrayEngineIfLm32EEENS1_6LayoutINS2_IJNS2_IJNS3_ILi2EEESO_EEESO_NS3_ILi4EEEEEENS2_IJNS2_IJNS3_ILi1EEESO_EEESQ_NS3_ILi8EEEEEEEEEEEEbRKNSB_6ParamsERT0_S12_iNS2_IJiiiEEERT_ENKUliT_E_clIZSC_ISJ_SX_EbS10_S12_S12_iS13_S15_EUlRS16_iE_EEDaiS16_)
        /*d46c*/ 	.word	0x00000000


	//----- nvinfo : EIATTR_FRAME_SIZE
	.align		4
.L_9074:
        /*d470*/ 	.byte	0x04, 0x11
        /*d472*/ 	.short	(.L_9076 - .L_9075)
	.align		4
.L_9075:
        /*d474*/ 	.word	index@($_ZN7cutlass13device_kernelIN5flash19enable_sm80_to_sm89INS1_16FlashAttnBwdSm80INS1_25CollectiveMainloopBwdSm80ILi2ELi2EN4cute5tupleIJNS5_1CILi128EEES8_NS7_ILi64EEEEEENS_6half_tEfNS_4arch4Sm80ELb0ELb0ELb1ELb0ELb1ELb0ELb0ELb0ELi2ELi4ELi4ELi4ELb0EEENS1_24CollectiveEpilogueBwdGQAISA_fSD_Li256ELb0ELb1EEENS1_19SingleTileSchedulerILb0ELb0ELb0ELi128EEEEEEEEEvNT_6ParamsE$_ZZN5flash25CollectiveMainloopBwdSm80ILi2ELi2EN4cute5tupleIJNS1_1CILi128EEES4_NS3_ILi64EEEEEEN7cutlass6half_tEfNS7_4arch4Sm80ELb0ELb0ELb1ELb0ELb1ELb0ELb0ELb0ELi2ELi4ELi4ELi4ELb0EE3mmaINS_16FlashAttnBwdSm80ISB_NS_24CollectiveEpilogueBwdGQAIS6_fSA_Li256ELb0ELb1EEENS_19SingleTileSchedulerILb0ELb0ELb0ELi128EEEE13SharedStorageENS1_6TensorINS1_11ArrayEngineIfLm32EEENS1_6LayoutINS2_IJNS2_IJNS3_ILi2EEESO_EEESO_NS3_ILi4EEEEEENS2_IJNS2_IJNS3_ILi1EEESO_EEESQ_NS3_ILi8EEEEEEEEEEEEbRKNSB_6ParamsERT0_S12_iNS2_IJiiiEEERT_ENKUlRT_iE_clINSK_INSL_IfLm64EEENSN_INS2_IJSP_SO_SU_EEESV_EEEEEEDaS17_i)
        /*d478*/ 	.word	0x00000000


	//----- nvinfo : EIATTR_FRAME_SIZE
	.align		4
.L_9076:
        /*d47c*/ 	.byte	0x04, 0x11
        /*d47e*/ 	.short	(.L_9078 - .L_9077)
	.align		4
.L_9077:
        /*d480*/ 	.word	index@($_ZN7cutlass13device_kernelIN5flash19enable_sm80_to_sm89INS1_16FlashAttnBwdSm80INS1_25CollectiveMainloopBwdSm80ILi2ELi2EN4cute5tupleIJNS5_1CILi128EEES8_NS7_ILi64EEEEEENS_6half_tEfNS_4arch4Sm80ELb0ELb0ELb1ELb0ELb1ELb0ELb0ELb0ELi2ELi4ELi4ELi4ELb0EEENS1_24CollectiveEpilogueBwdGQAISA_fSD_Li256ELb0ELb1EEENS1_19SingleTileSchedulerILb0ELb0ELb0ELi128EEEEEEEEEvNT_6ParamsE$_ZZN4cute9transformINS_5tupleIJiiNS_1CILi0EEEEEENS1_IJNS1_IJNS2_ILi4EEENS2_ILi8EEEEEES5_NS2_ILi1EEEEEEZNS_7idx2crdIS4_S9_EEDaRKT_RKT0_EUlRKT_RKT0_E_EEDaSD_SG_OT1_ENKUlDpSJ_E_clIJNS1_IJiiEEEiS3_EEEDaSQ_)
        /*d484*/ 	.word	0x00000000


	//----- nvinfo : EIATTR_FRAME_SIZE
	.align		4
.L_9078:
        /*d488*/ 	.byte	0x04, 0x11
        /*d48a*/ 	.short	(.L_9080 - .L_9079)
	.align		4
.L_9079:
        /*d48c*/ 	.word	index@($_ZN7cutlass13device_kernelIN5flash19enable_sm80_to_sm89INS1_16FlashAttnBwdSm80INS1_25CollectiveMainloopBwdSm80ILi2ELi2EN4cute5tupleIJNS5_1CILi128EEES8_NS7_ILi64EEEEEENS_6half_tEfNS_4arch4Sm80ELb0ELb0ELb1ELb0ELb1ELb0ELb0ELb0ELi2ELi4ELi4ELi4ELb0EEENS1_24CollectiveEpilogueBwdGQAISA_fSD_Li256ELb0ELb1EEENS1_19SingleTileSchedulerILb0ELb0ELb0ELi128EEEEEEEEEvNT_6ParamsE$_ZZN4cute9transformINS_5tupleIJiiNS_1CILi0EEEEEENS1_IJNS1_IJNS2_ILi4EEENS2_ILi8EEEEEENS2_ILi2EEENS2_ILi1EEEEEEZNS_7idx2crdIS4_SA_EEDaRKT_RKT0_EUlRKT_RKT0_E_EEDaSE_SH_OT1_ENKUlDpSK_E_clIJNS1_IJiiEEEiS3_EEEDaSR_)
        /*d490*/ 	.word	0x00000000


	//----- nvinfo : EIATTR_FRAME_SIZE
	.align		4
.L_9080:
        /*d494*/ 	.byte	0x04, 0x11
        /*d496*/ 	.short	(.L_9082 - .L_9081)
	.align		4
.L_9081:
        /*d498*/ 	.word	index@($_ZN7cutlass13device_kernelIN5flash19enable_sm80_to_sm89INS1_16FlashAttnBwdSm80INS1_25CollectiveMainloopBwdSm80ILi2ELi2EN4cute5tupleIJNS5_1CILi128EEES8_NS7_ILi64EEEEEENS_6half_tEfNS_4arch4Sm80ELb0ELb0ELb1ELb0ELb1ELb0ELb0ELb0ELi2ELi4ELi4ELi4ELb0EEENS1_24CollectiveEpilogueBwdGQAISA_fSD_Li256ELb0ELb1EEENS1_19SingleTileSchedulerILb0ELb0ELb0ELi128EEEEEEEEEvNT_6ParamsE$_ZZN4cute7idx2crdINS_5tupleIJiiNS_1CILi0EEEEEENS1_IJNS1_IJNS2_ILi4EEENS2_ILi8EEEEEES5_NS2_ILi1EEEEEEEEDaRKT_RKT0_ENKUlRKT_RKT0_E_clIiS7_EEDaSI_SL_)
        /*d49c*/ 	.word	0x00000000


	//----- nvinfo : EIATTR_FRAME_SIZE
	.align		4
.L_9082:
        /*d4a0*/ 	.byte	0x04, 0x11
        /*d4a2*/ 	.short	(.L_9084 - .L_9083)
	.align		4
.L_9083:
        /*d4a4*/ 	.word	index@($_ZN7cutlass13device_kernelIN5flash19enable_sm80_to_sm89INS1_16FlashAttnBwdSm80INS1_25CollectiveMainloopBwdSm80ILi2ELi2EN4cute5tupleIJNS5_1CILi128EEES8_NS7_ILi64EEEEEENS_6half_tEfNS_4arch4Sm80ELb0ELb0ELb1ELb0ELb1ELb0ELb0ELb0ELi2ELi4ELi4ELi4ELb0EEENS1_24CollectiveEpilogueBwdGQAISA_fSD_Li256ELb0ELb1EEENS1_19SingleTileSchedulerILb0ELb0ELb0ELi128EEEEEEEEEvNT_6ParamsE$_ZZN4cute7idx2crdINS_5tupleIJiiNS_1CILi0EEEEEENS1_IJNS1_IJNS2_ILi4EEENS2_ILi8EEEEEES5_NS2_ILi1EEEEEEEEDaRKT_RKT0_ENKUlRKT_RKT0_E_clIiS5_EEDaSI_SL_)
        /*d4a8*/ 	.word	0x00000000


	//----- nvinfo : EIATTR_FRAME_SIZE
	.align		4
.L_9084:
        /*d4ac*/ 	.byte	0x04, 0x11
        /*d4ae*/ 	.short	(.L_9086 - .L_9085)
	.align		4
.L_9085:
        /*d4b0*/ 	.word	index@($_ZN7cutlass13device_kernelIN5flash19enable_sm80_to_sm89INS1_16FlashAttnBwdSm80INS1_25CollectiveMainloopBwdSm80ILi2ELi2EN4cute5tupleIJNS5_1CILi128EEES8_NS7_ILi64EEEEEENS_6half_tEfNS_4arch4Sm80ELb0ELb0ELb1ELb0ELb1ELb0ELb0ELb0ELi2ELi4ELi4ELi4ELb0EEENS1_24CollectiveEpilogueBwdGQAISA_fSD_Li256ELb0ELb1EEENS1_19SingleTileSchedulerILb0ELb0ELb0ELi128EEEEEEEEEvNT_6ParamsE$_ZZN4cute7idx2crdINS_5tupleIJiiNS_1CILi0EEEEEENS1_IJNS1_IJNS2_ILi4EEENS2_ILi8EEEEEENS2_ILi2EEENS2_ILi1EEEEEEEEDaRKT_RKT0_ENKUlRKT_RKT0_E_clIiS8_EEDaSJ_SM_)
        /*d4b4*/ 	.word	0x00000000


	//----- nvinfo : EIATTR_FRAME_SIZE
	.align		4
.L_9086:
        /*d4b8*/ 	.byte	0x04, 0x11
        /*d4ba*/ 	.short	(.L_9088 - .L_9087)
	.align		4
.L_9087:
        /*d4bc*/ 	.word	index@($_ZN7cutlass13device_kernelIN5flash19enable_sm80_to_sm89INS1_16FlashAttnBwdSm80INS1_25CollectiveMainloopBwdSm80ILi2ELi2EN4cute5tupleIJNS5_1CILi128EEES8_NS7_ILi64EEEEEENS_6half_tEfNS_4arch4Sm80ELb0ELb0ELb1ELb0ELb1ELb0ELb0ELb0ELi2ELi4ELi4ELi4ELb0EEENS1_24CollectiveEpilogueBwdGQAISA_fSD_Li256ELb0ELb1EEENS1_19SingleTileSchedulerILb0ELb0ELb0ELi128EEEEEEEEEvNT_6ParamsE$_ZZN4cute7idx2crdINS_5tupleIJiiNS_1CILi0EEEEEENS1_IJNS1_IJNS2_ILi4EEENS2_ILi8EEEEEENS2_ILi2EEENS2_ILi1EEEEEEEEDaRKT_RKT0_ENKUlRKT_RKT0_E_clIiS7_EEDaSJ_SM_)
        /*d4c0*/ 	.word	0x00000000


	//----- nvinfo : EIATTR_FRAME_SIZE
	.align		4
.L_9088:
        /*d4c4*/ 	.byte	0x04, 0x11
        /*d4c6*/ 	.short	(.L_9090 - .L_9089)
	.align		4
.L_9089:
        /*d4c8*/ 	.word	index@($_ZN7cutlass13device_kernelIN5flash19enable_sm80_to_sm89INS1_16FlashAttnBwdSm80INS1_25CollectiveMainloopBwdSm80ILi2ELi2EN4cute5tupleIJNS5_1CILi128EEES8_NS7_ILi64EEEEEENS_6half_tEfNS_4arch4Sm80ELb0ELb0ELb1ELb0ELb1ELb0ELb0ELb0ELi2ELi4ELi4ELi4ELb0EEENS1_24CollectiveEpilogueBwdGQAISA_fSD_Li256ELb0ELb1EEENS1_19SingleTileSchedulerILb0ELb0ELb0ELi128EEEEEEEEEvNT_6ParamsE$_ZZN4cute7flattenINS_5tupleIJNS_1CILi1EEENS1_IJiiiEEENS2_ILi64EEENS1_IJNS2_ILi72EEENS2_ILi144EEENS2_ILi288EEEEEENS2_ILi512EEEEEEEEDaRKT_ENKUlRKT_E_clIS4_EEDaSH_)
        /*d4cc*/ 	.word	0x00000000


	//----- nvinfo : EIATTR_FRAME_SIZE
	.align		4
.L_9090:
        /*d4d0*/ 	.byte	0x04, 0x11
        /*d4d2*/ 	.short	(.L_9092 - .L_9091)
	.align		4
.L_9091:
        /*d4d4*/ 	.word	index@($_ZN7cutlass13device_kernelIN5flash19enable_sm80_to_sm89INS1_16FlashAttnBwdSm80INS1_25CollectiveMainloopBwdSm80ILi2ELi2EN4cute5tupleIJNS5_1CILi128EEES8_NS7_ILi64EEEEEENS_6half_tEfNS_4arch4Sm80ELb0ELb0ELb1ELb0ELb1ELb0ELb0ELb0ELi2ELi4ELi4ELi4ELb0EEENS1_24CollectiveEpilogueBwdGQAISA_fSD_Li256ELb0ELb1EEENS1_19SingleTileSchedulerILb0ELb0ELb0ELi128EEEEEEEEEvNT_6ParamsE$_ZZN4cute7flattenINS_5tupleIJNS_1CILi1EEENS1_IJNS2_ILi8EEEiiEEENS2_ILi64EEENS1_IJiNS2_ILi144EEENS2_ILi288EEEEEENS2_ILi512EEEEEEEEDaRKT_ENKUlRKT_E_clIS9_EEDaSH_)
        /*d4d8*/ 	.word	0x00000000


	//----- nvinfo : EIATTR_FRAME_SIZE
	.align		4
.L_9092:
        /*d4dc*/ 	.byte	0x04, 0x11
        /*d4de*/ 	.short	(.L_9094 - .L_9093)
	.align		4
.L_9093:
        /*d4e0*/ 	.word	index@($_ZN7cutlass13device_kernelIN5flash19enable_sm80_to_sm89INS1_16FlashAttnBwdSm80INS1_25CollectiveMainloopBwdSm80ILi2ELi2EN4cute5tupleIJNS5_1CILi128EEES8_NS7_ILi64EEEEEENS_6half_tEfNS_4arch4Sm80ELb0ELb0ELb1ELb0ELb1ELb0ELb0ELb0ELi2ELi4ELi4ELi4ELb0EEENS1_24CollectiveEpilogueBwdGQAISA_fSD_Li256ELb0ELb1EEENS1_19SingleTileSchedulerILb0ELb0ELb0ELi128EEEEEEEEEvNT_6ParamsE$_ZZN4cute7flattenINS_5tupleIJNS_1CILi1EEENS1_IJNS2_ILi8EEEiiEEENS2_ILi64EEENS1_IJiNS2_ILi144EEENS2_ILi288EEEEEENS2_ILi512EEEEEEEEDaRKT_ENKUlRKT_E_clIS5_EEDaSH_)
        /*d4e4*/ 	.word	0x00000000


	//----- nvinfo : EIATTR_FRAME_SIZE
	.align		4
.L_9094:
        /*d4e8*/ 	.byte	0x04, 0x11
        /*d4ea*/ 	.short	(.L_9096 - .L_9095)
	.align		4
.L_9095:
        /*d4ec*/ 	.word	index@($_ZN7cutlass13device_kernelIN5flash19enable_sm80_to_sm89INS1_16FlashAttnBwdSm80INS1_25CollectiveMainloopBwdSm80ILi2ELi2EN4cute5tupleIJNS5_1CILi128EEES8_NS7_ILi64EEEEEENS_6half_tEfNS_4arch4Sm80ELb0ELb0ELb1ELb0ELb1ELb0ELb0ELb0ELi2ELi4ELi4ELi4ELb0EEENS1_24CollectiveEpilogueBwdGQAISA_fSD_Li256ELb0ELb1EEENS1_19SingleTileSchedulerILb0ELb0ELb0ELi128EEEEEEEEEvNT_6ParamsE$_ZZN4cute7flattenINS_5tupleIJNS1_IJNS_1CILi0EEENS1_IJNS2_ILi1EEENS2_ILi512EEEiEEEEEENS2_ILi4096EEENS1_IJiNS2_ILi8192EEEEEEEEEEEDaRKT_ENKUlRKT_E_clISA_EEDaSH_)
        /*d4f0*/ 	.word	0x00000000


	//----- nvinfo : EIATTR_FRAME_SIZE
	.align		4
.L_9096:
        /*d4f4*/ 	.byte	0x04, 0x11
        /*d4f6*/ 	.short	(.L_9098 - .L_9097)
	.align		4
.L_9097:
        /*d4f8*/ 	.word	index@($_ZN7cutlass13device_kernelIN5flash19enable_sm80_to_sm89INS1_16FlashAttnBwdSm80INS1_25CollectiveMainloopBwdSm80ILi2ELi2EN4cute5tupleIJNS5_1CILi128EEES8_NS7_ILi64EEEEEENS_6half_tEfNS_4arch4Sm80ELb0ELb0ELb1ELb0ELb1ELb0ELb0ELb0ELi2ELi4ELi4ELi4ELb0EEENS1_24CollectiveEpilogueBwdGQAISA_fSD_Li256ELb0ELb1EEENS1_19SingleTileSchedulerILb0ELb0ELb0ELi128EEEEEEEEEvNT_6ParamsE$_ZZN4cute7flattenINS_5tupleIJNS1_IJNS_1CILi0EEENS1_IJNS2_ILi1EEENS2_ILi512EEEiEEEEEENS2_ILi4096EEENS1_IJiNS2_ILi8192EEEEEEEEEEEDaRKT_ENKUlRKT_E_clIS7_EEDaSH_)
        /*d4fc*/ 	.word	0x00000000


	//----- nvinfo : EIATTR_FRAME_SIZE
	.align		4
.L_9098:
        /*d500*/ 	.byte	0x04, 0x11
        /*d502*/ 	.short	(.L_9100 - .L_9099)
	.align		4
.L_9099:
        /*d504*/ 	.word	index@($_ZN7cutlass13device_kernelIN5flash19enable_sm80_to_sm89INS1_16FlashAttnBwdSm80INS1_25CollectiveMainloopBwdSm80ILi2ELi2EN4cute5tupleIJNS5_1CILi128EEES8_NS7_ILi64EEEEEENS_6half_tEfNS_4arch4Sm80ELb0ELb0ELb1ELb0ELb1ELb0ELb0ELb0ELi2ELi4ELi4ELi4ELb0EEENS1_24CollectiveEpilogueBwdGQAISA_fSD_Li256ELb0ELb1EEENS1_19SingleTileSchedulerILb0ELb0ELb0ELi128EEEEEEEEEvNT_6ParamsE$_ZZN4cute6upcastILi2ENS_5tupleIJNS1_IJNS_1CILi1EEENS1_IJNS2_ILi2EEES4_S4_EEEEEES4_NS1_IJS4_S4_EEEEEENS1_IJNS1_IJNS2_ILi0EEENS1_IJS3_NS2_ILi512EEEiEEEEEENS2_ILi4096EEENS1_IJiNS2_ILi8192EEEEEEEEEEEDaRKT0_RKT1_ENKUlRKT_RKT0_E_clIS7_SF_EEDaSP_SS_)
        /*d508*/ 	.word	0x00000000


	//----- nvinfo : EIATTR_FRAME_SIZE
	.align		4
.L_9100:
        /*d50c*/ 	.byte	0x04, 0x11
        /*d50e*/ 	.short	(.L_9102 - .L_9101)
	.align		4
.L_9101:
        /*d510*/ 	.word	index@($_ZN7cutlass13device_kernelIN5flash19enable_sm80_to_sm89INS1_16FlashAttnBwdSm80INS1_25CollectiveMainloopBwdSm80ILi2ELi2EN4cute5tupleIJNS5_1CILi128EEES8_NS7_ILi64EEEEEENS_6half_tEfNS_4arch4Sm80ELb0ELb0ELb1ELb0ELb1ELb0ELb0ELb0ELi2ELi4ELi4ELi4ELb0EEENS1_24CollectiveEpilogueBwdGQAISA_fSD_Li256ELb0ELb1EEENS1_19SingleTileSchedulerILb0ELb0ELb0ELi128EEEEEEEEEvNT_6ParamsE$_ZZN4cute6upcastILi2ENS_5tupleIJNS1_IJNS_1CILi1EEENS1_IJNS2_ILi2EEES4_S4_EEEEEES4_NS1_IJS4_S4_EEEEEENS1_IJNS1_IJNS2_ILi0EEENS1_IJS3_NS2_ILi512EEEiEEEEEENS2_ILi4096EEENS1_IJiNS2_ILi8192EEEEEEEEEEEDaRKT0_RKT1_ENKUlRKT_RKT0_E_clIS6_SC_EEDaSP_SS_)
        /*d514*/ 	.word	0x00000000


	//----- nvinfo : EIATTR_FRAME_SIZE
	.align		4
.L_9102:
        /*d518*/ 	.byte	0x04, 0x11
        /*d51a*/ 	.short	(.L_9104 - .L_9103)
	.align		4
.L_9103:
        /*d51c*/ 	.word	index@($_ZN7cutlass13device_kernelIN5flash19enable_sm80_to_sm89INS1_16FlashAttnBwdSm80INS1_25CollectiveMainloopBwdSm80ILi2ELi2EN4cute5tupleIJNS5_1CILi128EEES8_NS7_ILi64EEEEEENS_6half_tEfNS_4arch4Sm80ELb0ELb0ELb1ELb0ELb1ELb0ELb0ELb0ELi2ELi4ELi4ELi4ELb0EEENS1_24CollectiveEpilogueBwdGQAISA_fSD_Li256ELb0ELb1EEENS1_19SingleTileSchedulerILb0ELb0ELb0ELi128EEEEEEEEEvNT_6ParamsE$_ZZN4cute6detail16composition_implINS_5tupleIJNS_1CILi8EEENS3_ILi2EEES5_S5_S4_S5_EEENS2_IJNS3_ILi1EEEiiiNS3_ILi72EEENS3_ILi512EEEEEENS2_IJNS2_IJS5_S5_S5_EEES5_NS3_ILi4EEEEEENS2_IJNS2_IJS7_S9_S4_EEENS3_ILi4096EEENS3_ILi16EEEEEEEEDaRKT_RKT0_RKT1_RKT2_ENKUlRKT_RKT0_E_clISC_SG_EEDaSW_SZ_)
        /*d520*/ 	.word	0x00000000


	//----- nvinfo : EIATTR_FRAME_SIZE
	.align		4
.L_9104:
        /*d524*/ 	.byte	0x04, 0x11
        /*d526*/ 	.short	(.L_9106 - .L_9105)
	.align		4
.L_9105:
        /*d528*/ 	.word	index@($_ZN7cutlass13device_kernelIN5flash19enable_sm80_to_sm89INS1_16FlashAttnBwdSm80INS1_25CollectiveMainloopBwdSm80ILi2ELi2EN4cute5tupleIJNS5_1CILi128EEES8_NS7_ILi64EEEEEENS_6half_tEfNS_4arch4Sm80ELb0ELb0ELb1ELb0ELb1ELb0ELb0ELb0ELi2ELi4ELi4ELi4ELb0EEENS1_24CollectiveEpilogueBwdGQAISA_fSD_Li256ELb0ELb1EEENS1_19SingleTileSchedulerILb0ELb0ELb0ELi128EEEEEEEEEvNT_6ParamsE$_ZZN4cute6detail16composition_implINS_5tupleIJNS_1CILi8EEENS3_ILi2EEES5_S5_S4_S5_EEENS2_IJNS3_ILi1EEEiiiNS3_ILi72EEENS3_ILi512EEEEEENS2_IJNS2_IJS5_S5_S5_EEES5_NS3_ILi4EEEEEENS2_IJNS2_IJS7_S9_S4_EEENS3_ILi4096EEENS3_ILi16EEEEEEEEDaRKT_RKT0_RKT1_RKT2_ENKUlRKT_RKT0_E_clISB_SE_EEDaSW_SZ_)
        /*d52c*/ 	.word	0x00000000


	//----- nvinfo : EIATTR_FRAME_SIZE
	.align		4
.L_9106:
        /*d530*/ 	.byte	0x04, 0x11
        /*d532*/ 	.short	(.L_9108 - .L_9107)
	.align		4
.L_9107:
        /*d534*/ 	.word	index@($_ZN7cutlass13device_kernelIN5flash19enable_sm80_to_sm89INS1_16FlashAttnBwdSm80INS1_25CollectiveMainloopBwdSm80ILi2ELi2EN4cute5tupleIJNS5_1CILi128EEES8_NS7_ILi64EEEEEENS_6half_tEfNS_4arch4Sm80ELb0ELb0ELb1ELb0ELb1ELb0ELb0ELb0ELi2ELi4ELi4ELi4ELb0EEENS1_24CollectiveEpilogueBwdGQAISA_fSD_Li256ELb0ELb1EEENS1_19SingleTileSchedulerILb0ELb0ELb0ELi128EEEEEEEEEvNT_6ParamsE$_ZZN4cute6detail16composition_implINS_5tupleIJNS_1CILi8EEENS3_ILi2EEES5_S5_S4_S5_EEENS2_IJNS3_ILi1EEEiiiNS3_ILi72EEENS3_ILi512EEEEEENS2_IJNS2_IJS5_S5_S5_EEES5_NS2_IJNS3_ILi4EEES5_EEEEEENS2_IJNS2_IJS7_S9_S4_EEENS3_ILi4096EEENS2_IJNS3_ILi16EEENS3_ILi8192EEEEEEEEEEEDaRKT_RKT0_RKT1_RKT2_ENKUlRKT_RKT0_E_clISD_SJ_EEDaSZ_S12_)
        /*d538*/ 	.word	0x00000000


	//----- nvinfo : EIATTR_FRAME_SIZE
	.align		4
.L_9108:
        /*d53c*/ 	.byte	0x04, 0x11
        /*d53e*/ 	.short	(.L_9110 - .L_9109)
	.align		4
.L_9109:
        /*d540*/ 	.word	index@($_ZN7cutlass13device_kernelIN5flash19enable_sm80_to_sm89INS1_16FlashAttnBwdSm80INS1_25CollectiveMainloopBwdSm80ILi2ELi2EN4cute5tupleIJNS5_1CILi128EEES8_NS7_ILi64EEEEEENS_6half_tEfNS_4arch4Sm80ELb0ELb0ELb1ELb0ELb1ELb0ELb0ELb0ELi2ELi4ELi4ELi4ELb0EEENS1_24CollectiveEpilogueBwdGQAISA_fSD_Li256ELb0ELb1EEENS1_19SingleTileSchedulerILb0ELb0ELb0ELi128EEEEEEEEEvNT_6ParamsE$_ZZN4cute6detail16composition_implINS_5tupleIJNS_1CILi8EEENS3_ILi2EEES5_S5_S4_S5_EEENS2_IJNS3_ILi1EEEiiiNS3_ILi72EEENS3_ILi512EEEEEENS2_IJNS2_IJS5_S5_S5_EEES5_NS2_IJNS3_ILi4EEES5_EEEEEENS2_IJNS2_IJS7_S9_S4_EEENS3_ILi4096EEENS2_IJNS3_ILi16EEENS3_ILi8192EEEEEEEEEEEDaRKT_RKT0_RKT1_RKT2_ENKUlRKT_RKT0_E_clISB_SF_EEDaSZ_S12_)
        /*d544*/ 	.word	0x00000000


	//----- nvinfo : EIATTR_FRAME_SIZE
	.align		4
.L_9110:
        /*d548*/ 	.byte	0x04, 0x11
        /*d54a*/ 	.short	(.L_9112 - .L_9111)
	.align		4
.L_9111:
        /*d54c*/ 	.word	index@($_ZN7cutlass13device_kernelIN5flash19enable_sm80_to_sm89INS1_16FlashAttnBwdSm80INS1_25CollectiveMainloopBwdSm80ILi2ELi2EN4cute5tupleIJNS5_1CILi128EEES8_NS7_ILi64EEEEEENS_6half_tEfNS_4arch4Sm80ELb0ELb0ELb1ELb0ELb1ELb0ELb0ELb0ELi2ELi4ELi4ELi4ELb0EEENS1_24CollectiveEpilogueBwdGQAISA_fSD_Li256ELb0ELb1EEENS1_19SingleTileSchedulerILb0ELb0ELb0ELi128EEEEEEEEEvNT_6ParamsE$_ZZN4cute6detail16composition_implINS_5tupleIJNS_1CILi8EEENS3_ILi2EEES5_S5_S4_S5_EEENS2_IJNS3_ILi1EEEiiiNS3_ILi72EEENS3_ILi512EEEEEENS2_IJNS2_IJS5_S5_EEES4_NS3_ILi4EEEEEENS2_IJNS2_IJS7_S4_EEENS3_ILi1024EEENS3_ILi16EEEEEEEEDaRKT_RKT0_RKT1_RKT2_ENKUlRKT_RKT0_E_clISC_SG_EEDaSW_SZ_)
        /*d550*/ 	.word	0x00000000


	//----- nvinfo : EIATTR_FRAME_SIZE
	.align		4
.L_9112:
        /*d554*/ 	.byte	0x04, 0x11
        /*d556*/ 	.short	(.L_9114 - .L_9113)
	.align		4
.L_9113:
        /*d558*/ 	.word	index@($_ZN7cutlass13device_kernelIN5flash19enable_sm80_to_sm89INS1_16FlashAttnBwdSm80INS1_25CollectiveMainloopBwdSm80ILi2ELi2EN4cute5tupleIJNS5_1CILi128EEES8_NS7_ILi64EEEEEENS_6half_tEfNS_4arch4Sm80ELb0ELb0ELb1ELb0ELb1ELb0ELb0ELb0ELi2ELi4ELi4ELi4ELb0EEENS1_24CollectiveEpilogueBwdGQAISA_fSD_Li256ELb0ELb1EEENS1_19SingleTileSchedulerILb0ELb0ELb0ELi128EEEEEEEEEvNT_6ParamsE$_ZZN4cute6detail16composition_implINS_5tupleIJNS_1CILi8EEENS3_ILi2EEES5_S5_S4_S5_EEENS2_IJNS3_ILi1EEEiiiNS3_ILi72EEENS3_ILi512EEEEEENS2_IJNS2_IJS5_S5_EEES4_NS3_ILi4EEEEEENS2_IJNS2_IJS7_S4_EEENS3_ILi1024EEENS3_ILi16EEEEEEEEDaRKT_RKT0_RKT1_RKT2_ENKUlRKT_RKT0_E_clISB_SE_EEDaSW_SZ_)
        /*d55c*/ 	.word	0x00000000


	//----- nvinfo : EIATTR_FRAME_SIZE
	.align		4
.L_9114:
        /*d560*/ 	.byte	0x04, 0x11
        /*d562*/ 	.short	(.L_9116 - .L_9115)
	.align		4
.L_9115:
        /*d564*/ 	.word	index@($_ZN7cutlass13device_kernelIN5flash19enable_sm80_to_sm89INS1_16FlashAttnBwdSm80INS1_25CollectiveMainloopBwdSm80ILi2ELi2EN4cute5tupleIJNS5_1CILi128EEES8_NS7_ILi64EEEEEENS_6half_tEfNS_4arch4Sm80ELb0ELb0ELb1ELb0ELb1ELb0ELb0ELb0ELi2ELi4ELi4ELi4ELb0EEENS1_24CollectiveEpilogueBwdGQAISA_fSD_Li256ELb0ELb1EEENS1_19SingleTileSchedulerILb0ELb0ELb0ELi128EEEEEEEEEvNT_6ParamsE$_ZZN4cute6detail16composition_implINS_5tupleIJNS_1CILi16EEENS3_ILi2EEES5_S5_NS3_ILi4EEES5_EEENS2_IJNS3_ILi1EEEiiiNS3_ILi144EEENS3_ILi512EEEEEENS2_IJNS2_IJS5_S5_EEES6_NS3_ILi8EEEEEENS2_IJNS2_IJNS3_ILi64EEESA_EEES4_NS3_ILi1024EEEEEEEEDaRKT_RKT0_RKT1_RKT2_ENKUlRKT_RKT0_E_clISC_SG_EEDaSX_S10_)
        /*d568*/ 	.word	0x00000000


	//----- nvinfo : EIATTR_FRAME_SIZE
	.align		4
.L_9116:
        /*d56c*/ 	.byte	0x04, 0x11
        /*d56e*/ 	.short	(.L_9118 - .L_9117)
	.align		4
.L_9117:
        /*d570*/ 	.word	index@($_ZN7cutlass13device_kernelIN5flash19enable_sm80_to_sm89INS1_16FlashAttnBwdSm80INS1_25CollectiveMainloopBwdSm80ILi2ELi2EN4cute5tupleIJNS5_1CILi128EEES8_NS7_ILi64EEEEEENS_6half_tEfNS_4arch4Sm80ELb0ELb0ELb1ELb0ELb1ELb0ELb0ELb0ELi2ELi4ELi4ELi4ELb0EEENS1_24CollectiveEpilogueBwdGQAISA_fSD_Li256ELb0ELb1EEENS1_19SingleTileSchedulerILb0ELb0ELb0ELi128EEEEEEEEEvNT_6ParamsE$_ZZN4cute6detail16composition_implINS_5tupleIJNS_1CILi16EEENS3_ILi2EEES5_S5_NS3_ILi4EEES5_EEENS2_IJNS3_ILi1EEEiiiNS3_ILi144EEENS3_ILi512EEEEEENS2_IJNS2_IJS5_S5_EEES6_NS3_ILi8EEEEEENS2_IJNS2_IJNS3_ILi64EEESA_EEES4_NS3_ILi1024EEEEEEEEDaRKT_RKT0_RKT1_RKT2_ENKUlRKT_RKT0_E_clIS6_S4_EEDaSX_S10_)
        /*d574*/ 	.word	0x00000000


	//----- nvinfo : EIATTR_FRAME_SIZE
	.align		4
.L_9118:
        /*d578*/ 	.byte	0x04, 0x11
        /*d57a*/ 	.short	(.L_9120 - .L_9119)
	.align		4
.L_9119:
        /*d57c*/ 	.word	index@($_ZN7cutlass13device_kernelIN5flash19enable_sm80_to_sm89INS1_16FlashAttnBwdSm80INS1_25CollectiveMainloopBwdSm80ILi2ELi2EN4cute5tupleIJNS5_1CILi128EEES8_NS7_ILi64EEEEEENS_6half_tEfNS_4arch4Sm80ELb0ELb0ELb1ELb0ELb1ELb0ELb0ELb0ELi2ELi4ELi4ELi4ELb0EEENS1_24CollectiveEpilogueBwdGQAISA_fSD_Li256ELb0ELb1EEENS1_19SingleTileSchedulerILb0ELb0ELb0ELi128EEEEEEEEEvNT_6ParamsE$_ZZN4cute5sliceINS_5tupleIJNS_10UnderscoreES2_iEEENS1_IJNS1_IJNS_1CILi1EEENS4_ILi0EEEEEEiNS4_ILi1024EEEEEEEEDaRKT_RKT0_ENKUlRKT_RKT0_E_clIS2_iEEDaSI_SL_)
        /*d580*/ 	.word	0x00000000


	//----- nvinfo : EIATTR_FRAME_SIZE
	.align		4
.L_9120:
        /*d584*/ 	.byte	0x04, 0x11
        /*d586*/ 	.short	(.L_9122 - .L_9121)
	.align		4
.L_9121:
        /*d588*/ 	.word	index@($_ZN7cutlass13device_kernelIN5flash19enable_sm80_to_sm89INS1_16FlashAttnBwdSm80INS1_25CollectiveMainloopBwdSm80ILi2ELi2EN4cute5tupleIJNS5_1CILi128EEES8_NS7_ILi64EEEEEENS_6half_tEfNS_4arch4Sm80ELb0ELb0ELb1ELb0ELb1ELb0ELb0ELb0ELi2ELi4ELi4ELi4ELb0EEENS1_24CollectiveEpilogueBwdGQAISA_fSD_Li256ELb0ELb1EEENS1_19SingleTileSchedulerILb0ELb0ELb0ELi128EEEEEEEEEvNT_6ParamsE$_ZZN4cute5sliceINS_5tupleIJNS_10UnderscoreES2_S2_iEEENS1_IJNS1_IJNS_1CILi1EEENS4_ILi0EEEEEEiNS4_ILi1024EEENS4_ILi8192EEEEEEEEDaRKT_RKT0_ENKUlRKT_RKT0_E_clIS2_iEEDaSJ_SM_)
        /*d58c*/ 	.word	0x00000000


	//----- nvinfo : EIATTR_FRAME_SIZE
	.align		4
.L_9122:
        /*d590*/ 	.byte	0x04, 0x11
        /*d592*/ 	.short	(.L_9124 - .L_9123)
	.align		4
.L_9123:
        /*d594*/ 	.word	index@($_ZN7cutlass13device_kernelIN5flash19enable_sm80_to_sm89INS1_16FlashAttnBwdSm80INS1_25CollectiveMainloopBwdSm80ILi2ELi2EN4cute5tupleIJNS5_1CILi128EEES8_NS7_ILi64EEEEEENS_6half_tEfNS_4arch4Sm80ELb0ELb0ELb1ELb0ELb1ELb0ELb0ELb0ELi2ELi4ELi4ELi4ELb0EEENS1_24CollectiveEpilogueBwdGQAISA_fSD_Li256ELb0ELb1EEENS1_19SingleTileSchedulerILb0ELb0ELb0ELi128EEEEEEEEEvNT_6ParamsE$_ZZN4cute5sliceINS_5tupleIJNS_10UnderscoreES2_S2_iEEENS1_IJNS1_IJNS_1CILi1EEENS4_ILi0EEEEEENS4_ILi4096EEENS1_IJiiEEENS1_IJS6_NS4_ILi8192EEEEEEEEEEEDaRKT_RKT0_ENKUlRKT_RKT0_E_clIS2_S9_EEDaSL_SO_)
        /*d598*/ 	.word	0x00000000


	//----- nvinfo : EIATTR_FRAME_SIZE
	.align		4
.L_9124:
        /*d59c*/ 	.byte	0x04, 0x11
        /*d59e*/ 	.short	(.L_9126 - .L_9125)
	.align		4
.L_9125:
        /*d5a0*/ 	.word	index@($_ZN7cutlass13device_kernelIN5flash19enable_sm80_to_sm89INS1_16FlashAttnBwdSm80INS1_25CollectiveMainloopBwdSm80ILi2ELi2EN4cute5tupleIJNS5_1CILi128EEES8_NS7_ILi64EEEEEENS_6half_tEfNS_4arch4Sm80ELb0ELb0ELb1ELb0ELb1ELb0ELb0ELb0ELi2ELi4ELi4ELi4ELb0EEENS1_24CollectiveEpilogueBwdGQAISA_fSD_Li256ELb0ELb1EEENS1_19SingleTileSchedulerILb0ELb0ELb0ELi128EEEEEEEEEvNT_6ParamsE$_ZZN4cute5sliceINS_5tupleIJNS_10UnderscoreES2_NS_1CILi0EEEEEENS1_IJNS1_IJNS3_ILi1EEES4_EEEiNS3_ILi1024EEEEEEEEDaRKT_RKT0_ENKUlRKT_RKT0_E_clIS2_iEEDaSI_SL_)
        /*d5a4*/ 	.word	0x00000000


	//----- nvinfo : EIATTR_FRAME_SIZE
	.align		4
.L_9126:
        /*d5a8*/ 	.byte	0x04, 0x11
        /*d5aa*/ 	.short	(.L_9128 - .L_9127)
	.align		4
.L_9127:
        /*d5ac*/ 	.word	index@($_ZN7cutlass13device_kernelIN5flash19enable_sm80_to_sm89INS1_16FlashAttnBwdSm80INS1_25CollectiveMainloopBwdSm80ILi2ELi2EN4cute5tupleIJNS5_1CILi128EEES8_NS7_ILi64EEEEEENS_6half_tEfNS_4arch4Sm80ELb0ELb0ELb1ELb0ELb1ELb0ELb0ELb0ELi2ELi4ELi4ELi4ELb0EEENS1_24CollectiveEpilogueBwdGQAISA_fSD_Li256ELb0ELb1EEENS1_19SingleTileSchedulerILb0ELb0ELb0ELi128EEEEEEEEEvNT_6ParamsE$_ZZN4cute5sliceINS_5tupleIJNS1_IJNS_10UnderscoreENS_1CILi0EEEEEENS1_IJS4_S2_EEEEEENS1_IJNS1_IJNS1_IJNS3_ILi1EEES4_EEES4_EEENS1_IJNS1_IJS4_S4_EEEiEEEEEEEEDaRKT_RKT0_ENKUlRKT_RKT0_E_clIS6_SC_EEDaSM_SP_)
        /*d5b0*/ 	.word	0x00000000


	//----- nvinfo : EIATTR_FRAME_SIZE
	.align		4
.L_9128:
        /*d5b4*/ 	.byte	0x04, 0x11
        /*d5b6*/ 	.short	(.L_9130 - .L_9129)
	.align		4
.L_9129:
        /*d5b8*/ 	.word	index@($_ZN7cutlass13device_kernelIN5flash19enable_sm80_to_sm89INS1_16FlashAttnBwdSm80INS1_25CollectiveMainloopBwdSm80ILi2ELi2EN4cute5tupleIJNS5_1CILi128EEES8_NS7_ILi64EEEEEENS_6half_tEfNS_4arch4Sm80ELb0ELb0ELb1ELb0ELb1ELb0ELb0ELb0ELi2ELi4ELi4ELi4ELb0EEENS1_24CollectiveEpilogueBwdGQAISA_fSD_Li256ELb0ELb1EEENS1_19SingleTileSchedulerILb0ELb0ELb0ELi128EEEEEEEEEvNT_6ParamsE$_ZZN4cute4takeILi1ELi3ENS_5tupleIJNS1_IJiNS_1CILi512EEEEEENS1_IJiiEEENS2_ILi1024EEEEEEEEDaRKT1_ENKUlDpRKT_E_clIJS5_S6_EEEDaSE_)
        /*d5bc*/ 	.word	0x00000000


	//----- nvinfo : EIATTR_FRAME_SIZE
	.align		4
.L_9130:
        /*d5c0*/ 	.byte	0x04, 0x11
        /*d5c2*/ 	.short	(.L_9132 - .L_9131)
	.align		4
.L_9131:
        /*d5c4*/ 	.word	index@($_ZN7cutlass13device_kernelIN5flash19enable_sm80_to_sm89INS1_16FlashAttnBwdSm80INS1_25CollectiveMainloopBwdSm80ILi2ELi2EN4cute5tupleIJNS5_1CILi128EEES8_NS7_ILi64EEEEEENS_6half_tEfNS_4arch4Sm80ELb0ELb0ELb1ELb0ELb1ELb0ELb0ELb0ELi2ELi4ELi4ELi4ELb0EEENS1_24CollectiveEpilogueBwdGQAISA_fSD_Li256ELb0ELb1EEENS1_19SingleTileSchedulerILb0ELb0ELb0ELi128EEEEEEEEEvNT_6ParamsE$_ZZN4cute4takeILi1ELi3ENS_5tupleIJNS1_IJNS_1CILi1EEEiEEENS2_ILi1024EEENS1_IJiiEEEEEEEEDaRKT1_ENKUlDpRKT_E_clIJS5_S6_EEEDaSE_)
        /*d5c8*/ 	.word	0x00000000


	//----- nvinfo : EIATTR_FRAME_SIZE
	.align		4
.L_9132:
        /*d5cc*/ 	.byte	0x04, 0x11
        /*d5ce*/ 	.short	(.L_9134 - .L_9133)
	.align		4
.L_9133:
        /*d5d0*/ 	.word	index@($_ZN7cutlass13device_kernelIN5flash19enable_sm80_to_sm89INS1_16FlashAttnBwdSm80INS1_25CollectiveMainloopBwdSm80ILi2ELi2EN4cute5tupleIJNS5_1CILi128EEES8_NS7_ILi64EEEEEENS_6half_tEfNS_4arch4Sm80ELb0ELb0ELb1ELb0ELb1ELb0ELb0ELb0ELi2ELi4ELi4ELi4ELb0EEENS1_24CollectiveEpilogueBwdGQAISA_fSD_Li256ELb0ELb1EEENS1_19SingleTileSchedulerILb0ELb0ELb0ELi128EEEEEEEEEvNT_6ParamsE$_ZZN4cute4takeILi1ELi3ENS_5tupleIJNS1_IJNS_1CILi1EEENS2_ILi512EEEiEEENS2_ILi4096EEENS1_IJiiEEEEEEEEDaRKT1_ENKUlDpRKT_E_clIJS6_S7_EEEDaSF_)
        /*d5d4*/ 	.word	0x00000000


	//----- nvinfo : EIATTR_FRAME_SIZE
	.align		4
.L_9134:
        /*d5d8*/ 	.byte	0x04, 0x11
        /*d5da*/ 	.short	(.L_9136 - .L_9135)
	.align		4
.L_9135:
        /*d5dc*/ 	.word	index@($_ZN7cutlass13device_kernelIN5flash19enable_sm80_to_sm89INS1_16FlashAttnBwdSm80INS1_25CollectiveMainloopBwdSm80ILi2ELi2EN4cute5tupleIJNS5_1CILi128EEES8_NS7_ILi64EEEEEENS_6half_tEfNS_4arch4Sm80ELb0ELb0ELb1ELb0ELb1ELb0ELb0ELb0ELi2ELi4ELi4ELi4ELb0EEENS1_24CollectiveEpilogueBwdGQAISA_fSD_Li256ELb0ELb1EEENS1_19SingleTileSchedulerILb0ELb0ELb0ELi128EEEEEEEEEvNT_6ParamsE$_ZZN4cute4takeILi1ELi3ENS_5tupleIJNS1_IJNS_1CILi1EEENS2_ILi512EEEiEEENS2_ILi4096EEENS1_IJNS1_IJiiEEENS2_ILi8192EEEEEEEEEEEDaRKT1_ENKUlDpRKT_E_clIJS6_S9_EEEDaSH_)
        /*d5e0*/ 	.word	0x00000000


	//----- nvinfo : EIATTR_FRAME_SIZE
	.align		4
.L_9136:
        /*d5e4*/ 	.byte	0x04, 0x11
        /*d5e6*/ 	.short	(.L_9138 - .L_9137)
	.align		4
.L_9137:
        /*d5e8*/ 	.word	index@($_ZN7cutlass13device_kernelIN5flash19enable_sm80_to_sm89INS1_16FlashAttnBwdSm80INS1_25CollectiveMainloopBwdSm80ILi2ELi2EN4cute5tupleIJNS5_1CILi128EEES8_NS7_ILi64EEEEEENS_6half_tEfNS_4arch4Sm80ELb0ELb0ELb1ELb0ELb1ELb0ELb0ELb0ELi2ELi4ELi4ELi4ELb0EEENS1_24CollectiveEpilogueBwdGQAISA_fSD_Li256ELb0ELb1EEENS1_19SingleTileSchedulerILb0ELb0ELb0ELi128EEEEEEEEEvNT_6ParamsE$_ZZN4cute4takeILi1ELi2ENS_5tupleIJNS1_IJNS_1CILi1EEENS2_ILi0EEEEEEiEEEEEDaRKT1_ENKUlDpRKT_E_clIJiEEEDaSD_)
        /*d5ec*/ 	.word	0x00000000


	//----- nvinfo : EIATTR_FRAME_SIZE
	.align		4
.L_9138:
        /*d5f0*/ 	.byte	0x04, 0x11
        /*d5f2*/ 	.short	(.L_9140 - .L_9139)
	.align		4
.L_9139:
        /*d5f4*/ 	.word	index@($_ZN7cutlass13device_kernelIN5flash19enable_sm80_to_sm89INS1_16FlashAttnBwdSm80INS1_25CollectiveMainloopBwdSm80ILi2ELi2EN4cute5tupleIJNS5_1CILi128EEES8_NS7_ILi64EEEEEENS_6half_tEfNS_4arch4Sm80ELb0ELb0ELb1ELb0ELb1ELb0ELb0ELb0ELi2ELi4ELi4ELi4ELb0EEENS1_24CollectiveEpilogueBwdGQAISA_fSD_Li256ELb0ELb1EEENS1_19SingleTileSchedulerILb0ELb0ELb0ELi128EEEEEEEEEvNT_6ParamsE$_ZZN4cute4diceINS_5tupleIJNS1_IJiNS1_IJiNS_1CILi0EEEEEEEEENS1_IJNS_10UnderscoreENS1_IJS6_S6_EEEEEEEEES9_EEDaRKT_RKT0_ENKUlRKT_RKT0_E_clIS5_S5_EEDaSI_SL_)
        /*d5f8*/ 	.word	0x00000000


	//----- nvinfo : EIATTR_FRAME_SIZE
	.align		4
.L_9140:
        /*d5fc*/ 	.byte	0x04, 0x11
        /*d5fe*/ 	.short	(.L_9142 - .L_9141)
	.align		4
.L_9141:
        /*d600*/ 	.word	index@($_ZN7cutlass13device_kernelIN5flash19enable_sm80_to_sm89INS1_16FlashAttnBwdSm80INS1_25CollectiveMainloopBwdSm80ILi2ELi2EN4cute5tupleIJNS5_1CILi128EEES8_NS7_ILi64EEEEEENS_6half_tEfNS_4arch4Sm80ELb0ELb0ELb1ELb0ELb1ELb0ELb0ELb0ELi2ELi4ELi4ELi4ELb0EEENS1_24CollectiveEpilogueBwdGQAISA_fSD_Li256ELb0ELb1EEENS1_19SingleTileSchedulerILb0ELb0ELb0ELi128EEEEEEEEEvNT_6ParamsE$_ZZN4cute16flatten_to_tupleINS_5tupleIJNS_1CILi4096EEENS1_IJiiEEEEEEEEDaRKT_ENKUlRKT_E_clIS4_EEDaSB_)
        /*d604*/ 	.word	0x00000000


	//----- nvinfo : EIATTR_FRAME_SIZE
	.align		4
.L_9142:
        /*d608*/ 	.byte	0x04, 0x11
        /*d60a*/ 	.short	(.L_9144 - .L_9143)
	.align		4
.L_9143:
        /*d60c*/ 	.word	index@($_ZN7cutlass13device_kernelIN5flash19enable_sm80_to_sm89INS1_16FlashAttnBwdSm80INS1_25CollectiveMainloopBwdSm80ILi2ELi2EN4cute5tupleIJNS5_1CILi128EEES8_NS7_ILi64EEEEEENS_6half_tEfNS_4arch4Sm80ELb0ELb0ELb1ELb0ELb1ELb0ELb0ELb0ELi2ELi4ELi4ELi4ELb0EEENS1_24CollectiveEpilogueBwdGQAISA_fSD_Li256ELb0ELb1EEENS1_19SingleTileSchedulerILb0ELb0ELb0ELi128EEEEEEEEEvNT_6ParamsE$_ZZN4cute16flatten_to_tupleINS_5tupleIJNS_1CILi4096EEENS1_IJNS1_IJiiEEENS2_ILi8192EEEEEEEEEEEDaRKT_ENKUlRKT_E_clIS6_EEDaSD_)
        /*d610*/ 	.word	0x00000000


	//----- nvinfo : EIATTR_FRAME_SIZE
	.align		4
.L_9144:
        /*d614*/ 	.byte	0x04, 0x11
        /*d616*/ 	.short	(.L_9146 - .L_9145)
	.align		4
.L_9145:
        /*d618*/ 	.word	index@($_ZN7cutlass13device_kernelIN5flash19enable_sm80_to_sm89INS1_16FlashAttnBwdSm80INS1_25CollectiveMainloopBwdSm80ILi2ELi2EN4cute5tupleIJNS5_1CILi128EEES8_NS7_ILi64EEEEEENS_6half_tEfNS_4arch4Sm80ELb0ELb0ELb1ELb0ELb1ELb0ELb0ELb0ELi2ELi4ELi4ELi4ELb0EEENS1_24CollectiveEpilogueBwdGQAISA_fSD_Li256ELb0ELb1EEENS1_19SingleTileSchedulerILb0ELb0ELb0ELi128EEEEEEEEEvNT_6ParamsE$_ZZN4cute16flatten_to_tupleINS_5tupleIJNS_1CILi1024EEENS1_IJiiEEEEEEEEDaRKT_ENKUlRKT_E_clIS4_EEDaSB_)
        /*d61c*/ 	.word	0x00000000


	//----- nvinfo : EIATTR_FRAME_SIZE
	.align		4
.L_9146:
        /*d620*/ 	.byte	0x04, 0x11
        /*d622*/ 	.short	(.L_9148 - .L_9147)
	.align		4
.L_9147:
        /*d624*/ 	.word	index@($_ZN7cutlass13device_kernelIN5flash19enable_sm80_to_sm89INS1_16FlashAttnBwdSm80INS1_25CollectiveMainloopBwdSm80ILi2ELi2EN4cute5tupleIJNS5_1CILi128EEES8_NS7_ILi64EEEEEENS_6half_tEfNS_4arch4Sm80ELb0ELb0ELb1ELb0ELb1ELb0ELb0ELb0ELi2ELi4ELi4ELi4ELb0EEENS1_24CollectiveEpilogueBwdGQAISA_fSD_Li256ELb0ELb1EEENS1_19SingleTileSchedulerILb0ELb0ELb0ELi128EEEEEEEEEvNT_6ParamsE$_ZZN4cute16flatten_to_tupleINS_5tupleIJNS1_IJiiEEENS_1CILi1024EEEEEEEEDaRKT_ENKUlRKT_E_clIS2_EEDaSB_)
        /*d628*/ 	.word	0x00000000


	//----- nvinfo : EIATTR_FRAME_SIZE
	.align		4
.L_9148:
        /*d62c*/ 	.byte	0x04, 0x11
        /*d62e*/ 	.short	(.L_9150 - .L_9149)
	.align		4
.L_9149:
        /*d630*/ 	.word	index@($_ZN7cutlass13device_kernelIN5flash19enable_sm80_to_sm89INS1_16FlashAttnBwdSm80INS1_25CollectiveMainloopBwdSm80ILi2ELi2EN4cute5tupleIJNS5_1CILi128EEES8_NS7_ILi64EEEEEENS_6half_tEfNS_4arch4Sm80ELb0ELb0ELb1ELb0ELb1ELb0ELb0ELb0ELi2ELi4ELi4ELi4ELb0EEENS1_24CollectiveEpilogueBwdGQAISA_fSD_Li256ELb0ELb1EEENS1_19SingleTileSchedulerILb0ELb0ELb0ELi128EEEEEEEEEvNT_6ParamsE$_ZZN4cute14logical_divideINS_5tupleIJNS1_IJNS_1CILi8EEENS2_ILi1EEEEEENS1_IJNS2_ILi2EEEEEEEEENS1_IJNS1_IJS4_NS2_ILi0EEEEEENS1_IJiEEEEEENS1_IJS5_NS_6LayoutIS4_S9_EEEEEEEDaRKNSD_IT_T0_EERKT1_ENKUlRKT_RKT0_E_clINSD_IS7_SB_EESE_EEDaSQ_ST_)
        /*d634*/ 	.word	0x00000000


	//----- nvinfo : EIATTR_FRAME_SIZE
	.align		4
.L_9150:
        /*d638*/ 	.byte	0x04, 0x11
        /*d63a*/ 	.short	(.L_9152 - .L_9151)
	.align		4
.L_9151:
        /*d63c*/ 	.word	index@($_ZN7cutlass13device_kernelIN5flash19enable_sm80_to_sm89INS1_16FlashAttnBwdSm80INS1_25CollectiveMainloopBwdSm80ILi2ELi2EN4cute5tupleIJNS5_1CILi128EEES8_NS7_ILi64EEEEEENS_6half_tEfNS_4arch4Sm80ELb0ELb0ELb1ELb0ELb1ELb0ELb0ELb0ELi2ELi4ELi4ELi4ELb0EEENS1_24CollectiveEpilogueBwdGQAISA_fSD_Li256ELb0ELb1EEENS1_19SingleTileSchedulerILb0ELb0ELb0ELi128EEEEEEEEEvNT_6ParamsE$_ZZN4cute13to_mixed_bitsINS_5tupleIJNS1_IJNS_1CILi4EEENS2_ILi8EEEEEES3_NS2_ILi1EEEEEENS1_IJNS1_IJNS2_ILi128EEENS2_ILi0EEEEEENS2_ILi16EEES9_EEENS1_IJNS1_IJiiEEEiS9_EEEEEDaRKT_RKT0_RKT1_ENKUlRKT_RKT0_RKT1_E_clIS5_SA_SD_EEDaSQ_ST_SW_)
        /*d640*/ 	.word	0x00000000


	//----- nvinfo : EIATTR_FRAME_SIZE
	.align		4
.L_9152:
        /*d644*/ 	.byte	0x04, 0x11
        /*d646*/ 	.short	(.L_9154 - .L_9153)
	.align		4
.L_9153:
        /*d648*/ 	.word	index@($_ZN7cutlass13device_kernelIN5flash19enable_sm80_to_sm89INS1_16FlashAttnBwdSm80INS1_25CollectiveMainloopBwdSm80ILi2ELi2EN4cute5tupleIJNS5_1CILi128EEES8_NS7_ILi64EEEEEENS_6half_tEfNS_4arch4Sm80ELb0ELb0ELb1ELb0ELb1ELb0ELb0ELb0ELi2ELi4ELi4ELi4ELb0EEENS1_24CollectiveEpilogueBwdGQAISA_fSD_Li256ELb0ELb1EEENS1_19SingleTileSchedulerILb0ELb0ELb0ELi128EEEEEEEEEvNT_6ParamsE$_ZZN4cute13to_mixed_bitsINS_5tupleIJNS1_IJNS_1CILi4EEENS2_ILi8EEEEEES3_NS2_ILi1EEEEEENS1_IJNS1_IJNS2_ILi128EEENS2_ILi0EEEEEENS2_ILi16EEES9_EEENS1_IJNS1_IJiiEEEiS9_EEEEEDaRKT_RKT0_RKT1_ENKUlRKT_RKT0_RKT1_E_clIS3_SB_iEEDaSQ_ST_SW_)
        /*d64c*/ 	.word	0x00000000


	//----- nvinfo : EIATTR_FRAME_SIZE
	.align		4
.L_9154:
        /*d650*/ 	.byte	0x04, 0x11
        /*d652*/ 	.short	(.L_9156 - .L_9155)
	.align		4
.L_9155:
        /*d654*/ 	.word	index@($_ZN7cutlass13device_kernelIN5flash19enable_sm80_to_sm89INS1_16FlashAttnBwdSm80INS1_25CollectiveMainloopBwdSm80ILi2ELi2EN4cute5tupleIJNS5_1CILi128EEES8_NS7_ILi64EEEEEENS_6half_tEfNS_4arch4Sm80ELb0ELb0ELb1ELb0ELb1ELb0ELb0ELb0ELi2ELi4ELi4ELi4ELb0EEENS1_24CollectiveEpilogueBwdGQAISA_fSD_Li256ELb0ELb1EEENS1_19SingleTileSchedulerILb0ELb0ELb0ELi128EEEEEEEEEvNT_6ParamsE$_ZZN4cute13to_mixed_bitsINS_5tupleIJNS1_IJNS_1CILi4EEENS2_ILi8EEEEEES3_NS2_ILi1EEEEEENS1_IJNS1_IJNS2_ILi128EEENS2_ILi0EEEEEENS2_ILi16EEES9_EEENS1_IJNS1_IJiiEEEiS9_EEEEEDaRKT_RKT0_RKT1_ENKUlDpRKT_E_clIJNS_9MixedBitsILj0ELj384EEENSU_ILj0ELj48EEENS2_ILj0EEEEEEDaSR_)
        /*d658*/ 	.word	0x00000000


	//----- nvinfo : EIATTR_FRAME_SIZE
	.align		4
.L_9156:
        /*d65c*/ 	.byte	0x04, 0x11
        /*d65e*/ 	.short	(.L_9158 - .L_9157)
	.align		4
.L_9157:
        /*d660*/ 	.word	index@($_ZN7cutlass13device_kernelIN5flash19enable_sm80_to_sm89INS1_16FlashAttnBwdSm80INS1_25CollectiveMainloopBwdSm80ILi2ELi2EN4cute5tupleIJNS5_1CILi128EEES8_NS7_ILi64EEEEEENS_6half_tEfNS_4arch4Sm80ELb0ELb0ELb1ELb0ELb1ELb0ELb0ELb0ELi2ELi4ELi4ELi4ELb0EEENS1_24CollectiveEpilogueBwdGQAISA_fSD_Li256ELb0ELb1EEENS1_19SingleTileSchedulerILb0ELb0ELb0ELi128EEEEEEEEEvNT_6ParamsE$_ZZN4cute13to_mixed_bitsINS_5tupleIJNS1_IJNS_1CILi4EEENS2_ILi8EEEEEES3_NS2_ILi1EEEEEENS1_IJNS1_IJNS2_ILi0EEENS2_ILi64EEEEEES8_S8_EEENS1_IJNS1_IJiiEEEiS8_EEEEEDaRKT_RKT0_RKT1_ENKUlRKT_RKT0_RKT1_E_clIS5_SA_SC_EEDaSP_SS_SV_)
        /*d664*/ 	.word	0x00000000


	//----- nvinfo : EIATTR_FRAME_SIZE
	.align		4
.L_9158:
        /*d668*/ 	.byte	0x04, 0x11
        /*d66a*/ 	.short	(.L_9160 - .L_9159)
	.align		4
.L_9159:
        /*d66c*/ 	.word	index@($_ZN7cutlass13device_kernelIN5flash19enable_sm80_to_sm89INS1_16FlashAttnBwdSm80INS1_25CollectiveMainloopBwdSm80ILi2ELi2EN4cute5tupleIJNS5_1CILi128EEES8_NS7_ILi64EEEEEENS_6half_tEfNS_4arch4Sm80ELb0ELb0ELb1ELb0ELb1ELb0ELb0ELb0ELi2ELi4ELi4ELi4ELb0EEENS1_24CollectiveEpilogueBwdGQAISA_fSD_Li256ELb0ELb1EEENS1_19SingleTileSchedulerILb0ELb0ELb0ELi128EEEEEEEEEvNT_6ParamsE$_ZZN4cute13to_mixed_bitsINS_5tupleIJNS1_IJNS_1CILi4EEENS2_ILi8EEEEEES3_NS2_ILi1EEEEEENS1_IJNS1_IJNS2_ILi0EEENS2_ILi64EEEEEES8_S8_EEENS1_IJNS1_IJiiEEEiS8_EEEEEDaRKT_RKT0_RKT1_ENKUlDpRKT_E_clIJNS_9MixedBitsILj0ELj448EEENS2_ILj0EEESV_EEEDaSQ_)
        /*d670*/ 	.word	0x00000000


	//----- nvinfo : EIATTR_FRAME_SIZE
	.align		4
.L_9160:
        /*d674*/ 	.byte	0x04, 0x11
        /*d676*/ 	.short	(.L_9162 - .L_9161)
	.align		4
.L_9161:
        /*d678*/ 	.word	index@($_ZN7cutlass13device_kernelIN5flash19enable_sm80_to_sm89INS1_16FlashAttnBwdSm80INS1_25CollectiveMainloopBwdSm80ILi2ELi2EN4cute5tupleIJNS5_1CILi128EEES8_NS7_ILi64EEEEEENS_6half_tEfNS_4arch4Sm80ELb0ELb0ELb1ELb0ELb1ELb0ELb0ELb0ELi2ELi4ELi4ELi4ELb0EEENS1_24CollectiveEpilogueBwdGQAISA_fSD_Li256ELb0ELb1EEENS1_19SingleTileSchedulerILb0ELb0ELb0ELi128EEEEEEEEEvNT_6ParamsE$_ZZN4cute13to_mixed_bitsINS_5tupleIJNS1_IJNS_1CILi4EEENS2_ILi8EEEEEENS2_ILi2EEENS2_ILi1EEEEEENS1_IJNS1_IJNS2_ILi128EEENS2_ILi0EEEEEES4_SA_EEENS1_IJNS1_IJiiEEEiSA_EEEEEDaRKT_RKT0_RKT1_ENKUlRKT_RKT0_RKT1_E_clIS6_S4_iEEDaSQ_ST_SW_)
        /*d67c*/ 	.word	0x00000000


	//----- nvinfo : EIATTR_FRAME_SIZE
	.align		4
.L_9162:
        /*d680*/ 	.byte	0x04, 0x11
        /*d682*/ 	.short	(.L_9164 - .L_9163)
	.align		4
.L_9163:
        /*d684*/ 	.word	index@($_ZN7cutlass13device_kernelIN5flash19enable_sm80_to_sm89INS1_16FlashAttnBwdSm80INS1_25CollectiveMainloopBwdSm80ILi2ELi2EN4cute5tupleIJNS5_1CILi128EEES8_NS7_ILi64EEEEEENS_6half_tEfNS_4arch4Sm80ELb0ELb0ELb1ELb0ELb1ELb0ELb0ELb0ELi2ELi4ELi4ELi4ELb0EEENS1_24CollectiveEpilogueBwdGQAISA_fSD_Li256ELb0ELb1EEENS1_19SingleTileSchedulerILb0ELb0ELb0ELi128EEEEEEEEEvNT_6ParamsE$_ZZN4cute13to_mixed_bitsINS_5tupleIJNS1_IJNS_1CILi4EEENS2_ILi8EEEEEENS2_ILi2EEENS2_ILi1EEEEEENS1_IJNS1_IJNS2_ILi128EEENS2_ILi0EEEEEES4_SA_EEENS1_IJNS1_IJiiEEEiSA_EEEEEDaRKT_RKT0_RKT1_ENKUlRKT_RKT0_RKT1_E_clIS5_SB_SD_EEDaSQ_ST_SW_)
        /*d688*/ 	.word	0x00000000


	//----- nvinfo : EIATTR_FRAME_SIZE
	.align		4
.L_9164:
        /*d68c*/ 	.byte	0x04, 0x11
        /*d68e*/ 	.short	(.L_9166 - .L_9165)
	.align		4
.L_9165:
        /*d690*/ 	.word	index@($_ZN7cutlass13device_kernelIN5flash19enable_sm80_to_sm89INS1_16FlashAttnBwdSm80INS1_25CollectiveMainloopBwdSm80ILi2ELi2EN4cute5tupleIJNS5_1CILi128EEES8_NS7_ILi64EEEEEENS_6half_tEfNS_4arch4Sm80ELb0ELb0ELb1ELb0ELb1ELb0ELb0ELb0ELi2ELi4ELi4ELi4ELb0EEENS1_24CollectiveEpilogueBwdGQAISA_fSD_Li256ELb0ELb1EEENS1_19SingleTileSchedulerILb0ELb0ELb0ELi128EEEEEEEEEvNT_6ParamsE$_ZZN4cute13to_mixed_bitsINS_5tupleIJNS1_IJNS_1CILi4EEENS2_ILi8EEEEEENS2_ILi2EEENS2_ILi1EEEEEENS1_IJNS1_IJNS2_ILi128EEENS2_ILi0EEEEEES4_SA_EEENS1_IJNS1_IJiiEEEiSA_EEEEEDaRKT_RKT0_RKT1_ENKUlDpRKT_E_clIJNS_9MixedBitsILj0ELj384EEENSU_ILj0ELj8EEENS2_ILj0EEEEEEDaSR_)
        /*d694*/ 	.word	0x00000000


	//----- nvinfo : EIATTR_FRAME_SIZE
	.align		4
.L_9166:
        /*d698*/ 	.byte	0x04, 0x11
        /*d69a*/ 	.short	(.L_9168 - .L_9167)
	.align		4
.L_9167:
        /*d69c*/ 	.word	index@($_ZN7cutlass13device_kernelIN5flash19enable_sm80_to_sm89INS1_16FlashAttnBwdSm80INS1_25CollectiveMainloopBwdSm80ILi2ELi2EN4cute5tupleIJNS5_1CILi128EEES8_NS7_ILi64EEEEEENS_6half_tEfNS_4arch4Sm80ELb0ELb0ELb1ELb0ELb1ELb0ELb0ELb0ELi2ELi4ELi4ELi4ELb0EEENS1_24CollectiveEpilogueBwdGQAISA_fSD_Li256ELb0ELb1EEENS1_19SingleTileSchedulerILb0ELb0ELb0ELi128EEEEEEEEEvNT_6ParamsE$_ZZN4cute13to_mixed_bitsINS_5tupleIJNS1_IJNS_1CILi4EEENS2_ILi8EEEEEENS2_ILi2EEENS2_ILi1EEEEEENS1_IJNS1_IJNS2_ILi0EEENS2_ILi64EEEEEES9_S9_EEENS1_IJNS1_IJiiEEEiS9_EEEEEDaRKT_RKT0_RKT1_ENKUlRKT_RKT0_RKT1_E_clIS5_SB_SD_EEDaSQ_ST_SW_)
        /*d6a0*/ 	.word	0x00000000


	//----- nvinfo : EIATTR_FRAME_SIZE
	.align		4
.L_9168:
        /*d6a4*/ 	.byte	0x04, 0x11
        /*d6a6*/ 	.short	(.L_9170 - .L_9169)
	.align		4
.L_9169:
        /*d6a8*/ 	.word	index@($_ZN7cutlass13device_kernelIN5flash19enable_sm80_to_sm89INS1_16FlashAttnBwdSm80INS1_25CollectiveMainloopBwdSm80ILi2ELi2EN4cute5tupleIJNS5_1CILi128EEES8_NS7_ILi64EEEEEENS_6half_tEfNS_4arch4Sm80ELb0ELb0ELb1ELb0ELb1ELb0ELb0ELb0ELi2ELi4ELi4ELi4ELb0EEENS1_24CollectiveEpilogueBwdGQAISA_fSD_Li256ELb0ELb1EEENS1_19SingleTileSchedulerILb0ELb0ELb0ELi128EEEEEEEEEvNT_6ParamsE$_ZZN4cute13to_mixed_bitsINS_5tupleIJNS1_IJNS_1CILi4EEENS2_ILi8EEEEEENS2_ILi2EEENS2_ILi1EEEEEENS1_IJNS1_IJNS2_ILi0EEENS2_ILi64EEEEEES9_S9_EEENS1_IJNS1_IJiiEEEiS9_EEEEEDaRKT_RKT0_RKT1_ENKUlDpRKT_E_clIJNS_9MixedBitsILj0ELj448EEENS2_ILj0EEESW_EEEDaSR_)
        /*d6ac*/ 	.word	0x00000000


	//----- nvinfo : EIATTR_FRAME_SIZE
	.align		4
.L_9170:
        /*d6b0*/ 	.byte	0x04, 0x11
        /*d6b2*/ 	.short	(.L_9172 - .L_9171)
	.align		4
.L_9171:
        /*d6b4*/ 	.word	index@($_ZN7cutlass13device_kernelIN5flash19enable_sm80_to_sm89INS1_16FlashAttnBwdSm80INS1_25CollectiveMainloopBwdSm80ILi2ELi2EN4cute5tupleIJNS5_1CILi128EEES8_NS7_ILi64EEEEEENS_6half_tEfNS_4arch4Sm80ELb0ELb0ELb1ELb0ELb1ELb0ELb0ELb0ELi2ELi4ELi4ELi4ELb0EEENS1_24CollectiveEpilogueBwdGQAISA_fSD_Li256ELb0ELb1EEENS1_19SingleTileSchedulerILb0ELb0ELb0ELi128EEEEEEEEEvNT_6ParamsE$_ZZN4cute12filter_tupleINS_5tupleIJNS_1CILi4096EEENS1_IJiiEEEEEEZNS_16flatten_to_tupleIS5_EEDaRKT_EUlRKT_E_EEDaS9_OT0_ENKUlDpSC_E_clIJNS1_IJS3_EEES4_EEEDaSG_)
        /*d6b8*/ 	.word	0x00000000


	//----- nvinfo : EIATTR_FRAME_SIZE
	.align		4
.L_9172:
        /*d6bc*/ 	.byte	0x04, 0x11
        /*d6be*/ 	.short	(.L_9174 - .L_9173)
	.align		4
.L_9173:
        /*d6c0*/ 	.word	index@($_ZN7cutlass13device_kernelIN5flash19enable_sm80_to_sm89INS1_16FlashAttnBwdSm80INS1_25CollectiveMainloopBwdSm80ILi2ELi2EN4cute5tupleIJNS5_1CILi128EEES8_NS7_ILi64EEEEEENS_6half_tEfNS_4arch4Sm80ELb0ELb0ELb1ELb0ELb1ELb0ELb0ELb0ELi2ELi4ELi4ELi4ELb0EEENS1_24CollectiveEpilogueBwdGQAISA_fSD_Li256ELb0ELb1EEENS1_19SingleTileSchedulerILb0ELb0ELb0ELi128EEEEEEEEEvNT_6ParamsE$_ZZN4cute12filter_tupleINS_5tupleIJNS_1CILi4096EEENS1_IJNS1_IJiiEEENS2_ILi8192EEEEEEEEEZNS_16flatten_to_tupleIS7_EEDaRKT_EUlRKT_E_EEDaSB_OT0_ENKUlDpSE_E_clIJNS1_IJS3_EEENS1_IJiiS5_EEEEEEDaSI_)
        /*d6c4*/ 	.word	0x00000000


	//----- nvinfo : EIATTR_FRAME_SIZE
	.align		4
.L_9174:
        /*d6c8*/ 	.byte	0x04, 0x11
        /*d6ca*/ 	.short	(.L_9176 - .L_9175)
	.align		4
.L_9175:
        /*d6cc*/ 	.word	index@($_ZN7cutlass13device_kernelIN5flash19enable_sm80_to_sm89INS1_16FlashAttnBwdSm80INS1_25CollectiveMainloopBwdSm80ILi2ELi2EN4cute5tupleIJNS5_1CILi128EEES8_NS7_ILi64EEEEEENS_6half_tEfNS_4arch4Sm80ELb0ELb0ELb1ELb0ELb1ELb0ELb0ELb0ELi2ELi4ELi4ELi4ELb0EEENS1_24CollectiveEpilogueBwdGQAISA_fSD_Li256ELb0ELb1EEENS1_19SingleTileSchedulerILb0ELb0ELb0ELi128EEEEEEEEEvNT_6ParamsE$_ZZN4cute12filter_tupleINS_5tupleIJNS_1CILi1EEENS1_IJiiiEEENS2_ILi64EEENS1_IJNS2_ILi72EEENS2_ILi144EEENS2_ILi288EEEEEENS2_ILi512EEEEEEZNS_7flattenISB_EEDaRKT_EUlRKT_E_EEDaSF_OT0_ENKUlDpSI_E_clIJNS1_IJS3_EEES4_NS1_IJS5_EEES9_NS1_IJSA_EEEEEEDaSM_)
        /*d6d0*/ 	.word	0x00000000


	//----- nvinfo : EIATTR_FRAME_SIZE
	.align		4
.L_9176:
        /*d6d4*/ 	.byte	0x04, 0x11
        /*d6d6*/ 	.short	(.L_9178 - .L_9177)
	.align		4
.L_9177:
        /*d6d8*/ 	.word	index@($_ZN7cutlass13device_kernelIN5flash19enable_sm80_to_sm89INS1_16FlashAttnBwdSm80INS1_25CollectiveMainloopBwdSm80ILi2ELi2EN4cute5tupleIJNS5_1CILi128EEES8_NS7_ILi64EEEEEENS_6half_tEfNS_4arch4Sm80ELb0ELb0ELb1ELb0ELb1ELb0ELb0ELb0ELi2ELi4ELi4ELi4ELb0EEENS1_24CollectiveEpilogueBwdGQAISA_fSD_Li256ELb0ELb1EEENS1_19SingleTileSchedulerILb0ELb0ELb0ELi128EEEEEEEEEvNT_6ParamsE$_ZZN4cute12filter_tupleINS_5tupleIJNS_1CILi1EEENS1_IJNS2_ILi8EEEiiEEENS2_ILi64EEENS1_IJiNS2_ILi144EEENS2_ILi288EEEEEENS2_ILi512EEEEEEZNS_7flattenISB_EEDaRKT_EUlRKT_E_EEDaSF_OT0_ENKUlDpSI_E_clIJNS1_IJS3_EEES5_NS1_IJS6_EEES9_NS1_IJSA_EEEEEEDaSM_)
        /*d6dc*/ 	.word	0x00000000


	//----- nvinfo : EIATTR_FRAME_SIZE
	.align		4
.L_9178:
        /*d6e0*/ 	.byte	0x04, 0x11
        /*d6e2*/ 	.short	(.L_9180 - .L_9179)
	.align		4
.L_9179:
        /*d6e4*/ 	.word	index@($_ZN7cutlass13device_kernelIN5flash19enable_sm80_to_sm89INS1_16FlashAttnBwdSm80INS1_25CollectiveMainloopBwdSm80ILi2ELi2EN4cute5tupleIJNS5_1CILi128EEES8_NS7_ILi64EEEEEENS_6half_tEfNS_4arch4Sm80ELb0ELb0ELb1ELb0ELb1ELb0ELb0ELb0ELi2ELi4ELi4ELi4ELb0EEENS1_24CollectiveEpilogueBwdGQAISA_fSD_Li256ELb0ELb1EEENS1_19SingleTileSchedulerILb0ELb0ELb0ELi128EEEEEEEEEvNT_6ParamsE$_ZZN4cute12filter_tupleINS_5tupleIJNS_1CILi1024EEENS1_IJiiEEEEEEZNS_16flatten_to_tupleIS5_EEDaRKT_EUlRKT_E_EEDaS9_OT0_ENKUlDpSC_E_clIJNS1_IJS3_EEES4_EEEDaSG_)
        /*d6e8*/ 	.word	0x00000000


	//----- nvinfo : EIATTR_FRAME_SIZE
	.align		4
.L_9180:
        /*d6ec*/ 	.byte	0x04, 0x11
        /*d6ee*/ 	.short	(.L_9182 - .L_9181)
	.align		4
.L_9181:
        /*d6f0*/ 	.word	index@($_ZN7cutlass13device_kernelIN5flash19enable_sm80_to_sm89INS1_16FlashAttnBwdSm80INS1_25CollectiveMainloopBwdSm80ILi2ELi2EN4cute5tupleIJNS5_1CILi128EEES8_NS7_ILi64EEEEEENS_6half_tEfNS_4arch4Sm80ELb0ELb0ELb1ELb0ELb1ELb0ELb0ELb0ELi2ELi4ELi4ELi4ELb0EEENS1_24CollectiveEpilogueBwdGQAISA_fSD_Li256ELb0ELb1EEENS1_19SingleTileSchedulerILb0ELb0ELb0ELi128EEEEEEEEEvNT_6ParamsE$_ZZN4cute12filter_tupleINS_5tupleIJNS_10UnderscoreES2_iEEENS1_IJNS1_IJNS_1CILi1EEENS4_ILi0EEEEEEiNS4_ILi1024EEEEEEZNS_5sliceIS3_S9_EEDaRKT_RKT0_EUlRKT_RKT0_E_EEDaSD_SG_OT1_ENKUlDpSJ_E_clIJNS1_IJS7_EEENS1_IJiEEENS1_IJEEEEEEDaSQ_)
        /*d6f4*/ 	.word	0x00000000


	//----- nvinfo : EIATTR_FRAME_SIZE
	.align		4
.L_9182:
        /*d6f8*/ 	.byte	0x04, 0x11
        /*d6fa*/ 	.short	(.L_9184 - .L_9183)
	.align		4
.L_9183:
        /*d6fc*/ 	.word	index@($_ZN7cutlass13device_kernelIN5flash19enable_sm80_to_sm89INS1_16FlashAttnBwdSm80INS1_25CollectiveMainloopBwdSm80ILi2ELi2EN4cute5tupleIJNS5_1CILi128EEES8_NS7_ILi64EEEEEENS_6half_tEfNS_4arch4Sm80ELb0ELb0ELb1ELb0ELb1ELb0ELb0ELb0ELi2ELi4ELi4ELi4ELb0EEENS1_24CollectiveEpilogueBwdGQAISA_fSD_Li256ELb0ELb1EEENS1_19SingleTileSchedulerILb0ELb0ELb0ELi128EEEEEEEEEvNT_6ParamsE$_ZZN4cute12filter_tupleINS_5tupleIJNS_10UnderscoreES2_S2_iEEENS1_IJNS1_IJNS_1CILi1EEENS4_ILi0EEEEEEiNS4_ILi1024EEENS4_ILi8192EEEEEEZNS_5sliceIS3_SA_EEDaRKT_RKT0_EUlRKT_RKT0_E_EEDaSE_SH_OT1_ENKUlDpSK_E_clIJNS1_IJS7_EEENS1_IJiEEENS1_IJS8_EEENS1_IJEEEEEEDaSR_)
        /*d700*/ 	.word	0x00000000


	//----- nvinfo : EIATTR_FRAME_SIZE
	.align		4
.L_9184:
        /*d704*/ 	.byte	0x04, 0x11
        /*d706*/ 	.short	(.L_9186 - .L_9185)
	.align		4
.L_9185:
        /*d708*/ 	.word	index@($_ZN7cutlass13device_kernelIN5flash19enable_sm80_to_sm89INS1_16FlashAttnBwdSm80INS1_25CollectiveMainloopBwdSm80ILi2ELi2EN4cute5tupleIJNS5_1CILi128EEES8_NS7_ILi64EEEEEENS_6half_tEfNS_4arch4Sm80ELb0ELb0ELb1ELb0ELb1ELb0ELb0ELb0ELi2ELi4ELi4ELi4ELb0EEENS1_24CollectiveEpilogueBwdGQAISA_fSD_Li256ELb0ELb1EEENS1_19SingleTileSchedulerILb0ELb0ELb0ELi128EEEEEEEEEvNT_6ParamsE$_ZZN4cute12filter_tupleINS_5tupleIJNS_10UnderscoreES2_S2_iEEENS1_IJNS1_IJNS_1CILi1EEENS4_ILi0EEEEEENS4_ILi4096EEENS1_IJiiEEENS1_IJS6_NS4_ILi8192EEEEEEEEEZNS_5sliceIS3_SC_EEDaRKT_RKT0_EUlRKT_RKT0_E_EEDaSG_SJ_OT1_ENKUlDpSM_E_clIJNS1_IJS7_EEENS1_IJS8_EEENS1_IJS9_EEENS1_IJEEEEEEDaST_)
        /*d70c*/ 	.word	0x00000000


	//----- nvinfo : EIATTR_FRAME_SIZE
	.align		4
.L_9186:
        /*d710*/ 	.byte	0x04, 0x11
        /*d712*/ 	.short	(.L_9188 - .L_9187)
	.align		4
.L_9187:
        /*d714*/ 	.word	index@($_ZN7cutlass13device_kernelIN5flash19enable_sm80_to_sm89INS1_16FlashAttnBwdSm80INS1_25CollectiveMainloopBwdSm80ILi2ELi2EN4cute5tupleIJNS5_1CILi128EEES8_NS7_ILi64EEEEEENS_6half_tEfNS_4arch4Sm80ELb0ELb0ELb1ELb0ELb1ELb0ELb0ELb0ELi2ELi4ELi4ELi4ELb0EEENS1_24CollectiveEpilogueBwdGQAISA_fSD_Li256ELb0ELb1EEENS1_19SingleTileSchedulerILb0ELb0ELb0ELi128EEEEEEEEEvNT_6ParamsE$_ZZN4cute12filter_tupleINS_5tupleIJNS_10UnderscoreES2_NS_1CILi0EEEEEENS1_IJNS1_IJNS3_ILi1EEES4_EEEiNS3_ILi1024EEEEEEZNS_5sliceIS5_S9_EEDaRKT_RKT0_EUlRKT_RKT0_E_EEDaSD_SG_OT1_ENKUlDpSJ_E_clIJNS1_IJS7_EEENS1_IJiEEENS1_IJEEEEEEDaSQ_)
        /*d718*/ 	.word	0x00000000


	//----- nvinfo : EIATTR_FRAME_SIZE
	.align		4
.L_9188:
        /*d71c*/ 	.byte	0x04, 0x11
        /*d71e*/ 	.short	(.L_9190 - .L_9189)
	.align		4
.L_9189:
        /*d720*/ 	.word	index@($_ZN7cutlass13device_kernelIN5flash19enable_sm80_to_sm89INS1_16FlashAttnBwdSm80INS1_25CollectiveMainloopBwdSm80ILi2ELi2EN4cute5tupleIJNS5_1CILi128EEES8_NS7_ILi64EEEEEENS_6half_tEfNS_4arch4Sm80ELb0ELb0ELb1ELb0ELb1ELb0ELb0ELb0ELi2ELi4ELi4ELi4ELb0EEENS1_24CollectiveEpilogueBwdGQAISA_fSD_Li256ELb0ELb1EEENS1_19SingleTileSchedulerILb0ELb0ELb0ELi128EEEEEEEEEvNT_6ParamsE$_ZZN4cute12filter_tupleINS_5tupleIJNS1_IJiiEEENS_1CILi1024EEEEEEZNS_16flatten_to_tupleIS5_EEDaRKT_EUlRKT_E_EEDaS9_OT0_ENKUlDpSC_E_clIJS2_NS1_IJS4_EEEEEEDaSG_)
        /*d724*/ 	.word	0x00000000


	//----- nvinfo : EIATTR_FRAME_SIZE
	.align		4
.L_9190:
        /*d728*/ 	.byte	0x04, 0x11
        /*d72a*/ 	.short	(.L_9192 - .L_9191)
	.align		4
.L_9191:
        /*d72c*/ 	.word	index@($_ZN7cutlass13device_kernelIN5flash19enable_sm80_to_sm89INS1_16FlashAttnBwdSm80INS1_25CollectiveMainloopBwdSm80ILi2ELi2EN4cute5tupleIJNS5_1CILi128EEES8_NS7_ILi64EEEEEENS_6half_tEfNS_4arch4Sm80ELb0ELb0ELb1ELb0ELb1ELb0ELb0ELb0ELi2ELi4ELi4ELi4ELb0EEENS1_24CollectiveEpilogueBwdGQAISA_fSD_Li256ELb0ELb1EEENS1_19SingleTileSchedulerILb0ELb0ELb0ELi128EEEEEEEEEvNT_6ParamsE$_ZZN4cute12filter_tupleINS_5tupleIJNS1_IJiNS1_IJiNS_1CILi0EEEEEEEEENS1_IJNS_10UnderscoreENS1_IJS6_S6_EEEEEEEEES9_ZNS_4diceIS9_S9_EEDaRKT_RKT0_EUlRKT_RKT0_E_EEDaSD_SG_OT1_ENKUlDpSJ_E_clIJNS1_IJiiS3_EEENS1_IJEEEEEEDaSQ_)
        /*d730*/ 	.word	0x00000000


	//----- nvinfo : EIATTR_FRAME_SIZE
	.align		4
.L_9192:
        /*d734*/ 	.byte	0x04, 0x11
        /*d736*/ 	.short	(.L_9194 - .L_9193)
	.align		4
.L_9193:
        /*d738*/ 	.word	index@($_ZN7cutlass13device_kernelIN5flash19enable_sm80_to_sm89INS1_16FlashAttnBwdSm80INS1_25CollectiveMainloopBwdSm80ILi2ELi2EN4cute5tupleIJNS5_1CILi128EEES8_NS7_ILi64EEEEEENS_6half_tEfNS_4arch4Sm80ELb0ELb0ELb1ELb0ELb1ELb0ELb0ELb0ELi2ELi4ELi4ELi4ELb0EEENS1_24CollectiveEpilogueBwdGQAISA_fSD_Li256ELb0ELb1EEENS1_19SingleTileSchedulerILb0ELb0ELb0ELi128EEEEEEEEEvNT_6ParamsE$_ZZN4cute12filter_tupleINS_5tupleIJNS1_IJNS_1CILi0EEENS1_IJNS2_ILi1EEENS2_ILi512EEEiEEEEEENS2_ILi4096EEENS1_IJiNS2_ILi8192EEEEEEEEEZNS_7flattenISB_EEDaRKT_EUlRKT_E_EEDaSF_OT0_ENKUlDpSI_E_clIJNS1_IJS3_S4_S5_iEEENS1_IJS8_EEESA_EEEDaSM_)
        /*d73c*/ 	.word	0x00000000


	//----- nvinfo : EIATTR_FRAME_SIZE
	.align		4
.L_9194:
        /*d740*/ 	.byte	0x04, 0x11
        /*d742*/ 	.short	(.L_9196 - .L_9195)
	.align		4
.L_9195:
        /*d744*/ 	.word	index@($_ZN7cutlass13device_kernelIN5flash19enable_sm80_to_sm89INS1_16FlashAttnBwdSm80INS1_25CollectiveMainloopBwdSm80ILi2ELi2EN4cute5tupleIJNS5_1CILi128EEES8_NS7_ILi64EEEEEENS_6half_tEfNS_4arch4Sm80ELb0ELb0ELb1ELb0ELb1ELb0ELb0ELb0ELi2ELi4ELi4ELi4ELb0EEENS1_24CollectiveEpilogueBwdGQAISA_fSD_Li256ELb0ELb1EEENS1_19SingleTileSchedulerILb0ELb0ELb0ELi128EEEEEEEEEvNT_6ParamsE$_ZZN4cute12filter_tupleINS_5tupleIJNS1_IJNS_10UnderscoreENS_1CILi0EEEEEENS1_IJS4_S2_EEEEEENS1_IJNS1_IJNS1_IJNS3_ILi1EEES4_EEES4_EEENS1_IJNS1_IJS4_S4_EEEiEEEEEEZNS_5sliceIS7_SD_EEDaRKT_RKT0_EUlRKT_RKT0_E_EEDaSH_SK_OT1_ENKUlDpSN_E_clIJNS1_IJS9_EEENS1_IJiEEEEEEDaSU_)
        /*d748*/ 	.word	0x00000000


	//----- nvinfo : EIATTR_FRAME_SIZE
	.align		4
.L_9196:
        /*d74c*/ 	.byte	0x04, 0x11
        /*d74e*/ 	.short	(.L_9198 - .L_9197)
	.align		4
.L_9197:
        /*d750*/ 	.word	index@($_ZN7cutlass13device_kernelIN5flash19enable_sm80_to_sm89INS1_16FlashAttnBwdSm80INS1_25CollectiveMainloopBwdSm80ILi2ELi2EN4cute5tupleIJNS5_1CILi128EEES8_NS7_ILi64EEEEEENS_6half_tEfNS_4arch4Sm80ELb0ELb0ELb1ELb0ELb1ELb0ELb0ELb0ELi2ELi4ELi4ELi4ELb0EEENS1_24CollectiveEpilogueBwdGQAISA_fSD_Li256ELb0ELb1EEENS1_19SingleTileSchedulerILb0ELb0ELb0ELi128EEEEEEEEEvNT_6ParamsE$_ZN7__half2aSEOKS_)
        /*d754*/ 	.word	0x00000000


	//----- nvinfo : EIATTR_FRAME_SIZE
	.align		4
.L_9198:
        /*d758*/ 	.byte	0x04, 0x11
        /*d75a*/ 	.short	(.L_9200 - .L_9199)
	.align		4
.L_9199:
        /*d75c*/ 	.word	index@($_ZN7cutlass13device_kernelIN5flash19enable_sm80_to_sm89INS1_16FlashAttnBwdSm80INS1_25CollectiveMainloopBwdSm80ILi2ELi2EN4cute5tupleIJNS5_1CILi128EEES8_NS7_ILi64EEEEEENS_6half_tEfNS_4arch4Sm80ELb0ELb0ELb1ELb0ELb1ELb0ELb0ELb0ELi2ELi4ELi4ELi4ELb0EEENS1_24CollectiveEpilogueBwdGQAISA_fSD_Li256ELb0ELb1EEENS1_19SingleTileSchedulerILb0ELb0ELb0ELi128EEEEEEEEEvNT_6ParamsE$_ZN73_INTERNAL_e48e4f46_37_flash_bwd_hdim64_fp16_softcap_sm80_cu_3fbc093a_281817__float22half2_rnE6float2)
        /*d760*/ 	.word	0x00000000


	//----- nvinfo : EIATTR_FRAME_SIZE
	.align		4
.L_9200:
        /*d764*/ 	.byte	0x04, 0x11
        /*d766*/ 	.short	(.L_9202 - .L_9201)
	.align		4
.L_9201:
        /*d768*/ 	.word	index@($_ZN7cutlass13device_kernelIN5flash19enable_sm80_to_sm89INS1_16FlashAttnBwdSm80INS1_25CollectiveMainloopBwdSm80ILi2ELi2EN4cute5tupleIJNS5_1CILi128EEES8_NS7_ILi64EEEEEENS_6half_tEfNS_4arch4Sm80ELb0ELb0ELb1ELb0ELb1ELb0ELb0ELb0ELi2ELi4ELi4ELi4ELb0EEENS1_24CollectiveEpilogueBwdGQAISA_fSD_Li256ELb0ELb1EEENS1_19SingleTileSchedulerILb0ELb0ELb0ELi128EEEEEEEEEvNT_6ParamsE$_ZN4cute8smem_ptrIPjECI1NS_12iter_adaptorIS1_S2_EEES1_)
        /*d76c*/ 	.word	0x00000000


	//----- nvinfo : EIATTR_FRAME_SIZE
	.align		4
.L_9202:
        /*d770*/ 	.byte	0x04, 0x11
        /*d772*/ 	.short	(.L_9204 - .L_9203)
	.align		4
.L_9203:
        /*d774*/ 	.word	index@($_ZN7cutlass13device_kernelIN5flash19enable_sm80_to_sm89INS1_16FlashAttnBwdSm80INS1_25CollectiveMainloopBwdSm80ILi2ELi2EN4cute5tupleIJNS5_1CILi128EEES8_NS7_ILi64EEEEEENS_6half_tEfNS_4arch4Sm80ELb0ELb0ELb1ELb0ELb1ELb0ELb0ELb0ELi2ELi4ELi4ELi4ELb0EEENS1_24CollectiveEpilogueBwdGQAISA_fSD_Li256ELb0ELb1EEENS1_19SingleTileSchedulerILb0ELb0ELb0ELi128EEEEEEEEEvNT_6ParamsE$_ZN4cute8smem_ptrIPfECI1NS_12iter_adaptorIS1_S2_EEES1_)
        /*d778*/ 	.word	0x00000000


	//----- nvinfo : EIATTR_FRAME_SIZE
	.align		4
.L_9204:
        /*d77c*/ 	.byte	0x04, 0x11
        /*d77e*/ 	.short	(.L_9206 - .L_9205)
	.align		4
.L_9205:
        /*d780*/ 	.word	index@($_ZN7cutlass13device_kernelIN5flash19enable_sm80_to_sm89INS1_16FlashAttnBwdSm80INS1_25CollectiveMainloopBwdSm80ILi2ELi2EN4cute5tupleIJNS5_1CILi128EEES8_NS7_ILi64EEEEEENS_6half_tEfNS_4arch4Sm80ELb0ELb0ELb1ELb0ELb1ELb0ELb0ELb0ELi2ELi4ELi4ELi4ELb0EEENS1_24CollectiveEpilogueBwdGQAISA_fSD_Li256ELb0ELb1EEENS1_19SingleTileSchedulerILb0ELb0ELb0ELi128EEEEEEEEEvNT_6ParamsE$_ZN4cute8smem_ptrIPN7cutlass9uint128_tEECI1NS_12iter_adaptorIS3_S4_EEES3_)
        /*d784*/ 	.word	0x00000000


	//----- nvinfo : EIATTR_FRAME_SIZE
	.align		4
.L_9206:
        /*d788*/ 	.byte	0x04, 0x11
        /*d78a*/ 	.short	(.L_9208 - .L_9207)
	.align		4
.L_9207:
        /*d78c*/ 	.word	index@($_ZN7cutlass13device_kernelIN5flash19enable_sm80_to_sm89INS1_16FlashAttnBwdSm80INS1_25CollectiveMainloopBwdSm80ILi2ELi2EN4cute5tupleIJNS5_1CILi128EEES8_NS7_ILi64EEEEEENS_6half_tEfNS_4arch4Sm80ELb0ELb0ELb1ELb0ELb1ELb0ELb0ELb0ELi2ELi4ELi4ELi4ELb0EEENS1_24CollectiveEpilogueBwdGQAISA_fSD_Li256ELb0ELb1EEENS1_19SingleTileSchedulerILb0ELb0ELb0ELi128EEEEEEEEEvNT_6ParamsE$_ZN4cute8smem_ptrIPN7cutlass6half_tEECI1NS_12iter_adaptorIS3_S4_EEES3_)
        /*d790*/ 	.word	0x00000000


	//----- nvinfo : EIATTR_FRAME_SIZE
	.align		4
.L_9208:
        /*d794*/ 	.byte	0x04, 0x11
        /*d796*/ 	.short	(.L_9210 - .L_9209)
	.align		4
.L_9209:
        /*d798*/ 	.word	index@($_ZN7cutlass13device_kernelIN5flash19enable_sm80_to_sm89INS1_16FlashAttnBwdSm80INS1_25CollectiveMainloopBwdSm80ILi2ELi2EN4cute5tupleIJNS5_1CILi128EEES8_NS7_ILi64EEEEEENS_6half_tEfNS_4arch4Sm80ELb0ELb0ELb1ELb0ELb1ELb0ELb0ELb0ELi2ELi4ELi4ELi4ELb0EEENS1_24CollectiveEpilogueBwdGQAISA_fSD_Li256ELb0ELb1EEENS1_19SingleTileSchedulerILb0ELb0ELb0ELi128EEEEEEEEEvNT_6ParamsE$_ZN4cute5tupleIJNS_7SwizzleILi3ELi3ELi3EEENS_9MixedBitsILj0ELj432EEENS_6LayoutINS0_IJNS0_IJNS_1CILi2EEES7_S7_EEES7_NS6_ILi8EEEEEENS0_IJNS0_IJNS6_ILi64EEES9_NS6_ILi512EEEEEENS6_ILi8192EEENS6_ILi1024EEEEEEEEEEC2ERKS2_RKS4_RKSH_)
        /*d79c*/ 	.word	0x00000000


	//----- nvinfo : EIATTR_FRAME_SIZE
	.align		4
.L_9210:
        /*d7a0*/ 	.byte	0x04, 0x11
        /*d7a2*/ 	.short	(.L_9212 - .L_9211)
	.align		4
.L_9211:
        /*d7a4*/ 	.word	index@($_ZN7cutlass13device_kernelIN5flash19enable_sm80_to_sm89INS1_16FlashAttnBwdSm80INS1_25CollectiveMainloopBwdSm80ILi2ELi2EN4cute5tupleIJNS5_1CILi128EEES8_NS7_ILi64EEEEEENS_6half_tEfNS_4arch4Sm80ELb0ELb0ELb1ELb0ELb1ELb0ELb0ELb0ELi2ELi4ELi4ELi4ELb0EEENS1_24CollectiveEpilogueBwdGQAISA_fSD_Li256ELb0ELb1EEENS1_19SingleTileSchedulerILb0ELb0ELb0ELi128EEEEEEEEEvNT_6ParamsE$_ZN4cute5tupleIJNS0_IJNS_1CILi8EEENS1_ILi2EEES3_S3_S2_S3_EEENS0_IJNS1_ILi1EEEiiiNS1_ILi72EEENS1_ILi512EEEEEEEEC2ERKS4_RKS8_)
        /*d7a8*/ 	.word	0x00000000


	//----- nvinfo : EIATTR_FRAME_SIZE
	.align		4
.L_9212:
        /*d7ac*/ 	.byte	0x04, 0x11
        /*d7ae*/ 	.short	(.L_9214 - .L_9213)
	.align		4
.L_9213:
        /*d7b0*/ 	.word	index@($_ZN7cutlass13device_kernelIN5flash19enable_sm80_to_sm89INS1_16FlashAttnBwdSm80INS1_25CollectiveMainloopBwdSm80ILi2ELi2EN4cute5tupleIJNS5_1CILi128EEES8_NS7_ILi64EEEEEENS_6half_tEfNS_4arch4Sm80ELb0ELb0ELb1ELb0ELb1ELb0ELb0ELb0ELi2ELi4ELi4ELi4ELb0EEENS1_24CollectiveEpilogueBwdGQAISA_fSD_Li256ELb0ELb1EEENS1_19SingleTileSchedulerILb0ELb0ELb0ELi128EEEEEEEEEvNT_6ParamsE$_ZN4cute5tupleIJNS0_IJNS_1CILi8EEENS0_IJNS1_ILi2EEES3_S3_EEENS1_ILi1EEES4_S5_EEENS0_IJS5_NS0_IJiiiEEENS1_ILi64EEENS0_IJNS1_ILi72EEENS1_ILi144EEENS1_ILi288EEEEEENS1_ILi512EEEEEEEEC2ERKS6_RKSE_)
        /*d7b4*/ 	.word	0x00000000


	//----- nvinfo : EIATTR_FRAME_SIZE
	.align		4
.L_9214:
        /*d7b8*/ 	.byte	0x04, 0x11
        /*d7ba*/ 	.short	(.L_9216 - .L_9215)
	.align		4
.L_9215:
        /*d7bc*/ 	.word	index@($_ZN7cutlass13device_kernelIN5flash19enable_sm80_to_sm89INS1_16FlashAttnBwdSm80INS1_25CollectiveMainloopBwdSm80ILi2ELi2EN4cute5tupleIJNS5_1CILi128EEES8_NS7_ILi64EEEEEENS_6half_tEfNS_4arch4Sm80ELb0ELb0ELb1ELb0ELb1ELb0ELb0ELb0ELi2ELi4ELi4ELi4ELb0EEENS1_24CollectiveEpilogueBwdGQAISA_fSD_Li256ELb0ELb1EEENS1_19SingleTileSchedulerILb0ELb0ELb0ELi128EEEEEEEEEvNT_6ParamsE$_ZN4cute5tupleIJNS0_IJNS_1CILi8EEENS0_IJNS1_ILi2EEES3_S3_EEENS1_ILi1EEES4_S5_EEENS0_IJS5_NS0_IJS2_iiEEENS1_ILi64EEENS0_IJiNS1_ILi144EEENS1_ILi288EEEEEENS1_ILi512EEEEEEEEC2ERKS6_RKSD_)
        /*d7c0*/ 	.word	0x00000000


	//----- nvinfo : EIATTR_FRAME_SIZE
	.align		4
.L_9216:
        /*d7c4*/ 	.byte	0x04, 0x11
        /*d7c6*/ 	.short	(.L_9218 - .L_9217)
	.align		4
.L_9217:
        /*d7c8*/ 	.word	index@($_ZN7cutlass13device_kernelIN5flash19enable_sm80_to_sm89INS1_16FlashAttnBwdSm80INS1_25CollectiveMainloopBwdSm80ILi2ELi2EN4cute5tupleIJNS5_1CILi128EEES8_NS7_ILi64EEEEEENS_6half_tEfNS_4arch4Sm80ELb0ELb0ELb1ELb0ELb1ELb0ELb0ELb0ELi2ELi4ELi4ELi4ELb0EEENS1_24CollectiveEpilogueBwdGQAISA_fSD_Li256ELb0ELb1EEENS1_19SingleTileSchedulerILb0ELb0ELb0ELi128EEEEEEEEEvNT_6ParamsE$_ZN4cute5tupleIJNS0_IJNS_1CILi2EEEEEENS0_IJiEEEEEC2ERKS3_RKS4_)
        /*d7cc*/ 	.word	0x00000000


	//----- nvinfo : EIATTR_FRAME_SIZE
	.align		4
.L_9218:
        /*d7d0*/ 	.byte	0x04, 0x11
        /*d7d2*/ 	.short	(.L_9220 - .L_9219)
	.align		4
.L_9219:
        /*d7d4*/ 	.word	index@($_ZN7cutlass13device_kernelIN5flash19enable_sm80_to_sm89INS1_16FlashAttnBwdSm80INS1_25CollectiveMainloopBwdSm80ILi2ELi2EN4cute5tupleIJNS5_1CILi128EEES8_NS7_ILi64EEEEEENS_6half_tEfNS_4arch4Sm80ELb0ELb0ELb1ELb0ELb1ELb0ELb0ELb0ELi2ELi4ELi4ELi4ELb0EEENS1_24CollectiveEpilogueBwdGQAISA_fSD_Li256ELb0ELb1EEENS1_19SingleTileSchedulerILb0ELb0ELb0ELi128EEEEEEEEEvNT_6ParamsE$_ZN4cute5tupleIJNS0_IJNS_1CILi16EEENS1_ILi2EEES3_S3_NS1_ILi4EEES3_EEENS0_IJNS1_ILi1EEEiiiNS1_ILi144EEENS1_ILi512EEEEEEEEC2ERKS5_RKS9_)
        /*d7d8*/ 	.word	0x00000000


	//----- nvinfo : EIATTR_FRAME_SIZE
	.align		4
.L_9220:
        /*d7dc*/ 	.byte	0x04, 0x11
        /*d7de*/ 	.short	(.L_9222 - .L_9221)
	.align		4
.L_9221:
        /*d7e0*/ 	.word	index@($_ZN7cutlass13device_kernelIN5flash19enable_sm80_to_sm89INS1_16FlashAttnBwdSm80INS1_25CollectiveMainloopBwdSm80ILi2ELi2EN4cute5tupleIJNS5_1CILi128EEES8_NS7_ILi64EEEEEENS_6half_tEfNS_4arch4Sm80ELb0ELb0ELb1ELb0ELb1ELb0ELb0ELb0ELi2ELi4ELi4ELi4ELb0EEENS1_24CollectiveEpilogueBwdGQAISA_fSD_Li256ELb0ELb1EEENS1_19SingleTileSchedulerILb0ELb0ELb0ELi128EEEEEEEEEvNT_6ParamsE$_ZN4cute5tupleIJNS0_IJNS0_IJNS_1CILi8EEENS1_ILi1EEEEEENS1_ILi2EEES2_EEENS0_IJNS0_IJS3_NS1_ILi0EEEEEEiNS1_ILi1024EEEEEEEEC2ERKS6_RKSA_)
        /*d7e4*/ 	.word	0x00000000


	//----- nvinfo : EIATTR_FRAME_SIZE
	.align		4
.L_9222:
        /*d7e8*/ 	.byte	0x04, 0x11
        /*d7ea*/ 	.short	(.L_9224 - .L_9223)
	.align		4
.L_9223:
        /*d7ec*/ 	.word	index@($_ZN7cutlass13device_kernelIN5flash19enable_sm80_to_sm89INS1_16FlashAttnBwdSm80INS1_25CollectiveMainloopBwdSm80ILi2ELi2EN4cute5tupleIJNS5_1CILi128EEES8_NS7_ILi64EEEEEENS_6half_tEfNS_4arch4Sm80ELb0ELb0ELb1ELb0ELb1ELb0ELb0ELb0ELi2ELi4ELi4ELi4ELb0EEENS1_24CollectiveEpilogueBwdGQAISA_fSD_Li256ELb0ELb1EEENS1_19SingleTileSchedulerILb0ELb0ELb0ELi128EEEEEEEEEvNT_6ParamsE$_ZN4cute5tupleIJNS0_IJNS0_IJNS_1CILi8EEENS1_ILi1EEEEEENS1_ILi2EEENS0_IJS5_S5_EEEEEENS0_IJNS0_IJS3_NS1_ILi0EEEEEENS1_ILi4096EEENS0_IJiiEEEEEEEEC2ERKS7_RKSC_)
        /*d7f0*/ 	.word	0x00000000


	//----- nvinfo : EIATTR_FRAME_SIZE
	.align		4
.L_9224:
        /*d7f4*/ 	.byte	0x04, 0x11
        /*d7f6*/ 	.short	(.L_9226 - .L_9225)
	.align		4
.L_9225:
        /*d7f8*/ 	.word	index@($_ZN7cutlass13device_kernelIN5flash19enable_sm80_to_sm89INS1_16FlashAttnBwdSm80INS1_25CollectiveMainloopBwdSm80ILi2ELi2EN4cute5tupleIJNS5_1CILi128EEES8_NS7_ILi64EEEEEENS_6half_tEfNS_4arch4Sm80ELb0ELb0ELb1ELb0ELb1ELb0ELb0ELb0ELi2ELi4ELi4ELi4ELb0EEENS1_24CollectiveEpilogueBwdGQAISA_fSD_Li256ELb0ELb1EEENS1_19SingleTileSchedulerILb0ELb0ELb0ELi128EEEEEEEEEvNT_6ParamsE$_ZN4cute5tupleIJNS0_IJNS0_IJNS_1CILi8EEENS1_ILi1EEEEEENS1_ILi2EEEEEENS0_IJNS0_IJS3_NS1_ILi0EEEEEEiEEEEEC2ERKS6_RKS9_)
        /*d7fc*/ 	.word	0x00000000


	//----- nvinfo : EIATTR_FRAME_SIZE
	.align		4
.L_9226:
        /*d800*/ 	.byte	0x04, 0x11
        /*d802*/ 	.short	(.L_9228 - .L_9227)
	.align		4
.L_9227:
        /*d804*/ 	.word	index@($_ZN7cutlass13device_kernelIN5flash19enable_sm80_to_sm89INS1_16FlashAttnBwdSm80INS1_25CollectiveMainloopBwdSm80ILi2ELi2EN4cute5tupleIJNS5_1CILi128EEES8_NS7_ILi64EEEEEENS_6half_tEfNS_4arch4Sm80ELb0ELb0ELb1ELb0ELb1ELb0ELb0ELb0ELi2ELi4ELi4ELi4ELb0EEENS1_24CollectiveEpilogueBwdGQAISA_fSD_Li256ELb0ELb1EEENS1_19SingleTileSchedulerILb0ELb0ELb0ELi128EEEEEEEEEvNT_6ParamsE$_ZN4cute5tupleIJNS0_IJNS0_IJNS_1CILi8EEENS1_ILi1EEEEEENS0_IJNS1_ILi2EEEEEEEEENS0_IJNS0_IJS3_NS1_ILi0EEEEEENS0_IJiEEEEEEEEC2ERKS7_RKSB_)
        /*d808*/ 	.word	0x00000000


	//----- nvinfo : EIATTR_FRAME_SIZE
	.align		4
.L_9228:
        /*d80c*/ 	.byte	0x04, 0x11
        /*d80e*/ 	.short	(.L_9230 - .L_9229)
	.align		4
.L_9229:
        /*d810*/ 	.word	index@($_ZN7cutlass13device_kernelIN5flash19enable_sm80_to_sm89INS1_16FlashAttnBwdSm80INS1_25CollectiveMainloopBwdSm80ILi2ELi2EN4cute5tupleIJNS5_1CILi128EEES8_NS7_ILi64EEEEEENS_6half_tEfNS_4arch4Sm80ELb0ELb0ELb1ELb0ELb1ELb0ELb0ELb0ELi2ELi4ELi4ELi4ELb0EEENS1_24CollectiveEpilogueBwdGQAISA_fSD_Li256ELb0ELb1EEENS1_19SingleTileSchedulerILb0ELb0ELb0ELi128EEEEEEEEEvNT_6ParamsE$_ZN4cute5tupleIJNS0_IJNS0_IJNS_1CILi2EEES2_S2_EEES2_NS0_IJS2_S2_EEEEEENS0_IJNS0_IJNS1_ILi1EEENS1_ILi512EEEiEEENS1_ILi4096EEENS0_IJiiEEEEEEEEC2ERKS5_RKSB_)
        /*d814*/ 	.word	0x00000000


	//----- nvinfo : EIATTR_FRAME_SIZE
	.align		4
.L_9230:
        /*d818*/ 	.byte	0x04, 0x11
        /*d81a*/ 	.short	(.L_9232 - .L_9231)
	.align		4
.L_9231:
        /*d81c*/ 	.word	index@($_ZN7cutlass13device_kernelIN5flash19enable_sm80_to_sm89INS1_16FlashAttnBwdSm80INS1_25CollectiveMainloopBwdSm80ILi2ELi2EN4cute5tupleIJNS5_1CILi128EEES8_NS7_ILi64EEEEEENS_6half_tEfNS_4arch4Sm80ELb0ELb0ELb1ELb0ELb1ELb0ELb0ELb0ELi2ELi4ELi4ELi4ELb0EEENS1_24CollectiveEpilogueBwdGQAISA_fSD_Li256ELb0ELb1EEENS1_19SingleTileSchedulerILb0ELb0ELb0ELi128EEEEEEEEEvNT_6ParamsE$_ZN4cute5tupleIJNS0_IJNS0_IJNS_1CILi2EEES2_S2_EEES2_NS0_IJNS0_IJS2_S2_EEES2_EEEEEENS0_IJNS0_IJNS1_ILi1EEENS1_ILi512EEEiEEENS1_ILi4096EEENS0_IJNS0_IJiiEEENS1_ILi8192EEEEEEEEEEEC2ERKS6_RKSE_)
        /*d820*/ 	.word	0x00000000


	//----- nvinfo : EIATTR_FRAME_SIZE
	.align		4
.L_9232:
        /*d824*/ 	.byte	0x04, 0x11
        /*d826*/ 	.short	(.L_9234 - .L_9233)
	.align		4
.L_9233:
        /*d828*/ 	.word	index@($_ZN7cutlass13device_kernelIN5flash19enable_sm80_to_sm89INS1_16FlashAttnBwdSm80INS1_25CollectiveMainloopBwdSm80ILi2ELi2EN4cute5tupleIJNS5_1CILi128EEES8_NS7_ILi64EEEEEENS_6half_tEfNS_4arch4Sm80ELb0ELb0ELb1ELb0ELb1ELb0ELb0ELb0ELi2ELi4ELi4ELi4ELb0EEENS1_24CollectiveEpilogueBwdGQAISA_fSD_Li256ELb0ELb1EEENS1_19SingleTileSchedulerILb0ELb0ELb0ELi128EEEEEEEEEvNT_6ParamsE$_ZN4cute5tupleIJNS0_IJNS0_IJNS_1CILi2EEES2_EEES3_NS1_ILi8EEEEEENS0_IJNS0_IJiNS1_ILi512EEEEEENS0_IJiiEEENS1_ILi1024EEEEEEEEC2ERKS5_RKSA_)
        /*d82c*/ 	.word	0x00000000


	//----- nvinfo : EIATTR_FRAME_SIZE
	.align		4
.L_9234:
        /*d830*/ 	.byte	0x04, 0x11
        /*d832*/ 	.short	(.L_9236 - .L_9235)
	.align		4
.L_9235:
        /*d834*/ 	.word	index@($_ZN7cutlass13device_kernelIN5flash19enable_sm80_to_sm89INS1_16FlashAttnBwdSm80INS1_25CollectiveMainloopBwdSm80ILi2ELi2EN4cute5tupleIJNS5_1CILi128EEES8_NS7_ILi64EEEEEENS_6half_tEfNS_4arch4Sm80ELb0ELb0ELb1ELb0ELb1ELb0ELb0ELb0ELi2ELi4ELi4ELi4ELb0EEENS1_24CollectiveEpilogueBwdGQAISA_fSD_Li256ELb0ELb1EEENS1_19SingleTileSchedulerILb0ELb0ELb0ELi128EEEEEEEEEvNT_6ParamsE$_ZN4cute5tupleIJNS0_IJNS0_IJNS_1CILi2EEES2_EEENS1_ILi8EEES3_EEENS0_IJNS0_IJNS1_ILi1EEEiEEENS1_ILi1024EEENS0_IJiiEEEEEEEEC2ERKS5_RKSA_)
        /*d838*/ 	.word	0x00000000


	//----- nvinfo : EIATTR_FRAME_SIZE
	.align		4
.L_9236:
        /*d83c*/ 	.byte	0x04, 0x11
        /*d83e*/ 	.short	(.L_9238 - .L_9237)
	.align		4
.L_9237:
        /*d840*/ 	.word	index@($_ZN7cutlass13device_kernelIN5flash19enable_sm80_to_sm89INS1_16FlashAttnBwdSm80INS1_25CollectiveMainloopBwdSm80ILi2ELi2EN4cute5tupleIJNS5_1CILi128EEES8_NS7_ILi64EEEEEENS_6half_tEfNS_4arch4Sm80ELb0ELb0ELb1ELb0ELb1ELb0ELb0ELb0ELi2ELi4ELi4ELi4ELb0EEENS1_24CollectiveEpilogueBwdGQAISA_fSD_Li256ELb0ELb1EEENS1_19SingleTileSchedulerILb0ELb0ELb0ELi128EEEEEEEEEvNT_6ParamsE$_ZN4cute5tupleIJNS0_IJNS0_IJNS_1CILi1EEENS0_IJS2_NS1_ILi2EEES3_EEEEEES3_NS0_IJS3_S3_EEEEEENS0_IJNS0_IJNS1_ILi0EEENS0_IJS2_NS1_ILi256EEEiEEEEEENS1_ILi2048EEENS0_IJiNS1_ILi4096EEEEEEEEEEEC2ERKS7_RKSF_)
        /*d844*/ 	.word	0x00000000


	//----- nvinfo : EIATTR_FRAME_SIZE
	.align		4
.L_9238:
        /*d848*/ 	.byte	0x04, 0x11
        /*d84a*/ 	.short	(.L_9240 - .L_9239)
	.align		4
.L_9239:
        /*d84c*/ 	.word	index@($_ZN7cutlass13device_kernelIN5flash19enable_sm80_to_sm89INS1_16FlashAttnBwdSm80INS1_25CollectiveMainloopBwdSm80ILi2ELi2EN4cute5tupleIJNS5_1CILi128EEES8_NS7_ILi64EEEEEENS_6half_tEfNS_4arch4Sm80ELb0ELb0ELb1ELb0ELb1ELb0ELb0ELb0ELi2ELi4ELi4ELi4ELb0EEENS1_24CollectiveEpilogueBwdGQAISA_fSD_Li256ELb0ELb1EEENS1_19SingleTileSchedulerILb0ELb0ELb0ELi128EEEEEEEEEvNT_6ParamsE$_ZN4cute5tupleIJNS0_IJNS0_IJNS0_IJNS_1CILi8EEENS1_ILi1EEEEEES3_EEENS0_IJNS0_IJS3_S3_EEENS1_ILi2EEEEEEEEENS0_IJNS0_IJNS0_IJS3_NS1_ILi0EEEEEESA_EEENS0_IJNS0_IJSA_SA_EEEiEEEEEEEEC2ERKS9_RKSF_)
        /*d850*/ 	.word	0x00000000


	//----- nvinfo : EIATTR_FRAME_SIZE
	.align		4
.L_9240:
        /*d854*/ 	.byte	0x04, 0x11
        /*d856*/ 	.short	(.L_9242 - .L_9241)
	.align		4
.L_9241:
        /*d858*/ 	.word	index@($_ZN7cutlass13device_kernelIN5flash19enable_sm80_to_sm89INS1_16FlashAttnBwdSm80INS1_25CollectiveMainloopBwdSm80ILi2ELi2EN4cute5tupleIJNS5_1CILi128EEES8_NS7_ILi64EEEEEENS_6half_tEfNS_4arch4Sm80ELb0ELb0ELb1ELb0ELb1ELb0ELb0ELb0ELi2ELi4ELi4ELi4ELb0EEENS1_24CollectiveEpilogueBwdGQAISA_fSD_Li256ELb0ELb1EEENS1_19SingleTileSchedulerILb0ELb0ELb0ELi128EEEEEEEEEvNT_6ParamsE$_ZN4cute5tupleIJNS0_IJNS0_IJNS0_IJNS_1CILi8EEENS1_ILi1EEEEEENS0_IJS3_S3_EEEEEENS0_IJS3_NS1_ILi2EEEEEEEEENS0_IJNS0_IJNS0_IJS3_NS1_ILi0EEEEEENS0_IJSA_SA_EEEEEENS0_IJSA_iEEEEEEEEC2ERKS9_RKSF_)
        /*d85c*/ 	.word	0x00000000


	//----- nvinfo : EIATTR_FRAME_SIZE
	.align		4
.L_9242:
        /*d860*/ 	.byte	0x04, 0x11
        /*d862*/ 	.short	(.L_9244 - .L_9243)
	.align		4
.L_9243:
        /*d864*/ 	.word	index@($_ZN7cutlass13device_kernelIN5flash19enable_sm80_to_sm89INS1_16FlashAttnBwdSm80INS1_25CollectiveMainloopBwdSm80ILi2ELi2EN4cute5tupleIJNS5_1CILi128EEES8_NS7_ILi64EEEEEENS_6half_tEfNS_4arch4Sm80ELb0ELb0ELb1ELb0ELb1ELb0ELb0ELb0ELi2ELi4ELi4ELi4ELb0EEENS1_24CollectiveEpilogueBwdGQAISA_fSD_Li256ELb0ELb1EEENS1_19SingleTileSchedulerILb0ELb0ELb0ELi128EEEEEEEEEvNT_6ParamsE$_ZN4cute3eso3ESOILb1ELb0EJNS_6LayoutINS_5tupleIJNS_1CILi4EEEEEENS3_IJNS4_ILi1EEEEEEEENS_10ViewEngineIPfEEEEC2ERKS9_RKSC_)
        /*d868*/ 	.word	0x00000000


	//----- nvinfo : EIATTR_FRAME_SIZE
	.align		4
.L_9244:
        /*d86c*/ 	.byte	0x04, 0x11
        /*d86e*/ 	.short	(.L_9246 - .L_9245)
	.align		4
.L_9245:
        /*d870*/ 	.word	index@($_ZN7cutlass13device_kernelIN5flash19enable_sm80_to_sm89INS1_16FlashAttnBwdSm80INS1_25CollectiveMainloopBwdSm80ILi2ELi2EN4cute5tupleIJNS5_1CILi128EEES8_NS7_ILi64EEEEEENS_6half_tEfNS_4arch4Sm80ELb0ELb0ELb1ELb0ELb1ELb0ELb0ELb0ELi2ELi4ELi4ELi4ELb0EEENS1_24CollectiveEpilogueBwdGQAISA_fSD_Li256ELb0ELb1EEENS1_19SingleTileSchedulerILb0ELb0ELb0ELi128EEEEEEEEEvNT_6ParamsE$_ZN4cute3eso3ESOILb1ELb0EJNS_6LayoutINS_5tupleIJNS_1CILi1EEENS4_ILi4EEEEEENS3_IJNS4_ILi0EEES5_EEEEENS_10ViewEngineIPfEEEEC2ERKSA_RKSD_)
        /*d874*/ 	.word	0x00000000


	//----- nvinfo : EIATTR_FRAME_SIZE
	.align		4
.L_9246:
        /*d878*/ 	.byte	0x04, 0x11
        /*d87a*/ 	.short	(.L_9248 - .L_9247)
	.align		4
.L_9247:
        /*d87c*/ 	.word	index@($_ZN7cutlass13device_kernelIN5flash19enable_sm80_to_sm89INS1_16FlashAttnBwdSm80INS1_25CollectiveMainloopBwdSm80ILi2ELi2EN4cute5tupleIJNS5_1CILi128EEES8_NS7_ILi64EEEEEENS_6half_tEfNS_4arch4Sm80ELb0ELb0ELb1ELb0ELb1ELb0ELb0ELb0ELi2ELi4ELi4ELi4ELb0EEENS1_24CollectiveEpilogueBwdGQAISA_fSD_Li256ELb0ELb1EEENS1_19SingleTileSchedulerILb0ELb0ELb0ELi128EEEEEEEEEvNT_6ParamsE$_ZN4cute3eso3ESOILb1ELb0EJNS_6LayoutINS_5tupleIJNS_1CILi1EEENS3_IJNS4_ILi2EEES6_EEEEEENS3_IJNS4_ILi0EEENS3_IJNS4_ILi8EEENS4_ILi64EEEEEEEEEEENS_10ViewEngineINS_8smem_ptrIPfEEEEEEC2ERKSE_RKSJ_)
        /*d880*/ 	.word	0x00000000


	//----- nvinfo : EIATTR_FRAME_SIZE
	.align		4
.L_9248:
        /*d884*/ 	.byte	0x04, 0x11
        /*d886*/ 	.short	(.L_9250 - .L_9249)
	.align		4
.L_9249:
        /*d888*/ 	.word	index@($_ZN7cutlass13device_kernelIN5flash19enable_sm80_to_sm89INS1_16FlashAttnBwdSm80INS1_25CollectiveMainloopBwdSm80ILi2ELi2EN4cute5tupleIJNS5_1CILi128EEES8_NS7_ILi64EEEEEENS_6half_tEfNS_4arch4Sm80ELb0ELb0ELb1ELb0ELb1ELb0ELb0ELb0ELi2ELi4ELi4ELi4ELb0EEENS1_24CollectiveEpilogueBwdGQAISA_fSD_Li256ELb0ELb1EEENS1_19SingleTileSchedulerILb0ELb0ELb0ELi128EEEEEEEEEvNT_6ParamsE$_ZN4cute3eso3ESOILb1ELb0EJNS_6LayoutINS_5tupleIJNS3_IJNS_1CILi8EEENS4_ILi1EEEEEENS4_ILi4EEES8_EEENS3_IJNS3_IJS6_NS4_ILi0EEEEEES5_NS4_ILi32EEEEEEEENS_10ViewEngineIPN7cutlass6half_tEEEEEC2ERKSE_RKSJ_)
        /*d88c*/ 	.word	0x00000000


	//----- nvinfo : EIATTR_FRAME_SIZE
	.align		4
.L_9250:
        /*d890*/ 	.byte	0x04, 0x11
        /*d892*/ 	.short	(.L_9252 - .L_9251)
	.align		4
.L_9251:
        /*d894*/ 	.word	index@($_ZN7cutlass13device_kernelIN5flash19enable_sm80_to_sm89INS1_16FlashAttnBwdSm80INS1_25CollectiveMainloopBwdSm80ILi2ELi2EN4cute5tupleIJNS5_1CILi128EEES8_NS7_ILi64EEEEEENS_6half_tEfNS_4arch4Sm80ELb0ELb0ELb1ELb0ELb1ELb0ELb0ELb0ELi2ELi4ELi4ELi4ELb0EEENS1_24CollectiveEpilogueBwdGQAISA_fSD_Li256ELb0ELb1EEENS1_19SingleTileSchedulerILb0ELb0ELb0ELi128EEEEEEEEEvNT_6ParamsE$_ZN4cute3eso3ESOILb1ELb0EJNS_6LayoutINS_5tupleIJNS3_IJNS_1CILi8EEENS4_ILi1EEEEEENS4_ILi4EEEEEENS3_IJNS3_IJS6_NS4_ILi0EEEEEES5_EEEEEiEEC2ERKSD_RKi)
        /*d898*/ 	.word	0x00000000


	//----- nvinfo : EIATTR_FRAME_SIZE
	.align		4
.L_9252:
        /*d89c*/ 	.byte	0x04, 0x11
        /*d89e*/ 	.short	(.L_9254 - .L_9253)
	.align		4
.L_9253:
        /*d8a0*/ 	.word	index@($_ZN7cutlass13device_kernelIN5flash19enable_sm80_to_sm89INS1_16FlashAttnBwdSm80INS1_25CollectiveMainloopBwdSm80ILi2ELi2EN4cute5tupleIJNS5_1CILi128EEES8_NS7_ILi64EEEEEENS_6half_tEfNS_4arch4Sm80ELb0ELb0ELb1ELb0ELb1ELb0ELb0ELb0ELi2ELi4ELi4ELi4ELb0EEENS1_24CollectiveEpilogueBwdGQAISA_fSD_Li256ELb0ELb1EEENS1_19SingleTileSchedulerILb0ELb0ELb0ELi128EEEEEEEEEvNT_6ParamsE$_ZN4cute3eso3ESOILb1ELb0EJNS_6LayoutINS_5tupleIJNS3_IJNS_1CILi8EEENS4_ILi1EEEEEENS4_ILi4EEEEEENS3_IJNS3_IJS6_NS4_ILi0EEEEEES5_EEEEENS_10ViewEngineIPN7cutlass6half_tEEEEEC2ERKSD_RKSI_)
        /*d8a4*/ 	.word	0x00000000


	//----- nvinfo : EIATTR_FRAME_SIZE
	.align		4
.L_9254:
        /*d8a8*/ 	.byte	0x04, 0x11
        /*d8aa*/ 	.short	(.L_9256 - .L_9255)
	.align		4
.L_9255:
        /*d8ac*/ 	.word	index@($_ZN7cutlass13device_kernelIN5flash19enable_sm80_to_sm89INS1_16FlashAttnBwdSm80INS1_25CollectiveMainloopBwdSm80ILi2ELi2EN4cute5tupleIJNS5_1CILi128EEES8_NS7_ILi64EEEEEENS_6half_tEfNS_4arch4Sm80ELb0ELb0ELb1ELb0ELb1ELb0ELb0ELb0ELi2ELi4ELi4ELi4ELb0EEENS1_24CollectiveEpilogueBwdGQAISA_fSD_Li256ELb0ELb1EEENS1_19SingleTileSchedulerILb0ELb0ELb0ELi128EEEEEEEEEvNT_6ParamsE$_ZN4cute3eso3ESOILb1ELb0EJNS_6LayoutINS_5tupleIJNS3_IJNS_1CILi8EEENS4_ILi1EEEEEENS4_ILi4EEEEEENS3_IJNS3_IJS6_NS4_ILi0EEEEEENS4_ILi2048EEEEEEEEiEEC2ERKSE_RKi)
        /*d8b0*/ 	.word	0x00000000


	//----- nvinfo : EIATTR_FRAME_SIZE
	.align		4
.L_9256:
        /*d8b4*/ 	.byte	0x04, 0x11
        /*d8b6*/ 	.short	(.L_9258 - .L_9257)
	.align		4
.L_9257:
        /*d8b8*/ 	.word	index@($_ZN7cutlass13device_kernelIN5flash19enable_sm80_to_sm89INS1_16FlashAttnBwdSm80INS1_25CollectiveMainloopBwdSm80ILi2ELi2EN4cute5tupleIJNS5_1CILi128EEES8_NS7_ILi64EEEEEENS_6half_tEfNS_4arch4Sm80ELb0ELb0ELb1ELb0ELb1ELb0ELb0ELb0ELi2ELi4ELi4ELi4ELb0EEENS1_24CollectiveEpilogueBwdGQAISA_fSD_Li256ELb0ELb1EEENS1_19SingleTileSchedulerILb0ELb0ELb0ELi128EEEEEEEEEvNT_6ParamsE$_ZN4cute3eso3ESOILb1ELb0EJNS_6LayoutINS_5tupleIJNS3_IJNS_1CILi8EEENS4_ILi1EEEEEENS4_ILi4EEEEEENS3_IJNS3_IJS6_NS4_ILi0EEEEEENS4_ILi2048EEEEEEEENS_10ViewEngineINS_8smem_ptrIPN7cutlass6half_tEEEEEEEC2ERKSE_RKSL_)
        /*d8bc*/ 	.word	0x00000000


	//----- nvinfo : EIATTR_FRAME_SIZE
	.align		4
.L_9258:
        /*d8c0*/ 	.byte	0x04, 0x11
        /*d8c2*/ 	.short	(.L_9260 - .L_9259)
	.align		4
.L_9259:
        /*d8c4*/ 	.word	index@($_ZN7cutlass13device_kernelIN5flash19enable_sm80_to_sm89INS1_16FlashAttnBwdSm80INS1_25CollectiveMainloopBwdSm80ILi2ELi2EN4cute5tupleIJNS5_1CILi128EEES8_NS7_ILi64EEEEEENS_6half_tEfNS_4arch4Sm80ELb0ELb0ELb1ELb0ELb1ELb0ELb0ELb0ELi2ELi4ELi4ELi4ELb0EEENS1_24CollectiveEpilogueBwdGQAISA_fSD_Li256ELb0ELb1EEENS1_19SingleTileSchedulerILb0ELb0ELb0ELi128EEEEEEEEEvNT_6ParamsE$_ZN4cute3eso3ESOILb1ELb0EJNS_6LayoutINS_5tupleIJNS3_IJNS_1CILi8EEENS4_ILi1EEEEEENS4_ILi2EEES5_EEENS3_IJNS3_IJS6_NS4_ILi0EEEEEENS4_ILi64EEES5_EEEEENS_10ViewEngineIPN7cutlass6half_tEEEEEC2ERKSE_RKSJ_)
        /*d8c8*/ 	.word	0x00000000


	//----- nvinfo : EIATTR_FRAME_SIZE
	.align		4
.L_9260:
        /*d8cc*/ 	.byte	0x04, 0x11
        /*d8ce*/ 	.short	(.L_9262 - .L_9261)
	.align		4
.L_9261:
        /*d8d0*/ 	.word	index@($_ZN7cutlass13device_kernelIN5flash19enable_sm80_to_sm89INS1_16FlashAttnBwdSm80INS1_25CollectiveMainloopBwdSm80ILi2ELi2EN4cute5tupleIJNS5_1CILi128EEES8_NS7_ILi64EEEEEENS_6half_tEfNS_4arch4Sm80ELb0ELb0ELb1ELb0ELb1ELb0ELb0ELb0ELi2ELi4ELi4ELi4ELb0EEENS1_24CollectiveEpilogueBwdGQAISA_fSD_Li256ELb0ELb1EEENS1_19SingleTileSchedulerILb0ELb0ELb0ELi128EEEEEEEEEvNT_6ParamsE$_ZN4cute3eso3ESOILb1ELb0EJNS_6LayoutINS_5tupleIJNS3_IJNS_1CILi8EEENS4_ILi1EEEEEENS4_ILi2EEENS4_ILi4EEEEEENS3_IJNS3_IJS6_NS4_ILi0EEEEEES5_NS4_ILi16EEEEEEEENS_10ViewEngineIPN7cutlass6half_tEEEEEC2ERKSF_RKSK_)
        /*d8d4*/ 	.word	0x00000000


	//----- nvinfo : EIATTR_FRAME_SIZE
	.align		4
.L_9262:
        /*d8d8*/ 	.byte	0x04, 0x11
        /*d8da*/ 	.short	(.L_9264 - .L_9263)
	.align		4
.L_9263:
        /*d8dc*/ 	.word	index@($_ZN7cutlass13device_kernelIN5flash19enable_sm80_to_sm89INS1_16FlashAttnBwdSm80INS1_25CollectiveMainloopBwdSm80ILi2ELi2EN4cute5tupleIJNS5_1CILi128EEES8_NS7_ILi64EEEEEENS_6half_tEfNS_4arch4Sm80ELb0ELb0ELb1ELb0ELb1ELb0ELb0ELb0ELi2ELi4ELi4ELi4ELb0EEENS1_24CollectiveEpilogueBwdGQAISA_fSD_Li256ELb0ELb1EEENS1_19SingleTileSchedulerILb0ELb0ELb0ELi128EEEEEEEEEvNT_6ParamsE$_ZN4cute3eso3ESOILb1ELb0EJNS_6LayoutINS_5tupleIJNS3_IJNS_1CILi8EEENS4_ILi1EEEEEENS4_ILi2EEENS3_IJNS4_ILi4EEES8_EEEEEENS3_IJNS3_IJS6_NS4_ILi0EEEEEES5_NS3_IJNS4_ILi32EEENS4_ILi16EEEEEEEEEEENS_10ViewEngineIPN7cutlass6half_tEEEEEC2ERKSI_RKSN_)
        /*d8e0*/ 	.word	0x00000000


	//----- nvinfo : EIATTR_FRAME_SIZE
	.align		4
.L_9264:
        /*d8e4*/ 	.byte	0x04, 0x11
        /*d8e6*/ 	.short	(.L_9266 - .L_9265)
	.align		4
.L_9265:
        /*d8e8*/ 	.word	index@($_ZN7cutlass13device_kernelIN5flash19enable_sm80_to_sm89INS1_16FlashAttnBwdSm80INS1_25CollectiveMainloopBwdSm80ILi2ELi2EN4cute5tupleIJNS5_1CILi128EEES8_NS7_ILi64EEEEEENS_6half_tEfNS_4arch4Sm80ELb0ELb0ELb1ELb0ELb1ELb0ELb0ELb0ELi2ELi4ELi4ELi4ELb0EEENS1_24CollectiveEpilogueBwdGQAISA_fSD_Li256ELb0ELb1EEENS1_19SingleTileSchedulerILb0ELb0ELb0ELi128EEEEEEEEEvNT_6ParamsE$_ZN4cute3eso3ESOILb1ELb0EJNS_6LayoutINS_5tupleIJNS3_IJNS_1CILi8EEENS4_ILi1EEEEEENS4_ILi2EEEEEENS3_IJNS3_IJS6_NS4_ILi0EEEEEES5_EEEEEiEEC2ERKSD_RKi)
        /*d8ec*/ 	.word	0x00000000


	//----- nvinfo : EIATTR_FRAME_SIZE
	.align		4
.L_9266:
        /*d8f0*/ 	.byte	0x04, 0x11
        /*d8f2*/ 	.short	(.L_9268 - .L_9267)
	.align		4
.L_9267:
        /*d8f4*/ 	.word	index@($_ZN7cutlass13device_kernelIN5flash19enable_sm80_to_sm89INS1_16FlashAttnBwdSm80INS1_25CollectiveMainloopBwdSm80ILi2ELi2EN4cute5tupleIJNS5_1CILi128EEES8_NS7_ILi64EEEEEENS_6half_tEfNS_4arch4Sm80ELb0ELb0ELb1ELb0ELb1ELb0ELb0ELb0ELi2ELi4ELi4ELi4ELb0EEENS1_24CollectiveEpilogueBwdGQAISA_fSD_Li256ELb0ELb1EEENS1_19SingleTileSchedulerILb0ELb0ELb0ELi128EEEEEEEEEvNT_6ParamsE$_ZN4cute3eso3ESOILb1ELb0EJNS_6LayoutINS_5tupleIJNS3_IJNS_1CILi8EEENS4_ILi1EEEEEENS4_ILi2EEEEEENS3_IJNS3_IJS6_NS4_ILi0EEEEEES5_EEEEENS_10ViewEngineIPN7cutlass6half_tEEEEEC2ERKSD_RKSI_)
        /*d8f8*/ 	.word	0x00000000


	//----- nvinfo : EIATTR_FRAME_SIZE
	.align		4
.L_9268:
        /*d8fc*/ 	.byte	0x04, 0x11
        /*d8fe*/ 	.short	(.L_9270 - .L_9269)
	.align		4
.L_9269:
        /*d900*/ 	.word	index@($_ZN7cutlass13device_kernelIN5flash19enable_sm80_to_sm89INS1_16FlashAttnBwdSm80INS1_25CollectiveMainloopBwdSm80ILi2ELi2EN4cute5tupleIJNS5_1CILi128EEES8_NS7_ILi64EEEEEENS_6half_tEfNS_4arch4Sm80ELb0ELb0ELb1ELb0ELb1ELb0ELb0ELb0ELi2ELi4ELi4ELi4ELb0EEENS1_24CollectiveEpilogueBwdGQAISA_fSD_Li256ELb0ELb1EEENS1_19SingleTileSchedulerILb0ELb0ELb0ELi128EEEEEEEEEvNT_6ParamsE$_ZN4cute3eso3ESOILb1ELb0EJNS_6LayoutINS_5tupleIJNS3_IJNS_1CILi8EEENS4_ILi1EEEEEENS4_ILi2EEEEEENS3_IJNS3_IJS6_NS4_ILi0EEEEEENS4_ILi8192EEEEEEEEiEEC2ERKSE_RKi)
        /*d904*/ 	.word	0x00000000


	//----- nvinfo : EIATTR_FRAME_SIZE
	.align		4
.L_9270:
        /*d908*/ 	.byte	0x04, 0x11
        /*d90a*/ 	.short	(.L_9272 - .L_9271)
	.align		4
.L_9271:
        /*d90c*/ 	.word	index@($_ZN7cutlass13device_kernelIN5flash19enable_sm80_to_sm89INS1_16FlashAttnBwdSm80INS1_25CollectiveMainloopBwdSm80ILi2ELi2EN4cute5tupleIJNS5_1CILi128EEES8_NS7_ILi64EEEEEENS_6half_tEfNS_4arch4Sm80ELb0ELb0ELb1ELb0ELb1ELb0ELb0ELb0ELi2ELi4ELi4ELi4ELb0EEENS1_24CollectiveEpilogueBwdGQAISA_fSD_Li256ELb0ELb1EEENS1_19SingleTileSchedulerILb0ELb0ELb0ELi128EEEEEEEEEvNT_6ParamsE$_ZN4cute3eso3ESOILb1ELb0EJNS_6LayoutINS_5tupleIJNS3_IJNS_1CILi8EEENS4_ILi1EEEEEENS4_ILi2EEEEEENS3_IJNS3_IJS6_NS4_ILi0EEEEEENS4_ILi8192EEEEEEEENS_10ViewEngineINS_8smem_ptrIPN7cutlass6half_tEEEEEEEC2ERKSE_RKSL_)
        /*d910*/ 	.word	0x00000000


	//----- nvinfo : EIATTR_FRAME_SIZE
	.align		4
.L_9272:
        /*d914*/ 	.byte	0x04, 0x11
        /*d916*/ 	.short	(.L_9274 - .L_9273)
	.align		4
.L_9273:
        /*d918*/ 	.word	index@($_ZN7cutlass13device_kernelIN5flash19enable_sm80_to_sm89INS1_16FlashAttnBwdSm80INS1_25CollectiveMainloopBwdSm80ILi2ELi2EN4cute5tupleIJNS5_1CILi128EEES8_NS7_ILi64EEEEEENS_6half_tEfNS_4arch4Sm80ELb0ELb0ELb1ELb0ELb1ELb0ELb0ELb0ELi2ELi4ELi4ELi4ELb0EEENS1_24CollectiveEpilogueBwdGQAISA_fSD_Li256ELb0ELb1EEENS1_19SingleTileSchedulerILb0ELb0ELb0ELi128EEEEEEEEEvNT_6ParamsE$_ZN4cute3eso3ESOILb1ELb0EJNS_6LayoutINS_5tupleIJNS3_IJNS_1CILi8EEENS4_ILi1EEEEEENS4_ILi2EEEEEENS3_IJNS3_IJS6_NS4_ILi0EEEEEENS4_ILi64EEEEEEEEiEEC2ERKSE_RKi)
        /*d91c*/ 	.word	0x00000000


	//----- nvinfo : EIATTR_FRAME_SIZE
	.align		4
.L_9274:
        /*d920*/ 	.byte	0x04, 0x11
        /*d922*/ 	.short	(.L_9276 - .L_9275)
	.align		4
.L_9275:
        /*d924*/ 	.word	index@($_ZN7cutlass13device_kernelIN5flash19enable_sm80_to_sm89INS1_16FlashAttnBwdSm80INS1_25CollectiveMainloopBwdSm80ILi2ELi2EN4cute5tupleIJNS5_1CILi128EEES8_NS7_ILi64EEEEEENS_6half_tEfNS_4arch4Sm80ELb0ELb0ELb1ELb0ELb1ELb0ELb0ELb0ELi2ELi4ELi4ELi4ELb0EEENS1_24CollectiveEpilogueBwdGQAISA_fSD_Li256ELb0ELb1EEENS1_19SingleTileSchedulerILb0ELb0ELb0ELi128EEEEEEEEEvNT_6ParamsE$_ZN4cute3eso3ESOILb1ELb0EJNS_6LayoutINS_5tupleIJNS3_IJNS_1CILi8EEENS4_ILi1EEEEEENS4_ILi2EEEEEENS3_IJNS3_IJS6_NS4_ILi0EEEEEENS4_ILi64EEEEEEEENS_10ViewEngineIPN7cutlass6half_tEEEEEC2ERKSE_RKSJ_)
        /*d928*/ 	.word	0x00000000


	//----- nvinfo : EIATTR_FRAME_SIZE
	.align		4
.L_9276:
        /*d92c*/ 	.byte	0x04, 0x11
        /*d92e*/ 	.short	(.L_9278 - .L_9277)
	.align		4
.L_9277:
        /*d930*/ 	.word	index@($_ZN7cutlass13device_kernelIN5flash19enable_sm80_to_sm89INS1_16FlashAttnBwdSm80INS1_25CollectiveMainloopBwdSm80ILi2ELi2EN4cute5tupleIJNS5_1CILi128EEES8_NS7_ILi64EEEEEENS_6half_tEfNS_4arch4Sm80ELb0ELb0ELb1ELb0ELb1ELb0ELb0ELb0ELi2ELi4ELi4ELi4ELb0EEENS1_24CollectiveEpilogueBwdGQAISA_fSD_Li256ELb0ELb1EEENS1_19SingleTileSchedulerILb0ELb0ELb0ELi128EEEEEEEEEvNT_6ParamsE$_ZN4cute3eso3ESOILb1ELb0EJNS_6LayoutINS_5tupleIJNS3_IJNS_1CILi8EEENS4_ILi1EEEEEENS4_ILi2EEEEEENS3_IJNS3_IJS6_NS4_ILi0EEEEEENS4_ILi4096EEEEEEEEiEEC2ERKSE_RKi)
        /*d934*/ 	.word	0x00000000


	//----- nvinfo : EIATTR_FRAME_SIZE
	.align		4
.L_9278:
        /*d938*/ 	.byte	0x04, 0x11
        /*d93a*/ 	.short	(.L_9280 - .L_9279)
	.align		4
.L_9279:
        /*d93c*/ 	.word	index@($_ZN7cutlass13device_kernelIN5flash19enable_sm80_to_sm89INS1_16FlashAttnBwdSm80INS1_25CollectiveMainloopBwdSm80ILi2ELi2EN4cute5tupleIJNS5_1CILi128EEES8_NS7_ILi64EEEEEENS_6half_tEfNS_4arch4Sm80ELb0ELb0ELb1ELb0ELb1ELb0ELb0ELb0ELi2ELi4ELi4ELi4ELb0EEENS1_24CollectiveEpilogueBwdGQAISA_fSD_Li256ELb0ELb1EEENS1_19SingleTileSchedulerILb0ELb0ELb0ELi128EEEEEEEEEvNT_6ParamsE$_ZN4cute3eso3ESOILb1ELb0EJNS_6LayoutINS_5tupleIJNS3_IJNS_1CILi8EEENS4_ILi1EEEEEENS4_ILi2EEEEEENS3_IJNS3_IJS6_NS4_ILi0EEEEEENS4_ILi4096EEEEEEEENS_10ViewEngineINS_8smem_ptrIPN7cutlass6half_tEEEEEEEC2ERKSE_RKSL_)
        /*d940*/ 	.word	0x00000000


	//----- nvinfo : EIATTR_FRAME_SIZE
	.align		4
.L_9280:
        /*d944*/ 	.byte	0x04, 0x11
        /*d946*/ 	.short	(.L_9282 - .L_9281)
	.align		4
.L_9281:
        /*d948*/ 	.word	index@($_ZN7cutlass13device_kernelIN5flash19enable_sm80_to_sm89INS1_16FlashAttnBwdSm80INS1_25CollectiveMainloopBwdSm80ILi2ELi2EN4cute5tupleIJNS5_1CILi128EEES8_NS7_ILi64EEEEEENS_6half_tEfNS_4arch4Sm80ELb0ELb0ELb1ELb0ELb1ELb0ELb0ELb0ELi2ELi4ELi4ELi4ELb0EEENS1_24CollectiveEpilogueBwdGQAISA_fSD_Li256ELb0ELb1EEENS1_19SingleTileSchedulerILb0ELb0ELb0ELi128EEEEEEEEEvNT_6ParamsE$_ZN4cute3eso3ESOILb1ELb0EJNS_6LayoutINS_5tupleIJNS3_IJNS_1CILi8EEENS4_ILi1EEEEEENS3_IJNS4_ILi4EEEEEEEEENS3_IJNS3_IJS6_NS4_ILi0EEEEEENS3_IJS5_EEEEEEEENS_10ViewEngineIPN7cutlass6half_tEEEEEC2ERKSF_RKSK_)
        /*d94c*/ 	.word	0x00000000


	//----- nvinfo : EIATTR_FRAME_SIZE
	.align		4
.L_9282:
        /*d950*/ 	.byte	0x04, 0x11
        /*d952*/ 	.short	(.L_9284 - .L_9283)
	.align		4
.L_9283:
        /*d954*/ 	.word	index@($_ZN7cutlass13device_kernelIN5flash19enable_sm80_to_sm89INS1_16FlashAttnBwdSm80INS1_25CollectiveMainloopBwdSm80ILi2ELi2EN4cute5tupleIJNS5_1CILi128EEES8_NS7_ILi64EEEEEENS_6half_tEfNS_4arch4Sm80ELb0ELb0ELb1ELb0ELb1ELb0ELb0ELb0ELi2ELi4ELi4ELi4ELb0EEENS1_24CollectiveEpilogueBwdGQAISA_fSD_Li256ELb0ELb1EEENS1_19SingleTileSchedulerILb0ELb0ELb0ELi128EEEEEEEEEvNT_6ParamsE$_ZN4cute3eso3ESOILb1ELb0EJNS_6LayoutINS_5tupleIJNS3_IJNS_1CILi8EEENS4_ILi1EEEEEENS3_IJNS4_ILi4EEEEEEEEENS3_IJNS3_IJS6_NS4_ILi0EEEEEENS3_IJNS4_ILi2048EEEEEEEEEEENS_10ViewEngineINS_8smem_ptrIPN7cutlass6half_tEEEEEEEC2ERKSG_RKSN_)
        /*d958*/ 	.word	0x00000000


	//----- nvinfo : EIATTR_FRAME_SIZE
	.align		4
.L_9284:
        /*d95c*/ 	.byte	0x04, 0x11
        /*d95e*/ 	.short	(.L_9286 - .L_9285)
	.align		4
.L_9285:
        /*d960*/ 	.word	index@($_ZN7cutlass13device_kernelIN5flash19enable_sm80_to_sm89INS1_16FlashAttnBwdSm80INS1_25CollectiveMainloopBwdSm80ILi2ELi2EN4cute5tupleIJNS5_1CILi128EEES8_NS7_ILi64EEEEEENS_6half_tEfNS_4arch4Sm80ELb0ELb0ELb1ELb0ELb1ELb0ELb0ELb0ELi2ELi4ELi4ELi4ELb0EEENS1_24CollectiveEpilogueBwdGQAISA_fSD_Li256ELb0ELb1EEENS1_19SingleTileSchedulerILb0ELb0ELb0ELi128EEEEEEEEEvNT_6ParamsE$_ZN4cute3eso3ESOILb1ELb0EJNS_6LayoutINS_5tupleIJNS3_IJNS_1CILi8EEENS4_ILi1EEEEEENS3_IJNS4_ILi2EEEEEEEEENS3_IJNS3_IJS6_NS4_ILi0EEEEEENS3_IJS5_EEEEEEEENS_10ViewEngineIPN7cutlass6half_tEEEEEC2ERKSF_RKSK_)
        /*d964*/ 	.word	0x00000000


	//----- nvinfo : EIATTR_FRAME_SIZE
	.align		4
.L_9286:
        /*d968*/ 	.byte	0x04, 0x11
        /*d96a*/ 	.short	(.L_9288 - .L_9287)
	.align		4
.L_9287:
        /*d96c*/ 	.word	index@($_ZN7cutlass13device_kernelIN5flash19enable_sm80_to_sm89INS1_16FlashAttnBwdSm80INS1_25CollectiveMainloopBwdSm80ILi2ELi2EN4cute5tupleIJNS5_1CILi128EEES8_NS7_ILi64EEEEEENS_6half_tEfNS_4arch4Sm80ELb0ELb0ELb1ELb0ELb1ELb0ELb0ELb0ELi2ELi4ELi4ELi4ELb0EEENS1_24CollectiveEpilogueBwdGQAISA_fSD_Li256ELb0ELb1EEENS1_19SingleTileSchedulerILb0ELb0ELb0ELi128EEEEEEEEEvNT_6ParamsE$_ZN4cute3eso3ESOILb1ELb0EJNS_6LayoutINS_5tupleIJNS3_IJNS_1CILi8EEENS4_ILi1EEEEEENS3_IJNS4_ILi2EEEEEEEEENS3_IJNS3_IJS6_NS4_ILi0EEEEEENS3_IJNS4_ILi8192EEEEEEEEEEENS_10ViewEngineINS_8smem_ptrIPN7cutlass6half_tEEEEEEEC2ERKSG_RKSN_)
        /*d970*/ 	.word	0x00000000


	//----- nvinfo : EIATTR_FRAME_SIZE
	.align		4
.L_9288:
        /*d974*/ 	.byte	0x04, 0x11
        /*d976*/ 	.short	(.L_9290 - .L_9289)
	.align		4
.L_9289:
        /*d978*/ 	.word	index@($_ZN7cutlass13device_kernelIN5flash19enable_sm80_to_sm89INS1_16FlashAttnBwdSm80INS1_25CollectiveMainloopBwdSm80ILi2ELi2EN4cute5tupleIJNS5_1CILi128EEES8_NS7_ILi64EEEEEENS_6half_tEfNS_4arch4Sm80ELb0ELb0ELb1ELb0ELb1ELb0ELb0ELb0ELi2ELi4ELi4ELi4ELb0EEENS1_24CollectiveEpilogueBwdGQAISA_fSD_Li256ELb0ELb1EEENS1_19SingleTileSchedulerILb0ELb0ELb0ELi128EEEEEEEEEvNT_6ParamsE$_ZN4cute3eso3ESOILb1ELb0EJNS_6LayoutINS_5tupleIJNS3_IJNS_1CILi8EEENS4_ILi1EEEEEENS3_IJNS4_ILi2EEEEEEEEENS3_IJNS3_IJS6_NS4_ILi0EEEEEENS3_IJNS4_ILi64EEEEEEEEEEENS_10ViewEngineIPN7cutlass6half_tEEEEEC2ERKSG_RKSL_)
        /*d97c*/ 	.word	0x00000000


	//----- nvinfo : EIATTR_FRAME_SIZE
	.align		4
.L_9290:
        /*d980*/ 	.byte	0x04, 0x11
        /*d982*/ 	.short	(.L_9292 - .L_9291)
	.align		4
.L_9291:
        /*d984*/ 	.word	index@($_ZN7cutlass13device_kernelIN5flash19enable_sm80_to_sm89INS1_16FlashAttnBwdSm80INS1_25CollectiveMainloopBwdSm80ILi2ELi2EN4cute5tupleIJNS5_1CILi128EEES8_NS7_ILi64EEEEEENS_6half_tEfNS_4arch4Sm80ELb0ELb0ELb1ELb0ELb1ELb0ELb0ELb0ELi2ELi4ELi4ELi4ELb0EEENS1_24CollectiveEpilogueBwdGQAISA_fSD_Li256ELb0ELb1EEENS1_19SingleTileSchedulerILb0ELb0ELb0ELi128EEEEEEEEEvNT_6ParamsE$_ZN4cute3eso3ESOILb1ELb0EJNS_6LayoutINS_5tupleIJNS3_IJNS_1CILi8EEENS4_ILi1EEEEEENS3_IJNS4_ILi2EEEEEEEEENS3_IJNS3_IJS6_NS4_ILi0EEEEEENS3_IJNS4_ILi4096EEEEEEEEEEENS_10ViewEngineINS_8smem_ptrIPN7cutlass6half_tEEEEEEEC2ERKSG_RKSN_)
        /*d988*/ 	.word	0x00000000


	//----- nvinfo : EIATTR_FRAME_SIZE
	.align		4
.L_9292:
        /*d98c*/ 	.byte	0x04, 0x11
        /*d98e*/ 	.short	(.L_9294 - .L_9293)
	.align		4
.L_9293:
        /*d990*/ 	.word	index@($_ZN7cutlass13device_kernelIN5flash19enable_sm80_to_sm89INS1_16FlashAttnBwdSm80INS1_25CollectiveMainloopBwdSm80ILi2ELi2EN4cute5tupleIJNS5_1CILi128EEES8_NS7_ILi64EEEEEENS_6half_tEfNS_4arch4Sm80ELb0ELb0ELb1ELb0ELb1ELb0ELb0ELb0ELi2ELi4ELi4ELi4ELb0EEENS1_24CollectiveEpilogueBwdGQAISA_fSD_Li256ELb0ELb1EEENS1_19SingleTileSchedulerILb0ELb0ELb0ELi128EEEEEEEEEvNT_6ParamsE$_ZN4cute3eso3ESOILb1ELb0EJNS_6LayoutINS_5tupleIJNS3_IJNS_1CILi8EEENS4_ILi1EEEEEEEEENS3_IJNS3_IJS6_NS4_ILi0EEEEEEEEEEEiEEC2ERKSC_RKi)
        /*d994*/ 	.word	0x00000000


	//----- nvinfo : EIATTR_FRAME_SIZE
	.align		4
.L_9294:
        /*d998*/ 	.byte	0x04, 0x11
        /*d99a*/ 	.short	(.L_9296 - .L_9295)
	.align		4
.L_9295:
        /*d99c*/ 	.word	index@($_ZN7cutlass13device_kernelIN5flash19enable_sm80_to_sm89INS1_16FlashAttnBwdSm80INS1_25CollectiveMainloopBwdSm80ILi2ELi2EN4cute5tupleIJNS5_1CILi128EEES8_NS7_ILi64EEEEEENS_6half_tEfNS_4arch4Sm80ELb0ELb0ELb1ELb0ELb1ELb0ELb0ELb0ELi2ELi4ELi4ELi4ELb0EEENS1_24CollectiveEpilogueBwdGQAISA_fSD_Li256ELb0ELb1EEENS1_19SingleTileSchedulerILb0ELb0ELb0ELi128EEEEEEEEEvNT_6ParamsE$_ZN4cute3eso3ESOILb1ELb0EJNS_6LayoutINS_5tupleIJNS3_IJNS_1CILi8EEENS4_ILi1EEEEEEEEENS3_IJNS3_IJS6_NS4_ILi0EEEEEEEEEEENS_10ViewEngineIPN7cutlass6half_tEEEEEC2ERKSC_RKSH_)
        /*d9a0*/ 	.word	0x00000000


	//----- nvinfo : EIATTR_FRAME_SIZE
	.align		4
.L_9296:
        /*d9a4*/ 	.byte	0x04, 0x11
        /*d9a6*/ 	.short	(.L_9298 - .L_9297)
	.align		4
.L_9297:
        /*d9a8*/ 	.word	index@($_ZN7cutlass13device_kernelIN5flash19enable_sm80_to_sm89INS1_16FlashAttnBwdSm80INS1_25CollectiveMainloopBwdSm80ILi2ELi2EN4cute5tupleIJNS5_1CILi128EEES8_NS7_ILi64EEEEEENS_6half_tEfNS_4arch4Sm80ELb0ELb0ELb1ELb0ELb1ELb0ELb0ELb0ELi2ELi4ELi4ELi4ELb0EEENS1_24CollectiveEpilogueBwdGQAISA_fSD_Li256ELb0ELb1EEENS1_19SingleTileSchedulerILb0ELb0ELb0ELi128EEEEEEEEEvNT_6ParamsE$_ZN4cute3eso3ESOILb1ELb0EJNS_6LayoutINS_5tupleIJNS3_IJNS_1CILi8EEENS4_ILi1EEEEEEEEENS3_IJNS3_IJS6_NS4_ILi0EEEEEEEEEEENS_10ViewEngineINS_8smem_ptrIPN7cutlass6half_tEEEEEEEC2ERKSC_RKSJ_)
        /*d9ac*/ 	.word	0x00000000


	//----- nvinfo : EIATTR_FRAME_SIZE
	.align		4
.L_9298:
        /*d9b0*/ 	.byte	0x04, 0x11
        /*d9b2*/ 	.short	(.L_9300 - .L_9299)
	.align		4
.L_9299:
        /*d9b4*/ 	.word	index@($_ZN7cutlass13device_kernelIN5flash19enable_sm80_to_sm89INS1_16FlashAttnBwdSm80INS1_25CollectiveMainloopBwdSm80ILi2ELi2EN4cute5tupleIJNS5_1CILi128EEES8_NS7_ILi64EEEEEENS_6half_tEfNS_4arch4Sm80ELb0ELb0ELb1ELb0ELb1ELb0ELb0ELb0ELi2ELi4ELi4ELi4ELb0EEENS1_24CollectiveEpilogueBwdGQAISA_fSD_Li256ELb0ELb1EEENS1_19SingleTileSchedulerILb0ELb0ELb0ELi128EEEEEEEEEvNT_6ParamsE$_ZN4cute3eso3ESOILb1ELb0EJNS_6LayoutINS_5tupleIJNS3_IJNS_1CILi4EEENS4_ILi1EEEEEEEEENS3_IJNS3_IJS6_NS4_ILi0EEEEEEEEEEENS_10ViewEngineIPjEEEEC2ERKSC_RKSF_)
        /*d9b8*/ 	.word	0x00000000


	//----- nvinfo : EIATTR_FRAME_SIZE
	.align		4
.L_9300:
        /*d9bc*/ 	.byte	0x04, 0x11
        /*d9be*/ 	.short	(.L_9302 - .L_9301)
	.align		4
.L_9301:
        /*d9c0*/ 	.word	index@($_ZN7cutlass13device_kernelIN5flash19enable_sm80_to_sm89INS1_16FlashAttnBwdSm80INS1_25CollectiveMainloopBwdSm80ILi2ELi2EN4cute5tupleIJNS5_1CILi128EEES8_NS7_ILi64EEEEEENS_6half_tEfNS_4arch4Sm80ELb0ELb0ELb1ELb0ELb1ELb0ELb0ELb0ELi2ELi4ELi4ELi4ELb0EEENS1_24CollectiveEpilogueBwdGQAISA_fSD_Li256ELb0ELb1EEENS1_19SingleTileSchedulerILb0ELb0ELb0ELi128EEEEEEEEEvNT_6ParamsE$_ZN4cute3eso3ESOILb1ELb0EJNS_6LayoutINS_5tupleIJNS3_IJNS_1CILi2EEES5_S5_EEES5_EEENS3_IJNS3_IJNS4_ILi1EEES5_NS4_ILi4EEEEEENS4_ILi8EEEEEEEEiEEC2ERKSD_RKi)
        /*d9c4*/ 	.word	0x00000000


	//----- nvinfo : EIATTR_FRAME_SIZE
	.align		4
.L_9302:
        /*d9c8*/ 	.byte	0x04, 0x11
        /*d9ca*/ 	.short	(.L_9304 - .L_9303)
	.align		4
.L_9303:
        /*d9cc*/ 	.word	index@($_ZN7cutlass13device_kernelIN5flash19enable_sm80_to_sm89INS1_16FlashAttnBwdSm80INS1_25CollectiveMainloopBwdSm80ILi2ELi2EN4cute5tupleIJNS5_1CILi128EEES8_NS7_ILi64EEEEEENS_6half_tEfNS_4arch4Sm80ELb0ELb0ELb1ELb0ELb1ELb0ELb0ELb0ELi2ELi4ELi4ELi4ELb0EEENS1_24CollectiveEpilogueBwdGQAISA_fSD_Li256ELb0ELb1EEENS1_19SingleTileSchedulerILb0ELb0ELb0ELi128EEEEEEEEEvNT_6ParamsE$_ZN4cute3eso3ESOILb1ELb0EJNS_6LayoutINS_5tupleIJNS3_IJNS_1CILi2EEES5_S5_EEES5_EEENS3_IJNS3_IJNS4_ILi1EEES5_NS4_ILi4EEEEEENS4_ILi8EEEEEEEENS_10ViewEngineIPN7cutlass6half_tEEEEEC2ERKSD_RKSI_)
        /*d9d0*/ 	.word	0x00000000


	//----- nvinfo : EIATTR_FRAME_SIZE
	.align		4
.L_9304:
        /*d9d4*/ 	.byte	0x04, 0x11
        /*d9d6*/ 	.short	(.L_9306 - .L_9305)
	.align		4
.L_9305:
        /*d9d8*/ 	.word	index@($_ZN7cutlass13device_kernelIN5flash19enable_sm80_to_sm89INS1_16FlashAttnBwdSm80INS1_25CollectiveMainloopBwdSm80ILi2ELi2EN4cute5tupleIJNS5_1CILi128EEES8_NS7_ILi64EEEEEENS_6half_tEfNS_4arch4Sm80ELb0ELb0ELb1ELb0ELb1ELb0ELb0ELb0ELi2ELi4ELi4ELi4ELb0EEENS1_24CollectiveEpilogueBwdGQAISA_fSD_Li256ELb0ELb1EEENS1_19SingleTileSchedulerILb0ELb0ELb0ELi128EEEEEEEEEvNT_6ParamsE$_ZN4cute3eso3ESOILb1ELb0EJNS_6LayoutINS_5tupleIJNS3_IJNS_1CILi2EEES5_S5_EEES5_EEENS3_IJNS3_IJNS4_ILi1EEES5_NS4_ILi4EEEEEENS4_ILi64EEEEEEEEiEEC2ERKSD_RKi)
        /*d9dc*/ 	.word	0x00000000


	//----- nvinfo : EIATTR_FRAME_SIZE
	.align		4
.L_9306:
        /*d9e0*/ 	.byte	0x04, 0x11
        /*d9e2*/ 	.short	(.L_9308 - .L_9307)
	.align		4
.L_9307:
        /*d9e4*/ 	.word	index@($_ZN7cutlass13device_kernelIN5flash19enable_sm80_to_sm89INS1_16FlashAttnBwdSm80INS1_25CollectiveMainloopBwdSm80ILi2ELi2EN4cute5tupleIJNS5_1CILi128EEES8_NS7_ILi64EEEEEENS_6half_tEfNS_4arch4Sm80ELb0ELb0ELb1ELb0ELb1ELb0ELb0ELb0ELi2ELi4ELi4ELi4ELb0EEENS1_24CollectiveEpilogueBwdGQAISA_fSD_Li256ELb0ELb1EEENS1_19SingleTileSchedulerILb0ELb0ELb0ELi128EEEEEEEEEvNT_6ParamsE$_ZN4cute3eso3ESOILb1ELb0EJNS_6LayoutINS_5tupleIJNS3_IJNS_1CILi2EEES5_S5_EEES5_EEENS3_IJNS3_IJNS4_ILi1EEES5_NS4_ILi4EEEEEENS4_ILi64EEEEEEEENS_10ViewEngineIPN7cutlass6half_tEEEEEC2ERKSD_RKSI_)
        /*d9e8*/ 	.word	0x00000000


	//----- nvinfo : EIATTR_FRAME_SIZE
	.align		4
.L_9308:
        /*d9ec*/ 	.byte	0x04, 0x11
        /*d9ee*/ 	.short	(.L_9310 - .L_9309)
	.align		4
.L_9309:
        /*d9f0*/ 	.word	index@($_ZN7cutlass13device_kernelIN5flash19enable_sm80_to_sm89INS1_16FlashAttnBwdSm80INS1_25CollectiveMainloopBwdSm80ILi2ELi2EN4cute5tupleIJNS5_1CILi128EEES8_NS7_ILi64EEEEEENS_6half_tEfNS_4arch4Sm80ELb0ELb0ELb1ELb0ELb1ELb0ELb0ELb0ELi2ELi4ELi4ELi4ELb0EEENS1_24CollectiveEpilogueBwdGQAISA_fSD_Li256ELb0ELb1EEENS1_19SingleTileSchedulerILb0ELb0ELb0ELi128EEEEEEEEEvNT_6ParamsE$_ZN4cute3eso3ESOILb1ELb0EJNS_6LayoutINS_5tupleIJNS3_IJNS_1CILi2EEES5_S5_EEEEEENS3_IJNS3_IJNS4_ILi1EEES5_NS4_ILi4EEEEEEEEEEEiEEC2ERKSC_RKi)
        /*d9f4*/ 	.word	0x00000000


	//----- nvinfo : EIATTR_FRAME_SIZE
	.align		4
.L_9310:
        /*d9f8*/ 	.byte	0x04, 0x11
        /*d9fa*/ 	.short	(.L_9312 - .L_9311)
	.align		4
.L_9311:
        /*d9fc*/ 	.word	index@($_ZN7cutlass13device_kernelIN5flash19enable_sm80_to_sm89INS1_16FlashAttnBwdSm80INS1_25CollectiveMainloopBwdSm80ILi2ELi2EN4cute5tupleIJNS5_1CILi128EEES8_NS7_ILi64EEEEEENS_6half_tEfNS_4arch4Sm80ELb0ELb0ELb1ELb0ELb1ELb0ELb0ELb0ELi2ELi4ELi4ELi4ELb0EEENS1_24CollectiveEpilogueBwdGQAISA_fSD_Li256ELb0ELb1EEENS1_19SingleTileSchedulerILb0ELb0ELb0ELi128EEEEEEEEEvNT_6ParamsE$_ZN4cute3eso3ESOILb1ELb0EJNS_6LayoutINS_5tupleIJNS3_IJNS_1CILi2EEES5_S5_EEEEEENS3_IJNS3_IJNS4_ILi1EEES5_NS4_ILi4EEEEEEEEEEENS_10ViewEngineIPN7cutlass6half_tEEEEEC2ERKSC_RKSH_)
        /*da00*/ 	.word	0x00000000


	//----- nvinfo : EIATTR_FRAME_SIZE
	.align		4
.L_9312:
        /*da04*/ 	.byte	0x04, 0x11
        /*da06*/ 	.short	(.L_9314 - .L_9313)
	.align		4
.L_9313:
        /*da08*/ 	.word	index@($_ZN7cutlass13device_kernelIN5flash19enable_sm80_to_sm89INS1_16FlashAttnBwdSm80INS1_25CollectiveMainloopBwdSm80ILi2ELi2EN4cute5tupleIJNS5_1CILi128EEES8_NS7_ILi64EEEEEENS_6half_tEfNS_4arch4Sm80ELb0ELb0ELb1ELb0ELb1ELb0ELb0ELb0ELi2ELi4ELi4ELi4ELb0EEENS1_24CollectiveEpilogueBwdGQAISA_fSD_Li256ELb0ELb1EEENS1_19SingleTileSchedulerILb0ELb0ELb0ELi128EEEEEEEEEvNT_6ParamsE$_ZN4cute3eso3ESOILb1ELb0EJNS_6LayoutINS_5tupleIJNS3_IJNS_1CILi2EEES5_EEES6_EEENS3_IJNS3_IJNS4_ILi1EEES5_EEENS3_IJNS4_ILi32EEENS4_ILi64EEEEEEEEEEEiEEC2ERKSE_RKi)
        /*da0c*/ 	.word	0x00000000


	//----- nvinfo : EIATTR_FRAME_SIZE
	.align		4
.L_9314:
        /*da10*/ 	.byte	0x04, 0x11
        /*da12*/ 	.short	(.L_9316 - .L_9315)
	.align		4
.L_9315:
        /*da14*/ 	.word	index@($_ZN7cutlass13device_kernelIN5flash19enable_sm80_to_sm89INS1_16FlashAttnBwdSm80INS1_25CollectiveMainloopBwdSm80ILi2ELi2EN4cute5tupleIJNS5_1CILi128EEES8_NS7_ILi64EEEEEENS_6half_tEfNS_4arch4Sm80ELb0ELb0ELb1ELb0ELb1ELb0ELb0ELb0ELi2ELi4ELi4ELi4ELb0EEENS1_24CollectiveEpilogueBwdGQAISA_fSD_Li256ELb0ELb1EEENS1_19SingleTileSchedulerILb0ELb0ELb0ELi128EEEEEEEEEvNT_6ParamsE$_ZN4cute3eso3ESOILb1ELb0EJNS_6LayoutINS_5tupleIJNS3_IJNS_1CILi2EEES5_EEES6_EEENS3_IJNS3_IJNS4_ILi1EEES5_EEENS3_IJNS4_ILi32EEENS4_ILi64EEEEEEEEEEENS_10ViewEngineIPN7cutlass6half_tEEEEEC2ERKSE_RKSJ_)
        /*da18*/ 	.word	0x00000000


	//----- nvinfo : EIATTR_FRAME_SIZE
	.align		4
.L_9316:
        /*da1c*/ 	.byte	0x04, 0x11
        /*da1e*/ 	.short	(.L_9318 - .L_9317)
	.align		4
.L_9317:
        /*da20*/ 	.word	index@($_ZN7cutlass13device_kernelIN5flash19enable_sm80_to_sm89INS1_16FlashAttnBwdSm80INS1_25CollectiveMainloopBwdSm80ILi2ELi2EN4cute5tupleIJNS5_1CILi128EEES8_NS7_ILi64EEEEEENS_6half_tEfNS_4arch4Sm80ELb0ELb0ELb1ELb0ELb1ELb0ELb0ELb0ELi2ELi4ELi4ELi4ELb0EEENS1_24CollectiveEpilogueBwdGQAISA_fSD_Li256ELb0ELb1EEENS1_19SingleTileSchedulerILb0ELb0ELb0ELi128EEEEEEEEEvNT_6ParamsE$_ZN4cute3eso3ESOILb1ELb0EJNS_6LayoutINS_5tupleIJNS3_IJNS_1CILi2EEES5_EEENS4_ILi8EEEEEENS3_IJNS3_IJNS4_ILi1EEES5_EEENS4_ILi4EEEEEEEEiEEC2ERKSD_RKi)
        /*da24*/ 	.word	0x00000000


	//----- nvinfo : EIATTR_FRAME_SIZE
	.align		4
.L_9318:
        /*da28*/ 	.byte	0x04, 0x11
        /*da2a*/ 	.short	(.L_9320 - .L_9319)
	.align		4
.L_9319:
        /*da2c*/ 	.word	index@($_ZN7cutlass13device_kernelIN5flash19enable_sm80_to_sm89INS1_16FlashAttnBwdSm80INS1_25CollectiveMainloopBwdSm80ILi2ELi2EN4cute5tupleIJNS5_1CILi128EEES8_NS7_ILi64EEEEEENS_6half_tEfNS_4arch4Sm80ELb0ELb0ELb1ELb0ELb1ELb0ELb0ELb0ELi2ELi4ELi4ELi4ELb0EEENS1_24CollectiveEpilogueBwdGQAISA_fSD_Li256ELb0ELb1EEENS1_19SingleTileSchedulerILb0ELb0ELb0ELi128EEEEEEEEEvNT_6ParamsE$_ZN4cute3eso3ESOILb1ELb0EJNS_6LayoutINS_5tupleIJNS3_IJNS_1CILi2EEES5_EEENS4_ILi8EEEEEENS3_IJNS3_IJNS4_ILi1EEES5_EEENS4_ILi4EEEEEEEENS_10ViewEngineIPN7cutlass6half_tEEEEEC2ERKSD_RKSI_)
        /*da30*/ 	.word	0x00000000


	//----- nvinfo : EIATTR_FRAME_SIZE
	.align		4
.L_9320:
        /*da34*/ 	.byte	0x04, 0x11
        /*da36*/ 	.short	(.L_9322 - .L_9321)
	.align		4
.L_9321:
        /*da38*/ 	.word	index@($_ZN7cutlass13device_kernelIN5flash19enable_sm80_to_sm89INS1_16FlashAttnBwdSm80INS1_25CollectiveMainloopBwdSm80ILi2ELi2EN4cute5tupleIJNS5_1CILi128EEES8_NS7_ILi64EEEEEENS_6half_tEfNS_4arch4Sm80ELb0ELb0ELb1ELb0ELb1ELb0ELb0ELb0ELi2ELi4ELi4ELi4ELb0EEENS1_24CollectiveEpilogueBwdGQAISA_fSD_Li256ELb0ELb1EEENS1_19SingleTileSchedulerILb0ELb0ELb0ELi128EEEEEEEEEvNT_6ParamsE$_ZN4cute3eso3ESOILb1ELb0EJNS_6LayoutINS_5tupleIJNS3_IJNS_1CILi2EEES5_EEENS3_IJS5_NS4_ILi8EEEEEEEEENS3_IJNS3_IJS5_NS4_ILi4EEEEEENS3_IJNS4_ILi1EEES7_EEEEEEEENS_10ViewEngineIPfEEEEC2ERKSF_RKSI_)
        /*da3c*/ 	.word	0x00000000


	//----- nvinfo : EIATTR_FRAME_SIZE
	.align		4
.L_9322:
        /*da40*/ 	.byte	0x04, 0x11
        /*da42*/ 	.short	(.L_9324 - .L_9323)
	.align		4
.L_9323:
        /*da44*/ 	.word	index@($_ZN7cutlass13device_kernelIN5flash19enable_sm80_to_sm89INS1_16FlashAttnBwdSm80INS1_25CollectiveMainloopBwdSm80ILi2ELi2EN4cute5tupleIJNS5_1CILi128EEES8_NS7_ILi64EEEEEENS_6half_tEfNS_4arch4Sm80ELb0ELb0ELb1ELb0ELb1ELb0ELb0ELb0ELi2ELi4ELi4ELi4ELb0EEENS1_24CollectiveEpilogueBwdGQAISA_fSD_Li256ELb0ELb1EEENS1_19SingleTileSchedulerILb0ELb0ELb0ELi128EEEEEEEEEvNT_6ParamsE$_ZN4cute3eso3ESOILb1ELb0EJNS_6LayoutINS_5tupleIJNS3_IJNS_1CILi2EEES5_EEEEEENS3_IJNS3_IJNS4_ILi8EEENS4_ILi64EEEEEEEEEEEiEEC2ERKSC_RKi)
        /*da48*/ 	.word	0x00000000


	//----- nvinfo : EIATTR_FRAME_SIZE
	.align		4
.L_9324:
        /*da4c*/ 	.byte	0x04, 0x11
        /*da4e*/ 	.short	(.L_9326 - .L_9325)
	.align		4
.L_9325:
        /*da50*/ 	.word	index@($_ZN7cutlass13device_kernelIN5flash19enable_sm80_to_sm89INS1_16FlashAttnBwdSm80INS1_25CollectiveMainloopBwdSm80ILi2ELi2EN4cute5tupleIJNS5_1CILi128EEES8_NS7_ILi64EEEEEENS_6half_tEfNS_4arch4Sm80ELb0ELb0ELb1ELb0ELb1ELb0ELb0ELb0ELi2ELi4ELi4ELi4ELb0EEENS1_24CollectiveEpilogueBwdGQAISA_fSD_Li256ELb0ELb1EEENS1_19SingleTileSchedulerILb0ELb0ELb0ELi128EEEEEEEEEvNT_6ParamsE$_ZN4cute3eso3ESOILb1ELb0EJNS_6LayoutINS_5tupleIJNS3_IJNS_1CILi2EEES5_EEEEEENS3_IJNS3_IJNS4_ILi8EEENS4_ILi64EEEEEEEEEEENS_10ViewEngineINS_8smem_ptrIPfEEEEEEC2ERKSC_RKSH_)
        /*da54*/ 	.word	0x00000000


	//----- nvinfo : EIATTR_FRAME_SIZE
	.align		4
.L_9326:
        /*da58*/ 	.byte	0x04, 0x11
        /*da5a*/ 	.short	(.L_9328 - .L_9327)
	.align		4
.L_9327:
        /*da5c*/ 	.word	index@($_ZN7cutlass13device_kernelIN5flash19enable_sm80_to_sm89INS1_16FlashAttnBwdSm80INS1_25CollectiveMainloopBwdSm80ILi2ELi2EN4cute5tupleIJNS5_1CILi128EEES8_NS7_ILi64EEEEEENS_6half_tEfNS_4arch4Sm80ELb0ELb0ELb1ELb0ELb1ELb0ELb0ELb0ELi2ELi4ELi4ELi4ELb0EEENS1_24CollectiveEpilogueBwdGQAISA_fSD_Li256ELb0ELb1EEENS1_19SingleTileSchedulerILb0ELb0ELb0ELi128EEEEEEEEEvNT_6ParamsE$_ZN4cute3eso3ESOILb1ELb0EJNS_6LayoutINS_5tupleIJNS3_IJNS_1CILi2EEES5_EEEEEENS3_IJNS3_IJNS4_ILi1EEES5_EEEEEEEEiEEC2ERKSB_RKi)
        /*da60*/ 	.word	0x00000000


	//----- nvinfo : EIATTR_FRAME_SIZE
	.align		4
.L_9328:
        /*da64*/ 	.byte	0x04, 0x11
        /*da66*/ 	.short	(.L_9330 - .L_9329)
	.align		4
.L_9329:
        /*da68*/ 	.word	index@($_ZN7cutlass13device_kernelIN5flash19enable_sm80_to_sm89INS1_16FlashAttnBwdSm80INS1_25CollectiveMainloopBwdSm80ILi2ELi2EN4cute5tupleIJNS5_1CILi128EEES8_NS7_ILi64EEEEEENS_6half_tEfNS_4arch4Sm80ELb0ELb0ELb1ELb0ELb1ELb0ELb0ELb0ELi2ELi4ELi4ELi4ELb0EEENS1_24CollectiveEpilogueBwdGQAISA_fSD_Li256ELb0ELb1EEENS1_19SingleTileSchedulerILb0ELb0ELb0ELi128EEEEEEEEEvNT_6ParamsE$_ZN4cute3eso3ESOILb1ELb0EJNS_6LayoutINS_5tupleIJNS3_IJNS_1CILi2EEES5_EEEEEENS3_IJNS3_IJNS4_ILi1EEES5_EEEEEEEENS_10ViewEngineIPfEEEEC2ERKSB_RKSE_)
        /*da6c*/ 	.word	0x00000000


	//----- nvinfo : EIATTR_FRAME_SIZE
	.align		4
.L_9330:
        /*da70*/ 	.byte	0x04, 0x11
        /*da72*/ 	.short	(.L_9332 - .L_9331)
	.align		4
.L_9331:
        /*da74*/ 	.word	index@($_ZN7cutlass13device_kernelIN5flash19enable_sm80_to_sm89INS1_16FlashAttnBwdSm80INS1_25CollectiveMainloopBwdSm80ILi2ELi2EN4cute5tupleIJNS5_1CILi128EEES8_NS7_ILi64EEEEEENS_6half_tEfNS_4arch4Sm80ELb0ELb0ELb1ELb0ELb1ELb0ELb0ELb0ELi2ELi4ELi4ELi4ELb0EEENS1_24CollectiveEpilogueBwdGQAISA_fSD_Li256ELb0ELb1EEENS1_19SingleTileSchedulerILb0ELb0ELb0ELi128EEEEEEEEEvNT_6ParamsE$_ZN4cute3eso3ESOILb1ELb0EJNS_6LayoutINS_5tupleIJNS3_IJNS_1CILi2EEES5_EEEEEENS3_IJNS3_IJNS4_ILi1EEES5_EEEEEEEENS_10ViewEngineIPN7cutlass6half_tEEEEEC2ERKSB_RKSG_)
        /*da78*/ 	.word	0x00000000


	//----- nvinfo : EIATTR_FRAME_SIZE
	.align		4
.L_9332:
        /*da7c*/ 	.byte	0x04, 0x11
        /*da7e*/ 	.short	(.L_9334 - .L_9333)
	.align		4
.L_9333:
        /*da80*/ 	.word	index@($_ZN7cutlass13device_kernelIN5flash19enable_sm80_to_sm89INS1_16FlashAttnBwdSm80INS1_25CollectiveMainloopBwdSm80ILi2ELi2EN4cute5tupleIJNS5_1CILi128EEES8_NS7_ILi64EEEEEENS_6half_tEfNS_4arch4Sm80ELb0ELb0ELb1ELb0ELb1ELb0ELb0ELb0ELi2ELi4ELi4ELi4ELb0EEENS1_24CollectiveEpilogueBwdGQAISA_fSD_Li256ELb0ELb1EEENS1_19SingleTileSchedulerILb0ELb0ELb0ELi128EEEEEEEEEvNT_6ParamsE$_ZN4cute3eso3ESOILb1ELb0EJNS_6LayoutINS_5tupleIJNS3_IJNS_1CILi2EEES5_EEEEEENS3_IJNS3_IJNS4_ILi1EEES5_EEEEEEEENS_10ViewEngineIPKfEEEEC2ERKSB_RKSF_)
        /*da84*/ 	.word	0x00000000


	//----- nvinfo : EIATTR_FRAME_SIZE
	.align		4
.L_9334:
        /*da88*/ 	.byte	0x04, 0x11
        /*da8a*/ 	.short	(.L_9336 - .L_9335)
	.align		4
.L_9335:
        /*da8c*/ 	.word	index@($_ZN7cutlass13device_kernelIN5flash19enable_sm80_to_sm89INS1_16FlashAttnBwdSm80INS1_25CollectiveMainloopBwdSm80ILi2ELi2EN4cute5tupleIJNS5_1CILi128EEES8_NS7_ILi64EEEEEENS_6half_tEfNS_4arch4Sm80ELb0ELb0ELb1ELb0ELb1ELb0ELb0ELb0ELi2ELi4ELi4ELi4ELb0EEENS1_24CollectiveEpilogueBwdGQAISA_fSD_Li256ELb0ELb1EEENS1_19SingleTileSchedulerILb0ELb0ELb0ELi128EEEEEEEEEvNT_6ParamsE$_ZN4cute3eso3ESOILb1ELb0EJNS_6LayoutINS_5tupleIJNS3_IJNS_1CILi1EEES5_EEEEEENS3_IJNS3_IJS5_NS4_ILi0EEEEEEEEEEENS_10ViewEngineINS_8smem_ptrIPN7cutlass9uint128_tEEEEEEEC2ERKSB_RKSI_)
        /*da90*/ 	.word	0x00000000


	//----- nvinfo : EIATTR_FRAME_SIZE
	.align		4
.L_9336:
        /*da94*/ 	.byte	0x04, 0x11
        /*da96*/ 	.short	(.L_9338 - .L_9337)
	.align		4
.L_9337:
        /*da98*/ 	.word	index@($_ZN7cutlass13device_kernelIN5flash19enable_sm80_to_sm89INS1_16FlashAttnBwdSm80INS1_25CollectiveMainloopBwdSm80ILi2ELi2EN4cute5tupleIJNS5_1CILi128EEES8_NS7_ILi64EEEEEENS_6half_tEfNS_4arch4Sm80ELb0ELb0ELb1ELb0ELb1ELb0ELb0ELb0ELi2ELi4ELi4ELi4ELb0EEENS1_24CollectiveEpilogueBwdGQAISA_fSD_Li256ELb0ELb1EEENS1_19SingleTileSchedulerILb0ELb0ELb0ELi128EEEEEEEEEvNT_6ParamsE$_ZN4cute3eso3ESOILb1ELb0EJNS_6LayoutINS_5tupleIJNS3_IJNS_1CILi1EEENS4_ILi2EEES6_EEEEEENS3_IJNS3_IJS5_S5_S6_EEEEEEEENS_10ViewEngineIPjEEEEC2ERKSB_RKSE_)
        /*da9c*/ 	.word	0x00000000


	//----- nvinfo : EIATTR_FRAME_SIZE
	.align		4
.L_9338:
        /*daa0*/ 	.byte	0x04, 0x11
        /*daa2*/ 	.short	(.L_9340 - .L_9339)
	.align		4
.L_9339:
        /*daa4*/ 	.word	index@($_ZN7cutlass13device_kernelIN5flash19enable_sm80_to_sm89INS1_16FlashAttnBwdSm80INS1_25CollectiveMainloopBwdSm80ILi2ELi2EN4cute5tupleIJNS5_1CILi128EEES8_NS7_ILi64EEEEEENS_6half_tEfNS_4arch4Sm80ELb0ELb0ELb1ELb0ELb1ELb0ELb0ELb0ELi2ELi4ELi4ELi4ELb0EEENS1_24CollectiveEpilogueBwdGQAISA_fSD_Li256ELb0ELb1EEENS1_19SingleTileSchedulerILb0ELb0ELb0ELi128EEEEEEEEEvNT_6ParamsE$_ZN4cute3eso3ESOILb1ELb0EJNS_6LayoutINS_5tupleIJNS3_IJNS_1CILi1EEENS4_ILi2EEEEEES6_NS4_ILi8EEEEEENS3_IJNS3_IJS5_S5_EEES6_NS4_ILi4EEEEEEEENS_10ViewEngineIPN7cutlass5ArrayINSF_6half_tELi2ELb0EEEEEEEC2ERKSD_RKSK_)
        /*daa8*/ 	.word	0x00000000


	//----- nvinfo : EIATTR_FRAME_SIZE
	.align		4
.L_9340:
        /*daac*/ 	.byte	0x04, 0x11
        /*daae*/ 	.short	(.L_9342 - .L_9341)
	.align		4
.L_9341:
        /*dab0*/ 	.word	index@($_ZN7cutlass13device_kernelIN5flash19enable_sm80_to_sm89INS1_16FlashAttnBwdSm80INS1_25CollectiveMainloopBwdSm80ILi2ELi2EN4cute5tupleIJNS5_1CILi128EEES8_NS7_ILi64EEEEEENS_6half_tEfNS_4arch4Sm80ELb0ELb0ELb1ELb0ELb1ELb0ELb0ELb0ELi2ELi4ELi4ELi4ELb0EEENS1_24CollectiveEpilogueBwdGQAISA_fSD_Li256ELb0ELb1EEENS1_19SingleTileSchedulerILb0ELb0ELb0ELi128EEEEEEEEEvNT_6ParamsE$_ZN4cute3eso3ESOILb1ELb0EJNS_6LayoutINS_5tupleIJNS3_IJNS_1CILi1EEENS4_ILi2EEEEEES6_NS4_ILi8EEEEEENS3_IJNS3_IJS5_S5_EEES6_NS4_ILi4EEEEEEEENS_10ViewEngineIPKN7cutlass5ArrayIfLi2ELb1EEEEEEEC2ERKSD_RKSK_)
        /*dab4*/ 	.word	0x00000000


	//----- nvinfo : EIATTR_FRAME_SIZE
	.align		4
.L_9342:
        /*dab8*/ 	.byte	0x04, 0x11
        /*daba*/ 	.short	(.L_9344 - .L_9343)
	.align		4
.L_9343:
        /*dabc*/ 	.word	index@($_ZN7cutlass13device_kernelIN5flash19enable_sm80_to_sm89INS1_16FlashAttnBwdSm80INS1_25CollectiveMainloopBwdSm80ILi2ELi2EN4cute5tupleIJNS5_1CILi128EEES8_NS7_ILi64EEEEEENS_6half_tEfNS_4arch4Sm80ELb0ELb0ELb1ELb0ELb1ELb0ELb0ELb0ELi2ELi4ELi4ELi4ELb0EEENS1_24CollectiveEpilogueBwdGQAISA_fSD_Li256ELb0ELb1EEENS1_19SingleTileSchedulerILb0ELb0ELb0ELi128EEEEEEEEEvNT_6ParamsE$_ZN4cute3eso3ESOILb1ELb0EJNS_6LayoutINS_5tupleIJNS3_IJNS_1CILi1EEENS4_ILi2EEEEEEEEENS3_IJNS3_IJS5_S5_EEEEEEEENS_10ViewEngineIPjEEEEC2ERKSB_RKSE_)
        /*dac0*/ 	.word	0x00000000


	//----- nvinfo : EIATTR_FRAME_SIZE
	.align		4
.L_9344:
        /*dac4*/ 	.byte	0x04, 0x11
        /*dac6*/ 	.short	(.L_9346 - .L_9345)
	.align		4
.L_9345:
        /*dac8*/ 	.word	index@($_ZN7cutlass13device_kernelIN5flash19enable_sm80_to_sm89INS1_16FlashAttnBwdSm80INS1_25CollectiveMainloopBwdSm80ILi2ELi2EN4cute5tupleIJNS5_1CILi128EEES8_NS7_ILi64EEEEEENS_6half_tEfNS_4arch4Sm80ELb0ELb0ELb1ELb0ELb1ELb0ELb0ELb0ELi2ELi4ELi4ELi4ELb0EEENS1_24CollectiveEpilogueBwdGQAISA_fSD_Li256ELb0ELb1EEENS1_19SingleTileSchedulerILb0ELb0ELb0ELi128EEEEEEEEEvNT_6ParamsE$_ZN4cute3eso3ESOILb1ELb0EJNS_6LayoutINS_5tupleIJNS3_IJNS_1CILi1EEENS3_IJNS4_ILi4EEENS4_ILi2EEEEEEEEES7_S6_EEENS3_IJNS3_IJNS4_ILi0EEENS3_IJS5_NS4_ILi8EEEEEEEEES6_NS4_ILi16EEEEEEEENS_10ViewEngineIPN7cutlass6half_tEEEEEC2ERKSH_RKSM_)
        /*dacc*/ 	.word	0x00000000


	//----- nvinfo : EIATTR_FRAME_SIZE
	.align		4
.L_9346:
        /*dad0*/ 	.byte	0x04, 0x11
        /*dad2*/ 	.short	(.L_9348 - .L_9347)
	.align		4
.L_9347:
        /*dad4*/ 	.word	index@($_ZN7cutlass13device_kernelIN5flash19enable_sm80_to_sm89INS1_16FlashAttnBwdSm80INS1_25CollectiveMainloopBwdSm80ILi2ELi2EN4cute5tupleIJNS5_1CILi128EEES8_NS7_ILi64EEEEEENS_6half_tEfNS_4arch4Sm80ELb0ELb0ELb1ELb0ELb1ELb0ELb0ELb0ELi2ELi4ELi4ELi4ELb0EEENS1_24CollectiveEpilogueBwdGQAISA_fSD_Li256ELb0ELb1EEENS1_19SingleTileSchedulerILb0ELb0ELb0ELi128EEEEEEEEEvNT_6ParamsE$_ZN4cute3eso3ESOILb1ELb0EJNS_6LayoutINS_5tupleIJNS3_IJNS_1CILi1EEENS3_IJNS4_ILi2EEES6_EEEEEES6_NS4_ILi4EEEEEENS3_IJNS3_IJNS4_ILi0EEENS3_IJS5_S9_EEEEEES6_NS4_ILi8EEEEEEEENS_10ViewEngineIPjEEEEC2ERKSG_RKSJ_)
        /*dad8*/ 	.word	0x00000000


	//----- nvinfo : EIATTR_FRAME_SIZE
	.align		4
.L_9348:
        /*dadc*/ 	.byte	0x04, 0x11
        /*dade*/ 	.short	(.L_9350 - .L_9349)
	.align		4
.L_9349:
        /*dae0*/ 	.word	index@($_ZN7cutlass13device_kernelIN5flash19enable_sm80_to_sm89INS1_16FlashAttnBwdSm80INS1_25CollectiveMainloopBwdSm80ILi2ELi2EN4cute5tupleIJNS5_1CILi128EEES8_NS7_ILi64EEEEEENS_6half_tEfNS_4arch4Sm80ELb0ELb0ELb1ELb0ELb1ELb0ELb0ELb0ELi2ELi4ELi4ELi4ELb0EEENS1_24CollectiveEpilogueBwdGQAISA_fSD_Li256ELb0ELb1EEENS1_19SingleTileSchedulerILb0ELb0ELb0ELi128EEEEEEEEEvNT_6ParamsE$_ZN4cute3eso3ESOILb1ELb0EJNS_6LayoutINS_5tupleIJNS3_IJNS3_IJNS_1CILi8EEENS4_ILi1EEEEEES6_EEENS3_IJNS3_IJS6_S6_EEENS4_ILi4EEEEEEEEENS3_IJNS3_IJNS3_IJS6_NS4_ILi0EEEEEESD_EEENS3_IJNS3_IJSD_SD_EEES5_EEEEEEEENS_10ViewEngineIPN7cutlass6half_tEEEEEC2ERKSJ_RKSO_)
        /*dae4*/ 	.word	0x00000000


	//----- nvinfo : EIATTR_FRAME_SIZE
	.align		4
.L_9350:
        /*dae8*/ 	.byte	0x04, 0x11
        /*daea*/ 	.short	(.L_9352 - .L_9351)
	.align		4
.L_9351:
        /*daec*/ 	.word	index@($_ZN7cutlass13device_kernelIN5flash19enable_sm80_to_sm89INS1_16FlashAttnBwdSm80INS1_25CollectiveMainloopBwdSm80ILi2ELi2EN4cute5tupleIJNS5_1CILi128EEES8_NS7_ILi64EEEEEENS_6half_tEfNS_4arch4Sm80ELb0ELb0ELb1ELb0ELb1ELb0ELb0ELb0ELi2ELi4ELi4ELi4ELb0EEENS1_24CollectiveEpilogueBwdGQAISA_fSD_Li256ELb0ELb1EEENS1_19SingleTileSchedulerILb0ELb0ELb0ELi128EEEEEEEEEvNT_6ParamsE$_ZN4cute3eso3ESOILb1ELb0EJNS_6LayoutINS_5tupleIJNS3_IJNS3_IJNS_1CILi8EEENS4_ILi1EEEEEES6_EEENS3_IJNS3_IJS6_S6_EEENS4_ILi4EEEEEEEEENS3_IJNS3_IJNS3_IJS6_NS4_ILi0EEEEEESD_EEENS3_IJNS3_IJSD_SD_EEENS4_ILi2048EEEEEEEEEEENS_10ViewEngineINS_8smem_ptrIPN7cutlass6half_tEEEEEEEC2ERKSK_RKSR_)
        /*daf0*/ 	.word	0x00000000


	//----- nvinfo : EIATTR_FRAME_SIZE
	.align		4
.L_9352:
        /*daf4*/ 	.byte	0x04, 0x11
        /*daf6*/ 	.short	(.L_9354 - .L_9353)
	.align		4
.L_9353:
        /*daf8*/ 	.word	index@($_ZN7cutlass13device_kernelIN5flash19enable_sm80_to_sm89INS1_16FlashAttnBwdSm80INS1_25CollectiveMainloopBwdSm80ILi2ELi2EN4cute5tupleIJNS5_1CILi128EEES8_NS7_ILi64EEEEEENS_6half_tEfNS_4arch4Sm80ELb0ELb0ELb1ELb0ELb1ELb0ELb0ELb0ELi2ELi4ELi4ELi4ELb0EEENS1_24CollectiveEpilogueBwdGQAISA_fSD_Li256ELb0ELb1EEENS1_19SingleTileSchedulerILb0ELb0ELb0ELi128EEEEEEEEEvNT_6ParamsE$_ZN4cute3eso3ESOILb1ELb0EJNS_6LayoutINS_5tupleIJNS3_IJNS3_IJNS_1CILi8EEENS4_ILi1EEEEEES6_EEENS3_IJNS3_IJS6_S6_EEENS4_ILi2EEEEEEEEENS3_IJNS3_IJNS3_IJS6_NS4_ILi0EEEEEESD_EEENS3_IJNS3_IJSD_SD_EEES5_EEEEEEEENS_10ViewEngineIPN7cutlass6half_tEEEEEC2ERKSJ_RKSO_)
        /*dafc*/ 	.word	0x00000000


	//----- nvinfo : EIATTR_FRAME_SIZE
	.align		4
.L_9354:
        /*db00*/ 	.byte	0x04, 0x11
        /*db02*/ 	.short	(.L_9356 - .L_9355)
	.align		4
.L_9355:
        /*db04*/ 	.word	index@($_ZN7cutlass13device_kernelIN5flash19enable_sm80_to_sm89INS1_16FlashAttnBwdSm80INS1_25CollectiveMainloopBwdSm80ILi2ELi2EN4cute5tupleIJNS5_1CILi128EEES8_NS7_ILi64EEEEEENS_6half_tEfNS_4arch4Sm80ELb0ELb0ELb1ELb0ELb1ELb0ELb0ELb0ELi2ELi4ELi4ELi4ELb0EEENS1_24CollectiveEpilogueBwdGQAISA_fSD_Li256ELb0ELb1EEENS1_19SingleTileSchedulerILb0ELb0ELb0ELi128EEEEEEEEEvNT_6ParamsE$_ZN4cute3eso3ESOILb1ELb0EJNS_6LayoutINS_5tupleIJNS3_IJNS3_IJNS_1CILi8EEENS4_ILi1EEEEEES6_EEENS3_IJNS3_IJS6_S6_EEENS4_ILi2EEEEEEEEENS3_IJNS3_IJNS3_IJS6_NS4_ILi0EEEEEESD_EEENS3_IJNS3_IJSD_SD_EEENS4_ILi8192EEEEEEEEEEENS_10ViewEngineINS_8smem_ptrIPN7cutlass6half_tEEEEEEEC2ERKSK_RKSR_)
        /*db08*/ 	.word	0x00000000


	//----- nvinfo : EIATTR_FRAME_SIZE
	.align		4
.L_9356:
        /*db0c*/ 	.byte	0x04, 0x11
        /*db0e*/ 	.short	(.L_9358 - .L_9357)
	.align		4
.L_9357:
        /*db10*/ 	.word	index@($_ZN7cutlass13device_kernelIN5flash19enable_sm80_to_sm89INS1_16FlashAttnBwdSm80INS1_25CollectiveMainloopBwdSm80ILi2ELi2EN4cute5tupleIJNS5_1CILi128EEES8_NS7_ILi64EEEEEENS_6half_tEfNS_4arch4Sm80ELb0ELb0ELb1ELb0ELb1ELb0ELb0ELb0ELi2ELi4ELi4ELi4ELb0EEENS1_24CollectiveEpilogueBwdGQAISA_fSD_Li256ELb0ELb1EEENS1_19SingleTileSchedulerILb0ELb0ELb0ELi128EEEEEEEEEvNT_6ParamsE$_ZN4cute3eso3ESOILb1ELb0EJNS_6LayoutINS_5tupleIJNS3_IJNS3_IJNS_1CILi8EEENS4_ILi1EEEEEES6_EEENS3_IJNS3_IJS6_S6_EEENS4_ILi2EEEEEEEEENS3_IJNS3_IJNS3_IJS6_NS4_ILi0EEEEEESD_EEENS3_IJNS3_IJSD_SD_EEENS4_ILi64EEEEEEEEEEENS_10ViewEngineIPN7cutlass6half_tEEEEEC2ERKSK_RKSP_)
        /*db14*/ 	.word	0x00000000


	//----- nvinfo : EIATTR_FRAME_SIZE
	.align		4
.L_9358:
        /*db18*/ 	.byte	0x04, 0x11
        /*db1a*/ 	.short	(.L_9360 - .L_9359)
	.align		4
.L_9359:
        /*db1c*/ 	.word	index@($_ZN7cutlass13device_kernelIN5flash19enable_sm80_to_sm89INS1_16FlashAttnBwdSm80INS1_25CollectiveMainloopBwdSm80ILi2ELi2EN4cute5tupleIJNS5_1CILi128EEES8_NS7_ILi64EEEEEENS_6half_tEfNS_4arch4Sm80ELb0ELb0ELb1ELb0ELb1ELb0ELb0ELb0ELi2ELi4ELi4ELi4ELb0EEENS1_24CollectiveEpilogueBwdGQAISA_fSD_Li256ELb0ELb1EEENS1_19SingleTileSchedulerILb0ELb0ELb0ELi128EEEEEEEEEvNT_6ParamsE$_ZN4cute3eso3ESOILb1ELb0EJNS_6LayoutINS_5tupleIJNS3_IJNS3_IJNS_1CILi8EEENS4_ILi1EEEEEES6_EEENS3_IJNS3_IJS6_S6_EEENS4_ILi2EEEEEEEEENS3_IJNS3_IJNS3_IJS6_NS4_ILi0EEEEEESD_EEENS3_IJNS3_IJSD_SD_EEENS4_ILi4096EEEEEEEEEEENS_10ViewEngineINS_8smem_ptrIPN7cutlass6half_tEEEEEEEC2ERKSK_RKSR_)
        /*db20*/ 	.word	0x00000000


	//----- nvinfo : EIATTR_FRAME_SIZE
	.align		4
.L_9360:
        /*db24*/ 	.byte	0x04, 0x11
        /*db26*/ 	.short	(.L_9362 - .L_9361)
	.align		4
.L_9361:
        /*db28*/ 	.word	index@($_ZN7cutlass13device_kernelIN5flash19enable_sm80_to_sm89INS1_16FlashAttnBwdSm80INS1_25CollectiveMainloopBwdSm80ILi2ELi2EN4cute5tupleIJNS5_1CILi128EEES8_NS7_ILi64EEEEEENS_6half_tEfNS_4arch4Sm80ELb0ELb0ELb1ELb0ELb1ELb0ELb0ELb0ELi2ELi4ELi4ELi4ELb0EEENS1_24CollectiveEpilogueBwdGQAISA_fSD_Li256ELb0ELb1EEENS1_19SingleTileSchedulerILb0ELb0ELb0ELi128EEEEEEEEEvNT_6ParamsE$_ZN4cute3eso3ESOILb1ELb0EJNS_6LayoutINS_5tupleIJNS3_IJNS3_IJNS_1CILi4EEENS4_ILi2EEEEEENS4_ILi1EEEEEES6_NS4_ILi8EEEEEENS3_IJNS3_IJNS3_IJS8_NS4_ILi32EEEEEENS4_ILi0EEEEEENS4_ILi64EEES5_EEEEENS_10ViewEngineIPN7cutlass6half_tEEEEEC2ERKSI_RKSN_)
        /*db2c*/ 	.word	0x00000000


	//----- nvinfo : EIATTR_FRAME_SIZE
	.align		4
.L_9362:
        /*db30*/ 	.byte	0x04, 0x11
        /*db32*/ 	.short	(.L_9364 - .L_9363)
	.align		4
.L_9363:
        /*db34*/ 	.word	index@($_ZN7cutlass13device_kernelIN5flash19enable_sm80_to_sm89INS1_16FlashAttnBwdSm80INS1_25CollectiveMainloopBwdSm80ILi2ELi2EN4cute5tupleIJNS5_1CILi128EEES8_NS7_ILi64EEEEEENS_6half_tEfNS_4arch4Sm80ELb0ELb0ELb1ELb0ELb1ELb0ELb0ELb0ELi2ELi4ELi4ELi4ELb0EEENS1_24CollectiveEpilogueBwdGQAISA_fSD_Li256ELb0ELb1EEENS1_19SingleTileSchedulerILb0ELb0ELb0ELi128EEEEEEEEEvNT_6ParamsE$_ZN4cute3eso3ESOILb1ELb0EJNS_6LayoutINS_5tupleIJNS3_IJNS3_IJNS_1CILi4EEENS4_ILi2EEEEEENS4_ILi1EEEEEES6_EEENS3_IJNS3_IJNS3_IJS8_NS4_ILi32EEEEEENS4_ILi0EEEEEENS4_ILi64EEEEEEEEiEEC2ERKSH_RKi)
        /*db38*/ 	.word	0x00000000


	//----- nvinfo : EIATTR_FRAME_SIZE
	.align		4
.L_9364:
        /*db3c*/ 	.byte	0x04, 0x11
        /*db3e*/ 	.short	(.L_9366 - .L_9365)
	.align		4
.L_9365:
        /*db40*/ 	.word	index@($_ZN7cutlass13device_kernelIN5flash19enable_sm80_to_sm89INS1_16FlashAttnBwdSm80INS1_25CollectiveMainloopBwdSm80ILi2ELi2EN4cute5tupleIJNS5_1CILi128EEES8_NS7_ILi64EEEEEENS_6half_tEfNS_4arch4Sm80ELb0ELb0ELb1ELb0ELb1ELb0ELb0ELb0ELi2ELi4ELi4ELi4ELb0EEENS1_24CollectiveEpilogueBwdGQAISA_fSD_Li256ELb0ELb1EEENS1_19SingleTileSchedulerILb0ELb0ELb0ELi128EEEEEEEEEvNT_6ParamsE$_ZN4cute3eso3ESOILb1ELb0EJNS_6LayoutINS_5tupleIJNS3_IJNS3_IJNS_1CILi4EEENS4_ILi2EEEEEENS4_ILi1EEEEEES6_EEENS3_IJNS3_IJNS3_IJS8_NS4_ILi32EEEEEENS4_ILi0EEEEEENS4_ILi64EEEEEEEENS_10ViewEngineIPN7cutlass6half_tEEEEEC2ERKSH_RKSM_)
        /*db44*/ 	.word	0x00000000


	//----- nvinfo : EIATTR_FRAME_SIZE
	.align		4
.L_9366:
        /*db48*/ 	.byte	0x04, 0x11
        /*db4a*/ 	.short	(.L_9368 - .L_9367)
	.align		4
.L_9367:
        /*db4c*/ 	.word	index@($_ZN7cutlass13device_kernelIN5flash19enable_sm80_to_sm89INS1_16FlashAttnBwdSm80INS1_25CollectiveMainloopBwdSm80ILi2ELi2EN4cute5tupleIJNS5_1CILi128EEES8_NS7_ILi64EEEEEENS_6half_tEfNS_4arch4Sm80ELb0ELb0ELb1ELb0ELb1ELb0ELb0ELb0ELi2ELi4ELi4ELi4ELb0EEENS1_24CollectiveEpilogueBwdGQAISA_fSD_Li256ELb0ELb1EEENS1_19SingleTileSchedulerILb0ELb0ELb0ELi128EEEEEEEEEvNT_6ParamsE$_ZN4cute3eso3ESOILb1ELb0EJNS_6LayoutINS_5tupleIJNS3_IJNS3_IJNS_1CILi4EEENS4_ILi2EEEEEENS4_ILi1EEEEEENS3_IJS6_EEEEEENS3_IJNS3_IJNS3_IJS8_NS4_ILi32EEEEEENS4_ILi0EEEEEENS3_IJNS4_ILi64EEEEEEEEEEENS_10ViewEngineIPN7cutlass6half_tEEEEEC2ERKSJ_RKSO_)
        /*db50*/ 	.word	0x00000000


	//----- nvinfo : EIATTR_FRAME_SIZE
	.align		4
.L_9368:
        /*db54*/ 	.byte	0x04, 0x11
        /*db56*/ 	.short	(.L_9370 - .L_9369)
	.align		4
.L_9369:
        /*db58*/ 	.word	index@($_ZN7cutlass13device_kernelIN5flash19enable_sm80_to_sm89INS1_16FlashAttnBwdSm80INS1_25CollectiveMainloopBwdSm80ILi2ELi2EN4cute5tupleIJNS5_1CILi128EEES8_NS7_ILi64EEEEEENS_6half_tEfNS_4arch4Sm80ELb0ELb0ELb1ELb0ELb1ELb0ELb0ELb0ELi2ELi4ELi4ELi4ELb0EEENS1_24CollectiveEpilogueBwdGQAISA_fSD_Li256ELb0ELb1EEENS1_19SingleTileSchedulerILb0ELb0ELb0ELi128EEEEEEEEEvNT_6ParamsE$_ZN4cute3eso3ESOILb1ELb0EJNS_6LayoutINS_5tupleIJNS3_IJNS3_IJNS_1CILi4EEENS4_ILi2EEEEEENS4_ILi1EEEEEEEEENS3_IJNS3_IJNS3_IJS8_NS4_ILi32EEEEEENS4_ILi0EEEEEEEEEEEiEEC2ERKSG_RKi)
        /*db5c*/ 	.word	0x00000000


	//----- nvinfo : EIATTR_FRAME_SIZE
	.align		4
.L_9370:
        /*db60*/ 	.byte	0x04, 0x11
        /*db62*/ 	.short	(.L_9372 - .L_9371)
	.align		4
.L_9371:
        /*db64*/ 	.word	index@($_ZN7cutlass13device_kernelIN5flash19enable_sm80_to_sm89INS1_16FlashAttnBwdSm80INS1_25CollectiveMainloopBwdSm80ILi2ELi2EN4cute5tupleIJNS5_1CILi128EEES8_NS7_ILi64EEEEEENS_6half_tEfNS_4arch4Sm80ELb0ELb0ELb1ELb0ELb1ELb0ELb0ELb0ELi2ELi4ELi4ELi4ELb0EEENS1_24CollectiveEpilogueBwdGQAISA_fSD_Li256ELb0ELb1EEENS1_19SingleTileSchedulerILb0ELb0ELb0ELi128EEEEEEEEEvNT_6ParamsE$_ZN4cute3eso3ESOILb1ELb0EJNS_6LayoutINS_5tupleIJNS3_IJNS3_IJNS_1CILi4EEENS4_ILi2EEEEEENS4_ILi1EEEEEEEEENS3_IJNS3_IJNS3_IJS8_NS4_ILi32EEEEEENS4_ILi0EEEEEEEEEEENS_10ViewEngineIPN7cutlass6half_tEEEEEC2ERKSG_RKSL_)
        /*db68*/ 	.word	0x00000000


	//----- nvinfo : EIATTR_FRAME_SIZE
	.align		4
.L_9372:
        /*db6c*/ 	.byte	0x04, 0x11
        /*db6e*/ 	.short	(.L_9374 - .L_9373)
	.align		4
.L_9373:
        /*db70*/ 	.word	index@($_ZN7cutlass13device_kernelIN5flash19enable_sm80_to_sm89INS1_16FlashAttnBwdSm80INS1_25CollectiveMainloopBwdSm80ILi2ELi2EN4cute5tupleIJNS5_1CILi128EEES8_NS7_ILi64EEEEEENS_6half_tEfNS_4arch4Sm80ELb0ELb0ELb1ELb0ELb1ELb0ELb0ELb0ELi2ELi4ELi4ELi4ELb0EEENS1_24CollectiveEpilogueBwdGQAISA_fSD_Li256ELb0ELb1EEENS1_19SingleTileSchedulerILb0ELb0ELb0ELi128EEEEEEEEEvNT_6ParamsE$_ZN4cute3eso3ESOILb1ELb0EJNS_6LayoutINS_5tupleIJNS3_IJNS3_IJNS_1CILi2EEES5_EEENS4_ILi1EEEEEEEEENS3_IJNS3_IJNS3_IJS7_NS4_ILi16EEEEEENS4_ILi0EEEEEEEEEEENS_10ViewEngineIPjEEEEC2ERKSF_RKSI_)
        /*db74*/ 	.word	0x00000000


	//----- nvinfo : EIATTR_FRAME_SIZE
	.align		4
.L_9374:
        /*db78*/ 	.byte	0x04, 0x11
        /*db7a*/ 	.short	(.L_9376 - .L_9375)
	.align		4
.L_9375:
        /*db7c*/ 	.word	index@($_ZN7cutlass13device_kernelIN5flash19enable_sm80_to_sm89INS1_16FlashAttnBwdSm80INS1_25CollectiveMainloopBwdSm80ILi2ELi2EN4cute5tupleIJNS5_1CILi128EEES8_NS7_ILi64EEEEEENS_6half_tEfNS_4arch4Sm80ELb0ELb0ELb1ELb0ELb1ELb0ELb0ELb0ELi2ELi4ELi4ELi4ELb0EEENS1_24CollectiveEpilogueBwdGQAISA_fSD_Li256ELb0ELb1EEENS1_19SingleTileSchedulerILb0ELb0ELb0ELi128EEEEEEEEEvNT_6ParamsE$_ZN4cute3eso3ESOILb1ELb0EJNS_6LayoutINS_5tupleIJNS3_IJNS3_IJNS3_IJNS_1CILi4EEENS4_ILi2EEEEEENS4_ILi1EEEEEES8_EEENS3_IJNS3_IJNS3_IJS8_S8_EEES8_EEES6_EEEEEENS3_IJNS3_IJNS3_IJNS3_IJS8_NS4_ILi32EEEEEENS4_ILi0EEEEEESH_EEENS3_IJNS3_IJNS3_IJSH_SH_EEESH_EEENS4_ILi64EEEEEEEEEEENS_10ViewEngineIPN7cutlass6half_tEEEEEC2ERKSP_RKSU_)
        /*db80*/ 	.word	0x00000000


	//----- nvinfo : EIATTR_FRAME_SIZE
	.align		4
.L_9376:
        /*db84*/ 	.byte	0x04, 0x11
        /*db86*/ 	.short	(.L_9378 - .L_9377)
	.align		4
.L_9377:
        /*db88*/ 	.word	index@($_ZN7cutlass13device_kernelIN5flash19enable_sm80_to_sm89INS1_16FlashAttnBwdSm80INS1_25CollectiveMainloopBwdSm80ILi2ELi2EN4cute5tupleIJNS5_1CILi128EEES8_NS7_ILi64EEEEEENS_6half_tEfNS_4arch4Sm80ELb0ELb0ELb1ELb0ELb1ELb0ELb0ELb0ELi2ELi4ELi4ELi4ELb0EEENS1_24CollectiveEpilogueBwdGQAISA_fSD_Li256ELb0ELb1EEENS1_19SingleTileSchedulerILb0ELb0ELb0ELi128EEEEEEEEEvNT_6ParamsE$_ZN4cute3eso3ESOILb1ELb0EJNS_5tupleIJNS_1CILi1EEENS3_ILi0EEEEEENS2_IJiEEEEEC2ERKS6_RKS7_)
        /*db8c*/ 	.word	0x00000000


	//----- nvinfo : EIATTR_FRAME_SIZE
	.align		4
.L_9378:
        /*db90*/ 	.byte	0x04, 0x11
        /*db92*/ 	.short	(.L_9380 - .L_9379)
	.align		4
.L_9379:
        /*db94*/ 	.word	index@($_ZN7cutlass13device_kernelIN5flash19enable_sm80_to_sm89INS1_16FlashAttnBwdSm80INS1_25CollectiveMainloopBwdSm80ILi2ELi2EN4cute5tupleIJNS5_1CILi128EEES8_NS7_ILi64EEEEEENS_6half_tEfNS_4arch4Sm80ELb0ELb0ELb1ELb0ELb1ELb0ELb0ELb0ELi2ELi4ELi4ELi4ELb0EEENS1_24CollectiveEpilogueBwdGQAISA_fSD_Li256ELb0ELb1EEENS1_19SingleTileSchedulerILb0ELb0ELb0ELi128EEEEEEEEEvNT_6ParamsE$_ZN4cute3eso3ESOILb1ELb0EJNS_5tupleIJNS_1CILi0EEES4_EEEiEEC2ERKS5_RKi)
        /*db98*/ 	.word	0x00000000


	//----- nvinfo : EIATTR_FRAME_SIZE
	.align		4
.L_9380:
        /*db9c*/ 	.byte	0x04, 0x11
        /*db9e*/ 	.short	(.L_9382 - .L_9381)
	.align		4
.L_9381:
        /*dba0*/ 	.word	index@($_ZN7cutlass13device_kernelIN5flash19enable_sm80_to_sm89INS1_16FlashAttnBwdSm80INS1_25CollectiveMainloopBwdSm80ILi2ELi2EN4cute5tupleIJNS5_1CILi128EEES8_NS7_ILi64EEEEEENS_6half_tEfNS_4arch4Sm80ELb0ELb0ELb1ELb0ELb1ELb0ELb0ELb0ELi2ELi4ELi4ELi4ELb0EEENS1_24CollectiveEpilogueBwdGQAISA_fSD_Li256ELb0ELb1EEENS1_19SingleTileSchedulerILb0ELb0ELb0ELi128EEEEEEEEEvNT_6ParamsE$_ZN4cute3eso3ESOILb1ELb0EJNS_5tupleIJNS2_IJNS_1CILi1EEENS3_ILi0EEEEEES5_EEENS2_IJNS2_IJS5_S5_EEEiEEEEEC2ERKS7_RKS9_)
        /*dba4*/ 	.word	0x00000000


	//----- nvinfo : EIATTR_FRAME_SIZE
	.align		4
.L_9382:
        /*dba8*/ 	.byte	0x04, 0x11
        /*dbaa*/ 	.short	(.L_9384 - .L_9383)
	.align		4
.L_9383:
        /*dbac*/ 	.word	index@($_ZN7cutlass13device_kernelIN5flash19enable_sm80_to_sm89INS1_16FlashAttnBwdSm80INS1_25CollectiveMainloopBwdSm80ILi2ELi2EN4cute5tupleIJNS5_1CILi128EEES8_NS7_ILi64EEEEEENS_6half_tEfNS_4arch4Sm80ELb0ELb0ELb1ELb0ELb1ELb0ELb0ELb0ELi2ELi4ELi4ELi4ELb0EEENS1_24CollectiveEpilogueBwdGQAISA_fSD_Li256ELb0ELb1EEENS1_19SingleTileSchedulerILb0ELb0ELb0ELi128EEEEEEEEEvNT_6ParamsE$_ZN4cute3eso3ESOILb1ELb0EJNS_5tupleIJNS2_IJNS_1CILi1EEENS3_ILi0EEEEEENS2_IJS5_S5_EEEEEENS2_IJS5_iEEEEEC2ERKS8_RKS9_)
        /*dbb0*/ 	.word	0x00000000


	//----- nvinfo : EIATTR_FRAME_SIZE
	.align		4
.L_9384:
        /*dbb4*/ 	.byte	0x04, 0x11
        /*dbb6*/ 	.short	(.L_9386 - .L_9385)
	.align		4
.L_9385:
        /*dbb8*/ 	.word	index@($_ZN7cutlass13device_kernelIN5flash19enable_sm80_to_sm89INS1_16FlashAttnBwdSm80INS1_25CollectiveMainloopBwdSm80ILi2ELi2EN4cute5tupleIJNS5_1CILi128EEES8_NS7_ILi64EEEEEENS_6half_tEfNS_4arch4Sm80ELb0ELb0ELb1ELb0ELb1ELb0ELb0ELb0ELi2ELi4ELi4ELi4ELb0EEENS1_24CollectiveEpilogueBwdGQAISA_fSD_Li256ELb0ELb1EEENS1_19SingleTileSchedulerILb0ELb0ELb0ELi128EEEEEEEEEvNT_6ParamsE$_ZN4cute3eso3ESOILb1ELb0EJNS_1CILi8EEEiiiNS2_ILi144EEENS2_ILi512EEEEEC2ERKS3_RKiSA_SA_RKS4_RKS5_)
        /*dbbc*/ 	.word	0x00000000


	//----- nvinfo : EIATTR_FRAME_SIZE
	.align		4
.L_9386:
        /*dbc0*/ 	.byte	0x04, 0x11
        /*dbc2*/ 	.short	(.L_9388 - .L_9387)
	.align		4
.L_9387:
        /*dbc4*/ 	.word	index@($_ZN7cutlass13device_kernelIN5flash19enable_sm80_to_sm89INS1_16FlashAttnBwdSm80INS1_25CollectiveMainloopBwdSm80ILi2ELi2EN4cute5tupleIJNS5_1CILi128EEES8_NS7_ILi64EEEEEENS_6half_tEfNS_4arch4Sm80ELb0ELb0ELb1ELb0ELb1ELb0ELb0ELb0ELi2ELi4ELi4ELi4ELb0EEENS1_24CollectiveEpilogueBwdGQAISA_fSD_Li256ELb0ELb1EEENS1_19SingleTileSchedulerILb0ELb0ELb0ELi128EEEEEEEEEvNT_6ParamsE$_ZN4cute3eso3ESOILb1ELb0EJNS_1CILi8EEEiiEEC2ERKS3_RKiS8_)
        /*dbc8*/ 	.word	0x00000000


	//----- nvinfo : EIATTR_FRAME_SIZE
	.align		4
.L_9388:
        /*dbcc*/ 	.byte	0x04, 0x11
        /*dbce*/ 	.short	(.L_9390 - .L_9389)
	.align		4
.L_9389:
        /*dbd0*/ 	.word	index@($_ZN7cutlass13device_kernelIN5flash19enable_sm80_to_sm89INS1_16FlashAttnBwdSm80INS1_25CollectiveMainloopBwdSm80ILi2ELi2EN4cute5tupleIJNS5_1CILi128EEES8_NS7_ILi64EEEEEENS_6half_tEfNS_4arch4Sm80ELb0ELb0ELb1ELb0ELb1ELb0ELb0ELb0ELi2ELi4ELi4ELi4ELb0EEENS1_24CollectiveEpilogueBwdGQAISA_fSD_Li256ELb0ELb1EEENS1_19SingleTileSchedulerILb0ELb0ELb0ELi128EEEEEEEEEvNT_6ParamsE$_ZN4cute3eso3ESOILb1ELb0EJNS_1CILi1EEEiiiNS2_ILi72EEENS2_ILi512EEEEEC2ERKS3_RKiSA_SA_RKS4_RKS5_)
        /*dbd4*/ 	.word	0x00000000


	//----- nvinfo : EIATTR_FRAME_SIZE
	.align		4
.L_9390:
        /*dbd8*/ 	.byte	0x04, 0x11
        /*dbda*/ 	.short	(.L_9392 - .L_9391)
	.align		4
.L_9391:
        /*dbdc*/ 	.word	index@($_ZN7cutlass13device_kernelIN5flash19enable_sm80_to_sm89INS1_16FlashAttnBwdSm80INS1_25CollectiveMainloopBwdSm80ILi2ELi2EN4cute5tupleIJNS5_1CILi128EEES8_NS7_ILi64EEEEEENS_6half_tEfNS_4arch4Sm80ELb0ELb0ELb1ELb0ELb1ELb0ELb0ELb0ELi2ELi4ELi4ELi4ELb0EEENS1_24CollectiveEpilogueBwdGQAISA_fSD_Li256ELb0ELb1EEENS1_19SingleTileSchedulerILb0ELb0ELb0ELi128EEEEEEEEEvNT_6ParamsE$_ZN4cute3eso3ESOILb1ELb0EJNS_1CILi1EEEiiiNS2_ILi144EEENS2_ILi512EEEEEC2ERKS3_RKiSA_SA_RKS4_RKS5_)
        /*dbe0*/ 	.word	0x00000000


	//----- nvinfo : EIATTR_FRAME_SIZE
	.align		4
.L_9392:
        /*dbe4*/ 	.byte	0x04, 0x11
        /*dbe6*/ 	.short	(.L_9394 - .L_9393)
	.align		4
.L_9393:
        /*dbe8*/ 	.word	index@($_ZN7cutlass13device_kernelIN5flash19enable_sm80_to_sm89INS1_16FlashAttnBwdSm80INS1_25CollectiveMainloopBwdSm80ILi2ELi2EN4cute5tupleIJNS5_1CILi128EEES8_NS7_ILi64EEEEEENS_6half_tEfNS_4arch4Sm80ELb0ELb0ELb1ELb0ELb1ELb0ELb0ELb0ELi2ELi4ELi4ELi4ELb0EEENS1_24CollectiveEpilogueBwdGQAISA_fSD_Li256ELb0ELb1EEENS1_19SingleTileSchedulerILb0ELb0ELb0ELi128EEEEEEEEEvNT_6ParamsE$_ZN4cute3eso3ESOILb1ELb0EJNS_1CILi1EEENS_5tupleIJiiiEEENS2_ILi64EEENS4_IJNS2_ILi72EEENS2_ILi144EEENS2_ILi288EEEEEENS2_ILi512EEEEEC2ERKS3_RKS5_RKS6_RKSA_RKSB_)
        /*dbec*/ 	.word	0x00000000


	//----- nvinfo : EIATTR_FRAME_SIZE
	.align		4
.L_9394:
        /*dbf0*/ 	.byte	0x04, 0x11
        /*dbf2*/ 	.short	(.L_9396 - .L_9395)
	.align		4
.L_9395:
        /*dbf4*/ 	.word	index@($_ZN7cutlass13device_kernelIN5flash19enable_sm80_to_sm89INS1_16FlashAttnBwdSm80INS1_25CollectiveMainloopBwdSm80ILi2ELi2EN4cute5tupleIJNS5_1CILi128EEES8_NS7_ILi64EEEEEENS_6half_tEfNS_4arch4Sm80ELb0ELb0ELb1ELb0ELb1ELb0ELb0ELb0ELi2ELi4ELi4ELi4ELb0EEENS1_24CollectiveEpilogueBwdGQAISA_fSD_Li256ELb0ELb1EEENS1_19SingleTileSchedulerILb0ELb0ELb0ELi128EEEEEEEEEvNT_6ParamsE$_ZN4cute3eso3ESOILb1ELb0EJNS_1CILi1EEENS_5tupleIJNS2_ILi8EEEiiEEENS2_ILi64EEENS4_IJiNS2_ILi144EEENS2_ILi288EEEEEENS2_ILi512EEEEEC2ERKS3_RKS6_RKS7_RKSA_RKSB_)
        /*dbf8*/ 	.word	0x00000000


	//----- nvinfo : EIATTR_FRAME_SIZE
	.align		4
.L_9396:
        /*dbfc*/ 	.byte	0x04, 0x11
        /*dbfe*/ 	.short	(.L_9398 - .L_9397)
	.align		4
.L_9397:
        /*dc00*/ 	.word	index@($_ZN7cutlass13device_kernelIN5flash19enable_sm80_to_sm89INS1_16FlashAttnBwdSm80INS1_25CollectiveMainloopBwdSm80ILi2ELi2EN4cute5tupleIJNS5_1CILi128EEES8_NS7_ILi64EEEEEENS_6half_tEfNS_4arch4Sm80ELb0ELb0ELb1ELb0ELb1ELb0ELb0ELb0ELi2ELi4ELi4ELi4ELb0EEENS1_24CollectiveEpilogueBwdGQAISA_fSD_Li256ELb0ELb1EEENS1_19SingleTileSchedulerILb0ELb0ELb0ELi128EEEEEEEEEvNT_6ParamsE$_ZN4cute3eso3ESOILb1ELb0EJNS_14ComposedLayoutINS_7SwizzleILi3ELi3ELi3EEENS_1CILj0EEENS_6LayoutINS_5tupleIJNS8_IJNS8_IJNS5_ILi4EEENS5_ILi8EEEEEENS8_IJS9_NS5_ILi1EEEEEEEEENS8_IJNS8_IJNS5_ILi2EEESF_SF_EEENS8_IJSF_S9_EEEEEEEEENS8_IJNS8_IJNS8_IJSF_NS5_ILi64EEEEEENS8_IJNS5_ILi1024EEENS5_ILi0EEEEEEEEENS8_IJNS8_IJSC_NS5_ILi512EEESA_EEENS8_IJNS5_ILi4096EEENS5_ILi16EEEEEEEEEEEEEEEENS_10ViewEngineINS_8smem_ptrIPN7cutlass6half_tEEEEEEEC2ERKSY_RKS15_)
        /*dc04*/ 	.word	0x00000000


	//----- nvinfo : EIATTR_FRAME_SIZE
	.align		4
.L_9398:
        /*dc08*/ 	.byte	0x04, 0x11
        /*dc0a*/ 	.short	(.L_9400 - .L_9399)
	.align		4
.L_9399:
        /*dc0c*/ 	.word	index@($_ZN7cutlass13device_kernelIN5flash19enable_sm80_to_sm89INS1_16FlashAttnBwdSm80INS1_25CollectiveMainloopBwdSm80ILi2ELi2EN4cute5tupleIJNS5_1CILi128EEES8_NS7_ILi64EEEEEENS_6half_tEfNS_4arch4Sm80ELb0ELb0ELb1ELb0ELb1ELb0ELb0ELb0ELi2ELi4ELi4ELi4ELb0EEENS1_24CollectiveEpilogueBwdGQAISA_fSD_Li256ELb0ELb1EEENS1_19SingleTileSchedulerILb0ELb0ELb0ELi128EEEEEEEEEvNT_6ParamsE$_ZN4cute3eso3ESOILb1ELb0EJNS_14ComposedLayoutINS_7SwizzleILi3ELi3ELi3EEENS_1CILj0EEENS_6LayoutINS_5tupleIJNS8_IJNS8_IJNS5_ILi4EEENS5_ILi8EEEEEENS8_IJNS5_ILi2EEENS5_ILi1EEEEEEEEENS8_IJNS8_IJSC_SC_EEESB_EEEEEENS8_IJNS8_IJNS8_IJNS5_ILi128EEESD_EEENS8_IJSA_NS5_ILi0EEEEEEEEENS8_IJNS8_IJNS5_ILi64EEENS5_ILi512EEEEEENS8_IJNS5_ILi16EEENS5_ILi1024EEEEEEEEEEEEEEEENS_10ViewEngineINS_8smem_ptrIPN7cutlass6half_tEEEEEEEC2ERKSX_RKS14_)
        /*dc10*/ 	.word	0x00000000


	//----- nvinfo : EIATTR_FRAME_SIZE
	.align		4
.L_9400:
        /*dc14*/ 	.byte	0x04, 0x11
        /*dc16*/ 	.short	(.L_9402 - .L_9401)
	.align		4
.L_9401:
        /*dc18*/ 	.word	index@($_ZN7cutlass13device_kernelIN5flash19enable_sm80_to_sm89INS1_16FlashAttnBwdSm80INS1_25CollectiveMainloopBwdSm80ILi2ELi2EN4cute5tupleIJNS5_1CILi128EEES8_NS7_ILi64EEEEEENS_6half_tEfNS_4arch4Sm80ELb0ELb0ELb1ELb0ELb1ELb0ELb0ELb0ELi2ELi4ELi4ELi4ELb0EEENS1_24CollectiveEpilogueBwdGQAISA_fSD_Li256ELb0ELb1EEENS1_19SingleTileSchedulerILb0ELb0ELb0ELi128EEEEEEEEEvNT_6ParamsE$_ZN4cute3eso3ESOILb1ELb0EJNS_14ComposedLayoutINS_7SwizzleILi3ELi3ELi3EEENS_1CILj0EEENS_6LayoutINS_5tupleIJNS8_IJNS5_ILi8EEENS5_ILi16EEEEEENS8_IJNS5_ILi64EEENS5_ILi1EEEEEEEEENS8_IJNS8_IJSC_NS5_ILi512EEEEEENS8_IJSD_NS5_ILi0EEEEEEEEEEEEENS_10ViewEngineINS_8smem_ptrIPN7cutlass6half_tEEEEEEEC2ERKSM_RKST_)
        /*dc1c*/ 	.word	0x00000000


	//----- nvinfo : EIATTR_FRAME_SIZE
	.align		4
.L_9402:
        /*dc20*/ 	.byte	0x04, 0x11
        /*dc22*/ 	.short	(.L_9404 - .L_9403)
	.align		4
.L_9403:
        /*dc24*/ 	.word	index@($_ZN7cutlass13device_kernelIN5flash19enable_sm80_to_sm89INS1_16FlashAttnBwdSm80INS1_25CollectiveMainloopBwdSm80ILi2ELi2EN4cute5tupleIJNS5_1CILi128EEES8_NS7_ILi64EEEEEENS_6half_tEfNS_4arch4Sm80ELb0ELb0ELb1ELb0ELb1ELb0ELb0ELb0ELi2ELi4ELi4ELi4ELb0EEENS1_24CollectiveEpilogueBwdGQAISA_fSD_Li256ELb0ELb1EEENS1_19SingleTileSchedulerILb0ELb0ELb0ELi128EEEEEEEEEvNT_6ParamsE$_ZN4cute3eso3ESOILb1ELb0EJNS_14ComposedLayoutINS_7SwizzleILi3ELi3ELi3EEENS_1CILj0EEENS_6LayoutINS_5tupleIJNS5_ILi64EEENS5_ILi128EEEEEENS8_IJNS5_ILi1EEES9_EEEEEEENS_10ViewEngineINS_8smem_ptrIPN7cutlass6half_tEEEEEEEC2ERKSF_RKSM_)
        /*dc28*/ 	.word	0x00000000


	//----- nvinfo : EIATTR_FRAME_SIZE
	.align		4
.L_9404:
        /*dc2c*/ 	.byte	0x04, 0x11
        /*dc2e*/ 	.short	(.L_9406 - .L_9405)
	.align		4
.L_9405:
        /*dc30*/ 	.word	index@($_ZN7cutlass13device_kernelIN5flash19enable_sm80_to_sm89INS1_16FlashAttnBwdSm80INS1_25CollectiveMainloopBwdSm80ILi2ELi2EN4cute5tupleIJNS5_1CILi128EEES8_NS7_ILi64EEEEEENS_6half_tEfNS_4arch4Sm80ELb0ELb0ELb1ELb0ELb1ELb0ELb0ELb0ELi2ELi4ELi4ELi4ELb0EEENS1_24CollectiveEpilogueBwdGQAISA_fSD_Li256ELb0ELb1EEENS1_19SingleTileSchedulerILb0ELb0ELb0ELi128EEEEEEEEEvNT_6ParamsE$_ZN4cute3eso3ESOILb1ELb0EJNS_14ComposedLayoutINS_7SwizzleILi3ELi3ELi3EEENS_1CILi0EEENS_6LayoutINS_5tupleIJNS8_IJNS8_IJNS5_ILi4EEENS5_ILi8EEEEEENS8_IJS9_NS5_ILi1EEEEEEEEENS8_IJNS8_IJNS5_ILi2EEESF_SF_EEENS8_IJSF_SA_EEEEEEEEENS8_IJNS8_IJNS8_IJNS5_ILi128EEESC_EEENS8_IJNS5_ILi16EEES6_EEEEEENS8_IJNS8_IJNS5_ILi64EEESA_NS5_ILi512EEEEEENS8_IJNS5_ILi8192EEENS5_ILi1024EEEEEEEEEEEEEEEENS_10ViewEngineINS_8smem_ptrIPN7cutlass6half_tEEEEEEEC2ERKSY_RKS15_)
        /*dc34*/ 	.word	0x00000000


	//----- nvinfo : EIATTR_FRAME_SIZE
	.align		4
.L_9406:
        /*dc38*/ 	.byte	0x04, 0x11
        /*dc3a*/ 	.short	(.L_9408 - .L_9407)
	.align		4
.L_9407:
        /*dc3c*/ 	.word	index@($_ZN7cutlass13device_kernelIN5flash19enable_sm80_to_sm89INS1_16FlashAttnBwdSm80INS1_25CollectiveMainloopBwdSm80ILi2ELi2EN4cute5tupleIJNS5_1CILi128EEES8_NS7_ILi64EEEEEENS_6half_tEfNS_4arch4Sm80ELb0ELb0ELb1ELb0ELb1ELb0ELb0ELb0ELi2ELi4ELi4ELi4ELb0EEENS1_24CollectiveEpilogueBwdGQAISA_fSD_Li256ELb0ELb1EEENS1_19SingleTileSchedulerILb0ELb0ELb0ELi128EEEEEEEEEvNT_6ParamsE$_ZN4cute3eso3ESOILb1ELb0EJNS_14ComposedLayoutINS_7SwizzleILi3ELi3ELi3EEENS_1CILi0EEENS_6LayoutINS_5tupleIJNS8_IJNS8_IJNS5_ILi4EEENS5_ILi8EEEEEENS8_IJNS5_ILi2EEENS5_ILi1EEEEEEEEENS8_IJNS8_IJSC_SC_EEESB_EEEEEENS8_IJNS8_IJNS8_IJNS5_ILi128EEESD_EEENS8_IJSA_S6_EEEEEENS8_IJNS8_IJNS5_ILi64EEENS5_ILi512EEEEEENS8_IJNS5_ILi16EEENS5_ILi1024EEEEEEEEEEEEEEEENS_10ViewEngineINS_8smem_ptrIPN7cutlass6half_tEEEEEEEC2ERKSW_RKS13_)
        /*dc40*/ 	.word	0x00000000


	//----- nvinfo : EIATTR_FRAME_SIZE
	.align		4
.L_9408:
        /*dc44*/ 	.byte	0x04, 0x11
        /*dc46*/ 	.short	(.L_9410 - .L_9409)
	.align		4
.L_9409:
        /*dc48*/ 	.word	index@($_ZN7cutlass13device_kernelIN5flash19enable_sm80_to_sm89INS1_16FlashAttnBwdSm80INS1_25CollectiveMainloopBwdSm80ILi2ELi2EN4cute5tupleIJNS5_1CILi128EEES8_NS7_ILi64EEEEEENS_6half_tEfNS_4arch4Sm80ELb0ELb0ELb1ELb0ELb1ELb0ELb0ELb0ELi2ELi4ELi4ELi4ELb0EEENS1_24CollectiveEpilogueBwdGQAISA_fSD_Li256ELb0ELb1EEENS1_19SingleTileSchedulerILb0ELb0ELb0ELi128EEEEEEEEEvNT_6ParamsE$_ZN4cute3eso3ESOILb1ELb0EJNS_14ComposedLayoutINS_7SwizzleILi3ELi3ELi3EEENS_1CILi0EEENS_6LayoutINS_5tupleIJNS8_IJNS8_IJNS5_ILi4EEENS5_ILi8EEEEEENS8_IJNS5_ILi2EEENS5_ILi1EEEEEEEEENS8_IJNS8_IJSC_SC_EEENS8_IJSA_S9_EEEEEEEEENS8_IJNS8_IJNS8_IJSC_NS5_ILi64EEEEEENS8_IJNS5_ILi512EEES6_EEEEEENS8_IJNS8_IJSD_SA_EEENS8_IJNS5_ILi1024EEENS5_ILi16EEEEEEEEEEEEEEEENS_10ViewEngineINS_8smem_ptrIPN7cutlass6half_tEEEEEEEC2ERKSW_RKS13_)
        /*dc4c*/ 	.word	0x00000000


	//----- nvinfo : EIATTR_FRAME_SIZE
	.align		4
.L_9410:
        /*dc50*/ 	.byte	0x04, 0x11
        /*dc52*/ 	.short	(.L_9412 - .L_9411)
	.align		4
.L_9411:
        /*dc54*/ 	.word	index@($_ZN7cutlass13device_kernelIN5flash19enable_sm80_to_sm89INS1_16FlashAttnBwdSm80INS1_25CollectiveMainloopBwdSm80ILi2ELi2EN4cute5tupleIJNS5_1CILi128EEES8_NS7_ILi64EEEEEENS_6half_tEfNS_4arch4Sm80ELb0ELb0ELb1ELb0ELb1ELb0ELb0ELb0ELi2ELi4ELi4ELi4ELb0EEENS1_24CollectiveEpilogueBwdGQAISA_fSD_Li256ELb0ELb1EEENS1_19SingleTileSchedulerILb0ELb0ELb0ELi128EEEEEEEEEvNT_6ParamsE$_ZN4cute3eso3ESOILb1ELb0EJNS_10UnderscoreEiiEEC2ERKS2_RKiS7_)
        /*dc58*/ 	.word	0x00000000


	//----- nvinfo : EIATTR_FRAME_SIZE
	.align		4
.L_9412:
        /*dc5c*/ 	.byte	0x04, 0x11
        /*dc5e*/ 	.short	(.L_9414 - .L_9413)
	.align		4
.L_9413:
        /*dc60*/ 	.word	index@($_ZN7cutlass13device_kernelIN5flash19enable_sm80_to_sm89INS1_16FlashAttnBwdSm80INS1_25CollectiveMainloopBwdSm80ILi2ELi2EN4cute5tupleIJNS5_1CILi128EEES8_NS7_ILi64EEEEEENS_6half_tEfNS_4arch4Sm80ELb0ELb0ELb1ELb0ELb1ELb0ELb0ELb0ELi2ELi4ELi4ELi4ELb0EEENS1_24CollectiveEpilogueBwdGQAISA_fSD_Li256ELb0ELb1EEENS1_19SingleTileSchedulerILb0ELb0ELb0ELi128EEEEEEEEEvNT_6ParamsE$_ZN4cute3eso3ESOILb1ELb0EJNS_10UnderscoreEiEEC2ERKS2_RKi)
        /*dc64*/ 	.word	0x00000000


	//----- nvinfo : EIATTR_FRAME_SIZE
	.align		4
.L_9414:
        /*dc68*/ 	.byte	0x04, 0x11
        /*dc6a*/ 	.short	(.L_9416 - .L_9415)
	.align		4
.L_9415:
        /*dc6c*/ 	.word	index@($_ZN7cutlass13device_kernelIN5flash19enable_sm80_to_sm89INS1_16FlashAttnBwdSm80INS1_25CollectiveMainloopBwdSm80ILi2ELi2EN4cute5tupleIJNS5_1CILi128EEES8_NS7_ILi64EEEEEENS_6half_tEfNS_4arch4Sm80ELb0ELb0ELb1ELb0ELb1ELb0ELb0ELb0ELi2ELi4ELi4ELi4ELb0EEENS1_24CollectiveEpilogueBwdGQAISA_fSD_Li256ELb0ELb1EEENS1_19SingleTileSchedulerILb0ELb0ELb0ELi128EEEEEEEEEvNT_6ParamsE$_ZN4cute3eso3ESOILb1ELb0EJNS_10UnderscoreES2_iEEC2ERKS2_S5_RKi)
        /*dc70*/ 	.word	0x00000000


	//----- nvinfo : EIATTR_FRAME_SIZE
	.align		4
.L_9416:
        /*dc74*/ 	.byte	0x04, 0x11
        /*dc76*/ 	.short	(.L_9418 - .L_9417)
	.align		4
.L_9417:
        /*dc78*/ 	.word	index@($_ZN7cutlass13device_kernelIN5flash19enable_sm80_to_sm89INS1_16FlashAttnBwdSm80INS1_25CollectiveMainloopBwdSm80ILi2ELi2EN4cute5tupleIJNS5_1CILi128EEES8_NS7_ILi64EEEEEENS_6half_tEfNS_4arch4Sm80ELb0ELb0ELb1ELb0ELb1ELb0ELb0ELb0ELi2ELi4ELi4ELi4ELb0EEENS1_24CollectiveEpilogueBwdGQAISA_fSD_Li256ELb0ELb1EEENS1_19SingleTileSchedulerILb0ELb0ELb0ELi128EEEEEEEEEvNT_6ParamsE$_ZN4cute3eso3ESOILb1ELb0EJNS_10UnderscoreES2_S2_iEEC2ERKS2_S5_S5_RKi)
        /*dc7c*/ 	.word	0x00000000


	//----- nvinfo : EIATTR_FRAME_SIZE
	.align		4
.L_9418:
        /*dc80*/ 	.byte	0x04, 0x11
        /*dc82*/ 	.short	(.L_9420 - .L_9419)
	.align		4
.L_9419:
        /*dc84*/ 	.word	index@($_ZN7cutlass13device_kernelIN5flash19enable_sm80_to_sm89INS1_16FlashAttnBwdSm80INS1_25CollectiveMainloopBwdSm80ILi2ELi2EN4cute5tupleIJNS5_1CILi128EEES8_NS7_ILi64EEEEEENS_6half_tEfNS_4arch4Sm80ELb0ELb0ELb1ELb0ELb1ELb0ELb0ELb0ELi2ELi4ELi4ELi4ELb0EEENS1_24CollectiveEpilogueBwdGQAISA_fSD_Li256ELb0ELb1EEENS1_19SingleTileSchedulerILb0ELb0ELb0ELi128EEEEEEEEEvNT_6ParamsE$_ZN4cute3eso3ESOILb0ELb1EJiNS_1CILi72EEENS2_ILi512EEEEEC2ERKiRKS3_RKS4_)
        /*dc88*/ 	.word	0x00000000


	//----- nvinfo : EIATTR_FRAME_SIZE
	.align		4
.L_9420:
        /*dc8c*/ 	.byte	0x04, 0x11
        /*dc8e*/ 	.short	(.L_9422 - .L_9421)
	.align		4
.L_9421:
        /*dc90*/ 	.word	index@($_ZN7cutlass13device_kernelIN5flash19enable_sm80_to_sm89INS1_16FlashAttnBwdSm80INS1_25CollectiveMainloopBwdSm80ILi2ELi2EN4cute5tupleIJNS5_1CILi128EEES8_NS7_ILi64EEEEEENS_6half_tEfNS_4arch4Sm80ELb0ELb0ELb1ELb0ELb1ELb0ELb0ELb0ELi2ELi4ELi4ELi4ELb0EEENS1_24CollectiveEpilogueBwdGQAISA_fSD_Li256ELb0ELb1EEENS1_19SingleTileSchedulerILb0ELb0ELb0ELi128EEEEEEEEEvNT_6ParamsE$_ZN4cute3eso3ESOILb0ELb1EJiNS_1CILi144EEENS2_ILi512EEEEEC2ERKiRKS3_RKS4_)
        /*dc94*/ 	.word	0x00000000


	//----- nvinfo : EIATTR_FRAME_SIZE
	.align		4
.L_9422:
        /*dc98*/ 	.byte	0x04, 0x11
        /*dc9a*/ 	.short	(.L_9424 - .L_9423)
	.align		4
.L_9423:
        /*dc9c*/ 	.word	index@($_ZN7cutlass13device_kernelIN5flash19enable_sm80_to_sm89INS1_16FlashAttnBwdSm80INS1_25CollectiveMainloopBwdSm80ILi2ELi2EN4cute5tupleIJNS5_1CILi128EEES8_NS7_ILi64EEEEEENS_6half_tEfNS_4arch4Sm80ELb0ELb0ELb1ELb0ELb1ELb0ELb0ELb0ELi2ELi4ELi4ELi4ELb0EEENS1_24CollectiveEpilogueBwdGQAISA_fSD_Li256ELb0ELb1EEENS1_19SingleTileSchedulerILb0ELb0ELb0ELi128EEEEEEEEEvNT_6ParamsE$_ZN4cute3eso3ESOILb0ELb1EJiNS_1CILi144EEENS2_ILi288EEEEEC2ERKiRKS3_RKS4_)
        /*dca0*/ 	.word	0x00000000


	//----- nvinfo : EIATTR_FRAME_SIZE
	.align		4
.L_9424:
        /*dca4*/ 	.byte	0x04, 0x11
        /*dca6*/ 	.short	(.L_9426 - .L_9425)
	.align		4
.L_9425:
        /*dca8*/ 	.word	index@($_ZN7cutlass13device_kernelIN5flash19enable_sm80_to_sm89INS1_16FlashAttnBwdSm80INS1_25CollectiveMainloopBwdSm80ILi2ELi2EN4cute5tupleIJNS5_1CILi128EEES8_NS7_ILi64EEEEEENS_6half_tEfNS_4arch4Sm80ELb0ELb0ELb1ELb0ELb1ELb0ELb0ELb0ELi2ELi4ELi4ELi4ELb0EEENS1_24CollectiveEpilogueBwdGQAISA_fSD_Li256ELb0ELb1EEENS1_19SingleTileSchedulerILb0ELb0ELb0ELi128EEEEEEEEEvNT_6ParamsE$_ZN4cute3eso3ESOILb0ELb1EJiNS_1CILi0EEEEEC2ERKiRKS3_)
        /*dcac*/ 	.word	0x00000000


	//----- nvinfo : EIATTR_FRAME_SIZE
	.align		4
.L_9426:
        /*dcb0*/ 	.byte	0x04, 0x11
        /*dcb2*/ 	.short	(.L_9428 - .L_9427)
	.align		4
.L_9427:
        /*dcb4*/ 	.word	index@($_ZN7cutlass13device_kernelIN5flash19enable_sm80_to_sm89INS1_16FlashAttnBwdSm80INS1_25CollectiveMainloopBwdSm80ILi2ELi2EN4cute5tupleIJNS5_1CILi128EEES8_NS7_ILi64EEEEEENS_6half_tEfNS_4arch4Sm80ELb0ELb0ELb1ELb0ELb1ELb0ELb0ELb0ELi2ELi4ELi4ELi4ELb0EEENS1_24CollectiveEpilogueBwdGQAISA_fSD_Li256ELb0ELb1EEENS1_19SingleTileSchedulerILb0ELb0ELb0ELi128EEEEEEEEEvNT_6ParamsE$_ZN4cute3eso3ESOILb0ELb1EJNS_6LayoutINS_5tupleIJNS3_IJNS_1CILi8EEENS4_ILi1EEEEEENS4_ILi2EEEEEENS3_IJNS3_IJS6_NS4_ILi0EEEEEEiEEEEESA_EEC2ERKSD_RKSA_)
        /*dcb8*/ 	.word	0x00000000


	//----- nvinfo : EIATTR_FRAME_SIZE
	.align		4
.L_9428:
        /*dcbc*/ 	.byte	0x04, 0x11
        /*dcbe*/ 	.short	(.L_9430 - .L_9429)
	.align		4
.L_9429:
        /*dcc0*/ 	.word	index@($_ZN7cutlass13device_kernelIN5flash19enable_sm80_to_sm89INS1_16FlashAttnBwdSm80INS1_25CollectiveMainloopBwdSm80ILi2ELi2EN4cute5tupleIJNS5_1CILi128EEES8_NS7_ILi64EEEEEENS_6half_tEfNS_4arch4Sm80ELb0ELb0ELb1ELb0ELb1ELb0ELb0ELb0ELi2ELi4ELi4ELi4ELb0EEENS1_24CollectiveEpilogueBwdGQAISA_fSD_Li256ELb0ELb1EEENS1_19SingleTileSchedulerILb0ELb0ELb0ELi128EEEEEEEEEvNT_6ParamsE$_ZN4cute3eso3ESOILb0ELb1EJNS_5tupleIJiNS2_IJiNS_1CILi0EEEEEEEEENS2_IJNS_10UnderscoreENS2_IJS7_S7_EEEEEEEEC2ERKS6_RKS9_)
        /*dcc4*/ 	.word	0x00000000


	//----- nvinfo : EIATTR_FRAME_SIZE
	.align		4
.L_9430:
        /*dcc8*/ 	.byte	0x04, 0x11
        /*dcca*/ 	.short	(.L_9432 - .L_9431)
	.align		4
.L_9431:
        /*dccc*/ 	.word	index@($_ZN7cutlass13device_kernelIN5flash19enable_sm80_to_sm89INS1_16FlashAttnBwdSm80INS1_25CollectiveMainloopBwdSm80ILi2ELi2EN4cute5tupleIJNS5_1CILi128EEES8_NS7_ILi64EEEEEENS_6half_tEfNS_4arch4Sm80ELb0ELb0ELb1ELb0ELb1ELb0ELb0ELb0ELi2ELi4ELi4ELi4ELb0EEENS1_24CollectiveEpilogueBwdGQAISA_fSD_Li256ELb0ELb1EEENS1_19SingleTileSchedulerILb0ELb0ELb0ELi128EEEEEEEEEvNT_6ParamsE$_ZN4cute3eso3ESOILb0ELb0EJiiiNS_1CILi72EEENS2_ILi512EEEEEC2ERKiS7_S7_RKS3_RKS4_)
        /*dcd0*/ 	.word	0x00000000


	//----- nvinfo : EIATTR_FRAME_SIZE
	.align		4
.L_9432:
        /*dcd4*/ 	.byte	0x04, 0x11
        /*dcd6*/ 	.short	(.L_9434 - .L_9433)
	.align		4
.L_9433:
        /*dcd8*/ 	.word	index@($_ZN7cutlass13device_kernelIN5flash19enable_sm80_to_sm89INS1_16FlashAttnBwdSm80INS1_25CollectiveMainloopBwdSm80ILi2ELi2EN4cute5tupleIJNS5_1CILi128EEES8_NS7_ILi64EEEEEENS_6half_tEfNS_4arch4Sm80ELb0ELb0ELb1ELb0ELb1ELb0ELb0ELb0ELi2ELi4ELi4ELi4ELb0EEENS1_24CollectiveEpilogueBwdGQAISA_fSD_Li256ELb0ELb1EEENS1_19SingleTileSchedulerILb0ELb0ELb0ELi128EEEEEEEEEvNT_6ParamsE$_ZN4cute3eso3ESOILb0ELb0EJiiiNS_1CILi144EEENS2_ILi512EEEEEC2ERKiS7_S7_RKS3_RKS4_)
        /*dcdc*/ 	.word	0x00000000


	//----- nvinfo : EIATTR_FRAME_SIZE
	.align		4
.L_9434:
        /*dce0*/ 	.byte	0x04, 0x11
        /*dce2*/ 	.short	(.L_9436 - .L_9435)
	.align		4
.L_9435:
        /*dce4*/ 	.word	index@($_ZN7cutlass13device_kernelIN5flash19enable_sm80_to_sm89INS1_16FlashAttnBwdSm80INS1_25CollectiveMainloopBwdSm80ILi2ELi2EN4cute5tupleIJNS5_1CILi128EEES8_NS7_ILi64EEEEEENS_6half_tEfNS_4arch4Sm80ELb0ELb0ELb1ELb0ELb1ELb0ELb0ELb0ELi2ELi4ELi4ELi4ELb0EEENS1_24CollectiveEpilogueBwdGQAISA_fSD_Li256ELb0ELb1EEENS1_19SingleTileSchedulerILb0ELb0ELb0ELi128EEEEEEEEEvNT_6ParamsE$_ZN4cute3eso3ESOILb0ELb0EJiiiEEC2ERKiS4_S4_)
        /*dce8*/ 	.word	0x00000000


	//----- nvinfo : EIATTR_FRAME_SIZE
	.align		4
.L_9436:
        /*dcec*/ 	.byte	0x04, 0x11
        /*dcee*/ 	.short	(.L_9438 - .L_9437)
	.align		4
.L_9437:
        /*dcf0*/ 	.word	index@($_ZN7cutlass13device_kernelIN5flash19enable_sm80_to_sm89INS1_16FlashAttnBwdSm80INS1_25CollectiveMainloopBwdSm80ILi2ELi2EN4cute5tupleIJNS5_1CILi128EEES8_NS7_ILi64EEEEEENS_6half_tEfNS_4arch4Sm80ELb0ELb0ELb1ELb0ELb1ELb0ELb0ELb0ELi2ELi4ELi4ELi4ELb0EEENS1_24CollectiveEpilogueBwdGQAISA_fSD_Li256ELb0ELb1EEENS1_19SingleTileSchedulerILb0ELb0ELb0ELi128EEEEEEEEEvNT_6ParamsE$_ZN4cute3eso3ESOILb0ELb0EJiiNS_1CILi72EEENS2_ILi512EEEEEC2ERKiS7_RKS3_RKS4_)
        /*dcf4*/ 	.word	0x00000000


	//----- nvinfo : EIATTR_FRAME_SIZE
	.align		4
.L_9438:
        /*dcf8*/ 	.byte	0x04, 0x11
        /*dcfa*/ 	.short	(.L_9440 - .L_9439)
	.align		4
.L_9439:
        /*dcfc*/ 	.word	index@($_ZN7cutlass13device_kernelIN5flash19enable_sm80_to_sm89INS1_16FlashAttnBwdSm80INS1_25CollectiveMainloopBwdSm80ILi2ELi2EN4cute5tupleIJNS5_1CILi128EEES8_NS7_ILi64EEEEEENS_6half_tEfNS_4arch4Sm80ELb0ELb0ELb1ELb0ELb1ELb0ELb0ELb0ELi2ELi4ELi4ELi4ELb0EEENS1_24CollectiveEpilogueBwdGQAISA_fSD_Li256ELb0ELb1EEENS1_19SingleTileSchedulerILb0ELb0ELb0ELi128EEEEEEEEEvNT_6ParamsE$_ZN4cute3eso3ESOILb0ELb0EJiiNS_1CILi144EEENS2_ILi512EEEEEC2ERKiS7_RKS3_RKS4_)
        /*dd00*/ 	.word	0x00000000


	//----- nvinfo : EIATTR_FRAME_SIZE
	.align		4
.L_9440:
        /*dd04*/ 	.byte	0x04, 0x11
        /*dd06*/ 	.short	(.L_9442 - .L_9441)
	.align		4
.L_9441:
        /*dd08*/ 	.word	index@($_ZN7cutlass13device_kernelIN5flash19enable_sm80_to_sm89INS1_16FlashAttnBwdSm80INS1_25CollectiveMainloopBwdSm80ILi2ELi2EN4cute5tupleIJNS5_1CILi128EEES8_NS7_ILi64EEEEEENS_6half_tEfNS_4arch4Sm80ELb0ELb0ELb1ELb0ELb1ELb0ELb0ELb0ELi2ELi4ELi4ELi4ELb0EEENS1_24CollectiveEpilogueBwdGQAISA_fSD_Li256ELb0ELb1EEENS1_19SingleTileSchedulerILb0ELb0ELb0ELi128EEEEEEEEEvNT_6ParamsE$_ZN4cute3eso3ESOILb0ELb0EJiiEEC2ERKiS4_)
        /*dd0c*/ 	.word	0x00000000


	//----- nvinfo : EIATTR_FRAME_SIZE
	.align		4
.L_9442:
        /*dd10*/ 	.byte	0x04, 0x11
        /*dd12*/ 	.short	(.L_9444 - .L_9443)
	.align		4
.L_9443:
        /*dd14*/ 	.word	index@($_ZN7cutlass13device_kernelIN5flash19enable_sm80_to_sm89INS1_16FlashAttnBwdSm80INS1_25CollectiveMainloopBwdSm80ILi2ELi2EN4cute5tupleIJNS5_1CILi128EEES8_NS7_ILi64EEEEEENS_6half_tEfNS_4arch4Sm80ELb0ELb0ELb1ELb0ELb1ELb0ELb0ELb0ELi2ELi4ELi4ELi4ELb0EEENS1_24CollectiveEpilogueBwdGQAISA_fSD_Li256ELb0ELb1EEENS1_19SingleTileSchedulerILb0ELb0ELb0ELi128EEEEEEEEEvNT_6ParamsE$_ZN4cute3eso3ESOILb0ELb0EJiNS_5tupleIJiNS_1CILi0EEEEEEEEC2ERKiRKS5_)
        /*dd18*/ 	.word	0x00000000


	//----- nvinfo : EIATTR_FRAME_SIZE
	.align		4
.L_9444:
        /*dd1c*/ 	.byte	0x04, 0x11
        /*dd1e*/ 	.short	(.L_9446 - .L_9445)
	.align		4
.L_9445:
        /*dd20*/ 	.word	index@($_ZN7cutlass13device_kernelIN5flash19enable_sm80_to_sm89INS1_16FlashAttnBwdSm80INS1_25CollectiveMainloopBwdSm80ILi2ELi2EN4cute5tupleIJNS5_1CILi128EEES8_NS7_ILi64EEEEEENS_6half_tEfNS_4arch4Sm80ELb0ELb0ELb1ELb0ELb1ELb0ELb0ELb0ELi2ELi4ELi4ELi4ELb0EEENS1_24CollectiveEpilogueBwdGQAISA_fSD_Li256ELb0ELb1EEENS1_19SingleTileSchedulerILb0ELb0ELb0ELi128EEEEEEEEEvNT_6ParamsE$_ZN4cute3eso3ESOILb0ELb0EJNS_6LayoutINS_5tupleIJNS3_IJNS_1CILi8EEENS4_ILi1EEEEEENS4_ILi2EEES5_EEENS3_IJNS3_IJS6_NS4_ILi0EEEEEEiNS4_ILi1024EEEEEEEEiEEC2ERKSE_RKi)
        /*dd24*/ 	.word	0x00000000


	//----- nvinfo : EIATTR_FRAME_SIZE
	.align		4
.L_9446:
        /*dd28*/ 	.byte	0x04, 0x11
        /*dd2a*/ 	.short	(.L_9448 - .L_9447)
	.align		4
.L_9447:
        /*dd2c*/ 	.word	index@($_ZN7cutlass13device_kernelIN5flash19enable_sm80_to_sm89INS1_16FlashAttnBwdSm80INS1_25CollectiveMainloopBwdSm80ILi2ELi2EN4cute5tupleIJNS5_1CILi128EEES8_NS7_ILi64EEEEEENS_6half_tEfNS_4arch4Sm80ELb0ELb0ELb1ELb0ELb1ELb0ELb0ELb0ELi2ELi4ELi4ELi4ELb0EEENS1_24CollectiveEpilogueBwdGQAISA_fSD_Li256ELb0ELb1EEENS1_19SingleTileSchedulerILb0ELb0ELb0ELi128EEEEEEEEEvNT_6ParamsE$_ZN4cute3eso3ESOILb0ELb0EJNS_6LayoutINS_5tupleIJNS3_IJNS_1CILi8EEENS4_ILi1EEEEEENS4_ILi2EEES5_EEENS3_IJNS3_IJS6_NS4_ILi0EEEEEEiNS4_ILi1024EEEEEEEENS_10ViewEngineINS_8smem_ptrIPN7cutlass6half_tEEEEEEEC2ERKSE_RKSL_)
        /*dd30*/ 	.word	0x00000000


	//----- nvinfo : EIATTR_FRAME_SIZE
	.align		4
.L_9448:
        /*dd34*/ 	.byte	0x04, 0x11
        /*dd36*/ 	.short	(.L_9450 - .L_9449)
	.align		4
.L_9449:
        /*dd38*/ 	.word	index@($_ZN7cutlass13device_kernelIN5flash19enable_sm80_to_sm89INS1_16FlashAttnBwdSm80INS1_25CollectiveMainloopBwdSm80ILi2ELi2EN4cute5tupleIJNS5_1CILi128EEES8_NS7_ILi64EEEEEENS_6half_tEfNS_4arch4Sm80ELb0ELb0ELb1ELb0ELb1ELb0ELb0ELb0ELi2ELi4ELi4ELi4ELb0EEENS1_24CollectiveEpilogueBwdGQAISA_fSD_Li256ELb0ELb1EEENS1_19SingleTileSchedulerILb0ELb0ELb0ELi128EEEEEEEEEvNT_6ParamsE$_ZN4cute3eso3ESOILb0ELb0EJNS_6LayoutINS_5tupleIJNS3_IJNS_1CILi8EEENS4_ILi1EEEEEENS4_ILi2EEENS3_IJS8_S8_EEEEEENS3_IJNS3_IJS6_NS4_ILi0EEEEEENS4_ILi4096EEENS3_IJiiEEEEEEEEiEEC2ERKSG_RKi)
        /*dd3c*/ 	.word	0x00000000


	//----- nvinfo : EIATTR_FRAME_SIZE
	.align		4
.L_9450:
        /*dd40*/ 	.byte	0x04, 0x11
        /*dd42*/ 	.short	(.L_9452 - .L_9451)
	.align		4
.L_9451:
        /*dd44*/ 	.word	index@($_ZN7cutlass13device_kernelIN5flash19enable_sm80_to_sm89INS1_16FlashAttnBwdSm80INS1_25CollectiveMainloopBwdSm80ILi2ELi2EN4cute5tupleIJNS5_1CILi128EEES8_NS7_ILi64EEEEEENS_6half_tEfNS_4arch4Sm80ELb0ELb0ELb1ELb0ELb1ELb0ELb0ELb0ELi2ELi4ELi4ELi4ELb0EEENS1_24CollectiveEpilogueBwdGQAISA_fSD_Li256ELb0ELb1EEENS1_19SingleTileSchedulerILb0ELb0ELb0ELi128EEEEEEEEEvNT_6ParamsE$_ZN4cute3eso3ESOILb0ELb0EJNS_6LayoutINS_5tupleIJNS3_IJNS_1CILi8EEENS4_ILi1EEEEEENS4_ILi2EEENS3_IJS8_S8_EEEEEENS3_IJNS3_IJS6_NS4_ILi0EEEEEENS4_ILi4096EEENS3_IJiiEEEEEEEENS_10ViewEngineINS_8smem_ptrIPN7cutlass6half_tEEEEEEEC2ERKSG_RKSN_)
        /*dd48*/ 	.word	0x00000000


	//----- nvinfo : EIATTR_FRAME_SIZE
	.align		4
.L_9452:
        /*dd4c*/ 	.byte	0x04, 0x11
        /*dd4e*/ 	.short	(.L_9454 - .L_9453)
	.align		4
.L_9453:
        /*dd50*/ 	.word	index@($_ZN7cutlass13device_kernelIN5flash19enable_sm80_to_sm89INS1_16FlashAttnBwdSm80INS1_25CollectiveMainloopBwdSm80ILi2ELi2EN4cute5tupleIJNS5_1CILi128EEES8_NS7_ILi64EEEEEENS_6half_tEfNS_4arch4Sm80ELb0ELb0ELb1ELb0ELb1ELb0ELb0ELb0ELi2ELi4ELi4ELi4ELb0EEENS1_24CollectiveEpilogueBwdGQAISA_fSD_Li256ELb0ELb1EEENS1_19SingleTileSchedulerILb0ELb0ELb0ELi128EEEEEEEEEvNT_6ParamsE$_ZN4cute3eso3ESOILb0ELb0EJNS_6LayoutINS_5tupleIJNS3_IJNS_1CILi8EEENS4_ILi1EEEEEENS4_ILi2EEEEEENS3_IJNS3_IJS6_NS4_ILi0EEEEEEiEEEEEiEEC2ERKSD_RKi)
        /*dd54*/ 	.word	0x00000000


	//----- nvinfo : EIATTR_FRAME_SIZE
	.align		4
.L_9454:
        /*dd58*/ 	.byte	0x04, 0x11
        /*dd5a*/ 	.short	(.L_9456 - .L_9455)
	.align		4
.L_9455:
        /*dd5c*/ 	.word	index@($_ZN7cutlass13device_kernelIN5flash19enable_sm80_to_sm89INS1_16FlashAttnBwdSm80INS1_25CollectiveMainloopBwdSm80ILi2ELi2EN4cute5tupleIJNS5_1CILi128EEES8_NS7_ILi64EEEEEENS_6half_tEfNS_4arch4Sm80ELb0ELb0ELb1ELb0ELb1ELb0ELb0ELb0ELi2ELi4ELi4ELi4ELb0EEENS1_24CollectiveEpilogueBwdGQAISA_fSD_Li256ELb0ELb1EEENS1_19SingleTileSchedulerILb0ELb0ELb0ELi128EEEEEEEEEvNT_6ParamsE$_ZN4cute3eso3ESOILb0ELb0EJNS_6LayoutINS_5tupleIJNS3_IJNS_1CILi8EEENS4_ILi1EEEEEENS4_ILi2EEEEEENS3_IJNS3_IJS6_NS4_ILi0EEEEEEiEEEEENS_10ViewEngineINS_8smem_ptrIPN7cutlass6half_tEEEEEEEC2ERKSD_RKSK_)
        /*dd60*/ 	.word	0x00000000


	//----- nvinfo : EIATTR_FRAME_SIZE
	.align		4
.L_9456:
        /*dd64*/ 	.byte	0x04, 0x11
        /*dd66*/ 	.short	(.L_9458 - .L_9457)
	.align		4
.L_9457:
        /*dd68*/ 	.word	index@($_ZN7cutlass13device_kernelIN5flash19enable_sm80_to_sm89INS1_16FlashAttnBwdSm80INS1_25CollectiveMainloopBwdSm80ILi2ELi2EN4cute5tupleIJNS5_1CILi128EEES8_NS7_ILi64EEEEEENS_6half_tEfNS_4arch4Sm80ELb0ELb0ELb1ELb0ELb1ELb0ELb0ELb0ELi2ELi4ELi4ELi4ELb0EEENS1_24CollectiveEpilogueBwdGQAISA_fSD_Li256ELb0ELb1EEENS1_19SingleTileSchedulerILb0ELb0ELb0ELi128EEEEEEEEEvNT_6ParamsE$_ZN4cute3eso3ESOILb0ELb0EJNS_6LayoutINS_5tupleIJNS3_IJNS_1CILi8EEENS4_ILi1EEEEEENS3_IJNS4_ILi2EEEEEEEEENS3_IJNS3_IJS6_NS4_ILi0EEEEEENS3_IJiEEEEEEEENS_10ViewEngineINS_8smem_ptrIPN7cutlass6half_tEEEEEEEC2ERKSF_RKSM_)
        /*dd6c*/ 	.word	0x00000000


	//----- nvinfo : EIATTR_FRAME_SIZE
	.align		4
.L_9458:
        /*dd70*/ 	.byte	0x04, 0x11
        /*dd72*/ 	.short	(.L_9460 - .L_9459)
	.align		4
.L_9459:
        /*dd74*/ 	.word	index@($_ZN7cutlass13device_kernelIN5flash19enable_sm80_to_sm89INS1_16FlashAttnBwdSm80INS1_25CollectiveMainloopBwdSm80ILi2ELi2EN4cute5tupleIJNS5_1CILi128EEES8_NS7_ILi64EEEEEENS_6half_tEfNS_4arch4Sm80ELb0ELb0ELb1ELb0ELb1ELb0ELb0ELb0ELi2ELi4ELi4ELi4ELb0EEENS1_24CollectiveEpilogueBwdGQAISA_fSD_Li256ELb0ELb1EEENS1_19SingleTileSchedulerILb0ELb0ELb0ELi128EEEEEEEEEvNT_6ParamsE$_ZN4cute3eso3ESOILb0ELb0EJNS_6LayoutINS_5tupleIJNS3_IJNS_1CILi2EEES5_S5_EEES5_NS3_IJS5_S5_EEEEEENS3_IJNS3_IJNS4_ILi1EEENS4_ILi512EEEiEEENS4_ILi4096EEENS3_IJiiEEEEEEEEjEEC2ERKSF_RKj)
        /*dd78*/ 	.word	0x00000000


	//----- nvinfo : EIATTR_FRAME_SIZE
	.align		4
.L_9460:
        /*dd7c*/ 	.byte	0x04, 0x11
        /*dd7e*/ 	.short	(.L_9462 - .L_9461)
	.align		4
.L_9461:
        /*dd80*/ 	.word	index@($_ZN7cutlass13device_kernelIN5flash19enable_sm80_to_sm89INS1_16FlashAttnBwdSm80INS1_25CollectiveMainloopBwdSm80ILi2ELi2EN4cute5tupleIJNS5_1CILi128EEES8_NS7_ILi64EEEEEENS_6half_tEfNS_4arch4Sm80ELb0ELb0ELb1ELb0ELb1ELb0ELb0ELb0ELi2ELi4ELi4ELi4ELb0EEENS1_24CollectiveEpilogueBwdGQAISA_fSD_Li256ELb0ELb1EEENS1_19SingleTileSchedulerILb0ELb0ELb0ELi128EEEEEEEEEvNT_6ParamsE$_ZN4cute3eso3ESOILb0ELb0EJNS_6LayoutINS_5tupleIJNS3_IJNS_1CILi2EEES5_S5_EEES5_NS3_IJS5_S5_EEEEEENS3_IJNS3_IJNS4_ILi1EEENS4_ILi512EEEiEEENS4_ILi4096EEENS3_IJiiEEEEEEEENS_10ViewEngineINS_8smem_ptrIPN7cutlass6half_tEEEEEEEC2ERKSF_RKSM_)
        /*dd84*/ 	.word	0x00000000


	//----- nvinfo : EIATTR_FRAME_SIZE
	.align		4
.L_9462:
        /*dd88*/ 	.byte	0x04, 0x11
        /*dd8a*/ 	.short	(.L_9464 - .L_9463)
	.align		4
.L_9463:
        /*dd8c*/ 	.word	index@($_ZN7cutlass13device_kernelIN5flash19enable_sm80_to_sm89INS1_16FlashAttnBwdSm80INS1_25CollectiveMainloopBwdSm80ILi2ELi2EN4cute5tupleIJNS5_1CILi128EEES8_NS7_ILi64EEEEEENS_6half_tEfNS_4arch4Sm80ELb0ELb0ELb1ELb0ELb1ELb0ELb0ELb0ELi2ELi4ELi4ELi4ELb0EEENS1_24CollectiveEpilogueBwdGQAISA_fSD_Li256ELb0ELb1EEENS1_19SingleTileSchedulerILb0ELb0ELb0ELi128EEEEEEEEEvNT_6ParamsE$_ZN4cute3eso3ESOILb0ELb0EJNS_6LayoutINS_5tupleIJNS3_IJNS_1CILi2EEES5_S5_EEES5_NS3_IJNS3_IJS5_S5_EEES5_EEEEEENS3_IJNS3_IJNS4_ILi1EEENS4_ILi512EEEiEEENS4_ILi4096EEENS3_IJNS3_IJiiEEENS4_ILi8192EEEEEEEEEEEjEEC2ERKSI_RKj)
        /*dd90*/ 	.word	0x00000000


	//----- nvinfo : EIATTR_FRAME_SIZE
	.align		4
.L_9464:
        /*dd94*/ 	.byte	0x04, 0x11
        /*dd96*/ 	.short	(.L_9466 - .L_9465)
	.align		4
.L_9465:
        /*dd98*/ 	.word	index@($_ZN7cutlass13device_kernelIN5flash19enable_sm80_to_sm89INS1_16FlashAttnBwdSm80INS1_25CollectiveMainloopBwdSm80ILi2ELi2EN4cute5tupleIJNS5_1CILi128EEES8_NS7_ILi64EEEEEENS_6half_tEfNS_4arch4Sm80ELb0ELb0ELb1ELb0ELb1ELb0ELb0ELb0ELi2ELi4ELi4ELi4ELb0EEENS1_24CollectiveEpilogueBwdGQAISA_fSD_Li256ELb0ELb1EEENS1_19SingleTileSchedulerILb0ELb0ELb0ELi128EEEEEEEEEvNT_6ParamsE$_ZN4cute3eso3ESOILb0ELb0EJNS_6LayoutINS_5tupleIJNS3_IJNS_1CILi2EEES5_S5_EEES5_NS3_IJNS3_IJS5_S5_EEES5_EEEEEENS3_IJNS3_IJNS4_ILi1EEENS4_ILi512EEEiEEENS4_ILi4096EEENS3_IJNS3_IJiiEEENS4_ILi8192EEEEEEEEEEENS_10ViewEngineINS_8smem_ptrIPN7cutlass6half_tEEEEEEEC2ERKSI_RKSP_)
        /*dd9c*/ 	.word	0x00000000


	//----- nvinfo : EIATTR_FRAME_SIZE
	.align		4
.L_9466:
        /*dda0*/ 	.byte	0x04, 0x11
        /*dda2*/ 	.short	(.L_9468 - .L_9467)
	.align		4
.L_9467:
        /*dda4*/ 	.word	index@($_ZN7cutlass13device_kernelIN5flash19enable_sm80_to_sm89INS1_16FlashAttnBwdSm80INS1_25CollectiveMainloopBwdSm80ILi2ELi2EN4cute5tupleIJNS5_1CILi128EEES8_NS7_ILi64EEEEEENS_6half_tEfNS_4arch4Sm80ELb0ELb0ELb1ELb0ELb1ELb0ELb0ELb0ELi2ELi4ELi4ELi4ELb0EEENS1_24CollectiveEpilogueBwdGQAISA_fSD_Li256ELb0ELb1EEENS1_19SingleTileSchedulerILb0ELb0ELb0ELi128EEEEEEEEEvNT_6ParamsE$_ZN4cute3eso3ESOILb0ELb0EJNS_6LayoutINS_5tupleIJNS3_IJNS_1CILi2EEES5_EEES6_NS4_ILi8EEEEEENS3_IJNS3_IJiNS4_ILi512EEEEEENS3_IJiiEEENS4_ILi1024EEEEEEEEjEEC2ERKSE_RKj)
        /*dda8*/ 	.word	0x00000000


	//----- nvinfo : EIATTR_FRAME_SIZE
	.align		4
.L_9468:
        /*ddac*/ 	.byte	0x04, 0x11
        /*ddae*/ 	.short	(.L_9470 - .L_9469)
	.align		4
.L_9469:
        /*ddb0*/ 	.word	index@($_ZN7cutlass13device_kernelIN5flash19enable_sm80_to_sm89INS1_16FlashAttnBwdSm80INS1_25CollectiveMainloopBwdSm80ILi2ELi2EN4cute5tupleIJNS5_1CILi128EEES8_NS7_ILi64EEEEEENS_6half_tEfNS_4arch4Sm80ELb0ELb0ELb1ELb0ELb1ELb0ELb0ELb0ELi2ELi4ELi4ELi4ELb0EEENS1_24CollectiveEpilogueBwdGQAISA_fSD_Li256ELb0ELb1EEENS1_19SingleTileSchedulerILb0ELb0ELb0ELi128EEEEEEEEEvNT_6ParamsE$_ZN4cute3eso3ESOILb0ELb0EJNS_6LayoutINS_5tupleIJNS3_IJNS_1CILi2EEES5_EEES6_NS4_ILi8EEEEEENS3_IJNS3_IJiNS4_ILi512EEEEEENS3_IJiiEEENS4_ILi1024EEEEEEEENS_10ViewEngineINS_8smem_ptrIPN7cutlass6half_tEEEEEEEC2ERKSE_RKSL_)
        /*ddb4*/ 	.word	0x00000000


	//----- nvinfo : EIATTR_FRAME_SIZE
	.align		4
.L_9470:
        /*ddb8*/ 	.byte	0x04, 0x11
        /*ddba*/ 	.short	(.L_9472 - .L_9471)
	.align		4
.L_9471:
        /*ddbc*/ 	.word	index@($_ZN7cutlass13device_kernelIN5flash19enable_sm80_to_sm89INS1_16FlashAttnBwdSm80INS1_25CollectiveMainloopBwdSm80ILi2ELi2EN4cute5tupleIJNS5_1CILi128EEES8_NS7_ILi64EEEEEENS_6half_tEfNS_4arch4Sm80ELb0ELb0ELb1ELb0ELb1ELb0ELb0ELb0ELi2ELi4ELi4ELi4ELb0EEENS1_24CollectiveEpilogueBwdGQAISA_fSD_Li256ELb0ELb1EEENS1_19SingleTileSchedulerILb0ELb0ELb0ELi128EEEEEEEEEvNT_6ParamsE$_ZN4cute3eso3ESOILb0ELb0EJNS_6LayoutINS_5tupleIJNS3_IJNS_1CILi2EEES5_EEENS4_ILi8EEES6_EEENS3_IJNS3_IJNS4_ILi1EEEiEEENS4_ILi1024EEENS3_IJiiEEEEEEEEjEEC2ERKSE_RKj)
        /*ddc0*/ 	.word	0x00000000


	//----- nvinfo : EIATTR_FRAME_SIZE
	.align		4
.L_9472:
        /*ddc4*/ 	.byte	0x04, 0x11
        /*ddc6*/ 	.short	(.L_9474 - .L_9473)
	.align		4
.L_9473:
        /*ddc8*/ 	.word	index@($_ZN7cutlass13device_kernelIN5flash19enable_sm80_to_sm89INS1_16FlashAttnBwdSm80INS1_25CollectiveMainloopBwdSm80ILi2ELi2EN4cute5tupleIJNS5_1CILi128EEES8_NS7_ILi64EEEEEENS_6half_tEfNS_4arch4Sm80ELb0ELb0ELb1ELb0ELb1ELb0ELb0ELb0ELi2ELi4ELi4ELi4ELb0EEENS1_24CollectiveEpilogueBwdGQAISA_fSD_Li256ELb0ELb1EEENS1_19SingleTileSchedulerILb0ELb0ELb0ELi128EEEEEEEEEvNT_6ParamsE$_ZN4cute3eso3ESOILb0ELb0EJNS_6LayoutINS_5tupleIJNS3_IJNS_1CILi2EEES5_EEENS4_ILi8EEES6_EEENS3_IJNS3_IJNS4_ILi1EEEiEEENS4_ILi1024EEENS3_IJiiEEEEEEEENS_10ViewEngineINS_8smem_ptrIPN7cutlass6half_tEEEEEEEC2ERKSE_RKSL_)
        /*ddcc*/ 	.word	0x00000000


	//----- nvinfo : EIATTR_FRAME_SIZE
	.align		4
.L_9474:
        /*ddd0*/ 	.byte	0x04, 0x11
        /*ddd2*/ 	.short	(.L_9476 - .L_9475)
	.align		4
.L_9475:
        /*ddd4*/ 	.word	index@($_ZN7cutlass13device_kernelIN5flash19enable_sm80_to_sm89INS1_16FlashAttnBwdSm80INS1_25CollectiveMainloopBwdSm80ILi2ELi2EN4cute5tupleIJNS5_1CILi128EEES8_NS7_ILi64EEEEEENS_6half_tEfNS_4arch4Sm80ELb0ELb0ELb1ELb0ELb1ELb0ELb0ELb0ELi2ELi4ELi4ELi4ELb0EEENS1_24CollectiveEpilogueBwdGQAISA_fSD_Li256ELb0ELb1EEENS1_19SingleTileSchedulerILb0ELb0ELb0ELi128EEEEEEEEEvNT_6ParamsE$_ZN4cute3eso3ESOILb0ELb0EJNS_6LayoutINS_5tupleIJNS3_IJNS_1CILi1EEENS3_IJS5_NS4_ILi2EEES6_EEEEEES6_NS3_IJS6_S6_EEEEEENS3_IJNS3_IJNS4_ILi0EEENS3_IJS5_NS4_ILi256EEEiEEEEEENS4_ILi2048EEENS3_IJiNS4_ILi4096EEEEEEEEEEENS_10ViewEngineINS_8smem_ptrIPjEEEEEEC2ERKSJ_RKSO_)
        /*ddd8*/ 	.word	0x00000000


	//----- nvinfo : EIATTR_FRAME_SIZE
	.align		4
.L_9476:
        /*dddc*/ 	.byte	0x04, 0x11
        /*ddde*/ 	.short	(.L_9478 - .L_9477)
	.align		4
.L_9477:
        /*dde0*/ 	.word	index@($_ZN7cutlass13device_kernelIN5flash19enable_sm80_to_sm89INS1_16FlashAttnBwdSm80INS1_25CollectiveMainloopBwdSm80ILi2ELi2EN4cute5tupleIJNS5_1CILi128EEES8_NS7_ILi64EEEEEENS_6half_tEfNS_4arch4Sm80ELb0ELb0ELb1ELb0ELb1ELb0ELb0ELb0ELi2ELi4ELi4ELi4ELb0EEENS1_24CollectiveEpilogueBwdGQAISA_fSD_Li256ELb0ELb1EEENS1_19SingleTileSchedulerILb0ELb0ELb0ELi128EEEEEEEEEvNT_6ParamsE$_ZN4cute3eso3ESOILb0ELb0EJNS_6LayoutINS_5tupleIJNS3_IJNS3_IJNS_1CILi8EEENS4_ILi1EEEEEES6_EEENS3_IJNS3_IJS6_S6_EEENS4_ILi2EEEEEEEEENS3_IJNS3_IJNS3_IJS6_NS4_ILi0EEEEEESD_EEENS3_IJNS3_IJSD_SD_EEEiEEEEEEEENS_10ViewEngineINS_8smem_ptrIPN7cutlass6half_tEEEEEEEC2ERKSJ_RKSQ_)
        /*dde4*/ 	.word	0x00000000


	//----- nvinfo : EIATTR_FRAME_SIZE
	.align		4
.L_9478:
        /*dde8*/ 	.byte	0x04, 0x11
        /*ddea*/ 	.short	(.L_9480 - .L_9479)
	.align		4
.L_9479:
        /*ddec*/ 	.word	index@($_ZN7cutlass13device_kernelIN5flash19enable_sm80_to_sm89INS1_16FlashAttnBwdSm80INS1_25CollectiveMainloopBwdSm80ILi2ELi2EN4cute5tupleIJNS5_1CILi128EEES8_NS7_ILi64EEEEEENS_6half_tEfNS_4arch4Sm80ELb0ELb0ELb1ELb0ELb1ELb0ELb0ELb0ELi2ELi4ELi4ELi4ELb0EEENS1_24CollectiveEpilogueBwdGQAISA_fSD_Li256ELb0ELb1EEENS1_19SingleTileSchedulerILb0ELb0ELb0ELi128EEEEEEEEEvNT_6ParamsE$_ZN4cute3eso3ESOILb0ELb0EJNS_5tupleIJiNS_1CILi512EEEEEENS2_IJiiEEENS3_ILi1024EEEEEC2ERKS5_RKS6_RKS7_)
        /*ddf0*/ 	.word	0x00000000


	//----- nvinfo : EIATTR_FRAME_SIZE
	.align		4
.L_9480:
        /*ddf4*/ 	.byte	0x04, 0x11
        /*ddf6*/ 	.short	(.L_9482 - .L_9481)
	.align		4
.L_9481:
        /*ddf8*/ 	.word	index@($_ZN7cutlass13device_kernelIN5flash19enable_sm80_to_sm89INS1_16FlashAttnBwdSm80INS1_25CollectiveMainloopBwdSm80ILi2ELi2EN4cute5tupleIJNS5_1CILi128EEES8_NS7_ILi64EEEEEENS_6half_tEfNS_4arch4Sm80ELb0ELb0ELb1ELb0ELb1ELb0ELb0ELb0ELi2ELi4ELi4ELi4ELb0EEENS1_24CollectiveEpilogueBwdGQAISA_fSD_Li256ELb0ELb1EEENS1_19SingleTileSchedulerILb0ELb0ELb0ELi128EEEEEEEEEvNT_6ParamsE$_ZN4cute3eso3ESOILb0ELb0EJNS_5tupleIJNS_1CILi1EEEiEEENS3_ILi1024EEENS2_IJiiEEEEEC2ERKS5_RKS6_RKS7_)
        /*ddfc*/ 	.word	0x00000000


	//----- nvinfo : EIATTR_FRAME_SIZE
	.align		4
.L_9482:
        /*de00*/ 	.byte	0x04, 0x11
        /*de02*/ 	.short	(.L_9484 - .L_9483)
	.align		4
.L_9483:
        /*de04*/ 	.word	index@($_ZN7cutlass13device_kernelIN5flash19enable_sm80_to_sm89INS1_16FlashAttnBwdSm80INS1_25CollectiveMainloopBwdSm80ILi2ELi2EN4cute5tupleIJNS5_1CILi128EEES8_NS7_ILi64EEEEEENS_6half_tEfNS_4arch4Sm80ELb0ELb0ELb1ELb0ELb1ELb0ELb0ELb0ELi2ELi4ELi4ELi4ELb0EEENS1_24CollectiveEpilogueBwdGQAISA_fSD_Li256ELb0ELb1EEENS1_19SingleTileSchedulerILb0ELb0ELb0ELi128EEEEEEEEEvNT_6ParamsE$_ZN4cute3eso3ESOILb0ELb0EJNS_5tupleIJNS_1CILi1EEENS3_ILi512EEEiEEENS3_ILi4096EEENS2_IJiiEEEEEC2ERKS6_RKS7_RKS8_)
        /*de08*/ 	.word	0x00000000


	//----- nvinfo : EIATTR_FRAME_SIZE
	.align		4
.L_9484:
        /*de0c*/ 	.byte	0x04, 0x11
        /*de0e*/ 	.short	(.L_9486 - .L_9485)
	.align		4
.L_9485:
        /*de10*/ 	.word	index@($_ZN7cutlass13device_kernelIN5flash19enable_sm80_to_sm89INS1_16FlashAttnBwdSm80INS1_25CollectiveMainloopBwdSm80ILi2ELi2EN4cute5tupleIJNS5_1CILi128EEES8_NS7_ILi64EEEEEENS_6half_tEfNS_4arch4Sm80ELb0ELb0ELb1ELb0ELb1ELb0ELb0ELb0ELi2ELi4ELi4ELi4ELb0EEENS1_24CollectiveEpilogueBwdGQAISA_fSD_Li256ELb0ELb1EEENS1_19SingleTileSchedulerILb0ELb0ELb0ELi128EEEEEEEEEvNT_6ParamsE$_ZN4cute3eso3ESOILb0ELb0EJNS_5tupleIJNS_1CILi1EEENS3_ILi512EEEiEEENS3_ILi4096EEENS2_IJNS2_IJiiEEENS3_ILi8192EEEEEEEEC2ERKS6_RKS7_RKSA_)
        /*de14*/ 	.word	0x00000000


	//----- nvinfo : EIATTR_FRAME_SIZE
	.align		4
.L_9486:
        /*de18*/ 	.byte	0x04, 0x11
        /*de1a*/ 	.short	(.L_9488 - .L_9487)
	.align		4
.L_9487:
        /*de1c*/ 	.word	index@($_ZN7cutlass13device_kernelIN5flash19enable_sm80_to_sm89INS1_16FlashAttnBwdSm80INS1_25CollectiveMainloopBwdSm80ILi2ELi2EN4cute5tupleIJNS5_1CILi128EEES8_NS7_ILi64EEEEEENS_6half_tEfNS_4arch4Sm80ELb0ELb0ELb1ELb0ELb1ELb0ELb0ELb0ELi2ELi4ELi4ELi4ELb0EEENS1_24CollectiveEpilogueBwdGQAISA_fSD_Li256ELb0ELb1EEENS1_19SingleTileSchedulerILb0ELb0ELb0ELi128EEEEEEEEEvNT_6ParamsE$_ZN4cute3eso3ESOILb0ELb0EJNS_5tupleIJNS_1CILi0EEENS2_IJNS3_ILi1EEENS3_ILi256EEEiEEEEEENS3_ILi2048EEENS2_IJiNS3_ILi4096EEEEEEEEC2ERKS8_RKS9_RKSB_)
        /*de20*/ 	.word	0x00000000


	//----- nvinfo : EIATTR_FRAME_SIZE
	.align		4
.L_9488:
        /*de24*/ 	.byte	0x04, 0x11
        /*de26*/ 	.short	(.L_9490 - .L_9489)
	.align		4
.L_9489:
        /*de28*/ 	.word	index@($_ZN7cutlass13device_kernelIN5flash19enable_sm80_to_sm89INS1_16FlashAttnBwdSm80INS1_25CollectiveMainloopBwdSm80ILi2ELi2EN4cute5tupleIJNS5_1CILi128EEES8_NS7_ILi64EEEEEENS_6half_tEfNS_4arch4Sm80ELb0ELb0ELb1ELb0ELb1ELb0ELb0ELb0ELi2ELi4ELi4ELi4ELb0EEENS1_24CollectiveEpilogueBwdGQAISA_fSD_Li256ELb0ELb1EEENS1_19SingleTileSchedulerILb0ELb0ELb0ELi128EEEEEEEEEvNT_6ParamsE$_ZN4cute3eso3ESOILb0ELb0EJNS_14ComposedLayoutINS_7SwizzleILi3ELi3ELi3EEENS_9MixedBitsILj0ELj432EEENS_6LayoutINS_5tupleIJNS8_IJNS_1CILi2EEESA_SA_EEESA_NS9_ILi8EEEEEENS8_IJNS8_IJNS9_ILi64EEESC_NS9_ILi512EEEEEENS9_ILi8192EEENS9_ILi1024EEEEEEEEEEiEEC2ERKSL_RKi)
        /*de2c*/ 	.word	0x00000000


	//----- nvinfo : EIATTR_FRAME_SIZE
	.align		4
.L_9490:
        /*de30*/ 	.byte	0x04, 0x11
        /*de32*/ 	.short	(.L_9492 - .L_9491)
	.align		4
.L_9491:
        /*de34*/ 	.word	index@($_ZN7cutlass13device_kernelIN5flash19enable_sm80_to_sm89INS1_16FlashAttnBwdSm80INS1_25CollectiveMainloopBwdSm80ILi2ELi2EN4cute5tupleIJNS5_1CILi128EEES8_NS7_ILi64EEEEEENS_6half_tEfNS_4arch4Sm80ELb0ELb0ELb1ELb0ELb1ELb0ELb0ELb0ELi2ELi4ELi4ELi4ELb0EEENS1_24CollectiveEpilogueBwdGQAISA_fSD_Li256ELb0ELb1EEENS1_19SingleTileSchedulerILb0ELb0ELb0ELi128EEEEEEEEEvNT_6ParamsE$_ZN4cute3eso3ESOILb0ELb0EJNS_14ComposedLayoutINS_7SwizzleILi3ELi3ELi3EEENS_9MixedBitsILj0ELj432EEENS_6LayoutINS_5tupleIJNS8_IJNS_1CILi2EEESA_SA_EEESA_NS9_ILi8EEEEEENS8_IJNS8_IJNS9_ILi64EEESC_NS9_ILi512EEEEEENS9_ILi8192EEENS9_ILi1024EEEEEEEEEENS_10ViewEngineINS_8smem_ptrIPN7cutlass6half_tEEEEEEEC2ERKSL_RKSS_)
        /*de38*/ 	.word	0x00000000


	//----- nvinfo : EIATTR_FRAME_SIZE
	.align		4
.L_9492:
        /*de3c*/ 	.byte	0x04, 0x11
        /*de3e*/ 	.short	(.L_9494 - .L_9493)
	.align		4
.L_9493:
        /*de40*/ 	.word	index@(_ZN7cutlass13device_kernelIN5flash19enable_sm80_to_sm89INS1_16FlashAttnBwdSm80INS1_25CollectiveMainloopBwdSm80ILi2ELi2EN4cute5tupleIJNS5_1CILi128EEES8_NS7_ILi64EEEEEENS_6half_tEfNS_4arch4Sm80ELb0ELb0ELb1ELb0ELb1ELb0ELb0ELb0ELi2ELi4ELi4ELi4ELb0EEENS1_24CollectiveEpilogueBwdGQAISA_fSD_Li256ELb0ELb1EEENS1_19SingleTileSchedulerILb0ELb0ELb0ELi128EEEEEEEEEvNT_6ParamsE)
        /*de44*/ 	.word	0x000015f0


	//----- nvinfo : EIATTR_REGCOUNT
	.align		4
.L_9494:
        /*de48*/ 	.byte	0x04, 0x2f
        /*de4a*/ 	.short	(.L_9496 - .L_9495)
	.align		4
.L_9495:
        /*de4c*/ 	.word	index@(_ZN7cutlass13device_kernelIN5flash19enable_sm80_to_sm89INS1_16FlashAttnBwdSm80INS1_25CollectiveMainloopBwdSm80ILi2ELi2EN4cute5tupleIJNS5_1CILi128EEES8_NS7_ILi64EEEEEENS_6half_tEfNS_4arch4Sm80ELb0ELb0ELb1ELb0ELb0ELb0ELb0ELb0ELi2ELi4ELi4ELi4ELb0EEENS1_24CollectiveEpilogueBwdGQAISA_fSD_Li256ELb0ELb0EEENS1_19SingleTileSchedulerILb0ELb0ELb0ELi128EEEEEEEEEvNT_6ParamsE)
        /*de50*/ 	.word	0x0000007f


	//----- nvinfo : EIATTR_FRAME_SIZE
	.align		4
.L_9496:
        /*de54*/ 	.byte	0x04, 0x11
        /*de56*/ 	.short	(.L_9498 - .L_9497)
	.align		4
.L_9497:
        /*de58*/ 	.word	index@($_ZN7cutlass13device_kernelIN5flash19enable_sm80_to_sm89INS1_16FlashAttnBwdSm80INS1_25CollectiveMainloopBwdSm80ILi2ELi2EN4cute5tupleIJNS5_1CILi128EEES8_NS7_ILi64EEEEEENS_6half_tEfNS_4arch4Sm80ELb0ELb0ELb1ELb0ELb0ELb0ELb0ELb0ELi2ELi4ELi4ELi4ELb0EEENS1_24CollectiveEpilogueBwdGQAISA_fSD_Li256ELb0ELb0EEENS1_19SingleTileSchedulerILb0ELb0ELb0ELi128EEEEEEEEEvNT_6ParamsE$exp2f)
        /*de5c*/ 	.word	0x00000000


	//----- nvinfo : EIATTR_FRAME_SIZE
	.align		4
.L_9498:
        /*de60*/ 	.byte	0x04, 0x11
        /*de62*/ 	.short	(.L_9500 - .L_9499)
	.align		4
.L_9499:
        /*de64*/ 	.word	index@($_ZN7cutlass13device_kernelIN5flash19enable_sm80_to_sm89INS1_16FlashAttnBwdSm80INS1_25CollectiveMainloopBwdSm80ILi2ELi2EN4cute5tupleIJNS5_1CILi128EEES8_NS7_ILi64EEEEEENS_6half_tEfNS_4arch4Sm80ELb0ELb0ELb1ELb0ELb0ELb0ELb0ELb0ELi2ELi4ELi4ELi4ELb0EEENS1_24CollectiveEpilogueBwdGQAISA_fSD_Li256ELb0ELb0EEENS1_19SingleTileSchedulerILb0ELb0ELb0ELi128EEEEEEEEEvNT_6ParamsE$_ZZZN5flash25CollectiveMainloopBwdSm80ILi2ELi2EN4cute5tupleIJNS1_1CILi128EEES4_NS3_ILi64EEEEEEN7cutlass6half_tEfNS7_4arch4Sm80ELb0ELb0ELb1ELb0ELb0ELb0ELb0ELb0ELi2ELi4ELi4ELi4ELb0EE3mmaINS_16FlashAttnBwdSm80ISB_NS_24CollectiveEpilogueBwdGQAIS6_fSA_Li256ELb0ELb0EEENS_19SingleTileSchedulerILb0ELb0ELb0ELi128EEEE13SharedStorageENS1_6TensorINS1_11ArrayEngineIfLm32EEENS1_6LayoutINS2_IJNS2_IJNS3_ILi2EEESO_EEESO_NS3_ILi4EEEEEENS2_IJNS2_IJNS3_ILi1EEESO_EEESQ_NS3_ILi8EEEEEEEEEEEEbRKNSB_6ParamsERT0_S12_iNS2_IJiiiEEERT_ENKUliT_E_clIZSC_ISJ_SX_EbS10_S12_S12_iS13_S15_EUlRS16_iE_EEDaiS16_ENKUlvE1_clEv)
        /*de68*/ 	.word	0x00000000


	//----- nvinfo : EIATTR_FRAME_SIZE
	.align		4
.L_9500:
        /*de6c*/ 	.byte	0x04, 0x11
        /*de6e*/ 	.short	(.L_9502 - .L_9501)
	.align		4
.L_9501:
        /*de70*/ 	.word	index@($_ZN7cutlass13device_kernelIN5flash19enable_sm80_to_sm89INS1_16FlashAttnBwdSm80INS1_25CollectiveMainloopBwdSm80ILi2ELi2EN4cute5tupleIJNS5_1CILi128EEES8_NS7_ILi64EEEEEENS_6half_tEfNS_4arch4Sm80ELb0ELb0ELb1ELb0ELb0ELb0ELb0ELb0ELi2ELi4ELi4ELi4ELb0EEENS1_24CollectiveEpilogueBwdGQAISA_fSD_Li256ELb0ELb0EEENS1_19SingleTileSchedulerILb0ELb0ELb0ELi128EEEEEEEEEvNT_6ParamsE$_ZZZN5flash25CollectiveMainloopBwdSm80ILi2ELi2EN4cute5tupleIJNS1_1CILi128EEES4_NS3_ILi64EEEEEEN7cutlass6half_tEfNS7_4arch4Sm80ELb0ELb0ELb1ELb0ELb0ELb0ELb0ELb0ELi2ELi4ELi4ELi4ELb0EE3mmaINS_16FlashAttnBwdSm80ISB_NS_24CollectiveEpilogueBwdGQAIS6_fSA_Li256ELb0ELb0EEENS_19SingleTileSchedulerILb0ELb0ELb0ELi128EEEE13SharedStorageENS1_6TensorINS1_11ArrayEngineIfLm32EEENS1_6LayoutINS2_IJNS2_IJNS3_ILi2EEESO_EEESO_NS3_ILi4EEEEEENS2_IJNS2_IJNS3_ILi1EEESO_EEESQ_NS3_ILi8EEEEEEEEEEEEbRKNSB_6ParamsERT0_S12_iNS2_IJiiiEEERT_ENKUliT_E_clIZSC_ISJ_SX_EbS10_S12_S12_iS13_S15_EUlRS16_iE_EEDaiS16_ENKUlvE0_clEv)
        /*de74*/ 	.word	0x00000000


	//----- nvinfo : EIATTR_FRAME_SIZE
	.align		4
.L_9502:
        /*de78*/ 	.byte	0x04, 0x11
        /*de7a*/ 	.short	(.L_9504 - .L_9503)
	.align		4
.L_9503:
        /*de7c*/ 	.word	index@($_ZN7cutlass13device_kernelIN5flash19enable_sm80_to_sm89INS1_16FlashAttnBwdSm80INS1_25CollectiveMainloopBwdSm80ILi2ELi2EN4cute5tupleIJNS5_1CILi128EEES8_NS7_ILi64EEEEEENS_6half_tEfNS_4arch4Sm80ELb0ELb0ELb1ELb0ELb0ELb0ELb0ELb0ELi2ELi4ELi4ELi4ELb0EEENS1_24CollectiveEpilogueBwdGQAISA_fSD_Li256ELb0ELb0EEENS1_19SingleTileSchedulerILb0ELb0ELb0ELi128EEEEEEEEEvNT_6ParamsE$_ZZZN5flash25CollectiveMainloopBwdSm80ILi2ELi2EN4cute5tupleIJNS1_1CILi128EEES4_NS3_ILi64EEEEEEN7cutlass6half_tEfNS7_4arch4Sm80ELb0ELb0ELb1ELb0ELb0ELb0ELb0ELb0ELi2ELi4ELi4ELi4ELb0EE3mmaINS_16FlashAttnBwdSm80ISB_NS_24CollectiveEpilogueBwdGQAIS6_fSA_Li256ELb0ELb0EEENS_19SingleTileSchedulerILb0ELb0ELb0ELi128EEEE13SharedStorageENS1_6TensorINS1_11ArrayEngineIfLm32EEENS1_6LayoutINS2_IJNS2_IJNS3_ILi2EEESO_EEESO_NS3_ILi4EEEEEENS2_IJNS2_IJNS3_ILi1EEESO_EEESQ_NS3_ILi8EEEEEEEEEEEEbRKNSB_6ParamsERT0_S12_iNS2_IJiiiEEERT_ENKUliT_E_clIZSC_ISJ_SX_EbS10_S12_S12_iS13_S15_EUlRS16_iE_EEDaiS16_ENKUlT_E_clIZSC_ISJ_SX_EbS10_S12_S12_iS13_S15_EUlvE0_EEDaS1B_)
        /*de80*/ 	.word	0x00000000


	//----- nvinfo : EIATTR_FRAME_SIZE
	.align		4
.L_9504:
        /*de84*/ 	.byte	0x04, 0x11
        /*de86*/ 	.short	(.L_9506 - .L_9505)
	.align		4
.L_9505:
        /*de88*/ 	.word	index@($_ZN7cutlass13device_kernelIN5flash19enable_sm80_to_sm89INS1_16FlashAttnBwdSm80INS1_25CollectiveMainloopBwdSm80ILi2ELi2EN4cute5tupleIJNS5_1CILi128EEES8_NS7_ILi64EEEEEENS_6half_tEfNS_4arch4Sm80ELb0ELb0ELb1ELb0ELb0ELb0ELb0ELb0ELi2ELi4ELi4ELi4ELb0EEENS1_24CollectiveEpilogueBwdGQAISA_fSD_Li256ELb0ELb0EEENS1_19SingleTileSchedulerILb0ELb0ELb0ELi128EEEEEEEEEvNT_6ParamsE$_ZZN5flash25CollectiveMainloopBwdSm80ILi2ELi2EN4cute5tupleIJNS1_1CILi128EEES4_NS3_ILi64EEEEEEN7cutlass6half_tEfNS7_4arch4Sm80ELb0ELb0ELb1ELb0ELb0ELb0ELb0ELb0ELi2ELi4ELi4ELi4ELb0EE3mmaINS_16FlashAttnBwdSm80ISB_NS_24CollectiveEpilogueBwdGQAIS6_fSA_Li256ELb0ELb0EEENS_19SingleTileSchedulerILb0ELb0ELb0ELi128EEEE13SharedStorageENS1_6TensorINS1_11ArrayEngineIfLm32EEENS1_6LayoutINS2_IJNS2_IJNS3_ILi2EEESO_EEESO_NS3_ILi4EEEEEENS2_IJNS2_IJNS3_ILi1EEESO_EEESQ_NS3_ILi8EEEEEEEEEEEEbRKNSB_6ParamsERT0_S12_iNS2_IJiiiEEERT_ENKUlvE_clEv)
        /*de8c*/ 	.word	0x00000000


	//----- nvinfo : EIATTR_FRAME_SIZE
	.align		4
.L_9506:
        /*de90*/ 	.byte	0x04, 0x11
        /*de92*/ 	.short	(.L_9508 - .L_9507)
	.align		4
.L_9507:
        /*de94*/ 	.word	index@($_ZN7cutlass13device_kernelIN5flash19enable_sm80_to_sm89INS1_16FlashAttnBwdSm80INS1_25CollectiveMainloopBwdSm80ILi2ELi2EN4cute5tupleIJNS5_1CILi128EEES8_NS7_ILi64EEEEEENS_6half_tEfNS_4arch4Sm80ELb0ELb0ELb1ELb0ELb0ELb0ELb0ELb0ELi2ELi4ELi4ELi4ELb0EEENS1_24CollectiveEpilogueBwdGQAISA_fSD_Li256ELb0ELb0EEENS1_19SingleTileSchedulerILb0ELb0ELb0ELi128EEEEEEEEEvNT_6ParamsE$_ZZN5flash25CollectiveMainloopBwdSm80ILi2ELi2EN4cute5tupleIJNS1_1CILi128EEES4_NS3_ILi64EEEEEEN7cutlass6half_tEfNS7_4arch4Sm80ELb0ELb0ELb1ELb0ELb0ELb0ELb0ELb0ELi2ELi4ELi4ELi4ELb0EE3mmaINS_16FlashAttnBwdSm80ISB_NS_24CollectiveEpilogueBwdGQAIS6_fSA_Li256ELb0ELb0EEENS_19SingleTileSchedulerILb0ELb0ELb0ELi128EEEE13SharedStorageENS1_6TensorINS1_11ArrayEngineIfLm32EEENS1_6LayoutINS2_IJNS2_IJNS3_ILi2EEESO_EEESO_NS3_ILi4EEEEEENS2_IJNS2_IJNS3_ILi1EEESO_EEESQ_NS3_ILi8EEEEEEEEEEEEbRKNSB_6ParamsERT0_S12_iNS2_IJiiiEEERT_ENKUlvE0_clEv)
        /*de98*/ 	.word	0x00000000


	//----- nvinfo : EIATTR_FRAME_SIZE
	.align		4
.L_9508:
        /*de9c*/ 	.byte	0x04, 0x11
        /*de9e*/ 	.short	(.L_9510 - .L_9509)
	.align		4
.L_9509:
        /*dea0*/ 	.word	index@($_ZN7cutlass13device_kernelIN5flash19enable_sm80_to_sm89INS1_16FlashAttnBwdSm80INS1_25CollectiveMainloopBwdSm80ILi2ELi2EN4cute5tupleIJNS5_1CILi128EEES8_NS7_ILi64EEEEEENS_6half_tEfNS_4arch4Sm80ELb0ELb0ELb1ELb0ELb0ELb0ELb0ELb0ELi2ELi4ELi4ELi4ELb0EEENS1_24CollectiveEpilogueBwdGQAISA_fSD_Li256ELb0ELb0EEENS1_19SingleTileSchedulerILb0ELb0ELb0ELi128EEEEEEEEEvNT_6ParamsE$_ZZN5flash25CollectiveMainloopBwdSm80ILi2ELi2EN4cute5tupleIJNS1_1CILi128EEES4_NS3_ILi64EEEEEEN7cutlass6half_tEfNS7_4arch4Sm80ELb0ELb0ELb1ELb0ELb0ELb0ELb0ELb0ELi2ELi4ELi4ELi4ELb0EE3mmaINS_16FlashAttnBwdSm80ISB_NS_24CollectiveEpilogueBwdGQAIS6_fSA_Li256ELb0ELb0EEENS_19SingleTileSchedulerILb0ELb0ELb0ELi128EEEE13SharedStorageENS1_6TensorINS1_11ArrayEngineIfLm32EEENS1_6LayoutINS2_IJNS2_IJNS3_ILi2EEESO_EEESO_NS3_ILi4EEEEEENS2_IJNS2_IJNS3_ILi1EEESO_EEESQ_NS3_ILi8EEEEEEEEEEEEbRKNSB_6ParamsERT0_S12_iNS2_IJiiiEEERT_ENKUliT_E_clIZSC_ISJ_SX_EbS10_S12_S12_iS13_S15_EUlRS16_iE_EEDaiS16_)
        /*dea4*/ 	.word	0x00000000


	//----- nvinfo : EIATTR_FRAME_SIZE
	.align		4
.L_9510:
        /*dea8*/ 	.byte	0x04, 0x11
        /*deaa*/ 	.short	(.L_9512 - .L_9511)
	.align		4
.L_9511:
        /*deac*/ 	.word	index@($_ZN7cutlass13device_kernelIN5flash19enable_sm80_to_sm89INS1_16FlashAttnBwdSm80INS1_25CollectiveMainloopBwdSm80ILi2ELi2EN4cute5tupleIJNS5_1CILi128EEES8_NS7_ILi64EEEEEENS_6half_tEfNS_4arch4Sm80ELb0ELb0ELb1ELb0ELb0ELb0ELb0ELb0ELi2ELi4ELi4ELi4ELb0EEENS1_24CollectiveEpilogueBwdGQAISA_fSD_Li256ELb0ELb0EEENS1_19SingleTileSchedulerILb0ELb0ELb0ELi128EEEEEEEEEvNT_6ParamsE$_ZZN5flash25CollectiveMainloopBwdSm80ILi2ELi2EN4cute5tupleIJNS1_1CILi128EEES4_NS3_ILi64EEEEEEN7cutlass6half_tEfNS7_4arch4Sm80ELb0ELb0ELb1ELb0ELb0ELb0ELb0ELb0ELi2ELi4ELi4ELi4ELb0EE3mmaINS_16FlashAttnBwdSm80ISB_NS_24CollectiveEpilogueBwdGQAIS6_fSA_Li256ELb0ELb0EEENS_19SingleTileSchedulerILb0ELb0ELb0ELi128EEEE13SharedStorageENS1_6TensorINS1_11ArrayEngineIfLm32EEENS1_6LayoutINS2_IJNS2_IJNS3_ILi2EEESO_EEESO_NS3_ILi4EEEEEENS2_IJNS2_IJNS3_ILi1EEESO_EEESQ_NS3_ILi8EEEEEEEEEEEEbRKNSB_6ParamsERT0_S12_iNS2_IJiiiEEERT_ENKUlRT_iE_clINSK_INSL_IfLm64EEENSN_INS2_IJSP_SO_SU_EEESV_EEEEEEDaS17_i)
        /*deb0*/ 	.word	0x00000000


	//----- nvinfo : EIATTR_FRAME_SIZE
	.align		4
.L_9512:
        /*deb4*/ 	.byte	0x04, 0x11
        /*deb6*/ 	.short	(.L_9514 - .L_9513)
	.align		4
.L_9513:
        /*deb8*/ 	.word	index@($_ZN7cutlass13device_kernelIN5flash19enable_sm80_to_sm89INS1_16FlashAttnBwdSm80INS1_25CollectiveMainloopBwdSm80ILi2ELi2EN4cute5tupleIJNS5_1CILi128EEES8_NS7_ILi64EEEEEENS_6half_tEfNS_4arch4Sm80ELb0ELb0ELb1ELb0ELb0ELb0ELb0ELb0ELi2ELi4ELi4ELi4ELb0EEENS1_24CollectiveEpilogueBwdGQAISA_fSD_Li256ELb0ELb0EEENS1_19SingleTileSchedulerILb0ELb0ELb0ELi128EEEEEEEEEvNT_6ParamsE$_ZZN4cute9transformINS_5tupleIJiiNS_1CILi0EEEEEENS1_IJNS1_IJNS2_ILi4EEENS2_ILi8EEEEEES5_NS2_ILi1EEEEEEZNS_7idx2crdIS4_S9_EEDaRKT_RKT0_EUlRKT_RKT0_E_EEDaSD_SG_OT1_ENKUlDpSJ_E_clIJNS1_IJiiEEEiS3_EEEDaSQ_)
        /*debc*/ 	.word	0x00000000


	//----- nvinfo : EIATTR_FRAME_SIZE
	.align		4
.L_9514:
        /*dec0*/ 	.byte	0x04, 0x11
        /*dec2*/ 	.short	(.L_9516 - .L_9515)
	.align		4
.L_9515:
        /*dec4*/ 	.word	index@($_ZN7cutlass13device_kernelIN5flash19enable_sm80_to_sm89INS1_16FlashAttnBwdSm80INS1_25CollectiveMainloopBwdSm80ILi2ELi2EN4cute5tupleIJNS5_1CILi128EEES8_NS7_ILi64EEEEEENS_6half_tEfNS_4arch4Sm80ELb0ELb0ELb1ELb0ELb0ELb0ELb0ELb0ELi2ELi4ELi4ELi4ELb0EEENS1_24CollectiveEpilogueBwdGQAISA_fSD_Li256ELb0ELb0EEENS1_19SingleTileSchedulerILb0ELb0ELb0ELi128EEEEEEEEEvNT_6ParamsE$_ZZN4cute9transformINS_5tupleIJiiNS_1CILi0EEEEEENS1_IJNS1_IJNS2_ILi4EEENS2_ILi8EEEEEENS2_ILi2EEENS2_ILi1EEEEEEZNS_7idx2crdIS4_SA_EEDaRKT_RKT0_EUlRKT_RKT0_E_EEDaSE_SH_OT1_ENKUlDpSK_E_clIJNS1_IJiiEEEiS3_EEEDaSR_)
        /*dec8*/ 	.word	0x00000000


	//----- nvinfo : EIATTR_FRAME_SIZE
	.align		4
.L_9516:
        /*decc*/ 	.byte	0x04, 0x11
        /*dece*/ 	.short	(.L_9518 - .L_9517)
	.align		4
.L_9517:
        /*ded0*/ 	.word	index@($_ZN7cutlass13device_kernelIN5flash19enable_sm80_to_sm89INS1_16FlashAttnBwdSm80INS1_25CollectiveMainloopBwdSm80ILi2ELi2EN4cute5tupleIJNS5_1CILi128EEES8_NS7_ILi64EEEEEENS_6half_tEfNS_4arch4Sm80ELb0ELb0ELb1ELb0ELb0ELb0ELb0ELb0ELi2ELi4ELi4ELi4ELb0EEENS1_24CollectiveEpilogueBwdGQAISA_fSD_Li256ELb0ELb0EEENS1_19SingleTileSchedulerILb0ELb0ELb0ELi128EEEEEEEEEvNT_6ParamsE$_ZZN4cute7idx2crdINS_5tupleIJiiNS_1CILi0EEEEEENS1_IJNS1_IJNS2_ILi4EEENS2_ILi8EEEEEES5_NS2_ILi1EEEEEEEEDaRKT_RKT0_ENKUlRKT_RKT0_E_clIiS7_EEDaSI_SL_)
        /*ded4*/ 	.word	0x00000000


	//----- nvinfo : EIATTR_FRAME_SIZE
	.align		4
.L_9518:
        /*ded8*/ 	.byte	0x04, 0x11
        /*deda*/ 	.short	(.L_9520 - .L_9519)
	.align		4
.L_9519:
        /*dedc*/ 	.word	index@($_ZN7cutlass13device_kernelIN5flash19enable_sm80_to_sm89INS1_16FlashAttnBwdSm80INS1_25CollectiveMainloopBwdSm80ILi2ELi2EN4cute5tupleIJNS5_1CILi128EEES8_NS7_ILi64EEEEEENS_6half_tEfNS_4arch4Sm80ELb0ELb0ELb1ELb0ELb0ELb0ELb0ELb0ELi2ELi4ELi4ELi4ELb0EEENS1_24CollectiveEpilogueBwdGQAISA_fSD_Li256ELb0ELb0EEENS1_19SingleTileSchedulerILb0ELb0ELb0ELi128EEEEEEEEEvNT_6ParamsE$_ZZN4cute7idx2crdINS_5tupleIJiiNS_1CILi0EEEEEENS1_IJNS1_IJNS2_ILi4EEENS2_ILi8EEEEEES5_NS2_ILi1EEEEEEEEDaRKT_RKT0_ENKUlRKT_RKT0_E_clIiS5_EEDaSI_SL_)
        /*dee0*/ 	.word	0x00000000


	//----- nvinfo : EIATTR_FRAME_SIZE
	.align		4
.L_9520:
        /*dee4*/ 	.byte	0x04, 0x11
        /*dee6*/ 	.short	(.L_9522 - .L_9521)
	.align		4
.L_9521:
        /*dee8*/ 	.word	index@($_ZN7cutlass13device_kernelIN5flash19enable_sm80_to_sm89INS1_16FlashAttnBwdSm80INS1_25CollectiveMainloopBwdSm80ILi2ELi2EN4cute5tupleIJNS5_1CILi128EEES8_NS7_ILi64EEEEEENS_6half_tEfNS_4arch4Sm80ELb0ELb0ELb1ELb0ELb0ELb0ELb0ELb0ELi2ELi4ELi4ELi4ELb0EEENS1_24CollectiveEpilogueBwdGQAISA_fSD_Li256ELb0ELb0EEENS1_19SingleTileSchedulerILb0ELb0ELb0ELi128EEEEEEEEEvNT_6ParamsE$_ZZN4cute7idx2crdINS_5tupleIJiiNS_1CILi0EEEEEENS1_IJNS1_IJNS2_ILi4EEENS2_ILi8EEEEEENS2_ILi2EEENS2_ILi1EEEEEEEEDaRKT_RKT0_ENKUlRKT_RKT0_E_clIiS8_EEDaSJ_SM_)
        /*deec*/ 	.word	0x00000000


	//----- nvinfo : EIATTR_FRAME_SIZE
	.align		4
.L_9522:
        /*def0*/ 	.byte	0x04, 0x11
        /*def2*/ 	.short	(.L_9524 - .L_9523)
	.align		4
.L_9523:
        /*def4*/ 	.word	index@($_ZN7cutlass13device_kernelIN5flash19enable_sm80_to_sm89INS1_16FlashAttnBwdSm80INS1_25CollectiveMainloopBwdSm80ILi2ELi2EN4cute5tupleIJNS5_1CILi128EEES8_NS7_ILi64EEEEEENS_6half_tEfNS_4arch4Sm80ELb0ELb0ELb1ELb0ELb0ELb0ELb0ELb0ELi2ELi4ELi4ELi4ELb0EEENS1_24CollectiveEpilogueBwdGQAISA_fSD_Li256ELb0ELb0EEENS1_19SingleTileSchedulerILb0ELb0ELb0ELi128EEEEEEEEEvNT_6ParamsE$_ZZN4cute7idx2crdINS_5tupleIJiiNS_1CILi0EEEEEENS1_IJNS1_IJNS2_ILi4EEENS2_ILi8EEEEEENS2_ILi2EEENS2_ILi1EEEEEEEEDaRKT_RKT0_ENKUlRKT_RKT0_E_clIiS7_EEDaSJ_SM_)
        /*def8*/ 	.word	0x00000000


	//----- nvinfo : EIATTR_FRAME_SIZE
	.align		4
.L_9524:
        /*defc*/ 	.byte	0x04, 0x11
        /*defe*/ 	.short	(.L_9526 - .L_9525)
	.align		4
.L_9525:
        /*df00*/ 	.word	index@($_ZN7cutlass13device_kernelIN5flash19enable_sm80_to_sm89INS1_16FlashAttnBwdSm80INS1_25CollectiveMainloopBwdSm80ILi2ELi2EN4cute5tupleIJNS5_1CILi128EEES8_NS7_ILi64EEEEEENS_6half_tEfNS_4arch4Sm80ELb0ELb0ELb1ELb0ELb0ELb0ELb0ELb0ELi2ELi4ELi4ELi4ELb0EEENS1_24CollectiveEpilogueBwdGQAISA_fSD_Li256ELb0ELb0EEENS1_19SingleTileSchedulerILb0ELb0ELb0ELi128EEEEEEEEEvNT_6ParamsE$_ZZN4cute7flattenINS_5tupleIJNS_1CILi1EEENS1_IJiiiEEENS2_ILi64EEENS1_IJNS2_ILi72EEENS2_ILi144EEENS2_ILi288EEEEEENS2_ILi512EEEEEEEEDaRKT_ENKUlRKT_E_clIS4_EEDaSH_)
        /*df04*/ 	.word	0x00000000


	//----- nvinfo : EIATTR_FRAME_SIZE
	.align		4
.L_9526:
        /*df08*/ 	.byte	0x04, 0x11
        /*df0a*/ 	.short	(.L_9528 - .L_9527)
	.align		4
.L_9527:
        /*df0c*/ 	.word	index@($_ZN7cutlass13device_kernelIN5flash19enable_sm80_to_sm89INS1_16FlashAttnBwdSm80INS1_25CollectiveMainloopBwdSm80ILi2ELi2EN4cute5tupleIJNS5_1CILi128EEES8_NS7_ILi64EEEEEENS_6half_tEfNS_4arch4Sm80ELb0ELb0ELb1ELb0ELb0ELb0ELb0ELb0ELi2ELi4ELi4ELi4ELb0EEENS1_24CollectiveEpilogueBwdGQAISA_fSD_Li256ELb0ELb0EEENS1_19SingleTileSchedulerILb0ELb0ELb0ELi128EEEEEEEEEvNT_6ParamsE$_ZZN4cute7flattenINS_5tupleIJNS_1CILi1EEENS1_IJNS2_ILi8EEEiiEEENS2_ILi64EEENS1_IJiNS2_ILi144EEENS2_ILi288EEEEEENS2_ILi512EEEEEEEEDaRKT_ENKUlRKT_E_clIS9_EEDaSH_)
        /*df10*/ 	.word	0x00000000


	//----- nvinfo : EIATTR_FRAME_SIZE
	.align		4
.L_9528:
        /*df14*/ 	.byte	0x04, 0x11
        /*df16*/ 	.short	(.L_9530 - .L_9529)
	.align		4
.L_9529:
        /*df18*/ 	.word	index@($_ZN7cutlass13device_kernelIN5flash19enable_sm80_to_sm89INS1_16FlashAttnBwdSm80INS1_25CollectiveMainloopBwdSm80ILi2ELi2EN4cute5tupleIJNS5_1CILi128EEES8_NS7_ILi64EEEEEENS_6half_tEfNS_4arch4Sm80ELb0ELb0ELb1ELb0ELb0ELb0ELb0ELb0ELi2ELi4ELi4ELi4ELb0EEENS1_24CollectiveEpilogueBwdGQAISA_fSD_Li256ELb0ELb0EEENS1_19SingleTileSchedulerILb0ELb0ELb0ELi128EEEEEEEEEvNT_6ParamsE$_ZZN4cute7flattenINS_5tupleIJNS_1CILi1EEENS1_IJNS2_ILi8EEEiiEEENS2_ILi64EEENS1_IJiNS2_ILi144EEENS2_ILi288EEEEEENS2_ILi512EEEEEEEEDaRKT_ENKUlRKT_E_clIS5_EEDaSH_)
        /*df1c*/ 	.word	0x00000000


	//----- nvinfo : EIATTR_FRAME_SIZE
	.align		4
.L_9530:
        /*df20*/ 	.byte	0x04, 0x11
        /*df22*/ 	.short	(.L_9532 - .L_9531)
	.align		4
.L_9531:
        /*df24*/ 	.word	index@($_ZN7cutlass13device_kernelIN5flash19enable_sm80_to_sm89INS1_16FlashAttnBwdSm80INS1_25CollectiveMainloopBwdSm80ILi2ELi2EN4cute5tupleIJNS5_1CILi128EEES8_NS7_ILi64EEEEEENS_6half_tEfNS_4arch4Sm80ELb0ELb0ELb1ELb0ELb0ELb0ELb0ELb0ELi2ELi4ELi4ELi4ELb0EEENS1_24CollectiveEpilogueBwdGQAISA_fSD_Li256ELb0ELb0EEENS1_19SingleTileSchedulerILb0ELb0ELb0ELi128EEEEEEEEEvNT_6ParamsE$_ZZN4cute7flattenINS_5tupleIJNS1_IJNS_1CILi0EEENS1_IJNS2_ILi1EEENS2_ILi512EEEiEEEEEENS2_ILi4096EEENS1_IJiNS2_ILi8192EEEEEEEEEEEDaRKT_ENKUlRKT_E_clISA_EEDaSH_)
        /*df28*/ 	.word	0x00000000


	//----- nvinfo : EIATTR_FRAME_SIZE
	.align		4
.L_9532:
        /*df2c*/ 	.byte	0x04, 0x11
        /*df2e*/ 	.short	(.L_9534 - .L_9533)
	.align		4
.L_9533:
        /*df30*/ 	.word	index@($_ZN7cutlass13device_kernelIN5flash19enable_sm80_to_sm89INS1_16FlashAttnBwdSm80INS1_25CollectiveMainloopBwdSm80ILi2ELi2EN4cute5tupleIJNS5_1CILi128EEES8_NS7_ILi64EEEEEENS_6half_tEfNS_4arch4Sm80ELb0ELb0ELb1ELb0ELb0ELb0ELb0ELb0ELi2ELi4ELi4ELi4ELb0EEENS1_24CollectiveEpilogueBwdGQAISA_fSD_Li256ELb0ELb0EEENS1_19SingleTileSchedulerILb0ELb0ELb0ELi128EEEEEEEEEvNT_6ParamsE$_ZZN4cute7flattenINS_5tupleIJNS1_IJNS_1CILi0EEENS1_IJNS2_ILi1EEENS2_ILi512EEEiEEEEEENS2_ILi4096EEENS1_IJiNS2_ILi8192EEEEEEEEEEEDaRKT_ENKUlRKT_E_clIS7_EEDaSH_)
        /*df34*/ 	.word	0x00000000


	//----- nvinfo : EIATTR_FRAME_SIZE
	.align		4
.L_9534:
        /*df38*/ 	.byte	0x04, 0x11
        /*df3a*/ 	.short	(.L_9536 - .L_9535)
	.align		4
.L_9535:
        /*df3c*/ 	.word	index@($_ZN7cutlass13device_kernelIN5flash19enable_sm80_to_sm89INS1_16FlashAttnBwdSm80INS1_25CollectiveMainloopBwdSm80ILi2ELi2EN4cute5tupleIJNS5_1CILi128EEES8_NS7_ILi64EEEEEENS_6half_tEfNS_4arch4Sm80ELb0ELb0ELb1ELb0ELb0ELb0ELb0ELb0ELi2ELi4ELi4ELi4ELb0EEENS1_24CollectiveEpilogueBwdGQAISA_fSD_Li256ELb0ELb0EEENS1_19SingleTileSchedulerILb0ELb0ELb0ELi128EEEEEEEEEvNT_6ParamsE$_ZZN4cute6upcastILi2ENS_5tupleIJNS1_IJNS_1CILi1EEENS1_IJNS2_ILi2EEES4_S4_EEEEEES4_NS1_IJS4_S4_EEEEEENS1_IJNS1_IJNS2_ILi0EEENS1_IJS3_NS2_ILi512EEEiEEEEEENS2_ILi4096EEENS1_IJiNS2_ILi8192EEEEEEEEEEEDaRKT0_RKT1_ENKUlRKT_RKT0_E_clIS7_SF_EEDaSP_SS_)
        /*df40*/ 	.word	0x00000000


	//----- nvinfo : EIATTR_FRAME_SIZE
	.align		4
.L_9536:
        /*df44*/ 	.byte	0x04, 0x11
        /*df46*/ 	.short	(.L_9538 - .L_9537)
	.align		4
.L_9537:
        /*df48*/ 	.word	index@($_ZN7cutlass13device_kernelIN5flash19enable_sm80_to_sm89INS1_16FlashAttnBwdSm80INS1_25CollectiveMainloopBwdSm80ILi2ELi2EN4cute5tupleIJNS5_1CILi128EEES8_NS7_ILi64EEEEEENS_6half_tEfNS_4arch4Sm80ELb0ELb0ELb1ELb0ELb0ELb0ELb0ELb0ELi2ELi4ELi4ELi4ELb0EEENS1_24CollectiveEpilogueBwdGQAISA_fSD_Li256ELb0ELb0EEENS1_19SingleTileSchedulerILb0ELb0ELb0ELi128EEEEEEEEEvNT_6ParamsE$_ZZN4cute6upcastILi2ENS_5tupleIJNS1_IJNS_1CILi1EEENS1_IJNS2_ILi2EEES4_S4_EEEEEES4_NS1_IJS4_S4_EEEEEENS1_IJNS1_IJNS2_ILi0EEENS1_IJS3_NS2_ILi512EEEiEEEEEENS2_ILi4096EEENS1_IJiNS2_ILi8192EEEEEEEEEEEDaRKT0_RKT1_ENKUlRKT_RKT0_E_clIS6_SC_EEDaSP_SS_)
        /*df4c*/ 	.word	0x00000000


	//----- nvinfo : EIATTR_FRAME_SIZE
	.align		4
.L_9538:
        /*df50*/ 	.byte	0x04, 0x11
        /*df52*/ 	.short	(.L_9540 - .L_9539)
	.align		4
.L_9539:
        /*df54*/ 	.word	index@($_ZN7cutlass13device_kernelIN5flash19enable_sm80_to_sm89INS1_16FlashAttnBwdSm80INS1_25CollectiveMainloopBwdSm80ILi2ELi2EN4cute5tupleIJNS5_1CILi128EEES8_NS7_ILi64EEEEEENS_6half_tEfNS_4arch4Sm80ELb0ELb0ELb1ELb0ELb0ELb0ELb0ELb0ELi2ELi4ELi4ELi4ELb0EEENS1_24CollectiveEpilogueBwdGQAISA_fSD_Li256ELb0ELb0EEENS1_19SingleTileSchedulerILb0ELb0ELb0ELi128EEEEEEEEEvNT_6ParamsE$_ZZN4cute6detail16composition_implINS_5tupleIJNS_1CILi8EEENS3_ILi2EEES5_S5_S4_S5_EEENS2_IJNS3_ILi1EEEiiiNS3_ILi72EEENS3_ILi512EEEEEENS2_IJNS2_IJS5_S5_S5_EEES5_NS3_ILi4EEEEEENS2_IJNS2_IJS7_S9_S4_EEENS3_ILi4096EEENS3_ILi16EEEEEEEEDaRKT_RKT0_RKT1_RKT2_ENKUlRKT_RKT0_E_clISC_SG_EEDaSW_SZ_)
        /*df58*/ 	.word	0x00000000


	//----- nvinfo : EIATTR_FRAME_SIZE
	.align		4
.L_9540:
        /*df5c*/ 	.byte	0x04, 0x11
        /*df5e*/ 	.short	(.L_9542 - .L_9541)
	.align		4
.L_9541:
        /*df60*/ 	.word	index@($_ZN7cutlass13device_kernelIN5flash19enable_sm80_to_sm89INS1_16FlashAttnBwdSm80INS1_25CollectiveMainloopBwdSm80ILi2ELi2EN4cute5tupleIJNS5_1CILi128EEES8_NS7_ILi64EEEEEENS_6half_tEfNS_4arch4Sm80ELb0ELb0ELb1ELb0ELb0ELb0ELb0ELb0ELi2ELi4ELi4ELi4ELb0EEENS1_24CollectiveEpilogueBwdGQAISA_fSD_Li256ELb0ELb0EEENS1_19SingleTileSchedulerILb0ELb0ELb0ELi128EEEEEEEEEvNT_6ParamsE$_ZZN4cute6detail16composition_implINS_5tupleIJNS_1CILi8EEENS3_ILi2EEES5_S5_S4_S5_EEENS2_IJNS3_ILi1EEEiiiNS3_ILi72EEENS3_ILi512EEEEEENS2_IJNS2_IJS5_S5_S5_EEES5_NS3_ILi4EEEEEENS2_IJNS2_IJS7_S9_S4_EEENS3_ILi4096EEENS3_ILi16EEEEEEEEDaRKT_RKT0_RKT1_RKT2_ENKUlRKT_RKT0_E_clISB_SE_EEDaSW_SZ_)
        /*df64*/ 	.word	0x00000000


	//----- nvinfo : EIATTR_FRAME_SIZE
	.align		4
.L_9542:
        /*df68*/ 	.byte	0x04, 0x11
        /*df6a*/ 	.short	(.L_9544 - .L_9543)
	.align		4
.L_9543:
        /*df6c*/ 	.word	index@($_ZN7cutlass13device_kernelIN5flash19enable_sm80_to_sm89INS1_16FlashAttnBwdSm80INS1_25CollectiveMainloopBwdSm80ILi2ELi2EN4cute5tupleIJNS5_1CILi128EEES8_NS7_ILi64EEEEEENS_6half_tEfNS_4arch4Sm80ELb0ELb0ELb1ELb0ELb0ELb0ELb0ELb0ELi2ELi4ELi4ELi4ELb0EEENS1_24CollectiveEpilogueBwdGQAISA_fSD_Li256ELb0ELb0EEENS1_19SingleTileSchedulerILb0ELb0ELb0ELi128EEEEEEEEEvNT_6ParamsE$_ZZN4cute6detail16composition_implINS_5tupleIJNS_1CILi8EEENS3_ILi2EEES5_S5_S4_S5_EEENS2_IJNS3_ILi1EEEiiiNS3_ILi72EEENS3_ILi512EEEEEENS2_IJNS2_IJS5_S5_S5_EEES5_NS2_IJNS3_ILi4EEES5_EEEEEENS2_IJNS2_IJS7_S9_S4_EEENS3_ILi4096EEENS2_IJNS3_ILi16EEENS3_ILi8192EEEEEEEEEEEDaRKT_RKT0_RKT1_RKT2_ENKUlRKT_RKT0_E_clISD_SJ_EEDaSZ_S12_)
        /*df70*/ 	.word	0x00000000


	//----- nvinfo : EIATTR_FRAME_SIZE
	.align		4
.L_9544:
        /*df74*/ 	.byte	0x04, 0x11
        /*df76*/ 	.short	(.L_9546 - .L_9545)
	.align		4
.L_9545:
        /*df78*/ 	.word	index@($_ZN7cutlass13device_kernelIN5flash19enable_sm80_to_sm89INS1_16FlashAttnBwdSm80INS1_25CollectiveMainloopBwdSm80ILi2ELi2EN4cute5tupleIJNS5_1CILi128EEES8_NS7_ILi64EEEEEENS_6half_tEfNS_4arch4Sm80ELb0ELb0ELb1ELb0ELb0ELb0ELb0ELb0ELi2ELi4ELi4ELi4ELb0EEENS1_24CollectiveEpilogueBwdGQAISA_fSD_Li256ELb0ELb0EEENS1_19SingleTileSchedulerILb0ELb0ELb0ELi128EEEEEEEEEvNT_6ParamsE$_ZZN4cute6detail16composition_implINS_5tupleIJNS_1CILi8EEENS3_ILi2EEES5_S5_S4_S5_EEENS2_IJNS3_ILi1EEEiiiNS3_ILi72EEENS3_ILi512EEEEEENS2_IJNS2_IJS5_S5_S5_EEES5_NS2_IJNS3_ILi4EEES5_EEEEEENS2_IJNS2_IJS7_S9_S4_EEENS3_ILi4096EEENS2_IJNS3_ILi16EEENS3_ILi8192EEEEEEEEEEEDaRKT_RKT0_RKT1_RKT2_ENKUlRKT_RKT0_E_clISB_SF_EEDaSZ_S12_)
        /*df7c*/ 	.word	0x00000000


	//----- nvinfo : EIATTR_FRAME_SIZE
	.align		4
.L_9546:
        /*df80*/ 	.byte	0x04, 0x11
        /*df82*/ 	.short	(.L_9548 - .L_9547)
	.align		4
.L_9547:
        /*df84*/ 	.word	index@($_ZN7cutlass13device_kernelIN5flash19enable_sm80_to_sm89INS1_16FlashAttnBwdSm80INS1_25CollectiveMainloopBwdSm80ILi2ELi2EN4cute5tupleIJNS5_1CILi128EEES8_NS7_ILi64EEEEEENS_6half_tEfNS_4arch4Sm80ELb0ELb0ELb1ELb0ELb0ELb0ELb0ELb0ELi2ELi4ELi4ELi4ELb0EEENS1_24CollectiveEpilogueBwdGQAISA_fSD_Li256ELb0ELb0EEENS1_19SingleTileSchedulerILb0ELb0ELb0ELi128EEEEEEEEEvNT_6ParamsE$_ZZN4cute6detail16composition_implINS_5tupleIJNS_1CILi8EEENS3_ILi2EEES5_S5_S4_S5_EEENS2_IJNS3_ILi1EEEiiiNS3_ILi72EEENS3_ILi512EEEEEENS2_IJNS2_IJS5_S5_EEES4_NS3_ILi4EEEEEENS2_IJNS2_IJS7_S4_EEENS3_ILi1024EEENS3_ILi16EEEEEEEEDaRKT_RKT0_RKT1_RKT2_ENKUlRKT_RKT0_E_clISC_SG_EEDaSW_SZ_)
        /*df88*/ 	.word	0x00000000


	//----- nvinfo : EIATTR_FRAME_SIZE
	.align		4
.L_9548:
        /*df8c*/ 	.byte	0x04, 0x11
        /*df8e*/ 	.short	(.L_9550 - .L_9549)
	.align		4
.L_9549:
        /*df90*/ 	.word	index@($_ZN7cutlass13device_kernelIN5flash19enable_sm80_to_sm89INS1_16FlashAttnBwdSm80INS1_25CollectiveMainloopBwdSm80ILi2ELi2EN4cute5tupleIJNS5_1CILi128EEES8_NS7_ILi64EEEEEENS_6half_tEfNS_4arch4Sm80ELb0ELb0ELb1ELb0ELb0ELb0ELb0ELb0ELi2ELi4ELi4ELi4ELb0EEENS1_24CollectiveEpilogueBwdGQAISA_fSD_Li256ELb0ELb0EEENS1_19SingleTileSchedulerILb0ELb0ELb0ELi128EEEEEEEEEvNT_6ParamsE$_ZZN4cute6detail16composition_implINS_5tupleIJNS_1CILi8EEENS3_ILi2EEES5_S5_S4_S5_EEENS2_IJNS3_ILi1EEEiiiNS3_ILi72EEENS3_ILi512EEEEEENS2_IJNS2_IJS5_S5_EEES4_NS3_ILi4EEEEEENS2_IJNS2_IJS7_S4_EEENS3_ILi1024EEENS3_ILi16EEEEEEEEDaRKT_RKT0_RKT1_RKT2_ENKUlRKT_RKT0_E_clISB_SE_EEDaSW_SZ_)
        /*df94*/ 	.word	0x00000000


	//----- nvinfo : EIATTR_FRAME_SIZE
	.align		4
.L_9550:
        /*df98*/ 	.byte	0x04, 0x11
        /*df9a*/ 	.short	(.L_9552 - .L_9551)
	.align		4
.L_9551:
        /*df9c*/ 	.word	index@($_ZN7cutlass13device_kernelIN5flash19enable_sm80_to_sm89INS1_16FlashAttnBwdSm80INS1_25CollectiveMainloopBwdSm80ILi2ELi2EN4cute5tupleIJNS5_1CILi128EEES8_NS7_ILi64EEEEEENS_6half_tEfNS_4arch4Sm80ELb0ELb0ELb1ELb0ELb0ELb0ELb0ELb0ELi2ELi4ELi4ELi4ELb0EEENS1_24CollectiveEpilogueBwdGQAISA_fSD_Li256ELb0ELb0EEENS1_19SingleTileSchedulerILb0ELb0ELb0ELi128EEEEEEEEEvNT_6ParamsE$_ZZN4cute6detail16composition_implINS_5tupleIJNS_1CILi16EEENS3_ILi2EEES5_S5_NS3_ILi4EEES5_EEENS2_IJNS3_ILi1EEEiiiNS3_ILi144EEENS3_ILi512EEEEEENS2_IJNS2_IJS5_S5_EEES6_NS3_ILi8EEEEEENS2_IJNS2_IJNS3_ILi64EEESA_EEES4_NS3_ILi1024EEEEEEEEDaRKT_RKT0_RKT1_RKT2_ENKUlRKT_RKT0_E_clISC_SG_EEDaSX_S10_)
        /*dfa0*/ 	.word	0x00000000


	//----- nvinfo : EIATTR_FRAME_SIZE
	.align		4
.L_9552:
        /*dfa4*/ 	.byte	0x04, 0x11
        /*dfa6*/ 	.short	(.L_9554 - .L_9553)
	.align		4
.L_9553:
        /*dfa8*/ 	.word	index@($_ZN7cutlass13device_kernelIN5flash19enable_sm80_to_sm89INS1_16FlashAttnBwdSm80INS1_25CollectiveMainloopBwdSm80ILi2ELi2EN4cute5tupleIJNS5_1CILi128EEES8_NS7_ILi64EEEEEENS_6half_tEfNS_4arch4Sm80ELb0ELb0ELb1ELb0ELb0ELb0ELb0ELb0ELi2ELi4ELi4ELi4ELb0EEENS1_24CollectiveEpilogueBwdGQAISA_fSD_Li256ELb0ELb0EEENS1_19SingleTileSchedulerILb0ELb0ELb0ELi128EEEEEEEEEvNT_6ParamsE$_ZZN4cute6detail16composition_implINS_5tupleIJNS_1CILi16EEENS3_ILi2EEES5_S5_NS3_ILi4EEES5_EEENS2_IJNS3_ILi1EEEiiiNS3_ILi144EEENS3_ILi512EEEEEENS2_IJNS2_IJS5_S5_EEES6_NS3_ILi8EEEEEENS2_IJNS2_IJNS3_ILi64EEESA_EEES4_NS3_ILi1024EEEEEEEEDaRKT_RKT0_RKT1_RKT2_ENKUlRKT_RKT0_E_clIS6_S4_EEDaSX_S10_)
        /*dfac*/ 	.word	0x00000000


	//----- nvinfo : EIATTR_FRAME_SIZE
	.align		4
.L_9554:
        /*dfb0*/ 	.byte	0x04, 0x11
        /*dfb2*/ 	.short	(.L_9556 - .L_9555)
	.align		4
.L_9555:
        /*dfb4*/ 	.word	index@($_ZN7cutlass13device_kernelIN5flash19enable_sm80_to_sm89INS1_16FlashAttnBwdSm80INS1_25CollectiveMainloopBwdSm80ILi2ELi2EN4cute5tupleIJNS5_1CILi128EEES8_NS7_ILi64EEEEEENS_6half_tEfNS_4arch4Sm80ELb0ELb0ELb1ELb0ELb0ELb0ELb0ELb0ELi2ELi4ELi4ELi4ELb0EEENS1_24CollectiveEpilogueBwdGQAISA_fSD_Li256ELb0ELb0EEENS1_19SingleTileSchedulerILb0ELb0ELb0ELi128EEEEEEEEEvNT_6ParamsE$_ZZN4cute5sliceINS_5tupleIJNS_10UnderscoreES2_iEEENS1_IJNS1_IJNS_1CILi1EEENS4_ILi0EEEEEEiNS4_ILi1024EEEEEEEEDaRKT_RKT0_ENKUlRKT_RKT0_E_clIS2_iEEDaSI_SL_)
        /*dfb8*/ 	.word	0x00000000


	//----- nvinfo : EIATTR_FRAME_SIZE
	.align		4
.L_9556:
        /*dfbc*/ 	.byte	0x04, 0x11
        /*dfbe*/ 	.short	(.L_9558 - .L_9557)
	.align		4
.L_9557:
        /*dfc0*/ 	.word	index@($_ZN7cutlass13device_kernelIN5flash19enable_sm80_to_sm89INS1_16FlashAttnBwdSm80INS1_25CollectiveMainloopBwdSm80ILi2ELi2EN4cute5tupleIJNS5_1CILi128EEES8_NS7_ILi64EEEEEENS_6half_tEfNS_4arch4Sm80ELb0ELb0ELb1ELb0ELb0ELb0ELb0ELb0ELi2ELi4ELi4ELi4ELb0EEENS1_24CollectiveEpilogueBwdGQAISA_fSD_Li256ELb0ELb0EEENS1_19SingleTileSchedulerILb0ELb0ELb0ELi128EEEEEEEEEvNT_6ParamsE$_ZZN4cute5sliceINS_5tupleIJNS_10UnderscoreES2_S2_iEEENS1_IJNS1_IJNS_1CILi1EEENS4_ILi0EEEEEEiNS4_ILi1024EEENS4_ILi8192EEEEEEEEDaRKT_RKT0_ENKUlRKT_RKT0_E_clIS2_iEEDaSJ_SM_)
        /*dfc4*/ 	.word	0x00000000


	//----- nvinfo : EIATTR_FRAME_SIZE
	.align		4
.L_9558:
        /*dfc8*/ 	.byte	0x04, 0x11
        /*dfca*/ 	.short	(.L_9560 - .L_9559)
	.align		4
.L_9559:
        /*dfcc*/ 	.word	index@($_ZN7cutlass13device_kernelIN5flash19enable_sm80_to_sm89INS1_16FlashAttnBwdSm80INS1_25CollectiveMainloopBwdSm80ILi2ELi2EN4cute5tupleIJNS5_1CILi128EEES8_NS7_ILi64EEEEEENS_6half_tEfNS_4arch4Sm80ELb0ELb0ELb1ELb0ELb0ELb0ELb0ELb0ELi2ELi4ELi4ELi4ELb0EEENS1_24CollectiveEpilogueBwdGQAISA_fSD_Li256ELb0ELb0EEENS1_19SingleTileSchedulerILb0ELb0ELb0ELi128EEEEEEEEEvNT_6ParamsE$_ZZN4cute5sliceINS_5tupleIJNS_10UnderscoreES2_S2_iEEENS1_IJNS1_IJNS_1CILi1EEENS4_ILi0EEEEEENS4_ILi4096EEENS1_IJiiEEENS1_IJS6_NS4_ILi8192EEEEEEEEEEEDaRKT_RKT0_ENKUlRKT_RKT0_E_clIS2_S9_EEDaSL_SO_)
        /*dfd0*/ 	.word	0x00000000


	//----- nvinfo : EIATTR_FRAME_SIZE
	.align		4
.L_9560:
        /*dfd4*/ 	.byte	0x04, 0x11
        /*dfd6*/ 	.short	(.L_9562 - .L_9561)
	.align		4
.L_9561:
        /*dfd8*/ 	.word	index@($_ZN7cutlass13device_kernelIN5flash19enable_sm80_to_sm89INS1_16FlashAttnBwdSm80INS1_25CollectiveMainloopBwdSm80ILi2ELi2EN4cute5tupleIJNS5_1CILi128EEES8_NS7_ILi64EEEEEENS_6half_tEfNS_4arch4Sm80ELb0ELb0ELb1ELb0ELb0ELb0ELb0ELb0ELi2ELi4ELi4ELi4ELb0EEENS1_24CollectiveEpilogueBwdGQAISA_fSD_Li256ELb0ELb0EEENS1_19SingleTileSchedulerILb0ELb0ELb0ELi128EEEEEEEEEvNT_6ParamsE$_ZZN4cute5sliceINS_5tupleIJNS_10UnderscoreES2_NS_1CILi0EEEEEENS1_IJNS1_IJNS3_ILi1EEES4_EEEiNS3_ILi1024EEEEEEEEDaRKT_RKT0_ENKUlRKT_RKT0_E_clIS2_iEEDaSI_SL_)
        /*dfdc*/ 	.word	0x00000000


	//----- nvinfo : EIATTR_FRAME_SIZE
	.align		4
.L_9562:
        /*dfe0*/ 	.byte	0x04, 0x11
        /*dfe2*/ 	.short	(.L_9564 - .L_9563)
	.align		4
.L_9563:
        /*dfe4*/ 	.word	index@($_ZN7cutlass13device_kernelIN5flash19enable_sm80_to_sm89INS1_16FlashAttnBwdSm80INS1_25CollectiveMainloopBwdSm80ILi2ELi2EN4cute5tupleIJNS5_1CILi128EEES8_NS7_ILi64EEEEEENS_6half_tEfNS_4arch4Sm80ELb0ELb0ELb1ELb0ELb0ELb0ELb0ELb0ELi2ELi4ELi4ELi4ELb0EEENS1_24CollectiveEpilogueBwdGQAISA_fSD_Li256ELb0ELb0EEENS1_19SingleTileSchedulerILb0ELb0ELb0ELi128EEEEEEEEEvNT_6ParamsE$_ZZN4cute5sliceINS_5tupleIJNS1_IJNS_10UnderscoreENS_1CILi0EEEEEENS1_IJS4_S2_EEEEEENS1_IJNS1_IJNS1_IJNS3_ILi1EEES4_EEES4_EEENS1_IJNS1_IJS4_S4_EEEiEEEEEEEEDaRKT_RKT0_ENKUlRKT_RKT0_E_clIS6_SC_EEDaSM_SP_)
        /*dfe8*/ 	.word	0x00000000


	//----- nvinfo : EIATTR_FRAME_SIZE
	.align		4
.L_9564:
        /*dfec*/ 	.byte	0x04, 0x11
        /*dfee*/ 	.short	(.L_9566 - .L_9565)
	.align		4
.L_9565:
        /*dff0*/ 	.word	index@($_ZN7cutlass13device_kernelIN5flash19enable_sm80_to_sm89INS1_16FlashAttnBwdSm80INS1_25CollectiveMainloopBwdSm80ILi2ELi2EN4cute5tupleIJNS5_1CILi128EEES8_NS7_ILi64EEEEEENS_6half_tEfNS_4arch4Sm80ELb0ELb0ELb1ELb0ELb0ELb0ELb0ELb0ELi2ELi4ELi4ELi4ELb0EEENS1_24CollectiveEpilogueBwdGQAISA_fSD_Li256ELb0ELb0EEENS1_19SingleTileSchedulerILb0ELb0ELb0ELi128EEEEEEEEEvNT_6ParamsE$_ZZN4cute4takeILi1ELi3ENS_5tupleIJNS1_IJiNS_1CILi512EEEEEENS1_IJiiEEENS2_ILi1024EEEEEEEEDaRKT1_ENKUlDpRKT_E_clIJS5_S6_EEEDaSE_)
        /*dff4*/ 	.word	0x00000000


	//----- nvinfo : EIATTR_FRAME_SIZE
	.align		4
.L_9566:
        /*dff8*/ 	.byte	0x04, 0x11
        /*dffa*/ 	.short	(.L_9568 - .L_9567)
	.align		4
.L_9567:
        /*dffc*/ 	.word	index@($_ZN7cutlass13device_kernelIN5flash19enable_sm80_to_sm89INS1_16FlashAttnBwdSm80INS1_25CollectiveMainloopBwdSm80ILi2ELi2EN4cute5tupleIJNS5_1CILi128EEES8_NS7_ILi64EEEEEENS_6half_tEfNS_4arch4Sm80ELb0ELb0ELb1ELb0ELb0ELb0ELb0ELb0ELi2ELi4ELi4ELi4ELb0EEENS1_24CollectiveEpilogueBwdGQAISA_fSD_Li256ELb0ELb0EEENS1_19SingleTileSchedulerILb0ELb0ELb0ELi128EEEEEEEEEvNT_6ParamsE$_ZZN4cute4takeILi1ELi3ENS_5tupleIJNS1_IJNS_1CILi1EEEiEEENS2_ILi1024EEENS1_IJiiEEEEEEEEDaRKT1_ENKUlDpRKT_E_clIJS5_S6_EEEDaSE_)
        /*e000*/ 	.word	0x00000000


	//----- nvinfo : EIATTR_FRAME_SIZE
	.align		4
.L_9568:
        /*e004*/ 	.byte	0x04, 0x11
        /*e006*/ 	.short	(.L_9570 - .L_9569)
	.align		4
.L_9569:
        /*e008*/ 	.word	index@($_ZN7cutlass13device_kernelIN5flash19enable_sm80_to_sm89INS1_16FlashAttnBwdSm80INS1_25CollectiveMainloopBwdSm80ILi2ELi2EN4cute5tupleIJNS5_1CILi128EEES8_NS7_ILi64EEEEEENS_6half_tEfNS_4arch4Sm80ELb0ELb0ELb1ELb0ELb0ELb0ELb0ELb0ELi2ELi4ELi4ELi4ELb0EEENS1_24CollectiveEpilogueBwdGQAISA_fSD_Li256ELb0ELb0EEENS1_19SingleTileSchedulerILb0ELb0ELb0ELi128EEEEEEEEEvNT_6ParamsE$_ZZN4cute4takeILi1ELi3ENS_5tupleIJNS1_IJNS_1CILi1EEENS2_ILi512EEEiEEENS2_ILi4096EEENS1_IJiiEEEEEEEEDaRKT1_ENKUlDpRKT_E_clIJS6_S7_EEEDaSF_)
        /*e00c*/ 	.word	0x00000000


	//----- nvinfo : EIATTR_FRAME_SIZE
	.align		4
.L_9570:
        /*e010*/ 	.byte	0x04, 0x11
        /*e012*/ 	.short	(.L_9572 - .L_9571)
	.align		4
.L_9571:
        /*e014*/ 	.word	index@($_ZN7cutlass13device_kernelIN5flash19enable_sm80_to_sm89INS1_16FlashAttnBwdSm80INS1_25CollectiveMainloopBwdSm80ILi2ELi2EN4cute5tupleIJNS5_1CILi128EEES8_NS7_ILi64EEEEEENS_6half_tEfNS_4arch4Sm80ELb0ELb0ELb1ELb0ELb0ELb0ELb0ELb0ELi2ELi4ELi4ELi4ELb0EEENS1_24CollectiveEpilogueBwdGQAISA_fSD_Li256ELb0ELb0EEENS1_19SingleTileSchedulerILb0ELb0ELb0ELi128EEEEEEEEEvNT_6ParamsE$_ZZN4cute4takeILi1ELi3ENS_5tupleIJNS1_IJNS_1CILi1EEENS2_ILi512EEEiEEENS2_ILi4096EEENS1_IJNS1_IJiiEEENS2_ILi8192EEEEEEEEEEEDaRKT1_ENKUlDpRKT_E_clIJS6_S9_EEEDaSH_)
        /*e018*/ 	.word	0x00000000


	//----- nvinfo : EIATTR_FRAME_SIZE
	.align		4
.L_9572:
        /*e01c*/ 	.byte	0x04, 0x11
        /*e01e*/ 	.short	(.L_9574 - .L_9573)
	.align		4
.L_9573:
        /*e020*/ 	.word	index@($_ZN7cutlass13device_kernelIN5flash19enable_sm80_to_sm89INS1_16FlashAttnBwdSm80INS1_25CollectiveMainloopBwdSm80ILi2ELi2EN4cute5tupleIJNS5_1CILi128EEES8_NS7_ILi64EEEEEENS_6half_tEfNS_4arch4Sm80ELb0ELb0ELb1ELb0ELb0ELb0ELb0ELb0ELi2ELi4ELi4ELi4ELb0EEENS1_24CollectiveEpilogueBwdGQAISA_fSD_Li256ELb0ELb0EEENS1_19SingleTileSchedulerILb0ELb0ELb0ELi128EEEEEEEEEvNT_6ParamsE$_ZZN4cute4takeILi1ELi2ENS_5tupleIJNS1_IJNS_1CILi1EEENS2_ILi0EEEEEEiEEEEEDaRKT1_ENKUlDpRKT_E_clIJiEEEDaSD_)
        /*e024*/ 	.word	0x00000000


	//----- nvinfo : EIATTR_FRAME_SIZE
	.align		4
.L_9574:
        /*e028*/ 	.byte	0x04, 0x11
        /*e02a*/ 	.short	(.L_9576 - .L_9575)
	.align		4
.L_9575:
        /*e02c*/ 	.word	index@($_ZN7cutlass13device_kernelIN5flash19enable_sm80_to_sm89INS1_16FlashAttnBwdSm80INS1_25CollectiveMainloopBwdSm80ILi2ELi2EN4cute5tupleIJNS5_1CILi128EEES8_NS7_ILi64EEEEEENS_6half_tEfNS_4arch4Sm80ELb0ELb0ELb1ELb0ELb0ELb0ELb0ELb0ELi2ELi4ELi4ELi4ELb0EEENS1_24CollectiveEpilogueBwdGQAISA_fSD_Li256ELb0ELb0EEENS1_19SingleTileSchedulerILb0ELb0ELb0ELi128EEEEEEEEEvNT_6ParamsE$_ZZN4cute4diceINS_5tupleIJNS1_IJiNS1_IJiNS_1CILi0EEEEEEEEENS1_IJNS_10UnderscoreENS1_IJS6_S6_EEEEEEEEES9_EEDaRKT_RKT0_ENKUlRKT_RKT0_E_clIS5_S5_EEDaSI_SL_)
        /*e030*/ 	.word	0x00000000


	//----- nvinfo : EIATTR_FRAME_SIZE
	.align		4
.L_9576:
        /*e034*/ 	.byte	0x04, 0x11
        /*e036*/ 	.short	(.L_9578 - .L_9577)
	.align		4
.L_9577:
        /*e038*/ 	.word	index@($_ZN7cutlass13device_kernelIN5flash19enable_sm80_to_sm89INS1_16FlashAttnBwdSm80INS1_25CollectiveMainloopBwdSm80ILi2ELi2EN4cute5tupleIJNS5_1CILi128EEES8_NS7_ILi64EEEEEENS_6half_tEfNS_4arch4Sm80ELb0ELb0ELb1ELb0ELb0ELb0ELb0ELb0ELi2ELi4ELi4ELi4ELb0EEENS1_24CollectiveEpilogueBwdGQAISA_fSD_Li256ELb0ELb0EEENS1_19SingleTileSchedulerILb0ELb0ELb0ELi128EEEEEEEEEvNT_6ParamsE$_ZZN4cute16flatten_to_tupleINS_5tupleIJNS_1CILi4096EEENS1_IJiiEEEEEEEEDaRKT_ENKUlRKT_E_clIS4_EEDaSB_)
        /*e03c*/ 	.word	0x00000000


	//----- nvinfo : EIATTR_FRAME_SIZE
	.align		4
.L_9578:
        /*e040*/ 	.byte	0x04, 0x11
        /*e042*/ 	.short	(.L_9580 - .L_9579)
	.align		4
.L_9579:
        /*e044*/ 	.word	index@($_ZN7cutlass13device_kernelIN5flash19enable_sm80_to_sm89INS1_16FlashAttnBwdSm80INS1_25CollectiveMainloopBwdSm80ILi2ELi2EN4cute5tupleIJNS5_1CILi128EEES8_NS7_ILi64EEEEEENS_6half_tEfNS_4arch4Sm80ELb0ELb0ELb1ELb0ELb0ELb0ELb0ELb0ELi2ELi4ELi4ELi4ELb0EEENS1_24CollectiveEpilogueBwdGQAISA_fSD_Li256ELb0ELb0EEENS1_19SingleTileSchedulerILb0ELb0ELb0ELi128EEEEEEEEEvNT_6ParamsE$_ZZN4cute16flatten_to_tupleINS_5tupleIJNS_1CILi4096EEENS1_IJNS1_IJiiEEENS2_ILi8192EEEEEEEEEEEDaRKT_ENKUlRKT_E_clIS6_EEDaSD_)
        /*e048*/ 	.word	0x00000000


	//----- nvinfo : EIATTR_FRAME_SIZE
	.align		4
.L_9580:
        /*e04c*/ 	.byte	0x04, 0x11
        /*e04e*/ 	.short	(.L_9582 - .L_9581)
	.align		4
.L_9581:
        /*e050*/ 	.word	index@($_ZN7cutlass13device_kernelIN5flash19enable_sm80_to_sm89INS1_16FlashAttnBwdSm80INS1_25CollectiveMainloopBwdSm80ILi2ELi2EN4cute5tupleIJNS5_1CILi128EEES8_NS7_ILi64EEEEEENS_6half_tEfNS_4arch4Sm80ELb0ELb0ELb1ELb0ELb0ELb0ELb0ELb0ELi2ELi4ELi4ELi4ELb0EEENS1_24CollectiveEpilogueBwdGQAISA_fSD_Li256ELb0ELb0EEENS1_19SingleTileSchedulerILb0ELb0ELb0ELi128EEEEEEEEEvNT_6ParamsE$_ZZN4cute16flatten_to_tupleINS_5tupleIJNS_1CILi1024EEENS1_IJiiEEEEEEEEDaRKT_ENKUlRKT_E_clIS4_EEDaSB_)
        /*e054*/ 	.word	0x00000000


	//----- nvinfo : EIATTR_FRAME_SIZE
	.align		4
.L_9582:
        /*e058*/ 	.byte	0x04, 0x11
        /*e05a*/ 	.short	(.L_9584 - .L_9583)
	.align		4
.L_9583:
        /*e05c*/ 	.word	index@($_ZN7cutlass13device_kernelIN5flash19enable_sm80_to_sm89INS1_16FlashAttnBwdSm80INS1_25CollectiveMainloopBwdSm80ILi2ELi2EN4cute5tupleIJNS5_1CILi128EEES8_NS7_ILi64EEEEEENS_6half_tEfNS_4arch4Sm80ELb0ELb0ELb1ELb0ELb0ELb0ELb0ELb0ELi2ELi4ELi4ELi4ELb0EEENS1_24CollectiveEpilogueBwdGQAISA_fSD_Li256ELb0ELb0EEENS1_19SingleTileSchedulerILb0ELb0ELb0ELi128EEEEEEEEEvNT_6ParamsE$_ZZN4cute16flatten_to_tupleINS_5tupleIJNS1_IJiiEEENS_1CILi1024EEEEEEEEDaRKT_ENKUlRKT_E_clIS2_EEDaSB_)
        /*e060*/ 	.word	0x00000000


	//----- nvinfo : EIATTR_FRAME_SIZE
	.align		4
.L_9584:
        /*e064*/ 	.byte	0x04, 0x11
        /*e066*/ 	.short	(.L_9586 - .L_9585)
	.align		4
.L_9585:
        /*e068*/ 	.word	index@($_ZN7cutlass13device_kernelIN5flash19enable_sm80_to_sm89INS1_16FlashAttnBwdSm80INS1_25CollectiveMainloopBwdSm80ILi2ELi2EN4cute5tupleIJNS5_1CILi128EEES8_NS7_ILi64EEEEEENS_6half_tEfNS_4arch4Sm80ELb0ELb0ELb1ELb0ELb0ELb0ELb0ELb0ELi2ELi4ELi4ELi4ELb0EEENS1_24CollectiveEpilogueBwdGQAISA_fSD_Li256ELb0ELb0EEENS1_19SingleTileSchedulerILb0ELb0ELb0ELi128EEEEEEEEEvNT_6ParamsE$_ZZN4cute14logical_divideINS_5tupleIJNS1_IJNS_1CILi8EEENS2_ILi1EEEEEENS1_IJNS2_ILi2EEEEEEEEENS1_IJNS1_IJS4_NS2_ILi0EEEEEENS1_IJiEEEEEENS1_IJS5_NS_6LayoutIS4_S9_EEEEEEEDaRKNSD_IT_T0_EERKT1_ENKUlRKT_RKT0_E_clINSD_IS7_SB_EESE_EEDaSQ_ST_)
        /*e06c*/ 	.word	0x00000000


	//----- nvinfo : EIATTR_FRAME_SIZE
	.align		4
.L_9586:
        /*e070*/ 	.byte	0x04, 0x11
        /*e072*/ 	.short	(.L_9588 - .L_9587)
	.align		4
.L_9587:
        /*e074*/ 	.word	index@($_ZN7cutlass13device_kernelIN5flash19enable_sm80_to_sm89INS1_16FlashAttnBwdSm80INS1_25CollectiveMainloopBwdSm80ILi2ELi2EN4cute5tupleIJNS5_1CILi128EEES8_NS7_ILi64EEEEEENS_6half_tEfNS_4arch4Sm80ELb0ELb0ELb1ELb0ELb0ELb0ELb0ELb0ELi2ELi4ELi4ELi4ELb0EEENS1_24CollectiveEpilogueBwdGQAISA_fSD_Li256ELb0ELb0EEENS1_19SingleTileSchedulerILb0ELb0ELb0ELi128EEEEEEEEEvNT_6ParamsE$_ZZN4cute13to_mixed_bitsINS_5tupleIJNS1_IJNS_1CILi4EEENS2_ILi8EEEEEES3_NS2_ILi1EEEEEENS1_IJNS1_IJNS2_ILi128EEENS2_ILi0EEEEEENS2_ILi16EEES9_EEENS1_IJNS1_IJiiEEEiS9_EEEEEDaRKT_RKT0_RKT1_ENKUlRKT_RKT0_RKT1_E_clIS5_SA_SD_EEDaSQ_ST_SW_)
        /*e078*/ 	.word	0x00000000


	//----- nvinfo : EIATTR_FRAME_SIZE
	.align		4
.L_9588:
        /*e07c*/ 	.byte	0x04, 0x11
        /*e07e*/ 	.short	(.L_9590 - .L_9589)
	.align		4
.L_9589:
        /*e080*/ 	.word	index@($_ZN7cutlass13device_kernelIN5flash19enable_sm80_to_sm89INS1_16FlashAttnBwdSm80INS1_25CollectiveMainloopBwdSm80ILi2ELi2EN4cute5tupleIJNS5_1CILi128EEES8_NS7_ILi64EEEEEENS_6half_tEfNS_4arch4Sm80ELb0ELb0ELb1ELb0ELb0ELb0ELb0ELb0ELi2ELi4ELi4ELi4ELb0EEENS1_24CollectiveEpilogueBwdGQAISA_fSD_Li256ELb0ELb0EEENS1_19SingleTileSchedulerILb0ELb0ELb0ELi128EEEEEEEEEvNT_6ParamsE$_ZZN4cute13to_mixed_bitsINS_5tupleIJNS1_IJNS_1CILi4EEENS2_ILi8EEEEEES3_NS2_ILi1EEEEEENS1_IJNS1_IJNS2_ILi128EEENS2_ILi0EEEEEENS2_ILi16EEES9_EEENS1_IJNS1_IJiiEEEiS9_EEEEEDaRKT_RKT0_RKT1_ENKUlRKT_RKT0_RKT1_E_clIS3_SB_iEEDaSQ_ST_SW_)
        /*e084*/ 	.word	0x00000000


	//----- nvinfo : EIATTR_FRAME_SIZE
	.align		4
.L_9590:
        /*e088*/ 	.byte	0x04, 0x11
        /*e08a*/ 	.short	(.L_9592 - .L_9591)
	.align		4
.L_9591:
        /*e08c*/ 	.word	index@($_ZN7cutlass13device_kernelIN5flash19enable_sm80_to_sm89INS1_16FlashAttnBwdSm80INS1_25CollectiveMainloopBwdSm80ILi2ELi2EN4cute5tupleIJNS5_1CILi128EEES8_NS7_ILi64EEEEEENS_6half_tEfNS_4arch4Sm80ELb0ELb0ELb1ELb0ELb0ELb0ELb0ELb0ELi2ELi4ELi4ELi4ELb0EEENS1_24CollectiveEpilogueBwdGQAISA_fSD_Li256ELb0ELb0EEENS1_19SingleTileSchedulerILb0ELb0ELb0ELi128EEEEEEEEEvNT_6ParamsE$_ZZN4cute13to_mixed_bitsINS_5tupleIJNS1_IJNS_1CILi4EEENS2_ILi8EEEEEES3_NS2_ILi1EEEEEENS1_IJNS1_IJNS2_ILi128EEENS2_ILi0EEEEEENS2_ILi16EEES9_EEENS1_IJNS1_IJiiEEEiS9_EEEEEDaRKT_RKT0_RKT1_ENKUlDpRKT_E_clIJNS_9MixedBitsILj0ELj384EEENSU_ILj0ELj48EEENS2_ILj0EEEEEEDaSR_)
        /*e090*/ 	.word	0x00000000


	//----- nvinfo : EIATTR_FRAME_SIZE
	.align		4
.L_9592:
        /*e094*/ 	.byte	0x04, 0x11
        /*e096*/ 	.short	(.L_9594 - .L_9593)
	.align		4
.L_9593:
        /*e098*/ 	.word	index@($_ZN7cutlass13device_kernelIN5flash19enable_sm80_to_sm89INS1_16FlashAttnBwdSm80INS1_25CollectiveMainloopBwdSm80ILi2ELi2EN4cute5tupleIJNS5_1CILi128EEES8_NS7_ILi64EEEEEENS_6half_tEfNS_4arch4Sm80ELb0ELb0ELb1ELb0ELb0ELb0ELb0ELb0ELi2ELi4ELi4ELi4ELb0EEENS1_24CollectiveEpilogueBwdGQAISA_fSD_Li256ELb0ELb0EEENS1_19SingleTileSchedulerILb0ELb0ELb0ELi128EEEEEEEEEvNT_6ParamsE$_ZZN4cute13to_mixed_bitsINS_5tupleIJNS1_IJNS_1CILi4EEENS2_ILi8EEEEEES3_NS2_ILi1EEEEEENS1_IJNS1_IJNS2_ILi0EEENS2_ILi64EEEEEES8_S8_EEENS1_IJNS1_IJiiEEEiS8_EEEEEDaRKT_RKT0_RKT1_ENKUlRKT_RKT0_RKT1_E_clIS5_SA_SC_EEDaSP_SS_SV_)
        /*e09c*/ 	.word	0x00000000


	//----- nvinfo : EIATTR_FRAME_SIZE
	.align		4
.L_9594:
        /*e0a0*/ 	.byte	0x04, 0x11
        /*e0a2*/ 	.short	(.L_9596 - .L_9595)
	.align		4
.L_9595:
        /*e0a4*/ 	.word	index@($_ZN7cutlass13device_kernelIN5flash19enable_sm80_to_sm89INS1_16FlashAttnBwdSm80INS1_25CollectiveMainloopBwdSm80ILi2ELi2EN4cute5tupleIJNS5_1CILi128EEES8_NS7_ILi64EEEEEENS_6half_tEfNS_4arch4Sm80ELb0ELb0ELb1ELb0ELb0ELb0ELb0ELb0ELi2ELi4ELi4ELi4ELb0EEENS1_24CollectiveEpilogueBwdGQAISA_fSD_Li256ELb0ELb0EEENS1_19SingleTileSchedulerILb0ELb0ELb0ELi128EEEEEEEEEvNT_6ParamsE$_ZZN4cute13to_mixed_bitsINS_5tupleIJNS1_IJNS_1CILi4EEENS2_ILi8EEEEEES3_NS2_ILi1EEEEEENS1_IJNS1_IJNS2_ILi0EEENS2_ILi64EEEEEES8_S8_EEENS1_IJNS1_IJiiEEEiS8_EEEEEDaRKT_RKT0_RKT1_ENKUlDpRKT_E_clIJNS_9MixedBitsILj0ELj448EEENS2_ILj0EEESV_EEEDaSQ_)
        /*e0a8*/ 	.word	0x00000000


	//----- nvinfo : EIATTR_FRAME_SIZE
	.align		4
.L_9596:
        /*e0ac*/ 	.byte	0x04, 0x11
        /*e0ae*/ 	.short	(.L_9598 - .L_9597)
	.align		4
.L_9597:
        /*e0b0*/ 	.word	index@($_ZN7cutlass13device_kernelIN5flash19enable_sm80_to_sm89INS1_16FlashAttnBwdSm80INS1_25CollectiveMainloopBwdSm80ILi2ELi2EN4cute5tupleIJNS5_1CILi128EEES8_NS7_ILi64EEEEEENS_6half_tEfNS_4arch4Sm80ELb0ELb0ELb1ELb0ELb0ELb0ELb0ELb0ELi2ELi4ELi4ELi4ELb0EEENS1_24CollectiveEpilogueBwdGQAISA_fSD_Li256ELb0ELb0EEENS1_19SingleTileSchedulerILb0ELb0ELb0ELi128EEEEEEEEEvNT_6ParamsE$_ZZN4cute13to_mixed_bitsINS_5tupleIJNS1_IJNS_1CILi4EEENS2_ILi8EEEEEENS2_ILi2EEENS2_ILi1EEEEEENS1_IJNS1_IJNS2_ILi128EEENS2_ILi0EEEEEES4_SA_EEENS1_IJNS1_IJiiEEEiSA_EEEEEDaRKT_RKT0_RKT1_ENKUlRKT_RKT0_RKT1_E_clIS6_S4_iEEDaSQ_ST_SW_)
        /*e0b4*/ 	.word	0x00000000


	//----- nvinfo : EIATTR_FRAME_SIZE
	.align		4
.L_9598:
        /*e0b8*/ 	.byte	0x04, 0x11
        /*e0ba*/ 	.short	(.L_9600 - .L_9599)
	.align		4
.L_9599:
        /*e0bc*/ 	.word	index@($_ZN7cutlass13device_kernelIN5flash19enable_sm80_to_sm89INS1_16FlashAttnBwdSm80INS1_25CollectiveMainloopBwdSm80ILi2ELi2EN4cute5tupleIJNS5_1CILi128EEES8_NS7_ILi64EEEEEENS_6half_tEfNS_4arch4Sm80ELb0ELb0ELb1ELb0ELb0ELb0ELb0ELb0ELi2ELi4ELi4ELi4ELb0EEENS1_24CollectiveEpilogueBwdGQAISA_fSD_Li256ELb0ELb0EEENS1_19SingleTileSchedulerILb0ELb0ELb0ELi128EEEEEEEEEvNT_6ParamsE$_ZZN4cute13to_mixed_bitsINS_5tupleIJNS1_IJNS_1CILi4EEENS2_ILi8EEEEEENS2_ILi2EEENS2_ILi1EEEEEENS1_IJNS1_IJNS2_ILi128EEENS2_ILi0EEEEEES4_SA_EEENS1_IJNS1_IJiiEEEiSA_EEEEEDaRKT_RKT0_RKT1_ENKUlRKT_RKT0_RKT1_E_clIS5_SB_SD_EEDaSQ_ST_SW_)
        /*e0c0*/ 	.word	0x00000000


	//----- nvinfo : EIATTR_FRAME_SIZE
	.align		4
.L_9600:
        /*e0c4*/ 	.byte	0x04, 0x11
        /*e0c6*/ 	.short	(.L_9602 - .L_9601)
	.align		4
.L_9601:
        /*e0c8*/ 	.word	index@($_ZN7cutlass13device_kernelIN5flash19enable_sm80_to_sm89INS1_16FlashAttnBwdSm80INS1_25CollectiveMainloopBwdSm80ILi2ELi2EN4cute5tupleIJNS5_1CILi128EEES8_NS7_ILi64EEEEEENS_6half_tEfNS_4arch4Sm80ELb0ELb0ELb1ELb0ELb0ELb0ELb0ELb0ELi2ELi4ELi4ELi4ELb0EEENS1_24CollectiveEpilogueBwdGQAISA_fSD_Li256ELb0ELb0EEENS1_19SingleTileSchedulerILb0ELb0ELb0ELi128EEEEEEEEEvNT_6ParamsE$_ZZN4cute13to_mixed_bitsINS_5tupleIJNS1_IJNS_1CILi4EEENS2_ILi8EEEEEENS2_ILi2EEENS2_ILi1EEEEEENS1_IJNS1_IJNS2_ILi128EEENS2_ILi0EEEEEES4_SA_EEENS1_IJNS1_IJiiEEEiSA_EEEEEDaRKT_RKT0_RKT1_ENKUlDpRKT_E_clIJNS_9MixedBitsILj0ELj384EEENSU_ILj0ELj8EEENS2_ILj0EEEEEEDaSR_)
        /*e0cc*/ 	.word	0x00000000


	//----- nvinfo : EIATTR_FRAME_SIZE
	.align		4
.L_9602:
        /*e0d0*/ 	.byte	0x04, 0x11
        /*e0d2*/ 	.short	(.L_9604 - .L_9603)
	.align		4
.L_9603:
        /*e0d4*/ 	.word	index@($_ZN7cutlass13device_kernelIN5flash19enable_sm80_to_sm89INS1_16FlashAttnBwdSm80INS1_25CollectiveMainloopBwdSm80ILi2ELi2EN4cute5tupleIJNS5_1CILi128EEES8_NS7_ILi64EEEEEENS_6half_tEfNS_4arch4Sm80ELb0ELb0ELb1ELb0ELb0ELb0ELb0ELb0ELi2ELi4ELi4ELi4ELb0EEENS1_24CollectiveEpilogueBwdGQAISA_fSD_Li256ELb0ELb0EEENS1_19SingleTileSchedulerILb0ELb0ELb0ELi128EEEEEEEEEvNT_6ParamsE$_ZZN4cute13to_mixed_bitsINS_5tupleIJNS1_IJNS_1CILi4EEENS2_ILi8EEEEEENS2_ILi2EEENS2_ILi1EEEEEENS1_IJNS1_IJNS2_ILi0EEENS2_ILi64EEEEEES9_S9_EEENS1_IJNS1_IJiiEEEiS9_EEEEEDaRKT_RKT0_RKT1_ENKUlRKT_RKT0_RKT1_E_clIS5_SB_SD_EEDaSQ_ST_SW_)
        /*e0d8*/ 	.word	0x00000000


	//----- nvinfo : EIATTR_FRAME_SIZE
	.align		4
.L_9604:
        /*e0dc*/ 	.byte	0x04, 0x11
        /*e0de*/ 	.short	(.L_9606 - .L_9605)
	.align		4
.L_9605:
        /*e0e0*/ 	.word	index@($_ZN7cutlass13device_kernelIN5flash19enable_sm80_to_sm89INS1_16FlashAttnBwdSm80INS1_25CollectiveMainloopBwdSm80ILi2ELi2EN4cute5tupleIJNS5_1CILi128EEES8_NS7_ILi64EEEEEENS_6half_tEfNS_4arch4Sm80ELb0ELb0ELb1ELb0ELb0ELb0ELb0ELb0ELi2ELi4ELi4ELi4ELb0EEENS1_24CollectiveEpilogueBwdGQAISA_fSD_Li256ELb0ELb0EEENS1_19SingleTileSchedulerILb0ELb0ELb0ELi128EEEEEEEEEvNT_6ParamsE$_ZZN4cute13to_mixed_bitsINS_5tupleIJNS1_IJNS_1CILi4EEENS2_ILi8EEEEEENS2_ILi2EEENS2_ILi1EEEEEENS1_IJNS1_IJNS2_ILi0EEENS2_ILi64EEEEEES9_S9_EEENS1_IJNS1_IJiiEEEiS9_EEEEEDaRKT_RKT0_RKT1_ENKUlDpRKT_E_clIJNS_9MixedBitsILj0ELj448EEENS2_ILj0EEESW_EEEDaSR_)
        /*e0e4*/ 	.word	0x00000000


	//----- nvinfo : EIATTR_FRAME_SIZE
	.align		4
.L_9606:
        /*e0e8*/ 	.byte	0x04, 0x11
        /*e0ea*/ 	.short	(.L_9608 - .L_9607)
	.align		4
.L_9607:
        /*e0ec*/ 	.word	index@($_ZN7cutlass13device_kernelIN5flash19enable_sm80_to_sm89INS1_16FlashAttnBwdSm80INS1_25CollectiveMainloopBwdSm80ILi2ELi2EN4cute5tupleIJNS5_1CILi128EEES8_NS7_ILi64EEEEEENS_6half_tEfNS_4arch4Sm80ELb0ELb0ELb1ELb0ELb0ELb0ELb0ELb0ELi2ELi4ELi4ELi4ELb0EEENS1_24CollectiveEpilogueBwdGQAISA_fSD_Li256ELb0ELb0EEENS1_19SingleTileSchedulerILb0ELb0ELb0ELi128EEEEEEEEEvNT_6ParamsE$_ZZN4cute12filter_tupleINS_5tupleIJNS_1CILi4096EEENS1_IJiiEEEEEEZNS_16flatten_to_tupleIS5_EEDaRKT_EUlRKT_E_EEDaS9_OT0_ENKUlDpSC_E_clIJNS1_IJS3_EEES4_EEEDaSG_)
        /*e0f0*/ 	.word	0x00000000


	//----- nvinfo : EIATTR_FRAME_SIZE
	.align		4
.L_9608:
        /*e0f4*/ 	.byte	0x04, 0x11
        /*e0f6*/ 	.short	(.L_9610 - .L_9609)
	.align		4
.L_9609:
        /*e0f8*/ 	.word	index@($_ZN7cutlass13device_kernelIN5flash19enable_sm80_to_sm89INS1_16FlashAttnBwdSm80INS1_25CollectiveMainloopBwdSm80ILi2ELi2EN4cute5tupleIJNS5_1CILi128EEES8_NS7_ILi64EEEEEENS_6half_tEfNS_4arch4Sm80ELb0ELb0ELb1ELb0ELb0ELb0ELb0ELb0ELi2ELi4ELi4ELi4ELb0EEENS1_24CollectiveEpilogueBwdGQAISA_fSD_Li256ELb0ELb0EEENS1_19SingleTileSchedulerILb0ELb0ELb0ELi128EEEEEEEEEvNT_6ParamsE$_ZZN4cute12filter_tupleINS_5tupleIJNS_1CILi4096EEENS1_IJNS1_IJiiEEENS2_ILi8192EEEEEEEEEZNS_16flatten_to_tupleIS7_EEDaRKT_EUlRKT_E_EEDaSB_OT0_ENKUlDpSE_E_clIJNS1_IJS3_EEENS1_IJiiS5_EEEEEEDaSI_)
        /*e0fc*/ 	.word	0x00000000


	//----- nvinfo : EIATTR_FRAME_SIZE
	.align		4
.L_9610:
        /*e100*/ 	.byte	0x04, 0x11
        /*e102*/ 	.short	(.L_9612 - .L_9611)
	.align		4
.L_9611:
        /*e104*/ 	.word	index@($_ZN7cutlass13device_kernelIN5flash19enable_sm80_to_sm89INS1_16FlashAttnBwdSm80INS1_25CollectiveMainloopBwdSm80ILi2ELi2EN4cute5tupleIJNS5_1CILi128EEES8_NS7_ILi64EEEEEENS_6half_tEfNS_4arch4Sm80ELb0ELb0ELb1ELb0ELb0ELb0ELb0ELb0ELi2ELi4ELi4ELi4ELb0EEENS1_24CollectiveEpilogueBwdGQAISA_fSD_Li256ELb0ELb0EEENS1_19SingleTileSchedulerILb0ELb0ELb0ELi128EEEEEEEEEvNT_6ParamsE$_ZZN4cute12filter_tupleINS_5tupleIJNS_1CILi1EEENS1_IJiiiEEENS2_ILi64EEENS1_IJNS2_ILi72EEENS2_ILi144EEENS2_ILi288EEEEEENS2_ILi512EEEEEEZNS_7flattenISB_EEDaRKT_EUlRKT_E_EEDaSF_OT0_ENKUlDpSI_E_clIJNS1_IJS3_EEES4_NS1_IJS5_EEES9_NS1_IJSA_EEEEEEDaSM_)
        /*e108*/ 	.word	0x00000000


	//----- nvinfo : EIATTR_FRAME_SIZE
	.align		4
.L_9612:
        /*e10c*/ 	.byte	0x04, 0x11
        /*e10e*/ 	.short	(.L_9614 - .L_9613)
	.align		4
.L_9613:
        /*e110*/ 	.word	index@($_ZN7cutlass13device_kernelIN5flash19enable_sm80_to_sm89INS1_16FlashAttnBwdSm80INS1_25CollectiveMainloopBwdSm80ILi2ELi2EN4cute5tupleIJNS5_1CILi128EEES8_NS7_ILi64EEEEEENS_6half_tEfNS_4arch4Sm80ELb0ELb0ELb1ELb0ELb0ELb0ELb0ELb0ELi2ELi4ELi4ELi4ELb0EEENS1_24CollectiveEpilogueBwdGQAISA_fSD_Li256ELb0ELb0EEENS1_19SingleTileSchedulerILb0ELb0ELb0ELi128EEEEEEEEEvNT_6ParamsE$_ZZN4cute12filter_tupleINS_5tupleIJNS_1CILi1EEENS1_IJNS2_ILi8EEEiiEEENS2_ILi64EEENS1_IJiNS2_ILi144EEENS2_ILi288EEEEEENS2_ILi512EEEEEEZNS_7flattenISB_EEDaRKT_EUlRKT_E_EEDaSF_OT0_ENKUlDpSI_E_clIJNS1_IJS3_EEES5_NS1_IJS6_EEES9_NS1_IJSA_EEEEEEDaSM_)
        /*e114*/ 	.word	0x00000000


	//----- nvinfo : EIATTR_FRAME_SIZE
	.align		4
.L_9614:
        /*e118*/ 	.byte	0x04, 0x11
        /*e11a*/ 	.short	(.L_9616 - .L_9615)
	.align		4
.L_9615:
        /*e11c*/ 	.word	index@($_ZN7cutlass13device_kernelIN5flash19enable_sm80_to_sm89INS1_16FlashAttnBwdSm80INS1_25CollectiveMainloopBwdSm80ILi2ELi2EN4cute5tupleIJNS5_1CILi128EEES8_NS7_ILi64EEEEEENS_6half_tEfNS_4arch4Sm80ELb0ELb0ELb1ELb0ELb0ELb0ELb0ELb0ELi2ELi4ELi4ELi4ELb0EEENS1_24CollectiveEpilogueBwdGQAISA_fSD_Li256ELb0ELb0EEENS1_19SingleTileSchedulerILb0ELb0ELb0ELi128EEEEEEEEEvNT_6ParamsE$_ZZN4cute12filter_tupleINS_5tupleIJNS_1CILi1024EEENS1_IJiiEEEEEEZNS_16flatten_to_tupleIS5_EEDaRKT_EUlRKT_E_EEDaS9_OT0_ENKUlDpSC_E_clIJNS1_IJS3_EEES4_EEEDaSG_)
        /*e120*/ 	.word	0x00000000


	//----- nvinfo : EIATTR_FRAME_SIZE
	.align		4
.L_9616:
        /*e124*/ 	.byte	0x04, 0x11
        /*e126*/ 	.short	(.L_9618 - .L_9617)
	.align		4
.L_9617:
        /*e128*/ 	.word	index@($_ZN7cutlass13device_kernelIN5flash19enable_sm80_to_sm89INS1_16FlashAttnBwdSm80INS1_25CollectiveMainloopBwdSm80ILi2ELi2EN4cute5tupleIJNS5_1CILi128EEES8_NS7_ILi64EEEEEENS_6half_tEfNS_4arch4Sm80ELb0ELb0ELb1ELb0ELb0ELb0ELb0ELb0ELi2ELi4ELi4ELi4ELb0EEENS1_24CollectiveEpilogueBwdGQAISA_fSD_Li256ELb0ELb0EEENS1_19SingleTileSchedulerILb0ELb0ELb0ELi128EEEEEEEEEvNT_6ParamsE$_ZZN4cute12filter_tupleINS_5tupleIJNS_10UnderscoreES2_iEEENS1_IJNS1_IJNS_1CILi1EEENS4_ILi0EEEEEEiNS4_ILi1024EEEEEEZNS_5sliceIS3_S9_EEDaRKT_RKT0_EUlRKT_RKT0_E_EEDaSD_SG_OT1_ENKUlDpSJ_E_clIJNS1_IJS7_EEENS1_IJiEEENS1_IJEEEEEEDaSQ_)
        /*e12c*/ 	.word	0x00000000


	//----- nvinfo : EIATTR_FRAME_SIZE
	.align		4
.L_9618:
        /*e130*/ 	.byte	0x04, 0x11
        /*e132*/ 	.short	(.L_9620 - .L_9619)
	.align		4
.L_9619:
        /*e134*/ 	.word	index@($_ZN7cutlass13device_kernelIN5flash19enable_sm80_to_sm89INS1_16FlashAttnBwdSm80INS1_25CollectiveMainloopBwdSm80ILi2ELi2EN4cute5tupleIJNS5_1CILi128EEES8_NS7_ILi64EEEEEENS_6half_tEfNS_4arch4Sm80ELb0ELb0ELb1ELb0ELb0ELb0ELb0ELb0ELi2ELi4ELi4ELi4ELb0EEENS1_24CollectiveEpilogueBwdGQAISA_fSD_Li256ELb0ELb0EEENS1_19SingleTileSchedulerILb0ELb0ELb0ELi128EEEEEEEEEvNT_6ParamsE$_ZZN4cute12filter_tupleINS_5tupleIJNS_10UnderscoreES2_S2_iEEENS1_IJNS1_IJNS_1CILi1EEENS4_ILi0EEEEEEiNS4_ILi1024EEENS4_ILi8192EEEEEEZNS_5sliceIS3_SA_EEDaRKT_RKT0_EUlRKT_RKT0_E_EEDaSE_SH_OT1_ENKUlDpSK_E_clIJNS1_IJS7_EEENS1_IJiEEENS1_IJS8_EEENS1_IJEEEEEEDaSR_)
        /*e138*/ 	.word	0x00000000


	//----- nvinfo : EIATTR_FRAME_SIZE
	.align		4
.L_9620:
        /*e13c*/ 	.byte	0x04, 0x11
        /*e13e*/ 	.short	(.L_9622 - .L_9621)
	.align		4
.L_9621:
        /*e140*/ 	.word	index@($_ZN7cutlass13device_kernelIN5flash19enable_sm80_to_sm89INS1_16FlashAttnBwdSm80INS1_25CollectiveMainloopBwdSm80ILi2ELi2EN4cute5tupleIJNS5_1CILi128EEES8_NS7_ILi64EEEEEENS_6half_tEfNS_4arch4Sm80ELb0ELb0ELb1ELb0ELb0ELb0ELb0ELb0ELi2ELi4ELi4ELi4ELb0EEENS1_24CollectiveEpilogueBwdGQAISA_fSD_Li256ELb0ELb0EEENS1_19SingleTileSchedulerILb0ELb0ELb0ELi128EEEEEEEEEvNT_6ParamsE$_ZZN4cute12filter_tupleINS_5tupleIJNS_10UnderscoreES2_S2_iEEENS1_IJNS1_IJNS_1CILi1EEENS4_ILi0EEEEEENS4_ILi4096EEENS1_IJiiEEENS1_IJS6_NS4_ILi8192EEEEEEEEEZNS_5sliceIS3_SC_EEDaRKT_RKT0_EUlRKT_RKT0_E_EEDaSG_SJ_OT1_ENKUlDpSM_E_clIJNS1_IJS7_EEENS1_IJS8_EEENS1_IJS9_EEENS1_IJEEEEEEDaST_)
        /*e144*/ 	.word	0x00000000


	//----- nvinfo : EIATTR_FRAME_SIZE
	.align		4
.L_9622:
        /*e148*/ 	.byte	0x04, 0x11
        /*e14a*/ 	.short	(.L_9624 - .L_9623)
	.align		4
.L_9623:
        /*e14c*/ 	.word	index@($_ZN7cutlass13device_kernelIN5flash19enable_sm80_to_sm89INS1_16FlashAttnBwdSm80INS1_25CollectiveMainloopBwdSm80ILi2ELi2EN4cute5tupleIJNS5_1CILi128EEES8_NS7_ILi64EEEEEENS_6half_tEfNS_4arch4Sm80ELb0ELb0ELb1ELb0ELb0ELb0ELb0ELb0ELi2ELi4ELi4ELi4ELb0EEENS1_24CollectiveEpilogueBwdGQAISA_fSD_Li256ELb0ELb0EEENS1_19SingleTileSchedulerILb0ELb0ELb0ELi128EEEEEEEEEvNT_6ParamsE$_ZZN4cute12filter_tupleINS_5tupleIJNS_10UnderscoreES2_NS_1CILi0EEEEEENS1_IJNS1_IJNS3_ILi1EEES4_EEEiNS3_ILi1024EEEEEEZNS_5sliceIS5_S9_EEDaRKT_RKT0_EUlRKT_RKT0_E_EEDaSD_SG_OT1_ENKUlDpSJ_E_clIJNS1_IJS7_EEENS1_IJiEEENS1_IJEEEEEEDaSQ_)
        /*e150*/ 	.word	0x00000000


	//----- nvinfo : EIATTR_FRAME_SIZE
	.align		4
.L_9624:
        /*e154*/ 	.byte	0x04, 0x11
        /*e156*/ 	.short	(.L_9626 - .L_9625)
	.align		4
.L_9625:
        /*e158*/ 	.word	index@($_ZN7cutlass13device_kernelIN5flash19enable_sm80_to_sm89INS1_16FlashAttnBwdSm80INS1_25CollectiveMainloopBwdSm80ILi2ELi2EN4cute5tupleIJNS5_1CILi128EEES8_NS7_ILi64EEEEEENS_6half_tEfNS_4arch4Sm80ELb0ELb0ELb1ELb0ELb0ELb0ELb0ELb0ELi2ELi4ELi4ELi4ELb0EEENS1_24CollectiveEpilogueBwdGQAISA_fSD_Li256ELb0ELb0EEENS1_19SingleTileSchedulerILb0ELb0ELb0ELi128EEEEEEEEEvNT_6ParamsE$_ZZN4cute12filter_tupleINS_5tupleIJNS1_IJiiEEENS_1CILi1024EEEEEEZNS_16flatten_to_tupleIS5_EEDaRKT_EUlRKT_E_EEDaS9_OT0_ENKUlDpSC_E_clIJS2_NS1_IJS4_EEEEEEDaSG_)
        /*e15c*/ 	.word	0x00000000


	//----- nvinfo : EIATTR_FRAME_SIZE
	.align		4
.L_9626:
        /*e160*/ 	.byte	0x04, 0x11
        /*e162*/ 	.short	(.L_9628 - .L_9627)
	.align		4
.L_9627:
        /*e164*/ 	.word	index@($_ZN7cutlass13device_kernelIN5flash19enable_sm80_to_sm89INS1_16FlashAttnBwdSm80INS1_25CollectiveMainloopBwdSm80ILi2ELi2EN4cute5tupleIJNS5_1CILi128EEES8_NS7_ILi64EEEEEENS_6half_tEfNS_4arch4Sm80ELb0ELb0ELb1ELb0ELb0ELb0ELb0ELb0ELi2ELi4ELi4ELi4ELb0EEENS1_24CollectiveEpilogueBwdGQAISA_fSD_Li256ELb0ELb0EEENS1_19SingleTileSchedulerILb0ELb0ELb0ELi128EEEEEEEEEvNT_6ParamsE$_ZZN4cute12filter_tupleINS_5tupleIJNS1_IJiNS1_IJiNS_1CILi0EEEEEEEEENS1_IJNS_10UnderscoreENS1_IJS6_S6_EEEEEEEEES9_ZNS_4diceIS9_S9_EEDaRKT_RKT0_EUlRKT_RKT0_E_EEDaSD_SG_OT1_ENKUlDpSJ_E_clIJNS1_IJiiS3_EEENS1_IJEEEEEEDaSQ_)
        /*e168*/ 	.word	0x00000000


	//----- nvinfo : EIATTR_FRAME_SIZE
	.align		4
.L_9628:
        /*e16c*/ 	.byte	0x04, 0x11
        /*e16e*/ 	.short	(.L_9630 - .L_9629)
	.align		4
.L_9629:
        /*e170*/ 	.word	index@($_ZN7cutlass13device_kernelIN5flash19enable_sm80_to_sm89INS1_16FlashAttnBwdSm80INS1_25CollectiveMainloopBwdSm80ILi2ELi2EN4cute5tupleIJNS5_1CILi128EEES8_NS7_ILi64EEEEEENS_6half_tEfNS_4arch4Sm80ELb0ELb0ELb1ELb0ELb0ELb0ELb0ELb0ELi2ELi4ELi4ELi4ELb0EEENS1_24CollectiveEpilogueBwdGQAISA_fSD_Li256ELb0ELb0EEENS1_19SingleTileSchedulerILb0ELb0ELb0ELi128EEEEEEEEEvNT_6ParamsE$_ZZN4cute12filter_tupleINS_5tupleIJNS1_IJNS_1CILi0EEENS1_IJNS2_ILi1EEENS2_ILi512EEEiEEEEEENS2_ILi4096EEENS1_IJiNS2_ILi8192EEEEEEEEEZNS_7flattenISB_EEDaRKT_EUlRKT_E_EEDaSF_OT0_ENKUlDpSI_E_clIJNS1_IJS3_S4_S5_iEEENS1_IJS8_EEESA_EEEDaSM_)
        /*e174*/ 	.word	0x00000000


	//----- nvinfo : EIATTR_FRAME_SIZE
	.align		4
.L_9630:
        /*e178*/ 	.byte	0x04, 0x11
        /*e17a*/ 	.short	(.L_9632 - .L_9631)
	.align		4
.L_9631:
        /*e17c*/ 	.word	index@($_ZN7cutlass13device_kernelIN5flash19enable_sm80_to_sm89INS1_16FlashAttnBwdSm80INS1_25CollectiveMainloopBwdSm80ILi2ELi2EN4cute5tupleIJNS5_1CILi128EEES8_NS7_ILi64EEEEEENS_6half_tEfNS_4arch4Sm80ELb0ELb0ELb1ELb0ELb0ELb0ELb0ELb0ELi2ELi4ELi4ELi4ELb0EEENS1_24CollectiveEpilogueBwdGQAISA_fSD_Li256ELb0ELb0EEENS1_19SingleTileSchedulerILb0ELb0ELb0ELi128EEEEEEEEEvNT_6ParamsE$_ZZN4cute12filter_tupleINS_5tupleIJNS1_IJNS_10UnderscoreENS_1CILi0EEEEEENS1_IJS4_S2_EEEEEENS1_IJNS1_IJNS1_IJNS3_ILi1EEES4_EEES4_EEENS1_IJNS1_IJS4_S4_EEEiEEEEEEZNS_5sliceIS7_SD_EEDaRKT_RKT0_EUlRKT_RKT0_E_EEDaSH_SK_OT1_ENKUlDpSN_E_clIJNS1_IJS9_EEENS1_IJiEEEEEEDaSU_)
        /*e180*/ 	.word	0x00000000


	//----- nvinfo : EIATTR_FRAME_SIZE
	.align		4
.L_9632:
        /*e184*/ 	.byte	0x04, 0x11
        /*e186*/ 	.short	(.L_9634 - .L_9633)
	.align		4
.L_9633:
        /*e188*/ 	.word	index@($_ZN7cutlass13device_kernelIN5flash19enable_sm80_to_sm89INS1_16FlashAttnBwdSm80INS1_25CollectiveMainloopBwdSm80ILi2ELi2EN4cute5tupleIJNS5_1CILi128EEES8_NS7_ILi64EEEEEENS_6half_tEfNS_4arch4Sm80ELb0ELb0ELb1ELb0ELb0ELb0ELb0ELb0ELi2ELi4ELi4ELi4ELb0EEENS1_24CollectiveEpilogueBwdGQAISA_fSD_Li256ELb0ELb0EEENS1_19SingleTileSchedulerILb0ELb0ELb0ELi128EEEEEEEEEvNT_6ParamsE$_ZN7__half2aSEOKS_)
        /*e18c*/ 	.word	0x00000000


	//----- nvinfo : EIATTR_FRAME_SIZE
	.align		4
.L_9634:
        /*e190*/ 	.byte	0x04, 0x11
        /*e192*/ 	.short	(.L_9636 - .L_9635)
	.align		4
.L_9635:
        /*e194*/ 	.word	index@($_ZN7cutlass13device_kernelIN5flash19enable_sm80_to_sm89INS1_16FlashAttnBwdSm80INS1_25CollectiveMainloopBwdSm80ILi2ELi2EN4cute5tupleIJNS5_1CILi128EEES8_NS7_ILi64EEEEEENS_6half_tEfNS_4arch4Sm80ELb0ELb0ELb1ELb0ELb0ELb0ELb0ELb0ELi2ELi4ELi4ELi4ELb0EEENS1_24CollectiveEpilogueBwdGQAISA_fSD_Li256ELb0ELb0EEENS1_19SingleTileSchedulerILb0ELb0ELb0ELi128EEEEEEEEEvNT_6ParamsE$_ZN73_INTERNAL_e48e4f46_37_flash_bwd_hdim64_fp16_softcap_sm80_cu_3fbc093a_281817__float22half2_rnE6float2)
        /*e198*/ 	.word	0x00000000


	//----- nvinfo : EIATTR_FRAME_SIZE
	.align		4
.L_9636:
        /*e19c*/ 	.byte	0x04, 0x11
        /*e19e*/ 	.short	(.L_9638 - .L_9637)
	.align		4
.L_9637:
        /*e1a0*/ 	.word	index@($_ZN7cutlass13device_kernelIN5flash19enable_sm80_to_sm89INS1_16FlashAttnBwdSm80INS1_25CollectiveMainloopBwdSm80ILi2ELi2EN4cute5tupleIJNS5_1CILi128EEES8_NS7_ILi64EEEEEENS_6half_tEfNS_4arch4Sm80ELb0ELb0ELb1ELb0ELb0ELb0ELb0ELb0ELi2ELi4ELi4ELi4ELb0EEENS1_24CollectiveEpilogueBwdGQAISA_fSD_Li256ELb0ELb0EEENS1_19SingleTileSchedulerILb0ELb0ELb0ELi128EEEEEEEEEvNT_6ParamsE$_ZN4cute8smem_ptrIPjECI1NS_12iter_adaptorIS1_S2_EEES1_)
        /*e1a4*/ 	.word	0x00000000


	//----- nvinfo : EIATTR_FRAME_SIZE
	.align		4
.L_9638:
        /*e1a8*/ 	.byte	0x04, 0x11
        /*e1aa*/ 	.short	(.L_9640 - .L_9639)
	.align		4
.L_9639:
        /*e1ac*/ 	.word	index@($_ZN7cutlass13device_kernelIN5flash19enable_sm80_to_sm89INS1_16FlashAttnBwdSm80INS1_25CollectiveMainloopBwdSm80ILi2ELi2EN4cute5tupleIJNS5_1CILi128EEES8_NS7_ILi64EEEEEENS_6half_tEfNS_4arch4Sm80ELb0ELb0ELb1ELb0ELb0ELb0ELb0ELb0ELi2ELi4ELi4ELi4ELb0EEENS1_24CollectiveEpilogueBwdGQAISA_fSD_Li256ELb0ELb0EEENS1_19SingleTileSchedulerILb0ELb0ELb0ELi128EEEEEEEEEvNT_6ParamsE$_ZN4cute8smem_ptrIPfECI1NS_12iter_adaptorIS1_S2_EEES1_)
        /*e1b0*/ 	.word	0x00000000


	//----- nvinfo : EIATTR_FRAME_SIZE
	.align		4
.L_9640:
        /*e1b4*/ 	.byte	0x04, 0x11
        /*e1b6*/ 	.short	(.L_9642 - .L_9641)
	.align		4
.L_9641:
        /*e1b8*/ 	.word	index@($_ZN7cutlass13device_kernelIN5flash19enable_sm80_to_sm89INS1_16FlashAttnBwdSm80INS1_25CollectiveMainloopBwdSm80ILi2ELi2EN4cute5tupleIJNS5_1CILi128EEES8_NS7_ILi64EEEEEENS_6half_tEfNS_4arch4Sm80ELb0ELb0ELb1ELb0ELb0ELb0ELb0ELb0ELi2ELi4ELi4ELi4ELb0EEENS1_24CollectiveEpilogueBwdGQAISA_fSD_Li256ELb0ELb0EEENS1_19SingleTileSchedulerILb0ELb0ELb0ELi128EEEEEEEEEvNT_6ParamsE$_ZN4cute8smem_ptrIPN7cutlass9uint128_tEECI1NS_12iter_adaptorIS3_S4_EEES3_)
        /*e1bc*/ 	.word	0x00000000


	//----- nvinfo : EIATTR_FRAME_SIZE
	.align		4
.L_9642:
        /*e1c0*/ 	.byte	0x04, 0x11
        /*e1c2*/ 	.short	(.L_9644 - .L_9643)
	.align		4
.L_9643:
        /*e1c4*/ 	.word	index@($_ZN7cutlass13device_kernelIN5flash19enable_sm80_to_sm89INS1_16FlashAttnBwdSm80INS1_25CollectiveMainloopBwdSm80ILi2ELi2EN4cute5tupleIJNS5_1CILi128EEES8_NS7_ILi64EEEEEENS_6half_tEfNS_4arch4Sm80ELb0ELb0ELb1ELb0ELb0ELb0ELb0ELb0ELi2ELi4ELi4ELi4ELb0EEENS1_24CollectiveEpilogueBwdGQAISA_fSD_Li256ELb0ELb0EEENS1_19SingleTileSchedulerILb0ELb0ELb0ELi128EEEEEEEEEvNT_6ParamsE$_ZN4cute8smem_ptrIPN7cutlass6half_tEECI1NS_12iter_adaptorIS3_S4_EEES3_)
        /*e1c8*/ 	.word	0x00000000


	//----- nvinfo : EIATTR_FRAME_SIZE
	.align		4
.L_9644:
        /*e1cc*/ 	.byte	0x04, 0x11
        /*e1ce*/ 	.short	(.L_9646 - .L_9645)
	.align		4
.L_9645:
        /*e1d0*/ 	.word	index@($_ZN7cutlass13device_kernelIN5flash19enable_sm80_to_sm89INS1_16FlashAttnBwdSm80INS1_25CollectiveMainloopBwdSm80ILi2ELi2EN4cute5tupleIJNS5_1CILi128EEES8_NS7_ILi64EEEEEENS_6half_tEfNS_4arch4Sm80ELb0ELb0ELb1ELb0ELb0ELb0ELb0ELb0ELi2ELi4ELi4ELi4ELb0EEENS1_24CollectiveEpilogueBwdGQAISA_fSD_Li256ELb0ELb0EEENS1_19SingleTileSchedulerILb0ELb0ELb0ELi128EEEEEEEEEvNT_6ParamsE$_ZN4cute5tupleIJNS_7SwizzleILi3ELi3ELi3EEENS_9MixedBitsILj0ELj432EEENS_6LayoutINS0_IJNS0_IJNS_1CILi2EEES7_S7_EEES7_NS6_ILi8EEEEEENS0_IJNS0_IJNS6_ILi64EEES9_NS6_ILi512EEEEEENS6_ILi8192EEENS6_ILi1024EEEEEEEEEEC2ERKS2_RKS4_RKSH_)
        /*e1d4*/ 	.word	0x00000000


	//----- nvinfo : EIATTR_FRAME_SIZE
	.align		4
.L_9646:
        /*e1d8*/ 	.byte	0x04, 0x11
        /*e1da*/ 	.short	(.L_9648 - .L_9647)
	.align		4
.L_9647:
        /*e1dc*/ 	.word	index@($_ZN7cutlass13device_kernelIN5flash19enable_sm80_to_sm89INS1_16FlashAttnBwdSm80INS1_25CollectiveMainloopBwdSm80ILi2ELi2EN4cute5tupleIJNS5_1CILi128EEES8_NS7_ILi64EEEEEENS_6half_tEfNS_4arch4Sm80ELb0ELb0ELb1ELb0ELb0ELb0ELb0ELb0ELi2ELi4ELi4ELi4ELb0EEENS1_24CollectiveEpilogueBwdGQAISA_fSD_Li256ELb0ELb0EEENS1_19SingleTileSchedulerILb0ELb0ELb0ELi128EEEEEEEEEvNT_6ParamsE$_ZN4cute5tupleIJNS0_IJNS_1CILi8EEENS1_ILi2EEES3_S3_S2_S3_EEENS0_IJNS1_ILi1EEEiiiNS1_ILi72EEENS1_ILi512EEEEEEEEC2ERKS4_RKS8_)
        /*e1e0*/ 	.word	0x00000000


	//----- nvinfo : EIATTR_FRAME_SIZE
	.align		4
.L_9648:
        /*e1e4*/ 	.byte	0x04, 0x11
        /*e1e6*/ 	.short	(.L_9650 - .L_9649)
	.align		4
.L_9649:
        /*e1e8*/ 	.word	index@($_ZN7cutlass13device_kernelIN5flash19enable_sm80_to_sm89INS1_16FlashAttnBwdSm80INS1_25CollectiveMainloopBwdSm80ILi2ELi2EN4cute5tupleIJNS5_1CILi128EEES8_NS7_ILi64EEEEEENS_6half_tEfNS_4arch4Sm80ELb0ELb0ELb1ELb0ELb0ELb0ELb0ELb0ELi2ELi4ELi4ELi4ELb0EEENS1_24CollectiveEpilogueBwdGQAISA_fSD_Li256ELb0ELb0EEENS1_19SingleTileSchedulerILb0ELb0ELb0ELi128EEEEEEEEEvNT_6ParamsE$_ZN4cute5tupleIJNS0_IJNS_1CILi8EEENS0_IJNS1_ILi2EEES3_S3_EEENS1_ILi1EEES4_S5_EEENS0_IJS5_NS0_IJiiiEEENS1_ILi64EEENS0_IJNS1_ILi72EEENS1_ILi144EEENS1_ILi288EEEEEENS1_ILi512EEEEEEEEC2ERKS6_RKSE_)
        /*e1ec*/ 	.word	0x00000000


	//----- nvinfo : EIATTR_FRAME_SIZE
	.align		4
.L_9650:
        /*e1f0*/ 	.byte	0x04, 0x11
        /*e1f2*/ 	.short	(.L_9652 - .L_9651)
	.align		4
.L_9651:
        /*e1f4*/ 	.word	index@($_ZN7cutlass13device_kernelIN5flash19enable_sm80_to_sm89INS1_16FlashAttnBwdSm80INS1_25CollectiveMainloopBwdSm80ILi2ELi2EN4cute5tupleIJNS5_1CILi128EEES8_NS7_ILi64EEEEEENS_6half_tEfNS_4arch4Sm80ELb0ELb0ELb1ELb0ELb0ELb0ELb0ELb0ELi2ELi4ELi4ELi4ELb0EEENS1_24CollectiveEpilogueBwdGQAISA_fSD_Li256ELb0ELb0EEENS1_19SingleTileSchedulerILb0ELb0ELb0ELi128EEEEEEEEEvNT_6ParamsE$_ZN4cute5tupleIJNS0_IJNS_1CILi8EEENS0_IJNS1_ILi2EEES3_S3_EEENS1_ILi1EEES4_S5_EEENS0_IJS5_NS0_IJS2_iiEEENS1_ILi64EEENS0_IJiNS1_ILi144EEENS1_ILi288EEEEEENS1_ILi512EEEEEEEEC2ERKS6_RKSD_)
        /*e1f8*/ 	.word	0x00000000


	//----- nvinfo : EIATTR_FRAME_SIZE
	.align		4
.L_9652:
        /*e1fc*/ 	.byte	0x04, 0x11
        /*e1fe*/ 	.short	(.L_9654 - .L_9653)
	.align		4
.L_9653:
        /*e200*/ 	.word	index@($_ZN7cutlass13device_kernelIN5flash19enable_sm80_to_sm89INS1_16FlashAttnBwdSm80INS1_25CollectiveMainloopBwdSm80ILi2ELi2EN4cute5tupleIJNS5_1CILi128EEES8_NS7_ILi64EEEEEENS_6half_tEfNS_4arch4Sm80ELb0ELb0ELb1ELb0ELb0ELb0ELb0ELb0ELi2ELi4ELi4ELi4ELb0EEENS1_24CollectiveEpilogueBwdGQAISA_fSD_Li256ELb0ELb0EEENS1_19SingleTileSchedulerILb0ELb0ELb0ELi128EEEEEEEEEvNT_6ParamsE$_ZN4cute5tupleIJNS0_IJNS_1CILi2EEEEEENS0_IJiEEEEEC2ERKS3_RKS4_)
        /*e204*/ 	.word	0x00000000


	//----- nvinfo : EIATTR_FRAME_SIZE
	.align		4
.L_9654:
        /*e208*/ 	.byte	0x04, 0x11
        /*e20a*/ 	.short	(.L_9656 - .L_9655)
	.align		4
.L_9655:
        /*e20c*/ 	.word	index@($_ZN7cutlass13device_kernelIN5flash19enable_sm80_to_sm89INS1_16FlashAttnBwdSm80INS1_25CollectiveMainloopBwdSm80ILi2ELi2EN4cute5tupleIJNS5_1CILi128EEES8_NS7_ILi64EEEEEENS_6half_tEfNS_4arch4Sm80ELb0ELb0ELb1ELb0ELb0ELb0ELb0ELb0ELi2ELi4ELi4ELi4ELb0EEENS1_24CollectiveEpilogueBwdGQAISA_fSD_Li256ELb0ELb0EEENS1_19SingleTileSchedulerILb0ELb0ELb0ELi128EEEEEEEEEvNT_6ParamsE$_ZN4cute5tupleIJNS0_IJNS_1CILi16EEENS1_ILi2EEES3_S3_NS1_ILi4EEES3_EEENS0_IJNS1_ILi1EEEiiiNS1_ILi144EEENS1_ILi512EEEEEEEEC2ERKS5_RKS9_)
        /*e210*/ 	.word	0x00000000


	//----- nvinfo : EIATTR_FRAME_SIZE
	.align		4
.L_9656:
        /*e214*/ 	.byte	0x04, 0x11
        /*e216*/ 	.short	(.L_9658 - .L_9657)
	.align		4
.L_9657:
        /*e218*/ 	.word	index@($_ZN7cutlass13device_kernelIN5flash19enable_sm80_to_sm89INS1_16FlashAttnBwdSm80INS1_25CollectiveMainloopBwdSm80ILi2ELi2EN4cute5tupleIJNS5_1CILi128EEES8_NS7_ILi64EEEEEENS_6half_tEfNS_4arch4Sm80ELb0ELb0ELb1ELb0ELb0ELb0ELb0ELb0ELi2ELi4ELi4ELi4ELb0EEENS1_24CollectiveEpilogueBwdGQAISA_fSD_Li256ELb0ELb0EEENS1_19SingleTileSchedulerILb0ELb0ELb0ELi128EEEEEEEEEvNT_6ParamsE$_ZN4cute5tupleIJNS0_IJNS0_IJNS_1CILi8EEENS1_ILi1EEEEEENS1_ILi2EEES2_EEENS0_IJNS0_IJS3_NS1_ILi0EEEEEEiNS1_ILi1024EEEEEEEEC2ERKS6_RKSA_)
        /*e21c*/ 	.word	0x00000000


	//----- nvinfo : EIATTR_FRAME_SIZE
	.align		4
.L_9658:
        /*e220*/ 	.byte	0x04, 0x11
        /*e222*/ 	.short	(.L_9660 - .L_9659)
	.align		4
.L_9659:
        /*e224*/ 	.word	index@($_ZN7cutlass13device_kernelIN5flash19enable_sm80_to_sm89INS1_16FlashAttnBwdSm80INS1_25CollectiveMainloopBwdSm80ILi2ELi2EN4cute5tupleIJNS5_1CILi128EEES8_NS7_ILi64EEEEEENS_6half_tEfNS_4arch4Sm80ELb0ELb0ELb1ELb0ELb0ELb0ELb0ELb0ELi2ELi4ELi4ELi4ELb0EEENS1_24CollectiveEpilogueBwdGQAISA_fSD_Li256ELb0ELb0EEENS1_19SingleTileSchedulerILb0ELb0ELb0ELi128EEEEEEEEEvNT_6ParamsE$_ZN4cute5tupleIJNS0_IJNS0_IJNS_1CILi8EEENS1_ILi1EEEEEENS1_ILi2EEENS0_IJS5_S5_EEEEEENS0_IJNS0_IJS3_NS1_ILi0EEEEEENS1_ILi4096EEENS0_IJiiEEEEEEEEC2ERKS7_RKSC_)
        /*e228*/ 	.word	0x00000000


	//----- nvinfo : EIATTR_FRAME_SIZE
	.align		4
.L_9660:
        /*e22c*/ 	.byte	0x04, 0x11
        /*e22e*/ 	.short	(.L_9662 - .L_9661)
	.align		4
.L_9661:
        /*e230*/ 	.word	index@($_ZN7cutlass13device_kernelIN5flash19enable_sm80_to_sm89INS1_16FlashAttnBwdSm80INS1_25CollectiveMainloopBwdSm80ILi2ELi2EN4cute5tupleIJNS5_1CILi128EEES8_NS7_ILi64EEEEEENS_6half_tEfNS_4arch4Sm80ELb0ELb0ELb1ELb0ELb0ELb0ELb0ELb0ELi2ELi4ELi4ELi4ELb0EEENS1_24CollectiveEpilogueBwdGQAISA_fSD_Li256ELb0ELb0EEENS1_19SingleTileSchedulerILb0ELb0ELb0ELi128EEEEEEEEEvNT_6ParamsE$_ZN4cute5tupleIJNS0_IJNS0_IJNS_1CILi8EEENS1_ILi1EEEEEENS1_ILi2EEEEEENS0_IJNS0_IJS3_NS1_ILi0EEEEEEiEEEEEC2ERKS6_RKS9_)
        /*e234*/ 	.word	0x00000000


	//----- nvinfo : EIATTR_FRAME_SIZE
	.align		4
.L_9662:
        /*e238*/ 	.byte	0x04, 0x11
        /*e23a*/ 	.short	(.L_9664 - .L_9663)
	.align		4
.L_9663:
        /*e23c*/ 	.word	index@($_ZN7cutlass13device_kernelIN5flash19enable_sm80_to_sm89INS1_16FlashAttnBwdSm80INS1_25CollectiveMainloopBwdSm80ILi2ELi2EN4cute5tupleIJNS5_1CILi128EEES8_NS7_ILi64EEEEEENS_6half_tEfNS_4arch4Sm80ELb0ELb0ELb1ELb0ELb0ELb0ELb0ELb0ELi2ELi4ELi4ELi4ELb0EEENS1_24CollectiveEpilogueBwdGQAISA_fSD_Li256ELb0ELb0EEENS1_19SingleTileSchedulerILb0ELb0ELb0ELi128EEEEEEEEEvNT_6ParamsE$_ZN4cute5tupleIJNS0_IJNS0_IJNS_1CILi8EEENS1_ILi1EEEEEENS0_IJNS1_ILi2EEEEEEEEENS0_IJNS0_IJS3_NS1_ILi0EEEEEENS0_IJiEEEEEEEEC2ERKS7_RKSB_)
        /*e240*/ 	.word	0x00000000


	//----- nvinfo : EIATTR_FRAME_SIZE
	.align		4
.L_9664:
        /*e244*/ 	.byte	0x04, 0x11
        /*e246*/ 	.short	(.L_9666 - .L_9665)
	.align		4
.L_9665:
        /*e248*/ 	.word	index@($_ZN7cutlass13device_kernelIN5flash19enable_sm80_to_sm89INS1_16FlashAttnBwdSm80INS1_25CollectiveMainloopBwdSm80ILi2ELi2EN4cute5tupleIJNS5_1CILi128EEES8_NS7_ILi64EEEEEENS_6half_tEfNS_4arch4Sm80ELb0ELb0ELb1ELb0ELb0ELb0ELb0ELb0ELi2ELi4ELi4ELi4ELb0EEENS1_24CollectiveEpilogueBwdGQAISA_fSD_Li256ELb0ELb0EEENS1_19SingleTileSchedulerILb0ELb0ELb0ELi128EEEEEEEEEvNT_6ParamsE$_ZN4cute5tupleIJNS0_IJNS0_IJNS_1CILi2EEES2_S2_EEES2_NS0_IJS2_S2_EEEEEENS0_IJNS0_IJNS1_ILi1EEENS1_ILi512EEEiEEENS1_ILi4096EEENS0_IJiiEEEEEEEEC2ERKS5_RKSB_)
        /*e24c*/ 	.word	0x00000000


	//----- nvinfo : EIATTR_FRAME_SIZE
	.align		4
.L_9666:
        /*e250*/ 	.byte	0x04, 0x11
        /*e252*/ 	.short	(.L_9668 - .L_9667)
	.align		4
.L_9667:
        /*e254*/ 	.word	index@($_ZN7cutlass13device_kernelIN5flash19enable_sm80_to_sm89INS1_16FlashAttnBwdSm80INS1_25CollectiveMainloopBwdSm80ILi2ELi2EN4cute5tupleIJNS5_1CILi128EEES8_NS7_ILi64EEEEEENS_6half_tEfNS_4arch4Sm80ELb0ELb0ELb1ELb0ELb0ELb0ELb0ELb0ELi2ELi4ELi4ELi4ELb0EEENS1_24CollectiveEpilogueBwdGQAISA_fSD_Li256ELb0ELb0EEENS1_19SingleTileSchedulerILb0ELb0ELb0ELi128EEEEEEEEEvNT_6ParamsE$_ZN4cute5tupleIJNS0_IJNS0_IJNS_1CILi2EEES2_S2_EEES2_NS0_IJNS0_IJS2_S2_EEES2_EEEEEENS0_IJNS0_IJNS1_ILi1EEENS1_ILi512EEEiEEENS1_ILi4096EEENS0_IJNS0_IJiiEEENS1_ILi8192EEEEEEEEEEEC2ERKS6_RKSE_)
        /*e258*/ 	.word	0x00000000


	//----- nvinfo : EIATTR_FRAME_SIZE
	.align		4
.L_9668:
        /*e25c*/ 	.byte	0x04, 0x11
        /*e25e*/ 	.short	(.L_9670 - .L_9669)
	.align		4
.L_9669:
        /*e260*/ 	.word	index@($_ZN7cutlass13device_kernelIN5flash19enable_sm80_to_sm89INS1_16FlashAttnBwdSm80INS1_25CollectiveMainloopBwdSm80ILi2ELi2EN4cute5tupleIJNS5_1CILi128EEES8_NS7_ILi64EEEEEENS_6half_tEfNS_4arch4Sm80ELb0ELb0ELb1ELb0ELb0ELb0ELb0ELb0ELi2ELi4ELi4ELi4ELb0EEENS1_24CollectiveEpilogueBwdGQAISA_fSD_Li256ELb0ELb0EEENS1_19SingleTileSchedulerILb0ELb0ELb0ELi128EEEEEEEEEvNT_6ParamsE$_ZN4cute5tupleIJNS0_IJNS0_IJNS_1CILi2EEES2_EEES3_NS1_ILi8EEEEEENS0_IJNS0_IJiNS1_ILi512EEEEEENS0_IJiiEEENS1_ILi1024EEEEEEEEC2ERKS5_RKSA_)
        /*e264*/ 	.word	0x00000000


	//----- nvinfo : EIATTR_FRAME_SIZE
	.align		4
.L_9670:
        /*e268*/ 	.byte	0x04, 0x11
        /*e26a*/ 	.short	(.L_9672 - .L_9671)
	.align		4
.L_9671:
        /*e26c*/ 	.word	index@($_ZN7cutlass13device_kernelIN5flash19enable_sm80_to_sm89INS1_16FlashAttnBwdSm80INS1_25CollectiveMainloopBwdSm80ILi2ELi2EN4cute5tupleIJNS5_1CILi128EEES8_NS7_ILi64EEEEEENS_6half_tEfNS_4arch4Sm80ELb0ELb0ELb1ELb0ELb0ELb0ELb0ELb0ELi2ELi4ELi4ELi4ELb0EEENS1_24CollectiveEpilogueBwdGQAISA_fSD_Li256ELb0ELb0EEENS1_19SingleTileSchedulerILb0ELb0ELb0ELi128EEEEEEEEEvNT_6ParamsE$_ZN4cute5tupleIJNS0_IJNS0_IJNS_1CILi2EEES2_EEENS1_ILi8EEES3_EEENS0_IJNS0_IJNS1_ILi1EEEiEEENS1_ILi1024EEENS0_IJiiEEEEEEEEC2ERKS5_RKSA_)
        /*e270*/ 	.word	0x00000000


	//----- nvinfo : EIATTR_FRAME_SIZE
	.align		4
.L_9672:
        /*e274*/ 	.byte	0x04, 0x11
        /*e276*/ 	.short	(.L_9674 - .L_9673)
	.align		4
.L_9673:
        /*e278*/ 	.word	index@($_ZN7cutlass13device_kernelIN5flash19enable_sm80_to_sm89INS1_16FlashAttnBwdSm80INS1_25CollectiveMainloopBwdSm80ILi2ELi2EN4cute5tupleIJNS5_1CILi128EEES8_NS7_ILi64EEEEEENS_6half_tEfNS_4arch4Sm80ELb0ELb0ELb1ELb0ELb0ELb0ELb0ELb0ELi2ELi4ELi4ELi4ELb0EEENS1_24CollectiveEpilogueBwdGQAISA_fSD_Li256ELb0ELb0EEENS1_19SingleTileSchedulerILb0ELb0ELb0ELi128EEEEEEEEEvNT_6ParamsE$_ZN4cute5tupleIJNS0_IJNS0_IJNS_1CILi1EEENS0_IJS2_NS1_ILi2EEES3_EEEEEES3_NS0_IJS3_S3_EEEEEENS0_IJNS0_IJNS1_ILi0EEENS0_IJS2_NS1_ILi256EEEiEEEEEENS1_ILi2048EEENS0_IJiNS1_ILi4096EEEEEEEEEEEC2ERKS7_RKSF_)
        /*e27c*/ 	.word	0x00000000


	//----- nvinfo : EIATTR_FRAME_SIZE
	.align		4
.L_9674:
        /*e280*/ 	.byte	0x04, 0x11
        /*e282*/ 	.short	(.L_9676 - .L_9675)
	.align		4
.L_9675:
        /*e284*/ 	.word	index@($_ZN7cutlass13device_kernelIN5flash19enable_sm80_to_sm89INS1_16FlashAttnBwdSm80INS1_25CollectiveMainloopBwdSm80ILi2ELi2EN4cute5tupleIJNS5_1CILi128EEES8_NS7_ILi64EEEEEENS_6half_tEfNS_4arch4Sm80ELb0ELb0ELb1ELb0ELb0ELb0ELb0ELb0ELi2ELi4ELi4ELi4ELb0EEENS1_24CollectiveEpilogueBwdGQAISA_fSD_Li256ELb0ELb0EEENS1_19SingleTileSchedulerILb0ELb0ELb0ELi128EEEEEEEEEvNT_6ParamsE$_ZN4cute5tupleIJNS0_IJNS0_IJNS0_IJNS_1CILi8EEENS1_ILi1EEEEEES3_EEENS0_IJNS0_IJS3_S3_EEENS1_ILi2EEEEEEEEENS0_IJNS0_IJNS0_IJS3_NS1_ILi0EEEEEESA_EEENS0_IJNS0_IJSA_SA_EEEiEEEEEEEEC2ERKS9_RKSF_)
        /*e288*/ 	.word	0x00000000


	//----- nvinfo : EIATTR_FRAME_SIZE
	.align		4
.L_9676:
        /*e28c*/ 	.byte	0x04, 0x11
        /*e28e*/ 	.short	(.L_9678 - .L_9677)
	.align		4
.L_9677:
        /*e290*/ 	.word	index@($_ZN7cutlass13device_kernelIN5flash19enable_sm80_to_sm89INS1_16FlashAttnBwdSm80INS1_25CollectiveMainloopBwdSm80ILi2ELi2EN4cute5tupleIJNS5_1CILi128EEES8_NS7_ILi64EEEEEENS_6half_tEfNS_4arch4Sm80ELb0ELb0ELb1ELb0ELb0ELb0ELb0ELb0ELi2ELi4ELi4ELi4ELb0EEENS1_24CollectiveEpilogueBwdGQAISA_fSD_Li256ELb0ELb0EEENS1_19SingleTileSchedulerILb0ELb0ELb0ELi128EEEEEEEEEvNT_6ParamsE$_ZN4cute5tupleIJNS0_IJNS0_IJNS0_IJNS_1CILi8EEENS1_ILi1EEEEEENS0_IJS3_S3_EEEEEENS0_IJS3_NS1_ILi2EEEEEEEEENS0_IJNS0_IJNS0_IJS3_NS1_ILi0EEEEEENS0_IJSA_SA_EEEEEENS0_IJSA_iEEEEEEEEC2ERKS9_RKSF_)
        /*e294*/ 	.word	0x00000000


	//----- nvinfo : EIATTR_FRAME_SIZE
	.align		4
.L_9678:
        /*e298*/ 	.byte	0x04, 0x11
        /*e29a*/ 	.short	(.L_9680 - .L_9679)
	.align		4
.L_9679:
        /*e29c*/ 	.word	index@($_ZN7cutlass13device_kernelIN5flash19enable_sm80_to_sm89INS1_16FlashAttnBwdSm80INS1_25CollectiveMainloopBwdSm80ILi2ELi2EN4cute5tupleIJNS5_1CILi128EEES8_NS7_ILi64EEEEEENS_6half_tEfNS_4arch4Sm80ELb0ELb0ELb1ELb0ELb0ELb0ELb0ELb0ELi2ELi4ELi4ELi4ELb0EEENS1_24CollectiveEpilogueBwdGQAISA_fSD_Li256ELb0ELb0EEENS1_19SingleTileSchedulerILb0ELb0ELb0ELi128EEEEEEEEEvNT_6ParamsE$_ZN4cute3eso3ESOILb1ELb0EJNS_6LayoutINS_5tupleIJNS_1CILi4EEEEEENS3_IJNS4_ILi1EEEEEEEENS_10ViewEngineIPfEEEEC2ERKS9_RKSC_)
        /*e2a0*/ 	.word	0x00000000


	//----- nvinfo : EIATTR_FRAME_SIZE
	.align		4
.L_9680:
        /*e2a4*/ 	.byte	0x04, 0x11
        /*e2a6*/ 	.short	(.L_9682 - .L_9681)
	.align		4
.L_9681:
        /*e2a8*/ 	.word	index@($_ZN7cutlass13device_kernelIN5flash19enable_sm80_to_sm89INS1_16FlashAttnBwdSm80INS1_25CollectiveMainloopBwdSm80ILi2ELi2EN4cute5tupleIJNS5_1CILi128EEES8_NS7_ILi64EEEEEENS_6half_tEfNS_4arch4Sm80ELb0ELb0ELb1ELb0ELb0ELb0ELb0ELb0ELi2ELi4ELi4ELi4ELb0EEENS1_24CollectiveEpilogueBwdGQAISA_fSD_Li256ELb0ELb0EEENS1_19SingleTileSchedulerILb0ELb0ELb0ELi128EEEEEEEEEvNT_6ParamsE$_ZN4cute3eso3ESOILb1ELb0EJNS_6LayoutINS_5tupleIJNS_1CILi1EEENS4_ILi4EEEEEENS3_IJNS4_ILi0EEES5_EEEEENS_10ViewEngineIPfEEEEC2ERKSA_RKSD_)
        /*e2ac*/ 	.word	0x00000000


	//----- nvinfo : EIATTR_FRAME_SIZE
	.align		4
.L_9682:
        /*e2b0*/ 	.byte	0x04, 0x11
        /*e2b2*/ 	.short	(.L_9684 - .L_9683)
	.align		4
.L_9683:
        /*e2b4*/ 	.word	index@($_ZN7cutlass13device_kernelIN5flash19enable_sm80_to_sm89INS1_16FlashAttnBwdSm80INS1_25CollectiveMainloopBwdSm80ILi2ELi2EN4cute5tupleIJNS5_1CILi128EEES8_NS7_ILi64EEEEEENS_6half_tEfNS_4arch4Sm80ELb0ELb0ELb1ELb0ELb0ELb0ELb0ELb0ELi2ELi4ELi4ELi4ELb0EEENS1_24CollectiveEpilogueBwdGQAISA_fSD_Li256ELb0ELb0EEENS1_19SingleTileSchedulerILb0ELb0ELb0ELi128EEEEEEEEEvNT_6ParamsE$_ZN4cute3eso3ESOILb1ELb0EJNS_6LayoutINS_5tupleIJNS_1CILi1EEENS3_IJNS4_ILi2EEES6_EEEEEENS3_IJNS4_ILi0EEENS3_IJNS4_ILi8EEENS4_ILi64EEEEEEEEEEENS_10ViewEngineINS_8smem_ptrIPfEEEEEEC2ERKSE_RKSJ_)
        /*e2b8*/ 	.word	0x00000000


	//----- nvinfo : EIATTR_FRAME_SIZE
	.align		4
.L_9684:
        /*e2bc*/ 	.byte	0x04, 0x11
        /*e2be*/ 	.short	(.L_9686 - .L_9685)
	.align		4
.L_9685:
        /*e2c0*/ 	.word	index@($_ZN7cutlass13device_kernelIN5flash19enable_sm80_to_sm89INS1_16FlashAttnBwdSm80INS1_25CollectiveMainloopBwdSm80ILi2ELi2EN4cute5tupleIJNS5_1CILi128EEES8_NS7_ILi64EEEEEENS_6half_tEfNS_4arch4Sm80ELb0ELb0ELb1ELb0ELb0ELb0ELb0ELb0ELi2ELi4ELi4ELi4ELb0EEENS1_24CollectiveEpilogueBwdGQAISA_fSD_Li256ELb0ELb0EEENS1_19SingleTileSchedulerILb0ELb0ELb0ELi128EEEEEEEEEvNT_6ParamsE$_ZN4cute3eso3ESOILb1ELb0EJNS_6LayoutINS_5tupleIJNS3_IJNS_1CILi8EEENS4_ILi1EEEEEENS4_ILi4EEES8_EEENS3_IJNS3_IJS6_NS4_ILi0EEEEEES5_NS4_ILi32EEEEEEEENS_10ViewEngineIPN7cutlass6half_tEEEEEC2ERKSE_RKSJ_)
        /*e2c4*/ 	.word	0x00000000


	//----- nvinfo : EIATTR_FRAME_SIZE
	.align		4
.L_9686:
        /*e2c8*/ 	.byte	0x04, 0x11
        /*e2ca*/ 	.short	(.L_9688 - .L_9687)
	.align		4
.L_9687:
        /*e2cc*/ 	.word	index@($_ZN7cutlass13device_kernelIN5flash19enable_sm80_to_sm89INS1_16FlashAttnBwdSm80INS1_25CollectiveMainloopBwdSm80ILi2ELi2EN4cute5tupleIJNS5_1CILi128EEES8_NS7_ILi64EEEEEENS_6half_tEfNS_4arch4Sm80ELb0ELb0ELb1ELb0ELb0ELb0ELb0ELb0ELi2ELi4ELi4ELi4ELb0EEENS1_24CollectiveEpilogueBwdGQAISA_fSD_Li256ELb0ELb0EEENS1_19SingleTileSchedulerILb0ELb0ELb0ELi128EEEEEEEEEvNT_6ParamsE$_ZN4cute3eso3ESOILb1ELb0EJNS_6LayoutINS_5tupleIJNS3_IJNS_1CILi8EEENS4_ILi1EEEEEENS4_ILi4EEEEEENS3_IJNS3_IJS6_NS4_ILi0EEEEEES5_EEEEEiEEC2ERKSD_RKi)
        /*e2d0*/ 	.word	0x00000000


	//----- nvinfo : EIATTR_FRAME_SIZE
	.align		4
.L_9688:
        /*e2d4*/ 	.byte	0x04, 0x11
        /*e2d6*/ 	.short	(.L_9690 - .L_9689)
	.align		4
.L_9689:
        /*e2d8*/ 	.word	index@($_ZN7cutlass13device_kernelIN5flash19enable_sm80_to_sm89INS1_16FlashAttnBwdSm80INS1_25CollectiveMainloopBwdSm80ILi2ELi2EN4cute5tupleIJNS5_1CILi128EEES8_NS7_ILi64EEEEEENS_6half_tEfNS_4arch4Sm80ELb0ELb0ELb1ELb0ELb0ELb0ELb0ELb0ELi2ELi4ELi4ELi4ELb0EEENS1_24CollectiveEpilogueBwdGQAISA_fSD_Li256ELb0ELb0EEENS1_19SingleTileSchedulerILb0ELb0ELb0ELi128EEEEEEEEEvNT_6ParamsE$_ZN4cute3eso3ESOILb1ELb0EJNS_6LayoutINS_5tupleIJNS3_IJNS_1CILi8EEENS4_ILi1EEEEEENS4_ILi4EEEEEENS3_IJNS3_IJS6_NS4_ILi0EEEEEES5_EEEEENS_10ViewEngineIPN7cutlass6half_tEEEEEC2ERKSD_RKSI_)
        /*e2dc*/ 	.word	0x00000000


	//----- nvinfo : EIATTR_FRAME_SIZE
	.align		4
.L_9690:
        /*e2e0*/ 	.byte	0x04, 0x11
        /*e2e2*/ 	.short	(.L_9692 - .L_9691)
	.align		4
.L_9691:
        /*e2e4*/ 	.word	index@($_ZN7cutlass13device_kernelIN5flash19enable_sm80_to_sm89INS1_16FlashAttnBwdSm80INS1_25CollectiveMainloopBwdSm80ILi2ELi2EN4cute5tupleIJNS5_1CILi128EEES8_NS7_ILi64EEEEEENS_6half_tEfNS_4arch4Sm80ELb0ELb0ELb1ELb0ELb0ELb0ELb0ELb0ELi2ELi4ELi4ELi4ELb0EEENS1_24CollectiveEpilogueBwdGQAISA_fSD_Li256ELb0ELb0EEENS1_19SingleTileSchedulerILb0ELb0ELb0ELi128EEEEEEEEEvNT_6ParamsE$_ZN4cute3eso3ESOILb1ELb0EJNS_6LayoutINS_5tupleIJNS3_IJNS_1CILi8EEENS4_ILi1EEEEEENS4_ILi4EEEEEENS3_IJNS3_IJS6_NS4_ILi0EEEEEENS4_ILi2048EEEEEEEEiEEC2ERKSE_RKi)
        /*e2e8*/ 	.word	0x00000000


	//----- nvinfo : EIATTR_FRAME_SIZE
	.align		4
.L_9692:
        /*e2ec*/ 	.byte	0x04, 0x11
        /*e2ee*/ 	.short	(.L_9694 - .L_9693)
	.align		4
.L_9693:
        /*e2f0*/ 	.word	index@($_ZN7cutlass13device_kernelIN5flash19enable_sm80_to_sm89INS1_16FlashAttnBwdSm80INS1_25CollectiveMainloopBwdSm80ILi2ELi2EN4cute5tupleIJNS5_1CILi128EEES8_NS7_ILi64EEEEEENS_6half_tEfNS_4arch4Sm80ELb0ELb0ELb1ELb0ELb0ELb0ELb0ELb0ELi2ELi4ELi4ELi4ELb0EEENS1_24CollectiveEpilogueBwdGQAISA_fSD_Li256ELb0ELb0EEENS1_19SingleTileSchedulerILb0ELb0ELb0ELi128EEEEEEEEEvNT_6ParamsE$_ZN4cute3eso3ESOILb1ELb0EJNS_6LayoutINS_5tupleIJNS3_IJNS_1CILi8EEENS4_ILi1EEEEEENS4_ILi4EEEEEENS3_IJNS3_IJS6_NS4_ILi0EEEEEENS4_ILi2048EEEEEEEENS_10ViewEngineINS_8smem_ptrIPN7cutlass6half_tEEEEEEEC2ERKSE_RKSL_)
        /*e2f4*/ 	.word	0x00000000


	//----- nvinfo : EIATTR_FRAME_SIZE
	.align		4
.L_9694:
        /*e2f8*/ 	.byte	0x04, 0x11
        /*e2fa*/ 	.short	(.L_9696 - .L_9695)
	.align		4
.L_9695:
        /*e2fc*/ 	.word	index@($_ZN7cutlass13device_kernelIN5flash19enable_sm80_to_sm89INS1_16FlashAttnBwdSm80INS1_25CollectiveMainloopBwdSm80ILi2ELi2EN4cute5tupleIJNS5_1CILi128EEES8_NS7_ILi64EEEEEENS_6half_tEfNS_4arch4Sm80ELb0ELb0ELb1ELb0ELb0ELb0ELb0ELb0ELi2ELi4ELi4ELi4ELb0EEENS1_24CollectiveEpilogueBwdGQAISA_fSD_Li256ELb0ELb0EEENS1_19SingleTileSchedulerILb0ELb0ELb0ELi128EEEEEEEEEvNT_6ParamsE$_ZN4cute3eso3ESOILb1ELb0EJNS_6LayoutINS_5tupleIJNS3_IJNS_1CILi8EEENS4_ILi1EEEEEENS4_ILi2EEES5_EEENS3_IJNS3_IJS6_NS4_ILi0EEEEEENS4_ILi64EEES5_EEEEENS_10ViewEngineIPN7cutlass6half_tEEEEEC2ERKSE_RKSJ_)
        /*e300*/ 	.word	0x00000000


	//----- nvinfo : EIATTR_FRAME_SIZE
	.align		4
.L_9696:
        /*e304*/ 	.byte	0x04, 0x11
        /*e306*/ 	.short	(.L_9698 - .L_9697)
	.align		4
.L_9697:
        /*e308*/ 	.word	index@($_ZN7cutlass13device_kernelIN5flash19enable_sm80_to_sm89INS1_16FlashAttnBwdSm80INS1_25CollectiveMainloopBwdSm80ILi2ELi2EN4cute5tupleIJNS5_1CILi128EEES8_NS7_ILi64EEEEEENS_6half_tEfNS_4arch4Sm80ELb0ELb0ELb1ELb0ELb0ELb0ELb0ELb0ELi2ELi4ELi4ELi4ELb0EEENS1_24CollectiveEpilogueBwdGQAISA_fSD_Li256ELb0ELb0EEENS1_19SingleTileSchedulerILb0ELb0ELb0ELi128EEEEEEEEEvNT_6ParamsE$_ZN4cute3eso3ESOILb1ELb0EJNS_6LayoutINS_5tupleIJNS3_IJNS_1CILi8EEENS4_ILi1EEEEEENS4_ILi2EEENS4_ILi4EEEEEENS3_IJNS3_IJS6_NS4_ILi0EEEEEES5_NS4_ILi16EEEEEEEENS_10ViewEngineIPN7cutlass6half_tEEEEEC2ERKSF_RKSK_)
        /*e30c*/ 	.word	0x00000000


	//----- nvinfo : EIATTR_FRAME_SIZE
	.align		4
.L_9698:
        /*e310*/ 	.byte	0x04, 0x11
        /*e312*/ 	.short	(.L_9700 - .L_9699)
	.align		4
.L_9699:
        /*e314*/ 	.word	index@($_ZN7cutlass13device_kernelIN5flash19enable_sm80_to_sm89INS1_16FlashAttnBwdSm80INS1_25CollectiveMainloopBwdSm80ILi2ELi2EN4cute5tupleIJNS5_1CILi128EEES8_NS7_ILi64EEEEEENS_6half_tEfNS_4arch4Sm80ELb0ELb0ELb1ELb0ELb0ELb0ELb0ELb0ELi2ELi4ELi4ELi4ELb0EEENS1_24CollectiveEpilogueBwdGQAISA_fSD_Li256ELb0ELb0EEENS1_19SingleTileSchedulerILb0ELb0ELb0ELi128EEEEEEEEEvNT_6ParamsE$_ZN4cute3eso3ESOILb1ELb0EJNS_6LayoutINS_5tupleIJNS3_IJNS_1CILi8EEENS4_ILi1EEEEEENS4_ILi2EEENS3_IJNS4_ILi4EEES8_EEEEEENS3_IJNS3_IJS6_NS4_ILi0EEEEEES5_NS3_IJNS4_ILi32EEENS4_ILi16EEEEEEEEEEENS_10ViewEngineIPN7cutlass6half_tEEEEEC2ERKSI_RKSN_)
        /*e318*/ 	.word	0x00000000


	//----- nvinfo : EIATTR_FRAME_SIZE
	.align		4
.L_9700:
        /*e31c*/ 	.byte	0x04, 0x11
        /*e31e*/ 	.short	(.L_9702 - .L_9701)
	.align		4
.L_9701:
        /*e320*/ 	.word	index@($_ZN7cutlass13device_kernelIN5flash19enable_sm80_to_sm89INS1_16FlashAttnBwdSm80INS1_25CollectiveMainloopBwdSm80ILi2ELi2EN4cute5tupleIJNS5_1CILi128EEES8_NS7_ILi64EEEEEENS_6half_tEfNS_4arch4Sm80ELb0ELb0ELb1ELb0ELb0ELb0ELb0ELb0ELi2ELi4ELi4ELi4ELb0EEENS1_24CollectiveEpilogueBwdGQAISA_fSD_Li256ELb0ELb0EEENS1_19SingleTileSchedulerILb0ELb0ELb0ELi128EEEEEEEEEvNT_6ParamsE$_ZN4cute3eso3ESOILb1ELb0EJNS_6LayoutINS_5tupleIJNS3_IJNS_1CILi8EEENS4_ILi1EEEEEENS4_ILi2EEEEEENS3_IJNS3_IJS6_NS4_ILi0EEEEEES5_EEEEEiEEC2ERKSD_RKi)
        /*e324*/ 	.word	0x00000000


	//----- nvinfo : EIATTR_FRAME_SIZE
	.align		4
.L_9702:
        /*e328*/ 	.byte	0x04, 0x11
        /*e32a*/ 	.short	(.L_9704 - .L_9703)
	.align		4
.L_9703:
        /*e32c*/ 	.word	index@($_ZN7cutlass13device_kernelIN5flash19enable_sm80_to_sm89INS1_16FlashAttnBwdSm80INS1_25CollectiveMainloopBwdSm80ILi2ELi2EN4cute5tupleIJNS5_1CILi128EEES8_NS7_ILi64EEEEEENS_6half_tEfNS_4arch4Sm80ELb0ELb0ELb1ELb0ELb0ELb0ELb0ELb0ELi2ELi4ELi4ELi4ELb0EEENS1_24CollectiveEpilogueBwdGQAISA_fSD_Li256ELb0ELb0EEENS1_19SingleTileSchedulerILb0ELb0ELb0ELi128EEEEEEEEEvNT_6ParamsE$_ZN4cute3eso3ESOILb1ELb0EJNS_6LayoutINS_5tupleIJNS3_IJNS_1CILi8EEENS4_ILi1EEEEEENS4_ILi2EEEEEENS3_IJNS3_IJS6_NS4_ILi0EEEEEES5_EEEEENS_10ViewEngineIPN7cutlass6half_tEEEEEC2ERKSD_RKSI_)
        /*e330*/ 	.word	0x00000000


	//----- nvinfo : EIATTR_FRAME_SIZE
	.align		4
.L_9704:
        /*e334*/ 	.byte	0x04, 0x11
        /*e336*/ 	.short	(.L_9706 - .L_9705)
	.align		4
.L_9705:
        /*e338*/ 	.word	index@($_ZN7cutlass13device_kernelIN5flash19enable_sm80_to_sm89INS1_16FlashAttnBwdSm80INS1_25CollectiveMainloopBwdSm80ILi2ELi2EN4cute5tupleIJNS5_1CILi128EEES8_NS7_ILi64EEEEEENS_6half_tEfNS_4arch4Sm80ELb0ELb0ELb1ELb0ELb0ELb0ELb0ELb0ELi2ELi4ELi4ELi4ELb0EEENS1_24CollectiveEpilogueBwdGQAISA_fSD_Li256ELb0ELb0EEENS1_19SingleTileSchedulerILb0ELb0ELb0ELi128EEEEEEEEEvNT_6ParamsE$_ZN4cute3eso3ESOILb1ELb0EJNS_6LayoutINS_5tupleIJNS3_IJNS_1CILi8EEENS4_ILi1EEEEEENS4_ILi2EEEEEENS3_IJNS3_IJS6_NS4_ILi0EEEEEENS4_ILi8192EEEEEEEEiEEC2ERKSE_RKi)
        /*e33c*/ 	.word	0x00000000


	//----- nvinfo : EIATTR_FRAME_SIZE
	.align		4
.L_9706:
        /*e340*/ 	.byte	0x04, 0x11
        /*e342*/ 	.short	(.L_9708 - .L_9707)
	.align		4
.L_9707:
        /*e344*/ 	.word	index@($_ZN7cutlass13device_kernelIN5flash19enable_sm80_to_sm89INS1_16FlashAttnBwdSm80INS1_25CollectiveMainloopBwdSm80ILi2ELi2EN4cute5tupleIJNS5_1CILi128EEES8_NS7_ILi64EEEEEENS_6half_tEfNS_4arch4Sm80ELb0ELb0ELb1ELb0ELb0ELb0ELb0ELb0ELi2ELi4ELi4ELi4ELb0EEENS1_24CollectiveEpilogueBwdGQAISA_fSD_Li256ELb0ELb0EEENS1_19SingleTileSchedulerILb0ELb0ELb0ELi128EEEEEEEEEvNT_6ParamsE$_ZN4cute3eso3ESOILb1ELb0EJNS_6LayoutINS_5tupleIJNS3_IJNS_1CILi8EEENS4_ILi1EEEEEENS4_ILi2EEEEEENS3_IJNS3_IJS6_NS4_ILi0EEEEEENS4_ILi8192EEEEEEEENS_10ViewEngineINS_8smem_ptrIPN7cutlass6half_tEEEEEEEC2ERKSE_RKSL_)
        /*e348*/ 	.word	0x00000000


	//----- nvinfo : EIATTR_FRAME_SIZE
	.align		4
.L_9708:
        /*e34c*/ 	.byte	0x04, 0x11
        /*e34e*/ 	.short	(.L_9710 - .L_9709)
	.align		4
.L_9709:
        /*e350*/ 	.word	index@($_ZN7cutlass13device_kernelIN5flash19enable_sm80_to_sm89INS1_16FlashAttnBwdSm80INS1_25CollectiveMainloopBwdSm80ILi2ELi2EN4cute5tupleIJNS5_1CILi128EEES8_NS7_ILi64EEEEEENS_6half_tEfNS_4arch4Sm80ELb0ELb0ELb1ELb0ELb0ELb0ELb0ELb0ELi2ELi4ELi4ELi4ELb0EEENS1_24CollectiveEpilogueBwdGQAISA_fSD_Li256ELb0ELb0EEENS1_19SingleTileSchedulerILb0ELb0ELb0ELi128EEEEEEEEEvNT_6ParamsE$_ZN4cute3eso3ESOILb1ELb0EJNS_6LayoutINS_5tupleIJNS3_IJNS_1CILi8EEENS4_ILi1EEEEEENS4_ILi2EEEEEENS3_IJNS3_IJS6_NS4_ILi0EEEEEENS4_ILi64EEEEEEEEiEEC2ERKSE_RKi)
        /*e354*/ 	.word	0x00000000


	//----- nvinfo : EIATTR_FRAME_SIZE
	.align		4
.L_9710:
        /*e358*/ 	.byte	0x04, 0x11
        /*e35a*/ 	.short	(.L_9712 - .L_9711)
	.align		4
.L_9711:
        /*e35c*/ 	.word	index@($_ZN7cutlass13device_kernelIN5flash19enable_sm80_to_sm89INS1_16FlashAttnBwdSm80INS1_25CollectiveMainloopBwdSm80ILi2ELi2EN4cute5tupleIJNS5_1CILi128EEES8_NS7_ILi64EEEEEENS_6half_tEfNS_4arch4Sm80ELb0ELb0ELb1ELb0ELb0ELb0ELb0ELb0ELi2ELi4ELi4ELi4ELb0EEENS1_24CollectiveEpilogueBwdGQAISA_fSD_Li256ELb0ELb0EEENS1_19SingleTileSchedulerILb0ELb0ELb0ELi128EEEEEEEEEvNT_6ParamsE$_ZN4cute3eso3ESOILb1ELb0EJNS_6LayoutINS_5tupleIJNS3_IJNS_1CILi8EEENS4_ILi1EEEEEENS4_ILi2EEEEEENS3_IJNS3_IJS6_NS4_ILi0EEEEEENS4_ILi64EEEEEEEENS_10ViewEngineIPN7cutlass6half_tEEEEEC2ERKSE_RKSJ_)
        /*e360*/ 	.word	0x00000000


	//----- nvinfo : EIATTR_FRAME_SIZE
	.align		4
.L_9712:
        /*e364*/ 	.byte	0x04, 0x11
        /*e366*/ 	.short	(.L_9714 - .L_9713)
	.align		4
.L_9713:
        /*e368*/ 	.word	index@($_ZN7cutlass13device_kernelIN5flash19enable_sm80_to_sm89INS1_16FlashAttnBwdSm80INS1_25CollectiveMainloopBwdSm80ILi2ELi2EN4cute5tupleIJNS5_1CILi128EEES8_NS7_ILi64EEEEEENS_6half_tEfNS_4arch4Sm80ELb0ELb0ELb1ELb0ELb0ELb0ELb0ELb0ELi2ELi4ELi4ELi4ELb0EEENS1_24CollectiveEpilogueBwdGQAISA_fSD_Li256ELb0ELb0EEENS1_19SingleTileSchedulerILb0ELb0ELb0ELi128EEEEEEEEEvNT_6ParamsE$_ZN4cute3eso3ESOILb1ELb0EJNS_6LayoutINS_5tupleIJNS3_IJNS_1CILi8EEENS4_ILi1EEEEEENS4_ILi2EEEEEENS3_IJNS3_IJS6_NS4_ILi0EEEEEENS4_ILi4096EEEEEEEEiEEC2ERKSE_RKi)
        /*e36c*/ 	.word	0x00000000


	//----- nvinfo : EIATTR_FRAME_SIZE
	.align		4
.L_9714:
        /*e370*/ 	.byte	0x04, 0x11
        /*e372*/ 	.short	(.L_9716 - .L_9715)
	.align		4
.L_9715:
        /*e374*/ 	.word	index@($_ZN7cutlass13device_kernelIN5flash19enable_sm80_to_sm89INS1_16FlashAttnBwdSm80INS1_25CollectiveMainloopBwdSm80ILi2ELi2EN4cute5tupleIJNS5_1CILi128EEES8_NS7_ILi64EEEEEENS_6half_tEfNS_4arch4Sm80ELb0ELb0ELb1ELb0ELb0ELb0ELb0ELb0ELi2ELi4ELi4ELi4ELb0EEENS1_24CollectiveEpilogueBwdGQAISA_fSD_Li256ELb0ELb0EEENS1_19SingleTileSchedulerILb0ELb0ELb0ELi128EEEEEEEEEvNT_6ParamsE$_ZN4cute3eso3ESOILb1ELb0EJNS_6LayoutINS_5tupleIJNS3_IJNS_1CILi8EEENS4_ILi1EEEEEENS4_ILi2EEEEEENS3_IJNS3_IJS6_NS4_ILi0EEEEEENS4_ILi4096EEEEEEEENS_10ViewEngineINS_8smem_ptrIPN7cutlass6half_tEEEEEEEC2ERKSE_RKSL_)
        /*e378*/ 	.word	0x00000000


	//----- nvinfo : EIATTR_FRAME_SIZE
	.align		4
.L_9716:
        /*e37c*/ 	.byte	0x04, 0x11
        /*e37e*/ 	.short	(.L_9718 - .L_9717)
	.align		4
.L_9717:
        /*e380*/ 	.word	index@($_ZN7cutlass13device_kernelIN5flash19enable_sm80_to_sm89INS1_16FlashAttnBwdSm80INS1_25CollectiveMainloopBwdSm80ILi2ELi2EN4cute5tupleIJNS5_1CILi128EEES8_NS7_ILi64EEEEEENS_6half_tEfNS_4arch4Sm80ELb0ELb0ELb1ELb0ELb0ELb0ELb0ELb0ELi2ELi4ELi4ELi4ELb0EEENS1_24CollectiveEpilogueBwdGQAISA_fSD_Li256ELb0ELb0EEENS1_19SingleTileSchedulerILb0ELb0ELb0ELi128EEEEEEEEEvNT_6ParamsE$_ZN4cute3eso3ESOILb1ELb0EJNS_6LayoutINS_5tupleIJNS3_IJNS_1CILi8EEENS4_ILi1EEEEEENS3_IJNS4_ILi4EEEEEEEEENS3_IJNS3_IJS6_NS4_ILi0EEEEEENS3_IJS5_EEEEEEEENS_10ViewEngineIPN7cutlass6half_tEEEEEC2ERKSF_RKSK_)
        /*e384*/ 	.word	0x00000000


	//----- nvinfo : EIATTR_FRAME_SIZE
	.align		4
.L_9718:
        /*e388*/ 	.byte	0x04, 0x11
        /*e38a*/ 	.short	(.L_9720 - .L_9719)
	.align		4
.L_9719:
        /*e38c*/ 	.word	index@($_ZN7cutlass13device_kernelIN5flash19enable_sm80_to_sm89INS1_16FlashAttnBwdSm80INS1_25CollectiveMainloopBwdSm80ILi2ELi2EN4cute5tupleIJNS5_1CILi128EEES8_NS7_ILi64EEEEEENS_6half_tEfNS_4arch4Sm80ELb0ELb0ELb1ELb0ELb0ELb0ELb0ELb0ELi2ELi4ELi4ELi4ELb0EEENS1_24CollectiveEpilogueBwdGQAISA_fSD_Li256ELb0ELb0EEENS1_19SingleTileSchedulerILb0ELb0ELb0ELi128EEEEEEEEEvNT_6ParamsE$_ZN4cute3eso3ESOILb1ELb0EJNS_6LayoutINS_5tupleIJNS3_IJNS_1CILi8EEENS4_ILi1EEEEEENS3_IJNS4_ILi4EEEEEEEEENS3_IJNS3_IJS6_NS4_ILi0EEEEEENS3_IJNS4_ILi2048EEEEEEEEEEENS_10ViewEngineINS_8smem_ptrIPN7cutlass6half_tEEEEEEEC2ERKSG_RKSN_)
        /*e390*/ 	.word	0x00000000


	//----- nvinfo : EIATTR_FRAME_SIZE
	.align		4
.L_9720:
        /*e394*/ 	.byte	0x04, 0x11
        /*e396*/ 	.short	(.L_9722 - .L_9721)
	.align		4
.L_9721:
        /*e398*/ 	.word	index@($_ZN7cutlass13device_kernelIN5flash19enable_sm80_to_sm89INS1_16FlashAttnBwdSm80INS1_25CollectiveMainloopBwdSm80ILi2ELi2EN4cute5tupleIJNS5_1CILi128EEES8_NS7_ILi64EEEEEENS_6half_tEfNS_4arch4Sm80ELb0ELb0ELb1ELb0ELb0ELb0ELb0ELb0ELi2ELi4ELi4ELi4ELb0EEENS1_24CollectiveEpilogueBwdGQAISA_fSD_Li256ELb0ELb0EEENS1_19SingleTileSchedulerILb0ELb0ELb0ELi128EEEEEEEEEvNT_6ParamsE$_ZN4cute3eso3ESOILb1ELb0EJNS_6LayoutINS_5tupleIJNS3_IJNS_1CILi8EEENS4_ILi1EEEEEENS3_IJNS4_ILi2EEEEEEEEENS3_IJNS3_IJS6_NS4_ILi0EEEEEENS3_IJS5_EEEEEEEENS_10ViewEngineIPN7cutlass6half_tEEEEEC2ERKSF_RKSK_)
        /*e39c*/ 	.word	0x00000000


	//----- nvinfo : EIATTR_FRAME_SIZE
	.align		4
.L_9722:
        /*e3a0*/ 	.byte	0x04, 0x11
        /*e3a2*/ 	.short	(.L_9724 - .L_9723)
	.align		4
.L_9723:
        /*e3a4*/ 	.word	index@($_ZN7cutlass13device_kernelIN5flash19enable_sm80_to_sm89INS1_16FlashAttnBwdSm80INS1_25CollectiveMainloopBwdSm80ILi2ELi2EN4cute5tupleIJNS5_1CILi128EEES8_NS7_ILi64EEEEEENS_6half_tEfNS_4arch4Sm80ELb0ELb0ELb1ELb0ELb0ELb0ELb0ELb0ELi2ELi4ELi4ELi4ELb0EEENS1_24CollectiveEpilogueBwdGQAISA_fSD_Li256ELb0ELb0EEENS1_19SingleTileSchedulerILb0ELb0ELb0ELi128EEEEEEEEEvNT_6ParamsE$_ZN4cute3eso3ESOILb1ELb0EJNS_6LayoutINS_5tupleIJNS3_IJNS_1CILi8EEENS4_ILi1EEEEEENS3_IJNS4_ILi2EEEEEEEEENS3_IJNS3_IJS6_NS4_ILi0EEEEEENS3_IJNS4_ILi8192EEEEEEEEEEENS_10ViewEngineINS_8smem_ptrIPN7cutlass6half_tEEEEEEEC2ERKSG_RKSN_)
        /*e3a8*/ 	.word	0x00000000


	//----- nvinfo : EIATTR_FRAME_SIZE
	.align		4
.L_9724:
        /*e3ac*/ 	.byte	0x04, 0x11
        /*e3ae*/ 	.short	(.L_9726 - .L_9725)
	.align		4
.L_9725:
        /*e3b0*/ 	.word	index@($_ZN7cutlass13device_kernelIN5flash19enable_sm80_to_sm89INS1_16FlashAttnBwdSm80INS1_25CollectiveMainloopBwdSm80ILi2ELi2EN4cute5tupleIJNS5_1CILi128EEES8_NS7_ILi64EEEEEENS_6half_tEfNS_4arch4Sm80ELb0ELb0ELb1ELb0ELb0ELb0ELb0ELb0ELi2ELi4ELi4ELi4ELb0EEENS1_24CollectiveEpilogueBwdGQAISA_fSD_Li256ELb0ELb0EEENS1_19SingleTileSchedulerILb0ELb0ELb0ELi128EEEEEEEEEvNT_6ParamsE$_ZN4cute3eso3ESOILb1ELb0EJNS_6LayoutINS_5tupleIJNS3_IJNS_1CILi8EEENS4_ILi1EEEEEENS3_IJNS4_ILi2EEEEEEEEENS3_IJNS3_IJS6_NS4_ILi0EEEEEENS3_IJNS4_ILi64EEEEEEEEEEENS_10ViewEngineIPN7cutlass6half_tEEEEEC2ERKSG_RKSL_)
        /*e3b4*/ 	.word	0x00000000


	//----- nvinfo : EIATTR_FRAME_SIZE
	.align		4
.L_9726:
        /*e3b8*/ 	.byte	0x04, 0x11
        /*e3ba*/ 	.short	(.L_9728 - .L_9727)
	.align		4
.L_9727:
        /*e3bc*/ 	.word	index@($_ZN7cutlass13device_kernelIN5flash19enable_sm80_to_sm89INS1_16FlashAttnBwdSm80INS1_25CollectiveMainloopBwdSm80ILi2ELi2EN4cute5tupleIJNS5_1CILi128EEES8_NS7_ILi64EEEEEENS_6half_tEfNS_4arch4Sm80ELb0ELb0ELb1ELb0ELb0ELb0ELb0ELb0ELi2ELi4ELi4ELi4ELb0EEENS1_24CollectiveEpilogueBwdGQAISA_fSD_Li256ELb0ELb0EEENS1_19SingleTileSchedulerILb0ELb0ELb0ELi128EEEEEEEEEvNT_6ParamsE$_ZN4cute3eso3ESOILb1ELb0EJNS_6LayoutINS_5tupleIJNS3_IJNS_1CILi8EEENS4_ILi1EEEEEENS3_IJNS4_ILi2EEEEEEEEENS3_IJNS3_IJS6_NS4_ILi0EEEEEENS3_IJNS4_ILi4096EEEEEEEEEEENS_10ViewEngineINS_8smem_ptrIPN7cutlass6half_tEEEEEEEC2ERKSG_RKSN_)
        /*e3c0*/ 	.word	0x00000000


	//----- nvinfo : EIATTR_FRAME_SIZE
	.align		4
.L_9728:
        /*e3c4*/ 	.byte	0x04, 0x11
        /*e3c6*/ 	.short	(.L_9730 - .L_9729)
	.align		4
.L_9729:
        /*e3c8*/ 	.word	index@($_ZN7cutlass13device_kernelIN5flash19enable_sm80_to_sm89INS1_16FlashAttnBwdSm80INS1_25CollectiveMainloopBwdSm80ILi2ELi2EN4cute5tupleIJNS5_1CILi128EEES8_NS7_ILi64EEEEEENS_6half_tEfNS_4arch4Sm80ELb0ELb0ELb1ELb0ELb0ELb0ELb0ELb0ELi2ELi4ELi4ELi4ELb0EEENS1_24CollectiveEpilogueBwdGQAISA_fSD_Li256ELb0ELb0EEENS1_19SingleTileSchedulerILb0ELb0ELb0ELi128EEEEEEEEEvNT_6ParamsE$_ZN4cute3eso3ESOILb1ELb0EJNS_6LayoutINS_5tupleIJNS3_IJNS_1CILi8EEENS4_ILi1EEEEEEEEENS3_IJNS3_IJS6_NS4_ILi0EEEEEEEEEEEiEEC2ERKSC_RKi)
        /*e3cc*/ 	.word	0x00000000


	//----- nvinfo : EIATTR_FRAME_SIZE
	.align		4
.L_9730:
        /*e3d0*/ 	.byte	0x04, 0x11
        /*e3d2*/ 	.short	(.L_9732 - .L_9731)
	.align		4
.L_9731:
        /*e3d4*/ 	.word	index@($_ZN7cutlass13device_kernelIN5flash19enable_sm80_to_sm89INS1_16FlashAttnBwdSm80INS1_25CollectiveMainloopBwdSm80ILi2ELi2EN4cute5tupleIJNS5_1CILi128EEES8_NS7_ILi64EEEEEENS_6half_tEfNS_4arch4Sm80ELb0ELb0ELb1ELb0ELb0ELb0ELb0ELb0ELi2ELi4ELi4ELi4ELb0EEENS1_24CollectiveEpilogueBwdGQAISA_fSD_Li256ELb0ELb0EEENS1_19SingleTileSchedulerILb0ELb0ELb0ELi128EEEEEEEEEvNT_6ParamsE$_ZN4cute3eso3ESOILb1ELb0EJNS_6LayoutINS_5tupleIJNS3_IJNS_1CILi8EEENS4_ILi1EEEEEEEEENS3_IJNS3_IJS6_NS4_ILi0EEEEEEEEEEENS_10ViewEngineIPN7cutlass6half_tEEEEEC2ERKSC_RKSH_)
        /*e3d8*/ 	.word	0x00000000


	//----- nvinfo : EIATTR_FRAME_SIZE
	.align		4
.L_9732:
        /*e3dc*/ 	.byte	0x04, 0x11
        /*e3de*/ 	.short	(.L_9734 - .L_9733)
	.align		4
.L_9733:
        /*e3e0*/ 	.word	index@($_ZN7cutlass13device_kernelIN5flash19enable_sm80_to_sm89INS1_16FlashAttnBwdSm80INS1_25CollectiveMainloopBwdSm80ILi2ELi2EN4cute5tupleIJNS5_1CILi128EEES8_NS7_ILi64EEEEEENS_6half_tEfNS_4arch4Sm80ELb0ELb0ELb1ELb0ELb0ELb0ELb0ELb0ELi2ELi4ELi4ELi4ELb0EEENS1_24CollectiveEpilogueBwdGQAISA_fSD_Li256ELb0ELb0EEENS1_19SingleTileSchedulerILb0ELb0ELb0ELi128EEEEEEEEEvNT_6ParamsE$_ZN4cute3eso3ESOILb1ELb0EJNS_6LayoutINS_5tupleIJNS3_IJNS_1CILi8EEENS4_ILi1EEEEEEEEENS3_IJNS3_IJS6_NS4_ILi0EEEEEEEEEEENS_10ViewEngineINS_8smem_ptrIPN7cutlass6half_tEEEEEEEC2ERKSC_RKSJ_)
        /*e3e4*/ 	.word	0x00000000


	//----- nvinfo : EIATTR_FRAME_SIZE
	.align		4
.L_9734:
        /*e3e8*/ 	.byte	0x04, 0x11
        /*e3ea*/ 	.short	(.L_9736 - .L_9735)
	.align		4
.L_9735:
        /*e3ec*/ 	.word	index@($_ZN7cutlass13device_kernelIN5flash19enable_sm80_to_sm89INS1_16FlashAttnBwdSm80INS1_25CollectiveMainloopBwdSm80ILi2ELi2EN4cute5tupleIJNS5_1CILi128EEES8_NS7_ILi64EEEEEENS_6half_tEfNS_4arch4Sm80ELb0ELb0ELb1ELb0ELb0ELb0ELb0ELb0ELi2ELi4ELi4ELi4ELb0EEENS1_24CollectiveEpilogueBwdGQAISA_fSD_Li256ELb0ELb0EEENS1_19SingleTileSchedulerILb0ELb0ELb0ELi128EEEEEEEEEvNT_6ParamsE$_ZN4cute3eso3ESOILb1ELb0EJNS_6LayoutINS_5tupleIJNS3_IJNS_1CILi4EEENS4_ILi1EEEEEEEEENS3_IJNS3_IJS6_NS4_ILi0EEEEEEEEEEENS_10ViewEngineIPjEEEEC2ERKSC_RKSF_)
        /*e3f0*/ 	.word	0x00000000


	//----- nvinfo : EIATTR_FRAME_SIZE
	.align		4
.L_9736:
        /*e3f4*/ 	.byte	0x04, 0x11
        /*e3f6*/ 	.short	(.L_9738 - .L_9737)
	.align		4
.L_9737:
        /*e3f8*/ 	.word	index@($_ZN7cutlass13device_kernelIN5flash19enable_sm80_to_sm89INS1_16FlashAttnBwdSm80INS1_25CollectiveMainloopBwdSm80ILi2ELi2EN4cute5tupleIJNS5_1CILi128EEES8_NS7_ILi64EEEEEENS_6half_tEfNS_4arch4Sm80ELb0ELb0ELb1ELb0ELb0ELb0ELb0ELb0ELi2ELi4ELi4ELi4ELb0EEENS1_24CollectiveEpilogueBwdGQAISA_fSD_Li256ELb0ELb0EEENS1_19SingleTileSchedulerILb0ELb0ELb0ELi128EEEEEEEEEvNT_6ParamsE$_ZN4cute3eso3ESOILb1ELb0EJNS_6LayoutINS_5tupleIJNS3_IJNS_1CILi2EEES5_S5_EEES5_EEENS3_IJNS3_IJNS4_ILi1EEES5_NS4_ILi4EEEEEENS4_ILi8EEEEEEEEiEEC2ERKSD_RKi)
        /*e3fc*/ 	.word	0x00000000


	//----- nvinfo : EIATTR_FRAME_SIZE
	.align		4
.L_9738:
        /*e400*/ 	.byte	0x04, 0x11
        /*e402*/ 	.short	(.L_9740 - .L_9739)
	.align		4
.L_9739:
        /*e404*/ 	.word	index@($_ZN7cutlass13device_kernelIN5flash19enable_sm80_to_sm89INS1_16FlashAttnBwdSm80INS1_25CollectiveMainloopBwdSm80ILi2ELi2EN4cute5tupleIJNS5_1CILi128EEES8_NS7_ILi64EEEEEENS_6half_tEfNS_4arch4Sm80ELb0ELb0ELb1ELb0ELb0ELb0ELb0ELb0ELi2ELi4ELi4ELi4ELb0EEENS1_24CollectiveEpilogueBwdGQAISA_fSD_Li256ELb0ELb0EEENS1_19SingleTileSchedulerILb0ELb0ELb0ELi128EEEEEEEEEvNT_6ParamsE$_ZN4cute3eso3ESOILb1ELb0EJNS_6LayoutINS_5tupleIJNS3_IJNS_1CILi2EEES5_S5_EEES5_EEENS3_IJNS3_IJNS4_ILi1EEES5_NS4_ILi4EEEEEENS4_ILi8EEEEEEEENS_10ViewEngineIPN7cutlass6half_tEEEEEC2ERKSD_RKSI_)
        /*e408*/ 	.word	0x00000000


	//----- nvinfo : EIATTR_FRAME_SIZE
	.align		4
.L_9740:
        /*e40c*/ 	.byte	0x04, 0x11
        /*e40e*/ 	.short	(.L_9742 - .L_9741)
	.align		4
.L_9741:
        /*e410*/ 	.word	index@($_ZN7cutlass13device_kernelIN5flash19enable_sm80_to_sm89INS1_16FlashAttnBwdSm80INS1_25CollectiveMainloopBwdSm80ILi2ELi2EN4cute5tupleIJNS5_1CILi128EEES8_NS7_ILi64EEEEEENS_6half_tEfNS_4arch4Sm80ELb0ELb0ELb1ELb0ELb0ELb0ELb0ELb0ELi2ELi4ELi4ELi4ELb0EEENS1_24CollectiveEpilogueBwdGQAISA_fSD_Li256ELb0ELb0EEENS1_19SingleTileSchedulerILb0ELb0ELb0ELi128EEEEEEEEEvNT_6ParamsE$_ZN4cute3eso3ESOILb1ELb0EJNS_6LayoutINS_5tupleIJNS3_IJNS_1CILi2EEES5_S5_EEES5_EEENS3_IJNS3_IJNS4_ILi1EEES5_NS4_ILi4EEEEEENS4_ILi64EEEEEEEEiEEC2ERKSD_RKi)
        /*e414*/ 	.word	0x00000000


	//----- nvinfo : EIATTR_FRAME_SIZE
	.align		4
.L_9742:
        /*e418*/ 	.byte	0x04, 0x11
        /*e41a*/ 	.short	(.L_9744 - .L_9743)
	.align		4
.L_9743:
        /*e41c*/ 	.word	index@($_ZN7cutlass13device_kernelIN5flash19enable_sm80_to_sm89INS1_16FlashAttnBwdSm80INS1_25CollectiveMainloopBwdSm80ILi2ELi2EN4cute5tupleIJNS5_1CILi128EEES8_NS7_ILi64EEEEEENS_6half_tEfNS_4arch4Sm80ELb0ELb0ELb1ELb0ELb0ELb0ELb0ELb0ELi2ELi4ELi4ELi4ELb0EEENS1_24CollectiveEpilogueBwdGQAISA_fSD_Li256ELb0ELb0EEENS1_19SingleTileSchedulerILb0ELb0ELb0ELi128EEEEEEEEEvNT_6ParamsE$_ZN4cute3eso3ESOILb1ELb0EJNS_6LayoutINS_5tupleIJNS3_IJNS_1CILi2EEES5_S5_EEES5_EEENS3_IJNS3_IJNS4_ILi1EEES5_NS4_ILi4EEEEEENS4_ILi64EEEEEEEENS_10ViewEngineIPN7cutlass6half_tEEEEEC2ERKSD_RKSI_)
        /*e420*/ 	.word	0x00000000


	//----- nvinfo : EIATTR_FRAME_SIZE
	.align		4
.L_9744:
        /*e424*/ 	.byte	0x04, 0x11
        /*e426*/ 	.short	(.L_9746 - .L_9745)
	.align		4
.L_9745:
        /*e428*/ 	.word	index@($_ZN7cutlass13device_kernelIN5flash19enable_sm80_to_sm89INS1_16FlashAttnBwdSm80INS1_25CollectiveMainloopBwdSm80ILi2ELi2EN4cute5tupleIJNS5_1CILi128EEES8_NS7_ILi64EEEEEENS_6half_tEfNS_4arch4Sm80ELb0ELb0ELb1ELb0ELb0ELb0ELb0ELb0ELi2ELi4ELi4ELi4ELb0EEENS1_24CollectiveEpilogueBwdGQAISA_fSD_Li256ELb0ELb0EEENS1_19SingleTileSchedulerILb0ELb0ELb0ELi128EEEEEEEEEvNT_6ParamsE$_ZN4cute3eso3ESOILb1ELb0EJNS_6LayoutINS_5tupleIJNS3_IJNS_1CILi2EEES5_S5_EEEEEENS3_IJNS3_IJNS4_ILi1EEES5_NS4_ILi4EEEEEEEEEEEiEEC2ERKSC_RKi)
        /*e42c*/ 	.word	0x00000000


	//----- nvinfo : EIATTR_FRAME_SIZE
	.align		4
.L_9746:
        /*e430*/ 	.byte	0x04, 0x11
        /*e432*/ 	.short	(.L_9748 - .L_9747)
	.align		4
.L_9747:
        /*e434*/ 	.word	index@($_ZN7cutlass13device_kernelIN5flash19enable_sm80_to_sm89INS1_16FlashAttnBwdSm80INS1_25CollectiveMainloopBwdSm80ILi2ELi2EN4cute5tupleIJNS5_1CILi128EEES8_NS7_ILi64EEEEEENS_6half_tEfNS_4arch4Sm80ELb0ELb0ELb1ELb0ELb0ELb0ELb0ELb0ELi2ELi4ELi4ELi4ELb0EEENS1_24CollectiveEpilogueBwdGQAISA_fSD_Li256ELb0ELb0EEENS1_19SingleTileSchedulerILb0ELb0ELb0ELi128EEEEEEEEEvNT_6ParamsE$_ZN4cute3eso3ESOILb1ELb0EJNS_6LayoutINS_5tupleIJNS3_IJNS_1CILi2EEES5_S5_EEEEEENS3_IJNS3_IJNS4_ILi1EEES5_NS4_ILi4EEEEEEEEEEENS_10ViewEngineIPN7cutlass6half_tEEEEEC2ERKSC_RKSH_)
        /*e438*/ 	.word	0x00000000


	//----- nvinfo : EIATTR_FRAME_SIZE
	.align		4
.L_9748:
        /*e43c*/ 	.byte	0x04, 0x11
        /*e43e*/ 	.short	(.L_9750 - .L_9749)
	.align		4
.L_9749:
        /*e440*/ 	.word	index@($_ZN7cutlass13device_kernelIN5flash19enable_sm80_to_sm89INS1_16FlashAttnBwdSm80INS1_25CollectiveMainloopBwdSm80ILi2ELi2EN4cute5tupleIJNS5_1CILi128EEES8_NS7_ILi64EEEEEENS_6half_tEfNS_4arch4Sm80ELb0ELb0ELb1ELb0ELb0ELb0ELb0ELb0ELi2ELi4ELi4ELi4ELb0EEENS1_24CollectiveEpilogueBwdGQAISA_fSD_Li256ELb0ELb0EEENS1_19SingleTileSchedulerILb0ELb0ELb0ELi128EEEEEEEEEvNT_6ParamsE$_ZN4cute3eso3ESOILb1ELb0EJNS_6LayoutINS_5tupleIJNS3_IJNS_1CILi2EEES5_EEES6_EEENS3_IJNS3_IJNS4_ILi1EEES5_EEENS3_IJNS4_ILi32EEENS4_ILi64EEEEEEEEEEEiEEC2ERKSE_RKi)
        /*e444*/ 	.word	0x00000000


	//----- nvinfo : EIATTR_FRAME_SIZE
	.align		4
.L_9750:
        /*e448*/ 	.byte	0x04, 0x11
        /*e44a*/ 	.short	(.L_9752 - .L_9751)
	.align		4
.L_9751:
        /*e44c*/ 	.word	index@($_ZN7cutlass13device_kernelIN5flash19enable_sm80_to_sm89INS1_16FlashAttnBwdSm80INS1_25CollectiveMainloopBwdSm80ILi2ELi2EN4cute5tupleIJNS5_1CILi128EEES8_NS7_ILi64EEEEEENS_6half_tEfNS_4arch4Sm80ELb0ELb0ELb1ELb0ELb0ELb0ELb0ELb0ELi2ELi4ELi4ELi4ELb0EEENS1_24CollectiveEpilogueBwdGQAISA_fSD_Li256ELb0ELb0EEENS1_19SingleTileSchedulerILb0ELb0ELb0ELi128EEEEEEEEEvNT_6ParamsE$_ZN4cute3eso3ESOILb1ELb0EJNS_6LayoutINS_5tupleIJNS3_IJNS_1CILi2EEES5_EEES6_EEENS3_IJNS3_IJNS4_ILi1EEES5_EEENS3_IJNS4_ILi32EEENS4_ILi64EEEEEEEEEEENS_10ViewEngineIPN7cutlass6half_tEEEEEC2ERKSE_RKSJ_)
        /*e450*/ 	.word	0x00000000


	//----- nvinfo : EIATTR_FRAME_SIZE
	.align		4
.L_9752:
        /*e454*/ 	.byte	0x04, 0x11
        /*e456*/ 	.short	(.L_9754 - .L_9753)
	.align		4
.L_9753:
        /*e458*/ 	.word	index@($_ZN7cutlass13device_kernelIN5flash19enable_sm80_to_sm89INS1_16FlashAttnBwdSm80INS1_25CollectiveMainloopBwdSm80ILi2ELi2EN4cute5tupleIJNS5_1CILi128EEES8_NS7_ILi64EEEEEENS_6half_tEfNS_4arch4Sm80ELb0ELb0ELb1ELb0ELb0ELb0ELb0ELb0ELi2ELi4ELi4ELi4ELb0EEENS1_24CollectiveEpilogueBwdGQAISA_fSD_Li256ELb0ELb0EEENS1_19SingleTileSchedulerILb0ELb0ELb0ELi128EEEEEEEEEvNT_6ParamsE$_ZN4cute3eso3ESOILb1ELb0EJNS_6LayoutINS_5tupleIJNS3_IJNS_1CILi2EEES5_EEENS4_ILi8EEEEEENS3_IJNS3_IJNS4_ILi1EEES5_EEENS4_ILi4EEEEEEEEiEEC2ERKSD_RKi)
        /*e45c*/ 	.word	0x00000000


	//----- nvinfo : EIATTR_FRAME_SIZE
	.align		4
.L_9754:
        /*e460*/ 	.byte	0x04, 0x11
        /*e462*/ 	.short	(.L_9756 - .L_9755)
	.align		4
.L_9755:
        /*e464*/ 	.word	index@($_ZN7cutlass13device_kernelIN5flash19enable_sm80_to_sm89INS1_16FlashAttnBwdSm80INS1_25CollectiveMainloopBwdSm80ILi2ELi2EN4cute5tupleIJNS5_1CILi128EEES8_NS7_ILi64EEEEEENS_6half_tEfNS_4arch4Sm80ELb0ELb0ELb1ELb0ELb0ELb0ELb0ELb0ELi2ELi4ELi4ELi4ELb0EEENS1_24CollectiveEpilogueBwdGQAISA_fSD_Li256ELb0ELb0EEENS1_19SingleTileSchedulerILb0ELb0ELb0ELi128EEEEEEEEEvNT_6ParamsE$_ZN4cute3eso3ESOILb1ELb0EJNS_6LayoutINS_5tupleIJNS3_IJNS_1CILi2EEES5_EEENS4_ILi8EEEEEENS3_IJNS3_IJNS4_ILi1EEES5_EEENS4_ILi4EEEEEEEENS_10ViewEngineIPN7cutlass6half_tEEEEEC2ERKSD_RKSI_)
        /*e468*/ 	.word	0x00000000


	//----- nvinfo : EIATTR_FRAME_SIZE
	.align		4
.L_9756:
        /*e46c*/ 	.byte	0x04, 0x11
        /*e46e*/ 	.short	(.L_9758 - .L_9757)
	.align		4
.L_9757:
        /*e470*/ 	.word	index@($_ZN7cutlass13device_kernelIN5flash19enable_sm80_to_sm89INS1_16FlashAttnBwdSm80INS1_25CollectiveMainloopBwdSm80ILi2ELi2EN4cute5tupleIJNS5_1CILi128EEES8_NS7_ILi64EEEEEENS_6half_tEfNS_4arch4Sm80ELb0ELb0ELb1ELb0ELb0ELb0ELb0ELb0ELi2ELi4ELi4ELi4ELb0EEENS1_24CollectiveEpilogueBwdGQAISA_fSD_Li256ELb0ELb0EEENS1_19SingleTileSchedulerILb0ELb0ELb0ELi128EEEEEEEEEvNT_6ParamsE$_ZN4cute3eso3ESOILb1ELb0EJNS_6LayoutINS_5tupleIJNS3_IJNS_1CILi2EEES5_EEENS3_IJS5_NS4_ILi8EEEEEEEEENS3_IJNS3_IJS5_NS4_ILi4EEEEEENS3_IJNS4_ILi1EEES7_EEEEEEEENS_10ViewEngineIPfEEEEC2ERKSF_RKSI_)
        /*e474*/ 	.word	0x00000000


	//----- nvinfo : EIATTR_FRAME_SIZE
	.align		4
.L_9758:
        /*e478*/ 	.byte	0x04, 0x11
        /*e47a*/ 	.short	(.L_9760 - .L_9759)
	.align		4
.L_9759:
        /*e47c*/ 	.word	index@($_ZN7cutlass13device_kernelIN5flash19enable_sm80_to_sm89INS1_16FlashAttnBwdSm80INS1_25CollectiveMainloopBwdSm80ILi2ELi2EN4cute5tupleIJNS5_1CILi128EEES8_NS7_ILi64EEEEEENS_6half_tEfNS_4arch4Sm80ELb0ELb0ELb1ELb0ELb0ELb0ELb0ELb0ELi2ELi4ELi4ELi4ELb0EEENS1_24CollectiveEpilogueBwdGQAISA_fSD_Li256ELb0ELb0EEENS1_19SingleTileSchedulerILb0ELb0ELb0ELi128EEEEEEEEEvNT_6ParamsE$_ZN4cute3eso3ESOILb1ELb0EJNS_6LayoutINS_5tupleIJNS3_IJNS_1CILi2EEES5_EEEEEENS3_IJNS3_IJNS4_ILi8EEENS4_ILi64EEEEEEEEEEEiEEC2ERKSC_RKi)
        /*e480*/ 	.word	0x00000000


	//----- nvinfo : EIATTR_FRAME_SIZE
	.align		4
.L_9760:
        /*e484*/ 	.byte	0x04, 0x11
        /*e486*/ 	.short	(.L_9762 - .L_9761)
	.align		4
.L_9761:
        /*e488*/ 	.word	index@($_ZN7cutlass13device_kernelIN5flash19enable_sm80_to_sm89INS1_16FlashAttnBwdSm80INS1_25CollectiveMainloopBwdSm80ILi2ELi2EN4cute5tupleIJNS5_1CILi128EEES8_NS7_ILi64EEEEEENS_6half_tEfNS_4arch4Sm80ELb0ELb0ELb1ELb0ELb0ELb0ELb0ELb0ELi2ELi4ELi4ELi4ELb0EEENS1_24CollectiveEpilogueBwdGQAISA_fSD_Li256ELb0ELb0EEENS1_19SingleTileSchedulerILb0ELb0ELb0ELi128EEEEEEEEEvNT_6ParamsE$_ZN4cute3eso3ESOILb1ELb0EJNS_6LayoutINS_5tupleIJNS3_IJNS_1CILi2EEES5_EEEEEENS3_IJNS3_IJNS4_ILi8EEENS4_ILi64EEEEEEEEEEENS_10ViewEngineINS_8smem_ptrIPfEEEEEEC2ERKSC_RKSH_)
        /*e48c*/ 	.word	0x00000000


	//----- nvinfo : EIATTR_FRAME_SIZE
	.align		4
.L_9762:
        /*e490*/ 	.byte	0x04, 0x11
        /*e492*/ 	.short	(.L_9764 - .L_9763)
	.align		4
.L_9763:
        /*e494*/ 	.word	index@($_ZN7cutlass13device_kernelIN5flash19enable_sm80_to_sm89INS1_16FlashAttnBwdSm80INS1_25CollectiveMainloopBwdSm80ILi2ELi2EN4cute5tupleIJNS5_1CILi128EEES8_NS7_ILi64EEEEEENS_6half_tEfNS_4arch4Sm80ELb0ELb0ELb1ELb0ELb0ELb0ELb0ELb0ELi2ELi4ELi4ELi4ELb0EEENS1_24CollectiveEpilogueBwdGQAISA_fSD_Li256ELb0ELb0EEENS1_19SingleTileSchedulerILb0ELb0ELb0ELi128EEEEEEEEEvNT_6ParamsE$_ZN4cute3eso3ESOILb1ELb0EJNS_6LayoutINS_5tupleIJNS3_IJNS_1CILi2EEES5_EEEEEENS3_IJNS3_IJNS4_ILi1EEES5_EEEEEEEEiEEC2ERKSB_RKi)
        /*e498*/ 	.word	0x00000000


	//----- nvinfo : EIATTR_FRAME_SIZE
	.align		4
.L_9764:
        /*e49c*/ 	.byte	0x04, 0x11
        /*e49e*/ 	.short	(.L_9766 - .L_9765)
	.align		4
.L_9765:
        /*e4a0*/ 	.word	index@($_ZN7cutlass13device_kernelIN5flash19enable_sm80_to_sm89INS1_16FlashAttnBwdSm80INS1_25CollectiveMainloopBwdSm80ILi2ELi2EN4cute5tupleIJNS5_1CILi128EEES8_NS7_ILi64EEEEEENS_6half_tEfNS_4arch4Sm80ELb0ELb0ELb1ELb0ELb0ELb0ELb0ELb0ELi2ELi4ELi4ELi4ELb0EEENS1_24CollectiveEpilogueBwdGQAISA_fSD_Li256ELb0ELb0EEENS1_19SingleTileSchedulerILb0ELb0ELb0ELi128EEEEEEEEEvNT_6ParamsE$_ZN4cute3eso3ESOILb1ELb0EJNS_6LayoutINS_5tupleIJNS3_IJNS_1CILi2EEES5_EEEEEENS3_IJNS3_IJNS4_ILi1EEES5_EEEEEEEENS_10ViewEngineIPfEEEEC2ERKSB_RKSE_)
        /*e4a4*/ 	.word	0x00000000


	//----- nvinfo : EIATTR_FRAME_SIZE
	.align		4
.L_9766:
        /*e4a8*/ 	.byte	0x04, 0x11
        /*e4aa*/ 	.short	(.L_9768 - .L_9767)
	.align		4
.L_9767:
        /*e4ac*/ 	.word	index@($_ZN7cutlass13device_kernelIN5flash19enable_sm80_to_sm89INS1_16FlashAttnBwdSm80INS1_25CollectiveMainloopBwdSm80ILi2ELi2EN4cute5tupleIJNS5_1CILi128EEES8_NS7_ILi64EEEEEENS_6half_tEfNS_4arch4Sm80ELb0ELb0ELb1ELb0ELb0ELb0ELb0ELb0ELi2ELi4ELi4ELi4ELb0EEENS1_24CollectiveEpilogueBwdGQAISA_fSD_Li256ELb0ELb0EEENS1_19SingleTileSchedulerILb0ELb0ELb0ELi128EEEEEEEEEvNT_6ParamsE$_ZN4cute3eso3ESOILb1ELb0EJNS_6LayoutINS_5tupleIJNS3_IJNS_1CILi2EEES5_EEEEEENS3_IJNS3_IJNS4_ILi1EEES5_EEEEEEEENS_10ViewEngineIPN7cutlass6half_tEEEEEC2ERKSB_RKSG_)
        /*e4b0*/ 	.word	0x00000000


	//----- nvinfo : EIATTR_FRAME_SIZE
	.align		4
.L_9768:
        /*e4b4*/ 	.byte	0x04, 0x11
        /*e4b6*/ 	.short	(.L_9770 - .L_9769)
	.align		4
.L_9769:
        /*e4b8*/ 	.word	index@($_ZN7cutlass13device_kernelIN5flash19enable_sm80_to_sm89INS1_16FlashAttnBwdSm80INS1_25CollectiveMainloopBwdSm80ILi2ELi2EN4cute5tupleIJNS5_1CILi128EEES8_NS7_ILi64EEEEEENS_6half_tEfNS_4arch4Sm80ELb0ELb0ELb1ELb0ELb0ELb0ELb0ELb0ELi2ELi4ELi4ELi4ELb0EEENS1_24CollectiveEpilogueBwdGQAISA_fSD_Li256ELb0ELb0EEENS1_19SingleTileSchedulerILb0ELb0ELb0ELi128EEEEEEEEEvNT_6ParamsE$_ZN4cute3eso3ESOILb1ELb0EJNS_6LayoutINS_5tupleIJNS3_IJNS_1CILi2EEES5_EEEEEENS3_IJNS3_IJNS4_ILi1EEES5_EEEEEEEENS_10ViewEngineIPKfEEEEC2ERKSB_RKSF_)
        /*e4bc*/ 	.word	0x00000000


	//----- nvinfo : EIATTR_FRAME_SIZE
	.align		4
.L_9770:
        /*e4c0*/ 	.byte	0x04, 0x11
        /*e4c2*/ 	.short	(.L_9772 - .L_9771)
	.align		4
.L_9771:
        /*e4c4*/ 	.word	index@($_ZN7cutlass13device_kernelIN5flash19enable_sm80_to_sm89INS1_16FlashAttnBwdSm80INS1_25CollectiveMainloopBwdSm80ILi2ELi2EN4cute5tupleIJNS5_1CILi128EEES8_NS7_ILi64EEEEEENS_6half_tEfNS_4arch4Sm80ELb0ELb0ELb1ELb0ELb0ELb0ELb0ELb0ELi2ELi4ELi4ELi4ELb0EEENS1_24CollectiveEpilogueBwdGQAISA_fSD_Li256ELb0ELb0EEENS1_19SingleTileSchedulerILb0ELb0ELb0ELi128EEEEEEEEEvNT_6ParamsE$_ZN4cute3eso3ESOILb1ELb0EJNS_6LayoutINS_5tupleIJNS3_IJNS_1CILi1EEES5_EEEEEENS3_IJNS3_IJS5_NS4_ILi0EEEEEEEEEEENS_10ViewEngineINS_8smem_ptrIPN7cutlass9uint128_tEEEEEEEC2ERKSB_RKSI_)
        /*e4c8*/ 	.word	0x00000000


	//----- nvinfo : EIATTR_FRAME_SIZE
	.align		4
.L_9772:
        /*e4cc*/ 	.byte	0x04, 0x11
        /*e4ce*/ 	.short	(.L_9774 - .L_9773)
	.align		4
.L_9773:
        /*e4d0*/ 	.word	index@($_ZN7cutlass13device_kernelIN5flash19enable_sm80_to_sm89INS1_16FlashAttnBwdSm80INS1_25CollectiveMainloopBwdSm80ILi2ELi2EN4cute5tupleIJNS5_1CILi128EEES8_NS7_ILi64EEEEEENS_6half_tEfNS_4arch4Sm80ELb0ELb0ELb1ELb0ELb0ELb0ELb0ELb0ELi2ELi4ELi4ELi4ELb0EEENS1_24CollectiveEpilogueBwdGQAISA_fSD_Li256ELb0ELb0EEENS1_19SingleTileSchedulerILb0ELb0ELb0ELi128EEEEEEEEEvNT_6ParamsE$_ZN4cute3eso3ESOILb1ELb0EJNS_6LayoutINS_5tupleIJNS3_IJNS_1CILi1EEENS4_ILi2EEES6_EEEEEENS3_IJNS3_IJS5_S5_S6_EEEEEEEENS_10ViewEngineIPjEEEEC2ERKSB_RKSE_)
        /*e4d4*/ 	.word	0x00000000


	//----- nvinfo : EIATTR_FRAME_SIZE
	.align		4
.L_9774:
        /*e4d8*/ 	.byte	0x04, 0x11
        /*e4da*/ 	.short	(.L_9776 - .L_9775)
	.align		4
.L_9775:
        /*e4dc*/ 	.word	index@($_ZN7cutlass13device_kernelIN5flash19enable_sm80_to_sm89INS1_16FlashAttnBwdSm80INS1_25CollectiveMainloopBwdSm80ILi2ELi2EN4cute5tupleIJNS5_1CILi128EEES8_NS7_ILi64EEEEEENS_6half_tEfNS_4arch4Sm80ELb0ELb0ELb1ELb0ELb0ELb0ELb0ELb0ELi2ELi4ELi4ELi4ELb0EEENS1_24CollectiveEpilogueBwdGQAISA_fSD_Li256ELb0ELb0EEENS1_19SingleTileSchedulerILb0ELb0ELb0ELi128EEEEEEEEEvNT_6ParamsE$_ZN4cute3eso3ESOILb1ELb0EJNS_6LayoutINS_5tupleIJNS3_IJNS_1CILi1EEENS4_ILi2EEEEEES6_NS4_ILi8EEEEEENS3_IJNS3_IJS5_S5_EEES6_NS4_ILi4EEEEEEEENS_10ViewEngineIPN7cutlass5ArrayINSF_6half_tELi2ELb0EEEEEEEC2ERKSD_RKSK_)
        /*e4e0*/ 	.word	0x00000000


	//----- nvinfo : EIATTR_FRAME_SIZE
	.align		4
.L_9776:
        /*e4e4*/ 	.byte	0x04, 0x11
        /*e4e6*/ 	.short	(.L_9778 - .L_9777)
	.align		4
.L_9777:
        /*e4e8*/ 	.word	index@($_ZN7cutlass13device_kernelIN5flash19enable_sm80_to_sm89INS1_16FlashAttnBwdSm80INS1_25CollectiveMainloopBwdSm80ILi2ELi2EN4cute5tupleIJNS5_1CILi128EEES8_NS7_ILi64EEEEEENS_6half_tEfNS_4arch4Sm80ELb0ELb0ELb1ELb0ELb0ELb0ELb0ELb0ELi2ELi4ELi4ELi4ELb0EEENS1_24CollectiveEpilogueBwdGQAISA_fSD_Li256ELb0ELb0EEENS1_19SingleTileSchedulerILb0ELb0ELb0ELi128EEEEEEEEEvNT_6ParamsE$_ZN4cute3eso3ESOILb1ELb0EJNS_6LayoutINS_5tupleIJNS3_IJNS_1CILi1EEENS4_ILi2EEEEEES6_NS4_ILi8EEEEEENS3_IJNS3_IJS5_S5_EEES6_NS4_ILi4EEEEEEEENS_10ViewEngineIPKN7cutlass5ArrayIfLi2ELb1EEEEEEEC2ERKSD_RKSK_)
        /*e4ec*/ 	.word	0x00000000


	//----- nvinfo : EIATTR_FRAME_SIZE
	.align		4
.L_9778:
        /*e4f0*/ 	.byte	0x04, 0x11
        /*e4f2*/ 	.short	(.L_9780 - .L_9779)
	.align		4
.L_9779:
        /*e4f4*/ 	.word	index@($_ZN7cutlass13device_kernelIN5flash19enable_sm80_to_sm89INS1_16FlashAttnBwdSm80INS1_25CollectiveMainloopBwdSm80ILi2ELi2EN4cute5tupleIJNS5_1CILi128EEES8_NS7_ILi64EEEEEENS_6half_tEfNS_4arch4Sm80ELb0ELb0ELb1ELb0ELb0ELb0ELb0ELb0ELi2ELi4ELi4ELi4ELb0EEENS1_24CollectiveEpilogueBwdGQAISA_fSD_Li256ELb0ELb0EEENS1_19SingleTileSchedulerILb0ELb0ELb0ELi128EEEEEEEEEvNT_6ParamsE$_ZN4cute3eso3ESOILb1ELb0EJNS_6LayoutINS_5tupleIJNS3_IJNS_1CILi1EEENS4_ILi2EEEEEEEEENS3_IJNS3_IJS5_S5_EEEEEEEENS_10ViewEngineIPjEEEEC2ERKSB_RKSE_)
        /*e4f8*/ 	.word	0x00000000


	//----- nvinfo : EIATTR_FRAME_SIZE
	.align		4
.L_9780:
        /*e4fc*/ 	.byte	0x04, 0x11
        /*e4fe*/ 	.short	(.L_9782 - .L_9781)
	.align		4
.L_9781:
        /*e500*/ 	.word	index@($_ZN7cutlass13device_kernelIN5flash19enable_sm80_to_sm89INS1_16FlashAttnBwdSm80INS1_25CollectiveMainloopBwdSm80ILi2ELi2EN4cute5tupleIJNS5_1CILi128EEES8_NS7_ILi64EEEEEENS_6half_tEfNS_4arch4Sm80ELb0ELb0ELb1ELb0ELb0ELb0ELb0ELb0ELi2ELi4ELi4ELi4ELb0EEENS1_24CollectiveEpilogueBwdGQAISA_fSD_Li256ELb0ELb0EEENS1_19SingleTileSchedulerILb0ELb0ELb0ELi128EEEEEEEEEvNT_6ParamsE$_ZN4cute3eso3ESOILb1ELb0EJNS_6LayoutINS_5tupleIJNS3_IJNS_1CILi1EEENS3_IJNS4_ILi4EEENS4_ILi2EEEEEEEEES7_S6_EEENS3_IJNS3_IJNS4_ILi0EEENS3_IJS5_NS4_ILi8EEEEEEEEES6_NS4_ILi16EEEEEEEENS_10ViewEngineIPN7cutlass6half_tEEEEEC2ERKSH_RKSM_)
        /*e504*/ 	.word	0x00000000


	//----- nvinfo : EIATTR_FRAME_SIZE
	.align		4
.L_9782:
        /*e508*/ 	.byte	0x04, 0x11
        /*e50a*/ 	.short	(.L_9784 - .L_9783)
	.align		4
.L_9783:
        /*e50c*/ 	.word	index@($_ZN7cutlass13device_kernelIN5flash19enable_sm80_to_sm89INS1_16FlashAttnBwdSm80INS1_25CollectiveMainloopBwdSm80ILi2ELi2EN4cute5tupleIJNS5_1CILi128EEES8_NS7_ILi64EEEEEENS_6half_tEfNS_4arch4Sm80ELb0ELb0ELb1ELb0ELb0ELb0ELb0ELb0ELi2ELi4ELi4ELi4ELb0EEENS1_24CollectiveEpilogueBwdGQAISA_fSD_Li256ELb0ELb0EEENS1_19SingleTileSchedulerILb0ELb0ELb0ELi128EEEEEEEEEvNT_6ParamsE$_ZN4cute3eso3ESOILb1ELb0EJNS_6LayoutINS_5tupleIJNS3_IJNS_1CILi1EEENS3_IJNS4_ILi2EEES6_EEEEEES6_NS4_ILi4EEEEEENS3_IJNS3_IJNS4_ILi0EEENS3_IJS5_S9_EEEEEES6_NS4_ILi8EEEEEEEENS_10ViewEngineIPjEEEEC2ERKSG_RKSJ_)
        /*e510*/ 	.word	0x00000000


	//----- nvinfo : EIATTR_FRAME_SIZE
	.align		4
.L_9784:
        /*e514*/ 	.byte	0x04, 0x11
        /*e516*/ 	.short	(.L_9786 - .L_9785)
	.align		4
.L_9785:
        /*e518*/ 	.word	index@($_ZN7cutlass13device_kernelIN5flash19enable_sm80_to_sm89INS1_16FlashAttnBwdSm80INS1_25CollectiveMainloopBwdSm80ILi2ELi2EN4cute5tupleIJNS5_1CILi128EEES8_NS7_ILi64EEEEEENS_6half_tEfNS_4arch4Sm80ELb0ELb0ELb1ELb0ELb0ELb0ELb0ELb0ELi2ELi4ELi4ELi4ELb0EEENS1_24CollectiveEpilogueBwdGQAISA_fSD_Li256ELb0ELb0EEENS1_19SingleTileSchedulerILb0ELb0ELb0ELi128EEEEEEEEEvNT_6ParamsE$_ZN4cute3eso3ESOILb1ELb0EJNS_6LayoutINS_5tupleIJNS3_IJNS3_IJNS_1CILi8EEENS4_ILi1EEEEEES6_EEENS3_IJNS3_IJS6_S6_EEENS4_ILi4EEEEEEEEENS3_IJNS3_IJNS3_IJS6_NS4_ILi0EEEEEESD_EEENS3_IJNS3_IJSD_SD_EEES5_EEEEEEEENS_10ViewEngineIPN7cutlass6half_tEEEEEC2ERKSJ_RKSO_)
        /*e51c*/ 	.word	0x00000000


	//----- nvinfo : EIATTR_FRAME_SIZE
	.align		4
.L_9786:
        /*e520*/ 	.byte	0x04, 0x11
        /*e522*/ 	.short	(.L_9788 - .L_9787)
	.align		4
.L_9787:
        /*e524*/ 	.word	index@($_ZN7cutlass13device_kernelIN5flash19enable_sm80_to_sm89INS1_16FlashAttnBwdSm80INS1_25CollectiveMainloopBwdSm80ILi2ELi2EN4cute5tupleIJNS5_1CILi128EEES8_NS7_ILi64EEEEEENS_6half_tEfNS_4arch4Sm80ELb0ELb0ELb1ELb0ELb0ELb0ELb0ELb0ELi2ELi4ELi4ELi4ELb0EEENS1_24CollectiveEpilogueBwdGQAISA_fSD_Li256ELb0ELb0EEENS1_19SingleTileSchedulerILb0ELb0ELb0ELi128EEEEEEEEEvNT_6ParamsE$_ZN4cute3eso3ESOILb1ELb0EJNS_6LayoutINS_5tupleIJNS3_IJNS3_IJNS_1CILi8EEENS4_ILi1EEEEEES6_EEENS3_IJNS3_IJS6_S6_EEENS4_ILi4EEEEEEEEENS3_IJNS3_IJNS3_IJS6_NS4_ILi0EEEEEESD_EEENS3_IJNS3_IJSD_SD_EEENS4_ILi2048EEEEEEEEEEENS_10ViewEngineINS_8smem_ptrIPN7cutlass6half_tEEEEEEEC2ERKSK_RKSR_)
        /*e528*/ 	.word	0x00000000


	//----- nvinfo : EIATTR_FRAME_SIZE
	.align		4
.L_9788:
        /*e52c*/ 	.byte	0x04, 0x11
        /*e52e*/ 	.short	(.L_9790 - .L_9789)
	.align		4
.L_9789:
        /*e530*/ 	.word	index@($_ZN7cutlass13device_kernelIN5flash19enable_sm80_to_sm89INS1_16FlashAttnBwdSm80INS1_25CollectiveMainloopBwdSm80ILi2ELi2EN4cute5tupleIJNS5_1CILi128EEES8_NS7_ILi64EEEEEENS_6half_tEfNS_4arch4Sm80ELb0ELb0ELb1ELb0ELb0ELb0ELb0ELb0ELi2ELi4ELi4ELi4ELb0EEENS1_24CollectiveEpilogueBwdGQAISA_fSD_Li256ELb0ELb0EEENS1_19SingleTileSchedulerILb0ELb0ELb0ELi128EEEEEEEEEvNT_6ParamsE$_ZN4cute3eso3ESOILb1ELb0EJNS_6LayoutINS_5tupleIJNS3_IJNS3_IJNS_1CILi8EEENS4_ILi1EEEEEES6_EEENS3_IJNS3_IJS6_S6_EEENS4_ILi2EEEEEEEEENS3_IJNS3_IJNS3_IJS6_NS4_ILi0EEEEEESD_EEENS3_IJNS3_IJSD_SD_EEES5_EEEEEEEENS_10ViewEngineIPN7cutlass6half_tEEEEEC2ERKSJ_RKSO_)
        /*e534*/ 	.word	0x00000000


	//----- nvinfo : EIATTR_FRAME_SIZE
	.align		4
.L_9790:
        /*e538*/ 	.byte	0x04, 0x11
        /*e53a*/ 	.short	(.L_9792 - .L_9791)
	.align		4
.L_9791:
        /*e53c*/ 	.word	index@($_ZN7cutlass13device_kernelIN5flash19enable_sm80_to_sm89INS1_16FlashAttnBwdSm80INS1_25CollectiveMainloopBwdSm80ILi2ELi2EN4cute5tupleIJNS5_1CILi128EEES8_NS7_ILi64EEEEEENS_6half_tEfNS_4arch4Sm80ELb0ELb0ELb1ELb0ELb0ELb0ELb0ELb0ELi2ELi4ELi4ELi4ELb0EEENS1_24CollectiveEpilogueBwdGQAISA_fSD_Li256ELb0ELb0EEENS1_19SingleTileSchedulerILb0ELb0ELb0ELi128EEEEEEEEEvNT_6ParamsE$_ZN4cute3eso3ESOILb1ELb0EJNS_6LayoutINS_5tupleIJNS3_IJNS3_IJNS_1CILi8EEENS4_ILi1EEEEEES6_EEENS3_IJNS3_IJS6_S6_EEENS4_ILi2EEEEEEEEENS3_IJNS3_IJNS3_IJS6_NS4_ILi0EEEEEESD_EEENS3_IJNS3_IJSD_SD_EEENS4_ILi8192EEEEEEEEEEENS_10ViewEngineINS_8smem_ptrIPN7cutlass6half_tEEEEEEEC2ERKSK_RKSR_)
        /*e540*/ 	.word	0x00000000


	//----- nvinfo : EIATTR_FRAME_SIZE
	.align		4
.L_9792:
        /*e544*/ 	.byte	0x04, 0x11
        /*e546*/ 	.short	(.L_9794 - .L_9793)
	.align		4
.L_9793:
        /*e548*/ 	.word	index@($_ZN7cutlass13device_kernelIN5flash19enable_sm80_to_sm89INS1_16FlashAttnBwdSm80INS1_25CollectiveMainloopBwdSm80ILi2ELi2EN4cute5tupleIJNS5_1CILi128EEES8_NS7_ILi64EEEEEENS_6half_tEfNS_4arch4Sm80ELb0ELb0ELb1ELb0ELb0ELb0ELb0ELb0ELi2ELi4ELi4ELi4ELb0EEENS1_24CollectiveEpilogueBwdGQAISA_fSD_Li256ELb0ELb0EEENS1_19SingleTileSchedulerILb0ELb0ELb0ELi128EEEEEEEEEvNT_6ParamsE$_ZN4cute3eso3ESOILb1ELb0EJNS_6LayoutINS_5tupleIJNS3_IJNS3_IJNS_1CILi8EEENS4_ILi1EEEEEES6_EEENS3_IJNS3_IJS6_S6_EEENS4_ILi2EEEEEEEEENS3_IJNS3_IJNS3_IJS6_NS4_ILi0EEEEEESD_EEENS3_IJNS3_IJSD_SD_EEENS4_ILi64EEEEEEEEEEENS_10ViewEngineIPN7cutlass6half_tEEEEEC2ERKSK_RKSP_)
        /*e54c*/ 	.word	0x00000000


	//----- nvinfo : EIATTR_FRAME_SIZE
	.align		4
.L_9794:
        /*e550*/ 	.byte	0x04, 0x11
        /*e552*/ 	.short	(.L_9796 - .L_9795)
	.align		4
.L_9795:
        /*e554*/ 	.word	index@($_ZN7cutlass13device_kernelIN5flash19enable_sm80_to_sm89INS1_16FlashAttnBwdSm80INS1_25CollectiveMainloopBwdSm80ILi2ELi2EN4cute5tupleIJNS5_1CILi128EEES8_NS7_ILi64EEEEEENS_6half_tEfNS_4arch4Sm80ELb0ELb0ELb1ELb0ELb0ELb0ELb0ELb0ELi2ELi4ELi4ELi4ELb0EEENS1_24CollectiveEpilogueBwdGQAISA_fSD_Li256ELb0ELb0EEENS1_19SingleTileSchedulerILb0ELb0ELb0ELi128EEEEEEEEEvNT_6ParamsE$_ZN4cute3eso3ESOILb1ELb0EJNS_6LayoutINS_5tupleIJNS3_IJNS3_IJNS_1CILi8EEENS4_ILi1EEEEEES6_EEENS3_IJNS3_IJS6_S6_EEENS4_ILi2EEEEEEEEENS3_IJNS3_IJNS3_IJS6_NS4_ILi0EEEEEESD_EEENS3_IJNS3_IJSD_SD_EEENS4_ILi4096EEEEEEEEEEENS_10ViewEngineINS_8smem_ptrIPN7cutlass6half_tEEEEEEEC2ERKSK_RKSR_)
        /*e558*/ 	.word	0x00000000


	//----- nvinfo : EIATTR_FRAME_SIZE
	.align		4
.L_9796:
        /*e55c*/ 	.byte	0x04, 0x11
        /*e55e*/ 	.short	(.L_9798 - .L_9797)
	.align		4
.L_9797:
        /*e560*/ 	.word	index@($_ZN7cutlass13device_kernelIN5flash19enable_sm80_to_sm89INS1_16FlashAttnBwdSm80INS1_25CollectiveMainloopBwdSm80ILi2ELi2EN4cute5tupleIJNS5_1CILi128EEES8_NS7_ILi64EEEEEENS_6half_tEfNS_4arch4Sm80ELb0ELb0ELb1ELb0ELb0ELb0ELb0ELb0ELi2ELi4ELi4ELi4ELb0EEENS1_24CollectiveEpilogueBwdGQAISA_fSD_Li256ELb0ELb0EEENS1_19SingleTileSchedulerILb0ELb0ELb0ELi128EEEEEEEEEvNT_6ParamsE$_ZN4cute3eso3ESOILb1ELb0EJNS_6LayoutINS_5tupleIJNS3_IJNS3_IJNS_1CILi4EEENS4_ILi2EEEEEENS4_ILi1EEEEEES6_NS4_ILi8EEEEEENS3_IJNS3_IJNS3_IJS8_NS4_ILi32EEEEEENS4_ILi0EEEEEENS4_ILi64EEES5_EEEEENS_10ViewEngineIPN7cutlass6half_tEEEEEC2ERKSI_RKSN_)
        /*e564*/ 	.word	0x00000000


	//----- nvinfo : EIATTR_FRAME_SIZE
	.align		4
.L_9798:
        /*e568*/ 	.byte	0x04, 0x11
        /*e56a*/ 	.short	(.L_9800 - .L_9799)
	.align		4
.L_9799:
        /*e56c*/ 	.word	index@($_ZN7cutlass13device_kernelIN5flash19enable_sm80_to_sm89INS1_16FlashAttnBwdSm80INS1_25CollectiveMainloopBwdSm80ILi2ELi2EN4cute5tupleIJNS5_1CILi128EEES8_NS7_ILi64EEEEEENS_6half_tEfNS_4arch4Sm80ELb0ELb0ELb1ELb0ELb0ELb0ELb0ELb0ELi2ELi4ELi4ELi4ELb0EEENS1_24CollectiveEpilogueBwdGQAISA_fSD_Li256ELb0ELb0EEENS1_19SingleTileSchedulerILb0ELb0ELb0ELi128EEEEEEEEEvNT_6ParamsE$_ZN4cute3eso3ESOILb1ELb0EJNS_6LayoutINS_5tupleIJNS3_IJNS3_IJNS_1CILi4EEENS4_ILi2EEEEEENS4_ILi1EEEEEES6_EEENS3_IJNS3_IJNS3_IJS8_NS4_ILi32EEEEEENS4_ILi0EEEEEENS4_ILi64EEEEEEEEiEEC2ERKSH_RKi)
        /*e570*/ 	.word	0x00000000


	//----- nvinfo : EIATTR_FRAME_SIZE
	.align		4
.L_9800:
        /*e574*/ 	.byte	0x04, 0x11
        /*e576*/ 	.short	(.L_9802 - .L_9801)
	.align		4
.L_9801:
        /*e578*/ 	.word	index@($_ZN7cutlass13device_kernelIN5flash19enable_sm80_to_sm89INS1_16FlashAttnBwdSm80INS1_25CollectiveMainloopBwdSm80ILi2ELi2EN4cute5tupleIJNS5_1CILi128EEES8_NS7_ILi64EEEEEENS_6half_tEfNS_4arch4Sm80ELb0ELb0ELb1ELb0ELb0ELb0ELb0ELb0ELi2ELi4ELi4ELi4ELb0EEENS1_24CollectiveEpilogueBwdGQAISA_fSD_Li256ELb0ELb0EEENS1_19SingleTileSchedulerILb0ELb0ELb0ELi128EEEEEEEEEvNT_6ParamsE$_ZN4cute3eso3ESOILb1ELb0EJNS_6LayoutINS_5tupleIJNS3_IJNS3_IJNS_1CILi4EEENS4_ILi2EEEEEENS4_ILi1EEEEEES6_EEENS3_IJNS3_IJNS3_IJS8_NS4_ILi32EEEEEENS4_ILi0EEEEEENS4_ILi64EEEEEEEENS_10ViewEngineIPN7cutlass6half_tEEEEEC2ERKSH_RKSM_)
        /*e57c*/ 	.word	0x00000000


	//----- nvinfo : EIATTR_FRAME_SIZE
	.align		4
.L_9802:
        /*e580*/ 	.byte	0x04, 0x11
        /*e582*/ 	.short	(.L_9804 - .L_9803)
	.align		4
.L_9803:
        /*e584*/ 	.word	index@($_ZN7cutlass13device_kernelIN5flash19enable_sm80_to_sm89INS1_16FlashAttnBwdSm80INS1_25CollectiveMainloopBwdSm80ILi2ELi2EN4cute5tupleIJNS5_1CILi128EEES8_NS7_ILi64EEEEEENS_6half_tEfNS_4arch4Sm80ELb0ELb0ELb1ELb0ELb0ELb0ELb0ELb0ELi2ELi4ELi4ELi4ELb0EEENS1_24CollectiveEpilogueBwdGQAISA_fSD_Li256ELb0ELb0EEENS1_19SingleTileSchedulerILb0ELb0ELb0ELi128EEEEEEEEEvNT_6ParamsE$_ZN4cute3eso3ESOILb1ELb0EJNS_6LayoutINS_5tupleIJNS3_IJNS3_IJNS_1CILi4EEENS4_ILi2EEEEEENS4_ILi1EEEEEENS3_IJS6_EEEEEENS3_IJNS3_IJNS3_IJS8_NS4_ILi32EEEEEENS4_ILi0EEEEEENS3_IJNS4_ILi64EEEEEEEEEEENS_10ViewEngineIPN7cutlass6half_tEEEEEC2ERKSJ_RKSO_)
        /*e588*/ 	.word	0x00000000


	//----- nvinfo : EIATTR_FRAME_SIZE
	.align		4
.L_9804:
        /*e58c*/ 	.byte	0x04, 0x11
        /*e58e*/ 	.short	(.L_9806 - .L_9805)
	.align		4
.L_9805:
        /*e590*/ 	.word	index@($_ZN7cutlass13device_kernelIN5flash19enable_sm80_to_sm89INS1_16FlashAttnBwdSm80INS1_25CollectiveMainloopBwdSm80ILi2ELi2EN4cute5tupleIJNS5_1CILi128EEES8_NS7_ILi64EEEEEENS_6half_tEfNS_4arch4Sm80ELb0ELb0ELb1ELb0ELb0ELb0ELb0ELb0ELi2ELi4ELi4ELi4ELb0EEENS1_24CollectiveEpilogueBwdGQAISA_fSD_Li256ELb0ELb0EEENS1_19SingleTileSchedulerILb0ELb0ELb0ELi128EEEEEEEEEvNT_6ParamsE$_ZN4cute3eso3ESOILb1ELb0EJNS_6LayoutINS_5tupleIJNS3_IJNS3_IJNS_1CILi4EEENS4_ILi2EEEEEENS4_ILi1EEEEEEEEENS3_IJNS3_IJNS3_IJS8_NS4_ILi32EEEEEENS4_ILi0EEEEEEEEEEEiEEC2ERKSG_RKi)
        /*e594*/ 	.word	0x00000000


	//----- nvinfo : EIATTR_FRAME_SIZE
	.align		4
.L_9806:
        /*e598*/ 	.byte	0x04, 0x11
        /*e59a*/ 	.short	(.L_9808 - .L_9807)
	.align		4
.L_9807:
        /*e59c*/ 	.word	index@($_ZN7cutlass13device_kernelIN5flash19enable_sm80_to_sm89INS1_16FlashAttnBwdSm80INS1_25CollectiveMainloopBwdSm80ILi2ELi2EN4cute5tupleIJNS5_1CILi128EEES8_NS7_ILi64EEEEEENS_6half_tEfNS_4arch4Sm80ELb0ELb0ELb1ELb0ELb0ELb0ELb0ELb0ELi2ELi4ELi4ELi4ELb0EEENS1_24CollectiveEpilogueBwdGQAISA_fSD_Li256ELb0ELb0EEENS1_19SingleTileSchedulerILb0ELb0ELb0ELi128EEEEEEEEEvNT_6ParamsE$_ZN4cute3eso3ESOILb1ELb0EJNS_6LayoutINS_5tupleIJNS3_IJNS3_IJNS_1CILi4EEENS4_ILi2EEEEEENS4_ILi1EEEEEEEEENS3_IJNS3_IJNS3_IJS8_NS4_ILi32EEEEEENS4_ILi0EEEEEEEEEEENS_10ViewEngineIPN7cutlass6half_tEEEEEC2ERKSG_RKSL_)
        /*e5a0*/ 	.word	0x00000000


	//----- nvinfo : EIATTR_FRAME_SIZE
	.align		4
.L_9808:
        /*e5a4*/ 	.byte	0x04, 0x11
        /*e5a6*/ 	.short	(.L_9810 - .L_9809)
	.align		4
.L_9809:
        /*e5a8*/ 	.word	index@($_ZN7cutlass13device_kernelIN5flash19enable_sm80_to_sm89INS1_16FlashAttnBwdSm80INS1_25CollectiveMainloopBwdSm80ILi2ELi2EN4cute5tupleIJNS5_1CILi128EEES8_NS7_ILi64EEEEEENS_6half_tEfNS_4arch4Sm80ELb0ELb0ELb1ELb0ELb0ELb0ELb0ELb0ELi2ELi4ELi4ELi4ELb0EEENS1_24CollectiveEpilogueBwdGQAISA_fSD_Li256ELb0ELb0EEENS1_19SingleTileSchedulerILb0ELb0ELb0ELi128EEEEEEEEEvNT_6ParamsE$_ZN4cute3eso3ESOILb1ELb0EJNS_6LayoutINS_5tupleIJNS3_IJNS3_IJNS_1CILi2EEES5_EEENS4_ILi1EEEEEEEEENS3_IJNS3_IJNS3_IJS7_NS4_ILi16EEEEEENS4_ILi0EEEEEEEEEEENS_10ViewEngineIPjEEEEC2ERKSF_RKSI_)
        /*e5ac*/ 	.word	0x00000000


	//----- nvinfo : EIATTR_FRAME_SIZE
	.align		4
.L_9810:
        /*e5b0*/ 	.byte	0x04, 0x11
        /*e5b2*/ 	.short	(.L_9812 - .L_9811)
	.align		4
.L_9811:
        /*e5b4*/ 	.word	index@($_ZN7cutlass13device_kernelIN5flash19enable_sm80_to_sm89INS1_16FlashAttnBwdSm80INS1_25CollectiveMainloopBwdSm80ILi2ELi2EN4cute5tupleIJNS5_1CILi128EEES8_NS7_ILi64EEEEEENS_6half_tEfNS_4arch4Sm80ELb0ELb0ELb1ELb0ELb0ELb0ELb0ELb0ELi2ELi4ELi4ELi4ELb0EEENS1_24CollectiveEpilogueBwdGQAISA_fSD_Li256ELb0ELb0EEENS1_19SingleTileSchedulerILb0ELb0ELb0ELi128EEEEEEEEEvNT_6ParamsE$_ZN4cute3eso3ESOILb1ELb0EJNS_6LayoutINS_5tupleIJNS3_IJNS3_IJNS3_IJNS_1CILi4EEENS4_ILi2EEEEEENS4_ILi1EEEEEES8_EEENS3_IJNS3_IJNS3_IJS8_S8_EEES8_EEES6_EEEEEENS3_IJNS3_IJNS3_IJNS3_IJS8_NS4_ILi32EEEEEENS4_ILi0EEEEEESH_EEENS3_IJNS3_IJNS3_IJSH_SH_EEESH_EEENS4_ILi64EEEEEEEEEEENS_10ViewEngineIPN7cutlass6half_tEEEEEC2ERKSP_RKSU_)
        /*e5b8*/ 	.word	0x00000000


	//----- nvinfo : EIATTR_FRAME_SIZE
	.align		4
.L_9812:
        /*e5bc*/ 	.byte	0x04, 0x11
        /*e5be*/ 	.short	(.L_9814 - .L_9813)
	.align		4
.L_9813:
        /*e5c0*/ 	.word	index@($_ZN7cutlass13device_kernelIN5flash19enable_sm80_to_sm89INS1_16FlashAttnBwdSm80INS1_25CollectiveMainloopBwdSm80ILi2ELi2EN4cute5tupleIJNS5_1CILi128EEES8_NS7_ILi64EEEEEENS_6half_tEfNS_4arch4Sm80ELb0ELb0ELb1ELb0ELb0ELb0ELb0ELb0ELi2ELi4ELi4ELi4ELb0EEENS1_24CollectiveEpilogueBwdGQAISA_fSD_Li256ELb0ELb0EEENS1_19SingleTileSchedulerILb0ELb0ELb0ELi128EEEEEEEEEvNT_6ParamsE$_ZN4cute3eso3ESOILb1ELb0EJNS_5tupleIJNS_1CILi1EEENS3_ILi0EEEEEENS2_IJiEEEEEC2ERKS6_RKS7_)
        /*e5c4*/ 	.word	0x00000000


	//----- nvinfo : EIATTR_FRAME_SIZE
	.align		4
.L_9814:
        /*e5c8*/ 	.byte	0x04, 0x11
        /*e5ca*/ 	.short	(.L_9816 - .L_9815)
	.align		4
.L_9815:
        /*e5cc*/ 	.word	index@($_ZN7cutlass13device_kernelIN5flash19enable_sm80_to_sm89INS1_16FlashAttnBwdSm80INS1_25CollectiveMainloopBwdSm80ILi2ELi2EN4cute5tupleIJNS5_1CILi128EEES8_NS7_ILi64EEEEEENS_6half_tEfNS_4arch4Sm80ELb0ELb0ELb1ELb0ELb0ELb0ELb0ELb0ELi2ELi4ELi4ELi4ELb0EEENS1_24CollectiveEpilogueBwdGQAISA_fSD_Li256ELb0ELb0EEENS1_19SingleTileSchedulerILb0ELb0ELb0ELi128EEEEEEEEEvNT_6ParamsE$_ZN4cute3eso3ESOILb1ELb0EJNS_5tupleIJNS_1CILi0EEES4_EEEiEEC2ERKS5_RKi)
        /*e5d0*/ 	.word	0x00000000


	//----- nvinfo : EIATTR_FRAME_SIZE
	.align		4
.L_9816:
        /*e5d4*/ 	.byte	0x04, 0x11
        /*e5d6*/ 	.short	(.L_9818 - .L_9817)
	.align		4
.L_9817:
        /*e5d8*/ 	.word	index@($_ZN7cutlass13device_kernelIN5flash19enable_sm80_to_sm89INS1_16FlashAttnBwdSm80INS1_25CollectiveMainloopBwdSm80ILi2ELi2EN4cute5tupleIJNS5_1CILi128EEES8_NS7_ILi64EEEEEENS_6half_tEfNS_4arch4Sm80ELb0ELb0ELb1ELb0ELb0ELb0ELb0ELb0ELi2ELi4ELi4ELi4ELb0EEENS1_24CollectiveEpilogueBwdGQAISA_fSD_Li256ELb0ELb0EEENS1_19SingleTileSchedulerILb0ELb0ELb0ELi128EEEEEEEEEvNT_6ParamsE$_ZN4cute3eso3ESOILb1ELb0EJNS_5tupleIJNS2_IJNS_1CILi1EEENS3_ILi0EEEEEES5_EEENS2_IJNS2_IJS5_S5_EEEiEEEEEC2ERKS7_RKS9_)
        /*e5dc*/ 	.word	0x00000000


	//----- nvinfo : EIATTR_FRAME_SIZE
	.align		4
.L_9818:
        /*e5e0*/ 	.byte	0x04, 0x11
        /*e5e2*/ 	.short	(.L_9820 - .L_9819)
	.align		4
.L_9819:
        /*e5e4*/ 	.word	index@($_ZN7cutlass13device_kernelIN5flash19enable_sm80_to_sm89INS1_16FlashAttnBwdSm80INS1_25CollectiveMainloopBwdSm80ILi2ELi2EN4cute5tupleIJNS5_1CILi128EEES8_NS7_ILi64EEEEEENS_6half_tEfNS_4arch4Sm80ELb0ELb0ELb1ELb0ELb0ELb0ELb0ELb0ELi2ELi4ELi4ELi4ELb0EEENS1_24CollectiveEpilogueBwdGQAISA_fSD_Li256ELb0ELb0EEENS1_19SingleTileSchedulerILb0ELb0ELb0ELi128EEEEEEEEEvNT_6ParamsE$_ZN4cute3eso3ESOILb1ELb0EJNS_5tupleIJNS2_IJNS_1CILi1EEENS3_ILi0EEEEEENS2_IJS5_S5_EEEEEENS2_IJS5_iEEEEEC2ERKS8_RKS9_)
        /*e5e8*/ 	.word	0x00000000


	//----- nvinfo : EIATTR_FRAME_SIZE
	.align		4
.L_9820:
        /*e5ec*/ 	.byte	0x04, 0x11
        /*e5ee*/ 	.short	(.L_9822 - .L_9821)
	.align		4
.L_9821:
        /*e5f0*/ 	.word	index@($_ZN7cutlass13device_kernelIN5flash19enable_sm80_to_sm89INS1_16FlashAttnBwdSm80INS1_25CollectiveMainloopBwdSm80ILi2ELi2EN4cute5tupleIJNS5_1CILi128EEES8_NS7_ILi64EEEEEENS_6half_tEfNS_4arch4Sm80ELb0ELb0ELb1ELb0ELb0ELb0ELb0ELb0ELi2ELi4ELi4ELi4ELb0EEENS1_24CollectiveEpilogueBwdGQAISA_fSD_Li256ELb0ELb0EEENS1_19SingleTileSchedulerILb0ELb0ELb0ELi128EEEEEEEEEvNT_6ParamsE$_ZN4cute3eso3ESOILb1ELb0EJNS_1CILi8EEEiiiNS2_ILi144EEENS2_ILi512EEEEEC2ERKS3_RKiSA_SA_RKS4_RKS5_)
        /*e5f4*/ 	.word	0x00000000


	//----- nvinfo : EIATTR_FRAME_SIZE
	.align		4
.L_9822:
        /*e5f8*/ 	.byte	0x04, 0x11
        /*e5fa*/ 	.short	(.L_9824 - .L_9823)
	.align		4
.L_9823:
        /*e5fc*/ 	.word	index@($_ZN7cutlass13device_kernelIN5flash19enable_sm80_to_sm89INS1_16FlashAttnBwdSm80INS1_25CollectiveMainloopBwdSm80ILi2ELi2EN4cute5tupleIJNS5_1CILi128EEES8_NS7_ILi64EEEEEENS_6half_tEfNS_4arch4Sm80ELb0ELb0ELb1ELb0ELb0ELb0ELb0ELb0ELi2ELi4ELi4ELi4ELb0EEENS1_24CollectiveEpilogueBwdGQAISA_fSD_Li256ELb0ELb0EEENS1_19SingleTileSchedulerILb0ELb0ELb0ELi128EEEEEEEEEvNT_6ParamsE$_ZN4cute3eso3ESOILb1ELb0EJNS_1CILi8EEEiiEEC2ERKS3_RKiS8_)
        /*e600*/ 	.word	0x00000000


	//----- nvinfo : EIATTR_FRAME_SIZE
	.align		4
.L_9824:
        /*e604*/ 	.byte	0x04, 0x11
        /*e606*/ 	.short	(.L_9826 - .L_9825)
	.align		4
.L_9825:
        /*e608*/ 	.word	index@($_ZN7cutlass13device_kernelIN5flash19enable_sm80_to_sm89INS1_16FlashAttnBwdSm80INS1_25CollectiveMainloopBwdSm80ILi2ELi2EN4cute5tupleIJNS5_1CILi128EEES8_NS7_ILi64EEEEEENS_6half_tEfNS_4arch4Sm80ELb0ELb0ELb1ELb0ELb0ELb0ELb0ELb0ELi2ELi4ELi4ELi4ELb0EEENS1_24CollectiveEpilogueBwdGQAISA_fSD_Li256ELb0ELb0EEENS1_19SingleTileSchedulerILb0ELb0ELb0ELi128EEEEEEEEEvNT_6ParamsE$_ZN4cute3eso3ESOILb1ELb0EJNS_1CILi1EEEiiiNS2_ILi72EEENS2_ILi512EEEEEC2ERKS3_RKiSA_SA_RKS4_RKS5_)
        /*e60c*/ 	.word	0x00000000


	//----- nvinfo : EIATTR_FRAME_SIZE
	.align		4
.L_9826:
        /*e610*/ 	.byte	0x04, 0x11
        /*e612*/ 	.short	(.L_9828 - .L_9827)
	.align		4
.L_9827:
        /*e614*/ 	.word	index@($_ZN7cutlass13device_kernelIN5flash19enable_sm80_to_sm89INS1_16FlashAttnBwdSm80INS1_25CollectiveMainloopBwdSm80ILi2ELi2EN4cute5tupleIJNS5_1CILi128EEES8_NS7_ILi64EEEEEENS_6half_tEfNS_4arch4Sm80ELb0ELb0ELb1ELb0ELb0ELb0ELb0ELb0ELi2ELi4ELi4ELi4ELb0EEENS1_24CollectiveEpilogueBwdGQAISA_fSD_Li256ELb0ELb0EEENS1_19SingleTileSchedulerILb0ELb0ELb0ELi128EEEEEEEEEvNT_6ParamsE$_ZN4cute3eso3ESOILb1ELb0EJNS_1CILi1EEEiiiNS2_ILi144EEENS2_ILi512EEEEEC2ERKS3_RKiSA_SA_RKS4_RKS5_)
        /*e618*/ 	.word	0x00000000


	//----- nvinfo : EIATTR_FRAME_SIZE
	.align		4
.L_9828:
        /*e61c*/ 	.byte	0x04, 0x11
        /*e61e*/ 	.short	(.L_9830 - .L_9829)
	.align		4
.L_9829:
        /*e620*/ 	.word	index@($_ZN7cutlass13device_kernelIN5flash19enable_sm80_to_sm89INS1_16FlashAttnBwdSm80INS1_25CollectiveMainloopBwdSm80ILi2ELi2EN4cute5tupleIJNS5_1CILi128EEES8_NS7_ILi64EEEEEENS_6half_tEfNS_4arch4Sm80ELb0ELb0ELb1ELb0ELb0ELb0ELb0ELb0ELi2ELi4ELi4ELi4ELb0EEENS1_24CollectiveEpilogueBwdGQAISA_fSD_Li256ELb0ELb0EEENS1_19SingleTileSchedulerILb0ELb0ELb0ELi128EEEEEEEEEvNT_6ParamsE$_ZN4cute3eso3ESOILb1ELb0EJNS_1CILi1EEENS_5tupleIJiiiEEENS2_ILi64EEENS4_IJNS2_ILi72EEENS2_ILi144EEENS2_ILi288EEEEEENS2_ILi512EEEEEC2ERKS3_RKS5_RKS6_RKSA_RKSB_)
        /*e624*/ 	.word	0x00000000


	//----- nvinfo : EIATTR_FRAME_SIZE
	.align		4
.L_9830:
        /*e628*/ 	.byte	0x04, 0x11
        /*e62a*/ 	.short	(.L_9832 - .L_9831)
	.align		4
.L_9831:
        /*e62c*/ 	.word	index@($_ZN7cutlass13device_kernelIN5flash19enable_sm80_to_sm89INS1_16FlashAttnBwdSm80INS1_25CollectiveMainloopBwdSm80ILi2ELi2EN4cute5tupleIJNS5_1CILi128EEES8_NS7_ILi64EEEEEENS_6half_tEfNS_4arch4Sm80ELb0ELb0ELb1ELb0ELb0ELb0ELb0ELb0ELi2ELi4ELi4ELi4ELb0EEENS1_24CollectiveEpilogueBwdGQAISA_fSD_Li256ELb0ELb0EEENS1_19SingleTileSchedulerILb0ELb0ELb0ELi128EEEEEEEEEvNT_6ParamsE$_ZN4cute3eso3ESOILb1ELb0EJNS_1CILi1EEENS_5tupleIJNS2_ILi8EEEiiEEENS2_ILi64EEENS4_IJiNS2_ILi144EEENS2_ILi288EEEEEENS2_ILi512EEEEEC2ERKS3_RKS6_RKS7_RKSA_RKSB_)
        /*e630*/ 	.word	0x00000000


	//----- nvinfo : EIATTR_FRAME_SIZE
	.align		4
.L_9832:
        /*e634*/ 	.byte	0x04, 0x11
        /*e636*/ 	.short	(.L_9834 - .L_9833)
	.align		4
.L_9833:
        /*e638*/ 	.word	index@($_ZN7cutlass13device_kernelIN5flash19enable_sm80_to_sm89INS1_16FlashAttnBwdSm80INS1_25CollectiveMainloopBwdSm80ILi2ELi2EN4cute5tupleIJNS5_1CILi128EEES8_NS7_ILi64EEEEEENS_6half_tEfNS_4arch4Sm80ELb0ELb0ELb1ELb0ELb0ELb0ELb0ELb0ELi2ELi4ELi4ELi4ELb0EEENS1_24CollectiveEpilogueBwdGQAISA_fSD_Li256ELb0ELb0EEENS1_19SingleTileSchedulerILb0ELb0ELb0ELi128EEEEEEEEEvNT_6ParamsE$_ZN4cute3eso3ESOILb1ELb0EJNS_14ComposedLayoutINS_7SwizzleILi3ELi3ELi3EEENS_1CILj0EEENS_6LayoutINS_5tupleIJNS8_IJNS8_IJNS5_ILi4EEENS5_ILi8EEEEEENS8_IJS9_NS5_ILi1EEEEEEEEENS8_IJNS8_IJNS5_ILi2EEESF_SF_EEENS8_IJSF_S9_EEEEEEEEENS8_IJNS8_IJNS8_IJSF_NS5_ILi64EEEEEENS8_IJNS5_ILi1024EEENS5_ILi0EEEEEEEEENS8_IJNS8_IJSC_NS5_ILi512EEESA_EEENS8_IJNS5_ILi4096EEENS5_ILi16EEEEEEEEEEEEEEEENS_10ViewEngineINS_8smem_ptrIPN7cutlass6half_tEEEEEEEC2ERKSY_RKS15_)
        /*e63c*/ 	.word	0x00000000


	//----- nvinfo : EIATTR_FRAME_SIZE
	.align		4
.L_9834:
        /*e640*/ 	.byte	0x04, 0x11
        /*e642*/ 	.short	(.L_9836 - .L_9835)
	.align		4
.L_9835:
        /*e644*/ 	.word	index@($_ZN7cutlass13device_kernelIN5flash19enable_sm80_to_sm89INS1_16FlashAttnBwdSm80INS1_25CollectiveMainloopBwdSm80ILi2ELi2EN4cute5tupleIJNS5_1CILi128EEES8_NS7_ILi64EEEEEENS_6half_tEfNS_4arch4Sm80ELb0ELb0ELb1ELb0ELb0ELb0ELb0ELb0ELi2ELi4ELi4ELi4ELb0EEENS1_24CollectiveEpilogueBwdGQAISA_fSD_Li256ELb0ELb0EEENS1_19SingleTileSchedulerILb0ELb0ELb0ELi128EEEEEEEEEvNT_6ParamsE$_ZN4cute3eso3ESOILb1ELb0EJNS_14ComposedLayoutINS_7SwizzleILi3ELi3ELi3EEENS_1CILj0EEENS_6LayoutINS_5tupleIJNS8_IJNS8_IJNS5_ILi4EEENS5_ILi8EEEEEENS8_IJNS5_ILi2EEENS5_ILi1EEEEEEEEENS8_IJNS8_IJSC_SC_EEESB_EEEEEENS8_IJNS8_IJNS8_IJNS5_ILi128EEESD_EEENS8_IJSA_NS5_ILi0EEEEEEEEENS8_IJNS8_IJNS5_ILi64EEENS5_ILi512EEEEEENS8_IJNS5_ILi16EEENS5_ILi1024EEEEEEEEEEEEEEEENS_10ViewEngineINS_8smem_ptrIPN7cutlass6half_tEEEEEEEC2ERKSX_RKS14_)
        /*e648*/ 	.word	0x00000000


	//----- nvinfo : EIATTR_FRAME_SIZE
	.align		4
.L_9836:
        /*e64c*/ 	.byte	0x04, 0x11
        /*e64e*/ 	.short	(.L_9838 - .L_9837)
	.align		4
.L_9837:
        /*e650*/ 	.word	index@($_ZN7cutlass13device_kernelIN5flash19enable_sm80_to_sm89INS1_16FlashAttnBwdSm80INS1_25CollectiveMainloopBwdSm80ILi2ELi2EN4cute5tupleIJNS5_1CILi128EEES8_NS7_ILi64EEEEEENS_6half_tEfNS_4arch4Sm80ELb0ELb0ELb1ELb0ELb0ELb0ELb0ELb0ELi2ELi4ELi4ELi4ELb0EEENS1_24CollectiveEpilogueBwdGQAISA_fSD_Li256ELb0ELb0EEENS1_19SingleTileSchedulerILb0ELb0ELb0ELi128EEEEEEEEEvNT_6ParamsE$_ZN4cute3eso3ESOILb1ELb0EJNS_14ComposedLayoutINS_7SwizzleILi3ELi3ELi3EEENS_1CILj0EEENS_6LayoutINS_5tupleIJNS8_IJNS5_ILi8EEENS5_ILi16EEEEEENS8_IJNS5_ILi64EEENS5_ILi1EEEEEEEEENS8_IJNS8_IJSC_NS5_ILi512EEEEEENS8_IJSD_NS5_ILi0EEEEEEEEEEEEENS_10ViewEngineINS_8smem_ptrIPN7cutlass6half_tEEEEEEEC2ERKSM_RKST_)
        /*e654*/ 	.word	0x00000000


	//----- nvinfo : EIATTR_FRAME_SIZE
	.align		4
.L_9838:
        /*e658*/ 	.byte	0x04, 0x11
        /*e65a*/ 	.short	(.L_9840 - .L_9839)
	.align		4
.L_9839:
        /*e65c*/ 	.word	index@($_ZN7cutlass13device_kernelIN5flash19enable_sm80_to_sm89INS1_16FlashAttnBwdSm80INS1_25CollectiveMainloopBwdSm80ILi2ELi2EN4cute5tupleIJNS5_1CILi128EEES8_NS7_ILi64EEEEEENS_6half_tEfNS_4arch4Sm80ELb0ELb0ELb1ELb0ELb0ELb0ELb0ELb0ELi2ELi4ELi4ELi4ELb0EEENS1_24CollectiveEpilogueBwdGQAISA_fSD_Li256ELb0ELb0EEENS1_19SingleTileSchedulerILb0ELb0ELb0ELi128EEEEEEEEEvNT_6ParamsE$_ZN4cute3eso3ESOILb1ELb0EJNS_14ComposedLayoutINS_7SwizzleILi3ELi3ELi3EEENS_1CILj0EEENS_6LayoutINS_5tupleIJNS5_ILi64EEENS5_ILi128EEEEEENS8_IJNS5_ILi1EEES9_EEEEEEENS_10ViewEngineINS_8smem_ptrIPN7cutlass6half_tEEEEEEEC2ERKSF_RKSM_)
        /*e660*/ 	.word	0x00000000


	//----- nvinfo : EIATTR_FRAME_SIZE
	.align		4
.L_9840:
        /*e664*/ 	.byte	0x04, 0x11
        /*e666*/ 	.short	(.L_9842 - .L_9841)
	.align		4
.L_9841:
        /*e668*/ 	.word	index@($_ZN7cutlass13device_kernelIN5flash19enable_sm80_to_sm89INS1_16FlashAttnBwdSm80INS1_25CollectiveMainloopBwdSm80ILi2ELi2EN4cute5tupleIJNS5_1CILi128EEES8_NS7_ILi64EEEEEENS_6half_tEfNS_4arch4Sm80ELb0ELb0ELb1ELb0ELb0ELb0ELb0ELb0ELi2ELi4ELi4ELi4ELb0EEENS1_24CollectiveEpilogueBwdGQAISA_fSD_Li256ELb0ELb0EEENS1_19SingleTileSchedulerILb0ELb0ELb0ELi128EEEEEEEEEvNT_6ParamsE$_ZN4cute3eso3ESOILb1ELb0EJNS_14ComposedLayoutINS_7SwizzleILi3ELi3ELi3EEENS_1CILi0EEENS_6LayoutINS_5tupleIJNS8_IJNS8_IJNS5_ILi4EEENS5_ILi8EEEEEENS8_IJS9_NS5_ILi1EEEEEEEEENS8_IJNS8_IJNS5_ILi2EEESF_SF_EEENS8_IJSF_SA_EEEEEEEEENS8_IJNS8_IJNS8_IJNS5_ILi128EEESC_EEENS8_IJNS5_ILi16EEES6_EEEEEENS8_IJNS8_IJNS5_ILi64EEESA_NS5_ILi512EEEEEENS8_IJNS5_ILi8192EEENS5_ILi1024EEEEEEEEEEEEEEEENS_10ViewEngineINS_8smem_ptrIPN7cutlass6half_tEEEEEEEC2ERKSY_RKS15_)
        /*e66c*/ 	.word	0x00000000


	//----- nvinfo : EIATTR_FRAME_SIZE
	.align		4
.L_9842:
        /*e670*/ 	.byte	0x04, 0x11
        /*e672*/ 	.short	(.L_9844 - .L_9843)
	.align		4
.L_9843:
        /*e674*/ 	.word	index@($_ZN7cutlass13device_kernelIN5flash19enable_sm80_to_sm89INS1_16FlashAttnBwdSm80INS1_25CollectiveMainloopBwdSm80ILi2ELi2EN4cute5tupleIJNS5_1CILi128EEES8_NS7_ILi64EEEEEENS_6half_tEfNS_4arch4Sm80ELb0ELb0ELb1ELb0ELb0ELb0ELb0ELb0ELi2ELi4ELi4ELi4ELb0EEENS1_24CollectiveEpilogueBwdGQAISA_fSD_Li256ELb0ELb0EEENS1_19SingleTileSchedulerILb0ELb0ELb0ELi128EEEEEEEEEvNT_6ParamsE$_ZN4cute3eso3ESOILb1ELb0EJNS_14ComposedLayoutINS_7SwizzleILi3ELi3ELi3EEENS_1CILi0EEENS_6LayoutINS_5tupleIJNS8_IJNS8_IJNS5_ILi4EEENS5_ILi8EEEEEENS8_IJNS5_ILi2EEENS5_ILi1EEEEEEEEENS8_IJNS8_IJSC_SC_EEESB_EEEEEENS8_IJNS8_IJNS8_IJNS5_ILi128EEESD_EEENS8_IJSA_S6_EEEEEENS8_IJNS8_IJNS5_ILi64EEENS5_ILi512EEEEEENS8_IJNS5_ILi16EEENS5_ILi1024EEEEEEEEEEEEEEEENS_10ViewEngineINS_8smem_ptrIPN7cutlass6half_tEEEEEEEC2ERKSW_RKS13_)
        /*e678*/ 	.word	0x00000000


	//----- nvinfo : EIATTR_FRAME_SIZE
	.align		4
.L_9844:
        /*e67c*/ 	.byte	0x04, 0x11
        /*e67e*/ 	.short	(.L_9846 - .L_9845)
	.align		4
.L_9845:
        /*e680*/ 	.word	index@($_ZN7cutlass13device_kernelIN5flash19enable_sm80_to_sm89INS1_16FlashAttnBwdSm80INS1_25CollectiveMainloopBwdSm80ILi2ELi2EN4cute5tupleIJNS5_1CILi128EEES8_NS7_ILi64EEEEEENS_6half_tEfNS_4arch4Sm80ELb0ELb0ELb1ELb0ELb0ELb0ELb0ELb0ELi2ELi4ELi4ELi4ELb0EEENS1_24CollectiveEpilogueBwdGQAISA_fSD_Li256ELb0ELb0EEENS1_19SingleTileSchedulerILb0ELb0ELb0ELi128EEEEEEEEEvNT_6ParamsE$_ZN4cute3eso3ESOILb1ELb0EJNS_14ComposedLayoutINS_7SwizzleILi3ELi3ELi3EEENS_1CILi0EEENS_6LayoutINS_5tupleIJNS8_IJNS8_IJNS5_ILi4EEENS5_ILi8EEEEEENS8_IJNS5_ILi2EEENS5_ILi1EEEEEEEEENS8_IJNS8_IJSC_SC_EEENS8_IJSA_S9_EEEEEEEEENS8_IJNS8_IJNS8_IJSC_NS5_ILi64EEEEEENS8_IJNS5_ILi512EEES6_EEEEEENS8_IJNS8_IJSD_SA_EEENS8_IJNS5_ILi1024EEENS5_ILi16EEEEEEEEEEEEEEEENS_10ViewEngineINS_8smem_ptrIPN7cutlass6half_tEEEEEEEC2ERKSW_RKS13_)
        /*e684*/ 	.word	0x00000000


	//----- nvinfo : EIATTR_FRAME_SIZE
	.align		4
.L_9846:
        /*e688*/ 	.byte	0x04, 0x11
        /*e68a*/ 	.short	(.L_9848 - .L_9847)
	.align		4
.L_9847:
        /*e68c*/ 	.word	index@($_ZN7cutlass13device_kernelIN5flash19enable_sm80_to_sm89INS1_16FlashAttnBwdSm80INS1_25CollectiveMainloopBwdSm80ILi2ELi2EN4cute5tupleIJNS5_1CILi128EEES8_NS7_ILi64EEEEEENS_6half_tEfNS_4arch4Sm80ELb0ELb0ELb1ELb0ELb0ELb0ELb0ELb0ELi2ELi4ELi4ELi4ELb0EEENS1_24CollectiveEpilogueBwdGQAISA_fSD_Li256ELb0ELb0EEENS1_19SingleTileSchedulerILb0ELb0ELb0ELi128EEEEEEEEEvNT_6ParamsE$_ZN4cute3eso3ESOILb1ELb0EJNS_10UnderscoreEiiEEC2ERKS2_RKiS7_)
        /*e690*/ 	.word	0x00000000


	//----- nvinfo : EIATTR_FRAME_SIZE
	.align		4
.L_9848:
        /*e694*/ 	.byte	0x04, 0x11
        /*e696*/ 	.short	(.L_9850 - .L_9849)
	.align		4
.L_9849:
        /*e698*/ 	.word	index@($_ZN7cutlass13device_kernelIN5flash19enable_sm80_to_sm89INS1_16FlashAttnBwdSm80INS1_25CollectiveMainloopBwdSm80ILi2ELi2EN4cute5tupleIJNS5_1CILi128EEES8_NS7_ILi64EEEEEENS_6half_tEfNS_4arch4Sm80ELb0ELb0ELb1ELb0ELb0ELb0ELb0ELb0ELi2ELi4ELi4ELi4ELb0EEENS1_24CollectiveEpilogueBwdGQAISA_fSD_Li256ELb0ELb0EEENS1_19SingleTileSchedulerILb0ELb0ELb0ELi128EEEEEEEEEvNT_6ParamsE$_ZN4cute3eso3ESOILb1ELb0EJNS_10UnderscoreEiEEC2ERKS2_RKi)
        /*e69c*/ 	.word	0x00000000


	//----- nvinfo : EIATTR_FRAME_SIZE
	.align		4
.L_9850:
        /*e6a0*/ 	.byte	0x04, 0x11
        /*e6a2*/ 	.short	(.L_9852 - .L_9851)
	.align		4
.L_9851:
        /*e6a4*/ 	.word	index@($_ZN7cutlass13device_kernelIN5flash19enable_sm80_to_sm89INS1_16FlashAttnBwdSm80INS1_25CollectiveMainloopBwdSm80ILi2ELi2EN4cute5tupleIJNS5_1CILi128EEES8_NS7_ILi64EEEEEENS_6half_tEfNS_4arch4Sm80ELb0ELb0ELb1ELb0ELb0ELb0ELb0ELb0ELi2ELi4ELi4ELi4ELb0EEENS1_24CollectiveEpilogueBwdGQAISA_fSD_Li256ELb0ELb0EEENS1_19SingleTileSchedulerILb0ELb0ELb0ELi128EEEEEEEEEvNT_6ParamsE$_ZN4cute3eso3ESOILb1ELb0EJNS_10UnderscoreES2_iEEC2ERKS2_S5_RKi)
        /*e6a8*/ 	.word	0x00000000


	//----- nvinfo : EIATTR_FRAME_SIZE
	.align		4
.L_9852:
        /*e6ac*/ 	.byte	0x04, 0x11
        /*e6ae*/ 	.short	(.L_9854 - .L_9853)
	.align		4
.L_9853:
        /*e6b0*/ 	.word	index@($_ZN7cutlass13device_kernelIN5flash19enable_sm80_to_sm89INS1_16FlashAttnBwdSm80INS1_25CollectiveMainloopBwdSm80ILi2ELi2EN4cute5tupleIJNS5_1CILi128EEES8_NS7_ILi64EEEEEENS_6half_tEfNS_4arch4Sm80ELb0ELb0ELb1ELb0ELb0ELb0ELb0ELb0ELi2ELi4ELi4ELi4ELb0EEENS1_24CollectiveEpilogueBwdGQAISA_fSD_Li256ELb0ELb0EEENS1_19SingleTileSchedulerILb0ELb0ELb0ELi128EEEEEEEEEvNT_6ParamsE$_ZN4cute3eso3ESOILb1ELb0EJNS_10UnderscoreES2_S2_iEEC2ERKS2_S5_S5_RKi)
        /*e6b4*/ 	.word	0x00000000


	//----- nvinfo : EIATTR_FRAME_SIZE
	.align		4
.L_9854:
        /*e6b8*/ 	.byte	0x04, 0x11
        /*e6ba*/ 	.short	(.L_9856 - .L_9855)
	.align		4
.L_9855:
        /*e6bc*/ 	.word	index@($_ZN7cutlass13device_kernelIN5flash19enable_sm80_to_sm89INS1_16FlashAttnBwdSm80INS1_25CollectiveMainloopBwdSm80ILi2ELi2EN4cute5tupleIJNS5_1CILi128EEES8_NS7_ILi64EEEEEENS_6half_tEfNS_4arch4Sm80ELb0ELb0ELb1ELb0ELb0ELb0ELb0ELb0ELi2ELi4ELi4ELi4ELb0EEENS1_24CollectiveEpilogueBwdGQAISA_fSD_Li256ELb0ELb0EEENS1_19SingleTileSchedulerILb0ELb0ELb0ELi128EEEEEEEEEvNT_6ParamsE$_ZN4cute3eso3ESOILb0ELb1EJiNS_1CILi72EEENS2_ILi512EEEEEC2ERKiRKS3_RKS4_)
        /*e6c0*/ 	.word	0x00000000


	//----- nvinfo : EIATTR_FRAME_SIZE
	.align		4
.L_9856:
        /*e6c4*/ 	.byte	0x04, 0x11
        /*e6c6*/ 	.short	(.L_9858 - .L_9857)
	.align		4
.L_9857:
        /*e6c8*/ 	.word	index@($_ZN7cutlass13device_kernelIN5flash19enable_sm80_to_sm89INS1_16FlashAttnBwdSm80INS1_25CollectiveMainloopBwdSm80ILi2ELi2EN4cute5tupleIJNS5_1CILi128EEES8_NS7_ILi64EEEEEENS_6half_tEfNS_4arch4Sm80ELb0ELb0ELb1ELb0ELb0ELb0ELb0ELb0ELi2ELi4ELi4ELi4ELb0EEENS1_24CollectiveEpilogueBwdGQAISA_fSD_Li256ELb0ELb0EEENS1_19SingleTileSchedulerILb0ELb0ELb0ELi128EEEEEEEEEvNT_6ParamsE$_ZN4cute3eso3ESOILb0ELb1EJiNS_1CILi144EEENS2_ILi512EEEEEC2ERKiRKS3_RKS4_)
        /*e6cc*/ 	.word	0x00000000


	//----- nvinfo : EIATTR_FRAME_SIZE
	.align		4
.L_9858:
        /*e6d0*/ 	.byte	0x04, 0x11
        /*e6d2*/ 	.short	(.L_9860 - .L_9859)
	.align		4
.L_9859:
        /*e6d4*/ 	.word	index@($_ZN7cutlass13device_kernelIN5flash19enable_sm80_to_sm89INS1_16FlashAttnBwdSm80INS1_25CollectiveMainloopBwdSm80ILi2ELi2EN4cute5tupleIJNS5_1CILi128EEES8_NS7_ILi64EEEEEENS_6half_tEfNS_4arch4Sm80ELb0ELb0ELb1ELb0ELb0ELb0ELb0ELb0ELi2ELi4ELi4ELi4ELb0EEENS1_24CollectiveEpilogueBwdGQAISA_fSD_Li256ELb0ELb0EEENS1_19SingleTileSchedulerILb0ELb0ELb0ELi128EEEEEEEEEvNT_6ParamsE$_ZN4cute3eso3ESOILb0ELb1EJiNS_1CILi144EEENS2_ILi288EEEEEC2ERKiRKS3_RKS4_)
        /*e6d8*/ 	.word	0x00000000


	//----- nvinfo : EIATTR_FRAME_SIZE
	.align		4
.L_9860:
        /*e6dc*/ 	.byte	0x04, 0x11
        /*e6de*/ 	.short	(.L_9862 - .L_9861)
	.align		4
.L_9861:
        /*e6e0*/ 	.word	index@($_ZN7cutlass13device_kernelIN5flash19enable_sm80_to_sm89INS1_16FlashAttnBwdSm80INS1_25CollectiveMainloopBwdSm80ILi2ELi2EN4cute5tupleIJNS5_1CILi128EEES8_NS7_ILi64EEEEEENS_6half_tEfNS_4arch4Sm80ELb0ELb0ELb1ELb0ELb0ELb0ELb0ELb0ELi2ELi4ELi4ELi4ELb0EEENS1_24CollectiveEpilogueBwdGQAISA_fSD_Li256ELb0ELb0EEENS1_19SingleTileSchedulerILb0ELb0ELb0ELi128EEEEEEEEEvNT_6ParamsE$_ZN4cute3eso3ESOILb0ELb1EJiNS_1CILi0EEEEEC2ERKiRKS3_)
        /*e6e4*/ 	.word	0x00000000


	//----- nvinfo : EIATTR_FRAME_SIZE
	.align		4
.L_9862:
        /*e6e8*/ 	.byte	0x04, 0x11
        /*e6ea*/ 	.short	(.L_9864 - .L_9863)
	.align		4
.L_9863:
        /*e6ec*/ 	.word	index@($_ZN7cutlass13device_kernelIN5flash19enable_sm80_to_sm89INS1_16FlashAttnBwdSm80INS1_25CollectiveMainloopBwdSm80ILi2ELi2EN4cute5tupleIJNS5_1CILi128EEES8_NS7_ILi64EEEEEENS_6half_tEfNS_4arch4Sm80ELb0ELb0ELb1ELb0ELb0ELb0ELb0ELb0ELi2ELi4ELi4ELi4ELb0EEENS1_24CollectiveEpilogueBwdGQAISA_fSD_Li256ELb0ELb0EEENS1_19SingleTileSchedulerILb0ELb0ELb0ELi128EEEEEEEEEvNT_6ParamsE$_ZN4cute3eso3ESOILb0ELb1EJNS_6LayoutINS_5tupleIJNS3_IJNS_1CILi8EEENS4_ILi1EEEEEENS4_ILi2EEEEEENS3_IJNS3_IJS6_NS4_ILi0EEEEEEiEEEEESA_EEC2ERKSD_RKSA_)
        /*e6f0*/ 	.word	0x00000000


	//----- nvinfo : EIATTR_FRAME_SIZE
	.align		4
.L_9864:
        /*e6f4*/ 	.byte	0x04, 0x11
        /*e6f6*/ 	.short	(.L_9866 - .L_9865)
	.align		4
.L_9865:
        /*e6f8*/ 	.word	index@($_ZN7cutlass13device_kernelIN5flash19enable_sm80_to_sm89INS1_16FlashAttnBwdSm80INS1_25CollectiveMainloopBwdSm80ILi2ELi2EN4cute5tupleIJNS5_1CILi128EEES8_NS7_ILi64EEEEEENS_6half_tEfNS_4arch4Sm80ELb0ELb0ELb1ELb0ELb0ELb0ELb0ELb0ELi2ELi4ELi4ELi4ELb0EEENS1_24CollectiveEpilogueBwdGQAISA_fSD_Li256ELb0ELb0EEENS1_19SingleTileSchedulerILb0ELb0ELb0ELi128EEEEEEEEEvNT_6ParamsE$_ZN4cute3eso3ESOILb0ELb1EJNS_5tupleIJiNS2_IJiNS_1CILi0EEEEEEEEENS2_IJNS_10UnderscoreENS2_IJS7_S7_EEEEEEEEC2ERKS6_RKS9_)
        /*e6fc*/ 	.word	0x00000000


	//----- nvinfo : EIATTR_FRAME_SIZE
	.align		4
.L_9866:
        /*e700*/ 	.byte	0x04, 0x11
        /*e702*/ 	.short	(.L_9868 - .L_9867)
	.align		4
.L_9867:
        /*e704*/ 	.word	index@($_ZN7cutlass13device_kernelIN5flash19enable_sm80_to_sm89INS1_16FlashAttnBwdSm80INS1_25CollectiveMainloopBwdSm80ILi2ELi2EN4cute5tupleIJNS5_1CILi128EEES8_NS7_ILi64EEEEEENS_6half_tEfNS_4arch4Sm80ELb0ELb0ELb1ELb0ELb0ELb0ELb0ELb0ELi2ELi4ELi4ELi4ELb0EEENS1_24CollectiveEpilogueBwdGQAISA_fSD_Li256ELb0ELb0EEENS1_19SingleTileSchedulerILb0ELb0ELb0ELi128EEEEEEEEEvNT_6ParamsE$_ZN4cute3eso3ESOILb0ELb0EJiiiNS_1CILi72EEENS2_ILi512EEEEEC2ERKiS7_S7_RKS3_RKS4_)
        /*e708*/ 	.word	0x00000000


	//----- nvinfo : EIATTR_FRAME_SIZE
	.align		4
.L_9868:
        /*e70c*/ 	.byte	0x04, 0x11
        /*e70e*/ 	.short	(.L_9870 - .L_9869)
	.align		4
.L_9869:
        /*e710*/ 	.word	index@($_ZN7cutlass13device_kernelIN5flash19enable_sm80_to_sm89INS1_16FlashAttnBwdSm80INS1_25CollectiveMainloopBwdSm80ILi2ELi2EN4cute5tupleIJNS5_1CILi128EEES8_NS7_ILi64EEEEEENS_6half_tEfNS_4arch4Sm80ELb0ELb0ELb1ELb0ELb0ELb0ELb0ELb0ELi2ELi4ELi4ELi4ELb0EEENS1_24CollectiveEpilogueBwdGQAISA_fSD_Li256ELb0ELb0EEENS1_19SingleTileSchedulerILb0ELb0ELb0ELi128EEEEEEEEEvNT_6ParamsE$_ZN4cute3eso3ESOILb0ELb0EJiiiNS_1CILi144EEENS2_ILi512EEEEEC2ERKiS7_S7_RKS3_RKS4_)
        /*e714*/ 	.word	0x00000000


	//----- nvinfo : EIATTR_FRAME_SIZE
	.align		4
.L_9870:
        /*e718*/ 	.byte	0x04, 0x11
        /*e71a*/ 	.short	(.L_9872 - .L_9871)
	.align		4
.L_9871:
        /*e71c*/ 	.word	index@($_ZN7cutlass13device_kernelIN5flash19enable_sm80_to_sm89INS1_16FlashAttnBwdSm80INS1_25CollectiveMainloopBwdSm80ILi2ELi2EN4cute5tupleIJNS5_1CILi128EEES8_NS7_ILi64EEEEEENS_6half_tEfNS_4arch4Sm80ELb0ELb0ELb1ELb0ELb0ELb0ELb0ELb0ELi2ELi4ELi4ELi4ELb0EEENS1_24CollectiveEpilogueBwdGQAISA_fSD_Li256ELb0ELb0EEENS1_19SingleTileSchedulerILb0ELb0ELb0ELi128EEEEEEEEEvNT_6ParamsE$_ZN4cute3eso3ESOILb0ELb0EJiiiEEC2ERKiS4_S4_)
        /*e720*/ 	.word	0x00000000


	//----- nvinfo : EIATTR_FRAME_SIZE
	.align		4
.L_9872:
        /*e724*/ 	.byte	0x04, 0x11
        /*e726*/ 	.short	(.L_9874 - .L_9873)
	.align		4
.L_9873:
        /*e728*/ 	.word	index@($_ZN7cutlass13device_kernelIN5flash19enable_sm80_to_sm89INS1_16FlashAttnBwdSm80INS1_25CollectiveMainloopBwdSm80ILi2ELi2EN4cute5tupleIJNS5_1CILi128EEES8_NS7_ILi64EEEEEENS_6half_tEfNS_4arch4Sm80ELb0ELb0ELb1ELb0ELb0ELb0ELb0ELb0ELi2ELi4ELi4ELi4ELb0EEENS1_24CollectiveEpilogueBwdGQAISA_fSD_Li256ELb0ELb0EEENS1_19SingleTileSchedulerILb0ELb0ELb0ELi128EEEEEEEEEvNT_6ParamsE$_ZN4cute3eso3ESOILb0ELb0EJiiNS_1CILi72EEENS2_ILi512EEEEEC2ERKiS7_RKS3_RKS4_)
        /*e72c*/ 	.word	0x00000000


	//----- nvinfo : EIATTR_FRAME_SIZE
	.align		4
.L_9874:
        /*e730*/ 	.byte	0x04, 0x11
        /*e732*/ 	.short	(.L_9876 - .L_9875)
	.align		4
.L_9875:
        /*e734*/ 	.word	index@($_ZN7cutlass13device_kernelIN5flash19enable_sm80_to_sm89INS1_16FlashAttnBwdSm80INS1_25CollectiveMainloopBwdSm80ILi2ELi2EN4cute5tupleIJNS5_1CILi128EEES8_NS7_ILi64EEEEEENS_6half_tEfNS_4arch4Sm80ELb0ELb0ELb1ELb0ELb0ELb0ELb0ELb0ELi2ELi4ELi4ELi4ELb0EEENS1_24CollectiveEpilogueBwdGQAISA_fSD_Li256ELb0ELb0EEENS1_19SingleTileSchedulerILb0ELb0ELb0ELi128EEEEEEEEEvNT_6ParamsE$_ZN4cute3eso3ESOILb0ELb0EJiiNS_1CILi144EEENS2_ILi512EEEEEC2ERKiS7_RKS3_RKS4_)
        /*e738*/ 	.word	0x00000000


	//----- nvinfo : EIATTR_FRAME_SIZE
	.align		4
.L_9876:
        /*e73c*/ 	.byte	0x04, 0x11
        /*e73e*/ 	.short	(.L_9878 - .L_9877)
	.align		4
.L_9877:
        /*e740*/ 	.word	index@($_ZN7cutlass13device_kernelIN5flash19enable_sm80_to_sm89INS1_16FlashAttnBwdSm80INS1_25CollectiveMainloopBwdSm80ILi2ELi2EN4cute5tupleIJNS5_1CILi128EEES8_NS7_ILi64EEEEEENS_6half_tEfNS_4arch4Sm80ELb0ELb0ELb1ELb0ELb0ELb0ELb0ELb0ELi2ELi4ELi4ELi4ELb0EEENS1_24CollectiveEpilogueBwdGQAISA_fSD_Li256ELb0ELb0EEENS1_19SingleTileSchedulerILb0ELb0ELb0ELi128EEEEEEEEEvNT_6ParamsE$_ZN4cute3eso3ESOILb0ELb0EJiiEEC2ERKiS4_)
        /*e744*/ 	.word	0x00000000


	//----- nvinfo : EIATTR_FRAME_SIZE
	.align		4
.L_9878:
        /*e748*/ 	.byte	0x04, 0x11
        /*e74a*/ 	.short	(.L_9880 - .L_9879)
	.align		4
.L_9879:
        /*e74c*/ 	.word	index@($_ZN7cutlass13device_kernelIN5flash19enable_sm80_to_sm89INS1_16FlashAttnBwdSm80INS1_25CollectiveMainloopBwdSm80ILi2ELi2EN4cute5tupleIJNS5_1CILi128EEES8_NS7_ILi64EEEEEENS_6half_tEfNS_4arch4Sm80ELb0ELb0ELb1ELb0ELb0ELb0ELb0ELb0ELi2ELi4ELi4ELi4ELb0EEENS1_24CollectiveEpilogueBwdGQAISA_fSD_Li256ELb0ELb0EEENS1_19SingleTileSchedulerILb0ELb0ELb0ELi128EEEEEEEEEvNT_6ParamsE$_ZN4cute3eso3ESOILb0ELb0EJiNS_5tupleIJiNS_1CILi0EEEEEEEEC2ERKiRKS5_)
        /*e750*/ 	.word	0x00000000


	//----- nvinfo : EIATTR_FRAME_SIZE
	.align		4
.L_9880:
        /*e754*/ 	.byte	0x04, 0x11
        /*e756*/ 	.short	(.L_9882 - .L_9881)
	.align		4
.L_9881:
        /*e758*/ 	.word	index@($_ZN7cutlass13device_kernelIN5flash19enable_sm80_to_sm89INS1_16FlashAttnBwdSm80INS1_25CollectiveMainloopBwdSm80ILi2ELi2EN4cute5tupleIJNS5_1CILi128EEES8_NS7_ILi64EEEEEENS_6half_tEfNS_4arch4Sm80ELb0ELb0ELb1ELb0ELb0ELb0ELb0ELb0ELi2ELi4ELi4ELi4ELb0EEENS1_24CollectiveEpilogueBwdGQAISA_fSD_Li256ELb0ELb0EEENS1_19SingleTileSchedulerILb0ELb0ELb0ELi128EEEEEEEEEvNT_6ParamsE$_ZN4cute3eso3ESOILb0ELb0EJNS_6LayoutINS_5tupleIJNS3_IJNS_1CILi8EEENS4_ILi1EEEEEENS4_ILi2EEES5_EEENS3_IJNS3_IJS6_NS4_ILi0EEEEEEiNS4_ILi1024EEEEEEEEiEEC2ERKSE_RKi)
        /*e75c*/ 	.word	0x00000000


	//----- nvinfo : EIATTR_FRAME_SIZE
	.align		4
.L_9882:
        /*e760*/ 	.byte	0x04, 0x11
        /*e762*/ 	.short	(.L_9884 - .L_9883)
	.align		4
.L_9883:
        /*e764*/ 	.word	index@($_ZN7cutlass13device_kernelIN5flash19enable_sm80_to_sm89INS1_16FlashAttnBwdSm80INS1_25CollectiveMainloopBwdSm80ILi2ELi2EN4cute5tupleIJNS5_1CILi128EEES8_NS7_ILi64EEEEEENS_6half_tEfNS_4arch4Sm80ELb0ELb0ELb1ELb0ELb0ELb0ELb0ELb0ELi2ELi4ELi4ELi4ELb0EEENS1_24CollectiveEpilogueBwdGQAISA_fSD_Li256ELb0ELb0EEENS1_19SingleTileSchedulerILb0ELb0ELb0ELi128EEEEEEEEEvNT_6ParamsE$_ZN4cute3eso3ESOILb0ELb0EJNS_6LayoutINS_5tupleIJNS3_IJNS_1CILi8EEENS4_ILi1EEEEEENS4_ILi2EEES5_EEENS3_IJNS3_IJS6_NS4_ILi0EEEEEEiNS4_ILi1024EEEEEEEENS_10ViewEngineINS_8smem_ptrIPN7cutlass6half_tEEEEEEEC2ERKSE_RKSL_)
        /*e768*/ 	.word	0x00000000


	//----- nvinfo : EIATTR_FRAME_SIZE
	.align		4
.L_9884:
        /*e76c*/ 	.byte	0x04, 0x11
        /*e76e*/ 	.short	(.L_9886 - .L_9885)
	.align		4
.L_9885:
        /*e770*/ 	.word	index@($_ZN7cutlass13device_kernelIN5flash19enable_sm80_to_sm89INS1_16FlashAttnBwdSm80INS1_25CollectiveMainloopBwdSm80ILi2ELi2EN4cute5tupleIJNS5_1CILi128EEES8_NS7_ILi64EEEEEENS_6half_tEfNS_4arch4Sm80ELb0ELb0ELb1ELb0ELb0ELb0ELb0ELb0ELi2ELi4ELi4ELi4ELb0EEENS1_24CollectiveEpilogueBwdGQAISA_fSD_Li256ELb0ELb0EEENS1_19SingleTileSchedulerILb0ELb0ELb0ELi128EEEEEEEEEvNT_6ParamsE$_ZN4cute3eso3ESOILb0ELb0EJNS_6LayoutINS_5tupleIJNS3_IJNS_1CILi8EEENS4_ILi1EEEEEENS4_ILi2EEENS3_IJS8_S8_EEEEEENS3_IJNS3_IJS6_NS4_ILi0EEEEEENS4_ILi4096EEENS3_IJiiEEEEEEEEiEEC2ERKSG_RKi)
        /*e774*/ 	.word	0x00000000


	//----- nvinfo : EIATTR_FRAME_SIZE
	.align		4
.L_9886:
        /*e778*/ 	.byte	0x04, 0x11
        /*e77a*/ 	.short	(.L_9888 - .L_9887)
	.align		4
.L_9887:
        /*e77c*/ 	.word	index@($_ZN7cutlass13device_kernelIN5flash19enable_sm80_to_sm89INS1_16FlashAttnBwdSm80INS1_25CollectiveMainloopBwdSm80ILi2ELi2EN4cute5tupleIJNS5_1CILi128EEES8_NS7_ILi64EEEEEENS_6half_tEfNS_4arch4Sm80ELb0ELb0ELb1ELb0ELb0ELb0ELb0ELb0ELi2ELi4ELi4ELi4ELb0EEENS1_24CollectiveEpilogueBwdGQAISA_fSD_Li256ELb0ELb0EEENS1_19SingleTileSchedulerILb0ELb0ELb0ELi128EEEEEEEEEvNT_6ParamsE$_ZN4cute3eso3ESOILb0ELb0EJNS_6LayoutINS_5tupleIJNS3_IJNS_1CILi8EEENS4_ILi1EEEEEENS4_ILi2EEENS3_IJS8_S8_EEEEEENS3_IJNS3_IJS6_NS4_ILi0EEEEEENS4_ILi4096EEENS3_IJiiEEEEEEEENS_10ViewEngineINS_8smem_ptrIPN7cutlass6half_tEEEEEEEC2ERKSG_RKSN_)
        /*e780*/ 	.word	0x00000000


	//----- nvinfo : EIATTR_FRAME_SIZE
	.align		4
.L_9888:
        /*e784*/ 	.byte	0x04, 0x11
        /*e786*/ 	.short	(.L_9890 - .L_9889)
	.align		4
.L_9889:
        /*e788*/ 	.word	index@($_ZN7cutlass13device_kernelIN5flash19enable_sm80_to_sm89INS1_16FlashAttnBwdSm80INS1_25CollectiveMainloopBwdSm80ILi2ELi2EN4cute5tupleIJNS5_1CILi128EEES8_NS7_ILi64EEEEEENS_6half_tEfNS_4arch4Sm80ELb0ELb0ELb1ELb0ELb0ELb0ELb0ELb0ELi2ELi4ELi4ELi4ELb0EEENS1_24CollectiveEpilogueBwdGQAISA_fSD_Li256ELb0ELb0EEENS1_19SingleTileSchedulerILb0ELb0ELb0ELi128EEEEEEEEEvNT_6ParamsE$_ZN4cute3eso3ESOILb0ELb0EJNS_6LayoutINS_5tupleIJNS3_IJNS_1CILi8EEENS4_ILi1EEEEEENS4_ILi2EEEEEENS3_IJNS3_IJS6_NS4_ILi0EEEEEEiEEEEEiEEC2ERKSD_RKi)
        /*e78c*/ 	.word	0x00000000


	//----- nvinfo : EIATTR_FRAME_SIZE
	.align		4
.L_9890:
        /*e790*/ 	.byte	0x04, 0x11
        /*e792*/ 	.short	(.L_9892 - .L_9891)
	.align		4
.L_9891:
        /*e794*/ 	.word	index@($_ZN7cutlass13device_kernelIN5flash19enable_sm80_to_sm89INS1_16FlashAttnBwdSm80INS1_25CollectiveMainloopBwdSm80ILi2ELi2EN4cute5tupleIJNS5_1CILi128EEES8_NS7_ILi64EEEEEENS_6half_tEfNS_4arch4Sm80ELb0ELb0ELb1ELb0ELb0ELb0ELb0ELb0ELi2ELi4ELi4ELi4ELb0EEENS1_24CollectiveEpilogueBwdGQAISA_fSD_Li256ELb0ELb0EEENS1_19SingleTileSchedulerILb0ELb0ELb0ELi128EEEEEEEEEvNT_6ParamsE$_ZN4cute3eso3ESOILb0ELb0EJNS_6LayoutINS_5tupleIJNS3_IJNS_1CILi8EEENS4_ILi1EEEEEENS4_ILi2EEEEEENS3_IJNS3_IJS6_NS4_ILi0EEEEEEiEEEEENS_10ViewEngineINS_8smem_ptrIPN7cutlass6half_tEEEEEEEC2ERKSD_RKSK_)
        /*e798*/ 	.word	0x00000000


	//----- nvinfo : EIATTR_FRAME_SIZE
	.align		4
.L_9892:
        /*e79c*/ 	.byte	0x04, 0x11
        /*e79e*/ 	.short	(.L_9894 - .L_9893)
	.align		4
.L_9893:
        /*e7a0*/ 	.word	index@($_ZN7cutlass13device_kernelIN5flash19enable_sm80_to_sm89INS1_16FlashAttnBwdSm80INS1_25CollectiveMainloopBwdSm80ILi2ELi2EN4cute5tupleIJNS5_1CILi128EEES8_NS7_ILi64EEEEEENS_6half_tEfNS_4arch4Sm80ELb0ELb0ELb1ELb0ELb0ELb0ELb0ELb0ELi2ELi4ELi4ELi4ELb0EEENS1_24CollectiveEpilogueBwdGQAISA_fSD_Li256ELb0ELb0EEENS1_19SingleTileSchedulerILb0ELb0ELb0ELi128EEEEEEEEEvNT_6ParamsE$_ZN4cute3eso3ESOILb0ELb0EJNS_6LayoutINS_5tupleIJNS3_IJNS_1CILi8EEENS4_ILi1EEEEEENS3_IJNS4_ILi2EEEEEEEEENS3_IJNS3_IJS6_NS4_ILi0EEEEEENS3_IJiEEEEEEEENS_10ViewEngineINS_8smem_ptrIPN7cutlass6half_tEEEEEEEC2ERKSF_RKSM_)
        /*e7a4*/ 	.word	0x00000000


	//----- nvinfo : EIATTR_FRAME_SIZE
	.align		4
.L_9894:
        /*e7a8*/ 	.byte	0x04, 0x11
        /*e7aa*/ 	.short	(.L_9896 - .L_9895)
	.align		4
.L_9895:
        /*e7ac*/ 	.word	index@($_ZN7cutlass13device_kernelIN5flash19enable_sm80_to_sm89INS1_16FlashAttnBwdSm80INS1_25CollectiveMainloopBwdSm80ILi2ELi2EN4cute5tupleIJNS5_1CILi128EEES8_NS7_ILi64EEEEEENS_6half_tEfNS_4arch4Sm80ELb0ELb0ELb1ELb0ELb0ELb0ELb0ELb0ELi2ELi4ELi4ELi4ELb0EEENS1_24CollectiveEpilogueBwdGQAISA_fSD_Li256ELb0ELb0EEENS1_19SingleTileSchedulerILb0ELb0ELb0ELi128EEEEEEEEEvNT_6ParamsE$_ZN4cute3eso3ESOILb0ELb0EJNS_6LayoutINS_5tupleIJNS3_IJNS_1CILi2EEES5_S5_EEES5_NS3_IJS5_S5_EEEEEENS3_IJNS3_IJNS4_ILi1EEENS4_ILi512EEEiEEENS4_ILi4096EEENS3_IJiiEEEEEEEEjEEC2ERKSF_RKj)
        /*e7b0*/ 	.word	0x00000000


	//----- nvinfo : EIATTR_FRAME_SIZE
	.align		4
.L_9896:
        /*e7b4*/ 	.byte	0x04, 0x11
        /*e7b6*/ 	.short	(.L_9898 - .L_9897)
	.align		4
.L_9897:
        /*e7b8*/ 	.word	index@($_ZN7cutlass13device_kernelIN5flash19enable_sm80_to_sm89INS1_16FlashAttnBwdSm80INS1_25CollectiveMainloopBwdSm80ILi2ELi2EN4cute5tupleIJNS5_1CILi128EEES8_NS7_ILi64EEEEEENS_6half_tEfNS_4arch4Sm80ELb0ELb0ELb1ELb0ELb0ELb0ELb0ELb0ELi2ELi4ELi4ELi4ELb0EEENS1_24CollectiveEpilogueBwdGQAISA_fSD_Li256ELb0ELb0EEENS1_19SingleTileSchedulerILb0ELb0ELb0ELi128EEEEEEEEEvNT_6ParamsE$_ZN4cute3eso3ESOILb0ELb0EJNS_6LayoutINS_5tupleIJNS3_IJNS_1CILi2EEES5_S5_EEES5_NS3_IJS5_S5_EEEEEENS3_IJNS3_IJNS4_ILi1EEENS4_ILi512EEEiEEENS4_ILi4096EEENS3_IJiiEEEEEEEENS_10ViewEngineINS_8smem_ptrIPN7cutlass6half_tEEEEEEEC2ERKSF_RKSM_)
        /*e7bc*/ 	.word	0x00000000


	//----- nvinfo : EIATTR_FRAME_SIZE
	.align		4
.L_9898:
        /*e7c0*/ 	.byte	0x04, 0x11
        /*e7c2*/ 	.short	(.L_9900 - .L_9899)
	.align		4
.L_9899:
        /*e7c4*/ 	.word	index@($_ZN7cutlass13device_kernelIN5flash19enable_sm80_to_sm89INS1_16FlashAttnBwdSm80INS1_25CollectiveMainloopBwdSm80ILi2ELi2EN4cute5tupleIJNS5_1CILi128EEES8_NS7_ILi64EEEEEENS_6half_tEfNS_4arch4Sm80ELb0ELb0ELb1ELb0ELb0ELb0ELb0ELb0ELi2ELi4ELi4ELi4ELb0EEENS1_24CollectiveEpilogueBwdGQAISA_fSD_Li256ELb0ELb0EEENS1_19SingleTileSchedulerILb0ELb0ELb0ELi128EEEEEEEEEvNT_6ParamsE$_ZN4cute3eso3ESOILb0ELb0EJNS_6LayoutINS_5tupleIJNS3_IJNS_1CILi2EEES5_S5_EEES5_NS3_IJNS3_IJS5_S5_EEES5_EEEEEENS3_IJNS3_IJNS4_ILi1EEENS4_ILi512EEEiEEENS4_ILi4096EEENS3_IJNS3_IJiiEEENS4_ILi8192EEEEEEEEEEEjEEC2ERKSI_RKj)
        /*e7c8*/ 	.word	0x00000000


	//----- nvinfo : EIATTR_FRAME_SIZE
	.align		4
.L_9900:
        /*e7cc*/ 	.byte	0x04, 0x11
        /*e7ce*/ 	.short	(.L_9902 - .L_9901)
	.align		4
.L_9901:
        /*e7d0*/ 	.word	index@($_ZN7cutlass13device_kernelIN5flash19enable_sm80_to_sm89INS1_16FlashAttnBwdSm80INS1_25CollectiveMainloopBwdSm80ILi2ELi2EN4cute5tupleIJNS5_1CILi128EEES8_NS7_ILi64EEEEEENS_6half_tEfNS_4arch4Sm80ELb0ELb0ELb1ELb0ELb0ELb0ELb0ELb0ELi2ELi4ELi4ELi4ELb0EEENS1_24CollectiveEpilogueBwdGQAISA_fSD_Li256ELb0ELb0EEENS1_19SingleTileSchedulerILb0ELb0ELb0ELi128EEEEEEEEEvNT_6ParamsE$_ZN4cute3eso3ESOILb0ELb0EJNS_6LayoutINS_5tupleIJNS3_IJNS_1CILi2EEES5_S5_EEES5_NS3_IJNS3_IJS5_S5_EEES5_EEEEEENS3_IJNS3_IJNS4_ILi1EEENS4_ILi512EEEiEEENS4_ILi4096EEENS3_IJNS3_IJiiEEENS4_ILi8192EEEEEEEEEEENS_10ViewEngineINS_8smem_ptrIPN7cutlass6half_tEEEEEEEC2ERKSI_RKSP_)
        /*e7d4*/ 	.word	0x00000000


	//----- nvinfo : EIATTR_FRAME_SIZE
	.align		4
.L_9902:
        /*e7d8*/ 	.byte	0x04, 0x11
        /*e7da*/ 	.short	(.L_9904 - .L_9903)
	.align		4
.L_9903:
        /*e7dc*/ 	.word	index@($_ZN7cutlass13device_kernelIN5flash19enable_sm80_to_sm89INS1_16FlashAttnBwdSm80INS1_25CollectiveMainloopBwdSm80ILi2ELi2EN4cute5tupleIJNS5_1CILi128EEES8_NS7_ILi64EEEEEENS_6half_tEfNS_4arch4Sm80ELb0ELb0ELb1ELb0ELb0ELb0ELb0ELb0ELi2ELi4ELi4ELi4ELb0EEENS1_24CollectiveEpilogueBwdGQAISA_fSD_Li256ELb0ELb0EEENS1_19SingleTileSchedulerILb0ELb0ELb0ELi128EEEEEEEEEvNT_6ParamsE$_ZN4cute3eso3ESOILb0ELb0EJNS_6LayoutINS_5tupleIJNS3_IJNS_1CILi2EEES5_EEES6_NS4_ILi8EEEEEENS3_IJNS3_IJiNS4_ILi512EEEEEENS3_IJiiEEENS4_ILi1024EEEEEEEEjEEC2ERKSE_RKj)
        /*e7e0*/ 	.word	0x00000000


	//----- nvinfo : EIATTR_FRAME_SIZE
	.align		4
.L_9904:
        /*e7e4*/ 	.byte	0x04, 0x11
        /*e7e6*/ 	.short	(.L_9906 - .L_9905)
	.align		4
.L_9905:
        /*e7e8*/ 	.word	index@($_ZN7cutlass13device_kernelIN5flash19enable_sm80_to_sm89INS1_16FlashAttnBwdSm80INS1_25CollectiveMainloopBwdSm80ILi2ELi2EN4cute5tupleIJNS5_1CILi128EEES8_NS7_ILi64EEEEEENS_6half_tEfNS_4arch4Sm80ELb0ELb0ELb1ELb0ELb0ELb0ELb0ELb0ELi2ELi4ELi4ELi4ELb0EEENS1_24CollectiveEpilogueBwdGQAISA_fSD_Li256ELb0ELb0EEENS1_19SingleTileSchedulerILb0ELb0ELb0ELi128EEEEEEEEEvNT_6ParamsE$_ZN4cute3eso3ESOILb0ELb0EJNS_6LayoutINS_5tupleIJNS3_IJNS_1CILi2EEES5_EEES6_NS4_ILi8EEEEEENS3_IJNS3_IJiNS4_ILi512EEEEEENS3_IJiiEEENS4_ILi1024EEEEEEEENS_10ViewEngineINS_8smem_ptrIPN7cutlass6half_tEEEEEEEC2ERKSE_RKSL_)
        /*e7ec*/ 	.word	0x00000000


	//----- nvinfo : EIATTR_FRAME_SIZE
	.align		4
.L_9906:
        /*e7f0*/ 	.byte	0x04, 0x11
        /*e7f2*/ 	.short	(.L_9908 - .L_9907)
	.align		4
.L_9907:
        /*e7f4*/ 	.word	index@($_ZN7cutlass13device_kernelIN5flash19enable_sm80_to_sm89INS1_16FlashAttnBwdSm80INS1_25CollectiveMainloopBwdSm80ILi2ELi2EN4cute5tupleIJNS5_1CILi128EEES8_NS7_ILi64EEEEEENS_6half_tEfNS_4arch4Sm80ELb0ELb0ELb1ELb0ELb0ELb0ELb0ELb0ELi2ELi4ELi4ELi4ELb0EEENS1_24CollectiveEpilogueBwdGQAISA_fSD_Li256ELb0ELb0EEENS1_19SingleTileSchedulerILb0ELb0ELb0ELi128EEEEEEEEEvNT_6ParamsE$_ZN4cute3eso3ESOILb0ELb0EJNS_6LayoutINS_5tupleIJNS3_IJNS_1CILi2EEES5_EEENS4_ILi8EEES6_EEENS3_IJNS3_IJNS4_ILi1EEEiEEENS4_ILi1024EEENS3_IJiiEEEEEEEEjEEC2ERKSE_RKj)
        /*e7f8*/ 	.word	0x00000000


	//----- nvinfo : EIATTR_FRAME_SIZE
	.align		4
.L_9908:
        /*e7fc*/ 	.byte	0x04, 0x11
        /*e7fe*/ 	.short	(.L_9910 - .L_9909)
	.align		4
.L_9909:
        /*e800*/ 	.word	index@($_ZN7cutlass13device_kernelIN5flash19enable_sm80_to_sm89INS1_16FlashAttnBwdSm80INS1_25CollectiveMainloopBwdSm80ILi2ELi2EN4cute5tupleIJNS5_1CILi128EEES8_NS7_ILi64EEEEEENS_6half_tEfNS_4arch4Sm80ELb0ELb0ELb1ELb0ELb0ELb0ELb0ELb0ELi2ELi4ELi4ELi4ELb0EEENS1_24CollectiveEpilogueBwdGQAISA_fSD_Li256ELb0ELb0EEENS1_19SingleTileSchedulerILb0ELb0ELb0ELi128EEEEEEEEEvNT_6ParamsE$_ZN4cute3eso3ESOILb0ELb0EJNS_6LayoutINS_5tupleIJNS3_IJNS_1CILi2EEES5_EEENS4_ILi8EEES6_EEENS3_IJNS3_IJNS4_ILi1EEEiEEENS4_ILi1024EEENS3_IJiiEEEEEEEENS_10ViewEngineINS_8smem_ptrIPN7cutlass6half_tEEEEEEEC2ERKSE_RKSL_)
        /*e804*/ 	.word	0x00000000


	//----- nvinfo : EIATTR_FRAME_SIZE
	.align		4
.L_9910:
        /*e808*/ 	.byte	0x04, 0x11
        /*e80a*/ 	.short	(.L_9912 - .L_9911)
	.align		4
.L_9911:
        /*e80c*/ 	.word	index@($_ZN7cutlass13device_kernelIN5flash19enable_sm80_to_sm89INS1_16FlashAttnBwdSm80INS1_25CollectiveMainloopBwdSm80ILi2ELi2EN4cute5tupleIJNS5_1CILi128EEES8_NS7_ILi64EEEEEENS_6half_tEfNS_4arch4Sm80ELb0ELb0ELb1ELb0ELb0ELb0ELb0ELb0ELi2ELi4ELi4ELi4ELb0EEENS1_24CollectiveEpilogueBwdGQAISA_fSD_Li256ELb0ELb0EEENS1_19SingleTileSchedulerILb0ELb0ELb0ELi128EEEEEEEEEvNT_6ParamsE$_ZN4cute3eso3ESOILb0ELb0EJNS_6LayoutINS_5tupleIJNS3_IJNS_1CILi1EEENS3_IJS5_NS4_ILi2EEES6_EEEEEES6_NS3_IJS6_S6_EEEEEENS3_IJNS3_IJNS4_ILi0EEENS3_IJS5_NS4_ILi256EEEiEEEEEENS4_ILi2048EEENS3_IJiNS4_ILi4096EEEEEEEEEEENS_10ViewEngineINS_8smem_ptrIPjEEEEEEC2ERKSJ_RKSO_)
        /*e810*/ 	.word	0x00000000


	//----- nvinfo : EIATTR_FRAME_SIZE
	.align		4
.L_9912:
        /*e814*/ 	.byte	0x04, 0x11
        /*e816*/ 	.short	(.L_9914 - .L_9913)
	.align		4
.L_9913:
        /*e818*/ 	.word	index@($_ZN7cutlass13device_kernelIN5flash19enable_sm80_to_sm89INS1_16FlashAttnBwdSm80INS1_25CollectiveMainloopBwdSm80ILi2ELi2EN4cute5tupleIJNS5_1CILi128EEES8_NS7_ILi64EEEEEENS_6half_tEfNS_4arch4Sm80ELb0ELb0ELb1ELb0ELb0ELb0ELb0ELb0ELi2ELi4ELi4ELi4ELb0EEENS1_24CollectiveEpilogueBwdGQAISA_fSD_Li256ELb0ELb0EEENS1_19SingleTileSchedulerILb0ELb0ELb0ELi128EEEEEEEEEvNT_6ParamsE$_ZN4cute3eso3ESOILb0ELb0EJNS_6LayoutINS_5tupleIJNS3_IJNS3_IJNS_1CILi8EEENS4_ILi1EEEEEES6_EEENS3_IJNS3_IJS6_S6_EEENS4_ILi2EEEEEEEEENS3_IJNS3_IJNS3_IJS6_NS4_ILi0EEEEEESD_EEENS3_IJNS3_IJSD_SD_EEEiEEEEEEEENS_10ViewEngineINS_8smem_ptrIPN7cutlass6half_tEEEEEEEC2ERKSJ_RKSQ_)
        /*e81c*/ 	.word	0x00000000


	//----- nvinfo : EIATTR_FRAME_SIZE
	.align		4
.L_9914:
        /*e820*/ 	.byte	0x04, 0x11
        /*e822*/ 	.short	(.L_9916 - .L_9915)
	.align		4
.L_9915:
        /*e824*/ 	.word	index@($_ZN7cutlass13device_kernelIN5flash19enable_sm80_to_sm89INS1_16FlashAttnBwdSm80INS1_25CollectiveMainloopBwdSm80ILi2ELi2EN4cute5tupleIJNS5_1CILi128EEES8_NS7_ILi64EEEEEENS_6half_tEfNS_4arch4Sm80ELb0ELb0ELb1ELb0ELb0ELb0ELb0ELb0ELi2ELi4ELi4ELi4ELb0EEENS1_24CollectiveEpilogueBwdGQAISA_fSD_Li256ELb0ELb0EEENS1_19SingleTileSchedulerILb0ELb0ELb0ELi128EEEEEEEEEvNT_6ParamsE$_ZN4cute3eso3ESOILb0ELb0EJNS_5tupleIJiNS_1CILi512EEEEEENS2_IJiiEEENS3_ILi1024EEEEEC2ERKS5_RKS6_RKS7_)
        /*e828*/ 	.word	0x00000000


	//----- nvinfo : EIATTR_FRAME_SIZE
	.align		4
.L_9916:
        /*e82c*/ 	.byte	0x04, 0x11
        /*e82e*/ 	.short	(.L_9918 - .L_9917)
	.align		4
.L_9917:
        /*e830*/ 	.word	index@($_ZN7cutlass13device_kernelIN5flash19enable_sm80_to_sm89INS1_16FlashAttnBwdSm80INS1_25CollectiveMainloopBwdSm80ILi2ELi2EN4cute5tupleIJNS5_1CILi128EEES8_NS7_ILi64EEEEEENS_6half_tEfNS_4arch4Sm80ELb0ELb0ELb1ELb0ELb0ELb0ELb0ELb0ELi2ELi4ELi4ELi4ELb0EEENS1_24CollectiveEpilogueBwdGQAISA_fSD_Li256ELb0ELb0EEENS1_19SingleTileSchedulerILb0ELb0ELb0ELi128EEEEEEEEEvNT_6ParamsE$_ZN4cute3eso3ESOILb0ELb0EJNS_5tupleIJNS_1CILi1EEEiEEENS3_ILi1024EEENS2_IJiiEEEEEC2ERKS5_RKS6_RKS7_)
        /*e834*/ 	.word	0x00000000


	//----- nvinfo : EIATTR_FRAME_SIZE
	.align		4
.L_9918:
        /*e838*/ 	.byte	0x04, 0x11
        /*e83a*/ 	.short	(.L_9920 - .L_9919)
	.align		4
.L_9919:
        /*e83c*/ 	.word	index@($_ZN7cutlass13device_kernelIN5flash19enable_sm80_to_sm89INS1_16FlashAttnBwdSm80INS1_25CollectiveMainloopBwdSm80ILi2ELi2EN4cute5tupleIJNS5_1CILi128EEES8_NS7_ILi64EEEEEENS_6half_tEfNS_4arch4Sm80ELb0ELb0ELb1ELb0ELb0ELb0ELb0ELb0ELi2ELi4ELi4ELi4ELb0EEENS1_24CollectiveEpilogueBwdGQAISA_fSD_Li256ELb0ELb0EEENS1_19SingleTileSchedulerILb0ELb0ELb0ELi128EEEEEEEEEvNT_6ParamsE$_ZN4cute3eso3ESOILb0ELb0EJNS_5tupleIJNS_1CILi1EEENS3_ILi512EEEiEEENS3_ILi4096EEENS2_IJiiEEEEEC2ERKS6_RKS7_RKS8_)
        /*e840*/ 	.word	0x00000000


	//----- nvinfo : EIATTR_FRAME_SIZE
	.align		4
.L_9920:
        /*e844*/ 	.byte	0x04, 0x11
        /*e846*/ 	.short	(.L_9922 - .L_9921)
	.align		4
.L_9921:
        /*e848*/ 	.word	index@($_ZN7cutlass13device_kernelIN5flash19enable_sm80_to_sm89INS1_16FlashAttnBwdSm80INS1_25CollectiveMainloopBwdSm80ILi2ELi2EN4cute5tupleIJNS5_1CILi128EEES8_NS7_ILi64EEEEEENS_6half_tEfNS_4arch4Sm80ELb0ELb0ELb1ELb0ELb0ELb0ELb0ELb0ELi2ELi4ELi4ELi4ELb0EEENS1_24CollectiveEpilogueBwdGQAISA_fSD_Li256ELb0ELb0EEENS1_19SingleTileSchedulerILb0ELb0ELb0ELi128EEEEEEEEEvNT_6ParamsE$_ZN4cute3eso3ESOILb0ELb0EJNS_5tupleIJNS_1CILi1EEENS3_ILi512EEEiEEENS3_ILi4096EEENS2_IJNS2_IJiiEEENS3_ILi8192EEEEEEEEC2ERKS6_RKS7_RKSA_)
        /*e84c*/ 	.word	0x00000000


	//----- nvinfo : EIATTR_FRAME_SIZE
	.align		4
.L_9922:
        /*e850*/ 	.byte	0x04, 0x11
        /*e852*/ 	.short	(.L_9924 - .L_9923)
	.align		4
.L_9923:
        /*e854*/ 	.word	index@($_ZN7cutlass13device_kernelIN5flash19enable_sm80_to_sm89INS1_16FlashAttnBwdSm80INS1_25CollectiveMainloopBwdSm80ILi2ELi2EN4cute5tupleIJNS5_1CILi128EEES8_NS7_ILi64EEEEEENS_6half_tEfNS_4arch4Sm80ELb0ELb0ELb1ELb0ELb0ELb0ELb0ELb0ELi2ELi4ELi4ELi4ELb0EEENS1_24CollectiveEpilogueBwdGQAISA_fSD_Li256ELb0ELb0EEENS1_19SingleTileSchedulerILb0ELb0ELb0ELi128EEEEEEEEEvNT_6ParamsE$_ZN4cute3eso3ESOILb0ELb0EJNS_5tupleIJNS_1CILi0EEENS2_IJNS3_ILi1EEENS3_ILi256EEEiEEEEEENS3_ILi2048EEENS2_IJiNS3_ILi4096EEEEEEEEC2ERKS8_RKS9_RKSB_)
        /*e858*/ 	.word	0x00000000


	//----- nvinfo : EIATTR_FRAME_SIZE
	.align		4
.L_9924:
        /*e85c*/ 	.byte	0x04, 0x11
        /*e85e*/ 	.short	(.L_9926 - .L_9925)
	.align		4
.L_9925:
        /*e860*/ 	.word	index@($_ZN7cutlass13device_kernelIN5flash19enable_sm80_to_sm89INS1_16FlashAttnBwdSm80INS1_25CollectiveMainloopBwdSm80ILi2ELi2EN4cute5tupleIJNS5_1CILi128EEES8_NS7_ILi64EEEEEENS_6half_tEfNS_4arch4Sm80ELb0ELb0ELb1ELb0ELb0ELb0ELb0ELb0ELi2ELi4ELi4ELi4ELb0EEENS1_24CollectiveEpilogueBwdGQAISA_fSD_Li256ELb0ELb0EEENS1_19SingleTileSchedulerILb0ELb0ELb0ELi128EEEEEEEEEvNT_6ParamsE$_ZN4cute3eso3ESOILb0ELb0EJNS_14ComposedLayoutINS_7SwizzleILi3ELi3ELi3EEENS_9MixedBitsILj0ELj432EEENS_6LayoutINS_5tupleIJNS8_IJNS_1CILi2EEESA_SA_EEESA_NS9_ILi8EEEEEENS8_IJNS8_IJNS9_ILi64EEESC_NS9_ILi512EEEEEENS9_ILi8192EEENS9_ILi1024EEEEEEEEEEiEEC2ERKSL_RKi)
        /*e864*/ 	.word	0x00000000


	//----- nvinfo : EIATTR_FRAME_SIZE
	.align		4
.L_9926:
        /*e868*/ 	.byte	0x04, 0x11
        /*e86a*/ 	.short	(.L_9928 - .L_9927)
	.align		4
.L_9927:
        /*e86c*/ 	.word	index@($_ZN7cutlass13device_kernelIN5flash19enable_sm80_to_sm89INS1_16FlashAttnBwdSm80INS1_25CollectiveMainloopBwdSm80ILi2ELi2EN4cute5tupleIJNS5_1CILi128EEES8_NS7_ILi64EEEEEENS_6half_tEfNS_4arch4Sm80ELb0ELb0ELb1ELb0ELb0ELb0ELb0ELb0ELi2ELi4ELi4ELi4ELb0EEENS1_24CollectiveEpilogueBwdGQAISA_fSD_Li256ELb0ELb0EEENS1_19SingleTileSchedulerILb0ELb0ELb0ELi128EEEEEEEEEvNT_6ParamsE$_ZN4cute3eso3ESOILb0ELb0EJNS_14ComposedLayoutINS_7SwizzleILi3ELi3ELi3EEENS_9MixedBitsILj0ELj432EEENS_6LayoutINS_5tupleIJNS8_IJNS_1CILi2EEESA_SA_EEESA_NS9_ILi8EEEEEENS8_IJNS8_IJNS9_ILi64EEESC_NS9_ILi512EEEEEENS9_ILi8192EEENS9_ILi1024EEEEEEEEEENS_10ViewEngineINS_8smem_ptrIPN7cutlass6half_tEEEEEEEC2ERKSL_RKSS_)
        /*e870*/ 	.word	0x00000000


	//----- nvinfo : EIATTR_FRAME_SIZE
	.align		4
.L_9928:
        /*e874*/ 	.byte	0x04, 0x11
        /*e876*/ 	.short	(.L_9930 - .L_9929)
	.align		4
.L_9929:
        /*e878*/ 	.word	index@(_ZN7cutlass13device_kernelIN5flash19enable_sm80_to_sm89INS1_16FlashAttnBwdSm80INS1_25CollectiveMainloopBwdSm80ILi2ELi2EN4cute5tupleIJNS5_1CILi128EEES8_NS7_ILi64EEEEEENS_6half_tEfNS_4arch4Sm80ELb0ELb0ELb1ELb0ELb0ELb0ELb0ELb0ELi2ELi4ELi4ELi4ELb0EEENS1_24CollectiveEpilogueBwdGQAISA_fSD_Li256ELb0ELb0EEENS1_19SingleTileSchedulerILb0ELb0ELb0ELi128EEEEEEEEEvNT_6ParamsE)
        /*e87c*/ 	.word	0x000015f0


	//----- nvinfo : EIATTR_REGCOUNT
	.align		4
.L_9930:
        /*e880*/ 	.byte	0x04, 0x2f
        /*e882*/ 	.short	(.L_9932 - .L_9931)
	.align		4
.L_9931:
        /*e884*/ 	.word	index@(_ZN7cutlass13device_kernelIN5flash19enable_sm80_to_sm89INS1_16FlashAttnBwdSm80INS1_25CollectiveMainloopBwdSm80ILi2ELi2EN4cute5tupleIJNS5_1CILi128EEES8_NS7_ILi64EEEEEENS_6half_tEfNS_4arch4Sm80ELb0ELb0ELb1ELb0ELb1ELb0ELb0ELb0ELi2ELi4ELi4ELi4ELb0EEENS1_21CollectiveEpilogueBwdISA_SB_SD_Li256ELb0ELb0ELi2EEENS1_19SingleTileSchedulerILb0ELb0ELb0ELi128EEEEEEEEEvNT_6ParamsE)
        /*e888*/ 	.word	0x0000007f


	//----- nvinfo : EIATTR_FRAME_SIZE
	.align		4
.L_9932:
        /*e88c*/ 	.byte	0x04, 0x11
        /*e88e*/ 	.short	(.L_9934 - .L_9933)
	.align		4
.L_9933:
        /*e890*/ 	.word	index@($_ZN7cutlass13device_kernelIN5flash19enable_sm80_to_sm89INS1_16FlashAttnBwdSm80INS1_25CollectiveMainloopBwdSm80ILi2ELi2EN4cute5tupleIJNS5_1CILi128EEES8_NS7_ILi64EEEEEENS_6half_tEfNS_4arch4Sm80ELb0ELb0ELb1ELb0ELb1ELb0ELb0ELb0ELi2ELi4ELi4ELi4ELb0EEENS1_21CollectiveEpilogueBwdISA_SB_SD_Li256ELb0ELb0ELi2EEENS1_19SingleTileSchedulerILb0ELb0ELb0ELi128EEEEEEEEEvNT_6ParamsE$exp2f)
        /*e894*/ 	.word	0x00000000


	//----- nvinfo : EIATTR_FRAME_SIZE
	.align		4
.L_9934:
        /*e898*/ 	.byte	0x04, 0x11
        /*e89a*/ 	.short	(.L_9936 - .L_9935)
	.align		4
.L_9935:
        /*e89c*/ 	.word	index@($_ZN7cutlass13device_kernelIN5flash19enable_sm80_to_sm89INS1_16FlashAttnBwdSm80INS1_25CollectiveMainloopBwdSm80ILi2ELi2EN4cute5tupleIJNS5_1CILi128EEES8_NS7_ILi64EEEEEENS_6half_tEfNS_4arch4Sm80ELb0ELb0ELb1ELb0ELb1ELb0ELb0ELb0ELi2ELi4ELi4ELi4ELb0EEENS1_21CollectiveEpilogueBwdISA_SB_SD_Li256ELb0ELb0ELi2EEENS1_19SingleTileSchedulerILb0ELb0ELb0ELi128EEEEEEEEEvNT_6ParamsE$_ZZZN5flash25CollectiveMainloopBwdSm80ILi2ELi2EN4cute5tupleIJNS1_1CILi128EEES4_NS3_ILi64EEEEEEN7cutlass6half_tEfNS7_4arch4Sm80ELb0ELb0ELb1ELb0ELb1ELb0ELb0ELb0ELi2ELi4ELi4ELi4ELb0EE3mmaINS_16FlashAttnBwdSm80ISB_NS_21CollectiveEpilogueBwdIS6_S8_SA_Li256ELb0ELb0ELi2EEENS_19SingleTileSchedulerILb0ELb0ELb0ELi128EEEE13SharedStorageENS1_6TensorINS1_11ArrayEngineIfLm32EEENS1_6LayoutINS2_IJNS2_IJNS3_ILi2EEESO_EEESO_NS3_ILi4EEEEEENS2_IJNS2_IJNS3_ILi1EEESO_EEESQ_NS3_ILi8EEEEEEEEEEEEbRKNSB_6ParamsERT0_S12_iNS2_IJiiiEEERT_ENKUliT_E_clIZSC_ISJ_SX_EbS10_S12_S12_iS13_S15_EUlRS16_iE_EEDaiS16_ENKUlvE1_clEv)
        /*e8a0*/ 	.word	0x00000000


	//----- nvinfo : EIATTR_FRAME_SIZE
	.align		4
.L_9936:
        /*e8a4*/ 	.byte	0x04, 0x11
        /*e8a6*/ 	.short	(.L_9938 - .L_9937)
	.align		4
.L_9937:
        /*e8a8*/ 	.word	index@($_ZN7cutlass13device_kernelIN5flash19enable_sm80_to_sm89INS1_16FlashAttnBwdSm80INS1_25CollectiveMainloopBwdSm80ILi2ELi2EN4cute5tupleIJNS5_1CILi128EEES8_NS7_ILi64EEEEEENS_6half_tEfNS_4arch4Sm80ELb0ELb0ELb1ELb0ELb1ELb0ELb0ELb0ELi2ELi4ELi4ELi4ELb0EEENS1_21CollectiveEpilogueBwdISA_SB_SD_Li256ELb0ELb0ELi2EEENS1_19SingleTileSchedulerILb0ELb0ELb0ELi128EEEEEEEEEvNT_6ParamsE$_ZZZN5flash25CollectiveMainloopBwdSm80ILi2ELi2EN4cute5tupleIJNS1_1CILi128EEES4_NS3_ILi64EEEEEEN7cutlass6half_tEfNS7_4arch4Sm80ELb0ELb0ELb1ELb0ELb1ELb0ELb0ELb0ELi2ELi4ELi4ELi4ELb0EE3mmaINS_16FlashAttnBwdSm80ISB_NS_21CollectiveEpilogueBwdIS6_S8_SA_Li256ELb0ELb0ELi2EEENS_19SingleTileSchedulerILb0ELb0ELb0ELi128EEEE13SharedStorageENS1_6TensorINS1_11ArrayEngineIfLm32EEENS1_6LayoutINS2_IJNS2_IJNS3_ILi2EEESO_EEESO_NS3_ILi4EEEEEENS2_IJNS2_IJNS3_ILi1EEESO_EEESQ_NS3_ILi8EEEEEEEEEEEEbRKNSB_6ParamsERT0_S12_iNS2_IJiiiEEERT_ENKUliT_E_clIZSC_ISJ_SX_EbS10_S12_S12_iS13_S15_EUlRS16_iE_EEDaiS16_ENKUlvE0_clEv)
        /*e8ac*/ 	.word	0x00000000


	//----- nvinfo : EIATTR_FRAME_SIZE
	.align		4
.L_9938:
        /*e8b0*/ 	.byte	0x04, 0x11
        /*e8b2*/ 	.short	(.L_9940 - .L_9939)
	.align		4
.L_9939:
        /*e8b4*/ 	.word	index@($_ZN7cutlass13device_kernelIN5flash19enable_sm80_to_sm89INS1_16FlashAttnBwdSm80INS1_25CollectiveMainloopBwdSm80ILi2ELi2EN4cute5tupleIJNS5_1CILi128EEES8_NS7_ILi64EEEEEENS_6half_tEfNS_4arch4Sm80ELb0ELb0ELb1ELb0ELb1ELb0ELb0ELb0ELi2ELi4ELi4ELi4ELb0EEENS1_21CollectiveEpilogueBwdISA_SB_SD_Li256ELb0ELb0ELi2EEENS1_19SingleTileSchedulerILb0ELb0ELb0ELi128EEEEEEEEEvNT_6ParamsE$_ZZZN5flash25CollectiveMainloopBwdSm80ILi2ELi2EN4cute5tupleIJNS1_1CILi128EEES4_NS3_ILi64EEEEEEN7cutlass6half_tEfNS7_4arch4Sm80ELb0ELb0ELb1ELb0ELb1ELb0ELb0ELb0ELi2ELi4ELi4ELi4ELb0EE3mmaINS_16FlashAttnBwdSm80ISB_NS_21CollectiveEpilogueBwdIS6_S8_SA_Li256ELb0ELb0ELi2EEENS_19SingleTileSchedulerILb0ELb0ELb0ELi128EEEE13SharedStorageENS1_6TensorINS1_11ArrayEngineIfLm32EEENS1_6LayoutINS2_IJNS2_IJNS3_ILi2EEESO_EEESO_NS3_ILi4EEEEEENS2_IJNS2_IJNS3_ILi1EEESO_EEESQ_NS3_ILi8EEEEEEEEEEEEbRKNSB_6ParamsERT0_S12_iNS2_IJiiiEEERT_ENKUliT_E_clIZSC_ISJ_SX_EbS10_S12_S12_iS13_S15_EUlRS16_iE_EEDaiS16_ENKUlT_E_clIZSC_ISJ_SX_EbS10_S12_S12_iS13_S15_EUlvE0_EEDaS1B_)
        /*e8b8*/ 	.word	0x00000000


	//----- nvinfo : EIATTR_FRAME_SIZE
	.align		4
.L_9940:
        /*e8bc*/ 	.byte	0x04, 0x11
        /*e8be*/ 	.short	(.L_9942 - .L_9941)
	.align		4
.L_9941:
        /*e8c0*/ 	.word	index@($_ZN7cutlass13device_kernelIN5flash19enable_sm80_to_sm89INS1_16FlashAttnBwdSm80INS1_25CollectiveMainloopBwdSm80ILi2ELi2EN4cute5tupleIJNS5_1CILi128EEES8_NS7_ILi64EEEEEENS_6half_tEfNS_4arch4Sm80ELb0ELb0ELb1ELb0ELb1ELb0ELb0ELb0ELi2ELi4ELi4ELi4ELb0EEENS1_21CollectiveEpilogueBwdISA_SB_SD_Li256ELb0ELb0ELi2EEENS1_19SingleTileSchedulerILb0ELb0ELb0ELi128EEEEEEEEEvNT_6ParamsE$_ZZN5flash25CollectiveMainloopBwdSm80ILi2ELi2EN4cute5tupleIJNS1_1CILi128EEES4_NS3_ILi64EEEEEEN7cutlass6half_tEfNS7_4arch4Sm80ELb0ELb0ELb1ELb0ELb1ELb0ELb0ELb0ELi2ELi4ELi4ELi4ELb0EE3mmaINS_16FlashAttnBwdSm80ISB_NS_21CollectiveEpilogueBwdIS6_S8_SA_Li256ELb0ELb0ELi2EEENS_19SingleTileSchedulerILb0ELb0ELb0ELi128EEEE13SharedStorageENS1_6TensorINS1_11ArrayEngineIfLm32EEENS1_6LayoutINS2_IJNS2_IJNS3_ILi2EEESO_EEESO_NS3_ILi4EEEEEENS2_IJNS2_IJNS3_ILi1EEESO_EEESQ_NS3_ILi8EEEEEEEEEEEEbRKNSB_6ParamsERT0_S12_iNS2_IJiiiEEERT_ENKUlvE_clEv)
        /*e8c4*/ 	.word	0x00000000


	//----- nvinfo : EIATTR_FRAME_SIZE
	.align		4
.L_9942:
        /*e8c8*/ 	.byte	0x04, 0x11
        /*e8ca*/ 	.short	(.L_9944 - .L_9943)
	.align		4
.L_9943:
        /*e8cc*/ 	.word	index@($_ZN7cutlass13device_kernelIN5flash19enable_sm80_to_sm89INS1_16FlashAttnBwdSm80INS1_25CollectiveMainloopBwdSm80ILi2ELi2EN4cute5tupleIJNS5_1CILi128EEES8_NS7_ILi64EEEEEENS_6half_tEfNS_4arch4Sm80ELb0ELb0ELb1ELb0ELb1ELb0ELb0ELb0ELi2ELi4ELi4ELi4ELb0EEENS1_21CollectiveEpilogueBwdISA_SB_SD_Li256ELb0ELb0ELi2EEENS1_19SingleTileSchedulerILb0ELb0ELb0ELi128EEEEEEEEEvNT_6ParamsE$_ZZN5flash25CollectiveMainloopBwdSm80ILi2ELi2EN4cute5tupleIJNS1_1CILi128EEES4_NS3_ILi64EEEEEEN7cutlass6half_tEfNS7_4arch4Sm80ELb0ELb0ELb1ELb0ELb1ELb0ELb0ELb0ELi2ELi4ELi4ELi4ELb0EE3mmaINS_16FlashAttnBwdSm80ISB_NS_21CollectiveEpilogueBwdIS6_S8_SA_Li256ELb0ELb0ELi2EEENS_19SingleTileSchedulerILb0ELb0ELb0ELi128EEEE13SharedStorageENS1_6TensorINS1_11ArrayEngineIfLm32EEENS1_6LayoutINS2_IJNS2_IJNS3_ILi2EEESO_EEESO_NS3_ILi4EEEEEENS2_IJNS2_IJNS3_ILi1EEESO_EEESQ_NS3_ILi8EEEEEEEEEEEEbRKNSB_6ParamsERT0_S12_iNS2_IJiiiEEERT_ENKUlvE0_clEv)
        /*e8d0*/ 	.word	0x00000000


	//----- nvinfo : EIATTR_FRAME_SIZE
	.align		4
.L_9944:
        /*e8d4*/ 	.byte	0x04, 0x11
        /*e8d6*/ 	.short	(.L_9946 - .L_9945)
	.align		4
.L_9945:
        /*e8d8*/ 	.word	index@($_ZN7cutlass13device_kernelIN5flash19enable_sm80_to_sm89INS1_16FlashAttnBwdSm80INS1_25CollectiveMainloopBwdSm80ILi2ELi2EN4cute5tupleIJNS5_1CILi128EEES8_NS7_ILi64EEEEEENS_6half_tEfNS_4arch4Sm80ELb0ELb0ELb1ELb0ELb1ELb0ELb0ELb0ELi2ELi4ELi4ELi4ELb0EEENS1_21CollectiveEpilogueBwdISA_SB_SD_Li256ELb0ELb0ELi2EEENS1_19SingleTileSchedulerILb0ELb0ELb0ELi128EEEEEEEEEvNT_6ParamsE$_ZZN5flash25CollectiveMainloopBwdSm80ILi2ELi2EN4cute5tupleIJNS1_1CILi128EEES4_NS3_ILi64EEEEEEN7cutlass6half_tEfNS7_4arch4Sm80ELb0ELb0ELb1ELb0ELb1ELb0ELb0ELb0ELi2ELi4ELi4ELi4ELb0EE3mmaINS_16FlashAttnBwdSm80ISB_NS_21CollectiveEpilogueBwdIS6_S8_SA_Li256ELb0ELb0ELi2EEENS_19SingleTileSchedulerILb0ELb0ELb0ELi128EEEE13SharedStorageENS1_6TensorINS1_11ArrayEngineIfLm32EEENS1_6LayoutINS2_IJNS2_IJNS3_ILi2EEESO_EEESO_NS3_ILi4EEEEEENS2_IJNS2_IJNS3_ILi1EEESO_EEESQ_NS3_ILi8EEEEEEEEEEEEbRKNSB_6ParamsERT0_S12_iNS2_IJiiiEEERT_ENKUliT_E_clIZSC_ISJ_SX_EbS10_S12_S12_iS13_S15_EUlRS16_iE_EEDaiS16_)
        /*e8dc*/ 	.word	0x00000000


	//----- nvinfo : EIATTR_FRAME_SIZE
	.align		4
.L_9946:
        /*e8e0*/ 	.byte	0x04, 0x11
        /*e8e2*/ 	.short	(.L_9948 - .L_9947)
	.align		4
.L_9947:
        /*e8e4*/ 	.word	index@($_ZN7cutlass13device_kernelIN5flash19enable_sm80_to_sm89INS1_16FlashAttnBwdSm80INS1_25CollectiveMainloopBwdSm80ILi2ELi2EN4cute5tupleIJNS5_1CILi128EEES8_NS7_ILi64EEEEEENS_6half_tEfNS_4arch4Sm80ELb0ELb0ELb1ELb0ELb1ELb0ELb0ELb0ELi2ELi4ELi4ELi4ELb0EEENS1_21CollectiveEpilogueBwdISA_SB_SD_Li256ELb0ELb0ELi2EEENS1_19SingleTileSchedulerILb0ELb0ELb0ELi128EEEEEEEEEvNT_6ParamsE$_ZZN5flash25CollectiveMainloopBwdSm80ILi2ELi2EN4cute5tupleIJNS1_1CILi128EEES4_NS3_ILi64EEEEEEN7cutlass6half_tEfNS7_4arch4Sm80ELb0ELb0ELb1ELb0ELb1ELb0ELb0ELb0ELi2ELi4ELi4ELi4ELb0EE3mmaINS_16FlashAttnBwdSm80ISB_NS_21CollectiveEpilogueBwdIS6_S8_SA_Li256ELb0ELb0ELi2EEENS_19SingleTileSchedulerILb0ELb0ELb0ELi128EEEE13SharedStorageENS1_6TensorINS1_11ArrayEngineIfLm32EEENS1_6LayoutINS2_IJNS2_IJNS3_ILi2EEESO_EEESO_NS3_ILi4EEEEEENS2_IJNS2_IJNS3_ILi1EEESO_EEESQ_NS3_ILi8EEEEEEEEEEEEbRKNSB_6ParamsERT0_S12_iNS2_IJiiiEEERT_ENKUlRT_iE_clINSK_INSL_IfLm64EEENSN_INS2_IJSP_SO_SU_EEESV_EEEEEEDaS17_i)
        /*e8e8*/ 	.word	0x00000000


	//----- nvinfo : EIATTR_FRAME_SIZE
	.align		4
.L_9948:
        /*e8ec*/ 	.byte	0x04, 0x11
        /*e8ee*/ 	.short	(.L_9950 - .L_9949)
	.align		4
.L_9949:
        /*e8f0*/ 	.word	index@($_ZN7cutlass13device_kernelIN5flash19enable_sm80_to_sm89INS1_16FlashAttnBwdSm80INS1_25CollectiveMainloopBwdSm80ILi2ELi2EN4cute5tupleIJNS5_1CILi128EEES8_NS7_ILi64EEEEEENS_6half_tEfNS_4arch4Sm80ELb0ELb0ELb1ELb0ELb1ELb0ELb0ELb0ELi2ELi4ELi4ELi4ELb0EEENS1_21CollectiveEpilogueBwdISA_SB_SD_Li256ELb0ELb0ELi2EEENS1_19SingleTileSchedulerILb0ELb0ELb0ELi128EEEEEEEEEvNT_6ParamsE$_ZZN4cute9transformINS_5tupleIJiiNS_1CILi0EEEEEENS1_IJNS1_IJNS2_ILi4EEENS2_ILi8EEEEEES5_NS2_ILi1EEEEEEZNS_7idx2crdIS4_S9_EEDaRKT_RKT0_EUlRKT_RKT0_E_EEDaSD_SG_OT1_ENKUlDpSJ_E_clIJNS1_IJiiEEEiS3_EEEDaSQ_)
        /*e8f4*/ 	.word	0x00000000


	//----- nvinfo : EIATTR_FRAME_SIZE
	.align		4
.L_9950:
        /*e8f8*/ 	.byte	0x04, 0x11
        /*e8fa*/ 	.short	(.L_9952 - .L_9951)
	.align		4
.L_9951:
        /*e8fc*/ 	.word	index@($_ZN7cutlass13device_kernelIN5flash19enable_sm80_to_sm89INS1_16FlashAttnBwdSm80INS1_25CollectiveMainloopBwdSm80ILi2ELi2EN4cute5tupleIJNS5_1CILi128EEES8_NS7_ILi64EEEEEENS_6half_tEfNS_4arch4Sm80ELb0ELb0ELb1ELb0ELb1ELb0ELb0ELb0ELi2ELi4ELi4ELi4ELb0EEENS1_21CollectiveEpilogueBwdISA_SB_SD_Li256ELb0ELb0ELi2EEENS1_19SingleTileSchedulerILb0ELb0ELb0ELi128EEEEEEEEEvNT_6ParamsE$_ZZN4cute9transformINS_5tupleIJiiNS_1CILi0EEEEEENS1_IJNS1_IJNS2_ILi4EEENS2_ILi8EEEEEENS2_ILi2EEENS2_ILi1EEEEEEZNS_7idx2crdIS4_SA_EEDaRKT_RKT0_EUlRKT_RKT0_E_EEDaSE_SH_OT1_ENKUlDpSK_E_clIJNS1_IJiiEEEiS3_EEEDaSR_)
        /*e900*/ 	.word	0x00000000


	//----- nvinfo : EIATTR_FRAME_SIZE
	.align		4
.L_9952:
        /*e904*/ 	.byte	0x04, 0x11
        /*e906*/ 	.short	(.L_9954 - .L_9953)
	.align		4
.L_9953:
        /*e908*/ 	.word	index@($_ZN7cutlass13device_kernelIN5flash19enable_sm80_to_sm89INS1_16FlashAttnBwdSm80INS1_25CollectiveMainloopBwdSm80ILi2ELi2EN4cute5tupleIJNS5_1CILi128EEES8_NS7_ILi64EEEEEENS_6half_tEfNS_4arch4Sm80ELb0ELb0ELb1ELb0ELb1ELb0ELb0ELb0ELi2ELi4ELi4ELi4ELb0EEENS1_21CollectiveEpilogueBwdISA_SB_SD_Li256ELb0ELb0ELi2EEENS1_19SingleTileSchedulerILb0ELb0ELb0ELi128EEEEEEEEEvNT_6ParamsE$_ZZN4cute7idx2crdINS_5tupleIJiiNS_1CILi0EEEEEENS1_IJNS1_IJNS2_ILi4EEENS2_ILi8EEEEEES5_NS2_ILi1EEEEEEEEDaRKT_RKT0_ENKUlRKT_RKT0_E_clIiS7_EEDaSI_SL_)
        /*e90c*/ 	.word	0x00000000


	//----- nvinfo : EIATTR_FRAME_SIZE
	.align		4
.L_9954:
        /*e910*/ 	.byte	0x04, 0x11
        /*e912*/ 	.short	(.L_9956 - .L_9955)
	.align		4
.L_9955:
        /*e914*/ 	.word	index@($_ZN7cutlass13device_kernelIN5flash19enable_sm80_to_sm89INS1_16FlashAttnBwdSm80INS1_25CollectiveMainloopBwdSm80ILi2ELi2EN4cute5tupleIJNS5_1CILi128EEES8_NS7_ILi64EEEEEENS_6half_tEfNS_4arch4Sm80ELb0ELb0ELb1ELb0ELb1ELb0ELb0ELb0ELi2ELi4ELi4ELi4ELb0EEENS1_21CollectiveEpilogueBwdISA_SB_SD_Li256ELb0ELb0ELi2EEENS1_19SingleTileSchedulerILb0ELb0ELb0ELi128EEEEEEEEEvNT_6ParamsE$_ZZN4cute7idx2crdINS_5tupleIJiiNS_1CILi0EEEEEENS1_IJNS1_IJNS2_ILi4EEENS2_ILi8EEEEEES5_NS2_ILi1EEEEEEEEDaRKT_RKT0_ENKUlRKT_RKT0_E_clIiS5_EEDaSI_SL_)
        /*e918*/ 	.word	0x00000000


	//----- nvinfo : EIATTR_FRAME_SIZE
	.align		4
.L_9956:
        /*e91c*/ 	.byte	0x04, 0x11
        /*e91e*/ 	.short	(.L_9958 - .L_9957)
	.align		4
.L_9957:
        /*e920*/ 	.word	index@($_ZN7cutlass13device_kernelIN5flash19enable_sm80_to_sm89INS1_16FlashAttnBwdSm80INS1_25CollectiveMainloopBwdSm80ILi2ELi2EN4cute5tupleIJNS5_1CILi128EEES8_NS7_ILi64EEEEEENS_6half_tEfNS_4arch4Sm80ELb0ELb0ELb1ELb0ELb1ELb0ELb0ELb0ELi2ELi4ELi4ELi4ELb0EEENS1_21CollectiveEpilogueBwdISA_SB_SD_Li256ELb0ELb0ELi2EEENS1_19SingleTileSchedulerILb0ELb0ELb0ELi128EEEEEEEEEvNT_6ParamsE$_ZZN4cute7idx2crdINS_5tupleIJiiNS_1CILi0EEEEEENS1_IJNS1_IJNS2_ILi4EEENS2_ILi8EEEEEENS2_ILi2EEENS2_ILi1EEEEEEEEDaRKT_RKT0_ENKUlRKT_RKT0_E_clIiS8_EEDaSJ_SM_)
        /*e924*/ 	.word	0x00000000


	//----- nvinfo : EIATTR_FRAME_SIZE
	.align		4
.L_9958:
        /*e928*/ 	.byte	0x04, 0x11
        /*e92a*/ 	.short	(.L_9960 - .L_9959)
	.align		4
.L_9959:
        /*e92c*/ 	.word	index@($_ZN7cutlass13device_kernelIN5flash19enable_sm80_to_sm89INS1_16FlashAttnBwdSm80INS1_25CollectiveMainloopBwdSm80ILi2ELi2EN4cute5tupleIJNS5_1CILi128EEES8_NS7_ILi64EEEEEENS_6half_tEfNS_4arch4Sm80ELb0ELb0ELb1ELb0ELb1ELb0ELb0ELb0ELi2ELi4ELi4ELi4ELb0EEENS1_21CollectiveEpilogueBwdISA_SB_SD_Li256ELb0ELb0ELi2EEENS1_19SingleTileSchedulerILb0ELb0ELb0ELi128EEEEEEEEEvNT_6ParamsE$_ZZN4cute7idx2crdINS_5tupleIJiiNS_1CILi0EEEEEENS1_IJNS1_IJNS2_ILi4EEENS2_ILi8EEEEEENS2_ILi2EEENS2_ILi1EEEEEEEEDaRKT_RKT0_ENKUlRKT_RKT0_E_clIiS7_EEDaSJ_SM_)
        /*e930*/ 	.word	0x00000000


	//----- nvinfo : EIATTR_FRAME_SIZE
	.align		4
.L_9960:
        /*e934*/ 	.byte	0x04, 0x11
        /*e936*/ 	.short	(.L_9962 - .L_9961)
	.align		4
.L_9961:
        /*e938*/ 	.word	index@($_ZN7cutlass13device_kernelIN5flash19enable_sm80_to_sm89INS1_16FlashAttnBwdSm80INS1_25CollectiveMainloopBwdSm80ILi2ELi2EN4cute5tupleIJNS5_1CILi128EEES8_NS7_ILi64EEEEEENS_6half_tEfNS_4arch4Sm80ELb0ELb0ELb1ELb0ELb1ELb0ELb0ELb0ELi2ELi4ELi4ELi4ELb0EEENS1_21CollectiveEpilogueBwdISA_SB_SD_Li256ELb0ELb0ELi2EEENS1_19SingleTileSchedulerILb0ELb0ELb0ELi128EEEEEEEEEvNT_6ParamsE$_ZZN4cute7flattenINS_5tupleIJNS_1CILi1EEENS1_IJiiiEEENS2_ILi64EEENS1_IJNS2_ILi72EEENS2_ILi144EEENS2_ILi288EEEEEENS2_ILi512EEEEEEEEDaRKT_ENKUlRKT_E_clIS4_EEDaSH_)
        /*e93c*/ 	.word	0x00000000


	//----- nvinfo : EIATTR_FRAME_SIZE
	.align		4
.L_9962:
        /*e940*/ 	.byte	0x04, 0x11
        /*e942*/ 	.short	(.L_9964 - .L_9963)
	.align		4
.L_9963:
        /*e944*/ 	.word	index@($_ZN7cutlass13device_kernelIN5flash19enable_sm80_to_sm89INS1_16FlashAttnBwdSm80INS1_25CollectiveMainloopBwdSm80ILi2ELi2EN4cute5tupleIJNS5_1CILi128EEES8_NS7_ILi64EEEEEENS_6half_tEfNS_4arch4Sm80ELb0ELb0ELb1ELb0ELb1ELb0ELb0ELb0ELi2ELi4ELi4ELi4ELb0EEENS1_21CollectiveEpilogueBwdISA_SB_SD_Li256ELb0ELb0ELi2EEENS1_19SingleTileSchedulerILb0ELb0ELb0ELi128EEEEEEEEEvNT_6ParamsE$_ZZN4cute7flattenINS_5tupleIJNS_1CILi1EEENS1_IJNS2_ILi8EEEiiEEENS2_ILi64EEENS1_IJiNS2_ILi144EEENS2_ILi288EEEEEENS2_ILi512EEEEEEEEDaRKT_ENKUlRKT_E_clIS9_EEDaSH_)
        /*e948*/ 	.word	0x00000000


	//----- nvinfo : EIATTR_FRAME_SIZE
	.align		4
.L_9964:
        /*e94c*/ 	.byte	0x04, 0x11
        /*e94e*/ 	.short	(.L_9966 - .L_9965)
	.align		4
.L_9965:
        /*e950*/ 	.word	index@($_ZN7cutlass13device_kernelIN5flash19enable_sm80_to_sm89INS1_16FlashAttnBwdSm80INS1_25CollectiveMainloopBwdSm80ILi2ELi2EN4cute5tupleIJNS5_1CILi128EEES8_NS7_ILi64EEEEEENS_6half_tEfNS_4arch4Sm80ELb0ELb0ELb1ELb0ELb1ELb0ELb0ELb0ELi2ELi4ELi4ELi4ELb0EEENS1_21CollectiveEpilogueBwdISA_SB_SD_Li256ELb0ELb0ELi2EEENS1_19SingleTileSchedulerILb0ELb0ELb0ELi128EEEEEEEEEvNT_6ParamsE$_ZZN4cute7flattenINS_5tupleIJNS_1CILi1EEENS1_IJNS2_ILi8EEEiiEEENS2_ILi64EEENS1_IJiNS2_ILi144EEENS2_ILi288EEEEEENS2_ILi512EEEEEEEEDaRKT_ENKUlRKT_E_clIS5_EEDaSH_)
        /*e954*/ 	.word	0x00000000


	//----- nvinfo : EIATTR_FRAME_SIZE
	.align		4
.L_9966:
        /*e958*/ 	.byte	0x04, 0x11
        /*e95a*/ 	.short	(.L_9968 - .L_9967)
	.align		4
.L_9967:
        /*e95c*/ 	.word	index@($_ZN7cutlass13device_kernelIN5flash19enable_sm80_to_sm89INS1_16FlashAttnBwdSm80INS1_25CollectiveMainloopBwdSm80ILi2ELi2EN4cute5tupleIJNS5_1CILi128EEES8_NS7_ILi64EEEEEENS_6half_tEfNS_4arch4Sm80ELb0ELb0ELb1ELb0ELb1ELb0ELb0ELb0ELi2ELi4ELi4ELi4ELb0EEENS1_21CollectiveEpilogueBwdISA_SB_SD_Li256ELb0ELb0ELi2EEENS1_19SingleTileSchedulerILb0ELb0ELb0ELi128EEEEEEEEEvNT_6ParamsE$_ZZN4cute7flattenINS_5tupleIJNS1_IJNS_1CILi0EEENS1_IJNS2_ILi1EEENS2_ILi512EEEiEEEEEENS2_ILi4096EEENS1_IJiNS2_ILi8192EEEEEEEEEEEDaRKT_ENKUlRKT_E_clISA_EEDaSH_)
        /*e960*/ 	.word	0x00000000


	//----- nvinfo : EIATTR_FRAME_SIZE
	.align		4
.L_9968:
        /*e964*/ 	.byte	0x04, 0x11
        /*e966*/ 	.short	(.L_9970 - .L_9969)
	.align		4
.L_9969:
        /*e968*/ 	.word	index@($_ZN7cutlass13device_kernelIN5flash19enable_sm80_to_sm89INS1_16FlashAttnBwdSm80INS1_25CollectiveMainloopBwdSm80ILi2ELi2EN4cute5tupleIJNS5_1CILi128EEES8_NS7_ILi64EEEEEENS_6half_tEfNS_4arch4Sm80ELb0ELb0ELb1ELb0ELb1ELb0ELb0ELb0ELi2ELi4ELi4ELi4ELb0EEENS1_21CollectiveEpilogueBwdISA_SB_SD_Li256ELb0ELb0ELi2EEENS1_19SingleTileSchedulerILb0ELb0ELb0ELi128EEEEEEEEEvNT_6ParamsE$_ZZN4cute7flattenINS_5tupleIJNS1_IJNS_1CILi0EEENS1_IJNS2_ILi1EEENS2_ILi512EEEiEEEEEENS2_ILi4096EEENS1_IJiNS2_ILi8192EEEEEEEEEEEDaRKT_ENKUlRKT_E_clIS7_EEDaSH_)
        /*e96c*/ 	.word	0x00000000


	//----- nvinfo : EIATTR_FRAME_SIZE
	.align		4
.L_9970:
        /*e970*/ 	.byte	0x04, 0x11
        /*e972*/ 	.short	(.L_9972 - .L_9971)
	.align		4
.L_9971:
        /*e974*/ 	.word	index@($_ZN7cutlass13device_kernelIN5flash19enable_sm80_to_sm89INS1_16FlashAttnBwdSm80INS1_25CollectiveMainloopBwdSm80ILi2ELi2EN4cute5tupleIJNS5_1CILi128EEES8_NS7_ILi64EEEEEENS_6half_tEfNS_4arch4Sm80ELb0ELb0ELb1ELb0ELb1ELb0ELb0ELb0ELi2ELi4ELi4ELi4ELb0EEENS1_21CollectiveEpilogueBwdISA_SB_SD_Li256ELb0ELb0ELi2EEENS1_19SingleTileSchedulerILb0ELb0ELb0ELi128EEEEEEEEEvNT_6ParamsE$_ZZN4cute6upcastILi2ENS_5tupleIJNS1_IJNS_1CILi1EEENS1_IJNS2_ILi2EEES4_S4_EEEEEES4_NS1_IJS4_S4_EEEEEENS1_IJNS1_IJNS2_ILi0EEENS1_IJS3_NS2_ILi512EEEiEEEEEENS2_ILi4096EEENS1_IJiNS2_ILi8192EEEEEEEEEEEDaRKT0_RKT1_ENKUlRKT_RKT0_E_clIS7_SF_EEDaSP_SS_)
        /*e978*/ 	.word	0x00000000


	//----- nvinfo : EIATTR_FRAME_SIZE
	.align		4
.L_9972:
        /*e97c*/ 	.byte	0x04, 0x11
        /*e97e*/ 	.short	(.L_9974 - .L_9973)
	.align		4
.L_9973:
        /*e980*/ 	.word	index@($_ZN7cutlass13device_kernelIN5flash19enable_sm80_to_sm89INS1_16FlashAttnBwdSm80INS1_25CollectiveMainloopBwdSm80ILi2ELi2EN4cute5tupleIJNS5_1CILi128EEES8_NS7_ILi64EEEEEENS_6half_tEfNS_4arch4Sm80ELb0ELb0ELb1ELb0ELb1ELb0ELb0ELb0ELi2ELi4ELi4ELi4ELb0EEENS1_21CollectiveEpilogueBwdISA_SB_SD_Li256ELb0ELb0ELi2EEENS1_19SingleTileSchedulerILb0ELb0ELb0ELi128EEEEEEEEEvNT_6ParamsE$_ZZN4cute6upcastILi2ENS_5tupleIJNS1_IJNS_1CILi1EEENS1_IJNS2_ILi2EEES4_S4_EEEEEES4_NS1_IJS4_S4_EEEEEENS1_IJNS1_IJNS2_ILi0EEENS1_IJS3_NS2_ILi512EEEiEEEEEENS2_ILi4096EEENS1_IJiNS2_ILi8192EEEEEEEEEEEDaRKT0_RKT1_ENKUlRKT_RKT0_E_clIS6_SC_EEDaSP_SS_)
        /*e984*/ 	.word	0x00000000


	//----- nvinfo : EIATTR_FRAME_SIZE
	.align		4
.L_9974:
        /*e988*/ 	.byte	0x04, 0x11
        /*e98a*/ 	.short	(.L_9976 - .L_9975)
	.align		4
.L_9975:
        /*e98c*/ 	.word	index@($_ZN7cutlass13device_kernelIN5flash19enable_sm80_to_sm89INS1_16FlashAttnBwdSm80INS1_25CollectiveMainloopBwdSm80ILi2ELi2EN4cute5tupleIJNS5_1CILi128EEES8_NS7_ILi64EEEEEENS_6half_tEfNS_4arch4Sm80ELb0ELb0ELb1ELb0ELb1ELb0ELb0ELb0ELi2ELi4ELi4ELi4ELb0EEENS1_21CollectiveEpilogueBwdISA_SB_SD_Li256ELb0ELb0ELi2EEENS1_19SingleTileSchedulerILb0ELb0ELb0ELi128EEEEEEEEEvNT_6ParamsE$_ZZN4cute6detail16composition_implINS_5tupleIJNS_1CILi8EEENS3_ILi2EEES5_S5_S4_S5_EEENS2_IJNS3_ILi1EEEiiiNS3_ILi72EEENS3_ILi512EEEEEENS2_IJNS2_IJS5_S5_S5_EEES5_NS3_ILi4EEEEEENS2_IJNS2_IJS7_S9_S4_EEENS3_ILi4096EEENS3_ILi16EEEEEEEEDaRKT_RKT0_RKT1_RKT2_ENKUlRKT_RKT0_E_clISC_SG_EEDaSW_SZ_)
        /*e990*/ 	.word	0x00000000


	//----- nvinfo : EIATTR_FRAME_SIZE
	.align		4
.L_9976:
        /*e994*/ 	.byte	0x04, 0x11
        /*e996*/ 	.short	(.L_9978 - .L_9977)
	.align		4
.L_9977:
        /*e998*/ 	.word	index@($_ZN7cutlass13device_kernelIN5flash19enable_sm80_to_sm89INS1_16FlashAttnBwdSm80INS1_25CollectiveMainloopBwdSm80ILi2ELi2EN4cute5tupleIJNS5_1CILi128EEES8_NS7_ILi64EEEEEENS_6half_tEfNS_4arch4Sm80ELb0ELb0ELb1ELb0ELb1ELb0ELb0ELb0ELi2ELi4ELi4ELi4ELb0EEENS1_21CollectiveEpilogueBwdISA_SB_SD_Li256ELb0ELb0ELi2EEENS1_19SingleTileSchedulerILb0ELb0ELb0ELi128EEEEEEEEEvNT_6ParamsE$_ZZN4cute6detail16composition_implINS_5tupleIJNS_1CILi8EEENS3_ILi2EEES5_S5_S4_S5_EEENS2_IJNS3_ILi1EEEiiiNS3_ILi72EEENS3_ILi512EEEEEENS2_IJNS2_IJS5_S5_S5_EEES5_NS3_ILi4EEEEEENS2_IJNS2_IJS7_S9_S4_EEENS3_ILi4096EEENS3_ILi16EEEEEEEEDaRKT_RKT0_RKT1_RKT2_ENKUlRKT_RKT0_E_clISB_SE_EEDaSW_SZ_)
        /*e99c*/ 	.word	0x00000000


	//----- nvinfo : EIATTR_FRAME_SIZE
	.align		4
.L_9978:
        /*e9a0*/ 	.byte	0x04, 0x11
        /*e9a2*/ 	.short	(.L_9980 - .L_9979)
	.align		4
.L_9979:
        /*e9a4*/ 	.word	index@($_ZN7cutlass13device_kernelIN5flash19enable_sm80_to_sm89INS1_16FlashAttnBwdSm80INS1_25CollectiveMainloopBwdSm80ILi2ELi2EN4cute5tupleIJNS5_1CILi128EEES8_NS7_ILi64EEEEEENS_6half_tEfNS_4arch4Sm80ELb0ELb0ELb1ELb0ELb1ELb0ELb0ELb0ELi2ELi4ELi4ELi4ELb0EEENS1_21CollectiveEpilogueBwdISA_SB_SD_Li256ELb0ELb0ELi2EEENS1_19SingleTileSchedulerILb0ELb0ELb0ELi128EEEEEEEEEvNT_6ParamsE$_ZZN4cute6detail16composition_implINS_5tupleIJNS_1CILi8EEENS3_ILi2EEES5_S5_S4_S5_EEENS2_IJNS3_ILi1EEEiiiNS3_ILi72EEENS3_ILi512EEEEEENS2_IJNS2_IJS5_S5_S5_EEES5_NS2_IJNS3_ILi4EEES5_EEEEEENS2_IJNS2_IJS7_S9_S4_EEENS3_ILi4096EEENS2_IJNS3_ILi16EEENS3_ILi8192EEEEEEEEEEEDaRKT_RKT0_RKT1_RKT2_ENKUlRKT_RKT0_E_clISD_SJ_EEDaSZ_S12_)
        /*e9a8*/ 	.word	0x00000000


	//----- nvinfo : EIATTR_FRAME_SIZE
	.align		4
.L_9980:
        /*e9ac*/ 	.byte	0x04, 0x11
        /*e9ae*/ 	.short	(.L_9982 - .L_9981)
	.align		4
.L_9981:
        /*e9b0*/ 	.word	index@($_ZN7cutlass13device_kernelIN5flash19enable_sm80_to_sm89INS1_16FlashAttnBwdSm80INS1_25CollectiveMainloopBwdSm80ILi2ELi2EN4cute5tupleIJNS5_1CILi128EEES8_NS7_ILi64EEEEEENS_6half_tEfNS_4arch4Sm80ELb0ELb0ELb1ELb0ELb1ELb0ELb0ELb0ELi2ELi4ELi4ELi4ELb0EEENS1_21CollectiveEpilogueBwdISA_SB_SD_Li256ELb0ELb0ELi2EEENS1_19SingleTileSchedulerILb0ELb0ELb0ELi128EEEEEEEEEvNT_6ParamsE$_ZZN4cute6detail16composition_implINS_5tupleIJNS_1CILi8EEENS3_ILi2EEES5_S5_S4_S5_EEENS2_IJNS3_ILi1EEEiiiNS3_ILi72EEENS3_ILi512EEEEEENS2_IJNS2_IJS5_S5_S5_EEES5_NS2_IJNS3_ILi4EEES5_EEEEEENS2_IJNS2_IJS7_S9_S4_EEENS3_ILi4096EEENS2_IJNS3_ILi16EEENS3_ILi8192EEEEEEEEEEEDaRKT_RKT0_RKT1_RKT2_ENKUlRKT_RKT0_E_clISB_SF_EEDaSZ_S12_)
        /*e9b4*/ 	.word	0x00000000


	//----- nvinfo : EIATTR_FRAME_SIZE
	.align		4
.L_9982:
        /*e9b8*/ 	.byte	0x04, 0x11
        /*e9ba*/ 	.short	(.L_9984 - .L_9983)
	.align		4
.L_9983:
        /*e9bc*/ 	.word	index@($_ZN7cutlass13device_kernelIN5flash19enable_sm80_to_sm89INS1_16FlashAttnBwdSm80INS1_25CollectiveMainloopBwdSm80ILi2ELi2EN4cute5tupleIJNS5_1CILi128EEES8_NS7_ILi64EEEEEENS_6half_tEfNS_4arch4Sm80ELb0ELb0ELb1ELb0ELb1ELb0ELb0ELb0ELi2ELi4ELi4ELi4ELb0EEENS1_21CollectiveEpilogueBwdISA_SB_SD_Li256ELb0ELb0ELi2EEENS1_19SingleTileSchedulerILb0ELb0ELb0ELi128EEEEEEEEEvNT_6ParamsE$_ZZN4cute6detail16composition_implINS_5tupleIJNS_1CILi8EEENS3_ILi2EEES5_S5_S4_S5_EEENS2_IJNS3_ILi1EEEiiiNS3_ILi72EEENS3_ILi512EEEEEENS2_IJNS2_IJS5_S5_EEES4_NS3_ILi4EEEEEENS2_IJNS2_IJS7_S4_EEENS3_ILi1024EEENS3_ILi16EEEEEEEEDaRKT_RKT0_RKT1_RKT2_ENKUlRKT_RKT0_E_clISC_SG_EEDaSW_SZ_)
        /*e9c0*/ 	.word	0x00000000


	//----- nvinfo : EIATTR_FRAME_SIZE
	.align		4
.L_9984:
        /*e9c4*/ 	.byte	0x04, 0x11
        /*e9c6*/ 	.short	(.L_9986 - .L_9985)
	.align		4
.L_9985:
        /*e9c8*/ 	.word	index@($_ZN7cutlass13device_kernelIN5flash19enable_sm80_to_sm89INS1_16FlashAttnBwdSm80INS1_25CollectiveMainloopBwdSm80ILi2ELi2EN4cute5tupleIJNS5_1CILi128EEES8_NS7_ILi64EEEEEENS_6half_tEfNS_4arch4Sm80ELb0ELb0ELb1ELb0ELb1ELb0ELb0ELb0ELi2ELi4ELi4ELi4ELb0EEENS1_21CollectiveEpilogueBwdISA_SB_SD_Li256ELb0ELb0ELi2EEENS1_19SingleTileSchedulerILb0ELb0ELb0ELi128EEEEEEEEEvNT_6ParamsE$_ZZN4cute6detail16composition_implINS_5tupleIJNS_1CILi8EEENS3_ILi2EEES5_S5_S4_S5_EEENS2_IJNS3_ILi1EEEiiiNS3_ILi72EEENS3_ILi512EEEEEENS2_IJNS2_IJS5_S5_EEES4_NS3_ILi4EEEEEENS2_IJNS2_IJS7_S4_EEENS3_ILi1024EEENS3_ILi16EEEEEEEEDaRKT_RKT0_RKT1_RKT2_ENKUlRKT_RKT0_E_clISB_SE_EEDaSW_SZ_)
        /*e9cc*/ 	.word	0x00000000


	//----- nvinfo : EIATTR_FRAME_SIZE
	.align		4
.L_9986:
        /*e9d0*/ 	.byte	0x04, 0x11
        /*e9d2*/ 	.short	(.L_9988 - .L_9987)
	.align		4
.L_9987:
        /*e9d4*/ 	.word	index@($_ZN7cutlass13device_kernelIN5flash19enable_sm80_to_sm89INS1_16FlashAttnBwdSm80INS1_25CollectiveMainloopBwdSm80ILi2ELi2EN4cute5tupleIJNS5_1CILi128EEES8_NS7_ILi64EEEEEENS_6half_tEfNS_4arch4Sm80ELb0ELb0ELb1ELb0ELb1ELb0ELb0ELb0ELi2ELi4ELi4ELi4ELb0EEENS1_21CollectiveEpilogueBwdISA_SB_SD_Li256ELb0ELb0ELi2EEENS1_19SingleTileSchedulerILb0ELb0ELb0ELi128EEEEEEEEEvNT_6ParamsE$_ZZN4cute6detail16composition_implINS_5tupleIJNS_1CILi16EEENS3_ILi2EEES5_S5_NS3_ILi4EEES5_EEENS2_IJNS3_ILi1EEEiiiNS3_ILi144EEENS3_ILi512EEEEEENS2_IJNS2_IJS5_S5_EEES6_NS3_ILi8EEEEEENS2_IJNS2_IJNS3_ILi64EEESA_EEES4_NS3_ILi1024EEEEEEEEDaRKT_RKT0_RKT1_RKT2_ENKUlRKT_RKT0_E_clISC_SG_EEDaSX_S10_)
        /*e9d8*/ 	.word	0x00000000


	//----- nvinfo : EIATTR_FRAME_SIZE
	.align		4
.L_9988:
        /*e9dc*/ 	.byte	0x04, 0x11
        /*e9de*/ 	.short	(.L_9990 - .L_9989)
	.align		4
.L_9989:
        /*e9e0*/ 	.word	index@($_ZN7cutlass13device_kernelIN5flash19enable_sm80_to_sm89INS1_16FlashAttnBwdSm80INS1_25CollectiveMainloopBwdSm80ILi2ELi2EN4cute5tupleIJNS5_1CILi128EEES8_NS7_ILi64EEEEEENS_6half_tEfNS_4arch4Sm80ELb0ELb0ELb1ELb0ELb1ELb0ELb0ELb0ELi2ELi4ELi4ELi4ELb0EEENS1_21CollectiveEpilogueBwdISA_SB_SD_Li256ELb0ELb0ELi2EEENS1_19SingleTileSchedulerILb0ELb0ELb0ELi128EEEEEEEEEvNT_6ParamsE$_ZZN4cute6detail16composition_implINS_5tupleIJNS_1CILi16EEENS3_ILi2EEES5_S5_NS3_ILi4EEES5_EEENS2_IJNS3_ILi1EEEiiiNS3_ILi144EEENS3_ILi512EEEEEENS2_IJNS2_IJS5_S5_EEES6_NS3_ILi8EEEEEENS2_IJNS2_IJNS3_ILi64EEESA_EEES4_NS3_ILi1024EEEEEEEEDaRKT_RKT0_RKT1_RKT2_ENKUlRKT_RKT0_E_clIS6_S4_EEDaSX_S10_)
        /*e9e4*/ 	.word	0x00000000


	//----- nvinfo : EIATTR_FRAME_SIZE
	.align		4
.L_9990:
        /*e9e8*/ 	.byte	0x04, 0x11
        /*e9ea*/ 	.short	(.L_9992 - .L_9991)
	.align		4
.L_9991:
        /*e9ec*/ 	.word	index@($_ZN7cutlass13device_kernelIN5flash19enable_sm80_to_sm89INS1_16FlashAttnBwdSm80INS1_25CollectiveMainloopBwdSm80ILi2ELi2EN4cute5tupleIJNS5_1CILi128EEES8_NS7_ILi64EEEEEENS_6half_tEfNS_4arch4Sm80ELb0ELb0ELb1ELb0ELb1ELb0ELb0ELb0ELi2ELi4ELi4ELi4ELb0EEENS1_21CollectiveEpilogueBwdISA_SB_SD_Li256ELb0ELb0ELi2EEENS1_19SingleTileSchedulerILb0ELb0ELb0ELi128EEEEEEEEEvNT_6ParamsE$_ZZN4cute5sliceINS_5tupleIJNS_10UnderscoreES2_iEEENS1_IJNS1_IJNS_1CILi1EEENS4_ILi0EEEEEEiNS4_ILi1024EEEEEEEEDaRKT_RKT0_ENKUlRKT_RKT0_E_clIS2_iEEDaSI_SL_)
        /*e9f0*/ 	.word	0x00000000


	//----- nvinfo : EIATTR_FRAME_SIZE
	.align		4
.L_9992:
        /*e9f4*/ 	.byte	0x04, 0x11
        /*e9f6*/ 	.short	(.L_9994 - .L_9993)
	.align		4
.L_9993:
        /*e9f8*/ 	.word	index@($_ZN7cutlass13device_kernelIN5flash19enable_sm80_to_sm89INS1_16FlashAttnBwdSm80INS1_25CollectiveMainloopBwdSm80ILi2ELi2EN4cute5tupleIJNS5_1CILi128EEES8_NS7_ILi64EEEEEENS_6half_tEfNS_4arch4Sm80ELb0ELb0ELb1ELb0ELb1ELb0ELb0ELb0ELi2ELi4ELi4ELi4ELb0EEENS1_21CollectiveEpilogueBwdISA_SB_SD_Li256ELb0ELb0ELi2EEENS1_19SingleTileSchedulerILb0ELb0ELb0ELi128EEEEEEEEEvNT_6ParamsE$_ZZN4cute5sliceINS_5tupleIJNS_10UnderscoreES2_S2_iEEENS1_IJNS1_IJNS_1CILi1EEENS4_ILi0EEEEEEiNS4_ILi1024EEENS4_ILi8192EEEEEEEEDaRKT_RKT0_ENKUlRKT_RKT0_E_clIS2_iEEDaSJ_SM_)
        /*e9fc*/ 	.word	0x00000000


	//----- nvinfo : EIATTR_FRAME_SIZE
	.align		4
.L_9994:
        /*ea00*/ 	.byte	0x04, 0x11
        /*ea02*/ 	.short	(.L_9996 - .L_9995)
	.align		4
.L_9995:
        /*ea04*/ 	.word	index@($_ZN7cutlass13device_kernelIN5flash19enable_sm80_to_sm89INS1_16FlashAttnBwdSm80INS1_25CollectiveMainloopBwdSm80ILi2ELi2EN4cute5tupleIJNS5_1CILi128EEES8_NS7_ILi64EEEEEENS_6half_tEfNS_4arch4Sm80ELb0ELb0ELb1ELb0ELb1ELb0ELb0ELb0ELi2ELi4ELi4ELi4ELb0EEENS1_21CollectiveEpilogueBwdISA_SB_SD_Li256ELb0ELb0ELi2EEENS1_19SingleTileSchedulerILb0ELb0ELb0ELi128EEEEEEEEEvNT_6ParamsE$_ZZN4cute5sliceINS_5tupleIJNS_10UnderscoreES2_S2_iEEENS1_IJNS1_IJNS_1CILi1EEENS4_ILi0EEEEEENS4_ILi4096EEENS1_IJiiEEENS1_IJS6_NS4_ILi8192EEEEEEEEEEEDaRKT_RKT0_ENKUlRKT_RKT0_E_clIS2_S9_EEDaSL_SO_)
        /*ea08*/ 	.word	0x00000000


	//----- nvinfo : EIATTR_FRAME_SIZE
	.align		4
.L_9996:
        /*ea0c*/ 	.byte	0x04, 0x11
        /*ea0e*/ 	.short	(.L_9998 - .L_9997)
	.align		4
.L_9997:
        /*ea10*/ 	.word	index@($_ZN7cutlass13device_kernelIN5flash19enable_sm80_to_sm89INS1_16FlashAttnBwdSm80INS1_25CollectiveMainloopBwdSm80ILi2ELi2EN4cute5tupleIJNS5_1CILi128EEES8_NS7_ILi64EEEEEENS_6half_tEfNS_4arch4Sm80ELb0ELb0ELb1ELb0ELb1ELb0ELb0ELb0ELi2ELi4ELi4ELi4ELb0EEENS1_21CollectiveEpilogueBwdISA_SB_SD_Li256ELb0ELb0ELi2EEENS1_19SingleTileSchedulerILb0ELb0ELb0ELi128EEEEEEEEEvNT_6ParamsE$_ZZN4cute5sliceINS_5tupleIJNS_10UnderscoreES2_NS_1CILi0EEEEEENS1_IJNS1_IJNS3_ILi1EEES4_EEEiNS3_ILi1024EEEEEEEEDaRKT_RKT0_ENKUlRKT_RKT0_E_clIS2_iEEDaSI_SL_)
        /*ea14*/ 	.word	0x00000000


	//----- nvinfo : EIATTR_FRAME_SIZE
	.align		4
.L_9998:
        /*ea18*/ 	.byte	0x04, 0x11
        /*ea1a*/ 	.short	(.L_10000 - .L_9999)
	.align		4
.L_9999:
        /*ea1c*/ 	.word	index@($_ZN7cutlass13device_kernelIN5flash19enable_sm80_to_sm89INS1_16FlashAttnBwdSm80INS1_25CollectiveMainloopBwdSm80ILi2ELi2EN4cute5tupleIJNS5_1CILi128EEES8_NS7_ILi64EEEEEENS_6half_tEfNS_4arch4Sm80ELb0ELb0ELb1ELb0ELb1ELb0ELb0ELb0ELi2ELi4ELi4ELi4ELb0EEENS1_21CollectiveEpilogueBwdISA_SB_SD_Li256ELb0ELb0ELi2EEENS1_19SingleTileSchedulerILb0ELb0ELb0ELi128EEEEEEEEEvNT_6ParamsE$_ZZN4cute5sliceINS_5tupleIJNS1_IJNS_10UnderscoreENS_1CILi0EEEEEENS1_IJS4_S2_EEEEEENS1_IJNS1_IJNS1_IJNS3_ILi1EEES4_EEES4_EEENS1_IJNS1_IJS4_S4_EEEiEEEEEEEEDaRKT_RKT0_ENKUlRKT_RKT0_E_clIS6_SC_EEDaSM_SP_)
        /*ea20*/ 	.word	0x00000000


	//----- nvinfo : EIATTR_FRAME_SIZE
	.align		4
.L_10000:
        /*ea24*/ 	.byte	0x04, 0x11
        /*ea26*/ 	.short	(.L_10002 - .L_10001)
	.align		4
.L_10001:
        /*ea28*/ 	.word	index@($_ZN7cutlass13device_kernelIN5flash19enable_sm80_to_sm89INS1_16FlashAttnBwdSm80INS1_25CollectiveMainloopBwdSm80ILi2ELi2EN4cute5tupleIJNS5_1CILi128EEES8_NS7_ILi64EEEEEENS_6half_tEfNS_4arch4Sm80ELb0ELb0ELb1ELb0ELb1ELb0ELb0ELb0ELi2ELi4ELi4ELi4ELb0EEENS1_21CollectiveEpilogueBwdISA_SB_SD_Li256ELb0ELb0ELi2EEENS1_19SingleTileSchedulerILb0ELb0ELb0ELi128EEEEEEEEEvNT_6ParamsE$_ZZN4cute4takeILi1ELi3ENS_5tupleIJNS1_IJiNS_1CILi512EEEEEENS1_IJiiEEENS2_ILi1024EEEEEEEEDaRKT1_ENKUlDpRKT_E_clIJS5_S6_EEEDaSE_)
        /*ea2c*/ 	.word	0x00000000


	//----- nvinfo : EIATTR_FRAME_SIZE
	.align		4
.L_10002:
        /*ea30*/ 	.byte	0x04, 0x11
        /*ea32*/ 	.short	(.L_10004 - .L_10003)
	.align		4
.L_10003:
        /*ea34*/ 	.word	index@($_ZN7cutlass13device_kernelIN5flash19enable_sm80_to_sm89INS1_16FlashAttnBwdSm80INS1_25CollectiveMainloopBwdSm80ILi2ELi2EN4cute5tupleIJNS5_1CILi128EEES8_NS7_ILi64EEEEEENS_6half_tEfNS_4arch4Sm80ELb0ELb0ELb1ELb0ELb1ELb0ELb0ELb0ELi2ELi4ELi4ELi4ELb0EEENS1_21CollectiveEpilogueBwdISA_SB_SD_Li256ELb0ELb0ELi2EEENS1_19SingleTileSchedulerILb0ELb0ELb0ELi128EEEEEEEEEvNT_6ParamsE$_ZZN4cute4takeILi1ELi3ENS_5tupleIJNS1_IJNS_1CILi1EEEiEEENS2_ILi1024EEENS1_IJiiEEEEEEEEDaRKT1_ENKUlDpRKT_E_clIJS5_S6_EEEDaSE_)
        /*ea38*/ 	.word	0x00000000


	//----- nvinfo : EIATTR_FRAME_SIZE
	.align		4
.L_10004:
        /*ea3c*/ 	.byte	0x04, 0x11
        /*ea3e*/ 	.short	(.L_10006 - .L_10005)
	.align		4
.L_10005:
        /*ea40*/ 	.word	index@($_ZN7cutlass13device_kernelIN5flash19enable_sm80_to_sm89INS1_16FlashAttnBwdSm80INS1_25CollectiveMainloopBwdSm80ILi2ELi2EN4cute5tupleIJNS5_1CILi128EEES8_NS7_ILi64EEEEEENS_6half_tEfNS_4arch4Sm80ELb0ELb0ELb1ELb0ELb1ELb0ELb0ELb0ELi2ELi4ELi4ELi4ELb0EEENS1_21CollectiveEpilogueBwdISA_SB_SD_Li256ELb0ELb0ELi2EEENS1_19SingleTileSchedulerILb0ELb0ELb0ELi128EEEEEEEEEvNT_6ParamsE$_ZZN4cute4takeILi1ELi3ENS_5tupleIJNS1_IJNS_1CILi1EEENS2_ILi512EEEiEEENS2_ILi4096EEENS1_IJiiEEEEEEEEDaRKT1_ENKUlDpRKT_E_clIJS6_S7_EEEDaSF_)
        /*ea44*/ 	.word	0x00000000


	//----- nvinfo : EIATTR_FRAME_SIZE
	.align		4
.L_10006:
        /*ea48*/ 	.byte	0x04, 0x11
        /*ea4a*/ 	.short	(.L_10008 - .L_10007)
	.align		4
.L_10007:
        /*ea4c*/ 	.word	index@($_ZN7cutlass13device_kernelIN5flash19enable_sm80_to_sm89INS1_16FlashAttnBwdSm80INS1_25CollectiveMainloopBwdSm80ILi2ELi2EN4cute5tupleIJNS5_1CILi128EEES8_NS7_ILi64EEEEEENS_6half_tEfNS_4arch4Sm80ELb0ELb0ELb1ELb0ELb1ELb0ELb0ELb0ELi2ELi4ELi4ELi4ELb0EEENS1_21CollectiveEpilogueBwdISA_SB_SD_Li256ELb0ELb0ELi2EEENS1_19SingleTileSchedulerILb0ELb0ELb0ELi128EEEEEEEEEvNT_6ParamsE$_ZZN4cute4takeILi1ELi3ENS_5tupleIJNS1_IJNS_1CILi1EEENS2_ILi512EEEiEEENS2_ILi4096EEENS1_IJNS1_IJiiEEENS2_ILi8192EEEEEEEEEEEDaRKT1_ENKUlDpRKT_E_clIJS6_S9_EEEDaSH_)
        /*ea50*/ 	.word	0x00000000


	//----- nvinfo : EIATTR_FRAME_SIZE
	.align		4
.L_10008:
        /*ea54*/ 	.byte	0x04, 0x11
        /*ea56*/ 	.short	(.L_10010 - .L_10009)
	.align		4
.L_10009:
        /*ea58*/ 	.word	index@($_ZN7cutlass13device_kernelIN5flash19enable_sm80_to_sm89INS1_16FlashAttnBwdSm80INS1_25CollectiveMainloopBwdSm80ILi2ELi2EN4cute5tupleIJNS5_1CILi128EEES8_NS7_ILi64EEEEEENS_6half_tEfNS_4arch4Sm80ELb0ELb0ELb1ELb0ELb1ELb0ELb0ELb0ELi2ELi4ELi4ELi4ELb0EEENS1_21CollectiveEpilogueBwdISA_SB_SD_Li256ELb0ELb0ELi2EEENS1_19SingleTileSchedulerILb0ELb0ELb0ELi128EEEEEEEEEvNT_6ParamsE$_ZZN4cute4takeILi1ELi2ENS_5tupleIJNS1_IJNS_1CILi1EEENS2_ILi0EEEEEEiEEEEEDaRKT1_ENKUlDpRKT_E_clIJiEEEDaSD_)
        /*ea5c*/ 	.word	0x00000000


	//----- nvinfo : EIATTR_FRAME_SIZE
	.align		4
.L_10010:
        /*ea60*/ 	.byte	0x04, 0x11
        /*ea62*/ 	.short	(.L_10012 - .L_10011)
	.align		4
.L_10011:
        /*ea64*/ 	.word	index@($_ZN7cutlass13device_kernelIN5flash19enable_sm80_to_sm89INS1_16FlashAttnBwdSm80INS1_25CollectiveMainloopBwdSm80ILi2ELi2EN4cute5tupleIJNS5_1CILi128EEES8_NS7_ILi64EEEEEENS_6half_tEfNS_4arch4Sm80ELb0ELb0ELb1ELb0ELb1ELb0ELb0ELb0ELi2ELi4ELi4ELi4ELb0EEENS1_21CollectiveEpilogueBwdISA_SB_SD_Li256ELb0ELb0ELi2EEENS1_19SingleTileSchedulerILb0ELb0ELb0ELi128EEEEEEEEEvNT_6ParamsE$_ZZN4cute4diceINS_5tupleIJNS1_IJiNS1_IJiNS_1CILi0EEEEEEEEENS1_IJNS_10UnderscoreENS1_IJS6_S6_EEEEEEEEES9_EEDaRKT_RKT0_ENKUlRKT_RKT0_E_clIS5_S5_EEDaSI_SL_)
        /*ea68*/ 	.word	0x00000000


	//----- nvinfo : EIATTR_FRAME_SIZE
	.align		4
.L_10012:
        /*ea6c*/ 	.byte	0x04, 0x11
        /*ea6e*/ 	.short	(.L_10014 - .L_10013)
	.align		4
.L_10013:
        /*ea70*/ 	.word	index@($_ZN7cutlass13device_kernelIN5flash19enable_sm80_to_sm89INS1_16FlashAttnBwdSm80INS1_25CollectiveMainloopBwdSm80ILi2ELi2EN4cute5tupleIJNS5_1CILi128EEES8_NS7_ILi64EEEEEENS_6half_tEfNS_4arch4Sm80ELb0ELb0ELb1ELb0ELb1ELb0ELb0ELb0ELi2ELi4ELi4ELi4ELb0EEENS1_21CollectiveEpilogueBwdISA_SB_SD_Li256ELb0ELb0ELi2EEENS1_19SingleTileSchedulerILb0ELb0ELb0ELi128EEEEEEEEEvNT_6ParamsE$_ZZN4cute16flatten_to_tupleINS_5tupleIJNS_1CILi4096EEENS1_IJiiEEEEEEEEDaRKT_ENKUlRKT_E_clIS4_EEDaSB_)
        /*ea74*/ 	.word	0x00000000


	//----- nvinfo : EIATTR_FRAME_SIZE
	.align		4
.L_10014:
        /*ea78*/ 	.byte	0x04, 0x11
        /*ea7a*/ 	.short	(.L_10016 - .L_10015)
	.align		4
.L_10015:
        /*ea7c*/ 	.word	index@($_ZN7cutlass13device_kernelIN5flash19enable_sm80_to_sm89INS1_16FlashAttnBwdSm80INS1_25CollectiveMainloopBwdSm80ILi2ELi2EN4cute5tupleIJNS5_1CILi128EEES8_NS7_ILi64EEEEEENS_6half_tEfNS_4arch4Sm80ELb0ELb0ELb1ELb0ELb1ELb0ELb0ELb0ELi2ELi4ELi4ELi4ELb0EEENS1_21CollectiveEpilogueBwdISA_SB_SD_Li256ELb0ELb0ELi2EEENS1_19SingleTileSchedulerILb0ELb0ELb0ELi128EEEEEEEEEvNT_6ParamsE$_ZZN4cute16flatten_to_tupleINS_5tupleIJNS_1CILi4096EEENS1_IJNS1_IJiiEEENS2_ILi8192EEEEEEEEEEEDaRKT_ENKUlRKT_E_clIS6_EEDaSD_)
        /*ea80*/ 	.word	0x00000000


	//----- nvinfo : EIATTR_FRAME_SIZE
	.align		4
.L_10016:
        /*ea84*/ 	.byte	0x04, 0x11
        /*ea86*/ 	.short	(.L_10018 - .L_10017)
	.align		4
.L_10017:
        /*ea88*/ 	.word	index@($_ZN7cutlass13device_kernelIN5flash19enable_sm80_to_sm89INS1_16FlashAttnBwdSm80INS1_25CollectiveMainloopBwdSm80ILi2ELi2EN4cute5tupleIJNS5_1CILi128EEES8_NS7_ILi64EEEEEENS_6half_tEfNS_4arch4Sm80ELb0ELb0ELb1ELb0ELb1ELb0ELb0ELb0ELi2ELi4ELi4ELi4ELb0EEENS1_21CollectiveEpilogueBwdISA_SB_SD_Li256ELb0ELb0ELi2EEENS1_19SingleTileSchedulerILb0ELb0ELb0ELi128EEEEEEEEEvNT_6ParamsE$_ZZN4cute16flatten_to_tupleINS_5tupleIJNS_1CILi1024EEENS1_IJiiEEEEEEEEDaRKT_ENKUlRKT_E_clIS4_EEDaSB_)
        /*ea8c*/ 	.word	0x00000000


	//----- nvinfo : EIATTR_FRAME_SIZE
	.align		4
.L_10018:
        /*ea90*/ 	.byte	0x04, 0x11
        /*ea92*/ 	.short	(.L_10020 - .L_10019)
	.align		4
.L_10019:
        /*ea94*/ 	.word	index@($_ZN7cutlass13device_kernelIN5flash19enable_sm80_to_sm89INS1_16FlashAttnBwdSm80INS1_25CollectiveMainloopBwdSm80ILi2ELi2EN4cute5tupleIJNS5_1CILi128EEES8_NS7_ILi64EEEEEENS_6half_tEfNS_4arch4Sm80ELb0ELb0ELb1ELb0ELb1ELb0ELb0ELb0ELi2ELi4ELi4ELi4ELb0EEENS1_21CollectiveEpilogueBwdISA_SB_SD_Li256ELb0ELb0ELi2EEENS1_19SingleTileSchedulerILb0ELb0ELb0ELi128EEEEEEEEEvNT_6ParamsE$_ZZN4cute16flatten_to_tupleINS_5tupleIJNS1_IJiiEEENS_1CILi1024EEEEEEEEDaRKT_ENKUlRKT_E_clIS2_EEDaSB_)
        /*ea98*/ 	.word	0x00000000


	//----- nvinfo : EIATTR_FRAME_SIZE
	.align		4
.L_10020:
        /*ea9c*/ 	.byte	0x04, 0x11
        /*ea9e*/ 	.short	(.L_10022 - .L_10021)
	.align		4
.L_10021:
        /*eaa0*/ 	.word	index@($_ZN7cutlass13device_kernelIN5flash19enable_sm80_to_sm89INS1_16FlashAttnBwdSm80INS1_25CollectiveMainloopBwdSm80ILi2ELi2EN4cute5tupleIJNS5_1CILi128EEES8_NS7_ILi64EEEEEENS_6half_tEfNS_4arch4Sm80ELb0ELb0ELb1ELb0ELb1ELb0ELb0ELb0ELi2ELi4ELi4ELi4ELb0EEENS1_21CollectiveEpilogueBwdISA_SB_SD_Li256ELb0ELb0ELi2EEENS1_19SingleTileSchedulerILb0ELb0ELb0ELi128EEEEEEEEEvNT_6ParamsE$_ZZN4cute14logical_divideINS_5tupleIJNS1_IJNS_1CILi8EEENS2_ILi1EEEEEENS1_IJNS2_ILi2EEEEEEEEENS1_IJNS1_IJS4_NS2_ILi0EEEEEENS1_IJiEEEEEENS1_IJS5_NS_6LayoutIS4_S9_EEEEEEEDaRKNSD_IT_T0_EERKT1_ENKUlRKT_RKT0_E_clINSD_IS7_SB_EESE_EEDaSQ_ST_)
        /*eaa4*/ 	.word	0x00000000


	//----- nvinfo : EIATTR_FRAME_SIZE
	.align		4
.L_10022:
        /*eaa8*/ 	.byte	0x04, 0x11
        /*eaaa*/ 	.short	(.L_10024 - .L_10023)
	.align		4
.L_10023:
        /*eaac*/ 	.word	index@($_ZN7cutlass13device_kernelIN5flash19enable_sm80_to_sm89INS1_16FlashAttnBwdSm80INS1_25CollectiveMainloopBwdSm80ILi2ELi2EN4cute5tupleIJNS5_1CILi128EEES8_NS7_ILi64EEEEEENS_6half_tEfNS_4arch4Sm80ELb0ELb0ELb1ELb0ELb1ELb0ELb0ELb0ELi2ELi4ELi4ELi4ELb0EEENS1_21CollectiveEpilogueBwdISA_SB_SD_Li256ELb0ELb0ELi2EEENS1_19SingleTileSchedulerILb0ELb0ELb0ELi128EEEEEEEEEvNT_6ParamsE$_ZZN4cute13to_mixed_bitsINS_5tupleIJNS1_IJNS_1CILi4EEENS2_ILi8EEEEEES3_NS2_ILi1EEEEEENS1_IJNS1_IJNS2_ILi128EEENS2_ILi0EEEEEENS2_ILi16EEES9_EEENS1_IJNS1_IJiiEEEiS9_EEEEEDaRKT_RKT0_RKT1_ENKUlRKT_RKT0_RKT1_E_clIS5_SA_SD_EEDaSQ_ST_SW_)
        /*eab0*/ 	.word	0x00000000


	//----- nvinfo : EIATTR_FRAME_SIZE
	.align		4
.L_10024:
        /*eab4*/ 	.byte	0x04, 0x11
        /*eab6*/ 	.short	(.L_10026 - .L_10025)
	.align		4
.L_10025:
        /*eab8*/ 	.word	index@($_ZN7cutlass13device_kernelIN5flash19enable_sm80_to_sm89INS1_16FlashAttnBwdSm80INS1_25CollectiveMainloopBwdSm80ILi2ELi2EN4cute5tupleIJNS5_1CILi128EEES8_NS7_ILi64EEEEEENS_6half_tEfNS_4arch4Sm80ELb0ELb0ELb1ELb0ELb1ELb0ELb0ELb0ELi2ELi4ELi4ELi4ELb0EEENS1_21CollectiveEpilogueBwdISA_SB_SD_Li256ELb0ELb0ELi2EEENS1_19SingleTileSchedulerILb0ELb0ELb0ELi128EEEEEEEEEvNT_6ParamsE$_ZZN4cute13to_mixed_bitsINS_5tupleIJNS1_IJNS_1CILi4EEENS2_ILi8EEEEEES3_NS2_ILi1EEEEEENS1_IJNS1_IJNS2_ILi128EEENS2_ILi0EEEEEENS2_ILi16EEES9_EEENS1_IJNS1_IJiiEEEiS9_EEEEEDaRKT_RKT0_RKT1_ENKUlRKT_RKT0_RKT1_E_clIS3_SB_iEEDaSQ_ST_SW_)
        /*eabc*/ 	.word	0x00000000


	//----- nvinfo : EIATTR_FRAME_SIZE
	.align		4
.L_10026:
        /*eac0*/ 	.byte	0x04, 0x11
        /*eac2*/ 	.short	(.L_10028 - .L_10027)
	.align		4
.L_10027:
        /*eac4*/ 	.word	index@($_ZN7cutlass13device_kernelIN5flash19enable_sm80_to_sm89INS1_16FlashAttnBwdSm80INS1_25CollectiveMainloopBwdSm80ILi2ELi2EN4cute5tupleIJNS5_1CILi128EEES8_NS7_ILi64EEEEEENS_6half_tEfNS_4arch4Sm80ELb0ELb0ELb1ELb0ELb1ELb0ELb0ELb0ELi2ELi4ELi4ELi4ELb0EEENS1_21CollectiveEpilogueBwdISA_SB_SD_Li256ELb0ELb0ELi2EEENS1_19SingleTileSchedulerILb0ELb0ELb0ELi128EEEEEEEEEvNT_6ParamsE$_ZZN4cute13to_mixed_bitsINS_5tupleIJNS1_IJNS_1CILi4EEENS2_ILi8EEEEEES3_NS2_ILi1EEEEEENS1_IJNS1_IJNS2_ILi128EEENS2_ILi0EEEEEENS2_ILi16EEES9_EEENS1_IJNS1_IJiiEEEiS9_EEEEEDaRKT_RKT0_RKT1_ENKUlDpRKT_E_clIJNS_9MixedBitsILj0ELj384EEENSU_ILj0ELj48EEENS2_ILj0EEEEEEDaSR_)
        /*eac8*/ 	.word	0x00000000


	//----- nvinfo : EIATTR_FRAME_SIZE
	.align		4
.L_10028:
        /*eacc*/ 	.byte	0x04, 0x11
        /*eace*/ 	.short	(.L_10030 - .L_10029)
	.align		4
.L_10029:
        /*ead0*/ 	.word	index@($_ZN7cutlass13device_kernelIN5flash19enable_sm80_to_sm89INS1_16FlashAttnBwdSm80INS1_25CollectiveMainloopBwdSm80ILi2ELi2EN4cute5tupleIJNS5_1CILi128EEES8_NS7_ILi64EEEEEENS_6half_tEfNS_4arch4Sm80ELb0ELb0ELb1ELb0ELb1ELb0ELb0ELb0ELi2ELi4ELi4ELi4ELb0EEENS1_21CollectiveEpilogueBwdISA_SB_SD_Li256ELb0ELb0ELi2EEENS1_19SingleTileSchedulerILb0ELb0ELb0ELi128EEEEEEEEEvNT_6ParamsE$_ZZN4cute13to_mixed_bitsINS_5tupleIJNS1_IJNS_1CILi4EEENS2_ILi8EEEEEES3_NS2_ILi1EEEEEENS1_IJNS1_IJNS2_ILi0EEENS2_ILi64EEEEEES8_S8_EEENS1_IJNS1_IJiiEEEiS8_EEEEEDaRKT_RKT0_RKT1_ENKUlRKT_RKT0_RKT1_E_clIS5_SA_SC_EEDaSP_SS_SV_)
        /*ead4*/ 	.word	0x00000000


	//----- nvinfo : EIATTR_FRAME_SIZE
	.align		4
.L_10030:
        /*ead8*/ 	.byte	0x04, 0x11
        /*eada*/ 	.short	(.L_10032 - .L_10031)
	.align		4
.L_10031:
        /*eadc*/ 	.word	index@($_ZN7cutlass13device_kernelIN5flash19enable_sm80_to_sm89INS1_16FlashAttnBwdSm80INS1_25CollectiveMainloopBwdSm80ILi2ELi2EN4cute5tupleIJNS5_1CILi128EEES8_NS7_ILi64EEEEEENS_6half_tEfNS_4arch4Sm80ELb0ELb0ELb1ELb0ELb1ELb0ELb0ELb0ELi2ELi4ELi4ELi4ELb0EEENS1_21CollectiveEpilogueBwdISA_SB_SD_Li256ELb0ELb0ELi2EEENS1_19SingleTileSchedulerILb0ELb0ELb0ELi128EEEEEEEEEvNT_6ParamsE$_ZZN4cute13to_mixed_bitsINS_5tupleIJNS1_IJNS_1CILi4EEENS2_ILi8EEEEEES3_NS2_ILi1EEEEEENS1_IJNS1_IJNS2_ILi0EEENS2_ILi64EEEEEES8_S8_EEENS1_IJNS1_IJiiEEEiS8_EEEEEDaRKT_RKT0_RKT1_ENKUlDpRKT_E_clIJNS_9MixedBitsILj0ELj448EEENS2_ILj0EEESV_EEEDaSQ_)
        /*eae0*/ 	.word	0x00000000


	//----- nvinfo : EIATTR_FRAME_SIZE
	.align		4
.L_10032:
        /*eae4*/ 	.byte	0x04, 0x11
        /*eae6*/ 	.short	(.L_10034 - .L_10033)
	.align		4
.L_10033:
        /*eae8*/ 	.word	index@($_ZN7cutlass13device_kernelIN5flash19enable_sm80_to_sm89INS1_16FlashAttnBwdSm80INS1_25CollectiveMainloopBwdSm80ILi2ELi2EN4cute5tupleIJNS5_1CILi128EEES8_NS7_ILi64EEEEEENS_6half_tEfNS_4arch4Sm80ELb0ELb0ELb1ELb0ELb1ELb0ELb0ELb0ELi2ELi4ELi4ELi4ELb0EEENS1_21CollectiveEpilogueBwdISA_SB_SD_Li256ELb0ELb0ELi2EEENS1_19SingleTileSchedulerILb0ELb0ELb0ELi128EEEEEEEEEvNT_6ParamsE$_ZZN4cute13to_mixed_bitsINS_5tupleIJNS1_IJNS_1CILi4EEENS2_ILi8EEEEEENS2_ILi2EEENS2_ILi1EEEEEENS1_IJNS1_IJNS2_ILi128EEENS2_ILi0EEEEEES4_SA_EEENS1_IJNS1_IJiiEEEiSA_EEEEEDaRKT_RKT0_RKT1_ENKUlRKT_RKT0_RKT1_E_clIS6_S4_iEEDaSQ_ST_SW_)
        /*eaec*/ 	.word	0x00000000


	//----- nvinfo : EIATTR_FRAME_SIZE
	.align		4
.L_10034:
        /*eaf0*/ 	.byte	0x04, 0x11
        /*eaf2*/ 	.short	(.L_10036 - .L_10035)
	.align		4
.L_10035:
        /*eaf4*/ 	.word	index@($_ZN7cutlass13device_kernelIN5flash19enable_sm80_to_sm89INS1_16FlashAttnBwdSm80INS1_25CollectiveMainloopBwdSm80ILi2ELi2EN4cute5tupleIJNS5_1CILi128EEES8_NS7_ILi64EEEEEENS_6half_tEfNS_4arch4Sm80ELb0ELb0ELb1ELb0ELb1ELb0ELb0ELb0ELi2ELi4ELi4ELi4ELb0EEENS1_21CollectiveEpilogueBwdISA_SB_SD_Li256ELb0ELb0ELi2EEENS1_19SingleTileSchedulerILb0ELb0ELb0ELi128EEEEEEEEEvNT_6ParamsE$_ZZN4cute13to_mixed_bitsINS_5tupleIJNS1_IJNS_1CILi4EEENS2_ILi8EEEEEENS2_ILi2EEENS2_ILi1EEEEEENS1_IJNS1_IJNS2_ILi128EEENS2_ILi0EEEEEES4_SA_EEENS1_IJNS1_IJiiEEEiSA_EEEEEDaRKT_RKT0_RKT1_ENKUlRKT_RKT0_RKT1_E_clIS5_SB_SD_EEDaSQ_ST_SW_)
        /*eaf8*/ 	.word	0x00000000


	//----- nvinfo : EIATTR_FRAME_SIZE
	.align		4
.L_10036:
        /*eafc*/ 	.byte	0x04, 0x11
        /*eafe*/ 	.short	(.L_10038 - .L_10037)
	.align		4
.L_10037:
        /*eb00*/ 	.word	index@($_ZN7cutlass13device_kernelIN5flash19enable_sm80_to_sm89INS1_16FlashAttnBwdSm80INS1_25CollectiveMainloopBwdSm80ILi2ELi2EN4cute5tupleIJNS5_1CILi128EEES8_NS7_ILi64EEEEEENS_6half_tEfNS_4arch4Sm80ELb0ELb0ELb1ELb0ELb1ELb0ELb0ELb0ELi2ELi4ELi4ELi4ELb0EEENS1_21CollectiveEpilogueBwdISA_SB_SD_Li256ELb0ELb0ELi2EEENS1_19SingleTileSchedulerILb0ELb0ELb0ELi128EEEEEEEEEvNT_6ParamsE$_ZZN4cute13to_mixed_bitsINS_5tupleIJNS1_IJNS_1CILi4EEENS2_ILi8EEEEEENS2_ILi2EEENS2_ILi1EEEEEENS1_IJNS1_IJNS2_ILi128EEENS2_ILi0EEEEEES4_SA_EEENS1_IJNS1_IJiiEEEiSA_EEEEEDaRKT_RKT0_RKT1_ENKUlDpRKT_E_clIJNS_9MixedBitsILj0ELj384EEENSU_ILj0ELj8EEENS2_ILj0EEEEEEDaSR_)
        /*eb04*/ 	.word	0x00000000


	//----- nvinfo : EIATTR_FRAME_SIZE
	.align		4
.L_10038:
        /*eb08*/ 	.byte	0x04, 0x11
        /*eb0a*/ 	.short	(.L_10040 - .L_10039)
	.align		4
.L_10039:
        /*eb0c*/ 	.word	index@($_ZN7cutlass13device_kernelIN5flash19enable_sm80_to_sm89INS1_16FlashAttnBwdSm80INS1_25CollectiveMainloopBwdSm80ILi2ELi2EN4cute5tupleIJNS5_1CILi128EEES8_NS7_ILi64EEEEEENS_6half_tEfNS_4arch4Sm80ELb0ELb0ELb1ELb0ELb1ELb0ELb0ELb0ELi2ELi4ELi4ELi4ELb0EEENS1_21CollectiveEpilogueBwdISA_SB_SD_Li256ELb0ELb0ELi2EEENS1_19SingleTileSchedulerILb0ELb0ELb0ELi128EEEEEEEEEvNT_6ParamsE$_ZZN4cute13to_mixed_bitsINS_5tupleIJNS1_IJNS_1CILi4EEENS2_ILi8EEEEEENS2_ILi2EEENS2_ILi1EEEEEENS1_IJNS1_IJNS2_ILi0EEENS2_ILi64EEEEEES9_S9_EEENS1_IJNS1_IJiiEEEiS9_EEEEEDaRKT_RKT0_RKT1_ENKUlRKT_RKT0_RKT1_E_clIS5_SB_SD_EEDaSQ_ST_SW_)
        /*eb10*/ 	.word	0x00000000


	//----- nvinfo : EIATTR_FRAME_SIZE
	.align		4
.L_10040:
        /*eb14*/ 	.byte	0x04, 0x11
        /*eb16*/ 	.short	(.L_10042 - .L_10041)
	.align		4
.L_10041:
        /*eb18*/ 	.word	index@($_ZN7cutlass13device_kernelIN5flash19enable_sm80_to_sm89INS1_16FlashAttnBwdSm80INS1_25CollectiveMainloopBwdSm80ILi2ELi2EN4cute5tupleIJNS5_1CILi128EEES8_NS7_ILi64EEEEEENS_6half_tEfNS_4arch4Sm80ELb0ELb0ELb1ELb0ELb1ELb0ELb0ELb0ELi2ELi4ELi4ELi4ELb0EEENS1_21CollectiveEpilogueBwdISA_SB_SD_Li256ELb0ELb0ELi2EEENS1_19SingleTileSchedulerILb0ELb0ELb0ELi128EEEEEEEEEvNT_6ParamsE$_ZZN4cute13to_mixed_bitsINS_5tupleIJNS1_IJNS_1CILi4EEENS2_ILi8EEEEEENS2_ILi2EEENS2_ILi1EEEEEENS1_IJNS1_IJNS2_ILi0EEENS2_ILi64EEEEEES9_S9_EEENS1_IJNS1_IJiiEEEiS9_EEEEEDaRKT_RKT0_RKT1_ENKUlDpRKT_E_clIJNS_9MixedBitsILj0ELj448EEENS2_ILj0EEESW_EEEDaSR_)
        /*eb1c*/ 	.word	0x00000000


	//----- nvinfo : EIATTR_FRAME_SIZE
	.align		4
.L_10042:
        /*eb20*/ 	.byte	0x04, 0x11
        /*eb22*/ 	.short	(.L_10044 - .L_10043)
	.align		4
.L_10043:
        /*eb24*/ 	.word	index@($_ZN7cutlass13device_kernelIN5flash19enable_sm80_to_sm89INS1_16FlashAttnBwdSm80INS1_25CollectiveMainloopBwdSm80ILi2ELi2EN4cute5tupleIJNS5_1CILi128EEES8_NS7_ILi64EEEEEENS_6half_tEfNS_4arch4Sm80ELb0ELb0ELb1ELb0ELb1ELb0ELb0ELb0ELi2ELi4ELi4ELi4ELb0EEENS1_21CollectiveEpilogueBwdISA_SB_SD_Li256ELb0ELb0ELi2EEENS1_19SingleTileSchedulerILb0ELb0ELb0ELi128EEEEEEEEEvNT_6ParamsE$_ZZN4cute12filter_tupleINS_5tupleIJNS_1CILi4096EEENS1_IJiiEEEEEEZNS_16flatten_to_tupleIS5_EEDaRKT_EUlRKT_E_EEDaS9_OT0_ENKUlDpSC_E_clIJNS1_IJS3_EEES4_EEEDaSG_)
        /*eb28*/ 	.word	0x00000000


	//----- nvinfo : EIATTR_FRAME_SIZE
	.align		4
.L_10044:
        /*eb2c*/ 	.byte	0x04, 0x11
        /*eb2e*/ 	.short	(.L_10046 - .L_10045)
	.align		4
.L_10045:
        /*eb30*/ 	.word	index@($_ZN7cutlass13device_kernelIN5flash19enable_sm80_to_sm89INS1_16FlashAttnBwdSm80INS1_25CollectiveMainloopBwdSm80ILi2ELi2EN4cute5tupleIJNS5_1CILi128EEES8_NS7_ILi64EEEEEENS_6half_tEfNS_4arch4Sm80ELb0ELb0ELb1ELb0ELb1ELb0ELb0ELb0ELi2ELi4ELi4ELi4ELb0EEENS1_21CollectiveEpilogueBwdISA_SB_SD_Li256ELb0ELb0ELi2EEENS1_19SingleTileSchedulerILb0ELb0ELb0ELi128EEEEEEEEEvNT_6ParamsE$_ZZN4cute12filter_tupleINS_5tupleIJNS_1CILi4096EEENS1_IJNS1_IJiiEEENS2_ILi8192EEEEEEEEEZNS_16flatten_to_tupleIS7_EEDaRKT_EUlRKT_E_EEDaSB_OT0_ENKUlDpSE_E_clIJNS1_IJS3_EEENS1_IJiiS5_EEEEEEDaSI_)
        /*eb34*/ 	.word	0x00000000


	//----- nvinfo : EIATTR_FRAME_SIZE
	.align		4
.L_10046:
        /*eb38*/ 	.byte	0x04, 0x11
        /*eb3a*/ 	.short	(.L_10048 - .L_10047)
	.align		4
.L_10047:
        /*eb3c*/ 	.word	index@($_ZN7cutlass13device_kernelIN5flash19enable_sm80_to_sm89INS1_16FlashAttnBwdSm80INS1_25CollectiveMainloopBwdSm80ILi2ELi2EN4cute5tupleIJNS5_1CILi128EEES8_NS7_ILi64EEEEEENS_6half_tEfNS_4arch4Sm80ELb0ELb0ELb1ELb0ELb1ELb0ELb0ELb0ELi2ELi4ELi4ELi4ELb0EEENS1_21CollectiveEpilogueBwdISA_SB_SD_Li256ELb0ELb0ELi2EEENS1_19SingleTileSchedulerILb0ELb0ELb0ELi128EEEEEEEEEvNT_6ParamsE$_ZZN4cute12filter_tupleINS_5tupleIJNS_1CILi1EEENS1_IJiiiEEENS2_ILi64EEENS1_IJNS2_ILi72EEENS2_ILi144EEENS2_ILi288EEEEEENS2_ILi512EEEEEEZNS_7flattenISB_EEDaRKT_EUlRKT_E_EEDaSF_OT0_ENKUlDpSI_E_clIJNS1_IJS3_EEES4_NS1_IJS5_EEES9_NS1_IJSA_EEEEEEDaSM_)
        /*eb40*/ 	.word	0x00000000


	//----- nvinfo : EIATTR_FRAME_SIZE
	.align		4
.L_10048:
        /*eb44*/ 	.byte	0x04, 0x11
        /*eb46*/ 	.short	(.L_10050 - .L_10049)
	.align		4
.L_10049:
        /*eb48*/ 	.word	index@($_ZN7cutlass13device_kernelIN5flash19enable_sm80_to_sm89INS1_16FlashAttnBwdSm80INS1_25CollectiveMainloopBwdSm80ILi2ELi2EN4cute5tupleIJNS5_1CILi128EEES8_NS7_ILi64EEEEEENS_6half_tEfNS_4arch4Sm80ELb0ELb0ELb1ELb0ELb1ELb0ELb0ELb0ELi2ELi4ELi4ELi4ELb0EEENS1_21CollectiveEpilogueBwdISA_SB_SD_Li256ELb0ELb0ELi2EEENS1_19SingleTileSchedulerILb0ELb0ELb0ELi128EEEEEEEEEvNT_6ParamsE$_ZZN4cute12filter_tupleINS_5tupleIJNS_1CILi1EEENS1_IJNS2_ILi8EEEiiEEENS2_ILi64EEENS1_IJiNS2_ILi144EEENS2_ILi288EEEEEENS2_ILi512EEEEEEZNS_7flattenISB_EEDaRKT_EUlRKT_E_EEDaSF_OT0_ENKUlDpSI_E_clIJNS1_IJS3_EEES5_NS1_IJS6_EEES9_NS1_IJSA_EEEEEEDaSM_)
        /*eb4c*/ 	.word	0x00000000


	//----- nvinfo : EIATTR_FRAME_SIZE
	.align		4
.L_10050:
        /*eb50*/ 	.byte	0x04, 0x11
        /*eb52*/ 	.short	(.L_10052 - .L_10051)
	.align		4
.L_10051:
        /*eb54*/ 	.word	index@($_ZN7cutlass13device_kernelIN5flash19enable_sm80_to_sm89INS1_16FlashAttnBwdSm80INS1_25CollectiveMainloopBwdSm80ILi2ELi2EN4cute5tupleIJNS5_1CILi128EEES8_NS7_ILi64EEEEEENS_6half_tEfNS_4arch4Sm80ELb0ELb0ELb1ELb0ELb1ELb0ELb0ELb0ELi2ELi4ELi4ELi4ELb0EEENS1_21CollectiveEpilogueBwdISA_SB_SD_Li256ELb0ELb0ELi2EEENS1_19SingleTileSchedulerILb0ELb0ELb0ELi128EEEEEEEEEvNT_6ParamsE$_ZZN4cute12filter_tupleINS_5tupleIJNS_1CILi1024EEENS1_IJiiEEEEEEZNS_16flatten_to_tupleIS5_EEDaRKT_EUlRKT_E_EEDaS9_OT0_ENKUlDpSC_E_clIJNS1_IJS3_EEES4_EEEDaSG_)
        /*eb58*/ 	.word	0x00000000


	//----- nvinfo : EIATTR_FRAME_SIZE
	.align		4
.L_10052:
        /*eb5c*/ 	.byte	0x04, 0x11
        /*eb5e*/ 	.short	(.L_10054 - .L_10053)
	.align		4
.L_10053:
        /*eb60*/ 	.word	index@($_ZN7cutlass13device_kernelIN5flash19enable_sm80_to_sm89INS1_16FlashAttnBwdSm80INS1_25CollectiveMainloopBwdSm80ILi2ELi2EN4cute5tupleIJNS5_1CILi128EEES8_NS7_ILi64EEEEEENS_6half_tEfNS_4arch4Sm80ELb0ELb0ELb1ELb0ELb1ELb0ELb0ELb0ELi2ELi4ELi4ELi4ELb0EEENS1_21CollectiveEpilogueBwdISA_SB_SD_Li256ELb0ELb0ELi2EEENS1_19SingleTileSchedulerILb0ELb0ELb0ELi128EEEEEEEEEvNT_6ParamsE$_ZZN4cute12filter_tupleINS_5tupleIJNS_10UnderscoreES2_iEEENS1_IJNS1_IJNS_1CILi1EEENS4_ILi0EEEEEEiNS4_ILi1024EEEEEEZNS_5sliceIS3_S9_EEDaRKT_RKT0_EUlRKT_RKT0_E_EEDaSD_SG_OT1_ENKUlDpSJ_E_clIJNS1_IJS7_EEENS1_IJiEEENS1_IJEEEEEEDaSQ_)
        /*eb64*/ 	.word	0x00000000


	//----- nvinfo : EIATTR_FRAME_SIZE
	.align		4
.L_10054:
        /*eb68*/ 	.byte	0x04, 0x11
        /*eb6a*/ 	.short	(.L_10056 - .L_10055)
	.align		4
.L_10055:
        /*eb6c*/ 	.word	index@($_ZN7cutlass13device_kernelIN5flash19enable_sm80_to_sm89INS1_16FlashAttnBwdSm80INS1_25CollectiveMainloopBwdSm80ILi2ELi2EN4cute5tupleIJNS5_1CILi128EEES8_NS7_ILi64EEEEEENS_6half_tEfNS_4arch4Sm80ELb0ELb0ELb1ELb0ELb1ELb0ELb0ELb0ELi2ELi4ELi4ELi4ELb0EEENS1_21CollectiveEpilogueBwdISA_SB_SD_Li256ELb0ELb0ELi2EEENS1_19SingleTileSchedulerILb0ELb0ELb0ELi128EEEEEEEEEvNT_6ParamsE$_ZZN4cute12filter_tupleINS_5tupleIJNS_10UnderscoreES2_S2_iEEENS1_IJNS1_IJNS_1CILi1EEENS4_ILi0EEEEEEiNS4_ILi1024EEENS4_ILi8192EEEEEEZNS_5sliceIS3_SA_EEDaRKT_RKT0_EUlRKT_RKT0_E_EEDaSE_SH_OT1_ENKUlDpSK_E_clIJNS1_IJS7_EEENS1_IJiEEENS1_IJS8_EEENS1_IJEEEEEEDaSR_)
        /*eb70*/ 	.word	0x00000000


	//----- nvinfo : EIATTR_FRAME_SIZE
	.align		4
.L_10056:
        /*eb74*/ 	.byte	0x04, 0x11
        /*eb76*/ 	.short	(.L_10058 - .L_10057)
	.align		4
.L_10057:
        /*eb78*/ 	.word	index@($_ZN7cutlass13device_kernelIN5flash19enable_sm80_to_sm89INS1_16FlashAttnBwdSm80INS1_25CollectiveMainloopBwdSm80ILi2ELi2EN4cute5tupleIJNS5_1CILi128EEES8_NS7_ILi64EEEEEENS_6half_tEfNS_4arch4Sm80ELb0ELb0ELb1ELb0ELb1ELb0ELb0ELb0ELi2ELi4ELi4ELi4ELb0EEENS1_21CollectiveEpilogueBwdISA_SB_SD_Li256ELb0ELb0ELi2EEENS1_19SingleTileSchedulerILb0ELb0ELb0ELi128EEEEEEEEEvNT_6ParamsE$_ZZN4cute12filter_tupleINS_5tupleIJNS_10UnderscoreES2_S2_iEEENS1_IJNS1_IJNS_1CILi1EEENS4_ILi0EEEEEENS4_ILi4096EEENS1_IJiiEEENS1_IJS6_NS4_ILi8192EEEEEEEEEZNS_5sliceIS3_SC_EEDaRKT_RKT0_EUlRKT_RKT0_E_EEDaSG_SJ_OT1_ENKUlDpSM_E_clIJNS1_IJS7_EEENS1_IJS8_EEENS1_IJS9_EEENS1_IJEEEEEEDaST_)
        /*eb7c*/ 	.word	0x00000000


	//----- nvinfo : EIATTR_FRAME_SIZE
	.align		4
.L_10058:
        /*eb80*/ 	.byte	0x04, 0x11
        /*eb82*/ 	.short	(.L_10060 - .L_10059)
	.align		4
.L_10059:
        /*eb84*/ 	.word	index@($_ZN7cutlass13device_kernelIN5flash19enable_sm80_to_sm89INS1_16FlashAttnBwdSm80INS1_25CollectiveMainloopBwdSm80ILi2ELi2EN4cute5tupleIJNS5_1CILi128EEES8_NS7_ILi64EEEEEENS_6half_tEfNS_4arch4Sm80ELb0ELb0ELb1ELb0ELb1ELb0ELb0ELb0ELi2ELi4ELi4ELi4ELb0EEENS1_21CollectiveEpilogueBwdISA_SB_SD_Li256ELb0ELb0ELi2EEENS1_19SingleTileSchedulerILb0ELb0ELb0ELi128EEEEEEEEEvNT_6ParamsE$_ZZN4cute12filter_tupleINS_5tupleIJNS_10UnderscoreES2_NS_1CILi0EEEEEENS1_IJNS1_IJNS3_ILi1EEES4_EEEiNS3_ILi1024EEEEEEZNS_5sliceIS5_S9_EEDaRKT_RKT0_EUlRKT_RKT0_E_EEDaSD_SG_OT1_ENKUlDpSJ_E_clIJNS1_IJS7_EEENS1_IJiEEENS1_IJEEEEEEDaSQ_)
        /*eb88*/ 	.word	0x00000000


	//----- nvinfo : EIATTR_FRAME_SIZE
	.align		4
.L_10060:
        /*eb8c*/ 	.byte	0x04, 0x11
        /*eb8e*/ 	.short	(.L_10062 - .L_10061)
	.align		4
.L_10061:
        /*eb90*/ 	.word	index@($_ZN7cutlass13device_kernelIN5flash19enable_sm80_to_sm89INS1_16FlashAttnBwdSm80INS1_25CollectiveMainloopBwdSm80ILi2ELi2EN4cute5tupleIJNS5_1CILi128EEES8_NS7_ILi64EEEEEENS_6half_tEfNS_4arch4Sm80ELb0ELb0ELb1ELb0ELb1ELb0ELb0ELb0ELi2ELi4ELi4ELi4ELb0EEENS1_21CollectiveEpilogueBwdISA_SB_SD_Li256ELb0ELb0ELi2EEENS1_19SingleTileSchedulerILb0ELb0ELb0ELi128EEEEEEEEEvNT_6ParamsE$_ZZN4cute12filter_tupleINS_5tupleIJNS1_IJiiEEENS_1CILi1024EEEEEEZNS_16flatten_to_tupleIS5_EEDaRKT_EUlRKT_E_EEDaS9_OT0_ENKUlDpSC_E_clIJS2_NS1_IJS4_EEEEEEDaSG_)
        /*eb94*/ 	.word	0x00000000


	//----- nvinfo : EIATTR_FRAME_SIZE
	.align		4
.L_10062:
        /*eb98*/ 	.byte	0x04, 0x11
        /*eb9a*/ 	.short	(.L_10064 - .L_10063)
	.align		4
.L_10063:
        /*eb9c*/ 	.word	index@($_ZN7cutlass13device_kernelIN5flash19enable_sm80_to_sm89INS1_16FlashAttnBwdSm80INS1_25CollectiveMainloopBwdSm80ILi2ELi2EN4cute5tupleIJNS5_1CILi128EEES8_NS7_ILi64EEEEEENS_6half_tEfNS_4arch4Sm80ELb0ELb0ELb1ELb0ELb1ELb0ELb0ELb0ELi2ELi4ELi4ELi4ELb0EEENS1_21CollectiveEpilogueBwdISA_SB_SD_Li256ELb0ELb0ELi2EEENS1_19SingleTileSchedulerILb0ELb0ELb0ELi128EEEEEEEEEvNT_6ParamsE$_ZZN4cute12filter_tupleINS_5tupleIJNS1_IJiNS1_IJiNS_1CILi0EEEEEEEEENS1_IJNS_10UnderscoreENS1_IJS6_S6_EEEEEEEEES9_ZNS_4diceIS9_S9_EEDaRKT_RKT0_EUlRKT_RKT0_E_EEDaSD_SG_OT1_ENKUlDpSJ_E_clIJNS1_IJiiS3_EEENS1_IJEEEEEEDaSQ_)
        /*eba0*/ 	.word	0x00000000


	//----- nvinfo : EIATTR_FRAME_SIZE
	.align		4
.L_10064:
        /*eba4*/ 	.byte	0x04, 0x11
        /*eba6*/ 	.short	(.L_10066 - .L_10065)
	.align		4
.L_10065:
        /*eba8*/ 	.word	index@($_ZN7cutlass13device_kernelIN5flash19enable_sm80_to_sm89INS1_16FlashAttnBwdSm80INS1_25CollectiveMainloopBwdSm80ILi2ELi2EN4cute5tupleIJNS5_1CILi128EEES8_NS7_ILi64EEEEEENS_6half_tEfNS_4arch4Sm80ELb0ELb0ELb1ELb0ELb1ELb0ELb0ELb0ELi2ELi4ELi4ELi4ELb0EEENS1_21CollectiveEpilogueBwdISA_SB_SD_Li256ELb0ELb0ELi2EEENS1_19SingleTileSchedulerILb0ELb0ELb0ELi128EEEEEEEEEvNT_6ParamsE$_ZZN4cute12filter_tupleINS_5tupleIJNS1_IJNS_1CILi0EEENS1_IJNS2_ILi1EEENS2_ILi512EEEiEEEEEENS2_ILi4096EEENS1_IJiNS2_ILi8192EEEEEEEEEZNS_7flattenISB_EEDaRKT_EUlRKT_E_EEDaSF_OT0_ENKUlDpSI_E_clIJNS1_IJS3_S4_S5_iEEENS1_IJS8_EEESA_EEEDaSM_)
        /*ebac*/ 	.word	0x00000000


	//----- nvinfo : EIATTR_FRAME_SIZE
	.align		4
.L_10066:
        /*ebb0*/ 	.byte	0x04, 0x11
        /*ebb2*/ 	.short	(.L_10068 - .L_10067)
	.align		4
.L_10067:
        /*ebb4*/ 	.word	index@($_ZN7cutlass13device_kernelIN5flash19enable_sm80_to_sm89INS1_16FlashAttnBwdSm80INS1_25CollectiveMainloopBwdSm80ILi2ELi2EN4cute5tupleIJNS5_1CILi128EEES8_NS7_ILi64EEEEEENS_6half_tEfNS_4arch4Sm80ELb0ELb0ELb1ELb0ELb1ELb0ELb0ELb0ELi2ELi4ELi4ELi4ELb0EEENS1_21CollectiveEpilogueBwdISA_SB_SD_Li256ELb0ELb0ELi2EEENS1_19SingleTileSchedulerILb0ELb0ELb0ELi128EEEEEEEEEvNT_6ParamsE$_ZZN4cute12filter_tupleINS_5tupleIJNS1_IJNS_10UnderscoreENS_1CILi0EEEEEENS1_IJS4_S2_EEEEEENS1_IJNS1_IJNS1_IJNS3_ILi1EEES4_EEES4_EEENS1_IJNS1_IJS4_S4_EEEiEEEEEEZNS_5sliceIS7_SD_EEDaRKT_RKT0_EUlRKT_RKT0_E_EEDaSH_SK_OT1_ENKUlDpSN_E_clIJNS1_IJS9_EEENS1_IJiEEEEEEDaSU_)
        /*ebb8*/ 	.word	0x00000000


	//----- nvinfo : EIATTR_FRAME_SIZE
	.align		4
.L_10068:
        /*ebbc*/ 	.byte	0x04, 0x11
        /*ebbe*/ 	.short	(.L_10070 - .L_10069)
	.align		4
.L_10069:
        /*ebc0*/ 	.word	index@($_ZN7cutlass13device_kernelIN5flash19enable_sm80_to_sm89INS1_16FlashAttnBwdSm80INS1_25CollectiveMainloopBwdSm80ILi2ELi2EN4cute5tupleIJNS5_1CILi128EEES8_NS7_ILi64EEEEEENS_6half_tEfNS_4arch4Sm80ELb0ELb0ELb1ELb0ELb1ELb0ELb0ELb0ELi2ELi4ELi4ELi4ELb0EEENS1_21CollectiveEpilogueBwdISA_SB_SD_Li256ELb0ELb0ELi2EEENS1_19SingleTileSchedulerILb0ELb0ELb0ELi128EEEEEEEEEvNT_6ParamsE$_ZN7__half2aSEOKS_)
        /*ebc4*/ 	.word	0x00000000


	//----- nvinfo : EIATTR_FRAME_SIZE
	.align		4
.L_10070:
        /*ebc8*/ 	.byte	0x04, 0x11
        /*ebca*/ 	.short	(.L_10072 - .L_10071)
	.align		4
.L_10071:
        /*ebcc*/ 	.word	index@($_ZN7cutlass13device_kernelIN5flash19enable_sm80_to_sm89INS1_16FlashAttnBwdSm80INS1_25CollectiveMainloopBwdSm80ILi2ELi2EN4cute5tupleIJNS5_1CILi128EEES8_NS7_ILi64EEEEEENS_6half_tEfNS_4arch4Sm80ELb0ELb0ELb1ELb0ELb1ELb0ELb0ELb0ELi2ELi4ELi4ELi4ELb0EEENS1_21CollectiveEpilogueBwdISA_SB_SD_Li256ELb0ELb0ELi2EEENS1_19SingleTileSchedulerILb0ELb0ELb0ELi128EEEEEEEEEvNT_6ParamsE$_ZN73_INTERNAL_e48e4f46_37_flash_bwd_hdim64_fp16_softcap_sm80_cu_3fbc093a_281817__float22half2_rnE6float2)
        /*ebd0*/ 	.word	0x00000000


	//----- nvinfo : EIATTR_FRAME_SIZE
	.align		4
.L_10072:
        /*ebd4*/ 	.byte	0x04, 0x11
        /*ebd6*/ 	.short	(.L_10074 - .L_10073)
	.align		4
.L_10073:
        /*ebd8*/ 	.word	index@($_ZN7cutlass13device_kernelIN5flash19enable_sm80_to_sm89INS1_16FlashAttnBwdSm80INS1_25CollectiveMainloopBwdSm80ILi2ELi2EN4cute5tupleIJNS5_1CILi128EEES8_NS7_ILi64EEEEEENS_6half_tEfNS_4arch4Sm80ELb0ELb0ELb1ELb0ELb1ELb0ELb0ELb0ELi2ELi4ELi4ELi4ELb0EEENS1_21CollectiveEpilogueBwdISA_SB_SD_Li256ELb0ELb0ELi2EEENS1_19SingleTileSchedulerILb0ELb0ELb0ELi128EEEEEEEEEvNT_6ParamsE$_ZN4cute8smem_ptrIPjECI1NS_12iter_adaptorIS1_S2_EEES1_)
        /*ebdc*/ 	.word	0x00000000


	//----- nvinfo : EIATTR_FRAME_SIZE
	.align		4
.L_10074:
        /*ebe0*/ 	.byte	0x04, 0x11
        /*ebe2*/ 	.short	(.L_10076 - .L_10075)
	.align		4
.L_10075:
        /*ebe4*/ 	.word	index@($_ZN7cutlass13device_kernelIN5flash19enable_sm80_to_sm89INS1_16FlashAttnBwdSm80INS1_25CollectiveMainloopBwdSm80ILi2ELi2EN4cute5tupleIJNS5_1CILi128EEES8_NS7_ILi64EEEEEENS_6half_tEfNS_4arch4Sm80ELb0ELb0ELb1ELb0ELb1ELb0ELb0ELb0ELi2ELi4ELi4ELi4ELb0EEENS1_21CollectiveEpilogueBwdISA_SB_SD_Li256ELb0ELb0ELi2EEENS1_19SingleTileSchedulerILb0ELb0ELb0ELi128EEEEEEEEEvNT_6ParamsE$_ZN4cute8smem_ptrIPfECI1NS_12iter_adaptorIS1_S2_EEES1_)
        /*ebe8*/ 	.word	0x00000000


	//----- nvinfo : EIATTR_FRAME_SIZE
	.align		4
.L_10076:
        /*ebec*/ 	.byte	0x04, 0x11
        /*ebee*/ 	.short	(.L_10078 - .L_10077)
	.align		4
.L_10077:
        /*ebf0*/ 	.word	index@($_ZN7cutlass13device_kernelIN5flash19enable_sm80_to_sm89INS1_16FlashAttnBwdSm80INS1_25CollectiveMainloopBwdSm80ILi2ELi2EN4cute5tupleIJNS5_1CILi128EEES8_NS7_ILi64EEEEEENS_6half_tEfNS_4arch4Sm80ELb0ELb0ELb1ELb0ELb1ELb0ELb0ELb0ELi2ELi4ELi4ELi4ELb0EEENS1_21CollectiveEpilogueBwdISA_SB_SD_Li256ELb0ELb0ELi2EEENS1_19SingleTileSchedulerILb0ELb0ELb0ELi128EEEEEEEEEvNT_6ParamsE$_ZN4cute8smem_ptrIPN7cutlass9uint128_tEECI1NS_12iter_adaptorIS3_S4_EEES3_)
        /*ebf4*/ 	.word	0x00000000


	//----- nvinfo : EIATTR_FRAME_SIZE
	.align		4
.L_10078:
        /*ebf8*/ 	.byte	0x04, 0x11
        /*ebfa*/ 	.short	(.L_10080 - .L_10079)
	.align		4
.L_10079:
        /*ebfc*/ 	.word	index@($_ZN7cutlass13device_kernelIN5flash19enable_sm80_to_sm89INS1_16FlashAttnBwdSm80INS1_25CollectiveMainloopBwdSm80ILi2ELi2EN4cute5tupleIJNS5_1CILi128EEES8_NS7_ILi64EEEEEENS_6half_tEfNS_4arch4Sm80ELb0ELb0ELb1ELb0ELb1ELb0ELb0ELb0ELi2ELi4ELi4ELi4ELb0EEENS1_21CollectiveEpilogueBwdISA_SB_SD_Li256ELb0ELb0ELi2EEENS1_19SingleTileSchedulerILb0ELb0ELb0ELi128EEEEEEEEEvNT_6ParamsE$_ZN4cute8smem_ptrIPN7cutlass6half_tEECI1NS_12iter_adaptorIS3_S4_EEES3_)
        /*ec00*/ 	.word	0x00000000


	//----- nvinfo : EIATTR_FRAME_SIZE
	.align		4
.L_10080:
        /*ec04*/ 	.byte	0x04, 0x11
        /*ec06*/ 	.short	(.L_10082 - .L_10081)
	.align		4
.L_10081:
        /*ec08*/ 	.word	index@($_ZN7cutlass13device_kernelIN5flash19enable_sm80_to_sm89INS1_16FlashAttnBwdSm80INS1_25CollectiveMainloopBwdSm80ILi2ELi2EN4cute5tupleIJNS5_1CILi128EEES8_NS7_ILi64EEEEEENS_6half_tEfNS_4arch4Sm80ELb0ELb0ELb1ELb0ELb1ELb0ELb0ELb0ELi2ELi4ELi4ELi4ELb0EEENS1_21CollectiveEpilogueBwdISA_SB_SD_Li256ELb0ELb0ELi2EEENS1_19SingleTileSchedulerILb0ELb0ELb0ELi128EEEEEEEEEvNT_6ParamsE$_ZN4cute5tupleIJNS_7SwizzleILi3ELi3ELi3EEENS_9MixedBitsILj0ELj432EEENS_6LayoutINS0_IJNS0_IJNS_1CILi2EEES7_S7_EEES7_NS6_ILi8EEEEEENS0_IJNS0_IJNS6_ILi64EEES9_NS6_ILi512EEEEEENS6_ILi8192EEENS6_ILi1024EEEEEEEEEEC2ERKS2_RKS4_RKSH_)
        /*ec0c*/ 	.word	0x00000000


	//----- nvinfo : EIATTR_FRAME_SIZE
	.align		4
.L_10082:
        /*ec10*/ 	.byte	0x04, 0x11
        /*ec12*/ 	.short	(.L_10084 - .L_10083)
	.align		4
.L_10083:
        /*ec14*/ 	.word	index@($_ZN7cutlass13device_kernelIN5flash19enable_sm80_to_sm89INS1_16FlashAttnBwdSm80INS1_25CollectiveMainloopBwdSm80ILi2ELi2EN4cute5tupleIJNS5_1CILi128EEES8_NS7_ILi64EEEEEENS_6half_tEfNS_4arch4Sm80ELb0ELb0ELb1ELb0ELb1ELb0ELb0ELb0ELi2ELi4ELi4ELi4ELb0EEENS1_21CollectiveEpilogueBwdISA_SB_SD_Li256ELb0ELb0ELi2EEENS1_19SingleTileSchedulerILb0ELb0ELb0ELi128EEEEEEEEEvNT_6ParamsE$_ZN4cute5tupleIJNS0_IJNS_1CILi8EEENS1_ILi2EEES3_S3_S2_S3_EEENS0_IJNS1_ILi1EEEiiiNS1_ILi72EEENS1_ILi512EEEEEEEEC2ERKS4_RKS8_)
        /*ec18*/ 	.word	0x00000000


	//----- nvinfo : EIATTR_FRAME_SIZE
	.align		4
.L_10084:
        /*ec1c*/ 	.byte	0x04, 0x11
        /*ec1e*/ 	.short	(.L_10086 - .L_10085)
	.align		4
.L_10085:
        /*ec20*/ 	.word	index@($_ZN7cutlass13device_kernelIN5flash19enable_sm80_to_sm89INS1_16FlashAttnBwdSm80INS1_25CollectiveMainloopBwdSm80ILi2ELi2EN4cute5tupleIJNS5_1CILi128EEES8_NS7_ILi64EEEEEENS_6half_tEfNS_4arch4Sm80ELb0ELb0ELb1ELb0ELb1ELb0ELb0ELb0ELi2ELi4ELi4ELi4ELb0EEENS1_21CollectiveEpilogueBwdISA_SB_SD_Li256ELb0ELb0ELi2EEENS1_19SingleTileSchedulerILb0ELb0ELb0ELi128EEEEEEEEEvNT_6ParamsE$_ZN4cute5tupleIJNS0_IJNS_1CILi8EEENS0_IJNS1_ILi2EEES3_S3_EEENS1_ILi1EEES4_S5_EEENS0_IJS5_NS0_IJiiiEEENS1_ILi64EEENS0_IJNS1_ILi72EEENS1_ILi144EEENS1_ILi288EEEEEENS1_ILi512EEEEEEEEC2ERKS6_RKSE_)
        /*ec24*/ 	.word	0x00000000


	//----- nvinfo : EIATTR_FRAME_SIZE
	.align		4
.L_10086:
        /*ec28*/ 	.byte	0x04, 0x11
        /*ec2a*/ 	.short	(.L_10088 - .L_10087)
	.align		4
.L_10087:
        /*ec2c*/ 	.word	index@($_ZN7cutlass13device_kernelIN5flash19enable_sm80_to_sm89INS1_16FlashAttnBwdSm80INS1_25CollectiveMainloopBwdSm80ILi2ELi2EN4cute5tupleIJNS5_1CILi128EEES8_NS7_ILi64EEEEEENS_6half_tEfNS_4arch4Sm80ELb0ELb0ELb1ELb0ELb1ELb0ELb0ELb0ELi2ELi4ELi4ELi4ELb0EEENS1_21CollectiveEpilogueBwdISA_SB_SD_Li256ELb0ELb0ELi2EEENS1_19SingleTileSchedulerILb0ELb0ELb0ELi128EEEEEEEEEvNT_6ParamsE$_ZN4cute5tupleIJNS0_IJNS_1CILi8EEENS0_IJNS1_ILi2EEES3_S3_EEENS1_ILi1EEES4_S5_EEENS0_IJS5_NS0_IJS2_iiEEENS1_ILi64EEENS0_IJiNS1_ILi144EEENS1_ILi288EEEEEENS1_ILi512EEEEEEEEC2ERKS6_RKSD_)
        /*ec30*/ 	.word	0x00000000


	//----- nvinfo : EIATTR_FRAME_SIZE
	.align		4
.L_10088:
        /*ec34*/ 	.byte	0x04, 0x11
        /*ec36*/ 	.short	(.L_10090 - .L_10089)
	.align		4
.L_10089:
        /*ec38*/ 	.word	index@($_ZN7cutlass13device_kernelIN5flash19enable_sm80_to_sm89INS1_16FlashAttnBwdSm80INS1_25CollectiveMainloopBwdSm80ILi2ELi2EN4cute5tupleIJNS5_1CILi128EEES8_NS7_ILi64EEEEEENS_6half_tEfNS_4arch4Sm80ELb0ELb0ELb1ELb0ELb1ELb0ELb0ELb0ELi2ELi4ELi4ELi4ELb0EEENS1_21CollectiveEpilogueBwdISA_SB_SD_Li256ELb0ELb0ELi2EEENS1_19SingleTileSchedulerILb0ELb0ELb0ELi128EEEEEEEEEvNT_6ParamsE$_ZN4cute5tupleIJNS0_IJNS_1CILi2EEEEEENS0_IJiEEEEEC2ERKS3_RKS4_)
        /*ec3c*/ 	.word	0x00000000


	//----- nvinfo : EIATTR_FRAME_SIZE
	.align		4
.L_10090:
        /*ec40*/ 	.byte	0x04, 0x11
        /*ec42*/ 	.short	(.L_10092 - .L_10091)
	.align		4
.L_10091:
        /*ec44*/ 	.word	index@($_ZN7cutlass13device_kernelIN5flash19enable_sm80_to_sm89INS1_16FlashAttnBwdSm80INS1_25CollectiveMainloopBwdSm80ILi2ELi2EN4cute5tupleIJNS5_1CILi128EEES8_NS7_ILi64EEEEEENS_6half_tEfNS_4arch4Sm80ELb0ELb0ELb1ELb0ELb1ELb0ELb0ELb0ELi2ELi4ELi4ELi4ELb0EEENS1_21CollectiveEpilogueBwdISA_SB_SD_Li256ELb0ELb0ELi2EEENS1_19SingleTileSchedulerILb0ELb0ELb0ELi128EEEEEEEEEvNT_6ParamsE$_ZN4cute5tupleIJNS0_IJNS_1CILi16EEENS1_ILi2EEES3_S3_NS1_ILi4EEES3_EEENS0_IJNS1_ILi1EEEiiiNS1_ILi144EEENS1_ILi512EEEEEEEEC2ERKS5_RKS9_)
        /*ec48*/ 	.word	0x00000000


	//----- nvinfo : EIATTR_FRAME_SIZE
	.align		4
.L_10092:
        /*ec4c*/ 	.byte	0x04, 0x11
        /*ec4e*/ 	.short	(.L_10094 - .L_10093)
	.align		4
.L_10093:
        /*ec50*/ 	.word	index@($_ZN7cutlass13device_kernelIN5flash19enable_sm80_to_sm89INS1_16FlashAttnBwdSm80INS1_25CollectiveMainloopBwdSm80ILi2ELi2EN4cute5tupleIJNS5_1CILi128EEES8_NS7_ILi64EEEEEENS_6half_tEfNS_4arch4Sm80ELb0ELb0ELb1ELb0ELb1ELb0ELb0ELb0ELi2ELi4ELi4ELi4ELb0EEENS1_21CollectiveEpilogueBwdISA_SB_SD_Li256ELb0ELb0ELi2EEENS1_19SingleTileSchedulerILb0ELb0ELb0ELi128EEEEEEEEEvNT_6ParamsE$_ZN4cute5tupleIJNS0_IJNS0_IJNS_1CILi8EEENS1_ILi1EEEEEENS1_ILi2EEES2_EEENS0_IJNS0_IJS3_NS1_ILi0EEEEEEiNS1_ILi1024EEEEEEEEC2ERKS6_RKSA_)
        /*ec54*/ 	.word	0x00000000


	//----- nvinfo : EIATTR_FRAME_SIZE
	.align		4
.L_10094:
        /*ec58*/ 	.byte	0x04, 0x11
        /*ec5a*/ 	.short	(.L_10096 - .L_10095)
	.align		4
.L_10095:
        /*ec5c*/ 	.word	index@($_ZN7cutlass13device_kernelIN5flash19enable_sm80_to_sm89INS1_16FlashAttnBwdSm80INS1_25CollectiveMainloopBwdSm80ILi2ELi2EN4cute5tupleIJNS5_1CILi128EEES8_NS7_ILi64EEEEEENS_6half_tEfNS_4arch4Sm80ELb0ELb0ELb1ELb0ELb1ELb0ELb0ELb0ELi2ELi4ELi4ELi4ELb0EEENS1_21CollectiveEpilogueBwdISA_SB_SD_Li256ELb0ELb0ELi2EEENS1_19SingleTileSchedulerILb0ELb0ELb0ELi128EEEEEEEEEvNT_6ParamsE$_ZN4cute5tupleIJNS0_IJNS0_IJNS_1CILi8EEENS1_ILi1EEEEEENS1_ILi2EEENS0_IJS5_S5_EEEEEENS0_IJNS0_IJS3_NS1_ILi0EEEEEENS1_ILi4096EEENS0_IJiiEEEEEEEEC2ERKS7_RKSC_)
        /*ec60*/ 	.word	0x00000000


	//----- nvinfo : EIATTR_FRAME_SIZE
	.align		4
.L_10096:
        /*ec64*/ 	.byte	0x04, 0x11
        /*ec66*/ 	.short	(.L_10098 - .L_10097)
	.align		4
.L_10097:
        /*ec68*/ 	.word	index@($_ZN7cutlass13device_kernelIN5flash19enable_sm80_to_sm89INS1_16FlashAttnBwdSm80INS1_25CollectiveMainloopBwdSm80ILi2ELi2EN4cute5tupleIJNS5_1CILi128EEES8_NS7_ILi64EEEEEENS_6half_tEfNS_4arch4Sm80ELb0ELb0ELb1ELb0ELb1ELb0ELb0ELb0ELi2ELi4ELi4ELi4ELb0EEENS1_21CollectiveEpilogueBwdISA_SB_SD_Li256ELb0ELb0ELi2EEENS1_19SingleTileSchedulerILb0ELb0ELb0ELi128EEEEEEEEEvNT_6ParamsE$_ZN4cute5tupleIJNS0_IJNS0_IJNS_1CILi8EEENS1_ILi1EEEEEENS1_ILi2EEEEEENS0_IJNS0_IJS3_NS1_ILi0EEEEEEiEEEEEC2ERKS6_RKS9_)
        /*ec6c*/ 	.word	0x00000000


	//----- nvinfo : EIATTR_FRAME_SIZE
	.align		4
.L_10098:
        /*ec70*/ 	.byte	0x04, 0x11
        /*ec72*/ 	.short	(.L_10100 - .L_10099)
	.align		4
.L_10099:
        /*ec74*/ 	.word	index@($_ZN7cutlass13device_kernelIN5flash19enable_sm80_to_sm89INS1_16FlashAttnBwdSm80INS1_25CollectiveMainloopBwdSm80ILi2ELi2EN4cute5tupleIJNS5_1CILi128EEES8_NS7_ILi64EEEEEENS_6half_tEfNS_4arch4Sm80ELb0ELb0ELb1ELb0ELb1ELb0ELb0ELb0ELi2ELi4ELi4ELi4ELb0EEENS1_21CollectiveEpilogueBwdISA_SB_SD_Li256ELb0ELb0ELi2EEENS1_19SingleTileSchedulerILb0ELb0ELb0ELi128EEEEEEEEEvNT_6ParamsE$_ZN4cute5tupleIJNS0_IJNS0_IJNS_1CILi8EEENS1_ILi1EEEEEENS0_IJNS1_ILi2EEEEEEEEENS0_IJNS0_IJS3_NS1_ILi0EEEEEENS0_IJiEEEEEEEEC2ERKS7_RKSB_)
        /*ec78*/ 	.word	0x00000000


	//----- nvinfo : EIATTR_FRAME_SIZE
	.align		4
.L_10100:
        /*ec7c*/ 	.byte	0x04, 0x11
        /*ec7e*/ 	.short	(.L_10102 - .L_10101)
	.align		4
.L_10101:
        /*ec80*/ 	.word	index@($_ZN7cutlass13device_kernelIN5flash19enable_sm80_to_sm89INS1_16FlashAttnBwdSm80INS1_25CollectiveMainloopBwdSm80ILi2ELi2EN4cute5tupleIJNS5_1CILi128EEES8_NS7_ILi64EEEEEENS_6half_tEfNS_4arch4Sm80ELb0ELb0ELb1ELb0ELb1ELb0ELb0ELb0ELi2ELi4ELi4ELi4ELb0EEENS1_21CollectiveEpilogueBwdISA_SB_SD_Li256ELb0ELb0ELi2EEENS1_19SingleTileSchedulerILb0ELb0ELb0ELi128EEEEEEEEEvNT_6ParamsE$_ZN4cute5tupleIJNS0_IJNS0_IJNS_1CILi2EEES2_S2_EEES2_NS0_IJS2_S2_EEEEEENS0_IJNS0_IJNS1_ILi1EEENS1_ILi512EEEiEEENS1_ILi4096EEENS0_IJiiEEEEEEEEC2ERKS5_RKSB_)
        /*ec84*/ 	.word	0x00000000


	//----- nvinfo : EIATTR_FRAME_SIZE
	.align		4
.L_10102:
        /*ec88*/ 	.byte	0x04, 0x11
        /*ec8a*/ 	.short	(.L_10104 - .L_10103)
	.align		4
.L_10103:
        /*ec8c*/ 	.word	index@($_ZN7cutlass13device_kernelIN5flash19enable_sm80_to_sm89INS1_16FlashAttnBwdSm80INS1_25CollectiveMainloopBwdSm80ILi2ELi2EN4cute5tupleIJNS5_1CILi128EEES8_NS7_ILi64EEEEEENS_6half_tEfNS_4arch4Sm80ELb0ELb0ELb1ELb0ELb1ELb0ELb0ELb0ELi2ELi4ELi4ELi4ELb0EEENS1_21CollectiveEpilogueBwdISA_SB_SD_Li256ELb0ELb0ELi2EEENS1_19SingleTileSchedulerILb0ELb0ELb0ELi128EEEEEEEEEvNT_6ParamsE$_ZN4cute5tupleIJNS0_IJNS0_IJNS_1CILi2EEES2_S2_EEES2_NS0_IJNS0_IJS2_S2_EEES2_EEEEEENS0_IJNS0_IJNS1_ILi1EEENS1_ILi512EEEiEEENS1_ILi4096EEENS0_IJNS0_IJiiEEENS1_ILi8192EEEEEEEEEEEC2ERKS6_RKSE_)
        /*ec90*/ 	.word	0x00000000


	//----- nvinfo : EIATTR_FRAME_SIZE
	.align		4
.L_10104:
        /*ec94*/ 	.byte	0x04, 0x11
        /*ec96*/ 	.short	(.L_10106 - .L_10105)
	.align		4
.L_10105:
        /*ec98*/ 	.word	index@($_ZN7cutlass13device_kernelIN5flash19enable_sm80_to_sm89INS1_16FlashAttnBwdSm80INS1_25CollectiveMainloopBwdSm80ILi2ELi2EN4cute5tupleIJNS5_1CILi128EEES8_NS7_ILi64EEEEEENS_6half_tEfNS_4arch4Sm80ELb0ELb0ELb1ELb0ELb1ELb0ELb0ELb0ELi2ELi4ELi4ELi4ELb0EEENS1_21CollectiveEpilogueBwdISA_SB_SD_Li256ELb0ELb0ELi2EEENS1_19SingleTileSchedulerILb0ELb0ELb0ELi128EEEEEEEEEvNT_6ParamsE$_ZN4cute5tupleIJNS0_IJNS0_IJNS_1CILi2EEES2_EEES3_NS1_ILi8EEEEEENS0_IJNS0_IJiNS1_ILi512EEEEEENS0_IJiiEEENS1_ILi1024EEEEEEEEC2ERKS5_RKSA_)
        /*ec9c*/ 	.word	0x00000000


	//----- nvinfo : EIATTR_FRAME_SIZE
	.align		4
.L_10106:
        /*eca0*/ 	.byte	0x04, 0x11
        /*eca2*/ 	.short	(.L_10108 - .L_10107)
	.align		4
.L_10107:
        /*eca4*/ 	.word	index@($_ZN7cutlass13device_kernelIN5flash19enable_sm80_to_sm89INS1_16FlashAttnBwdSm80INS1_25CollectiveMainloopBwdSm80ILi2ELi2EN4cute5tupleIJNS5_1CILi128EEES8_NS7_ILi64EEEEEENS_6half_tEfNS_4arch4Sm80ELb0ELb0ELb1ELb0ELb1ELb0ELb0ELb0ELi2ELi4ELi4ELi4ELb0EEENS1_21CollectiveEpilogueBwdISA_SB_SD_Li256ELb0ELb0ELi2EEENS1_19SingleTileSchedulerILb0ELb0ELb0ELi128EEEEEEEEEvNT_6ParamsE$_ZN4cute5tupleIJNS0_IJNS0_IJNS_1CILi2EEES2_EEENS1_ILi8EEES3_EEENS0_IJNS0_IJNS1_ILi1EEEiEEENS1_ILi1024EEENS0_IJiiEEEEEEEEC2ERKS5_RKSA_)
        /*eca8*/ 	.word	0x00000000


	//----- nvinfo : EIATTR_FRAME_SIZE
	.align		4
.L_10108:
        /*ecac*/ 	.byte	0x04, 0x11
        /*ecae*/ 	.short	(.L_10110 - .L_10109)
	.align		4
.L_10109:
        /*ecb0*/ 	.word	index@($_ZN7cutlass13device_kernelIN5flash19enable_sm80_to_sm89INS1_16FlashAttnBwdSm80INS1_25CollectiveMainloopBwdSm80ILi2ELi2EN4cute5tupleIJNS5_1CILi128EEES8_NS7_ILi64EEEEEENS_6half_tEfNS_4arch4Sm80ELb0ELb0ELb1ELb0ELb1ELb0ELb0ELb0ELi2ELi4ELi4ELi4ELb0EEENS1_21CollectiveEpilogueBwdISA_SB_SD_Li256ELb0ELb0ELi2EEENS1_19SingleTileSchedulerILb0ELb0ELb0ELi128EEEEEEEEEvNT_6ParamsE$_ZN4cute5tupleIJNS0_IJNS0_IJNS_1CILi1EEENS0_IJS2_NS1_ILi2EEES3_EEEEEES3_NS0_IJS3_S3_EEEEEENS0_IJNS0_IJNS1_ILi0EEENS0_IJS2_NS1_ILi256EEEiEEEEEENS1_ILi2048EEENS0_IJiNS1_ILi4096EEEEEEEEEEEC2ERKS7_RKSF_)
        /*ecb4*/ 	.word	0x00000000


	//----- nvinfo : EIATTR_FRAME_SIZE
	.align		4
.L_10110:
        /*ecb8*/ 	.byte	0x04, 0x11
        /*ecba*/ 	.short	(.L_10112 - .L_10111)
	.align		4
.L_10111:
        /*ecbc*/ 	.word	index@($_ZN7cutlass13device_kernelIN5flash19enable_sm80_to_sm89INS1_16FlashAttnBwdSm80INS1_25CollectiveMainloopBwdSm80ILi2ELi2EN4cute5tupleIJNS5_1CILi128EEES8_NS7_ILi64EEEEEENS_6half_tEfNS_4arch4Sm80ELb0ELb0ELb1ELb0ELb1ELb0ELb0ELb0ELi2ELi4ELi4ELi4ELb0EEENS1_21CollectiveEpilogueBwdISA_SB_SD_Li256ELb0ELb0ELi2EEENS1_19SingleTileSchedulerILb0ELb0ELb0ELi128EEEEEEEEEvNT_6ParamsE$_ZN4cute5tupleIJNS0_IJNS0_IJNS0_IJNS_1CILi8EEENS1_ILi1EEEEEES3_EEENS0_IJNS0_IJS3_S3_EEENS1_ILi2EEEEEEEEENS0_IJNS0_IJNS0_IJS3_NS1_ILi0EEEEEESA_EEENS0_IJNS0_IJSA_SA_EEEiEEEEEEEEC2ERKS9_RKSF_)
        /*ecc0*/ 	.word	0x00000000


	//----- nvinfo : EIATTR_FRAME_SIZE
	.align		4
.L_10112:
        /*ecc4*/ 	.byte	0x04, 0x11
        /*ecc6*/ 	.short	(.L_10114 - .L_10113)
	.align		4
.L_10113:
        /*ecc8*/ 	.word	index@($_ZN7cutlass13device_kernelIN5flash19enable_sm80_to_sm89INS1_16FlashAttnBwdSm80INS1_25CollectiveMainloopBwdSm80ILi2ELi2EN4cute5tupleIJNS5_1CILi128EEES8_NS7_ILi64EEEEEENS_6half_tEfNS_4arch4Sm80ELb0ELb0ELb1ELb0ELb1ELb0ELb0ELb0ELi2ELi4ELi4ELi4ELb0EEENS1_21CollectiveEpilogueBwdISA_SB_SD_Li256ELb0ELb0ELi2EEENS1_19SingleTileSchedulerILb0ELb0ELb0ELi128EEEEEEEEEvNT_6ParamsE$_ZN4cute5tupleIJNS0_IJNS0_IJNS0_IJNS_1CILi8EEENS1_ILi1EEEEEENS0_IJS3_S3_EEEEEENS0_IJS3_NS1_ILi2EEEEEEEEENS0_IJNS0_IJNS0_IJS3_NS1_ILi0EEEEEENS0_IJSA_SA_EEEEEENS0_IJSA_iEEEEEEEEC2ERKS9_RKSF_)
        /*eccc*/ 	.word	0x00000000


	//----- nvinfo : EIATTR_FRAME_SIZE
	.align		4
.L_10114:
        /*ecd0*/ 	.byte	0x04, 0x11
        /*ecd2*/ 	.short	(.L_10116 - .L_10115)
	.align		4
.L_10115:
        /*ecd4*/ 	.word	index@($_ZN7cutlass13device_kernelIN5flash19enable_sm80_to_sm89INS1_16FlashAttnBwdSm80INS1_25CollectiveMainloopBwdSm80ILi2ELi2EN4cute5tupleIJNS5_1CILi128EEES8_NS7_ILi64EEEEEENS_6half_tEfNS_4arch4Sm80ELb0ELb0ELb1ELb0ELb1ELb0ELb0ELb0ELi2ELi4ELi4ELi4ELb0EEENS1_21CollectiveEpilogueBwdISA_SB_SD_Li256ELb0ELb0ELi2EEENS1_19SingleTileSchedulerILb0ELb0ELb0ELi128EEEEEEEEEvNT_6ParamsE$_ZN4cute3eso3ESOILb1ELb0EJNS_6LayoutINS_5tupleIJNS_1CILi4EEEEEENS3_IJNS4_ILi1EEEEEEEENS_10ViewEngineIPfEEEEC2ERKS9_RKSC_)
        /*ecd8*/ 	.word	0x00000000


	//----- nvinfo : EIATTR_FRAME_SIZE
	.align		4
.L_10116:
        /*ecdc*/ 	.byte	0x04, 0x11
        /*ecde*/ 	.short	(.L_10118 - .L_10117)
	.align		4
.L_10117:
        /*ece0*/ 	.word	index@($_ZN7cutlass13device_kernelIN5flash19enable_sm80_to_sm89INS1_16FlashAttnBwdSm80INS1_25CollectiveMainloopBwdSm80ILi2ELi2EN4cute5tupleIJNS5_1CILi128EEES8_NS7_ILi64EEEEEENS_6half_tEfNS_4arch4Sm80ELb0ELb0ELb1ELb0ELb1ELb0ELb0ELb0ELi2ELi4ELi4ELi4ELb0EEENS1_21CollectiveEpilogueBwdISA_SB_SD_Li256ELb0ELb0ELi2EEENS1_19SingleTileSchedulerILb0ELb0ELb0ELi128EEEEEEEEEvNT_6ParamsE$_ZN4cute3eso3ESOILb1ELb0EJNS_6LayoutINS_5tupleIJNS_1CILi1EEENS4_ILi4EEEEEENS3_IJNS4_ILi0EEES5_EEEEENS_10ViewEngineIPfEEEEC2ERKSA_RKSD_)
        /*ece4*/ 	.word	0x00000000


	//----- nvinfo : EIATTR_FRAME_SIZE
	.align		4
.L_10118:
        /*ece8*/ 	.byte	0x04, 0x11
        /*ecea*/ 	.short	(.L_10120 - .L_10119)
	.align		4
.L_10119:
        /*ecec*/ 	.word	index@($_ZN7cutlass13device_kernelIN5flash19enable_sm80_to_sm89INS1_16FlashAttnBwdSm80INS1_25CollectiveMainloopBwdSm80ILi2ELi2EN4cute5tupleIJNS5_1CILi128EEES8_NS7_ILi64EEEEEENS_6half_tEfNS_4arch4Sm80ELb0ELb0ELb1ELb0ELb1ELb0ELb0ELb0ELi2ELi4ELi4ELi4ELb0EEENS1_21CollectiveEpilogueBwdISA_SB_SD_Li256ELb0ELb0ELi2EEENS1_19SingleTileSchedulerILb0ELb0ELb0ELi128EEEEEEEEEvNT_6ParamsE$_ZN4cute3eso3ESOILb1ELb0EJNS_6LayoutINS_5tupleIJNS_1CILi1EEENS3_IJNS4_ILi2EEES6_EEEEEENS3_IJNS4_ILi0EEENS3_IJNS4_ILi8EEENS4_ILi64EEEEEEEEEEENS_10ViewEngineINS_8smem_ptrIPfEEEEEEC2ERKSE_RKSJ_)
        /*ecf0*/ 	.word	0x00000000


	//----- nvinfo : EIATTR_FRAME_SIZE
	.align		4
.L_10120:
        /*ecf4*/ 	.byte	0x04, 0x11
        /*ecf6*/ 	.short	(.L_10122 - .L_10121)
	.align		4
.L_10121:
        /*ecf8*/ 	.word	index@($_ZN7cutlass13device_kernelIN5flash19enable_sm80_to_sm89INS1_16FlashAttnBwdSm80INS1_25CollectiveMainloopBwdSm80ILi2ELi2EN4cute5tupleIJNS5_1CILi128EEES8_NS7_ILi64EEEEEENS_6half_tEfNS_4arch4Sm80ELb0ELb0ELb1ELb0ELb1ELb0ELb0ELb0ELi2ELi4ELi4ELi4ELb0EEENS1_21CollectiveEpilogueBwdISA_SB_SD_Li256ELb0ELb0ELi2EEENS1_19SingleTileSchedulerILb0ELb0ELb0ELi128EEEEEEEEEvNT_6ParamsE$_ZN4cute3eso3ESOILb1ELb0EJNS_6LayoutINS_5tupleIJNS3_IJNS_1CILi8EEENS4_ILi1EEEEEENS4_ILi4EEES8_EEENS3_IJNS3_IJS6_NS4_ILi0EEEEEES5_NS4_ILi32EEEEEEEENS_10ViewEngineIPN7cutlass6half_tEEEEEC2ERKSE_RKSJ_)
        /*ecfc*/ 	.word	0x00000000


	//----- nvinfo : EIATTR_FRAME_SIZE
	.align		4
.L_10122:
        /*ed00*/ 	.byte	0x04, 0x11
        /*ed02*/ 	.short	(.L_10124 - .L_10123)
	.align		4
.L_10123:
        /*ed04*/ 	.word	index@($_ZN7cutlass13device_kernelIN5flash19enable_sm80_to_sm89INS1_16FlashAttnBwdSm80INS1_25CollectiveMainloopBwdSm80ILi2ELi2EN4cute5tupleIJNS5_1CILi128EEES8_NS7_ILi64EEEEEENS_6half_tEfNS_4arch4Sm80ELb0ELb0ELb1ELb0ELb1ELb0ELb0ELb0ELi2ELi4ELi4ELi4ELb0EEENS1_21CollectiveEpilogueBwdISA_SB_SD_Li256ELb0ELb0ELi2EEENS1_19SingleTileSchedulerILb0ELb0ELb0ELi128EEEEEEEEEvNT_6ParamsE$_ZN4cute3eso3ESOILb1ELb0EJNS_6LayoutINS_5tupleIJNS3_IJNS_1CILi8EEENS4_ILi1EEEEEENS4_ILi4EEEEEENS3_IJNS3_IJS6_NS4_ILi0EEEEEES5_EEEEEiEEC2ERKSD_RKi)
        /*ed08*/ 	.word	0x00000000


	//----- nvinfo : EIATTR_FRAME_SIZE
	.align		4
.L_10124:
        /*ed0c*/ 	.byte	0x04, 0x11
        /*ed0e*/ 	.short	(.L_10126 - .L_10125)
	.align		4
.L_10125:
        /*ed10*/ 	.word	index@($_ZN7cutlass13device_kernelIN5flash19enable_sm80_to_sm89INS1_16FlashAttnBwdSm80INS1_25CollectiveMainloopBwdSm80ILi2ELi2EN4cute5tupleIJNS5_1CILi128EEES8_NS7_ILi64EEEEEENS_6half_tEfNS_4arch4Sm80ELb0ELb0ELb1ELb0ELb1ELb0ELb0ELb0ELi2ELi4ELi4ELi4ELb0EEENS1_21CollectiveEpilogueBwdISA_SB_SD_Li256ELb0ELb0ELi2EEENS1_19SingleTileSchedulerILb0ELb0ELb0ELi128EEEEEEEEEvNT_6ParamsE$_ZN4cute3eso3ESOILb1ELb0EJNS_6LayoutINS_5tupleIJNS3_IJNS_1CILi8EEENS4_ILi1EEEEEENS4_ILi4EEEEEENS3_IJNS3_IJS6_NS4_ILi0EEEEEES5_EEEEENS_10ViewEngineIPN7cutlass6half_tEEEEEC2ERKSD_RKSI_)
        /*ed14*/ 	.word	0x00000000


	//----- nvinfo : EIATTR_FRAME_SIZE
	.align		4
.L_10126:
        /*ed18*/ 	.byte	0x04, 0x11
        /*ed1a*/ 	.short	(.L_10128 - .L_10127)
	.align		4
.L_10127:
        /*ed1c*/ 	.word	index@($_ZN7cutlass13device_kernelIN5flash19enable_sm80_to_sm89INS1_16FlashAttnBwdSm80INS1_25CollectiveMainloopBwdSm80ILi2ELi2EN4cute5tupleIJNS5_1CILi128EEES8_NS7_ILi64EEEEEENS_6half_tEfNS_4arch4Sm80ELb0ELb0ELb1ELb0ELb1ELb0ELb0ELb0ELi2ELi4ELi4ELi4ELb0EEENS1_21CollectiveEpilogueBwdISA_SB_SD_Li256ELb0ELb0ELi2EEENS1_19SingleTileSchedulerILb0ELb0ELb0ELi128EEEEEEEEEvNT_6ParamsE$_ZN4cute3eso3ESOILb1ELb0EJNS_6LayoutINS_5tupleIJNS3_IJNS_1CILi8EEENS4_ILi1EEEEEENS4_ILi4EEEEEENS3_IJNS3_IJS6_NS4_ILi0EEEEEENS4_ILi2048EEEEEEEEiEEC2ERKSE_RKi)
        /*ed20*/ 	.word	0x00000000


	//----- nvinfo : EIATTR_FRAME_SIZE
	.align		4
.L_10128:
        /*ed24*/ 	.byte	0x04, 0x11
        /*ed26*/ 	.short	(.L_10130 - .L_10129)
	.align		4
.L_10129:
        /*ed28*/ 	.word	index@($_ZN7cutlass13device_kernelIN5flash19enable_sm80_to_sm89INS1_16FlashAttnBwdSm80INS1_25CollectiveMainloopBwdSm80ILi2ELi2EN4cute5tupleIJNS5_1CILi128EEES8_NS7_ILi64EEEEEENS_6half_tEfNS_4arch4Sm80ELb0ELb0ELb1ELb0ELb1ELb0ELb0ELb0ELi2ELi4ELi4ELi4ELb0EEENS1_21CollectiveEpilogueBwdISA_SB_SD_Li256ELb0ELb0ELi2EEENS1_19SingleTileSchedulerILb0ELb0ELb0ELi128EEEEEEEEEvNT_6ParamsE$_ZN4cute3eso3ESOILb1ELb0EJNS_6LayoutINS_5tupleIJNS3_IJNS_1CILi8EEENS4_ILi1EEEEEENS4_ILi4EEEEEENS3_IJNS3_IJS6_NS4_ILi0EEEEEENS4_ILi2048EEEEEEEENS_10ViewEngineINS_8smem_ptrIPN7cutlass6half_tEEEEEEEC2ERKSE_RKSL_)
        /*ed2c*/ 	.word	0x00000000


	//----- nvinfo : EIATTR_FRAME_SIZE
	.align		4
.L_10130:
        /*ed30*/ 	.byte	0x04, 0x11
        /*ed32*/ 	.short	(.L_10132 - .L_10131)
	.align		4
.L_10131:
        /*ed34*/ 	.word	index@($_ZN7cutlass13device_kernelIN5flash19enable_sm80_to_sm89INS1_16FlashAttnBwdSm80INS1_25CollectiveMainloopBwdSm80ILi2ELi2EN4cute5tupleIJNS5_1CILi128EEES8_NS7_ILi64EEEEEENS_6half_tEfNS_4arch4Sm80ELb0ELb0ELb1ELb0ELb1ELb0ELb0ELb0ELi2ELi4ELi4ELi4ELb0EEENS1_21CollectiveEpilogueBwdISA_SB_SD_Li256ELb0ELb0ELi2EEENS1_19SingleTileSchedulerILb0ELb0ELb0ELi128EEEEEEEEEvNT_6ParamsE$_ZN4cute3eso3ESOILb1ELb0EJNS_6LayoutINS_5tupleIJNS3_IJNS_1CILi8EEENS4_ILi1EEEEEENS4_ILi2EEES5_EEENS3_IJNS3_IJS6_NS4_ILi0EEEEEENS4_ILi64EEES5_EEEEENS_10ViewEngineIPN7cutlass6half_tEEEEEC2ERKSE_RKSJ_)
        /*ed38*/ 	.word	0x00000000


	//----- nvinfo : EIATTR_FRAME_SIZE
	.align		4
.L_10132:
        /*ed3c*/ 	.byte	0x04, 0x11
        /*ed3e*/ 	.short	(.L_10134 - .L_10133)
	.align		4
.L_10133:
        /*ed40*/ 	.word	index@($_ZN7cutlass13device_kernelIN5flash19enable_sm80_to_sm89INS1_16FlashAttnBwdSm80INS1_25CollectiveMainloopBwdSm80ILi2ELi2EN4cute5tupleIJNS5_1CILi128EEES8_NS7_ILi64EEEEEENS_6half_tEfNS_4arch4Sm80ELb0ELb0ELb1ELb0ELb1ELb0ELb0ELb0ELi2ELi4ELi4ELi4ELb0EEENS1_21CollectiveEpilogueBwdISA_SB_SD_Li256ELb0ELb0ELi2EEENS1_19SingleTileSchedulerILb0ELb0ELb0ELi128EEEEEEEEEvNT_6ParamsE$_ZN4cute3eso3ESOILb1ELb0EJNS_6LayoutINS_5tupleIJNS3_IJNS_1CILi8EEENS4_ILi1EEEEEENS4_ILi2EEENS4_ILi4EEEEEENS3_IJNS3_IJS6_NS4_ILi0EEEEEES5_NS4_ILi16EEEEEEEENS_10ViewEngineIPN7cutlass6half_tEEEEEC2ERKSF_RKSK_)
        /*ed44*/ 	.word	0x00000000


	//----- nvinfo : EIATTR_FRAME_SIZE
	.align		4
.L_10134:
        /*ed48*/ 	.byte	0x04, 0x11
        /*ed4a*/ 	.short	(.L_10136 - .L_10135)
	.align		4
.L_10135:
        /*ed4c*/ 	.word	index@($_ZN7cutlass13device_kernelIN5flash19enable_sm80_to_sm89INS1_16FlashAttnBwdSm80INS1_25CollectiveMainloopBwdSm80ILi2ELi2EN4cute5tupleIJNS5_1CILi128EEES8_NS7_ILi64EEEEEENS_6half_tEfNS_4arch4Sm80ELb0ELb0ELb1ELb0ELb1ELb0ELb0ELb0ELi2ELi4ELi4ELi4ELb0EEENS1_21CollectiveEpilogueBwdISA_SB_SD_Li256ELb0ELb0ELi2EEENS1_19SingleTileSchedulerILb0ELb0ELb0ELi128EEEEEEEEEvNT_6ParamsE$_ZN4cute3eso3ESOILb1ELb0EJNS_6LayoutINS_5tupleIJNS3_IJNS_1CILi8EEENS4_ILi1EEEEEENS4_ILi2EEENS3_IJNS4_ILi4EEES8_EEEEEENS3_IJNS3_IJS6_NS4_ILi0EEEEEES5_NS3_IJNS4_ILi32EEENS4_ILi16EEEEEEEEEEENS_10ViewEngineIPN7cutlass6half_tEEEEEC2ERKSI_RKSN_)
        /*ed50*/ 	.word	0x00000000


	//----- nvinfo : EIATTR_FRAME_SIZE
	.align		4
.L_10136:
        /*ed54*/ 	.byte	0x04, 0x11
        /*ed56*/ 	.short	(.L_10138 - .L_10137)
	.align		4
.L_10137:
        /*ed58*/ 	.word	index@($_ZN7cutlass13device_kernelIN5flash19enable_sm80_to_sm89INS1_16FlashAttnBwdSm80INS1_25CollectiveMainloopBwdSm80ILi2ELi2EN4cute5tupleIJNS5_1CILi128EEES8_NS7_ILi64EEEEEENS_6half_tEfNS_4arch4Sm80ELb0ELb0ELb1ELb0ELb1ELb0ELb0ELb0ELi2ELi4ELi4ELi4ELb0EEENS1_21CollectiveEpilogueBwdISA_SB_SD_Li256ELb0ELb0ELi2EEENS1_19SingleTileSchedulerILb0ELb0ELb0ELi128EEEEEEEEEvNT_6ParamsE$_ZN4cute3eso3ESOILb1ELb0EJNS_6LayoutINS_5tupleIJNS3_IJNS_1CILi8EEENS4_ILi1EEEEEENS4_ILi2EEEEEENS3_IJNS3_IJS6_NS4_ILi0EEEEEES5_EEEEEiEEC2ERKSD_RKi)
        /*ed5c*/ 	.word	0x00000000


	//----- nvinfo : EIATTR_FRAME_SIZE
	.align		4
.L_10138:
        /*ed60*/ 	.byte	0x04, 0x11
        /*ed62*/ 	.short	(.L_10140 - .L_10139)
	.align		4
.L_10139:
        /*ed64*/ 	.word	index@($_ZN7cutlass13device_kernelIN5flash19enable_sm80_to_sm89INS1_16FlashAttnBwdSm80INS1_25CollectiveMainloopBwdSm80ILi2ELi2EN4cute5tupleIJNS5_1CILi128EEES8_NS7_ILi64EEEEEENS_6half_tEfNS_4arch4Sm80ELb0ELb0ELb1ELb0ELb1ELb0ELb0ELb0ELi2ELi4ELi4ELi4ELb0EEENS1_21CollectiveEpilogueBwdISA_SB_SD_Li256ELb0ELb0ELi2EEENS1_19SingleTileSchedulerILb0ELb0ELb0ELi128EEEEEEEEEvNT_6ParamsE$_ZN4cute3eso3ESOILb1ELb0EJNS_6LayoutINS_5tupleIJNS3_IJNS_1CILi8EEENS4_ILi1EEEEEENS4_ILi2EEEEEENS3_IJNS3_IJS6_NS4_ILi0EEEEEES5_EEEEENS_10ViewEngineIPN7cutlass6half_tEEEEEC2ERKSD_RKSI_)
        /*ed68*/ 	.word	0x00000000


	//----- nvinfo : EIATTR_FRAME_SIZE
	.align		4
.L_10140:
        /*ed6c*/ 	.byte	0x04, 0x11
        /*ed6e*/ 	.short	(.L_10142 - .L_10141)
	.align		4
.L_10141:
        /*ed70*/ 	.word	index@($_ZN7cutlass13device_kernelIN5flash19enable_sm80_to_sm89INS1_16FlashAttnBwdSm80INS1_25CollectiveMainloopBwdSm80ILi2ELi2EN4cute5tupleIJNS5_1CILi128EEES8_NS7_ILi64EEEEEENS_6half_tEfNS_4arch4Sm80ELb0ELb0ELb1ELb0ELb1ELb0ELb0ELb0ELi2ELi4ELi4ELi4ELb0EEENS1_21CollectiveEpilogueBwdISA_SB_SD_Li256ELb0ELb0ELi2EEENS1_19SingleTileSchedulerILb0ELb0ELb0ELi128EEEEEEEEEvNT_6ParamsE$_ZN4cute3eso3ESOILb1ELb0EJNS_6LayoutINS_5tupleIJNS3_IJNS_1CILi8EEENS4_ILi1EEEEEENS4_ILi2EEEEEENS3_IJNS3_IJS6_NS4_ILi0EEEEEENS4_ILi8192EEEEEEEEiEEC2ERKSE_RKi)
        /*ed74*/ 	.word	0x00000000


	//----- nvinfo : EIATTR_FRAME_SIZE
	.align		4
.L_10142:
        /*ed78*/ 	.byte	0x04, 0x11
        /*ed7a*/ 	.short	(.L_10144 - .L_10143)
	.align		4
.L_10143:
        /*ed7c*/ 	.word	index@($_ZN7cutlass13device_kernelIN5flash19enable_sm80_to_sm89INS1_16FlashAttnBwdSm80INS1_25CollectiveMainloopBwdSm80ILi2ELi2EN4cute5tupleIJNS5_1CILi128EEES8_NS7_ILi64EEEEEENS_6half_tEfNS_4arch4Sm80ELb0ELb0ELb1ELb0ELb1ELb0ELb0ELb0ELi2ELi4ELi4ELi4ELb0EEENS1_21CollectiveEpilogueBwdISA_SB_SD_Li256ELb0ELb0ELi2EEENS1_19SingleTileSchedulerILb0ELb0ELb0ELi128EEEEEEEEEvNT_6ParamsE$_ZN4cute3eso3ESOILb1ELb0EJNS_6LayoutINS_5tupleIJNS3_IJNS_1CILi8EEENS4_ILi1EEEEEENS4_ILi2EEEEEENS3_IJNS3_IJS6_NS4_ILi0EEEEEENS4_ILi8192EEEEEEEENS_10ViewEngineINS_8smem_ptrIPN7cutlass6half_tEEEEEEEC2ERKSE_RKSL_)
        /*ed80*/ 	.word	0x00000000


	//----- nvinfo : EIATTR_FRAME_SIZE
	.align		4
.L_10144:
        /*ed84*/ 	.byte	0x04, 0x11
        /*ed86*/ 	.short	(.L_10146 - .L_10145)
	.align		4
.L_10145:
        /*ed88*/ 	.word	index@($_ZN7cutlass13device_kernelIN5flash19enable_sm80_to_sm89INS1_16FlashAttnBwdSm80INS1_25CollectiveMainloopBwdSm80ILi2ELi2EN4cute5tupleIJNS5_1CILi128EEES8_NS7_ILi64EEEEEENS_6half_tEfNS_4arch4Sm80ELb0ELb0ELb1ELb0ELb1ELb0ELb0ELb0ELi2ELi4ELi4ELi4ELb0EEENS1_21CollectiveEpilogueBwdISA_SB_SD_Li256ELb0ELb0ELi2EEENS1_19SingleTileSchedulerILb0ELb0ELb0ELi128EEEEEEEEEvNT_6ParamsE$_ZN4cute3eso3ESOILb1ELb0EJNS_6LayoutINS_5tupleIJNS3_IJNS_1CILi8EEENS4_ILi1EEEEEENS4_ILi2EEEEEENS3_IJNS3_IJS6_NS4_ILi0EEEEEENS4_ILi64EEEEEEEEiEEC2ERKSE_RKi)
        /*ed8c*/ 	.word	0x00000000


	//----- nvinfo : EIATTR_FRAME_SIZE
	.align		4
.L_10146:
        /*ed90*/ 	.byte	0x04, 0x11
        /*ed92*/ 	.short	(.L_10148 - .L_10147)
	.align		4
.L_10147:
        /*ed94*/ 	.word	index@($_ZN7cutlass13device_kernelIN5flash19enable_sm80_to_sm89INS1_16FlashAttnBwdSm80INS1_25CollectiveMainloopBwdSm80ILi2ELi2EN4cute5tupleIJNS5_1CILi128EEES8_NS7_ILi64EEEEEENS_6half_tEfNS_4arch4Sm80ELb0ELb0ELb1ELb0ELb1ELb0ELb0ELb0ELi2ELi4ELi4ELi4ELb0EEENS1_21CollectiveEpilogueBwdISA_SB_SD_Li256ELb0ELb0ELi2EEENS1_19SingleTileSchedulerILb0ELb0ELb0ELi128EEEEEEEEEvNT_6ParamsE$_ZN4cute3eso3ESOILb1ELb0EJNS_6LayoutINS_5tupleIJNS3_IJNS_1CILi8EEENS4_ILi1EEEEEENS4_ILi2EEEEEENS3_IJNS3_IJS6_NS4_ILi0EEEEEENS4_ILi64EEEEEEEENS_10ViewEngineIPN7cutlass6half_tEEEEEC2ERKSE_RKSJ_)
        /*ed98*/ 	.word	0x00000000


	//----- nvinfo : EIATTR_FRAME_SIZE
	.align		4
.L_10148:
        /*ed9c*/ 	.byte	0x04, 0x11
        /*ed9e*/ 	.short	(.L_10150 - .L_10149)
	.align		4
.L_10149:
        /*eda0*/ 	.word	index@($_ZN7cutlass13device_kernelIN5flash19enable_sm80_to_sm89INS1_16FlashAttnBwdSm80INS1_25CollectiveMainloopBwdSm80ILi2ELi2EN4cute5tupleIJNS5_1CILi128EEES8_NS7_ILi64EEEEEENS_6half_tEfNS_4arch4Sm80ELb0ELb0ELb1ELb0ELb1ELb0ELb0ELb0ELi2ELi4ELi4ELi4ELb0EEENS1_21CollectiveEpilogueBwdISA_SB_SD_Li256ELb0ELb0ELi2EEENS1_19SingleTileSchedulerILb0ELb0ELb0ELi128EEEEEEEEEvNT_6ParamsE$_ZN4cute3eso3ESOILb1ELb0EJNS_6LayoutINS_5tupleIJNS3_IJNS_1CILi8EEENS4_ILi1EEEEEENS4_ILi2EEEEEENS3_IJNS3_IJS6_NS4_ILi0EEEEEENS4_ILi4096EEEEEEEEiEEC2ERKSE_RKi)
        /*eda4*/ 	.word	0x00000000


	//----- nvinfo : EIATTR_FRAME_SIZE
	.align		4
.L_10150:
        /*eda8*/ 	.byte	0x04, 0x11
        /*edaa*/ 	.short	(.L_10152 - .L_10151)
	.align		4
.L_10151:
        /*edac*/ 	.word	index@($_ZN7cutlass13device_kernelIN5flash19enable_sm80_to_sm89INS1_16FlashAttnBwdSm80INS1_25CollectiveMainloopBwdSm80ILi2ELi2EN4cute5tupleIJNS5_1CILi128EEES8_NS7_ILi64EEEEEENS_6half_tEfNS_4arch4Sm80ELb0ELb0ELb1ELb0ELb1ELb0ELb0ELb0ELi2ELi4ELi4ELi4ELb0EEENS1_21CollectiveEpilogueBwdISA_SB_SD_Li256ELb0ELb0ELi2EEENS1_19SingleTileSchedulerILb0ELb0ELb0ELi128EEEEEEEEEvNT_6ParamsE$_ZN4cute3eso3ESOILb1ELb0EJNS_6LayoutINS_5tupleIJNS3_IJNS_1CILi8EEENS4_ILi1EEEEEENS4_ILi2EEEEEENS3_IJNS3_IJS6_NS4_ILi0EEEEEENS4_ILi4096EEEEEEEENS_10ViewEngineINS_8smem_ptrIPN7cutlass6half_tEEEEEEEC2ERKSE_RKSL_)
        /*edb0*/ 	.word	0x00000000


	//----- nvinfo : EIATTR_FRAME_SIZE
	.align		4
.L_10152:
        /*edb4*/ 	.byte	0x04, 0x11
        /*edb6*/ 	.short	(.L_10154 - .L_10153)
	.align		4
.L_10153:
        /*edb8*/ 	.word	index@($_ZN7cutlass13device_kernelIN5flash19enable_sm80_to_sm89INS1_16FlashAttnBwdSm80INS1_25CollectiveMainloopBwdSm80ILi2ELi2EN4cute5tupleIJNS5_1CILi128EEES8_NS7_ILi64EEEEEENS_6half_tEfNS_4arch4Sm80ELb0ELb0ELb1ELb0ELb1ELb0ELb0ELb0ELi2ELi4ELi4ELi4ELb0EEENS1_21CollectiveEpilogueBwdISA_SB_SD_Li256ELb0ELb0ELi2EEENS1_19SingleTileSchedulerILb0ELb0ELb0ELi128EEEEEEEEEvNT_6ParamsE$_ZN4cute3eso3ESOILb1ELb0EJNS_6LayoutINS_5tupleIJNS3_IJNS_1CILi8EEENS4_ILi1EEEEEENS3_IJNS4_ILi4EEEEEEEEENS3_IJNS3_IJS6_NS4_ILi0EEEEEENS3_IJS5_EEEEEEEENS_10ViewEngineIPN7cutlass6half_tEEEEEC2ERKSF_RKSK_)
        /*edbc*/ 	.word	0x00000000


	//----- nvinfo : EIATTR_FRAME_SIZE
	.align		4
.L_10154:
        /*edc0*/ 	.byte	0x04, 0x11
        /*edc2*/ 	.short	(.L_10156 - .L_10155)
	.align		4
.L_10155:
        /*edc4*/ 	.word	index@($_ZN7cutlass13device_kernelIN5flash19enable_sm80_to_sm89INS1_16FlashAttnBwdSm80INS1_25CollectiveMainloopBwdSm80ILi2ELi2EN4cute5tupleIJNS5_1CILi128EEES8_NS7_ILi64EEEEEENS_6half_tEfNS_4arch4Sm80ELb0ELb0ELb1ELb0ELb1ELb0ELb0ELb0ELi2ELi4ELi4ELi4ELb0EEENS1_21CollectiveEpilogueBwdISA_SB_SD_Li256ELb0ELb0ELi2EEENS1_19SingleTileSchedulerILb0ELb0ELb0ELi128EEEEEEEEEvNT_6ParamsE$_ZN4cute3eso3ESOILb1ELb0EJNS_6LayoutINS_5tupleIJNS3_IJNS_1CILi8EEENS4_ILi1EEEEEENS3_IJNS4_ILi4EEEEEEEEENS3_IJNS3_IJS6_NS4_ILi0EEEEEENS3_IJNS4_ILi2048EEEEEEEEEEENS_10ViewEngineINS_8smem_ptrIPN7cutlass6half_tEEEEEEEC2ERKSG_RKSN_)
        /*edc8*/ 	.word	0x00000000


	//----- nvinfo : EIATTR_FRAME_SIZE
	.align		4
.L_10156:
        /*edcc*/ 	.byte	0x04, 0x11
        /*edce*/ 	.short	(.L_10158 - .L_10157)
	.align		4
.L_10157:
        /*edd0*/ 	.word	index@($_ZN7cutlass13device_kernelIN5flash19enable_sm80_to_sm89INS1_16FlashAttnBwdSm80INS1_25CollectiveMainloopBwdSm80ILi2ELi2EN4cute5tupleIJNS5_1CILi128EEES8_NS7_ILi64EEEEEENS_6half_tEfNS_4arch4Sm80ELb0ELb0ELb1ELb0ELb1ELb0ELb0ELb0ELi2ELi4ELi4ELi4ELb0EEENS1_21CollectiveEpilogueBwdISA_SB_SD_Li256ELb0ELb0ELi2EEENS1_19SingleTileSchedulerILb0ELb0ELb0ELi128EEEEEEEEEvNT_6ParamsE$_ZN4cute3eso3ESOILb1ELb0EJNS_6LayoutINS_5tupleIJNS3_IJNS_1CILi8EEENS4_ILi1EEEEEENS3_IJNS4_ILi2EEEEEEEEENS3_IJNS3_IJS6_NS4_ILi0EEEEEENS3_IJS5_EEEEEEEENS_10ViewEngineIPN7cutlass6half_tEEEEEC2ERKSF_RKSK_)
        /*edd4*/ 	.word	0x00000000


	//----- nvinfo : EIATTR_FRAME_SIZE
	.align		4
.L_10158:
        /*edd8*/ 	.byte	0x04, 0x11
        /*edda*/ 	.short	(.L_10160 - .L_10159)
	.align		4
.L_10159:
        /*eddc*/ 	.word	index@($_ZN7cutlass13device_kernelIN5flash19enable_sm80_to_sm89INS1_16FlashAttnBwdSm80INS1_25CollectiveMainloopBwdSm80ILi2ELi2EN4cute5tupleIJNS5_1CILi128EEES8_NS7_ILi64EEEEEENS_6half_tEfNS_4arch4Sm80ELb0ELb0ELb1ELb0ELb1ELb0ELb0ELb0ELi2ELi4ELi4ELi4ELb0EEENS1_21CollectiveEpilogueBwdISA_SB_SD_Li256ELb0ELb0ELi2EEENS1_19SingleTileSchedulerILb0ELb0ELb0ELi128EEEEEEEEEvNT_6ParamsE$_ZN4cute3eso3ESOILb1ELb0EJNS_6LayoutINS_5tupleIJNS3_IJNS_1CILi8EEENS4_ILi1EEEEEENS3_IJNS4_ILi2EEEEEEEEENS3_IJNS3_IJS6_NS4_ILi0EEEEEENS3_IJNS4_ILi8192EEEEEEEEEEENS_10ViewEngineINS_8smem_ptrIPN7cutlass6half_tEEEEEEEC2ERKSG_RKSN_)
        /*ede0*/ 	.word	0x00000000


	//----- nvinfo : EIATTR_FRAME_SIZE
	.align		4
.L_10160:
        /*ede4*/ 	.byte	0x04, 0x11
        /*ede6*/ 	.short	(.L_10162 - .L_10161)
	.align		4
.L_10161:
        /*ede8*/ 	.word	index@($_ZN7cutlass13device_kernelIN5flash19enable_sm80_to_sm89INS1_16FlashAttnBwdSm80INS1_25CollectiveMainloopBwdSm80ILi2ELi2EN4cute5tupleIJNS5_1CILi128EEES8_NS7_ILi64EEEEEENS_6half_tEfNS_4arch4Sm80ELb0ELb0ELb1ELb0ELb1ELb0ELb0ELb0ELi2ELi4ELi4ELi4ELb0EEENS1_21CollectiveEpilogueBwdISA_SB_SD_Li256ELb0ELb0ELi2EEENS1_19SingleTileSchedulerILb0ELb0ELb0ELi128EEEEEEEEEvNT_6ParamsE$_ZN4cute3eso3ESOILb1ELb0EJNS_6LayoutINS_5tupleIJNS3_IJNS_1CILi8EEENS4_ILi1EEEEEENS3_IJNS4_ILi2EEEEEEEEENS3_IJNS3_IJS6_NS4_ILi0EEEEEENS3_IJNS4_ILi64EEEEEEEEEEENS_10ViewEngineIPN7cutlass6half_tEEEEEC2ERKSG_RKSL_)
        /*edec*/ 	.word	0x00000000


	//----- nvinfo : EIATTR_FRAME_SIZE
	.align		4
.L_10162:
        /*edf0*/ 	.byte	0x04, 0x11
        /*edf2*/ 	.short	(.L_10164 - .L_10163)
	.align		4
.L_10163:
        /*edf4*/ 	.word	index@($_ZN7cutlass13device_kernelIN5flash19enable_sm80_to_sm89INS1_16FlashAttnBwdSm80INS1_25CollectiveMainloopBwdSm80ILi2ELi2EN4cute5tupleIJNS5_1CILi128EEES8_NS7_ILi64EEEEEENS_6half_tEfNS_4arch4Sm80ELb0ELb0ELb1ELb0ELb1ELb0ELb0ELb0ELi2ELi4ELi4ELi4ELb0EEENS1_21CollectiveEpilogueBwdISA_SB_SD_Li256ELb0ELb0ELi2EEENS1_19SingleTileSchedulerILb0ELb0ELb0ELi128EEEEEEEEEvNT_6ParamsE$_ZN4cute3eso3ESOILb1ELb0EJNS_6LayoutINS_5tupleIJNS3_IJNS_1CILi8EEENS4_ILi1EEEEEENS3_IJNS4_ILi2EEEEEEEEENS3_IJNS3_IJS6_NS4_ILi0EEEEEENS3_IJNS4_ILi4096EEEEEEEEEEENS_10ViewEngineINS_8smem_ptrIPN7cutlass6half_tEEEEEEEC2ERKSG_RKSN_)
        /*edf8*/ 	.word	0x00000000


	//----- nvinfo : EIATTR_FRAME_SIZE
	.align		4
.L_10164:
        /*edfc*/ 	.byte	0x04, 0x11
        /*edfe*/ 	.short	(.L_10166 - .L_10165)
	.align		4
.L_10165:
        /*ee00*/ 	.word	index@($_ZN7cutlass13device_kernelIN5flash19enable_sm80_to_sm89INS1_16FlashAttnBwdSm80INS1_25CollectiveMainloopBwdSm80ILi2ELi2EN4cute5tupleIJNS5_1CILi128EEES8_NS7_ILi64EEEEEENS_6half_tEfNS_4arch4Sm80ELb0ELb0ELb1ELb0ELb1ELb0ELb0ELb0ELi2ELi4ELi4ELi4ELb0EEENS1_21CollectiveEpilogueBwdISA_SB_SD_Li256ELb0ELb0ELi2EEENS1_19SingleTileSchedulerILb0ELb0ELb0ELi128EEEEEEEEEvNT_6ParamsE$_ZN4cute3eso3ESOILb1ELb0EJNS_6LayoutINS_5tupleIJNS3_IJNS_1CILi8EEENS4_ILi1EEEEEEEEENS3_IJNS3_IJS6_NS4_ILi0EEEEEEEEEEEiEEC2ERKSC_RKi)
        /*ee04*/ 	.word	0x00000000


	//----- nvinfo : EIATTR_FRAME_SIZE
	.align		4
.L_10166:
        /*ee08*/ 	.byte	0x04, 0x11
        /*ee0a*/ 	.short	(.L_10168 - .L_10167)
	.align		4
.L_10167:
        /*ee0c*/ 	.word	index@($_ZN7cutlass13device_kernelIN5flash19enable_sm80_to_sm89INS1_16FlashAttnBwdSm80INS1_25CollectiveMainloopBwdSm80ILi2ELi2EN4cute5tupleIJNS5_1CILi128EEES8_NS7_ILi64EEEEEENS_6half_tEfNS_4arch4Sm80ELb0ELb0ELb1ELb0ELb1ELb0ELb0ELb0ELi2ELi4ELi4ELi4ELb0EEENS1_21CollectiveEpilogueBwdISA_SB_SD_Li256ELb0ELb0ELi2EEENS1_19SingleTileSchedulerILb0ELb0ELb0ELi128EEEEEEEEEvNT_6ParamsE$_ZN4cute3eso3ESOILb1ELb0EJNS_6LayoutINS_5tupleIJNS3_IJNS_1CILi8EEENS4_ILi1EEEEEEEEENS3_IJNS3_IJS6_NS4_ILi0EEEEEEEEEEENS_10ViewEngineIPN7cutlass6half_tEEEEEC2ERKSC_RKSH_)
        /*ee10*/ 	.word	0x00000000


	//----- nvinfo : EIATTR_FRAME_SIZE
	.align		4
.L_10168:
        /*ee14*/ 	.byte	0x04, 0x11
        /*ee16*/ 	.short	(.L_10170 - .L_10169)
	.align		4
.L_10169:
        /*ee18*/ 	.word	index@($_ZN7cutlass13device_kernelIN5flash19enable_sm80_to_sm89INS1_16FlashAttnBwdSm80INS1_25CollectiveMainloopBwdSm80ILi2ELi2EN4cute5tupleIJNS5_1CILi128EEES8_NS7_ILi64EEEEEENS_6half_tEfNS_4arch4Sm80ELb0ELb0ELb1ELb0ELb1ELb0ELb0ELb0ELi2ELi4ELi4ELi4ELb0EEENS1_21CollectiveEpilogueBwdISA_SB_SD_Li256ELb0ELb0ELi2EEENS1_19SingleTileSchedulerILb0ELb0ELb0ELi128EEEEEEEEEvNT_6ParamsE$_ZN4cute3eso3ESOILb1ELb0EJNS_6LayoutINS_5tupleIJNS3_IJNS_1CILi8EEENS4_ILi1EEEEEEEEENS3_IJNS3_IJS6_NS4_ILi0EEEEEEEEEEENS_10ViewEngineINS_8smem_ptrIPN7cutlass6half_tEEEEEEEC2ERKSC_RKSJ_)
        /*ee1c*/ 	.word	0x00000000


	//----- nvinfo : EIATTR_FRAME_SIZE
	.align		4
.L_10170:
        /*ee20*/ 	.byte	0x04, 0x11
        /*ee22*/ 	.short	(.L_10172 - .L_10171)
	.align		4
.L_10171:
        /*ee24*/ 	.word	index@($_ZN7cutlass13device_kernelIN5flash19enable_sm80_to_sm89INS1_16FlashAttnBwdSm80INS1_25CollectiveMainloopBwdSm80ILi2ELi2EN4cute5tupleIJNS5_1CILi128EEES8_NS7_ILi64EEEEEENS_6half_tEfNS_4arch4Sm80ELb0ELb0ELb1ELb0ELb1ELb0ELb0ELb0ELi2ELi4ELi4ELi4ELb0EEENS1_21CollectiveEpilogueBwdISA_SB_SD_Li256ELb0ELb0ELi2EEENS1_19SingleTileSchedulerILb0ELb0ELb0ELi128EEEEEEEEEvNT_6ParamsE$_ZN4cute3eso3ESOILb1ELb0EJNS_6LayoutINS_5tupleIJNS3_IJNS_1CILi4EEENS4_ILi1EEEEEEEEENS3_IJNS3_IJS6_NS4_ILi0EEEEEEEEEEENS_10ViewEngineIPjEEEEC2ERKSC_RKSF_)
        /*ee28*/ 	.word	0x00000000


	//----- nvinfo : EIATTR_FRAME_SIZE
	.align		4
.L_10172:
        /*ee2c*/ 	.byte	0x04, 0x11
        /*ee2e*/ 	.short	(.L_10174 - .L_10173)
	.align		4
.L_10173:
        /*ee30*/ 	.word	index@($_ZN7cutlass13device_kernelIN5flash19enable_sm80_to_sm89INS1_16FlashAttnBwdSm80INS1_25CollectiveMainloopBwdSm80ILi2ELi2EN4cute5tupleIJNS5_1CILi128EEES8_NS7_ILi64EEEEEENS_6half_tEfNS_4arch4Sm80ELb0ELb0ELb1ELb0ELb1ELb0ELb0ELb0ELi2ELi4ELi4ELi4ELb0EEENS1_21CollectiveEpilogueBwdISA_SB_SD_Li256ELb0ELb0ELi2EEENS1_19SingleTileSchedulerILb0ELb0ELb0ELi128EEEEEEEEEvNT_6ParamsE$_ZN4cute3eso3ESOILb1ELb0EJNS_6LayoutINS_5tupleIJNS3_IJNS_1CILi2EEES5_S5_EEES5_EEENS3_IJNS3_IJNS4_ILi1EEES5_NS4_ILi4EEEEEENS4_ILi8EEEEEEEEiEEC2ERKSD_RKi)
        /*ee34*/ 	.word	0x00000000


	//----- nvinfo : EIATTR_FRAME_SIZE
	.align		4
.L_10174:
        /*ee38*/ 	.byte	0x04, 0x11
        /*ee3a*/ 	.short	(.L_10176 - .L_10175)
	.align		4
.L_10175:
        /*ee3c*/ 	.word	index@($_ZN7cutlass13device_kernelIN5flash19enable_sm80_to_sm89INS1_16FlashAttnBwdSm80INS1_25CollectiveMainloopBwdSm80ILi2ELi2EN4cute5tupleIJNS5_1CILi128EEES8_NS7_ILi64EEEEEENS_6half_tEfNS_4arch4Sm80ELb0ELb0ELb1ELb0ELb1ELb0ELb0ELb0ELi2ELi4ELi4ELi4ELb0EEENS1_21CollectiveEpilogueBwdISA_SB_SD_Li256ELb0ELb0ELi2EEENS1_19SingleTileSchedulerILb0ELb0ELb0ELi128EEEEEEEEEvNT_6ParamsE$_ZN4cute3eso3ESOILb1ELb0EJNS_6LayoutINS_5tupleIJNS3_IJNS_1CILi2EEES5_S5_EEES5_EEENS3_IJNS3_IJNS4_ILi1EEES5_NS4_ILi4EEEEEENS4_ILi8EEEEEEEENS_10ViewEngineIPN7cutlass6half_tEEEEEC2ERKSD_RKSI_)
        /*ee40*/ 	.word	0x00000000


	//----- nvinfo : EIATTR_FRAME_SIZE
	.align		4
.L_10176:
        /*ee44*/ 	.byte	0x04, 0x11
        /*ee46*/ 	.short	(.L_10178 - .L_10177)
	.align		4
.L_10177:
        /*ee48*/ 	.word	index@($_ZN7cutlass13device_kernelIN5flash19enable_sm80_to_sm89INS1_16FlashAttnBwdSm80INS1_25CollectiveMainloopBwdSm80ILi2ELi2EN4cute5tupleIJNS5_1CILi128EEES8_NS7_ILi64EEEEEENS_6half_tEfNS_4arch4Sm80ELb0ELb0ELb1ELb0ELb1ELb0ELb0ELb0ELi2ELi4ELi4ELi4ELb0EEENS1_21CollectiveEpilogueBwdISA_SB_SD_Li256ELb0ELb0ELi2EEENS1_19SingleTileSchedulerILb0ELb0ELb0ELi128EEEEEEEEEvNT_6ParamsE$_ZN4cute3eso3ESOILb1ELb0EJNS_6LayoutINS_5tupleIJNS3_IJNS_1CILi2EEES5_S5_EEES5_EEENS3_IJNS3_IJNS4_ILi1EEES5_NS4_ILi4EEEEEENS4_ILi64EEEEEEEEiEEC2ERKSD_RKi)
        /*ee4c*/ 	.word	0x00000000


	//----- nvinfo : EIATTR_FRAME_SIZE
	.align		4
.L_10178:
        /*ee50*/ 	.byte	0x04, 0x11
        /*ee52*/ 	.short	(.L_10180 - .L_10179)
	.align		4
.L_10179:
        /*ee54*/ 	.word	index@($_ZN7cutlass13device_kernelIN5flash19enable_sm80_to_sm89INS1_16FlashAttnBwdSm80INS1_25CollectiveMainloopBwdSm80ILi2ELi2EN4cute5tupleIJNS5_1CILi128EEES8_NS7_ILi64EEEEEENS_6half_tEfNS_4arch4Sm80ELb0ELb0ELb1ELb0ELb1ELb0ELb0ELb0ELi2ELi4ELi4ELi4ELb0EEENS1_21CollectiveEpilogueBwdISA_SB_SD_Li256ELb0ELb0ELi2EEENS1_19SingleTileSchedulerILb0ELb0ELb0ELi128EEEEEEEEEvNT_6ParamsE$_ZN4cute3eso3ESOILb1ELb0EJNS_6LayoutINS_5tupleIJNS3_IJNS_1CILi2EEES5_S5_EEES5_EEENS3_IJNS3_IJNS4_ILi1EEES5_NS4_ILi4EEEEEENS4_ILi64EEEEEEEENS_10ViewEngineIPN7cutlass6half_tEEEEEC2ERKSD_RKSI_)
        /*ee58*/ 	.word	0x00000000


	//----- nvinfo : EIATTR_FRAME_SIZE
	.align		4
.L_10180:
        /*ee5c*/ 	.byte	0x04, 0x11
        /*ee5e*/ 	.short	(.L_10182 - .L_10181)
	.align		4
.L_10181:
        /*ee60*/ 	.word	index@($_ZN7cutlass13device_kernelIN5flash19enable_sm80_to_sm89INS1_16FlashAttnBwdSm80INS1_25CollectiveMainloopBwdSm80ILi2ELi2EN4cute5tupleIJNS5_1CILi128EEES8_NS7_ILi64EEEEEENS_6half_tEfNS_4arch4Sm80ELb0ELb0ELb1ELb0ELb1ELb0ELb0ELb0ELi2ELi4ELi4ELi4ELb0EEENS1_21CollectiveEpilogueBwdISA_SB_SD_Li256ELb0ELb0ELi2EEENS1_19SingleTileSchedulerILb0ELb0ELb0ELi128EEEEEEEEEvNT_6ParamsE$_ZN4cute3eso3ESOILb1ELb0EJNS_6LayoutINS_5tupleIJNS3_IJNS_1CILi2EEES5_S5_EEEEEENS3_IJNS3_IJNS4_ILi1EEES5_NS4_ILi4EEEEEEEEEEEiEEC2ERKSC_RKi)
        /*ee64*/ 	.word	0x00000000


	//----- nvinfo : EIATTR_FRAME_SIZE
	.align		4
.L_10182:
        /*ee68*/ 	.byte	0x04, 0x11
        /*ee6a*/ 	.short	(.L_10184 - .L_10183)
	.align		4
.L_10183:
        /*ee6c*/ 	.word	index@($_ZN7cutlass13device_kernelIN5flash19enable_sm80_to_sm89INS1_16FlashAttnBwdSm80INS1_25CollectiveMainloopBwdSm80ILi2ELi2EN4cute5tupleIJNS5_1CILi128EEES8_NS7_ILi64EEEEEENS_6half_tEfNS_4arch4Sm80ELb0ELb0ELb1ELb0ELb1ELb0ELb0ELb0ELi2ELi4ELi4ELi4ELb0EEENS1_21CollectiveEpilogueBwdISA_SB_SD_Li256ELb0ELb0ELi2EEENS1_19SingleTileSchedulerILb0ELb0ELb0ELi128EEEEEEEEEvNT_6ParamsE$_ZN4cute3eso3ESOILb1ELb0EJNS_6LayoutINS_5tupleIJNS3_IJNS_1CILi2EEES5_S5_EEEEEENS3_IJNS3_IJNS4_ILi1EEES5_NS4_ILi4EEEEEEEEEEENS_10ViewEngineIPN7cutlass6half_tEEEEEC2ERKSC_RKSH_)
        /*ee70*/ 	.word	0x00000000


	//----- nvinfo : EIATTR_FRAME_SIZE
	.align		4
.L_10184:
        /*ee74*/ 	.byte	0x04, 0x11
        /*ee76*/ 	.short	(.L_10186 - .L_10185)
	.align		4
.L_10185:
        /*ee78*/ 	.word	index@($_ZN7cutlass13device_kernelIN5flash19enable_sm80_to_sm89INS1_16FlashAttnBwdSm80INS1_25CollectiveMainloopBwdSm80ILi2ELi2EN4cute5tupleIJNS5_1CILi128EEES8_NS7_ILi64EEEEEENS_6half_tEfNS_4arch4Sm80ELb0ELb0ELb1ELb0ELb1ELb0ELb0ELb0ELi2ELi4ELi4ELi4ELb0EEENS1_21CollectiveEpilogueBwdISA_SB_SD_Li256ELb0ELb0ELi2EEENS1_19SingleTileSchedulerILb0ELb0ELb0ELi128EEEEEEEEEvNT_6ParamsE$_ZN4cute3eso3ESOILb1ELb0EJNS_6LayoutINS_5tupleIJNS3_IJNS_1CILi2EEES5_EEES6_EEENS3_IJNS3_IJNS4_ILi1EEES5_EEENS3_IJNS4_ILi32EEENS4_ILi64EEEEEEEEEEEiEEC2ERKSE_RKi)
        /*ee7c*/ 	.word	0x00000000


	//----- nvinfo : EIATTR_FRAME_SIZE
	.align		4
.L_10186:
        /*ee80*/ 	.byte	0x04, 0x11
        /*ee82*/ 	.short	(.L_10188 - .L_10187)
	.align		4
.L_10187:
        /*ee84*/ 	.word	index@($_ZN7cutlass13device_kernelIN5flash19enable_sm80_to_sm89INS1_16FlashAttnBwdSm80INS1_25CollectiveMainloopBwdSm80ILi2ELi2EN4cute5tupleIJNS5_1CILi128EEES8_NS7_ILi64EEEEEENS_6half_tEfNS_4arch4Sm80ELb0ELb0ELb1ELb0ELb1ELb0ELb0ELb0ELi2ELi4ELi4ELi4ELb0EEENS1_21CollectiveEpilogueBwdISA_SB_SD_Li256ELb0ELb0ELi2EEENS1_19SingleTileSchedulerILb0ELb0ELb0ELi128EEEEEEEEEvNT_6ParamsE$_ZN4cute3eso3ESOILb1ELb0EJNS_6LayoutINS_5tupleIJNS3_IJNS_1CILi2EEES5_EEES6_EEENS3_IJNS3_IJNS4_ILi1EEES5_EEENS3_IJNS4_ILi32EEENS4_ILi64EEEEEEEEEEENS_10ViewEngineIPN7cutlass6half_tEEEEEC2ERKSE_RKSJ_)
        /*ee88*/ 	.word	0x00000000


	//----- nvinfo : EIATTR_FRAME_SIZE
	.align		4
.L_10188:
        /*ee8c*/ 	.byte	0x04, 0x11
        /*ee8e*/ 	.short	(.L_10190 - .L_10189)
	.align		4
.L_10189:
        /*ee90*/ 	.word	index@($_ZN7cutlass13device_kernelIN5flash19enable_sm80_to_sm89INS1_16FlashAttnBwdSm80INS1_25CollectiveMainloopBwdSm80ILi2ELi2EN4cute5tupleIJNS5_1CILi128EEES8_NS7_ILi64EEEEEENS_6half_tEfNS_4arch4Sm80ELb0ELb0ELb1ELb0ELb1ELb0ELb0ELb0ELi2ELi4ELi4ELi4ELb0EEENS1_21CollectiveEpilogueBwdISA_SB_SD_Li256ELb0ELb0ELi2EEENS1_19SingleTileSchedulerILb0ELb0ELb0ELi128EEEEEEEEEvNT_6ParamsE$_ZN4cute3eso3ESOILb1ELb0EJNS_6LayoutINS_5tupleIJNS3_IJNS_1CILi2EEES5_EEENS4_ILi8EEEEEENS3_IJNS3_IJNS4_ILi1EEES5_EEENS4_ILi4EEEEEEEEiEEC2ERKSD_RKi)
        /*ee94*/ 	.word	0x00000000


	//----- nvinfo : EIATTR_FRAME_SIZE
	.align		4
.L_10190:
        /*ee98*/ 	.byte	0x04, 0x11
        /*ee9a*/ 	.short	(.L_10192 - .L_10191)
	.align		4
.L_10191:
        /*ee9c*/ 	.word	index@($_ZN7cutlass13device_kernelIN5flash19enable_sm80_to_sm89INS1_16FlashAttnBwdSm80INS1_25CollectiveMainloopBwdSm80ILi2ELi2EN4cute5tupleIJNS5_1CILi128EEES8_NS7_ILi64EEEEEENS_6half_tEfNS_4arch4Sm80ELb0ELb0ELb1ELb0ELb1ELb0ELb0ELb0ELi2ELi4ELi4ELi4ELb0EEENS1_21CollectiveEpilogueBwdISA_SB_SD_Li256ELb0ELb0ELi2EEENS1_19SingleTileSchedulerILb0ELb0ELb0ELi128EEEEEEEEEvNT_6ParamsE$_ZN4cute3eso3ESOILb1ELb0EJNS_6LayoutINS_5tupleIJNS3_IJNS_1CILi2EEES5_EEENS4_ILi8EEEEEENS3_IJNS3_IJNS4_ILi1EEES5_EEENS4_ILi4EEEEEEEENS_10ViewEngineIPN7cutlass6half_tEEEEEC2ERKSD_RKSI_)
        /*eea0*/ 	.word	0x00000000


	//----- nvinfo : EIATTR_FRAME_SIZE
	.align		4
.L_10192:
        /*eea4*/ 	.byte	0x04, 0x11
        /*eea6*/ 	.short	(.L_10194 - .L_10193)
	.align		4
.L_10193:
        /*eea8*/ 	.word	index@($_ZN7cutlass13device_kernelIN5flash19enable_sm80_to_sm89INS1_16FlashAttnBwdSm80INS1_25CollectiveMainloopBwdSm80ILi2ELi2EN4cute5tupleIJNS5_1CILi128EEES8_NS7_ILi64EEEEEENS_6half_tEfNS_4arch4Sm80ELb0ELb0ELb1ELb0ELb1ELb0ELb0ELb0ELi2ELi4ELi4ELi4ELb0EEENS1_21CollectiveEpilogueBwdISA_SB_SD_Li256ELb0ELb0ELi2EEENS1_19SingleTileSchedulerILb0ELb0ELb0ELi128EEEEEEEEEvNT_6ParamsE$_ZN4cute3eso3ESOILb1ELb0EJNS_6LayoutINS_5tupleIJNS3_IJNS_1CILi2EEES5_EEENS3_IJS5_NS4_ILi8EEEEEEEEENS3_IJNS3_IJS5_NS4_ILi4EEEEEENS3_IJNS4_ILi1EEES7_EEEEEEEENS_10ViewEngineIPfEEEEC2ERKSF_RKSI_)
        /*eeac*/ 	.word	0x00000000


	//----- nvinfo : EIATTR_FRAME_SIZE
	.align		4
.L_10194:
        /*eeb0*/ 	.byte	0x04, 0x11
        /*eeb2*/ 	.short	(.L_10196 - .L_10195)
	.align		4
.L_10195:
        /*eeb4*/ 	.word	index@($_ZN7cutlass13device_kernelIN5flash19enable_sm80_to_sm89INS1_16FlashAttnBwdSm80INS1_25CollectiveMainloopBwdSm80ILi2ELi2EN4cute5tupleIJNS5_1CILi128EEES8_NS7_ILi64EEEEEENS_6half_tEfNS_4arch4Sm80ELb0ELb0ELb1ELb0ELb1ELb0ELb0ELb0ELi2ELi4ELi4ELi4ELb0EEENS1_21CollectiveEpilogueBwdISA_SB_SD_Li256ELb0ELb0ELi2EEENS1_19SingleTileSchedulerILb0ELb0ELb0ELi128EEEEEEEEEvNT_6ParamsE$_ZN4cute3eso3ESOILb1ELb0EJNS_6LayoutINS_5tupleIJNS3_IJNS_1CILi2EEES5_EEEEEENS3_IJNS3_IJNS4_ILi8EEENS4_ILi64EEEEEEEEEEEiEEC2ERKSC_RKi)
        /*eeb8*/ 	.word	0x00000000


	//----- nvinfo : EIATTR_FRAME_SIZE
	.align		4
.L_10196:
        /*eebc*/ 	.byte	0x04, 0x11
        /*eebe*/ 	.short	(.L_10198 - .L_10197)
	.align		4
.L_10197:
        /*eec0*/ 	.word	index@($_ZN7cutlass13device_kernelIN5flash19enable_sm80_to_sm89INS1_16FlashAttnBwdSm80INS1_25CollectiveMainloopBwdSm80ILi2ELi2EN4cute5tupleIJNS5_1CILi128EEES8_NS7_ILi64EEEEEENS_6half_tEfNS_4arch4Sm80ELb0ELb0ELb1ELb0ELb1ELb0ELb0ELb0ELi2ELi4ELi4ELi4ELb0EEENS1_21CollectiveEpilogueBwdISA_SB_SD_Li256ELb0ELb0ELi2EEENS1_19SingleTileSchedulerILb0ELb0ELb0ELi128EEEEEEEEEvNT_6ParamsE$_ZN4cute3eso3ESOILb1ELb0EJNS_6LayoutINS_5tupleIJNS3_IJNS_1CILi2EEES5_EEEEEENS3_IJNS3_IJNS4_ILi8EEENS4_ILi64EEEEEEEEEEENS_10ViewEngineINS_8smem_ptrIPfEEEEEEC2ERKSC_RKSH_)
        /*eec4*/ 	.word	0x00000000


	//----- nvinfo : EIATTR_FRAME_SIZE
	.align		4
.L_10198:
        /*eec8*/ 	.byte	0x04, 0x11
        /*eeca*/ 	.short	(.L_10200 - .L_10199)
	.align		4
.L_10199:
        /*eecc*/ 	.word	index@($_ZN7cutlass13device_kernelIN5flash19enable_sm80_to_sm89INS1_16FlashAttnBwdSm80INS1_25CollectiveMainloopBwdSm80ILi2ELi2EN4cute5tupleIJNS5_1CILi128EEES8_NS7_ILi64EEEEEENS_6half_tEfNS_4arch4Sm80ELb0ELb0ELb1ELb0ELb1ELb0ELb0ELb0ELi2ELi4ELi4ELi4ELb0EEENS1_21CollectiveEpilogueBwdISA_SB_SD_Li256ELb0ELb0ELi2EEENS1_19SingleTileSchedulerILb0ELb0ELb0ELi128EEEEEEEEEvNT_6ParamsE$_ZN4cute3eso3ESOILb1ELb0EJNS_6LayoutINS_5tupleIJNS3_IJNS_1CILi2EEES5_EEEEEENS3_IJNS3_IJNS4_ILi1EEES5_EEEEEEEEiEEC2ERKSB_RKi)
        /*eed0*/ 	.word	0x00000000


	//----- nvinfo : EIATTR_FRAME_SIZE
	.align		4
.L_10200:
        /*eed4*/ 	.byte	0x04, 0x11
        /*eed6*/ 	.short	(.L_10202 - .L_10201)
	.align		4
.L_10201:
        /*eed8*/ 	.word	index@($_ZN7cutlass13device_kernelIN5flash19enable_sm80_to_sm89INS1_16FlashAttnBwdSm80INS1_25CollectiveMainloopBwdSm80ILi2ELi2EN4cute5tupleIJNS5_1CILi128EEES8_NS7_ILi64EEEEEENS_6half_tEfNS_4arch4Sm80ELb0ELb0ELb1ELb0ELb1ELb0ELb0ELb0ELi2ELi4ELi4ELi4ELb0EEENS1_21CollectiveEpilogueBwdISA_SB_SD_Li256ELb0ELb0ELi2EEENS1_19SingleTileSchedulerILb0ELb0ELb0ELi128EEEEEEEEEvNT_6ParamsE$_ZN4cute3eso3ESOILb1ELb0EJNS_6LayoutINS_5tupleIJNS3_IJNS_1CILi2EEES5_EEEEEENS3_IJNS3_IJNS4_ILi1EEES5_EEEEEEEENS_10ViewEngineIPfEEEEC2ERKSB_RKSE_)
        /*eedc*/ 	.word	0x00000000


	//----- nvinfo : EIATTR_FRAME_SIZE
	.align		4
.L_10202:
        /*eee0*/ 	.byte	0x04, 0x11
        /*eee2*/ 	.short	(.L_10204 - .L_10203)
	.align		4
.L_10203:
        /*eee4*/ 	.word	index@($_ZN7cutlass13device_kernelIN5flash19enable_sm80_to_sm89INS1_16FlashAttnBwdSm80INS1_25CollectiveMainloopBwdSm80ILi2ELi2EN4cute5tupleIJNS5_1CILi128EEES8_NS7_ILi64EEEEEENS_6half_tEfNS_4arch4Sm80ELb0ELb0ELb1ELb0ELb1ELb0ELb0ELb0ELi2ELi4ELi4ELi4ELb0EEENS1_21CollectiveEpilogueBwdISA_SB_SD_Li256ELb0ELb0ELi2EEENS1_19SingleTileSchedulerILb0ELb0ELb0ELi128EEEEEEEEEvNT_6ParamsE$_ZN4cute3eso3ESOILb1ELb0EJNS_6LayoutINS_5tupleIJNS3_IJNS_1CILi2EEES5_EEEEEENS3_IJNS3_IJNS4_ILi1EEES5_EEEEEEEENS_10ViewEngineIPN7cutlass6half_tEEEEEC2ERKSB_RKSG_)
        /*eee8*/ 	.word	0x00000000


	//----- nvinfo : EIATTR_FRAME_SIZE
	.align		4
.L_10204:
        /*eeec*/ 	.byte	0x04, 0x11
        /*eeee*/ 	.short	(.L_10206 - .L_10205)
	.align		4
.L_10205:
        /*eef0*/ 	.word	index@($_ZN7cutlass13device_kernelIN5flash19enable_sm80_to_sm89INS1_16FlashAttnBwdSm80INS1_25CollectiveMainloopBwdSm80ILi2ELi2EN4cute5tupleIJNS5_1CILi128EEES8_NS7_ILi64EEEEEENS_6half_tEfNS_4arch4Sm80ELb0ELb0ELb1ELb0ELb1ELb0ELb0ELb0ELi2ELi4ELi4ELi4ELb0EEENS1_21CollectiveEpilogueBwdISA_SB_SD_Li256ELb0ELb0ELi2EEENS1_19SingleTileSchedulerILb0ELb0ELb0ELi128EEEEEEEEEvNT_6ParamsE$_ZN4cute3eso3ESOILb1ELb0EJNS_6LayoutINS_5tupleIJNS3_IJNS_1CILi2EEES5_EEEEEENS3_IJNS3_IJNS4_ILi1EEES5_EEEEEEEENS_10ViewEngineIPKfEEEEC2ERKSB_RKSF_)
        /*eef4*/ 	.word	0x00000000


	//----- nvinfo : EIATTR_FRAME_SIZE
	.align		4
.L_10206:
        /*eef8*/ 	.byte	0x04, 0x11
        /*eefa*/ 	.short	(.L_10208 - .L_10207)
	.align		4
.L_10207:
        /*eefc*/ 	.word	index@($_ZN7cutlass13device_kernelIN5flash19enable_sm80_to_sm89INS1_16FlashAttnBwdSm80INS1_25CollectiveMainloopBwdSm80ILi2ELi2EN4cute5tupleIJNS5_1CILi128EEES8_NS7_ILi64EEEEEENS_6half_tEfNS_4arch4Sm80ELb0ELb0ELb1ELb0ELb1ELb0ELb0ELb0ELi2ELi4ELi4ELi4ELb0EEENS1_21CollectiveEpilogueBwdISA_SB_SD_Li256ELb0ELb0ELi2EEENS1_19SingleTileSchedulerILb0ELb0ELb0ELi128EEEEEEEEEvNT_6ParamsE$_ZN4cute3eso3ESOILb1ELb0EJNS_6LayoutINS_5tupleIJNS3_IJNS_1CILi1EEES5_EEEEEENS3_IJNS3_IJS5_NS4_ILi0EEEEEEEEEEENS_10ViewEngineINS_8smem_ptrIPN7cutlass9uint128_tEEEEEEEC2ERKSB_RKSI_)
        /*ef00*/ 	.word	0x00000000


	//----- nvinfo : EIATTR_FRAME_SIZE
	.align		4
.L_10208:
        /*ef04*/ 	.byte	0x04, 0x11
        /*ef06*/ 	.short	(.L_10210 - .L_10209)
	.align		4
.L_10209:
        /*ef08*/ 	.word	index@($_ZN7cutlass13device_kernelIN5flash19enable_sm80_to_sm89INS1_16FlashAttnBwdSm80INS1_25CollectiveMainloopBwdSm80ILi2ELi2EN4cute5tupleIJNS5_1CILi128EEES8_NS7_ILi64EEEEEENS_6half_tEfNS_4arch4Sm80ELb0ELb0ELb1ELb0ELb1ELb0ELb0ELb0ELi2ELi4ELi4ELi4ELb0EEENS1_21CollectiveEpilogueBwdISA_SB_SD_Li256ELb0ELb0ELi2EEENS1_19SingleTileSchedulerILb0ELb0ELb0ELi128EEEEEEEEEvNT_6ParamsE$_ZN4cute3eso3ESOILb1ELb0EJNS_6LayoutINS_5tupleIJNS3_IJNS_1CILi1EEENS4_ILi2EEES6_EEEEEENS3_IJNS3_IJS5_S5_S6_EEEEEEEENS_10ViewEngineIPjEEEEC2ERKSB_RKSE_)
        /*ef0c*/ 	.word	0x00000000


	//----- nvinfo : EIATTR_FRAME_SIZE
	.align		4
.L_10210:
        /*ef10*/ 	.byte	0x04, 0x11
        /*ef12*/ 	.short	(.L_10212 - .L_10211)
	.align		4
.L_10211:
        /*ef14*/ 	.word	index@($_ZN7cutlass13device_kernelIN5flash19enable_sm80_to_sm89INS1_16FlashAttnBwdSm80INS1_25CollectiveMainloopBwdSm80ILi2ELi2EN4cute5tupleIJNS5_1CILi128EEES8_NS7_ILi64EEEEEENS_6half_tEfNS_4arch4Sm80ELb0ELb0ELb1ELb0ELb1ELb0ELb0ELb0ELi2ELi4ELi4ELi4ELb0EEENS1_21CollectiveEpilogueBwdISA_SB_SD_Li256ELb0ELb0ELi2EEENS1_19SingleTileSchedulerILb0ELb0ELb0ELi128EEEEEEEEEvNT_6ParamsE$_ZN4cute3eso3ESOILb1ELb0EJNS_6LayoutINS_5tupleIJNS3_IJNS_1CILi1EEENS4_ILi2EEEEEES6_NS4_ILi8EEEEEENS3_IJNS3_IJS5_S5_EEES6_NS4_ILi4EEEEEEEENS_10ViewEngineIPN7cutlass5ArrayINSF_6half_tELi2ELb0EEEEEEEC2ERKSD_RKSK_)
        /*ef18*/ 	.word	0x00000000


	//----- nvinfo : EIATTR_FRAME_SIZE
	.align		4
.L_10212:
        /*ef1c*/ 	.byte	0x04, 0x11
        /*ef1e*/ 	.short	(.L_10214 - .L_10213)
	.align		4
.L_10213:
        /*ef20*/ 	.word	index@($_ZN7cutlass13device_kernelIN5flash19enable_sm80_to_sm89INS1_16FlashAttnBwdSm80INS1_25CollectiveMainloopBwdSm80ILi2ELi2EN4cute5tupleIJNS5_1CILi128EEES8_NS7_ILi64EEEEEENS_6half_tEfNS_4arch4Sm80ELb0ELb0ELb1ELb0ELb1ELb0ELb0ELb0ELi2ELi4ELi4ELi4ELb0EEENS1_21CollectiveEpilogueBwdISA_SB_SD_Li256ELb0ELb0ELi2EEENS1_19SingleTileSchedulerILb0ELb0ELb0ELi128EEEEEEEEEvNT_6ParamsE$_ZN4cute3eso3ESOILb1ELb0EJNS_6LayoutINS_5tupleIJNS3_IJNS_1CILi1EEENS4_ILi2EEEEEES6_NS4_ILi8EEEEEENS3_IJNS3_IJS5_S5_EEES6_NS4_ILi4EEEEEEEENS_10ViewEngineIPKN7cutlass5ArrayIfLi2ELb1EEEEEEEC2ERKSD_RKSK_)
        /*ef24*/ 	.word	0x00000000


	//----- nvinfo : EIATTR_FRAME_SIZE
	.align		4
.L_10214:
        /*ef28*/ 	.byte	0x04, 0x11
        /*ef2a*/ 	.short	(.L_10216 - .L_10215)
	.align		4
.L_10215:
        /*ef2c*/ 	.word	index@($_ZN7cutlass13device_kernelIN5flash19enable_sm80_to_sm89INS1_16FlashAttnBwdSm80INS1_25CollectiveMainloopBwdSm80ILi2ELi2EN4cute5tupleIJNS5_1CILi128EEES8_NS7_ILi64EEEEEENS_6half_tEfNS_4arch4Sm80ELb0ELb0ELb1ELb0ELb1ELb0ELb0ELb0ELi2ELi4ELi4ELi4ELb0EEENS1_21CollectiveEpilogueBwdISA_SB_SD_Li256ELb0ELb0ELi2EEENS1_19SingleTileSchedulerILb0ELb0ELb0ELi128EEEEEEEEEvNT_6ParamsE$_ZN4cute3eso3ESOILb1ELb0EJNS_6LayoutINS_5tupleIJNS3_IJNS_1CILi1EEENS4_ILi2EEEEEEEEENS3_IJNS3_IJS5_S5_EEEEEEEENS_10ViewEngineIPjEEEEC2ERKSB_RKSE_)
        /*ef30*/ 	.word	0x00000000


	//----- nvinfo : EIATTR_FRAME_SIZE
	.align		4
.L_10216:
        /*ef34*/ 	.byte	0x04, 0x11
        /*ef36*/ 	.short	(.L_10218 - .L_10217)
	.align		4
.L_10217:
        /*ef38*/ 	.word	index@($_ZN7cutlass13device_kernelIN5flash19enable_sm80_to_sm89INS1_16FlashAttnBwdSm80INS1_25CollectiveMainloopBwdSm80ILi2ELi2EN4cute5tupleIJNS5_1CILi128EEES8_NS7_ILi64EEEEEENS_6half_tEfNS_4arch4Sm80ELb0ELb0ELb1ELb0ELb1ELb0ELb0ELb0ELi2ELi4ELi4ELi4ELb0EEENS1_21CollectiveEpilogueBwdISA_SB_SD_Li256ELb0ELb0ELi2EEENS1_19SingleTileSchedulerILb0ELb0ELb0ELi128EEEEEEEEEvNT_6ParamsE$_ZN4cute3eso3ESOILb1ELb0EJNS_6LayoutINS_5tupleIJNS3_IJNS_1CILi1EEENS3_IJNS4_ILi4EEENS4_ILi2EEEEEEEEES7_S6_EEENS3_IJNS3_IJNS4_ILi0EEENS3_IJS5_NS4_ILi8EEEEEEEEES6_NS4_ILi16EEEEEEEENS_10ViewEngineIPN7cutlass6half_tEEEEEC2ERKSH_RKSM_)
        /*ef3c*/ 	.word	0x00000000


	//----- nvinfo : EIATTR_FRAME_SIZE
	.align		4
.L_10218:
        /*ef40*/ 	.byte	0x04, 0x11
        /*ef42*/ 	.short	(.L_10220 - .L_10219)
	.align		4
.L_10219:
        /*ef44*/ 	.word	index@($_ZN7cutlass13device_kernelIN5flash19enable_sm80_to_sm89INS1_16FlashAttnBwdSm80INS1_25CollectiveMainloopBwdSm80ILi2ELi2EN4cute5tupleIJNS5_1CILi128EEES8_NS7_ILi64EEEEEENS_6half_tEfNS_4arch4Sm80ELb0ELb0ELb1ELb0ELb1ELb0ELb0ELb0ELi2ELi4ELi4ELi4ELb0EEENS1_21CollectiveEpilogueBwdISA_SB_SD_Li256ELb0ELb0ELi2EEENS1_19SingleTileSchedulerILb0ELb0ELb0ELi128EEEEEEEEEvNT_6ParamsE$_ZN4cute3eso3ESOILb1ELb0EJNS_6LayoutINS_5tupleIJNS3_IJNS_1CILi1EEENS3_IJNS4_ILi2EEES6_EEEEEES6_NS4_ILi4EEEEEENS3_IJNS3_IJNS4_ILi0EEENS3_IJS5_S9_EEEEEES6_NS4_ILi8EEEEEEEENS_10ViewEngineIPjEEEEC2ERKSG_RKSJ_)
        /*ef48*/ 	.word	0x00000000


	//----- nvinfo : EIATTR_FRAME_SIZE
	.align		4
.L_10220:
        /*ef4c*/ 	.byte	0x04, 0x11
        /*ef4e*/ 	.short	(.L_10222 - .L_10221)
	.align		4
.L_10221:
        /*ef50*/ 	.word	index@($_ZN7cutlass13device_kernelIN5flash19enable_sm80_to_sm89INS1_16FlashAttnBwdSm80INS1_25CollectiveMainloopBwdSm80ILi2ELi2EN4cute5tupleIJNS5_1CILi128EEES8_NS7_ILi64EEEEEENS_6half_tEfNS_4arch4Sm80ELb0ELb0ELb1ELb0ELb1ELb0ELb0ELb0ELi2ELi4ELi4ELi4ELb0EEENS1_21CollectiveEpilogueBwdISA_SB_SD_Li256ELb0ELb0ELi2EEENS1_19SingleTileSchedulerILb0ELb0ELb0ELi128EEEEEEEEEvNT_6ParamsE$_ZN4cute3eso3ESOILb1ELb0EJNS_6LayoutINS_5tupleIJNS3_IJNS3_IJNS_1CILi8EEENS4_ILi1EEEEEES6_EEENS3_IJNS3_IJS6_S6_EEENS4_ILi4EEEEEEEEENS3_IJNS3_IJNS3_IJS6_NS4_ILi0EEEEEESD_EEENS3_IJNS3_IJSD_SD_EEES5_EEEEEEEENS_10ViewEngineIPN7cutlass6half_tEEEEEC2ERKSJ_RKSO_)
        /*ef54*/ 	.word	0x00000000


	//----- nvinfo : EIATTR_FRAME_SIZE
	.align		4
.L_10222:
        /*ef58*/ 	.byte	0x04, 0x11
        /*ef5a*/ 	.short	(.L_10224 - .L_10223)
	.align		4
.L_10223:
        /*ef5c*/ 	.word	index@($_ZN7cutlass13device_kernelIN5flash19enable_sm80_to_sm89INS1_16FlashAttnBwdSm80INS1_25CollectiveMainloopBwdSm80ILi2ELi2EN4cute5tupleIJNS5_1CILi128EEES8_NS7_ILi64EEEEEENS_6half_tEfNS_4arch4Sm80ELb0ELb0ELb1ELb0ELb1ELb0ELb0ELb0ELi2ELi4ELi4ELi4ELb0EEENS1_21CollectiveEpilogueBwdISA_SB_SD_Li256ELb0ELb0ELi2EEENS1_19SingleTileSchedulerILb0ELb0ELb0ELi128EEEEEEEEEvNT_6ParamsE$_ZN4cute3eso3ESOILb1ELb0EJNS_6LayoutINS_5tupleIJNS3_IJNS3_IJNS_1CILi8EEENS4_ILi1EEEEEES6_EEENS3_IJNS3_IJS6_S6_EEENS4_ILi4EEEEEEEEENS3_IJNS3_IJNS3_IJS6_NS4_ILi0EEEEEESD_EEENS3_IJNS3_IJSD_SD_EEENS4_ILi2048EEEEEEEEEEENS_10ViewEngineINS_8smem_ptrIPN7cutlass6half_tEEEEEEEC2ERKSK_RKSR_)
        /*ef60*/ 	.word	0x00000000


	//----- nvinfo : EIATTR_FRAME_SIZE
	.align		4
.L_10224:
        /*ef64*/ 	.byte	0x04, 0x11
        /*ef66*/ 	.short	(.L_10226 - .L_10225)
	.align		4
.L_10225:
        /*ef68*/ 	.word	index@($_ZN7cutlass13device_kernelIN5flash19enable_sm80_to_sm89INS1_16FlashAttnBwdSm80INS1_25CollectiveMainloopBwdSm80ILi2ELi2EN4cute5tupleIJNS5_1CILi128EEES8_NS7_ILi64EEEEEENS_6half_tEfNS_4arch4Sm80ELb0ELb0ELb1ELb0ELb1ELb0ELb0ELb0ELi2ELi4ELi4ELi4ELb0EEENS1_21CollectiveEpilogueBwdISA_SB_SD_Li256ELb0ELb0ELi2EEENS1_19SingleTileSchedulerILb0ELb0ELb0ELi128EEEEEEEEEvNT_6ParamsE$_ZN4cute3eso3ESOILb1ELb0EJNS_6LayoutINS_5tupleIJNS3_IJNS3_IJNS_1CILi8EEENS4_ILi1EEEEEES6_EEENS3_IJNS3_IJS6_S6_EEENS4_ILi2EEEEEEEEENS3_IJNS3_IJNS3_IJS6_NS4_ILi0EEEEEESD_EEENS3_IJNS3_IJSD_SD_EEES5_EEEEEEEENS_10ViewEngineIPN7cutlass6half_tEEEEEC2ERKSJ_RKSO_)
        /*ef6c*/ 	.word	0x00000000


	//----- nvinfo : EIATTR_FRAME_SIZE
	.align		4
.L_10226:
        /*ef70*/ 	.byte	0x04, 0x11
        /*ef72*/ 	.short	(.L_10228 - .L_10227)
	.align		4
.L_10227:
        /*ef74*/ 	.word	index@($_ZN7cutlass13device_kernelIN5flash19enable_sm80_to_sm89INS1_16FlashAttnBwdSm80INS1_25CollectiveMainloopBwdSm80ILi2ELi2EN4cute5tupleIJNS5_1CILi128EEES8_NS7_ILi64EEEEEENS_6half_tEfNS_4arch4Sm80ELb0ELb0ELb1ELb0ELb1ELb0ELb0ELb0ELi2ELi4ELi4ELi4ELb0EEENS1_21CollectiveEpilogueBwdISA_SB_SD_Li256ELb0ELb0ELi2EEENS1_19SingleTileSchedulerILb0ELb0ELb0ELi128EEEEEEEEEvNT_6ParamsE$_ZN4cute3eso3ESOILb1ELb0EJNS_6LayoutINS_5tupleIJNS3_IJNS3_IJNS_1CILi8EEENS4_ILi1EEEEEES6_EEENS3_IJNS3_IJS6_S6_EEENS4_ILi2EEEEEEEEENS3_IJNS3_IJNS3_IJS6_NS4_ILi0EEEEEESD_EEENS3_IJNS3_IJSD_SD_EEENS4_ILi8192EEEEEEEEEEENS_10ViewEngineINS_8smem_ptrIPN7cutlass6half_tEEEEEEEC2ERKSK_RKSR_)
        /*ef78*/ 	.word	0x00000000


	//----- nvinfo : EIATTR_FRAME_SIZE
	.align		4
.L_10228:
        /*ef7c*/ 	.byte	0x04, 0x11
        /*ef7e*/ 	.short	(.L_10230 - .L_10229)
	.align		4
.L_10229:
        /*ef80*/ 	.word	index@($_ZN7cutlass13device_kernelIN5flash19enable_sm80_to_sm89INS1_16FlashAttnBwdSm80INS1_25CollectiveMainloopBwdSm80ILi2ELi2EN4cute5tupleIJNS5_1CILi128EEES8_NS7_ILi64EEEEEENS_6half_tEfNS_4arch4Sm80ELb0ELb0ELb1ELb0ELb1ELb0ELb0ELb0ELi2ELi4ELi4ELi4ELb0EEENS1_21CollectiveEpilogueBwdISA_SB_SD_Li256ELb0ELb0ELi2EEENS1_19SingleTileSchedulerILb0ELb0ELb0ELi128EEEEEEEEEvNT_6ParamsE$_ZN4cute3eso3ESOILb1ELb0EJNS_6LayoutINS_5tupleIJNS3_IJNS3_IJNS_1CILi8EEENS4_ILi1EEEEEES6_EEENS3_IJNS3_IJS6_S6_EEENS4_ILi2EEEEEEEEENS3_IJNS3_IJNS3_IJS6_NS4_ILi0EEEEEESD_EEENS3_IJNS3_IJSD_SD_EEENS4_ILi64EEEEEEEEEEENS_10ViewEngineIPN7cutlass6half_tEEEEEC2ERKSK_RKSP_)
        /*ef84*/ 	.word	0x00000000


	//----- nvinfo : EIATTR_FRAME_SIZE
	.align		4
.L_10230:
        /*ef88*/ 	.byte	0x04, 0x11
        /*ef8a*/ 	.short	(.L_10232 - .L_10231)
	.align		4
.L_10231:
        /*ef8c*/ 	.word	index@($_ZN7cutlass13device_kernelIN5flash19enable_sm80_to_sm89INS1_16FlashAttnBwdSm80INS1_25CollectiveMainloopBwdSm80ILi2ELi2EN4cute5tupleIJNS5_1CILi128EEES8_NS7_ILi64EEEEEENS_6half_tEfNS_4arch4Sm80ELb0ELb0ELb1ELb0ELb1ELb0ELb0ELb0ELi2ELi4ELi4ELi4ELb0EEENS1_21CollectiveEpilogueBwdISA_SB_SD_Li256ELb0ELb0ELi2EEENS1_19SingleTileSchedulerILb0ELb0ELb0ELi128EEEEEEEEEvNT_6ParamsE$_ZN4cute3eso3ESOILb1ELb0EJNS_6LayoutINS_5tupleIJNS3_IJNS3_IJNS_1CILi8EEENS4_ILi1EEEEEES6_EEENS3_IJNS3_IJS6_S6_EEENS4_ILi2EEEEEEEEENS3_IJNS3_IJNS3_IJS6_NS4_ILi0EEEEEESD_EEENS3_IJNS3_IJSD_SD_EEENS4_ILi4096EEEEEEEEEEENS_10ViewEngineINS_8smem_ptrIPN7cutlass6half_tEEEEEEEC2ERKSK_RKSR_)
        /*ef90*/ 	.word	0x00000000


	//----- nvinfo : EIATTR_FRAME_SIZE
	.align		4
.L_10232:
        /*ef94*/ 	.byte	0x04, 0x11
        /*ef96*/ 	.short	(.L_10234 - .L_10233)
	.align		4
.L_10233:
        /*ef98*/ 	.word	index@($_ZN7cutlass13device_kernelIN5flash19enable_sm80_to_sm89INS1_16FlashAttnBwdSm80INS1_25CollectiveMainloopBwdSm80ILi2ELi2EN4cute5tupleIJNS5_1CILi128EEES8_NS7_ILi64EEEEEENS_6half_tEfNS_4arch4Sm80ELb0ELb0ELb1ELb0ELb1ELb0ELb0ELb0ELi2ELi4ELi4ELi4ELb0EEENS1_21CollectiveEpilogueBwdISA_SB_SD_Li256ELb0ELb0ELi2EEENS1_19SingleTileSchedulerILb0ELb0ELb0ELi128EEEEEEEEEvNT_6ParamsE$_ZN4cute3eso3ESOILb1ELb0EJNS_6LayoutINS_5tupleIJNS3_IJNS3_IJNS_1CILi4EEENS4_ILi2EEEEEENS4_ILi1EEEEEES6_NS4_ILi8EEEEEENS3_IJNS3_IJNS3_IJS8_NS4_ILi32EEEEEENS4_ILi0EEEEEENS4_ILi64EEES5_EEEEENS_10ViewEngineIPN7cutlass6half_tEEEEEC2ERKSI_RKSN_)
        /*ef9c*/ 	.word	0x00000000


	//----- nvinfo : EIATTR_FRAME_SIZE
	.align		4
.L_10234:
        /*efa0*/ 	.byte	0x04, 0x11
        /*efa2*/ 	.short	(.L_10236 - .L_10235)
	.align		4
.L_10235:
        /*efa4*/ 	.word	index@($_ZN7cutlass13device_kernelIN5flash19enable_sm80_to_sm89INS1_16FlashAttnBwdSm80INS1_25CollectiveMainloopBwdSm80ILi2ELi2EN4cute5tupleIJNS5_1CILi128EEES8_NS7_ILi64EEEEEENS_6half_tEfNS_4arch4Sm80ELb0ELb0ELb1ELb0ELb1ELb0ELb0ELb0ELi2ELi4ELi4ELi4ELb0EEENS1_21CollectiveEpilogueBwdISA_SB_SD_Li256ELb0ELb0ELi2EEENS1_19SingleTileSchedulerILb0ELb0ELb0ELi128EEEEEEEEEvNT_6ParamsE$_ZN4cute3eso3ESOILb1ELb0EJNS_6LayoutINS_5tupleIJNS3_IJNS3_IJNS_1CILi4EEENS4_ILi2EEEEEENS4_ILi1EEEEEES6_EEENS3_IJNS3_IJNS3_IJS8_NS4_ILi32EEEEEENS4_ILi0EEEEEENS4_ILi64EEEEEEEEiEEC2ERKSH_RKi)
        /*efa8*/ 	.word	0x00000000


	//----- nvinfo : EIATTR_FRAME_SIZE
	.align		4
.L_10236:
        /*efac*/ 	.byte	0x04, 0x11
        /*efae*/ 	.short	(.L_10238 - .L_10237)
	.align		4
.L_10237:
        /*efb0*/ 	.word	index@($_ZN7cutlass13device_kernelIN5flash19enable_sm80_to_sm89INS1_16FlashAttnBwdSm80INS1_25CollectiveMainloopBwdSm80ILi2ELi2EN4cute5tupleIJNS5_1CILi128EEES8_NS7_ILi64EEEEEENS_6half_tEfNS_4arch4Sm80ELb0ELb0ELb1ELb0ELb1ELb0ELb0ELb0ELi2ELi4ELi4ELi4ELb0EEENS1_21CollectiveEpilogueBwdISA_SB_SD_Li256ELb0ELb0ELi2EEENS1_19SingleTileSchedulerILb0ELb0ELb0ELi128EEEEEEEEEvNT_6ParamsE$_ZN4cute3eso3ESOILb1ELb0EJNS_6LayoutINS_5tupleIJNS3_IJNS3_IJNS_1CILi4EEENS4_ILi2EEEEEENS4_ILi1EEEEEES6_EEENS3_IJNS3_IJNS3_IJS8_NS4_ILi32EEEEEENS4_ILi0EEEEEENS4_ILi64EEEEEEEENS_10ViewEngineIPN7cutlass6half_tEEEEEC2ERKSH_RKSM_)
        /*efb4*/ 	.word	0x00000000


	//----- nvinfo : EIATTR_FRAME_SIZE
	.align		4
.L_10238:
        /*efb8*/ 	.byte	0x04, 0x11
        /*efba*/ 	.short	(.L_10240 - .L_10239)
	.align		4
.L_10239:
        /*efbc*/ 	.word	index@($_ZN7cutlass13device_kernelIN5flash19enable_sm80_to_sm89INS1_16FlashAttnBwdSm80INS1_25CollectiveMainloopBwdSm80ILi2ELi2EN4cute5tupleIJNS5_1CILi128EEES8_NS7_ILi64EEEEEENS_6half_tEfNS_4arch4Sm80ELb0ELb0ELb1ELb0ELb1ELb0ELb0ELb0ELi2ELi4ELi4ELi4ELb0EEENS1_21CollectiveEpilogueBwdISA_SB_SD_Li256ELb0ELb0ELi2EEENS1_19SingleTileSchedulerILb0ELb0ELb0ELi128EEEEEEEEEvNT_6ParamsE$_ZN4cute3eso3ESOILb1ELb0EJNS_6LayoutINS_5tupleIJNS3_IJNS3_IJNS_1CILi4EEENS4_ILi2EEEEEENS4_ILi1EEEEEENS3_IJS6_EEEEEENS3_IJNS3_IJNS3_IJS8_NS4_ILi32EEEEEENS4_ILi0EEEEEENS3_IJNS4_ILi64EEEEEEEEEEENS_10ViewEngineIPN7cutlass6half_tEEEEEC2ERKSJ_RKSO_)
        /*efc0*/ 	.word	0x00000000


	//----- nvinfo : EIATTR_FRAME_SIZE
	.align		4
.L_10240:
        /*efc4*/ 	.byte	0x04, 0x11
        /*efc6*/ 	.short	(.L_10242 - .L_10241)
	.align		4
.L_10241:
        /*efc8*/ 	.word	index@($_ZN7cutlass13device_kernelIN5flash19enable_sm80_to_sm89INS1_16FlashAttnBwdSm80INS1_25CollectiveMainloopBwdSm80ILi2ELi2EN4cute5tupleIJNS5_1CILi128EEES8_NS7_ILi64EEEEEENS_6half_tEfNS_4arch4Sm80ELb0ELb0ELb1ELb0ELb1ELb0ELb0ELb0ELi2ELi4ELi4ELi4ELb0EEENS1_21CollectiveEpilogueBwdISA_SB_SD_Li256ELb0ELb0ELi2EEENS1_19SingleTileSchedulerILb0ELb0ELb0ELi128EEEEEEEEEvNT_6ParamsE$_ZN4cute3eso3ESOILb1ELb0EJNS_6LayoutINS_5tupleIJNS3_IJNS3_IJNS_1CILi4EEENS4_ILi2EEEEEENS4_ILi1EEEEEEEEENS3_IJNS3_IJNS3_IJS8_NS4_ILi32EEEEEENS4_ILi0EEEEEEEEEEEiEEC2ERKSG_RKi)
        /*efcc*/ 	.word	0x00000000


	//----- nvinfo : EIATTR_FRAME_SIZE
	.align		4
.L_10242:
        /*efd0*/ 	.byte	0x04, 0x11
        /*efd2*/ 	.short	(.L_10244 - .L_10243)
	.align		4
.L_10243:
        /*efd4*/ 	.word	index@($_ZN7cutlass13device_kernelIN5flash19enable_sm80_to_sm89INS1_16FlashAttnBwdSm80INS1_25CollectiveMainloopBwdSm80ILi2ELi2EN4cute5tupleIJNS5_1CILi128EEES8_NS7_ILi64EEEEEENS_6half_tEfNS_4arch4Sm80ELb0ELb0ELb1ELb0ELb1ELb0ELb0ELb0ELi2ELi4ELi4ELi4ELb0EEENS1_21CollectiveEpilogueBwdISA_SB_SD_Li256ELb0ELb0ELi2EEENS1_19SingleTileSchedulerILb0ELb0ELb0ELi128EEEEEEEEEvNT_6ParamsE$_ZN4cute3eso3ESOILb1ELb0EJNS_6LayoutINS_5tupleIJNS3_IJNS3_IJNS_1CILi4EEENS4_ILi2EEEEEENS4_ILi1EEEEEEEEENS3_IJNS3_IJNS3_IJS8_NS4_ILi32EEEEEENS4_ILi0EEEEEEEEEEENS_10ViewEngineIPN7cutlass6half_tEEEEEC2ERKSG_RKSL_)
        /*efd8*/ 	.word	0x00000000


	//----- nvinfo : EIATTR_FRAME_SIZE
	.align		4
.L_10244:
        /*efdc*/ 	.byte	0x04, 0x11
        /*efde*/ 	.short	(.L_10246 - .L_10245)
	.align		4
.L_10245:
        /*efe0*/ 	.word	index@($_ZN7cutlass13device_kernelIN5flash19enable_sm80_to_sm89INS1_16FlashAttnBwdSm80INS1_25CollectiveMainloopBwdSm80ILi2ELi2EN4cute5tupleIJNS5_1CILi128EEES8_NS7_ILi64EEEEEENS_6half_tEfNS_4arch4Sm80ELb0ELb0ELb1ELb0ELb1ELb0ELb0ELb0ELi2ELi4ELi4ELi4ELb0EEENS1_21CollectiveEpilogueBwdISA_SB_SD_Li256ELb0ELb0ELi2EEENS1_19SingleTileSchedulerILb0ELb0ELb0ELi128EEEEEEEEEvNT_6ParamsE$_ZN4cute3eso3ESOILb1ELb0EJNS_6LayoutINS_5tupleIJNS3_IJNS3_IJNS_1CILi2EEES5_EEENS4_ILi1EEEEEEEEENS3_IJNS3_IJNS3_IJS7_NS4_ILi16EEEEEENS4_ILi0EEEEEEEEEEENS_10ViewEngineIPjEEEEC2ERKSF_RKSI_)
        /*efe4*/ 	.word	0x00000000


	//----- nvinfo : EIATTR_FRAME_SIZE
	.align		4
.L_10246:
        /*efe8*/ 	.byte	0x04, 0x11
        /*efea*/ 	.short	(.L_10248 - .L_10247)
	.align		4
.L_10247:
        /*efec*/ 	.word	index@($_ZN7cutlass13device_kernelIN5flash19enable_sm80_to_sm89INS1_16FlashAttnBwdSm80INS1_25CollectiveMainloopBwdSm80ILi2ELi2EN4cute5tupleIJNS5_1CILi128EEES8_NS7_ILi64EEEEEENS_6half_tEfNS_4arch4Sm80ELb0ELb0ELb1ELb0ELb1ELb0ELb0ELb0ELi2ELi4ELi4ELi4ELb0EEENS1_21CollectiveEpilogueBwdISA_SB_SD_Li256ELb0ELb0ELi2EEENS1_19SingleTileSchedulerILb0ELb0ELb0ELi128EEEEEEEEEvNT_6ParamsE$_ZN4cute3eso3ESOILb1ELb0EJNS_6LayoutINS_5tupleIJNS3_IJNS3_IJNS3_IJNS_1CILi4EEENS4_ILi2EEEEEENS4_ILi1EEEEEES8_EEENS3_IJNS3_IJNS3_IJS8_S8_EEES8_EEES6_EEEEEENS3_IJNS3_IJNS3_IJNS3_IJS8_NS4_ILi32EEEEEENS4_ILi0EEEEEESH_EEENS3_IJNS3_IJNS3_IJSH_SH_EEESH_EEENS4_ILi64EEEEEEEEEEENS_10ViewEngineIPN7cutlass6half_tEEEEEC2ERKSP_RKSU_)
        /*eff0*/ 	.word	0x00000000


	//----- nvinfo : EIATTR_FRAME_SIZE
	.align		4
.L_10248:
        /*eff4*/ 	.byte	0x04, 0x11
        /*eff6*/ 	.short	(.L_10250 - .L_10249)
	.align		4
.L_10249:
        /*eff8*/ 	.word	index@($_ZN7cutlass13device_kernelIN5flash19enable_sm80_to_sm89INS1_16FlashAttnBwdSm80INS1_25CollectiveMainloopBwdSm80ILi2ELi2EN4cute5tupleIJNS5_1CILi128EEES8_NS7_ILi64EEEEEENS_6half_tEfNS_4arch4Sm80ELb0ELb0ELb1ELb0ELb1ELb0ELb0ELb0ELi2ELi4ELi4ELi4ELb0EEENS1_21CollectiveEpilogueBwdISA_SB_SD_Li256ELb0ELb0ELi2EEENS1_19SingleTileSchedulerILb0ELb0ELb0ELi128EEEEEEEEEvNT_6ParamsE$_ZN4cute3eso3ESOILb1ELb0EJNS_5tupleIJNS_1CILi1EEENS3_ILi0EEEEEENS2_IJiEEEEEC2ERKS6_RKS7_)
        /*effc*/ 	.word	0x00000000


	//----- nvinfo : EIATTR_FRAME_SIZE
	.align		4
.L_10250:
        /*f000*/ 	.byte	0x04, 0x11
        /*f002*/ 	.short	(.L_10252 - .L_10251)
	.align		4
.L_10251:
        /*f004*/ 	.word	index@($_ZN7cutlass13device_kernelIN5flash19enable_sm80_to_sm89INS1_16FlashAttnBwdSm80INS1_25CollectiveMainloopBwdSm80ILi2ELi2EN4cute5tupleIJNS5_1CILi128EEES8_NS7_ILi64EEEEEENS_6half_tEfNS_4arch4Sm80ELb0ELb0ELb1ELb0ELb1ELb0ELb0ELb0ELi2ELi4ELi4ELi4ELb0EEENS1_21CollectiveEpilogueBwdISA_SB_SD_Li256ELb0ELb0ELi2EEENS1_19SingleTileSchedulerILb0ELb0ELb0ELi128EEEEEEEEEvNT_6ParamsE$_ZN4cute3eso3ESOILb1ELb0EJNS_5tupleIJNS_1CILi0EEES4_EEEiEEC2ERKS5_RKi)
        /*f008*/ 	.word	0x00000000


	//----- nvinfo : EIATTR_FRAME_SIZE
	.align		4
.L_10252:
        /*f00c*/ 	.byte	0x04, 0x11
        /*f00e*/ 	.short	(.L_10254 - .L_10253)
	.align		4
.L_10253:
        /*f010*/ 	.word	index@($_ZN7cutlass13device_kernelIN5flash19enable_sm80_to_sm89INS1_16FlashAttnBwdSm80INS1_25CollectiveMainloopBwdSm80ILi2ELi2EN4cute5tupleIJNS5_1CILi128EEES8_NS7_ILi64EEEEEENS_6half_tEfNS_4arch4Sm80ELb0ELb0ELb1ELb0ELb1ELb0ELb0ELb0ELi2ELi4ELi4ELi4ELb0EEENS1_21CollectiveEpilogueBwdISA_SB_SD_Li256ELb0ELb0ELi2EEENS1_19SingleTileSchedulerILb0ELb0ELb0ELi128EEEEEEEEEvNT_6ParamsE$_ZN4cute3eso3ESOILb1ELb0EJNS_5tupleIJNS2_IJNS_1CILi1EEENS3_ILi0EEEEEES5_EEENS2_IJNS2_IJS5_S5_EEEiEEEEEC2ERKS7_RKS9_)
        /*f014*/ 	.word	0x00000000


	//----- nvinfo : EIATTR_FRAME_SIZE
	.align		4
.L_10254:
        /*f018*/ 	.byte	0x04, 0x11
        /*f01a*/ 	.short	(.L_10256 - .L_10255)
	.align		4
.L_10255:
        /*f01c*/ 	.word	index@($_ZN7cutlass13device_kernelIN5flash19enable_sm80_to_sm89INS1_16FlashAttnBwdSm80INS1_25CollectiveMainloopBwdSm80ILi2ELi2EN4cute5tupleIJNS5_1CILi128EEES8_NS7_ILi64EEEEEENS_6half_tEfNS_4arch4Sm80ELb0ELb0ELb1ELb0ELb1ELb0ELb0ELb0ELi2ELi4ELi4ELi4ELb0EEENS1_21CollectiveEpilogueBwdISA_SB_SD_Li256ELb0ELb0ELi2EEENS1_19SingleTileSchedulerILb0ELb0ELb0ELi128EEEEEEEEEvNT_6ParamsE$_ZN4cute3eso3ESOILb1ELb0EJNS_5tupleIJNS2_IJNS_1CILi1EEENS3_ILi0EEEEEENS2_IJS5_S5_EEEEEENS2_IJS5_iEEEEEC2ERKS8_RKS9_)
        /*f020*/ 	.word	0x00000000


	//----- nvinfo : EIATTR_FRAME_SIZE
	.align		4
.L_10256:
        /*f024*/ 	.byte	0x04, 0x11
        /*f026*/ 	.short	(.L_10258 - .L_10257)
	.align		4
.L_10257:
        /*f028*/ 	.word	index@($_ZN7cutlass13device_kernelIN5flash19enable_sm80_to_sm89INS1_16FlashAttnBwdSm80INS1_25CollectiveMainloopBwdSm80ILi2ELi2EN4cute5tupleIJNS5_1CILi128EEES8_NS7_ILi64EEEEEENS_6half_tEfNS_4arch4Sm80ELb0ELb0ELb1ELb0ELb1ELb0ELb0ELb0ELi2ELi4ELi4ELi4ELb0EEENS1_21CollectiveEpilogueBwdISA_SB_SD_Li256ELb0ELb0ELi2EEENS1_19SingleTileSchedulerILb0ELb0ELb0ELi128EEEEEEEEEvNT_6ParamsE$_ZN4cute3eso3ESOILb1ELb0EJNS_1CILi8EEEiiiNS2_ILi144EEENS2_ILi512EEEEEC2ERKS3_RKiSA_SA_RKS4_RKS5_)
        /*f02c*/ 	.word	0x00000000


	//----- nvinfo : EIATTR_FRAME_SIZE
	.align		4
.L_10258:
        /*f030*/ 	.byte	0x04, 0x11
        /*f032*/ 	.short	(.L_10260 - .L_10259)
	.align		4
.L_10259:
        /*f034*/ 	.word	index@($_ZN7cutlass13device_kernelIN5flash19enable_sm80_to_sm89INS1_16FlashAttnBwdSm80INS1_25CollectiveMainloopBwdSm80ILi2ELi2EN4cute5tupleIJNS5_1CILi128EEES8_NS7_ILi64EEEEEENS_6half_tEfNS_4arch4Sm80ELb0ELb0ELb1ELb0ELb1ELb0ELb0ELb0ELi2ELi4ELi4ELi4ELb0EEENS1_21CollectiveEpilogueBwdISA_SB_SD_Li256ELb0ELb0ELi2EEENS1_19SingleTileSchedulerILb0ELb0ELb0ELi128EEEEEEEEEvNT_6ParamsE$_ZN4cute3eso3ESOILb1ELb0EJNS_1CILi8EEEiiEEC2ERKS3_RKiS8_)
        /*f038*/ 	.word	0x00000000


	//----- nvinfo : EIATTR_FRAME_SIZE
	.align		4
.L_10260:
        /*f03c*/ 	.byte	0x04, 0x11
        /*f03e*/ 	.short	(.L_10262 - .L_10261)
	.align		4
.L_10261:
        /*f040*/ 	.word	index@($_ZN7cutlass13device_kernelIN5flash19enable_sm80_to_sm89INS1_16FlashAttnBwdSm80INS1_25CollectiveMainloopBwdSm80ILi2ELi2EN4cute5tupleIJNS5_1CILi128EEES8_NS7_ILi64EEEEEENS_6half_tEfNS_4arch4Sm80ELb0ELb0ELb1ELb0ELb1ELb0ELb0ELb0ELi2ELi4ELi4ELi4ELb0EEENS1_21CollectiveEpilogueBwdISA_SB_SD_Li256ELb0ELb0ELi2EEENS1_19SingleTileSchedulerILb0ELb0ELb0ELi128EEEEEEEEEvNT_6ParamsE$_ZN4cute3eso3ESOILb1ELb0EJNS_1CILi1EEEiiiNS2_ILi72EEENS2_ILi512EEEEEC2ERKS3_RKiSA_SA_RKS4_RKS5_)
        /*f044*/ 	.word	0x00000000


	//----- nvinfo : EIATTR_FRAME_SIZE
	.align		4
.L_10262:
        /*f048*/ 	.byte	0x04, 0x11
        /*f04a*/ 	.short	(.L_10264 - .L_10263)
	.align		4
.L_10263:
        /*f04c*/ 	.word	index@($_ZN7cutlass13device_kernelIN5flash19enable_sm80_to_sm89INS1_16FlashAttnBwdSm80INS1_25CollectiveMainloopBwdSm80ILi2ELi2EN4cute5tupleIJNS5_1CILi128EEES8_NS7_ILi64EEEEEENS_6half_tEfNS_4arch4Sm80ELb0ELb0ELb1ELb0ELb1ELb0ELb0ELb0ELi2ELi4ELi4ELi4ELb0EEENS1_21CollectiveEpilogueBwdISA_SB_SD_Li256ELb0ELb0ELi2EEENS1_19SingleTileSchedulerILb0ELb0ELb0ELi128EEEEEEEEEvNT_6ParamsE$_ZN4cute3eso3ESOILb1ELb0EJNS_1CILi1EEEiiiNS2_ILi144EEENS2_ILi512EEEEEC2ERKS3_RKiSA_SA_RKS4_RKS5_)
        /*f050*/ 	.word	0x00000000


	//----- nvinfo : EIATTR_FRAME_SIZE
	.align		4
.L_10264:
        /*f054*/ 	.byte	0x04, 0x11
        /*f056*/ 	.short	(.L_10266 - .L_10265)
	.align		4
.L_10265:
        /*f058*/ 	.word	index@($_ZN7cutlass13device_kernelIN5flash19enable_sm80_to_sm89INS1_16FlashAttnBwdSm80INS1_25CollectiveMainloopBwdSm80ILi2ELi2EN4cute5tupleIJNS5_1CILi128EEES8_NS7_ILi64EEEEEENS_6half_tEfNS_4arch4Sm80ELb0ELb0ELb1ELb0ELb1ELb0ELb0ELb0ELi2ELi4ELi4ELi4ELb0EEENS1_21CollectiveEpilogueBwdISA_SB_SD_Li256ELb0ELb0ELi2EEENS1_19SingleTileSchedulerILb0ELb0ELb0ELi128EEEEEEEEEvNT_6ParamsE$_ZN4cute3eso3ESOILb1ELb0EJNS_1CILi1EEENS_5tupleIJiiiEEENS2_ILi64EEENS4_IJNS2_ILi72EEENS2_ILi144EEENS2_ILi288EEEEEENS2_ILi512EEEEEC2ERKS3_RKS5_RKS6_RKSA_RKSB_)
        /*f05c*/ 	.word	0x00000000


	//----- nvinfo : EIATTR_FRAME_SIZE
	.align		4
.L_10266:
        /*f060*/ 	.byte	0x04, 0x11
        /*f062*/ 	.short	(.L_10268 - .L_10267)
	.align		4
.L_10267:
        /*f064*/ 	.word	index@($_ZN7cutlass13device_kernelIN5flash19enable_sm80_to_sm89INS1_16FlashAttnBwdSm80INS1_25CollectiveMainloopBwdSm80ILi2ELi2EN4cute5tupleIJNS5_1CILi128EEES8_NS7_ILi64EEEEEENS_6half_tEfNS_4arch4Sm80ELb0ELb0ELb1ELb0ELb1ELb0ELb0ELb0ELi2ELi4ELi4ELi4ELb0EEENS1_21CollectiveEpilogueBwdISA_SB_SD_Li256ELb0ELb0ELi2EEENS1_19SingleTileSchedulerILb0ELb0ELb0ELi128EEEEEEEEEvNT_6ParamsE$_ZN4cute3eso3ESOILb1ELb0EJNS_1CILi1EEENS_5tupleIJNS2_ILi8EEEiiEEENS2_ILi64EEENS4_IJiNS2_ILi144EEENS2_ILi288EEEEEENS2_ILi512EEEEEC2ERKS3_RKS6_RKS7_RKSA_RKSB_)
        /*f068*/ 	.word	0x00000000


	//----- nvinfo : EIATTR_FRAME_SIZE
	.align		4
.L_10268:
        /*f06c*/ 	.byte	0x04, 0x11
        /*f06e*/ 	.short	(.L_10270 - .L_10269)
	.align		4
.L_10269:
        /*f070*/ 	.word	index@($_ZN7cutlass13device_kernelIN5flash19enable_sm80_to_sm89INS1_16FlashAttnBwdSm80INS1_25CollectiveMainloopBwdSm80ILi2ELi2EN4cute5tupleIJNS5_1CILi128EEES8_NS7_ILi64EEEEEENS_6half_tEfNS_4arch4Sm80ELb0ELb0ELb1ELb0ELb1ELb0ELb0ELb0ELi2ELi4ELi4ELi4ELb0EEENS1_21CollectiveEpilogueBwdISA_SB_SD_Li256ELb0ELb0ELi2EEENS1_19SingleTileSchedulerILb0ELb0ELb0ELi128EEEEEEEEEvNT_6ParamsE$_ZN4cute3eso3ESOILb1ELb0EJNS_14ComposedLayoutINS_7SwizzleILi3ELi3ELi3EEENS_1CILj0EEENS_6LayoutINS_5tupleIJNS8_IJNS8_IJNS5_ILi4EEENS5_ILi8EEEEEENS8_IJS9_NS5_ILi1EEEEEEEEENS8_IJNS8_IJNS5_ILi2EEESF_SF_EEENS8_IJSF_S9_EEEEEEEEENS8_IJNS8_IJNS8_IJSF_NS5_ILi64EEEEEENS8_IJNS5_ILi1024EEENS5_ILi0EEEEEEEEENS8_IJNS8_IJSC_NS5_ILi512EEESA_EEENS8_IJNS5_ILi4096EEENS5_ILi16EEEEEEEEEEEEEEEENS_10ViewEngineINS_8smem_ptrIPN7cutlass6half_tEEEEEEEC2ERKSY_RKS15_)
        /*f074*/ 	.word	0x00000000


	//----- nvinfo : EIATTR_FRAME_SIZE
	.align		4
.L_10270:
        /*f078*/ 	.byte	0x04, 0x11
        /*f07a*/ 	.short	(.L_10272 - .L_10271)
	.align		4
.L_10271:
        /*f07c*/ 	.word	index@($_ZN7cutlass13device_kernelIN5flash19enable_sm80_to_sm89INS1_16FlashAttnBwdSm80INS1_25CollectiveMainloopBwdSm80ILi2ELi2EN4cute5tupleIJNS5_1CILi128EEES8_NS7_ILi64EEEEEENS_6half_tEfNS_4arch4Sm80ELb0ELb0ELb1ELb0ELb1ELb0ELb0ELb0ELi2ELi4ELi4ELi4ELb0EEENS1_21CollectiveEpilogueBwdISA_SB_SD_Li256ELb0ELb0ELi2EEENS1_19SingleTileSchedulerILb0ELb0ELb0ELi128EEEEEEEEEvNT_6ParamsE$_ZN4cute3eso3ESOILb1ELb0EJNS_14ComposedLayoutINS_7SwizzleILi3ELi3ELi3EEENS_1CILj0EEENS_6LayoutINS_5tupleIJNS8_IJNS8_IJNS5_ILi4EEENS5_ILi8EEEEEENS8_IJNS5_ILi2EEENS5_ILi1EEEEEEEEENS8_IJNS8_IJSC_SC_EEESB_EEEEEENS8_IJNS8_IJNS8_IJNS5_ILi128EEESD_EEENS8_IJSA_NS5_ILi0EEEEEEEEENS8_IJNS8_IJNS5_ILi64EEENS5_ILi512EEEEEENS8_IJNS5_ILi16EEENS5_ILi1024EEEEEEEEEEEEEEEENS_10ViewEngineINS_8smem_ptrIPN7cutlass6half_tEEEEEEEC2ERKSX_RKS14_)
        /*f080*/ 	.word	0x00000000


	//----- nvinfo : EIATTR_FRAME_SIZE
	.align		4
.L_10272:
        /*f084*/ 	.byte	0x04, 0x11
        /*f086*/ 	.short	(.L_10274 - .L_10273)
	.align		4
.L_10273:
        /*f088*/ 	.word	index@($_ZN7cutlass13device_kernelIN5flash19enable_sm80_to_sm89INS1_16FlashAttnBwdSm80INS1_25CollectiveMainloopBwdSm80ILi2ELi2EN4cute5tupleIJNS5_1CILi128EEES8_NS7_ILi64EEEEEENS_6half_tEfNS_4arch4Sm80ELb0ELb0ELb1ELb0ELb1ELb0ELb0ELb0ELi2ELi4ELi4ELi4ELb0EEENS1_21CollectiveEpilogueBwdISA_SB_SD_Li256ELb0ELb0ELi2EEENS1_19SingleTileSchedulerILb0ELb0ELb0ELi128EEEEEEEEEvNT_6ParamsE$_ZN4cute3eso3ESOILb1ELb0EJNS_14ComposedLayoutINS_7SwizzleILi3ELi3ELi3EEENS_1CILj0EEENS_6LayoutINS_5tupleIJNS8_IJNS5_ILi8EEENS5_ILi16EEEEEENS8_IJNS5_ILi64EEENS5_ILi1EEEEEEEEENS8_IJNS8_IJSC_NS5_ILi512EEEEEENS8_IJSD_NS5_ILi0EEEEEEEEEEEEENS_10ViewEngineINS_8smem_ptrIPN7cutlass6half_tEEEEEEEC2ERKSM_RKST_)
        /*f08c*/ 	.word	0x00000000


	//----- nvinfo : EIATTR_FRAME_SIZE
	.align		4
.L_10274:
        /*f090*/ 	.byte	0x04, 0x11
        /*f092*/ 	.short	(.L_10276 - .L_10275)
	.align		4
.L_10275:
        /*f094*/ 	.word	index@($_ZN7cutlass13device_kernelIN5flash19enable_sm80_to_sm89INS1_16FlashAttnBwdSm80INS1_25CollectiveMainloopBwdSm80ILi2ELi2EN4cute5tupleIJNS5_1CILi128EEES8_NS7_ILi64EEEEEENS_6half_tEfNS_4arch4Sm80ELb0ELb0ELb1ELb0ELb1ELb0ELb0ELb0ELi2ELi4ELi4ELi4ELb0EEENS1_21CollectiveEpilogueBwdISA_SB_SD_Li256ELb0ELb0ELi2EEENS1_19SingleTileSchedulerILb0ELb0ELb0ELi128EEEEEEEEEvNT_6ParamsE$_ZN4cute3eso3ESOILb1ELb0EJNS_14ComposedLayoutINS_7SwizzleILi3ELi3ELi3EEENS_1CILj0EEENS_6LayoutINS_5tupleIJNS5_ILi64EEENS5_ILi128EEEEEENS8_IJNS5_ILi1EEES9_EEEEEEENS_10ViewEngineINS_8smem_ptrIPN7cutlass6half_tEEEEEEEC2ERKSF_RKSM_)
        /*f098*/ 	.word	0x00000000


	//----- nvinfo : EIATTR_FRAME_SIZE
	.align		4
.L_10276:
        /*f09c*/ 	.byte	0x04, 0x11
        /*f09e*/ 	.short	(.L_10278 - .L_10277)
	.align		4
.L_10277:
        /*f0a0*/ 	.word	index@($_ZN7cutlass13device_kernelIN5flash19enable_sm80_to_sm89INS1_16FlashAttnBwdSm80INS1_25CollectiveMainloopBwdSm80ILi2ELi2EN4cute5tupleIJNS5_1CILi128EEES8_NS7_ILi64EEEEEENS_6half_tEfNS_4arch4Sm80ELb0ELb0ELb1ELb0ELb1ELb0ELb0ELb0ELi2ELi4ELi4ELi4ELb0EEENS1_21CollectiveEpilogueBwdISA_SB_SD_Li256ELb0ELb0ELi2EEENS1_19SingleTileSchedulerILb0ELb0ELb0ELi128EEEEEEEEEvNT_6ParamsE$_ZN4cute3eso3ESOILb1ELb0EJNS_14ComposedLayoutINS_7SwizzleILi3ELi3ELi3EEENS_1CILi0EEENS_6LayoutINS_5tupleIJNS8_IJNS8_IJNS5_ILi4EEENS5_ILi8EEEEEENS8_IJS9_NS5_ILi1EEEEEEEEENS8_IJNS8_IJNS5_ILi2EEESF_SF_EEENS8_IJSF_SA_EEEEEEEEENS8_IJNS8_IJNS8_IJNS5_ILi128EEESC_EEENS8_IJNS5_ILi16EEES6_EEEEEENS8_IJNS8_IJNS5_ILi64EEESA_NS5_ILi512EEEEEENS8_IJNS5_ILi8192EEENS5_ILi1024EEEEEEEEEEEEEEEENS_10ViewEngineINS_8smem_ptrIPN7cutlass6half_tEEEEEEEC2ERKSY_RKS15_)
        /*f0a4*/ 	.word	0x00000000


	//----- nvinfo : EIATTR_FRAME_SIZE
	.align		4
.L_10278:
        /*f0a8*/ 	.byte	0x04, 0x11
        /*f0aa*/ 	.short	(.L_10280 - .L_10279)
	.align		4
.L_10279:
        /*f0ac*/ 	.word	index@($_ZN7cutlass13device_kernelIN5flash19enable_sm80_to_sm89INS1_16FlashAttnBwdSm80INS1_25CollectiveMainloopBwdSm80ILi2ELi2EN4cute5tupleIJNS5_1CILi128EEES8_NS7_ILi64EEEEEENS_6half_tEfNS_4arch4Sm80ELb0ELb0ELb1ELb0ELb1ELb0ELb0ELb0ELi2ELi4ELi4ELi4ELb0EEENS1_21CollectiveEpilogueBwdISA_SB_SD_Li256ELb0ELb0ELi2EEENS1_19SingleTileSchedulerILb0ELb0ELb0ELi128EEEEEEEEEvNT_6ParamsE$_ZN4cute3eso3ESOILb1ELb0EJNS_14ComposedLayoutINS_7SwizzleILi3ELi3ELi3EEENS_1CILi0EEENS_6LayoutINS_5tupleIJNS8_IJNS8_IJNS5_ILi4EEENS5_ILi8EEEEEENS8_IJNS5_ILi2EEENS5_ILi1EEEEEEEEENS8_IJNS8_IJSC_SC_EEESB_EEEEEENS8_IJNS8_IJNS8_IJNS5_ILi128EEESD_EEENS8_IJSA_S6_EEEEEENS8_IJNS8_IJNS5_ILi64EEENS5_ILi512EEEEEENS8_IJNS5_ILi16EEENS5_ILi1024EEEEEEEEEEEEEEEENS_10ViewEngineINS_8smem_ptrIPN7cutlass6half_tEEEEEEEC2ERKSW_RKS13_)
        /*f0b0*/ 	.word	0x00000000


	//----- nvinfo : EIATTR_FRAME_SIZE
	.align		4
.L_10280:
        /*f0b4*/ 	.byte	0x04, 0x11
        /*f0b6*/ 	.short	(.L_10282 - .L_10281)
	.align		4
.L_10281:
        /*f0b8*/ 	.word	index@($_ZN7cutlass13device_kernelIN5flash19enable_sm80_to_sm89INS1_16FlashAttnBwdSm80INS1_25CollectiveMainloopBwdSm80ILi2ELi2EN4cute5tupleIJNS5_1CILi128EEES8_NS7_ILi64EEEEEENS_6half_tEfNS_4arch4Sm80ELb0ELb0ELb1ELb0ELb1ELb0ELb0ELb0ELi2ELi4ELi4ELi4ELb0EEENS1_21CollectiveEpilogueBwdISA_SB_SD_Li256ELb0ELb0ELi2EEENS1_19SingleTileSchedulerILb0ELb0ELb0ELi128EEEEEEEEEvNT_6ParamsE$_ZN4cute3eso3ESOILb1ELb0EJNS_14ComposedLayoutINS_7SwizzleILi3ELi3ELi3EEENS_1CILi0EEENS_6LayoutINS_5tupleIJNS8_IJNS8_IJNS5_ILi4EEENS5_ILi8EEEEEENS8_IJNS5_ILi2EEENS5_ILi1EEEEEEEEENS8_IJNS8_IJSC_SC_EEENS8_IJSA_S9_EEEEEEEEENS8_IJNS8_IJNS8_IJSC_NS5_ILi64EEEEEENS8_IJNS5_ILi512EEES6_EEEEEENS8_IJNS8_IJSD_SA_EEENS8_IJNS5_ILi1024EEENS5_ILi16EEEEEEEEEEEEEEEENS_10ViewEngineINS_8smem_ptrIPN7cutlass6half_tEEEEEEEC2ERKSW_RKS13_)
        /*f0bc*/ 	.word	0x00000000


	//----- nvinfo : EIATTR_FRAME_SIZE
	.align		4
.L_10282:
        /*f0c0*/ 	.byte	0x04, 0x11
        /*f0c2*/ 	.short	(.L_10284 - .L_10283)
	.align		4
.L_10283:
        /*f0c4*/ 	.word	index@($_ZN7cutlass13device_kernelIN5flash19enable_sm80_to_sm89INS1_16FlashAttnBwdSm80INS1_25CollectiveMainloopBwdSm80ILi2ELi2EN4cute5tupleIJNS5_1CILi128EEES8_NS7_ILi64EEEEEENS_6half_tEfNS_4arch4Sm80ELb0ELb0ELb1ELb0ELb1ELb0ELb0ELb0ELi2ELi4ELi4ELi4ELb0EEENS1_21CollectiveEpilogueBwdISA_SB_SD_Li256ELb0ELb0ELi2EEENS1_19SingleTileSchedulerILb0ELb0ELb0ELi128EEEEEEEEEvNT_6ParamsE$_ZN4cute3eso3ESOILb1ELb0EJNS_10UnderscoreEiiEEC2ERKS2_RKiS7_)
        /*f0c8*/ 	.word	0x00000000


	//----- nvinfo : EIATTR_FRAME_SIZE
	.align		4
.L_10284:
        /*f0cc*/ 	.byte	0x04, 0x11
        /*f0ce*/ 	.short	(.L_10286 - .L_10285)
	.align		4
.L_10285:
        /*f0d0*/ 	.word	index@($_ZN7cutlass13device_kernelIN5flash19enable_sm80_to_sm89INS1_16FlashAttnBwdSm80INS1_25CollectiveMainloopBwdSm80ILi2ELi2EN4cute5tupleIJNS5_1CILi128EEES8_NS7_ILi64EEEEEENS_6half_tEfNS_4arch4Sm80ELb0ELb0ELb1ELb0ELb1ELb0ELb0ELb0ELi2ELi4ELi4ELi4ELb0EEENS1_21CollectiveEpilogueBwdISA_SB_SD_Li256ELb0ELb0ELi2EEENS1_19SingleTileSchedulerILb0ELb0ELb0ELi128EEEEEEEEEvNT_6ParamsE$_ZN4cute3eso3ESOILb1ELb0EJNS_10UnderscoreEiEEC2ERKS2_RKi)
        /*f0d4*/ 	.word	0x00000000


	//----- nvinfo : EIATTR_FRAME_SIZE
	.align		4
.L_10286:
        /*f0d8*/ 	.byte	0x04, 0x11
        /*f0da*/ 	.short	(.L_10288 - .L_10287)
	.align		4
.L_10287:
        /*f0dc*/ 	.word	index@($_ZN7cutlass13device_kernelIN5flash19enable_sm80_to_sm89INS1_16FlashAttnBwdSm80INS1_25CollectiveMainloopBwdSm80ILi2ELi2EN4cute5tupleIJNS5_1CILi128EEES8_NS7_ILi64EEEEEENS_6half_tEfNS_4arch4Sm80ELb0ELb0ELb1ELb0ELb1ELb0ELb0ELb0ELi2ELi4ELi4ELi4ELb0EEENS1_21CollectiveEpilogueBwdISA_SB_SD_Li256ELb0ELb0ELi2EEENS1_19SingleTileSchedulerILb0ELb0ELb0ELi128EEEEEEEEEvNT_6ParamsE$_ZN4cute3eso3ESOILb1ELb0EJNS_10UnderscoreES2_iEEC2ERKS2_S5_RKi)
        /*f0e0*/ 	.word	0x00000000


	//----- nvinfo : EIATTR_FRAME_SIZE
	.align		4
.L_10288:
        /*f0e4*/ 	.byte	0x04, 0x11
        /*f0e6*/ 	.short	(.L_10290 - .L_10289)
	.align		4
.L_10289:
        /*f0e8*/ 	.word	index@($_ZN7cutlass13device_kernelIN5flash19enable_sm80_to_sm89INS1_16FlashAttnBwdSm80INS1_25CollectiveMainloopBwdSm80ILi2ELi2EN4cute5tupleIJNS5_1CILi128EEES8_NS7_ILi64EEEEEENS_6half_tEfNS_4arch4Sm80ELb0ELb0ELb1ELb0ELb1ELb0ELb0ELb0ELi2ELi4ELi4ELi4ELb0EEENS1_21CollectiveEpilogueBwdISA_SB_SD_Li256ELb0ELb0ELi2EEENS1_19SingleTileSchedulerILb0ELb0ELb0ELi128EEEEEEEEEvNT_6ParamsE$_ZN4cute3eso3ESOILb1ELb0EJNS_10UnderscoreES2_S2_iEEC2ERKS2_S5_S5_RKi)
        /*f0ec*/ 	.word	0x00000000


	//----- nvinfo : EIATTR_FRAME_SIZE
	.align		4
.L_10290:
        /*f0f0*/ 	.byte	0x04, 0x11
        /*f0f2*/ 	.short	(.L_10292 - .L_10291)
	.align		4
.L_10291:
        /*f0f4*/ 	.word	index@($_ZN7cutlass13device_kernelIN5flash19enable_sm80_to_sm89INS1_16FlashAttnBwdSm80INS1_25CollectiveMainloopBwdSm80ILi2ELi2EN4cute5tupleIJNS5_1CILi128EEES8_NS7_ILi64EEEEEENS_6half_tEfNS_4arch4Sm80ELb0ELb0ELb1ELb0ELb1ELb0ELb0ELb0ELi2ELi4ELi4ELi4ELb0EEENS1_21CollectiveEpilogueBwdISA_SB_SD_Li256ELb0ELb0ELi2EEENS1_19SingleTileSchedulerILb0ELb0ELb0ELi128EEEEEEEEEvNT_6ParamsE$_ZN4cute3eso3ESOILb0ELb1EJiNS_1CILi72EEENS2_ILi512EEEEEC2ERKiRKS3_RKS4_)
        /*f0f8*/ 	.word	0x00000000


	//----- nvinfo : EIATTR_FRAME_SIZE
	.align		4
.L_10292:
        /*f0fc*/ 	.byte	0x04, 0x11
        /*f0fe*/ 	.short	(.L_10294 - .L_10293)
	.align		4
.L_10293:
        /*f100*/ 	.word	index@($_ZN7cutlass13device_kernelIN5flash19enable_sm80_to_sm89INS1_16FlashAttnBwdSm80INS1_25CollectiveMainloopBwdSm80ILi2ELi2EN4cute5tupleIJNS5_1CILi128EEES8_NS7_ILi64EEEEEENS_6half_tEfNS_4arch4Sm80ELb0ELb0ELb1ELb0ELb1ELb0ELb0ELb0ELi2ELi4ELi4ELi4ELb0EEENS1_21CollectiveEpilogueBwdISA_SB_SD_Li256ELb0ELb0ELi2EEENS1_19SingleTileSchedulerILb0ELb0ELb0ELi128EEEEEEEEEvNT_6ParamsE$_ZN4cute3eso3ESOILb0ELb1EJiNS_1CILi144EEENS2_ILi512EEEEEC2ERKiRKS3_RKS4_)
        /*f104*/ 	.word	0x00000000


	//----- nvinfo : EIATTR_FRAME_SIZE
	.align		4
.L_10294:
        /*f108*/ 	.byte	0x04, 0x11
        /*f10a*/ 	.short	(.L_10296 - .L_10295)
	.align		4
.L_10295:
        /*f10c*/ 	.word	index@($_ZN7cutlass13device_kernelIN5flash19enable_sm80_to_sm89INS1_16FlashAttnBwdSm80INS1_25CollectiveMainloopBwdSm80ILi2ELi2EN4cute5tupleIJNS5_1CILi128EEES8_NS7_ILi64EEEEEENS_6half_tEfNS_4arch4Sm80ELb0ELb0ELb1ELb0ELb1ELb0ELb0ELb0ELi2ELi4ELi4ELi4ELb0EEENS1_21CollectiveEpilogueBwdISA_SB_SD_Li256ELb0ELb0ELi2EEENS1_19SingleTileSchedulerILb0ELb0ELb0ELi128EEEEEEEEEvNT_6ParamsE$_ZN4cute3eso3ESOILb0ELb1EJiNS_1CILi144EEENS2_ILi288EEEEEC2ERKiRKS3_RKS4_)
        /*f110*/ 	.word	0x00000000


	//----- nvinfo : EIATTR_FRAME_SIZE
	.align		4
.L_10296:
        /*f114*/ 	.byte	0x04, 0x11
        /*f116*/ 	.short	(.L_10298 - .L_10297)
	.align		4
.L_10297:
        /*f118*/ 	.word	index@($_ZN7cutlass13device_kernelIN5flash19enable_sm80_to_sm89INS1_16FlashAttnBwdSm80INS1_25CollectiveMainloopBwdSm80ILi2ELi2EN4cute5tupleIJNS5_1CILi128EEES8_NS7_ILi64EEEEEENS_6half_tEfNS_4arch4Sm80ELb0ELb0ELb1ELb0ELb1ELb0ELb0ELb0ELi2ELi4ELi4ELi4ELb0EEENS1_21CollectiveEpilogueBwdISA_SB_SD_Li256ELb0ELb0ELi2EEENS1_19SingleTileSchedulerILb0ELb0ELb0ELi128EEEEEEEEEvNT_6ParamsE$_ZN4cute3eso3ESOILb0ELb1EJiNS_1CILi0EEEEEC2ERKiRKS3_)
        /*f11c*/ 	.word	0x00000000


	//----- nvinfo : EIATTR_FRAME_SIZE
	.align		4
.L_10298:
        /*f120*/ 	.byte	0x04, 0x11
        /*f122*/ 	.short	(.L_10300 - .L_10299)
	.align		4
.L_10299:
        /*f124*/ 	.word	index@($_ZN7cutlass13device_kernelIN5flash19enable_sm80_to_sm89INS1_16FlashAttnBwdSm80INS1_25CollectiveMainloopBwdSm80ILi2ELi2EN4cute5tupleIJNS5_1CILi128EEES8_NS7_ILi64EEEEEENS_6half_tEfNS_4arch4Sm80ELb0ELb0ELb1ELb0ELb1ELb0ELb0ELb0ELi2ELi4ELi4ELi4ELb0EEENS1_21CollectiveEpilogueBwdISA_SB_SD_Li256ELb0ELb0ELi2EEENS1_19SingleTileSchedulerILb0ELb0ELb0ELi128EEEEEEEEEvNT_6ParamsE$_ZN4cute3eso3ESOILb0ELb1EJNS_6LayoutINS_5tupleIJNS3_IJNS_1CILi8EEENS4_ILi1EEEEEENS4_ILi2EEEEEENS3_IJNS3_IJS6_NS4_ILi0EEEEEEiEEEEESA_EEC2ERKSD_RKSA_)
        /*f128*/ 	.word	0x00000000


	//----- nvinfo : EIATTR_FRAME_SIZE
	.align		4
.L_10300:
        /*f12c*/ 	.byte	0x04, 0x11
        /*f12e*/ 	.short	(.L_10302 - .L_10301)
	.align		4
.L_10301:
        /*f130*/ 	.word	index@($_ZN7cutlass13device_kernelIN5flash19enable_sm80_to_sm89INS1_16FlashAttnBwdSm80INS1_25CollectiveMainloopBwdSm80ILi2ELi2EN4cute5tupleIJNS5_1CILi128EEES8_NS7_ILi64EEEEEENS_6half_tEfNS_4arch4Sm80ELb0ELb0ELb1ELb0ELb1ELb0ELb0ELb0ELi2ELi4ELi4ELi4ELb0EEENS1_21CollectiveEpilogueBwdISA_SB_SD_Li256ELb0ELb0ELi2EEENS1_19SingleTileSchedulerILb0ELb0ELb0ELi128EEEEEEEEEvNT_6ParamsE$_ZN4cute3eso3ESOILb0ELb1EJNS_5tupleIJiNS2_IJiNS_1CILi0EEEEEEEEENS2_IJNS_10UnderscoreENS2_IJS7_S7_EEEEEEEEC2ERKS6_RKS9_)
        /*f134*/ 	.word	0x00000000


	//----- nvinfo : EIATTR_FRAME_SIZE
	.align		4
.L_10302:
        /*f138*/ 	.byte	0x04, 0x11
        /*f13a*/ 	.short	(.L_10304 - .L_10303)
	.align		4
.L_10303:
        /*f13c*/ 	.word	index@($_ZN7cutlass13device_kernelIN5flash19enable_sm80_to_sm89INS1_16FlashAttnBwdSm80INS1_25CollectiveMainloopBwdSm80ILi2ELi2EN4cute5tupleIJNS5_1CILi128EEES8_NS7_ILi64EEEEEENS_6half_tEfNS_4arch4Sm80ELb0ELb0ELb1ELb0ELb1ELb0ELb0ELb0ELi2ELi4ELi4ELi4ELb0EEENS1_21CollectiveEpilogueBwdISA_SB_SD_Li256ELb0ELb0ELi2EEENS1_19SingleTileSchedulerILb0ELb0ELb0ELi128EEEEEEEEEvNT_6ParamsE$_ZN4cute3eso3ESOILb0ELb0EJiiiNS_1CILi72EEENS2_ILi512EEEEEC2ERKiS7_S7_RKS3_RKS4_)
        /*f140*/ 	.word	0x00000000


	//----- nvinfo : EIATTR_FRAME_SIZE
	.align		4
.L_10304:
        /*f144*/ 	.byte	0x04, 0x11
        /*f146*/ 	.short	(.L_10306 - .L_10305)
	.align		4
.L_10305:
        /*f148*/ 	.word	index@($_ZN7cutlass13device_kernelIN5flash19enable_sm80_to_sm89INS1_16FlashAttnBwdSm80INS1_25CollectiveMainloopBwdSm80ILi2ELi2EN4cute5tupleIJNS5_1CILi128EEES8_NS7_ILi64EEEEEENS_6half_tEfNS_4arch4Sm80ELb0ELb0ELb1ELb0ELb1ELb0ELb0ELb0ELi2ELi4ELi4ELi4ELb0EEENS1_21CollectiveEpilogueBwdISA_SB_SD_Li256ELb0ELb0ELi2EEENS1_19SingleTileSchedulerILb0ELb0ELb0ELi128EEEEEEEEEvNT_6ParamsE$_ZN4cute3eso3ESOILb0ELb0EJiiiNS_1CILi144EEENS2_ILi512EEEEEC2ERKiS7_S7_RKS3_RKS4_)
        /*f14c*/ 	.word	0x00000000


	//----- nvinfo : EIATTR_FRAME_SIZE
	.align		4
.L_10306:
        /*f150*/ 	.byte	0x04, 0x11
        /*f152*/ 	.short	(.L_10308 - .L_10307)
	.align		4
.L_10307:
        /*f154*/ 	.word	index@($_ZN7cutlass13device_kernelIN5flash19enable_sm80_to_sm89INS1_16FlashAttnBwdSm80INS1_25CollectiveMainloopBwdSm80ILi2ELi2EN4cute5tupleIJNS5_1CILi128EEES8_NS7_ILi64EEEEEENS_6half_tEfNS_4arch4Sm80ELb0ELb0ELb1ELb0ELb1ELb0ELb0ELb0ELi2ELi4ELi4ELi4ELb0EEENS1_21CollectiveEpilogueBwdISA_SB_SD_Li256ELb0ELb0ELi2EEENS1_19SingleTileSchedulerILb0ELb0ELb0ELi128EEEEEEEEEvNT_6ParamsE$_ZN4cute3eso3ESOILb0ELb0EJiiiEEC2ERKiS4_S4_)
        /*f158*/ 	.word	0x00000000


	//----- nvinfo : EIATTR_FRAME_SIZE
	.align		4
.L_10308:
        /*f15c*/ 	.byte	0x04, 0x11
        /*f15e*/ 	.short	(.L_10310 - .L_10309)
	.align		4
.L_10309:
        /*f160*/ 	.word	index@($_ZN7cutlass13device_kernelIN5flash19enable_sm80_to_sm89INS1_16FlashAttnBwdSm80INS1_25CollectiveMainloopBwdSm80ILi2ELi2EN4cute5tupleIJNS5_1CILi128EEES8_NS7_ILi64EEEEEENS_6half_tEfNS_4arch4Sm80ELb0ELb0ELb1ELb0ELb1ELb0ELb0ELb0ELi2ELi4ELi4ELi4ELb0EEENS1_21CollectiveEpilogueBwdISA_SB_SD_Li256ELb0ELb0ELi2EEENS1_19SingleTileSchedulerILb0ELb0ELb0ELi128EEEEEEEEEvNT_6ParamsE$_ZN4cute3eso3ESOILb0ELb0EJiiNS_1CILi72EEENS2_ILi512EEEEEC2ERKiS7_RKS3_RKS4_)
        /*f164*/ 	.word	0x00000000


	//----- nvinfo : EIATTR_FRAME_SIZE
	.align		4
.L_10310:
        /*f168*/ 	.byte	0x04, 0x11
        /*f16a*/ 	.short	(.L_10312 - .L_10311)
	.align		4
.L_10311:
        /*f16c*/ 	.word	index@($_ZN7cutlass13device_kernelIN5flash19enable_sm80_to_sm89INS1_16FlashAttnBwdSm80INS1_25CollectiveMainloopBwdSm80ILi2ELi2EN4cute5tupleIJNS5_1CILi128EEES8_NS7_ILi64EEEEEENS_6half_tEfNS_4arch4Sm80ELb0ELb0ELb1ELb0ELb1ELb0ELb0ELb0ELi2ELi4ELi4ELi4ELb0EEENS1_21CollectiveEpilogueBwdISA_SB_SD_Li256ELb0ELb0ELi2EEENS1_19SingleTileSchedulerILb0ELb0ELb0ELi128EEEEEEEEEvNT_6ParamsE$_ZN4cute3eso3ESOILb0ELb0EJiiNS_1CILi144EEENS2_ILi512EEEEEC2ERKiS7_RKS3_RKS4_)
        /*f170*/ 	.word	0x00000000


	//----- nvinfo : EIATTR_FRAME_SIZE
	.align		4
.L_10312:
        /*f174*/ 	.byte	0x04, 0x11
        /*f176*/ 	.short	(.L_10314 - .L_10313)
	.align		4
.L_10313:
        /*f178*/ 	.word	index@($_ZN7cutlass13device_kernelIN5flash19enable_sm80_to_sm89INS1_16FlashAttnBwdSm80INS1_25CollectiveMainloopBwdSm80ILi2ELi2EN4cute5tupleIJNS5_1CILi128EEES8_NS7_ILi64EEEEEENS_6half_tEfNS_4arch4Sm80ELb0ELb0ELb1ELb0ELb1ELb0ELb0ELb0ELi2ELi4ELi4ELi4ELb0EEENS1_21CollectiveEpilogueBwdISA_SB_SD_Li256ELb0ELb0ELi2EEENS1_19SingleTileSchedulerILb0ELb0ELb0ELi128EEEEEEEEEvNT_6ParamsE$_ZN4cute3eso3ESOILb0ELb0EJiiEEC2ERKiS4_)
        /*f17c*/ 	.word	0x00000000


	//----- nvinfo : EIATTR_FRAME_SIZE
	.align		4
.L_10314:
        /*f180*/ 	.byte	0x04, 0x11
        /*f182*/ 	.short	(.L_10316 - .L_10315)
	.align		4
.L_10315:
        /*f184*/ 	.word	index@($_ZN7cutlass13device_kernelIN5flash19enable_sm80_to_sm89INS1_16FlashAttnBwdSm80INS1_25CollectiveMainloopBwdSm80ILi2ELi2EN4cute5tupleIJNS5_1CILi128EEES8_NS7_ILi64EEEEEENS_6half_tEfNS_4arch4Sm80ELb0ELb0ELb1ELb0ELb1ELb0ELb0ELb0ELi2ELi4ELi4ELi4ELb0EEENS1_21CollectiveEpilogueBwdISA_SB_SD_Li256ELb0ELb0ELi2EEENS1_19SingleTileSchedulerILb0ELb0ELb0ELi128EEEEEEEEEvNT_6ParamsE$_ZN4cute3eso3ESOILb0ELb0EJiNS_5tupleIJiNS_1CILi0EEEEEEEEC2ERKiRKS5_)
        /*f188*/ 	.word	0x00000000


	//----- nvinfo : EIATTR_FRAME_SIZE
	.align		4
.L_10316:
        /*f18c*/ 	.byte	0x04, 0x11
        /*f18e*/ 	.short	(.L_10318 - .L_10317)
	.align		4
.L_10317:
        /*f190*/ 	.word	index@($_ZN7cutlass13device_kernelIN5flash19enable_sm80_to_sm89INS1_16FlashAttnBwdSm80INS1_25CollectiveMainloopBwdSm80ILi2ELi2EN4cute5tupleIJNS5_1CILi128EEES8_NS7_ILi64EEEEEENS_6half_tEfNS_4arch4Sm80ELb0ELb0ELb1ELb0ELb1ELb0ELb0ELb0ELi2ELi4ELi4ELi4ELb0EEENS1_21CollectiveEpilogueBwdISA_SB_SD_Li256ELb0ELb0ELi2EEENS1_19SingleTileSchedulerILb0ELb0ELb0ELi128EEEEEEEEEvNT_6ParamsE$_ZN4cute3eso3ESOILb0ELb0EJNS_6LayoutINS_5tupleIJNS3_IJNS_1CILi8EEENS4_ILi1EEEEEENS4_ILi2EEES5_EEENS3_IJNS3_IJS6_NS4_ILi0EEEEEEiNS4_ILi1024EEEEEEEEiEEC2ERKSE_RKi)
        /*f194*/ 	.word	0x00000000


	//----- nvinfo : EIATTR_FRAME_SIZE
	.align		4
.L_10318:
        /*f198*/ 	.byte	0x04, 0x11
        /*f19a*/ 	.short	(.L_10320 - .L_10319)
	.align		4
.L_10319:
        /*f19c*/ 	.word	index@($_ZN7cutlass13device_kernelIN5flash19enable_sm80_to_sm89INS1_16FlashAttnBwdSm80INS1_25CollectiveMainloopBwdSm80ILi2ELi2EN4cute5tupleIJNS5_1CILi128EEES8_NS7_ILi64EEEEEENS_6half_tEfNS_4arch4Sm80ELb0ELb0ELb1ELb0ELb1ELb0ELb0ELb0ELi2ELi4ELi4ELi4ELb0EEENS1_21CollectiveEpilogueBwdISA_SB_SD_Li256ELb0ELb0ELi2EEENS1_19SingleTileSchedulerILb0ELb0ELb0ELi128EEEEEEEEEvNT_6ParamsE$_ZN4cute3eso3ESOILb0ELb0EJNS_6LayoutINS_5tupleIJNS3_IJNS_1CILi8EEENS4_ILi1EEEEEENS4_ILi2EEES5_EEENS3_IJNS3_IJS6_NS4_ILi0EEEEEEiNS4_ILi1024EEEEEEEENS_10ViewEngineINS_8smem_ptrIPN7cutlass6half_tEEEEEEEC2ERKSE_RKSL_)
        /*f1a0*/ 	.word	0x00000000


	//----- nvinfo : EIATTR_FRAME_SIZE
	.align		4
.L_10320:
        /*f1a4*/ 	.byte	0x04, 0x11
        /*f1a6*/ 	.short	(.L_10322 - .L_10321)
	.align		4
.L_10321:
        /*f1a8*/ 	.word	index@($_ZN7cutlass13device_kernelIN5flash19enable_sm80_to_sm89INS1_16FlashAttnBwdSm80INS1_25CollectiveMainloopBwdSm80ILi2ELi2EN4cute5tupleIJNS5_1CILi128EEES8_NS7_ILi64EEEEEENS_6half_tEfNS_4arch4Sm80ELb0ELb0ELb1ELb0ELb1ELb0ELb0ELb0ELi2ELi4ELi4ELi4ELb0EEENS1_21CollectiveEpilogueBwdISA_SB_SD_Li256ELb0ELb0ELi2EEENS1_19SingleTileSchedulerILb0ELb0ELb0ELi128EEEEEEEEEvNT_6ParamsE$_ZN4cute3eso3ESOILb0ELb0EJNS_6LayoutINS_5tupleIJNS3_IJNS_1CILi8EEENS4_ILi1EEEEEENS4_ILi2EEENS3_IJS8_S8_EEEEEENS3_IJNS3_IJS6_NS4_ILi0EEEEEENS4_ILi4096EEENS3_IJiiEEEEEEEEiEEC2ERKSG_RKi)
        /*f1ac*/ 	.word	0x00000000


	//----- nvinfo : EIATTR_FRAME_SIZE
	.align		4
.L_10322:
        /*f1b0*/ 	.byte	0x04, 0x11
        /*f1b2*/ 	.short	(.L_10324 - .L_10323)
	.align		4
.L_10323:
        /*f1b4*/ 	.word	index@($_ZN7cutlass13device_kernelIN5flash19enable_sm80_to_sm89INS1_16FlashAttnBwdSm80INS1_25CollectiveMainloopBwdSm80ILi2ELi2EN4cute5tupleIJNS5_1CILi128EEES8_NS7_ILi64EEEEEENS_6half_tEfNS_4arch4Sm80ELb0ELb0ELb1ELb0ELb1ELb0ELb0ELb0ELi2ELi4ELi4ELi4ELb0EEENS1_21CollectiveEpilogueBwdISA_SB_SD_Li256ELb0ELb0ELi2EEENS1_19SingleTileSchedulerILb0ELb0ELb0ELi128EEEEEEEEEvNT_6ParamsE$_ZN4cute3eso3ESOILb0ELb0EJNS_6LayoutINS_5tupleIJNS3_IJNS_1CILi8EEENS4_ILi1EEEEEENS4_ILi2EEENS3_IJS8_S8_EEEEEENS3_IJNS3_IJS6_NS4_ILi0EEEEEENS4_ILi4096EEENS3_IJiiEEEEEEEENS_10ViewEngineINS_8smem_ptrIPN7cutlass6half_tEEEEEEEC2ERKSG_RKSN_)
        /*f1b8*/ 	.word	0x00000000


	//----- nvinfo : EIATTR_FRAME_SIZE
	.align		4
.L_10324:
        /*f1bc*/ 	.byte	0x04, 0x11
        /*f1be*/ 	.short	(.L_10326 - .L_10325)
	.align		4
.L_10325:
        /*f1c0*/ 	.word	index@($_ZN7cutlass13device_kernelIN5flash19enable_sm80_to_sm89INS1_16FlashAttnBwdSm80INS1_25CollectiveMainloopBwdSm80ILi2ELi2EN4cute5tupleIJNS5_1CILi128EEES8_NS7_ILi64EEEEEENS_6half_tEfNS_4arch4Sm80ELb0ELb0ELb1ELb0ELb1ELb0ELb0ELb0ELi2ELi4ELi4ELi4ELb0EEENS1_21CollectiveEpilogueBwdISA_SB_SD_Li256ELb0ELb0ELi2EEENS1_19SingleTileSchedulerILb0ELb0ELb0ELi128EEEEEEEEEvNT_6ParamsE$_ZN4cute3eso3ESOILb0ELb0EJNS_6LayoutINS_5tupleIJNS3_IJNS_1CILi8EEENS4_ILi1EEEEEENS4_ILi2EEEEEENS3_IJNS3_IJS6_NS4_ILi0EEEEEEiEEEEEiEEC2ERKSD_RKi)
        /*f1c4*/ 	.word	0x00000000


	//----- nvinfo : EIATTR_FRAME_SIZE
	.align		4
.L_10326:
        /*f1c8*/ 	.byte	0x04, 0x11
        /*f1ca*/ 	.short	(.L_10328 - .L_10327)
	.align		4
.L_10327:
        /*f1cc*/ 	.word	index@($_ZN7cutlass13device_kernelIN5flash19enable_sm80_to_sm89INS1_16FlashAttnBwdSm80INS1_25CollectiveMainloopBwdSm80ILi2ELi2EN4cute5tupleIJNS5_1CILi128EEES8_NS7_ILi64EEEEEENS_6half_tEfNS_4arch4Sm80ELb0ELb0ELb1ELb0ELb1ELb0ELb0ELb0ELi2ELi4ELi4ELi4ELb0EEENS1_21CollectiveEpilogueBwdISA_SB_SD_Li256ELb0ELb0ELi2EEENS1_19SingleTileSchedulerILb0ELb0ELb0ELi128EEEEEEEEEvNT_6ParamsE$_ZN4cute3eso3ESOILb0ELb0EJNS_6LayoutINS_5tupleIJNS3_IJNS_1CILi8EEENS4_ILi1EEEEEENS4_ILi2EEEEEENS3_IJNS3_IJS6_NS4_ILi0EEEEEEiEEEEENS_10ViewEngineINS_8smem_ptrIPN7cutlass6half_tEEEEEEEC2ERKSD_RKSK_)
        /*f1d0*/ 	.word	0x00000000


	//----- nvinfo : EIATTR_FRAME_SIZE
	.align		4
.L_10328:
        /*f1d4*/ 	.byte	0x04, 0x11
        /*f1d6*/ 	.short	(.L_10330 - .L_10329)
	.align		4
.L_10329:
        /*f1d8*/ 	.word	index@($_ZN7cutlass13device_kernelIN5flash19enable_sm80_to_sm89INS1_16FlashAttnBwdSm80INS1_25CollectiveMainloopBwdSm80ILi2ELi2EN4cute5tupleIJNS5_1CILi128EEES8_NS7_ILi64EEEEEENS_6half_tEfNS_4arch4Sm80ELb0ELb0ELb1ELb0ELb1ELb0ELb0ELb0ELi2ELi4ELi4ELi4ELb0EEENS1_21CollectiveEpilogueBwdISA_SB_SD_Li256ELb0ELb0ELi2EEENS1_19SingleTileSchedulerILb0ELb0ELb0ELi128EEEEEEEEEvNT_6ParamsE$_ZN4cute3eso3ESOILb0ELb0EJNS_6LayoutINS_5tupleIJNS3_IJNS_1CILi8EEENS4_ILi1EEEEEENS3_IJNS4_ILi2EEEEEEEEENS3_IJNS3_IJS6_NS4_ILi0EEEEEENS3_IJiEEEEEEEENS_10ViewEngineINS_8smem_ptrIPN7cutlass6half_tEEEEEEEC2ERKSF_RKSM_)
        /*f1dc*/ 	.word	0x00000000


	//----- nvinfo : EIATTR_FRAME_SIZE
	.align		4
.L_10330:
        /*f1e0*/ 	.byte	0x04, 0x11
        /*f1e2*/ 	.short	(.L_10332 - .L_10331)
	.align		4
.L_10331:
        /*f1e4*/ 	.word	index@($_ZN7cutlass13device_kernelIN5flash19enable_sm80_to_sm89INS1_16FlashAttnBwdSm80INS1_25CollectiveMainloopBwdSm80ILi2ELi2EN4cute5tupleIJNS5_1CILi128EEES8_NS7_ILi64EEEEEENS_6half_tEfNS_4arch4Sm80ELb0ELb0ELb1ELb0ELb1ELb0ELb0ELb0ELi2ELi4ELi4ELi4ELb0EEENS1_21CollectiveEpilogueBwdISA_SB_SD_Li256ELb0ELb0ELi2EEENS1_19SingleTileSchedulerILb0ELb0ELb0ELi128EEEEEEEEEvNT_6ParamsE$_ZN4cute3eso3ESOILb0ELb0EJNS_6LayoutINS_5tupleIJNS3_IJNS_1CILi2EEES5_S5_EEES5_NS3_IJS5_S5_EEEEEENS3_IJNS3_IJNS4_ILi1EEENS4_ILi512EEEiEEENS4_ILi4096EEENS3_IJiiEEEEEEEEjEEC2ERKSF_RKj)
        /*f1e8*/ 	.word	0x00000000


	//----- nvinfo : EIATTR_FRAME_SIZE
	.align		4
.L_10332:
        /*f1ec*/ 	.byte	0x04, 0x11
        /*f1ee*/ 	.short	(.L_10334 - .L_10333)
	.align		4
.L_10333:
        /*f1f0*/ 	.word	index@($_ZN7cutlass13device_kernelIN5flash19enable_sm80_to_sm89INS1_16FlashAttnBwdSm80INS1_25CollectiveMainloopBwdSm80ILi2ELi2EN4cute5tupleIJNS5_1CILi128EEES8_NS7_ILi64EEEEEENS_6half_tEfNS_4arch4Sm80ELb0ELb0ELb1ELb0ELb1ELb0ELb0ELb0ELi2ELi4ELi4ELi4ELb0EEENS1_21CollectiveEpilogueBwdISA_SB_SD_Li256ELb0ELb0ELi2EEENS1_19SingleTileSchedulerILb0ELb0ELb0ELi128EEEEEEEEEvNT_6ParamsE$_ZN4cute3eso3ESOILb0ELb0EJNS_6LayoutINS_5tupleIJNS3_IJNS_1CILi2EEES5_S5_EEES5_NS3_IJS5_S5_EEEEEENS3_IJNS3_IJNS4_ILi1EEENS4_ILi512EEEiEEENS4_ILi4096EEENS3_IJiiEEEEEEEENS_10ViewEngineINS_8smem_ptrIPN7cutlass6half_tEEEEEEEC2ERKSF_RKSM_)
        /*f1f4*/ 	.word	0x00000000


	//----- nvinfo : EIATTR_FRAME_SIZE
	.align		4
.L_10334:
        /*f1f8*/ 	.byte	0x04, 0x11
        /*f1fa*/ 	.short	(.L_10336 - .L_10335)
	.align		4
.L_10335:
        /*f1fc*/ 	.word	index@($_ZN7cutlass13device_kernelIN5flash19enable_sm80_to_sm89INS1_16FlashAttnBwdSm80INS1_25CollectiveMainloopBwdSm80ILi2ELi2EN4cute5tupleIJNS5_1CILi128EEES8_NS7_ILi64EEEEEENS_6half_tEfNS_4arch4Sm80ELb0ELb0ELb1ELb0ELb1ELb0ELb0ELb0ELi2ELi4ELi4ELi4ELb0EEENS1_21CollectiveEpilogueBwdISA_SB_SD_Li256ELb0ELb0ELi2EEENS1_19SingleTileSchedulerILb0ELb0ELb0ELi128EEEEEEEEEvNT_6ParamsE$_ZN4cute3eso3ESOILb0ELb0EJNS_6LayoutINS_5tupleIJNS3_IJNS_1CILi2EEES5_S5_EEES5_NS3_IJNS3_IJS5_S5_EEES5_EEEEEENS3_IJNS3_IJNS4_ILi1EEENS4_ILi512EEEiEEENS4_ILi4096EEENS3_IJNS3_IJiiEEENS4_ILi8192EEEEEEEEEEEjEEC2ERKSI_RKj)
        /*f200*/ 	.word	0x00000000


	//----- nvinfo : EIATTR_FRAME_SIZE
	.align		4
.L_10336:
        /*f204*/ 	.byte	0x04, 0x11
        /*f206*/ 	.short	(.L_10338 - .L_10337)
	.align		4
.L_10337:
        /*f208*/ 	.word	index@($_ZN7cutlass13device_kernelIN5flash19enable_sm80_to_sm89INS1_16FlashAttnBwdSm80INS1_25CollectiveMainloopBwdSm80ILi2ELi2EN4cute5tupleIJNS5_1CILi128EEES8_NS7_ILi64EEEEEENS_6half_tEfNS_4arch4Sm80ELb0ELb0ELb1ELb0ELb1ELb0ELb0ELb0ELi2ELi4ELi4ELi4ELb0EEENS1_21CollectiveEpilogueBwdISA_SB_SD_Li256ELb0ELb0ELi2EEENS1_19SingleTileSchedulerILb0ELb0ELb0ELi128EEEEEEEEEvNT_6ParamsE$_ZN4cute3eso3ESOILb0ELb0EJNS_6LayoutINS_5tupleIJNS3_IJNS_1CILi2EEES5_S5_EEES5_NS3_IJNS3_IJS5_S5_EEES5_EEEEEENS3_IJNS3_IJNS4_ILi1EEENS4_ILi512EEEiEEENS4_ILi4096EEENS3_IJNS3_IJiiEEENS4_ILi8192EEEEEEEEEEENS_10ViewEngineINS_8smem_ptrIPN7cutlass6half_tEEEEEEEC2ERKSI_RKSP_)
        /*f20c*/ 	.word	0x00000000


	//----- nvinfo : EIATTR_FRAME_SIZE
	.align		4
.L_10338:
        /*f210*/ 	.byte	0x04, 0x11
        /*f212*/ 	.short	(.L_10340 - .L_10339)
	.align		4
.L_10339:
        /*f214*/ 	.word	index@($_ZN7cutlass13device_kernelIN5flash19enable_sm80_to_sm89INS1_16FlashAttnBwdSm80INS1_25CollectiveMainloopBwdSm80ILi2ELi2EN4cute5tupleIJNS5_1CILi128EEES8_NS7_ILi64EEEEEENS_6half_tEfNS_4arch4Sm80ELb0ELb0ELb1ELb0ELb1ELb0ELb0ELb0ELi2ELi4ELi4ELi4ELb0EEENS1_21CollectiveEpilogueBwdISA_SB_SD_Li256ELb0ELb0ELi2EEENS1_19SingleTileSchedulerILb0ELb0ELb0ELi128EEEEEEEEEvNT_6ParamsE$_ZN4cute3eso3ESOILb0ELb0EJNS_6LayoutINS_5tupleIJNS3_IJNS_1CILi2EEES5_EEES6_NS4_ILi8EEEEEENS3_IJNS3_IJiNS4_ILi512EEEEEENS3_IJiiEEENS4_ILi1024EEEEEEEEjEEC2ERKSE_RKj)
        /*f218*/ 	.word	0x00000000


	//----- nvinfo : EIATTR_FRAME_SIZE
	.align		4
.L_10340:
        /*f21c*/ 	.byte	0x04, 0x11
        /*f21e*/ 	.short	(.L_10342 - .L_10341)
	.align		4
.L_10341:
        /*f220*/ 	.word	index@($_ZN7cutlass13device_kernelIN5flash19enable_sm80_to_sm89INS1_16FlashAttnBwdSm80INS1_25CollectiveMainloopBwdSm80ILi2ELi2EN4cute5tupleIJNS5_1CILi128EEES8_NS7_ILi64EEEEEENS_6half_tEfNS_4arch4Sm80ELb0ELb0ELb1ELb0ELb1ELb0ELb0ELb0ELi2ELi4ELi4ELi4ELb0EEENS1_21CollectiveEpilogueBwdISA_SB_SD_Li256ELb0ELb0ELi2EEENS1_19SingleTileSchedulerILb0ELb0ELb0ELi128EEEEEEEEEvNT_6ParamsE$_ZN4cute3eso3ESOILb0ELb0EJNS_6LayoutINS_5tupleIJNS3_IJNS_1CILi2EEES5_EEES6_NS4_ILi8EEEEEENS3_IJNS3_IJiNS4_ILi512EEEEEENS3_IJiiEEENS4_ILi1024EEEEEEEENS_10ViewEngineINS_8smem_ptrIPN7cutlass6half_tEEEEEEEC2ERKSE_RKSL_)
        /*f224*/ 	.word	0x00000000


	//----- nvinfo : EIATTR_FRAME_SIZE
	.align		4
.L_10342:
        /*f228*/ 	.byte	0x04, 0x11
        /*f22a*/ 	.short	(.L_10344 - .L_10343)
	.align		4
.L_10343:
        /*f22c*/ 	.word	index@($_ZN7cutlass13device_kernelIN5flash19enable_sm80_to_sm89INS1_16FlashAttnBwdSm80INS1_25CollectiveMainloopBwdSm80ILi2ELi2EN4cute5tupleIJNS5_1CILi128EEES8_NS7_ILi64EEEEEENS_6half_tEfNS_4arch4Sm80ELb0ELb0ELb1ELb0ELb1ELb0ELb0ELb0ELi2ELi4ELi4ELi4ELb0EEENS1_21CollectiveEpilogueBwdISA_SB_SD_Li256ELb0ELb0ELi2EEENS1_19SingleTileSchedulerILb0ELb0ELb0ELi128EEEEEEEEEvNT_6ParamsE$_ZN4cute3eso3ESOILb0ELb0EJNS_6LayoutINS_5tupleIJNS3_IJNS_1CILi2EEES5_EEENS4_ILi8EEES6_EEENS3_IJNS3_IJNS4_ILi1EEEiEEENS4_ILi1024EEENS3_IJiiEEEEEEEEjEEC2ERKSE_RKj)
        /*f230*/ 	.word	0x00000000


	//----- nvinfo : EIATTR_FRAME_SIZE
	.align		4
.L_10344:
        /*f234*/ 	.byte	0x04, 0x11
        /*f236*/ 	.short	(.L_10346 - .L_10345)
	.align		4
.L_10345:
        /*f238*/ 	.word	index@($_ZN7cutlass13device_kernelIN5flash19enable_sm80_to_sm89INS1_16FlashAttnBwdSm80INS1_25CollectiveMainloopBwdSm80ILi2ELi2EN4cute5tupleIJNS5_1CILi128EEES8_NS7_ILi64EEEEEENS_6half_tEfNS_4arch4Sm80ELb0ELb0ELb1ELb0ELb1ELb0ELb0ELb0ELi2ELi4ELi4ELi4ELb0EEENS1_21CollectiveEpilogueBwdISA_SB_SD_Li256ELb0ELb0ELi2EEENS1_19SingleTileSchedulerILb0ELb0ELb0ELi128EEEEEEEEEvNT_6ParamsE$_ZN4cute3eso3ESOILb0ELb0EJNS_6LayoutINS_5tupleIJNS3_IJNS_1CILi2EEES5_EEENS4_ILi8EEES6_EEENS3_IJNS3_IJNS4_ILi1EEEiEEENS4_ILi1024EEENS3_IJiiEEEEEEEENS_10ViewEngineINS_8smem_ptrIPN7cutlass6half_tEEEEEEEC2ERKSE_RKSL_)
        /*f23c*/ 	.word	0x00000000


	//----- nvinfo : EIATTR_FRAME_SIZE
	.align		4
.L_10346:
        /*f240*/ 	.byte	0x04, 0x11
        /*f242*/ 	.short	(.L_10348 - .L_10347)
	.align		4
.L_10347:
        /*f244*/ 	.word	index@($_ZN7cutlass13device_kernelIN5flash19enable_sm80_to_sm89INS1_16FlashAttnBwdSm80INS1_25CollectiveMainloopBwdSm80ILi2ELi2EN4cute5tupleIJNS5_1CILi128EEES8_NS7_ILi64EEEEEENS_6half_tEfNS_4arch4Sm80ELb0ELb0ELb1ELb0ELb1ELb0ELb0ELb0ELi2ELi4ELi4ELi4ELb0EEENS1_21CollectiveEpilogueBwdISA_SB_SD_Li256ELb0ELb0ELi2EEENS1_19SingleTileSchedulerILb0ELb0ELb0ELi128EEEEEEEEEvNT_6ParamsE$_ZN4cute3eso3ESOILb0ELb0EJNS_6LayoutINS_5tupleIJNS3_IJNS_1CILi1EEENS3_IJS5_NS4_ILi2EEES6_EEEEEES6_NS3_IJS6_S6_EEEEEENS3_IJNS3_IJNS4_ILi0EEENS3_IJS5_NS4_ILi256EEEiEEEEEENS4_ILi2048EEENS3_IJiNS4_ILi4096EEEEEEEEEEENS_10ViewEngineINS_8smem_ptrIPjEEEEEEC2ERKSJ_RKSO_)
        /*f248*/ 	.word	0x00000000


	//----- nvinfo : EIATTR_FRAME_SIZE
	.align		4
.L_10348:
        /*f24c*/ 	.byte	0x04, 0x11
        /*f24e*/ 	.short	(.L_10350 - .L_10349)
	.align		4
.L_10349:
        /*f250*/ 	.word	index@($_ZN7cutlass13device_kernelIN5flash19enable_sm80_to_sm89INS1_16FlashAttnBwdSm80INS1_25CollectiveMainloopBwdSm80ILi2ELi2EN4cute5tupleIJNS5_1CILi128EEES8_NS7_ILi64EEEEEENS_6half_tEfNS_4arch4Sm80ELb0ELb0ELb1ELb0ELb1ELb0ELb0ELb0ELi2ELi4ELi4ELi4ELb0EEENS1_21CollectiveEpilogueBwdISA_SB_SD_Li256ELb0ELb0ELi2EEENS1_19SingleTileSchedulerILb0ELb0ELb0ELi128EEEEEEEEEvNT_6ParamsE$_ZN4cute3eso3ESOILb0ELb0EJNS_6LayoutINS_5tupleIJNS3_IJNS3_IJNS_1CILi8EEENS4_ILi1EEEEEES6_EEENS3_IJNS3_IJS6_S6_EEENS4_ILi2EEEEEEEEENS3_IJNS3_IJNS3_IJS6_NS4_ILi0EEEEEESD_EEENS3_IJNS3_IJSD_SD_EEEiEEEEEEEENS_10ViewEngineINS_8smem_ptrIPN7cutlass6half_tEEEEEEEC2ERKSJ_RKSQ_)
        /*f254*/ 	.word	0x00000000


	//----- nvinfo : EIATTR_FRAME_SIZE
	.align		4
.L_10350:
        /*f258*/ 	.byte	0x04, 0x11
        /*f25a*/ 	.short	(.L_10352 - .L_10351)
	.align		4
.L_10351:
        /*f25c*/ 	.word	index@($_ZN7cutlass13device_kernelIN5flash19enable_sm80_to_sm89INS1_16FlashAttnBwdSm80INS1_25CollectiveMainloopBwdSm80ILi2ELi2EN4cute5tupleIJNS5_1CILi128EEES8_NS7_ILi64EEEEEENS_6half_tEfNS_4arch4Sm80ELb0ELb0ELb1ELb0ELb1ELb0ELb0ELb0ELi2ELi4ELi4ELi4ELb0EEENS1_21CollectiveEpilogueBwdISA_SB_SD_Li256ELb0ELb0ELi2EEENS1_19SingleTileSchedulerILb0ELb0ELb0ELi128EEEEEEEEEvNT_6ParamsE$_ZN4cute3eso3ESOILb0ELb0EJNS_5tupleIJiNS_1CILi512EEEEEENS2_IJiiEEENS3_ILi1024EEEEEC2ERKS5_RKS6_RKS7_)
        /*f260*/ 	.word	0x00000000


	//----- nvinfo : EIATTR_FRAME_SIZE
	.align		4
.L_10352:
        /*f264*/ 	.byte	0x04, 0x11
        /*f266*/ 	.short	(.L_10354 - .L_10353)
	.align		4
.L_10353:
        /*f268*/ 	.word	index@($_ZN7cutlass13device_kernelIN5flash19enable_sm80_to_sm89INS1_16FlashAttnBwdSm80INS1_25CollectiveMainloopBwdSm80ILi2ELi2EN4cute5tupleIJNS5_1CILi128EEES8_NS7_ILi64EEEEEENS_6half_tEfNS_4arch4Sm80ELb0ELb0ELb1ELb0ELb1ELb0ELb0ELb0ELi2ELi4ELi4ELi4ELb0EEENS1_21CollectiveEpilogueBwdISA_SB_SD_Li256ELb0ELb0ELi2EEENS1_19SingleTileSchedulerILb0ELb0ELb0ELi128EEEEEEEEEvNT_6ParamsE$_ZN4cute3eso3ESOILb0ELb0EJNS_5tupleIJNS_1CILi1EEEiEEENS3_ILi1024EEENS2_IJiiEEEEEC2ERKS5_RKS6_RKS7_)
        /*f26c*/ 	.word	0x00000000


	//----- nvinfo : EIATTR_FRAME_SIZE
	.align		4
.L_10354:
        /*f270*/ 	.byte	0x04, 0x11
        /*f272*/ 	.short	(.L_10356 - .L_10355)
	.align		4
.L_10355:
        /*f274*/ 	.word	index@($_ZN7cutlass13device_kernelIN5flash19enable_sm80_to_sm89INS1_16FlashAttnBwdSm80INS1_25CollectiveMainloopBwdSm80ILi2ELi2EN4cute5tupleIJNS5_1CILi128EEES8_NS7_ILi64EEEEEENS_6half_tEfNS_4arch4Sm80ELb0ELb0ELb1ELb0ELb1ELb0ELb0ELb0ELi2ELi4ELi4ELi4ELb0EEENS1_21CollectiveEpilogueBwdISA_SB_SD_Li256ELb0ELb0ELi2EEENS1_19SingleTileSchedulerILb0ELb0ELb0ELi128EEEEEEEEEvNT_6ParamsE$_ZN4cute3eso3ESOILb0ELb0EJNS_5tupleIJNS_1CILi1EEENS3_ILi512EEEiEEENS3_ILi4096EEENS2_IJiiEEEEEC2ERKS6_RKS7_RKS8_)
        /*f278*/ 	.word	0x00000000


	//----- nvinfo : EIATTR_FRAME_SIZE
	.align		4
.L_10356:
        /*f27c*/ 	.byte	0x04, 0x11
        /*f27e*/ 	.short	(.L_10358 - .L_10357)
	.align		4
.L_10357:
        /*f280*/ 	.word	index@($_ZN7cutlass13device_kernelIN5flash19enable_sm80_to_sm89INS1_16FlashAttnBwdSm80INS1_25CollectiveMainloopBwdSm80ILi2ELi2EN4cute5tupleIJNS5_1CILi128EEES8_NS7_ILi64EEEEEENS_6half_tEfNS_4arch4Sm80ELb0ELb0ELb1ELb0ELb1ELb0ELb0ELb0ELi2ELi4ELi4ELi4ELb0EEENS1_21CollectiveEpilogueBwdISA_SB_SD_Li256ELb0ELb0ELi2EEENS1_19SingleTileSchedulerILb0ELb0ELb0ELi128EEEEEEEEEvNT_6ParamsE$_ZN4cute3eso3ESOILb0ELb0EJNS_5tupleIJNS_1CILi1EEENS3_ILi512EEEiEEENS3_ILi4096EEENS2_IJNS2_IJiiEEENS3_ILi8192EEEEEEEEC2ERKS6_RKS7_RKSA_)
        /*f284*/ 	.word	0x00000000


	//----- nvinfo : EIATTR_FRAME_SIZE
	.align		4
.L_10358:
        /*f288*/ 	.byte	0x04, 0x11
        /*f28a*/ 	.short	(.L_10360 - .L_10359)
	.align		4
.L_10359:
        /*f28c*/ 	.word	index@($_ZN7cutlass13device_kernelIN5flash19enable_sm80_to_sm89INS1_16FlashAttnBwdSm80INS1_25CollectiveMainloopBwdSm80ILi2ELi2EN4cute5tupleIJNS5_1CILi128EEES8_NS7_ILi64EEEEEENS_6half_tEfNS_4arch4Sm80ELb0ELb0ELb1ELb0ELb1ELb0ELb0ELb0ELi2ELi4ELi4ELi4ELb0EEENS1_21CollectiveEpilogueBwdISA_SB_SD_Li256ELb0ELb0ELi2EEENS1_19SingleTileSchedulerILb0ELb0ELb0ELi128EEEEEEEEEvNT_6ParamsE$_ZN4cute3eso3ESOILb0ELb0EJNS_5tupleIJNS_1CILi0EEENS2_IJNS3_ILi1EEENS3_ILi256EEEiEEEEEENS3_ILi2048EEENS2_IJiNS3_ILi4096EEEEEEEEC2ERKS8_RKS9_RKSB_)
        /*f290*/ 	.word	0x00000000


	//----- nvinfo : EIATTR_FRAME_SIZE
	.align		4
.L_10360:
        /*f294*/ 	.byte	0x04, 0x11
        /*f296*/ 	.short	(.L_10362 - .L_10361)
	.align		4
.L_10361:
        /*f298*/ 	.word	index@($_ZN7cutlass13device_kernelIN5flash19enable_sm80_to_sm89INS1_16FlashAttnBwdSm80INS1_25CollectiveMainloopBwdSm80ILi2ELi2EN4cute5tupleIJNS5_1CILi128EEES8_NS7_ILi64EEEEEENS_6half_tEfNS_4arch4Sm80ELb0ELb0ELb1ELb0ELb1ELb0ELb0ELb0ELi2ELi4ELi4ELi4ELb0EEENS1_21CollectiveEpilogueBwdISA_SB_SD_Li256ELb0ELb0ELi2EEENS1_19SingleTileSchedulerILb0ELb0ELb0ELi128EEEEEEEEEvNT_6ParamsE$_ZN4cute3eso3ESOILb0ELb0EJNS_14ComposedLayoutINS_7SwizzleILi3ELi3ELi3EEENS_9MixedBitsILj0ELj432EEENS_6LayoutINS_5tupleIJNS8_IJNS_1CILi2EEESA_SA_EEESA_NS9_ILi8EEEEEENS8_IJNS8_IJNS9_ILi64EEESC_NS9_ILi512EEEEEENS9_ILi8192EEENS9_ILi1024EEEEEEEEEEiEEC2ERKSL_RKi)
        /*f29c*/ 	.word	0x00000000


	//----- nvinfo : EIATTR_FRAME_SIZE
	.align		4
.L_10362:
        /*f2a0*/ 	.byte	0x04, 0x11
        /*f2a2*/ 	.short	(.L_10364 - .L_10363)
	.align		4
.L_10363:
        /*f2a4*/ 	.word	index@($_ZN7cutlass13device_kernelIN5flash19enable_sm80_to_sm89INS1_16FlashAttnBwdSm80INS1_25CollectiveMainloopBwdSm80ILi2ELi2EN4cute5tupleIJNS5_1CILi128EEES8_NS7_ILi64EEEEEENS_6half_tEfNS_4arch4Sm80ELb0ELb0ELb1ELb0ELb1ELb0ELb0ELb0ELi2ELi4ELi4ELi4ELb0EEENS1_21CollectiveEpilogueBwdISA_SB_SD_Li256ELb0ELb0ELi2EEENS1_19SingleTileSchedulerILb0ELb0ELb0ELi128EEEEEEEEEvNT_6ParamsE$_ZN4cute3eso3ESOILb0ELb0EJNS_14ComposedLayoutINS_7SwizzleILi3ELi3ELi3EEENS_9MixedBitsILj0ELj432EEENS_6LayoutINS_5tupleIJNS8_IJNS_1CILi2EEESA_SA_EEESA_NS9_ILi8EEEEEENS8_IJNS8_IJNS9_ILi64EEESC_NS9_ILi512EEEEEENS9_ILi8192EEENS9_ILi1024EEEEEEEEEENS_10ViewEngineINS_8smem_ptrIPN7cutlass6half_tEEEEEEEC2ERKSL_RKSS_)
        /*f2a8*/ 	.word	0x00000000


	//----- nvinfo : EIATTR_FRAME_SIZE
	.align		4
.L_10364:
        /*f2ac*/ 	.byte	0x04, 0x11
        /*f2ae*/ 	.short	(.L_10366 - .L_10365)
	.align		4
.L_10365:
        /*f2b0*/ 	.word	index@(_ZN7cutlass13device_kernelIN5flash19enable_sm80_to_sm89INS1_16FlashAttnBwdSm80INS1_25CollectiveMainloopBwdSm80ILi2ELi2EN4cute5tupleIJNS5_1CILi128EEES8_NS7_ILi64EEEEEENS_6half_tEfNS_4arch4Sm80ELb0ELb0ELb1ELb0ELb1ELb0ELb0ELb0ELi2ELi4ELi4ELi4ELb0EEENS1_21CollectiveEpilogueBwdISA_SB_SD_Li256ELb0ELb0ELi2EEENS1_19SingleTileSchedulerILb0ELb0ELb0ELi128EEEEEEEEEvNT_6ParamsE)
        /*f2b4*/ 	.word	0x000015f0


	//----- nvinfo : EIATTR_REGCOUNT
	.align		4
.L_10366:
        /*f2b8*/ 	.byte	0x04, 0x2f
        /*f2ba*/ 	.short	(.L_10368 - .L_10367)
	.align		4
.L_10367:
        /*f2bc*/ 	.word	index@(_ZN7cutlass13device_kernelIN5flash19enable_sm80_to_sm89INS1_16FlashAttnBwdSm80INS1_25CollectiveMainloopBwdSm80ILi2ELi2EN4cute5tupleIJNS5_1CILi128EEES8_NS7_ILi64EEEEEENS_6half_tEfNS_4arch4Sm80ELb0ELb0ELb1ELb0ELb0ELb0ELb0ELb0ELi2ELi4ELi4ELi4ELb0EEENS1_21CollectiveEpilogueBwdISA_SB_SD_Li256ELb0ELb0ELi2EEENS1_19SingleTileSchedulerILb0ELb0ELb0ELi128EEEEEEEEEvNT_6ParamsE)
        /*f2c0*/ 	.word	0x0000007f


	//----- nvinfo : EIATTR_FRAME_SIZE
	.align		4
.L_10368:
        /*f2c4*/ 	.byte	0x04, 0x11
        /*f2c6*/ 	.short	(.L_10370 - .L_10369)
	.align		4
.L_10369:
        /*f2c8*/ 	.word	index@($_ZN7cutlass13device_kernelIN5flash19enable_sm80_to_sm89INS1_16FlashAttnBwdSm80INS1_25CollectiveMainloopBwdSm80ILi2ELi2EN4cute5tupleIJNS5_1CILi128EEES8_NS7_ILi64EEEEEENS_6half_tEfNS_4arch4Sm80ELb0ELb0ELb1ELb0ELb0ELb0ELb0ELb0ELi2ELi4ELi4ELi4ELb0EEENS1_21CollectiveEpilogueBwdISA_SB_SD_Li256ELb0ELb0ELi2EEENS1_19SingleTileSchedulerILb0ELb0ELb0ELi128EEEEEEEEEvNT_6ParamsE$exp2f)
        /*f2cc*/ 	.word	0x00000000


	//----- nvinfo : EIATTR_FRAME_SIZE
	.align		4
.L_10370:
        /*f2d0*/ 	.byte	0x04, 0x11
        /*f2d2*/ 	.short	(.L_10372 - .L_10371)
	.align		4
.L_10371:
        /*f2d4*/ 	.word	index@($_ZN7cutlass13device_kernelIN5flash19enable_sm80_to_sm89INS1_16FlashAttnBwdSm80INS1_25CollectiveMainloopBwdSm80ILi2ELi2EN4cute5tupleIJNS5_1CILi128EEES8_NS7_ILi64EEEEEENS_6half_tEfNS_4arch4Sm80ELb0ELb0ELb1ELb0ELb0ELb0ELb0ELb0ELi2ELi4ELi4ELi4ELb0EEENS1_21CollectiveEpilogueBwdISA_SB_SD_Li256ELb0ELb0ELi2EEENS1_19SingleTileSchedulerILb0ELb0ELb0ELi128EEEEEEEEEvNT_6ParamsE$_ZZZN5flash25CollectiveMainloopBwdSm80ILi2ELi2EN4cute5tupleIJNS1_1CILi128EEES4_NS3_ILi64EEEEEEN7cutlass6half_tEfNS7_4arch4Sm80ELb0ELb0ELb1ELb0ELb0ELb0ELb0ELb0ELi2ELi4ELi4ELi4ELb0EE3mmaINS_16FlashAttnBwdSm80ISB_NS_21CollectiveEpilogueBwdIS6_S8_SA_Li256ELb0ELb0ELi2EEENS_19SingleTileSchedulerILb0ELb0ELb0ELi128EEEE13SharedStorageENS1_6TensorINS1_11ArrayEngineIfLm32EEENS1_6LayoutINS2_IJNS2_IJNS3_ILi2EEESO_EEESO_NS3_ILi4EEEEEENS2_IJNS2_IJNS3_ILi1EEESO_EEESQ_NS3_ILi8EEEEEEEEEEEEbRKNSB_6ParamsERT0_S12_iNS2_IJiiiEEERT_ENKUliT_E_clIZSC_ISJ_SX_EbS10_S12_S12_iS13_S15_EUlRS16_iE_EEDaiS16_ENKUlvE1_clEv)
        /*f2d8*/ 	.word	0x00000000


	//----- nvinfo : EIATTR_FRAME_SIZE
	.align		4
.L_10372:
        /*f2dc*/ 	.byte	0x04, 0x11
        /*f2de*/ 	.short	(.L_10374 - .L_10373)
	.align		4
.L_10373:
        /*f2e0*/ 	.word	index@($_ZN7cutlass13device_kernelIN5flash19enable_sm80_to_sm89INS1_16FlashAttnBwdSm80INS1_25CollectiveMainloopBwdSm80ILi2ELi2EN4cute5tupleIJNS5_1CILi128EEES8_NS7_ILi64EEEEEENS_6half_tEfNS_4arch4Sm80ELb0ELb0ELb1ELb0ELb0ELb0ELb0ELb0ELi2ELi4ELi4ELi4ELb0EEENS1_21CollectiveEpilogueBwdISA_SB_SD_Li256ELb0ELb0ELi2EEENS1_19SingleTileSchedulerILb0ELb0ELb0ELi128EEEEEEEEEvNT_6ParamsE$_ZZZN5flash25CollectiveMainloopBwdSm80ILi2ELi2EN4cute5tupleIJNS1_1CILi128EEES4_NS3_ILi64EEEEEEN7cutlass6half_tEfNS7_4arch4Sm80ELb0ELb0ELb1ELb0ELb0ELb0ELb0ELb0ELi2ELi4ELi4ELi4ELb0EE3mmaINS_16FlashAttnBwdSm80ISB_NS_21CollectiveEpilogueBwdIS6_S8_SA_Li256ELb0ELb0ELi2EEENS_19SingleTileSchedulerILb0ELb0ELb0ELi128EEEE13SharedStorageENS1_6TensorINS1_11ArrayEngineIfLm32EEENS1_6LayoutINS2_IJNS2_IJNS3_ILi2EEESO_EEESO_NS3_ILi4EEEEEENS2_IJNS2_IJNS3_ILi1EEESO_EEESQ_NS3_ILi8EEEEEEEEEEEEbRKNSB_6ParamsERT0_S12_iNS2_IJiiiEEERT_ENKUliT_E_clIZSC_ISJ_SX_EbS10_S12_S12_iS13_S15_EUlRS16_iE_EEDaiS16_ENKUlvE0_clEv)
        /*f2e4*/ 	.word	0x00000000


	//----- nvinfo : EIATTR_FRAME_SIZE
	.align		4
.L_10374:
        /*f2e8*/ 	.byte	0x04, 0x11
        /*f2ea*/ 	.short	(.L_10376 - .L_10375)
	.align		4
.L_10375:
        /*f2ec*/ 	.word	index@($_ZN7cutlass13device_kernelIN5flash19enable_sm80_to_sm89INS1_16FlashAttnBwdSm80INS1_25CollectiveMainloopBwdSm80ILi2ELi2EN4cute5tupleIJNS5_1CILi128EEES8_NS7_ILi64EEEEEENS_6half_tEfNS_4arch4Sm80ELb0ELb0ELb1ELb0ELb0ELb0ELb0ELb0ELi2ELi4ELi4ELi4ELb0EEENS1_21CollectiveEpilogueBwdISA_SB_SD_Li256ELb0ELb0ELi2EEENS1_19SingleTileSchedulerILb0ELb0ELb0ELi128EEEEEEEEEvNT_6ParamsE$_ZZZN5flash25CollectiveMainloopBwdSm80ILi2ELi2EN4cute5tupleIJNS1_1CILi128EEES4_NS3_ILi64EEEEEEN7cutlass6half_tEfNS7_4arch4Sm80ELb0ELb0ELb1ELb0ELb0ELb0ELb0ELb0ELi2ELi4ELi4ELi4ELb0EE3mmaINS_16FlashAttnBwdSm80ISB_NS_21CollectiveEpilogueBwdIS6_S8_SA_Li256ELb0ELb0ELi2EEENS_19SingleTileSchedulerILb0ELb0ELb0ELi128EEEE13SharedStorageENS1_6TensorINS1_11ArrayEngineIfLm32EEENS1_6LayoutINS2_IJNS2_IJNS3_ILi2EEESO_EEESO_NS3_ILi4EEEEEENS2_IJNS2_IJNS3_ILi1EEESO_EEESQ_NS3_ILi8EEEEEEEEEEEEbRKNSB_6ParamsERT0_S12_iNS2_IJiiiEEERT_ENKUliT_E_clIZSC_ISJ_SX_EbS10_S12_S12_iS13_S15_EUlRS16_iE_EEDaiS16_ENKUlT_E_clIZSC_ISJ_SX_EbS10_S12_S12_iS13_S15_EUlvE0_EEDaS1B_)
        /*f2f0*/ 	.word	0x00000000


	//----- nvinfo : EIATTR_FRAME_SIZE
	.align		4
.L_10376:
        /*f2f4*/ 	.byte	0x04, 0x11
        /*f2f6*/ 	.short	(.L_10378 - .L_10377)
	.align		4
.L_10377:
        /*f2f8*/ 	.word	index@($_ZN7cutlass13device_kernelIN5flash19enable_sm80_to_sm89INS1_16FlashAttnBwdSm80INS1_25CollectiveMainloopBwdSm80ILi2ELi2EN4cute5tupleIJNS5_1CILi128EEES8_NS7_ILi64EEEEEENS_6half_tEfNS_4arch4Sm80ELb0ELb0ELb1ELb0ELb0ELb0ELb0ELb0ELi2ELi4ELi4ELi4ELb0EEENS1_21CollectiveEpilogueBwdISA_SB_SD_Li256ELb0ELb0ELi2EEENS1_19SingleTileSchedulerILb0ELb0ELb0ELi128EEEEEEEEEvNT_6ParamsE$_ZZN5flash25CollectiveMainloopBwdSm80ILi2ELi2EN4cute5tupleIJNS1_1CILi128EEES4_NS3_ILi64EEEEEEN7cutlass6half_tEfNS7_4arch4Sm80ELb0ELb0ELb1ELb0ELb0ELb0ELb0ELb0ELi2ELi4ELi4ELi4ELb0EE3mmaINS_16FlashAttnBwdSm80ISB_NS_21CollectiveEpilogueBwdIS6_S8_SA_Li256ELb0ELb0ELi2EEENS_19SingleTileSchedulerILb0ELb0ELb0ELi128EEEE13SharedStorageENS1_6TensorINS1_11ArrayEngineIfLm32EEENS1_6LayoutINS2_IJNS2_IJNS3_ILi2EEESO_EEESO_NS3_ILi4EEEEEENS2_IJNS2_IJNS3_ILi1EEESO_EEESQ_NS3_ILi8EEEEEEEEEEEEbRKNSB_6ParamsERT0_S12_iNS2_IJiiiEEERT_ENKUlvE_clEv)
        /*f2fc*/ 	.word	0x00000000


	//----- nvinfo : EIATTR_FRAME_SIZE
	.align		4
.L_10378:
        /*f300*/ 	.byte	0x04, 0x11
        /*f302*/ 	.short	(.L_10380 - .L_10379)
	.align		4
.L_10379:
        /*f304*/ 	.word	index@($_ZN7cutlass13device_kernelIN5flash19enable_sm80_to_sm89INS1_16FlashAttnBwdSm80INS1_25CollectiveMainloopBwdSm80ILi2ELi2EN4cute5tupleIJNS5_1CILi128EEES8_NS7_ILi64EEEEEENS_6half_tEfNS_4arch4Sm80ELb0ELb0ELb1ELb0ELb0ELb0ELb0ELb0ELi2ELi4ELi4ELi4ELb0EEENS1_21CollectiveEpilogueBwdISA_SB_SD_Li256ELb0ELb0ELi2EEENS1_19SingleTileSchedulerILb0ELb0ELb0ELi128EEEEEEEEEvNT_6ParamsE$_ZZN5flash25CollectiveMainloopBwdSm80ILi2ELi2EN4cute5tupleIJNS1_1CILi128EEES4_NS3_ILi64EEEEEEN7cutlass6half_tEfNS7_4arch4Sm80ELb0ELb0ELb1ELb0ELb0ELb0ELb0ELb0ELi2ELi4ELi4ELi4ELb0EE3mmaINS_16FlashAttnBwdSm80ISB_NS_21CollectiveEpilogueBwdIS6_S8_SA_Li256ELb0ELb0ELi2EEENS_19SingleTileSchedulerILb0ELb0ELb0ELi128EEEE13SharedStorageENS1_6TensorINS1_11ArrayEngineIfLm32EEENS1_6LayoutINS2_IJNS2_IJNS3_ILi2EEESO_EEESO_NS3_ILi4EEEEEENS2_IJNS2_IJNS3_ILi1EEESO_EEESQ_NS3_ILi8EEEEEEEEEEEEbRKNSB_6ParamsERT0_S12_iNS2_IJiiiEEERT_ENKUlvE0_clEv)
        /*f308*/ 	.word	0x00000000


	//----- nvinfo : EIATTR_FRAME_SIZE
	.align		4
.L_10380:
        /*f30c*/ 	.byte	0x04, 0x11
        /*f30e*/ 	.short	(.L_10382 - .L_10381)
	.align		4
.L_10381:
        /*f310*/ 	.word	index@($_ZN7cutlass13device_kernelIN5flash19enable_sm80_to_sm89INS1_16FlashAttnBwdSm80INS1_25CollectiveMainloopBwdSm80ILi2ELi2EN4cute5tupleIJNS5_1CILi128EEES8_NS7_ILi64EEEEEENS_6half_tEfNS_4arch4Sm80ELb0ELb0ELb1ELb0ELb0ELb0ELb0ELb0ELi2ELi4ELi4ELi4ELb0EEENS1_21CollectiveEpilogueBwdISA_SB_SD_Li256ELb0ELb0ELi2EEENS1_19SingleTileSchedulerILb0ELb0ELb0ELi128EEEEEEEEEvNT_6ParamsE$_ZZN5flash25CollectiveMainloopBwdSm80ILi2ELi2EN4cute5tupleIJNS1_1CILi128EEES4_NS3_ILi64EEEEEEN7cutlass6half_tEfNS7_4arch4Sm80ELb0ELb0ELb1ELb0ELb0ELb0ELb0ELb0ELi2ELi4ELi4ELi4ELb0EE3mmaINS_16FlashAttnBwdSm80ISB_NS_21CollectiveEpilogueBwdIS6_S8_SA_Li256ELb0ELb0ELi2EEENS_19SingleTileSchedulerILb0ELb0ELb0ELi128EEEE13SharedStorageENS1_6TensorINS1_11ArrayEngineIfLm32EEENS1_6LayoutINS2_IJNS2_IJNS3_ILi2EEESO_EEESO_NS3_ILi4EEEEEENS2_IJNS2_IJNS3_ILi1EEESO_EEESQ_NS3_ILi8EEEEEEEEEEEEbRKNSB_6ParamsERT0_S12_iNS2_IJiiiEEERT_ENKUliT_E_clIZSC_ISJ_SX_EbS10_S12_S12_iS13_S15_EUlRS16_iE_EEDaiS16_)
        /*f314*/ 	.word	0x00000000


	//----- nvinfo : EIATTR_FRAME_SIZE
	.align		4
.L_10382:
        /*f318*/ 	.byte	0x04, 0x11
        /*f31a*/ 	.short	(.L_10384 - .L_10383)
	.align		4
.L_10383:
        /*f31c*/ 	.word	index@($_ZN7cutlass13device_kernelIN5flash19enable_sm80_to_sm89INS1_16FlashAttnBwdSm80INS1_25CollectiveMainloopBwdSm80ILi2ELi2EN4cute5tupleIJNS5_1CILi128EEES8_NS7_ILi64EEEEEENS_6half_tEfNS_4arch4Sm80ELb0ELb0ELb1ELb0ELb0ELb0ELb0ELb0ELi2ELi4ELi4ELi4ELb0EEENS1_21CollectiveEpilogueBwdISA_SB_SD_Li256ELb0ELb0ELi2EEENS1_19SingleTileSchedulerILb0ELb0ELb0ELi128EEEEEEEEEvNT_6ParamsE$_ZZN5flash25CollectiveMainloopBwdSm80ILi2ELi2EN4cute5tupleIJNS1_1CILi128EEES4_NS3_ILi64EEEEEEN7cutlass6half_tEfNS7_4arch4Sm80ELb0ELb0ELb1ELb0ELb0ELb0ELb0ELb0ELi2ELi4ELi4ELi4ELb0EE3mmaINS_16FlashAttnBwdSm80ISB_NS_21CollectiveEpilogueBwdIS6_S8_SA_Li256ELb0ELb0ELi2EEENS_19SingleTileSchedulerILb0ELb0ELb0ELi128EEEE13SharedStorageENS1_6TensorINS1_11ArrayEngineIfLm32EEENS1_6LayoutINS2_IJNS2_IJNS3_ILi2EEESO_EEESO_NS3_ILi4EEEEEENS2_IJNS2_IJNS3_ILi1EEESO_EEESQ_NS3_ILi8EEEEEEEEEEEEbRKNSB_6ParamsERT0_S12_iNS2_IJiiiEEERT_ENKUlRT_iE_clINSK_INSL_IfLm64EEENSN_INS2_IJSP_SO_SU_EEESV_EEEEEEDaS17_i)
        /*f320*/ 	.word	0x00000000


	//----- nvinfo : EIATTR_FRAME_SIZE
	.align		4
.L_10384:
        /*f324*/ 	.byte	0x04, 0x11
        /*f326*/ 	.short	(.L_10386 - .L_10385)
	.align		4
.L_10385:
        /*f328*/ 	.word	index@($_ZN7cutlass13device_kernelIN5flash19enable_sm80_to_sm89INS1_16FlashAttnBwdSm80INS1_25CollectiveMainloopBwdSm80ILi2ELi2EN4cute5tupleIJNS5_1CILi128EEES8_NS7_ILi64EEEEEENS_6half_tEfNS_4arch4Sm80ELb0ELb0ELb1ELb0ELb0ELb0ELb0ELb0ELi2ELi4ELi4ELi4ELb0EEENS1_21CollectiveEpilogueBwdISA_SB_SD_Li256ELb0ELb0ELi2EEENS1_19SingleTileSchedulerILb0ELb0ELb0ELi128EEEEEEEEEvNT_6ParamsE$_ZZN4cute9transformINS_5tupleIJiiNS_1CILi0EEEEEENS1_IJNS1_IJNS2_ILi4EEENS2_ILi8EEEEEES5_NS2_ILi1EEEEEEZNS_7idx2crdIS4_S9_EEDaRKT_RKT0_EUlRKT_RKT0_E_EEDaSD_SG_OT1_ENKUlDpSJ_E_clIJNS1_IJiiEEEiS3_EEEDaSQ_)
        /*f32c*/ 	.word	0x00000000


	//----- nvinfo : EIATTR_FRAME_SIZE
	.align		4
.L_10386:
        /*f330*/ 	.byte	0x04, 0x11
        /*f332*/ 	.short	(.L_10388 - .L_10387)
	.align		4
.L_10387:
        /*f334*/ 	.word	index@($_ZN7cutlass13device_kernelIN5flash19enable_sm80_to_sm89INS1_16FlashAttnBwdSm80INS1_25CollectiveMainloopBwdSm80ILi2ELi2EN4cute5tupleIJNS5_1CILi128EEES8_NS7_ILi64EEEEEENS_6half_tEfNS_4arch4Sm80ELb0ELb0ELb1ELb0ELb0ELb0ELb0ELb0ELi2ELi4ELi4ELi4ELb0EEENS1_21CollectiveEpilogueBwdISA_SB_SD_Li256ELb0ELb0ELi2EEENS1_19SingleTileSchedulerILb0ELb0ELb0ELi128EEEEEEEEEvNT_6ParamsE$_ZZN4cute9transformINS_5tupleIJiiNS_1CILi0EEEEEENS1_IJNS1_IJNS2_ILi4EEENS2_ILi8EEEEEENS2_ILi2EEENS2_ILi1EEEEEEZNS_7idx2crdIS4_SA_EEDaRKT_RKT0_EUlRKT_RKT0_E_EEDaSE_SH_OT1_ENKUlDpSK_E_clIJNS1_IJiiEEEiS3_EEEDaSR_)
        /*f338*/ 	.word	0x00000000


	//----- nvinfo : EIATTR_FRAME_SIZE
	.align		4
.L_10388:
        /*f33c*/ 	.byte	0x04, 0x11
        /*f33e*/ 	.short	(.L_10390 - .L_10389)
	.align		4
.L_10389:
        /*f340*/ 	.word	index@($_ZN7cutlass13device_kernelIN5flash19enable_sm80_to_sm89INS1_16FlashAttnBwdSm80INS1_25CollectiveMainloopBwdSm80ILi2ELi2EN4cute5tupleIJNS5_1CILi128EEES8_NS7_ILi64EEEEEENS_6half_tEfNS_4arch4Sm80ELb0ELb0ELb1ELb0ELb0ELb0ELb0ELb0ELi2ELi4ELi4ELi4ELb0EEENS1_21CollectiveEpilogueBwdISA_SB_SD_Li256ELb0ELb0ELi2EEENS1_19SingleTileSchedulerILb0ELb0ELb0ELi128EEEEEEEEEvNT_6ParamsE$_ZZN4cute7idx2crdINS_5tupleIJiiNS_1CILi0EEEEEENS1_IJNS1_IJNS2_ILi4EEENS2_ILi8EEEEEES5_NS2_ILi1EEEEEEEEDaRKT_RKT0_ENKUlRKT_RKT0_E_clIiS7_EEDaSI_SL_)
        /*f344*/ 	.word	0x00000000


	//----- nvinfo : EIATTR_FRAME_SIZE
	.align		4
.L_10390:
        /*f348*/ 	.byte	0x04, 0x11
        /*f34a*/ 	.short	(.L_10392 - .L_10391)
	.align		4
.L_10391:
        /*f34c*/ 	.word	index@($_ZN7cutlass13device_kernelIN5flash19enable_sm80_to_sm89INS1_16FlashAttnBwdSm80INS1_25CollectiveMainloopBwdSm80ILi2ELi2EN4cute5tupleIJNS5_1CILi128EEES8_NS7_ILi64EEEEEENS_6half_tEfNS_4arch4Sm80ELb0ELb0ELb1ELb0ELb0ELb0ELb0ELb0ELi2ELi4ELi4ELi4ELb0EEENS1_21CollectiveEpilogueBwdISA_SB_SD_Li256ELb0ELb0ELi2EEENS1_19SingleTileSchedulerILb0ELb0ELb0ELi128EEEEEEEEEvNT_6ParamsE$_ZZN4cute7idx2crdINS_5tupleIJiiNS_1CILi0EEEEEENS1_IJNS1_IJNS2_ILi4EEENS2_ILi8EEEEEES5_NS2_ILi1EEEEEEEEDaRKT_RKT0_ENKUlRKT_RKT0_E_clIiS5_EEDaSI_SL_)
        /*f350*/ 	.word	0x00000000


	//----- nvinfo : EIATTR_FRAME_SIZE
	.align		4
.L_10392:
        /*f354*/ 	.byte	0x04, 0x11
        /*f356*/ 	.short	(.L_10394 - .L_10393)
	.align		4
.L_10393:
        /*f358*/ 	.word	index@($_ZN7cutlass13device_kernelIN5flash19enable_sm80_to_sm89INS1_16FlashAttnBwdSm80INS1_25CollectiveMainloopBwdSm80ILi2ELi2EN4cute5tupleIJNS5_1CILi128EEES8_NS7_ILi64EEEEEENS_6half_tEfNS_4arch4Sm80ELb0ELb0ELb1ELb0ELb0ELb0ELb0ELb0ELi2ELi4ELi4ELi4ELb0EEENS1_21CollectiveEpilogueBwdISA_SB_SD_Li256ELb0ELb0ELi2EEENS1_19SingleTileSchedulerILb0ELb0ELb0ELi128EEEEEEEEEvNT_6ParamsE$_ZZN4cute7idx2crdINS_5tupleIJiiNS_1CILi0EEEEEENS1_IJNS1_IJNS2_ILi4EEENS2_ILi8EEEEEENS2_ILi2EEENS2_ILi1EEEEEEEEDaRKT_RKT0_ENKUlRKT_RKT0_E_clIiS8_EEDaSJ_SM_)
        /*f35c*/ 	.word	0x00000000


	//----- nvinfo : EIATTR_FRAME_SIZE
	.align		4
.L_10394:
        /*f360*/ 	.byte	0x04, 0x11
        /*f362*/ 	.short	(.L_10396 - .L_10395)
	.align		4
.L_10395:
        /*f364*/ 	.word	index@($_ZN7cutlass13device_kernelIN5flash19enable_sm80_to_sm89INS1_16FlashAttnBwdSm80INS1_25CollectiveMainloopBwdSm80ILi2ELi2EN4cute5tupleIJNS5_1CILi128EEES8_NS7_ILi64EEEEEENS_6half_tEfNS_4arch4Sm80ELb0ELb0ELb1ELb0ELb0ELb0ELb0ELb0ELi2ELi4ELi4ELi4ELb0EEENS1_21CollectiveEpilogueBwdISA_SB_SD_Li256ELb0ELb0ELi2EEENS1_19SingleTileSchedulerILb0ELb0ELb0ELi128EEEEEEEEEvNT_6ParamsE$_ZZN4cute7idx2crdINS_5tupleIJiiNS_1CILi0EEEEEENS1_IJNS1_IJNS2_ILi4EEENS2_ILi8EEEEEENS2_ILi2EEENS2_ILi1EEEEEEEEDaRKT_RKT0_ENKUlRKT_RKT0_E_clIiS7_EEDaSJ_SM_)
        /*f368*/ 	.word	0x00000000


	//----- nvinfo : EIATTR_FRAME_SIZE
	.align		4
.L_10396:
        /*f36c*/ 	.byte	0x04, 0x11
        /*f36e*/ 	.short	(.L_10398 - .L_10397)
	.align		4
.L_10397:
        /*f370*/ 	.word	index@($_ZN7cutlass13device_kernelIN5flash19enable_sm80_to_sm89INS1_16FlashAttnBwdSm80INS1_25CollectiveMainloopBwdSm80ILi2ELi2EN4cute5tupleIJNS5_1CILi128EEES8_NS7_ILi64EEEEEENS_6half_tEfNS_4arch4Sm80ELb0ELb0ELb1ELb0ELb0ELb0ELb0ELb0ELi2ELi4ELi4ELi4ELb0EEENS1_21CollectiveEpilogueBwdISA_SB_SD_Li256ELb0ELb0ELi2EEENS1_19SingleTileSchedulerILb0ELb0ELb0ELi128EEEEEEEEEvNT_6ParamsE$_ZZN4cute7flattenINS_5tupleIJNS_1CILi1EEENS1_IJiiiEEENS2_ILi64EEENS1_IJNS2_ILi72EEENS2_ILi144EEENS2_ILi288EEEEEENS2_ILi512EEEEEEEEDaRKT_ENKUlRKT_E_clIS4_EEDaSH_)
        /*f374*/ 	.word	0x00000000


	//----- nvinfo : EIATTR_FRAME_SIZE
	.align		4
.L_10398:
        /*f378*/ 	.byte	0x04, 0x11
        /*f37a*/ 	.short	(.L_10400 - .L_10399)
	.align		4
.L_10399:
        /*f37c*/ 	.word	index@($_ZN7cutlass13device_kernelIN5flash19enable_sm80_to_sm89INS1_16FlashAttnBwdSm80INS1_25CollectiveMainloopBwdSm80ILi2ELi2EN4cute5tupleIJNS5_1CILi128EEES8_NS7_ILi64EEEEEENS_6half_tEfNS_4arch4Sm80ELb0ELb0ELb1ELb0ELb0ELb0ELb0ELb0ELi2ELi4ELi4ELi4ELb0EEENS1_21CollectiveEpilogueBwdISA_SB_SD_Li256ELb0ELb0ELi2EEENS1_19SingleTileSchedulerILb0ELb0ELb0ELi128EEEEEEEEEvNT_6ParamsE$_ZZN4cute7flattenINS_5tupleIJNS_1CILi1EEENS1_IJNS2_ILi8EEEiiEEENS2_ILi64EEENS1_IJiNS2_ILi144EEENS2_ILi288EEEEEENS2_ILi512EEEEEEEEDaRKT_ENKUlRKT_E_clIS9_EEDaSH_)
        /*f380*/ 	.word	0x00000000


	//----- nvinfo : EIATTR_FRAME_SIZE
	.align		4
.L_10400:
        /*f384*/ 	.byte	0x04, 0x11
        /*f386*/ 	.short	(.L_10402 - .L_10401)
	.align		4
.L_10401:
        /*f388*/ 	.word	index@($_ZN7cutlass13device_kernelIN5flash19enable_sm80_to_sm89INS1_16FlashAttnBwdSm80INS1_25CollectiveMainloopBwdSm80ILi2ELi2EN4cute5tupleIJNS5_1CILi128EEES8_NS7_ILi64EEEEEENS_6half_tEfNS_4arch4Sm80ELb0ELb0ELb1ELb0ELb0ELb0ELb0ELb0ELi2ELi4ELi4ELi4ELb0EEENS1_21CollectiveEpilogueBwdISA_SB_SD_Li256ELb0ELb0ELi2EEENS1_19SingleTileSchedulerILb0ELb0ELb0ELi128EEEEEEEEEvNT_6ParamsE$_ZZN4cute7flattenINS_5tupleIJNS_1CILi1EEENS1_IJNS2_ILi8EEEiiEEENS2_ILi64EEENS1_IJiNS2_ILi144EEENS2_ILi288EEEEEENS2_ILi512EEEEEEEEDaRKT_ENKUlRKT_E_clIS5_EEDaSH_)
        /*f38c*/ 	.word	0x00000000


	//----- nvinfo : EIATTR_FRAME_SIZE
	.align		4
.L_10402:
        /*f390*/ 	.byte	0x04, 0x11
        /*f392*/ 	.short	(.L_10404 - .L_10403)
	.align		4
.L_10403:
        /*f394*/ 	.word	index@($_ZN7cutlass13device_kernelIN5flash19enable_sm80_to_sm89INS1_16FlashAttnBwdSm80INS1_25CollectiveMainloopBwdSm80ILi2ELi2EN4cute5tupleIJNS5_1CILi128EEES8_NS7_ILi64EEEEEENS_6half_tEfNS_4arch4Sm80ELb0ELb0ELb1ELb0ELb0ELb0ELb0ELb0ELi2ELi4ELi4ELi4ELb0EEENS1_21CollectiveEpilogueBwdISA_SB_SD_Li256ELb0ELb0ELi2EEENS1_19SingleTileSchedulerILb0ELb0ELb0ELi128EEEEEEEEEvNT_6ParamsE$_ZZN4cute7flattenINS_5tupleIJNS1_IJNS_1CILi0EEENS1_IJNS2_ILi1EEENS2_ILi512EEEiEEEEEENS2_ILi4096EEENS1_IJiNS2_ILi8192EEEEEEEEEEEDaRKT_ENKUlRKT_E_clISA_EEDaSH_)
        /*f398*/ 	.word	0x00000000


	//----- nvinfo : EIATTR_FRAME_SIZE
	.align		4
.L_10404:
        /*f39c*/ 	.byte	0x04, 0x11
        /*f39e*/ 	.short	(.L_10406 - .L_10405)
	.align		4
.L_10405:
        /*f3a0*/ 	.word	index@($_ZN7cutlass13device_kernelIN5flash19enable_sm80_to_sm89INS1_16FlashAttnBwdSm80INS1_25CollectiveMainloopBwdSm80ILi2ELi2EN4cute5tupleIJNS5_1CILi128EEES8_NS7_ILi64EEEEEENS_6half_tEfNS_4arch4Sm80ELb0ELb0ELb1ELb0ELb0ELb0ELb0ELb0ELi2ELi4ELi4ELi4ELb0EEENS1_21CollectiveEpilogueBwdISA_SB_SD_Li256ELb0ELb0ELi2EEENS1_19SingleTileSchedulerILb0ELb0ELb0ELi128EEEEEEEEEvNT_6ParamsE$_ZZN4cute7flattenINS_5tupleIJNS1_IJNS_1CILi0EEENS1_IJNS2_ILi1EEENS2_ILi512EEEiEEEEEENS2_ILi4096EEENS1_IJiNS2_ILi8192EEEEEEEEEEEDaRKT_ENKUlRKT_E_clIS7_EEDaSH_)
        /*f3a4*/ 	.word	0x00000000


	//----- nvinfo : EIATTR_FRAME_SIZE
	.align		4
.L_10406:
        /*f3a8*/ 	.byte	0x04, 0x11
        /*f3aa*/ 	.short	(.L_10408 - .L_10407)
	.align		4
.L_10407:
        /*f3ac*/ 	.word	index@($_ZN7cutlass13device_kernelIN5flash19enable_sm80_to_sm89INS1_16FlashAttnBwdSm80INS1_25CollectiveMainloopBwdSm80ILi2ELi2EN4cute5tupleIJNS5_1CILi128EEES8_NS7_ILi64EEEEEENS_6half_tEfNS_4arch4Sm80ELb0ELb0ELb1ELb0ELb0ELb0ELb0ELb0ELi2ELi4ELi4ELi4ELb0EEENS1_21CollectiveEpilogueBwdISA_SB_SD_Li256ELb0ELb0ELi2EEENS1_19SingleTileSchedulerILb0ELb0ELb0ELi128EEEEEEEEEvNT_6ParamsE$_ZZN4cute6upcastILi2ENS_5tupleIJNS1_IJNS_1CILi1EEENS1_IJNS2_ILi2EEES4_S4_EEEEEES4_NS1_IJS4_S4_EEEEEENS1_IJNS1_IJNS2_ILi0EEENS1_IJS3_NS2_ILi512EEEiEEEEEENS2_ILi4096EEENS1_IJiNS2_ILi8192EEEEEEEEEEEDaRKT0_RKT1_ENKUlRKT_RKT0_E_clIS7_SF_EEDaSP_SS_)
        /*f3b0*/ 	.word	0x00000000


	//----- nvinfo : EIATTR_FRAME_SIZE
	.align		4
.L_10408:
        /*f3b4*/ 	.byte	0x04, 0x11
        /*f3b6*/ 	.short	(.L_10410 - .L_10409)
	.align		4
.L_10409:
        /*f3b8*/ 	.word	index@($_ZN7cutlass13device_kernelIN5flash19enable_sm80_to_sm89INS1_16FlashAttnBwdSm80INS1_25CollectiveMainloopBwdSm80ILi2ELi2EN4cute5tupleIJNS5_1CILi128EEES8_NS7_ILi64EEEEEENS_6half_tEfNS_4arch4Sm80ELb0ELb0ELb1ELb0ELb0ELb0ELb0ELb0ELi2ELi4ELi4ELi4ELb0EEENS1_21CollectiveEpilogueBwdISA_SB_SD_Li256ELb0ELb0ELi2EEENS1_19SingleTileSchedulerILb0ELb0ELb0ELi128EEEEEEEEEvNT_6ParamsE$_ZZN4cute6upcastILi2ENS_5tupleIJNS1_IJNS_1CILi1EEENS1_IJNS2_ILi2EEES4_S4_EEEEEES4_NS1_IJS4_S4_EEEEEENS1_IJNS1_IJNS2_ILi0EEENS1_IJS3_NS2_ILi512EEEiEEEEEENS2_ILi4096EEENS1_IJiNS2_ILi8192EEEEEEEEEEEDaRKT0_RKT1_ENKUlRKT_RKT0_E_clIS6_SC_EEDaSP_SS_)
        /*f3bc*/ 	.word	0x00000000


	//----- nvinfo : EIATTR_FRAME_SIZE
	.align		4
.L_10410:
        /*f3c0*/ 	.byte	0x04, 0x11
        /*f3c2*/ 	.short	(.L_10412 - .L_10411)
	.align		4
.L_10411:
        /*f3c4*/ 	.word	index@($_ZN7cutlass13device_kernelIN5flash19enable_sm80_to_sm89INS1_16FlashAttnBwdSm80INS1_25CollectiveMainloopBwdSm80ILi2ELi2EN4cute5tupleIJNS5_1CILi128EEES8_NS7_ILi64EEEEEENS_6half_tEfNS_4arch4Sm80ELb0ELb0ELb1ELb0ELb0ELb0ELb0ELb0ELi2ELi4ELi4ELi4ELb0EEENS1_21CollectiveEpilogueBwdISA_SB_SD_Li256ELb0ELb0ELi2EEENS1_19SingleTileSchedulerILb0ELb0ELb0ELi128EEEEEEEEEvNT_6ParamsE$_ZZN4cute6detail16composition_implINS_5tupleIJNS_1CILi8EEENS3_ILi2EEES5_S5_S4_S5_EEENS2_IJNS3_ILi1EEEiiiNS3_ILi72EEENS3_ILi512EEEEEENS2_IJNS2_IJS5_S5_S5_EEES5_NS3_ILi4EEEEEENS2_IJNS2_IJS7_S9_S4_EEENS3_ILi4096EEENS3_ILi16EEEEEEEEDaRKT_RKT0_RKT1_RKT2_ENKUlRKT_RKT0_E_clISC_SG_EEDaSW_SZ_)
        /*f3c8*/ 	.word	0x00000000


	//----- nvinfo : EIATTR_FRAME_SIZE
	.align		4
.L_10412:
        /*f3cc*/ 	.byte	0x04, 0x11
        /*f3ce*/ 	.short	(.L_10414 - .L_10413)
	.align		4
.L_10413:
        /*f3d0*/ 	.word	index@($_ZN7cutlass13device_kernelIN5flash19enable_sm80_to_sm89INS1_16FlashAttnBwdSm80INS1_25CollectiveMainloopBwdSm80ILi2ELi2EN4cute5tupleIJNS5_1CILi128EEES8_NS7_ILi64EEEEEENS_6half_tEfNS_4arch4Sm80ELb0ELb0ELb1ELb0ELb0ELb0ELb0ELb0ELi2ELi4ELi4ELi4ELb0EEENS1_21CollectiveEpilogueBwdISA_SB_SD_Li256ELb0ELb0ELi2EEENS1_19SingleTileSchedulerILb0ELb0ELb0ELi128EEEEEEEEEvNT_6ParamsE$_ZZN4cute6detail16composition_implINS_5tupleIJNS_1CILi8EEENS3_ILi2EEES5_S5_S4_S5_EEENS2_IJNS3_ILi1EEEiiiNS3_ILi72EEENS3_ILi512EEEEEENS2_IJNS2_IJS5_S5_S5_EEES5_NS3_ILi4EEEEEENS2_IJNS2_IJS7_S9_S4_EEENS3_ILi4096EEENS3_ILi16EEEEEEEEDaRKT_RKT0_RKT1_RKT2_ENKUlRKT_RKT0_E_clISB_SE_EEDaSW_SZ_)
        /*f3d4*/ 	.word	0x00000000


	//----- nvinfo : EIATTR_FRAME_SIZE
	.align		4
.L_10414:
        /*f3d8*/ 	.byte	0x04, 0x11
        /*f3da*/ 	.short	(.L_10416 - .L_10415)
	.align		4
.L_10415:
        /*f3dc*/ 	.word	index@($_ZN7cutlass13device_kernelIN5flash19enable_sm80_to_sm89INS1_16FlashAttnBwdSm80INS1_25CollectiveMainloopBwdSm80ILi2ELi2EN4cute5tupleIJNS5_1CILi128EEES8_NS7_ILi64EEEEEENS_6half_tEfNS_4arch4Sm80ELb0ELb0ELb1ELb0ELb0ELb0ELb0ELb0ELi2ELi4ELi4ELi4ELb0EEENS1_21CollectiveEpilogueBwdISA_SB_SD_Li256ELb0ELb0ELi2EEENS1_19SingleTileSchedulerILb0ELb0ELb0ELi128EEEEEEEEEvNT_6ParamsE$_ZZN4cute6detail16composition_implINS_5tupleIJNS_1CILi8EEENS3_ILi2EEES5_S5_S4_S5_EEENS2_IJNS3_ILi1EEEiiiNS3_ILi72EEENS3_ILi512EEEEEENS2_IJNS2_IJS5_S5_S5_EEES5_NS2_IJNS3_ILi4EEES5_EEEEEENS2_IJNS2_IJS7_S9_S4_EEENS3_ILi4096EEENS2_IJNS3_ILi16EEENS3_ILi8192EEEEEEEEEEEDaRKT_RKT0_RKT1_RKT2_ENKUlRKT_RKT0_E_clISD_SJ_EEDaSZ_S12_)
        /*f3e0*/ 	.word	0x00000000


	//----- nvinfo : EIATTR_FRAME_SIZE
	.align		4
.L_10416:
        /*f3e4*/ 	.byte	0x04, 0x11
        /*f3e6*/ 	.short	(.L_10418 - .L_10417)
	.align		4
.L_10417:
        /*f3e8*/ 	.word	index@($_ZN7cutlass13device_kernelIN5flash19enable_sm80_to_sm89INS1_16FlashAttnBwdSm80INS1_25CollectiveMainloopBwdSm80ILi2ELi2EN4cute5tupleIJNS5_1CILi128EEES8_NS7_ILi64EEEEEENS_6half_tEfNS_4arch4Sm80ELb0ELb0ELb1ELb0ELb0ELb0ELb0ELb0ELi2ELi4ELi4ELi4ELb0EEENS1_21CollectiveEpilogueBwdISA_SB_SD_Li256ELb0ELb0ELi2EEENS1_19SingleTileSchedulerILb0ELb0ELb0ELi128EEEEEEEEEvNT_6ParamsE$_ZZN4cute6detail16composition_implINS_5tupleIJNS_1CILi8EEENS3_ILi2EEES5_S5_S4_S5_EEENS2_IJNS3_ILi1EEEiiiNS3_ILi72EEENS3_ILi512EEEEEENS2_IJNS2_IJS5_S5_S5_EEES5_NS2_IJNS3_ILi4EEES5_EEEEEENS2_IJNS2_IJS7_S9_S4_EEENS3_ILi4096EEENS2_IJNS3_ILi16EEENS3_ILi8192EEEEEEEEEEEDaRKT_RKT0_RKT1_RKT2_ENKUlRKT_RKT0_E_clISB_SF_EEDaSZ_S12_)
        /*f3ec*/ 	.word	0x00000000


	//----- nvinfo : EIATTR_FRAME_SIZE
	.align		4
.L_10418:
        /*f3f0*/ 	.byte	0x04, 0x11
        /*f3f2*/ 	.short	(.L_10420 - .L_10419)
	.align		4
.L_10419:
        /*f3f4*/ 	.word	index@($_ZN7cutlass13device_kernelIN5flash19enable_sm80_to_sm89INS1_16FlashAttnBwdSm80INS1_25CollectiveMainloopBwdSm80ILi2ELi2EN4cute5tupleIJNS5_1CILi128EEES8_NS7_ILi64EEEEEENS_6half_tEfNS_4arch4Sm80ELb0ELb0ELb1ELb0ELb0ELb0ELb0ELb0ELi2ELi4ELi4ELi4ELb0EEENS1_21CollectiveEpilogueBwdISA_SB_SD_Li256ELb0ELb0ELi2EEENS1_19SingleTileSchedulerILb0ELb0ELb0ELi128EEEEEEEEEvNT_6ParamsE$_ZZN4cute6detail16composition_implINS_5tupleIJNS_1CILi8EEENS3_ILi2EEES5_S5_S4_S5_EEENS2_IJNS3_ILi1EEEiiiNS3_ILi72EEENS3_ILi512EEEEEENS2_IJNS2_IJS5_S5_EEES4_NS3_ILi4EEEEEENS2_IJNS2_IJS7_S4_EEENS3_ILi1024EEENS3_ILi16EEEEEEEEDaRKT_RKT0_RKT1_RKT2_ENKUlRKT_RKT0_E_clISC_SG_EEDaSW_SZ_)
        /*f3f8*/ 	.word	0x00000000


	//----- nvinfo : EIATTR_FRAME_SIZE
	.align		4
.L_10420:
        /*f3fc*/ 	.byte	0x04, 0x11
        /*f3fe*/ 	.short	(.L_10422 - .L_10421)
	.align		4
.L_10421:
        /*f400*/ 	.word	index@($_ZN7cutlass13device_kernelIN5flash19enable_sm80_to_sm89INS1_16FlashAttnBwdSm80INS1_25CollectiveMainloopBwdSm80ILi2ELi2EN4cute5tupleIJNS5_1CILi128EEES8_NS7_ILi64EEEEEENS_6half_tEfNS_4arch4Sm80ELb0ELb0ELb1ELb0ELb0ELb0ELb0ELb0ELi2ELi4ELi4ELi4ELb0EEENS1_21CollectiveEpilogueBwdISA_SB_SD_Li256ELb0ELb0ELi2EEENS1_19SingleTileSchedulerILb0ELb0ELb0ELi128EEEEEEEEEvNT_6ParamsE$_ZZN4cute6detail16composition_implINS_5tupleIJNS_1CILi8EEENS3_ILi2EEES5_S5_S4_S5_EEENS2_IJNS3_ILi1EEEiiiNS3_ILi72EEENS3_ILi512EEEEEENS2_IJNS2_IJS5_S5_EEES4_NS3_ILi4EEEEEENS2_IJNS2_IJS7_S4_EEENS3_ILi1024EEENS3_ILi16EEEEEEEEDaRKT_RKT0_RKT1_RKT2_ENKUlRKT_RKT0_E_clISB_SE_EEDaSW_SZ_)
        /*f404*/ 	.word	0x00000000


	//----- nvinfo : EIATTR_FRAME_SIZE
	.align		4
.L_10422:
        /*f408*/ 	.byte	0x04, 0x11
        /*f40a*/ 	.short	(.L_10424 - .L_10423)
	.align		4
.L_10423:
        /*f40c*/ 	.word	index@($_ZN7cutlass13device_kernelIN5flash19enable_sm80_to_sm89INS1_16FlashAttnBwdSm80INS1_25CollectiveMainloopBwdSm80ILi2ELi2EN4cute5tupleIJNS5_1CILi128EEES8_NS7_ILi64EEEEEENS_6half_tEfNS_4arch4Sm80ELb0ELb0ELb1ELb0ELb0ELb0ELb0ELb0ELi2ELi4ELi4ELi4ELb0EEENS1_21CollectiveEpilogueBwdISA_SB_SD_Li256ELb0ELb0ELi2EEENS1_19SingleTileSchedulerILb0ELb0ELb0ELi128EEEEEEEEEvNT_6ParamsE$_ZZN4cute6detail16composition_implINS_5tupleIJNS_1CILi16EEENS3_ILi2EEES5_S5_NS3_ILi4EEES5_EEENS2_IJNS3_ILi1EEEiiiNS3_ILi144EEENS3_ILi512EEEEEENS2_IJNS2_IJS5_S5_EEES6_NS3_ILi8EEEEEENS2_IJNS2_IJNS3_ILi64EEESA_EEES4_NS3_ILi1024EEEEEEEEDaRKT_RKT0_RKT1_RKT2_ENKUlRKT_RKT0_E_clISC_SG_EEDaSX_S10_)
        /*f410*/ 	.word	0x00000000


	//----- nvinfo : EIATTR_FRAME_SIZE
	.align		4
.L_10424:
        /*f414*/ 	.byte	0x04, 0x11
        /*f416*/ 	.short	(.L_10426 - .L_10425)
	.align		4
.L_10425:
        /*f418*/ 	.word	index@($_ZN7cutlass13device_kernelIN5flash19enable_sm80_to_sm89INS1_16FlashAttnBwdSm80INS1_25CollectiveMainloopBwdSm80ILi2ELi2EN4cute5tupleIJNS5_1CILi128EEES8_NS7_ILi64EEEEEENS_6half_tEfNS_4arch4Sm80ELb0ELb0ELb1ELb0ELb0ELb0ELb0ELb0ELi2ELi4ELi4ELi4ELb0EEENS1_21CollectiveEpilogueBwdISA_SB_SD_Li256ELb0ELb0ELi2EEENS1_19SingleTileSchedulerILb0ELb0ELb0ELi128EEEEEEEEEvNT_6ParamsE$_ZZN4cute6detail16composition_implINS_5tupleIJNS_1CILi16EEENS3_ILi2EEES5_S5_NS3_ILi4EEES5_EEENS2_IJNS3_ILi1EEEiiiNS3_ILi144EEENS3_ILi512EEEEEENS2_IJNS2_IJS5_S5_EEES6_NS3_ILi8EEEEEENS2_IJNS2_IJNS3_ILi64EEESA_EEES4_NS3_ILi1024EEEEEEEEDaRKT_RKT0_RKT1_RKT2_ENKUlRKT_RKT0_E_clIS6_S4_EEDaSX_S10_)
        /*f41c*/ 	.word	0x00000000


	//----- nvinfo : EIATTR_FRAME_SIZE
	.align		4
.L_10426:
        /*f420*/ 	.byte	0x04, 0x11
        /*f422*/ 	.short	(.L_10428 - .L_10427)
	.align		4
.L_10427:
        /*f424*/ 	.word	index@($_ZN7cutlass13device_kernelIN5flash19enable_sm80_to_sm89INS1_16FlashAttnBwdSm80INS1_25CollectiveMainloopBwdSm80ILi2ELi2EN4cute5tupleIJNS5_1CILi128EEES8_NS7_ILi64EEEEEENS_6half_tEfNS_4arch4Sm80ELb0ELb0ELb1ELb0ELb0ELb0ELb0ELb0ELi2ELi4ELi4ELi4ELb0EEENS1_21CollectiveEpilogueBwdISA_SB_SD_Li256ELb0ELb0ELi2EEENS1_19SingleTileSchedulerILb0ELb0ELb0ELi128EEEEEEEEEvNT_6ParamsE$_ZZN4cute5sliceINS_5tupleIJNS_10UnderscoreES2_iEEENS1_IJNS1_IJNS_1CILi1EEENS4_ILi0EEEEEEiNS4_ILi1024EEEEEEEEDaRKT_RKT0_ENKUlRKT_RKT0_E_clIS2_iEEDaSI_SL_)
        /*f428*/ 	.word	0x00000000


	//----- nvinfo : EIATTR_FRAME_SIZE
	.align		4
.L_10428:
        /*f42c*/ 	.byte	0x04, 0x11
        /*f42e*/ 	.short	(.L_10430 - .L_10429)
	.align		4
.L_10429:
        /*f430*/ 	.word	index@($_ZN7cutlass13device_kernelIN5flash19enable_sm80_to_sm89INS1_16FlashAttnBwdSm80INS1_25CollectiveMainloopBwdSm80ILi2ELi2EN4cute5tupleIJNS5_1CILi128EEES8_NS7_ILi64EEEEEENS_6half_tEfNS_4arch4Sm80ELb0ELb0ELb1ELb0ELb0ELb0ELb0ELb0ELi2ELi4ELi4ELi4ELb0EEENS1_21CollectiveEpilogueBwdISA_SB_SD_Li256ELb0ELb0ELi2EEENS1_19SingleTileSchedulerILb0ELb0ELb0ELi128EEEEEEEEEvNT_6ParamsE$_ZZN4cute5sliceINS_5tupleIJNS_10UnderscoreES2_S2_iEEENS1_IJNS1_IJNS_1CILi1EEENS4_ILi0EEEEEEiNS4_ILi1024EEENS4_ILi8192EEEEEEEEDaRKT_RKT0_ENKUlRKT_RKT0_E_clIS2_iEEDaSJ_SM_)
        /*f434*/ 	.word	0x00000000


	//----- nvinfo : EIATTR_FRAME_SIZE
	.align		4
.L_10430:
        /*f438*/ 	.byte	0x04, 0x11
        /*f43a*/ 	.short	(.L_10432 - .L_10431)
	.align		4
.L_10431:
        /*f43c*/ 	.word	index@($_ZN7cutlass13device_kernelIN5flash19enable_sm80_to_sm89INS1_16FlashAttnBwdSm80INS1_25CollectiveMainloopBwdSm80ILi2ELi2EN4cute5tupleIJNS5_1CILi128EEES8_NS7_ILi64EEEEEENS_6half_tEfNS_4arch4Sm80ELb0ELb0ELb1ELb0ELb0ELb0ELb0ELb0ELi2ELi4ELi4ELi4ELb0EEENS1_21CollectiveEpilogueBwdISA_SB_SD_Li256ELb0ELb0ELi2EEENS1_19SingleTileSchedulerILb0ELb0ELb0ELi128EEEEEEEEEvNT_6ParamsE$_ZZN4cute5sliceINS_5tupleIJNS_10UnderscoreES2_S2_iEEENS1_IJNS1_IJNS_1CILi1EEENS4_ILi0EEEEEENS4_ILi4096EEENS1_IJiiEEENS1_IJS6_NS4_ILi8192EEEEEEEEEEEDaRKT_RKT0_ENKUlRKT_RKT0_E_clIS2_S9_EEDaSL_SO_)
        /*f440*/ 	.word	0x00000000


	//----- nvinfo : EIATTR_FRAME_SIZE
	.align		4
.L_10432:
        /*f444*/ 	.byte	0x04, 0x11
        /*f446*/ 	.short	(.L_10434 - .L_10433)
	.align		4
.L_10433:
        /*f448*/ 	.word	index@($_ZN7cutlass13device_kernelIN5flash19enable_sm80_to_sm89INS1_16FlashAttnBwdSm80INS1_25CollectiveMainloopBwdSm80ILi2ELi2EN4cute5tupleIJNS5_1CILi128EEES8_NS7_ILi64EEEEEENS_6half_tEfNS_4arch4Sm80ELb0ELb0ELb1ELb0ELb0ELb0ELb0ELb0ELi2ELi4ELi4ELi4ELb0EEENS1_21CollectiveEpilogueBwdISA_SB_SD_Li256ELb0ELb0ELi2EEENS1_19SingleTileSchedulerILb0ELb0ELb0ELi128EEEEEEEEEvNT_6ParamsE$_ZZN4cute5sliceINS_5tupleIJNS_10UnderscoreES2_NS_1CILi0EEEEEENS1_IJNS1_IJNS3_ILi1EEES4_EEEiNS3_ILi1024EEEEEEEEDaRKT_RKT0_ENKUlRKT_RKT0_E_clIS2_iEEDaSI_SL_)
        /*f44c*/ 	.word	0x00000000


	//----- nvinfo : EIATTR_FRAME_SIZE
	.align		4
.L_10434:
        /*f450*/ 	.byte	0x04, 0x11
        /*f452*/ 	.short	(.L_10436 - .L_10435)
	.align		4
.L_10435:
        /*f454*/ 	.word	index@($_ZN7cutlass13device_kernelIN5flash19enable_sm80_to_sm89INS1_16FlashAttnBwdSm80INS1_25CollectiveMainloopBwdSm80ILi2ELi2EN4cute5tupleIJNS5_1CILi128EEES8_NS7_ILi64EEEEEENS_6half_tEfNS_4arch4Sm80ELb0ELb0ELb1ELb0ELb0ELb0ELb0ELb0ELi2ELi4ELi4ELi4ELb0EEENS1_21CollectiveEpilogueBwdISA_SB_SD_Li256ELb0ELb0ELi2EEENS1_19SingleTileSchedulerILb0ELb0ELb0ELi128EEEEEEEEEvNT_6ParamsE$_ZZN4cute5sliceINS_5tupleIJNS1_IJNS_10UnderscoreENS_1CILi0EEEEEENS1_IJS4_S2_EEEEEENS1_IJNS1_IJNS1_IJNS3_ILi1EEES4_EEES4_EEENS1_IJNS1_IJS4_S4_EEEiEEEEEEEEDaRKT_RKT0_ENKUlRKT_RKT0_E_clIS6_SC_EEDaSM_SP_)
        /*f458*/ 	.word	0x00000000


	//----- nvinfo : EIATTR_FRAME_SIZE
	.align		4
.L_10436:
        /*f45c*/ 	.byte	0x04, 0x11
        /*f45e*/ 	.short	(.L_10438 - .L_10437)
	.align		4
.L_10437:
        /*f460*/ 	.word	index@($_ZN7cutlass13device_kernelIN5flash19enable_sm80_to_sm89INS1_16FlashAttnBwdSm80INS1_25CollectiveMainloopBwdSm80ILi2ELi2EN4cute5tupleIJNS5_1CILi128EEES8_NS7_ILi64EEEEEENS_6half_tEfNS_4arch4Sm80ELb0ELb0ELb1ELb0ELb0ELb0ELb0ELb0ELi2ELi4ELi4ELi4ELb0EEENS1_21CollectiveEpilogueBwdISA_SB_SD_Li256ELb0ELb0ELi2EEENS1_19SingleTileSchedulerILb0ELb0ELb0ELi128EEEEEEEEEvNT_6ParamsE$_ZZN4cute4takeILi1ELi3ENS_5tupleIJNS1_IJiNS_1CILi512EEEEEENS1_IJiiEEENS2_ILi1024EEEEEEEEDaRKT1_ENKUlDpRKT_E_clIJS5_S6_EEEDaSE_)
        /*f464*/ 	.word	0x00000000


	//----- nvinfo : EIATTR_FRAME_SIZE
	.align		4
.L_10438:
        /*f468*/ 	.byte	0x04, 0x11
        /*f46a*/ 	.short	(.L_10440 - .L_10439)
	.align		4
.L_10439:
        /*f46c*/ 	.word	index@($_ZN7cutlass13device_kernelIN5flash19enable_sm80_to_sm89INS1_16FlashAttnBwdSm80INS1_25CollectiveMainloopBwdSm80ILi2ELi2EN4cute5tupleIJNS5_1CILi128EEES8_NS7_ILi64EEEEEENS_6half_tEfNS_4arch4Sm80ELb0ELb0ELb1ELb0ELb0ELb0ELb0ELb0ELi2ELi4ELi4ELi4ELb0EEENS1_21CollectiveEpilogueBwdISA_SB_SD_Li256ELb0ELb0ELi2EEENS1_19SingleTileSchedulerILb0ELb0ELb0ELi128EEEEEEEEEvNT_6ParamsE$_ZZN4cute4takeILi1ELi3ENS_5tupleIJNS1_IJNS_1CILi1EEEiEEENS2_ILi1024EEENS1_IJiiEEEEEEEEDaRKT1_ENKUlDpRKT_E_clIJS5_S6_EEEDaSE_)
        /*f470*/ 	.word	0x00000000


	//----- nvinfo : EIATTR_FRAME_SIZE
	.align		4
.L_10440:
        /*f474*/ 	.byte	0x04, 0x11
        /*f476*/ 	.short	(.L_10442 - .L_10441)
	.align		4
.L_10441:
        /*f478*/ 	.word	index@($_ZN7cutlass13device_kernelIN5flash19enable_sm80_to_sm89INS1_16FlashAttnBwdSm80INS1_25CollectiveMainloopBwdSm80ILi2ELi2EN4cute5tupleIJNS5_1CILi128EEES8_NS7_ILi64EEEEEENS_6half_tEfNS_4arch4Sm80ELb0ELb0ELb1ELb0ELb0ELb0ELb0ELb0ELi2ELi4ELi4ELi4ELb0EEENS1_21CollectiveEpilogueBwdISA_SB_SD_Li256ELb0ELb0ELi2EEENS1_19SingleTileSchedulerILb0ELb0ELb0ELi128EEEEEEEEEvNT_6ParamsE$_ZZN4cute4takeILi1ELi3ENS_5tupleIJNS1_IJNS_1CILi1EEENS2_ILi512EEEiEEENS2_ILi4096EEENS1_IJiiEEEEEEEEDaRKT1_ENKUlDpRKT_E_clIJS6_S7_EEEDaSF_)
        /*f47c*/ 	.word	0x00000000


	//----- nvinfo : EIATTR_FRAME_SIZE
	.align		4
.L_10442:
        /*f480*/ 	.byte	0x04, 0x11
        /*f482*/ 	.short	(.L_10444 - .L_10443)
	.align		4
.L_10443:
        /*f484*/ 	.word	index@($_ZN7cutlass13device_kernelIN5flash19enable_sm80_to_sm89INS1_16FlashAttnBwdSm80INS1_25CollectiveMainloopBwdSm80ILi2ELi2EN4cute5tupleIJNS5_1CILi128EEES8_NS7_ILi64EEEEEENS_6half_tEfNS_4arch4Sm80ELb0ELb0ELb1ELb0ELb0ELb0ELb0ELb0ELi2ELi4ELi4ELi4ELb0EEENS1_21CollectiveEpilogueBwdISA_SB_SD_Li256ELb0ELb0ELi2EEENS1_19SingleTileSchedulerILb0ELb0ELb0ELi128EEEEEEEEEvNT_6ParamsE$_ZZN4cute4takeILi1ELi3ENS_5tupleIJNS1_IJNS_1CILi1EEENS2_ILi512EEEiEEENS2_ILi4096EEENS1_IJNS1_IJiiEEENS2_ILi8192EEEEEEEEEEEDaRKT1_ENKUlDpRKT_E_clIJS6_S9_EEEDaSH_)
        /*f488*/ 	.word	0x00000000


	//----- nvinfo : EIATTR_FRAME_SIZE
	.align		4
.L_10444:
        /*f48c*/ 	.byte	0x04, 0x11
        /*f48e*/ 	.short	(.L_10446 - .L_10445)
	.align		4
.L_10445:
        /*f490*/ 	.word	index@($_ZN7cutlass13device_kernelIN5flash19enable_sm80_to_sm89INS1_16FlashAttnBwdSm80INS1_25CollectiveMainloopBwdSm80ILi2ELi2EN4cute5tupleIJNS5_1CILi128EEES8_NS7_ILi64EEEEEENS_6half_tEfNS_4arch4Sm80ELb0ELb0ELb1ELb0ELb0ELb0ELb0ELb0ELi2ELi4ELi4ELi4ELb0EEENS1_21CollectiveEpilogueBwdISA_SB_SD_Li256ELb0ELb0ELi2EEENS1_19SingleTileSchedulerILb0ELb0ELb0ELi128EEEEEEEEEvNT_6ParamsE$_ZZN4cute4takeILi1ELi2ENS_5tupleIJNS1_IJNS_1CILi1EEENS2_ILi0EEEEEEiEEEEEDaRKT1_ENKUlDpRKT_E_clIJiEEEDaSD_)
        /*f494*/ 	.word	0x00000000


	//----- nvinfo : EIATTR_FRAME_SIZE
	.align		4
.L_10446:
        /*f498*/ 	.byte	0x04, 0x11
        /*f49a*/ 	.short	(.L_10448 - .L_10447)
	.align		4
.L_10447:
        /*f49c*/ 	.word	index@($_ZN7cutlass13device_kernelIN5flash19enable_sm80_to_sm89INS1_16FlashAttnBwdSm80INS1_25CollectiveMainloopBwdSm80ILi2ELi2EN4cute5tupleIJNS5_1CILi128EEES8_NS7_ILi64EEEEEENS_6half_tEfNS_4arch4Sm80ELb0ELb0ELb1ELb0ELb0ELb0ELb0ELb0ELi2ELi4ELi4ELi4ELb0EEENS1_21CollectiveEpilogueBwdISA_SB_SD_Li256ELb0ELb0ELi2EEENS1_19SingleTileSchedulerILb0ELb0ELb0ELi128EEEEEEEEEvNT_6ParamsE$_ZZN4cute4diceINS_5tupleIJNS1_IJiNS1_IJiNS_1CILi0EEEEEEEEENS1_IJNS_10UnderscoreENS1_IJS6_S6_EEEEEEEEES9_EEDaRKT_RKT0_ENKUlRKT_RKT0_E_clIS5_S5_EEDaSI_SL_)
        /*f4a0*/ 	.word	0x00000000


	//----- nvinfo : EIATTR_FRAME_SIZE
	.align		4
.L_10448:
        /*f4a4*/ 	.byte	0x04, 0x11
        /*f4a6*/ 	.short	(.L_10450 - .L_10449)
	.align		4
.L_10449:
        /*f4a8*/ 	.word	index@($_ZN7cutlass13device_kernelIN5flash19enable_sm80_to_sm89INS1_16FlashAttnBwdSm80INS1_25CollectiveMainloopBwdSm80ILi2ELi2EN4cute5tupleIJNS5_1CILi128EEES8_NS7_ILi64EEEEEENS_6half_tEfNS_4arch4Sm80ELb0ELb0ELb1ELb0ELb0ELb0ELb0ELb0ELi2ELi4ELi4ELi4ELb0EEENS1_21CollectiveEpilogueBwdISA_SB_SD_Li256ELb0ELb0ELi2EEENS1_19SingleTileSchedulerILb0ELb0ELb0ELi128EEEEEEEEEvNT_6ParamsE$_ZZN4cute16flatten_to_tupleINS_5tupleIJNS_1CILi4096EEENS1_IJiiEEEEEEEEDaRKT_ENKUlRKT_E_clIS4_EEDaSB_)
        /*f4ac*/ 	.word	0x00000000


	//----- nvinfo : EIATTR_FRAME_SIZE
	.align		4
.L_10450:
        /*f4b0*/ 	.byte	0x04, 0x11
        /*f4b2*/ 	.short	(.L_10452 - .L_10451)
	.align		4
.L_10451:
        /*f4b4*/ 	.word	index@($_ZN7cutlass13device_kernelIN5flash19enable_sm80_to_sm89INS1_16FlashAttnBwdSm80INS1_25CollectiveMainloopBwdSm80ILi2ELi2EN4cute5tupleIJNS5_1CILi128EEES8_NS7_ILi64EEEEEENS_6half_tEfNS_4arch4Sm80ELb0ELb0ELb1ELb0ELb0ELb0ELb0ELb0ELi2ELi4ELi4ELi4ELb0EEENS1_21CollectiveEpilogueBwdISA_SB_SD_Li256ELb0ELb0ELi2EEENS1_19SingleTileSchedulerILb0ELb0ELb0ELi128EEEEEEEEEvNT_6ParamsE$_ZZN4cute16flatten_to_tupleINS_5tupleIJNS_1CILi4096EEENS1_IJNS1_IJiiEEENS2_ILi8192EEEEEEEEEEEDaRKT_ENKUlRKT_E_clIS6_EEDaSD_)
        /*f4b8*/ 	.word	0x00000000


	//----- nvinfo : EIATTR_FRAME_SIZE
	.align		4
.L_10452:
        /*f4bc*/ 	.byte	0x04, 0x11
        /*f4be*/ 	.short	(.L_10454 - .L_10453)
	.align		4
.L_10453:
        /*f4c0*/ 	.word	index@($_ZN7cutlass13device_kernelIN5flash19enable_sm80_to_sm89INS1_16FlashAttnBwdSm80INS1_25CollectiveMainloopBwdSm80ILi2ELi2EN4cute5tupleIJNS5_1CILi128EEES8_NS7_ILi64EEEEEENS_6half_tEfNS_4arch4Sm80ELb0ELb0ELb1ELb0ELb0ELb0ELb0ELb0ELi2ELi4ELi4ELi4ELb0EEENS1_21CollectiveEpilogueBwdISA_SB_SD_Li256ELb0ELb0ELi2EEENS1_19SingleTileSchedulerILb0ELb0ELb0ELi128EEEEEEEEEvNT_6ParamsE$_ZZN4cute16flatten_to_tupleINS_5tupleIJNS_1CILi1024EEENS1_IJiiEEEEEEEEDaRKT_ENKUlRKT_E_clIS4_EEDaSB_)
        /*f4c4*/ 	.word	0x00000000


	//----- nvinfo : EIATTR_FRAME_SIZE
	.align		4
.L_10454:
        /*f4c8*/ 	.byte	0x04, 0x11
        /*f4ca*/ 	.short	(.L_10456 - .L_10455)
	.align		4
.L_10455:
        /*f4cc*/ 	.word	index@($_ZN7cutlass13device_kernelIN5flash19enable_sm80_to_sm89INS1_16FlashAttnBwdSm80INS1_25CollectiveMainloopBwdSm80ILi2ELi2EN4cute5tupleIJNS5_1CILi128EEES8_NS7_ILi64EEEEEENS_6half_tEfNS_4arch4Sm80ELb0ELb0ELb1ELb0ELb0ELb0ELb0ELb0ELi2ELi4ELi4ELi4ELb0EEENS1_21CollectiveEpilogueBwdISA_SB_SD_Li256ELb0ELb0ELi2EEENS1_19SingleTileSchedulerILb0ELb0ELb0ELi128EEEEEEEEEvNT_6ParamsE$_ZZN4cute16flatten_to_tupleINS_5tupleIJNS1_IJiiEEENS_1CILi1024EEEEEEEEDaRKT_ENKUlRKT_E_clIS2_EEDaSB_)
        /*f4d0*/ 	.word	0x00000000


	//----- nvinfo : EIATTR_FRAME_SIZE
	.align		4
.L_10456:
        /*f4d4*/ 	.byte	0x04, 0x11
        /*f4d6*/ 	.short	(.L_10458 - .L_10457)
	.align		4
.L_10457:
        /*f4d8*/ 	.word	index@($_ZN7cutlass13device_kernelIN5flash19enable_sm80_to_sm89INS1_16FlashAttnBwdSm80INS1_25CollectiveMainloopBwdSm80ILi2ELi2EN4cute5tupleIJNS5_1CILi128EEES8_NS7_ILi64EEEEEENS_6half_tEfNS_4arch4Sm80ELb0ELb0ELb1ELb0ELb0ELb0ELb0ELb0ELi2ELi4ELi4ELi4ELb0EEENS1_21CollectiveEpilogueBwdISA_SB_SD_Li256ELb0ELb0ELi2EEENS1_19SingleTileSchedulerILb0ELb0ELb0ELi128EEEEEEEEEvNT_6ParamsE$_ZZN4cute14logical_divideINS_5tupleIJNS1_IJNS_1CILi8EEENS2_ILi1EEEEEENS1_IJNS2_ILi2EEEEEEEEENS1_IJNS1_IJS4_NS2_ILi0EEEEEENS1_IJiEEEEEENS1_IJS5_NS_6LayoutIS4_S9_EEEEEEEDaRKNSD_IT_T0_EERKT1_ENKUlRKT_RKT0_E_clINSD_IS7_SB_EESE_EEDaSQ_ST_)
        /*f4dc*/ 	.word	0x00000000


	//----- nvinfo : EIATTR_FRAME_SIZE
	.align		4
.L_10458:
        /*f4e0*/ 	.byte	0x04, 0x11
        /*f4e2*/ 	.short	(.L_10460 - .L_10459)
	.align		4
.L_10459:
        /*f4e4*/ 	.word	index@($_ZN7cutlass13device_kernelIN5flash19enable_sm80_to_sm89INS1_16FlashAttnBwdSm80INS1_25CollectiveMainloopBwdSm80ILi2ELi2EN4cute5tupleIJNS5_1CILi128EEES8_NS7_ILi64EEEEEENS_6half_tEfNS_4arch4Sm80ELb0ELb0ELb1ELb0ELb0ELb0ELb0ELb0ELi2ELi4ELi4ELi4ELb0EEENS1_21CollectiveEpilogueBwdISA_SB_SD_Li256ELb0ELb0ELi2EEENS1_19SingleTileSchedulerILb0ELb0ELb0ELi128EEEEEEEEEvNT_6ParamsE$_ZZN4cute13to_mixed_bitsINS_5tupleIJNS1_IJNS_1CILi4EEENS2_ILi8EEEEEES3_NS2_ILi1EEEEEENS1_IJNS1_IJNS2_ILi128EEENS2_ILi0EEEEEENS2_ILi16EEES9_EEENS1_IJNS1_IJiiEEEiS9_EEEEEDaRKT_RKT0_RKT1_ENKUlRKT_RKT0_RKT1_E_clIS5_SA_SD_EEDaSQ_ST_SW_)
        /*f4e8*/ 	.word	0x00000000


	//----- nvinfo : EIATTR_FRAME_SIZE
	.align		4
.L_10460:
        /*f4ec*/ 	.byte	0x04, 0x11
        /*f4ee*/ 	.short	(.L_10462 - .L_10461)
	.align		4
.L_10461:
        /*f4f0*/ 	.word	index@($_ZN7cutlass13device_kernelIN5flash19enable_sm80_to_sm89INS1_16FlashAttnBwdSm80INS1_25CollectiveMainloopBwdSm80ILi2ELi2EN4cute5tupleIJNS5_1CILi128EEES8_NS7_ILi64EEEEEENS_6half_tEfNS_4arch4Sm80ELb0ELb0ELb1ELb0ELb0ELb0ELb0ELb0ELi2ELi4ELi4ELi4ELb0EEENS1_21CollectiveEpilogueBwdISA_SB_SD_Li256ELb0ELb0ELi2EEENS1_19SingleTileSchedulerILb0ELb0ELb0ELi128EEEEEEEEEvNT_6ParamsE$_ZZN4cute13to_mixed_bitsINS_5tupleIJNS1_IJNS_1CILi4EEENS2_ILi8EEEEEES3_NS2_ILi1EEEEEENS1_IJNS1_IJNS2_ILi128EEENS2_ILi0EEEEEENS2_ILi16EEES9_EEENS1_IJNS1_IJiiEEEiS9_EEEEEDaRKT_RKT0_RKT1_ENKUlRKT_RKT0_RKT1_E_clIS3_SB_iEEDaSQ_ST_SW_)
        /*f4f4*/ 	.word	0x00000000


	//----- nvinfo : EIATTR_FRAME_SIZE
	.align		4
.L_10462:
        /*f4f8*/ 	.byte	0x04, 0x11
        /*f4fa*/ 	.short	(.L_10464 - .L_10463)
	.align		4
.L_10463:
        /*f4fc*/ 	.word	index@($_ZN7cutlass13device_kernelIN5flash19enable_sm80_to_sm89INS1_16FlashAttnBwdSm80INS1_25CollectiveMainloopBwdSm80ILi2ELi2EN4cute5tupleIJNS5_1CILi128EEES8_NS7_ILi64EEEEEENS_6half_tEfNS_4arch4Sm80ELb0ELb0ELb1ELb0ELb0ELb0ELb0ELb0ELi2ELi4ELi4ELi4ELb0EEENS1_21CollectiveEpilogueBwdISA_SB_SD_Li256ELb0ELb0ELi2EEENS1_19SingleTileSchedulerILb0ELb0ELb0ELi128EEEEEEEEEvNT_6ParamsE$_ZZN4cute13to_mixed_bitsINS_5tupleIJNS1_IJNS_1CILi4EEENS2_ILi8EEEEEES3_NS2_ILi1EEEEEENS1_IJNS1_IJNS2_ILi128EEENS2_ILi0EEEEEENS2_ILi16EEES9_EEENS1_IJNS1_IJiiEEEiS9_EEEEEDaRKT_RKT0_RKT1_ENKUlDpRKT_E_clIJNS_9MixedBitsILj0ELj384EEENSU_ILj0ELj48EEENS2_ILj0EEEEEEDaSR_)
        /*f500*/ 	.word	0x00000000


	//----- nvinfo : EIATTR_FRAME_SIZE
	.align		4
.L_10464:
        /*f504*/ 	.byte	0x04, 0x11
        /*f506*/ 	.short	(.L_10466 - .L_10465)
	.align		4
.L_10465:
        /*f508*/ 	.word	index@($_ZN7cutlass13device_kernelIN5flash19enable_sm80_to_sm89INS1_16FlashAttnBwdSm80INS1_25CollectiveMainloopBwdSm80ILi2ELi2EN4cute5tupleIJNS5_1CILi128EEES8_NS7_ILi64EEEEEENS_6half_tEfNS_4arch4Sm80ELb0ELb0ELb1ELb0ELb0ELb0ELb0ELb0ELi2ELi4ELi4ELi4ELb0EEENS1_21CollectiveEpilogueBwdISA_SB_SD_Li256ELb0ELb0ELi2EEENS1_19SingleTileSchedulerILb0ELb0ELb0ELi128EEEEEEEEEvNT_6ParamsE$_ZZN4cute13to_mixed_bitsINS_5tupleIJNS1_IJNS_1CILi4EEENS2_ILi8EEEEEES3_NS2_ILi1EEEEEENS1_IJNS1_IJNS2_ILi0EEENS2_ILi64EEEEEES8_S8_EEENS1_IJNS1_IJiiEEEiS8_EEEEEDaRKT_RKT0_RKT1_ENKUlRKT_RKT0_RKT1_E_clIS5_SA_SC_EEDaSP_SS_SV_)
        /*f50c*/ 	.word	0x00000000


	//----- nvinfo : EIATTR_FRAME_SIZE
	.align		4
.L_10466:
        /*f510*/ 	.byte	0x04, 0x11
        /*f512*/ 	.short	(.L_10468 - .L_10467)
	.align		4
.L_10467:
        /*f514*/ 	.word	index@($_ZN7cutlass13device_kernelIN5flash19enable_sm80_to_sm89INS1_16FlashAttnBwdSm80INS1_25CollectiveMainloopBwdSm80ILi2ELi2EN4cute5tupleIJNS5_1CILi128EEES8_NS7_ILi64EEEEEENS_6half_tEfNS_4arch4Sm80ELb0ELb0ELb1ELb0ELb0ELb0ELb0ELb0ELi2ELi4ELi4ELi4ELb0EEENS1_21CollectiveEpilogueBwdISA_SB_SD_Li256ELb0ELb0ELi2EEENS1_19SingleTileSchedulerILb0ELb0ELb0ELi128EEEEEEEEEvNT_6ParamsE$_ZZN4cute13to_mixed_bitsINS_5tupleIJNS1_IJNS_1CILi4EEENS2_ILi8EEEEEES3_NS2_ILi1EEEEEENS1_IJNS1_IJNS2_ILi0EEENS2_ILi64EEEEEES8_S8_EEENS1_IJNS1_IJiiEEEiS8_EEEEEDaRKT_RKT0_RKT1_ENKUlDpRKT_E_clIJNS_9MixedBitsILj0ELj448EEENS2_ILj0EEESV_EEEDaSQ_)
        /*f518*/ 	.word	0x00000000


	//----- nvinfo : EIATTR_FRAME_SIZE
	.align		4
.L_10468:
        /*f51c*/ 	.byte	0x04, 0x11
        /*f51e*/ 	.short	(.L_10470 - .L_10469)
	.align		4
.L_10469:
        /*f520*/ 	.word	index@($_ZN7cutlass13device_kernelIN5flash19enable_sm80_to_sm89INS1_16FlashAttnBwdSm80INS1_25CollectiveMainloopBwdSm80ILi2ELi2EN4cute5tupleIJNS5_1CILi128EEES8_NS7_ILi64EEEEEENS_6half_tEfNS_4arch4Sm80ELb0ELb0ELb1ELb0ELb0ELb0ELb0ELb0ELi2ELi4ELi4ELi4ELb0EEENS1_21CollectiveEpilogueBwdISA_SB_SD_Li256ELb0ELb0ELi2EEENS1_19SingleTileSchedulerILb0ELb0ELb0ELi128EEEEEEEEEvNT_6ParamsE$_ZZN4cute13to_mixed_bitsINS_5tupleIJNS1_IJNS_1CILi4EEENS2_ILi8EEEEEENS2_ILi2EEENS2_ILi1EEEEEENS1_IJNS1_IJNS2_ILi128EEENS2_ILi0EEEEEES4_SA_EEENS1_IJNS1_IJiiEEEiSA_EEEEEDaRKT_RKT0_RKT1_ENKUlRKT_RKT0_RKT1_E_clIS6_S4_iEEDaSQ_ST_SW_)
        /*f524*/ 	.word	0x00000000


	//----- nvinfo : EIATTR_FRAME_SIZE
	.align		4
.L_10470:
        /*f528*/ 	.byte	0x04, 0x11
        /*f52a*/ 	.short	(.L_10472 - .L_10471)
	.align		4
.L_10471:
        /*f52c*/ 	.word	index@($_ZN7cutlass13device_kernelIN5flash19enable_sm80_to_sm89INS1_16FlashAttnBwdSm80INS1_25CollectiveMainloopBwdSm80ILi2ELi2EN4cute5tupleIJNS5_1CILi128EEES8_NS7_ILi64EEEEEENS_6half_tEfNS_4arch4Sm80ELb0ELb0ELb1ELb0ELb0ELb0ELb0ELb0ELi2ELi4ELi4ELi4ELb0EEENS1_21CollectiveEpilogueBwdISA_SB_SD_Li256ELb0ELb0ELi2EEENS1_19SingleTileSchedulerILb0ELb0ELb0ELi128EEEEEEEEEvNT_6ParamsE$_ZZN4cute13to_mixed_bitsINS_5tupleIJNS1_IJNS_1CILi4EEENS2_ILi8EEEEEENS2_ILi2EEENS2_ILi1EEEEEENS1_IJNS1_IJNS2_ILi128EEENS2_ILi0EEEEEES4_SA_EEENS1_IJNS1_IJiiEEEiSA_EEEEEDaRKT_RKT0_RKT1_ENKUlRKT_RKT0_RKT1_E_clIS5_SB_SD_EEDaSQ_ST_SW_)
        /*f530*/ 	.word	0x00000000


	//----- nvinfo : EIATTR_FRAME_SIZE
	.align		4
.L_10472:
        /*f534*/ 	.byte	0x04, 0x11
        /*f536*/ 	.short	(.L_10474 - .L_10473)
	.align		4
.L_10473:
        /*f538*/ 	.word	index@($_ZN7cutlass13device_kernelIN5flash19enable_sm80_to_sm89INS1_16FlashAttnBwdSm80INS1_25CollectiveMainloopBwdSm80ILi2ELi2EN4cute5tupleIJNS5_1CILi128EEES8_NS7_ILi64EEEEEENS_6half_tEfNS_4arch4Sm80ELb0ELb0ELb1ELb0ELb0ELb0ELb0ELb0ELi2ELi4ELi4ELi4ELb0EEENS1_21CollectiveEpilogueBwdISA_SB_SD_Li256ELb0ELb0ELi2EEENS1_19SingleTileSchedulerILb0ELb0ELb0ELi128EEEEEEEEEvNT_6ParamsE$_ZZN4cute13to_mixed_bitsINS_5tupleIJNS1_IJNS_1CILi4EEENS2_ILi8EEEEEENS2_ILi2EEENS2_ILi1EEEEEENS1_IJNS1_IJNS2_ILi128EEENS2_ILi0EEEEEES4_SA_EEENS1_IJNS1_IJiiEEEiSA_EEEEEDaRKT_RKT0_RKT1_ENKUlDpRKT_E_clIJNS_9MixedBitsILj0ELj384EEENSU_ILj0ELj8EEENS2_ILj0EEEEEEDaSR_)
        /*f53c*/ 	.word	0x00000000


	//----- nvinfo : EIATTR_FRAME_SIZE
	.align		4
.L_10474:
        /*f540*/ 	.byte	0x04, 0x11
        /*f542*/ 	.short	(.L_10476 - .L_10475)
	.align		4
.L_10475:
        /*f544*/ 	.word	index@($_ZN7cutlass13device_kernelIN5flash19enable_sm80_to_sm89INS1_16FlashAttnBwdSm80INS1_25CollectiveMainloopBwdSm80ILi2ELi2EN4cute5tupleIJNS5_1CILi128EEES8_NS7_ILi64EEEEEENS_6half_tEfNS_4arch4Sm80ELb0ELb0ELb1ELb0ELb0ELb0ELb0ELb0ELi2ELi4ELi4ELi4ELb0EEENS1_21CollectiveEpilogueBwdISA_SB_SD_Li256ELb0ELb0ELi2EEENS1_19SingleTileSchedulerILb0ELb0ELb0ELi128EEEEEEEEEvNT_6ParamsE$_ZZN4cute13to_mixed_bitsINS_5tupleIJNS1_IJNS_1CILi4EEENS2_ILi8EEEEEENS2_ILi2EEENS2_ILi1EEEEEENS1_IJNS1_IJNS2_ILi0EEENS2_ILi64EEEEEES9_S9_EEENS1_IJNS1_IJiiEEEiS9_EEEEEDaRKT_RKT0_RKT1_ENKUlRKT_RKT0_RKT1_E_clIS5_SB_SD_EEDaSQ_ST_SW_)
        /*f548*/ 	.word	0x00000000


	//----- nvinfo : EIATTR_FRAME_SIZE
	.align		4
.L_10476:
        /*f54c*/ 	.byte	0x04, 0x11
        /*f54e*/ 	.short	(.L_10478 - .L_10477)
	.align		4
.L_10477:
        /*f550*/ 	.word	index@($_ZN7cutlass13device_kernelIN5flash19enable_sm80_to_sm89INS1_16FlashAttnBwdSm80INS1_25CollectiveMainloopBwdSm80ILi2ELi2EN4cute5tupleIJNS5_1CILi128EEES8_NS7_ILi64EEEEEENS_6half_tEfNS_4arch4Sm80ELb0ELb0ELb1ELb0ELb0ELb0ELb0ELb0ELi2ELi4ELi4ELi4ELb0EEENS1_21CollectiveEpilogueBwdISA_SB_SD_Li256ELb0ELb0ELi2EEENS1_19SingleTileSchedulerILb0ELb0ELb0ELi128EEEEEEEEEvNT_6ParamsE$_ZZN4cute13to_mixed_bitsINS_5tupleIJNS1_IJNS_1CILi4EEENS2_ILi8EEEEEENS2_ILi2EEENS2_ILi1EEEEEENS1_IJNS1_IJNS2_ILi0EEENS2_ILi64EEEEEES9_S9_EEENS1_IJNS1_IJiiEEEiS9_EEEEEDaRKT_RKT0_RKT1_ENKUlDpRKT_E_clIJNS_9MixedBitsILj0ELj448EEENS2_ILj0EEESW_EEEDaSR_)
        /*f554*/ 	.word	0x00000000


	//----- nvinfo : EIATTR_FRAME_SIZE
	.align		4
.L_10478:
        /*f558*/ 	.byte	0x04, 0x11
        /*f55a*/ 	.short	(.L_10480 - .L_10479)
	.align		4
.L_10479:
        /*f55c*/ 	.word	index@($_ZN7cutlass13device_kernelIN5flash19enable_sm80_to_sm89INS1_16FlashAttnBwdSm80INS1_25CollectiveMainloopBwdSm80ILi2ELi2EN4cute5tupleIJNS5_1CILi128EEES8_NS7_ILi64EEEEEENS_6half_tEfNS_4arch4Sm80ELb0ELb0ELb1ELb0ELb0ELb0ELb0ELb0ELi2ELi4ELi4ELi4ELb0EEENS1_21CollectiveEpilogueBwdISA_SB_SD_Li256ELb0ELb0ELi2EEENS1_19SingleTileSchedulerILb0ELb0ELb0ELi128EEEEEEEEEvNT_6ParamsE$_ZZN4cute12filter_tupleINS_5tupleIJNS_1CILi4096EEENS1_IJiiEEEEEEZNS_16flatten_to_tupleIS5_EEDaRKT_EUlRKT_E_EEDaS9_OT0_ENKUlDpSC_E_clIJNS1_IJS3_EEES4_EEEDaSG_)
        /*f560*/ 	.word	0x00000000


	//----- nvinfo : EIATTR_FRAME_SIZE
	.align		4
.L_10480:
        /*f564*/ 	.byte	0x04, 0x11
        /*f566*/ 	.short	(.L_10482 - .L_10481)
	.align		4
.L_10481:
        /*f568*/ 	.word	index@($_ZN7cutlass13device_kernelIN5flash19enable_sm80_to_sm89INS1_16FlashAttnBwdSm80INS1_25CollectiveMainloopBwdSm80ILi2ELi2EN4cute5tupleIJNS5_1CILi128EEES8_NS7_ILi64EEEEEENS_6half_tEfNS_4arch4Sm80ELb0ELb0ELb1ELb0ELb0ELb0ELb0ELb0ELi2ELi4ELi4ELi4ELb0EEENS1_21CollectiveEpilogueBwdISA_SB_SD_Li256ELb0ELb0ELi2EEENS1_19SingleTileSchedulerILb0ELb0ELb0ELi128EEEEEEEEEvNT_6ParamsE$_ZZN4cute12filter_tupleINS_5tupleIJNS_1CILi4096EEENS1_IJNS1_IJiiEEENS2_ILi8192EEEEEEEEEZNS_16flatten_to_tupleIS7_EEDaRKT_EUlRKT_E_EEDaSB_OT0_ENKUlDpSE_E_clIJNS1_IJS3_EEENS1_IJiiS5_EEEEEEDaSI_)
        /*f56c*/ 	.word	0x00000000


	//----- nvinfo : EIATTR_FRAME_SIZE
	.align		4
.L_10482:
        /*f570*/ 	.byte	0x04, 0x11
        /*f572*/ 	.short	(.L_10484 - .L_10483)
	.align		4
.L_10483:
        /*f574*/ 	.word	index@($_ZN7cutlass13device_kernelIN5flash19enable_sm80_to_sm89INS1_16FlashAttnBwdSm80INS1_25CollectiveMainloopBwdSm80ILi2ELi2EN4cute5tupleIJNS5_1CILi128EEES8_NS7_ILi64EEEEEENS_6half_tEfNS_4arch4Sm80ELb0ELb0ELb1ELb0ELb0ELb0ELb0ELb0ELi2ELi4ELi4ELi4ELb0EEENS1_21CollectiveEpilogueBwdISA_SB_SD_Li256ELb0ELb0ELi2EEENS1_19SingleTileSchedulerILb0ELb0ELb0ELi128EEEEEEEEEvNT_6ParamsE$_ZZN4cute12filter_tupleINS_5tupleIJNS_1CILi1EEENS1_IJiiiEEENS2_ILi64EEENS1_IJNS2_ILi72EEENS2_ILi144EEENS2_ILi288EEEEEENS2_ILi512EEEEEEZNS_7flattenISB_EEDaRKT_EUlRKT_E_EEDaSF_OT0_ENKUlDpSI_E_clIJNS1_IJS3_EEES4_NS1_IJS5_EEES9_NS1_IJSA_EEEEEEDaSM_)
        /*f578*/ 	.word	0x00000000


	//----- nvinfo : EIATTR_FRAME_SIZE
	.align		4
.L_10484:
        /*f57c*/ 	.byte	0x04, 0x11
        /*f57e*/ 	.short	(.L_10486 - .L_10485)
	.align		4
.L_10485:
        /*f580*/ 	.word	index@($_ZN7cutlass13device_kernelIN5flash19enable_sm80_to_sm89INS1_16FlashAttnBwdSm80INS1_25CollectiveMainloopBwdSm80ILi2ELi2EN4cute5tupleIJNS5_1CILi128EEES8_NS7_ILi64EEEEEENS_6half_tEfNS_4arch4Sm80ELb0ELb0ELb1ELb0ELb0ELb0ELb0ELb0ELi2ELi4ELi4ELi4ELb0EEENS1_21CollectiveEpilogueBwdISA_SB_SD_Li256ELb0ELb0ELi2EEENS1_19SingleTileSchedulerILb0ELb0ELb0ELi128EEEEEEEEEvNT_6ParamsE$_ZZN4cute12filter_tupleINS_5tupleIJNS_1CILi1EEENS1_IJNS2_ILi8EEEiiEEENS2_ILi64EEENS1_IJiNS2_ILi144EEENS2_ILi288EEEEEENS2_ILi512EEEEEEZNS_7flattenISB_EEDaRKT_EUlRKT_E_EEDaSF_OT0_ENKUlDpSI_E_clIJNS1_IJS3_EEES5_NS1_IJS6_EEES9_NS1_IJSA_EEEEEEDaSM_)
        /*f584*/ 	.word	0x00000000


	//----- nvinfo : EIATTR_FRAME_SIZE
	.align		4
.L_10486:
        /*f588*/ 	.byte	0x04, 0x11
        /*f58a*/ 	.short	(.L_10488 - .L_10487)
	.align		4
.L_10487:
        /*f58c*/ 	.word	index@($_ZN7cutlass13device_kernelIN5flash19enable_sm80_to_sm89INS1_16FlashAttnBwdSm80INS1_25CollectiveMainloopBwdSm80ILi2ELi2EN4cute5tupleIJNS5_1CILi128EEES8_NS7_ILi64EEEEEENS_6half_tEfNS_4arch4Sm80ELb0ELb0ELb1ELb0ELb0ELb0ELb0ELb0ELi2ELi4ELi4ELi4ELb0EEENS1_21CollectiveEpilogueBwdISA_SB_SD_Li256ELb0ELb0ELi2EEENS1_19SingleTileSchedulerILb0ELb0ELb0ELi128EEEEEEEEEvNT_6ParamsE$_ZZN4cute12filter_tupleINS_5tupleIJNS_1CILi1024EEENS1_IJiiEEEEEEZNS_16flatten_to_tupleIS5_EEDaRKT_EUlRKT_E_EEDaS9_OT0_ENKUlDpSC_E_clIJNS1_IJS3_EEES4_EEEDaSG_)
        /*f590*/ 	.word	0x00000000


	//----- nvinfo : EIATTR_FRAME_SIZE
	.align		4
.L_10488:
        /*f594*/ 	.byte	0x04, 0x11
        /*f596*/ 	.short	(.L_10490 - .L_10489)
	.align		4
.L_10489:
        /*f598*/ 	.word	index@($_ZN7cutlass13device_kernelIN5flash19enable_sm80_to_sm89INS1_16FlashAttnBwdSm80INS1_25CollectiveMainloopBwdSm80ILi2ELi2EN4cute5tupleIJNS5_1CILi128EEES8_NS7_ILi64EEEEEENS_6half_tEfNS_4arch4Sm80ELb0ELb0ELb1ELb0ELb0ELb0ELb0ELb0ELi2ELi4ELi4ELi4ELb0EEENS1_21CollectiveEpilogueBwdISA_SB_SD_Li256ELb0ELb0ELi2EEENS1_19SingleTileSchedulerILb0ELb0ELb0ELi128EEEEEEEEEvNT_6ParamsE$_ZZN4cute12filter_tupleINS_5tupleIJNS_10UnderscoreES2_iEEENS1_IJNS1_IJNS_1CILi1EEENS4_ILi0EEEEEEiNS4_ILi1024EEEEEEZNS_5sliceIS3_S9_EEDaRKT_RKT0_EUlRKT_RKT0_E_EEDaSD_SG_OT1_ENKUlDpSJ_E_clIJNS1_IJS7_EEENS1_IJiEEENS1_IJEEEEEEDaSQ_)
        /*f59c*/ 	.word	0x00000000


	//----- nvinfo : EIATTR_FRAME_SIZE
	.align		4
.L_10490:
        /*f5a0*/ 	.byte	0x04, 0x11
        /*f5a2*/ 	.short	(.L_10492 - .L_10491)
	.align		4
.L_10491:
        /*f5a4*/ 	.word	index@($_ZN7cutlass13device_kernelIN5flash19enable_sm80_to_sm89INS1_16FlashAttnBwdSm80INS1_25CollectiveMainloopBwdSm80ILi2ELi2EN4cute5tupleIJNS5_1CILi128EEES8_NS7_ILi64EEEEEENS_6half_tEfNS_4arch4Sm80ELb0ELb0ELb1ELb0ELb0ELb0ELb0ELb0ELi2ELi4ELi4ELi4ELb0EEENS1_21CollectiveEpilogueBwdISA_SB_SD_Li256ELb0ELb0ELi2EEENS1_19SingleTileSchedulerILb0ELb0ELb0ELi128EEEEEEEEEvNT_6ParamsE$_ZZN4cute12filter_tupleINS_5tupleIJNS_10UnderscoreES2_S2_iEEENS1_IJNS1_IJNS_1CILi1EEENS4_ILi0EEEEEEiNS4_ILi1024EEENS4_ILi8192EEEEEEZNS_5sliceIS3_SA_EEDaRKT_RKT0_EUlRKT_RKT0_E_EEDaSE_SH_OT1_ENKUlDpSK_E_clIJNS1_IJS7_EEENS1_IJiEEENS1_IJS8_EEENS1_IJEEEEEEDaSR_)
        /*f5a8*/ 	.word	0x00000000


	//----- nvinfo : EIATTR_FRAME_SIZE
	.align		4
.L_10492:
        /*f5ac*/ 	.byte	0x04, 0x11
        /*f5ae*/ 	.short	(.L_10494 - .L_10493)
	.align		4
.L_10493:
        /*f5b0*/ 	.word	index@($_ZN7cutlass13device_kernelIN5flash19enable_sm80_to_sm89INS1_16FlashAttnBwdSm80INS1_25CollectiveMainloopBwdSm80ILi2ELi2EN4cute5tupleIJNS5_1CILi128EEES8_NS7_ILi64EEEEEENS_6half_tEfNS_4arch4Sm80ELb0ELb0ELb1ELb0ELb0ELb0ELb0ELb0ELi2ELi4ELi4ELi4ELb0EEENS1_21CollectiveEpilogueBwdISA_SB_SD_Li256ELb0ELb0ELi2EEENS1_19SingleTileSchedulerILb0ELb0ELb0ELi128EEEEEEEEEvNT_6ParamsE$_ZZN4cute12filter_tupleINS_5tupleIJNS_10UnderscoreES2_S2_iEEENS1_IJNS1_IJNS_1CILi1EEENS4_ILi0EEEEEENS4_ILi4096EEENS1_IJiiEEENS1_IJS6_NS4_ILi8192EEEEEEEEEZNS_5sliceIS3_SC_EEDaRKT_RKT0_EUlRKT_RKT0_E_EEDaSG_SJ_OT1_ENKUlDpSM_E_clIJNS1_IJS7_EEENS1_IJS8_EEENS1_IJS9_EEENS1_IJEEEEEEDaST_)
        /*f5b4*/ 	.word	0x00000000


	//----- nvinfo : EIATTR_FRAME_SIZE
	.align		4
.L_10494:
        /*f5b8*/ 	.byte	0x04, 0x11
        /*f5ba*/ 	.short	(.L_10496 - .L_10495)
	.align		4
.L_10495:
        /*f5bc*/ 	.word	index@($_ZN7cutlass13device_kernelIN5flash19enable_sm80_to_sm89INS1_16FlashAttnBwdSm80INS1_25CollectiveMainloopBwdSm80ILi2ELi2EN4cute5tupleIJNS5_1CILi128EEES8_NS7_ILi64EEEEEENS_6half_tEfNS_4arch4Sm80ELb0ELb0ELb1ELb0ELb0ELb0ELb0ELb0ELi2ELi4ELi4ELi4ELb0EEENS1_21CollectiveEpilogueBwdISA_SB_SD_Li256ELb0ELb0ELi2EEENS1_19SingleTileSchedulerILb0ELb0ELb0ELi128EEEEEEEEEvNT_6ParamsE$_ZZN4cute12filter_tupleINS_5tupleIJNS_10UnderscoreES2_NS_1CILi0EEEEEENS1_IJNS1_IJNS3_ILi1EEES4_EEEiNS3_ILi1024EEEEEEZNS_5sliceIS5_S9_EEDaRKT_RKT0_EUlRKT_RKT0_E_EEDaSD_SG_OT1_ENKUlDpSJ_E_clIJNS1_IJS7_EEENS1_IJiEEENS1_IJEEEEEEDaSQ_)
        /*f5c0*/ 	.word	0x00000000


	//----- nvinfo : EIATTR_FRAME_SIZE
	.align		4
.L_10496:
        /*f5c4*/ 	.byte	0x04, 0x11
        /*f5c6*/ 	.short	(.L_10498 - .L_10497)
	.align		4
.L_10497:
        /*f5c8*/ 	.word	index@($_ZN7cutlass13device_kernelIN5flash19enable_sm80_to_sm89INS1_16FlashAttnBwdSm80INS1_25CollectiveMainloopBwdSm80ILi2ELi2EN4cute5tupleIJNS5_1CILi128EEES8_NS7_ILi64EEEEEENS_6half_tEfNS_4arch4Sm80ELb0ELb0ELb1ELb0ELb0ELb0ELb0ELb0ELi2ELi4ELi4ELi4ELb0EEENS1_21CollectiveEpilogueBwdISA_SB_SD_Li256ELb0ELb0ELi2EEENS1_19SingleTileSchedulerILb0ELb0ELb0ELi128EEEEEEEEEvNT_6ParamsE$_ZZN4cute12filter_tupleINS_5tupleIJNS1_IJiiEEENS_1CILi1024EEEEEEZNS_16flatten_to_tupleIS5_EEDaRKT_EUlRKT_E_EEDaS9_OT0_ENKUlDpSC_E_clIJS2_NS1_IJS4_EEEEEEDaSG_)
        /*f5cc*/ 	.word	0x00000000


	//----- nvinfo : EIATTR_FRAME_SIZE
	.align		4
.L_10498:
        /*f5d0*/ 	.byte	0x04, 0x11
        /*f5d2*/ 	.short	(.L_10500 - .L_10499)
	.align		4
.L_10499:
        /*f5d4*/ 	.word	index@($_ZN7cutlass13device_kernelIN5flash19enable_sm80_to_sm89INS1_16FlashAttnBwdSm80INS1_25CollectiveMainloopBwdSm80ILi2ELi2EN4cute5tupleIJNS5_1CILi128EEES8_NS7_ILi64EEEEEENS_6half_tEfNS_4arch4Sm80ELb0ELb0ELb1ELb0ELb0ELb0ELb0ELb0ELi2ELi4ELi4ELi4ELb0EEENS1_21CollectiveEpilogueBwdISA_SB_SD_Li256ELb0ELb0ELi2EEENS1_19SingleTileSchedulerILb0ELb0ELb0ELi128EEEEEEEEEvNT_6ParamsE$_ZZN4cute12filter_tupleINS_5tupleIJNS1_IJiNS1_IJiNS_1CILi0EEEEEEEEENS1_IJNS_10UnderscoreENS1_IJS6_S6_EEEEEEEEES9_ZNS_4diceIS9_S9_EEDaRKT_RKT0_EUlRKT_RKT0_E_EEDaSD_SG_OT1_ENKUlDpSJ_E_clIJNS1_IJiiS3_EEENS1_IJEEEEEEDaSQ_)
        /*f5d8*/ 	.word	0x00000000


	//----- nvinfo : EIATTR_FRAME_SIZE
	.align		4
.L_10500:
        /*f5dc*/ 	.byte	0x04, 0x11
        /*f5de*/ 	.short	(.L_10502 - .L_10501)
	.align		4
.L_10501:
        /*f5e0*/ 	.word	index@($_ZN7cutlass13device_kernelIN5flash19enable_sm80_to_sm89INS1_16FlashAttnBwdSm80INS1_25CollectiveMainloopBwdSm80ILi2ELi2EN4cute5tupleIJNS5_1CILi128EEES8_NS7_ILi64EEEEEENS_6half_tEfNS_4arch4Sm80ELb0ELb0ELb1ELb0ELb0ELb0ELb0ELb0ELi2ELi4ELi4ELi4ELb0EEENS1_21CollectiveEpilogueBwdISA_SB_SD_Li256ELb0ELb0ELi2EEENS1_19SingleTileSchedulerILb0ELb0ELb0ELi128EEEEEEEEEvNT_6ParamsE$_ZZN4cute12filter_tupleINS_5tupleIJNS1_IJNS_1CILi0EEENS1_IJNS2_ILi1EEENS2_ILi512EEEiEEEEEENS2_ILi4096EEENS1_IJiNS2_ILi8192EEEEEEEEEZNS_7flattenISB_EEDaRKT_EUlRKT_E_EEDaSF_OT0_ENKUlDpSI_E_clIJNS1_IJS3_S4_S5_iEEENS1_IJS8_EEESA_EEEDaSM_)
        /*f5e4*/ 	.word	0x00000000


	//----- nvinfo : EIATTR_FRAME_SIZE
	.align		4
.L_10502:
        /*f5e8*/ 	.byte	0x04, 0x11
        /*f5ea*/ 	.short	(.L_10504 - .L_10503)
	.align		4
.L_10503:
        /*f5ec*/ 	.word	index@($_ZN7cutlass13device_kernelIN5flash19enable_sm80_to_sm89INS1_16FlashAttnBwdSm80INS1_25CollectiveMainloopBwdSm80ILi2ELi2EN4cute5tupleIJNS5_1CILi128EEES8_NS7_ILi64EEEEEENS_6half_tEfNS_4arch4Sm80ELb0ELb0ELb1ELb0ELb0ELb0ELb0ELb0ELi2ELi4ELi4ELi4ELb0EEENS1_21CollectiveEpilogueBwdISA_SB_SD_Li256ELb0ELb0ELi2EEENS1_19SingleTileSchedulerILb0ELb0ELb0ELi128EEEEEEEEEvNT_6ParamsE$_ZZN4cute12filter_tupleINS_5tupleIJNS1_IJNS_10UnderscoreENS_1CILi0EEEEEENS1_IJS4_S2_EEEEEENS1_IJNS1_IJNS1_IJNS3_ILi1EEES4_EEES4_EEENS1_IJNS1_IJS4_S4_EEEiEEEEEEZNS_5sliceIS7_SD_EEDaRKT_RKT0_EUlRKT_RKT0_E_EEDaSH_SK_OT1_ENKUlDpSN_E_clIJNS1_IJS9_EEENS1_IJiEEEEEEDaSU_)
        /*f5f0*/ 	.word	0x00000000


	//----- nvinfo : EIATTR_FRAME_SIZE
	.align		4
.L_10504:
        /*f5f4*/ 	.byte	0x04, 0x11
        /*f5f6*/ 	.short	(.L_10506 - .L_10505)
	.align		4
.L_10505:
        /*f5f8*/ 	.word	index@($_ZN7cutlass13device_kernelIN5flash19enable_sm80_to_sm89INS1_16FlashAttnBwdSm80INS1_25CollectiveMainloopBwdSm80ILi2ELi2EN4cute5tupleIJNS5_1CILi128EEES8_NS7_ILi64EEEEEENS_6half_tEfNS_4arch4Sm80ELb0ELb0ELb1ELb0ELb0ELb0ELb0ELb0ELi2ELi4ELi4ELi4ELb0EEENS1_21CollectiveEpilogueBwdISA_SB_SD_Li256ELb0ELb0ELi2EEENS1_19SingleTileSchedulerILb0ELb0ELb0ELi128EEEEEEEEEvNT_6ParamsE$_ZN7__half2aSEOKS_)
        /*f5fc*/ 	.word	0x00000000


	//----- nvinfo : EIATTR_FRAME_SIZE
	.align		4
.L_10506:
        /*f600*/ 	.byte	0x04, 0x11
        /*f602*/ 	.short	(.L_10508 - .L_10507)
	.align		4
.L_10507:
        /*f604*/ 	.word	index@($_ZN7cutlass13device_kernelIN5flash19enable_sm80_to_sm89INS1_16FlashAttnBwdSm80INS1_25CollectiveMainloopBwdSm80ILi2ELi2EN4cute5tupleIJNS5_1CILi128EEES8_NS7_ILi64EEEEEENS_6half_tEfNS_4arch4Sm80ELb0ELb0ELb1ELb0ELb0ELb0ELb0ELb0ELi2ELi4ELi4ELi4ELb0EEENS1_21CollectiveEpilogueBwdISA_SB_SD_Li256ELb0ELb0ELi2EEENS1_19SingleTileSchedulerILb0ELb0ELb0ELi128EEEEEEEEEvNT_6ParamsE$_ZN73_INTERNAL_e48e4f46_37_flash_bwd_hdim64_fp16_softcap_sm80_cu_3fbc093a_281817__float22half2_rnE6float2)
        /*f608*/ 	.word	0x00000000


	//----- nvinfo : EIATTR_FRAME_SIZE
	.align		4
.L_10508:
        /*f60c*/ 	.byte	0x04, 0x11
        /*f60e*/ 	.short	(.L_10510 - .L_10509)
	.align		4
.L_10509:
        /*f610*/ 	.word	index@($_ZN7cutlass13device_kernelIN5flash19enable_sm80_to_sm89INS1_16FlashAttnBwdSm80INS1_25CollectiveMainloopBwdSm80ILi2ELi2EN4cute5tupleIJNS5_1CILi128EEES8_NS7_ILi64EEEEEENS_6half_tEfNS_4arch4Sm80ELb0ELb0ELb1ELb0ELb0ELb0ELb0ELb0ELi2ELi4ELi4ELi4ELb0EEENS1_21CollectiveEpilogueBwdISA_SB_SD_Li256ELb0ELb0ELi2EEENS1_19SingleTileSchedulerILb0ELb0ELb0ELi128EEEEEEEEEvNT_6ParamsE$_ZN4cute8smem_ptrIPjECI1NS_12iter_adaptorIS1_S2_EEES1_)
        /*f614*/ 	.word	0x00000000


	//----- nvinfo : EIATTR_FRAME_SIZE
	.align		4
.L_10510:
        /*f618*/ 	.byte	0x04, 0x11
        /*f61a*/ 	.short	(.L_10512 - .L_10511)
	.align		4
.L_10511:
        /*f61c*/ 	.word	index@($_ZN7cutlass13device_kernelIN5flash19enable_sm80_to_sm89INS1_16FlashAttnBwdSm80INS1_25CollectiveMainloopBwdSm80ILi2ELi2EN4cute5tupleIJNS5_1CILi128EEES8_NS7_ILi64EEEEEENS_6half_tEfNS_4arch4Sm80ELb0ELb0ELb1ELb0ELb0ELb0ELb0ELb0ELi2ELi4ELi4ELi4ELb0EEENS1_21CollectiveEpilogueBwdISA_SB_SD_Li256ELb0ELb0ELi2EEENS1_19SingleTileSchedulerILb0ELb0ELb0ELi128EEEEEEEEEvNT_6ParamsE$_ZN4cute8smem_ptrIPfECI1NS_12iter_adaptorIS1_S2_EEES1_)
        /*f620*/ 	.word	0x00000000


	//----- nvinfo : EIATTR_FRAME_SIZE
	.align		4
.L_10512:
        /*f624*/ 	.byte	0x04, 0x11
        /*f626*/ 	.short	(.L_10514 - .L_10513)
	.align		4
.L_10513:
        /*f628*/ 	.word	index@($_ZN7cutlass13device_kernelIN5flash19enable_sm80_to_sm89INS1_16FlashAttnBwdSm80INS1_25CollectiveMainloopBwdSm80ILi2ELi2EN4cute5tupleIJNS5_1CILi128EEES8_NS7_ILi64EEEEEENS_6half_tEfNS_4arch4Sm80ELb0ELb0ELb1ELb0ELb0ELb0ELb0ELb0ELi2ELi4ELi4ELi4ELb0EEENS1_21CollectiveEpilogueBwdISA_SB_SD_Li256ELb0ELb0ELi2EEENS1_19SingleTileSchedulerILb0ELb0ELb0ELi128EEEEEEEEEvNT_6ParamsE$_ZN4cute8smem_ptrIPN7cutlass9uint128_tEECI1NS_12iter_adaptorIS3_S4_EEES3_)
        /*f62c*/ 	.word	0x00000000


	//----- nvinfo : EIATTR_FRAME_SIZE
	.align		4
.L_10514:
        /*f630*/ 	.byte	0x04, 0x11
        /*f632*/ 	.short	(.L_10516 - .L_10515)
	.align		4
.L_10515:
        /*f634*/ 	.word	index@($_ZN7cutlass13device_kernelIN5flash19enable_sm80_to_sm89INS1_16FlashAttnBwdSm80INS1_25CollectiveMainloopBwdSm80ILi2ELi2EN4cute5tupleIJNS5_1CILi128EEES8_NS7_ILi64EEEEEENS_6half_tEfNS_4arch4Sm80ELb0ELb0ELb1ELb0ELb0ELb0ELb0ELb0ELi2ELi4ELi4ELi4ELb0EEENS1_21CollectiveEpilogueBwdISA_SB_SD_Li256ELb0ELb0ELi2EEENS1_19SingleTileSchedulerILb0ELb0ELb0ELi128EEEEEEEEEvNT_6ParamsE$_ZN4cute8smem_ptrIPN7cutlass6half_tEECI1NS_12iter_adaptorIS3_S4_EEES3_)
        /*f638*/ 	.word	0x00000000


	//----- nvinfo : EIATTR_FRAME_SIZE
	.align		4
.L_10516:
        /*f63c*/ 	.byte	0x04, 0x11
        /*f63e*/ 	.short	(.L_10518 - .L_10517)
	.align		4
.L_10517:
        /*f640*/ 	.word	index@($_ZN7cutlass13device_kernelIN5flash19enable_sm80_to_sm89INS1_16FlashAttnBwdSm80INS1_25CollectiveMainloopBwdSm80ILi2ELi2EN4cute5tupleIJNS5_1CILi128EEES8_NS7_ILi64EEEEEENS_6half_tEfNS_4arch4Sm80ELb0ELb0ELb1ELb0ELb0ELb0ELb0ELb0ELi2ELi4ELi4ELi4ELb0EEENS1_21CollectiveEpilogueBwdISA_SB_SD_Li256ELb0ELb0ELi2EEENS1_19SingleTileSchedulerILb0ELb0ELb0ELi128EEEEEEEEEvNT_6ParamsE$_ZN4cute5tupleIJNS_7SwizzleILi3ELi3ELi3EEENS_9MixedBitsILj0ELj432EEENS_6LayoutINS0_IJNS0_IJNS_1CILi2EEES7_S7_EEES7_NS6_ILi8EEEEEENS0_IJNS0_IJNS6_ILi64EEES9_NS6_ILi512EEEEEENS6_ILi8192EEENS6_ILi1024EEEEEEEEEEC2ERKS2_RKS4_RKSH_)
        /*f644*/ 	.word	0x00000000


	//----- nvinfo : EIATTR_FRAME_SIZE
	.align		4
.L_10518:
        /*f648*/ 	.byte	0x04, 0x11
        /*f64a*/ 	.short	(.L_10520 - .L_10519)
	.align		4
.L_10519:
        /*f64c*/ 	.word	index@($_ZN7cutlass13device_kernelIN5flash19enable_sm80_to_sm89INS1_16FlashAttnBwdSm80INS1_25CollectiveMainloopBwdSm80ILi2ELi2EN4cute5tupleIJNS5_1CILi128EEES8_NS7_ILi64EEEEEENS_6half_tEfNS_4arch4Sm80ELb0ELb0ELb1ELb0ELb0ELb0ELb0ELb0ELi2ELi4ELi4ELi4ELb0EEENS1_21CollectiveEpilogueBwdISA_SB_SD_Li256ELb0ELb0ELi2EEENS1_19SingleTileSchedulerILb0ELb0ELb0ELi128EEEEEEEEEvNT_6ParamsE$_ZN4cute5tupleIJNS0_IJNS_1CILi8EEENS1_ILi2EEES3_S3_S2_S3_EEENS0_IJNS1_ILi1EEEiiiNS1_ILi72EEENS1_ILi512EEEEEEEEC2ERKS4_RKS8_)
        /*f650*/ 	.word	0x00000000


	//----- nvinfo : EIATTR_FRAME_SIZE
	.align		4
.L_10520:
        /*f654*/ 	.byte	0x04, 0x11
        /*f656*/ 	.short	(.L_10522 - .L_10521)
	.align		4
.L_10521:
        /*f658*/ 	.word	index@($_ZN7cutlass13device_kernelIN5flash19enable_sm80_to_sm89INS1_16FlashAttnBwdSm80INS1_25CollectiveMainloopBwdSm80ILi2ELi2EN4cute5tupleIJNS5_1CILi128EEES8_NS7_ILi64EEEEEENS_6half_tEfNS_4arch4Sm80ELb0ELb0ELb1ELb0ELb0ELb0ELb0ELb0ELi2ELi4ELi4ELi4ELb0EEENS1_21CollectiveEpilogueBwdISA_SB_SD_Li256ELb0ELb0ELi2EEENS1_19SingleTileSchedulerILb0ELb0ELb0ELi128EEEEEEEEEvNT_6ParamsE$_ZN4cute5tupleIJNS0_IJNS_1CILi8EEENS0_IJNS1_ILi2EEES3_S3_EEENS1_ILi1EEES4_S5_EEENS0_IJS5_NS0_IJiiiEEENS1_ILi64EEENS0_IJNS1_ILi72EEENS1_ILi144EEENS1_ILi288EEEEEENS1_ILi512EEEEEEEEC2ERKS6_RKSE_)
        /*f65c*/ 	.word	0x00000000


	//----- nvinfo : EIATTR_FRAME_SIZE
	.align		4
.L_10522:
        /*f660*/ 	.byte	0x04, 0x11
        /*f662*/ 	.short	(.L_10524 - .L_10523)
	.align		4
.L_10523:
        /*f664*/ 	.word	index@($_ZN7cutlass13device_kernelIN5flash19enable_sm80_to_sm89INS1_16FlashAttnBwdSm80INS1_25CollectiveMainloopBwdSm80ILi2ELi2EN4cute5tupleIJNS5_1CILi128EEES8_NS7_ILi64EEEEEENS_6half_tEfNS_4arch4Sm80ELb0ELb0ELb1ELb0ELb0ELb0ELb0ELb0ELi2ELi4ELi4ELi4ELb0EEENS1_21CollectiveEpilogueBwdISA_SB_SD_Li256ELb0ELb0ELi2EEENS1_19SingleTileSchedulerILb0ELb0ELb0ELi128EEEEEEEEEvNT_6ParamsE$_ZN4cute5tupleIJNS0_IJNS_1CILi8EEENS0_IJNS1_ILi2EEES3_S3_EEENS1_ILi1EEES4_S5_EEENS0_IJS5_NS0_IJS2_iiEEENS1_ILi64EEENS0_IJiNS1_ILi144EEENS1_ILi288EEEEEENS1_ILi512EEEEEEEEC2ERKS6_RKSD_)
        /*f668*/ 	.word	0x00000000


	//----- nvinfo : EIATTR_FRAME_SIZE
	.align		4
.L_10524:
        /*f66c*/ 	.byte	0x04, 0x11
        /*f66e*/ 	.short	(.L_10526 - .L_10525)
	.align		4
.L_10525:
        /*f670*/ 	.word	index@($_ZN7cutlass13device_kernelIN5flash19enable_sm80_to_sm89INS1_16FlashAttnBwdSm80INS1_25CollectiveMainloopBwdSm80ILi2ELi2EN4cute5tupleIJNS5_1CILi128EEES8_NS7_ILi64EEEEEENS_6half_tEfNS_4arch4Sm80ELb0ELb0ELb1ELb0ELb0ELb0ELb0ELb0ELi2ELi4ELi4ELi4ELb0EEENS1_21CollectiveEpilogueBwdISA_SB_SD_Li256ELb0ELb0ELi2EEENS1_19SingleTileSchedulerILb0ELb0ELb0ELi128EEEEEEEEEvNT_6ParamsE$_ZN4cute5tupleIJNS0_IJNS_1CILi2EEEEEENS0_IJiEEEEEC2ERKS3_RKS4_)
        /*f674*/ 	.word	0x00000000


	//----- nvinfo : EIATTR_FRAME_SIZE
	.align		4
.L_10526:
        /*f678*/ 	.byte	0x04, 0x11
        /*f67a*/ 	.short	(.L_10528 - .L_10527)
	.align		4
.L_10527:
        /*f67c*/ 	.word	index@($_ZN7cutlass13device_kernelIN5flash19enable_sm80_to_sm89INS1_16FlashAttnBwdSm80INS1_25CollectiveMainloopBwdSm80ILi2ELi2EN4cute5tupleIJNS5_1CILi128EEES8_NS7_ILi64EEEEEENS_6half_tEfNS_4arch4Sm80ELb0ELb0ELb1ELb0ELb0ELb0ELb0ELb0ELi2ELi4ELi4ELi4ELb0EEENS1_21CollectiveEpilogueBwdISA_SB_SD_Li256ELb0ELb0ELi2EEENS1_19SingleTileSchedulerILb0ELb0ELb0ELi128EEEEEEEEEvNT_6ParamsE$_ZN4cute5tupleIJNS0_IJNS_1CILi16EEENS1_ILi2EEES3_S3_NS1_ILi4EEES3_EEENS0_IJNS1_ILi1EEEiiiNS1_ILi144EEENS1_ILi512EEEEEEEEC2ERKS5_RKS9_)
        /*f680*/ 	.word	0x00000000


	//----- nvinfo : EIATTR_FRAME_SIZE
	.align		4
.L_10528:
        /*f684*/ 	.byte	0x04, 0x11
        /*f686*/ 	.short	(.L_10530 - .L_10529)
	.align		4
.L_10529:
        /*f688*/ 	.word	index@($_ZN7cutlass13device_kernelIN5flash19enable_sm80_to_sm89INS1_16FlashAttnBwdSm80INS1_25CollectiveMainloopBwdSm80ILi2ELi2EN4cute5tupleIJNS5_1CILi128EEES8_NS7_ILi64EEEEEENS_6half_tEfNS_4arch4Sm80ELb0ELb0ELb1ELb0ELb0ELb0ELb0ELb0ELi2ELi4ELi4ELi4ELb0EEENS1_21CollectiveEpilogueBwdISA_SB_SD_Li256ELb0ELb0ELi2EEENS1_19SingleTileSchedulerILb0ELb0ELb0ELi128EEEEEEEEEvNT_6ParamsE$_ZN4cute5tupleIJNS0_IJNS0_IJNS_1CILi8EEENS1_ILi1EEEEEENS1_ILi2EEES2_EEENS0_IJNS0_IJS3_NS1_ILi0EEEEEEiNS1_ILi1024EEEEEEEEC2ERKS6_RKSA_)
        /*f68c*/ 	.word	0x00000000


	//----- nvinfo : EIATTR_FRAME_SIZE
	.align		4
.L_10530:
        /*f690*/ 	.byte	0x04, 0x11
        /*f692*/ 	.short	(.L_10532 - .L_10531)
	.align		4
.L_10531:
        /*f694*/ 	.word	index@($_ZN7cutlass13device_kernelIN5flash19enable_sm80_to_sm89INS1_16FlashAttnBwdSm80INS1_25CollectiveMainloopBwdSm80ILi2ELi2EN4cute5tupleIJNS5_1CILi128EEES8_NS7_ILi64EEEEEENS_6half_tEfNS_4arch4Sm80ELb0ELb0ELb1ELb0ELb0ELb0ELb0ELb0ELi2ELi4ELi4ELi4ELb0EEENS1_21CollectiveEpilogueBwdISA_SB_SD_Li256ELb0ELb0ELi2EEENS1_19SingleTileSchedulerILb0ELb0ELb0ELi128EEEEEEEEEvNT_6ParamsE$_ZN4cute5tupleIJNS0_IJNS0_IJNS_1CILi8EEENS1_ILi1EEEEEENS1_ILi2EEENS0_IJS5_S5_EEEEEENS0_IJNS0_IJS3_NS1_ILi0EEEEEENS1_ILi4096EEENS0_IJiiEEEEEEEEC2ERKS7_RKSC_)
        /*f698*/ 	.word	0x00000000


	//----- nvinfo : EIATTR_FRAME_SIZE
	.align		4
.L_10532:
        /*f69c*/ 	.byte	0x04, 0x11
        /*f69e*/ 	.short	(.L_10534 - .L_10533)
	.align		4
.L_10533:
        /*f6a0*/ 	.word	index@($_ZN7cutlass13device_kernelIN5flash19enable_sm80_to_sm89INS1_16FlashAttnBwdSm80INS1_25CollectiveMainloopBwdSm80ILi2ELi2EN4cute5tupleIJNS5_1CILi128EEES8_NS7_ILi64EEEEEENS_6half_tEfNS_4arch4Sm80ELb0ELb0ELb1ELb0ELb0ELb0ELb0ELb0ELi2ELi4ELi4ELi4ELb0EEENS1_21CollectiveEpilogueBwdISA_SB_SD_Li256ELb0ELb0ELi2EEENS1_19SingleTileSchedulerILb0ELb0ELb0ELi128EEEEEEEEEvNT_6ParamsE$_ZN4cute5tupleIJNS0_IJNS0_IJNS_1CILi8EEENS1_ILi1EEEEEENS1_ILi2EEEEEENS0_IJNS0_IJS3_NS1_ILi0EEEEEEiEEEEEC2ERKS6_RKS9_)
        /*f6a4*/ 	.word	0x00000000


	//----- nvinfo : EIATTR_FRAME_SIZE
	.align		4
.L_10534:
        /*f6a8*/ 	.byte	0x04, 0x11
        /*f6aa*/ 	.short	(.L_10536 - .L_10535)
	.align		4
.L_10535:
        /*f6ac*/ 	.word	index@($_ZN7cutlass13device_kernelIN5flash19enable_sm80_to_sm89INS1_16FlashAttnBwdSm80INS1_25CollectiveMainloopBwdSm80ILi2ELi2EN4cute5tupleIJNS5_1CILi128EEES8_NS7_ILi64EEEEEENS_6half_tEfNS_4arch4Sm80ELb0ELb0ELb1ELb0ELb0ELb0ELb0ELb0ELi2ELi4ELi4ELi4ELb0EEENS1_21CollectiveEpilogueBwdISA_SB_SD_Li256ELb0ELb0ELi2EEENS1_19SingleTileSchedulerILb0ELb0ELb0ELi128EEEEEEEEEvNT_6ParamsE$_ZN4cute5tupleIJNS0_IJNS0_IJNS_1CILi8EEENS1_ILi1EEEEEENS0_IJNS1_ILi2EEEEEEEEENS0_IJNS0_IJS3_NS1_ILi0EEEEEENS0_IJiEEEEEEEEC2ERKS7_RKSB_)
        /*f6b0*/ 	.word	0x00000000


	//----- nvinfo : EIATTR_FRAME_SIZE
	.align		4
.L_10536:
        /*f6b4*/ 	.byte	0x04, 0x11
        /*f6b6*/ 	.short	(.L_10538 - .L_10537)
	.align		4
.L_10537:
        /*f6b8*/ 	.word	index@($_ZN7cutlass13device_kernelIN5flash19enable_sm80_to_sm89INS1_16FlashAttnBwdSm80INS1_25CollectiveMainloopBwdSm80ILi2ELi2EN4cute5tupleIJNS5_1CILi128EEES8_NS7_ILi64EEEEEENS_6half_tEfNS_4arch4Sm80ELb0ELb0ELb1ELb0ELb0ELb0ELb0ELb0ELi2ELi4ELi4ELi4ELb0EEENS1_21CollectiveEpilogueBwdISA_SB_SD_Li256ELb0ELb0ELi2EEENS1_19SingleTileSchedulerILb0ELb0ELb0ELi128EEEEEEEEEvNT_6ParamsE$_ZN4cute5tupleIJNS0_IJNS0_IJNS_1CILi2EEES2_S2_EEES2_NS0_IJS2_S2_EEEEEENS0_IJNS0_IJNS1_ILi1EEENS1_ILi512EEEiEEENS1_ILi4096EEENS0_IJiiEEEEEEEEC2ERKS5_RKSB_)
        /*f6bc*/ 	.word	0x00000000


	//----- nvinfo : EIATTR_FRAME_SIZE
	.align		4
.L_10538:
        /*f6c0*/ 	.byte	0x04, 0x11
        /*f6c2*/ 	.short	(.L_10540 - .L_10539)
	.align		4
.L_10539:
        /*f6c4*/ 	.word	index@($_ZN7cutlass13device_kernelIN5flash19enable_sm80_to_sm89INS1_16FlashAttnBwdSm80INS1_25CollectiveMainloopBwdSm80ILi2ELi2EN4cute5tupleIJNS5_1CILi128EEES8_NS7_ILi64EEEEEENS_6half_tEfNS_4arch4Sm80ELb0ELb0ELb1ELb0ELb0ELb0ELb0ELb0ELi2ELi4ELi4ELi4ELb0EEENS1_21CollectiveEpilogueBwdISA_SB_SD_Li256ELb0ELb0ELi2EEENS1_19SingleTileSchedulerILb0ELb0ELb0ELi128EEEEEEEEEvNT_6ParamsE$_ZN4cute5tupleIJNS0_IJNS0_IJNS_1CILi2EEES2_S2_EEES2_NS0_IJNS0_IJS2_S2_EEES2_EEEEEENS0_IJNS0_IJNS1_ILi1EEENS1_ILi512EEEiEEENS1_ILi4096EEENS0_IJNS0_IJiiEEENS1_ILi8192EEEEEEEEEEEC2ERKS6_RKSE_)
        /*f6c8*/ 	.word	0x00000000


	//----- nvinfo : EIATTR_FRAME_SIZE
	.align		4
.L_10540:
        /*f6cc*/ 	.byte	0x04, 0x11
        /*f6ce*/ 	.short	(.L_10542 - .L_10541)
	.align		4
.L_10541:
        /*f6d0*/ 	.word	index@($_ZN7cutlass13device_kernelIN5flash19enable_sm80_to_sm89INS1_16FlashAttnBwdSm80INS1_25CollectiveMainloopBwdSm80ILi2ELi2EN4cute5tupleIJNS5_1CILi128EEES8_NS7_ILi64EEEEEENS_6half_tEfNS_4arch4Sm80ELb0ELb0ELb1ELb0ELb0ELb0ELb0ELb0ELi2ELi4ELi4ELi4ELb0EEENS1_21CollectiveEpilogueBwdISA_SB_SD_Li256ELb0ELb0ELi2EEENS1_19SingleTileSchedulerILb0ELb0ELb0ELi128EEEEEEEEEvNT_6ParamsE$_ZN4cute5tupleIJNS0_IJNS0_IJNS_1CILi2EEES2_EEES3_NS1_ILi8EEEEEENS0_IJNS0_IJiNS1_ILi512EEEEEENS0_IJiiEEENS1_ILi1024EEEEEEEEC2ERKS5_RKSA_)
        /*f6d4*/ 	.word	0x00000000


	//----- nvinfo : EIATTR_FRAME_SIZE
	.align		4
.L_10542:
        /*f6d8*/ 	.byte	0x04, 0x11
        /*f6da*/ 	.short	(.L_10544 - .L_10543)
	.align		4
.L_10543:
        /*f6dc*/ 	.word	index@($_ZN7cutlass13device_kernelIN5flash19enable_sm80_to_sm89INS1_16FlashAttnBwdSm80INS1_25CollectiveMainloopBwdSm80ILi2ELi2EN4cute5tupleIJNS5_1CILi128EEES8_NS7_ILi64EEEEEENS_6half_tEfNS_4arch4Sm80ELb0ELb0ELb1ELb0ELb0ELb0ELb0ELb0ELi2ELi4ELi4ELi4ELb0EEENS1_21CollectiveEpilogueBwdISA_SB_SD_Li256ELb0ELb0ELi2EEENS1_19SingleTileSchedulerILb0ELb0ELb0ELi128EEEEEEEEEvNT_6ParamsE$_ZN4cute5tupleIJNS0_IJNS0_IJNS_1CILi2EEES2_EEENS1_ILi8EEES3_EEENS0_IJNS0_IJNS1_ILi1EEEiEEENS1_ILi1024EEENS0_IJiiEEEEEEEEC2ERKS5_RKSA_)
        /*f6e0*/ 	.word	0x00000000


	//----- nvinfo : EIATTR_FRAME_SIZE
	.align		4
.L_10544:
        /*f6e4*/ 	.byte	0x04, 0x11
        /*f6e6*/ 	.short	(.L_10546 - .L_10545)
	.align		4
.L_10545:
        /*f6e8*/ 	.word	index@($_ZN7cutlass13device_kernelIN5flash19enable_sm80_to_sm89INS1_16FlashAttnBwdSm80INS1_25CollectiveMainloopBwdSm80ILi2ELi2EN4cute5tupleIJNS5_1CILi128EEES8_NS7_ILi64EEEEEENS_6half_tEfNS_4arch4Sm80ELb0ELb0ELb1ELb0ELb0ELb0ELb0ELb0ELi2ELi4ELi4ELi4ELb0EEENS1_21CollectiveEpilogueBwdISA_SB_SD_Li256ELb0ELb0ELi2EEENS1_19SingleTileSchedulerILb0ELb0ELb0ELi128EEEEEEEEEvNT_6ParamsE$_ZN4cute5tupleIJNS0_IJNS0_IJNS_1CILi1EEENS0_IJS2_NS1_ILi2EEES3_EEEEEES3_NS0_IJS3_S3_EEEEEENS0_IJNS0_IJNS1_ILi0EEENS0_IJS2_NS1_ILi256EEEiEEEEEENS1_ILi2048EEENS0_IJiNS1_ILi4096EEEEEEEEEEEC2ERKS7_RKSF_)
        /*f6ec*/ 	.word	0x00000000


	//----- nvinfo : EIATTR_FRAME_SIZE
	.align		4
.L_10546:
        /*f6f0*/ 	.byte	0x04, 0x11
        /*f6f2*/ 	.short	(.L_10548 - .L_10547)
	.align		4
.L_10547:
        /*f6f4*/ 	.word	index@($_ZN7cutlass13device_kernelIN5flash19enable_sm80_to_sm89INS1_16FlashAttnBwdSm80INS1_25CollectiveMainloopBwdSm80ILi2ELi2EN4cute5tupleIJNS5_1CILi128EEES8_NS7_ILi64EEEEEENS_6half_tEfNS_4arch4Sm80ELb0ELb0ELb1ELb0ELb0ELb0ELb0ELb0ELi2ELi4ELi4ELi4ELb0EEENS1_21CollectiveEpilogueBwdISA_SB_SD_Li256ELb0ELb0ELi2EEENS1_19SingleTileSchedulerILb0ELb0ELb0ELi128EEEEEEEEEvNT_6ParamsE$_ZN4cute5tupleIJNS0_IJNS0_IJNS0_IJNS_1CILi8EEENS1_ILi1EEEEEES3_EEENS0_IJNS0_IJS3_S3_EEENS1_ILi2EEEEEEEEENS0_IJNS0_IJNS0_IJS3_NS1_ILi0EEEEEESA_EEENS0_IJNS0_IJSA_SA_EEEiEEEEEEEEC2ERKS9_RKSF_)
        /*f6f8*/ 	.word	0x00000000


	//----- nvinfo : EIATTR_FRAME_SIZE
	.align		4
.L_10548:
        /*f6fc*/ 	.byte	0x04, 0x11
        /*f6fe*/ 	.short	(.L_10550 - .L_10549)
	.align		4
.L_10549:
        /*f700*/ 	.word	index@($_ZN7cutlass13device_kernelIN5flash19enable_sm80_to_sm89INS1_16FlashAttnBwdSm80INS1_25CollectiveMainloopBwdSm80ILi2ELi2EN4cute5tupleIJNS5_1CILi128EEES8_NS7_ILi64EEEEEENS_6half_tEfNS_4arch4Sm80ELb0ELb0ELb1ELb0ELb0ELb0ELb0ELb0ELi2ELi4ELi4ELi4ELb0EEENS1_21CollectiveEpilogueBwdISA_SB_SD_Li256ELb0ELb0ELi2EEENS1_19SingleTileSchedulerILb0ELb0ELb0ELi128EEEEEEEEEvNT_6ParamsE$_ZN4cute5tupleIJNS0_IJNS0_IJNS0_IJNS_1CILi8EEENS1_ILi1EEEEEENS0_IJS3_S3_EEEEEENS0_IJS3_NS1_ILi2EEEEEEEEENS0_IJNS0_IJNS0_IJS3_NS1_ILi0EEEEEENS0_IJSA_SA_EEEEEENS0_IJSA_iEEEEEEEEC2ERKS9_RKSF_)
        /*f704*/ 	.word	0x00000000


	//----- nvinfo : EIATTR_FRAME_SIZE
	.align		4
.L_10550:
        /*f708*/ 	.byte	0x04, 0x11
        /*f70a*/ 	.short	(.L_10552 - .L_10551)
	.align		4
.L_10551:
        /*f70c*/ 	.word	index@($_ZN7cutlass13device_kernelIN5flash19enable_sm80_to_sm89INS1_16FlashAttnBwdSm80INS1_25CollectiveMainloopBwdSm80ILi2ELi2EN4cute5tupleIJNS5_1CILi128EEES8_NS7_ILi64EEEEEENS_6half_tEfNS_4arch4Sm80ELb0ELb0ELb1ELb0ELb0ELb0ELb0ELb0ELi2ELi4ELi4ELi4ELb0EEENS1_21CollectiveEpilogueBwdISA_SB_SD_Li256ELb0ELb0ELi2EEENS1_19SingleTileSchedulerILb0ELb0ELb0ELi128EEEEEEEEEvNT_6ParamsE$_ZN4cute3eso3ESOILb1ELb0EJNS_6LayoutINS_5tupleIJNS_1CILi4EEEEEENS3_IJNS4_ILi1EEEEEEEENS_10ViewEngineIPfEEEEC2ERKS9_RKSC_)
        /*f710*/ 	.word	0x00000000


	//----- nvinfo : EIATTR_FRAME_SIZE
	.align		4
.L_10552:
        /*f714*/ 	.byte	0x04, 0x11
        /*f716*/ 	.short	(.L_10554 - .L_10553)
	.align		4
.L_10553:
        /*f718*/ 	.word	index@($_ZN7cutlass13device_kernelIN5flash19enable_sm80_to_sm89INS1_16FlashAttnBwdSm80INS1_25CollectiveMainloopBwdSm80ILi2ELi2EN4cute5tupleIJNS5_1CILi128EEES8_NS7_ILi64EEEEEENS_6half_tEfNS_4arch4Sm80ELb0ELb0ELb1ELb0ELb0ELb0ELb0ELb0ELi2ELi4ELi4ELi4ELb0EEENS1_21CollectiveEpilogueBwdISA_SB_SD_Li256ELb0ELb0ELi2EEENS1_19SingleTileSchedulerILb0ELb0ELb0ELi128EEEEEEEEEvNT_6ParamsE$_ZN4cute3eso3ESOILb1ELb0EJNS_6LayoutINS_5tupleIJNS_1CILi1EEENS4_ILi4EEEEEENS3_IJNS4_ILi0EEES5_EEEEENS_10ViewEngineIPfEEEEC2ERKSA_RKSD_)
        /*f71c*/ 	.word	0x00000000


	//----- nvinfo : EIATTR_FRAME_SIZE
	.align		4
.L_10554:
        /*f720*/ 	.byte	0x04, 0x11
        /*f722*/ 	.short	(.L_10556 - .L_10555)
	.align		4
.L_10555:
        /*f724*/ 	.word	index@($_ZN7cutlass13device_kernelIN5flash19enable_sm80_to_sm89INS1_16FlashAttnBwdSm80INS1_25CollectiveMainloopBwdSm80ILi2ELi2EN4cute5tupleIJNS5_1CILi128EEES8_NS7_ILi64EEEEEENS_6half_tEfNS_4arch4Sm80ELb0ELb0ELb1ELb0ELb0ELb0ELb0ELb0ELi2ELi4ELi4ELi4ELb0EEENS1_21CollectiveEpilogueBwdISA_SB_SD_Li256ELb0ELb0ELi2EEENS1_19SingleTileSchedulerILb0ELb0ELb0ELi128EEEEEEEEEvNT_6ParamsE$_ZN4cute3eso3ESOILb1ELb0EJNS_6LayoutINS_5tupleIJNS_1CILi1EEENS3_IJNS4_ILi2EEES6_EEEEEENS3_IJNS4_ILi0EEENS3_IJNS4_ILi8EEENS4_ILi64EEEEEEEEEEENS_10ViewEngineINS_8smem_ptrIPfEEEEEEC2ERKSE_RKSJ_)
        /*f728*/ 	.word	0x00000000


	//----- nvinfo : EIATTR_FRAME_SIZE
	.align		4
.L_10556:
        /*f72c*/ 	.byte	0x04, 0x11
        /*f72e*/ 	.short	(.L_10558 - .L_10557)
	.align		4
.L_10557:
        /*f730*/ 	.word	index@($_ZN7cutlass13device_kernelIN5flash19enable_sm80_to_sm89INS1_16FlashAttnBwdSm80INS1_25CollectiveMainloopBwdSm80ILi2ELi2EN4cute5tupleIJNS5_1CILi128EEES8_NS7_ILi64EEEEEENS_6half_tEfNS_4arch4Sm80ELb0ELb0ELb1ELb0ELb0ELb0ELb0ELb0ELi2ELi4ELi4ELi4ELb0EEENS1_21CollectiveEpilogueBwdISA_SB_SD_Li256ELb0ELb0ELi2EEENS1_19SingleTileSchedulerILb0ELb0ELb0ELi128EEEEEEEEEvNT_6ParamsE$_ZN4cute3eso3ESOILb1ELb0EJNS_6LayoutINS_5tupleIJNS3_IJNS_1CILi8EEENS4_ILi1EEEEEENS4_ILi4EEES8_EEENS3_IJNS3_IJS6_NS4_ILi0EEEEEES5_NS4_ILi32EEEEEEEENS_10ViewEngineIPN7cutlass6half_tEEEEEC2ERKSE_RKSJ_)
        /*f734*/ 	.word	0x00000000


	//----- nvinfo : EIATTR_FRAME_SIZE
	.align		4
.L_10558:
        /*f738*/ 	.byte	0x04, 0x11
        /*f73a*/ 	.short	(.L_10560 - .L_10559)
	.align		4
.L_10559:
        /*f73c*/ 	.word	index@($_ZN7cutlass13device_kernelIN5flash19enable_sm80_to_sm89INS1_16FlashAttnBwdSm80INS1_25CollectiveMainloopBwdSm80ILi2ELi2EN4cute5tupleIJNS5_1CILi128EEES8_NS7_ILi64EEEEEENS_6half_tEfNS_4arch4Sm80ELb0ELb0ELb1ELb0ELb0ELb0ELb0ELb0ELi2ELi4ELi4ELi4ELb0EEENS1_21CollectiveEpilogueBwdISA_SB_SD_Li256ELb0ELb0ELi2EEENS1_19SingleTileSchedulerILb0ELb0ELb0ELi128EEEEEEEEEvNT_6ParamsE$_ZN4cute3eso3ESOILb1ELb0EJNS_6LayoutINS_5tupleIJNS3_IJNS_1CILi8EEENS4_ILi1EEEEEENS4_ILi4EEEEEENS3_IJNS3_IJS6_NS4_ILi0EEEEEES5_EEEEEiEEC2ERKSD_RKi)
        /*f740*/ 	.word	0x00000000


	//----- nvinfo : EIATTR_FRAME_SIZE
	.align		4
.L_10560:
        /*f744*/ 	.byte	0x04, 0x11
        /*f746*/ 	.short	(.L_10562 - .L_10561)
	.align		4
.L_10561:
        /*f748*/ 	.word	index@($_ZN7cutlass13device_kernelIN5flash19enable_sm80_to_sm89INS1_16FlashAttnBwdSm80INS1_25CollectiveMainloopBwdSm80ILi2ELi2EN4cute5tupleIJNS5_1CILi128EEES8_NS7_ILi64EEEEEENS_6half_tEfNS_4arch4Sm80ELb0ELb0ELb1ELb0ELb0ELb0ELb0ELb0ELi2ELi4ELi4ELi4ELb0EEENS1_21CollectiveEpilogueBwdISA_SB_SD_Li256ELb0ELb0ELi2EEENS1_19SingleTileSchedulerILb0ELb0ELb0ELi128EEEEEEEEEvNT_6ParamsE$_ZN4cute3eso3ESOILb1ELb0EJNS_6LayoutINS_5tupleIJNS3_IJNS_1CILi8EEENS4_ILi1EEEEEENS4_ILi4EEEEEENS3_IJNS3_IJS6_NS4_ILi0EEEEEES5_EEEEENS_10ViewEngineIPN7cutlass6half_tEEEEEC2ERKSD_RKSI_)
        /*f74c*/ 	.word	0x00000000


	//----- nvinfo : EIATTR_FRAME_SIZE
	.align		4
.L_10562:
        /*f750*/ 	.byte	0x04, 0x11
        /*f752*/ 	.short	(.L_10564 - .L_10563)
	.align		4
.L_10563:
        /*f754*/ 	.word	index@($_ZN7cutlass13device_kernelIN5flash19enable_sm80_to_sm89INS1_16FlashAttnBwdSm80INS1_25CollectiveMainloopBwdSm80ILi2ELi2EN4cute5tupleIJNS5_1CILi128EEES8_NS7_ILi64EEEEEENS_6half_tEfNS_4arch4Sm80ELb0ELb0ELb1ELb0ELb0ELb0ELb0ELb0ELi2ELi4ELi4ELi4ELb0EEENS1_21CollectiveEpilogueBwdISA_SB_SD_Li256ELb0ELb0ELi2EEENS1_19SingleTileSchedulerILb0ELb0ELb0ELi128EEEEEEEEEvNT_6ParamsE$_ZN4cute3eso3ESOILb1ELb0EJNS_6LayoutINS_5tupleIJNS3_IJNS_1CILi8EEENS4_ILi1EEEEEENS4_ILi4EEEEEENS3_IJNS3_IJS6_NS4_ILi0EEEEEENS4_ILi2048EEEEEEEEiEEC2ERKSE_RKi)
        /*f758*/ 	.word	0x00000000


	//----- nvinfo : EIATTR_FRAME_SIZE
	.align		4
.L_10564:
        /*f75c*/ 	.byte	0x04, 0x11
        /*f75e*/ 	.short	(.L_10566 - .L_10565)
	.align		4
.L_10565:
        /*f760*/ 	.word	index@($_ZN7cutlass13device_kernelIN5flash19enable_sm80_to_sm89INS1_16FlashAttnBwdSm80INS1_25CollectiveMainloopBwdSm80ILi2ELi2EN4cute5tupleIJNS5_1CILi128EEES8_NS7_ILi64EEEEEENS_6half_tEfNS_4arch4Sm80ELb0ELb0ELb1ELb0ELb0ELb0ELb0ELb0ELi2ELi4ELi4ELi4ELb0EEENS1_21CollectiveEpilogueBwdISA_SB_SD_Li256ELb0ELb0ELi2EEENS1_19SingleTileSchedulerILb0ELb0ELb0ELi128EEEEEEEEEvNT_6ParamsE$_ZN4cute3eso3ESOILb1ELb0EJNS_6LayoutINS_5tupleIJNS3_IJNS_1CILi8EEENS4_ILi1EEEEEENS4_ILi4EEEEEENS3_IJNS3_IJS6_NS4_ILi0EEEEEENS4_ILi2048EEEEEEEENS_10ViewEngineINS_8smem_ptrIPN7cutlass6half_tEEEEEEEC2ERKSE_RKSL_)
        /*f764*/ 	.word	0x00000000


	//----- nvinfo : EIATTR_FRAME_SIZE
	.align		4
.L_10566:
        /*f768*/ 	.byte	0x04, 0x11
        /*f76a*/ 	.short	(.L_10568 - .L_10567)
	.align		4
.L_10567:
        /*f76c*/ 	.word	index@($_ZN7cutlass13device_kernelIN5flash19enable_sm80_to_sm89INS1_16FlashAttnBwdSm80INS1_25CollectiveMainloopBwdSm80ILi2ELi2EN4cute5tupleIJNS5_1CILi128EEES8_NS7_ILi64EEEEEENS_6half_tEfNS_4arch4Sm80ELb0ELb0ELb1ELb0ELb0ELb0ELb0ELb0ELi2ELi4ELi4ELi4ELb0EEENS1_21CollectiveEpilogueBwdISA_SB_SD_Li256ELb0ELb0ELi2EEENS1_19SingleTileSchedulerILb0ELb0ELb0ELi128EEEEEEEEEvNT_6ParamsE$_ZN4cute3eso3ESOILb1ELb0EJNS_6LayoutINS_5tupleIJNS3_IJNS_1CILi8EEENS4_ILi1EEEEEENS4_ILi2EEES5_EEENS3_IJNS3_IJS6_NS4_ILi0EEEEEENS4_ILi64EEES5_EEEEENS_10ViewEngineIPN7cutlass6half_tEEEEEC2ERKSE_RKSJ_)
        /*f770*/ 	.word	0x00000000


	//----- nvinfo : EIATTR_FRAME_SIZE
	.align		4
.L_10568:
        /*f774*/ 	.byte	0x04, 0x11
        /*f776*/ 	.short	(.L_10570 - .L_10569)
	.align		4
.L_10569:
        /*f778*/ 	.word	index@($_ZN7cutlass13device_kernelIN5flash19enable_sm80_to_sm89INS1_16FlashAttnBwdSm80INS1_25CollectiveMainloopBwdSm80ILi2ELi2EN4cute5tupleIJNS5_1CILi128EEES8_NS7_ILi64EEEEEENS_6half_tEfNS_4arch4Sm80ELb0ELb0ELb1ELb0ELb0ELb0ELb0ELb0ELi2ELi4ELi4ELi4ELb0EEENS1_21CollectiveEpilogueBwdISA_SB_SD_Li256ELb0ELb0ELi2EEENS1_19SingleTileSchedulerILb0ELb0ELb0ELi128EEEEEEEEEvNT_6ParamsE$_ZN4cute3eso3ESOILb1ELb0EJNS_6LayoutINS_5tupleIJNS3_IJNS_1CILi8EEENS4_ILi1EEEEEENS4_ILi2EEENS4_ILi4EEEEEENS3_IJNS3_IJS6_NS4_ILi0EEEEEES5_NS4_ILi16EEEEEEEENS_10ViewEngineIPN7cutlass6half_tEEEEEC2ERKSF_RKSK_)
        /*f77c*/ 	.word	0x00000000


	//----- nvinfo : EIATTR_FRAME_SIZE
	.align		4
.L_10570:
        /*f780*/ 	.byte	0x04, 0x11
        /*f782*/ 	.short	(.L_10572 - .L_10571)
	.align		4
.L_10571:
        /*f784*/ 	.word	index@($_ZN7cutlass13device_kernelIN5flash19enable_sm80_to_sm89INS1_16FlashAttnBwdSm80INS1_25CollectiveMainloopBwdSm80ILi2ELi2EN4cute5tupleIJNS5_1CILi128EEES8_NS7_ILi64EEEEEENS_6half_tEfNS_4arch4Sm80ELb0ELb0ELb1ELb0ELb0ELb0ELb0ELb0ELi2ELi4ELi4ELi4ELb0EEENS1_21CollectiveEpilogueBwdISA_SB_SD_Li256ELb0ELb0ELi2EEENS1_19SingleTileSchedulerILb0ELb0ELb0ELi128EEEEEEEEEvNT_6ParamsE$_ZN4cute3eso3ESOILb1ELb0EJNS_6LayoutINS_5tupleIJNS3_IJNS_1CILi8EEENS4_ILi1EEEEEENS4_ILi2EEENS3_IJNS4_ILi4EEES8_EEEEEENS3_IJNS3_IJS6_NS4_ILi0EEEEEES5_NS3_IJNS4_ILi32EEENS4_ILi16EEEEEEEEEEENS_10ViewEngineIPN7cutlass6half_tEEEEEC2ERKSI_RKSN_)
        /*f788*/ 	.word	0x00000000


	//----- nvinfo : EIATTR_FRAME_SIZE
	.align		4
.L_10572:
        /*f78c*/ 	.byte	0x04, 0x11
        /*f78e*/ 	.short	(.L_10574 - .L_10573)
	.align		4
.L_10573:
        /*f790*/ 	.word	index@($_ZN7cutlass13device_kernelIN5flash19enable_sm80_to_sm89INS1_16FlashAttnBwdSm80INS1_25CollectiveMainloopBwdSm80ILi2ELi2EN4cute5tupleIJNS5_1CILi128EEES8_NS7_ILi64EEEEEENS_6half_tEfNS_4arch4Sm80ELb0ELb0ELb1ELb0ELb0ELb0ELb0ELb0ELi2ELi4ELi4ELi4ELb0EEENS1_21CollectiveEpilogueBwdISA_SB_SD_Li256ELb0ELb0ELi2EEENS1_19SingleTileSchedulerILb0ELb0ELb0ELi128EEEEEEEEEvNT_6ParamsE$_ZN4cute3eso3ESOILb1ELb0EJNS_6LayoutINS_5tupleIJNS3_IJNS_1CILi8EEENS4_ILi1EEEEEENS4_ILi2EEEEEENS3_IJNS3_IJS6_NS4_ILi0EEEEEES5_EEEEEiEEC2ERKSD_RKi)
        /*f794*/ 	.word	0x00000000


	//----- nvinfo : EIATTR_FRAME_SIZE
	.align		4
.L_10574:
        /*f798*/ 	.byte	0x04, 0x11
        /*f79a*/ 	.short	(.L_10576 - .L_10575)
	.align		4
.L_10575:
        /*f79c*/ 	.word	index@($_ZN7cutlass13device_kernelIN5flash19enable_sm80_to_sm89INS1_16FlashAttnBwdSm80INS1_25CollectiveMainloopBwdSm80ILi2ELi2EN4cute5tupleIJNS5_1CILi128EEES8_NS7_ILi64EEEEEENS_6half_tEfNS_4arch4Sm80ELb0ELb0ELb1ELb0ELb0ELb0ELb0ELb0ELi2ELi4ELi4ELi4ELb0EEENS1_21CollectiveEpilogueBwdISA_SB_SD_Li256ELb0ELb0ELi2EEENS1_19SingleTileSchedulerILb0ELb0ELb0ELi128EEEEEEEEEvNT_6ParamsE$_ZN4cute3eso3ESOILb1ELb0EJNS_6LayoutINS_5tupleIJNS3_IJNS_1CILi8EEENS4_ILi1EEEEEENS4_ILi2EEEEEENS3_IJNS3_IJS6_NS4_ILi0EEEEEES5_EEEEENS_10ViewEngineIPN7cutlass6half_tEEEEEC2ERKSD_RKSI_)
        /*f7a0*/ 	.word	0x00000000


	//----- nvinfo : EIATTR_FRAME_SIZE
	.align		4
.L_10576:
        /*f7a4*/ 	.byte	0x04, 0x11
        /*f7a6*/ 	.short	(.L_10578 - .L_10577)
	.align		4
.L_10577:
        /*f7a8*/ 	.word	index@($_ZN7cutlass13device_kernelIN5flash19enable_sm80_to_sm89INS1_16FlashAttnBwdSm80INS1_25CollectiveMainloopBwdSm80ILi2ELi2EN4cute5tupleIJNS5_1CILi128EEES8_NS7_ILi64EEEEEENS_6half_tEfNS_4arch4Sm80ELb0ELb0ELb1ELb0ELb0ELb0ELb0ELb0ELi2ELi4ELi4ELi4ELb0EEENS1_21CollectiveEpilogueBwdISA_SB_SD_Li256ELb0ELb0ELi2EEENS1_19SingleTileSchedulerILb0ELb0ELb0ELi128EEEEEEEEEvNT_6ParamsE$_ZN4cute3eso3ESOILb1ELb0EJNS_6LayoutINS_5tupleIJNS3_IJNS_1CILi8EEENS4_ILi1EEEEEENS4_ILi2EEEEEENS3_IJNS3_IJS6_NS4_ILi0EEEEEENS4_ILi8192EEEEEEEEiEEC2ERKSE_RKi)
        /*f7ac*/ 	.word	0x00000000


	//----- nvinfo : EIATTR_FRAME_SIZE
	.align		4
.L_10578:
        /*f7b0*/ 	.byte	0x04, 0x11
        /*f7b2*/ 	.short	(.L_10580 - .L_10579)
	.align		4
.L_10579:
        /*f7b4*/ 	.word	index@($_ZN7cutlass13device_kernelIN5flash19enable_sm80_to_sm89INS1_16FlashAttnBwdSm80INS1_25CollectiveMainloopBwdSm80ILi2ELi2EN4cute5tupleIJNS5_1CILi128EEES8_NS7_ILi64EEEEEENS_6half_tEfNS_4arch4Sm80ELb0ELb0ELb1ELb0ELb0ELb0ELb0ELb0ELi2ELi4ELi4ELi4ELb0EEENS1_21CollectiveEpilogueBwdISA_SB_SD_Li256ELb0ELb0ELi2EEENS1_19SingleTileSchedulerILb0ELb0ELb0ELi128EEEEEEEEEvNT_6ParamsE$_ZN4cute3eso3ESOILb1ELb0EJNS_6LayoutINS_5tupleIJNS3_IJNS_1CILi8EEENS4_ILi1EEEEEENS4_ILi2EEEEEENS3_IJNS3_IJS6_NS4_ILi0EEEEEENS4_ILi8192EEEEEEEENS_10ViewEngineINS_8smem_ptrIPN7cutlass6half_tEEEEEEEC2ERKSE_RKSL_)
        /*f7b8*/ 	.word	0x00000000


	//----- nvinfo : EIATTR_FRAME_SIZE
	.align		4
.L_10580:
        /*f7bc*/ 	.byte	0x04, 0x11
        /*f7be*/ 	.short	(.L_10582 - .L_10581)
	.align		4
.L_10581:
        /*f7c0*/ 	.word	index@($_ZN7cutlass13device_kernelIN5flash19enable_sm80_to_sm89INS1_16FlashAttnBwdSm80INS1_25CollectiveMainloopBwdSm80ILi2ELi2EN4cute5tupleIJNS5_1CILi128EEES8_NS7_ILi64EEEEEENS_6half_tEfNS_4arch4Sm80ELb0ELb0ELb1ELb0ELb0ELb0ELb0ELb0ELi2ELi4ELi4ELi4ELb0EEENS1_21CollectiveEpilogueBwdISA_SB_SD_Li256ELb0ELb0ELi2EEENS1_19SingleTileSchedulerILb0ELb0ELb0ELi128EEEEEEEEEvNT_6ParamsE$_ZN4cute3eso3ESOILb1ELb0EJNS_6LayoutINS_5tupleIJNS3_IJNS_1CILi8EEENS4_ILi1EEEEEENS4_ILi2EEEEEENS3_IJNS3_IJS6_NS4_ILi0EEEEEENS4_ILi64EEEEEEEEiEEC2ERKSE_RKi)
        /*f7c4*/ 	.word	0x00000000


	//----- nvinfo : EIATTR_FRAME_SIZE
	.align		4
.L_10582:
        /*f7c8*/ 	.byte	0x04, 0x11
        /*f7ca*/ 	.short	(.L_10584 - .L_10583)
	.align		4
.L_10583:
        /*f7cc*/ 	.word	index@($_ZN7cutlass13device_kernelIN5flash19enable_sm80_to_sm89INS1_16FlashAttnBwdSm80INS1_25CollectiveMainloopBwdSm80ILi2ELi2EN4cute5tupleIJNS5_1CILi128EEES8_NS7_ILi64EEEEEENS_6half_tEfNS_4arch4Sm80ELb0ELb0ELb1ELb0ELb0ELb0ELb0ELb0ELi2ELi4ELi4ELi4ELb0EEENS1_21CollectiveEpilogueBwdISA_SB_SD_Li256ELb0ELb0ELi2EEENS1_19SingleTileSchedulerILb0ELb0ELb0ELi128EEEEEEEEEvNT_6ParamsE$_ZN4cute3eso3ESOILb1ELb0EJNS_6LayoutINS_5tupleIJNS3_IJNS_1CILi8EEENS4_ILi1EEEEEENS4_ILi2EEEEEENS3_IJNS3_IJS6_NS4_ILi0EEEEEENS4_ILi64EEEEEEEENS_10ViewEngineIPN7cutlass6half_tEEEEEC2ERKSE_RKSJ_)
        /*f7d0*/ 	.word	0x00000000


	//----- nvinfo : EIATTR_FRAME_SIZE
	.align		4
.L_10584:
        /*f7d4*/ 	.byte	0x04, 0x11
        /*f7d6*/ 	.short	(.L_10586 - .L_10585)
	.align		4
.L_10585:
        /*f7d8*/ 	.word	index@($_ZN7cutlass13device_kernelIN5flash19enable_sm80_to_sm89INS1_16FlashAttnBwdSm80INS1_25CollectiveMainloopBwdSm80ILi2ELi2EN4cute5tupleIJNS5_1CILi128EEES8_NS7_ILi64EEEEEENS_6half_tEfNS_4arch4Sm80ELb0ELb0ELb1ELb0ELb0ELb0ELb0ELb0ELi2ELi4ELi4ELi4ELb0EEENS1_21CollectiveEpilogueBwdISA_SB_SD_Li256ELb0ELb0ELi2EEENS1_19SingleTileSchedulerILb0ELb0ELb0ELi128EEEEEEEEEvNT_6ParamsE$_ZN4cute3eso3ESOILb1ELb0EJNS_6LayoutINS_5tupleIJNS3_IJNS_1CILi8EEENS4_ILi1EEEEEENS4_ILi2EEEEEENS3_IJNS3_IJS6_NS4_ILi0EEEEEENS4_ILi4096EEEEEEEEiEEC2ERKSE_RKi)
        /*f7dc*/ 	.word	0x00000000


	//----- nvinfo : EIATTR_FRAME_SIZE
	.align		4
.L_10586:
        /*f7e0*/ 	.byte	0x04, 0x11
        /*f7e2*/ 	.short	(.L_10588 - .L_10587)
	.align		4
.L_10587:
        /*f7e4*/ 	.word	index@($_ZN7cutlass13device_kernelIN5flash19enable_sm80_to_sm89INS1_16FlashAttnBwdSm80INS1_25CollectiveMainloopBwdSm80ILi2ELi2EN4cute5tupleIJNS5_1CILi128EEES8_NS7_ILi64EEEEEENS_6half_tEfNS_4arch4Sm80ELb0ELb0ELb1ELb0ELb0ELb0ELb0ELb0ELi2ELi4ELi4ELi4ELb0EEENS1_21CollectiveEpilogueBwdISA_SB_SD_Li256ELb0ELb0ELi2EEENS1_19SingleTileSchedulerILb0ELb0ELb0ELi128EEEEEEEEEvNT_6ParamsE$_ZN4cute3eso3ESOILb1ELb0EJNS_6LayoutINS_5tupleIJNS3_IJNS_1CILi8EEENS4_ILi1EEEEEENS4_ILi2EEEEEENS3_IJNS3_IJS6_NS4_ILi0EEEEEENS4_ILi4096EEEEEEEENS_10ViewEngineINS_8smem_ptrIPN7cutlass6half_tEEEEEEEC2ERKSE_RKSL_)
        /*f7e8*/ 	.word	0x00000000


	//----- nvinfo : EIATTR_FRAME_SIZE
	.align		4
.L_10588:
        /*f7ec*/ 	.byte	0x04, 0x11
        /*f7ee*/ 	.short	(.L_10590 - .L_10589)
	.align		4
.L_10589:
        /*f7f0*/ 	.word	index@($_ZN7cutlass13device_kernelIN5flash19enable_sm80_to_sm89INS1_16FlashAttnBwdSm80INS1_25CollectiveMainloopBwdSm80ILi2ELi2EN4cute5tupleIJNS5_1CILi128EEES8_NS7_ILi64EEEEEENS_6half_tEfNS_4arch4Sm80ELb0ELb0ELb1ELb0ELb0ELb0ELb0ELb0ELi2ELi4ELi4ELi4ELb0EEENS1_21CollectiveEpilogueBwdISA_SB_SD_Li256ELb0ELb0ELi2EEENS1_19SingleTileSchedulerILb0ELb0ELb0ELi128EEEEEEEEEvNT_6ParamsE$_ZN4cute3eso3ESOILb1ELb0EJNS_6LayoutINS_5tupleIJNS3_IJNS_1CILi8EEENS4_ILi1EEEEEENS3_IJNS4_ILi4EEEEEEEEENS3_IJNS3_IJS6_NS4_ILi0EEEEEENS3_IJS5_EEEEEEEENS_10ViewEngineIPN7cutlass6half_tEEEEEC2ERKSF_RKSK_)
        /*f7f4*/ 	.word	0x00000000


	//----- nvinfo : EIATTR_FRAME_SIZE
	.align		4
.L_10590:
        /*f7f8*/ 	.byte	0x04, 0x11
        /*f7fa*/ 	.short	(.L_10592 - .L_10591)
	.align		4
.L_10591:
        /*f7fc*/ 	.word	index@($_ZN7cutlass13device_kernelIN5flash19enable_sm80_to_sm89INS1_16FlashAttnBwdSm80INS1_25CollectiveMainloopBwdSm80ILi2ELi2EN4cute5tupleIJNS5_1CILi128EEES8_NS7_ILi64EEEEEENS_6half_tEfNS_4arch4Sm80ELb0ELb0ELb1ELb0ELb0ELb0ELb0ELb0ELi2ELi4ELi4ELi4ELb0EEENS1_21CollectiveEpilogueBwdISA_SB_SD_Li256ELb0ELb0ELi2EEENS1_19SingleTileSchedulerILb0ELb0ELb0ELi128EEEEEEEEEvNT_6ParamsE$_ZN4cute3eso3ESOILb1ELb0EJNS_6LayoutINS_5tupleIJNS3_IJNS_1CILi8EEENS4_ILi1EEEEEENS3_IJNS4_ILi4EEEEEEEEENS3_IJNS3_IJS6_NS4_ILi0EEEEEENS3_IJNS4_ILi2048EEEEEEEEEEENS_10ViewEngineINS_8smem_ptrIPN7cutlass6half_tEEEEEEEC2ERKSG_RKSN_)
        /*f800*/ 	.word	0x00000000


	//----- nvinfo : EIATTR_FRAME_SIZE
	.align		4
.L_10592:
        /*f804*/ 	.byte	0x04, 0x11
        /*f806*/ 	.short	(.L_10594 - .L_10593)
	.align		4
.L_10593:
        /*f808*/ 	.word	index@($_ZN7cutlass13device_kernelIN5flash19enable_sm80_to_sm89INS1_16FlashAttnBwdSm80INS1_25CollectiveMainloopBwdSm80ILi2ELi2EN4cute5tupleIJNS5_1CILi128EEES8_NS7_ILi64EEEEEENS_6half_tEfNS_4arch4Sm80ELb0ELb0ELb1ELb0ELb0ELb0ELb0ELb0ELi2ELi4ELi4ELi4ELb0EEENS1_21CollectiveEpilogueBwdISA_SB_SD_Li256ELb0ELb0ELi2EEENS1_19SingleTileSchedulerILb0ELb0ELb0ELi128EEEEEEEEEvNT_6ParamsE$_ZN4cute3eso3ESOILb1ELb0EJNS_6LayoutINS_5tupleIJNS3_IJNS_1CILi8EEENS4_ILi1EEEEEENS3_IJNS4_ILi2EEEEEEEEENS3_IJNS3_IJS6_NS4_ILi0EEEEEENS3_IJS5_EEEEEEEENS_10ViewEngineIPN7cutlass6half_tEEEEEC2ERKSF_RKSK_)
        /*f80c*/ 	.word	0x00000000


	//----- nvinfo : EIATTR_FRAME_SIZE
	.align		4
.L_10594:
        /*f810*/ 	.byte	0x04, 0x11
        /*f812*/ 	.short	(.L_10596 - .L_10595)
	.align		4
.L_10595:
        /*f814*/ 	.word	index@($_ZN7cutlass13device_kernelIN5flash19enable_sm80_to_sm89INS1_16FlashAttnBwdSm80INS1_25CollectiveMainloopBwdSm80ILi2ELi2EN4cute5tupleIJNS5_1CILi128EEES8_NS7_ILi64EEEEEENS_6half_tEfNS_4arch4Sm80ELb0ELb0ELb1ELb0ELb0ELb0ELb0ELb0ELi2ELi4ELi4ELi4ELb0EEENS1_21CollectiveEpilogueBwdISA_SB_SD_Li256ELb0ELb0ELi2EEENS1_19SingleTileSchedulerILb0ELb0ELb0ELi128EEEEEEEEEvNT_6ParamsE$_ZN4cute3eso3ESOILb1ELb0EJNS_6LayoutINS_5tupleIJNS3_IJNS_1CILi8EEENS4_ILi1EEEEEENS3_IJNS4_ILi2EEEEEEEEENS3_IJNS3_IJS6_NS4_ILi0EEEEEENS3_IJNS4_ILi8192EEEEEEEEEEENS_10ViewEngineINS_8smem_ptrIPN7cutlass6half_tEEEEEEEC2ERKSG_RKSN_)
        /*f818*/ 	.word	0x00000000


	//----- nvinfo : EIATTR_FRAME_SIZE
	.align		4
.L_10596:
        /*f81c*/ 	.byte	0x04, 0x11
        /*f81e*/ 	.short	(.L_10598 - .L_10597)
	.align		4
.L_10597:
        /*f820*/ 	.word	index@($_ZN7cutlass13device_kernelIN5flash19enable_sm80_to_sm89INS1_16FlashAttnBwdSm80INS1_25CollectiveMainloopBwdSm80ILi2ELi2EN4cute5tupleIJNS5_1CILi128EEES8_NS7_ILi64EEEEEENS_6half_tEfNS_4arch4Sm80ELb0ELb0ELb1ELb0ELb0ELb0ELb0ELb0ELi2ELi4ELi4ELi4ELb0EEENS1_21CollectiveEpilogueBwdISA_SB_SD_Li256ELb0ELb0ELi2EEENS1_19SingleTileSchedulerILb0ELb0ELb0ELi128EEEEEEEEEvNT_6ParamsE$_ZN4cute3eso3ESOILb1ELb0EJNS_6LayoutINS_5tupleIJNS3_IJNS_1CILi8EEENS4_ILi1EEEEEENS3_IJNS4_ILi2EEEEEEEEENS3_IJNS3_IJS6_NS4_ILi0EEEEEENS3_IJNS4_ILi64EEEEEEEEEEENS_10ViewEngineIPN7cutlass6half_tEEEEEC2ERKSG_RKSL_)
        /*f824*/ 	.word	0x00000000


	//----- nvinfo : EIATTR_FRAME_SIZE
	.align		4
.L_10598:
        /*f828*/ 	.byte	0x04, 0x11
        /*f82a*/ 	.short	(.L_10600 - .L_10599)
	.align		4
.L_10599:
        /*f82c*/ 	.word	index@($_ZN7cutlass13device_kernelIN5flash19enable_sm80_to_sm89INS1_16FlashAttnBwdSm80INS1_25CollectiveMainloopBwdSm80ILi2ELi2EN4cute5tupleIJNS5_1CILi128EEES8_NS7_ILi64EEEEEENS_6half_tEfNS_4arch4Sm80ELb0ELb0ELb1ELb0ELb0ELb0ELb0ELb0ELi2ELi4ELi4ELi4ELb0EEENS1_21CollectiveEpilogueBwdISA_SB_SD_Li256ELb0ELb0ELi2EEENS1_19SingleTileSchedulerILb0ELb0ELb0ELi128EEEEEEEEEvNT_6ParamsE$_ZN4cute3eso3ESOILb1ELb0EJNS_6LayoutINS_5tupleIJNS3_IJNS_1CILi8EEENS4_ILi1EEEEEENS3_IJNS4_ILi2EEEEEEEEENS3_IJNS3_IJS6_NS4_ILi0EEEEEENS3_IJNS4_ILi4096EEEEEEEEEEENS_10ViewEngineINS_8smem_ptrIPN7cutlass6half_tEEEEEEEC2ERKSG_RKSN_)
        /*f830*/ 	.word	0x00000000


	//----- nvinfo : EIATTR_FRAME_SIZE
	.align		4
.L_10600:
        /*f834*/ 	.byte	0x04, 0x11
        /*f836*/ 	.short	(.L_10602 - .L_10601)
	.align		4
.L_10601:
        /*f838*/ 	.word	index@($_ZN7cutlass13device_kernelIN5flash19enable_sm80_to_sm89INS1_16FlashAttnBwdSm80INS1_25CollectiveMainloopBwdSm80ILi2ELi2EN4cute5tupleIJNS5_1CILi128EEES8_NS7_ILi64EEEEEENS_6half_tEfNS_4arch4Sm80ELb0ELb0ELb1ELb0ELb0ELb0ELb0ELb0ELi2ELi4ELi4ELi4ELb0EEENS1_21CollectiveEpilogueBwdISA_SB_SD_Li256ELb0ELb0ELi2EEENS1_19SingleTileSchedulerILb0ELb0ELb0ELi128EEEEEEEEEvNT_6ParamsE$_ZN4cute3eso3ESOILb1ELb0EJNS_6LayoutINS_5tupleIJNS3_IJNS_1CILi8EEENS4_ILi1EEEEEEEEENS3_IJNS3_IJS6_NS4_ILi0EEEEEEEEEEEiEEC2ERKSC_RKi)
        /*f83c*/ 	.word	0x00000000


	//----- nvinfo : EIATTR_FRAME_SIZE
	.align		4
.L_10602:
        /*f840*/ 	.byte	0x04, 0x11
        /*f842*/ 	.short	(.L_10604 - .L_10603)
	.align		4
.L_10603:
        /*f844*/ 	.word	index@($_ZN7cutlass13device_kernelIN5flash19enable_sm80_to_sm89INS1_16FlashAttnBwdSm80INS1_25CollectiveMainloopBwdSm80ILi2ELi2EN4cute5tupleIJNS5_1CILi128EEES8_NS7_ILi64EEEEEENS_6half_tEfNS_4arch4Sm80ELb0ELb0ELb1ELb0ELb0ELb0ELb0ELb0ELi2ELi4ELi4ELi4ELb0EEENS1_21CollectiveEpilogueBwdISA_SB_SD_Li256ELb0ELb0ELi2EEENS1_19SingleTileSchedulerILb0ELb0ELb0ELi128EEEEEEEEEvNT_6ParamsE$_ZN4cute3eso3ESOILb1ELb0EJNS_6LayoutINS_5tupleIJNS3_IJNS_1CILi8EEENS4_ILi1EEEEEEEEENS3_IJNS3_IJS6_NS4_ILi0EEEEEEEEEEENS_10ViewEngineIPN7cutlass6half_tEEEEEC2ERKSC_RKSH_)
        /*f848*/ 	.word	0x00000000


	//----- nvinfo : EIATTR_FRAME_SIZE
	.align		4
.L_10604:
        /*f84c*/ 	.byte	0x04, 0x11
        /*f84e*/ 	.short	(.L_10606 - .L_10605)
	.align		4
.L_10605:
        /*f850*/ 	.word	index@($_ZN7cutlass13device_kernelIN5flash19enable_sm80_to_sm89INS1_16FlashAttnBwdSm80INS1_25CollectiveMainloopBwdSm80ILi2ELi2EN4cute5tupleIJNS5_1CILi128EEES8_NS7_ILi64EEEEEENS_6half_tEfNS_4arch4Sm80ELb0ELb0ELb1ELb0ELb0ELb0ELb0ELb0ELi2ELi4ELi4ELi4ELb0EEENS1_21CollectiveEpilogueBwdISA_SB_SD_Li256ELb0ELb0ELi2EEENS1_19SingleTileSchedulerILb0ELb0ELb0ELi128EEEEEEEEEvNT_6ParamsE$_ZN4cute3eso3ESOILb1ELb0EJNS_6LayoutINS_5tupleIJNS3_IJNS_1CILi8EEENS4_ILi1EEEEEEEEENS3_IJNS3_IJS6_NS4_ILi0EEEEEEEEEEENS_10ViewEngineINS_8smem_ptrIPN7cutlass6half_tEEEEEEEC2ERKSC_RKSJ_)
        /*f854*/ 	.word	0x00000000


	//----- nvinfo : EIATTR_FRAME_SIZE
	.align		4
.L_10606:
        /*f858*/ 	.byte	0x04, 0x11
        /*f85a*/ 	.short	(.L_10608 - .L_10607)
	.align		4
.L_10607:
        /*f85c*/ 	.word	index@($_ZN7cutlass13device_kernelIN5flash19enable_sm80_to_sm89INS1_16FlashAttnBwdSm80INS1_25CollectiveMainloopBwdSm80ILi2ELi2EN4cute5tupleIJNS5_1CILi128EEES8_NS7_ILi64EEEEEENS_6half_tEfNS_4arch4Sm80ELb0ELb0ELb1ELb0ELb0ELb0ELb0ELb0ELi2ELi4ELi4ELi4ELb0EEENS1_21CollectiveEpilogueBwdISA_SB_SD_Li256ELb0ELb0ELi2EEENS1_19SingleTileSchedulerILb0ELb0ELb0ELi128EEEEEEEEEvNT_6ParamsE$_ZN4cute3eso3ESOILb1ELb0EJNS_6LayoutINS_5tupleIJNS3_IJNS_1CILi4EEENS4_ILi1EEEEEEEEENS3_IJNS3_IJS6_NS4_ILi0EEEEEEEEEEENS_10ViewEngineIPjEEEEC2ERKSC_RKSF_)
        /*f860*/ 	.word	0x00000000


	//----- nvinfo : EIATTR_FRAME_SIZE
	.align		4
.L_10608:
        /*f864*/ 	.byte	0x04, 0x11
        /*f866*/ 	.short	(.L_10610 - .L_10609)
	.align		4
.L_10609:
        /*f868*/ 	.word	index@($_ZN7cutlass13device_kernelIN5flash19enable_sm80_to_sm89INS1_16FlashAttnBwdSm80INS1_25CollectiveMainloopBwdSm80ILi2ELi2EN4cute5tupleIJNS5_1CILi128EEES8_NS7_ILi64EEEEEENS_6half_tEfNS_4arch4Sm80ELb0ELb0ELb1ELb0ELb0ELb0ELb0ELb0ELi2ELi4ELi4ELi4ELb0EEENS1_21CollectiveEpilogueBwdISA_SB_SD_Li256ELb0ELb0ELi2EEENS1_19SingleTileSchedulerILb0ELb0ELb0ELi128EEEEEEEEEvNT_6ParamsE$_ZN4cute3eso3ESOILb1ELb0EJNS_6LayoutINS_5tupleIJNS3_IJNS_1CILi2EEES5_S5_EEES5_EEENS3_IJNS3_IJNS4_ILi1EEES5_NS4_ILi4EEEEEENS4_ILi8EEEEEEEEiEEC2ERKSD_RKi)
        /*f86c*/ 	.word	0x00000000


	//----- nvinfo : EIATTR_FRAME_SIZE
	.align		4
.L_10610:
        /*f870*/ 	.byte	0x04, 0x11
        /*f872*/ 	.short	(.L_10612 - .L_10611)
	.align		4
.L_10611:
        /*f874*/ 	.word	index@($_ZN7cutlass13device_kernelIN5flash19enable_sm80_to_sm89INS1_16FlashAttnBwdSm80INS1_25CollectiveMainloopBwdSm80ILi2ELi2EN4cute5tupleIJNS5_1CILi128EEES8_NS7_ILi64EEEEEENS_6half_tEfNS_4arch4Sm80ELb0ELb0ELb1ELb0ELb0ELb0ELb0ELb0ELi2ELi4ELi4ELi4ELb0EEENS1_21CollectiveEpilogueBwdISA_SB_SD_Li256ELb0ELb0ELi2EEENS1_19SingleTileSchedulerILb0ELb0ELb0ELi128EEEEEEEEEvNT_6ParamsE$_ZN4cute3eso3ESOILb1ELb0EJNS_6LayoutINS_5tupleIJNS3_IJNS_1CILi2EEES5_S5_EEES5_EEENS3_IJNS3_IJNS4_ILi1EEES5_NS4_ILi4EEEEEENS4_ILi8EEEEEEEENS_10ViewEngineIPN7cutlass6half_tEEEEEC2ERKSD_RKSI_)
        /*f878*/ 	.word	0x00000000


	//----- nvinfo : EIATTR_FRAME_SIZE
	.align		4
.L_10612:
        /*f87c*/ 	.byte	0x04, 0x11
        /*f87e*/ 	.short	(.L_10614 - .L_10613)
	.align		4
.L_10613:
        /*f880*/ 	.word	index@($_ZN7cutlass13device_kernelIN5flash19enable_sm80_to_sm89INS1_16FlashAttnBwdSm80INS1_25CollectiveMainloopBwdSm80ILi2ELi2EN4cute5tupleIJNS5_1CILi128EEES8_NS7_ILi64EEEEEENS_6half_tEfNS_4arch4Sm80ELb0ELb0ELb1ELb0ELb0ELb0ELb0ELb0ELi2ELi4ELi4ELi4ELb0EEENS1_21CollectiveEpilogueBwdISA_SB_SD_Li256ELb0ELb0ELi2EEENS1_19SingleTileSchedulerILb0ELb0ELb0ELi128EEEEEEEEEvNT_6ParamsE$_ZN4cute3eso3ESOILb1ELb0EJNS_6LayoutINS_5tupleIJNS3_IJNS_1CILi2EEES5_S5_EEES5_EEENS3_IJNS3_IJNS4_ILi1EEES5_NS4_ILi4EEEEEENS4_ILi64EEEEEEEEiEEC2ERKSD_RKi)
        /*f884*/ 	.word	0x00000000


	//----- nvinfo : EIATTR_FRAME_SIZE
	.align		4
.L_10614:
        /*f888*/ 	.byte	0x04, 0x11
        /*f88a*/ 	.short	(.L_10616 - .L_10615)
	.align		4
.L_10615:
        /*f88c*/ 	.word	index@($_ZN7cutlass13device_kernelIN5flash19enable_sm80_to_sm89INS1_16FlashAttnBwdSm80INS1_25CollectiveMainloopBwdSm80ILi2ELi2EN4cute5tupleIJNS5_1CILi128EEES8_NS7_ILi64EEEEEENS_6half_tEfNS_4arch4Sm80ELb0ELb0ELb1ELb0ELb0ELb0ELb0ELb0ELi2ELi4ELi4ELi4ELb0EEENS1_21CollectiveEpilogueBwdISA_SB_SD_Li256ELb0ELb0ELi2EEENS1_19SingleTileSchedulerILb0ELb0ELb0ELi128EEEEEEEEEvNT_6ParamsE$_ZN4cute3eso3ESOILb1ELb0EJNS_6LayoutINS_5tupleIJNS3_IJNS_1CILi2EEES5_S5_EEES5_EEENS3_IJNS3_IJNS4_ILi1EEES5_NS4_ILi4EEEEEENS4_ILi64EEEEEEEENS_10ViewEngineIPN7cutlass6half_tEEEEEC2ERKSD_RKSI_)
        /*f890*/ 	.word	0x00000000


	//----- nvinfo : EIATTR_FRAME_SIZE
	.align		4
.L_10616:
        /*f894*/ 	.byte	0x04, 0x11
        /*f896*/ 	.short	(.L_10618 - .L_10617)
	.align		4
.L_10617:
        /*f898*/ 	.word	index@($_ZN7cutlass13device_kernelIN5flash19enable_sm80_to_sm89INS1_16FlashAttnBwdSm80INS1_25CollectiveMainloopBwdSm80ILi2ELi2EN4cute5tupleIJNS5_1CILi128EEES8_NS7_ILi64EEEEEENS_6half_tEfNS_4arch4Sm80ELb0ELb0ELb1ELb0ELb0ELb0ELb0ELb0ELi2ELi4ELi4ELi4ELb0EEENS1_21CollectiveEpilogueBwdISA_SB_SD_Li256ELb0ELb0ELi2EEENS1_19SingleTileSchedulerILb0ELb0ELb0ELi128EEEEEEEEEvNT_6ParamsE$_ZN4cute3eso3ESOILb1ELb0EJNS_6LayoutINS_5tupleIJNS3_IJNS_1CILi2EEES5_S5_EEEEEENS3_IJNS3_IJNS4_ILi1EEES5_NS4_ILi4EEEEEEEEEEEiEEC2ERKSC_RKi)
        /*f89c*/ 	.word	0x00000000


	//----- nvinfo : EIATTR_FRAME_SIZE
	.align		4
.L_10618:
        /*f8a0*/ 	.byte	0x04, 0x11
        /*f8a2*/ 	.short	(.L_10620 - .L_10619)
	.align		4
.L_10619:
        /*f8a4*/ 	.word	index@($_ZN7cutlass13device_kernelIN5flash19enable_sm80_to_sm89INS1_16FlashAttnBwdSm80INS1_25CollectiveMainloopBwdSm80ILi2ELi2EN4cute5tupleIJNS5_1CILi128EEES8_NS7_ILi64EEEEEENS_6half_tEfNS_4arch4Sm80ELb0ELb0ELb1ELb0ELb0ELb0ELb0ELb0ELi2ELi4ELi4ELi4ELb0EEENS1_21CollectiveEpilogueBwdISA_SB_SD_Li256ELb0ELb0ELi2EEENS1_19SingleTileSchedulerILb0ELb0ELb0ELi128EEEEEEEEEvNT_6ParamsE$_ZN4cute3eso3ESOILb1ELb0EJNS_6LayoutINS_5tupleIJNS3_IJNS_1CILi2EEES5_S5_EEEEEENS3_IJNS3_IJNS4_ILi1EEES5_NS4_ILi4EEEEEEEEEEENS_10ViewEngineIPN7cutlass6half_tEEEEEC2ERKSC_RKSH_)
        /*f8a8*/ 	.word	0x00000000


	//----- nvinfo : EIATTR_FRAME_SIZE
	.align		4
.L_10620:
        /*f8ac*/ 	.byte	0x04, 0x11
        /*f8ae*/ 	.short	(.L_10622 - .L_10621)
	.align		4
.L_10621:
        /*f8b0*/ 	.word	index@($_ZN7cutlass13device_kernelIN5flash19enable_sm80_to_sm89INS1_16FlashAttnBwdSm80INS1_25CollectiveMainloopBwdSm80ILi2ELi2EN4cute5tupleIJNS5_1CILi128EEES8_NS7_ILi64EEEEEENS_6half_tEfNS_4arch4Sm80ELb0ELb0ELb1ELb0ELb0ELb0ELb0ELb0ELi2ELi4ELi4ELi4ELb0EEENS1_21CollectiveEpilogueBwdISA_SB_SD_Li256ELb0ELb0ELi2EEENS1_19SingleTileSchedulerILb0ELb0ELb0ELi128EEEEEEEEEvNT_6ParamsE$_ZN4cute3eso3ESOILb1ELb0EJNS_6LayoutINS_5tupleIJNS3_IJNS_1CILi2EEES5_EEES6_EEENS3_IJNS3_IJNS4_ILi1EEES5_EEENS3_IJNS4_ILi32EEENS4_ILi64EEEEEEEEEEEiEEC2ERKSE_RKi)
        /*f8b4*/ 	.word	0x00000000


	//----- nvinfo : EIATTR_FRAME_SIZE
	.align		4
.L_10622:
        /*f8b8*/ 	.byte	0x04, 0x11
        /*f8ba*/ 	.short	(.L_10624 - .L_10623)
	.align		4
.L_10623:
        /*f8bc*/ 	.word	index@($_ZN7cutlass13device_kernelIN5flash19enable_sm80_to_sm89INS1_16FlashAttnBwdSm80INS1_25CollectiveMainloopBwdSm80ILi2ELi2EN4cute5tupleIJNS5_1CILi128EEES8_NS7_ILi64EEEEEENS_6half_tEfNS_4arch4Sm80ELb0ELb0ELb1ELb0ELb0ELb0ELb0ELb0ELi2ELi4ELi4ELi4ELb0EEENS1_21CollectiveEpilogueBwdISA_SB_SD_Li256ELb0ELb0ELi2EEENS1_19SingleTileSchedulerILb0ELb0ELb0ELi128EEEEEEEEEvNT_6ParamsE$_ZN4cute3eso3ESOILb1ELb0EJNS_6LayoutINS_5tupleIJNS3_IJNS_1CILi2EEES5_EEES6_EEENS3_IJNS3_IJNS4_ILi1EEES5_EEENS3_IJNS4_ILi32EEENS4_ILi64EEEEEEEEEEENS_10ViewEngineIPN7cutlass6half_tEEEEEC2ERKSE_RKSJ_)
        /*f8c0*/ 	.word	0x00000000


	//----- nvinfo : EIATTR_FRAME_SIZE
	.align		4
.L_10624:
        /*f8c4*/ 	.byte	0x04, 0x11
        /*f8c6*/ 	.short	(.L_10626 - .L_10625)
	.align		4
.L_10625:
        /*f8c8*/ 	.word	index@($_ZN7cutlass13device_kernelIN5flash19enable_sm80_to_sm89INS1_16FlashAttnBwdSm80INS1_25CollectiveMainloopBwdSm80ILi2ELi2EN4cute5tupleIJNS5_1CILi128EEES8_NS7_ILi64EEEEEENS_6half_tEfNS_4arch4Sm80ELb0ELb0ELb1ELb0ELb0ELb0ELb0ELb0ELi2ELi4ELi4ELi4ELb0EEENS1_21CollectiveEpilogueBwdISA_SB_SD_Li256ELb0ELb0ELi2EEENS1_19SingleTileSchedulerILb0ELb0ELb0ELi128EEEEEEEEEvNT_6ParamsE$_ZN4cute3eso3ESOILb1ELb0EJNS_6LayoutINS_5tupleIJNS3_IJNS_1CILi2EEES5_EEENS4_ILi8EEEEEENS3_IJNS3_IJNS4_ILi1EEES5_EEENS4_ILi4EEEEEEEEiEEC2ERKSD_RKi)
        /*f8cc*/ 	.word	0x00000000


	//----- nvinfo : EIATTR_FRAME_SIZE
	.align		4
.L_10626:
        /*f8d0*/ 	.byte	0x04, 0x11
        /*f8d2*/ 	.short	(.L_10628 - .L_10627)
	.align		4
.L_10627:
        /*f8d4*/ 	.word	index@($_ZN7cutlass13device_kernelIN5flash19enable_sm80_to_sm89INS1_16FlashAttnBwdSm80INS1_25CollectiveMainloopBwdSm80ILi2ELi2EN4cute5tupleIJNS5_1CILi128EEES8_NS7_ILi64EEEEEENS_6half_tEfNS_4arch4Sm80ELb0ELb0ELb1ELb0ELb0ELb0ELb0ELb0ELi2ELi4ELi4ELi4ELb0EEENS1_21CollectiveEpilogueBwdISA_SB_SD_Li256ELb0ELb0ELi2EEENS1_19SingleTileSchedulerILb0ELb0ELb0ELi128EEEEEEEEEvNT_6ParamsE$_ZN4cute3eso3ESOILb1ELb0EJNS_6LayoutINS_5tupleIJNS3_IJNS_1CILi2EEES5_EEENS4_ILi8EEEEEENS3_IJNS3_IJNS4_ILi1EEES5_EEENS4_ILi4EEEEEEEENS_10ViewEngineIPN7cutlass6half_tEEEEEC2ERKSD_RKSI_)
        /*f8d8*/ 	.word	0x00000000


	//----- nvinfo : EIATTR_FRAME_SIZE
	.align		4
.L_10628:
        /*f8dc*/ 	.byte	0x04, 0x11
        /*f8de*/ 	.short	(.L_10630 - .L_10629)
	.align		4
.L_10629:
        /*f8e0*/ 	.word	index@($_ZN7cutlass13device_kernelIN5flash19enable_sm80_to_sm89INS1_16FlashAttnBwdSm80INS1_25CollectiveMainloopBwdSm80ILi2ELi2EN4cute5tupleIJNS5_1CILi128EEES8_NS7_ILi64EEEEEENS_6half_tEfNS_4arch4Sm80ELb0ELb0ELb1ELb0ELb0ELb0ELb0ELb0ELi2ELi4ELi4ELi4ELb0EEENS1_21CollectiveEpilogueBwdISA_SB_SD_Li256ELb0ELb0ELi2EEENS1_19SingleTileSchedulerILb0ELb0ELb0ELi128EEEEEEEEEvNT_6ParamsE$_ZN4cute3eso3ESOILb1ELb0EJNS_6LayoutINS_5tupleIJNS3_IJNS_1CILi2EEES5_EEENS3_IJS5_NS4_ILi8EEEEEEEEENS3_IJNS3_IJS5_NS4_ILi4EEEEEENS3_IJNS4_ILi1EEES7_EEEEEEEENS_10ViewEngineIPfEEEEC2ERKSF_RKSI_)
        /*f8e4*/ 	.word	0x00000000


	//----- nvinfo : EIATTR_FRAME_SIZE
	.align		4
.L_10630:
        /*f8e8*/ 	.byte	0x04, 0x11
        /*f8ea*/ 	.short	(.L_10632 - .L_10631)
	.align		4
.L_10631:
        /*f8ec*/ 	.word	index@($_ZN7cutlass13device_kernelIN5flash19enable_sm80_to_sm89INS1_16FlashAttnBwdSm80INS1_25CollectiveMainloopBwdSm80ILi2ELi2EN4cute5tupleIJNS5_1CILi128EEES8_NS7_ILi64EEEEEENS_6half_tEfNS_4arch4Sm80ELb0ELb0ELb1ELb0ELb0ELb0ELb0ELb0ELi2ELi4ELi4ELi4ELb0EEENS1_21CollectiveEpilogueBwdISA_SB_SD_Li256ELb0ELb0ELi2EEENS1_19SingleTileSchedulerILb0ELb0ELb0ELi128EEEEEEEEEvNT_6ParamsE$_ZN4cute3eso3ESOILb1ELb0EJNS_6LayoutINS_5tupleIJNS3_IJNS_1CILi2EEES5_EEEEEENS3_IJNS3_IJNS4_ILi8EEENS4_ILi64EEEEEEEEEEEiEEC2ERKSC_RKi)
        /*f8f0*/ 	.word	0x00000000


	//----- nvinfo : EIATTR_FRAME_SIZE
	.align		4
.L_10632:
        /*f8f4*/ 	.byte	0x04, 0x11
        /*f8f6*/ 	.short	(.L_10634 - .L_10633)
	.align		4
.L_10633:
        /*f8f8*/ 	.word	index@($_ZN7cutlass13device_kernelIN5flash19enable_sm80_to_sm89INS1_16FlashAttnBwdSm80INS1_25CollectiveMainloopBwdSm80ILi2ELi2EN4cute5tupleIJNS5_1CILi128EEES8_NS7_ILi64EEEEEENS_6half_tEfNS_4arch4Sm80ELb0ELb0ELb1ELb0ELb0ELb0ELb0ELb0ELi2ELi4ELi4ELi4ELb0EEENS1_21CollectiveEpilogueBwdISA_SB_SD_Li256ELb0ELb0ELi2EEENS1_19SingleTileSchedulerILb0ELb0ELb0ELi128EEEEEEEEEvNT_6ParamsE$_ZN4cute3eso3ESOILb1ELb0EJNS_6LayoutINS_5tupleIJNS3_IJNS_1CILi2EEES5_EEEEEENS3_IJNS3_IJNS4_ILi8EEENS4_ILi64EEEEEEEEEEENS_10ViewEngineINS_8smem_ptrIPfEEEEEEC2ERKSC_RKSH_)
        /*f8fc*/ 	.word	0x00000000


	//----- nvinfo : EIATTR_FRAME_SIZE
	.align		4
.L_10634:
        /*f900*/ 	.byte	0x04, 0x11
        /*f902*/ 	.short	(.L_10636 - .L_10635)
	.align		4
.L_10635:
        /*f904*/ 	.word	index@($_ZN7cutlass13device_kernelIN5flash19enable_sm80_to_sm89INS1_16FlashAttnBwdSm80INS1_25CollectiveMainloopBwdSm80ILi2ELi2EN4cute5tupleIJNS5_1CILi128EEES8_NS7_ILi64EEEEEENS_6half_tEfNS_4arch4Sm80ELb0ELb0ELb1ELb0ELb0ELb0ELb0ELb0ELi2ELi4ELi4ELi4ELb0EEENS1_21CollectiveEpilogueBwdISA_SB_SD_Li256ELb0ELb0ELi2EEENS1_19SingleTileSchedulerILb0ELb0ELb0ELi128EEEEEEEEEvNT_6ParamsE$_ZN4cute3eso3ESOILb1ELb0EJNS_6LayoutINS_5tupleIJNS3_IJNS_1CILi2EEES5_EEEEEENS3_IJNS3_IJNS4_ILi1EEES5_EEEEEEEEiEEC2ERKSB_RKi)
        /*f908*/ 	.word	0x00000000


	//----- nvinfo : EIATTR_FRAME_SIZE
	.align		4
.L_10636:
        /*f90c*/ 	.byte	0x04, 0x11
        /*f90e*/ 	.short	(.L_10638 - .L_10637)
	.align		4
.L_10637:
        /*f910*/ 	.word	index@($_ZN7cutlass13device_kernelIN5flash19enable_sm80_to_sm89INS1_16FlashAttnBwdSm80INS1_25CollectiveMainloopBwdSm80ILi2ELi2EN4cute5tupleIJNS5_1CILi128EEES8_NS7_ILi64EEEEEENS_6half_tEfNS_4arch4Sm80ELb0ELb0ELb1ELb0ELb0ELb0ELb0ELb0ELi2ELi4ELi4ELi4ELb0EEENS1_21CollectiveEpilogueBwdISA_SB_SD_Li256ELb0ELb0ELi2EEENS1_19SingleTileSchedulerILb0ELb0ELb0ELi128EEEEEEEEEvNT_6ParamsE$_ZN4cute3eso3ESOILb1ELb0EJNS_6LayoutINS_5tupleIJNS3_IJNS_1CILi2EEES5_EEEEEENS3_IJNS3_IJNS4_ILi1EEES5_EEEEEEEENS_10ViewEngineIPfEEEEC2ERKSB_RKSE_)
        /*f914*/ 	.word	0x00000000


	//----- nvinfo : EIATTR_FRAME_SIZE
	.align		4
.L_10638:
        /*f918*/ 	.byte	0x04, 0x11
        /*f91a*/ 	.short	(.L_10640 - .L_10639)
	.align		4
.L_10639:
        /*f91c*/ 	.word	index@($_ZN7cutlass13device_kernelIN5flash19enable_sm80_to_sm89INS1_16FlashAttnBwdSm80INS1_25CollectiveMainloopBwdSm80ILi2ELi2EN4cute5tupleIJNS5_1CILi128EEES8_NS7_ILi64EEEEEENS_6half_tEfNS_4arch4Sm80ELb0ELb0ELb1ELb0ELb0ELb0ELb0ELb0ELi2ELi4ELi4ELi4ELb0EEENS1_21CollectiveEpilogueBwdISA_SB_SD_Li256ELb0ELb0ELi2EEENS1_19SingleTileSchedulerILb0ELb0ELb0ELi128EEEEEEEEEvNT_6ParamsE$_ZN4cute3eso3ESOILb1ELb0EJNS_6LayoutINS_5tupleIJNS3_IJNS_1CILi2EEES5_EEEEEENS3_IJNS3_IJNS4_ILi1EEES5_EEEEEEEENS_10ViewEngineIPN7cutlass6half_tEEEEEC2ERKSB_RKSG_)
        /*f920*/ 	.word	0x00000000


	//----- nvinfo : EIATTR_FRAME_SIZE
	.align		4
.L_10640:
        /*f924*/ 	.byte	0x04, 0x11
        /*f926*/ 	.short	(.L_10642 - .L_10641)
	.align		4
.L_10641:
        /*f928*/ 	.word	index@($_ZN7cutlass13device_kernelIN5flash19enable_sm80_to_sm89INS1_16FlashAttnBwdSm80INS1_25CollectiveMainloopBwdSm80ILi2ELi2EN4cute5tupleIJNS5_1CILi128EEES8_NS7_ILi64EEEEEENS_6half_tEfNS_4arch4Sm80ELb0ELb0ELb1ELb0ELb0ELb0ELb0ELb0ELi2ELi4ELi4ELi4ELb0EEENS1_21CollectiveEpilogueBwdISA_SB_SD_Li256ELb0ELb0ELi2EEENS1_19SingleTileSchedulerILb0ELb0ELb0ELi128EEEEEEEEEvNT_6ParamsE$_ZN4cute3eso3ESOILb1ELb0EJNS_6LayoutINS_5tupleIJNS3_IJNS_1CILi2EEES5_EEEEEENS3_IJNS3_IJNS4_ILi1EEES5_EEEEEEEENS_10ViewEngineIPKfEEEEC2ERKSB_RKSF_)
        /*f92c*/ 	.word	0x00000000


	//----- nvinfo : EIATTR_FRAME_SIZE
	.align		4
.L_10642:
        /*f930*/ 	.byte	0x04, 0x11
        /*f932*/ 	.short	(.L_10644 - .L_10643)
	.align		4
.L_10643:
        /*f934*/ 	.word	index@($_ZN7cutlass13device_kernelIN5flash19enable_sm80_to_sm89INS1_16FlashAttnBwdSm80INS1_25CollectiveMainloopBwdSm80ILi2ELi2EN4cute5tupleIJNS5_1CILi128EEES8_NS7_ILi64EEEEEENS_6half_tEfNS_4arch4Sm80ELb0ELb0ELb1ELb0ELb0ELb0ELb0ELb0ELi2ELi4ELi4ELi4ELb0EEENS1_21CollectiveEpilogueBwdISA_SB_SD_Li256ELb0ELb0ELi2EEENS1_19SingleTileSchedulerILb0ELb0ELb0ELi128EEEEEEEEEvNT_6ParamsE$_ZN4cute3eso3ESOILb1ELb0EJNS_6LayoutINS_5tupleIJNS3_IJNS_1CILi1EEES5_EEEEEENS3_IJNS3_IJS5_NS4_ILi0EEEEEEEEEEENS_10ViewEngineINS_8smem_ptrIPN7cutlass9uint128_tEEEEEEEC2ERKSB_RKSI_)
        /*f938*/ 	.word	0x00000000


	//----- nvinfo : EIATTR_FRAME_SIZE
	.align		4
.L_10644:
        /*f93c*/ 	.byte	0x04, 0x11
        /*f93e*/ 	.short	(.L_10646 - .L_10645)
	.align		4
.L_10645:
        /*f940*/ 	.word	index@($_ZN7cutlass13device_kernelIN5flash19enable_sm80_to_sm89INS1_16FlashAttnBwdSm80INS1_25CollectiveMainloopBwdSm80ILi2ELi2EN4cute5tupleIJNS5_1CILi128EEES8_NS7_ILi64EEEEEENS_6half_tEfNS_4arch4Sm80ELb0ELb0ELb1ELb0ELb0ELb0ELb0ELb0ELi2ELi4ELi4ELi4ELb0EEENS1_21CollectiveEpilogueBwdISA_SB_SD_Li256ELb0ELb0ELi2EEENS1_19SingleTileSchedulerILb0ELb0ELb0ELi128EEEEEEEEEvNT_6ParamsE$_ZN4cute3eso3ESOILb1ELb0EJNS_6LayoutINS_5tupleIJNS3_IJNS_1CILi1EEENS4_ILi2EEES6_EEEEEENS3_IJNS3_IJS5_S5_S6_EEEEEEEENS_10ViewEngineIPjEEEEC2ERKSB_RKSE_)
        /*f944*/ 	.word	0x00000000


	//----- nvinfo : EIATTR_FRAME_SIZE
	.align		4
.L_10646:
        /*f948*/ 	.byte	0x04, 0x11
        /*f94a*/ 	.short	(.L_10648 - .L_10647)
	.align		4
.L_10647:
        /*f94c*/ 	.word	index@($_ZN7cutlass13device_kernelIN5flash19enable_sm80_to_sm89INS1_16FlashAttnBwdSm80INS1_25CollectiveMainloopBwdSm80ILi2ELi2EN4cute5tupleIJNS5_1CILi128EEES8_NS7_ILi64EEEEEENS_6half_tEfNS_4arch4Sm80ELb0ELb0ELb1ELb0ELb0ELb0ELb0ELb0ELi2ELi4ELi4ELi4ELb0EEENS1_21CollectiveEpilogueBwdISA_SB_SD_Li256ELb0ELb0ELi2EEENS1_19SingleTileSchedulerILb0ELb0ELb0ELi128EEEEEEEEEvNT_6ParamsE$_ZN4cute3eso3ESOILb1ELb0EJNS_6LayoutINS_5tupleIJNS3_IJNS_1CILi1EEENS4_ILi2EEEEEES6_NS4_ILi8EEEEEENS3_IJNS3_IJS5_S5_EEES6_NS4_ILi4EEEEEEEENS_10ViewEngineIPN7cutlass5ArrayINSF_6half_tELi2ELb0EEEEEEEC2ERKSD_RKSK_)
        /*f950*/ 	.word	0x00000000


	//----- nvinfo : EIATTR_FRAME_SIZE
	.align		4
.L_10648:
        /*f954*/ 	.byte	0x04, 0x11
        /*f956*/ 	.short	(.L_10650 - .L_10649)
	.align		4
.L_10649:
        /*f958*/ 	.word	index@($_ZN7cutlass13device_kernelIN5flash19enable_sm80_to_sm89INS1_16FlashAttnBwdSm80INS1_25CollectiveMainloopBwdSm80ILi2ELi2EN4cute5tupleIJNS5_1CILi128EEES8_NS7_ILi64EEEEEENS_6half_tEfNS_4arch4Sm80ELb0ELb0ELb1ELb0ELb0ELb0ELb0ELb0ELi2ELi4ELi4ELi4ELb0EEENS1_21CollectiveEpilogueBwdISA_SB_SD_Li256ELb0ELb0ELi2EEENS1_19SingleTileSchedulerILb0ELb0ELb0ELi128EEEEEEEEEvNT_6ParamsE$_ZN4cute3eso3ESOILb1ELb0EJNS_6LayoutINS_5tupleIJNS3_IJNS_1CILi1EEENS4_ILi2EEEEEES6_NS4_ILi8EEEEEENS3_IJNS3_IJS5_S5_EEES6_NS4_ILi4EEEEEEEENS_10ViewEngineIPKN7cutlass5ArrayIfLi2ELb1EEEEEEEC2ERKSD_RKSK_)
        /*f95c*/ 	.word	0x00000000


	//----- nvinfo : EIATTR_FRAME_SIZE
	.align		4
.L_10650:
        /*f960*/ 	.byte	0x04, 0x11
        /*f962*/ 	.short	(.L_10652 - .L_10651)
	.align		4
.L_10651:
        /*f964*/ 	.word	index@($_ZN7cutlass13device_kernelIN5flash19enable_sm80_to_sm89INS1_16FlashAttnBwdSm80INS1_25CollectiveMainloopBwdSm80ILi2ELi2EN4cute5tupleIJNS5_1CILi128EEES8_NS7_ILi64EEEEEENS_6half_tEfNS_4arch4Sm80ELb0ELb0ELb1ELb0ELb0ELb0ELb0ELb0ELi2ELi4ELi4ELi4ELb0EEENS1_21CollectiveEpilogueBwdISA_SB_SD_Li256ELb0ELb0ELi2EEENS1_19SingleTileSchedulerILb0ELb0ELb0ELi128EEEEEEEEEvNT_6ParamsE$_ZN4cute3eso3ESOILb1ELb0EJNS_6LayoutINS_5tupleIJNS3_IJNS_1CILi1EEENS4_ILi2EEEEEEEEENS3_IJNS3_IJS5_S5_EEEEEEEENS_10ViewEngineIPjEEEEC2ERKSB_RKSE_)
        /*f968*/ 	.word	0x00000000


	//----- nvinfo : EIATTR_FRAME_SIZE
	.align		4
.L_10652:
        /*f96c*/ 	.byte	0x04, 0x11
        /*f96e*/ 	.short	(.L_10654 - .L_10653)
	.align		4
.L_10653:
        /*f970*/ 	.word	index@($_ZN7cutlass13device_kernelIN5flash19enable_sm80_to_sm89INS1_16FlashAttnBwdSm80INS1_25CollectiveMainloopBwdSm80ILi2ELi2EN4cute5tupleIJNS5_1CILi128EEES8_NS7_ILi64EEEEEENS_6half_tEfNS_4arch4Sm80ELb0ELb0ELb1ELb0ELb0ELb0ELb0ELb0ELi2ELi4ELi4ELi4ELb0EEENS1_21CollectiveEpilogueBwdISA_SB_SD_Li256ELb0ELb0ELi2EEENS1_19SingleTileSchedulerILb0ELb0ELb0ELi128EEEEEEEEEvNT_6ParamsE$_ZN4cute3eso3ESOILb1ELb0EJNS_6LayoutINS_5tupleIJNS3_IJNS_1CILi1EEENS3_IJNS4_ILi4EEENS4_ILi2EEEEEEEEES7_S6_EEENS3_IJNS3_IJNS4_ILi0EEENS3_IJS5_NS4_ILi8EEEEEEEEES6_NS4_ILi16EEEEEEEENS_10ViewEngineIPN7cutlass6half_tEEEEEC2ERKSH_RKSM_)
        /*f974*/ 	.word	0x00000000


	//----- nvinfo : EIATTR_FRAME_SIZE
	.align		4
.L_10654:
        /*f978*/ 	.byte	0x04, 0x11
        /*f97a*/ 	.short	(.L_10656 - .L_10655)
	.align		4
.L_10655:
        /*f97c*/ 	.word	index@($_ZN7cutlass13device_kernelIN5flash19enable_sm80_to_sm89INS1_16FlashAttnBwdSm80INS1_25CollectiveMainloopBwdSm80ILi2ELi2EN4cute5tupleIJNS5_1CILi128EEES8_NS7_ILi64EEEEEENS_6half_tEfNS_4arch4Sm80ELb0ELb0ELb1ELb0ELb0ELb0ELb0ELb0ELi2ELi4ELi4ELi4ELb0EEENS1_21CollectiveEpilogueBwdISA_SB_SD_Li256ELb0ELb0ELi2EEENS1_19SingleTileSchedulerILb0ELb0ELb0ELi128EEEEEEEEEvNT_6ParamsE$_ZN4cute3eso3ESOILb1ELb0EJNS_6LayoutINS_5tupleIJNS3_IJNS_1CILi1EEENS3_IJNS4_ILi2EEES6_EEEEEES6_NS4_ILi4EEEEEENS3_IJNS3_IJNS4_ILi0EEENS3_IJS5_S9_EEEEEES6_NS4_ILi8EEEEEEEENS_10ViewEngineIPjEEEEC2ERKSG_RKSJ_)
        /*f980*/ 	.word	0x00000000


	//----- nvinfo : EIATTR_FRAME_SIZE
	.align		4
.L_10656:
        /*f984*/ 	.byte	0x04, 0x11
        /*f986*/ 	.short	(.L_10658 - .L_10657)
	.align		4
.L_10657:
        /*f988*/ 	.word	index@($_ZN7cutlass13device_kernelIN5flash19enable_sm80_to_sm89INS1_16FlashAttnBwdSm80INS1_25CollectiveMainloopBwdSm80ILi2ELi2EN4cute5tupleIJNS5_1CILi128EEES8_NS7_ILi64EEEEEENS_6half_tEfNS_4arch4Sm80ELb0ELb0ELb1ELb0ELb0ELb0ELb0ELb0ELi2ELi4ELi4ELi4ELb0EEENS1_21CollectiveEpilogueBwdISA_SB_SD_Li256ELb0ELb0ELi2EEENS1_19SingleTileSchedulerILb0ELb0ELb0ELi128EEEEEEEEEvNT_6ParamsE$_ZN4cute3eso3ESOILb1ELb0EJNS_6LayoutINS_5tupleIJNS3_IJNS3_IJNS_1CILi8EEENS4_ILi1EEEEEES6_EEENS3_IJNS3_IJS6_S6_EEENS4_ILi4EEEEEEEEENS3_IJNS3_IJNS3_IJS6_NS4_ILi0EEEEEESD_EEENS3_IJNS3_IJSD_SD_EEES5_EEEEEEEENS_10ViewEngineIPN7cutlass6half_tEEEEEC2ERKSJ_RKSO_)
        /*f98c*/ 	.word	0x00000000


	//----- nvinfo : EIATTR_FRAME_SIZE
	.align		4
.L_10658:
        /*f990*/ 	.byte	0x04, 0x11
        /*f992*/ 	.short	(.L_10660 - .L_10659)
	.align		4
.L_10659:
        /*f994*/ 	.word	index@($_ZN7cutlass13device_kernelIN5flash19enable_sm80_to_sm89INS1_16FlashAttnBwdSm80INS1_25CollectiveMainloopBwdSm80ILi2ELi2EN4cute5tupleIJNS5_1CILi128EEES8_NS7_ILi64EEEEEENS_6half_tEfNS_4arch4Sm80ELb0ELb0ELb1ELb0ELb0ELb0ELb0ELb0ELi2ELi4ELi4ELi4ELb0EEENS1_21CollectiveEpilogueBwdISA_SB_SD_Li256ELb0ELb0ELi2EEENS1_19SingleTileSchedulerILb0ELb0ELb0ELi128EEEEEEEEEvNT_6ParamsE$_ZN4cute3eso3ESOILb1ELb0EJNS_6LayoutINS_5tupleIJNS3_IJNS3_IJNS_1CILi8EEENS4_ILi1EEEEEES6_EEENS3_IJNS3_IJS6_S6_EEENS4_ILi4EEEEEEEEENS3_IJNS3_IJNS3_IJS6_NS4_ILi0EEEEEESD_EEENS3_IJNS3_IJSD_SD_EEENS4_ILi2048EEEEEEEEEEENS_10ViewEngineINS_8smem_ptrIPN7cutlass6half_tEEEEEEEC2ERKSK_RKSR_)
        /*f998*/ 	.word	0x00000000


	//----- nvinfo : EIATTR_FRAME_SIZE
	.align		4
.L_10660:
        /*f99c*/ 	.byte	0x04, 0x11
        /*f99e*/ 	.short	(.L_10662 - .L_10661)
	.align		4
.L_10661:
        /*f9a0*/ 	.word	index@($_ZN7cutlass13device_kernelIN5flash19enable_sm80_to_sm89INS1_16FlashAttnBwdSm80INS1_25CollectiveMainloopBwdSm80ILi2ELi2EN4cute5tupleIJNS5_1CILi128EEES8_NS7_ILi64EEEEEENS_6half_tEfNS_4arch4Sm80ELb0ELb0ELb1ELb0ELb0ELb0ELb0ELb0ELi2ELi4ELi4ELi4ELb0EEENS1_21CollectiveEpilogueBwdISA_SB_SD_Li256ELb0ELb0ELi2EEENS1_19SingleTileSchedulerILb0ELb0ELb0ELi128EEEEEEEEEvNT_6ParamsE$_ZN4cute3eso3ESOILb1ELb0EJNS_6LayoutINS_5tupleIJNS3_IJNS3_IJNS_1CILi8EEENS4_ILi1EEEEEES6_EEENS3_IJNS3_IJS6_S6_EEENS4_ILi2EEEEEEEEENS3_IJNS3_IJNS3_IJS6_NS4_ILi0EEEEEESD_EEENS3_IJNS3_IJSD_SD_EEES5_EEEEEEEENS_10ViewEngineIPN7cutlass6half_tEEEEEC2ERKSJ_RKSO_)
        /*f9a4*/ 	.word	0x00000000


	//----- nvinfo : EIATTR_FRAME_SIZE
	.align		4
.L_10662:
        /*f9a8*/ 	.byte	0x04, 0x11
        /*f9aa*/ 	.short	(.L_10664 - .L_10663)
	.align		4
.L_10663:
        /*f9ac*/ 	.word	index@($_ZN7cutlass13device_kernelIN5flash19enable_sm80_to_sm89INS1_16FlashAttnBwdSm80INS1_25CollectiveMainloopBwdSm80ILi2ELi2EN4cute5tupleIJNS5_1CILi128EEES8_NS7_ILi64EEEEEENS_6half_tEfNS_4arch4Sm80ELb0ELb0ELb1ELb0ELb0ELb0ELb0ELb0ELi2ELi4ELi4ELi4ELb0EEENS1_21CollectiveEpilogueBwdISA_SB_SD_Li256ELb0ELb0ELi2EEENS1_19SingleTileSchedulerILb0ELb0ELb0ELi128EEEEEEEEEvNT_6ParamsE$_ZN4cute3eso3ESOILb1ELb0EJNS_6LayoutINS_5tupleIJNS3_IJNS3_IJNS_1CILi8EEENS4_ILi1EEEEEES6_EEENS3_IJNS3_IJS6_S6_EEENS4_ILi2EEEEEEEEENS3_IJNS3_IJNS3_IJS6_NS4_ILi0EEEEEESD_EEENS3_IJNS3_IJSD_SD_EEENS4_ILi8192EEEEEEEEEEENS_10ViewEngineINS_8smem_ptrIPN7cutlass6half_tEEEEEEEC2ERKSK_RKSR_)
        /*f9b0*/ 	.word	0x00000000


	//----- nvinfo : EIATTR_FRAME_SIZE
	.align		4
.L_10664:
        /*f9b4*/ 	.byte	0x04, 0x11
        /*f9b6*/ 	.short	(.L_10666 - .L_10665)
	.align		4
.L_10665:
        /*f9b8*/ 	.word	index@($_ZN7cutlass13device_kernelIN5flash19enable_sm80_to_sm89INS1_16FlashAttnBwdSm80INS1_25CollectiveMainloopBwdSm80ILi2ELi2EN4cute5tupleIJNS5_1CILi128EEES8_NS7_ILi64EEEEEENS_6half_tEfNS_4arch4Sm80ELb0ELb0ELb1ELb0ELb0ELb0ELb0ELb0ELi2ELi4ELi4ELi4ELb0EEENS1_21CollectiveEpilogueBwdISA_SB_SD_Li256ELb0ELb0ELi2EEENS1_19SingleTileSchedulerILb0ELb0ELb0ELi128EEEEEEEEEvNT_6ParamsE$_ZN4cute3eso3ESOILb1ELb0EJNS_6LayoutINS_5tupleIJNS3_IJNS3_IJNS_1CILi8EEENS4_ILi1EEEEEES6_EEENS3_IJNS3_IJS6_S6_EEENS4_ILi2EEEEEEEEENS3_IJNS3_IJNS3_IJS6_NS4_ILi0EEEEEESD_EEENS3_IJNS3_IJSD_SD_EEENS4_ILi64EEEEEEEEEEENS_10ViewEngineIPN7cutlass6half_tEEEEEC2ERKSK_RKSP_)
        /*f9bc*/ 	.word	0x00000000


	//----- nvinfo : EIATTR_FRAME_SIZE
	.align		4
.L_10666:
        /*f9c0*/ 	.byte	0x04, 0x11
        /*f9c2*/ 	.short	(.L_10668 - .L_10667)
	.align		4
.L_10667:
        /*f9c4*/ 	.word	index@($_ZN7cutlass13device_kernelIN5flash19enable_sm80_to_sm89INS1_16FlashAttnBwdSm80INS1_25CollectiveMainloopBwdSm80ILi2ELi2EN4cute5tupleIJNS5_1CILi128EEES8_NS7_ILi64EEEEEENS_6half_tEfNS_4arch4Sm80ELb0ELb0ELb1ELb0ELb0ELb0ELb0ELb0ELi2ELi4ELi4ELi4ELb0EEENS1_21CollectiveEpilogueBwdISA_SB_SD_Li256ELb0ELb0ELi2EEENS1_19SingleTileSchedulerILb0ELb0ELb0ELi128EEEEEEEEEvNT_6ParamsE$_ZN4cute3eso3ESOILb1ELb0EJNS_6LayoutINS_5tupleIJNS3_IJNS3_IJNS_1CILi8EEENS4_ILi1EEEEEES6_EEENS3_IJNS3_IJS6_S6_EEENS4_ILi2EEEEEEEEENS3_IJNS3_IJNS3_IJS6_NS4_ILi0EEEEEESD_EEENS3_IJNS3_IJSD_SD_EEENS4_ILi4096EEEEEEEEEEENS_10ViewEngineINS_8smem_ptrIPN7cutlass6half_tEEEEEEEC2ERKSK_RKSR_)
        /*f9c8*/ 	.word	0x00000000


	//----- nvinfo : EIATTR_FRAME_SIZE
	.align		4
.L_10668:
        /*f9cc*/ 	.byte	0x04, 0x11
        /*f9ce*/ 	.short	(.L_10670 - .L_10669)
	.align		4
.L_10669:
        /*f9d0*/ 	.word	index@($_ZN7cutlass13device_kernelIN5flash19enable_sm80_to_sm89INS1_16FlashAttnBwdSm80INS1_25CollectiveMainloopBwdSm80ILi2ELi2EN4cute5tupleIJNS5_1CILi128EEES8_NS7_ILi64EEEEEENS_6half_tEfNS_4arch4Sm80ELb0ELb0ELb1ELb0ELb0ELb0ELb0ELb0ELi2ELi4ELi4ELi4ELb0EEENS1_21CollectiveEpilogueBwdISA_SB_SD_Li256ELb0ELb0ELi2EEENS1_19SingleTileSchedulerILb0ELb0ELb0ELi128EEEEEEEEEvNT_6ParamsE$_ZN4cute3eso3ESOILb1ELb0EJNS_6LayoutINS_5tupleIJNS3_IJNS3_IJNS_1CILi4EEENS4_ILi2EEEEEENS4_ILi1EEEEEES6_NS4_ILi8EEEEEENS3_IJNS3_IJNS3_IJS8_NS4_ILi32EEEEEENS4_ILi0EEEEEENS4_ILi64EEES5_EEEEENS_10ViewEngineIPN7cutlass6half_tEEEEEC2ERKSI_RKSN_)
        /*f9d4*/ 	.word	0x00000000


	//----- nvinfo : EIATTR_FRAME_SIZE
	.align		4
.L_10670:
        /*f9d8*/ 	.byte	0x04, 0x11
        /*f9da*/ 	.short	(.L_10672 - .L_10671)
	.align		4
.L_10671:
        /*f9dc*/ 	.word	index@($_ZN7cutlass13device_kernelIN5flash19enable_sm80_to_sm89INS1_16FlashAttnBwdSm80INS1_25CollectiveMainloopBwdSm80ILi2ELi2EN4cute5tupleIJNS5_1CILi128EEES8_NS7_ILi64EEEEEENS_6half_tEfNS_4arch4Sm80ELb0ELb0ELb1ELb0ELb0ELb0ELb0ELb0ELi2ELi4ELi4ELi4ELb0EEENS1_21CollectiveEpilogueBwdISA_SB_SD_Li256ELb0ELb0ELi2EEENS1_19SingleTileSchedulerILb0ELb0ELb0ELi128EEEEEEEEEvNT_6ParamsE$_ZN4cute3eso3ESOILb1ELb0EJNS_6LayoutINS_5tupleIJNS3_IJNS3_IJNS_1CILi4EEENS4_ILi2EEEEEENS4_ILi1EEEEEES6_EEENS3_IJNS3_IJNS3_IJS8_NS4_ILi32EEEEEENS4_ILi0EEEEEENS4_ILi64EEEEEEEEiEEC2ERKSH_RKi)
        /*f9e0*/ 	.word	0x00000000


	//----- nvinfo : EIATTR_FRAME_SIZE
	.align		4
.L_10672:
        /*f9e4*/ 	.byte	0x04, 0x11
        /*f9e6*/ 	.short	(.L_10674 - .L_10673)
	.align		4
.L_10673:
        /*f9e8*/ 	.word	index@($_ZN7cutlass13device_kernelIN5flash19enable_sm80_to_sm89INS1_16FlashAttnBwdSm80INS1_25CollectiveMainloopBwdSm80ILi2ELi2EN4cute5tupleIJNS5_1CILi128EEES8_NS7_ILi64EEEEEENS_6half_tEfNS_4arch4Sm80ELb0ELb0ELb1ELb0ELb0ELb0ELb0ELb0ELi2ELi4ELi4ELi4ELb0EEENS1_21CollectiveEpilogueBwdISA_SB_SD_Li256ELb0ELb0ELi2EEENS1_19SingleTileSchedulerILb0ELb0ELb0ELi128EEEEEEEEEvNT_6ParamsE$_ZN4cute3eso3ESOILb1ELb0EJNS_6LayoutINS_5tupleIJNS3_IJNS3_IJNS_1CILi4EEENS4_ILi2EEEEEENS4_ILi1EEEEEES6_EEENS3_IJNS3_IJNS3_IJS8_NS4_ILi32EEEEEENS4_ILi0EEEEEENS4_ILi64EEEEEEEENS_10ViewEngineIPN7cutlass6half_tEEEEEC2ERKSH_RKSM_)
        /*f9ec*/ 	.word	0x00000000


	//----- nvinfo : EIATTR_FRAME_SIZE
	.align		4
.L_10674:
        /*f9f0*/ 	.byte	0x04, 0x11
        /*f9f2*/ 	.short	(.L_10676 - .L_10675)
	.align		4
.L_10675:
        /*f9f4*/ 	.word	index@($_ZN7cutlass13device_kernelIN5flash19enable_sm80_to_sm89INS1_16FlashAttnBwdSm80INS1_25CollectiveMainloopBwdSm80ILi2ELi2EN4cute5tupleIJNS5_1CILi128EEES8_NS7_ILi64EEEEEENS_6half_tEfNS_4arch4Sm80ELb0ELb0ELb1ELb0ELb0ELb0ELb0ELb0ELi2ELi4ELi4ELi4ELb0EEENS1_21CollectiveEpilogueBwdISA_SB_SD_Li256ELb0ELb0ELi2EEENS1_19SingleTileSchedulerILb0ELb0ELb0ELi128EEEEEEEEEvNT_6ParamsE$_ZN4cute3eso3ESOILb1ELb0EJNS_6LayoutINS_5tupleIJNS3_IJNS3_IJNS_1CILi4EEENS4_ILi2EEEEEENS4_ILi1EEEEEENS3_IJS6_EEEEEENS3_IJNS3_IJNS3_IJS8_NS4_ILi32EEEEEENS4_ILi0EEEEEENS3_IJNS4_ILi64EEEEEEEEEEENS_10ViewEngineIPN7cutlass6half_tEEEEEC2ERKSJ_RKSO_)
        /*f9f8*/ 	.word	0x00000000


	//----- nvinfo : EIATTR_FRAME_SIZE
	.align		4
.L_10676:
        /*f9fc*/ 	.byte	0x04, 0x11
        /*f9fe*/ 	.short	(.L_10678 - .L_10677)
	.align		4
.L_10677:
        /*fa00*/ 	.word	index@($_ZN7cutlass13device_kernelIN5flash19enable_sm80_to_sm89INS1_16FlashAttnBwdSm80INS1_25CollectiveMainloopBwdSm80ILi2ELi2EN4cute5tupleIJNS5_1CILi128EEES8_NS7_ILi64EEEEEENS_6half_tEfNS_4arch4Sm80ELb0ELb0ELb1ELb0ELb0ELb0ELb0ELb0ELi2ELi4ELi4ELi4ELb0EEENS1_21CollectiveEpilogueBwdISA_SB_SD_Li256ELb0ELb0ELi2EEENS1_19SingleTileSchedulerILb0ELb0ELb0ELi128EEEEEEEEEvNT_6ParamsE$_ZN4cute3eso3ESOILb1ELb0EJNS_6LayoutINS_5tupleIJNS3_IJNS3_IJNS_1CILi4EEENS4_ILi2EEEEEENS4_ILi1EEEEEEEEENS3_IJNS3_IJNS3_IJS8_NS4_ILi32EEEEEENS4_ILi0EEEEEEEEEEEiEEC2ERKSG_RKi)
        /*fa04*/ 	.word	0x00000000


	//----- nvinfo : EIATTR_FRAME_SIZE
	.align		4
.L_10678:
        /*fa08*/ 	.byte	0x04, 0x11
        /*fa0a*/ 	.short	(.L_10680 - .L_10679)
	.align		4
.L_10679:
        /*fa0c*/ 	.word	index@($_ZN7cutlass13device_kernelIN5flash19enable_sm80_to_sm89INS1_16FlashAttnBwdSm80INS1_25CollectiveMainloopBwdSm80ILi2ELi2EN4cute5tupleIJNS5_1CILi128EEES8_NS7_ILi64EEEEEENS_6half_tEfNS_4arch4Sm80ELb0ELb0ELb1ELb0ELb0ELb0ELb0ELb0ELi2ELi4ELi4ELi4ELb0EEENS1_21CollectiveEpilogueBwdISA_SB_SD_Li256ELb0ELb0ELi2EEENS1_19SingleTileSchedulerILb0ELb0ELb0ELi128EEEEEEEEEvNT_6ParamsE$_ZN4cute3eso3ESOILb1ELb0EJNS_6LayoutINS_5tupleIJNS3_IJNS3_IJNS_1CILi4EEENS4_ILi2EEEEEENS4_ILi1EEEEEEEEENS3_IJNS3_IJNS3_IJS8_NS4_ILi32EEEEEENS4_ILi0EEEEEEEEEEENS_10ViewEngineIPN7cutlass6half_tEEEEEC2ERKSG_RKSL_)
        /*fa10*/ 	.word	0x00000000


	//----- nvinfo : EIATTR_FRAME_SIZE
	.align		4
.L_10680:
        /*fa14*/ 	.byte	0x04, 0x11
        /*fa16*/ 	.short	(.L_10682 - .L_10681)
	.align		4
.L_10681:
        /*fa18*/ 	.word	index@($_ZN7cutlass13device_kernelIN5flash19enable_sm80_to_sm89INS1_16FlashAttnBwdSm80INS1_25CollectiveMainloopBwdSm80ILi2ELi2EN4cute5tupleIJNS5_1CILi128EEES8_NS7_ILi64EEEEEENS_6half_tEfNS_4arch4Sm80ELb0ELb0ELb1ELb0ELb0ELb0ELb0ELb0ELi2ELi4ELi4ELi4ELb0EEENS1_21CollectiveEpilogueBwdISA_SB_SD_Li256ELb0ELb0ELi2EEENS1_19SingleTileSchedulerILb0ELb0ELb0ELi128EEEEEEEEEvNT_6ParamsE$_ZN4cute3eso3ESOILb1ELb0EJNS_6LayoutINS_5tupleIJNS3_IJNS3_IJNS_1CILi2EEES5_EEENS4_ILi1EEEEEEEEENS3_IJNS3_IJNS3_IJS7_NS4_ILi16EEEEEENS4_ILi0EEEEEEEEEEENS_10ViewEngineIPjEEEEC2ERKSF_RKSI_)
        /*fa1c*/ 	.word	0x00000000


	//----- nvinfo : EIATTR_FRAME_SIZE
	.align		4
.L_10682:
        /*fa20*/ 	.byte	0x04, 0x11
        /*fa22*/ 	.short	(.L_10684 - .L_10683)
	.align		4
.L_10683:
        /*fa24*/ 	.word	index@($_ZN7cutlass13device_kernelIN5flash19enable_sm80_to_sm89INS1_16FlashAttnBwdSm80INS1_25CollectiveMainloopBwdSm80ILi2ELi2EN4cute5tupleIJNS5_1CILi128EEES8_NS7_ILi64EEEEEENS_6half_tEfNS_4arch4Sm80ELb0ELb0ELb1ELb0ELb0ELb0ELb0ELb0ELi2ELi4ELi4ELi4ELb0EEENS1_21CollectiveEpilogueBwdISA_SB_SD_Li256ELb0ELb0ELi2EEENS1_19SingleTileSchedulerILb0ELb0ELb0ELi128EEEEEEEEEvNT_6ParamsE$_ZN4cute3eso3ESOILb1ELb0EJNS_6LayoutINS_5tupleIJNS3_IJNS3_IJNS3_IJNS_1CILi4EEENS4_ILi2EEEEEENS4_ILi1EEEEEES8_EEENS3_IJNS3_IJNS3_IJS8_S8_EEES8_EEES6_EEEEEENS3_IJNS3_IJNS3_IJNS3_IJS8_NS4_ILi32EEEEEENS4_ILi0EEEEEESH_EEENS3_IJNS3_IJNS3_IJSH_SH_EEESH_EEENS4_ILi64EEEEEEEEEEENS_10ViewEngineIPN7cutlass6half_tEEEEEC2ERKSP_RKSU_)
        /*fa28*/ 	.word	0x00000000


	//----- nvinfo : EIATTR_FRAME_SIZE
	.align		4
.L_10684:
        /*fa2c*/ 	.byte	0x04, 0x11
        /*fa2e*/ 	.short	(.L_10686 - .L_10685)
	.align		4
.L_10685:
        /*fa30*/ 	.word	index@($_ZN7cutlass13device_kernelIN5flash19enable_sm80_to_sm89INS1_16FlashAttnBwdSm80INS1_25CollectiveMainloopBwdSm80ILi2ELi2EN4cute5tupleIJNS5_1CILi128EEES8_NS7_ILi64EEEEEENS_6half_tEfNS_4arch4Sm80ELb0ELb0ELb1ELb0ELb0ELb0ELb0ELb0ELi2ELi4ELi4ELi4ELb0EEENS1_21CollectiveEpilogueBwdISA_SB_SD_Li256ELb0ELb0ELi2EEENS1_19SingleTileSchedulerILb0ELb0ELb0ELi128EEEEEEEEEvNT_6ParamsE$_ZN4cute3eso3ESOILb1ELb0EJNS_5tupleIJNS_1CILi1EEENS3_ILi0EEEEEENS2_IJiEEEEEC2ERKS6_RKS7_)
        /*fa34*/ 	.word	0x00000000


	//----- nvinfo : EIATTR_FRAME_SIZE
	.align		4
.L_10686:
        /*fa38*/ 	.byte	0x04, 0x11
        /*fa3a*/ 	.short	(.L_10688 - .L_10687)
	.align		4
.L_10687:
        /*fa3c*/ 	.word	index@($_ZN7cutlass13device_kernelIN5flash19enable_sm80_to_sm89INS1_16FlashAttnBwdSm80INS1_25CollectiveMainloopBwdSm80ILi2ELi2EN4cute5tupleIJNS5_1CILi128EEES8_NS7_ILi64EEEEEENS_6half_tEfNS_4arch4Sm80ELb0ELb0ELb1ELb0ELb0ELb0ELb0ELb0ELi2ELi4ELi4ELi4ELb0EEENS1_21CollectiveEpilogueBwdISA_SB_SD_Li256ELb0ELb0ELi2EEENS1_19SingleTileSchedulerILb0ELb0ELb0ELi128EEEEEEEEEvNT_6ParamsE$_ZN4cute3eso3ESOILb1ELb0EJNS_5tupleIJNS_1CILi0EEES4_EEEiEEC2ERKS5_RKi)
        /*fa40*/ 	.word	0x00000000


	//----- nvinfo : EIATTR_FRAME_SIZE
	.align		4
.L_10688:
        /*fa44*/ 	.byte	0x04, 0x11
        /*fa46*/ 	.short	(.L_10690 - .L_10689)
	.align		4
.L_10689:
        /*fa48*/ 	.word	index@($_ZN7cutlass13device_kernelIN5flash19enable_sm80_to_sm89INS1_16FlashAttnBwdSm80INS1_25CollectiveMainloopBwdSm80ILi2ELi2EN4cute5tupleIJNS5_1CILi128EEES8_NS7_ILi64EEEEEENS_6half_tEfNS_4arch4Sm80ELb0ELb0ELb1ELb0ELb0ELb0ELb0ELb0ELi2ELi4ELi4ELi4ELb0EEENS1_21CollectiveEpilogueBwdISA_SB_SD_Li256ELb0ELb0ELi2EEENS1_19SingleTileSchedulerILb0ELb0ELb0ELi128EEEEEEEEEvNT_6ParamsE$_ZN4cute3eso3ESOILb1ELb0EJNS_5tupleIJNS2_IJNS_1CILi1EEENS3_ILi0EEEEEES5_EEENS2_IJNS2_IJS5_S5_EEEiEEEEEC2ERKS7_RKS9_)
        /*fa4c*/ 	.word	0x00000000


	//----- nvinfo : EIATTR_FRAME_SIZE
	.align		4
.L_10690:
        /*fa50*/ 	.byte	0x04, 0x11
        /*fa52*/ 	.short	(.L_10692 - .L_10691)
	.align		4
.L_10691:
        /*fa54*/ 	.word	index@($_ZN7cutlass13device_kernelIN5flash19enable_sm80_to_sm89INS1_16FlashAttnBwdSm80INS1_25CollectiveMainloopBwdSm80ILi2ELi2EN4cute5tupleIJNS5_1CILi128EEES8_NS7_ILi64EEEEEENS_6half_tEfNS_4arch4Sm80ELb0ELb0ELb1ELb0ELb0ELb0ELb0ELb0ELi2ELi4ELi4ELi4ELb0EEENS1_21CollectiveEpilogueBwdISA_SB_SD_Li256ELb0ELb0ELi2EEENS1_19SingleTileSchedulerILb0ELb0ELb0ELi128EEEEEEEEEvNT_6ParamsE$_ZN4cute3eso3ESOILb1ELb0EJNS_5tupleIJNS2_IJNS_1CILi1EEENS3_ILi0EEEEEENS2_IJS5_S5_EEEEEENS2_IJS5_iEEEEEC2ERKS8_RKS9_)
        /*fa58*/ 	.word	0x00000000


	//----- nvinfo : EIATTR_FRAME_SIZE
	.align		4
.L_10692:
        /*fa5c*/ 	.byte	0x04, 0x11
        /*fa5e*/ 	.short	(.L_10694 - .L_10693)
	.align		4
.L_10693:
        /*fa60*/ 	.word	index@($_ZN7cutlass13device_kernelIN5flash19enable_sm80_to_sm89INS1_16FlashAttnBwdSm80INS1_25CollectiveMainloopBwdSm80ILi2ELi2EN4cute5tupleIJNS5_1CILi128EEES8_NS7_ILi64EEEEEENS_6half_tEfNS_4arch4Sm80ELb0ELb0ELb1ELb0ELb0ELb0ELb0ELb0ELi2ELi4ELi4ELi4ELb0EEENS1_21CollectiveEpilogueBwdISA_SB_SD_Li256ELb0ELb0ELi2EEENS1_19SingleTileSchedulerILb0ELb0ELb0ELi128EEEEEEEEEvNT_6ParamsE$_ZN4cute3eso3ESOILb1ELb0EJNS_1CILi8EEEiiiNS2_ILi144EEENS2_ILi512EEEEEC2ERKS3_RKiSA_SA_RKS4_RKS5_)
        /*fa64*/ 	.word	0x00000000


	//----- nvinfo : EIATTR_FRAME_SIZE
	.align		4
.L_10694:
        /*fa68*/ 	.byte	0x04, 0x11
        /*fa6a*/ 	.short	(.L_10696 - .L_10695)
	.align		4
.L_10695:
        /*fa6c*/ 	.word	index@($_ZN7cutlass13device_kernelIN5flash19enable_sm80_to_sm89INS1_16FlashAttnBwdSm80INS1_25CollectiveMainloopBwdSm80ILi2ELi2EN4cute5tupleIJNS5_1CILi128EEES8_NS7_ILi64EEEEEENS_6half_tEfNS_4arch4Sm80ELb0ELb0ELb1ELb0ELb0ELb0ELb0ELb0ELi2ELi4ELi4ELi4ELb0EEENS1_21CollectiveEpilogueBwdISA_SB_SD_Li256ELb0ELb0ELi2EEENS1_19SingleTileSchedulerILb0ELb0ELb0ELi128EEEEEEEEEvNT_6ParamsE$_ZN4cute3eso3ESOILb1ELb0EJNS_1CILi8EEEiiEEC2ERKS3_RKiS8_)
        /*fa70*/ 	.word	0x00000000


	//----- nvinfo : EIATTR_FRAME_SIZE
	.align		4
.L_10696:
        /*fa74*/ 	.byte	0x04, 0x11
        /*fa76*/ 	.short	(.L_10698 - .L_10697)
	.align		4
.L_10697:
        /*fa78*/ 	.word	index@($_ZN7cutlass13device_kernelIN5flash19enable_sm80_to_sm89INS1_16FlashAttnBwdSm80INS1_25CollectiveMainloopBwdSm80ILi2ELi2EN4cute5tupleIJNS5_1CILi128EEES8_NS7_ILi64EEEEEENS_6half_tEfNS_4arch4Sm80ELb0ELb0ELb1ELb0ELb0ELb0ELb0ELb0ELi2ELi4ELi4ELi4ELb0EEENS1_21CollectiveEpilogueBwdISA_SB_SD_Li256ELb0ELb0ELi2EEENS1_19SingleTileSchedulerILb0ELb0ELb0ELi128EEEEEEEEEvNT_6ParamsE$_ZN4cute3eso3ESOILb1ELb0EJNS_1CILi1EEEiiiNS2_ILi72EEENS2_ILi512EEEEEC2ERKS3_RKiSA_SA_RKS4_RKS5_)
        /*fa7c*/ 	.word	0x00000000


	//----- nvinfo : EIATTR_FRAME_SIZE
	.align		4
.L_10698:
        /*fa80*/ 	.byte	0x04, 0x11
        /*fa82*/ 	.short	(.L_10700 - .L_10699)
	.align		4
.L_10699:
        /*fa84*/ 	.word	index@($_ZN7cutlass13device_kernelIN5flash19enable_sm80_to_sm89INS1_16FlashAttnBwdSm80INS1_25CollectiveMainloopBwdSm80ILi2ELi2EN4cute5tupleIJNS5_1CILi128EEES8_NS7_ILi64EEEEEENS_6half_tEfNS_4arch4Sm80ELb0ELb0ELb1ELb0ELb0ELb0ELb0ELb0ELi2ELi4ELi4ELi4ELb0EEENS1_21CollectiveEpilogueBwdISA_SB_SD_Li256ELb0ELb0ELi2EEENS1_19SingleTileSchedulerILb0ELb0ELb0ELi128EEEEEEEEEvNT_6ParamsE$_ZN4cute3eso3ESOILb1ELb0EJNS_1CILi1EEEiiiNS2_ILi144EEENS2_ILi512EEEEEC2ERKS3_RKiSA_SA_RKS4_RKS5_)
        /*fa88*/ 	.word	0x00000000


	//----- nvinfo : EIATTR_FRAME_SIZE
	.align		4
.L_10700:
        /*fa8c*/ 	.byte	0x04, 0x11
        /*fa8e*/ 	.short	(.L_10702 - .L_10701)
	.align		4
.L_10701:
        /*fa90*/ 	.word	index@($_ZN7cutlass13device_kernelIN5flash19enable_sm80_to_sm89INS1_16FlashAttnBwdSm80INS1_25CollectiveMainloopBwdSm80ILi2ELi2EN4cute5tupleIJNS5_1CILi128EEES8_NS7_ILi64EEEEEENS_6half_tEfNS_4arch4Sm80ELb0ELb0ELb1ELb0ELb0ELb0ELb0ELb0ELi2ELi4ELi4ELi4ELb0EEENS1_21CollectiveEpilogueBwdISA_SB_SD_Li256ELb0ELb0ELi2EEENS1_19SingleTileSchedulerILb0ELb0ELb0ELi128EEEEEEEEEvNT_6ParamsE$_ZN4cute3eso3ESOILb1ELb0EJNS_1CILi1EEENS_5tupleIJiiiEEENS2_ILi64EEENS4_IJNS2_ILi72EEENS2_ILi144EEENS2_ILi288EEEEEENS2_ILi512EEEEEC2ERKS3_RKS5_RKS6_RKSA_RKSB_)
        /*fa94*/ 	.word	0x00000000


	//----- nvinfo : EIATTR_FRAME_SIZE
	.align		4
.L_10702:
        /*fa98*/ 	.byte	0x04, 0x11
        /*fa9a*/ 	.short	(.L_10704 - .L_10703)
	.align		4
.L_10703:
        /*fa9c*/ 	.word	index@($_ZN7cutlass13device_kernelIN5flash19enable_sm80_to_sm89INS1_16FlashAttnBwdSm80INS1_25CollectiveMainloopBwdSm80ILi2ELi2EN4cute5tupleIJNS5_1CILi128EEES8_NS7_ILi64EEEEEENS_6half_tEfNS_4arch4Sm80ELb0ELb0ELb1ELb0ELb0ELb0ELb0ELb0ELi2ELi4ELi4ELi4ELb0EEENS1_21CollectiveEpilogueBwdISA_SB_SD_Li256ELb0ELb0ELi2EEENS1_19SingleTileSchedulerILb0ELb0ELb0ELi128EEEEEEEEEvNT_6ParamsE$_ZN4cute3eso3ESOILb1ELb0EJNS_1CILi1EEENS_5tupleIJNS2_ILi8EEEiiEEENS2_ILi64EEENS4_IJiNS2_ILi144EEENS2_ILi288EEEEEENS2_ILi512EEEEEC2ERKS3_RKS6_RKS7_RKSA_RKSB_)
        /*faa0*/ 	.word	0x00000000


	//----- nvinfo : EIATTR_FRAME_SIZE
	.align		4
.L_10704:
        /*faa4*/ 	.byte	0x04, 0x11
        /*faa6*/ 	.short	(.L_10706 - .L_10705)
	.align		4
.L_10705:
        /*faa8*/ 	.word	index@($_ZN7cutlass13device_kernelIN5flash19enable_sm80_to_sm89INS1_16FlashAttnBwdSm80INS1_25CollectiveMainloopBwdSm80ILi2ELi2EN4cute5tupleIJNS5_1CILi128EEES8_NS7_ILi64EEEEEENS_6half_tEfNS_4arch4Sm80ELb0ELb0ELb1ELb0ELb0ELb0ELb0ELb0ELi2ELi4ELi4ELi4ELb0EEENS1_21CollectiveEpilogueBwdISA_SB_SD_Li256ELb0ELb0ELi2EEENS1_19SingleTileSchedulerILb0ELb0ELb0ELi128EEEEEEEEEvNT_6ParamsE$_ZN4cute3eso3ESOILb1ELb0EJNS_14ComposedLayoutINS_7SwizzleILi3ELi3ELi3EEENS_1CILj0EEENS_6LayoutINS_5tupleIJNS8_IJNS8_IJNS5_ILi4EEENS5_ILi8EEEEEENS8_IJS9_NS5_ILi1EEEEEEEEENS8_IJNS8_IJNS5_ILi2EEESF_SF_EEENS8_IJSF_S9_EEEEEEEEENS8_IJNS8_IJNS8_IJSF_NS5_ILi64EEEEEENS8_IJNS5_ILi1024EEENS5_ILi0EEEEEEEEENS8_IJNS8_IJSC_NS5_ILi512EEESA_EEENS8_IJNS5_ILi4096EEENS5_ILi16EEEEEEEEEEEEEEEENS_10ViewEngineINS_8smem_ptrIPN7cutlass6half_tEEEEEEEC2ERKSY_RKS15_)
        /*faac*/ 	.word	0x00000000


	//----- nvinfo : EIATTR_FRAME_SIZE
	.align		4
.L_10706:
        /*fab0*/ 	.byte	0x04, 0x11
        /*fab2*/ 	.short	(.L_10708 - .L_10707)
	.align		4
.L_10707:
        /*fab4*/ 	.word	index@($_ZN7cutlass13device_kernelIN5flash19enable_sm80_to_sm89INS1_16FlashAttnBwdSm80INS1_25CollectiveMainloopBwdSm80ILi2ELi2EN4cute5tupleIJNS5_1CILi128EEES8_NS7_ILi64EEEEEENS_6half_tEfNS_4arch4Sm80ELb0ELb0ELb1ELb0ELb0ELb0ELb0ELb0ELi2ELi4ELi4ELi4ELb0EEENS1_21CollectiveEpilogueBwdISA_SB_SD_Li256ELb0ELb0ELi2EEENS1_19SingleTileSchedulerILb0ELb0ELb0ELi128EEEEEEEEEvNT_6ParamsE$_ZN4cute3eso3ESOILb1ELb0EJNS_14ComposedLayoutINS_7SwizzleILi3ELi3ELi3EEENS_1CILj0EEENS_6LayoutINS_5tupleIJNS8_IJNS8_IJNS5_ILi4EEENS5_ILi8EEEEEENS8_IJNS5_ILi2EEENS5_ILi1EEEEEEEEENS8_IJNS8_IJSC_SC_EEESB_EEEEEENS8_IJNS8_IJNS8_IJNS5_ILi128EEESD_EEENS8_IJSA_NS5_ILi0EEEEEEEEENS8_IJNS8_IJNS5_ILi64EEENS5_ILi512EEEEEENS8_IJNS5_ILi16EEENS5_ILi1024EEEEEEEEEEEEEEEENS_10ViewEngineINS_8smem_ptrIPN7cutlass6half_tEEEEEEEC2ERKSX_RKS14_)
        /*fab8*/ 	.word	0x00000000


	//----- nvinfo : EIATTR_FRAME_SIZE
	.align		4
.L_10708:
        /*fabc*/ 	.byte	0x04, 0x11
        /*fabe*/ 	.short	(.L_10710 - .L_10709)
	.align		4
.L_10709:
        /*fac0*/ 	.word	index@($_ZN7cutlass13device_kernelIN5flash19enable_sm80_to_sm89INS1_16FlashAttnBwdSm80INS1_25CollectiveMainloopBwdSm80ILi2ELi2EN4cute5tupleIJNS5_1CILi128EEES8_NS7_ILi64EEEEEENS_6half_tEfNS_4arch4Sm80ELb0ELb0ELb1ELb0ELb0ELb0ELb0ELb0ELi2ELi4ELi4ELi4ELb0EEENS1_21CollectiveEpilogueBwdISA_SB_SD_Li256ELb0ELb0ELi2EEENS1_19SingleTileSchedulerILb0ELb0ELb0ELi128EEEEEEEEEvNT_6ParamsE$_ZN4cute3eso3ESOILb1ELb0EJNS_14ComposedLayoutINS_7SwizzleILi3ELi3ELi3EEENS_1CILj0EEENS_6LayoutINS_5tupleIJNS8_IJNS5_ILi8EEENS5_ILi16EEEEEENS8_IJNS5_ILi64EEENS5_ILi1EEEEEEEEENS8_IJNS8_IJSC_NS5_ILi512EEEEEENS8_IJSD_NS5_ILi0EEEEEEEEEEEEENS_10ViewEngineINS_8smem_ptrIPN7cutlass6half_tEEEEEEEC2ERKSM_RKST_)
        /*fac4*/ 	.word	0x00000000


	//----- nvinfo : EIATTR_FRAME_SIZE
	.align		4
.L_10710:
        /*fac8*/ 	.byte	0x04, 0x11
        /*faca*/ 	.short	(.L_10712 - .L_10711)
	.align		4
.L_10711:
        /*facc*/ 	.word	index@($_ZN7cutlass13device_kernelIN5flash19enable_sm80_to_sm89INS1_16FlashAttnBwdSm80INS1_25CollectiveMainloopBwdSm80ILi2ELi2EN4cute5tupleIJNS5_1CILi128EEES8_NS7_ILi64EEEEEENS_6half_tEfNS_4arch4Sm80ELb0ELb0ELb1ELb0ELb0ELb0ELb0ELb0ELi2ELi4ELi4ELi4ELb0EEENS1_21CollectiveEpilogueBwdISA_SB_SD_Li256ELb0ELb0ELi2EEENS1_19SingleTileSchedulerILb0ELb0ELb0ELi128EEEEEEEEEvNT_6ParamsE$_ZN4cute3eso3ESOILb1ELb0EJNS_14ComposedLayoutINS_7SwizzleILi3ELi3ELi3EEENS_1CILj0EEENS_6LayoutINS_5tupleIJNS5_ILi64EEENS5_ILi128EEEEEENS8_IJNS5_ILi1EEES9_EEEEEEENS_10ViewEngineINS_8smem_ptrIPN7cutlass6half_tEEEEEEEC2ERKSF_RKSM_)
        /*fad0*/ 	.word	0x00000000


	//----- nvinfo : EIATTR_FRAME_SIZE
	.align		4
.L_10712:
        /*fad4*/ 	.byte	0x04, 0x11
        /*fad6*/ 	.short	(.L_10714 - .L_10713)
	.align		4
.L_10713:
        /*fad8*/ 	.word	index@($_ZN7cutlass13device_kernelIN5flash19enable_sm80_to_sm89INS1_16FlashAttnBwdSm80INS1_25CollectiveMainloopBwdSm80ILi2ELi2EN4cute5tupleIJNS5_1CILi128EEES8_NS7_ILi64EEEEEENS_6half_tEfNS_4arch4Sm80ELb0ELb0ELb1ELb0ELb0ELb0ELb0ELb0ELi2ELi4ELi4ELi4ELb0EEENS1_21CollectiveEpilogueBwdISA_SB_SD_Li256ELb0ELb0ELi2EEENS1_19SingleTileSchedulerILb0ELb0ELb0ELi128EEEEEEEEEvNT_6ParamsE$_ZN4cute3eso3ESOILb1ELb0EJNS_14ComposedLayoutINS_7SwizzleILi3ELi3ELi3EEENS_1CILi0EEENS_6LayoutINS_5tupleIJNS8_IJNS8_IJNS5_ILi4EEENS5_ILi8EEEEEENS8_IJS9_NS5_ILi1EEEEEEEEENS8_IJNS8_IJNS5_ILi2EEESF_SF_EEENS8_IJSF_SA_EEEEEEEEENS8_IJNS8_IJNS8_IJNS5_ILi128EEESC_EEENS8_IJNS5_ILi16EEES6_EEEEEENS8_IJNS8_IJNS5_ILi64EEESA_NS5_ILi512EEEEEENS8_IJNS5_ILi8192EEENS5_ILi1024EEEEEEEEEEEEEEEENS_10ViewEngineINS_8smem_ptrIPN7cutlass6half_tEEEEEEEC2ERKSY_RKS15_)
        /*fadc*/ 	.word	0x00000000


	//----- nvinfo : EIATTR_FRAME_SIZE
	.align		4
.L_10714:
        /*fae0*/ 	.byte	0x04, 0x11
        /*fae2*/ 	.short	(.L_10716 - .L_10715)
	.align		4
.L_10715:
        /*fae4*/ 	.word	index@($_ZN7cutlass13device_kernelIN5flash19enable_sm80_to_sm89INS1_16FlashAttnBwdSm80INS1_25CollectiveMainloopBwdSm80ILi2ELi2EN4cute5tupleIJNS5_1CILi128EEES8_NS7_ILi64EEEEEENS_6half_tEfNS_4arch4Sm80ELb0ELb0ELb1ELb0ELb0ELb0ELb0ELb0ELi2ELi4ELi4ELi4ELb0EEENS1_21CollectiveEpilogueBwdISA_SB_SD_Li256ELb0ELb0ELi2EEENS1_19SingleTileSchedulerILb0ELb0ELb0ELi128EEEEEEEEEvNT_6ParamsE$_ZN4cute3eso3ESOILb1ELb0EJNS_14ComposedLayoutINS_7SwizzleILi3ELi3ELi3EEENS_1CILi0EEENS_6LayoutINS_5tupleIJNS8_IJNS8_IJNS5_ILi4EEENS5_ILi8EEEEEENS8_IJNS5_ILi2EEENS5_ILi1EEEEEEEEENS8_IJNS8_IJSC_SC_EEESB_EEEEEENS8_IJNS8_IJNS8_IJNS5_ILi128EEESD_EEENS8_IJSA_S6_EEEEEENS8_IJNS8_IJNS5_ILi64EEENS5_ILi512EEEEEENS8_IJNS5_ILi16EEENS5_ILi1024EEEEEEEEEEEEEEEENS_10ViewEngineINS_8smem_ptrIPN7cutlass6half_tEEEEEEEC2ERKSW_RKS13_)
        /*fae8*/ 	.word	0x00000000


	//----- nvinfo : EIATTR_FRAME_SIZE
	.align		4
.L_10716:
        /*faec*/ 	.byte	0x04, 0x11
        /*faee*/ 	.short	(.L_10718 - .L_10717)
	.align		4
.L_10717:
        /*faf0*/ 	.word	index@($_ZN7cutlass13device_kernelIN5flash19enable_sm80_to_sm89INS1_16FlashAttnBwdSm80INS1_25CollectiveMainloopBwdSm80ILi2ELi2EN4cute5tupleIJNS5_1CILi128EEES8_NS7_ILi64EEEEEENS_6half_tEfNS_4arch4Sm80ELb0ELb0ELb1ELb0ELb0ELb0ELb0ELb0ELi2ELi4ELi4ELi4ELb0EEENS1_21CollectiveEpilogueBwdISA_SB_SD_Li256ELb0ELb0ELi2EEENS1_19SingleTileSchedulerILb0ELb0ELb0ELi128EEEEEEEEEvNT_6ParamsE$_ZN4cute3eso3ESOILb1ELb0EJNS_14ComposedLayoutINS_7SwizzleILi3ELi3ELi3EEENS_1CILi0EEENS_6LayoutINS_5tupleIJNS8_IJNS8_IJNS5_ILi4EEENS5_ILi8EEEEEENS8_IJNS5_ILi2EEENS5_ILi1EEEEEEEEENS8_IJNS8_IJSC_SC_EEENS8_IJSA_S9_EEEEEEEEENS8_IJNS8_IJNS8_IJSC_NS5_ILi64EEEEEENS8_IJNS5_ILi512EEES6_EEEEEENS8_IJNS8_IJSD_SA_EEENS8_IJNS5_ILi1024EEENS5_ILi16EEEEEEEEEEEEEEEENS_10ViewEngineINS_8smem_ptrIPN7cutlass6half_tEEEEEEEC2ERKSW_RKS13_)
        /*faf4*/ 	.word	0x00000000


	//----- nvinfo : EIATTR_FRAME_SIZE
	.align		4
.L_10718:
        /*faf8*/ 	.byte	0x04, 0x11
        /*fafa*/ 	.short	(.L_10720 - .L_10719)
	.align		4
.L_10719:
        /*fafc*/ 	.word	index@($_ZN7cutlass13device_kernelIN5flash19enable_sm80_to_sm89INS1_16FlashAttnBwdSm80INS1_25CollectiveMainloopBwdSm80ILi2ELi2EN4cute5tupleIJNS5_1CILi128EEES8_NS7_ILi64EEEEEENS_6half_tEfNS_4arch4Sm80ELb0ELb0ELb1ELb0ELb0ELb0ELb0ELb0ELi2ELi4ELi4ELi4ELb0EEENS1_21CollectiveEpilogueBwdISA_SB_SD_Li256ELb0ELb0ELi2EEENS1_19SingleTileSchedulerILb0ELb0ELb0ELi128EEEEEEEEEvNT_6ParamsE$_ZN4cute3eso3ESOILb1ELb0EJNS_10UnderscoreEiiEEC2ERKS2_RKiS7_)
        /*fb00*/ 	.word	0x00000000


	//----- nvinfo : EIATTR_FRAME_SIZE
	.align		4
.L_10720:
        /*fb04*/ 	.byte	0x04, 0x11
        /*fb06*/ 	.short	(.L_10722 - .L_10721)
	.align		4
.L_10721:
        /*fb08*/ 	.word	index@($_ZN7cutlass13device_kernelIN5flash19enable_sm80_to_sm89INS1_16FlashAttnBwdSm80INS1_25CollectiveMainloopBwdSm80ILi2ELi2EN4cute5tupleIJNS5_1CILi128EEES8_NS7_ILi64EEEEEENS_6half_tEfNS_4arch4Sm80ELb0ELb0ELb1ELb0ELb0ELb0ELb0ELb0ELi2ELi4ELi4ELi4ELb0EEENS1_21CollectiveEpilogueBwdISA_SB_SD_Li256ELb0ELb0ELi2EEENS1_19SingleTileSchedulerILb0ELb0ELb0ELi128EEEEEEEEEvNT_6ParamsE$_ZN4cute3eso3ESOILb1ELb0EJNS_10UnderscoreEiEEC2ERKS2_RKi)
        /*fb0c*/ 	.word	0x00000000


	//----- nvinfo : EIATTR_FRAME_SIZE
	.align		4
.L_10722:
        /*fb10*/ 	.byte	0x04, 0x11
        /*fb12*/ 	.short	(.L_10724 - .L_10723)
	.align		4
.L_10723:
        /*fb14*/ 	.word	index@($_ZN7cutlass13device_kernelIN5flash19enable_sm80_to_sm89INS1_16FlashAttnBwdSm80INS1_25CollectiveMainloopBwdSm80ILi2ELi2EN4cute5tupleIJNS5_1CILi128EEES8_NS7_ILi64EEEEEENS_6half_tEfNS_4arch4Sm80ELb0ELb0ELb1ELb0ELb0ELb0ELb0ELb0ELi2ELi4ELi4ELi4ELb0EEENS1_21CollectiveEpilogueBwdISA_SB_SD_Li256ELb0ELb0ELi2EEENS1_19SingleTileSchedulerILb0ELb0ELb0ELi128EEEEEEEEEvNT_6ParamsE$_ZN4cute3eso3ESOILb1ELb0EJNS_10UnderscoreES2_iEEC2ERKS2_S5_RKi)
        /*fb18*/ 	.word	0x00000000


	//----- nvinfo : EIATTR_FRAME_SIZE
	.align		4
.L_10724:
        /*fb1c*/ 	.byte	0x04, 0x11
        /*fb1e*/ 	.short	(.L_10726 - .L_10725)
	.align		4
.L_10725:
        /*fb20*/ 	.word	index@($_ZN7cutlass13device_kernelIN5flash19enable_sm80_to_sm89INS1_16FlashAttnBwdSm80INS1_25CollectiveMainloopBwdSm80ILi2ELi2EN4cute5tupleIJNS5_1CILi128EEES8_NS7_ILi64EEEEEENS_6half_tEfNS_4arch4Sm80ELb0ELb0ELb1ELb0ELb0ELb0ELb0ELb0ELi2ELi4ELi4ELi4ELb0EEENS1_21CollectiveEpilogueBwdISA_SB_SD_Li256ELb0ELb0ELi2EEENS1_19SingleTileSchedulerILb0ELb0ELb0ELi128EEEEEEEEEvNT_6ParamsE$_ZN4cute3eso3ESOILb1ELb0EJNS_10UnderscoreES2_S2_iEEC2ERKS2_S5_S5_RKi)
        /*fb24*/ 	.word	0x00000000


	//----- nvinfo : EIATTR_FRAME_SIZE
	.align		4
.L_10726:
        /*fb28*/ 	.byte	0x04, 0x11
        /*fb2a*/ 	.short	(.L_10728 - .L_10727)
	.align		4
.L_10727:
        /*fb2c*/ 	.word	index@($_ZN7cutlass13device_kernelIN5flash19enable_sm80_to_sm89INS1_16FlashAttnBwdSm80INS1_25CollectiveMainloopBwdSm80ILi2ELi2EN4cute5tupleIJNS5_1CILi128EEES8_NS7_ILi64EEEEEENS_6half_tEfNS_4arch4Sm80ELb0ELb0ELb1ELb0ELb0ELb0ELb0ELb0ELi2ELi4ELi4ELi4ELb0EEENS1_21CollectiveEpilogueBwdISA_SB_SD_Li256ELb0ELb0ELi2EEENS1_19SingleTileSchedulerILb0ELb0ELb0ELi128EEEEEEEEEvNT_6ParamsE$_ZN4cute3eso3ESOILb0ELb1EJiNS_1CILi72EEENS2_ILi512EEEEEC2ERKiRKS3_RKS4_)
        /*fb30*/ 	.word	0x00000000


	//----- nvinfo : EIATTR_FRAME_SIZE
	.align		4
.L_10728:
        /*fb34*/ 	.byte	0x04, 0x11
        /*fb36*/ 	.short	(.L_10730 - .L_10729)
	.align		4
.L_10729:
        /*fb38*/ 	.word	index@($_ZN7cutlass13device_kernelIN5flash19enable_sm80_to_sm89INS1_16FlashAttnBwdSm80INS1_25CollectiveMainloopBwdSm80ILi2ELi2EN4cute5tupleIJNS5_1CILi128EEES8_NS7_ILi64EEEEEENS_6half_tEfNS_4arch4Sm80ELb0ELb0ELb1ELb0ELb0ELb0ELb0ELb0ELi2ELi4ELi4ELi4ELb0EEENS1_21CollectiveEpilogueBwdISA_SB_SD_Li256ELb0ELb0ELi2EEENS1_19SingleTileSchedulerILb0ELb0ELb0ELi128EEEEEEEEEvNT_6ParamsE$_ZN4cute3eso3ESOILb0ELb1EJiNS_1CILi144EEENS2_ILi512EEEEEC2ERKiRKS3_RKS4_)
        /*fb3c*/ 	.word	0x00000000


	//----- nvinfo : EIATTR_FRAME_SIZE
	.align		4
.L_10730:
        /*fb40*/ 	.byte	0x04, 0x11
        /*fb42*/ 	.short	(.L_10732 - .L_10731)
	.align		4
.L_10731:
        /*fb44*/ 	.word	index@($_ZN7cutlass13device_kernelIN5flash19enable_sm80_to_sm89INS1_16FlashAttnBwdSm80INS1_25CollectiveMainloopBwdSm80ILi2ELi2EN4cute5tupleIJNS5_1CILi128EEES8_NS7_ILi64EEEEEENS_6half_tEfNS_4arch4Sm80ELb0ELb0ELb1ELb0ELb0ELb0ELb0ELb0ELi2ELi4ELi4ELi4ELb0EEENS1_21CollectiveEpilogueBwdISA_SB_SD_Li256ELb0ELb0ELi2EEENS1_19SingleTileSchedulerILb0ELb0ELb0ELi128EEEEEEEEEvNT_6ParamsE$_ZN4cute3eso3ESOILb0ELb1EJiNS_1CILi144EEENS2_ILi288EEEEEC2ERKiRKS3_RKS4_)
        /*fb48*/ 	.word	0x00000000


	//----- nvinfo : EIATTR_FRAME_SIZE
	.align		4
.L_10732:
        /*fb4c*/ 	.byte	0x04, 0x11
        /*fb4e*/ 	.short	(.L_10734 - .L_10733)
	.align		4
.L_10733:
        /*fb50*/ 	.word	index@($_ZN7cutlass13device_kernelIN5flash19enable_sm80_to_sm89INS1_16FlashAttnBwdSm80INS1_25CollectiveMainloopBwdSm80ILi2ELi2EN4cute5tupleIJNS5_1CILi128EEES8_NS7_ILi64EEEEEENS_6half_tEfNS_4arch4Sm80ELb0ELb0ELb1ELb0ELb0ELb0ELb0ELb0ELi2ELi4ELi4ELi4ELb0EEENS1_21CollectiveEpilogueBwdISA_SB_SD_Li256ELb0ELb0ELi2EEENS1_19SingleTileSchedulerILb0ELb0ELb0ELi128EEEEEEEEEvNT_6ParamsE$_ZN4cute3eso3ESOILb0ELb1EJiNS_1CILi0EEEEEC2ERKiRKS3_)
        /*fb54*/ 	.word	0x00000000


	//----- nvinfo : EIATTR_FRAME_SIZE
	.align		4
.L_10734:
        /*fb58*/ 	.byte	0x04, 0x11
        /*fb5a*/ 	.short	(.L_10736 - .L_10735)
	.align		4
.L_10735:
        /*fb5c*/ 	.word	index@($_ZN7cutlass13device_kernelIN5flash19enable_sm80_to_sm89INS1_16FlashAttnBwdSm80INS1_25CollectiveMainloopBwdSm80ILi2ELi2EN4cute5tupleIJNS5_1CILi128EEES8_NS7_ILi64EEEEEENS_6half_tEfNS_4arch4Sm80ELb0ELb0ELb1ELb0ELb0ELb0ELb0ELb0ELi2ELi4ELi4ELi4ELb0EEENS1_21CollectiveEpilogueBwdISA_SB_SD_Li256ELb0ELb0ELi2EEENS1_19SingleTileSchedulerILb0ELb0ELb0ELi128EEEEEEEEEvNT_6ParamsE$_ZN4cute3eso3ESOILb0ELb1EJNS_6LayoutINS_5tupleIJNS3_IJNS_1CILi8EEENS4_ILi1EEEEEENS4_ILi2EEEEEENS3_IJNS3_IJS6_NS4_ILi0EEEEEEiEEEEESA_EEC2ERKSD_RKSA_)
        /*fb60*/ 	.word	0x00000000


	//----- nvinfo : EIATTR_FRAME_SIZE
	.align		4
.L_10736:
        /*fb64*/ 	.byte	0x04, 0x11
        /*fb66*/ 	.short	(.L_10738 - .L_10737)
	.align		4
.L_10737:
        /*fb68*/ 	.word	index@($_ZN7cutlass13device_kernelIN5flash19enable_sm80_to_sm89INS1_16FlashAttnBwdSm80INS1_25CollectiveMainloopBwdSm80ILi2ELi2EN4cute5tupleIJNS5_1CILi128EEES8_NS7_ILi64EEEEEENS_6half_tEfNS_4arch4Sm80ELb0ELb0ELb1ELb0ELb0ELb0ELb0ELb0ELi2ELi4ELi4ELi4ELb0EEENS1_21CollectiveEpilogueBwdISA_SB_SD_Li256ELb0ELb0ELi2EEENS1_19SingleTileSchedulerILb0ELb0ELb0ELi128EEEEEEEEEvNT_6ParamsE$_ZN4cute3eso3ESOILb0ELb1EJNS_5tupleIJiNS2_IJiNS_1CILi0EEEEEEEEENS2_IJNS_10UnderscoreENS2_IJS7_S7_EEEEEEEEC2ERKS6_RKS9_)
        /*fb6c*/ 	.word	0x00000000


	//----- nvinfo : EIATTR_FRAME_SIZE
	.align		4
.L_10738:
        /*fb70*/ 	.byte	0x04, 0x11
        /*fb72*/ 	.short	(.L_10740 - .L_10739)
	.align		4
.L_10739:
        /*fb74*/ 	.word	index@($_ZN7cutlass13device_kernelIN5flash19enable_sm80_to_sm89INS1_16FlashAttnBwdSm80INS1_25CollectiveMainloopBwdSm80ILi2ELi2EN4cute5tupleIJNS5_1CILi128EEES8_NS7_ILi64EEEEEENS_6half_tEfNS_4arch4Sm80ELb0ELb0ELb1ELb0ELb0ELb0ELb0ELb0ELi2ELi4ELi4ELi4ELb0EEENS1_21CollectiveEpilogueBwdISA_SB_SD_Li256ELb0ELb0ELi2EEENS1_19SingleTileSchedulerILb0ELb0ELb0ELi128EEEEEEEEEvNT_6ParamsE$_ZN4cute3eso3ESOILb0ELb0EJiiiNS_1CILi72EEENS2_ILi512EEEEEC2ERKiS7_S7_RKS3_RKS4_)
        /*fb78*/ 	.word	0x00000000


	//----- nvinfo : EIATTR_FRAME_SIZE
	.align		4
.L_10740:
        /*fb7c*/ 	.byte	0x04, 0x11
        /*fb7e*/ 	.short	(.L_10742 - .L_10741)
	.align		4
.L_10741:
        /*fb80*/ 	.word	index@($_ZN7cutlass13device_kernelIN5flash19enable_sm80_to_sm89INS1_16FlashAttnBwdSm80INS1_25CollectiveMainloopBwdSm80ILi2ELi2EN4cute5tupleIJNS5_1CILi128EEES8_NS7_ILi64EEEEEENS_6half_tEfNS_4arch4Sm80ELb0ELb0ELb1ELb0ELb0ELb0ELb0ELb0ELi2ELi4ELi4ELi4ELb0EEENS1_21CollectiveEpilogueBwdISA_SB_SD_Li256ELb0ELb0ELi2EEENS1_19SingleTileSchedulerILb0ELb0ELb0ELi128EEEEEEEEEvNT_6ParamsE$_ZN4cute3eso3ESOILb0ELb0EJiiiNS_1CILi144EEENS2_ILi512EEEEEC2ERKiS7_S7_RKS3_RKS4_)
        /*fb84*/ 	.word	0x00000000


	//----- nvinfo : EIATTR_FRAME_SIZE
	.align		4
.L_10742:
        /*fb88*/ 	.byte	0x04, 0x11
        /*fb8a*/ 	.short	(.L_10744 - .L_10743)
	.align		4
.L_10743:
        /*fb8c*/ 	.word	index@($_ZN7cutlass13device_kernelIN5flash19enable_sm80_to_sm89INS1_16FlashAttnBwdSm80INS1_25CollectiveMainloopBwdSm80ILi2ELi2EN4cute5tupleIJNS5_1CILi128EEES8_NS7_ILi64EEEEEENS_6half_tEfNS_4arch4Sm80ELb0ELb0ELb1ELb0ELb0ELb0ELb0ELb0ELi2ELi4ELi4ELi4ELb0EEENS1_21CollectiveEpilogueBwdISA_SB_SD_Li256ELb0ELb0ELi2EEENS1_19SingleTileSchedulerILb0ELb0ELb0ELi128EEEEEEEEEvNT_6ParamsE$_ZN4cute3eso3ESOILb0ELb0EJiiiEEC2ERKiS4_S4_)
        /*fb90*/ 	.word	0x00000000


	//----- nvinfo : EIATTR_FRAME_SIZE
	.align		4
.L_10744:
        /*fb94*/ 	.byte	0x04, 0x11
        /*fb96*/ 	.short	(.L_10746 - .L_10745)
	.align		4
.L_10745:
        /*fb98*/ 	.word	index@($_ZN7cutlass13device_kernelIN5flash19enable_sm80_to_sm89INS1_16FlashAttnBwdSm80INS1_25CollectiveMainloopBwdSm80ILi2ELi2EN4cute5tupleIJNS5_1CILi128EEES8_NS7_ILi64EEEEEENS_6half_tEfNS_4arch4Sm80ELb0ELb0ELb1ELb0ELb0ELb0ELb0ELb0ELi2ELi4ELi4ELi4ELb0EEENS1_21CollectiveEpilogueBwdISA_SB_SD_Li256ELb0ELb0ELi2EEENS1_19SingleTileSchedulerILb0ELb0ELb0ELi128EEEEEEEEEvNT_6ParamsE$_ZN4cute3eso3ESOILb0ELb0EJiiNS_1CILi72EEENS2_ILi512EEEEEC2ERKiS7_RKS3_RKS4_)
        /*fb9c*/ 	.word	0x00000000


	//----- nvinfo : EIATTR_FRAME_SIZE
	.align		4
.L_10746:
        /*fba0*/ 	.byte	0x04, 0x11
        /*fba2*/ 	.short	(.L_10748 - .L_10747)
	.align		4
.L_10747:
        /*fba4*/ 	.word	index@($_ZN7cutlass13device_kernelIN5flash19enable_sm80_to_sm89INS1_16FlashAttnBwdSm80INS1_25CollectiveMainloopBwdSm80ILi2ELi2EN4cute5tupleIJNS5_1CILi128EEES8_NS7_ILi64EEEEEENS_6half_tEfNS_4arch4Sm80ELb0ELb0ELb1ELb0ELb0ELb0ELb0ELb0ELi2ELi4ELi4ELi4ELb0EEENS1_21CollectiveEpilogueBwdISA_SB_SD_Li256ELb0ELb0ELi2EEENS1_19SingleTileSchedulerILb0ELb0ELb0ELi128EEEEEEEEEvNT_6ParamsE$_ZN4cute3eso3ESOILb0ELb0EJiiNS_1CILi144EEENS2_ILi512EEEEEC2ERKiS7_RKS3_RKS4_)
        /*fba8*/ 	.word	0x00000000


	//----- nvinfo : EIATTR_FRAME_SIZE
	.align		4
.L_10748:
        /*fbac*/ 	.byte	0x04, 0x11
        /*fbae*/ 	.short	(.L_10750 - .L_10749)
	.align		4
.L_10749:
        /*fbb0*/ 	.word	index@($_ZN7cutlass13device_kernelIN5flash19enable_sm80_to_sm89INS1_16FlashAttnBwdSm80INS1_25CollectiveMainloopBwdSm80ILi2ELi2EN4cute5tupleIJNS5_1CILi128EEES8_NS7_ILi64EEEEEENS_6half_tEfNS_4arch4Sm80ELb0ELb0ELb1ELb0ELb0ELb0ELb0ELb0ELi2ELi4ELi4ELi4ELb0EEENS1_21CollectiveEpilogueBwdISA_SB_SD_Li256ELb0ELb0ELi2EEENS1_19SingleTileSchedulerILb0ELb0ELb0ELi128EEEEEEEEEvNT_6ParamsE$_ZN4cute3eso3ESOILb0ELb0EJiiEEC2ERKiS4_)
        /*fbb4*/ 	.word	0x00000000


	//----- nvinfo : EIATTR_FRAME_SIZE
	.align		4
.L_10750:
        /*fbb8*/ 	.byte	0x04, 0x11
        /*fbba*/ 	.short	(.L_10752 - .L_10751)
	.align		4
.L_10751:
        /*fbbc*/ 	.word	index@($_ZN7cutlass13device_kernelIN5flash19enable_sm80_to_sm89INS1_16FlashAttnBwdSm80INS1_25CollectiveMainloopBwdSm80ILi2ELi2EN4cute5tupleIJNS5_1CILi128EEES8_NS7_ILi64EEEEEENS_6half_tEfNS_4arch4Sm80ELb0ELb0ELb1ELb0ELb0ELb0ELb0ELb0ELi2ELi4ELi4ELi4ELb0EEENS1_21CollectiveEpilogueBwdISA_SB_SD_Li256ELb0ELb0ELi2EEENS1_19SingleTileSchedulerILb0ELb0ELb0ELi128EEEEEEEEEvNT_6ParamsE$_ZN4cute3eso3ESOILb0ELb0EJiNS_5tupleIJiNS_1CILi0EEEEEEEEC2ERKiRKS5_)
        /*fbc0*/ 	.word	0x00000000


	//----- nvinfo : EIATTR_FRAME_SIZE
	.align		4
.L_10752:
        /*fbc4*/ 	.byte	0x04, 0x11
        /*fbc6*/ 	.short	(.L_10754 - .L_10753)
	.align		4
.L_10753:
        /*fbc8*/ 	.word	index@($_ZN7cutlass13device_kernelIN5flash19enable_sm80_to_sm89INS1_16FlashAttnBwdSm80INS1_25CollectiveMainloopBwdSm80ILi2ELi2EN4cute5tupleIJNS5_1CILi128EEES8_NS7_ILi64EEEEEENS_6half_tEfNS_4arch4Sm80ELb0ELb0ELb1ELb0ELb0ELb0ELb0ELb0ELi2ELi4ELi4ELi4ELb0EEENS1_21CollectiveEpilogueBwdISA_SB_SD_Li256ELb0ELb0ELi2EEENS1_19SingleTileSchedulerILb0ELb0ELb0ELi128EEEEEEEEEvNT_6ParamsE$_ZN4cute3eso3ESOILb0ELb0EJNS_6LayoutINS_5tupleIJNS3_IJNS_1CILi8EEENS4_ILi1EEEEEENS4_ILi2EEES5_EEENS3_IJNS3_IJS6_NS4_ILi0EEEEEEiNS4_ILi1024EEEEEEEEiEEC2ERKSE_RKi)
        /*fbcc*/ 	.word	0x00000000


	//----- nvinfo : EIATTR_FRAME_SIZE
	.align		4
.L_10754:
        /*fbd0*/ 	.byte	0x04, 0x11
        /*fbd2*/ 	.short	(.L_10756 - .L_10755)
	.align		4
.L_10755:
        /*fbd4*/ 	.word	index@($_ZN7cutlass13device_kernelIN5flash19enable_sm80_to_sm89INS1_16FlashAttnBwdSm80INS1_25CollectiveMainloopBwdSm80ILi2ELi2EN4cute5tupleIJNS5_1CILi128EEES8_NS7_ILi64EEEEEENS_6half_tEfNS_4arch4Sm80ELb0ELb0ELb1ELb0ELb0ELb0ELb0ELb0ELi2ELi4ELi4ELi4ELb0EEENS1_21CollectiveEpilogueBwdISA_SB_SD_Li256ELb0ELb0ELi2EEENS1_19SingleTileSchedulerILb0ELb0ELb0ELi128EEEEEEEEEvNT_6ParamsE$_ZN4cute3eso3ESOILb0ELb0EJNS_6LayoutINS_5tupleIJNS3_IJNS_1CILi8EEENS4_ILi1EEEEEENS4_ILi2EEES5_EEENS3_IJNS3_IJS6_NS4_ILi0EEEEEEiNS4_ILi1024EEEEEEEENS_10ViewEngineINS_8smem_ptrIPN7cutlass6half_tEEEEEEEC2ERKSE_RKSL_)
        /*fbd8*/ 	.word	0x00000000


	//----- nvinfo : EIATTR_FRAME_SIZE
	.align		4
.L_10756:
        /*fbdc*/ 	.byte	0x04, 0x11
        /*fbde*/ 	.short	(.L_10758 - .L_10757)
	.align		4
.L_10757:
        /*fbe0*/ 	.word	index@($_ZN7cutlass13device_kernelIN5flash19enable_sm80_to_sm89INS1_16FlashAttnBwdSm80INS1_25CollectiveMainloopBwdSm80ILi2ELi2EN4cute5tupleIJNS5_1CILi128EEES8_NS7_ILi64EEEEEENS_6half_tEfNS_4arch4Sm80ELb0ELb0ELb1ELb0ELb0ELb0ELb0ELb0ELi2ELi4ELi4ELi4ELb0EEENS1_21CollectiveEpilogueBwdISA_SB_SD_Li256ELb0ELb0ELi2EEENS1_19SingleTileSchedulerILb0ELb0ELb0ELi128EEEEEEEEEvNT_6ParamsE$_ZN4cute3eso3ESOILb0ELb0EJNS_6LayoutINS_5tupleIJNS3_IJNS_1CILi8EEENS4_ILi1EEEEEENS4_ILi2EEENS3_IJS8_S8_EEEEEENS3_IJNS3_IJS6_NS4_ILi0EEEEEENS4_ILi4096EEENS3_IJiiEEEEEEEEiEEC2ERKSG_RKi)
        /*fbe4*/ 	.word	0x00000000


	//----- nvinfo : EIATTR_FRAME_SIZE
	.align		4
.L_10758:
        /*fbe8*/ 	.byte	0x04, 0x11
        /*fbea*/ 	.short	(.L_10760 - .L_10759)
	.align		4
.L_10759:
        /*fbec*/ 	.word	index@($_ZN7cutlass13device_kernelIN5flash19enable_sm80_to_sm89INS1_16FlashAttnBwdSm80INS1_25CollectiveMainloopBwdSm80ILi2ELi2EN4cute5tupleIJNS5_1CILi128EEES8_NS7_ILi64EEEEEENS_6half_tEfNS_4arch4Sm80ELb0ELb0ELb1ELb0ELb0ELb0ELb0ELb0ELi2ELi4ELi4ELi4ELb0EEENS1_21CollectiveEpilogueBwdISA_SB_SD_Li256ELb0ELb0ELi2EEENS1_19SingleTileSchedulerILb0ELb0ELb0ELi128EEEEEEEEEvNT_6ParamsE$_ZN4cute3eso3ESOILb0ELb0EJNS_6LayoutINS_5tupleIJNS3_IJNS_1CILi8EEENS4_ILi1EEEEEENS4_ILi2EEENS3_IJS8_S8_EEEEEENS3_IJNS3_IJS6_NS4_ILi0EEEEEENS4_ILi4096EEENS3_IJiiEEEEEEEENS_10ViewEngineINS_8smem_ptrIPN7cutlass6half_tEEEEEEEC2ERKSG_RKSN_)
        /*fbf0*/ 	.word	0x00000000


	//----- nvinfo : EIATTR_FRAME_SIZE
	.align		4
.L_10760:
        /*fbf4*/ 	.byte	0x04, 0x11
        /*fbf6*/ 	.short	(.L_10762 - .L_10761)
	.align		4
.L_10761:
        /*fbf8*/ 	.word	index@($_ZN7cutlass13device_kernelIN5flash19enable_sm80_to_sm89INS1_16FlashAttnBwdSm80INS1_25CollectiveMainloopBwdSm80ILi2ELi2EN4cute5tupleIJNS5_1CILi128EEES8_NS7_ILi64EEEEEENS_6half_tEfNS_4arch4Sm80ELb0ELb0ELb1ELb0ELb0ELb0ELb0ELb0ELi2ELi4ELi4ELi4ELb0EEENS1_21CollectiveEpilogueBwdISA_SB_SD_Li256ELb0ELb0ELi2EEENS1_19SingleTileSchedulerILb0ELb0ELb0ELi128EEEEEEEEEvNT_6ParamsE$_ZN4cute3eso3ESOILb0ELb0EJNS_6LayoutINS_5tupleIJNS3_IJNS_1CILi8EEENS4_ILi1EEEEEENS4_ILi2EEEEEENS3_IJNS3_IJS6_NS4_ILi0EEEEEEiEEEEEiEEC2ERKSD_RKi)
        /*fbfc*/ 	.word	0x00000000


	//----- nvinfo : EIATTR_FRAME_SIZE
	.align		4
.L_10762:
        /*fc00*/ 	.byte	0x04, 0x11
        /*fc02*/ 	.short	(.L_10764 - .L_10763)
	.align		4
.L_10763:
        /*fc04*/ 	.word	index@($_ZN7cutlass13device_kernelIN5flash19enable_sm80_to_sm89INS1_16FlashAttnBwdSm80INS1_25CollectiveMainloopBwdSm80ILi2ELi2EN4cute5tupleIJNS5_1CILi128EEES8_NS7_ILi64EEEEEENS_6half_tEfNS_4arch4Sm80ELb0ELb0ELb1ELb0ELb0ELb0ELb0ELb0ELi2ELi4ELi4ELi4ELb0EEENS1_21CollectiveEpilogueBwdISA_SB_SD_Li256ELb0ELb0ELi2EEENS1_19SingleTileSchedulerILb0ELb0ELb0ELi128EEEEEEEEEvNT_6ParamsE$_ZN4cute3eso3ESOILb0ELb0EJNS_6LayoutINS_5tupleIJNS3_IJNS_1CILi8EEENS4_ILi1EEEEEENS4_ILi2EEEEEENS3_IJNS3_IJS6_NS4_ILi0EEEEEEiEEEEENS_10ViewEngineINS_8smem_ptrIPN7cutlass6half_tEEEEEEEC2ERKSD_RKSK_)
        /*fc08*/ 	.word	0x00000000


	//----- nvinfo : EIATTR_FRAME_SIZE
	.align		4
.L_10764:
        /*fc0c*/ 	.byte	0x04, 0x11
        /*fc0e*/ 	.short	(.L_10766 - .L_10765)
	.align		4
.L_10765:
        /*fc10*/ 	.word	index@($_ZN7cutlass13device_kernelIN5flash19enable_sm80_to_sm89INS1_16FlashAttnBwdSm80INS1_25CollectiveMainloopBwdSm80ILi2ELi2EN4cute5tupleIJNS5_1CILi128EEES8_NS7_ILi64EEEEEENS_6half_tEfNS_4arch4Sm80ELb0ELb0ELb1ELb0ELb0ELb0ELb0ELb0ELi2ELi4ELi4ELi4ELb0EEENS1_21CollectiveEpilogueBwdISA_SB_SD_Li256ELb0ELb0ELi2EEENS1_19SingleTileSchedulerILb0ELb0ELb0ELi128EEEEEEEEEvNT_6ParamsE$_ZN4cute3eso3ESOILb0ELb0EJNS_6LayoutINS_5tupleIJNS3_IJNS_1CILi8EEENS4_ILi1EEEEEENS3_IJNS4_ILi2EEEEEEEEENS3_IJNS3_IJS6_NS4_ILi0EEEEEENS3_IJiEEEEEEEENS_10ViewEngineINS_8smem_ptrIPN7cutlass6half_tEEEEEEEC2ERKSF_RKSM_)
        /*fc14*/ 	.word	0x00000000


	//----- nvinfo : EIATTR_FRAME_SIZE
	.align		4
.L_10766:
        /*fc18*/ 	.byte	0x04, 0x11
        /*fc1a*/ 	.short	(.L_10768 - .L_10767)
	.align		4
.L_10767:
        /*fc1c*/ 	.word	index@($_ZN7cutlass13device_kernelIN5flash19enable_sm80_to_sm89INS1_16FlashAttnBwdSm80INS1_25CollectiveMainloopBwdSm80ILi2ELi2EN4cute5tupleIJNS5_1CILi128EEES8_NS7_ILi64EEEEEENS_6half_tEfNS_4arch4Sm80ELb0ELb0ELb1ELb0ELb0ELb0ELb0ELb0ELi2ELi4ELi4ELi4ELb0EEENS1_21CollectiveEpilogueBwdISA_SB_SD_Li256ELb0ELb0ELi2EEENS1_19SingleTileSchedulerILb0ELb0ELb0ELi128EEEEEEEEEvNT_6ParamsE$_ZN4cute3eso3ESOILb0ELb0EJNS_6LayoutINS_5tupleIJNS3_IJNS_1CILi2EEES5_S5_EEES5_NS3_IJS5_S5_EEEEEENS3_IJNS3_IJNS4_ILi1EEENS4_ILi512EEEiEEENS4_ILi4096EEENS3_IJiiEEEEEEEEjEEC2ERKSF_RKj)
        /*fc20*/ 	.word	0x00000000


	//----- nvinfo : EIATTR_FRAME_SIZE
	.align		4
.L_10768:
        /*fc24*/ 	.byte	0x04, 0x11
        /*fc26*/ 	.short	(.L_10770 - .L_10769)
	.align		4
.L_10769:
        /*fc28*/ 	.word	index@($_ZN7cutlass13device_kernelIN5flash19enable_sm80_to_sm89INS1_16FlashAttnBwdSm80INS1_25CollectiveMainloopBwdSm80ILi2ELi2EN4cute5tupleIJNS5_1CILi128EEES8_NS7_ILi64EEEEEENS_6half_tEfNS_4arch4Sm80ELb0ELb0ELb1ELb0ELb0ELb0ELb0ELb0ELi2ELi4ELi4ELi4ELb0EEENS1_21CollectiveEpilogueBwdISA_SB_SD_Li256ELb0ELb0ELi2EEENS1_19SingleTileSchedulerILb0ELb0ELb0ELi128EEEEEEEEEvNT_6ParamsE$_ZN4cute3eso3ESOILb0ELb0EJNS_6LayoutINS_5tupleIJNS3_IJNS_1CILi2EEES5_S5_EEES5_NS3_IJS5_S5_EEEEEENS3_IJNS3_IJNS4_ILi1EEENS4_ILi512EEEiEEENS4_ILi4096EEENS3_IJiiEEEEEEEENS_10ViewEngineINS_8smem_ptrIPN7cutlass6half_tEEEEEEEC2ERKSF_RKSM_)
        /*fc2c*/ 	.word	0x00000000


	//----- nvinfo : EIATTR_FRAME_SIZE
	.align		4
.L_10770:
        /*fc30*/ 	.byte	0x04, 0x11
        /*fc32*/ 	.short	(.L_10772 - .L_10771)
	.align		4
.L_10771:
        /*fc34*/ 	.word	index@($_ZN7cutlass13device_kernelIN5flash19enable_sm80_to_sm89INS1_16FlashAttnBwdSm80INS1_25CollectiveMainloopBwdSm80ILi2ELi2EN4cute5tupleIJNS5_1CILi128EEES8_NS7_ILi64EEEEEENS_6half_tEfNS_4arch4Sm80ELb0ELb0ELb1ELb0ELb0ELb0ELb0ELb0ELi2ELi4ELi4ELi4ELb0EEENS1_21CollectiveEpilogueBwdISA_SB_SD_Li256ELb0ELb0ELi2EEENS1_19SingleTileSchedulerILb0ELb0ELb0ELi128EEEEEEEEEvNT_6ParamsE$_ZN4cute3eso3ESOILb0ELb0EJNS_6LayoutINS_5tupleIJNS3_IJNS_1CILi2EEES5_S5_EEES5_NS3_IJNS3_IJS5_S5_EEES5_EEEEEENS3_IJNS3_IJNS4_ILi1EEENS4_ILi512EEEiEEENS4_ILi4096EEENS3_IJNS3_IJiiEEENS4_ILi8192EEEEEEEEEEEjEEC2ERKSI_RKj)
        /*fc38*/ 	.word	0x00000000


	//----- nvinfo : EIATTR_FRAME_SIZE
	.align		4
.L_10772:
        /*fc3c*/ 	.byte	0x04, 0x11
        /*fc3e*/ 	.short	(.L_10774 - .L_10773)
	.align		4
.L_10773:
        /*fc40*/ 	.word	index@($_ZN7cutlass13device_kernelIN5flash19enable_sm80_to_sm89INS1_16FlashAttnBwdSm80INS1_25CollectiveMainloopBwdSm80ILi2ELi2EN4cute5tupleIJNS5_1CILi128EEES8_NS7_ILi64EEEEEENS_6half_tEfNS_4arch4Sm80ELb0ELb0ELb1ELb0ELb0ELb0ELb0ELb0ELi2ELi4ELi4ELi4ELb0EEENS1_21CollectiveEpilogueBwdISA_SB_SD_Li256ELb0ELb0ELi2EEENS1_19SingleTileSchedulerILb0ELb0ELb0ELi128EEEEEEEEEvNT_6ParamsE$_ZN4cute3eso3ESOILb0ELb0EJNS_6LayoutINS_5tupleIJNS3_IJNS_1CILi2EEES5_S5_EEES5_NS3_IJNS3_IJS5_S5_EEES5_EEEEEENS3_IJNS3_IJNS4_ILi1EEENS4_ILi512EEEiEEENS4_ILi4096EEENS3_IJNS3_IJiiEEENS4_ILi8192EEEEEEEEEEENS_10ViewEngineINS_8smem_ptrIPN7cutlass6half_tEEEEEEEC2ERKSI_RKSP_)
        /*fc44*/ 	.word	0x00000000


	//----- nvinfo : EIATTR_FRAME_SIZE
	.align		4
.L_10774:
        /*fc48*/ 	.byte	0x04, 0x11
        /*fc4a*/ 	.short	(.L_10776 - .L_10775)
	.align		4
.L_10775:
        /*fc4c*/ 	.word	index@($_ZN7cutlass13device_kernelIN5flash19enable_sm80_to_sm89INS1_16FlashAttnBwdSm80INS1_25CollectiveMainloopBwdSm80ILi2ELi2EN4cute5tupleIJNS5_1CILi128EEES8_NS7_ILi64EEEEEENS_6half_tEfNS_4arch4Sm80ELb0ELb0ELb1ELb0ELb0ELb0ELb0ELb0ELi2ELi4ELi4ELi4ELb0EEENS1_21CollectiveEpilogueBwdISA_SB_SD_Li256ELb0ELb0ELi2EEENS1_19SingleTileSchedulerILb0ELb0ELb0ELi128EEEEEEEEEvNT_6ParamsE$_ZN4cute3eso3ESOILb0ELb0EJNS_6LayoutINS_5tupleIJNS3_IJNS_1CILi2EEES5_EEES6_NS4_ILi8EEEEEENS3_IJNS3_IJiNS4_ILi512EEEEEENS3_IJiiEEENS4_ILi1024EEEEEEEEjEEC2ERKSE_RKj)
        /*fc50*/ 	.word	0x00000000


	//----- nvinfo : EIATTR_FRAME_SIZE
	.align		4
.L_10776:
        /*fc54*/ 	.byte	0x04, 0x11
        /*fc56*/ 	.short	(.L_10778 - .L_10777)
	.align		4
.L_10777:
        /*fc58*/ 	.word	index@($_ZN7cutlass13device_kernelIN5flash19enable_sm80_to_sm89INS1_16FlashAttnBwdSm80INS1_25CollectiveMainloopBwdSm80ILi2ELi2EN4cute5tupleIJNS5_1CILi128EEES8_NS7_ILi64EEEEEENS_6half_tEfNS_4arch4Sm80ELb0ELb0ELb1ELb0ELb0ELb0ELb0ELb0ELi2ELi4ELi4ELi4ELb0EEENS1_21CollectiveEpilogueBwdISA_SB_SD_Li256ELb0ELb0ELi2EEENS1_19SingleTileSchedulerILb0ELb0ELb0ELi128EEEEEEEEEvNT_6ParamsE$_ZN4cute3eso3ESOILb0ELb0EJNS_6LayoutINS_5tupleIJNS3_IJNS_1CILi2EEES5_EEES6_NS4_ILi8EEEEEENS3_IJNS3_IJiNS4_ILi512EEEEEENS3_IJiiEEENS4_ILi1024EEEEEEEENS_10ViewEngineINS_8smem_ptrIPN7cutlass6half_tEEEEEEEC2ERKSE_RKSL_)
        /*fc5c*/ 	.word	0x00000000


	//----- nvinfo : EIATTR_FRAME_SIZE
	.align		4
.L_10778:
        /*fc60*/ 	.byte	0x04, 0x11
        /*fc62*/ 	.short	(.L_10780 - .L_10779)
	.align		4
.L_10779:
        /*fc64*/ 	.word	index@($_ZN7cutlass13device_kernelIN5flash19enable_sm80_to_sm89INS1_16FlashAttnBwdSm80INS1_25CollectiveMainloopBwdSm80ILi2ELi2EN4cute5tupleIJNS5_1CILi128EEES8_NS7_ILi64EEEEEENS_6half_tEfNS_4arch4Sm80ELb0ELb0ELb1ELb0ELb0ELb0ELb0ELb0ELi2ELi4ELi4ELi4ELb0EEENS1_21CollectiveEpilogueBwdISA_SB_SD_Li256ELb0ELb0ELi2EEENS1_19SingleTileSchedulerILb0ELb0ELb0ELi128EEEEEEEEEvNT_6ParamsE$_ZN4cute3eso3ESOILb0ELb0EJNS_6LayoutINS_5tupleIJNS3_IJNS_1CILi2EEES5_EEENS4_ILi8EEES6_EEENS3_IJNS3_IJNS4_ILi1EEEiEEENS4_ILi1024EEENS3_IJiiEEEEEEEEjEEC2ERKSE_RKj)
        /*fc68*/ 	.word	0x00000000


	//----- nvinfo : EIATTR_FRAME_SIZE
	.align		4
.L_10780:
        /*fc6c*/ 	.byte	0x04, 0x11
        /*fc6e*/ 	.short	(.L_10782 - .L_10781)
	.align		4
.L_10781:
        /*fc70*/ 	.word	index@($_ZN7cutlass13device_kernelIN5flash19enable_sm80_to_sm89INS1_16FlashAttnBwdSm80INS1_25CollectiveMainloopBwdSm80ILi2ELi2EN4cute5tupleIJNS5_1CILi128EEES8_NS7_ILi64EEEEEENS_6half_tEfNS_4arch4Sm80ELb0ELb0ELb1ELb0ELb0ELb0ELb0ELb0ELi2ELi4ELi4ELi4ELb0EEENS1_21CollectiveEpilogueBwdISA_SB_SD_Li256ELb0ELb0ELi2EEENS1_19SingleTileSchedulerILb0ELb0ELb0ELi128EEEEEEEEEvNT_6ParamsE$_ZN4cute3eso3ESOILb0ELb0EJNS_6LayoutINS_5tupleIJNS3_IJNS_1CILi2EEES5_EEENS4_ILi8EEES6_EEENS3_IJNS3_IJNS4_ILi1EEEiEEENS4_ILi1024EEENS3_IJiiEEEEEEEENS_10ViewEngineINS_8smem_ptrIPN7cutlass6half_tEEEEEEEC2ERKSE_RKSL_)
        /*fc74*/ 	.word	0x00000000


	//----- nvinfo : EIATTR_FRAME_SIZE
	.align		4
.L_10782:
        /*fc78*/ 	.byte	0x04, 0x11
        /*fc7a*/ 	.short	(.L_10784 - .L_10783)
	.align		4
.L_10783:
        /*fc7c*/ 	.word	index@($_ZN7cutlass13device_kernelIN5flash19enable_sm80_to_sm89INS1_16FlashAttnBwdSm80INS1_25CollectiveMainloopBwdSm80ILi2ELi2EN4cute5tupleIJNS5_1CILi128EEES8_NS7_ILi64EEEEEENS_6half_tEfNS_4arch4Sm80ELb0ELb0ELb1ELb0ELb0ELb0ELb0ELb0ELi2ELi4ELi4ELi4ELb0EEENS1_21CollectiveEpilogueBwdISA_SB_SD_Li256ELb0ELb0ELi2EEENS1_19SingleTileSchedulerILb0ELb0ELb0ELi128EEEEEEEEEvNT_6ParamsE$_ZN4cute3eso3ESOILb0ELb0EJNS_6LayoutINS_5tupleIJNS3_IJNS_1CILi1EEENS3_IJS5_NS4_ILi2EEES6_EEEEEES6_NS3_IJS6_S6_EEEEEENS3_IJNS3_IJNS4_ILi0EEENS3_IJS5_NS4_ILi256EEEiEEEEEENS4_ILi2048EEENS3_IJiNS4_ILi4096EEEEEEEEEEENS_10ViewEngineINS_8smem_ptrIPjEEEEEEC2ERKSJ_RKSO_)
        /*fc80*/ 	.word	0x00000000


	//----- nvinfo : EIATTR_FRAME_SIZE
	.align		4
.L_10784:
        /*fc84*/ 	.byte	0x04, 0x11
        /*fc86*/ 	.short	(.L_10786 - .L_10785)
	.align		4
.L_10785:
        /*fc88*/ 	.word	index@($_ZN7cutlass13device_kernelIN5flash19enable_sm80_to_sm89INS1_16FlashAttnBwdSm80INS1_25CollectiveMainloopBwdSm80ILi2ELi2EN4cute5tupleIJNS5_1CILi128EEES8_NS7_ILi64EEEEEENS_6half_tEfNS_4arch4Sm80ELb0ELb0ELb1ELb0ELb0ELb0ELb0ELb0ELi2ELi4ELi4ELi4ELb0EEENS1_21CollectiveEpilogueBwdISA_SB_SD_Li256ELb0ELb0ELi2EEENS1_19SingleTileSchedulerILb0ELb0ELb0ELi128EEEEEEEEEvNT_6ParamsE$_ZN4cute3eso3ESOILb0ELb0EJNS_6LayoutINS_5tupleIJNS3_IJNS3_IJNS_1CILi8EEENS4_ILi1EEEEEES6_EEENS3_IJNS3_IJS6_S6_EEENS4_ILi2EEEEEEEEENS3_IJNS3_IJNS3_IJS6_NS4_ILi0EEEEEESD_EEENS3_IJNS3_IJSD_SD_EEEiEEEEEEEENS_10ViewEngineINS_8smem_ptrIPN7cutlass6half_tEEEEEEEC2ERKSJ_RKSQ_)
        /*fc8c*/ 	.word	0x00000000


	//----- nvinfo : EIATTR_FRAME_SIZE
	.align		4
.L_10786:
        /*fc90*/ 	.byte	0x04, 0x11
        /*fc92*/ 	.short	(.L_10788 - .L_10787)
	.align		4
.L_10787:
        /*fc94*/ 	.word	index@($_ZN7cutlass13device_kernelIN5flash19enable_sm80_to_sm89INS1_16FlashAttnBwdSm80INS1_25CollectiveMainloopBwdSm80ILi2ELi2EN4cute5tupleIJNS5_1CILi128EEES8_NS7_ILi64EEEEEENS_6half_tEfNS_4arch4Sm80ELb0ELb0ELb1ELb0ELb0ELb0ELb0ELb0ELi2ELi4ELi4ELi4ELb0EEENS1_21CollectiveEpilogueBwdISA_SB_SD_Li256ELb0ELb0ELi2EEENS1_19SingleTileSchedulerILb0ELb0ELb0ELi128EEEEEEEEEvNT_6ParamsE$_ZN4cute3eso3ESOILb0ELb0EJNS_5tupleIJiNS_1CILi512EEEEEENS2_IJiiEEENS3_ILi1024EEEEEC2ERKS5_RKS6_RKS7_)
        /*fc98*/ 	.word	0x00000000


	//----- nvinfo : EIATTR_FRAME_SIZE
	.align		4
.L_10788:
        /*fc9c*/ 	.byte	0x04, 0x11
        /*fc9e*/ 	.short	(.L_10790 - .L_10789)
	.align		4
.L_10789:
        /*fca0*/ 	.word	index@($_ZN7cutlass13device_kernelIN5flash19enable_sm80_to_sm89INS1_16FlashAttnBwdSm80INS1_25CollectiveMainloopBwdSm80ILi2ELi2EN4cute5tupleIJNS5_1CILi128EEES8_NS7_ILi64EEEEEENS_6half_tEfNS_4arch4Sm80ELb0ELb0ELb1ELb0ELb0ELb0ELb0ELb0ELi2ELi4ELi4ELi4ELb0EEENS1_21CollectiveEpilogueBwdISA_SB_SD_Li256ELb0ELb0ELi2EEENS1_19SingleTileSchedulerILb0ELb0ELb0ELi128EEEEEEEEEvNT_6ParamsE$_ZN4cute3eso3ESOILb0ELb0EJNS_5tupleIJNS_1CILi1EEEiEEENS3_ILi1024EEENS2_IJiiEEEEEC2ERKS5_RKS6_RKS7_)
        /*fca4*/ 	.word	0x00000000


	//----- nvinfo : EIATTR_FRAME_SIZE
	.align		4
.L_10790:
        /*fca8*/ 	.byte	0x04, 0x11
        /*fcaa*/ 	.short	(.L_10792 - .L_10791)
	.align		4
.L_10791:
        /*fcac*/ 	.word	index@($_ZN7cutlass13device_kernelIN5flash19enable_sm80_to_sm89INS1_16FlashAttnBwdSm80INS1_25CollectiveMainloopBwdSm80ILi2ELi2EN4cute5tupleIJNS5_1CILi128EEES8_NS7_ILi64EEEEEENS_6half_tEfNS_4arch4Sm80ELb0ELb0ELb1ELb0ELb0ELb0ELb0ELb0ELi2ELi4ELi4ELi4ELb0EEENS1_21CollectiveEpilogueBwdISA_SB_SD_Li256ELb0ELb0ELi2EEENS1_19SingleTileSchedulerILb0ELb0ELb0ELi128EEEEEEEEEvNT_6ParamsE$_ZN4cute3eso3ESOILb0ELb0EJNS_5tupleIJNS_1CILi1EEENS3_ILi512EEEiEEENS3_ILi4096EEENS2_IJiiEEEEEC2ERKS6_RKS7_RKS8_)
        /*fcb0*/ 	.word	0x00000000


	//----- nvinfo : EIATTR_FRAME_SIZE
	.align		4
.L_10792:
        /*fcb4*/ 	.byte	0x04, 0x11
        /*fcb6*/ 	.short	(.L_10794 - .L_10793)
	.align		4
.L_10793:
        /*fcb8*/ 	.word	index@($_ZN7cutlass13device_kernelIN5flash19enable_sm80_to_sm89INS1_16FlashAttnBwdSm80INS1_25CollectiveMainloopBwdSm80ILi2ELi2EN4cute5tupleIJNS5_1CILi128EEES8_NS7_ILi64EEEEEENS_6half_tEfNS_4arch4Sm80ELb0ELb0ELb1ELb0ELb0ELb0ELb0ELb0ELi2ELi4ELi4ELi4ELb0EEENS1_21CollectiveEpilogueBwdISA_SB_SD_Li256ELb0ELb0ELi2EEENS1_19SingleTileSchedulerILb0ELb0ELb0ELi128EEEEEEEEEvNT_6ParamsE$_ZN4cute3eso3ESOILb0ELb0EJNS_5tupleIJNS_1CILi1EEENS3_ILi512EEEiEEENS3_ILi4096EEENS2_IJNS2_IJiiEEENS3_ILi8192EEEEEEEEC2ERKS6_RKS7_RKSA_)
        /*fcbc*/ 	.word	0x00000000


	//----- nvinfo : EIATTR_FRAME_SIZE
	.align		4
.L_10794:
        /*fcc0*/ 	.byte	0x04, 0x11
        /*fcc2*/ 	.short	(.L_10796 - .L_10795)
	.align		4
.L_10795:
        /*fcc4*/ 	.word	index@($_ZN7cutlass13device_kernelIN5flash19enable_sm80_to_sm89INS1_16FlashAttnBwdSm80INS1_25CollectiveMainloopBwdSm80ILi2ELi2EN4cute5tupleIJNS5_1CILi128EEES8_NS7_ILi64EEEEEENS_6half_tEfNS_4arch4Sm80ELb0ELb0ELb1ELb0ELb0ELb0ELb0ELb0ELi2ELi4ELi4ELi4ELb0EEENS1_21CollectiveEpilogueBwdISA_SB_SD_Li256ELb0ELb0ELi2EEENS1_19SingleTileSchedulerILb0ELb0ELb0ELi128EEEEEEEEEvNT_6ParamsE$_ZN4cute3eso3ESOILb0ELb0EJNS_5tupleIJNS_1CILi0EEENS2_IJNS3_ILi1EEENS3_ILi256EEEiEEEEEENS3_ILi2048EEENS2_IJiNS3_ILi4096EEEEEEEEC2ERKS8_RKS9_RKSB_)
        /*fcc8*/ 	.word	0x00000000


	//----- nvinfo : EIATTR_FRAME_SIZE
	.align		4
.L_10796:
        /*fccc*/ 	.byte	0x04, 0x11
        /*fcce*/ 	.short	(.L_10798 - .L_10797)
	.align		4
.L_10797:
        /*fcd0*/ 	.word	index@($_ZN7cutlass13device_kernelIN5flash19enable_sm80_to_sm89INS1_16FlashAttnBwdSm80INS1_25CollectiveMainloopBwdSm80ILi2ELi2EN4cute5tupleIJNS5_1CILi128EEES8_NS7_ILi64EEEEEENS_6half_tEfNS_4arch4Sm80ELb0ELb0ELb1ELb0ELb0ELb0ELb0ELb0ELi2ELi4ELi4ELi4ELb0EEENS1_21CollectiveEpilogueBwdISA_SB_SD_Li256ELb0ELb0ELi2EEENS1_19SingleTileSchedulerILb0ELb0ELb0ELi128EEEEEEEEEvNT_6ParamsE$_ZN4cute3eso3ESOILb0ELb0EJNS_14ComposedLayoutINS_7SwizzleILi3ELi3ELi3EEENS_9MixedBitsILj0ELj432EEENS_6LayoutINS_5tupleIJNS8_IJNS_1CILi2EEESA_SA_EEESA_NS9_ILi8EEEEEENS8_IJNS8_IJNS9_ILi64EEESC_NS9_ILi512EEEEEENS9_ILi8192EEENS9_ILi1024EEEEEEEEEEiEEC2ERKSL_RKi)
        /*fcd4*/ 	.word	0x00000000


	//----- nvinfo : EIATTR_FRAME_SIZE
	.align		4
.L_10798:
        /*fcd8*/ 	.byte	0x04, 0x11
        /*fcda*/ 	.short	(.L_10800 - .L_10799)
	.align		4
.L_10799:
        /*fcdc*/ 	.word	index@($_ZN7cutlass13device_kernelIN5flash19enable_sm80_to_sm89INS1_16FlashAttnBwdSm80INS1_25CollectiveMainloopBwdSm80ILi2ELi2EN4cute5tupleIJNS5_1CILi128EEES8_NS7_ILi64EEEEEENS_6half_tEfNS_4arch4Sm80ELb0ELb0ELb1ELb0ELb0ELb0ELb0ELb0ELi2ELi4ELi4ELi4ELb0EEENS1_21CollectiveEpilogueBwdISA_SB_SD_Li256ELb0ELb0ELi2EEENS1_19SingleTileSchedulerILb0ELb0ELb0ELi128EEEEEEEEEvNT_6ParamsE$_ZN4cute3eso3ESOILb0ELb0EJNS_14ComposedLayoutINS_7SwizzleILi3ELi3ELi3EEENS_9MixedBitsILj0ELj432EEENS_6LayoutINS_5tupleIJNS8_IJNS_1CILi2EEESA_SA_EEESA_NS9_ILi8EEEEEENS8_IJNS8_IJNS9_ILi64EEESC_NS9_ILi512EEEEEENS9_ILi8192EEENS9_ILi1024EEEEEEEEEENS_10ViewEngineINS_8smem_ptrIPN7cutlass6half_tEEEEEEEC2ERKSL_RKSS_)
        /*fce0*/ 	.word	0x00000000


	//----- nvinfo : EIATTR_FRAME_SIZE
	.align		4
.L_10800:
        /*fce4*/ 	.byte	0x04, 0x11
        /*fce6*/ 	.short	(.L_10802 - .L_10801)
	.align		4
.L_10801:
        /*fce8*/ 	.word	index@(_ZN7cutlass13device_kernelIN5flash19enable_sm80_to_sm89INS1_16FlashAttnBwdSm80INS1_25CollectiveMainloopBwdSm80ILi2ELi2EN4cute5tupleIJNS5_1CILi128EEES8_NS7_ILi64EEEEEENS_6half_tEfNS_4arch4Sm80ELb0ELb0ELb1ELb0ELb0ELb0ELb0ELb0ELi2ELi4ELi4ELi4ELb0EEENS1_21CollectiveEpilogueBwdISA_SB_SD_Li256ELb0ELb0ELi2EEENS1_19SingleTileSchedulerILb0ELb0ELb0ELi128EEEEEEEEEvNT_6ParamsE)
        /*fcec*/ 	.word	0x000015f0


	//----- nvinfo : EIATTR_REGCOUNT
	.align		4
.L_10802:
        /*fcf0*/ 	.byte	0x04, 0x2f
        /*fcf2*/ 	.short	(.L_10804 - .L_10803)
	.align		4
.L_10803:
        /*fcf4*/ 	.word	index@(_ZN7cutlass13device_kernelIN5flash22FlashAttnBwdPreprocessIN4cute5tupleIJNS3_1CILi64EEES6_EEENS_6half_tEfNS_4arch4Sm80ELb1ELb1EEEEEvNT_6ParamsE)
        /*fcf8*/ 	.word	0x0000002d


	//----- nvinfo : EIATTR_FRAME_SIZE
	.align		4
.L_10804:
        /*fcfc*/ 	.byte	0x04, 0x11
        /*fcfe*/ 	.short	(.L_10806 - .L_10805)
	.align		4
.L_10805:
        /*fd00*/ 	.word	index@(_ZN7cutlass13device_kernelIN5flash22FlashAttnBwdPreprocessIN4cute5tupleIJNS3_1CILi64EEES6_EEENS_6half_tEfNS_4arch4Sm80ELb1ELb1EEEEEvNT_6ParamsE)
        /*fd04*/ 	.word	0x00000000


	//----- nvinfo : EIATTR_REGCOUNT
	.align		4
.L_10806:
        /*fd08*/ 	.byte	0x04, 0x2f
        /*fd0a*/ 	.short	(.L_10808 - .L_10807)
	.align		4
.L_10807:
        /*fd0c*/ 	.word	index@(_ZN7cutlass13device_kernelIN5flash19enable_sm80_to_sm89INS1_16FlashAttnBwdSm80INS1_25CollectiveMainloopBwdSm80ILi2ELi2EN4cute5tupleIJNS5_1CILi64EEENS7_ILi128EEES8_EEENS_6half_tEfNS_4arch4Sm80ELb1ELb0ELb1ELb1ELb1ELb0ELb0ELb0ELi2ELi2ELi4ELi2ELb1EEENS1_24CollectiveEpilogueBwdGQAISA_fSD_Li256ELb1ELb1EEENS1_25SingleTileBwdLPTSchedulerILb1ELi128ELb1EEEEEEEEEvNT_6ParamsE)
        /*fd10*/ 	.word	0x000000ff


	//----- nvinfo : EIATTR_FRAME_SIZE
	.align		4
.L_10808:
        /*fd14*/ 	.byte	0x04, 0x11
        /*fd16*/ 	.short	(.L_10810 - .L_10809)
	.align		4
.L_10809:
        /*fd18*/ 	.word	index@($__internal_5_$__cuda_sm70_warpsync)
        /*fd1c*/ 	.word	0x00000000


	//----- nvinfo : EIATTR_FRAME_SIZE
	.align		4
.L_10810:
        /*fd20*/ 	.byte	0x04, 0x11
        /*fd22*/ 	.short	(.L_10812 - .L_10811)
	.align		4
.L_10811:
        /*fd24*/ 	.word	index@(_ZN7cutlass13device_kernelIN5flash19enable_sm80_to_sm89INS1_16FlashAttnBwdSm80INS1_25CollectiveMainloopBwdSm80ILi2ELi2EN4cute5tupleIJNS5_1CILi64EEENS7_ILi128EEES8_EEENS_6half_tEfNS_4arch4Sm80ELb1ELb0ELb1ELb1ELb1ELb0ELb0ELb0ELi2ELi2ELi4ELi2ELb1EEENS1_24CollectiveEpilogueBwdGQAISA_fSD_Li256ELb1ELb1EEENS1_25SingleTileBwdLPTSchedulerILb1ELi128ELb1EEEEEEEEEvNT_6ParamsE)
        /*fd28*/ 	.word	0x00000000


	//----- nvinfo : EIATTR_REGCOUNT
	.align		4
.L_10812:
        /*fd2c*/ 	.byte	0x04, 0x2f
        /*fd2e*/ 	.short	(.L_10814 - .L_10813)
	.align		4
.L_10813:
        /*fd30*/ 	.word	index@(_ZN7cutlass13device_kernelIN5flash32FlashAttnBwdPostprocessConvertdQIN4cute5tupleIJNS3_1CILi64EEES6_EEENS_6half_tEfNS_4arch4Sm80ELi256ENS3_8TiledMMAINS3_8MMA_AtomIJNS3_28SM80_16x8x16_F32F16F16F32_TNEEEENS3_6LayoutINS4_IJNS5_ILi2EEENS5_ILi4EEENS5_ILi1EEEEEENS4_IJSI_SG_NS5_ILi0EEEEEEEENS4_IJNS5_ILi32EEES6_NS5_ILi16EEEEEEEELb0EEEEEvNT_6ParamsE)
        /*fd34*/ 	.word	0x00000028


	//----- nvinfo : EIATTR_FRAME_SIZE
	.align		4
.L_10814:
        /*fd38*/ 	.byte	0x04, 0x11
        /*fd3a*/ 	.short	(.L_10816 - .L_10815)
	.align		4
.L_10815:
        /*fd3c*/ 	.word	index@(_ZN7cutlass13device_kernelIN5flash32FlashAttnBwdPostprocessConvertdQIN4cute5tupleIJNS3_1CILi64EEES6_EEENS_6half_tEfNS_4arch4Sm80ELi256ENS3_8TiledMMAINS3_8MMA_AtomIJNS3_28SM80_16x8x16_F32F16F16F32_TNEEEENS3_6LayoutINS4_IJNS5_ILi2EEENS5_ILi4EEENS5_ILi1EEEEEENS4_IJSI_SG_NS5_ILi0EEEEEEEENS4_IJNS5_ILi32EEES6_NS5_ILi16EEEEEEEELb0EEEEEvNT_6ParamsE)
        /*fd40*/ 	.word	0x00000000


	//----- nvinfo : EIATTR_REGCOUNT
	.align		4
.L_10816:
        /*fd44*/ 	.byte	0x04, 0x2f
        /*fd46*/ 	.short	(.L_10818 - .L_10817)
	.align		4
.L_10817:
        /*fd48*/ 	.word	index@(_ZN7cutlass13device_kernelIN5flash19enable_sm80_to_sm89INS1_16FlashAttnBwdSm80INS1_25CollectiveMainloopBwdSm80ILi2ELi2EN4cute5tupleIJNS5_1CILi64EEENS7_ILi128EEES8_EEENS_6half_tEfNS_4arch4Sm80ELb1ELb0ELb1ELb1ELb0ELb0ELb0ELb0ELi2ELi2ELi4ELi2ELb1EEENS1_24CollectiveEpilogueBwdGQAISA_fSD_Li256ELb1ELb0EEENS1_25SingleTileBwdLPTSchedulerILb1ELi128ELb0EEEEEEEEEvNT_6ParamsE)
        /*fd4c*/ 	.word	0x000000ff


	//----- nvinfo : EIATTR_FRAME_SIZE
	.align		4
.L_10818:
        /*fd50*/ 	.byte	0x04, 0x11
        /*fd52*/ 	.short	(.L_10820 - .L_10819)
	.align		4
.L_10819:
        /*fd54*/ 	.word	index@(_ZN7cutlass13device_kernelIN5flash19enable_sm80_to_sm89INS1_16FlashAttnBwdSm80INS1_25CollectiveMainloopBwdSm80ILi2ELi2EN4cute5tupleIJNS5_1CILi64EEENS7_ILi128EEES8_EEENS_6half_tEfNS_4arch4Sm80ELb1ELb0ELb1ELb1ELb0ELb0ELb0ELb0ELi2ELi2ELi4ELi2ELb1EEENS1_24CollectiveEpilogueBwdGQAISA_fSD_Li256ELb1ELb0EEENS1_25SingleTileBwdLPTSchedulerILb1ELi128ELb0EEEEEEEEEvNT_6ParamsE)
        /*fd58*/ 	.word	0x00000000


	//----- nvinfo : EIATTR_REGCOUNT
	.align		4
.L_10820:
        /*fd5c*/ 	.byte	0x04, 0x2f
        /*fd5e*/ 	.short	(.L_10822 - .L_10821)
	.align		4
.L_10821:
        /*fd60*/ 	.word	index@(_ZN7cutlass13device_kernelIN5flash19enable_sm80_to_sm89INS1_16FlashAttnBwdSm80INS1_25CollectiveMainloopBwdSm80ILi2ELi2EN4cute5tupleIJNS5_1CILi64EEENS7_ILi128EEES8_EEENS_6half_tEfNS_4arch4Sm80ELb1ELb0ELb1ELb1ELb1ELb0ELb0ELb0ELi2ELi2ELi4ELi2ELb1EEENS1_21CollectiveEpilogueBwdISA_SB_SD_Li256ELb1ELb0ELi2EEENS1_25SingleTileBwdLPTSchedulerILb1ELi128ELb1EEEEEEEEEvNT_6ParamsE)
        /*fd64*/ 	.word	0x000000ff


	//----- nvinfo : EIATTR_FRAME_SIZE
	.align		4
.L_10822:
        /*fd68*/ 	.byte	0x04, 0x11
        /*fd6a*/ 	.short	(.L_10824 - .L_10823)
	.align		4
.L_10823:
        /*fd6c*/ 	.word	index@(_ZN7cutlass13device_kernelIN5flash19enable_sm80_to_sm89INS1_16FlashAttnBwdSm80INS1_25CollectiveMainloopBwdSm80ILi2ELi2EN4cute5tupleIJNS5_1CILi64EEENS7_ILi128EEES8_EEENS_6half_tEfNS_4arch4Sm80ELb1ELb0ELb1ELb1ELb1ELb0ELb0ELb0ELi2ELi2ELi4ELi2ELb1EEENS1_21CollectiveEpilogueBwdISA_SB_SD_Li256ELb1ELb0ELi2EEENS1_25SingleTileBwdLPTSchedulerILb1ELi128ELb1EEEEEEEEEvNT_6ParamsE)
        /*fd70*/ 	.word	0x00000000


	//----- nvinfo : EIATTR_REGCOUNT
	.align		4
.L_10824:
        /*fd74*/ 	.byte	0x04, 0x2f
        /*fd76*/ 	.short	(.L_10826 - .L_10825)
	.align		4
.L_10825:
        /*fd78*/ 	.word	index@(_ZN7cutlass13device_kernelIN5flash19enable_sm80_to_sm89INS1_16FlashAttnBwdSm80INS1_25CollectiveMainloopBwdSm80ILi2ELi2EN4cute5tupleIJNS5_1CILi64EEENS7_ILi128EEES8_EEENS_6half_tEfNS_4arch4Sm80ELb1ELb0ELb1ELb1ELb0ELb0ELb0ELb0ELi2ELi2ELi4ELi2ELb1EEENS1_21CollectiveEpilogueBwdISA_SB_SD_Li256ELb1ELb0ELi2EEENS1_25SingleTileBwdLPTSchedulerILb1ELi128ELb0EEEEEEEEEvNT_6ParamsE)
        /*fd7c*/ 	.word	0x000000ff


	//----- nvinfo : EIATTR_FRAME_SIZE
	.align		4
.L_10826:
        /*fd80*/ 	.byte	0x04, 0x11
        /*fd82*/ 	.short	(.L_10828 - .L_10827)
	.align		4
.L_10827:
        /*fd84*/ 	.word	index@(_ZN7cutlass13device_kernelIN5flash19enable_sm80_to_sm89INS1_16FlashAttnBwdSm80INS1_25CollectiveMainloopBwdSm80ILi2ELi2EN4cute5tupleIJNS5_1CILi64EEENS7_ILi128EEES8_EEENS_6half_tEfNS_4arch4Sm80ELb1ELb0ELb1ELb1ELb0ELb0ELb0ELb0ELi2ELi2ELi4ELi2ELb1EEENS1_21CollectiveEpilogueBwdISA_SB_SD_Li256ELb1ELb0ELi2EEENS1_25SingleTileBwdLPTSchedulerILb1ELi128ELb0EEEEEEEEEvNT_6ParamsE)
        /*fd88*/ 	.word	0x00000000


	//----- nvinfo : EIATTR_REGCOUNT
	.align		4
.L_10828:
        /*fd8c*/ 	.byte	0x04, 0x2f
        /*fd8e*/ 	.short	(.L_10830 - .L_10829)
	.align		4
.L_10829:
        /*fd90*/ 	.word	index@(_ZN7cutlass13device_kernelIN5flash22FlashAttnBwdPreprocessIN4cute5tupleIJNS3_1CILi64EEES6_EEENS_6half_tEfNS_4arch4Sm80ELb1ELb0EEEEEvNT_6ParamsE)
        /*fd94*/ 	.word	0x00000027


	//----- nvinfo : EIATTR_FRAME_SIZE
	.align		4
.L_10830:
        /*fd98*/ 	.byte	0x04, 0x11
        /*fd9a*/ 	.short	(.L_10832 - .L_10831)
	.align		4
.L_10831:
        /*fd9c*/ 	.word	index@(_ZN7cutlass13device_kernelIN5flash22FlashAttnBwdPreprocessIN4cute5tupleIJNS3_1CILi64EEES6_EEENS_6half_tEfNS_4arch4Sm80ELb1ELb0EEEEEvNT_6ParamsE)
        /*fda0*/ 	.word	0x00000000


	//----- nvinfo : EIATTR_REGCOUNT
	.align		4
.L_10832:
        /*fda4*/ 	.byte	0x04, 0x2f
        /*fda6*/ 	.short	(.L_10834 - .L_10833)
	.align		4
.L_10833:
        /*fda8*/ 	.word	index@(_ZN7cutlass13device_kernelIN5flash19enable_sm80_to_sm89INS1_16FlashAttnBwdSm80INS1_25CollectiveMainloopBwdSm80ILi2ELi2EN4cute5tupleIJNS5_1CILi64EEENS7_ILi128EEES8_EEENS_6half_tEfNS_4arch4Sm80ELb1ELb0ELb1ELb0ELb1ELb0ELb0ELb0ELi2ELi2ELi4ELi2ELb1EEENS1_24CollectiveEpilogueBwdGQAISA_fSD_Li256ELb0ELb1EEENS1_25SingleTileBwdLPTSchedulerILb0ELi128ELb1EEEEEEEEEvNT_6ParamsE)
        /*fdac*/ 	.word	0x000000ff


	//----- nvinfo : EIATTR_FRAME_SIZE
	.align		4
.L_10834:
        /*fdb0*/ 	.byte	0x04, 0x11
        /*fdb2*/ 	.short	(.L_10836 - .L_10835)
	.align		4
.L_10835:
        /*fdb4*/ 	.word	index@($__internal_4_$__cuda_sm70_warpsync)
        /*fdb8*/ 	.word	0x00000000


	//----- nvinfo : EIATTR_FRAME_SIZE
	.align		4
.L_10836:
        /*fdbc*/ 	.byte	0x04, 0x11
        /*fdbe*/ 	.short	(.L_10838 - .L_10837)
	.align		4
.L_10837:
        /*fdc0*/ 	.word	index@(_ZN7cutlass13device_kernelIN5flash19enable_sm80_to_sm89INS1_16FlashAttnBwdSm80INS1_25CollectiveMainloopBwdSm80ILi2ELi2EN4cute5tupleIJNS5_1CILi64EEENS7_ILi128EEES8_EEENS_6half_tEfNS_4arch4Sm80ELb1ELb0ELb1ELb0ELb1ELb0ELb0ELb0ELi2ELi2ELi4ELi2ELb1EEENS1_24CollectiveEpilogueBwdGQAISA_fSD_Li256ELb0ELb1EEENS1_25SingleTileBwdLPTSchedulerILb0ELi128ELb1EEEEEEEEEvNT_6ParamsE)
        /*fdc4*/ 	.word	0x00000000


	//----- nvinfo : EIATTR_REGCOUNT
	.align		4
.L_10838:
        /*fdc8*/ 	.byte	0x04, 0x2f
        /*fdca*/ 	.short	(.L_10840 - .L_10839)
	.align		4
.L_10839:
        /*fdcc*/ 	.word	index@(_ZN7cutlass13device_kernelIN5flash19enable_sm80_to_sm89INS1_16FlashAttnBwdSm80INS1_25CollectiveMainloopBwdSm80ILi2ELi2EN4cute5tupleIJNS5_1CILi64EEENS7_ILi128EEES8_EEENS_6half_tEfNS_4arch4Sm80ELb1ELb0ELb1ELb0ELb0ELb0ELb0ELb0ELi2ELi2ELi4ELi2ELb1EEENS1_24CollectiveEpilogueBwdGQAISA_fSD_Li256ELb0ELb0EEENS1_25SingleTileBwdLPTSchedulerILb0ELi128ELb0EEEEEEEEEvNT_6ParamsE)
        /*fdd0*/ 	.word	0x000000ff


	//----- nvinfo : EIATTR_FRAME_SIZE
	.align		4
.L_10840:
        /*fdd4*/ 	.byte	0x04, 0x11
        /*fdd6*/ 	.short	(.L_10842 - .L_10841)
	.align		4
.L_10841:
        /*fdd8*/ 	.word	index@(_ZN7cutlass13device_kernelIN5flash19enable_sm80_to_sm89INS1_16FlashAttnBwdSm80INS1_25CollectiveMainloopBwdSm80ILi2ELi2EN4cute5tupleIJNS5_1CILi64EEENS7_ILi128EEES8_EEENS_6half_tEfNS_4arch4Sm80ELb1ELb0ELb1ELb0ELb0ELb0ELb0ELb0ELi2ELi2ELi4ELi2ELb1EEENS1_24CollectiveEpilogueBwdGQAISA_fSD_Li256ELb0ELb0EEENS1_25SingleTileBwdLPTSchedulerILb0ELi128ELb0EEEEEEEEEvNT_6ParamsE)
        /*fddc*/ 	.word	0x00000000


	//----- nvinfo : EIATTR_REGCOUNT
	.align		4
.L_10842:
        /*fde0*/ 	.byte	0x04, 0x2f
        /*fde2*/ 	.short	(.L_10844 - .L_10843)
	.align		4
.L_10843:
        /*fde4*/ 	.word	index@(_ZN7cutlass13device_kernelIN5flash19enable_sm80_to_sm89INS1_16FlashAttnBwdSm80INS1_25CollectiveMainloopBwdSm80ILi2ELi2EN4cute5tupleIJNS5_1CILi64EEENS7_ILi128EEES8_EEENS_6half_tEfNS_4arch4Sm80ELb1ELb0ELb1ELb0ELb1ELb0ELb0ELb0ELi2ELi2ELi4ELi2ELb1EEENS1_21CollectiveEpilogueBwdISA_SB_SD_Li256ELb0ELb0ELi2EEENS1_25SingleTileBwdLPTSchedulerILb0ELi128ELb1EEEEEEEEEvNT_6ParamsE)
        /*fde8*/ 	.word	0x000000ff


	//----- nvinfo : EIATTR_FRAME_SIZE
	.align		4
.L_10844:
        /*fdec*/ 	.byte	0x04, 0x11
        /*fdee*/ 	.short	(.L_10846 - .L_10845)
	.align		4
.L_10845:
        /*fdf0*/ 	.word	index@(_ZN7cutlass13device_kernelIN5flash19enable_sm80_to_sm89INS1_16FlashAttnBwdSm80INS1_25CollectiveMainloopBwdSm80ILi2ELi2EN4cute5tupleIJNS5_1CILi64EEENS7_ILi128EEES8_EEENS_6half_tEfNS_4arch4Sm80ELb1ELb0ELb1ELb0ELb1ELb0ELb0ELb0ELi2ELi2ELi4ELi2ELb1EEENS1_21CollectiveEpilogueBwdISA_SB_SD_Li256ELb0ELb0ELi2EEENS1_25SingleTileBwdLPTSchedulerILb0ELi128ELb1EEEEEEEEEvNT_6ParamsE)
        /*fdf4*/ 	.word	0x00000000


	//----- nvinfo : EIATTR_REGCOUNT
	.align		4
.L_10846:
        /*fdf8*/ 	.byte	0x04, 0x2f
        /*fdfa*/ 	.short	(.L_10848 - .L_10847)
	.align		4
.L_10847:
        /*fdfc*/ 	.word	index@(_ZN7cutlass13device_kernelIN5flash19enable_sm80_to_sm89INS1_16FlashAttnBwdSm80INS1_25CollectiveMainloopBwdSm80ILi2ELi2EN4cute5tupleIJNS5_1CILi64EEENS7_ILi128EEES8_EEENS_6half_tEfNS_4arch4Sm80ELb1ELb0ELb1ELb0ELb0ELb0ELb0ELb0ELi2ELi2ELi4ELi2ELb1EEENS1_21CollectiveEpilogueBwdISA_SB_SD_Li256ELb0ELb0ELi2EEENS1_25SingleTileBwdLPTSchedulerILb0ELi128ELb0EEEEEEEEEvNT_6ParamsE)
        /*fe00*/ 	.word	0x000000ff


	//----- nvinfo : EIATTR_FRAME_SIZE
	.align		4
.L_10848:
        /*fe04*/ 	.byte	0x04, 0x11
        /*fe06*/ 	.short	(.L_10850 - .L_10849)
	.align		4
.L_10849:
        /*fe08*/ 	.word	index@(_ZN7cutlass13device_kernelIN5flash19enable_sm80_to_sm89INS1_16FlashAttnBwdSm80INS1_25CollectiveMainloopBwdSm80ILi2ELi2EN4cute5tupleIJNS5_1CILi64EEENS7_ILi128EEES8_EEENS_6half_tEfNS_4arch4Sm80ELb1ELb0ELb1ELb0ELb0ELb0ELb0ELb0ELi2ELi2ELi4ELi2ELb1EEENS1_21CollectiveEpilogueBwdISA_SB_SD_Li256ELb0ELb0ELi2EEENS1_25SingleTileBwdLPTSchedulerILb0ELi128ELb0EEEEEEEEEvNT_6ParamsE)
        /*fe0c*/ 	.word	0x00000000


	//----- nvinfo : EIATTR_REGCOUNT
	.align		4
.L_10850:
        /*fe10*/ 	.byte	0x04, 0x2f
        /*fe12*/ 	.short	(.L_10852 - .L_10851)
	.align		4
.L_10851:
        /*fe14*/ 	.word	index@(_ZN7cutlass13device_kernelIN5flash19enable_sm80_to_sm89INS1_16FlashAttnBwdSm80INS1_25CollectiveMainloopBwdSm80ILi2ELi2EN4cute5tupleIJNS5_1CILi64EEENS7_ILi128EEES8_EEENS_6half_tEfNS_4arch4Sm80ELb0ELb1ELb1ELb1ELb1ELb0ELb0ELb0ELi2ELi2ELi4ELi2ELb1EEENS1_24CollectiveEpilogueBwdGQAISA_fSD_Li256ELb1ELb1EEENS1_19SingleTileSchedulerILb1ELb0ELb0ELi128EEEEEEEEEvNT_6ParamsE)
        /*fe18*/ 	.word	0x000000ff


	//----- nvinfo : EIATTR_FRAME_SIZE
	.align		4
.L_10852:
        /*fe1c*/ 	.byte	0x04, 0x11
        /*fe1e*/ 	.short	(.L_10854 - .L_10853)
	.align		4
.L_10853:
        /*fe20*/ 	.word	index@($__internal_3_$__cuda_sm70_warpsync)
        /*fe24*/ 	.word	0x00000000


	//----- nvinfo : EIATTR_FRAME_SIZE
	.align		4
.L_10854:
        /*fe28*/ 	.byte	0x04, 0x11
        /*fe2a*/ 	.short	(.L_10856 - .L_10855)
	.align		4
.L_10855:
        /*fe2c*/ 	.word	index@(_ZN7cutlass13device_kernelIN5flash19enable_sm80_to_sm89INS1_16FlashAttnBwdSm80INS1_25CollectiveMainloopBwdSm80ILi2ELi2EN4cute5tupleIJNS5_1CILi64EEENS7_ILi128EEES8_EEENS_6half_tEfNS_4arch4Sm80ELb0ELb1ELb1ELb1ELb1ELb0ELb0ELb0ELi2ELi2ELi4ELi2ELb1EEENS1_24CollectiveEpilogueBwdGQAISA_fSD_Li256ELb1ELb1EEENS1_19SingleTileSchedulerILb1ELb0ELb0ELi128EEEEEEEEEvNT_6ParamsE)
        /*fe30*/ 	.word	0x00000000


	//----- nvinfo : EIATTR_REGCOUNT
	.align		4
.L_10856:
        /*fe34*/ 	.byte	0x04, 0x2f
        /*fe36*/ 	.short	(.L_10858 - .L_10857)
	.align		4
.L_10857:
        /*fe38*/ 	.word	index@(_ZN7cutlass13device_kernelIN5flash19enable_sm80_to_sm89INS1_16FlashAttnBwdSm80INS1_25CollectiveMainloopBwdSm80ILi2ELi2EN4cute5tupleIJNS5_1CILi64EEENS7_ILi128EEES8_EEENS_6half_tEfNS_4arch4Sm80ELb0ELb1ELb1ELb1ELb0ELb0ELb0ELb0ELi2ELi2ELi4ELi2ELb1EEENS1_24CollectiveEpilogueBwdGQAISA_fSD_Li256ELb1ELb0EEENS1_19SingleTileSchedulerILb1ELb0ELb0ELi128EEEEEEEEEvNT_6ParamsE)
        /*fe3c*/ 	.word	0x000000ff


	//----- nvinfo : EIATTR_FRAME_SIZE
	.align		4
.L_10858:
        /*fe40*/ 	.byte	0x04, 0x11
        /*fe42*/ 	.short	(.L_10860 - .L_10859)
	.align		4
.L_10859:
        /*fe44*/ 	.word	index@(_ZN7cutlass13device_kernelIN5flash19enable_sm80_to_sm89INS1_16FlashAttnBwdSm80INS1_25CollectiveMainloopBwdSm80ILi2ELi2EN4cute5tupleIJNS5_1CILi64EEENS7_ILi128EEES8_EEENS_6half_tEfNS_4arch4Sm80ELb0ELb1ELb1ELb1ELb0ELb0ELb0ELb0ELi2ELi2ELi4ELi2ELb1EEENS1_24CollectiveEpilogueBwdGQAISA_fSD_Li256ELb1ELb0EEENS1_19SingleTileSchedulerILb1ELb0ELb0ELi128EEEEEEEEEvNT_6ParamsE)
        /*fe48*/ 	.word	0x00000000


	//----- nvinfo : EIATTR_REGCOUNT
	.align		4
.L_10860:
        /*fe4c*/ 	.byte	0x04, 0x2f
        /*fe4e*/ 	.short	(.L_10862 - .L_10861)
	.align		4
.L_10861:
        /*fe50*/ 	.word	index@(_ZN7cutlass13device_kernelIN5flash19enable_sm80_to_sm89INS1_16FlashAttnBwdSm80INS1_25CollectiveMainloopBwdSm80ILi2ELi2EN4cute5tupleIJNS5_1CILi64EEENS7_ILi128EEES8_EEENS_6half_tEfNS_4arch4Sm80ELb0ELb1ELb1ELb1ELb1ELb0ELb0ELb0ELi2ELi2ELi4ELi2ELb1EEENS1_21CollectiveEpilogueBwdISA_SB_SD_Li256ELb1ELb0ELi2EEENS1_19SingleTileSchedulerILb1ELb0ELb0ELi128EEEEEEEEEvNT_6ParamsE)
        /*fe54*/ 	.word	0x000000ff


	//----- nvinfo : EIATTR_FRAME_SIZE
	.align		4
.L_10862:
        /*fe58*/ 	.byte	0x04, 0x11
        /*fe5a*/ 	.short	(.L_10864 - .L_10863)
	.align		4
.L_10863:
        /*fe5c*/ 	.word	index@(_ZN7cutlass13device_kernelIN5flash19enable_sm80_to_sm89INS1_16FlashAttnBwdSm80INS1_25CollectiveMainloopBwdSm80ILi2ELi2EN4cute5tupleIJNS5_1CILi64EEENS7_ILi128EEES8_EEENS_6half_tEfNS_4arch4Sm80ELb0ELb1ELb1ELb1ELb1ELb0ELb0ELb0ELi2ELi2ELi4ELi2ELb1EEENS1_21CollectiveEpilogueBwdISA_SB_SD_Li256ELb1ELb0ELi2EEENS1_19SingleTileSchedulerILb1ELb0ELb0ELi128EEEEEEEEEvNT_6ParamsE)
        /*fe60*/ 	.word	0x00000000


	//----- nvinfo : EIATTR_REGCOUNT
	.align		4
.L_10864:
        /*fe64*/ 	.byte	0x04, 0x2f
        /*fe66*/ 	.short	(.L_10866 - .L_10865)
	.align		4
.L_10865:
        /*fe68*/ 	.word	index@(_ZN7cutlass13device_kernelIN5flash19enable_sm80_to_sm89INS1_16FlashAttnBwdSm80INS1_25CollectiveMainloopBwdSm80ILi2ELi2EN4cute5tupleIJNS5_1CILi64EEENS7_ILi128EEES8_EEENS_6half_tEfNS_4arch4Sm80ELb0ELb1ELb1ELb1ELb0ELb0ELb0ELb0ELi2ELi2ELi4ELi2ELb1EEENS1_21CollectiveEpilogueBwdISA_SB_SD_Li256ELb1ELb0ELi2EEENS1_19SingleTileSchedulerILb1ELb0ELb0ELi128EEEEEEEEEvNT_6ParamsE)
        /*fe6c*/ 	.word	0x000000ff


	//----- nvinfo : EIATTR_FRAME_SIZE
	.align		4
.L_10866:
        /*fe70*/ 	.byte	0x04, 0x11
        /*fe72*/ 	.short	(.L_10868 - .L_10867)
	.align		4
.L_10867:
        /*fe74*/ 	.word	index@(_ZN7cutlass13device_kernelIN5flash19enable_sm80_to_sm89INS1_16FlashAttnBwdSm80INS1_25CollectiveMainloopBwdSm80ILi2ELi2EN4cute5tupleIJNS5_1CILi64EEENS7_ILi128EEES8_EEENS_6half_tEfNS_4arch4Sm80ELb0ELb1ELb1ELb1ELb0ELb0ELb0ELb0ELi2ELi2ELi4ELi2ELb1EEENS1_21CollectiveEpilogueBwdISA_SB_SD_Li256ELb1ELb0ELi2EEENS1_19SingleTileSchedulerILb1ELb0ELb0ELi128EEEEEEEEEvNT_6ParamsE)
        /*fe78*/ 	.word	0x00000000


	//----- nvinfo : EIATTR_REGCOUNT
	.align		4
.L_10868:
        /*fe7c*/ 	.byte	0x04, 0x2f
        /*fe7e*/ 	.short	(.L_10870 - .L_10869)
	.align		4
.L_10869:
        /*fe80*/ 	.word	index@(_ZN7cutlass13device_kernelIN5flash19enable_sm80_to_sm89INS1_16FlashAttnBwdSm80INS1_25CollectiveMainloopBwdSm80ILi2ELi2EN4cute5tupleIJNS5_1CILi64EEENS7_ILi128EEES8_EEENS_6half_tEfNS_4arch4Sm80ELb0ELb1ELb1ELb0ELb1ELb0ELb0ELb0ELi2ELi2ELi4ELi2ELb1EEENS1_24CollectiveEpilogueBwdGQAISA_fSD_Li256ELb0ELb1EEENS1_19SingleTileSchedulerILb0ELb0ELb0ELi128EEEEEEEEEvNT_6ParamsE)
        /*fe84*/ 	.word	0x000000fe


	//----- nvinfo : EIATTR_FRAME_SIZE
	.align		4
.L_10870:
        /*fe88*/ 	.byte	0x04, 0x11
        /*fe8a*/ 	.short	(.L_10872 - .L_10871)
	.align		4
.L_10871:
        /*fe8c*/ 	.word	index@($__internal_2_$__cuda_sm70_warpsync)
        /*fe90*/ 	.word	0x00000000


	//----- nvinfo : EIATTR_FRAME_SIZE
	.align		4
.L_10872:
        /*fe94*/ 	.byte	0x04, 0x11
        /*fe96*/ 	.short	(.L_10874 - .L_10873)
	.align		4
.L_10873:
        /*fe98*/ 	.word	index@(_ZN7cutlass13device_kernelIN5flash19enable_sm80_to_sm89INS1_16FlashAttnBwdSm80INS1_25CollectiveMainloopBwdSm80ILi2ELi2EN4cute5tupleIJNS5_1CILi64EEENS7_ILi128EEES8_EEENS_6half_tEfNS_4arch4Sm80ELb0ELb1ELb1ELb0ELb1ELb0ELb0ELb0ELi2ELi2ELi4ELi2ELb1EEENS1_24CollectiveEpilogueBwdGQAISA_fSD_Li256ELb0ELb1EEENS1_19SingleTileSchedulerILb0ELb0ELb0ELi128EEEEEEEEEvNT_6ParamsE)
        /*fe9c*/ 	.word	0x00000000


	//----- nvinfo : EIATTR_REGCOUNT
	.align		4
.L_10874:
        /*fea0*/ 	.byte	0x04, 0x2f
        /*fea2*/ 	.short	(.L_10876 - .L_10875)
	.align		4
.L_10875:
        /*fea4*/ 	.word	index@(_ZN7cutlass13device_kernelIN5flash19enable_sm80_to_sm89INS1_16FlashAttnBwdSm80INS1_25CollectiveMainloopBwdSm80ILi2ELi2EN4cute5tupleIJNS5_1CILi64EEENS7_ILi128EEES8_EEENS_6half_tEfNS_4arch4Sm80ELb0ELb1ELb1ELb0ELb0ELb0ELb0ELb0ELi2ELi2ELi4ELi2ELb1EEENS1_24CollectiveEpilogueBwdGQAISA_fSD_Li256ELb0ELb0EEENS1_19SingleTileSchedulerILb0ELb0ELb0ELi128EEEEEEEEEvNT_6ParamsE)
        /*fea8*/ 	.word	0x000000ff


	//----- nvinfo : EIATTR_FRAME_SIZE
	.align		4
.L_10876:
        /*feac*/ 	.byte	0x04, 0x11
        /*feae*/ 	.short	(.L_10878 - .L_10877)
	.align		4
.L_10877:
        /*feb0*/ 	.word	index@(_ZN7cutlass13device_kernelIN5flash19enable_sm80_to_sm89INS1_16FlashAttnBwdSm80INS1_25CollectiveMainloopBwdSm80ILi2ELi2EN4cute5tupleIJNS5_1CILi64EEENS7_ILi128EEES8_EEENS_6half_tEfNS_4arch4Sm80ELb0ELb1ELb1ELb0ELb0ELb0ELb0ELb0ELi2ELi2ELi4ELi2ELb1EEENS1_24CollectiveEpilogueBwdGQAISA_fSD_Li256ELb0ELb0EEENS1_19SingleTileSchedulerILb0ELb0ELb0ELi128EEEEEEEEEvNT_6ParamsE)
        /*feb4*/ 	.word	0x00000000


	//----- nvinfo : EIATTR_REGCOUNT
	.align		4
.L_10878:
        /*feb8*/ 	.byte	0x04, 0x2f
        /*feba*/ 	.short	(.L_10880 - .L_10879)
	.align		4
.L_10879:
        /*febc*/ 	.word	index@(_ZN7cutlass13device_kernelIN5flash19enable_sm80_to_sm89INS1_16FlashAttnBwdSm80INS1_25CollectiveMainloopBwdSm80ILi2ELi2EN4cute5tupleIJNS5_1CILi64EEENS7_ILi128EEES8_EEENS_6half_tEfNS_4arch4Sm80ELb0ELb1ELb1ELb0ELb1ELb0ELb0ELb0ELi2ELi2ELi4ELi2ELb1EEENS1_21CollectiveEpilogueBwdISA_SB_SD_Li256ELb0ELb0ELi2EEENS1_19SingleTileSchedulerILb0ELb0ELb0ELi128EEEEEEEEEvNT_6ParamsE)
        /*fec0*/ 	.word	0x000000fe


	//----- nvinfo : EIATTR_FRAME_SIZE
	.align		4
.L_10880:
        /*fec4*/ 	.byte	0x04, 0x11
        /*fec6*/ 	.short	(.L_10882 - .L_10881)
	.align		4
.L_10881:
        /*fec8*/ 	.word	index@(_ZN7cutlass13device_kernelIN5flash19enable_sm80_to_sm89INS1_16FlashAttnBwdSm80INS1_25CollectiveMainloopBwdSm80ILi2ELi2EN4cute5tupleIJNS5_1CILi64EEENS7_ILi128EEES8_EEENS_6half_tEfNS_4arch4Sm80ELb0ELb1ELb1ELb0ELb1ELb0ELb0ELb0ELi2ELi2ELi4ELi2ELb1EEENS1_21CollectiveEpilogueBwdISA_SB_SD_Li256ELb0ELb0ELi2EEENS1_19SingleTileSchedulerILb0ELb0ELb0ELi128EEEEEEEEEvNT_6ParamsE)
        /*fecc*/ 	.word	0x00000000


	//----- nvinfo : EIATTR_REGCOUNT
	.align		4
.L_10882:
        /*fed0*/ 	.byte	0x04, 0x2f
        /*fed2*/ 	.short	(.L_10884 - .L_10883)
	.align		4
.L_10883:
        /*fed4*/ 	.word	index@(_ZN7cutlass13device_kernelIN5flash19enable_sm80_to_sm89INS1_16FlashAttnBwdSm80INS1_25CollectiveMainloopBwdSm80ILi2ELi2EN4cute5tupleIJNS5_1CILi64EEENS7_ILi128EEES8_EEENS_6half_tEfNS_4arch4Sm80ELb0ELb1ELb1ELb0ELb0ELb0ELb0ELb0ELi2ELi2ELi4ELi2ELb1EEENS1_21CollectiveEpilogueBwdISA_SB_SD_Li256ELb0ELb0ELi2EEENS1_19SingleTileSchedulerILb0ELb0ELb0ELi128EEEEEEEEEvNT_6ParamsE)
        /*fed8*/ 	.word	0x000000fe


	//----- nvinfo : EIATTR_FRAME_SIZE
	.align		4
.L_10884:
        /*fedc*/ 	.byte	0x04, 0x11
        /*fede*/ 	.short	(.L_10886 - .L_10885)
	.align		4
.L_10885:
        /*fee0*/ 	.word	index@(_ZN7cutlass13device_kernelIN5flash19enable_sm80_to_sm89INS1_16FlashAttnBwdSm80INS1_25CollectiveMainloopBwdSm80ILi2ELi2EN4cute5tupleIJNS5_1CILi64EEENS7_ILi128EEES8_EEENS_6half_tEfNS_4arch4Sm80ELb0ELb1ELb1ELb0ELb0ELb0ELb0ELb0ELi2ELi2ELi4ELi2ELb1EEENS1_21CollectiveEpilogueBwdISA_SB_SD_Li256ELb0ELb0ELi2EEENS1_19SingleTileSchedulerILb0ELb0ELb0ELi128EEEEEEEEEvNT_6ParamsE)
        /*fee4*/ 	.word	0x00000000


	//----- nvinfo : EIATTR_REGCOUNT
	.align		4
.L_10886:
        /*fee8*/ 	.byte	0x04, 0x2f
        /*feea*/ 	.short	(.L_10888 - .L_10887)
	.align		4
.L_10887:
        /*feec*/ 	.word	index@(_ZN7cutlass13device_kernelIN5flash19enable_sm80_to_sm89INS1_16FlashAttnBwdSm80INS1_25CollectiveMainloopBwdSm80ILi2ELi2EN4cute5tupleIJNS5_1CILi64EEENS7_ILi128EEES8_EEENS_6half_tEfNS_4arch4Sm80ELb0ELb0ELb1ELb1ELb1ELb0ELb0ELb0ELi2ELi2ELi4ELi2ELb1EEENS1_24CollectiveEpilogueBwdGQAISA_fSD_Li256ELb1ELb1EEENS1_19SingleTileSchedulerILb1ELb0ELb0ELi128EEEEEEEEEvNT_6ParamsE)
        /*fef0*/ 	.word	0x000000fe


	//----- nvinfo : EIATTR_FRAME_SIZE
	.align		4
.L_10888:
        /*fef4*/ 	.byte	0x04, 0x11
        /*fef6*/ 	.short	(.L_10890 - .L_10889)
	.align		4
.L_10889:
        /*fef8*/ 	.word	index@($__internal_1_$__cuda_sm70_warpsync)
        /*fefc*/ 	.word	0x00000000


	//----- nvinfo : EIATTR_FRAME_SIZE
	.align		4
.L_10890:
        /*ff00*/ 	.byte	0x04, 0x11
        /*ff02*/ 	.short	(.L_10892 - .L_10891)
	.align		4
.L_10891:
        /*ff04*/ 	.word	index@(_ZN7cutlass13device_kernelIN5flash19enable_sm80_to_sm89INS1_16FlashAttnBwdSm80INS1_25CollectiveMainloopBwdSm80ILi2ELi2EN4cute5tupleIJNS5_1CILi64EEENS7_ILi128EEES8_EEENS_6half_tEfNS_4arch4Sm80ELb0ELb0ELb1ELb1ELb1ELb0ELb0ELb0ELi2ELi2ELi4ELi2ELb1EEENS1_24CollectiveEpilogueBwdGQAISA_fSD_Li256ELb1ELb1EEENS1_19SingleTileSchedulerILb1ELb0ELb0ELi128EEEEEEEEEvNT_6ParamsE)
        /*ff08*/ 	.word	0x00000000


	//----- nvinfo : EIATTR_REGCOUNT
	.align		4
.L_10892:
        /*ff0c*/ 	.byte	0x04, 0x2f
        /*ff0e*/ 	.short	(.L_10894 - .L_10893)
	.align		4
.L_10893:
        /*ff10*/ 	.word	index@(_ZN7cutlass13device_kernelIN5flash19enable_sm80_to_sm89INS1_16FlashAttnBwdSm80INS1_25CollectiveMainloopBwdSm80ILi2ELi2EN4cute5tupleIJNS5_1CILi64EEENS7_ILi128EEES8_EEENS_6half_tEfNS_4arch4Sm80ELb0ELb0ELb1ELb1ELb0ELb0ELb0ELb0ELi2ELi2ELi4ELi2ELb1EEENS1_24CollectiveEpilogueBwdGQAISA_fSD_Li256ELb1ELb0EEENS1_19SingleTileSchedulerILb1ELb0ELb0ELi128EEEEEEEEEvNT_6ParamsE)
        /*ff14*/ 	.word	0x000000fe


	//----- nvinfo : EIATTR_FRAME_SIZE
	.align		4
.L_10894:
        /*ff18*/ 	.byte	0x04, 0x11
        /*ff1a*/ 	.short	(.L_10896 - .L_10895)
	.align		4
.L_10895:
        /*ff1c*/ 	.word	index@(_ZN7cutlass13device_kernelIN5flash19enable_sm80_to_sm89INS1_16FlashAttnBwdSm80INS1_25CollectiveMainloopBwdSm80ILi2ELi2EN4cute5tupleIJNS5_1CILi64EEENS7_ILi128EEES8_EEENS_6half_tEfNS_4arch4Sm80ELb0ELb0ELb1ELb1ELb0ELb0ELb0ELb0ELi2ELi2ELi4ELi2ELb1EEENS1_24CollectiveEpilogueBwdGQAISA_fSD_Li256ELb1ELb0EEENS1_19SingleTileSchedulerILb1ELb0ELb0ELi128EEEEEEEEEvNT_6ParamsE)
        /*ff20*/ 	.word	0x00000000


	//----- nvinfo : EIATTR_REGCOUNT
	.align		4
.L_10896:
        /*ff24*/ 	.byte	0x04, 0x2f
        /*ff26*/ 	.short	(.L_10898 - .L_10897)
	.align		4
.L_10897:
        /*ff28*/ 	.word	index@(_ZN7cutlass13device_kernelIN5flash19enable_sm80_to_sm89INS1_16FlashAttnBwdSm80INS1_25CollectiveMainloopBwdSm80ILi2ELi2EN4cute5tupleIJNS5_1CILi64EEENS7_ILi128EEES8_EEENS_6half_tEfNS_4arch4Sm80ELb0ELb0ELb1ELb1ELb1ELb0ELb0ELb0ELi2ELi2ELi4ELi2ELb1EEENS1_21CollectiveEpilogueBwdISA_SB_SD_Li256ELb1ELb0ELi2EEENS1_19SingleTileSchedulerILb1ELb0ELb0ELi128EEEEEEEEEvNT_6ParamsE)
        /*ff2c*/ 	.word	0x000000fe


	//----- nvinfo : EIATTR_FRAME_SIZE
	.align		4
.L_10898:
        /*ff30*/ 	.byte	0x04, 0x11
        /*ff32*/ 	.short	(.L_10900 - .L_10899)
	.align		4
.L_10899:
        /*ff34*/ 	.word	index@(_ZN7cutlass13device_kernelIN5flash19enable_sm80_to_sm89INS1_16FlashAttnBwdSm80INS1_25CollectiveMainloopBwdSm80ILi2ELi2EN4cute5tupleIJNS5_1CILi64EEENS7_ILi128EEES8_EEENS_6half_tEfNS_4arch4Sm80ELb0ELb0ELb1ELb1ELb1ELb0ELb0ELb0ELi2ELi2ELi4ELi2ELb1EEENS1_21CollectiveEpilogueBwdISA_SB_SD_Li256ELb1ELb0ELi2EEENS1_19SingleTileSchedulerILb1ELb0ELb0ELi128EEEEEEEEEvNT_6ParamsE)
        /*ff38*/ 	.word	0x00000000


	//----- nvinfo : EIATTR_REGCOUNT
	.align		4
.L_10900:
        /*ff3c*/ 	.byte	0x04, 0x2f
        /*ff3e*/ 	.short	(.L_10902 - .L_10901)
	.align		4
.L_10901:
        /*ff40*/ 	.word	index@(_ZN7cutlass13device_kernelIN5flash19enable_sm80_to_sm89INS1_16FlashAttnBwdSm80INS1_25CollectiveMainloopBwdSm80ILi2ELi2EN4cute5tupleIJNS5_1CILi64EEENS7_ILi128EEES8_EEENS_6half_tEfNS_4arch4Sm80ELb0ELb0ELb1ELb1ELb0ELb0ELb0ELb0ELi2ELi2ELi4ELi2ELb1EEENS1_21CollectiveEpilogueBwdISA_SB_SD_Li256ELb1ELb0ELi2EEENS1_19SingleTileSchedulerILb1ELb0ELb0ELi128EEEEEEEEEvNT_6ParamsE)
        /*ff44*/ 	.word	0x000000fe


	//----- nvinfo : EIATTR_FRAME_SIZE
	.align		4
.L_10902:
        /*ff48*/ 	.byte	0x04, 0x11
        /*ff4a*/ 	.short	(.L_10904 - .L_10903)
	.align		4
.L_10903:
        /*ff4c*/ 	.word	index@(_ZN7cutlass13device_kernelIN5flash19enable_sm80_to_sm89INS1_16FlashAttnBwdSm80INS1_25CollectiveMainloopBwdSm80ILi2ELi2EN4cute5tupleIJNS5_1CILi64EEENS7_ILi128EEES8_EEENS_6half_tEfNS_4arch4Sm80ELb0ELb0ELb1ELb1ELb0ELb0ELb0ELb0ELi2ELi2ELi4ELi2ELb1EEENS1_21CollectiveEpilogueBwdISA_SB_SD_Li256ELb1ELb0ELi2EEENS1_19SingleTileSchedulerILb1ELb0ELb0ELi128EEEEEEEEEvNT_6ParamsE)
        /*ff50*/ 	.word	0x00000000


	//----- nvinfo : EIATTR_REGCOUNT
	.align		4
.L_10904:
        /*ff54*/ 	.byte	0x04, 0x2f
        /*ff56*/ 	.short	(.L_10906 - .L_10905)
	.align		4
.L_10905:
        /*ff58*/ 	.word	index@(_ZN7cutlass13device_kernelIN5flash19enable_sm80_to_sm89INS1_16FlashAttnBwdSm80INS1_25CollectiveMainloopBwdSm80ILi2ELi2EN4cute5tupleIJNS5_1CILi64EEENS7_ILi128EEES8_EEENS_6half_tEfNS_4arch4Sm80ELb0ELb0ELb1ELb0ELb1ELb0ELb0ELb0ELi2ELi2ELi4ELi2ELb1EEENS1_24CollectiveEpilogueBwdGQAISA_fSD_Li256ELb0ELb1EEENS1_19SingleTileSchedulerILb0ELb0ELb0ELi128EEEEEEEEEvNT_6ParamsE)
        /*ff5c*/ 	.word	0x000000fa


	//----- nvinfo : EIATTR_FRAME_SIZE
	.align		4
.L_10906:
        /*ff60*/ 	.byte	0x04, 0x11
        /*ff62*/ 	.short	(.L_10908 - .L_10907)
	.align		4
.L_10907:
        /*ff64*/ 	.word	index@($__internal_0_$__cuda_sm70_warpsync)
        /*ff68*/ 	.word	0x00000000


	//----- nvinfo : EIATTR_FRAME_SIZE
	.align		4
.L_10908:
        /*ff6c*/ 	.byte	0x04, 0x11
        /*ff6e*/ 	.short	(.L_10910 - .L_10909)
	.align		4
.L_10909:
        /*ff70*/ 	.word	index@(_ZN7cutlass13device_kernelIN5flash19enable_sm80_to_sm89INS1_16FlashAttnBwdSm80INS1_25CollectiveMainloopBwdSm80ILi2ELi2EN4cute5tupleIJNS5_1CILi64EEENS7_ILi128EEES8_EEENS_6half_tEfNS_4arch4Sm80ELb0ELb0ELb1ELb0ELb1ELb0ELb0ELb0ELi2ELi2ELi4ELi2ELb1EEENS1_24CollectiveEpilogueBwdGQAISA_fSD_Li256ELb0ELb1EEENS1_19SingleTileSchedulerILb0ELb0ELb0ELi128EEEEEEEEEvNT_6ParamsE)
        /*ff74*/ 	.word	0x00000000


	//----- nvinfo : EIATTR_REGCOUNT
	.align		4
.L_10910:
        /*ff78*/ 	.byte	0x04, 0x2f
        /*ff7a*/ 	.short	(.L_10912 - .L_10911)
	.align		4
.L_10911:
        /*ff7c*/ 	.word	index@(_ZN7cutlass13device_kernelIN5flash19enable_sm80_to_sm89INS1_16FlashAttnBwdSm80INS1_25CollectiveMainloopBwdSm80ILi2ELi2EN4cute5tupleIJNS5_1CILi64EEENS7_ILi128EEES8_EEENS_6half_tEfNS_4arch4Sm80ELb0ELb0ELb1ELb0ELb0ELb0ELb0ELb0ELi2ELi2ELi4ELi2ELb1EEENS1_24CollectiveEpilogueBwdGQAISA_fSD_Li256ELb0ELb0EEENS1_19SingleTileSchedulerILb0ELb0ELb0ELi128EEEEEEEEEvNT_6ParamsE)
        /*ff80*/ 	.word	0x000000fa


	//----- nvinfo : EIATTR_FRAME_SIZE
	.align		4
.L_10912:
        /*ff84*/ 	.byte	0x04, 0x11
        /*ff86*/ 	.short	(.L_10914 - .L_10913)
	.align		4
.L_10913:
        /*ff88*/ 	.word	index@(_ZN7cutlass13device_kernelIN5flash19enable_sm80_to_sm89INS1_16FlashAttnBwdSm80INS1_25CollectiveMainloopBwdSm80ILi2ELi2EN4cute5tupleIJNS5_1CILi64EEENS7_ILi128EEES8_EEENS_6half_tEfNS_4arch4Sm80ELb0ELb0ELb1ELb0ELb0ELb0ELb0ELb0ELi2ELi2ELi4ELi2ELb1EEENS1_24CollectiveEpilogueBwdGQAISA_fSD_Li256ELb0ELb0EEENS1_19SingleTileSchedulerILb0ELb0ELb0ELi128EEEEEEEEEvNT_6ParamsE)
        /*ff8c*/ 	.word	0x00000000


	//----- nvinfo : EIATTR_REGCOUNT
	.align		4
.L_10914:
        /*ff90*/ 	.byte	0x04, 0x2f
        /*ff92*/ 	.short	(.L_10916 - .L_10915)
	.align		4
.L_10915:
        /*ff94*/ 	.word	index@(_ZN7cutlass13device_kernelIN5flash19enable_sm80_to_sm89INS1_16FlashAttnBwdSm80INS1_25CollectiveMainloopBwdSm80ILi2ELi2EN4cute5tupleIJNS5_1CILi64EEENS7_ILi128EEES8_EEENS_6half_tEfNS_4arch4Sm80ELb0ELb0ELb1ELb0ELb1ELb0ELb0ELb0ELi2ELi2ELi4ELi2ELb1EEENS1_21CollectiveEpilogueBwdISA_SB_SD_Li256ELb0ELb0ELi2EEENS1_19SingleTileSchedulerILb0ELb0ELb0ELi128EEEEEEEEEvNT_6ParamsE)
        /*ff98*/ 	.word	0x000000f9


	//----- nvinfo : EIATTR_FRAME_SIZE
	.align		4
.L_10916:
        /*ff9c*/ 	.byte	0x04, 0x11
        /*ff9e*/ 	.short	(.L_10918 - .L_10917)
	.align		4
.L_10917:
        /*ffa0*/ 	.word	index@(_ZN7cutlass13device_kernelIN5flash19enable_sm80_to_sm89INS1_16FlashAttnBwdSm80INS1_25CollectiveMainloopBwdSm80ILi2ELi2EN4cute5tupleIJNS5_1CILi64EEENS7_ILi128EEES8_EEENS_6half_tEfNS_4arch4Sm80ELb0ELb0ELb1ELb0ELb1ELb0ELb0ELb0ELi2ELi2ELi4ELi2ELb1EEENS1_21CollectiveEpilogueBwdISA_SB_SD_Li256ELb0ELb0ELi2EEENS1_19SingleTileSchedulerILb0ELb0ELb0ELi128EEEEEEEEEvNT_6ParamsE)
        /*ffa4*/ 	.word	0x00000000


	//----- nvinfo : EIATTR_REGCOUNT
	.align		4
.L_10918:
        /*ffa8*/ 	.byte	0x04, 0x2f
        /*ffaa*/ 	.short	(.L_10920 - .L_10919)
	.align		4
.L_10919:
        /*ffac*/ 	.word	index@(_ZN7cutlass13device_kernelIN5flash19enable_sm80_to_sm89INS1_16FlashAttnBwdSm80INS1_25CollectiveMainloopBwdSm80ILi2ELi2EN4cute5tupleIJNS5_1CILi64EEENS7_ILi128EEES8_EEENS_6half_tEfNS_4arch4Sm80ELb0ELb0ELb1ELb0ELb0ELb0ELb0ELb0ELi2ELi2ELi4ELi2ELb1EEENS1_21CollectiveEpilogueBwdISA_SB_SD_Li256ELb0ELb0ELi2EEENS1_19SingleTileSchedulerILb0ELb0ELb0ELi128EEEEEEEEEvNT_6ParamsE)
        /*ffb0*/ 	.word	0x000000f9


	//----- nvinfo : EIATTR_FRAME_SIZE
	.align		4
.L_10920:
        /*ffb4*/ 	.byte	0x04, 0x11
        /*ffb6*/ 	.short	(.L_10922 - .L_10921)
	.align		4
.L_10921:
        /*ffb8*/ 	.word	index@(_ZN7cutlass13device_kernelIN5flash19enable_sm80_to_sm89INS1_16FlashAttnBwdSm80INS1_25CollectiveMainloopBwdSm80ILi2ELi2EN4cute5tupleIJNS5_1CILi64EEENS7_ILi128EEES8_EEENS_6half_tEfNS_4arch4Sm80ELb0ELb0ELb1ELb0ELb0ELb0ELb0ELb0ELi2ELi2ELi4ELi2ELb1EEENS1_21CollectiveEpilogueBwdISA_SB_SD_Li256ELb0ELb0ELi2EEENS1_19SingleTileSchedulerILb0ELb0ELb0ELi128EEEEEEEEEvNT_6ParamsE)
        /*ffbc*/ 	.word	0x00000000


	//----- nvinfo : EIATTR_MIN_STACK_SIZE
	.align		4
.L_10922:
        /*ffc0*/ 	.byte	0x04, 0x12
        /*ffc2*/ 	.short	(.L_10924 - .L_10923)
	.align		4
.L_10923:
        /*ffc4*/ 	.word	index@(_ZN7cutlass13device_kernelIN5flash19enable_sm80_to_sm89INS1_16FlashAttnBwdSm80INS1_25CollectiveMainloopBwdSm80ILi2ELi2EN4cute5tupleIJNS5_1CILi64EEENS7_ILi128EEES8_EEENS_6half_tEfNS_4arch4Sm80ELb0ELb0ELb1ELb0ELb0ELb0ELb0ELb0ELi2ELi2ELi4ELi2ELb1EEENS1_21CollectiveEpilogueBwdISA_SB_SD_Li256ELb0ELb0ELi2EEENS1_19SingleTileSchedulerILb0ELb0ELb0ELi128EEEEEEEEEvNT_6ParamsE)
        /*ffc8*/ 	.word	0x00000000


	//----- nvinfo : EIATTR_MIN_STACK_SIZE
	.align		4
.L_10924:
        /*ffcc*/ 	.byte	0x04, 0x12
        /*ffce*/ 	.short	(.L_10926 - .L_10925)
	.align		4
.L_10925:
        /*ffd0*/ 	.word	index@(_ZN7cutlass13device_kernelIN5flash19enable_sm80_to_sm89INS1_16FlashAttnBwdSm80INS1_25CollectiveMainloopBwdSm80ILi2ELi2EN4cute5tupleIJNS5_1CILi64EEENS7_ILi128EEES8_EEENS_6half_tEfNS_4arch4Sm80ELb0ELb0ELb1ELb0ELb1ELb0ELb0ELb0ELi2ELi2ELi4ELi2ELb1EEENS1_21CollectiveEpilogueBwdISA_SB_SD_Li256ELb0ELb0ELi2EEENS1_19SingleTileSchedulerILb0ELb0ELb0ELi128EEEEEEEEEvNT_6ParamsE)
        /*ffd4*/ 	.word	0x00000000


	//----- nvinfo : EIATTR_MIN_STACK_SIZE
	.align		4
.L_10926:
        /*ffd8*/ 	.byte	0x04, 0x12
        /*ffda*/ 	.short	(.L_10928 - .L_10927)
	.align		4
.L_10927:
        /*ffdc*/ 	.word	index@(_ZN7cutlass13device_kernelIN5flash19enable_sm80_to_sm89INS1_16FlashAttnBwdSm80INS1_25CollectiveMainloopBwdSm80ILi2ELi2EN4cute5tupleIJNS5_1CILi64EEENS7_ILi128EEES8_EEENS_6half_tEfNS_4arch4Sm80ELb0ELb0ELb1ELb0ELb0ELb0ELb0ELb0ELi2ELi2ELi4ELi2ELb1EEENS1_24CollectiveEpilogueBwdGQAISA_fSD_Li256ELb0ELb0EEENS1_19SingleTileSchedulerILb0ELb0ELb0ELi128EEEEEEEEEvNT_6ParamsE)
        /*ffe0*/ 	.word	0x00000000


	//----- nvinfo : EIATTR_MIN_STACK_SIZE
	.align		4
.L_10928:
        /*ffe4*/ 	.byte	0x04, 0x12
        /*ffe6*/ 	.short	(.L_10930 - .L_10929)
	.align		4
.L_10929:
        /*ffe8*/ 	.word	index@(_ZN7cutlass13device_kernelIN5flash19enable_sm80_to_sm89INS1_16FlashAttnBwdSm80INS1_25CollectiveMainloopBwdSm80ILi2ELi2EN4cute5tupleIJNS5_1CILi64EEENS7_ILi128EEES8_EEENS_6half_tEfNS_4arch4Sm80ELb0ELb0ELb1ELb0ELb1ELb0ELb0ELb0ELi2ELi2ELi4ELi2ELb1EEENS1_24CollectiveEpilogueBwdGQAISA_fSD_Li256ELb0ELb1EEENS1_19SingleTileSchedulerILb0ELb0ELb0ELi128EEEEEEEEEvNT_6ParamsE)
        /*ffec*/ 	.word	0x00000000


	//----- nvinfo : EIATTR_MIN_STACK_SIZE
	.align		4
.L_10930:
        /*fff0*/ 	.byte	0x04, 0x12
        /*fff2*/ 	.short	(.L_10932 - .L_10931)
	.align		4
.L_10931:
        /*fff4*/ 	.word	index@(_ZN7cutlass13device_kernelIN5flash19enable_sm80_to_sm89INS1_16FlashAttnBwdSm80INS1_25CollectiveMainloopBwdSm80ILi2ELi2EN4cute5tupleIJNS5_1CILi64EEENS7_ILi128EEES8_EEENS_6half_tEfNS_4arch4Sm80ELb0ELb0ELb1ELb1ELb0ELb0ELb0ELb0ELi2ELi2ELi4ELi2ELb1EEENS1_21CollectiveEpilogueBwdISA_SB_SD_Li256ELb1ELb0ELi2EEENS1_19SingleTileSchedulerILb1ELb0ELb0ELi128EEEEEEEEEvNT_6ParamsE)
        /*fff8*/ 	.word	0x00000000


	//----- nvinfo : EIATTR_MIN_STACK_SIZE
	.align		4
.L_10932:
        /*fffc*/ 	.byte	0x04, 0x12
        /*fffe*/ 	.short	(.L_10934 - .L_10933)
	.align		4
.L_10933:
        /*10000*/ 	.word	index@(_ZN7cutlass13device_kernelIN5flash19enable_sm80_to_sm89INS1_16FlashAttnBwdSm80INS1_25CollectiveMainloopBwdSm80ILi2ELi2EN4cute5tupleIJNS5_1CILi64EEENS7_ILi128EEES8_EEENS_6half_tEfNS_4arch4Sm80ELb0ELb0ELb1ELb1ELb1ELb0ELb0ELb0ELi2ELi2ELi4ELi2ELb1EEENS1_21CollectiveEpilogueBwdISA_SB_SD_Li256ELb1ELb0ELi2EEENS1_19SingleTileSchedulerILb1ELb0ELb0ELi128EEEEEEEEEvNT_6ParamsE)
        /*10004*/ 	.word	0x00000000


	//----- nvinfo : EIATTR_MIN_STACK_SIZE
	.align		4
.L_10934:
        /*10008*/ 	.byte	0x04, 0x12
        /*1000a*/ 	.short	(.L_10936 - .L_10935)
	.align		4
.L_10935:
        /*1000c*/ 	.word	index@(_ZN7cutlass13device_kernelIN5flash19enable_sm80_to_sm89INS1_16FlashAttnBwdSm80INS1_25CollectiveMainloopBwdSm80ILi2ELi2EN4cute5tupleIJNS5_1CILi64EEENS7_ILi128EEES8_EEENS_6half_tEfNS_4arch4Sm80ELb0ELb0ELb1ELb1ELb0ELb0ELb0ELb0ELi2ELi2ELi4ELi2ELb1EEENS1_24CollectiveEpilogueBwdGQAISA_fSD_Li256ELb1ELb0EEENS1_19SingleTileSchedulerILb1ELb0ELb0ELi128EEEEEEEEEvNT_6ParamsE)
        /*10010*/ 	.word	0x00000000


	//----- nvinfo : EIATTR_MIN_STACK_SIZE
	.align		4
.L_10936:
        /*10014*/ 	.byte	0x04, 0x12
        /*10016*/ 	.short	(.L_10938 - .L_10937)
	.align		4
.L_10937:
        /*10018*/ 	.word	index@(_ZN7cutlass13device_kernelIN5flash19enable_sm80_to_sm89INS1_16FlashAttnBwdSm80INS1_25CollectiveMainloopBwdSm80ILi2ELi2EN4cute5tupleIJNS5_1CILi64EEENS7_ILi128EEES8_EEENS_6half_tEfNS_4arch4Sm80ELb0ELb0ELb1ELb1ELb1ELb0ELb0ELb0ELi2ELi2ELi4ELi2ELb1EEENS1_24CollectiveEpilogueBwdGQAISA_fSD_Li256ELb1ELb1EEENS1_19SingleTileSchedulerILb1ELb0ELb0ELi128EEEEEEEEEvNT_6ParamsE)
        /*1001c*/ 	.word	0x00000000


	//----- nvinfo : EIATTR_MIN_STACK_SIZE
	.align		4
.L_10938:
        /*10020*/ 	.byte	0x04, 0x12
        /*10022*/ 	.short	(.L_10940 - .L_10939)
	.align		4
.L_10939:
        /*10024*/ 	.word	index@(_ZN7cutlass13device_kernelIN5flash19enable_sm80_to_sm89INS1_16FlashAttnBwdSm80INS1_25CollectiveMainloopBwdSm80ILi2ELi2EN4cute5tupleIJNS5_1CILi64EEENS7_ILi128EEES8_EEENS_6half_tEfNS_4arch4Sm80ELb0ELb1ELb1ELb0ELb0ELb0ELb0ELb0ELi2ELi2ELi4ELi2ELb1EEENS1_21CollectiveEpilogueBwdISA_SB_SD_Li256ELb0ELb0ELi2EEENS1_19SingleTileSchedulerILb0ELb0ELb0ELi128EEEEEEEEEvNT_6ParamsE)
        /*10028*/ 	.word	0x00000000


	//----- nvinfo : EIATTR_MIN_STACK_SIZE
	.align		4
.L_10940:
        /*1002c*/ 	.byte	0x04, 0x12
        /*1002e*/ 	.short	(.L_10942 - .L_10941)
	.align		4
.L_10941:
        /*10030*/ 	.word	index@(_ZN7cutlass13device_kernelIN5flash19enable_sm80_to_sm89INS1_16FlashAttnBwdSm80INS1_25CollectiveMainloopBwdSm80ILi2ELi2EN4cute5tupleIJNS5_1CILi64EEENS7_ILi128EEES8_EEENS_6half_tEfNS_4arch4Sm80ELb0ELb1ELb1ELb0ELb1ELb0ELb0ELb0ELi2ELi2ELi4ELi2ELb1EEENS1_21CollectiveEpilogueBwdISA_SB_SD_Li256ELb0ELb0ELi2EEENS1_19SingleTileSchedulerILb0ELb0ELb0ELi128EEEEEEEEEvNT_6ParamsE)
        /*10034*/ 	.word	0x00000000


	//----- nvinfo : EIATTR_MIN_STACK_SIZE
	.align		4
.L_10942:
        /*10038*/ 	.byte	0x04, 0x12
        /*1003a*/ 	.short	(.L_10944 - .L_10943)
	.align		4
.L_10943:
        /*1003c*/ 	.word	index@(_ZN7cutlass13device_kernelIN5flash19enable_sm80_to_sm89INS1_16FlashAttnBwdSm80INS1_25CollectiveMainloopBwdSm80ILi2ELi2EN4cute5tupleIJNS5_1CILi64EEENS7_ILi128EEES8_EEENS_6half_tEfNS_4arch4Sm80ELb0ELb1ELb1ELb0ELb0ELb0ELb0ELb0ELi2ELi2ELi4ELi2ELb1EEENS1_24CollectiveEpilogueBwdGQAISA_fSD_Li256ELb0ELb0EEENS1_19SingleTileSchedulerILb0ELb0ELb0ELi128EEEEEEEEEvNT_6ParamsE)
        /*10040*/ 	.word	0x00000000


	//----- nvinfo : EIATTR_MIN_STACK_SIZE
	.align		4
.L_10944:
        /*10044*/ 	.byte	0x04, 0x12
        /*10046*/ 	.short	(.L_10946 - .L_10945)
	.align		4
.L_10945:
        /*10048*/ 	.word	index@(_ZN7cutlass13device_kernelIN5flash19enable_sm80_to_sm89INS1_16FlashAttnBwdSm80INS1_25CollectiveMainloopBwdSm80ILi2ELi2EN4cute5tupleIJNS5_1CILi64EEENS7_ILi128EEES8_EEENS_6half_tEfNS_4arch4Sm80ELb0ELb1ELb1ELb0ELb1ELb0ELb0ELb0ELi2ELi2ELi4ELi2ELb1EEENS1_24CollectiveEpilogueBwdGQAISA_fSD_Li256ELb0ELb1EEENS1_19SingleTileSchedulerILb0ELb0ELb0ELi128EEEEEEEEEvNT_6ParamsE)
        /*1004c*/ 	.word	0x00000000


	//----- nvinfo : EIATTR_MIN_STACK_SIZE
	.align		4
.L_10946:
        /*10050*/ 	.byte	0x04, 0x12
        /*10052*/ 	.short	(.L_10948 - .L_10947)
	.align		4
.L_10947:
        /*10054*/ 	.word	index@(_ZN7cutlass13device_kernelIN5flash19enable_sm80_to_sm89INS1_16FlashAttnBwdSm80INS1_25CollectiveMainloopBwdSm80ILi2ELi2EN4cute5tupleIJNS5_1CILi64EEENS7_ILi128EEES8_EEENS_6half_tEfNS_4arch4Sm80ELb0ELb1ELb1ELb1ELb0ELb0ELb0ELb0ELi2ELi2ELi4ELi2ELb1EEENS1_21CollectiveEpilogueBwdISA_SB_SD_Li256ELb1ELb0ELi2EEENS1_19SingleTileSchedulerILb1ELb0ELb0ELi128EEEEEEEEEvNT_6ParamsE)
        /*10058*/ 	.word	0x00000000


	//----- nvinfo : EIATTR_MIN_STACK_SIZE
	.align		4
.L_10948:
        /*1005c*/ 	.byte	0x04, 0x12
        /*1005e*/ 	.short	(.L_10950 - .L_10949)
	.align		4
.L_10949:
        /*10060*/ 	.word	index@(_ZN7cutlass13device_kernelIN5flash19enable_sm80_to_sm89INS1_16FlashAttnBwdSm80INS1_25CollectiveMainloopBwdSm80ILi2ELi2EN4cute5tupleIJNS5_1CILi64EEENS7_ILi128EEES8_EEENS_6half_tEfNS_4arch4Sm80ELb0ELb1ELb1ELb1ELb1ELb0ELb0ELb0ELi2ELi2ELi4ELi2ELb1EEENS1_21CollectiveEpilogueBwdISA_SB_SD_Li256ELb1ELb0ELi2EEENS1_19SingleTileSchedulerILb1ELb0ELb0ELi128EEEEEEEEEvNT_6ParamsE)
        /*10064*/ 	.word	0x00000000


	//----- nvinfo : EIATTR_MIN_STACK_SIZE
	.align		4
.L_10950:
        /*10068*/ 	.byte	0x04, 0x12
        /*1006a*/ 	.short	(.L_10952 - .L_10951)
	.align		4
.L_10951:
        /*1006c*/ 	.word	index@(_ZN7cutlass13device_kernelIN5flash19enable_sm80_to_sm89INS1_16FlashAttnBwdSm80INS1_25CollectiveMainloopBwdSm80ILi2ELi2EN4cute5tupleIJNS5_1CILi64EEENS7_ILi128EEES8_EEENS_6half_tEfNS_4arch4Sm80ELb0ELb1ELb1ELb1ELb0ELb0ELb0ELb0ELi2ELi2ELi4ELi2ELb1EEENS1_24CollectiveEpilogueBwdGQAISA_fSD_Li256ELb1ELb0EEENS1_19SingleTileSchedulerILb1ELb0ELb0ELi128EEEEEEEEEvNT_6ParamsE)
        /*10070*/ 	.word	0x00000000


	//----- nvinfo : EIATTR_MIN_STACK_SIZE
	.align		4
.L_10952:
        /*10074*/ 	.byte	0x04, 0x12
        /*10076*/ 	.short	(.L_10954 - .L_10953)
	.align		4
.L_10953:
        /*10078*/ 	.word	index@(_ZN7cutlass13device_kernelIN5flash19enable_sm80_to_sm89INS1_16FlashAttnBwdSm80INS1_25CollectiveMainloopBwdSm80ILi2ELi2EN4cute5tupleIJNS5_1CILi64EEENS7_ILi128EEES8_EEENS_6half_tEfNS_4arch4Sm80ELb0ELb1ELb1ELb1ELb1ELb0ELb0ELb0ELi2ELi2ELi4ELi2ELb1EEENS1_24CollectiveEpilogueBwdGQAISA_fSD_Li256ELb1ELb1EEENS1_19SingleTileSchedulerILb1ELb0ELb0ELi128EEEEEEEEEvNT_6ParamsE)
        /*1007c*/ 	.word	0x00000000


	//----- nvinfo : EIATTR_MIN_STACK_SIZE
	.align		4
.L_10954:
        /*10080*/ 	.byte	0x04, 0x12
        /*10082*/ 	.short	(.L_10956 - .L_10955)
	.align		4
.L_10955:
        /*10084*/ 	.word	index@(_ZN7cutlass13device_kernelIN5flash19enable_sm80_to_sm89INS1_16FlashAttnBwdSm80INS1_25CollectiveMainloopBwdSm80ILi2ELi2EN4cute5tupleIJNS5_1CILi64EEENS7_ILi128EEES8_EEENS_6half_tEfNS_4arch4Sm80ELb1ELb0ELb1ELb0ELb0ELb0ELb0ELb0ELi2ELi2ELi4ELi2ELb1EEENS1_21CollectiveEpilogueBwdISA_SB_SD_Li256ELb0ELb0ELi2EEENS1_25SingleTileBwdLPTSchedulerILb0ELi128ELb0EEEEEEEEEvNT_6ParamsE)
        /*10088*/ 	.word	0x00000000


	//----- nvinfo : EIATTR_MIN_STACK_SIZE
	.align		4
.L_10956:
        /*1008c*/ 	.byte	0x04, 0x12
        /*1008e*/ 	.short	(.L_10958 - .L_10957)
	.align		4
.L_10957:
        /*10090*/ 	.word	index@(_ZN7cutlass13device_kernelIN5flash19enable_sm80_to_sm89INS1_16FlashAttnBwdSm80INS1_25CollectiveMainloopBwdSm80ILi2ELi2EN4cute5tupleIJNS5_1CILi64EEENS7_ILi128EEES8_EEENS_6half_tEfNS_4arch4Sm80ELb1ELb0ELb1ELb0ELb1ELb0ELb0ELb0ELi2ELi2ELi4ELi2ELb1EEENS1_21CollectiveEpilogueBwdISA_SB_SD_Li256ELb0ELb0ELi2EEENS1_25SingleTileBwdLPTSchedulerILb0ELi128ELb1EEEEEEEEEvNT_6ParamsE)
        /*10094*/ 	.word	0x00000000


	//----- nvinfo : EIATTR_MIN_STACK_SIZE
	.align		4
.L_10958:
        /*10098*/ 	.byte	0x04, 0x12
        /*1009a*/ 	.short	(.L_10960 - .L_10959)
	.align		4
.L_10959:
        /*1009c*/ 	.word	index@(_ZN7cutlass13device_kernelIN5flash19enable_sm80_to_sm89INS1_16FlashAttnBwdSm80INS1_25CollectiveMainloopBwdSm80ILi2ELi2EN4cute5tupleIJNS5_1CILi64EEENS7_ILi128EEES8_EEENS_6half_tEfNS_4arch4Sm80ELb1ELb0ELb1ELb0ELb0ELb0ELb0ELb0ELi2ELi2ELi4ELi2ELb1EEENS1_24CollectiveEpilogueBwdGQAISA_fSD_Li256ELb0ELb0EEENS1_25SingleTileBwdLPTSchedulerILb0ELi128ELb0EEEEEEEEEvNT_6ParamsE)
        /*100a0*/ 	.word	0x00000000


	//----- nvinfo : EIATTR_MIN_STACK_SIZE
	.align		4
.L_10960:
        /*100a4*/ 	.byte	0x04, 0x12
        /*100a6*/ 	.short	(.L_10962 - .L_10961)
	.align		4
.L_10961:
        /*100a8*/ 	.word	index@(_ZN7cutlass13device_kernelIN5flash19enable_sm80_to_sm89INS1_16FlashAttnBwdSm80INS1_25CollectiveMainloopBwdSm80ILi2ELi2EN4cute5tupleIJNS5_1CILi64EEENS7_ILi128EEES8_EEENS_6half_tEfNS_4arch4Sm80ELb1ELb0ELb1ELb0ELb1ELb0ELb0ELb0ELi2ELi2ELi4ELi2ELb1EEENS1_24CollectiveEpilogueBwdGQAISA_fSD_Li256ELb0ELb1EEENS1_25SingleTileBwdLPTSchedulerILb0ELi128ELb1EEEEEEEEEvNT_6ParamsE)
        /*100ac*/ 	.word	0x00000000


	//----- nvinfo : EIATTR_MIN_STACK_SIZE
	.align		4
.L_10962:
        /*100b0*/ 	.byte	0x04, 0x12
        /*100b2*/ 	.short	(.L_10964 - .L_10963)
	.align		4
.L_10963:
        /*100b4*/ 	.word	index@(_ZN7cutlass13device_kernelIN5flash22FlashAttnBwdPreprocessIN4cute5tupleIJNS3_1CILi64EEES6_EEENS_6half_tEfNS_4arch4Sm80ELb1ELb0EEEEEvNT_6ParamsE)
        /*100b8*/ 	.word	0x00000000


	//----- nvinfo : EIATTR_MIN_STACK_SIZE
	.align		4
.L_10964:
        /*100bc*/ 	.byte	0x04, 0x12
        /*100be*/ 	.short	(.L_10966 - .L_10965)
	.align		4
.L_10965:
        /*100c0*/ 	.word	index@(_ZN7cutlass13device_kernelIN5flash19enable_sm80_to_sm89INS1_16FlashAttnBwdSm80INS1_25CollectiveMainloopBwdSm80ILi2ELi2EN4cute5tupleIJNS5_1CILi64EEENS7_ILi128EEES8_EEENS_6half_tEfNS_4arch4Sm80ELb1ELb0ELb1ELb1ELb0ELb0ELb0ELb0ELi2ELi2ELi4ELi2ELb1EEENS1_21CollectiveEpilogueBwdISA_SB_SD_Li256ELb1ELb0ELi2EEENS1_25SingleTileBwdLPTSchedulerILb1ELi128ELb0EEEEEEEEEvNT_6ParamsE)
        /*100c4*/ 	.word	0x00000000


	//----- nvinfo : EIATTR_MIN_STACK_SIZE
	.align		4
.L_10966:
        /*100c8*/ 	.byte	0x04, 0x12
        /*100ca*/ 	.short	(.L_10968 - .L_10967)
	.align		4
.L_10967:
        /*100cc*/ 	.word	index@(_ZN7cutlass13device_kernelIN5flash19enable_sm80_to_sm89INS1_16FlashAttnBwdSm80INS1_25CollectiveMainloopBwdSm80ILi2ELi2EN4cute5tupleIJNS5_1CILi64EEENS7_ILi128EEES8_EEENS_6half_tEfNS_4arch4Sm80ELb1ELb0ELb1ELb1ELb1ELb0ELb0ELb0ELi2ELi2ELi4ELi2ELb1EEENS1_21CollectiveEpilogueBwdISA_SB_SD_Li256ELb1ELb0ELi2EEENS1_25SingleTileBwdLPTSchedulerILb1ELi128ELb1EEEEEEEEEvNT_6ParamsE)
        /*100d0*/ 	.word	0x00000000


	//----- nvinfo : EIATTR_MIN_STACK_SIZE
	.align		4
.L_10968:
        /*100d4*/ 	.byte	0x04, 0x12
        /*100d6*/ 	.short	(.L_10970 - .L_10969)
	.align		4
.L_10969:
        /*100d8*/ 	.word	index@(_ZN7cutlass13device_kernelIN5flash19enable_sm80_to_sm89INS1_16FlashAttnBwdSm80INS1_25CollectiveMainloopBwdSm80ILi2ELi2EN4cute5tupleIJNS5_1CILi64EEENS7_ILi128EEES8_EEENS_6half_tEfNS_4arch4Sm80ELb1ELb0ELb1ELb1ELb0ELb0ELb0ELb0ELi2ELi2ELi4ELi2ELb1EEENS1_24CollectiveEpilogueBwdGQAISA_fSD_Li256ELb1ELb0EEENS1_25SingleTileBwdLPTSchedulerILb1ELi128ELb0EEEEEEEEEvNT_6ParamsE)
        /*100dc*/ 	.word	0x00000000


	//----- nvinfo : EIATTR_MIN_STACK_SIZE
	.align		4
.L_10970:
        /*100e0*/ 	.byte	0x04, 0x12
        /*100e2*/ 	.short	(.L_10972 - .L_10971)
	.align		4
.L_10971:
        /*100e4*/ 	.word	index@(_ZN7cutlass13device_kernelIN5flash32FlashAttnBwdPostprocessConvertdQIN4cute5tupleIJNS3_1CILi64EEES6_EEENS_6half_tEfNS_4arch4Sm80ELi256ENS3_8TiledMMAINS3_8MMA_AtomIJNS3_28SM80_16x8x16_F32F16F16F32_TNEEEENS3_6LayoutINS4_IJNS5_ILi2EEENS5_ILi4EEENS5_ILi1EEEEEENS4_IJSI_SG_NS5_ILi0EEEEEEEENS4_IJNS5_ILi32EEES6_NS5_ILi16EEEEEEEELb0EEEEEvNT_6ParamsE)
        /*100e8*/ 	.word	0x00000000


	//----- nvinfo : EIATTR_MIN_STACK_SIZE
	.align		4
.L_10972:
        /*100ec*/ 	.byte	0x04, 0x12
        /*100ee*/ 	.short	(.L_10974 - .L_10973)
	.align		4
.L_10973:
        /*100f0*/ 	.word	index@(_ZN7cutlass13device_kernelIN5flash19enable_sm80_to_sm89INS1_16FlashAttnBwdSm80INS1_25CollectiveMainloopBwdSm80ILi2ELi2EN4cute5tupleIJNS5_1CILi64EEENS7_ILi128EEES8_EEENS_6half_tEfNS_4arch4Sm80ELb1ELb0ELb1ELb1ELb1ELb0ELb0ELb0ELi2ELi2ELi4ELi2ELb1EEENS1_24CollectiveEpilogueBwdGQAISA_fSD_Li256ELb1ELb1EEENS1_25SingleTileBwdLPTSchedulerILb1ELi128ELb1EEEEEEEEEvNT_6ParamsE)
        /*100f4*/ 	.word	0x00000000


	//----- nvinfo : EIATTR_MIN_STACK_SIZE
	.align		4
.L_10974:
        /*100f8*/ 	.byte	0x04, 0x12
        /*100fa*/ 	.short	(.L_10976 - .L_10975)
	.align		4
.L_10975:
        /*100fc*/ 	.word	index@(_ZN7cutlass13device_kernelIN5flash22FlashAttnBwdPreprocessIN4cute5tupleIJNS3_1CILi64EEES6_EEENS_6half_tEfNS_4arch4Sm80ELb1ELb1EEEEEvNT_6ParamsE)
        /*10100*/ 	.word	0x00000000


	//----- nvinfo : EIATTR_MIN_STACK_SIZE
	.align		4
.L_10976:
        /*10104*/ 	.byte	0x04, 0x12
        /*10106*/ 	.short	(.L_10978 - .L_10977)
	.align		4
.L_10977:
        /*10108*/ 	.word	index@(_ZN7cutlass13device_kernelIN5flash19enable_sm80_to_sm89INS1_16FlashAttnBwdSm80INS1_25CollectiveMainloopBwdSm80ILi2ELi2EN4cute5tupleIJNS5_1CILi128EEES8_NS7_ILi64EEEEEENS_6half_tEfNS_4arch4Sm80ELb0ELb0ELb1ELb0ELb0ELb0ELb0ELb0ELi2ELi4ELi4ELi4ELb0EEENS1_21CollectiveEpilogueBwdISA_SB_SD_Li256ELb0ELb0ELi2EEENS1_19SingleTileSchedulerILb0ELb0ELb0ELi128EEEEEEEEEvNT_6ParamsE)
        /*1010c*/ 	.word	0x000015f0


	//----- nvinfo : EIATTR_MIN_STACK_SIZE
	.align		4
.L_10978:
        /*10110*/ 	.byte	0x04, 0x12
        /*10112*/ 	.short	(.L_10980 - .L_10979)
	.align		4
.L_10979:
        /*10114*/ 	.word	index@(_ZN7cutlass13device_kernelIN5flash19enable_sm80_to_sm89INS1_16FlashAttnBwdSm80INS1_25CollectiveMainloopBwdSm80ILi2ELi2EN4cute5tupleIJNS5_1CILi128EEES8_NS7_ILi64EEEEEENS_6half_tEfNS_4arch4Sm80ELb0ELb0ELb1ELb0ELb1ELb0ELb0ELb0ELi2ELi4ELi4ELi4ELb0EEENS1_21CollectiveEpilogueBwdISA_SB_SD_Li256ELb0ELb0ELi2EEENS1_19SingleTileSchedulerILb0ELb0ELb0ELi128EEEEEEEEEvNT_6ParamsE)
        /*10118*/ 	.word	0x000015f0


	//----- nvinfo : EIATTR_MIN_STACK_SIZE
	.align		4
.L_10980:
        /*1011c*/ 	.byte	0x04, 0x12
        /*1011e*/ 	.short	(.L_10982 - .L_10981)
	.align		4
.L_10981:
        /*10120*/ 	.word	index@(_ZN7cutlass13device_kernelIN5flash19enable_sm80_to_sm89INS1_16FlashAttnBwdSm80INS1_25CollectiveMainloopBwdSm80ILi2ELi2EN4cute5tupleIJNS5_1CILi128EEES8_NS7_ILi64EEEEEENS_6half_tEfNS_4arch4Sm80ELb0ELb0ELb1ELb0ELb0ELb0ELb0ELb0ELi2ELi4ELi4ELi4ELb0EEENS1_24CollectiveEpilogueBwdGQAISA_fSD_Li256ELb0ELb0EEENS1_19SingleTileSchedulerILb0ELb0ELb0ELi128EEEEEEEEEvNT_6ParamsE)
        /*10124*/ 	.word	0x000015f0


	//----- nvinfo : EIATTR_MIN_STACK_SIZE
	.align		4
.L_10982:
        /*10128*/ 	.byte	0x04, 0x12
        /*1012a*/ 	.short	(.L_10984 - .L_10983)
	.align		4
.L_10983:
        /*1012c*/ 	.word	index@(_ZN7cutlass13device_kernelIN5flash19enable_sm80_to_sm89INS1_16FlashAttnBwdSm80INS1_25CollectiveMainloopBwdSm80ILi2ELi2EN4cute5tupleIJNS5_1CILi128EEES8_NS7_ILi64EEEEEENS_6half_tEfNS_4arch4Sm80ELb0ELb0ELb1ELb0ELb1ELb0ELb0ELb0ELi2ELi4ELi4ELi4ELb0EEENS1_24CollectiveEpilogueBwdGQAISA_fSD_Li256ELb0ELb1EEENS1_19SingleTileSchedulerILb0ELb0ELb0ELi128EEEEEEEEEvNT_6ParamsE)
        /*10130*/ 	.word	0x000015f0


	//----- nvinfo : EIATTR_MIN_STACK_SIZE
	.align		4
.L_10984:
        /*10134*/ 	.byte	0x04, 0x12
        /*10136*/ 	.short	(.L_10986 - .L_10985)
	.align		4
.L_10985:
        /*10138*/ 	.word	index@(_ZN7cutlass13device_kernelIN5flash19enable_sm80_to_sm89INS1_16FlashAttnBwdSm80INS1_25CollectiveMainloopBwdSm80ILi2ELi2EN4cute5tupleIJNS5_1CILi128EEES8_NS7_ILi64EEEEEENS_6half_tEfNS_4arch4Sm80ELb0ELb0ELb1ELb1ELb0ELb0ELb0ELb0ELi2ELi4ELi4ELi4ELb0EEENS1_21CollectiveEpilogueBwdISA_SB_SD_Li256ELb1ELb0ELi2EEENS1_19SingleTileSchedulerILb1ELb0ELb0ELi128EEEEEEEEEvNT_6ParamsE)
        /*1013c*/ 	.word	0x000015f0


	//----- nvinfo : EIATTR_MIN_STACK_SIZE
	.align		4
.L_10986:
        /*10140*/ 	.byte	0x04, 0x12
        /*10142*/ 	.short	(.L_10988 - .L_10987)
	.align		4
.L_10987:
        /*10144*/ 	.word	index@(_ZN7cutlass13device_kernelIN5flash19enable_sm80_to_sm89INS1_16FlashAttnBwdSm80INS1_25CollectiveMainloopBwdSm80ILi2ELi2EN4cute5tupleIJNS5_1CILi128EEES8_NS7_ILi64EEEEEENS_6half_tEfNS_4arch4Sm80ELb0ELb0ELb1ELb1ELb1ELb0ELb0ELb0ELi2ELi4ELi4ELi4ELb0EEENS1_21CollectiveEpilogueBwdISA_SB_SD_Li256ELb1ELb0ELi2EEENS1_19SingleTileSchedulerILb1ELb0ELb0ELi128EEEEEEEEEvNT_6ParamsE)
        /*10148*/ 	.word	0x000015f0


	//----- nvinfo : EIATTR_MIN_STACK_SIZE
	.align		4
.L_10988:
        /*1014c*/ 	.byte	0x04, 0x12
        /*1014e*/ 	.short	(.L_10990 - .L_10989)
	.align		4
.L_10989:
        /*10150*/ 	.word	index@(_ZN7cutlass13device_kernelIN5flash19enable_sm80_to_sm89INS1_16FlashAttnBwdSm80INS1_25CollectiveMainloopBwdSm80ILi2ELi2EN4cute5tupleIJNS5_1CILi128EEES8_NS7_ILi64EEEEEENS_6half_tEfNS_4arch4Sm80ELb0ELb0ELb1ELb1ELb0ELb0ELb0ELb0ELi2ELi4ELi4ELi4ELb0EEENS1_24CollectiveEpilogueBwdGQAISA_fSD_Li256ELb1ELb0EEENS1_19SingleTileSchedulerILb1ELb0ELb0ELi128EEEEEEEEEvNT_6ParamsE)
        /*10154*/ 	.word	0x000015f0


	//----- nvinfo : EIATTR_MIN_STACK_SIZE
	.align		4
.L_10990:
        /*10158*/ 	.byte	0x04, 0x12
        /*1015a*/ 	.short	(.L_10992 - .L_10991)
	.align		4
.L_10991:
        /*1015c*/ 	.word	index@(_ZN7cutlass13device_kernelIN5flash19enable_sm80_to_sm89INS1_16FlashAttnBwdSm80INS1_25CollectiveMainloopBwdSm80ILi2ELi2EN4cute5tupleIJNS5_1CILi128EEES8_NS7_ILi64EEEEEENS_6half_tEfNS_4arch4Sm80ELb0ELb0ELb1ELb1ELb1ELb0ELb0ELb0ELi2ELi4ELi4ELi4ELb0EEENS1_24CollectiveEpilogueBwdGQAISA_fSD_Li256ELb1ELb1EEENS1_19SingleTileSchedulerILb1ELb0ELb0ELi128EEEEEEEEEvNT_6ParamsE)
        /*10160*/ 	.word	0x000015f0


	//----- nvinfo : EIATTR_MIN_STACK_SIZE
	.align		4
.L_10992:
        /*10164*/ 	.byte	0x04, 0x12
        /*10166*/ 	.short	(.L_10994 - .L_10993)
	.align		4
.L_10993:
        /*10168*/ 	.word	index@(_ZN7cutlass13device_kernelIN5flash19enable_sm80_to_sm89INS1_16FlashAttnBwdSm80INS1_25CollectiveMainloopBwdSm80ILi2ELi2EN4cute5tupleIJNS5_1CILi128EEES8_NS7_ILi64EEEEEENS_6half_tEfNS_4arch4Sm80ELb0ELb1ELb1ELb0ELb0ELb0ELb0ELb0ELi2ELi4ELi4ELi4ELb0EEENS1_21CollectiveEpilogueBwdISA_SB_SD_Li256ELb0ELb0ELi2EEENS1_19SingleTileSchedulerILb0ELb0ELb0ELi128EEEEEEEEEvNT_6ParamsE)
        /*1016c*/ 	.word	0x000015f0


	//----- nvinfo : EIATTR_MIN_STACK_SIZE
	.align		4
.L_10994:
        /*10170*/ 	.byte	0x04, 0x12
        /*10172*/ 	.short	(.L_10996 - .L_10995)
	.align		4
.L_10995:
        /*10174*/ 	.word	index@(_ZN7cutlass13device_kernelIN5flash19enable_sm80_to_sm89INS1_16FlashAttnBwdSm80INS1_25CollectiveMainloopBwdSm80ILi2ELi2EN4cute5tupleIJNS5_1CILi128EEES8_NS7_ILi64EEEEEENS_6half_tEfNS_4arch4Sm80ELb0ELb1ELb1ELb0ELb1ELb0ELb0ELb0ELi2ELi4ELi4ELi4ELb0EEENS1_21CollectiveEpilogueBwdISA_SB_SD_Li256ELb0ELb0ELi2EEENS1_19SingleTileSchedulerILb0ELb0ELb0ELi128EEEEEEEEEvNT_6ParamsE)
        /*10178*/ 	.word	0x000015f0


	//----- nvinfo : EIATTR_MIN_STACK_SIZE
	.align		4
.L_10996:
        /*1017c*/ 	.byte	0x04, 0x12
        /*1017e*/ 	.short	(.L_10998 - .L_10997)
	.align		4
.L_10997:
        /*10180*/ 	.word	index@(_ZN7cutlass13device_kernelIN5flash19enable_sm80_to_sm89INS1_16FlashAttnBwdSm80INS1_25CollectiveMainloopBwdSm80ILi2ELi2EN4cute5tupleIJNS5_1CILi128EEES8_NS7_ILi64EEEEEENS_6half_tEfNS_4arch4Sm80ELb0ELb1ELb1ELb0ELb0ELb0ELb0ELb0ELi2ELi4ELi4ELi4ELb0EEENS1_24CollectiveEpilogueBwdGQAISA_fSD_Li256ELb0ELb0EEENS1_19SingleTileSchedulerILb0ELb0ELb0ELi128EEEEEEEEEvNT_6ParamsE)
        /*10184*/ 	.word	0x000015f0


	//----- nvinfo : EIATTR_MIN_STACK_SIZE
	.align		4
.L_10998:
        /*10188*/ 	.byte	0x04, 0x12
        /*1018a*/ 	.short	(.L_11000 - .L_10999)
	.align		4
.L_10999:
        /*1018c*/ 	.word	index@(_ZN7cutlass13device_kernelIN5flash19enable_sm80_to_sm89INS1_16FlashAttnBwdSm80INS1_25CollectiveMainloopBwdSm80ILi2ELi2EN4cute5tupleIJNS5_1CILi128EEES8_NS7_ILi64EEEEEENS_6half_tEfNS_4arch4Sm80ELb0ELb1ELb1ELb0ELb1ELb0ELb0ELb0ELi2ELi4ELi4ELi4ELb0EEENS1_24CollectiveEpilogueBwdGQAISA_fSD_Li256ELb0ELb1EEENS1_19SingleTileSchedulerILb0ELb0ELb0ELi128EEEEEEEEEvNT_6ParamsE)
        /*10190*/ 	.word	0x000015f0


	//----- nvinfo : EIATTR_MIN_STACK_SIZE
	.align		4
.L_11000:
        /*10194*/ 	.byte	0x04, 0x12
        /*10196*/ 	.short	(.L_11002 - .L_11001)
	.align		4
.L_11001:
        /*10198*/ 	.word	index@(_ZN7cutlass13device_kernelIN5flash19enable_sm80_to_sm89INS1_16FlashAttnBwdSm80INS1_25CollectiveMainloopBwdSm80ILi2ELi2EN4cute5tupleIJNS5_1CILi128EEES8_NS7_ILi64EEEEEENS_6half_tEfNS_4arch4Sm80ELb0ELb1ELb1ELb1ELb0ELb0ELb0ELb0ELi2ELi4ELi4ELi4ELb0EEENS1_21CollectiveEpilogueBwdISA_SB_SD_Li256ELb1ELb0ELi2EEENS1_19SingleTileSchedulerILb1ELb0ELb0ELi128EEEEEEEEEvNT_6ParamsE)
        /*1019c*/ 	.word	0x000015f0


	//----- nvinfo : EIATTR_MIN_STACK_SIZE
	.align		4
.L_11002:
        /*101a0*/ 	.byte	0x04, 0x12
        /*101a2*/ 	.short	(.L_11004 - .L_11003)
	.align		4
.L_11003:
        /*101a4*/ 	.word	index@(_ZN7cutlass13device_kernelIN5flash19enable_sm80_to_sm89INS1_16FlashAttnBwdSm80INS1_25CollectiveMainloopBwdSm80ILi2ELi2EN4cute5tupleIJNS5_1CILi128EEES8_NS7_ILi64EEEEEENS_6half_tEfNS_4arch4Sm80ELb0ELb1ELb1ELb1ELb1ELb0ELb0ELb0ELi2ELi4ELi4ELi4ELb0EEENS1_21CollectiveEpilogueBwdISA_SB_SD_Li256ELb1ELb0ELi2EEENS1_19SingleTileSchedulerILb1ELb0ELb0ELi128EEEEEEEEEvNT_6ParamsE)
        /*101a8*/ 	.word	0x000015f0


	//----- nvinfo : EIATTR_MIN_STACK_SIZE
	.align		4
.L_11004:
        /*101ac*/ 	.byte	0x04, 0x12
        /*101ae*/ 	.short	(.L_11006 - .L_11005)
	.align		4
.L_11005:
        /*101b0*/ 	.word	index@(_ZN7cutlass13device_kernelIN5flash19enable_sm80_to_sm89INS1_16FlashAttnBwdSm80INS1_25CollectiveMainloopBwdSm80ILi2ELi2EN4cute5tupleIJNS5_1CILi128EEES8_NS7_ILi64EEEEEENS_6half_tEfNS_4arch4Sm80ELb0ELb1ELb1ELb1ELb0ELb0ELb0ELb0ELi2ELi4ELi4ELi4ELb0EEENS1_24CollectiveEpilogueBwdGQAISA_fSD_Li256ELb1ELb0EEENS1_19SingleTileSchedulerILb1ELb0ELb0ELi128EEEEEEEEEvNT_6ParamsE)
        /*101b4*/ 	.word	0x000015f0


	//----- nvinfo : EIATTR_MIN_STACK_SIZE
	.align		4
.L_11006:
        /*101b8*/ 	.byte	0x04, 0x12
        /*101ba*/ 	.short	(.L_11008 - .L_11007)
	.align		4
.L_11007:
        /*101bc*/ 	.word	index@(_ZN7cutlass13device_kernelIN5flash19enable_sm80_to_sm89INS1_16FlashAttnBwdSm80INS1_25CollectiveMainloopBwdSm80ILi2ELi2EN4cute5tupleIJNS5_1CILi128EEES8_NS7_ILi64EEEEEENS_6half_tEfNS_4arch4Sm80ELb0ELb1ELb1ELb1ELb1ELb0ELb0ELb0ELi2ELi4ELi4ELi4ELb0EEENS1_24CollectiveEpilogueBwdGQAISA_fSD_Li256ELb1ELb1EEENS1_19SingleTileSchedulerILb1ELb0ELb0ELi128EEEEEEEEEvNT_6ParamsE)
        /*101c0*/ 	.word	0x000015f0


	//----- nvinfo : EIATTR_MIN_STACK_SIZE
	.align		4
.L_11008:
        /*101c4*/ 	.byte	0x04, 0x12
        /*101c6*/ 	.short	(.L_11010 - .L_11009)
	.align		4
.L_11009:
        /*101c8*/ 	.word	index@(_ZN7cutlass13device_kernelIN5flash19enable_sm80_to_sm89INS1_16FlashAttnBwdSm80INS1_25CollectiveMainloopBwdSm80ILi2ELi2EN4cute5tupleIJNS5_1CILi128EEES8_NS7_ILi64EEEEEENS_6half_tEfNS_4arch4Sm80ELb1ELb0ELb1ELb0ELb0ELb0ELb0ELb0ELi2ELi4ELi4ELi4ELb0EEENS1_21CollectiveEpilogueBwdISA_SB_SD_Li256ELb0ELb0ELi2EEENS1_25SingleTileBwdLPTSchedulerILb0ELi128ELb0EEEEEEEEEvNT_6ParamsE)
        /*101cc*/ 	.word	0x000015f0


	//----- nvinfo : EIATTR_MIN_STACK_SIZE
	.align		4
.L_11010:
        /*101d0*/ 	.byte	0x04, 0x12
        /*101d2*/ 	.short	(.L_11012 - .L_11011)
	.align		4
.L_11011:
        /*101d4*/ 	.word	index@(_ZN7cutlass13device_kernelIN5flash19enable_sm80_to_sm89INS1_16FlashAttnBwdSm80INS1_25CollectiveMainloopBwdSm80ILi2ELi2EN4cute5tupleIJNS5_1CILi128EEES8_NS7_ILi64EEEEEENS_6half_tEfNS_4arch4Sm80ELb1ELb0ELb1ELb0ELb1ELb0ELb0ELb0ELi2ELi4ELi4ELi4ELb0EEENS1_21CollectiveEpilogueBwdISA_SB_SD_Li256ELb0ELb0ELi2EEENS1_25SingleTileBwdLPTSchedulerILb0ELi128ELb1EEEEEEEEEvNT_6ParamsE)
        /*101d8*/ 	.word	0x000015f0


	//----- nvinfo : EIATTR_MIN_STACK_SIZE
	.align		4
.L_11012:
        /*101dc*/ 	.byte	0x04, 0x12
        /*101de*/ 	.short	(.L_11014 - .L_11013)
	.align		4
.L_11013:
        /*101e0*/ 	.word	index@(_ZN7cutlass13device_kernelIN5flash19enable_sm80_to_sm89INS1_16FlashAttnBwdSm80INS1_25CollectiveMainloopBwdSm80ILi2ELi2EN4cute5tupleIJNS5_1CILi128EEES8_NS7_ILi64EEEEEENS_6half_tEfNS_4arch4Sm80ELb1ELb0ELb1ELb0ELb0ELb0ELb0ELb0ELi2ELi4ELi4ELi4ELb0EEENS1_24CollectiveEpilogueBwdGQAISA_fSD_Li256ELb0ELb0EEENS1_25SingleTileBwdLPTSchedulerILb0ELi128ELb0EEEEEEEEEvNT_6ParamsE)
        /*101e4*/ 	.word	0x000015f0


	//----- nvinfo : EIATTR_MIN_STACK_SIZE
	.align		4
.L_11014:
        /*101e8*/ 	.byte	0x04, 0x12
        /*101ea*/ 	.short	(.L_11016 - .L_11015)
	.align		4
.L_11015:
        /*101ec*/ 	.word	index@(_ZN7cutlass13device_kernelIN5flash19enable_sm80_to_sm89INS1_16FlashAttnBwdSm80INS1_25CollectiveMainloopBwdSm80ILi2ELi2EN4cute5tupleIJNS5_1CILi128EEES8_NS7_ILi64EEEEEENS_6half_tEfNS_4arch4Sm80ELb1ELb0ELb1ELb0ELb1ELb0ELb0ELb0ELi2ELi4ELi4ELi4ELb0EEENS1_24CollectiveEpilogueBwdGQAISA_fSD_Li256ELb0ELb1EEENS1_25SingleTileBwdLPTSchedulerILb0ELi128ELb1EEEEEEEEEvNT_6ParamsE)
        /*101f0*/ 	.word	0x000015f0


	//----- nvinfo : EIATTR_MIN_STACK_SIZE
	.align		4
.L_11016:
        /*101f4*/ 	.byte	0x04, 0x12
        /*101f6*/ 	.short	(.L_11018 - .L_11017)
	.align		4
.L_11017:
        /*101f8*/ 	.word	index@(_ZN7cutlass13device_kernelIN5flash22FlashAttnBwdPreprocessIN4cute5tupleIJNS3_1CILi128EEENS5_ILi64EEEEEENS_6half_tEfNS_4arch4Sm80ELb1ELb0EEEEEvNT_6ParamsE)
        /*101fc*/ 	.word	0x00000000


	//----- nvinfo : EIATTR_MIN_STACK_SIZE
	.align		4
.L_11018:
        /*10200*/ 	.byte	0x04, 0x12
        /*10202*/ 	.short	(.L_11020 - .L_11019)
	.align		4
.L_11019:
        /*10204*/ 	.word	index@(_ZN7cutlass13device_kernelIN5flash19enable_sm80_to_sm89INS1_16FlashAttnBwdSm80INS1_25CollectiveMainloopBwdSm80ILi2ELi2EN4cute5tupleIJNS5_1CILi128EEES8_NS7_ILi64EEEEEENS_6half_tEfNS_4arch4Sm80ELb1ELb0ELb1ELb1ELb0ELb0ELb0ELb0ELi2ELi4ELi4ELi4ELb0EEENS1_21CollectiveEpilogueBwdISA_SB_SD_Li256ELb1ELb0ELi2EEENS1_25SingleTileBwdLPTSchedulerILb1ELi128ELb0EEEEEEEEEvNT_6ParamsE)
        /*10208*/ 	.word	0x000015f0


	//----- nvinfo : EIATTR_MIN_STACK_SIZE
	.align		4
.L_11020:
        /*1020c*/ 	.byte	0x04, 0x12
        /*1020e*/ 	.short	(.L_11022 - .L_11021)
	.align		4
.L_11021:
        /*10210*/ 	.word	index@(_ZN7cutlass13device_kernelIN5flash19enable_sm80_to_sm89INS1_16FlashAttnBwdSm80INS1_25CollectiveMainloopBwdSm80ILi2ELi2EN4cute5tupleIJNS5_1CILi128EEES8_NS7_ILi64EEEEEENS_6half_tEfNS_4arch4Sm80ELb1ELb0ELb1ELb1ELb1ELb0ELb0ELb0ELi2ELi4ELi4ELi4ELb0EEENS1_21CollectiveEpilogueBwdISA_SB_SD_Li256ELb1ELb0ELi2EEENS1_25SingleTileBwdLPTSchedulerILb1ELi128ELb1EEEEEEEEEvNT_6ParamsE)
        /*10214*/ 	.word	0x000015f0


	//----- nvinfo : EIATTR_MIN_STACK_SIZE
	.align		4
.L_11022:
        /*10218*/ 	.byte	0x04, 0x12
        /*1021a*/ 	.short	(.L_11024 - .L_11023)
	.align		4
.L_11023:
        /*1021c*/ 	.word	index@(_ZN7cutlass13device_kernelIN5flash19enable_sm80_to_sm89INS1_16FlashAttnBwdSm80INS1_25CollectiveMainloopBwdSm80ILi2ELi2EN4cute5tupleIJNS5_1CILi128EEES8_NS7_ILi64EEEEEENS_6half_tEfNS_4arch4Sm80ELb1ELb0ELb1ELb1ELb0ELb0ELb0ELb0ELi2ELi4ELi4ELi4ELb0EEENS1_24CollectiveEpilogueBwdGQAISA_fSD_Li256ELb1ELb0EEENS1_25SingleTileBwdLPTSchedulerILb1ELi128ELb0EEEEEEEEEvNT_6ParamsE)
        /*10220*/ 	.word	0x000015f0


	//----- nvinfo : EIATTR_MIN_STACK_SIZE
	.align		4
.L_11024:
        /*10224*/ 	.byte	0x04, 0x12
        /*10226*/ 	.short	(.L_11026 - .L_11025)
	.align		4
.L_11025:
        /*10228*/ 	.word	index@(_ZN7cutlass13device_kernelIN5flash32FlashAttnBwdPostprocessConvertdQIN4cute5tupleIJNS3_1CILi128EEENS5_ILi64EEEEEENS_6half_tEfNS_4arch4Sm80ELi256ENS3_8TiledMMAINS3_8MMA_AtomIJNS3_28SM80_16x8x16_F32F16F16F32_TNEEEENS3_6LayoutINS4_IJNS5_ILi4EEENS5_ILi2EEENS5_ILi1EEEEEENS4_IJSJ_SH_NS5_ILi0EEEEEEEENS4_IJS7_NS5_ILi32EEENS5_ILi16EEEEEEEELb0EEEEEvNT_6ParamsE)
        /*1022c*/ 	.word	0x00000000


	//----- nvinfo : EIATTR_MIN_STACK_SIZE
	.align		4
.L_11026:
        /*10230*/ 	.byte	0x04, 0x12
        /*10232*/ 	.short	(.L_11028 - .L_11027)
	.align		4
.L_11027:
        /*10234*/ 	.word	index@(_ZN7cutlass13device_kernelIN5flash19enable_sm80_to_sm89INS1_16FlashAttnBwdSm80INS1_25CollectiveMainloopBwdSm80ILi2ELi2EN4cute5tupleIJNS5_1CILi128EEES8_NS7_ILi64EEEEEENS_6half_tEfNS_4arch4Sm80ELb1ELb0ELb1ELb1ELb1ELb0ELb0ELb0ELi2ELi4ELi4ELi4ELb0EEENS1_24CollectiveEpilogueBwdGQAISA_fSD_Li256ELb1ELb1EEENS1_25SingleTileBwdLPTSchedulerILb1ELi128ELb1EEEEEEEEEvNT_6ParamsE)
        /*10238*/ 	.word	0x000015f0


	//----- nvinfo : EIATTR_MIN_STACK_SIZE
	.align		4
.L_11028:
        /*1023c*/ 	.byte	0x04, 0x12
        /*1023e*/ 	.short	(.L_11030 - .L_11029)
	.align		4
.L_11029:
        /*10240*/ 	.word	index@(_ZN7cutlass13device_kernelIN5flash22FlashAttnBwdPreprocessIN4cute5tupleIJNS3_1CILi128EEENS5_ILi64EEEEEENS_6half_tEfNS_4arch4Sm80ELb1ELb1EEEEEvNT_6ParamsE)
        /*10244*/ 	.word	0x00000000
.L_11030:


//--------------------- .nv.info._ZN7cutlass13device_kernelIN5flash19enable_sm80_to_sm89INS1_16FlashAttnBwdSm80INS1_25CollectiveMainloopBwdSm80ILi2ELi2EN4cute5tupleIJNS5_1CILi64EEENS7_ILi128EEES8_EEENS_6half_tEfNS_4arch4Sm80ELb0ELb0ELb1ELb0ELb0ELb0ELb0ELb0ELi2ELi2ELi4ELi2ELb1EEENS1_21CollectiveEpilogueBwdISA_SB_SD_Li256ELb0ELb0ELi2EEENS1_19SingleTileSchedulerILb0ELb0ELb0ELi128EEEEEEEEEvNT_6ParamsE --------------------------
	.section	.nv.info._ZN7cutlass13device_kernelIN5flash19enable_sm80_to_sm89INS1_16FlashAttnBwdSm80INS1_25CollectiveMainloopBwdSm80ILi2ELi2EN4cute5tupleIJNS5_1CILi64EEENS7_ILi128EEES8_EEENS_6half_tEfNS_4arch4Sm80ELb0ELb0ELb1ELb0ELb0ELb0ELb0ELb0ELi2ELi2ELi4ELi2ELb1EEENS1_21CollectiveEpilogueBwdISA_SB_SD_Li256ELb0ELb0ELi2EEENS1_19SingleTileSchedulerILb0ELb0ELb0ELi128EEEEEEEEEvNT_6ParamsE,"",@"SHT_CUDA_INFO"
	.sectionflags	@""
	.align	4


	//----- nvinfo : EIATTR_CUDA_API_VERSION
	.align		4
        /*0000*/ 	.byte	0x04, 0x37
        /*0002*/ 	.short	(.L_11032 - .L_11031)
.L_11031:
        /*0004*/ 	.word	0x00000082


	//----- nvinfo : EIATTR_SW2861232_WAR
	.align		4
.L_11032:
        /*0008*/ 	.byte	0x01, 0x35
	.zero		2


	//----- nvinfo : EIATTR_PARAM_CBANK
	.align		4
        /*000c*/ 	.byte	0x04, 0x0a
        /*000e*/ 	.short	(.L_11034 - .L_11033)
	.align		4
.L_11033:
        /*0010*/ 	.word	index@(.nv.constant0._ZN7cutlass13device_kernelIN5flash19enable_sm80_to_sm89INS1_16FlashAttnBwdSm80INS1_25CollectiveMainloopBwdSm80ILi2ELi2EN4cute5tupleIJNS5_1CILi64EEENS7_ILi128EEES8_EEENS_6half_tEfNS_4arch4Sm80ELb0ELb0ELb1ELb0ELb0ELb0ELb0ELb0ELi2ELi2ELi4ELi2ELb1EEENS1_21CollectiveEpilogueBwdISA_SB_SD_Li256ELb0ELb0ELi2EEENS1_19SingleTileSchedulerILb0ELb0ELb0ELi128EEEEEEEEEvNT_6ParamsE)
        /*0014*/ 	.short	0x0160
        /*0016*/ 	.short	0x0270


	//----- nvinfo : EIATTR_CBANK_PARAM_SIZE
	.align		4
.L_11034:
        /*0018*/ 	.byte	0x03, 0x19
        /*001a*/ 	.short	0x0270


	//----- nvinfo : EIATTR_KPARAM_INFO
	.align		4
        /*001c*/ 	.byte	0x04, 0x17
        /*001e*/ 	.short	(.L_11036 - .L_11035)
.L_11035:
        /*0020*/ 	.word	0x00000000
        /*0024*/ 	.short	0x0000
        /*0026*/ 	.short	0x0000
        /*0028*/ 	.byte	0x00, 0xf0, 0xc1, 0x09


	//----- nvinfo : EIATTR_MAXREG_COUNT
	.align		4
.L_11036:
        /*002c*/ 	.byte	0x03, 0x1b
        /*002e*/ 	.short	0x00ff


	//----- nvinfo : EIATTR_NUM_BARRIERS
	.align		4
        /*0030*/ 	.byte	0x02, 0x4c
        /*0032*/ 	.byte	0x02
	.zero		1


	//----- nvinfo : EIATTR_MERCURY_ISA_VERSION
	.align		4
        /*0034*/ 	.byte	0x03, 0x5f
        /*0036*/ 	.short	0x0000


	//----- nvinfo : EIATTR_EXIT_INSTR_OFFSETS
	.align		4
        /*0038*/ 	.byte	0x04, 0x1c
        /*003a*/ 	.short	(.L_11038 - .L_11037)


	//   ....[0]....
.L_11037:
        /*003c*/ 	.word	0x00000030


	//   ....[1]....
        /*0040*/ 	.word	0x00005de0


	//   ....[2]....
        /*0044*/ 	.word	0x00005ea0


	//----- nvinfo : EIATTR_CTAIDZ_USED
	.align		4
.L_11038:
        /*0048*/ 	.byte	0x01, 0x04
	.zero		2


	//----- nvinfo : EIATTR_MAX_THREADS
	.align		4
        /*004c*/ 	.byte	0x04, 0x05
        /*004e*/ 	.short	(.L_11040 - .L_11039)
.L_11039:
        /*0050*/ 	.word	0x00000100
        /*0054*/ 	.word	0x00000001
        /*0058*/ 	.word	0x00000001


	//----- nvinfo : EIATTR_CRS_STACK_SIZE
	.align		4
.L_11040:
        /*005c*/ 	.byte	0x04, 0x1e
        /*005e*/ 	.short	(.L_11042 - .L_11041)
.L_11041:
        /*0060*/ 	.word	0x00000000
.L_11042:


//--------------------- .nv.info._ZN7cutlass13device_kernelIN5flash19enable_sm80_to_sm89INS1_16FlashAttnBwdSm80INS1_25CollectiveMainloopBwdSm80ILi2ELi2EN4cute5tupleIJNS5_1CILi64EEENS7_ILi128EEES8_EEENS_6half_tEfNS_4arch4Sm80ELb0ELb0ELb1ELb0ELb1ELb0ELb0ELb0ELi2ELi2ELi4ELi2ELb1EEENS1_21CollectiveEpilogueBwdISA_SB_SD_Li256ELb0ELb0ELi2EEENS1_19SingleTileSchedulerILb0ELb0ELb0ELi128EEEEEEEEEvNT_6ParamsE --------------------------
	.section	.nv.info._ZN7cutlass13device_kernelIN5flash19enable_sm80_to_sm89INS1_16FlashAttnBwdSm80INS1_25CollectiveMainloopBwdSm80ILi2ELi2EN4cute5tupleIJNS5_1CILi64EEENS7_ILi128EEES8_EEENS_6half_tEfNS_4arch4Sm80ELb0ELb0ELb1ELb0ELb1ELb0ELb0ELb0ELi2ELi2ELi4ELi2ELb1EEENS1_21CollectiveEpilogueBwdISA_SB_SD_Li256ELb0ELb0ELi2EEENS1_19SingleTileSchedulerILb0ELb0ELb0ELi128EEEEEEEEEvNT_6ParamsE,"",@"SHT_CUDA_INFO"
	.sectionflags	@""
	.align	4


	//----- nvinfo : EIATTR_CUDA_API_VERSION
	.align		4
        /*0000*/ 	.byte	0x04, 0x37
        /*0002*/ 	.short	(.L_11044 - .L_11043)
.L_11043:
        /*0004*/ 	.word	0x00000082


	//----- nvinfo : EIATTR_SW2861232_WAR
	.align		4
.L_11044:
        /*0008*/ 	.byte	0x01, 0x35
	.zero		2


	//----- nvinfo : EIATTR_PARAM_CBANK
	.align		4
        /*000c*/ 	.byte	0x04, 0x0a
        /*000e*/ 	.short	(.L_11046 - .L_11045)
	.align		4
.L_11045:
        /*0010*/ 	.word	index@(.nv.constant0._ZN7cutlass13device_kernelIN5flash19enable_sm80_to_sm89INS1_16FlashAttnBwdSm80INS1_25CollectiveMainloopBwdSm80ILi2ELi2EN4cute5tupleIJNS5_1CILi64EEENS7_ILi128EEES8_EEENS_6half_tEfNS_4arch4Sm80ELb0ELb0ELb1ELb0ELb1ELb0ELb0ELb0ELi2ELi2ELi4ELi2ELb1EEENS1_21CollectiveEpilogueBwdISA_SB_SD_Li256ELb0ELb0ELi2EEENS1_19SingleTileSchedulerILb0ELb0ELb0ELi128EEEEEEEEEvNT_6ParamsE)
        /*0014*/ 	.short	0x0160
        /*0016*/ 	.short	0x0270


	//----- nvinfo : EIATTR_CBANK_PARAM_SIZE
	.align		4
.L_11046:
        /*0018*/ 	.byte	0x03, 0x19
        /*001a*/ 	.short	0x0270


	//----- nvinfo : EIATTR_KPARAM_INFO
	.align		4
        /*001c*/ 	.byte	0x04, 0x17
        /*001e*/ 	.short	(.L_11048 - .L_11047)
.L_11047:
        /*0020*/ 	.word	0x00000000
        /*0024*/ 	.short	0x0000
        /*0026*/ 	.short	0x0000
        /*0028*/ 	.byte	0x00, 0xf0, 0xc1, 0x09


	//----- nvinfo : EIATTR_MAXREG_COUNT
	.align		4
.L_11048:
        /*002c*/ 	.byte	0x03, 0x1b
        /*002e*/ 	.short	0x00ff


	//----- nvinfo : EIATTR_NUM_BARRIERS
	.align		4
        /*0030*/ 	.byte	0x02, 0x4c
        /*0032*/ 	.byte	0x02
	.zero		1


	//----- nvinfo : EIATTR_MERCURY_ISA_VERSION
	.align		4
        /*0034*/ 	.byte	0x03, 0x5f
        /*0036*/ 	.short	0x0000


	//----- nvinfo : EIATTR_EXIT_INSTR_OFFSETS
	.align		4
        /*0038*/ 	.byte	0x04, 0x1c
        /*003a*/ 	.short	(.L_11050 - .L_11049)


	//   ....[0]....
.L_11049:
        /*003c*/ 	.word	0x00000030


	//   ....[1]....
        /*0040*/ 	.word	0x00005de0


	//   ....[2]....
        /*0044*/ 	.word	0x00005ea0


	//----- nvinfo : EIATTR_CTAIDZ_USED
	.align		4
.L_11050:
        /*0048*/ 	.byte	0x01, 0x04
	.zero		2


	//----- nvinfo : EIATTR_MAX_THREADS
	.align		4
        /*004c*/ 	.byte	0x04, 0x05
        /*004e*/ 	.short	(.L_11052 - .L_11051)
.L_11051:
        /*0050*/ 	.word	0x00000100
        /*0054*/ 	.word	0x00000001
        /*0058*/ 	.word	0x00000001


	//----- nvinfo : EIATTR_CRS_STACK_SIZE
	.align		4
.L_11052:
        /*005c*/ 	.byte	0x04, 0x1e
        /*005e*/ 	.short	(.L_11054 - .L_11053)
.L_11053:
        /*0060*/ 	.word	0x00000000
.L_11054:


//--------------------- .nv.info._ZN7cutlass13device_kernelIN5flash19enable_sm80_to_sm89INS1_16FlashAttnBwdSm80INS1_25CollectiveMainloopBwdSm80ILi2ELi2EN4cute5tupleIJNS5_1CILi64EEENS7_ILi128EEES8_EEENS_6half_tEfNS_4arch4Sm80ELb0ELb0ELb1ELb0ELb0ELb0ELb0ELb0ELi2ELi2ELi4ELi2ELb1EEENS1_24CollectiveEpilogueBwdGQAISA_fSD_Li256ELb0ELb0EEENS1_19SingleTileSchedulerILb0ELb0ELb0ELi128EEEEEEEEEvNT_6ParamsE --------------------------
	.section	.nv.info._ZN7cutlass13device_kernelIN5flash19enable_sm80_to_sm89INS1_16FlashAttnBwdSm80INS1_25CollectiveMainloopBwdSm80ILi2ELi2EN4cute5tupleIJNS5_1CILi64EEENS7_ILi128EEES8_EEENS_6half_tEfNS_4arch4Sm80ELb0ELb0ELb1ELb0ELb0ELb0ELb0ELb0ELi2ELi2ELi4ELi2ELb1EEENS1_24CollectiveEpilogueBwdGQAISA_fSD_Li256ELb0ELb0EEENS1_19SingleTileSchedulerILb0ELb0ELb0ELi128EEEEEEEEEvNT_6ParamsE,"",@"SHT_CUDA_INFO"
	.sectionflags	@""
	.align	4


	//----- nvinfo : EIATTR_CUDA_API_VERSION
	.align		4
        /*0000*/ 	.byte	0x04, 0x37
        /*0002*/ 	.short	(.L_11056 - .L_11055)
.L_11055:
        /*0004*/ 	.word	0x00000082


	//----- nvinfo : EIATTR_SW2861232_WAR
	.align		4
.L_11056:
        /*0008*/ 	.byte	0x01, 0x35
	.zero		2


	//----- nvinfo : EIATTR_PARAM_CBANK
	.align		4
        /*000c*/ 	.byte	0x04, 0x0a
        /*000e*/ 	.short	(.L_11058 - .L_11057)
	.align		4
.L_11057:
        /*0010*/ 	.word	index@(.nv.constant0._ZN7cutlass13device_kernelIN5flash19enable_sm80_to_sm89INS1_16FlashAttnBwdSm80INS1_25CollectiveMainloopBwdSm80ILi2ELi2EN4cute5tupleIJNS5_1CILi64EEENS7_ILi128EEES8_EEENS_6half_tEfNS_4arch4Sm80ELb0ELb0ELb1ELb0ELb0ELb0ELb0ELb0ELi2ELi2ELi4ELi2ELb1EEENS1_24CollectiveEpilogueBwdGQAISA_fSD_Li256ELb0ELb0EEENS1_19SingleTileSchedulerILb0ELb0ELb0ELi128EEEEEEEEEvNT_6ParamsE)
        /*0014*/ 	.short	0x0160
        /*0016*/ 	.short	0x0278


	//----- nvinfo : EIATTR_CBANK_PARAM_SIZE
	.align		4
.L_11058:
        /*0018*/ 	.byte	0x03, 0x19
        /*001a*/ 	.short	0x0278


	//----- nvinfo : EIATTR_KPARAM_INFO
	.align		4
        /*001c*/ 	.byte	0x04, 0x17
        /*001e*/ 	.short	(.L_11060 - .L_11059)
.L_11059:
        /*0020*/ 	.word	0x00000000
        /*0024*/ 	.short	0x0000
        /*0026*/ 	.short	0x0000
        /*0028*/ 	.byte	0x00, 0xf0, 0xe1, 0x09


	//----- nvinfo : EIATTR_MAXREG_COUNT
	.align		4
.L_11060:
        /*002c*/ 	.byte	0x03, 0x1b
        /*002e*/ 	.short	0x00ff


	//----- nvinfo : EIATTR_NUM_BARRIERS
	.align		4
        /*0030*/ 	.byte	0x02, 0x4c
        /*0032*/ 	.byte	0x02
	.zero		1


	//----- nvinfo : EIATTR_MERCURY_ISA_VERSION
	.align		4
        /*0034*/ 	.byte	0x03, 0x5f
        /*0036*/ 	.short	0x0000


	//----- nvinfo : EIATTR_EXIT_INSTR_OFFSETS
	.align		4
        /*0038*/ 	.byte	0x04, 0x1c
        /*003a*/ 	.short	(.L_11062 - .L_11061)


	//   ....[0]....
.L_11061:
        /*003c*/ 	.word	0x00000030


	//   ....[1]....
        /*0040*/ 	.word	0x00005480


	//----- nvinfo : EIATTR_CTAIDZ_USED
	.align		4
.L_11062:
        /*0044*/ 	.byte	0x01, 0x04
	.zero		2


	//----- nvinfo : EIATTR_MAX_THREADS
	.align		4
        /*0048*/ 	.byte	0x04, 0x05
        /*004a*/ 	.short	(.L_11064 - .L_11063)
.L_11063:
        /*004c*/ 	.word	0x00000100
        /*0050*/ 	.word	0x00000001
        /*0054*/ 	.word	0x00000001


	//----- nvinfo : EIATTR_CRS_STACK_SIZE
	.align		4
.L_11064:
        /*0058*/ 	.byte	0x04, 0x1e
        /*005a*/ 	.short	(.L_11066 - .L_11065)
.L_11065:
        /*005c*/ 	.word	0x00000000
.L_11066:


//--------------------- .nv.info._ZN7cutlass13device_kernelIN5flash19enable_sm80_to_sm89INS1_16FlashAttnBwdSm80INS1_25CollectiveMainloopBwdSm80ILi2ELi2EN4cute5tupleIJNS5_1CILi64EEENS7_ILi128EEES8_EEENS_6half_tEfNS_4arch4Sm80ELb0ELb0ELb1ELb0ELb1ELb0ELb0ELb0ELi2ELi2ELi4ELi2ELb1EEENS1_24CollectiveEpilogueBwdGQAISA_fSD_Li256ELb0ELb1EEENS1_19SingleTileSchedulerILb0ELb0ELb0ELi128EEEEEEEEEvNT_6ParamsE --------------------------
	.section	.nv.info._ZN7cutlass13device_kernelIN5flash19enable_sm80_to_sm89INS1_16FlashAttnBwdSm80INS1_25CollectiveMainloopBwdSm80ILi2ELi2EN4cute5tupleIJNS5_1CILi64EEENS7_ILi128EEES8_EEENS_6half_tEfNS_4arch4Sm80ELb0ELb0ELb1ELb0ELb1ELb0ELb0ELb0ELi2ELi2ELi4ELi2ELb1EEENS1_24CollectiveEpilogueBwdGQAISA_fSD_Li256ELb0ELb1EEENS1_19SingleTileSchedulerILb0ELb0ELb0ELi128EEEEEEEEEvNT_6ParamsE,"",@"SHT_CUDA_INFO"
	.sectionflags	@""
	.align	4


	//----- nvinfo : EIATTR_CUDA_API_VERSION
	.align		4
        /*0000*/ 	.byte	0x04, 0x37
        /*0002*/ 	.short	(.L_11068 - .L_11067)
.L_11067:
        /*0004*/ 	.word	0x00000082


	//----- nvinfo : EIATTR_SW2861232_WAR
	.align		4
.L_11068:
        /*0008*/ 	.byte	0x01, 0x35
	.zero		2


	//----- nvinfo : EIATTR_PARAM_CBANK
	.align		4
        /*000c*/ 	.byte	0x04, 0x0a
        /*000e*/ 	.short	(.L_11070 - .L_11069)
	.align		4
.L_11069:
        /*0010*/ 	.word	index@(.nv.constant0._ZN7cutlass13device_kernelIN5flash19enable_sm80_to_sm89INS1_16FlashAttnBwdSm80INS1_25CollectiveMainloopBwdSm80ILi2ELi2EN4cute5tupleIJNS5_1CILi64EEENS7_ILi128EEES8_EEENS_6half_tEfNS_4arch4Sm80ELb0ELb0ELb1ELb0ELb1ELb0ELb0ELb0ELi2ELi2ELi4ELi2ELb1EEENS1_24CollectiveEpilogueBwdGQAISA_fSD_Li256ELb0ELb1EEENS1_19SingleTileSchedulerILb0ELb0ELb0ELi128EEEEEEEEEvNT_6ParamsE)
        /*0014*/ 	.short	0x0160
        /*0016*/ 	.short	0x0278


	//----- nvinfo : EIATTR_CBANK_PARAM_SIZE
	.align		4
.L_11070:
        /*0018*/ 	.byte	0x03, 0x19
        /*001a*/ 	.short	0x0278


	//----- nvinfo : EIATTR_KPARAM_INFO
	.align		4
        /*001c*/ 	.byte	0x04, 0x17
        /*001e*/ 	.short	(.L_11072 - .L_11071)
.L_11071:
        /*0020*/ 	.word	0x00000000
        /*0024*/ 	.short	0x0000
        /*0026*/ 	.short	0x0000
        /*0028*/ 	.byte	0x00, 0xf0, 0xe1, 0x09


	//----- nvinfo : EIATTR_MAXREG_COUNT
	.align		4
.L_11072:
        /*002c*/ 	.byte	0x03, 0x1b
        /*002e*/ 	.short	0x00ff


	//----- nvinfo : EIATTR_NUM_BARRIERS
	.align		4
        /*0030*/ 	.byte	0x02, 0x4c
        /*0032*/ 	.byte	0x02
	.zero		1


	//----- nvinfo : EIATTR_MERCURY_ISA_VERSION
	.align		4
        /*0034*/ 	.byte	0x03, 0x5f
        /*0036*/ 	.short	0x0000


	//----- nvinfo : EIATTR_COOP_GROUP_MASK_REGIDS
	.align		4
        /*0038*/ 	.byte	0x04, 0x29
        /*003a*/ 	.short	(.L_11074 - .L_11073)


	//   ....[0]....
.L_11073:
        /*003c*/ 	.word	0xffffffff


	//   ....[1]....
        /*0040*/ 	.word	0xffffffff


	//   ....[2]....
        /*0044*/ 	.word	0xffffffff


	//   ....[3]....
        /*0048*/ 	.word	0xffffffff


	//   ....[4]....
        /*004c*/ 	.word	0xffffffff


	//   ....[5]....
        /*0050*/ 	.word	0xffffffff


	//   ....[6]....
        /*0054*/ 	.word	0xffffffff


	//   ....[7]....
        /*0058*/ 	.word	0xffffffff


	//----- nvinfo : EIATTR_COOP_GROUP_INSTR_OFFSETS
	.align		4
.L_11074:
        /*005c*/ 	.byte	0x04, 0x28
        /*005e*/ 	.short	(.L_11076 - .L_11075)


	//   ....[0]....
.L_11075:
        /*0060*/ 	.word	0x000050e0


	//   ....[1]....
        /*0064*/ 	.word	0x00005120


	//   ....[2]....
        /*0068*/ 	.word	0x00005450


	//   ....[3]....
        /*006c*/ 	.word	0x00005460


	//   ....[4]....
        /*0070*/ 	.word	0x00005620


	//   ....[5]....
        /*0074*/ 	.word	0x00005710


	//   ....[6]....
        /*0078*/ 	.word	0x00005940


	//   ....[7]....
        /*007c*/ 	.word	0x00005950


	//----- nvinfo : EIATTR_EXIT_INSTR_OFFSETS
	.align		4
.L_11076:
        /*0080*/ 	.byte	0x04, 0x1c
        /*0082*/ 	.short	(.L_11078 - .L_11077)


	//   ....[0]....
.L_11077:
        /*0084*/ 	.word	0x00000030


	//   ....[1]....
        /*0088*/ 	.word	0x00005960


	//   ....[2]....
        /*008c*/ 	.word	0x00005a00


	//----- nvinfo : EIATTR_CTAIDZ_USED
	.align		4
.L_11078:
        /*0090*/ 	.byte	0x01, 0x04
	.zero		2


	//----- nvinfo : EIATTR_MAX_THREADS
	.align		4
        /*0094*/ 	.byte	0x04, 0x05
        /*0096*/ 	.short	(.L_11080 - .L_11079)
.L_11079:
        /*0098*/ 	.word	0x00000100
        /*009c*/ 	.word	0x00000001
        /*00a0*/ 	.word	0x00000001


	//----- nvinfo : EIATTR_CRS_STACK_SIZE
	.align		4
.L_11080:
        /*00a4*/ 	.byte	0x04, 0x1e
        /*00a6*/ 	.short	(.L_11082 - .L_11081)
.L_11081:
        /*00a8*/ 	.word	0x00000000
.L_11082:


//--------------------- .nv.info._ZN7cutlass13device_kernelIN5flash19enable_sm80_to_sm89INS1_16FlashAttnBwdSm80INS1_25CollectiveMainloopBwdSm80ILi2ELi2EN4cute5tupleIJNS5_1CILi64EEENS7_ILi128EEES8_EEENS_6half_tEfNS_4arch4Sm80ELb0ELb0ELb1ELb1ELb0ELb0ELb0ELb0ELi2ELi2ELi4ELi2ELb1EEENS1_21CollectiveEpilogueBwdISA_SB_SD_Li256ELb1ELb0ELi2EEENS1_19SingleTileSchedulerILb1ELb0ELb0ELi128EEEEEEEEEvNT_6ParamsE --------------------------
	.section	.nv.info._ZN7cutlass13device_kernelIN5flash19enable_sm80_to_sm89INS1_16FlashAttnBwdSm80INS1_25CollectiveMainloopBwdSm80ILi2ELi2EN4cute5tupleIJNS5_1CILi64EEENS7_ILi128EEES8_EEENS_6half_tEfNS_4arch4Sm80ELb0ELb0ELb1ELb1ELb0ELb0ELb0ELb0ELi2ELi2ELi4ELi2ELb1EEENS1_21CollectiveEpilogueBwdISA_SB_SD_Li256ELb1ELb0ELi2EEENS1_19SingleTileSchedulerILb1ELb0ELb0ELi128EEEEEEEEEvNT_6ParamsE,"",@"SHT_CUDA_INFO"
	.sectionflags	@""
	.align	4


	//----- nvinfo : EIATTR_CUDA_API_VERSION
	.align		4
        /*0000*/ 	.byte	0x04, 0x37
        /*0002*/ 	.short	(.L_11084 - .L_11083)
.L_11083:
        /*0004*/ 	.word	0x00000082


	//----- nvinfo : EIATTR_SW2861232_WAR
	.align		4
.L_11084:
        /*0008*/ 	.byte	0x01, 0x35
	.zero		2


	//----- nvinfo : EIATTR_PARAM_CBANK
	.align		4
        /*000c*/ 	.byte	0x04, 0x0a
        /*000e*/ 	.short	(.L_11086 - .L_11085)
	.align		4
.L_11085:
        /*0010*/ 	.word	index@(.nv.constant0._ZN7cutlass13device_kernelIN5flash19enable_sm80_to_sm89INS1_16FlashAttnBwdSm80INS1_25CollectiveMainloopBwdSm80ILi2ELi2EN4cute5tupleIJNS5_1CILi64EEENS7_ILi128EEES8_EEENS_6half_tEfNS_4arch4Sm80ELb0ELb0ELb1ELb1ELb0ELb0ELb0ELb0ELi2ELi2ELi4ELi2ELb1EEENS1_21CollectiveEpilogueBwdISA_SB_SD_Li256ELb1ELb0ELi2EEENS1_19SingleTileSchedulerILb1ELb0ELb0ELi128EEEEEEEEEvNT_6ParamsE)
        /*0014*/ 	.short	0x0160
        /*0016*/ 	.short	0x0270


	//----- nvinfo : EIATTR_CBANK_PARAM_SIZE
	.align		4
.L_11086:
        /*0018*/ 	.byte	0x03, 0x19
        /*001a*/ 	.short	0x0270


	//----- nvinfo : EIATTR_KPARAM_INFO
	.align		4
        /*001c*/ 	.byte	0x04, 0x17
        /*001e*/ 	.short	(.L_11088 - .L_11087)
.L_11087:
        /*0020*/ 	.word	0x00000000
        /*0024*/ 	.short	0x0000
        /*0026*/ 	.short	0x0000
        /*0028*/ 	.byte	0x00, 0xf0, 0xc1, 0x09


	//----- nvinfo : EIATTR_MAXREG_COUNT
	.align		4
.L_11088:
        /*002c*/ 	.byte	0x03, 0x1b
        /*002e*/ 	.short	0x00ff


	//----- nvinfo : EIATTR_NUM_BARRIERS
	.align		4
        /*0030*/ 	.byte	0x02, 0x4c
        /*0032*/ 	.byte	0x02
	.zero		1


	//----- nvinfo : EIATTR_MERCURY_ISA_VERSION
	.align		4
        /*0034*/ 	.byte	0x03, 0x5f
        /*0036*/ 	.short	0x0000


	//----- nvinfo : EIATTR_COOP_GROUP_MASK_REGIDS
	.align		4
        /*0038*/ 	.byte	0x04, 0x29
        /*003a*/ 	.short	(.L_11090 - .L_11089)


	//   ....[0]....
.L_11089:
        /*003c*/ 	.word	0xffffffff


	//----- nvinfo : EIATTR_COOP_GROUP_INSTR_OFFSETS
	.align		4
.L_11090:
        /*0040*/ 	.byte	0x04, 0x28
        /*0042*/ 	.short	(.L_11092 - .L_11091)


	//   ....[0]....
.L_11091:
        /*0044*/ 	.word	0x00000090


	//----- nvinfo : EIATTR_EXIT_INSTR_OFFSETS
	.align		4
.L_11092:
        /*0048*/ 	.byte	0x04, 0x1c
        /*004a*/ 	.short	(.L_11094 - .L_11093)


	//   ....[0]....
.L_11093:
        /*004c*/ 	.word	0x00000300


	//   ....[1]....
        /*0050*/ 	.word	0x00006050


	//   ....[2]....
        /*0054*/ 	.word	0x00006110


	//   ....[3]....
        /*0058*/ 	.word	0x00006b30


	//   ....[4]....
        /*005c*/ 	.word	0x00006be0


	//----- nvinfo : EIATTR_CTAIDZ_USED
	.align		4
.L_11094:
        /*0060*/ 	.byte	0x01, 0x04
	.zero		2


	//----- nvinfo : EIATTR_MAX_THREADS
	.align		4
        /*0064*/ 	.byte	0x04, 0x05
        /*0066*/ 	.short	(.L_11096 - .L_11095)
.L_11095:
        /*0068*/ 	.word	0x00000100
        /*006c*/ 	.word	0x00000001
        /*0070*/ 	.word	0x00000001


	//----- nvinfo : EIATTR_CRS_STACK_SIZE
	.align		4
.L_11096:
        /*0074*/ 	.byte	0x04, 0x1e
        /*0076*/ 	.short	(.L_11098 - .L_11097)
.L_11097:
        /*0078*/ 	.word	0x00000000
.L_11098:


//--------------------- .nv.info._ZN7cutlass13device_kernelIN5flash19enable_sm80_to_sm89INS1_16FlashAttnBwdSm80INS1_25CollectiveMainloopBwdSm80ILi2ELi2EN4cute5tupleIJNS5_1CILi64EEENS7_ILi128EEES8_EEENS_6half_tEfNS_4arch4Sm80ELb0ELb0ELb1ELb1ELb1ELb0ELb0ELb0ELi2ELi2ELi4ELi2ELb1EEENS1_21CollectiveEpilogueBwdISA_SB_SD_Li256ELb1ELb0ELi2EEENS1_19SingleTileSchedulerILb1ELb0ELb0ELi128EEEEEEEEEvNT_6ParamsE --------------------------
	.section	.nv.info._ZN7cutlass13device_kernelIN5flash19enable_sm80_to_sm89INS1_16FlashAttnBwdSm80INS1_25CollectiveMainloopBwdSm80ILi2ELi2EN4cute5tupleIJNS5_1CILi64EEENS7_ILi128EEES8_EEENS_6half_tEfNS_4arch4Sm80ELb0ELb0ELb1ELb1ELb1ELb0ELb0ELb0ELi2ELi2ELi4ELi2ELb1EEENS1_21CollectiveEpilogueBwdISA_SB_SD_Li256ELb1ELb0ELi2EEENS1_19SingleTileSchedulerILb1ELb0ELb0ELi128EEEEEEEEEvNT_6ParamsE,"",@"SHT_CUDA_INFO"
	.sectionflags	@""
	.align	4


	//----- nvinfo : EIATTR_CUDA_API_VERSION
	.align		4
        /*0000*/ 	.byte	0x04, 0x37
        /*0002*/ 	.short	(.L_11100 - .L_11099)
.L_11099:
        /*0004*/ 	.word	0x00000082


	//----- nvinfo : EIATTR_SW2861232_WAR
	.align		4
.L_11100:
        /*0008*/ 	.byte	0x01, 0x35
	.zero		2


	//----- nvinfo : EIATTR_PARAM_CBANK
	.align		4
        /*000c*/ 	.byte	0x04, 0x0a
        /*000e*/ 	.short	(.L_11102 - .L_11101)
	.align		4
.L_11101:
        /*0010*/ 	.word	index@(.nv.constant0._ZN7cutlass13device_kernelIN5flash19enable_sm80_to_sm89INS1_16FlashAttnBwdSm80INS1_25CollectiveMainloopBwdSm80ILi2ELi2EN4cute5tupleIJNS5_1CILi64EEENS7_ILi128EEES8_EEENS_6half_tEfNS_4arch4Sm80ELb0ELb0ELb1ELb1ELb1ELb0ELb0ELb0ELi2ELi2ELi4ELi2ELb1EEENS1_21CollectiveEpilogueBwdISA_SB_SD_Li256ELb1ELb0ELi2EEENS1_19SingleTileSchedulerILb1ELb0ELb0ELi128EEEEEEEEEvNT_6ParamsE)
        /*0014*/ 	.short	0x0160
        /*0016*/ 	.short	0x0270


	//----- nvinfo : EIATTR_CBANK_PARAM_SIZE
	.align		4
.L_11102:
        /*0018*/ 	.byte	0x03, 0x19
        /*001a*/ 	.short	0x0270


	//----- nvinfo : EIATTR_KPARAM_INFO
	.align		4
        /*001c*/ 	.byte	0x04, 0x17
        /*001e*/ 	.short	(.L_11104 - .L_11103)
.L_11103:
        /*0020*/ 	.word	0x00000000
        /*0024*/ 	.short	0x0000
        /*0026*/ 	.short	0x0000
        /*0028*/ 	.byte	0x00, 0xf0, 0xc1, 0x09


	//----- nvinfo : EIATTR_MAXREG_COUNT
	.align		4
.L_11104:
        /*002c*/ 	.byte	0x03, 0x1b
        /*002e*/ 	.short	0x00ff


	//----- nvinfo : EIATTR_NUM_BARRIERS
	.align		4
        /*0030*/ 	.byte	0x02, 0x4c
        /*0032*/ 	.byte	0x02
	.zero		1


	//----- nvinfo : EIATTR_MERCURY_ISA_VERSION
	.align		4
        /*0034*/ 	.byte	0x03, 0x5f
        /*0036*/ 	.short	0x0000


	//----- nvinfo : EIATTR_COOP_GROUP_MASK_REGIDS
	.align		4
        /*0038*/ 	.byte	0x04, 0x29
        /*003a*/ 	.short	(.L_11106 - .L_11105)


	//   ....[0]....
.L_11105:
        /*003c*/ 	.word	0xffffffff


	//----- nvinfo : EIATTR_COOP_GROUP_INSTR_OFFSETS
	.align		4
.L_11106:
        /*0040*/ 	.byte	0x04, 0x28
        /*0042*/ 	.short	(.L_11108 - .L_11107)


	//   ....[0]....
.L_11107:
        /*0044*/ 	.word	0x00000090


	//----- nvinfo : EIATTR_EXIT_INSTR_OFFSETS
	.align		4
.L_11108:
        /*0048*/ 	.byte	0x04, 0x1c
        /*004a*/ 	.short	(.L_11110 - .L_11109)


	//   ....[0]....
.L_11109:
        /*004c*/ 	.word	0x00000300


	//   ....[1]....
        /*0050*/ 	.word	0x00006050


	//   ....[2]....
        /*0054*/ 	.word	0x00006110


	//   ....[3]....
        /*0058*/ 	.word	0x00006b30


	//   ....[4]....
        /*005c*/ 	.word	0x00006be0


	//----- nvinfo : EIATTR_CTAIDZ_USED
	.align		4
.L_11110:
        /*0060*/ 	.byte	0x01, 0x04
	.zero		2


	//----- nvinfo : EIATTR_MAX_THREADS
	.align		4
        /*0064*/ 	.byte	0x04, 0x05
        /*0066*/ 	.short	(.L_11112 - .L_11111)
.L_11111:
        /*0068*/ 	.word	0x00000100
        /*006c*/ 	.word	0x00000001
        /*0070*/ 	.word	0x00000001


	//----- nvinfo : EIATTR_CRS_STACK_SIZE
	.align		4
.L_11112:
        /*0074*/ 	.byte	0x04, 0x1e
        /*0076*/ 	.short	(.L_11114 - .L_11113)
.L_11113:
        /*0078*/ 	.word	0x00000000
.L_11114:


//--------------------- .nv.info._ZN7cutlass13device_kernelIN5flash19enable_sm80_to_sm89INS1_16FlashAttnBwdSm80INS1_25CollectiveMainloopBwdSm80ILi2ELi2EN4cute5tupleIJNS5_1CILi64EEENS7_ILi128EEES8_EEENS_6half_tEfNS_4arch4Sm80ELb0ELb0ELb1ELb1ELb0ELb0ELb0ELb0ELi2ELi2ELi4ELi2ELb1EEENS1_24CollectiveEpilogueBwdGQAISA_fSD_Li256ELb1ELb0EEENS1_19SingleTileSchedulerILb1ELb0ELb0ELi128EEEEEEEEEvNT_6ParamsE --------------------------
	.section	.nv.info._ZN7cutlass13device_kernelIN5flash19enable_sm80_to_sm89INS1_16FlashAttnBwdSm80INS1_25CollectiveMainloopBwdSm80ILi2ELi2EN4cute5tupleIJNS5_1CILi64EEENS7_ILi128EEES8_EEENS_6half_tEfNS_4arch4Sm80ELb0ELb0ELb1ELb1ELb0ELb0ELb0ELb0ELi2ELi2ELi4ELi2ELb1EEENS1_24CollectiveEpilogueBwdGQAISA_fSD_Li256ELb1ELb0EEENS1_19SingleTileSchedulerILb1ELb0ELb0ELi128EEEEEEEEEvNT_6ParamsE,"",@"SHT_CUDA_INFO"
	.sectionflags	@""
	.align	4


	//----- nvinfo : EIATTR_CUDA_API_VERSION
	.align		4
        /*0000*/ 	.byte	0x04, 0x37
        /*0002*/ 	.short	(.L_11116 - .L_11115)
.L_11115:
        /*0004*/ 	.word	0x00000082


	//----- nvinfo : EIATTR_SW2861232_WAR
	.align		4
.L_11116:
        /*0008*/ 	.byte	0x01, 0x35
	.zero		2


	//----- nvinfo : EIATTR_PARAM_CBANK
	.align		4
        /*000c*/ 	.byte	0x04, 0x0a
        /*000e*/ 	.short	(.L_11118 - .L_11117)
	.align		4
.L_11117:
        /*0010*/ 	.word	index@(.nv.constant0._ZN7cutlass13device_kernelIN5flash19enable_sm80_to_sm89INS1_16FlashAttnBwdSm80INS1_25CollectiveMainloopBwdSm80ILi2ELi2EN4cute5tupleIJNS5_1CILi64EEENS7_ILi128EEES8_EEENS_6half_tEfNS_4arch4Sm80ELb0ELb0ELb1ELb1ELb0ELb0ELb0ELb0ELi2ELi2ELi4ELi2ELb1EEENS1_24CollectiveEpilogueBwdGQAISA_fSD_Li256ELb1ELb0EEENS1_19SingleTileSchedulerILb1ELb0ELb0ELi128EEEEEEEEEvNT_6ParamsE)
        /*0014*/ 	.short	0x0160
        /*0016*/ 	.short	0x0278


	//----- nvinfo : EIATTR_CBANK_PARAM_SIZE
	.align		4
.L_11118:
        /*0018*/ 	.byte	0x03, 0x19
        /*001a*/ 	.short	0x0278


	//----- nvinfo : EIATTR_KPARAM_INFO
	.align		4
        /*001c*/ 	.byte	0x04, 0x17
        /*001e*/ 	.short	(.L_11120 - .L_11119)
.L_11119:
        /*0020*/ 	.word	0x00000000
        /*0024*/ 	.short	0x0000
        /*0026*/ 	.short	0x0000
        /*0028*/ 	.byte	0x00, 0xf0, 0xe1, 0x09


	//----- nvinfo : EIATTR_MAXREG_COUNT
	.align		4
.L_11120:
        /*002c*/ 	.byte	0x03, 0x1b
        /*002e*/ 	.short	0x00ff


	//----- nvinfo : EIATTR_NUM_BARRIERS
	.align		4
        /*0030*/ 	.byte	0x02, 0x4c
        /*0032*/ 	.byte	0x02
	.zero		1


	//----- nvinfo : EIATTR_MERCURY_ISA_VERSION
	.align		4
        /*0034*/ 	.byte	0x03, 0x5f
        /*0036*/ 	.short	0x0000


	//----- nvinfo : EIATTR_COOP_GROUP_MASK_REGIDS
	.align		4
        /*0038*/ 	.byte	0x04, 0x29
        /*003a*/ 	.short	(.L_11122 - .L_11121)


	//   ....[0]....
.L_11121:
        /*003c*/ 	.word	0xffffffff


	//----- nvinfo : EIATTR_COOP_GROUP_INSTR_OFFSETS
	.align		4
.L_11122:
        /*0040*/ 	.byte	0x04, 0x28
        /*0042*/ 	.short	(.L_11124 - .L_11123)


	//   ....[0]....
.L_11123:
        /*0044*/ 	.word	0x00000090


	//----- nvinfo : EIATTR_EXIT_INSTR_OFFSETS
	.align		4
.L_11124:
        /*0048*/ 	.byte	0x04, 0x1c
        /*004a*/ 	.short	(.L_11126 - .L_11125)


	//   ....[0]....
.L_11125:
        /*004c*/ 	.word	0x00000300


	//   ....[1]....
        /*0050*/ 	.word	0x00004f70


	//   ....[2]....
        /*0054*/ 	.word	0x00005690


	//----- nvinfo : EIATTR_CTAIDZ_USED
	.align		4
.L_11126:
        /*0058*/ 	.byte	0x01, 0x04
	.zero		2


	//----- nvinfo : EIATTR_MAX_THREADS
	.align		4
        /*005c*/ 	.byte	0x04, 0x05
        /*005e*/ 	.short	(.L_11128 - .L_11127)
.L_11127:
        /*0060*/ 	.word	0x00000100
        /*0064*/ 	.word	0x00000001
        /*0068*/ 	.word	0x00000001


	//----- nvinfo : EIATTR_CRS_STACK_SIZE
	.align		4
.L_11128:
        /*006c*/ 	.byte	0x04, 0x1e
        /*006e*/ 	.short	(.L_11130 - .L_11129)
.L_11129:
        /*0070*/ 	.word	0x00000000
.L_11130:


//--------------------- .nv.info._ZN7cutlass13device_kernelIN5flash19enable_sm80_to_sm89INS1_16FlashAttnBwdSm80INS1_25CollectiveMainloopBwdSm80ILi2ELi2EN4cute5tupleIJNS5_1CILi64EEENS7_ILi128EEES8_EEENS_6half_tEfNS_4arch4Sm80ELb0ELb0ELb1ELb1ELb1ELb0ELb0ELb0ELi2ELi2ELi4ELi2ELb1EEENS1_24CollectiveEpilogueBwdGQAISA_fSD_Li256ELb1ELb1EEENS1_19SingleTileSchedulerILb1ELb0ELb0ELi128EEEEEEEEEvNT_6ParamsE --------------------------
	.section	.nv.info._ZN7cutlass13device_kernelIN5flash19enable_sm80_to_sm89INS1_16FlashAttnBwdSm80INS1_25CollectiveMainloopBwdSm80ILi2ELi2EN4cute5tupleIJNS5_1CILi64EEENS7_ILi128EEES8_EEENS_6half_tEfNS_4arch4Sm80ELb0ELb0ELb1ELb1ELb1ELb0ELb0ELb0ELi2ELi2ELi4ELi2ELb1EEENS1_24CollectiveEpilogueBwdGQAISA_fSD_Li256ELb1ELb1EEENS1_19SingleTileSchedulerILb1ELb0ELb0ELi128EEEEEEEEEvNT_6ParamsE,"",@"SHT_CUDA_INFO"
	.sectionflags	@""
	.align	4


	//----- nvinfo : EIATTR_CUDA_API_VERSION
	.align		4
        /*0000*/ 	.byte	0x04, 0x37
        /*0002*/ 	.short	(.L_11132 - .L_11131)
.L_11131:
        /*0004*/ 	.word	0x00000082


	//----- nvinfo : EIATTR_SW2861232_WAR
	.align		4
.L_11132:
        /*0008*/ 	.byte	0x01, 0x35
	.zero		2


	//----- nvinfo : EIATTR_PARAM_CBANK
	.align		4
        /*000c*/ 	.byte	0x04, 0x0a
        /*000e*/ 	.short	(.L_11134 - .L_11133)
	.align		4
.L_11133:
        /*0010*/ 	.word	index@(.nv.constant0._ZN7cutlass13device_kernelIN5flash19enable_sm80_to_sm89INS1_16FlashAttnBwdSm80INS1_25CollectiveMainloopBwdSm80ILi2ELi2EN4cute5tupleIJNS5_1CILi64EEENS7_ILi128EEES8_EEENS_6half_tEfNS_4arch4Sm80ELb0ELb0ELb1ELb1ELb1ELb0ELb0ELb0ELi2ELi2ELi4ELi2ELb1EEENS1_24CollectiveEpilogueBwdGQAISA_fSD_Li256ELb1ELb1EEENS1_19SingleTileSchedulerILb1ELb0ELb0ELi128EEEEEEEEEvNT_6ParamsE)
        /*0014*/ 	.short	0x0160
        /*0016*/ 	.short	0x0278


	//----- nvinfo : EIATTR_CBANK_PARAM_SIZE
	.align		4
.L_11134:
        /*0018*/ 	.byte	0x03, 0x19
        /*001a*/ 	.short	0x0278


	//----- nvinfo : EIATTR_KPARAM_INFO
	.align		4
        /*001c*/ 	.byte	0x04, 0x17
        /*001e*/ 	.short	(.L_11136 - .L_11135)
.L_11135:
        /*0020*/ 	.word	0x00000000
        /*0024*/ 	.short	0x0000
        /*0026*/ 	.short	0x0000
        /*0028*/ 	.byte	0x00, 0xf0, 0xe1, 0x09


	//----- nvinfo : EIATTR_MAXREG_COUNT
	.align		4
.L_11136:
        /*002c*/ 	.byte	0x03, 0x1b
        /*002e*/ 	.short	0x00ff


	//----- nvinfo : EIATTR_NUM_BARRIERS
	.align		4
        /*0030*/ 	.byte	0x02, 0x4c
        /*0032*/ 	.byte	0x02
	.zero		1


	//----- nvinfo : EIATTR_MERCURY_ISA_VERSION
	.align		4
        /*0034*/ 	.byte	0x03, 0x5f
        /*0036*/ 	.short	0x0000


	//----- nvinfo : EIATTR_COOP_GROUP_MASK_REGIDS
	.align		4
        /*0038*/ 	.byte	0x04, 0x29
        /*003a*/ 	.short	(.L_11138 - .L_11137)


	//   ....[0]....
.L_11137:
        /*003c*/ 	.word	0xffffffff


	//   ....[1]....
        /*0040*/ 	.word	0xffffffff


	//   ....[2]....
        /*0044*/ 	.word	0xffffffff


	//   ....[3]....
        /*0048*/ 	.word	0xffffffff


	//   ....[4]....
        /*004c*/ 	.word	0xffffffff


	//   ....[5]....
        /*0050*/ 	.word	0xffffffff


	//   ....[6]....
        /*0054*/ 	.word	0xffffffff


	//   ....[7]....
        /*0058*/ 	.word	0xffffffff


	//   ....[8]....
        /*005c*/ 	.word	0xffffffff


	//----- nvinfo : EIATTR_COOP_GROUP_INSTR_OFFSETS
	.align		4
.L_11138:
        /*0060*/ 	.byte	0x04, 0x28
        /*0062*/ 	.short	(.L_11140 - .L_11139)


	//   ....[0]....
.L_11139:
        /*0064*/ 	.word	0x00000090


	//   ....[1]....
        /*0068*/ 	.word	0x000052c0


	//   ....[2]....
        /*006c*/ 	.word	0x000052f0


	//   ....[3]....
        /*0070*/ 	.word	0x000055f0


	//   ....[4]....
        /*0074*/ 	.word	0x00005600


	//   ....[5]....
        /*0078*/ 	.word	0x00005790


	//   ....[6]....
        /*007c*/ 	.word	0x000057e0


	//   ....[7]....
        /*0080*/ 	.word	0x00005a90


	//   ....[8]....
        /*0084*/ 	.word	0x00005aa0


	//----- nvinfo : EIATTR_EXIT_INSTR_OFFSETS
	.align		4
.L_11140:
        /*0088*/ 	.byte	0x04, 0x1c
        /*008a*/ 	.short	(.L_11142 - .L_11141)


	//   ....[0]....
.L_11141:
        /*008c*/ 	.word	0x00000300


	//   ....[1]....
        /*0090*/ 	.word	0x00004f70


	//   ....[2]....
        /*0094*/ 	.word	0x00005ab0


	//   ....[3]....
        /*0098*/ 	.word	0x00005b50


	//----- nvinfo : EIATTR_CTAIDZ_USED
	.align		4
.L_11142:
        /*009c*/ 	.byte	0x01, 0x04
	.zero		2


	//----- nvinfo : EIATTR_MAX_THREADS
	.align		4
        /*00a0*/ 	.byte	0x04, 0x05
        /*00a2*/ 	.short	(.L_11144 - .L_11143)
.L_11143:
        /*00a4*/ 	.word	0x00000100
        /*00a8*/ 	.word	0x00000001
        /*00ac*/ 	.word	0x00000001


	//----- nvinfo : EIATTR_CRS_STACK_SIZE
	.align		4
.L_11144:
        /*00b0*/ 	.byte	0x04, 0x1e
        /*00b2*/ 	.short	(.L_11146 - .L_11145)
.L_11145:
        /*00b4*/ 	.word	0x00000000
.L_11146:


//--------------------- .nv.info._ZN7cutlass13device_kernelIN5flash19enable_sm80_to_sm89INS1_16FlashAttnBwdSm80INS1_25CollectiveMainloopBwdSm80ILi2ELi2EN4cute5tupleIJNS5_1CILi64EEENS7_ILi128EEES8_EEENS_6half_tEfNS_4arch4Sm80ELb0ELb1ELb1ELb0ELb0ELb0ELb0ELb0ELi2ELi2ELi4ELi2ELb1EEENS1_21CollectiveEpilogueBwdISA_SB_SD_Li256ELb0ELb0ELi2EEENS1_19SingleTileSchedulerILb0ELb0ELb0ELi128EEEEEEEEEvNT_6ParamsE --------------------------
	.section	.nv.info._ZN7cutlass13device_kernelIN5flash19enable_sm80_to_sm89INS1_16FlashAttnBwdSm80INS1_25CollectiveMainloopBwdSm80ILi2ELi2EN4cute5tupleIJNS5_1CILi64EEENS7_ILi128EEES8_EEENS_6half_tEfNS_4arch4Sm80ELb0ELb1ELb1ELb0ELb0ELb0ELb0ELb0ELi2ELi2ELi4ELi2ELb1EEENS1_21CollectiveEpilogueBwdISA_SB_SD_Li256ELb0ELb0ELi2EEENS1_19SingleTileSchedulerILb0ELb0ELb0ELi128EEEEEEEEEvNT_6ParamsE,"",@"SHT_CUDA_INFO"
	.sectionflags	@""
	.align	4


	//----- nvinfo : EIATTR_CUDA_API_VERSION
	.align		4
        /*0000*/ 	.byte	0x04, 0x37
        /*0002*/ 	.short	(.L_11148 - .L_11147)
.L_11147:
        /*0004*/ 	.word	0x00000082


	//----- nvinfo : EIATTR_SW2861232_WAR
	.align		4
.L_11148:
        /*0008*/ 	.byte	0x01, 0x35
	.zero		2


	//----- nvinfo : EIATTR_PARAM_CBANK
	.align		4
        /*000c*/ 	.byte	0x04, 0x0a
        /*000e*/ 	.short	(.L_11150 - .L_11149)
	.align		4
.L_11149:
        /*0010*/ 	.word	index@(.nv.constant0._ZN7cutlass13device_kernelIN5flash19enable_sm80_to_sm89INS1_16FlashAttnBwdSm80INS1_25CollectiveMainloopBwdSm80ILi2ELi2EN4cute5tupleIJNS5_1CILi64EEENS7_ILi128EEES8_EEENS_6half_tEfNS_4arch4Sm80ELb0ELb1ELb1ELb0ELb0ELb0ELb0ELb0ELi2ELi2ELi4ELi2ELb1EEENS1_21CollectiveEpilogueBwdISA_SB_SD_Li256ELb0ELb0ELi2EEENS1_19SingleTileSchedulerILb0ELb0ELb0ELi128EEEEEEEEEvNT_6ParamsE)
        /*0014*/ 	.short	0x0160
        /*0016*/ 	.short	0x0270


	//----- nvinfo : EIATTR_CBANK_PARAM_SIZE
	.align		4
.L_11150:
        /*0018*/ 	.byte	0x03, 0x19
        /*001a*/ 	.short	0x0270


	//----- nvinfo : EIATTR_KPARAM_INFO
	.align		4
        /*001c*/ 	.byte	0x04, 0x17
        /*001e*/ 	.short	(.L_11152 - .L_11151)
.L_11151:
        /*0020*/ 	.word	0x00000000
        /*0024*/ 	.short	0x0000
        /*0026*/ 	.short	0x0000
        /*0028*/ 	.byte	0x00, 0xf0, 0xc1, 0x09


	//----- nvinfo : EIATTR_MAXREG_COUNT
	.align		4
.L_11152:
        /*002c*/ 	.byte	0x03, 0x1b
        /*002e*/ 	.short	0x00ff


	//----- nvinfo : EIATTR_NUM_BARRIERS
	.align		4
        /*0030*/ 	.byte	0x02, 0x4c
        /*0032*/ 	.byte	0x02
	.zero		1


	//----- nvinfo : EIATTR_MERCURY_ISA_VERSION
	.align		4
        /*0034*/ 	.byte	0x03, 0x5f
        /*0036*/ 	.short	0x0000


	//----- nvinfo : EIATTR_EXIT_INSTR_OFFSETS
	.align		4
        /*0038*/ 	.byte	0x04, 0x1c
        /*003a*/ 	.short	(.L_11154 - .L_11153)


	//   ....[0]....
.L_11153:
        /*003c*/ 	.word	0x00000030


	//   ....[1]....
        /*0040*/ 	.word	0x00006d00


	//   ....[2]....
        /*0044*/ 	.word	0x00006db0


	//   ....[3]....
        /*0048*/ 	.word	0x00007670


	//   ....[4]....
        /*004c*/ 	.word	0x00007720


	//----- nvinfo : EIATTR_CTAIDZ_USED
	.align		4
.L_11154:
        /*0050*/ 	.byte	0x01, 0x04
	.zero		2


	//----- nvinfo : EIATTR_MAX_THREADS
	.align		4
        /*0054*/ 	.byte	0x04, 0x05
        /*0056*/ 	.short	(.L_11156 - .L_11155)
.L_11155:
        /*0058*/ 	.word	0x00000100
        /*005c*/ 	.word	0x00000001
        /*0060*/ 	.word	0x00000001


	//----- nvinfo : EIATTR_CRS_STACK_SIZE
	.align		4
.L_11156:
        /*0064*/ 	.byte	0x04, 0x1e
        /*0066*/ 	.short	(.L_11158 - .L_11157)
.L_11157:
        /*0068*/ 	.word	0x00000000
.L_11158:


//--------------------- .nv.info._ZN7cutlass13device_kernelIN5flash19enable_sm80_to_sm89INS1_16FlashAttnBwdSm80INS1_25CollectiveMainloopBwdSm80ILi2ELi2EN4cute5tupleIJNS5_1CILi64EEENS7_ILi128EEES8_EEENS_6half_tEfNS_4arch4Sm80ELb0ELb1ELb1ELb0ELb1ELb0ELb0ELb0ELi2ELi2ELi4ELi2ELb1EEENS1_21CollectiveEpilogueBwdISA_SB_SD_Li256ELb0ELb0ELi2EEENS1_19SingleTileSchedulerILb0ELb0ELb0ELi128EEEEEEEEEvNT_6ParamsE --------------------------
	.section	.nv.info._ZN7cutlass13device_kernelIN5flash19enable_sm80_to_sm89INS1_16FlashAttnBwdSm80INS1_25CollectiveMainloopBwdSm80ILi2ELi2EN4cute5tupleIJNS5_1CILi64EEENS7_ILi128EEES8_EEENS_6half_tEfNS_4arch4Sm80ELb0ELb1ELb1ELb0ELb1ELb0ELb0ELb0ELi2ELi2ELi4ELi2ELb1EEENS1_21CollectiveEpilogueBwdISA_SB_SD_Li256ELb0ELb0ELi2EEENS1_19SingleTileSchedulerILb0ELb0ELb0ELi128EEEEEEEEEvNT_6ParamsE,"",@"SHT_CUDA_INFO"
	.sectionflags	@""
	.align	4


	//----- nvinfo : EIATTR_CUDA_API_VERSION
	.align		4
        /*0000*/ 	.byte	0x04, 0x37
        /*0002*/ 	.short	(.L_11160 - .L_11159)
.L_11159:
        /*0004*/ 	.word	0x00000082


	//----- nvinfo : EIATTR_SW2861232_WAR
	.align		4
.L_11160:
        /*0008*/ 	.byte	0x01, 0x35
	.zero		2


	//----- nvinfo : EIATTR_PARAM_CBANK
	.align		4
        /*000c*/ 	.byte	0x04, 0x0a
        /*000e*/ 	.short	(.L_11162 - .L_11161)
	.align		4
.L_11161:
        /*0010*/ 	.word	index@(.nv.constant0._ZN7cutlass13device_kernelIN5flash19enable_sm80_to_sm89INS1_16FlashAttnBwdSm80INS1_25CollectiveMainloopBwdSm80ILi2ELi2EN4cute5tupleIJNS5_1CILi64EEENS7_ILi128EEES8_EEENS_6half_tEfNS_4arch4Sm80ELb0ELb1ELb1ELb0ELb1ELb0ELb0ELb0ELi2ELi2ELi4ELi2ELb1EEENS1_21CollectiveEpilogueBwdISA_SB_SD_Li256ELb0ELb0ELi2EEENS1_19SingleTileSchedulerILb0ELb0ELb0ELi128EEEEEEEEEvNT_6ParamsE)
        /*0014*/ 	.short	0x0160
        /*0016*/ 	.short	0x0270


	//----- nvinfo : EIATTR_CBANK_PARAM_SIZE
	.align		4
.L_11162:
        /*0018*/ 	.byte	0x03, 0x19
        /*001a*/ 	.short	0x0270


	//----- nvinfo : EIATTR_KPARAM_INFO
	.align		4
        /*001c*/ 	.byte	0x04, 0x17
        /*001e*/ 	.short	(.L_11164 - .L_11163)
.L_11163:
        /*0020*/ 	.word	0x00000000
        /*0024*/ 	.short	0x0000
        /*0026*/ 	.short	0x0000
        /*0028*/ 	.byte	0x00, 0xf0, 0xc1, 0x09


	//----- nvinfo : EIATTR_MAXREG_COUNT
	.align		4
.L_11164:
        /*002c*/ 	.byte	0x03, 0x1b
        /*002e*/ 	.short	0x00ff


	//----- nvinfo : EIATTR_NUM_BARRIERS
	.align		4
        /*0030*/ 	.byte	0x02, 0x4c
        /*0032*/ 	.byte	0x02
	.zero		1


	//----- nvinfo : EIATTR_MERCURY_ISA_VERSION
	.align		4
        /*0034*/ 	.byte	0x03, 0x5f
        /*0036*/ 	.short	0x0000


	//----- nvinfo : EIATTR_EXIT_INSTR_OFFSETS
	.align		4
        /*0038*/ 	.byte	0x04, 0x1c
        /*003a*/ 	.short	(.L_11166 - .L_11165)


	//   ....[0]....
.L_11165:
        /*003c*/ 	.word	0x00000030


	//   ....[1]....
        /*0040*/ 	.word	0x00006d00


	//   ....[2]....
        /*0044*/ 	.word	0x00006db0


	//   ....[3]....
        /*0048*/ 	.word	0x00007670


	//   ....[4]....
        /*004c*/ 	.word	0x00007720


	//----- nvinfo : EIATTR_CTAIDZ_USED
	.align		4
.L_11166:
        /*0050*/ 	.byte	0x01, 0x04
	.zero		2


	//----- nvinfo : EIATTR_MAX_THREADS
	.align		4
        /*0054*/ 	.byte	0x04, 0x05
        /*0056*/ 	.short	(.L_11168 - .L_11167)
.L_11167:
        /*0058*/ 	.word	0x00000100
        /*005c*/ 	.word	0x00000001
        /*0060*/ 	.word	0x00000001


	//----- nvinfo : EIATTR_CRS_STACK_SIZE
	.align		4
.L_11168:
        /*0064*/ 	.byte	0x04, 0x1e
        /*0066*/ 	.short	(.L_11170 - .L_11169)
.L_11169:
        /*0068*/ 	.word	0x00000000
.L_11170:


//--------------------- .nv.info._ZN7cutlass13device_kernelIN5flash19enable_sm80_to_sm89INS1_16FlashAttnBwdSm80INS1_25CollectiveMainloopBwdSm80ILi2ELi2EN4cute5tupleIJNS5_1CILi64EEENS7_ILi128EEES8_EEENS_6half_tEfNS_4arch4Sm80ELb0ELb1ELb1ELb0ELb0ELb0ELb0ELb0ELi2ELi2ELi4ELi2ELb1EEENS1_24CollectiveEpilogueBwdGQAISA_fSD_Li256ELb0ELb0EEENS1_19SingleTileSchedulerILb0ELb0ELb0ELi128EEEEEEEEEvNT_6ParamsE --------------------------
	.section	.nv.info._ZN7cutlass13device_kernelIN5flash19enable_sm80_to_sm89INS1_16FlashAttnBwdSm80INS1_25CollectiveMainloopBwdSm80ILi2ELi2EN4cute5tupleIJNS5_1CILi64EEENS7_ILi128EEES8_EEENS_6half_tEfNS_4arch4Sm80ELb0ELb1ELb1ELb0ELb0ELb0ELb0ELb0ELi2ELi2ELi4ELi2ELb1EEENS1_24CollectiveEpilogueBwdGQAISA_fSD_Li256ELb0ELb0EEENS1_19SingleTileSchedulerILb0ELb0ELb0ELi128EEEEEEEEEvNT_6ParamsE,"",@"SHT_CUDA_INFO"
	.sectionflags	@""
	.align	4


	//----- nvinfo : EIATTR_CUDA_API_VERSION
	.align		4
        /*0000*/ 	.byte	0x04, 0x37
        /*0002*/ 	.short	(.L_11172 - .L_11171)
.L_11171:
        /*0004*/ 	.word	0x00000082


	//----- nvinfo : EIATTR_SW2861232_WAR
	.align		4
.L_11172:
        /*0008*/ 	.byte	0x01, 0x35
	.zero		2


	//----- nvinfo : EIATTR_PARAM_CBANK
	.align		4
        /*000c*/ 	.byte	0x04, 0x0a
        /*000e*/ 	.short	(.L_11174 - .L_11173)
	.align		4
.L_11173:
        /*0010*/ 	.word	index@(.nv.constant0._ZN7cutlass13device_kernelIN5flash19enable_sm80_to_sm89INS1_16FlashAttnBwdSm80INS1_25CollectiveMainloopBwdSm80ILi2ELi2EN4cute5tupleIJNS5_1CILi64EEENS7_ILi128EEES8_EEENS_6half_tEfNS_4arch4Sm80ELb0ELb1ELb1ELb0ELb0ELb0ELb0ELb0ELi2ELi2ELi4ELi2ELb1EEENS1_24CollectiveEpilogueBwdGQAISA_fSD_Li256ELb0ELb0EEENS1_19SingleTileSchedulerILb0ELb0ELb0ELi128EEEEEEEEEvNT_6ParamsE)
        /*0014*/ 	.short	0x0160
        /*0016*/ 	.short	0x0278


	//----- nvinfo : EIATTR_CBANK_PARAM_SIZE
	.align		4
.L_11174:
        /*0018*/ 	.byte	0x03, 0x19
        /*001a*/ 	.short	0x0278


	//----- nvinfo : EIATTR_KPARAM_INFO
	.align		4
        /*001c*/ 	.byte	0x04, 0x17
        /*001e*/ 	.short	(.L_11176 - .L_11175)
.L_11175:
        /*0020*/ 	.word	0x00000000
        /*0024*/ 	.short	0x0000
        /*0026*/ 	.short	0x0000
        /*0028*/ 	.byte	0x00, 0xf0, 0xe1, 0x09


	//----- nvinfo : EIATTR_MAXREG_COUNT
	.align		4
.L_11176:
        /*002c*/ 	.byte	0x03, 0x1b
        /*002e*/ 	.short	0x00ff


	//----- nvinfo : EIATTR_NUM_BARRIERS
	.align		4
        /*0030*/ 	.byte	0x02, 0x4c
        /*0032*/ 	.byte	0x02
	.zero		1


	//----- nvinfo : EIATTR_MERCURY_ISA_VERSION
	.align		4
        /*0034*/ 	.byte	0x03, 0x5f
        /*0036*/ 	.short	0x0000


	//----- nvinfo : EIATTR_EXIT_INSTR_OFFSETS
	.align		4
        /*0038*/ 	.byte	0x04, 0x1c
        /*003a*/ 	.short	(.L_11178 - .L_11177)


	//   ....[0]....
.L_11177:
        /*003c*/ 	.word	0x00000030


	//   ....[1]....
        /*0040*/ 	.word	0x00005ca0


	//   ....[2]....
        /*0044*/ 	.word	0x000062d0


	//----- nvinfo : EIATTR_CTAIDZ_USED
	.align		4
.L_11178:
        /*0048*/ 	.byte	0x01, 0x04
	.zero		2


	//----- nvinfo : EIATTR_MAX_THREADS
	.align		4
        /*004c*/ 	.byte	0x04, 0x05
        /*004e*/ 	.short	(.L_11180 - .L_11179)
.L_11179:
        /*0050*/ 	.word	0x00000100
        /*0054*/ 	.word	0x00000001
        /*0058*/ 	.word	0x00000001


	//----- nvinfo : EIATTR_CRS_STACK_SIZE
	.align		4
.L_11180:
        /*005c*/ 	.byte	0x04, 0x1e
        /*005e*/ 	.short	(.L_11182 - .L_11181)
.L_11181:
        /*0060*/ 	.word	0x00000000
.L_11182:


//--------------------- .nv.info._ZN7cutlass13device_kernelIN5flash19enable_sm80_to_sm89INS1_16FlashAttnBwdSm80INS1_25CollectiveMainloopBwdSm80ILi2ELi2EN4cute5tupleIJNS5_1CILi64EEENS7_ILi128EEES8_EEENS_6half_tEfNS_4arch4Sm80ELb0ELb1ELb1ELb0ELb1ELb0ELb0ELb0ELi2ELi2ELi4ELi2ELb1EEENS1_24CollectiveEpilogueBwdGQAISA_fSD_Li256ELb0ELb1EEENS1_19SingleTileSchedulerILb0ELb0ELb0ELi128EEEEEEEEEvNT_6ParamsE --------------------------
	.section	.nv.info._ZN7cutlass13device_kernelIN5flash19enable_sm80_to_sm89INS1_16FlashAttnBwdSm80INS1_25CollectiveMainloopBwdSm80ILi2ELi2EN4cute5tupleIJNS5_1CILi64EEENS7_ILi128EEES8_EEENS_6half_tEfNS_4arch4Sm80ELb0ELb1ELb1ELb0ELb1ELb0ELb0ELb0ELi2ELi2ELi4ELi2ELb1EEENS1_24CollectiveEpilogueBwdGQAISA_fSD_Li256ELb0ELb1EEENS1_19SingleTileSchedulerILb0ELb0ELb0ELi128EEEEEEEEEvNT_6ParamsE,"",@"SHT_CUDA_INFO"
	.sectionflags	@""
	.align	4


	//----- nvinfo : EIATTR_CUDA_API_VERSION
	.align		4
        /*0000*/ 	.byte	0x04, 0x37
        /*0002*/ 	.short	(.L_11184 - .L_11183)
.L_11183:
        /*0004*/ 	.word	0x00000082


	//----- nvinfo : EIATTR_SW2861232_WAR
	.align		4
.L_11184:
        /*0008*/ 	.byte	0x01, 0x35
	.zero		2


	//----- nvinfo : EIATTR_PARAM_CBANK
	.align		4
        /*000c*/ 	.byte	0x04, 0x0a
        /*000e*/ 	.short	(.L_11186 - .L_11185)
	.align		4
.L_11185:
        /*0010*/ 	.word	index@(.nv.constant0._ZN7cutlass13device_kernelIN5flash19enable_sm80_to_sm89INS1_16FlashAttnBwdSm80INS1_25CollectiveMainloopBwdSm80ILi2ELi2EN4cute5tupleIJNS5_1CILi64EEENS7_ILi128EEES8_EEENS_6half_tEfNS_4arch4Sm80ELb0ELb1ELb1ELb0ELb1ELb0ELb0ELb0ELi2ELi2ELi4ELi2ELb1EEENS1_24CollectiveEpilogueBwdGQAISA_fSD_Li256ELb0ELb1EEENS1_19SingleTileSchedulerILb0ELb0ELb0ELi128EEEEEEEEEvNT_6ParamsE)
        /*0014*/ 	.short	0x0160
        /*0016*/ 	.short	0x0278


	//----- nvinfo : EIATTR_CBANK_PARAM_SIZE
	.align		4
.L_11186:
        /*0018*/ 	.byte	0x03, 0x19
        /*001a*/ 	.short	0x0278


	//----- nvinfo : EIATTR_KPARAM_INFO
	.align		4
        /*001c*/ 	.byte	0x04, 0x17
        /*001e*/ 	.short	(.L_11188 - .L_11187)
.L_11187:
        /*0020*/ 	.word	0x00000000
        /*0024*/ 	.short	0x0000
        /*0026*/ 	.short	0x0000
        /*0028*/ 	.byte	0x00, 0xf0, 0xe1, 0x09


	//----- nvinfo : EIATTR_MAXREG_COUNT
	.align		4
.L_11188:
        /*002c*/ 	.byte	0x03, 0x1b
        /*002e*/ 	.short	0x00ff


	//----- nvinfo : EIATTR_NUM_BARRIERS
	.align		4
        /*0030*/ 	.byte	0x02, 0x4c
        /*0032*/ 	.byte	0x02
	.zero		1


	//----- nvinfo : EIATTR_MERCURY_ISA_VERSION
	.align		4
        /*0034*/ 	.byte	0x03, 0x5f
        /*0036*/ 	.short	0x0000


	//----- nvinfo : EIATTR_COOP_GROUP_MASK_REGIDS
	.align		4
        /*0038*/ 	.byte	0x04, 0x29
        /*003a*/ 	.short	(.L_11190 - .L_11189)


	//   ....[0]....
.L_11189:
        /*003c*/ 	.word	0xffffffff


	//   ....[1]....
        /*0040*/ 	.word	0xffffffff


	//   ....[2]....
        /*0044*/ 	.word	0xffffffff


	//   ....[3]....
        /*0048*/ 	.word	0xffffffff


	//   ....[4]....
        /*004c*/ 	.word	0xffffffff


	//   ....[5]....
        /*0050*/ 	.word	0xffffffff


	//   ....[6]....
        /*0054*/ 	.word	0xffffffff


	//   ....[7]....
        /*0058*/ 	.word	0xffffffff


	//----- nvinfo : EIATTR_COOP_GROUP_INSTR_OFFSETS
	.align		4
.L_11190:
        /*005c*/ 	.byte	0x04, 0x28
        /*005e*/ 	.short	(.L_11192 - .L_11191)


	//   ....[0]....
.L_11191:
        /*0060*/ 	.word	0x00005f50


	//   ....[1]....
        /*0064*/ 	.word	0x00005f80


	//   ....[2]....
        /*0068*/ 	.word	0x00006270


	//   ....[3]....
        /*006c*/ 	.word	0x00006280


	//   ....[4]....
        /*0070*/ 	.word	0x00006410


	//   ....[5]....
        /*0074*/ 	.word	0x00006460


	//   ....[6]....
        /*0078*/ 	.word	0x00006710


	//   ....[7]....
        /*007c*/ 	.word	0x00006720


	//----- nvinfo : EIATTR_EXIT_INSTR_OFFSETS
	.align		4
.L_11192:
        /*0080*/ 	.byte	0x04, 0x1c
        /*0082*/ 	.short	(.L_11194 - .L_11193)


	//   ....[0]....
.L_11193:
        /*0084*/ 	.word	0x00000030


	//   ....[1]....
        /*0088*/ 	.word	0x00005ce0


	//   ....[2]....
        /*008c*/ 	.word	0x00006730


	//   ....[3]....
        /*0090*/ 	.word	0x000067d0


	//----- nvinfo : EIATTR_CTAIDZ_USED
	.align		4
.L_11194:
        /*0094*/ 	.byte	0x01, 0x04
	.zero		2


	//----- nvinfo : EIATTR_MAX_THREADS
	.align		4
        /*0098*/ 	.byte	0x04, 0x05
        /*009a*/ 	.short	(.L_11196 - .L_11195)
.L_11195:
        /*009c*/ 	.word	0x00000100
        /*00a0*/ 	.word	0x00000001
        /*00a4*/ 	.word	0x00000001


	//----- nvinfo : EIATTR_CRS_STACK_SIZE
	.align		4
.L_11196:
        /*00a8*/ 	.byte	0x04, 0x1e
        /*00aa*/ 	.short	(.L_11198 - .L_11197)
.L_11197:
        /*00ac*/ 	.word	0x00000000
.L_11198:


//--------------------- .nv.info._ZN7cutlass13device_kernelIN5flash19enable_sm80_to_sm89INS1_16FlashAttnBwdSm80INS1_25CollectiveMainloopBwdSm80ILi2ELi2EN4cute5tupleIJNS5_1CILi64EEENS7_ILi128EEES8_EEENS_6half_tEfNS_4arch4Sm80ELb0ELb1ELb1ELb1ELb0ELb0ELb0ELb0ELi2ELi2ELi4ELi2ELb1EEENS1_21CollectiveEpilogueBwdISA_SB_SD_Li256ELb1ELb0ELi2EEENS1_19SingleTileSchedulerILb1ELb0ELb0ELi128EEEEEEEEEvNT_6ParamsE --------------------------
	.section	.nv.info._ZN7cutlass13device_kernelIN5flash19enable_sm80_to_sm89INS1_16FlashAttnBwdSm80INS1_25CollectiveMainloopBwdSm80ILi2ELi2EN4cute5tupleIJNS5_1CILi64EEENS7_ILi128EEES8_EEENS_6half_tEfNS_4arch4Sm80ELb0ELb1ELb1ELb1ELb0ELb0ELb0ELb0ELi2ELi2ELi4ELi2ELb1EEENS1_21CollectiveEpilogueBwdISA_SB_SD_Li256ELb1ELb0ELi2EEENS1_19SingleTileSchedulerILb1ELb0ELb0ELi128EEEEEEEEEvNT_6ParamsE,"",@"SHT_CUDA_INFO"
	.sectionflags	@""
	.align	4


	//----- nvinfo : EIATTR_CUDA_API_VERSION
	.align		4
        /*0000*/ 	.byte	0x04, 0x37
        /*0002*/ 	.short	(.L_11200 - .L_11199)
.L_11199:
        /*0004*/ 	.word	0x00000082


	//----- nvinfo : EIATTR_SW2861232_WAR
	.align		4
.L_11200:
        /*0008*/ 	.byte	0x01, 0x35
	.zero		2


	//----- nvinfo : EIATTR_PARAM_CBANK
	.align		4
        /*000c*/ 	.byte	0x04, 0x0a
        /*000e*/ 	.short	(.L_11202 - .L_11201)
	.align		4
.L_11201:
        /*0010*/ 	.word	index@(.nv.constant0._ZN7cutlass13device_kernelIN5flash19enable_sm80_to_sm89INS1_16FlashAttnBwdSm80INS1_25CollectiveMainloopBwdSm80ILi2ELi2EN4cute5tupleIJNS5_1CILi64EEENS7_ILi128EEES8_EEENS_6half_tEfNS_4arch4Sm80ELb0ELb1ELb1ELb1ELb0ELb0ELb0ELb0ELi2ELi2ELi4ELi2ELb1EEENS1_21CollectiveEpilogueBwdISA_SB_SD_Li256ELb1ELb0ELi2EEENS1_19SingleTileSchedulerILb1ELb0ELb0ELi128EEEEEEEEEvNT_6ParamsE)
        /*0014*/ 	.short	0x0160
        /*0016*/ 	.short	0x0270


	//----- nvinfo : EIATTR_CBANK_PARAM_SIZE
	.align		4
.L_11202:
        /*0018*/ 	.byte	0x03, 0x19
        /*001a*/ 	.short	0x0270


	//----- nvinfo : EIATTR_KPARAM_INFO
	.align		4
        /*001c*/ 	.byte	0x04, 0x17
        /*001e*/ 	.short	(.L_11204 - .L_11203)
.L_11203:
        /*0020*/ 	.word	0x00000000
        /*0024*/ 	.short	0x0000
        /*0026*/ 	.short	0x0000
        /*0028*/ 	.byte	0x00, 0xf0, 0xc1, 0x09


	//----- nvinfo : EIATTR_MAXREG_COUNT
	.align		4
.L_11204:
        /*002c*/ 	.byte	0x03, 0x1b
        /*002e*/ 	.short	0x00ff


	//----- nvinfo : EIATTR_NUM_BARRIERS
	.align		4
        /*0030*/ 	.byte	0x02, 0x4c
        /*0032*/ 	.byte	0x02
	.zero		1


	//----- nvinfo : EIATTR_MERCURY_ISA_VERSION
	.align		4
        /*0034*/ 	.byte	0x03, 0x5f
        /*0036*/ 	.short	0x0000


	//----- nvinfo : EIATTR_COOP_GROUP_MASK_REGIDS
	.align		4
        /*0038*/ 	.byte	0x04, 0x29
        /*003a*/ 	.short	(.L_11206 - .L_11205)


	//   ....[0]....
.L_11205:
        /*003c*/ 	.word	0xffffffff


	//----- nvinfo : EIATTR_COOP_GROUP_INSTR_OFFSETS
	.align		4
.L_11206:
        /*0040*/ 	.byte	0x04, 0x28
        /*0042*/ 	.short	(.L_11208 - .L_11207)


	//   ....[0]....
.L_11207:
        /*0044*/ 	.word	0x00000070


	//----- nvinfo : EIATTR_EXIT_INSTR_OFFSETS
	.align		4
.L_11208:
        /*0048*/ 	.byte	0x04, 0x1c
        /*004a*/ 	.short	(.L_11210 - .L_11209)


	//   ....[0]....
.L_11209:
        /*004c*/ 	.word	0x00000300


	//   ....[1]....
        /*0050*/ 	.word	0x00006f40


	//   ....[2]....
        /*0054*/ 	.word	0x00007000


	//   ....[3]....
        /*0058*/ 	.word	0x000079f0


	//   ....[4]....
        /*005c*/ 	.word	0x00007aa0


	//----- nvinfo : EIATTR_CTAIDZ_USED
	.align		4
.L_11210:
        /*0060*/ 	.byte	0x01, 0x04
	.zero		2


	//----- nvinfo : EIATTR_MAX_THREADS
	.align		4
        /*0064*/ 	.byte	0x04, 0x05
        /*0066*/ 	.short	(.L_11212 - .L_11211)
.L_11211:
        /*0068*/ 	.word	0x00000100
        /*006c*/ 	.word	0x00000001
        /*0070*/ 	.word	0x00000001


	//----- nvinfo : EIATTR_CRS_STACK_SIZE
	.align		4
.L_11212:
        /*0074*/ 	.byte	0x04, 0x1e
        /*0076*/ 	.short	(.L_11214 - .L_11213)
.L_11213:
        /*0078*/ 	.word	0x00000000
.L_11214:


//--------------------- .nv.info._ZN7cutlass13device_kernelIN5flash19enable_sm80_to_sm89INS1_16FlashAttnBwdSm80INS1_25CollectiveMainloopBwdSm80ILi2ELi2EN4cute5tupleIJNS5_1CILi64EEENS7_ILi128EEES8_EEENS_6half_tEfNS_4arch4Sm80ELb0ELb1ELb1ELb1ELb1ELb0ELb0ELb0ELi2ELi2ELi4ELi2ELb1EEENS1_21CollectiveEpilogueBwdISA_SB_SD_Li256ELb1ELb0ELi2EEENS1_19SingleTileSchedulerILb1ELb0ELb0ELi128EEEEEEEEEvNT_6ParamsE --------------------------
	.section	.nv.info._ZN7cutlass13device_kernelIN5flash19enable_sm80_to_sm89INS1_16FlashAttnBwdSm80INS1_25CollectiveMainloopBwdSm80ILi2ELi2EN4cute5tupleIJNS5_1CILi64EEENS7_ILi128EEES8_EEENS_6half_tEfNS_4arch4Sm80ELb0ELb1ELb1ELb1ELb1ELb0ELb0ELb0ELi2ELi2ELi4ELi2ELb1EEENS1_21CollectiveEpilogueBwdISA_SB_SD_Li256ELb1ELb0ELi2EEENS1_19SingleTileSchedulerILb1ELb0ELb0ELi128EEEEEEEEEvNT_6ParamsE,"",@"SHT_CUDA_INFO"
	.sectionflags	@""
	.align	4


	//----- nvinfo : EIATTR_CUDA_API_VERSION
	.align		4
        /*0000*/ 	.byte	0x04, 0x37
        /*0002*/ 	.short	(.L_11216 - .L_11215)
.L_11215:
        /*0004*/ 	.word	0x00000082


	//----- nvinfo : EIATTR_SW2861232_WAR
	.align		4
.L_11216:
        /*0008*/ 	.byte	0x01, 0x35
	.zero		2


	//----- nvinfo : EIATTR_PARAM_CBANK
	.align		4
        /*000c*/ 	.byte	0x04, 0x0a
        /*000e*/ 	.short	(.L_11218 - .L_11217)
	.align		4
.L_11217:
        /*0010*/ 	.word	index@(.nv.constant0._ZN7cutlass13device_kernelIN5flash19enable_sm80_to_sm89INS1_16FlashAttnBwdSm80INS1_25CollectiveMainloopBwdSm80ILi2ELi2EN4cute5tupleIJNS5_1CILi64EEENS7_ILi128EEES8_EEENS_6half_tEfNS_4arch4Sm80ELb0ELb1ELb1ELb1ELb1ELb0ELb0ELb0ELi2ELi2ELi4ELi2ELb1EEENS1_21CollectiveEpilogueBwdISA_SB_SD_Li256ELb1ELb0ELi2EEENS1_19SingleTileSchedulerILb1ELb0ELb0ELi128EEEEEEEEEvNT_6ParamsE)
        /*0014*/ 	.short	0x0160
        /*0016*/ 	.short	0x0270


	//----- nvinfo : EIATTR_CBANK_PARAM_SIZE
	.align		4
.L_11218:
        /*0018*/ 	.byte	0x03, 0x19
        /*001a*/ 	.short	0x0270


	//----- nvinfo : EIATTR_KPARAM_INFO
	.align		4
        /*001c*/ 	.byte	0x04, 0x17
        /*001e*/ 	.short	(.L_11220 - .L_11219)
.L_11219:
        /*0020*/ 	.word	0x00000000
        /*0024*/ 	.short	0x0000
        /*0026*/ 	.short	0x0000
        /*0028*/ 	.byte	0x00, 0xf0, 0xc1, 0x09


	//----- nvinfo : EIATTR_MAXREG_COUNT
	.align		4
.L_11220:
        /*002c*/ 	.byte	0x03, 0x1b
        /*002e*/ 	.short	0x00ff


	//----- nvinfo : EIATTR_NUM_BARRIERS
	.align		4
        /*0030*/ 	.byte	0x02, 0x4c
        /*0032*/ 	.byte	0x02
	.zero		1


	//----- nvinfo : EIATTR_MERCURY_ISA_VERSION
	.align		4
        /*0034*/ 	.byte	0x03, 0x5f
        /*0036*/ 	.short	0x0000


	//----- nvinfo : EIATTR_COOP_GROUP_MASK_REGIDS
	.align		4
        /*0038*/ 	.byte	0x04, 0x29
        /*003a*/ 	.short	(.L_11222 - .L_11221)


	//   ....[0]....
.L_11221:
        /*003c*/ 	.word	0xffffffff


	//----- nvinfo : EIATTR_COOP_GROUP_INSTR_OFFSETS
	.align		4
.L_11222:
        /*0040*/ 	.byte	0x04, 0x28
        /*0042*/ 	.short	(.L_11224 - .L_11223)


	//   ....[0]....
.L_11223:
        /*0044*/ 	.word	0x00000070


	//----- nvinfo : EIATTR_EXIT_INSTR_OFFSETS
	.align		4
.L_11224:
        /*0048*/ 	.byte	0x04, 0x1c
        /*004a*/ 	.short	(.L_11226 - .L_11225)


	//   ....[0]....
.L_11225:
        /*004c*/ 	.word	0x00000300


	//   ....[1]....
        /*0050*/ 	.word	0x00006f40


	//   ....[2]....
        /*0054*/ 	.word	0x00007000


	//   ....[3]....
        /*0058*/ 	.word	0x000079f0


	//   ....[4]....
        /*005c*/ 	.word	0x00007aa0


	//----- nvinfo : EIATTR_CTAIDZ_USED
	.align		4
.L_11226:
        /*0060*/ 	.byte	0x01, 0x04
	.zero		2


	//----- nvinfo : EIATTR_MAX_THREADS
	.align		4
        /*0064*/ 	.byte	0x04, 0x05
        /*0066*/ 	.short	(.L_11228 - .L_11227)
.L_11227:
        /*0068*/ 	.word	0x00000100
        /*006c*/ 	.word	0x00000001
        /*0070*/ 	.word	0x00000001


	//----- nvinfo : EIATTR_CRS_STACK_SIZE
	.align		4
.L_11228:
        /*0074*/ 	.byte	0x04, 0x1e
        /*0076*/ 	.short	(.L_11230 - .L_11229)
.L_11229:
        /*0078*/ 	.word	0x00000000
.L_11230:


//--------------------- .nv.info._ZN7cutlass13device_kernelIN5flash19enable_sm80_to_sm89INS1_16FlashAttnBwdSm80INS1_25CollectiveMainloopBwdSm80ILi2ELi2EN4cute5tupleIJNS5_1CILi64EEENS7_ILi128EEES8_EEENS_6half_tEfNS_4arch4Sm80ELb0ELb1ELb1ELb1ELb0ELb0ELb0ELb0ELi2ELi2ELi4ELi2ELb1EEENS1_24CollectiveEpilogueBwdGQAISA_fSD_Li256ELb1ELb0EEENS1_19SingleTileSchedulerILb1ELb0ELb0ELi128EEEEEEEEEvNT_6ParamsE --------------------------
	.section	.nv.info._ZN7cutlass13device_kernelIN5flash19enable_sm80_to_sm89INS1_16FlashAttnBwdSm80INS1_25CollectiveMainloopBwdSm80ILi2ELi2EN4cute5tupleIJNS5_1CILi64EEENS7_ILi128EEES8_EEENS_6half_tEfNS_4arch4Sm80ELb0ELb1ELb1ELb1ELb0ELb0ELb0ELb0ELi2ELi2ELi4ELi2ELb1EEENS1_24CollectiveEpilogueBwdGQAISA_fSD_Li256ELb1ELb0EEENS1_19SingleTileSchedulerILb1ELb0ELb0ELi128EEEEEEEEEvNT_6ParamsE,"",@"SHT_CUDA_INFO"
	.sectionflags	@""
	.align	4


	//----- nvinfo : EIATTR_CUDA_API_VERSION
	.align		4
        /*0000*/ 	.byte	0x04, 0x37
        /*0002*/ 	.short	(.L_11232 - .L_11231)
.L_11231:
        /*0004*/ 	.word	0x00000082


	//----- nvinfo : EIATTR_SW2861232_WAR
	.align		4
.L_11232:
        /*0008*/ 	.byte	0x01, 0x35
	.zero		2


	//----- nvinfo : EIATTR_PARAM_CBANK
	.align		4
        /*000c*/ 	.byte	0x04, 0x0a
        /*000e*/ 	.short	(.L_11234 - .L_11233)
	.align		4
.L_11233:
        /*0010*/ 	.word	index@(.nv.constant0._ZN7cutlass13device_kernelIN5flash19enable_sm80_to_sm89INS1_16FlashAttnBwdSm80INS1_25CollectiveMainloopBwdSm80ILi2ELi2EN4cute5tupleIJNS5_1CILi64EEENS7_ILi128EEES8_EEENS_6half_tEfNS_4arch4Sm80ELb0ELb1ELb1ELb1ELb0ELb0ELb0ELb0ELi2ELi2ELi4ELi2ELb1EEENS1_24CollectiveEpilogueBwdGQAISA_fSD_Li256ELb1ELb0EEENS1_19SingleTileSchedulerILb1ELb0ELb0ELi128EEEEEEEEEvNT_6ParamsE)
        /*0014*/ 	.short	0x0160
        /*0016*/ 	.short	0x0278


	//----- nvinfo : EIATTR_CBANK_PARAM_SIZE
	.align		4
.L_11234:
        /*0018*/ 	.byte	0x03, 0x19
        /*001a*/ 	.short	0x0278


	//----- nvinfo : EIATTR_KPARAM_INFO
	.align		4
        /*001c*/ 	.byte	0x04, 0x17
        /*001e*/ 	.short	(.L_11236 - .L_11235)
.L_11235:
        /*0020*/ 	.word	0x00000000
        /*0024*/ 	.short	0x0000
        /*0026*/ 	.short	0x0000
        /*0028*/ 	.byte	0x00, 0xf0, 0xe1, 0x09


	//----- nvinfo : EIATTR_MAXREG_COUNT
	.align		4
.L_11236:
        /*002c*/ 	.byte	0x03, 0x1b
        /*002e*/ 	.short	0x00ff


	//----- nvinfo : EIATTR_NUM_BARRIERS
	.align		4
        /*0030*/ 	.byte	0x02, 0x4c
        /*0032*/ 	.byte	0x02
	.zero		1


	//----- nvinfo : EIATTR_MERCURY_ISA_VERSION
	.align		4
        /*0034*/ 	.byte	0x03, 0x5f
        /*0036*/ 	.short	0x0000


	//----- nvinfo : EIATTR_COOP_GROUP_MASK_REGIDS
	.align		4
        /*0038*/ 	.byte	0x04, 0x29
        /*003a*/ 	.short	(.L_11238 - .L_11237)


	//   ....[0]....
.L_11237:
        /*003c*/ 	.word	0xffffffff


	//----- nvinfo : EIATTR_COOP_GROUP_INSTR_OFFSETS
	.align		4
.L_11238:
        /*0040*/ 	.byte	0x04, 0x28
        /*0042*/ 	.short	(.L_11240 - .L_11239)


	//   ....[0]....
.L_11239:
        /*0044*/ 	.word	0x00000070


	//----- nvinfo : EIATTR_EXIT_INSTR_OFFSETS
	.align		4
.L_11240:
        /*0048*/ 	.byte	0x04, 0x1c
        /*004a*/ 	.short	(.L_11242 - .L_11241)


	//   ....[0]....
.L_11241:
        /*004c*/ 	.word	0x00000300


	//   ....[1]....
        /*0050*/ 	.word	0x00005e70


	//   ....[2]....
        /*0054*/ 	.word	0x00006590


	//----- nvinfo : EIATTR_CTAIDZ_USED
	.align		4
.L_11242:
        /*0058*/ 	.byte	0x01, 0x04
	.zero		2


	//----- nvinfo : EIATTR_MAX_THREADS
	.align		4
        /*005c*/ 	.byte	0x04, 0x05
        /*005e*/ 	.short	(.L_11244 - .L_11243)
.L_11243:
        /*0060*/ 	.word	0x00000100
        /*0064*/ 	.word	0x00000001
        /*0068*/ 	.word	0x00000001


	//----- nvinfo : EIATTR_CRS_STACK_SIZE
	.align		4
.L_11244:
        /*006c*/ 	.byte	0x04, 0x1e
        /*006e*/ 	.short	(.L_11246 - .L_11245)
.L_11245:
        /*0070*/ 	.word	0x00000000
.L_11246:


//--------------------- .nv.info._ZN7cutlass13device_kernelIN5flash19enable_sm80_to_sm89INS1_16FlashAttnBwdSm80INS1_25CollectiveMainloopBwdSm80ILi2ELi2EN4cute5tupleIJNS5_1CILi64EEENS7_ILi128EEES8_EEENS_6half_tEfNS_4arch4Sm80ELb0ELb1ELb1ELb1ELb1ELb0ELb0ELb0ELi2ELi2ELi4ELi2ELb1EEENS1_24CollectiveEpilogueBwdGQAISA_fSD_Li256ELb1ELb1EEENS1_19SingleTileSchedulerILb1ELb0ELb0ELi128EEEEEEEEEvNT_6ParamsE --------------------------
	.section	.nv.info._ZN7cutlass13device_kernelIN5flash19enable_sm80_to_sm89INS1_16FlashAttnBwdSm80INS1_25CollectiveMainloopBwdSm80ILi2ELi2EN4cute5tupleIJNS5_1CILi64EEENS7_ILi128EEES8_EEENS_6half_tEfNS_4arch4Sm80ELb0ELb1ELb1ELb1ELb1ELb0ELb0ELb0ELi2ELi2ELi4ELi2ELb1EEENS1_24CollectiveEpilogueBwdGQAISA_fSD_Li256ELb1ELb1EEENS1_19SingleTileSchedulerILb1ELb0ELb0ELi128EEEEEEEEEvNT_6ParamsE,"",@"SHT_CUDA_INFO"
	.sectionflags	@""
	.align	4


	//----- nvinfo : EIATTR_CUDA_API_VERSION
	.align		4
        /*0000*/ 	.byte	0x04, 0x37
        /*0002*/ 	.short	(.L_11248 - .L_11247)
.L_11247:
        /*0004*/ 	.word	0x00000082


	//----- nvinfo : EIATTR_SW2861232_WAR
	.align		4
.L_11248:
        /*0008*/ 	.byte	0x01, 0x35
	.zero		2


	//----- nvinfo : EIATTR_PARAM_CBANK
	.align		4
        /*000c*/ 	.byte	0x04, 0x0a
        /*000e*/ 	.short	(.L_11250 - .L_11249)
	.align		4
.L_11249:
        /*0010*/ 	.word	index@(.nv.constant0._ZN7cutlass13device_kernelIN5flash19enable_sm80_to_sm89INS1_16FlashAttnBwdSm80INS1_25CollectiveMainloopBwdSm80ILi2ELi2EN4cute5tupleIJNS5_1CILi64EEENS7_ILi128EEES8_EEENS_6half_tEfNS_4arch4Sm80ELb0ELb1ELb1ELb1ELb1ELb0ELb0ELb0ELi2ELi2ELi4ELi2ELb1EEENS1_24CollectiveEpilogueBwdGQAISA_fSD_Li256ELb1ELb1EEENS1_19SingleTileSchedulerILb1ELb0ELb0ELi128EEEEEEEEEvNT_6ParamsE)
        /*0014*/ 	.short	0x0160
        /*0016*/ 	.short	0x0278


	//----- nvinfo : EIATTR_CBANK_PARAM_SIZE
	.align		4
.L_11250:
        /*0018*/ 	.byte	0x03, 0x19
        /*001a*/ 	.short	0x0278


	//----- nvinfo : EIATTR_KPARAM_INFO
	.align		4
        /*001c*/ 	.byte	0x04, 0x17
        /*001e*/ 	.short	(.L_11252 - .L_11251)
.L_11251:
        /*0020*/ 	.word	0x00000000
        /*0024*/ 	.short	0x0000
        /*0026*/ 	.short	0x0000
        /*0028*/ 	.byte	0x00, 0xf0, 0xe1, 0x09


	//----- nvinfo : EIATTR_MAXREG_COUNT
	.align		4
.L_11252:
        /*002c*/ 	.byte	0x03, 0x1b
        /*002e*/ 	.short	0x00ff


	//----- nvinfo : EIATTR_NUM_BARRIERS
	.align		4
        /*0030*/ 	.byte	0x02, 0x4c
        /*0032*/ 	.byte	0x02
	.zero		1


	//----- nvinfo : EIATTR_MERCURY_ISA_VERSION
	.align		4
        /*0034*/ 	.byte	0x03, 0x5f
        /*0036*/ 	.short	0x0000


	//----- nvinfo : EIATTR_COOP_GROUP_MASK_REGIDS
	.align		4
        /*0038*/ 	.byte	0x04, 0x29
        /*003a*/ 	.short	(.L_11254 - .L_11253)


	//   ....[0]....
.L_11253:
        /*003c*/ 	.word	0xffffffff


	//   ....[1]....
        /*0040*/ 	.word	0xffffffff


	//   ....[2]....
        /*0044*/ 	.word	0xffffffff


	//   ....[3]....
        /*0048*/ 	.word	0xffffffff


	//   ....[4]....
        /*004c*/ 	.word	0xffffffff


	//   ....[5]....
        /*0050*/ 	.word	0xffffffff


	//   ....[6]....
        /*0054*/ 	.word	0xffffffff


	//   ....[7]....
        /*0058*/ 	.word	0xffffffff


	//   ....[8]....
        /*005c*/ 	.word	0xffffffff


	//----- nvinfo : EIATTR_COOP_GROUP_INSTR_OFFSETS
	.align		4
.L_11254:
        /*0060*/ 	.byte	0x04, 0x28
        /*0062*/ 	.short	(.L_11256 - .L_11255)


	//   ....[0]....
.L_11255:
        /*0064*/ 	.word	0x00000070


	//   ....[1]....
        /*0068*/ 	.word	0x00006190


	//   ....[2]....
        /*006c*/ 	.word	0x000061b0


	//   ....[3]....
        /*0070*/ 	.word	0x000064c0


	//   ....[4]....
        /*0074*/ 	.word	0x000064d0


	//   ....[5]....
        /*0078*/ 	.word	0x00006660


	//   ....[6]....
        /*007c*/ 	.word	0x000066b0


	//   ....[7]....
        /*0080*/ 	.word	0x00006960


	//   ....[8]....
        /*0084*/ 	.word	0x00006970


	//----- nvinfo : EIATTR_EXIT_INSTR_OFFSETS
	.align		4
.L_11256:
        /*0088*/ 	.byte	0x04, 0x1c
        /*008a*/ 	.short	(.L_11258 - .L_11257)


	//   ....[0]....
.L_11257:
        /*008c*/ 	.word	0x00000300


	//   ....[1]....
        /*0090*/ 	.word	0x00005e70


	//   ....[2]....
        /*0094*/ 	.word	0x00006980


	//   ....[3]....
        /*0098*/ 	.word	0x00006a20


	//----- nvinfo : EIATTR_CTAIDZ_USED
	.align		4
.L_11258:
        /*009c*/ 	.byte	0x01, 0x04
	.zero		2


	//----- nvinfo : EIATTR_MAX_THREADS
	.align		4
        /*00a0*/ 	.byte	0x04, 0x05
        /*00a2*/ 	.short	(.L_11260 - .L_11259)
.L_11259:
        /*00a4*/ 	.word	0x00000100
        /*00a8*/ 	.word	0x00000001
        /*00ac*/ 	.word	0x00000001


	//----- nvinfo : EIATTR_CRS_STACK_SIZE
	.align		4
.L_11260:
        /*00b0*/ 	.byte	0x04, 0x1e
        /*00b2*/ 	.short	(.L_11262 - .L_11261)
.L_11261:
        /*00b4*/ 	.word	0x00000000
.L_11262:


//--------------------- .nv.info._ZN7cutlass13device_kernelIN5flash19enable_sm80_to_sm89INS1_16FlashAttnBwdSm80INS1_25CollectiveMainloopBwdSm80ILi2ELi2EN4cute5tupleIJNS5_1CILi64EEENS7_ILi128EEES8_EEENS_6half_tEfNS_4arch4Sm80ELb1ELb0ELb1ELb0ELb0ELb0ELb0ELb0ELi2ELi2ELi4ELi2ELb1EEENS1_21CollectiveEpilogueBwdISA_SB_SD_Li256ELb0ELb0ELi2EEENS1_25SingleTileBwdLPTSchedulerILb0ELi128ELb0EEEEEEEEEvNT_6ParamsE --------------------------
	.section	.nv.info._ZN7cutlass13device_kernelIN5flash19enable_sm80_to_sm89INS1_16FlashAttnBwdSm80INS1_25CollectiveMainloopBwdSm80ILi2ELi2EN4cute5tupleIJNS5_1CILi64EEENS7_ILi128EEES8_EEENS_6half_tEfNS_4arch4Sm80ELb1ELb0ELb1ELb0ELb0ELb0ELb0ELb0ELi2ELi2ELi4ELi2ELb1EEENS1_21CollectiveEpilogueBwdISA_SB_SD_Li256ELb0ELb0ELi2EEENS1_25SingleTileBwdLPTSchedulerILb0ELi128ELb0EEEEEEEEEvNT_6ParamsE,"",@"SHT_CUDA_INFO"
	.sectionflags	@""
	.align	4


	//----- nvinfo : EIATTR_CUDA_API_VERSION
	.align		4
        /*0000*/ 	.byte	0x04, 0x37
        /*0002*/ 	.short	(.L_11264 - .L_11263)
.L_11263:
        /*0004*/ 	.word	0x00000082


	//----- nvinfo : EIATTR_SW2861232_WAR
	.align		4
.L_11264:
        /*0008*/ 	.byte	0x01, 0x35
	.zero		2


	//----- nvinfo : EIATTR_PARAM_CBANK
	.align		4
        /*000c*/ 	.byte	0x04, 0x0a
        /*000e*/ 	.short	(.L_11266 - .L_11265)
	.align		4
.L_11265:
        /*0010*/ 	.word	index@(.nv.constant0._ZN7cutlass13device_kernelIN5flash19enable_sm80_to_sm89INS1_16FlashAttnBwdSm80INS1_25CollectiveMainloopBwdSm80ILi2ELi2EN4cute5tupleIJNS5_1CILi64EEENS7_ILi128EEES8_EEENS_6half_tEfNS_4arch4Sm80ELb1ELb0ELb1ELb0ELb0ELb0ELb0ELb0ELi2ELi2ELi4ELi2ELb1EEENS1_21CollectiveEpilogueBwdISA_SB_SD_Li256ELb0ELb0ELi2EEENS1_25SingleTileBwdLPTSchedulerILb0ELi128ELb0EEEEEEEEEvNT_6ParamsE)
        /*0014*/ 	.short	0x0160
        /*0016*/ 	.short	0x0288


	//----- nvinfo : EIATTR_CBANK_PARAM_SIZE
	.align		4
.L_11266:
        /*0018*/ 	.byte	0x03, 0x19
        /*001a*/ 	.short	0x0288


	//----- nvinfo : EIATTR_KPARAM_INFO
	.align		4
        /*001c*/ 	.byte	0x04, 0x17
        /*001e*/ 	.short	(.L_11268 - .L_11267)
.L_11267:
        /*0020*/ 	.word	0x00000000
        /*0024*/ 	.short	0x0000
        /*0026*/ 	.short	0x0000
        /*0028*/ 	.byte	0x00, 0xf0, 0x21, 0x0a


	//----- nvinfo : EIATTR_MAXREG_COUNT
	.align		4
.L_11268:
        /*002c*/ 	.byte	0x03, 0x1b
        /*002e*/ 	.short	0x00ff


	//----- nvinfo : EIATTR_NUM_BARRIERS
	.align		4
        /*0030*/ 	.byte	0x02, 0x4c
        /*0032*/ 	.byte	0x02
	.zero		1


	//----- nvinfo : EIATTR_MERCURY_ISA_VERSION
	.align		4
        /*0034*/ 	.byte	0x03, 0x5f
        /*0036*/ 	.short	0x0000


	//----- nvinfo : EIATTR_COOP_GROUP_MASK_REGIDS
	.align		4
        /*0038*/ 	.byte	0x04, 0x29
        /*003a*/ 	.short	(.L_11270 - .L_11269)


	//   ....[0]....
.L_11269:
        /*003c*/ 	.word	0xffffffff


	//----- nvinfo : EIATTR_COOP_GROUP_INSTR_OFFSETS
	.align		4
.L_11270:
        /*0040*/ 	.byte	0x04, 0x28
        /*0042*/ 	.short	(.L_11272 - .L_11271)


	//   ....[0]....
.L_11271:
        /*0044*/ 	.word	0x00000040


	//----- nvinfo : EIATTR_EXIT_INSTR_OFFSETS
	.align		4
.L_11272:
        /*0048*/ 	.byte	0x04, 0x1c
        /*004a*/ 	.short	(.L_11274 - .L_11273)


	//   ....[0]....
.L_11273:
        /*004c*/ 	.word	0x00000470


	//   ....[1]....
        /*0050*/ 	.word	0x00006290


	//   ....[2]....
        /*0054*/ 	.word	0x00006340


	//   ....[3]....
        /*0058*/ 	.word	0x00006bd0


	//   ....[4]....
        /*005c*/ 	.word	0x00006c90


	//----- nvinfo : EIATTR_MAX_THREADS
	.align		4
.L_11274:
        /*0060*/ 	.byte	0x04, 0x05
        /*0062*/ 	.short	(.L_11276 - .L_11275)
.L_11275:
        /*0064*/ 	.word	0x00000100
        /*0068*/ 	.word	0x00000001
        /*006c*/ 	.word	0x00000001


	//----- nvinfo : EIATTR_CRS_STACK_SIZE
	.align		4
.L_11276:
        /*0070*/ 	.byte	0x04, 0x1e
        /*0072*/ 	.short	(.L_11278 - .L_11277)
.L_11277:
        /*0074*/ 	.word	0x00000000
.L_11278:


//--------------------- .nv.info._ZN7cutlass13device_kernelIN5flash19enable_sm80_to_sm89INS1_16FlashAttnBwdSm80INS1_25CollectiveMainloopBwdSm80ILi2ELi2EN4cute5tupleIJNS5_1CILi64EEENS7_ILi128EEES8_EEENS_6half_tEfNS_4arch4Sm80ELb1ELb0ELb1ELb0ELb1ELb0ELb0ELb0ELi2ELi2ELi4ELi2ELb1EEENS1_21CollectiveEpilogueBwdISA_SB_SD_Li256ELb0ELb0ELi2EEENS1_25SingleTileBwdLPTSchedulerILb0ELi128ELb1EEEEEEEEEvNT_6ParamsE --------------------------
	.section	.nv.info._ZN7cutlass13device_kernelIN5flash19enable_sm80_to_sm89INS1_16FlashAttnBwdSm80INS1_25CollectiveMainloopBwdSm80ILi2ELi2EN4cute5tupleIJNS5_1CILi64EEENS7_ILi128EEES8_EEENS_6half_tEfNS_4arch4Sm80ELb1ELb0ELb1ELb0ELb1ELb0ELb0ELb0ELi2ELi2ELi4ELi2ELb1EEENS1_21CollectiveEpilogueBwdISA_SB_SD_Li256ELb0ELb0ELi2EEENS1_25SingleTileBwdLPTSchedulerILb0ELi128ELb1EEEEEEEEEvNT_6ParamsE,"",@"SHT_CUDA_INFO"
	.sectionflags	@""
	.align	4


	//----- nvinfo : EIATTR_CUDA_API_VERSION
	.align		4
        /*0000*/ 	.byte	0x04, 0x37
        /*0002*/ 	.short	(.L_11280 - .L_11279)
.L_11279:
        /*0004*/ 	.word	0x00000082


	//----- nvinfo : EIATTR_SW2861232_WAR
	.align		4
.L_11280:
        /*0008*/ 	.byte	0x01, 0x35
	.zero		2


	//----- nvinfo : EIATTR_PARAM_CBANK
	.align		4
        /*000c*/ 	.byte	0x04, 0x0a
        /*000e*/ 	.short	(.L_11282 - .L_11281)
	.align		4
.L_11281:
        /*0010*/ 	.word	index@(.nv.constant0._ZN7cutlass13device_kernelIN5flash19enable_sm80_to_sm89INS1_16FlashAttnBwdSm80INS1_25CollectiveMainloopBwdSm80ILi2ELi2EN4cute5tupleIJNS5_1CILi64EEENS7_ILi128EEES8_EEENS_6half_tEfNS_4arch4Sm80ELb1ELb0ELb1ELb0ELb1ELb0ELb0ELb0ELi2ELi2ELi4ELi2ELb1EEENS1_21CollectiveEpilogueBwdISA_SB_SD_Li256ELb0ELb0ELi2EEENS1_25SingleTileBwdLPTSchedulerILb0ELi128ELb1EEEEEEEEEvNT_6ParamsE)
        /*0014*/ 	.short	0x0160
        /*0016*/ 	.short	0x0288


	//----- nvinfo : EIATTR_CBANK_PARAM_SIZE
	.align		4
.L_11282:
        /*0018*/ 	.byte	0x03, 0x19
        /*001a*/ 	.short	0x0288


	//----- nvinfo : EIATTR_KPARAM_INFO
	.align		4
        /*001c*/ 	.byte	0x04, 0x17
        /*001e*/ 	.short	(.L_11284 - .L_11283)
.L_11283:
        /*0020*/ 	.word	0x00000000
        /*0024*/ 	.short	0x0000
        /*0026*/ 	.short	0x0000
        /*0028*/ 	.byte	0x00, 0xf0, 0x21, 0x0a


	//----- nvinfo : EIATTR_MAXREG_COUNT
	.align		4
.L_11284:
        /*002c*/ 	.byte	0x03, 0x1b
        /*002e*/ 	.short	0x00ff


	//----- nvinfo : EIATTR_NUM_BARRIERS
	.align		4
        /*0030*/ 	.byte	0x02, 0x4c
        /*0032*/ 	.byte	0x02
	.zero		1


	//----- nvinfo : EIATTR_MERCURY_ISA_VERSION
	.align		4
        /*0034*/ 	.byte	0x03, 0x5f
        /*0036*/ 	.short	0x0000


	//----- nvinfo : EIATTR_COOP_GROUP_MASK_REGIDS
	.align		4
        /*0038*/ 	.byte	0x04, 0x29
        /*003a*/ 	.short	(.L_11286 - .L_11285)


	//   ....[0]....
.L_11285:
        /*003c*/ 	.word	0xffffffff


	//----- nvinfo : EIATTR_COOP_GROUP_INSTR_OFFSETS
	.align		4
.L_11286:
        /*0040*/ 	.byte	0x04, 0x28
        /*0042*/ 	.short	(.L_11288 - .L_11287)


	//   ....[0]....
.L_11287:
        /*0044*/ 	.word	0x00000040


	//----- nvinfo : EIATTR_EXIT_INSTR_OFFSETS
	.align		4
.L_11288:
        /*0048*/ 	.byte	0x04, 0x1c
        /*004a*/ 	.short	(.L_11290 - .L_11289)


	//   ....[0]....
.L_11289:
        /*004c*/ 	.word	0x000004b0


	//   ....[1]....
        /*0050*/ 	.word	0x000062d0


	//   ....[2]....
        /*0054*/ 	.word	0x00006380


	//   ....[3]....
        /*0058*/ 	.word	0x00006c00


	//   ....[4]....
        /*005c*/ 	.word	0x00006cc0


	//----- nvinfo : EIATTR_MAX_THREADS
	.align		4
.L_11290:
        /*0060*/ 	.byte	0x04, 0x05
        /*0062*/ 	.short	(.L_11292 - .L_11291)
.L_11291:
        /*0064*/ 	.word	0x00000100
        /*0068*/ 	.word	0x00000001
        /*006c*/ 	.word	0x00000001


	//----- nvinfo : EIATTR_CRS_STACK_SIZE
	.align		4
.L_11292:
        /*0070*/ 	.byte	0x04, 0x1e
        /*0072*/ 	.short	(.L_11294 - .L_11293)
.L_11293:
        /*0074*/ 	.word	0x00000000
.L_11294:


//--------------------- .nv.info._ZN7cutlass13device_kernelIN5flash19enable_sm80_to_sm89INS1_16FlashAttnBwdSm80INS1_25CollectiveMainloopBwdSm80ILi2ELi2EN4cute5tupleIJNS5_1CILi64EEENS7_ILi128EEES8_EEENS_6half_tEfNS_4arch4Sm80ELb1ELb0ELb1ELb0ELb0ELb0ELb0ELb0ELi2ELi2ELi4ELi2ELb1EEENS1_24CollectiveEpilogueBwdGQAISA_fSD_Li256ELb0ELb0EEENS1_25SingleTileBwdLPTSchedulerILb0ELi128ELb0EEEEEEEEEvNT_6ParamsE --------------------------
	.section	.nv.info._ZN7cutlass13device_kernelIN5flash19enable_sm80_to_sm89INS1_16FlashAttnBwdSm80INS1_25CollectiveMainloopBwdSm80ILi2ELi2EN4cute5tupleIJNS5_1CILi64EEENS7_ILi128EEES8_EEENS_6half_tEfNS_4arch4Sm80ELb1ELb0ELb1ELb0ELb0ELb0ELb0ELb0ELi2ELi2ELi4ELi2ELb1EEENS1_24CollectiveEpilogueBwdGQAISA_fSD_Li256ELb0ELb0EEENS1_25SingleTileBwdLPTSchedulerILb0ELi128ELb0EEEEEEEEEvNT_6ParamsE,"",@"SHT_CUDA_INFO"
	.sectionflags	@""
	.align	4


	//----- nvinfo : EIATTR_CUDA_API_VERSION
	.align		4
        /*0000*/ 	.byte	0x04, 0x37
        /*0002*/ 	.short	(.L_11296 - .L_11295)
.L_11295:
        /*0004*/ 	.word	0x00000082


	//----- nvinfo : EIATTR_SW2861232_WAR
	.align		4
.L_11296:
        /*0008*/ 	.byte	0x01, 0x35
	.zero		2


	//----- nvinfo : EIATTR_PARAM_CBANK
	.align		4
        /*000c*/ 	.byte	0x04, 0x0a
        /*000e*/ 	.short	(.L_11298 - .L_11297)
	.align		4
.L_11297:
        /*0010*/ 	.word	index@(.nv.constant0._ZN7cutlass13device_kernelIN5flash19enable_sm80_to_sm89INS1_16FlashAttnBwdSm80INS1_25CollectiveMainloopBwdSm80ILi2ELi2EN4cute5tupleIJNS5_1CILi64EEENS7_ILi128EEES8_EEENS_6half_tEfNS_4arch4Sm80ELb1ELb0ELb1ELb0ELb0ELb0ELb0ELb0ELi2ELi2ELi4ELi2ELb1EEENS1_24CollectiveEpilogueBwdGQAISA_fSD_Li256ELb0ELb0EEENS1_25SingleTileBwdLPTSchedulerILb0ELi128ELb0EEEEEEEEEvNT_6ParamsE)
        /*0014*/ 	.short	0x0160
        /*0016*/ 	.short	0x0290


	//----- nvinfo : EIATTR_CBANK_PARAM_SIZE
	.align		4
.L_11298:
        /*0018*/ 	.byte	0x03, 0x19
        /*001a*/ 	.short	0x0290


	//----- nvinfo : EIATTR_KPARAM_INFO
	.align		4
        /*001c*/ 	.byte	0x04, 0x17
        /*001e*/ 	.short	(.L_11300 - .L_11299)
.L_11299:
        /*0020*/ 	.word	0x00000000
        /*0024*/ 	.short	0x0000
        /*0026*/ 	.short	0x0000
        /*0028*/ 	.byte	0x00, 0xf0, 0x41, 0x0a


	//----- nvinfo : EIATTR_MAXREG_COUNT
	.align		4
.L_11300:
        /*002c*/ 	.byte	0x03, 0x1b
        /*002e*/ 	.short	0x00ff


	//----- nvinfo : EIATTR_NUM_BARRIERS
	.align		4
        /*0030*/ 	.byte	0x02, 0x4c
        /*0032*/ 	.byte	0x02
	.zero		1


	//----- nvinfo : EIATTR_MERCURY_ISA_VERSION
	.align		4
        /*0034*/ 	.byte	0x03, 0x5f
        /*0036*/ 	.short	0x0000


	//----- nvinfo : EIATTR_COOP_GROUP_MASK_REGIDS
	.align		4
        /*0038*/ 	.byte	0x04, 0x29
        /*003a*/ 	.short	(.L_11302 - .L_11301)


	//   ....[0]....
.L_11301:
        /*003c*/ 	.word	0xffffffff


	//----- nvinfo : EIATTR_COOP_GROUP_INSTR_OFFSETS
	.align		4
.L_11302:
        /*0040*/ 	.byte	0x04, 0x28
        /*0042*/ 	.short	(.L_11304 - .L_11303)


	//   ....[0]....
.L_11303:
        /*0044*/ 	.word	0x00000040


	//----- nvinfo : EIATTR_EXIT_INSTR_OFFSETS
	.align		4
.L_11304:
        /*0048*/ 	.byte	0x04, 0x1c
        /*004a*/ 	.short	(.L_11306 - .L_11305)


	//   ....[0]....
.L_11305:
        /*004c*/ 	.word	0x00000470


	//   ....[1]....
        /*0050*/ 	.word	0x000052c0


	//   ....[2]....
        /*0054*/ 	.word	0x000058d0


	//----- nvinfo : EIATTR_MAX_THREADS
	.align		4
.L_11306:
        /*0058*/ 	.byte	0x04, 0x05
        /*005a*/ 	.short	(.L_11308 - .L_11307)
.L_11307:
        /*005c*/ 	.word	0x00000100
        /*0060*/ 	.word	0x00000001
        /*0064*/ 	.word	0x00000001


	//----- nvinfo : EIATTR_CRS_STACK_SIZE
	.align		4
.L_11308:
        /*0068*/ 	.byte	0x04, 0x1e
        /*006a*/ 	.short	(.L_11310 - .L_11309)
.L_11309:
        /*006c*/ 	.word	0x00000000
.L_11310:


//--------------------- .nv.info._ZN7cutlass13device_kernelIN5flash19enable_sm80_to_sm89INS1_16FlashAttnBwdSm80INS1_25CollectiveMainloopBwdSm80ILi2ELi2EN4cute5tupleIJNS5_1CILi64EEENS7_ILi128EEES8_EEENS_6half_tEfNS_4arch4Sm80ELb1ELb0ELb1ELb0ELb1ELb0ELb0ELb0ELi2ELi2ELi4ELi2ELb1EEENS1_24CollectiveEpilogueBwdGQAISA_fSD_Li256ELb0ELb1EEENS1_25SingleTileBwdLPTSchedulerILb0ELi128ELb1EEEEEEEEEvNT_6ParamsE --------------------------
	.section	.nv.info._ZN7cutlass13device_kernelIN5flash19enable_sm80_to_sm89INS1_16FlashAttnBwdSm80INS1_25CollectiveMainloopBwdSm80ILi2ELi2EN4cute5tupleIJNS5_1CILi64EEENS7_ILi128EEES8_EEENS_6half_tEfNS_4arch4Sm80ELb1ELb0ELb1ELb0ELb1ELb0ELb0ELb0ELi2ELi2ELi4ELi2ELb1EEENS1_24CollectiveEpilogueBwdGQAISA_fSD_Li256ELb0ELb1EEENS1_25SingleTileBwdLPTSchedulerILb0ELi128ELb1EEEEEEEEEvNT_6ParamsE,"",@"SHT_CUDA_INFO"
	.sectionflags	@""
	.align	4


	//----- nvinfo : EIATTR_CUDA_API_VERSION
	.align		4
        /*0000*/ 	.byte	0x04, 0x37
        /*0002*/ 	.short	(.L_11312 - .L_11311)
.L_11311:
        /*0004*/ 	.word	0x00000082


	//----- nvinfo : EIATTR_SW2861232_WAR
	.align		4
.L_11312:
        /*0008*/ 	.byte	0x01, 0x35
	.zero		2


	//----- nvinfo : EIATTR_PARAM_CBANK
	.align		4
        /*000c*/ 	.byte	0x04, 0x0a
        /*000e*/ 	.short	(.L_11314 - .L_11313)
	.align		4
.L_11313:
        /*0010*/ 	.word	index@(.nv.constant0._ZN7cutlass13device_kernelIN5flash19enable_sm80_to_sm89INS1_16FlashAttnBwdSm80INS1_25CollectiveMainloopBwdSm80ILi2ELi2EN4cute5tupleIJNS5_1CILi64EEENS7_ILi128EEES8_EEENS_6half_tEfNS_4arch4Sm80ELb1ELb0ELb1ELb0ELb1ELb0ELb0ELb0ELi2ELi2ELi4ELi2ELb1EEENS1_24CollectiveEpilogueBwdGQAISA_fSD_Li256ELb0ELb1EEENS1_25SingleTileBwdLPTSchedulerILb0ELi128ELb1EEEEEEEEEvNT_6ParamsE)
        /*0014*/ 	.short	0x0160
        /*0016*/ 	.short	0x0290


	//----- nvinfo : EIATTR_CBANK_PARAM_SIZE
	.align		4
.L_11314:
        /*0018*/ 	.byte	0x03, 0x19
        /*001a*/ 	.short	0x0290


	//----- nvinfo : EIATTR_KPARAM_INFO
	.align		4
        /*001c*/ 	.byte	0x04, 0x17
        /*001e*/ 	.short	(.L_11316 - .L_11315)
.L_11315:
        /*0020*/ 	.word	0x00000000
        /*0024*/ 	.short	0x0000
        /*0026*/ 	.short	0x0000
        /*0028*/ 	.byte	0x00, 0xf0, 0x41, 0x0a


	//----- nvinfo : EIATTR_MAXREG_COUNT
	.align		4
.L_11316:
        /*002c*/ 	.byte	0x03, 0x1b
        /*002e*/ 	.short	0x00ff


	//----- nvinfo : EIATTR_NUM_BARRIERS
	.align		4
        /*0030*/ 	.byte	0x02, 0x4c
        /*0032*/ 	.byte	0x02
	.zero		1


	//----- nvinfo : EIATTR_MERCURY_ISA_VERSION
	.align		4
        /*0034*/ 	.byte	0x03, 0x5f
        /*0036*/ 	.short	0x0000


	//----- nvinfo : EIATTR_COOP_GROUP_MASK_REGIDS
	.align		4
        /*0038*/ 	.byte	0x04, 0x29
        /*003a*/ 	.short	(.L_11318 - .L_11317)


	//   ....[0]....
.L_11317:
        /*003c*/ 	.word	0xffffffff


	//   ....[1]....
        /*0040*/ 	.word	0xffffffff


	//   ....[2]....
        /*0044*/ 	.word	0xffffffff


	//   ....[3]....
        /*0048*/ 	.word	0xffffffff


	//   ....[4]....
        /*004c*/ 	.word	0xffffffff


	//   ....[5]....
        /*0050*/ 	.word	0xffffffff


	//   ....[6]....
        /*0054*/ 	.word	0xffffffff


	//   ....[7]....
        /*0058*/ 	.word	0xffffffff


	//   ....[8]....
        /*005c*/ 	.word	0xffffffff


	//----- nvinfo : EIATTR_COOP_GROUP_INSTR_OFFSETS
	.align		4
.L_11318:
        /*0060*/ 	.byte	0x04, 0x28
        /*0062*/ 	.short	(.L_11320 - .L_11319)


	//   ....[0]....
.L_11319:
        /*0064*/ 	.word	0x00000040


	//   ....[1]....
        /*0068*/ 	.word	0x00005530


	//   ....[2]....
        /*006c*/ 	.word	0x00005560


	//   ....[3]....
        /*0070*/ 	.word	0x00005850


	//   ....[4]....
        /*0074*/ 	.word	0x00005860


	//   ....[5]....
        /*0078*/ 	.word	0x000059f0


	//   ....[6]....
        /*007c*/ 	.word	0x00005a40


	//   ....[7]....
        /*0080*/ 	.word	0x00005cf0


	//   ....[8]....
        /*0084*/ 	.word	0x00005d00


	//----- nvinfo : EIATTR_EXIT_INSTR_OFFSETS
	.align		4
.L_11320:
        /*0088*/ 	.byte	0x04, 0x1c
        /*008a*/ 	.short	(.L_11322 - .L_11321)


	//   ....[0]....
.L_11321:
        /*008c*/ 	.word	0x000004b0


	//   ....[1]....
        /*0090*/ 	.word	0x00005310


	//   ....[2]....
        /*0094*/ 	.word	0x00005d10


	//   ....[3]....
        /*0098*/ 	.word	0x00005db0


	//----- nvinfo : EIATTR_MAX_THREADS
	.align		4
.L_11322:
        /*009c*/ 	.byte	0x04, 0x05
        /*009e*/ 	.short	(.L_11324 - .L_11323)
.L_11323:
        /*00a0*/ 	.word	0x00000100
        /*00a4*/ 	.word	0x00000001
        /*00a8*/ 	.word	0x00000001


	//----- nvinfo : EIATTR_CRS_STACK_SIZE
	.align		4
.L_11324:
        /*00ac*/ 	.byte	0x04, 0x1e
        /*00ae*/ 	.short	(.L_11326 - .L_11325)
.L_11325:
        /*00b0*/ 	.word	0x00000000
.L_11326:


//--------------------- .nv.info._ZN7cutlass13device_kernelIN5flash22FlashAttnBwdPreprocessIN4cute5tupleIJNS3_1CILi64EEES6_EEENS_6half_tEfNS_4arch4Sm80ELb1ELb0EEEEEvNT_6ParamsE --------------------------
	.section	.nv.info._ZN7cutlass13device_kernelIN5flash22FlashAttnBwdPreprocessIN4cute5tupleIJNS3_1CILi64EEES6_EEENS_6half_tEfNS_4arch4Sm80ELb1ELb0EEEEEvNT_6ParamsE,"",@"SHT_CUDA_INFO"
	.sectionflags	@""
	.align	4


	//----- nvinfo : EIATTR_CUDA_API_VERSION
	.align		4
        /*0000*/ 	.byte	0x04, 0x37
        /*0002*/ 	.short	(.L_11328 - .L_11327)
.L_11327:
        /*0004*/ 	.word	0x00000082


	//----- nvinfo : EIATTR_SW2861232_WAR
	.align		4
.L_11328:
        /*0008*/ 	.byte	0x01, 0x35
	.zero		2


	//----- nvinfo : EIATTR_PARAM_CBANK
	.align		4
        /*000c*/ 	.byte	0x04, 0x0a
        /*000e*/ 	.short	(.L_11330 - .L_11329)
	.align		4
.L_11329:
        /*0010*/ 	.word	index@(.nv.constant0._ZN7cutlass13device_kernelIN5flash22FlashAttnBwdPreprocessIN4cute5tupleIJNS3_1CILi64EEES6_EEENS_6half_tEfNS_4arch4Sm80ELb1ELb0EEEEEvNT_6ParamsE)
        /*0014*/ 	.short	0x0160
        /*0016*/ 	.short	0x00f0


	//----- nvinfo : EIATTR_CBANK_PARAM_SIZE
	.align		4
.L_11330:
        /*0018*/ 	.byte	0x03, 0x19
        /*001a*/ 	.short	0x00f0


	//----- nvinfo : EIATTR_KPARAM_INFO
	.align		4
        /*001c*/ 	.byte	0x04, 0x17
        /*001e*/ 	.short	(.L_11332 - .L_11331)
.L_11331:
        /*0020*/ 	.word	0x00000000
        /*0024*/ 	.short	0x0000
        /*0026*/ 	.short	0x0000
        /*0028*/ 	.byte	0x00, 0xf0, 0xc1, 0x03


	//----- nvinfo : EIATTR_MAXREG_COUNT
	.align		4
.L_11332:
        /*002c*/ 	.byte	0x03, 0x1b
        /*002e*/ 	.short	0x0080


	//----- nvinfo : EIATTR_MERCURY_ISA_VERSION
	.align		4
        /*0030*/ 	.byte	0x03, 0x5f
        /*0032*/ 	.short	0x0000


	//----- nvinfo : EIATTR_COOP_GROUP_MASK_REGIDS
	.align		4
        /*0034*/ 	.byte	0x04, 0x29
        /*0036*/ 	.short	(.L_11334 - .L_11333)


	//   ....[0]....
.L_11333:
        /*0038*/ 	.word	0xffffffff


	//   ....[1]....
        /*003c*/ 	.word	0xffffffff


	//   ....[2]....
        /*0040*/ 	.word	0xffffffff


	//   ....[3]....
        /*0044*/ 	.word	0xffffffff


	//   ....[4]....
        /*0048*/ 	.word	0xffffffff


	//   ....[5]....
        /*004c*/ 	.word	0xffffffff


	//----- nvinfo : EIATTR_COOP_GROUP_INSTR_OFFSETS
	.align		4
.L_11334:
        /*0050*/ 	.byte	0x04, 0x28
        /*0052*/ 	.short	(.L_11336 - .L_11335)


	//   ....[0]....
.L_11335:
        /*0054*/ 	.word	0x000009d0


	//   ....[1]....
        /*0058*/ 	.word	0x000009e0


	//   ....[2]....
        /*005c*/ 	.word	0x00000a10


	//   ....[3]....
        /*0060*/ 	.word	0x00000a20


	//   ....[4]....
        /*0064*/ 	.word	0x00000ab0


	//   ....[5]....
        /*0068*/ 	.word	0x00000ad0


	//----- nvinfo : EIATTR_EXIT_INSTR_OFFSETS
	.align		4
.L_11336:
        /*006c*/ 	.byte	0x04, 0x1c
        /*006e*/ 	.short	(.L_11338 - .L_11337)


	//   ....[0]....
.L_11337:
        /*0070*/ 	.word	0x00000e40


	//   ....[1]....
        /*0074*/ 	.word	0x00000ea0


	//----- nvinfo : EIATTR_CTAIDZ_USED
	.align		4
.L_11338:
        /*0078*/ 	.byte	0x01, 0x04
	.zero		2


	//----- nvinfo : EIATTR_MAX_THREADS
	.align		4
        /*007c*/ 	.byte	0x04, 0x05
        /*007e*/ 	.short	(.L_11340 - .L_11339)
.L_11339:
        /*0080*/ 	.word	0x00000100
        /*0084*/ 	.word	0x00000001
        /*0088*/ 	.word	0x00000001


	//----- nvinfo : EIATTR_CRS_STACK_SIZE
	.align		4
.L_11340:
        /*008c*/ 	.byte	0x04, 0x1e
        /*008e*/ 	.short	(.L_11342 - .L_11341)
.L_11341:
        /*0090*/ 	.word	0x00000000
.L_11342:


//--------------------- .nv.info._ZN7cutlass13device_kernelIN5flash19enable_sm80_to_sm89INS1_16FlashAttnBwdSm80INS1_25CollectiveMainloopBwdSm80ILi2ELi2EN4cute5tupleIJNS5_1CILi64EEENS7_ILi128EEES8_EEENS_6half_tEfNS_4arch4Sm80ELb1ELb0ELb1ELb1ELb0ELb0ELb0ELb0ELi2ELi2ELi4ELi2ELb1EEENS1_21CollectiveEpilogueBwdISA_SB_SD_Li256ELb1ELb0ELi2EEENS1_25SingleTileBwdLPTSchedulerILb1ELi128ELb0EEEEEEEEEvNT_6ParamsE --------------------------
	.section	.nv.info._ZN7cutlass13device_kernelIN5flash19enable_sm80_to_sm89INS1_16FlashAttnBwdSm80INS1_25CollectiveMainloopBwdSm80ILi2ELi2EN4cute5tupleIJNS5_1CILi64EEENS7_ILi128EEES8_EEENS_6half_tEfNS_4arch4Sm80ELb1ELb0ELb1ELb1ELb0ELb0ELb0ELb0ELi2ELi2ELi4ELi2ELb1EEENS1_21CollectiveEpilogueBwdISA_SB_SD_Li256ELb1ELb0ELi2EEENS1_25SingleTileBwdLPTSchedulerILb1ELi128ELb0EEEEEEEEEvNT_6ParamsE,"",@"SHT_CUDA_INFO"
	.sectionflags	@""
	.align	4


	//----- nvinfo : EIATTR_CUDA_API_VERSION
	.align		4
        /*0000*/ 	.byte	0x04, 0x37
        /*0002*/ 	.short	(.L_11344 - .L_11343)
.L_11343:
        /*0004*/ 	.word	0x00000082


	//----- nvinfo : EIATTR_SW2861232_WAR
	.align		4
.L_11344:
        /*0008*/ 	.byte	0x01, 0x35
	.zero		2


	//----- nvinfo : EIATTR_PARAM_CBANK
	.align		4
        /*000c*/ 	.byte	0x04, 0x0a
        /*000e*/ 	.short	(.L_11346 - .L_11345)
	.align		4
.L_11345:
        /*0010*/ 	.word	index@(.nv.constant0._ZN7cutlass13device_kernelIN5flash19enable_sm80_to_sm89INS1_16FlashAttnBwdSm80INS1_25CollectiveMainloopBwdSm80ILi2ELi2EN4cute5tupleIJNS5_1CILi64EEENS7_ILi128EEES8_EEENS_6half_tEfNS_4arch4Sm80ELb1ELb0ELb1ELb1ELb0ELb0ELb0ELb0ELi2ELi2ELi4ELi2ELb1EEENS1_21CollectiveEpilogueBwdISA_SB_SD_Li256ELb1ELb0ELi2EEENS1_25SingleTileBwdLPTSchedulerILb1ELi128ELb0EEEEEEEEEvNT_6ParamsE)
        /*0014*/ 	.short	0x0160
        /*0016*/ 	.short	0x0288


	//----- nvinfo : EIATTR_CBANK_PARAM_SIZE
	.align		4
.L_11346:
        /*0018*/ 	.byte	0x03, 0x19
        /*001a*/ 	.short	0x0288


	//----- nvinfo : EIATTR_KPARAM_INFO
	.align		4
        /*001c*/ 	.byte	0x04, 0x17
        /*001e*/ 	.short	(.L_11348 - .L_11347)
.L_11347:
        /*0020*/ 	.word	0x00000000
        /*0024*/ 	.short	0x0000
        /*0026*/ 	.short	0x0000
        /*0028*/ 	.byte	0x00, 0xf0, 0x21, 0x0a


	//----- nvinfo : EIATTR_MAXREG_COUNT
	.align		4
.L_11348:
        /*002c*/ 	.byte	0x03, 0x1b
        /*002e*/ 	.short	0x00ff


	//----- nvinfo : EIATTR_NUM_BARRIERS
	.align		4
        /*0030*/ 	.byte	0x02, 0x4c
        /*0032*/ 	.byte	0x02
	.zero		1


	//----- nvinfo : EIATTR_MERCURY_ISA_VERSION
	.align		4
        /*0034*/ 	.byte	0x03, 0x5f
        /*0036*/ 	.short	0x0000


	//----- nvinfo : EIATTR_COOP_GROUP_MASK_REGIDS
	.align		4
        /*0038*/ 	.byte	0x04, 0x29
        /*003a*/ 	.short	(.L_11350 - .L_11349)


	//   ....[0]....
.L_11349:
        /*003c*/ 	.word	0xffffffff


	//----- nvinfo : EIATTR_COOP_GROUP_INSTR_OFFSETS
	.align		4
.L_11350:
        /*0040*/ 	.byte	0x04, 0x28
        /*0042*/ 	.short	(.L_11352 - .L_11351)


	//   ....[0]....
.L_11351:
        /*0044*/ 	.word	0x00000050


	//----- nvinfo : EIATTR_EXIT_INSTR_OFFSETS
	.align		4
.L_11352:
        /*0048*/ 	.byte	0x04, 0x1c
        /*004a*/ 	.short	(.L_11354 - .L_11353)


	//   ....[0]....
.L_11353:
        /*004c*/ 	.word	0x00000760


	//   ....[1]....
        /*0050*/ 	.word	0x000069c0


	//   ....[2]....
        /*0054*/ 	.word	0x00006a80


	//   ....[3]....
        /*0058*/ 	.word	0x00007470


	//   ....[4]....
        /*005c*/ 	.word	0x00007520


	//----- nvinfo : EIATTR_MAX_THREADS
	.align		4
.L_11354:
        /*0060*/ 	.byte	0x04, 0x05
        /*0062*/ 	.short	(.L_11356 - .L_11355)
.L_11355:
        /*0064*/ 	.word	0x00000100
        /*0068*/ 	.word	0x00000001
        /*006c*/ 	.word	0x00000001


	//----- nvinfo : EIATTR_CRS_STACK_SIZE
	.align		4
.L_11356:
        /*0070*/ 	.byte	0x04, 0x1e
        /*0072*/ 	.short	(.L_11358 - .L_11357)
.L_11357:
        /*0074*/ 	.word	0x00000000
.L_11358:


//--------------------- .nv.info._ZN7cutlass13device_kernelIN5flash19enable_sm80_to_sm89INS1_16FlashAttnBwdSm80INS1_25CollectiveMainloopBwdSm80ILi2ELi2EN4cute5tupleIJNS5_1CILi64EEENS7_ILi128EEES8_EEENS_6half_tEfNS_4arch4Sm80ELb1ELb0ELb1ELb1ELb1ELb0ELb0ELb0ELi2ELi2ELi4ELi2ELb1EEENS1_21CollectiveEpilogueBwdISA_SB_SD_Li256ELb1ELb0ELi2EEENS1_25SingleTileBwdLPTSchedulerILb1ELi128ELb1EEEEEEEEEvNT_6ParamsE --------------------------
	.section	.nv.info._ZN7cutlass13device_kernelIN5flash19enable_sm80_to_sm89INS1_16FlashAttnBwdSm80INS1_25CollectiveMainloopBwdSm80ILi2ELi2EN4cute5tupleIJNS5_1CILi64EEENS7_ILi128EEES8_EEENS_6half_tEfNS_4arch4Sm80ELb1ELb0ELb1ELb1ELb1ELb0ELb0ELb0ELi2ELi2ELi4ELi2ELb1EEENS1_21CollectiveEpilogueBwdISA_SB_SD_Li256ELb1ELb0ELi2EEENS1_25SingleTileBwdLPTSchedulerILb1ELi128ELb1EEEEEEEEEvNT_6ParamsE,"",@"SHT_CUDA_INFO"
	.sectionflags	@""
	.align	4


	//----- nvinfo : EIATTR_CUDA_API_VERSION
	.align		4
        /*0000*/ 	.byte	0x04, 0x37
        /*0002*/ 	.short	(.L_11360 - .L_11359)
.L_11359:
        /*0004*/ 	.word	0x00000082


	//----- nvinfo : EIATTR_SW2861232_WAR
	.align		4
.L_11360:
        /*0008*/ 	.byte	0x01, 0x35
	.zero		2


	//----- nvinfo : EIATTR_PARAM_CBANK
	.align		4
        /*000c*/ 	.byte	0x04, 0x0a
        /*000e*/ 	.short	(.L_11362 - .L_11361)
	.align		4
.L_11361:
        /*0010*/ 	.word	index@(.nv.constant0._ZN7cutlass13device_kernelIN5flash19enable_sm80_to_sm89INS1_16FlashAttnBwdSm80INS1_25CollectiveMainloopBwdSm80ILi2ELi2EN4cute5tupleIJNS5_1CILi64EEENS7_ILi128EEES8_EEENS_6half_tEfNS_4arch4Sm80ELb1ELb0ELb1ELb1ELb1ELb0ELb0ELb0ELi2ELi2ELi4ELi2ELb1EEENS1_21CollectiveEpilogueBwdISA_SB_SD_Li256ELb1ELb0ELi2EEENS1_25SingleTileBwdLPTSchedulerILb1ELi128ELb1EEEEEEEEEvNT_6ParamsE)
        /*0014*/ 	.short	0x0160
        /*0016*/ 	.short	0x0288


	//----- nvinfo : EIATTR_CBANK_PARAM_SIZE
	.align		4
.L_11362:
        /*0018*/ 	.byte	0x03, 0x19
        /*001a*/ 	.short	0x0288


	//----- nvinfo : EIATTR_KPARAM_INFO
	.align		4
        /*001c*/ 	.byte	0x04, 0x17
        /*001e*/ 	.short	(.L_11364 - .L_11363)
.L_11363:
        /*0020*/ 	.word	0x00000000
        /*0024*/ 	.short	0x0000
        /*0026*/ 	.short	0x0000
        /*0028*/ 	.byte	0x00, 0xf0, 0x21, 0x0a


	//----- nvinfo : EIATTR_MAXREG_COUNT
	.align		4
.L_11364:
        /*002c*/ 	.byte	0x03, 0x1b
        /*002e*/ 	.short	0x00ff


	//----- nvinfo : EIATTR_NUM_BARRIERS
	.align		4
        /*0030*/ 	.byte	0x02, 0x4c
        /*0032*/ 	.byte	0x02
	.zero		1


	//----- nvinfo : EIATTR_MERCURY_ISA_VERSION
	.align		4
        /*0034*/ 	.byte	0x03, 0x5f
        /*0036*/ 	.short	0x0000


	//----- nvinfo : EIATTR_COOP_GROUP_MASK_REGIDS
	.align		4
        /*0038*/ 	.byte	0x04, 0x29
        /*003a*/ 	.short	(.L_11366 - .L_11365)


	//   ....[0]....
.L_11365:
        /*003c*/ 	.word	0xffffffff


	//----- nvinfo : EIATTR_COOP_GROUP_INSTR_OFFSETS
	.align		4
.L_11366:
        /*0040*/ 	.byte	0x04, 0x28
        /*0042*/ 	.short	(.L_11368 - .L_11367)


	//   ....[0]....
.L_11367:
        /*0044*/ 	.word	0x00000050


	//----- nvinfo : EIATTR_EXIT_INSTR_OFFSETS
	.align		4
.L_11368:
        /*0048*/ 	.byte	0x04, 0x1c
        /*004a*/ 	.short	(.L_11370 - .L_11369)


	//   ....[0]....
.L_11369:
        /*004c*/ 	.word	0x000007a0


	//   ....[1]....
        /*0050*/ 	.word	0x00006a10


	//   ....[2]....
        /*0054*/ 	.word	0x00006ad0


	//   ....[3]....
        /*0058*/ 	.word	0x000074c0


	//   ....[4]....
        /*005c*/ 	.word	0x00007570


	//----- nvinfo : EIATTR_MAX_THREADS
	.align		4
.L_11370:
        /*0060*/ 	.byte	0x04, 0x05
        /*0062*/ 	.short	(.L_11372 - .L_11371)
.L_11371:
        /*0064*/ 	.word	0x00000100
        /*0068*/ 	.word	0x00000001
        /*006c*/ 	.word	0x00000001


	//----- nvinfo : EIATTR_CRS_STACK_SIZE
	.align		4
.L_11372:
        /*0070*/ 	.byte	0x04, 0x1e
        /*0072*/ 	.short	(.L_11374 - .L_11373)
.L_11373:
        /*0074*/ 	.word	0x00000000
.L_11374:


//--------------------- .nv.info._ZN7cutlass13device_kernelIN5flash19enable_sm80_to_sm89INS1_16FlashAttnBwdSm80INS1_25CollectiveMainloopBwdSm80ILi2ELi2EN4cute5tupleIJNS5_1CILi64EEENS7_ILi128EEES8_EEENS_6half_tEfNS_4arch4Sm80ELb1ELb0ELb1ELb1ELb0ELb0ELb0ELb0ELi2ELi2ELi4ELi2ELb1EEENS1_24CollectiveEpilogueBwdGQAISA_fSD_Li256ELb1ELb0EEENS1_25SingleTileBwdLPTSchedulerILb1ELi128ELb0EEEEEEEEEvNT_6ParamsE --------------------------
	.section	.nv.info._ZN7cutlass13device_kernelIN5flash19enable_sm80_to_sm89INS1_16FlashAttnBwdSm80INS1_25CollectiveMainloopBwdSm80ILi2ELi2EN4cute5tupleIJNS5_1CILi64EEENS7_ILi128EEES8_EEENS_6half_tEfNS_4arch4Sm80ELb1ELb0ELb1ELb1ELb0ELb0ELb0ELb0ELi2ELi2ELi4ELi2ELb1EEENS1_24CollectiveEpilogueBwdGQAISA_fSD_Li256ELb1ELb0EEENS1_25SingleTileBwdLPTSchedulerILb1ELi128ELb0EEEEEEEEEvNT_6ParamsE,"",@"SHT_CUDA_INFO"
	.sectionflags	@""
	.align	4


	//----- nvinfo : EIATTR_CUDA_API_VERSION
	.align		4
        /*0000*/ 	.byte	0x04, 0x37
        /*0002*/ 	.short	(.L_11376 - .L_11375)
.L_11375:
        /*0004*/ 	.word	0x00000082


	//----- nvinfo : EIATTR_SW2861232_WAR
	.align		4
.L_11376:
        /*0008*/ 	.byte	0x01, 0x35
	.zero		2


	//----- nvinfo : EIATTR_PARAM_CBANK
	.align		4
        /*000c*/ 	.byte	0x04, 0x0a
        /*000e*/ 	.short	(.L_11378 - .L_11377)
	.align		4
.L_11377:
        /*0010*/ 	.word	index@(.nv.constant0._ZN7cutlass13device_kernelIN5flash19enable_sm80_to_sm89INS1_16FlashAttnBwdSm80INS1_25CollectiveMainloopBwdSm80ILi2ELi2EN4cute5tupleIJNS5_1CILi64EEENS7_ILi128EEES8_EEENS_6half_tEfNS_4arch4Sm80ELb1ELb0ELb1ELb1ELb0ELb0ELb0ELb0ELi2ELi2ELi4ELi2ELb1EEENS1_24CollectiveEpilogueBwdGQAISA_fSD_Li256ELb1ELb0EEENS1_25SingleTileBwdLPTSchedulerILb1ELi128ELb0EEEEEEEEEvNT_6ParamsE)
        /*0014*/ 	.short	0x0160
        /*0016*/ 	.short	0x0290


	//----- nvinfo : EIATTR_CBANK_PARAM_SIZE
	.align		4
.L_11378:
        /*0018*/ 	.byte	0x03, 0x19
        /*001a*/ 	.short	0x0290


	//----- nvinfo : EIATTR_KPARAM_INFO
	.align		4
        /*001c*/ 	.byte	0x04, 0x17
        /*001e*/ 	.short	(.L_11380 - .L_11379)
.L_11379:
        /*0020*/ 	.word	0x00000000
        /*0024*/ 	.short	0x0000
        /*0026*/ 	.short	0x0000
        /*0028*/ 	.byte	0x00, 0xf0, 0x41, 0x0a


	//----- nvinfo : EIATTR_MAXREG_COUNT
	.align		4
.L_11380:
        /*002c*/ 	.byte	0x03, 0x1b
        /*002e*/ 	.short	0x00ff


	//----- nvinfo : EIATTR_NUM_BARRIERS
	.align		4
        /*0030*/ 	.byte	0x02, 0x4c
        /*0032*/ 	.byte	0x02
	.zero		1


	//----- nvinfo : EIATTR_MERCURY_ISA_VERSION
	.align		4
        /*0034*/ 	.byte	0x03, 0x5f
        /*0036*/ 	.short	0x0000


	//----- nvinfo : EIATTR_COOP_GROUP_MASK_REGIDS
	.align		4
        /*0038*/ 	.byte	0x04, 0x29
        /*003a*/ 	.short	(.L_11382 - .L_11381)


	//   ....[0]....
.L_11381:
        /*003c*/ 	.word	0xffffffff


	//----- nvinfo : EIATTR_COOP_GROUP_INSTR_OFFSETS
	.align		4
.L_11382:
        /*0040*/ 	.byte	0x04, 0x28
        /*0042*/ 	.short	(.L_11384 - .L_11383)


	//   ....[0]....
.L_11383:
        /*0044*/ 	.word	0x00000050


	//----- nvinfo : EIATTR_EXIT_INSTR_OFFSETS
	.align		4
.L_11384:
        /*0048*/ 	.byte	0x04, 0x1c
        /*004a*/ 	.short	(.L_11386 - .L_11385)


	//   ....[0]....
.L_11385:
        /*004c*/ 	.word	0x00000760


	//   ....[1]....
        /*0050*/ 	.word	0x000058e0


	//   ....[2]....
        /*0054*/ 	.word	0x00005fe0


	//----- nvinfo : EIATTR_MAX_THREADS
	.align		4
.L_11386:
        /*0058*/ 	.byte	0x04, 0x05
        /*005a*/ 	.short	(.L_11388 - .L_11387)
.L_11387:
        /*005c*/ 	.word	0x00000100
        /*0060*/ 	.word	0x00000001
        /*0064*/ 	.word	0x00000001


	//----- nvinfo : EIATTR_CRS_STACK_SIZE
	.align		4
.L_11388:
        /*0068*/ 	.byte	0x04, 0x1e
        /*006a*/ 	.short	(.L_11390 - .L_11389)
.L_11389:
        /*006c*/ 	.word	0x00000000
.L_11390:


//--------------------- .nv.info._ZN7cutlass13device_kernelIN5flash32FlashAttnBwdPostprocessConvertdQIN4cute5tupleIJNS3_1CILi64EEES6_EEENS_6half_tEfNS_4arch4Sm80ELi256ENS3_8TiledMMAINS3_8MMA_AtomIJNS3_28SM80_16x8x16_F32F16F16F32_TNEEEENS3_6LayoutINS4_IJNS5_ILi2EEENS5_ILi4EEENS5_ILi1EEEEEENS4_IJSI_SG_NS5_ILi0EEEEEEEENS4_IJNS5_ILi32EEES6_NS5_ILi16EEEEEEEELb0EEEEEvNT_6ParamsE --------------------------
	.section	.nv.info._ZN7cutlass13device_kernelIN5flash32FlashAttnBwdPostprocessConvertdQIN4cute5tupleIJNS3_1CILi64EEES6_EEENS_6half_tEfNS_4arch4Sm80ELi256ENS3_8TiledMMAINS3_8MMA_AtomIJNS3_28SM80_16x8x16_F32F16F16F32_TNEEEENS3_6LayoutINS4_IJNS5_ILi2EEENS5_ILi4EEENS5_ILi1EEEEEENS4_IJSI_SG_NS5_ILi0EEEEEEEENS4_IJNS5_ILi32EEES6_NS5_ILi16EEEEEEEELb0EEEEEvNT_6ParamsE,"",@"SHT_CUDA_INFO"
	.sectionflags	@""
	.align	4


	//----- nvinfo : EIATTR_CUDA_API_VERSION
	.align		4
        /*0000*/ 	.byte	0x04, 0x37
        /*0002*/ 	.short	(.L_11392 - .L_11391)
.L_11391:
        /*0004*/ 	.word	0x00000082


	//----- nvinfo : EIATTR_SW2861232_WAR
	.align		4
.L_11392:
        /*0008*/ 	.byte	0x01, 0x35
	.zero		2


	//----- nvinfo : EIATTR_PARAM_CBANK
	.align		4
        /*000c*/ 	.byte	0x04, 0x0a
        /*000e*/ 	.short	(.L_11394 - .L_11393)
	.align		4
.L_11393:
        /*0010*/ 	.word	index@(.nv.constant0._ZN7cutlass13device_kernelIN5flash32FlashAttnBwdPostprocessConvertdQIN4cute5tupleIJNS3_1CILi64EEES6_EEENS_6half_tEfNS_4arch4Sm80ELi256ENS3_8TiledMMAINS3_8MMA_AtomIJNS3_28SM80_16x8x16_F32F16F16F32_TNEEEENS3_6LayoutINS4_IJNS5_ILi2EEENS5_ILi4EEENS5_ILi1EEEEEENS4_IJSI_SG_NS5_ILi0EEEEEEEENS4_IJNS5_ILi32EEES6_NS5_ILi16EEEEEEEELb0EEEEEvNT_6ParamsE)
        /*0014*/ 	.short	0x0160
        /*0016*/ 	.short	0x0070


	//----- nvinfo : EIATTR_CBANK_PARAM_SIZE
	.align		4
.L_11394:
        /*0018*/ 	.byte	0x03, 0x19
        /*001a*/ 	.short	0x0070


	//----- nvinfo : EIATTR_KPARAM_INFO
	.align		4
        /*001c*/ 	.byte	0x04, 0x17
        /*001e*/ 	.short	(.L_11396 - .L_11395)
.L_11395:
        /*0020*/ 	.word	0x00000000
        /*0024*/ 	.short	0x0000
        /*0026*/ 	.short	0x0000
        /*0028*/ 	.byte	0x00, 0xf0, 0xc1, 0x01


	//----- nvinfo : EIATTR_MAXREG_COUNT
	.align		4
.L_11396:
        /*002c*/ 	.byte	0x03, 0x1b
        /*002e*/ 	.short	0x0080


	//----- nvinfo : EIATTR_NUM_BARRIERS
	.align		4
        /*0030*/ 	.byte	0x02, 0x4c
        /*0032*/ 	.byte	0x01
	.zero		1


	//----- nvinfo : EIATTR_MERCURY_ISA_VERSION
	.align		4
        /*0034*/ 	.byte	0x03, 0x5f
        /*0036*/ 	.short	0x0000


	//----- nvinfo : EIATTR_EXIT_INSTR_OFFSETS
	.align		4
        /*0038*/ 	.byte	0x04, 0x1c
        /*003a*/ 	.short	(.L_11398 - .L_11397)


	//   ....[0]....
.L_11397:
        /*003c*/ 	.word	0x00000180


	//   ....[1]....
        /*0040*/ 	.word	0x00000ca0


	//   ....[2]....
        /*0044*/ 	.word	0x00000d60


	//----- nvinfo : EIATTR_CTAIDZ_USED
	.align		4
.L_11398:
        /*0048*/ 	.byte	0x01, 0x04
	.zero		2


	//----- nvinfo : EIATTR_MAX_THREADS
	.align		4
        /*004c*/ 	.byte	0x04, 0x05
        /*004e*/ 	.short	(.L_11400 - .L_11399)
.L_11399:
        /*0050*/ 	.word	0x00000100
        /*0054*/ 	.word	0x00000001
        /*0058*/ 	.word	0x00000001


	//----- nvinfo : EIATTR_CRS_STACK_SIZE
	.align		4
.L_11400:
        /*005c*/ 	.byte	0x04, 0x1e
        /*005e*/ 	.short	(.L_11402 - .L_11401)
.L_11401:
        /*0060*/ 	.word	0x00000000
.L_11402:


//--------------------- .nv.info._ZN7cutlass13device_kernelIN5flash19enable_sm80_to_sm89INS1_16FlashAttnBwdSm80INS1_25CollectiveMainloopBwdSm80ILi2ELi2EN4cute5tupleIJNS5_1CILi64EEENS7_ILi128EEES8_EEENS_6half_tEfNS_4arch4Sm80ELb1ELb0ELb1ELb1ELb1ELb0ELb0ELb0ELi2ELi2ELi4ELi2ELb1EEENS1_24CollectiveEpilogueBwdGQAISA_fSD_Li256ELb1ELb1EEENS1_25SingleTileBwdLPTSchedulerILb1ELi128ELb1EEEEEEEEEvNT_6ParamsE --------------------------
	.section	.nv.info._ZN7cutlass13device_kernelIN5flash19enable_sm80_to_sm89INS1_16FlashAttnBwdSm80INS1_25CollectiveMainloopBwdSm80ILi2ELi2EN4cute5tupleIJNS5_1CILi64EEENS7_ILi128EEES8_EEENS_6half_tEfNS_4arch4Sm80ELb1ELb0ELb1ELb1ELb1ELb0ELb0ELb0ELi2ELi2ELi4ELi2ELb1EEENS1_24CollectiveEpilogueBwdGQAISA_fSD_Li256ELb1ELb1EEENS1_25SingleTileBwdLPTSchedulerILb1ELi128ELb1EEEEEEEEEvNT_6ParamsE,"",@"SHT_CUDA_INFO"
	.sectionflags	@""
	.align	4


	//----- nvinfo : EIATTR_CUDA_API_VERSION
	.align		4
        /*0000*/ 	.byte	0x04, 0x37
        /*0002*/ 	.short	(.L_11404 - .L_11403)
.L_11403:
        /*0004*/ 	.word	0x00000082


	//----- nvinfo : EIATTR_SW2861232_WAR
	.align		4
.L_11404:
        /*0008*/ 	.byte	0x01, 0x35
	.zero		2


	//----- nvinfo : EIATTR_PARAM_CBANK
	.align		4
        /*000c*/ 	.byte	0x04, 0x0a
        /*000e*/ 	.short	(.L_11406 - .L_11405)
	.align		4
.L_11405:
        /*0010*/ 	.word	index@(.nv.constant0._ZN7cutlass13device_kernelIN5flash19enable_sm80_to_sm89INS1_16FlashAttnBwdSm80INS1_25CollectiveMainloopBwdSm80ILi2ELi2EN4cute5tupleIJNS5_1CILi64EEENS7_ILi128EEES8_EEENS_6half_tEfNS_4arch4Sm80ELb1ELb0ELb1ELb1ELb1ELb0ELb0ELb0ELi2ELi2ELi4ELi2ELb1EEENS1_24CollectiveEpilogueBwdGQAISA_fSD_Li256ELb1ELb1EEENS1_25SingleTileBwdLPTSchedulerILb1ELi128ELb1EEEEEEEEEvNT_6ParamsE)
        /*0014*/ 	.short	0x0160
        /*0016*/ 	.short	0x0290


	//----- nvinfo : EIATTR_CBANK_PARAM_SIZE
	.align		4
.L_11406:
        /*0018*/ 	.byte	0x03, 0x19
        /*001a*/ 	.short	0x0290


	//----- nvinfo : EIATTR_KPARAM_INFO
	.align		4
        /*001c*/ 	.byte	0x04, 0x17
        /*001e*/ 	.short	(.L_11408 - .L_11407)
.L_11407:
        /*0020*/ 	.word	0x00000000
        /*0024*/ 	.short	0x0000
        /*0026*/ 	.short	0x0000
        /*0028*/ 	.byte	0x00, 0xf0, 0x41, 0x0a


	//----- nvinfo : EIATTR_MAXREG_COUNT
	.align		4
.L_11408:
        /*002c*/ 	.byte	0x03, 0x1b
        /*002e*/ 	.short	0x00ff


	//----- nvinfo : EIATTR_NUM_BARRIERS
	.align		4
        /*0030*/ 	.byte	0x02, 0x4c
        /*0032*/ 	.byte	0x02
	.zero		1


	//----- nvinfo : EIATTR_MERCURY_ISA_VERSION
	.align		4
        /*0034*/ 	.byte	0x03, 0x5f
        /*0036*/ 	.short	0x0000


	//----- nvinfo : EIATTR_COOP_GROUP_MASK_REGIDS
	.align		4
        /*0038*/ 	.byte	0x04, 0x29
        /*003a*/ 	.short	(.L_11410 - .L_11409)


	//   ....[0]....
.L_11409:
        /*003c*/ 	.word	0xffffffff


	//   ....[1]....
        /*0040*/ 	.word	0xffffffff


	//   ....[2]....
        /*0044*/ 	.word	0xffffffff


	//   ....[3]....
        /*0048*/ 	.word	0xffffffff


	//   ....[4]....
        /*004c*/ 	.word	0xffffffff


	//   ....[5]....
        /*0050*/ 	.word	0xffffffff


	//   ....[6]....
        /*0054*/ 	.word	0xffffffff


	//   ....[7]....
        /*0058*/ 	.word	0xffffffff


	//   ....[8]....
        /*005c*/ 	.word	0xffffffff


	//----- nvinfo : EIATTR_COOP_GROUP_INSTR_OFFSETS
	.align		4
.L_11410:
        /*0060*/ 	.byte	0x04, 0x28
        /*0062*/ 	.short	(.L_11412 - .L_11411)


	//   ....[0]....
.L_11411:
        /*0064*/ 	.word	0x00000050


	//   ....[1]....
        /*0068*/ 	.word	0x00005c40


	//   ....[2]....
        /*006c*/ 	.word	0x00005c60


	//   ....[3]....
        /*0070*/ 	.word	0x00005f70


	//   ....[4]....
        /*0074*/ 	.word	0x00005f80


	//   ....[5]....
        /*0078*/ 	.word	0x00006110


	//   ....[6]....
        /*007c*/ 	.word	0x00006160


	//   ....[7]....
        /*0080*/ 	.word	0x00006410


	//   ....[8]....
        /*0084*/ 	.word	0x00006420


	//----- nvinfo : EIATTR_EXIT_INSTR_OFFSETS
	.align		4
.L_11412:
        /*0088*/ 	.byte	0x04, 0x1c
        /*008a*/ 	.short	(.L_11414 - .L_11413)


	//   ....[0]....
.L_11413:
        /*008c*/ 	.word	0x000007a0


	//   ....[1]....
        /*0090*/ 	.word	0x00005930


	//   ....[2]....
        /*0094*/ 	.word	0x00006430


	//   ....[3]....
        /*0098*/ 	.word	0x000064d0


	//----- nvinfo : EIATTR_MAX_THREADS
	.align		4
.L_11414:
        /*009c*/ 	.byte	0x04, 0x05
        /*009e*/ 	.short	(.L_11416 - .L_11415)
.L_11415:
        /*00a0*/ 	.word	0x00000100
        /*00a4*/ 	.word	0x00000001
        /*00a8*/ 	.word	0x00000001


	//----- nvinfo : EIATTR_CRS_STACK_SIZE
	.align		4
.L_11416:
        /*00ac*/ 	.byte	0x04, 0x1e
        /*00ae*/ 	.short	(.L_11418 - .L_11417)
.L_11417:
        /*00b0*/ 	.word	0x00000000
.L_11418:


//--------------------- .nv.info._ZN7cutlass13device_kernelIN5flash22FlashAttnBwdPreprocessIN4cute5tupleIJNS3_1CILi64EEES6_EEENS_6half_tEfNS_4arch4Sm80ELb1ELb1EEEEEvNT_6ParamsE --------------------------
	.section	.nv.info._ZN7cutlass13device_kernelIN5flash22FlashAttnBwdPreprocessIN4cute5tupleIJNS3_1CILi64EEES6_EEENS_6half_tEfNS_4arch4Sm80ELb1ELb1EEEEEvNT_6ParamsE,"",@"SHT_CUDA_INFO"
	.sectionflags	@""
	.align	4


	//----- nvinfo : EIATTR_CUDA_API_VERSION
	.align		4
        /*0000*/ 	.byte	0x04, 0x37
        /*0002*/ 	.short	(.L_11420 - .L_11419)
.L_11419:
        /*0004*/ 	.word	0x00000082


	//----- nvinfo : EIATTR_SW2861232_WAR
	.align		4
.L_11420:
        /*0008*/ 	.byte	0x01, 0x35
	.zero		2


	//----- nvinfo : EIATTR_PARAM_CBANK
	.align		4
        /*000c*/ 	.byte	0x04, 0x0a
        /*000e*/ 	.short	(.L_11422 - .L_11421)
	.align		4
.L_11421:
        /*0010*/ 	.word	index@(.nv.constant0._ZN7cutlass13device_kernelIN5flash22FlashAttnBwdPreprocessIN4cute5tupleIJNS3_1CILi64EEES6_EEENS_6half_tEfNS_4arch4Sm80ELb1ELb1EEEEEvNT_6ParamsE)
        /*0014*/ 	.short	0x0160
        /*0016*/ 	.short	0x00f0


	//----- nvinfo : EIATTR_CBANK_PARAM_SIZE
	.align		4
.L_11422:
        /*0018*/ 	.byte	0x03, 0x19
        /*001a*/ 	.short	0x00f0


	//----- nvinfo : EIATTR_KPARAM_INFO
	.align		4
        /*001c*/ 	.byte	0x04, 0x17
        /*001e*/ 	.short	(.L_11424 - .L_11423)
.L_11423:
        /*0020*/ 	.word	0x00000000
        /*0024*/ 	.short	0x0000
        /*0026*/ 	.short	0x0000
        /*0028*/ 	.byte	0x00, 0xf0, 0xc1, 0x03


	//----- nvinfo : EIATTR_MAXREG_COUNT
	.align		4
.L_11424:
        /*002c*/ 	.byte	0x03, 0x1b
        /*002e*/ 	.short	0x0080


	//----- nvinfo : EIATTR_MERCURY_ISA_VERSION
	.align		4
        /*0030*/ 	.byte	0x03, 0x5f
        /*0032*/ 	.short	0x0000


	//----- nvinfo : EIATTR_COOP_GROUP_MASK_REGIDS
	.align		4
        /*0034*/ 	.byte	0x04, 0x29
        /*0036*/ 	.short	(.L_11426 - .L_11425)


	//   ....[0]....
.L_11425:
        /*0038*/ 	.word	0xffffffff


	//   ....[1]....
        /*003c*/ 	.word	0xffffffff


	//   ....[2]....
        /*0040*/ 	.word	0xffffffff


	//   ....[3]....
        /*0044*/ 	.word	0xffffffff


	//   ....[4]....
        /*0048*/ 	.word	0xffffffff


	//   ....[5]....
        /*004c*/ 	.word	0xffffffff


	//----- nvinfo : EIATTR_COOP_GROUP_INSTR_OFFSETS
	.align		4
.L_11426:
        /*0050*/ 	.byte	0x04, 0x28
        /*0052*/ 	.short	(.L_11428 - .L_11427)


	//   ....[0]....
.L_11427:
        /*0054*/ 	.word	0x00000af0


	//   ....[1]....
        /*0058*/ 	.word	0x00000b00


	//   ....[2]....
        /*005c*/ 	.word	0x00000b30


	//   ....[3]....
        /*0060*/ 	.word	0x00000b50


	//   ....[4]....
        /*0064*/ 	.word	0x00000bb0


	//   ....[5]....
        /*0068*/ 	.word	0x00000bd0


	//----- nvinfo : EIATTR_EXIT_INSTR_OFFSETS
	.align		4
.L_11428:
        /*006c*/ 	.byte	0x04, 0x1c
        /*006e*/ 	.short	(.L_11430 - .L_11429)


	//   ....[0]....
.L_11429:
        /*0070*/ 	.word	0x00000180


	//   ....[1]....
        /*0074*/ 	.word	0x00001090


	//   ....[2]....
        /*0078*/ 	.word	0x000010e0


	//----- nvinfo : EIATTR_CTAIDZ_USED
	.align		4
.L_11430:
        /*007c*/ 	.byte	0x01, 0x04
	.zero		2


	//----- nvinfo : EIATTR_MAX_THREADS
	.align		4
        /*0080*/ 	.byte	0x04, 0x05
        /*0082*/ 	.short	(.L_11432 - .L_11431)
.L_11431:
        /*0084*/ 	.word	0x00000100
        /*0088*/ 	.word	0x00000001
        /*008c*/ 	.word	0x00000001


	//----- nvinfo : EIATTR_CRS_STACK_SIZE
	.align		4
.L_11432:
        /*0090*/ 	.byte	0x04, 0x1e
        /*0092*/ 	.short	(.L_11434 - .L_11433)
.L_11433:
        /*0094*/ 	.word	0x00000000
.L_11434:


//--------------------- .nv.info._ZN7cutlass13device_kernelIN5flash19enable_sm80_to_sm89INS1_16FlashAttnBwdSm80INS1_25CollectiveMainloopBwdSm80ILi2ELi2EN4cute5tupleIJNS5_1CILi128EEES8_NS7_ILi64EEEEEENS_6half_tEfNS_4arch4Sm80ELb0ELb0ELb1ELb0ELb0ELb0ELb0ELb0ELi2ELi4ELi4ELi4ELb0EEENS1_21CollectiveEpilogueBwdISA_SB_SD_Li256ELb0ELb0ELi2EEENS1_19SingleTileSchedulerILb0ELb0ELb0ELi128EEEEEEEEEvNT_6ParamsE --------------------------
	.section	.nv.info._ZN7cutlass13device_kernelIN5flash19enable_sm80_to_sm89INS1_16FlashAttnBwdSm80INS1_25CollectiveMainloopBwdSm80ILi2ELi2EN4cute5tupleIJNS5_1CILi128EEES8_NS7_ILi64EEEEEENS_6half_tEfNS_4arch4Sm80ELb0ELb0ELb1ELb0ELb0ELb0ELb0ELb0ELi2ELi4ELi4ELi4ELb0EEENS1_21CollectiveEpilogueBwdISA_SB_SD_Li256ELb0ELb0ELi2EEENS1_19SingleTileSchedulerILb0ELb0ELb0ELi128EEEEEEEEEvNT_6ParamsE,"",@"SHT_CUDA_INFO"
	.sectionflags	@""
	.align	4


	//----- nvinfo : EIATTR_CUDA_API_VERSION
	.align		4
        /*0000*/ 	.byte	0x04, 0x37
        /*0002*/ 	.short	(.L_11436 - .L_11435)
.L_11435:
        /*0004*/ 	.word	0x00000082


	//----- nvinfo : EIATTR_SW2861232_WAR
	.align		4
.L_11436:
        /*0008*/ 	.byte	0x01, 0x35
	.zero		2


	//----- nvinfo : EIATTR_PARAM_CBANK
	.align		4
        /*000c*/ 	.byte	0x04, 0x0a
        /*000e*/ 	.short	(.L_11438 - .L_11437)
	.align		4
.L_11437:
        /*0010*/ 	.word	index@(.nv.constant0._ZN7cutlass13device_kernelIN5flash19enable_sm80_to_sm89INS1_16FlashAttnBwdSm80INS1_25CollectiveMainloopBwdSm80ILi2ELi2EN4cute5tupleIJNS5_1CILi128EEES8_NS7_ILi64EEEEEENS_6half_tEfNS_4arch4Sm80ELb0ELb0ELb1ELb0ELb0ELb0ELb0ELb0ELi2ELi4ELi4ELi4ELb0EEENS1_21CollectiveEpilogueBwdISA_SB_SD_Li256ELb0ELb0ELi2EEENS1_19SingleTileSchedulerILb0ELb0ELb0ELi128EEEEEEEEEvNT_6ParamsE)
        /*0014*/ 	.short	0x0160
        /*0016*/ 	.short	0x0270


	//----- nvinfo : EIATTR_CBANK_PARAM_SIZE
	.align		4
.L_11438:
        /*0018*/ 	.byte	0x03, 0x19
        /*001a*/ 	.short	0x0270


	//----- nvinfo : EIATTR_KPARAM_INFO
	.align		4
        /*001c*/ 	.byte	0x04, 0x17
        /*001e*/ 	.short	(.L_11440 - .L_11439)
.L_11439:
        /*0020*/ 	.word	0x00000000
        /*0024*/ 	.short	0x0000
        /*0026*/ 	.short	0x0000
        /*0028*/ 	.byte	0x00, 0xf0, 0xc1, 0x09


	//----- nvinfo : EIATTR_MAXREG_COUNT
	.align		4
.L_11440:
        /*002c*/ 	.byte	0x03, 0x1b
        /*002e*/ 	.short	0x00ff


	//----- nvinfo : EIATTR_NUM_BARRIERS
	.align		4
        /*0030*/ 	.byte	0x02, 0x4c
        /*0032*/ 	.byte	0x02
	.zero		1


	//----- nvinfo : EIATTR_MERCURY_ISA_VERSION
	.align		4
        /*0034*/ 	.byte	0x03, 0x5f
        /*0036*/ 	.short	0x0000


	//----- nvinfo : EIATTR_EXIT_INSTR_OFFSETS
	.align		4
        /*0038*/ 	.byte	0x04, 0x1c
        /*003a*/ 	.short	(.L_11442 - .L_11441)


	//   ....[0]....
.L_11441:
        /*003c*/ 	.word	0x00000060


	//   ....[1]....
        /*0040*/ 	.word	0x00005590


	//   ....[2]....
        /*0044*/ 	.word	0x00005650


	//----- nvinfo : EIATTR_CTAIDZ_USED
	.align		4
.L_11442:
        /*0048*/ 	.byte	0x01, 0x04
	.zero		2


	//----- nvinfo : EIATTR_MAX_THREADS
	.align		4
        /*004c*/ 	.byte	0x04, 0x05
        /*004e*/ 	.short	(.L_11444 - .L_11443)
.L_11443:
        /*0050*/ 	.word	0x00000100
        /*0054*/ 	.word	0x00000001
        /*0058*/ 	.word	0x00000001


	//----- nvinfo : EIATTR_CRS_STACK_SIZE
	.align		4
.L_11444:
        /*005c*/ 	.byte	0x04, 0x1e
        /*005e*/ 	.short	(.L_11446 - .L_11445)
.L_11445:
        /*0060*/ 	.word	0x00000000
.L_11446:


//--------------------- .nv.info._ZN7cutlass13device_kernelIN5flash19enable_sm80_to_sm89INS1_16FlashAttnBwdSm80INS1_25CollectiveMainloopBwdSm80ILi2ELi2EN4cute5tupleIJNS5_1CILi128EEES8_NS7_ILi64EEEEEENS_6half_tEfNS_4arch4Sm80ELb0ELb0ELb1ELb0ELb1ELb0ELb0ELb0ELi2ELi4ELi4ELi4ELb0EEENS1_21CollectiveEpilogueBwdISA_SB_SD_Li256ELb0ELb0ELi2EEENS1_19SingleTileSchedulerILb0ELb0ELb0ELi128EEEEEEEEEvNT_6ParamsE --------------------------
	.section	.nv.info._ZN7cutlass13device_kernelIN5flash19enable_sm80_to_sm89INS1_16FlashAttnBwdSm80INS1_25CollectiveMainloopBwdSm80ILi2ELi2EN4cute5tupleIJNS5_1CILi128EEES8_NS7_ILi64EEEEEENS_6half_tEfNS_4arch4Sm80ELb0ELb0ELb1ELb0ELb1ELb0ELb0ELb0ELi2ELi4ELi4ELi4ELb0EEENS1_21CollectiveEpilogueBwdISA_SB_SD_Li256ELb0ELb0ELi2EEENS1_19SingleTileSchedulerILb0ELb0ELb0ELi128EEEEEEEEEvNT_6ParamsE,"",@"SHT_CUDA_INFO"
	.sectionflags	@""
	.align	4


	//----- nvinfo : EIATTR_CUDA_API_VERSION
	.align		4
        /*0000*/ 	.byte	0x04, 0x37
        /*0002*/ 	.short	(.L_11448 - .L_11447)
.L_11447:
        /*0004*/ 	.word	0x00000082


	//----- nvinfo : EIATTR_SW2861232_WAR
	.align		4
.L_11448:
        /*0008*/ 	.byte	0x01, 0x35
	.zero		2


	//----- nvinfo : EIATTR_PARAM_CBANK
	.align		4
        /*000c*/ 	.byte	0x04, 0x0a
        /*000e*/ 	.short	(.L_11450 - .L_11449)
	.align		4
.L_11449:
        /*0010*/ 	.word	index@(.nv.constant0._ZN7cutlass13device_kernelIN5flash19enable_sm80_to_sm89INS1_16FlashAttnBwdSm80INS1_25CollectiveMainloopBwdSm80ILi2ELi2EN4cute5tupleIJNS5_1CILi128EEES8_NS7_ILi64EEEEEENS_6half_tEfNS_4arch4Sm80ELb0ELb0ELb1ELb0ELb1ELb0ELb0ELb0ELi2ELi4ELi4ELi4ELb0EEENS1_21CollectiveEpilogueBwdISA_SB_SD_Li256ELb0ELb0ELi2EEENS1_19SingleTileSchedulerILb0ELb0ELb0ELi128EEEEEEEEEvNT_6ParamsE)
        /*0014*/ 	.short	0x0160
        /*0016*/ 	.short	0x0270


	//----- nvinfo : EIATTR_CBANK_PARAM_SIZE
	.align		4
.L_11450:
        /*0018*/ 	.byte	0x03, 0x19
        /*001a*/ 	.short	0x0270


	//----- nvinfo : EIATTR_KPARAM_INFO
	.align		4
        /*001c*/ 	.byte	0x04, 0x17
        /*001e*/ 	.short	(.L_11452 - .L_11451)
.L_11451:
        /*0020*/ 	.word	0x00000000
        /*0024*/ 	.short	0x0000
        /*0026*/ 	.short	0x0000
        /*0028*/ 	.byte	0x00, 0xf0, 0xc1, 0x09


	//----- nvinfo : EIATTR_MAXREG_COUNT
	.align		4
.L_11452:
        /*002c*/ 	.byte	0x03, 0x1b
        /*002e*/ 	.short	0x00ff


	//----- nvinfo : EIATTR_NUM_BARRIERS
	.align		4
        /*0030*/ 	.byte	0x02, 0x4c
        /*0032*/ 	.byte	0x02
	.zero		1


	//----- nvinfo : EIATTR_MERCURY_ISA_VERSION
	.align		4
        /*0034*/ 	.byte	0x03, 0x5f
        /*0036*/ 	.short	0x0000


	//----- nvinfo : EIATTR_EXIT_INSTR_OFFSETS
	.align		4
        /*0038*/ 	.byte	0x04, 0x1c
        /*003a*/ 	.short	(.L_11454 - .L_11453)


	//   ....[0]....
.L_11453:
        /*003c*/ 	.word	0x00000060


	//   ....[1]....
        /*0040*/ 	.word	0x00005590


	//   ....[2]....
        /*0044*/ 	.word	0x00005650


	//----- nvinfo : EIATTR_CTAIDZ_USED
	.align		4
.L_11454:
        /*0048*/ 	.byte	0x01, 0x04
	.zero		2


	//----- nvinfo : EIATTR_MAX_THREADS
	.align		4
        /*004c*/ 	.byte	0x04, 0x05
        /*004e*/ 	.short	(.L_11456 - .L_11455)
.L_11455:
        /*0050*/ 	.word	0x00000100
        /*0054*/ 	.word	0x00000001
        /*0058*/ 	.word	0x00000001


	//----- nvinfo : EIATTR_CRS_STACK_SIZE
	.align		4
.L_11456:
        /*005c*/ 	.byte	0x04, 0x1e
        /*005e*/ 	.short	(.L_11458 - .L_11457)
.L_11457:
        /*0060*/ 	.word	0x00000000
.L_11458:


//--------------------- .nv.info._ZN7cutlass13device_kernelIN5flash19enable_sm80_to_sm89INS1_16FlashAttnBwdSm80INS1_25CollectiveMainloopBwdSm80ILi2ELi2EN4cute5tupleIJNS5_1CILi128EEES8_NS7_ILi64EEEEEENS_6half_tEfNS_4arch4Sm80ELb0ELb0ELb1ELb0ELb0ELb0ELb0ELb0ELi2ELi4ELi4ELi4ELb0EEENS1_24CollectiveEpilogueBwdGQAISA_fSD_Li256ELb0ELb0EEENS1_19SingleTileSchedulerILb0ELb0ELb0ELi128EEEEEEEEEvNT_6ParamsE --------------------------
	.section	.nv.info._ZN7cutlass13device_kernelIN5flash19enable_sm80_to_sm89INS1_16FlashAttnBwdSm80INS1_25CollectiveMainloopBwdSm80ILi2ELi2EN4cute5tupleIJNS5_1CILi128EEES8_NS7_ILi64EEEEEENS_6half_tEfNS_4arch4Sm80ELb0ELb0ELb1ELb0ELb0ELb0ELb0ELb0ELi2ELi4ELi4ELi4ELb0EEENS1_24CollectiveEpilogueBwdGQAISA_fSD_Li256ELb0ELb0EEENS1_19SingleTileSchedulerILb0ELb0ELb0ELi128EEEEEEEEEvNT_6ParamsE,"",@"SHT_CUDA_INFO"
	.sectionflags	@""
	.align	4


	//----- nvinfo : EIATTR_CUDA_API_VERSION
	.align		4
        /*0000*/ 	.byte	0x04, 0x37
        /*0002*/ 	.short	(.L_11460 - .L_11459)
.L_11459:
        /*0004*/ 	.word	0x00000082


	//----- nvinfo : EIATTR_SW2861232_WAR
	.align		4
.L_11460:
        /*0008*/ 	.byte	0x01, 0x35
	.zero		2


	//----- nvinfo : EIATTR_PARAM_CBANK
	.align		4
        /*000c*/ 	.byte	0x04, 0x0a
        /*000e*/ 	.short	(.L_11462 - .L_11461)
	.align		4
.L_11461:
        /*0010*/ 	.word	index@(.nv.constant0._ZN7cutlass13device_kernelIN5flash19enable_sm80_to_sm89INS1_16FlashAttnBwdSm80INS1_25CollectiveMainloopBwdSm80ILi2ELi2EN4cute5tupleIJNS5_1CILi128EEES8_NS7_ILi64EEEEEENS_6half_tEfNS_4arch4Sm80ELb0ELb0ELb1ELb0ELb0ELb0ELb0ELb0ELi2ELi4ELi4ELi4ELb0EEENS1_24CollectiveEpilogueBwdGQAISA_fSD_Li256ELb0ELb0EEENS1_19SingleTileSchedulerILb0ELb0ELb0ELi128EEEEEEEEEvNT_6ParamsE)
        /*0014*/ 	.short	0x0160
        /*0016*/ 	.short	0x0278


	//----- nvinfo : EIATTR_CBANK_PARAM_SIZE
	.align		4
.L_11462:
        /*0018*/ 	.byte	0x03, 0x19
        /*001a*/ 	.short	0x0278


	//----- nvinfo : EIATTR_KPARAM_INFO
	.align		4
        /*001c*/ 	.byte	0x04, 0x17
        /*001e*/ 	.short	(.L_11464 - .L_11463)
.L_11463:
        /*0020*/ 	.word	0x00000000
        /*0024*/ 	.short	0x0000
        /*0026*/ 	.short	0x0000
        /*0028*/ 	.byte	0x00, 0xf0, 0xe1, 0x09


	//----- nvinfo : EIATTR_MAXREG_COUNT
	.align		4
.L_11464:
        /*002c*/ 	.byte	0x03, 0x1b
        /*002e*/ 	.short	0x00ff


	//----- nvinfo : EIATTR_NUM_BARRIERS
	.align		4
        /*0030*/ 	.byte	0x02, 0x4c
        /*0032*/ 	.byte	0x02
	.zero		1


	//----- nvinfo : EIATTR_MERCURY_ISA_VERSION
	.align		4
        /*0034*/ 	.byte	0x03, 0x5f
        /*0036*/ 	.short	0x0000


	//----- nvinfo : EIATTR_EXIT_INSTR_OFFSETS
	.align		4
        /*0038*/ 	.byte	0x04, 0x1c
        /*003a*/ 	.short	(.L_11466 - .L_11465)


	//   ....[0]....
.L_11465:
        /*003c*/ 	.word	0x00000060


	//   ....[1]....
        /*0040*/ 	.word	0x00004e10


	//----- nvinfo : EIATTR_CTAIDZ_USED
	.align		4
.L_11466:
        /*0044*/ 	.byte	0x01, 0x04
	.zero		2


	//----- nvinfo : EIATTR_MAX_THREADS
	.align		4
        /*0048*/ 	.byte	0x04, 0x05
        /*004a*/ 	.short	(.L_11468 - .L_11467)
.L_11467:
        /*004c*/ 	.word	0x00000100
        /*0050*/ 	.word	0x00000001
        /*0054*/ 	.word	0x00000001


	//----- nvinfo : EIATTR_CRS_STACK_SIZE
	.align		4
.L_11468:
        /*0058*/ 	.byte	0x04, 0x1e
        /*005a*/ 	.short	(.L_11470 - .L_11469)
.L_11469:
        /*005c*/ 	.word	0x00000000
.L_11470:


//--------------------- .nv.info._ZN7cutlass13device_kernelIN5flash19enable_sm80_to_sm89INS1_16FlashAttnBwdSm80INS1_25CollectiveMainloopBwdSm80ILi2ELi2EN4cute5tupleIJNS5_1CILi128EEES8_NS7_ILi64EEEEEENS_6half_tEfNS_4arch4Sm80ELb0ELb0ELb1ELb0ELb1ELb0ELb0ELb0ELi2ELi4ELi4ELi4ELb0EEENS1_24CollectiveEpilogueBwdGQAISA_fSD_Li256ELb0ELb1EEENS1_19SingleTileSchedulerILb0ELb0ELb0ELi128EEEEEEEEEvNT_6ParamsE --------------------------
	.section	.nv.info._ZN7cutlass13device_kernelIN5flash19enable_sm80_to_sm89INS1_16FlashAttnBwdSm80INS1_25CollectiveMainloopBwdSm80ILi2ELi2EN4cute5tupleIJNS5_1CILi128EEES8_NS7_ILi64EEEEEENS_6half_tEfNS_4arch4Sm80ELb0ELb0ELb1ELb0ELb1ELb0ELb0ELb0ELi2ELi4ELi4ELi4ELb0EEENS1_24CollectiveEpilogueBwdGQAISA_fSD_Li256ELb0ELb1EEENS1_19SingleTileSchedulerILb0ELb0ELb0ELi128EEEEEEEEEvNT_6ParamsE,"",@"SHT_CUDA_INFO"
	.sectionflags	@""
	.align	4


	//----- nvinfo : EIATTR_CUDA_API_VERSION
	.align		4
        /*0000*/ 	.byte	0x04, 0x37
        /*0002*/ 	.short	(.L_11472 - .L_11471)
.L_11471:
        /*0004*/ 	.word	0x00000082


	//----- nvinfo : EIATTR_SW2861232_WAR
	.align		4
.L_11472:
        /*0008*/ 	.byte	0x01, 0x35
	.zero		2


	//----- nvinfo : EIATTR_PARAM_CBANK
	.align		4
        /*000c*/ 	.byte	0x04, 0x0a
        /*000e*/ 	.short	(.L_11474 - .L_11473)
	.align		4
.L_11473:
        /*0010*/ 	.word	index@(.nv.constant0._ZN7cutlass13device_kernelIN5flash19enable_sm80_to_sm89INS1_16FlashAttnBwdSm80INS1_25CollectiveMainloopBwdSm80ILi2ELi2EN4cute5tupleIJNS5_1CILi128EEES8_NS7_ILi64EEEEEENS_6half_tEfNS_4arch4Sm80ELb0ELb0ELb1ELb0ELb1ELb0ELb0ELb0ELi2ELi4ELi4ELi4ELb0EEENS1_24CollectiveEpilogueBwdGQAISA_fSD_Li256ELb0ELb1EEENS1_19SingleTileSchedulerILb0ELb0ELb0ELi128EEEEEEEEEvNT_6ParamsE)
        /*0014*/ 	.short	0x0160
        /*0016*/ 	.short	0x0278


	//----- nvinfo : EIATTR_CBANK_PARAM_SIZE
	.align		4
.L_11474:
        /*0018*/ 	.byte	0x03, 0x19
        /*001a*/ 	.short	0x0278


	//----- nvinfo : EIATTR_KPARAM_INFO
	.align		4
        /*001c*/ 	.byte	0x04, 0x17
        /*001e*/ 	.short	(.L_11476 - .L_11475)
.L_11475:
        /*0020*/ 	.word	0x00000000
        /*0024*/ 	.short	0x0000
        /*0026*/ 	.short	0x0000
        /*0028*/ 	.byte	0x00, 0xf0, 0xe1, 0x09


	//----- nvinfo : EIATTR_MAXREG_COUNT
	.align		4
.L_11476:
        /*002c*/ 	.byte	0x03, 0x1b
        /*002e*/ 	.short	0x00ff


	//----- nvinfo : EIATTR_NUM_BARRIERS
	.align		4
        /*0030*/ 	.byte	0x02, 0x4c
        /*0032*/ 	.byte	0x02
	.zero		1


	//----- nvinfo : EIATTR_MERCURY_ISA_VERSION
	.align		4
        /*0034*/ 	.byte	0x03, 0x5f
        /*0036*/ 	.short	0x0000


	//----- nvinfo : EIATTR_COOP_GROUP_MASK_REGIDS
	.align		4
        /*0038*/ 	.byte	0x04, 0x29
        /*003a*/ 	.short	(.L_11478 - .L_11477)


	//   ....[0]....
.L_11477:
        /*003c*/ 	.word	0xffffffff


	//   ....[1]....
        /*0040*/ 	.word	0xffffffff


	//   ....[2]....
        /*0044*/ 	.word	0xffffffff


	//   ....[3]....
        /*0048*/ 	.word	0xffffffff


	//   ....[4]....
        /*004c*/ 	.word	0xffffffff


	//   ....[5]....
        /*0050*/ 	.word	0xffffffff


	//   ....[6]....
        /*0054*/ 	.word	0xffffffff


	//   ....[7]....
        /*0058*/ 	.word	0xffffffff


	//----- nvinfo : EIATTR_COOP_GROUP_INSTR_OFFSETS
	.align		4
.L_11478:
        /*005c*/ 	.byte	0x04, 0x28
        /*005e*/ 	.short	(.L_11480 - .L_11479)


	//   ....[0]....
.L_11479:
        /*0060*/ 	.word	0x00004950


	//   ....[1]....
        /*0064*/ 	.word	0x00004960


	//   ....[2]....
        /*0068*/ 	.word	0x00004cf0


	//   ....[3]....
        /*006c*/ 	.word	0x00004d00


	//   ....[4]....
        /*0070*/ 	.word	0x00004e90


	//   ....[5]....
        /*0074*/ 	.word	0x00004ea0


	//   ....[6]....
        /*0078*/ 	.word	0x000051f0


	//   ....[7]....
        /*007c*/ 	.word	0x00005200


	//----- nvinfo : EIATTR_EXIT_INSTR_OFFSETS
	.align		4
.L_11480:
        /*0080*/ 	.byte	0x04, 0x1c
        /*0082*/ 	.short	(.L_11482 - .L_11481)


	//   ....[0]....
.L_11481:
        /*0084*/ 	.word	0x00000060


	//   ....[1]....
        /*0088*/ 	.word	0x00005210


	//   ....[2]....
        /*008c*/ 	.word	0x000052b0


	//----- nvinfo : EIATTR_CTAIDZ_USED
	.align		4
.L_11482:
        /*0090*/ 	.byte	0x01, 0x04
	.zero		2


	//----- nvinfo : EIATTR_MAX_THREADS
	.align		4
        /*0094*/ 	.byte	0x04, 0x05
        /*0096*/ 	.short	(.L_11484 - .L_11483)
.L_11483:
        /*0098*/ 	.word	0x00000100
        /*009c*/ 	.word	0x00000001
        /*00a0*/ 	.word	0x00000001


	//----- nvinfo : EIATTR_CRS_STACK_SIZE
	.align		4
.L_11484:
        /*00a4*/ 	.byte	0x04, 0x1e
        /*00a6*/ 	.short	(.L_11486 - .L_11485)
.L_11485:
        /*00a8*/ 	.word	0x00000000
.L_11486:


//--------------------- .nv.info._ZN7cutlass13device_kernelIN5flash19enable_sm80_to_sm89INS1_16FlashAttnBwdSm80INS1_25CollectiveMainloopBwdSm80ILi2ELi2EN4cute5tupleIJNS5_1CILi128EEES8_NS7_ILi64EEEEEENS_6half_tEfNS_4arch4Sm80ELb0ELb0ELb1ELb1ELb0ELb0ELb0ELb0ELi2ELi4ELi4ELi4ELb0EEENS1_21CollectiveEpilogueBwdISA_SB_SD_Li256ELb1ELb0ELi2EEENS1_19SingleTileSchedulerILb1ELb0ELb0ELi128EEEEEEEEEvNT_6ParamsE --------------------------
	.section	.nv.info._ZN7cutlass13device_kernelIN5flash19enable_sm80_to_sm89INS1_16FlashAttnBwdSm80INS1_25CollectiveMainloopBwdSm80ILi2ELi2EN4cute5tupleIJNS5_1CILi128EEES8_NS7_ILi64EEEEEENS_6half_tEfNS_4arch4Sm80ELb0ELb0ELb1ELb1ELb0ELb0ELb0ELb0ELi2ELi4ELi4ELi4ELb0EEENS1_21CollectiveEpilogueBwdISA_SB_SD_Li256ELb1ELb0ELi2EEENS1_19SingleTileSchedulerILb1ELb0ELb0ELi128EEEEEEEEEvNT_6ParamsE,"",@"SHT_CUDA_INFO"
	.sectionflags	@""
	.align	4


	//----- nvinfo : EIATTR_CUDA_API_VERSION
	.align		4
        /*0000*/ 	.byte	0x04, 0x37
        /*0002*/ 	.short	(.L_11488 - .L_11487)
.L_11487:
        /*0004*/ 	.word	0x00000082


	//----- nvinfo : EIATTR_SW2861232_WAR
	.align		4
.L_11488:
        /*0008*/ 	.byte	0x01, 0x35
	.zero		2


	//----- nvinfo : EIATTR_PARAM_CBANK
	.align		4
        /*000c*/ 	.byte	0x04, 0x0a
        /*000e*/ 	.short	(.L_11490 - .L_11489)
	.align		4
.L_11489:
        /*0010*/ 	.word	index@(.nv.constant0._ZN7cutlass13device_kernelIN5flash19enable_sm80_to_sm89INS1_16FlashAttnBwdSm80INS1_25CollectiveMainloopBwdSm80ILi2ELi2EN4cute5tupleIJNS5_1CILi128EEES8_NS7_ILi64EEEEEENS_6half_tEfNS_4arch4Sm80ELb0ELb0ELb1ELb1ELb0ELb0ELb0ELb0ELi2ELi4ELi4ELi4ELb0EEENS1_21CollectiveEpilogueBwdISA_SB_SD_Li256ELb1ELb0ELi2EEENS1_19SingleTileSchedulerILb1ELb0ELb0ELi128EEEEEEEEEvNT_6ParamsE)
        /*0014*/ 	.short	0x0160
        /*0016*/ 	.short	0x0270


	//----- nvinfo : EIATTR_CBANK_PARAM_SIZE
	.align		4
.L_11490:
        /*0018*/ 	.byte	0x03, 0x19
        /*001a*/ 	.short	0x0270


	//----- nvinfo : EIATTR_KPARAM_INFO
	.align		4
        /*001c*/ 	.byte	0x04, 0x17
        /*001e*/ 	.short	(.L_11492 - .L_11491)
.L_11491:
        /*0020*/ 	.word	0x00000000
        /*0024*/ 	.short	0x0000
        /*0026*/ 	.short	0x0000
        /*0028*/ 	.byte	0x00, 0xf0, 0xc1, 0x09


	//----- nvinfo : EIATTR_MAXREG_COUNT
	.align		4
.L_11492:
        /*002c*/ 	.byte	0x03, 0x1b
        /*002e*/ 	.short	0x00ff


	//----- nvinfo : EIATTR_NUM_BARRIERS
	.align		4
        /*0030*/ 	.byte	0x02, 0x4c
        /*0032*/ 	.byte	0x02
	.zero		1


	//----- nvinfo : EIATTR_MERCURY_ISA_VERSION
	.align		4
        /*0034*/ 	.byte	0x03, 0x5f
        /*0036*/ 	.short	0x0000


	//----- nvinfo : EIATTR_COOP_GROUP_MASK_REGIDS
	.align		4
        /*0038*/ 	.byte	0x04, 0x29
        /*003a*/ 	.short	(.L_11494 - .L_11493)


	//   ....[0]....
.L_11493:
        /*003c*/ 	.word	0xffffffff


	//----- nvinfo : EIATTR_COOP_GROUP_INSTR_OFFSETS
	.align		4
.L_11494:
        /*0040*/ 	.byte	0x04, 0x28
        /*0042*/ 	.short	(.L_11496 - .L_11495)


	//   ....[0]....
.L_11495:
        /*0044*/ 	.word	0x000000a0


	//----- nvinfo : EIATTR_EXIT_INSTR_OFFSETS
	.align		4
.L_11496:
        /*0048*/ 	.byte	0x04, 0x1c
        /*004a*/ 	.short	(.L_11498 - .L_11497)


	//   ....[0]....
.L_11497:
        /*004c*/ 	.word	0x00000330


	//   ....[1]....
        /*0050*/ 	.word	0x00006190


	//   ....[2]....
        /*0054*/ 	.word	0x00006250


	//   ....[3]....
        /*0058*/ 	.word	0x00006c40


	//   ....[4]....
        /*005c*/ 	.word	0x00006cf0


	//----- nvinfo : EIATTR_CTAIDZ_USED
	.align		4
.L_11498:
        /*0060*/ 	.byte	0x01, 0x04
	.zero		2


	//----- nvinfo : EIATTR_MAX_THREADS
	.align		4
        /*0064*/ 	.byte	0x04, 0x05
        /*0066*/ 	.short	(.L_11500 - .L_11499)
.L_11499:
        /*0068*/ 	.word	0x00000100
        /*006c*/ 	.word	0x00000001
        /*0070*/ 	.word	0x00000001


	//----- nvinfo : EIATTR_CRS_STACK_SIZE
	.align		4
.L_11500:
        /*0074*/ 	.byte	0x04, 0x1e
        /*0076*/ 	.short	(.L_11502 - .L_11501)
.L_11501:
        /*0078*/ 	.word	0x00000000
.L_11502:


//--------------------- .nv.info._ZN7cutlass13device_kernelIN5flash19enable_sm80_to_sm89INS1_16FlashAttnBwdSm80INS1_25CollectiveMainloopBwdSm80ILi2ELi2EN4cute5tupleIJNS5_1CILi128EEES8_NS7_ILi64EEEEEENS_6half_tEfNS_4arch4Sm80ELb0ELb0ELb1ELb1ELb1ELb0ELb0ELb0ELi2ELi4ELi4ELi4ELb0EEENS1_21CollectiveEpilogueBwdISA_SB_SD_Li256ELb1ELb0ELi2EEENS1_19SingleTileSchedulerILb1ELb0ELb0ELi128EEEEEEEEEvNT_6ParamsE --------------------------
	.section	.nv.info._ZN7cutlass13device_kernelIN5flash19enable_sm80_to_sm89INS1_16FlashAttnBwdSm80INS1_25CollectiveMainloopBwdSm80ILi2ELi2EN4cute5tupleIJNS5_1CILi128EEES8_NS7_ILi64EEEEEENS_6half_tEfNS_4arch4Sm80ELb0ELb0ELb1ELb1ELb1ELb0ELb0ELb0ELi2ELi4ELi4ELi4ELb0EEENS1_21CollectiveEpilogueBwdISA_SB_SD_Li256ELb1ELb0ELi2EEENS1_19SingleTileSchedulerILb1ELb0ELb0ELi128EEEEEEEEEvNT_6ParamsE,"",@"SHT_CUDA_INFO"
	.sectionflags	@""
	.align	4


	//----- nvinfo : EIATTR_CUDA_API_VERSION
	.align		4
        /*0000*/ 	.byte	0x04, 0x37
        /*0002*/ 	.short	(.L_11504 - .L_11503)
.L_11503:
        /*0004*/ 	.word	0x00000082


	//----- nvinfo : EIATTR_SW2861232_WAR
	.align		4
.L_11504:
        /*0008*/ 	.byte	0x01, 0x35
	.zero		2


	//----- nvinfo : EIATTR_PARAM_CBANK
	.align		4
        /*000c*/ 	.byte	0x04, 0x0a
        /*000e*/ 	.short	(.L_11506 - .L_11505)
	.align		4
.L_11505:
        /*0010*/ 	.word	index@(.nv.constant0._ZN7cutlass13device_kernelIN5flash19enable_sm80_to_sm89INS1_16FlashAttnBwdSm80INS1_25CollectiveMainloopBwdSm80ILi2ELi2EN4cute5tupleIJNS5_1CILi128EEES8_NS7_ILi64EEEEEENS_6half_tEfNS_4arch4Sm80ELb0ELb0ELb1ELb1ELb1ELb0ELb0ELb0ELi2ELi4ELi4ELi4ELb0EEENS1_21CollectiveEpilogueBwdISA_SB_SD_Li256ELb1ELb0ELi2EEENS1_19SingleTileSchedulerILb1ELb0ELb0ELi128EEEEEEEEEvNT_6ParamsE)
        /*0014*/ 	.short	0x0160
        /*0016*/ 	.short	0x0270


	//----- nvinfo : EIATTR_CBANK_PARAM_SIZE
	.align		4
.L_11506:
        /*0018*/ 	.byte	0x03, 0x19
        /*001a*/ 	.short	0x0270


	//----- nvinfo : EIATTR_KPARAM_INFO
	.align		4
        /*001c*/ 	.byte	0x04, 0x17
        /*001e*/ 	.short	(.L_11508 - .L_11507)
.L_11507:
        /*0020*/ 	.word	0x00000000
        /*0024*/ 	.short	0x0000
        /*0026*/ 	.short	0x0000
        /*0028*/ 	.byte	0x00, 0xf0, 0xc1, 0x09


	//----- nvinfo : EIATTR_MAXREG_COUNT
	.align		4
.L_11508:
        /*002c*/ 	.byte	0x03, 0x1b
        /*002e*/ 	.short	0x00ff


	//----- nvinfo : EIATTR_NUM_BARRIERS
	.align		4
        /*0030*/ 	.byte	0x02, 0x4c
        /*0032*/ 	.byte	0x02
	.zero		1


	//----- nvinfo : EIATTR_MERCURY_ISA_VERSION
	.align		4
        /*0034*/ 	.byte	0x03, 0x5f
        /*0036*/ 	.short	0x0000


	//----- nvinfo : EIATTR_COOP_GROUP_MASK_REGIDS
	.align		4
        /*0038*/ 	.byte	0x04, 0x29
        /*003a*/ 	.short	(.L_11510 - .L_11509)


	//   ....[0]....
.L_11509:
        /*003c*/ 	.word	0xffffffff


	//----- nvinfo : EIATTR_COOP_GROUP_INSTR_OFFSETS
	.align		4
.L_11510:
        /*0040*/ 	.byte	0x04, 0x28
        /*0042*/ 	.short	(.L_11512 - .L_11511)


	//   ....[0]....
.L_11511:
        /*0044*/ 	.word	0x000000a0


	//----- nvinfo : EIATTR_EXIT_INSTR_OFFSETS
	.align		4
.L_11512:
        /*0048*/ 	.byte	0x04, 0x1c
        /*004a*/ 	.short	(.L_11514 - .L_11513)


	//   ....[0]....
.L_11513:
        /*004c*/ 	.word	0x00000330


	//   ....[1]....
        /*0050*/ 	.word	0x00006190


	//   ....[2]....
        /*0054*/ 	.word	0x00006250


	//   ....[3]....
        /*0058*/ 	.word	0x00006c40


	//   ....[4]....
        /*005c*/ 	.word	0x00006cf0


	//----- nvinfo : EIATTR_CTAIDZ_USED
	.align		4
.L_11514:
        /*0060*/ 	.byte	0x01, 0x04
	.zero		2


	//----- nvinfo : EIATTR_MAX_THREADS
	.align		4
        /*0064*/ 	.byte	0x04, 0x05
        /*0066*/ 	.short	(.L_11516 - .L_11515)
.L_11515:
        /*0068*/ 	.word	0x00000100
        /*006c*/ 	.word	0x00000001
        /*0070*/ 	.word	0x00000001


	//----- nvinfo : EIATTR_CRS_STACK_SIZE
	.align		4
.L_11516:
        /*0074*/ 	.byte	0x04, 0x1e
        /*0076*/ 	.short	(.L_11518 - .L_11517)
.L_11517:
        /*0078*/ 	.word	0x00000000
.L_11518:


//--------------------- .nv.info._ZN7cutlass13device_kernelIN5flash19enable_sm80_to_sm89INS1_16FlashAttnBwdSm80INS1_25CollectiveMainloopBwdSm80ILi2ELi2EN4cute5tupleIJNS5_1CILi128EEES8_NS7_ILi64EEEEEENS_6half_tEfNS_4arch4Sm80ELb0ELb0ELb1ELb1ELb0ELb0ELb0ELb0ELi2ELi4ELi4ELi4ELb0EEENS1_24CollectiveEpilogueBwdGQAISA_fSD_Li256ELb1ELb0EEENS1_19SingleTileSchedulerILb1ELb0ELb0ELi128EEEEEEEEEvNT_6ParamsE --------------------------
	.section	.nv.info._ZN7cutlass13device_kernelIN5flash19enable_sm80_to_sm89INS1_16FlashAttnBwdSm80INS1_25CollectiveMainloopBwdSm80ILi2ELi2EN4cute5tupleIJNS5_1CILi128EEES8_NS7_ILi64EEEEEENS_6half_tEfNS_4arch4Sm80ELb0ELb0ELb1ELb1ELb0ELb0ELb0ELb0ELi2ELi4ELi4ELi4ELb0EEENS1_24CollectiveEpilogueBwdGQAISA_fSD_Li256ELb1ELb0EEENS1_19SingleTileSchedulerILb1ELb0ELb0ELi128EEEEEEEEEvNT_6ParamsE,"",@"SHT_CUDA_INFO"
	.sectionflags	@""
	.align	4


	//----- nvinfo : EIATTR_CUDA_API_VERSION
	.align		4
        /*0000*/ 	.byte	0x04, 0x37
        /*0002*/ 	.short	(.L_11520 - .L_11519)
.L_11519:
        /*0004*/ 	.word	0x00000082


	//----- nvinfo : EIATTR_SW2861232_WAR
	.align		4
.L_11520:
        /*0008*/ 	.byte	0x01, 0x35
	.zero		2


	//----- nvinfo : EIATTR_PARAM_CBANK
	.align		4
        /*000c*/ 	.byte	0x04, 0x0a
        /*000e*/ 	.short	(.L_11522 - .L_11521)
	.align		4
.L_11521:
        /*0010*/ 	.word	index@(.nv.constant0._ZN7cutlass13device_kernelIN5flash19enable_sm80_to_sm89INS1_16FlashAttnBwdSm80INS1_25CollectiveMainloopBwdSm80ILi2ELi2EN4cute5tupleIJNS5_1CILi128EEES8_NS7_ILi64EEEEEENS_6half_tEfNS_4arch4Sm80ELb0ELb0ELb1ELb1ELb0ELb0ELb0ELb0ELi2ELi4ELi4ELi4ELb0EEENS1_24CollectiveEpilogueBwdGQAISA_fSD_Li256ELb1ELb0EEENS1_19SingleTileSchedulerILb1ELb0ELb0ELi128EEEEEEEEEvNT_6ParamsE)
        /*0014*/ 	.short	0x0160
        /*0016*/ 	.short	0x0278


	//----- nvinfo : EIATTR_CBANK_PARAM_SIZE
	.align		4
.L_11522:
        /*0018*/ 	.byte	0x03, 0x19
        /*001a*/ 	.short	0x0278


	//----- nvinfo : EIATTR_KPARAM_INFO
	.align		4
        /*001c*/ 	.byte	0x04, 0x17
        /*001e*/ 	.short	(.L_11524 - .L_11523)
.L_11523:
        /*0020*/ 	.word	0x00000000
        /*0024*/ 	.short	0x0000
        /*0026*/ 	.short	0x0000
        /*0028*/ 	.byte	0x00, 0xf0, 0xe1, 0x09


	//----- nvinfo : EIATTR_MAXREG_COUNT
	.align		4
.L_11524:
        /*002c*/ 	.byte	0x03, 0x1b
        /*002e*/ 	.short	0x00ff


	//----- nvinfo : EIATTR_NUM_BARRIERS
	.align		4
        /*0030*/ 	.byte	0x02, 0x4c
        /*0032*/ 	.byte	0x02
	.zero		1


	//----- nvinfo : EIATTR_MERCURY_ISA_VERSION
	.align		4
        /*0034*/ 	.byte	0x03, 0x5f
        /*0036*/ 	.short	0x0000


	//----- nvinfo : EIATTR_COOP_GROUP_MASK_REGIDS
	.align		4
        /*0038*/ 	.byte	0x04, 0x29
        /*003a*/ 	.short	(.L_11526 - .L_11525)


	//   ....[0]....
.L_11525:
        /*003c*/ 	.word	0xffffffff


	//----- nvinfo : EIATTR_COOP_GROUP_INSTR_OFFSETS
	.align		4
.L_11526:
        /*0040*/ 	.byte	0x04, 0x28
        /*0042*/ 	.short	(.L_11528 - .L_11527)


	//   ....[0]....
.L_11527:
        /*0044*/ 	.word	0x000000a0


	//----- nvinfo : EIATTR_EXIT_INSTR_OFFSETS
	.align		4
.L_11528:
        /*0048*/ 	.byte	0x04, 0x1c
        /*004a*/ 	.short	(.L_11530 - .L_11529)


	//   ....[0]....
.L_11529:
        /*004c*/ 	.word	0x00000330


	//   ....[1]....
        /*0050*/ 	.word	0x000051a0


	//   ....[2]....
        /*0054*/ 	.word	0x000059e0


	//----- nvinfo : EIATTR_CTAIDZ_USED
	.align		4
.L_11530:
        /*0058*/ 	.byte	0x01, 0x04
	.zero		2


	//----- nvinfo : EIATTR_MAX_THREADS
	.align		4
        /*005c*/ 	.byte	0x04, 0x05
        /*005e*/ 	.short	(.L_11532 - .L_11531)
.L_11531:
        /*0060*/ 	.word	0x00000100
        /*0064*/ 	.word	0x00000001
        /*0068*/ 	.word	0x00000001


	//----- nvinfo : EIATTR_CRS_STACK_SIZE
	.align		4
.L_11532:
        /*006c*/ 	.byte	0x04, 0x1e
        /*006e*/ 	.short	(.L_11534 - .L_11533)
.L_11533:
        /*0070*/ 	.word	0x00000000
.L_11534:


//--------------------- .nv.info._ZN7cutlass13device_kernelIN5flash19enable_sm80_to_sm89INS1_16FlashAttnBwdSm80INS1_25CollectiveMainloopBwdSm80ILi2ELi2EN4cute5tupleIJNS5_1CILi128EEES8_NS7_ILi64EEEEEENS_6half_tEfNS_4arch4Sm80ELb0ELb0ELb1ELb1ELb1ELb0ELb0ELb0ELi2ELi4ELi4ELi4ELb0EEENS1_24CollectiveEpilogueBwdGQAISA_fSD_Li256ELb1ELb1EEENS1_19SingleTileSchedulerILb1ELb0ELb0ELi128EEEEEEEEEvNT_6ParamsE --------------------------
	.section	.nv.info._ZN7cutlass13device_kernelIN5flash19enable_sm80_to_sm89INS1_16FlashAttnBwdSm80INS1_25CollectiveMainloopBwdSm80ILi2ELi2EN4cute5tupleIJNS5_1CILi128EEES8_NS7_ILi64EEEEEENS_6half_tEfNS_4arch4Sm80ELb0ELb0ELb1ELb1ELb1ELb0ELb0ELb0ELi2ELi4ELi4ELi4ELb0EEENS1_24CollectiveEpilogueBwdGQAISA_fSD_Li256ELb1ELb1EEENS1_19SingleTileSchedulerILb1ELb0ELb0ELi128EEEEEEEEEvNT_6ParamsE,"",@"SHT_CUDA_INFO"
	.sectionflags	@""
	.align	4


	//----- nvinfo : EIATTR_CUDA_API_VERSION
	.align		4
        /*0000*/ 	.byte	0x04, 0x37
        /*0002*/ 	.short	(.L_11536 - .L_11535)
.L_11535:
        /*0004*/ 	.word	0x00000082


	//----- nvinfo : EIATTR_SW2861232_WAR
	.align		4
.L_11536:
        /*0008*/ 	.byte	0x01, 0x35
	.zero		2


	//----- nvinfo : EIATTR_PARAM_CBANK
	.align		4
        /*000c*/ 	.byte	0x04, 0x0a
        /*000e*/ 	.short	(.L_11538 - .L_11537)
	.align		4
.L_11537:
        /*0010*/ 	.word	index@(.nv.constant0._ZN7cutlass13device_kernelIN5flash19enable_sm80_to_sm89INS1_16FlashAttnBwdSm80INS1_25CollectiveMainloopBwdSm80ILi2ELi2EN4cute5tupleIJNS5_1CILi128EEES8_NS7_ILi64EEEEEENS_6half_tEfNS_4arch4Sm80ELb0ELb0ELb1ELb1ELb1ELb0ELb0ELb0ELi2ELi4ELi4ELi4ELb0EEENS1_24CollectiveEpilogueBwdGQAISA_fSD_Li256ELb1ELb1EEENS1_19SingleTileSchedulerILb1ELb0ELb0ELi128EEEEEEEEEvNT_6ParamsE)
        /*0014*/ 	.short	0x0160
        /*0016*/ 	.short	0x0278


	//----- nvinfo : EIATTR_CBANK_PARAM_SIZE
	.align		4
.L_11538:
        /*0018*/ 	.byte	0x03, 0x19
        /*001a*/ 	.short	0x0278


	//----- nvinfo : EIATTR_KPARAM_INFO
	.align		4
        /*001c*/ 	.byte	0x04, 0x17
        /*001e*/ 	.short	(.L_11540 - .L_11539)
.L_11539:
        /*0020*/ 	.word	0x00000000
        /*0024*/ 	.short	0x0000
        /*0026*/ 	.short	0x0000
        /*0028*/ 	.byte	0x00, 0xf0, 0xe1, 0x09


	//----- nvinfo : EIATTR_MAXREG_COUNT
	.align		4
.L_11540:
        /*002c*/ 	.byte	0x03, 0x1b
        /*002e*/ 	.short	0x00ff


	//----- nvinfo : EIATTR_NUM_BARRIERS
	.align		4
        /*0030*/ 	.byte	0x02, 0x4c
        /*0032*/ 	.byte	0x02
	.zero		1


	//----- nvinfo : EIATTR_MERCURY_ISA_VERSION
	.align		4
        /*0034*/ 	.byte	0x03, 0x5f
        /*0036*/ 	.short	0x0000


	//----- nvinfo : EIATTR_COOP_GROUP_MASK_REGIDS
	.align		4
        /*0038*/ 	.byte	0x04, 0x29
        /*003a*/ 	.short	(.L_11542 - .L_11541)


	//   ....[0]....
.L_11541:
        /*003c*/ 	.word	0xffffffff


	//   ....[1]....
        /*0040*/ 	.word	0xffffffff


	//   ....[2]....
        /*0044*/ 	.word	0xffffffff


	//   ....[3]....
        /*0048*/ 	.word	0xffffffff


	//   ....[4]....
        /*004c*/ 	.word	0xffffffff


	//   ....[5]....
        /*0050*/ 	.word	0xffffffff


	//   ....[6]....
        /*0054*/ 	.word	0xffffffff


	//   ....[7]....
        /*0058*/ 	.word	0xffffffff


	//   ....[8]....
        /*005c*/ 	.word	0xffffffff


	//----- nvinfo : EIATTR_COOP_GROUP_INSTR_OFFSETS
	.align		4
.L_11542:
        /*0060*/ 	.byte	0x04, 0x28
        /*0062*/ 	.short	(.L_11544 - .L_11543)


	//   ....[0]....
.L_11543:
        /*0064*/ 	.word	0x000000a0


	//   ....[1]....
        /*0068*/ 	.word	0x000050a0


	//   ....[2]....
        /*006c*/ 	.word	0x000050b0


	//   ....[3]....
        /*0070*/ 	.word	0x00005460


	//   ....[4]....
        /*0074*/ 	.word	0x00005470


	//   ....[5]....
        /*0078*/ 	.word	0x00005600


	//   ....[6]....
        /*007c*/ 	.word	0x00005610


	//   ....[7]....
        /*0080*/ 	.word	0x00005980


	//   ....[8]....
        /*0084*/ 	.word	0x00005990


	//----- nvinfo : EIATTR_EXIT_INSTR_OFFSETS
	.align		4
.L_11544:
        /*0088*/ 	.byte	0x04, 0x1c
        /*008a*/ 	.short	(.L_11546 - .L_11545)


	//   ....[0]....
.L_11545:
        /*008c*/ 	.word	0x00000330


	//   ....[1]....
        /*0090*/ 	.word	0x00004d80


	//   ....[2]....
        /*0094*/ 	.word	0x000059a0


	//   ....[3]....
        /*0098*/ 	.word	0x00005a40


	//----- nvinfo : EIATTR_CTAIDZ_USED
	.align		4
.L_11546:
        /*009c*/ 	.byte	0x01, 0x04
	.zero		2


	//----- nvinfo : EIATTR_MAX_THREADS
	.align		4
        /*00a0*/ 	.byte	0x04, 0x05
        /*00a2*/ 	.short	(.L_11548 - .L_11547)
.L_11547:
        /*00a4*/ 	.word	0x00000100
        /*00a8*/ 	.word	0x00000001
        /*00ac*/ 	.word	0x00000001


	//----- nvinfo : EIATTR_CRS_STACK_SIZE
	.align		4
.L_11548:
        /*00b0*/ 	.byte	0x04, 0x1e
        /*00b2*/ 	.short	(.L_11550 - .L_11549)
.L_11549:
        /*00b4*/ 	.word	0x00000000
.L_11550:


//--------------------- .nv.info._ZN7cutlass13device_kernelIN5flash19enable_sm80_to_sm89INS1_16FlashAttnBwdSm80INS1_25CollectiveMainloopBwdSm80ILi2ELi2EN4cute5tupleIJNS5_1CILi128EEES8_NS7_ILi64EEEEEENS_6half_tEfNS_4arch4Sm80ELb0ELb1ELb1ELb0ELb0ELb0ELb0ELb0ELi2ELi4ELi4ELi4ELb0EEENS1_21CollectiveEpilogueBwdISA_SB_SD_Li256ELb0ELb0ELi2EEENS1_19SingleTileSchedulerILb0ELb0ELb0ELi128EEEEEEEEEvNT_6ParamsE --------------------------
	.section	.nv.info._ZN7cutlass13device_kernelIN5flash19enable_sm80_to_sm89INS1_16FlashAttnBwdSm80INS1_25CollectiveMainloopBwdSm80ILi2ELi2EN4cute5tupleIJNS5_1CILi128EEES8_NS7_ILi64EEEEEENS_6half_tEfNS_4arch4Sm80ELb0ELb1ELb1ELb0ELb0ELb0ELb0ELb0ELi2ELi4ELi4ELi4ELb0EEENS1_21CollectiveEpilogueBwdISA_SB_SD_Li256ELb0ELb0ELi2EEENS1_19SingleTileSchedulerILb0ELb0ELb0ELi128EEEEEEEEEvNT_6ParamsE,"",@"SHT_CUDA_INFO"
	.sectionflags	@""
	.align	4


	//----- nvinfo : EIATTR_CUDA_API_VERSION
	.align		4
        /*0000*/ 	.byte	0x04, 0x37
        /*0002*/ 	.short	(.L_11552 - .L_11551)
.L_11551:
        /*0004*/ 	.word	0x00000082


	//----- nvinfo : EIATTR_SW2861232_WAR
	.align		4
.L_11552:
        /*0008*/ 	.byte	0x01, 0x35
	.zero		2


	//----- nvinfo : EIATTR_PARAM_CBANK
	.align		4
        /*000c*/ 	.byte	0x04, 0x0a
        /*000e*/ 	.short	(.L_11554 - .L_11553)
	.align		4
.L_11553:
        /*0010*/ 	.word	index@(.nv.constant0._ZN7cutlass13device_kernelIN5flash19enable_sm80_to_sm89INS1_16FlashAttnBwdSm80INS1_25CollectiveMainloopBwdSm80ILi2ELi2EN4cute5tupleIJNS5_1CILi128EEES8_NS7_ILi64EEEEEENS_6half_tEfNS_4arch4Sm80ELb0ELb1ELb1ELb0ELb0ELb0ELb0ELb0ELi2ELi4ELi4ELi4ELb0EEENS1_21CollectiveEpilogueBwdISA_SB_SD_Li256ELb0ELb0ELi2EEENS1_19SingleTileSchedulerILb0ELb0ELb0ELi128EEEEEEEEEvNT_6ParamsE)
        /*0014*/ 	.short	0x0160
        /*0016*/ 	.short	0x0270


	//----- nvinfo : EIATTR_CBANK_PARAM_SIZE
	.align		4
.L_11554:
        /*0018*/ 	.byte	0x03, 0x19
        /*001a*/ 	.short	0x0270


	//----- nvinfo : EIATTR_KPARAM_INFO
	.align		4
        /*001c*/ 	.byte	0x04, 0x17
        /*001e*/ 	.short	(.L_11556 - .L_11555)
.L_11555:
        /*0020*/ 	.word	0x00000000
        /*0024*/ 	.short	0x0000
        /*0026*/ 	.short	0x0000
        /*0028*/ 	.byte	0x00, 0xf0, 0xc1, 0x09


	//----- nvinfo : EIATTR_MAXREG_COUNT
	.align		4
.L_11556:
        /*002c*/ 	.byte	0x03, 0x1b
        /*002e*/ 	.short	0x00ff


	//----- nvinfo : EIATTR_NUM_BARRIERS
	.align		4
        /*0030*/ 	.byte	0x02, 0x4c
        /*0032*/ 	.byte	0x02
	.zero		1


	//----- nvinfo : EIATTR_MERCURY_ISA_VERSION
	.align		4
        /*0034*/ 	.byte	0x03, 0x5f
        /*0036*/ 	.short	0x0000


	//----- nvinfo : EIATTR_EXIT_INSTR_OFFSETS
	.align		4
        /*0038*/ 	.byte	0x04, 0x1c
        /*003a*/ 	.short	(.L_11558 - .L_11557)


	//   ....[0]....
.L_11557:
        /*003c*/ 	.word	0x00000060


	//   ....[1]....
        /*0040*/ 	.word	0x00005bb0


	//   ....[2]....
        /*0044*/ 	.word	0x00005c60


	//   ....[3]....
        /*0048*/ 	.word	0x00006510


	//   ....[4]....
        /*004c*/ 	.word	0x000065c0


	//----- nvinfo : EIATTR_CTAIDZ_USED
	.align		4
.L_11558:
        /*0050*/ 	.byte	0x01, 0x04
	.zero		2


	//----- nvinfo : EIATTR_MAX_THREADS
	.align		4
        /*0054*/ 	.byte	0x04, 0x05
        /*0056*/ 	.short	(.L_11560 - .L_11559)
.L_11559:
        /*0058*/ 	.word	0x00000100
        /*005c*/ 	.word	0x00000001
        /*0060*/ 	.word	0x00000001


	//----- nvinfo : EIATTR_CRS_STACK_SIZE
	.align		4
.L_11560:
        /*0064*/ 	.byte	0x04, 0x1e
        /*0066*/ 	.short	(.L_11562 - .L_11561)
.L_11561:
        /*0068*/ 	.word	0x00000000
.L_11562:


//--------------------- .nv.info._ZN7cutlass13device_kernelIN5flash19enable_sm80_to_sm89INS1_16FlashAttnBwdSm80INS1_25CollectiveMainloopBwdSm80ILi2ELi2EN4cute5tupleIJNS5_1CILi128EEES8_NS7_ILi64EEEEEENS_6half_tEfNS_4arch4Sm80ELb0ELb1ELb1ELb0ELb1ELb0ELb0ELb0ELi2ELi4ELi4ELi4ELb0EEENS1_21CollectiveEpilogueBwdISA_SB_SD_Li256ELb0ELb0ELi2EEENS1_19SingleTileSchedulerILb0ELb0ELb0ELi128EEEEEEEEEvNT_6ParamsE --------------------------
	.section	.nv.info._ZN7cutlass13device_kernelIN5flash19enable_sm80_to_sm89INS1_16FlashAttnBwdSm80INS1_25CollectiveMainloopBwdSm80ILi2ELi2EN4cute5tupleIJNS5_1CILi128EEES8_NS7_ILi64EEEEEENS_6half_tEfNS_4arch4Sm80ELb0ELb1ELb1ELb0ELb1ELb0ELb0ELb0ELi2ELi4ELi4ELi4ELb0EEENS1_21CollectiveEpilogueBwdISA_SB_SD_Li256ELb0ELb0ELi2EEENS1_19SingleTileSchedulerILb0ELb0ELb0ELi128EEEEEEEEEvNT_6ParamsE,"",@"SHT_CUDA_INFO"
	.sectionflags	@""
	.align	4


	//----- nvinfo : EIATTR_CUDA_API_VERSION
	.align		4
        /*0000*/ 	.byte	0x04, 0x37
        /*0002*/ 	.short	(.L_11564 - .L_11563)
.L_11563:
        /*0004*/ 	.word	0x00000082


	//----- nvinfo : EIATTR_SW2861232_WAR
	.align		4
.L_11564:
        /*0008*/ 	.byte	0x01, 0x35
	.zero		2


	//----- nvinfo : EIATTR_PARAM_CBANK
	.align		4
        /*000c*/ 	.byte	0x04, 0x0a
        /*000e*/ 	.short	(.L_11566 - .L_11565)
	.align		4
.L_11565:
        /*0010*/ 	.word	index@(.nv.constant0._ZN7cutlass13device_kernelIN5flash19enable_sm80_to_sm89INS1_16FlashAttnBwdSm80INS1_25CollectiveMainloopBwdSm80ILi2ELi2EN4cute5tupleIJNS5_1CILi128EEES8_NS7_ILi64EEEEEENS_6half_tEfNS_4arch4Sm80ELb0ELb1ELb1ELb0ELb1ELb0ELb0ELb0ELi2ELi4ELi4ELi4ELb0EEENS1_21CollectiveEpilogueBwdISA_SB_SD_Li256ELb0ELb0ELi2EEENS1_19SingleTileSchedulerILb0ELb0ELb0ELi128EEEEEEEEEvNT_6ParamsE)
        /*0014*/ 	.short	0x0160
        /*0016*/ 	.short	0x0270


	//----- nvinfo : EIATTR_CBANK_PARAM_SIZE
	.align		4
.L_11566:
        /*0018*/ 	.byte	0x03, 0x19
        /*001a*/ 	.short	0x0270


	//----- nvinfo : EIATTR_KPARAM_INFO
	.align		4
        /*001c*/ 	.byte	0x04, 0x17
        /*001e*/ 	.short	(.L_11568 - .L_11567)
.L_11567:
        /*0020*/ 	.word	0x00000000
        /*0024*/ 	.short	0x0000
        /*0026*/ 	.short	0x0000
        /*0028*/ 	.byte	0x00, 0xf0, 0xc1, 0x09


	//----- nvinfo : EIATTR_MAXREG_COUNT
	.align		4
.L_11568:
        /*002c*/ 	.byte	0x03, 0x1b
        /*002e*/ 	.short	0x00ff


	//----- nvinfo : EIATTR_NUM_BARRIERS
	.align		4
        /*0030*/ 	.byte	0x02, 0x4c
        /*0032*/ 	.byte	0x02
	.zero		1


	//----- nvinfo : EIATTR_MERCURY_ISA_VERSION
	.align		4
        /*0034*/ 	.byte	0x03, 0x5f
        /*0036*/ 	.short	0x0000


	//----- nvinfo : EIATTR_EXIT_INSTR_OFFSETS
	.align		4
        /*0038*/ 	.byte	0x04, 0x1c
        /*003a*/ 	.short	(.L_11570 - .L_11569)


	//   ....[0]....
.L_11569:
        /*003c*/ 	.word	0x00000060


	//   ....[1]....
        /*0040*/ 	.word	0x00005bb0


	//   ....[2]....
        /*0044*/ 	.word	0x00005c60


	//   ....[3]....
        /*0048*/ 	.word	0x00006510


	//   ....[4]....
        /*004c*/ 	.word	0x000065c0


	//----- nvinfo : EIATTR_CTAIDZ_USED
	.align		4
.L_11570:
        /*0050*/ 	.byte	0x01, 0x04
	.zero		2


	//----- nvinfo : EIATTR_MAX_THREADS
	.align		4
        /*0054*/ 	.byte	0x04, 0x05
        /*0056*/ 	.short	(.L_11572 - .L_11571)
.L_11571:
        /*0058*/ 	.word	0x00000100
        /*005c*/ 	.word	0x00000001
        /*0060*/ 	.word	0x00000001


	//----- nvinfo : EIATTR_CRS_STACK_SIZE
	.align		4
.L_11572:
        /*0064*/ 	.byte	0x04, 0x1e
        /*0066*/ 	.short	(.L_11574 - .L_11573)
.L_11573:
        /*0068*/ 	.word	0x00000000
.L_11574:


//--------------------- .nv.info._ZN7cutlass13device_kernelIN5flash19enable_sm80_to_sm89INS1_16FlashAttnBwdSm80INS1_25CollectiveMainloopBwdSm80ILi2ELi2EN4cute5tupleIJNS5_1CILi128EEES8_NS7_ILi64EEEEEENS_6half_tEfNS_4arch4Sm80ELb0ELb1ELb1ELb0ELb0ELb0ELb0ELb0ELi2ELi4ELi4ELi4ELb0EEENS1_24CollectiveEpilogueBwdGQAISA_fSD_Li256ELb0ELb0EEENS1_19SingleTileSchedulerILb0ELb0ELb0ELi128EEEEEEEEEvNT_6ParamsE --------------------------
	.section	.nv.info._ZN7cutlass13device_kernelIN5flash19enable_sm80_to_sm89INS1_16FlashAttnBwdSm80INS1_25CollectiveMainloopBwdSm80ILi2ELi2EN4cute5tupleIJNS5_1CILi128EEES8_NS7_ILi64EEEEEENS_6half_tEfNS_4arch4Sm80ELb0ELb1ELb1ELb0ELb0ELb0ELb0ELb0ELi2ELi4ELi4ELi4ELb0EEENS1_24CollectiveEpilogueBwdGQAISA_fSD_Li256ELb0ELb0EEENS1_19SingleTileSchedulerILb0ELb0ELb0ELi128EEEEEEEEEvNT_6ParamsE,"",@"SHT_CUDA_INFO"
	.sectionflags	@""
	.align	4


	//----- nvinfo : EIATTR_CUDA_API_VERSION
	.align		4
        /*0000*/ 	.byte	0x04, 0x37
        /*0002*/ 	.short	(.L_11576 - .L_11575)
.L_11575:
        /*0004*/ 	.word	0x00000082


	//----- nvinfo : EIATTR_SW2861232_WAR
	.align		4
.L_11576:
        /*0008*/ 	.byte	0x01, 0x35
	.zero		2


	//----- nvinfo : EIATTR_PARAM_CBANK
	.align		4
        /*000c*/ 	.byte	0x04, 0x0a
        /*000e*/ 	.short	(.L_11578 - .L_11577)
	.align		4
.L_11577:
        /*0010*/ 	.word	index@(.nv.constant0._ZN7cutlass13device_kernelIN5flash19enable_sm80_to_sm89INS1_16FlashAttnBwdSm80INS1_25CollectiveMainloopBwdSm80ILi2ELi2EN4cute5tupleIJNS5_1CILi128EEES8_NS7_ILi64EEEEEENS_6half_tEfNS_4arch4Sm80ELb0ELb1ELb1ELb0ELb0ELb0ELb0ELb0ELi2ELi4ELi4ELi4ELb0EEENS1_24CollectiveEpilogueBwdGQAISA_fSD_Li256ELb0ELb0EEENS1_19SingleTileSchedulerILb0ELb0ELb0ELi128EEEEEEEEEvNT_6ParamsE)
        /*0014*/ 	.short	0x0160
        /*0016*/ 	.short	0x0278


	//----- nvinfo : EIATTR_CBANK_PARAM_SIZE
	.align		4
.L_11578:
        /*0018*/ 	.byte	0x03, 0x19
        /*001a*/ 	.short	0x0278


	//----- nvinfo : EIATTR_KPARAM_INFO
	.align		4
        /*001c*/ 	.byte	0x04, 0x17
        /*001e*/ 	.short	(.L_11580 - .L_11579)
.L_11579:
        /*0020*/ 	.word	0x00000000
        /*0024*/ 	.short	0x0000
        /*0026*/ 	.short	0x0000
        /*0028*/ 	.byte	0x00, 0xf0, 0xe1, 0x09


	//----- nvinfo : EIATTR_MAXREG_COUNT
	.align		4
.L_11580:
        /*002c*/ 	.byte	0x03, 0x1b
        /*002e*/ 	.short	0x00ff


	//----- nvinfo : EIATTR_NUM_BARRIERS
	.align		4
        /*0030*/ 	.byte	0x02, 0x4c
        /*0032*/ 	.byte	0x02
	.zero		1


	//----- nvinfo : EIATTR_MERCURY_ISA_VERSION
	.align		4
        /*0034*/ 	.byte	0x03, 0x5f
        /*0036*/ 	.short	0x0000


	//----- nvinfo : EIATTR_EXIT_INSTR_OFFSETS
	.align		4
        /*0038*/ 	.byte	0x04, 0x1c
        /*003a*/ 	.short	(.L_11582 - .L_11581)


	//   ....[0]....
.L_11581:
        /*003c*/ 	.word	0x00000060


	//   ....[1]....
        /*0040*/ 	.word	0x00004970


	//   ....[2]....
        /*0044*/ 	.word	0x000050c0


	//----- nvinfo : EIATTR_CTAIDZ_USED
	.align		4
.L_11582:
        /*0048*/ 	.byte	0x01, 0x04
	.zero		2


	//----- nvinfo : EIATTR_MAX_THREADS
	.align		4
        /*004c*/ 	.byte	0x04, 0x05
        /*004e*/ 	.short	(.L_11584 - .L_11583)
.L_11583:
        /*0050*/ 	.word	0x00000100
        /*0054*/ 	.word	0x00000001
        /*0058*/ 	.word	0x00000001


	//----- nvinfo : EIATTR_CRS_STACK_SIZE
	.align		4
.L_11584:
        /*005c*/ 	.byte	0x04, 0x1e
        /*005e*/ 	.short	(.L_11586 - .L_11585)
.L_11585:
        /*0060*/ 	.word	0x00000000
.L_11586:


//--------------------- .nv.info._ZN7cutlass13device_kernelIN5flash19enable_sm80_to_sm89INS1_16FlashAttnBwdSm80INS1_25CollectiveMainloopBwdSm80ILi2ELi2EN4cute5tupleIJNS5_1CILi128EEES8_NS7_ILi64EEEEEENS_6half_tEfNS_4arch4Sm80ELb0ELb1ELb1ELb0ELb1ELb0ELb0ELb0ELi2ELi4ELi4ELi4ELb0EEENS1_24CollectiveEpilogueBwdGQAISA_fSD_Li256ELb0ELb1EEENS1_19SingleTileSchedulerILb0ELb0ELb0ELi128EEEEEEEEEvNT_6ParamsE --------------------------
	.section	.nv.info._ZN7cutlass13device_kernelIN5flash19enable_sm80_to_sm89INS1_16FlashAttnBwdSm80INS1_25CollectiveMainloopBwdSm80ILi2ELi2EN4cute5tupleIJNS5_1CILi128EEES8_NS7_ILi64EEEEEENS_6half_tEfNS_4arch4Sm80ELb0ELb1ELb1ELb0ELb1ELb0ELb0ELb0ELi2ELi4ELi4ELi4ELb0EEENS1_24CollectiveEpilogueBwdGQAISA_fSD_Li256ELb0ELb1EEENS1_19SingleTileSchedulerILb0ELb0ELb0ELi128EEEEEEEEEvNT_6ParamsE,"",@"SHT_CUDA_INFO"
	.sectionflags	@""
	.align	4


	//----- nvinfo : EIATTR_CUDA_API_VERSION
	.align		4
        /*0000*/ 	.byte	0x04, 0x37
        /*0002*/ 	.short	(.L_11588 - .L_11587)
.L_11587:
        /*0004*/ 	.word	0x00000082


	//----- nvinfo : EIATTR_SW2861232_WAR
	.align		4
.L_11588:
        /*0008*/ 	.byte	0x01, 0x35
	.zero		2


	//----- nvinfo : EIATTR_PARAM_CBANK
	.align		4
        /*000c*/ 	.byte	0x04, 0x0a
        /*000e*/ 	.short	(.L_11590 - .L_11589)
	.align		4
.L_11589:
        /*0010*/ 	.word	index@(.nv.constant0._ZN7cutlass13device_kernelIN5flash19enable_sm80_to_sm89INS1_16FlashAttnBwdSm80INS1_25CollectiveMainloopBwdSm80ILi2ELi2EN4cute5tupleIJNS5_1CILi128EEES8_NS7_ILi64EEEEEENS_6half_tEfNS_4arch4Sm80ELb0ELb1ELb1ELb0ELb1ELb0ELb0ELb0ELi2ELi4ELi4ELi4ELb0EEENS1_24CollectiveEpilogueBwdGQAISA_fSD_Li256ELb0ELb1EEENS1_19SingleTileSchedulerILb0ELb0ELb0ELi128EEEEEEEEEvNT_6ParamsE)
        /*0014*/ 	.short	0x0160
        /*0016*/ 	.short	0x0278


	//----- nvinfo : EIATTR_CBANK_PARAM_SIZE
	.align		4
.L_11590:
        /*0018*/ 	.byte	0x03, 0x19
        /*001a*/ 	.short	0x0278


	//----- nvinfo : EIATTR_KPARAM_INFO
	.align		4
        /*001c*/ 	.byte	0x04, 0x17
        /*001e*/ 	.short	(.L_11592 - .L_11591)
.L_11591:
        /*0020*/ 	.word	0x00000000
        /*0024*/ 	.short	0x0000
        /*0026*/ 	.short	0x0000
        /*0028*/ 	.byte	0x00, 0xf0, 0xe1, 0x09


	//----- nvinfo : EIATTR_MAXREG_COUNT
	.align		4
.L_11592:
        /*002c*/ 	.byte	0x03, 0x1b
        /*002e*/ 	.short	0x00ff


	//----- nvinfo : EIATTR_NUM_BARRIERS
	.align		4
        /*0030*/ 	.byte	0x02, 0x4c
        /*0032*/ 	.byte	0x02
	.zero		1


	//----- nvinfo : EIATTR_MERCURY_ISA_VERSION
	.align		4
        /*0034*/ 	.byte	0x03, 0x5f
        /*0036*/ 	.short	0x0000


	//----- nvinfo : EIATTR_COOP_GROUP_MASK_REGIDS
	.align		4
        /*0038*/ 	.byte	0x04, 0x29
        /*003a*/ 	.short	(.L_11594 - .L_11593)


	//   ....[0]....
.L_11593:
        /*003c*/ 	.word	0xffffffff


	//   ....[1]....
        /*0040*/ 	.word	0xffffffff


	//   ....[2]....
        /*0044*/ 	.word	0xffffffff


	//   ....[3]....
        /*0048*/ 	.word	0xffffffff


	//   ....[4]....
        /*004c*/ 	.word	0xffffffff


	//   ....[5]....
        /*0050*/ 	.word	0xffffffff


	//   ....[6]....
        /*0054*/ 	.word	0xffffffff


	//   ....[7]....
        /*0058*/ 	.word	0xffffffff


	//----- nvinfo : EIATTR_COOP_GROUP_INSTR_OFFSETS
	.align		4
.L_11594:
        /*005c*/ 	.byte	0x04, 0x28
        /*005e*/ 	.short	(.L_11596 - .L_11595)


	//   ....[0]....
.L_11595:
        /*0060*/ 	.word	0x00004c20


	//   ....[1]....
        /*0064*/ 	.word	0x00004c30


	//   ....[2]....
        /*0068*/ 	.word	0x00004fd0


	//   ....[3]....
        /*006c*/ 	.word	0x00004fe0


	//   ....[4]....
        /*0070*/ 	.word	0x00005170


	//   ....[5]....
        /*0074*/ 	.word	0x00005180


	//   ....[6]....
        /*0078*/ 	.word	0x000054d0


	//   ....[7]....
        /*007c*/ 	.word	0x000054e0


	//----- nvinfo : EIATTR_EXIT_INSTR_OFFSETS
	.align		4
.L_11596:
        /*0080*/ 	.byte	0x04, 0x1c
        /*0082*/ 	.short	(.L_11598 - .L_11597)


	//   ....[0]....
.L_11597:
        /*0084*/ 	.word	0x00000060


	//   ....[1]....
        /*0088*/ 	.word	0x000049d0


	//   ....[2]....
        /*008c*/ 	.word	0x000054f0


	//   ....[3]....
        /*0090*/ 	.word	0x00005590


	//----- nvinfo : EIATTR_CTAIDZ_USED
	.align		4
.L_11598:
        /*0094*/ 	.byte	0x01, 0x04
	.zero		2


	//----- nvinfo : EIATTR_MAX_THREADS
	.align		4
        /*0098*/ 	.byte	0x04, 0x05
        /*009a*/ 	.short	(.L_11600 - .L_11599)
.L_11599:
        /*009c*/ 	.word	0x00000100
        /*00a0*/ 	.word	0x00000001
        /*00a4*/ 	.word	0x00000001


	//----- nvinfo : EIATTR_CRS_STACK_SIZE
	.align		4
.L_11600:
        /*00a8*/ 	.byte	0x04, 0x1e
        /*00aa*/ 	.short	(.L_11602 - .L_11601)
.L_11601:
        /*00ac*/ 	.word	0x00000000
.L_11602:


//--------------------- .nv.info._ZN7cutlass13device_kernelIN5flash19enable_sm80_to_sm89INS1_16FlashAttnBwdSm80INS1_25CollectiveMainloopBwdSm80ILi2ELi2EN4cute5tupleIJNS5_1CILi128EEES8_NS7_ILi64EEEEEENS_6half_tEfNS_4arch4Sm80ELb0ELb1ELb1ELb1ELb0ELb0ELb0ELb0ELi2ELi4ELi4ELi4ELb0EEENS1_21CollectiveEpilogueBwdISA_SB_SD_Li256ELb1ELb0ELi2EEENS1_19SingleTileSchedulerILb1ELb0ELb0ELi128EEEEEEEEEvNT_6ParamsE --------------------------
	.section	.nv.info._ZN7cutlass13device_kernelIN5flash19enable_sm80_to_sm89INS1_16FlashAttnBwdSm80INS1_25CollectiveMainloopBwdSm80ILi2ELi2EN4cute5tupleIJNS5_1CILi128EEES8_NS7_ILi64EEEEEENS_6half_tEfNS_4arch4Sm80ELb0ELb1ELb1ELb1ELb0ELb0ELb0ELb0ELi2ELi4ELi4ELi4ELb0EEENS1_21CollectiveEpilogueBwdISA_SB_SD_Li256ELb1ELb0ELi2EEENS1_19SingleTileSchedulerILb1ELb0ELb0ELi128EEEEEEEEEvNT_6ParamsE,"",@"SHT_CUDA_INFO"
	.sectionflags	@""
	.align	4


	//----- nvinfo : EIATTR_CUDA_API_VERSION
	.align		4
        /*0000*/ 	.byte	0x04, 0x37
        /*0002*/ 	.short	(.L_11604 - .L_11603)
.L_11603:
        /*0004*/ 	.word	0x00000082


	//----- nvinfo : EIATTR_SW2861232_WAR
	.align		4
.L_11604:
        /*0008*/ 	.byte	0x01, 0x35
	.zero		2


	//----- nvinfo : EIATTR_PARAM_CBANK
	.align		4
        /*000c*/ 	.byte	0x04, 0x0a
        /*000e*/ 	.short	(.L_11606 - .L_11605)
	.align		4
.L_11605:
        /*0010*/ 	.word	index@(.nv.constant0._ZN7cutlass13device_kernelIN5flash19enable_sm80_to_sm89INS1_16FlashAttnBwdSm80INS1_25CollectiveMainloopBwdSm80ILi2ELi2EN4cute5tupleIJNS5_1CILi128EEES8_NS7_ILi64EEEEEENS_6half_tEfNS_4arch4Sm80ELb0ELb1ELb1ELb1ELb0ELb0ELb0ELb0ELi2ELi4ELi4ELi4ELb0EEENS1_21CollectiveEpilogueBwdISA_SB_SD_Li256ELb1ELb0ELi2EEENS1_19SingleTileSchedulerILb1ELb0ELb0ELi128EEEEEEEEEvNT_6ParamsE)
        /*0014*/ 	.short	0x0160
        /*0016*/ 	.short	0x0270


	//----- nvinfo : EIATTR_CBANK_PARAM_SIZE
	.align		4
.L_11606:
        /*0018*/ 	.byte	0x03, 0x19
        /*001a*/ 	.short	0x0270


	//----- nvinfo : EIATTR_KPARAM_INFO
	.align		4
        /*001c*/ 	.byte	0x04, 0x17
        /*001e*/ 	.short	(.L_11608 - .L_11607)
.L_11607:
        /*0020*/ 	.word	0x00000000
        /*0024*/ 	.short	0x0000
        /*0026*/ 	.short	0x0000
        /*0028*/ 	.byte	0x00, 0xf0, 0xc1, 0x09


	//----- nvinfo : EIATTR_MAXREG_COUNT
	.align		4
.L_11608:
        /*002c*/ 	.byte	0x03, 0x1b
        /*002e*/ 	.short	0x00ff


	//----- nvinfo : EIATTR_NUM_BARRIERS
	.align		4
        /*0030*/ 	.byte	0x02, 0x4c
        /*0032*/ 	.byte	0x02
	.zero		1


	//----- nvinfo : EIATTR_MERCURY_ISA_VERSION
	.align		4
        /*0034*/ 	.byte	0x03, 0x5f
        /*0036*/ 	.short	0x0000


	//----- nvinfo : EIATTR_COOP_GROUP_MASK_REGIDS
	.align		4
        /*0038*/ 	.byte	0x04, 0x29
        /*003a*/ 	.short	(.L_11610 - .L_11609)


	//   ....[0]....
.L_11609:
        /*003c*/ 	.word	0xffffffff


	//----- nvinfo : EIATTR_COOP_GROUP_INSTR_OFFSETS
	.align		4
.L_11610:
        /*0040*/ 	.byte	0x04, 0x28
        /*0042*/ 	.short	(.L_11612 - .L_11611)


	//   ....[0]....
.L_11611:
        /*0044*/ 	.word	0x00000090


	//----- nvinfo : EIATTR_EXIT_INSTR_OFFSETS
	.align		4
.L_11612:
        /*0048*/ 	.byte	0x04, 0x1c
        /*004a*/ 	.short	(.L_11614 - .L_11613)


	//   ....[0]....
.L_11613:
        /*004c*/ 	.word	0x00000320


	//   ....[1]....
        /*0050*/ 	.word	0x00006360


	//   ....[2]....
        /*0054*/ 	.word	0x00006420


	//   ....[3]....
        /*0058*/ 	.word	0x00006e10


	//   ....[4]....
        /*005c*/ 	.word	0x00006ec0


	//----- nvinfo : EIATTR_CTAIDZ_USED
	.align		4
.L_11614:
        /*0060*/ 	.byte	0x01, 0x04
	.zero		2


	//----- nvinfo : EIATTR_MAX_THREADS
	.align		4
        /*0064*/ 	.byte	0x04, 0x05
        /*0066*/ 	.short	(.L_11616 - .L_11615)
.L_11615:
        /*0068*/ 	.word	0x00000100
        /*006c*/ 	.word	0x00000001
        /*0070*/ 	.word	0x00000001


	//----- nvinfo : EIATTR_CRS_STACK_SIZE
	.align		4
.L_11616:
        /*0074*/ 	.byte	0x04, 0x1e
        /*0076*/ 	.short	(.L_11618 - .L_11617)
.L_11617:
        /*0078*/ 	.word	0x00000000
.L_11618:


//--------------------- .nv.info._ZN7cutlass13device_kernelIN5flash19enable_sm80_to_sm89INS1_16FlashAttnBwdSm80INS1_25CollectiveMainloopBwdSm80ILi2ELi2EN4cute5tupleIJNS5_1CILi128EEES8_NS7_ILi64EEEEEENS_6half_tEfNS_4arch4Sm80ELb0ELb1ELb1ELb1ELb1ELb0ELb0ELb0ELi2ELi4ELi4ELi4ELb0EEENS1_21CollectiveEpilogueBwdISA_SB_SD_Li256ELb1ELb0ELi2EEENS1_19SingleTileSchedulerILb1ELb0ELb0ELi128EEEEEEEEEvNT_6ParamsE --------------------------
	.section	.nv.info._ZN7cutlass13device_kernelIN5flash19enable_sm80_to_sm89INS1_16FlashAttnBwdSm80INS1_25CollectiveMainloopBwdSm80ILi2ELi2EN4cute5tupleIJNS5_1CILi128EEES8_NS7_ILi64EEEEEENS_6half_tEfNS_4arch4Sm80ELb0ELb1ELb1ELb1ELb1ELb0ELb0ELb0ELi2ELi4ELi4ELi4ELb0EEENS1_21CollectiveEpilogueBwdISA_SB_SD_Li256ELb1ELb0ELi2EEENS1_19SingleTileSchedulerILb1ELb0ELb0ELi128EEEEEEEEEvNT_6ParamsE,"",@"SHT_CUDA_INFO"
	.sectionflags	@""
	.align	4


	//----- nvinfo : EIATTR_CUDA_API_VERSION
	.align		4
        /*0000*/ 	.byte	0x04, 0x37
        /*0002*/ 	.short	(.L_11620 - .L_11619)
.L_11619:
        /*0004*/ 	.word	0x00000082


	//----- nvinfo : EIATTR_SW2861232_WAR
	.align		4
.L_11620:
        /*0008*/ 	.byte	0x01, 0x35
	.zero		2


	//----- nvinfo : EIATTR_PARAM_CBANK
	.align		4
        /*000c*/ 	.byte	0x04, 0x0a
        /*000e*/ 	.short	(.L_11622 - .L_11621)
	.align		4
.L_11621:
        /*0010*/ 	.word	index@(.nv.constant0._ZN7cutlass13device_kernelIN5flash19enable_sm80_to_sm89INS1_16FlashAttnBwdSm80INS1_25CollectiveMainloopBwdSm80ILi2ELi2EN4cute5tupleIJNS5_1CILi128EEES8_NS7_ILi64EEEEEENS_6half_tEfNS_4arch4Sm80ELb0ELb1ELb1ELb1ELb1ELb0ELb0ELb0ELi2ELi4ELi4ELi4ELb0EEENS1_21CollectiveEpilogueBwdISA_SB_SD_Li256ELb1ELb0ELi2EEENS1_19SingleTileSchedulerILb1ELb0ELb0ELi128EEEEEEEEEvNT_6ParamsE)
        /*0014*/ 	.short	0x0160
        /*0016*/ 	.short	0x0270


	//----- nvinfo : EIATTR_CBANK_PARAM_SIZE
	.align		4
.L_11622:
        /*0018*/ 	.byte	0x03, 0x19
        /*001a*/ 	.short	0x0270


	//----- nvinfo : EIATTR_KPARAM_INFO
	.align		4
        /*001c*/ 	.byte	0x04, 0x17
        /*001e*/ 	.short	(.L_11624 - .L_11623)
.L_11623:
        /*0020*/ 	.word	0x00000000
        /*0024*/ 	.short	0x0000
        /*0026*/ 	.short	0x0000
        /*0028*/ 	.byte	0x00, 0xf0, 0xc1, 0x09


	//----- nvinfo : EIATTR_MAXREG_COUNT
	.align		4
.L_11624:
        /*002c*/ 	.byte	0x03, 0x1b
        /*002e*/ 	.short	0x00ff


	//----- nvinfo : EIATTR_NUM_BARRIERS
	.align		4
        /*0030*/ 	.byte	0x02, 0x4c
        /*0032*/ 	.byte	0x02
	.zero		1


	//----- nvinfo : EIATTR_MERCURY_ISA_VERSION
	.align		4
        /*0034*/ 	.byte	0x03, 0x5f
        /*0036*/ 	.short	0x0000


	//----- nvinfo : EIATTR_COOP_GROUP_MASK_REGIDS
	.align		4
        /*0038*/ 	.byte	0x04, 0x29
        /*003a*/ 	.short	(.L_11626 - .L_11625)


	//   ....[0]....
.L_11625:
        /*003c*/ 	.word	0xffffffff


	//----- nvinfo : EIATTR_COOP_GROUP_INSTR_OFFSETS
	.align		4
.L_11626:
        /*0040*/ 	.byte	0x04, 0x28
        /*0042*/ 	.short	(.L_11628 - .L_11627)


	//   ....[0]....
.L_11627:
        /*0044*/ 	.word	0x00000090


	//----- nvinfo : EIATTR_EXIT_INSTR_OFFSETS
	.align		4
.L_11628:
        /*0048*/ 	.byte	0x04, 0x1c
        /*004a*/ 	.short	(.L_11630 - .L_11629)


	//   ....[0]....
.L_11629:
        /*004c*/ 	.word	0x00000320


	//   ....[1]....
        /*0050*/ 	.word	0x00006360


	//   ....[2]....
        /*0054*/ 	.word	0x00006420


	//   ....[3]....
        /*0058*/ 	.word	0x00006e10


	//   ....[4]....
        /*005c*/ 	.word	0x00006ec0


	//----- nvinfo : EIATTR_CTAIDZ_USED
	.align		4
.L_11630:
        /*0060*/ 	.byte	0x01, 0x04
	.zero		2


	//----- nvinfo : EIATTR_MAX_THREADS
	.align		4
        /*0064*/ 	.byte	0x04, 0x05
        /*0066*/ 	.short	(.L_11632 - .L_11631)
.L_11631:
        /*0068*/ 	.word	0x00000100
        /*006c*/ 	.word	0x00000001
        /*0070*/ 	.word	0x00000001


	//----- nvinfo : EIATTR_CRS_STACK_SIZE
	.align		4
.L_11632:
        /*0074*/ 	.byte	0x04, 0x1e
        /*0076*/ 	.short	(.L_11634 - .L_11633)
.L_11633:
        /*0078*/ 	.word	0x00000000
.L_11634:


//--------------------- .nv.info._ZN7cutlass13device_kernelIN5flash19enable_sm80_to_sm89INS1_16FlashAttnBwdSm80INS1_25CollectiveMainloopBwdSm80ILi2ELi2EN4cute5tupleIJNS5_1CILi128EEES8_NS7_ILi64EEEEEENS_6half_tEfNS_4arch4Sm80ELb0ELb1ELb1ELb1ELb0ELb0ELb0ELb0ELi2ELi4ELi4ELi4ELb0EEENS1_24CollectiveEpilogueBwdGQAISA_fSD_Li256ELb1ELb0EEENS1_19SingleTileSchedulerILb1ELb0ELb0ELi128EEEEEEEEEvNT_6ParamsE --------------------------
	.section	.nv.info._ZN7cutlass13device_kernelIN5flash19enable_sm80_to_sm89INS1_16FlashAttnBwdSm80INS1_25CollectiveMainloopBwdSm80ILi2ELi2EN4cute5tupleIJNS5_1CILi128EEES8_NS7_ILi64EEEEEENS_6half_tEfNS_4arch4Sm80ELb0ELb1ELb1ELb1ELb0ELb0ELb0ELb0ELi2ELi4ELi4ELi4ELb0EEENS1_24CollectiveEpilogueBwdGQAISA_fSD_Li256ELb1ELb0EEENS1_19SingleTileSchedulerILb1ELb0ELb0ELi128EEEEEEEEEvNT_6ParamsE,"",@"SHT_CUDA_INFO"
	.sectionflags	@""
	.align	4


	//----- nvinfo : EIATTR_CUDA_API_VERSION
	.align		4
        /*0000*/ 	.byte	0x04, 0x37
        /*0002*/ 	.short	(.L_11636 - .L_11635)
.L_11635:
        /*0004*/ 	.word	0x00000082


	//----- nvinfo : EIATTR_SW2861232_WAR
	.align		4
.L_11636:
        /*0008*/ 	.byte	0x01, 0x35
	.zero		2


	//----- nvinfo : EIATTR_PARAM_CBANK
	.align		4
        /*000c*/ 	.byte	0x04, 0x0a
        /*000e*/ 	.short	(.L_11638 - .L_11637)
	.align		4
.L_11637:
        /*0010*/ 	.word	index@(.nv.constant0._ZN7cutlass13device_kernelIN5flash19enable_sm80_to_sm89INS1_16FlashAttnBwdSm80INS1_25CollectiveMainloopBwdSm80ILi2ELi2EN4cute5tupleIJNS5_1CILi128EEES8_NS7_ILi64EEEEEENS_6half_tEfNS_4arch4Sm80ELb0ELb1ELb1ELb1ELb0ELb0ELb0ELb0ELi2ELi4ELi4ELi4ELb0EEENS1_24CollectiveEpilogueBwdGQAISA_fSD_Li256ELb1ELb0EEENS1_19SingleTileSchedulerILb1ELb0ELb0ELi128EEEEEEEEEvNT_6ParamsE)
        /*0014*/ 	.short	0x0160
        /*0016*/ 	.short	0x0278


	//----- nvinfo : EIATTR_CBANK_PARAM_SIZE
	.align		4
.L_11638:
        /*0018*/ 	.byte	0x03, 0x19
        /*001a*/ 	.short	0x0278


	//----- nvinfo : EIATTR_KPARAM_INFO
	.align		4
        /*001c*/ 	.byte	0x04, 0x17
        /*001e*/ 	.short	(.L_11640 - .L_11639)
.L_11639:
        /*0020*/ 	.word	0x00000000
        /*0024*/ 	.short	0x0000
        /*0026*/ 	.short	0x0000
        /*0028*/ 	.byte	0x00, 0xf0, 0xe1, 0x09


	//----- nvinfo : EIATTR_MAXREG_COUNT
	.align		4
.L_11640:
        /*002c*/ 	.byte	0x03, 0x1b
        /*002e*/ 	.short	0x00ff


	//----- nvinfo : EIATTR_NUM_BARRIERS
	.align		4
        /*0030*/ 	.byte	0x02, 0x4c
        /*0032*/ 	.byte	0x02
	.zero		1


	//----- nvinfo : EIATTR_MERCURY_ISA_VERSION
	.align		4
        /*0034*/ 	.byte	0x03, 0x5f
        /*0036*/ 	.short	0x0000


	//----- nvinfo : EIATTR_COOP_GROUP_MASK_REGIDS
	.align		4
        /*0038*/ 	.byte	0x04, 0x29
        /*003a*/ 	.short	(.L_11642 - .L_11641)


	//   ....[0]....
.L_11641:
        /*003c*/ 	.word	0xffffffff


	//----- nvinfo : EIATTR_COOP_GROUP_INSTR_OFFSETS
	.align		4
.L_11642:
        /*0040*/ 	.byte	0x04, 0x28
        /*0042*/ 	.short	(.L_11644 - .L_11643)


	//   ....[0]....
.L_11643:
        /*0044*/ 	.word	0x000000a0


	//----- nvinfo : EIATTR_EXIT_INSTR_OFFSETS
	.align		4
.L_11644:
        /*0048*/ 	.byte	0x04, 0x1c
        /*004a*/ 	.short	(.L_11646 - .L_11645)


	//   ....[0]....
.L_11645:
        /*004c*/ 	.word	0x00000330


	//   ....[1]....
        /*0050*/ 	.word	0x00005360


	//   ....[2]....
        /*0054*/ 	.word	0x00005ba0


	//----- nvinfo : EIATTR_CTAIDZ_USED
	.align		4
.L_11646:
        /*0058*/ 	.byte	0x01, 0x04
	.zero		2


	//----- nvinfo : EIATTR_MAX_THREADS
	.align		4
        /*005c*/ 	.byte	0x04, 0x05
        /*005e*/ 	.short	(.L_11648 - .L_11647)
.L_11647:
        /*0060*/ 	.word	0x00000100
        /*0064*/ 	.word	0x00000001
        /*0068*/ 	.word	0x00000001


	//----- nvinfo : EIATTR_CRS_STACK_SIZE
	.align		4
.L_11648:
        /*006c*/ 	.byte	0x04, 0x1e
        /*006e*/ 	.short	(.L_11650 - .L_11649)
.L_11649:
        /*0070*/ 	.word	0x00000000
.L_11650:


//--------------------- .nv.info._ZN7cutlass13device_kernelIN5flash19enable_sm80_to_sm89INS1_16FlashAttnBwdSm80INS1_25CollectiveMainloopBwdSm80ILi2ELi2EN4cute5tupleIJNS5_1CILi128EEES8_NS7_ILi64EEEEEENS_6half_tEfNS_4arch4Sm80ELb0ELb1ELb1ELb1ELb1ELb0ELb0ELb0ELi2ELi4ELi4ELi4ELb0EEENS1_24CollectiveEpilogueBwdGQAISA_fSD_Li256ELb1ELb1EEENS1_19SingleTileSchedulerILb1ELb0ELb0ELi128EEEEEEEEEvNT_6ParamsE --------------------------
	.section	.nv.info._ZN7cutlass13device_kernelIN5flash19enable_sm80_to_sm89INS1_16FlashAttnBwdSm80INS1_25CollectiveMainloopBwdSm80ILi2ELi2EN4cute5tupleIJNS5_1CILi128EEES8_NS7_ILi64EEEEEENS_6half_tEfNS_4arch4Sm80ELb0ELb1ELb1ELb1ELb1ELb0ELb0ELb0ELi2ELi4ELi4ELi4ELb0EEENS1_24CollectiveEpilogueBwdGQAISA_fSD_Li256ELb1ELb1EEENS1_19SingleTileSchedulerILb1ELb0ELb0ELi128EEEEEEEEEvNT_6ParamsE,"",@"SHT_CUDA_INFO"
	.sectionflags	@""
	.align	4


	//----- nvinfo : EIATTR_CUDA_API_VERSION
	.align		4
        /*0000*/ 	.byte	0x04, 0x37
        /*0002*/ 	.short	(.L_11652 - .L_11651)
.L_11651:
        /*0004*/ 	.word	0x00000082


	//----- nvinfo : EIATTR_SW2861232_WAR
	.align		4
.L_11652:
        /*0008*/ 	.byte	0x01, 0x35
	.zero		2


	//----- nvinfo : EIATTR_PARAM_CBANK
	.align		4
        /*000c*/ 	.byte	0x04, 0x0a
        /*000e*/ 	.short	(.L_11654 - .L_11653)
	.align		4
.L_11653:
        /*0010*/ 	.word	index@(.nv.constant0._ZN7cutlass13device_kernelIN5flash19enable_sm80_to_sm89INS1_16FlashAttnBwdSm80INS1_25CollectiveMainloopBwdSm80ILi2ELi2EN4cute5tupleIJNS5_1CILi128EEES8_NS7_ILi64EEEEEENS_6half_tEfNS_4arch4Sm80ELb0ELb1ELb1ELb1ELb1ELb0ELb0ELb0ELi2ELi4ELi4ELi4ELb0EEENS1_24CollectiveEpilogueBwdGQAISA_fSD_Li256ELb1ELb1EEENS1_19SingleTileSchedulerILb1ELb0ELb0ELi128EEEEEEEEEvNT_6ParamsE)
        /*0014*/ 	.short	0x0160
        /*0016*/ 	.short	0x0278


	//----- nvinfo : EIATTR_CBANK_PARAM_SIZE
	.align		4
.L_11654:
        /*0018*/ 	.byte	0x03, 0x19
        /*001a*/ 	.short	0x0278


	//----- nvinfo : EIATTR_KPARAM_INFO
	.align		4
        /*001c*/ 	.byte	0x04, 0x17
        /*001e*/ 	.short	(.L_11656 - .L_11655)
.L_11655:
        /*0020*/ 	.word	0x00000000
        /*0024*/ 	.short	0x0000
        /*0026*/ 	.short	0x0000
        /*0028*/ 	.byte	0x00, 0xf0, 0xe1, 0x09


	//----- nvinfo : EIATTR_MAXREG_COUNT
	.align		4
.L_11656:
        /*002c*/ 	.byte	0x03, 0x1b
        /*002e*/ 	.short	0x00ff


	//----- nvinfo : EIATTR_NUM_BARRIERS
	.align		4
        /*0030*/ 	.byte	0x02, 0x4c
        /*0032*/ 	.byte	0x02
	.zero		1


	//----- nvinfo : EIATTR_MERCURY_ISA_VERSION
	.align		4
        /*0034*/ 	.byte	0x03, 0x5f
        /*0036*/ 	.short	0x0000


	//----- nvinfo : EIATTR_COOP_GROUP_MASK_REGIDS
	.align		4
        /*0038*/ 	.byte	0x04, 0x29
        /*003a*/ 	.short	(.L_11658 - .L_11657)


	//   ....[0]....
.L_11657:
        /*003c*/ 	.word	0xffffffff


	//   ....[1]....
        /*0040*/ 	.word	0xffffffff


	//   ....[2]....
        /*0044*/ 	.word	0xffffffff


	//   ....[3]....
        /*0048*/ 	.word	0xffffffff


	//   ....[4]....
        /*004c*/ 	.word	0xffffffff


	//   ....[5]....
        /*0050*/ 	.word	0xffffffff


	//   ....[6]....
        /*0054*/ 	.word	0xffffffff


	//   ....[7]....
        /*0058*/ 	.word	0xffffffff


	//   ....[8]....
        /*005c*/ 	.word	0xffffffff


	//----- nvinfo : EIATTR_COOP_GROUP_INSTR_OFFSETS
	.align		4
.L_11658:
        /*0060*/ 	.byte	0x04, 0x28
        /*0062*/ 	.short	(.L_11660 - .L_11659)


	//   ....[0]....
.L_11659:
        /*0064*/ 	.word	0x00000080


	//   ....[1]....
        /*0068*/ 	.word	0x000052c0


	//   ....[2]....
        /*006c*/ 	.word	0x000052d0


	//   ....[3]....
        /*0070*/ 	.word	0x00005680


	//   ....[4]....
        /*0074*/ 	.word	0x00005690


	//   ....[5]....
        /*0078*/ 	.word	0x00005820


	//   ....[6]....
        /*007c*/ 	.word	0x00005830


	//   ....[7]....
        /*0080*/ 	.word	0x00005ba0


	//   ....[8]....
        /*0084*/ 	.word	0x00005bb0


	//----- nvinfo : EIATTR_EXIT_INSTR_OFFSETS
	.align		4
.L_11660:
        /*0088*/ 	.byte	0x04, 0x1c
        /*008a*/ 	.short	(.L_11662 - .L_11661)


	//   ....[0]....
.L_11661:
        /*008c*/ 	.word	0x00000330


	//   ....[1]....
        /*0090*/ 	.word	0x00004fa0


	//   ....[2]....
        /*0094*/ 	.word	0x00005bc0


	//   ....[3]....
        /*0098*/ 	.word	0x00005c60


	//----- nvinfo : EIATTR_CTAIDZ_USED
	.align		4
.L_11662:
        /*009c*/ 	.byte	0x01, 0x04
	.zero		2


	//----- nvinfo : EIATTR_MAX_THREADS
	.align		4
        /*00a0*/ 	.byte	0x04, 0x05
        /*00a2*/ 	.short	(.L_11664 - .L_11663)
.L_11663:
        /*00a4*/ 	.word	0x00000100
        /*00a8*/ 	.word	0x00000001
        /*00ac*/ 	.word	0x00000001


	//----- nvinfo : EIATTR_CRS_STACK_SIZE
	.align		4
.L_11664:
        /*00b0*/ 	.byte	0x04, 0x1e
        /*00b2*/ 	.short	(.L_11666 - .L_11665)
.L_11665:
        /*00b4*/ 	.word	0x00000000
.L_11666:


//--------------------- .nv.info._ZN7cutlass13device_kernelIN5flash19enable_sm80_to_sm89INS1_16FlashAttnBwdSm80INS1_25CollectiveMainloopBwdSm80ILi2ELi2EN4cute5tupleIJNS5_1CILi128EEES8_NS7_ILi64EEEEEENS_6half_tEfNS_4arch4Sm80ELb1ELb0ELb1ELb0ELb0ELb0ELb0ELb0ELi2ELi4ELi4ELi4ELb0EEENS1_21CollectiveEpilogueBwdISA_SB_SD_Li256ELb0ELb0ELi2EEENS1_25SingleTileBwdLPTSchedulerILb0ELi128ELb0EEEEEEEEEvNT_6ParamsE --------------------------
	.section	.nv.info._ZN7cutlass13device_kernelIN5flash19enable_sm80_to_sm89INS1_16FlashAttnBwdSm80INS1_25CollectiveMainloopBwdSm80ILi2ELi2EN4cute5tupleIJNS5_1CILi128EEES8_NS7_ILi64EEEEEENS_6half_tEfNS_4arch4Sm80ELb1ELb0ELb1ELb0ELb0ELb0ELb0ELb0ELi2ELi4ELi4ELi4ELb0EEENS1_21CollectiveEpilogueBwdISA_SB_SD_Li256ELb0ELb0ELi2EEENS1_25SingleTileBwdLPTSchedulerILb0ELi128ELb0EEEEEEEEEvNT_6ParamsE,"",@"SHT_CUDA_INFO"
	.sectionflags	@""
	.align	4


	//----- nvinfo : EIATTR_CUDA_API_VERSION
	.align		4
        /*0000*/ 	.byte	0x04, 0x37
        /*0002*/ 	.short	(.L_11668 - .L_11667)
.L_11667:
        /*0004*/ 	.word	0x00000082


	//----- nvinfo : EIATTR_SW2861232_WAR
	.align		4
.L_11668:
        /*0008*/ 	.byte	0x01, 0x35
	.zero		2


	//----- nvinfo : EIATTR_PARAM_CBANK
	.align		4
        /*000c*/ 	.byte	0x04, 0x0a
        /*000e*/ 	.short	(.L_11670 - .L_11669)
	.align		4
.L_11669:
        /*0010*/ 	.word	index@(.nv.constant0._ZN7cutlass13device_kernelIN5flash19enable_sm80_to_sm89INS1_16FlashAttnBwdSm80INS1_25CollectiveMainloopBwdSm80ILi2ELi2EN4cute5tupleIJNS5_1CILi128EEES8_NS7_ILi64EEEEEENS_6half_tEfNS_4arch4Sm80ELb1ELb0ELb1ELb0ELb0ELb0ELb0ELb0ELi2ELi4ELi4ELi4ELb0EEENS1_21CollectiveEpilogueBwdISA_SB_SD_Li256ELb0ELb0ELi2EEENS1_25SingleTileBwdLPTSchedulerILb0ELi128ELb0EEEEEEEEEvNT_6ParamsE)
        /*0014*/ 	.short	0x0160
        /*0016*/ 	.short	0x0288


	//----- nvinfo : EIATTR_CBANK_PARAM_SIZE
	.align		4
.L_11670:
        /*0018*/ 	.byte	0x03, 0x19
        /*001a*/ 	.short	0x0288


	//----- nvinfo : EIATTR_KPARAM_INFO
	.align		4
        /*001c*/ 	.byte	0x04, 0x17
        /*001e*/ 	.short	(.L_11672 - .L_11671)
.L_11671:
        /*0020*/ 	.word	0x00000000
        /*0024*/ 	.short	0x0000
        /*0026*/ 	.short	0x0000
        /*0028*/ 	.byte	0x00, 0xf0, 0x21, 0x0a


	//----- nvinfo : EIATTR_MAXREG_COUNT
	.align		4
.L_11672:
        /*002c*/ 	.byte	0x03, 0x1b
        /*002e*/ 	.short	0x00ff


	//----- nvinfo : EIATTR_NUM_BARRIERS
	.align		4
        /*0030*/ 	.byte	0x02, 0x4c
        /*0032*/ 	.byte	0x02
	.zero		1


	//----- nvinfo : EIATTR_MERCURY_ISA_VERSION
	.align		4
        /*0034*/ 	.byte	0x03, 0x5f
        /*0036*/ 	.short	0x0000


	//----- nvinfo : EIATTR_COOP_GROUP_MASK_REGIDS
	.align		4
        /*0038*/ 	.byte	0x04, 0x29
        /*003a*/ 	.short	(.L_11674 - .L_11673)


	//   ....[0]....
.L_11673:
        /*003c*/ 	.word	0xffffffff


	//----- nvinfo : EIATTR_COOP_GROUP_INSTR_OFFSETS
	.align		4
.L_11674:
        /*0040*/ 	.byte	0x04, 0x28
        /*0042*/ 	.short	(.L_11676 - .L_11675)


	//   ....[0]....
.L_11675:
        /*0044*/ 	.word	0x00000070


	//----- nvinfo : EIATTR_EXIT_INSTR_OFFSETS
	.align		4
.L_11676:
        /*0048*/ 	.byte	0x04, 0x1c
        /*004a*/ 	.short	(.L_11678 - .L_11677)


	//   ....[0]....
.L_11677:
        /*004c*/ 	.word	0x000004a0


	//   ....[1]....
        /*0050*/ 	.word	0x00005f20


	//   ....[2]....
        /*0054*/ 	.word	0x00005fd0


	//   ....[3]....
        /*0058*/ 	.word	0x00006870


	//   ....[4]....
        /*005c*/ 	.word	0x00006930


	//----- nvinfo : EIATTR_MAX_THREADS
	.align		4
.L_11678:
        /*0060*/ 	.byte	0x04, 0x05
        /*0062*/ 	.short	(.L_11680 - .L_11679)
.L_11679:
        /*0064*/ 	.word	0x00000100
        /*0068*/ 	.word	0x00000001
        /*006c*/ 	.word	0x00000001


	//----- nvinfo : EIATTR_CRS_STACK_SIZE
	.align		4
.L_11680:
        /*0070*/ 	.byte	0x04, 0x1e
        /*0072*/ 	.short	(.L_11682 - .L_11681)
.L_11681:
        /*0074*/ 	.word	0x00000000
.L_11682:


//--------------------- .nv.info._ZN7cutlass13device_kernelIN5flash19enable_sm80_to_sm89INS1_16FlashAttnBwdSm80INS1_25CollectiveMainloopBwdSm80ILi2ELi2EN4cute5tupleIJNS5_1CILi128EEES8_NS7_ILi64EEEEEENS_6half_tEfNS_4arch4Sm80ELb1ELb0ELb1ELb0ELb1ELb0ELb0ELb0ELi2ELi4ELi4ELi4ELb0EEENS1_21CollectiveEpilogueBwdISA_SB_SD_Li256ELb0ELb0ELi2EEENS1_25SingleTileBwdLPTSchedulerILb0ELi128ELb1EEEEEEEEEvNT_6ParamsE --------------------------
	.section	.nv.info._ZN7cutlass13device_kernelIN5flash19enable_sm80_to_sm89INS1_16FlashAttnBwdSm80INS1_25CollectiveMainloopBwdSm80ILi2ELi2EN4cute5tupleIJNS5_1CILi128EEES8_NS7_ILi64EEEEEENS_6half_tEfNS_4arch4Sm80ELb1ELb0ELb1ELb0ELb1ELb0ELb0ELb0ELi2ELi4ELi4ELi4ELb0EEENS1_21CollectiveEpilogueBwdISA_SB_SD_Li256ELb0ELb0ELi2EEENS1_25SingleTileBwdLPTSchedulerILb0ELi128ELb1EEEEEEEEEvNT_6ParamsE,"",@"SHT_CUDA_INFO"
	.sectionflags	@""
	.align	4


	//----- nvinfo : EIATTR_CUDA_API_VERSION
	.align		4
        /*0000*/ 	.byte	0x04, 0x37
        /*0002*/ 	.short	(.L_11684 - .L_11683)
.L_11683:
        /*0004*/ 	.word	0x00000082


	//----- nvinfo : EIATTR_SW2861232_WAR
	.align		4
.L_11684:
        /*0008*/ 	.byte	0x01, 0x35
	.zero		2


	//----- nvinfo : EIATTR_PARAM_CBANK
	.align		4
        /*000c*/ 	.byte	0x04, 0x0a
        /*000e*/ 	.short	(.L_11686 - .L_11685)
	.align		4
.L_11685:
        /*0010*/ 	.word	index@(.nv.constant0._ZN7cutlass13device_kernelIN5flash19enable_sm80_to_sm89INS1_16FlashAttnBwdSm80INS1_25CollectiveMainloopBwdSm80ILi2ELi2EN4cute5tupleIJNS5_1CILi128EEES8_NS7_ILi64EEEEEENS_6half_tEfNS_4arch4Sm80ELb1ELb0ELb1ELb0ELb1ELb0ELb0ELb0ELi2ELi4ELi4ELi4ELb0EEENS1_21CollectiveEpilogueBwdISA_SB_SD_Li256ELb0ELb0ELi2EEENS1_25SingleTileBwdLPTSchedulerILb0ELi128ELb1EEEEEEEEEvNT_6ParamsE)
        /*0014*/ 	.short	0x0160
        /*0016*/ 	.short	0x0288


	//----- nvinfo : EIATTR_CBANK_PARAM_SIZE
	.align		4
.L_11686:
        /*0018*/ 	.byte	0x03, 0x19
        /*001a*/ 	.short	0x0288


	//----- nvinfo : EIATTR_KPARAM_INFO
	.align		4
        /*001c*/ 	.byte	0x04, 0x17
        /*001e*/ 	.short	(.L_11688 - .L_11687)
.L_11687:
        /*0020*/ 	.word	0x00000000
        /*0024*/ 	.short	0x0000
        /*0026*/ 	.short	0x0000
        /*0028*/ 	.byte	0x00, 0xf0, 0x21, 0x0a


	//----- nvinfo : EIATTR_MAXREG_COUNT
	.align		4
.L_11688:
        /*002c*/ 	.byte	0x03, 0x1b
        /*002e*/ 	.short	0x00ff


	//----- nvinfo : EIATTR_NUM_BARRIERS
	.align		4
        /*0030*/ 	.byte	0x02, 0x4c
        /*0032*/ 	.byte	0x02
	.zero		1


	//----- nvinfo : EIATTR_MERCURY_ISA_VERSION
	.align		4
        /*0034*/ 	.byte	0x03, 0x5f
        /*0036*/ 	.short	0x0000


	//----- nvinfo : EIATTR_COOP_GROUP_MASK_REGIDS
	.align		4
        /*0038*/ 	.byte	0x04, 0x29
        /*003a*/ 	.short	(.L_11690 - .L_11689)


	//   ....[0]....
.L_11689:
        /*003c*/ 	.word	0xffffffff


	//----- nvinfo : EIATTR_COOP_GROUP_INSTR_OFFSETS
	.align		4
.L_11690:
        /*0040*/ 	.byte	0x04, 0x28
        /*0042*/ 	.short	(.L_11692 - .L_11691)


	//   ....[0]....
.L_11691:
        /*0044*/ 	.word	0x00000070


	//----- nvinfo : EIATTR_EXIT_INSTR_OFFSETS
	.align		4
.L_11692:
        /*0048*/ 	.byte	0x04, 0x1c
        /*004a*/ 	.short	(.L_11694 - .L_11693)


	//   ....[0]....
.L_11693:
        /*004c*/ 	.word	0x000004e0


	//   ....[1]....
        /*0050*/ 	.word	0x00005f60


	//   ....[2]....
        /*0054*/ 	.word	0x00006010


	//   ....[3]....
        /*0058*/ 	.word	0x000068b0


	//   ....[4]....
        /*005c*/ 	.word	0x00006970


	//----- nvinfo : EIATTR_MAX_THREADS
	.align		4
.L_11694:
        /*0060*/ 	.byte	0x04, 0x05
        /*0062*/ 	.short	(.L_11696 - .L_11695)
.L_11695:
        /*0064*/ 	.word	0x00000100
        /*0068*/ 	.word	0x00000001
        /*006c*/ 	.word	0x00000001


	//----- nvinfo : EIATTR_CRS_STACK_SIZE
	.align		4
.L_11696:
        /*0070*/ 	.byte	0x04, 0x1e
        /*0072*/ 	.short	(.L_11698 - .L_11697)
.L_11697:
        /*0074*/ 	.word	0x00000000
.L_11698:


//--------------------- .nv.info._ZN7cutlass13device_kernelIN5flash19enable_sm80_to_sm89INS1_16FlashAttnBwdSm80INS1_25CollectiveMainloopBwdSm80ILi2ELi2EN4cute5tupleIJNS5_1CILi128EEES8_NS7_ILi64EEEEEENS_6half_tEfNS_4arch4Sm80ELb1ELb0ELb1ELb0ELb0ELb0ELb0ELb0ELi2ELi4ELi4ELi4ELb0EEENS1_24CollectiveEpilogueBwdGQAISA_fSD_Li256ELb0ELb0EEENS1_25SingleTileBwdLPTSchedulerILb0ELi128ELb0EEEEEEEEEvNT_6ParamsE --------------------------
	.section	.nv.info._ZN7cutlass13device_kernelIN5flash19enable_sm80_to_sm89INS1_16FlashAttnBwdSm80INS1_25CollectiveMainloopBwdSm80ILi2ELi2EN4cute5tupleIJNS5_1CILi128EEES8_NS7_ILi64EEEEEENS_6half_tEfNS_4arch4Sm80ELb1ELb0ELb1ELb0ELb0ELb0ELb0ELb0ELi2ELi4ELi4ELi4ELb0EEENS1_24CollectiveEpilogueBwdGQAISA_fSD_Li256ELb0ELb0EEENS1_25SingleTileBwdLPTSchedulerILb0ELi128ELb0EEEEEEEEEvNT_6ParamsE,"",@"SHT_CUDA_INFO"
	.sectionflags	@""
	.align	4


	//----- nvinfo : EIATTR_CUDA_API_VERSION
	.align		4
        /*0000*/ 	.byte	0x04, 0x37
        /*0002*/ 	.short	(.L_11700 - .L_11699)
.L_11699:
        /*0004*/ 	.word	0x00000082


	//----- nvinfo : EIATTR_SW2861232_WAR
	.align		4
.L_11700:
        /*0008*/ 	.byte	0x01, 0x35
	.zero		2


	//----- nvinfo : EIATTR_PARAM_CBANK
	.align		4
        /*000c*/ 	.byte	0x04, 0x0a
        /*000e*/ 	.short	(.L_11702 - .L_11701)
	.align		4
.L_11701:
        /*0010*/ 	.word	index@(.nv.constant0._ZN7cutlass13device_kernelIN5flash19enable_sm80_to_sm89INS1_16FlashAttnBwdSm80INS1_25CollectiveMainloopBwdSm80ILi2ELi2EN4cute5tupleIJNS5_1CILi128EEES8_NS7_ILi64EEEEEENS_6half_tEfNS_4arch4Sm80ELb1ELb0ELb1ELb0ELb0ELb0ELb0ELb0ELi2ELi4ELi4ELi4ELb0EEENS1_24CollectiveEpilogueBwdGQAISA_fSD_Li256ELb0ELb0EEENS1_25SingleTileBwdLPTSchedulerILb0ELi128ELb0EEEEEEEEEvNT_6ParamsE)
        /*0014*/ 	.short	0x0160
        /*0016*/ 	.short	0x0290


	//----- nvinfo : EIATTR_CBANK_PARAM_SIZE
	.align		4
.L_11702:
        /*0018*/ 	.byte	0x03, 0x19
        /*001a*/ 	.short	0x0290


	//----- nvinfo : EIATTR_KPARAM_INFO
	.align		4
        /*001c*/ 	.byte	0x04, 0x17
        /*001e*/ 	.short	(.L_11704 - .L_11703)
.L_11703:
        /*0020*/ 	.word	0x00000000
        /*0024*/ 	.short	0x0000
        /*0026*/ 	.short	0x0000
        /*0028*/ 	.byte	0x00, 0xf0, 0x41, 0x0a


	//----- nvinfo : EIATTR_MAXREG_COUNT
	.align		4
.L_11704:
        /*002c*/ 	.byte	0x03, 0x1b
        /*002e*/ 	.short	0x00ff


	//----- nvinfo : EIATTR_NUM_BARRIERS
	.align		4
        /*0030*/ 	.byte	0x02, 0x4c
        /*0032*/ 	.byte	0x02
	.zero		1


	//----- nvinfo : EIATTR_MERCURY_ISA_VERSION
	.align		4
        /*0034*/ 	.byte	0x03, 0x5f
        /*0036*/ 	.short	0x0000


	//----- nvinfo : EIATTR_COOP_GROUP_MASK_REGIDS
	.align		4
        /*0038*/ 	.byte	0x04, 0x29
        /*003a*/ 	.short	(.L_11706 - .L_11705)


	//   ....[0]....
.L_11705:
        /*003c*/ 	.word	0xffffffff


	//----- nvinfo : EIATTR_COOP_GROUP_INSTR_OFFSETS
	.align		4
.L_11706:
        /*0040*/ 	.byte	0x04, 0x28
        /*0042*/ 	.short	(.L_11708 - .L_11707)


	//   ....[0]....
.L_11707:
        /*0044*/ 	.word	0x00000070


	//----- nvinfo : EIATTR_EXIT_INSTR_OFFSETS
	.align		4
.L_11708:
        /*0048*/ 	.byte	0x04, 0x1c
        /*004a*/ 	.short	(.L_11710 - .L_11709)


	//   ....[0]....
.L_11709:
        /*004c*/ 	.word	0x000004a0


	//   ....[1]....
        /*0050*/ 	.word	0x00004c90


	//   ....[2]....
        /*0054*/ 	.word	0x000053b0


	//----- nvinfo : EIATTR_MAX_THREADS
	.align		4
.L_11710:
        /*0058*/ 	.byte	0x04, 0x05
        /*005a*/ 	.short	(.L_11712 - .L_11711)
.L_11711:
        /*005c*/ 	.word	0x00000100
        /*0060*/ 	.word	0x00000001
        /*0064*/ 	.word	0x00000001


	//----- nvinfo : EIATTR_CRS_STACK_SIZE
	.align		4
.L_11712:
        /*0068*/ 	.byte	0x04, 0x1e
        /*006a*/ 	.short	(.L_11714 - .L_11713)
.L_11713:
        /*006c*/ 	.word	0x00000000
.L_11714:


//--------------------- .nv.info._ZN7cutlass13device_kernelIN5flash19enable_sm80_to_sm89INS1_16FlashAttnBwdSm80INS1_25CollectiveMainloopBwdSm80ILi2ELi2EN4cute5tupleIJNS5_1CILi128EEES8_NS7_ILi64EEEEEENS_6half_tEfNS_4arch4Sm80ELb1ELb0ELb1ELb0ELb1ELb0ELb0ELb0ELi2ELi4ELi4ELi4ELb0EEENS1_24CollectiveEpilogueBwdGQAISA_fSD_Li256ELb0ELb1EEENS1_25SingleTileBwdLPTSchedulerILb0ELi128ELb1EEEEEEEEEvNT_6ParamsE --------------------------
	.section	.nv.info._ZN7cutlass13device_kernelIN5flash19enable_sm80_to_sm89INS1_16FlashAttnBwdSm80INS1_25CollectiveMainloopBwdSm80ILi2ELi2EN4cute5tupleIJNS5_1CILi128EEES8_NS7_ILi64EEEEEENS_6half_tEfNS_4arch4Sm80ELb1ELb0ELb1ELb0ELb1ELb0ELb0ELb0ELi2ELi4ELi4ELi4ELb0EEENS1_24CollectiveEpilogueBwdGQAISA_fSD_Li256ELb0ELb1EEENS1_25SingleTileBwdLPTSchedulerILb0ELi128ELb1EEEEEEEEEvNT_6ParamsE,"",@"SHT_CUDA_INFO"
	.sectionflags	@""
	.align	4


	//----- nvinfo : EIATTR_CUDA_API_VERSION
	.align		4
        /*0000*/ 	.byte	0x04, 0x37
        /*0002*/ 	.short	(.L_11716 - .L_11715)
.L_11715:
        /*0004*/ 	.word	0x00000082


	//----- nvinfo : EIATTR_SW2861232_WAR
	.align		4
.L_11716:
        /*0008*/ 	.byte	0x01, 0x35
	.zero		2


	//----- nvinfo : EIATTR_PARAM_CBANK
	.align		4
        /*000c*/ 	.byte	0x04, 0x0a
        /*000e*/ 	.short	(.L_11718 - .L_11717)
	.align		4
.L_11717:
        /*0010*/ 	.word	index@(.nv.constant0._ZN7cutlass13device_kernelIN5flash19enable_sm80_to_sm89INS1_16FlashAttnBwdSm80INS1_25CollectiveMainloopBwdSm80ILi2ELi2EN4cute5tupleIJNS5_1CILi128EEES8_NS7_ILi64EEEEEENS_6half_tEfNS_4arch4Sm80ELb1ELb0ELb1ELb0ELb1ELb0ELb0ELb0ELi2ELi4ELi4ELi4ELb0EEENS1_24CollectiveEpilogueBwdGQAISA_fSD_Li256ELb0ELb1EEENS1_25SingleTileBwdLPTSchedulerILb0ELi128ELb1EEEEEEEEEvNT_6ParamsE)
        /*0014*/ 	.short	0x0160
        /*0016*/ 	.short	0x0290


	//----- nvinfo : EIATTR_CBANK_PARAM_SIZE
	.align		4
.L_11718:
        /*0018*/ 	.byte	0x03, 0x19
        /*001a*/ 	.short	0x0290


	//----- nvinfo : EIATTR_KPARAM_INFO
	.align		4
        /*001c*/ 	.byte	0x04, 0x17
        /*001e*/ 	.short	(.L_11720 - .L_11719)
.L_11719:
        /*0020*/ 	.word	0x00000000
        /*0024*/ 	.short	0x0000
        /*0026*/ 	.short	0x0000
        /*0028*/ 	.byte	0x00, 0xf0, 0x41, 0x0a


	//----- nvinfo : EIATTR_MAXREG_COUNT
	.align		4
.L_11720:
        /*002c*/ 	.byte	0x03, 0x1b
        /*002e*/ 	.short	0x00ff


	//----- nvinfo : EIATTR_NUM_BARRIERS
	.align		4
        /*0030*/ 	.byte	0x02, 0x4c
        /*0032*/ 	.byte	0x02
	.zero		1


	//----- nvinfo : EIATTR_MERCURY_ISA_VERSION
	.align		4
        /*0034*/ 	.byte	0x03, 0x5f
        /*0036*/ 	.short	0x0000


	//----- nvinfo : EIATTR_COOP_GROUP_MASK_REGIDS
	.align		4
        /*0038*/ 	.byte	0x04, 0x29
        /*003a*/ 	.short	(.L_11722 - .L_11721)


	//   ....[0]....
.L_11721:
        /*003c*/ 	.word	0xffffffff


	//   ....[1]....
        /*0040*/ 	.word	0xffffffff


	//   ....[2]....
        /*0044*/ 	.word	0xffffffff


	//   ....[3]....
        /*0048*/ 	.word	0xffffffff


	//   ....[4]....
        /*004c*/ 	.word	0xffffffff


	//   ....[5]....
        /*0050*/ 	.word	0xffffffff


	//   ....[6]....
        /*0054*/ 	.word	0xffffffff


	//   ....[7]....
        /*0058*/ 	.word	0xffffffff


	//   ....[8]....
        /*005c*/ 	.word	0xffffffff


	//----- nvinfo : EIATTR_COOP_GROUP_INSTR_OFFSETS
	.align		4
.L_11722:
        /*0060*/ 	.byte	0x04, 0x28
        /*0062*/ 	.short	(.L_11724 - .L_11723)


	//   ....[0]....
.L_11723:
        /*0064*/ 	.word	0x00000070


	//   ....[1]....
        /*0068*/ 	.word	0x00004f20


	//   ....[2]....
        /*006c*/ 	.word	0x00004f30


	//   ....[3]....
        /*0070*/ 	.word	0x000052d0


	//   ....[4]....
        /*0074*/ 	.word	0x000052e0


	//   ....[5]....
        /*0078*/ 	.word	0x00005470


	//   ....[6]....
        /*007c*/ 	.word	0x00005480


	//   ....[7]....
        /*0080*/ 	.word	0x000057d0


	//   ....[8]....
        /*0084*/ 	.word	0x000057e0


	//----- nvinfo : EIATTR_EXIT_INSTR_OFFSETS
	.align		4
.L_11724:
        /*0088*/ 	.byte	0x04, 0x1c
        /*008a*/ 	.short	(.L_11726 - .L_11725)


	//   ....[0]....
.L_11725:
        /*008c*/ 	.word	0x000004e0


	//   ....[1]....
        /*0090*/ 	.word	0x00004cf0


	//   ....[2]....
        /*0094*/ 	.word	0x000057f0


	//   ....[3]....
        /*0098*/ 	.word	0x00005890


	//----- nvinfo : EIATTR_MAX_THREADS
	.align		4
.L_11726:
        /*009c*/ 	.byte	0x04, 0x05
        /*009e*/ 	.short	(.L_11728 - .L_11727)
.L_11727:
        /*00a0*/ 	.word	0x00000100
        /*00a4*/ 	.word	0x00000001
        /*00a8*/ 	.word	0x00000001


	//----- nvinfo : EIATTR_CRS_STACK_SIZE
	.align		4
.L_11728:
        /*00ac*/ 	.byte	0x04, 0x1e
        /*00ae*/ 	.short	(.L_11730 - .L_11729)
.L_11729:
        /*00b0*/ 	.word	0x00000000
.L_11730:


//--------------------- .nv.info._ZN7cutlass13device_kernelIN5flash22FlashAttnBwdPreprocessIN4cute5tupleIJNS3_1CILi128EEENS5_ILi64EEEEEENS_6half_tEfNS_4arch4Sm80ELb1ELb0EEEEEvNT_6ParamsE --------------------------
	.section	.nv.info._ZN7cutlass13device_kernelIN5flash22FlashAttnBwdPreprocessIN4cute5tupleIJNS3_1CILi128EEENS5_ILi64EEEEEENS_6half_tEfNS_4arch4Sm80ELb1ELb0EEEEEvNT_6ParamsE,"",@"SHT_CUDA_INFO"
	.sectionflags	@""
	.align	4


	//----- nvinfo : EIATTR_CUDA_API_VERSION
	.align		4
        /*0000*/ 	.byte	0x04, 0x37
        /*0002*/ 	.short	(.L_11732 - .L_11731)
.L_11731:
        /*0004*/ 	.word	0x00000082


	//----- nvinfo : EIATTR_SW2861232_WAR
	.align		4
.L_11732:
        /*0008*/ 	.byte	0x01, 0x35
	.zero		2


	//----- nvinfo : EIATTR_PARAM_CBANK
	.align		4
        /*000c*/ 	.byte	0x04, 0x0a
        /*000e*/ 	.short	(.L_11734 - .L_11733)
	.align		4
.L_11733:
        /*0010*/ 	.word	index@(.nv.constant0._ZN7cutlass13device_kernelIN5flash22FlashAttnBwdPreprocessIN4cute5tupleIJNS3_1CILi128EEENS5_ILi64EEEEEENS_6half_tEfNS_4arch4Sm80ELb1ELb0EEEEEvNT_6ParamsE)
        /*0014*/ 	.short	0x0160
        /*0016*/ 	.short	0x00f0


	//----- nvinfo : EIATTR_CBANK_PARAM_SIZE
	.align		4
.L_11734:
        /*0018*/ 	.byte	0x03, 0x19
        /*001a*/ 	.short	0x00f0


	//----- nvinfo : EIATTR_KPARAM_INFO
	.align		4
        /*001c*/ 	.byte	0x04, 0x17
        /*001e*/ 	.short	(.L_11736 - .L_11735)
.L_11735:
        /*0020*/ 	.word	0x00000000
        /*0024*/ 	.short	0x0000
        /*0026*/ 	.short	0x0000
        /*0028*/ 	.byte	0x00, 0xf0, 0xc1, 0x03


	//----- nvinfo : EIATTR_MAXREG_COUNT
	.align		4
.L_11736:
        /*002c*/ 	.byte	0x03, 0x1b
        /*002e*/ 	.short	0x0080


	//----- nvinfo : EIATTR_MERCURY_ISA_VERSION
	.align		4
        /*0030*/ 	.byte	0x03, 0x5f
        /*0032*/ 	.short	0x0000


	//----- nvinfo : EIATTR_COOP_GROUP_MASK_REGIDS
	.align		4
        /*0034*/ 	.byte	0x04, 0x29
        /*0036*/ 	.short	(.L_11738 - .L_11737)


	//   ....[0]....
.L_11737:
        /*0038*/ 	.word	0xffffffff


	//   ....[1]....
        /*003c*/ 	.word	0xffffffff


	//   ....[2]....
        /*0040*/ 	.word	0xffffffff


	//   ....[3]....
        /*0044*/ 	.word	0xffffffff


	//   ....[4]....
        /*0048*/ 	.word	0xffffffff


	//   ....[5]....
        /*004c*/ 	.word	0xffffffff


	//   ....[6]....
        /*0050*/ 	.word	0xffffffff


	//   ....[7]....
        /*0054*/ 	.word	0xffffffff


	//   ....[8]....
        /*0058*/ 	.word	0xffffffff


	//   ....[9]....
        /*005c*/ 	.word	0xffffffff


	//   ....[10]....
        /*0060*/ 	.word	0xffffffff


	//   ....[11]....
        /*0064*/ 	.word	0xffffffff


	//----- nvinfo : EIATTR_COOP_GROUP_INSTR_OFFSETS
	.align		4
.L_11738:
        /*0068*/ 	.byte	0x04, 0x28
        /*006a*/ 	.short	(.L_11740 - .L_11739)


	//   ....[0]....
.L_11739:
        /*006c*/ 	.word	0x00000fb0


	//   ....[1]....
        /*0070*/ 	.word	0x00000fc0


	//   ....[2]....
        /*0074*/ 	.word	0x00000fd0


	//   ....[3]....
        /*0078*/ 	.word	0x00000fe0


	//   ....[4]....
        /*007c*/ 	.word	0x00001030


	//   ....[5]....
        /*0080*/ 	.word	0x00001040


	//   ....[6]....
        /*0084*/ 	.word	0x00001050


	//   ....[7]....
        /*0088*/ 	.word	0x00001060


	//   ....[8]....
        /*008c*/ 	.word	0x000010b0


	//   ....[9]....
        /*0090*/ 	.word	0x000010c0


	//   ....[10]....
        /*0094*/ 	.word	0x000010d0


	//   ....[11]....
        /*0098*/ 	.word	0x000010e0


	//----- nvinfo : EIATTR_EXIT_INSTR_OFFSETS
	.align		4
.L_11740:
        /*009c*/ 	.byte	0x04, 0x1c
        /*009e*/ 	.short	(.L_11742 - .L_11741)


	//   ....[0]....
.L_11741:
        /*00a0*/ 	.word	0x00001610


	//   ....[1]....
        /*00a4*/ 	.word	0x00001670


	//----- nvinfo : EIATTR_CTAIDZ_USED
	.align		4
.L_11742:
        /*00a8*/ 	.byte	0x01, 0x04
	.zero		2


	//----- nvinfo : EIATTR_MAX_THREADS
	.align		4
        /*00ac*/ 	.byte	0x04, 0x05
        /*00ae*/ 	.short	(.L_11744 - .L_11743)
.L_11743:
        /*00b0*/ 	.word	0x00000100
        /*00b4*/ 	.word	0x00000001
        /*00b8*/ 	.word	0x00000001


	//----- nvinfo : EIATTR_CRS_STACK_SIZE
	.align		4
.L_11744:
        /*00bc*/ 	.byte	0x04, 0x1e
        /*00be*/ 	.short	(.L_11746 - .L_11745)
.L_11745:
        /*00c0*/ 	.word	0x00000000
.L_11746:


//--------------------- .nv.info._ZN7cutlass13device_kernelIN5flash19enable_sm80_to_sm89INS1_16FlashAttnBwdSm80INS1_25CollectiveMainloopBwdSm80ILi2ELi2EN4cute5tupleIJNS5_1CILi128EEES8_NS7_ILi64EEEEEENS_6half_tEfNS_4arch4Sm80ELb1ELb0ELb1ELb1ELb0ELb0ELb0ELb0ELi2ELi4ELi4ELi4ELb0EEENS1_21CollectiveEpilogueBwdISA_SB_SD_Li256ELb1ELb0ELi2EEENS1_25SingleTileBwdLPTSchedulerILb1ELi128ELb0EEEEEEEEEvNT_6ParamsE --------------------------
	.section	.nv.info._ZN7cutlass13device_kernelIN5flash19enable_sm80_to_sm89INS1_16FlashAttnBwdSm80INS1_25CollectiveMainloopBwdSm80ILi2ELi2EN4cute5tupleIJNS5_1CILi128EEES8_NS7_ILi64EEEEEENS_6half_tEfNS_4arch4Sm80ELb1ELb0ELb1ELb1ELb0ELb0ELb0ELb0ELi2ELi4ELi4ELi4ELb0EEENS1_21CollectiveEpilogueBwdISA_SB_SD_Li256ELb1ELb0ELi2EEENS1_25SingleTileBwdLPTSchedulerILb1ELi128ELb0EEEEEEEEEvNT_6ParamsE,"",@"SHT_CUDA_INFO"
	.sectionflags	@""
	.align	4


	//----- nvinfo : EIATTR_CUDA_API_VERSION
	.align		4
        /*0000*/ 	.byte	0x04, 0x37
        /*0002*/ 	.short	(.L_11748 - .L_11747)
.L_11747:
        /*0004*/ 	.word	0x00000082


	//----- nvinfo : EIATTR_SW2861232_WAR
	.align		4
.L_11748:
        /*0008*/ 	.byte	0x01, 0x35
	.zero		2


	//----- nvinfo : EIATTR_PARAM_CBANK
	.align		4
        /*000c*/ 	.byte	0x04, 0x0a
        /*000e*/ 	.short	(.L_11750 - .L_11749)
	.align		4
.L_11749:
        /*0010*/ 	.word	index@(.nv.constant0._ZN7cutlass13device_kernelIN5flash19enable_sm80_to_sm89INS1_16FlashAttnBwdSm80INS1_25CollectiveMainloopBwdSm80ILi2ELi2EN4cute5tupleIJNS5_1CILi128EEES8_NS7_ILi64EEEEEENS_6half_tEfNS_4arch4Sm80ELb1ELb0ELb1ELb1ELb0ELb0ELb0ELb0ELi2ELi4ELi4ELi4ELb0EEENS1_21CollectiveEpilogueBwdISA_SB_SD_Li256ELb1ELb0ELi2EEENS1_25SingleTileBwdLPTSchedulerILb1ELi128ELb0EEEEEEEEEvNT_6ParamsE)
        /*0014*/ 	.short	0x0160
        /*0016*/ 	.short	0x0288


	//----- nvinfo : EIATTR_CBANK_PARAM_SIZE
	.align		4
.L_11750:
        /*0018*/ 	.byte	0x03, 0x19
        /*001a*/ 	.short	0x0288


	//----- nvinfo : EIATTR_KPARAM_INFO
	.align		4
        /*001c*/ 	.byte	0x04, 0x17
        /*001e*/ 	.short	(.L_11752 - .L_11751)
.L_11751:
        /*0020*/ 	.word	0x00000000
        /*0024*/ 	.short	0x0000
        /*0026*/ 	.short	0x0000
        /*0028*/ 	.byte	0x00, 0xf0, 0x21, 0x0a


	//----- nvinfo : EIATTR_MAXREG_COUNT
	.align		4
.L_11752:
        /*002c*/ 	.byte	0x03, 0x1b
        /*002e*/ 	.short	0x00ff


	//----- nvinfo : EIATTR_NUM_BARRIERS
	.align		4
        /*0030*/ 	.byte	0x02, 0x4c
        /*0032*/ 	.byte	0x02
	.zero		1


	//----- nvinfo : EIATTR_MERCURY_ISA_VERSION
	.align		4
        /*0034*/ 	.byte	0x03, 0x5f
        /*0036*/ 	.short	0x0000


	//----- nvinfo : EIATTR_COOP_GROUP_MASK_REGIDS
	.align		4
        /*0038*/ 	.byte	0x04, 0x29
        /*003a*/ 	.short	(.L_11754 - .L_11753)


	//   ....[0]....
.L_11753:
        /*003c*/ 	.word	0xffffffff


	//----- nvinfo : EIATTR_COOP_GROUP_INSTR_OFFSETS
	.align		4
.L_11754:
        /*0040*/ 	.byte	0x04, 0x28
        /*0042*/ 	.short	(.L_11756 - .L_11755)


	//   ....[0]....
.L_11755:
        /*0044*/ 	.word	0x00000080


	//----- nvinfo : EIATTR_EXIT_INSTR_OFFSETS
	.align		4
.L_11756:
        /*0048*/ 	.byte	0x04, 0x1c
        /*004a*/ 	.short	(.L_11758 - .L_11757)


	//   ....[0]....
.L_11757:
        /*004c*/ 	.word	0x00000790


	//   ....[1]....
        /*0050*/ 	.word	0x000066d0


	//   ....[2]....
        /*0054*/ 	.word	0x00006790


	//   ....[3]....
        /*0058*/ 	.word	0x00007170


	//   ....[4]....
        /*005c*/ 	.word	0x00007220


	//----- nvinfo : EIATTR_MAX_THREADS
	.align		4
.L_11758:
        /*0060*/ 	.byte	0x04, 0x05
        /*0062*/ 	.short	(.L_11760 - .L_11759)
.L_11759:
        /*0064*/ 	.word	0x00000100
        /*0068*/ 	.word	0x00000001
        /*006c*/ 	.word	0x00000001


	//----- nvinfo : EIATTR_CRS_STACK_SIZE
	.align		4
.L_11760:
        /*0070*/ 	.byte	0x04, 0x1e
        /*0072*/ 	.short	(.L_11762 - .L_11761)
.L_11761:
        /*0074*/ 	.word	0x00000000
.L_11762:


//--------------------- .nv.info._ZN7cutlass13device_kernelIN5flash19enable_sm80_to_sm89INS1_16FlashAttnBwdSm80INS1_25CollectiveMainloopBwdSm80ILi2ELi2EN4cute5tupleIJNS5_1CILi128EEES8_NS7_ILi64EEEEEENS_6half_tEfNS_4arch4Sm80ELb1ELb0ELb1ELb1ELb1ELb0ELb0ELb0ELi2ELi4ELi4ELi4ELb0EEENS1_21CollectiveEpilogueBwdISA_SB_SD_Li256ELb1ELb0ELi2EEENS1_25SingleTileBwdLPTSchedulerILb1ELi128ELb1EEEEEEEEEvNT_6ParamsE --------------------------
	.section	.nv.info._ZN7cutlass13device_kernelIN5flash19enable_sm80_to_sm89INS1_16FlashAttnBwdSm80INS1_25CollectiveMainloopBwdSm80ILi2ELi2EN4cute5tupleIJNS5_1CILi128EEES8_NS7_ILi64EEEEEENS_6half_tEfNS_4arch4Sm80ELb1ELb0ELb1ELb1ELb1ELb0ELb0ELb0ELi2ELi4ELi4ELi4ELb0EEENS1_21CollectiveEpilogueBwdISA_SB_SD_Li256ELb1ELb0ELi2EEENS1_25SingleTileBwdLPTSchedulerILb1ELi128ELb1EEEEEEEEEvNT_6ParamsE,"",@"SHT_CUDA_INFO"
	.sectionflags	@""
	.align	4


	//----- nvinfo : EIATTR_CUDA_API_VERSION
	.align		4
        /*0000*/ 	.byte	0x04, 0x37
        /*0002*/ 	.short	(.L_11764 - .L_11763)
.L_11763:
        /*0004*/ 	.word	0x00000082


	//----- nvinfo : EIATTR_SW2861232_WAR
	.align		4
.L_11764:
        /*0008*/ 	.byte	0x01, 0x35
	.zero		2


	//----- nvinfo : EIATTR_PARAM_CBANK
	.align		4
        /*000c*/ 	.byte	0x04, 0x0a
        /*000e*/ 	.short	(.L_11766 - .L_11765)
	.align		4
.L_11765:
        /*0010*/ 	.word	index@(.nv.constant0._ZN7cutlass13device_kernelIN5flash19enable_sm80_to_sm89INS1_16FlashAttnBwdSm80INS1_25CollectiveMainloopBwdSm80ILi2ELi2EN4cute5tupleIJNS5_1CILi128EEES8_NS7_ILi64EEEEEENS_6half_tEfNS_4arch4Sm80ELb1ELb0ELb1ELb1ELb1ELb0ELb0ELb0ELi2ELi4ELi4ELi4ELb0EEENS1_21CollectiveEpilogueBwdISA_SB_SD_Li256ELb1ELb0ELi2EEENS1_25SingleTileBwdLPTSchedulerILb1ELi128ELb1EEEEEEEEEvNT_6ParamsE)
        /*0014*/ 	.short	0x0160
        /*0016*/ 	.short	0x0288


	//----- nvinfo : EIATTR_CBANK_PARAM_SIZE
	.align		4
.L_11766:
        /*0018*/ 	.byte	0x03, 0x19
        /*001a*/ 	.short	0x0288


	//----- nvinfo : EIATTR_KPARAM_INFO
	.align		4
        /*001c*/ 	.byte	0x04, 0x17
        /*001e*/ 	.short	(.L_11768 - .L_11767)
.L_11767:
        /*0020*/ 	.word	0x00000000
        /*0024*/ 	.short	0x0000
        /*0026*/ 	.short	0x0000
        /*0028*/ 	.byte	0x00, 0xf0, 0x21, 0x0a


	//----- nvinfo : EIATTR_MAXREG_COUNT
	.align		4
.L_11768:
        /*002c*/ 	.byte	0x03, 0x1b
        /*002e*/ 	.short	0x00ff


	//----- nvinfo : EIATTR_NUM_BARRIERS
	.align		4
        /*0030*/ 	.byte	0x02, 0x4c
        /*0032*/ 	.byte	0x02
	.zero		1


	//----- nvinfo : EIATTR_MERCURY_ISA_VERSION
	.align		4
        /*0034*/ 	.byte	0x03, 0x5f
        /*0036*/ 	.short	0x0000


	//----- nvinfo : EIATTR_COOP_GROUP_MASK_REGIDS
	.align		4
        /*0038*/ 	.byte	0x04, 0x29
        /*003a*/ 	.short	(.L_11770 - .L_11769)


	//   ....[0]....
.L_11769:
        /*003c*/ 	.word	0xffffffff


	//----- nvinfo : EIATTR_COOP_GROUP_INSTR_OFFSETS
	.align		4
.L_11770:
        /*0040*/ 	.byte	0x04, 0x28
        /*0042*/ 	.short	(.L_11772 - .L_11771)


	//   ....[0]....
.L_11771:
        /*0044*/ 	.word	0x00000080


	//----- nvinfo : EIATTR_EXIT_INSTR_OFFSETS
	.align		4
.L_11772:
        /*0048*/ 	.byte	0x04, 0x1c
        /*004a*/ 	.short	(.L_11774 - .L_11773)


	//   ....[0]....
.L_11773:
        /*004c*/ 	.word	0x000007d0


	//   ....[1]....
        /*0050*/ 	.word	0x00006710


	//   ....[2]....
        /*0054*/ 	.word	0x000067d0


	//   ....[3]....
        /*0058*/ 	.word	0x000071a0


	//   ....[4]....
        /*005c*/ 	.word	0x00007250


	//----- nvinfo : EIATTR_MAX_THREADS
	.align		4
.L_11774:
        /*0060*/ 	.byte	0x04, 0x05
        /*0062*/ 	.short	(.L_11776 - .L_11775)
.L_11775:
        /*0064*/ 	.word	0x00000100
        /*0068*/ 	.word	0x00000001
        /*006c*/ 	.word	0x00000001


	//----- nvinfo : EIATTR_CRS_STACK_SIZE
	.align		4
.L_11776:
        /*0070*/ 	.byte	0x04, 0x1e
        /*0072*/ 	.short	(.L_11778 - .L_11777)
.L_11777:
        /*0074*/ 	.word	0x00000000
.L_11778:


//--------------------- .nv.info._ZN7cutlass13device_kernelIN5flash19enable_sm80_to_sm89INS1_16FlashAttnBwdSm80INS1_25CollectiveMainloopBwdSm80ILi2ELi2EN4cute5tupleIJNS5_1CILi128EEES8_NS7_ILi64EEEEEENS_6half_tEfNS_4arch4Sm80ELb1ELb0ELb1ELb1ELb0ELb0ELb0ELb0ELi2ELi4ELi4ELi4ELb0EEENS1_24CollectiveEpilogueBwdGQAISA_fSD_Li256ELb1ELb0EEENS1_25SingleTileBwdLPTSchedulerILb1ELi128ELb0EEEEEEEEEvNT_6ParamsE --------------------------
	.section	.nv.info._ZN7cutlass13device_kernelIN5flash19enable_sm80_to_sm89INS1_16FlashAttnBwdSm80INS1_25CollectiveMainloopBwdSm80ILi2ELi2EN4cute5tupleIJNS5_1CILi128EEES8_NS7_ILi64EEEEEENS_6half_tEfNS_4arch4Sm80ELb1ELb0ELb1ELb1ELb0ELb0ELb0ELb0ELi2ELi4ELi4ELi4ELb0EEENS1_24CollectiveEpilogueBwdGQAISA_fSD_Li256ELb1ELb0EEENS1_25SingleTileBwdLPTSchedulerILb1ELi128ELb0EEEEEEEEEvNT_6ParamsE,"",@"SHT_CUDA_INFO"
	.sectionflags	@""
	.align	4


	//----- nvinfo : EIATTR_CUDA_API_VERSION
	.align		4
        /*0000*/ 	.byte	0x04, 0x37
        /*0002*/ 	.short	(.L_11780 - .L_11779)
.L_11779:
        /*0004*/ 	.word	0x00000082


	//----- nvinfo : EIATTR_SW2861232_WAR
	.align		4
.L_11780:
        /*0008*/ 	.byte	0x01, 0x35
	.zero		2


	//----- nvinfo : EIATTR_PARAM_CBANK
	.align		4
        /*000c*/ 	.byte	0x04, 0x0a
        /*000e*/ 	.short	(.L_11782 - .L_11781)
	.align		4
.L_11781:
        /*0010*/ 	.word	index@(.nv.constant0._ZN7cutlass13device_kernelIN5flash19enable_sm80_to_sm89INS1_16FlashAttnBwdSm80INS1_25CollectiveMainloopBwdSm80ILi2ELi2EN4cute5tupleIJNS5_1CILi128EEES8_NS7_ILi64EEEEEENS_6half_tEfNS_4arch4Sm80ELb1ELb0ELb1ELb1ELb0ELb0ELb0ELb0ELi2ELi4ELi4ELi4ELb0EEENS1_24CollectiveEpilogueBwdGQAISA_fSD_Li256ELb1ELb0EEENS1_25SingleTileBwdLPTSchedulerILb1ELi128ELb0EEEEEEEEEvNT_6ParamsE)
        /*0014*/ 	.short	0x0160
        /*0016*/ 	.short	0x0290


	//----- nvinfo : EIATTR_CBANK_PARAM_SIZE
	.align		4
.L_11782:
        /*0018*/ 	.byte	0x03, 0x19
        /*001a*/ 	.short	0x0290


	//----- nvinfo : EIATTR_KPARAM_INFO
	.align		4
        /*001c*/ 	.byte	0x04, 0x17
        /*001e*/ 	.short	(.L_11784 - .L_11783)
.L_11783:
        /*0020*/ 	.word	0x00000000
        /*0024*/ 	.short	0x0000
        /*0026*/ 	.short	0x0000
        /*0028*/ 	.byte	0x00, 0xf0, 0x41, 0x0a


	//----- nvinfo : EIATTR_MAXREG_COUNT
	.align		4
.L_11784:
        /*002c*/ 	.byte	0x03, 0x1b
        /*002e*/ 	.short	0x00ff


	//----- nvinfo : EIATTR_NUM_BARRIERS
	.align		4
        /*0030*/ 	.byte	0x02, 0x4c
        /*0032*/ 	.byte	0x02
	.zero		1


	//----- nvinfo : EIATTR_MERCURY_ISA_VERSION
	.align		4
        /*0034*/ 	.byte	0x03, 0x5f
        /*0036*/ 	.short	0x0000


	//----- nvinfo : EIATTR_COOP_GROUP_MASK_REGIDS
	.align		4
        /*0038*/ 	.byte	0x04, 0x29
        /*003a*/ 	.short	(.L_11786 - .L_11785)


	//   ....[0]....
.L_11785:
        /*003c*/ 	.word	0xffffffff


	//----- nvinfo : EIATTR_COOP_GROUP_INSTR_OFFSETS
	.align		4
.L_11786:
        /*0040*/ 	.byte	0x04, 0x28
        /*0042*/ 	.short	(.L_11788 - .L_11787)


	//   ....[0]....
.L_11787:
        /*0044*/ 	.word	0x00000080


	//----- nvinfo : EIATTR_EXIT_INSTR_OFFSETS
	.align		4
.L_11788:
        /*0048*/ 	.byte	0x04, 0x1c
        /*004a*/ 	.short	(.L_11790 - .L_11789)


	//   ....[0]....
.L_11789:
        /*004c*/ 	.word	0x00000790


	//   ....[1]....
        /*0050*/ 	.word	0x000052f0


	//   ....[2]....
        /*0054*/ 	.word	0x00005b20


	//----- nvinfo : EIATTR_MAX_THREADS
	.align		4
.L_11790:
        /*0058*/ 	.byte	0x04, 0x05
        /*005a*/ 	.short	(.L_11792 - .L_11791)
.L_11791:
        /*005c*/ 	.word	0x00000100
        /*0060*/ 	.word	0x00000001
        /*0064*/ 	.word	0x00000001


	//----- nvinfo : EIATTR_CRS_STACK_SIZE
	.align		4
.L_11792:
        /*0068*/ 	.byte	0x04, 0x1e
        /*006a*/ 	.short	(.L_11794 - .L_11793)
.L_11793:
        /*006c*/ 	.word	0x00000000
.L_11794:


//--------------------- .nv.info._ZN7cutlass13device_kernelIN5flash32FlashAttnBwdPostprocessConvertdQIN4cute5tupleIJNS3_1CILi128EEENS5_ILi64EEEEEENS_6half_tEfNS_4arch4Sm80ELi256ENS3_8TiledMMAINS3_8MMA_AtomIJNS3_28SM80_16x8x16_F32F16F16F32_TNEEEENS3_6LayoutINS4_IJNS5_ILi4EEENS5_ILi2EEENS5_ILi1EEEEEENS4_IJSJ_SH_NS5_ILi0EEEEEEEENS4_IJS7_NS5_ILi32EEENS5_ILi16EEEEEEEELb0EEEEEvNT_6ParamsE --------------------------
	.section	.nv.info._ZN7cutlass13device_kernelIN5flash32FlashAttnBwdPostprocessConvertdQIN4cute5tupleIJNS3_1CILi128EEENS5_ILi64EEEEEENS_6half_tEfNS_4arch4Sm80ELi256ENS3_8TiledMMAINS3_8MMA_AtomIJNS3_28SM80_16x8x16_F32F16F16F32_TNEEEENS3_6LayoutINS4_IJNS5_ILi4EEENS5_ILi2EEENS5_ILi1EEEEEENS4_IJSJ_SH_NS5_ILi0EEEEEEEENS4_IJS7_NS5_ILi32EEENS5_ILi16EEEEEEEELb0EEEEEvNT_6ParamsE,"",@"SHT_CUDA_INFO"
	.sectionflags	@""
	.align	4


	//----- nvinfo : EIATTR_CUDA_API_VERSION
	.align		4
        /*0000*/ 	.byte	0x04, 0x37
        /*0002*/ 	.short	(.L_11796 - .L_11795)
.L_11795:
        /*0004*/ 	.word	0x00000082


	//----- nvinfo : EIATTR_SW2861232_WAR
	.align		4
.L_11796:
        /*0008*/ 	.byte	0x01, 0x35
	.zero		2


	//----- nvinfo : EIATTR_PARAM_CBANK
	.align		4
        /*000c*/ 	.byte	0x04, 0x0a
        /*000e*/ 	.short	(.L_11798 - .L_11797)
	.align		4
.L_11797:
        /*0010*/ 	.word	index@(.nv.constant0._ZN7cutlass13device_kernelIN5flash32FlashAttnBwdPostprocessConvertdQIN4cute5tupleIJNS3_1CILi128EEENS5_ILi64EEEEEENS_6half_tEfNS_4arch4Sm80ELi256ENS3_8TiledMMAINS3_8MMA_AtomIJNS3_28SM80_16x8x16_F32F16F16F32_TNEEEENS3_6LayoutINS4_IJNS5_ILi4EEENS5_ILi2EEENS5_ILi1EEEEEENS4_IJSJ_SH_NS5_ILi0EEEEEEEENS4_IJS7_NS5_ILi32EEENS5_ILi16EEEEEEEELb0EEEEEvNT_6ParamsE)
        /*0014*/ 	.short	0x0160
        /*0016*/ 	.short	0x0070


	//----- nvinfo : EIATTR_CBANK_PARAM_SIZE
	.align		4
.L_11798:
        /*0018*/ 	.byte	0x03, 0x19
        /*001a*/ 	.short	0x0070


	//----- nvinfo : EIATTR_KPARAM_INFO
	.align		4
        /*001c*/ 	.byte	0x04, 0x17
        /*001e*/ 	.short	(.L_11800 - .L_11799)
.L_11799:
        /*0020*/ 	.word	0x00000000
        /*0024*/ 	.short	0x0000
        /*0026*/ 	.short	0x0000
        /*0028*/ 	.byte	0x00, 0xf0, 0xc1, 0x01


	//----- nvinfo : EIATTR_MAXREG_COUNT
	.align		4
.L_11800:
        /*002c*/ 	.byte	0x03, 0x1b
        /*002e*/ 	.short	0x0080


	//----- nvinfo : EIATTR_NUM_BARRIERS
	.align		4
        /*0030*/ 	.byte	0x02, 0x4c
        /*0032*/ 	.byte	0x01
	.zero		1


	//----- nvinfo : EIATTR_MERCURY_ISA_VERSION
	.align		4
        /*0034*/ 	.byte	0x03, 0x5f
        /*0036*/ 	.short	0x0000


	//----- nvinfo : EIATTR_EXIT_INSTR_OFFSETS
	.align		4
        /*0038*/ 	.byte	0x04, 0x1c
        /*003a*/ 	.short	(.L_11802 - .L_11801)


	//   ....[0]....
.L_11801:
        /*003c*/ 	.word	0x00000180


	//   ....[1]....
        /*0040*/ 	.word	0x00001220


	//   ....[2]....
        /*0044*/ 	.word	0x000012e0


	//----- nvinfo : EIATTR_CTAIDZ_USED
	.align		4
.L_11802:
        /*0048*/ 	.byte	0x01, 0x04
	.zero		2


	//----- nvinfo : EIATTR_MAX_THREADS
	.align		4
        /*004c*/ 	.byte	0x04, 0x05
        /*004e*/ 	.short	(.L_11804 - .L_11803)
.L_11803:
        /*0050*/ 	.word	0x00000100
        /*0054*/ 	.word	0x00000001
        /*0058*/ 	.word	0x00000001


	//----- nvinfo : EIATTR_CRS_STACK_SIZE
	.align		4
.L_11804:
        /*005c*/ 	.byte	0x04, 0x1e
        /*005e*/ 	.short	(.L_11806 - .L_11805)
.L_11805:
        /*0060*/ 	.word	0x00000000
.L_11806:


//--------------------- .nv.info._ZN7cutlass13device_kernelIN5flash19enable_sm80_to_sm89INS1_16FlashAttnBwdSm80INS1_25CollectiveMainloopBwdSm80ILi2ELi2EN4cute5tupleIJNS5_1CILi128EEES8_NS7_ILi64EEEEEENS_6half_tEfNS_4arch4Sm80ELb1ELb0ELb1ELb1ELb1ELb0ELb0ELb0ELi2ELi4ELi4ELi4ELb0EEENS1_24CollectiveEpilogueBwdGQAISA_fSD_Li256ELb1ELb1EEENS1_25SingleTileBwdLPTSchedulerILb1ELi128ELb1EEEEEEEEEvNT_6ParamsE --------------------------
	.section	.nv.info._ZN7cutlass13device_kernelIN5flash19enable_sm80_to_sm89INS1_16FlashAttnBwdSm80INS1_25CollectiveMainloopBwdSm80ILi2ELi2EN4cute5tupleIJNS5_1CILi128EEES8_NS7_ILi64EEEEEENS_6half_tEfNS_4arch4Sm80ELb1ELb0ELb1ELb1ELb1ELb0ELb0ELb0ELi2ELi4ELi4ELi4ELb0EEENS1_24CollectiveEpilogueBwdGQAISA_fSD_Li256ELb1ELb1EEENS1_25SingleTileBwdLPTSchedulerILb1ELi128ELb1EEEEEEEEEvNT_6ParamsE,"",@"SHT_CUDA_INFO"
	.sectionflags	@""
	.align	4


	//----- nvinfo : EIATTR_CUDA_API_VERSION
	.align		4
        /*0000*/ 	.byte	0x04, 0x37
        /*0002*/ 	.short	(.L_11808 - .L_11807)
.L_11807:
        /*0004*/ 	.word	0x00000082


	//----- nvinfo : EIATTR_SW2861232_WAR
	.align		4
.L_11808:
        /*0008*/ 	.byte	0x01, 0x35
	.zero		2


	//----- nvinfo : EIATTR_PARAM_CBANK
	.align		4
        /*000c*/ 	.byte	0x04, 0x0a
        /*000e*/ 	.short	(.L_11810 - .L_11809)
	.align		4
.L_11809:
        /*0010*/ 	.word	index@(.nv.constant0._ZN7cutlass13device_kernelIN5flash19enable_sm80_to_sm89INS1_16FlashAttnBwdSm80INS1_25CollectiveMainloopBwdSm80ILi2ELi2EN4cute5tupleIJNS5_1CILi128EEES8_NS7_ILi64EEEEEENS_6half_tEfNS_4arch4Sm80ELb1ELb0ELb1ELb1ELb1ELb0ELb0ELb0ELi2ELi4ELi4ELi4ELb0EEENS1_24CollectiveEpilogueBwdGQAISA_fSD_Li256ELb1ELb1EEENS1_25SingleTileBwdLPTSchedulerILb1ELi128ELb1EEEEEEEEEvNT_6ParamsE)
        /*0014*/ 	.short	0x0160
        /*0016*/ 	.short	0x0290


	//----- nvinfo : EIATTR_CBANK_PARAM_SIZE
	.align		4
.L_11810:
        /*0018*/ 	.byte	0x03, 0x19
        /*001a*/ 	.short	0x0290


	//----- nvinfo : EIATTR_KPARAM_INFO
	.align		4
        /*001c*/ 	.byte	0x04, 0x17
        /*001e*/ 	.short	(.L_11812 - .L_11811)
.L_11811:
        /*0020*/ 	.word	0x00000000
        /*0024*/ 	.short	0x0000
        /*0026*/ 	.short	0x0000
        /*0028*/ 	.byte	0x00, 0xf0, 0x41, 0x0a


	//----- nvinfo : EIATTR_MAXREG_COUNT
	.align		4
.L_11812:
        /*002c*/ 	.byte	0x03, 0x1b
        /*002e*/ 	.short	0x00ff


	//----- nvinfo : EIATTR_NUM_BARRIERS
	.align		4
        /*0030*/ 	.byte	0x02, 0x4c
        /*0032*/ 	.byte	0x02
	.zero		1


	//----- nvinfo : EIATTR_MERCURY_ISA_VERSION
	.align		4
        /*0034*/ 	.byte	0x03, 0x5f
        /*0036*/ 	.short	0x0000


	//----- nvinfo : EIATTR_COOP_GROUP_MASK_REGIDS
	.align		4
        /*0038*/ 	.byte	0x04, 0x29
        /*003a*/ 	.short	(.L_11814 - .L_11813)


	//   ....[0]....
.L_11813:
        /*003c*/ 	.word	0xffffffff


	//   ....[1]....
        /*0040*/ 	.word	0xffffffff


	//   ....[2]....
        /*0044*/ 	.word	0xffffffff


	//   ....[3]....
        /*0048*/ 	.word	0xffffffff


	//   ....[4]....
        /*004c*/ 	.word	0xffffffff


	//   ....[5]....
        /*0050*/ 	.word	0xffffffff


	//   ....[6]....
        /*0054*/ 	.word	0xffffffff


	//   ....[7]....
        /*0058*/ 	.word	0xffffffff


	//   ....[8]....
        /*005c*/ 	.word	0xffffffff


	//----- nvinfo : EIATTR_COOP_GROUP_INSTR_OFFSETS
	.align		4
.L_11814:
        /*0060*/ 	.byte	0x04, 0x28
        /*0062*/ 	.short	(.L_11816 - .L_11815)


	//   ....[0]....
.L_11815:
        /*0064*/ 	.word	0x00000080


	//   ....[1]....
        /*0068*/ 	.word	0x00005660


	//   ....[2]....
        /*006c*/ 	.word	0x00005670


	//   ....[3]....
        /*0070*/ 	.word	0x00005a20


	//   ....[4]....
        /*0074*/ 	.word	0x00005a30


	//   ....[5]....
        /*0078*/ 	.word	0x00005bc0


	//   ....[6]....
        /*007c*/ 	.word	0x00005bd0


	//   ....[7]....
        /*0080*/ 	.word	0x00005f40


	//   ....[8]....
        /*0084*/ 	.word	0x00005f50


	//----- nvinfo : EIATTR_EXIT_INSTR_OFFSETS
	.align		4
.L_11816:
        /*0088*/ 	.byte	0x04, 0x1c
        /*008a*/ 	.short	(.L_11818 - .L_11817)


	//   ....[0]....
.L_11817:
        /*008c*/ 	.word	0x000007d0


	//   ....[1]....
        /*0090*/ 	.word	0x00005350


	//   ....[2]....
        /*0094*/ 	.word	0x00005f60


	//   ....[3]....
        /*0098*/ 	.word	0x00006000


	//----- nvinfo : EIATTR_MAX_THREADS
	.align		4
.L_11818:
        /*009c*/ 	.byte	0x04, 0x05
        /*009e*/ 	.short	(.L_11820 - .L_11819)
.L_11819:
        /*00a0*/ 	.word	0x00000100
        /*00a4*/ 	.word	0x00000001
        /*00a8*/ 	.word	0x00000001


	//----- nvinfo : EIATTR_CRS_STACK_SIZE
	.align		4
.L_11820:
        /*00ac*/ 	.byte	0x04, 0x1e
        /*00ae*/ 	.short	(.L_11822 - .L_11821)
.L_11821:
        /*00b0*/ 	.word	0x00000000
.L_11822:


//--------------------- .nv.info._ZN7cutlass13device_kernelIN5flash22FlashAttnBwdPreprocessIN4cute5tupleIJNS3_1CILi128EEENS5_ILi64EEEEEENS_6half_tEfNS_4arch4Sm80ELb1ELb1EEEEEvNT_6ParamsE --------------------------
	.section	.nv.info._ZN7cutlass13device_kernelIN5flash22FlashAttnBwdPreprocessIN4cute5tupleIJNS3_1CILi128EEENS5_ILi64EEEEEENS_6half_tEfNS_4arch4Sm80ELb1ELb1EEEEEvNT_6ParamsE,"",@"SHT_CUDA_INFO"
	.sectionflags	@""
	.align	4


	//----- nvinfo : EIATTR_CUDA_API_VERSION
	.align		4
        /*0000*/ 	.byte	0x04, 0x37
        /*0002*/ 	.short	(.L_11824 - .L_11823)
.L_11823:
        /*0004*/ 	.word	0x00000082


	//----- nvinfo : EIATTR_SW2861232_WAR
	.align		4
.L_11824:
        /*0008*/ 	.byte	0x01, 0x35
	.zero		2


	//----- nvinfo : EIATTR_PARAM_CBANK
	.align		4
        /*000c*/ 	.byte	0x04, 0x0a
        /*000e*/ 	.short	(.L_11826 - .L_11825)
	.align		4
.L_11825:
        /*0010*/ 	.word	index@(.nv.constant0._ZN7cutlass13device_kernelIN5flash22FlashAttnBwdPreprocessIN4cute5tupleIJNS3_1CILi128EEENS5_ILi64EEEEEENS_6half_tEfNS_4arch4Sm80ELb1ELb1EEEEEvNT_6ParamsE)
        /*0014*/ 	.short	0x0160
        /*0016*/ 	.short	0x00f0


	//----- nvinfo : EIATTR_CBANK_PARAM_SIZE
	.align		4
.L_11826:
        /*0018*/ 	.byte	0x03, 0x19
        /*001a*/ 	.short	0x00f0


	//----- nvinfo : EIATTR_KPARAM_INFO
	.align		4
        /*001c*/ 	.byte	0x04, 0x17
        /*001e*/ 	.short	(.L_11828 - .L_11827)
.L_11827:
        /*0020*/ 	.word	0x00000000
        /*0024*/ 	.short	0x0000
        /*0026*/ 	.short	0x0000
        /*0028*/ 	.byte	0x00, 0xf0, 0xc1, 0x03


	//----- nvinfo : EIATTR_MAXREG_COUNT
	.align		4
.L_11828:
        /*002c*/ 	.byte	0x03, 0x1b
        /*002e*/ 	.short	0x0080


	//----- nvinfo : EIATTR_MERCURY_ISA_VERSION
	.align		4
        /*0030*/ 	.byte	0x03, 0x5f
        /*0032*/ 	.short	0x0000


	//----- nvinfo : EIATTR_COOP_GROUP_MASK_REGIDS
	.align		4
        /*0034*/ 	.byte	0x04, 0x29
        /*0036*/ 	.short	(.L_11830 - .L_11829)


	//   ....[0]....
.L_11829:
        /*0038*/ 	.word	0xffffffff


	//   ....[1]....
        /*003c*/ 	.word	0xffffffff


	//   ....[2]....
        /*0040*/ 	.word	0xffffffff


	//   ....[3]....
        /*0044*/ 	.word	0xffffffff


	//   ....[4]....
        /*0048*/ 	.word	0xffffffff


	//   ....[5]....
        /*004c*/ 	.word	0xffffffff


	//   ....[6]....
        /*0050*/ 	.word	0xffffffff


	//   ....[7]....
        /*0054*/ 	.word	0xffffffff


	//   ....[8]....
        /*0058*/ 	.word	0xffffffff


	//   ....[9]....
        /*005c*/ 	.word	0xffffffff


	//   ....[10]....
        /*0060*/ 	.word	0xffffffff


	//   ....[11]....
        /*0064*/ 	.word	0xffffffff


	//----- nvinfo : EIATTR_COOP_GROUP_INSTR_OFFSETS
	.align		4
.L_11830:
        /*0068*/ 	.byte	0x04, 0x28
        /*006a*/ 	.short	(.L_11832 - .L_11831)


	//   ....[0]....
.L_11831:
        /*006c*/ 	.word	0x00001150


	//   ....[1]....
        /*0070*/ 	.word	0x00001170


	//   ....[2]....
        /*0074*/ 	.word	0x00001180


	//   ....[3]....
        /*0078*/ 	.word	0x00001190


	//   ....[4]....
        /*007c*/ 	.word	0x000011c0


	//   ....[5]....
        /*0080*/ 	.word	0x000011f0


	//   ....[6]....
        /*0084*/ 	.word	0x00001200


	//   ....[7]....
        /*0088*/ 	.word	0x00001210


	//   ....[8]....
        /*008c*/ 	.word	0x00001270


	//   ....[9]....
        /*0090*/ 	.word	0x000012a0


	//   ....[10]....
        /*0094*/ 	.word	0x000012c0


	//   ....[11]....
        /*0098*/ 	.word	0x000012d0


	//----- nvinfo : EIATTR_EXIT_INSTR_OFFSETS
	.align		4
.L_11832:
        /*009c*/ 	.byte	0x04, 0x1c
        /*009e*/ 	.short	(.L_11834 - .L_11833)


	//   ....[0]....
.L_11833:
        /*00a0*/ 	.word	0x00000180


	//   ....[1]....
        /*00a4*/ 	.word	0x00001880


	//   ....[2]....
        /*00a8*/ 	.word	0x000018d0


	//----- nvinfo : EIATTR_CTAIDZ_USED
	.align		4
.L_11834:
        /*00ac*/ 	.byte	0x01, 0x04
	.zero		2


	//----- nvinfo : EIATTR_MAX_THREADS
	.align		4
        /*00b0*/ 	.byte	0x04, 0x05
        /*00b2*/ 	.short	(.L_11836 - .L_11835)
.L_11835:
        /*00b4*/ 	.word	0x00000100
        /*00b8*/ 	.word	0x00000001
        /*00bc*/ 	.word	0x00000001


	//----- nvinfo : EIATTR_CRS_STACK_SIZE
	.align		4
.L_11836:
        /*00c0*/ 	.byte	0x04, 0x1e
        /*00c2*/ 	.short	(.L_11838 - .L_11837)
.L_11837:
        /*00c4*/ 	.word	0x00000000
.L_11838:


//--------------------- .nv.callgraph             --------------------------
	.section	.nv.callgraph,"",@"SHT_CUDA_CALLGRAPH"
	.align	4
	.sectionentsize	8
	.align		4
        /*0000*/ 	.word	0x00000000
	.align		4
        /*0004*/ 	.word	0xffffffff
	.align		4
        /*0008*/ 	.word	0x00000000
	.align		4
        /*000c*/ 	.word	0xfffffffe
	.align		4
        /*0010*/ 	.word	0x00000000
	.align		4
        /*0014*/ 	.word	0xfffffffd
	.align		4
        /*0018*/ 	.word	0x00000000
	.align		4
        /*001c*/ 	.word	0xfffffffc


//--------------------- .nv.rel.action            --------------------------
	.section	.nv.rel.action,"",@"SHT_CUDA_RELOCINFO"
	.align	8
	.sectionentsize	8
        /*0000*/ 	.byte	0x73, 0x00, 0x00, 0x00, 0x00, 0x00, 0x00, 0x00, 0x00, 0x00, 0x00, 0x11, 0x25, 0x00, 0x05, 0x36


//--------------------- .nv.constant4             --------------------------
	.section	.nv.constant4,"a",@progbits
	.align	8
	.align		8
.nv.constant4:
        /*0000*/ 	.dword	_ZN73_INTERNAL_e48e4f46_37_flash_bwd_hdim64_fp16_softcap_sm80_cu_3fbc093a_28184cuda3std3__45__cpo5beginE
	.align		8
        /*0008*/ 	.dword	_ZN73_INTERNAL_e48e4f46_37_flash_bwd_hdim64_fp16_softcap_sm80_cu_3fbc093a_28184cuda3std3__45__cpo3endE
	.align		8
        /*0010*/ 	.dword	_ZN73_INTERNAL_e48e4f46_37_flash_bwd_hdim64_fp16_softcap_sm80_cu_3fbc093a_28184cuda3std3__45__cpo6cbeginE
	.align		8
        /*0018*/ 	.dword	_ZN73_INTERNAL_e48e4f46_37_flash_bwd_hdim64_fp16_softcap_sm80_cu_3fbc093a_28184cuda3std3__45__cpo4cendE
	.align		8
        /*0020*/ 	.dword	_ZN73_INTERNAL_e48e4f46_37_flash_bwd_hdim64_fp16_softcap_sm80_cu_3fbc093a_28184cuda3std3__475_GLOBAL__N__e48e4f46_37_flash_bwd_hdim64_fp16_softcap_sm80_cu_3fbc093a_28186ignoreE
	.align		8
        /*0028*/ 	.dword	_ZN73_INTERNAL_e48e4f46_37_flash_bwd_hdim64_fp16_softcap_sm80_cu_3fbc093a_28184cuda3std3__419piecewise_constructE
	.align		8
        /*0030*/ 	.dword	_ZN73_INTERNAL_e48e4f46_37_flash_bwd_hdim64_fp16_softcap_sm80_cu_3fbc093a_28184cuda3std3__48in_placeE
	.align		8
        /*0038*/ 	.dword	_ZN73_INTERNAL_e48e4f46_37_flash_bwd_hdim64_fp16_softcap_sm80_cu_3fbc093a_28184cuda3std6ranges3__45__cpo4swapE
	.align		8
        /*0040*/ 	.dword	_ZN73_INTERNAL_e48e4f46_37_flash_bwd_hdim64_fp16_softcap_sm80_cu_3fbc093a_28184cuda3std6ranges3__45__cpo9iter_moveE
	.align		8
        /*0048*/ 	.dword	_ZN73_INTERNAL_e48e4f46_37_flash_bwd_hdim64_fp16_softcap_sm80_cu_3fbc093a_28184cute7productE
	.align		8
        /*0050*/ 	.dword	_ZN73_INTERNAL_e48e4f46_37_flash_bwd_hdim64_fp16_softcap_sm80_cu_3fbc093a_28184cute1_E


//--------------------- .nv.constant0._ZN7cutlass13device_kernelIN5flash19enable_sm80_to_sm89INS1_16FlashAttnBwdSm80INS1_25CollectiveMainloopBwdSm80ILi2ELi2EN4cute5tupleIJNS5_1CILi64EEENS7_ILi128EEES8_EEENS_6half_tEfNS_4arch4Sm80ELb0ELb0ELb1ELb0ELb0ELb0ELb0ELb0ELi2ELi2ELi4ELi2ELb1EEENS1_21CollectiveEpilogueBwdISA_SB_SD_Li256ELb0ELb0ELi2EEENS1_19SingleTileSchedulerILb0ELb0ELb0ELi128EEEEEEEEEvNT_6ParamsE --------------------------
	.section	.nv.constant0._ZN7cutlass13device_kernelIN5flash19enable_sm80_to_sm89INS1_16FlashAttnBwdSm80INS1_25CollectiveMainloopBwdSm80ILi2ELi2EN4cute5tupleIJNS5_1CILi64EEENS7_ILi128EEES8_EEENS_6half_tEfNS_4arch4Sm80ELb0ELb0ELb1ELb0ELb0ELb0ELb0ELb0ELi2ELi2ELi4ELi2ELb1EEENS1_21CollectiveEpilogueBwdISA_SB_SD_Li256ELb0ELb0ELi2EEENS1_19SingleTileSchedulerILb0ELb0ELb0ELi128EEEEEEEEEvNT_6ParamsE,"a",@progbits
	.sectionflags	@""
	.align	4
.nv.constant0._ZN7cutlass13device_kernelIN5flash19enable_sm80_to_sm89INS1_16FlashAttnBwdSm80INS1_25CollectiveMainloopBwdSm80ILi2ELi2EN4cute5tupleIJNS5_1CILi64EEENS7_ILi128EEES8_EEENS_6half_tEfNS_4arch4Sm80ELb0ELb0ELb1ELb0ELb0ELb0ELb0ELb0ELi2ELi2ELi4ELi2ELb1EEENS1_21CollectiveEpilogueBwdISA_SB_SD_Li256ELb0ELb0ELi2EEENS1_19SingleTileSchedulerILb0ELb0ELb0ELi128EEEEEEEEEvNT_6ParamsE:
	.zero		976


//--------------------- .nv.constant0._ZN7cutlass13device_kernelIN5flash19enable_sm80_to_sm89INS1_16FlashAttnBwdSm80INS1_25CollectiveMainloopBwdSm80ILi2ELi2EN4cute5tupleIJNS5_1CILi64EEENS7_ILi128EEES8_EEENS_6half_tEfNS_4arch4Sm80ELb0ELb0ELb1ELb0ELb1ELb0ELb0ELb0ELi2ELi2ELi4ELi2ELb1EEENS1_21CollectiveEpilogueBwdISA_SB_SD_Li256ELb0ELb0ELi2EEENS1_19SingleTileSchedulerILb0ELb0ELb0ELi128EEEEEEEEEvNT_6ParamsE --------------------------
	.section	.nv.constant0._ZN7cutlass13device_kernelIN5flash19enable_sm80_to_sm89INS1_16FlashAttnBwdSm80INS1_25CollectiveMainloopBwdSm80ILi2ELi2EN4cute5tupleIJNS5_1CILi64EEENS7_ILi128EEES8_EEENS_6half_tEfNS_4arch4Sm80ELb0ELb0ELb1ELb0ELb1ELb0ELb0ELb0ELi2ELi2ELi4ELi2ELb1EEENS1_21CollectiveEpilogueBwdISA_SB_SD_Li256ELb0ELb0ELi2EEENS1_19SingleTileSchedulerILb0ELb0ELb0ELi128EEEEEEEEEvNT_6ParamsE,"a",@progbits
	.sectionflags	@""
	.align	4
.nv.constant0._ZN7cutlass13device_kernelIN5flash19enable_sm80_to_sm89INS1_16FlashAttnBwdSm80INS1_25CollectiveMainloopBwdSm80ILi2ELi2EN4cute5tupleIJNS5_1CILi64EEENS7_ILi128EEES8_EEENS_6half_tEfNS_4arch4Sm80ELb0ELb0ELb1ELb0ELb1ELb0ELb0ELb0ELi2ELi2ELi4ELi2ELb1EEENS1_21CollectiveEpilogueBwdISA_SB_SD_Li256ELb0ELb0ELi2EEENS1_19SingleTileSchedulerILb0ELb0ELb0ELi128EEEEEEEEEvNT_6ParamsE:
	.zero		976


//--------------------- .nv.constant0._ZN7cutlass13device_kernelIN5flash19enable_sm80_to_sm89INS1_16FlashAttnBwdSm80INS1_25CollectiveMainloopBwdSm80ILi2ELi2EN4cute5tupleIJNS5_1CILi64EEENS7_ILi128EEES8_EEENS_6half_tEfNS_4arch4Sm80ELb0ELb0ELb1ELb0ELb0ELb0ELb0ELb0ELi2ELi2ELi4ELi2ELb1EEENS1_24CollectiveEpilogueBwdGQAISA_fSD_Li256ELb0ELb0EEENS1_19SingleTileSchedulerILb0ELb0ELb0ELi128EEEEEEEEEvNT_6ParamsE --------------------------
	.section	.nv.constant0._ZN7cutlass13device_kernelIN5flash19enable_sm80_to_sm89INS1_16FlashAttnBwdSm80INS1_25CollectiveMainloopBwdSm80ILi2ELi2EN4cute5tupleIJNS5_1CILi64EEENS7_ILi128EEES8_EEENS_6half_tEfNS_4arch4Sm80ELb0ELb0ELb1ELb0ELb0ELb0ELb0ELb0ELi2ELi2ELi4ELi2ELb1EEENS1_24CollectiveEpilogueBwdGQAISA_fSD_Li256ELb0ELb0EEENS1_19SingleTileSchedulerILb0ELb0ELb0ELi128EEEEEEEEEvNT_6ParamsE,"a",@progbits
	.sectionflags	@""
	.align	4
.nv.constant0._ZN7cutlass13device_kernelIN5flash19enable_sm80_to_sm89INS1_16FlashAttnBwdSm80INS1_25CollectiveMainloopBwdSm80ILi2ELi2EN4cute5tupleIJNS5_1CILi64EEENS7_ILi128EEES8_EEENS_6half_tEfNS_4arch4Sm80ELb0ELb0ELb1ELb0ELb0ELb0ELb0ELb0ELi2ELi2ELi4ELi2ELb1EEENS1_24CollectiveEpilogueBwdGQAISA_fSD_Li256ELb0ELb0EEENS1_19SingleTileSchedulerILb0ELb0ELb0ELi128EEEEEEEEEvNT_6ParamsE:
	.zero		984


//--------------------- .nv.constant0._ZN7cutlass13device_kernelIN5flash19enable_sm80_to_sm89INS1_16FlashAttnBwdSm80INS1_25CollectiveMainloopBwdSm80ILi2ELi2EN4cute5tupleIJNS5_1CILi64EEENS7_ILi128EEES8_EEENS_6half_tEfNS_4arch4Sm80ELb0ELb0ELb1ELb0ELb1ELb0ELb0ELb0ELi2ELi2ELi4ELi2ELb1EEENS1_24CollectiveEpilogueBwdGQAISA_fSD_Li256ELb0ELb1EEENS1_19SingleTileSchedulerILb0ELb0ELb0ELi128EEEEEEEEEvNT_6ParamsE --------------------------
	.section	.nv.constant0._ZN7cutlass13device_kernelIN5flash19enable_sm80_to_sm89INS1_16FlashAttnBwdSm80INS1_25CollectiveMainloopBwdSm80ILi2ELi2EN4cute5tupleIJNS5_1CILi64EEENS7_ILi128EEES8_EEENS_6half_tEfNS_4arch4Sm80ELb0ELb0ELb1ELb0ELb1ELb0ELb0ELb0ELi2ELi2ELi4ELi2ELb1EEENS1_24CollectiveEpilogueBwdGQAISA_fSD_Li256ELb0ELb1EEENS1_19SingleTileSchedulerILb0ELb0ELb0ELi128EEEEEEEEEvNT_6ParamsE,"a",@progbits
	.sectionflags	@""
	.align	4
.nv.constant0._ZN7cutlass13device_kernelIN5flash19enable_sm80_to_sm89INS1_16FlashAttnBwdSm80INS1_25CollectiveMainloopBwdSm80ILi2ELi2EN4cute5tupleIJNS5_1CILi64EEENS7_ILi128EEES8_EEENS_6half_tEfNS_4arch4Sm80ELb0ELb0ELb1ELb0ELb1ELb0ELb0ELb0ELi2ELi2ELi4ELi2ELb1EEENS1_24CollectiveEpilogueBwdGQAISA_fSD_Li256ELb0ELb1EEENS1_19SingleTileSchedulerILb0ELb0ELb0ELi128EEEEEEEEEvNT_6ParamsE:
	.zero		984


//--------------------- .nv.constant0._ZN7cutlass13device_kernelIN5flash19enable_sm80_to_sm89INS1_16FlashAttnBwdSm80INS1_25CollectiveMainloopBwdSm80ILi2ELi2EN4cute5tupleIJNS5_1CILi64EEENS7_ILi128EEES8_EEENS_6half_tEfNS_4arch4Sm80ELb0ELb0ELb1ELb1ELb0ELb0ELb0ELb0ELi2ELi2ELi4ELi2ELb1EEENS1_21CollectiveEpilogueBwdISA_SB_SD_Li256ELb1ELb0ELi2EEENS1_19SingleTileSchedulerILb1ELb0ELb0ELi128EEEEEEEEEvNT_6ParamsE --------------------------
	.section	.nv.constant0._ZN7cutlass13device_kernelIN5flash19enable_sm80_to_sm89INS1_16FlashAttnBwdSm80INS1_25CollectiveMainloopBwdSm80ILi2ELi2EN4cute5tupleIJNS5_1CILi64EEENS7_ILi128EEES8_EEENS_6half_tEfNS_4arch4Sm80ELb0ELb0ELb1ELb1ELb0ELb0ELb0ELb0ELi2ELi2ELi4ELi2ELb1EEENS1_21CollectiveEpilogueBwdISA_SB_SD_Li256ELb1ELb0ELi2EEENS1_19SingleTileSchedulerILb1ELb0ELb0ELi128EEEEEEEEEvNT_6ParamsE,"a",@progbits
	.sectionflags	@""
	.align	4
.nv.constant0._ZN7cutlass13device_kernelIN5flash19enable_sm80_to_sm89INS1_16FlashAttnBwdSm80INS1_25CollectiveMainloopBwdSm80ILi2ELi2EN4cute5tupleIJNS5_1CILi64EEENS7_ILi128EEES8_EEENS_6half_tEfNS_4arch4Sm80ELb0ELb0ELb1ELb1ELb0ELb0ELb0ELb0ELi2ELi2ELi4ELi2ELb1EEENS1_21CollectiveEpilogueBwdISA_SB_SD_Li256ELb1ELb0ELi2EEENS1_19SingleTileSchedulerILb1ELb0ELb0ELi128EEEEEEEEEvNT_6ParamsE:
	.zero		976


//--------------------- .nv.constant0._ZN7cutlass13device_kernelIN5flash19enable_sm80_to_sm89INS1_16FlashAttnBwdSm80INS1_25CollectiveMainloopBwdSm80ILi2ELi2EN4cute5tupleIJNS5_1CILi64EEENS7_ILi128EEES8_EEENS_6half_tEfNS_4arch4Sm80ELb0ELb0ELb1ELb1ELb1ELb0ELb0ELb0ELi2ELi2ELi4ELi2ELb1EEENS1_21CollectiveEpilogueBwdISA_SB_SD_Li256ELb1ELb0ELi2EEENS1_19SingleTileSchedulerILb1ELb0ELb0ELi128EEEEEEEEEvNT_6ParamsE --------------------------
	.section	.nv.constant0._ZN7cutlass13device_kernelIN5flash19enable_sm80_to_sm89INS1_16FlashAttnBwdSm80INS1_25CollectiveMainloopBwdSm80ILi2ELi2EN4cute5tupleIJNS5_1CILi64EEENS7_ILi128EEES8_EEENS_6half_tEfNS_4arch4Sm80ELb0ELb0ELb1ELb1ELb1ELb0ELb0ELb0ELi2ELi2ELi4ELi2ELb1EEENS1_21CollectiveEpilogueBwdISA_SB_SD_Li256ELb1ELb0ELi2EEENS1_19SingleTileSchedulerILb1ELb0ELb0ELi128EEEEEEEEEvNT_6ParamsE,"a",@progbits
	.sectionflags	@""
	.align	4
.nv.constant0._ZN7cutlass13device_kernelIN5flash19enable_sm80_to_sm89INS1_16FlashAttnBwdSm80INS1_25CollectiveMainloopBwdSm80ILi2ELi2EN4cute5tupleIJNS5_1CILi64EEENS7_ILi128EEES8_EEENS_6half_tEfNS_4arch4Sm80ELb0ELb0ELb1ELb1ELb1ELb0ELb0ELb0ELi2ELi2ELi4ELi2ELb1EEENS1_21CollectiveEpilogueBwdISA_SB_SD_Li256ELb1ELb0ELi2EEENS1_19SingleTileSchedulerILb1ELb0ELb0ELi128EEEEEEEEEvNT_6ParamsE:
	.zero		976


//--------------------- .nv.constant0._ZN7cutlass13device_kernelIN5flash19enable_sm80_to_sm89INS1_16FlashAttnBwdSm80INS1_25CollectiveMainloopBwdSm80ILi2ELi2EN4cute5tupleIJNS5_1CILi64EEENS7_ILi128EEES8_EEENS_6half_tEfNS_4arch4Sm80ELb0ELb0ELb1ELb1ELb0ELb0ELb0ELb0ELi2ELi2ELi4ELi2ELb1EEENS1_24CollectiveEpilogueBwdGQAISA_fSD_Li256ELb1ELb0EEENS1_19SingleTileSchedulerILb1ELb0ELb0ELi128EEEEEEEEEvNT_6ParamsE --------------------------
	.section	.nv.constant0._ZN7cutlass13device_kernelIN5flash19enable_sm80_to_sm89INS1_16FlashAttnBwdSm80INS1_25CollectiveMainloopBwdSm80ILi2ELi2EN4cute5tupleIJNS5_1CILi64EEENS7_ILi128EEES8_EEENS_6half_tEfNS_4arch4Sm80ELb0ELb0ELb1ELb1ELb0ELb0ELb0ELb0ELi2ELi2ELi4ELi2ELb1EEENS1_24CollectiveEpilogueBwdGQAISA_fSD_Li256ELb1ELb0EEENS1_19SingleTileSchedulerILb1ELb0ELb0ELi128EEEEEEEEEvNT_6ParamsE,"a",@progbits
	.sectionflags	@""
	.align	4
.nv.constant0._ZN7cutlass13device_kernelIN5flash19enable_sm80_to_sm89INS1_16FlashAttnBwdSm80INS1_25CollectiveMainloopBwdSm80ILi2ELi2EN4cute5tupleIJNS5_1CILi64EEENS7_ILi128EEES8_EEENS_6half_tEfNS_4arch4Sm80ELb0ELb0ELb1ELb1ELb0ELb0ELb0ELb0ELi2ELi2ELi4ELi2ELb1EEENS1_24CollectiveEpilogueBwdGQAISA_fSD_Li256ELb1ELb0EEENS1_19SingleTileSchedulerILb1ELb0ELb0ELi128EEEEEEEEEvNT_6ParamsE:
	.zero		984


//--------------------- .nv.constant0._ZN7cutlass13device_kernelIN5flash19enable_sm80_to_sm89INS1_16FlashAttnBwdSm80INS1_25CollectiveMainloopBwdSm80ILi2ELi2EN4cute5tupleIJNS5_1CILi64EEENS7_ILi128EEES8_EEENS_6half_tEfNS_4arch4Sm80ELb0ELb0ELb1ELb1ELb1ELb0ELb0ELb0ELi2ELi2ELi4ELi2ELb1EEENS1_24CollectiveEpilogueBwdGQAISA_fSD_Li256ELb1ELb1EEENS1_19SingleTileSchedulerILb1ELb0ELb0ELi128EEEEEEEEEvNT_6ParamsE --------------------------
	.section	.nv.constant0._ZN7cutlass13device_kernelIN5flash19enable_sm80_to_sm89INS1_16FlashAttnBwdSm80INS1_25CollectiveMainloopBwdSm80ILi2ELi2EN4cute5tupleIJNS5_1CILi64EEENS7_ILi128EEES8_EEENS_6half_tEfNS_4arch4Sm80ELb0ELb0ELb1ELb1ELb1ELb0ELb0ELb0ELi2ELi2ELi4ELi2ELb1EEENS1_24CollectiveEpilogueBwdGQAISA_fSD_Li256ELb1ELb1EEENS1_19SingleTileSchedulerILb1ELb0ELb0ELi128EEEEEEEEEvNT_6ParamsE,"a",@progbits
	.sectionflags	@""
	.align	4
.nv.constant0._ZN7cutlass13device_kernelIN5flash19enable_sm80_to_sm89INS1_16FlashAttnBwdSm80INS1_25CollectiveMainloopBwdSm80ILi2ELi2EN4cute5tupleIJNS5_1CILi64EEENS7_ILi128EEES8_EEENS_6half_tEfNS_4arch4Sm80ELb0ELb0ELb1ELb1ELb1ELb0ELb0ELb0ELi2ELi2ELi4ELi2ELb1EEENS1_24CollectiveEpilogueBwdGQAISA_fSD_Li256ELb1ELb1EEENS1_19SingleTileSchedulerILb1ELb0ELb0ELi128EEEEEEEEEvNT_6ParamsE:
	.zero		984


//--------------------- .nv.constant0._ZN7cutlass13device_kernelIN5flash19enable_sm80_to_sm89INS1_16FlashAttnBwdSm80INS1_25CollectiveMainloopBwdSm80ILi2ELi2EN4cute5tupleIJNS5_1CILi64EEENS7_ILi128EEES8_EEENS_6half_tEfNS_4arch4Sm80ELb0ELb1ELb1ELb0ELb0ELb0ELb0ELb0ELi2ELi2ELi4ELi2ELb1EEENS1_21CollectiveEpilogueBwdISA_SB_SD_Li256ELb0ELb0ELi2EEENS1_19SingleTileSchedulerILb0ELb0ELb0ELi128EEEEEEEEEvNT_6ParamsE --------------------------
	.section	.nv.constant0._ZN7cutlass13device_kernelIN5flash19enable_sm80_to_sm89INS1_16FlashAttnBwdSm80INS1_25CollectiveMainloopBwdSm80ILi2ELi2EN4cute5tupleIJNS5_1CILi64EEENS7_ILi128EEES8_EEENS_6half_tEfNS_4arch4Sm80ELb0ELb1ELb1ELb0ELb0ELb0ELb0ELb0ELi2ELi2ELi4ELi2ELb1EEENS1_21CollectiveEpilogueBwdISA_SB_SD_Li256ELb0ELb0ELi2EEENS1_19SingleTileSchedulerILb0ELb0ELb0ELi128EEEEEEEEEvNT_6ParamsE,"a",@progbits
	.sectionflags	@""
	.align	4
.nv.constant0._ZN7cutlass13device_kernelIN5flash19enable_sm80_to_sm89INS1_16FlashAttnBwdSm80INS1_25CollectiveMainloopBwdSm80ILi2ELi2EN4cute5tupleIJNS5_1CILi64EEENS7_ILi128EEES8_EEENS_6half_tEfNS_4arch4Sm80ELb0ELb1ELb1ELb0ELb0ELb0ELb0ELb0ELi2ELi2ELi4ELi2ELb1EEENS1_21CollectiveEpilogueBwdISA_SB_SD_Li256ELb0ELb0ELi2EEENS1_19SingleTileSchedulerILb0ELb0ELb0ELi128EEEEEEEEEvNT_6ParamsE:
	.zero		976


//--------------------- .nv.constant0._ZN7cutlass13device_kernelIN5flash19enable_sm80_to_sm89INS1_16FlashAttnBwdSm80INS1_25CollectiveMainloopBwdSm80ILi2ELi2EN4cute5tupleIJNS5_1CILi64EEENS7_ILi128EEES8_EEENS_6half_tEfNS_4arch4Sm80ELb0ELb1ELb1ELb0ELb1ELb0ELb0ELb0ELi2ELi2ELi4ELi2ELb1EEENS1_21CollectiveEpilogueBwdISA_SB_SD_Li256ELb0ELb0ELi2EEENS1_19SingleTileSchedulerILb0ELb0ELb0ELi128EEEEEEEEEvNT_6ParamsE --------------------------
	.section	.nv.constant0._ZN7cutlass13device_kernelIN5flash19enable_sm80_to_sm89INS1_16FlashAttnBwdSm80INS1_25CollectiveMainloopBwdSm80ILi2ELi2EN4cute5tupleIJNS5_1CILi64EEENS7_ILi128EEES8_EEENS_6half_tEfNS_4arch4Sm80ELb0ELb1ELb1ELb0ELb1ELb0ELb0ELb0ELi2ELi2ELi4ELi2ELb1EEENS1_21CollectiveEpilogueBwdISA_SB_SD_Li256ELb0ELb0ELi2EEENS1_19SingleTileSchedulerILb0ELb0ELb0ELi128EEEEEEEEEvNT_6ParamsE,"a",@progbits
	.sectionflags	@""
	.align	4
.nv.constant0._ZN7cutlass13device_kernelIN5flash19enable_sm80_to_sm89INS1_16FlashAttnBwdSm80INS1_25CollectiveMainloopBwdSm80ILi2ELi2EN4cute5tupleIJNS5_1CILi64EEENS7_ILi128EEES8_EEENS_6half_tEfNS_4arch4Sm80ELb0ELb1ELb1ELb0ELb1ELb0ELb0ELb0ELi2ELi2ELi4ELi2ELb1EEENS1_21CollectiveEpilogueBwdISA_SB_SD_Li256ELb0ELb0ELi2EEENS1_19SingleTileSchedulerILb0ELb0ELb0ELi128EEEEEEEEEvNT_6ParamsE:
	.zero		976


//--------------------- .nv.constant0._ZN7cutlass13device_kernelIN5flash19enable_sm80_to_sm89INS1_16FlashAttnBwdSm80INS1_25CollectiveMainloopBwdSm80ILi2ELi2EN4cute5tupleIJNS5_1CILi64EEENS7_ILi128EEES8_EEENS_6half_tEfNS_4arch4Sm80ELb0ELb1ELb1ELb0ELb0ELb0ELb0ELb0ELi2ELi2ELi4ELi2ELb1EEENS1_24CollectiveEpilogueBwdGQAISA_fSD_Li256ELb0ELb0EEENS1_19SingleTileSchedulerILb0ELb0ELb0ELi128EEEEEEEEEvNT_6ParamsE --------------------------
	.section	.nv.constant0._ZN7cutlass13device_kernelIN5flash19enable_sm80_to_sm89INS1_16FlashAttnBwdSm80INS1_25CollectiveMainloopBwdSm80ILi2ELi2EN4cute5tupleIJNS5_1CILi64EEENS7_ILi128EEES8_EEENS_6half_tEfNS_4arch4Sm80ELb0ELb1ELb1ELb0ELb0ELb0ELb0ELb0ELi2ELi2ELi4ELi2ELb1EEENS1_24CollectiveEpilogueBwdGQAISA_fSD_Li256ELb0ELb0EEENS1_19SingleTileSchedulerILb0ELb0ELb0ELi128EEEEEEEEEvNT_6ParamsE,"a",@progbits
	.sectionflags	@""
	.align	4
.nv.constant0._ZN7cutlass13device_kernelIN5flash19enable_sm80_to_sm89INS1_16FlashAttnBwdSm80INS1_25CollectiveMainloopBwdSm80ILi2ELi2EN4cute5tupleIJNS5_1CILi64EEENS7_ILi128EEES8_EEENS_6half_tEfNS_4arch4Sm80ELb0ELb1ELb1ELb0ELb0ELb0ELb0ELb0ELi2ELi2ELi4ELi2ELb1EEENS1_24CollectiveEpilogueBwdGQAISA_fSD_Li256ELb0ELb0EEENS1_19SingleTileSchedulerILb0ELb0ELb0ELi128EEEEEEEEEvNT_6ParamsE:
	.zero		984


//--------------------- .nv.constant0._ZN7cutlass13device_kernelIN5flash19enable_sm80_to_sm89INS1_16FlashAttnBwdSm80INS1_25CollectiveMainloopBwdSm80ILi2ELi2EN4cute5tupleIJNS5_1CILi64EEENS7_ILi128EEES8_EEENS_6half_tEfNS_4arch4Sm80ELb0ELb1ELb1ELb0ELb1ELb0ELb0ELb0ELi2ELi2ELi4ELi2ELb1EEENS1_24CollectiveEpilogueBwdGQAISA_fSD_Li256ELb0ELb1EEENS1_19SingleTileSchedulerILb0ELb0ELb0ELi128EEEEEEEEEvNT_6ParamsE --------------------------
	.section	.nv.constant0._ZN7cutlass13device_kernelIN5flash19enable_sm80_to_sm89INS1_16FlashAttnBwdSm80INS1_25CollectiveMainloopBwdSm80ILi2ELi2EN4cute5tupleIJNS5_1CILi64EEENS7_ILi128EEES8_EEENS_6half_tEfNS_4arch4Sm80ELb0ELb1ELb1ELb0ELb1ELb0ELb0ELb0ELi2ELi2ELi4ELi2ELb1EEENS1_24CollectiveEpilogueBwdGQAISA_fSD_Li256ELb0ELb1EEENS1_19SingleTileSchedulerILb0ELb0ELb0ELi128EEEEEEEEEvNT_6ParamsE,"a",@progbits
	.sectionflags	@""
	.align	4
.nv.constant0._ZN7cutlass13device_kernelIN5flash19enable_sm80_to_sm89INS1_16FlashAttnBwdSm80INS1_25CollectiveMainloopBwdSm80ILi2ELi2EN4cute5tupleIJNS5_1CILi64EEENS7_ILi128EEES8_EEENS_6half_tEfNS_4arch4Sm80ELb0ELb1ELb1ELb0ELb1ELb0ELb0ELb0ELi2ELi2ELi4ELi2ELb1EEENS1_24CollectiveEpilogueBwdGQAISA_fSD_Li256ELb0ELb1EEENS1_19SingleTileSchedulerILb0ELb0ELb0ELi128EEEEEEEEEvNT_6ParamsE:
	.zero		984


//--------------------- .nv.constant0._ZN7cutlass13device_kernelIN5flash19enable_sm80_to_sm89INS1_16FlashAttnBwdSm80INS1_25CollectiveMainloopBwdSm80ILi2ELi2EN4cute5tupleIJNS5_1CILi64EEENS7_ILi128EEES8_EEENS_6half_tEfNS_4arch4Sm80ELb0ELb1ELb1ELb1ELb0ELb0ELb0ELb0ELi2ELi2ELi4ELi2ELb1EEENS1_21CollectiveEpilogueBwdISA_SB_SD_Li256ELb1ELb0ELi2EEENS1_19SingleTileSchedulerILb1ELb0ELb0ELi128EEEEEEEEEvNT_6ParamsE --------------------------
	.section	.nv.constant0._ZN7cutlass13device_kernelIN5flash19enable_sm80_to_sm89INS1_16FlashAttnBwdSm80INS1_25CollectiveMainloopBwdSm80ILi2ELi2EN4cute5tupleIJNS5_1CILi64EEENS7_ILi128EEES8_EEENS_6half_tEfNS_4arch4Sm80ELb0ELb1ELb1ELb1ELb0ELb0ELb0ELb0ELi2ELi2ELi4ELi2ELb1EEENS1_21CollectiveEpilogueBwdISA_SB_SD_Li256ELb1ELb0ELi2EEENS1_19SingleTileSchedulerILb1ELb0ELb0ELi128EEEEEEEEEvNT_6ParamsE,"a",@progbits
	.sectionflags	@""
	.align	4
.nv.constant0._ZN7cutlass13device_kernelIN5flash19enable_sm80_to_sm89INS1_16FlashAttnBwdSm80INS1_25CollectiveMainloopBwdSm80ILi2ELi2EN4cute5tupleIJNS5_1CILi64EEENS7_ILi128EEES8_EEENS_6half_tEfNS_4arch4Sm80ELb0ELb1ELb1ELb1ELb0ELb0ELb0ELb0ELi2ELi2ELi4ELi2ELb1EEENS1_21CollectiveEpilogueBwdISA_SB_SD_Li256ELb1ELb0ELi2EEENS1_19SingleTileSchedulerILb1ELb0ELb0ELi128EEEEEEEEEvNT_6ParamsE:
	.zero		976


//--------------------- .nv.constant0._ZN7cutlass13device_kernelIN5flash19enable_sm80_to_sm89INS1_16FlashAttnBwdSm80INS1_25CollectiveMainloopBwdSm80ILi2ELi2EN4cute5tupleIJNS5_1CILi64EEENS7_ILi128EEES8_EEENS_6half_tEfNS_4arch4Sm80ELb0ELb1ELb1ELb1ELb1ELb0ELb0ELb0ELi2ELi2ELi4ELi2ELb1EEENS1_21CollectiveEpilogueBwdISA_SB_SD_Li256ELb1ELb0ELi2EEENS1_19SingleTileSchedulerILb1ELb0ELb0ELi128EEEEEEEEEvNT_6ParamsE --------------------------
	.section	.nv.constant0._ZN7cutlass13device_kernelIN5flash19enable_sm80_to_sm89INS1_16FlashAttnBwdSm80INS1_25CollectiveMainloopBwdSm80ILi2ELi2EN4cute5tupleIJNS5_1CILi64EEENS7_ILi128EEES8_EEENS_6half_tEfNS_4arch4Sm80ELb0ELb1ELb1ELb1ELb1ELb0ELb0ELb0ELi2ELi2ELi4ELi2ELb1EEENS1_21CollectiveEpilogueBwdISA_SB_SD_Li256ELb1ELb0ELi2EEENS1_19SingleTileSchedulerILb1ELb0ELb0ELi128EEEEEEEEEvNT_6ParamsE,"a",@progbits
	.sectionflags	@""
	.align	4
.nv.constant0._ZN7cutlass13device_kernelIN5flash19enable_sm80_to_sm89INS1_16FlashAttnBwdSm80INS1_25CollectiveMainloopBwdSm80ILi2ELi2EN4cute5tupleIJNS5_1CILi64EEENS7_ILi128EEES8_EEENS_6half_tEfNS_4arch4Sm80ELb0ELb1ELb1ELb1ELb1ELb0ELb0ELb0ELi2ELi2ELi4ELi2ELb1EEENS1_21CollectiveEpilogueBwdISA_SB_SD_Li256ELb1ELb0ELi2EEENS1_19SingleTileSchedulerILb1ELb0ELb0ELi128EEEEEEEEEvNT_6ParamsE:
	.zero		976


//--------------------- .nv.constant0._ZN7cutlass13device_kernelIN5flash19enable_sm80_to_sm89INS1_16FlashAttnBwdSm80INS1_25CollectiveMainloopBwdSm80ILi2ELi2EN4cute5tupleIJNS5_1CILi64EEENS7_ILi128EEES8_EEENS_6half_tEfNS_4arch4Sm80ELb0ELb1ELb1ELb1ELb0ELb0ELb0ELb0ELi2ELi2ELi4ELi2ELb1EEENS1_24CollectiveEpilogueBwdGQAISA_fSD_Li256ELb1ELb0EEENS1_19SingleTileSchedulerILb1ELb0ELb0ELi128EEEEEEEEEvNT_6ParamsE --------------------------
	.section	.nv.constant0._ZN7cutlass13device_kernelIN5flash19enable_sm80_to_sm89INS1_16FlashAttnBwdSm80INS1_25CollectiveMainloopBwdSm80ILi2ELi2EN4cute5tupleIJNS5_1CILi64EEENS7_ILi128EEES8_EEENS_6half_tEfNS_4arch4Sm80ELb0ELb1ELb1ELb1ELb0ELb0ELb0ELb0ELi2ELi2ELi4ELi2ELb1EEENS1_24CollectiveEpilogueBwdGQAISA_fSD_Li256ELb1ELb0EEENS1_19SingleTileSchedulerILb1ELb0ELb0ELi128EEEEEEEEEvNT_6ParamsE,"a",@progbits
	.sectionflags	@""
	.align	4
.nv.constant0._ZN7cutlass13device_kernelIN5flash19enable_sm80_to_sm89INS1_16FlashAttnBwdSm80INS1_25CollectiveMainloopBwdSm80ILi2ELi2EN4cute5tupleIJNS5_1CILi64EEENS7_ILi128EEES8_EEENS_6half_tEfNS_4arch4Sm80ELb0ELb1ELb1ELb1ELb0ELb0ELb0ELb0ELi2ELi2ELi4ELi2ELb1EEENS1_24CollectiveEpilogueBwdGQAISA_fSD_Li256ELb1ELb0EEENS1_19SingleTileSchedulerILb1ELb0ELb0ELi128EEEEEEEEEvNT_6ParamsE:
	.zero		984


//--------------------- .nv.constant0._ZN7cutlass13device_kernelIN5flash19enable_sm80_to_sm89INS1_16FlashAttnBwdSm80INS1_25CollectiveMainloopBwdSm80ILi2ELi2EN4cute5tupleIJNS5_1CILi64EEENS7_ILi128EEES8_EEENS_6half_tEfNS_4arch4Sm80ELb0ELb1ELb1ELb1ELb1ELb0ELb0ELb0ELi2ELi2ELi4ELi2ELb1EEENS1_24CollectiveEpilogueBwdGQAISA_fSD_Li256ELb1ELb1EEENS1_19SingleTileSchedulerILb1ELb0ELb0ELi128EEEEEEEEEvNT_6ParamsE --------------------------
	.section	.nv.constant0._ZN7cutlass13device_kernelIN5flash19enable_sm80_to_sm89INS1_16FlashAttnBwdSm80INS1_25CollectiveMainloopBwdSm80ILi2ELi2EN4cute5tupleIJNS5_1CILi64EEENS7_ILi128EEES8_EEENS_6half_tEfNS_4arch4Sm80ELb0ELb1ELb1ELb1ELb1ELb0ELb0ELb0ELi2ELi2ELi4ELi2ELb1EEENS1_24CollectiveEpilogueBwdGQAISA_fSD_Li256ELb1ELb1EEENS1_19SingleTileSchedulerILb1ELb0ELb0ELi128EEEEEEEEEvNT_6ParamsE,"a",@progbits
	.sectionflags	@""
	.align	4
.nv.constant0._ZN7cutlass13device_kernelIN5flash19enable_sm80_to_sm89INS1_16FlashAttnBwdSm80INS1_25CollectiveMainloopBwdSm80ILi2ELi2EN4cute5tupleIJNS5_1CILi64EEENS7_ILi128EEES8_EEENS_6half_tEfNS_4arch4Sm80ELb0ELb1ELb1ELb1ELb1ELb0ELb0ELb0ELi2ELi2ELi4ELi2ELb1EEENS1_24CollectiveEpilogueBwdGQAISA_fSD_Li256ELb1ELb1EEENS1_19SingleTileSchedulerILb1ELb0ELb0ELi128EEEEEEEEEvNT_6ParamsE:
	.zero		984


//--------------------- .nv.constant0._ZN7cutlass13device_kernelIN5flash19enable_sm80_to_sm89INS1_16FlashAttnBwdSm80INS1_25CollectiveMainloopBwdSm80ILi2ELi2EN4cute5tupleIJNS5_1CILi64EEENS7_ILi128EEES8_EEENS_6half_tEfNS_4arch4Sm80ELb1ELb0ELb1ELb0ELb0ELb0ELb0ELb0ELi2ELi2ELi4ELi2ELb1EEENS1_21CollectiveEpilogueBwdISA_SB_SD_Li256ELb0ELb0ELi2EEENS1_25SingleTileBwdLPTSchedulerILb0ELi128ELb0EEEEEEEEEvNT_6ParamsE --------------------------
	.section	.nv.constant0._ZN7cutlass13device_kernelIN5flash19enable_sm80_to_sm89INS1_16FlashAttnBwdSm80INS1_25CollectiveMainloopBwdSm80ILi2ELi2EN4cute5tupleIJNS5_1CILi64EEENS7_ILi128EEES8_EEENS_6half_tEfNS_4arch4Sm80ELb1ELb0ELb1ELb0ELb0ELb0ELb0ELb0ELi2ELi2ELi4ELi2ELb1EEENS1_21CollectiveEpilogueBwdISA_SB_SD_Li256ELb0ELb0ELi2EEENS1_25SingleTileBwdLPTSchedulerILb0ELi128ELb0EEEEEEEEEvNT_6ParamsE,"a",@progbits
	.sectionflags	@""
	.align	4
.nv.constant0._ZN7cutlass13device_kernelIN5flash19enable_sm80_to_sm89INS1_16FlashAttnBwdSm80INS1_25CollectiveMainloopBwdSm80ILi2ELi2EN4cute5tupleIJNS5_1CILi64EEENS7_ILi128EEES8_EEENS_6half_tEfNS_4arch4Sm80ELb1ELb0ELb1ELb0ELb0ELb0ELb0ELb0ELi2ELi2ELi4ELi2ELb1EEENS1_21CollectiveEpilogueBwdISA_SB_SD_Li256ELb0ELb0ELi2EEENS1_25SingleTileBwdLPTSchedulerILb0ELi128ELb0EEEEEEEEEvNT_6ParamsE:
	.zero		1000


//--------------------- .nv.constant0._ZN7cutlass13device_kernelIN5flash19enable_sm80_to_sm89INS1_16FlashAttnBwdSm80INS1_25CollectiveMainloopBwdSm80ILi2ELi2EN4cute5tupleIJNS5_1CILi64EEENS7_ILi128EEES8_EEENS_6half_tEfNS_4arch4Sm80ELb1ELb0ELb1ELb0ELb1ELb0ELb0ELb0ELi2ELi2ELi4ELi2ELb1EEENS1_21CollectiveEpilogueBwdISA_SB_SD_Li256ELb0ELb0ELi2EEENS1_25SingleTileBwdLPTSchedulerILb0ELi128ELb1EEEEEEEEEvNT_6ParamsE --------------------------
	.section	.nv.constant0._ZN7cutlass13device_kernelIN5flash19enable_sm80_to_sm89INS1_16FlashAttnBwdSm80INS1_25CollectiveMainloopBwdSm80ILi2ELi2EN4cute5tupleIJNS5_1CILi64EEENS7_ILi128EEES8_EEENS_6half_tEfNS_4arch4Sm80ELb1ELb0ELb1ELb0ELb1ELb0ELb0ELb0ELi2ELi2ELi4ELi2ELb1EEENS1_21CollectiveEpilogueBwdISA_SB_SD_Li256ELb0ELb0ELi2EEENS1_25SingleTileBwdLPTSchedulerILb0ELi128ELb1EEEEEEEEEvNT_6ParamsE,"a",@progbits
	.sectionflags	@""
	.align	4
.nv.constant0._ZN7cutlass13device_kernelIN5flash19enable_sm80_to_sm89INS1_16FlashAttnBwdSm80INS1_25CollectiveMainloopBwdSm80ILi2ELi2EN4cute5tupleIJNS5_1CILi64EEENS7_ILi128EEES8_EEENS_6half_tEfNS_4arch4Sm80ELb1ELb0ELb1ELb0ELb1ELb0ELb0ELb0ELi2ELi2ELi4ELi2ELb1EEENS1_21CollectiveEpilogueBwdISA_SB_SD_Li256ELb0ELb0ELi2EEENS1_25SingleTileBwdLPTSchedulerILb0ELi128ELb1EEEEEEEEEvNT_6ParamsE:
	.zero		1000


//--------------------- .nv.constant0._ZN7cutlass13device_kernelIN5flash19enable_sm80_to_sm89INS1_16FlashAttnBwdSm80INS1_25CollectiveMainloopBwdSm80ILi2ELi2EN4cute5tupleIJNS5_1CILi64EEENS7_ILi128EEES8_EEENS_6half_tEfNS_4arch4Sm80ELb1ELb0ELb1ELb0ELb0ELb0ELb0ELb0ELi2ELi2ELi4ELi2ELb1EEENS1_24CollectiveEpilogueBwdGQAISA_fSD_Li256ELb0ELb0EEENS1_25SingleTileBwdLPTSchedulerILb0ELi128ELb0EEEEEEEEEvNT_6ParamsE --------------------------
	.section	.nv.constant0._ZN7cutlass13device_kernelIN5flash19enable_sm80_to_sm89INS1_16FlashAttnBwdSm80INS1_25CollectiveMainloopBwdSm80ILi2ELi2EN4cute5tupleIJNS5_1CILi64EEENS7_ILi128EEES8_EEENS_6half_tEfNS_4arch4Sm80ELb1ELb0ELb1ELb0ELb0ELb0ELb0ELb0ELi2ELi2ELi4ELi2ELb1EEENS1_24CollectiveEpilogueBwdGQAISA_fSD_Li256ELb0ELb0EEENS1_25SingleTileBwdLPTSchedulerILb0ELi128ELb0EEEEEEEEEvNT_6ParamsE,"a",@progbits
	.sectionflags	@""
	.align	4
.nv.constant0._ZN7cutlass13device_kernelIN5flash19enable_sm80_to_sm89INS1_16FlashAttnBwdSm80INS1_25CollectiveMainloopBwdSm80ILi2ELi2EN4cute5tupleIJNS5_1CILi64EEENS7_ILi128EEES8_EEENS_6half_tEfNS_4arch4Sm80ELb1ELb0ELb1ELb0ELb0ELb0ELb0ELb0ELi2ELi2ELi4ELi2ELb1EEENS1_24CollectiveEpilogueBwdGQAISA_fSD_Li256ELb0ELb0EEENS1_25SingleTileBwdLPTSchedulerILb0ELi128ELb0EEEEEEEEEvNT_6ParamsE:
	.zero		1008


//--------------------- .nv.constant0._ZN7cutlass13device_kernelIN5flash19enable_sm80_to_sm89INS1_16FlashAttnBwdSm80INS1_25CollectiveMainloopBwdSm80ILi2ELi2EN4cute5tupleIJNS5_1CILi64EEENS7_ILi128EEES8_EEENS_6half_tEfNS_4arch4Sm80ELb1ELb0ELb1ELb0ELb1ELb0ELb0ELb0ELi2ELi2ELi4ELi2ELb1EEENS1_24CollectiveEpilogueBwdGQAISA_fSD_Li256ELb0ELb1EEENS1_25SingleTileBwdLPTSchedulerILb0ELi128ELb1EEEEEEEEEvNT_6ParamsE --------------------------
	.section	.nv.constant0._ZN7cutlass13device_kernelIN5flash19enable_sm80_to_sm89INS1_16FlashAttnBwdSm80INS1_25CollectiveMainloopBwdSm80ILi2ELi2EN4cute5tupleIJNS5_1CILi64EEENS7_ILi128EEES8_EEENS_6half_tEfNS_4arch4Sm80ELb1ELb0ELb1ELb0ELb1ELb0ELb0ELb0ELi2ELi2ELi4ELi2ELb1EEENS1_24CollectiveEpilogueBwdGQAISA_fSD_Li256ELb0ELb1EEENS1_25SingleTileBwdLPTSchedulerILb0ELi128ELb1EEEEEEEEEvNT_6ParamsE,"a",@progbits
	.sectionflags	@""
	.align	4
.nv.constant0._ZN7cutlass13device_kernelIN5flash19enable_sm80_to_sm89INS1_16FlashAttnBwdSm80INS1_25CollectiveMainloopBwdSm80ILi2ELi2EN4cute5tupleIJNS5_1CILi64EEENS7_ILi128EEES8_EEENS_6half_tEfNS_4arch4Sm80ELb1ELb0ELb1ELb0ELb1ELb0ELb0ELb0ELi2ELi2ELi4ELi2ELb1EEENS1_24CollectiveEpilogueBwdGQAISA_fSD_Li256ELb0ELb1EEENS1_25SingleTileBwdLPTSchedulerILb0ELi128ELb1EEEEEEEEEvNT_6ParamsE:
	.zero		1008


//--------------------- .nv.constant0._ZN7cutlass13device_kernelIN5flash22FlashAttnBwdPreprocessIN4cute5tupleIJNS3_1CILi64EEES6_EEENS_6half_tEfNS_4arch4Sm80ELb1ELb0EEEEEvNT_6ParamsE --------------------------
	.section	.nv.constant0._ZN7cutlass13device_kernelIN5flash22FlashAttnBwdPreprocessIN4cute5tupleIJNS3_1CILi64EEES6_EEENS_6half_tEfNS_4arch4Sm80ELb1ELb0EEEEEvNT_6ParamsE,"a",@progbits
	.sectionflags	@""
	.align	4
.nv.constant0._ZN7cutlass13device_kernelIN5flash22FlashAttnBwdPreprocessIN4cute5tupleIJNS3_1CILi64EEES6_EEENS_6half_tEfNS_4arch4Sm80ELb1ELb0EEEEEvNT_6ParamsE:
	.zero		592


//--------------------- .nv.constant0._ZN7cutlass13device_kernelIN5flash19enable_sm80_to_sm89INS1_16FlashAttnBwdSm80INS1_25CollectiveMainloopBwdSm80ILi2ELi2EN4cute5tupleIJNS5_1CILi64EEENS7_ILi128EEES8_EEENS_6half_tEfNS_4arch4Sm80ELb1ELb0ELb1ELb1ELb0ELb0ELb0ELb0ELi2ELi2ELi4ELi2ELb1EEENS1_21CollectiveEpilogueBwdISA_SB_SD_Li256ELb1ELb0ELi2EEENS1_25SingleTileBwdLPTSchedulerILb1ELi128ELb0EEEEEEEEEvNT_6ParamsE --------------------------
	.section	.nv.constant0._ZN7cutlass13device_kernelIN5flash19enable_sm80_to_sm89INS1_16FlashAttnBwdSm80INS1_25CollectiveMainloopBwdSm80ILi2ELi2EN4cute5tupleIJNS5_1CILi64EEENS7_ILi128EEES8_EEENS_6half_tEfNS_4arch4Sm80ELb1ELb0ELb1ELb1ELb0ELb0ELb0ELb0ELi2ELi2ELi4ELi2ELb1EEENS1_21CollectiveEpilogueBwdISA_SB_SD_Li256ELb1ELb0ELi2EEENS1_25SingleTileBwdLPTSchedulerILb1ELi128ELb0EEEEEEEEEvNT_6ParamsE,"a",@progbits
	.sectionflags	@""
	.align	4
.nv.constant0._ZN7cutlass13device_kernelIN5flash19enable_sm80_to_sm89INS1_16FlashAttnBwdSm80INS1_25CollectiveMainloopBwdSm80ILi2ELi2EN4cute5tupleIJNS5_1CILi64EEENS7_ILi128EEES8_EEENS_6half_tEfNS_4arch4Sm80ELb1ELb0ELb1ELb1ELb0ELb0ELb0ELb0ELi2ELi2ELi4ELi2ELb1EEENS1_21CollectiveEpilogueBwdISA_SB_SD_Li256ELb1ELb0ELi2EEENS1_25SingleTileBwdLPTSchedulerILb1ELi128ELb0EEEEEEEEEvNT_6ParamsE:
	.zero		1000


//--------------------- .nv.constant0._ZN7cutlass13device_kernelIN5flash19enable_sm80_to_sm89INS1_16FlashAttnBwdSm80INS1_25CollectiveMainloopBwdSm80ILi2ELi2EN4cute5tupleIJNS5_1CILi64EEENS7_ILi128EEES8_EEENS_6half_tEfNS_4arch4Sm80ELb1ELb0ELb1ELb1ELb1ELb0ELb0ELb0ELi2ELi2ELi4ELi2ELb1EEENS1_21CollectiveEpilogueBwdISA_SB_SD_Li256ELb1ELb0ELi2EEENS1_25SingleTileBwdLPTSchedulerILb1ELi128ELb1EEEEEEEEEvNT_6ParamsE --------------------------
	.section	.nv.constant0._ZN7cutlass13device_kernelIN5flash19enable_sm80_to_sm89INS1_16FlashAttnBwdSm80INS1_25CollectiveMainloopBwdSm80ILi2ELi2EN4cute5tupleIJNS5_1CILi64EEENS7_ILi128EEES8_EEENS_6half_tEfNS_4arch4Sm80ELb1ELb0ELb1ELb1ELb1ELb0ELb0ELb0ELi2ELi2ELi4ELi2ELb1EEENS1_21CollectiveEpilogueBwdISA_SB_SD_Li256ELb1ELb0ELi2EEENS1_25SingleTileBwdLPTSchedulerILb1ELi128ELb1EEEEEEEEEvNT_6ParamsE,"a",@progbits
	.sectionflags	@""
	.align	4
.nv.constant0._ZN7cutlass13device_kernelIN5flash19enable_sm80_to_sm89INS1_16FlashAttnBwdSm80INS1_25CollectiveMainloopBwdSm80ILi2ELi2EN4cute5tupleIJNS5_1CILi64EEENS7_ILi128EEES8_EEENS_6half_tEfNS_4arch4Sm80ELb1ELb0ELb1ELb1ELb1ELb0ELb0ELb0ELi2ELi2ELi4ELi2ELb1EEENS1_21CollectiveEpilogueBwdISA_SB_SD_Li256ELb1ELb0ELi2EEENS1_25SingleTileBwdLPTSchedulerILb1ELi128ELb1EEEEEEEEEvNT_6ParamsE:
	.zero		1000


//--------------------- .nv.constant0._ZN7cutlass13device_kernelIN5flash19enable_sm80_to_sm89INS1_16FlashAttnBwdSm80INS1_25CollectiveMainloopBwdSm80ILi2ELi2EN4cute5tupleIJNS5_1CILi64EEENS7_ILi128EEES8_EEENS_6half_tEfNS_4arch4Sm80ELb1ELb0ELb1ELb1ELb0ELb0ELb0ELb0ELi2ELi2ELi4ELi2ELb1EEENS1_24CollectiveEpilogueBwdGQAISA_fSD_Li256ELb1ELb0EEENS1_25SingleTileBwdLPTSchedulerILb1ELi128ELb0EEEEEEEEEvNT_6ParamsE --------------------------
	.section	.nv.constant0._ZN7cutlass13device_kernelIN5flash19enable_sm80_to_sm89INS1_16FlashAttnBwdSm80INS1_25CollectiveMainloopBwdSm80ILi2ELi2EN4cute5tupleIJNS5_1CILi64EEENS7_ILi128EEES8_EEENS_6half_tEfNS_4arch4Sm80ELb1ELb0ELb1ELb1ELb0ELb0ELb0ELb0ELi2ELi2ELi4ELi2ELb1EEENS1_24CollectiveEpilogueBwdGQAISA_fSD_Li256ELb1ELb0EEENS1_25SingleTileBwdLPTSchedulerILb1ELi128ELb0EEEEEEEEEvNT_6ParamsE,"a",@progbits
	.sectionflags	@""
	.align	4
.nv.constant0._ZN7cutlass13device_kernelIN5flash19enable_sm80_to_sm89INS1_16FlashAttnBwdSm80INS1_25CollectiveMainloopBwdSm80ILi2ELi2EN4cute5tupleIJNS5_1CILi64EEENS7_ILi128EEES8_EEENS_6half_tEfNS_4arch4Sm80ELb1ELb0ELb1ELb1ELb0ELb0ELb0ELb0ELi2ELi2ELi4ELi2ELb1EEENS1_24CollectiveEpilogueBwdGQAISA_fSD_Li256ELb1ELb0EEENS1_25SingleTileBwdLPTSchedulerILb1ELi128ELb0EEEEEEEEEvNT_6ParamsE:
	.zero		1008


//--------------------- .nv.constant0._ZN7cutlass13device_kernelIN5flash32FlashAttnBwdPostprocessConvertdQIN4cute5tupleIJNS3_1CILi64EEES6_EEENS_6half_tEfNS_4arch4Sm80ELi256ENS3_8TiledMMAINS3_8MMA_AtomIJNS3_28SM80_16x8x16_F32F16F16F32_TNEEEENS3_6LayoutINS4_IJNS5_ILi2EEENS5_ILi4EEENS5_ILi1EEEEEENS4_IJSI_SG_NS5_ILi0EEEEEEEENS4_IJNS5_ILi32EEES6_NS5_ILi16EEEEEEEELb0EEEEEvNT_6ParamsE --------------------------
	.section	.nv.constant0._ZN7cutlass13device_kernelIN5flash32FlashAttnBwdPostprocessConvertdQIN4cute5tupleIJNS3_1CILi64EEES6_EEENS_6half_tEfNS_4arch4Sm80ELi256ENS3_8TiledMMAINS3_8MMA_AtomIJNS3_28SM80_16x8x16_F32F16F16F32_TNEEEENS3_6LayoutINS4_IJNS5_ILi2EEENS5_ILi4EEENS5_ILi1EEEEEENS4_IJSI_SG_NS5_ILi0EEEEEEEENS4_IJNS5_ILi32EEES6_NS5_ILi16EEEEEEEELb0EEEEEvNT_6ParamsE,"a",@progbits
	.sectionflags	@""
	.align	4
.nv.constant0._ZN7cutlass13device_kernelIN5flash32FlashAttnBwdPostprocessConvertdQIN4cute5tupleIJNS3_1CILi64EEES6_EEENS_6half_tEfNS_4arch4Sm80ELi256ENS3_8TiledMMAINS3_8MMA_AtomIJNS3_28SM80_16x8x16_F32F16F16F32_TNEEEENS3_6LayoutINS4_IJNS5_ILi2EEENS5_ILi4EEENS5_ILi1EEEEEENS4_IJSI_SG_NS5_ILi0EEEEEEEENS4_IJNS5_ILi32EEES6_NS5_ILi16EEEEEEEELb0EEEEEvNT_6ParamsE:
	.zero		464


//--------------------- .nv.constant0._ZN7cutlass13device_kernelIN5flash19enable_sm80_to_sm89INS1_16FlashAttnBwdSm80INS1_25CollectiveMainloopBwdSm80ILi2ELi2EN4cute5tupleIJNS5_1CILi64EEENS7_ILi128EEES8_EEENS_6half_tEfNS_4arch4Sm80ELb1ELb0ELb1ELb1ELb1ELb0ELb0ELb0ELi2ELi2ELi4ELi2ELb1EEENS1_24CollectiveEpilogueBwdGQAISA_fSD_Li256ELb1ELb1EEENS1_25SingleTileBwdLPTSchedulerILb1ELi128ELb1EEEEEEEEEvNT_6ParamsE --------------------------
	.section	.nv.constant0._ZN7cutlass13device_kernelIN5flash19enable_sm80_to_sm89INS1_16FlashAttnBwdSm80INS1_25CollectiveMainloopBwdSm80ILi2ELi2EN4cute5tupleIJNS5_1CILi64EEENS7_ILi128EEES8_EEENS_6half_tEfNS_4arch4Sm80ELb1ELb0ELb1ELb1ELb1ELb0ELb0ELb0ELi2ELi2ELi4ELi2ELb1EEENS1_24CollectiveEpilogueBwdGQAISA_fSD_Li256ELb1ELb1EEENS1_25SingleTileBwdLPTSchedulerILb1ELi128ELb1EEEEEEEEEvNT_6ParamsE,"a",@progbits
	.sectionflags	@""
	.align	4
.nv.constant0._ZN7cutlass13device_kernelIN5flash19enable_sm80_to_sm89INS1_16FlashAttnBwdSm80INS1_25CollectiveMainloopBwdSm80ILi2ELi2EN4cute5tupleIJNS5_1CILi64EEENS7_ILi128EEES8_EEENS_6half_tEfNS_4arch4Sm80ELb1ELb0ELb1ELb1ELb1ELb0ELb0ELb0ELi2ELi2ELi4ELi2ELb1EEENS1_24CollectiveEpilogueBwdGQAISA_fSD_Li256ELb1ELb1EEENS1_25SingleTileBwdLPTSchedulerILb1ELi128ELb1EEEEEEEEEvNT_6ParamsE:
	.zero		1008


//--------------------- .nv.constant0._ZN7cutlass13device_kernelIN5flash22FlashAttnBwdPreprocessIN4cute5tupleIJNS3_1CILi64EEES6_EEENS_6half_tEfNS_4arch4Sm80ELb1ELb1EEEEEvNT_6ParamsE --------------------------
	.section	.nv.constant0._ZN7cutlass13device_kernelIN5flash22FlashAttnBwdPreprocessIN4cute5tupleIJNS3_1CILi64EEES6_EEENS_6half_tEfNS_4arch4Sm80ELb1ELb1EEEEEvNT_6ParamsE,"a",@progbits
	.sectionflags	@""
	.align	4
.nv.constant0._ZN7cutlass13device_kernelIN5flash22FlashAttnBwdPreprocessIN4cute5tupleIJNS3_1CILi64EEES6_EEENS_6half_tEfNS_4arch4Sm80ELb1ELb1EEEEEvNT_6ParamsE:
	.zero		592


//--------------------- .nv.constant0._ZN7cutlass13device_kernelIN5flash19enable_sm80_to_sm89INS1_16FlashAttnBwdSm80INS1_25CollectiveMainloopBwdSm80ILi2ELi2EN4cute5tupleIJNS5_1CILi128EEES8_NS7_ILi64EEEEEENS_6half_tEfNS_4arch4Sm80ELb0ELb0ELb1ELb0ELb0ELb0ELb0ELb0ELi2ELi4ELi4ELi4ELb0EEENS1_21CollectiveEpilogueBwdISA_SB_SD_Li256ELb0ELb0ELi2EEENS1_19SingleTileSchedulerILb0ELb0ELb0ELi128EEEEEEEEEvNT_6ParamsE --------------------------
	.section	.nv.constant0._ZN7cutlass13device_kernelIN5flash19enable_sm80_to_sm89INS1_16FlashAttnBwdSm80INS1_25CollectiveMainloopBwdSm80ILi2ELi2EN4cute5tupleIJNS5_1CILi128EEES8_NS7_ILi64EEEEEENS_6half_tEfNS_4arch4Sm80ELb0ELb0ELb1ELb0ELb0ELb0ELb0ELb0ELi2ELi4ELi4ELi4ELb0EEENS1_21CollectiveEpilogueBwdISA_SB_SD_Li256ELb0ELb0ELi2EEENS1_19SingleTileSchedulerILb0ELb0ELb0ELi128EEEEEEEEEvNT_6ParamsE,"a",@progbits
	.sectionflags	@""
	.align	4
.nv.constant0._ZN7cutlass13device_kernelIN5flash19enable_sm80_to_sm89INS1_16FlashAttnBwdSm80INS1_25CollectiveMainloopBwdSm80ILi2ELi2EN4cute5tupleIJNS5_1CILi128EEES8_NS7_ILi64EEEEEENS_6half_tEfNS_4arch4Sm80ELb0ELb0ELb1ELb0ELb0ELb0ELb0ELb0ELi2ELi4ELi4ELi4ELb0EEENS1_21CollectiveEpilogueBwdISA_SB_SD_Li256ELb0ELb0ELi2EEENS1_19SingleTileSchedulerILb0ELb0ELb0ELi128EEEEEEEEEvNT_6ParamsE:
	.zero		976


//--------------------- .nv.constant0._ZN7cutlass13device_kernelIN5flash19enable_sm80_to_sm89INS1_16FlashAttnBwdSm80INS1_25CollectiveMainloopBwdSm80ILi2ELi2EN4cute5tupleIJNS5_1CILi128EEES8_NS7_ILi64EEEEEENS_6half_tEfNS_4arch4Sm80ELb0ELb0ELb1ELb0ELb1ELb0ELb0ELb0ELi2ELi4ELi4ELi4ELb0EEENS1_21CollectiveEpilogueBwdISA_SB_SD_Li256ELb0ELb0ELi2EEENS1_19SingleTileSchedulerILb0ELb0ELb0ELi128EEEEEEEEEvNT_6ParamsE --------------------------
	.section	.nv.constant0._ZN7cutlass13device_kernelIN5flash19enable_sm80_to_sm89INS1_16FlashAttnBwdSm80INS1_25CollectiveMainloopBwdSm80ILi2ELi2EN4cute5tupleIJNS5_1CILi128EEES8_NS7_ILi64EEEEEENS_6half_tEfNS_4arch4Sm80ELb0ELb0ELb1ELb0ELb1ELb0ELb0ELb0ELi2ELi4ELi4ELi4ELb0EEENS1_21CollectiveEpilogueBwdISA_SB_SD_Li256ELb0ELb0ELi2EEENS1_19SingleTileSchedulerILb0ELb0ELb0ELi128EEEEEEEEEvNT_6ParamsE,"a",@progbits
	.sectionflags	@""
	.align	4
.nv.constant0._ZN7cutlass13device_kernelIN5flash19enable_sm80_to_sm89INS1_16FlashAttnBwdSm80INS1_25CollectiveMainloopBwdSm80ILi2ELi2EN4cute5tupleIJNS5_1CILi128EEES8_NS7_ILi64EEEEEENS_6half_tEfNS_4arch4Sm80ELb0ELb0ELb1ELb0ELb1ELb0ELb0ELb0ELi2ELi4ELi4ELi4ELb0EEENS1_21CollectiveEpilogueBwdISA_SB_SD_Li256ELb0ELb0ELi2EEENS1_19SingleTileSchedulerILb0ELb0ELb0ELi128EEEEEEEEEvNT_6ParamsE:
	.zero		976


//--------------------- .nv.constant0._ZN7cutlass13device_kernelIN5flash19enable_sm80_to_sm89INS1_16FlashAttnBwdSm80INS1_25CollectiveMainloopBwdSm80ILi2ELi2EN4cute5tupleIJNS5_1CILi128EEES8_NS7_ILi64EEEEEENS_6half_tEfNS_4arch4Sm80ELb0ELb0ELb1ELb0ELb0ELb0ELb0ELb0ELi2ELi4ELi4ELi4ELb0EEENS1_24CollectiveEpilogueBwdGQAISA_fSD_Li256ELb0ELb0EEENS1_19SingleTileSchedulerILb0ELb0ELb0ELi128EEEEEEEEEvNT_6ParamsE --------------------------
	.section	.nv.constant0._ZN7cutlass13device_kernelIN5flash19enable_sm80_to_sm89INS1_16FlashAttnBwdSm80INS1_25CollectiveMainloopBwdSm80ILi2ELi2EN4cute5tupleIJNS5_1CILi128EEES8_NS7_ILi64EEEEEENS_6half_tEfNS_4arch4Sm80ELb0ELb0ELb1ELb0ELb0ELb0ELb0ELb0ELi2ELi4ELi4ELi4ELb0EEENS1_24CollectiveEpilogueBwdGQAISA_fSD_Li256ELb0ELb0EEENS1_19SingleTileSchedulerILb0ELb0ELb0ELi128EEEEEEEEEvNT_6ParamsE,"a",@progbits
	.sectionflags	@""
	.align	4
.nv.constant0._ZN7cutlass13device_kernelIN5flash19enable_sm80_to_sm89INS1_16FlashAttnBwdSm80INS1_25CollectiveMainloopBwdSm80ILi2ELi2EN4cute5tupleIJNS5_1CILi128EEES8_NS7_ILi64EEEEEENS_6half_tEfNS_4arch4Sm80ELb0ELb0ELb1ELb0ELb0ELb0ELb0ELb0ELi2ELi4ELi4ELi4ELb0EEENS1_24CollectiveEpilogueBwdGQAISA_fSD_Li256ELb0ELb0EEENS1_19SingleTileSchedulerILb0ELb0ELb0ELi128EEEEEEEEEvNT_6ParamsE:
	.zero		984


//--------------------- .nv.constant0._ZN7cutlass13device_kernelIN5flash19enable_sm80_to_sm89INS1_16FlashAttnBwdSm80INS1_25CollectiveMainloopBwdSm80ILi2ELi2EN4cute5tupleIJNS5_1CILi128EEES8_NS7_ILi64EEEEEENS_6half_tEfNS_4arch4Sm80ELb0ELb0ELb1ELb0ELb1ELb0ELb0ELb0ELi2ELi4ELi4ELi4ELb0EEENS1_24CollectiveEpilogueBwdGQAISA_fSD_Li256ELb0ELb1EEENS1_19SingleTileSchedulerILb0ELb0ELb0ELi128EEEEEEEEEvNT_6ParamsE --------------------------
	.section	.nv.constant0._ZN7cutlass13device_kernelIN5flash19enable_sm80_to_sm89INS1_16FlashAttnBwdSm80INS1_25CollectiveMainloopBwdSm80ILi2ELi2EN4cute5tupleIJNS5_1CILi128EEES8_NS7_ILi64EEEEEENS_6half_tEfNS_4arch4Sm80ELb0ELb0ELb1ELb0ELb1ELb0ELb0ELb0ELi2ELi4ELi4ELi4ELb0EEENS1_24CollectiveEpilogueBwdGQAISA_fSD_Li256ELb0ELb1EEENS1_19SingleTileSchedulerILb0ELb0ELb0ELi128EEEEEEEEEvNT_6ParamsE,"a",@progbits
	.sectionflags	@""
	.align	4
.nv.constant0._ZN7cutlass13device_kernelIN5flash19enable_sm80_to_sm89INS1_16FlashAttnBwdSm80INS1_25CollectiveMainloopBwdSm80ILi2ELi2EN4cute5tupleIJNS5_1CILi128EEES8_NS7_ILi64EEEEEENS_6half_tEfNS_4arch4Sm80ELb0ELb0ELb1ELb0ELb1ELb0ELb0ELb0ELi2ELi4ELi4ELi4ELb0EEENS1_24CollectiveEpilogueBwdGQAISA_fSD_Li256ELb0ELb1EEENS1_19SingleTileSchedulerILb0ELb0ELb0ELi128EEEEEEEEEvNT_6ParamsE:
	.zero		984


//--------------------- .nv.constant0._ZN7cutlass13device_kernelIN5flash19enable_sm80_to_sm89INS1_16FlashAttnBwdSm80INS1_25CollectiveMainloopBwdSm80ILi2ELi2EN4cute5tupleIJNS5_1CILi128EEES8_NS7_ILi64EEEEEENS_6half_tEfNS_4arch4Sm80ELb0ELb0ELb1ELb1ELb0ELb0ELb0ELb0ELi2ELi4ELi4ELi4ELb0EEENS1_21CollectiveEpilogueBwdISA_SB_SD_Li256ELb1ELb0ELi2EEENS1_19SingleTileSchedulerILb1ELb0ELb0ELi128EEEEEEEEEvNT_6ParamsE --------------------------
	.section	.nv.constant0._ZN7cutlass13device_kernelIN5flash19enable_sm80_to_sm89INS1_16FlashAttnBwdSm80INS1_25CollectiveMainloopBwdSm80ILi2ELi2EN4cute5tupleIJNS5_1CILi128EEES8_NS7_ILi64EEEEEENS_6half_tEfNS_4arch4Sm80ELb0ELb0ELb1ELb1ELb0ELb0ELb0ELb0ELi2ELi4ELi4ELi4ELb0EEENS1_21CollectiveEpilogueBwdISA_SB_SD_Li256ELb1ELb0ELi2EEENS1_19SingleTileSchedulerILb1ELb0ELb0ELi128EEEEEEEEEvNT_6ParamsE,"a",@progbits
	.sectionflags	@""
	.align	4
.nv.constant0._ZN7cutlass13device_kernelIN5flash19enable_sm80_to_sm89INS1_16FlashAttnBwdSm80INS1_25CollectiveMainloopBwdSm80ILi2ELi2EN4cute5tupleIJNS5_1CILi128EEES8_NS7_ILi64EEEEEENS_6half_tEfNS_4arch4Sm80ELb0ELb0ELb1ELb1ELb0ELb0ELb0ELb0ELi2ELi4ELi4ELi4ELb0EEENS1_21CollectiveEpilogueBwdISA_SB_SD_Li256ELb1ELb0ELi2EEENS1_19SingleTileSchedulerILb1ELb0ELb0ELi128EEEEEEEEEvNT_6ParamsE:
	.zero		976


//--------------------- .nv.constant0._ZN7cutlass13device_kernelIN5flash19enable_sm80_to_sm89INS1_16FlashAttnBwdSm80INS1_25CollectiveMainloopBwdSm80ILi2ELi2EN4cute5tupleIJNS5_1CILi128EEES8_NS7_ILi64EEEEEENS_6half_tEfNS_4arch4Sm80ELb0ELb0ELb1ELb1ELb1ELb0ELb0ELb0ELi2ELi4ELi4ELi4ELb0EEENS1_21CollectiveEpilogueBwdISA_SB_SD_Li256ELb1ELb0ELi2EEENS1_19SingleTileSchedulerILb1ELb0ELb0ELi128EEEEEEEEEvNT_6ParamsE --------------------------
	.section	.nv.constant0._ZN7cutlass13device_kernelIN5flash19enable_sm80_to_sm89INS1_16FlashAttnBwdSm80INS1_25CollectiveMainloopBwdSm80ILi2ELi2EN4cute5tupleIJNS5_1CILi128EEES8_NS7_ILi64EEEEEENS_6half_tEfNS_4arch4Sm80ELb0ELb0ELb1ELb1ELb1ELb0ELb0ELb0ELi2ELi4ELi4ELi4ELb0EEENS1_21CollectiveEpilogueBwdISA_SB_SD_Li256ELb1ELb0ELi2EEENS1_19SingleTileSchedulerILb1ELb0ELb0ELi128EEEEEEEEEvNT_6ParamsE,"a",@progbits
	.sectionflags	@""
	.align	4
.nv.constant0._ZN7cutlass13device_kernelIN5flash19enable_sm80_to_sm89INS1_16FlashAttnBwdSm80INS1_25CollectiveMainloopBwdSm80ILi2ELi2EN4cute5tupleIJNS5_1CILi128EEES8_NS7_ILi64EEEEEENS_6half_tEfNS_4arch4Sm80ELb0ELb0ELb1ELb1ELb1ELb0ELb0ELb0ELi2ELi4ELi4ELi4ELb0EEENS1_21CollectiveEpilogueBwdISA_SB_SD_Li256ELb1ELb0ELi2EEENS1_19SingleTileSchedulerILb1ELb0ELb0ELi128EEEEEEEEEvNT_6ParamsE:
	.zero		976


//--------------------- .nv.constant0._ZN7cutlass13device_kernelIN5flash19enable_sm80_to_sm89INS1_16FlashAttnBwdSm80INS1_25CollectiveMainloopBwdSm80ILi2ELi2EN4cute5tupleIJNS5_1CILi128EEES8_NS7_ILi64EEEEEENS_6half_tEfNS_4arch4Sm80ELb0ELb0ELb1ELb1ELb0ELb0ELb0ELb0ELi2ELi4ELi4ELi4ELb0EEENS1_24CollectiveEpilogueBwdGQAISA_fSD_Li256ELb1ELb0EEENS1_19SingleTileSchedulerILb1ELb0ELb0ELi128EEEEEEEEEvNT_6ParamsE --------------------------
	.section	.nv.constant0._ZN7cutlass13device_kernelIN5flash19enable_sm80_to_sm89INS1_16FlashAttnBwdSm80INS1_25CollectiveMainloopBwdSm80ILi2ELi2EN4cute5tupleIJNS5_1CILi128EEES8_NS7_ILi64EEEEEENS_6half_tEfNS_4arch4Sm80ELb0ELb0ELb1ELb1ELb0ELb0ELb0ELb0ELi2ELi4ELi4ELi4ELb0EEENS1_24CollectiveEpilogueBwdGQAISA_fSD_Li256ELb1ELb0EEENS1_19SingleTileSchedulerILb1ELb0ELb0ELi128EEEEEEEEEvNT_6ParamsE,"a",@progbits
	.sectionflags	@""
	.align	4
.nv.constant0._ZN7cutlass13device_kernelIN5flash19enable_sm80_to_sm89INS1_16FlashAttnBwdSm80INS1_25CollectiveMainloopBwdSm80ILi2ELi2EN4cute5tupleIJNS5_1CILi128EEES8_NS7_ILi64EEEEEENS_6half_tEfNS_4arch4Sm80ELb0ELb0ELb1ELb1ELb0ELb0ELb0ELb0ELi2ELi4ELi4ELi4ELb0EEENS1_24CollectiveEpilogueBwdGQAISA_fSD_Li256ELb1ELb0EEENS1_19SingleTileSchedulerILb1ELb0ELb0ELi128EEEEEEEEEvNT_6ParamsE:
	.zero		984


//--------------------- .nv.constant0._ZN7cutlass13device_kernelIN5flash19enable_sm80_to_sm89INS1_16FlashAttnBwdSm80INS1_25CollectiveMainloopBwdSm80ILi2ELi2EN4cute5tupleIJNS5_1CILi128EEES8_NS7_ILi64EEEEEENS_6half_tEfNS_4arch4Sm80ELb0ELb0ELb1ELb1ELb1ELb0ELb0ELb0ELi2ELi4ELi4ELi4ELb0EEENS1_24CollectiveEpilogueBwdGQAISA_fSD_Li256ELb1ELb1EEENS1_19SingleTileSchedulerILb1ELb0ELb0ELi128EEEEEEEEEvNT_6ParamsE --------------------------
	.section	.nv.constant0._ZN7cutlass13device_kernelIN5flash19enable_sm80_to_sm89INS1_16FlashAttnBwdSm80INS1_25CollectiveMainloopBwdSm80ILi2ELi2EN4cute5tupleIJNS5_1CILi128EEES8_NS7_ILi64EEEEEENS_6half_tEfNS_4arch4Sm80ELb0ELb0ELb1ELb1ELb1ELb0ELb0ELb0ELi2ELi4ELi4ELi4ELb0EEENS1_24CollectiveEpilogueBwdGQAISA_fSD_Li256ELb1ELb1EEENS1_19SingleTileSchedulerILb1ELb0ELb0ELi128EEEEEEEEEvNT_6ParamsE,"a",@progbits
	.sectionflags	@""
	.align	4
.nv.constant0._ZN7cutlass13device_kernelIN5flash19enable_sm80_to_sm89INS1_16FlashAttnBwdSm80INS1_25CollectiveMainloopBwdSm80ILi2ELi2EN4cute5tupleIJNS5_1CILi128EEES8_NS7_ILi64EEEEEENS_6half_tEfNS_4arch4Sm80ELb0ELb0ELb1ELb1ELb1ELb0ELb0ELb0ELi2ELi4ELi4ELi4ELb0EEENS1_24CollectiveEpilogueBwdGQAISA_fSD_Li256ELb1ELb1EEENS1_19SingleTileSchedulerILb1ELb0ELb0ELi128EEEEEEEEEvNT_6ParamsE:
	.zero		984


//--------------------- .nv.constant0._ZN7cutlass13device_kernelIN5flash19enable_sm80_to_sm89INS1_16FlashAttnBwdSm80INS1_25CollectiveMainloopBwdSm80ILi2ELi2EN4cute5tupleIJNS5_1CILi128EEES8_NS7_ILi64EEEEEENS_6half_tEfNS_4arch4Sm80ELb0ELb1ELb1ELb0ELb0ELb0ELb0ELb0ELi2ELi4ELi4ELi4ELb0EEENS1_21CollectiveEpilogueBwdISA_SB_SD_Li256ELb0ELb0ELi2EEENS1_19SingleTileSchedulerILb0ELb0ELb0ELi128EEEEEEEEEvNT_6ParamsE --------------------------
	.section	.nv.constant0._ZN7cutlass13device_kernelIN5flash19enable_sm80_to_sm89INS1_16FlashAttnBwdSm80INS1_25CollectiveMainloopBwdSm80ILi2ELi2EN4cute5tupleIJNS5_1CILi128EEES8_NS7_ILi64EEEEEENS_6half_tEfNS_4arch4Sm80ELb0ELb1ELb1ELb0ELb0ELb0ELb0ELb0ELi2ELi4ELi4ELi4ELb0EEENS1_21CollectiveEpilogueBwdISA_SB_SD_Li256ELb0ELb0ELi2EEENS1_19SingleTileSchedulerILb0ELb0ELb0ELi128EEEEEEEEEvNT_6ParamsE,"a",@progbits
	.sectionflags	@""
	.align	4
.nv.constant0._ZN7cutlass13device_kernelIN5flash19enable_sm80_to_sm89INS1_16FlashAttnBwdSm80INS1_25CollectiveMainloopBwdSm80ILi2ELi2EN4cute5tupleIJNS5_1CILi128EEES8_NS7_ILi64EEEEEENS_6half_tEfNS_4arch4Sm80ELb0ELb1ELb1ELb0ELb0ELb0ELb0ELb0ELi2ELi4ELi4ELi4ELb0EEENS1_21CollectiveEpilogueBwdISA_SB_SD_Li256ELb0ELb0ELi2EEENS1_19SingleTileSchedulerILb0ELb0ELb0ELi128EEEEEEEEEvNT_6ParamsE:
	.zero		976


//--------------------- .nv.constant0._ZN7cutlass13device_kernelIN5flash19enable_sm80_to_sm89INS1_16FlashAttnBwdSm80INS1_25CollectiveMainloopBwdSm80ILi2ELi2EN4cute5tupleIJNS5_1CILi128EEES8_NS7_ILi64EEEEEENS_6half_tEfNS_4arch4Sm80ELb0ELb1ELb1ELb0ELb1ELb0ELb0ELb0ELi2ELi4ELi4ELi4ELb0EEENS1_21CollectiveEpilogueBwdISA_SB_SD_Li256ELb0ELb0ELi2EEENS1_19SingleTileSchedulerILb0ELb0ELb0ELi128EEEEEEEEEvNT_6ParamsE --------------------------
	.section	.nv.constant0._ZN7cutlass13device_kernelIN5flash19enable_sm80_to_sm89INS1_16FlashAttnBwdSm80INS1_25CollectiveMainloopBwdSm80ILi2ELi2EN4cute5tupleIJNS5_1CILi128EEES8_NS7_ILi64EEEEEENS_6half_tEfNS_4arch4Sm80ELb0ELb1ELb1ELb0ELb1ELb0ELb0ELb0ELi2ELi4ELi4ELi4ELb0EEENS1_21CollectiveEpilogueBwdISA_SB_SD_Li256ELb0ELb0ELi2EEENS1_19SingleTileSchedulerILb0ELb0ELb0ELi128EEEEEEEEEvNT_6ParamsE,"a",@progbits
	.sectionflags	@""
	.align	4
.nv.constant0._ZN7cutlass13device_kernelIN5flash19enable_sm80_to_sm89INS1_16FlashAttnBwdSm80INS1_25CollectiveMainloopBwdSm80ILi2ELi2EN4cute5tupleIJNS5_1CILi128EEES8_NS7_ILi64EEEEEENS_6half_tEfNS_4arch4Sm80ELb0ELb1ELb1ELb0ELb1ELb0ELb0ELb0ELi2ELi4ELi4ELi4ELb0EEENS1_21CollectiveEpilogueBwdISA_SB_SD_Li256ELb0ELb0ELi2EEENS1_19SingleTileSchedulerILb0ELb0ELb0ELi128EEEEEEEEEvNT_6ParamsE:
	.zero		976


//--------------------- .nv.constant0._ZN7cutlass13device_kernelIN5flash19enable_sm80_to_sm89INS1_16FlashAttnBwdSm80INS1_25CollectiveMainloopBwdSm80ILi2ELi2EN4cute5tupleIJNS5_1CILi128EEES8_NS7_ILi64EEEEEENS_6half_tEfNS_4arch4Sm80ELb0ELb1ELb1ELb0ELb0ELb0ELb0ELb0ELi2ELi4ELi4ELi4ELb0EEENS1_24CollectiveEpilogueBwdGQAISA_fSD_Li256ELb0ELb0EEENS1_19SingleTileSchedulerILb0ELb0ELb0ELi128EEEEEEEEEvNT_6ParamsE --------------------------
	.section	.nv.constant0._ZN7cutlass13device_kernelIN5flash19enable_sm80_to_sm89INS1_16FlashAttnBwdSm80INS1_25CollectiveMainloopBwdSm80ILi2ELi2EN4cute5tupleIJNS5_1CILi128EEES8_NS7_ILi64EEEEEENS_6half_tEfNS_4arch4Sm80ELb0ELb1ELb1ELb0ELb0ELb0ELb0ELb0ELi2ELi4ELi4ELi4ELb0EEENS1_24CollectiveEpilogueBwdGQAISA_fSD_Li256ELb0ELb0EEENS1_19SingleTileSchedulerILb0ELb0ELb0ELi128EEEEEEEEEvNT_6ParamsE,"a",@progbits
	.sectionflags	@""
	.align	4
.nv.constant0._ZN7cutlass13device_kernelIN5flash19enable_sm80_to_sm89INS1_16FlashAttnBwdSm80INS1_25CollectiveMainloopBwdSm80ILi2ELi2EN4cute5tupleIJNS5_1CILi128EEES8_NS7_ILi64EEEEEENS_6half_tEfNS_4arch4Sm80ELb0ELb1ELb1ELb0ELb0ELb0ELb0ELb0ELi2ELi4ELi4ELi4ELb0EEENS1_24CollectiveEpilogueBwdGQAISA_fSD_Li256ELb0ELb0EEENS1_19SingleTileSchedulerILb0ELb0ELb0ELi128EEEEEEEEEvNT_6ParamsE:
	.zero		984


//--------------------- .nv.constant0._ZN7cutlass13device_kernelIN5flash19enable_sm80_to_sm89INS1_16FlashAttnBwdSm80INS1_25CollectiveMainloopBwdSm80ILi2ELi2EN4cute5tupleIJNS5_1CILi128EEES8_NS7_ILi64EEEEEENS_6half_tEfNS_4arch4Sm80ELb0ELb1ELb1ELb0ELb1ELb0ELb0ELb0ELi2ELi4ELi4ELi4ELb0EEENS1_24CollectiveEpilogueBwdGQAISA_fSD_Li256ELb0ELb1EEENS1_19SingleTileSchedulerILb0ELb0ELb0ELi128EEEEEEEEEvNT_6ParamsE --------------------------
	.section	.nv.constant0._ZN7cutlass13device_kernelIN5flash19enable_sm80_to_sm89INS1_16FlashAttnBwdSm80INS1_25CollectiveMainloopBwdSm80ILi2ELi2EN4cute5tupleIJNS5_1CILi128EEES8_NS7_ILi64EEEEEENS_6half_tEfNS_4arch4Sm80ELb0ELb1ELb1ELb0ELb1ELb0ELb0ELb0ELi2ELi4ELi4ELi4ELb0EEENS1_24CollectiveEpilogueBwdGQAISA_fSD_Li256ELb0ELb1EEENS1_19SingleTileSchedulerILb0ELb0ELb0ELi128EEEEEEEEEvNT_6ParamsE,"a",@progbits
	.sectionflags	@""
	.align	4
.nv.constant0._ZN7cutlass13device_kernelIN5flash19enable_sm80_to_sm89INS1_16FlashAttnBwdSm80INS1_25CollectiveMainloopBwdSm80ILi2ELi2EN4cute5tupleIJNS5_1CILi128EEES8_NS7_ILi64EEEEEENS_6half_tEfNS_4arch4Sm80ELb0ELb1ELb1ELb0ELb1ELb0ELb0ELb0ELi2ELi4ELi4ELi4ELb0EEENS1_24CollectiveEpilogueBwdGQAISA_fSD_Li256ELb0ELb1EEENS1_19SingleTileSchedulerILb0ELb0ELb0ELi128EEEEEEEEEvNT_6ParamsE:
	.zero		984


//--------------------- .nv.constant0._ZN7cutlass13device_kernelIN5flash19enable_sm80_to_sm89INS1_16FlashAttnBwdSm80INS1_25CollectiveMainloopBwdSm80ILi2ELi2EN4cute5tupleIJNS5_1CILi128EEES8_NS7_ILi64EEEEEENS_6half_tEfNS_4arch4Sm80ELb0ELb1ELb1ELb1ELb0ELb0ELb0ELb0ELi2ELi4ELi4ELi4ELb0EEENS1_21CollectiveEpilogueBwdISA_SB_SD_Li256ELb1ELb0ELi2EEENS1_19SingleTileSchedulerILb1ELb0ELb0ELi128EEEEEEEEEvNT_6ParamsE --------------------------
	.section	.nv.constant0._ZN7cutlass13device_kernelIN5flash19enable_sm80_to_sm89INS1_16FlashAttnBwdSm80INS1_25CollectiveMainloopBwdSm80ILi2ELi2EN4cute5tupleIJNS5_1CILi128EEES8_NS7_ILi64EEEEEENS_6half_tEfNS_4arch4Sm80ELb0ELb1ELb1ELb1ELb0ELb0ELb0ELb0ELi2ELi4ELi4ELi4ELb0EEENS1_21CollectiveEpilogueBwdISA_SB_SD_Li256ELb1ELb0ELi2EEENS1_19SingleTileSchedulerILb1ELb0ELb0ELi128EEEEEEEEEvNT_6ParamsE,"a",@progbits
	.sectionflags	@""
	.align	4
.nv.constant0._ZN7cutlass13device_kernelIN5flash19enable_sm80_to_sm89INS1_16FlashAttnBwdSm80INS1_25CollectiveMainloopBwdSm80ILi2ELi2EN4cute5tupleIJNS5_1CILi128EEES8_NS7_ILi64EEEEEENS_6half_tEfNS_4arch4Sm80ELb0ELb1ELb1ELb1ELb0ELb0ELb0ELb0ELi2ELi4ELi4ELi4ELb0EEENS1_21CollectiveEpilogueBwdISA_SB_SD_Li256ELb1ELb0ELi2EEENS1_19SingleTileSchedulerILb1ELb0ELb0ELi128EEEEEEEEEvNT_6ParamsE:
	.zero		976


//--------------------- .nv.constant0._ZN7cutlass13device_kernelIN5flash19enable_sm80_to_sm89INS1_16FlashAttnBwdSm80INS1_25CollectiveMainloopBwdSm80ILi2ELi2EN4cute5tupleIJNS5_1CILi128EEES8_NS7_ILi64EEEEEENS_6half_tEfNS_4arch4Sm80ELb0ELb1ELb1ELb1ELb1ELb0ELb0ELb0ELi2ELi4ELi4ELi4ELb0EEENS1_21CollectiveEpilogueBwdISA_SB_SD_Li256ELb1ELb0ELi2EEENS1_19SingleTileSchedulerILb1ELb0ELb0ELi128EEEEEEEEEvNT_6ParamsE --------------------------
	.section	.nv.constant0._ZN7cutlass13device_kernelIN5flash19enable_sm80_to_sm89INS1_16FlashAttnBwdSm80INS1_25CollectiveMainloopBwdSm80ILi2ELi2EN4cute5tupleIJNS5_1CILi128EEES8_NS7_ILi64EEEEEENS_6half_tEfNS_4arch4Sm80ELb0ELb1ELb1ELb1ELb1ELb0ELb0ELb0ELi2ELi4ELi4ELi4ELb0EEENS1_21CollectiveEpilogueBwdISA_SB_SD_Li256ELb1ELb0ELi2EEENS1_19SingleTileSchedulerILb1ELb0ELb0ELi128EEEEEEEEEvNT_6ParamsE,"a",@progbits
	.sectionflags	@""
	.align	4
.nv.constant0._ZN7cutlass13device_kernelIN5flash19enable_sm80_to_sm89INS1_16FlashAttnBwdSm80INS1_25CollectiveMainloopBwdSm80ILi2ELi2EN4cute5tupleIJNS5_1CILi128EEES8_NS7_ILi64EEEEEENS_6half_tEfNS_4arch4Sm80ELb0ELb1ELb1ELb1ELb1ELb0ELb0ELb0ELi2ELi4ELi4ELi4ELb0EEENS1_21CollectiveEpilogueBwdISA_SB_SD_Li256ELb1ELb0ELi2EEENS1_19SingleTileSchedulerILb1ELb0ELb0ELi128EEEEEEEEEvNT_6ParamsE:
	.zero		976


//--------------------- .nv.constant0._ZN7cutlass13device_kernelIN5flash19enable_sm80_to_sm89INS1_16FlashAttnBwdSm80INS1_25CollectiveMainloopBwdSm80ILi2ELi2EN4cute5tupleIJNS5_1CILi128EEES8_NS7_ILi64EEEEEENS_6half_tEfNS_4arch4Sm80ELb0ELb1ELb1ELb1ELb0ELb0ELb0ELb0ELi2ELi4ELi4ELi4ELb0EEENS1_24CollectiveEpilogueBwdGQAISA_fSD_Li256ELb1ELb0EEENS1_19SingleTileSchedulerILb1ELb0ELb0ELi128EEEEEEEEEvNT_6ParamsE --------------------------
	.section	.nv.constant0._ZN7cutlass13device_kernelIN5flash19enable_sm80_to_sm89INS1_16FlashAttnBwdSm80INS1_25CollectiveMainloopBwdSm80ILi2ELi2EN4cute5tupleIJNS5_1CILi128EEES8_NS7_ILi64EEEEEENS_6half_tEfNS_4arch4Sm80ELb0ELb1ELb1ELb1ELb0ELb0ELb0ELb0ELi2ELi4ELi4ELi4ELb0EEENS1_24CollectiveEpilogueBwdGQAISA_fSD_Li256ELb1ELb0EEENS1_19SingleTileSchedulerILb1ELb0ELb0ELi128EEEEEEEEEvNT_6ParamsE,"a",@progbits
	.sectionflags	@""
	.align	4
.nv.constant0._ZN7cutlass13device_kernelIN5flash19enable_sm80_to_sm89INS1_16FlashAttnBwdSm80INS1_25CollectiveMainloopBwdSm80ILi2ELi2EN4cute5tupleIJNS5_1CILi128EEES8_NS7_ILi64EEEEEENS_6half_tEfNS_4arch4Sm80ELb0ELb1ELb1ELb1ELb0ELb0ELb0ELb0ELi2ELi4ELi4ELi4ELb0EEENS1_24CollectiveEpilogueBwdGQAISA_fSD_Li256ELb1ELb0EEENS1_19SingleTileSchedulerILb1ELb0ELb0ELi128EEEEEEEEEvNT_6ParamsE:
	.zero		984


//--------------------- .nv.constant0._ZN7cutlass13device_kernelIN5flash19enable_sm80_to_sm89INS1_16FlashAttnBwdSm80INS1_25CollectiveMainloopBwdSm80ILi2ELi2EN4cute5tupleIJNS5_1CILi128EEES8_NS7_ILi64EEEEEENS_6half_tEfNS_4arch4Sm80ELb0ELb1ELb1ELb1ELb1ELb0ELb0ELb0ELi2ELi4ELi4ELi4ELb0EEENS1_24CollectiveEpilogueBwdGQAISA_fSD_Li256ELb1ELb1EEENS1_19SingleTileSchedulerILb1ELb0ELb0ELi128EEEEEEEEEvNT_6ParamsE --------------------------
	.section	.nv.constant0._ZN7cutlass13device_kernelIN5flash19enable_sm80_to_sm89INS1_16FlashAttnBwdSm80INS1_25CollectiveMainloopBwdSm80ILi2ELi2EN4cute5tupleIJNS5_1CILi128EEES8_NS7_ILi64EEEEEENS_6half_tEfNS_4arch4Sm80ELb0ELb1ELb1ELb1ELb1ELb0ELb0ELb0ELi2ELi4ELi4ELi4ELb0EEENS1_24CollectiveEpilogueBwdGQAISA_fSD_Li256ELb1ELb1EEENS1_19SingleTileSchedulerILb1ELb0ELb0ELi128EEEEEEEEEvNT_6ParamsE,"a",@progbits
	.sectionflags	@""
	.align	4
.nv.constant0._ZN7cutlass13device_kernelIN5flash19enable_sm80_to_sm89INS1_16FlashAttnBwdSm80INS1_25CollectiveMainloopBwdSm80ILi2ELi2EN4cute5tupleIJNS5_1CILi128EEES8_NS7_ILi64EEEEEENS_6half_tEfNS_4arch4Sm80ELb0ELb1ELb1ELb1ELb1ELb0ELb0ELb0ELi2ELi4ELi4ELi4ELb0EEENS1_24CollectiveEpilogueBwdGQAISA_fSD_Li256ELb1ELb1EEENS1_19SingleTileSchedulerILb1ELb0ELb0ELi128EEEEEEEEEvNT_6ParamsE:
	.zero		984


//--------------------- .nv.constant0._ZN7cutlass13device_kernelIN5flash19enable_sm80_to_sm89INS1_16FlashAttnBwdSm80INS1_25CollectiveMainloopBwdSm80ILi2ELi2EN4cute5tupleIJNS5_1CILi128EEES8_NS7_ILi64EEEEEENS_6half_tEfNS_4arch4Sm80ELb1ELb0ELb1ELb0ELb0ELb0ELb0ELb0ELi2ELi4ELi4ELi4ELb0EEENS1_21CollectiveEpilogueBwdISA_SB_SD_Li256ELb0ELb0ELi2EEENS1_25SingleTileBwdLPTSchedulerILb0ELi128ELb0EEEEEEEEEvNT_6ParamsE --------------------------
	.section	.nv.constant0._ZN7cutlass13device_kernelIN5flash19enable_sm80_to_sm89INS1_16FlashAttnBwdSm80INS1_25CollectiveMainloopBwdSm80ILi2ELi2EN4cute5tupleIJNS5_1CILi128EEES8_NS7_ILi64EEEEEENS_6half_tEfNS_4arch4Sm80ELb1ELb0ELb1ELb0ELb0ELb0ELb0ELb0ELi2ELi4ELi4ELi4ELb0EEENS1_21CollectiveEpilogueBwdISA_SB_SD_Li256ELb0ELb0ELi2EEENS1_25SingleTileBwdLPTSchedulerILb0ELi128ELb0EEEEEEEEEvNT_6ParamsE,"a",@progbits
	.sectionflags	@""
	.align	4
.nv.constant0._ZN7cutlass13device_kernelIN5flash19enable_sm80_to_sm89INS1_16FlashAttnBwdSm80INS1_25CollectiveMainloopBwdSm80ILi2ELi2EN4cute5tupleIJNS5_1CILi128EEES8_NS7_ILi64EEEEEENS_6half_tEfNS_4arch4Sm80ELb1ELb0ELb1ELb0ELb0ELb0ELb0ELb0ELi2ELi4ELi4ELi4ELb0EEENS1_21CollectiveEpilogueBwdISA_SB_SD_Li256ELb0ELb0ELi2EEENS1_25SingleTileBwdLPTSchedulerILb0ELi128ELb0EEEEEEEEEvNT_6ParamsE:
	.zero		1000


//--------------------- .nv.constant0._ZN7cutlass13device_kernelIN5flash19enable_sm80_to_sm89INS1_16FlashAttnBwdSm80INS1_25CollectiveMainloopBwdSm80ILi2ELi2EN4cute5tupleIJNS5_1CILi128EEES8_NS7_ILi64EEEEEENS_6half_tEfNS_4arch4Sm80ELb1ELb0ELb1ELb0ELb1ELb0ELb0ELb0ELi2ELi4ELi4ELi4ELb0EEENS1_21CollectiveEpilogueBwdISA_SB_SD_Li256ELb0ELb0ELi2EEENS1_25SingleTileBwdLPTSchedulerILb0ELi128ELb1EEEEEEEEEvNT_6ParamsE --------------------------
	.section	.nv.constant0._ZN7cutlass13device_kernelIN5flash19enable_sm80_to_sm89INS1_16FlashAttnBwdSm80INS1_25CollectiveMainloopBwdSm80ILi2ELi2EN4cute5tupleIJNS5_1CILi128EEES8_NS7_ILi64EEEEEENS_6half_tEfNS_4arch4Sm80ELb1ELb0ELb1ELb0ELb1ELb0ELb0ELb0ELi2ELi4ELi4ELi4ELb0EEENS1_21CollectiveEpilogueBwdISA_SB_SD_Li256ELb0ELb0ELi2EEENS1_25SingleTileBwdLPTSchedulerILb0ELi128ELb1EEEEEEEEEvNT_6ParamsE,"a",@progbits
	.sectionflags	@""
	.align	4
.nv.constant0._ZN7cutlass13device_kernelIN5flash19enable_sm80_to_sm89INS1_16FlashAttnBwdSm80INS1_25CollectiveMainloopBwdSm80ILi2ELi2EN4cute5tupleIJNS5_1CILi128EEES8_NS7_ILi64EEEEEENS_6half_tEfNS_4arch4Sm80ELb1ELb0ELb1ELb0ELb1ELb0ELb0ELb0ELi2ELi4ELi4ELi4ELb0EEENS1_21CollectiveEpilogueBwdISA_SB_SD_Li256ELb0ELb0ELi2EEENS1_25SingleTileBwdLPTSchedulerILb0ELi128ELb1EEEEEEEEEvNT_6ParamsE:
	.zero		1000


//--------------------- .nv.constant0._ZN7cutlass13device_kernelIN5flash19enable_sm80_to_sm89INS1_16FlashAttnBwdSm80INS1_25CollectiveMainloopBwdSm80ILi2ELi2EN4cute5tupleIJNS5_1CILi128EEES8_NS7_ILi64EEEEEENS_6half_tEfNS_4arch4Sm80ELb1ELb0ELb1ELb0ELb0ELb0ELb0ELb0ELi2ELi4ELi4ELi4ELb0EEENS1_24CollectiveEpilogueBwdGQAISA_fSD_Li256ELb0ELb0EEENS1_25SingleTileBwdLPTSchedulerILb0ELi128ELb0EEEEEEEEEvNT_6ParamsE --------------------------
	.section	.nv.constant0._ZN7cutlass13device_kernelIN5flash19enable_sm80_to_sm89INS1_16FlashAttnBwdSm80INS1_25CollectiveMainloopBwdSm80ILi2ELi2EN4cute5tupleIJNS5_1CILi128EEES8_NS7_ILi64EEEEEENS_6half_tEfNS_4arch4Sm80ELb1ELb0ELb1ELb0ELb0ELb0ELb0ELb0ELi2ELi4ELi4ELi4ELb0EEENS1_24CollectiveEpilogueBwdGQAISA_fSD_Li256ELb0ELb0EEENS1_25SingleTileBwdLPTSchedulerILb0ELi128ELb0EEEEEEEEEvNT_6ParamsE,"a",@progbits
	.sectionflags	@""
	.align	4
.nv.constant0._ZN7cutlass13device_kernelIN5flash19enable_sm80_to_sm89INS1_16FlashAttnBwdSm80INS1_25CollectiveMainloopBwdSm80ILi2ELi2EN4cute5tupleIJNS5_1CILi128EEES8_NS7_ILi64EEEEEENS_6half_tEfNS_4arch4Sm80ELb1ELb0ELb1ELb0ELb0ELb0ELb0ELb0ELi2ELi4ELi4ELi4ELb0EEENS1_24CollectiveEpilogueBwdGQAISA_fSD_Li256ELb0ELb0EEENS1_25SingleTileBwdLPTSchedulerILb0ELi128ELb0EEEEEEEEEvNT_6ParamsE:
	.zero		1008


//--------------------- .nv.constant0._ZN7cutlass13device_kernelIN5flash19enable_sm80_to_sm89INS1_16FlashAttnBwdSm80INS1_25CollectiveMainloopBwdSm80ILi2ELi2EN4cute5tupleIJNS5_1CILi128EEES8_NS7_ILi64EEEEEENS_6half_tEfNS_4arch4Sm80ELb1ELb0ELb1ELb0ELb1ELb0ELb0ELb0ELi2ELi4ELi4ELi4ELb0EEENS1_24CollectiveEpilogueBwdGQAISA_fSD_Li256ELb0ELb1EEENS1_25SingleTileBwdLPTSchedulerILb0ELi128ELb1EEEEEEEEEvNT_6ParamsE --------------------------
	.section	.nv.constant0._ZN7cutlass13device_kernelIN5flash19enable_sm80_to_sm89INS1_16FlashAttnBwdSm80INS1_25CollectiveMainloopBwdSm80ILi2ELi2EN4cute5tupleIJNS5_1CILi128EEES8_NS7_ILi64EEEEEENS_6half_tEfNS_4arch4Sm80ELb1ELb0ELb1ELb0ELb1ELb0ELb0ELb0ELi2ELi4ELi4ELi4ELb0EEENS1_24CollectiveEpilogueBwdGQAISA_fSD_Li256ELb0ELb1EEENS1_25SingleTileBwdLPTSchedulerILb0ELi128ELb1EEEEEEEEEvNT_6ParamsE,"a",@progbits
	.sectionflags	@""
	.align	4
.nv.constant0._ZN7cutlass13device_kernelIN5flash19enable_sm80_to_sm89INS1_16FlashAttnBwdSm80INS1_25CollectiveMainloopBwdSm80ILi2ELi2EN4cute5tupleIJNS5_1CILi128EEES8_NS7_ILi64EEEEEENS_6half_tEfNS_4arch4Sm80ELb1ELb0ELb1ELb0ELb1ELb0ELb0ELb0ELi2ELi4ELi4ELi4ELb0EEENS1_24CollectiveEpilogueBwdGQAISA_fSD_Li256ELb0ELb1EEENS1_25SingleTileBwdLPTSchedulerILb0ELi128ELb1EEEEEEEEEvNT_6ParamsE:
	.zero		1008


//--------------------- .nv.constant0._ZN7cutlass13device_kernelIN5flash22FlashAttnBwdPreprocessIN4cute5tupleIJNS3_1CILi128EEENS5_ILi64EEEEEENS_6half_tEfNS_4arch4Sm80ELb1ELb0EEEEEvNT_6ParamsE --------------------------
	.section	.nv.constant0._ZN7cutlass13device_kernelIN5flash22FlashAttnBwdPreprocessIN4cute5tupleIJNS3_1CILi128EEENS5_ILi64EEEEEENS_6half_tEfNS_4arch4Sm80ELb1ELb0EEEEEvNT_6ParamsE,"a",@progbits
	.sectionflags	@""
	.align	4
.nv.constant0._ZN7cutlass13device_kernelIN5flash22FlashAttnBwdPreprocessIN4cute5tupleIJNS3_1CILi128EEENS5_ILi64EEEEEENS_6half_tEfNS_4arch4Sm80ELb1ELb0EEEEEvNT_6ParamsE:
	.zero		592


//--------------------- .nv.constant0._ZN7cutlass13device_kernelIN5flash19enable_sm80_to_sm89INS1_16FlashAttnBwdSm80INS1_25CollectiveMainloopBwdSm80ILi2ELi2EN4cute5tupleIJNS5_1CILi128EEES8_NS7_ILi64EEEEEENS_6half_tEfNS_4arch4Sm80ELb1ELb0ELb1ELb1ELb0ELb0ELb0ELb0ELi2ELi4ELi4ELi4ELb0EEENS1_21CollectiveEpilogueBwdISA_SB_SD_Li256ELb1ELb0ELi2EEENS1_25SingleTileBwdLPTSchedulerILb1ELi128ELb0EEEEEEEEEvNT_6ParamsE --------------------------
	.section	.nv.constant0._ZN7cutlass13device_kernelIN5flash19enable_sm80_to_sm89INS1_16FlashAttnBwdSm80INS1_25CollectiveMainloopBwdSm80ILi2ELi2EN4cute5tupleIJNS5_1CILi128EEES8_NS7_ILi64EEEEEENS_6half_tEfNS_4arch4Sm80ELb1ELb0ELb1ELb1ELb0ELb0ELb0ELb0ELi2ELi4ELi4ELi4ELb0EEENS1_21CollectiveEpilogueBwdISA_SB_SD_Li256ELb1ELb0ELi2EEENS1_25SingleTileBwdLPTSchedulerILb1ELi128ELb0EEEEEEEEEvNT_6ParamsE,"a",@progbits
	.sectionflags	@""
	.align	4
.nv.constant0._ZN7cutlass13device_kernelIN5flash19enable_sm80_to_sm89INS1_16FlashAttnBwdSm80INS1_25CollectiveMainloopBwdSm80ILi2ELi2EN4cute5tupleIJNS5_1CILi128EEES8_NS7_ILi64EEEEEENS_6half_tEfNS_4arch4Sm80ELb1ELb0ELb1ELb1ELb0ELb0ELb0ELb0ELi2ELi4ELi4ELi4ELb0EEENS1_21CollectiveEpilogueBwdISA_SB_SD_Li256ELb1ELb0ELi2EEENS1_25SingleTileBwdLPTSchedulerILb1ELi128ELb0EEEEEEEEEvNT_6ParamsE:
	.zero		1000


//--------------------- .nv.constant0._ZN7cutlass13device_kernelIN5flash19enable_sm80_to_sm89INS1_16FlashAttnBwdSm80INS1_25CollectiveMainloopBwdSm80ILi2ELi2EN4cute5tupleIJNS5_1CILi128EEES8_NS7_ILi64EEEEEENS_6half_tEfNS_4arch4Sm80ELb1ELb0ELb1ELb1ELb1ELb0ELb0ELb0ELi2ELi4ELi4ELi4ELb0EEENS1_21CollectiveEpilogueBwdISA_SB_SD_Li256ELb1ELb0ELi2EEENS1_25SingleTileBwdLPTSchedulerILb1ELi128ELb1EEEEEEEEEvNT_6ParamsE --------------------------
	.section	.nv.constant0._ZN7cutlass13device_kernelIN5flash19enable_sm80_to_sm89INS1_16FlashAttnBwdSm80INS1_25CollectiveMainloopBwdSm80ILi2ELi2EN4cute5tupleIJNS5_1CILi128EEES8_NS7_ILi64EEEEEENS_6half_tEfNS_4arch4Sm80ELb1ELb0ELb1ELb1ELb1ELb0ELb0ELb0ELi2ELi4ELi4ELi4ELb0EEENS1_21CollectiveEpilogueBwdISA_SB_SD_Li256ELb1ELb0ELi2EEENS1_25SingleTileBwdLPTSchedulerILb1ELi128ELb1EEEEEEEEEvNT_6ParamsE,"a",@progbits
	.sectionflags	@""
	.align	4
.nv.constant0._ZN7cutlass13device_kernelIN5flash19enable_sm80_to_sm89INS1_16FlashAttnBwdSm80INS1_25CollectiveMainloopBwdSm80ILi2ELi2EN4cute5tupleIJNS5_1CILi128EEES8_NS7_ILi64EEEEEENS_6half_tEfNS_4arch4Sm80ELb1ELb0ELb1ELb1ELb1ELb0ELb0ELb0ELi2ELi4ELi4ELi4ELb0EEENS1_21CollectiveEpilogueBwdISA_SB_SD_Li256ELb1ELb0ELi2EEENS1_25SingleTileBwdLPTSchedulerILb1ELi128ELb1EEEEEEEEEvNT_6ParamsE:
	.zero		1000


//--------------------- .nv.constant0._ZN7cutlass13device_kernelIN5flash19enable_sm80_to_sm89INS1_16FlashAttnBwdSm80INS1_25CollectiveMainloopBwdSm80ILi2ELi2EN4cute5tupleIJNS5_1CILi128EEES8_NS7_ILi64EEEEEENS_6half_tEfNS_4arch4Sm80ELb1ELb0ELb1ELb1ELb0ELb0ELb0ELb0ELi2ELi4ELi4ELi4ELb0EEENS1_24CollectiveEpilogueBwdGQAISA_fSD_Li256ELb1ELb0EEENS1_25SingleTileBwdLPTSchedulerILb1ELi128ELb0EEEEEEEEEvNT_6ParamsE --------------------------
	.section	.nv.constant0._ZN7cutlass13device_kernelIN5flash19enable_sm80_to_sm89INS1_16FlashAttnBwdSm80INS1_25CollectiveMainloopBwdSm80ILi2ELi2EN4cute5tupleIJNS5_1CILi128EEES8_NS7_ILi64EEEEEENS_6half_tEfNS_4arch4Sm80ELb1ELb0ELb1ELb1ELb0ELb0ELb0ELb0ELi2ELi4ELi4ELi4ELb0EEENS1_24CollectiveEpilogueBwdGQAISA_fSD_Li256ELb1ELb0EEENS1_25SingleTileBwdLPTSchedulerILb1ELi128ELb0EEEEEEEEEvNT_6ParamsE,"a",@progbits
	.sectionflags	@""
	.align	4
.nv.constant0._ZN7cutlass13device_kernelIN5flash19enable_sm80_to_sm89INS1_16FlashAttnBwdSm80INS1_25CollectiveMainloopBwdSm80ILi2ELi2EN4cute5tupleIJNS5_1CILi128EEES8_NS7_ILi64EEEEEENS_6half_tEfNS_4arch4Sm80ELb1ELb0ELb1ELb1ELb0ELb0ELb0ELb0ELi2ELi4ELi4ELi4ELb0EEENS1_24CollectiveEpilogueBwdGQAISA_fSD_Li256ELb1ELb0EEENS1_25SingleTileBwdLPTSchedulerILb1ELi128ELb0EEEEEEEEEvNT_6ParamsE:
	.zero		1008


//--------------------- .nv.constant0._ZN7cutlass13device_kernelIN5flash32FlashAttnBwdPostprocessConvertdQIN4cute5tupleIJNS3_1CILi128EEENS5_ILi64EEEEEENS_6half_tEfNS_4arch4Sm80ELi256ENS3_8TiledMMAINS3_8MMA_AtomIJNS3_28SM80_16x8x16_F32F16F16F32_TNEEEENS3_6LayoutINS4_IJNS5_ILi4EEENS5_ILi2EEENS5_ILi1EEEEEENS4_IJSJ_SH_NS5_ILi0EEEEEEEENS4_IJS7_NS5_ILi32EEENS5_ILi16EEEEEEEELb0EEEEEvNT_6ParamsE --------------------------
	.section	.nv.constant0._ZN7cutlass13device_kernelIN5flash32FlashAttnBwdPostprocessConvertdQIN4cute5tupleIJNS3_1CILi128EEENS5_ILi64EEEEEENS_6half_tEfNS_4arch4Sm80ELi256ENS3_8TiledMMAINS3_8MMA_AtomIJNS3_28SM80_16x8x16_F32F16F16F32_TNEEEENS3_6LayoutINS4_IJNS5_ILi4EEENS5_ILi2EEENS5_ILi1EEEEEENS4_IJSJ_SH_NS5_ILi0EEEEEEEENS4_IJS7_NS5_ILi32EEENS5_ILi16EEEEEEEELb0EEEEEvNT_6ParamsE,"a",@progbits
	.sectionflags	@""
	.align	4
.nv.constant0._ZN7cutlass13device_kernelIN5flash32FlashAttnBwdPostprocessConvertdQIN4cute5tupleIJNS3_1CILi128EEENS5_ILi64EEEEEENS_6half_tEfNS_4arch4Sm80ELi256ENS3_8TiledMMAINS3_8MMA_AtomIJNS3_28SM80_16x8x16_F32F16F16F32_TNEEEENS3_6LayoutINS4_IJNS5_ILi4EEENS5_ILi2EEENS5_ILi1EEEEEENS4_IJSJ_SH_NS5_ILi0EEEEEEEENS4_IJS7_NS5_ILi32EEENS5_ILi16EEEEEEEELb0EEEEEvNT_6ParamsE:
	.zero		464


//--------------------- .nv.constant0._ZN7cutlass13device_kernelIN5flash19enable_sm80_to_sm89INS1_16FlashAttnBwdSm80INS1_25CollectiveMainloopBwdSm80ILi2ELi2EN4cute5tupleIJNS5_1CILi128EEES8_NS7_ILi64EEEEEENS_6half_tEfNS_4arch4Sm80ELb1ELb0ELb1ELb1ELb1ELb0ELb0ELb0ELi2ELi4ELi4ELi4ELb0EEENS1_24CollectiveEpilogueBwdGQAISA_fSD_Li256ELb1ELb1EEENS1_25SingleTileBwdLPTSchedulerILb1ELi128ELb1EEEEEEEEEvNT_6ParamsE --------------------------
	.section	.nv.constant0._ZN7cutlass13device_kernelIN5flash19enable_sm80_to_sm89INS1_16FlashAttnBwdSm80INS1_25CollectiveMainloopBwdSm80ILi2ELi2EN4cute5tupleIJNS5_1CILi128EEES8_NS7_ILi64EEEEEENS_6half_tEfNS_4arch4Sm80ELb1ELb0ELb1ELb1ELb1ELb0ELb0ELb0ELi2ELi4ELi4ELi4ELb0EEENS1_24CollectiveEpilogueBwdGQAISA_fSD_Li256ELb1ELb1EEENS1_25SingleTileBwdLPTSchedulerILb1ELi128ELb1EEEEEEEEEvNT_6ParamsE,"a",@progbits
	.sectionflags	@""
	.align	4
.nv.constant0._ZN7cutlass13device_kernelIN5flash19enable_sm80_to_sm89INS1_16FlashAttnBwdSm80INS1_25CollectiveMainloopBwdSm80ILi2ELi2EN4cute5tupleIJNS5_1CILi128EEES8_NS7_ILi64EEEEEENS_6half_tEfNS_4arch4Sm80ELb1ELb0ELb1ELb1ELb1ELb0ELb0ELb0ELi2ELi4ELi4ELi4ELb0EEENS1_24CollectiveEpilogueBwdGQAISA_fSD_Li256ELb1ELb1EEENS1_25SingleTileBwdLPTSchedulerILb1ELi128ELb1EEEEEEEEEvNT_6ParamsE:
	.zero		1008


//--------------------- .nv.constant0._ZN7cutlass13device_kernelIN5flash22FlashAttnBwdPreprocessIN4cute5tupleIJNS3_1CILi128EEENS5_ILi64EEEEEENS_6half_tEfNS_4arch4Sm80ELb1ELb1EEEEEvNT_6ParamsE --------------------------
	.section	.nv.constant0._ZN7cutlass13device_kernelIN5flash22FlashAttnBwdPreprocessIN4cute5tupleIJNS3_1CILi128EEENS5_ILi64EEEEEENS_6half_tEfNS_4arch4Sm80ELb1ELb1EEEEEvNT_6ParamsE,"a",@progbits
	.sectionflags	@""
	.align	4
.nv.constant0._ZN7cutlass13device_kernelIN5flash22FlashAttnBwdPreprocessIN4cute5tupleIJNS3_1CILi128EEENS5_ILi64EEEEEENS_6half_tEfNS_4arch4Sm80ELb1ELb1EEEEEvNT_6ParamsE:
	.zero		592


//--------------------- .text._ZN7cutlass13device_kernelIN5flash19enable_sm80_to_sm89INS1_16FlashAttnBwdSm80INS1_25CollectiveMainloopBwdSm80ILi2ELi2EN4cute5tupleIJNS5_1CILi64EEENS7_ILi128EEES8_EEENS_6half_tEfNS_4arch4Sm80ELb0ELb0ELb1ELb0ELb0ELb0ELb0ELb0ELi2ELi2ELi4ELi2ELb1EEENS1_21CollectiveEpilogueBwdISA_SB_SD_Li256ELb0ELb0ELi2EEENS1_19SingleTileSchedulerILb0ELb0ELb0ELi128EEEEEEEEEvNT_6ParamsE --------------------------
	.section	.text._ZN7cutlass13device_kernelIN5flash19enable_sm80_to_sm89INS1_16FlashAttnBwdSm80INS1_25CollectiveMainloopBwdSm80ILi2ELi2EN4cute5tupleIJNS5_1CILi64EEENS7_ILi128EEES8_EEENS_6half_tEfNS_4arch4Sm80ELb0ELb0ELb1ELb0ELb0ELb0ELb0ELb0ELi2ELi2ELi4ELi2ELb1EEENS1_21CollectiveEpilogueBwdISA_SB_SD_Li256ELb0ELb0ELi2EEENS1_19SingleTileSchedulerILb0ELb0ELb0ELi128EEEEEEEEEvNT_6ParamsE,"ax",@progbits
	.sectioninfo	@"SHI_REGISTERS=249"
	.align	128
.text._ZN7cutlass13device_kernelIN5flash19enable_sm80_to_sm89INS1_16FlashAttnBwdSm80INS1_25CollectiveMainloopBwdSm80ILi2ELi2EN4cute5tupleIJNS5_1CILi64EEENS7_ILi128EEES8_EEENS_6half_tEfNS_4arch4Sm80ELb0ELb0ELb1ELb0ELb0ELb0ELb0ELb0ELi2ELi2ELi4ELi2ELb1EEENS1_21CollectiveEpilogueBwdISA_SB_SD_Li256ELb0ELb0ELi2EEENS1_19SingleTileSchedulerILb0ELb0ELb0ELi128EEEEEEEEEvNT_6ParamsE:
        .type           _ZN7cutlass13device_kernelIN5flash19enable_sm80_to_sm89INS1_16FlashAttnBwdSm80INS1_25CollectiveMainloopBwdSm80ILi2ELi2EN4cute5tupleIJNS5_1CILi64EEENS7_ILi128EEES8_EEENS_6half_tEfNS_4arch4Sm80ELb0ELb0ELb1ELb0ELb0ELb0ELb0ELb0ELi2ELi2ELi4ELi2ELb1EEENS1_21CollectiveEpilogueBwdISA_SB_SD_Li256ELb0ELb0ELi2EEENS1_19SingleTileSchedulerILb0ELb0ELb0ELi128EEEEEEEEEvNT_6ParamsE,@function
        .size           _ZN7cutlass13device_kernelIN5flash19enable_sm80_to_sm89INS1_16FlashAttnBwdSm80INS1_25CollectiveMainloopBwdSm80ILi2ELi2EN4cute5tupleIJNS5_1CILi64EEENS7_ILi128EEES8_EEENS_6half_tEfNS_4arch4Sm80ELb0ELb0ELb1ELb0ELb0ELb0ELb0ELb0ELi2ELi2ELi4ELi2ELb1EEENS1_21CollectiveEpilogueBwdISA_SB_SD_Li256ELb0ELb0ELi2EEENS1_19SingleTileSchedulerILb0ELb0ELb0ELi128EEEEEEEEEvNT_6ParamsE,(.L_x_5606 - _ZN7cutlass13device_kernelIN5flash19enable_sm80_to_sm89INS1_16FlashAttnBwdSm80INS1_25CollectiveMainloopBwdSm80ILi2ELi2EN4cute5tupleIJNS5_1CILi64EEENS7_ILi128EEES8_EEENS_6half_tEfNS_4arch4Sm80ELb0ELb0ELb1ELb0ELb0ELb0ELb0ELb0ELi2ELi2ELi4ELi2ELb1EEENS1_21CollectiveEpilogueBwdISA_SB_SD_Li256ELb0ELb0ELi2EEENS1_19SingleTileSchedulerILb0ELb0ELb0ELi128EEEEEEEEEvNT_6ParamsE)
        .other          _ZN7cutlass13device_kernelIN5flash19enable_sm80_to_sm89INS1_16FlashAttnBwdSm80INS1_25CollectiveMainloopBwdSm80ILi2ELi2EN4cute5tupleIJNS5_1CILi64EEENS7_ILi128EEES8_EEENS_6half_tEfNS_4arch4Sm80ELb0ELb0ELb1ELb0ELb0ELb0ELb0ELb0ELi2ELi2ELi4ELi2ELb1EEENS1_21CollectiveEpilogueBwdISA_SB_SD_Li256ELb0ELb0ELi2EEENS1_19SingleTileSchedulerILb0ELb0ELb0ELi128EEEEEEEEEvNT_6ParamsE,@"STO_CUDA_ENTRY STV_DEFAULT"
_ZN7cutlass13device_kernelIN5flash19enable_sm80_to_sm89INS1_16FlashAttnBwdSm80INS1_25CollectiveMainloopBwdSm80ILi2ELi2EN4cute5tupleIJNS5_1CILi64EEENS7_ILi128EEES8_EEENS_6half_tEfNS_4arch4Sm80ELb0ELb0ELb1ELb0ELb0ELb0ELb0ELb0ELi2ELi2ELi4ELi2ELb1EEENS1_21CollectiveEpilogueBwdISA_SB_SD_Li256ELb0ELb0ELi2EEENS1_19SingleTileSchedulerILb0ELb0ELb0ELi128EEEEEEEEEvNT_6ParamsE:
[----:B------:R-:W-:Y:S02]  /*0000*/  MOV R1, c[0x0][0x28] ;  /* 0x00000a0000017a02 */ /* 0x000fe40000000f00 */
[----:B------:R-:W1:Y:S02]  /*0010*/  S2UR UR21, SR_CTAID.Z ;  /* 0x00000000001579c3 */ /* 0x000e640000002700 */
[----:B-1----:R-:W-:-:S13]  /*0020*/  ISETP.LE.AND P0, PT, RZ, UR21, PT ;  /* 0x00000015ff007c0c */ /* 0x002fda000bf03270 */
[----:B------:R-:W-:Y:S05]  /*0030*/  @!P0 EXIT ;  /* 0x000000000000894d */ /* 0x000fea0003800000 */
[----:B------:R-:W1:Y:S01]  /*0040*/  S2R R12, SR_TID.X ;  /* 0x00000000000c7919 */ /* 0x000e620000002100 */
[----:B------:R-:W-:Y:S01]  /*0050*/  IMAD.MOV.U32 R0, RZ, RZ, c[0x0][0x248] ;  /* 0x00009200ff007624 */ /* 0x000fe200078e00ff */
[----:B------:R-:W-:Y:S01]  /*0060*/  USHF.R.S32.HI UR6, URZ, 0x1f, UR21 ;  /* 0x0000001f3f067899 */ /* 0x000fe20008011415 */
[----:B------:R-:W-:Y:S01]  /*0070*/  IMAD.U32 R24, RZ, RZ, UR21 ;  /* 0x00000015ff187e24 */ /* 0x000fe2000f8e00ff */
[----:B------:R-:W2:Y:S01]  /*0080*/  S2R R7, SR_CTAID.Y ;  /* 0x0000000000077919 */ /* 0x000ea20000002600 */
[----:B------:R-:W-:Y:S01]  /*0090*/  ULDC.64 UR4, c[0x0][0x278] ;  /* 0x00009e0000047ab9 */ /* 0x000fe20000000a00 */
[----:B------:R-:W-:Y:S01]  /*00a0*/  ISETP.NE.AND P0, PT, R0, 0x1, PT ;  /* 0x000000010000780c */ /* 0x000fe20003f05270 */
[----:B------:R-:W-:Y:S01]  /*00b0*/  UIMAD UR16, UR6, UR4, URZ ;  /* 0x00000004061072a4 */ /* 0x000fe2000f8e023f */
[----:B------:R-:W3:Y:S01]  /*00c0*/  S2R R184, SR_CTAID.X ;  /* 0x0000000000b87919 */ /* 0x000ee20000002500 */
[----:B------:R-:W-:Y:S01]  /*00d0*/  UIMAD.WIDE.U32 UR10, UR21, UR4, URZ ;  /* 0x00000004150a72a5 */ /* 0x000fe2000f8e003f */
[----:B------:R-:W-:Y:S01]  /*00e0*/  IMAD.U32 R18, RZ, RZ, UR21 ;  /* 0x00000015ff127e24 */ /* 0x000fe2000f8e00ff */
[----:B------:R-:W-:Y:S01]  /*00f0*/  UIMAD UR16, UR21, UR5, UR16 ;  /* 0x00000005151072a4 */ /* 0x000fe2000f8e0210 */
[----:B------:R-:W-:Y:S01]  /*0100*/  IMAD.MOV.U32 R179, RZ, RZ, 0x40 ;  /* 0x00000040ffb37424 */ /* 0x000fe200078e00ff */
[----:B------:R-:W-:Y:S01]  /*0110*/  ULDC.64 UR8, c[0x0][0x1e8] ;  /* 0x00007a0000087ab9 */ /* 0x000fe20000000a00 */
[----:B------:R-:W-:Y:S01]  /*0120*/  IMAD.MOV.U32 R172, RZ, RZ, 0x20 ;  /* 0x00000020ffac7424 */ /* 0x000fe200078e00ff */
[----:B------:R-:W-:-:S02]  /*0130*/  ULDC.64 UR4, c[0x0][0x290] ;  /* 0x0000a40000047ab9 */ /* 0x000fc40000000a00 */
[----:B------:R-:W-:Y:S02]  /*0140*/  UIMAD UR17, UR6, UR4, URZ ;  /* 0x00000004061172a4 */ /* 0x000fe4000f8e023f */
[----:B------:R-:W-:Y:S02]  /*0150*/  UIMAD.WIDE.U32 UR12, UR21, UR4, URZ ;  /* 0x00000004150c72a5 */ /* 0x000fe4000f8e003f */
[----:B------:R-:W-:Y:S02]  /*0160*/  UIMAD UR17, UR21, UR5, UR17 ;  /* 0x00000005151172a4 */ /* 0x000fe4000f8e0211 */
[----:B------:R-:W-:Y:S01]  /*0170*/  UIADD3 UR16, UR11, UR16, URZ ;  /* 0x000000100b107290 */ /* 0x000fe2000fffe03f */
[----:B-1----:R-:W-:Y:S01]  /*0180*/  SHF.R.S32.HI R11, RZ, 0x1f, R12 ;  /* 0x0000001fff0b7819 */ /* 0x002fe2000001140c */
[----:B------:R-:W-:Y:S01]  /*0190*/  IMAD.SHL.U32 R190, R12, 0x4, RZ ;  /* 0x000000040cbe7824 */ /* 0x000fe200078e00ff */
[----:B------:R-:W-:Y:S02]  /*01a0*/  ULDC.64 UR4, c[0x0][0x1b8] ;  /* 0x00006e0000047ab9 */ /* 0x000fe40000000a00 */
[-C--:B------:R-:W-:Y:S01]  /*01b0*/  LEA.HI R22, R11, R12.reuse, RZ, 0x3 ;  /* 0x0000000c0b167211 */ /* 0x080fe200078f18ff */
[C---:B--2---:R-:W-:Y:S01]  /*01c0*/  @P0 IMAD.HI.U32 R0, R7.reuse, c[0x0][0x24c], RZ ;  /* 0x0000930007000a27 */ /* 0x044fe200078e00ff */
[----:B------:R-:W-:Y:S01]  /*01d0*/  SHF.R.S32.HI R191, RZ, 0x1f, R190 ;  /* 0x0000001fffbf7819 */ /* 0x000fe200000114be */
[----:B------:R-:W-:Y:S01]  /*01e0*/  UIMAD UR4, UR6, UR4, URZ ;  /* 0x00000004060472a4 */ /* 0x000fe2000f8e023f */
[----:B------:R-:W-:Y:S01]  /*01f0*/  LOP3.LUT R5, R22, 0xfffffff8, RZ, 0xc0, !PT ;  /* 0xfffffff816057812 */ /* 0x000fe200078ec0ff */
[----:B------:R-:W-:Y:S01]  /*0200*/  IMAD.MOV.U32 R3, RZ, RZ, R7 ;  /* 0x000000ffff037224 */ /* 0x000fe200078e0007 */
[----:B------:R-:W-:Y:S01]  /*0210*/  @P0 SHF.R.U32.HI R3, RZ, c[0x0][0x250], R0 ;  /* 0x00009400ff030a19 */ /* 0x000fe20000011600 */
[----:B------:R-:W-:Y:S01]  /*0220*/  IMAD.WIDE.U32 R26, R7, c[0x0][0x270], R190 ;  /* 0x00009c00071a7a25 */ /* 0x000fe200078e00be */
[----:B------:R-:W-:Y:S01]  /*0230*/  SHF.R.S32.HI R188, RZ, 0x3, R22 ;  /* 0x00000003ffbc7819 */ /* 0x000fe20000011416 */
[----:B------:R-:W-:Y:S01]  /*0240*/  UIMAD UR8, UR6, UR8, URZ ;  /* 0x00000008060872a4 */ /* 0x000fe2000f8e023f */
[----:B------:R-:W-:Y:S01]  /*0250*/  SHF.R.S32.HI R0, RZ, 0x1f, R3 ;  /* 0x0000001fff007819 */ /* 0x000fe20000011403 */
[----:B------:R-:W-:Y:S01]  /*0260*/  IMAD.IADD R2, R12, 0x1, -R5 ;  /* 0x000000010c027824 */ /* 0x000fe200078e0a05 */
[----:B------:R-:W-:Y:S01]  /*0270*/  IADD3 R21, P5, R26, UR10, RZ ;  /* 0x0000000a1a157c10 */ /* 0x000fe2000ffbe0ff */
[----:B------:R-:W-:Y:S01]  /*0280*/  UIMAD UR4, UR21, UR5, UR4 ;  /* 0x00000005150472a4 */ /* 0x000fe2000f8e0204 */
[----:B------:R-:W-:Y:S01]  /*0290*/  SHF.R.S32.HI R189, RZ, 0x1f, R188 ;  /* 0x0000001fffbd7819 */ /* 0x000fe200000114bc */
[----:B------:R-:W-:Y:S01]  /*02a0*/  IMAD.SHL.U32 R194, R2, 0x8, RZ ;  /* 0x0000000802c27824 */ /* 0x000fe200078e00ff */
[----:B------:R-:W-:Y:S01]  /*02b0*/  UIMAD UR9, UR21, UR9, UR8 ;  /* 0x00000009150972a4 */ /* 0x000fe2000f8e0208 */
[C---:B------:R-:W-:Y:S01]  /*02c0*/  IMAD R4, R0.reuse, c[0x0][0x1e0], RZ ;  /* 0x0000780000047a24 */ /* 0x040fe200078e02ff */
[----:B------:R-:W-:Y:S01]  /*02d0*/  UIADD3 UR17, UR13, UR17, URZ ;  /* 0x000000110d117290 */ /* 0x000fe2000fffe03f */
[----:B------:R-:W-:Y:S01]  /*02e0*/  IMAD R0, R0, c[0x0][0x1b0], RZ ;  /* 0x00006c0000007a24 */ /* 0x000fe200078e02ff */
[----:B------:R-:W-:Y:S01]  /*02f0*/  SHF.R.S32.HI R195, RZ, 0x1f, R194 ;  /* 0x0000001fffc37819 */ /* 0x000fe200000114c2 */
[C---:B------:R-:W-:Y:S01]  /*0300*/  IMAD R4, R3.reuse, c[0x0][0x1e4], R4 ;  /* 0x0000790003047a24 */ /* 0x040fe200078e0204 */
[----:B------:R-:W-:Y:S01]  /*0310*/  UMOV UR18, 0x6 ;  /* 0x0000000600127882 */ /* 0x000fe20000000000 */
[----:B------:R-:W-:Y:S01]  /*0320*/  IMAD R0, R3, c[0x0][0x1b4], R0 ;  /* 0x00006d0003007a24 */ /* 0x000fe200078e0200 */
[-C--:B------:R-:W-:Y:S01]  /*0330*/  LEA.HI R6, R11, R12.reuse, RZ, 0x5 ;  /* 0x0000000c0b067211 */ /* 0x080fe200078f28ff */
[----:B------:R-:W-:Y:S01]  /*0340*/  IMAD.WIDE.U32 R14, R3, c[0x0][0x1e0], R194 ;  /* 0x00007800030e7a25 */ /* 0x000fe200078e00c2 */
[----:B------:R-:W-:Y:S01]  /*0350*/  ULDC.64 UR26, c[0x0][0x118] ;  /* 0x00004600001a7ab9 */ /* 0x000fe20000000a00 */
[----:B------:R-:W-:-:S02]  /*0360*/  LEA.HI R176, R11, R12, RZ, 0x7 ;  /* 0x0000000c0bb07211 */ /* 0x000fc400078f38ff */
[----:B------:R-:W-:Y:S01]  /*0370*/  IMAD.IADD R5, R15, 0x1, R4 ;  /* 0x000000010f057824 */ /* 0x000fe200078e0204 */
[----:B------:R-:W-:Y:S01]  /*0380*/  SHF.R.S32.HI R20, RZ, 0x5, R6 ;  /* 0x00000005ff147819 */ /* 0x000fe20000011406 */
[----:B------:R-:W-:Y:S01]  /*0390*/  IMAD.MOV.U32 R4, RZ, RZ, R14 ;  /* 0x000000ffff047224 */ /* 0x000fe200078e000e */
[----:B------:R-:W-:Y:S01]  /*03a0*/  SHF.R.U32.HI R176, RZ, 0x4, R176 ;  /* 0x00000004ffb07819 */ /* 0x000fe200000116b0 */
[----:B------:R-:W-:Y:S01]  /*03b0*/  IMAD.WIDE.U32 R8, R3, c[0x0][0x1b0], R194 ;  /* 0x00006c0003087a25 */ /* 0x000fe200078e00c2 */
[----:B------:R-:W-:Y:S02]  /*03c0*/  SHF.R.S32.HI R3, RZ, 0x1f, R6 ;  /* 0x0000001fff037819 */ /* 0x000fe40000011406 */
[-C--:B------:R-:W-:Y:S01]  /*03d0*/  LEA.HI R187, R6, R20.reuse, RZ, 0x1 ;  /* 0x0000001406bb7211 */ /* 0x080fe200078f08ff */
[----:B------:R-:W-:Y:S01]  /*03e0*/  IMAD.WIDE.U32 R24, R24, c[0x0][0x1e8], R4 ;  /* 0x00007a0018187a25 */ /* 0x000fe200078e0004 */
[----:B------:R-:W-:Y:S02]  /*03f0*/  SHF.R.S32.HI R5, RZ, 0x1f, R7 ;  /* 0x0000001fff057819 */ /* 0x000fe40000011407 */
[----:B------:R-:W-:Y:S01]  /*0400*/  LEA.HI R3, R3, R20, RZ, 0x2 ;  /* 0x0000001403037211 */ /* 0x000fe200078f10ff */
[----:B------:R-:W-:Y:S01]  /*0410*/  IMAD.IADD R9, R9, 0x1, R0 ;  /* 0x0000000109097824 */ /* 0x000fe200078e0200 */
[----:B------:R-:W-:Y:S01]  /*0420*/  IADD3 R25, R25, UR9, RZ ;  /* 0x0000000919197c10 */ /* 0x000fe2000fffe0ff */
[----:B------:R-:W-:Y:S01]  /*0430*/  IMAD R10, R5, c[0x0][0x270], RZ ;  /* 0x00009c00050a7a24 */ /* 0x000fe200078e02ff */
[----:B------:R-:W-:Y:S01]  /*0440*/  ULDC.64 UR8, c[0x0][0x1d8] ;  /* 0x0000760000087ab9 */ /* 0x000fe20000000a00 */
[----:B------:R-:W-:Y:S01]  /*0450*/  IMAD.WIDE.U32 R18, R18, c[0x0][0x1b8], R8 ;  /* 0x00006e0012127a25 */ /* 0x000fe200078e0008 */
[----:B------:R-:W-:Y:S01]  /*0460*/  USHF.L.U64.HI UR9, UR8, UR18, UR9 ;  /* 0x0000001208097299 */ /* 0x000fe20008010209 */
[----:B------:R-:W-:Y:S01]  /*0470*/  LOP3.LUT R187, R187, 0xfffffffe, RZ, 0xc0, !PT ;  /* 0xfffffffebbbb7812 */ /* 0x000fe200078ec0ff */
[----:B------:R-:W-:Y:S01]  /*0480*/  USHF.L.U32 UR8, UR8, 0x6, URZ ;  /* 0x0000000608087899 */ /* 0x000fe2000800063f */
[----:B------:R-:W-:Y:S01]  /*0490*/  IMAD R10, R7, c[0x0][0x274], R10 ;  /* 0x00009d00070a7a24 */ /* 0x000fe200078e020a */
[----:B------:R-:W-:Y:S01]  /*04a0*/  IADD3 R19, R19, UR4, RZ ;  /* 0x0000000413137c10 */ /* 0x000fe2000fffe0ff */
[----:B------:R-:W-:Y:S01]  /*04b0*/  IMAD.MOV.U32 R9, RZ, RZ, -0x80 ;  /* 0xffffff80ff097424 */ /* 0x000fe200078e00ff */
[----:B------:R-:W-:Y:S01]  /*04c0*/  ULDC.64 UR4, c[0x0][0x188] ;  /* 0x0000620000047ab9 */ /* 0x000fe20000000a00 */
[----:B------:R-:W-:Y:S01]  /*04d0*/  IMAD R0, R5, c[0x0][0x288], RZ ;  /* 0x0000a20005007a24 */ /* 0x000fe200078e02ff */
[----:B------:R-:W-:Y:S01]  /*04e0*/  IADD3.X R10, R27, UR16, R10, P5, !PT ;  /* 0x000000101b0a7c10 */ /* 0x000fe2000affe40a */
[C---:B---3--:R-:W-:Y:S01]  /*04f0*/  IMAD.WIDE R26, R184.reuse, 0x80, R188 ;  /* 0x00000080b81a7825 */ /* 0x048fe200078e02bc */
[----:B------:R-:W-:Y:S01]  /*0500*/  UIMAD.WIDE.U32 UR14, UR21, UR4, URZ ;  /* 0x00000004150e72a5 */ /* 0x000fe2000f8e003f */
[----:B------:R-:W-:Y:S01]  /*0510*/  LOP3.LUT R3, R3, 0xfffffffc, RZ, 0xc0, !PT ;  /* 0xfffffffc03037812 */ /* 0x000fe200078ec0ff */
[----:B------:R-:W-:Y:S01]  /*0520*/  UIMAD UR4, UR6, UR4, URZ ;  /* 0x00000004060472a4 */ /* 0x000fe2000f8e023f */
[----:B------:R-:W-:-:S02]  /*0530*/  IMAD R9, R184, R9, c[0x0][0x198] ;  /* 0x00006600b8097624 */ /* 0x000fc400078e0209 */
[----:B------:R-:W-:Y:S01]  /*0540*/  IMAD.WIDE.U32 R16, R7, c[0x0][0x288], R190 ;  /* 0x0000a20007107a25 */ /* 0x000fe200078e00be */
[----:B------:R-:W-:-:S03]  /*0550*/  UIMAD UR4, UR21, UR5, UR4 ;  /* 0x00000005150472a4 */ /* 0x000fc6000f8e0204 */
[----:B------:R-:W-:Y:S01]  /*0560*/  IMAD R14, R27, c[0x0][0x1a8], RZ ;  /* 0x00006a001b0e7a24 */ /* 0x000fe200078e02ff */
[----:B------:R-:W-:Y:S01]  /*0570*/  IADD3 R16, P0, R16, UR12, RZ ;  /* 0x0000000c10107c10 */ /* 0x000fe2000ff1e0ff */
[----:B------:R-:W-:Y:S02]  /*0580*/  IMAD R15, R7, c[0x0][0x28c], R0 ;  /* 0x0000a300070f7a24 */ /* 0x000fe400078e0200 */
[----:B------:R-:W-:Y:S02]  /*0590*/  IMAD R8, R27, c[0x0][0x1d8], RZ ;  /* 0x000076001b087a24 */ /* 0x000fe400078e02ff */
[----:B------:R-:W-:Y:S01]  /*05a0*/  IMAD.IADD R0, R9, 0x1, -R188 ;  /* 0x0000000109007824 */ /* 0x000fe200078e0abc */
[----:B------:R-:W-:Y:S01]  /*05b0*/  IADD3.X R15, R17, UR17, R15, P0, !PT ;  /* 0x00000011110f7c10 */ /* 0x000fe200087fe40f */
[C---:B------:R-:W-:Y:S02]  /*05c0*/  IMAD R14, R26.reuse, c[0x0][0x1ac], R14 ;  /* 0x00006b001a0e7a24 */ /* 0x040fe400078e020e */
[----:B------:R-:W-:Y:S01]  /*05d0*/  IMAD.WIDE.U32 R18, R26, c[0x0][0x1a8], R18 ;  /* 0x00006a001a127a25 */ /* 0x000fe200078e0012 */
[----:B------:R-:W-:-:S02]  /*05e0*/  ISETP.GE.AND P4, PT, R0, 0x1, PT ;  /* 0x000000010000780c */ /* 0x000fc40003f86270 */
[----:B------:R-:W-:Y:S01]  /*05f0*/  ISETP.GE.AND P3, PT, R0, 0x21, PT ;  /* 0x000000210000780c */ /* 0x000fe20003f66270 */
[----:B------:R-:W-:Y:S01]  /*0600*/  IMAD R8, R26, c[0x0][0x1dc], R8 ;  /* 0x000077001a087a24 */ /* 0x000fe200078e0208 */
[----:B------:R-:W-:Y:S01]  /*0610*/  ISETP.GE.AND P2, PT, R0, 0x41, PT ;  /* 0x000000410000780c */ /* 0x000fe20003f46270 */
[----:B------:R-:W-:Y:S01]  /*0620*/  IMAD.WIDE.U32 R24, R26, c[0x0][0x1d8], R24 ;  /* 0x000076001a187a25 */ /* 0x000fe200078e0018 */
[----:B------:R-:W-:Y:S02]  /*0630*/  ISETP.GE.AND P1, PT, R0, 0x61, PT ;  /* 0x000000610000780c */ /* 0x000fe40003f26270 */
[----:B------:R-:W-:Y:S01]  /*0640*/  LEA.HI R0, R11, R12, RZ, 0x4 ;  /* 0x0000000c0b007211 */ /* 0x000fe200078f20ff */
[----:B------:R-:W-:Y:S01]  /*0650*/  IMAD.IADD R14, R19, 0x1, R14 ;  /* 0x00000001130e7824 */ /* 0x000fe200078e020e */
[----:B------:R-:W-:Y:S01]  /*0660*/  LEA R28, P0, R18, c[0x0][0x190], 0x1 ;  /* 0x00006400121c7a11 */ /* 0x000fe200078008ff */
[----:B------:R-:W-:Y:S01]  /*0670*/  IMAD.IADD R8, R25, 0x1, R8 ;  /* 0x0000000119087824 */ /* 0x000fe200078e0208 */
[----:B------:R-:W-:Y:S01]  /*0680*/  LEA R34, P5, R24, c[0x0][0x1c0], 0x1 ;  /* 0x0000700018227a11 */ /* 0x000fe200078a08ff */
[----:B------:R-:W-:Y:S01]  /*0690*/  IMAD R181, R189, c[0x0][0x178], RZ ;  /* 0x00005e00bdb57a24 */ /* 0x000fe200078e02ff */
[----:B------:R-:W-:Y:S01]  /*06a0*/  SHF.R.S32.HI R17, RZ, 0x4, R0 ;  /* 0x00000004ff117819 */ /* 0x000fe20000011400 */
[----:B------:R-:W-:Y:S01]  /*06b0*/  IMAD.SHL.U32 R185, R188, 0x40, RZ ;  /* 0x00000040bcb97824 */ /* 0x000fe200078e00ff */
[----:B------:R-:W-:Y:S01]  /*06c0*/  LEA.HI.X R29, R18, c[0x0][0x194], R14, 0x1, P0 ;  /* 0x00006500121d7a11 */ /* 0x000fe200000f0c0e */
[----:B------:R-:W-:Y:S01]  /*06d0*/  IMAD R14, R5, c[0x0][0x180], RZ ;  /* 0x00006000050e7a24 */ /* 0x000fe200078e02ff */
[----:B------:R-:W-:Y:S01]  /*06e0*/  LEA.HI.X R35, R24, c[0x0][0x1c4], R8, 0x1, P5 ;  /* 0x0000710018237a11 */ /* 0x000fe200028f0c08 */
[----:B------:R-:W-:Y:S01]  /*06f0*/  IMAD.WIDE.U32 R24, R188, c[0x0][0x178], RZ ;  /* 0x00005e00bc187a25 */ /* 0x000fe200078e00ff */
[----:B------:R-:W-:-:S02]  /*0700*/  LEA.HI R4, R0, R17, RZ, 0x1 ;  /* 0x0000001100047211 */ /* 0x000fc400078f08ff */
[-C--:B------:R-:W-:Y:S01]  /*0710*/  LEA.HI R8, R11, R12.reuse, RZ, 0x6 ;  /* 0x0000000c0b087211 */ /* 0x080fe200078f30ff */
[----:B------:R-:W-:Y:S01]  /*0720*/  IMAD R181, R188, c[0x0][0x17c], R181 ;  /* 0x00005f00bcb57a24 */ /* 0x000fe200078e02b5 */
[----:B------:R-:W-:Y:S01]  /*0730*/  LOP3.LUT R4, R4, 0xfffffffe, RZ, 0xc0, !PT ;  /* 0xfffffffe04047812 */ /* 0x000fe200078ec0ff */
[----:B------:R-:W-:Y:S01]  /*0740*/  IMAD.WIDE.U32 R18, R7, c[0x0][0x180], R194 ;  /* 0x0000600007127a25 */ /* 0x000fe200078e00c2 */
[----:B------:R-:W-:Y:S02]  /*0750*/  SHF.R.S32.HI R8, RZ, 0x6, R8 ;  /* 0x00000006ff087819 */ /* 0x000fe40000011408 */
[----:B------:R-:W-:Y:S01]  /*0760*/  LOP3.LUT R185, R185, 0x1c0, RZ, 0xc0, !PT ;  /* 0x000001c0b9b97812 */ /* 0x000fe200078ec0ff */
[----:B------:R-:W-:Y:S01]  /*0770*/  IMAD R14, R7, c[0x0][0x184], R14 ;  /* 0x00006100070e7a24 */ /* 0x000fe200078e020e */
[----:B------:R-:W-:Y:S01]  /*0780*/  IADD3 R32, P0, R34, UR8, RZ ;  /* 0x0000000822207c10 */ /* 0x000fe2000ff1e0ff */
[----:B------:R-:W-:Y:S01]  /*0790*/  IMAD.IADD R181, R25, 0x1, R181 ;  /* 0x0000000119b57824 */ /* 0x000fe200078e02b5 */
[----:B------:R-:W-:Y:S01]  /*07a0*/  IADD3 R25, P6, P5, R24, UR14, R18 ;  /* 0x0000000e18197c10 */ /* 0x000fe2000fdde012 */
[----:B------:R-:W-:Y:S01]  /*07b0*/  UIADD3 UR14, UR15, UR4, URZ ;  /* 0x000000040f0e7290 */ /* 0x000fe2000fffe03f */
[----:B------:R-:W-:Y:S01]  /*07c0*/  IMAD.IADD R14, R19, 0x1, R14 ;  /* 0x00000001130e7824 */ /* 0x000fe200078e020e */
[----:B------:R-:W-:Y:S01]  /*07d0*/  SHF.R.U32.HI R18, RZ, 0x3, R185 ;  /* 0x00000003ff127819 */ /* 0x000fe200000116b9 */
[----:B------:R-:W-:Y:S01]  /*07e0*/  IMAD.IADD R4, R17, 0x1, -R4 ;  /* 0x0000000111047824 */ /* 0x000fe200078e0a04 */
[----:B------:R-:W-:Y:S01]  /*07f0*/  LOP3.LUT R185, R185, 0x38, R194, 0xf8, !PT ;  /* 0x00000038b9b97812 */ /* 0x000fe200078ef8c2 */
[----:B------:R-:W-:Y:S01]  /*0800*/  IMAD.SHL.U32 R17, R8, 0x200, RZ ;  /* 0x0000020008117824 */ /* 0x000fe200078e00ff */
[----:B------:R-:W-:Y:S01]  /*0810*/  IADD3.X R14, R181, UR14, R14, P6, P5 ;  /* 0x0000000eb50e7c10 */ /* 0x000fe2000b7ea40e */
[----:B------:R-:W-:Y:S01]  /*0820*/  ULDC.64 UR4, c[0x0][0x218] ;  /* 0x0000860000047ab9 */ /* 0x000fe20000000a00 */
[C---:B------:R-:W-:Y:S01]  /*0830*/  ISETP.GE.OR P6, PT, R194.reuse, c[0x0][0x1cc], !P4 ;  /* 0x00007300c2007a0c */ /* 0x040fe200067c6670 */
[----:B------:R-:W-:Y:S01]  /*0840*/  UIMAD UR7, UR6, UR4, URZ ;  /* 0x00000004060772a4 */ /* 0x000fe2000f8e023f */
[----:B------:R-:W-:Y:S01]  /*0850*/  IADD3.X R33, R35, UR9, RZ, P0, !PT ;  /* 0x0000000923217c10 */ /* 0x000fe200087fe4ff */
[----:B------:R-:W-:Y:S01]  /*0860*/  IMAD R183, R189, c[0x0][0x208], RZ ;  /* 0x00008200bdb77a24 */ /* 0x000fe200078e02ff */
[----:B------:R-:W-:Y:S01]  /*0870*/  LEA R30, P0, R25, c[0x0][0x160], 0x1 ;  /* 0x00005800191e7a11 */ /* 0x000fe200078008ff */
[----:B------:R-:W-:Y:S01]  /*0880*/  UIMAD UR5, UR21, UR5, UR7 ;  /* 0x00000005150572a4 */ /* 0x000fe2000f8e0207 */
[----:B------:R-:W-:Y:S01]  /*0890*/  ISETP.GE.OR P5, PT, R194, c[0x0][0x1cc], !P3 ;  /* 0x00007300c2007a0c */ /* 0x000fe20005fa6670 */
[----:B------:R-:W-:Y:S01]  /*08a0*/  UIMAD.WIDE.U32 UR10, UR21, UR4, URZ ;  /* 0x00000004150a72a5 */ /* 0x000fe2000f8e003f */
[----:B------:R-:W-:Y:S01]  /*08b0*/  LOP3.LUT R185, R17, R185, R18, 0xf6, !PT ;  /* 0x000000b911b97212 */ /* 0x000fe200078ef612 */
[C---:B------:R-:W-:Y:S01]  /*08c0*/  IMAD.IADD R187, R20.reuse, 0x1, -R187 ;  /* 0x0000000114bb7824 */ /* 0x040fe200078e0abb */
[----:B------:R-:W-:Y:S01]  /*08d0*/  LEA.HI.X R31, R25, c[0x0][0x164], R14, 0x1, P0 ;  /* 0x00005900191f7a11 */ /* 0x000fe200000f0c0e */
[----:B------:R-:W-:Y:S01]  /*08e0*/  IMAD.IADD R3, R20, 0x1, -R3 ;  /* 0x0000000114037824 */ /* 0x000fe200078e0a03 */
[----:B------:R-:W-:Y:S01]  /*08f0*/  LEA R26, P0, R21, c[0x0][0x258], 0x2 ;  /* 0x00009600151a7a11 */ /* 0x000fe200078010ff */
[----:B------:R-:W-:Y:S01]  /*0900*/  IMAD.SHL.U32 R185, R185, 0x2, RZ ;  /* 0x00000002b9b97824 */ /* 0x000fe200078e00ff */
[----:B------:R-:W-:Y:S01]  /*0910*/  UIADD3 UR15, UR11, UR5, URZ ;  /* 0x000000050b0f7290 */ /* 0x000fe2000fffe03f */
[----:B------:R-:W-:Y:S01]  /*0920*/  IMAD.WIDE.U32 R192, R188, c[0x0][0x208], RZ ;  /* 0x00008200bcc07a25 */ /* 0x000fe200078e00ff */
[----:B------:R-:W-:Y:S01]  /*0930*/  LEA.HI.X R27, R21, c[0x0][0x25c], R10, 0x2, P0 ;  /* 0x00009700151b7a11 */ /* 0x000fe200000f140a */
[----:B------:R-:W-:Y:S01]  /*0940*/  ULDC.64 UR4, c[0x0][0x1a8] ;  /* 0x00006a0000047ab9 */ /* 0x000fe20000000a00 */
[----:B------:R-:W-:Y:S01]  /*0950*/  ISETP.GE.OR P0, PT, R194, c[0x0][0x1cc], !P2 ;  /* 0x00007300c2007a0c */ /* 0x000fe20005706670 */
[----:B------:R1:W-:Y:S01]  /*0960*/  LDGSTS.E.BYPASS.LTC128B.128 [R185+0x4080], [R34.64], !P6 ;  /* 0x0408000022b97fae */ /* 0x0003e2000f101d5a */
[----:B------:R-:W-:Y:S01]  /*0970*/  IMAD R10, R5, c[0x0][0x210], RZ ;  /* 0x00008400050a7a24 */ /* 0x000fe200078e02ff */
[----:B------:R-:W-:Y:S01]  /*0980*/  USHF.L.U32 UR7, UR4, 0x6, URZ ;  /* 0x0000000604077899 */ /* 0x000fe2000800063f */
[C---:B------:R-:W-:Y:S01]  /*0990*/  IMAD.WIDE.U32 R20, R7.reuse, c[0x0][0x210], R194 ;  /* 0x0000840007147a25 */ /* 0x040fe200078e00c2 */
[----:B------:R2:W-:Y:S01]  /*09a0*/  LDGSTS.E.BYPASS.LTC128B.128 [R185+0x5080], [R32.64], !P5 ;  /* 0x0508000020b97fae */ /* 0x0005e2000e901d5a */
[----:B------:R-:W-:Y:S01]  /*09b0*/  IADD3 R24, P5, R32, UR8, RZ ;  /* 0x0000000820187c10 */ /* 0x000fe2000ffbe0ff */
[----:B------:R-:W-:Y:S01]  /*09c0*/  USHF.L.U64.HI UR5, UR4, UR18, UR5 ;  /* 0x0000001204057299 */ /* 0x000fe20008010205 */
[----:B------:R-:W-:Y:S01]  /*09d0*/  IMAD R10, R7, c[0x0][0x214], R10 ;  /* 0x00008500070a7a24 */ /* 0x000fe200078e020a */
[----:B------:R-:W-:Y:S01]  /*09e0*/  ISETP.GE.OR P3, PT, R194, c[0x0][0x19c], !P3 ;  /* 0x00006700c2007a0c */ /* 0x000fe20005f66670 */
[----:B------:R-:W-:Y:S01]  /*09f0*/  IMAD R183, R188, c[0x0][0x20c], R183 ;  /* 0x00008300bcb77a24 */ /* 0x000fe200078e02b7 */
[----:B------:R-:W-:Y:S01]  /*0a00*/  IADD3.X R25, R33, UR9, RZ, P5, !PT ;  /* 0x0000000921197c10 */ /* 0x000fe2000affe4ff */
[----:B------:R-:W-:Y:S01]  /*0a10*/  IMAD.IADD R10, R21, 0x1, R10 ;  /* 0x00000001150a7824 */ /* 0x000fe200078e020a */
[----:B------:R-:W-:Y:S01]  /*0a20*/  IADD3 R21, P6, P5, R192, UR10, R20 ;  /* 0x0000000ac0157c10 */ /* 0x000fe2000fdde014 */
[----:B------:R-:W-:Y:S01]  /*0a30*/  IMAD.IADD R183, R193, 0x1, R183 ;  /* 0x00000001c1b77824 */ /* 0x000fe200078e02b7 */
[----:B------:R-:W-:Y:S01]  /*0a40*/  ISETP.GE.OR P2, PT, R194, c[0x0][0x19c], !P2 ;  /* 0x00006700c2007a0c */ /* 0x000fe20005746670 */
[----:B------:R3:W-:Y:S01]  /*0a50*/  LDGSTS.E.BYPASS.LTC128B.128 [R185+0x6080], [R24.64], !P0 ;  /* 0x0608000018b97fae */ /* 0x0007e2000c101d5a */
[----:B------:R-:W-:Y:S01]  /*0a60*/  LEA.HI R19, R11, R12, RZ, 0x2 ;  /* 0x0000000c0b137211 */ /* 0x000fe200078f10ff */
[C---:B------:R-:W-:Y:S01]  /*0a70*/  IMAD R18, R4.reuse, 0x800, R17 ;  /* 0x0000080004127824 */ /* 0x040fe200078e0211 */
[----:B------:R-:W-:Y:S01]  /*0a80*/  IADD3.X R10, R183, UR15, R10, P6, P5 ;  /* 0x0000000fb70a7c10 */ /* 0x000fe2000b7ea40a */
[----:B------:R-:W-:Y:S01]  /*0a90*/  IMAD.SHL.U32 R11, R4, 0x20, RZ ;  /* 0x00000020040b7824 */ /* 0x000fe200078e00ff */
[C---:B------:R-:W-:Y:S01]  /*0aa0*/  ISETP.GE.OR P6, PT, R194.reuse, c[0x0][0x19c], !P4 ;  /* 0x00006700c2007a0c */ /* 0x040fe200067c6670 */
[----:B------:R-:W-:Y:S01]  /*0ab0*/  IMAD.SHL.U32 R177, R187, 0x400, RZ ;  /* 0x00000400bbb17824 */ /* 0x000fe200078e00ff */
[----:B------:R-:W-:-:S02]  /*0ac0*/  ISETP.GE.OR P5, PT, R194, c[0x0][0x1cc], !P1 ;  /* 0x00007300c2007a0c */ /* 0x000fc40004fa6670 */
[----:B------:R-:W-:Y:S02]  /*0ad0*/  ISETP.GE.OR P1, PT, R194, c[0x0][0x19c], !P1 ;  /* 0x00006700c2007a0c */ /* 0x000fe40004f26670 */
[--C-:B------:R-:W-:Y:S02]  /*0ae0*/  SHF.R.S32.HI R23, RZ, 0x2, R19.reuse ;  /* 0x00000002ff177819 */ /* 0x100fe40000011413 */
[----:B-1----:R-:W-:Y:S02]  /*0af0*/  IADD3 R34, P4, R28, UR7, RZ ;  /* 0x000000071c227c10 */ /* 0x002fe4000ff9e0ff */
[----:B------:R-:W-:Y:S02]  /*0b00*/  SHF.R.S32.HI R186, RZ, 0x1f, R19 ;  /* 0x0000001fffba7819 */ /* 0x000fe40000011413 */
[----:B--2---:R-:W-:Y:S02]  /*0b10*/  IADD3 R32, P0, R24, UR8, RZ ;  /* 0x0000000818207c10 */ /* 0x004fe4000ff1e0ff */
[----:B------:R-:W-:-:S02]  /*0b20*/  IADD3.X R35, R29, UR5, RZ, P4, !PT ;  /* 0x000000051d237c10 */ /* 0x000fc4000a7fe4ff */
[----:B------:R-:W-:Y:S02]  /*0b30*/  IADD3.X R33, R25, UR9, RZ, P0, !PT ;  /* 0x0000000919217c10 */ /* 0x000fe400087fe4ff */
[----:B------:R-:W-:Y:S02]  /*0b40*/  LEA.HI R186, R186, R23, RZ, 0x3 ;  /* 0x00000017baba7211 */ /* 0x000fe400078f18ff */
[----:B------:R-:W-:Y:S01]  /*0b50*/  IADD3 R20, -R188, c[0x0][0x168], RZ ;  /* 0x00005a00bc147a10 */ /* 0x000fe20007ffe1ff */
[----:B------:R1:W-:Y:S01]  /*0b60*/  LDGSTS.E.BYPASS.LTC128B.128 [R185+0x7080], [R32.64], !P5 ;  /* 0x0708000020b97fae */ /* 0x0003e2000e901d5a */
[C---:B---3--:R-:W-:Y:S02]  /*0b70*/  LEA R24, P0, R21.reuse, c[0x0][0x1f0], 0x1 ;  /* 0x00007c0015187a11 */ /* 0x048fe400078008ff */
[----:B------:R-:W-:Y:S01]  /*0b80*/  LOP3.LUT R186, R186, 0xfffffff8, RZ, 0xc0, !PT ;  /* 0xfffffff8baba7812 */ /* 0x000fe200078ec0ff */
[----:B------:R-:W0:Y:S01]  /*0b90*/  LDGDEPBAR ;  /* 0x00000000000079af */ /* 0x000e220000000000 */
[----:B------:R-:W-:Y:S01]  /*0ba0*/  LEA.HI.X R25, R21, c[0x0][0x1f4], R10, 0x1, P0 ;  /* 0x00007d0015197a11 */ /* 0x000fe200000f0c0a */
[----:B------:R-:W-:Y:S01]  /*0bb0*/  IMAD.SHL.U32 R21, R2, 0x40, RZ ;  /* 0x0000004002157824 */ /* 0x000fe200078e00ff */
[----:B------:R-:W-:Y:S01]  /*0bc0*/  IADD3 R36, P0, R34, UR7, RZ ;  /* 0x0000000722247c10 */ /* 0x000fe2000ff1e0ff */
[----:B------:R2:W-:Y:S01]  /*0bd0*/  LDGSTS.E.BYPASS.LTC128B.128 [R185+0x80], [R28.64], !P6 ;  /* 0x000800001cb97fae */ /* 0x0005e2000f101d5a */
[----:B------:R-:W-:Y:S01]  /*0be0*/  IMAD.IADD R186, R23, 0x1, -R186 ;  /* 0x0000000117ba7824 */ /* 0x000fe200078e0aba */
[----:B------:R-:W-:-:S02]  /*0bf0*/  LOP3.LUT R23, R0, 0xfffffff0, RZ, 0xc0, !PT ;  /* 0xfffffff000177812 */ /* 0x000fc400078ec0ff */
[----:B------:R-:W-:Y:S01]  /*0c00*/  IADD3.X R37, R35, UR5, RZ, P0, !PT ;  /* 0x0000000523257c10 */ /* 0x000fe200087fe4ff */
[----:B------:R1:W-:Y:S01]  /*0c10*/  LDGSTS.E.BYPASS.LTC128B.128 [R185+0x1080], [R34.64], !P3 ;  /* 0x0108000022b97fae */ /* 0x0003e2000d901d5a */
[----:B------:R-:W-:Y:S01]  /*0c20*/  IADD3 R38, P0, R36, UR7, RZ ;  /* 0x0000000724267c10 */ /* 0x000fe2000ff1e0ff */
[----:B------:R-:W-:Y:S01]  /*0c30*/  IMAD.IADD R10, R12, 0x1, -R23 ;  /* 0x000000010c0a7824 */ /* 0x000fe200078e0a17 */
[----:B------:R-:W-:Y:S01]  /*0c40*/  LOP3.LUT R21, R21, 0x1c0, RZ, 0xc0, !PT ;  /* 0x000001c015157812 */ /* 0x000fe200078ec0ff */
[----:B------:R1:W-:Y:S01]  /*0c50*/  LDGSTS.E.BYPASS.LTC128B.128 [R185+0x2080], [R36.64], !P2 ;  /* 0x0208000024b97fae */ /* 0x0003e2000d101d5a */
[----:B------:R-:W-:Y:S01]  /*0c60*/  IADD3.X R39, R37, UR5, RZ, P0, !PT ;  /* 0x0000000525277c10 */ /* 0x000fe200087fe4ff */
[----:B------:R-:W-:Y:S01]  /*0c70*/  ULDC.64 UR4, c[0x0][0x178] ;  /* 0x00005e0000047ab9 */ /* 0x000fe20000000a00 */
[----:B------:R-:W-:Y:S01]  /*0c80*/  SHF.R.U32.HI R17, RZ, 0x3, R21 ;  /* 0x00000003ff117819 */ /* 0x000fe20000011615 */
[----:B------:R-:W-:Y:S01]  /*0c90*/  USHF.L.U32 UR19, UR4, 0x6, URZ ;  /* 0x0000000604137899 */ /* 0x000fe2000800063f */
[C---:B------:R-:W-:Y:S01]  /*0ca0*/  LOP3.LUT P0, RZ, R2.reuse, 0x2, RZ, 0xc0, !PT ;  /* 0x0000000202ff7812 */ /* 0x040fe2000780c0ff */
[----:B------:R1:W-:Y:S01]  /*0cb0*/  LDGSTS.E.BYPASS.LTC128B.128 [R185+0x3080], [R38.64], !P1 ;  /* 0x0308000026b97fae */ /* 0x0003e2000c901d5a */
[----:B------:R-:W-:Y:S01]  /*0cc0*/  LOP3.LUT P1, RZ, R2, 0x4, RZ, 0xc0, !PT ;  /* 0x0000000402ff7812 */ /* 0x000fe2000782c0ff */
[----:B------:R-:W-:Y:S01]  /*0cd0*/  USHF.L.U64.HI UR18, UR4, UR18, UR5 ;  /* 0x0000001204127299 */ /* 0x000fe20008010205 */
[----:B------:R-:W-:Y:S01]  /*0ce0*/  SHF.R.S32.HI R23, RZ, 0x1f, R10 ;  /* 0x0000001fff177819 */ /* 0x000fe2000001140a */
[----:B------:R-:W0:Y:S01]  /*0cf0*/  LDGDEPBAR ;  /* 0x00000000000079af */ /* 0x000e220000000000 */
[----:B------:R-:W-:Y:S01]  /*0d00*/  SEL R2, R179, 0xffffffc0, !P1 ;  /* 0xffffffc0b3027807 */ /* 0x000fe20004800000 */
[----:B------:R-:W-:Y:S01]  /*0d10*/  UMOV UR7, 0x5 ;  /* 0x0000000500077882 */ /* 0x000fe20000000000 */
[----:B------:R-:W-:Y:S01]  /*0d20*/  LEA R14, P1, R16, c[0x0][0x280], 0x2 ;  /* 0x0000a000100e7a11 */ /* 0x000fe200078210ff */
[----:B------:R-:W-:Y:S01]  /*0d30*/  ULDC.64 UR4, c[0x0][0x208] ;  /* 0x0000820000047ab9 */ /* 0x000fe20000000a00 */
[----:B------:R-:W-:Y:S01]  /*0d40*/  SEL R0, R172, 0xffffffe0, !P0 ;  /* 0xffffffe0ac007807 */ /* 0x000fe20004000000 */
[----:B------:R-:W-:Y:S01]  /*0d50*/  USHF.L.U64.HI UR5, UR4, UR7, UR5 ;  /* 0x0000000704057299 */ /* 0x000fe20008010205 */
[----:B------:R-:W-:Y:S01]  /*0d60*/  LEA.HI.X R15, R16, c[0x0][0x284], R15, 0x2, P1 ;  /* 0x0000a100100f7a11 */ /* 0x000fe200008f140f */
[----:B------:R-:W-:Y:S01]  /*0d70*/  IMAD.SHL.U32 R16, R3, 0x10, RZ ;  /* 0x0000001003107824 */ /* 0x000fe200078e00ff */
[----:B--2---:R-:W-:Y:S01]  /*0d80*/  LOP3.LUT R28, R21, 0x8, R22, 0xf8, !PT ;  /* 0x00000008151c7812 */ /* 0x004fe200078ef816 */
[----:B------:R-:W-:Y:S01]  /*0d90*/  USHF.L.U32 UR7, UR4, 0x5, URZ ;  /* 0x0000000504077899 */ /* 0x000fe2000800063f */
[----:B------:R-:W-:-:S02]  /*0da0*/  ISETP.GE.AND P3, PT, R194, c[0x0][0x16c], PT ;  /* 0x00005b00c2007a0c */ /* 0x000fc40003f66270 */
[----:B------:R-:W-:Y:S01]  /*0db0*/  LOP3.LUT R175, R28, R17, RZ, 0x3c, !PT ;  /* 0x000000111caf7212 */ /* 0x000fe200078e3cff */
[----:B------:R-:W-:Y:S01]  /*0dc0*/  USHF.L.U32 UR4, UR7, 0x1, URZ ;  /* 0x0000000107047899 */ /* 0x000fe2000800063f */
[----:B------:R-:W-:Y:S01]  /*0dd0*/  ISETP.GE.AND P4, PT, R194, c[0x0][0x1fc], PT ;  /* 0x00007f00c2007a0c */ /* 0x000fe20003f86270 */
[----:B------:R-:W-:Y:S01]  /*0de0*/  USHF.L.U64.HI UR5, UR7, 0x1, UR5 ;  /* 0x0000000107057899 */ /* 0x000fe20008010205 */
[----:B------:R-:W-:Y:S01]  /*0df0*/  IADD3 R28, P1, R30, UR19, RZ ;  /* 0x000000131e1c7c10 */ /* 0x000fe2000ff3e0ff */
[----:B------:R-:W-:Y:S01]  /*0e00*/  IMAD.IADD R175, R18, 0x1, R175 ;  /* 0x0000000112af7824 */ /* 0x000fe200078e02af */
[----:B------:R-:W-:Y:S01]  /*0e10*/  LEA.HI R18, R23, R10, RZ, 0x3 ;  /* 0x0000000a17127211 */ /* 0x000fe200078f18ff */
[----:B------:R-:W-:Y:S01]  /*0e20*/  ULDC UR7, c[0x0][0x168] ;  /* 0x00005a0000077ab9 */ /* 0x000fe20000000800 */
[----:B------:R-:W-:Y:S01]  /*0e30*/  ISETP.LT.OR P6, PT, R20, 0x1, P3 ;  /* 0x000000011400780c */ /* 0x000fe20001fc1670 */
[----:B------:R-:W-:Y:S01]  /*0e40*/  IMAD.SHL.U32 R175, R175, 0x2, RZ ;  /* 0x00000002afaf7824 */ /* 0x000fe200078e00ff */
[----:B------:R-:W-:Y:S01]  /*0e50*/  LOP3.LUT R3, R18, 0xfffffff8, RZ, 0xc0, !PT ;  /* 0xfffffff812037812 */ /* 0x000fe200078ec0ff */
[----:B------:R-:W-:-:S04]  /*0e60*/  DEPBAR.LE SB0, 0x1 ;  /* 0x000080400000791a */ /* 0x000fc80000000000 */
[----:B------:R-:W-:Y:S01]  /*0e70*/  BAR.SYNC.DEFER_BLOCKING 0x0 ;  /* 0x0000000000007b1d */ /* 0x000fe20000010000 */
[C---:B------:R-:W-:Y:S01]  /*0e80*/  IMAD.IADD R2, R175.reuse, 0x1, R2 ;  /* 0x00000001af027824 */ /* 0x040fe200078e0202 */
[----:B------:R-:W-:Y:S01]  /*0e90*/  ISETP.LT.OR P5, PT, R20, 0x21, P3 ;  /* 0x000000211400780c */ /* 0x000fe20001fa1670 */
[----:B------:R-:W-:Y:S01]  /*0ea0*/  IMAD.IADD R10, R10, 0x1, -R3 ;  /* 0x000000010a0a7824 */ /* 0x000fe200078e0a03 */
[C---:B------:R-:W-:Y:S01]  /*0eb0*/  ISETP.LT.OR P2, PT, R20.reuse, 0x1, P4 ;  /* 0x000000011400780c */ /* 0x040fe20002741670 */
[----:B------:R-:W-:Y:S01]  /*0ec0*/  IMAD.IADD R3, R175, 0x1, R0 ;  /* 0x00000001af037824 */ /* 0x000fe200078e0200 */
[----:B------:R-:W-:Y:S01]  /*0ed0*/  ISETP.LT.OR P0, PT, R20, 0x21, P4 ;  /* 0x000000211400780c */ /* 0x000fe20002701670 */
[----:B------:R-:W-:Y:S01]  /*0ee0*/  IMAD.IADD R0, R0, 0x1, R2 ;  /* 0x0000000100007824 */ /* 0x000fe200078e0202 */
[----:B------:R-:W-:Y:S01]  /*0ef0*/  IADD3.X R29, R31, UR18, RZ, P1, !PT ;  /* 0x000000121f1d7c10 */ /* 0x000fe20008ffe4ff */
[----:B------:R-:W-:Y:S01]  /*0f00*/  IMAD.SHL.U32 R20, R186, 0x40, RZ ;  /* 0x00000040ba147824 */ /* 0x000fe200078e00ff */
[----:B------:R-:W-:Y:S01]  /*0f10*/  LOP3.LUT R21, R21, 0x30, R16, 0xf8, !PT ;  /* 0x0000003015157812 */ /* 0x000fe200078ef810 */
[----:B------:R-:W-:Y:S01]  /*0f20*/  IMAD.SHL.U32 R16, R8, 0x8, RZ ;  /* 0x0000000808107824 */ /* 0x000fe200078e00ff */
[----:B------:R-:W-:Y:S01]  /*0f30*/  ISETP.GT.AND P1, PT, R12, 0xf, PT ;  /* 0x0000000f0c00780c */ /* 0x000fe20003f24270 */
[----:B------:R-:W-:Y:S01]  /*0f40*/  UISETP.GE.AND UP0, UPT, UR7, 0x41, UPT ;  /* 0x000000410700788c */ /* 0x000fe2000bf06270 */
[----:B------:R-:W-:Y:S01]  /*0f50*/  LOP3.LUT R20, R20, 0x1c0, RZ, 0xc0, !PT ;  /* 0x000001c014147812 */ /* 0x000fe200078ec0ff */
[----:B------:R-:W-:Y:S01]  /*0f60*/  IMAD.SHL.U32 R173, R18, 0x40, RZ ;  /* 0x0000004012ad7824 */ /* 0x000fe200078e00ff */
[----:B------:R-:W-:Y:S01]  /*0f70*/  LOP3.LUT R22, R21, 0x8, R22, 0xf8, !PT ;  /* 0x0000000815167812 */ /* 0x000fe200078ef816 */
[----:B------:R-:W-:Y:S01]  /*0f80*/  IMAD.SHL.U32 R21, R4, 0x10, RZ ;  /* 0x0000001004157824 */ /* 0x000fe200078e00ff */
[----:B------:R-:W-:-:S02]  /*0f90*/  LOP3.LUT R16, R16, 0x18, RZ, 0xc0, !PT ;  /* 0x0000001810107812 */ /* 0x000fc400078ec0ff */
[----:B------:R-:W-:Y:S02]  /*0fa0*/  SHF.R.U32.HI R197, RZ, 0x3, R20 ;  /* 0x00000003ffc57819 */ /* 0x000fe40000011614 */
[----:B------:R-:W-:Y:S01]  /*0fb0*/  LOP3.LUT R21, R21, 0x10, RZ, 0xc0, !PT ;  /* 0x0000001015157812 */ /* 0x000fe200078ec0ff */
[----:B------:R1:W2:Y:S01]  /*0fc0*/  LDSM.16.M88.4 R140, [R175+0x4080] ;  /* 0x00408000af8c783b */ /* 0x0002a20000000200 */
[----:B------:R-:W-:Y:S01]  /*0fd0*/  LOP3.LUT R11, R16, 0x20, R11, 0xf8, !PT ;  /* 0x00000020100b7812 */ /* 0x000fe200078ef80b */
[C---:B------:R-:W-:Y:S01]  /*0fe0*/  @!P1 IMAD.SHL.U32 R23, R12.reuse, 0x10, RZ ;  /* 0x000000100c179824 */ /* 0x040fe200078e00ff */
[----:B------:R-:W-:Y:S01]  /*0ff0*/  LOP3.LUT R197, R197, R20, R16, 0x1e, !PT ;  /* 0x00000014c5c57212 */ /* 0x000fe200078e1e10 */
[----:B------:R1:W3:Y:S01]  /*1000*/  LDSM.16.M88.4 R144, [R175+0x6080] ;  /* 0x00608000af90783b */ /* 0x0002e20000000200 */
[----:B------:R-:W-:Y:S01]  /*1010*/  @!P1 IMAD.SHL.U32 R20, R12, 0x10, RZ ;  /* 0x000000100c149824 */ /* 0x000fe200078e00ff */
[----:B------:R-:W-:Y:S02]  /*1020*/  LOP3.LUT R176, R21, 0x8, R176, 0xf8, !PT ;  /* 0x0000000815b07812 */ /* 0x000fe400078ef8b0 */
[----:B------:R1:W4:Y:S01]  /*1030*/  LDSM.16.M88.4 R148, [R3+0x4080] ;  /* 0x004080000394783b */ /* 0x0003220000000200 */
[----:B------:R-:W-:-:S02]  /*1040*/  LOP3.LUT R21, R22, R17, RZ, 0x3c, !PT ;  /* 0x0000001116157212 */ /* 0x000fc400078e3cff */
[----:B------:R-:W-:Y:S01]  /*1050*/  LOP3.LUT R173, R173, 0xfffffe00, RZ, 0xc0, !PT ;  /* 0xfffffe00adad7812 */ /* 0x000fe200078ec0ff */
[----:B------:R1:W5:Y:S01]  /*1060*/  LDSM.16.M88.4 R152, [R3+0x6080] ;  /* 0x006080000398783b */ /* 0x0003620000000200 */
[C---:B------:R-:W-:Y:S01]  /*1070*/  IADD3 R199, R185.reuse, 0x4080, RZ ;  /* 0x00004080b9c77810 */ /* 0x040fe20007ffe0ff */
[C---:B------:R-:W-:Y:S01]  /*1080*/  IMAD R174, R4.reuse, 0x200, R21 ;  /* 0x0000020004ae7824 */ /* 0x040fe200078e0215 */
[----:B------:R-:W-:Y:S01]  /*1090*/  IADD3 R198, R185, 0x8080, RZ ;  /* 0x00008080b9c67810 */ /* 0x000fe20007ffe0ff */
[----:B------:R1:W1:Y:S01]  /*10a0*/  LDSM.16.M88.4 R156, [R2+0x4080] ;  /* 0x00408000029c783b */ /* 0x0002620000000200 */
[----:B------:R-:W-:-:S03]  /*10b0*/  IMAD.SHL.U32 R4, R4, 0x8, RZ ;  /* 0x0000000804047824 */ /* 0x000fc600078e00ff */
[----:B------:R1:W1:Y:S04]  /*10c0*/  LDSM.16.M88.4 R160, [R2+0x6080] ;  /* 0x0060800002a0783b */ /* 0x0002680000000200 */
[----:B------:R1:W1:Y:S04]  /*10d0*/  LDSM.16.M88.4 R164, [R0+0x4080] ;  /* 0x0040800000a4783b */ /* 0x0002680000000200 */
[----:B------:R1:W1:Y:S04]  /*10e0*/  LDSM.16.M88.4 R168, [R0+0x6080] ;  /* 0x0060800000a8783b */ /* 0x0002680000000200 */
[----:B------:R-:W-:Y:S06]  /*10f0*/  BAR.SYNC.DEFER_BLOCKING 0x0 ;  /* 0x0000000000007b1d */ /* 0x000fec0000010000 */
[----:B------:R-:W-:Y:S01]  /*1100*/  @!PT LDS RZ, [RZ] ;  /* 0x00000000fffff984 */ /* 0x000fe20000000800 */
[----:B------:R-:W-:Y:S01]  /*1110*/  @!PT LDS RZ, [RZ] ;  /* 0x00000000fffff984 */ /* 0x000fe20000000800 */
[----:B------:R-:W-:Y:S01]  /*1120*/  @!PT LDS RZ, [RZ] ;  /* 0x00000000fffff984 */ /* 0x000fe20000000800 */
[----:B------:R1:W-:Y:S04]  /*1130*/  LDGSTS.E.BYPASS.LTC128B.128 [R185+0x4080], [R30.64], !P6 ;  /* 0x040800001eb97fae */ /* 0x0003e8000f101d5a */
[----:B------:R2:W-:Y:S01]  /*1140*/  LDGSTS.E.BYPASS.LTC128B.128 [R185+0x5080], [R28.64], !P5 ;  /* 0x050800001cb97fae */ /* 0x0005e2000e901d5a */
[----:B------:R-:W-:-:S03]  /*1150*/  IADD3 R16, P5, R24, UR4, RZ ;  /* 0x0000000418107c10 */ /* 0x000fc6000ffbe0ff */
[----:B------:R2:W-:Y:S01]  /*1160*/  @!P1 LDGSTS.E.BYPASS.LTC128B.128 [R20+0xc080], [R26.64] ;  /* 0x0c0800001a149fae */ /* 0x0005e2000b901d5a */
[----:B------:R-:W-:-:S03]  /*1170*/  IADD3.X R17, R25, UR5, RZ, P5, !PT ;  /* 0x0000000519117c10 */ /* 0x000fc6000affe4ff */
[----:B------:R-:W0:Y:S04]  /*1180*/  LDGDEPBAR ;  /* 0x00000000000079af */ /* 0x000e280000000000 */
[----:B------:R2:W-:Y:S04]  /*1190*/  LDGSTS.E.BYPASS.LTC128B.128 [R185+0x8080], [R24.64], !P2 ;  /* 0x0808000018b97fae */ /* 0x0005e8000d101d5a */
[----:B------:R2:W-:Y:S01]  /*11a0*/  LDGSTS.E.BYPASS.LTC128B.128 [R185+0x9080], [R16.64], !P0 ;  /* 0x0908000010b97fae */ /* 0x0005e2000c101d5a */
[----:B------:R-:W-:-:S03]  /*11b0*/  PLOP3.LUT P0, PT, PT, PT, UP0, 0x80, 0x0 ;  /* 0x000000000000781c */ /* 0x000fc60003f0f008 */
[----:B------:R2:W-:Y:S01]  /*11c0*/  @!P1 LDGSTS.E.BYPASS.LTC128B.128 [R23+0xc280], [R14.64] ;  /* 0x0c2800000e179fae */ /* 0x0005e2000b901d5a */
[----:B-1----:R-:W-:Y:S01]  /*11d0*/  LOP3.LUT R31, R19, 0x7ffffffc, RZ, 0xc0, !PT ;  /* 0x7ffffffc131f7812 */ /* 0x002fe200078ec0ff */
[----:B------:R-:W-:Y:S02]  /*11e0*/  IMAD.SHL.U32 R19, R10, 0x40, RZ ;  /* 0x000000400a137824 */ /* 0x000fe400078e00ff */
[----:B------:R-:W0:Y:S02]  /*11f0*/  LDGDEPBAR ;  /* 0x00000000000079af */ /* 0x000e240000000000 */
[----:B------:R-:W-:Y:S01]  /*1200*/  IMAD.IADD R22, R12, 0x1, -R31 ;  /* 0x000000010c167824 */ /* 0x000fe200078e0a1f */
[----:B------:R-:W-:Y:S01]  /*1210*/  LOP3.LUT R19, R19, 0x1c0, RZ, 0xc0, !PT ;  /* 0x000001c013137812 */ /* 0x000fe200078ec0ff */
[----:B------:R-:W0:Y:S02]  /*1220*/  LDGDEPBAR ;  /* 0x00000000000079af */ /* 0x000e240000000000 */
[----:B------:R-:W-:Y:S01]  /*1230*/  IMAD R22, R22, 0x2, R177 ;  /* 0x0000000216167824 */ /* 0x000fe200078e02b1 */
[----:B------:R-:W-:-:S02]  /*1240*/  LOP3.LUT R21, R19, 0x8, R4, 0xf8, !PT ;  /* 0x0000000813157812 */ /* 0x000fc400078ef804 */
[----:B------:R-:W-:Y:S01]  /*1250*/  SHF.R.U32.HI R18, RZ, 0x3, R19 ;  /* 0x00000003ff127819 */ /* 0x000fe20000011613 */
[----:B------:R-:W-:-:S03]  /*1260*/  IMAD.IADD R197, R22, 0x1, R197 ;  /* 0x0000000116c57824 */ /* 0x000fc600078e02c5 */
[----:B------:R-:W-:Y:S02]  /*1270*/  LOP3.LUT R4, R21, R18, RZ, 0x3c, !PT ;  /* 0x0000001215047212 */ /* 0x000fe400078e3cff */
[C-C-:B------:R-:W-:Y:S02]  /*1280*/  LOP3.LUT R176, R18.reuse, R176, R19.reuse, 0x1e, !PT ;  /* 0x000000b012b07212 */ /* 0x140fe400078e1e13 */
[----:B------:R-:W-:Y:S02]  /*1290*/  LOP3.LUT R18, R18, R11, R19, 0x1e, !PT ;  /* 0x0000000b12127212 */ /* 0x000fe400078e1e13 */
[-C--:B------:R-:W-:Y:S02]  /*12a0*/  IADD3 R177, R4, R173.reuse, R177 ;  /* 0x000000ad04b17210 */ /* 0x080fe40007ffe0b1 */
[----:B------:R-:W-:Y:S01]  /*12b0*/  LOP3.LUT R176, R176, R173, RZ, 0xfc, !PT ;  /* 0x000000adb0b07212 */ /* 0x000fe200078efcff */
[----:B------:R-:W-:Y:S01]  /*12c0*/  IMAD.IADD R173, R173, 0x1, R18 ;  /* 0x00000001adad7824 */ /* 0x000fe200078e0212 */
[----:B------:R-:W-:Y:S05]  /*12d0*/  @!P0 BRA `(.L_x_0) ;  /* 0x000000f000008947 */ /* 0x000fea0003800000 */
[----:B--2345:R-:W-:Y:S01]  /*12e0*/  IMAD.MOV.U32 R11, RZ, RZ, 0x40 ;  /* 0x00000040ff0b7424 */ /* 0x03cfe200078e00ff */
[----:B------:R-:W-:Y:S01]  /*12f0*/  IADD3 R16, P0, R16, UR4, RZ ;  /* 0x0000000410107c10 */ /* 0x000fe2000ff1e0ff */
[----:B------:R-:W-:Y:S03]  /*1300*/  BSSY B0, `(.L_x_0) ;  /* 0x000000c000007945 */ /* 0x000fe60003800000 */
[----:B------:R-:W-:-:S02]  /*1310*/  IADD3 R11, -R188, c[0x0][0x168], -R11 ;  /* 0x00005a00bc0b7a10 */ /* 0x000fc40007ffe90b */
[----:B------:R-:W-:Y:S02]  /*1320*/  IADD3.X R17, R17, UR5, RZ, P0, !PT ;  /* 0x0000000511117c10 */ /* 0x000fe400087fe4ff */
[C---:B------:R-:W-:Y:S02]  /*1330*/  ISETP.LT.OR P2, PT, R11.reuse, 0x1, P4 ;  /* 0x000000010b00780c */ /* 0x040fe40002741670 */
[----:B------:R-:W-:Y:S02]  /*1340*/  ISETP.LT.OR P4, PT, R11, 0x21, P4 ;  /* 0x000000210b00780c */ /* 0x000fe40002781670 */
[----:B------:R-:W-:-:S04]  /*1350*/  IADD3 R18, P0, R16, UR4, RZ ;  /* 0x0000000410127c10 */ /* 0x000fc8000ff1e0ff */
[----:B------:R-:W-:-:S05]  /*1360*/  IADD3.X R19, R17, UR5, RZ, P0, !PT ;  /* 0x0000000511137c10 */ /* 0x000fca00087fe4ff */
[----:B------:R1:W-:Y:S04]  /*1370*/  LDGSTS.E.BYPASS.LTC128B.128 [R185+0xa080], [R16.64], !P2 ;  /* 0x0a08000010b97fae */ /* 0x0003e8000d101d5a */
[----:B------:R1:W-:Y:S01]  /*1380*/  LDGSTS.E.BYPASS.LTC128B.128 [R185+0xb080], [R18.64], !P4 ;  /* 0x0b08000012b97fae */ /* 0x0003e2000e101d5a */
[----:B------:R-:W-:Y:S05]  /*1390*/  @P1 BRA `(.L_x_1) ;  /* 0x0000002000001947 */ /* 0x000fea0003800000 */
[----:B------:R-:W-:-:S05]  /*13a0*/  SHF.L.U32 R11, R12, 0x4, RZ ;  /* 0x000000040c0b7819 */ /* 0x000fca00000006ff */
[----:B------:R2:W-:Y:S02]  /*13b0*/  LDGSTS.E.BYPASS.LTC128B.128 [R11+0xc380], [R14.64+0x100] ;  /* 0x0c3801000e0b7fae */ /* 0x0005e4000b901d5a */
.L_x_1:
[----:B------:R-:W-:Y:S05]  /*13c0*/  BSYNC B0 ;  /* 0x0000000000007941 */ /* 0x000fea0003800000 */
.L_x_0:
[----:B--2345:R-:W-:Y:S01]  /*13d0*/  ISETP.LT.AND P0, PT, RZ, c[0x0][0x168], PT ;  /* 0x00005a00ff007a0c */ /* 0x03cfe20003f01270 */
[----:B------:R-:W0:-:S12]  /*13e0*/  LDGDEPBAR ;  /* 0x00000000000079af */ /* 0x000e180000000000 */
[----:B------:R-:W-:Y:S05]  /*13f0*/  @P0 BRA `(.L_x_2) ;  /* 0x0000021000000947 */ /* 0x000fea0003800000 */
[----:B------:R-:W-:Y:S01]  /*1400*/  CS2R R94, SRZ ;  /* 0x00000000005e7805 */ /* 0x000fe2000001ff00 */
        /* <DEDUP_REMOVED lines=31> */
[----:B------:R-:W-:Y:S05]  /*1600*/  BRA `(.L_x_3) ;  /* 0x0000361000007947 */ /* 0x000fea0003800000 */
.L_x_2:
[----:B------:R-:W-:Y:S01]  /*1610*/  LOP3.LUT R15, R6, 0xffffffe0, RZ, 0xc0, !PT ;  /* 0xffffffe0060f7812 */ /* 0x000fe200078ec0ff */
[----:B------:R-:W-:Y:S01]  /*1620*/  IMAD R4, R5, c[0x0][0x238], RZ ;  /* 0x00008e0005047a24 */ /* 0x000fe200078e02ff */
[----:B------:R-:W-:Y:S01]  /*1630*/  SHF.R.S32.HI R11, RZ, 0x1f, R8 ;  /* 0x0000001fff0b7819 */ /* 0x000fe20000011408 */
[----:B------:R-:W-:Y:S01]  /*1640*/  ULDC.64 UR4, c[0x0][0x240] ;  /* 0x0000900000047ab9 */ /* 0x000fe20000000a00 */
[----:B------:R-:W-:Y:S01]  /*1650*/  SHF.R.S32.HI R13, RZ, 0x1f, R12 ;  /* 0x0000001fff0d7819 */ /* 0x000fe2000001140c */
[----:B------:R-:W-:Y:S01]  /*1660*/  IMAD.IADD R15, R12, 0x1, -R15 ;  /* 0x000000010c0f7824 */ /* 0x000fe200078e0a0f */
[----:B------:R-:W-:Y:S01]  /*1670*/  LEA.HI R11, R11, R8, RZ, 0x2 ;  /* 0x000000080b0b7211 */ /* 0x000fe200078f10ff */
[C---:B------:R-:W-:Y:S01]  /*1680*/  IMAD R4, R7.reuse, c[0x0][0x23c], R4 ;  /* 0x00008f0007047a24 */ /* 0x040fe200078e0204 */
[----:B------:R-:W-:Y:S01]  /*1690*/  UIMAD UR4, UR6, UR4, URZ ;  /* 0x00000004060472a4 */ /* 0x000fe2000f8e023f */
[----:B------:R-:W-:Y:S01]  /*16a0*/  IMAD.WIDE.U32 R12, R7, c[0x0][0x238], R12 ;  /* 0x00008e00070c7a25 */ /* 0x000fe200078e000c */
[----:B------:R-:W-:Y:S01]  /*16b0*/  SHF.R.S32.HI R6, RZ, 0x1f, R15 ;  /* 0x0000001fff067819 */ /* 0x000fe2000001140f */
[----:B------:R-:W-:Y:S01]  /*16c0*/  UIADD3 UR7, UR7, 0x3f, URZ ;  /* 0x0000003f07077890 */ /* 0x000fe2000fffe03f */
[----:B------:R-:W-:Y:S01]  /*16d0*/  LOP3.LUT R11, R11, 0xfffffffc, RZ, 0xc0, !PT ;  /* 0xfffffffc0b0b7812 */ /* 0x000fe200078ec0ff */
[----:B------:R-:W-:Y:S01]  /*16e0*/  IMAD.IADD R5, R13, 0x1, R4 ;  /* 0x000000010d057824 */ /* 0x000fe200078e0204 */
[----:B------:R-:W-:Y:S01]  /*16f0*/  LEA.HI R6, R6, R15, RZ, 0x2 ;  /* 0x0000000f06067211 */ /* 0x000fe200078f10ff */
[----:B------:R-:W-:Y:S01]  /*1700*/  IMAD.MOV.U32 R4, RZ, RZ, R12 ;  /* 0x000000ffff047224 */ /* 0x000fe200078e000c */
[----:B------:R-:W-:Y:S01]  /*1710*/  UIMAD UR4, UR21, UR5, UR4 ;  /* 0x00000005150472a4 */ /* 0x000fe2000f8e0204 */
[----:B------:R-:W-:Y:S01]  /*1720*/  IMAD.IADD R196, R8, 0x1, -R11 ;  /* 0x0000000108c47824 */ /* 0x000fe200078e0a0b */
[----:B------:R-:W-:Y:S01]  /*1730*/  LOP3.LUT R8, R6, 0xfffffffc, RZ, 0xc0, !PT ;  /* 0xfffffffc06087812 */ /* 0x000fe200078ec0ff */
[----:B------:R-:W-:Y:S01]  /*1740*/  IMAD.U32 R202, RZ, RZ, UR21 ;  /* 0x00000015ffca7e24 */ /* 0x000fe2000f8e00ff */
[----:B------:R-:W-:Y:S01]  /*1750*/  SHF.R.S32.HI R6, RZ, 0x2, R6 ;  /* 0x00000002ff067819 */ /* 0x000fe20000011406 */
[----:B------:R-:W-:Y:S01]  /*1760*/  USHF.R.S32.HI UR6, URZ, 0x1f, UR7 ;  /* 0x0000001f3f067899 */ /* 0x000fe20008011407 */
[----:B------:R-:W-:Y:S01]  /*1770*/  LOP3.LUT P0, RZ, R10, 0x2, RZ, 0xc0, !PT ;  /* 0x000000020aff7812 */ /* 0x000fe2000780c0ff */
[----:B------:R-:W-:Y:S01]  /*1780*/  IMAD.WIDE.U32 R202, R202, c[0x0][0x240], R4 ;  /* 0x00009000caca7a25 */ /* 0x000fe200078e0004 */
[----:B------:R-:W-:Y:S01]  /*1790*/  LOP3.LUT P2, RZ, R10, 0x4, RZ, 0xc0, !PT ;  /* 0x000000040aff7812 */ /* 0x000fe2000784c0ff */
[----:B------:R-:W-:Y:S01]  /*17a0*/  ULEA.HI UR6, UR6, UR7, URZ, 0x6 ;  /* 0x0000000706067291 */ /* 0x000fe2000f8f303f */
[----:B------:R-:W-:Y:S01]  /*17b0*/  LEA R197, R197, 0xc480, 0x1 ;  /* 0x0000c480c5c57811 */ /* 0x000fe200078e08ff */
[----:B------:R-:W-:Y:S01]  /*17c0*/  IMAD R196, R196, -0x8, R9 ;  /* 0xfffffff8c4c47824 */ /* 0x000fe200078e0209 */
[----:B------:R-:W-:Y:S01]  /*17d0*/  LEA R173, R173, 0x80, 0x1 ;  /* 0x00000080adad7811 */ /* 0x000fe200078e08ff */
[----:B------:R-:W-:Y:S01]  /*17e0*/  IMAD.IADD R15, R15, 0x1, -R8 ;  /* 0x000000010f0f7824 */ /* 0x000fe200078e0a08 */
[----:B------:R-:W-:Y:S01]  /*17f0*/  CS2R R94, SRZ ;  /* 0x00000000005e7805 */ /* 0x000fe2000001ff00 */
[----:B------:R-:W-:Y:S01]  /*1800*/  IMAD R187, R187, 0x10, R6 ;  /* 0x00000010bbbb7824 */ /* 0x000fe200078e0206 */
[----:B------:R-:W-:Y:S01]  /*1810*/  CS2R R92, SRZ ;  /* 0x00000000005c7805 */ /* 0x000fe2000001ff00 */
[----:B------:R-:W-:Y:S01]  /*1820*/  IMAD R196, R15, -0x2, R196 ;  /* 0xfffffffe0fc47824 */ /* 0x000fe200078e02c4 */
[----:B------:R-:W-:Y:S01]  /*1830*/  CS2R R98, SRZ ;  /* 0x0000000000627805 */ /* 0x000fe2000001ff00 */
[----:B------:R-:W-:Y:S01]  /*1840*/  IMAD.SHL.U32 R174, R174, 0x2, RZ ;  /* 0x00000002aeae7824 */ /* 0x000fe200078e00ff */
        /* <DEDUP_REMOVED lines=29> */
[----:B------:R-:W-:Y:S01]  /*1a20*/  SEL R172, R172, 0xffffffe0, !P0 ;  /* 0xffffffe0acac7807 */ /* 0x000fe20004000000 */
[----:B------:R-:W-:Y:S01]  /*1a30*/  ULDC UR11, c[0x0][0x278] ;  /* 0x00009e00000b7ab9 */ /* 0x000fe20000000800 */
[----:B------:R-:W-:Y:S01]  /*1a40*/  SEL R179, R179, 0xffffffc0, !P2 ;  /* 0xffffffc0b3b37807 */ /* 0x000fe20005000000 */
[----:B------:R-:W-:Y:S01]  /*1a50*/  ULDC UR10, c[0x0][0x188] ;  /* 0x00006200000a7ab9 */ /* 0x000fe20000000800 */
[----:B------:R-:W-:Y:S01]  /*1a60*/  IADD3 R200, R203, UR4, RZ ;  /* 0x00000004cbc87c10 */ /* 0x000fe2000fffe0ff */
[----:B------:R-:W-:-:S02]  /*1a70*/  ULDC UR9, c[0x0][0x290] ;  /* 0x0000a40000097ab9 */ /* 0x000fc40000000800 */
[----:B------:R-:W-:Y:S02]  /*1a80*/  ULDC UR8, c[0x0][0x218] ;  /* 0x0000860000087ab9 */ /* 0x000fe40000000800 */
[----:B------:R-:W-:Y:S02]  /*1a90*/  UMOV UR24, 0x1 ;  /* 0x0000000100187882 */ /* 0x000fe40000000000 */
[----:B------:R-:W-:Y:S02]  /*1aa0*/  UMOV UR13, URZ ;  /* 0x0000003f000d7c82 */ /* 0x000fe40008000000 */
[----:B------:R-:W-:Y:S02]  /*1ab0*/  UMOV UR23, URZ ;  /* 0x0000003f00177c82 */ /* 0x000fe40008000000 */
[----:B------:R-:W-:Y:S02]  /*1ac0*/  UMOV UR5, URZ ;  /* 0x0000003f00057c82 */ /* 0x000fe40008000000 */
[----:B------:R-:W-:-:S02]  /*1ad0*/  UIMAD UR11, UR21, UR11, URZ ;  /* 0x0000000b150b72a4 */ /* 0x000fc4000f8e023f */
[----:B------:R-:W-:Y:S02]  /*1ae0*/  UIMAD UR10, UR21, UR10, URZ ;  /* 0x0000000a150a72a4 */ /* 0x000fe4000f8e023f */
[----:B------:R-:W-:Y:S02]  /*1af0*/  UIMAD UR9, UR21, UR9, URZ ;  /* 0x00000009150972a4 */ /* 0x000fe4000f8e023f */
[----:B------:R-:W-:Y:S02]  /*1b00*/  UIMAD UR8, UR21, UR8, URZ ;  /* 0x00000008150872a4 */ /* 0x000fe4000f8e023f */
[----:B------:R-:W-:Y:S02]  /*1b10*/  USHF.R.S32.HI UR20, URZ, 0x6, UR6 ;  /* 0x000000063f147899 */ /* 0x000fe40008011406 */
[----:B------:R-:W-:Y:S02]  /*1b20*/  ULDC UR12, c[0x0][0x168] ;  /* 0x00005a00000c7ab9 */ /* 0x000fe40000000800 */
.L_x_6:
[----:B------:R-:W-:Y:S04]  /*1b30*/  DEPBAR.LE SB0, 0x1 ;  /* 0x000080400000791a */ /* 0x000fe80000000000 */
[----:B------:R-:W-:Y:S01]  /*1b40*/  BAR.SYNC.DEFER_BLOCKING 0x0 ;  /* 0x0000000000007b1d */ /* 0x000fe20000010000 */
[----:B------:R-:W-:Y:S01]  /*1b50*/  USHF.L.U32 UR4, UR5, 0xc, URZ ;  /* 0x0000000c05047899 */ /* 0x000fe2000800063f */
[----:B------:R-:W-:Y:S01]  /*1b60*/  MOV R232, UR5 ;  /* 0x0000000500e87c02 */ /* 0x000fe20008000f00 */
[----:B------:R-:W-:Y:S03]  /*1b70*/  UIADD3 UR22, UR13, 0x1, URZ ;  /* 0x000000010d167890 */ /* 0x000fe6000fffe03f */
[----:B------:R-:W-:Y:S01]  /*1b80*/  LEA R232, R232, R187, 0x6 ;  /* 0x000000bbe8e87211 */ /* 0x000fe200078e30ff */
[----:B------:R-:W-:Y:S01]  /*1b90*/  UISETP.GE.AND UP0, UPT, UR22, UR20, UPT ;  /* 0x000000141600728c */ /* 0x000fe2000bf06270 */
[----:B------:R-:W-:Y:S02]  /*1ba0*/  IADD3 R100, R177, UR4, RZ ;  /* 0x00000004b1647c10 */ /* 0x000fe4000fffe0ff */
[----:B------:R-:W-:Y:S02]  /*1bb0*/  SHF.L.U32 R230, R232, 0x2, RZ ;  /* 0x00000002e8e67819 */ /* 0x000fe400000006ff */
[----:B------:R-:W-:Y:S02]  /*1bc0*/  SHF.L.U32 R178, R100, 0x1, RZ ;  /* 0x0000000164b27819 */ /* 0x000fe400000006ff */
[----:B------:R-:W-:Y:S02]  /*1bd0*/  PLOP3.LUT P0, PT, PT, PT, UP0, 0x80, 0x0 ;  /* 0x000000000000781c */ /* 0x000fe40003f0f008 */
[C---:B------:R-:W-:Y:S02]  /*1be0*/  IADD3 R182, R178.reuse, R172, RZ ;  /* 0x000000acb2b67210 */ /* 0x040fe40007ffe0ff */
[----:B------:R-:W-:Y:S02]  /*1bf0*/  IADD3 R180, R178, R179, RZ ;  /* 0x000000b3b2b47210 */ /* 0x000fe40007ffe0ff */
[----:B------:R-:W-:Y:S01]  /*1c00*/  IADD3 R179, R179, R182, RZ ;  /* 0x000000b6b3b37210 */ /* 0x000fe20007ffe0ff */
[----:B------:R-:W-:Y:S08]  /*1c10*/  LDSM.16.M88.4 R104, [R175+0x80] ;  /* 0x00008000af68783b */ /* 0x000ff00000000200 */
[----:B------:R-:W2:Y:S08]  /*1c20*/  LDSM.16.M88.4 R100, [R178+0x4080] ;  /* 0x00408000b264783b */ /* 0x000eb00000000200 */
[----:B------:R-:W3:Y:S08]  /*1c30*/  LDSM.16.M88.4 R108, [R178+0x5080] ;  /* 0x00508000b26c783b */ /* 0x000ef00000000200 */
[----:B------:R-:W4:Y:S08]  /*1c40*/  LDSM.16.M88.4 R112, [R175+0x2080] ;  /* 0x00208000af70783b */ /* 0x000f300000000200 */
[----:B------:R-:W-:Y:S08]  /*1c50*/  LDSM.16.M88.4 R120, [R3+0x80] ;  /* 0x000080000378783b */ /* 0x000ff00000000200 */
[----:B------:R-:W5:Y:S08]  /*1c60*/  LDSM.16.M88.4 R116, [R182+0x4080] ;  /* 0x00408000b674783b */ /* 0x000f700000000200 */
[----:B------:R-:W1:Y:S08]  /*1c70*/  LDSM.16.M88.4 R124, [R182+0x5080] ;  /* 0x00508000b67c783b */ /* 0x000e700000000200 */
[----:B------:R-:W1:Y:S08]  /*1c80*/  LDSM.16.M88.4 R128, [R3+0x2080] ;  /* 0x002080000380783b */ /* 0x000e700000000200 */
[----:B------:R-:W-:Y:S08]  /*1c90*/  LDSM.16.M88.4 R136, [R2+0x80] ;  /* 0x000080000288783b */ /* 0x000ff00000000200 */
[----:B------:R-:W1:Y:S08]  /*1ca0*/  LDSM.16.M88.4 R132, [R180+0x4080] ;  /* 0x00408000b484783b */ /* 0x000e700000000200 */
[----:B------:R-:W-:Y:S04]  /*1cb0*/  LDS R239, [R230+0xc080] ;  /* 0x00c08000e6ef7984 */ /* 0x000fe80000000800 */
[----:B------:R-:W-:Y:S04]  /*1cc0*/  LDS R238, [R230+0xc0a0] ;  /* 0x00c0a000e6ee7984 */ /* 0x000fe80000000800 */
[----:B------:R-:W-:Y:S04]  /*1cd0*/  LDS R237, [R230+0xc100] ;  /* 0x00c10000e6ed7984 */ /* 0x000fe80000000800 */
[----:B------:R-:W-:Y:S01]  /*1ce0*/  LDS R235, [R230+0xc120] ;  /* 0x00c12000e6eb7984 */ /* 0x000fe20000000800 */
[-C--:B--2---:R-:W-:Y:S08]  /*1cf0*/  HMMA.16816.F32 R4, R100, R104.reuse, RZ ;  /* 0x000000686404723c */ /* 0x084ff000000018ff */
[C---:B---3--:R-:W-:Y:S08]  /*1d00*/  HMMA.16816.F32 R8, R108.reuse, R104, RZ ;  /* 0x000000686c08723c */ /* 0x048ff000000018ff */
[-C--:B------:R-:W-:Y:S08]  /*1d10*/  HMMA.16816.F32 R12, R108, R106.reuse, RZ ;  /* 0x0000006a6c0c723c */ /* 0x080ff000000018ff */
[C---:B-1----:R-:W-:Y:S01]  /*1d20*/  HMMA.16816.F32 R16, R100.reuse, R106, RZ ;  /* 0x0000006a6410723c */ /* 0x042fe200000018ff */
[----:B------:R-:W-:Y:S07]  /*1d30*/  LDSM.16.M88.4 R104, [R2+0x2080] ;  /* 0x002080000268783b */ /* 0x000fee0000000200 */
[-C--:B----4-:R-:W-:Y:S08]  /*1d40*/  HMMA.16816.F32 R20, R100, R112.reuse, RZ ;  /* 0x000000706414723c */ /* 0x090ff000000018ff */
[C---:B------:R-:W-:Y:S08]  /*1d50*/  HMMA.16816.F32 R24, R108.reuse, R112, RZ ;  /* 0x000000706c18723c */ /* 0x040ff000000018ff */
[-C--:B------:R-:W-:Y:S01]  /*1d60*/  HMMA.16816.F32 R28, R108, R114.reuse, RZ ;  /* 0x000000726c1c723c */ /* 0x080fe200000018ff */
[----:B------:R-:W-:Y:S07]  /*1d70*/  LDSM.16.M88.4 R108, [R179+0x4080] ;  /* 0x00408000b36c783b */ /* 0x000fee0000000200 */
[----:B------:R-:W-:Y:S01]  /*1d80*/  HMMA.16816.F32 R32, R100, R114, RZ ;  /* 0x000000726420723c */ /* 0x000fe200000018ff */
[----:B------:R-:W1:Y:S07]  /*1d90*/  LDSM.16.M88.4 R100, [R180+0x5080] ;  /* 0x00508000b464783b */ /* 0x000e6e0000000200 */
[-C--:B-----5:R-:W-:Y:S01]  /*1da0*/  HMMA.16816.F32 R4, R116, R120.reuse, R4 ;  /* 0x000000787404723c */ /* 0x0a0fe20000001804 */
[----:B------:R-:W2:Y:S07]  /*1db0*/  LDSM.16.M88.4 R112, [R0+0x80] ;  /* 0x000080000070783b */ /* 0x000eae0000000200 */
[C---:B------:R-:W-:Y:S08]  /*1dc0*/  HMMA.16816.F32 R8, R124.reuse, R120, R8 ;  /* 0x000000787c08723c */ /* 0x040ff00000001808 */
[-C--:B------:R-:W-:Y:S08]  /*1dd0*/  HMMA.16816.F32 R12, R124, R122.reuse, R12 ;  /* 0x0000007a7c0c723c */ /* 0x080ff0000000180c */
[C---:B------:R-:W-:Y:S08]  /*1de0*/  HMMA.16816.F32 R16, R116.reuse, R122, R16 ;  /* 0x0000007a7410723c */ /* 0x040ff00000001810 */
[-C--:B------:R-:W-:Y:S08]  /*1df0*/  HMMA.16816.F32 R20, R116, R128.reuse, R20 ;  /* 0x000000807414723c */ /* 0x080ff00000001814 */
[C---:B------:R-:W-:Y:S08]  /*1e00*/  HMMA.16816.F32 R24, R124.reuse, R128, R24 ;  /* 0x000000807c18723c */ /* 0x040ff00000001818 */
[-C--:B------:R-:W-:Y:S08]  /*1e10*/  HMMA.16816.F32 R28, R124, R130.reuse, R28 ;  /* 0x000000827c1c723c */ /* 0x080ff0000000181c */
[----:B------:R-:W-:Y:S01]  /*1e20*/  HMMA.16816.F32 R32, R116, R130, R32 ;  /* 0x000000827420723c */ /* 0x000fe20000001820 */
[----:B------:R-:W3:Y:S07]  /*1e30*/  LDSM.16.M88.4 R116, [R179+0x5080] ;  /* 0x00508000b374783b */ /* 0x000eee0000000200 */
[-C--:B------:R-:W-:Y:S08]  /*1e40*/  HMMA.16816.F32 R4, R132, R136.reuse, R4 ;  /* 0x000000888404723c */ /* 0x080ff00000001804 */
[C---:B-1----:R-:W-:Y:S08]  /*1e50*/  HMMA.16816.F32 R8, R100.reuse, R136, R8 ;  /* 0x000000886408723c */ /* 0x042ff00000001808 */
[-C--:B------:R-:W-:Y:S08]  /*1e60*/  HMMA.16816.F32 R12, R100, R138.reuse, R12 ;  /* 0x0000008a640c723c */ /* 0x080ff0000000180c */
[C---:B------:R-:W-:Y:S08]  /*1e70*/  HMMA.16816.F32 R16, R132.reuse, R138, R16 ;  /* 0x0000008a8410723c */ /* 0x040ff00000001810 */
[-C--:B------:R-:W-:Y:S08]  /*1e80*/  HMMA.16816.F32 R20, R132, R104.reuse, R20 ;  /* 0x000000688414723c */ /* 0x080ff00000001814 */
[C---:B------:R-:W-:Y:S08]  /*1e90*/  HMMA.16816.F32 R24, R100.reuse, R104, R24 ;  /* 0x000000686418723c */ /* 0x040ff00000001818 */
[-C--:B------:R-:W-:Y:S01]  /*1ea0*/  HMMA.16816.F32 R28, R100, R106.reuse, R28 ;  /* 0x0000006a641c723c */ /* 0x080fe2000000181c */
[----:B------:R-:W1:Y:S01]  /*1eb0*/  LDSM.16.M88.4 R100, [R0+0x2080] ;  /* 0x002080000064783b */ /* 0x000e620000000200 */
[----:B------:R-:W-:Y:S06]  /*1ec0*/  DEPBAR.LE SB0, 0x1 ;  /* 0x000080400000791a */ /* 0x000fec0000000000 */
[----:B------:R-:W-:Y:S01]  /*1ed0*/  HMMA.16816.F32 R32, R132, R106, R32 ;  /* 0x0000006a8420723c */ /* 0x000fe20000001820 */
[----:B------:R-:W-:Y:S07]  /*1ee0*/  BAR.SYNC.DEFER_BLOCKING 0x0 ;  /* 0x0000000000007b1d */ /* 0x000fee0000010000 */
[-C--:B--2---:R-:W-:Y:S08]  /*1ef0*/  HMMA.16816.F32 R4, R108, R112.reuse, R4 ;  /* 0x000000706c04723c */ /* 0x084ff00000001804 */
[C---:B---3--:R-:W-:Y:S08]  /*1f00*/  HMMA.16816.F32 R8, R116.reuse, R112, R8 ;  /* 0x000000707408723c */ /* 0x048ff00000001808 */
[-C--:B------:R-:W-:Y:S08]  /*1f10*/  HMMA.16816.F32 R12, R116, R114.reuse, R12 ;  /* 0x00000072740c723c */ /* 0x080ff0000000180c */
[C---:B------:R-:W-:Y:S04]  /*1f20*/  HMMA.16816.F32 R16, R108.reuse, R114, R16 ;  /* 0x000000726c10723c */ /* 0x040fe80000001810 */
[----:B------:R-:W-:Y:S02]  /*1f30*/  FMUL.FTZ R201, R4, c[0x0][0x2b4] ;  /* 0x0000ad0004c97a20 */ /* 0x000fe40000410000 */
[----:B------:R-:W-:Y:S02]  /*1f40*/  FMUL.FTZ R204, R5, c[0x0][0x2b4] ;  /* 0x0000ad0005cc7a20 */ /* 0x000fe40000410000 */
[-C--:B-1----:R-:W-:Y:S02]  /*1f50*/  HMMA.16816.F32 R20, R108, R100.reuse, R20 ;  /* 0x000000646c14723c */ /* 0x082fe40000001814 */
[----:B------:R-:W1:Y:S01]  /*1f60*/  MUFU.TANH R201, R201 ;  /* 0x000000c900c97308 */ /* 0x000e620000002400 */
[----:B------:R2:W3:Y:S01]  /*1f70*/  LDSM.16.M88.4 R112, [R182+0x9080] ;  /* 0x00908000b670783b */ /* 0x0004e20000000200 */
[----:B------:R-:W-:Y:S02]  /*1f80*/  FMUL.FTZ R205, R6, c[0x0][0x2b4] ;  /* 0x0000ad0006cd7a20 */ /* 0x000fe40000410000 */
[----:B------:R-:W-:Y:S02]  /*1f90*/  FMUL.FTZ R206, R7, c[0x0][0x2b4] ;  /* 0x0000ad0007ce7a20 */ /* 0x000fe40000410000 */
[C---:B------:R-:W-:Y:S03]  /*1fa0*/  HMMA.16816.F32 R24, R116.reuse, R100, R24 ;  /* 0x000000647418723c */ /* 0x040fe60000001818 */
[----:B------:R2:W4:Y:S01]  /*1fb0*/  LDSM.16.M88.4 R104, [R178+0x9080] ;  /* 0x00908000b268783b */ /* 0x0005220000000200 */
[----:B------:R-:W5:Y:S01]  /*1fc0*/  MUFU.TANH R204, R204 ;  /* 0x000000cc00cc7308 */ /* 0x000f620000002400 */
[----:B------:R-:W-:Y:S02]  /*1fd0*/  FMUL.FTZ R207, R8, c[0x0][0x2b4] ;  /* 0x0000ad0008cf7a20 */ /* 0x000fe40000410000 */
[----:B------:R-:W-:Y:S01]  /*1fe0*/  FMUL.FTZ R208, R9, c[0x0][0x2b4] ;  /* 0x0000ad0009d07a20 */ /* 0x000fe20000410000 */
[-C--:B------:R-:W-:Y:S04]  /*1ff0*/  HMMA.16816.F32 R28, R116, R102.reuse, R28 ;  /* 0x00000066741c723c */ /* 0x080fe8000000181c */
[----:B------:R-:W-:Y:S02]  /*2000*/  FMUL.FTZ R209, R10, c[0x0][0x2b4] ;  /* 0x0000ad000ad17a20 */ /* 0x000fe40000410000 */
[----:B------:R-:W1:Y:S01]  /*2010*/  MUFU.TANH R205, R205 ;  /* 0x000000cd00cd7308 */ /* 0x000e620000002400 */
[----:B------:R-:W-:Y:S01]  /*2020*/  FMUL.FTZ R210, R11, c[0x0][0x2b4] ;  /* 0x0000ad000bd27a20 */ /* 0x000fe20000410000 */
[----:B------:R-:W-:Y:S01]  /*2030*/  HMMA.16816.F32 R32, R108, R102, R32 ;  /* 0x000000666c20723c */ /* 0x000fe20000001820 */
[----:B------:R2:W1:Y:S03]  /*2040*/  LDSM.16.M88.4 R108, [R182+0x8080] ;  /* 0x00808000b66c783b */ /* 0x0004660000000200 */
[----:B------:R-:W-:Y:S02]  /*2050*/  FMUL.FTZ R211, R12, c[0x0][0x2b4] ;  /* 0x0000ad000cd37a20 */ /* 0x000fe40000410000 */
[----:B------:R-:W-:Y:S02]  /*2060*/  FMUL.FTZ R212, R13, c[0x0][0x2b4] ;  /* 0x0000ad000dd47a20 */ /* 0x000fe40000410000 */
[----:B------:R-:W1:Y:S01]  /*2070*/  MUFU.TANH R206, R206 ;  /* 0x000000ce00ce7308 */ /* 0x000e620000002400 */
[----:B------:R2:W1:Y:S03]  /*2080*/  LDSM.16.M88.4 R100, [R178+0x8080] ;  /* 0x00808000b264783b */ /* 0x0004660000000200 */
[----:B------:R-:W-:Y:S02]  /*2090*/  FMUL.FTZ R213, R14, c[0x0][0x2b4] ;  /* 0x0000ad000ed57a20 */ /* 0x000fe40000410000 */
[----:B------:R-:W-:Y:S02]  /*20a0*/  FMUL.FTZ R214, R15, c[0x0][0x2b4] ;  /* 0x0000ad000fd67a20 */ /* 0x000fe40000410000 */
[----:B------:R-:W-:Y:S02]  /*20b0*/  FMUL.FTZ R215, R16, c[0x0][0x2b4] ;  /* 0x0000ad0010d77a20 */ /* 0x000fe40000410000 */
[----:B------:R-:W1:Y:S01]  /*20c0*/  MUFU.TANH R207, R207 ;  /* 0x000000cf00cf7308 */ /* 0x000e620000002400 */
[----:B------:R-:W-:Y:S02]  /*20d0*/  FMUL.FTZ R216, R17, c[0x0][0x2b4] ;  /* 0x0000ad0011d87a20 */ /* 0x000fe40000410000 */
[----:B------:R-:W-:Y:S02]  /*20e0*/  FMUL.FTZ R217, R18, c[0x0][0x2b4] ;  /* 0x0000ad0012d97a20 */ /* 0x000fe40000410000 */
[----:B------:R-:W-:Y:S02]  /*20f0*/  FMUL.FTZ R218, R19, c[0x0][0x2b4] ;  /* 0x0000ad0013da7a20 */ /* 0x000fe40000410000 */
[----:B------:R-:W-:Y:S02]  /*2100*/  FMUL.FTZ R219, R20, c[0x0][0x2b4] ;  /* 0x0000ad0014db7a20 */ /* 0x000fe40000410000 */
[----:B------:R-:W-:Y:S01]  /*2110*/  FMUL.FTZ R220, R21, c[0x0][0x2b4] ;  /* 0x0000ad0015dc7a20 */ /* 0x000fe20000410000 */
        /* <DEDUP_REMOVED lines=16> */
[----:B------:R-:W-:Y:S03]  /*2220*/  FMUL.FTZ R236, R35, c[0x0][0x2b4] ;  /* 0x0000ad0023ec7a20 */ /* 0x000fe60000410000 */
[----:B------:R-:W1:Y:S10]  /*2230*/  MUFU.TANH R211, R211 ;  /* 0x000000d300d37308 */ /* 0x000e740000002400 */
        /* <DEDUP_REMOVED lines=22> */
[----:B------:R-:W1:Y:S01]  /*23a0*/  MUFU.TANH R236, R236 ;  /* 0x000000ec00ec7308 */ /* 0x000e620000002400 */
[----:B------:R-:W-:-:S05]  /*23b0*/  @P0 BRA `(.L_x_4) ;  /* 0x0000032000000947 */ /* 0x000fca0003800000 */
[----:B--2345:R-:W-:Y:S01]  /*23c0*/  IMAD R6, R188, c[0x0][0x178], RZ ;  /* 0x00005e00bc067a24 */ /* 0x03cfe200078e02ff */
[----:B------:R-:W2:Y:S01]  /*23d0*/  S2R R5, SR_CTAID.Y ;  /* 0x0000000000057919 */ /* 0x000ea20000002600 */
[----:B------:R-:W-:Y:S06]  /*23e0*/  ULDC.64 UR6, c[0x0][0x178] ;  /* 0x00005e0000067ab9 */ /* 0x000fec0000000a00 */
[----:B------:R-:W-:Y:S02]  /*23f0*/  UIMAD UR28, UR22, -0x40, UR12 ;  /* 0xffffffc0161c78a4 */ /* 0x000fe4000f8e020c */
[----:B------:R-:W-:Y:S02]  /*2400*/  UIMAD.WIDE.U32 UR30, UR22, UR6, URZ ;  /* 0x00000006161e72a5 */ /* 0x000fe4000f8e003f */
[----:B------:R-:W-:Y:S04]  /*2410*/  USHF.R.S32.HI UR25, URZ, 0x1f, UR22 ;  /* 0x0000001f3f197899 */ /* 0x000fe80008011416 */
[----:B------:R-:W-:Y:S02]  /*2420*/  UIMAD UR25, UR25, UR6, URZ ;  /* 0x00000006191972a4 */ /* 0x000fe4000f8e023f */
[----:B------:R-:W-:Y:S02]  /*2430*/  USHF.L.U32 UR6, UR30, 0x7, URZ ;  /* 0x000000071e067899 */ /* 0x000fe4000800063f */
[----:B------:R-:W-:Y:S04]  /*2440*/  UIMAD UR25, UR22, UR7, UR25 ;  /* 0x00000007161972a4 */ /* 0x000fe8000f8e0219 */
[----:B------:R-:W-:Y:S01]  /*2450*/  UIADD3 UR25, UR31, UR25, URZ ;  /* 0x000000191f197290 */ /* 0x000fe2000fffe03f */
[C---:B--2---:R-:W-:Y:S01]  /*2460*/  @!P1 IMAD.WIDE.U32 R8, R5.reuse, c[0x0][0x270], R190 ;  /* 0x00009c0005089a25 */ /* 0x044fe200078e00be */
[----:B------:R-:W-:Y:S02]  /*2470*/  SHF.R.S32.HI R4, RZ, 0x1f, R5 ;  /* 0x0000001fff047819 */ /* 0x000fe40000011405 */
[----:B------:R-:W-:Y:S01]  /*2480*/  USHF.L.U64.HI UR25, UR30, 0x7, UR25 ;  /* 0x000000071e197899 */ /* 0x000fe20008010219 */
[C---:B------:R-:W-:Y:S04]  /*2490*/  IMAD.WIDE.U32 R12, R5.reuse, c[0x0][0x180], R194 ;  /* 0x00006000050c7a25 */ /* 0x040fe800078e00c2 */
[----:B------:R-:W-:Y:S01]  /*24a0*/  IMAD R10, R4, c[0x0][0x180], RZ ;  /* 0x00006000040a7a24 */ /* 0x000fe200078e02ff */
[----:B------:R-:W-:Y:S01]  /*24b0*/  IADD3 R6, P6, P5, R6, UR10, R12 ;  /* 0x0000000a06067c10 */ /* 0x000fe2000fdde00c */
[----:B------:R-:W-:Y:S02]  /*24c0*/  @!P1 IMAD R4, R4, c[0x0][0x270], RZ ;  /* 0x00009c0004049a24 */ /* 0x000fe400078e02ff */
[C---:B------:R-:W-:Y:S02]  /*24d0*/  IMAD R10, R5.reuse, c[0x0][0x184], R10 ;  /* 0x00006100050a7a24 */ /* 0x040fe400078e020a */
[----:B------:R-:W-:Y:S01]  /*24e0*/  @!P1 IMAD R4, R5, c[0x0][0x274], R4 ;  /* 0x00009d0005049a24 */ /* 0x000fe200078e0204 */
[----:B------:R-:W-:Y:S01]  /*24f0*/  @!P1 IADD3 R5, P0, R8, UR11, RZ ;  /* 0x0000000b08059c10 */ /* 0x000fe2000ff1e0ff */
[----:B------:R-:W-:Y:S01]  /*2500*/  IMAD.IADD R10, R13, 0x1, R10 ;  /* 0x000000010d0a7824 */ /* 0x000fe200078e020a */
[----:B------:R-:W-:Y:S02]  /*2510*/  LEA R8, P4, R6, c[0x0][0x160], 0x1 ;  /* 0x0000580006087a11 */ /* 0x000fe400078808ff */
[----:B------:R-:W-:Y:S02]  /*2520*/  @!P1 IADD3.X R4, R9, UR16, R4, P0, !PT ;  /* 0x0000001009049c10 */ /* 0x000fe400087fe404 */
[----:B------:R-:W-:Y:S02]  /*2530*/  @!P1 LEA R12, P0, R5, c[0x0][0x258], 0x2 ;  /* 0x00009600050c9a11 */ /* 0x000fe400078010ff */
[----:B------:R-:W-:Y:S02]  /*2540*/  IADD3.X R7, R181, UR14, R10, P6, P5 ;  /* 0x0000000eb5077c10 */ /* 0x000fe4000b7ea40a */
[----:B------:R-:W-:Y:S01]  /*2550*/  @!P1 LEA.HI.X R13, R5, c[0x0][0x25c], R4, 0x2, P0 ;  /* 0x00009700050d9a11 */ /* 0x000fe200000f1404 */
[----:B------:R-:W-:Y:S01]  /*2560*/  IMAD.U32 R5, RZ, RZ, UR19 ;  /* 0x00000013ff057e24 */ /* 0x000fe2000f8e00ff */
[----:B------:R-:W-:Y:S02]  /*2570*/  IADD3 R4, -R188, UR28, RZ ;  /* 0x0000001cbc047c10 */ /* 0x000fe4000fffe1ff */
[----:B------:R-:W-:Y:S01]  /*2580*/  LEA.HI.X R7, R6, c[0x0][0x164], R7, 0x1, P4 ;  /* 0x0000590006077a11 */ /* 0x000fe200020f0c07 */
[----:B------:R-:W-:Y:S01]  /*2590*/  IMAD.U32 R6, RZ, RZ, UR18 ;  /* 0x00000012ff067e24 */ /* 0x000fe2000f8e00ff */
[----:B------:R-:W-:Y:S02]  /*25a0*/  ISETP.LT.OR P6, PT, R4, 0x1, P3 ;  /* 0x000000010400780c */ /* 0x000fe40001fc1670 */
[----:B------:R-:W-:Y:S01]  /*25b0*/  IADD3 R10, P4, P0, R8, UR6, R5 ;  /* 0x00000006080a7c10 */ /* 0x000fe2000f89e005 */
[----:B------:R-:W-:Y:S01]  /*25c0*/  IMAD.U32 R5, RZ, RZ, UR24 ;  /* 0x00000018ff057e24 */ /* 0x000fe2000f8e00ff */
[----:B------:R-:W-:Y:S01]  /*25d0*/  ISETP.LT.OR P5, PT, R4, 0x21, P3 ;  /* 0x000000210400780c */ /* 0x000fe20001fa1670 */
[----:B------:R-:W-:Y:S01]  /*25e0*/  IMAD.U32 R4, RZ, RZ, UR13 ;  /* 0x0000000dff047e24 */ /* 0x000fe2000f8e00ff */
[----:B------:R-:W-:Y:S01]  /*25f0*/  IADD3.X R11, R7, UR25, R6, P4, P0 ;  /* 0x00000019070b7c10 */ /* 0x000fe2000a7e0406 */
[----:B------:R-:W-:Y:S01]  /*2600*/  IMAD.U32 R6, RZ, RZ, UR24 ;  /* 0x00000018ff067e24 */ /* 0x000fe2000f8e00ff */
[----:B------:R-:W-:Y:S01]  /*2610*/  IADD3 R14, P0, R8, UR6, RZ ;  /* 0x00000006080e7c10 */ /* 0x000fe2000ff1e0ff */
[----:B------:R-:W-:Y:S01]  /*2620*/  @!P1 IMAD R5, R5, 0x40, R190 ;  /* 0x0000004005059824 */ /* 0x000fe200078e02be */
[----:B------:R-:W-:Y:S02]  /*2630*/  @!P1 LEA R9, R4, 0x40, 0x6 ;  /* 0x0000004004099811 */ /* 0x000fe400078e30ff */
[----:B------:R-:W-:Y:S01]  /*2640*/  IADD3.X R15, R7, UR25, RZ, P0, !PT ;  /* 0x00000019070f7c10 */ /* 0x000fe200087fe4ff */
[----:B------:R-:W-:Y:S02]  /*2650*/  IMAD R7, R6, 0x2000, R199 ;  /* 0x0000200006077824 */ /* 0x000fe400078e02c7 */
[----:B------:R-:W-:Y:S03]  /*2660*/  @!P1 IMAD.WIDE R12, R9, 0x4, R12 ;  /* 0x00000004090c9825 */ /* 0x000fe600078e020c */
[----:B------:R-:W-:Y:S01]  /*2670*/  @!PT LDS RZ, [RZ] ;  /* 0x00000000fffff984 */ /* 0x000fe20000000800 */
[----:B------:R-:W-:Y:S01]  /*2680*/  @!PT LDS RZ, [RZ] ;  /* 0x00000000fffff984 */ /* 0x000fe20000000800 */
[----:B------:R-:W-:Y:S01]  /*2690*/  @!PT LDS RZ, [RZ] ;  /* 0x00000000fffff984 */ /* 0x000fe20000000800 */
[----:B------:R2:W-:Y:S01]  /*26a0*/  LDGSTS.E.BYPASS.LTC128B.128 [R7], [R14.64], !P6 ;  /* 0x000000000e077fae */ /* 0x0005e2000f101d5a */
[----:B------:R-:W-:Y:S07]  /*26b0*/  @!P1 IMAD.SHL.U32 R17, R5, 0x4, RZ ;  /* 0x0000000405119824 */ /* 0x000fee00078e00ff */
[----:B------:R2:W-:Y:S08]  /*26c0*/  LDGSTS.E.BYPASS.LTC128B.128 [R7+0x1000], [R10.64], !P5 ;  /* 0x010000000a077fae */ /* 0x0005f0000e901d5a */
[----:B------:R2:W-:Y:S02]  /*26d0*/  @!P1 LDGSTS.E.BYPASS.LTC128B.128 [R17+0xc080], [R12.64] ;  /* 0x0c0800000c119fae */ /* 0x0005e4000b901d5a */
.L_x_4:
[-C--:B-12345:R-:W-:Y:S01]  /*26e0*/  HMMA.16816.F32 R4, R100, R140.reuse, RZ ;  /* 0x0000008c6404723c */ /* 0x0befe200000018ff */
[----:B------:R-:W0:Y:S01]  /*26f0*/  LDGDEPBAR ;  /* 0x00000000000079af */ /* 0x000e220000000000 */
[----:B------:R-:W-:Y:S01]  /*2700*/  UIADD3 UR25, UR13, 0x2, URZ ;  /* 0x000000020d197890 */ /* 0x000fe2000fffe03f */
[C---:B------:R-:W-:Y:S02]  /*2710*/  ISETP.GT.AND P5, PT, R196.reuse, RZ, PT ;  /* 0x000000ffc400720c */ /* 0x040fe40003fa4270 */
[C---:B------:R-:W-:Y:S01]  /*2720*/  ISETP.GT.AND P4, PT, R196.reuse, 0x20, PT ;  /* 0x00000020c400780c */ /* 0x040fe20003f84270 */
[----:B------:R-:W-:Y:S01]  /*2730*/  UISETP.GE.AND UP0, UPT, UR25, UR20, UPT ;  /* 0x000000141900728c */ /* 0x000fe2000bf06270 */
[C---:B------:R-:W-:Y:S01]  /*2740*/  ISETP.GT.AND P0, PT, R196.reuse, 0x21, PT ;  /* 0x00000021c400780c */ /* 0x040fe20003f04270 */
[C---:B------:R-:W-:Y:S01]  /*2750*/  HMMA.16816.F32 R8, R104.reuse, R140, RZ ;  /* 0x0000008c6808723c */ /* 0x040fe200000018ff */
[----:B------:R-:W-:Y:S02]  /*2760*/  MOV R179, 0x40 ;  /* 0x0000004000b37802 */ /* 0x000fe40000000f00 */
[----:B------:R-:W-:Y:S02]  /*2770*/  ISETP.GT.AND P6, PT, R196, 0x1, PT ;  /* 0x00000001c400780c */ /* 0x000fe40003fc4270 */
[----:B------:R-:W-:Y:S02]  /*2780*/  SEL R179, R179, 0xffffffc0, !P2 ;  /* 0xffffffc0b3b37807 */ /* 0x000fe40005000000 */
[----:B------:R-:W-:Y:S01]  /*2790*/  FSEL R116, R204, -INF , P6 ;  /* 0xff800000cc747808 */ /* 0x000fe20003000000 */
[-C--:B------:R-:W-:Y:S01]  /*27a0*/  HMMA.16816.F32 R12, R104, R142.reuse, RZ ;  /* 0x0000008e680c723c */ /* 0x080fe200000018ff */
[----:B------:R-:W-:Y:S03]  /*27b0*/  IADD3 R178, R179, R178, R172 ;  /* 0x000000b2b3b27210 */ /* 0x000fe60007ffe0ac */
[--C-:B------:R-:W-:Y:S01]  /*27c0*/  FFMA.FTZ R119, R116, c[0x0][0x29c], -R239.reuse ;  /* 0x0000a70074777a23 */ /* 0x100fe200000108ef */
[----:B------:R-:W-:Y:S01]  /*27d0*/  FSEL R118, R201, -INF , P5 ;  /* 0xff800000c9767808 */ /* 0x000fe20002800000 */
[----:B------:R-:W-:Y:S01]  /*27e0*/  FFMA.FTZ R204, -R204, R204, 1 ;  /* 0x3f800000cccc7423 */ /* 0x000fe200000101cc */
[----:B------:R-:W-:Y:S01]  /*27f0*/  FSEL R120, R215, -INF , P4 ;  /* 0xff800000d7787808 */ /* 0x000fe20002000000 */
[C---:B------:R-:W-:Y:S01]  /*2800*/  HMMA.16816.F32 R16, R100.reuse, R142, RZ ;  /* 0x0000008e6410723c */ /* 0x040fe200000018ff */
[----:B------:R1:W2:Y:S03]  /*2810*/  MUFU.EX2 R116, R119 ;  /* 0x0000007700747308 */ /* 0x0002a60000000800 */
[--C-:B------:R-:W-:Y:S01]  /*2820*/  FFMA.FTZ R117, R118, c[0x0][0x29c], -R239.reuse ;  /* 0x0000a70076757a23 */ /* 0x100fe200000108ef */
[----:B------:R-:W-:Y:S01]  /*2830*/  FSEL R124, R216, -INF , P0 ;  /* 0xff800000d87c7808 */ /* 0x000fe20000000000 */
[----:B------:R-:W-:Y:S01]  /*2840*/  FFMA.FTZ R118, R120, c[0x0][0x29c], -R239 ;  /* 0x0000a70078767a23 */ /* 0x000fe200000108ef */
[----:B------:R-:W-:Y:S01]  /*2850*/  FSEL R131, R217, -INF , P4 ;  /* 0xff800000d9837808 */ /* 0x000fe20002000000 */
[-C--:B------:R-:W-:Y:S01]  /*2860*/  HMMA.16816.F32 R20, R100, R144.reuse, RZ ;  /* 0x000000906414723c */ /* 0x080fe200000018ff */
[----:B------:R-:W-:Y:S02]  /*2870*/  FSEL R134, R211, -INF , P4 ;  /* 0xff800000d3867808 */ /* 0x000fe40002000000 */
[----:B------:R-:W3:Y:S01]  /*2880*/  MUFU.EX2 R117, R117 ;  /* 0x0000007500757308 */ /* 0x000ee20000000800 */
[----:B------:R-:W-:Y:S01]  /*2890*/  FSEL R128, R213, -INF , P4 ;  /* 0xff800000d5807808 */ /* 0x000fe20002000000 */
[----:B------:R-:W-:Y:S01]  /*28a0*/  FFMA.FTZ R201, -R201, R201, 1 ;  /* 0x3f800000c9c97423 */ /* 0x000fe200000101c9 */
[----:B------:R-:W-:Y:S01]  /*28b0*/  ISETP.GT.AND P4, PT, R196, 0x60, PT ;  /* 0x00000060c400780c */ /* 0x000fe20003f84270 */
[----:B------:R-:W-:Y:S01]  /*28c0*/  FFMA.FTZ R134, R134, c[0x0][0x29c], -R237 ;  /* 0x0000a70086867a23 */ /* 0x000fe200000108ed */
[C---:B------:R-:W-:Y:S04]  /*28d0*/  HMMA.16816.F32 R24, R104.reuse, R144, RZ ;  /* 0x000000906818723c */ /* 0x040fe800000018ff */
[----:B------:R-:W-:Y:S01]  /*28e0*/  FFMA.FTZ R128, R128, c[0x0][0x29c], -R235 ;  /* 0x0000a70080807a23 */ /* 0x000fe200000108eb */
[----:B------:R-:W-:Y:S01]  /*28f0*/  MUFU.EX2 R118, R118 ;  /* 0x0000007600767308 */ /* 0x000fe20000000800 */
[----:B------:R-:W-:Y:S01]  /*2900*/  FSEL R125, R206, -INF , P6 ;  /* 0xff800000ce7d7808 */ /* 0x000fe20003000000 */
[----:B------:R-:W-:Y:S01]  /*2910*/  FFMA.FTZ R217, -R217, R217, 1 ;  /* 0x3f800000d9d97423 */ /* 0x000fe200000101d9 */
[-C--:B------:R-:W-:Y:S01]  /*2920*/  HMMA.16816.F32 R28, R104, R146.reuse, RZ ;  /* 0x00000092681c723c */ /* 0x080fe200000018ff */
[----:B------:R-:W-:Y:S03]  /*2930*/  LDSM.16.M88.4 R104, [R180+0x9080] ;  /* 0x00908000b468783b */ /* 0x000fe60000000200 */
[----:B-1----:R-:W-:Y:S01]  /*2940*/  FFMA.FTZ R119, R124, c[0x0][0x29c], -R239 ;  /* 0x0000a7007c777a23 */ /* 0x002fe200000108ef */
[----:B------:R-:W-:Y:S01]  /*2950*/  FSEL R122, R208, -INF , P6 ;  /* 0xff800000d07a7808 */ /* 0x000fe20003000000 */
[--C-:B------:R-:W-:Y:S01]  /*2960*/  FFMA.FTZ R125, R125, c[0x0][0x29c], -R238.reuse ;  /* 0x0000a7007d7d7a23 */ /* 0x100fe200000108ee */
[----:B------:R-:W-:Y:S01]  /*2970*/  MUFU.EX2 R128, R128 ;  /* 0x0000008000807308 */ /* 0x000fe20000000800 */
[----:B------:R-:W-:Y:S01]  /*2980*/  HMMA.16816.F32 R32, R100, R146, RZ ;  /* 0x000000926420723c */ /* 0x000fe200000018ff */
[----:B------:R1:W4:Y:S03]  /*2990*/  LDSM.16.M88.4 R100, [R180+0x8080] ;  /* 0x00808000b464783b */ /* 0x0003260000000200 */
[----:B------:R-:W-:Y:S01]  /*29a0*/  FFMA.FTZ R122, R122, c[0x0][0x29c], -R237 ;  /* 0x0000a7007a7a7a23 */ /* 0x000fe200000108ed */
[C---:B------:R-:W-:Y:S01]  /*29b0*/  FSEL R120, R210.reuse, -INF , P6 ;  /* 0xff800000d2787808 */ /* 0x040fe20003000000 */
[----:B------:R-:W-:Y:S01]  /*29c0*/  FFMA.FTZ R210, -R210, R210, 1 ;  /* 0x3f800000d2d27423 */ /* 0x000fe200000101d2 */
[----:B------:R-:W-:Y:S01]  /*29d0*/  ISETP.GT.AND P6, PT, R196, 0x40, PT ;  /* 0x00000040c400780c */ /* 0x000fe20003fc4270 */
[-C--:B------:R-:W-:Y:S01]  /*29e0*/  HMMA.16816.F32 R4, R108, R148.reuse, R4 ;  /* 0x000000946c04723c */ /* 0x080fe20000001804 */
[----:B------:R-:W-:Y:S04]  /*29f0*/  MUFU.EX2 R125, R125 ;  /* 0x0000007d007d7308 */ /* 0x000fe80000000800 */
[----:B------:R-:W-:Y:S01]  /*2a00*/  FFMA.FTZ R120, R120, c[0x0][0x29c], -R235 ;  /* 0x0000a70078787a23 */ /* 0x000fe200000108eb */
[----:B------:R-:W-:Y:S02]  /*2a10*/  FSEL R127, R205, -INF , P5 ;  /* 0xff800000cd7f7808 */ /* 0x000fe40002800000 */
[C---:B------:R-:W-:Y:S03]  /*2a20*/  HMMA.16816.F32 R8, R112.reuse, R148, R8 ;  /* 0x000000947008723c */ /* 0x040fe60000001808 */
[----:B------:R-:W-:Y:S01]  /*2a30*/  MUFU.EX2 R120, R120 ;  /* 0x0000007800787308 */ /* 0x000fe20000000800 */
[----:B------:R-:W-:Y:S02]  /*2a40*/  FSEL R130, R207, -INF , P5 ;  /* 0xff800000cf827808 */ /* 0x000fe40002800000 */
[C---:B------:R-:W-:Y:S01]  /*2a50*/  FSEL R124, R209.reuse, -INF , P5 ;  /* 0xff800000d17c7808 */ /* 0x040fe20002800000 */
[----:B------:R-:W-:Y:S01]  /*2a60*/  FFMA.FTZ R209, -R209, R209, 1 ;  /* 0x3f800000d1d17423 */ /* 0x000fe200000101d1 */
[-C--:B------:R-:W-:Y:S03]  /*2a70*/  HMMA.16816.F32 R12, R112, R150.reuse, R12 ;  /* 0x00000096700c723c */ /* 0x080fe6000000180c */
[----:B------:R-:W-:Y:S01]  /*2a80*/  ISETP.GT.AND P5, PT, R196, 0x41, PT ;  /* 0x00000041c400780c */ /* 0x000fe20003fa4270 */
[--C-:B-1----:R-:W-:Y:S01]  /*2a90*/  FFMA.FTZ R180, R127, c[0x0][0x29c], -R238.reuse ;  /* 0x0000a7007fb47a23 */ /* 0x102fe200000108ee */
[----:B------:R-:W-:Y:S01]  /*2aa0*/  MUFU.EX2 R119, R119 ;  /* 0x0000007700777308 */ /* 0x000fe20000000800 */
[----:B------:R-:W-:Y:S01]  /*2ab0*/  FSEL R126, R219, -INF , P6 ;  /* 0xff800000db7e7808 */ /* 0x000fe20003000000 */
[--C-:B------:R-:W-:Y:S01]  /*2ac0*/  FFMA.FTZ R127, R131, c[0x0][0x29c], -R238.reuse ;  /* 0x0000a700837f7a23 */ /* 0x100fe200000108ee */
[C---:B------:R-:W-:Y:S04]  /*2ad0*/  HMMA.16816.F32 R16, R108.reuse, R150, R16 ;  /* 0x000000966c10723c */ /* 0x040fe80000001810 */
[----:B------:R-:W-:Y:S01]  /*2ae0*/  FFMA.FTZ R121, R126, c[0x0][0x29c], -R239 ;  /* 0x0000a7007e797a23 */ /* 0x000fe200000108ef */
[----:B------:R-:W-:Y:S01]  /*2af0*/  FSEL R131, R221, -INF , P6 ;  /* 0xff800000dd837808 */ /* 0x000fe20003000000 */
[----:B------:R-:W-:Y:S01]  /*2b00*/  FFMA.FTZ R130, R130, c[0x0][0x29c], -R237 ;  /* 0x0000a70082827a23 */ /* 0x000fe200000108ed */
[----:B------:R-:W-:Y:S01]  /*2b10*/  MUFU.EX2 R180, R180 ;  /* 0x000000b400b47308 */ /* 0x000fe20000000800 */
[-C--:B------:R-:W-:Y:S04]  /*2b20*/  HMMA.16816.F32 R20, R108, R152.reuse, R20 ;  /* 0x000000986c14723c */ /* 0x080fe80000001814 */
[----:B------:R-:W-:Y:S01]  /*2b30*/  FSEL R129, R218, -INF , P0 ;  /* 0xff800000da817808 */ /* 0x000fe20000000000 */
[----:B------:R-:W-:Y:S01]  /*2b40*/  FFMA.FTZ R124, R124, c[0x0][0x29c], -R235 ;  /* 0x0000a7007c7c7a23 */ /* 0x000fe200000108eb */
[----:B------:R-:W-:Y:S01]  /*2b50*/  FSEL R136, R212, -INF , P0 ;  /* 0xff800000d4887808 */ /* 0x000fe20000000000 */
[----:B------:R-:W-:Y:S01]  /*2b60*/  FFMA.FTZ R218, -R218, R218, 1 ;  /* 0x3f800000dada7423 */ /* 0x000fe200000101da */
[C---:B------:R-:W-:Y:S01]  /*2b70*/  HMMA.16816.F32 R24, R112.reuse, R152, R24 ;  /* 0x000000987018723c */ /* 0x040fe20000001818 */
[----:B------:R-:W-:Y:S03]  /*2b80*/  MUFU.EX2 R121, R121 ;  /* 0x0000007900797308 */ /* 0x000fe60000000800 */
[----:B------:R-:W-:Y:S01]  /*2b90*/  FSEL R132, R214, -INF , P0 ;  /* 0xff800000d6847808 */ /* 0x000fe20000000000 */
[----:B------:R-:W-:Y:S01]  /*2ba0*/  FFMA.FTZ R139, R136, c[0x0][0x29c], -R237 ;  /* 0x0000a700888b7a23 */ /* 0x000fe200000108ed */
[----:B------:R-:W-:Y:S01]  /*2bb0*/  ISETP.GT.AND P0, PT, R196, 0x61, PT ;  /* 0x00000061c400780c */ /* 0x000fe20003f04270 */
[----:B------:R-:W-:Y:S01]  /*2bc0*/  FFMA.FTZ R219, -R219, R219, 1 ;  /* 0x3f800000dbdb7423 */ /* 0x000fe200000101db */
[-C--:B------:R-:W-:Y:S03]  /*2bd0*/  HMMA.16816.F32 R28, R112, R154.reuse, R28 ;  /* 0x0000009a701c723c */ /* 0x080fe6000000181c */
[----:B------:R-:W-:Y:S01]  /*2be0*/  MUFU.EX2 R127, R127 ;  /* 0x0000007f007f7308 */ /* 0x000fe20000000800 */
[----:B------:R-:W-:Y:S01]  /*2bf0*/  FSEL R133, R234, -INF , P4 ;  /* 0xff800000ea857808 */ /* 0x000fe20002000000 */
[----:B------:R-:W-:Y:S01]  /*2c00*/  FFMA.FTZ R132, R132, c[0x0][0x29c], -R235 ;  /* 0x0000a70084847a23 */ /* 0x000fe200000108eb */
[C---:B------:R-:W-:Y:S01]  /*2c10*/  FSEL R135, R236.reuse, -INF , P0 ;  /* 0xff800000ec877808 */ /* 0x040fe20000000000 */
[----:B------:R-:W-:Y:S01]  /*2c20*/  FFMA.FTZ R236, -R236, R236, 1 ;  /* 0x3f800000ecec7423 */ /* 0x000fe200000101ec */
[----:B------:R-:W-:Y:S04]  /*2c30*/  HMMA.16816.F32 R32, R108, R154, R32 ;  /* 0x0000009a6c20723c */ /* 0x000fe80000001820 */
[----:B------:R-:W-:Y:S01]  /*2c40*/  FSEL R112, R220, -INF , P5 ;  /* 0xff800000dc707808 */ /* 0x000fe20002800000 */
[----:B------:R-:W-:Y:S01]  /*2c50*/  MUFU.EX2 R130, R130 ;  /* 0x0000008200827308 */ /* 0x000fe20000000800 */
[--C-:B------:R-:W-:Y:S01]  /*2c60*/  FFMA.FTZ R137, R133, c[0x0][0x29c], -R238.reuse ;  /* 0x0000a70085897a23 */ /* 0x100fe200000108ee */
[----:B------:R-:W-:Y:S01]  /*2c70*/  FSEL R108, R232, -INF , P4 ;  /* 0xff800000e86c7808 */ /* 0x000fe20002000000 */
[-C--:B----4-:R-:W-:Y:S05]  /*2c80*/  HMMA.16816.F32 R4, R100, R156.reuse, R4 ;  /* 0x0000009c6404723c */ /* 0x090fea0000001804 */
[--C-:B------:R-:W-:Y:S01]  /*2c90*/  FFMA.FTZ R123, R108, c[0x0][0x29c], -R239.reuse ;  /* 0x0000a7006c7b7a23 */ /* 0x100fe200000108ef */
[----:B------:R-:W-:Y:S01]  /*2ca0*/  FSEL R242, R227, -INF , P4 ;  /* 0xff800000e3f27808 */ /* 0x000fe20002000000 */
[----:B------:R-:W1:Y:S01]  /*2cb0*/  LDSM.16.M88.4 R108, [R178+0x8080] ;  /* 0x00808000b26c783b */ /* 0x000e620000000200 */
[C---:B------:R-:W-:Y:S01]  /*2cc0*/  HMMA.16816.F32 R8, R104.reuse, R156, R8 ;  /* 0x0000009c6808723c */ /* 0x040fe20000001808 */
[----:B------:R4:W-:Y:S03]  /*2cd0*/  MUFU.EX2 R133, R137 ;  /* 0x0000008900857308 */ /* 0x0009e60000000800 */
[--C-:B------:R-:W-:Y:S01]  /*2ce0*/  FFMA.FTZ R126, R112, c[0x0][0x29c], -R239.reuse ;  /* 0x0000a700707e7a23 */ /* 0x100fe200000108ef */
[----:B------:R-:W-:Y:S01]  /*2cf0*/  FSEL R112, R233, -INF , P0 ;  /* 0xff800000e9707808 */ /* 0x000fe20000000000 */
[----:B------:R-:W-:Y:S01]  /*2d00*/  FFMA.FTZ R220, -R220, R220, 1 ;  /* 0x3f800000dcdc7423 */ /* 0x000fe200000101dc */
[----:B------:R-:W-:Y:S01]  /*2d10*/  FSEL R240, R228, -INF , P0 ;  /* 0xff800000e4f07808 */ /* 0x000fe20000000000 */
[-C--:B------:R-:W-:Y:S03]  /*2d20*/  HMMA.16816.F32 R12, R104, R158.reuse, R12 ;  /* 0x0000009e680c723c */ /* 0x080fe6000000180c */
[----:B------:R-:W5:Y:S01]  /*2d30*/  MUFU.EX2 R126, R126 ;  /* 0x0000007e007e7308 */ /* 0x000f620000000800 */
[----:B------:R-:W-:Y:S01]  /*2d40*/  FFMA.FTZ R239, R112, c[0x0][0x29c], -R239 ;  /* 0x0000a70070ef7a23 */ /* 0x000fe200000108ef */
[----:B------:R-:W-:Y:S01]  /*2d50*/  FSEL R246, R223, -INF , P6 ;  /* 0xff800000dff67808 */ /* 0x000fe20003000000 */
[----:B------:R2:W1:Y:S01]  /*2d60*/  LDSM.16.M88.4 R112, [R178+0x9080] ;  /* 0x00908000b270783b */ /* 0x0004620000000200 */
[----:B------:R-:W-:Y:S01]  /*2d70*/  FFMA.FTZ R228, -R228, R228, 1 ;  /* 0x3f800000e4e47423 */ /* 0x000fe200000101e4 */
[C---:B------:R-:W-:Y:S04]  /*2d80*/  HMMA.16816.F32 R16, R100.reuse, R158, R16 ;  /* 0x0000009e6410723c */ /* 0x040fe80000001810 */
[----:B------:R-:W-:Y:S01]  /*2d90*/  FFMA.FTZ R221, -R221, R221, 1 ;  /* 0x3f800000dddd7423 */ /* 0x000fe200000101dd */
[----:B------:R-:W1:Y:S01]  /*2da0*/  MUFU.EX2 R123, R123 ;  /* 0x0000007b007b7308 */ /* 0x000e620000000800 */
[----:B------:R-:W-:Y:S01]  /*2db0*/  FFMA.FTZ R223, -R223, R223, 1 ;  /* 0x3f800000dfdf7423 */ /* 0x000fe200000101df */
[----:B------:R-:W-:Y:S01]  /*2dc0*/  FSEL R244, R224, -INF , P5 ;  /* 0xff800000e0f47808 */ /* 0x000fe20002800000 */
[-C--:B------:R-:W-:Y:S04]  /*2dd0*/  HMMA.16816.F32 R20, R100, R160.reuse, R20 ;  /* 0x000000a06414723c */ /* 0x080fe80000001814 */
[--C-:B----4-:R-:W-:Y:S02]  /*2de0*/  FFMA.FTZ R137, R246, c[0x0][0x29c], -R237.reuse ;  /* 0x0000a700f6897a23 */ /* 0x110fe400000108ed */
[----:B------:R-:W-:Y:S01]  /*2df0*/  FFMA.FTZ R136, R244, c[0x0][0x29c], -R237 ;  /* 0x0000a700f4887a23 */ /* 0x000fe200000108ed */
[----:B------:R-:W4:Y:S01]  /*2e00*/  MUFU.EX2 R138, R239 ;  /* 0x000000ef008a7308 */ /* 0x000f220000000800 */
[C---:B------:R-:W-:Y:S04]  /*2e10*/  HMMA.16816.F32 R24, R104.reuse, R160, R24 ;  /* 0x000000a06818723c */ /* 0x040fe80000001818 */
[----:B------:R-:W-:Y:S01]  /*2e20*/  FFMA.FTZ R224, -R224, R224, 1 ;  /* 0x3f800000e0e07423 */ /* 0x000fe200000101e0 */
[----:B------:R-:W-:Y:S01]  /*2e30*/  FSEL R244, R229, -INF , P4 ;  /* 0xff800000e5f47808 */ /* 0x000fe20002000000 */
[--C-:B--2---:R-:W-:Y:S02]  /*2e40*/  FFMA.FTZ R178, R129, c[0x0][0x29c], -R238.reuse ;  /* 0x0000a70081b27a23 */ /* 0x104fe400000108ee */
[-C--:B------:R-:W-:Y:S01]  /*2e50*/  HMMA.16816.F32 R28, R104, R162.reuse, R28 ;  /* 0x000000a2681c723c */ /* 0x080fe2000000181c */
[----:B------:R-:W-:Y:S03]  /*2e60*/  MUFU.EX2 R134, R134 ;  /* 0x0000008600867308 */ /* 0x000fe60000000800 */
[--C-:B------:R-:W-:Y:S01]  /*2e70*/  FFMA.FTZ R129, R131, c[0x0][0x29c], -R238.reuse ;  /* 0x0000a70083817a23 */ /* 0x100fe200000108ee */
[----:B------:R-:W-:Y:S01]  /*2e80*/  FSEL R131, R222, -INF , P5 ;  /* 0xff800000de837808 */ /* 0x000fe20002800000 */
[----:B------:R-:W-:Y:S02]  /*2e90*/  FFMA.FTZ R244, R244, c[0x0][0x29c], -R235 ;  /* 0x0000a700f4f47a23 */ /* 0x000fe400000108eb */
[----:B------:R-:W-:Y:S03]  /*2ea0*/  HMMA.16816.F32 R32, R100, R162, R32 ;  /* 0x000000a26420723c */ /* 0x000fe60000001820 */
[----:B------:R-:W2:Y:S01]  /*2eb0*/  MUFU.EX2 R178, R178 ;  /* 0x000000b200b27308 */ /* 0x000ea20000000800 */
[--C-:B------:R-:W-:Y:S02]  /*2ec0*/  FFMA.FTZ R182, R131, c[0x0][0x29c], -R238.reuse ;  /* 0x0000a70083b67a23 */ /* 0x100fe400000108ee */
[----:B------:R-:W2:Y:S01]  /*2ed0*/  LDS R131, [R230+0xc280] ;  /* 0x00c28000e6837984 */ /* 0x000ea20000000800 */
[----:B------:R-:W-:Y:S01]  /*2ee0*/  FFMA.FTZ R238, R135, c[0x0][0x29c], -R238 ;  /* 0x0000a70087ee7a23 */ /* 0x000fe200000108ee */
[-C--:B-1----:R-:W-:Y:S05]  /*2ef0*/  HMMA.16816.F32 R4, R108, R164.reuse, R4 ;  /* 0x000000a46c04723c */ /* 0x082fea0000001804 */
[--C-:B------:R-:W-:Y:S01]  /*2f00*/  FFMA.FTZ R135, R242, c[0x0][0x29c], -R237.reuse ;  /* 0x0000a700f2877a23 */ /* 0x100fe200000108ed */
[----:B------:R-:W-:Y:S01]  /*2f10*/  FSEL R242, R231, -INF , P0 ;  /* 0xff800000e7f27808 */ /* 0x000fe20000000000 */
[----:B------:R-:W-:Y:S01]  /*2f20*/  FFMA.FTZ R237, R240, c[0x0][0x29c], -R237 ;  /* 0x0000a700f0ed7a23 */ /* 0x000fe200000108ed */
[C---:B------:R-:W-:Y:S01]  /*2f30*/  HMMA.16816.F32 R8, R112.reuse, R164, R8 ;  /* 0x000000a47008723c */ /* 0x040fe20000001808 */
[----:B------:R-:W-:Y:S03]  /*2f40*/  MUFU.EX2 R238, R238 ;  /* 0x000000ee00ee7308 */ /* 0x000fe60000000800 */
[----:B------:R-:W-:Y:S01]  /*2f50*/  FSEL R240, R225, -INF , P6 ;  /* 0xff800000e1f07808 */ /* 0x000fe20003000000 */
[----:B------:R-:W-:Y:S01]  /*2f60*/  FFMA.FTZ R222, -R222, R222, 1 ;  /* 0x3f800000dede7423 */ /* 0x000fe200000101de */
[----:B------:R-:W-:Y:S01]  /*2f70*/  LOP3.LUT P0, RZ, R186, 0x4, RZ, 0xc0, !PT ;  /* 0x00000004baff7812 */ /* 0x000fe2000780c0ff */
[----:B------:R-:W-:Y:S01]  /*2f80*/  FFMA.FTZ R227, -R227, R227, 1 ;  /* 0x3f800000e3e37423 */ /* 0x000fe200000101e3 */
[-C--:B------:R-:W-:Y:S03]  /*2f90*/  HMMA.16816.F32 R12, R112, R166.reuse, R12 ;  /* 0x000000a6700c723c */ /* 0x080fe6000000180c */
[----:B------:R-:W-:Y:S01]  /*2fa0*/  MUFU.EX2 R129, R129 ;  /* 0x0000008100817308 */ /* 0x000fe20000000800 */
[----:B------:R-:W-:Y:S02]  /*2fb0*/  FFMA.FTZ R240, R240, c[0x0][0x29c], -R235 ;  /* 0x0000a700f0f07a23 */ /* 0x000fe400000108eb */
[----:B------:R-:W-:Y:S02]  /*2fc0*/  FFMA.FTZ R234, -R234, R234, 1 ;  /* 0x3f800000eaea7423 */ /* 0x000fe400000101ea */
[C---:B------:R-:W-:Y:S04]  /*2fd0*/  HMMA.16816.F32 R16, R108.reuse, R166, R16 ;  /* 0x000000a66c10723c */ /* 0x040fe80000001810 */
[----:B------:R-:W-:Y:S01]  /*2fe0*/  FFMA.FTZ R231, -R231, R231, 1 ;  /* 0x3f800000e7e77423 */ /* 0x000fe200000101e7 */
[----:B------:R-:W1:Y:S03]  /*2ff0*/  MUFU.EX2 R182, R182 ;  /* 0x000000b600b67308 */ /* 0x000e660000000800 */
[-C--:B------:R-:W-:Y:S07]  /*3000*/  HMMA.16816.F32 R20, R108, R168.reuse, R20 ;  /* 0x000000a86c14723c */ /* 0x080fee0000001814 */
[----:B------:R-:W-:Y:S01]  /*3010*/  MUFU.EX2 R139, R139 ;  /* 0x0000008b008b7308 */ /* 0x000fe20000000800 */
[C---:B------:R-:W-:Y:S08]  /*3020*/  HMMA.16816.F32 R24, R112.reuse, R168, R24 ;  /* 0x000000a87018723c */ /* 0x040ff00000001818 */
[-C--:B------:R-:W-:Y:S01]  /*3030*/  HMMA.16816.F32 R28, R112, R170.reuse, R28 ;  /* 0x000000aa701c723c */ /* 0x080fe2000000181c */
[----:B------:R-:W1:Y:S01]  /*3040*/  LDS R112, [R230+0xc2a0] ;  /* 0x00c2a000e6707984 */ /* 0x000e620000000800 */
[----:B------:R4:W1:Y:S05]  /*3050*/  MUFU.EX2 R113, R122 ;  /* 0x0000007a00717308 */ /* 0x00086a0000000800 */
[--C-:B--2---:R-:W-:Y:S01]  /*3060*/  FADD.FTZ R115, R5, -R131.reuse ;  /* 0x8000008305737221 */ /* 0x104fe20000010000 */
[----:B------:R-:W-:Y:S04]  /*3070*/  HMMA.16816.F32 R32, R108, R170, R32 ;  /* 0x000000aa6c20723c */ /* 0x000fe80000001820 */
[----:B------:R-:W-:Y:S01]  /*3080*/  FMUL.FTZ R115, R116, R115 ;  /* 0x0000007374737220 */ /* 0x000fe20000410000 */
[----:B------:R-:W-:Y:S01]  /*3090*/  FSEL R114, R226, -INF , P5 ;  /* 0xff800000e2727808 */ /* 0x000fe20002800000 */
[----:B------:R-:W-:Y:S01]  /*30a0*/  MUFU.EX2 R137, R137 ;  /* 0x0000008900897308 */ /* 0x000fe20000000800 */
[--C-:B------:R-:W-:Y:S01]  /*30b0*/  FADD.FTZ R109, R16, -R131.reuse ;  /* 0x80000083106d7221 */ /* 0x100fe20000010000 */
[----:B---3--:R-:W-:Y:S01]  /*30c0*/  F2FP.PACK_AB R116, R116, R117 ;  /* 0x000000757474723e */ /* 0x008fe200000000ff */
[----:B------:R-:W-:Y:S03]  /*30d0*/  FMUL.FTZ R115, R115, R204 ;  /* 0x000000cc73737220 */ /* 0x000fe60000410000 */
[----:B-----5:R-:W-:Y:S01]  /*30e0*/  F2FP.PACK_AB R204, R126, R121 ;  /* 0x000000797ecc723e */ /* 0x020fe200000000ff */
[----:B------:R-:W-:Y:S02]  /*30f0*/  FADD.FTZ R108, R17, -R131 ;  /* 0x80000083116c7221 */ /* 0x000fe40000010000 */
[--C-:B------:R-:W-:Y:S01]  /*3100*/  FFMA.FTZ R114, R114, c[0x0][0x29c], -R235.reuse ;  /* 0x0000a70072727a23 */ /* 0x100fe200000108eb */
[----:B------:R-:W2:Y:S01]  /*3110*/  MUFU.EX2 R136, R136 ;  /* 0x0000008800887308 */ /* 0x000ea20000000800 */
[----:B------:R-:W-:Y:S02]  /*3120*/  FFMA.FTZ R235, R242, c[0x0][0x29c], -R235 ;  /* 0x0000a700f2eb7a23 */ /* 0x000fe400000108eb */
[--C-:B----4-:R-:W-:Y:S02]  /*3130*/  FADD.FTZ R122, R20, -R131.reuse ;  /* 0x80000083147a7221 */ /* 0x110fe40000010000 */
[--C-:B------:R-:W-:Y:S02]  /*3140*/  FADD.FTZ R242, R4, -R131.reuse ;  /* 0x8000008304f27221 */ /* 0x100fe40000010000 */
[----:B------:R-:W-:Y:S02]  /*3150*/  FMUL.FTZ R122, R121, R122 ;  /* 0x0000007a797a7220 */ /* 0x000fe40000410000 */
[----:B------:R-:W3:Y:S01]  /*3160*/  LDS R121, [R230+0xc300] ;  /* 0x00c30000e6797984 */ /* 0x000ee20000000800 */
[--C-:B------:R-:W-:Y:S01]  /*3170*/  FADD.FTZ R32, R32, -R131.reuse ;  /* 0x8000008320207221 */ /* 0x100fe20000010000 */
[----:B------:R-:W4:Y:S01]  /*3180*/  MUFU.EX2 R135, R135 ;  /* 0x0000008700877308 */ /* 0x000f220000000800 */
[----:B------:R-:W-:Y:S01]  /*3190*/  FMUL.FTZ R109, R118, R109 ;  /* 0x0000006d766d7220 */ /* 0x000fe20000410000 */
[----:B------:R-:W5:Y:S01]  /*31a0*/  LDS R230, [R230+0xc320] ;  /* 0x00c32000e6e67984 */ /* 0x000f620000000800 */
[----:B------:R-:W-:Y:S01]  /*31b0*/  FMUL.FTZ R242, R117, R242 ;  /* 0x000000f275f27220 */ /* 0x000fe20000410000 */
[C---:B------:R-:W-:Y:S01]  /*31c0*/  F2FP.PACK_AB R118, R119.reuse, R118 ;  /* 0x000000767776723e */ /* 0x040fe200000000ff */
[----:B------:R-:W-:Y:S01]  /*31d0*/  FMUL.FTZ R108, R119, R108 ;  /* 0x0000006c776c7220 */ /* 0x000fe20000410000 */
[----:B------:R5:W-:Y:S01]  /*31e0*/  STS [R197], R116 ;  /* 0x00000074c5007388 */ /* 0x000be20000000800 */
[----:B------:R-:W-:Y:S02]  /*31f0*/  FFMA.FTZ R110, -R215, R215, 1 ;  /* 0x3f800000d76e7423 */ /* 0x000fe400000101d7 */
[----:B------:R-:W-:Y:S01]  /*3200*/  FFMA.FTZ R117, -R216, R216, 1 ;  /* 0x3f800000d8757423 */ /* 0x000fe200000101d8 */
[----:B------:R-:W-:Y:S01]  /*3210*/  MUFU.EX2 R240, R240 ;  /* 0x000000f000f07308 */ /* 0x000fe20000000800 */
[--C-:B------:R-:W-:Y:S02]  /*3220*/  FADD.FTZ R111, R21, -R131.reuse ;  /* 0x80000083156f7221 */ /* 0x100fe40000010000 */
[----:B------:R-:W-:Y:S02]  /*3230*/  FADD.FTZ R33, R33, -R131 ;  /* 0x8000008321217221 */ /* 0x000fe40000010000 */
[----:B------:R-:W-:Y:S02]  /*3240*/  FMUL.FTZ R109, R109, R110 ;  /* 0x0000006e6d6d7220 */ /* 0x000fe40000410000 */
[----:B------:R-:W-:Y:S02]  /*3250*/  FMUL.FTZ R108, R108, R117 ;  /* 0x000000756c6c7220 */ /* 0x000fe40000410000 */
[----:B------:R-:W-:Y:S01]  /*3260*/  FMUL.FTZ R32, R123, R32 ;  /* 0x000000207b207220 */ /* 0x000fe20000410000 */
[----:B------:R-:W-:Y:S01]  /*3270*/  F2FP.PACK_AB R123, R138, R123 ;  /* 0x0000007b8a7b723e */ /* 0x000fe200000000ff */
[--C-:B-1----:R-:W-:Y:S01]  /*3280*/  FADD.FTZ R110, R7, -R112.reuse ;  /* 0x80000070076e7221 */ /* 0x102fe20000010000 */
[----:B------:R-:W-:Y:S01]  /*3290*/  F2FP.PACK_AB R108, R108, R109 ;  /* 0x0000006d6c6c723e */ /* 0x000fe200000000ff */
[----:B------:R-:W-:Y:S01]  /*32a0*/  FFMA.FTZ R117, -R232, R232, 1 ;  /* 0x3f800000e8757423 */ /* 0x000fe200000101e8 */
[----:B------:R-:W-:Y:S01]  /*32b0*/  MUFU.EX2 R244, R244 ;  /* 0x000000f400f47308 */ /* 0x000fe20000000800 */
[--C-:B------:R-:W-:Y:S02]  /*32c0*/  FADD.FTZ R119, R6, -R112.reuse ;  /* 0x8000007006777221 */ /* 0x100fe40000010000 */
[C---:B------:R-:W-:Y:S02]  /*32d0*/  FMUL.FTZ R110, R125.reuse, R110 ;  /* 0x0000006e7d6e7220 */ /* 0x040fe40000410000 */
[----:B------:R-:W-:Y:S01]  /*32e0*/  FMUL.FTZ R111, R126, R111 ;  /* 0x0000006f7e6f7220 */ /* 0x000fe20000410000 */
[----:B------:R-:W-:Y:S01]  /*32f0*/  F2FP.PACK_AB R126, R125, R180 ;  /* 0x000000b47d7e723e */ /* 0x000fe200000000ff */
[----:B------:R-:W-:Y:S02]  /*3300*/  FMUL.FTZ R32, R32, R117 ;  /* 0x0000007520207220 */ /* 0x000fe40000410000 */
[----:B------:R-:W-:Y:S01]  /*3310*/  FMUL.FTZ R33, R138, R33 ;  /* 0x000000218a217220 */ /* 0x000fe20000410000 */
[----:B------:R-:W-:Y:S01]  /*3320*/  MUFU.EX2 R235, R235 ;  /* 0x000000eb00eb7308 */ /* 0x000fe20000000800 */
[----:B------:R-:W-:Y:S01]  /*3330*/  STS [R197+0x400], R126 ;  /* 0x0004007ec5007388 */ /* 0x000fe20000000800 */
[----:B------:R-:W-:Y:S02]  /*3340*/  FMUL.FTZ R119, R180, R119 ;  /* 0x00000077b4777220 */ /* 0x000fe40000410000 */
[----:B------:R-:W-:Y:S02]  /*3350*/  FFMA.FTZ R138, -R233, R233, 1 ;  /* 0x3f800000e98a7423 */ /* 0x000fe400000101e9 */
[----:B------:R-:W-:Y:S02]  /*3360*/  FFMA.FTZ R117, -R206, R206, 1 ;  /* 0x3f800000ce757423 */ /* 0x000fe400000101ce */
[----:B------:R-:W-:Y:S02]  /*3370*/  FFMA.FTZ R180, -R205, R205, 1 ;  /* 0x3f800000cdb47423 */ /* 0x000fe400000101cd */
[----:B------:R-:W-:Y:S02]  /*3380*/  FMUL.FTZ R242, R242, R201 ;  /* 0x000000c9f2f27220 */ /* 0x000fe40000410000 */
[----:B------:R-:W-:Y:S02]  /*3390*/  FMUL.FTZ R33, R33, R138 ;  /* 0x0000008a21217220 */ /* 0x000fe40000410000 */
[----:B------:R-:W-:Y:S01]  /*33a0*/  FMUL.FTZ R110, R110, R117 ;  /* 0x000000756e6e7220 */ /* 0x000fe20000410000 */
[----:B------:R-:W-:Y:S01]  /*33b0*/  F2FP.PACK_AB R242, R115, R242 ;  /* 0x000000f273f2723e */ /* 0x000fe200000000ff */
[----:B------:R-:W-:Y:S01]  /*33c0*/  FMUL.FTZ R119, R119, R180 ;  /* 0x000000b477777220 */ /* 0x000fe20000410000 */
[----:B------:R-:W-:Y:S01]  /*33d0*/  F2FP.PACK_AB R109, R33, R32 ;  /* 0x00000020216d723e */ /* 0x000fe200000000ff */
[--C-:B------:R-:W-:Y:S01]  /*33e0*/  FADD.FTZ R32, R18, -R112.reuse ;  /* 0x8000007012207221 */ /* 0x100fe20000010000 */
[----:B------:R1:W-:Y:S01]  /*33f0*/  MUFU.EX2 R115, R124 ;  /* 0x0000007c00737308 */ /* 0x0003e20000000800 */
[--C-:B------:R-:W-:Y:S01]  /*3400*/  FADD.FTZ R33, R19, -R112.reuse ;  /* 0x8000007013217221 */ /* 0x100fe20000010000 */
[----:B------:R-:W-:Y:S01]  /*3410*/  F2FP.PACK_AB R110, R110, R119 ;  /* 0x000000776e6e723e */ /* 0x000fe200000000ff */
[----:B------:R-:W-:Y:S01]  /*3420*/  FMUL.FTZ R32, R127, R32 ;  /* 0x000000207f207220 */ /* 0x000fe20000410000 */
[C---:B------:R-:W-:Y:S01]  /*3430*/  F2FP.PACK_AB R127, R178.reuse, R127 ;  /* 0x0000007fb27f723e */ /* 0x040fe200000000ff */
[----:B------:R-:W-:Y:S01]  /*3440*/  FMUL.FTZ R33, R178, R33 ;  /* 0x00000021b2217220 */ /* 0x000fe20000410000 */
[----:B------:R-:W-:Y:S01]  /*3450*/  F2FP.PACK_AB R178, R182, R129 ;  /* 0x00000081b6b2723e */ /* 0x000fe200000000ff */
[----:B------:R-:W-:Y:S02]  /*3460*/  FMUL.FTZ R32, R32, R217 ;  /* 0x000000d920207220 */ /* 0x000fe40000410000 */
[----:B------:R-:W-:Y:S01]  /*3470*/  FMUL.FTZ R33, R33, R218 ;  /* 0x000000da21217220 */ /* 0x000fe20000410000 */
[----:B------:R1:W-:Y:S01]  /*3480*/  MUFU.EX2 R119, R132 ;  /* 0x0000008400777308 */ /* 0x0003e20000000800 */
[--C-:B------:R-:W-:Y:S02]  /*3490*/  FADD.FTZ R34, R34, -R112.reuse ;  /* 0x8000007022227221 */ /* 0x100fe40000010000 */
[--C-:B------:R-:W-:Y:S01]  /*34a0*/  FADD.FTZ R35, R35, -R112.reuse ;  /* 0x8000007023237221 */ /* 0x100fe20000010000 */
[----:B------:R-:W-:Y:S01]  /*34b0*/  F2FP.PACK_AB R32, R33, R32 ;  /* 0x000000202120723e */ /* 0x000fe200000000ff */
[----:B------:R-:W-:Y:S02]  /*34c0*/  FMUL.FTZ R122, R122, R219 ;  /* 0x000000db7a7a7220 */ /* 0x000fe40000410000 */
[----:B------:R-:W-:Y:S02]  /*34d0*/  FMUL.FTZ R111, R111, R220 ;  /* 0x000000dc6f6f7220 */ /* 0x000fe40000410000 */
[----:B------:R-:W-:Y:S01]  /*34e0*/  FMUL.FTZ R117, R133, R34 ;  /* 0x0000002285757220 */ /* 0x000fe20000410000 */
[----:B------:R-:W1:Y:S01]  /*34f0*/  MUFU.EX2 R138, R237 ;  /* 0x000000ed008a7308 */ /* 0x000e620000000800 */
[--C-:B---3--:R-:W-:Y:S01]  /*3500*/  FADD.FTZ R33, R8, -R121.reuse ;  /* 0x8000007908217221 */ /* 0x108fe20000010000 */
[----:B------:R-:W-:Y:S01]  /*3510*/  F2FP.PACK_AB R122, R111, R122 ;  /* 0x0000007a6f7a723e */ /* 0x000fe200000000ff */
[--C-:B------:R-:W-:Y:S01]  /*3520*/  FADD.FTZ R34, R9, -R121.reuse ;  /* 0x8000007909227221 */ /* 0x100fe20000010000 */
[C---:B------:R-:W-:Y:S01]  /*3530*/  F2FP.PACK_AB R133, R238.reuse, R133 ;  /* 0x00000085ee85723e */ /* 0x040fe200000000ff */
[----:B------:R-:W-:Y:S02]  /*3540*/  FMUL.FTZ R35, R238, R35 ;  /* 0x00000023ee237220 */ /* 0x000fe40000410000 */
[--C-:B------:R-:W-:Y:S02]  /*3550*/  FADD.FTZ R180, R22, -R112.reuse ;  /* 0x8000007016b47221 */ /* 0x100fe40000010000 */
[----:B------:R-:W-:Y:S02]  /*3560*/  FADD.FTZ R111, R23, -R112 ;  /* 0x80000070176f7221 */ /* 0x000fe40000010000 */
[----:B------:R-:W-:Y:S01]  /*3570*/  FMUL.FTZ R33, R130, R33 ;  /* 0x0000002182217220 */ /* 0x000fe20000410000 */
[C---:B------:R-:W-:Y:S01]  /*3580*/  F2FP.PACK_AB R130, R113.reuse, R130 ;  /* 0x000000827182723e */ /* 0x040fe200000000ff */
[----:B------:R-:W-:Y:S02]  /*3590*/  FMUL.FTZ R34, R113, R34 ;  /* 0x0000002271227220 */ /* 0x000fe40000410000 */
[----:B------:R-:W-:Y:S02]  /*35a0*/  FFMA.FTZ R112, -R207, R207, 1 ;  /* 0x3f800000cf707423 */ /* 0x000fe400000101cf */
[----:B------:R-:W-:Y:S02]  /*35b0*/  FFMA.FTZ R113, -R208, R208, 1 ;  /* 0x3f800000d0717423 */ /* 0x000fe400000101d0 */
[----:B------:R-:W-:Y:S02]  /*35c0*/  FMUL.FTZ R236, R35, R236 ;  /* 0x000000ec23ec7220 */ /* 0x000fe40000410000 */
[--C-:B------:R-:W-:Y:S02]  /*35d0*/  FADD.FTZ R35, R12, -R121.reuse ;  /* 0x800000790c237221 */ /* 0x100fe40000010000 */
[----:B------:R-:W-:Y:S02]  /*35e0*/  FMUL.FTZ R180, R129, R180 ;  /* 0x000000b481b47220 */ /* 0x000fe40000410000 */
[----:B------:R-:W-:Y:S01]  /*35f0*/  FMUL.FTZ R111, R182, R111 ;  /* 0x0000006fb66f7220 */ /* 0x000fe20000410000 */
[----:B--2---:R-:W-:Y:S01]  /*3600*/  F2FP.PACK_AB R182, R136, R137 ;  /* 0x0000008988b6723e */ /* 0x004fe200000000ff */
[----:B------:R-:W-:Y:S02]  /*3610*/  FMUL.FTZ R33, R33, R112 ;  /* 0x0000007021217220 */ /* 0x000fe40000410000 */
[----:B------:R-:W-:Y:S02]  /*3620*/  FMUL.FTZ R34, R34, R113 ;  /* 0x0000007122227220 */ /* 0x000fe40000410000 */
[----:B------:R-:W-:Y:S01]  /*3630*/  FMUL.FTZ R35, R134, R35 ;  /* 0x0000002386237220 */ /* 0x000fe20000410000 */
[----:B------:R-:W-:Y:S01]  /*3640*/  F2FP.PACK_AB R134, R139, R134 ;  /* 0x000000868b86723e */ /* 0x000fe200000000ff */
[----:B------:R-:W-:Y:S01]  /*3650*/  FFMA.FTZ R112, -R211, R211, 1 ;  /* 0x3f800000d3707423 */ /* 0x000fe200000101d3 */
[----:B------:R-:W-:Y:S01]  /*3660*/  F2FP.PACK_AB R34, R34, R33 ;  /* 0x000000212222723e */ /* 0x000fe200000000ff */
[----:B------:R-:W-:Y:S02]  /*3670*/  FMUL.FTZ R180, R180, R221 ;  /* 0x000000ddb4b47220 */ /* 0x000fe40000410000 */
[----:B------:R-:W-:Y:S02]  /*3680*/  FMUL.FTZ R111, R111, R222 ;  /* 0x000000de6f6f7220 */ /* 0x000fe40000410000 */
[----:B------:R-:W-:Y:S02]  /*3690*/  FMUL.FTZ R35, R35, R112 ;  /* 0x0000007023237220 */ /* 0x000fe40000410000 */
[--C-:B-1----:R-:W-:Y:S01]  /*36a0*/  FADD.FTZ R124, R13, -R121.reuse ;  /* 0x800000790d7c7221 */ /* 0x102fe20000010000 */
[----:B------:R-:W-:Y:S01]  /*36b0*/  F2FP.PACK_AB R180, R111, R180 ;  /* 0x000000b46fb4723e */ /* 0x000fe200000000ff */
[--C-:B------:R-:W-:Y:S01]  /*36c0*/  FADD.FTZ R112, R24, -R121.reuse ;  /* 0x8000007918707221 */ /* 0x100fe20000010000 */
[----:B------:R-:W1:Y:S01]  /*36d0*/  MUFU.EX2 R111, R114 ;  /* 0x00000072006f7308 */ /* 0x000e620000000800 */
[--C-:B------:R-:W-:Y:S02]  /*36e0*/  FADD.FTZ R33, R25, -R121.reuse ;  /* 0x8000007919217221 */ /* 0x100fe40000010000 */
[--C-:B------:R-:W-:Y:S02]  /*36f0*/  FADD.FTZ R132, R28, -R121.reuse ;  /* 0x800000791c847221 */ /* 0x100fe40000010000 */
[----:B------:R-:W-:Y:S01]  /*3700*/  FMUL.FTZ R112, R137, R112 ;  /* 0x0000007089707220 */ /* 0x000fe20000410000 */
[----:B------:R-:W-:Y:S01]  /*3710*/  SHF.L.U32 R137, R177, 0x1, RZ ;  /* 0x00000001b1897819 */ /* 0x000fe200000006ff */
[----:B------:R-:W-:Y:S02]  /*3720*/  FMUL.FTZ R33, R136, R33 ;  /* 0x0000002188217220 */ /* 0x000fe40000410000 */
[----:B----4-:R-:W-:Y:S01]  /*3730*/  FMUL.FTZ R132, R135, R132 ;  /* 0x0000008487847220 */ /* 0x010fe20000410000 */
[----:B------:R-:W-:Y:S01]  /*3740*/  F2FP.PACK_AB R135, R138, R135 ;  /* 0x000000878a87723e */ /* 0x000fe200000000ff */
[----:B------:R-:W-:Y:S02]  /*3750*/  FMUL.FTZ R124, R139, R124 ;  /* 0x0000007c8b7c7220 */ /* 0x000fe40000410000 */
[----:B------:R-:W-:Y:S02]  /*3760*/  FFMA.FTZ R113, -R212, R212, 1 ;  /* 0x3f800000d4717423 */ /* 0x000fe400000101d4 */
[----:B------:R-:W-:Y:S02]  /*3770*/  FMUL.FTZ R112, R112, R223 ;  /* 0x000000df70707220 */ /* 0x000fe40000410000 */
[----:B------:R-:W-:Y:S02]  /*3780*/  FMUL.FTZ R124, R124, R113 ;  /* 0x000000717c7c7220 */ /* 0x000fe40000410000 */
[----:B------:R-:W-:Y:S02]  /*3790*/  FMUL.FTZ R33, R33, R224 ;  /* 0x000000e021217220 */ /* 0x000fe40000410000 */
[----:B------:R-:W-:Y:S01]  /*37a0*/  FMUL.FTZ R227, R132, R227 ;  /* 0x000000e384e37220 */ /* 0x000fe20000410000 */
[C---:B------:R-:W-:Y:S01]  /*37b0*/  IADD3 R132, R197.reuse, 0x40, RZ ;  /* 0x00000040c5847810 */ /* 0x040fe20007ffe0ff */
[--C-:B-----5:R-:W-:Y:S01]  /*37c0*/  FADD.FTZ R116, R10, -R230.reuse ;  /* 0x800000e60a747221 */ /* 0x120fe20000010000 */
[----:B------:R-:W-:Y:S01]  /*37d0*/  @P0 IADD3 R132, R197, -0x40, RZ ;  /* 0xffffffc0c5840810 */ /* 0x000fe20007ffe0ff */
[--C-:B------:R-:W-:Y:S01]  /*37e0*/  FADD.FTZ R113, R11, -R230.reuse ;  /* 0x800000e60b717221 */ /* 0x100fe20000010000 */
[----:B------:R-:W-:Y:S01]  /*37f0*/  F2FP.PACK_AB R35, R124, R35 ;  /* 0x000000237c23723e */ /* 0x000fe200000000ff */
[----:B------:R-:W-:Y:S01]  /*3800*/  FMUL.FTZ R116, R115, R116 ;  /* 0x0000007473747220 */ /* 0x000fe20000410000 */
[----:B------:R-:W-:Y:S01]  /*3810*/  F2FP.PACK_AB R124, R33, R112 ;  /* 0x00000070217c723e */ /* 0x000fe200000000ff */
[----:B------:R-:W-:Y:S01]  /*3820*/  STS [R132], R118 ;  /* 0x0000007684007388 */ /* 0x000fe20000000800 */
[C---:B------:R-:W-:Y:S01]  /*3830*/  F2FP.PACK_AB R112, R120.reuse, R115 ;  /* 0x000000737870723e */ /* 0x040fe200000000ff */
[----:B------:R-:W-:Y:S01]  /*3840*/  FMUL.FTZ R113, R120, R113 ;  /* 0x0000007178717220 */ /* 0x000fe20000410000 */
[----:B------:R-:W-:Y:S01]  /*3850*/  F2FP.PACK_AB R33, R119, R128 ;  /* 0x000000807721723e */ /* 0x000fe200000000ff */
[----:B------:R-:W-:Y:S01]  /*3860*/  STS [R132+0x400], R127 ;  /* 0x0004007f84007388 */ /* 0x000fe20000000800 */
[----:B-1----:R-:W-:Y:S01]  /*3870*/  F2FP.PACK_AB R114, R111, R240 ;  /* 0x000000f06f72723e */ /* 0x002fe200000000ff */
[----:B------:R-:W-:Y:S01]  /*3880*/  FMUL.FTZ R116, R116, R209 ;  /* 0x000000d174747220 */ /* 0x000fe20000410000 */
[----:B------:R-:W-:Y:S01]  /*3890*/  F2FP.PACK_AB R115, R235, R244 ;  /* 0x000000f4eb73723e */ /* 0x000fe200000000ff */
[----:B------:R-:W-:Y:S01]  /*38a0*/  STS [R197+0x1000], R130 ;  /* 0x00100082c5007388 */ /* 0x000fe20000000800 */
[----:B------:R-:W-:Y:S01]  /*38b0*/  FMUL.FTZ R113, R113, R210 ;  /* 0x000000d271717220 */ /* 0x000fe20000410000 */
[----:B------:R-:W-:Y:S01]  /*38c0*/  PLOP3.LUT P0, PT, PT, PT, UP0, 0x80, 0x0 ;  /* 0x000000000000781c */ /* 0x000fe20003f0f008 */
[----:B------:R-:W-:Y:S01]  /*38d0*/  FMUL.FTZ R117, R117, R234 ;  /* 0x000000ea75757220 */ /* 0x000fe20000410000 */
[----:B------:R1:W-:Y:S01]  /*38e0*/  STS [R197+0x1400], R112 ;  /* 0x00140070c5007388 */ /* 0x0003e20000000800 */
[----:B------:R-:W-:Y:S01]  /*38f0*/  FADD.FTZ R121, R29, -R121 ;  /* 0x800000791d797221 */ /* 0x000fe20000010000 */
[----:B------:R-:W-:Y:S01]  /*3900*/  F2FP.PACK_AB R116, R113, R116 ;  /* 0x000000747174723e */ /* 0x000fe200000000ff */
[--C-:B------:R-:W-:Y:S01]  /*3910*/  FADD.FTZ R113, R26, -R230.reuse ;  /* 0x800000e61a717221 */ /* 0x100fe20000010000 */
[----:B------:R-:W-:Y:S01]  /*3920*/  STS [R132+0x1000], R134 ;  /* 0x0010008684007388 */ /* 0x000fe20000000800 */
[----:B------:R-:W-:Y:S01]  /*3930*/  FMUL.FTZ R121, R138, R121 ;  /* 0x000000798a797220 */ /* 0x000fe20000410000 */
[----:B------:R-:W-:Y:S01]  /*3940*/  F2FP.PACK_AB R117, R236, R117 ;  /* 0x00000075ec75723e */ /* 0x000fe200000000ff */
[----:B------:R-:W-:Y:S01]  /*3950*/  FMUL.FTZ R113, R240, R113 ;  /* 0x00000071f0717220 */ /* 0x000fe20000410000 */
[----:B------:R2:W-:Y:S01]  /*3960*/  STS [R132+0x1400], R33 ;  /* 0x0014002184007388 */ /* 0x0005e20000000800 */
[----:B------:R-:W-:Y:S01]  /*3970*/  FMUL.FTZ R228, R121, R228 ;  /* 0x000000e479e47220 */ /* 0x000fe20000410000 */
[----:B------:R-:W-:Y:S02]  /*3980*/  IADD3 R138, R176, UR4, RZ ;  /* 0x00000004b08a7c10 */ /* 0x000fe4000fffe0ff */
[----:B------:R-:W-:Y:S02]  /*3990*/  STS [R197+0x2000], R204 ;  /* 0x002000ccc5007388 */ /* 0x000fe40000000800 */
[----:B------:R-:W-:Y:S02]  /*39a0*/  SHF.L.U32 R138, R138, 0x1, RZ ;  /* 0x000000018a8a7819 */ /* 0x000fe400000006ff */
[----:B------:R3:W-:Y:S01]  /*39b0*/  STS [R197+0x2400], R178 ;  /* 0x002400b2c5007388 */ /* 0x0007e20000000800 */
[----:B------:R-:W-:Y:S02]  /*39c0*/  F2FP.PACK_AB R227, R228, R227 ;  /* 0x000000e3e4e3723e */ /* 0x000fe400000000ff */
[----:B------:R-:W-:Y:S01]  /*39d0*/  IADD3 R136, R179, R138, RZ ;  /* 0x0000008ab3887210 */ /* 0x000fe20007ffe0ff */
[----:B------:R-:W-:Y:S04]  /*39e0*/  STS [R132+0x2000], R123 ;  /* 0x0020007b84007388 */ /* 0x000fe80000000800 */
[----:B------:R-:W-:Y:S01]  /*39f0*/  STS [R132+0x2400], R133 ;  /* 0x0024008584007388 */ /* 0x000fe20000000800 */
[--C-:B-1----:R-:W-:Y:S03]  /*3a00*/  FADD.FTZ R112, R15, -R230.reuse ;  /* 0x800000e60f707221 */ /* 0x102fe60000010000 */
[----:B------:R-:W-:Y:S01]  /*3a10*/  STS [R197+0x3000], R182 ;  /* 0x003000b6c5007388 */ /* 0x000fe20000000800 */
[----:B------:R-:W-:Y:S02]  /*3a20*/  FMUL.FTZ R112, R119, R112 ;  /* 0x0000007077707220 */ /* 0x000fe40000410000 */
[----:B------:R-:W-:Y:S01]  /*3a30*/  FFMA.FTZ R119, -R214, R214, 1 ;  /* 0x3f800000d6777423 */ /* 0x000fe200000101d6 */
[----:B------:R1:W-:Y:S01]  /*3a40*/  STS [R197+0x3400], R114 ;  /* 0x00340072c5007388 */ /* 0x0003e20000000800 */
[--C-:B--2---:R-:W-:Y:S02]  /*3a50*/  FADD.FTZ R33, R14, -R230.reuse ;  /* 0x800000e60e217221 */ /* 0x104fe40000010000 */
[----:B------:R-:W-:Y:S01]  /*3a60*/  FMUL.FTZ R112, R112, R119 ;  /* 0x0000007770707220 */ /* 0x000fe20000410000 */
[----:B------:R-:W-:Y:S01]  /*3a70*/  STS [R132+0x3000], R135 ;  /* 0x0030008784007388 */ /* 0x000fe20000000800 */
[----:B------:R-:W-:Y:S02]  /*3a80*/  FMUL.FTZ R33, R128, R33 ;  /* 0x0000002180217220 */ /* 0x000fe40000410000 */
[--C-:B------:R-:W-:Y:S01]  /*3a90*/  FADD.FTZ R119, R30, -R230.reuse ;  /* 0x800000e61e777221 */ /* 0x100fe20000010000 */
[----:B------:R-:W-:Y:S01]  /*3aa0*/  STS [R132+0x3400], R115 ;  /* 0x0034007384007388 */ /* 0x000fe20000000800 */
[----:B---3--:R-:W-:Y:S02]  /*3ab0*/  IADD3 R178, R172, R137, RZ ;  /* 0x00000089acb27210 */ /* 0x008fe40007ffe0ff */
[----:B------:R-:W-:Y:S01]  /*3ac0*/  FMUL.FTZ R119, R244, R119 ;  /* 0x00000077f4777220 */ /* 0x000fe20000410000 */
[----:B------:R-:W-:Y:S01]  /*3ad0*/  BAR.SYNC.DEFER_BLOCKING 0x0 ;  /* 0x0000000000007b1d */ /* 0x000fe20000010000 */
[----:B-1----:R-:W-:Y:S04]  /*3ae0*/  FFMA.FTZ R114, -R213, R213, 1 ;  /* 0x3f800000d5727423 */ /* 0x002fe800000101d5 */
[----:B------:R-:W-:Y:S02]  /*3af0*/  FMUL.FTZ R33, R33, R114 ;  /* 0x0000007221217220 */ /* 0x000fe40000410000 */
[----:B------:R-:W-:Y:S03]  /*3b00*/  FFMA.FTZ R114, -R225, R225, 1 ;  /* 0x3f800000e1727423 */ /* 0x000fe600000101e1 */
[----:B------:R-:W-:Y:S01]  /*3b10*/  F2FP.PACK_AB R33, R112, R33 ;  /* 0x000000217021723e */ /* 0x000fe200000000ff */
[--C-:B------:R-:W-:Y:S01]  /*3b20*/  FADD.FTZ R112, R27, -R230.reuse ;  /* 0x800000e61b707221 */ /* 0x100fe20000010000 */
[----:B------:R1:W-:Y:S01]  /*3b30*/  STS [R197+0x4400], R110 ;  /* 0x0044006ec5007388 */ /* 0x0003e20000000800 */
[----:B------:R-:W-:Y:S02]  /*3b40*/  FADD.FTZ R230, R31, -R230 ;  /* 0x800000e61fe67221 */ /* 0x000fe40000010000 */
[----:B------:R-:W-:Y:S01]  /*3b50*/  FMUL.FTZ R112, R111, R112 ;  /* 0x000000706f707220 */ /* 0x000fe20000410000 */
[----:B------:R-:W-:Y:S01]  /*3b60*/  STS [R197+0x4000], R242 ;  /* 0x004000f2c5007388 */ /* 0x000fe20000000800 */
[----:B------:R-:W-:Y:S02]  /*3b70*/  FFMA.FTZ R111, -R226, R226, 1 ;  /* 0x3f800000e26f7423 */ /* 0x000fe400000101e2 */
[----:B------:R-:W-:Y:S01]  /*3b80*/  FMUL.FTZ R113, R113, R114 ;  /* 0x0000007271717220 */ /* 0x000fe20000410000 */
[----:B------:R-:W-:Y:S01]  /*3b90*/  STS [R132+0x4000], R108 ;  /* 0x0040006c84007388 */ /* 0x000fe20000000800 */
[----:B------:R-:W-:Y:S02]  /*3ba0*/  FMUL.FTZ R112, R112, R111 ;  /* 0x0000006f70707220 */ /* 0x000fe40000410000 */
[----:B------:R-:W-:Y:S01]  /*3bb0*/  FMUL.FTZ R230, R235, R230 ;  /* 0x000000e6ebe67220 */ /* 0x000fe20000410000 */
[----:B------:R-:W-:Y:S02]  /*3bc0*/  STS [R132+0x4400], R32 ;  /* 0x0044002084007388 */ /* 0x000fe40000000800 */
[----:B------:R-:W-:Y:S01]  /*3bd0*/  F2FP.PACK_AB R126, R112, R113 ;  /* 0x00000071707e723e */ /* 0x000fe200000000ff */
[----:B------:R-:W-:Y:S01]  /*3be0*/  FMUL.FTZ R231, R230, R231 ;  /* 0x000000e7e6e77220 */ /* 0x000fe20000410000 */
[----:B------:R-:W-:Y:S04]  /*3bf0*/  STS [R197+0x5000], R34 ;  /* 0x00500022c5007388 */ /* 0x000fe80000000800 */
[----:B------:R-:W-:Y:S04]  /*3c00*/  STS [R197+0x5400], R116 ;  /* 0x00540074c5007388 */ /* 0x000fe80000000800 */
[----:B------:R-:W-:Y:S01]  /*3c10*/  STS [R132+0x5000], R35 ;  /* 0x0050002384007388 */ /* 0x000fe20000000800 */
[----:B-1----:R-:W-:Y:S03]  /*3c20*/  FFMA.FTZ R110, -R229, R229, 1 ;  /* 0x3f800000e56e7423 */ /* 0x002fe600000101e5 */
[----:B------:R-:W-:Y:S01]  /*3c30*/  STS [R132+0x5400], R33 ;  /* 0x0054002184007388 */ /* 0x000fe20000000800 */
[----:B------:R-:W-:Y:S03]  /*3c40*/  FMUL.FTZ R110, R119, R110 ;  /* 0x0000006e776e7220 */ /* 0x000fe60000410000 */
[----:B------:R-:W-:Y:S02]  /*3c50*/  STS [R197+0x6000], R122 ;  /* 0x0060007ac5007388 */ /* 0x000fe40000000800 */
[----:B------:R-:W-:Y:S02]  /*3c60*/  F2FP.PACK_AB R231, R231, R110 ;  /* 0x0000006ee7e7723e */ /* 0x000fe400000000ff */
[----:B------:R-:W-:Y:S04]  /*3c70*/  STS [R197+0x6400], R180 ;  /* 0x006400b4c5007388 */ /* 0x000fe80000000800 */
[----:B------:R-:W-:Y:S04]  /*3c80*/  STS [R132+0x6000], R109 ;  /* 0x0060006d84007388 */ /* 0x000fe80000000800 */
[----:B------:R-:W-:Y:S04]  /*3c90*/  STS [R132+0x6400], R117 ;  /* 0x0064007584007388 */ /* 0x000fe80000000800 */
[----:B------:R-:W-:Y:S04]  /*3ca0*/  STS [R197+0x7000], R124 ;  /* 0x0070007cc5007388 */ /* 0x000fe80000000800 */
[----:B------:R-:W-:Y:S04]  /*3cb0*/  STS [R197+0x7400], R126 ;  /* 0x0074007ec5007388 */ /* 0x000fe80000000800 */
[----:B------:R-:W-:Y:S04]  /*3cc0*/  STS [R132+0x7000], R227 ;  /* 0x007000e384007388 */ /* 0x000fe80000000800 */
[----:B------:R-:W-:Y:S04]  /*3cd0*/  STS [R132+0x7400], R231 ;  /* 0x007400e784007388 */ /* 0x000fe80000000800 */
[----:B------:R-:W-:Y:S08]  /*3ce0*/  LDSM.16.MT88.4 R32, [R174+0xc480] ;  /* 0x00c48000ae20783b */ /* 0x000ff00000004200 */
[----:B------:R-:W1:Y:S08]  /*3cf0*/  LDSM.16.MT88.4 R100, [R138+0x8080] ;  /* 0x008080008a64783b */ /* 0x000e700000004200 */
[----:B------:R-:W2:Y:S08]  /*3d00*/  LDSM.16.MT88.4 R104, [R174+0xe480] ;  /* 0x00e48000ae68783b */ /* 0x000eb00000004200 */
[----:B------:R-:W3:Y:S08]  /*3d10*/  LDSM.16.MT88.4 R108, [R136+0x8080] ;  /* 0x00808000886c783b */ /* 0x000ef00000004200 */
[----:B------:R-:W-:Y:S08]  /*3d20*/  LDSM.16.MT88.4 R112, [R174+0xcc80] ;  /* 0x00cc8000ae70783b */ /* 0x000ff00000004200 */
[----:B------:R-:W4:Y:S01]  /*3d30*/  LDSM.16.MT88.4 R116, [R138+0x8880] ;  /* 0x008880008a74783b */ /* 0x000f220000004200 */
[-C--:B-1----:R-:W-:Y:S07]  /*3d40*/  HMMA.16816.F32 R36, R32, R100.reuse, R36 ;  /* 0x000000642024723c */ /* 0x082fee0000001824 */
[----:B------:R-:W1:Y:S01]  /*3d50*/  LDSM.16.MT88.4 R120, [R174+0xec80] ;  /* 0x00ec8000ae78783b */ /* 0x000e620000004200 */
[C---:B--2---:R-:W-:Y:S07]  /*3d60*/  HMMA.16816.F32 R40, R104.reuse, R100, R40 ;  /* 0x000000646828723c */ /* 0x044fee0000001828 */
[----:B------:R-:W2:Y:S01]  /*3d70*/  LDSM.16.MT88.4 R124, [R136+0x8880] ;  /* 0x00888000887c783b */ /* 0x000ea20000004200 */
[-C--:B------:R-:W-:Y:S08]  /*3d80*/  HMMA.16816.F32 R44, R104, R102.reuse, R44 ;  /* 0x00000066682c723c */ /* 0x080ff0000000182c */
[C---:B------:R-:W-:Y:S01]  /*3d90*/  HMMA.16816.F32 R48, R32.reuse, R102, R48 ;  /* 0x000000662030723c */ /* 0x040fe20000001830 */
[----:B------:R-:W-:Y:S07]  /*3da0*/  LDSM.16.MT88.4 R100, [R138+0x9080] ;  /* 0x009080008a64783b */ /* 0x000fee0000004200 */
[-C--:B---3--:R-:W-:Y:S08]  /*3db0*/  HMMA.16816.F32 R52, R32, R108.reuse, R52 ;  /* 0x0000006c2034723c */ /* 0x088ff00000001834 */
[C---:B------:R-:W-:Y:S08]  /*3dc0*/  HMMA.16816.F32 R56, R104.reuse, R108, R56 ;  /* 0x0000006c6838723c */ /* 0x040ff00000001838 */
[-C--:B------:R-:W-:Y:S01]  /*3dd0*/  HMMA.16816.F32 R60, R104, R110.reuse, R60 ;  /* 0x0000006e683c723c */ /* 0x080fe2000000183c */
[----:B------:R-:W-:Y:S07]  /*3de0*/  LDSM.16.MT88.4 R104, [R174+0xf480] ;  /* 0x00f48000ae68783b */ /* 0x000fee0000004200 */
[----:B------:R-:W-:Y:S01]  /*3df0*/  HMMA.16816.F32 R64, R32, R110, R64 ;  /* 0x0000006e2040723c */ /* 0x000fe20000001840 */
[----:B------:R-:W3:Y:S07]  /*3e00*/  LDSM.16.MT88.4 R32, [R174+0xd480] ;  /* 0x00d48000ae20783b */ /* 0x000eee0000004200 */
[-C--:B----4-:R-:W-:Y:S01]  /*3e10*/  HMMA.16816.F32 R36, R112, R116.reuse, R36 ;  /* 0x000000747024723c */ /* 0x090fe20000001824 */
[----:B------:R-:W4:Y:S07]  /*3e20*/  LDSM.16.MT88.4 R108, [R136+0x9080] ;  /* 0x00908000886c783b */ /* 0x000f2e0000004200 */
[C---:B-1----:R-:W-:Y:S08]  /*3e30*/  HMMA.16816.F32 R40, R120.reuse, R116, R40 ;  /* 0x000000747828723c */ /* 0x042ff00000001828 */
[-C--:B------:R-:W-:Y:S08]  /*3e40*/  HMMA.16816.F32 R44, R120, R118.reuse, R44 ;  /* 0x00000076782c723c */ /* 0x080ff0000000182c */
[C---:B------:R-:W-:Y:S01]  /*3e50*/  HMMA.16816.F32 R48, R112.reuse, R118, R48 ;  /* 0x000000767030723c */ /* 0x040fe20000001830 */
[----:B------:R-:W-:Y:S07]  /*3e60*/  LDSM.16.MT88.4 R116, [R138+0x9880] ;  /* 0x009880008a74783b */ /* 0x000fee0000004200 */
[-C--:B--2---:R-:W-:Y:S08]  /*3e70*/  HMMA.16816.F32 R52, R112, R124.reuse, R52 ;  /* 0x0000007c7034723c */ /* 0x084ff00000001834 */
[C---:B------:R-:W-:Y:S08]  /*3e80*/  HMMA.16816.F32 R56, R120.reuse, R124, R56 ;  /* 0x0000007c7838723c */ /* 0x040ff00000001838 */
[-C--:B------:R-:W-:Y:S01]  /*3e90*/  HMMA.16816.F32 R60, R120, R126.reuse, R60 ;  /* 0x0000007e783c723c */ /* 0x080fe2000000183c */
[----:B------:R-:W-:Y:S07]  /*3ea0*/  LDSM.16.MT88.4 R120, [R174+0xfc80] ;  /* 0x00fc8000ae78783b */ /* 0x000fee0000004200 */
[----:B------:R-:W-:Y:S01]  /*3eb0*/  HMMA.16816.F32 R64, R112, R126, R64 ;  /* 0x0000007e7040723c */ /* 0x000fe20000001840 */
[----:B------:R-:W1:Y:S07]  /*3ec0*/  LDSM.16.MT88.4 R112, [R174+0xdc80] ;  /* 0x00dc8000ae70783b */ /* 0x000e6e0000004200 */
[-C--:B---3--:R-:W-:Y:S01]  /*3ed0*/  HMMA.16816.F32 R36, R32, R100.reuse, R36 ;  /* 0x000000642024723c */ /* 0x088fe20000001824 */
[----:B------:R-:W2:Y:S07]  /*3ee0*/  LDSM.16.MT88.4 R124, [R136+0x9880] ;  /* 0x00988000887c783b */ /* 0x000eae0000004200 */
[C---:B------:R-:W-:Y:S01]  /*3ef0*/  HMMA.16816.F32 R40, R104.reuse, R100, R40 ;  /* 0x000000646828723c */ /* 0x040fe20000001828 */
[----:B------:R-:W-:Y:S07]  /*3f00*/  BAR.SYNC.DEFER_BLOCKING 0x0 ;  /* 0x0000000000007b1d */ /* 0x000fee0000010000 */
[-C--:B------:R-:W-:Y:S08]  /*3f10*/  HMMA.16816.F32 R44, R104, R102.reuse, R44 ;  /* 0x00000066682c723c */ /* 0x080ff0000000182c */
[C---:B------:R-:W-:Y:S08]  /*3f20*/  HMMA.16816.F32 R48, R32.reuse, R102, R48 ;  /* 0x000000662030723c */ /* 0x040ff00000001830 */
[-C--:B----4-:R-:W-:Y:S01]  /*3f30*/  HMMA.16816.F32 R52, R32, R108.reuse, R52 ;  /* 0x0000006c2034723c */ /* 0x090fe20000001834 */
[----:B------:R3:W4:Y:S07]  /*3f40*/  LDSM.16.MT88.4 R100, [R173] ;  /* 0x00000000ad64783b */ /* 0x00072e0000004200 */
[C---:B------:R-:W-:Y:S01]  /*3f50*/  HMMA.16816.F32 R56, R104.reuse, R108, R56 ;  /* 0x0000006c6838723c */ /* 0x040fe20000001838 */
[----:B------:R3:W5:Y:S07]  /*3f60*/  LDSM.16.M88.4 R132, [R178+0x11480] ;  /* 0x01148000b284783b */ /* 0x00076e0000000200 */
[-C--:B------:R-:W-:Y:S01]  /*3f70*/  HMMA.16816.F32 R60, R104, R110.reuse, R60 ;  /* 0x0000006e683c723c */ /* 0x080fe2000000183c */
[----:B------:R3:W2:Y:S07]  /*3f80*/  LDSM.16.M88.4 R104, [R137+0x11480] ;  /* 0x011480008968783b */ /* 0x0006ae0000000200 */
[----:B------:R-:W-:Y:S01]  /*3f90*/  HMMA.16816.F32 R64, R32, R110, R64 ;  /* 0x0000006e2040723c */ /* 0x000fe20000001840 */
[----:B------:R3:W3:Y:S07]  /*3fa0*/  LDSM.16.M88.4 R32, [R137+0x10480] ;  /* 0x010480008920783b */ /* 0x0006ee0000000200 */
[-C--:B-1----:R-:W-:Y:S01]  /*3fb0*/  HMMA.16816.F32 R36, R112, R116.reuse, R36 ;  /* 0x000000747024723c */ /* 0x082fe20000001824 */
[----:B------:R1:W1:Y:S07]  /*3fc0*/  LDSM.16.M88.4 R108, [R178+0x10480] ;  /* 0x01048000b26c783b */ /* 0x00026e0000000200 */
[C---:B------:R-:W-:Y:S01]  /*3fd0*/  HMMA.16816.F32 R40, R120.reuse, R116, R40 ;  /* 0x000000747828723c */ /* 0x040fe20000001828 */
[----:B------:R1:W1:Y:S07]  /*3fe0*/  LDSM.16.MT88.4 R128, [R173+0x800] ;  /* 0x00080000ad80783b */ /* 0x00026e0000004200 */
[-C--:B------:R-:W-:Y:S08]  /*3ff0*/  HMMA.16816.F32 R44, R120, R118.reuse, R44 ;  /* 0x00000076782c723c */ /* 0x080ff0000000182c */
[C---:B------:R-:W-:Y:S08]  /*4000*/  HMMA.16816.F32 R48, R112.reuse, R118, R48 ;  /* 0x000000767030723c */ /* 0x040ff00000001830 */
[-C--:B--2---:R-:W-:Y:S08]  /*4010*/  HMMA.16816.F32 R52, R112, R124.reuse, R52 ;  /* 0x0000007c7034723c */ /* 0x084ff00000001834 */
[C---:B------:R-:W-:Y:S08]  /*4020*/  HMMA.16816.F32 R56, R120.reuse, R124, R56 ;  /* 0x0000007c7838723c */ /* 0x040ff00000001838 */
[-C--:B------:R-:W-:Y:S08]  /*4030*/  HMMA.16816.F32 R60, R120, R126.reuse, R60 ;  /* 0x0000007e783c723c */ /* 0x080ff0000000183c */
[----:B------:R-:W-:Y:S01]  /*4040*/  HMMA.16816.F32 R64, R112, R126, R64 ;  /* 0x0000007e7040723c */ /* 0x000fe20000001840 */
[----:B------:R-:W-:-:S07]  /*4050*/  @P0 BRA `(.L_x_5) ;  /* 0x0000034000000947 */ /* 0x000fce0003800000 */
[----:B-1-345:R-:W1:Y:S01]  /*4060*/  S2R R5, SR_CTAID.Y ;  /* 0x0000000000057919 */ /* 0x03ae620000002600 */
[----:B------:R-:W-:Y:S06]  /*4070*/  ULDC.64 UR6, c[0x0][0x208] ;  /* 0x0000820000067ab9 */ /* 0x000fec0000000a00 */
[----:B------:R-:W-:Y:S02]  /*4080*/  USHF.L.U32 UR28, UR25, 0x6, URZ ;  /* 0x00000006191c7899 */ /* 0x000fe4000800063f */
[----:B------:R-:W-:Y:S02]  /*4090*/  UIMAD.WIDE.U32 UR30, UR25, UR6, URZ ;  /* 0x00000006191e72a5 */ /* 0x000fe4000f8e003f */
[----:B------:R-:W-:Y:S04]  /*40a0*/  USHF.R.S32.HI UR4, URZ, 0x1f, UR25 ;  /* 0x0000001f3f047899 */ /* 0x000fe80008011419 */
[----:B------:R-:W-:Y:S02]  /*40b0*/  UIMAD UR4, UR4, UR6, URZ ;  /* 0x00000006040472a4 */ /* 0x000fe4000f8e023f */
[----:B------:R-:W-:Y:S02]  /*40c0*/  USHF.L.U32 UR6, UR30, 0x7, URZ ;  /* 0x000000071e067899 */ /* 0x000fe4000800063f */
[----:B------:R-:W-:Y:S04]  /*40d0*/  UIMAD UR4, UR25, UR7, UR4 ;  /* 0x00000007190472a4 */ /* 0x000fe8000f8e0204 */
[----:B------:R-:W-:Y:S01]  /*40e0*/  UIADD3 UR4, UR31, UR4, URZ ;  /* 0x000000041f047290 */ /* 0x000fe2000fffe03f */
[----:B-1----:R-:W-:Y:S01]  /*40f0*/  SHF.R.S32.HI R4, RZ, 0x1f, R5 ;  /* 0x0000001fff047819 */ /* 0x002fe20000011405 */
[C---:B------:R-:W-:Y:S02]  /*4100*/  IMAD.WIDE.U32 R6, R5.reuse, c[0x0][0x210], R194 ;  /* 0x0000840005067a25 */ /* 0x040fe400078e00c2 */
[----:B------:R-:W-:Y:S02]  /*4110*/  USHF.L.U64.HI UR4, UR30, 0x7, UR4 ;  /* 0x000000071e047899 */ /* 0x000fe40008010204 */
[----:B------:R-:W-:Y:S01]  /*4120*/  IMAD R8, R4, c[0x0][0x210], RZ ;  /* 0x0000840004087a24 */ /* 0x000fe200078e02ff */
[----:B------:R-:W-:Y:S01]  /*4130*/  IADD3 R6, P6, P5, R192, UR8, R6 ;  /* 0x00000008c0067c10 */ /* 0x000fe2000fdde006 */
[----:B------:R-:W-:Y:S02]  /*4140*/  IMAD R4, R4, c[0x0][0x288], RZ ;  /* 0x0000a20004047a24 */ /* 0x000fe400078e02ff */
[C---:B------:R-:W-:Y:S01]  /*4150*/  IMAD R8, R5.reuse, c[0x0][0x214], R8 ;  /* 0x0000850005087a24 */ /* 0x040fe200078e0208 */
[----:B------:R-:W-:Y:S01]  /*4160*/  LEA R11, P4, R6, c[0x0][0x1f0], 0x1 ;  /* 0x00007c00060b7a11 */ /* 0x000fe200078808ff */
[----:B------:R-:W-:Y:S04]  /*4170*/  IMAD.WIDE.U32 R12, R5, c[0x0][0x288], R190 ;  /* 0x0000a200050c7a25 */ /* 0x000fe800078e00be */
[----:B------:R-:W-:Y:S01]  /*4180*/  IMAD.IADD R8, R7, 0x1, R8 ;  /* 0x0000000107087824 */ /* 0x000fe200078e0208 */
[----:B------:R-:W-:Y:S01]  /*4190*/  IADD3 R7, P0, R12, UR9, RZ ;  /* 0x000000090c077c10 */ /* 0x000fe2000ff1e0ff */
[----:B------:R-:W-:Y:S02]  /*41a0*/  IMAD R4, R5, c[0x0][0x28c], R4 ;  /* 0x0000a30005047a24 */ /* 0x000fe400078e0204 */
[----:B------:R-:W-:Y:S01]  /*41b0*/  IMAD.U32 R5, RZ, RZ, UR28 ;  /* 0x0000001cff057e24 */ /* 0x000fe2000f8e00ff */
[----:B------:R-:W-:Y:S01]  /*41c0*/  IADD3.X R9, R183, UR15, R8, P6, P5 ;  /* 0x0000000fb7097c10 */ /* 0x000fe2000b7ea408 */
[----:B------:R-:W-:Y:S01]  /*41d0*/  IMAD.MOV.U32 R8, RZ, RZ, c[0x0][0x20c] ;  /* 0x00008300ff087624 */ /* 0x000fe200078e00ff */
[----:B------:R-:W-:Y:S02]  /*41e0*/  IADD3.X R4, R13, UR17, R4, P0, !PT ;  /* 0x000000110d047c10 */ /* 0x000fe400087fe404 */
[----:B------:R-:W-:Y:S01]  /*41f0*/  LEA.HI.X R9, R6, c[0x0][0x1f4], R9, 0x1, P4 ;  /* 0x00007d0006097a11 */ /* 0x000fe200020f0c09 */
[----:B------:R-:W-:Y:S01]  /*4200*/  IMAD.MOV.U32 R6, RZ, RZ, c[0x0][0x208] ;  /* 0x00008200ff067624 */ /* 0x000fe200078e00ff */
[----:B------:R-:W-:Y:S02]  /*4210*/  ISETP.GE.AND P4, PT, R194, c[0x0][0x1fc], PT ;  /* 0x00007f00c2007a0c */ /* 0x000fe40003f86270 */
[----:B------:R-:W-:Y:S02]  /*4220*/  IADD3 R12, -R188, c[0x0][0x168], -R5 ;  /* 0x00005a00bc0c7a10 */ /* 0x000fe40007ffe905 */
[C---:B------:R-:W-:Y:S02]  /*4230*/  LEA R14, P0, R7.reuse, c[0x0][0x280], 0x2 ;  /* 0x0000a000070e7a11 */ /* 0x040fe400078010ff */
[C---:B------:R-:W-:Y:S02]  /*4240*/  ISETP.LT.OR P6, PT, R12.reuse, 0x1, P4 ;  /* 0x000000010c00780c */ /* 0x040fe400027c1670 */
[----:B------:R-:W-:Y:S02]  /*4250*/  ISETP.LT.OR P4, PT, R12, 0x21, P4 ;  /* 0x000000210c00780c */ /* 0x000fe40002781670 */
[C---:B------:R-:W-:Y:S02]  /*4260*/  LEA R10, P5, R6.reuse, R11, 0x6 ;  /* 0x0000000b060a7211 */ /* 0x040fe400078a30ff */
[----:B------:R-:W-:Y:S01]  /*4270*/  LEA.HI.X R15, R7, c[0x0][0x284], R4, 0x2, P0 ;  /* 0x0000a100070f7a11 */ /* 0x000fe200000f1404 */
[----:B------:R-:W-:Y:S01]  /*4280*/  IMAD.U32 R7, RZ, RZ, UR23 ;  /* 0x00000017ff077e24 */ /* 0x000fe2000f8e00ff */
[----:B------:R-:W-:Y:S01]  /*4290*/  IADD3 R12, P0, R11, UR6, RZ ;  /* 0x000000060b0c7c10 */ /* 0x000fe2000ff1e0ff */
[----:B------:R-:W-:Y:S01]  /*42a0*/  IMAD.U32 R11, RZ, RZ, UR23 ;  /* 0x00000017ff0b7e24 */ /* 0x000fe2000f8e00ff */
[----:B------:R-:W-:Y:S01]  /*42b0*/  LEA.HI.X R8, R6, R9, R8, 0x6, P5 ;  /* 0x0000000906087211 */ /* 0x000fe200028f3408 */
[----:B------:R-:W-:Y:S01]  /*42c0*/  @!P1 IMAD R7, R7, 0x40, R190 ;  /* 0x0000004007079824 */ /* 0x000fe200078e02be */
[----:B------:R-:W-:Y:S01]  /*42d0*/  IADD3.X R13, R9, UR4, RZ, P0, !PT ;  /* 0x00000004090d7c10 */ /* 0x000fe200087fe4ff */
[----:B------:R-:W-:Y:S01]  /*42e0*/  IMAD R4, R11, 0x2000, R198 ;  /* 0x000020000b047824 */ /* 0x000fe200078e02c6 */
[----:B------:R-:W-:Y:S02]  /*42f0*/  IADD3 R16, P5, R10, UR6, RZ ;  /* 0x000000060a107c10 */ /* 0x000fe4000ffbe0ff */
[C---:B------:R-:W-:Y:S02]  /*4300*/  LEA R10, P0, R5.reuse, R14, 0x2 ;  /* 0x0000000e050a7211 */ /* 0x040fe400078010ff */
[----:B------:R-:W-:Y:S01]  /*4310*/  @!PT LDS RZ, [RZ] ;  /* 0x00000000fffff984 */ /* 0x000fe20000000800 */
[----:B------:R-:W-:Y:S01]  /*4320*/  @!PT LDS RZ, [RZ] ;  /* 0x00000000fffff984 */ /* 0x000fe20000000800 */
[----:B------:R-:W-:Y:S01]  /*4330*/  @!PT LDS RZ, [RZ] ;  /* 0x00000000fffff984 */ /* 0x000fe20000000800 */
[----:B------:R1:W-:Y:S01]  /*4340*/  LDGSTS.E.BYPASS.LTC128B.128 [R4], [R12.64], !P6 ;  /* 0x000000000c047fae */ /* 0x0003e2000f101d5a */
[----:B------:R-:W-:Y:S02]  /*4350*/  IADD3.X R17, R8, UR4, RZ, P5, !PT ;  /* 0x0000000408117c10 */ /* 0x000fe4000affe4ff */
[----:B------:R-:W-:Y:S01]  /*4360*/  LEA.HI.X.SX32 R11, R5, R15, 0x2, P0 ;  /* 0x0000000f050b7211 */ /* 0x000fe200000f16ff */
[----:B------:R-:W-:Y:S04]  /*4370*/  @!P1 IMAD.SHL.U32 R5, R7, 0x4, RZ ;  /* 0x0000000407059824 */ /* 0x000fe800078e00ff */
[----:B------:R1:W-:Y:S08]  /*4380*/  LDGSTS.E.BYPASS.LTC128B.128 [R4+0x1000], [R16.64], !P4 ;  /* 0x0100000010047fae */ /* 0x0003f0000e101d5a */
[----:B------:R1:W-:Y:S02]  /*4390*/  @!P1 LDGSTS.E.BYPASS.LTC128B.128 [R5+0xc280], [R10.64] ;  /* 0x0c2800000a059fae */ /* 0x0003e4000b901d5a */
.L_x_5:
[-C--:B-1-345:R-:W-:Y:S01]  /*43a0*/  HMMA.16816.F32 R4, R32, R100.reuse, RZ ;  /* 0x000000642004723c */ /* 0x0bafe200000018ff */
[----:B------:R-:W-:Y:S01]  /*43b0*/  LDSM.16.MT88.4 R24, [R173+0x1000] ;  /* 0x00100000ad18783b */ /* 0x000fe20000004200 */
[----:B------:R-:W-:Y:S02]  /*43c0*/  USHF.L.U32 UR13, UR13, 0xc, URZ ;  /* 0x0000000c0d0d7899 */ /* 0x000fe4000800063f */
[C---:B------:R-:W-:Y:S01]  /*43d0*/  IMAD.IADD R117, R179.reuse, 0x1, R137 ;  /* 0x00000001b3757824 */ /* 0x040fe200078e0289 */
[----:B------:R-:W-:Y:S01]  /*43e0*/  LDSM.16.M88.4 R112, [R137+0x13480] ;  /* 0x013480008970783b */ /* 0x000fe20000000200 */
[----:B------:R-:W-:Y:S01]  /*43f0*/  IMAD.IADD R116, R179, 0x1, R178 ;  /* 0x00000001b3747824 */ /* 0x000fe200078e02b2 */
[----:B------:R-:W-:Y:S01]  /*4400*/  UISETP.GE.AND UP0, UPT, UR22, UR20, UPT ;  /* 0x000000141600728c */ /* 0x000fe2000bf06270 */
[C---:B------:R-:W-:Y:S01]  /*4410*/  HMMA.16816.F32 R8, R104.reuse, R100, RZ ;  /* 0x000000646808723c */ /* 0x040fe200000018ff */
[----:B------:R-:W1:Y:S01]  /*4420*/  LDSM.16.M88.4 R20, [R117+0x10480] ;  /* 0x010480007514783b */ /* 0x000e620000000200 */
[----:B------:R-:W-:Y:S02]  /*4430*/  UIADD3 UR7, UR5, 0x1, URZ ;  /* 0x0000000105077890 */ /* 0x000fe4000fffe03f */
[----:B------:R-:W-:Y:S01]  /*4440*/  UISETP.GE.AND UP3, UPT, UR5, 0x1, UPT ;  /* 0x000000010500788c */ /* 0x000fe2000bf66270 */
[----:B------:R-:W2:Y:S01]  /*4450*/  LDSM.16.M88.4 R28, [R117+0x11480] ;  /* 0x01148000751c783b */ /* 0x000ea20000000200 */
[----:B------:R-:W-:Y:S02]  /*4460*/  UIADD3 UR6, UR24, 0x1, URZ ;  /* 0x0000000118067890 */ /* 0x000fe4000fffe03f */
[-C--:B------:R-:W-:Y:S01]  /*4470*/  HMMA.16816.F32 R12, R104, R102.reuse, RZ ;  /* 0x00000066680c723c */ /* 0x080fe200000018ff */
[----:B------:R-:W-:Y:S01]  /*4480*/  LDSM.16.M88.4 R104, [R116+0x11480] ;  /* 0x011480007468783b */ /* 0x000fe20000000200 */
[----:B------:R-:W-:Y:S02]  /*4490*/  UISETP.GE.AND UP2, UPT, UR24, 0x1, UPT ;  /* 0x000000011800788c */ /* 0x000fe4000bf46270 */
[----:B------:R-:W-:Y:S01]  /*44a0*/  UIADD3 UR4, UR23, 0x1, URZ ;  /* 0x0000000117047890 */ /* 0x000fe2000fffe03f */
[----:B------:R-:W0:Y:S01]  /*44b0*/  LDGDEPBAR ;  /* 0x00000000000079af */ /* 0x000e220000000000 */
[----:B------:R-:W-:Y:S02]  /*44c0*/  UISETP.GE.AND UP1, UPT, UR23, 0x1, UPT ;  /* 0x000000011700788c */ /* 0x000fe4000bf26270 */
[----:B------:R-:W-:Y:S01]  /*44d0*/  HMMA.16816.F32 R16, R32, R102, RZ ;  /* 0x000000662010723c */ /* 0x000fe200000018ff */
[----:B------:R-:W-:Y:S01]  /*44e0*/  LDSM.16.MT88.4 R100, [R173+0x1800] ;  /* 0x00180000ad64783b */ /* 0x000fe20000004200 */
[----:B------:R-:W-:Y:S02]  /*44f0*/  USEL UR5, UR7, URZ, !UP3 ;  /* 0x0000003f07057287 */ /* 0x000fe4000d800000 */
[----:B------:R-:W-:Y:S01]  /*4500*/  USEL UR24, UR6, URZ, !UP2 ;  /* 0x0000003f06187287 */ /* 0x000fe2000d000000 */
[----:B------:R-:W3:Y:S01]  /*4510*/  LDSM.16.M88.4 R32, [R116+0x10480] ;  /* 0x010480007420783b */ /* 0x000ee20000000200 */
[----:B------:R-:W-:Y:S02]  /*4520*/  USEL UR23, UR4, URZ, !UP1 ;  /* 0x0000003f04177287 */ /* 0x000fe4000c800000 */
[-C--:B------:R-:W-:Y:S08]  /*4530*/  HMMA.16816.F32 R4, R108, R128.reuse, R4 ;  /* 0x000000806c04723c */ /* 0x080ff00000001804 */
[C---:B------:R-:W-:Y:S08]  /*4540*/  HMMA.16816.F32 R8, R132.reuse, R128, R8 ;  /* 0x000000808408723c */ /* 0x040ff00000001808 */
[-C--:B------:R-:W-:Y:S08]  /*4550*/  HMMA.16816.F32 R12, R132, R130.reuse, R12 ;  /* 0x00000082840c723c */ /* 0x080ff0000000180c */
[----:B------:R-:W-:Y:S01]  /*4560*/  HMMA.16816.F32 R16, R108, R130, R16 ;  /* 0x000000826c10723c */ /* 0x000fe20000001810 */
[----:B------:R-:W-:Y:S07]  /*4570*/  LDSM.16.MT88.4 R108, [R173+0x2000] ;  /* 0x00200000ad6c783b */ /* 0x000fee0000004200 */
[-C--:B-1----:R-:W-:Y:S08]  /*4580*/  HMMA.16816.F32 R4, R20, R24.reuse, R4 ;  /* 0x000000181404723c */ /* 0x082ff00000001804 */
[C---:B--2---:R-:W-:Y:S08]  /*4590*/  HMMA.16816.F32 R8, R28.reuse, R24, R8 ;  /* 0x000000181c08723c */ /* 0x044ff00000001808 */
[-C--:B------:R-:W-:Y:S01]  /*45a0*/  HMMA.16816.F32 R12, R28, R26.reuse, R12 ;  /* 0x0000001a1c0c723c */ /* 0x080fe2000000180c */
[----:B------:R-:W1:Y:S07]  /*45b0*/  LDSM.16.M88.4 R28, [R137+0x12480] ;  /* 0x01248000891c783b */ /* 0x000e6e0000000200 */
[----:B------:R-:W-:Y:S01]  /*45c0*/  HMMA.16816.F32 R16, R20, R26, R16 ;  /* 0x0000001a1410723c */ /* 0x000fe20000001810 */
[----:B------:R-:W-:Y:S04]  /*45d0*/  LDSM.16.M88.4 R20, [R178+0x12480] ;  /* 0x01248000b214783b */ /* 0x000fe80000000200 */
[----:B------:R-:W2:Y:S03]  /*45e0*/  LDSM.16.MT88.4 R24, [R173+0x2800] ;  /* 0x00280000ad18783b */ /* 0x000ea60000004200 */
[-C--:B---3--:R-:W-:Y:S08]  /*45f0*/  HMMA.16816.F32 R4, R32, R100.reuse, R4 ;  /* 0x000000642004723c */ /* 0x088ff00000001804 */
[C---:B------:R-:W-:Y:S08]  /*4600*/  HMMA.16816.F32 R8, R104.reuse, R100, R8 ;  /* 0x000000646808723c */ /* 0x040ff00000001808 */
[-C--:B------:R-:W-:Y:S01]  /*4610*/  HMMA.16816.F32 R12, R104, R102.reuse, R12 ;  /* 0x00000066680c723c */ /* 0x080fe2000000180c */
[----:B------:R-:W3:Y:S07]  /*4620*/  LDSM.16.M88.4 R104, [R178+0x13480] ;  /* 0x01348000b268783b */ /* 0x000eee0000000200 */
[----:B------:R-:W-:Y:S01]  /*4630*/  HMMA.16816.F32 R16, R32, R102, R16 ;  /* 0x000000662010723c */ /* 0x000fe20000001810 */
[----:B------:R-:W-:Y:S04]  /*4640*/  LDSM.16.MT88.4 R100, [R173+0x3000] ;  /* 0x00300000ad64783b */ /* 0x000fe80000004200 */
[----:B------:R-:W4:Y:S03]  /*4650*/  LDSM.16.M88.4 R32, [R117+0x12480] ;  /* 0x012480007520783b */ /* 0x000f260000000200 */
[-C--:B-1----:R-:W-:Y:S08]  /*4660*/  HMMA.16816.F32 R4, R28, R108.reuse, R4 ;  /* 0x0000006c1c04723c */ /* 0x082ff00000001804 */
[C---:B------:R-:W-:Y:S08]  /*4670*/  HMMA.16816.F32 R8, R112.reuse, R108, R8 ;  /* 0x0000006c7008723c */ /* 0x040ff00000001808 */
[-C--:B------:R-:W-:Y:S01]  /*4680*/  HMMA.16816.F32 R12, R112, R110.reuse, R12 ;  /* 0x0000006e700c723c */ /* 0x080fe2000000180c */
[----:B------:R-:W1:Y:S07]  /*4690*/  LDSM.16.M88.4 R112, [R117+0x13480] ;  /* 0x013480007570783b */ /* 0x000e6e0000000200 */
[----:B------:R-:W-:Y:S01]  /*46a0*/  HMMA.16816.F32 R16, R28, R110, R16 ;  /* 0x0000006e1c10723c */ /* 0x000fe20000001810 */
[----:B------:R-:W-:Y:S04]  /*46b0*/  LDSM.16.M88.4 R28, [R116+0x12480] ;  /* 0x01248000741c783b */ /* 0x000fe80000000200 */
[----:B------:R-:W-:Y:S03]  /*46c0*/  LDSM.16.M88.4 R108, [R116+0x13480] ;  /* 0x01348000746c783b */ /* 0x000fe60000000200 */
[-C--:B--2---:R-:W-:Y:S08]  /*46d0*/  HMMA.16816.F32 R4, R20, R24.reuse, R4 ;  /* 0x000000181404723c */ /* 0x084ff00000001804 */
[C---:B---3--:R-:W-:Y:S08]  /*46e0*/  HMMA.16816.F32 R8, R104.reuse, R24, R8 ;  /* 0x000000186808723c */ /* 0x048ff00000001808 */
[-C--:B------:R-:W-:Y:S01]  /*46f0*/  HMMA.16816.F32 R12, R104, R26.reuse, R12 ;  /* 0x0000001a680c723c */ /* 0x080fe2000000180c */
[----:B------:R-:W2:Y:S07]  /*4700*/  LDSM.16.MT88.4 R104, [R173+0x3800] ;  /* 0x00380000ad68783b */ /* 0x000eae0000004200 */
[----:B------:R-:W-:Y:S01]  /*4710*/  HMMA.16816.F32 R16, R20, R26, R16 ;  /* 0x0000001a1410723c */ /* 0x000fe20000001810 */
[----:B------:R-:W-:Y:S06]  /*4720*/  LDSM.16.MT88.4 R24, [R138+0x4080] ;  /* 0x004080008a18783b */ /* 0x000fec0000004200 */
[----:B------:R-:W-:Y:S01]  /*4730*/  IADD3 R20, P0, R202, UR13, RZ ;  /* 0x0000000dca147c10 */ /* 0x000fe2000ff1e0ff */
[-C--:B----4-:R-:W-:Y:S01]  /*4740*/  HMMA.16816.F32 R4, R32, R100.reuse, R4 ;  /* 0x000000642004723c */ /* 0x090fe20000001804 */
[----:B------:R-:W-:Y:S01]  /*4750*/  IMAD.U32 R21, RZ, RZ, UR13 ;  /* 0x0000000dff157e24 */ /* 0x000fe2000f8e00ff */
[----:B------:R-:W-:Y:S04]  /*4760*/  UMOV UR13, UR22 ;  /* 0x00000016000d7c82 */ /* 0x000fe80008000000 */
[----:B------:R-:W-:Y:S02]  /*4770*/  LEA.HI.X.SX32 R21, R21, R200, 0x1, P0 ;  /* 0x000000c815157211 */ /* 0x000fe400000f0eff */
[C---:B-1----:R-:W-:Y:S08]  /*4780*/  HMMA.16816.F32 R8, R112.reuse, R100, R8 ;  /* 0x000000647008723c */ /* 0x042ff00000001808 */
[-C--:B------:R-:W-:Y:S08]  /*4790*/  HMMA.16816.F32 R12, R112, R102.reuse, R12 ;  /* 0x00000066700c723c */ /* 0x080ff0000000180c */
[----:B------:R-:W-:Y:S01]  /*47a0*/  HMMA.16816.F32 R16, R32, R102, R16 ;  /* 0x000000662010723c */ /* 0x000fe20000001810 */
[----:B------:R-:W-:Y:S04]  /*47b0*/  LDSM.16.MT88.4 R32, [R174+0x10c80] ;  /* 0x010c8000ae20783b */ /* 0x000fe80000004200 */
[----:B------:R-:W-:Y:S03]  /*47c0*/  LDSM.16.MT88.4 R100, [R138+0x4880] ;  /* 0x004880008a64783b */ /* 0x000fe60000004200 */
[-C--:B--2---:R-:W-:Y:S08]  /*47d0*/  HMMA.16816.F32 R4, R28, R104.reuse, R4 ;  /* 0x000000681c04723c */ /* 0x084ff00000001804 */
[C---:B------:R-:W-:Y:S08]  /*47e0*/  HMMA.16816.F32 R8, R108.reuse, R104, R8 ;  /* 0x000000686c08723c */ /* 0x040ff00000001808 */
[-C--:B------:R-:W-:Y:S07]  /*47f0*/  HMMA.16816.F32 R12, R108, R106.reuse, R12 ;  /* 0x0000006a6c0c723c */ /* 0x080fee000000180c */
[C---:B------:R-:W-:Y:S01]  /*4800*/  LEA R108, P0, R20.reuse, c[0x0][0x220], 0x2 ;  /* 0x00008800146c7a11 */ /* 0x040fe200078010ff */
[----:B------:R-:W-:Y:S01]  /*4810*/  HMMA.16816.F32 R16, R28, R106, R16 ;  /* 0x0000006a1c10723c */ /* 0x000fe20000001810 */
[----:B------:R-:W-:Y:S03]  /*4820*/  LDSM.16.MT88.4 R28, [R136+0x4080] ;  /* 0x00408000881c783b */ /* 0x000fe60000004200 */
[----:B------:R-:W-:Y:S01]  /*4830*/  LEA.HI.X R109, R20, c[0x0][0x224], R21, 0x2, P0 ;  /* 0x00008900146d7a11 */ /* 0x000fe200000f1415 */
[----:B------:R-:W-:Y:S01]  /*4840*/  LDSM.16.MT88.4 R104, [R136+0x4880] ;  /* 0x004880008868783b */ /* 0x000fe20000004200 */
[----:B------:R-:W-:Y:S03]  /*4850*/  PLOP3.LUT P0, PT, PT, PT, UP0, 0x80, 0x0 ;  /* 0x000000000000781c */ /* 0x000fe60003f0f008 */
[----:B------:R-:W-:Y:S04]  /*4860*/  RED.E.ADD.F32.FTZ.RN.STRONG.GPU [R108.64], R4 ;  /* 0x000000046c00798e */ /* 0x000fe8000c10e79a */
[----:B------:R-:W-:Y:S04]  /*4870*/  RED.E.ADD.F32.FTZ.RN.STRONG.GPU [R108.64+0x400], R5 ;  /* 0x000400056c00798e */ /* 0x000fe8000c10e79a */
        /* <DEDUP_REMOVED lines=11> */
[----:B------:R-:W1:Y:S04]  /*4930*/  LDSM.16.MT88.4 R20, [R174+0x10480] ;  /* 0x01048000ae14783b */ /* 0x000e680000004200 */
[----:B------:R-:W-:Y:S04]  /*4940*/  RED.E.ADD.F32.FTZ.RN.STRONG.GPU [R108.64+0x3400], R13 ;  /* 0x0034000d6c00798e */ /* 0x000fe8000c10e79a */
[----:B------:R-:W-:Y:S04]  /*4950*/  RED.E.ADD.F32.FTZ.RN.STRONG.GPU [R108.64+0x3800], R14 ;  /* 0x0038000e6c00798e */ /* 0x000fe8000c10e79a */
[----:B------:R-:W2:Y:S04]  /*4960*/  LDSM.16.MT88.4 R8, [R174+0x12480] ;  /* 0x01248000ae08783b */ /* 0x000ea80000004200 */
[----:B------:R-:W-:Y:S04]  /*4970*/  RED.E.ADD.F32.FTZ.RN.STRONG.GPU [R108.64+0x3c00], R15 ;  /* 0x003c000f6c00798e */ /* 0x000fe8000c10e79a */
[----:B------:R-:W3:Y:S04]  /*4980*/  LDSM.16.MT88.4 R16, [R174+0x12c80] ;  /* 0x012c8000ae10783b */ /* 0x000ee80000004200 */
[----:B------:R-:W-:Y:S01]  /*4990*/  LDSM.16.MT88.4 R12, [R138+0x5080] ;  /* 0x005080008a0c783b */ /* 0x000fe20000004200 */
[-C--:B-1----:R-:W-:Y:S08]  /*49a0*/  HMMA.16816.F32 R68, R20, R24.reuse, R68 ;  /* 0x000000181444723c */ /* 0x082ff00000001844 */
[C---:B--2---:R-:W-:Y:S08]  /*49b0*/  HMMA.16816.F32 R72, R8.reuse, R24, R72 ;  /* 0x000000180848723c */ /* 0x044ff00000001848 */
[-C--:B------:R-:W-:Y:S08]  /*49c0*/  HMMA.16816.F32 R76, R8, R26.reuse, R76 ;  /* 0x0000001a084c723c */ /* 0x080ff0000000184c */
[C---:B------:R-:W-:Y:S01]  /*49d0*/  HMMA.16816.F32 R80, R20.reuse, R26, R80 ;  /* 0x0000001a1450723c */ /* 0x040fe20000001850 */
[----:B------:R-:W-:Y:S07]  /*49e0*/  LDSM.16.MT88.4 R24, [R136+0x5080] ;  /* 0x005080008818783b */ /* 0x000fee0000004200 */
[-C--:B------:R-:W-:Y:S08]  /*49f0*/  HMMA.16816.F32 R84, R20, R28.reuse, R84 ;  /* 0x0000001c1454723c */ /* 0x080ff00000001854 */
[C---:B------:R-:W-:Y:S08]  /*4a00*/  HMMA.16816.F32 R88, R8.reuse, R28, R88 ;  /* 0x0000001c0858723c */ /* 0x040ff00000001858 */
[-C--:B------:R-:W-:Y:S01]  /*4a10*/  HMMA.16816.F32 R92, R8, R30.reuse, R92 ;  /* 0x0000001e085c723c */ /* 0x080fe2000000185c */
[----:B------:R-:W1:Y:S07]  /*4a20*/  LDSM.16.MT88.4 R8, [R174+0x11480] ;  /* 0x01148000ae08783b */ /* 0x000e6e0000004200 */
[----:B------:R-:W-:Y:S01]  /*4a30*/  HMMA.16816.F32 R96, R20, R30, R96 ;  /* 0x0000001e1460723c */ /* 0x000fe20000001860 */
[----:B------:R-:W2:Y:S04]  /*4a40*/  LDSM.16.MT88.4 R20, [R174+0x13480] ;  /* 0x01348000ae14783b */ /* 0x000ea80000004200 */
[----:B------:R-:W-:Y:S03]  /*4a50*/  LDSM.16.MT88.4 R28, [R138+0x5880] ;  /* 0x005880008a1c783b */ /* 0x000fe60000004200 */
[-C--:B------:R-:W-:Y:S08]  /*4a60*/  HMMA.16816.F32 R68, R32, R100.reuse, R68 ;  /* 0x000000642044723c */ /* 0x080ff00000001844 */
[C---:B---3--:R-:W-:Y:S08]  /*4a70*/  HMMA.16816.F32 R72, R16.reuse, R100, R72 ;  /* 0x000000641048723c */ /* 0x048ff00000001848 */
[-C--:B------:R-:W-:Y:S08]  /*4a80*/  HMMA.16816.F32 R76, R16, R102.reuse, R76 ;  /* 0x00000066104c723c */ /* 0x080ff0000000184c */
[C---:B------:R-:W-:Y:S01]  /*4a90*/  HMMA.16816.F32 R80, R32.reuse, R102, R80 ;  /* 0x000000662050723c */ /* 0x040fe20000001850 */
[----:B------:R-:W-:Y:S07]  /*4aa0*/  LDSM.16.MT88.4 R100, [R136+0x5880] ;  /* 0x005880008864783b */ /* 0x000fee0000004200 */
[-C--:B------:R-:W-:Y:S08]  /*4ab0*/  HMMA.16816.F32 R84, R32, R104.reuse, R84 ;  /* 0x000000682054723c */ /* 0x080ff00000001854 */
[C---:B------:R-:W-:Y:S08]  /*4ac0*/  HMMA.16816.F32 R88, R16.reuse, R104, R88 ;  /* 0x000000681058723c */ /* 0x040ff00000001858 */
[-C--:B------:R-:W-:Y:S01]  /*4ad0*/  HMMA.16816.F32 R92, R16, R106.reuse, R92 ;  /* 0x0000006a105c723c */ /* 0x080fe2000000185c */
[----:B------:R-:W3:Y:S07]  /*4ae0*/  LDSM.16.MT88.4 R16, [R174+0x11c80] ;  /* 0x011c8000ae10783b */ /* 0x000eee0000004200 */
[----:B------:R-:W-:Y:S01]  /*4af0*/  HMMA.16816.F32 R96, R32, R106, R96 ;  /* 0x0000006a2060723c */ /* 0x000fe20000001860 */
[----:B------:R-:W4:Y:S07]  /*4b00*/  LDSM.16.MT88.4 R32, [R174+0x13c80] ;  /* 0x013c8000ae20783b */ /* 0x000f2e0000004200 */
[-C--:B-1----:R-:W-:Y:S08]  /*4b10*/  HMMA.16816.F32 R68, R8, R12.reuse, R68 ;  /* 0x0000000c0844723c */ /* 0x082ff00000001844 */
[C---:B--2---:R-:W-:Y:S08]  /*4b20*/  HMMA.16816.F32 R72, R20.reuse, R12, R72 ;  /* 0x0000000c1448723c */ /* 0x044ff00000001848 */
[-C--:B------:R-:W-:Y:S08]  /*4b30*/  HMMA.16816.F32 R76, R20, R14.reuse, R76 ;  /* 0x0000000e144c723c */ /* 0x080ff0000000184c */
[C---:B------:R-:W-:Y:S08]  /*4b40*/  HMMA.16816.F32 R80, R8.reuse, R14, R80 ;  /* 0x0000000e0850723c */ /* 0x040ff00000001850 */
[-C--:B------:R-:W-:Y:S08]  /*4b50*/  HMMA.16816.F32 R84, R8, R24.reuse, R84 ;  /* 0x000000180854723c */ /* 0x080ff00000001854 */
[C---:B------:R-:W-:Y:S08]  /*4b60*/  HMMA.16816.F32 R88, R20.reuse, R24, R88 ;  /* 0x000000181458723c */ /* 0x040ff00000001858 */
[-C--:B------:R-:W-:Y:S08]  /*4b70*/  HMMA.16816.F32 R92, R20, R26.reuse, R92 ;  /* 0x0000001a145c723c */ /* 0x080ff0000000185c */
[----:B------:R-:W-:Y:S08]  /*4b80*/  HMMA.16816.F32 R96, R8, R26, R96 ;  /* 0x0000001a0860723c */ /* 0x000ff00000001860 */
[-C--:B---3--:R-:W-:Y:S08]  /*4b90*/  HMMA.16816.F32 R68, R16, R28.reuse, R68 ;  /* 0x0000001c1044723c */ /* 0x088ff00000001844 */
[C---:B----4-:R-:W-:Y:S08]  /*4ba0*/  HMMA.16816.F32 R72, R32.reuse, R28, R72 ;  /* 0x0000001c2048723c */ /* 0x050ff00000001848 */
[-C--:B------:R-:W-:Y:S08]  /*4bb0*/  HMMA.16816.F32 R76, R32, R30.reuse, R76 ;  /* 0x0000001e204c723c */ /* 0x080ff0000000184c */
[C---:B------:R-:W-:Y:S08]  /*4bc0*/  HMMA.16816.F32 R80, R16.reuse, R30, R80 ;  /* 0x0000001e1050723c */ /* 0x040ff00000001850 */
[-C--:B------:R-:W-:Y:S08]  /*4bd0*/  HMMA.16816.F32 R84, R16, R100.reuse, R84 ;  /* 0x000000641054723c */ /* 0x080ff00000001854 */
[C---:B------:R-:W-:Y:S08]  /*4be0*/  HMMA.16816.F32 R88, R32.reuse, R100, R88 ;  /* 0x000000642058723c */ /* 0x040ff00000001858 */
[-C--:B------:R-:W-:Y:S08]  /*4bf0*/  HMMA.16816.F32 R92, R32, R102.reuse, R92 ;  /* 0x00000066205c723c */ /* 0x080ff0000000185c */
[----:B------:R-:W-:Y:S01]  /*4c00*/  HMMA.16816.F32 R96, R16, R102, R96 ;  /* 0x000000661060723c */ /* 0x000fe20000001860 */
[----:B------:R-:W-:-:S07]  /*4c10*/  @!P0 BRA `(.L_x_6) ;  /* 0xffffcf1000008947 */ /* 0x000fce000383ffff */
.L_x_3:
[----:B------:R-:W2:Y:S01]  /*4c20*/  S2R R0, SR_TID.X ;  /* 0x0000000000007919 */ /* 0x000ea20000002100 */
[C---:B------:R-:W-:Y:S01]  /*4c30*/  R2P PR, R186.reuse, 0x6 ;  /* 0x00000006ba007804 */ /* 0x040fe20000000000 */
[----:B------:R-:W-:Y:S01]  /*4c40*/  IMAD.SHL.U32 R186, R186, 0x40, RZ ;  /* 0x00000040baba7824 */ /* 0x000fe200078e00ff */
[----:B------:R-:W-:Y:S01]  /*4c50*/  F2FP.PACK_AB R36, R37, R36 ;  /* 0x000000242524723e */ /* 0x000fe200000000ff */
[----:B------:R-:W-:Y:S01]  /*4c60*/  BAR.SYNC.DEFER_BLOCKING 0x1, 0x100 ;  /* 0x0044000000007b1d */ /* 0x000fe20000010000 */
[----:B------:R-:W-:Y:S01]  /*4c70*/  F2FP.PACK_AB R38, R39, R38 ;  /* 0x000000262726723e */ /* 0x000fe200000000ff */
[----:B------:R-:W-:Y:S01]  /*4c80*/  FMUL.FTZ R68, R68, c[0x0][0x298] ;  /* 0x0000a60044447a20 */ /* 0x000fe20000410000 */
[----:B------:R-:W-:Y:S01]  /*4c90*/  LOP3.LUT R186, R186, 0x1c0, RZ, 0xc0, !PT ;  /* 0x000001c0baba7812 */ /* 0x000fe200078ec0ff */
[----:B------:R-:W-:Y:S01]  /*4ca0*/  FMUL.FTZ R69, R69, c[0x0][0x298] ;  /* 0x0000a60045457a20 */ /* 0x000fe20000410000 */
[----:B------:R-:W-:Y:S01]  /*4cb0*/  F2FP.PACK_AB R48, R49, R48 ;  /* 0x000000303130723e */ /* 0x000fe200000000ff */
        /* <DEDUP_REMOVED lines=15> */
[--C-:B--2---:R-:W-:Y:S01]  /*4db0*/  SHF.R.S32.HI R3, RZ, 0x1f, R0.reuse ;  /* 0x0000001fff037819 */ /* 0x104fe20000011400 */
[----:B------:R-:W-:Y:S01]  /*4dc0*/  FMUL.FTZ R74, R74, c[0x0][0x298] ;  /* 0x0000a6004a4a7a20 */ /* 0x000fe20000410000 */
[----:B------:R-:W-:Y:S01]  /*4dd0*/  SHF.R.S32.HI R7, RZ, 0x1f, R0 ;  /* 0x0000001fff077819 */ /* 0x000fe20000011400 */
[----:B------:R-:W-:Y:S01]  /*4de0*/  FMUL.FTZ R75, R75, c[0x0][0x298] ;  /* 0x0000a6004b4b7a20 */ /* 0x000fe20000410000 */
[----:B------:R-:W-:Y:S01]  /*4df0*/  LEA.HI R2, R3, R0, RZ, 0x5 ;  /* 0x0000000003027211 */ /* 0x000fe200078f28ff */
[----:B------:R-:W-:Y:S01]  /*4e00*/  FMUL.FTZ R76, R76, c[0x0][0x298] ;  /* 0x0000a6004c4c7a20 */ /* 0x000fe20000410000 */
[----:B------:R-:W-:Y:S01]  /*4e10*/  F2FP.PACK_AB R64, R65, R64 ;  /* 0x000000404140723e */ /* 0x000fe200000000ff */
[----:B------:R-:W-:Y:S01]  /*4e20*/  FMUL.FTZ R77, R77, c[0x0][0x298] ;  /* 0x0000a6004d4d7a20 */ /* 0x000fe20000410000 */
[--C-:B------:R-:W-:Y:S01]  /*4e30*/  SHF.R.S32.HI R4, RZ, 0x5, R2.reuse ;  /* 0x00000005ff047819 */ /* 0x100fe20000011402 */
[----:B------:R-:W-:Y:S01]  /*4e40*/  FMUL.FTZ R78, R78, c[0x0][0x298] ;  /* 0x0000a6004e4e7a20 */ /* 0x000fe20000410000 */
[----:B------:R-:W-:Y:S01]  /*4e50*/  SHF.R.S32.HI R5, RZ, 0x1f, R2 ;  /* 0x0000001fff057819 */ /* 0x000fe20000011402 */
[----:B------:R-:W-:Y:S01]  /*4e60*/  FMUL.FTZ R79, R79, c[0x0][0x298] ;  /* 0x0000a6004f4f7a20 */ /* 0x000fe20000410000 */
[----:B------:R-:W-:Y:S01]  /*4e70*/  LEA.HI R2, R7, R0, RZ, 0x7 ;  /* 0x0000000007027211 */ /* 0x000fe200078f38ff */
[----:B------:R-:W-:Y:S01]  /*4e80*/  FMUL.FTZ R84, R84, c[0x0][0x298] ;  /* 0x0000a60054547a20 */ /* 0x000fe20000410000 */
[----:B------:R-:W-:Y:S01]  /*4e90*/  LEA.HI R5, R5, R4, RZ, 0x2 ;  /* 0x0000000405057211 */ /* 0x000fe200078f10ff */
[----:B------:R-:W-:Y:S01]  /*4ea0*/  FMUL.FTZ R85, R85, c[0x0][0x298] ;  /* 0x0000a60055557a20 */ /* 0x000fe20000410000 */
[----:B------:R-:W-:Y:S01]  /*4eb0*/  LEA.HI R7, R7, R0, RZ, 0x2 ;  /* 0x0000000007077211 */ /* 0x000fe200078f10ff */
[----:B------:R-:W-:Y:S01]  /*4ec0*/  FMUL.FTZ R86, R86, c[0x0][0x298] ;  /* 0x0000a60056567a20 */ /* 0x000fe20000410000 */
[----:B------:R-:W-:Y:S01]  /*4ed0*/  SHF.R.U32.HI R9, RZ, 0x4, R2 ;  /* 0x00000004ff097819 */ /* 0x000fe20000011602 */
[----:B------:R-:W-:Y:S01]  /*4ee0*/  FMUL.FTZ R87, R87, c[0x0][0x298] ;  /* 0x0000a60057577a20 */ /* 0x000fe20000410000 */
[----:B------:R-:W-:Y:S01]  /*4ef0*/  LOP3.LUT R5, R5, 0xfffffffc, RZ, 0xc0, !PT ;  /* 0xfffffffc05057812 */ /* 0x000fe200078ec0ff */
[----:B------:R-:W-:Y:S01]  /*4f00*/  FMUL.FTZ R96, R96, c[0x0][0x298] ;  /* 0x0000a60060607a20 */ /* 0x000fe20000410000 */
[----:B------:R-:W-:Y:S01]  /*4f10*/  LOP3.LUT R7, R7, 0x7ffffffc, RZ, 0xc0, !PT ;  /* 0x7ffffffc07077812 */ /* 0x000fe200078ec0ff */
[----:B------:R-:W-:Y:S01]  /*4f20*/  FMUL.FTZ R97, R97, c[0x0][0x298] ;  /* 0x0000a60061617a20 */ /* 0x000fe20000410000 */
[----:B------:R-:W-:Y:S01]  /*4f30*/  LOP3.LUT R9, R186, 0x8, R9, 0xf8, !PT ;  /* 0x00000008ba097812 */ /* 0x000fe200078ef809 */
[----:B------:R-:W-:Y:S01]  /*4f40*/  IMAD.IADD R5, R4, 0x1, -R5 ;  /* 0x0000000104057824 */ /* 0x000fe200078e0a05 */
[----:B------:R-:W-:Y:S01]  /*4f50*/  SHF.R.U32.HI R186, RZ, 0x3, R186 ;  /* 0x00000003ffba7819 */ /* 0x000fe200000116ba */
[----:B------:R-:W-:Y:S01]  /*4f60*/  IMAD.IADD R2, R0, 0x1, -R7 ;  /* 0x0000000100027824 */ /* 0x000fe200078e0a07 */
[----:B------:R-:W-:Y:S01]  /*4f70*/  F2FP.PACK_AB R66, R67, R66 ;  /* 0x000000424342723e */ /* 0x000fe200000000ff */
[----:B------:R-:W-:Y:S01]  /*4f80*/  IMAD.MOV.U32 R4, RZ, RZ, 0x20 ;  /* 0x00000020ff047424 */ /* 0x000fe200078e00ff */
[----:B------:R-:W-:Y:S01]  /*4f90*/  LOP3.LUT R9, R9, R186, RZ, 0x3c, !PT ;  /* 0x000000ba09097212 */ /* 0x000fe200078e3cff */
[----:B------:R-:W-:Y:S01]  /*4fa0*/  IMAD R2, R5, 0x200, R2 ;  /* 0x0000020005027824 */ /* 0x000fe200078e0202 */
[----:B------:R-:W-:Y:S01]  /*4fb0*/  F2FP.PACK_AB R56, R57, R56 ;  /* 0x000000383938723e */ /* 0x000fe200000000ff */
[----:B------:R-:W-:Y:S01]  /*4fc0*/  FMUL.FTZ R98, R98, c[0x0][0x298] ;  /* 0x0000a60062627a20 */ /* 0x000fe20000410000 */
[----:B------:R-:W-:Y:S01]  /*4fd0*/  SEL R4, R4, 0xffffffe0, !P1 ;  /* 0xffffffe004047807 */ /* 0x000fe20004800000 */
[----:B------:R-:W-:Y:S01]  /*4fe0*/  IMAD.U32 R2, R2, 0x2, R9 ;  /* 0x0000000202027824 */ /* 0x000fe200078e0009 */
[----:B------:R-:W-:Y:S01]  /*4ff0*/  F2FP.PACK_AB R58, R59, R58 ;  /* 0x0000003a3b3a723e */ /* 0x000fe200000000ff */
[----:B------:R-:W-:Y:S01]  /*5000*/  FMUL.FTZ R99, R99, c[0x0][0x298] ;  /* 0x0000a60063637a20 */ /* 0x000fe20000410000 */
[----:B------:R-:W-:Y:S01]  /*5010*/  F2FP.PACK_AB R60, R61, R60 ;  /* 0x0000003c3d3c723e */ /* 0x000fe200000000ff */
[----:B------:R-:W-:Y:S01]  /*5020*/  IMAD.SHL.U32 R5, R2, 0x2, RZ ;  /* 0x0000000202057824 */ /* 0x000fe200078e00ff */
[----:B------:R-:W-:Y:S01]  /*5030*/  F2FP.PACK_AB R62, R63, R62 ;  /* 0x0000003e3f3e723e */ /* 0x000fe200000000ff */
[----:B------:R-:W-:Y:S01]  /*5040*/  FMUL.FTZ R88, R88, c[0x0][0x298] ;  /* 0x0000a60058587a20 */ /* 0x000fe20000410000 */
[----:B------:R-:W-:Y:S01]  /*5050*/  F2FP.PACK_AB R68, R69, R68 ;  /* 0x000000444544723e */ /* 0x000fe200000000ff */
[C---:B------:R-:W-:Y:S01]  /*5060*/  IMAD.IADD R7, R5.reuse, 0x1, R4 ;  /* 0x0000000105077824 */ /* 0x040fe200078e0204 */
[C---:B------:R-:W-:Y:S01]  /*5070*/  IADD3 R9, R5.reuse, 0x40, RZ ;  /* 0x0000004005097810 */ /* 0x040fe20007ffe0ff */
[----:B------:R-:W-:Y:S01]  /*5080*/  STS [R5+0x4080], R36 ;  /* 0x0040802405007388 */ /* 0x000fe20000000800 */
[----:B------:R-:W-:Y:S01]  /*5090*/  @P2 IADD3 R9, R5, -0x40, RZ ;  /* 0xffffffc005092810 */ /* 0x000fe20007ffe0ff */
[----:B------:R-:W-:Y:S01]  /*50a0*/  FMUL.FTZ R89, R89, c[0x0][0x298] ;  /* 0x0000a60059597a20 */ /* 0x000fe20000410000 */
[C---:B------:R-:W-:Y:S01]  /*50b0*/  IADD3 R11, R5.reuse, 0x440, RZ ;  /* 0x00000440050b7810 */ /* 0x040fe20007ffe0ff */
[----:B------:R-:W-:Y:S01]  /*50c0*/  STS [R5+0x4480], R38 ;  /* 0x0044802605007388 */ /* 0x000fe20000000800 */
[C---:B------:R-:W-:Y:S01]  /*50d0*/  @P2 IADD3 R11, R5.reuse, 0x3c0, RZ ;  /* 0x000003c0050b2810 */ /* 0x040fe20007ffe0ff */
[C---:B------:R-:W-:Y:S01]  /*50e0*/  IMAD.IADD R37, R4.reuse, 0x1, R9 ;  /* 0x0000000104257824 */ /* 0x040fe200078e0209 */
[C---:B------:R-:W-:Y:S01]  /*50f0*/  IADD3 R35, R5.reuse, 0x2040, RZ ;  /* 0x0000204005237810 */ /* 0x040fe20007ffe0ff */
[----:B------:R-:W-:Y:S01]  /*5100*/  STS [R7+0x4080], R48 ;  /* 0x0040803007007388 */ /* 0x000fe20000000800 */
[C---:B------:R-:W-:Y:S01]  /*5110*/  IADD3 R33, R5.reuse, 0x2440, RZ ;  /* 0x0000244005217810 */ /* 0x040fe20007ffe0ff */
[----:B------:R-:W-:Y:S01]  /*5120*/  IMAD.IADD R39, R4, 0x1, R11 ;  /* 0x0000000104277824 */ /* 0x000fe200078e020b */
[C---:B------:R-:W-:Y:S01]  /*5130*/  @P2 IADD3 R35, R5.reuse, 0x1fc0, RZ ;  /* 0x00001fc005232810 */ /* 0x040fe20007ffe0ff */
[----:B------:R-:W-:Y:S01]  /*5140*/  STS [R7+0x4480], R50 ;  /* 0x0044803207007388 */ /* 0x000fe20000000800 */
[----:B------:R-:W-:Y:S01]  /*5150*/  @P2 IADD3 R33, R5, 0x23c0, RZ ;  /* 0x000023c005212810 */ /* 0x000fe20007ffe0ff */
[----:B------:R-:W-:Y:S01]  /*5160*/  FMUL.FTZ R90, R90, c[0x0][0x298] ;  /* 0x0000a6005a5a7a20 */ /* 0x000fe20000410000 */
[----:B------:R-:W-:Y:S01]  /*5170*/  F2FP.PACK_AB R70, R71, R70 ;  /* 0x000000464746723e */ /* 0x000fe200000000ff */
[----:B------:R-:W-:Y:S01]  /*5180*/  STS [R5+0x6080], R40 ;  /* 0x0060802805007388 */ /* 0x000fe20000000800 */
[----:B------:R-:W-:Y:S01]  /*5190*/  F2FP.PACK_AB R80, R81, R80 ;  /* 0x000000505150723e */ /* 0x000fe200000000ff */
[----:B------:R-:W-:Y:S01]  /*51a0*/  FMUL.FTZ R91, R91, c[0x0][0x298] ;  /* 0x0000a6005b5b7a20 */ /* 0x000fe20000410000 */
[----:B------:R-:W-:Y:S01]  /*51b0*/  F2FP.PACK_AB R82, R83, R82 ;  /* 0x000000525352723e */ /* 0x000fe200000000ff */
[----:B------:R2:W-:Y:S01]  /*51c0*/  STS [R5+0x6480], R42 ;  /* 0x0064802a05007388 */ /* 0x0005e20000000800 */
[----:B------:R-:W-:Y:S01]  /*51d0*/  F2FP.PACK_AB R72, R73, R72 ;  /* 0x000000484948723e */ /* 0x000fe200000000ff */
[----:B------:R-:W-:Y:S01]  /*51e0*/  FMUL.FTZ R92, R92, c[0x0][0x298] ;  /* 0x0000a6005c5c7a20 */ /* 0x000fe20000410000 */
[----:B------:R-:W-:Y:S01]  /*51f0*/  F2FP.PACK_AB R74, R75, R74 ;  /* 0x0000004a4b4a723e */ /* 0x000fe200000000ff */
[----:B------:R-:W-:Y:S01]  /*5200*/  STS [R7+0x6080], R44 ;  /* 0x0060802c07007388 */ /* 0x000fe20000000800 */
        /* <DEDUP_REMOVED lines=8> */
[----:B------:R-:W-:Y:S01]  /*5290*/  FMUL.FTZ R95, R95, c[0x0][0x298] ;  /* 0x0000a6005f5f7a20 */ /* 0x000fe20000410000 */
[----:B------:R-:W-:Y:S01]  /*52a0*/  F2FP.PACK_AB R96, R97, R96 ;  /* 0x000000606160723e */ /* 0x000fe200000000ff */
[----:B------:R-:W3:Y:S01]  /*52b0*/  S2UR UR6, SR_CTAID.X ;  /* 0x00000000000679c3 */ /* 0x000ee20000002500 */
[----:B------:R-:W-:Y:S01]  /*52c0*/  STS [R11+0x4080], R54 ;  /* 0x004080360b007388 */ /* 0x000fe20000000800 */
[----:B------:R-:W-:Y:S01]  /*52d0*/  F2FP.PACK_AB R98, R99, R98 ;  /* 0x000000626362723e */ /* 0x000fe200000000ff */
[----:B------:R-:W-:Y:S01]  /*52e0*/  UMOV UR5, 0xffffff80 ;  /* 0xffffff8000057882 */ /* 0x000fe20000000000 */
[----:B------:R-:W-:Y:S01]  /*52f0*/  F2FP.PACK_AB R88, R89, R88 ;  /* 0x000000585958723e */ /* 0x000fe200000000ff */
[----:B------:R-:W-:Y:S01]  /*5300*/  STS [R37+0x4080], R64 ;  /* 0x0040804025007388 */ /* 0x000fe20000000800 */
[----:B------:R-:W-:Y:S01]  /*5310*/  F2FP.PACK_AB R90, R91, R90 ;  /* 0x0000005a5b5a723e */ /* 0x000fe200000000ff */
[----:B------:R-:W-:Y:S01]  /*5320*/  ULDC UR4, c[0x0][0x2f0] ;  /* 0x0000bc0000047ab9 */ /* 0x000fe20000000800 */
[----:B------:R-:W-:Y:S01]  /*5330*/  F2FP.PACK_AB R92, R93, R92 ;  /* 0x0000005c5d5c723e */ /* 0x000fe200000000ff */
[----:B------:R-:W-:Y:S01]  /*5340*/  STS [R39+0x4080], R66 ;  /* 0x0040804227007388 */ /* 0x000fe20000000800 */
[----:B------:R-:W-:Y:S01]  /*5350*/  F2FP.PACK_AB R94, R95, R94 ;  /* 0x0000005e5f5e723e */ /* 0x000fe200000000ff */
[----:B------:R-:W-:Y:S01]  /*5360*/  IMAD.MOV.U32 R34, RZ, RZ, R194 ;  /* 0x000000ffff227224 */ /* 0x000fe200078e00c2 */
[----:B------:R-:W-:Y:S01]  /*5370*/  LEA.HI R0, R3, R0, RZ, 0x3 ;  /* 0x0000000003007211 */ /* 0x000fe200078f18ff */
[----:B------:R-:W-:Y:S01]  /*5380*/  STS [R35+0x4080], R56 ;  /* 0x0040803823007388 */ /* 0x000fe20000000800 */
[----:B------:R-:W-:Y:S01]  /*5390*/  IMAD.U32 R3, RZ, RZ, UR21 ;  /* 0x00000015ff037e24 */ /* 0x000fe2000f8e00ff */
[----:B------:R-:W-:Y:S01]  /*53a0*/  BSSY B0, `(.L_x_7) ;  /* 0x000003b000007945 */ /* 0x000fe20003800000 */
[----:B--2---:R-:W-:Y:S01]  /*53b0*/  SHF.R.S32.HI R42, RZ, 0x3, R0 ;  /* 0x00000003ff2a7819 */ /* 0x004fe20000011400 */
[----:B------:R-:W-:Y:S03]  /*53c0*/  STS [R33+0x4080], R58 ;  /* 0x0040803a21007388 */ /* 0x000fe60000000800 */
[----:B------:R-:W-:Y:S01]  /*53d0*/  SHF.R.S32.HI R43, RZ, 0x1f, R42 ;  /* 0x0000001fff2b7819 */ /* 0x000fe2000001142a */
[----:B------:R-:W-:Y:S01]  /*53e0*/  STS [R37+0x6080], R60 ;  /* 0x0060803c25007388 */ /* 0x000fe20000000800 */
[----:B---3--:R-:W-:-:S03]  /*53f0*/  UIMAD UR4, UR6, UR5, UR4 ;  /* 0x00000005060472a4 */ /* 0x008fc6000f8e0204 */
[----:B------:R-:W-:Y:S01]  /*5400*/  STS [R39+0x6080], R62 ;  /* 0x0060803e27007388 */ /* 0x000fe20000000800 */
[----:B------:R-:W-:Y:S01]  /*5410*/  USHF.R.S32.HI UR6, URZ, 0x1f, UR21 ;  /* 0x0000001f3f067899 */ /* 0x000fe20008011415 */
[----:B------:R-:W-:Y:S01]  /*5420*/  IMAD.WIDE R42, R184, 0x80, R42 ;  /* 0x00000080b82a7825 */ /* 0x000fe200078e022a */
[----:B------:R-:W-:Y:S01]  /*5430*/  UISETP.LT.AND UP0, UPT, UR4, 0x80, UPT ;  /* 0x000000800400788c */ /* 0x000fe2000bf01270 */
[----:B------:R-:W-:Y:S03]  /*5440*/  STS [R5+0x80], R68 ;  /* 0x0000804405007388 */ /* 0x000fe60000000800 */
[----:B------:R-:W-:Y:S01]  /*5450*/  USEL UR7, UR4, 0x80, UP0 ;  /* 0x0000008004077887 */ /* 0x000fe20008000000 */
[----:B------:R-:W-:Y:S02]  /*5460*/  STS [R5+0x480], R70 ;  /* 0x0004804605007388 */ /* 0x000fe40000000800 */
[----:B------:R-:W-:-:S02]  /*5470*/  ULDC.64 UR4, c[0x0][0x340] ;  /* 0x0000d00000047ab9 */ /* 0x000fc40000000a00 */
[----:B------:R-:W-:Y:S01]  /*5480*/  STS [R7+0x80], R80 ;  /* 0x0000805007007388 */ /* 0x000fe20000000800 */
[----:B------:R-:W-:Y:S01]  /*5490*/  ISETP.GE.AND P4, PT, R188, UR7, PT ;  /* 0x00000007bc007c0c */ /* 0x000fe2000bf86270 */
[----:B------:R-:W-:Y:S02]  /*54a0*/  UIMAD UR4, UR6, UR4, URZ ;  /* 0x00000004060472a4 */ /* 0x000fe4000f8e023f */
[----:B------:R-:W-:Y:S01]  /*54b0*/  STS [R7+0x480], R82 ;  /* 0x0004805207007388 */ /* 0x000fe20000000800 */
[----:B------:R-:W-:Y:S01]  /*54c0*/  ISETP.GE.OR P0, PT, R194, c[0x0][0x324], P4 ;  /* 0x0000c900c2007a0c */ /* 0x000fe20002706670 */
[----:B------:R-:W-:Y:S02]  /*54d0*/  UIMAD UR4, UR21, UR5, UR4 ;  /* 0x00000005150472a4 */ /* 0x000fe4000f8e0204 */
[----:B------:R-:W-:Y:S04]  /*54e0*/  STS [R5+0x2080], R72 ;  /* 0x0020804805007388 */ /* 0x000fe80000000800 */
[----:B------:R-:W-:Y:S04]  /*54f0*/  STS [R5+0x2480], R74 ;  /* 0x0024804a05007388 */ /* 0x000fe80000000800 */
[----:B------:R-:W-:Y:S04]  /*5500*/  STS [R7+0x2080], R76 ;  /* 0x0020804c07007388 */ /* 0x000fe80000000800 */
[----:B------:R-:W-:Y:S04]  /*5510*/  STS [R7+0x2480], R78 ;  /* 0x0024804e07007388 */ /* 0x000fe80000000800 */
[----:B------:R-:W-:Y:S04]  /*5520*/  STS [R9+0x80], R84 ;  /* 0x0000805409007388 */ /* 0x000fe80000000800 */
[----:B------:R-:W-:Y:S04]  /*5530*/  STS [R11+0x80], R86 ;  /* 0x000080560b007388 */ /* 0x000fe80000000800 */
[----:B------:R-:W-:Y:S04]  /*5540*/  STS [R37+0x80], R96 ;  /* 0x0000806025007388 */ /* 0x000fe80000000800 */
[----:B------:R-:W-:Y:S04]  /*5550*/  STS [R39+0x80], R98 ;  /* 0x0000806227007388 */ /* 0x000fe80000000800 */
[----:B------:R2:W-:Y:S04]  /*5560*/  STS [R35+0x80], R88 ;  /* 0x0000805823007388 */ /* 0x0005e80000000800 */
[----:B------:R-:W-:Y:S04]  /*5570*/  STS [R33+0x80], R90 ;  /* 0x0000805a21007388 */ /* 0x000fe80000000800 */
[----:B------:R3:W-:Y:S04]  /*5580*/  STS [R37+0x2080], R92 ;  /* 0x0020805c25007388 */ /* 0x0007e80000000800 */
[----:B------:R4:W-:Y:S04]  /*5590*/  STS [R39+0x2080], R94 ;  /* 0x0020805e27007388 */ /* 0x0009e80000000800 */
[----:B------:R-:W-:Y:S06]  /*55a0*/  BAR.SYNC.DEFER_BLOCKING 0x1, 0x100 ;  /* 0x0044000000007b1d */ /* 0x000fec0000010000 */
[----:B------:R-:W5:Y:S01]  /*55b0*/  S2R R2, SR_CTAID.Y ;  /* 0x0000000000027919 */ /* 0x000f620000002600 */
[----:B--2---:R-:W-:-:S03]  /*55c0*/  IMAD.MOV.U32 R35, RZ, RZ, R195 ;  /* 0x000000ffff237224 */ /* 0x004fc600078e00c3 */
[----:B------:R4:W2:Y:S04]  /*55d0*/  LDS.128 R28, [R185+0x5080] ;  /* 0x00508000b91c7984 */ /* 0x0008a80000000c00 */
[----:B------:R4:W1:Y:S01]  /*55e0*/  LDS.128 R24, [R185+0x6080] ;  /* 0x00608000b9187984 */ /* 0x0008620000000c00 */
[----:B-----5:R-:W-:Y:S01]  /*55f0*/  SHF.R.S32.HI R32, RZ, 0x1f, R2 ;  /* 0x0000001fff207819 */ /* 0x020fe20000011402 */
[----:B---3--:R-:W-:Y:S02]  /*5600*/  IMAD.WIDE.U32 R36, R2, c[0x0][0x338], R34 ;  /* 0x0000ce0002247a25 */ /* 0x008fe400078e0022 */
[----:B------:R4:W3:Y:S02]  /*5610*/  LDS.128 R20, [R185+0x7080] ;  /* 0x00708000b9147984 */ /* 0x0008e40000000c00 */
[----:B------:R-:W-:-:S02]  /*5620*/  IMAD R33, R32, c[0x0][0x338], RZ ;  /* 0x0000ce0020217a24 */ /* 0x000fc400078e02ff */
[----:B-1----:R4:W1:Y:S02]  /*5630*/  LDS.128 R16, [R185+0x80] ;  /* 0x00008000b9107984 */ /* 0x0028640000000c00 */
[----:B------:R-:W-:Y:S02]  /*5640*/  IMAD R33, R2, c[0x0][0x33c], R33 ;  /* 0x0000cf0002217a24 */ /* 0x000fe400078e0221 */
[----:B------:R4:W5:Y:S02]  /*5650*/  LDS.128 R12, [R185+0x1080] ;  /* 0x00108000b90c7984 */ /* 0x0009640000000c00 */
[----:B------:R-:W-:Y:S02]  /*5660*/  IMAD.IADD R37, R37, 0x1, R33 ;  /* 0x0000000125257824 */ /* 0x000fe400078e0221 */
[----:B------:R4:W1:Y:S02]  /*5670*/  LDS.128 R8, [R185+0x2080] ;  /* 0x00208000b9087984 */ /* 0x0008640000000c00 */
[----:B------:R-:W-:-:S02]  /*5680*/  IMAD.WIDE.U32 R40, R3, c[0x0][0x340], R36 ;  /* 0x0000d00003287a25 */ /* 0x000fc400078e0024 */
[----:B------:R4:W1:Y:S03]  /*5690*/  LDS.128 R4, [R185+0x3080] ;  /* 0x00308000b9047984 */ /* 0x0008660000000c00 */
[----:B------:R-:W-:Y:S01]  /*56a0*/  IADD3 R45, R41, UR4, RZ ;  /* 0x00000004292d7c10 */ /* 0x000fe2000fffe0ff */
[----:B------:R-:W-:Y:S05]  /*56b0*/  @P0 BRA `(.L_x_8) ;  /* 0x0000009000000947 */ /* 0x000fea0003800000 */
[----:B----4-:R-:W4:Y:S01]  /*56c0*/  LDS.128 R36, [R185+0x4080] ;  /* 0x00408000b9247984 */ /* 0x010f220000000c00 */
[----:B------:R-:W-:Y:S01]  /*56d0*/  MOV R44, R40 ;  /* 0x00000028002c7202 */ /* 0x000fe20000000f00 */
[----:B------:R-:W-:-:S04]  /*56e0*/  IMAD R0, R43, c[0x0][0x330], RZ ;  /* 0x0000cc002b007a24 */ /* 0x000fc800078e02ff */
[----:B------:R-:W-:-:S04]  /*56f0*/  IMAD.WIDE.U32 R46, R42, c[0x0][0x330], R44 ;  /* 0x0000cc002a2e7a25 */ /* 0x000fc800078e002c */
[----:B------:R-:W-:Y:S01]  /*5700*/  IMAD R0, R42, c[0x0][0x334], R0 ;  /* 0x0000cd002a007a24 */ /* 0x000fe200078e0200 */
[----:B------:R-:W-:-:S04]  /*5710*/  LEA R48, P0, R46, c[0x0][0x318], 0x1 ;  /* 0x0000c6002e307a11 */ /* 0x000fc800078008ff */
[----:B------:R-:W-:-:S04]  /*5720*/  IADD3 R0, R47, R0, RZ ;  /* 0x000000002f007210 */ /* 0x000fc80007ffe0ff */
[----:B------:R-:W-:-:S05]  /*5730*/  LEA.HI.X R49, R46, c[0x0][0x31c], R0, 0x1, P0 ;  /* 0x0000c7002e317a11 */ /* 0x000fca00000f0c00 */
[----:B----4-:R4:W-:Y:S02]  /*5740*/  STG.E.128 [R48.64], R36 ;  /* 0x0000002430007986 */ /* 0x0109e4000c101d1a */
.L_x_8:
[----:B------:R-:W-:Y:S05]  /*5750*/  BSYNC B0 ;  /* 0x0000000000007941 */ /* 0x000fea0003800000 */
.L_x_7:
[----:B------:R-:W-:Y:S01]  /*5760*/  IADD3 R0, R188, 0x20, RZ ;  /* 0x00000020bc007810 */ /* 0x000fe20007ffe0ff */
[----:B------:R-:W-:Y:S03]  /*5770*/  BSSY B0, `(.L_x_9) ;  /* 0x000000f000007945 */ /* 0x000fe60003800000 */
[----:B------:R-:W-:-:S04]  /*5780*/  ISETP.GE.AND P3, PT, R0, UR7, PT ;  /* 0x0000000700007c0c */ /* 0x000fc8000bf66270 */
[----:B------:R-:W-:-:S13]  /*5790*/  ISETP.GE.OR P0, PT, R194, c[0x0][0x324], P3 ;  /* 0x0000c900c2007a0c */ /* 0x000fda0001f06670 */
[----:B------:R-:W-:Y:S05]  /*57a0*/  @P0 BRA `(.L_x_10) ;  /* 0x000000b000000947 */ /* 0x000fea0003800000 */
[----:B------:R-:W-:Y:S01]  /*57b0*/  IADD3 R3, P0, R42, 0x20, RZ ;  /* 0x000000202a037810 */ /* 0x000fe20007f1e0ff */
[----:B----4-:R-:W-:Y:S01]  /*57c0*/  IMAD.MOV.U32 R36, RZ, RZ, R40 ;  /* 0x000000ffff247224 */ /* 0x010fe200078e0028 */
[----:B------:R-:W-:-:S03]  /*57d0*/  MOV R37, R45 ;  /* 0x0000002d00257202 */ /* 0x000fc60000000f00 */
[----:B------:R-:W-:Y:S02]  /*57e0*/  IMAD.X R0, RZ, RZ, R43, P0 ;  /* 0x000000ffff007224 */ /* 0x000fe400000e062b */
[----:B------:R-:W-:-:S04]  /*57f0*/  IMAD.WIDE.U32 R36, R3, c[0x0][0x330], R36 ;  /* 0x0000cc0003247a25 */ /* 0x000fc800078e0024 */
[----:B------:R-:W-:Y:S01]  /*5800*/  IMAD R0, R0, c[0x0][0x330], RZ ;  /* 0x0000cc0000007a24 */ /* 0x000fe200078e02ff */
[----:B------:R-:W-:-:S03]  /*5810*/  LEA R38, P0, R36, c[0x0][0x318], 0x1 ;  /* 0x0000c60024267a11 */ /* 0x000fc600078008ff */
[----:B------:R-:W-:-:S05]  /*5820*/  IMAD R0, R3, c[0x0][0x334], R0 ;  /* 0x0000cd0003007a24 */ /* 0x000fca00078e0200 */
[----:B------:R-:W-:-:S04]  /*5830*/  IADD3 R0, R37, R0, RZ ;  /* 0x0000000025007210 */ /* 0x000fc80007ffe0ff */
[----:B------:R-:W-:-:S05]  /*5840*/  LEA.HI.X R39, R36, c[0x0][0x31c], R0, 0x1, P0 ;  /* 0x0000c70024277a11 */ /* 0x000fca00000f0c00 */
[----:B--2---:R2:W-:Y:S02]  /*5850*/  STG.E.128 [R38.64], R28 ;  /* 0x0000001c26007986 */ /* 0x0045e4000c101d1a */
.L_x_10:
[----:B------:R-:W-:Y:S05]  /*5860*/  BSYNC B0 ;  /* 0x0000000000007941 */ /* 0x000fea0003800000 */
.L_x_9:
[----:B------:R-:W-:Y:S01]  /*5870*/  IADD3 R0, R188, 0x40, RZ ;  /* 0x00000040bc007810 */ /* 0x000fe20007ffe0ff */
[----:B------:R-:W-:Y:S03]  /*5880*/  BSSY B0, `(.L_x_11) ;  /* 0x000000f000007945 */ /* 0x000fe60003800000 */
[----:B------:R-:W-:-:S04]  /*5890*/  ISETP.GE.AND P2, PT, R0, UR7, PT ;  /* 0x0000000700007c0c */ /* 0x000fc8000bf46270 */
[----:B------:R-:W-:-:S13]  /*58a0*/  ISETP.GE.OR P0, PT, R194, c[0x0][0x324], P2 ;  /* 0x0000c900c2007a0c */ /* 0x000fda0001706670 */
[----:B------:R-:W-:Y:S05]  /*58b0*/  @P0 BRA `(.L_x_12) ;  /* 0x000000b000000947 */ /* 0x000fea0003800000 */
[----:B------:R-:W-:Y:S01]  /*58c0*/  IADD3 R3, P0, R42, 0x40, RZ ;  /* 0x000000402a037810 */ /* 0x000fe20007f1e0ff */
[----:B--2---:R-:W-:Y:S01]  /*58d0*/  IMAD.MOV.U32 R28, RZ, RZ, R40 ;  /* 0x000000ffff1c7224 */ /* 0x004fe200078e0028 */
        /* <DEDUP_REMOVED lines=8> */
[----:B------:R2:W-:Y:S02]  /*5960*/  STG.E.128 [R30.64], R24 ;  /* 0x000000181e007986 */ /* 0x0005e4000c101d1a */
.L_x_12:
[----:B------:R-:W-:Y:S05]  /*5970*/  BSYNC B0 ;  /* 0x0000000000007941 */ /* 0x000fea0003800000 */
.L_x_11:
        /* <DEDUP_REMOVED lines=15> */
[----:B---3--:R2:W-:Y:S02]  /*5a70*/  STG.E.128 [R26.64], R20 ;  /* 0x000000141a007986 */ /* 0x0085e4000c101d1a */
.L_x_14:
[----:B------:R-:W-:Y:S05]  /*5a80*/  BSYNC B0 ;  /* 0x0000000000007941 */ /* 0x000fea0003800000 */
.L_x_13:
[----:B------:R-:W-:Y:S01]  /*5a90*/  IMAD R3, R32, c[0x0][0x308], RZ ;  /* 0x0000c20020037a24 */ /* 0x000fe200078e02ff */
[----:B------:R-:W-:Y:S01]  /*5aa0*/  ULDC.64 UR4, c[0x0][0x310] ;  /* 0x0000c40000047ab9 */ /* 0x000fe20000000a00 */
[----:B------:R-:W-:Y:S01]  /*5ab0*/  IMAD.WIDE.U32 R34, R2, c[0x0][0x308], R34 ;  /* 0x0000c20002227a25 */ /* 0x000fe200078e0022 */
[----:B------:R-:W-:Y:S01]  /*5ac0*/  ISETP.GE.OR P4, PT, R194, c[0x0][0x2f4], P4 ;  /* 0x0000bd00c2007a0c */ /* 0x000fe20002786670 */
[----:B------:R-:W-:Y:S01]  /*5ad0*/  UIMAD UR4, UR6, UR4, URZ ;  /* 0x00000004060472a4 */ /* 0x000fe2000f8e023f */
[----:B------:R-:W-:Y:S01]  /*5ae0*/  MOV R0, UR21 ;  /* 0x0000001500007c02 */ /* 0x000fe20008000f00 */
[----:B------:R-:W-:Y:S01]  /*5af0*/  IMAD R3, R2, c[0x0][0x30c], R3 ;  /* 0x0000c30002037a24 */ /* 0x000fe200078e0203 */
[----:B------:R-:W-:Y:S01]  /*5b00*/  BSSY B0, `(.L_x_15) ;  /* 0x000000e000007945 */ /* 0x000fe20003800000 */
[----:B------:R-:W-:-:S03]  /*5b10*/  UIMAD UR4, UR21, UR5, UR4 ;  /* 0x00000005150472a4 */ /* 0x000fc6000f8e0204 */
[----:B------:R-:W-:-:S05]  /*5b20*/  IADD3 R35, R35, R3, RZ ;  /* 0x0000000323237210 */ /* 0x000fca0007ffe0ff */
[----:B--23--:R-:W-:-:S05]  /*5b30*/  IMAD.WIDE.U32 R22, R0, c[0x0][0x310], R34 ;  /* 0x0000c40000167a25 */ /* 0x00cfca00078e0022 */
[----:B------:R-:W-:Y:S01]  /*5b40*/  IADD3 R21, R23, UR4, RZ ;  /* 0x0000000417157c10 */ /* 0x000fe2000fffe0ff */
[----:B------:R-:W-:Y:S05]  /*5b50*/  @P4 BRA `(.L_x_16) ;  /* 0x0000008000004947 */ /* 0x000fea0003800000 */
[----:B------:R-:W-:Y:S01]  /*5b60*/  MOV R20, R22 ;  /* 0x0000001600147202 */ /* 0x000fe20000000f00 */
[----:B------:R-:W-:-:S04]  /*5b70*/  IMAD R3, R43, c[0x0][0x300], RZ ;  /* 0x0000c0002b037a24 */ /* 0x000fc800078e02ff */
[----:B------:R-:W-:-:S04]  /*5b80*/  IMAD.WIDE.U32 R24, R42, c[0x0][0x300], R20 ;  /* 0x0000c0002a187a25 */ /* 0x000fc800078e0014 */
[----:B------:R-:W-:Y:S01]  /*5b90*/  IMAD R0, R42, c[0x0][0x304], R3 ;  /* 0x0000c1002a007a24 */ /* 0x000fe200078e0203 */
[----:B------:R-:W-:-:S04]  /*5ba0*/  LEA R2, P0, R24, c[0x0][0x2e8], 0x1 ;  /* 0x0000ba0018027a11 */ /* 0x000fc800078008ff */
[----:B------:R-:W-:-:S04]  /*5bb0*/  IADD3 R0, R25, R0, RZ ;  /* 0x0000000019007210 */ /* 0x000fc80007ffe0ff */
[----:B------:R-:W-:-:S05]  /*5bc0*/  LEA.HI.X R3, R24, c[0x0][0x2ec], R0, 0x1, P0 ;  /* 0x0000bb0018037a11 */ /* 0x000fca00000f0c00 */
[----:B-1----:R1:W-:Y:S02]  /*5bd0*/  STG.E.128 [R2.64], R16 ;  /* 0x0000001002007986 */ /* 0x0023e4000c101d1a */
.L_x_16:
[----:B------:R-:W-:Y:S05]  /*5be0*/  BSYNC B0 ;  /* 0x0000000000007941 */ /* 0x000fea0003800000 */
.L_x_15:
[----:B------:R-:W-:Y:S01]  /*5bf0*/  ISETP.GE.OR P3, PT, R194, c[0x0][0x2f4], P3 ;  /* 0x0000bd00c2007a0c */ /* 0x000fe20001f66670 */
[----:B------:R-:W-:-:S12]  /*5c00*/  BSSY B0, `(.L_x_17) ;  /* 0x000000d000007945 */ /* 0x000fd80003800000 */
[----:B------:R-:W-:Y:S05]  /*5c10*/  @P3 BRA `(.L_x_18) ;  /* 0x000000b000003947 */ /* 0x000fea0003800000 */
[----:B-1----:R-:W-:Y:S01]  /*5c20*/  IADD3 R2, P0, R42, 0x20, RZ ;  /* 0x000000202a027810 */ /* 0x002fe20007f1e0ff */
[----:B------:R-:W-:Y:S01]  /*5c30*/  IMAD.MOV.U32 R16, RZ, RZ, R22 ;  /* 0x000000ffff107224 */ /* 0x000fe200078e0016 */
[----:B------:R-:W-:-:S03]  /*5c40*/  MOV R17, R21 ;  /* 0x0000001500117202 */ /* 0x000fc60000000f00 */
[----:B------:R-:W-:Y:S02]  /*5c50*/  IMAD.X R0, RZ, RZ, R43, P0 ;  /* 0x000000ffff007224 */ /* 0x000fe400000e062b */
[----:B------:R-:W-:-:S04]  /*5c60*/  IMAD.WIDE.U32 R16, R2, c[0x0][0x300], R16 ;  /* 0x0000c00002107a25 */ /* 0x000fc800078e0010 */
[----:B------:R-:W-:-:S04]  /*5c70*/  IMAD R3, R0, c[0x0][0x300], RZ ;  /* 0x0000c00000037a24 */ /* 0x000fc800078e02ff */
[----:B------:R-:W-:Y:S01]  /*5c80*/  IMAD R3, R2, c[0x0][0x304], R3 ;  /* 0x0000c10002037a24 */ /* 0x000fe200078e0203 */
[----:B------:R-:W-:-:S04]  /*5c90*/  LEA R2, P0, R16, c[0x0][0x2e8], 0x1 ;  /* 0x0000ba0010027a11 */ /* 0x000fc800078008ff */
[----:B------:R-:W-:-:S04]  /*5ca0*/  IADD3 R3, R17, R3, RZ ;  /* 0x0000000311037210 */ /* 0x000fc80007ffe0ff */
[----:B------:R-:W-:-:S05]  /*5cb0*/  LEA.HI.X R3, R16, c[0x0][0x2ec], R3, 0x1, P0 ;  /* 0x0000bb0010037a11 */ /* 0x000fca00000f0c03 */
[----:B-----5:R1:W-:Y:S02]  /*5cc0*/  STG.E.128 [R2.64], R12 ;  /* 0x0000000c02007986 */ /* 0x0203e4000c101d1a */
.L_x_18:
[----:B------:R-:W-:Y:S05]  /*5cd0*/  BSYNC B0 ;  /* 0x0000000000007941 */ /* 0x000fea0003800000 */
.L_x_17:
[----:B------:R-:W-:Y:S01]  /*5ce0*/  ISETP.GE.OR P2, PT, R194, c[0x0][0x2f4], P2 ;  /* 0x0000bd00c2007a0c */ /* 0x000fe20001746670 */
[----:B------:R-:W-:-:S12]  /*5cf0*/  BSSY B0, `(.L_x_19) ;  /* 0x000000d000007945 */ /* 0x000fd80003800000 */
[----:B------:R-:W-:Y:S05]  /*5d00*/  @P2 BRA `(.L_x_20) ;  /* 0x000000b000002947 */ /* 0x000fea0003800000 */
[----:B-1----:R-:W-:Y:S01]  /*5d10*/  IADD3 R2, P0, R42, 0x40, RZ ;  /* 0x000000402a027810 */ /* 0x002fe20007f1e0ff */
[----:B-----5:R-:W-:Y:S01]  /*5d20*/  IMAD.MOV.U32 R12, RZ, RZ, R22 ;  /* 0x000000ffff0c7224 */ /* 0x020fe200078e0016 */
        /* <DEDUP_REMOVED lines=8> */
[----:B------:R1:W-:Y:S02]  /*5db0*/  STG.E.128 [R2.64], R8 ;  /* 0x0000000802007986 */ /* 0x0003e4000c101d1a */
.L_x_20:
[----:B------:R-:W-:Y:S05]  /*5dc0*/  BSYNC B0 ;  /* 0x0000000000007941 */ /* 0x000fea0003800000 */
.L_x_19:
[----:B------:R-:W-:-:S13]  /*5dd0*/  ISETP.GE.OR P1, PT, R194, c[0x0][0x2f4], P1 ;  /* 0x0000bd00c2007a0c */ /* 0x000fda0000f26670 */
[----:B------:R-:W-:Y:S05]  /*5de0*/  @P1 EXIT ;  /* 0x000000000000194d */ /* 0x000fea0003800000 */
[----:B------:R-:W-:Y:S01]  /*5df0*/  IADD3 R0, P0, R42, 0x60, RZ ;  /* 0x000000602a007810 */ /* 0x000fe20007f1e0ff */
[----:B-1----:R-:W-:Y:S01]  /*5e00*/  IMAD.MOV.U32 R8, RZ, RZ, R22 ;  /* 0x000000ffff087224 */ /* 0x002fe200078e0016 */
        /* <DEDUP_REMOVED lines=8> */
[----:B------:R-:W-:Y:S01]  /*5e90*/  STG.E.128 [R2.64], R4 ;  /* 0x0000000402007986 */ /* 0x000fe2000c101d1a */
[----:B------:R-:W-:Y:S05]  /*5ea0*/  EXIT ;  /* 0x000000000000794d */ /* 0x000fea0003800000 */
.L_x_21:
[----:B------:R-:W-:-:S00]  /*5eb0*/  BRA `(.L_x_21) ;  /* 0xfffffff000007947 */ /* 0x000fc0000383ffff */
[----:B------:R-:W-:-:S00]  /*5ec0*/  NOP ;  /* 0x0000000000007918 */ /* 0x000fc00000000000 */
        /* <DEDUP_REMOVED lines=11> */
.L_x_5606:


//--------------------- .text._ZN7cutlass13device_kernelIN5flash19enable_sm80_to_sm89INS1_16FlashAttnBwdSm80INS1_25CollectiveMainloopBwdSm80ILi2ELi2EN4cute5tupleIJNS5_1CILi64EEENS7_ILi128EEES8_EEENS_6half_tEfNS_4arch4Sm80ELb0ELb0ELb1ELb0ELb1ELb0ELb0ELb0ELi2ELi2ELi4ELi2ELb1EEENS1_21CollectiveEpilogueBwdISA_SB_SD_Li256ELb0ELb0ELi2EEENS1_19SingleTileSchedulerILb0ELb0ELb0ELi128EEEEEEEEEvNT_6ParamsE --------------------------
	.section	.text._ZN7cutlass13device_kernelIN5flash19enable_sm80_to_sm89INS1_16FlashAttnBwdSm80INS1_25CollectiveMainloopBwdSm80ILi2ELi2EN4cute5tupleIJNS5_1CILi64EEENS7_ILi128EEES8_EEENS_6half_tEfNS_4arch4Sm80ELb0ELb0ELb1ELb0ELb1ELb0ELb0ELb0ELi2ELi2ELi4ELi2ELb1EEENS1_21CollectiveEpilogueBwdISA_SB_SD_Li256ELb0ELb0ELi2EEENS1_19SingleTileSchedulerILb0ELb0ELb0ELi128EEEEEEEEEvNT_6ParamsE,"ax",@progbits
	.sectioninfo	@"SHI_REGISTERS=249"
	.align	128
.text._ZN7cutlass13device_kernelIN5flash19enable_sm80_to_sm89INS1_16FlashAttnBwdSm80INS1_25CollectiveMainloopBwdSm80ILi2ELi2EN4cute5tupleIJNS5_1CILi64EEENS7_ILi128EEES8_EEENS_6half_tEfNS_4arch4Sm80ELb0ELb0ELb1ELb0ELb1ELb0ELb0ELb0ELi2ELi2ELi4ELi2ELb1EEENS1_21CollectiveEpilogueBwdISA_SB_SD_Li256ELb0ELb0ELi2EEENS1_19SingleTileSchedulerILb0ELb0ELb0ELi128EEEEEEEEEvNT_6ParamsE:
        .type           _ZN7cutlass13device_kernelIN5flash19enable_sm80_to_sm89INS1_16FlashAttnBwdSm80INS1_25CollectiveMainloopBwdSm80ILi2ELi2EN4cute5tupleIJNS5_1CILi64EEENS7_ILi128EEES8_EEENS_6half_tEfNS_4arch4Sm80ELb0ELb0ELb1ELb0ELb1ELb0ELb0ELb0ELi2ELi2ELi4ELi2ELb1EEENS1_21CollectiveEpilogueBwdISA_SB_SD_Li256ELb0ELb0ELi2EEENS1_19SingleTileSchedulerILb0ELb0ELb0ELi128EEEEEEEEEvNT_6ParamsE,@function
        .size           _ZN7cutlass13device_kernelIN5flash19enable_sm80_to_sm89INS1_16FlashAttnBwdSm80INS1_25CollectiveMainloopBwdSm80ILi2ELi2EN4cute5tupleIJNS5_1CILi64EEENS7_ILi128EEES8_EEENS_6half_tEfNS_4arch4Sm80ELb0ELb0ELb1ELb0ELb1ELb0ELb0ELb0ELi2ELi2ELi4ELi2ELb1EEENS1_21CollectiveEpilogueBwdISA_SB_SD_Li256ELb0ELb0ELi2EEENS1_19SingleTileSchedulerILb0ELb0ELb0ELi128EEEEEEEEEvNT_6ParamsE,(.L_x_5607 - _ZN7cutlass13device_kernelIN5flash19enable_sm80_to_sm89INS1_16FlashAttnBwdSm80INS1_25CollectiveMainloopBwdSm80ILi2ELi2EN4cute5tupleIJNS5_1CILi64EEENS7_ILi128EEES8_EEENS_6half_tEfNS_4arch4Sm80ELb0ELb0ELb1ELb0ELb1ELb0ELb0ELb0ELi2ELi2ELi4ELi2ELb1EEENS1_21CollectiveEpilogueBwdISA_SB_SD_Li256ELb0ELb0ELi2EEENS1_19SingleTileSchedulerILb0ELb0ELb0ELi128EEEEEEEEEvNT_6ParamsE)
        .other          _ZN7cutlass13device_kernelIN5flash19enable_sm80_to_sm89INS1_16FlashAttnBwdSm80INS1_25CollectiveMainloopBwdSm80ILi2ELi2EN4cute5tupleIJNS5_1CILi64EEENS7_ILi128EEES8_EEENS_6half_tEfNS_4arch4Sm80ELb0ELb0ELb1ELb0ELb1ELb0ELb0ELb0ELi2ELi2ELi4ELi2ELb1EEENS1_21CollectiveEpilogueBwdISA_SB_SD_Li256ELb0ELb0ELi2EEENS1_19SingleTileSchedulerILb0ELb0ELb0ELi128EEEEEEEEEvNT_6ParamsE,@"STO_CUDA_ENTRY STV_DEFAULT"
_ZN7cutlass13device_kernelIN5flash19enable_sm80_to_sm89INS1_16FlashAttnBwdSm80INS1_25CollectiveMainloopBwdSm80ILi2ELi2EN4cute5tupleIJNS5_1CILi64EEENS7_ILi128EEES8_EEENS_6half_tEfNS_4arch4Sm80ELb0ELb0ELb1ELb0ELb1ELb0ELb0ELb0ELi2ELi2ELi4ELi2ELb1EEENS1_21CollectiveEpilogueBwdISA_SB_SD_Li256ELb0ELb0ELi2EEENS1_19SingleTileSchedulerILb0ELb0ELb0ELi128EEEEEEEEEvNT_6ParamsE:
        /* <DEDUP_REMOVED lines=21> */
[----:B------:R-:W-:Y:S02]  /*0150*/  UIMAD UR4, UR6, UR4, URZ ;  /* 0x00000004060472a4 */ /* 0x000fe4000f8e023f */
[----:B------:R-:W-:Y:S02]  /*0160*/  UIMAD UR8, UR21, UR9, UR8 ;  /* 0x00000009150872a4 */ /* 0x000fe4000f8e0208 */
[----:B------:R-:W-:Y:S01]  /*0170*/  UIMAD UR4, UR21, UR5, UR4 ;  /* 0x00000005150472a4 */ /* 0x000fe2000f8e0204 */
[----:B-1----:R-:W-:Y:S01]  /*0180*/  SHF.R.S32.HI R3, RZ, 0x1f, R12 ;  /* 0x0000001fff037819 */ /* 0x002fe2000001140c */
[C---:B------:R-:W-:Y:S01]  /*0190*/  IMAD.SHL.U32 R190, R12.reuse, 0x4, RZ ;  /* 0x000000040cbe7824 */ /* 0x040fe200078e00ff */
[----:B------:R-:W-:Y:S02]  /*01a0*/  UIADD3 UR16, UR11, UR16, URZ ;  /* 0x000000100b107290 */ /* 0x000fe4000fffe03f */
[-C--:B------:R-:W-:Y:S01]  /*01b0*/  LEA.HI R11, R3, R12.reuse, RZ, 0x3 ;  /* 0x0000000c030b7211 */ /* 0x080fe200078f18ff */
[----:B--2---:R-:W-:Y:S01]  /*01c0*/  @P0 IMAD.HI.U32 R0, R7, c[0x0][0x24c], RZ ;  /* 0x0000930007000a27 */ /* 0x004fe200078e00ff */
[----:B------:R-:W-:Y:S01]  /*01d0*/  SHF.R.S32.HI R191, RZ, 0x1f, R190 ;  /* 0x0000001fffbf7819 */ /* 0x000fe200000114be */
[----:B------:R-:W-:Y:S01]  /*01e0*/  ULDC.64 UR26, c[0x0][0x118] ;  /* 0x00004600001a7ab9 */ /* 0x000fe20000000a00 */
[----:B------:R-:W-:Y:S01]  /*01f0*/  LOP3.LUT R9, R11, 0xfffffff8, RZ, 0xc0, !PT ;  /* 0xfffffff80b097812 */ /* 0x000fe200078ec0ff */
[----:B------:R-:W-:Y:S01]  /*0200*/  IMAD.MOV.U32 R5, RZ, RZ, R7 ;  /* 0x000000ffff057224 */ /* 0x000fe200078e0007 */
[----:B------:R-:W-:Y:S01]  /*0210*/  @P0 SHF.R.U32.HI R5, RZ, c[0x0][0x250], R0 ;  /* 0x00009400ff050a19 */ /* 0x000fe20000011600 */
[----:B------:R-:W-:Y:S01]  /*0220*/  IMAD.WIDE.U32 R24, R7, c[0x0][0x270], R190 ;  /* 0x00009c0007187a25 */ /* 0x000fe200078e00be */
[----:B------:R-:W-:Y:S01]  /*0230*/  SHF.R.S32.HI R188, RZ, 0x3, R11 ;  /* 0x00000003ffbc7819 */ /* 0x000fe2000001140b */
[----:B------:R-:W-:Y:S01]  /*0240*/  UMOV UR18, 0x6 ;  /* 0x0000000600127882 */ /* 0x000fe20000000000 */
[----:B------:R-:W-:Y:S01]  /*0250*/  SHF.R.S32.HI R16, RZ, 0x1f, R5 ;  /* 0x0000001fff107819 */ /* 0x000fe20000011405 */
[----:B------:R-:W-:Y:S01]  /*0260*/  IMAD.IADD R18, R12, 0x1, -R9 ;  /* 0x000000010c127824 */ /* 0x000fe200078e0a09 */
[----:B------:R-:W-:Y:S01]  /*0270*/  SHF.R.S32.HI R189, RZ, 0x1f, R188 ;  /* 0x0000001fffbd7819 */ /* 0x000fe200000114bc */
[----:B------:R-:W-:Y:S01]  /*0280*/  IMAD.WIDE.U32 R32, R188, c[0x0][0x178], RZ ;  /* 0x00005e00bc207a25 */ /* 0x000fe200078e00ff */
[----:B------:R-:W-:-:S02]  /*0290*/  LEA.HI R10, R3, R12, RZ, 0x6 ;  /* 0x0000000c030a7211 */ /* 0x000fc400078f30ff */
[----:B------:R-:W-:Y:S01]  /*02a0*/  LEA.HI R176, R3, R12, RZ, 0x7 ;  /* 0x0000000c03b07211 */ /* 0x000fe200078f38ff */
[----:B------:R-:W-:Y:S01]  /*02b0*/  IMAD.SHL.U32 R194, R18, 0x8, RZ ;  /* 0x0000000812c27824 */ /* 0x000fe200078e00ff */
[----:B------:R-:W-:Y:S01]  /*02c0*/  SHF.R.S32.HI R10, RZ, 0x6, R10 ;  /* 0x00000006ff0a7819 */ /* 0x000fe2000001140a */
[C---:B------:R-:W-:Y:S01]  /*02d0*/  IMAD R0, R16.reuse, c[0x0][0x1e0], RZ ;  /* 0x0000780010007a24 */ /* 0x040fe200078e02ff */
[----:B------:R-:W-:Y:S01]  /*02e0*/  SHF.R.U32.HI R176, RZ, 0x4, R176 ;  /* 0x00000004ffb07819 */ /* 0x000fe200000116b0 */
[----:B------:R-:W-:Y:S01]  /*02f0*/  IMAD R16, R16, c[0x0][0x1b0], RZ ;  /* 0x00006c0010107a24 */ /* 0x000fe200078e02ff */
[----:B------:R-:W-:Y:S01]  /*0300*/  SHF.R.S32.HI R195, RZ, 0x1f, R194 ;  /* 0x0000001fffc37819 */ /* 0x000fe200000114c2 */
[C---:B------:R-:W-:Y:S02]  /*0310*/  IMAD R0, R5.reuse, c[0x0][0x1e4], R0 ;  /* 0x0000790005007a24 */ /* 0x040fe400078e0200 */
[C---:B------:R-:W-:Y:S02]  /*0320*/  IMAD R16, R5.reuse, c[0x0][0x1b4], R16 ;  /* 0x00006d0005107a24 */ /* 0x040fe400078e0210 */
[----:B------:R-:W-:-:S04]  /*0330*/  IMAD.WIDE.U32 R8, R5, c[0x0][0x1e0], R194 ;  /* 0x0000780005087a25 */ /* 0x000fc800078e00c2 */
[----:B------:R-:W-:-:S04]  /*0340*/  IMAD.WIDE.U32 R4, R5, c[0x0][0x1b0], R194 ;  /* 0x00006c0005047a25 */ /* 0x000fc800078e00c2 */
[----:B------:R-:W-:Y:S02]  /*0350*/  IMAD.IADD R9, R9, 0x1, R0 ;  /* 0x0000000109097824 */ /* 0x000fe400078e0200 */
[----:B------:R-:W-:Y:S01]  /*0360*/  IMAD.IADD R17, R5, 0x1, R16 ;  /* 0x0000000105117824 */ /* 0x000fe200078e0210 */
[----:B------:R-:W-:Y:S01]  /*0370*/  SHF.R.S32.HI R5, RZ, 0x1f, R7 ;  /* 0x0000001fff057819 */ /* 0x000fe20000011407 */
[----:B------:R-:W-:Y:S02]  /*0380*/  IMAD.MOV.U32 R16, RZ, RZ, R4 ;  /* 0x000000ffff107224 */ /* 0x000fe400078e0004 */
[----:B------:R-:W-:Y:S01]  /*0390*/  IMAD.WIDE.U32 R14, R14, c[0x0][0x1e8], R8 ;  /* 0x00007a000e0e7a25 */ /* 0x000fe200078e0008 */
[----:B------:R-:W-:-:S03]  /*03a0*/  LEA.HI R8, R3, R12, RZ, 0x5 ;  /* 0x0000000c03087211 */ /* 0x000fc600078f28ff */
[----:B------:R-:W-:Y:S01]  /*03b0*/  IMAD.WIDE.U32 R20, R20, c[0x0][0x1b8], R16 ;  /* 0x00006e0014147a25 */ /* 0x000fe200078e0010 */
[----:B------:R-:W-:Y:S02]  /*03c0*/  IADD3 R15, R15, UR8, RZ ;  /* 0x000000080f0f7c10 */ /* 0x000fe4000fffe0ff */
[----:B------:R-:W-:Y:S01]  /*03d0*/  IADD3 R17, P0, R24, UR10, RZ ;  /* 0x0000000a18117c10 */ /* 0x000fe2000ff1e0ff */
[----:B------:R-:W-:Y:S01]  /*03e0*/  IMAD.MOV.U32 R9, RZ, RZ, -0x80 ;  /* 0xffffff80ff097424 */ /* 0x000fe200078e00ff */
[----:B------:R-:W-:Y:S01]  /*03f0*/  IADD3 R21, R21, UR4, RZ ;  /* 0x0000000415157c10 */ /* 0x000fe2000fffe0ff */
[C---:B---3--:R-:W-:Y:S01]  /*0400*/  IMAD.WIDE R22, R184.reuse, 0x80, R188 ;  /* 0x00000080b8167825 */ /* 0x048fe200078e02bc */
[----:B------:R-:W-:Y:S01]  /*0410*/  ULDC.64 UR4, c[0x0][0x290] ;  /* 0x0000a40000047ab9 */ /* 0x000fe20000000a00 */
[----:B------:R-:W-:Y:S01]  /*0420*/  LEA.HI R16, R3, R12, RZ, 0x2 ;  /* 0x0000000c03107211 */ /* 0x000fe200078f10ff */
[----:B------:R-:W-:Y:S01]  /*0430*/  UIMAD.WIDE.U32 UR8, UR21, UR4, URZ ;  /* 0x00000004150872a5 */ /* 0x000fe2000f8e003f */
[----:B------:R-:W-:Y:S01]  /*0440*/  IMAD R9, R184, R9, c[0x0][0x198] ;  /* 0x00006600b8097624 */ /* 0x000fe200078e0209 */
[----:B------:R-:W-:Y:S01]  /*0450*/  UIMAD UR4, UR6, UR4, URZ ;  /* 0x00000004060472a4 */ /* 0x000fe2000f8e023f */
[----:B------:R-:W-:Y:S01]  /*0460*/  IMAD R4, R23, c[0x0][0x1d8], RZ ;  /* 0x0000760017047a24 */ /* 0x000fe200078e02ff */
[----:B------:R-:W-:Y:S01]  /*0470*/  SHF.R.S32.HI R186, RZ, 0x1f, R16 ;  /* 0x0000001fffba7819 */ /* 0x000fe20000011410 */
[----:B------:R-:W-:Y:S01]  /*0480*/  IMAD R2, R5, c[0x0][0x270], RZ ;  /* 0x00009c0005027a24 */ /* 0x000fe200078e02ff */
[----:B------:R-:W-:Y:S01]  /*0490*/  UIMAD UR4, UR21, UR5, UR4 ;  /* 0x00000005150472a4 */ /* 0x000fe2000f8e0204 */
[----:B------:R-:W-:-:S02]  /*04a0*/  IMAD.IADD R0, R9, 0x1, -R188 ;  /* 0x0000000109007824 */ /* 0x000fc400078e0abc */
[C---:B------:R-:W-:Y:S01]  /*04b0*/  IMAD R4, R22.reuse, c[0x0][0x1dc], R4 ;  /* 0x0000770016047a24 */ /* 0x040fe200078e0204 */
[----:B------:R-:W-:Y:S01]  /*04c0*/  UIADD3 UR17, UR9, UR4, URZ ;  /* 0x0000000409117290 */ /* 0x000fe2000fffe03f */
[----:B------:R-:W-:Y:S01]  /*04d0*/  IMAD.WIDE.U32 R14, R22, c[0x0][0x1d8], R14 ;  /* 0x00007600160e7a25 */ /* 0x000fe200078e000e */
[C---:B------:R-:W-:Y:S01]  /*04e0*/  ISETP.GE.AND P5, PT, R0.reuse, 0x1, PT ;  /* 0x000000010000780c */ /* 0x040fe20003fa6270 */
[----:B------:R-:W-:Y:S01]  /*04f0*/  ULDC.64 UR4, c[0x0][0x188] ;  /* 0x0000620000047ab9 */ /* 0x000fe20000000a00 */
[C---:B------:R-:W-:Y:S01]  /*0500*/  ISETP.GE.AND P4, PT, R0.reuse, 0x21, PT ;  /* 0x000000210000780c */ /* 0x040fe20003f86270 */
[----:B------:R-:W-:Y:S01]  /*0510*/  IMAD R2, R7, c[0x0][0x274], R2 ;  /* 0x00009d0007027a24 */ /* 0x000fe200078e0202 */
[C---:B------:R-:W-:Y:S01]  /*0520*/  ISETP.GE.AND P3, PT, R0.reuse, 0x41, PT ;  /* 0x000000410000780c */ /* 0x040fe20003f66270 */
[----:B------:R-:W-:Y:S01]  /*0530*/  IMAD.IADD R4, R15, 0x1, R4 ;  /* 0x000000010f047824 */ /* 0x000fe200078e0204 */
[----:B------:R-:W-:Y:S01]  /*0540*/  ISETP.GE.AND P2, PT, R0, 0x61, PT ;  /* 0x000000610000780c */ /* 0x000fe20003f46270 */
[----:B------:R-:W-:Y:S01]  /*0550*/  IMAD.SHL.U32 R15, R188, 0x40, RZ ;  /* 0x00000040bc0f7824 */ /* 0x000fe200078e00ff */
[----:B------:R-:W-:Y:S01]  /*0560*/  IADD3.X R2, R25, UR16, R2, P0, !PT ;  /* 0x0000001019027c10 */ /* 0x000fe200087fe402 */
[----:B------:R-:W-:Y:S01]  /*0570*/  IMAD R0, R23, c[0x0][0x1a8], RZ ;  /* 0x00006a0017007a24 */ /* 0x000fe200078e02ff */
[----:B------:R-:W-:Y:S01]  /*0580*/  LEA R26, P0, R14, c[0x0][0x1c0], 0x1 ;  /* 0x000070000e1a7a11 */ /* 0x000fe200078008ff */
[----:B------:R-:W-:Y:S01]  /*0590*/  IMAD.WIDE.U32 R20, R22, c[0x0][0x1a8], R20 ;  /* 0x00006a0016147a25 */ /* 0x000fe200078e0014 */
[----:B------:R-:W-:Y:S01]  /*05a0*/  LOP3.LUT R15, R15, 0x1c0, RZ, 0xc0, !PT ;  /* 0x000001c00f0f7812 */ /* 0x000fe200078ec0ff */
[----:B------:R-:W-:Y:S01]  /*05b0*/  UIMAD.WIDE.U32 UR14, UR21, UR4, URZ ;  /* 0x00000004150e72a5 */ /* 0x000fe2000f8e003f */
[----:B------:R-:W-:Y:S01]  /*05c0*/  LEA.HI.X R27, R14, c[0x0][0x1c4], R4, 0x1, P0 ;  /* 0x000071000e1b7a11 */ /* 0x000fe200000f0c04 */
[----:B------:R-:W-:Y:S01]  /*05d0*/  IMAD R0, R22, c[0x0][0x1ac], R0 ;  /* 0x00006b0016007a24 */ /* 0x000fe200078e0200 */
[----:B------:R-:W-:Y:S01]  /*05e0*/  LOP3.LUT R185, R15, 0x38, R194, 0xf8, !PT ;  /* 0x000000380fb97812 */ /* 0x000fe200078ef8c2 */
[----:B------:R-:W-:Y:S01]  /*05f0*/  IMAD R6, R5, c[0x0][0x288], RZ ;  /* 0x0000a20005067a24 */ /* 0x000fe200078e02ff */
[----:B------:R-:W-:Y:S01]  /*0600*/  SHF.R.U32.HI R4, RZ, 0x3, R15 ;  /* 0x00000003ff047819 */ /* 0x000fe2000001160f */
[----:B------:R-:W-:Y:S01]  /*0610*/  IMAD.WIDE.U32 R22, R7, c[0x0][0x288], R190 ;  /* 0x0000a20007167a25 */ /* 0x000fe200078e00be */
[----:B------:R-:W-:Y:S01]  /*0620*/  UIMAD UR4, UR6, UR4, URZ ;  /* 0x00000004060472a4 */ /* 0x000fe2000f8e023f */
[----:B------:R-:W-:-:S02]  /*0630*/  ISETP.GE.OR P6, PT, R194, c[0x0][0x1cc], !P5 ;  /* 0x00007300c2007a0c */ /* 0x000fc40006fc6670 */
[----:B------:R-:W-:Y:S01]  /*0640*/  IMAD.SHL.U32 R29, R10, 0x200, RZ ;  /* 0x000002000a1d7824 */ /* 0x000fe200078e00ff */
[----:B------:R-:W-:Y:S01]  /*0650*/  LEA R24, P0, R20, c[0x0][0x190], 0x1 ;  /* 0x0000640014187a11 */ /* 0x000fe200078008ff */
[----:B------:R-:W-:Y:S01]  /*0660*/  IMAD.IADD R0, R21, 0x1, R0 ;  /* 0x0000000115007824 */ /* 0x000fe200078e0200 */
[----:B------:R-:W-:Y:S01]  /*0670*/  IADD3 R22, P1, R22, UR8, RZ ;  /* 0x0000000816167c10 */ /* 0x000fe2000ff3e0ff */
[----:B------:R-:W-:Y:S01]  /*0680*/  IMAD R15, R7, c[0x0][0x28c], R6 ;  /* 0x0000a300070f7a24 */ /* 0x000fe200078e0206 */
[----:B------:R-:W-:Y:S01]  /*0690*/  LOP3.LUT R185, R29, R185, R4, 0xf6, !PT ;  /* 0x000000b91db97212 */ /* 0x000fe200078ef604 */
[----:B------:R-:W-:Y:S01]  /*06a0*/  IMAD.WIDE.U32 R30, R7, c[0x0][0x180], R194 ;  /* 0x00006000071e7a25 */ /* 0x000fe200078e00c2 */
[----:B------:R-:W-:Y:S01]  /*06b0*/  UIMAD UR5, UR21, UR5, UR4 ;  /* 0x00000005150572a4 */ /* 0x000fe2000f8e0204 */
[----:B------:R-:W-:Y:S02]  /*06c0*/  LEA.HI.X R25, R20, c[0x0][0x194], R0, 0x1, P0 ;  /* 0x0000650014197a11 */ /* 0x000fe400000f0c00 */
[----:B------:R-:W-:Y:S01]  /*06d0*/  IMAD R181, R189, c[0x0][0x178], RZ ;  /* 0x00005e00bdb57a24 */ /* 0x000fe200078e02ff */
[----:B------:R-:W-:Y:S01]  /*06e0*/  LEA.HI R0, R3, R12, RZ, 0x4 ;  /* 0x0000000c03007211 */ /* 0x000fe200078f20ff */
[----:B------:R-:W-:Y:S01]  /*06f0*/  IMAD R4, R5, c[0x0][0x180], RZ ;  /* 0x0000600005047a24 */ /* 0x000fe200078e02ff */
[----:B------:R-:W-:Y:S01]  /*0700*/  IADD3.X R15, R23, UR17, R15, P1, !PT ;  /* 0x00000011170f7c10 */ /* 0x000fe20008ffe40f */
[----:B------:R-:W-:Y:S01]  /*0710*/  IMAD.SHL.U32 R185, R185, 0x2, RZ ;  /* 0x00000002b9b97824 */ /* 0x000fe200078e00ff */
[----:B------:R-:W-:Y:S01]  /*0720*/  IADD3 R19, P1, P0, R32, UR14, R30 ;  /* 0x0000000e20137c10 */ /* 0x000fe2000f83e01e */
[----:B------:R-:W-:Y:S01]  /*0730*/  IMAD R181, R188, c[0x0][0x17c], R181 ;  /* 0x00005f00bcb57a24 */ /* 0x000fe200078e02b5 */
[----:B------:R-:W-:Y:S01]  /*0740*/  SHF.R.S32.HI R21, RZ, 0x4, R0 ;  /* 0x00000004ff157819 */ /* 0x000fe20000011400 */
[----:B------:R-:W-:Y:S01]  /*0750*/  IMAD R4, R7, c[0x0][0x184], R4 ;  /* 0x0000610007047a24 */ /* 0x000fe200078e0204 */
[----:B------:R-:W-:Y:S01]  /*0760*/  UIADD3 UR14, UR15, UR5, URZ ;  /* 0x000000050f0e7290 */ /* 0x000fe2000fffe03f */
[----:B------:R-:W-:Y:S01]  /*0770*/  IMAD.IADD R181, R33, 0x1, R181 ;  /* 0x0000000121b57824 */ /* 0x000fe200078e02b5 */
[----:B------:R1:W-:Y:S01]  /*0780*/  LDGSTS.E.BYPASS.LTC128B.128 [R185+0x4080], [R26.64], !P6 ;  /* 0x040800001ab97fae */ /* 0x0003e2000f101d5a */
[----:B------:R-:W-:Y:S01]  /*0790*/  ULDC.64 UR4, c[0x0][0x1d8] ;  /* 0x0000760000047ab9 */ /* 0x000fe20000000a00 */
[----:B------:R-:W-:Y:S01]  /*07a0*/  IMAD.IADD R4, R31, 0x1, R4 ;  /* 0x000000011f047824 */ /* 0x000fe200078e0204 */
[----:B------:R-:W-:Y:S01]  /*07b0*/  USHF.L.U32 UR7, UR4, 0x6, URZ ;  /* 0x0000000604077899 */ /* 0x000fe2000800063f */
[----:B------:R-:W-:Y:S01]  /*07c0*/  LEA.HI R174, R0, R21, RZ, 0x1 ;  /* 0x0000001500ae7211 */ /* 0x000fe200078f08ff */
[----:B------:R-:W-:Y:S01]  /*07d0*/  USHF.L.U64.HI UR5, UR4, UR18, UR5 ;  /* 0x0000001204057299 */ /* 0x000fe20008010205 */
[----:B------:R-:W-:Y:S01]  /*07e0*/  ISETP.GE.OR P6, PT, R194, c[0x0][0x1cc], !P4 ;  /* 0x00007300c2007a0c */ /* 0x000fe200067c6670 */
[----:B------:R-:W-:Y:S01]  /*07f0*/  IMAD R183, R189, c[0x0][0x208], RZ ;  /* 0x00008200bdb77a24 */ /* 0x000fe200078e02ff */
[----:B------:R-:W-:Y:S01]  /*0800*/  LOP3.LUT R174, R174, 0xfffffffe, RZ, 0xc0, !PT ;  /* 0xfffffffeaeae7812 */ /* 0x000fe200078ec0ff */
[----:B------:R-:W-:Y:S01]  /*0810*/  IMAD.WIDE.U32 R192, R188, c[0x0][0x208], RZ ;  /* 0x00008200bcc07a25 */ /* 0x000fe200078e00ff */
[----:B------:R-:W-:-:S02]  /*0820*/  IADD3.X R4, R181, UR14, R4, P1, P0 ;  /* 0x0000000eb5047c10 */ /* 0x000fc40008fe0404 */
[----:B------:R-:W-:Y:S01]  /*0830*/  LEA R20, P0, R19, c[0x0][0x160], 0x1 ;  /* 0x0000580013147a11 */ /* 0x000fe200078008ff */
[----:B------:R-:W-:Y:S01]  /*0840*/  IMAD.IADD R174, R21, 0x1, -R174 ;  /* 0x0000000115ae7824 */ /* 0x000fe200078e0aae */
[C---:B------:R-:W-:Y:S01]  /*0850*/  ISETP.GE.OR P5, PT, R194.reuse, c[0x0][0x19c], !P5 ;  /* 0x00006700c2007a0c */ /* 0x040fe20006fa6670 */
[----:B------:R-:W-:Y:S01]  /*0860*/  IMAD.WIDE.U32 R36, R7, c[0x0][0x210], R194 ;  /* 0x0000840007247a25 */ /* 0x000fe200078e00c2 */
[----:B------:R-:W-:Y:S02]  /*0870*/  LEA.HI.X R21, R19, c[0x0][0x164], R4, 0x1, P0 ;  /* 0x0000590013157a11 */ /* 0x000fe400000f0c04 */
[----:B------:R-:W-:Y:S01]  /*0880*/  ISETP.GE.OR P4, PT, R194, c[0x0][0x19c], !P4 ;  /* 0x00006700c2007a0c */ /* 0x000fe20006786670 */
[----:B------:R-:W-:Y:S01]  /*0890*/  IMAD R183, R188, c[0x0][0x20c], R183 ;  /* 0x00008300bcb77a24 */ /* 0x000fe200078e02b7 */
[--C-:B------:R-:W-:Y:S01]  /*08a0*/  SHF.R.S32.HI R4, RZ, 0x5, R8.reuse ;  /* 0x00000005ff047819 */ /* 0x100fe20000011408 */
[----:B------:R-:W-:Y:S01]  /*08b0*/  IMAD R28, R174, 0x800, R29 ;  /* 0x00000800ae1c7824 */ /* 0x000fe200078e021d */
[----:B------:R-:W-:Y:S01]  /*08c0*/  SHF.R.S32.HI R23, RZ, 0x1f, R8 ;  /* 0x0000001fff177819 */ /* 0x000fe20000011408 */
[----:B------:R-:W-:Y:S01]  /*08d0*/  IMAD.IADD R183, R193, 0x1, R183 ;  /* 0x00000001c1b77824 */ /* 0x000fe200078e02b7 */
[----:B------:R-:W-:-:S02]  /*08e0*/  LEA.HI R187, R8, R4, RZ, 0x1 ;  /* 0x0000000408bb7211 */ /* 0x000fc400078f08ff */
[----:B------:R-:W-:Y:S02]  /*08f0*/  LEA.HI R23, R23, R4, RZ, 0x2 ;  /* 0x0000000417177211 */ /* 0x000fe400078f10ff */
[----:B-1----:R-:W-:Y:S02]  /*0900*/  IADD3 R26, P1, R26, UR7, RZ ;  /* 0x000000071a1a7c10 */ /* 0x002fe4000ff3e0ff */
[----:B------:R-:W-:Y:S02]  /*0910*/  LOP3.LUT R187, R187, 0xfffffffe, RZ, 0xc0, !PT ;  /* 0xfffffffebbbb7812 */ /* 0x000fe400078ec0ff */
[----:B------:R-:W-:Y:S02]  /*0920*/  IADD3.X R27, R27, UR5, RZ, P1, !PT ;  /* 0x000000051b1b7c10 */ /* 0x000fe40008ffe4ff */
[----:B------:R-:W-:Y:S01]  /*0930*/  IADD3 R32, P0, R26, UR7, RZ ;  /* 0x000000071a207c10 */ /* 0x000fe2000ff1e0ff */
[----:B------:R-:W-:Y:S01]  /*0940*/  IMAD.IADD R187, R4, 0x1, -R187 ;  /* 0x0000000104bb7824 */ /* 0x000fe200078e0abb */
[C---:B------:R-:W-:Y:S01]  /*0950*/  ISETP.GE.OR P1, PT, R194.reuse, c[0x0][0x1cc], !P2 ;  /* 0x00007300c2007a0c */ /* 0x040fe20005726670 */
[----:B------:R1:W-:Y:S01]  /*0960*/  LDGSTS.E.BYPASS.LTC128B.128 [R185+0x5080], [R26.64], !P6 ;  /* 0x050800001ab97fae */ /* 0x0003e2000f101d5a */
[----:B------:R-:W-:Y:S01]  /*0970*/  IADD3.X R33, R27, UR5, RZ, P0, !PT ;  /* 0x000000051b217c10 */ /* 0x000fe200087fe4ff */
[----:B------:R-:W-:Y:S01]  /*0980*/  IMAD.SHL.U32 R177, R187, 0x400, RZ ;  /* 0x00000400bbb17824 */ /* 0x000fe200078e00ff */
[----:B------:R-:W-:-:S02]  /*0990*/  ISETP.GE.OR P6, PT, R194, c[0x0][0x1cc], !P3 ;  /* 0x00007300c2007a0c */ /* 0x000fc40005fc6670 */
[----:B------:R-:W-:Y:S02]  /*09a0*/  IADD3 R30, P0, R32, UR7, RZ ;  /* 0x00000007201e7c10 */ /* 0x000fe4000ff1e0ff */
[C---:B------:R-:W-:Y:S02]  /*09b0*/  ISETP.GE.OR P3, PT, R194.reuse, c[0x0][0x19c], !P3 ;  /* 0x00006700c2007a0c */ /* 0x040fe40005f66670 */
[----:B------:R-:W-:Y:S01]  /*09c0*/  IADD3.X R31, R33, UR5, RZ, P0, !PT ;  /* 0x00000005211f7c10 */ /* 0x000fe200087fe4ff */
[----:B------:R-:W-:Y:S01]  /*09d0*/  ULDC.64 UR4, c[0x0][0x1a8] ;  /* 0x00006a0000047ab9 */ /* 0x000fe20000000a00 */
[----:B------:R-:W-:Y:S01]  /*09e0*/  ISETP.GE.OR P2, PT, R194, c[0x0][0x19c], !P2 ;  /* 0x00006700c2007a0c */ /* 0x000fe20005746670 */
[----:B------:R-:W-:Y:S01]  /*09f0*/  USHF.L.U32 UR8, UR4, 0x6, URZ ;  /* 0x0000000604087899 */ /* 0x000fe2000800063f */
[----:B------:R-:W-:Y:S01]  /*0a00*/  LOP3.LUT R23, R23, 0xfffffffc, RZ, 0xc0, !PT ;  /* 0xfffffffc17177812 */ /* 0x000fe200078ec0ff */
[----:B------:R-:W-:Y:S01]  /*0a10*/  USHF.L.U64.HI UR7, UR4, UR18, UR5 ;  /* 0x0000001204077299 */ /* 0x000fe20008010205 */
[----:B------:R-:W-:Y:S01]  /*0a20*/  SHF.R.S32.HI R19, RZ, 0x2, R16 ;  /* 0x00000002ff137819 */ /* 0x000fe20000011410 */
[----:B------:R2:W-:Y:S01]  /*0a30*/  LDGSTS.E.BYPASS.LTC128B.128 [R185+0x6080], [R32.64], !P6 ;  /* 0x0608000020b97fae */ /* 0x0005e2000f101d5a */
[----:B------:R-:W-:Y:S01]  /*0a40*/  ULDC.64 UR4, c[0x0][0x218] ;  /* 0x0000860000047ab9 */ /* 0x000fe20000000a00 */
[----:B------:R-:W-:Y:S01]  /*0a50*/  IMAD.IADD R23, R4, 0x1, -R23 ;  /* 0x0000000104177824 */ /* 0x000fe200078e0a17 */
[----:B------:R-:W-:Y:S01]  /*0a60*/  UIMAD.WIDE.U32 UR10, UR21, UR4, URZ ;  /* 0x00000004150a72a5 */ /* 0x000fe2000f8e003f */
[----:B------:R3:W-:Y:S01]  /*0a70*/  LDGSTS.E.BYPASS.LTC128B.128 [R185+0x7080], [R30.64], !P1 ;  /* 0x070800001eb97fae */ /* 0x0007e2000c901d5a */
[----:B------:R-:W-:Y:S01]  /*0a80*/  UIMAD UR4, UR6, UR4, URZ ;  /* 0x00000004060472a4 */ /* 0x000fe2000f8e023f */
[----:B------:R-:W-:Y:S01]  /*0a90*/  IMAD R4, R5, c[0x0][0x210], RZ ;  /* 0x0000840005047a24 */ /* 0x000fe200078e02ff */
[----:B------:R-:W-:Y:S01]  /*0aa0*/  LEA.HI R186, R186, R19, RZ, 0x3 ;  /* 0x00000013baba7211 */ /* 0x000fe200078f18ff */
[----:B------:R-:W0:Y:S01]  /*0ab0*/  LDGDEPBAR ;  /* 0x00000000000079af */ /* 0x000e220000000000 */
[----:B------:R-:W-:Y:S01]  /*0ac0*/  UIMAD UR4, UR21, UR5, UR4 ;  /* 0x00000005150472a4 */ /* 0x000fe2000f8e0204 */
[----:B------:R-:W-:Y:S01]  /*0ad0*/  IMAD R4, R7, c[0x0][0x214], R4 ;  /* 0x0000850007047a24 */ /* 0x000fe200078e0204 */
[----:B-1----:R-:W-:Y:S01]  /*0ae0*/  LEA R26, P0, R17, c[0x0][0x258], 0x2 ;  /* 0x00009600111a7a11 */ /* 0x002fe200078010ff */
[----:B------:R1:W-:Y:S01]  /*0af0*/  LDGSTS.E.BYPASS.LTC128B.128 [R185+0x80], [R24.64], !P5 ;  /* 0x0008000018b97fae */ /* 0x0003e2000e901d5a */
[----:B------:R-:W-:Y:S01]  /*0b00*/  UIADD3 UR15, UR11, UR4, URZ ;  /* 0x000000040b0f7290 */ /* 0x000fe2000fffe03f */
[----:B------:R-:W-:Y:S01]  /*0b10*/  IMAD.IADD R4, R37, 0x1, R4 ;  /* 0x0000000125047824 */ /* 0x000fe200078e0204 */
[----:B------:R-:W-:Y:S01]  /*0b20*/  LEA.HI.X R27, R17, c[0x0][0x25c], R2, 0x2, P0 ;  /* 0x00009700111b7a11 */ /* 0x000fe200000f1402 */
[----:B------:R-:W-:Y:S01]  /*0b30*/  ULDC.64 UR4, c[0x0][0x178] ;  /* 0x00005e0000047ab9 */ /* 0x000fe20000000a00 */
[----:B------:R-:W-:Y:S01]  /*0b40*/  LOP3.LUT R186, R186, 0xfffffff8, RZ, 0xc0, !PT ;  /* 0xfffffff8baba7812 */ /* 0x000fe200078ec0ff */
[----:B------:R-:W-:Y:S01]  /*0b50*/  USHF.L.U32 UR19, UR4, 0x6, URZ ;  /* 0x0000000604137899 */ /* 0x000fe2000800063f */
[----:B------:R-:W-:Y:S01]  /*0b60*/  IADD3 R14, -R188, c[0x0][0x168], RZ ;  /* 0x00005a00bc0e7a10 */ /* 0x000fe20007ffe1ff */
[----:B------:R-:W-:Y:S01]  /*0b70*/  USHF.L.U64.HI UR18, UR4, UR18, UR5 ;  /* 0x0000001204127299 */ /* 0x000fe20008010205 */
[----:B------:R-:W-:Y:S01]  /*0b80*/  IADD3 R199, R185, 0x4080, RZ ;  /* 0x00004080b9c77810 */ /* 0x000fe20007ffe0ff */
[----:B------:R-:W-:Y:S01]  /*0b90*/  IMAD.IADD R186, R19, 0x1, -R186 ;  /* 0x0000000113ba7824 */ /* 0x000fe200078e0aba */
[----:B------:R-:W-:Y:S01]  /*0ba0*/  LOP3.LUT R19, R0, 0xfffffff0, RZ, 0xc0, !PT ;  /* 0xfffffff000137812 */ /* 0x000fe200078ec0ff */
[----:B------:R-:W-:Y:S01]  /*0bb0*/  ULDC.64 UR4, c[0x0][0x208] ;  /* 0x0000820000047ab9 */ /* 0x000fe20000000a00 */
[----:B------:R-:W-:-:S02]  /*0bc0*/  IADD3 R198, R185, 0x8080, RZ ;  /* 0x00008080b9c67810 */ /* 0x000fc40007ffe0ff */
[----:B--2---:R-:W-:Y:S01]  /*0bd0*/  IADD3 R32, P0, R24, UR8, RZ ;  /* 0x0000000818207c10 */ /* 0x004fe2000ff1e0ff */
[----:B------:R-:W-:-:S03]  /*0be0*/  IMAD.IADD R19, R12, 0x1, -R19 ;  /* 0x000000010c137824 */ /* 0x000fc600078e0a13 */
[----:B------:R-:W-:Y:S02]  /*0bf0*/  IADD3.X R33, R25, UR7, RZ, P0, !PT ;  /* 0x0000000719217c10 */ /* 0x000fe400087fe4ff */
[----:B---3--:R-:W-:Y:S02]  /*0c00*/  IADD3 R30, P0, R32, UR8, RZ ;  /* 0x00000008201e7c10 */ /* 0x008fe4000ff1e0ff */
[----:B------:R-:W-:Y:S01]  /*0c10*/  SHF.R.S32.HI R6, RZ, 0x1f, R19 ;  /* 0x0000001fff067819 */ /* 0x000fe20000011413 */
[----:B------:R2:W-:Y:S01]  /*0c20*/  LDGSTS.E.BYPASS.LTC128B.128 [R185+0x1080], [R32.64], !P4 ;  /* 0x0108000020b97fae */ /* 0x0005e2000e101d5a */
[----:B------:R-:W-:Y:S02]  /*0c30*/  IADD3.X R31, R33, UR7, RZ, P0, !PT ;  /* 0x00000007211f7c10 */ /* 0x000fe400087fe4ff */
[----:B------:R-:W-:Y:S02]  /*0c40*/  IADD3 R34, P5, R30, UR8, RZ ;  /* 0x000000081e227c10 */ /* 0x000fe4000ffbe0ff */
[----:B------:R-:W-:Y:S01]  /*0c50*/  IADD3 R17, P1, P0, R192, UR10, R36 ;  /* 0x0000000ac0117c10 */ /* 0x000fe2000f83e024 */
[----:B------:R3:W-:Y:S01]  /*0c60*/  LDGSTS.E.BYPASS.LTC128B.128 [R185+0x2080], [R30.64], !P3 ;  /* 0x020800001eb97fae */ /* 0x0007e2000d901d5a */
[----:B------:R-:W-:Y:S01]  /*0c70*/  IADD3.X R35, R31, UR7, RZ, P5, !PT ;  /* 0x000000071f237c10 */ /* 0x000fe2000affe4ff */
[----:B------:R-:W-:Y:S01]  /*0c80*/  UMOV UR7, 0x5 ;  /* 0x0000000500077882 */ /* 0x000fe20000000000 */
[C---:B------:R-:W-:Y:S01]  /*0c90*/  LOP3.LUT P5, RZ, R18.reuse, 0x4, RZ, 0xc0, !PT ;  /* 0x0000000412ff7812 */ /* 0x040fe200078ac0ff */
[----:B------:R-:W-:Y:S01]  /*0ca0*/  USHF.L.U64.HI UR5, UR4, UR7, UR5 ;  /* 0x0000000704057299 */ /* 0x000fe20008010205 */
[----:B------:R-:W-:Y:S01]  /*0cb0*/  IADD3.X R4, R183, UR15, R4, P1, P0 ;  /* 0x0000000fb7047c10 */ /* 0x000fe20008fe0404 */
[----:B------:R2:W-:Y:S01]  /*0cc0*/  LDGSTS.E.BYPASS.LTC128B.128 [R185+0x3080], [R34.64], !P2 ;  /* 0x0308000022b97fae */ /* 0x0005e2000d101d5a */
[C---:B------:R-:W-:Y:S01]  /*0cd0*/  LOP3.LUT P2, RZ, R18.reuse, 0x2, RZ, 0xc0, !PT ;  /* 0x0000000212ff7812 */ /* 0x040fe2000784c0ff */
[----:B------:R-:W-:Y:S01]  /*0ce0*/  IMAD.SHL.U32 R18, R18, 0x40, RZ ;  /* 0x0000004012127824 */ /* 0x000fe200078e00ff */
[----:B-1----:R-:W-:Y:S01]  /*0cf0*/  LEA R24, P1, R17, c[0x0][0x1f0], 0x1 ;  /* 0x00007c0011187a11 */ /* 0x002fe200078208ff */
[----:B------:R-:W0:Y:S01]  /*0d00*/  LDGDEPBAR ;  /* 0x00000000000079af */ /* 0x000e220000000000 */
[----:B------:R-:W-:Y:S01]  /*0d10*/  SEL R2, R179, 0xffffffc0, !P5 ;  /* 0xffffffc0b3027807 */ /* 0x000fe20006800000 */
[----:B------:R-:W-:Y:S01]  /*0d20*/  USHF.L.U32 UR7, UR4, 0x5, URZ ;  /* 0x0000000504077899 */ /* 0x000fe2000800063f */
[----:B------:R-:W-:-:S02]  /*0d30*/  LOP3.LUT R18, R18, 0x1c0, RZ, 0xc0, !PT ;  /* 0x000001c012127812 */ /* 0x000fc400078ec0ff */
[----:B------:R-:W-:Y:S01]  /*0d40*/  LEA.HI.X R25, R17, c[0x0][0x1f4], R4, 0x1, P1 ;  /* 0x00007d0011197a11 */ /* 0x000fe200008f0c04 */
[----:B------:R-:W-:Y:S01]  /*0d50*/  USHF.L.U32 UR4, UR7, 0x1, URZ ;  /* 0x0000000107047899 */ /* 0x000fe2000800063f */
[----:B------:R-:W-:Y:S01]  /*0d60*/  SHF.R.U32.HI R17, RZ, 0x3, R18 ;  /* 0x00000003ff117819 */ /* 0x000fe20000011612 */
[----:B------:R-:W-:Y:S01]  /*0d70*/  USHF.L.U64.HI UR5, UR7, 0x1, UR5 ;  /* 0x0000000107057899 */ /* 0x000fe20008010205 */
[----:B------:R-:W-:Y:S02]  /*0d80*/  SEL R0, R172, 0xffffffe0, !P2 ;  /* 0xffffffe0ac007807 */ /* 0x000fe40005000000 */
[----:B------:R-:W-:Y:S01]  /*0d90*/  LEA.HI R4, R6, R19, RZ, 0x3 ;  /* 0x0000001306047211 */ /* 0x000fe200078f18ff */
[----:B------:R-:W-:Y:S01]  /*0da0*/  ULDC UR7, c[0x0][0x168] ;  /* 0x00005a0000077ab9 */ /* 0x000fe20000000800 */
[----:B------:R-:W-:Y:S01]  /*0db0*/  ISETP.GE.AND P3, PT, R194, c[0x0][0x16c], PT ;  /* 0x00005b00c2007a0c */ /* 0x000fe20003f66270 */
[----:B------:R-:W-:Y:S01]  /*0dc0*/  UISETP.GE.AND UP0, UPT, UR7, 0x41, UPT ;  /* 0x000000410700788c */ /* 0x000fe2000bf06270 */
[C---:B------:R-:W-:Y:S01]  /*0dd0*/  LOP3.LUT R6, R4.reuse, 0xfffffff8, RZ, 0xc0, !PT ;  /* 0xfffffff804067812 */ /* 0x040fe200078ec0ff */
[----:B------:R-:W-:Y:S01]  /*0de0*/  IMAD.SHL.U32 R173, R4, 0x40, RZ ;  /* 0x0000004004ad7824 */ /* 0x000fe200078e00ff */
[----:B---3--:R-:W-:-:S02]  /*0df0*/  LOP3.LUT R30, R18, 0x8, R11, 0xf8, !PT ;  /* 0x00000008121e7812 */ /* 0x008fc400078ef80b */
[----:B------:R-:W-:Y:S01]  /*0e00*/  ISETP.GE.AND P4, PT, R194, c[0x0][0x1fc], PT ;  /* 0x00007f00c2007a0c */ /* 0x000fe20003f86270 */
[----:B------:R-:W-:Y:S01]  /*0e10*/  IMAD.IADD R6, R19, 0x1, -R6 ;  /* 0x0000000113067824 */ /* 0x000fe200078e0a06 */
[----:B------:R-:W-:Y:S01]  /*0e20*/  LOP3.LUT R175, R30, R17, RZ, 0x3c, !PT ;  /* 0x000000111eaf7212 */ /* 0x000fe200078e3cff */
[----:B------:R-:W-:Y:S01]  /*0e30*/  IMAD.SHL.U32 R19, R174, 0x10, RZ ;  /* 0x00000010ae137824 */ /* 0x000fe200078e00ff */
[----:B------:R-:W-:Y:S01]  /*0e40*/  ISETP.LT.OR P6, PT, R14, 0x1, P3 ;  /* 0x000000010e00780c */ /* 0x000fe20001fc1670 */
[----:B------:R-:W-:-:S04]  /*0e50*/  DEPBAR.LE SB0, 0x1 ;  /* 0x000080400000791a */ /* 0x000fc80000000000 */
[----:B------:R-:W-:Y:S01]  /*0e60*/  IMAD.IADD R175, R28, 0x1, R175 ;  /* 0x000000011caf7824 */ /* 0x000fe200078e02af */
[----:B------:R-:W-:Y:S01]  /*0e70*/  BAR.SYNC.DEFER_BLOCKING 0x0 ;  /* 0x0000000000007b1d */ /* 0x000fe20000010000 */
[C---:B------:R-:W-:Y:S02]  /*0e80*/  ISETP.LT.OR P5, PT, R14.reuse, 0x21, P3 ;  /* 0x000000210e00780c */ /* 0x040fe40001fa1670 */
[----:B------:R-:W-:Y:S01]  /*0e90*/  IMAD.SHL.U32 R175, R175, 0x2, RZ ;  /* 0x00000002afaf7824 */ /* 0x000fe200078e00ff */
[C---:B------:R-:W-:Y:S02]  /*0ea0*/  ISETP.LT.OR P2, PT, R14.reuse, 0x1, P4 ;  /* 0x000000010e00780c */ /* 0x040fe40002741670 */
[----:B------:R-:W-:Y:S01]  /*0eb0*/  ISETP.LT.OR P0, PT, R14, 0x21, P4 ;  /* 0x000000210e00780c */ /* 0x000fe20002701670 */
[C---:B------:R-:W-:Y:S01]  /*0ec0*/  IMAD.IADD R2, R175.reuse, 0x1, R2 ;  /* 0x00000001af027824 */ /* 0x040fe200078e0202 */
[----:B------:R-:W-:Y:S01]  /*0ed0*/  LEA R14, P1, R22, c[0x0][0x280], 0x2 ;  /* 0x0000a000160e7a11 */ /* 0x000fe200078210ff */
[----:B------:R-:W-:Y:S01]  /*0ee0*/  IMAD.IADD R3, R175, 0x1, R0 ;  /* 0x00000001af037824 */ /* 0x000fe200078e0200 */
[----:B------:R-:W-:Y:S01]  /*0ef0*/  LOP3.LUT R19, R19, 0x10, RZ, 0xc0, !PT ;  /* 0x0000001013137812 */ /* 0x000fe200078ec0ff */
[----:B------:R-:W-:Y:S01]  /*0f00*/  IMAD.IADD R0, R0, 0x1, R2 ;  /* 0x0000000100007824 */ /* 0x000fe200078e0202 */
[----:B------:R-:W-:Y:S01]  /*0f10*/  LEA.HI.X R15, R22, c[0x0][0x284], R15, 0x2, P1 ;  /* 0x0000a100160f7a11 */ /* 0x000fe200008f140f */
[----:B------:R-:W-:Y:S01]  /*0f20*/  IMAD.SHL.U32 R22, R23, 0x10, RZ ;  /* 0x0000001017167824 */ /* 0x000fe200078e00ff */
[----:B------:R-:W-:-:S02]  /*0f30*/  IADD3 R28, P1, R20, UR19, RZ ;  /* 0x00000013141c7c10 */ /* 0x000fc4000ff3e0ff */
[----:B------:R-:W-:Y:S01]  /*0f40*/  LOP3.LUT R176, R19, 0x8, R176, 0xf8, !PT ;  /* 0x0000000813b07812 */ /* 0x000fe200078ef8b0 */
[----:B------:R-:W-:Y:S01]  /*0f50*/  IMAD.SHL.U32 R19, R186, 0x40, RZ ;  /* 0x00000040ba137824 */ /* 0x000fe200078e00ff */
[----:B------:R-:W-:Y:S02]  /*0f60*/  IADD3.X R29, R21, UR18, RZ, P1, !PT ;  /* 0x00000012151d7c10 */ /* 0x000fe40008ffe4ff */
[----:B------:R-:W-:Y:S02]  /*0f70*/  ISETP.GT.AND P1, PT, R12, 0xf, PT ;  /* 0x0000000f0c00780c */ /* 0x000fe40003f24270 */
[----:B------:R-:W-:Y:S01]  /*0f80*/  LOP3.LUT R22, R18, 0x30, R22, 0xf8, !PT ;  /* 0x0000003012167812 */ /* 0x000fe200078ef816 */
[----:B------:R-:W-:Y:S01]  /*0f90*/  IMAD.SHL.U32 R18, R10, 0x8, RZ ;  /* 0x000000080a127824 */ /* 0x000fe200078e00ff */
[----:B------:R2:W1:Y:S01]  /*0fa0*/  LDSM.16.M88.4 R140, [R175+0x4080] ;  /* 0x00408000af8c783b */ /* 0x0004620000000200 */
[----:B------:R-:W-:Y:S02]  /*0fb0*/  LOP3.LUT R19, R19, 0x1c0, RZ, 0xc0, !PT ;  /* 0x000001c013137812 */ /* 0x000fe400078ec0ff */
[----:B------:R-:W-:Y:S01]  /*0fc0*/  LOP3.LUT R22, R22, 0x8, R11, 0xf8, !PT ;  /* 0x0000000816167812 */ /* 0x000fe200078ef80b */
[----:B------:R2:W3:Y:S01]  /*0fd0*/  LDSM.16.M88.4 R144, [R175+0x6080] ;  /* 0x00608000af90783b */ /* 0x0004e20000000200 */
[----:B------:R-:W-:-:S02]  /*0fe0*/  LOP3.LUT R18, R18, 0x18, RZ, 0xc0, !PT ;  /* 0x0000001812127812 */ /* 0x000fc400078ec0ff */
[----:B------:R-:W-:Y:S01]  /*0ff0*/  SHF.R.U32.HI R197, RZ, 0x3, R19 ;  /* 0x00000003ffc57819 */ /* 0x000fe20000011613 */
[----:B------:R2:W4:Y:S01]  /*1000*/  LDSM.16.M88.4 R148, [R3+0x4080] ;  /* 0x004080000394783b */ /* 0x0005220000000200 */
[----:B------:R-:W-:Y:S01]  /*1010*/  LOP3.LUT R17, R22, R17, RZ, 0x3c, !PT ;  /* 0x0000001116117212 */ /* 0x000fe200078e3cff */
[----:B------:R-:W-:Y:S01]  /*1020*/  @!P1 IMAD.SHL.U32 R23, R12, 0x10, RZ ;  /* 0x000000100c179824 */ /* 0x000fe200078e00ff */
[----:B------:R-:W-:Y:S01]  /*1030*/  LOP3.LUT R197, R197, R19, R18, 0x1e, !PT ;  /* 0x00000013c5c57212 */ /* 0x000fe200078e1e12 */
[----:B------:R2:W5:Y:S01]  /*1040*/  LDSM.16.M88.4 R152, [R3+0x6080] ;  /* 0x006080000398783b */ /* 0x0005620000000200 */
[----:B------:R-:W-:-:S03]  /*1050*/  LOP3.LUT R173, R173, 0xfffffe00, RZ, 0xc0, !PT ;  /* 0xfffffe00adad7812 */ /* 0x000fc600078ec0ff */
[----:B------:R2:W1:Y:S04]  /*1060*/  LDSM.16.M88.4 R156, [R2+0x4080] ;  /* 0x00408000029c783b */ /* 0x0004680000000200 */
        /* <DEDUP_REMOVED lines=9> */
[----:B-1----:R-:W-:-:S02]  /*1100*/  IMAD.SHL.U32 R21, R174, 0x20, RZ ;  /* 0x00000020ae157824 */ /* 0x002fc400078e00ff */
[----:B------:R-:W-:-:S03]  /*1110*/  @!P1 IMAD.SHL.U32 R20, R12, 0x10, RZ ;  /* 0x000000100c149824 */ /* 0x000fc600078e00ff */
[----:B------:R-:W-:Y:S02]  /*1120*/  LOP3.LUT R11, R18, 0x20, R21, 0xf8, !PT ;  /* 0x00000020120b7812 */ /* 0x000fe400078ef815 */
[----:B------:R-:W-:Y:S01]  /*1130*/  IADD3 R18, P5, R24, UR4, RZ ;  /* 0x0000000418127c10 */ /* 0x000fe2000ffbe0ff */
[----:B------:R1:W-:Y:S01]  /*1140*/  @!P1 LDGSTS.E.BYPASS.LTC128B.128 [R20+0xc080], [R26.64] ;  /* 0x0c0800001a149fae */ /* 0x0003e2000b901d5a */
[----:B------:R-:W-:Y:S01]  /*1150*/  LOP3.LUT R21, R16, 0x7ffffffc, RZ, 0xc0, !PT ;  /* 0x7ffffffc10157812 */ /* 0x000fe200078ec0ff */
[----:B------:R-:W-:Y:S01]  /*1160*/  IMAD.SHL.U32 R16, R6, 0x40, RZ ;  /* 0x0000004006107824 */ /* 0x000fe200078e00ff */
[----:B------:R-:W-:Y:S01]  /*1170*/  IADD3.X R19, R25, UR5, RZ, P5, !PT ;  /* 0x0000000519137c10 */ /* 0x000fe2000affe4ff */
[----:B------:R-:W0:Y:S02]  /*1180*/  LDGDEPBAR ;  /* 0x00000000000079af */ /* 0x000e240000000000 */
[----:B------:R-:W-:Y:S01]  /*1190*/  IMAD.IADD R22, R12, 0x1, -R21 ;  /* 0x000000010c167824 */ /* 0x000fe200078e0a15 */
[----:B------:R-:W-:Y:S01]  /*11a0*/  LOP3.LUT R16, R16, 0x1c0, RZ, 0xc0, !PT ;  /* 0x000001c010107812 */ /* 0x000fe200078ec0ff */
[----:B------:R2:W-:Y:S01]  /*11b0*/  LDGSTS.E.BYPASS.LTC128B.128 [R185+0x8080], [R24.64], !P2 ;  /* 0x0808000018b97fae */ /* 0x0005e2000d101d5a */
[----:B------:R-:W-:-:S02]  /*11c0*/  IMAD.SHL.U32 R21, R174, 0x8, RZ ;  /* 0x00000008ae157824 */ /* 0x000fc400078e00ff */
[----:B------:R-:W-:Y:S01]  /*11d0*/  IMAD R174, R174, 0x200, R17 ;  /* 0x00000200aeae7824 */ /* 0x000fe200078e0211 */
[----:B------:R2:W-:Y:S01]  /*11e0*/  LDGSTS.E.BYPASS.LTC128B.128 [R185+0x9080], [R18.64], !P0 ;  /* 0x0908000012b97fae */ /* 0x0005e2000c101d5a */
[----:B------:R-:W-:Y:S02]  /*11f0*/  PLOP3.LUT P0, PT, PT, PT, UP0, 0x80, 0x0 ;  /* 0x000000000000781c */ /* 0x000fe40003f0f008 */
[----:B------:R-:W-:Y:S01]  /*1200*/  LOP3.LUT R4, R16, 0x8, R21, 0xf8, !PT ;  /* 0x0000000810047812 */ /* 0x000fe200078ef815 */
[----:B------:R2:W-:Y:S01]  /*1210*/  @!P1 LDGSTS.E.BYPASS.LTC128B.128 [R23+0xc280], [R14.64] ;  /* 0x0c2800000e179fae */ /* 0x0005e2000b901d5a */
[----:B------:R-:W-:-:S03]  /*1220*/  SHF.R.U32.HI R21, RZ, 0x3, R16 ;  /* 0x00000003ff157819 */ /* 0x000fc60000011610 */
[----:B------:R-:W0:Y:S01]  /*1230*/  LDGDEPBAR ;  /* 0x00000000000079af */ /* 0x000e220000000000 */
[C-C-:B------:R-:W-:Y:S02]  /*1240*/  LOP3.LUT R176, R21.reuse, R176, R16.reuse, 0x1e, !PT ;  /* 0x000000b015b07212 */ /* 0x140fe400078e1e10 */
[----:B------:R-:W-:Y:S01]  /*1250*/  LOP3.LUT R4, R4, R21, RZ, 0x3c, !PT ;  /* 0x0000001504047212 */ /* 0x000fe200078e3cff */
[----:B------:R-:W0:Y:S01]  /*1260*/  LDGDEPBAR ;  /* 0x00000000000079af */ /* 0x000e220000000000 */
[----:B------:R-:W-:Y:S01]  /*1270*/  LOP3.LUT R16, R21, R11, R16, 0x1e, !PT ;  /* 0x0000000b15107212 */ /* 0x000fe200078e1e10 */
[--C-:B-1----:R-:W-:Y:S01]  /*1280*/  IMAD R20, R22, 0x2, R177.reuse ;  /* 0x0000000216147824 */ /* 0x102fe200078e02b1 */
[-C--:B------:R-:W-:Y:S02]  /*1290*/  IADD3 R177, R4, R173.reuse, R177 ;  /* 0x000000ad04b17210 */ /* 0x080fe40007ffe0b1 */
[----:B------:R-:W-:Y:S01]  /*12a0*/  LOP3.LUT R176, R176, R173, RZ, 0xfc, !PT ;  /* 0x000000adb0b07212 */ /* 0x000fe200078efcff */
[----:B------:R-:W-:-:S02]  /*12b0*/  IMAD.IADD R197, R20, 0x1, R197 ;  /* 0x0000000114c57824 */ /* 0x000fc400078e02c5 */
[----:B------:R-:W-:Y:S01]  /*12c0*/  IMAD.IADD R173, R173, 0x1, R16 ;  /* 0x00000001adad7824 */ /* 0x000fe200078e0210 */
[----:B------:R-:W-:Y:S05]  /*12d0*/  @!P0 BRA `(.L_x_22) ;  /* 0x000000f000008947 */ /* 0x000fea0003800000 */
[----:B---345:R-:W-:Y:S01]  /*12e0*/  IMAD.MOV.U32 R11, RZ, RZ, 0x40 ;  /* 0x00000040ff0b7424 */ /* 0x038fe200078e00ff */
[----:B------:R-:W-:Y:S01]  /*12f0*/  IADD3 R16, P0, R18, UR4, RZ ;  /* 0x0000000412107c10 */ /* 0x000fe2000ff1e0ff */
[----:B------:R-:W-:Y:S03]  /*1300*/  BSSY B0, `(.L_x_22) ;  /* 0x000000c000007945 */ /* 0x000fe60003800000 */
[----:B------:R-:W-:Y:S02]  /*1310*/  IADD3 R11, -R188, c[0x0][0x168], -R11 ;  /* 0x00005a00bc0b7a10 */ /* 0x000fe40007ffe90b */
[----:B------:R-:W-:Y:S02]  /*1320*/  IADD3.X R17, R19, UR5, RZ, P0, !PT ;  /* 0x0000000513117c10 */ /* 0x000fe400087fe4ff */
[----:B------:R-:W-:-:S02]  /*1330*/  ISETP.LT.OR P2, PT, R11, 0x1, P4 ;  /* 0x000000010b00780c */ /* 0x000fc40002741670 */
[----:B------:R-:W-:Y:S02]  /*1340*/  ISETP.LT.OR P4, PT, R11, 0x21, P4 ;  /* 0x000000210b00780c */ /* 0x000fe40002781670 */
[----:B--2---:R-:W-:-:S04]  /*1350*/  IADD3 R18, P0, R16, UR4, RZ ;  /* 0x0000000410127c10 */ /* 0x004fc8000ff1e0ff */
[----:B------:R-:W-:-:S05]  /*1360*/  IADD3.X R19, R17, UR5, RZ, P0, !PT ;  /* 0x0000000511137c10 */ /* 0x000fca00087fe4ff */
[----:B------:R1:W-:Y:S04]  /*1370*/  LDGSTS.E.BYPASS.LTC128B.128 [R185+0xa080], [R16.64], !P2 ;  /* 0x0a08000010b97fae */ /* 0x0003e8000d101d5a */
[----:B------:R1:W-:Y:S01]  /*1380*/  LDGSTS.E.BYPASS.LTC128B.128 [R185+0xb080], [R18.64], !P4 ;  /* 0x0b08000012b97fae */ /* 0x0003e2000e101d5a */
[----:B------:R-:W-:Y:S05]  /*1390*/  @P1 BRA `(.L_x_23) ;  /* 0x0000002000001947 */ /* 0x000fea0003800000 */
[----:B------:R-:W-:-:S05]  /*13a0*/  SHF.L.U32 R11, R12, 0x4, RZ ;  /* 0x000000040c0b7819 */ /* 0x000fca00000006ff */
[----:B------:R2:W-:Y:S02]  /*13b0*/  LDGSTS.E.BYPASS.LTC128B.128 [R11+0xc380], [R14.64+0x100] ;  /* 0x0c3801000e0b7fae */ /* 0x0005e4000b901d5a */
.L_x_23:
[----:B------:R-:W-:Y:S05]  /*13c0*/  BSYNC B0 ;  /* 0x0000000000007941 */ /* 0x000fea0003800000 */
.L_x_22:
[----:B---345:R-:W-:Y:S01]  /*13d0*/  ISETP.LT.AND P0, PT, RZ, c[0x0][0x168], PT ;  /* 0x00005a00ff007a0c */ /* 0x038fe20003f01270 */
        /* <DEDUP_REMOVED lines=35> */
.L_x_24:
[----:B--2---:R-:W-:Y:S01]  /*1610*/  LOP3.LUT R15, R8, 0xffffffe0, RZ, 0xc0, !PT ;  /* 0xffffffe0080f7812 */ /* 0x004fe200078ec0ff */
[----:B------:R-:W-:Y:S01]  /*1620*/  IMAD R4, R5, c[0x0][0x238], RZ ;  /* 0x00008e0005047a24 */ /* 0x000fe200078e02ff */
[----:B------:R-:W-:Y:S01]  /*1630*/  SHF.R.S32.HI R11, RZ, 0x1f, R10 ;  /* 0x0000001fff0b7819 */ /* 0x000fe2000001140a */
[----:B------:R-:W-:Y:S01]  /*1640*/  ULDC.64 UR4, c[0x0][0x240] ;  /* 0x0000900000047ab9 */ /* 0x000fe20000000a00 */
[----:B------:R-:W-:Y:S01]  /*1650*/  SHF.R.S32.HI R13, RZ, 0x1f, R12 ;  /* 0x0000001fff0d7819 */ /* 0x000fe2000001140c */
[----:B------:R-:W-:Y:S01]  /*1660*/  IMAD.IADD R15, R12, 0x1, -R15 ;  /* 0x000000010c0f7824 */ /* 0x000fe200078e0a0f */
[----:B------:R-:W-:Y:S01]  /*1670*/  LEA.HI R11, R11, R10, RZ, 0x2 ;  /* 0x0000000a0b0b7211 */ /* 0x000fe200078f10ff */
[C---:B------:R-:W-:Y:S01]  /*1680*/  IMAD R4, R7.reuse, c[0x0][0x23c], R4 ;  /* 0x00008f0007047a24 */ /* 0x040fe200078e0204 */
[C---:B------:R-:W-:Y:S01]  /*1690*/  LOP3.LUT P0, RZ, R6.reuse, 0x2, RZ, 0xc0, !PT ;  /* 0x0000000206ff7812 */ /* 0x040fe2000780c0ff */
[----:B------:R-:W-:Y:S01]  /*16a0*/  IMAD.WIDE.U32 R12, R7, c[0x0][0x238], R12 ;  /* 0x00008e00070c7a25 */ /* 0x000fe200078e000c */
[----:B------:R-:W-:Y:S01]  /*16b0*/  SHF.R.S32.HI R8, RZ, 0x1f, R15 ;  /* 0x0000001fff087819 */ /* 0x000fe2000001140f */
[----:B------:R-:W-:Y:S01]  /*16c0*/  UIMAD UR4, UR6, UR4, URZ ;  /* 0x00000004060472a4 */ /* 0x000fe2000f8e023f */
[----:B------:R-:W-:Y:S01]  /*16d0*/  LOP3.LUT P2, RZ, R6, 0x4, RZ, 0xc0, !PT ;  /* 0x0000000406ff7812 */ /* 0x000fe2000784c0ff */
[----:B------:R-:W-:Y:S01]  /*16e0*/  IMAD.IADD R5, R13, 0x1, R4 ;  /* 0x000000010d057824 */ /* 0x000fe200078e0204 */
[----:B------:R-:W-:Y:S01]  /*16f0*/  LOP3.LUT R11, R11, 0xfffffffc, RZ, 0xc0, !PT ;  /* 0xfffffffc0b0b7812 */ /* 0x000fe200078ec0ff */
[----:B------:R-:W-:Y:S01]  /*1700*/  IMAD.MOV.U32 R4, RZ, RZ, R12 ;  /* 0x000000ffff047224 */ /* 0x000fe200078e000c */
[----:B------:R-:W-:Y:S01]  /*1710*/  LEA.HI R6, R8, R15, RZ, 0x2 ;  /* 0x0000000f08067211 */ /* 0x000fe200078f10ff */
[----:B------:R-:W-:Y:S01]  /*1720*/  IMAD.U32 R202, RZ, RZ, UR21 ;  /* 0x00000015ffca7e24 */ /* 0x000fe2000f8e00ff */
[----:B------:R-:W-:Y:S01]  /*1730*/  UIADD3 UR7, UR7, 0x3f, URZ ;  /* 0x0000003f07077890 */ /* 0x000fe2000fffe03f */
[----:B------:R-:W-:Y:S01]  /*1740*/  IMAD.IADD R196, R10, 0x1, -R11 ;  /* 0x000000010ac47824 */ /* 0x000fe200078e0a0b */
[----:B------:R-:W-:Y:S01]  /*1750*/  LOP3.LUT R8, R6, 0xfffffffc, RZ, 0xc0, !PT ;  /* 0xfffffffc06087812 */ /* 0x000fe200078ec0ff */
[----:B------:R-:W-:Y:S01]  /*1760*/  UIMAD UR4, UR21, UR5, UR4 ;  /* 0x00000005150472a4 */ /* 0x000fe2000f8e0204 */
[----:B------:R-:W-:Y:S01]  /*1770*/  SHF.R.S32.HI R6, RZ, 0x2, R6 ;  /* 0x00000002ff067819 */ /* 0x000fe20000011406 */
[----:B------:R-:W-:Y:S01]  /*1780*/  IMAD.WIDE.U32 R202, R202, c[0x0][0x240], R4 ;  /* 0x00009000caca7a25 */ /* 0x000fe200078e0004 */
[----:B------:R-:W-:Y:S01]  /*1790*/  USHF.R.S32.HI UR6, URZ, 0x1f, UR7 ;  /* 0x0000001f3f067899 */ /* 0x000fe20008011407 */
[----:B------:R-:W-:Y:S01]  /*17a0*/  LEA R197, R197, 0xc480, 0x1 ;  /* 0x0000c480c5c57811 */ /* 0x000fe200078e08ff */
[----:B------:R-:W-:Y:S01]  /*17b0*/  CS2R R94, SRZ ;  /* 0x00000000005e7805 */ /* 0x000fe2000001ff00 */
[----:B------:R-:W-:Y:S01]  /*17c0*/  IMAD R196, R196, -0x8, R9 ;  /* 0xfffffff8c4c47824 */ /* 0x000fe200078e0209 */
[----:B------:R-:W-:Y:S01]  /*17d0*/  ULEA.HI UR6, UR6, UR7, URZ, 0x6 ;  /* 0x0000000706067291 */ /* 0x000fe2000f8f303f */
[----:B------:R-:W-:Y:S01]  /*17e0*/  IMAD.IADD R15, R15, 0x1, -R8 ;  /* 0x000000010f0f7824 */ /* 0x000fe200078e0a08 */
[----:B------:R-:W-:Y:S01]  /*17f0*/  LEA R173, R173, 0x80, 0x1 ;  /* 0x00000080adad7811 */ /* 0x000fe200078e08ff */
        /* <DEDUP_REMOVED lines=51> */
.L_x_28:
        /* <DEDUP_REMOVED lines=187> */
.L_x_26:
        /* <DEDUP_REMOVED lines=460> */
.L_x_27:
        /* <DEDUP_REMOVED lines=136> */
.L_x_25:
[----:B--2---:R-:W2:Y:S01]  /*4c20*/  S2R R0, SR_TID.X ;  /* 0x0000000000007919 */ /* 0x004ea20000002100 */
        /* <DEDUP_REMOVED lines=178> */
.L_x_30:
[----:B------:R-:W-:Y:S05]  /*5750*/  BSYNC B0 ;  /* 0x0000000000007941 */ /* 0x000fea0003800000 */
.L_x_29:
        /* <DEDUP_REMOVED lines=16> */
.L_x_32:
[----:B------:R-:W-:Y:S05]  /*5860*/  BSYNC B0 ;  /* 0x0000000000007941 */ /* 0x000fea0003800000 */
.L_x_31:
        /* <DEDUP_REMOVED lines=16> */
.L_x_34:
[----:B------:R-:W-:Y:S05]  /*5970*/  BSYNC B0 ;  /* 0x0000000000007941 */ /* 0x000fea0003800000 */
.L_x_33:
        /* <DEDUP_REMOVED lines=16> */
.L_x_36:
[----:B------:R-:W-:Y:S05]  /*5a80*/  BSYNC B0 ;  /* 0x0000000000007941 */ /* 0x000fea0003800000 */
.L_x_35:
        /* <DEDUP_REMOVED lines=21> */
.L_x_38:
[----:B------:R-:W-:Y:S05]  /*5be0*/  BSYNC B0 ;  /* 0x0000000000007941 */ /* 0x000fea0003800000 */
.L_x_37:
        /* <DEDUP_REMOVED lines=14> */
.L_x_40:
[----:B------:R-:W-:Y:S05]  /*5cd0*/  BSYNC B0 ;  /* 0x0000000000007941 */ /* 0x000fea0003800000 */
.L_x_39:
        /* <DEDUP_REMOVED lines=14> */
.L_x_42:
[----:B------:R-:W-:Y:S05]  /*5dc0*/  BSYNC B0 ;  /* 0x0000000000007941 */ /* 0x000fea0003800000 */
.L_x_41:
        /* <DEDUP_REMOVED lines=14> */
.L_x_43:
        /* <DEDUP_REMOVED lines=13> */
.L_x_5607:


//--------------------- .text._ZN7cutlass13device_kernelIN5flash19enable_sm80_to_sm89INS1_16FlashAttnBwdSm80INS1_25CollectiveMainloopBwdSm80ILi2ELi2EN4cute5tupleIJNS5_1CILi64EEENS7_ILi128EEES8_EEENS_6half_tEfNS_4arch4Sm80ELb0ELb0ELb1ELb0ELb0ELb0ELb0ELb0ELi2ELi2ELi4ELi2ELb1EEENS1_24CollectiveEpilogueBwdGQAISA_fSD_Li256ELb0ELb0EEENS1_19SingleTileSchedulerILb0ELb0ELb0ELi128EEEEEEEEEvNT_6ParamsE --------------------------
	.section	.text._ZN7cutlass13device_kernelIN5flash19enable_sm80_to_sm89INS1_16FlashAttnBwdSm80INS1_25CollectiveMainloopBwdSm80ILi2ELi2EN4cute5tupleIJNS5_1CILi64EEENS7_ILi128EEES8_EEENS_6half_tEfNS_4arch4Sm80ELb0ELb0ELb1ELb0ELb0ELb0ELb0ELb0ELi2ELi2ELi4ELi2ELb1EEENS1_24CollectiveEpilogueBwdGQAISA_fSD_Li256ELb0ELb0EEENS1_19SingleTileSchedulerILb0ELb0ELb0ELi128EEEEEEEEEvNT_6ParamsE,"ax",@progbits
	.sectioninfo	@"SHI_REGISTERS=250"
	.align	128
.text._ZN7cutlass13device_kernelIN5flash19enable_sm80_to_sm89INS1_16FlashAttnBwdSm80INS1_25CollectiveMainloopBwdSm80ILi2ELi2EN4cute5tupleIJNS5_1CILi64EEENS7_ILi128EEES8_EEENS_6half_tEfNS_4arch4Sm80ELb0ELb0ELb1ELb0ELb0ELb0ELb0ELb0ELi2ELi2ELi4ELi2ELb1EEENS1_24CollectiveEpilogueBwdGQAISA_fSD_Li256ELb0ELb0EEENS1_19SingleTileSchedulerILb0ELb0ELb0ELi128EEEEEEEEEvNT_6ParamsE:
        .type           _ZN7cutlass13device_kernelIN5flash19enable_sm80_to_sm89INS1_16FlashAttnBwdSm80INS1_25CollectiveMainloopBwdSm80ILi2ELi2EN4cute5tupleIJNS5_1CILi64EEENS7_ILi128EEES8_EEENS_6half_tEfNS_4arch4Sm80ELb0ELb0ELb1ELb0ELb0ELb0ELb0ELb0ELi2ELi2ELi4ELi2ELb1EEENS1_24CollectiveEpilogueBwdGQAISA_fSD_Li256ELb0ELb0EEENS1_19SingleTileSchedulerILb0ELb0ELb0ELi128EEEEEEEEEvNT_6ParamsE,@function
        .size           _ZN7cutlass13device_kernelIN5flash19enable_sm80_to_sm89INS1_16FlashAttnBwdSm80INS1_25CollectiveMainloopBwdSm80ILi2ELi2EN4cute5tupleIJNS5_1CILi64EEENS7_ILi128EEES8_EEENS_6half_tEfNS_4arch4Sm80ELb0ELb0ELb1ELb0ELb0ELb0ELb0ELb0ELi2ELi2ELi4ELi2ELb1EEENS1_24CollectiveEpilogueBwdGQAISA_fSD_Li256ELb0ELb0EEENS1_19SingleTileSchedulerILb0ELb0ELb0ELi128EEEEEEEEEvNT_6ParamsE,(.L_x_5608 - _ZN7cutlass13device_kernelIN5flash19enable_sm80_to_sm89INS1_16FlashAttnBwdSm80INS1_25CollectiveMainloopBwdSm80ILi2ELi2EN4cute5tupleIJNS5_1CILi64EEENS7_ILi128EEES8_EEENS_6half_tEfNS_4arch4Sm80ELb0ELb0ELb1ELb0ELb0ELb0ELb0ELb0ELi2ELi2ELi4ELi2ELb1EEENS1_24CollectiveEpilogueBwdGQAISA_fSD_Li256ELb0ELb0EEENS1_19SingleTileSchedulerILb0ELb0ELb0ELi128EEEEEEEEEvNT_6ParamsE)
        .other          _ZN7cutlass13device_kernelIN5flash19enable_sm80_to_sm89INS1_16FlashAttnBwdSm80INS1_25CollectiveMainloopBwdSm80ILi2ELi2EN4cute5tupleIJNS5_1CILi64EEENS7_ILi128EEES8_EEENS_6half_tEfNS_4arch4Sm80ELb0ELb0ELb1ELb0ELb0ELb0ELb0ELb0ELi2ELi2ELi4ELi2ELb1EEENS1_24CollectiveEpilogueBwdGQAISA_fSD_Li256ELb0ELb0EEENS1_19SingleTileSchedulerILb0ELb0ELb0ELi128EEEEEEEEEvNT_6ParamsE,@"STO_CUDA_ENTRY STV_DEFAULT"
_ZN7cutlass13device_kernelIN5flash19enable_sm80_to_sm89INS1_16FlashAttnBwdSm80INS1_25CollectiveMainloopBwdSm80ILi2ELi2EN4cute5tupleIJNS5_1CILi64EEENS7_ILi128EEES8_EEENS_6half_tEfNS_4arch4Sm80ELb0ELb0ELb1ELb0ELb0ELb0ELb0ELb0ELi2ELi2ELi4ELi2ELb1EEENS1_24CollectiveEpilogueBwdGQAISA_fSD_Li256ELb0ELb0EEENS1_19SingleTileSchedulerILb0ELb0ELb0ELi128EEEEEEEEEvNT_6ParamsE:
        /* <DEDUP_REMOVED lines=13> */
[----:B------:R-:W-:Y:S01]  /*00d0*/  IMAD.U32 R20, RZ, RZ, UR21 ;  /* 0x00000015ff147e24 */ /* 0x000fe2000f8e00ff */
[----:B------:R-:W-:Y:S01]  /*00e0*/  UIMAD.WIDE.U32 UR8, UR21, UR4, URZ ;  /* 0x00000004150872a5 */ /* 0x000fe2000f8e003f */
[----:B------:R-:W-:Y:S01]  /*00f0*/  IMAD.MOV.U32 R179, RZ, RZ, 0x40 ;  /* 0x00000040ffb37424 */ /* 0x000fe200078e00ff */
[----:B------:R-:W-:Y:S01]  /*0100*/  UIMAD UR16, UR21, UR5, UR16 ;  /* 0x00000005151072a4 */ /* 0x000fe2000f8e0210 */
[----:B------:R-:W-:Y:S01]  /*0110*/  IMAD.MOV.U32 R172, RZ, RZ, 0x20 ;  /* 0x00000020ffac7424 */ /* 0x000fe200078e00ff */
[----:B------:R-:W-:-:S02]  /*0120*/  ULDC.64 UR6, c[0x0][0x1e8] ;  /* 0x00007a0000067ab9 */ /* 0x000fc40000000a00 */
[----:B------:R-:W-:Y:S02]  /*0130*/  UIADD3 UR16, UR9, UR16, URZ ;  /* 0x0000001009107290 */ /* 0x000fe4000fffe03f */
[----:B------:R-:W-:Y:S02]  /*0140*/  UIMAD UR6, UR20, UR6, URZ ;  /* 0x00000006140672a4 */ /* 0x000fe4000f8e023f */
[----:B------:R-:W-:Y:S02]  /*0150*/  ULDC.64 UR4, c[0x0][0x1b8] ;  /* 0x00006e0000047ab9 */ /* 0x000fe40000000a00 */
[----:B------:R-:W-:Y:S01]  /*0160*/  UIMAD UR4, UR20, UR4, URZ ;  /* 0x00000004140472a4 */ /* 0x000fe2000f8e023f */
[----:B-1----:R-:W-:Y:S01]  /*0170*/  SHF.R.S32.HI R15, RZ, 0x1f, R12 ;  /* 0x0000001fff0f7819 */ /* 0x002fe2000001140c */
[C---:B------:R-:W-:Y:S01]  /*0180*/  IMAD.SHL.U32 R186, R12.reuse, 0x4, RZ ;  /* 0x000000040cba7824 */ /* 0x040fe200078e00ff */
[----:B------:R-:W-:Y:S02]  /*0190*/  UIMAD UR6, UR21, UR7, UR6 ;  /* 0x00000007150672a4 */ /* 0x000fe4000f8e0206 */
[-C--:B------:R-:W-:Y:S01]  /*01a0*/  LEA.HI R25, R15, R12.reuse, RZ, 0x3 ;  /* 0x0000000c0f197211 */ /* 0x080fe200078f18ff */
[----:B--2---:R-:W-:Y:S01]  /*01b0*/  @P0 IMAD.HI.U32 R0, R7, c[0x0][0x24c], RZ ;  /* 0x0000930007000a27 */ /* 0x004fe200078e00ff */
[----:B------:R-:W-:Y:S01]  /*01c0*/  SHF.R.S32.HI R187, RZ, 0x1f, R186 ;  /* 0x0000001fffbb7819 */ /* 0x000fe200000114ba */
[----:B------:R-:W-:Y:S01]  /*01d0*/  UIMAD UR4, UR21, UR5, UR4 ;  /* 0x00000005150472a4 */ /* 0x000fe2000f8e0204 */
        /* <DEDUP_REMOVED lines=8> */
[----:B------:R-:W-:Y:S01]  /*0260*/  IADD3 R23, P0, R10, UR8, RZ ;  /* 0x000000080a177c10 */ /* 0x000fe2000ff1e0ff */
[----:B------:R-:W-:Y:S01]  /*0270*/  ULDC.64 UR22, c[0x0][0x118] ;  /* 0x0000460000167ab9 */ /* 0x000fe20000000a00 */
[----:B------:R-:W-:Y:S01]  /*0280*/  SHF.R.S32.HI R185, RZ, 0x1f, R184 ;  /* 0x0000001fffb97819 */ /* 0x000fe200000114b8 */
[----:B------:R-:W-:Y:S01]  /*0290*/  IMAD.SHL.U32 R188, R30, 0x8, RZ ;  /* 0x000000081ebc7824 */ /* 0x000fe200078e00ff */
[CC--:B------:R-:W-:Y:S01]  /*02a0*/  LEA.HI R10, R15.reuse, R12.reuse, RZ, 0x6 ;  /* 0x0000000c0f0a7211 */ /* 0x0c0fe200078f30ff */
[C---:B------:R-:W-:Y:S01]  /*02b0*/  IMAD R2, R0.reuse, c[0x0][0x1e0], RZ ;  /* 0x0000780000027a24 */ /* 0x040fe200078e02ff */
[----:B------:R-:W-:Y:S01]  /*02c0*/  LEA.HI R176, R15, R12, RZ, 0x7 ;  /* 0x0000000c0fb07211 */ /* 0x000fe200078f38ff */
[----:B------:R-:W-:Y:S01]  /*02d0*/  IMAD R0, R0, c[0x0][0x1b0], RZ ;  /* 0x00006c0000007a24 */ /* 0x000fe200078e02ff */
[----:B------:R-:W-:Y:S01]  /*02e0*/  SHF.R.S32.HI R189, RZ, 0x1f, R188 ;  /* 0x0000001fffbd7819 */ /* 0x000fe200000114bc */
[C---:B------:R-:W-:Y:S01]  /*02f0*/  IMAD R2, R5.reuse, c[0x0][0x1e4], R2 ;  /* 0x0000790005027a24 */ /* 0x040fe200078e0202 */
[----:B------:R-:W-:Y:S01]  /*0300*/  SHF.R.S32.HI R10, RZ, 0x6, R10 ;  /* 0x00000006ff0a7819 */ /* 0x000fe2000001140a */
[C---:B------:R-:W-:Y:S01]  /*0310*/  IMAD R0, R5.reuse, c[0x0][0x1b4], R0 ;  /* 0x00006d0005007a24 */ /* 0x040fe200078e0200 */
[----:B------:R-:W-:Y:S01]  /*0320*/  SHF.R.U32.HI R176, RZ, 0x4, R176 ;  /* 0x00000004ffb07819 */ /* 0x000fe200000116b0 */
[----:B------:R-:W-:-:S04]  /*0330*/  IMAD.WIDE.U32 R8, R5, c[0x0][0x1e0], R188 ;  /* 0x0000780005087a25 */ /* 0x000fc800078e00bc */
[----:B------:R-:W-:-:S04]  /*0340*/  IMAD.WIDE.U32 R4, R5, c[0x0][0x1b0], R188 ;  /* 0x00006c0005047a25 */ /* 0x000fc800078e00bc */
[----:B------:R-:W-:Y:S02]  /*0350*/  IMAD.IADD R5, R5, 0x1, R0 ;  /* 0x0000000105057824 */ /* 0x000fe400078e0200 */
[----:B------:R-:W-:Y:S02]  /*0360*/  IMAD.IADD R3, R9, 0x1, R2 ;  /* 0x0000000109037824 */ /* 0x000fe400078e0202 */
[----:B------:R-:W-:Y:S01]  /*0370*/  IMAD.WIDE.U32 R16, R16, c[0x0][0x1b8], R4 ;  /* 0x00006e0010107a25 */ /* 0x000fe200078e0004 */
[----:B------:R-:W-:-:S03]  /*0380*/  SHF.R.S32.HI R5, RZ, 0x1f, R7 ;  /* 0x0000001fff057819 */ /* 0x000fc60000011407 */
[----:B------:R-:W-:Y:S01]  /*0390*/  IMAD.MOV.U32 R2, RZ, RZ, R8 ;  /* 0x000000ffff027224 */ /* 0x000fe200078e0008 */
[----:B------:R-:W-:Y:S01]  /*03a0*/  IADD3 R17, R17, UR4, RZ ;  /* 0x0000000411117c10 */ /* 0x000fe2000fffe0ff */
[----:B------:R-:W-:Y:S01]  /*03b0*/  IMAD.MOV.U32 R0, RZ, RZ, -0x80 ;  /* 0xffffff80ff007424 */ /* 0x000fe200078e00ff */
[----:B------:R-:W-:Y:S01]  /*03c0*/  ULDC.64 UR4, c[0x0][0x1d8] ;  /* 0x0000760000047ab9 */ /* 0x000fe20000000a00 */
[----:B------:R-:W-:Y:S01]  /*03d0*/  IMAD.WIDE.U32 R20, R20, c[0x0][0x1e8], R2 ;  /* 0x00007a0014147a25 */ /* 0x000fe200078e0002 */
[----:B------:R-:W-:-:S03]  /*03e0*/  USHF.L.U32 UR7, UR4, 0x6, URZ ;  /* 0x0000000604077899 */ /* 0x000fc6000800063f */
[----:B------:R-:W-:Y:S01]  /*03f0*/  IMAD R2, R5, c[0x0][0x270], RZ ;  /* 0x00009c0005027a24 */ /* 0x000fe200078e02ff */
[----:B------:R-:W-:Y:S01]  /*0400*/  IADD3 R21, R21, UR6, RZ ;  /* 0x0000000615157c10 */ /* 0x000fe2000fffe0ff */
[----:B---3--:R-:W-:Y:S01]  /*0410*/  IMAD R9, R19, R0, c[0x0][0x198] ;  /* 0x0000660013097624 */ /* 0x008fe200078e0200 */
[----:B------:R-:W-:Y:S01]  /*0420*/  USHF.L.U64.HI UR6, UR4, UR18, UR5 ;  /* 0x0000001204067299 */ /* 0x000fe20008010205 */
[----:B------:R-:W-:Y:S02]  /*0430*/  IMAD R2, R7, c[0x0][0x274], R2 ;  /* 0x00009d0007027a24 */ /* 0x000fe400078e0202 */
[----:B------:R-:W-:Y:S01]  /*0440*/  IMAD.WIDE R18, R19, 0x80, R184 ;  /* 0x0000008013127825 */ /* 0x000fe200078e02b8 */
[----:B------:R-:W-:Y:S02]  /*0450*/  ULDC.64 UR4, c[0x0][0x290] ;  /* 0x0000a40000047ab9 */ /* 0x000fe40000000a00 */
[----:B------:R-:W-:Y:S01]  /*0460*/  IADD3.X R2, R11, UR16, R2, P0, !PT ;  /* 0x000000100b027c10 */ /* 0x000fe200087fe402 */
[----:B------:R-:W-:Y:S01]  /*0470*/  IMAD.SHL.U32 R11, R184, 0x40, RZ ;  /* 0x00000040b80b7824 */ /* 0x000fe200078e00ff */
[----:B------:R-:W-:Y:S01]  /*0480*/  UIMAD UR8, UR20, UR4, URZ ;  /* 0x00000004140872a4 */ /* 0x000fe2000f8e023f */
[----:B------:R-:W-:Y:S01]  /*0490*/  IMAD.IADD R6, R9, 0x1, -R184 ;  /* 0x0000000109067824 */ /* 0x000fe200078e0ab8 */
[----:B------:R-:W-:Y:S01]  /*04a0*/  UIMAD.WIDE.U32 UR10, UR21, UR4, URZ ;  /* 0x00000004150a72a5 */ /* 0x000fe2000f8e003f */
[----:B------:R-:W-:Y:S01]  /*04b0*/  IMAD R3, R19, c[0x0][0x1d8], RZ ;  /* 0x0000760013037a24 */ /* 0x000fe200078e02ff */
[----:B------:R-:W-:Y:S01]  /*04c0*/  LOP3.LUT R11, R11, 0x1c0, RZ, 0xc0, !PT ;  /* 0x000001c00b0b7812 */ /* 0x000fe200078ec0ff */
[----:B------:R-:W-:Y:S01]  /*04d0*/  IMAD.SHL.U32 R31, R10, 0x200, RZ ;  /* 0x000002000a1f7824 */ /* 0x000fe200078e00ff */
[----:B------:R-:W-:Y:S01]  /*04e0*/  ISETP.GE.AND P6, PT, R6, 0x1, PT ;  /* 0x000000010600780c */ /* 0x000fe20003fc6270 */
[----:B------:R-:W-:Y:S01]  /*04f0*/  IMAD R0, R19, c[0x0][0x1a8], RZ ;  /* 0x00006a0013007a24 */ /* 0x000fe200078e02ff */
[----:B------:R-:W-:Y:S01]  /*0500*/  LOP3.LUT R4, R11, 0x38, R188, 0xf8, !PT ;  /* 0x000000380b047812 */ /* 0x000fe200078ef8bc */
[C---:B------:R-:W-:Y:S01]  /*0510*/  IMAD R3, R18.reuse, c[0x0][0x1dc], R3 ;  /* 0x0000770012037a24 */ /* 0x040fe200078e0203 */
[----:B------:R-:W-:Y:S01]  /*0520*/  SHF.R.U32.HI R14, RZ, 0x3, R11 ;  /* 0x00000003ff0e7819 */ /* 0x000fe2000001160b */
[----:B------:R-:W-:Y:S01]  /*0530*/  IMAD.WIDE.U32 R20, R18, c[0x0][0x1d8], R20 ;  /* 0x0000760012147a25 */ /* 0x000fe200078e0014 */
[----:B------:R-:W-:Y:S01]  /*0540*/  ISETP.GE.OR P1, PT, R188, c[0x0][0x1cc], !P6 ;  /* 0x00007300bc007a0c */ /* 0x000fe20007726670 */
[----:B------:R-:W-:Y:S01]  /*0550*/  UIMAD UR5, UR21, UR5, UR8 ;  /* 0x00000005150572a4 */ /* 0x000fe2000f8e0208 */
[----:B------:R-:W-:Y:S01]  /*0560*/  LOP3.LUT R14, R31, R4, R14, 0xf6, !PT ;  /* 0x000000041f0e7212 */ /* 0x000fe200078ef60e */
[C---:B------:R-:W-:Y:S01]  /*0570*/  IMAD R0, R18.reuse, c[0x0][0x1ac], R0 ;  /* 0x00006b0012007a24 */ /* 0x040fe200078e0200 */
[-C--:B------:R-:W-:Y:S01]  /*0580*/  LEA.HI R11, R15, R12.reuse, RZ, 0x4 ;  /* 0x0000000c0f0b7211 */ /* 0x080fe200078f20ff */
[----:B------:R-:W-:Y:S01]  /*0590*/  IMAD.WIDE.U32 R16, R18, c[0x0][0x1a8], R16 ;  /* 0x00006a0012107a25 */ /* 0x000fe200078e0010 */
[----:B------:R-:W-:Y:S01]  /*05a0*/  LEA R18, P0, R20, c[0x0][0x1c0], 0x1 ;  /* 0x0000700014127a11 */ /* 0x000fe200078008ff */
[----:B------:R-:W-:Y:S01]  /*05b0*/  UIADD3 UR17, UR11, UR5, URZ ;  /* 0x000000050b117290 */ /* 0x000fe2000fffe03f */
[C---:B------:R-:W-:Y:S01]  /*05c0*/  ISETP.GE.AND P5, PT, R6.reuse, 0x21, PT ;  /* 0x000000210600780c */ /* 0x040fe20003fa6270 */
[----:B------:R-:W-:Y:S01]  /*05d0*/  IMAD.IADD R3, R21, 0x1, R3 ;  /* 0x0000000115037824 */ /* 0x000fe200078e0203 */
[----:B------:R-:W-:Y:S01]  /*05e0*/  LEA.HI R21, R15, R12, RZ, 0x2 ;  /* 0x0000000c0f157211 */ /* 0x000fe200078f10ff */
[----:B------:R-:W-:Y:S01]  /*05f0*/  IMAD.IADD R0, R17, 0x1, R0 ;  /* 0x0000000111007824 */ /* 0x000fe200078e0200 */
[----:B------:R-:W-:Y:S01]  /*0600*/  ISETP.GE.AND P4, PT, R6, 0x41, PT ;  /* 0x000000410600780c */ /* 0x000fe20003f86270 */
[----:B------:R-:W-:Y:S01]  /*0610*/  IMAD.SHL.U32 R14, R14, 0x2, RZ ;  /* 0x000000020e0e7824 */ /* 0x000fe200078e00ff */
[----:B------:R-:W-:Y:S01]  /*0620*/  LEA.HI.X R19, R20, c[0x0][0x1c4], R3, 0x1, P0 ;  /* 0x0000710014137a11 */ /* 0x000fe200000f0c03 */
[----:B------:R-:W-:Y:S01]  /*0630*/  IMAD.WIDE.U32 R28, R7, c[0x0][0x288], R186 ;  /* 0x0000a200071c7a25 */ /* 0x000fe200078e00ba */
[C---:B------:R-:W-:Y:S01]  /*0640*/  LEA R32, P0, R16.reuse, c[0x0][0x190], 0x1 ;  /* 0x0000640010207a11 */ /* 0x040fe200078008ff */
[----:B------:R-:W-:Y:S01]  /*0650*/  ULDC.64 UR4, c[0x0][0x188] ;  /* 0x0000620000047ab9 */ /* 0x000fe20000000a00 */
[--C-:B------:R-:W-:Y:S01]  /*0660*/  SHF.R.S32.HI R17, RZ, 0x2, R21.reuse ;  /* 0x00000002ff117819 */ /* 0x100fe20000011415 */
[----:B------:R1:W-:Y:S01]  /*0670*/  LDGSTS.E.BYPASS.LTC128B.128 [R14+0x4080], [R18.64], !P1 ;  /* 0x04080000120e7fae */ /* 0x0003e2000c901d56 */
[----:B------:R-:W-:Y:S01]  /*0680*/  LEA.HI.X R33, R16, c[0x0][0x194], R0, 0x1, P0 ;  /* 0x0000650010217a11 */ /* 0x000fe200000f0c00 */
[----:B------:R-:W-:Y:S01]  /*0690*/  IMAD R0, R5, c[0x0][0x288], RZ ;  /* 0x0000a20005007a24 */ /* 0x000fe200078e02ff */
[----:B------:R-:W-:Y:S01]  /*06a0*/  SHF.R.S32.HI R8, RZ, 0x1f, R21 ;  /* 0x0000001fff087819 */ /* 0x000fe20000011415 */
[----:B------:R-:W-:Y:S01]  /*06b0*/  UIMAD UR14, UR20, UR4, URZ ;  /* 0x00000004140e72a4 */ /* 0x000fe2000f8e023f */
[----:B------:R-:W-:Y:S01]  /*06c0*/  ISETP.GE.OR P2, PT, R188, c[0x0][0x1cc], !P5 ;  /* 0x00007300bc007a0c */ /* 0x000fe20006f46670 */
[----:B------:R-:W-:Y:S01]  /*06d0*/  IMAD R3, R7, c[0x0][0x28c], R0 ;  /* 0x0000a30007037a24 */ /* 0x000fe200078e0200 */
[----:B------:R-:W-:Y:S01]  /*06e0*/  SHF.R.S32.HI R0, RZ, 0x4, R11 ;  /* 0x00000004ff007819 */ /* 0x000fe2000001140b */
[----:B------:R-:W-:Y:S01]  /*06f0*/  IMAD R181, R185, c[0x0][0x178], RZ ;  /* 0x00005e00b9b57a24 */ /* 0x000fe200078e02ff */
[----:B------:R-:W-:Y:S01]  /*0700*/  LEA.HI R8, R8, R17, RZ, 0x3 ;  /* 0x0000001108087211 */ /* 0x000fe200078f18ff */
[----:B------:R-:W-:Y:S01]  /*0710*/  UIMAD.WIDE.U32 UR12, UR21, UR4, URZ ;  /* 0x00000004150c72a5 */ /* 0x000fe2000f8e003f */
[----:B------:R-:W-:Y:S01]  /*0720*/  LEA.HI R4, R11, R0, RZ, 0x1 ;  /* 0x000000000b047211 */ /* 0x000fe200078f08ff */
[----:B------:R-:W-:Y:S01]  /*0730*/  UIMAD UR14, UR21, UR5, UR14 ;  /* 0x00000005150e72a4 */ /* 0x000fe2000f8e020e */
[----:B------:R-:W-:Y:S01]  /*0740*/  ISETP.GE.AND P3, PT, R6, 0x61, PT ;  /* 0x000000610600780c */ /* 0x000fe20003f66270 */
[----:B------:R-:W-:Y:S01]  /*0750*/  IMAD R181, R184, c[0x0][0x17c], R181 ;  /* 0x00005f00b8b57a24 */ /* 0x000fe200078e02b5 */
[----:B------:R-:W-:Y:S01]  /*0760*/  LOP3.LUT R6, R8, 0xfffffff8, RZ, 0xc0, !PT ;  /* 0xfffffff808067812 */ /* 0x000fe200078ec0ff */
[----:B------:R-:W-:Y:S01]  /*0770*/  IMAD R8, R5, c[0x0][0x180], RZ ;  /* 0x0000600005087a24 */ /* 0x000fe200078e02ff */
[----:B------:R-:W-:Y:S01]  /*0780*/  LOP3.LUT R4, R4, 0xfffffffe, RZ, 0xc0, !PT ;  /* 0xfffffffe04047812 */ /* 0x000fe200078ec0ff */
[----:B------:R-:W-:Y:S01]  /*0790*/  ULDC.64 UR4, c[0x0][0x218] ;  /* 0x0000860000047ab9 */ /* 0x000fe20000000a00 */
[----:B------:R-:W-:Y:S01]  /*07a0*/  IMAD R183, R185, c[0x0][0x208], RZ ;  /* 0x00008200b9b77a24 */ /* 0x000fe200078e02ff */
[----:B------:R-:W-:Y:S01]  /*07b0*/  UIMAD UR8, UR20, UR4, URZ ;  /* 0x00000004140872a4 */ /* 0x000fe2000f8e023f */
[----:B------:R-:W-:Y:S01]  /*07c0*/  IMAD.IADD R6, R17, 0x1, -R6 ;  /* 0x0000000111067824 */ /* 0x000fe200078e0a06 */
[----:B------:R-:W-:Y:S01]  /*07d0*/  UIADD3 UR14, UR13, UR14, URZ ;  /* 0x0000000e0d0e7290 */ /* 0x000fe2000fffe03f */
[C---:B------:R-:W-:Y:S01]  /*07e0*/  IMAD.WIDE.U32 R16, R7.reuse, c[0x0][0x180], R188 ;  /* 0x0000600007107a25 */ /* 0x040fe200078e00bc */
[----:B------:R-:W-:Y:S01]  /*07f0*/  UIMAD UR5, UR21, UR5, UR8 ;  /* 0x00000005150572a4 */ /* 0x000fe2000f8e0208 */
[----:B------:R-:W-:Y:S01]  /*0800*/  ISETP.GE.OR P6, PT, R188, c[0x0][0x19c], !P6 ;  /* 0x00006700bc007a0c */ /* 0x000fe200077c6670 */
[----:B------:R-:W-:Y:S01]  /*0810*/  ULDC UR13, c[0x0][0x168] ;  /* 0x00005a00000d7ab9 */ /* 0x000fe20000000800 */
[----:B-1----:R-:W-:Y:S01]  /*0820*/  IADD3 R18, P0, R18, UR7, RZ ;  /* 0x0000000712127c10 */ /* 0x002fe2000ff1e0ff */
[----:B------:R-:W-:Y:S01]  /*0830*/  IMAD.IADD R4, R0, 0x1, -R4 ;  /* 0x0000000100047824 */ /* 0x000fe200078e0a04 */
[----:B------:R-:W-:Y:S01]  /*0840*/  ISETP.GE.OR P5, PT, R188, c[0x0][0x19c], !P5 ;  /* 0x00006700bc007a0c */ /* 0x000fe20006fa6670 */
[----:B------:R-:W-:Y:S01]  /*0850*/  IMAD R8, R7, c[0x0][0x184], R8 ;  /* 0x0000610007087a24 */ /* 0x000fe200078e0208 */
[----:B------:R-:W-:Y:S01]  /*0860*/  IADD3.X R19, R19, UR6, RZ, P0, !PT ;  /* 0x0000000613137c10 */ /* 0x000fe200087fe4ff */
[----:B------:R-:W-:Y:S01]  /*0870*/  IMAD R0, R5, c[0x0][0x210], RZ ;  /* 0x0000840005007a24 */ /* 0x000fe200078e02ff */
[----:B------:R-:W-:Y:S01]  /*0880*/  IADD3 R26, P1, R18, UR7, RZ ;  /* 0x00000007121a7c10 */ /* 0x000fe2000ff3e0ff */
[----:B------:R-:W-:Y:S01]  /*0890*/  IMAD.IADD R8, R17, 0x1, R8 ;  /* 0x0000000111087824 */ /* 0x000fe200078e0208 */
[----:B------:R-:W-:Y:S01]  /*08a0*/  IADD3 R22, P0, R28, UR10, RZ ;  /* 0x0000000a1c167c10 */ /* 0x000fe2000ff1e0ff */
[----:B------:R1:W-:Y:S01]  /*08b0*/  LDGSTS.E.BYPASS.LTC128B.128 [R14+0x5080], [R18.64], !P2 ;  /* 0x05080000120e7fae */ /* 0x0003e2000d101d56 */
[----:B------:R-:W-:Y:S01]  /*08c0*/  IADD3.X R27, R19, UR6, RZ, P1, !PT ;  /* 0x00000006131b7c10 */ /* 0x000fe20008ffe4ff */
[----:B------:R-:W-:Y:S01]  /*08d0*/  UIMAD.WIDE.U32 UR10, UR21, UR4, URZ ;  /* 0x00000004150a72a5 */ /* 0x000fe2000f8e003f */
[----:B------:R-:W-:Y:S01]  /*08e0*/  ISETP.GE.OR P1, PT, R188, c[0x0][0x1cc], !P4 ;  /* 0x00007300bc007a0c */ /* 0x000fe20006726670 */
[C---:B------:R-:W-:Y:S01]  /*08f0*/  IMAD R183, R184.reuse, c[0x0][0x20c], R183 ;  /* 0x00008300b8b77a24 */ /* 0x040fe200078e02b7 */
[----:B------:R-:W-:Y:S01]  /*0900*/  IADD3.X R3, R29, UR17, R3, P0, !PT ;  /* 0x000000111d037c10 */ /* 0x000fe200087fe403 */
[----:B------:R-:W-:Y:S01]  /*0910*/  IMAD.WIDE.U32 R28, R184, c[0x0][0x178], RZ ;  /* 0x00005e00b81c7a25 */ /* 0x000fe200078e00ff */
[----:B------:R-:W-:Y:S01]  /*0920*/  UIADD3 UR15, UR11, UR5, URZ ;  /* 0x000000050b0f7290 */ /* 0x000fe2000fffe03f */
[----:B------:R-:W-:Y:S01]  /*0930*/  ISETP.GE.OR P4, PT, R188, c[0x0][0x19c], !P4 ;  /* 0x00006700bc007a0c */ /* 0x000fe20006786670 */
[----:B------:R-:W-:Y:S01]  /*0940*/  UISETP.GE.AND UP0, UPT, UR13, 0x41, UPT ;  /* 0x000000410d00788c */ /* 0x000fe2000bf06270 */
[----:B------:R-:W-:Y:S01]  /*0950*/  IMAD.IADD R181, R29, 0x1, R181 ;  /* 0x000000011db57824 */ /* 0x000fe200078e02b5 */
[----:B------:R-:W-:Y:S01]  /*0960*/  ULDC.64 UR4, c[0x0][0x1a8] ;  /* 0x00006a0000047ab9 */ /* 0x000fe20000000a00 */
[----:B------:R-:W-:Y:S01]  /*0970*/  IMAD R0, R7, c[0x0][0x214], R0 ;  /* 0x0000850007007a24 */ /* 0x000fe200078e0200 */
[----:B------:R-:W-:Y:S01]  /*0980*/  USHF.L.U64.HI UR5, UR4, UR18, UR5 ;  /* 0x0000001204057299 */ /* 0x000fe20008010205 */
[----:B------:R-:W-:-:S02]  /*0990*/  LOP3.LUT R11, R11, 0xfffffff0, RZ, 0xc0, !PT ;  /* 0xfffffff00b0b7812 */ /* 0x000fc400078ec0ff */
[----:B------:R2:W-:Y:S01]  /*09a0*/  LDGSTS.E.BYPASS.LTC128B.128 [R14+0x6080], [R26.64], !P1 ;  /* 0x060800001a0e7fae */ /* 0x0005e2000c901d56 */
[----:B------:R-:W-:Y:S02]  /*09b0*/  IADD3 R194, R14, 0x4080, RZ ;  /* 0x000040800ec27810 */ /* 0x000fe40007ffe0ff */
[----:B------:R-:W-:Y:S01]  /*09c0*/  IMAD.IADD R11, R12, 0x1, -R11 ;  /* 0x000000010c0b7824 */ /* 0x000fe200078e0a0b */
[----:B------:R-:W-:-:S04]  /*09d0*/  IADD3 R193, R14, 0x8080, RZ ;  /* 0x000080800ec17810 */ /* 0x000fc80007ffe0ff */
[----:B------:R-:W-:Y:S02]  /*09e0*/  SHF.R.S32.HI R20, RZ, 0x1f, R11 ;  /* 0x0000001fff147819 */ /* 0x000fe4000001140b */
[----:B-1----:R-:W-:Y:S01]  /*09f0*/  IADD3 R19, P1, P0, R28, UR12, R16 ;  /* 0x0000000c1c137c10 */ /* 0x002fe2000f83e010 */
[----:B------:R-:W-:Y:S01]  /*0a00*/  IMAD.WIDE.U32 R16, R184, c[0x0][0x208], RZ ;  /* 0x00008200b8107a25 */ /* 0x000fe200078e00ff */
[----:B------:R-:W-:Y:S02]  /*0a10*/  LEA.HI R20, R20, R11, RZ, 0x3 ;  /* 0x0000000b14147211 */ /* 0x000fe400078f18ff */
[----:B------:R-:W-:Y:S01]  /*0a20*/  IADD3.X R8, R181, UR14, R8, P1, P0 ;  /* 0x0000000eb5087c10 */ /* 0x000fe20008fe0408 */
[----:B------:R-:W-:Y:S01]  /*0a30*/  IMAD.WIDE.U32 R28, R7, c[0x0][0x210], R188 ;  /* 0x00008400071c7a25 */ /* 0x000fe200078e00bc */
[----:B------:R-:W-:-:S03]  /*0a40*/  LEA R18, P0, R19, c[0x0][0x160], 0x1 ;  /* 0x0000580013127a11 */ /* 0x000fc600078008ff */
[----:B------:R-:W-:Y:S01]  /*0a50*/  IMAD.IADD R183, R17, 0x1, R183 ;  /* 0x0000000111b77824 */ /* 0x000fe200078e02b7 */
[----:B------:R-:W-:Y:S01]  /*0a60*/  IADD3 R17, P2, P1, R16, UR10, R28 ;  /* 0x0000000a10117c10 */ /* 0x000fe2000f95e01c */
[----:B------:R-:W-:Y:S01]  /*0a70*/  IMAD.IADD R0, R29, 0x1, R0 ;  /* 0x000000011d007824 */ /* 0x000fe200078e0200 */
[----:B------:R-:W-:Y:S01]  /*0a80*/  LEA.HI.X R19, R19, c[0x0][0x164], R8, 0x1, P0 ;  /* 0x0000590013137a11 */ /* 0x000fe200000f0c08 */
[----:B------:R-:W-:Y:S01]  /*0a90*/  IMAD.SHL.U32 R173, R20, 0x40, RZ ;  /* 0x0000004014ad7824 */ /* 0x000fe200078e00ff */
[----:B------:R-:W-:Y:S02]  /*0aa0*/  LEA R28, P0, R23, c[0x0][0x258], 0x2 ;  /* 0x00009600171c7a11 */ /* 0x000fe400078010ff */
[----:B------:R-:W-:Y:S02]  /*0ab0*/  IADD3.X R0, R183, UR15, R0, P2, P1 ;  /* 0x0000000fb7007c10 */ /* 0x000fe400097e2400 */
[----:B------:R-:W-:Y:S01]  /*0ac0*/  IADD3 R34, P1, R26, UR7, RZ ;  /* 0x000000071a227c10 */ /* 0x000fe2000ff3e0ff */
[----:B------:R-:W-:Y:S01]  /*0ad0*/  USHF.L.U32 UR7, UR4, 0x6, URZ ;  /* 0x0000000604077899 */ /* 0x000fe2000800063f */
[----:B------:R-:W-:-:S02]  /*0ae0*/  LEA.HI.X R29, R23, c[0x0][0x25c], R2, 0x2, P0 ;  /* 0x00009700171d7a11 */ /* 0x000fc400000f1402 */
[----:B------:R-:W-:Y:S01]  /*0af0*/  IADD3.X R35, R27, UR6, RZ, P1, !PT ;  /* 0x000000061b237c10 */ /* 0x000fe20008ffe4ff */
[----:B------:R-:W-:Y:S01]  /*0b00*/  UMOV UR6, 0x5 ;  /* 0x0000000500067882 */ /* 0x000fe20000000000 */
[C---:B--2---:R-:W-:Y:S02]  /*0b10*/  LEA R26, P0, R17.reuse, c[0x0][0x1f0], 0x1 ;  /* 0x00007c00111a7a11 */ /* 0x044fe400078008ff */
[----:B------:R-:W-:Y:S02]  /*0b20*/  ISETP.GE.OR P2, PT, R188, c[0x0][0x1cc], !P3 ;  /* 0x00007300bc007a0c */ /* 0x000fe40005f46670 */
[----:B------:R-:W-:Y:S02]  /*0b30*/  IADD3 R16, P1, R32, UR7, RZ ;  /* 0x0000000720107c10 */ /* 0x000fe4000ff3e0ff */
[----:B------:R-:W-:Y:S02]  /*0b40*/  LEA.HI.X R27, R17, c[0x0][0x1f4], R0, 0x1, P0 ;  /* 0x00007d00111b7a11 */ /* 0x000fe400000f0c00 */
[----:B------:R-:W-:-:S02]  /*0b50*/  IADD3.X R17, R33, UR5, RZ, P1, !PT ;  /* 0x0000000521117c10 */ /* 0x000fc40008ffe4ff */
[----:B------:R-:W-:Y:S02]  /*0b60*/  IADD3 R38, P0, R16, UR7, RZ ;  /* 0x0000000710267c10 */ /* 0x000fe4000ff1e0ff */
[----:B------:R-:W-:Y:S02]  /*0b70*/  ISETP.GE.OR P3, PT, R188, c[0x0][0x19c], !P3 ;  /* 0x00006700bc007a0c */ /* 0x000fe40005f66670 */
[----:B------:R-:W-:Y:S01]  /*0b80*/  IADD3.X R39, R17, UR5, RZ, P0, !PT ;  /* 0x0000000511277c10 */ /* 0x000fe200087fe4ff */
[----:B------:R1:W-:Y:S01]  /*0b90*/  LDGSTS.E.BYPASS.LTC128B.128 [R14+0x7080], [R34.64], !P2 ;  /* 0x07080000220e7fae */ /* 0x0003e2000d101d56 */
[----:B------:R-:W-:Y:S02]  /*0ba0*/  IADD3 R36, P0, R38, UR7, RZ ;  /* 0x0000000726247c10 */ /* 0x000fe4000ff1e0ff */
[----:B------:R-:W-:Y:S01]  /*0bb0*/  LEA.HI R8, R15, R12, RZ, 0x5 ;  /* 0x0000000c0f087211 */ /* 0x000fe200078f28ff */
[----:B------:R-:W0:Y:S01]  /*0bc0*/  LDGDEPBAR ;  /* 0x00000000000079af */ /* 0x000e220000000000 */
[----:B------:R-:W-:Y:S01]  /*0bd0*/  IADD3.X R37, R39, UR5, RZ, P0, !PT ;  /* 0x0000000527257c10 */ /* 0x000fe200087fe4ff */
[----:B------:R-:W-:Y:S01]  /*0be0*/  ULDC.64 UR4, c[0x0][0x178] ;  /* 0x00005e0000047ab9 */ /* 0x000fe20000000a00 */
[----:B------:R-:W-:Y:S01]  /*0bf0*/  SHF.R.S32.HI R23, RZ, 0x5, R8 ;  /* 0x00000005ff177819 */ /* 0x000fe20000011408 */
[----:B------:R2:W-:Y:S01]  /*0c00*/  LDGSTS.E.BYPASS.LTC128B.128 [R14+0x80], [R32.64], !P6 ;  /* 0x00080000200e7fae */ /* 0x0005e2000f101d56 */
[----:B------:R-:W-:Y:S01]  /*0c10*/  LOP3.LUT P1, RZ, R30, 0x4, RZ, 0xc0, !PT ;  /* 0x000000041eff7812 */ /* 0x000fe2000782c0ff */
[----:B------:R-:W-:Y:S01]  /*0c20*/  USHF.L.U32 UR19, UR4, 0x6, URZ ;  /* 0x0000000604137899 */ /* 0x000fe2000800063f */
[----:B------:R-:W-:Y:S01]  /*0c30*/  LEA.HI R190, R8, R23, RZ, 0x1 ;  /* 0x0000001708be7211 */ /* 0x000fe200078f08ff */
[----:B------:R3:W-:Y:S01]  /*0c40*/  LDGSTS.E.BYPASS.LTC128B.128 [R14+0x1080], [R16.64], !P5 ;  /* 0x01080000100e7fae */ /* 0x0007e2000e901d56 */
[C---:B------:R-:W-:Y:S01]  /*0c50*/  LOP3.LUT P0, RZ, R30.reuse, 0x2, RZ, 0xc0, !PT ;  /* 0x000000021eff7812 */ /* 0x040fe2000780c0ff */
[----:B------:R-:W-:Y:S01]  /*0c60*/  IMAD.SHL.U32 R30, R30, 0x40, RZ ;  /* 0x000000401e1e7824 */ /* 0x000fe200078e00ff */
[----:B------:R-:W-:Y:S01]  /*0c70*/  LOP3.LUT R190, R190, 0xfffffffe, RZ, 0xc0, !PT ;  /* 0xfffffffebebe7812 */ /* 0x000fe200078ec0ff */
[----:B------:R1:W-:Y:S01]  /*0c80*/  LDGSTS.E.BYPASS.LTC128B.128 [R14+0x2080], [R38.64], !P4 ;  /* 0x02080000260e7fae */ /* 0x0003e2000e101d56 */
[----:B------:R-:W-:Y:S01]  /*0c90*/  SEL R2, R179, 0xffffffc0, !P1 ;  /* 0xffffffc0b3027807 */ /* 0x000fe20004800000 */
[----:B------:R-:W-:Y:S01]  /*0ca0*/  USHF.L.U64.HI UR18, UR4, UR18, UR5 ;  /* 0x0000001204127299 */ /* 0x000fe20008010205 */
[----:B------:R-:W-:Y:S01]  /*0cb0*/  LOP3.LUT R30, R30, 0x1c0, RZ, 0xc0, !PT ;  /* 0x000001c01e1e7812 */ /* 0x000fe200078ec0ff */
[----:B------:R1:W-:Y:S01]  /*0cc0*/  LDGSTS.E.BYPASS.LTC128B.128 [R14+0x3080], [R36.64], !P3 ;  /* 0x03080000240e7fae */ /* 0x0003e2000d901d56 */
[C---:B------:R-:W-:Y:S01]  /*0cd0*/  IMAD.IADD R190, R23.reuse, 0x1, -R190 ;  /* 0x0000000117be7824 */ /* 0x040fe200078e0abe */
[C---:B------:R-:W-:Y:S01]  /*0ce0*/  ISETP.GE.AND P4, PT, R188.reuse, c[0x0][0x16c], PT ;  /* 0x00005b00bc007a0c */ /* 0x040fe20003f86270 */
[----:B------:R-:W-:Y:S01]  /*0cf0*/  IMAD.SHL.U32 R23, R23, 0x10, RZ ;  /* 0x0000001017177824 */ /* 0x000fe200078e00ff */
[----:B------:R-:W0:Y:S01]  /*0d00*/  LDGDEPBAR ;  /* 0x00000000000079af */ /* 0x000e220000000000 */
[----:B------:R-:W-:Y:S01]  /*0d10*/  ISETP.GE.AND P3, PT, R188, c[0x0][0x1fc], PT ;  /* 0x00007f00bc007a0c */ /* 0x000fe20003f66270 */
[----:B------:R-:W-:Y:S01]  /*0d20*/  ULDC.64 UR4, c[0x0][0x208] ;  /* 0x0000820000047ab9 */ /* 0x000fe20000000a00 */
[----:B------:R-:W-:Y:S01]  /*0d30*/  SEL R0, R172, 0xffffffe0, !P0 ;  /* 0xffffffe0ac007807 */ /* 0x000fe20004000000 */
[----:B------:R-:W-:Y:S01]  /*0d40*/  IMAD.SHL.U32 R15, R4, 0x10, RZ ;  /* 0x00000010040f7824 */ /* 0x000fe200078e00ff */
[----:B------:R-:W-:Y:S01]  /*0d50*/  LOP3.LUT R24, R30, 0x30, R23, 0xf8, !PT ;  /* 0x000000301e187812 */ /* 0x000fe200078ef817 */
[----:B------:R-:W-:Y:S01]  /*0d60*/  USHF.L.U64.HI UR5, UR4, UR6, UR5 ;  /* 0x0000000604057299 */ /* 0x000fe20008010205 */
[----:B------:R-:W-:Y:S01]  /*0d70*/  SHF.R.U32.HI R23, RZ, 0x3, R30 ;  /* 0x00000003ff177819 */ /* 0x000fe2000001161e */
[----:B------:R-:W-:Y:S01]  /*0d80*/  USHF.L.U32 UR6, UR4, 0x5, URZ ;  /* 0x0000000504067899 */ /* 0x000fe2000800063f */
[--C-:B------:R-:W-:Y:S01]  /*0d90*/  LOP3.LUT R24, R24, 0x8, R25.reuse, 0xf8, !PT ;  /* 0x0000000818187812 */ /* 0x100fe200078ef819 */
[----:B------:R-:W-:Y:S01]  /*0da0*/  IMAD.SHL.U32 R177, R190, 0x400, RZ ;  /* 0x00000400beb17824 */ /* 0x000fe200078e00ff */
[----:B--2---:R-:W-:Y:S01]  /*0db0*/  LOP3.LUT R32, R30, 0x8, R25, 0xf8, !PT ;  /* 0x000000081e207812 */ /* 0x004fe200078ef819 */
[----:B------:R-:W-:Y:S01]  /*0dc0*/  IMAD R30, R4, 0x800, R31 ;  /* 0x00000800041e7824 */ /* 0x000fe200078e021f */
[----:B------:R-:W-:Y:S01]  /*0dd0*/  LOP3.LUT R15, R15, 0x10, RZ, 0xc0, !PT ;  /* 0x000000100f0f7812 */ /* 0x000fe200078ec0ff */
[----:B------:R-:W-:Y:S01]  /*0de0*/  USHF.L.U32 UR4, UR6, 0x1, URZ ;  /* 0x0000000106047899 */ /* 0x000fe2000800063f */
[----:B------:R-:W-:Y:S01]  /*0df0*/  LOP3.LUT R175, R32, R23, RZ, 0x3c, !PT ;  /* 0x0000001720af7212 */ /* 0x000fe200078e3cff */
[----:B------:R-:W-:Y:S01]  /*0e00*/  USHF.L.U64.HI UR5, UR6, 0x1, UR5 ;  /* 0x0000000106057899 */ /* 0x000fe20008010205 */
[----:B---3--:R-:W-:-:S02]  /*0e10*/  IADD3 R17, -R184, c[0x0][0x168], RZ ;  /* 0x00005a00b8117a10 */ /* 0x008fc40007ffe1ff */
[----:B------:R-:W-:Y:S01]  /*0e20*/  LEA R16, P1, R22, c[0x0][0x280], 0x2 ;  /* 0x0000a00016107a11 */ /* 0x000fe200078210ff */
[----:B------:R-:W-:Y:S01]  /*0e30*/  IMAD.IADD R175, R30, 0x1, R175 ;  /* 0x000000011eaf7824 */ /* 0x000fe200078e02af */
[C---:B------:R-:W-:Y:S02]  /*0e40*/  ISETP.LT.OR P6, PT, R17.reuse, 0x1, P4 ;  /* 0x000000011100780c */ /* 0x040fe400027c1670 */
[----:B------:R-:W-:Y:S01]  /*0e50*/  ISETP.LT.OR P5, PT, R17, 0x21, P4 ;  /* 0x000000211100780c */ /* 0x000fe200027a1670 */
[----:B------:R-:W-:-:S04]  /*0e60*/  DEPBAR.LE SB0, 0x1 ;  /* 0x000080400000791a */ /* 0x000fc80000000000 */
[----:B------:R-:W-:Y:S01]  /*0e70*/  IMAD.SHL.U32 R175, R175, 0x2, RZ ;  /* 0x00000002afaf7824 */ /* 0x000fe200078e00ff */
[----:B------:R-:W-:Y:S01]  /*0e80*/  BAR.SYNC.DEFER_BLOCKING 0x0 ;  /* 0x0000000000007b1d */ /* 0x000fe20000010000 */
[----:B------:R-:W-:Y:S02]  /*0e90*/  ISETP.LT.OR P2, PT, R17, 0x1, P3 ;  /* 0x000000011100780c */ /* 0x000fe40001f41670 */
[----:B------:R-:W-:Y:S01]  /*0ea0*/  IMAD.IADD R2, R175, 0x1, R2 ;  /* 0x00000001af027824 */ /* 0x000fe200078e0202 */
[----:B------:R-:W-:Y:S02]  /*0eb0*/  ISETP.LT.OR P0, PT, R17, 0x21, P3 ;  /* 0x000000211100780c */ /* 0x000fe40001f01670 */
[----:B------:R-:W-:Y:S01]  /*0ec0*/  LEA.HI.X R17, R22, c[0x0][0x284], R3, 0x2, P1 ;  /* 0x0000a10016117a11 */ /* 0x000fe200008f1403 */
[----:B------:R-:W-:Y:S01]  /*0ed0*/  IMAD.IADD R3, R175, 0x1, R0 ;  /* 0x00000001af037824 */ /* 0x000fe200078e0200 */
[----:B------:R-:W-:Y:S01]  /*0ee0*/  IADD3 R30, P1, R18, UR19, RZ ;  /* 0x00000013121e7c10 */ /* 0x000fe2000ff3e0ff */
[----:B------:R-:W-:Y:S01]  /*0ef0*/  IMAD.IADD R0, R0, 0x1, R2 ;  /* 0x0000000100007824 */ /* 0x000fe200078e0202 */
[----:B------:R-:W-:Y:S01]  /*0f00*/  LOP3.LUT R23, R24, R23, RZ, 0x3c, !PT ;  /* 0x0000001718177212 */ /* 0x000fe200078e3cff */
[----:B------:R-:W-:Y:S01]  /*0f10*/  IMAD.SHL.U32 R24, R6, 0x40, RZ ;  /* 0x0000004006187824 */ /* 0x000fe200078e00ff */
[----:B------:R-:W-:-:S02]  /*0f20*/  IADD3.X R31, R19, UR18, RZ, P1, !PT ;  /* 0x00000012131f7c10 */ /* 0x000fc40008ffe4ff */
[----:B------:R-:W-:Y:S01]  /*0f30*/  ISETP.GT.AND P1, PT, R12, 0xf, PT ;  /* 0x0000000f0c00780c */ /* 0x000fe20003f24270 */
[----:B------:R-:W-:Y:S01]  /*0f40*/  IMAD R174, R4, 0x200, R23 ;  /* 0x0000020004ae7824 */ /* 0x000fe200078e0217 */
[----:B------:R-:W-:Y:S02]  /*0f50*/  LOP3.LUT R22, R20, 0xfffffff8, RZ, 0xc0, !PT ;  /* 0xfffffff814167812 */ /* 0x000fe400078ec0ff */
[----:B------:R-:W-:Y:S02]  /*0f60*/  LOP3.LUT R24, R24, 0x1c0, RZ, 0xc0, !PT ;  /* 0x000001c018187812 */ /* 0x000fe400078ec0ff */
[----:B------:R-:W-:Y:S01]  /*0f70*/  LOP3.LUT R176, R15, 0x8, R176, 0xf8, !PT ;  /* 0x000000080fb07812 */ /* 0x000fe200078ef8b0 */
[----:B------:R-:W-:Y:S01]  /*0f80*/  IMAD.IADD R11, R11, 0x1, -R22 ;  /* 0x000000010b0b7824 */ /* 0x000fe200078e0a16 */
[----:B------:R-:W-:Y:S01]  /*0f90*/  SHF.R.U32.HI R192, RZ, 0x3, R24 ;  /* 0x00000003ffc07819 */ /* 0x000fe20000011618 */
[----:B------:R1:W2:Y:S01]  /*0fa0*/  LDSM.16.M88.4 R140, [R175+0x4080] ;  /* 0x00408000af8c783b */ /* 0x0002a20000000200 */
[----:B------:R-:W-:-:S03]  /*0fb0*/  LOP3.LUT R173, R173, 0xfffffe00, RZ, 0xc0, !PT ;  /* 0xfffffe00adad7812 */ /* 0x000fc600078ec0ff */
[C---:B------:R-:W-:Y:S01]  /*0fc0*/  @!P1 IMAD.SHL.U32 R22, R12.reuse, 0x10, RZ ;  /* 0x000000100c169824 */ /* 0x040fe200078e00ff */
[----:B------:R1:W3:Y:S01]  /*0fd0*/  LDSM.16.M88.4 R144, [R175+0x6080] ;  /* 0x00608000af90783b */ /* 0x0002e20000000200 */
[----:B------:R-:W-:-:S03]  /*0fe0*/  @!P1 IMAD.SHL.U32 R25, R12, 0x10, RZ ;  /* 0x000000100c199824 */ /* 0x000fc600078e00ff */
[----:B------:R1:W4:Y:S04]  /*0ff0*/  LDSM.16.M88.4 R148, [R3+0x4080] ;  /* 0x004080000394783b */ /* 0x0003280000000200 */
[----:B------:R1:W5:Y:S04]  /*1000*/  LDSM.16.M88.4 R152, [R3+0x6080] ;  /* 0x006080000398783b */ /* 0x0003680000000200 */
        /* <DEDUP_REMOVED lines=9> */
[----:B------:R2:W-:Y:S04]  /*10a0*/  LDGSTS.E.BYPASS.LTC128B.128 [R14+0x5080], [R30.64], !P5 ;  /* 0x050800001e0e7fae */ /* 0x0005e8000e901d56 */
[----:B------:R3:W-:Y:S04]  /*10b0*/  @!P1 LDGSTS.E.BYPASS.LTC128B.128 [R22+0xc080], [R28.64] ;  /* 0x0c0800001c169fae */ /* 0x0007e8000b901d56 */
[----:B------:R-:W0:Y:S04]  /*10c0*/  LDGDEPBAR ;  /* 0x00000000000079af */ /* 0x000e280000000000 */
[----:B------:R3:W-:Y:S01]  /*10d0*/  LDGSTS.E.BYPASS.LTC128B.128 [R14+0x8080], [R26.64], !P2 ;  /* 0x080800001a0e7fae */ /* 0x0007e2000d101d56 */
[----:B-1----:R-:W-:-:S02]  /*10e0*/  IMAD.SHL.U32 R19, R10, 0x8, RZ ;  /* 0x000000080a137824 */ /* 0x002fc400078e00ff */
[C---:B------:R-:W-:Y:S01]  /*10f0*/  IMAD.SHL.U32 R18, R4.reuse, 0x20, RZ ;  /* 0x0000002004127824 */ /* 0x040fe200078e00ff */
[----:B--2---:R-:W-:Y:S01]  /*1100*/  LOP3.LUT R31, R21, 0x7ffffffc, RZ, 0xc0, !PT ;  /* 0x7ffffffc151f7812 */ /* 0x004fe200078ec0ff */
[----:B------:R-:W-:Y:S01]  /*1110*/  IMAD.SHL.U32 R21, R11, 0x40, RZ ;  /* 0x000000400b157824 */ /* 0x000fe200078e00ff */
[----:B------:R-:W-:Y:S01]  /*1120*/  LOP3.LUT R19, R19, 0x18, RZ, 0xc0, !PT ;  /* 0x0000001813137812 */ /* 0x000fe200078ec0ff */
[----:B------:R-:W-:-:S03]  /*1130*/  IMAD.SHL.U32 R4, R4, 0x8, RZ ;  /* 0x0000000804047824 */ /* 0x000fc600078e00ff */
[----:B------:R-:W-:Y:S02]  /*1140*/  LOP3.LUT R15, R19, 0x20, R18, 0xf8, !PT ;  /* 0x00000020130f7812 */ /* 0x000fe400078ef812 */
[----:B------:R-:W-:Y:S02]  /*1150*/  IADD3 R18, P5, R26, UR4, RZ ;  /* 0x000000041a127c10 */ /* 0x000fe4000ffbe0ff */
[----:B------:R-:W-:Y:S01]  /*1160*/  LOP3.LUT R192, R192, R24, R19, 0x1e, !PT ;  /* 0x00000018c0c07212 */ /* 0x000fe200078e1e13 */
[----:B------:R-:W-:Y:S01]  /*1170*/  IMAD.IADD R24, R12, 0x1, -R31 ;  /* 0x000000010c187824 */ /* 0x000fe200078e0a1f */
[----:B------:R-:W-:Y:S02]  /*1180*/  IADD3.X R19, R27, UR5, RZ, P5, !PT ;  /* 0x000000051b137c10 */ /* 0x000fe4000affe4ff */
[----:B------:R-:W-:Y:S01]  /*1190*/  LOP3.LUT R21, R21, 0x1c0, RZ, 0xc0, !PT ;  /* 0x000001c015157812 */ /* 0x000fe200078ec0ff */
[----:B------:R-:W-:Y:S02]  /*11a0*/  IMAD R23, R24, 0x2, R177 ;  /* 0x0000000218177824 */ /* 0x000fe400078e02b1 */
[----:B------:R1:W-:Y:S01]  /*11b0*/  LDGSTS.E.BYPASS.LTC128B.128 [R14+0x9080], [R18.64], !P0 ;  /* 0x09080000120e7fae */ /* 0x0003e2000c101d56 */
[----:B------:R-:W-:Y:S01]  /*11c0*/  PLOP3.LUT P0, PT, PT, PT, UP0, 0x80, 0x0 ;  /* 0x000000000000781c */ /* 0x000fe20003f0f008 */
[----:B------:R-:W-:Y:S01]  /*11d0*/  IMAD.IADD R192, R23, 0x1, R192 ;  /* 0x0000000117c07824 */ /* 0x000fe200078e02c0 */
[--C-:B------:R-:W-:Y:S01]  /*11e0*/  SHF.R.U32.HI R20, RZ, 0x3, R21.reuse ;  /* 0x00000003ff147819 */ /* 0x100fe20000011615 */
[----:B------:R2:W-:Y:S03]  /*11f0*/  @!P1 LDGSTS.E.BYPASS.LTC128B.128 [R25+0xc280], [R16.64] ;  /* 0x0c28000010199fae */ /* 0x0005e6000b901d56 */
[----:B------:R-:W-:Y:S01]  /*1200*/  LOP3.LUT R176, R20, R176, R21, 0x1e, !PT ;  /* 0x000000b014b07212 */ /* 0x000fe200078e1e15 */
[----:B------:R-:W0:Y:S03]  /*1210*/  LDGDEPBAR ;  /* 0x00000000000079af */ /* 0x000e260000000000 */
[----:B------:R-:W-:Y:S01]  /*1220*/  LOP3.LUT R176, R176, R173, RZ, 0xfc, !PT ;  /* 0x000000adb0b07212 */ /* 0x000fe200078efcff */
[----:B------:R-:W0:Y:S01]  /*1230*/  LDGDEPBAR ;  /* 0x00000000000079af */ /* 0x000e220000000000 */
[----:B--2---:R-:W-:-:S04]  /*1240*/  LOP3.LUT R25, R21, 0x8, R4, 0xf8, !PT ;  /* 0x0000000815197812 */ /* 0x004fc800078ef804 */
[----:B------:R-:W-:Y:S02]  /*1250*/  LOP3.LUT R4, R25, R20, RZ, 0x3c, !PT ;  /* 0x0000001419047212 */ /* 0x000fe400078e3cff */
[----:B------:R-:W-:Y:S02]  /*1260*/  LOP3.LUT R20, R20, R15, R21, 0x1e, !PT ;  /* 0x0000000f14147212 */ /* 0x000fe400078e1e15 */
[----:B------:R-:W-:-:S03]  /*1270*/  IADD3 R177, R4, R173, R177 ;  /* 0x000000ad04b17210 */ /* 0x000fc60007ffe0b1 */
[----:B------:R-:W-:Y:S01]  /*1280*/  IMAD.IADD R173, R173, 0x1, R20 ;  /* 0x00000001adad7824 */ /* 0x000fe200078e0214 */
[----:B------:R-:W-:Y:S05]  /*1290*/  @!P0 BRA `(.L_x_44) ;  /* 0x000000f000008947 */ /* 0x000fea0003800000 */
[----:B-1-345:R-:W-:Y:S01]  /*12a0*/  IMAD.MOV.U32 R15, RZ, RZ, 0x40 ;  /* 0x00000040ff0f7424 */ /* 0x03afe200078e00ff */
[----:B------:R-:W-:Y:S01]  /*12b0*/  IADD3 R18, P0, R18, UR4, RZ ;  /* 0x0000000412127c10 */ /* 0x000fe2000ff1e0ff */
[----:B------:R-:W-:Y:S03]  /*12c0*/  BSSY B0, `(.L_x_44) ;  /* 0x000000c000007945 */ /* 0x000fe60003800000 */
[----:B------:R-:W-:Y:S02]  /*12d0*/  IADD3 R15, -R184, c[0x0][0x168], -R15 ;  /* 0x00005a00b80f7a10 */ /* 0x000fe40007ffe90f */
[----:B------:R-:W-:Y:S02]  /*12e0*/  IADD3.X R19, R19, UR5, RZ, P0, !PT ;  /* 0x0000000513137c10 */ /* 0x000fe400087fe4ff */
[----:B------:R-:W-:-:S02]  /*12f0*/  ISETP.LT.OR P5, PT, R15, 0x1, P3 ;  /* 0x000000010f00780c */ /* 0x000fc40001fa1670 */
        /* <DEDUP_REMOVED lines=8> */
.L_x_45:
[----:B------:R-:W-:Y:S05]  /*1380*/  BSYNC B0 ;  /* 0x0000000000007941 */ /* 0x000fea0003800000 */
.L_x_44:
[----:B-1-345:R-:W-:Y:S01]  /*1390*/  UISETP.GE.AND UP0, UPT, UR13, 0x1, UPT ;  /* 0x000000010d00788c */ /* 0x03afe2000bf06270 */
[----:B------:R-:W0:Y:S01]  /*13a0*/  LDGDEPBAR ;  /* 0x00000000000079af */ /* 0x000e220000000000 */
[----:B------:R-:W-:Y:S01]  /*13b0*/  CS2R R94, SRZ ;  /* 0x00000000005e7805 */ /* 0x000fe2000001ff00 */
[----:B------:R-:W-:Y:S01]  /*13c0*/  CS2R R92, SRZ ;  /* 0x00000000005c7805 */ /* 0x000fe2000001ff00 */
[----:B------:R-:W-:Y:S01]  /*13d0*/  CS2R R98, SRZ ;  /* 0x0000000000627805 */ /* 0x000fe2000001ff00 */
[----:B------:R-:W-:Y:S01]  /*13e0*/  CS2R R96, SRZ ;  /* 0x0000000000607805 */ /* 0x000fe2000001ff00 */
[----:B------:R-:W-:Y:S01]  /*13f0*/  PLOP3.LUT P0, PT, PT, PT, UP0, 0x80, 0x0 ;  /* 0x000000000000781c */ /* 0x000fe20003f0f008 */
        /* <DEDUP_REMOVED lines=28> */
[----:B------:R-:W-:Y:S05]  /*15c0*/  @!P0 BRA `(.L_x_46) ;  /* 0x0000361000008947 */ /* 0x000fea0003800000 */
[----:B--2---:R-:W-:Y:S01]  /*15d0*/  LOP3.LUT R17, R8, 0xffffffe0, RZ, 0xc0, !PT ;  /* 0xffffffe008117812 */ /* 0x004fe200078ec0ff */
[----:B------:R-:W-:Y:S01]  /*15e0*/  IMAD R4, R5, c[0x0][0x238], RZ ;  /* 0x00008e0005047a24 */ /* 0x000fe200078e02ff */
[----:B------:R-:W-:Y:S01]  /*15f0*/  SHF.R.S32.HI R15, RZ, 0x1f, R10 ;  /* 0x0000001fff0f7819 */ /* 0x000fe2000001140a */
[----:B------:R-:W-:Y:S01]  /*1600*/  ULDC.64 UR4, c[0x0][0x240] ;  /* 0x0000900000047ab9 */ /* 0x000fe20000000a00 */
[----:B------:R-:W-:Y:S01]  /*1610*/  SHF.R.S32.HI R13, RZ, 0x1f, R12 ;  /* 0x0000001fff0d7819 */ /* 0x000fe2000001140c */
[----:B------:R-:W-:Y:S01]  /*1620*/  IMAD.IADD R17, R12, 0x1, -R17 ;  /* 0x000000010c117824 */ /* 0x000fe200078e0a11 */
[----:B------:R-:W-:Y:S01]  /*1630*/  LOP3.LUT P5, RZ, R6, 0x4, RZ, 0xc0, !PT ;  /* 0x0000000406ff7812 */ /* 0x000fe200078ac0ff */
[----:B------:R-:W-:Y:S01]  /*1640*/  IMAD R4, R7, c[0x0][0x23c], R4 ;  /* 0x00008f0007047a24 */ /* 0x000fe200078e0204 */
[----:B------:R-:W-:Y:S01]  /*1650*/  LEA.HI R15, R15, R10, RZ, 0x2 ;  /* 0x0000000a0f0f7211 */ /* 0x000fe200078f10ff */
[----:B------:R-:W-:Y:S01]  /*1660*/  IMAD.WIDE.U32 R12, R7, c[0x0][0x238], R12 ;  /* 0x00008e00070c7a25 */ /* 0x000fe200078e000c */
[----:B------:R-:W-:Y:S01]  /*1670*/  SHF.R.S32.HI R6, RZ, 0x1f, R17 ;  /* 0x0000001fff067819 */ /* 0x000fe20000011411 */
[----:B------:R-:W-:Y:S01]  /*1680*/  UIMAD UR4, UR20, UR4, URZ ;  /* 0x00000004140472a4 */ /* 0x000fe2000f8e023f */
[----:B------:R-:W-:Y:S01]  /*1690*/  LOP3.LUT R15, R15, 0xfffffffc, RZ, 0xc0, !PT ;  /* 0xfffffffc0f0f7812 */ /* 0x000fe200078ec0ff */
[----:B------:R-:W-:Y:S01]  /*16a0*/  IMAD.IADD R7, R13, 0x1, R4 ;  /* 0x000000010d077824 */ /* 0x000fe200078e0204 */
[----:B------:R-:W-:Y:S01]  /*16b0*/  LEA.HI R5, R6, R17, RZ, 0x2 ;  /* 0x0000001106057211 */ /* 0x000fe200078f10ff */
[----:B------:R-:W-:Y:S01]  /*16c0*/  IMAD.MOV.U32 R6, RZ, RZ, R12 ;  /* 0x000000ffff067224 */ /* 0x000fe200078e000c */
[----:B------:R-:W-:Y:S01]  /*16d0*/  UIADD3 UR7, UR13, 0x3f, URZ ;  /* 0x0000003f0d077890 */ /* 0x000fe2000fffe03f */
[----:B------:R-:W-:Y:S01]  /*16e0*/  IMAD.U32 R198, RZ, RZ, UR21 ;  /* 0x00000015ffc67e24 */ /* 0x000fe2000f8e00ff */
[----:B------:R-:W-:Y:S01]  /*16f0*/  LOP3.LUT R4, R5, 0xfffffffc, RZ, 0xc0, !PT ;  /* 0xfffffffc05047812 */ /* 0x000fe200078ec0ff */
[----:B------:R-:W-:Y:S01]  /*1700*/  IMAD.IADD R10, R10, 0x1, -R15 ;  /* 0x000000010a0a7824 */ /* 0x000fe200078e0a0f */
[----:B------:R-:W-:Y:S01]  /*1710*/  UIMAD UR4, UR21, UR5, UR4 ;  /* 0x00000005150472a4 */ /* 0x000fe2000f8e0204 */
[----:B------:R-:W-:Y:S01]  /*1720*/  SHF.R.S32.HI R5, RZ, 0x2, R5 ;  /* 0x00000002ff057819 */ /* 0x000fe20000011405 */
[----:B------:R-:W-:Y:S01]  /*1730*/  IMAD.WIDE.U32 R198, R198, c[0x0][0x240], R6 ;  /* 0x00009000c6c67a25 */ /* 0x000fe200078e0006 */
[----:B------:R-:W-:Y:S01]  /*1740*/  LEA R192, R192, 0xc480, 0x1 ;  /* 0x0000c480c0c07811 */ /* 0x000fe200078e08ff */
[----:B------:R-:W-:Y:S01]  /*1750*/  USHF.R.S32.HI UR6, URZ, 0x1f, UR7 ;  /* 0x0000001f3f067899 */ /* 0x000fe20008011407 */
[C---:B------:R-:W-:Y:S01]  /*1760*/  LOP3.LUT P0, RZ, R11.reuse, 0x2, RZ, 0xc0, !PT ;  /* 0x000000020bff7812 */ /* 0x040fe2000780c0ff */
[----:B------:R-:W-:Y:S01]  /*1770*/  IMAD R191, R10, -0x8, R9 ;  /* 0xfffffff80abf7824 */ /* 0x000fe200078e0209 */
[----:B------:R-:W-:Y:S01]  /*1780*/  LOP3.LUT P2, RZ, R11, 0x4, RZ, 0xc0, !PT ;  /* 0x000000040bff7812 */ /* 0x000fe2000784c0ff */
[----:B------:R-:W-:Y:S01]  /*1790*/  IMAD.IADD R4, R17, 0x1, -R4 ;  /* 0x0000000111047824 */ /* 0x000fe200078e0a04 */
[----:B------:R-:W-:Y:S01]  /*17a0*/  ULEA.HI UR6, UR6, UR7, URZ, 0x6 ;  /* 0x0000000706067291 */ /* 0x000fe2000f8f303f */
[----:B------:R-:W-:Y:S01]  /*17b0*/  IADD3 R195, R192, 0x40, RZ ;  /* 0x00000040c0c37810 */ /* 0x000fe20007ffe0ff */
[----:B------:R-:W-:Y:S01]  /*17c0*/  IMAD R190, R190, 0x10, R5 ;  /* 0x00000010bebe7824 */ /* 0x000fe200078e0205 */
[----:B------:R-:W-:Y:S01]  /*17d0*/  LEA R173, R173, 0x80, 0x1 ;  /* 0x00000080adad7811 */ /* 0x000fe200078e08ff */
        /* <DEDUP_REMOVED lines=38> */
[----:B------:R-:W-:Y:S01]  /*1a40*/  @P5 IADD3 R195, R192, -0x40, RZ ;  /* 0xffffffc0c0c35810 */ /* 0x000fe20007ffe0ff */
[----:B------:R-:W-:Y:S01]  /*1a50*/  ULDC UR9, c[0x0][0x290] ;  /* 0x0000a40000097ab9 */ /* 0x000fe20000000800 */
[----:B------:R-:W-:Y:S01]  /*1a60*/  IADD3 R196, R199, UR4, RZ ;  /* 0x00000004c7c47c10 */ /* 0x000fe2000fffe0ff */
[----:B------:R-:W-:-:S02]  /*1a70*/  ULDC UR8, c[0x0][0x218] ;  /* 0x0000860000087ab9 */ /* 0x000fc40000000800 */
[----:B------:R-:W-:Y:S02]  /*1a80*/  UMOV UR28, 0x1 ;  /* 0x00000001001c7882 */ /* 0x000fe40000000000 */
[----:B------:R-:W-:Y:S02]  /*1a90*/  UMOV UR24, URZ ;  /* 0x0000003f00187c82 */ /* 0x000fe40008000000 */
[----:B------:R-:W-:Y:S02]  /*1aa0*/  UMOV UR27, URZ ;  /* 0x0000003f001b7c82 */ /* 0x000fe40008000000 */
[----:B------:R-:W-:Y:S02]  /*1ab0*/  UMOV UR5, URZ ;  /* 0x0000003f00057c82 */ /* 0x000fe40008000000 */
[----:B------:R-:W-:Y:S02]  /*1ac0*/  UIMAD UR11, UR21, UR11, URZ ;  /* 0x0000000b150b72a4 */ /* 0x000fe4000f8e023f */
[----:B------:R-:W-:-:S02]  /*1ad0*/  UIMAD UR10, UR21, UR10, URZ ;  /* 0x0000000a150a72a4 */ /* 0x000fc4000f8e023f */
[----:B------:R-:W-:Y:S02]  /*1ae0*/  UIMAD UR9, UR21, UR9, URZ ;  /* 0x00000009150972a4 */ /* 0x000fe4000f8e023f */
[----:B------:R-:W-:Y:S02]  /*1af0*/  UIMAD UR8, UR21, UR8, URZ ;  /* 0x00000008150872a4 */ /* 0x000fe4000f8e023f */
[----:B------:R-:W-:Y:S02]  /*1b00*/  USHF.R.S32.HI UR25, URZ, 0x6, UR6 ;  /* 0x000000063f197899 */ /* 0x000fe40008011406 */
[----:B------:R-:W-:Y:S02]  /*1b10*/  ULDC UR12, c[0x0][0x168] ;  /* 0x00005a00000c7ab9 */ /* 0x000fe40000000800 */
.L_x_49:
        /* <DEDUP_REMOVED lines=15> */
[----:B------:R-:W1:Y:S08]  /*1c10*/  LDSM.16.M88.4 R100, [R178+0x4080] ;  /* 0x00408000b264783b */ /* 0x000e700000000200 */
[----:B------:R-:W2:Y:S08]  /*1c20*/  LDSM.16.M88.4 R108, [R178+0x5080] ;  /* 0x00508000b26c783b */ /* 0x000eb00000000200 */
[----:B------:R-:W3:Y:S08]  /*1c30*/  LDSM.16.M88.4 R112, [R175+0x2080] ;  /* 0x00208000af70783b */ /* 0x000ef00000000200 */
[----:B------:R-:W-:Y:S08]  /*1c40*/  LDSM.16.M88.4 R120, [R3+0x80] ;  /* 0x000080000378783b */ /* 0x000ff00000000200 */
[----:B------:R-:W4:Y:S08]  /*1c50*/  LDSM.16.M88.4 R116, [R182+0x4080] ;  /* 0x00408000b674783b */ /* 0x000f300000000200 */
[----:B------:R-:W5:Y:S08]  /*1c60*/  LDSM.16.M88.4 R124, [R182+0x5080] ;  /* 0x00508000b67c783b */ /* 0x000f700000000200 */
[----:B------:R-:W2:Y:S08]  /*1c70*/  LDSM.16.M88.4 R128, [R3+0x2080] ;  /* 0x002080000380783b */ /* 0x000eb00000000200 */
[----:B------:R-:W-:Y:S08]  /*1c80*/  LDSM.16.M88.4 R136, [R2+0x80] ;  /* 0x000080000288783b */ /* 0x000ff00000000200 */
[----:B------:R-:W3:Y:S08]  /*1c90*/  LDSM.16.M88.4 R132, [R180+0x4080] ;  /* 0x00408000b484783b */ /* 0x000ef00000000200 */
[----:B------:R-:W-:Y:S04]  /*1ca0*/  LDS R235, [R226+0xc080] ;  /* 0x00c08000e2eb7984 */ /* 0x000fe80000000800 */
[----:B------:R-:W-:Y:S04]  /*1cb0*/  LDS R234, [R226+0xc0a0] ;  /* 0x00c0a000e2ea7984 */ /* 0x000fe80000000800 */
[----:B------:R-:W-:Y:S04]  /*1cc0*/  LDS R232, [R226+0xc100] ;  /* 0x00c10000e2e87984 */ /* 0x000fe80000000800 */
[----:B------:R-:W-:Y:S01]  /*1cd0*/  LDS R228, [R226+0xc120] ;  /* 0x00c12000e2e47984 */ /* 0x000fe20000000800 */
[-C--:B-1----:R-:W-:Y:S08]  /*1ce0*/  HMMA.16816.F32 R4, R100, R104.reuse, RZ ;  /* 0x000000686404723c */ /* 0x082ff000000018ff */
[C---:B--2---:R-:W-:Y:S08]  /*1cf0*/  HMMA.16816.F32 R8, R108.reuse, R104, RZ ;  /* 0x000000686c08723c */ /* 0x044ff000000018ff */
[-C--:B------:R-:W-:Y:S08]  /*1d00*/  HMMA.16816.F32 R12, R108, R106.reuse, RZ ;  /* 0x0000006a6c0c723c */ /* 0x080ff000000018ff */
[C---:B------:R-:W-:Y:S01]  /*1d10*/  HMMA.16816.F32 R16, R100.reuse, R106, RZ ;  /* 0x0000006a6410723c */ /* 0x040fe200000018ff */
[----:B------:R-:W-:Y:S07]  /*1d20*/  LDSM.16.M88.4 R104, [R2+0x2080] ;  /* 0x002080000268783b */ /* 0x000fee0000000200 */
[-C--:B---3--:R-:W-:Y:S08]  /*1d30*/  HMMA.16816.F32 R20, R100, R112.reuse, RZ ;  /* 0x000000706414723c */ /* 0x088ff000000018ff */
[C---:B------:R-:W-:Y:S08]  /*1d40*/  HMMA.16816.F32 R24, R108.reuse, R112, RZ ;  /* 0x000000706c18723c */ /* 0x040ff000000018ff */
[-C--:B------:R-:W-:Y:S01]  /*1d50*/  HMMA.16816.F32 R28, R108, R114.reuse, RZ ;  /* 0x000000726c1c723c */ /* 0x080fe200000018ff */
[----:B------:R-:W-:Y:S07]  /*1d60*/  LDSM.16.M88.4 R108, [R179+0x4080] ;  /* 0x00408000b36c783b */ /* 0x000fee0000000200 */
[----:B------:R-:W-:Y:S01]  /*1d70*/  HMMA.16816.F32 R32, R100, R114, RZ ;  /* 0x000000726420723c */ /* 0x000fe200000018ff */
[----:B------:R-:W1:Y:S07]  /*1d80*/  LDSM.16.M88.4 R100, [R180+0x5080] ;  /* 0x00508000b464783b */ /* 0x000e6e0000000200 */
[-C--:B----4-:R-:W-:Y:S01]  /*1d90*/  HMMA.16816.F32 R4, R116, R120.reuse, R4 ;  /* 0x000000787404723c */ /* 0x090fe20000001804 */
[----:B------:R-:W2:Y:S07]  /*1da0*/  LDSM.16.M88.4 R112, [R0+0x80] ;  /* 0x000080000070783b */ /* 0x000eae0000000200 */
[C---:B-----5:R-:W-:Y:S08]  /*1db0*/  HMMA.16816.F32 R8, R124.reuse, R120, R8 ;  /* 0x000000787c08723c */ /* 0x060ff00000001808 */
        /* <DEDUP_REMOVED lines=53> */
[----:B------:R1:W1:Y:S01]  /*2110*/  MUFU.TANH R225, R230 ;  /* 0x000000e600e17308 */ /* 0x0002620000002400 */
[----:B------:R-:W-:Y:S02]  /*2120*/  FMUL.FTZ R216, R21, c[0x0][0x2b4] ;  /* 0x0000ad0015d87a20 */ /* 0x000fe40000410000 */
[----:B------:R-:W-:Y:S02]  /*2130*/  FMUL.FTZ R217, R22, c[0x0][0x2b4] ;  /* 0x0000ad0016d97a20 */ /* 0x000fe40000410000 */
[----:B------:R-:W-:Y:S02]  /*2140*/  FMUL.FTZ R218, R23, c[0x0][0x2b4] ;  /* 0x0000ad0017da7a20 */ /* 0x000fe40000410000 */
[----:B------:R-:W-:Y:S02]  /*2150*/  FMUL.FTZ R219, R24, c[0x0][0x2b4] ;  /* 0x0000ad0018db7a20 */ /* 0x000fe40000410000 */
[----:B------:R-:W-:Y:S01]  /*2160*/  FMUL.FTZ R220, R25, c[0x0][0x2b4] ;  /* 0x0000ad0019dc7a20 */ /* 0x000fe20000410000 */
[----:B------:R-:W2:Y:S01]  /*2170*/  MUFU.TANH R204, R204 ;  /* 0x000000cc00cc7308 */ /* 0x000ea20000002400 */
        /* <DEDUP_REMOVED lines=8> */
[----:B-1----:R-:W-:Y:S02]  /*2200*/  FMUL.FTZ R230, R33, c[0x0][0x2b4] ;  /* 0x0000ad0021e67a20 */ /* 0x002fe40000410000 */
        /* <DEDUP_REMOVED lines=28> */
[----:B------:R-:W-:Y:S02]  /*23d0*/  USHF.R.S32.HI UR29, URZ, 0x1f, UR26 ;  /* 0x0000001f3f1d7899 */ /* 0x000fe4000801141a */
[----:B------:R-:W-:Y:S06]  /*23e0*/  ULDC.64 UR6, c[0x0][0x178] ;  /* 0x00005e0000067ab9 */ /* 0x000fec0000000a00 */
[----:B------:R-:W-:Y:S02]  /*23f0*/  UIMAD UR29, UR29, UR6, URZ ;  /* 0x000000061d1d72a4 */ /* 0x000fe4000f8e023f */
[----:B------:R-:W-:Y:S02]  /*2400*/  UIMAD.WIDE.U32 UR30, UR26, UR6, URZ ;  /* 0x000000061a1e72a5 */ /* 0x000fe4000f8e003f */
[----:B------:R-:W-:Y:S02]  /*2410*/  UIMAD UR29, UR26, UR7, UR29 ;  /* 0x000000071a1d72a4 */ /* 0x000fe4000f8e021d */
[----:B------:R-:W-:Y:S02]  /*2420*/  USHF.L.U32 UR6, UR30, 0x7, URZ ;  /* 0x000000071e067899 */ /* 0x000fe4000800063f */
[----:B------:R-:W-:Y:S02]  /*2430*/  UIADD3 UR29, UR31, UR29, URZ ;  /* 0x0000001d1f1d7290 */ /* 0x000fe4000fffe03f */
[----:B------:R-:W-:Y:S02]  /*2440*/  UIMAD UR7, UR26, -0x40, UR12 ;  /* 0xffffffc01a0778a4 */ /* 0x000fe4000f8e020c */
[----:B------:R-:W-:Y:S01]  /*2450*/  USHF.L.U64.HI UR29, UR30, 0x7, UR29 ;  /* 0x000000071e1d7899 */ /* 0x000fe2000801021d */
[C---:B--2---:R-:W-:Y:S01]  /*2460*/  IMAD.WIDE.U32 R10, R9.reuse, c[0x0][0x180], R188 ;  /* 0x00006000090a7a25 */ /* 0x044fe200078e00bc */
[----:B------:R-:W-:Y:S03]  /*2470*/  SHF.R.S32.HI R5, RZ, 0x1f, R9 ;  /* 0x0000001fff057819 */ /* 0x000fe60000011409 */
[----:B------:R-:W-:Y:S01]  /*2480*/  @!P1 IMAD.WIDE.U32 R12, R9, c[0x0][0x270], R186 ;  /* 0x00009c00090c9a25 */ /* 0x000fe200078e00ba */
[----:B------:R-:W-:Y:S03]  /*2490*/  IADD3 R4, P6, P5, R4, UR10, R10 ;  /* 0x0000000a04047c10 */ /* 0x000fe6000fdde00a */
[C---:B------:R-:W-:Y:S01]  /*24a0*/  IMAD R6, R5.reuse, c[0x0][0x180], RZ ;  /* 0x0000600005067a24 */ /* 0x040fe200078e02ff */
[----:B------:R-:W-:Y:S01]  /*24b0*/  LEA R8, P0, R4, c[0x0][0x160], 0x1 ;  /* 0x0000580004087a11 */ /* 0x000fe200078008ff */
[----:B------:R-:W-:Y:S02]  /*24c0*/  @!P1 IMAD R5, R5, c[0x0][0x270], RZ ;  /* 0x00009c0005059a24 */ /* 0x000fe400078e02ff */
[C---:B------:R-:W-:Y:S02]  /*24d0*/  IMAD R6, R9.reuse, c[0x0][0x184], R6 ;  /* 0x0000610009067a24 */ /* 0x040fe400078e0206 */
[----:B------:R-:W-:Y:S01]  /*24e0*/  @!P1 IMAD R5, R9, c[0x0][0x274], R5 ;  /* 0x00009d0009059a24 */ /* 0x000fe200078e0205 */
[----:B------:R-:W-:Y:S01]  /*24f0*/  IADD3 R9, -R184, UR7, RZ ;  /* 0x00000007b8097c10 */ /* 0x000fe2000fffe1ff */
[----:B------:R-:W-:Y:S02]  /*2500*/  IMAD.IADD R6, R11, 0x1, R6 ;  /* 0x000000010b067824 */ /* 0x000fe400078e0206 */
[----:B------:R-:W-:Y:S03]  /*2510*/  IMAD.U32 R11, RZ, RZ, UR19 ;  /* 0x00000013ff0b7e24 */ /* 0x000fe6000f8e00ff */
[----:B------:R-:W-:Y:S02]  /*2520*/  IADD3.X R7, R181, UR14, R6, P6, P5 ;  /* 0x0000000eb5077c10 */ /* 0x000fe4000b7ea406 */
[----:B------:R-:W-:Y:S02]  /*2530*/  IADD3 R10, P6, P5, R8, UR6, R11 ;  /* 0x00000006080a7c10 */ /* 0x000fe4000fdde00b */
[----:B------:R-:W-:Y:S01]  /*2540*/  LEA.HI.X R7, R4, c[0x0][0x164], R7, 0x1, P0 ;  /* 0x0000590004077a11 */ /* 0x000fe200000f0c07 */
[----:B------:R-:W-:Y:S01]  /*2550*/  IMAD.U32 R4, RZ, RZ, UR18 ;  /* 0x00000012ff047e24 */ /* 0x000fe2000f8e00ff */
[----:B------:R-:W-:Y:S04]  /*2560*/  @!P1 IADD3 R6, P0, R12, UR11, RZ ;  /* 0x0000000b0c069c10 */ /* 0x000fe8000ff1e0ff */
[----:B------:R-:W-:Y:S01]  /*2570*/  IADD3.X R11, R7, UR29, R4, P6, P5 ;  /* 0x0000001d070b7c10 */ /* 0x000fe2000b7ea404 */
[----:B------:R-:W-:Y:S01]  /*2580*/  IMAD.U32 R4, RZ, RZ, UR24 ;  /* 0x00000018ff047e24 */ /* 0x000fe2000f8e00ff */
[----:B------:R-:W-:Y:S02]  /*2590*/  ISETP.LT.OR P6, PT, R9, 0x1, P4 ;  /* 0x000000010900780c */ /* 0x000fe400027c1670 */
[----:B------:R-:W-:Y:S02]  /*25a0*/  @!P1 IADD3.X R5, R13, UR16, R5, P0, !PT ;  /* 0x000000100d059c10 */ /* 0x000fe400087fe405 */
[C---:B------:R-:W-:Y:S02]  /*25b0*/  @!P1 LEA R12, P0, R6.reuse, c[0x0][0x258], 0x2 ;  /* 0x00009600060c9a11 */ /* 0x040fe400078010ff */
[----:B------:R-:W-:Y:S01]  /*25c0*/  ISETP.LT.OR P5, PT, R9, 0x21, P4 ;  /* 0x000000210900780c */ /* 0x000fe200027a1670 */
[----:B------:R-:W-:Y:S01]  /*25d0*/  IMAD.U32 R9, RZ, RZ, UR28 ;  /* 0x0000001cff097e24 */ /* 0x000fe2000f8e00ff */
[----:B------:R-:W-:Y:S01]  /*25e0*/  @!P1 LEA.HI.X R13, R6, c[0x0][0x25c], R5, 0x2, P0 ;  /* 0x00009700060d9a11 */ /* 0x000fe200000f1405 */
[----:B------:R-:W-:Y:S01]  /*25f0*/  IMAD.U32 R5, RZ, RZ, UR28 ;  /* 0x0000001cff057e24 */ /* 0x000fe2000f8e00ff */
[----:B------:R-:W-:Y:S02]  /*2600*/  IADD3 R16, P0, R8, UR6, RZ ;  /* 0x0000000608107c10 */ /* 0x000fe4000ff1e0ff */
[----:B------:R-:W-:Y:S01]  /*2610*/  @!P1 LEA R15, R4, 0x40, 0x6 ;  /* 0x00000040040f9811 */ /* 0x000fe200078e30ff */
[----:B------:R-:W-:Y:S01]  /*2620*/  @!P1 IMAD R5, R5, 0x40, R186 ;  /* 0x0000004005059824 */ /* 0x000fe200078e02ba */
        /* <DEDUP_REMOVED lines=10> */
.L_x_47:
[-C--:B--2345:R-:W-:Y:S01]  /*26d0*/  HMMA.16816.F32 R4, R100, R140.reuse, RZ ;  /* 0x0000008c6404723c */ /* 0x0bcfe200000018ff */
[----:B------:R-:W-:Y:S01]  /*26e0*/  LDS R130, [R226+0xc280] ;  /* 0x00c28000e2827984 */ /* 0x000fe20000000800 */
[----:B------:R-:W-:Y:S01]  /*26f0*/  UIADD3 UR29, UR24, 0x2, URZ ;  /* 0x00000002181d7890 */ /* 0x000fe2000fffe03f */
[C---:B------:R-:W-:Y:S02]  /*2700*/  ISETP.GT.AND P6, PT, R191.reuse, 0x20, PT ;  /* 0x00000020bf00780c */ /* 0x040fe40003fc4270 */
[----:B------:R-:W0:Y:S01]  /*2710*/  LDGDEPBAR ;  /* 0x00000000000079af */ /* 0x000e220000000000 */
[----:B------:R-:W-:Y:S01]  /*2720*/  IADD3 R138, R176, UR4, RZ ;  /* 0x00000004b08a7c10 */ /* 0x000fe2000fffe0ff */
[----:B------:R-:W-:Y:S01]  /*2730*/  UISETP.GE.AND UP0, UPT, UR29, UR25, UPT ;  /* 0x000000191d00728c */ /* 0x000fe2000bf06270 */
[C---:B------:R-:W-:Y:S01]  /*2740*/  HMMA.16816.F32 R8, R104.reuse, R140, RZ ;  /* 0x0000008c6808723c */ /* 0x040fe200000018ff */
[----:B------:R-:W-:Y:S02]  /*2750*/  MOV R179, 0x40 ;  /* 0x0000004000b37802 */ /* 0x000fe40000000f00 */
[----:B------:R-:W-:Y:S02]  /*2760*/  ISETP.GT.AND P5, PT, R191, 0x1, PT ;  /* 0x00000001bf00780c */ /* 0x000fe40003fa4270 */
[----:B------:R-:W-:Y:S02]  /*2770*/  SHF.L.U32 R138, R138, 0x1, RZ ;  /* 0x000000018a8a7819 */ /* 0x000fe400000006ff */
[----:B-1----:R-:W-:Y:S01]  /*2780*/  FSEL R120, R211, -INF , P6 ;  /* 0xff800000d3787808 */ /* 0x002fe20003000000 */
[-C--:B------:R-:W-:Y:S01]  /*2790*/  HMMA.16816.F32 R12, R104, R142.reuse, RZ ;  /* 0x0000008e680c723c */ /* 0x080fe200000018ff */
[----:B------:R-:W-:Y:S02]  /*27a0*/  SEL R179, R179, 0xffffffc0, !P2 ;  /* 0xffffffc0b3b37807 */ /* 0x000fe40005000000 */
[----:B------:R-:W-:Y:S02]  /*27b0*/  ISETP.GT.AND P0, PT, R191, RZ, PT ;  /* 0x000000ffbf00720c */ /* 0x000fe40003f04270 */
[----:B------:R-:W-:Y:S02]  /*27c0*/  IADD3 R178, R179, R178, R172 ;  /* 0x000000b2b3b27210 */ /* 0x000fe40007ffe0ac */
[C---:B------:R-:W-:Y:S01]  /*27d0*/  FSEL R116, R203.reuse, -INF , P5 ;  /* 0xff800000cb747808 */ /* 0x040fe20002800000 */
[C---:B------:R-:W-:Y:S04]  /*27e0*/  HMMA.16816.F32 R16, R100.reuse, R142, RZ ;  /* 0x0000008e6410723c */ /* 0x040fe800000018ff */
[--C-:B------:R-:W-:Y:S01]  /*27f0*/  FFMA.FTZ R119, R116, c[0x0][0x29c], -R235.reuse ;  /* 0x0000a70074777a23 */ /* 0x100fe200000108eb */
[----:B------:R-:W-:Y:S01]  /*2800*/  FSEL R239, R200, -INF , P5 ;  /* 0xff800000c8ef7808 */ /* 0x000fe20002800000 */
[----:B------:R-:W-:Y:S01]  /*2810*/  FFMA.FTZ R203, -R203, R203, 1 ;  /* 0x3f800000cbcb7423 */ /* 0x000fe200000101cb */
[----:B------:R-:W-:Y:S01]  /*2820*/  FSEL R245, R213, -INF , P6 ;  /* 0xff800000d5f57808 */ /* 0x000fe20003000000 */
[-C--:B------:R-:W-:Y:S01]  /*2830*/  HMMA.16816.F32 R20, R100, R144.reuse, RZ ;  /* 0x000000906414723c */ /* 0x080fe200000018ff */
[----:B------:R1:W2:Y:S03]  /*2840*/  MUFU.EX2 R116, R119 ;  /* 0x0000007700747308 */ /* 0x0002a60000000800 */
[--C-:B------:R-:W-:Y:S01]  /*2850*/  FFMA.FTZ R128, R239, c[0x0][0x29c], -R234.reuse ;  /* 0x0000a700ef807a23 */ /* 0x100fe200000108ea */
[----:B------:R-:W-:Y:S01]  /*2860*/  FSEL R133, R207, -INF , P6 ;  /* 0xff800000cf857808 */ /* 0x000fe20003000000 */
[----:B------:R-:W-:Y:S01]  /*2870*/  FFMA.FTZ R126, R245, c[0x0][0x29c], -R234 ;  /* 0x0000a700f57e7a23 */ /* 0x000fe200000108ea */
[----:B------:R-:W-:Y:S01]  /*2880*/  FSEL R127, R209, -INF , P6 ;  /* 0xff800000d17f7808 */ /* 0x000fe20003000000 */
[C---:B------:R-:W-:Y:S02]  /*2890*/  HMMA.16816.F32 R24, R104.reuse, R144, RZ ;  /* 0x000000906818723c */ /* 0x040fe400000018ff */
[----:B------:R-:W-:Y:S02]  /*28a0*/  ISETP.GT.AND P6, PT, R191, 0x41, PT ;  /* 0x00000041bf00780c */ /* 0x000fe40003fc4270 */
[----:B------:R-:W-:Y:S01]  /*28b0*/  FFMA.FTZ R133, R133, c[0x0][0x29c], -R232 ;  /* 0x0000a70085857a23 */ /* 0x000fe200000108e8 */
[----:B------:R-:W-:Y:S01]  /*28c0*/  MUFU.EX2 R126, R126 ;  /* 0x0000007e007e7308 */ /* 0x000fe20000000800 */
[----:B------:R-:W-:Y:S01]  /*28d0*/  FFMA.FTZ R127, R127, c[0x0][0x29c], -R228 ;  /* 0x0000a7007f7f7a23 */ /* 0x000fe200000108e4 */
[----:B------:R-:W-:Y:S01]  /*28e0*/  FSEL R121, R204, -INF , P5 ;  /* 0xff800000cc797808 */ /* 0x000fe20002800000 */
[-C--:B------:R-:W-:Y:S01]  /*28f0*/  HMMA.16816.F32 R28, R104, R146.reuse, RZ ;  /* 0x00000092681c723c */ /* 0x080fe200000018ff */
[----:B------:R-:W-:Y:S03]  /*2900*/  LDSM.16.M88.4 R104, [R180+0x9080] ;  /* 0x00908000b468783b */ /* 0x000fe60000000200 */
[----:B------:R-:W-:Y:S01]  /*2910*/  FFMA.FTZ R121, R121, c[0x0][0x29c], -R232 ;  /* 0x0000a70079797a23 */ /* 0x000fe200000108e8 */
[C---:B------:R-:W-:Y:S01]  /*2920*/  FSEL R118, R202.reuse, -INF , P0 ;  /* 0xff800000ca767808 */ /* 0x040fe20000000000 */
[----:B------:R-:W-:Y:S01]  /*2930*/  FFMA.FTZ R202, -R202, R202, 1 ;  /* 0x3f800000caca7423 */ /* 0x000fe200000101ca */
[----:B------:R-:W-:Y:S01]  /*2940*/  MUFU.EX2 R133, R133 ;  /* 0x0000008500857308 */ /* 0x000fe20000000800 */
[----:B------:R-:W-:Y:S01]  /*2950*/  HMMA.16816.F32 R32, R100, R146, RZ ;  /* 0x000000926420723c */ /* 0x000fe200000018ff */
[----:B------:R-:W3:Y:S03]  /*2960*/  LDSM.16.M88.4 R100, [R180+0x8080] ;  /* 0x00808000b464783b */ /* 0x000ee60000000200 */
[----:B-1----:R-:W-:Y:S01]  /*2970*/  FSEL R119, R206, -INF , P5 ;  /* 0xff800000ce777808 */ /* 0x002fe20002800000 */
[--C-:B------:R-:W-:Y:S01]  /*2980*/  FFMA.FTZ R117, R118, c[0x0][0x29c], -R235.reuse ;  /* 0x0000a70076757a23 */ /* 0x100fe200000108eb */
[----:B------:R-:W-:Y:S01]  /*2990*/  ISETP.GT.AND P5, PT, R191, 0x21, PT ;  /* 0x00000021bf00780c */ /* 0x000fe20003fa4270 */
[--C-:B------:R-:W-:Y:S01]  /*29a0*/  FFMA.FTZ R118, R120, c[0x0][0x29c], -R235.reuse ;  /* 0x0000a70078767a23 */ /* 0x100fe200000108eb */
[-C--:B------:R-:W-:Y:S01]  /*29b0*/  HMMA.16816.F32 R4, R108, R148.reuse, R4 ;  /* 0x000000946c04723c */ /* 0x080fe20000001804 */
[----:B------:R-:W-:Y:S04]  /*29c0*/  MUFU.EX2 R127, R127 ;  /* 0x0000007f007f7308 */ /* 0x000fe80000000800 */
[--C-:B------:R-:W-:Y:S01]  /*29d0*/  FFMA.FTZ R119, R119, c[0x0][0x29c], -R228.reuse ;  /* 0x0000a70077777a23 */ /* 0x100fe200000108e4 */
[----:B------:R-:W-:Y:S01]  /*29e0*/  FSEL R131, R210, -INF , P5 ;  /* 0xff800000d2837808 */ /* 0x000fe20002800000 */
[----:B------:R-:W-:Y:S01]  /*29f0*/  FFMA.FTZ R200, -R200, R200, 1 ;  /* 0x3f800000c8c87423 */ /* 0x000fe200000101c8 */
[C---:B------:R-:W-:Y:S03]  /*2a00*/  HMMA.16816.F32 R8, R112.reuse, R148, R8 ;  /* 0x000000947008723c */ /* 0x040fe60000001808 */
[----:B------:R-:W-:Y:S01]  /*2a10*/  MUFU.EX2 R119, R119 ;  /* 0x0000007700777308 */ /* 0x000fe20000000800 */
[----:B------:R-:W-:Y:S01]  /*2a20*/  FFMA.FTZ R131, R131, c[0x0][0x29c], -R228 ;  /* 0x0000a70083837a23 */ /* 0x000fe200000108e4 */
[C---:B------:R-:W-:Y:S01]  /*2a30*/  FSEL R241, R197.reuse, -INF , P0 ;  /* 0xff800000c5f17808 */ /* 0x040fe20000000000 */
[----:B------:R-:W-:Y:S01]  /*2a40*/  FFMA.FTZ R197, -R197, R197, 1 ;  /* 0x3f800000c5c57423 */ /* 0x000fe200000101c5 */
[----:B------:R-:W-:Y:S01]  /*2a50*/  FSEL R125, R201, -INF , P0 ;  /* 0xff800000c97d7808 */ /* 0x000fe20000000000 */
[-C--:B------:R-:W-:Y:S04]  /*2a60*/  HMMA.16816.F32 R12, R112, R150.reuse, R12 ;  /* 0x00000096700c723c */ /* 0x080fe8000000180c */
[----:B------:R-:W-:Y:S01]  /*2a70*/  FFMA.FTZ R239, R241, c[0x0][0x29c], -R234 ;  /* 0x0000a700f1ef7a23 */ /* 0x000fe200000108ea */
[----:B------:R-:W1:Y:S01]  /*2a80*/  MUFU.EX2 R117, R117 ;  /* 0x0000007500757308 */ /* 0x000e620000000800 */
[----:B------:R-:W-:Y:S01]  /*2a90*/  FFMA.FTZ R207, -R207, R207, 1 ;  /* 0x3f800000cfcf7423 */ /* 0x000fe200000101cf */
[----:B------:R-:W-:Y:S01]  /*2aa0*/  FSEL R123, R205, -INF , P0 ;  /* 0xff800000cd7b7808 */ /* 0x000fe20000000000 */
[C---:B------:R-:W-:Y:S04]  /*2ab0*/  HMMA.16816.F32 R16, R108.reuse, R150, R16 ;  /* 0x000000966c10723c */ /* 0x040fe80000001810 */
[----:B------:R-:W-:Y:S01]  /*2ac0*/  ISETP.GT.AND P0, PT, R191, 0x40, PT ;  /* 0x00000040bf00780c */ /* 0x000fe20003f04270 */
[----:B------:R-:W-:Y:S01]  /*2ad0*/  FFMA.FTZ R123, R123, c[0x0][0x29c], -R228 ;  /* 0x0000a7007b7b7a23 */ /* 0x000fe200000108e4 */
[----:B------:R-:W-:Y:S01]  /*2ae0*/  FSEL R243, R214, -INF , P5 ;  /* 0xff800000d6f37808 */ /* 0x000fe20002800000 */
[----:B------:R-:W-:Y:S01]  /*2af0*/  MUFU.EX2 R118, R118 ;  /* 0x0000007600767308 */ /* 0x000fe20000000800 */
[-C--:B------:R-:W-:Y:S04]  /*2b00*/  HMMA.16816.F32 R20, R108, R152.reuse, R20 ;  /* 0x000000986c14723c */ /* 0x080fe80000001814 */
[C---:B------:R-:W-:Y:S01]  /*2b10*/  FSEL R139, R221.reuse, -INF , P0 ;  /* 0xff800000dd8b7808 */ /* 0x040fe20000000000 */
[----:B------:R-:W-:Y:S01]  /*2b20*/  FFMA.FTZ R221, -R221, R221, 1 ;  /* 0x3f800000dddd7423 */ /* 0x000fe200000101dd */
[----:B------:R-:W-:Y:S01]  /*2b30*/  FSEL R135, R208, -INF , P5 ;  /* 0xff800000d0877808 */ /* 0x000fe20002800000 */
[----:B------:R-:W-:Y:S01]  /*2b40*/  FFMA.FTZ R241, R243, c[0x0][0x29c], -R234 ;  /* 0x0000a700f3f17a23 */ /* 0x000fe200000108ea */
[C---:B------:R-:W-:Y:S01]  /*2b50*/  HMMA.16816.F32 R24, R112.reuse, R152, R24 ;  /* 0x000000987018723c */ /* 0x040fe20000001818 */
[----:B------:R-:W-:Y:S03]  /*2b60*/  MUFU.EX2 R239, R239 ;  /* 0x000000ef00ef7308 */ /* 0x000fe60000000800 */
[----:B------:R-:W-:Y:S01]  /*2b70*/  FFMA.FTZ R135, R135, c[0x0][0x29c], -R232 ;  /* 0x0000a70087877a23 */ /* 0x000fe200000108e8 */
[----:B------:R-:W-:Y:S01]  /*2b80*/  FSEL R247, R217, -INF , P0 ;  /* 0xff800000d9f77808 */ /* 0x000fe20000000000 */
[----:B------:R-:W-:Y:S01]  /*2b90*/  FFMA.FTZ R139, R139, c[0x0][0x29c], -R228 ;  /* 0x0000a7008b8b7a23 */ /* 0x000fe200000108e4 */
[----:B------:R-:W-:Y:S01]  /*2ba0*/  FSEL R237, R219, -INF , P0 ;  /* 0xff800000dbed7808 */ /* 0x000fe20000000000 */
[-C--:B------:R-:W-:Y:S03]  /*2bb0*/  HMMA.16816.F32 R28, R112, R154.reuse, R28 ;  /* 0x0000009a701c723c */ /* 0x080fe6000000181c */
[----:B------:R-:W-:Y:S01]  /*2bc0*/  MUFU.EX2 R241, R241 ;  /* 0x000000f100f17308 */ /* 0x000fe20000000800 */
[----:B------:R-:W-:Y:S01]  /*2bd0*/  FFMA.FTZ R237, R237, c[0x0][0x29c], -R232 ;  /* 0x0000a700eded7a23 */ /* 0x000fe200000108e8 */
[----:B------:R-:W-:Y:S01]  /*2be0*/  FSEL R245, R218, -INF , P6 ;  /* 0xff800000daf57808 */ /* 0x000fe20003000000 */
[----:B------:R-:W-:Y:S01]  /*2bf0*/  FFMA.FTZ R217, -R217, R217, 1 ;  /* 0x3f800000d9d97423 */ /* 0x000fe200000101d9 */
[----:B------:R-:W-:Y:S01]  /*2c00*/  FSEL R112, R212, -INF , P5 ;  /* 0xff800000d4707808 */ /* 0x000fe20002800000 */
[----:B------:R-:W-:Y:S04]  /*2c10*/  HMMA.16816.F32 R32, R108, R154, R32 ;  /* 0x0000009a6c20723c */ /* 0x000fe80000001820 */
[--C-:B------:R-:W-:Y:S01]  /*2c20*/  FFMA.FTZ R112, R112, c[0x0][0x29c], -R235.reuse ;  /* 0x0000a70070707a23 */ /* 0x100fe200000108eb */
[----:B------:R-:W-:Y:S01]  /*2c30*/  MUFU.EX2 R121, R121 ;  /* 0x0000007900797308 */ /* 0x000fe20000000800 */
[--C-:B------:R-:W-:Y:S01]  /*2c40*/  FFMA.FTZ R243, R245, c[0x0][0x29c], -R234.reuse ;  /* 0x0000a700f5f37a23 */ /* 0x100fe200000108ea */
[----:B------:R-:W-:Y:S01]  /*2c50*/  FSEL R108, R215, -INF , P0 ;  /* 0xff800000d76c7808 */ /* 0x000fe20000000000 */
[-C--:B---3--:R-:W-:Y:S05]  /*2c60*/  HMMA.16816.F32 R4, R100, R156.reuse, R4 ;  /* 0x0000009c6404723c */ /* 0x088fea0000001804 */
[--C-:B------:R-:W-:Y:S01]  /*2c70*/  FFMA.FTZ R120, R108, c[0x0][0x29c], -R235.reuse ;  /* 0x0000a7006c787a23 */ /* 0x100fe200000108eb */
[----:B------:R-:W-:Y:S01]  /*2c80*/  FSEL R108, R216, -INF , P6 ;  /* 0xff800000d86c7808 */ /* 0x000fe20003000000 */
[----:B------:R3:W-:Y:S01]  /*2c90*/  MUFU.EX2 R129, R112 ;  /* 0x0000007000817308 */ /* 0x0007e20000000800 */
[C---:B------:R-:W-:Y:S04]  /*2ca0*/  HMMA.16816.F32 R8, R104.reuse, R156, R8 ;  /* 0x0000009c6808723c */ /* 0x040fe80000001808 */
[--C-:B------:R-:W-:Y:S01]  /*2cb0*/  FFMA.FTZ R137, R108, c[0x0][0x29c], -R235.reuse ;  /* 0x0000a7006c897a23 */ /* 0x100fe200000108eb */
[C---:B------:R-:W-:Y:S01]  /*2cc0*/  ISETP.GT.AND P0, PT, R191.reuse, 0x61, PT ;  /* 0x00000061bf00780c */ /* 0x040fe20003f04270 */
[----:B------:R-:W4:Y:S01]  /*2cd0*/  LDSM.16.M88.4 R108, [R178+0x8080] ;  /* 0x00808000b26c783b */ /* 0x000f220000000200 */
[----:B------:R-:W-:Y:S01]  /*2ce0*/  FFMA.FTZ R208, -R208, R208, 1 ;  /* 0x3f800000d0d07423 */ /* 0x000fe200000101d0 */
[-C--:B------:R-:W-:Y:S01]  /*2cf0*/  HMMA.16816.F32 R12, R104, R158.reuse, R12 ;  /* 0x0000009e680c723c */ /* 0x080fe2000000180c */
[----:B------:R-:W-:Y:S02]  /*2d00*/  MUFU.EX2 R120, R120 ;  /* 0x0000007800787308 */ /* 0x000fe40000000800 */
[----:B------:R-:W-:Y:S01]  /*2d10*/  ISETP.GT.AND P5, PT, R191, 0x60, PT ;  /* 0x00000060bf00780c */ /* 0x000fe20003fa4270 */
[----:B------:R-:W-:Y:S01]  /*2d20*/  FFMA.FTZ R219, -R219, R219, 1 ;  /* 0x3f800000dbdb7423 */ /* 0x000fe200000101db */
[----:B------:R-:W-:Y:S01]  /*2d30*/  FSEL R124, R230, -INF , P0 ;  /* 0xff800000e67c7808 */ /* 0x000fe20000000000 */
[----:B------:R-:W-:Y:S01]  /*2d40*/  FFMA.FTZ R209, -R209, R209, 1 ;  /* 0x3f800000d1d17423 */ /* 0x000fe200000101d1 */
[----:B------:R-:W-:Y:S01]  /*2d50*/  FSEL R122, R229, -INF , P5 ;  /* 0xff800000e57a7808 */ /* 0x000fe20002800000 */
[C---:B------:R-:W-:Y:S03]  /*2d60*/  HMMA.16816.F32 R16, R100.reuse, R158, R16 ;  /* 0x0000009e6410723c */ /* 0x040fe60000001810 */
[----:B------:R-:W5:Y:S01]  /*2d70*/  MUFU.EX2 R137, R137 ;  /* 0x0000008900897308 */ /* 0x000f620000000800 */
[--C-:B------:R-:W-:Y:S01]  /*2d80*/  FFMA.FTZ R122, R122, c[0x0][0x29c], -R235.reuse ;  /* 0x0000a7007a7a7a23 */ /* 0x100fe200000108eb */
[----:B------:R-:W-:Y:S01]  /*2d90*/  FSEL R245, R231, -INF , P5 ;  /* 0xff800000e7f57808 */ /* 0x000fe20002800000 */
[----:B------:R-:W-:Y:S01]  /*2da0*/  FFMA.FTZ R235, R124, c[0x0][0x29c], -R235 ;  /* 0x0000a7007ceb7a23 */ /* 0x000fe200000108eb */
[----:B---3--:R-:W3:Y:S01]  /*2db0*/  LDSM.16.M88.4 R112, [R178+0x9080] ;  /* 0x00908000b270783b */ /* 0x008ee20000000200 */
[-C--:B------:R-:W-:Y:S04]  /*2dc0*/  HMMA.16816.F32 R20, R100, R160.reuse, R20 ;  /* 0x000000a06414723c */ /* 0x080fe80000001814 */
[--C-:B------:R-:W-:Y:S01]  /*2dd0*/  FFMA.FTZ R132, R245, c[0x0][0x29c], -R234.reuse ;  /* 0x0000a700f5847a23 */ /* 0x100fe200000108ea */
[----:B------:R1:W-:Y:S01]  /*2de0*/  MUFU.EX2 R124, R128 ;  /* 0x00000080007c7308 */ /* 0x0003e20000000800 */
[----:B------:R-:W-:Y:S01]  /*2df0*/  FFMA.FTZ R210, -R210, R210, 1 ;  /* 0x3f800000d2d27423 */ /* 0x000fe200000101d2 */
[C---:B------:R-:W-:Y:S01]  /*2e00*/  FSEL R245, R233.reuse, -INF , P0 ;  /* 0xff800000e9f57808 */ /* 0x040fe20000000000 */
[C---:B------:R-:W-:Y:S04]  /*2e10*/  HMMA.16816.F32 R24, R104.reuse, R160, R24 ;  /* 0x000000a06818723c */ /* 0x040fe80000001818 */
[----:B------:R-:W-:Y:S03]  /*2e20*/  FFMA.FTZ R233, -R233, R233, 1 ;  /* 0x3f800000e9e97423 */ /* 0x000fe600000101e9 */
[----:B------:R-:W2:Y:S01]  /*2e30*/  MUFU.EX2 R122, R122 ;  /* 0x0000007a007a7308 */ /* 0x000ea20000000800 */
[-C--:B------:R-:W-:Y:S08]  /*2e40*/  HMMA.16816.F32 R28, R104, R162.reuse, R28 ;  /* 0x000000a2681c723c */ /* 0x080ff0000000181c */
[----:B------:R-:W-:Y:S01]  /*2e50*/  HMMA.16816.F32 R32, R100, R162, R32 ;  /* 0x000000a26420723c */ /* 0x000fe20000001820 */
[----:B------:R-:W2:Y:S03]  /*2e60*/  MUFU.EX2 R235, R235 ;  /* 0x000000eb00eb7308 */ /* 0x000ea60000000800 */
[--C-:B-1----:R-:W-:Y:S01]  /*2e70*/  FFMA.FTZ R128, R247, c[0x0][0x29c], -R234.reuse ;  /* 0x0000a700f7807a23 */ /* 0x102fe200000108ea */
[C---:B------:R-:W-:Y:S01]  /*2e80*/  FSEL R247, R220.reuse, -INF , P6 ;  /* 0xff800000dcf77808 */ /* 0x040fe20003000000 */
[----:B------:R-:W-:Y:S02]  /*2e90*/  FFMA.FTZ R234, R245, c[0x0][0x29c], -R234 ;  /* 0x0000a700f5ea7a23 */ /* 0x000fe400000108ea */
[-C--:B----4-:R-:W-:Y:S03]  /*2ea0*/  HMMA.16816.F32 R4, R108, R164.reuse, R4 ;  /* 0x000000a46c04723c */ /* 0x090fe60000001804 */
[----:B------:R-:W1:Y:S02]  /*2eb0*/  MUFU.EX2 R128, R128 ;  /* 0x0000008000807308 */ /* 0x000e640000000800 */
[----:B------:R-:W-:Y:S01]  /*2ec0*/  FSEL R245, R223, -INF , P5 ;  /* 0xff800000dff57808 */ /* 0x000fe20002800000 */
[--C-:B------:R-:W-:Y:S02]  /*2ed0*/  FFMA.FTZ R247, R247, c[0x0][0x29c], -R232.reuse ;  /* 0x0000a700f7f77a23 */ /* 0x100fe400000108e8 */
[C---:B---3--:R-:W-:Y:S04]  /*2ee0*/  HMMA.16816.F32 R8, R112.reuse, R164, R8 ;  /* 0x000000a47008723c */ /* 0x048fe80000001808 */
[----:B------:R-:W-:Y:S01]  /*2ef0*/  FFMA.FTZ R245, R245, c[0x0][0x29c], -R232 ;  /* 0x0000a700f5f57a23 */ /* 0x000fe200000108e8 */
[----:B------:R-:W3:Y:S01]  /*2f00*/  MUFU.EX2 R243, R243 ;  /* 0x000000f300f37308 */ /* 0x000ee20000000800 */
[----:B------:R-:W-:Y:S02]  /*2f10*/  FFMA.FTZ R220, -R220, R220, 1 ;  /* 0x3f800000dcdc7423 */ /* 0x000fe400000101dc */
[-C--:B------:R-:W-:Y:S04]  /*2f20*/  HMMA.16816.F32 R12, R112, R166.reuse, R12 ;  /* 0x000000a6700c723c */ /* 0x080fe8000000180c */
[----:B------:R-:W-:Y:S03]  /*2f30*/  FFMA.FTZ R223, -R223, R223, 1 ;  /* 0x3f800000dfdf7423 */ /* 0x000fe600000101df */
[----:B------:R-:W-:Y:S01]  /*2f40*/  MUFU.EX2 R132, R132 ;  /* 0x0000008400847308 */ /* 0x000fe20000000800 */
[C---:B------:R-:W-:Y:S04]  /*2f50*/  HMMA.16816.F32 R16, R108.reuse, R166, R16 ;  /* 0x000000a66c10723c */ /* 0x040fe80000001810 */
[----:B------:R-:W-:Y:S04]  /*2f60*/  FADD.FTZ R134, R4, -R130 ;  /* 0x8000008204867221 */ /* 0x000fe80000010000 */
[-C--:B------:R-:W-:Y:S01]  /*2f70*/  HMMA.16816.F32 R20, R108, R168.reuse, R20 ;  /* 0x000000a86c14723c */ /* 0x080fe20000001814 */
[----:B------:R-:W-:Y:S07]  /*2f80*/  MUFU.EX2 R237, R237 ;  /* 0x000000ed00ed7308 */ /* 0x000fee0000000800 */
[C---:B------:R-:W-:Y:S03]  /*2f90*/  HMMA.16816.F32 R24, R112.reuse, R168, R24 ;  /* 0x000000a87018723c */ /* 0x040fe60000001818 */
[----:B------:R-:W-:Y:S05]  /*2fa0*/  MUFU.EX2 R139, R139 ;  /* 0x0000008b008b7308 */ /* 0x000fea0000000800 */
[-C--:B------:R-:W-:Y:S05]  /*2fb0*/  HMMA.16816.F32 R28, R112, R170.reuse, R28 ;  /* 0x000000aa701c723c */ /* 0x080fea000000181c */
[----:B------:R-:W-:Y:S02]  /*2fc0*/  MUFU.EX2 R113, R234 ;  /* 0x000000ea00717308 */ /* 0x000fe40000000800 */
[----:B------:R-:W-:Y:S01]  /*2fd0*/  FFMA.FTZ R112, R125, c[0x0][0x29c], -R232 ;  /* 0x0000a7007d707a23 */ /* 0x000fe200000108e8 */
[----:B------:R-:W-:Y:S01]  /*2fe0*/  HMMA.16816.F32 R32, R108, R170, R32 ;  /* 0x000000aa6c20723c */ /* 0x000fe20000001820 */
[----:B------:R-:W4:Y:S03]  /*2ff0*/  LDS R108, [R226+0xc2a0] ;  /* 0x00c2a000e26c7984 */ /* 0x000f260000000800 */
[----:B------:R-:W-:Y:S01]  /*3000*/  FADD.FTZ R125, R5, -R130 ;  /* 0x80000082057d7221 */ /* 0x000fe20000010000 */
[C---:B------:R-:W-:Y:S01]  /*3010*/  FSEL R115, R224.reuse, -INF , P0 ;  /* 0xff800000e0737808 */ /* 0x040fe20000000000 */
[----:B------:R-:W-:Y:S01]  /*3020*/  FFMA.FTZ R224, -R224, R224, 1 ;  /* 0x3f800000e0e07423 */ /* 0x000fe200000101e0 */
[----:B------:R-:W-:Y:S01]  /*3030*/  FSEL R111, R225, -INF , P5 ;  /* 0xff800000e16f7808 */ /* 0x000fe20002800000 */
[C---:B--2---:R-:W-:Y:S01]  /*3040*/  FMUL.FTZ R114, R116.reuse, R125 ;  /* 0x0000007d74727220 */ /* 0x044fe20000410000 */
[----:B------:R-:W-:Y:S01]  /*3050*/  FSEL R109, R227, -INF , P0 ;  /* 0xff800000e36d7808 */ /* 0x000fe20000000000 */
[----:B------:R-:W-:Y:S01]  /*3060*/  MUFU.EX2 R112, R112 ;  /* 0x0000007000707308 */ /* 0x000fe20000000800 */
[----:B------:R-:W-:Y:S01]  /*3070*/  PLOP3.LUT P0, PT, PT, PT, UP0, 0x80, 0x0 ;  /* 0x000000000000781c */ /* 0x000fe20003f0f008 */
[----:B------:R-:W-:Y:S01]  /*3080*/  FMUL.FTZ R125, R117, R134 ;  /* 0x00000086757d7220 */ /* 0x000fe20000410000 */
[----:B------:R-:W-:Y:S01]  /*3090*/  F2FP.PACK_AB R117, R116, R117 ;  /* 0x000000757475723e */ /* 0x000fe200000000ff */
[----:B------:R-:W-:Y:S02]  /*30a0*/  FMUL.FTZ R114, R114, R203 ;  /* 0x000000cb72727220 */ /* 0x000fe40000410000 */
[----:B------:R-:W-:Y:S02]  /*30b0*/  FMUL.FTZ R125, R125, R202 ;  /* 0x000000ca7d7d7220 */ /* 0x000fe40000410000 */
[----:B------:R-:W-:Y:S01]  /*30c0*/  FFMA.FTZ R232, R115, c[0x0][0x29c], -R232 ;  /* 0x0000a70073e87a23 */ /* 0x000fe200000108e8 */
[----:B------:R-:W-:Y:S01]  /*30d0*/  FSEL R115, R222, -INF , P6 ;  /* 0xff800000de737808 */ /* 0x000fe20003000000 */
[----:B------:R-:W-:Y:S01]  /*30e0*/  FFMA.FTZ R111, R111, c[0x0][0x29c], -R228 ;  /* 0x0000a7006f6f7a23 */ /* 0x000fe200000108e4 */
[----:B------:R-:W-:Y:S01]  /*30f0*/  F2FP.PACK_AB R125, R114, R125 ;  /* 0x0000007d727d723e */ /* 0x000fe200000000ff */
[----:B------:R-:W-:Y:S01]  /*3100*/  FADD.FTZ R110, R17, -R130 ;  /* 0x80000082116e7221 */ /* 0x000fe20000010000 */
[----:B------:R2:W-:Y:S01]  /*3110*/  MUFU.EX2 R114, R135 ;  /* 0x0000008700727308 */ /* 0x0005e20000000800 */
[--C-:B------:R-:W-:Y:S02]  /*3120*/  FFMA.FTZ R115, R115, c[0x0][0x29c], -R228.reuse ;  /* 0x0000a70073737a23 */ /* 0x100fe400000108e4 */
[----:B------:R-:W-:Y:S02]  /*3130*/  FFMA.FTZ R228, R109, c[0x0][0x29c], -R228 ;  /* 0x0000a7006de47a23 */ /* 0x000fe400000108e4 */
[--C-:B------:R-:W-:Y:S02]  /*3140*/  FADD.FTZ R109, R16, -R130.reuse ;  /* 0x80000082106d7221 */ /* 0x100fe40000010000 */
[----:B------:R-:W-:Y:S01]  /*3150*/  FFMA.FTZ R116, -R211, R211, 1 ;  /* 0x3f800000d3747423 */ /* 0x000fe200000101d3 */
[----:B-----5:R-:W-:Y:S01]  /*3160*/  F2FP.PACK_AB R211, R137, R120 ;  /* 0x0000007889d3723e */ /* 0x020fe200000000ff */
[----:B------:R-:W-:Y:S01]  /*3170*/  FMUL.FTZ R109, R118, R109 ;  /* 0x0000006d766d7220 */ /* 0x000fe20000410000 */
[C---:B------:R-:W-:Y:S01]  /*3180*/  F2FP.PACK_AB R118, R129.reuse, R118 ;  /* 0x000000768176723e */ /* 0x040fe200000000ff */
[----:B------:R-:W-:Y:S01]  /*3190*/  FMUL.FTZ R110, R129, R110 ;  /* 0x0000006e816e7220 */ /* 0x000fe20000410000 */
[----:B------:R-:W-:Y:S01]  /*31a0*/  MUFU.EX2 R111, R111 ;  /* 0x0000006f006f7308 */ /* 0x000fe20000000800 */
[--C-:B------:R-:W-:Y:S02]  /*31b0*/  FADD.FTZ R129, R20, -R130.reuse ;  /* 0x8000008214817221 */ /* 0x100fe40000010000 */
[--C-:B------:R-:W-:Y:S02]  /*31c0*/  FADD.FTZ R134, R21, -R130.reuse ;  /* 0x8000008215867221 */ /* 0x100fe40000010000 */
[----:B------:R-:W-:Y:S02]  /*31d0*/  FMUL.FTZ R109, R109, R116 ;  /* 0x000000746d6d7220 */ /* 0x000fe40000410000 */
[----:B------:R-:W-:Y:S02]  /*31e0*/  FMUL.FTZ R129, R120, R129 ;  /* 0x0000008178817220 */ /* 0x000fe40000410000 */
[----:B------:R-:W-:Y:S01]  /*31f0*/  FMUL.FTZ R134, R137, R134 ;  /* 0x0000008689867220 */ /* 0x000fe20000410000 */
[----:B------:R-:W-:Y:S01]  /*3200*/  MUFU.EX2 R120, R247 ;  /* 0x000000f700787308 */ /* 0x000fe20000000800 */
[----:B------:R-:W-:Y:S02]  /*3210*/  FFMA.FTZ R116, -R215, R215, 1 ;  /* 0x3f800000d7747423 */ /* 0x000fe400000101d7 */
[----:B------:R-:W-:Y:S02]  /*3220*/  FADD.FTZ R137, R32, -R130 ;  /* 0x8000008220897221 */ /* 0x000fe40000010000 */
[----:B------:R-:W-:Y:S02]  /*3230*/  FMUL.FTZ R116, R129, R116 ;  /* 0x0000007481747220 */ /* 0x000fe40000410000 */
[----:B------:R-:W-:Y:S01]  /*3240*/  FMUL.FTZ R137, R122, R137 ;  /* 0x000000897a897220 */ /* 0x000fe20000410000 */
[----:B------:R-:W-:Y:S01]  /*3250*/  F2FP.PACK_AB R122, R235, R122 ;  /* 0x0000007aeb7a723e */ /* 0x000fe200000000ff */
[----:B----4-:R-:W-:Y:S01]  /*3260*/  FADD.FTZ R129, R7, -R108 ;  /* 0x8000006c07817221 */ /* 0x010fe20000010000 */
[----:B------:R-:W-:Y:S01]  /*3270*/  MUFU.EX2 R245, R245 ;  /* 0x000000f500f57308 */ /* 0x000fe20000000800 */
[----:B------:R-:W-:Y:S02]  /*3280*/  FFMA.FTZ R32, -R229, R229, 1 ;  /* 0x3f800000e5207423 */ /* 0x000fe400000101e5 */
[----:B------:R-:W-:Y:S02]  /*3290*/  FADD.FTZ R130, R33, -R130 ;  /* 0x8000008221827221 */ /* 0x000fe40000010000 */
[C---:B------:R-:W-:Y:S02]  /*32a0*/  FMUL.FTZ R129, R124.reuse, R129 ;  /* 0x000000817c817220 */ /* 0x040fe40000410000 */
[----:B------:R-:W-:Y:S01]  /*32b0*/  FMUL.FTZ R32, R137, R32 ;  /* 0x0000002089207220 */ /* 0x000fe20000410000 */
[----:B------:R-:W-:Y:S01]  /*32c0*/  F2FP.PACK_AB R137, R124, R239 ;  /* 0x000000ef7c89723e */ /* 0x000fe200000000ff */
[----:B------:R-:W-:Y:S01]  /*32d0*/  FMUL.FTZ R129, R129, R200 ;  /* 0x000000c881817220 */ /* 0x000fe20000410000 */
[----:B------:R-:W4:Y:S01]  /*32e0*/  LDS R124, [R226+0xc300] ;  /* 0x00c30000e27c7984 */ /* 0x000f220000000800 */
[----:B--2---:R-:W-:Y:S01]  /*32f0*/  FFMA.FTZ R135, -R216, R216, 1 ;  /* 0x3f800000d8877423 */ /* 0x004fe200000101d8 */
[----:B------:R-:W-:Y:S01]  /*3300*/  MUFU.EX2 R232, R232 ;  /* 0x000000e800e87308 */ /* 0x000fe20000000800 */
[----:B------:R-:W-:Y:S01]  /*3310*/  FMUL.FTZ R130, R235, R130 ;  /* 0x00000082eb827220 */ /* 0x000fe20000410000 */
[----:B------:R-:W2:Y:S01]  /*3320*/  LDS R226, [R226+0xc320] ;  /* 0x00c32000e2e27984 */ /* 0x000ea20000000800 */
[----:B------:R-:W-:Y:S02]  /*3330*/  FFMA.FTZ R33, -R230, R230, 1 ;  /* 0x3f800000e6217423 */ /* 0x000fe400000101e6 */
[----:B------:R-:W-:Y:S01]  /*3340*/  FMUL.FTZ R135, R134, R135 ;  /* 0x0000008786877220 */ /* 0x000fe20000410000 */
[----:B------:R-:W-:Y:S01]  /*3350*/  STS [R192], R117 ;  /* 0x00000075c0007388 */ /* 0x000fe20000000800 */
[----:B------:R-:W-:Y:S02]  /*3360*/  FMUL.FTZ R33, R130, R33 ;  /* 0x0000002182217220 */ /* 0x000fe40000410000 */
[--C-:B------:R-:W-:Y:S01]  /*3370*/  FADD.FTZ R134, R6, -R108.reuse ;  /* 0x8000006c06867221 */ /* 0x100fe20000010000 */
[----:B------:R5:W-:Y:S01]  /*3380*/  STS [R192+0x400], R137 ;  /* 0x00040089c0007388 */ /* 0x000be20000000800 */
[----:B------:R-:W-:Y:S01]  /*3390*/  F2FP.PACK_AB R135, R135, R116 ;  /* 0x000000748787723e */ /* 0x000fe200000000ff */
[----:B------:R-:W-:Y:S01]  /*33a0*/  FFMA.FTZ R203, -R212, R212, 1 ;  /* 0x3f800000d4cb7423 */ /* 0x000fe200000101d4 */
[----:B------:R-:W-:Y:S01]  /*33b0*/  F2FP.PACK_AB R116, R33, R32 ;  /* 0x000000202174723e */ /* 0x000fe200000000ff */
[----:B------:R1:W-:Y:S01]  /*33c0*/  STS [R195], R118 ;  /* 0x00000076c3007388 */ /* 0x0003e20000000800 */
[----:B------:R-:W-:Y:S01]  /*33d0*/  FMUL.FTZ R134, R239, R134 ;  /* 0x00000086ef867220 */ /* 0x000fe20000410000 */
[----:B------:R-:W1:Y:S01]  /*33e0*/  MUFU.EX2 R228, R228 ;  /* 0x000000e400e47308 */ /* 0x000e620000000800 */
[--C-:B------:R-:W-:Y:S02]  /*33f0*/  FADD.FTZ R32, R19, -R108.reuse ;  /* 0x8000006c13207221 */ /* 0x100fe40000010000 */
[----:B------:R-:W-:Y:S02]  /*3400*/  FMUL.FTZ R134, R134, R197 ;  /* 0x000000c586867220 */ /* 0x000fe40000410000 */
[----:B------:R-:W-:Y:S02]  /*3410*/  FMUL.FTZ R32, R241, R32 ;  /* 0x00000020f1207220 */ /* 0x000fe40000410000 */
[----:B------:R-:W-:Y:S01]  /*3420*/  FFMA.FTZ R197, -R214, R214, 1 ;  /* 0x3f800000d6c57423 */ /* 0x000fe200000101d6 */
[----:B------:R-:W-:Y:S01]  /*3430*/  F2FP.PACK_AB R129, R129, R134 ;  /* 0x000000868181723e */ /* 0x000fe200000000ff */
[----:B------:R-:W-:Y:S02]  /*3440*/  FMUL.FTZ R110, R110, R203 ;  /* 0x000000cb6e6e7220 */ /* 0x000fe40000410000 */
[----:B------:R-:W-:Y:S02]  /*3450*/  FMUL.FTZ R32, R32, R197 ;  /* 0x000000c520207220 */ /* 0x000fe40000410000 */
[--C-:B------:R-:W-:Y:S01]  /*3460*/  FADD.FTZ R197, R34, -R108.reuse ;  /* 0x8000006c22c57221 */ /* 0x100fe20000010000 */
[----:B------:R-:W-:Y:S01]  /*3470*/  F2FP.PACK_AB R110, R110, R109 ;  /* 0x0000006d6e6e723e */ /* 0x000fe200000000ff */
[----:B------:R2:W2:Y:S01]  /*3480*/  MUFU.EX2 R34, R123 ;  /* 0x0000007b00227308 */ /* 0x0004a20000000800 */
[--C-:B------:R-:W-:Y:S02]  /*3490*/  FADD.FTZ R109, R22, -R108.reuse ;  /* 0x8000006c166d7221 */ /* 0x100fe40000010000 */
[--C-:B------:R-:W-:Y:S01]  /*34a0*/  FADD.FTZ R130, R23, -R108.reuse ;  /* 0x8000006c17827221 */ /* 0x100fe20000010000 */
[----:B-----5:R-:W-:Y:S01]  /*34b0*/  SHF.L.U32 R137, R177, 0x1, RZ ;  /* 0x00000001b1897819 */ /* 0x020fe200000006ff */
[--C-:B------:R-:W-:Y:S02]  /*34c0*/  FADD.FTZ R33, R18, -R108.reuse ;  /* 0x8000006c12217221 */ /* 0x100fe40000010000 */
[----:B------:R-:W-:Y:S01]  /*34d0*/  FADD.FTZ R108, R35, -R108 ;  /* 0x8000006c236c7221 */ /* 0x000fe20000010000 */
[----:B------:R-:W-:Y:S01]  /*34e0*/  IADD3 R178, R172, R137, RZ ;  /* 0x00000089acb27210 */ /* 0x000fe20007ffe0ff */
[----:B-1----:R-:W-:Y:S01]  /*34f0*/  FMUL.FTZ R136, R128, R109 ;  /* 0x0000006d80887220 */ /* 0x002fe20000410000 */
[C---:B---3--:R-:W-:Y:S01]  /*3500*/  F2FP.PACK_AB R109, R243.reuse, R128 ;  /* 0x00000080f36d723e */ /* 0x048fe200000000ff */
[----:B------:R-:W-:Y:S01]  /*3510*/  FMUL.FTZ R130, R243, R130 ;  /* 0x00000082f3827220 */ /* 0x000fe20000410000 */
[----:B------:R-:W-:Y:S01]  /*3520*/  F2FP.PACK_AB R118, R228, R111 ;  /* 0x0000006fe476723e */ /* 0x000fe200000000ff */
[----:B------:R-:W-:Y:S02]  /*3530*/  FFMA.FTZ R35, -R218, R218, 1 ;  /* 0x3f800000da237423 */ /* 0x000fe400000101da */
[----:B------:R-:W-:Y:S02]  /*3540*/  FMUL.FTZ R108, R113, R108 ;  /* 0x0000006c716c7220 */ /* 0x000fe40000410000 */
[----:B------:R-:W-:Y:S02]  /*3550*/  FMUL.FTZ R136, R136, R217 ;  /* 0x000000d988887220 */ /* 0x000fe40000410000 */
[----:B------:R-:W-:Y:S02]  /*3560*/  FMUL.FTZ R35, R130, R35 ;  /* 0x0000002382237220 */ /* 0x000fe40000410000 */
[----:B------:R-:W-:Y:S02]  /*3570*/  FMUL.FTZ R233, R108, R233 ;  /* 0x000000e96ce97220 */ /* 0x000fe40000410000 */
[--C-:B----4-:R-:W-:Y:S02]  /*3580*/  FADD.FTZ R108, R9, -R124.reuse ;  /* 0x8000007c096c7221 */ /* 0x110fe40000010000 */
[----:B------:R-:W-:Y:S01]  /*3590*/  FMUL.FTZ R197, R132, R197 ;  /* 0x000000c584c57220 */ /* 0x000fe20000410000 */
[----:B------:R-:W-:Y:S01]  /*35a0*/  F2FP.PACK_AB R132, R113, R132 ;  /* 0x000000847184723e */ /* 0x000fe200000000ff */
[----:B------:R-:W-:Y:S01]  /*35b0*/  FMUL.FTZ R108, R121, R108 ;  /* 0x0000006c796c7220 */ /* 0x000fe20000410000 */
[----:B------:R-:W-:Y:S01]  /*35c0*/  F2FP.PACK_AB R113, R35, R136 ;  /* 0x000000882371723e */ /* 0x000fe200000000ff */
[----:B--2---:R-:W-:Y:S01]  /*35d0*/  FFMA.FTZ R123, -R204, R204, 1 ;  /* 0x3f800000cc7b7423 */ /* 0x004fe200000101cc */
[----:B------:R-:W-:Y:S01]  /*35e0*/  F2FP.PACK_AB R35, R121, R112 ;  /* 0x000000707923723e */ /* 0x000fe200000000ff */
[--C-:B------:R-:W-:Y:S01]  /*35f0*/  FADD.FTZ R121, R13, -R124.reuse ;  /* 0x8000007c0d797221 */ /* 0x100fe20000010000 */
[----:B------:R-:W-:Y:S01]  /*3600*/  F2FP.PACK_AB R136, R114, R133 ;  /* 0x000000857288723e */ /* 0x000fe200000000ff */
[----:B------:R-:W-:Y:S02]  /*3610*/  FMUL.FTZ R108, R108, R123 ;  /* 0x0000007b6c6c7220 */ /* 0x000fe40000410000 */
[--C-:B------:R-:W-:Y:S02]  /*3620*/  FADD.FTZ R123, R25, -R124.reuse ;  /* 0x8000007c197b7221 */ /* 0x100fe40000010000 */
[----:B------:R-:W-:Y:S02]  /*3630*/  FMUL.FTZ R121, R114, R121 ;  /* 0x0000007972797220 */ /* 0x000fe40000410000 */
[--C-:B------:R-:W-:Y:S02]  /*3640*/  FADD.FTZ R114, R24, -R124.reuse ;  /* 0x8000007c18727221 */ /* 0x100fe40000010000 */
[----:B------:R-:W-:Y:S01]  /*3650*/  FMUL.FTZ R33, R126, R33 ;  /* 0x000000217e217220 */ /* 0x000fe20000410000 */
[----:B------:R-:W-:Y:S01]  /*3660*/  F2FP.PACK_AB R126, R241, R126 ;  /* 0x0000007ef17e723e */ /* 0x000fe200000000ff */
[----:B------:R-:W-:Y:S02]  /*3670*/  FFMA.FTZ R134, -R213, R213, 1 ;  /* 0x3f800000d5867423 */ /* 0x000fe400000101d5 */
[----:B------:R-:W-:Y:S01]  /*3680*/  FMUL.FTZ R114, R237, R114 ;  /* 0x00000072ed727220 */ /* 0x000fe20000410000 */
[C---:B------:R-:W-:Y:S01]  /*3690*/  F2FP.PACK_AB R237, R120.reuse, R237 ;  /* 0x000000ed78ed723e */ /* 0x040fe200000000ff */
[----:B------:R-:W-:Y:S01]  /*36a0*/  STS [R195+0x400], R126 ;  /* 0x0004007ec3007388 */ /* 0x000fe20000000800 */
[----:B------:R-:W-:Y:S02]  /*36b0*/  FMUL.FTZ R123, R120, R123 ;  /* 0x0000007b787b7220 */ /* 0x000fe40000410000 */
[----:B------:R1:W2:Y:S01]  /*36c0*/  MUFU.EX2 R120, R115 ;  /* 0x0000007300787308 */ /* 0x0002a20000000800 */
[----:B------:R3:W-:Y:S01]  /*36d0*/  STS [R192+0x1000], R35 ;  /* 0x00100023c0007388 */ /* 0x0007e20000000800 */
[----:B------:R-:W-:Y:S02]  /*36e0*/  FMUL.FTZ R33, R33, R134 ;  /* 0x0000008621217220 */ /* 0x000fe40000410000 */
[----:B------:R-:W-:Y:S02]  /*36f0*/  FFMA.FTZ R130, -R201, R201, 1 ;  /* 0x3f800000c9827423 */ /* 0x000fe400000101c9 */
[----:B------:R-:W-:Y:S01]  /*3700*/  FMUL.FTZ R121, R121, R208 ;  /* 0x000000d079797220 */ /* 0x000fe20000410000 */
[----:B------:R-:W-:Y:S01]  /*3710*/  F2FP.PACK_AB R32, R32, R33 ;  /* 0x000000212020723e */ /* 0x000fe200000000ff */
[--C-:B------:R-:W-:Y:S02]  /*3720*/  FADD.FTZ R33, R8, -R124.reuse ;  /* 0x8000007c08217221 */ /* 0x100fe40000010000 */
[----:B------:R-:W4:Y:S01]  /*3730*/  MUFU.EX2 R134, R131 ;  /* 0x0000008300867308 */ /* 0x000f220000000800 */
[----:B------:R-:W-:Y:S02]  /*3740*/  FMUL.FTZ R114, R114, R219 ;  /* 0x000000db72727220 */ /* 0x000fe40000410000 */
[----:B------:R-:W-:Y:S02]  /*3750*/  FMUL.FTZ R33, R112, R33 ;  /* 0x0000002170217220 */ /* 0x000fe40000410000 */
[--C-:B------:R-:W-:Y:S02]  /*3760*/  FADD.FTZ R112, R12, -R124.reuse ;  /* 0x8000007c0c707221 */ /* 0x100fe40000010000 */
[----:B------:R-:W-:Y:S02]  /*3770*/  FMUL.FTZ R33, R33, R130 ;  /* 0x0000008221217220 */ /* 0x000fe40000410000 */
[----:B------:R-:W-:Y:S02]  /*3780*/  FADD.FTZ R130, R28, -R124 ;  /* 0x8000007c1c827221 */ /* 0x000fe40000010000 */
[----:B------:R-:W-:Y:S01]  /*3790*/  FMUL.FTZ R112, R133, R112 ;  /* 0x0000007085707220 */ /* 0x000fe20000410000 */
[----:B------:R-:W-:Y:S01]  /*37a0*/  F2FP.PACK_AB R33, R108, R33 ;  /* 0x000000216c21723e */ /* 0x000fe200000000ff */
[----:B------:R-:W-:Y:S01]  /*37b0*/  FMUL.FTZ R123, R123, R220 ;  /* 0x000000dc7b7b7220 */ /* 0x000fe20000410000 */
[----:B-1----:R-:W-:Y:S01]  /*37c0*/  F2FP.PACK_AB R115, R119, R34 ;  /* 0x000000227773723e */ /* 0x002fe200000000ff */
[----:B------:R-:W-:Y:S01]  /*37d0*/  FMUL.FTZ R112, R112, R207 ;  /* 0x000000cf70707220 */ /* 0x000fe20000410000 */
[----:B--2---:R-:W-:Y:S01]  /*37e0*/  F2FP.PACK_AB R117, R120, R139 ;  /* 0x0000008b7875723e */ /* 0x004fe200000000ff */
[--C-:B---3--:R-:W-:Y:S01]  /*37f0*/  FADD.FTZ R35, R15, -R226.reuse ;  /* 0x800000e20f237221 */ /* 0x108fe20000010000 */
[----:B------:R-:W-:Y:S01]  /*3800*/  F2FP.PACK_AB R123, R123, R114 ;  /* 0x000000727b7b723e */ /* 0x000fe200000000ff */
[----:B------:R-:W-:Y:S01]  /*3810*/  STS [R192+0x1400], R115 ;  /* 0x00140073c0007388 */ /* 0x000fe20000000800 */
[----:B------:R-:W-:Y:S01]  /*3820*/  F2FP.PACK_AB R112, R121, R112 ;  /* 0x000000707970723e */ /* 0x000fe200000000ff */
[----:B------:R-:W-:Y:S02]  /*3830*/  FADD.FTZ R121, R10, -R226 ;  /* 0x800000e20a797221 */ /* 0x000fe40000010000 */
[----:B------:R1:W-:Y:S01]  /*3840*/  STS [R195+0x1000], R136 ;  /* 0x00100088c3007388 */ /* 0x0003e20000000800 */
[----:B----4-:R-:W-:Y:S01]  /*3850*/  F2FP.PACK_AB R108, R134, R127 ;  /* 0x0000007f866c723e */ /* 0x010fe200000000ff */
[----:B------:R-:W-:Y:S02]  /*3860*/  FMUL.FTZ R121, R34, R121 ;  /* 0x0000007922797220 */ /* 0x000fe40000410000 */
[----:B------:R-:W-:Y:S02]  /*3870*/  FMUL.FTZ R35, R134, R35 ;  /* 0x0000002386237220 */ /* 0x000fe40000410000 */
[----:B------:R2:W-:Y:S01]  /*3880*/  STS [R195+0x1400], R108 ;  /* 0x0014006cc3007388 */ /* 0x0005e20000000800 */
[----:B------:R-:W-:Y:S01]  /*3890*/  FADD.FTZ R131, R29, -R124 ;  /* 0x8000007c1d837221 */ /* 0x000fe20000010000 */
[----:B------:R-:W-:Y:S01]  /*38a0*/  F2FP.PACK_AB R124, R232, R245 ;  /* 0x000000f5e87c723e */ /* 0x000fe200000000ff */
[--C-:B------:R-:W-:Y:S01]  /*38b0*/  FADD.FTZ R114, R11, -R226.reuse ;  /* 0x800000e20b727221 */ /* 0x100fe20000010000 */
[----:B------:R-:W-:Y:S01]  /*38c0*/  STS [R192+0x2000], R211 ;  /* 0x002000d3c0007388 */ /* 0x000fe20000000800 */
[--C-:B------:R-:W-:Y:S02]  /*38d0*/  FADD.FTZ R34, R14, -R226.reuse ;  /* 0x800000e20e227221 */ /* 0x100fe40000010000 */
[----:B------:R-:W-:Y:S01]  /*38e0*/  FMUL.FTZ R114, R119, R114 ;  /* 0x0000007277727220 */ /* 0x000fe20000410000 */
[----:B------:R3:W-:Y:S01]  /*38f0*/  STS [R192+0x2400], R109 ;  /* 0x0024006dc0007388 */ /* 0x0007e20000000800 */
[----:B------:R-:W-:Y:S02]  /*3900*/  FMUL.FTZ R34, R127, R34 ;  /* 0x000000227f227220 */ /* 0x000fe40000410000 */
[----:B------:R-:W-:Y:S01]  /*3910*/  FMUL.FTZ R35, R35, R210 ;  /* 0x000000d223237220 */ /* 0x000fe20000410000 */
[----:B------:R-:W-:Y:S01]  /*3920*/  STS [R195+0x2000], R122 ;  /* 0x0020007ac3007388 */ /* 0x000fe20000000800 */
[----:B------:R-:W-:Y:S02]  /*3930*/  FMUL.FTZ R34, R34, R209 ;  /* 0x000000d122227220 */ /* 0x000fe40000410000 */
[----:B------:R-:W-:Y:S01]  /*3940*/  FFMA.FTZ R222, -R222, R222, 1 ;  /* 0x3f800000dede7423 */ /* 0x000fe200000101de */
[----:B------:R-:W-:Y:S01]  /*3950*/  STS [R195+0x2400], R132 ;  /* 0x00240084c3007388 */ /* 0x000fe20000000800 */
[----:B------:R-:W-:Y:S01]  /*3960*/  FFMA.FTZ R225, -R225, R225, 1 ;  /* 0x3f800000e1e17423 */ /* 0x000fe200000101e1 */
[----:B------:R-:W-:Y:S01]  /*3970*/  F2FP.PACK_AB R34, R35, R34 ;  /* 0x000000222322723e */ /* 0x000fe200000000ff */
[--C-:B------:R-:W-:Y:S01]  /*3980*/  FADD.FTZ R35, R27, -R226.reuse ;  /* 0x800000e21b237221 */ /* 0x100fe20000010000 */
[----:B------:R-:W-:Y:S01]  /*3990*/  STS [R192+0x3000], R237 ;  /* 0x003000edc0007388 */ /* 0x000fe20000000800 */
[----:B-1----:R-:W-:Y:S01]  /*39a0*/  IADD3 R136, R179, R138, RZ ;  /* 0x0000008ab3887210 */ /* 0x002fe20007ffe0ff */
[----:B------:R-:W-:Y:S02]  /*39b0*/  FMUL.FTZ R131, R232, R131 ;  /* 0x00000083e8837220 */ /* 0x000fe40000410000 */
[----:B------:R-:W-:Y:S01]  /*39c0*/  STS [R192+0x3400], R117 ;  /* 0x00340075c0007388 */ /* 0x000fe20000000800 */
[----:B------:R-:W-:Y:S02]  /*39d0*/  FMUL.FTZ R35, R120, R35 ;  /* 0x0000002378237220 */ /* 0x000fe40000410000 */
[----:B------:R-:W-:Y:S01]  /*39e0*/  FMUL.FTZ R131, R131, R224 ;  /* 0x000000e083837220 */ /* 0x000fe20000410000 */
[----:B------:R-:W-:Y:S01]  /*39f0*/  STS [R195+0x3000], R124 ;  /* 0x0030007cc3007388 */ /* 0x000fe20000000800 */
[----:B------:R-:W-:Y:S02]  /*3a00*/  FMUL.FTZ R35, R35, R222 ;  /* 0x000000de23237220 */ /* 0x000fe40000410000 */
[----:B--2---:R-:W-:Y:S01]  /*3a10*/  FFMA.FTZ R108, -R205, R205, 1 ;  /* 0x3f800000cd6c7423 */ /* 0x004fe200000101cd */
[----:B------:R1:W-:Y:S01]  /*3a20*/  STS [R195+0x3400], R118 ;  /* 0x00340076c3007388 */ /* 0x0003e20000000800 */
[----:B---3--:R-:W-:Y:S02]  /*3a30*/  FFMA.FTZ R109, -R206, R206, 1 ;  /* 0x3f800000ce6d7423 */ /* 0x008fe400000101ce */
[----:B------:R-:W-:Y:S01]  /*3a40*/  FMUL.FTZ R108, R121, R108 ;  /* 0x0000006c796c7220 */ /* 0x000fe20000410000 */
[----:B------:R-:W-:Y:S01]  /*3a50*/  BAR.SYNC.DEFER_BLOCKING 0x0 ;  /* 0x0000000000007b1d */ /* 0x000fe20000010000 */
[----:B------:R-:W-:Y:S02]  /*3a60*/  FMUL.FTZ R109, R114, R109 ;  /* 0x0000006d726d7220 */ /* 0x000fe40000410000 */
[----:B------:R-:W-:Y:S02]  /*3a70*/  FFMA.FTZ R128, -R231, R231, 1 ;  /* 0x3f800000e7807423 */ /* 0x000fe400000101e7 */
[--C-:B------:R-:W-:Y:S01]  /*3a80*/  FADD.FTZ R114, R30, -R226.reuse ;  /* 0x800000e21e727221 */ /* 0x100fe20000010000 */
[----:B------:R-:W-:Y:S01]  /*3a90*/  F2FP.PACK_AB R109, R109, R108 ;  /* 0x0000006c6d6d723e */ /* 0x000fe200000000ff */
[--C-:B------:R-:W-:Y:S02]  /*3aa0*/  FADD.FTZ R108, R26, -R226.reuse ;  /* 0x800000e21a6c7221 */ /* 0x100fe40000010000 */
[----:B------:R-:W-:Y:S02]  /*3ab0*/  FMUL.FTZ R128, R197, R128 ;  /* 0x00000080c5807220 */ /* 0x000fe40000410000 */
[----:B------:R-:W-:Y:S02]  /*3ac0*/  FMUL.FTZ R108, R139, R108 ;  /* 0x0000006c8b6c7220 */ /* 0x000fe40000410000 */
[----:B------:R-:W-:Y:S01]  /*3ad0*/  FADD.FTZ R115, R31, -R226 ;  /* 0x800000e21f737221 */ /* 0x000fe20000010000 */
[----:B------:R-:W-:Y:S01]  /*3ae0*/  F2FP.PACK_AB R128, R233, R128 ;  /* 0x00000080e980723e */ /* 0x000fe200000000ff */
[----:B------:R-:W-:Y:S02]  /*3af0*/  FMUL.FTZ R114, R111, R114 ;  /* 0x000000726f727220 */ /* 0x000fe40000410000 */
[----:B------:R-:W-:Y:S02]  /*3b00*/  FMUL.FTZ R108, R108, R221 ;  /* 0x000000dd6c6c7220 */ /* 0x000fe40000410000 */
[----:B------:R-:W-:Y:S02]  /*3b10*/  FMUL.FTZ R115, R228, R115 ;  /* 0x00000073e4737220 */ /* 0x000fe40000410000 */
[----:B-1----:R-:W-:Y:S02]  /*3b20*/  FFMA.FTZ R118, -R227, R227, 1 ;  /* 0x3f800000e3767423 */ /* 0x002fe400000101e3 */
[----:B------:R-:W-:Y:S01]  /*3b30*/  FMUL.FTZ R130, R245, R130 ;  /* 0x00000082f5827220 */ /* 0x000fe20000410000 */
[----:B------:R1:W-:Y:S01]  /*3b40*/  STS [R192+0x4000], R125 ;  /* 0x0040007dc0007388 */ /* 0x0003e20000000800 */
[----:B------:R-:W-:Y:S02]  /*3b50*/  FMUL.FTZ R114, R114, R225 ;  /* 0x000000e172727220 */ /* 0x000fe40000410000 */
[----:B------:R-:W-:Y:S01]  /*3b60*/  FMUL.FTZ R115, R115, R118 ;  /* 0x0000007673737220 */ /* 0x000fe20000410000 */
[----:B------:R-:W-:Y:S01]  /*3b70*/  STS [R192+0x4400], R129 ;  /* 0x00440081c0007388 */ /* 0x000fe20000000800 */
[----:B------:R-:W-:Y:S03]  /*3b80*/  FMUL.FTZ R130, R130, R223 ;  /* 0x000000df82827220 */ /* 0x000fe60000410000 */
[----:B------:R-:W-:Y:S01]  /*3b90*/  STS [R195+0x4000], R110 ;  /* 0x0040006ec3007388 */ /* 0x000fe20000000800 */
[----:B------:R-:W-:Y:S02]  /*3ba0*/  F2FP.PACK_AB R132, R115, R114 ;  /* 0x000000727384723e */ /* 0x000fe400000000ff */
[----:B------:R-:W-:Y:S01]  /*3bb0*/  F2FP.PACK_AB R130, R131, R130 ;  /* 0x000000828382723e */ /* 0x000fe200000000ff */
[----:B------:R-:W-:Y:S04]  /*3bc0*/  STS [R195+0x4400], R32 ;  /* 0x00440020c3007388 */ /* 0x000fe80000000800 */
[----:B------:R-:W-:Y:S04]  /*3bd0*/  STS [R192+0x5000], R33 ;  /* 0x00500021c0007388 */ /* 0x000fe80000000800 */
[----:B------:R-:W-:Y:S04]  /*3be0*/  STS [R192+0x5400], R109 ;  /* 0x0054006dc0007388 */ /* 0x000fe80000000800 */
[----:B------:R-:W-:Y:S01]  /*3bf0*/  STS [R195+0x5000], R112 ;  /* 0x00500070c3007388 */ /* 0x000fe20000000800 */
[----:B-1----:R-:W-:Y:S03]  /*3c00*/  F2FP.PACK_AB R125, R35, R108 ;  /* 0x0000006c237d723e */ /* 0x002fe600000000ff */
        /* <DEDUP_REMOVED lines=66> */
[----:B------:R-:W-:Y:S01]  /*4030*/  ULDC.64 UR6, c[0x0][0x208] ;  /* 0x0000820000067ab9 */ /* 0x000fe20000000a00 */
[----:B------:R-:W-:Y:S05]  /*4040*/  IMAD R6, R184, c[0x0][0x208], RZ ;  /* 0x00008200b8067a24 */ /* 0x000fea00078e02ff */
        /* <DEDUP_REMOVED lines=13> */
[C---:B------:R-:W-:Y:S02]  /*4120*/  IMAD R8, R5.reuse, c[0x0][0x214], R8 ;  /* 0x0000850005087a24 */ /* 0x040fe400078e0208 */
[----:B------:R-:W-:Y:S04]  /*4130*/  IMAD.WIDE.U32 R12, R5, c[0x0][0x288], R186 ;  /* 0x0000a200050c7a25 */ /* 0x000fe800078e00ba */
[----:B------:R-:W-:Y:S01]  /*4140*/  IMAD.IADD R8, R11, 0x1, R8 ;  /* 0x000000010b087824 */ /* 0x000fe200078e0208 */
[----:B------:R-:W-:Y:S01]  /*4150*/  IADD3 R7, P0, R12, UR9, RZ ;  /* 0x000000090c077c10 */ /* 0x000fe2000ff1e0ff */
[----:B------:R-:W-:Y:S02]  /*4160*/  IMAD R4, R5, c[0x0][0x28c], R4 ;  /* 0x0000a30005047a24 */ /* 0x000fe400078e0204 */
[----:B------:R-:W-:Y:S01]  /*4170*/  IMAD.U32 R5, RZ, RZ, UR30 ;  /* 0x0000001eff057e24 */ /* 0x000fe2000f8e00ff */
[----:B------:R-:W-:Y:S01]  /*4180*/  IADD3.X R9, R183, UR15, R8, P6, P5 ;  /* 0x0000000fb7097c10 */ /* 0x000fe2000b7ea408 */
[----:B------:R-:W-:Y:S01]  /*4190*/  IMAD.MOV.U32 R8, RZ, RZ, c[0x0][0x20c] ;  /* 0x00008300ff087624 */ /* 0x000fe200078e00ff */
[----:B------:R-:W-:Y:S02]  /*41a0*/  LEA R11, P5, R6, c[0x0][0x1f0], 0x1 ;  /* 0x00007c00060b7a11 */ /* 0x000fe400078a08ff */
[----:B------:R-:W-:Y:S02]  /*41b0*/  IADD3 R12, -R184, c[0x0][0x168], -R5 ;  /* 0x00005a00b80c7a10 */ /* 0x000fe40007ffe905 */
[----:B------:R-:W-:Y:S01]  /*41c0*/  LEA.HI.X R9, R6, c[0x0][0x1f4], R9, 0x1, P5 ;  /* 0x00007d0006097a11 */ /* 0x000fe200028f0c09 */
[----:B------:R-:W-:Y:S01]  /*41d0*/  IMAD.MOV.U32 R6, RZ, RZ, c[0x0][0x208] ;  /* 0x00008200ff067624 */ /* 0x000fe200078e00ff */
[----:B------:R-:W-:Y:S02]  /*41e0*/  IADD3.X R4, R13, UR17, R4, P0, !PT ;  /* 0x000000110d047c10 */ /* 0x000fe400087fe404 */
[----:B------:R-:W-:Y:S02]  /*41f0*/  ISETP.LT.OR P6, PT, R12, 0x1, P3 ;  /* 0x000000010c00780c */ /* 0x000fe40001fc1670 */
[C---:B------:R-:W-:Y:S02]  /*4200*/  LEA R14, P0, R7.reuse, c[0x0][0x280], 0x2 ;  /* 0x0000a000070e7a11 */ /* 0x040fe400078010ff */
[C---:B------:R-:W-:Y:S02]  /*4210*/  LEA R10, P5, R6.reuse, R11, 0x6 ;  /* 0x0000000b060a7211 */ /* 0x040fe400078a30ff */
[----:B------:R-:W-:Y:S01]  /*4220*/  LEA.HI.X R15, R7, c[0x0][0x284], R4, 0x2, P0 ;  /* 0x0000a100070f7a11 */ /* 0x000fe200000f1404 */
[----:B------:R-:W-:Y:S01]  /*4230*/  IMAD.U32 R4, RZ, RZ, UR27 ;  /* 0x0000001bff047e24 */ /* 0x000fe2000f8e00ff */
[----:B------:R-:W-:Y:S01]  /*4240*/  IADD3 R16, P0, R11, UR6, RZ ;  /* 0x000000060b107c10 */ /* 0x000fe2000ff1e0ff */
[----:B------:R-:W-:Y:S01]  /*4250*/  IMAD.U32 R7, RZ, RZ, UR27 ;  /* 0x0000001bff077e24 */ /* 0x000fe2000f8e00ff */
[----:B------:R-:W-:Y:S02]  /*4260*/  LEA.HI.X R8, R6, R9, R8, 0x6, P5 ;  /* 0x0000000906087211 */ /* 0x000fe400028f3408 */
[----:B------:R-:W-:Y:S01]  /*4270*/  ISETP.LT.OR P5, PT, R12, 0x21, P3 ;  /* 0x000000210c00780c */ /* 0x000fe20001fa1670 */
[----:B------:R-:W-:Y:S01]  /*4280*/  @!P1 IMAD R7, R7, 0x40, R186 ;  /* 0x0000004007079824 */ /* 0x000fe200078e02ba */
[----:B------:R-:W-:Y:S01]  /*4290*/  IADD3.X R17, R9, UR4, RZ, P0, !PT ;  /* 0x0000000409117c10 */ /* 0x000fe200087fe4ff */
[----:B------:R-:W-:Y:S01]  /*42a0*/  IMAD R9, R4, 0x2000, R193 ;  /* 0x0000200004097824 */ /* 0x000fe200078e02c1 */
[----:B------:R-:W-:Y:S04]  /*42b0*/  IADD3 R10, P0, R10, UR6, RZ ;  /* 0x000000060a0a7c10 */ /* 0x000fe8000ff1e0ff */
[----:B------:R-:W-:Y:S01]  /*42c0*/  @!PT LDS RZ, [RZ] ;  /* 0x00000000fffff984 */ /* 0x000fe20000000800 */
[----:B------:R-:W-:Y:S01]  /*42d0*/  @!PT LDS RZ, [RZ] ;  /* 0x00000000fffff984 */ /* 0x000fe20000000800 */
[----:B------:R-:W-:Y:S01]  /*42e0*/  @!PT LDS RZ, [RZ] ;  /* 0x00000000fffff984 */ /* 0x000fe20000000800 */
[----:B------:R1:W-:Y:S01]  /*42f0*/  LDGSTS.E.BYPASS.LTC128B.128 [R9], [R16.64], !P6 ;  /* 0x0000000010097fae */ /* 0x0003e2000f101d56 */
[----:B------:R-:W-:Y:S02]  /*4300*/  IADD3.X R11, R8, UR4, RZ, P0, !PT ;  /* 0x00000004080b7c10 */ /* 0x000fe400087fe4ff */
[C---:B------:R-:W-:Y:S04]  /*4310*/  LEA R12, P0, R5.reuse, R14, 0x2 ;  /* 0x0000000e050c7211 */ /* 0x040fe800078010ff */
[----:B------:R-:W-:Y:S01]  /*4320*/  LEA.HI.X.SX32 R13, R5, R15, 0x2, P0 ;  /* 0x0000000f050d7211 */ /* 0x000fe200000f16ff */
[----:B------:R1:W-:Y:S01]  /*4330*/  LDGSTS.E.BYPASS.LTC128B.128 [R9+0x1000], [R10.64], !P5 ;  /* 0x010000000a097fae */ /* 0x0003e2000e901d56 */
[----:B------:R-:W-:Y:S07]  /*4340*/  @!P1 IMAD.SHL.U32 R5, R7, 0x4, RZ ;  /* 0x0000000407059824 */ /* 0x000fee00078e00ff */
[----:B------:R1:W-:Y:S02]  /*4350*/  @!P1 LDGSTS.E.BYPASS.LTC128B.128 [R5+0xc280], [R12.64] ;  /* 0x0c2800000c059fae */ /* 0x0003e4000b901d56 */
.L_x_48:
        /* <DEDUP_REMOVED lines=136> */
.L_x_46:
[----:B------:R-:W1:Y:S01]  /*4be0*/  S2R R2, SR_CTAID.Y ;  /* 0x0000000000027919 */ /* 0x000e620000002600 */
[----:B------:R-:W3:Y:S01]  /*4bf0*/  S2UR UR5, SR_CTAID.X ;  /* 0x00000000000579c3 */ /* 0x000ee20000002500 */
[----:B------:R-:W-:Y:S01]  /*4c00*/  MOV R3, c[0x0][0x338] ;  /* 0x0000ce0000037a02 */ /* 0x000fe20000000f00 */
[----:B------:R-:W-:Y:S01]  /*4c10*/  USHF.R.S32.HI UR24, URZ, 0x1f, UR21 ;  /* 0x0000001f3f187899 */ /* 0x000fe20008011415 */
[----:B------:R-:W4:Y:S01]  /*4c20*/  S2R R0, SR_TID.X ;  /* 0x0000000000007919 */ /* 0x000f220000002100 */
[----:B------:R-:W-:Y:S01]  /*4c30*/  ULDC.64 UR6, c[0x0][0x330] ;  /* 0x0000cc0000067ab9 */ /* 0x000fe20000000a00 */
[----:B------:R-:W-:Y:S01]  /*4c40*/  ISETP.NE.AND P1, PT, R3, 0x1, PT ;  /* 0x000000010300780c */ /* 0x000fe20003f25270 */
[----:B------:R-:W-:-:S04]  /*4c50*/  UIMAD UR6, UR24, UR6, URZ ;  /* 0x00000006180672a4 */ /* 0x000fc8000f8e023f */
[----:B------:R-:W-:-:S08]  /*4c60*/  UIMAD UR6, UR21, UR7, UR6 ;  /* 0x00000007150672a4 */ /* 0x000fd0000f8e0206 */
[----:B-1----:R-:W-:Y:S01]  /*4c70*/  @P1 IMAD.HI.U32 R4, R2, c[0x0][0x33c], RZ ;  /* 0x0000cf0002041a27 */ /* 0x002fe200078e00ff */
[----:B---3--:R-:W-:Y:S01]  /*4c80*/  USHF.L.U32 UR5, UR5, 0xd, URZ ;  /* 0x0000000d05057899 */ /* 0x008fe2000800063f */
[----:B------:R-:W-:Y:S02]  /*4c90*/  SHF.R.S32.HI R9, RZ, 0x1f, R2 ;  /* 0x0000001fff097819 */ /* 0x000fe40000011402 */
[----:B------:R-:W-:Y:S01]  /*4ca0*/  MOV R8, R2 ;  /* 0x0000000200087202 */ /* 0x000fe20000000f00 */
[----:B------:R-:W-:Y:S01]  /*4cb0*/  USHF.R.S32.HI UR4, URZ, 0x1f, UR5 ;  /* 0x0000001f3f047899 */ /* 0x000fe20008011405 */
[----:B------:R-:W-:Y:S02]  /*4cc0*/  @P1 SHF.R.U32.HI R4, RZ, c[0x0][0x340], R4 ;  /* 0x0000d000ff041a19 */ /* 0x000fe40000011604 */
[----:B----4-:R-:W-:Y:S02]  /*4cd0*/  IADD3 R6, P0, R0, UR5, RZ ;  /* 0x0000000500067c10 */ /* 0x010fe4000ff1e0ff */
[----:B------:R-:W-:-:S02]  /*4ce0*/  @P1 SHF.R.S32.HI R3, RZ, 0x1f, R4 ;  /* 0x0000001fff031819 */ /* 0x000fc40000011404 */
[----:B------:R-:W-:Y:S01]  /*4cf0*/  LEA.HI.X.SX32 R7, R0, UR4, 0x1, P0 ;  /* 0x0000000400077c11 */ /* 0x000fe200080f0eff */
[----:B------:R-:W-:Y:S01]  /*4d00*/  ULDC.64 UR4, c[0x0][0x308] ;  /* 0x0000c20000047ab9 */ /* 0x000fe20000000a00 */
[----:B------:R-:W-:Y:S01]  /*4d10*/  @P1 MOV R9, R3 ;  /* 0x0000000300091202 */ /* 0x000fe20000000f00 */
[----:B------:R-:W-:Y:S01]  /*4d20*/  UIMAD UR4, UR24, UR4, URZ ;  /* 0x00000004180472a4 */ /* 0x000fe2000f8e023f */
[----:B------:R-:W-:Y:S02]  /*4d30*/  @P1 MOV R8, R4 ;  /* 0x0000000400081202 */ /* 0x000fe40000000f00 */
[----:B------:R-:W-:Y:S01]  /*4d40*/  MOV R2, UR21 ;  /* 0x0000001500027c02 */ /* 0x000fe20008000f00 */
[----:B------:R-:W-:Y:S01]  /*4d50*/  IMAD R3, R9, c[0x0][0x328], RZ ;  /* 0x0000ca0009037a24 */ /* 0x000fe200078e02ff */
[----:B------:R-:W-:Y:S01]  /*4d60*/  UIMAD UR4, UR21, UR5, UR4 ;  /* 0x00000005150472a4 */ /* 0x000fe2000f8e0204 */
[----:B------:R-:W-:-:S04]  /*4d70*/  IMAD.WIDE.U32 R4, R8, c[0x0][0x328], R6 ;  /* 0x0000ca0008047a25 */ /* 0x000fc800078e0006 */
[C---:B------:R-:W-:Y:S02]  /*4d80*/  IMAD R0, R8.reuse, c[0x0][0x32c], R3 ;  /* 0x0000cb0008007a24 */ /* 0x040fe400078e0203 */
[----:B------:R-:W-:Y:S02]  /*4d90*/  IMAD R3, R9, c[0x0][0x300], RZ ;  /* 0x0000c00009037a24 */ /* 0x000fe400078e02ff */
[C---:B------:R-:W-:Y:S01]  /*4da0*/  IMAD.WIDE.U32 R6, R8.reuse, c[0x0][0x300], R6 ;  /* 0x0000c00008067a25 */ /* 0x040fe200078e0006 */
[----:B------:R-:W-:Y:S02]  /*4db0*/  IADD3 R5, R5, R0, RZ ;  /* 0x0000000005057210 */ /* 0x000fe40007ffe0ff */
[----:B------:R-:W-:Y:S01]  /*4dc0*/  MOV R0, UR21 ;  /* 0x0000001500007c02 */ /* 0x000fe20008000f00 */
[----:B------:R-:W-:-:S04]  /*4dd0*/  IMAD R3, R8, c[0x0][0x304], R3 ;  /* 0x0000c10008037a24 */ /* 0x000fc800078e0203 */
[----:B------:R-:W-:Y:S01]  /*4de0*/  IMAD.WIDE.U32 R4, R0, c[0x0][0x330], R4 ;  /* 0x0000cc0000047a25 */ /* 0x000fe200078e0004 */
[----:B------:R-:W-:-:S04]  /*4df0*/  IADD3 R7, R7, R3, RZ ;  /* 0x0000000307077210 */ /* 0x000fc80007ffe0ff */
[----:B------:R-:W-:Y:S01]  /*4e00*/  IADD3 R3, R5, UR6, RZ ;  /* 0x0000000605037c10 */ /* 0x000fe2000fffe0ff */
[----:B------:R-:W-:Y:S01]  /*4e10*/  IMAD.WIDE.U32 R6, R2, c[0x0][0x308], R6 ;  /* 0x0000c20002067a25 */ /* 0x000fe200078e0006 */
[----:B------:R-:W-:-:S03]  /*4e20*/  LEA R8, P1, R4, c[0x0][0x310], 0x2 ;  /* 0x0000c40004087a11 */ /* 0x000fc600078210ff */
[----:B------:R-:W-:Y:S01]  /*4e30*/  FMUL.FTZ R5, R68, c[0x0][0x298] ;  /* 0x0000a60044057a20 */ /* 0x000fe20000410000 */
[----:B------:R-:W-:Y:S01]  /*4e40*/  LEA.HI.X R9, R4, c[0x0][0x314], R3, 0x2, P1 ;  /* 0x0000c50004097a11 */ /* 0x000fe200008f1403 */
[----:B------:R-:W-:Y:S01]  /*4e50*/  BAR.SYNC.DEFER_BLOCKING 0x1, 0x100 ;  /* 0x0044000000007b1d */ /* 0x000fe20000010000 */
[----:B------:R-:W-:Y:S02]  /*4e60*/  IADD3 R0, R7, UR4, RZ ;  /* 0x0000000407007c10 */ /* 0x000fe4000fffe0ff */
[----:B------:R-:W-:-:S03]  /*4e70*/  LEA R2, P0, R6, c[0x0][0x2e8], 0x2 ;  /* 0x0000ba0006027a11 */ /* 0x000fc600078010ff */
[----:B------:R-:W-:Y:S01]  /*4e80*/  RED.E.ADD.F32.FTZ.RN.STRONG.GPU [R8.64], R36 ;  /* 0x000000240800798e */ /* 0x000fe2000c10e796 */
[----:B------:R-:W-:-:S03]  /*4e90*/  LEA.HI.X R3, R6, c[0x0][0x2ec], R0, 0x2, P0 ;  /* 0x0000bb0006037a11 */ /* 0x000fc600000f1400 */
        /* <DEDUP_REMOVED lines=23> */
[----:B------:R-:W-:Y:S01]  /*5010*/  RED.E.ADD.F32.FTZ.RN.STRONG.GPU [R8.64+0x6000], R64 ;  /* 0x006000400800798e */ /* 0x000fe2000c10e796 */
[----:B------:R-:W-:-:S03]  /*5020*/  FMUL.FTZ R69, R69, c[0x0][0x298] ;  /* 0x0000a60045457a20 */ /* 0x000fc60000410000 */
        /* <DEDUP_REMOVED lines=12> */
[----:B------:R1:W-:Y:S01]  /*50f0*/  RED.E.ADD.F32.FTZ.RN.STRONG.GPU [R8.64+0x7c00], R63 ;  /* 0x007c003f0800798e */ /* 0x0003e2000c10e796 */
[----:B--2---:R-:W-:-:S03]  /*5100*/  FMUL.FTZ R15, R80, c[0x0][0x298] ;  /* 0x0000a600500f7a20 */ /* 0x004fc60000410000 */
[----:B------:R-:W-:Y:S01]  /*5110*/  RED.E.ADD.F32.FTZ.RN.STRONG.GPU [R2.64], R5 ;  /* 0x000000050200798e */ /* 0x000fe2000c10e796 */
[----:B------:R-:W-:-:S03]  /*5120*/  FMUL.FTZ R81, R81, c[0x0][0x298] ;  /* 0x0000a60051517a20 */ /* 0x000fc60000410000 */
[----:B------:R-:W-:Y:S01]  /*5130*/  RED.E.ADD.F32.FTZ.RN.STRONG.GPU [R2.64+0x400], R69 ;  /* 0x000400450200798e */ /* 0x000fe2000c10e796 */
[----:B------:R-:W-:-:S03]  /*5140*/  FMUL.FTZ R17, R82, c[0x0][0x298] ;  /* 0x0000a60052117a20 */ /* 0x000fc60000410000 */
[----:B------:R-:W-:Y:S01]  /*5150*/  RED.E.ADD.F32.FTZ.RN.STRONG.GPU [R2.64+0x800], R7 ;  /* 0x000800070200798e */ /* 0x000fe2000c10e796 */
[----:B------:R-:W-:-:S03]  /*5160*/  FMUL.FTZ R83, R83, c[0x0][0x298] ;  /* 0x0000a60053537a20 */ /* 0x000fc60000410000 */
[----:B------:R-:W-:Y:S04]  /*5170*/  RED.E.ADD.F32.FTZ.RN.STRONG.GPU [R2.64+0xc00], R71 ;  /* 0x000c00470200798e */ /* 0x000fe8000c10e796 */
[----:B------:R-:W-:Y:S01]  /*5180*/  RED.E.ADD.F32.FTZ.RN.STRONG.GPU [R2.64+0x1000], R11 ;  /* 0x0010000b0200798e */ /* 0x000fe2000c10e796 */
[----:B------:R-:W-:-:S03]  /*5190*/  FMUL.FTZ R77, R77, c[0x0][0x298] ;  /* 0x0000a6004d4d7a20 */ /* 0x000fc60000410000 */
[----:B------:R-:W-:Y:S01]  /*51a0*/  RED.E.ADD.F32.FTZ.RN.STRONG.GPU [R2.64+0x1400], R73 ;  /* 0x001400490200798e */ /* 0x000fe2000c10e796 */
[----:B------:R-:W-:Y:S02]  /*51b0*/  FMUL.FTZ R19, R78, c[0x0][0x298] ;  /* 0x0000a6004e137a20 */ /* 0x000fe40000410000 */
[----:B-1----:R-:W-:Y:S01]  /*51c0*/  FMUL.FTZ R9, R76, c[0x0][0x298] ;  /* 0x0000a6004c097a20 */ /* 0x002fe20000410000 */
        /* <DEDUP_REMOVED lines=43> */
[----:B------:R-:W-:Y:S05]  /*5480*/  EXIT ;  /* 0x000000000000794d */ /* 0x000fea0003800000 */
.L_x_50:
        /* <DEDUP_REMOVED lines=15> */
.L_x_5608:


//--------------------- .text._ZN7cutlass13device_kernelIN5flash19enable_sm80_to_sm89INS1_16FlashAttnBwdSm80INS1_25CollectiveMainloopBwdSm80ILi2ELi2EN4cute5tupleIJNS5_1CILi64EEENS7_ILi128EEES8_EEENS_6half_tEfNS_4arch4Sm80ELb0ELb0ELb1ELb0ELb1ELb0ELb0ELb0ELi2ELi2ELi4ELi2ELb1EEENS1_24CollectiveEpilogueBwdGQAISA_fSD_Li256ELb0ELb1EEENS1_19SingleTileSchedulerILb0ELb0ELb0ELi128EEEEEEEEEvNT_6ParamsE --------------------------
	.section	.text._ZN7cutlass13device_kernelIN5flash19enable_sm80_to_sm89INS1_16FlashAttnBwdSm80INS1_25CollectiveMainloopBwdSm80ILi2ELi2EN4cute5tupleIJNS5_1CILi64EEENS7_ILi128EEES8_EEENS_6half_tEfNS_4arch4Sm80ELb0ELb0ELb1ELb0ELb1ELb0ELb0ELb0ELi2ELi2ELi4ELi2ELb1EEENS1_24CollectiveEpilogueBwdGQAISA_fSD_Li256ELb0ELb1EEENS1_19SingleTileSchedulerILb0ELb0ELb0ELi128EEEEEEEEEvNT_6ParamsE,"ax",@progbits
	.sectioninfo	@"SHI_REGISTERS=250"
	.align	128
.text._ZN7cutlass13device_kernelIN5flash19enable_sm80_to_sm89INS1_16FlashAttnBwdSm80INS1_25CollectiveMainloopBwdSm80ILi2ELi2EN4cute5tupleIJNS5_1CILi64EEENS7_ILi128EEES8_EEENS_6half_tEfNS_4arch4Sm80ELb0ELb0ELb1ELb0ELb1ELb0ELb0ELb0ELi2ELi2ELi4ELi2ELb1EEENS1_24CollectiveEpilogueBwdGQAISA_fSD_Li256ELb0ELb1EEENS1_19SingleTileSchedulerILb0ELb0ELb0ELi128EEEEEEEEEvNT_6ParamsE:
        .type           _ZN7cutlass13device_kernelIN5flash19enable_sm80_to_sm89INS1_16FlashAttnBwdSm80INS1_25CollectiveMainloopBwdSm80ILi2ELi2EN4cute5tupleIJNS5_1CILi64EEENS7_ILi128EEES8_EEENS_6half_tEfNS_4arch4Sm80ELb0ELb0ELb1ELb0ELb1ELb0ELb0ELb0ELi2ELi2ELi4ELi2ELb1EEENS1_24CollectiveEpilogueBwdGQAISA_fSD_Li256ELb0ELb1EEENS1_19SingleTileSchedulerILb0ELb0ELb0ELi128EEEEEEEEEvNT_6ParamsE,@function
        .size           _ZN7cutlass13device_kernelIN5flash19enable_sm80_to_sm89INS1_16FlashAttnBwdSm80INS1_25CollectiveMainloopBwdSm80ILi2ELi2EN4cute5tupleIJNS5_1CILi64EEENS7_ILi128EEES8_EEENS_6half_tEfNS_4arch4Sm80ELb0ELb0ELb1ELb0ELb1ELb0ELb0ELb0ELi2ELi2ELi4ELi2ELb1EEENS1_24CollectiveEpilogueBwdGQAISA_fSD_Li256ELb0ELb1EEENS1_19SingleTileSchedulerILb0ELb0ELb0ELi128EEEEEEEEEvNT_6ParamsE,(.L_x_5609 - _ZN7cutlass13device_kernelIN5flash19enable_sm80_to_sm89INS1_16FlashAttnBwdSm80INS1_25CollectiveMainloopBwdSm80ILi2ELi2EN4cute5tupleIJNS5_1CILi64EEENS7_ILi128EEES8_EEENS_6half_tEfNS_4arch4Sm80ELb0ELb0ELb1ELb0ELb1ELb0ELb0ELb0ELi2ELi2ELi4ELi2ELb1EEENS1_24CollectiveEpilogueBwdGQAISA_fSD_Li256ELb0ELb1EEENS1_19SingleTileSchedulerILb0ELb0ELb0ELi128EEEEEEEEEvNT_6ParamsE)
        .other          _ZN7cutlass13device_kernelIN5flash19enable_sm80_to_sm89INS1_16FlashAttnBwdSm80INS1_25CollectiveMainloopBwdSm80ILi2ELi2EN4cute5tupleIJNS5_1CILi64EEENS7_ILi128EEES8_EEENS_6half_tEfNS_4arch4Sm80ELb0ELb0ELb1ELb0ELb1ELb0ELb0ELb0ELi2ELi2ELi4ELi2ELb1EEENS1_24CollectiveEpilogueBwdGQAISA_fSD_Li256ELb0ELb1EEENS1_19SingleTileSchedulerILb0ELb0ELb0ELi128EEEEEEEEEvNT_6ParamsE,@"STO_CUDA_ENTRY STV_DEFAULT"
_ZN7cutlass13device_kernelIN5flash19enable_sm80_to_sm89INS1_16FlashAttnBwdSm80INS1_25CollectiveMainloopBwdSm80ILi2ELi2EN4cute5tupleIJNS5_1CILi64EEENS7_ILi128EEES8_EEENS_6half_tEfNS_4arch4Sm80ELb0ELb0ELb1ELb0ELb1ELb0ELb0ELb0ELi2ELi2ELi4ELi2ELb1EEENS1_24CollectiveEpilogueBwdGQAISA_fSD_Li256ELb0ELb1EEENS1_19SingleTileSchedulerILb0ELb0ELb0ELi128EEEEEEEEEvNT_6ParamsE:
        /* <DEDUP_REMOVED lines=51> */
[----:B------:R-:W-:Y:S01]  /*0330*/  IMAD.WIDE.U32 R8, R5, c[0x0][0x1e0], R188 ;  /* 0x0000780005087a25 */ /* 0x000fe200078e00bc */
[----:B------:R-:W-:-:S02]  /*0340*/  ULDC UR12, c[0x0][0x168] ;  /* 0x00005a00000c7ab9 */ /* 0x000fc40000000800 */
[----:B------:R-:W-:Y:S01]  /*0350*/  UISETP.GE.AND UP0, UPT, UR12, 0x41, UPT ;  /* 0x000000410c00788c */ /* 0x000fe2000bf06270 */
        /* <DEDUP_REMOVED lines=74> */
[----:B------:R-:W-:Y:S01]  /*0800*/  IMAD.WIDE.U32 R16, R7, c[0x0][0x180], R188 ;  /* 0x0000600007107a25 */ /* 0x000fe200078e00bc */
[----:B------:R-:W-:Y:S01]  /*0810*/  UIMAD UR5, UR8, UR5, UR9 ;  /* 0x00000005080572a4 */ /* 0x000fe2000f8e0209 */
[----:B------:R-:W-:-:S02]  /*0820*/  ISETP.GE.OR P6, PT, R188, c[0x0][0x19c], !P6 ;  /* 0x00006700bc007a0c */ /* 0x000fc400077c6670 */
        /* <DEDUP_REMOVED lines=17> */
[----:B------:R-:W-:-:S02]  /*0940*/  ISETP.GE.OR P4, PT, R188, c[0x0][0x19c], !P4 ;  /* 0x00006700bc007a0c */ /* 0x000fc40006786670 */
[----:B------:R-:W-:Y:S01]  /*0950*/  IMAD.IADD R181, R29, 0x1, R181 ;  /* 0x000000011db57824 */ /* 0x000fe200078e02b5 */
[----:B------:R-:W-:Y:S01]  /*0960*/  ULDC.64 UR4, c[0x0][0x1a8] ;  /* 0x00006a0000047ab9 */ /* 0x000fe20000000a00 */
[----:B------:R-:W-:Y:S01]  /*0970*/  IMAD R0, R7, c[0x0][0x214], R0 ;  /* 0x0000850007007a24 */ /* 0x000fe200078e0200 */
[----:B------:R-:W-:Y:S01]  /*0980*/  USHF.L.U64.HI UR5, UR4, UR17, UR5 ;  /* 0x0000001104057299 */ /* 0x000fe20008010205 */
[----:B------:R-:W-:Y:S02]  /*0990*/  LOP3.LUT R11, R11, 0xfffffff0, RZ, 0xc0, !PT ;  /* 0xfffffff00b0b7812 */ /* 0x000fe400078ec0ff */
        /* <DEDUP_REMOVED lines=102> */
[----:B------:R1:W1:Y:S04]  /*1000*/  LDSM.16.M88.4 R152, [R3+0x6080] ;  /* 0x006080000398783b */ /* 0x0002680000000200 */
        /* <DEDUP_REMOVED lines=13> */
[----:B-----5:R-:W-:-:S02]  /*10e0*/  IMAD.SHL.U32 R19, R10, 0x8, RZ ;  /* 0x000000080a137824 */ /* 0x020fc400078e00ff */
[C---:B------:R-:W-:Y:S01]  /*10f0*/  IMAD.SHL.U32 R18, R4.reuse, 0x20, RZ ;  /* 0x0000002004127824 */ /* 0x040fe200078e00ff */
[----:B-1----:R-:W-:Y:S01]  /*1100*/  LOP3.LUT R31, R21, 0x7ffffffc, RZ, 0xc0, !PT ;  /* 0x7ffffffc151f7812 */ /* 0x002fe200078ec0ff */
        /* <DEDUP_REMOVED lines=19> */
[----:B-----5:R-:W-:-:S04]  /*1240*/  LOP3.LUT R25, R21, 0x8, R4, 0xf8, !PT ;  /* 0x0000000815197812 */ /* 0x020fc800078ef804 */
[----:B------:R-:W-:Y:S02]  /*1250*/  LOP3.LUT R4, R25, R20, RZ, 0x3c, !PT ;  /* 0x0000001419047212 */ /* 0x000fe400078e3cff */
[----:B------:R-:W-:Y:S02]  /*1260*/  LOP3.LUT R20, R20, R15, R21, 0x1e, !PT ;  /* 0x0000000f14147212 */ /* 0x000fe400078e1e15 */
[----:B------:R-:W-:-:S03]  /*1270*/  IADD3 R177, R4, R173, R177 ;  /* 0x000000ad04b17210 */ /* 0x000fc60007ffe0b1 */
[----:B------:R-:W-:Y:S01]  /*1280*/  IMAD.IADD R173, R173, 0x1, R20 ;  /* 0x00000001adad7824 */ /* 0x000fe200078e0214 */
[----:B------:R-:W-:Y:S05]  /*1290*/  @!P0 BRA `(.L_x_51) ;  /* 0x000000f000008947 */ /* 0x000fea0003800000 */
[----:B-1234-:R-:W-:Y:S01]  /*12a0*/  IMAD.MOV.U32 R15, RZ, RZ, 0x40 ;  /* 0x00000040ff0f7424 */ /* 0x01efe200078e00ff */
        /* <DEDUP_REMOVED lines=13> */
.L_x_52:
[----:B------:R-:W-:Y:S05]  /*1380*/  BSYNC B0 ;  /* 0x0000000000007941 */ /* 0x000fea0003800000 */
.L_x_51:
[----:B-1234-:R-:W-:Y:S01]  /*1390*/  UISETP.GE.AND UP0, UPT, UR12, 0x1, UPT ;  /* 0x000000010c00788c */ /* 0x01efe2000bf06270 */
        /* <DEDUP_REMOVED lines=35> */
[----:B------:R-:W-:Y:S01]  /*15d0*/  LOP3.LUT R17, R8, 0xffffffe0, RZ, 0xc0, !PT ;  /* 0xffffffe008117812 */ /* 0x000fe200078ec0ff */
        /* <DEDUP_REMOVED lines=31> */
[----:B------:R-:W-:Y:S01]  /*17d0*/  ULDC UR11, c[0x0][0x188] ;  /* 0x00006200000b7ab9 */ /* 0x000fe20000000800 */
[----:B------:R-:W-:Y:S01]  /*17e0*/  IMAD R191, R4, -0x2, R191 ;  /* 0xfffffffe04bf7824 */ /* 0x000fe200078e02bf */
[----:B------:R-:W-:Y:S01]  /*17f0*/  ULDC UR10, c[0x0][0x278] ;  /* 0x00009e00000a7ab9 */ /* 0x000fe20000000800 */
[----:B------:R-:W-:Y:S01]  /*1800*/  IMAD.SHL.U32 R174, R174, 0x2, RZ ;  /* 0x00000002aeae7824 */ /* 0x000fe200078e00ff */
[----:B------:R-:W-:Y:S01]  /*1810*/  ULDC UR9, c[0x0][0x218] ;  /* 0x0000860000097ab9 */ /* 0x000fe20000000800 */
[----:B------:R-:W-:Y:S01]  /*1820*/  LEA R173, R173, 0x80, 0x1 ;  /* 0x00000080adad7811 */ /* 0x000fe200078e08ff */
        /* <DEDUP_REMOVED lines=35> */
[----:B------:R-:W-:Y:S01]  /*1a60*/  UIMAD UR11, UR8, UR11, URZ ;  /* 0x0000000b080b72a4 */ /* 0x000fe2000f8e023f */
[----:B------:R-:W-:Y:S01]  /*1a70*/  @P5 IADD3 R195, R192, -0x40, RZ ;  /* 0xffffffc0c0c35810 */ /* 0x000fe20007ffe0ff */
[----:B------:R-:W-:Y:S01]  /*1a80*/  UIMAD UR10, UR8, UR10, URZ ;  /* 0x0000000a080a72a4 */ /* 0x000fe2000f8e023f */
[----:B------:R-:W-:Y:S01]  /*1a90*/  IADD3 R196, R199, UR4, RZ ;  /* 0x00000004c7c47c10 */ /* 0x000fe2000fffe0ff */
[----:B------:R-:W-:-:S02]  /*1aa0*/  UIMAD UR9, UR8, UR9, URZ ;  /* 0x00000009080972a4 */ /* 0x000fc4000f8e023f */
[----:B------:R-:W-:Y:S02]  /*1ab0*/  UMOV UR22, 0x1 ;  /* 0x0000000100167882 */ /* 0x000fe40000000000 */
[----:B------:R-:W-:Y:S02]  /*1ac0*/  UMOV UR23, URZ ;  /* 0x0000003f00177c82 */ /* 0x000fe40008000000 */
[----:B------:R-:W-:Y:S02]  /*1ad0*/  UMOV UR21, URZ ;  /* 0x0000003f00157c82 */ /* 0x000fe40008000000 */
[----:B------:R-:W-:Y:S02]  /*1ae0*/  UMOV UR5, URZ ;  /* 0x0000003f00057c82 */ /* 0x000fe40008000000 */
[----:B------:R-:W-:Y:S02]  /*1af0*/  UIMAD UR8, UR8, UR6, URZ ;  /* 0x00000006080872a4 */ /* 0x000fe4000f8e023f */
[----:B------:R-:W-:-:S02]  /*1b00*/  USHF.R.S32.HI UR20, URZ, 0x6, UR7 ;  /* 0x000000063f147899 */ /* 0x000fc40008011407 */
[----:B------:R-:W-:Y:S02]  /*1b10*/  ULDC UR12, c[0x0][0x168] ;  /* 0x00005a00000c7ab9 */ /* 0x000fe40000000800 */
.L_x_56:
        /* <DEDUP_REMOVED lines=73> */
[----:B------:R-:W1:Y:S01]  /*1fb0*/  MUFU.TANH R203, R203 ;  /* 0x000000cb00cb7308 */ /* 0x000e620000002400 */
        /* <DEDUP_REMOVED lines=36> */
[----:B-----5:R-:W-:Y:S02]  /*2200*/  FMUL.FTZ R230, R33, c[0x0][0x2b4] ;  /* 0x0000ad0021e67a20 */ /* 0x020fe40000410000 */
        /* <DEDUP_REMOVED lines=26> */
[----:B--234-:R-:W-:Y:S01]  /*23b0*/  IMAD R4, R184, c[0x0][0x178], RZ ;  /* 0x00005e00b8047a24 */ /* 0x01cfe200078e02ff */
        /* <DEDUP_REMOVED lines=49> */
.L_x_54:
[-C--:B-1234-:R-:W-:Y:S01]  /*26d0*/  HMMA.16816.F32 R4, R100, R140.reuse, RZ ;  /* 0x0000008c6404723c */ /* 0x09efe200000018ff */
[----:B------:R-:W-:Y:S01]  /*26e0*/  LDS R130, [R226+0xc280] ;  /* 0x00c28000e2827984 */ /* 0x000fe20000000800 */
[----:B------:R-:W-:Y:S01]  /*26f0*/  USHF.L.U32 UR4, UR5, 0xc, URZ ;  /* 0x0000000c05047899 */ /* 0x000fe2000800063f */
[C---:B------:R-:W-:Y:S01]  /*2700*/  ISETP.GT.AND P6, PT, R191.reuse, 0x20, PT ;  /* 0x00000020bf00780c */ /* 0x040fe20003fc4270 */
[----:B------:R-:W-:Y:S01]  /*2710*/  UIADD3 UR27, UR23, 0x2, URZ ;  /* 0x00000002171b7890 */ /* 0x000fe2000fffe03f */
[----:B------:R-:W0:Y:S01]  /*2720*/  LDGDEPBAR ;  /* 0x00000000000079af */ /* 0x000e220000000000 */
[----:B------:R-:W-:Y:S02]  /*2730*/  MOV R179, 0x40 ;  /* 0x0000004000b37802 */ /* 0x000fe40000000f00 */
[C---:B------:R-:W-:Y:S01]  /*2740*/  HMMA.16816.F32 R8, R104.reuse, R140, RZ ;  /* 0x0000008c6808723c */ /* 0x040fe200000018ff */
[----:B------:R-:W-:Y:S01]  /*2750*/  UISETP.GE.AND UP0, UPT, UR27, UR20, UPT ;  /* 0x000000141b00728c */ /* 0x000fe2000bf06270 */
[----:B------:R-:W-:Y:S02]  /*2760*/  ISETP.GT.AND P5, PT, R191, 0x1, PT ;  /* 0x00000001bf00780c */ /* 0x000fe40003fa4270 */
[----:B------:R-:W-:Y:S02]  /*2770*/  FSEL R120, R211, -INF , P6 ;  /* 0xff800000d3787808 */ /* 0x000fe40003000000 */
[----:B------:R-:W-:Y:S02]  /*2780*/  SEL R179, R179, 0xffffffc0, !P2 ;  /* 0xffffffc0b3b37807 */ /* 0x000fe40005000000 */
[-C--:B------:R-:W-:Y:S01]  /*2790*/  HMMA.16816.F32 R12, R104, R142.reuse, RZ ;  /* 0x0000008e680c723c */ /* 0x080fe200000018ff */
[----:B------:R-:W-:Y:S02]  /*27a0*/  IADD3 R138, R176, UR4, RZ ;  /* 0x00000004b08a7c10 */ /* 0x000fe4000fffe0ff */
[----:B------:R-:W-:Y:S02]  /*27b0*/  ISETP.GT.AND P0, PT, R191, RZ, PT ;  /* 0x000000ffbf00720c */ /* 0x000fe40003f04270 */
[----:B------:R-:W-:Y:S02]  /*27c0*/  IADD3 R178, R179, R178, R172 ;  /* 0x000000b2b3b27210 */ /* 0x000fe40007ffe0ac */
[----:B------:R-:W-:Y:S01]  /*27d0*/  SHF.L.U32 R138, R138, 0x1, RZ ;  /* 0x000000018a8a7819 */ /* 0x000fe200000006ff */
[C---:B------:R-:W-:Y:S04]  /*27e0*/  HMMA.16816.F32 R16, R100.reuse, R142, RZ ;  /* 0x0000008e6410723c */ /* 0x040fe800000018ff */
[C---:B------:R-:W-:Y:S01]  /*27f0*/  FSEL R116, R203.reuse, -INF , P5 ;  /* 0xff800000cb747808 */ /* 0x040fe20002800000 */
[----:B------:R-:W-:Y:S01]  /*2800*/  FFMA.FTZ R203, -R203, R203, 1 ;  /* 0x3f800000cbcb7423 */ /* 0x000fe200000101cb */
[C---:B------:R-:W-:Y:S01]  /*2810*/  FSEL R239, R200.reuse, -INF , P5 ;  /* 0xff800000c8ef7808 */ /* 0x040fe20002800000 */
[----:B------:R-:W-:Y:S01]  /*2820*/  FFMA.FTZ R200, -R200, R200, 1 ;  /* 0x3f800000c8c87423 */ /* 0x000fe200000101c8 */
[-C--:B------:R-:W-:Y:S01]  /*2830*/  HMMA.16816.F32 R20, R100, R144.reuse, RZ ;  /* 0x000000906414723c */ /* 0x080fe200000018ff */
[--C-:B------:R-:W-:Y:S03]  /*2840*/  FFMA.FTZ R119, R116, c[0x0][0x29c], -R235.reuse ;  /* 0x0000a70074777a23 */ /* 0x100fe600000108eb */
[--C-:B------:R-:W-:Y:S01]  /*2850*/  FFMA.FTZ R128, R239, c[0x0][0x29c], -R234.reuse ;  /* 0x0000a700ef807a23 */ /* 0x100fe200000108ea */
[----:B------:R1:W2:Y:S01]  /*2860*/  MUFU.EX2 R116, R119 ;  /* 0x0000007700747308 */ /* 0x0002a20000000800 */
[----:B------:R-:W-:Y:S02]  /*2870*/  FSEL R245, R213, -INF , P6 ;  /* 0xff800000d5f57808 */ /* 0x000fe40003000000 */
[C---:B------:R-:W-:Y:S04]  /*2880*/  HMMA.16816.F32 R24, R104.reuse, R144, RZ ;  /* 0x000000906818723c */ /* 0x040fe800000018ff */
[----:B------:R-:W-:Y:S01]  /*2890*/  FSEL R133, R207, -INF , P6 ;  /* 0xff800000cf857808 */ /* 0x000fe20003000000 */
[----:B------:R-:W-:Y:S01]  /*28a0*/  FFMA.FTZ R126, R245, c[0x0][0x29c], -R234 ;  /* 0x0000a700f57e7a23 */ /* 0x000fe200000108ea */
[----:B------:R-:W-:Y:S01]  /*28b0*/  FSEL R127, R209, -INF , P6 ;  /* 0xff800000d17f7808 */ /* 0x000fe20003000000 */
[----:B------:R-:W-:Y:S01]  /*28c0*/  FFMA.FTZ R207, -R207, R207, 1 ;  /* 0x3f800000cfcf7423 */ /* 0x000fe200000101cf */
[-C--:B------:R-:W-:Y:S01]  /*28d0*/  HMMA.16816.F32 R28, R104, R146.reuse, RZ ;  /* 0x00000092681c723c */ /* 0x080fe200000018ff */
[----:B------:R-:W-:Y:S01]  /*28e0*/  LDSM.16.M88.4 R104, [R180+0x9080] ;  /* 0x00908000b468783b */ /* 0x000fe20000000200 */
[----:B------:R-:W-:Y:S01]  /*28f0*/  ISETP.GT.AND P6, PT, R191, 0x41, PT ;  /* 0x00000041bf00780c */ /* 0x000fe20003fc4270 */
[----:B------:R-:W-:Y:S01]  /*2900*/  MUFU.EX2 R126, R126 ;  /* 0x0000007e007e7308 */ /* 0x000fe20000000800 */
[----:B------:R-:W-:Y:S01]  /*2910*/  FFMA.FTZ R133, R133, c[0x0][0x29c], -R232 ;  /* 0x0000a70085857a23 */ /* 0x000fe200000108e8 */
[----:B------:R-:W-:Y:S01]  /*2920*/  FSEL R121, R204, -INF , P5 ;  /* 0xff800000cc797808 */ /* 0x000fe20002800000 */
[--C-:B------:R-:W-:Y:S01]  /*2930*/  FFMA.FTZ R127, R127, c[0x0][0x29c], -R228.reuse ;  /* 0x0000a7007f7f7a23 */ /* 0x100fe200000108e4 */
[----:B------:R-:W-:Y:S01]  /*2940*/  FSEL R118, R202, -INF , P0 ;  /* 0xff800000ca767808 */ /* 0x000fe20000000000 */
[----:B------:R-:W-:Y:S01]  /*2950*/  HMMA.16816.F32 R32, R100, R146, RZ ;  /* 0x000000926420723c */ /* 0x000fe200000018ff */
[----:B------:R-:W3:Y:S03]  /*2960*/  LDSM.16.M88.4 R100, [R180+0x8080] ;  /* 0x00808000b464783b */ /* 0x000ee60000000200 */
[--C-:B------:R-:W-:Y:S01]  /*2970*/  FFMA.FTZ R117, R118, c[0x0][0x29c], -R235.reuse ;  /* 0x0000a70076757a23 */ /* 0x100fe200000108eb */
[----:B------:R-:W-:Y:S01]  /*2980*/  MUFU.EX2 R133, R133 ;  /* 0x0000008500857308 */ /* 0x000fe20000000800 */
[----:B-1----:R-:W-:Y:S01]  /*2990*/  FSEL R119, R206, -INF , P5 ;  /* 0xff800000ce777808 */ /* 0x002fe20002800000 */
[--C-:B------:R-:W-:Y:S01]  /*29a0*/  FFMA.FTZ R118, R120, c[0x0][0x29c], -R235.reuse ;  /* 0x0000a70078767a23 */ /* 0x100fe200000108eb */
[-C--:B------:R-:W-:Y:S05]  /*29b0*/  HMMA.16816.F32 R4, R108, R148.reuse, R4 ;  /* 0x000000946c04723c */ /* 0x080fea0000001804 */
[----:B------:R-:W-:Y:S01]  /*29c0*/  FFMA.FTZ R119, R119, c[0x0][0x29c], -R228 ;  /* 0x0000a70077777a23 */ /* 0x000fe200000108e4 */
[----:B------:R-:W-:Y:S01]  /*29d0*/  ISETP.GT.AND P5, PT, R191, 0x21, PT ;  /* 0x00000021bf00780c */ /* 0x000fe20003fa4270 */
[----:B------:R-:W-:Y:S01]  /*29e0*/  MUFU.EX2 R127, R127 ;  /* 0x0000007f007f7308 */ /* 0x000fe20000000800 */
[C---:B------:R-:W-:Y:S04]  /*29f0*/  HMMA.16816.F32 R8, R112.reuse, R148, R8 ;  /* 0x000000947008723c */ /* 0x040fe80000001808 */
[----:B------:R-:W-:Y:S01]  /*2a00*/  FSEL R131, R210, -INF , P5 ;  /* 0xff800000d2837808 */ /* 0x000fe20002800000 */
[----:B------:R-:W-:Y:S01]  /*2a10*/  FFMA.FTZ R202, -R202, R202, 1 ;  /* 0x3f800000caca7423 */ /* 0x000fe200000101ca */
[----:B------:R-:W-:Y:S01]  /*2a20*/  FSEL R241, R197, -INF , P0 ;  /* 0xff800000c5f17808 */ /* 0x000fe20000000000 */
[----:B------:R-:W-:Y:S01]  /*2a30*/  FFMA.FTZ R121, R121, c[0x0][0x29c], -R232 ;  /* 0x0000a70079797a23 */ /* 0x000fe200000108e8 */
[-C--:B------:R-:W-:Y:S01]  /*2a40*/  HMMA.16816.F32 R12, R112, R150.reuse, R12 ;  /* 0x00000096700c723c */ /* 0x080fe2000000180c */
[----:B------:R-:W-:Y:S03]  /*2a50*/  MUFU.EX2 R119, R119 ;  /* 0x0000007700777308 */ /* 0x000fe60000000800 */
[----:B------:R-:W-:Y:S01]  /*2a60*/  FFMA.FTZ R131, R131, c[0x0][0x29c], -R228 ;  /* 0x0000a70083837a23 */ /* 0x000fe200000108e4 */
[----:B------:R-:W-:Y:S01]  /*2a70*/  FSEL R125, R201, -INF , P0 ;  /* 0xff800000c97d7808 */ /* 0x000fe20000000000 */
[----:B------:R-:W-:Y:S01]  /*2a80*/  FFMA.FTZ R239, R241, c[0x0][0x29c], -R234 ;  /* 0x0000a700f1ef7a23 */ /* 0x000fe200000108ea */
[----:B------:R-:W-:Y:S01]  /*2a90*/  FSEL R123, R205, -INF , P0 ;  /* 0xff800000cd7b7808 */ /* 0x000fe20000000000 */
[C---:B------:R-:W-:Y:S03]  /*2aa0*/  HMMA.16816.F32 R16, R108.reuse, R150, R16 ;  /* 0x000000966c10723c */ /* 0x040fe60000001810 */
[----:B------:R-:W1:Y:S01]  /*2ab0*/  MUFU.EX2 R117, R117 ;  /* 0x0000007500757308 */ /* 0x000e620000000800 */
[----:B------:R-:W-:Y:S01]  /*2ac0*/  ISETP.GT.AND P0, PT, R191, 0x40, PT ;  /* 0x00000040bf00780c */ /* 0x000fe20003f04270 */
[----:B------:R-:W-:Y:S01]  /*2ad0*/  FFMA.FTZ R123, R123, c[0x0][0x29c], -R228 ;  /* 0x0000a7007b7b7a23 */ /* 0x000fe200000108e4 */
[----:B------:R-:W-:Y:S01]  /*2ae0*/  FSEL R243, R214, -INF , P5 ;  /* 0xff800000d6f37808 */ /* 0x000fe20002800000 */
[----:B------:R-:W-:Y:S01]  /*2af0*/  FFMA.FTZ R197, -R197, R197, 1 ;  /* 0x3f800000c5c57423 */ /* 0x000fe200000101c5 */
[-C--:B------:R-:W-:Y:S04]  /*2b00*/  HMMA.16816.F32 R20, R108, R152.reuse, R20 ;  /* 0x000000986c14723c */ /* 0x080fe80000001814 */
[C---:B------:R-:W-:Y:S01]  /*2b10*/  FSEL R139, R221.reuse, -INF , P0 ;  /* 0xff800000dd8b7808 */ /* 0x040fe20000000000 */
[----:B------:R-:W-:Y:S01]  /*2b20*/  MUFU.EX2 R118, R118 ;  /* 0x0000007600767308 */ /* 0x000fe20000000800 */
[----:B------:R-:W-:Y:S01]  /*2b30*/  FFMA.FTZ R221, -R221, R221, 1 ;  /* 0x3f800000dddd7423 */ /* 0x000fe200000101dd */
[----:B------:R-:W-:Y:S01]  /*2b40*/  FSEL R135, R208, -INF , P5 ;  /* 0xff800000d0877808 */ /* 0x000fe20002800000 */
[C---:B------:R-:W-:Y:S04]  /*2b50*/  HMMA.16816.F32 R24, R112.reuse, R152, R24 ;  /* 0x000000987018723c */ /* 0x040fe80000001818 */
[----:B------:R-:W-:Y:S01]  /*2b60*/  FFMA.FTZ R241, R243, c[0x0][0x29c], -R234 ;  /* 0x0000a700f3f17a23 */ /* 0x000fe200000108ea */
[----:B------:R-:W-:Y:S01]  /*2b70*/  FSEL R247, R217, -INF , P0 ;  /* 0xff800000d9f77808 */ /* 0x000fe20000000000 */
[----:B------:R-:W-:Y:S01]  /*2b80*/  FFMA.FTZ R135, R135, c[0x0][0x29c], -R232 ;  /* 0x0000a70087877a23 */ /* 0x000fe200000108e8 */
[----:B------:R-:W-:Y:S01]  /*2b90*/  MUFU.EX2 R239, R239 ;  /* 0x000000ef00ef7308 */ /* 0x000fe20000000800 */
[-C--:B------:R-:W-:Y:S04]  /*2ba0*/  HMMA.16816.F32 R28, R112, R154.reuse, R28 ;  /* 0x0000009a701c723c */ /* 0x080fe8000000181c */
[----:B------:R-:W-:Y:S01]  /*2bb0*/  FFMA.FTZ R139, R139, c[0x0][0x29c], -R228 ;  /* 0x0000a7008b8b7a23 */ /* 0x000fe200000108e4 */
[----:B------:R-:W-:Y:S01]  /*2bc0*/  FSEL R237, R219, -INF , P0 ;  /* 0xff800000dbed7808 */ /* 0x000fe20000000000 */
[----:B------:R-:W-:Y:S01]  /*2bd0*/  FFMA.FTZ R217, -R217, R217, 1 ;  /* 0x3f800000d9d97423 */ /* 0x000fe200000101d9 */
[----:B------:R-:W-:Y:S01]  /*2be0*/  FSEL R112, R212, -INF , P5 ;  /* 0xff800000d4707808 */ /* 0x000fe20002800000 */
[----:B------:R-:W-:Y:S01]  /*2bf0*/  HMMA.16816.F32 R32, R108, R154, R32 ;  /* 0x0000009a6c20723c */ /* 0x000fe20000001820 */
[----:B------:R-:W-:Y:S03]  /*2c00*/  MUFU.EX2 R241, R241 ;  /* 0x000000f100f17308 */ /* 0x000fe60000000800 */
[--C-:B------:R-:W-:Y:S01]  /*2c10*/  FFMA.FTZ R112, R112, c[0x0][0x29c], -R235.reuse ;  /* 0x0000a70070707a23 */ /* 0x100fe200000108eb */
[----:B------:R-:W-:Y:S01]  /*2c20*/  ISETP.GT.AND P5, PT, R191, 0x60, PT ;  /* 0x00000060bf00780c */ /* 0x000fe20003fa4270 */
[----:B------:R-:W-:Y:S01]  /*2c30*/  FFMA.FTZ R237, R237, c[0x0][0x29c], -R232 ;  /* 0x0000a700eded7a23 */ /* 0x000fe200000108e8 */
[----:B------:R-:W-:Y:S01]  /*2c40*/  FSEL R108, R215, -INF , P0 ;  /* 0xff800000d76c7808 */ /* 0x000fe20000000000 */
[-C--:B---3--:R-:W-:Y:S03]  /*2c50*/  HMMA.16816.F32 R4, R100, R156.reuse, R4 ;  /* 0x0000009c6404723c */ /* 0x088fe60000001804 */
[----:B------:R3:W-:Y:S02]  /*2c60*/  MUFU.EX2 R129, R112 ;  /* 0x0000007000817308 */ /* 0x0007e40000000800 */
[--C-:B------:R-:W-:Y:S01]  /*2c70*/  FFMA.FTZ R120, R108, c[0x0][0x29c], -R235.reuse ;  /* 0x0000a7006c787a23 */ /* 0x100fe200000108eb */
[----:B------:R-:W-:Y:S01]  /*2c80*/  FSEL R108, R216, -INF , P6 ;  /* 0xff800000d86c7808 */ /* 0x000fe20003000000 */
[----:B------:R-:W-:Y:S01]  /*2c90*/  FFMA.FTZ R208, -R208, R208, 1 ;  /* 0x3f800000d0d07423 */ /* 0x000fe200000101d0 */
[C---:B------:R-:W-:Y:S04]  /*2ca0*/  HMMA.16816.F32 R8, R104.reuse, R156, R8 ;  /* 0x0000009c6808723c */ /* 0x040fe80000001808 */
[--C-:B------:R-:W-:Y:S01]  /*2cb0*/  FFMA.FTZ R137, R108, c[0x0][0x29c], -R235.reuse ;  /* 0x0000a7006c897a23 */ /* 0x100fe200000108eb */
[----:B------:R-:W-:Y:S01]  /*2cc0*/  MUFU.EX2 R120, R120 ;  /* 0x0000007800787308 */ /* 0x000fe20000000800 */
[----:B------:R-:W4:Y:S01]  /*2cd0*/  LDSM.16.M88.4 R108, [R178+0x8080] ;  /* 0x00808000b26c783b */ /* 0x000f220000000200 */
[----:B------:R-:W-:Y:S01]  /*2ce0*/  ISETP.GT.AND P0, PT, R191, 0x61, PT ;  /* 0x00000061bf00780c */ /* 0x000fe20003f04270 */
[-C--:B------:R-:W-:Y:S04]  /*2cf0*/  HMMA.16816.F32 R12, R104, R158.reuse, R12 ;  /* 0x0000009e680c723c */ /* 0x080fe8000000180c */
[----:B------:R-:W-:Y:S01]  /*2d00*/  FSEL R124, R230, -INF , P0 ;  /* 0xff800000e67c7808 */ /* 0x000fe20000000000 */
[----:B------:R-:W-:Y:S01]  /*2d10*/  FFMA.FTZ R219, -R219, R219, 1 ;  /* 0x3f800000dbdb7423 */ /* 0x000fe200000101db */
[----:B------:R-:W-:Y:S01]  /*2d20*/  FSEL R122, R229, -INF , P5 ;  /* 0xff800000e57a7808 */ /* 0x000fe20002800000 */
[----:B------:R-:W5:Y:S01]  /*2d30*/  MUFU.EX2 R137, R137 ;  /* 0x0000008900897308 */ /* 0x000f620000000800 */
[C---:B------:R-:W-:Y:S01]  /*2d40*/  HMMA.16816.F32 R16, R100.reuse, R158, R16 ;  /* 0x0000009e6410723c */ /* 0x040fe20000001810 */
[----:B---3--:R-:W3:Y:S03]  /*2d50*/  LDSM.16.M88.4 R112, [R178+0x9080] ;  /* 0x00908000b270783b */ /* 0x008ee60000000200 */
[--C-:B------:R-:W-:Y:S01]  /*2d60*/  FFMA.FTZ R122, R122, c[0x0][0x29c], -R235.reuse ;  /* 0x0000a7007a7a7a23 */ /* 0x100fe200000108eb */
[----:B------:R-:W-:Y:S01]  /*2d70*/  FSEL R245, R218, -INF , P6 ;  /* 0xff800000daf57808 */ /* 0x000fe20003000000 */
[----:B------:R-:W-:Y:S02]  /*2d80*/  FFMA.FTZ R235, R124, c[0x0][0x29c], -R235 ;  /* 0x0000a7007ceb7a23 */ /* 0x000fe400000108eb */
[-C--:B------:R-:W-:Y:S01]  /*2d90*/  HMMA.16816.F32 R20, R100, R160.reuse, R20 ;  /* 0x000000a06414723c */ /* 0x080fe20000001814 */
[----:B------:R1:W-:Y:S03]  /*2da0*/  MUFU.EX2 R124, R128 ;  /* 0x00000080007c7308 */ /* 0x0003e60000000800 */
[--C-:B------:R-:W-:Y:S01]  /*2db0*/  FFMA.FTZ R243, R245, c[0x0][0x29c], -R234.reuse ;  /* 0x0000a700f5f37a23 */ /* 0x100fe200000108ea */
[----:B------:R-:W-:Y:S01]  /*2dc0*/  FSEL R245, R231, -INF , P5 ;  /* 0xff800000e7f57808 */ /* 0x000fe20002800000 */
[----:B------:R-:W-:Y:S02]  /*2dd0*/  FFMA.FTZ R209, -R209, R209, 1 ;  /* 0x3f800000d1d17423 */ /* 0x000fe400000101d1 */
[C---:B------:R-:W-:Y:S03]  /*2de0*/  HMMA.16816.F32 R24, R104.reuse, R160, R24 ;  /* 0x000000a06818723c */ /* 0x040fe60000001818 */
[----:B------:R-:W2:Y:S01]  /*2df0*/  MUFU.EX2 R122, R122 ;  /* 0x0000007a007a7308 */ /* 0x000ea20000000800 */
[--C-:B------:R-:W-:Y:S01]  /*2e00*/  FFMA.FTZ R132, R245, c[0x0][0x29c], -R234.reuse ;  /* 0x0000a700f5847a23 */ /* 0x100fe200000108ea */
[C---:B------:R-:W-:Y:S01]  /*2e10*/  FSEL R245, R233.reuse, -INF , P0 ;  /* 0xff800000e9f57808 */ /* 0x040fe20000000000 */
[----:B------:R-:W-:Y:S02]  /*2e20*/  FFMA.FTZ R233, -R233, R233, 1 ;  /* 0x3f800000e9e97423 */ /* 0x000fe400000101e9 */
[-C--:B------:R-:W-:Y:S04]  /*2e30*/  HMMA.16816.F32 R28, R104, R162.reuse, R28 ;  /* 0x000000a2681c723c */ /* 0x080fe8000000181c */
[----:B------:R-:W-:Y:S01]  /*2e40*/  FFMA.FTZ R210, -R210, R210, 1 ;  /* 0x3f800000d2d27423 */ /* 0x000fe200000101d2 */
[----:B------:R-:W2:Y:S03]  /*2e50*/  MUFU.EX2 R235, R235 ;  /* 0x000000eb00eb7308 */ /* 0x000ea60000000800 */
[----:B------:R-:W-:Y:S04]  /*2e60*/  HMMA.16816.F32 R32, R100, R162, R32 ;  /* 0x000000a26420723c */ /* 0x000fe80000001820 */
[--C-:B-1----:R-:W-:Y:S01]  /*2e70*/  FFMA.FTZ R128, R247, c[0x0][0x29c], -R234.reuse ;  /* 0x0000a700f7807a23 */ /* 0x102fe200000108ea */
[C---:B------:R-:W-:Y:S01]  /*2e80*/  FSEL R247, R220.reuse, -INF , P6 ;  /* 0xff800000dcf77808 */ /* 0x040fe20003000000 */
[----:B------:R-:W-:Y:S01]  /*2e90*/  FFMA.FTZ R234, R245, c[0x0][0x29c], -R234 ;  /* 0x0000a700f5ea7a23 */ /* 0x000fe200000108ea */
[----:B------:R-:W-:Y:S01]  /*2ea0*/  FSEL R245, R223, -INF , P5 ;  /* 0xff800000dff57808 */ /* 0x000fe20002800000 */
[-C--:B----4-:R-:W-:Y:S01]  /*2eb0*/  HMMA.16816.F32 R4, R108, R164.reuse, R4 ;  /* 0x000000a46c04723c */ /* 0x090fe20000001804 */
[----:B------:R-:W-:Y:S04]  /*2ec0*/  MUFU.EX2 R243, R243 ;  /* 0x000000f300f37308 */ /* 0x000fe80000000800 */
[--C-:B------:R-:W-:Y:S02]  /*2ed0*/  FFMA.FTZ R247, R247, c[0x0][0x29c], -R232.reuse ;  /* 0x0000a700f7f77a23 */ /* 0x100fe400000108e8 */
[----:B------:R-:W-:Y:S01]  /*2ee0*/  FFMA.FTZ R245, R245, c[0x0][0x29c], -R232 ;  /* 0x0000a700f5f57a23 */ /* 0x000fe200000108e8 */
[C---:B---3--:R-:W-:Y:S03]  /*2ef0*/  HMMA.16816.F32 R8, R112.reuse, R164, R8 ;  /* 0x000000a47008723c */ /* 0x048fe60000001808 */
[----:B------:R-:W1:Y:S01]  /*2f00*/  MUFU.EX2 R128, R128 ;  /* 0x0000008000807308 */ /* 0x000e620000000800 */
[----:B------:R-:W-:Y:S02]  /*2f10*/  FFMA.FTZ R220, -R220, R220, 1 ;  /* 0x3f800000dcdc7423 */ /* 0x000fe400000101dc */
[----:B------:R-:W-:Y:S02]  /*2f20*/  FFMA.FTZ R223, -R223, R223, 1 ;  /* 0x3f800000dfdf7423 */ /* 0x000fe400000101df */
[-C--:B------:R-:W-:Y:S05]  /*2f30*/  HMMA.16816.F32 R12, R112, R166.reuse, R12 ;  /* 0x000000a6700c723c */ /* 0x080fea000000180c */
[----:B------:R-:W-:Y:S03]  /*2f40*/  MUFU.EX2 R132, R132 ;  /* 0x0000008400847308 */ /* 0x000fe60000000800 */
[C---:B------:R-:W-:Y:S04]  /*2f50*/  HMMA.16816.F32 R16, R108.reuse, R166, R16 ;  /* 0x000000a66c10723c */ /* 0x040fe80000001810 */
[----:B------:R-:W-:Y:S03]  /*2f60*/  FADD.FTZ R134, R4, -R130 ;  /* 0x8000008204867221 */ /* 0x000fe60000010000 */
[----:B------:R-:W-:Y:S01]  /*2f70*/  MUFU.EX2 R121, R121 ;  /* 0x0000007900797308 */ /* 0x000fe20000000800 */
[-C--:B------:R-:W-:Y:S08]  /*2f80*/  HMMA.16816.F32 R20, R108, R168.reuse, R20 ;  /* 0x000000a86c14723c */ /* 0x080ff00000001814 */
[C---:B------:R-:W-:Y:S01]  /*2f90*/  HMMA.16816.F32 R24, R112.reuse, R168, R24 ;  /* 0x000000a87018723c */ /* 0x040fe20000001818 */
[----:B------:R-:W-:Y:S07]  /*2fa0*/  MUFU.EX2 R237, R237 ;  /* 0x000000ed00ed7308 */ /* 0x000fee0000000800 */
[-C--:B------:R-:W-:Y:S03]  /*2fb0*/  HMMA.16816.F32 R28, R112, R170.reuse, R28 ;  /* 0x000000aa701c723c */ /* 0x080fe6000000181c */
[----:B------:R-:W-:Y:S04]  /*2fc0*/  MUFU.EX2 R113, R234 ;  /* 0x000000ea00717308 */ /* 0x000fe80000000800 */
[----:B------:R-:W-:Y:S01]  /*2fd0*/  FFMA.FTZ R112, R125, c[0x0][0x29c], -R232 ;  /* 0x0000a7007d707a23 */ /* 0x000fe200000108e8 */
[----:B------:R-:W-:Y:S01]  /*2fe0*/  HMMA.16816.F32 R32, R108, R170, R32 ;  /* 0x000000aa6c20723c */ /* 0x000fe20000001820 */
[----:B------:R-:W3:Y:S03]  /*2ff0*/  LDS R108, [R226+0xc2a0] ;  /* 0x00c2a000e26c7984 */ /* 0x000ee60000000800 */
[----:B------:R-:W-:Y:S01]  /*3000*/  FADD.FTZ R125, R5, -R130 ;  /* 0x80000082057d7221 */ /* 0x000fe20000010000 */
[----:B------:R-:W-:Y:S01]  /*3010*/  FSEL R115, R224, -INF , P0 ;  /* 0xff800000e0737808 */ /* 0x000fe20000000000 */
[----:B------:R-:W-:Y:S01]  /*3020*/  MUFU.EX2 R112, R112 ;  /* 0x0000007000707308 */ /* 0x000fe20000000800 */
[----:B------:R-:W-:Y:S01]  /*3030*/  FSEL R111, R225, -INF , P5 ;  /* 0xff800000e16f7808 */ /* 0x000fe20002800000 */
[C---:B--2---:R-:W-:Y:S01]  /*3040*/  FMUL.FTZ R114, R116.reuse, R125 ;  /* 0x0000007d74727220 */ /* 0x044fe20000410000 */
[----:B------:R-:W-:Y:S02]  /*3050*/  FSEL R109, R227, -INF , P0 ;  /* 0xff800000e36d7808 */ /* 0x000fe40000000000 */
[----:B------:R-:W-:Y:S01]  /*3060*/  PLOP3.LUT P0, PT, PT, PT, UP0, 0x80, 0x0 ;  /* 0x000000000000781c */ /* 0x000fe20003f0f008 */
[----:B------:R-:W-:Y:S01]  /*3070*/  FMUL.FTZ R125, R117, R134 ;  /* 0x00000086757d7220 */ /* 0x000fe20000410000 */
[----:B------:R-:W-:Y:S01]  /*3080*/  F2FP.PACK_AB R117, R116, R117 ;  /* 0x000000757475723e */ /* 0x000fe200000000ff */
[----:B------:R-:W-:Y:S02]  /*3090*/  FMUL.FTZ R114, R114, R203 ;  /* 0x000000cb72727220 */ /* 0x000fe40000410000 */
[----:B------:R-:W-:Y:S01]  /*30a0*/  FMUL.FTZ R125, R125, R202 ;  /* 0x000000ca7d7d7220 */ /* 0x000fe20000410000 */
[----:B------:R-:W-:Y:S01]  /*30b0*/  MUFU.EX2 R139, R139 ;  /* 0x0000008b008b7308 */ /* 0x000fe20000000800 */
[----:B------:R-:W-:Y:S01]  /*30c0*/  FFMA.FTZ R232, R115, c[0x0][0x29c], -R232 ;  /* 0x0000a70073e87a23 */ /* 0x000fe200000108e8 */
[----:B------:R-:W-:Y:S01]  /*30d0*/  FSEL R115, R222, -INF , P6 ;  /* 0xff800000de737808 */ /* 0x000fe20003000000 */
[----:B------:R-:W-:Y:S01]  /*30e0*/  FFMA.FTZ R111, R111, c[0x0][0x29c], -R228 ;  /* 0x0000a7006f6f7a23 */ /* 0x000fe200000108e4 */
[----:B------:R-:W-:Y:S01]  /*30f0*/  F2FP.PACK_AB R125, R114, R125 ;  /* 0x0000007d727d723e */ /* 0x000fe200000000ff */
[----:B------:R-:W-:Y:S02]  /*3100*/  FADD.FTZ R110, R17, -R130 ;  /* 0x80000082116e7221 */ /* 0x000fe40000010000 */
[--C-:B------:R-:W-:Y:S02]  /*3110*/  FFMA.FTZ R115, R115, c[0x0][0x29c], -R228.reuse ;  /* 0x0000a70073737a23 */ /* 0x100fe400000108e4 */
[----:B------:R-:W-:Y:S01]  /*3120*/  FFMA.FTZ R228, R109, c[0x0][0x29c], -R228 ;  /* 0x0000a7006de47a23 */ /* 0x000fe200000108e4 */
[----:B------:R2:W-:Y:S01]  /*3130*/  MUFU.EX2 R114, R135 ;  /* 0x0000008700727308 */ /* 0x0005e20000000800 */
[--C-:B------:R-:W-:Y:S02]  /*3140*/  FADD.FTZ R109, R16, -R130.reuse ;  /* 0x80000082106d7221 */ /* 0x100fe40000010000 */
[----:B------:R-:W-:Y:S01]  /*3150*/  FFMA.FTZ R116, -R211, R211, 1 ;  /* 0x3f800000d3747423 */ /* 0x000fe200000101d3 */
[----:B-----5:R-:W-:Y:S01]  /*3160*/  F2FP.PACK_AB R211, R137, R120 ;  /* 0x0000007889d3723e */ /* 0x020fe200000000ff */
[----:B------:R-:W-:Y:S01]  /*3170*/  FMUL.FTZ R109, R118, R109 ;  /* 0x0000006d766d7220 */ /* 0x000fe20000410000 */
[C---:B------:R-:W-:Y:S01]  /*3180*/  F2FP.PACK_AB R118, R129.reuse, R118 ;  /* 0x000000768176723e */ /* 0x040fe200000000ff */
[----:B------:R-:W-:Y:S02]  /*3190*/  FMUL.FTZ R110, R129, R110 ;  /* 0x0000006e816e7220 */ /* 0x000fe40000410000 */
[--C-:B------:R-:W-:Y:S01]  /*31a0*/  FADD.FTZ R129, R20, -R130.reuse ;  /* 0x8000008214817221 */ /* 0x100fe20000010000 */
[----:B------:R-:W-:Y:S01]  /*31b0*/  MUFU.EX2 R111, R111 ;  /* 0x0000006f006f7308 */ /* 0x000fe20000000800 */
[--C-:B------:R-:W-:Y:S02]  /*31c0*/  FADD.FTZ R134, R21, -R130.reuse ;  /* 0x8000008215867221 */ /* 0x100fe40000010000 */
[----:B------:R-:W-:Y:S02]  /*31d0*/  FMUL.FTZ R109, R109, R116 ;  /* 0x000000746d6d7220 */ /* 0x000fe40000410000 */
[----:B------:R-:W-:Y:S02]  /*31e0*/  FMUL.FTZ R129, R120, R129 ;  /* 0x0000008178817220 */ /* 0x000fe40000410000 */
[----:B------:R-:W-:Y:S02]  /*31f0*/  FMUL.FTZ R134, R137, R134 ;  /* 0x0000008689867220 */ /* 0x000fe40000410000 */
[----:B------:R-:W-:Y:S01]  /*3200*/  FFMA.FTZ R116, -R215, R215, 1 ;  /* 0x3f800000d7747423 */ /* 0x000fe200000101d7 */
[----:B------:R-:W-:Y:S01]  /*3210*/  MUFU.EX2 R120, R247 ;  /* 0x000000f700787308 */ /* 0x000fe20000000800 */
[----:B------:R-:W-:Y:S02]  /*3220*/  FADD.FTZ R137, R32, -R130 ;  /* 0x8000008220897221 */ /* 0x000fe40000010000 */
[----:B------:R-:W-:Y:S02]  /*3230*/  FMUL.FTZ R116, R129, R116 ;  /* 0x0000007481747220 */ /* 0x000fe40000410000 */
[----:B------:R-:W-:Y:S01]  /*3240*/  FMUL.FTZ R137, R122, R137 ;  /* 0x000000897a897220 */ /* 0x000fe20000410000 */
[----:B------:R-:W-:Y:S01]  /*3250*/  F2FP.PACK_AB R122, R235, R122 ;  /* 0x0000007aeb7a723e */ /* 0x000fe200000000ff */
[----:B---3--:R-:W-:Y:S02]  /*3260*/  FADD.FTZ R129, R7, -R108 ;  /* 0x8000006c07817221 */ /* 0x008fe40000010000 */
[----:B------:R-:W-:Y:S01]  /*3270*/  FFMA.FTZ R32, -R229, R229, 1 ;  /* 0x3f800000e5207423 */ /* 0x000fe200000101e5 */
[----:B------:R-:W-:Y:S01]  /*3280*/  MUFU.EX2 R245, R245 ;  /* 0x000000f500f57308 */ /* 0x000fe20000000800 */
[----:B------:R-:W-:Y:S02]  /*3290*/  FADD.FTZ R130, R33, -R130 ;  /* 0x8000008221827221 */ /* 0x000fe40000010000 */
[C---:B------:R-:W-:Y:S02]  /*32a0*/  FMUL.FTZ R129, R124.reuse, R129 ;  /* 0x000000817c817220 */ /* 0x040fe40000410000 */
[----:B------:R-:W-:Y:S01]  /*32b0*/  FMUL.FTZ R32, R137, R32 ;  /* 0x0000002089207220 */ /* 0x000fe20000410000 */
[----:B------:R-:W-:Y:S01]  /*32c0*/  F2FP.PACK_AB R137, R124, R239 ;  /* 0x000000ef7c89723e */ /* 0x000fe200000000ff */
[----:B------:R-:W-:Y:S01]  /*32d0*/  FMUL.FTZ R129, R129, R200 ;  /* 0x000000c881817220 */ /* 0x000fe20000410000 */
[----:B------:R-:W3:Y:S01]  /*32e0*/  LDS R124, [R226+0xc300] ;  /* 0x00c30000e27c7984 */ /* 0x000ee20000000800 */
        /* <DEDUP_REMOVED lines=15> */
[----:B------:R-:W5:Y:S01]  /*33e0*/  MUFU.EX2 R228, R228 ;  /* 0x000000e400e47308 */ /* 0x000f620000000800 */
        /* <DEDUP_REMOVED lines=12> */
[----:B----4-:R-:W-:Y:S01]  /*34b0*/  SHF.L.U32 R137, R177, 0x1, RZ ;  /* 0x00000001b1897819 */ /* 0x010fe200000006ff */
[--C-:B------:R-:W-:Y:S02]  /*34c0*/  FADD.FTZ R33, R18, -R108.reuse ;  /* 0x8000006c12217221 */ /* 0x100fe40000010000 */
[----:B------:R-:W-:Y:S01]  /*34d0*/  FADD.FTZ R108, R35, -R108 ;  /* 0x8000006c236c7221 */ /* 0x000fe20000010000 */
[----:B------:R-:W-:Y:S01]  /*34e0*/  IADD3 R178, R172, R137, RZ ;  /* 0x00000089acb27210 */ /* 0x000fe20007ffe0ff */
[----:B-1----:R-:W-:Y:S01]  /*34f0*/  FMUL.FTZ R136, R128, R109 ;  /* 0x0000006d80887220 */ /* 0x002fe20000410000 */
[C---:B------:R-:W-:Y:S01]  /*3500*/  F2FP.PACK_AB R109, R243.reuse, R128 ;  /* 0x00000080f36d723e */ /* 0x040fe200000000ff */
[----:B------:R-:W-:Y:S01]  /*3510*/  FMUL.FTZ R130, R243, R130 ;  /* 0x00000082f3827220 */ /* 0x000fe20000410000 */
[----:B-----5:R-:W-:Y:S01]  /*3520*/  F2FP.PACK_AB R118, R228, R111 ;  /* 0x0000006fe476723e */ /* 0x020fe200000000ff */
[----:B------:R-:W-:Y:S02]  /*3530*/  FFMA.FTZ R35, -R218, R218, 1 ;  /* 0x3f800000da237423 */ /* 0x000fe400000101da */
[----:B------:R-:W-:Y:S02]  /*3540*/  FMUL.FTZ R108, R113, R108 ;  /* 0x0000006c716c7220 */ /* 0x000fe40000410000 */
[----:B------:R-:W-:Y:S02]  /*3550*/  FMUL.FTZ R136, R136, R217 ;  /* 0x000000d988887220 */ /* 0x000fe40000410000 */
[----:B------:R-:W-:Y:S02]  /*3560*/  FMUL.FTZ R35, R130, R35 ;  /* 0x0000002382237220 */ /* 0x000fe40000410000 */
[----:B------:R-:W-:Y:S02]  /*3570*/  FMUL.FTZ R233, R108, R233 ;  /* 0x000000e96ce97220 */ /* 0x000fe40000410000 */
[--C-:B---3--:R-:W-:Y:S02]  /*3580*/  FADD.FTZ R108, R9, -R124.reuse ;  /* 0x8000007c096c7221 */ /* 0x108fe40000010000 */
        /* <DEDUP_REMOVED lines=69> */
[----:B--2---:R-:W-:Y:S01]  /*39e0*/  FFMA.FTZ R108, -R205, R205, 1 ;  /* 0x3f800000cd6c7423 */ /* 0x004fe200000101cd */
[----:B------:R-:W-:Y:S01]  /*39f0*/  STS [R195+0x3000], R124 ;  /* 0x0030007cc3007388 */ /* 0x000fe20000000800 */
[----:B------:R-:W-:Y:S02]  /*3a00*/  FMUL.FTZ R35, R35, R222 ;  /* 0x000000de23237220 */ /* 0x000fe40000410000 */
[----:B------:R-:W-:Y:S01]  /*3a10*/  FMUL.FTZ R108, R121, R108 ;  /* 0x0000006c796c7220 */ /* 0x000fe20000410000 */
[----:B------:R1:W-:Y:S01]  /*3a20*/  STS [R195+0x3400], R118 ;  /* 0x00340076c3007388 */ /* 0x0003e20000000800 */
[----:B---3--:R-:W-:Y:S02]  /*3a30*/  FFMA.FTZ R109, -R206, R206, 1 ;  /* 0x3f800000ce6d7423 */ /* 0x008fe400000101ce */
[----:B------:R-:W-:Y:S01]  /*3a40*/  FFMA.FTZ R128, -R231, R231, 1 ;  /* 0x3f800000e7807423 */ /* 0x000fe200000101e7 */
[----:B------:R-:W-:Y:S01]  /*3a50*/  BAR.SYNC.DEFER_BLOCKING 0x0 ;  /* 0x0000000000007b1d */ /* 0x000fe20000010000 */
[----:B------:R-:W-:Y:S02]  /*3a60*/  FMUL.FTZ R109, R114, R109 ;  /* 0x0000006d726d7220 */ /* 0x000fe40000410000 */
[--C-:B------:R-:W-:Y:S02]  /*3a70*/  FADD.FTZ R114, R30, -R226.reuse ;  /* 0x800000e21e727221 */ /* 0x100fe40000010000 */
[----:B------:R-:W-:Y:S01]  /*3a80*/  FMUL.FTZ R128, R197, R128 ;  /* 0x00000080c5807220 */ /* 0x000fe20000410000 */
[----:B------:R-:W-:Y:S01]  /*3a90*/  F2FP.PACK_AB R109, R109, R108 ;  /* 0x0000006c6d6d723e */ /* 0x000fe200000000ff */
[--C-:B------:R-:W-:Y:S02]  /*3aa0*/  FADD.FTZ R108, R26, -R226.reuse ;  /* 0x800000e21a6c7221 */ /* 0x100fe40000010000 */
[----:B------:R-:W-:Y:S01]  /*3ab0*/  FADD.FTZ R115, R31, -R226 ;  /* 0x800000e21f737221 */ /* 0x000fe20000010000 */
[----:B------:R-:W-:Y:S01]  /*3ac0*/  F2FP.PACK_AB R128, R233, R128 ;  /* 0x00000080e980723e */ /* 0x000fe200000000ff */
[----:B------:R-:W-:Y:S02]  /*3ad0*/  FMUL.FTZ R108, R139, R108 ;  /* 0x0000006c8b6c7220 */ /* 0x000fe40000410000 */
[----:B------:R-:W-:Y:S02]  /*3ae0*/  FMUL.FTZ R114, R111, R114 ;  /* 0x000000726f727220 */ /* 0x000fe40000410000 */
[----:B------:R-:W-:Y:S02]  /*3af0*/  FMUL.FTZ R108, R108, R221 ;  /* 0x000000dd6c6c7220 */ /* 0x000fe40000410000 */
[----:B------:R-:W-:Y:S02]  /*3b00*/  FMUL.FTZ R115, R228, R115 ;  /* 0x00000073e4737220 */ /* 0x000fe40000410000 */
[----:B------:R-:W-:Y:S02]  /*3b10*/  FFMA.FTZ R224, -R224, R224, 1 ;  /* 0x3f800000e0e07423 */ /* 0x000fe400000101e0 */
[----:B-1----:R-:W-:Y:S02]  /*3b20*/  FFMA.FTZ R118, -R227, R227, 1 ;  /* 0x3f800000e3767423 */ /* 0x002fe400000101e3 */
[----:B------:R-:W-:Y:S01]  /*3b30*/  FMUL.FTZ R130, R245, R130 ;  /* 0x00000082f5827220 */ /* 0x000fe20000410000 */
[----:B------:R1:W-:Y:S01]  /*3b40*/  STS [R192+0x4000], R125 ;  /* 0x0040007dc0007388 */ /* 0x0003e20000000800 */
[----:B------:R-:W-:Y:S02]  /*3b50*/  FMUL.FTZ R114, R114, R225 ;  /* 0x000000e172727220 */ /* 0x000fe40000410000 */
[----:B------:R-:W-:Y:S01]  /*3b60*/  FMUL.FTZ R115, R115, R118 ;  /* 0x0000007673737220 */ /* 0x000fe20000410000 */
[----:B------:R-:W-:Y:S01]  /*3b70*/  STS [R192+0x4400], R129 ;  /* 0x00440081c0007388 */ /* 0x000fe20000000800 */
[----:B------:R-:W-:Y:S02]  /*3b80*/  FMUL.FTZ R131, R131, R224 ;  /* 0x000000e083837220 */ /* 0x000fe40000410000 */
[----:B------:R-:W-:Y:S01]  /*3b90*/  FMUL.FTZ R130, R130, R223 ;  /* 0x000000df82827220 */ /* 0x000fe20000410000 */
[----:B------:R-:W-:Y:S01]  /*3ba0*/  STS [R195+0x4000], R110 ;  /* 0x0040006ec3007388 */ /* 0x000fe20000000800 */
[----:B------:R-:W-:Y:S03]  /*3bb0*/  F2FP.PACK_AB R132, R115, R114 ;  /* 0x000000727384723e */ /* 0x000fe600000000ff */
[----:B------:R-:W-:Y:S01]  /*3bc0*/  STS [R195+0x4400], R32 ;  /* 0x00440020c3007388 */ /* 0x000fe20000000800 */
[----:B------:R-:W-:Y:S03]  /*3bd0*/  F2FP.PACK_AB R130, R131, R130 ;  /* 0x000000828382723e */ /* 0x000fe600000000ff */
        /* <DEDUP_REMOVED lines=53> */
[----:B------:R3:W2:Y:S07]  /*3f30*/  LDSM.16.M88.4 R132, [R178+0x11480] ;  /* 0x01148000b284783b */ /* 0x0006ae0000000200 */
        /* <DEDUP_REMOVED lines=15> */
[----:B-1-34-:R-:W1:Y:S01]  /*4030*/  S2R R5, SR_CTAID.Y ;  /* 0x0000000000057919 */ /* 0x01ae620000002600 */
        /* <DEDUP_REMOVED lines=51> */
.L_x_55:
[-C--:B-1-34-:R-:W-:Y:S01]  /*4370*/  HMMA.16816.F32 R4, R32, R100.reuse, RZ ;  /* 0x000000642004723c */ /* 0x09afe200000018ff */
        /* <DEDUP_REMOVED lines=135> */
.L_x_53:
[----:B------:R-:W1:Y:S01]  /*4bf0*/  S2UR UR14, SR_CTAID.Y ;  /* 0x00000000000e79c3 */ /* 0x000e620000002600 */
[----:B------:R-:W-:Y:S01]  /*4c00*/  ULDC.64 UR10, c[0x0][0x338] ;  /* 0x0000ce00000a7ab9 */ /* 0x000fe20000000a00 */
[----:B------:R-:W2:Y:S01]  /*4c10*/  S2R R0, SR_TID.X ;  /* 0x0000000000007919 */ /* 0x000ea20000002100 */
[----:B------:R-:W-:Y:S01]  /*4c20*/  UISETP.NE.AND UP0, UPT, UR10, 0x1, UPT ;  /* 0x000000010a00788c */ /* 0x000fe2000bf05270 */
[----:B------:R-:W-:Y:S01]  /*4c30*/  BSSY B0, `(.L_x_57) ;  /* 0x0000047000007945 */ /* 0x000fe20003800000 */
[----:B------:R-:W-:Y:S01]  /*4c40*/  ULDC UR8, c[0x0][0x340] ;  /* 0x0000d00000087ab9 */ /* 0x000fe20000000800 */
[----:B------:R-:W-:Y:S01]  /*4c50*/  FMUL.FTZ R68, R68, c[0x0][0x298] ;  /* 0x0000a60044447a20 */ /* 0x000fe20000410000 */
[----:B------:R-:W-:Y:S01]  /*4c60*/  ULDC UR4, c[0x0][0x358] ;  /* 0x0000d60000047ab9 */ /* 0x000fe20000000800 */
[----:B------:R-:W3:Y:S01]  /*4c70*/  S2UR UR7, SR_CTAID.X ;  /* 0x00000000000779c3 */ /* 0x000ee20000002500 */
[----:B------:R-:W-:Y:S01]  /*4c80*/  ULDC UR5, c[0x0][0x2f4] ;  /* 0x0000bd0000057ab9 */ /* 0x000fe20000000800 */
[----:B------:R-:W-:-:S02]  /*4c90*/  FMUL.FTZ R69, R69, c[0x0][0x298] ;  /* 0x0000a60045457a20 */ /* 0x000fc40000410000 */
[----:B------:R-:W-:Y:S02]  /*4ca0*/  FMUL.FTZ R70, R70, c[0x0][0x298] ;  /* 0x0000a60046467a20 */ /* 0x000fe40000410000 */
[----:B------:R-:W-:Y:S02]  /*4cb0*/  FMUL.FTZ R71, R71, c[0x0][0x298] ;  /* 0x0000a60047477a20 */ /* 0x000fe40000410000 */
[----:B------:R-:W4:Y:S01]  /*4cc0*/  S2UR UR6, SR_CTAID.Z ;  /* 0x00000000000679c3 */ /* 0x000f220000002700 */
[----:B------:R-:W-:Y:S02]  /*4cd0*/  FMUL.FTZ R72, R72, c[0x0][0x298] ;  /* 0x0000a60048487a20 */ /* 0x000fe40000410000 */
[----:B------:R-:W-:Y:S02]  /*4ce0*/  FMUL.FTZ R73, R73, c[0x0][0x298] ;  /* 0x0000a60049497a20 */ /* 0x000fe40000410000 */
[----:B------:R-:W-:Y:S02]  /*4cf0*/  FMUL.FTZ R74, R74, c[0x0][0x298] ;  /* 0x0000a6004a4a7a20 */ /* 0x000fe40000410000 */
[----:B------:R-:W-:Y:S01]  /*4d00*/  FMUL.FTZ R75, R75, c[0x0][0x298] ;  /* 0x0000a6004b4b7a20 */ /* 0x000fe20000410000 */
[----:B-1----:R-:W-:Y:S01]  /*4d10*/  UIMAD.WIDE.U32 UR16, UR14, UR11, URZ ;  /* 0x0000000b0e1072a5 */ /* 0x002fe2000f8e003f */
[----:B------:R-:W-:Y:S01]  /*4d20*/  FMUL.FTZ R80, R80, c[0x0][0x298] ;  /* 0x0000a60050507a20 */ /* 0x000fe20000410000 */
[----:B------:R-:W-:Y:S01]  /*4d30*/  USHF.R.S32.HI UR13, URZ, 0x1f, UR14 ;  /* 0x0000001f3f0d7899 */ /* 0x000fe2000801140e */
[----:B--2---:R-:W-:Y:S01]  /*4d40*/  ISETP.NE.AND P1, PT, R0, RZ, PT ;  /* 0x000000ff0000720c */ /* 0x004fe20003f25270 */
[----:B------:R-:W-:Y:S01]  /*4d50*/  UMOV UR11, UR14 ;  /* 0x0000000e000b7c82 */ /* 0x000fe20008000000 */
[----:B------:R-:W-:Y:S01]  /*4d60*/  FMUL.FTZ R81, R81, c[0x0][0x298] ;  /* 0x0000a60051517a20 */ /* 0x000fe20000410000 */
[----:B------:R-:W-:Y:S01]  /*4d70*/  UMOV UR12, UR14 ;  /* 0x0000000e000c7c82 */ /* 0x000fe20008000000 */
[----:B------:R-:W-:Y:S01]  /*4d80*/  FMUL.FTZ R82, R82, c[0x0][0x298] ;  /* 0x0000a60052527a20 */ /* 0x000fe20000410000 */
[----:B------:R-:W-:Y:S01]  /*4d90*/  @UP0 UMOV UR15, UR17 ;  /* 0x00000011000f0c82 */ /* 0x000fe20008000000 */
[----:B------:R-:W-:Y:S01]  /*4da0*/  FMUL.FTZ R83, R83, c[0x0][0x298] ;  /* 0x0000a60053537a20 */ /* 0x000fe20000410000 */
[----:B------:R-:W-:Y:S01]  /*4db0*/  @UP0 USHF.R.U32.HI UR11, URZ, UR8, UR15 ;  /* 0x000000083f0b0299 */ /* 0x000fe2000801160f */
[----:B------:R-:W-:Y:S01]  /*4dc0*/  FMUL.FTZ R76, R76, c[0x0][0x298] ;  /* 0x0000a6004c4c7a20 */ /* 0x000fe20000410000 */
[----:B---3--:R-:W-:Y:S01]  /*4dd0*/  UIMAD UR8, UR7, UR4, URZ ;  /* 0x00000004070872a4 */ /* 0x008fe2000f8e023f */
[----:B------:R-:W-:Y:S01]  /*4de0*/  FMUL.FTZ R77, R77, c[0x0][0x298] ;  /* 0x0000a6004d4d7a20 */ /* 0x000fe20000410000 */
[----:B------:R-:W-:Y:S01]  /*4df0*/  @UP0 USHF.R.S32.HI UR4, URZ, 0x1f, UR11 ;  /* 0x0000001f3f040899 */ /* 0x000fe2000801140b */
[----:B------:R-:W-:Y:S01]  /*4e00*/  FMUL.FTZ R78, R78, c[0x0][0x298] ;  /* 0x0000a6004e4e7a20 */ /* 0x000fe20000410000 */
[----:B----4-:R-:W-:Y:S01]  /*4e10*/  UIMAD UR9, UR6, UR5, URZ ;  /* 0x00000005060972a4 */ /* 0x010fe2000f8e023f */
[----:B------:R-:W-:Y:S01]  /*4e20*/  FMUL.FTZ R79, R79, c[0x0][0x298] ;  /* 0x0000a6004f4f7a20 */ /* 0x000fe20000410000 */
[----:B------:R-:W-:Y:S01]  /*4e30*/  UIMAD UR5, UR8, UR5, URZ ;  /* 0x00000005080572a4 */ /* 0x000fe2000f8e023f */
[----:B------:R-:W-:Y:S01]  /*4e40*/  FMUL.FTZ R84, R84, c[0x0][0x298] ;  /* 0x0000a60054547a20 */ /* 0x000fe20000410000 */
[----:B------:R-:W-:Y:S01]  /*4e50*/  @UP0 UMOV UR12, UR11 ;  /* 0x0000000b000c0c82 */ /* 0x000fe20008000000 */
[----:B------:R-:W-:Y:S01]  /*4e60*/  FMUL.FTZ R85, R85, c[0x0][0x298] ;  /* 0x0000a60055557a20 */ /* 0x000fe20000410000 */
[----:B------:R-:W-:Y:S01]  /*4e70*/  USHF.R.S32.HI UR15, URZ, 0x1f, UR9 ;  /* 0x0000001f3f0f7899 */ /* 0x000fe20008011409 */
[----:B------:R-:W-:Y:S01]  /*4e80*/  FMUL.FTZ R86, R86, c[0x0][0x298] ;  /* 0x0000a60056567a20 */ /* 0x000fe20000410000 */
[----:B------:R-:W-:Y:S01]  /*4e90*/  @UP0 UMOV UR13, UR4 ;  /* 0x00000004000d0c82 */ /* 0x000fe20008000000 */
[----:B------:R-:W-:Y:S01]  /*4ea0*/  FMUL.FTZ R87, R87, c[0x0][0x298] ;  /* 0x0000a60057577a20 */ /* 0x000fe20000410000 */
[----:B------:R-:W-:Y:S01]  /*4eb0*/  USHF.R.S32.HI UR8, URZ, 0x1f, UR5 ;  /* 0x0000001f3f087899 */ /* 0x000fe20008011405 */
[----:B------:R-:W-:Y:S01]  /*4ec0*/  FMUL.FTZ R88, R88, c[0x0][0x298] ;  /* 0x0000a60058587a20 */ /* 0x000fe20000410000 */
[----:B------:R-:W-:Y:S01]  /*4ed0*/  UIADD3 UR9, UP1, UP0, UR5, UR12, UR9 ;  /* 0x0000000c05097290 */ /* 0x000fe2000f83e009 */
[----:B------:R-:W-:Y:S01]  /*4ee0*/  FMUL.FTZ R89, R89, c[0x0][0x298] ;  /* 0x0000a60059597a20 */ /* 0x000fe20000410000 */
[----:B------:R-:W-:Y:S01]  /*4ef0*/  UIADD3 UR11, -UR11, URZ, URZ ;  /* 0x0000003f0b0b7290 */ /* 0x000fe2000fffe13f */
[----:B------:R-:W-:Y:S01]  /*4f00*/  FMUL.FTZ R90, R90, c[0x0][0x298] ;  /* 0x0000a6005a5a7a20 */ /* 0x000fe20000410000 */
[----:B------:R-:W-:Y:S01]  /*4f10*/  UIADD3.X UR15, UR8, UR13, UR15, UP1, UP0 ;  /* 0x0000000d080f7290 */ /* 0x000fe20008fe040f */
[----:B------:R-:W-:Y:S01]  /*4f20*/  FMUL.FTZ R91, R91, c[0x0][0x298] ;  /* 0x0000a6005b5b7a20 */ /* 0x000fe20000410000 */
[----:B------:R-:W-:Y:S01]  /*4f30*/  USHF.L.U32 UR8, UR9, 0x2, URZ ;  /* 0x0000000209087899 */ /* 0x000fe2000800063f */
[----:B------:R-:W-:Y:S01]  /*4f40*/  FMUL.FTZ R96, R96, c[0x0][0x298] ;  /* 0x0000a60060607a20 */ /* 0x000fe20000410000 */
[----:B------:R-:W-:Y:S01]  /*4f50*/  ULDC.64 UR4, c[0x0][0x350] ;  /* 0x0000d40000047ab9 */ /* 0x000fe20000000a00 */
[----:B------:R-:W-:Y:S01]  /*4f60*/  FMUL.FTZ R97, R97, c[0x0][0x298] ;  /* 0x0000a60061617a20 */ /* 0x000fe20000410000 */
[----:B------:R-:W-:Y:S01]  /*4f70*/  USHF.L.U64.HI UR9, UR9, 0x2, UR15 ;  /* 0x0000000209097899 */ /* 0x000fe2000801020f */
[----:B------:R-:W-:Y:S01]  /*4f80*/  FMUL.FTZ R98, R98, c[0x0][0x298] ;  /* 0x0000a60062627a20 */ /* 0x000fe20000410000 */
[----:B------:R-:W-:Y:S01]  /*4f90*/  UIADD3 UR4, UP0, UR8, UR4, URZ ;  /* 0x0000000408047290 */ /* 0x000fe2000ff1e03f */
[----:B------:R-:W-:Y:S01]  /*4fa0*/  FMUL.FTZ R99, R99, c[0x0][0x298] ;  /* 0x0000a60063637a20 */ /* 0x000fe20000410000 */
[----:B------:R-:W-:Y:S01]  /*4fb0*/  UIMAD UR10, UR11, UR10, UR14 ;  /* 0x0000000a0b0a72a4 */ /* 0x000fe2000f8e020e */
[----:B------:R-:W-:Y:S01]  /*4fc0*/  FMUL.FTZ R92, R92, c[0x0][0x298] ;  /* 0x0000a6005c5c7a20 */ /* 0x000fe20000410000 */
[----:B------:R-:W-:Y:S01]  /*4fd0*/  UIADD3.X UR5, UR9, UR5, URZ, UP0, !UPT ;  /* 0x0000000509057290 */ /* 0x000fe200087fe43f */
[----:B------:R-:W-:Y:S01]  /*4fe0*/  FMUL.FTZ R93, R93, c[0x0][0x298] ;  /* 0x0000a6005d5d7a20 */ /* 0x000fe20000410000 */
[----:B------:R-:W-:Y:S01]  /*4ff0*/  MOV R2, UR4 ;  /* 0x0000000400027c02 */ /* 0x000fe20008000f00 */
[----:B------:R-:W-:-:S02]  /*5000*/  FMUL.FTZ R94, R94, c[0x0][0x298] ;  /* 0x0000a6005e5e7a20 */ /* 0x000fc40000410000 */
[----:B------:R-:W-:Y:S01]  /*5010*/  FMUL.FTZ R95, R95, c[0x0][0x298] ;  /* 0x0000a6005f5f7a20 */ /* 0x000fe20000410000 */
[----:B------:R-:W-:Y:S01]  /*5020*/  MOV R3, UR5 ;  /* 0x0000000500037c02 */ /* 0x000fe20008000f00 */
[----:B------:R-:W-:Y:S06]  /*5030*/  BAR.SYNC.DEFER_BLOCKING 0x1, 0x100 ;  /* 0x0044000000007b1d */ /* 0x000fec0000010000 */
[----:B------:R-:W-:Y:S05]  /*5040*/  @P1 BRA `(.L_x_58) ;  /* 0x0000005000001947 */ /* 0x000fea0003800000 */
.L_x_59:
[----:B------:R-:W2:Y:S01]  /*5050*/  LDG.E.STRONG.GPU R4, [R2.64] ;  /* 0x0000001802047981 */ /* 0x000ea2000c1ef900 */
[----:B------:R-:W-:Y:S01]  /*5060*/  YIELD ;  /* 0x0000000000007946 */ /* 0x000fe20003800000 */
[----:B--2---:R-:W-:Y:S01]  /*5070*/  ISETP.NE.AND P0, PT, R4, UR10, PT ;  /* 0x0000000a04007c0c */ /* 0x004fe2000bf05270 */
[----:B------:R-:W-:-:S12]  /*5080*/  CCTL.IVALL ;  /* 0x00000000ff00798f */ /* 0x000fd80002000000 */
[----:B------:R-:W-:Y:S05]  /*5090*/  @P0 BRA `(.L_x_59) ;  /* 0xffffffb000000947 */ /* 0x000fea000383ffff */
.L_x_58:
[----:B------:R-:W-:Y:S05]  /*50a0*/  BSYNC B0 ;  /* 0x0000000000007941 */ /* 0x000fea0003800000 */
.L_x_57:
[----:B------:R-:W-:Y:S01]  /*50b0*/  MOV R5, 0xffffffff ;  /* 0xffffffff00057802 */ /* 0x000fe20000000f00 */
[----:B------:R-:W-:Y:S05]  /*50c0*/  BRA.CONV ~URZ, `(.L_x_60) ;  /* 0x000000237f007947 */ /* 0x000fea000b800000 */
[----:B------:R-:W-:Y:S02]  /*50d0*/  MOV R6, 0x50f0 ;  /* 0x000050f000067802 */ /* 0x000fe40000000f00 */
[----:B------:R-:W-:Y:S05]  /*50e0*/  CALL.REL.NOINC `($__internal_0_$__cuda_sm70_warpsync) ;  /* 0x0000092000007944 */ /* 0x000fea0003c00000 */
.L_x_60:
[----:B------:R-:W-:Y:S01]  /*50f0*/  USHF.L.U32 UR4, UR7, 0xd, URZ ;  /* 0x0000000d07047899 */ /* 0x000fe2000800063f */
[----:B------:R-:W1:Y:S01]  /*5100*/  S2R R4, SR_CTAID.Z ;  /* 0x0000000000047919 */ /* 0x000e620000002700 */
[----:B------:R-:W-:Y:S01]  /*5110*/  IMAD.U32 R6, RZ, RZ, UR12 ;  /* 0x0000000cff067e24 */ /* 0x000fe2000f8e00ff */
[----:B------:R-:W-:-:S06]  /*5120*/  NOP ;  /* 0x0000000000007918 */ /* 0x000fcc0000000000 */
[----:B------:R-:W-:Y:S01]  /*5130*/  USHF.R.S32.HI UR11, URZ, 0x1f, UR4 ;  /* 0x0000001f3f0b7899 */ /* 0x000fe20008011404 */
[C---:B------:R-:W-:Y:S01]  /*5140*/  IADD3 R8, P0, R0.reuse, UR4, RZ ;  /* 0x0000000400087c10 */ /* 0x040fe2000ff1e0ff */
[----:B------:R-:W-:Y:S01]  /*5150*/  IMAD.U32 R7, RZ, RZ, UR13 ;  /* 0x0000000dff077e24 */ /* 0x000fe2000f8e00ff */
[----:B------:R-:W-:Y:S02]  /*5160*/  ULDC.64 UR4, c[0x0][0x328] ;  /* 0x0000ca0000047ab9 */ /* 0x000fe40000000a00 */
[----:B------:R-:W-:Y:S01]  /*5170*/  UIMAD UR4, UR13, UR4, URZ ;  /* 0x000000040d0472a4 */ /* 0x000fe2000f8e023f */
[----:B------:R-:W-:-:S03]  /*5180*/  LEA.HI.X.SX32 R9, R0, UR11, 0x1, P0 ;  /* 0x0000000b00097c11 */ /* 0x000fc600080f0eff */
[----:B------:R-:W-:Y:S02]  /*5190*/  UIMAD UR11, UR12, UR5, UR4 ;  /* 0x000000050c0b72a4 */ /* 0x000fe4000f8e0204 */
[----:B------:R-:W-:Y:S01]  /*51a0*/  IMAD.WIDE.U32 R6, R6, c[0x0][0x328], R8 ;  /* 0x0000ca0006067a25 */ /* 0x000fe200078e0008 */
[----:B------:R-:W-:Y:S02]  /*51b0*/  ULDC.64 UR4, c[0x0][0x330] ;  /* 0x0000cc0000047ab9 */ /* 0x000fe40000000a00 */
[----:B------:R-:W-:Y:S02]  /*51c0*/  UIMAD UR4, UR19, UR4, URZ ;  /* 0x00000004130472a4 */ /* 0x000fe4000f8e023f */
[----:B------:R-:W-:Y:S02]  /*51d0*/  IADD3 R7, R7, UR11, RZ ;  /* 0x0000000b07077c10 */ /* 0x000fe4000fffe0ff */
[----:B------:R-:W-:-:S03]  /*51e0*/  UIMAD UR4, UR6, UR5, UR4 ;  /* 0x00000005060472a4 */ /* 0x000fc6000f8e0204 */
[----:B-1----:R-:W-:-:S05]  /*51f0*/  IMAD.WIDE.U32 R6, R4, c[0x0][0x330], R6 ;  /* 0x0000cc0004067a25 */ /* 0x002fca00078e0006 */
[----:B------:R-:W-:Y:S02]  /*5200*/  IADD3 R0, R7, UR4, RZ ;  /* 0x0000000407007c10 */ /* 0x000fe4000fffe0ff */
[----:B------:R-:W-:-:S04]  /*5210*/  LEA R10, P0, R6, c[0x0][0x310], 0x2 ;  /* 0x0000c400060a7a11 */ /* 0x000fc800078010ff */
[----:B------:R-:W-:-:S05]  /*5220*/  LEA.HI.X R11, R6, c[0x0][0x314], R0, 0x2, P0 ;  /* 0x0000c500060b7a11 */ /* 0x000fca00000f1400 */
[----:B------:R1:W-:Y:S04]  /*5230*/  RED.E.ADD.F32.FTZ.RN.STRONG.GPU [R10.64], R36 ;  /* 0x000000240a00798e */ /* 0x0003e8000c10e798 */
[----:B------:R1:W-:Y:S04]  /*5240*/  RED.E.ADD.F32.FTZ.RN.STRONG.GPU [R10.64+0x400], R37 ;  /* 0x000400250a00798e */ /* 0x0003e8000c10e798 */
        /* <DEDUP_REMOVED lines=29> */
[----:B------:R1:W-:Y:S01]  /*5420*/  RED.E.ADD.F32.FTZ.RN.STRONG.GPU [R10.64+0x7c00], R63 ;  /* 0x007c003f0a00798e */ /* 0x0003e2000c10e798 */
[----:B------:R-:W-:Y:S05]  /*5430*/  BRA.CONV ~URZ, `(.L_x_61) ;  /* 0x000000237f007947 */ /* 0x000fea000b800000 */
[----:B------:R-:W-:Y:S02]  /*5440*/  MOV R6, 0x5460 ;  /* 0x0000546000067802 */ /* 0x000fe40000000f00 */
[----:B-1----:R-:W-:Y:S05]  /*5450*/  CALL.REL.NOINC `($__internal_0_$__cuda_sm70_warpsync) ;  /* 0x000005b000007944 */ /* 0x002fea0003c00000 */
.L_x_61:
[----:B------:R-:W-:-:S06]  /*5460*/  NOP ;  /* 0x0000000000007918 */ /* 0x000fcc0000000000 */
[----:B------:R-:W-:Y:S01]  /*5470*/  BSSY B0, `(.L_x_62) ;  /* 0x000000b000007945 */ /* 0x000fe20003800000 */
[----:B------:R-:W-:Y:S05]  /*5480*/  @P1 BRA `(.L_x_63) ;  /* 0x0000009000001947 */ /* 0x000fea0003800000 */
[----:B------:R-:W-:Y:S01]  /*5490*/  @!PT LDS RZ, [RZ] ;  /* 0x00000000fffff984 */ /* 0x000fe20000000800 */
[----:B------:R-:W-:Y:S01]  /*54a0*/  @!PT LDS RZ, [RZ] ;  /* 0x00000000fffff984 */ /* 0x000fe20000000800 */
[----:B------:R-:W-:Y:S01]  /*54b0*/  @!PT LDS RZ, [RZ] ;  /* 0x00000000fffff984 */ /* 0x000fe20000000800 */
[----:B------:R-:W-:Y:S01]  /*54c0*/  @!PT LDS RZ, [RZ] ;  /* 0x00000000fffff984 */ /* 0x000fe20000000800 */
[----:B------:R-:W-:Y:S06]  /*54d0*/  MEMBAR.ALL.GPU ;  /* 0x0000000000007992 */ /* 0x000fec000000a000 */
[----:B------:R-:W-:Y:S01]  /*54e0*/  MOV R7, 0x1 ;  /* 0x0000000100077802 */ /* 0x000fe20000000f00 */
[----:B------:R-:W-:-:S00]  /*54f0*/  ERRBAR ;  /* 0x00000000000079ab */ /* 0x000fc00000000000 */
[----:B012345:R-:W-:-:S05]  /*5500*/  CCTL.IVALL ;  /* 0x00000000ff00798f */ /* 0x03ffca0002000000 */
[----:B------:R2:W-:Y:S02]  /*5510*/  RED.E.ADD.S32.STRONG.GPU [R2.64], R7 ;  /* 0x000000070200798e */ /* 0x0005e4000c10e398 */
.L_x_63:
[----:B------:R-:W-:Y:S05]  /*5520*/  BSYNC B0 ;  /* 0x0000000000007941 */ /* 0x000fea0003800000 */
.L_x_62:
[----:B------:R-:W-:Y:S01]  /*5530*/  ULDC.64 UR4, c[0x0][0x348] ;  /* 0x0000d20000047ab9 */ /* 0x000fe20000000a00 */
[----:B------:R-:W-:Y:S01]  /*5540*/  BSSY B0, `(.L_x_64) ;  /* 0x000000b000007945 */ /* 0x000fe20003800000 */
[----:B------:R-:W-:-:S04]  /*5550*/  UIADD3 UR4, UP0, UR8, UR4, URZ ;  /* 0x0000000408047290 */ /* 0x000fc8000ff1e03f */
[----:B------:R-:W-:Y:S02]  /*5560*/  UIADD3.X UR5, UR9, UR5, URZ, UP0, !UPT ;  /* 0x0000000509057290 */ /* 0x000fe400087fe43f */
[----:B--2---:R-:W-:-:S04]  /*5570*/  MOV R2, UR4 ;  /* 0x0000000400027c02 */ /* 0x004fc80008000f00 */
[----:B------:R-:W-:Y:S01]  /*5580*/  MOV R3, UR5 ;  /* 0x0000000500037c02 */ /* 0x000fe20008000f00 */
[----:B------:R-:W-:Y:S05]  /*5590*/  @P1 BRA `(.L_x_65) ;  /* 0x0000005000001947 */ /* 0x000fea0003800000 */
.L_x_66:
[----:B------:R-:W2:Y:S01]  /*55a0*/  LDG.E.STRONG.GPU R0, [R2.64] ;  /* 0x0000001802007981 */ /* 0x000ea2000c1ef900 */
[----:B------:R-:W-:Y:S01]  /*55b0*/  YIELD ;  /* 0x0000000000007946 */ /* 0x000fe20003800000 */
[----:B--2---:R-:W-:Y:S01]  /*55c0*/  ISETP.NE.AND P0, PT, R0, UR10, PT ;  /* 0x0000000a00007c0c */ /* 0x004fe2000bf05270 */
[----:B------:R-:W-:-:S12]  /*55d0*/  CCTL.IVALL ;  /* 0x00000000ff00798f */ /* 0x000fd80002000000 */
[----:B------:R-:W-:Y:S05]  /*55e0*/  @P0 BRA `(.L_x_66) ;  /* 0xffffffb000000947 */ /* 0x000fea000383ffff */
.L_x_65:
[----:B------:R-:W-:Y:S05]  /*55f0*/  BSYNC B0 ;  /* 0x0000000000007941 */ /* 0x000fea0003800000 */
.L_x_64:
[----:B------:R-:W-:Y:S05]  /*5600*/  BRA.CONV ~URZ, `(.L_x_67) ;  /* 0x000000237f007947 */ /* 0x000fea000b800000 */
[----:B------:R-:W-:Y:S02]  /*5610*/  MOV R6, 0x5630 ;  /* 0x0000563000067802 */ /* 0x000fe40000000f00 */
[----:B-1----:R-:W-:Y:S05]  /*5620*/  CALL.REL.NOINC `($__internal_0_$__cuda_sm70_warpsync) ;  /* 0x000003e000007944 */ /* 0x002fea0003c00000 */
.L_x_67:
[----:B------:R-:W-:Y:S01]  /*5630*/  ULDC.64 UR4, c[0x0][0x300] ;  /* 0x0000c00000047ab9 */ /* 0x000fe20000000a00 */
[----:B------:R-:W-:Y:S01]  /*5640*/  IMAD.U32 R6, RZ, RZ, UR12 ;  /* 0x0000000cff067e24 */ /* 0x000fe2000f8e00ff */
[----:B------:R-:W-:Y:S01]  /*5650*/  UIMAD UR4, UR13, UR4, URZ ;  /* 0x000000040d0472a4 */ /* 0x000fe2000f8e023f */
[----:B------:R-:W-:Y:S02]  /*5660*/  IMAD.U32 R7, RZ, RZ, UR13 ;  /* 0x0000000dff077e24 */ /* 0x000fe4000f8e00ff */
[----:B------:R-:W-:Y:S01]  /*5670*/  IMAD.WIDE.U32 R6, R6, c[0x0][0x300], R8 ;  /* 0x0000c00006067a25 */ /* 0x000fe200078e0008 */
[----:B------:R-:W-:-:S03]  /*5680*/  UIMAD UR11, UR12, UR5, UR4 ;  /* 0x000000050c0b72a4 */ /* 0x000fc6000f8e0204 */
[----:B------:R-:W-:Y:S02]  /*5690*/  ULDC.64 UR4, c[0x0][0x308] ;  /* 0x0000c20000047ab9 */ /* 0x000fe40000000a00 */
[----:B------:R-:W-:Y:S01]  /*56a0*/  UIMAD UR4, UR19, UR4, URZ ;  /* 0x00000004130472a4 */ /* 0x000fe2000f8e023f */
[----:B------:R-:W-:-:S03]  /*56b0*/  IADD3 R7, R7, UR11, RZ ;  /* 0x0000000b07077c10 */ /* 0x000fc6000fffe0ff */
[----:B------:R-:W-:Y:S02]  /*56c0*/  UIMAD UR4, UR6, UR5, UR4 ;  /* 0x00000005060472a4 */ /* 0x000fe4000f8e0204 */
[----:B------:R-:W-:-:S05]  /*56d0*/  IMAD.WIDE.U32 R6, R4, c[0x0][0x308], R6 ;  /* 0x0000c20004067a25 */ /* 0x000fca00078e0006 */
[----:B------:R-:W-:Y:S02]  /*56e0*/  IADD3 R0, R7, UR4, RZ ;  /* 0x0000000407007c10 */ /* 0x000fe4000fffe0ff */
[----:B------:R-:W-:-:S04]  /*56f0*/  LEA R8, P0, R6, c[0x0][0x2e8], 0x2 ;  /* 0x0000ba0006087a11 */ /* 0x000fc800078010ff */
[----:B------:R-:W-:Y:S01]  /*5700*/  LEA.HI.X R9, R6, c[0x0][0x2ec], R0, 0x2, P0 ;  /* 0x0000bb0006097a11 */ /* 0x000fe200000f1400 */
[----:B------:R-:W-:-:S06]  /*5710*/  NOP ;  /* 0x0000000000007918 */ /* 0x000fcc0000000000 */
        /* <DEDUP_REMOVED lines=34> */
[----:B-12---:R-:W-:Y:S05]  /*5940*/  CALL.REL.NOINC `($__internal_0_$__cuda_sm70_warpsync) ;  /* 0x000000c000007944 */ /* 0x006fea0003c00000 */
.L_x_68:
[----:B------:R-:W-:-:S06]  /*5950*/  NOP ;  /* 0x0000000000007918 */ /* 0x000fcc0000000000 */
[----:B------:R-:W-:Y:S05]  /*5960*/  @P1 EXIT ;  /* 0x000000000000194d */ /* 0x000fea0003800000 */
        /* <DEDUP_REMOVED lines=8> */
[----:B------:R-:W-:Y:S01]  /*59f0*/  RED.E.ADD.S32.STRONG.GPU [R2.64], R5 ;  /* 0x000000050200798e */ /* 0x000fe2000c10e398 */
[----:B------:R-:W-:Y:S05]  /*5a00*/  EXIT ;  /* 0x000000000000794d */ /* 0x000fea0003800000 */
        .weak           $__internal_0_$__cuda_sm70_warpsync
        .type           $__internal_0_$__cuda_sm70_warpsync,@function
        .size           $__internal_0_$__cuda_sm70_warpsync,(.L_x_5609 - $__internal_0_$__cuda_sm70_warpsync)
$__internal_0_$__cuda_sm70_warpsync:
[----:B------:R-:W-:Y:S01]  /*5a10*/  MOV R7, 0x0 ;  /* 0x0000000000077802 */ /* 0x000fe20000000f00 */
[----:B------:R-:W-:Y:S04]  /*5a20*/  WARPSYNC R5 ;  /* 0x0000000500007348 */ /* 0x000fe80003800000 */
[----:B------:R-:W-:Y:S05]  /*5a30*/  RET.REL.NODEC R6 `(_ZN7cutlass13device_kernelIN5flash19enable_sm80_to_sm89INS1_16FlashAttnBwdSm80INS1_25CollectiveMainloopBwdSm80ILi2ELi2EN4cute5tupleIJNS5_1CILi64EEENS7_ILi128EEES8_EEENS_6half_tEfNS_4arch4Sm80ELb0ELb0ELb1ELb0ELb1ELb0ELb0ELb0ELi2ELi2ELi4ELi2ELb1EEENS1_24CollectiveEpilogueBwdGQAISA_fSD_Li256ELb0ELb1EEENS1_19SingleTileSchedulerILb0ELb0ELb0ELi128EEEEEEEEEvNT_6ParamsE) ;  /* 0xffffa5c006007950 */ /* 0x000fea0003c3ffff */
.L_x_69:
        /* <DEDUP_REMOVED lines=12> */
.L_x_5609:


//--------------------- .text._ZN7cutlass13device_kernelIN5flash19enable_sm80_to_sm89INS1_16FlashAttnBwdSm80INS1_25CollectiveMainloopBwdSm80ILi2ELi2EN4cute5tupleIJNS5_1CILi64EEENS7_ILi128EEES8_EEENS_6half_tEfNS_4arch4Sm80ELb0ELb0ELb1ELb1ELb0ELb0ELb0ELb0ELi2ELi2ELi4ELi2ELb1EEENS1_21CollectiveEpilogueBwdISA_SB_SD_Li256ELb1ELb0ELi2EEENS1_19SingleTileSchedulerILb1ELb0ELb0ELi128EEEEEEEEEvNT_6ParamsE --------------------------
	.section	.text._ZN7cutlass13device_kernelIN5flash19enable_sm80_to_sm89INS1_16FlashAttnBwdSm80INS1_25CollectiveMainloopBwdSm80ILi2ELi2EN4cute5tupleIJNS5_1CILi64EEENS7_ILi128EEES8_EEENS_6half_tEfNS_4arch4Sm80ELb0ELb0ELb1ELb1ELb0ELb0ELb0ELb0ELi2ELi2ELi4ELi2ELb1EEENS1_21CollectiveEpilogueBwdISA_SB_SD_Li256ELb1ELb0ELi2EEENS1_19SingleTileSchedulerILb1ELb0ELb0ELi128EEEEEEEEEvNT_6ParamsE,"ax",@progbits
	.sectioninfo	@"SHI_REGISTERS=254"
	.align	128
.text._ZN7cutlass13device_kernelIN5flash19enable_sm80_to_sm89INS1_16FlashAttnBwdSm80INS1_25CollectiveMainloopBwdSm80ILi2ELi2EN4cute5tupleIJNS5_1CILi64EEENS7_ILi128EEES8_EEENS_6half_tEfNS_4arch4Sm80ELb0ELb0ELb1ELb1ELb0ELb0ELb0ELb0ELi2ELi2ELi4ELi2ELb1EEENS1_21CollectiveEpilogueBwdISA_SB_SD_Li256ELb1ELb0ELi2EEENS1_19SingleTileSchedulerILb1ELb0ELb0ELi128EEEEEEEEEvNT_6ParamsE:
        .type           _ZN7cutlass13device_kernelIN5flash19enable_sm80_to_sm89INS1_16FlashAttnBwdSm80INS1_25CollectiveMainloopBwdSm80ILi2ELi2EN4cute5tupleIJNS5_1CILi64EEENS7_ILi128EEES8_EEENS_6half_tEfNS_4arch4Sm80ELb0ELb0ELb1ELb1ELb0ELb0ELb0ELb0ELi2ELi2ELi4ELi2ELb1EEENS1_21CollectiveEpilogueBwdISA_SB_SD_Li256ELb1ELb0ELi2EEENS1_19SingleTileSchedulerILb1ELb0ELb0ELi128EEEEEEEEEvNT_6ParamsE,@function
        .size           _ZN7cutlass13device_kernelIN5flash19enable_sm80_to_sm89INS1_16FlashAttnBwdSm80INS1_25CollectiveMainloopBwdSm80ILi2ELi2EN4cute5tupleIJNS5_1CILi64EEENS7_ILi128EEES8_EEENS_6half_tEfNS_4arch4Sm80ELb0ELb0ELb1ELb1ELb0ELb0ELb0ELb0ELi2ELi2ELi4ELi2ELb1EEENS1_21CollectiveEpilogueBwdISA_SB_SD_Li256ELb1ELb0ELi2EEENS1_19SingleTileSchedulerILb1ELb0ELb0ELi128EEEEEEEEEvNT_6ParamsE,(.L_x_5611 - _ZN7cutlass13device_kernelIN5flash19enable_sm80_to_sm89INS1_16FlashAttnBwdSm80INS1_25CollectiveMainloopBwdSm80ILi2ELi2EN4cute5tupleIJNS5_1CILi64EEENS7_ILi128EEES8_EEENS_6half_tEfNS_4arch4Sm80ELb0ELb0ELb1ELb1ELb0ELb0ELb0ELb0ELi2ELi2ELi4ELi2ELb1EEENS1_21CollectiveEpilogueBwdISA_SB_SD_Li256ELb1ELb0ELi2EEENS1_19SingleTileSchedulerILb1ELb0ELb0ELi128EEEEEEEEEvNT_6ParamsE)
        .other          _ZN7cutlass13device_kernelIN5flash19enable_sm80_to_sm89INS1_16FlashAttnBwdSm80INS1_25CollectiveMainloopBwdSm80ILi2ELi2EN4cute5tupleIJNS5_1CILi64EEENS7_ILi128EEES8_EEENS_6half_tEfNS_4arch4Sm80ELb0ELb0ELb1ELb1ELb0ELb0ELb0ELb0ELi2ELi2ELi4ELi2ELb1EEENS1_21CollectiveEpilogueBwdISA_SB_SD_Li256ELb1ELb0ELi2EEENS1_19SingleTileSchedulerILb1ELb0ELb0ELi128EEEEEEEEEvNT_6ParamsE,@"STO_CUDA_ENTRY STV_DEFAULT"
_ZN7cutlass13device_kernelIN5flash19enable_sm80_to_sm89INS1_16FlashAttnBwdSm80INS1_25CollectiveMainloopBwdSm80ILi2ELi2EN4cute5tupleIJNS5_1CILi64EEENS7_ILi128EEES8_EEENS_6half_tEfNS_4arch4Sm80ELb0ELb0ELb1ELb1ELb0ELb0ELb0ELb0ELi2ELi2ELi4ELi2ELb1EEENS1_21CollectiveEpilogueBwdISA_SB_SD_Li256ELb1ELb0ELi2EEENS1_19SingleTileSchedulerILb1ELb0ELb0ELi128EEEEEEEEEvNT_6ParamsE:
[----:B------:R-:W-:Y:S02]  /*0000*/  MOV R1, c[0x0][0x28] ;  /* 0x00000a0000017a02 */ /* 0x000fe40000000f00 */
[----:B------:R-:W1:Y:S01]  /*0010*/  S2R R6, SR_TID.X ;  /* 0x0000000000067919 */ /* 0x000e620000002100 */
[----:B------:R-:W-:Y:S01]  /*0020*/  MOV R10, 0x4 ;  /* 0x00000004000a7802 */ /* 0x000fe20000000f00 */
[----:B------:R-:W-:Y:S02]  /*0030*/  ULDC.64 UR8, c[0x0][0x118] ;  /* 0x0000460000087ab9 */ /* 0x000fe40000000a00 */
[----:B------:R-:W2:Y:S04]  /*0040*/  S2R R187, SR_CTAID.Z ;  /* 0x0000000000bb7919 */ /* 0x000ea80000002700 */
[----:B------:R-:W3:Y:S04]  /*0050*/  S2R R2, SR_CTAID.X ;  /* 0x0000000000027919 */ /* 0x000ee80000002500 */
[----:B------:R-:W4:Y:S01]  /*0060*/  S2R R3, SR_CTAID.Y ;  /* 0x0000000000037919 */ /* 0x000f220000002600 */
[----:B-1----:R-:W-:Y:S01]  /*0070*/  SHF.R.U32.HI R0, RZ, 0x5, R6 ;  /* 0x00000005ff007819 */ /* 0x002fe20000011606 */
[----:B--2---:R-:W-:-:S05]  /*0080*/  IMAD.WIDE R4, R187, R10, c[0x0][0x3c0] ;  /* 0x0000f000bb047625 */ /* 0x004fca00078e020a */
[----:B------:R-:W1:Y:S02]  /*0090*/  SHFL.IDX PT, R0, R0, RZ, 0x1f ;  /* 0x00001fff00007589 */ /* 0x000e6400000e0000 */
[----:B-1----:R-:W-:-:S13]  /*00a0*/  ISETP.NE.AND P0, PT, R0, RZ, PT ;  /* 0x000000ff0000720c */ /* 0x002fda0003f05270 */
[----:B------:R-:W-:Y:S05]  /*00b0*/  @!P0 BRA `(.L_x_70) ;  /* 0x0000012000008947 */ /* 0x000fea0003800000 */
[----:B---34-:R-:W-:-:S04]  /*00c0*/  ISETP.NE.U32.AND P0, PT, RZ, c[0x0][0x3c0], PT ;  /* 0x0000f000ff007a0c */ /* 0x018fc80003f05070 */
[----:B------:R-:W-:-:S13]  /*00d0*/  ISETP.NE.AND.EX P0, PT, RZ, c[0x0][0x3c4], PT, P0 ;  /* 0x0000f100ff007a0c */ /* 0x000fda0003f05300 */
[----:B------:R-:W-:Y:S05]  /*00e0*/  @!P0 BRA `(.L_x_71) ;  /* 0x0000002000008947 */ /* 0x000fea0003800000 */
[----:B------:R1:W5:Y:S01]  /*00f0*/  LDG.E R5, [R4.64] ;  /* 0x0000000804057981 */ /* 0x000362000c1e1900 */
[----:B------:R-:W-:Y:S05]  /*0100*/  BRA `(.L_x_72) ;  /* 0x0000009000007947 */ /* 0x000fea0003800000 */
.L_x_71:
[----:B------:R-:W-:-:S04]  /*0110*/  ISETP.NE.U32.AND P0, PT, RZ, c[0x0][0x3b8], PT ;  /* 0x0000ee00ff007a0c */ /* 0x000fc80003f05070 */
[----:B------:R-:W-:-:S13]  /*0120*/  ISETP.NE.AND.EX P0, PT, RZ, c[0x0][0x3bc], PT, P0 ;  /* 0x0000ef00ff007a0c */ /* 0x000fda0003f05300 */
[----:B------:R-:W-:Y:S05]  /*0130*/  @!P0 BRA `(.L_x_73) ;  /* 0x0000005000008947 */ /* 0x000fea0003800000 */
[----:B------:R-:W-:-:S05]  /*0140*/  IMAD.WIDE R8, R187, R10, c[0x0][0x3b8] ;  /* 0x0000ee00bb087625 */ /* 0x000fca00078e020a */
[----:B------:R-:W2:Y:S04]  /*0150*/  LDG.E R5, [R8.64] ;  /* 0x0000000808057981 */ /* 0x000ea8000c1e1900 */
[----:B------:R-:W2:Y:S02]  /*0160*/  LDG.E R0, [R8.64+0x4] ;  /* 0x0000040808007981 */ /* 0x000ea4000c1e1900 */
[----:B--2---:R-:W-:Y:S01]  /*0170*/  IADD3 R5, -R5, R0, RZ ;  /* 0x0000000005057210 */ /* 0x004fe20007ffe1ff */
[----:B------:R-:W-:Y:S05]  /*0180*/  BRA `(.L_x_72) ;  /* 0x0000001000007947 */ /* 0x000fea0003800000 */
.L_x_73:
[----:B------:R-:W-:Y:S02]  /*0190*/  MOV R5, c[0x0][0x3a4] ;  /* 0x0000e90000057a02 */ /* 0x000fe40000000f00 */
.L_x_72:
[----:B------:R-:W-:-:S05]  /*01a0*/  IMAD.SHL.U32 R0, R2, 0x80, RZ ;  /* 0x0000008002007824 */ /* 0x000fca00078e00ff */
[----:B-----5:R-:W-:-:S04]  /*01b0*/  ISETP.GE.AND P0, PT, R0, R5, PT ;  /* 0x000000050000720c */ /* 0x020fc80003f06270 */
[----:B------:R-:W-:Y:S01]  /*01c0*/  SEL R187, R187, 0xffffffff, !P0 ;  /* 0xffffffffbbbb7807 */ /* 0x000fe20004000000 */
[----:B------:R-:W-:Y:S05]  /*01d0*/  BRA `(.L_x_74) ;  /* 0x0000011000007947 */ /* 0x000fea0003800000 */
.L_x_70:
[----:B---34-:R-:W-:-:S04]  /*01e0*/  ISETP.NE.U32.AND P0, PT, RZ, c[0x0][0x3c0], PT ;  /* 0x0000f000ff007a0c */ /* 0x018fc80003f05070 */
[----:B------:R-:W-:-:S13]  /*01f0*/  ISETP.NE.AND.EX P0, PT, RZ, c[0x0][0x3c4], PT, P0 ;  /* 0x0000f100ff007a0c */ /* 0x000fda0003f05300 */
[----:B------:R-:W-:Y:S05]  /*0200*/  @!P0 BRA `(.L_x_75) ;  /* 0x0000002000008947 */ /* 0x000fea0003800000 */
[----:B------:R1:W5:Y:S01]  /*0210*/  LDG.E R5, [R4.64] ;  /* 0x0000000804057981 */ /* 0x000362000c1e1900 */
[----:B------:R-:W-:Y:S05]  /*0220*/  BRA `(.L_x_76) ;  /* 0x0000009000007947 */ /* 0x000fea0003800000 */
.L_x_75:
        /* <DEDUP_REMOVED lines=8> */
.L_x_77:
[----:B------:R-:W-:Y:S02]  /*02b0*/  MOV R5, c[0x0][0x3a4] ;  /* 0x0000e90000057a02 */ /* 0x000fe40000000f00 */
.L_x_76:
[----:B------:R-:W-:-:S05]  /*02c0*/  IMAD.SHL.U32 R0, R2, 0x80, RZ ;  /* 0x0000008002007824 */ /* 0x000fca00078e00ff */
[----:B-----5:R-:W-:-:S04]  /*02d0*/  ISETP.GE.AND P0, PT, R0, R5, PT ;  /* 0x000000050000720c */ /* 0x020fc80003f06270 */
[----:B------:R-:W-:-:S04]  /*02e0*/  SEL R187, R187, 0xffffffff, !P0 ;  /* 0xffffffffbbbb7807 */ /* 0x000fc80004000000 */
.L_x_74:
[----:B------:R-:W-:-:S13]  /*02f0*/  ISETP.GE.AND P0, PT, R187, RZ, PT ;  /* 0x000000ffbb00720c */ /* 0x000fda0003f06270 */
[----:B------:R-:W-:Y:S05]  /*0300*/  @!P0 EXIT ;  /* 0x000000000000894d */ /* 0x000fea0003800000 */
[----:B------:R-:W-:Y:S01]  /*0310*/  ISETP.NE.U32.AND P3, PT, RZ, c[0x0][0x2c8], PT ;  /* 0x0000b200ff007a0c */ /* 0x000fe20003f65070 */
[----:B------:R-:W-:Y:S01]  /*0320*/  IMAD.WIDE R14, R187, R10, c[0x0][0x2c8] ;  /* 0x0000b200bb0e7625 */ /* 0x000fe200078e020a */
[----:B------:R-:W-:Y:S02]  /*0330*/  ISETP.NE.U32.AND P1, PT, RZ, c[0x0][0x2d8], PT ;  /* 0x0000b600ff007a0c */ /* 0x000fe40003f25070 */
[----:B------:R-:W-:Y:S02]  /*0340*/  ISETP.NE.AND.EX P3, PT, RZ, c[0x0][0x2cc], PT, P3 ;  /* 0x0000b300ff007a0c */ /* 0x000fe40003f65330 */
[----:B------:R-:W-:Y:S02]  /*0350*/  ISETP.NE.AND.EX P1, PT, RZ, c[0x0][0x2dc], PT, P1 ;  /* 0x0000b700ff007a0c */ /* 0x000fe40003f25310 */
[----:B------:R-:W-:-:S04]  /*0360*/  ISETP.NE.U32.AND P0, PT, RZ, c[0x0][0x2d0], PT ;  /* 0x0000b400ff007a0c */ /* 0x000fc80003f05070 */
[----:B------:R-:W-:-:S05]  /*0370*/  ISETP.NE.AND.EX P0, PT, RZ, c[0x0][0x2d4], PT, P0 ;  /* 0x0000b500ff007a0c */ /* 0x000fca0003f05300 */
[----:B------:R-:W2:Y:S01]  /*0380*/  @P3 LDG.E R0, [R14.64] ;  /* 0x000000080e003981 */ /* 0x000ea2000c1e1900 */
[----:B------:R-:W-:Y:S02]  /*0390*/  IMAD.MOV.U32 R186, RZ, RZ, c[0x0][0x168] ;  /* 0x00005a00ffba7624 */ /* 0x000fe400078e00ff */
[----:B-1----:R-:W-:Y:S02]  /*03a0*/  IMAD.MOV.U32 R4, RZ, RZ, RZ ;  /* 0x000000ffff047224 */ /* 0x002fe400078e00ff */
[----:B------:R-:W-:Y:S02]  /*03b0*/  IMAD.MOV.U32 R8, RZ, RZ, RZ ;  /* 0x000000ffff087224 */ /* 0x000fe400078e00ff */
[CC--:B------:R-:W-:Y:S02]  /*03c0*/  @P1 IMAD.WIDE R16, R187.reuse, R10.reuse, c[0x0][0x2d8] ;  /* 0x0000b600bb101625 */ /* 0x0c0fe400078e020a */
[----:B------:R1:W5:Y:S02]  /*03d0*/  @P3 LDG.E R4, [R14.64] ;  /* 0x000000080e043981 */ /* 0x000364000c1e1900 */
[----:B------:R-:W-:-:S02]  /*03e0*/  IMAD.WIDE R12, R187, R10, c[0x0][0x2d0] ;  /* 0x0000b400bb0c7625 */ /* 0x000fc400078e020a */
[----:B------:R1:W5:Y:S04]  /*03f0*/  @P1 LDG.E R186, [R16.64] ;  /* 0x0000000810ba1981 */ /* 0x000368000c1e1900 */
[----:B------:R1:W5:Y:S01]  /*0400*/  @P0 LDG.E R8, [R12.64] ;  /* 0x000000080c080981 */ /* 0x000362000c1e1900 */
[----:B--2---:R-:W-:-:S05]  /*0410*/  @P3 IMAD R0, R187, 0x40, R0 ;  /* 0x00000040bb003824 */ /* 0x004fca00078e0200 */
[----:B------:R-:W-:-:S04]  /*0420*/  @P3 SHF.R.S32.HI R5, RZ, 0x1f, R0 ;  /* 0x0000001fff053819 */ /* 0x000fc80000011400 */
[----:B------:R-:W-:Y:S01]  /*0430*/  @P3 LEA.HI R5, R5, R0, RZ, 0x6 ;  /* 0x0000000005053211 */ /* 0x000fe200078f30ff */
[----:B------:R-:W-:-:S03]  /*0440*/  IMAD.MOV.U32 R0, RZ, RZ, RZ ;  /* 0x000000ffff007224 */ /* 0x000fc600078e00ff */
[----:B------:R-:W-:Y:S01]  /*0450*/  @P3 LOP3.LUT R0, R5, 0xffffffc0, RZ, 0xc0, !PT ;  /* 0xffffffc005003812 */ /* 0x000fe200078ec0ff */
[----:B------:R-:W-:Y:S01]  /*0460*/  IMAD.MOV.U32 R5, RZ, RZ, c[0x0][0x198] ;  /* 0x00006600ff057624 */ /* 0x000fe200078e00ff */
[----:B------:R-:W-:Y:S05]  /*0470*/  @P1 BRA `(.L_x_78) ;  /* 0x0000004000001947 */ /* 0x000fea0003800000 */
[----:B-1----:R-:W-:Y:S05]  /*0480*/  @!P3 BRA `(.L_x_78) ;  /* 0x000000300000b947 */ /* 0x002fea0003800000 */
[----:B-----5:R-:W2:Y:S04]  /*0490*/  LDG.E R186, [R14.64] ;  /* 0x000000080eba7981 */ /* 0x020ea8000c1e1900 */
[----:B------:R-:W2:Y:S02]  /*04a0*/  LDG.E R9, [R14.64+0x4] ;  /* 0x000004080e097981 */ /* 0x000ea4000c1e1900 */
[----:B--2---:R-:W-:Y:S02]  /*04b0*/  IADD3 R186, -R186, R9, RZ ;  /* 0x00000009baba7210 */ /* 0x004fe40007ffe1ff */
.L_x_78:
[----:B-1----:R-:W-:-:S04]  /*04c0*/  ISETP.NE.U32.AND P1, PT, RZ, c[0x0][0x2e0], PT ;  /* 0x0000b800ff007a0c */ /* 0x002fc80003f25070 */
[----:B------:R-:W-:-:S13]  /*04d0*/  ISETP.NE.AND.EX P1, PT, RZ, c[0x0][0x2e4], PT, P1 ;  /* 0x0000b900ff007a0c */ /* 0x000fda0003f25310 */
[----:B------:R-:W-:Y:S05]  /*04e0*/  @!P1 BRA `(.L_x_79) ;  /* 0x0000003000009947 */ /* 0x000fea0003800000 */
[----:B------:R-:W-:-:S05]  /*04f0*/  IMAD.WIDE R10, R187, R10, c[0x0][0x2e0] ;  /* 0x0000b800bb0a7625 */ /* 0x000fca00078e020a */
[----:B------:R1:W5:Y:S01]  /*0500*/  LDG.E R5, [R10.64] ;  /* 0x000000080a057981 */ /* 0x000362000c1e1900 */
[----:B------:R-:W-:Y:S05]  /*0510*/  BRA `(.L_x_80) ;  /* 0x0000004000007947 */ /* 0x000fea0003800000 */
.L_x_79:
[----:B------:R-:W-:Y:S05]  /*0520*/  @!P0 BRA `(.L_x_80) ;  /* 0x0000003000008947 */ /* 0x000fea0003800000 */
[----:B------:R-:W2:Y:S04]  /*0530*/  LDG.E R5, [R12.64] ;  /* 0x000000080c057981 */ /* 0x000ea8000c1e1900 */
[----:B------:R-:W2:Y:S02]  /*0540*/  LDG.E R10, [R12.64+0x4] ;  /* 0x000004080c0a7981 */ /* 0x000ea4000c1e1900 */
[----:B--2---:R-:W-:Y:S02]  /*0550*/  IADD3 R5, -R5, R10, RZ ;  /* 0x0000000a05057210 */ /* 0x004fe40007ffe1ff */
.L_x_80:
[----:B-----5:R-:W-:Y:S01]  /*0560*/  ISETP.GE.AND P1, PT, R186, 0x1, PT ;  /* 0x00000001ba00780c */ /* 0x020fe20003f26270 */
[----:B------:R-:W-:Y:S01]  /*0570*/  CS2R R94, SRZ ;  /* 0x00000000005e7805 */ /* 0x000fe2000001ff00 */
[----:B------:R-:W-:Y:S01]  /*0580*/  PLOP3.LUT P2, PT, PT, PT, PT, 0x80, 0x0 ;  /* 0x000000000000781c */ /* 0x000fe20003f4f070 */
        /* <DEDUP_REMOVED lines=32> */
[----:B------:R-:W-:Y:S01]  /*0790*/  IMAD.MOV.U32 R7, RZ, RZ, c[0x0][0x248] ;  /* 0x00009200ff077624 */ /* 0x000fe200078e00ff */
[----:B------:R-:W-:Y:S01]  /*07a0*/  SHF.R.S32.HI R19, RZ, 0x1f, R6 ;  /* 0x0000001fff137819 */ /* 0x000fe20000011406 */
[--C-:B------:R-:W-:Y:S01]  /*07b0*/  IMAD.MOV.U32 R15, RZ, RZ, R3.reuse ;  /* 0x000000ffff0f7224 */ /* 0x100fe200078e0003 */
[----:B------:R-:W-:Y:S01]  /*07c0*/  SHF.R.S32.HI R14, RZ, 0x1f, R3 ;  /* 0x0000001fff0e7819 */ /* 0x000fe20000011403 */
[----:B------:R-:W-:Y:S01]  /*07d0*/  IMAD.SHL.U32 R196, R6, 0x4, RZ ;  /* 0x0000000406c47824 */ /* 0x000fe200078e00ff */
[----:B------:R-:W-:Y:S01]  /*07e0*/  ISETP.NE.AND P1, PT, R7, 0x1, PT ;  /* 0x000000010700780c */ /* 0x000fe20003f25270 */
[----:B------:R-:W-:Y:S01]  /*07f0*/  ULDC.64 UR4, c[0x0][0x1d8] ;  /* 0x0000760000047ab9 */ /* 0x000fe20000000a00 */
[-C--:B------:R-:W-:Y:S01]  /*0800*/  LEA.HI R18, R19, R6.reuse, RZ, 0x3 ;  /* 0x0000000613127211 */ /* 0x080fe200078f18ff */
[C---:B-1----:R-:W-:Y:S01]  /*0810*/  IMAD R10, R14.reuse, c[0x0][0x238], RZ ;  /* 0x00008e000e0a7a24 */ /* 0x042fe200078e02ff */
[----:B------:R-:W-:Y:S01]  /*0820*/  SHF.R.S32.HI R197, RZ, 0x1f, R196 ;  /* 0x0000001fffc57819 */ /* 0x000fe200000114c4 */
[----:B------:R-:W-:Y:S01]  /*0830*/  IMAD R42, R14, c[0x0][0x288], RZ ;  /* 0x0000a2000e2a7a24 */ /* 0x000fe200078e02ff */
[----:B------:R-:W-:Y:S01]  /*0840*/  SHF.R.S32.HI R185, RZ, 0x3, R18 ;  /* 0x00000003ffb97819 */ /* 0x000fe20000011412 */
[----:B------:R-:W-:Y:S01]  /*0850*/  IMAD R11, R3, c[0x0][0x23c], R10 ;  /* 0x00008f00030b7a24 */ /* 0x000fe200078e020a */
[----:B------:R-:W-:Y:S01]  /*0860*/  LEA.HI R12, R19, R6, RZ, 0x2 ;  /* 0x00000006130c7211 */ /* 0x000fe200078f10ff */
[----:B------:R-:W-:Y:S01]  /*0870*/  IMAD R42, R3, c[0x0][0x28c], R42 ;  /* 0x0000a300032a7a24 */ /* 0x000fe200078e022a */
[----:B------:R-:W-:Y:S01]  /*0880*/  IADD3 R10, P2, R185, R4, RZ ;  /* 0x00000004b90a7210 */ /* 0x000fe20007f5e0ff */
[----:B------:R-:W-:Y:S01]  /*0890*/  IMAD.WIDE.U32 R22, R3, c[0x0][0x288], R196 ;  /* 0x0000a20003167a25 */ /* 0x000fe200078e00c4 */
[--C-:B------:R-:W-:Y:S01]  /*08a0*/  SHF.R.S32.HI R7, RZ, 0x1f, R6.reuse ;  /* 0x0000001fff077819 */ /* 0x100fe20000011406 */
[----:B------:R-:W-:Y:S01]  /*08b0*/  USHF.L.U32 UR7, UR4, 0x6, URZ ;  /* 0x0000000604077899 */ /* 0x000fe2000800063f */
[-C--:B------:R-:W-:Y:S01]  /*08c0*/  LEA.HI R21, R19, R6.reuse, RZ, 0x4 ;  /* 0x0000000613157211 */ /* 0x080fe200078f20ff */
[----:B------:R-:W-:Y:S01]  /*08d0*/  @P1 IMAD.HI.U32 R9, R3, c[0x0][0x24c], RZ ;  /* 0x0000930003091a27 */ /* 0x000fe200078e00ff */
[----:B------:R-:W-:Y:S01]  /*08e0*/  UMOV UR6, 0x6 ;  /* 0x0000000600067882 */ /* 0x000fe20000000000 */
[----:B------:R-:W-:Y:S01]  /*08f0*/  LEA.HI R177, R19, R6, RZ, 0x7 ;  /* 0x0000000613b17211 */ /* 0x000fe200078f38ff */
[----:B------:R-:W-:Y:S01]  /*0900*/  USHF.L.U64.HI UR5, UR4, UR6, UR5 ;  /* 0x0000000604057299 */ /* 0x000fe20008010205 */
[----:B------:R-:W-:Y:S01]  /*0910*/  IMAD.WIDE.U32 R26, R3, c[0x0][0x238], R6 ;  /* 0x00008e00031a7a25 */ /* 0x000fe200078e0006 */
[----:B------:R-:W-:-:S02]  /*0920*/  @P1 SHF.R.U32.HI R15, RZ, c[0x0][0x250], R9 ;  /* 0x00009400ff0f1a19 */ /* 0x000fc40000011609 */
[----:B------:R-:W-:Y:S01]  /*0930*/  SHF.R.S32.HI R9, RZ, 0x1f, R185 ;  /* 0x0000001fff097819 */ /* 0x000fe200000114b9 */
[----:B------:R-:W-:Y:S01]  /*0940*/  IMAD.IADD R43, R23, 0x1, R42 ;  /* 0x00000001172b7824 */ /* 0x000fe200078e022a */
[----:B------:R-:W-:Y:S01]  /*0950*/  IADD3 R38, P1, R185, R8, RZ ;  /* 0x00000008b9267210 */ /* 0x000fe20007f3e0ff */
[----:B------:R-:W-:Y:S01]  /*0960*/  IMAD.MOV.U32 R42, RZ, RZ, R22 ;  /* 0x000000ffff2a7224 */ /* 0x000fe200078e0016 */
[-C--:B------:R-:W-:Y:S01]  /*0970*/  LEA.HI.X.SX32 R13, R4, R9.reuse, 0x1, P2 ;  /* 0x00000009040d7211 */ /* 0x080fe200010f0eff */
[----:B------:R-:W-:Y:S01]  /*0980*/  IMAD R4, R2, -0x80, R5 ;  /* 0xffffff8002047824 */ /* 0x000fe200078e0205 */
[----:B------:R-:W-:Y:S01]  /*0990*/  LEA.HI.X.SX32 R39, R8, R9, 0x1, P1 ;  /* 0x0000000908277211 */ /* 0x000fe200008f0eff */
[----:B------:R-:W-:Y:S01]  /*09a0*/  IMAD.IADD R27, R27, 0x1, R11 ;  /* 0x000000011b1b7824 */ /* 0x000fe200078e020b */
[--C-:B------:R-:W-:Y:S01]  /*09b0*/  SHF.R.S32.HI R9, RZ, 0x2, R12.reuse ;  /* 0x00000002ff097819 */ /* 0x100fe2000001140c */
[----:B------:R-:W-:Y:S01]  /*09c0*/  IMAD.IADD R5, R4, 0x1, -R185 ;  /* 0x0000000104057824 */ /* 0x000fe200078e0ab9 */
[----:B------:R-:W-:Y:S01]  /*09d0*/  SHF.R.S32.HI R8, RZ, 0x1f, R12 ;  /* 0x0000001fff087819 */ /* 0x000fe2000001140c */
[----:B------:R-:W-:Y:S01]  /*09e0*/  IMAD R46, R14, c[0x0][0x270], RZ ;  /* 0x00009c000e2e7a24 */ /* 0x000fe200078e02ff */
[----:B------:R-:W-:Y:S01]  /*09f0*/  SHF.R.S32.HI R28, RZ, 0x1f, R15 ;  /* 0x0000001fff1c7819 */ /* 0x000fe2000001140f */
[----:B------:R-:W-:Y:S01]  /*0a00*/  IMAD.SHL.U32 R17, R185, 0x40, RZ ;  /* 0x00000040b9117824 */ /* 0x000fe200078e00ff */
[----:B------:R-:W-:Y:S01]  /*0a10*/  ISETP.GE.AND P1, PT, R5, 0x1, PT ;  /* 0x000000010500780c */ /* 0x000fe20003f26270 */
[----:B------:R-:W-:Y:S01]  /*0a20*/  IMAD R46, R3, c[0x0][0x274], R46 ;  /* 0x00009d00032e7a24 */ /* 0x000fe200078e022e */
[----:B------:R-:W-:Y:S01]  /*0a30*/  ISETP.GE.AND P6, PT, R5, 0x21, PT ;  /* 0x000000210500780c */ /* 0x000fe20003fc6270 */
[----:B------:R-:W-:Y:S01]  /*0a40*/  IMAD.WIDE.U32 R24, R3, c[0x0][0x270], R196 ;  /* 0x00009c0003187a25 */ /* 0x000fe200078e00c4 */
[----:B------:R-:W-:-:S02]  /*0a50*/  ISETP.GE.AND P5, PT, R5, 0x41, PT ;  /* 0x000000410500780c */ /* 0x000fc40003fa6270 */
[----:B------:R-:W-:Y:S01]  /*0a60*/  ISETP.GE.AND P2, PT, R5, 0x61, PT ;  /* 0x000000610500780c */ /* 0x000fe20003f46270 */
[----:B------:R-:W-:Y:S01]  /*0a70*/  IMAD R44, R28, c[0x0][0x1e0], RZ ;  /* 0x000078001c2c7a24 */ /* 0x000fe200078e02ff */
[----:B------:R-:W-:Y:S01]  /*0a80*/  LOP3.LUT R5, R18, 0xfffffff8, RZ, 0xc0, !PT ;  /* 0xfffffff812057812 */ /* 0x000fe200078ec0ff */
[----:B------:R-:W-:Y:S01]  /*0a90*/  IMAD R28, R28, c[0x0][0x1b0], RZ ;  /* 0x00006c001c1c7a24 */ /* 0x000fe200078e02ff */
[----:B------:R-:W-:Y:S01]  /*0aa0*/  LEA.HI R8, R8, R9, RZ, 0x3 ;  /* 0x0000000908087211 */ /* 0x000fe200078f18ff */
[----:B------:R-:W-:Y:S01]  /*0ab0*/  IMAD.IADD R47, R25, 0x1, R46 ;  /* 0x00000001192f7824 */ /* 0x000fe200078e022e */
[----:B------:R-:W-:Y:S01]  /*0ac0*/  LEA.HI R11, R19, R6, RZ, 0x6 ;  /* 0x00000006130b7211 */ /* 0x000fe200078f30ff */
[----:B------:R-:W-:Y:S01]  /*0ad0*/  IMAD.IADD R5, R6, 0x1, -R5 ;  /* 0x0000000106057824 */ /* 0x000fe200078e0a05 */
[----:B------:R-:W-:Y:S01]  /*0ae0*/  LOP3.LUT R8, R8, 0xfffffff8, RZ, 0xc0, !PT ;  /* 0xfffffff808087812 */ /* 0x000fe200078ec0ff */
[----:B------:R-:W-:Y:S01]  /*0af0*/  IMAD.MOV.U32 R46, RZ, RZ, R24 ;  /* 0x000000ffff2e7224 */ /* 0x000fe200078e0018 */
[----:B------:R-:W-:Y:S01]  /*0b00*/  SHF.R.S32.HI R11, RZ, 0x6, R11 ;  /* 0x00000006ff0b7819 */ /* 0x000fe2000001140b */
[----:B------:R-:W-:Y:S01]  /*0b10*/  IMAD.SHL.U32 R22, R5, 0x8, RZ ;  /* 0x0000000805167824 */ /* 0x000fe200078e00ff */
[----:B------:R-:W-:Y:S01]  /*0b20*/  LOP3.LUT R17, R17, 0x1c0, RZ, 0xc0, !PT ;  /* 0x000001c011117812 */ /* 0x000fe200078ec0ff */
[----:B------:R-:W-:Y:S01]  /*0b30*/  IMAD.IADD R8, R9, 0x1, -R8 ;  /* 0x0000000109087824 */ /* 0x000fe200078e0a08 */
[----:B------:R-:W-:Y:S01]  /*0b40*/  SHF.R.S32.HI R9, RZ, 0x1f, R187 ;  /* 0x0000001fff097819 */ /* 0x000fe200000114bb */
[----:B------:R-:W-:Y:S01]  /*0b50*/  IMAD R44, R15, c[0x0][0x1e4], R44 ;  /* 0x000079000f2c7a24 */ /* 0x000fe200078e022c */
[----:B------:R-:W-:Y:S01]  /*0b60*/  SHF.R.S32.HI R23, RZ, 0x1f, R22 ;  /* 0x0000001fff177819 */ /* 0x000fe20000011416 */
[----:B------:R-:W-:Y:S01]  /*0b70*/  IMAD.SHL.U32 R20, R11, 0x200, RZ ;  /* 0x000002000b147824 */ /* 0x000fe200078e00ff */
[----:B------:R-:W-:Y:S01]  /*0b80*/  SHF.R.S32.HI R16, RZ, 0x4, R21 ;  /* 0x00000004ff107819 */ /* 0x000fe20000011415 */
[----:B------:R-:W-:Y:S01]  /*0b90*/  IMAD R28, R15, c[0x0][0x1b4], R28 ;  /* 0x00006d000f1c7a24 */ /* 0x000fe200078e021c */
[--C-:B------:R-:W-:Y:S01]  /*0ba0*/  LOP3.LUT R24, R17, 0x38, R22.reuse, 0xf8, !PT ;  /* 0x0000003811187812 */ /* 0x100fe200078ef816 */
[----:B------:R-:W-:Y:S01]  /*0bb0*/  IMAD.WIDE.U32 R32, R15, c[0x0][0x1e0], R22 ;  /* 0x000078000f207a25 */ /* 0x000fe200078e0016 */
[----:B------:R-:W-:-:S02]  /*0bc0*/  SHF.R.U32.HI R17, RZ, 0x3, R17 ;  /* 0x00000003ff117819 */ /* 0x000fc40000011611 */
[----:B------:R-:W-:Y:S01]  /*0bd0*/  LEA.HI R175, R21, R16, RZ, 0x1 ;  /* 0x0000001015af7211 */ /* 0x000fe200078f08ff */
[----:B------:R-:W-:Y:S01]  /*0be0*/  IMAD.WIDE.U32 R30, R15, c[0x0][0x1b0], R22 ;  /* 0x00006c000f1e7a25 */ /* 0x000fe200078e0016 */
[----:B------:R-:W-:Y:S02]  /*0bf0*/  SEL R15, R9, RZ, !P0 ;  /* 0x000000ff090f7207 */ /* 0x000fe40004000000 */
[----:B------:R-:W-:Y:S01]  /*0c00*/  LOP3.LUT R24, R20, R24, R17, 0xf6, !PT ;  /* 0x0000001814187212 */ /* 0x000fe200078ef611 */
[----:B------:R-:W-:Y:S01]  /*0c10*/  IMAD.IADD R45, R33, 0x1, R44 ;  /* 0x00000001212d7824 */ /* 0x000fe200078e022c */
[----:B------:R-:W-:Y:S01]  /*0c20*/  LOP3.LUT R175, R175, 0xfffffffe, RZ, 0xc0, !PT ;  /* 0xfffffffeafaf7812 */ /* 0x000fe200078ec0ff */
[----:B------:R-:W-:Y:S01]  /*0c30*/  IMAD.MOV.U32 R44, RZ, RZ, R32 ;  /* 0x000000ffff2c7224 */ /* 0x000fe200078e0020 */
[----:B------:R-:W-:Y:S01]  /*0c40*/  SEL R32, R187, RZ, !P0 ;  /* 0x000000ffbb207207 */ /* 0x000fe20004000000 */
[----:B------:R-:W-:Y:S01]  /*0c50*/  IMAD R17, R15, c[0x0][0x1e8], RZ ;  /* 0x00007a000f117a24 */ /* 0x000fe200078e02ff */
[----:B------:R-:W-:Y:S01]  /*0c60*/  SEL R9, R9, RZ, !P3 ;  /* 0x000000ff09097207 */ /* 0x000fe20005800000 */
[----:B------:R-:W-:Y:S01]  /*0c70*/  IMAD.WIDE R38, R2, 0x80, R38 ;  /* 0x0000008002267825 */ /* 0x000fe200078e0226 */
[----:B------:R-:W-:-:S02]  /*0c80*/  SEL R2, R187, RZ, !P3 ;  /* 0x000000ffbb027207 */ /* 0x000fc40005800000 */
[C---:B------:R-:W-:Y:S01]  /*0c90*/  ISETP.GE.OR P4, PT, R22.reuse, c[0x0][0x1cc], !P1 ;  /* 0x0000730016007a0c */ /* 0x040fe20004f86670 */
[----:B------:R-:W-:Y:S01]  /*0ca0*/  IMAD.IADD R29, R31, 0x1, R28 ;  /* 0x000000011f1d7824 */ /* 0x000fe200078e021c */
[----:B------:R-:W-:Y:S01]  /*0cb0*/  ISETP.GE.OR P1, PT, R22, c[0x0][0x19c], !P1 ;  /* 0x0000670016007a0c */ /* 0x000fe20004f26670 */
[----:B------:R-:W-:Y:S01]  /*0cc0*/  IMAD R15, R15, c[0x0][0x1b8], RZ ;  /* 0x00006e000f0f7a24 */ /* 0x000fe200078e02ff */
[----:B------:R-:W-:Y:S01]  /*0cd0*/  LOP3.LUT R21, R21, 0xfffffff0, RZ, 0xc0, !PT ;  /* 0xfffffff015157812 */ /* 0x000fe200078ec0ff */
[----:B------:R-:W-:Y:S01]  /*0ce0*/  IMAD.MOV.U32 R28, RZ, RZ, R30 ;  /* 0x000000ffff1c7224 */ /* 0x000fe200078e001e */
[----:B------:R-:W-:Y:S01]  /*0cf0*/  SHF.R.U32.HI R177, RZ, 0x4, R177 ;  /* 0x00000004ffb17819 */ /* 0x000fe200000116b1 */
[C---:B------:R-:W-:Y:S02]  /*0d00*/  IMAD R40, R32.reuse, c[0x0][0x1ec], R17 ;  /* 0x00007b0020287a24 */ /* 0x040fe400078e0211 */
[----:B------:R-:W-:-:S04]  /*0d10*/  IMAD.WIDE.U32 R44, R32, c[0x0][0x1e8], R44 ;  /* 0x00007a00202c7a25 */ /* 0x000fc800078e002c */
[----:B------:R-:W-:Y:S02]  /*0d20*/  IMAD.IADD R175, R16, 0x1, -R175 ;  /* 0x0000000110af7824 */ /* 0x000fe400078e0aaf */
[----:B------:R-:W-:Y:S01]  /*0d30*/  IMAD R34, R32, c[0x0][0x1bc], R15 ;  /* 0x00006f0020227a24 */ /* 0x000fe200078e020f */
[----:B------:R-:W-:Y:S01]  /*0d40*/  SHF.R.S32.HI R15, RZ, 0x1f, R0 ;  /* 0x0000001fff0f7819 */ /* 0x000fe20000011400 */
[----:B------:R-:W-:Y:S02]  /*0d50*/  IMAD R16, R14, c[0x0][0x180], RZ ;  /* 0x000060000e107a24 */ /* 0x000fe400078e02ff */
[----:B------:R-:W-:-:S04]  /*0d60*/  IMAD.WIDE.U32 R32, R32, c[0x0][0x1b8], R28 ;  /* 0x00006e0020207a25 */ /* 0x000fc800078e001c */
[----:B------:R-:W-:Y:S02]  /*0d70*/  IMAD R14, R14, c[0x0][0x210], RZ ;  /* 0x000084000e0e7a24 */ /* 0x000fe400078e02ff */
[----:B------:R-:W-:Y:S02]  /*0d80*/  IMAD R17, R9, c[0x0][0x278], RZ ;  /* 0x00009e0009117a24 */ /* 0x000fe400078e02ff */
[----:B------:R-:W-:-:S04]  /*0d90*/  IMAD.WIDE.U32 R46, R2, c[0x0][0x278], R46 ;  /* 0x00009e00022e7a25 */ /* 0x000fc800078e002e */
[----:B------:R-:W-:Y:S02]  /*0da0*/  IMAD.IADD R41, R45, 0x1, R40 ;  /* 0x000000012d297824 */ /* 0x000fe400078e0228 */
[----:B------:R-:W-:-:S04]  /*0db0*/  IMAD.WIDE.U32 R30, R3, c[0x0][0x180], R22 ;  /* 0x00006000031e7a25 */ /* 0x000fc800078e0016 */
[----:B------:R-:W-:-:S04]  /*0dc0*/  IMAD.WIDE.U32 R36, R3, c[0x0][0x210], R22 ;  /* 0x0000840003247a25 */ /* 0x000fc800078e0016 */
[----:B------:R-:W-:Y:S02]  /*0dd0*/  IMAD.MOV.U32 R40, RZ, RZ, R44 ;  /* 0x000000ffff287224 */ /* 0x000fe400078e002c */
[----:B------:R-:W-:Y:S02]  /*0de0*/  IMAD R23, R39, c[0x0][0x1d8], RZ ;  /* 0x0000760027177a24 */ /* 0x000fe400078e02ff */
[C---:B------:R-:W-:Y:S02]  /*0df0*/  IMAD R25, R3.reuse, c[0x0][0x184], R16 ;  /* 0x0000610003197a24 */ /* 0x040fe400078e0210 */
[----:B------:R-:W-:Y:S01]  /*0e00*/  IMAD R29, R3, c[0x0][0x214], R14 ;  /* 0x00008500031d7a24 */ /* 0x000fe200078e020e */
[----:B------:R-:W-:Y:S01]  /*0e10*/  IADD3 R14, P0, R0, R46, RZ ;  /* 0x0000002e000e7210 */ /* 0x000fe20007f1e0ff */
[----:B------:R-:W-:Y:S02]  /*0e20*/  IMAD R16, R2, c[0x0][0x27c], R17 ;  /* 0x00009f0002107a24 */ /* 0x000fe400078e0211 */
[----:B------:R-:W-:-:S02]  /*0e30*/  IMAD.IADD R35, R33, 0x1, R34 ;  /* 0x0000000121237824 */ /* 0x000fc400078e0222 */
[----:B------:R-:W-:Y:S01]  /*0e40*/  IMAD R33, R9, c[0x0][0x290], RZ ;  /* 0x0000a40009217a24 */ /* 0x000fe200078e02ff */
[----:B------:R-:W-:Y:S01]  /*0e50*/  IADD3.X R17, R15, R47, R16, P0, !PT ;  /* 0x0000002f0f117210 */ /* 0x000fe200007fe410 */
[----:B------:R-:W-:-:S04]  /*0e60*/  IMAD.WIDE.U32 R42, R2, c[0x0][0x290], R42 ;  /* 0x0000a400022a7a25 */ /* 0x000fc800078e002a */
[----:B------:R-:W-:Y:S01]  /*0e70*/  IMAD R23, R38, c[0x0][0x1dc], R23 ;  /* 0x0000770026177a24 */ /* 0x000fe200078e0217 */
[----:B------:R-:W-:Y:S01]  /*0e80*/  IADD3 R16, P3, R0, R42, RZ ;  /* 0x0000002a00107210 */ /* 0x000fe20007f7e0ff */
[----:B------:R-:W-:-:S04]  /*0e90*/  IMAD.WIDE.U32 R40, R38, c[0x0][0x1d8], R40 ;  /* 0x0000760026287a25 */ /* 0x000fc800078e0028 */
[----:B------:R-:W-:Y:S01]  /*0ea0*/  IMAD.MOV.U32 R34, RZ, RZ, R32 ;  /* 0x000000ffff227224 */ /* 0x000fe200078e0020 */
[----:B------:R-:W-:Y:S01]  /*0eb0*/  LEA R32, P0, R40, c[0x0][0x1c0], 0x1 ;  /* 0x0000700028207a11 */ /* 0x000fe200078008ff */
[----:B------:R-:W-:Y:S02]  /*0ec0*/  IMAD R3, R39, c[0x0][0x1a8], RZ ;  /* 0x00006a0027037a24 */ /* 0x000fe400078e02ff */
[----:B------:R-:W-:Y:S02]  /*0ed0*/  IMAD R28, R2, c[0x0][0x294], R33 ;  /* 0x0000a500021c7a24 */ /* 0x000fe400078e0221 */
[----:B------:R-:W-:Y:S02]  /*0ee0*/  IMAD.IADD R23, R41, 0x1, R23 ;  /* 0x0000000129177824 */ /* 0x000fe400078e0217 */
[C---:B------:R-:W-:Y:S01]  /*0ef0*/  IMAD R3, R38.reuse, c[0x0][0x1ac], R3 ;  /* 0x00006b0026037a24 */ /* 0x040fe200078e0203 */
[----:B------:R-:W-:Y:S01]  /*0f00*/  IADD3.X R15, R15, R43, R28, P3, !PT ;  /* 0x0000002b0f0f7210 */ /* 0x000fe20001ffe41c */
[----:B------:R-:W-:Y:S01]  /*0f10*/  IMAD.WIDE.U32 R34, R38, c[0x0][0x1a8], R34 ;  /* 0x00006a0026227a25 */ /* 0x000fe200078e0022 */
[----:B------:R-:W-:-:S02]  /*0f20*/  LEA.HI.X R33, R40, c[0x0][0x1c4], R23, 0x1, P0 ;  /* 0x0000710028217a11 */ /* 0x000fc400000f0c17 */
[----:B------:R-:W-:Y:S01]  /*0f30*/  ISETP.GE.OR P3, PT, R22, c[0x0][0x1cc], !P6 ;  /* 0x0000730016007a0c */ /* 0x000fe20007766670 */
[----:B------:R-:W-:Y:S01]  /*0f40*/  IMAD.IADD R3, R35, 0x1, R3 ;  /* 0x0000000123037824 */ /* 0x000fe200078e0203 */
[----:B------:R-:W-:Y:S01]  /*0f50*/  LEA R28, P0, R34, c[0x0][0x190], 0x1 ;  /* 0x00006400221c7a11 */ /* 0x000fe200078008ff */
[----:B------:R-:W-:Y:S01]  /*0f60*/  IMAD.IADD R37, R37, 0x1, R29 ;  /* 0x0000000125257824 */ /* 0x000fe200078e021d */
[----:B------:R-:W-:Y:S01]  /*0f70*/  ISETP.GE.OR P6, PT, R22, c[0x0][0x19c], !P6 ;  /* 0x0000670016007a0c */ /* 0x000fe200077c6670 */
[----:B------:R-:W-:Y:S01]  /*0f80*/  IMAD.SHL.U32 R184, R0, 0x40, RZ ;  /* 0x0000004000b87824 */ /* 0x000fe200078e00ff */
[----:B------:R-:W-:Y:S01]  /*0f90*/  LEA.HI.X R29, R34, c[0x0][0x194], R3, 0x1, P0 ;  /* 0x00006500221d7a11 */ /* 0x000fe200000f0c03 */
[----:B------:R-:W-:Y:S01]  /*0fa0*/  IMAD R3, R9, c[0x0][0x240], RZ ;  /* 0x0000900009037a24 */ /* 0x000fe200078e02ff */
[----:B------:R-:W-:Y:S01]  /*0fb0*/  IADD3 R34, P0, R32, UR7, RZ ;  /* 0x0000000720227c10 */ /* 0x000fe2000ff1e0ff */
[----:B------:R-:W-:Y:S01]  /*0fc0*/  IMAD.WIDE.U32 R38, R2, c[0x0][0x240], R26 ;  /* 0x0000900002267a25 */ /* 0x000fe200078e001a */
[----:B------:R-:W-:-:S02]  /*0fd0*/  SHF.R.S32.HI R183, RZ, 0x1f, R184 ;  /* 0x0000001fffb77819 */ /* 0x000fc400000114b8 */
[----:B------:R-:W-:Y:S01]  /*0fe0*/  IADD3.X R35, R33, UR5, RZ, P0, !PT ;  /* 0x0000000521237c10 */ /* 0x000fe200087fe4ff */
[----:B------:R-:W-:Y:S01]  /*0ff0*/  IMAD R26, R2, c[0x0][0x244], R3 ;  /* 0x00009100021a7a24 */ /* 0x000fe200078e0203 */
[----:B------:R-:W-:Y:S01]  /*1000*/  IADD3 R184, P0, R184, R38, RZ ;  /* 0x00000026b8b87210 */ /* 0x000fe20007f1e0ff */
[C---:B------:R-:W-:Y:S02]  /*1010*/  IMAD R23, R9.reuse, c[0x0][0x218], RZ ;  /* 0x0000860009177a24 */ /* 0x040fe400078e02ff */
[----:B------:R-:W-:Y:S01]  /*1020*/  IMAD R3, R9, c[0x0][0x188], RZ ;  /* 0x0000620009037a24 */ /* 0x000fe200078e02ff */
[----:B------:R-:W-:Y:S01]  /*1030*/  IADD3.X R183, R183, R39, R26, P0, !PT ;  /* 0x00000027b7b77210 */ /* 0x000fe200007fe41a */
[----:B------:R-:W-:Y:S01]  /*1040*/  IMAD.SHL.U32 R9, R24, 0x2, RZ ;  /* 0x0000000218097824 */ /* 0x000fe200078e00ff */
[----:B------:R-:W-:Y:S01]  /*1050*/  IADD3 R24, P0, R34, UR7, RZ ;  /* 0x0000000722187c10 */ /* 0x000fe2000ff1e0ff */
[C---:B------:R-:W-:Y:S02]  /*1060*/  IMAD R0, R2.reuse, c[0x0][0x21c], R23 ;  /* 0x0000870002007a24 */ /* 0x040fe400078e0217 */
[----:B------:R-:W-:Y:S01]  /*1070*/  IMAD.WIDE.U32 R36, R2, c[0x0][0x218], R36 ;  /* 0x0000860002247a25 */ /* 0x000fe200078e0024 */
[----:B------:R-:W-:Y:S01]  /*1080*/  @!PT LDS RZ, [RZ] ;  /* 0x00000000fffff984 */ /* 0x000fe20000000800 */
[----:B------:R-:W-:Y:S01]  /*1090*/  @!PT LDS RZ, [RZ] ;  /* 0x00000000fffff984 */ /* 0x000fe20000000800 */
[----:B------:R-:W-:Y:S01]  /*10a0*/  @!PT LDS RZ, [RZ] ;  /* 0x00000000fffff984 */ /* 0x000fe20000000800 */
[----:B------:R1:W-:Y:S01]  /*10b0*/  LDGSTS.E.BYPASS.LTC128B.128 [R9+0x4080], [R32.64], !P4 ;  /* 0x0408000020097fae */ /* 0x0003e2000e101d48 */
[----:B------:R-:W-:-:S02]  /*10c0*/  ISETP.GE.OR P4, PT, R22, c[0x0][0x1cc], !P5 ;  /* 0x0000730016007a0c */ /* 0x000fc40006f86670 */
[----:B------:R-:W-:Y:S01]  /*10d0*/  IMAD.IADD R31, R31, 0x1, R25 ;  /* 0x000000011f1f7824 */ /* 0x000fe200078e0219 */
[----:B------:R-:W-:Y:S01]  /*10e0*/  IADD3.X R25, R35, UR5, RZ, P0, !PT ;  /* 0x0000000523197c10 */ /* 0x000fe200087fe4ff */
[----:B------:R-:W-:Y:S01]  /*10f0*/  IMAD.IADD R37, R37, 0x1, R0 ;  /* 0x0000000125257824 */ /* 0x000fe200078e0200 */
[----:B------:R-:W-:Y:S01]  /*1100*/  IADD3 R26, P0, R24, UR7, RZ ;  /* 0x00000007181a7c10 */ /* 0x000fe2000ff1e0ff */
[----:B------:R-:W-:Y:S01]  /*1110*/  IMAD R23, R13, c[0x0][0x208], RZ ;  /* 0x000082000d177a24 */ /* 0x000fe200078e02ff */
[----:B------:R2:W-:Y:S01]  /*1120*/  LDGSTS.E.BYPASS.LTC128B.128 [R9+0x5080], [R34.64], !P3 ;  /* 0x0508000022097fae */ /* 0x0005e2000d901d48 */
[----:B------:R-:W-:Y:S01]  /*1130*/  IMAD.WIDE.U32 R36, R10, c[0x0][0x208], R36 ;  /* 0x000082000a247a25 */ /* 0x000fe200078e0024 */
[----:B------:R-:W-:Y:S01]  /*1140*/  IADD3.X R27, R25, UR5, RZ, P0, !PT ;  /* 0x00000005191b7c10 */ /* 0x000fe200087fe4ff */
[----:B------:R-:W-:Y:S01]  /*1150*/  ULDC.64 UR4, c[0x0][0x1a8] ;  /* 0x00006a0000047ab9 */ /* 0x000fe20000000a00 */
[----:B------:R-:W-:Y:S01]  /*1160*/  ISETP.GE.OR P3, PT, R22, c[0x0][0x1cc], !P2 ;  /* 0x0000730016007a0c */ /* 0x000fe20005766670 */
[----:B------:R-:W-:Y:S01]  /*1170*/  IMAD R23, R10, c[0x0][0x20c], R23 ;  /* 0x000083000a177a24 */ /* 0x000fe200078e0217 */
[----:B------:R-:W-:Y:S01]  /*1180*/  USHF.L.U32 UR7, UR4, 0x6, URZ ;  /* 0x0000000604077899 */ /* 0x000fe2000800063f */
[----:B------:R-:W-:Y:S01]  /*1190*/  LEA R188, P0, R36, c[0x0][0x1f0], 0x1 ;  /* 0x00007c0024bc7a11 */ /* 0x000fe200078008ff */
[----:B------:R-:W-:Y:S01]  /*11a0*/  USHF.L.U64.HI UR5, UR4, UR6, UR5 ;  /* 0x0000000604057299 */ /* 0x000fe20008010205 */
[----:B------:R-:W-:Y:S01]  /*11b0*/  IMAD.IADD R23, R37, 0x1, R23 ;  /* 0x0000000125177824 */ /* 0x000fe200078e0217 */
[----:B------:R3:W-:Y:S01]  /*11c0*/  LDGSTS.E.BYPASS.LTC128B.128 [R9+0x6080], [R24.64], !P4 ;  /* 0x0608000018097fae */ /* 0x0007e2000e101d48 */
[----:B------:R-:W-:Y:S01]  /*11d0*/  IMAD R3, R2, c[0x0][0x18c], R3 ;  /* 0x0000630002037a24 */ /* 0x000fe200078e0203 */
[----:B------:R-:W-:Y:S01]  /*11e0*/  ISETP.GE.OR P5, PT, R22, c[0x0][0x19c], !P5 ;  /* 0x0000670016007a0c */ /* 0x000fe20006fa6670 */
[----:B------:R-:W-:Y:S01]  /*11f0*/  IMAD.WIDE.U32 R30, R2, c[0x0][0x188], R30 ;  /* 0x00006200021e7a25 */ /* 0x000fe200078e001e */
[----:B------:R-:W-:Y:S01]  /*1200*/  LEA.HI.X R189, R36, c[0x0][0x1f4], R23, 0x1, P0 ;  /* 0x00007d0024bd7a11 */ /* 0x000fe200000f0c17 */
[----:B------:R-:W-:Y:S01]  /*1210*/  UMOV UR6, 0x5 ;  /* 0x0000000500067882 */ /* 0x000fe20000000000 */
[----:B------:R-:W-:Y:S01]  /*1220*/  ISETP.GE.OR P2, PT, R22, c[0x0][0x19c], !P2 ;  /* 0x0000670016007a0c */ /* 0x000fe20005746670 */
[----:B------:R-:W-:Y:S01]  /*1230*/  IMAD.IADD R31, R31, 0x1, R3 ;  /* 0x000000011f1f7824 */ /* 0x000fe200078e0203 */
[----:B------:R4:W-:Y:S01]  /*1240*/  LDGSTS.E.BYPASS.LTC128B.128 [R9+0x7080], [R26.64], !P3 ;  /* 0x070800001a097fae */ /* 0x0009e2000d901d48 */
[----:B-1----:R-:W-:Y:S01]  /*1250*/  IADD3 R32, P0, R28, UR7, RZ ;  /* 0x000000071c207c10 */ /* 0x002fe2000ff1e0ff */
[----:B------:R-:W-:Y:S01]  /*1260*/  IMAD R13, R13, c[0x0][0x178], RZ ;  /* 0x00005e000d0d7a24 */ /* 0x000fe200078e02ff */
[----:B------:R-:W-:Y:S01]  /*1270*/  ISETP.GE.AND P4, PT, R22, c[0x0][0x16c], PT ;  /* 0x00005b0016007a0c */ /* 0x000fe20003f86270 */
[----:B------:R-:W-:Y:S01]  /*1280*/  IMAD.WIDE.U32 R30, R10, c[0x0][0x178], R30 ;  /* 0x00005e000a1e7a25 */ /* 0x000fe200078e001e */
[----:B------:R-:W-:Y:S01]  /*1290*/  IADD3.X R33, R29, UR5, RZ, P0, !PT ;  /* 0x000000051d217c10 */ /* 0x000fe200087fe4ff */
[----:B------:R-:W0:Y:S01]  /*12a0*/  LDGDEPBAR ;  /* 0x00000000000079af */ /* 0x000e220000000000 */
[----:B------:R-:W-:Y:S01]  /*12b0*/  ISETP.GE.AND P3, PT, R22, c[0x0][0x1fc], PT ;  /* 0x00007f0016007a0c */ /* 0x000fe20003f66270 */
[----:B------:R-:W-:Y:S01]  /*12c0*/  IMAD R13, R10, c[0x0][0x17c], R13 ;  /* 0x00005f000a0d7a24 */ /* 0x000fe200078e020d */
[----:B------:R-:W-:Y:S01]  /*12d0*/  IADD3 R202, R9, 0x4080, RZ ;  /* 0x0000408009ca7810 */ /* 0x000fe20007ffe0ff */
[----:B------:R2:W-:Y:S01]  /*12e0*/  LDGSTS.E.BYPASS.LTC128B.128 [R9+0x80], [R28.64], !P1 ;  /* 0x000800001c097fae */ /* 0x0005e2000c901d48 */
[----:B------:R-:W-:Y:S01]  /*12f0*/  LEA R192, P1, R30, c[0x0][0x160], 0x1 ;  /* 0x000058001ec07a11 */ /* 0x000fe200078208ff */
[----:B------:R-:W-:Y:S01]  /*1300*/  IMAD.IADD R13, R31, 0x1, R13 ;  /* 0x000000011f0d7824 */ /* 0x000fe200078e020d */
[----:B------:R-:W-:Y:S01]  /*1310*/  IADD3 R201, R9, 0x8080, RZ ;  /* 0x0000808009c97810 */ /* 0x000fe20007ffe0ff */
[----:B------:R2:W-:Y:S01]  /*1320*/  LDGSTS.E.BYPASS.LTC128B.128 [R9+0x1080], [R32.64], !P6 ;  /* 0x0108000020097fae */ /* 0x0005e2000f101d48 */
[----:B------:R-:W-:-:S02]  /*1330*/  IMAD.IADD R10, R6, 0x1, -R21 ;  /* 0x00000001060a7824 */ /* 0x000fc400078e0a15 */
[----:B------:R-:W-:Y:S01]  /*1340*/  LEA.HI.X R193, R30, c[0x0][0x164], R13, 0x1, P1 ;  /* 0x000059001ec17a11 */ /* 0x000fe200008f0c0d */
[----:B------:R-:W-:Y:S01]  /*1350*/  IMAD.SHL.U32 R21, R5, 0x40, RZ ;  /* 0x0000004005157824 */ /* 0x000fe200078e00ff */
[----:B---3--:R-:W-:Y:S01]  /*1360*/  IADD3 R24, P0, R32, UR7, RZ ;  /* 0x0000000720187c10 */ /* 0x008fe2000ff1e0ff */
[----:B------:R-:W-:Y:S01]  /*1370*/  IMAD.MOV.U32 R179, RZ, RZ, 0x40 ;  /* 0x00000040ffb37424 */ /* 0x000fe200078e00ff */
[----:B------:R-:W-:Y:S01]  /*1380*/  LEA.HI R13, R19, R6, RZ, 0x5 ;  /* 0x00000006130d7211 */ /* 0x000fe200078f28ff */
[----:B------:R-:W-:Y:S01]  /*1390*/  IMAD.IADD R0, R186, 0x1, -R185 ;  /* 0x00000001ba007824 */ /* 0x000fe200078e0ab9 */
[----:B------:R-:W-:Y:S01]  /*13a0*/  IADD3.X R25, R33, UR5, RZ, P0, !PT ;  /* 0x0000000521197c10 */ /* 0x000fe200087fe4ff */
[----:B------:R-:W-:Y:S01]  /*13b0*/  IMAD.MOV.U32 R172, RZ, RZ, 0x20 ;  /* 0x00000020ffac7424 */ /* 0x000fe200078e00ff */
[----:B------:R-:W-:Y:S02]  /*13c0*/  SHF.R.S32.HI R2, RZ, 0x5, R13 ;  /* 0x00000005ff027819 */ /* 0x000fe4000001140d */
[----:B----4-:R-:W-:Y:S01]  /*13d0*/  IADD3 R26, P0, R24, UR7, RZ ;  /* 0x00000007181a7c10 */ /* 0x010fe2000ff1e0ff */
[----:B------:R1:W-:Y:S01]  /*13e0*/  LDGSTS.E.BYPASS.LTC128B.128 [R9+0x2080], [R24.64], !P5 ;  /* 0x0208000018097fae */ /* 0x0003e2000e901d48 */
[----:B------:R-:W-:-:S02]  /*13f0*/  LEA.HI R23, R13, R2, RZ, 0x1 ;  /* 0x000000020d177211 */ /* 0x000fc400078f08ff */
[----:B------:R-:W-:Y:S01]  /*1400*/  IADD3.X R27, R25, UR5, RZ, P0, !PT ;  /* 0x00000005191b7c10 */ /* 0x000fe200087fe4ff */
[----:B------:R-:W-:Y:S01]  /*1410*/  ULDC.64 UR4, c[0x0][0x208] ;  /* 0x0000820000047ab9 */ /* 0x000fe20000000a00 */
[----:B------:R-:W-:Y:S01]  /*1420*/  LOP3.LUT R23, R23, 0xfffffffe, RZ, 0xc0, !PT ;  /* 0xfffffffe17177812 */ /* 0x000fe200078ec0ff */
[----:B------:R-:W-:Y:S01]  /*1430*/  USHF.L.U64.HI UR5, UR4, UR6, UR5 ;  /* 0x0000000604057299 */ /* 0x000fe20008010205 */
[----:B------:R-:W-:Y:S01]  /*1440*/  SHF.R.S32.HI R3, RZ, 0x1f, R10 ;  /* 0x0000001fff037819 */ /* 0x000fe2000001140a */
[----:B------:R2:W-:Y:S01]  /*1450*/  LDGSTS.E.BYPASS.LTC128B.128 [R9+0x3080], [R26.64], !P2 ;  /* 0x030800001a097fae */ /* 0x0005e2000d101d48 */
[----:B------:R-:W-:Y:S01]  /*1460*/  LOP3.LUT R21, R21, 0x1c0, RZ, 0xc0, !PT ;  /* 0x000001c015157812 */ /* 0x000fe200078ec0ff */
[C---:B------:R-:W-:Y:S01]  /*1470*/  IMAD.IADD R178, R2.reuse, 0x1, -R23 ;  /* 0x0000000102b27824 */ /* 0x040fe200078e0a17 */
[----:B------:R-:W-:Y:S01]  /*1480*/  LEA.HI R174, R3, R10, RZ, 0x3 ;  /* 0x0000000a03ae7211 */ /* 0x000fe200078f18ff */
[----:B------:R-:W0:Y:S01]  /*1490*/  LDGDEPBAR ;  /* 0x00000000000079af */ /* 0x000e220000000000 */
[----:B------:R-:W-:Y:S01]  /*14a0*/  IMAD.SHL.U32 R2, R2, 0x10, RZ ;  /* 0x0000001002027824 */ /* 0x000fe200078e00ff */
[C---:B------:R-:W-:Y:S01]  /*14b0*/  LOP3.LUT P1, RZ, R5.reuse, 0x4, RZ, 0xc0, !PT ;  /* 0x0000000405ff7812 */ /* 0x040fe2000782c0ff */
[----:B------:R-:W-:Y:S01]  /*14c0*/  USHF.L.U32 UR4, UR4, 0x5, URZ ;  /* 0x0000000504047899 */ /* 0x000fe2000800063f */
[----:B------:R-:W-:-:S02]  /*14d0*/  LOP3.LUT P0, RZ, R5, 0x2, RZ, 0xc0, !PT ;  /* 0x0000000205ff7812 */ /* 0x000fc4000780c0ff */
[C---:B------:R-:W-:Y:S01]  /*14e0*/  LOP3.LUT R5, R21.reuse, 0x30, R2, 0xf8, !PT ;  /* 0x0000003015057812 */ /* 0x040fe200078ef802 */
[----:B------:R-:W-:Y:S01]  /*14f0*/  IMAD.MOV.U32 R2, RZ, RZ, c[0x0][0x17c] ;  /* 0x00005f00ff027624 */ /* 0x000fe200078e00ff */
[----:B------:R-:W-:Y:S01]  /*1500*/  LOP3.LUT R176, R21, 0x8, R18, 0xf8, !PT ;  /* 0x0000000815b07812 */ /* 0x000fe200078ef812 */
[----:B------:R-:W-:Y:S01]  /*1510*/  USHF.L.U32 UR6, UR4, 0x1, URZ ;  /* 0x0000000104067899 */ /* 0x000fe2000800063f */
[----:B------:R-:W-:Y:S01]  /*1520*/  SHF.R.U32.HI R21, RZ, 0x3, R21 ;  /* 0x00000003ff157819 */ /* 0x000fe20000011615 */
[----:B------:R-:W-:Y:S01]  /*1530*/  USHF.L.U64.HI UR5, UR4, 0x1, UR5 ;  /* 0x0000000104057899 */ /* 0x000fe20008010205 */
[C---:B------:R-:W-:Y:S01]  /*1540*/  LOP3.LUT R23, R174.reuse, 0xfffffff8, RZ, 0xc0, !PT ;  /* 0xfffffff8ae177812 */ /* 0x040fe200078ec0ff */
[----:B------:R-:W-:Y:S01]  /*1550*/  IMAD.SHL.U32 R174, R174, 0x40, RZ ;  /* 0x00000040aeae7824 */ /* 0x000fe200078e00ff */
[----:B------:R-:W-:Y:S01]  /*1560*/  LOP3.LUT R176, R176, R21, RZ, 0x3c, !PT ;  /* 0x00000015b0b07212 */ /* 0x000fe200078e3cff */
[----:B-1----:R-:W-:Y:S01]  /*1570*/  IMAD R25, R175, 0x800, R20 ;  /* 0x00000800af197824 */ /* 0x002fe200078e0214 */
[----:B------:R-:W-:Y:S01]  /*1580*/  SEL R3, R179, 0xffffffc0, !P1 ;  /* 0xffffffc0b3037807 */ /* 0x000fe20004800000 */
[----:B------:R-:W-:Y:S01]  /*1590*/  IMAD.IADD R10, R10, 0x1, -R23 ;  /* 0x000000010a0a7824 */ /* 0x000fe200078e0a17 */
[C---:B------:R-:W-:Y:S01]  /*15a0*/  ISETP.LT.OR P1, PT, R0.reuse, 0x1, P4 ;  /* 0x000000010000780c */ /* 0x040fe20002721670 */
[----:B------:R-:W-:Y:S01]  /*15b0*/  IMAD.MOV.U32 R23, RZ, RZ, c[0x0][0x178] ;  /* 0x00005e00ff177624 */ /* 0x000fe200078e00ff */
[C---:B------:R-:W-:Y:S01]  /*15c0*/  ISETP.LT.OR P6, PT, R0.reuse, 0x21, P4 ;  /* 0x000000210000780c */ /* 0x040fe200027c1670 */
[----:B------:R-:W-:Y:S01]  /*15d0*/  IMAD.IADD R176, R25, 0x1, R176 ;  /* 0x0000000119b07824 */ /* 0x000fe200078e02b0 */
[----:B------:R-:W-:Y:S01]  /*15e0*/  ISETP.LT.OR P5, PT, R0, 0x1, P3 ;  /* 0x000000010000780c */ /* 0x000fe20001fa1670 */
[----:B------:R-:W-:-:S04]  /*15f0*/  DEPBAR.LE SB0, 0x1 ;  /* 0x000080400000791a */ /* 0x000fc80000000000 */
[----:B------:R-:W-:Y:S01]  /*1600*/  BAR.SYNC.DEFER_BLOCKING 0x0 ;  /* 0x0000000000007b1d */ /* 0x000fe20000010000 */
[----:B------:R-:W-:Y:S01]  /*1610*/  ISETP.LT.OR P2, PT, R0, 0x21, P3 ;  /* 0x000000210000780c */ /* 0x000fe20001f41670 */
[----:B------:R-:W-:Y:S01]  /*1620*/  IMAD.SHL.U32 R176, R176, 0x2, RZ ;  /* 0x00000002b0b07824 */ /* 0x000fe200078e00ff */
[----:B------:R-:W-:Y:S01]  /*1630*/  LOP3.LUT R0, R5, 0x8, R18, 0xf8, !PT ;  /* 0x0000000805007812 */ /* 0x000fe200078ef812 */
[----:B------:R-:W-:Y:S01]  /*1640*/  IMAD.SHL.U32 R18, R175, 0x10, RZ ;  /* 0x00000010af127824 */ /* 0x000fe200078e00ff */
[----:B------:R-:W-:Y:S02]  /*1650*/  SEL R5, R172, 0xffffffe0, !P0 ;  /* 0xffffffe0ac057807 */ /* 0x000fe40004000000 */
[C---:B------:R-:W-:Y:S02]  /*1660*/  LEA R190, P0, R23.reuse, R192, 0x6 ;  /* 0x000000c017be7211 */ /* 0x040fe400078030ff */
[----:B------:R-:W-:Y:S02]  /*1670*/  LOP3.LUT R20, R0, R21, RZ, 0x3c, !PT ;  /* 0x0000001500147212 */ /* 0x000fe400078e3cff */
[----:B------:R-:W-:Y:S01]  /*1680*/  LEA.HI.X R191, R23, R193, R2, 0x6, P0 ;  /* 0x000000c117bf7211 */ /* 0x000fe200000f3402 */
[----:B------:R-:W-:Y:S01]  /*1690*/  IMAD.IADD R2, R176, 0x1, R3 ;  /* 0x00000001b0027824 */ /* 0x000fe200078e0203 */
[----:B------:R-:W-:Y:S01]  /*16a0*/  LEA R198, P0, R14, c[0x0][0x258], 0x2 ;  /* 0x000096000ec67a11 */ /* 0x000fe200078010ff */
[----:B------:R-:W-:Y:S01]  /*16b0*/  IMAD.IADD R3, R176, 0x1, R5 ;  /* 0x00000001b0037824 */ /* 0x000fe200078e0205 */
[----:B------:R-:W-:Y:S01]  /*16c0*/  LOP3.LUT R13, R13, 0xffffffe0, RZ, 0xc0, !PT ;  /* 0xffffffe00d0d7812 */ /* 0x000fe200078ec0ff */
[----:B------:R-:W-:Y:S01]  /*16d0*/  IMAD.IADD R0, R5, 0x1, R2 ;  /* 0x0000000105007824 */ /* 0x000fe200078e0202 */
[----:B------:R-:W-:Y:S01]  /*16e0*/  LEA.HI.X R199, R14, c[0x0][0x25c], R17, 0x2, P0 ;  /* 0x000097000ec77a11 */ /* 0x000fe200000f1411 */
[----:B------:R-:W-:Y:S01]  /*16f0*/  IMAD.SHL.U32 R17, R8, 0x40, RZ ;  /* 0x0000004008117824 */ /* 0x000fe200078e00ff */
[----:B------:R-:W-:Y:S01]  /*1700*/  LEA R204, P0, R16, c[0x0][0x280], 0x2 ;  /* 0x0000a00010cc7a11 */ /* 0x000fe200078010ff */
[----:B------:R-:W-:Y:S01]  /*1710*/  IMAD.SHL.U32 R5, R11, 0x8, RZ ;  /* 0x000000080b057824 */ /* 0x000fe200078e00ff */
[----:B------:R-:W-:Y:S01]  /*1720*/  LOP3.LUT R18, R18, 0x10, RZ, 0xc0, !PT ;  /* 0x0000001012127812 */ /* 0x000fe200078ec0ff */
[----:B------:R-:W-:Y:S01]  /*1730*/  IMAD.IADD R13, R6, 0x1, -R13 ;  /* 0x00000001060d7824 */ /* 0x000fe200078e0a0d */
[----:B------:R-:W-:Y:S01]  /*1740*/  LOP3.LUT R17, R17, 0x1c0, RZ, 0xc0, !PT ;  /* 0x000001c011117812 */ /* 0x000fe200078ec0ff */
[----:B------:R2:W1:Y:S01]  /*1750*/  LDSM.16.M88.4 R140, [R176+0x4080] ;  /* 0x00408000b08c783b */ /* 0x0004620000000200 */
[----:B------:R-:W-:Y:S01]  /*1760*/  IMAD.SHL.U32 R14, R175, 0x20, RZ ;  /* 0x00000020af0e7824 */ /* 0x000fe200078e00ff */
[----:B------:R-:W-:-:S02]  /*1770*/  LOP3.LUT R5, R5, 0x18, RZ, 0xc0, !PT ;  /* 0x0000001805057812 */ /* 0x000fc400078ec0ff */
[----:B------:R2:W3:Y:S01]  /*1780*/  LDSM.16.M88.4 R144, [R176+0x6080] ;  /* 0x00608000b090783b */ /* 0x0004e20000000200 */
[----:B------:R-:W-:Y:S02]  /*1790*/  SHF.R.U32.HI R200, RZ, 0x3, R17 ;  /* 0x00000003ffc87819 */ /* 0x000fe40000011611 */
[----:B------:R-:W-:Y:S01]  /*17a0*/  LEA.HI.X R205, R16, c[0x0][0x284], R15, 0x2, P0 ;  /* 0x0000a10010cd7a11 */ /* 0x000fe200000f140f */
[----:B------:R2:W4:Y:S01]  /*17b0*/  LDSM.16.M88.4 R148, [R3+0x4080] ;  /* 0x004080000394783b */ /* 0x0005220000000200 */
[----:B------:R-:W-:Y:S01]  /*17c0*/  LOP3.LUT R15, R12, 0x7ffffffc, RZ, 0xc0, !PT ;  /* 0x7ffffffc0c0f7812 */ /* 0x000fe200078ec0ff */
[----:B------:R-:W-:Y:S01]  /*17d0*/  IMAD.SHL.U32 R16, R175, 0x8, RZ ;  /* 0x00000008af107824 */ /* 0x000fe200078e00ff */
[----:B------:R-:W-:Y:S01]  /*17e0*/  SHF.R.S32.HI R12, RZ, 0x1f, R13 ;  /* 0x0000001fff0c7819 */ /* 0x000fe2000001140d */
[----:B------:R2:W1:Y:S01]  /*17f0*/  LDSM.16.M88.4 R152, [R3+0x6080] ;  /* 0x006080000398783b */ /* 0x0004620000000200 */
[----:B------:R-:W-:Y:S01]  /*1800*/  LOP3.LUT R14, R5, 0x20, R14, 0xf8, !PT ;  /* 0x00000020050e7812 */ /* 0x000fe200078ef80e */
[----:B------:R-:W-:Y:S01]  /*1810*/  IMAD.IADD R15, R6, 0x1, -R15 ;  /* 0x00000001060f7824 */ /* 0x000fe200078e0a0f */
[----:B------:R-:W-:Y:S01]  /*1820*/  LOP3.LUT R200, R200, R17, R5, 0x1e, !PT ;  /* 0x00000011c8c87212 */ /* 0x000fe200078e1e05 */
[----:B------:R2:W1:Y:S01]  /*1830*/  LDSM.16.M88.4 R156, [R2+0x4080] ;  /* 0x00408000029c783b */ /* 0x0004620000000200 */
[----:B------:R-:W-:Y:S01]  /*1840*/  LOP3.LUT R177, R18, 0x8, R177, 0xf8, !PT ;  /* 0x0000000812b17812 */ /* 0x000fe200078ef8b1 */
[----:B------:R-:W-:Y:S01]  /*1850*/  IMAD.SHL.U32 R17, R10, 0x40, RZ ;  /* 0x000000400a117824 */ /* 0x000fe200078e00ff */
[----:B------:R-:W-:Y:S01]  /*1860*/  IADD3 R18, P0, R188, UR6, RZ ;  /* 0x00000006bc127c10 */ /* 0x000fe2000ff1e0ff */
[----:B------:R2:W1:Y:S01]  /*1870*/  LDSM.16.M88.4 R160, [R2+0x6080] ;  /* 0x0060800002a0783b */ /* 0x0004620000000200 */
[----:B------:R-:W-:Y:S01]  /*1880*/  LEA.HI R12, R12, R13, RZ, 0x2 ;  /* 0x0000000d0c0c7211 */ /* 0x000fe200078f10ff */
[----:B------:R-:W-:Y:S01]  /*1890*/  IMAD R175, R175, 0x200, R20 ;  /* 0x00000200afaf7824 */ /* 0x000fe200078e0214 */
[----:B------:R-:W-:Y:S01]  /*18a0*/  IADD3.X R19, R189, UR5, RZ, P0, !PT ;  /* 0x00000005bd137c10 */ /* 0x000fe200087fe4ff */
[----:B------:R2:W1:Y:S01]  /*18b0*/  LDSM.16.M88.4 R164, [R0+0x4080] ;  /* 0x0040800000a4783b */ /* 0x0004620000000200 */
[----:B------:R-:W-:-:S02]  /*18c0*/  ISETP.GE.AND P0, PT, R186, 0x41, PT ;  /* 0x00000041ba00780c */ /* 0x000fc40003f06270 */
[----:B------:R-:W-:Y:S01]  /*18d0*/  LOP3.LUT R17, R17, 0x1c0, RZ, 0xc0, !PT ;  /* 0x000001c011117812 */ /* 0x000fe200078ec0ff */
[----:B------:R2:W1:Y:S01]  /*18e0*/  LDSM.16.M88.4 R168, [R0+0x6080] ;  /* 0x0060800000a8783b */ /* 0x0004620000000200 */
[----:B------:R-:W-:-:S03]  /*18f0*/  LOP3.LUT R174, R174, 0xfffffe00, RZ, 0xc0, !PT ;  /* 0xfffffe00aeae7812 */ /* 0x000fc600078ec0ff */
[----:B------:R-:W-:Y:S06]  /*1900*/  BAR.SYNC.DEFER_BLOCKING 0x0 ;  /* 0x0000000000007b1d */ /* 0x000fec0000010000 */
[----:B------:R-:W-:Y:S01]  /*1910*/  @!PT LDS RZ, [RZ] ;  /* 0x00000000fffff984 */ /* 0x000fe20000000800 */
[----:B------:R-:W-:Y:S01]  /*1920*/  @!PT LDS RZ, [RZ] ;  /* 0x00000000fffff984 */ /* 0x000fe20000000800 */
[----:B------:R-:W-:Y:S01]  /*1930*/  @!PT LDS RZ, [RZ] ;  /* 0x00000000fffff984 */ /* 0x000fe20000000800 */
[----:B------:R2:W-:Y:S01]  /*1940*/  LDGSTS.E.BYPASS.LTC128B.128 [R9+0x4080], [R192.64], !P1 ;  /* 0x04080000c0097fae */ /* 0x0005e2000c901d48 */
[----:B------:R-:W-:-:S03]  /*1950*/  ISETP.GT.AND P1, PT, R6, 0xf, PT ;  /* 0x0000000f0600780c */ /* 0x000fc60003f24270 */
[----:B------:R2:W-:Y:S10]  /*1960*/  LDGSTS.E.BYPASS.LTC128B.128 [R9+0x5080], [R190.64], !P6 ;  /* 0x05080000be097fae */ /* 0x0005f4000f101d48 */
[----:B------:R-:W-:-:S02]  /*1970*/  @!P1 IMAD.SHL.U32 R5, R6, 0x10, RZ ;  /* 0x0000001006059824 */ /* 0x000fc400078e00ff */
[----:B------:R-:W-:-:S03]  /*1980*/  @!P1 IMAD.SHL.U32 R21, R6, 0x10, RZ ;  /* 0x0000001006159824 */ /* 0x000fc600078e00ff */
[----:B------:R5:W-:Y:S04]  /*1990*/  @!P1 LDGSTS.E.BYPASS.LTC128B.128 [R5+0xc080], [R198.64] ;  /* 0x0c080000c6059fae */ /* 0x000be8000b901d48 */
[----:B------:R-:W0:Y:S04]  /*19a0*/  LDGDEPBAR ;  /* 0x00000000000079af */ /* 0x000e280000000000 */
[----:B------:R2:W-:Y:S04]  /*19b0*/  LDGSTS.E.BYPASS.LTC128B.128 [R9+0x8080], [R188.64], !P5 ;  /* 0x08080000bc097fae */ /* 0x0005e8000e901d48 */
[----:B------:R2:W-:Y:S04]  /*19c0*/  LDGSTS.E.BYPASS.LTC128B.128 [R9+0x9080], [R18.64], !P2 ;  /* 0x0908000012097fae */ /* 0x0005e8000d101d48 */
[----:B------:R2:W-:Y:S04]  /*19d0*/  @!P1 LDGSTS.E.BYPASS.LTC128B.128 [R21+0xc280], [R204.64] ;  /* 0x0c280000cc159fae */ /* 0x0005e8000b901d48 */
[----:B------:R-:W0:Y:S04]  /*19e0*/  LDGDEPBAR ;  /* 0x00000000000079af */ /* 0x000e280000000000 */
[----:B------:R-:W0:Y:S01]  /*19f0*/  LDGDEPBAR ;  /* 0x00000000000079af */ /* 0x000e220000000000 */
[----:B-----5:R-:W-:-:S05]  /*1a00*/  SHF.R.S32.HI R5, RZ, 0x2, R12 ;  /* 0x00000002ff057819 */ /* 0x020fca000001140c */
[C---:B------:R-:W-:Y:S01]  /*1a10*/  IMAD R194, R178.reuse, 0x10, R5 ;  /* 0x00000010b2c27824 */ /* 0x040fe200078e0205 */
[----:B------:R-:W-:Y:S01]  /*1a20*/  LOP3.LUT R5, R17, 0x8, R16, 0xf8, !PT ;  /* 0x0000000811057812 */ /* 0x000fe200078ef810 */
[----:B------:R-:W-:Y:S01]  /*1a30*/  IMAD.SHL.U32 R178, R178, 0x400, RZ ;  /* 0x00000400b2b27824 */ /* 0x000fe200078e00ff */
[----:B------:R-:W-:-:S03]  /*1a40*/  SHF.R.U32.HI R16, RZ, 0x3, R17 ;  /* 0x00000003ff107819 */ /* 0x000fc60000011611 */
[----:B------:R-:W-:Y:S01]  /*1a50*/  IMAD R15, R15, 0x2, R178 ;  /* 0x000000020f0f7824 */ /* 0x000fe200078e02b2 */
[----:B------:R-:W-:Y:S02]  /*1a60*/  LOP3.LUT R5, R5, R16, RZ, 0x3c, !PT ;  /* 0x0000001005057212 */ /* 0x000fe400078e3cff */
[C-C-:B------:R-:W-:Y:S01]  /*1a70*/  LOP3.LUT R177, R16.reuse, R177, R17.reuse, 0x1e, !PT ;  /* 0x000000b110b17212 */ /* 0x140fe200078e1e11 */
[----:B------:R-:W-:Y:S01]  /*1a80*/  IMAD.IADD R200, R15, 0x1, R200 ;  /* 0x000000010fc87824 */ /* 0x000fe200078e02c8 */
[----:B------:R-:W-:Y:S02]  /*1a90*/  LOP3.LUT R17, R16, R14, R17, 0x1e, !PT ;  /* 0x0000000e10117212 */ /* 0x000fe400078e1e11 */
[-C--:B------:R-:W-:Y:S02]  /*1aa0*/  IADD3 R178, R5, R174.reuse, R178 ;  /* 0x000000ae05b27210 */ /* 0x080fe40007ffe0b2 */
[-C--:B------:R-:W-:Y:S02]  /*1ab0*/  LOP3.LUT R177, R177, R174.reuse, RZ, 0xfc, !PT ;  /* 0x000000aeb1b17212 */ /* 0x080fe400078efcff */
[----:B------:R-:W-:Y:S01]  /*1ac0*/  LOP3.LUT R174, R17, R174, RZ, 0xfc, !PT ;  /* 0x000000ae11ae7212 */ /* 0x000fe200078efcff */
[----:B------:R-:W-:Y:S05]  /*1ad0*/  @!P0 BRA `(.L_x_82) ;  /* 0x000000e000008947 */ /* 0x000fea0003800000 */
[----:B-1234-:R-:W-:Y:S01]  /*1ae0*/  IADD3 R5, -R185, -0x40, R186 ;  /* 0xffffffc0b9057810 */ /* 0x01efe20007ffe1ba */
[----:B------:R-:W-:Y:S01]  /*1af0*/  BSSY B0, `(.L_x_82) ;  /* 0x000000c000007945 */ /* 0x000fe20003800000 */
[----:B------:R-:W-:-:S02]  /*1b00*/  IADD3 R14, P0, R18, UR6, RZ ;  /* 0x00000006120e7c10 */ /* 0x000fc4000ff1e0ff */
[C---:B------:R-:W-:Y:S02]  /*1b10*/  ISETP.LT.OR P5, PT, R5.reuse, 0x1, P3 ;  /* 0x000000010500780c */ /* 0x040fe40001fa1670 */
[----:B------:R-:W-:Y:S02]  /*1b20*/  ISETP.LT.OR P2, PT, R5, 0x21, P3 ;  /* 0x000000210500780c */ /* 0x000fe40001f41670 */
[----:B------:R-:W-:Y:S02]  /*1b30*/  IADD3.X R15, R19, UR5, RZ, P0, !PT ;  /* 0x00000005130f7c10 */ /* 0x000fe400087fe4ff */
[----:B------:R-:W-:-:S04]  /*1b40*/  IADD3 R16, P0, R14, UR6, RZ ;  /* 0x000000060e107c10 */ /* 0x000fc8000ff1e0ff */
[----:B------:R-:W-:-:S03]  /*1b50*/  IADD3.X R17, R15, UR5, RZ, P0, !PT ;  /* 0x000000050f117c10 */ /* 0x000fc600087fe4ff */
[----:B------:R1:W-:Y:S04]  /*1b60*/  LDGSTS.E.BYPASS.LTC128B.128 [R9+0xa080], [R14.64], !P5 ;  /* 0x0a0800000e097fae */ /* 0x0003e8000e901d48 */
[----:B------:R1:W-:Y:S01]  /*1b70*/  LDGSTS.E.BYPASS.LTC128B.128 [R9+0xb080], [R16.64], !P2 ;  /* 0x0b08000010097fae */ /* 0x0003e2000d101d48 */
[----:B------:R-:W-:Y:S05]  /*1b80*/  @P1 BRA `(.L_x_83) ;  /* 0x0000002000001947 */ /* 0x000fea0003800000 */
[----:B------:R-:W-:-:S05]  /*1b90*/  SHF.L.U32 R7, R6, 0x4, RZ ;  /* 0x0000000406077819 */ /* 0x000fca00000006ff */
[----:B------:R2:W-:Y:S02]  /*1ba0*/  LDGSTS.E.BYPASS.LTC128B.128 [R7+0xc380], [R204.64+0x100] ;  /* 0x0c380100cc077fae */ /* 0x0005e4000b901d48 */
.L_x_83:
[----:B------:R-:W-:Y:S05]  /*1bb0*/  BSYNC B0 ;  /* 0x0000000000007941 */ /* 0x000fea0003800000 */
.L_x_82:
[----:B-1234-:R-:W-:Y:S01]  /*1bc0*/  SHF.R.S32.HI R6, RZ, 0x1f, R11 ;  /* 0x0000001fff067819 */ /* 0x01efe2000001140b */
[----:B------:R-:W0:Y:S01]  /*1bd0*/  LDGDEPBAR ;  /* 0x00000000000079af */ /* 0x000e220000000000 */
[----:B------:R-:W-:Y:S01]  /*1be0*/  LOP3.LUT P5, RZ, R8, 0x4, RZ, 0xc0, !PT ;  /* 0x0000000408ff7812 */ /* 0x000fe200078ac0ff */
[----:B------:R-:W-:Y:S01]  /*1bf0*/  IMAD.SHL.U32 R175, R175, 0x2, RZ ;  /* 0x00000002afaf7824 */ /* 0x000fe200078e00ff */
[----:B------:R-:W-:Y:S01]  /*1c00*/  LEA.HI R6, R6, R11, RZ, 0x2 ;  /* 0x0000000b06067211 */ /* 0x000fe200078f10ff */
[----:B------:R-:W-:Y:S01]  /*1c10*/  IMAD.MOV.U32 R207, RZ, RZ, 0x1 ;  /* 0x00000001ffcf7424 */ /* 0x000fe200078e00ff */
[----:B------:R-:W-:Y:S01]  /*1c20*/  IADD3 R208, R186, 0x3f, RZ ;  /* 0x0000003fbad07810 */ /* 0x000fe20007ffe0ff */
[----:B------:R-:W-:Y:S01]  /*1c30*/  IMAD.MOV.U32 R210, RZ, RZ, RZ ;  /* 0x000000ffffd27224 */ /* 0x000fe200078e00ff */
[----:B------:R-:W-:Y:S01]  /*1c40*/  LOP3.LUT R6, R6, 0xfffffffc, RZ, 0xc0, !PT ;  /* 0xfffffffc06067812 */ /* 0x000fe200078ec0ff */
[----:B------:R-:W-:Y:S01]  /*1c50*/  IMAD.MOV.U32 R203, RZ, RZ, RZ ;  /* 0x000000ffffcb7224 */ /* 0x000fe200078e00ff */
[----:B------:R-:W-:Y:S01]  /*1c60*/  LOP3.LUT R12, R12, 0xfffffffc, RZ, 0xc0, !PT ;  /* 0xfffffffc0c0c7812 */ /* 0x000fe200078ec0ff */
[----:B------:R-:W-:Y:S01]  /*1c70*/  IMAD.MOV.U32 R173, RZ, RZ, RZ ;  /* 0x000000ffffad7224 */ /* 0x000fe200078e00ff */
[----:B------:R-:W-:Y:S01]  /*1c80*/  SHF.R.S32.HI R5, RZ, 0x1f, R208 ;  /* 0x0000001fff057819 */ /* 0x000fe200000114d0 */
[----:B------:R-:W-:Y:S01]  /*1c90*/  IMAD.IADD R11, R11, 0x1, -R6 ;  /* 0x000000010b0b7824 */ /* 0x000fe200078e0a06 */
[----:B------:R-:W-:Y:S01]  /*1ca0*/  LEA R200, R200, 0xc480, 0x1 ;  /* 0x0000c480c8c87811 */ /* 0x000fe200078e08ff */
[----:B------:R-:W-:Y:S01]  /*1cb0*/  IMAD.IADD R12, R13, 0x1, -R12 ;  /* 0x000000010d0c7824 */ /* 0x000fe200078e0a0c */
[C---:B------:R-:W-:Y:S01]  /*1cc0*/  LOP3.LUT P0, RZ, R10.reuse, 0x2, RZ, 0xc0, !PT ;  /* 0x000000020aff7812 */ /* 0x040fe2000780c0ff */
[----:B------:R-:W-:Y:S01]  /*1cd0*/  IMAD R11, R11, -0x8, R4 ;  /* 0xfffffff80b0b7824 */ /* 0x000fe200078e0204 */
[----:B------:R-:W-:Y:S01]  /*1ce0*/  LOP3.LUT P2, RZ, R10, 0x4, RZ, 0xc0, !PT ;  /* 0x000000040aff7812 */ /* 0x000fe2000784c0ff */
[----:B------:R-:W-:Y:S01]  /*1cf0*/  CS2R R94, SRZ ;  /* 0x00000000005e7805 */ /* 0x000fe2000001ff00 */
[----:B------:R-:W-:Y:S01]  /*1d00*/  LEA.HI R208, R5, R208, RZ, 0x6 ;  /* 0x000000d005d07211 */ /* 0x000fe200078f30ff */
[----:B------:R-:W-:Y:S01]  /*1d10*/  IMAD R195, R12, -0x2, R11 ;  /* 0xfffffffe0cc37824 */ /* 0x000fe200078e020b */
[----:B------:R-:W-:Y:S01]  /*1d20*/  IADD3 R206, R200, 0x40, RZ ;  /* 0x00000040c8ce7810 */ /* 0x000fe20007ffe0ff */
[----:B------:R-:W-:Y:S01]  /*1d30*/  CS2R R92, SRZ ;  /* 0x00000000005c7805 */ /* 0x000fe2000001ff00 */
        /* <DEDUP_REMOVED lines=31> */
[----:B------:R-:W-:-:S02]  /*1f30*/  SEL R172, R172, 0xffffffe0, !P0 ;  /* 0xffffffe0acac7807 */ /* 0x000fc40004000000 */
[----:B------:R-:W-:Y:S02]  /*1f40*/  SEL R179, R179, 0xffffffc0, !P2 ;  /* 0xffffffc0b3b37807 */ /* 0x000fe40005000000 */
[----:B------:R-:W-:Y:S02]  /*1f50*/  @P5 IADD3 R206, R200, -0x40, RZ ;  /* 0xffffffc0c8ce5810 */ /* 0x000fe40007ffe0ff */
[----:B------:R-:W-:Y:S02]  /*1f60*/  SHF.R.S32.HI R208, RZ, 0x6, R208 ;  /* 0x00000006ffd07819 */ /* 0x000fe400000114d0 */
.L_x_86:
[----:B------:R-:W-:Y:S04]  /*1f70*/  DEPBAR.LE SB0, 0x1 ;  /* 0x000080400000791a */ /* 0x000fe80000000000 */
[----:B------:R-:W-:Y:S01]  /*1f80*/  BAR.SYNC.DEFER_BLOCKING 0x0 ;  /* 0x0000000000007b1d */ /* 0x000fe20000010000 */
[C---:B------:R-:W-:Y:S02]  /*1f90*/  SHF.L.U32 R101, R173.reuse, 0xc, RZ ;  /* 0x0000000cad657819 */ /* 0x040fe400000006ff */
[----:B------:R-:W-:Y:S02]  /*1fa0*/  LEA R209, R173, R194, 0x6 ;  /* 0x000000c2add17211 */ /* 0x000fe400078e30ff */
[----:B------:R-:W-:Y:S02]  /*1fb0*/  IADD3 R101, R178, R101, RZ ;  /* 0x00000065b2657210 */ /* 0x000fe40007ffe0ff */
[----:B------:R-:W-:Y:S02]  /*1fc0*/  SHF.L.U32 R238, R209, 0x2, RZ ;  /* 0x00000002d1ee7819 */ /* 0x000fe400000006ff */
[----:B------:R-:W-:Y:S02]  /*1fd0*/  SHF.L.U32 R180, R101, 0x1, RZ ;  /* 0x0000000165b47819 */ /* 0x000fe400000006ff */
[----:B------:R-:W-:Y:S02]  /*1fe0*/  IADD3 R209, R210, 0x1, RZ ;  /* 0x00000001d2d17810 */ /* 0x000fe40007ffe0ff */
[C---:B------:R-:W-:Y:S02]  /*1ff0*/  IADD3 R182, R180.reuse, R172, RZ ;  /* 0x000000acb4b67210 */ /* 0x040fe40007ffe0ff */
[----:B------:R-:W-:Y:S02]  /*2000*/  IADD3 R181, R180, R179, RZ ;  /* 0x000000b3b4b57210 */ /* 0x000fe40007ffe0ff */
[----:B------:R-:W-:Y:S02]  /*2010*/  IADD3 R179, R179, R182, RZ ;  /* 0x000000b6b3b37210 */ /* 0x000fe40007ffe0ff */
[----:B------:R-:W-:Y:S01]  /*2020*/  ISETP.GE.AND P0, PT, R209, R208, PT ;  /* 0x000000d0d100720c */ /* 0x000fe20003f06270 */
        /* <DEDUP_REMOVED lines=123> */
[C---:B--234-:R-:W-:Y:S01]  /*27e0*/  IMAD R4, R209.reuse, -0x40, R186 ;  /* 0xffffffc0d1047824 */ /* 0x05cfe200078e02ba */
[----:B------:R-:W-:Y:S01]  /*27f0*/  SHF.R.S32.HI R5, RZ, 0x1f, R209 ;  /* 0x0000001fff057819 */ /* 0x000fe200000114d1 */
[----:B------:R-:W-:Y:S04]  /*2800*/  IMAD.WIDE.U32 R10, R209, c[0x0][0x178], RZ ;  /* 0x00005e00d10a7a25 */ /* 0x000fe800078e00ff */
[----:B------:R-:W-:Y:S02]  /*2810*/  IMAD R5, R5, c[0x0][0x178], RZ ;  /* 0x00005e0005057a24 */ /* 0x000fe400078e02ff */
[----:B------:R-:W-:Y:S02]  /*2820*/  IMAD.IADD R4, R4, 0x1, -R185 ;  /* 0x0000000104047824 */ /* 0x000fe400078e0ab9 */
[----:B------:R-:W-:Y:S02]  /*2830*/  IMAD R5, R209, c[0x0][0x17c], R5 ;  /* 0x00005f00d1057a24 */ /* 0x000fe400078e0205 */
[----:B------:R-:W-:Y:S01]  /*2840*/  IMAD.SHL.U32 R7, R10, 0x80, RZ ;  /* 0x000000800a077824 */ /* 0x000fe200078e00ff */
[----:B------:R-:W-:Y:S01]  /*2850*/  ISETP.LT.OR P6, PT, R4, 0x1, P4 ;  /* 0x000000010400780c */ /* 0x000fe200027c1670 */
[----:B------:R-:W-:Y:S01]  /*2860*/  IMAD R6, R207, 0x2000, R202 ;  /* 0x00002000cf067824 */ /* 0x000fe200078e02ca */
[----:B------:R-:W-:Y:S02]  /*2870*/  IADD3 R5, R11, R5, RZ ;  /* 0x000000050b057210 */ /* 0x000fe40007ffe0ff */
[----:B------:R-:W-:Y:S02]  /*2880*/  IADD3 R8, P0, R7, R192, RZ ;  /* 0x000000c007087210 */ /* 0x000fe40007f1e0ff */
[----:B------:R-:W-:Y:S02]  /*2890*/  SHF.L.U64.HI R5, R10, 0x7, R5 ;  /* 0x000000070a057819 */ /* 0x000fe40000010205 */
[----:B------:R-:W-:Y:S01]  /*28a0*/  ISETP.LT.OR P5, PT, R4, 0x21, P4 ;  /* 0x000000210400780c */ /* 0x000fe200027a1670 */
[----:B------:R-:W-:Y:S01]  /*28b0*/  @!P1 IMAD R4, R207, 0x40, R196 ;  /* 0x00000040cf049824 */ /* 0x000fe200078e02c4 */
[----:B------:R-:W-:Y:S02]  /*28c0*/  IADD3.X R9, R5, R193, RZ, P0, !PT ;  /* 0x000000c105097210 */ /* 0x000fe400007fe4ff */
[----:B------:R-:W-:Y:S02]  /*28d0*/  IADD3 R10, P0, R7, R190, RZ ;  /* 0x000000be070a7210 */ /* 0x000fe40007f1e0ff */
[----:B------:R-:W-:Y:S01]  /*28e0*/  @!P1 LEA R7, R210, 0x40, 0x6 ;  /* 0x00000040d2079811 */ /* 0x000fe200078e30ff */
[----:B------:R-:W-:Y:S01]  /*28f0*/  @!PT LDS RZ, [RZ] ;  /* 0x00000000fffff984 */ /* 0x000fe20000000800 */
[----:B------:R-:W-:Y:S01]  /*2900*/  @!PT LDS RZ, [RZ] ;  /* 0x00000000fffff984 */ /* 0x000fe20000000800 */
[----:B------:R-:W-:Y:S01]  /*2910*/  @!PT LDS RZ, [RZ] ;  /* 0x00000000fffff984 */ /* 0x000fe20000000800 */
[----:B------:R2:W-:Y:S01]  /*2920*/  LDGSTS.E.BYPASS.LTC128B.128 [R6], [R8.64], !P6 ;  /* 0x0000000008067fae */ /* 0x0005e2000f101d48 */
[----:B------:R-:W-:Y:S01]  /*2930*/  IADD3.X R11, R5, R191, RZ, P0, !PT ;  /* 0x000000bf050b7210 */ /* 0x000fe200007fe4ff */
[----:B------:R-:W-:Y:S02]  /*2940*/  @!P1 IMAD.SHL.U32 R5, R4, 0x4, RZ ;  /* 0x0000000404059824 */ /* 0x000fe400078e00ff */
[----:B------:R-:W-:Y:S02]  /*2950*/  @!P1 IMAD.WIDE R12, R7, 0x4, R198 ;  /* 0x00000004070c9825 */ /* 0x000fe400078e02c6 */
[----:B------:R2:W-:Y:S06]  /*2960*/  LDGSTS.E.BYPASS.LTC128B.128 [R6+0x1000], [R10.64], !P5 ;  /* 0x010000000a067fae */ /* 0x0005ec000e901d48 */
[----:B------:R2:W-:Y:S02]  /*2970*/  @!P1 LDGSTS.E.BYPASS.LTC128B.128 [R5+0xc080], [R12.64] ;  /* 0x0c0800000c059fae */ /* 0x0005e4000b901d48 */
.L_x_84:
[-C--:B-1234-:R-:W-:Y:S01]  /*2980*/  HMMA.16816.F32 R4, R100, R140.reuse, RZ ;  /* 0x0000008c6404723c */ /* 0x09efe200000018ff */
[----:B------:R-:W0:Y:S02]  /*2990*/  LDGDEPBAR ;  /* 0x00000000000079af */ /* 0x000e240000000000 */
[C---:B------:R-:W-:Y:S02]  /*29a0*/  ISETP.GT.AND P0, PT, R195.reuse, RZ, PT ;  /* 0x000000ffc300720c */ /* 0x040fe40003f04270 */
[C---:B------:R-:W-:Y:S02]  /*29b0*/  ISETP.GT.AND P6, PT, R195.reuse, 0x20, PT ;  /* 0x00000020c300780c */ /* 0x040fe40003fc4270 */
[----:B------:R-:W-:Y:S01]  /*29c0*/  FSEL R118, R214, -INF , P0 ;  /* 0xff800000d6767808 */ /* 0x000fe20000000000 */
[C---:B------:R-:W-:Y:S01]  /*29d0*/  HMMA.16816.F32 R8, R104.reuse, R140, RZ ;  /* 0x0000008c6808723c */ /* 0x040fe200000018ff */
[----:B------:R-:W-:Y:S02]  /*29e0*/  MOV R179, 0x40 ;  /* 0x0000004000b37802 */ /* 0x000fe40000000f00 */
[----:B------:R-:W-:Y:S01]  /*29f0*/  ISETP.GT.AND P5, PT, R195, 0x1, PT ;  /* 0x00000001c300780c */ /* 0x000fe20003fa4270 */
[--C-:B------:R-:W-:Y:S01]  /*2a00*/  FFMA.FTZ R117, R118, c[0x0][0x29c], -R247.reuse ;  /* 0x0000a70076757a23 */ /* 0x100fe200000108f7 */
[----:B------:R-:W-:Y:S01]  /*2a10*/  SEL R179, R179, 0xffffffc0, !P2 ;  /* 0xffffffc0b3b37807 */ /* 0x000fe20005000000 */
[----:B------:R-:W-:Y:S01]  /*2a20*/  FFMA.FTZ R214, -R214, R214, 1 ;  /* 0x3f800000d6d67423 */ /* 0x000fe200000101d6 */
[----:B------:R-:W-:Y:S01]  /*2a30*/  FSEL R116, R215, -INF , P5 ;  /* 0xff800000d7747808 */ /* 0x000fe20002800000 */
[-C--:B------:R-:W-:Y:S01]  /*2a40*/  HMMA.16816.F32 R12, R104, R142.reuse, RZ ;  /* 0x0000008e680c723c */ /* 0x080fe200000018ff */
[----:B------:R-:W-:Y:S01]  /*2a50*/  IADD3 R180, R179, R180, R172 ;  /* 0x000000b4b3b47210 */ /* 0x000fe20007ffe0ac */
[----:B------:R-:W-:Y:S02]  /*2a60*/  MUFU.EX2 R117, R117 ;  /* 0x0000007500757308 */ /* 0x000fe40000000800 */
[--C-:B------:R-:W-:Y:S01]  /*2a70*/  FFMA.FTZ R119, R116, c[0x0][0x29c], -R247.reuse ;  /* 0x0000a70074777a23 */ /* 0x100fe200000108f7 */
[----:B------:R-:W-:Y:S01]  /*2a80*/  FSEL R249, R212, -INF , P5 ;  /* 0xff800000d4f97808 */ /* 0x000fe20002800000 */
[----:B------:R-:W-:Y:S01]  /*2a90*/  FFMA.FTZ R215, -R215, R215, 1 ;  /* 0x3f800000d7d77423 */ /* 0x000fe200000101d7 */
[----:B------:R-:W-:Y:S01]  /*2aa0*/  FSEL R121, R216, -INF , P5 ;  /* 0xff800000d8797808 */ /* 0x000fe20002800000 */
[C---:B------:R-:W-:Y:S04]  /*2ab0*/  HMMA.16816.F32 R16, R100.reuse, R142, RZ ;  /* 0x0000008e6410723c */ /* 0x040fe800000018ff */
[----:B------:R1:W2:Y:S01]  /*2ac0*/  MUFU.EX2 R116, R119 ;  /* 0x0000007700747308 */ /* 0x0002a20000000800 */
[----:B------:R-:W-:Y:S01]  /*2ad0*/  FFMA.FTZ R132, R249, c[0x0][0x29c], -R246 ;  /* 0x0000a700f9847a23 */ /* 0x000fe200000108f6 */
[----:B------:R-:W-:Y:S01]  /*2ae0*/  FSEL R251, R211, -INF , P0 ;  /* 0xff800000d3fb7808 */ /* 0x000fe20000000000 */
[----:B------:R-:W-:Y:S01]  /*2af0*/  FFMA.FTZ R121, R121, c[0x0][0x29c], -R244 ;  /* 0x0000a70079797a23 */ /* 0x000fe200000108f4 */
[-C--:B------:R-:W-:Y:S01]  /*2b00*/  HMMA.16816.F32 R20, R100, R144.reuse, RZ ;  /* 0x000000906414723c */ /* 0x080fe200000018ff */
[----:B------:R-:W-:Y:S03]  /*2b10*/  FFMA.FTZ R211, -R211, R211, 1 ;  /* 0x3f800000d3d37423 */ /* 0x000fe600000101d3 */
[----:B------:R-:W-:Y:S01]  /*2b20*/  FSEL R125, R213, -INF , P0 ;  /* 0xff800000d57d7808 */ /* 0x000fe20000000000 */
[----:B------:R-:W-:Y:S01]  /*2b30*/  FFMA.FTZ R249, R251, c[0x0][0x29c], -R246 ;  /* 0x0000a700fbf97a23 */ /* 0x000fe200000108f6 */
[----:B------:R-:W-:Y:S01]  /*2b40*/  FSEL R123, R217, -INF , P0 ;  /* 0xff800000d97b7808 */ /* 0x000fe20000000000 */
[----:B------:R-:W-:Y:S01]  /*2b50*/  FFMA.FTZ R212, -R212, R212, 1 ;  /* 0x3f800000d4d47423 */ /* 0x000fe200000101d4 */
[C---:B------:R-:W-:Y:S02]  /*2b60*/  HMMA.16816.F32 R24, R104.reuse, R144, RZ ;  /* 0x000000906818723c */ /* 0x040fe400000018ff */
[----:B------:R-:W-:Y:S01]  /*2b70*/  ISETP.GT.AND P0, PT, R195, 0x40, PT ;  /* 0x00000040c300780c */ /* 0x000fe20003f04270 */
[----:B------:R-:W-:Y:S01]  /*2b80*/  MUFU.EX2 R249, R249 ;  /* 0x000000f900f97308 */ /* 0x000fe20000000800 */
[----:B------:R-:W-:Y:S01]  /*2b90*/  FSEL R120, R223, -INF , P6 ;  /* 0xff800000df787808 */ /* 0x000fe20003000000 */
[----:B------:R-:W-:Y:S01]  /*2ba0*/  FFMA.FTZ R125, R125, c[0x0][0x29c], -R244 ;  /* 0x0000a7007d7d7a23 */ /* 0x000fe200000108f4 */
[C---:B------:R-:W-:Y:S01]  /*2bb0*/  FSEL R130, R229.reuse, -INF , P0 ;  /* 0xff800000e5827808 */ /* 0x040fe20000000000 */
[----:B------:R-:W-:Y:S01]  /*2bc0*/  FFMA.FTZ R229, -R229, R229, 1 ;  /* 0x3f800000e5e57423 */ /* 0x000fe200000101e5 */
[-C--:B------:R-:W-:Y:S01]  /*2bd0*/  HMMA.16816.F32 R28, R104, R146.reuse, RZ ;  /* 0x00000092681c723c */ /* 0x080fe200000018ff */
[----:B------:R-:W-:Y:S03]  /*2be0*/  LDSM.16.M88.4 R104, [R181+0x9080] ;  /* 0x00908000b568783b */ /* 0x000fe60000000200 */
[----:B------:R-:W-:Y:S01]  /*2bf0*/  FSEL R128, R225, -INF , P6 ;  /* 0xff800000e1807808 */ /* 0x000fe20003000000 */
[----:B------:R-:W-:Y:S01]  /*2c00*/  MUFU.EX2 R125, R125 ;  /* 0x0000007d007d7308 */ /* 0x000fe20000000800 */
[----:B------:R-:W-:Y:S01]  /*2c10*/  FSEL R133, R219, -INF , P6 ;  /* 0xff800000db857808 */ /* 0x000fe20003000000 */
[--C-:B------:R-:W-:Y:S01]  /*2c20*/  FFMA.FTZ R118, R120, c[0x0][0x29c], -R247.reuse ;  /* 0x0000a70078767a23 */ /* 0x100fe200000108f7 */
[----:B------:R-:W-:Y:S01]  /*2c30*/  HMMA.16816.F32 R32, R100, R146, RZ ;  /* 0x000000926420723c */ /* 0x000fe200000018ff */
[----:B------:R3:W4:Y:S03]  /*2c40*/  LDSM.16.M88.4 R100, [R181+0x8080] ;  /* 0x00808000b564783b */ /* 0x0007260000000200 */
[----:B------:R-:W-:Y:S01]  /*2c50*/  FFMA.FTZ R128, R128, c[0x0][0x29c], -R246 ;  /* 0x0000a70080807a23 */ /* 0x000fe200000108f6 */
[----:B------:R-:W-:Y:S01]  /*2c60*/  FSEL R127, R221, -INF , P6 ;  /* 0xff800000dd7f7808 */ /* 0x000fe20003000000 */
[----:B------:R-:W-:Y:S01]  /*2c70*/  FFMA.FTZ R133, R133, c[0x0][0x29c], -R244 ;  /* 0x0000a70085857a23 */ /* 0x000fe200000108f4 */
[----:B------:R-:W-:Y:S01]  /*2c80*/  ISETP.GT.AND P6, PT, R195, 0x41, PT ;  /* 0x00000041c300780c */ /* 0x000fe20003fc4270 */
[-C--:B------:R-:W-:Y:S01]  /*2c90*/  HMMA.16816.F32 R4, R108, R148.reuse, R4 ;  /* 0x000000946c04723c */ /* 0x080fe20000001804 */
[----:B------:R-:W-:Y:S04]  /*2ca0*/  MUFU.EX2 R118, R118 ;  /* 0x0000007600767308 */ /* 0x000fe80000000800 */
[--C-:B------:R-:W-:Y:S01]  /*2cb0*/  FFMA.FTZ R127, R127, c[0x0][0x29c], -R240.reuse ;  /* 0x0000a7007f7f7a23 */ /* 0x100fe200000108f0 */
[C---:B------:R-:W-:Y:S01]  /*2cc0*/  FSEL R139, R233.reuse, -INF , P0 ;  /* 0xff800000e98b7808 */ /* 0x040fe20000000000 */
[----:B------:R-:W-:Y:S01]  /*2cd0*/  FFMA.FTZ R233, -R233, R233, 1 ;  /* 0x3f800000e9e97423 */ /* 0x000fe200000101e9 */
[C---:B------:R-:W-:Y:S03]  /*2ce0*/  HMMA.16816.F32 R8, R112.reuse, R148, R8 ;  /* 0x000000947008723c */ /* 0x040fe60000001808 */
[----:B------:R-:W-:Y:S01]  /*2cf0*/  MUFU.EX2 R128, R128 ;  /* 0x0000008000807308 */ /* 0x000fe20000000800 */
[--C-:B------:R-:W-:Y:S01]  /*2d00*/  FFMA.FTZ R123, R123, c[0x0][0x29c], -R240.reuse ;  /* 0x0000a7007b7b7a23 */ /* 0x100fe200000108f0 */
[----:B-1----:R-:W-:Y:S01]  /*2d10*/  FSEL R119, R218, -INF , P5 ;  /* 0xff800000da777808 */ /* 0x002fe20002800000 */
[--C-:B------:R-:W-:Y:S01]  /*2d20*/  FFMA.FTZ R139, R139, c[0x0][0x29c], -R240.reuse ;  /* 0x0000a7008b8b7a23 */ /* 0x100fe200000108f0 */
[----:B------:R-:W-:Y:S01]  /*2d30*/  ISETP.GT.AND P5, PT, R195, 0x21, PT ;  /* 0x00000021c300780c */ /* 0x000fe20003fa4270 */
[-C--:B------:R-:W-:Y:S04]  /*2d40*/  HMMA.16816.F32 R12, R112, R150.reuse, R12 ;  /* 0x00000096700c723c */ /* 0x080fe8000000180c */
[----:B------:R-:W-:Y:S01]  /*2d50*/  FSEL R126, R226, -INF , P5 ;  /* 0xff800000e27e7808 */ /* 0x000fe20002800000 */
[----:B------:R-:W-:Y:S01]  /*2d60*/  MUFU.EX2 R127, R127 ;  /* 0x0000007f007f7308 */ /* 0x000fe20000000800 */
[----:B------:R-:W-:Y:S01]  /*2d70*/  FSEL R131, R222, -INF , P5 ;  /* 0xff800000de837808 */ /* 0x000fe20002800000 */
[----:B------:R-:W-:Y:S01]  /*2d80*/  FFMA.FTZ R119, R119, c[0x0][0x29c], -R240 ;  /* 0x0000a70077777a23 */ /* 0x000fe200000108f0 */
[C---:B------:R-:W-:Y:S04]  /*2d90*/  HMMA.16816.F32 R16, R108.reuse, R150, R16 ;  /* 0x000000966c10723c */ /* 0x040fe80000001810 */
[--C-:B------:R-:W-:Y:S01]  /*2da0*/  FFMA.FTZ R251, R126, c[0x0][0x29c], -R246.reuse ;  /* 0x0000a7007efb7a23 */ /* 0x100fe200000108f6 */
[----:B---3--:R-:W-:Y:S01]  /*2db0*/  FSEL R181, R231, -INF , P0 ;  /* 0xff800000e7b57808 */ /* 0x008fe20000000000 */
[----:B------:R-:W-:Y:S01]  /*2dc0*/  FFMA.FTZ R126, R130, c[0x0][0x29c], -R246 ;  /* 0x0000a700827e7a23 */ /* 0x000fe200000108f6 */
[----:B------:R-:W-:Y:S01]  /*2dd0*/  MUFU.EX2 R133, R133 ;  /* 0x0000008500857308 */ /* 0x000fe20000000800 */
[-C--:B------:R-:W-:Y:S01]  /*2de0*/  HMMA.16816.F32 R20, R108, R152.reuse, R20 ;  /* 0x000000986c14723c */ /* 0x080fe20000001814 */
[----:B------:R-:W-:Y:S03]  /*2df0*/  LDS R130, [R238+0xc280] ;  /* 0x00c28000ee827984 */ /* 0x000fe60000000800 */
[----:B------:R-:W-:Y:S01]  /*2e00*/  FFMA.FTZ R131, R131, c[0x0][0x29c], -R240 ;  /* 0x0000a70083837a23 */ /* 0x000fe200000108f0 */
[----:B------:R-:W-:Y:S01]  /*2e10*/  FSEL R135, R220, -INF , P5 ;  /* 0xff800000dc877808 */ /* 0x000fe20002800000 */
[----:B------:R-:W-:Y:S01]  /*2e20*/  FFMA.FTZ R231, -R231, R231, 1 ;  /* 0x3f800000e7e77423 */ /* 0x000fe200000101e7 */
[----:B------:R-:W-:Y:S01]  /*2e30*/  FSEL R134, R230, -INF , P6 ;  /* 0xff800000e6867808 */ /* 0x000fe20003000000 */
[C---:B------:R-:W-:Y:S01]  /*2e40*/  HMMA.16816.F32 R24, R112.reuse, R152, R24 ;  /* 0x000000987018723c */ /* 0x040fe20000001818 */
[----:B------:R-:W-:Y:S03]  /*2e50*/  MUFU.EX2 R126, R126 ;  /* 0x0000007e007e7308 */ /* 0x000fe60000000800 */
[--C-:B------:R-:W-:Y:S02]  /*2e60*/  FFMA.FTZ R135, R135, c[0x0][0x29c], -R244.reuse ;  /* 0x0000a70087877a23 */ /* 0x100fe400000108f4 */
[----:B------:R-:W-:Y:S02]  /*2e70*/  FFMA.FTZ R181, R181, c[0x0][0x29c], -R244 ;  /* 0x0000a700b5b57a23 */ /* 0x000fe400000108f4 */
[-C--:B------:R-:W-:Y:S03]  /*2e80*/  HMMA.16816.F32 R28, R112, R154.reuse, R28 ;  /* 0x0000009a701c723c */ /* 0x080fe6000000181c */
[----:B------:R-:W-:Y:S01]  /*2e90*/  MUFU.EX2 R251, R251 ;  /* 0x000000fb00fb7308 */ /* 0x000fe20000000800 */
[----:B------:R-:W-:Y:S02]  /*2ea0*/  FFMA.FTZ R213, -R213, R213, 1 ;  /* 0x3f800000d5d57423 */ /* 0x000fe400000101d5 */
[----:B------:R-:W-:Y:S01]  /*2eb0*/  FFMA.FTZ R219, -R219, R219, 1 ;  /* 0x3f800000dbdb7423 */ /* 0x000fe200000101db */
[----:B------:R-:W-:Y:S01]  /*2ec0*/  FSEL R112, R224, -INF , P5 ;  /* 0xff800000e0707808 */ /* 0x000fe20002800000 */
[----:B------:R-:W-:Y:S04]  /*2ed0*/  HMMA.16816.F32 R32, R108, R154, R32 ;  /* 0x0000009a6c20723c */ /* 0x000fe80000001820 */
[--C-:B------:R-:W-:Y:S01]  /*2ee0*/  FFMA.FTZ R112, R112, c[0x0][0x29c], -R247.reuse ;  /* 0x0000a70070707a23 */ /* 0x100fe200000108f7 */
[----:B------:R-:W-:Y:S01]  /*2ef0*/  MUFU.EX2 R181, R181 ;  /* 0x000000b500b57308 */ /* 0x000fe20000000800 */
[----:B------:R-:W-:Y:S01]  /*2f00*/  ISETP.GT.AND P5, PT, R195, 0x60, PT ;  /* 0x00000060c300780c */ /* 0x000fe20003fa4270 */
[----:B------:R-:W-:Y:S01]  /*2f10*/  FFMA.FTZ R220, -R220, R220, 1 ;  /* 0x3f800000dcdc7423 */ /* 0x000fe200000101dc */
[-C--:B----4-:R-:W-:Y:S05]  /*2f20*/  HMMA.16816.F32 R4, R100, R156.reuse, R4 ;  /* 0x0000009c6404723c */ /* 0x090fea0000001804 */
[----:B------:R-:W-:Y:S01]  /*2f30*/  FSEL R108, R227, -INF , P0 ;  /* 0xff800000e36c7808 */ /* 0x000fe20000000000 */
[----:B------:R-:W-:Y:S01]  /*2f40*/  FFMA.FTZ R216, -R216, R216, 1 ;  /* 0x3f800000d8d87423 */ /* 0x000fe200000101d8 */
[----:B------:R1:W3:Y:S01]  /*2f50*/  MUFU.EX2 R129, R112 ;  /* 0x0000007000817308 */ /* 0x0002e20000000800 */
[C---:B------:R-:W-:Y:S04]  /*2f60*/  HMMA.16816.F32 R8, R104.reuse, R156, R8 ;  /* 0x0000009c6808723c */ /* 0x040fe80000001808 */
[--C-:B------:R-:W-:Y:S01]  /*2f70*/  FFMA.FTZ R120, R108, c[0x0][0x29c], -R247.reuse ;  /* 0x0000a7006c787a23 */ /* 0x100fe200000108f7 */
[----:B------:R-:W-:Y:S01]  /*2f80*/  FSEL R108, R228, -INF , P6 ;  /* 0xff800000e46c7808 */ /* 0x000fe20003000000 */
[----:B------:R-:W-:Y:S01]  /*2f90*/  FFMA.FTZ R221, -R221, R221, 1 ;  /* 0x3f800000dddd7423 */ /* 0x000fe200000101dd */
[----:B------:R-:W-:Y:S01]  /*2fa0*/  FSEL R122, R241, -INF , P5 ;  /* 0xff800000f17a7808 */ /* 0x000fe20002800000 */
[-C--:B------:R-:W-:Y:S01]  /*2fb0*/  HMMA.16816.F32 R12, R104, R158.reuse, R12 ;  /* 0x0000009e680c723c */ /* 0x080fe2000000180c */
[----:B------:R-:W-:Y:S02]  /*2fc0*/  MUFU.EX2 R119, R119 ;  /* 0x0000007700777308 */ /* 0x000fe40000000800 */
[----:B------:R-:W-:Y:S01]  /*2fd0*/  ISETP.GT.AND P0, PT, R195, 0x61, PT ;  /* 0x00000061c300780c */ /* 0x000fe20003f04270 */
[--C-:B------:R-:W-:Y:S02]  /*2fe0*/  FFMA.FTZ R137, R108, c[0x0][0x29c], -R247.reuse ;  /* 0x0000a7006c897a23 */ /* 0x100fe400000108f7 */
[----:B------:R-:W4:Y:S01]  /*2ff0*/  LDSM.16.M88.4 R108, [R180+0x8080] ;  /* 0x00808000b46c783b */ /* 0x000f220000000200 */
[----:B------:R-:W-:Y:S01]  /*3000*/  FSEL R124, R242, -INF , P0 ;  /* 0xff800000f27c7808 */ /* 0x000fe20000000000 */
[C---:B------:R-:W-:Y:S03]  /*3010*/  HMMA.16816.F32 R16, R100.reuse, R158, R16 ;  /* 0x0000009e6410723c */ /* 0x040fe60000001810 */
[----:B------:R-:W5:Y:S01]  /*3020*/  MUFU.EX2 R120, R120 ;  /* 0x0000007800787308 */ /* 0x000f620000000800 */
[--C-:B------:R-:W-:Y:S01]  /*3030*/  FFMA.FTZ R122, R122, c[0x0][0x29c], -R247.reuse ;  /* 0x0000a7007a7a7a23 */ /* 0x100fe200000108f7 */
[C---:B------:R-:W-:Y:S01]  /*3040*/  FSEL R136, R245.reuse, -INF , P0 ;  /* 0xff800000f5887808 */ /* 0x040fe20000000000 */
[----:B------:R-:W-:Y:S01]  /*3050*/  FFMA.FTZ R247, R124, c[0x0][0x29c], -R247 ;  /* 0x0000a7007cf77a23 */ /* 0x000fe200000108f7 */
[----:B-1----:R-:W1:Y:S01]  /*3060*/  LDSM.16.M88.4 R112, [R180+0x9080] ;  /* 0x00908000b470783b */ /* 0x002e620000000200 */
[-C--:B------:R-:W-:Y:S04]  /*3070*/  HMMA.16816.F32 R20, R100, R160.reuse, R20 ;  /* 0x000000a06414723c */ /* 0x080fe80000001814 */
[----:B------:R-:W-:Y:S01]  /*3080*/  FFMA.FTZ R245, -R245, R245, 1 ;  /* 0x3f800000f5f57423 */ /* 0x000fe200000101f5 */
[----:B------:R2:W-:Y:S01]  /*3090*/  MUFU.EX2 R124, R132 ;  /* 0x00000084007c7308 */ /* 0x0005e20000000800 */
[----:B------:R-:W-:Y:S02]  /*30a0*/  FFMA.FTZ R222, -R222, R222, 1 ;  /* 0x3f800000dede7423 */ /* 0x000fe400000101de */
[C---:B------:R-:W-:Y:S04]  /*30b0*/  HMMA.16816.F32 R24, R104.reuse, R160, R24 ;  /* 0x000000a06818723c */ /* 0x040fe80000001818 */
[----:B------:R-:W-:Y:S03]  /*30c0*/  FFMA.FTZ R230, -R230, R230, 1 ;  /* 0x3f800000e6e67423 */ /* 0x000fe600000101e6 */
[----:B------:R-:W1:Y:S01]  /*30d0*/  MUFU.EX2 R137, R137 ;  /* 0x0000008900897308 */ /* 0x000e620000000800 */
[-C--:B------:R-:W-:Y:S08]  /*30e0*/  HMMA.16816.F32 R28, R104, R162.reuse, R28 ;  /* 0x000000a2681c723c */ /* 0x080ff0000000181c */
[----:B------:R-:W-:Y:S01]  /*30f0*/  HMMA.16816.F32 R32, R100, R162, R32 ;  /* 0x000000a26420723c */ /* 0x000fe20000001820 */
[----:B------:R-:W3:Y:S03]  /*3100*/  MUFU.EX2 R122, R122 ;  /* 0x0000007a007a7308 */ /* 0x000ee60000000800 */
[--C-:B--2---:R-:W-:Y:S01]  /*3110*/  FFMA.FTZ R132, R134, c[0x0][0x29c], -R246.reuse ;  /* 0x0000a70086847a23 */ /* 0x104fe200000108f6 */
[----:B------:R-:W-:Y:S03]  /*3120*/  FSEL R134, R243, -INF , P5 ;  /* 0xff800000f3867808 */ /* 0x000fe60002800000 */
[-C--:B----4-:R-:W-:Y:S03]  /*3130*/  HMMA.16816.F32 R4, R108, R164.reuse, R4 ;  /* 0x000000a46c04723c */ /* 0x090fe60000001804 */
[----:B------:R-:W2:Y:S02]  /*3140*/  MUFU.EX2 R247, R247 ;  /* 0x000000f700f77308 */ /* 0x000ea40000000800 */
[--C-:B------:R-:W-:Y:S02]  /*3150*/  FFMA.FTZ R138, R134, c[0x0][0x29c], -R246.reuse ;  /* 0x0000a700868a7a23 */ /* 0x100fe400000108f6 */
[----:B------:R-:W-:Y:S01]  /*3160*/  FFMA.FTZ R246, R136, c[0x0][0x29c], -R246 ;  /* 0x0000a70088f67a23 */ /* 0x000fe200000108f6 */
[C---:B-1----:R-:W-:Y:S05]  /*3170*/  HMMA.16816.F32 R8, R112.reuse, R164, R8 ;  /* 0x000000a47008723c */ /* 0x042fea0000001808 */
[----:B------:R1:W-:Y:S03]  /*3180*/  MUFU.EX2 R134, R138 ;  /* 0x0000008a00867308 */ /* 0x0003e60000000800 */
[-C--:B------:R-:W-:Y:S07]  /*3190*/  HMMA.16816.F32 R12, R112, R166.reuse, R12 ;  /* 0x000000a6700c723c */ /* 0x080fee000000180c */
[----:B------:R-:W-:Y:S01]  /*31a0*/  MUFU.EX2 R132, R132 ;  /* 0x0000008400847308 */ /* 0x000fe20000000800 */
[C---:B------:R-:W-:Y:S04]  /*31b0*/  HMMA.16816.F32 R16, R108.reuse, R166, R16 ;  /* 0x000000a66c10723c */ /* 0x040fe80000001810 */
[--C-:B------:R-:W-:Y:S02]  /*31c0*/  FADD.FTZ R136, R5, -R130.reuse ;  /* 0x8000008205887221 */ /* 0x100fe40000010000 */
[----:B------:R-:W-:Y:S02]  /*31d0*/  FADD.FTZ R180, R4, -R130 ;  /* 0x8000008204b47221 */ /* 0x000fe40000010000 */
[-C--:B------:R-:W-:Y:S01]  /*31e0*/  HMMA.16816.F32 R20, R108, R168.reuse, R20 ;  /* 0x000000a86c14723c */ /* 0x080fe20000001814 */
[----:B------:R-:W-:Y:S07]  /*31f0*/  MUFU.EX2 R139, R139 ;  /* 0x0000008b008b7308 */ /* 0x000fee0000000800 */
[C---:B------:R-:W-:Y:S08]  /*3200*/  HMMA.16816.F32 R24, R112.reuse, R168, R24 ;  /* 0x000000a87018723c */ /* 0x040ff00000001818 */
[-C--:B------:R-:W-:Y:S01]  /*3210*/  HMMA.16816.F32 R28, R112, R170.reuse, R28 ;  /* 0x000000aa701c723c */ /* 0x080fe2000000181c */
[----:B------:R-:W4:Y:S06]  /*3220*/  MUFU.EX2 R113, R246 ;  /* 0x000000f600717308 */ /* 0x000f2c0000000800 */
[----:B------:R-:W-:Y:S01]  /*3230*/  FSEL R112, R235, -INF , P5 ;  /* 0xff800000eb707808 */ /* 0x000fe20002800000 */
[----:B------:R-:W-:Y:S01]  /*3240*/  HMMA.16816.F32 R32, R108, R170, R32 ;  /* 0x000000aa6c20723c */ /* 0x000fe20000001820 */
[----:B------:R-:W2:Y:S02]  /*3250*/  LDS R108, [R238+0xc2a0] ;  /* 0x00c2a000ee6c7984 */ /* 0x000ea40000000800 */
[----:B------:R3:W2:Y:S01]  /*3260*/  MUFU.EX2 R110, R121 ;  /* 0x00000079006e7308 */ /* 0x0006a20000000800 */
[----:B------:R-:W-:Y:S01]  /*3270*/  FSEL R114, R232, -INF , P6 ;  /* 0xff800000e8727808 */ /* 0x000fe20003000000 */
[--C-:B-1----:R-:W-:Y:S01]  /*3280*/  FFMA.FTZ R138, R112, c[0x0][0x29c], -R244.reuse ;  /* 0x0000a700708a7a23 */ /* 0x102fe200000108f4 */
[----:B------:R-:W-:Y:S01]  /*3290*/  FSEL R115, R236, -INF , P0 ;  /* 0xff800000ec737808 */ /* 0x000fe20000000000 */
[----:B------:R-:W-:Y:S01]  /*32a0*/  FMUL.FTZ R112, R116, R136 ;  /* 0x0000008874707220 */ /* 0x000fe20000410000 */
[----:B------:R-:W-:Y:S01]  /*32b0*/  FSEL R111, R239, -INF , P0 ;  /* 0xff800000ef6f7808 */ /* 0x000fe20000000000 */
[--C-:B------:R-:W-:Y:S03]  /*32c0*/  FFMA.FTZ R114, R114, c[0x0][0x29c], -R244.reuse ;  /* 0x0000a70072727a23 */ /* 0x100fe600000108f4 */
[----:B------:R-:W-:Y:S01]  /*32d0*/  FMUL.FTZ R112, R112, R215 ;  /* 0x000000d770707220 */ /* 0x000fe20000410000 */
[----:B------:R-:W-:Y:S01]  /*32e0*/  FSEL R215, R234, -INF , P6 ;  /* 0xff800000ead77808 */ /* 0x000fe20003000000 */
[----:B------:R-:W-:Y:S01]  /*32f0*/  FFMA.FTZ R244, R115, c[0x0][0x29c], -R244 ;  /* 0x0000a70073f47a23 */ /* 0x000fe200000108f4 */
[----:B------:R-:W-:Y:S01]  /*3300*/  FSEL R115, R237, -INF , P5 ;  /* 0xff800000ed737808 */ /* 0x000fe20002800000 */
[----:B------:R-:W-:Y:S01]  /*3310*/  FMUL.FTZ R136, R117, R180 ;  /* 0x000000b475887220 */ /* 0x000fe20000410000 */
[----:B------:R-:W-:Y:S01]  /*3320*/  F2FP.PACK_AB R117, R116, R117 ;  /* 0x000000757475723e */ /* 0x000fe200000000ff */
[----:B------:R-:W-:Y:S01]  /*3330*/  FADD.FTZ R116, R17, -R130 ;  /* 0x8000008211747221 */ /* 0x000fe20000010000 */
[----:B------:R-:W-:Y:S01]  /*3340*/  MUFU.EX2 R114, R114 ;  /* 0x0000007200727308 */ /* 0x000fe20000000800 */
[----:B------:R-:W-:Y:S02]  /*3350*/  FMUL.FTZ R109, R136, R214 ;  /* 0x000000d6886d7220 */ /* 0x000fe40000410000 */
[--C-:B------:R-:W-:Y:S02]  /*3360*/  FFMA.FTZ R215, R215, c[0x0][0x29c], -R240.reuse ;  /* 0x0000a700d7d77a23 */ /* 0x100fe400000108f0 */
[--C-:B------:R-:W-:Y:S01]  /*3370*/  FFMA.FTZ R115, R115, c[0x0][0x29c], -R240.reuse ;  /* 0x0000a70073737a23 */ /* 0x100fe200000108f0 */
[----:B------:R-:W-:Y:S01]  /*3380*/  F2FP.PACK_AB R109, R112, R109 ;  /* 0x0000006d706d723e */ /* 0x000fe200000000ff */
[----:B------:R-:W-:Y:S01]  /*3390*/  FFMA.FTZ R240, R111, c[0x0][0x29c], -R240 ;  /* 0x0000a7006ff07a23 */ /* 0x000fe200000108f0 */
[C---:B---3--:R-:W-:Y:S01]  /*33a0*/  F2FP.PACK_AB R121, R129.reuse, R118 ;  /* 0x000000768179723e */ /* 0x048fe200000000ff */
[--C-:B------:R-:W-:Y:S01]  /*33b0*/  FADD.FTZ R111, R16, -R130.reuse ;  /* 0x80000082106f7221 */ /* 0x100fe20000010000 */
[----:B------:R-:W-:Y:S01]  /*33c0*/  MUFU.EX2 R112, R135 ;  /* 0x0000008700707308 */ /* 0x000fe20000000800 */
[----:B------:R-:W-:Y:S02]  /*33d0*/  FMUL.FTZ R116, R129, R116 ;  /* 0x0000007481747220 */ /* 0x000fe40000410000 */
[--C-:B------:R-:W-:Y:S02]  /*33e0*/  FADD.FTZ R129, R20, -R130.reuse ;  /* 0x8000008214817221 */ /* 0x100fe40000010000 */
[--C-:B------:R-:W-:Y:S02]  /*33f0*/  FADD.FTZ R136, R21, -R130.reuse ;  /* 0x8000008215887221 */ /* 0x100fe40000010000 */
[----:B-----5:R-:W-:Y:S01]  /*3400*/  FMUL.FTZ R129, R120, R129 ;  /* 0x0000008178817220 */ /* 0x020fe20000410000 */
[C---:B------:R-:W-:Y:S01]  /*3410*/  F2FP.PACK_AB R120, R137.reuse, R120 ;  /* 0x000000788978723e */ /* 0x040fe200000000ff */
[----:B------:R-:W-:Y:S01]  /*3420*/  FMUL.FTZ R136, R137, R136 ;  /* 0x0000008889887220 */ /* 0x000fe20000410000 */
[----:B------:R-:W1:Y:S01]  /*3430*/  MUFU.EX2 R138, R138 ;  /* 0x0000008a008a7308 */ /* 0x000e620000000800 */
[----:B------:R-:W-:Y:S02]  /*3440*/  FMUL.FTZ R111, R118, R111 ;  /* 0x0000006f766f7220 */ /* 0x000fe40000410000 */
[----:B------:R-:W-:Y:S02]  /*3450*/  FFMA.FTZ R118, -R223, R223, 1 ;  /* 0x3f800000df767423 */ /* 0x000fe400000101df */
[----:B------:R-:W-:Y:S02]  /*3460*/  FFMA.FTZ R223, -R224, R224, 1 ;  /* 0x3f800000e0df7423 */ /* 0x000fe400000101e0 */
[----:B------:R-:W-:Y:S02]  /*3470*/  FADD.FTZ R137, R32, -R130 ;  /* 0x8000008220897221 */ /* 0x000fe40000010000 */
[----:B------:R-:W-:Y:S01]  /*3480*/  FMUL.FTZ R116, R116, R223 ;  /* 0x000000df74747220 */ /* 0x000fe20000410000 */
[----:B------:R-:W-:Y:S01]  /*3490*/  MUFU.EX2 R115, R115 ;  /* 0x0000007300737308 */ /* 0x000fe20000000800 */
[----:B------:R-:W-:Y:S02]  /*34a0*/  FMUL.FTZ R137, R122, R137 ;  /* 0x000000897a897220 */ /* 0x000fe40000410000 */
[----:B------:R-:W-:Y:S01]  /*34b0*/  FFMA.FTZ R32, -R241, R241, 1 ;  /* 0x3f800000f1207423 */ /* 0x000fe200000101f1 */
[----:B------:R-:W-:Y:S01]  /*34c0*/  F2FP.PACK_AB R241, R251, R128 ;  /* 0x00000080fbf1723e */ /* 0x000fe200000000ff */
[----:B--2---:R-:W-:Y:S02]  /*34d0*/  FADD.FTZ R223, R7, -R108 ;  /* 0x8000006c07df7221 */ /* 0x004fe40000010000 */
[----:B------:R-:W-:Y:S01]  /*34e0*/  FMUL.FTZ R32, R137, R32 ;  /* 0x0000002089207220 */ /* 0x000fe20000410000 */
[C---:B------:R-:W-:Y:S01]  /*34f0*/  F2FP.PACK_AB R137, R124.reuse, R249 ;  /* 0x000000f97c89723e */ /* 0x040fe200000000ff */
[----:B------:R-:W-:Y:S01]  /*3500*/  FMUL.FTZ R223, R124, R223 ;  /* 0x000000df7cdf7220 */ /* 0x000fe20000410000 */
[----:B------:R-:W-:Y:S01]  /*3510*/  MUFU.EX2 R240, R240 ;  /* 0x000000f000f07308 */ /* 0x000fe20000000800 */
[----:B------:R-:W2:Y:S01]  /*3520*/  LDS R124, [R238+0xc300] ;  /* 0x00c30000ee7c7984 */ /* 0x000ea20000000800 */
[----:B------:R-:W-:Y:S02]  /*3530*/  FMUL.FTZ R111, R111, R118 ;  /* 0x000000766f6f7220 */ /* 0x000fe40000410000 */
[----:B------:R-:W-:Y:S01]  /*3540*/  FADD.FTZ R130, R33, -R130 ;  /* 0x8000008221827221 */ /* 0x000fe20000010000 */
[----:B------:R-:W3:Y:S01]  /*3550*/  LDS R238, [R238+0xc320] ;  /* 0x00c32000eeee7984 */ /* 0x000ee20000000800 */
[----:B------:R-:W-:Y:S01]  /*3560*/  FFMA.FTZ R118, -R227, R227, 1 ;  /* 0x3f800000e3767423 */ /* 0x000fe200000101e3 */
[C---:B------:R-:W-:Y:S01]  /*3570*/  F2FP.PACK_AB R33, R247.reuse, R122 ;  /* 0x0000007af721723e */ /* 0x040fe200000000ff */
[----:B------:R-:W-:Y:S01]  /*3580*/  FMUL.FTZ R130, R247, R130 ;  /* 0x00000082f7827220 */ /* 0x000fe20000410000 */
[----:B------:R5:W-:Y:S01]  /*3590*/  STS [R200], R117 ;  /* 0x00000075c8007388 */ /* 0x000be20000000800 */
[----:B------:R-:W-:Y:S01]  /*35a0*/  FMUL.FTZ R118, R129, R118 ;  /* 0x0000007681767220 */ /* 0x000fe20000410000 */
[----:B------:R-:W-:Y:S01]  /*35b0*/  F2FP.PACK_AB R111, R116, R111 ;  /* 0x0000006f746f723e */ /* 0x000fe200000000ff */
[----:B------:R-:W-:Y:S01]  /*35c0*/  FFMA.FTZ R129, -R242, R242, 1 ;  /* 0x3f800000f2817423 */ /* 0x000fe200000101f2 */
[----:B------:R-:W-:Y:S01]  /*35d0*/  STS [R200+0x400], R137 ;  /* 0x00040089c8007388 */ /* 0x000fe20000000800 */
[----:B------:R-:W-:Y:S01]  /*35e0*/  FMUL.FTZ R212, R223, R212 ;  /* 0x000000d4dfd47220 */ /* 0x000fe20000410000 */
[----:B------:R-:W-:Y:S01]  /*35f0*/  MUFU.EX2 R227, R244 ;  /* 0x000000f400e37308 */ /* 0x000fe20000000800 */
[--C-:B------:R-:W-:Y:S01]  /*3600*/  FADD.FTZ R223, R18, -R108.reuse ;  /* 0x8000006c12df7221 */ /* 0x100fe20000010000 */
[----:B------:R-:W-:Y:S01]  /*3610*/  STS [R206], R121 ;  /* 0x00000079ce007388 */ /* 0x000fe20000000800 */
[----:B------:R-:W-:Y:S02]  /*3620*/  FMUL.FTZ R129, R130, R129 ;  /* 0x0000008182817220 */ /* 0x000fe40000410000 */
[----:B------:R-:W-:Y:S01]  /*3630*/  FMUL.FTZ R223, R128, R223 ;  /* 0x000000df80df7220 */ /* 0x000fe20000410000 */
[----:B------:R-:W-:Y:S01]  /*3640*/  STS [R206+0x400], R241 ;  /* 0x000400f1ce007388 */ /* 0x000fe20000000800 */
[--C-:B------:R-:W-:Y:S01]  /*3650*/  FADD.FTZ R122, R6, -R108.reuse ;  /* 0x8000006c067a7221 */ /* 0x100fe20000010000 */
[----:B------:R-:W-:Y:S01]  /*3660*/  F2FP.PACK_AB R129, R129, R32 ;  /* 0x000000208181723e */ /* 0x000fe200000000ff */
[----:B------:R-:W-:Y:S02]  /*3670*/  FFMA.FTZ R116, -R225, R225, 1 ;  /* 0x3f800000e1747423 */ /* 0x000fe400000101e1 */
[----:B------:R-:W-:Y:S02]  /*3680*/  FMUL.FTZ R122, R249, R122 ;  /* 0x0000007af97a7220 */ /* 0x000fe40000410000 */
[----:B------:R-:W-:Y:S02]  /*3690*/  FMUL.FTZ R116, R223, R116 ;  /* 0x00000074df747220 */ /* 0x000fe40000410000 */
[--C-:B------:R-:W-:Y:S02]  /*36a0*/  FADD.FTZ R247, R22, -R108.reuse ;  /* 0x8000006c16f77221 */ /* 0x100fe40000010000 */
[--C-:B------:R-:W-:Y:S02]  /*36b0*/  FADD.FTZ R32, R19, -R108.reuse ;  /* 0x8000006c13207221 */ /* 0x100fe40000010000 */
[--C-:B------:R-:W-:Y:S02]  /*36c0*/  FADD.FTZ R249, R23, -R108.reuse ;  /* 0x8000006c17f97221 */ /* 0x100fe40000010000 */
[--C-:B------:R-:W-:Y:S02]  /*36d0*/  FADD.FTZ R223, R34, -R108.reuse ;  /* 0x8000006c22df7221 */ /* 0x100fe40000010000 */
[----:B------:R-:W-:Y:S01]  /*36e0*/  FADD.FTZ R108, R35, -R108 ;  /* 0x8000006c236c7221 */ /* 0x000fe20000010000 */
[----:B----4-:R-:W-:Y:S01]  /*36f0*/  F2FP.PACK_AB R35, R113, R134 ;  /* 0x000000867123723e */ /* 0x010fe200000000ff */
[----:B------:R-:W-:Y:S02]  /*3700*/  FMUL.FTZ R32, R251, R32 ;  /* 0x00000020fb207220 */ /* 0x000fe40000410000 */
[----:B------:R-:W-:Y:S02]  /*3710*/  FFMA.FTZ R225, -R226, R226, 1 ;  /* 0x3f800000e2e17423 */ /* 0x000fe400000101e2 */
[----:B------:R-:W-:Y:S02]  /*3720*/  FMUL.FTZ R108, R113, R108 ;  /* 0x0000006c716c7220 */ /* 0x000fe40000410000 */
[----:B------:R-:W-:Y:S02]  /*3730*/  FMUL.FTZ R225, R32, R225 ;  /* 0x000000e120e17220 */ /* 0x000fe40000410000 */
[----:B------:R-:W-:Y:S01]  /*3740*/  FMUL.FTZ R245, R108, R245 ;  /* 0x000000f56cf57220 */ /* 0x000fe20000410000 */
[----:B------:R4:W-:Y:S01]  /*3750*/  MUFU.EX2 R32, R123 ;  /* 0x0000007b00207308 */ /* 0x0009e20000000800 */
[--C-:B--2---:R-:W-:Y:S01]  /*3760*/  FADD.FTZ R108, R8, -R124.reuse ;  /* 0x8000007c086c7221 */ /* 0x104fe20000010000 */
[----:B------:R-:W-:Y:S01]  /*3770*/  F2FP.PACK_AB R225, R225, R116 ;  /* 0x00000074e1e1723e */ /* 0x000fe200000000ff */
[--C-:B------:R-:W-:Y:S02]  /*3780*/  FADD.FTZ R113, R9, -R124.reuse ;  /* 0x8000007c09717221 */ /* 0x100fe40000010000 */
[----:B------:R-:W-:Y:S01]  /*3790*/  FMUL.FTZ R108, R125, R108 ;  /* 0x0000006c7d6c7220 */ /* 0x000fe20000410000 */
[C---:B------:R-:W-:Y:S01]  /*37a0*/  F2FP.PACK_AB R125, R110.reuse, R125 ;  /* 0x0000007d6e7d723e */ /* 0x040fe200000000ff */
[----:B------:R-:W-:Y:S02]  /*37b0*/  FMUL.FTZ R113, R110, R113 ;  /* 0x000000716e717220 */ /* 0x000fe40000410000 */
[----:B------:R-:W-:Y:S01]  /*37c0*/  FMUL.FTZ R108, R108, R213 ;  /* 0x000000d56c6c7220 */ /* 0x000fe20000410000 */
[----:B------:R2:W2:Y:S01]  /*37d0*/  MUFU.EX2 R110, R131 ;  /* 0x00000083006e7308 */ /* 0x0004a20000000800 */
[----:B------:R-:W-:Y:S01]  /*37e0*/  STS [R200+0x1000], R125 ;  /* 0x0010007dc8007388 */ /* 0x000fe20000000800 */
[--C-:B------:R-:W-:Y:S02]  /*37f0*/  FADD.FTZ R213, R28, -R124.reuse ;  /* 0x8000007c1cd57221 */ /* 0x100fe40000010000 */
[----:B------:R-:W-:Y:S02]  /*3800*/  FMUL.FTZ R223, R134, R223 ;  /* 0x000000df86df7220 */ /* 0x000fe40000410000 */
[----:B------:R-:W-:Y:S02]  /*3810*/  FFMA.FTZ R34, -R243, R243, 1 ;  /* 0x3f800000f3227423 */ /* 0x000fe400000101f3 */
[----:B-1----:R-:W-:Y:S02]  /*3820*/  FMUL.FTZ R213, R138, R213 ;  /* 0x000000d58ad57220 */ /* 0x002fe40000410000 */
[----:B------:R1:W5:Y:S01]  /*3830*/  MUFU.EX2 R28, R215 ;  /* 0x000000d7001c7308 */ /* 0x0003620000000800 */
[----:B------:R-:W-:Y:S02]  /*3840*/  FMUL.FTZ R34, R223, R34 ;  /* 0x00000022df227220 */ /* 0x000fe40000410000 */
[----:B------:R-:W-:Y:S02]  /*3850*/  FFMA.FTZ R135, -R228, R228, 1 ;  /* 0x3f800000e4877423 */ /* 0x000fe400000101e4 */
[--C-:B----4-:R-:W-:Y:S01]  /*3860*/  FADD.FTZ R123, R13, -R124.reuse ;  /* 0x8000007c0d7b7221 */ /* 0x110fe20000010000 */
[----:B------:R-:W-:Y:S01]  /*3870*/  F2FP.PACK_AB R245, R245, R34 ;  /* 0x00000022f5f5723e */ /* 0x000fe200000000ff */
[--C-:B------:R-:W-:Y:S02]  /*3880*/  FADD.FTZ R34, R12, -R124.reuse ;  /* 0x8000007c0c227221 */ /* 0x100fe40000010000 */
[C---:B------:R-:W-:Y:S02]  /*3890*/  FMUL.FTZ R123, R112.reuse, R123 ;  /* 0x0000007b707b7220 */ /* 0x040fe40000410000 */
[----:B------:R-:W-:Y:S01]  /*38a0*/  FMUL.FTZ R34, R133, R34 ;  /* 0x0000002285227220 */ /* 0x000fe20000410000 */
[----:B------:R-:W-:Y:S01]  /*38b0*/  F2FP.PACK_AB R133, R112, R133 ;  /* 0x000000857085723e */ /* 0x000fe200000000ff */
[--C-:B------:R-:W-:Y:S02]  /*38c0*/  FADD.FTZ R112, R24, -R124.reuse ;  /* 0x8000007c18707221 */ /* 0x100fe40000010000 */
[--C-:B--2---:R-:W-:Y:S02]  /*38d0*/  FADD.FTZ R131, R25, -R124.reuse ;  /* 0x8000007c19837221 */ /* 0x104fe40000010000 */
[----:B------:R-:W-:Y:S01]  /*38e0*/  FMUL.FTZ R112, R181, R112 ;  /* 0x00000070b5707220 */ /* 0x000fe20000410000 */
[C---:B------:R-:W-:Y:S01]  /*38f0*/  F2FP.PACK_AB R181, R114.reuse, R181 ;  /* 0x000000b572b5723e */ /* 0x040fe200000000ff */
[----:B------:R-:W-:Y:S02]  /*3900*/  FMUL.FTZ R131, R114, R131 ;  /* 0x0000008372837220 */ /* 0x000fe40000410000 */
[----:B------:R-:W-:Y:S02]  /*3910*/  FFMA.FTZ R114, -R235, R235, 1 ;  /* 0x3f800000eb727423 */ /* 0x000fe400000101eb */
[----:B------:R-:W-:Y:S01]  /*3920*/  FMUL.FTZ R135, R136, R135 ;  /* 0x0000008788877220 */ /* 0x000fe20000410000 */
[----:B-1----:R-:W-:Y:S01]  /*3930*/  F2FP.PACK_AB R215, R110, R127 ;  /* 0x0000007f6ed7723e */ /* 0x002fe200000000ff */
[----:B------:R-:W-:Y:S01]  /*3940*/  FMUL.FTZ R114, R213, R114 ;  /* 0x00000072d5727220 */ /* 0x000fe20000410000 */
[----:B------:R-:W-:Y:S01]  /*3950*/  F2FP.PACK_AB R213, R119, R32 ;  /* 0x0000002077d5723e */ /* 0x000fe200000000ff */
[----:B------:R-:W-:Y:S01]  /*3960*/  FMUL.FTZ R211, R122, R211 ;  /* 0x000000d37ad37220 */ /* 0x000fe20000410000 */
[----:B------:R-:W-:Y:S01]  /*3970*/  F2FP.PACK_AB R135, R135, R118 ;  /* 0x000000768787723e */ /* 0x000fe200000000ff */
[----:B------:R-:W-:Y:S01]  /*3980*/  FMUL.FTZ R118, R126, R247 ;  /* 0x000000f77e767220 */ /* 0x000fe20000410000 */
[----:B------:R-:W-:Y:S01]  /*3990*/  F2FP.PACK_AB R247, R132, R126 ;  /* 0x0000007e84f7723e */ /* 0x000fe200000000ff */
[----:B------:R-:W-:Y:S01]  /*39a0*/  STS [R200+0x1400], R213 ;  /* 0x001400d5c8007388 */ /* 0x000fe20000000800 */
[----:B-----5:R-:W-:Y:S01]  /*39b0*/  F2FP.PACK_AB R117, R28, R139 ;  /* 0x0000008b1c75723e */ /* 0x020fe200000000ff */
[----:B------:R-:W-:Y:S01]  /*39c0*/  FMUL.FTZ R118, R118, R229 ;  /* 0x000000e576767220 */ /* 0x000fe20000410000 */
[----:B------:R-:W-:Y:S01]  /*39d0*/  F2FP.PACK_AB R211, R212, R211 ;  /* 0x000000d3d4d3723e */ /* 0x000fe200000000ff */
[----:B------:R1:W-:Y:S01]  /*39e0*/  STS [R206+0x1000], R133 ;  /* 0x00100085ce007388 */ /* 0x0003e20000000800 */
[----:B------:R-:W-:Y:S02]  /*39f0*/  FMUL.FTZ R112, R112, R231 ;  /* 0x000000e770707220 */ /* 0x000fe40000410000 */
[----:B------:R-:W-:Y:S01]  /*3a00*/  FADD.FTZ R124, R29, -R124 ;  /* 0x8000007c1d7c7221 */ /* 0x000fe20000010000 */
[----:B------:R-:W-:Y:S01]  /*3a10*/  STS [R206+0x1400], R215 ;  /* 0x001400d7ce007388 */ /* 0x000fe20000000800 */
[C---:B------:R-:W-:Y:S01]  /*3a20*/  F2FP.PACK_AB R29, R227.reuse, R138 ;  /* 0x0000008ae31d723e */ /* 0x040fe200000000ff */
[----:B------:R-:W-:Y:S02]  /*3a30*/  FMUL.FTZ R34, R34, R219 ;  /* 0x000000db22227220 */ /* 0x000fe40000410000 */
[----:B------:R-:W-:Y:S01]  /*3a40*/  STS [R200+0x2000], R120 ;  /* 0x00200078c8007388 */ /* 0x000fe20000000800 */
[----:B------:R-:W-:Y:S02]  /*3a50*/  FMUL.FTZ R124, R227, R124 ;  /* 0x0000007ce37c7220 */ /* 0x000fe40000410000 */
[----:B------:R-:W-:Y:S01]  /*3a60*/  FMUL.FTZ R123, R123, R220 ;  /* 0x000000dc7b7b7220 */ /* 0x000fe20000410000 */
[----:B------:R-:W-:Y:S01]  /*3a70*/  STS [R200+0x2400], R247 ;  /* 0x002400f7c8007388 */ /* 0x000fe20000000800 */
[----:B------:R-:W-:Y:S02]  /*3a80*/  FMUL.FTZ R113, R113, R216 ;  /* 0x000000d871717220 */ /* 0x000fe40000410000 */
[----:B------:R-:W-:Y:S01]  /*3a90*/  FMUL.FTZ R249, R132, R249 ;  /* 0x000000f984f97220 */ /* 0x000fe20000410000 */
[----:B------:R2:W-:Y:S01]  /*3aa0*/  STS [R206+0x2400], R35 ;  /* 0x00240023ce007388 */ /* 0x0005e20000000800 */
[----:B------:R-:W-:Y:S01]  /*3ab0*/  F2FP.PACK_AB R123, R123, R34 ;  /* 0x000000227b7b723e */ /* 0x000fe200000000ff */
[--C-:B---3--:R-:W-:Y:S01]  /*3ac0*/  FADD.FTZ R34, R11, -R238.reuse ;  /* 0x800000ee0b227221 */ /* 0x108fe20000010000 */
[----:B------:R-:W-:Y:S01]  /*3ad0*/  F2FP.PACK_AB R113, R113, R108 ;  /* 0x0000006c7171723e */ /* 0x000fe200000000ff */
[----:B------:R3:W-:Y:S01]  /*3ae0*/  STS [R206+0x2000], R33 ;  /* 0x00200021ce007388 */ /* 0x0007e20000000800 */
[----:B------:R-:W-:Y:S02]  /*3af0*/  FFMA.FTZ R108, -R217, R217, 1 ;  /* 0x3f800000d96c7423 */ /* 0x000fe400000101d9 */
[----:B------:R-:W-:Y:S01]  /*3b00*/  FMUL.FTZ R34, R119, R34 ;  /* 0x0000002277227220 */ /* 0x000fe20000410000 */
[----:B------:R-:W-:Y:S01]  /*3b10*/  STS [R200+0x3000], R181 ;  /* 0x003000b5c8007388 */ /* 0x000fe20000000800 */
[----:B-1----:R-:W-:Y:S01]  /*3b20*/  SHF.L.U32 R133, R178, 0x1, RZ ;  /* 0x00000001b2857819 */ /* 0x002fe200000006ff */
[--C-:B------:R-:W-:Y:S02]  /*3b30*/  FADD.FTZ R119, R15, -R238.reuse ;  /* 0x800000ee0f777221 */ /* 0x100fe40000010000 */
[----:B------:R1:W-:Y:S01]  /*3b40*/  STS [R200+0x3400], R117 ;  /* 0x00340075c8007388 */ /* 0x0003e20000000800 */
[----:B------:R-:W-:Y:S01]  /*3b50*/  IADD3 R136, R172, R133, RZ ;  /* 0x00000085ac887210 */ /* 0x000fe20007ffe0ff */
[----:B------:R-:W-:Y:S02]  /*3b60*/  FMUL.FTZ R119, R110, R119 ;  /* 0x000000776e777220 */ /* 0x000fe40000410000 */
[----:B------:R-:W-:Y:S01]  /*3b70*/  STS [R206+0x3000], R29 ;  /* 0x0030001dce007388 */ /* 0x000fe20000000800 */
[--C-:B------:R-:W-:Y:S02]  /*3b80*/  FADD.FTZ R121, R10, -R238.reuse ;  /* 0x800000ee0a797221 */ /* 0x100fe40000010000 */
[----:B------:R-:W-:Y:S02]  /*3b90*/  FMUL.FTZ R119, R119, R222 ;  /* 0x000000de77777220 */ /* 0x000fe40000410000 */
[----:B------:R-:W-:Y:S02]  /*3ba0*/  FMUL.FTZ R121, R32, R121 ;  /* 0x0000007920797220 */ /* 0x000fe40000410000 */
[--C-:B------:R-:W-:Y:S01]  /*3bb0*/  FADD.FTZ R32, R14, -R238.reuse ;  /* 0x800000ee0e207221 */ /* 0x100fe20000010000 */
[----:B--2---:R-:W-:Y:S01]  /*3bc0*/  F2FP.PACK_AB R35, R240, R115 ;  /* 0x00000073f023723e */ /* 0x004fe200000000ff */
[----:B------:R-:W-:Y:S02]  /*3bd0*/  FMUL.FTZ R108, R121, R108 ;  /* 0x0000006c796c7220 */ /* 0x000fe40000410000 */
[----:B------:R-:W-:Y:S02]  /*3be0*/  FMUL.FTZ R32, R127, R32 ;  /* 0x000000207f207220 */ /* 0x000fe40000410000 */
[----:B------:R-:W-:Y:S01]  /*3bf0*/  STS [R206+0x3400], R35 ;  /* 0x00340023ce007388 */ /* 0x000fe20000000800 */
[----:B---3--:R-:W-:Y:S02]  /*3c00*/  FFMA.FTZ R33, -R218, R218, 1 ;  /* 0x3f800000da217423 */ /* 0x008fe400000101da */
[----:B------:R-:W-:Y:S01]  /*3c10*/  FMUL.FTZ R32, R32, R221 ;  /* 0x000000dd20207220 */ /* 0x000fe20000410000 */
[----:B------:R-:W-:Y:S01]  /*3c20*/  BAR.SYNC.DEFER_BLOCKING 0x0 ;  /* 0x0000000000007b1d */ /* 0x000fe20000010000 */
[----:B------:R-:W-:Y:S02]  /*3c30*/  FMUL.FTZ R33, R34, R33 ;  /* 0x0000002122217220 */ /* 0x000fe40000410000 */
[----:B------:R-:W-:Y:S01]  /*3c40*/  FMUL.FTZ R249, R249, R230 ;  /* 0x000000e6f9f97220 */ /* 0x000fe20000410000 */
[----:B------:R-:W-:Y:S01]  /*3c50*/  F2FP.PACK_AB R119, R119, R32 ;  /* 0x000000207777723e */ /* 0x000fe200000000ff */
[--C-:B------:R-:W-:Y:S01]  /*3c60*/  FADD.FTZ R32, R26, -R238.reuse ;  /* 0x800000ee1a207221 */ /* 0x100fe20000010000 */
[----:B------:R-:W-:Y:S01]  /*3c70*/  F2FP.PACK_AB R33, R33, R108 ;  /* 0x0000006c2121723e */ /* 0x000fe200000000ff */
[--C-:B-1----:R-:W-:Y:S01]  /*3c80*/  FADD.FTZ R117, R27, -R238.reuse ;  /* 0x800000ee1b757221 */ /* 0x102fe20000010000 */
[----:B------:R-:W-:Y:S01]  /*3c90*/  F2FP.PACK_AB R249, R249, R118 ;  /* 0x00000076f9f9723e */ /* 0x000fe200000000ff */
[--C-:B------:R-:W-:Y:S02]  /*3ca0*/  FADD.FTZ R30, R30, -R238.reuse ;  /* 0x800000ee1e1e7221 */ /* 0x100fe40000010000 */
[----:B------:R-:W-:Y:S02]  /*3cb0*/  FMUL.FTZ R32, R139, R32 ;  /* 0x000000208b207220 */ /* 0x000fe40000410000 */
[----:B------:R-:W-:Y:S02]  /*3cc0*/  FMUL.FTZ R117, R28, R117 ;  /* 0x000000751c757220 */ /* 0x000fe40000410000 */
[----:B------:R-:W-:Y:S02]  /*3cd0*/  FFMA.FTZ R234, -R234, R234, 1 ;  /* 0x3f800000eaea7423 */ /* 0x000fe400000101ea */
[----:B------:R-:W-:Y:S02]  /*3ce0*/  FFMA.FTZ R232, -R232, R232, 1 ;  /* 0x3f800000e8e87423 */ /* 0x000fe400000101e8 */
[----:B------:R-:W-:Y:S02]  /*3cf0*/  FADD.FTZ R31, R31, -R238 ;  /* 0x800000ee1f1f7221 */ /* 0x000fe40000010000 */
[----:B------:R-:W-:Y:S02]  /*3d00*/  FMUL.FTZ R30, R115, R30 ;  /* 0x0000001e731e7220 */ /* 0x000fe40000410000 */
[----:B------:R-:W-:Y:S01]  /*3d10*/  FMUL.FTZ R32, R32, R233 ;  /* 0x000000e920207220 */ /* 0x000fe20000410000 */
[----:B------:R-:W-:Y:S01]  /*3d20*/  STS [R200+0x4000], R109 ;  /* 0x0040006dc8007388 */ /* 0x000fe20000000800 */
[----:B------:R-:W-:Y:S02]  /*3d30*/  FMUL.FTZ R117, R117, R234 ;  /* 0x000000ea75757220 */ /* 0x000fe40000410000 */
[----:B------:R-:W-:Y:S01]  /*3d40*/  FFMA.FTZ R219, -R236, R236, 1 ;  /* 0x3f800000ecdb7423 */ /* 0x000fe200000101ec */
[----:B------:R-:W-:Y:S01]  /*3d50*/  STS [R200+0x4400], R211 ;  /* 0x004400d3c8007388 */ /* 0x000fe20000000800 */
[----:B------:R-:W-:Y:S01]  /*3d60*/  FMUL.FTZ R131, R131, R232 ;  /* 0x000000e883837220 */ /* 0x000fe20000410000 */
[----:B------:R-:W-:Y:S01]  /*3d70*/  F2FP.PACK_AB R121, R117, R32 ;  /* 0x000000207579723e */ /* 0x000fe200000000ff */
[----:B------:R-:W-:Y:S01]  /*3d80*/  FMUL.FTZ R31, R240, R31 ;  /* 0x0000001ff01f7220 */ /* 0x000fe20000410000 */
[----:B------:R-:W-:Y:S01]  /*3d90*/  STS [R206+0x4000], R111 ;  /* 0x0040006fce007388 */ /* 0x000fe20000000800 */
[----:B------:R-:W-:Y:S01]  /*3da0*/  FFMA.FTZ R237, -R237, R237, 1 ;  /* 0x3f800000eded7423 */ /* 0x000fe200000101ed */
[----:B------:R-:W-:Y:S01]  /*3db0*/  F2FP.PACK_AB R131, R131, R112 ;  /* 0x000000708383723e */ /* 0x000fe200000000ff */
[----:B------:R-:W-:Y:S01]  /*3dc0*/  FFMA.FTZ R28, -R239, R239, 1 ;  /* 0x3f800000ef1c7423 */ /* 0x000fe200000101ef */
[----:B------:R-:W-:Y:S01]  /*3dd0*/  STS [R206+0x4400], R225 ;  /* 0x004400e1ce007388 */ /* 0x000fe20000000800 */
[----:B------:R-:W-:Y:S02]  /*3de0*/  FMUL.FTZ R219, R124, R219 ;  /* 0x000000db7cdb7220 */ /* 0x000fe40000410000 */
[----:B------:R-:W-:Y:S01]  /*3df0*/  FMUL.FTZ R30, R30, R237 ;  /* 0x000000ed1e1e7220 */ /* 0x000fe20000410000 */
[----:B------:R-:W-:Y:S01]  /*3e00*/  STS [R200+0x5000], R113 ;  /* 0x00500071c8007388 */ /* 0x000fe20000000800 */
[----:B------:R-:W-:Y:S01]  /*3e10*/  FMUL.FTZ R31, R31, R28 ;  /* 0x0000001c1f1f7220 */ /* 0x000fe20000410000 */
[----:B------:R-:W-:Y:S02]  /*3e20*/  SHF.L.U32 R28, R173, 0xc, RZ ;  /* 0x0000000cad1c7819 */ /* 0x000fe400000006ff */
[----:B------:R-:W-:Y:S01]  /*3e30*/  STS [R200+0x5400], R33 ;  /* 0x00540021c8007388 */ /* 0x000fe20000000800 */
[----:B------:R-:W-:Y:S02]  /*3e40*/  F2FP.PACK_AB R219, R219, R114 ;  /* 0x00000072dbdb723e */ /* 0x000fe400000000ff */
[----:B------:R-:W-:Y:S01]  /*3e50*/  F2FP.PACK_AB R125, R31, R30 ;  /* 0x0000001e1f7d723e */ /* 0x000fe200000000ff */
[----:B------:R-:W-:Y:S01]  /*3e60*/  STS [R206+0x5000], R123 ;  /* 0x0050007bce007388 */ /* 0x000fe20000000800 */
[----:B------:R-:W-:Y:S03]  /*3e70*/  IADD3 R28, R177, R28, RZ ;  /* 0x0000001cb11c7210 */ /* 0x000fe60007ffe0ff */
[----:B------:R-:W-:Y:S01]  /*3e80*/  STS [R206+0x5400], R119 ;  /* 0x00540077ce007388 */ /* 0x000fe20000000800 */
[----:B------:R-:W-:Y:S03]  /*3e90*/  SHF.L.U32 R134, R28, 0x1, RZ ;  /* 0x000000011c867819 */ /* 0x000fe600000006ff */
[----:B------:R-:W-:Y:S01]  /*3ea0*/  STS [R200+0x6000], R135 ;  /* 0x00600087c8007388 */ /* 0x000fe20000000800 */
[----:B------:R-:W-:Y:S03]  /*3eb0*/  IADD3 R132, R179, R134, RZ ;  /* 0x00000086b3847210 */ /* 0x000fe60007ffe0ff */
        /* <DEDUP_REMOVED lines=61> */
[----:B------:R-:W-:Y:S07]  /*4290*/  HMMA.16816.F32 R64, R108, R122, R64 ;  /* 0x0000007a6c40723c */ /* 0x000fee0000001840 */
[----:B------:R-:W-:Y:S04]  /*42a0*/  IADD3 R109, R210, 0x2, RZ ;  /* 0x00000002d26d7810 */ /* 0x000fe80007ffe0ff */
[----:B------:R-:W-:Y:S11]  /*42b0*/  ISETP.GE.AND P0, PT, R109, R208, PT ;  /* 0x000000d06d00720c */ /* 0x000ff60003f06270 */
[----:B------:R-:W-:Y:S02]  /*42c0*/  @!UPT UIADD3 URZ, URZ, URZ, URZ ;  /* 0x0000003f3f3ff290 */ /* 0x000fe4000fffe03f */
[----:B------:R-:W-:-:S05]  /*42d0*/  @P0 BRA `(.L_x_85) ;  /* 0x000001d000000947 */ /* 0x000fca0003800000 */
[----:B-1-34-:R-:W-:Y:S01]  /*42e0*/  SHF.R.S32.HI R6, RZ, 0x1f, R109 ;  /* 0x0000001fff067819 */ /* 0x01afe2000001146d */
[C---:B------:R-:W-:Y:S01]  /*42f0*/  IMAD.SHL.U32 R7, R109.reuse, 0x40, RZ ;  /* 0x000000406d077824 */ /* 0x040fe200078e00ff */
[----:B------:R-:W-:Y:S01]  /*4300*/  MOV R4, c[0x0][0x20c] ;  /* 0x0000830000047a02 */ /* 0x000fe20000000f00 */
[----:B------:R-:W-:Y:S03]  /*4310*/  IMAD.WIDE.U32 R12, R109, c[0x0][0x208], RZ ;  /* 0x000082006d0c7a25 */ /* 0x000fe600078e00ff */
[----:B------:R-:W-:Y:S01]  /*4320*/  IADD3 R10, -R185, R186, -R7 ;  /* 0x000000bab90a7210 */ /* 0x000fe20007ffe907 */
[----:B------:R-:W-:Y:S02]  /*4330*/  IMAD R6, R6, c[0x0][0x208], RZ ;  /* 0x0000820006067a24 */ /* 0x000fe400078e02ff */
[----:B------:R-:W-:Y:S01]  /*4340*/  IMAD.MOV.U32 R5, RZ, RZ, c[0x0][0x208] ;  /* 0x00008200ff057624 */ /* 0x000fe200078e00ff */
[----:B------:R-:W-:Y:S01]  /*4350*/  ISETP.LT.OR P6, PT, R10, 0x1, P3 ;  /* 0x000000010a00780c */ /* 0x000fe20001fc1670 */
[----:B------:R-:W-:Y:S02]  /*4360*/  IMAD R6, R109, c[0x0][0x20c], R6 ;  /* 0x000083006d067a24 */ /* 0x000fe400078e0206 */
[C---:B------:R-:W-:Y:S01]  /*4370*/  IMAD.SHL.U32 R9, R12.reuse, 0x80, RZ ;  /* 0x000000800c097824 */ /* 0x040fe200078e00ff */
[-C--:B------:R-:W-:Y:S01]  /*4380*/  LEA R8, P5, R5, R188.reuse, 0x6 ;  /* 0x000000bc05087211 */ /* 0x080fe200078a30ff */
[----:B------:R-:W-:Y:S03]  /*4390*/  IMAD.IADD R6, R13, 0x1, R6 ;  /* 0x000000010d067824 */ /* 0x000fe600078e0206 */
[-C--:B------:R-:W-:Y:S01]  /*43a0*/  LEA.HI.X R4, R5, R189.reuse, R4, 0x6, P5 ;  /* 0x000000bd05047211 */ /* 0x080fe200028f3404 */
[----:B------:R-:W-:Y:S01]  /*43b0*/  @!P1 IMAD R5, R203, 0x40, R196 ;  /* 0x00000040cb059824 */ /* 0x000fe200078e02c4 */
[----:B------:R-:W-:Y:S02]  /*43c0*/  SHF.L.U64.HI R11, R12, 0x7, R6 ;  /* 0x000000070c0b7819 */ /* 0x000fe40000010206 */
[----:B------:R-:W-:Y:S02]  /*43d0*/  IADD3 R12, P0, R9, R188, RZ ;  /* 0x000000bc090c7210 */ /* 0x000fe40007f1e0ff */
[----:B------:R-:W-:Y:S02]  /*43e0*/  ISETP.LT.OR P5, PT, R10, 0x21, P3 ;  /* 0x000000210a00780c */ /* 0x000fe40001fa1670 */
[----:B------:R-:W-:Y:S02]  /*43f0*/  IADD3.X R13, R11, R189, RZ, P0, !PT ;  /* 0x000000bd0b0d7210 */ /* 0x000fe400007fe4ff */
[----:B------:R-:W-:Y:S02]  /*4400*/  LEA R6, R203, R201, 0xd ;  /* 0x000000c9cb067211 */ /* 0x000fe400078e68ff */
[----:B------:R-:W-:Y:S03]  /*4410*/  IADD3 R8, P0, R8, R9, RZ ;  /* 0x0000000908087210 */ /* 0x000fe60007f1e0ff */
[----:B------:R-:W-:Y:S01]  /*4420*/  @!PT LDS RZ, [RZ] ;  /* 0x00000000fffff984 */ /* 0x000fe20000000800 */
[----:B------:R-:W-:Y:S01]  /*4430*/  @!PT LDS RZ, [RZ] ;  /* 0x00000000fffff984 */ /* 0x000fe20000000800 */
[----:B------:R-:W-:Y:S01]  /*4440*/  @!PT LDS RZ, [RZ] ;  /* 0x00000000fffff984 */ /* 0x000fe20000000800 */
[----:B------:R1:W-:Y:S02]  /*4450*/  LDGSTS.E.BYPASS.LTC128B.128 [R6], [R12.64], !P6 ;  /* 0x000000000c067fae */ /* 0x0003e4000f101d48 */
[----:B------:R-:W-:Y:S01]  /*4460*/  IMAD.X R9, R4, 0x1, R11, P0 ;  /* 0x0000000104097824 */ /* 0x000fe200000e060b */
[----:B------:R-:W-:Y:S01]  /*4470*/  @!P1 SHF.L.U32 R4, R5, 0x2, RZ ;  /* 0x0000000205049819 */ /* 0x000fe200000006ff */
[----:B------:R-:W-:Y:S03]  /*4480*/  @!P1 IMAD.WIDE R10, R7, 0x4, R204 ;  /* 0x00000004070a9825 */ /* 0x000fe600078e02cc */
[----:B------:R1:W-:Y:S07]  /*4490*/  LDGSTS.E.BYPASS.LTC128B.128 [R6+0x1000], [R8.64], !P5 ;  /* 0x0100000008067fae */ /* 0x0003ee000e901d48 */
[----:B------:R1:W-:Y:S02]  /*44a0*/  @!P1 LDGSTS.E.BYPASS.LTC128B.128 [R4+0xc280], [R10.64] ;  /* 0x0c2800000a049fae */ /* 0x0003e4000b901d48 */
.L_x_85:
[-C--:B-1-34-:R-:W-:Y:S01]  /*44b0*/  HMMA.16816.F32 R4, R28, R32.reuse, RZ ;  /* 0x000000201c04723c */ /* 0x09afe200000018ff */
[----:B------:R-:W-:Y:S02]  /*44c0*/  LDSM.16.MT88.4 R24, [R174+0x1000] ;  /* 0x00100000ae18783b */ /* 0x000fe40000004200 */
[----:B------:R-:W-:Y:S01]  /*44d0*/  ISETP.GE.AND P6, PT, R207, 0x1, PT ;  /* 0x00000001cf00780c */ /* 0x000fe20003fc6270 */
[C---:B------:R-:W-:Y:S01]  /*44e0*/  IMAD.IADD R109, R179.reuse, 0x1, R133 ;  /* 0x00000001b36d7824 */ /* 0x040fe200078e0285 */
[----:B------:R-:W0:Y:S01]  /*44f0*/  LDGDEPBAR ;  /* 0x00000000000079af */ /* 0x000e220000000000 */
[----:B------:R-:W-:Y:S01]  /*4500*/  IMAD.IADD R108, R179, 0x1, R136 ;  /* 0x00000001b36c7824 */ /* 0x000fe200078e0288 */
[----:B------:R-:W-:Y:S01]  /*4510*/  ISETP.GE.AND P5, PT, R203, 0x1, PT ;  /* 0x00000001cb00780c */ /* 0x000fe20003fa6270 */
[C---:B------:R-:W-:Y:S01]  /*4520*/  HMMA.16816.F32 R8, R100.reuse, R32, RZ ;  /* 0x000000206408723c */ /* 0x040fe200000018ff */
[----:B------:R-:W1:Y:S03]  /*4530*/  LDSM.16.M88.4 R20, [R109+0x10480] ;  /* 0x010480006d14783b */ /* 0x000e660000000200 */
[----:B------:R-:W-:Y:S01]  /*4540*/  IMAD.SHL.U32 R210, R210, 0x1000, RZ ;  /* 0x00001000d2d27824 */ /* 0x000fe200078e00ff */
[----:B------:R-:W-:Y:S02]  /*4550*/  IADD3 R207, R207, 0x1, RZ ;  /* 0x00000001cfcf7810 */ /* 0x000fe40007ffe0ff */
[----:B------:R-:W-:Y:S01]  /*4560*/  IADD3 R203, R203, 0x1, RZ ;  /* 0x00000001cbcb7810 */ /* 0x000fe20007ffe0ff */
[-C--:B------:R-:W-:Y:S01]  /*4570*/  HMMA.16816.F32 R12, R100, R34.reuse, RZ ;  /* 0x00000022640c723c */ /* 0x080fe200000018ff */
[----:B------:R-:W-:Y:S03]  /*4580*/  LDSM.16.MT88.4 R100, [R174+0x1800] ;  /* 0x00180000ae64783b */ /* 0x000fe60000004200 */
[----:B------:R-:W-:Y:S02]  /*4590*/  SEL R207, R207, RZ, !P6 ;  /* 0x000000ffcfcf7207 */ /* 0x000fe40007000000 */
[----:B------:R-:W-:Y:S02]  /*45a0*/  SEL R203, R203, RZ, !P5 ;  /* 0x000000ffcbcb7207 */ /* 0x000fe40006800000 */
[----:B------:R-:W-:Y:S01]  /*45b0*/  HMMA.16816.F32 R16, R28, R34, RZ ;  /* 0x000000221c10723c */ /* 0x000fe200000018ff */
[----:B------:R-:W2:Y:S04]  /*45c0*/  LDSM.16.M88.4 R28, [R109+0x11480] ;  /* 0x011480006d1c783b */ /* 0x000ea80000000200 */
[----:B------:R-:W3:Y:S03]  /*45d0*/  LDSM.16.M88.4 R32, [R108+0x10480] ;  /* 0x010480006c20783b */ /* 0x000ee60000000200 */
[-C--:B------:R-:W-:Y:S08]  /*45e0*/  HMMA.16816.F32 R4, R104, R124.reuse, R4 ;  /* 0x0000007c6804723c */ /* 0x080ff00000001804 */
[C---:B------:R-:W-:Y:S08]  /*45f0*/  HMMA.16816.F32 R8, R128.reuse, R124, R8 ;  /* 0x0000007c8008723c */ /* 0x040ff00000001808 */
[-C--:B------:R-:W-:Y:S08]  /*4600*/  HMMA.16816.F32 R12, R128, R126.reuse, R12 ;  /* 0x0000007e800c723c */ /* 0x080ff0000000180c */
[----:B------:R-:W-:Y:S01]  /*4610*/  HMMA.16816.F32 R16, R104, R126, R16 ;  /* 0x0000007e6810723c */ /* 0x000fe20000001810 */
[----:B------:R-:W4:Y:S07]  /*4620*/  LDSM.16.M88.4 R104, [R108+0x11480] ;  /* 0x011480006c68783b */ /* 0x000f2e0000000200 */
[-C--:B-1----:R-:W-:Y:S08]  /*4630*/  HMMA.16816.F32 R4, R20, R24.reuse, R4 ;  /* 0x000000181404723c */ /* 0x082ff00000001804 */
[C---:B--2---:R-:W-:Y:S08]  /*4640*/  HMMA.16816.F32 R8, R28.reuse, R24, R8 ;  /* 0x000000181c08723c */ /* 0x044ff00000001808 */
[-C--:B------:R-:W-:Y:S01]  /*4650*/  HMMA.16816.F32 R12, R28, R26.reuse, R12 ;  /* 0x0000001a1c0c723c */ /* 0x080fe2000000180c */
[----:B------:R-:W-:Y:S07]  /*4660*/  LDSM.16.M88.4 R28, [R133+0x13480] ;  /* 0x01348000851c783b */ /* 0x000fee0000000200 */
[----:B------:R-:W-:Y:S01]  /*4670*/  HMMA.16816.F32 R16, R20, R26, R16 ;  /* 0x0000001a1410723c */ /* 0x000fe20000001810 */
[----:B------:R-:W-:Y:S04]  /*4680*/  LDSM.16.M88.4 R20, [R133+0x12480] ;  /* 0x012480008514783b */ /* 0x000fe80000000200 */
[----:B------:R-:W1:Y:S03]  /*4690*/  LDSM.16.MT88.4 R24, [R174+0x2000] ;  /* 0x00200000ae18783b */ /* 0x000e660000004200 */
[-C--:B---3--:R-:W-:Y:S08]  /*46a0*/  HMMA.16816.F32 R4, R32, R100.reuse, R4 ;  /* 0x000000642004723c */ /* 0x088ff00000001804 */
[C---:B----4-:R-:W-:Y:S08]  /*46b0*/  HMMA.16816.F32 R8, R104.reuse, R100, R8 ;  /* 0x000000646808723c */ /* 0x050ff00000001808 */
[-C--:B------:R-:W-:Y:S01]  /*46c0*/  HMMA.16816.F32 R12, R104, R102.reuse, R12 ;  /* 0x00000066680c723c */ /* 0x080fe2000000180c */
[----:B------:R-:W-:Y:S07]  /*46d0*/  LDSM.16.M88.4 R104, [R136+0x13480] ;  /* 0x013480008868783b */ /* 0x000fee0000000200 */
[----:B------:R-:W-:Y:S01]  /*46e0*/  HMMA.16816.F32 R16, R32, R102, R16 ;  /* 0x000000662010723c */ /* 0x000fe20000001810 */
[----:B------:R-:W-:Y:S04]  /*46f0*/  LDSM.16.M88.4 R32, [R136+0x12480] ;  /* 0x012480008820783b */ /* 0x000fe80000000200 */
[----:B------:R-:W2:Y:S03]  /*4700*/  LDSM.16.MT88.4 R100, [R174+0x2800] ;  /* 0x00280000ae64783b */ /* 0x000ea60000004200 */
[-C--:B-1----:R-:W-:Y:S08]  /*4710*/  HMMA.16816.F32 R4, R20, R24.reuse, R4 ;  /* 0x000000181404723c */ /* 0x082ff00000001804 */
[C---:B------:R-:W-:Y:S08]  /*4720*/  HMMA.16816.F32 R8, R28.reuse, R24, R8 ;  /* 0x000000181c08723c */ /* 0x040ff00000001808 */
[-C--:B------:R-:W-:Y:S01]  /*4730*/  HMMA.16816.F32 R12, R28, R26.reuse, R12 ;  /* 0x0000001a1c0c723c */ /* 0x080fe2000000180c */
[----:B------:R-:W-:Y:S07]  /*4740*/  LDSM.16.M88.4 R28, [R109+0x13480] ;  /* 0x013480006d1c783b */ /* 0x000fee0000000200 */
[----:B------:R-:W-:Y:S01]  /*4750*/  HMMA.16816.F32 R16, R20, R26, R16 ;  /* 0x0000001a1410723c */ /* 0x000fe20000001810 */
[----:B------:R-:W-:Y:S04]  /*4760*/  LDSM.16.MT88.4 R24, [R174+0x3000] ;  /* 0x00300000ae18783b */ /* 0x000fe80000004200 */
[----:B------:R-:W1:Y:S03]  /*4770*/  LDSM.16.M88.4 R20, [R109+0x12480] ;  /* 0x012480006d14783b */ /* 0x000e660000000200 */
[-C--:B--2---:R-:W-:Y:S08]  /*4780*/  HMMA.16816.F32 R4, R32, R100.reuse, R4 ;  /* 0x000000642004723c */ /* 0x084ff00000001804 */
[C---:B------:R-:W-:Y:S08]  /*4790*/  HMMA.16816.F32 R8, R104.reuse, R100, R8 ;  /* 0x000000646808723c */ /* 0x040ff00000001808 */
[-C--:B------:R-:W-:Y:S01]  /*47a0*/  HMMA.16816.F32 R12, R104, R102.reuse, R12 ;  /* 0x00000066680c723c */ /* 0x080fe2000000180c */
[----:B------:R-:W-:Y:S07]  /*47b0*/  LDSM.16.M88.4 R104, [R108+0x13480] ;  /* 0x013480006c68783b */ /* 0x000fee0000000200 */
[----:B------:R-:W-:Y:S01]  /*47c0*/  HMMA.16816.F32 R16, R32, R102, R16 ;  /* 0x000000662010723c */ /* 0x000fe20000001810 */
[----:B------:R-:W-:Y:S04]  /*47d0*/  LDSM.16.MT88.4 R100, [R174+0x3800] ;  /* 0x00380000ae64783b */ /* 0x000fe80000004200 */
[----:B------:R-:W2:Y:S03]  /*47e0*/  LDSM.16.M88.4 R32, [R108+0x12480] ;  /* 0x012480006c20783b */ /* 0x000ea60000000200 */
[-C--:B-1----:R-:W-:Y:S08]  /*47f0*/  HMMA.16816.F32 R4, R20, R24.reuse, R4 ;  /* 0x000000181404723c */ /* 0x082ff00000001804 */
[C---:B------:R-:W-:Y:S08]  /*4800*/  HMMA.16816.F32 R8, R28.reuse, R24, R8 ;  /* 0x000000181c08723c */ /* 0x040ff00000001808 */
[-C--:B------:R-:W-:Y:S01]  /*4810*/  HMMA.16816.F32 R12, R28, R26.reuse, R12 ;  /* 0x0000001a1c0c723c */ /* 0x080fe2000000180c */
[----:B------:R-:W-:Y:S07]  /*4820*/  LDSM.16.MT88.4 R28, [R132+0x4080] ;  /* 0x00408000841c783b */ /* 0x000fee0000004200 */
[----:B------:R-:W-:Y:S01]  /*4830*/  HMMA.16816.F32 R16, R20, R26, R16 ;  /* 0x0000001a1410723c */ /* 0x000fe20000001810 */
[----:B------:R-:W-:Y:S06]  /*4840*/  LDSM.16.MT88.4 R24, [R134+0x4080] ;  /* 0x004080008618783b */ /* 0x000fec0000004200 */
[C---:B------:R-:W-:Y:S01]  /*4850*/  IADD3 R20, P0, R210.reuse, R184, RZ ;  /* 0x000000b8d2147210 */ /* 0x040fe20007f1e0ff */
[-C--:B--2---:R-:W-:Y:S05]  /*4860*/  HMMA.16816.F32 R4, R32, R100.reuse, R4 ;  /* 0x000000642004723c */ /* 0x084fea0000001804 */
[----:B------:R-:W-:Y:S01]  /*4870*/  LEA.HI.X.SX32 R21, R210, R183, 0x1, P0 ;  /* 0x000000b7d2157211 */ /* 0x000fe200000f0eff */
[----:B------:R-:W-:Y:S01]  /*4880*/  IMAD.MOV.U32 R210, RZ, RZ, R209 ;  /* 0x000000ffffd27224 */ /* 0x000fe200078e00d1 */
[C---:B------:R-:W-:Y:S01]  /*4890*/  LEA R108, P0, R20.reuse, c[0x0][0x220], 0x2 ;  /* 0x00008800146c7a11 */ /* 0x040fe200078010ff */
[C---:B------:R-:W-:Y:S04]  /*48a0*/  HMMA.16816.F32 R8, R104.reuse, R100, R8 ;  /* 0x000000646808723c */ /* 0x040fe80000001808 */
[----:B------:R-:W-:Y:S02]  /*48b0*/  LEA.HI.X R109, R20, c[0x0][0x224], R21, 0x2, P0 ;  /* 0x00008900146d7a11 */ /* 0x000fe400000f1415 */
[----:B------:R-:W1:Y:S01]  /*48c0*/  LDSM.16.MT88.4 R20, [R175+0x10480] ;  /* 0x01048000af14783b */ /* 0x000e620000004200 */
[C---:B------:R-:W-:Y:S01]  /*48d0*/  ISETP.GE.AND P0, PT, R173.reuse, 0x1, PT ;  /* 0x00000001ad00780c */ /* 0x040fe20003f06270 */
[-C--:B------:R-:W-:Y:S02]  /*48e0*/  HMMA.16816.F32 R12, R104, R102.reuse, R12 ;  /* 0x00000066680c723c */ /* 0x080fe4000000180c */
[----:B------:R-:W-:Y:S02]  /*48f0*/  LDSM.16.MT88.4 R104, [R132+0x4880] ;  /* 0x004880008468783b */ /* 0x000fe40000004200 */
[----:B------:R-:W-:Y:S03]  /*4900*/  IADD3 R173, R173, 0x1, RZ ;  /* 0x00000001adad7810 */ /* 0x000fe60007ffe0ff */
[----:B------:R-:W-:Y:S01]  /*4910*/  RED.E.ADD.F32.FTZ.RN.STRONG.GPU [R108.64], R4 ;  /* 0x000000046c00798e */ /* 0x000fe2000c10e788 */
[----:B------:R-:W-:Y:S03]  /*4920*/  HMMA.16816.F32 R16, R32, R102, R16 ;  /* 0x000000662010723c */ /* 0x000fe60000001810 */
[----:B------:R-:W-:Y:S01]  /*4930*/  RED.E.ADD.F32.FTZ.RN.STRONG.GPU [R108.64+0x400], R5 ;  /* 0x000400056c00798e */ /* 0x000fe2000c10e788 */
[----:B------:R-:W-:Y:S02]  /*4940*/  SEL R173, R173, RZ, !P0 ;  /* 0x000000ffadad7207 */ /* 0x000fe40004000000 */
[----:B------:R-:W-:Y:S01]  /*4950*/  ISETP.GE.AND P0, PT, R209, R208, PT ;  /* 0x000000d0d100720c */ /* 0x000fe20003f06270 */
[----:B------:R-:W-:Y:S04]  /*4960*/  RED.E.ADD.F32.FTZ.RN.STRONG.GPU [R108.64+0x800], R6 ;  /* 0x000800066c00798e */ /* 0x000fe8000c10e788 */
[----:B------:R-:W-:Y:S04]  /*4970*/  RED.E.ADD.F32.FTZ.RN.STRONG.GPU [R108.64+0xc00], R7 ;  /* 0x000c00076c00798e */ /* 0x000fe8000c10e788 */
[----:B------:R-:W-:Y:S04]  /*4980*/  RED.E.ADD.F32.FTZ.RN.STRONG.GPU [R108.64+0x1000], R8 ;  /* 0x001000086c00798e */ /* 0x000fe8000c10e788 */
[----:B------:R-:W-:Y:S04]  /*4990*/  RED.E.ADD.F32.FTZ.RN.STRONG.GPU [R108.64+0x1400], R9 ;  /* 0x001400096c00798e */ /* 0x000fe8000c10e788 */
[----:B------:R-:W-:Y:S04]  /*49a0*/  RED.E.ADD.F32.FTZ.RN.STRONG.GPU [R108.64+0x1800], R10 ;  /* 0x0018000a6c00798e */ /* 0x000fe8000c10e788 */
[----:B------:R-:W-:Y:S01]  /*49b0*/  RED.E.ADD.F32.FTZ.RN.STRONG.GPU [R108.64+0x1c00], R11 ;  /* 0x001c000b6c00798e */ /* 0x000fe2000c10e788 */
[-C--:B-1----:R-:W-:Y:S03]  /*49c0*/  HMMA.16816.F32 R68, R20, R24.reuse, R68 ;  /* 0x000000181444723c */ /* 0x082fe60000001844 */
        /* <DEDUP_REMOVED lines=9> */
[----:B------:R-:W-:Y:S04]  /*4a60*/  LDSM.16.MT88.4 R32, [R175+0x10c80] ;  /* 0x010c8000af20783b */ /* 0x000fe80000004200 */
[----:B------:R-:W2:Y:S04]  /*4a70*/  LDSM.16.MT88.4 R100, [R134+0x4880] ;  /* 0x004880008664783b */ /* 0x000ea80000004200 */
[----:B------:R-:W3:Y:S04]  /*4a80*/  LDSM.16.MT88.4 R16, [R175+0x12c80] ;  /* 0x012c8000af10783b */ /* 0x000ee80000004200 */
[----:B------:R-:W-:Y:S01]  /*4a90*/  LDSM.16.MT88.4 R12, [R134+0x5080] ;  /* 0x00508000860c783b */ /* 0x000fe20000004200 */
[C---:B-1----:R-:W-:Y:S08]  /*4aa0*/  HMMA.16816.F32 R72, R8.reuse, R24, R72 ;  /* 0x000000180848723c */ /* 0x042ff00000001848 */
        /* <DEDUP_REMOVED lines=8> */
[----:B------:R-:W4:Y:S04]  /*4b30*/  LDSM.16.MT88.4 R20, [R175+0x13480] ;  /* 0x01348000af14783b */ /* 0x000f280000004200 */
[----:B------:R-:W-:Y:S03]  /*4b40*/  LDSM.16.MT88.4 R28, [R134+0x5880] ;  /* 0x00588000861c783b */ /* 0x000fe60000004200 */
[-C--:B--2---:R-:W-:Y:S08]  /*4b50*/  HMMA.16816.F32 R68, R32, R100.reuse, R68 ;  /* 0x000000642044723c */ /* 0x084ff00000001844 */
[C---:B---3--:R-:W-:Y:S08]  /*4b60*/  HMMA.16816.F32 R72, R16.reuse, R100, R72 ;  /* 0x000000641048723c */ /* 0x048ff00000001848 */
[-C--:B------:R-:W-:Y:S08]  /*4b70*/  HMMA.16816.F32 R76, R16, R102.reuse, R76 ;  /* 0x00000066104c723c */ /* 0x080ff0000000184c */
[C---:B------:R-:W-:Y:S01]  /*4b80*/  HMMA.16816.F32 R80, R32.reuse, R102, R80 ;  /* 0x000000662050723c */ /* 0x040fe20000001850 */
[----:B------:R-:W-:Y:S07]  /*4b90*/  LDSM.16.MT88.4 R100, [R132+0x5880] ;  /* 0x005880008464783b */ /* 0x000fee0000004200 */
[-C--:B------:R-:W-:Y:S08]  /*4ba0*/  HMMA.16816.F32 R84, R32, R104.reuse, R84 ;  /* 0x000000682054723c */ /* 0x080ff00000001854 */
[C---:B------:R-:W-:Y:S08]  /*4bb0*/  HMMA.16816.F32 R88, R16.reuse, R104, R88 ;  /* 0x000000681058723c */ /* 0x040ff00000001858 */
[-C--:B------:R-:W-:Y:S01]  /*4bc0*/  HMMA.16816.F32 R92, R16, R106.reuse, R92 ;  /* 0x0000006a105c723c */ /* 0x080fe2000000185c */
[----:B------:R-:W2:Y:S07]  /*4bd0*/  LDSM.16.MT88.4 R16, [R175+0x11c80] ;  /* 0x011c8000af10783b */ /* 0x000eae0000004200 */
[----:B------:R-:W-:Y:S01]  /*4be0*/  HMMA.16816.F32 R96, R32, R106, R96 ;  /* 0x0000006a2060723c */ /* 0x000fe20000001860 */
[----:B------:R-:W3:Y:S07]  /*4bf0*/  LDSM.16.MT88.4 R32, [R175+0x13c80] ;  /* 0x013c8000af20783b */ /* 0x000eee0000004200 */
[-C--:B-1----:R-:W-:Y:S08]  /*4c00*/  HMMA.16816.F32 R68, R8, R12.reuse, R68 ;  /* 0x0000000c0844723c */ /* 0x082ff00000001844 */
[C---:B----4-:R-:W-:Y:S08]  /*4c10*/  HMMA.16816.F32 R72, R20.reuse, R12, R72 ;  /* 0x0000000c1448723c */ /* 0x050ff00000001848 */
[-C--:B------:R-:W-:Y:S08]  /*4c20*/  HMMA.16816.F32 R76, R20, R14.reuse, R76 ;  /* 0x0000000e144c723c */ /* 0x080ff0000000184c */
[C---:B------:R-:W-:Y:S08]  /*4c30*/  HMMA.16816.F32 R80, R8.reuse, R14, R80 ;  /* 0x0000000e0850723c */ /* 0x040ff00000001850 */
[-C--:B------:R-:W-:Y:S08]  /*4c40*/  HMMA.16816.F32 R84, R8, R24.reuse, R84 ;  /* 0x000000180854723c */ /* 0x080ff00000001854 */
[C---:B------:R-:W-:Y:S08]  /*4c50*/  HMMA.16816.F32 R88, R20.reuse, R24, R88 ;  /* 0x000000181458723c */ /* 0x040ff00000001858 */
[-C--:B------:R-:W-:Y:S08]  /*4c60*/  HMMA.16816.F32 R92, R20, R26.reuse, R92 ;  /* 0x0000001a145c723c */ /* 0x080ff0000000185c */
[----:B------:R-:W-:Y:S08]  /*4c70*/  HMMA.16816.F32 R96, R8, R26, R96 ;  /* 0x0000001a0860723c */ /* 0x000ff00000001860 */
[-C--:B--2---:R-:W-:Y:S08]  /*4c80*/  HMMA.16816.F32 R68, R16, R28.reuse, R68 ;  /* 0x0000001c1044723c */ /* 0x084ff00000001844 */
[C---:B---3--:R-:W-:Y:S08]  /*4c90*/  HMMA.16816.F32 R72, R32.reuse, R28, R72 ;  /* 0x0000001c2048723c */ /* 0x048ff00000001848 */
[-C--:B------:R-:W-:Y:S08]  /*4ca0*/  HMMA.16816.F32 R76, R32, R30.reuse, R76 ;  /* 0x0000001e204c723c */ /* 0x080ff0000000184c */
[C---:B------:R-:W-:Y:S08]  /*4cb0*/  HMMA.16816.F32 R80, R16.reuse, R30, R80 ;  /* 0x0000001e1050723c */ /* 0x040ff00000001850 */
[-C--:B------:R-:W-:Y:S08]  /*4cc0*/  HMMA.16816.F32 R84, R16, R100.reuse, R84 ;  /* 0x000000641054723c */ /* 0x080ff00000001854 */
[C---:B------:R-:W-:Y:S08]  /*4cd0*/  HMMA.16816.F32 R88, R32.reuse, R100, R88 ;  /* 0x000000642058723c */ /* 0x040ff00000001858 */
[-C--:B------:R-:W-:Y:S08]  /*4ce0*/  HMMA.16816.F32 R92, R32, R102.reuse, R92 ;  /* 0x00000066205c723c */ /* 0x080ff0000000185c */
[----:B------:R-:W-:Y:S01]  /*4cf0*/  HMMA.16816.F32 R96, R16, R102, R96 ;  /* 0x000000661060723c */ /* 0x000fe20000001860 */
[----:B------:R-:W-:-:S07]  /*4d00*/  @!P0 BRA `(.L_x_86) ;  /* 0xffffd26000008947 */ /* 0x000fce000383ffff */
[----:B------:R-:W-:Y:S01]  /*4d10*/  FMUL.FTZ R68, R68, c[0x0][0x298] ;  /* 0x0000a60044447a20 */ /* 0x000fe20000410000 */
[----:B------:R-:W-:Y:S01]  /*4d20*/  PLOP3.LUT P2, PT, PT, PT, PT, 0x8, 0x0 ;  /* 0x000000000000781c */ /* 0x000fe20003f4e170 */
[----:B------:R-:W-:-:S02]  /*4d30*/  FMUL.FTZ R69, R69, c[0x0][0x298] ;  /* 0x0000a60045457a20 */ /* 0x000fc40000410000 */
[----:B------:R-:W-:Y:S02]  /*4d40*/  FMUL.FTZ R70, R70, c[0x0][0x298] ;  /* 0x0000a60046467a20 */ /* 0x000fe40000410000 */
[----:B------:R-:W-:Y:S02]  /*4d50*/  FMUL.FTZ R71, R71, c[0x0][0x298] ;  /* 0x0000a60047477a20 */ /* 0x000fe40000410000 */
[----:B------:R-:W-:Y:S02]  /*4d60*/  FMUL.FTZ R72, R72, c[0x0][0x298] ;  /* 0x0000a60048487a20 */ /* 0x000fe40000410000 */
[----:B------:R-:W-:Y:S02]  /*4d70*/  FMUL.FTZ R73, R73, c[0x0][0x298] ;  /* 0x0000a60049497a20 */ /* 0x000fe40000410000 */
[----:B------:R-:W-:Y:S02]  /*4d80*/  FMUL.FTZ R74, R74, c[0x0][0x298] ;  /* 0x0000a6004a4a7a20 */ /* 0x000fe40000410000 */
        /* <DEDUP_REMOVED lines=25> */
.L_x_81:
[----:B------:R-:W-:Y:S05]  /*4f20*/  @P2 BRA `(.L_x_87) ;  /* 0x000011f000002947 */ /* 0x000fea0003800000 */
[----:B------:R-:W2:Y:S01]  /*4f30*/  S2R R0, SR_TID.X ;  /* 0x0000000000007919 */ /* 0x000ea20000002100 */
[----:B------:R-:W-:-:S02]  /*4f40*/  F2FP.PACK_AB R36, R37, R36 ;  /* 0x000000242524723e */ /* 0x000fc400000000ff */
[----:B------:R-:W-:Y:S01]  /*4f50*/  F2FP.PACK_AB R38, R39, R38 ;  /* 0x000000262726723e */ /* 0x000fe200000000ff */
[----:B------:R-:W-:Y:S01]  /*4f60*/  BAR.SYNC.DEFER_BLOCKING 0x1, 0x100 ;  /* 0x0044000000007b1d */ /* 0x000fe20000010000 */
[----:B------:R-:W-:Y:S02]  /*4f70*/  F2FP.PACK_AB R48, R49, R48 ;  /* 0x000000303130723e */ /* 0x000fe400000000ff */
[----:B------:R-:W-:Y:S02]  /*4f80*/  F2FP.PACK_AB R50, R51, R50 ;  /* 0x000000323332723e */ /* 0x000fe400000000ff */
[----:B------:R-:W-:Y:S02]  /*4f90*/  F2FP.PACK_AB R40, R41, R40 ;  /* 0x000000282928723e */ /* 0x000fe400000000ff */
[----:B------:R-:W-:Y:S02]  /*4fa0*/  F2FP.PACK_AB R42, R43, R42 ;  /* 0x0000002a2b2a723e */ /* 0x000fe400000000ff */
[----:B------:R-:W-:-:S02]  /*4fb0*/  F2FP.PACK_AB R44, R45, R44 ;  /* 0x0000002c2d2c723e */ /* 0x000fc400000000ff */
[----:B------:R-:W-:Y:S02]  /*4fc0*/  F2FP.PACK_AB R46, R47, R46 ;  /* 0x0000002e2f2e723e */ /* 0x000fe400000000ff */
[----:B------:R-:W-:Y:S02]  /*4fd0*/  F2FP.PACK_AB R52, R53, R52 ;  /* 0x000000343534723e */ /* 0x000fe400000000ff */
[----:B------:R-:W-:Y:S02]  /*4fe0*/  F2FP.PACK_AB R54, R55, R54 ;  /* 0x000000363736723e */ /* 0x000fe400000000ff */
[----:B------:R-:W-:Y:S02]  /*4ff0*/  F2FP.PACK_AB R64, R65, R64 ;  /* 0x000000404140723e */ /* 0x000fe400000000ff */
[----:B------:R-:W-:Y:S02]  /*5000*/  F2FP.PACK_AB R66, R67, R66 ;  /* 0x000000424342723e */ /* 0x000fe400000000ff */
[----:B--2---:R-:W-:-:S02]  /*5010*/  SHF.R.S32.HI R3, RZ, 0x1f, R0 ;  /* 0x0000001fff037819 */ /* 0x004fc40000011400 */
[----:B------:R-:W-:Y:S02]  /*5020*/  F2FP.PACK_AB R56, R57, R56 ;  /* 0x000000383938723e */ /* 0x000fe400000000ff */
[----:B------:R-:W-:Y:S02]  /*5030*/  LEA.HI R2, R3, R0, RZ, 0x2 ;  /* 0x0000000003027211 */ /* 0x000fe400078f10ff */
[----:B------:R-:W-:Y:S02]  /*5040*/  F2FP.PACK_AB R58, R59, R58 ;  /* 0x0000003a3b3a723e */ /* 0x000fe400000000ff */
[--C-:B------:R-:W-:Y:S02]  /*5050*/  SHF.R.S32.HI R5, RZ, 0x2, R2.reuse ;  /* 0x00000002ff057819 */ /* 0x100fe40000011402 */
[----:B------:R-:W-:Y:S02]  /*5060*/  SHF.R.S32.HI R4, RZ, 0x1f, R2 ;  /* 0x0000001fff047819 */ /* 0x000fe40000011402 */
[----:B------:R-:W-:-:S02]  /*5070*/  LOP3.LUT R9, R2, 0x3ffffffc, RZ, 0xc0, !PT ;  /* 0x3ffffffc02097812 */ /* 0x000fc400078ec0ff */
[----:B------:R-:W-:Y:S02]  /*5080*/  LEA.HI R6, R4, R5, RZ, 0x3 ;  /* 0x0000000504067211 */ /* 0x000fe400078f18ff */
[-C--:B------:R-:W-:Y:S01]  /*5090*/  LEA.HI R4, R3, R0.reuse, RZ, 0x5 ;  /* 0x0000000003047211 */ /* 0x080fe200078f28ff */
[----:B------:R-:W-:Y:S01]  /*50a0*/  IMAD.IADD R2, R0, 0x1, -R9 ;  /* 0x0000000100027824 */ /* 0x000fe200078e0a09 */
[----:B------:R-:W-:Y:S02]  /*50b0*/  LOP3.LUT R8, R6, 0xfffffff8, RZ, 0xc0, !PT ;  /* 0xfffffff806087812 */ /* 0x000fe400078ec0ff */
[--C-:B------:R-:W-:Y:S02]  /*50c0*/  SHF.R.S32.HI R6, RZ, 0x5, R4.reuse ;  /* 0x00000005ff067819 */ /* 0x100fe40000011404 */
[----:B------:R-:W-:Y:S01]  /*50d0*/  SHF.R.S32.HI R7, RZ, 0x1f, R4 ;  /* 0x0000001fff077819 */ /* 0x000fe20000011404 */
[----:B------:R-:W-:Y:S01]  /*50e0*/  IMAD.IADD R8, R5, 0x1, -R8 ;  /* 0x0000000105087824 */ /* 0x000fe200078e0a08 */
[----:B------:R-:W-:-:S02]  /*50f0*/  LEA.HI R5, R3, R0, RZ, 0x7 ;  /* 0x0000000003057211 */ /* 0x000fc400078f38ff */
[----:B------:R-:W-:Y:S01]  /*5100*/  LEA.HI R7, R7, R6, RZ, 0x2 ;  /* 0x0000000607077211 */ /* 0x000fe200078f10ff */
[----:B------:R-:W-:Y:S01]  /*5110*/  IMAD.SHL.U32 R4, R8, 0x40, RZ ;  /* 0x0000004008047824 */ /* 0x000fe200078e00ff */
[----:B------:R-:W-:Y:S02]  /*5120*/  SHF.R.U32.HI R5, RZ, 0x4, R5 ;  /* 0x00000004ff057819 */ /* 0x000fe40000011605 */
[----:B------:R-:W-:Y:S02]  /*5130*/  LOP3.LUT R7, R7, 0x1ffffc, RZ, 0xc0, !PT ;  /* 0x001ffffc07077812 */ /* 0x000fe400078ec0ff */
[----:B------:R-:W-:Y:S02]  /*5140*/  LOP3.LUT R4, R4, 0x1c0, RZ, 0xc0, !PT ;  /* 0x000001c004047812 */ /* 0x000fe400078ec0ff */
[----:B------:R-:W-:Y:S01]  /*5150*/  R2P PR, R8, 0x6 ;  /* 0x0000000608007804 */ /* 0x000fe20000000000 */
[----:B------:R-:W-:Y:S01]  /*5160*/  IMAD.IADD R7, R6, 0x1, -R7 ;  /* 0x0000000106077824 */ /* 0x000fe200078e0a07 */
[----:B------:R-:W-:-:S02]  /*5170*/  LOP3.LUT R5, R4, 0x8, R5, 0xf8, !PT ;  /* 0x0000000804057812 */ /* 0x000fc400078ef805 */
[----:B------:R-:W-:Y:S01]  /*5180*/  SHF.R.U32.HI R4, RZ, 0x3, R4 ;  /* 0x00000003ff047819 */ /* 0x000fe20000011604 */
[----:B------:R-:W-:Y:S01]  /*5190*/  IMAD R2, R7, 0x200, R2 ;  /* 0x0000020007027824 */ /* 0x000fe200078e0202 */
[----:B------:R-:W-:Y:S02]  /*51a0*/  F2FP.PACK_AB R60, R61, R60 ;  /* 0x0000003c3d3c723e */ /* 0x000fe400000000ff */
[----:B------:R-:W-:Y:S01]  /*51b0*/  LOP3.LUT R5, R5, R4, RZ, 0x3c, !PT ;  /* 0x0000000405057212 */ /* 0x000fe200078e3cff */
[----:B------:R-:W-:Y:S01]  /*51c0*/  IMAD.MOV.U32 R4, RZ, RZ, 0x20 ;  /* 0x00000020ff047424 */ /* 0x000fe200078e00ff */
[----:B------:R-:W-:Y:S02]  /*51d0*/  F2FP.PACK_AB R62, R63, R62 ;  /* 0x0000003e3f3e723e */ /* 0x000fe400000000ff */
[----:B------:R-:W-:Y:S01]  /*51e0*/  F2FP.PACK_AB R68, R69, R68 ;  /* 0x000000444544723e */ /* 0x000fe200000000ff */
[----:B------:R-:W-:Y:S01]  /*51f0*/  IMAD.U32 R2, R2, 0x2, R5 ;  /* 0x0000000202027824 */ /* 0x000fe200078e0005 */
[----:B------:R-:W-:-:S02]  /*5200*/  SEL R4, R4, 0xffffffe0, !P1 ;  /* 0xffffffe004047807 */ /* 0x000fc40004800000 */
[----:B------:R-:W-:Y:S01]  /*5210*/  F2FP.PACK_AB R70, R71, R70 ;  /* 0x000000464746723e */ /* 0x000fe200000000ff */
[----:B------:R-:W-:Y:S01]  /*5220*/  IMAD.SHL.U32 R5, R2, 0x2, RZ ;  /* 0x0000000202057824 */ /* 0x000fe200078e00ff */
[----:B------:R-:W-:Y:S01]  /*5230*/  F2FP.PACK_AB R80, R81, R80 ;  /* 0x000000505150723e */ /* 0x000fe200000000ff */
[----:B------:R-:W-:Y:S01]  /*5240*/  IMAD.MOV.U32 R2, RZ, RZ, 0x4 ;  /* 0x00000004ff027424 */ /* 0x000fe200078e00ff */
[----:B------:R-:W-:Y:S01]  /*5250*/  F2FP.PACK_AB R82, R83, R82 ;  /* 0x000000525352723e */ /* 0x000fe200000000ff */
[C---:B------:R-:W-:Y:S01]  /*5260*/  IMAD.IADD R9, R5.reuse, 0x1, R4 ;  /* 0x0000000105097824 */ /* 0x040fe200078e0204 */
[C---:B------:R-:W-:Y:S01]  /*5270*/  IADD3 R7, R5.reuse, 0x40, RZ ;  /* 0x0000004005077810 */ /* 0x040fe20007ffe0ff */
[----:B------:R-:W-:Y:S01]  /*5280*/  STS [R5+0x4080], R36 ;  /* 0x0040802405007388 */ /* 0x000fe20000000800 */
[----:B------:R-:W-:Y:S02]  /*5290*/  @P2 IADD3 R7, R5, -0x40, RZ ;  /* 0xffffffc005072810 */ /* 0x000fe40007ffe0ff */
[----:B------:R-:W-:Y:S01]  /*52a0*/  F2FP.PACK_AB R72, R73, R72 ;  /* 0x000000484948723e */ /* 0x000fe200000000ff */
[----:B------:R-:W-:Y:S01]  /*52b0*/  STS [R5+0x4480], R38 ;  /* 0x0044802605007388 */ /* 0x000fe20000000800 */
[----:B------:R-:W-:Y:S01]  /*52c0*/  F2FP.PACK_AB R74, R75, R74 ;  /* 0x0000004a4b4a723e */ /* 0x000fe200000000ff */
[----:B-1----:R-:W-:Y:S01]  /*52d0*/  IMAD.IADD R11, R4, 0x1, R7 ;  /* 0x00000001040b7824 */ /* 0x002fe200078e0207 */
[----:B------:R-:W-:Y:S01]  /*52e0*/  F2FP.PACK_AB R76, R77, R76 ;  /* 0x0000004c4d4c723e */ /* 0x000fe200000000ff */
[----:B------:R-:W-:Y:S01]  /*52f0*/  STS [R9+0x4080], R48 ;  /* 0x0040803009007388 */ /* 0x000fe20000000800 */
[----:B------:R-:W-:-:S02]  /*5300*/  F2FP.PACK_AB R78, R79, R78 ;  /* 0x0000004e4f4e723e */ /* 0x000fc400000000ff */
[----:B------:R-:W-:Y:S01]  /*5310*/  F2FP.PACK_AB R84, R85, R84 ;  /* 0x000000545554723e */ /* 0x000fe200000000ff */
[----:B------:R-:W-:Y:S01]  /*5320*/  STS [R9+0x4480], R50 ;  /* 0x0044803209007388 */ /* 0x000fe20000000800 */
[----:B------:R-:W-:Y:S02]  /*5330*/  F2FP.PACK_AB R86, R87, R86 ;  /* 0x000000565756723e */ /* 0x000fe400000000ff */
[----:B------:R-:W-:Y:S01]  /*5340*/  F2FP.PACK_AB R96, R97, R96 ;  /* 0x000000606160723e */ /* 0x000fe200000000ff */
[----:B------:R-:W-:Y:S01]  /*5350*/  STS [R5+0x6080], R40 ;  /* 0x0060802805007388 */ /* 0x000fe20000000800 */
[----:B------:R-:W-:Y:S02]  /*5360*/  F2FP.PACK_AB R98, R99, R98 ;  /* 0x000000626362723e */ /* 0x000fe400000000ff */
[----:B------:R-:W-:Y:S01]  /*5370*/  F2FP.PACK_AB R88, R89, R88 ;  /* 0x000000585958723e */ /* 0x000fe200000000ff */
[----:B------:R-:W-:Y:S01]  /*5380*/  STS [R5+0x6480], R42 ;  /* 0x0064802a05007388 */ /* 0x000fe20000000800 */
[----:B------:R-:W-:-:S02]  /*5390*/  F2FP.PACK_AB R90, R91, R90 ;  /* 0x0000005a5b5a723e */ /* 0x000fc400000000ff */
[----:B------:R-:W-:Y:S01]  /*53a0*/  F2FP.PACK_AB R92, R93, R92 ;  /* 0x0000005c5d5c723e */ /* 0x000fe200000000ff */
[----:B------:R-:W-:Y:S01]  /*53b0*/  STS [R9+0x6080], R44 ;  /* 0x0060802c09007388 */ /* 0x000fe20000000800 */
[----:B------:R-:W-:Y:S02]  /*53c0*/  F2FP.PACK_AB R94, R95, R94 ;  /* 0x0000005e5f5e723e */ /* 0x000fe400000000ff */
[----:B------:R-:W-:Y:S01]  /*53d0*/  ISETP.NE.U32.AND P0, PT, RZ, c[0x0][0x360], PT ;  /* 0x0000d800ff007a0c */ /* 0x000fe20003f05070 */
[----:B------:R-:W-:Y:S01]  /*53e0*/  STS [R9+0x6480], R46 ;  /* 0x0064802e09007388 */ /* 0x000fe20000000800 */
[----:B------:R-:W-:Y:S02]  /*53f0*/  ISETP.NE.U32.AND P1, PT, RZ, c[0x0][0x358], PT ;  /* 0x0000d600ff007a0c */ /* 0x000fe40003f25070 */
[----:B------:R-:W-:Y:S01]  /*5400*/  ISETP.NE.AND.EX P0, PT, RZ, c[0x0][0x364], PT, P0 ;  /* 0x0000d900ff007a0c */ /* 0x000fe20003f05300 */
[----:B------:R-:W-:Y:S01]  /*5410*/  STS [R7+0x4080], R52 ;  /* 0x0040803407007388 */ /* 0x000fe20000000800 */
[----:B------:R-:W-:-:S03]  /*5420*/  ISETP.NE.AND.EX P1, PT, RZ, c[0x0][0x35c], PT, P1 ;  /* 0x0000d700ff007a0c */ /* 0x000fc60003f25310 */
        /* <DEDUP_REMOVED lines=16> */
[----:B------:R3:W-:Y:S04]  /*5530*/  STS [R7+0x480], R86 ;  /* 0x0004805607007388 */ /* 0x0007e80000000800 */
[----:B------:R3:W-:Y:S04]  /*5540*/  STS [R11+0x80], R96 ;  /* 0x000080600b007388 */ /* 0x0007e80000000800 */
[----:B------:R3:W-:Y:S01]  /*5550*/  STS [R11+0x480], R98 ;  /* 0x000480620b007388 */ /* 0x0007e20000000800 */
[----:B-1----:R-:W-:-:S03]  /*5560*/  IMAD.WIDE R4, R187, R2, c[0x0][0x358] ;  /* 0x0000d600bb047625 */ /* 0x002fc600078e0202 */
[----:B------:R3:W-:Y:S04]  /*5570*/  STS [R7+0x2080], R88 ;  /* 0x0020805807007388 */ /* 0x0007e80000000800 */
[----:B------:R3:W-:Y:S04]  /*5580*/  STS [R7+0x2480], R90 ;  /* 0x0024805a07007388 */ /* 0x0007e80000000800 */
[----:B------:R3:W-:Y:S04]  /*5590*/  STS [R11+0x2080], R92 ;  /* 0x0020805c0b007388 */ /* 0x0007e80000000800 */
[----:B------:R3:W-:Y:S04]  /*55a0*/  STS [R11+0x2480], R94 ;  /* 0x0024805e0b007388 */ /* 0x0007e80000000800 */
[----:B------:R-:W-:Y:S01]  /*55b0*/  BAR.SYNC.DEFER_BLOCKING 0x1, 0x100 ;  /* 0x0044000000007b1d */ /* 0x000fe20000010000 */
[----:B------:R-:W-:-:S02]  /*55c0*/  IMAD.MOV.U32 R37, RZ, RZ, c[0x0][0x2f0] ;  /* 0x0000bc00ff257624 */ /* 0x000fc400078e00ff */
[----:B------:R-:W-:-:S03]  /*55d0*/  @P0 IMAD.WIDE R12, R187, R2, c[0x0][0x360] ;  /* 0x0000d800bb0c0625 */ /* 0x000fc600078e0202 */
[----:B--2---:R-:W2:Y:S04]  /*55e0*/  @P1 LDG.E R9, [R4.64] ;  /* 0x0000000804091981 */ /* 0x004ea8000c1e1900 */
[----:B------:R3:W5:Y:S01]  /*55f0*/  @P0 LDG.E R37, [R12.64] ;  /* 0x000000080c250981 */ /* 0x000762000c1e1900 */
[----:B------:R-:W-:Y:S02]  /*5600*/  CS2R R38, SRZ ;  /* 0x0000000000267805 */ /* 0x000fe4000001ff00 */
[--C-:B--2---:R-:W-:Y:S01]  /*5610*/  @P1 SHF.R.S32.HI R39, RZ, 0x1f, R9.reuse ;  /* 0x0000001fff271819 */ /* 0x104fe20000011409 */
[----:B------:R-:W-:Y:S01]  /*5620*/  @P1 IMAD.MOV.U32 R38, RZ, RZ, R9 ;  /* 0x000000ffff261224 */ /* 0x000fe200078e0009 */
[----:B------:R-:W-:Y:S05]  /*5630*/  @P0 BRA `(.L_x_88) ;  /* 0x0000004000000947 */ /* 0x000fea0003800000 */
[----:B---3--:R-:W-:Y:S05]  /*5640*/  @!P1 BRA `(.L_x_88) ;  /* 0x0000003000009947 */ /* 0x008fea0003800000 */
[----:B-----5:R-:W2:Y:S04]  /*5650*/  LDG.E R37, [R4.64] ;  /* 0x0000000804257981 */ /* 0x020ea8000c1e1900 */
[----:B------:R-:W2:Y:S02]  /*5660*/  LDG.E R2, [R4.64+0x4] ;  /* 0x0000040804027981 */ /* 0x000ea4000c1e1900 */
[----:B--2---:R-:W-:-:S02]  /*5670*/  IADD3 R37, -R37, R2, RZ ;  /* 0x0000000225257210 */ /* 0x004fc40007ffe1ff */
.L_x_88:
[----:B---3--:R-:W-:Y:S01]  /*5680*/  LEA.HI R2, R3, R0, RZ, 0x3 ;  /* 0x0000000003027211 */ /* 0x008fe200078f18ff */
[----:B------:R-:W1:Y:S01]  /*5690*/  S2R R32, SR_CTAID.X ;  /* 0x0000000000207919 */ /* 0x000e620000002500 */
[----:B------:R-:W-:Y:S01]  /*56a0*/  SHF.R.S32.HI R36, RZ, 0x1f, R187 ;  /* 0x0000001fff247819 */ /* 0x000fe200000114bb */
[----:B------:R-:W-:Y:S01]  /*56b0*/  BSSY B0, `(.L_x_89) ;  /* 0x0000033000007945 */ /* 0x000fe20003800000 */
[----:B------:R-:W-:-:S02]  /*56c0*/  LOP3.LUT R5, R2, 0x1ffffff8, RZ, 0xc0, !PT ;  /* 0x1ffffff802057812 */ /* 0x000fc400078ec0ff */
[----:B------:R-:W-:Y:S02]  /*56d0*/  SHF.R.S32.HI R2, RZ, 0x3, R2 ;  /* 0x00000003ff027819 */ /* 0x000fe40000011402 */
[----:B------:R-:W-:Y:S01]  /*56e0*/  SEL R36, R36, RZ, !P1 ;  /* 0x000000ff24247207 */ /* 0x000fe20004800000 */
[----:B------:R-:W-:Y:S01]  /*56f0*/  IMAD.IADD R40, R0, 0x1, -R5 ;  /* 0x0000000100287824 */ /* 0x000fe200078e0a05 */
[----:B------:R-:W-:Y:S01]  /*5700*/  LEA.HI R0, R3, R0, RZ, 0x6 ;  /* 0x0000000003007211 */ /* 0x000fe200078f30ff */
[----:B------:R-:W-:Y:S01]  /*5710*/  IMAD.SHL.U32 R5, R2, 0x40, RZ ;  /* 0x0000004002057824 */ /* 0x000fe200078e00ff */
[----:B------:R-:W2:Y:S01]  /*5720*/  S2R R3, SR_CTAID.Y ;  /* 0x0000000000037919 */ /* 0x000ea20000002600 */
[----:B------:R-:W-:Y:S01]  /*5730*/  IMAD.SHL.U32 R40, R40, 0x8, RZ ;  /* 0x0000000828287824 */ /* 0x000fe200078e00ff */
[----:B------:R-:W-:Y:S01]  /*5740*/  IADD3 R44, P0, R2, R38, RZ ;  /* 0x00000026022c7210 */ /* 0x000fe20007f1e0ff */
[----:B------:R-:W-:Y:S01]  /*5750*/  IMAD.SHL.U32 R0, R0, 0x8, RZ ;  /* 0x0000000800007824 */ /* 0x000fe200078e00ff */
[----:B------:R-:W-:-:S02]  /*5760*/  LOP3.LUT R5, R5, 0x1c0, RZ, 0xc0, !PT ;  /* 0x000001c005057812 */ /* 0x000fc400078ec0ff */
[--C-:B------:R-:W-:Y:S02]  /*5770*/  SHF.R.S32.HI R41, RZ, 0x1f, R40.reuse ;  /* 0x0000001fff297819 */ /* 0x100fe40000011428 */
[----:B------:R-:W-:Y:S02]  /*5780*/  LOP3.LUT R4, R5, 0x38, R40, 0xf8, !PT ;  /* 0x0000003805047812 */ /* 0x000fe400078ef828 */
[----:B------:R-:W-:Y:S02]  /*5790*/  SHF.R.U32.HI R5, RZ, 0x3, R5 ;  /* 0x00000003ff057819 */ /* 0x000fe40000011605 */
[----:B------:R-:W-:Y:S01]  /*57a0*/  LEA.HI.X.SX32 R45, R2, R39, 0x1, P0 ;  /* 0x00000027022d7211 */ /* 0x000fe200000f0eff */
[----:B-1---5:R-:W-:Y:S01]  /*57b0*/  IMAD R37, R32, -0x80, R37 ;  /* 0xffffff8020257824 */ /* 0x022fe200078e0225 */
[----:B------:R-:W-:Y:S02]  /*57c0*/  LOP3.LUT R5, R4, R5, RZ, 0x3c, !PT ;  /* 0x0000000504057212 */ /* 0x000fe400078e3cff */
[----:B------:R-:W-:Y:S01]  /*57d0*/  SEL R187, R187, RZ, !P1 ;  /* 0x000000ffbbbb7207 */ /* 0x000fe20004800000 */
[----:B------:R-:W-:Y:S01]  /*57e0*/  IMAD.WIDE R44, R32, 0x80, R44 ;  /* 0x00000080202c7825 */ /* 0x000fe200078e022c */
[----:B------:R-:W-:-:S02]  /*57f0*/  LOP3.LUT R0, R5, 0x7ffffe00, R0, 0xf8, !PT ;  /* 0x7ffffe0005007812 */ /* 0x000fc400078ef800 */
[----:B------:R-:W-:-:S03]  /*5800*/  IMNMX R37, R37, 0x80, PT ;  /* 0x0000008025257817 */ /* 0x000fc60003800200 */
[----:B------:R-:W-:Y:S01]  /*5810*/  IMAD.SHL.U32 R33, R0, 0x2, RZ ;  /* 0x0000000200217824 */ /* 0x000fe200078e00ff */
[----:B--2---:R-:W-:Y:S01]  /*5820*/  SHF.R.S32.HI R0, RZ, 0x1f, R3 ;  /* 0x0000001fff007819 */ /* 0x004fe20000011403 */
[C---:B------:R-:W-:Y:S01]  /*5830*/  IMAD.WIDE.U32 R42, R3.reuse, c[0x0][0x338], R40 ;  /* 0x0000ce00032a7a25 */ /* 0x040fe200078e0028 */
[----:B------:R-:W-:Y:S02]  /*5840*/  ISETP.GE.AND P3, PT, R2, R37, PT ;  /* 0x000000250200720c */ /* 0x000fe40003f66270 */
[----:B------:R1:W2:Y:S01]  /*5850*/  LDS.128 R28, [R33+0x5080] ;  /* 0x00508000211c7984 */ /* 0x0002a20000000c00 */
[----:B------:R-:W-:Y:S01]  /*5860*/  IMAD R34, R0, c[0x0][0x338], RZ ;  /* 0x0000ce0000227a24 */ /* 0x000fe200078e02ff */
[----:B------:R-:W-:Y:S02]  /*5870*/  ISETP.GE.OR P0, PT, R40, c[0x0][0x324], P3 ;  /* 0x0000c90028007a0c */ /* 0x000fe40001f06670 */
[----:B------:R1:W3:Y:S01]  /*5880*/  LDS.128 R24, [R33+0x6080] ;  /* 0x0060800021187984 */ /* 0x0002e20000000c00 */
[----:B------:R-:W-:-:S03]  /*5890*/  IMAD R34, R3, c[0x0][0x33c], R34 ;  /* 0x0000cf0003227a24 */ /* 0x000fc600078e0222 */
[----:B------:R1:W4:Y:S01]  /*58a0*/  LDS.128 R20, [R33+0x7080] ;  /* 0x0070800021147984 */ /* 0x0003220000000c00 */
[----:B------:R-:W-:Y:S02]  /*58b0*/  IMAD.IADD R43, R43, 0x1, R34 ;  /* 0x000000012b2b7824 */ /* 0x000fe400078e0222 */
[----:B------:R-:W-:Y:S01]  /*58c0*/  IMAD R34, R36, c[0x0][0x340], RZ ;  /* 0x0000d00024227a24 */ /* 0x000fe200078e02ff */
[----:B------:R1:W1:Y:S01]  /*58d0*/  LDS.128 R16, [R33+0x80] ;  /* 0x0000800021107984 */ /* 0x0002620000000c00 */
[----:B------:R-:W-:-:S03]  /*58e0*/  IMAD.WIDE.U32 R42, R187, c[0x0][0x340], R42 ;  /* 0x0000d000bb2a7a25 */ /* 0x000fc600078e002a */
[----:B------:R1:W1:Y:S01]  /*58f0*/  LDS.128 R12, [R33+0x1080] ;  /* 0x00108000210c7984 */ /* 0x0002620000000c00 */
[----:B------:R-:W-:-:S03]  /*5900*/  IMAD R34, R187, c[0x0][0x344], R34 ;  /* 0x0000d100bb227a24 */ /* 0x000fc600078e0222 */
[----:B------:R1:W1:Y:S01]  /*5910*/  LDS.128 R8, [R33+0x2080] ;  /* 0x0020800021087984 */ /* 0x0002620000000c00 */
[----:B------:R-:W-:-:S03]  /*5920*/  IMAD.IADD R47, R43, 0x1, R34 ;  /* 0x000000012b2f7824 */ /* 0x000fc600078e0222 */
[----:B------:R1:W1:Y:S01]  /*5930*/  LDS.128 R4, [R33+0x3080] ;  /* 0x0030800021047984 */ /* 0x0002620000000c00 */
[----:B------:R-:W-:Y:S05]  /*5940*/  @P0 BRA `(.L_x_90) ;  /* 0x0000009000000947 */ /* 0x000fea0003800000 */
[----:B-1----:R-:W1:Y:S01]  /*5950*/  LDS.128 R32, [R33+0x4080] ;  /* 0x0040800021207984 */ /* 0x002e620000000c00 */
        /* <DEDUP_REMOVED lines=8> */
.L_x_90:
[----:B------:R-:W-:Y:S05]  /*59e0*/  BSYNC B0 ;  /* 0x0000000000007941 */ /* 0x000fea0003800000 */
.L_x_89:
[----:B-1----:R-:W-:Y:S01]  /*59f0*/  IADD3 R32, R2, 0x20, RZ ;  /* 0x0000002002207810 */ /* 0x002fe20007ffe0ff */
[----:B------:R-:W-:Y:S03]  /*5a00*/  BSSY B0, `(.L_x_91) ;  /* 0x000000f000007945 */ /* 0x000fe60003800000 */
[----:B------:R-:W-:-:S04]  /*5a10*/  ISETP.GE.AND P2, PT, R32, R37, PT ;  /* 0x000000252000720c */ /* 0x000fc80003f46270 */
[----:B------:R-:W-:-:S13]  /*5a20*/  ISETP.GE.OR P0, PT, R40, c[0x0][0x324], P2 ;  /* 0x0000c90028007a0c */ /* 0x000fda0001706670 */
[----:B------:R-:W-:Y:S05]  /*5a30*/  @P0 BRA `(.L_x_92) ;  /* 0x000000b000000947 */ /* 0x000fea0003800000 */
[----:B------:R-:W-:Y:S01]  /*5a40*/  IADD3 R33, P0, R44, 0x20, RZ ;  /* 0x000000202c217810 */ /* 0x000fe20007f1e0ff */
[----:B------:R-:W-:Y:S01]  /*5a50*/  IMAD.MOV.U32 R34, RZ, RZ, R42 ;  /* 0x000000ffff227224 */ /* 0x000fe200078e002a */
        /* <DEDUP_REMOVED lines=9> */
.L_x_92:
[----:B------:R-:W-:Y:S05]  /*5af0*/  BSYNC B0 ;  /* 0x0000000000007941 */ /* 0x000fea0003800000 */
.L_x_91:
[----:B-12---:R-:W-:Y:S01]  /*5b00*/  IADD3 R28, R2, 0x40, RZ ;  /* 0x00000040021c7810 */ /* 0x006fe20007ffe0ff */
        /* <DEDUP_REMOVED lines=15> */
.L_x_94:
[----:B------:R-:W-:Y:S05]  /*5c00*/  BSYNC B0 ;  /* 0x0000000000007941 */ /* 0x000fea0003800000 */
.L_x_93:
[----:B------:R-:W-:Y:S01]  /*5c10*/  IADD3 R2, R2, 0x60, RZ ;  /* 0x0000006002027810 */ /* 0x000fe20007ffe0ff */
[----:B------:R-:W-:Y:S03]  /*5c20*/  BSSY B0, `(.L_x_95) ;  /* 0x000000f000007945 */ /* 0x000fe60003800000 */
[----:B------:R-:W-:-:S04]  /*5c30*/  ISETP.GE.AND P0, PT, R2, R37, PT ;  /* 0x000000250200720c */ /* 0x000fc80003f06270 */
[----:B------:R-:W-:-:S13]  /*5c40*/  ISETP.GE.OR P4, PT, R40, c[0x0][0x324], P0 ;  /* 0x0000c90028007a0c */ /* 0x000fda0000786670 */
[----:B------:R-:W-:Y:S05]  /*5c50*/  @P4 BRA `(.L_x_96) ;  /* 0x000000b000004947 */ /* 0x000fea0003800000 */
[----:B-1-3--:R-:W-:Y:S01]  /*5c60*/  IADD3 R25, P4, R44, 0x60, RZ ;  /* 0x000000602c197810 */ /* 0x00afe20007f9e0ff */
        /* <DEDUP_REMOVED lines=9> */
[----:B----4-:R1:W-:Y:S02]  /*5d00*/  STG.E.128 [R24.64], R20 ;  /* 0x0000001418007986 */ /* 0x0103e4000c101d08 */
.L_x_96:
[----:B------:R-:W-:Y:S05]  /*5d10*/  BSYNC B0 ;  /* 0x0000000000007941 */ /* 0x000fea0003800000 */
.L_x_95:
[----:B------:R-:W-:Y:S01]  /*5d20*/  IMAD R0, R0, c[0x0][0x308], RZ ;  /* 0x0000c20000007a24 */ /* 0x000fe200078e02ff */
[----:B------:R-:W-:Y:S01]  /*5d30*/  ISETP.GE.OR P3, PT, R40, c[0x0][0x2f4], P3 ;  /* 0x0000bd0028007a0c */ /* 0x000fe20001f66670 */
[C---:B-1--4-:R-:W-:Y:S01]  /*5d40*/  IMAD.WIDE.U32 R20, R3.reuse, c[0x0][0x308], R40 ;  /* 0x0000c20003147a25 */ /* 0x052fe200078e0028 */
[----:B------:R-:W-:Y:S03]  /*5d50*/  BSSY B0, `(.L_x_97) ;  /* 0x0000010000007945 */ /* 0x000fe60003800000 */
[----:B------:R-:W-:Y:S02]  /*5d60*/  IMAD R0, R3, c[0x0][0x30c], R0 ;  /* 0x0000c30003007a24 */ /* 0x000fe400078e0200 */
[----:B------:R-:W-:-:S03]  /*5d70*/  IMAD R36, R36, c[0x0][0x310], RZ ;  /* 0x0000c40024247a24 */ /* 0x000fc600078e02ff */
[----:B------:R-:W-:Y:S01]  /*5d80*/  IADD3 R21, R21, R0, RZ ;  /* 0x0000000015157210 */ /* 0x000fe20007ffe0ff */
[----:B------:R-:W-:-:S04]  /*5d90*/  IMAD R36, R187, c[0x0][0x314], R36 ;  /* 0x0000c500bb247a24 */ /* 0x000fc800078e0224 */
[----:B------:R-:W-:-:S05]  /*5da0*/  IMAD.WIDE.U32 R20, R187, c[0x0][0x310], R20 ;  /* 0x0000c400bb147a25 */ /* 0x000fca00078e0014 */
[----:B------:R-:W-:Y:S01]  /*5db0*/  IADD3 R37, R21, R36, RZ ;  /* 0x0000002415257210 */ /* 0x000fe20007ffe0ff */
        /* <DEDUP_REMOVED lines=8> */
[----:B------:R1:W-:Y:S02]  /*5e40*/  STG.E.128 [R2.64], R16 ;  /* 0x0000001002007986 */ /* 0x0003e4000c101d08 */
.L_x_98:
[----:B------:R-:W-:Y:S05]  /*5e50*/  BSYNC B0 ;  /* 0x0000000000007941 */ /* 0x000fea0003800000 */
.L_x_97:
        /* <DEDUP_REMOVED lines=14> */
.L_x_100:
[----:B------:R-:W-:Y:S05]  /*5f40*/  BSYNC B0 ;  /* 0x0000000000007941 */ /* 0x000fea0003800000 */
.L_x_99:
        /* <DEDUP_REMOVED lines=14> */
.L_x_102:
[----:B------:R-:W-:Y:S05]  /*6030*/  BSYNC B0 ;  /* 0x0000000000007941 */ /* 0x000fea0003800000 */
.L_x_101:
        /* <DEDUP_REMOVED lines=14> */
.L_x_87:
[----:B------:R-:W-:Y:S01]  /*6120*/  ISETP.NE.U32.AND P0, PT, RZ, c[0x0][0x360], PT ;  /* 0x0000d800ff007a0c */ /* 0x000fe20003f05070 */
[----:B------:R-:W-:Y:S01]  /*6130*/  IMAD.MOV.U32 R0, RZ, RZ, 0x4 ;  /* 0x00000004ff007424 */ /* 0x000fe200078e00ff */
[----:B------:R-:W-:Y:S02]  /*6140*/  ISETP.NE.U32.AND P1, PT, RZ, c[0x0][0x358], PT ;  /* 0x0000d600ff007a0c */ /* 0x000fe40003f25070 */
[----:B------:R-:W-:Y:S01]  /*6150*/  ISETP.NE.AND.EX P0, PT, RZ, c[0x0][0x364], PT, P0 ;  /* 0x0000d900ff007a0c */ /* 0x000fe20003f05300 */
[----:B------:R-:W-:Y:S01]  /*6160*/  IMAD.WIDE R6, R187, R0, c[0x0][0x358] ;  /* 0x0000d600bb067625 */ /* 0x000fe200078e0200 */
[----:B------:R-:W-:-:S03]  /*6170*/  ISETP.NE.AND.EX P1, PT, RZ, c[0x0][0x35c], PT, P1 ;  /* 0x0000d700ff007a0c */ /* 0x000fc60003f25310 */
[----:B------:R-:W-:-:S08]  /*6180*/  IMAD.MOV.U32 R5, RZ, RZ, c[0x0][0x2f0] ;  /* 0x0000bc00ff057624 */ /* 0x000fd000078e00ff */
[----:B------:R-:W-:Y:S02]  /*6190*/  @P0 IMAD.WIDE R8, R187, R0, c[0x0][0x360] ;  /* 0x0000d800bb080625 */ /* 0x000fe400078e0200 */
[----:B------:R-:W2:Y:S04]  /*61a0*/  @P1 LDG.E R3, [R6.64] ;  /* 0x0000000806031981 */ /* 0x000ea8000c1e1900 */
[----:B------:R3:W5:Y:S01]  /*61b0*/  @P0 LDG.E R5, [R8.64] ;  /* 0x0000000808050981 */ /* 0x000762000c1e1900 */
[----:B-1----:R-:W-:Y:S02]  /*61c0*/  CS2R R10, SRZ ;  /* 0x00000000000a7805 */ /* 0x002fe4000001ff00 */
[--C-:B--2---:R-:W-:Y:S01]  /*61d0*/  @P1 SHF.R.S32.HI R11, RZ, 0x1f, R3.reuse ;  /* 0x0000001fff0b1819 */ /* 0x104fe20000011403 */
[----:B------:R-:W-:Y:S01]  /*61e0*/  @P1 IMAD.MOV.U32 R10, RZ, RZ, R3 ;  /* 0x000000ffff0a1224 */ /* 0x000fe200078e0003 */
[----:B------:R-:W-:Y:S05]  /*61f0*/  @P0 BRA `(.L_x_103) ;  /* 0x0000004000000947 */ /* 0x000fea0003800000 */
[----:B---3--:R-:W-:Y:S05]  /*6200*/  @!P1 BRA `(.L_x_103) ;  /* 0x0000003000009947 */ /* 0x008fea0003800000 */
[----:B-----5:R-:W2:Y:S04]  /*6210*/  LDG.E R5, [R6.64] ;  /* 0x0000000806057981 */ /* 0x020ea8000c1e1900 */
[----:B------:R-:W2:Y:S02]  /*6220*/  LDG.E R0, [R6.64+0x4] ;  /* 0x0000040806007981 */ /* 0x000ea4000c1e1900 */
[----:B--2---:R-:W-:-:S02]  /*6230*/  IADD3 R5, -R5, R0, RZ ;  /* 0x0000000005057210 */ /* 0x004fc40007ffe1ff */
.L_x_103:
[----:B---3--:R-:W1:Y:S01]  /*6240*/  S2R R7, SR_TID.X ;  /* 0x0000000000077919 */ /* 0x008e620000002100 */
[----:B------:R-:W-:Y:S01]  /*6250*/  SHF.R.S32.HI R4, RZ, 0x1f, R187 ;  /* 0x0000001fff047819 */ /* 0x000fe200000114bb */
[----:B------:R-:W-:Y:S01]  /*6260*/  BSSY B0, `(.L_x_104) ;  /* 0x0000025000007945 */ /* 0x000fe20003800000 */
[----:B------:R-:W-:Y:S01]  /*6270*/  SEL R187, R187, RZ, !P1 ;  /* 0x000000ffbbbb7207 */ /* 0x000fe20004800000 */
[----:B------:R-:W2:Y:S01]  /*6280*/  S2R R14, SR_CTAID.X ;  /* 0x00000000000e7919 */ /* 0x000ea20000002500 */
[----:B------:R-:W-:-:S03]  /*6290*/  SEL R4, R4, RZ, !P1 ;  /* 0x000000ff04047207 */ /* 0x000fc60004800000 */
[----:B------:R-:W3:Y:S02]  /*62a0*/  S2R R2, SR_CTAID.Y ;  /* 0x0000000000027919 */ /* 0x000ee40000002600 */
[----:B------:R-:W-:Y:S01]  /*62b0*/  IMAD R12, R4, c[0x0][0x310], RZ ;  /* 0x0000c400040c7a24 */ /* 0x000fe200078e02ff */
[----:B-1----:R-:W-:-:S04]  /*62c0*/  SHF.R.S32.HI R0, RZ, 0x1f, R7 ;  /* 0x0000001fff007819 */ /* 0x002fc80000011407 */
[----:B------:R-:W-:Y:S01]  /*62d0*/  LEA.HI R3, R0, R7, RZ, 0x3 ;  /* 0x0000000700037211 */ /* 0x000fe200078f18ff */
[----:B--2--5:R-:W-:-:S03]  /*62e0*/  IMAD R6, R14, -0x80, R5 ;  /* 0xffffff800e067824 */ /* 0x024fc600078e0205 */
[----:B------:R-:W-:Y:S02]  /*62f0*/  LOP3.LUT R8, R3, 0x1ffffff8, RZ, 0xc0, !PT ;  /* 0x1ffffff803087812 */ /* 0x000fe400078ec0ff */
[----:B------:R-:W-:Y:S02]  /*6300*/  SHF.R.S32.HI R3, RZ, 0x3, R3 ;  /* 0x00000003ff037819 */ /* 0x000fe40000011403 */
[----:B---3--:R-:W-:Y:S01]  /*6310*/  SHF.R.S32.HI R0, RZ, 0x1f, R2 ;  /* 0x0000001fff007819 */ /* 0x008fe20000011402 */
[----:B------:R-:W-:Y:S01]  /*6320*/  IMAD.IADD R8, R7, 0x1, -R8 ;  /* 0x0000000107087824 */ /* 0x000fe200078e0a08 */
[C---:B------:R-:W-:Y:S02]  /*6330*/  IADD3 R10, P0, R3.reuse, R10, RZ ;  /* 0x0000000a030a7210 */ /* 0x040fe40007f1e0ff */
[C---:B------:R-:W-:Y:S01]  /*6340*/  ISETP.GE.AND P3, PT, R3.reuse, R6, PT ;  /* 0x000000060300720c */ /* 0x040fe20003f66270 */
[----:B------:R-:W-:Y:S01]  /*6350*/  IMAD.SHL.U32 R8, R8, 0x8, RZ ;  /* 0x0000000808087824 */ /* 0x000fe200078e00ff */
[----:B------:R-:W-:Y:S01]  /*6360*/  LEA.HI.X.SX32 R11, R3, R11, 0x1, P0 ;  /* 0x0000000b030b7211 */ /* 0x000fe200000f0eff */
[----:B------:R-:W-:-:S03]  /*6370*/  IMAD R7, R0, c[0x0][0x308], RZ ;  /* 0x0000c20000077a24 */ /* 0x000fc600078e02ff */
[----:B------:R-:W-:Y:S01]  /*6380*/  SHF.R.S32.HI R9, RZ, 0x1f, R8 ;  /* 0x0000001fff097819 */ /* 0x000fe20000011408 */
[----:B------:R-:W-:Y:S01]  /*6390*/  IMAD R18, R2, c[0x0][0x30c], R7 ;  /* 0x0000c30002127a24 */ /* 0x000fe200078e0207 */
[----:B------:R-:W-:Y:S01]  /*63a0*/  ISETP.GE.OR P0, PT, R8, c[0x0][0x2f4], P3 ;  /* 0x0000bd0008007a0c */ /* 0x000fe20001f06670 */
[----:B------:R-:W-:-:S04]  /*63b0*/  IMAD.WIDE R14, R14, 0x80, R10 ;  /* 0x000000800e0e7825 */ /* 0x000fc800078e020a */
[----:B------:R-:W-:-:S04]  /*63c0*/  IMAD.WIDE.U32 R16, R2, c[0x0][0x308], R8 ;  /* 0x0000c20002107a25 */ /* 0x000fc800078e0008 */
[----:B------:R-:W-:Y:S02]  /*63d0*/  IMAD.IADD R19, R17, 0x1, R18 ;  /* 0x0000000111137824 */ /* 0x000fe400078e0212 */
[----:B------:R-:W-:Y:S02]  /*63e0*/  IMAD.MOV.U32 R18, RZ, RZ, R16 ;  /* 0x000000ffff127224 */ /* 0x000fe400078e0010 */
[C---:B------:R-:W-:Y:S02]  /*63f0*/  IMAD R17, R187.reuse, c[0x0][0x314], R12 ;  /* 0x0000c500bb117a24 */ /* 0x040fe400078e020c */
[----:B------:R-:W-:-:S04]  /*6400*/  IMAD.WIDE.U32 R12, R187, c[0x0][0x310], R18 ;  /* 0x0000c400bb0c7a25 */ /* 0x000fc800078e0012 */
[----:B------:R-:W-:Y:S01]  /*6410*/  IMAD.IADD R17, R13, 0x1, R17 ;  /* 0x000000010d117824 */ /* 0x000fe200078e0211 */
        /* <DEDUP_REMOVED lines=8> */
[----:B------:R1:W-:Y:S02]  /*64a0*/  STG.E.128 [R18.64], RZ ;  /* 0x000000ff12007986 */ /* 0x0003e4000c101d08 */
.L_x_105:
[----:B------:R-:W-:Y:S05]  /*64b0*/  BSYNC B0 ;  /* 0x0000000000007941 */ /* 0x000fea0003800000 */
.L_x_104:
[----:B------:R-:W-:Y:S01]  /*64c0*/  IADD3 R5, R3, 0x20, RZ ;  /* 0x0000002003057810 */ /* 0x000fe20007ffe0ff */
[----:B------:R-:W-:Y:S03]  /*64d0*/  BSSY B0, `(.L_x_106) ;  /* 0x000000f000007945 */ /* 0x000fe60003800000 */
[----:B------:R-:W-:-:S04]  /*64e0*/  ISETP.GE.AND P2, PT, R5, R6, PT ;  /* 0x000000060500720c */ /* 0x000fc80003f46270 */
[----:B------:R-:W-:-:S13]  /*64f0*/  ISETP.GE.OR P0, PT, R8, c[0x0][0x2f4], P2 ;  /* 0x0000bd0008007a0c */ /* 0x000fda0001706670 */
[----:B------:R-:W-:Y:S05]  /*6500*/  @P0 BRA `(.L_x_107) ;  /* 0x000000b000000947 */ /* 0x000fea0003800000 */
[----:B------:R-:W-:Y:S01]  /*6510*/  IADD3 R10, P0, R14, 0x20, RZ ;  /* 0x000000200e0a7810 */ /* 0x000fe20007f1e0ff */
[----:B-1----:R-:W-:Y:S01]  /*6520*/  IMAD.MOV.U32 R18, RZ, RZ, R12 ;  /* 0x000000ffff127224 */ /* 0x002fe200078e000c */
        /* <DEDUP_REMOVED lines=8> */
[----:B------:R1:W-:Y:S02]  /*65b0*/  STG.E.128 [R10.64], RZ ;  /* 0x000000ff0a007986 */ /* 0x0003e4000c101d08 */
.L_x_107:
[----:B------:R-:W-:Y:S05]  /*65c0*/  BSYNC B0 ;  /* 0x0000000000007941 */ /* 0x000fea0003800000 */
.L_x_106:
[----:B------:R-:W-:Y:S01]  /*65d0*/  IADD3 R5, R3, 0x40, RZ ;  /* 0x0000004003057810 */ /* 0x000fe20007ffe0ff */
[----:B------:R-:W-:Y:S03]  /*65e0*/  BSSY B0, `(.L_x_108) ;  /* 0x000000f000007945 */ /* 0x000fe60003800000 */
[----:B------:R-:W-:-:S04]  /*65f0*/  ISETP.GE.AND P1, PT, R5, R6, PT ;  /* 0x000000060500720c */ /* 0x000fc80003f26270 */
[----:B------:R-:W-:-:S13]  /*6600*/  ISETP.GE.OR P0, PT, R8, c[0x0][0x2f4], P1 ;  /* 0x0000bd0008007a0c */ /* 0x000fda0000f06670 */
        /* <DEDUP_REMOVED lines=12> */
.L_x_109:
[----:B------:R-:W-:Y:S05]  /*66d0*/  BSYNC B0 ;  /* 0x0000000000007941 */ /* 0x000fea0003800000 */
.L_x_108:
        /* <DEDUP_REMOVED lines=16> */
.L_x_111:
[----:B------:R-:W-:Y:S05]  /*67e0*/  BSYNC B0 ;  /* 0x0000000000007941 */ /* 0x000fea0003800000 */
.L_x_110:
[----:B------:R-:W-:Y:S01]  /*67f0*/  IMAD R3, R0, c[0x0][0x338], RZ ;  /* 0x0000ce0000037a24 */ /* 0x000fe200078e02ff */
[----:B------:R-:W-:Y:S01]  /*6800*/  ISETP.GE.OR P3, PT, R8, c[0x0][0x324], P3 ;  /* 0x0000c90008007a0c */ /* 0x000fe20001f66670 */
[C---:B-1----:R-:W-:Y:S01]  /*6810*/  IMAD.WIDE.U32 R6, R2.reuse, c[0x0][0x338], R8 ;  /* 0x0000ce0002067a25 */ /* 0x042fe200078e0008 */
[----:B------:R-:W-:Y:S03]  /*6820*/  BSSY B0, `(.L_x_112) ;  /* 0x0000011000007945 */ /* 0x000fe60003800000 */
[----:B------:R-:W-:Y:S02]  /*6830*/  IMAD R3, R2, c[0x0][0x33c], R3 ;  /* 0x0000cf0002037a24 */ /* 0x000fe400078e0203 */
[----:B------:R-:W-:-:S03]  /*6840*/  IMAD R4, R4, c[0x0][0x340], RZ ;  /* 0x0000d00004047a24 */ /* 0x000fc600078e02ff */
[----:B------:R-:W-:Y:S01]  /*6850*/  IADD3 R5, R7, R3, RZ ;  /* 0x0000000307057210 */ /* 0x000fe20007ffe0ff */
[----:B------:R-:W-:Y:S01]  /*6860*/  IMAD R7, R187, c[0x0][0x344], R4 ;  /* 0x0000d100bb077a24 */ /* 0x000fe200078e0204 */
[----:B------:R-:W-:-:S05]  /*6870*/  MOV R4, R6 ;  /* 0x0000000600047202 */ /* 0x000fca0000000f00 */
        /* <DEDUP_REMOVED lines=11> */
.L_x_113:
[----:B------:R-:W-:Y:S05]  /*6930*/  BSYNC B0 ;  /* 0x0000000000007941 */ /* 0x000fea0003800000 */
.L_x_112:
        /* <DEDUP_REMOVED lines=14> */
.L_x_115:
[----:B------:R-:W-:Y:S05]  /*6a20*/  BSYNC B0 ;  /* 0x0000000000007941 */ /* 0x000fea0003800000 */
.L_x_114:
        /* <DEDUP_REMOVED lines=14> */
.L_x_117:
[----:B------:R-:W-:Y:S05]  /*6b10*/  BSYNC B0 ;  /* 0x0000000000007941 */ /* 0x000fea0003800000 */
.L_x_116:
[----:B------:R-:W-:-:S13]  /*6b20*/  ISETP.GE.OR P0, PT, R8, c[0x0][0x324], P0 ;  /* 0x0000c90008007a0c */ /* 0x000fda0000706670 */
[----:B------:R-:W-:Y:S05]  /*6b30*/  @P0 EXIT ;  /* 0x000000000000094d */ /* 0x000fea0003800000 */
[----:B------:R-:W-:Y:S02]  /*6b40*/  IADD3 R0, P0, R14, 0x60, RZ ;  /* 0x000000600e007810 */ /* 0x000fe40007f1e0ff */
[----:B------:R-:W-:Y:S02]  /*6b50*/  MOV R5, R7 ;  /* 0x0000000700057202 */ /* 0x000fe40000000f00 */
[----:B------:R-:W-:-:S03]  /*6b60*/  IADD3.X R14, RZ, R15, RZ, P0, !PT ;  /* 0x0000000fff0e7210 */ /* 0x000fc600007fe4ff */
[----:B------:R-:W-:-:S04]  /*6b70*/  IMAD.WIDE.U32 R4, R0, c[0x0][0x330], R4 ;  /* 0x0000cc0000047a25 */ /* 0x000fc800078e0004 */
[----:B-1----:R-:W-:Y:S01]  /*6b80*/  IMAD R3, R14, c[0x0][0x330], RZ ;  /* 0x0000cc000e037a24 */ /* 0x002fe200078e02ff */
[----:B------:R-:W-:-:S03]  /*6b90*/  LEA R2, P0, R4, c[0x0][0x318], 0x1 ;  /* 0x0000c60004027a11 */ /* 0x000fc600078008ff */
[----:B------:R-:W-:-:S05]  /*6ba0*/  IMAD R3, R0, c[0x0][0x334], R3 ;  /* 0x0000cd0000037a24 */ /* 0x000fca00078e0203 */
[----:B------:R-:W-:-:S04]  /*6bb0*/  IADD3 R3, R5, R3, RZ ;  /* 0x0000000305037210 */ /* 0x000fc80007ffe0ff */
[----:B------:R-:W-:-:S05]  /*6bc0*/  LEA.HI.X R3, R4, c[0x0][0x31c], R3, 0x1, P0 ;  /* 0x0000c70004037a11 */ /* 0x000fca00000f0c03 */
[----:B------:R-:W-:Y:S01]  /*6bd0*/  STG.E.128 [R2.64], RZ ;  /* 0x000000ff02007986 */ /* 0x000fe2000c101d08 */
[----:B------:R-:W-:Y:S05]  /*6be0*/  EXIT ;  /* 0x000000000000794d */ /* 0x000fea0003800000 */
.L_x_118:
        /* <DEDUP_REMOVED lines=9> */
.L_x_5611:


//--------------------- .text._ZN7cutlass13device_kernelIN5flash19enable_sm80_to_sm89INS1_16FlashAttnBwdSm80INS1_25CollectiveMainloopBwdSm80ILi2ELi2EN4cute5tupleIJNS5_1CILi64EEENS7_ILi128EEES8_EEENS_6half_tEfNS_4arch4Sm80ELb0ELb0ELb1ELb1ELb1ELb0ELb0ELb0ELi2ELi2ELi4ELi2ELb1EEENS1_21CollectiveEpilogueBwdISA_SB_SD_Li256ELb1ELb0ELi2EEENS1_19SingleTileSchedulerILb1ELb0ELb0ELi128EEEEEEEEEvNT_6ParamsE --------------------------
	.section	.text._ZN7cutlass13device_kernelIN5flash19enable_sm80_to_sm89INS1_16FlashAttnBwdSm80INS1_25CollectiveMainloopBwdSm80ILi2ELi2EN4cute5tupleIJNS5_1CILi64EEENS7_ILi128EEES8_EEENS_6half_tEfNS_4arch4Sm80ELb0ELb0ELb1ELb1ELb1ELb0ELb0ELb0ELi2ELi2ELi4ELi2ELb1EEENS1_21CollectiveEpilogueBwdISA_SB_SD_Li256ELb1ELb0ELi2EEENS1_19SingleTileSchedulerILb1ELb0ELb0ELi128EEEEEEEEEvNT_6ParamsE,"ax",@progbits
	.sectioninfo	@"SHI_REGISTERS=254"
	.align	128
.text._ZN7cutlass13device_kernelIN5flash19enable_sm80_to_sm89INS1_16FlashAttnBwdSm80INS1_25CollectiveMainloopBwdSm80ILi2ELi2EN4cute5tupleIJNS5_1CILi64EEENS7_ILi128EEES8_EEENS_6half_tEfNS_4arch4Sm80ELb0ELb0ELb1ELb1ELb1ELb0ELb0ELb0ELi2ELi2ELi4ELi2ELb1EEENS1_21CollectiveEpilogueBwdISA_SB_SD_Li256ELb1ELb0ELi2EEENS1_19SingleTileSchedulerILb1ELb0ELb0ELi128EEEEEEEEEvNT_6ParamsE:
        .type           _ZN7cutlass13device_kernelIN5flash19enable_sm80_to_sm89INS1_16FlashAttnBwdSm80INS1_25CollectiveMainloopBwdSm80ILi2ELi2EN4cute5tupleIJNS5_1CILi64EEENS7_ILi128EEES8_EEENS_6half_tEfNS_4arch4Sm80ELb0ELb0ELb1ELb1ELb1ELb0ELb0ELb0ELi2ELi2ELi4ELi2ELb1EEENS1_21CollectiveEpilogueBwdISA_SB_SD_Li256ELb1ELb0ELi2EEENS1_19SingleTileSchedulerILb1ELb0ELb0ELi128EEEEEEEEEvNT_6ParamsE,@function
        .size           _ZN7cutlass13device_kernelIN5flash19enable_sm80_to_sm89INS1_16FlashAttnBwdSm80INS1_25CollectiveMainloopBwdSm80ILi2ELi2EN4cute5tupleIJNS5_1CILi64EEENS7_ILi128EEES8_EEENS_6half_tEfNS_4arch4Sm80ELb0ELb0ELb1ELb1ELb1ELb0ELb0ELb0ELi2ELi2ELi4ELi2ELb1EEENS1_21CollectiveEpilogueBwdISA_SB_SD_Li256ELb1ELb0ELi2EEENS1_19SingleTileSchedulerILb1ELb0ELb0ELi128EEEEEEEEEvNT_6ParamsE,(.L_x_5612 - _ZN7cutlass13device_kernelIN5flash19enable_sm80_to_sm89INS1_16FlashAttnBwdSm80INS1_25CollectiveMainloopBwdSm80ILi2ELi2EN4cute5tupleIJNS5_1CILi64EEENS7_ILi128EEES8_EEENS_6half_tEfNS_4arch4Sm80ELb0ELb0ELb1ELb1ELb1ELb0ELb0ELb0ELi2ELi2ELi4ELi2ELb1EEENS1_21CollectiveEpilogueBwdISA_SB_SD_Li256ELb1ELb0ELi2EEENS1_19SingleTileSchedulerILb1ELb0ELb0ELi128EEEEEEEEEvNT_6ParamsE)
        .other          _ZN7cutlass13device_kernelIN5flash19enable_sm80_to_sm89INS1_16FlashAttnBwdSm80INS1_25CollectiveMainloopBwdSm80ILi2ELi2EN4cute5tupleIJNS5_1CILi64EEENS7_ILi128EEES8_EEENS_6half_tEfNS_4arch4Sm80ELb0ELb0ELb1ELb1ELb1ELb0ELb0ELb0ELi2ELi2ELi4ELi2ELb1EEENS1_21CollectiveEpilogueBwdISA_SB_SD_Li256ELb1ELb0ELi2EEENS1_19SingleTileSchedulerILb1ELb0ELb0ELi128EEEEEEEEEvNT_6ParamsE,@"STO_CUDA_ENTRY STV_DEFAULT"
_ZN7cutlass13device_kernelIN5flash19enable_sm80_to_sm89INS1_16FlashAttnBwdSm80INS1_25CollectiveMainloopBwdSm80ILi2ELi2EN4cute5tupleIJNS5_1CILi64EEENS7_ILi128EEES8_EEENS_6half_tEfNS_4arch4Sm80ELb0ELb0ELb1ELb1ELb1ELb0ELb0ELb0ELi2ELi2ELi4ELi2ELb1EEENS1_21CollectiveEpilogueBwdISA_SB_SD_Li256ELb1ELb0ELi2EEENS1_19SingleTileSchedulerILb1ELb0ELb0ELi128EEEEEEEEEvNT_6ParamsE:
        /* <DEDUP_REMOVED lines=17> */
.L_x_120:
        /* <DEDUP_REMOVED lines=8> */
.L_x_122:
[----:B------:R-:W-:Y:S02]  /*0190*/  MOV R5, c[0x0][0x3a4] ;  /* 0x0000e90000057a02 */ /* 0x000fe40000000f00 */
.L_x_121:
[----:B------:R-:W-:-:S05]  /*01a0*/  IMAD.SHL.U32 R0, R2, 0x80, RZ ;  /* 0x0000008002007824 */ /* 0x000fca00078e00ff */
[----:B-----5:R-:W-:-:S04]  /*01b0*/  ISETP.GE.AND P0, PT, R0, R5, PT ;  /* 0x000000050000720c */ /* 0x020fc80003f06270 */
[----:B------:R-:W-:Y:S01]  /*01c0*/  SEL R187, R187, 0xffffffff, !P0 ;  /* 0xffffffffbbbb7807 */ /* 0x000fe20004000000 */
[----:B------:R-:W-:Y:S05]  /*01d0*/  BRA `(.L_x_123) ;  /* 0x0000011000007947 */ /* 0x000fea0003800000 */
.L_x_119:
[----:B---34-:R-:W-:-:S04]  /*01e0*/  ISETP.NE.U32.AND P0, PT, RZ, c[0x0][0x3c0], PT ;  /* 0x0000f000ff007a0c */ /* 0x018fc80003f05070 */
[----:B------:R-:W-:-:S13]  /*01f0*/  ISETP.NE.AND.EX P0, PT, RZ, c[0x0][0x3c4], PT, P0 ;  /* 0x0000f100ff007a0c */ /* 0x000fda0003f05300 */
[----:B------:R-:W-:Y:S05]  /*0200*/  @!P0 BRA `(.L_x_124) ;  /* 0x0000002000008947 */ /* 0x000fea0003800000 */
[----:B------:R1:W5:Y:S01]  /*0210*/  LDG.E R5, [R4.64] ;  /* 0x0000000804057981 */ /* 0x000362000c1e1900 */
[----:B------:R-:W-:Y:S05]  /*0220*/  BRA `(.L_x_125) ;  /* 0x0000009000007947 */ /* 0x000fea0003800000 */
.L_x_124:
        /* <DEDUP_REMOVED lines=8> */
.L_x_126:
[----:B------:R-:W-:Y:S02]  /*02b0*/  MOV R5, c[0x0][0x3a4] ;  /* 0x0000e90000057a02 */ /* 0x000fe40000000f00 */
.L_x_125:
[----:B------:R-:W-:-:S05]  /*02c0*/  IMAD.SHL.U32 R0, R2, 0x80, RZ ;  /* 0x0000008002007824 */ /* 0x000fca00078e00ff */
[----:B-----5:R-:W-:-:S04]  /*02d0*/  ISETP.GE.AND P0, PT, R0, R5, PT ;  /* 0x000000050000720c */ /* 0x020fc80003f06270 */
[----:B------:R-:W-:-:S04]  /*02e0*/  SEL R187, R187, 0xffffffff, !P0 ;  /* 0xffffffffbbbb7807 */ /* 0x000fc80004000000 */
.L_x_123:
        /* <DEDUP_REMOVED lines=29> */
.L_x_127:
[----:B-1----:R-:W-:-:S04]  /*04c0*/  ISETP.NE.U32.AND P1, PT, RZ, c[0x0][0x2e0], PT ;  /* 0x0000b800ff007a0c */ /* 0x002fc80003f25070 */
[----:B------:R-:W-:-:S13]  /*04d0*/  ISETP.NE.AND.EX P1, PT, RZ, c[0x0][0x2e4], PT, P1 ;  /* 0x0000b900ff007a0c */ /* 0x000fda0003f25310 */
[----:B------:R-:W-:Y:S05]  /*04e0*/  @!P1 BRA `(.L_x_128) ;  /* 0x0000003000009947 */ /* 0x000fea0003800000 */
[----:B------:R-:W-:-:S05]  /*04f0*/  IMAD.WIDE R10, R187, R10, c[0x0][0x2e0] ;  /* 0x0000b800bb0a7625 */ /* 0x000fca00078e020a */
[----:B------:R1:W5:Y:S01]  /*0500*/  LDG.E R5, [R10.64] ;  /* 0x000000080a057981 */ /* 0x000362000c1e1900 */
[----:B------:R-:W-:Y:S05]  /*0510*/  BRA `(.L_x_129) ;  /* 0x0000004000007947 */ /* 0x000fea0003800000 */
.L_x_128:
[----:B------:R-:W-:Y:S05]  /*0520*/  @!P0 BRA `(.L_x_129) ;  /* 0x0000003000008947 */ /* 0x000fea0003800000 */
[----:B------:R-:W2:Y:S04]  /*0530*/  LDG.E R5, [R12.64] ;  /* 0x000000080c057981 */ /* 0x000ea8000c1e1900 */
[----:B------:R-:W2:Y:S02]  /*0540*/  LDG.E R10, [R12.64+0x4] ;  /* 0x000004080c0a7981 */ /* 0x000ea4000c1e1900 */
[----:B--2---:R-:W-:Y:S02]  /*0550*/  IADD3 R5, -R5, R10, RZ ;  /* 0x0000000a05057210 */ /* 0x004fe40007ffe1ff */
.L_x_129:
        /* <DEDUP_REMOVED lines=357> */
.L_x_132:
[----:B------:R-:W-:Y:S05]  /*1bb0*/  BSYNC B0 ;  /* 0x0000000000007941 */ /* 0x000fea0003800000 */
.L_x_131:
        /* <DEDUP_REMOVED lines=59> */
.L_x_135:
        /* <DEDUP_REMOVED lines=161> */
.L_x_133:
        /* <DEDUP_REMOVED lines=435> */
.L_x_134:
        /* <DEDUP_REMOVED lines=167> */
.L_x_130:
        /* <DEDUP_REMOVED lines=118> */
.L_x_137:
        /* <DEDUP_REMOVED lines=54> */
.L_x_139:
[----:B------:R-:W-:Y:S05]  /*59e0*/  BSYNC B0 ;  /* 0x0000000000007941 */ /* 0x000fea0003800000 */
.L_x_138:
        /* <DEDUP_REMOVED lines=16> */
.L_x_141:
[----:B------:R-:W-:Y:S05]  /*5af0*/  BSYNC B0 ;  /* 0x0000000000007941 */ /* 0x000fea0003800000 */
.L_x_140:
        /* <DEDUP_REMOVED lines=16> */
.L_x_143:
[----:B------:R-:W-:Y:S05]  /*5c00*/  BSYNC B0 ;  /* 0x0000000000007941 */ /* 0x000fea0003800000 */
.L_x_142:
        /* <DEDUP_REMOVED lines=16> */
.L_x_145:
[----:B------:R-:W-:Y:S05]  /*5d10*/  BSYNC B0 ;  /* 0x0000000000007941 */ /* 0x000fea0003800000 */
.L_x_144:
        /* <DEDUP_REMOVED lines=19> */
.L_x_147:
[----:B------:R-:W-:Y:S05]  /*5e50*/  BSYNC B0 ;  /* 0x0000000000007941 */ /* 0x000fea0003800000 */
.L_x_146:
        /* <DEDUP_REMOVED lines=14> */
.L_x_149:
[----:B------:R-:W-:Y:S05]  /*5f40*/  BSYNC B0 ;  /* 0x0000000000007941 */ /* 0x000fea0003800000 */
.L_x_148:
        /* <DEDUP_REMOVED lines=14> */
.L_x_151:
[----:B------:R-:W-:Y:S05]  /*6030*/  BSYNC B0 ;  /* 0x0000000000007941 */ /* 0x000fea0003800000 */
.L_x_150:
        /* <DEDUP_REMOVED lines=14> */
.L_x_136:
        /* <DEDUP_REMOVED lines=18> */
.L_x_152:
        /* <DEDUP_REMOVED lines=39> */
.L_x_154:
[----:B------:R-:W-:Y:S05]  /*64b0*/  BSYNC B0 ;  /* 0x0000000000007941 */ /* 0x000fea0003800000 */
.L_x_153:
        /* <DEDUP_REMOVED lines=16> */
.L_x_156:
[----:B------:R-:W-:Y:S05]  /*65c0*/  BSYNC B0 ;  /* 0x0000000000007941 */ /* 0x000fea0003800000 */
.L_x_155:
        /* <DEDUP_REMOVED lines=16> */
.L_x_158:
[----:B------:R-:W-:Y:S05]  /*66d0*/  BSYNC B0 ;  /* 0x0000000000007941 */ /* 0x000fea0003800000 */
.L_x_157:
        /* <DEDUP_REMOVED lines=16> */
.L_x_160:
[----:B------:R-:W-:Y:S05]  /*67e0*/  BSYNC B0 ;  /* 0x0000000000007941 */ /* 0x000fea0003800000 */
.L_x_159:
        /* <DEDUP_REMOVED lines=20> */
.L_x_162:
[----:B------:R-:W-:Y:S05]  /*6930*/  BSYNC B0 ;  /* 0x0000000000007941 */ /* 0x000fea0003800000 */
.L_x_161:
        /* <DEDUP_REMOVED lines=14> */
.L_x_164:
[----:B------:R-:W-:Y:S05]  /*6a20*/  BSYNC B0 ;  /* 0x0000000000007941 */ /* 0x000fea0003800000 */
.L_x_163:
        /* <DEDUP_REMOVED lines=14> */
.L_x_166:
[----:B------:R-:W-:Y:S05]  /*6b10*/  BSYNC B0 ;  /* 0x0000000000007941 */ /* 0x000fea0003800000 */
.L_x_165:
        /* <DEDUP_REMOVED lines=13> */
.L_x_167:
        /* <DEDUP_REMOVED lines=9> */
.L_x_5612:


//--------------------- .text._ZN7cutlass13device_kernelIN5flash19enable_sm80_to_sm89INS1_16FlashAttnBwdSm80INS1_25CollectiveMainloopBwdSm80ILi2ELi2EN4cute5tupleIJNS5_1CILi64EEENS7_ILi128EEES8_EEENS_6half_tEfNS_4arch4Sm80ELb0ELb0ELb1ELb1ELb0ELb0ELb0ELb0ELi2ELi2ELi4ELi2ELb1EEENS1_24CollectiveEpilogueBwdGQAISA_fSD_Li256ELb1ELb0EEENS1_19SingleTileSchedulerILb1ELb0ELb0ELi128EEEEEEEEEvNT_6ParamsE --------------------------
	.section	.text._ZN7cutlass13device_kernelIN5flash19enable_sm80_to_sm89INS1_16FlashAttnBwdSm80INS1_25CollectiveMainloopBwdSm80ILi2ELi2EN4cute5tupleIJNS5_1CILi64EEENS7_ILi128EEES8_EEENS_6half_tEfNS_4arch4Sm80ELb0ELb0ELb1ELb1ELb0ELb0ELb0ELb0ELi2ELi2ELi4ELi2ELb1EEENS1_24CollectiveEpilogueBwdGQAISA_fSD_Li256ELb1ELb0EEENS1_19SingleTileSchedulerILb1ELb0ELb0ELi128EEEEEEEEEvNT_6ParamsE,"ax",@progbits
	.sectioninfo	@"SHI_REGISTERS=254"
	.align	128
.text._ZN7cutlass13device_kernelIN5flash19enable_sm80_to_sm89INS1_16FlashAttnBwdSm80INS1_25CollectiveMainloopBwdSm80ILi2ELi2EN4cute5tupleIJNS5_1CILi64EEENS7_ILi128EEES8_EEENS_6half_tEfNS_4arch4Sm80ELb0ELb0ELb1ELb1ELb0ELb0ELb0ELb0ELi2ELi2ELi4ELi2ELb1EEENS1_24CollectiveEpilogueBwdGQAISA_fSD_Li256ELb1ELb0EEENS1_19SingleTileSchedulerILb1ELb0ELb0ELi128EEEEEEEEEvNT_6ParamsE:
        .type           _ZN7cutlass13device_kernelIN5flash19enable_sm80_to_sm89INS1_16FlashAttnBwdSm80INS1_25CollectiveMainloopBwdSm80ILi2ELi2EN4cute5tupleIJNS5_1CILi64EEENS7_ILi128EEES8_EEENS_6half_tEfNS_4arch4Sm80ELb0ELb0ELb1ELb1ELb0ELb0ELb0ELb0ELi2ELi2ELi4ELi2ELb1EEENS1_24CollectiveEpilogueBwdGQAISA_fSD_Li256ELb1ELb0EEENS1_19SingleTileSchedulerILb1ELb0ELb0ELi128EEEEEEEEEvNT_6ParamsE,@function
        .size           _ZN7cutlass13device_kernelIN5flash19enable_sm80_to_sm89INS1_16FlashAttnBwdSm80INS1_25CollectiveMainloopBwdSm80ILi2ELi2EN4cute5tupleIJNS5_1CILi64EEENS7_ILi128EEES8_EEENS_6half_tEfNS_4arch4Sm80ELb0ELb0ELb1ELb1ELb0ELb0ELb0ELb0ELi2ELi2ELi4ELi2ELb1EEENS1_24CollectiveEpilogueBwdGQAISA_fSD_Li256ELb1ELb0EEENS1_19SingleTileSchedulerILb1ELb0ELb0ELi128EEEEEEEEEvNT_6ParamsE,(.L_x_5613 - _ZN7cutlass13device_kernelIN5flash19enable_sm80_to_sm89INS1_16FlashAttnBwdSm80INS1_25CollectiveMainloopBwdSm80ILi2ELi2EN4cute5tupleIJNS5_1CILi64EEENS7_ILi128EEES8_EEENS_6half_tEfNS_4arch4Sm80ELb0ELb0ELb1ELb1ELb0ELb0ELb0ELb0ELi2ELi2ELi4ELi2ELb1EEENS1_24CollectiveEpilogueBwdGQAISA_fSD_Li256ELb1ELb0EEENS1_19SingleTileSchedulerILb1ELb0ELb0ELi128EEEEEEEEEvNT_6ParamsE)
        .other          _ZN7cutlass13device_kernelIN5flash19enable_sm80_to_sm89INS1_16FlashAttnBwdSm80INS1_25CollectiveMainloopBwdSm80ILi2ELi2EN4cute5tupleIJNS5_1CILi64EEENS7_ILi128EEES8_EEENS_6half_tEfNS_4arch4Sm80ELb0ELb0ELb1ELb1ELb0ELb0ELb0ELb0ELi2ELi2ELi4ELi2ELb1EEENS1_24CollectiveEpilogueBwdGQAISA_fSD_Li256ELb1ELb0EEENS1_19SingleTileSchedulerILb1ELb0ELb0ELi128EEEEEEEEEvNT_6ParamsE,@"STO_CUDA_ENTRY STV_DEFAULT"
_ZN7cutlass13device_kernelIN5flash19enable_sm80_to_sm89INS1_16FlashAttnBwdSm80INS1_25CollectiveMainloopBwdSm80ILi2ELi2EN4cute5tupleIJNS5_1CILi64EEENS7_ILi128EEES8_EEENS_6half_tEfNS_4arch4Sm80ELb0ELb0ELb1ELb1ELb0ELb0ELb0ELb0ELi2ELi2ELi4ELi2ELb1EEENS1_24CollectiveEpilogueBwdGQAISA_fSD_Li256ELb1ELb0EEENS1_19SingleTileSchedulerILb1ELb0ELb0ELi128EEEEEEEEEvNT_6ParamsE:
        /* <DEDUP_REMOVED lines=17> */
.L_x_169:
        /* <DEDUP_REMOVED lines=8> */
.L_x_171:
[----:B------:R-:W-:Y:S02]  /*0190*/  MOV R5, c[0x0][0x3ac] ;  /* 0x0000eb0000057a02 */ /* 0x000fe40000000f00 */
.L_x_170:
[----:B------:R-:W-:-:S05]  /*01a0*/  IMAD.SHL.U32 R0, R2, 0x80, RZ ;  /* 0x0000008002007824 */ /* 0x000fca00078e00ff */
[----:B-----5:R-:W-:-:S04]  /*01b0*/  ISETP.GE.AND P0, PT, R0, R5, PT ;  /* 0x000000050000720c */ /* 0x020fc80003f06270 */
[----:B------:R-:W-:Y:S01]  /*01c0*/  SEL R187, R187, 0xffffffff, !P0 ;  /* 0xffffffffbbbb7807 */ /* 0x000fe20004000000 */
[----:B------:R-:W-:Y:S05]  /*01d0*/  BRA `(.L_x_172) ;  /* 0x0000011000007947 */ /* 0x000fea0003800000 */
.L_x_168:
[----:B---34-:R-:W-:-:S04]  /*01e0*/  ISETP.NE.U32.AND P0, PT, RZ, c[0x0][0x3c8], PT ;  /* 0x0000f200ff007a0c */ /* 0x018fc80003f05070 */
[----:B------:R-:W-:-:S13]  /*01f0*/  ISETP.NE.AND.EX P0, PT, RZ, c[0x0][0x3cc], PT, P0 ;  /* 0x0000f300ff007a0c */ /* 0x000fda0003f05300 */
[----:B------:R-:W-:Y:S05]  /*0200*/  @!P0 BRA `(.L_x_173) ;  /* 0x0000002000008947 */ /* 0x000fea0003800000 */
[----:B------:R1:W5:Y:S01]  /*0210*/  LDG.E R5, [R8.64] ;  /* 0x0000000808057981 */ /* 0x000362000c1e1900 */
[----:B------:R-:W-:Y:S05]  /*0220*/  BRA `(.L_x_174) ;  /* 0x0000009000007947 */ /* 0x000fea0003800000 */
.L_x_173:
        /* <DEDUP_REMOVED lines=8> */
.L_x_175:
[----:B------:R-:W-:Y:S02]  /*02b0*/  MOV R5, c[0x0][0x3ac] ;  /* 0x0000eb0000057a02 */ /* 0x000fe40000000f00 */
.L_x_174:
[----:B------:R-:W-:-:S05]  /*02c0*/  IMAD.SHL.U32 R0, R2, 0x80, RZ ;  /* 0x0000008002007824 */ /* 0x000fca00078e00ff */
[----:B-----5:R-:W-:-:S04]  /*02d0*/  ISETP.GE.AND P0, PT, R0, R5, PT ;  /* 0x000000050000720c */ /* 0x020fc80003f06270 */
[----:B------:R-:W-:-:S04]  /*02e0*/  SEL R187, R187, 0xffffffff, !P0 ;  /* 0xffffffffbbbb7807 */ /* 0x000fc80004000000 */
.L_x_172:
[----:B------:R-:W-:-:S13]  /*02f0*/  ISETP.GE.AND P0, PT, R187, RZ, PT ;  /* 0x000000ffbb00720c */ /* 0x000fda0003f06270 */
[----:B------:R-:W-:Y:S05]  /*0300*/  @!P0 EXIT ;  /* 0x000000000000894d */ /* 0x000fea0003800000 */
[----:B------:R-:W-:Y:S01]  /*0310*/  ISETP.NE.U32.AND P0, PT, RZ, c[0x0][0x2c8], PT ;  /* 0x0000b200ff007a0c */ /* 0x000fe20003f05070 */
[----:B------:R-:W-:Y:S01]  /*0320*/  IMAD.WIDE R18, R187, R4, c[0x0][0x2c8] ;  /* 0x0000b200bb127625 */ /* 0x000fe200078e0204 */
[----:B------:R-:W-:Y:S02]  /*0330*/  ISETP.NE.U32.AND P3, PT, RZ, c[0x0][0x2d0], PT ;  /* 0x0000b400ff007a0c */ /* 0x000fe40003f65070 */
[----:B------:R-:W-:Y:S02]  /*0340*/  ISETP.NE.AND.EX P0, PT, RZ, c[0x0][0x2cc], PT, P0 ;  /* 0x0000b300ff007a0c */ /* 0x000fe40003f05300 */
[----:B------:R-:W-:Y:S02]  /*0350*/  ISETP.NE.U32.AND P1, PT, RZ, c[0x0][0x2d8], PT ;  /* 0x0000b600ff007a0c */ /* 0x000fe40003f25070 */
[----:B------:R-:W-:Y:S02]  /*0360*/  ISETP.NE.AND.EX P3, PT, RZ, c[0x0][0x2d4], PT, P3 ;  /* 0x0000b500ff007a0c */ /* 0x000fe40003f65330 */
[----:B------:R-:W-:-:S07]  /*0370*/  ISETP.NE.AND.EX P1, PT, RZ, c[0x0][0x2dc], PT, P1 ;  /* 0x0000b700ff007a0c */ /* 0x000fce0003f25310 */
[----:B------:R-:W2:Y:S01]  /*0380*/  @P0 LDG.E R0, [R18.64] ;  /* 0x0000000812000981 */ /* 0x000ea2000c1e1900 */
[----:B------:R-:W-:-:S03]  /*0390*/  IMAD.WIDE R16, R187, R4, c[0x0][0x2d0] ;  /* 0x0000b400bb107625 */ /* 0x000fc600078e0204 */
[----:B------:R-:W3:Y:S01]  /*03a0*/  @P0 LDG.E R15, [R18.64] ;  /* 0x00000008120f0981 */ /* 0x000ee2000c1e1900 */
[----:B------:R-:W-:Y:S02]  /*03b0*/  IMAD.MOV.U32 R186, RZ, RZ, c[0x0][0x168] ;  /* 0x00005a00ffba7624 */ /* 0x000fe400078e00ff */
[C---:B------:R-:W-:Y:S01]  /*03c0*/  @P1 IMAD.WIDE R20, R187.reuse, R4, c[0x0][0x2d8] ;  /* 0x0000b600bb141625 */ /* 0x040fe200078e0204 */
[----:B------:R-:W4:Y:S04]  /*03d0*/  @P3 LDG.E R13, [R16.64] ;  /* 0x00000008100d3981 */ /* 0x000f28000c1e1900 */
[----:B------:R1:W5:Y:S02]  /*03e0*/  @P1 LDG.E R186, [R20.64] ;  /* 0x0000000814ba1981 */ /* 0x000364000c1e1900 */
[----:B-1----:R-:W-:Y:S01]  /*03f0*/  CS2R R8, SRZ ;  /* 0x0000000000087805 */ /* 0x002fe2000001ff00 */
[----:B------:R-:W-:Y:S01]  /*0400*/  CS2R R10, SRZ ;  /* 0x00000000000a7805 */ /* 0x000fe2000001ff00 */
[----:B--2---:R-:W-:Y:S01]  /*0410*/  @P0 IMAD R0, R187, 0x40, R0 ;  /* 0x00000040bb000824 */ /* 0x004fe200078e0200 */
[--C-:B---3--:R-:W-:Y:S01]  /*0420*/  @P0 SHF.R.S32.HI R9, RZ, 0x1f, R15.reuse ;  /* 0x0000001fff090819 */ /* 0x108fe2000001140f */
[----:B------:R-:W-:-:S03]  /*0430*/  @P0 IMAD.MOV.U32 R8, RZ, RZ, R15 ;  /* 0x000000ffff080224 */ /* 0x000fc600078e000f */
[----:B------:R-:W-:Y:S02]  /*0440*/  @P0 SHF.R.S32.HI R5, RZ, 0x1f, R0 ;  /* 0x0000001fff050819 */ /* 0x000fe40000011400 */
[--C-:B----4-:R-:W-:Y:S01]  /*0450*/  @P3 SHF.R.S32.HI R11, RZ, 0x1f, R13.reuse ;  /* 0x0000001fff0b3819 */ /* 0x110fe2000001140d */
[----:B------:R-:W-:Y:S01]  /*0460*/  @P3 IMAD.MOV.U32 R10, RZ, RZ, R13 ;  /* 0x000000ffff0a3224 */ /* 0x000fe200078e000d */
[----:B------:R-:W-:Y:S01]  /*0470*/  @P0 LEA.HI R5, R5, R0, RZ, 0x6 ;  /* 0x0000000005050211 */ /* 0x000fe200078f30ff */
[----:B------:R-:W-:-:S03]  /*0480*/  IMAD.MOV.U32 R0, RZ, RZ, RZ ;  /* 0x000000ffff007224 */ /* 0x000fc600078e00ff */
[----:B------:R-:W-:Y:S01]  /*0490*/  @P0 LOP3.LUT R0, R5, 0xffffffc0, RZ, 0xc0, !PT ;  /* 0xffffffc005000812 */ /* 0x000fe200078ec0ff */
[----:B------:R-:W-:Y:S01]  /*04a0*/  IMAD.MOV.U32 R5, RZ, RZ, c[0x0][0x198] ;  /* 0x00006600ff057624 */ /* 0x000fe200078e00ff */
[----:B------:R-:W-:Y:S05]  /*04b0*/  @P1 BRA `(.L_x_176) ;  /* 0x0000004000001947 */ /* 0x000fea0003800000 */
[----:B------:R-:W-:Y:S05]  /*04c0*/  @!P0 BRA `(.L_x_176) ;  /* 0x0000003000008947 */ /* 0x000fea0003800000 */
[----:B-----5:R-:W2:Y:S04]  /*04d0*/  LDG.E R186, [R18.64] ;  /* 0x0000000812ba7981 */ /* 0x020ea8000c1e1900 */
[----:B------:R-:W2:Y:S02]  /*04e0*/  LDG.E R13, [R18.64+0x4] ;  /* 0x00000408120d7981 */ /* 0x000ea4000c1e1900 */
[----:B--2---:R-:W-:Y:S02]  /*04f0*/  IADD3 R186, -R186, R13, RZ ;  /* 0x0000000dbaba7210 */ /* 0x004fe40007ffe1ff */
.L_x_176:
[----:B------:R-:W-:-:S04]  /*0500*/  ISETP.NE.U32.AND P1, PT, RZ, c[0x0][0x2e0], PT ;  /* 0x0000b800ff007a0c */ /* 0x000fc80003f25070 */
[----:B------:R-:W-:-:S13]  /*0510*/  ISETP.NE.AND.EX P1, PT, RZ, c[0x0][0x2e4], PT, P1 ;  /* 0x0000b900ff007a0c */ /* 0x000fda0003f25310 */
[----:B------:R-:W-:Y:S05]  /*0520*/  @!P1 BRA `(.L_x_177) ;  /* 0x0000003000009947 */ /* 0x000fea0003800000 */
[----:B------:R-:W-:-:S06]  /*0530*/  IMAD.WIDE R4, R187, R4, c[0x0][0x2e0] ;  /* 0x0000b800bb047625 */ /* 0x000fcc00078e0204 */
[----:B------:R1:W5:Y:S01]  /*0540*/  LDG.E R5, [R4.64] ;  /* 0x0000000804057981 */ /* 0x000362000c1e1900 */
[----:B------:R-:W-:Y:S05]  /*0550*/  BRA `(.L_x_178) ;  /* 0x0000004000007947 */ /* 0x000fea0003800000 */
.L_x_177:
[----:B------:R-:W-:Y:S05]  /*0560*/  @!P3 BRA `(.L_x_178) ;  /* 0x000000300000b947 */ /* 0x000fea0003800000 */
[----:B------:R-:W2:Y:S04]  /*0570*/  LDG.E R5, [R16.64] ;  /* 0x0000000810057981 */ /* 0x000ea8000c1e1900 */
[----:B------:R-:W2:Y:S02]  /*0580*/  LDG.E R4, [R16.64+0x4] ;  /* 0x0000040810047981 */ /* 0x000ea4000c1e1900 */
[----:B--2---:R-:W-:Y:S02]  /*0590*/  IADD3 R5, -R5, R4, RZ ;  /* 0x0000000405057210 */ /* 0x004fe40007ffe1ff */
.L_x_178:
        /* <DEDUP_REMOVED lines=35> */
[----:B-1----:R-:W-:Y:S01]  /*07d0*/  IMAD.MOV.U32 R4, RZ, RZ, c[0x0][0x248] ;  /* 0x00009200ff047624 */ /* 0x002fe200078e00ff */
[----:B------:R-:W-:Y:S01]  /*07e0*/  SHF.R.S32.HI R19, RZ, 0x1f, R6 ;  /* 0x0000001fff137819 */ /* 0x000fe20000011406 */
[--C-:B------:R-:W-:Y:S01]  /*07f0*/  IMAD.MOV.U32 R15, RZ, RZ, R3.reuse ;  /* 0x000000ffff0f7224 */ /* 0x100fe200078e0003 */
[----:B------:R-:W-:Y:S01]  /*0800*/  SHF.R.S32.HI R12, RZ, 0x1f, R3 ;  /* 0x0000001fff0c7819 */ /* 0x000fe20000011403 */
[----:B------:R-:W-:Y:S01]  /*0810*/  IMAD.SHL.U32 R196, R6, 0x4, RZ ;  /* 0x0000000406c47824 */ /* 0x000fe200078e00ff */
[----:B------:R-:W-:Y:S01]  /*0820*/  ISETP.NE.AND P1, PT, R4, 0x1, PT ;  /* 0x000000010400780c */ /* 0x000fe20003f25270 */
[----:B------:R-:W-:Y:S01]  /*0830*/  UMOV UR6, 0x6 ;  /* 0x0000000600067882 */ /* 0x000fe20000000000 */
[----:B------:R-:W-:Y:S01]  /*0840*/  LEA.HI R18, R19, R6, RZ, 0x3 ;  /* 0x0000000613127211 */ /* 0x000fe200078f18ff */
[C---:B------:R-:W-:Y:S01]  /*0850*/  IMAD R40, R12.reuse, c[0x0][0x270], RZ ;  /* 0x00009c000c287a24 */ /* 0x040fe200078e02ff */
[----:B------:R-:W-:Y:S01]  /*0860*/  SHF.R.S32.HI R197, RZ, 0x1f, R196 ;  /* 0x0000001fffc57819 */ /* 0x000fe200000114c4 */
[----:B------:R-:W-:Y:S01]  /*0870*/  IMAD R26, R12, c[0x0][0x238], RZ ;  /* 0x00008e000c1a7a24 */ /* 0x000fe200078e02ff */
[----:B------:R-:W-:Y:S01]  /*0880*/  SHF.R.S32.HI R185, RZ, 0x3, R18 ;  /* 0x00000003ffb97819 */ /* 0x000fe20000011412 */
[C---:B------:R-:W-:Y:S01]  /*0890*/  IMAD R40, R3.reuse, c[0x0][0x274], R40 ;  /* 0x00009d0003287a24 */ /* 0x040fe200078e0228 */
[----:B------:R-:W-:Y:S01]  /*08a0*/  SHF.R.S32.HI R7, RZ, 0x1f, R6 ;  /* 0x0000001fff077819 */ /* 0x000fe20000011406 */
[----:B------:R-:W-:Y:S01]  /*08b0*/  IMAD.WIDE.U32 R22, R3, c[0x0][0x270], R196 ;  /* 0x00009c0003167a25 */ /* 0x000fe200078e00c4 */
[----:B------:R-:W-:Y:S01]  /*08c0*/  SHF.R.S32.HI R13, RZ, 0x1f, R185 ;  /* 0x0000001fff0d7819 */ /* 0x000fe200000114b9 */
[----:B------:R-:W-:Y:S01]  /*08d0*/  ULDC.64 UR4, c[0x0][0x1d8] ;  /* 0x0000760000047ab9 */ /* 0x000fe20000000a00 */
[----:B------:R-:W-:Y:S01]  /*08e0*/  IADD3 R32, P2, R185, R8, RZ ;  /* 0x00000008b9207210 */ /* 0x000fe20007f5e0ff */
[----:B------:R-:W-:Y:S01]  /*08f0*/  @P1 IMAD.HI.U32 R4, R3, c[0x0][0x24c], RZ ;  /* 0x0000930003041a27 */ /* 0x000fe200078e00ff */
[----:B------:R-:W-:Y:S01]  /*0900*/  USHF.L.U64.HI UR5, UR4, UR6, UR5 ;  /* 0x0000000604057299 */ /* 0x000fe20008010205 */
[----:B------:R-:W-:Y:S01]  /*0910*/  LEA.HI R177, R19, R6, RZ, 0x7 ;  /* 0x0000000613b17211 */ /* 0x000fe200078f38ff */
[----:B------:R-:W-:Y:S01]  /*0920*/  USHF.L.U32 UR4, UR4, 0x6, URZ ;  /* 0x0000000604047899 */ /* 0x000fe2000800063f */
[----:B------:R-:W-:Y:S01]  /*0930*/  IMAD.X R8, R13, 0x1, R9, P2 ;  /* 0x000000010d087824 */ /* 0x000fe200010e0609 */
[----:B------:R-:W-:Y:S01]  /*0940*/  @P1 SHF.R.U32.HI R15, RZ, c[0x0][0x250], R4 ;  /* 0x00009400ff0f1a19 */ /* 0x000fe20000011604 */
[----:B------:R-:W-:Y:S01]  /*0950*/  IMAD R4, R2, -0x80, R5 ;  /* 0xffffff8002047824 */ /* 0x000fe200078e0205 */
[C---:B------:R-:W-:Y:S01]  /*0960*/  IADD3 R24, P1, R185.reuse, R10, RZ ;  /* 0x0000000ab9187210 */ /* 0x040fe20007f3e0ff */
[----:B------:R-:W-:Y:S01]  /*0970*/  IMAD.SHL.U32 R9, R185, 0x40, RZ ;  /* 0x00000040b9097824 */ /* 0x000fe200078e00ff */
[----:B------:R-:W-:Y:S01]  /*0980*/  SHF.R.S32.HI R30, RZ, 0x1f, R15 ;  /* 0x0000001fff1e7819 */ /* 0x000fe2000001140f */
[----:B------:R-:W-:Y:S01]  /*0990*/  IMAD.IADD R5, R4, 0x1, -R185 ;  /* 0x0000000104057824 */ /* 0x000fe200078e0ab9 */
[----:B------:R-:W-:Y:S01]  /*09a0*/  SHF.R.U32.HI R177, RZ, 0x4, R177 ;  /* 0x00000004ffb17819 */ /* 0x000fe200000116b1 */
[----:B------:R-:W-:Y:S01]  /*09b0*/  IMAD.X R25, R13, 0x1, R11, P1 ;  /* 0x000000010d197824 */ /* 0x000fe200008e060b */
[----:B------:R-:W-:Y:S01]  /*09c0*/  LEA.HI R11, R19, R6, RZ, 0x6 ;  /* 0x00000006130b7211 */ /* 0x000fe200078f30ff */
[----:B------:R-:W-:Y:S01]  /*09d0*/  IMAD.IADD R41, R23, 0x1, R40 ;  /* 0x0000000117297824 */ /* 0x000fe200078e0228 */
[C---:B------:R-:W-:Y:S01]  /*09e0*/  ISETP.GE.AND P1, PT, R5.reuse, 0x1, PT ;  /* 0x000000010500780c */ /* 0x040fe20003f26270 */
[----:B------:R-:W-:Y:S01]  /*09f0*/  IMAD.MOV.U32 R40, RZ, RZ, R22 ;  /* 0x000000ffff287224 */ /* 0x000fe200078e0016 */
[----:B------:R-:W-:Y:S01]  /*0a00*/  ISETP.GE.AND P6, PT, R5, 0x21, PT ;  /* 0x000000210500780c */ /* 0x000fe20003fc6270 */
[----:B------:R-:W-:Y:S01]  /*0a10*/  IMAD.WIDE.U32 R16, R3, c[0x0][0x238], R6 ;  /* 0x00008e0003107a25 */ /* 0x000fe200078e0006 */
[----:B------:R-:W-:-:S02]  /*0a20*/  ISETP.GE.AND P5, PT, R5, 0x41, PT ;  /* 0x000000410500780c */ /* 0x000fc40003fa6270 */
[----:B------:R-:W-:Y:S01]  /*0a30*/  ISETP.GE.AND P2, PT, R5, 0x61, PT ;  /* 0x000000610500780c */ /* 0x000fe20003f46270 */
[----:B------:R-:W-:Y:S01]  /*0a40*/  IMAD R26, R3, c[0x0][0x23c], R26 ;  /* 0x00008f00031a7a24 */ /* 0x000fe200078e021a */
[----:B------:R-:W-:Y:S01]  /*0a50*/  LOP3.LUT R5, R18, 0xfffffff8, RZ, 0xc0, !PT ;  /* 0xfffffff812057812 */ /* 0x000fe200078ec0ff */
[----:B------:R-:W-:Y:S01]  /*0a60*/  IMAD R28, R12, c[0x0][0x288], RZ ;  /* 0x0000a2000c1c7a24 */ /* 0x000fe200078e02ff */
[----:B------:R-:W-:Y:S01]  /*0a70*/  SHF.R.S32.HI R11, RZ, 0x6, R11 ;  /* 0x00000006ff0b7819 */ /* 0x000fe2000001140b */
[----:B------:R-:W-:Y:S01]  /*0a80*/  IMAD.IADD R27, R17, 0x1, R26 ;  /* 0x00000001111b7824 */ /* 0x000fe200078e021a */
[----:B------:R-:W-:Y:S01]  /*0a90*/  LOP3.LUT R9, R9, 0x1c0, RZ, 0xc0, !PT ;  /* 0x000001c009097812 */ /* 0x000fe200078ec0ff */
[----:B------:R-:W-:Y:S01]  /*0aa0*/  IMAD.IADD R5, R6, 0x1, -R5 ;  /* 0x0000000106057824 */ /* 0x000fe200078e0a05 */
[----:B------:R-:W-:Y:S01]  /*0ab0*/  SHF.R.S32.HI R13, RZ, 0x1f, R187 ;  /* 0x0000001fff0d7819 */ /* 0x000fe200000114bb */
[----:B------:R-:W-:Y:S02]  /*0ac0*/  IMAD.SHL.U32 R22, R11, 0x200, RZ ;  /* 0x000002000b167824 */ /* 0x000fe400078e00ff */
[----:B------:R-:W-:Y:S01]  /*0ad0*/  IMAD.SHL.U32 R20, R5, 0x8, RZ ;  /* 0x0000000805147824 */ /* 0x000fe200078e00ff */
[C---:B------:R-:W-:Y:S01]  /*0ae0*/  SEL R183, R13.reuse, RZ, !P0 ;  /* 0x000000ff0db77207 */ /* 0x040fe20004000000 */
[----:B------:R-:W-:Y:S01]  /*0af0*/  IMAD.MOV.U32 R26, RZ, RZ, R16 ;  /* 0x000000ffff1a7224 */ /* 0x000fe200078e0010 */
[----:B------:R-:W-:Y:S01]  /*0b00*/  SEL R13, R13, RZ, !P3 ;  /* 0x000000ff0d0d7207 */ /* 0x000fe20005800000 */
[----:B------:R-:W-:Y:S01]  /*0b10*/  IMAD R28, R3, c[0x0][0x28c], R28 ;  /* 0x0000a300031c7a24 */ /* 0x000fe200078e021c */
[----:B------:R-:W-:Y:S01]  /*0b20*/  LOP3.LUT R10, R9, 0x38, R20, 0xf8, !PT ;  /* 0x00000038090a7812 */ /* 0x000fe200078ef814 */
[----:B------:R-:W-:Y:S01]  /*0b30*/  IMAD.WIDE.U32 R16, R3, c[0x0][0x288], R196 ;  /* 0x0000a20003107a25 */ /* 0x000fe200078e00c4 */
[----:B------:R-:W-:-:S02]  /*0b40*/  SHF.R.U32.HI R9, RZ, 0x3, R9 ;  /* 0x00000003ff097819 */ /* 0x000fc40000011609 */
[----:B------:R-:W-:Y:S01]  /*0b50*/  SHF.R.S32.HI R21, RZ, 0x1f, R20 ;  /* 0x0000001fff157819 */ /* 0x000fe20000011414 */
[----:B------:R-:W-:Y:S01]  /*0b60*/  IMAD.IADD R29, R17, 0x1, R28 ;  /* 0x00000001111d7824 */ /* 0x000fe200078e021c */
[----:B------:R-:W-:Y:S01]  /*0b70*/  LOP3.LUT R9, R22, R10, R9, 0xf6, !PT ;  /* 0x0000000a16097212 */ /* 0x000fe200078ef609 */
[C---:B------:R-:W-:Y:S01]  /*0b80*/  IMAD R38, R12.reuse, c[0x0][0x180], RZ ;  /* 0x000060000c267a24 */ /* 0x040fe200078e02ff */
[----:B------:R-:W-:Y:S01]  /*0b90*/  SEL R10, R187, RZ, !P0 ;  /* 0x000000ffbb0a7207 */ /* 0x000fe20004000000 */
[----:B------:R-:W-:Y:S01]  /*0ba0*/  IMAD R36, R12, c[0x0][0x210], RZ ;  /* 0x000084000c247a24 */ /* 0x000fe200078e02ff */
[----:B------:R-:W-:Y:S01]  /*0bb0*/  SHF.R.S32.HI R12, RZ, 0x1f, R0 ;  /* 0x0000001fff0c7819 */ /* 0x000fe20000011400 */
[----:B------:R-:W-:Y:S01]  /*0bc0*/  IMAD R17, R183, c[0x0][0x278], RZ ;  /* 0x00009e00b7117a24 */ /* 0x000fe200078e02ff */
[----:B------:R-:W-:Y:S01]  /*0bd0*/  ISETP.GE.OR P4, PT, R20, c[0x0][0x1cc], !P1 ;  /* 0x0000730014007a0c */ /* 0x000fe20004f86670 */
[----:B------:R-:W-:Y:S01]  /*0be0*/  IMAD.WIDE.U32 R40, R10, c[0x0][0x278], R40 ;  /* 0x00009e000a287a25 */ /* 0x000fe200078e0028 */
[----:B------:R-:W-:-:S03]  /*0bf0*/  ISETP.GE.OR P1, PT, R20, c[0x0][0x19c], !P1 ;  /* 0x0000670014007a0c */ /* 0x000fc60004f26670 */
[C---:B------:R-:W-:Y:S02]  /*0c00*/  IMAD R38, R3.reuse, c[0x0][0x184], R38 ;  /* 0x0000610003267a24 */ /* 0x040fe400078e0226 */
[C---:B------:R-:W-:Y:S02]  /*0c10*/  IMAD R36, R3.reuse, c[0x0][0x214], R36 ;  /* 0x0000850003247a24 */ /* 0x040fe400078e0224 */
[----:B------:R-:W-:Y:S02]  /*0c20*/  IMAD R34, R30, c[0x0][0x1e0], RZ ;  /* 0x000078001e227a24 */ /* 0x000fe400078e02ff */
[----:B------:R-:W-:-:S04]  /*0c30*/  IMAD.WIDE.U32 R48, R3, c[0x0][0x180], R20 ;  /* 0x0000600003307a25 */ /* 0x000fc800078e0014 */
[----:B------:R-:W-:-:S04]  /*0c40*/  IMAD.WIDE.U32 R46, R3, c[0x0][0x210], R20 ;  /* 0x00008400032e7a25 */ /* 0x000fc800078e0014 */
[----:B------:R-:W-:Y:S01]  /*0c50*/  IMAD R3, R10, c[0x0][0x27c], R17 ;  /* 0x00009f000a037a24 */ /* 0x000fe200078e0211 */
[----:B------:R-:W-:Y:S01]  /*0c60*/  IADD3 R17, P0, R0, R40, RZ ;  /* 0x0000002800117210 */ /* 0x000fe20007f1e0ff */
[----:B------:R-:W-:Y:S02]  /*0c70*/  IMAD R30, R30, c[0x0][0x1b0], RZ ;  /* 0x00006c001e1e7a24 */ /* 0x000fe400078e02ff */
[C---:B------:R-:W-:Y:S01]  /*0c80*/  IMAD R34, R15.reuse, c[0x0][0x1e4], R34 ;  /* 0x000079000f227a24 */ /* 0x040fe200078e0222 */
[----:B------:R-:W-:Y:S01]  /*0c90*/  IADD3.X R14, R12, R41, R3, P0, !PT ;  /* 0x000000290c0e7210 */ /* 0x000fe200007fe403 */
[----:B------:R-:W-:-:S04]  /*0ca0*/  IMAD.WIDE.U32 R44, R15, c[0x0][0x1e0], R20 ;  /* 0x000078000f2c7a25 */ /* 0x000fc800078e0014 */
[C---:B------:R-:W-:Y:S02]  /*0cb0*/  IMAD R30, R15.reuse, c[0x0][0x1b4], R30 ;  /* 0x00006d000f1e7a24 */ /* 0x040fe400078e021e */
[----:B------:R-:W-:Y:S01]  /*0cc0*/  IMAD.WIDE.U32 R42, R15, c[0x0][0x1b0], R20 ;  /* 0x00006c000f2a7a25 */ /* 0x000fe200078e0014 */
[----:B------:R-:W-:Y:S02]  /*0cd0*/  SEL R21, R187, RZ, !P3 ;  /* 0x000000ffbb157207 */ /* 0x000fe40005800000 */
[C---:B------:R-:W-:Y:S01]  /*0ce0*/  ISETP.GE.OR P3, PT, R20.reuse, c[0x0][0x1cc], !P6 ;  /* 0x0000730014007a0c */ /* 0x040fe20007766670 */
[----:B------:R-:W-:Y:S01]  /*0cf0*/  IMAD.MOV.U32 R28, RZ, RZ, R16 ;  /* 0x000000ffff1c7224 */ /* 0x000fe200078e0010 */
[----:B------:R-:W-:Y:S01]  /*0d00*/  ISETP.GE.OR P6, PT, R20, c[0x0][0x19c], !P6 ;  /* 0x0000670014007a0c */ /* 0x000fe200077c6670 */
[----:B------:R-:W-:Y:S02]  /*0d10*/  IMAD.IADD R39, R49, 0x1, R38 ;  /* 0x0000000131277824 */ /* 0x000fe400078e0226 */
[----:B------:R-:W-:-:S02]  /*0d20*/  IMAD.IADD R37, R47, 0x1, R36 ;  /* 0x000000012f257824 */ /* 0x000fc400078e0224 */
[C---:B------:R-:W-:Y:S02]  /*0d30*/  IMAD R15, R183.reuse, c[0x0][0x290], RZ ;  /* 0x0000a400b70f7a24 */ /* 0x040fe400078e02ff */
[C---:B------:R-:W-:Y:S02]  /*0d40*/  IMAD R3, R183.reuse, c[0x0][0x188], RZ ;  /* 0x00006200b7037a24 */ /* 0x040fe400078e02ff */
[----:B------:R-:W-:Y:S02]  /*0d50*/  IMAD R23, R183, c[0x0][0x218], RZ ;  /* 0x00008600b7177a24 */ /* 0x000fe400078e02ff */
[----:B------:R-:W-:Y:S02]  /*0d60*/  IMAD.IADD R35, R45, 0x1, R34 ;  /* 0x000000012d237824 */ /* 0x000fe400078e0222 */
[----:B------:R-:W-:Y:S02]  /*0d70*/  IMAD.MOV.U32 R38, RZ, RZ, R48 ;  /* 0x000000ffff267224 */ /* 0x000fe400078e0030 */
[----:B------:R-:W-:-:S02]  /*0d80*/  IMAD.MOV.U32 R36, RZ, RZ, R46 ;  /* 0x000000ffff247224 */ /* 0x000fc400078e002e */
[----:B------:R-:W-:Y:S02]  /*0d90*/  IMAD R183, R183, c[0x0][0x240], RZ ;  /* 0x00009000b7b77a24 */ /* 0x000fe400078e02ff */
[----:B------:R-:W-:Y:S02]  /*0da0*/  IMAD.MOV.U32 R34, RZ, RZ, R44 ;  /* 0x000000ffff227224 */ /* 0x000fe400078e002c */
[----:B------:R-:W-:Y:S02]  /*0db0*/  IMAD R16, R13, c[0x0][0x1e8], RZ ;  /* 0x00007a000d107a24 */ /* 0x000fe400078e02ff */
[----:B------:R-:W-:-:S04]  /*0dc0*/  IMAD.WIDE R24, R2, 0x80, R24 ;  /* 0x0000008002187825 */ /* 0x000fc800078e0218 */
[----:B------:R-:W-:-:S04]  /*0dd0*/  IMAD.WIDE.U32 R28, R10, c[0x0][0x290], R28 ;  /* 0x0000a4000a1c7a25 */ /* 0x000fc800078e001c */
[----:B------:R-:W-:Y:S02]  /*0de0*/  IMAD.IADD R31, R43, 0x1, R30 ;  /* 0x000000012b1f7824 */ /* 0x000fe400078e021e */
[C---:B------:R-:W-:Y:S02]  /*0df0*/  IMAD R15, R10.reuse, c[0x0][0x294], R15 ;  /* 0x0000a5000a0f7a24 */ /* 0x040fe400078e020f */
[C---:B------:R-:W-:Y:S02]  /*0e00*/  IMAD R3, R10.reuse, c[0x0][0x18c], R3 ;  /* 0x000063000a037a24 */ /* 0x040fe400078e0203 */
[C---:B------:R-:W-:Y:S02]  /*0e10*/  IMAD R2, R10.reuse, c[0x0][0x21c], R23 ;  /* 0x000087000a027a24 */ /* 0x040fe400078e0217 */
[C---:B------:R-:W-:Y:S02]  /*0e20*/  IMAD R183, R10.reuse, c[0x0][0x244], R183 ;  /* 0x000091000ab77a24 */ /* 0x040fe400078e02b7 */
[----:B------:R-:W-:-:S04]  /*0e30*/  IMAD.WIDE.U32 R26, R10, c[0x0][0x240], R26 ;  /* 0x000090000a1a7a25 */ /* 0x000fc800078e001a */
[----:B------:R-:W-:-:S04]  /*0e40*/  IMAD.WIDE.U32 R38, R10, c[0x0][0x188], R38 ;  /* 0x000062000a267a25 */ /* 0x000fc800078e0026 */
[----:B------:R-:W-:-:S04]  /*0e50*/  IMAD.WIDE.U32 R36, R10, c[0x0][0x218], R36 ;  /* 0x000086000a247a25 */ /* 0x000fc800078e0024 */
[----:B------:R-:W-:Y:S02]  /*0e60*/  IMAD.MOV.U32 R30, RZ, RZ, R42 ;  /* 0x000000ffff1e7224 */ /* 0x000fe400078e002a */
[----:B------:R-:W-:Y:S02]  /*0e70*/  IMAD R13, R13, c[0x0][0x1b8], RZ ;  /* 0x00006e000d0d7a24 */ /* 0x000fe400078e02ff */
[C---:B------:R-:W-:Y:S01]  /*0e80*/  IMAD R10, R21.reuse, c[0x0][0x1ec], R16 ;  /* 0x00007b00150a7a24 */ /* 0x040fe200078e0210 */
[----:B------:R-:W-:Y:S01]  /*0e90*/  IADD3 R16, P0, R0, R28, RZ ;  /* 0x0000001c00107210 */ /* 0x000fe20007f1e0ff */
[----:B------:R-:W-:-:S03]  /*0ea0*/  IMAD.WIDE.U32 R34, R21, c[0x0][0x1e8], R34 ;  /* 0x00007a0015227a25 */ /* 0x000fc600078e0022 */
[----:B------:R-:W-:Y:S01]  /*0eb0*/  IADD3.X R15, R12, R29, R15, P0, !PT ;  /* 0x0000001d0c0f7210 */ /* 0x000fe200007fe40f */
[----:B------:R-:W-:Y:S02]  /*0ec0*/  IMAD.IADD R39, R39, 0x1, R3 ;  /* 0x0000000127277824 */ /* 0x000fe400078e0203 */
[C---:B------:R-:W-:Y:S02]  /*0ed0*/  IMAD R13, R21.reuse, c[0x0][0x1bc], R13 ;  /* 0x00006f00150d7a24 */ /* 0x040fe400078e020d */
[----:B------:R-:W-:-:S04]  /*0ee0*/  IMAD.WIDE.U32 R30, R21, c[0x0][0x1b8], R30 ;  /* 0x00006e00151e7a25 */ /* 0x000fc800078e001e */
[----:B------:R-:W-:Y:S02]  /*0ef0*/  IMAD.IADD R35, R35, 0x1, R10 ;  /* 0x0000000123237824 */ /* 0x000fe400078e020a */
[----:B------:R-:W-:Y:S02]  /*0f00*/  IMAD R3, R25, c[0x0][0x1d8], RZ ;  /* 0x0000760019037a24 */ /* 0x000fe400078e02ff */
[----:B------:R-:W-:Y:S02]  /*0f10*/  IMAD.IADD R31, R31, 0x1, R13 ;  /* 0x000000011f1f7824 */ /* 0x000fe400078e020d */
[----:B------:R-:W-:Y:S02]  /*0f20*/  IMAD R21, R25, c[0x0][0x1a8], RZ ;  /* 0x00006a0019157a24 */ /* 0x000fe400078e02ff */
[C---:B------:R-:W-:Y:S02]  /*0f30*/  IMAD R3, R24.reuse, c[0x0][0x1dc], R3 ;  /* 0x0000770018037a24 */ /* 0x040fe400078e0203 */
[----:B------:R-:W-:-:S04]  /*0f40*/  IMAD.WIDE.U32 R28, R24, c[0x0][0x1d8], R34 ;  /* 0x00007600181c7a25 */ /* 0x000fc800078e0022 */
[C---:B------:R-:W-:Y:S02]  /*0f50*/  IMAD R21, R24.reuse, c[0x0][0x1ac], R21 ;  /* 0x00006b0018157a24 */ /* 0x040fe400078e0215 */
[----:B------:R-:W-:Y:S01]  /*0f60*/  IMAD.WIDE.U32 R34, R24, c[0x0][0x1a8], R30 ;  /* 0x00006a0018227a25 */ /* 0x000fe200078e001e */
[----:B------:R-:W-:-:S03]  /*0f70*/  LEA R24, P0, R28, c[0x0][0x1c0], 0x1 ;  /* 0x000070001c187a11 */ /* 0x000fc600078008ff */
[----:B------:R-:W-:Y:S02]  /*0f80*/  IMAD R13, R8, c[0x0][0x208], RZ ;  /* 0x00008200080d7a24 */ /* 0x000fe400078e02ff */
[----:B------:R-:W-:Y:S02]  /*0f90*/  IMAD.IADD R3, R29, 0x1, R3 ;  /* 0x000000011d037824 */ /* 0x000fe400078e0203 */
[----:B------:R-:W-:Y:S02]  /*0fa0*/  IMAD.IADD R37, R37, 0x1, R2 ;  /* 0x0000000125257824 */ /* 0x000fe400078e0202 */
[----:B------:R-:W-:Y:S01]  /*0fb0*/  IMAD R2, R32, c[0x0][0x20c], R13 ;  /* 0x0000830020027a24 */ /* 0x000fe200078e020d */
[----:B------:R-:W-:Y:S01]  /*0fc0*/  LEA.HI.X R25, R28, c[0x0][0x1c4], R3, 0x1, P0 ;  /* 0x000071001c197a11 */ /* 0x000fe200000f0c03 */
[----:B------:R-:W-:Y:S01]  /*0fd0*/  IMAD.WIDE.U32 R12, R32, c[0x0][0x208], R36 ;  /* 0x00008200200c7a25 */ /* 0x000fe200078e0024 */
[----:B------:R-:W-:-:S03]  /*0fe0*/  IADD3 R36, P0, R24, UR4, RZ ;  /* 0x0000000418247c10 */ /* 0x000fc6000ff1e0ff */
[----:B------:R-:W-:Y:S01]  /*0ff0*/  IMAD.IADD R2, R13, 0x1, R2 ;  /* 0x000000010d027824 */ /* 0x000fe200078e0202 */
[----:B------:R-:W-:Y:S01]  /*1000*/  IADD3.X R37, R25, UR5, RZ, P0, !PT ;  /* 0x0000000519257c10 */ /* 0x000fe200087fe4ff */
[----:B------:R-:W-:Y:S01]  /*1010*/  IMAD.SHL.U32 R9, R9, 0x2, RZ ;  /* 0x0000000209097824 */ /* 0x000fe200078e00ff */
[----:B------:R-:W-:Y:S01]  /*1020*/  LEA R188, P0, R12, c[0x0][0x1f0], 0x1 ;  /* 0x00007c000cbc7a11 */ /* 0x000fe200078008ff */
[----:B------:R-:W-:Y:S02]  /*1030*/  IMAD R3, R8, c[0x0][0x178], RZ ;  /* 0x00005e0008037a24 */ /* 0x000fe400078e02ff */
[----:B------:R-:W-:Y:S01]  /*1040*/  IMAD.IADD R21, R35, 0x1, R21 ;  /* 0x0000000123157824 */ /* 0x000fe200078e0215 */
[----:B------:R-:W-:Y:S01]  /*1050*/  LEA.HI.X R189, R12, c[0x0][0x1f4], R2, 0x1, P0 ;  /* 0x00007d000cbd7a11 */ /* 0x000fe200000f0c02 */
[----:B------:R-:W-:Y:S01]  /*1060*/  @!PT LDS RZ, [RZ] ;  /* 0x00000000fffff984 */ /* 0x000fe20000000800 */
[----:B------:R-:W-:Y:S01]  /*1070*/  @!PT LDS RZ, [RZ] ;  /* 0x00000000fffff984 */ /* 0x000fe20000000800 */
[----:B------:R-:W-:Y:S01]  /*1080*/  @!PT LDS RZ, [RZ] ;  /* 0x00000000fffff984 */ /* 0x000fe20000000800 */
[----:B------:R1:W-:Y:S01]  /*1090*/  LDGSTS.E.BYPASS.LTC128B.128 [R9+0x4080], [R24.64], !P4 ;  /* 0x0408000018097fae */ /* 0x0003e2000e101d48 */
[----:B------:R-:W-:Y:S01]  /*10a0*/  IADD3 R30, P0, R36, UR4, RZ ;  /* 0x00000004241e7c10 */ /* 0x000fe2000ff1e0ff */
[----:B------:R-:W-:Y:S01]  /*10b0*/  IMAD R3, R32, c[0x0][0x17c], R3 ;  /* 0x00005f0020037a24 */ /* 0x000fe200078e0203 */
[----:B------:R-:W-:Y:S01]  /*10c0*/  ISETP.GE.OR P4, PT, R20, c[0x0][0x1cc], !P5 ;  /* 0x0000730014007a0c */ /* 0x000fe20006f86670 */
[----:B------:R2:W-:Y:S01]  /*10d0*/  LDGSTS.E.BYPASS.LTC128B.128 [R9+0x5080], [R36.64], !P3 ;  /* 0x0508000024097fae */ /* 0x0005e2000d901d48 */
[----:B------:R-:W-:Y:S01]  /*10e0*/  IADD3.X R31, R37, UR5, RZ, P0, !PT ;  /* 0x00000005251f7c10 */ /* 0x000fe200087fe4ff */
[----:B------:R-:W-:Y:S01]  /*10f0*/  IMAD.WIDE.U32 R32, R32, c[0x0][0x178], R38 ;  /* 0x00005e0020207a25 */ /* 0x000fe200078e0026 */
[----:B------:R-:W-:-:S02]  /*1100*/  IADD3 R28, P3, R30, UR4, RZ ;  /* 0x000000041e1c7c10 */ /* 0x000fc4000ff7e0ff */
[C---:B------:R-:W-:Y:S01]  /*1110*/  ISETP.GE.OR P5, PT, R20.reuse, c[0x0][0x19c], !P5 ;  /* 0x0000670014007a0c */ /* 0x040fe20006fa6670 */
[----:B------:R-:W-:Y:S01]  /*1120*/  IMAD.IADD R3, R33, 0x1, R3 ;  /* 0x0000000121037824 */ /* 0x000fe200078e0203 */
[----:B------:R-:W-:Y:S01]  /*1130*/  IADD3.X R29, R31, UR5, RZ, P3, !PT ;  /* 0x000000051f1d7c10 */ /* 0x000fe20009ffe4ff */
[----:B------:R-:W-:Y:S01]  /*1140*/  ULDC.64 UR4, c[0x0][0x1a8] ;  /* 0x00006a0000047ab9 */ /* 0x000fe20000000a00 */
[C---:B------:R-:W-:Y:S01]  /*1150*/  ISETP.GE.OR P3, PT, R20.reuse, c[0x0][0x1cc], !P2 ;  /* 0x0000730014007a0c */ /* 0x040fe20005766670 */
[----:B------:R-:W-:Y:S01]  /*1160*/  USHF.L.U32 UR7, UR4, 0x6, URZ ;  /* 0x0000000604077899 */ /* 0x000fe2000800063f */
[----:B------:R-:W-:Y:S01]  /*1170*/  ISETP.GE.OR P2, PT, R20, c[0x0][0x19c], !P2 ;  /* 0x0000670014007a0c */ /* 0x000fe20005746670 */
[----:B------:R-:W-:Y:S01]  /*1180*/  USHF.L.U64.HI UR5, UR4, UR6, UR5 ;  /* 0x0000000604057299 */ /* 0x000fe20008010205 */
[----:B------:R3:W-:Y:S01]  /*1190*/  LDGSTS.E.BYPASS.LTC128B.128 [R9+0x6080], [R30.64], !P4 ;  /* 0x060800001e097fae */ /* 0x0007e2000e101d48 */
[CC--:B------:R-:W-:Y:S01]  /*11a0*/  LEA.HI R12, R19.reuse, R6.reuse, RZ, 0x2 ;  /* 0x00000006130c7211 */ /* 0x0c0fe200078f10ff */
[----:B------:R-:W-:Y:S01]  /*11b0*/  IMAD.MOV.U32 R179, RZ, RZ, 0x40 ;  /* 0x00000040ffb37424 */ /* 0x000fe200078e00ff */
[----:B------:R-:W-:Y:S01]  /*11c0*/  LEA.HI R2, R19, R6, RZ, 0x4 ;  /* 0x0000000613027211 */ /* 0x000fe200078f20ff */
[----:B------:R-:W-:Y:S01]  /*11d0*/  IMAD.MOV.U32 R172, RZ, RZ, 0x20 ;  /* 0x00000020ffac7424 */ /* 0x000fe200078e00ff */
[--C-:B------:R-:W-:Y:S01]  /*11e0*/  SHF.R.S32.HI R13, RZ, 0x2, R12.reuse ;  /* 0x00000002ff0d7819 */ /* 0x100fe2000001140c */
[----:B------:R-:W-:Y:S01]  /*11f0*/  UMOV UR6, 0x5 ;  /* 0x0000000500067882 */ /* 0x000fe20000000000 */
[----:B------:R-:W-:-:S02]  /*1200*/  SHF.R.S32.HI R8, RZ, 0x1f, R12 ;  /* 0x0000001fff087819 */ /* 0x000fc4000001140c */
[----:B------:R2:W-:Y:S01]  /*1210*/  LDGSTS.E.BYPASS.LTC128B.128 [R9+0x7080], [R28.64], !P3 ;  /* 0x070800001c097fae */ /* 0x0005e2000d901d48 */
[----:B-1----:R-:W-:Y:S02]  /*1220*/  LEA R24, P0, R34, c[0x0][0x190], 0x1 ;  /* 0x0000640022187a11 */ /* 0x002fe400078008ff */
[----:B------:R-:W-:Y:S01]  /*1230*/  LEA.HI R8, R8, R13, RZ, 0x3 ;  /* 0x0000000d08087211 */ /* 0x000fe200078f18ff */
[----:B------:R-:W0:Y:S01]  /*1240*/  LDGDEPBAR ;  /* 0x00000000000079af */ /* 0x000e220000000000 */
[----:B------:R-:W-:Y:S01]  /*1250*/  LEA.HI.X R25, R34, c[0x0][0x194], R21, 0x1, P0 ;  /* 0x0000650022197a11 */ /* 0x000fe200000f0c15 */
[----:B------:R-:W-:Y:S01]  /*1260*/  IMAD.SHL.U32 R21, R5, 0x40, RZ ;  /* 0x0000004005157824 */ /* 0x000fe200078e00ff */
[C---:B------:R-:W-:Y:S02]  /*1270*/  LEA R192, P0, R32.reuse, c[0x0][0x160], 0x1 ;  /* 0x0000580020c07a11 */ /* 0x040fe400078008ff */
[----:B------:R-:W-:Y:S01]  /*1280*/  SHF.R.S32.HI R10, RZ, 0x4, R2 ;  /* 0x00000004ff0a7819 */ /* 0x000fe20000011402 */
[----:B------:R1:W-:Y:S01]  /*1290*/  LDGSTS.E.BYPASS.LTC128B.128 [R9+0x80], [R24.64], !P1 ;  /* 0x0008000018097fae */ /* 0x0003e2000c901d48 */
[----:B------:R-:W-:Y:S01]  /*12a0*/  LEA.HI.X R193, R32, c[0x0][0x164], R3, 0x1, P0 ;  /* 0x0000590020c17a11 */ /* 0x000fe200000f0c03 */
[----:B------:R-:W-:Y:S01]  /*12b0*/  IMAD.SHL.U32 R3, R0, 0x40, RZ ;  /* 0x0000004000037824 */ /* 0x000fe200078e00ff */
[----:B------:R-:W-:-:S02]  /*12c0*/  LOP3.LUT R8, R8, 0xfffffff8, RZ, 0xc0, !PT ;  /* 0xfffffff808087812 */ /* 0x000fc400078ec0ff */
[----:B------:R-:W-:Y:S02]  /*12d0*/  LEA.HI R175, R2, R10, RZ, 0x1 ;  /* 0x0000000a02af7211 */ /* 0x000fe400078f08ff */
[----:B------:R-:W-:Y:S01]  /*12e0*/  SHF.R.S32.HI R0, RZ, 0x1f, R3 ;  /* 0x0000001fff007819 */ /* 0x000fe20000011403 */
[----:B------:R-:W-:Y:S01]  /*12f0*/  IMAD.IADD R8, R13, 0x1, -R8 ;  /* 0x000000010d087824 */ /* 0x000fe200078e0a08 */
[----:B---3--:R-:W-:Y:S02]  /*1300*/  IADD3 R30, P0, R24, UR7, RZ ;  /* 0x00000007181e7c10 */ /* 0x008fe4000ff1e0ff */
[----:B------:R-:W-:Y:S02]  /*1310*/  IADD3 R184, P1, R3, R26, RZ ;  /* 0x0000001a03b87210 */ /* 0x000fe40007f3e0ff */
[----:B------:R-:W-:Y:S02]  /*1320*/  IADD3.X R31, R25, UR5, RZ, P0, !PT ;  /* 0x00000005191f7c10 */ /* 0x000fe400087fe4ff */
[----:B------:R-:W-:-:S02]  /*1330*/  IADD3 R26, P0, R30, UR7, RZ ;  /* 0x000000071e1a7c10 */ /* 0x000fc4000ff1e0ff */
[----:B------:R-:W-:Y:S01]  /*1340*/  IADD3.X R183, R0, R27, R183, P1, !PT ;  /* 0x0000001b00b77210 */ /* 0x000fe20000ffe4b7 */
[----:B------:R2:W-:Y:S01]  /*1350*/  LDGSTS.E.BYPASS.LTC128B.128 [R9+0x1080], [R30.64], !P6 ;  /* 0x010800001e097fae */ /* 0x0005e2000f101d48 */
[----:B------:R-:W-:Y:S02]  /*1360*/  IADD3.X R27, R31, UR5, RZ, P0, !PT ;  /* 0x000000051f1b7c10 */ /* 0x000fe400087fe4ff */
[----:B------:R-:W-:Y:S02]  /*1370*/  LOP3.LUT R175, R175, 0xfffffffe, RZ, 0xc0, !PT ;  /* 0xfffffffeafaf7812 */ /* 0x000fe400078ec0ff */
[----:B------:R-:W-:Y:S01]  /*1380*/  LEA.HI R13, R19, R6, RZ, 0x5 ;  /* 0x00000006130d7211 */ /* 0x000fe200078f28ff */
[----:B------:R2:W-:Y:S01]  /*1390*/  LDGSTS.E.BYPASS.LTC128B.128 [R9+0x2080], [R26.64], !P5 ;  /* 0x020800001a097fae */ /* 0x0005e2000e901d48 */
[----:B------:R-:W-:Y:S01]  /*13a0*/  LOP3.LUT R3, R2, 0xfffffff0, RZ, 0xc0, !PT ;  /* 0xfffffff002037812 */ /* 0x000fe200078ec0ff */
[----:B------:R-:W-:Y:S01]  /*13b0*/  IMAD.IADD R175, R10, 0x1, -R175 ;  /* 0x000000010aaf7824 */ /* 0x000fe200078e0aaf */
[----:B-1----:R-:W-:-:S02]  /*13c0*/  IADD3 R24, P0, R26, UR7, RZ ;  /* 0x000000071a187c10 */ /* 0x002fc4000ff1e0ff */
[----:B------:R-:W-:Y:S01]  /*13d0*/  SHF.R.S32.HI R0, RZ, 0x5, R13 ;  /* 0x00000005ff007819 */ /* 0x000fe2000001140d */
[----:B------:R-:W-:Y:S01]  /*13e0*/  IMAD.IADD R10, R6, 0x1, -R3 ;  /* 0x00000001060a7824 */ /* 0x000fe200078e0a03 */
[----:B------:R-:W-:Y:S01]  /*13f0*/  IADD3.X R25, R27, UR5, RZ, P0, !PT ;  /* 0x000000051b197c10 */ /* 0x000fe200087fe4ff */
[----:B------:R-:W-:Y:S01]  /*1400*/  ULDC.64 UR4, c[0x0][0x208] ;  /* 0x0000820000047ab9 */ /* 0x000fe20000000a00 */
[----:B------:R-:W-:Y:S01]  /*1410*/  LEA.HI R23, R13, R0, RZ, 0x1 ;  /* 0x000000000d177211 */ /* 0x000fe200078f08ff */
[C---:B------:R-:W-:Y:S01]  /*1420*/  IMAD.SHL.U32 R2, R0.reuse, 0x10, RZ ;  /* 0x0000001000027824 */ /* 0x040fe200078e00ff */
[----:B------:R-:W-:Y:S01]  /*1430*/  SHF.R.S32.HI R3, RZ, 0x1f, R10 ;  /* 0x0000001fff037819 */ /* 0x000fe2000001140a */
[----:B------:R1:W-:Y:S01]  /*1440*/  LDGSTS.E.BYPASS.LTC128B.128 [R9+0x3080], [R24.64], !P2 ;  /* 0x0308000018097fae */ /* 0x0003e2000d101d48 */
[----:B------:R-:W-:Y:S01]  /*1450*/  LOP3.LUT R23, R23, 0xfffffffe, RZ, 0xc0, !PT ;  /* 0xfffffffe17177812 */ /* 0x000fe200078ec0ff */
[----:B------:R-:W-:Y:S01]  /*1460*/  USHF.L.U64.HI UR5, UR4, UR6, UR5 ;  /* 0x0000000604057299 */ /* 0x000fe20008010205 */
[----:B------:R-:W-:Y:S01]  /*1470*/  LOP3.LUT R21, R21, 0x1c0, RZ, 0xc0, !PT ;  /* 0x000001c015157812 */ /* 0x000fe200078ec0ff */
[----:B------:R-:W0:Y:S01]  /*1480*/  LDGDEPBAR ;  /* 0x00000000000079af */ /* 0x000e220000000000 */
[----:B------:R-:W-:Y:S01]  /*1490*/  LEA.HI R174, R3, R10, RZ, 0x3 ;  /* 0x0000000a03ae7211 */ /* 0x000fe200078f18ff */
[----:B------:R-:W-:Y:S01]  /*14a0*/  IMAD.IADD R178, R0, 0x1, -R23 ;  /* 0x0000000100b27824 */ /* 0x000fe200078e0a17 */
[C---:B------:R-:W-:Y:S01]  /*14b0*/  LOP3.LUT P1, RZ, R5.reuse, 0x4, RZ, 0xc0, !PT ;  /* 0x0000000405ff7812 */ /* 0x040fe2000782c0ff */
[----:B------:R-:W-:Y:S01]  /*14c0*/  IMAD.IADD R0, R186, 0x1, -R185 ;  /* 0x00000001ba007824 */ /* 0x000fe200078e0ab9 */
[----:B------:R-:W-:Y:S01]  /*14d0*/  LOP3.LUT P0, RZ, R5, 0x2, RZ, 0xc0, !PT ;  /* 0x0000000205ff7812 */ /* 0x000fe2000780c0ff */
[----:B------:R-:W-:Y:S01]  /*14e0*/  USHF.L.U32 UR4, UR4, 0x5, URZ ;  /* 0x0000000504047899 */ /* 0x000fe2000800063f */
[----:B------:R-:W-:Y:S01]  /*14f0*/  LOP3.LUT R5, R21, 0x30, R2, 0xf8, !PT ;  /* 0x0000003015057812 */ /* 0x000fe200078ef802 */
[----:B------:R-:W-:Y:S01]  /*1500*/  IMAD.SHL.U32 R2, R175, 0x10, RZ ;  /* 0x00000010af027824 */ /* 0x000fe200078e00ff */
[----:B------:R-:W-:Y:S01]  /*1510*/  LOP3.LUT R176, R21, 0x8, R18, 0xf8, !PT ;  /* 0x0000000815b07812 */ /* 0x000fe200078ef812 */
[----:B------:R-:W-:Y:S01]  /*1520*/  USHF.L.U32 UR6, UR4, 0x1, URZ ;  /* 0x0000000104067899 */ /* 0x000fe2000800063f */
[C---:B------:R-:W-:Y:S01]  /*1530*/  LOP3.LUT R23, R174.reuse, 0xfffffff8, RZ, 0xc0, !PT ;  /* 0xfffffff8ae177812 */ /* 0x040fe200078ec0ff */
[----:B------:R-:W-:Y:S01]  /*1540*/  USHF.L.U64.HI UR5, UR4, 0x1, UR5 ;  /* 0x0000000104057899 */ /* 0x000fe20008010205 */
[----:B------:R-:W-:Y:S01]  /*1550*/  SHF.R.U32.HI R21, RZ, 0x3, R21 ;  /* 0x00000003ff157819 */ /* 0x000fe20000011615 */
[----:B------:R-:W-:Y:S01]  /*1560*/  IMAD.SHL.U32 R174, R174, 0x40, RZ ;  /* 0x00000040aeae7824 */ /* 0x000fe200078e00ff */
[----:B------:R-:W-:Y:S01]  /*1570*/  ISETP.GE.AND P4, PT, R20, c[0x0][0x16c], PT ;  /* 0x00005b0014007a0c */ /* 0x000fe20003f86270 */
[----:B------:R-:W-:Y:S01]  /*1580*/  IMAD.IADD R10, R10, 0x1, -R23 ;  /* 0x000000010a0a7824 */ /* 0x000fe200078e0a17 */
[----:B------:R-:W-:Y:S01]  /*1590*/  LOP3.LUT R176, R176, R21, RZ, 0x3c, !PT ;  /* 0x00000015b0b07212 */ /* 0x000fe200078e3cff */
[----:B------:R-:W-:Y:S01]  /*15a0*/  IMAD.MOV.U32 R23, RZ, RZ, c[0x0][0x178] ;  /* 0x00005e00ff177624 */ /* 0x000fe200078e00ff */
[----:B------:R-:W-:-:S02]  /*15b0*/  ISETP.GE.AND P3, PT, R20, c[0x0][0x1fc], PT ;  /* 0x00007f0014007a0c */ /* 0x000fc40003f66270 */
[----:B------:R-:W-:Y:S01]  /*15c0*/  SEL R3, R179, 0xffffffc0, !P1 ;  /* 0xffffffc0b3037807 */ /* 0x000fe20004800000 */
[----:B-1----:R-:W-:Y:S01]  /*15d0*/  IMAD R25, R175, 0x800, R22 ;  /* 0x00000800af197824 */ /* 0x002fe200078e0216 */
[----:B------:R-:W-:-:S04]  /*15e0*/  DEPBAR.LE SB0, 0x1 ;  /* 0x000080400000791a */ /* 0x000fc80000000000 */
[C---:B------:R-:W-:Y:S01]  /*15f0*/  ISETP.LT.OR P1, PT, R0.reuse, 0x1, P4 ;  /* 0x000000010000780c */ /* 0x040fe20002721670 */
[----:B------:R-:W-:Y:S01]  /*1600*/  BAR.SYNC.DEFER_BLOCKING 0x0 ;  /* 0x0000000000007b1d */ /* 0x000fe20000010000 */
[C---:B------:R-:W-:Y:S01]  /*1610*/  ISETP.LT.OR P6, PT, R0.reuse, 0x21, P4 ;  /* 0x000000210000780c */ /* 0x040fe200027c1670 */
[----:B------:R-:W-:Y:S01]  /*1620*/  IMAD.IADD R176, R25, 0x1, R176 ;  /* 0x0000000119b07824 */ /* 0x000fe200078e02b0 */
[C---:B------:R-:W-:Y:S02]  /*1630*/  ISETP.LT.OR P5, PT, R0.reuse, 0x1, P3 ;  /* 0x000000010000780c */ /* 0x040fe40001fa1670 */
[----:B------:R-:W-:Y:S01]  /*1640*/  ISETP.LT.OR P2, PT, R0, 0x21, P3 ;  /* 0x000000210000780c */ /* 0x000fe20001f41670 */
[----:B------:R-:W-:Y:S01]  /*1650*/  IMAD.MOV.U32 R0, RZ, RZ, c[0x0][0x17c] ;  /* 0x00005f00ff007624 */ /* 0x000fe200078e00ff */
[----:B------:R-:W-:Y:S01]  /*1660*/  LOP3.LUT R20, R5, 0x8, R18, 0xf8, !PT ;  /* 0x0000000805147812 */ /* 0x000fe200078ef812 */
[----:B------:R-:W-:Y:S01]  /*1670*/  IMAD.SHL.U32 R176, R176, 0x2, RZ ;  /* 0x00000002b0b07824 */ /* 0x000fe200078e00ff */
[----:B------:R-:W-:-:S02]  /*1680*/  SEL R5, R172, 0xffffffe0, !P0 ;  /* 0xffffffe0ac057807 */ /* 0x000fc40004000000 */
[----:B------:R-:W-:Y:S02]  /*1690*/  LEA R190, P0, R23, R192, 0x6 ;  /* 0x000000c017be7211 */ /* 0x000fe400078030ff */
[----:B------:R-:W-:Y:S02]  /*16a0*/  LOP3.LUT R13, R13, 0xffffffe0, RZ, 0xc0, !PT ;  /* 0xffffffe00d0d7812 */ /* 0x000fe400078ec0ff */
[----:B------:R-:W-:Y:S02]  /*16b0*/  LEA.HI.X R191, R23, R193, R0, 0x6, P0 ;  /* 0x000000c117bf7211 */ /* 0x000fe400000f3400 */
[----:B------:R-:W-:Y:S01]  /*16c0*/  LOP3.LUT R0, R2, 0x10, RZ, 0xc0, !PT ;  /* 0x0000001002007812 */ /* 0x000fe200078ec0ff */
[C---:B------:R-:W-:Y:S01]  /*16d0*/  IMAD.IADD R2, R176.reuse, 0x1, R3 ;  /* 0x00000001b0027824 */ /* 0x040fe200078e0203 */
[----:B------:R-:W-:Y:S01]  /*16e0*/  LEA R198, P0, R17, c[0x0][0x258], 0x2 ;  /* 0x0000960011c67a11 */ /* 0x000fe200078010ff */
[----:B------:R-:W-:Y:S01]  /*16f0*/  IMAD.IADD R3, R176, 0x1, R5 ;  /* 0x00000001b0037824 */ /* 0x000fe200078e0205 */
[----:B------:R-:W-:Y:S01]  /*1700*/  LOP3.LUT R177, R0, 0x8, R177, 0xf8, !PT ;  /* 0x0000000800b17812 */ /* 0x000fe200078ef8b1 */
[----:B------:R-:W-:Y:S01]  /*1710*/  IMAD.IADD R0, R5, 0x1, R2 ;  /* 0x0000000105007824 */ /* 0x000fe200078e0202 */
[----:B------:R-:W-:Y:S01]  /*1720*/  LEA.HI.X R199, R17, c[0x0][0x25c], R14, 0x2, P0 ;  /* 0x0000970011c77a11 */ /* 0x000fe200000f140e */
[----:B------:R2:W1:Y:S01]  /*1730*/  LDSM.16.M88.4 R140, [R176+0x4080] ;  /* 0x00408000b08c783b */ /* 0x0004620000000200 */
[----:B------:R-:W-:Y:S01]  /*1740*/  IMAD.SHL.U32 R17, R8, 0x40, RZ ;  /* 0x0000004008117824 */ /* 0x000fe200078e00ff */
[----:B------:R-:W-:Y:S01]  /*1750*/  LEA R204, P0, R16, c[0x0][0x280], 0x2 ;  /* 0x0000a00010cc7a11 */ /* 0x000fe200078010ff */
[----:B------:R-:W-:Y:S01]  /*1760*/  IMAD.SHL.U32 R5, R11, 0x8, RZ ;  /* 0x000000080b057824 */ /* 0x000fe200078e00ff */
[----:B------:R2:W3:Y:S01]  /*1770*/  LDSM.16.M88.4 R144, [R176+0x6080] ;  /* 0x00608000b090783b */ /* 0x0004e20000000200 */
[----:B------:R-:W-:Y:S01]  /*1780*/  IMAD.IADD R13, R6, 0x1, -R13 ;  /* 0x00000001060d7824 */ /* 0x000fe200078e0a0d */
[----:B------:R-:W-:Y:S01]  /*1790*/  LOP3.LUT R17, R17, 0x1c0, RZ, 0xc0, !PT ;  /* 0x000001c011117812 */ /* 0x000fe200078ec0ff */
[----:B------:R-:W-:Y:S01]  /*17a0*/  IMAD.SHL.U32 R14, R175, 0x20, RZ ;  /* 0x00000020af0e7824 */ /* 0x000fe200078e00ff */
[----:B------:R2:W4:Y:S01]  /*17b0*/  LDSM.16.M88.4 R148, [R3+0x4080] ;  /* 0x004080000394783b */ /* 0x0005220000000200 */
[----:B------:R-:W-:-:S02]  /*17c0*/  LOP3.LUT R5, R5, 0x18, RZ, 0xc0, !PT ;  /* 0x0000001805057812 */ /* 0x000fc400078ec0ff */
[----:B------:R-:W-:Y:S01]  /*17d0*/  SHF.R.U32.HI R200, RZ, 0x3, R17 ;  /* 0x00000003ffc87819 */ /* 0x000fe20000011611 */
[----:B------:R2:W1:Y:S01]  /*17e0*/  LDSM.16.M88.4 R152, [R3+0x6080] ;  /* 0x006080000398783b */ /* 0x0004620000000200 */
[----:B------:R-:W-:Y:S01]  /*17f0*/  LEA.HI.X R205, R16, c[0x0][0x284], R15, 0x2, P0 ;  /* 0x0000a10010cd7a11 */ /* 0x000fe200000f140f */
[----:B------:R-:W-:Y:S01]  /*1800*/  IMAD.SHL.U32 R16, R175, 0x8, RZ ;  /* 0x00000008af107824 */ /* 0x000fe200078e00ff */
[----:B------:R-:W-:Y:S01]  /*1810*/  LOP3.LUT R15, R12, 0x7ffffffc, RZ, 0xc0, !PT ;  /* 0x7ffffffc0c0f7812 */ /* 0x000fe200078ec0ff */
[----:B------:R2:W1:Y:S01]  /*1820*/  LDSM.16.M88.4 R156, [R2+0x4080] ;  /* 0x00408000029c783b */ /* 0x0004620000000200 */
[----:B------:R-:W-:Y:S02]  /*1830*/  SHF.R.S32.HI R12, RZ, 0x1f, R13 ;  /* 0x0000001fff0c7819 */ /* 0x000fe4000001140d */
[----:B------:R-:W-:Y:S01]  /*1840*/  LOP3.LUT R14, R5, 0x20, R14, 0xf8, !PT ;  /* 0x00000020050e7812 */ /* 0x000fe200078ef80e */
[----:B------:R2:W1:Y:S01]  /*1850*/  LDSM.16.M88.4 R160, [R2+0x6080] ;  /* 0x0060800002a0783b */ /* 0x0004620000000200 */
[----:B------:R-:W-:Y:S01]  /*1860*/  LOP3.LUT R200, R200, R17, R5, 0x1e, !PT ;  /* 0x00000011c8c87212 */ /* 0x000fe200078e1e05 */
[----:B------:R-:W-:Y:S01]  /*1870*/  IMAD.SHL.U32 R17, R10, 0x40, RZ ;  /* 0x000000400a117824 */ /* 0x000fe200078e00ff */
[----:B------:R-:W-:Y:S01]  /*1880*/  IADD3 R18, P0, R188, UR6, RZ ;  /* 0x00000006bc127c10 */ /* 0x000fe2000ff1e0ff */
[----:B------:R2:W1:Y:S01]  /*1890*/  LDSM.16.M88.4 R164, [R0+0x4080] ;  /* 0x0040800000a4783b */ /* 0x0004620000000200 */
[----:B------:R-:W-:Y:S01]  /*18a0*/  LEA.HI R12, R12, R13, RZ, 0x2 ;  /* 0x0000000d0c0c7211 */ /* 0x000fe200078f10ff */
[----:B------:R-:W-:Y:S01]  /*18b0*/  IMAD.IADD R15, R6, 0x1, -R15 ;  /* 0x00000001060f7824 */ /* 0x000fe200078e0a0f */
[----:B------:R-:W-:Y:S01]  /*18c0*/  IADD3.X R19, R189, UR5, RZ, P0, !PT ;  /* 0x00000005bd137c10 */ /* 0x000fe200087fe4ff */
[----:B------:R2:W1:Y:S04]  /*18d0*/  LDSM.16.M88.4 R168, [R0+0x6080] ;  /* 0x0060800000a8783b */ /* 0x0004680000000200 */
[----:B------:R-:W-:Y:S01]  /*18e0*/  BAR.SYNC.DEFER_BLOCKING 0x0 ;  /* 0x0000000000007b1d */ /* 0x000fe20000010000 */
[----:B------:R-:W-:-:S02]  /*18f0*/  ISETP.GE.AND P0, PT, R186, 0x41, PT ;  /* 0x00000041ba00780c */ /* 0x000fc40003f06270 */
[----:B------:R-:W-:Y:S02]  /*1900*/  LOP3.LUT R17, R17, 0x1c0, RZ, 0xc0, !PT ;  /* 0x000001c011117812 */ /* 0x000fe400078ec0ff */
[----:B------:R-:W-:Y:S02]  /*1910*/  LOP3.LUT R20, R20, R21, RZ, 0x3c, !PT ;  /* 0x0000001514147212 */ /* 0x000fe400078e3cff */
[----:B------:R-:W-:Y:S02]  /*1920*/  LOP3.LUT R174, R174, 0xfffffe00, RZ, 0xc0, !PT ;  /* 0xfffffe00aeae7812 */ /* 0x000fe400078ec0ff */
[----:B------:R-:W-:Y:S01]  /*1930*/  IADD3 R202, R9, 0x4080, RZ ;  /* 0x0000408009ca7810 */ /* 0x000fe20007ffe0ff */
[----:B------:R-:W-:Y:S01]  /*1940*/  IMAD R175, R175, 0x200, R20 ;  /* 0x00000200afaf7824 */ /* 0x000fe200078e0214 */
[----:B------:R-:W-:Y:S01]  /*1950*/  IADD3 R201, R9, 0x8080, RZ ;  /* 0x0000808009c97810 */ /* 0x000fe20007ffe0ff */
        /* <DEDUP_REMOVED lines=42> */
.L_x_181:
[----:B------:R-:W-:Y:S05]  /*1c00*/  BSYNC B0 ;  /* 0x0000000000007941 */ /* 0x000fea0003800000 */
.L_x_180:
        /* <DEDUP_REMOVED lines=59> */
.L_x_184:
        /* <DEDUP_REMOVED lines=161> */
.L_x_182:
        /* <DEDUP_REMOVED lines=435> */
.L_x_183:
        /* <DEDUP_REMOVED lines=167> */
.L_x_179:
[----:B------:R-:W-:Y:S05]  /*4f70*/  @P2 EXIT ;  /* 0x000000000000294d */ /* 0x000fea0003800000 */
[----:B------:R-:W-:-:S04]  /*4f80*/  ISETP.NE.U32.AND P2, PT, RZ, c[0x0][0x360], PT ;  /* 0x0000d800ff007a0c */ /* 0x000fc80003f45070 */
[----:B------:R-:W-:-:S13]  /*4f90*/  ISETP.NE.AND.EX P2, PT, RZ, c[0x0][0x364], PT, P2 ;  /* 0x0000d900ff007a0c */ /* 0x000fda0003f45320 */
[----:B------:R-:W-:-:S04]  /*4fa0*/  @P2 IMAD.MOV.U32 R0, RZ, RZ, 0x4 ;  /* 0x00000004ff002424 */ /* 0x000fc800078e00ff */
[----:B------:R-:W-:-:S05]  /*4fb0*/  @P2 IMAD.WIDE R10, R187, R0, c[0x0][0x360] ;  /* 0x0000d800bb0a2625 */ /* 0x000fca00078e0200 */
[----:B------:R-:W2:Y:S01]  /*4fc0*/  @P2 LDG.E R2, [R10.64] ;  /* 0x000000080a022981 */ /* 0x000ea2000c1e1900 */
[----:B------:R-:W-:Y:S01]  /*4fd0*/  IMAD.MOV.U32 R0, RZ, RZ, c[0x0][0x338] ;  /* 0x0000ce00ff007624 */ /* 0x000fe200078e00ff */
[----:B------:R-:W3:Y:S02]  /*4fe0*/  S2UR UR5, SR_CTAID.X ;  /* 0x00000000000579c3 */ /* 0x000ee40000002500 */
[----:B-1----:R-:W1:Y:S04]  /*4ff0*/  S2R R4, SR_CTAID.Y ;  /* 0x0000000000047919 */ /* 0x002e680000002600 */
[----:B------:R-:W-:Y:S01]  /*5000*/  BAR.SYNC.DEFER_BLOCKING 0x1, 0x100 ;  /* 0x0044000000007b1d */ /* 0x000fe20000010000 */
[----:B------:R-:W-:-:S05]  /*5010*/  ISETP.NE.AND P0, PT, R0, 0x1, PT ;  /* 0x000000010000780c */ /* 0x000fca0003f05270 */
[----:B------:R-:W4:Y:S01]  /*5020*/  S2R R9, SR_TID.X ;  /* 0x0000000000097919 */ /* 0x000f220000002100 */
[----:B---3--:R-:W-:-:S04]  /*5030*/  USHF.L.U32 UR5, UR5, 0xd, URZ ;  /* 0x0000000d05057899 */ /* 0x008fc8000800063f */
[----:B------:R-:W-:Y:S01]  /*5040*/  USHF.R.S32.HI UR4, URZ, 0x1f, UR5 ;  /* 0x0000001f3f047899 */ /* 0x000fe20008011405 */
[----:B--2---:R-:W-:-:S04]  /*5050*/  @P2 LEA R3, R187, R2, 0x7 ;  /* 0x00000002bb032211 */ /* 0x004fc800078e38ff */
[----:B------:R-:W-:-:S04]  /*5060*/  @P2 SHF.R.S32.HI R0, RZ, 0x1f, R3 ;  /* 0x0000001fff002819 */ /* 0x000fc80000011403 */
[----:B------:R-:W-:-:S05]  /*5070*/  @P2 LEA.HI R0, R0, R3, RZ, 0x7 ;  /* 0x0000000300002211 */ /* 0x000fca00078f38ff */
[----:B------:R-:W-:Y:S02]  /*5080*/  @P2 IMAD.SHL.U32 R6, R0, 0x40, RZ ;  /* 0x0000004000062824 */ /* 0x000fe400078e00ff */
[----:B-1----:R-:W-:-:S03]  /*5090*/  @P0 IMAD.HI.U32 R0, R4, c[0x0][0x33c], RZ ;  /* 0x0000cf0004000a27 */ /* 0x002fc600078e00ff */
[----:B------:R-:W-:Y:S02]  /*50a0*/  @P2 LOP3.LUT R6, R6, 0xffffe000, RZ, 0xc0, !PT ;  /* 0xffffe00006062812 */ /* 0x000fe400078ec0ff */
[----:B------:R-:W-:Y:S02]  /*50b0*/  @P0 SHF.R.U32.HI R4, RZ, c[0x0][0x340], R0 ;  /* 0x0000d000ff040a19 */ /* 0x000fe40000011600 */
[----:B------:R-:W-:Y:S02]  /*50c0*/  @P2 SHF.R.S32.HI R7, RZ, 0x1f, R6 ;  /* 0x0000001fff072819 */ /* 0x000fe40000011406 */
[----:B------:R-:W-:Y:S01]  /*50d0*/  @!P2 CS2R R6, SRZ ;  /* 0x000000000006a805 */ /* 0x000fe2000001ff00 */
[----:B------:R-:W-:Y:S02]  /*50e0*/  SHF.R.S32.HI R5, RZ, 0x1f, R4 ;  /* 0x0000001fff057819 */ /* 0x000fe40000011404 */
[----:B----4-:R-:W-:-:S03]  /*50f0*/  SHF.R.S32.HI R0, RZ, 0x1f, R9 ;  /* 0x0000001fff007819 */ /* 0x010fc60000011409 */
[----:B------:R-:W-:Y:S01]  /*5100*/  IADD3 R8, P1, P0, R6, UR5, R9 ;  /* 0x0000000506087c10 */ /* 0x000fe2000f83e009 */
[C---:B------:R-:W-:Y:S02]  /*5110*/  IMAD R3, R5.reuse, c[0x0][0x328], RZ ;  /* 0x0000ca0005037a24 */ /* 0x040fe400078e02ff */
[----:B------:R-:W-:Y:S01]  /*5120*/  IMAD R5, R5, c[0x0][0x300], RZ ;  /* 0x0000c00005057a24 */ /* 0x000fe200078e02ff */
[----:B------:R-:W-:Y:S01]  /*5130*/  IADD3.X R9, R7, UR4, R0, P1, P0 ;  /* 0x0000000407097c10 */ /* 0x000fe20008fe0400 */
[C---:B------:R-:W-:Y:S01]  /*5140*/  IMAD R3, R4.reuse, c[0x0][0x32c], R3 ;  /* 0x0000cb0004037a24 */ /* 0x040fe200078e0203 */
[----:B------:R-:W-:Y:S01]  /*5150*/  SHF.R.S32.HI R0, RZ, 0x1f, R187 ;  /* 0x0000001fff007819 */ /* 0x000fe200000114bb */
[C---:B------:R-:W-:Y:S01]  /*5160*/  IMAD R2, R4.reuse, c[0x0][0x304], R5 ;  /* 0x0000c10004027a24 */ /* 0x040fe200078e0205 */
[----:B------:R-:W-:Y:S01]  /*5170*/  SEL R187, R187, RZ, !P2 ;  /* 0x000000ffbbbb7207 */ /* 0x000fe20005000000 */
[----:B------:R-:W-:Y:S01]  /*5180*/  IMAD.WIDE.U32 R6, R4, c[0x0][0x328], R8 ;  /* 0x0000ca0004067a25 */ /* 0x000fe200078e0008 */
[----:B------:R-:W-:-:S03]  /*5190*/  SEL R0, R0, RZ, !P2 ;  /* 0x000000ff00007207 */ /* 0x000fc60005000000 */
[----:B------:R-:W-:-:S04]  /*51a0*/  IMAD.WIDE.U32 R4, R4, c[0x0][0x300], R8 ;  /* 0x0000c00004047a25 */ /* 0x000fc800078e0008 */
[----:B------:R-:W-:Y:S01]  /*51b0*/  IMAD.IADD R7, R7, 0x1, R3 ;  /* 0x0000000107077824 */ /* 0x000fe200078e0203 */
[----:B------:R-:W-:Y:S01]  /*51c0*/  IADD3 R5, R5, R2, RZ ;  /* 0x0000000205057210 */ /* 0x000fe20007ffe0ff */
[----:B------:R-:W-:Y:S02]  /*51d0*/  IMAD R2, R0, c[0x0][0x330], RZ ;  /* 0x0000cc0000027a24 */ /* 0x000fe400078e02ff */
[----:B------:R-:W-:-:S04]  /*51e0*/  IMAD.WIDE.U32 R6, R187, c[0x0][0x330], R6 ;  /* 0x0000cc00bb067a25 */ /* 0x000fc800078e0006 */
[----:B------:R-:W-:Y:S01]  /*51f0*/  IMAD R2, R187, c[0x0][0x334], R2 ;  /* 0x0000cd00bb027a24 */ /* 0x000fe200078e0202 */
[----:B------:R-:W-:Y:S01]  /*5200*/  LEA R8, P1, R6, c[0x0][0x310], 0x2 ;  /* 0x0000c40006087a11 */ /* 0x000fe200078210ff */
[----:B------:R-:W-:Y:S02]  /*5210*/  IMAD R0, R0, c[0x0][0x308], RZ ;  /* 0x0000c20000007a24 */ /* 0x000fe400078e02ff */
[----:B------:R-:W-:Y:S02]  /*5220*/  IMAD.IADD R3, R7, 0x1, R2 ;  /* 0x0000000107037824 */ /* 0x000fe400078e0202 */
[C---:B------:R-:W-:Y:S02]  /*5230*/  IMAD R0, R187.reuse, c[0x0][0x30c], R0 ;  /* 0x0000c300bb007a24 */ /* 0x040fe400078e0200 */
[----:B------:R-:W-:Y:S01]  /*5240*/  IMAD.WIDE.U32 R4, R187, c[0x0][0x308], R4 ;  /* 0x0000c200bb047a25 */ /* 0x000fe200078e0004 */
[----:B------:R-:W-:-:S04]  /*5250*/  LEA.HI.X R9, R6, c[0x0][0x314], R3, 0x2, P1 ;  /* 0x0000c50006097a11 */ /* 0x000fc800008f1403 */
[----:B------:R-:W-:Y:S01]  /*5260*/  IADD3 R5, R5, R0, RZ ;  /* 0x0000000005057210 */ /* 0x000fe20007ffe0ff */
[----:B------:R-:W-:Y:S01]  /*5270*/  RED.E.ADD.F32.FTZ.RN.STRONG.GPU [R8.64], R36 ;  /* 0x000000240800798e */ /* 0x000fe2000c10e788 */
[----:B------:R-:W-:-:S03]  /*5280*/  LEA R2, P0, R4, c[0x0][0x2e8], 0x2 ;  /* 0x0000ba0004027a11 */ /* 0x000fc600078010ff */
[----:B------:R-:W-:Y:S01]  /*5290*/  RED.E.ADD.F32.FTZ.RN.STRONG.GPU [R8.64+0x400], R37 ;  /* 0x000400250800798e */ /* 0x000fe2000c10e788 */
        /* <DEDUP_REMOVED lines=64> */
.L_x_185:
        /* <DEDUP_REMOVED lines=14> */
.L_x_5613:


//--------------------- .text._ZN7cutlass13device_kernelIN5flash19enable_sm80_to_sm89INS1_16FlashAttnBwdSm80INS1_25CollectiveMainloopBwdSm80ILi2ELi2EN4cute5tupleIJNS5_1CILi64EEENS7_ILi128EEES8_EEENS_6half_tEfNS_4arch4Sm80ELb0ELb0ELb1ELb1ELb1ELb0ELb0ELb0ELi2ELi2ELi4ELi2ELb1EEENS1_24CollectiveEpilogueBwdGQAISA_fSD_Li256ELb1ELb1EEENS1_19SingleTileSchedulerILb1ELb0ELb0ELi128EEEEEEEEEvNT_6ParamsE --------------------------
	.section	.text._ZN7cutlass13device_kernelIN5flash19enable_sm80_to_sm89INS1_16FlashAttnBwdSm80INS1_25CollectiveMainloopBwdSm80ILi2ELi2EN4cute5tupleIJNS5_1CILi64EEENS7_ILi128EEES8_EEENS_6half_tEfNS_4arch4Sm80ELb0ELb0ELb1ELb1ELb1ELb0ELb0ELb0ELi2ELi2ELi4ELi2ELb1EEENS1_24CollectiveEpilogueBwdGQAISA_fSD_Li256ELb1ELb1EEENS1_19SingleTileSchedulerILb1ELb0ELb0ELi128EEEEEEEEEvNT_6ParamsE,"ax",@progbits
	.sectioninfo	@"SHI_REGISTERS=254"
	.align	128
.text._ZN7cutlass13device_kernelIN5flash19enable_sm80_to_sm89INS1_16FlashAttnBwdSm80INS1_25CollectiveMainloopBwdSm80ILi2ELi2EN4cute5tupleIJNS5_1CILi64EEENS7_ILi128EEES8_EEENS_6half_tEfNS_4arch4Sm80ELb0ELb0ELb1ELb1ELb1ELb0ELb0ELb0ELi2ELi2ELi4ELi2ELb1EEENS1_24CollectiveEpilogueBwdGQAISA_fSD_Li256ELb1ELb1EEENS1_19SingleTileSchedulerILb1ELb0ELb0ELi128EEEEEEEEEvNT_6ParamsE:
        .type           _ZN7cutlass13device_kernelIN5flash19enable_sm80_to_sm89INS1_16FlashAttnBwdSm80INS1_25CollectiveMainloopBwdSm80ILi2ELi2EN4cute5tupleIJNS5_1CILi64EEENS7_ILi128EEES8_EEENS_6half_tEfNS_4arch4Sm80ELb0ELb0ELb1ELb1ELb1ELb0ELb0ELb0ELi2ELi2ELi4ELi2ELb1EEENS1_24CollectiveEpilogueBwdGQAISA_fSD_Li256ELb1ELb1EEENS1_19SingleTileSchedulerILb1ELb0ELb0ELi128EEEEEEEEEvNT_6ParamsE,@function
        .size           _ZN7cutlass13device_kernelIN5flash19enable_sm80_to_sm89INS1_16FlashAttnBwdSm80INS1_25CollectiveMainloopBwdSm80ILi2ELi2EN4cute5tupleIJNS5_1CILi64EEENS7_ILi128EEES8_EEENS_6half_tEfNS_4arch4Sm80ELb0ELb0ELb1ELb1ELb1ELb0ELb0ELb0ELi2ELi2ELi4ELi2ELb1EEENS1_24CollectiveEpilogueBwdGQAISA_fSD_Li256ELb1ELb1EEENS1_19SingleTileSchedulerILb1ELb0ELb0ELi128EEEEEEEEEvNT_6ParamsE,(.L_x_5614 - _ZN7cutlass13device_kernelIN5flash19enable_sm80_to_sm89INS1_16FlashAttnBwdSm80INS1_25CollectiveMainloopBwdSm80ILi2ELi2EN4cute5tupleIJNS5_1CILi64EEENS7_ILi128EEES8_EEENS_6half_tEfNS_4arch4Sm80ELb0ELb0ELb1ELb1ELb1ELb0ELb0ELb0ELi2ELi2ELi4ELi2ELb1EEENS1_24CollectiveEpilogueBwdGQAISA_fSD_Li256ELb1ELb1EEENS1_19SingleTileSchedulerILb1ELb0ELb0ELi128EEEEEEEEEvNT_6ParamsE)
        .other          _ZN7cutlass13device_kernelIN5flash19enable_sm80_to_sm89INS1_16FlashAttnBwdSm80INS1_25CollectiveMainloopBwdSm80ILi2ELi2EN4cute5tupleIJNS5_1CILi64EEENS7_ILi128EEES8_EEENS_6half_tEfNS_4arch4Sm80ELb0ELb0ELb1ELb1ELb1ELb0ELb0ELb0ELi2ELi2ELi4ELi2ELb1EEENS1_24CollectiveEpilogueBwdGQAISA_fSD_Li256ELb1ELb1EEENS1_19SingleTileSchedulerILb1ELb0ELb0ELi128EEEEEEEEEvNT_6ParamsE,@"STO_CUDA_ENTRY STV_DEFAULT"
_ZN7cutlass13device_kernelIN5flash19enable_sm80_to_sm89INS1_16FlashAttnBwdSm80INS1_25CollectiveMainloopBwdSm80ILi2ELi2EN4cute5tupleIJNS5_1CILi64EEENS7_ILi128EEES8_EEENS_6half_tEfNS_4arch4Sm80ELb0ELb0ELb1ELb1ELb1ELb0ELb0ELb0ELi2ELi2ELi4ELi2ELb1EEENS1_24CollectiveEpilogueBwdGQAISA_fSD_Li256ELb1ELb1EEENS1_19SingleTileSchedulerILb1ELb0ELb0ELi128EEEEEEEEEvNT_6ParamsE:
        /* <DEDUP_REMOVED lines=17> */
.L_x_187:
        /* <DEDUP_REMOVED lines=8> */
.L_x_189:
[----:B------:R-:W-:Y:S02]  /*0190*/  MOV R5, c[0x0][0x3ac] ;  /* 0x0000eb0000057a02 */ /* 0x000fe40000000f00 */
.L_x_188:
[----:B------:R-:W-:-:S05]  /*01a0*/  IMAD.SHL.U32 R0, R2, 0x80, RZ ;  /* 0x0000008002007824 */ /* 0x000fca00078e00ff */
[----:B-----5:R-:W-:-:S04]  /*01b0*/  ISETP.GE.AND P0, PT, R0, R5, PT ;  /* 0x000000050000720c */ /* 0x020fc80003f06270 */
[----:B------:R-:W-:Y:S01]  /*01c0*/  SEL R187, R187, 0xffffffff, !P0 ;  /* 0xffffffffbbbb7807 */ /* 0x000fe20004000000 */
[----:B------:R-:W-:Y:S05]  /*01d0*/  BRA `(.L_x_190) ;  /* 0x0000011000007947 */ /* 0x000fea0003800000 */
.L_x_186:
[----:B---34-:R-:W-:-:S04]  /*01e0*/  ISETP.NE.U32.AND P0, PT, RZ, c[0x0][0x3c8], PT ;  /* 0x0000f200ff007a0c */ /* 0x018fc80003f05070 */
[----:B------:R-:W-:-:S13]  /*01f0*/  ISETP.NE.AND.EX P0, PT, RZ, c[0x0][0x3cc], PT, P0 ;  /* 0x0000f300ff007a0c */ /* 0x000fda0003f05300 */
[----:B------:R-:W-:Y:S05]  /*0200*/  @!P0 BRA `(.L_x_191) ;  /* 0x0000002000008947 */ /* 0x000fea0003800000 */
[----:B------:R1:W5:Y:S01]  /*0210*/  LDG.E R5, [R8.64] ;  /* 0x0000000808057981 */ /* 0x000362000c1e1900 */
[----:B------:R-:W-:Y:S05]  /*0220*/  BRA `(.L_x_192) ;  /* 0x0000009000007947 */ /* 0x000fea0003800000 */
.L_x_191:
        /* <DEDUP_REMOVED lines=8> */
.L_x_193:
[----:B------:R-:W-:Y:S02]  /*02b0*/  MOV R5, c[0x0][0x3ac] ;  /* 0x0000eb0000057a02 */ /* 0x000fe40000000f00 */
.L_x_192:
[----:B------:R-:W-:-:S05]  /*02c0*/  IMAD.SHL.U32 R0, R2, 0x80, RZ ;  /* 0x0000008002007824 */ /* 0x000fca00078e00ff */
[----:B-----5:R-:W-:-:S04]  /*02d0*/  ISETP.GE.AND P0, PT, R0, R5, PT ;  /* 0x000000050000720c */ /* 0x020fc80003f06270 */
[----:B------:R-:W-:-:S04]  /*02e0*/  SEL R187, R187, 0xffffffff, !P0 ;  /* 0xffffffffbbbb7807 */ /* 0x000fc80004000000 */
.L_x_190:
        /* <DEDUP_REMOVED lines=33> */
.L_x_194:
[----:B------:R-:W-:-:S04]  /*0500*/  ISETP.NE.U32.AND P1, PT, RZ, c[0x0][0x2e0], PT ;  /* 0x0000b800ff007a0c */ /* 0x000fc80003f25070 */
[----:B------:R-:W-:-:S13]  /*0510*/  ISETP.NE.AND.EX P1, PT, RZ, c[0x0][0x2e4], PT, P1 ;  /* 0x0000b900ff007a0c */ /* 0x000fda0003f25310 */
[----:B------:R-:W-:Y:S05]  /*0520*/  @!P1 BRA `(.L_x_195) ;  /* 0x0000003000009947 */ /* 0x000fea0003800000 */
[----:B------:R-:W-:-:S06]  /*0530*/  IMAD.WIDE R4, R187, R4, c[0x0][0x2e0] ;  /* 0x0000b800bb047625 */ /* 0x000fcc00078e0204 */
[----:B------:R1:W5:Y:S01]  /*0540*/  LDG.E R5, [R4.64] ;  /* 0x0000000804057981 */ /* 0x000362000c1e1900 */
[----:B------:R-:W-:Y:S05]  /*0550*/  BRA `(.L_x_196) ;  /* 0x0000004000007947 */ /* 0x000fea0003800000 */
.L_x_195:
[----:B------:R-:W-:Y:S05]  /*0560*/  @!P3 BRA `(.L_x_196) ;  /* 0x000000300000b947 */ /* 0x000fea0003800000 */
[----:B------:R-:W2:Y:S04]  /*0570*/  LDG.E R5, [R16.64] ;  /* 0x0000000810057981 */ /* 0x000ea8000c1e1900 */
[----:B------:R-:W2:Y:S02]  /*0580*/  LDG.E R4, [R16.64+0x4] ;  /* 0x0000040810047981 */ /* 0x000ea4000c1e1900 */
[----:B--2---:R-:W-:Y:S02]  /*0590*/  IADD3 R5, -R5, R4, RZ ;  /* 0x0000000405057210 */ /* 0x004fe40007ffe1ff */
.L_x_196:
        /* <DEDUP_REMOVED lines=358> */
.L_x_199:
[----:B------:R-:W-:Y:S05]  /*1c00*/  BSYNC B0 ;  /* 0x0000000000007941 */ /* 0x000fea0003800000 */
.L_x_198:
        /* <DEDUP_REMOVED lines=59> */
.L_x_202:
        /* <DEDUP_REMOVED lines=161> */
.L_x_200:
        /* <DEDUP_REMOVED lines=435> */
.L_x_201:
        /* <DEDUP_REMOVED lines=167> */
.L_x_197:
[----:B------:R-:W-:Y:S05]  /*4f70*/  @P2 EXIT ;  /* 0x000000000000294d */ /* 0x000fea0003800000 */
[----:B------:R-:W-:-:S04]  /*4f80*/  ISETP.NE.U32.AND P1, PT, RZ, c[0x0][0x360], PT ;  /* 0x0000d800ff007a0c */ /* 0x000fc80003f25070 */
[----:B------:R-:W-:-:S13]  /*4f90*/  ISETP.NE.AND.EX P1, PT, RZ, c[0x0][0x364], PT, P1 ;  /* 0x0000d900ff007a0c */ /* 0x000fda0003f25310 */
[----:B------:R-:W-:-:S04]  /*4fa0*/  @P1 IMAD.MOV.U32 R0, RZ, RZ, 0x4 ;  /* 0x00000004ff001424 */ /* 0x000fc800078e00ff */
[----:B------:R-:W-:-:S06]  /*4fb0*/  @P1 IMAD.WIDE R6, R187, R0, c[0x0][0x360] ;  /* 0x0000d800bb061625 */ /* 0x000fcc00078e0200 */
[----:B------:R2:W3:Y:S01]  /*4fc0*/  @P1 LDG.E R6, [R6.64] ;  /* 0x0000000806061981 */ /* 0x0004e2000c1e1900 */
[----:B------:R-:W4:Y:S01]  /*4fd0*/  S2UR UR6, SR_CTAID.X ;  /* 0x00000000000679c3 */ /* 0x000f220000002500 */
[----:B------:R-:W-:Y:S01]  /*4fe0*/  IMAD.MOV.U32 R0, RZ, RZ, c[0x0][0x338] ;  /* 0x0000ce00ff007624 */ /* 0x000fe200078e00ff */
[----:B------:R-:W-:Y:S01]  /*4ff0*/  ULDC UR5, c[0x0][0x358] ;  /* 0x0000d60000057ab9 */ /* 0x000fe20000000800 */
[----:B------:R-:W5:Y:S01]  /*5000*/  S2R R3, SR_CTAID.Y ;  /* 0x0000000000037919 */ /* 0x000f620000002600 */
[----:B------:R-:W-:Y:S01]  /*5010*/  ULDC UR4, c[0x0][0x2f4] ;  /* 0x0000bd0000047ab9 */ /* 0x000fe20000000800 */
[----:B-1----:R-:W-:Y:S02]  /*5020*/  IMAD R4, R187, c[0x0][0x2f4], RZ ;  /* 0x0000bd00bb047a24 */ /* 0x002fe400078e02ff */
[----:B------:R-:W-:Y:S01]  /*5030*/  BAR.SYNC.DEFER_BLOCKING 0x1, 0x100 ;  /* 0x0044000000007b1d */ /* 0x000fe20000010000 */
[----:B------:R-:W-:Y:S02]  /*5040*/  ISETP.NE.AND P0, PT, R0, 0x1, PT ;  /* 0x000000010000780c */ /* 0x000fe40003f05270 */
[----:B------:R-:W-:-:S03]  /*5050*/  SHF.R.S32.HI R5, RZ, 0x1f, R4 ;  /* 0x0000001fff057819 */ /* 0x000fc60000011404 */
[----:B------:R-:W1:Y:S01]  /*5060*/  S2R R2, SR_TID.X ;  /* 0x0000000000027919 */ /* 0x000e620000002100 */
[----:B------:R-:W-:Y:S01]  /*5070*/  BSSY B0, `(.L_x_203) ;  /* 0x0000021000007945 */ /* 0x000fe20003800000 */
[----:B----4-:R-:W-:-:S06]  /*5080*/  UIMAD UR5, UR6, UR5, URZ ;  /* 0x00000005060572a4 */ /* 0x010fcc000f8e023f */
[----:B-----5:R-:W-:Y:S01]  /*5090*/  @P0 IMAD.HI.U32 R0, R3, c[0x0][0x33c], RZ ;  /* 0x0000cf0003000a27 */ /* 0x020fe200078e00ff */
[----:B------:R-:W-:-:S03]  /*50a0*/  UIMAD UR5, UR5, UR4, URZ ;  /* 0x00000004050572a4 */ /* 0x000fc6000f8e023f */
[----:B--2---:R-:W-:Y:S01]  /*50b0*/  IMAD.MOV.U32 R7, RZ, RZ, R3 ;  /* 0x000000ffff077224 */ /* 0x004fe200078e0003 */
[----:B------:R-:W-:Y:S01]  /*50c0*/  @P0 SHF.R.U32.HI R7, RZ, c[0x0][0x340], R0 ;  /* 0x0000d000ff070a19 */ /* 0x000fe20000011600 */
[----:B------:R-:W-:Y:S01]  /*50d0*/  USHF.R.S32.HI UR4, URZ, 0x1f, UR5 ;  /* 0x0000001f3f047899 */ /* 0x000fe20008011405 */
[----:B------:R-:W-:Y:S02]  /*50e0*/  SHF.R.S32.HI R0, RZ, 0x1f, R187 ;  /* 0x0000001fff007819 */ /* 0x000fe400000114bb */
[--C-:B------:R-:W-:Y:S01]  /*50f0*/  IADD3 R4, P2, P0, R4, UR5, R7.reuse ;  /* 0x0000000504047c10 */ /* 0x100fe2000f85e007 */
[----:B------:R-:W-:Y:S01]  /*5100*/  IMAD.MOV R8, RZ, RZ, -R7 ;  /* 0x000000ffff087224 */ /* 0x000fe200078e0a07 */
[----:B------:R-:W-:-:S03]  /*5110*/  SEL R0, R0, RZ, !P1 ;  /* 0x000000ff00007207 */ /* 0x000fc60004800000 */
[----:B------:R-:W-:Y:S02]  /*5120*/  IMAD R8, R8, c[0x0][0x338], R3 ;  /* 0x0000ce0008087a24 */ /* 0x000fe400078e0203 */
[C---:B---3--:R-:W-:Y:S01]  /*5130*/  @P1 IMAD R9, R187.reuse, 0x80, R6 ;  /* 0x00000080bb091824 */ /* 0x048fe200078e0206 */
[----:B------:R-:W-:Y:S02]  /*5140*/  SHF.R.S32.HI R6, RZ, 0x1f, R7 ;  /* 0x0000001fff067819 */ /* 0x000fe40000011407 */
[----:B------:R-:W-:Y:S02]  /*5150*/  SEL R187, R187, RZ, !P1 ;  /* 0x000000ffbbbb7207 */ /* 0x000fe40004800000 */
[----:B------:R-:W-:Y:S02]  /*5160*/  @P1 SHF.R.S32.HI R10, RZ, 0x1f, R9 ;  /* 0x0000001fff0a1819 */ /* 0x000fe40000011409 */
[----:B------:R-:W-:Y:S02]  /*5170*/  IADD3.X R5, R5, UR4, R6, P2, P0 ;  /* 0x0000000405057c10 */ /* 0x000fe400097e0406 */
[----:B------:R-:W-:-:S02]  /*5180*/  @P1 LEA.HI R10, R10, R9, RZ, 0x7 ;  /* 0x000000090a0a1211 */ /* 0x000fc400078f38ff */
[----:B-1----:R-:W-:Y:S02]  /*5190*/  ISETP.NE.AND P2, PT, R2, RZ, PT ;  /* 0x000000ff0200720c */ /* 0x002fe40003f45270 */
[----:B------:R-:W-:Y:S01]  /*51a0*/  SHF.L.U64.HI R5, R4, 0x2, R5 ;  /* 0x0000000204057819 */ /* 0x000fe20000010205 */
[----:B------:R-:W-:Y:S02]  /*51b0*/  @P1 IMAD.SHL.U32 R10, R10, 0x40, RZ ;  /* 0x000000400a0a1824 */ /* 0x000fe400078e00ff */
[----:B------:R-:W-:-:S03]  /*51c0*/  IMAD.SHL.U32 R4, R4, 0x4, RZ ;  /* 0x0000000404047824 */ /* 0x000fc600078e00ff */
[----:B------:R-:W-:Y:S02]  /*51d0*/  @P1 LOP3.LUT R10, R10, 0xffffe000, RZ, 0xc0, !PT ;  /* 0xffffe0000a0a1812 */ /* 0x000fe400078ec0ff */
[----:B------:R-:W-:Y:S02]  /*51e0*/  IADD3 R12, P0, R4, c[0x0][0x350], RZ ;  /* 0x0000d400040c7a10 */ /* 0x000fe40007f1e0ff */
[----:B------:R-:W-:Y:S02]  /*51f0*/  @P1 SHF.R.S32.HI R11, RZ, 0x1f, R10 ;  /* 0x0000001fff0b1819 */ /* 0x000fe4000001140a */
[----:B------:R-:W-:Y:S01]  /*5200*/  IADD3.X R13, R5, c[0x0][0x354], RZ, P0, !PT ;  /* 0x0000d500050d7a10 */ /* 0x000fe200007fe4ff */
[----:B------:R-:W-:Y:S01]  /*5210*/  @!P1 CS2R R10, SRZ ;  /* 0x00000000000a9805 */ /* 0x000fe2000001ff00 */
[----:B------:R-:W-:Y:S05]  /*5220*/  @P2 BRA `(.L_x_204) ;  /* 0x0000005000002947 */ /* 0x000fea0003800000 */
.L_x_205:
[----:B------:R-:W2:Y:S01]  /*5230*/  LDG.E.STRONG.GPU R3, [R12.64] ;  /* 0x000000080c037981 */ /* 0x000ea2000c1ef900 */
[----:B------:R-:W-:Y:S01]  /*5240*/  YIELD ;  /* 0x0000000000007946 */ /* 0x000fe20003800000 */
[----:B--2---:R-:W-:Y:S01]  /*5250*/  ISETP.NE.AND P0, PT, R3, R8, PT ;  /* 0x000000080300720c */ /* 0x004fe20003f05270 */
[----:B------:R-:W-:-:S12]  /*5260*/  CCTL.IVALL ;  /* 0x00000000ff00798f */ /* 0x000fd80002000000 */
[----:B------:R-:W-:Y:S05]  /*5270*/  @P0 BRA `(.L_x_205) ;  /* 0xffffffb000000947 */ /* 0x000fea000383ffff */
.L_x_204:
[----:B------:R-:W-:Y:S05]  /*5280*/  BSYNC B0 ;  /* 0x0000000000007941 */ /* 0x000fea0003800000 */
.L_x_203:
[----:B------:R-:W-:Y:S01]  /*5290*/  MOV R9, 0xffffffff ;  /* 0xffffffff00097802 */ /* 0x000fe20000000f00 */
[----:B------:R-:W-:Y:S05]  /*52a0*/  BRA.CONV ~URZ, `(.L_x_206) ;  /* 0x000000237f007947 */ /* 0x000fea000b800000 */
[----:B------:R-:W-:Y:S02]  /*52b0*/  MOV R14, 0x52d0 ;  /* 0x000052d0000e7802 */ /* 0x000fe40000000f00 */
[----:B------:R-:W-:Y:S05]  /*52c0*/  CALL.REL.NOINC `($__internal_1_$__cuda_sm70_warpsync) ;  /* 0x0000089000007944 */ /* 0x000fea0003c00000 */
.L_x_206:
[----:B------:R-:W-:Y:S01]  /*52d0*/  USHF.L.U32 UR5, UR6, 0xd, URZ ;  /* 0x0000000d06057899 */ /* 0x000fe2000800063f */
[----:B------:R-:W-:Y:S01]  /*52e0*/  SHF.R.S32.HI R3, RZ, 0x1f, R2 ;  /* 0x0000001fff037819 */ /* 0x000fe20000011402 */
[----:B------:R-:W-:-:S06]  /*52f0*/  NOP ;  /* 0x0000000000007918 */ /* 0x000fcc0000000000 */
[----:B------:R-:W-:Y:S01]  /*5300*/  USHF.R.S32.HI UR4, URZ, 0x1f, UR5 ;  /* 0x0000001f3f047899 */ /* 0x000fe20008011405 */
[----:B------:R-:W-:Y:S01]  /*5310*/  IADD3 R10, P1, P0, R10, UR5, R2 ;  /* 0x000000050a0a7c10 */ /* 0x000fe2000f83e002 */
[----:B------:R-:W-:-:S04]  /*5320*/  IMAD R2, R6, c[0x0][0x328], RZ ;  /* 0x0000ca0006027a24 */ /* 0x000fc800078e02ff */
[----:B------:R-:W-:Y:S01]  /*5330*/  IADD3.X R11, R11, UR4, R3, P1, P0 ;  /* 0x000000040b0b7c10 */ /* 0x000fe20008fe0403 */
[C---:B------:R-:W-:Y:S02]  /*5340*/  IMAD R3, R7.reuse, c[0x0][0x32c], R2 ;  /* 0x0000cb0007037a24 */ /* 0x040fe400078e0202 */
[----:B------:R-:W-:Y:S02]  /*5350*/  IMAD R2, R0, c[0x0][0x330], RZ ;  /* 0x0000cc0000027a24 */ /* 0x000fe400078e02ff */
[----:B------:R-:W-:-:S04]  /*5360*/  IMAD.WIDE.U32 R14, R7, c[0x0][0x328], R10 ;  /* 0x0000ca00070e7a25 */ /* 0x000fc800078e000a */
[----:B------:R-:W-:Y:S01]  /*5370*/  IMAD R2, R187, c[0x0][0x334], R2 ;  /* 0x0000cd00bb027a24 */ /* 0x000fe200078e0202 */
[----:B------:R-:W-:-:S05]  /*5380*/  IADD3 R15, R15, R3, RZ ;  /* 0x000000030f0f7210 */ /* 0x000fca0007ffe0ff */
[----:B------:R-:W-:-:S05]  /*5390*/  IMAD.WIDE.U32 R14, R187, c[0x0][0x330], R14 ;  /* 0x0000cc00bb0e7a25 */ /* 0x000fca00078e000e */
[----:B------:R-:W-:Y:S02]  /*53a0*/  IADD3 R2, R15, R2, RZ ;  /* 0x000000020f027210 */ /* 0x000fe40007ffe0ff */
        /* <DEDUP_REMOVED lines=36> */
[----:B-1----:R-:W-:Y:S05]  /*55f0*/  CALL.REL.NOINC `($__internal_1_$__cuda_sm70_warpsync) ;  /* 0x0000056000007944 */ /* 0x002fea0003c00000 */
.L_x_207:
        /* <DEDUP_REMOVED lines=12> */
.L_x_209:
[----:B------:R-:W-:Y:S05]  /*56c0*/  BSYNC B0 ;  /* 0x0000000000007941 */ /* 0x000fea0003800000 */
.L_x_208:
[----:B------:R-:W-:Y:S01]  /*56d0*/  IADD3 R4, P0, R4, c[0x0][0x348], RZ ;  /* 0x0000d20004047a10 */ /* 0x000fe20007f1e0ff */
[----:B------:R-:W-:Y:S03]  /*56e0*/  BSSY B0, `(.L_x_210) ;  /* 0x0000008000007945 */ /* 0x000fe60003800000 */
[----:B------:R-:W-:Y:S01]  /*56f0*/  IADD3.X R5, R5, c[0x0][0x34c], RZ, P0, !PT ;  /* 0x0000d30005057a10 */ /* 0x000fe200007fe4ff */
[----:B------:R-:W-:Y:S05]  /*5700*/  @P2 BRA `(.L_x_211) ;  /* 0x0000005000002947 */ /* 0x000fea0003800000 */
.L_x_212:
[----:B--2---:R-:W2:Y:S01]  /*5710*/  LDG.E.STRONG.GPU R3, [R4.64] ;  /* 0x0000000804037981 */ /* 0x004ea2000c1ef900 */
[----:B------:R-:W-:Y:S01]  /*5720*/  YIELD ;  /* 0x0000000000007946 */ /* 0x000fe20003800000 */
[----:B--2---:R-:W-:Y:S01]  /*5730*/  ISETP.NE.AND P0, PT, R3, R8, PT ;  /* 0x000000080300720c */ /* 0x004fe20003f05270 */
[----:B------:R-:W-:-:S12]  /*5740*/  CCTL.IVALL ;  /* 0x00000000ff00798f */ /* 0x000fd80002000000 */
[----:B------:R-:W-:Y:S05]  /*5750*/  @P0 BRA `(.L_x_212) ;  /* 0xffffffb000000947 */ /* 0x000fea000383ffff */
.L_x_211:
[----:B------:R-:W-:Y:S05]  /*5760*/  BSYNC B0 ;  /* 0x0000000000007941 */ /* 0x000fea0003800000 */
.L_x_210:
[----:B------:R-:W-:Y:S05]  /*5770*/  BRA.CONV ~URZ, `(.L_x_213) ;  /* 0x000000237f007947 */ /* 0x000fea000b800000 */
[----:B------:R-:W-:Y:S02]  /*5780*/  MOV R14, 0x57a0 ;  /* 0x000057a0000e7802 */ /* 0x000fe40000000f00 */
[----:B-12---:R-:W-:Y:S05]  /*5790*/  CALL.REL.NOINC `($__internal_1_$__cuda_sm70_warpsync) ;  /* 0x000003c000007944 */ /* 0x006fea0003c00000 */
.L_x_213:
[----:B------:R-:W-:Y:S01]  /*57a0*/  MOV R2, R10 ;  /* 0x0000000a00027202 */ /* 0x000fe20000000f00 */
[----:B------:R-:W-:Y:S01]  /*57b0*/  IMAD R6, R6, c[0x0][0x300], RZ ;  /* 0x0000c00006067a24 */ /* 0x000fe200078e02ff */
[----:B--2---:R-:W-:Y:S01]  /*57c0*/  MOV R3, R11 ;  /* 0x0000000b00037202 */ /* 0x004fe20000000f00 */
[----:B------:R-:W-:Y:S01]  /*57d0*/  IMAD R0, R0, c[0x0][0x308], RZ ;  /* 0x0000c20000007a24 */ /* 0x000fe200078e02ff */
[----:B------:R-:W-:-:S06]  /*57e0*/  NOP ;  /* 0x0000000000007918 */ /* 0x000fcc0000000000 */
[----:B------:R-:W-:-:S04]  /*57f0*/  IMAD.WIDE.U32 R2, R7, c[0x0][0x300], R2 ;  /* 0x0000c00007027a25 */ /* 0x000fc800078e0002 */
[----:B------:R-:W-:Y:S02]  /*5800*/  IMAD R6, R7, c[0x0][0x304], R6 ;  /* 0x0000c10007067a24 */ /* 0x000fe400078e0206 */
[----:B------:R-:W-:-:S03]  /*5810*/  IMAD R0, R187, c[0x0][0x30c], R0 ;  /* 0x0000c300bb007a24 */ /* 0x000fc600078e0200 */
        /* <DEDUP_REMOVED lines=39> */
[----:B-12---:R-:W-:Y:S05]  /*5a90*/  CALL.REL.NOINC `($__internal_1_$__cuda_sm70_warpsync) ;  /* 0x000000c000007944 */ /* 0x006fea0003c00000 */
.L_x_214:
        /* <DEDUP_REMOVED lines=12> */
        .weak           $__internal_1_$__cuda_sm70_warpsync
        .type           $__internal_1_$__cuda_sm70_warpsync,@function
        .size           $__internal_1_$__cuda_sm70_warpsync,(.L_x_5614 - $__internal_1_$__cuda_sm70_warpsync)
$__internal_1_$__cuda_sm70_warpsync:
[----:B------:R-:W-:Y:S01]  /*5b60*/  MOV R15, 0x0 ;  /* 0x00000000000f7802 */ /* 0x000fe20000000f00 */
[----:B------:R-:W-:Y:S04]  /*5b70*/  WARPSYNC R9 ;  /* 0x0000000900007348 */ /* 0x000fe80003800000 */
[----:B------:R-:W-:Y:S05]  /*5b80*/  RET.REL.NODEC R14 `(_ZN7cutlass13device_kernelIN5flash19enable_sm80_to_sm89INS1_16FlashAttnBwdSm80INS1_25CollectiveMainloopBwdSm80ILi2ELi2EN4cute5tupleIJNS5_1CILi64EEENS7_ILi128EEES8_EEENS_6half_tEfNS_4arch4Sm80ELb0ELb0ELb1ELb1ELb1ELb0ELb0ELb0ELi2ELi2ELi4ELi2ELb1EEENS1_24CollectiveEpilogueBwdGQAISA_fSD_Li256ELb1ELb1EEENS1_19SingleTileSchedulerILb1ELb0ELb0ELi128EEEEEEEEEvNT_6ParamsE) ;  /* 0xffffa4700e007950 */ /* 0x000fea0003c3ffff */
.L_x_215:
        /* <DEDUP_REMOVED lines=15> */
.L_x_5614:


//--------------------- .text._ZN7cutlass13device_kernelIN5flash19enable_sm80_to_sm89INS1_16FlashAttnBwdSm80INS1_25CollectiveMainloopBwdSm80ILi2ELi2EN4cute5tupleIJNS5_1CILi64EEENS7_ILi128EEES8_EEENS_6half_tEfNS_4arch4Sm80ELb0ELb1ELb1ELb0ELb0ELb0ELb0ELb0ELi2ELi2ELi4ELi2ELb1EEENS1_21CollectiveEpilogueBwdISA_SB_SD_Li256ELb0ELb0ELi2EEENS1_19SingleTileSchedulerILb0ELb0ELb0ELi128EEEEEEEEEvNT_6ParamsE --------------------------
	.section	.text._ZN7cutlass13device_kernelIN5flash19enable_sm80_to_sm89INS1_16FlashAttnBwdSm80INS1_25CollectiveMainloopBwdSm80ILi2ELi2EN4cute5tupleIJNS5_1CILi64EEENS7_ILi128EEES8_EEENS_6half_tEfNS_4arch4Sm80ELb0ELb1ELb1ELb0ELb0ELb0ELb0ELb0ELi2ELi2ELi4ELi2ELb1EEENS1_21CollectiveEpilogueBwdISA_SB_SD_Li256ELb0ELb0ELi2EEENS1_19SingleTileSchedulerILb0ELb0ELb0ELi128EEEEEEEEEvNT_6ParamsE,"ax",@progbits
	.sectioninfo	@"SHI_REGISTERS=254"
	.align	128
.text._ZN7cutlass13device_kernelIN5flash19enable_sm80_to_sm89INS1_16FlashAttnBwdSm80INS1_25CollectiveMainloopBwdSm80ILi2ELi2EN4cute5tupleIJNS5_1CILi64EEENS7_ILi128EEES8_EEENS_6half_tEfNS_4arch4Sm80ELb0ELb1ELb1ELb0ELb0ELb0ELb0ELb0ELi2ELi2ELi4ELi2ELb1EEENS1_21CollectiveEpilogueBwdISA_SB_SD_Li256ELb0ELb0ELi2EEENS1_19SingleTileSchedulerILb0ELb0ELb0ELi128EEEEEEEEEvNT_6ParamsE:
        .type           _ZN7cutlass13device_kernelIN5flash19enable_sm80_to_sm89INS1_16FlashAttnBwdSm80INS1_25CollectiveMainloopBwdSm80ILi2ELi2EN4cute5tupleIJNS5_1CILi64EEENS7_ILi128EEES8_EEENS_6half_tEfNS_4arch4Sm80ELb0ELb1ELb1ELb0ELb0ELb0ELb0ELb0ELi2ELi2ELi4ELi2ELb1EEENS1_21CollectiveEpilogueBwdISA_SB_SD_Li256ELb0ELb0ELi2EEENS1_19SingleTileSchedulerILb0ELb0ELb0ELi128EEEEEEEEEvNT_6ParamsE,@function
        .size           _ZN7cutlass13device_kernelIN5flash19enable_sm80_to_sm89INS1_16FlashAttnBwdSm80INS1_25CollectiveMainloopBwdSm80ILi2ELi2EN4cute5tupleIJNS5_1CILi64EEENS7_ILi128EEES8_EEENS_6half_tEfNS_4arch4Sm80ELb0ELb1ELb1ELb0ELb0ELb0ELb0ELb0ELi2ELi2ELi4ELi2ELb1EEENS1_21CollectiveEpilogueBwdISA_SB_SD_Li256ELb0ELb0ELi2EEENS1_19SingleTileSchedulerILb0ELb0ELb0ELi128EEEEEEEEEvNT_6ParamsE,(.L_x_5616 - _ZN7cutlass13device_kernelIN5flash19enable_sm80_to_sm89INS1_16FlashAttnBwdSm80INS1_25CollectiveMainloopBwdSm80ILi2ELi2EN4cute5tupleIJNS5_1CILi64EEENS7_ILi128EEES8_EEENS_6half_tEfNS_4arch4Sm80ELb0ELb1ELb1ELb0ELb0ELb0ELb0ELb0ELi2ELi2ELi4ELi2ELb1EEENS1_21CollectiveEpilogueBwdISA_SB_SD_Li256ELb0ELb0ELi2EEENS1_19SingleTileSchedulerILb0ELb0ELb0ELi128EEEEEEEEEvNT_6ParamsE)
        .other          _ZN7cutlass13device_kernelIN5flash19enable_sm80_to_sm89INS1_16FlashAttnBwdSm80INS1_25CollectiveMainloopBwdSm80ILi2ELi2EN4cute5tupleIJNS5_1CILi64EEENS7_ILi128EEES8_EEENS_6half_tEfNS_4arch4Sm80ELb0ELb1ELb1ELb0ELb0ELb0ELb0ELb0ELi2ELi2ELi4ELi2ELb1EEENS1_21CollectiveEpilogueBwdISA_SB_SD_Li256ELb0ELb0ELi2EEENS1_19SingleTileSchedulerILb0ELb0ELb0ELi128EEEEEEEEEvNT_6ParamsE,@"STO_CUDA_ENTRY STV_DEFAULT"
_ZN7cutlass13device_kernelIN5flash19enable_sm80_to_sm89INS1_16FlashAttnBwdSm80INS1_25CollectiveMainloopBwdSm80ILi2ELi2EN4cute5tupleIJNS5_1CILi64EEENS7_ILi128EEES8_EEENS_6half_tEfNS_4arch4Sm80ELb0ELb1ELb1ELb0ELb0ELb0ELb0ELb0ELi2ELi2ELi4ELi2ELb1EEENS1_21CollectiveEpilogueBwdISA_SB_SD_Li256ELb0ELb0ELi2EEENS1_19SingleTileSchedulerILb0ELb0ELb0ELi128EEEEEEEEEvNT_6ParamsE:
[----:B------:R-:W-:Y:S02]  /*0000*/  MOV R1, c[0x0][0x28] ;  /* 0x00000a0000017a02 */ /* 0x000fe40000000f00 */
[----:B------:R-:W1:Y:S02]  /*0010*/  S2UR UR18, SR_CTAID.Z ;  /* 0x00000000001279c3 */ /* 0x000e640000002700 */
[----:B-1----:R-:W-:-:S13]  /*0020*/  ISETP.LE.AND P0, PT, RZ, UR18, PT ;  /* 0x00000012ff007c0c */ /* 0x002fda000bf03270 */
[----:B------:R-:W-:Y:S05]  /*0030*/  @!P0 EXIT ;  /* 0x000000000000894d */ /* 0x000fea0003800000 */
[----:B------:R-:W1:Y:S01]  /*0040*/  S2UR UR13, SR_CTAID.X ;  /* 0x00000000000d79c3 */ /* 0x000e620000002500 */
[----:B------:R-:W2:Y:S01]  /*0050*/  S2R R6, SR_TID.X ;  /* 0x0000000000067919 */ /* 0x000ea20000002100 */
[----:B------:R-:W-:Y:S02]  /*0060*/  ULDC UR5, c[0x0][0x168] ;  /* 0x00005a0000057ab9 */ /* 0x000fe40000000800 */
[----:B------:R-:W-:Y:S01]  /*0070*/  UIADD3 UR6, UR5, 0x3f, URZ ;  /* 0x0000003f05067890 */ /* 0x000fe2000fffe03f */
[----:B------:R-:W3:Y:S03]  /*0080*/  S2R R5, SR_CTAID.Y ;  /* 0x0000000000057919 */ /* 0x000ee60000002600 */
[----:B------:R-:W-:-:S04]  /*0090*/  USHF.R.S32.HI UR4, URZ, 0x1f, UR6 ;  /* 0x0000001f3f047899 */ /* 0x000fc80008011406 */
[----:B------:R-:W-:-:S04]  /*00a0*/  ULEA.HI UR4, UR4, UR6, URZ, 0x6 ;  /* 0x0000000604047291 */ /* 0x000fc8000f8f303f */
[----:B------:R-:W-:Y:S01]  /*00b0*/  USHF.R.S32.HI UR15, URZ, 0x6, UR4 ;  /* 0x000000063f0f7899 */ /* 0x000fe20008011404 */
[----:B-1----:R-:W-:-:S13]  /*00c0*/  ISETP.LE.AND P0, PT, RZ, UR13, PT ;  /* 0x0000000dff007c0c */ /* 0x002fda000bf03270 */
[----:B------:R-:W-:Y:S05]  /*00d0*/  @!P0 BRA `(.L_x_216) ;  /* 0x000000b000008947 */ /* 0x000fea0003800000 */
[----:B--23--:R-:W-:Y:S02]  /*00e0*/  UIADD3 UR5, UR5, 0xbf, URZ ;  /* 0x000000bf05057890 */ /* 0x00cfe4000fffe03f */
[----:B------:R-:W-:Y:S02]  /*00f0*/  ULDC UR4, c[0x0][0x198] ;  /* 0x0000660000047ab9 */ /* 0x000fe40000000800 */
[----:B------:R-:W-:-:S03]  /*0100*/  UIADD3 UR4, UR5, -UR4, URZ ;  /* 0x8000000405047290 */ /* 0x000fc6000fffe03f */
[----:B------:R-:W-:Y:S02]  /*0110*/  ULDC UR5, c[0x0][0x2a0] ;  /* 0x0000a80000057ab9 */ /* 0x000fe40000000800 */
[----:B------:R-:W-:-:S04]  /*0120*/  ULEA UR4, UR13, UR4, 0x7 ;  /* 0x000000040d047291 */ /* 0x000fc8000f8e383f */
[----:B------:R-:W-:-:S04]  /*0130*/  UIADD3 UR5, UR4, UR5, URZ ;  /* 0x0000000504057290 */ /* 0x000fc8000fffe03f */
[----:B------:R-:W-:-:S04]  /*0140*/  USHF.R.S32.HI UR4, URZ, 0x1f, UR5 ;  /* 0x0000001f3f047899 */ /* 0x000fc80008011405 */
[----:B------:R-:W-:-:S04]  /*0150*/  ULEA.HI UR4, UR4, UR5, URZ, 0x6 ;  /* 0x0000000504047291 */ /* 0x000fc8000f8f303f */
[----:B------:R-:W-:-:S04]  /*0160*/  USHF.R.S32.HI UR4, URZ, 0x6, UR4 ;  /* 0x000000063f047899 */ /* 0x000fc80008011404 */
[----:B------:R-:W-:-:S04]  /*0170*/  UISETP.LT.AND UP0, UPT, UR15, UR4, UPT ;  /* 0x000000040f00728c */ /* 0x000fc8000bf01270 */
[----:B------:R-:W-:Y:S02]  /*0180*/  USEL UR15, UR15, UR4, UP0 ;  /* 0x000000040f0f7287 */ /* 0x000fe40008000000 */
.L_x_216:
[----:B--23--:R-:W-:Y:S01]  /*0190*/  USHF.L.U32 UR14, UR13, 0x7, URZ ;  /* 0x000000070d0e7899 */ /* 0x00cfe2000800063f */
[----:B------:R-:W-:Y:S01]  /*01a0*/  PLOP3.LUT P1, PT, PT, PT, PT, 0x80, 0x0 ;  /* 0x000000000000781c */ /* 0x000fe20003f2f070 */
[----:B------:R-:W-:Y:S01]  /*01b0*/  ULDC UR6, c[0x0][0x198] ;  /* 0x0000660000067ab9 */ /* 0x000fe20000000800 */
[----:B------:R-:W-:Y:S01]  /*01c0*/  CS2R R94, SRZ ;  /* 0x00000000005e7805 */ /* 0x000fe2000001ff00 */
[----:B------:R-:W-:Y:S01]  /*01d0*/  ULDC UR5, c[0x0][0x168] ;  /* 0x00005a0000057ab9 */ /* 0x000fe20000000800 */
[----:B------:R-:W-:Y:S01]  /*01e0*/  CS2R R92, SRZ ;  /* 0x00000000005c7805 */ /* 0x000fe2000001ff00 */
[----:B------:R-:W-:Y:S01]  /*01f0*/  UIADD3 UR5, UR14, UR5, -UR6 ;  /* 0x000000050e057290 */ /* 0x000fe2000fffe806 */
[----:B------:R-:W-:Y:S01]  /*0200*/  CS2R R98, SRZ ;  /* 0x0000000000627805 */ /* 0x000fe2000001ff00 */
[----:B------:R-:W-:Y:S01]  /*0210*/  ULDC UR4, c[0x0][0x2a4] ;  /* 0x0000a90000047ab9 */ /* 0x000fe20000000800 */
[----:B------:R-:W-:Y:S01]  /*0220*/  CS2R R96, SRZ ;  /* 0x0000000000607805 */ /* 0x000fe2000001ff00 */
[----:B------:R-:W-:Y:S01]  /*0230*/  UIADD3 UR5, UR5, -UR4, URZ ;  /* 0x8000000405057290 */ /* 0x000fe2000fffe03f */
[----:B------:R-:W-:Y:S01]  /*0240*/  CS2R R90, SRZ ;  /* 0x00000000005a7805 */ /* 0x000fe2000001ff00 */
[----:B------:R-:W-:Y:S01]  /*0250*/  ULDC.64 UR16, c[0x0][0x118] ;  /* 0x0000460000107ab9 */ /* 0x000fe20000000a00 */
[----:B------:R-:W-:Y:S01]  /*0260*/  CS2R R88, SRZ ;  /* 0x0000000000587805 */ /* 0x000fe2000001ff00 */
[----:B------:R-:W-:Y:S01]  /*0270*/  USHF.R.S32.HI UR4, URZ, 0x1f, UR5 ;  /* 0x0000001f3f047899 */ /* 0x000fe20008011405 */
[----:B------:R-:W-:Y:S01]  /*0280*/  CS2R R86, SRZ ;  /* 0x0000000000567805 */ /* 0x000fe2000001ff00 */
[----:B------:R-:W-:Y:S01]  /*0290*/  CS2R R84, SRZ ;  /* 0x0000000000547805 */ /* 0x000fe2000001ff00 */
[----:B------:R-:W-:Y:S01]  /*02a0*/  CS2R R78, SRZ ;  /* 0x00000000004e7805 */ /* 0x000fe2000001ff00 */
[----:B------:R-:W-:Y:S01]  /*02b0*/  ULEA.HI UR4, UR4, UR5, URZ, 0x6 ;  /* 0x0000000504047291 */ /* 0x000fe2000f8f303f */
[----:B------:R-:W-:Y:S01]  /*02c0*/  CS2R R76, SRZ ;  /* 0x00000000004c7805 */ /* 0x000fe2000001ff00 */
[----:B------:R-:W-:Y:S01]  /*02d0*/  CS2R R82, SRZ ;  /* 0x0000000000527805 */ /* 0x000fe2000001ff00 */
[----:B------:R-:W-:Y:S01]  /*02e0*/  CS2R R80, SRZ ;  /* 0x0000000000507805 */ /* 0x000fe2000001ff00 */
[----:B------:R-:W-:Y:S01]  /*02f0*/  USHF.R.S32.HI UR4, URZ, 0x6, UR4 ;  /* 0x000000063f047899 */ /* 0x000fe20008011404 */
[----:B------:R-:W-:Y:S01]  /*0300*/  CS2R R74, SRZ ;  /* 0x00000000004a7805 */ /* 0x000fe2000001ff00 */
[----:B------:R-:W-:Y:S01]  /*0310*/  CS2R R72, SRZ ;  /* 0x0000000000487805 */ /* 0x000fe2000001ff00 */
[----:B------:R-:W-:Y:S01]  /*0320*/  CS2R R70, SRZ ;  /* 0x0000000000467805 */ /* 0x000fe2000001ff00 */
[----:B------:R-:W-:Y:S01]  /*0330*/  CS2R R68, SRZ ;  /* 0x0000000000447805 */ /* 0x000fe2000001ff00 */
[----:B------:R-:W-:Y:S01]  /*0340*/  CS2R R62, SRZ ;  /* 0x00000000003e7805 */ /* 0x000fe2000001ff00 */
[----:B------:R-:W-:Y:S01]  /*0350*/  IMNMX R206, RZ, UR4, !PT ;  /* 0x00000004ffce7c17 */ /* 0x000fe2000f800200 */
[----:B------:R-:W-:Y:S01]  /*0360*/  CS2R R60, SRZ ;  /* 0x00000000003c7805 */ /* 0x000fe2000001ff00 */
[----:B------:R-:W-:Y:S01]  /*0370*/  CS2R R66, SRZ ;  /* 0x0000000000427805 */ /* 0x000fe2000001ff00 */
[----:B------:R-:W-:Y:S01]  /*0380*/  CS2R R64, SRZ ;  /* 0x0000000000407805 */ /* 0x000fe2000001ff00 */
[----:B------:R-:W-:Y:S01]  /*0390*/  ISETP.LT.AND P0, PT, R206, UR15, PT ;  /* 0x0000000fce007c0c */ /* 0x000fe2000bf01270 */
        /* <DEDUP_REMOVED lines=15> */
[----:B------:R-:W-:Y:S01]  /*0490*/  IMAD.MOV.U32 R3, RZ, RZ, R5 ;  /* 0x000000ffff037224 */ /* 0x000fe200078e0005 */
[----:B------:R-:W-:Y:S01]  /*04a0*/  USHF.R.S32.HI UR23, URZ, 0x1f, UR18 ;  /* 0x0000001f3f177899 */ /* 0x000fe20008011412 */
[----:B------:R-:W-:Y:S01]  /*04b0*/  IMAD.U32 R12, RZ, RZ, UR18 ;  /* 0x00000012ff0c7e24 */ /* 0x000fe2000f8e00ff */
[----:B------:R-:W-:Y:S01]  /*04c0*/  ISETP.NE.AND P0, PT, R0, 0x1, PT ;  /* 0x000000010000780c */ /* 0x000fe20003f05270 */
[----:B------:R-:W-:Y:S01]  /*04d0*/  ULDC.64 UR4, c[0x0][0x1e8] ;  /* 0x00007a0000047ab9 */ /* 0x000fe20000000a00 */
[CC--:B------:R-:W-:Y:S01]  /*04e0*/  LEA.HI R22, R23.reuse, R6.reuse, RZ, 0x3 ;  /* 0x0000000617167211 */ /* 0x0c0fe200078f18ff */
[----:B------:R-:W-:Y:S01]  /*04f0*/  UIMAD UR4, UR23, UR4, URZ ;  /* 0x00000004170472a4 */ /* 0x000fe2000f8e023f */
[----:B------:R-:W-:Y:S01]  /*0500*/  LEA.HI R14, R23, R6, RZ, 0x6 ;  /* 0x00000006170e7211 */ /* 0x000fe200078f30ff */
[----:B------:R-:W-:Y:S01]  /*0510*/  ULDC UR19, c[0x0][0x198] ;  /* 0x0000660000137ab9 */ /* 0x000fe20000000800 */
[----:B------:R-:W-:Y:S01]  /*0520*/  LOP3.LUT R27, R22, 0xfffffff8, RZ, 0xc0, !PT ;  /* 0xfffffff8161b7812 */ /* 0x000fe200078ec0ff */
[----:B------:R-:W-:Y:S01]  /*0530*/  UIMAD UR4, UR18, UR5, UR4 ;  /* 0x00000005120472a4 */ /* 0x000fe2000f8e0204 */
[----:B------:R-:W-:Y:S01]  /*0540*/  SHF.R.S32.HI R186, RZ, 0x3, R22 ;  /* 0x00000003ffba7819 */ /* 0x000fe20000011416 */
[----:B------:R-:W-:Y:S01]  /*0550*/  UIADD3 UR19, -UR14, UR19, URZ ;  /* 0x000000130e137290 */ /* 0x000fe2000fffe13f */
[----:B------:R-:W-:Y:S01]  /*0560*/  SHF.R.S32.HI R14, RZ, 0x6, R14 ;  /* 0x00000006ff0e7819 */ /* 0x000fe2000001140e */
[----:B------:R-:W-:Y:S01]  /*0570*/  IMAD.IADD R27, R6, 0x1, -R27 ;  /* 0x00000001061b7824 */ /* 0x000fe200078e0a1b */
[----:B------:R-:W-:Y:S01]  /*0580*/  SHF.R.S32.HI R187, RZ, 0x1f, R186 ;  /* 0x0000001fffbb7819 */ /* 0x000fe200000114ba */
[----:B------:R-:W-:Y:S01]  /*0590*/  @P0 IMAD.HI.U32 R0, R5, c[0x0][0x24c], RZ ;  /* 0x0000930005000a27 */ /* 0x000fe200078e00ff */
[----:B------:R-:W-:Y:S01]  /*05a0*/  UMOV UR22, 0x6 ;  /* 0x0000000600167882 */ /* 0x000fe20000000000 */
[C---:B------:R-:W-:Y:S01]  /*05b0*/  IADD3 R4, -R186.reuse, UR19, RZ ;  /* 0x00000013ba047c10 */ /* 0x040fe2000fffe1ff */
[----:B------:R-:W-:Y:S01]  /*05c0*/  ULDC.64 UR10, c[0x0][0x1d8] ;  /* 0x00007600000a7ab9 */ /* 0x000fe20000000a00 */
[----:B------:R-:W-:Y:S01]  /*05d0*/  IMAD.SHL.U32 R190, R27, 0x8, RZ ;  /* 0x000000081bbe7824 */ /* 0x000fe200078e00ff */
[----:B------:R-:W-:Y:S01]  /*05e0*/  @P0 SHF.R.U32.HI R3, RZ, c[0x0][0x250], R0 ;  /* 0x00009400ff030a19 */ /* 0x000fe20000011600 */
[----:B------:R-:W-:Y:S01]  /*05f0*/  IMAD.SHL.U32 R15, R186, 0x40, RZ ;  /* 0x00000040ba0f7824 */ /* 0x000fe200078e00ff */
[----:B------:R-:W-:Y:S01]  /*0600*/  ISETP.GE.AND P6, PT, R4, 0x1, PT ;  /* 0x000000010400780c */ /* 0x000fe20003fc6270 */
[----:B------:R-:W-:Y:S01]  /*0610*/  IMAD.SHL.U32 R25, R14, 0x200, RZ ;  /* 0x000002000e197824 */ /* 0x000fe200078e00ff */
[----:B------:R-:W-:Y:S01]  /*0620*/  SHF.R.S32.HI R0, RZ, 0x1f, R3 ;  /* 0x0000001fff007819 */ /* 0x000fe20000011403 */
[----:B------:R-:W-:Y:S01]  /*0630*/  USHF.L.U64.HI UR20, UR10, UR22, UR11 ;  /* 0x000000160a147299 */ /* 0x000fe2000801020b */
[--C-:B------:R-:W-:Y:S01]  /*0640*/  SHF.R.S32.HI R191, RZ, 0x1f, R190.reuse ;  /* 0x0000001fffbf7819 */ /* 0x100fe200000114be */
[----:B------:R-:W-:Y:S01]  /*0650*/  USHF.L.U32 UR10, UR10, 0x6, URZ ;  /* 0x000000060a0a7899 */ /* 0x000fe2000800063f */
[----:B------:R-:W-:Y:S01]  /*0660*/  LOP3.LUT R15, R15, 0x1c0, RZ, 0xc0, !PT ;  /* 0x000001c00f0f7812 */ /* 0x000fe200078ec0ff */
[----:B------:R-:W-:Y:S01]  /*0670*/  IMAD R2, R0, c[0x0][0x1e0], RZ ;  /* 0x0000780000027a24 */ /* 0x000fe200078e02ff */
[----:B------:R-:W-:Y:S01]  /*0680*/  ISETP.GE.AND P5, PT, R4, 0x21, PT ;  /* 0x000000210400780c */ /* 0x000fe20003fa6270 */
[----:B------:R-:W-:Y:S01]  /*0690*/  IMAD.WIDE.U32 R8, R3, c[0x0][0x1e0], R190 ;  /* 0x0000780003087a25 */ /* 0x000fe200078e00be */
[----:B------:R-:W-:-:S02]  /*06a0*/  LOP3.LUT R11, R15, 0x38, R190, 0xf8, !PT ;  /* 0x000000380f0b7812 */ /* 0x000fc400078ef8be */
[C---:B------:R-:W-:Y:S01]  /*06b0*/  ISETP.GE.OR P2, PT, R190.reuse, c[0x0][0x1cc], !P6 ;  /* 0x00007300be007a0c */ /* 0x040fe20007746670 */
[----:B------:R-:W-:Y:S01]  /*06c0*/  IMAD R2, R3, c[0x0][0x1e4], R2 ;  /* 0x0000790003027a24 */ /* 0x000fe200078e0202 */
[----:B------:R-:W-:Y:S01]  /*06d0*/  ISETP.GE.OR P1, PT, R190, c[0x0][0x1cc], !P5 ;  /* 0x00007300be007a0c */ /* 0x000fe20006f26670 */
[----:B------:R-:W-:Y:S01]  /*06e0*/  IMAD R0, R0, c[0x0][0x1b0], RZ ;  /* 0x00006c0000007a24 */ /* 0x000fe200078e02ff */
[----:B------:R-:W-:Y:S01]  /*06f0*/  ISETP.GE.AND P4, PT, R4, 0x41, PT ;  /* 0x000000410400780c */ /* 0x000fe20003f86270 */
[----:B------:R-:W-:Y:S01]  /*0700*/  IMAD.IADD R9, R9, 0x1, R2 ;  /* 0x0000000109097824 */ /* 0x000fe200078e0202 */
[----:B------:R-:W-:Y:S01]  /*0710*/  SHF.R.U32.HI R2, RZ, 0x3, R15 ;  /* 0x00000003ff027819 */ /* 0x000fe2000001160f */
[----:B------:R-:W-:Y:S01]  /*0720*/  IMAD R0, R3, c[0x0][0x1b4], R0 ;  /* 0x00006d0003007a24 */ /* 0x000fe200078e0200 */
[----:B------:R-:W-:Y:S01]  /*0730*/  SHF.R.S32.HI R10, RZ, 0x1f, R5 ;  /* 0x0000001fff0a7819 */ /* 0x000fe20000011405 */
[----:B------:R-:W-:Y:S01]  /*0740*/  IMAD.WIDE.U32 R12, R12, c[0x0][0x1e8], R8 ;  /* 0x00007a000c0c7a25 */ /* 0x000fe200078e0008 */
[----:B------:R-:W-:-:S02]  /*0750*/  LOP3.LUT R11, R25, R11, R2, 0xf6, !PT ;  /* 0x0000000b190b7212 */ /* 0x000fc400078ef602 */
[----:B------:R-:W-:Y:S01]  /*0760*/  ISETP.GE.AND P3, PT, R4, 0x61, PT ;  /* 0x000000610400780c */ /* 0x000fe20003f66270 */
[----:B------:R-:W-:Y:S01]  /*0770*/  IMAD.U32 R9, RZ, RZ, UR13 ;  /* 0x0000000dff097e24 */ /* 0x000fe2000f8e00ff */
[----:B------:R-:W-:Y:S01]  /*0780*/  IADD3 R13, R13, UR4, RZ ;  /* 0x000000040d0d7c10 */ /* 0x000fe2000fffe0ff */
[----:B------:R-:W-:Y:S01]  /*0790*/  IMAD.WIDE.U32 R16, R3, c[0x0][0x1b0], R190 ;  /* 0x00006c0003107a25 */ /* 0x000fe200078e00be */
[----:B------:R-:W-:Y:S01]  /*07a0*/  ULDC.64 UR4, c[0x0][0x1b8] ;  /* 0x00006e0000047ab9 */ /* 0x000fe20000000a00 */
[C---:B------:R-:W-:Y:S01]  /*07b0*/  ISETP.GE.OR P6, PT, R190.reuse, c[0x0][0x19c], !P6 ;  /* 0x00006700be007a0c */ /* 0x040fe200077c6670 */
[----:B------:R-:W-:Y:S01]  /*07c0*/  UIMAD UR4, UR23, UR4, URZ ;  /* 0x00000004170472a4 */ /* 0x000fe2000f8e023f */
[----:B------:R-:W-:Y:S01]  /*07d0*/  IMAD.WIDE R8, R9, 0x80, R186 ;  /* 0x0000008009087825 */ /* 0x000fe200078e02ba */
[----:B------:R-:W-:Y:S02]  /*07e0*/  ISETP.GE.OR P5, PT, R190, c[0x0][0x19c], !P5 ;  /* 0x00006700be007a0c */ /* 0x000fe40006fa6670 */
[----:B------:R-:W-:Y:S01]  /*07f0*/  UIMAD UR8, UR18, UR5, UR4 ;  /* 0x00000005120872a4 */ /* 0x000fe2000f8e0204 */
[----:B------:R-:W-:-:S02]  /*0800*/  IMAD R3, R9, c[0x0][0x1d8], RZ ;  /* 0x0000760009037a24 */ /* 0x000fc400078e02ff */
[C---:B------:R-:W-:Y:S01]  /*0810*/  IMAD.WIDE.U32 R12, R8.reuse, c[0x0][0x1d8], R12 ;  /* 0x00007600080c7a25 */ /* 0x040fe200078e000c */
[----:B------:R-:W-:Y:S02]  /*0820*/  ULDC.64 UR4, c[0x0][0x188] ;  /* 0x0000620000047ab9 */ /* 0x000fe40000000a00 */
[----:B------:R-:W-:Y:S01]  /*0830*/  UIMAD.WIDE.U32 UR6, UR18, UR4, URZ ;  /* 0x00000004120672a5 */ /* 0x000fe2000f8e003f */
[----:B------:R-:W-:Y:S01]  /*0840*/  IMAD R3, R8, c[0x0][0x1dc], R3 ;  /* 0x0000770008037a24 */ /* 0x000fe200078e0203 */
[----:B------:R-:W-:Y:S01]  /*0850*/  LEA R20, P0, R12, c[0x0][0x1c0], 0x1 ;  /* 0x000070000c147a11 */ /* 0x000fe200078008ff */
[----:B------:R-:W-:Y:S01]  /*0860*/  IMAD.MOV.U32 R18, RZ, RZ, R16 ;  /* 0x000000ffff127224 */ /* 0x000fe200078e0010 */
[----:B------:R-:W-:Y:S01]  /*0870*/  UIMAD UR4, UR23, UR4, URZ ;  /* 0x00000004170472a4 */ /* 0x000fe2000f8e023f */
[----:B------:R-:W-:Y:S02]  /*0880*/  IMAD.IADD R3, R13, 0x1, R3 ;  /* 0x000000010d037824 */ /* 0x000fe400078e0203 */
[----:B------:R-:W-:-:S02]  /*0890*/  IMAD.IADD R19, R17, 0x1, R0 ;  /* 0x0000000111137824 */ /* 0x000fc400078e0200 */
[----:B------:R-:W-:Y:S01]  /*08a0*/  IMAD.U32 R16, RZ, RZ, UR18 ;  /* 0x00000012ff107e24 */ /* 0x000fe2000f8e00ff */
[----:B------:R-:W-:Y:S01]  /*08b0*/  LEA.HI.X R21, R12, c[0x0][0x1c4], R3, 0x1, P0 ;  /* 0x000071000c157a11 */ /* 0x000fe200000f0c03 */
[----:B------:R-:W-:Y:S01]  /*08c0*/  IMAD.SHL.U32 R11, R11, 0x2, RZ ;  /* 0x000000020b0b7824 */ /* 0x000fe200078e00ff */
[----:B------:R-:W-:Y:S01]  /*08d0*/  IADD3 R2, P0, R20, UR10, RZ ;  /* 0x0000000a14027c10 */ /* 0x000fe2000ff1e0ff */
[----:B------:R-:W-:-:S03]  /*08e0*/  IMAD.WIDE.U32 R16, R16, c[0x0][0x1b8], R18 ;  /* 0x00006e0010107a25 */ /* 0x000fc600078e0012 */
[----:B------:R-:W-:Y:S01]  /*08f0*/  IADD3.X R3, R21, UR20, RZ, P0, !PT ;  /* 0x0000001415037c10 */ /* 0x000fe200087fe4ff */
[----:B------:R-:W-:Y:S01]  /*0900*/  @!PT LDS RZ, [RZ] ;  /* 0x00000000fffff984 */ /* 0x000fe20000000800 */
[----:B------:R-:W-:Y:S01]  /*0910*/  @!PT LDS RZ, [RZ] ;  /* 0x00000000fffff984 */ /* 0x000fe20000000800 */
[----:B------:R-:W-:Y:S01]  /*0920*/  @!PT LDS RZ, [RZ] ;  /* 0x00000000fffff984 */ /* 0x000fe20000000800 */
[----:B------:R1:W-:Y:S01]  /*0930*/  LDGSTS.E.BYPASS.LTC128B.128 [R11+0x4080], [R20.64], !P2 ;  /* 0x04080000140b7fae */ /* 0x0003e2000d101d50 */
[----:B------:R-:W-:Y:S01]  /*0940*/  ISETP.GE.OR P0, PT, R190, c[0x0][0x1cc], !P4 ;  /* 0x00007300be007a0c */ /* 0x000fe20006706670 */
[----:B------:R-:W-:Y:S01]  /*0950*/  IMAD R0, R9, c[0x0][0x1a8], RZ ;  /* 0x00006a0009007a24 */ /* 0x000fe200078e02ff */
[----:B------:R-:W-:Y:S01]  /*0960*/  IADD3 R17, R17, UR8, RZ ;  /* 0x0000000811117c10 */ /* 0x000fe2000fffe0ff */
[----:B------:R-:W-:Y:S01]  /*0970*/  UIMAD UR8, UR18, UR5, UR4 ;  /* 0x00000005120872a4 */ /* 0x000fe2000f8e0204 */
[----:B------:R2:W-:Y:S01]  /*0980*/  LDGSTS.E.BYPASS.LTC128B.128 [R11+0x5080], [R2.64], !P1 ;  /* 0x05080000020b7fae */ /* 0x0005e2000c901d50 */
[----:B------:R-:W-:Y:S01]  /*0990*/  IADD3 R30, P1, R2, UR10, RZ ;  /* 0x0000000a021e7c10 */ /* 0x000fe2000ff3e0ff */
[----:B------:R-:W-:Y:S01]  /*09a0*/  ULDC.64 UR4, c[0x0][0x278] ;  /* 0x00009e0000047ab9 */ /* 0x000fe20000000a00 */
[----:B------:R-:W-:Y:S01]  /*09b0*/  IMAD.WIDE.U32 R18, R186, c[0x0][0x178], RZ ;  /* 0x00005e00ba127a25 */ /* 0x000fe200078e00ff */
[----:B------:R-:W-:Y:S01]  /*09c0*/  UIMAD UR9, UR23, UR4, URZ ;  /* 0x00000004170972a4 */ /* 0x000fe2000f8e023f */
[----:B------:R-:W-:Y:S01]  /*09d0*/  IADD3.X R31, R3, UR20, RZ, P1, !PT ;  /* 0x00000014031f7c10 */ /* 0x000fe20008ffe4ff */
[----:B------:R-:W-:Y:S01]  /*09e0*/  UIMAD.WIDE.U32 UR26, UR18, UR4, URZ ;  /* 0x00000004121a72a5 */ /* 0x000fe2000f8e003f */
[----:B------:R-:W-:Y:S01]  /*09f0*/  IMAD.WIDE.U32 R12, R5, c[0x0][0x180], R190 ;  /* 0x00006000050c7a25 */ /* 0x000fe200078e00be */
[----:B------:R-:W-:Y:S01]  /*0a00*/  UIMAD UR9, UR18, UR5, UR9 ;  /* 0x00000005120972a4 */ /* 0x000fe2000f8e0209 */
[----:B------:R-:W-:Y:S01]  /*0a10*/  ISETP.GE.OR P4, PT, R190, c[0x0][0x19c], !P4 ;  /* 0x00006700be007a0c */ /* 0x000fe20006786670 */
[----:B------:R3:W-:Y:S01]  /*0a20*/  LDGSTS.E.BYPASS.LTC128B.128 [R11+0x6080], [R30.64], !P0 ;  /* 0x060800001e0b7fae */ /* 0x0007e2000c101d50 */
[C---:B------:R-:W-:Y:S01]  /*0a30*/  IMAD R0, R8.reuse, c[0x0][0x1ac], R0 ;  /* 0x00006b0008007a24 */ /* 0x040fe200078e0200 */
[----:B------:R-:W-:Y:S01]  /*0a40*/  ULDC.64 UR4, c[0x0][0x290] ;  /* 0x0000a40000047ab9 */ /* 0x000fe20000000a00 */
[----:B------:R-:W-:Y:S01]  /*0a50*/  IMAD.WIDE.U32 R8, R8, c[0x0][0x1a8], R16 ;  /* 0x00006a0008087a25 */ /* 0x000fe200078e0010 */
[----:B------:R-:W-:Y:S01]  /*0a60*/  UIADD3 UR8, UR7, UR8, URZ ;  /* 0x0000000807087290 */ /* 0x000fe2000fffe03f */
[----:B------:R-:W-:Y:S01]  /*0a70*/  SHF.R.S32.HI R17, RZ, 0x1f, R206 ;  /* 0x0000001fff117819 */ /* 0x000fe200000114ce */
[----:B------:R-:W-:Y:S01]  /*0a80*/  UIADD3 UR9, UR27, UR9, URZ ;  /* 0x000000091b097290 */ /* 0x000fe2000fffe03f */
[----:B------:R-:W-:Y:S01]  /*0a90*/  IMAD.IADD R0, R9, 0x1, R0 ;  /* 0x0000000109007824 */ /* 0x000fe200078e0200 */
[----:B------:R-:W-:Y:S01]  /*0aa0*/  LEA R32, P0, R8, c[0x0][0x190], 0x1 ;  /* 0x0000640008207a11 */ /* 0x000fe200078008ff */
[----:B------:R-:W-:Y:S01]  /*0ab0*/  IMAD.SHL.U32 R188, R6, 0x4, RZ ;  /* 0x0000000406bc7824 */ /* 0x000fe200078e00ff */
[----:B------:R-:W-:Y:S01]  /*0ac0*/  UIMAD.WIDE.U32 UR24, UR18, UR4, URZ ;  /* 0x00000004121872a5 */ /* 0x000fe2000f8e003f */
[----:B------:R-:W-:Y:S01]  /*0ad0*/  IMAD R183, R187, c[0x0][0x178], RZ ;  /* 0x00005e00bbb77a24 */ /* 0x000fe200078e02ff */
[----:B------:R-:W-:Y:S01]  /*0ae0*/  LEA.HI.X R33, R8, c[0x0][0x194], R0, 0x1, P0 ;  /* 0x0000650008217a11 */ /* 0x000fe200000f0c00 */
[----:B-1----:R-:W-:Y:S01]  /*0af0*/  IMAD.SHL.U32 R20, R206, 0x40, RZ ;  /* 0x00000040ce147824 */ /* 0x002fe200078e00ff */
[----:B------:R-:W-:Y:S01]  /*0b00*/  ISETP.GT.AND P0, PT, R6, 0xf, PT ;  /* 0x0000000f0600780c */ /* 0x000fe20003f04270 */
[----:B------:R-:W-:Y:S01]  /*0b10*/  IMAD R183, R186, c[0x0][0x17c], R183 ;  /* 0x00005f00bab77a24 */ /* 0x000fe200078e02b7 */
[----:B------:R-:W-:Y:S01]  /*0b20*/  SHF.R.S32.HI R189, RZ, 0x1f, R188 ;  /* 0x0000001fffbd7819 */ /* 0x000fe200000114bc */
[----:B--2---:R-:W-:Y:S01]  /*0b30*/  IMAD R2, R10, c[0x0][0x180], RZ ;  /* 0x000060000a027a24 */ /* 0x004fe200078e02ff */
[----:B------:R-:W-:Y:S01]  /*0b40*/  IADD3 R3, P2, P1, R18, UR6, R12 ;  /* 0x0000000612037c10 */ /* 0x000fe2000f95e00c */
[----:B------:R-:W-:Y:S01]  /*0b50*/  UIMAD UR6, UR23, UR4, URZ ;  /* 0x00000004170672a4 */ /* 0x000fe2000f8e023f */
[----:B------:R-:W-:Y:S01]  /*0b60*/  IMAD R12, R10, c[0x0][0x270], RZ ;  /* 0x00009c000a0c7a24 */ /* 0x000fe200078e02ff */
[----:B------:R-:W-:Y:S01]  /*0b70*/  LEA.HI R0, R23, R6, RZ, 0x4 ;  /* 0x0000000617007211 */ /* 0x000fe200078f20ff */
[----:B------:R-:W-:Y:S01]  /*0b80*/  IMAD R2, R5, c[0x0][0x184], R2 ;  /* 0x0000610005027a24 */ /* 0x000fe200078e0202 */
[----:B------:R-:W-:Y:S01]  /*0b90*/  UIMAD UR5, UR18, UR5, UR6 ;  /* 0x00000005120572a4 */ /* 0x000fe2000f8e0206 */
[----:B------:R-:W-:Y:S01]  /*0ba0*/  IMAD.IADD R183, R19, 0x1, R183 ;  /* 0x0000000113b77824 */ /* 0x000fe200078e02b7 */
[----:B------:R-:W-:Y:S01]  /*0bb0*/  SHF.R.S32.HI R19, RZ, 0x1f, R20 ;  /* 0x0000001fff137819 */ /* 0x000fe20000011414 */
[----:B------:R-:W-:Y:S01]  /*0bc0*/  ULDC.64 UR6, c[0x0][0x208] ;  /* 0x0000820000067ab9 */ /* 0x000fe20000000a00 */
[----:B------:R-:W-:Y:S01]  /*0bd0*/  IMAD.IADD R2, R13, 0x1, R2 ;  /* 0x000000010d027824 */ /* 0x000fe200078e0202 */
[----:B------:R-:W-:Y:S01]  /*0be0*/  USHF.L.U64.HI UR11, UR6, UR22, UR7 ;  /* 0x00000016060b7299 */ /* 0x000fe20008010207 */
[C---:B------:R-:W-:Y:S01]  /*0bf0*/  IMAD R12, R5.reuse, c[0x0][0x274], R12 ;  /* 0x00009d00050c7a24 */ /* 0x040fe200078e020c */
[----:B------:R-:W-:Y:S01]  /*0c00*/  USHF.L.U32 UR12, UR6, 0x6, URZ ;  /* 0x00000006060c7899 */ /* 0x000fe2000800063f */
[----:B------:R-:W-:Y:S01]  /*0c10*/  IMAD.WIDE.U32 R8, R5, c[0x0][0x270], R188 ;  /* 0x00009c0005087a25 */ /* 0x000fe200078e00bc */
[----:B------:R-:W-:-:S02]  /*0c20*/  IADD3.X R2, R183, UR8, R2, P2, P1 ;  /* 0x00000008b7027c10 */ /* 0x000fc400097e2402 */
[----:B------:R-:W-:Y:S01]  /*0c30*/  SHF.R.S32.HI R15, RZ, 0x4, R0 ;  /* 0x00000004ff0f7819 */ /* 0x000fe20000011400 */
[----:B------:R-:W-:Y:S01]  /*0c40*/  IMAD R24, R206, UR11, RZ ;  /* 0x0000000bce187c24 */ /* 0x000fe2000f8e02ff */
[----:B------:R-:W-:Y:S01]  /*0c50*/  @!P0 IADD3 R13, P2, P1, R20, UR26, R8 ;  /* 0x0000001a140d8c10 */ /* 0x000fe2000f95e008 */
[----:B------:R-:W-:Y:S01]  /*0c60*/  IMAD.IADD R12, R9, 0x1, R12 ;  /* 0x00000001090c7824 */ /* 0x000fe200078e020c */
[C---:B------:R-:W-:Y:S01]  /*0c70*/  LEA.HI R4, R0.reuse, R15, RZ, 0x1 ;  /* 0x0000000f00047211 */ /* 0x040fe200078f08ff */
[C---:B------:R-:W-:Y:S01]  /*0c80*/  IMAD R24, R17.reuse, UR12, R24 ;  /* 0x0000000c11187c24 */ /* 0x040fe2000f8e0218 */
[----:B------:R-:W-:Y:S01]  /*0c90*/  LOP3.LUT R185, R0, 0xfffffff0, RZ, 0xc0, !PT ;  /* 0xfffffff000b97812 */ /* 0x000fe200078ec0ff */
[----:B------:R-:W-:Y:S01]  /*0ca0*/  IMAD R17, R17, c[0x0][0x178], RZ ;  /* 0x00005e0011117a24 */ /* 0x000fe200078e02ff */
[----:B------:R-:W-:Y:S01]  /*0cb0*/  @!P0 IADD3.X R12, R19, UR9, R12, P2, P1 ;  /* 0x00000009130c8c10 */ /* 0x000fe200097e240c */
[----:B------:R-:W-:Y:S01]  /*0cc0*/  IMAD.WIDE.U32 R34, R206, c[0x0][0x178], RZ ;  /* 0x00005e00ce227a25 */ /* 0x000fe200078e00ff */
[----:B---3--:R-:W-:Y:S01]  /*0cd0*/  IADD3 R30, P1, R30, UR10, RZ ;  /* 0x0000000a1e1e7c10 */ /* 0x008fe2000ff3e0ff */
[----:B------:R-:W-:Y:S01]  /*0ce0*/  UIADD3 UR10, UR25, UR5, URZ ;  /* 0x00000005190a7290 */ /* 0x000fe2000fffe03f */
[----:B------:R-:W-:Y:S01]  /*0cf0*/  LOP3.LUT R4, R4, 0xfffffffe, RZ, 0xc0, !PT ;  /* 0xfffffffe04047812 */ /* 0x000fe200078ec0ff */
[----:B------:R-:W-:Y:S01]  /*0d00*/  IMAD R17, R206, c[0x0][0x17c], R17 ;  /* 0x00005f00ce117a24 */ /* 0x000fe200078e0211 */
[----:B------:R-:W-:Y:S01]  /*0d10*/  LEA R3, P2, R34, R3, 0x6 ;  /* 0x0000000322037211 */ /* 0x000fe200078430ff */
[----:B------:R-:W-:Y:S01]  /*0d20*/  IMAD R8, R10, c[0x0][0x288], RZ ;  /* 0x0000a2000a087a24 */ /* 0x000fe200078e02ff */
[----:B------:R-:W-:Y:S01]  /*0d30*/  IADD3.X R31, R31, UR20, RZ, P1, !PT ;  /* 0x000000141f1f7c10 */ /* 0x000fe20008ffe4ff */
[----:B------:R-:W-:Y:S01]  /*0d40*/  IMAD.WIDE.U32 R28, R5, c[0x0][0x288], R188 ;  /* 0x0000a200051c7a25 */ /* 0x000fe200078e00bc */
[----:B------:R-:W-:Y:S01]  /*0d50*/  ULDC.64 UR4, c[0x0][0x1a8] ;  /* 0x00006a0000047ab9 */ /* 0x000fe20000000a00 */
[----:B------:R-:W-:Y:S01]  /*0d60*/  IADD3 R195, R11, 0x4080, RZ ;  /* 0x000040800bc37810 */ /* 0x000fe20007ffe0ff */
[----:B------:R-:W-:Y:S01]  /*0d70*/  USHF.L.U64.HI UR21, UR4, UR22, UR5 ;  /* 0x0000001604157299 */ /* 0x000fe20008010205 */
[----:B------:R-:W-:Y:S01]  /*0d80*/  IMAD.IADD R17, R35, 0x1, R17 ;  /* 0x0000000123117824 */ /* 0x000fe200078e0211 */
[----:B------:R-:W-:Y:S01]  /*0d90*/  IADD3 R9, P1, R28, UR24, RZ ;  /* 0x000000181c097c10 */ /* 0x000fe2000ff3e0ff */
[----:B------:R-:W-:Y:S01]  /*0da0*/  IMAD R8, R5, c[0x0][0x28c], R8 ;  /* 0x0000a30005087a24 */ /* 0x000fe200078e0208 */
[----:B------:R-:W-:Y:S01]  /*0db0*/  USHF.L.U32 UR24, UR4, 0x6, URZ ;  /* 0x0000000604187899 */ /* 0x000fe2000800063f */
[----:B------:R-:W-:Y:S01]  /*0dc0*/  IMAD.WIDE.U32 R36, R186, c[0x0][0x208], RZ ;  /* 0x00008200ba247a25 */ /* 0x000fe200078e00ff */
[----:B------:R-:W-:Y:S01]  /*0dd0*/  LEA.HI.X R2, R34, R2, R17, 0x6, P2 ;  /* 0x0000000222027211 */ /* 0x000fe200010f3411 */
[----:B------:R-:W-:Y:S01]  /*0de0*/  ULDC.64 UR4, c[0x0][0x218] ;  /* 0x0000860000047ab9 */ /* 0x000fe20000000a00 */
[----:B------:R-:W-:Y:S01]  /*0df0*/  ISETP.GE.OR P2, PT, R190, c[0x0][0x1cc], !P3 ;  /* 0x00007300be007a0c */ /* 0x000fe20005f46670 */
[----:B------:R-:W-:Y:S01]  /*0e00*/  UIMAD.WIDE.U32 UR26, UR18, UR4, URZ ;  /* 0x00000004121a72a5 */ /* 0x000fe2000f8e003f */
[----:B------:R-:W-:Y:S01]  /*0e10*/  IADD3.X R8, R29, UR10, R8, P1, !PT ;  /* 0x0000000a1d087c10 */ /* 0x000fe20008ffe408 */
[----:B------:R-:W-:Y:S01]  /*0e20*/  IMAD.IADD R4, R15, 0x1, -R4 ;  /* 0x000000010f047824 */ /* 0x000fe200078e0a04 */
[----:B------:R-:W-:Y:S01]  /*0e30*/  @!P0 LEA R28, P1, R13, c[0x0][0x258], 0x2 ;  /* 0x000096000d1c8a11 */ /* 0x000fe200078210ff */
[----:B------:R-:W-:Y:S01]  /*0e40*/  UIMAD UR4, UR23, UR4, URZ ;  /* 0x00000004170472a4 */ /* 0x000fe2000f8e023f */
[-C--:B------:R-:W-:Y:S01]  /*0e50*/  LEA.HI R15, R23, R6.reuse, RZ, 0x2 ;  /* 0x00000006170f7211 */ /* 0x080fe200078f10ff */
[----:B------:R-:W-:Y:S01]  /*0e60*/  IMAD.MOV.U32 R179, RZ, RZ, 0x40 ;  /* 0x00000040ffb37424 */ /* 0x000fe200078e00ff */
[----:B------:R-:W-:Y:S01]  /*0e70*/  @!P0 LEA.HI.X R29, R13, c[0x0][0x25c], R12, 0x2, P1 ;  /* 0x000097000d1d8a11 */ /* 0x000fe200008f140c */
[----:B------:R-:W-:Y:S01]  /*0e80*/  IMAD R12, R10, c[0x0][0x210], RZ ;  /* 0x000084000a0c7a24 */ /* 0x000fe200078e02ff */
[----:B------:R-:W-:Y:S01]  /*0e90*/  IADD3 R34, P1, R32, UR24, RZ ;  /* 0x0000001820227c10 */ /* 0x000fe2000ff3e0ff */
[----:B------:R-:W-:Y:S01]  /*0ea0*/  IMAD R13, R187, c[0x0][0x208], RZ ;  /* 0x00008200bb0d7a24 */ /* 0x000fe200078e02ff */
[----:B------:R-:W-:Y:S01]  /*0eb0*/  SHF.R.S32.HI R21, RZ, 0x2, R15 ;  /* 0x00000002ff157819 */ /* 0x000fe2000001140f */
[----:B------:R1:W-:Y:S01]  /*0ec0*/  LDGSTS.E.BYPASS.LTC128B.128 [R11+0x7080], [R30.64], !P2 ;  /* 0x070800001e0b7fae */ /* 0x0003e2000d101d50 */
[----:B------:R-:W-:Y:S01]  /*0ed0*/  IADD3.X R35, R33, UR21, RZ, P1, !PT ;  /* 0x0000001521237c10 */ /* 0x000fe20008ffe4ff */
[C---:B------:R-:W-:Y:S01]  /*0ee0*/  IMAD R17, R5.reuse, c[0x0][0x214], R12 ;  /* 0x0000850005117a24 */ /* 0x040fe200078e020c */
[----:B------:R-:W-:Y:S01]  /*0ef0*/  UIMAD UR4, UR18, UR5, UR4 ;  /* 0x00000005120472a4 */ /* 0x000fe2000f8e0204 */
[----:B------:R-:W-:Y:S01]  /*0f00*/  IMAD R184, R186, c[0x0][0x20c], R13 ;  /* 0x00008300bab87a24 */ /* 0x000fe200078e020d */
[----:B------:R-:W0:Y:S01]  /*0f10*/  LDGDEPBAR ;  /* 0x00000000000079af */ /* 0x000e220000000000 */
[----:B------:R-:W-:Y:S01]  /*0f20*/  IMAD.WIDE.U32 R12, R5, c[0x0][0x210], R190 ;  /* 0x00008400050c7a25 */ /* 0x000fe200078e00be */
[----:B------:R-:W-:Y:S01]  /*0f30*/  UIADD3 UR20, UR27, UR4, URZ ;  /* 0x000000041b147290 */ /* 0x000fe2000fffe03f */
[----:B------:R-:W-:Y:S01]  /*0f40*/  IADD3 R194, R11, 0x8080, RZ ;  /* 0x000080800bc27810 */ /* 0x000fe20007ffe0ff */
[----:B------:R2:W-:Y:S01]  /*0f50*/  LDGSTS.E.BYPASS.LTC128B.128 [R11+0x80], [R32.64], !P6 ;  /* 0x00080000200b7fae */ /* 0x0005e2000f101d50 */
[----:B------:R-:W-:Y:S01]  /*0f60*/  ISETP.GE.OR P6, PT, R190, c[0x0][0x19c], !P3 ;  /* 0x00006700be007a0c */ /* 0x000fe20005fc6670 */
[----:B------:R-:W-:Y:S01]  /*0f70*/  IMAD.IADD R184, R37, 0x1, R184 ;  /* 0x0000000125b87824 */ /* 0x000fe200078e02b8 */
[----:B------:R-:W-:Y:S01]  /*0f80*/  IADD3 R16, P2, P1, R36, UR26, R12 ;  /* 0x0000001a24107c10 */ /* 0x000fe2000f95e00c */
[----:B------:R3:W-:Y:S01]  /*0f90*/  LDGSTS.E.BYPASS.LTC128B.128 [R11+0x1080], [R34.64], !P5 ;  /* 0x01080000220b7fae */ /* 0x0007e2000e901d50 */
[----:B------:R-:W-:Y:S01]  /*0fa0*/  IMAD.IADD R17, R13, 0x1, R17 ;  /* 0x000000010d117824 */ /* 0x000fe200078e0211 */
[----:B------:R-:W-:Y:S01]  /*0fb0*/  LEA.HI R13, R23, R6, RZ, 0x5 ;  /* 0x00000006170d7211 */ /* 0x000fe200078f28ff */
[----:B------:R-:W-:Y:S01]  /*0fc0*/  IMAD.MOV.U32 R172, RZ, RZ, 0x20 ;  /* 0x00000020ffac7424 */ /* 0x000fe200078e00ff */
[----:B------:R-:W-:Y:S01]  /*0fd0*/  SHF.R.S32.HI R12, RZ, 0x1f, R15 ;  /* 0x0000001fff0c7819 */ /* 0x000fe2000001140f */
[----:B------:R-:W-:Y:S01]  /*0fe0*/  IMAD.IADD R185, R6, 0x1, -R185 ;  /* 0x0000000106b97824 */ /* 0x000fe200078e0ab9 */
[----:B------:R-:W-:Y:S01]  /*0ff0*/  SHF.R.S32.HI R18, RZ, 0x5, R13 ;  /* 0x00000005ff127819 */ /* 0x000fe2000001140d */
[----:B------:R-:W-:Y:S01]  /*1000*/  ULDC.64 UR4, c[0x0][0x178] ;  /* 0x00005e0000047ab9 */ /* 0x000fe20000000a00 */
[----:B------:R-:W-:Y:S01]  /*1010*/  LEA.HI R12, R12, R21, RZ, 0x3 ;  /* 0x000000150c0c7211 */ /* 0x000fe200078f18ff */
[----:B------:R-:W-:Y:S01]  /*1020*/  USHF.L.U64.HI UR22, UR4, UR22, UR5 ;  /* 0x0000001604167299 */ /* 0x000fe20008010205 */
[----:B------:R-:W-:-:S02]  /*1030*/  LEA.HI R193, R13, R18, RZ, 0x1 ;  /* 0x000000120dc17211 */ /* 0x000fc400078f08ff */
[----:B------:R-:W-:Y:S02]  /*1040*/  LOP3.LUT R12, R12, 0xfffffff8, RZ, 0xc0, !PT ;  /* 0xfffffff80c0c7812 */ /* 0x000fe400078ec0ff */
[----:B-1----:R-:W-:Y:S02]  /*1050*/  IADD3 R30, P5, R34, UR24, RZ ;  /* 0x00000018221e7c10 */ /* 0x002fe4000ffbe0ff */
[----:B------:R-:W-:Y:S01]  /*1060*/  LOP3.LUT R193, R193, 0xfffffffe, RZ, 0xc0, !PT ;  /* 0xfffffffec1c17812 */ /* 0x000fe200078ec0ff */
[----:B------:R-:W-:Y:S01]  /*1070*/  IMAD.IADD R12, R21, 0x1, -R12 ;  /* 0x00000001150c7824 */ /* 0x000fe200078e0a0c */
[----:B------:R-:W-:Y:S02]  /*1080*/  IADD3.X R31, R35, UR21, RZ, P5, !PT ;  /* 0x00000015231f7c10 */ /* 0x000fe4000affe4ff */
[----:B------:R-:W-:Y:S01]  /*1090*/  IADD3 R36, P3, R30, UR24, RZ ;  /* 0x000000181e247c10 */ /* 0x000fe2000ff7e0ff */
[C---:B------:R-:W-:Y:S01]  /*10a0*/  IMAD.IADD R193, R18.reuse, 0x1, -R193 ;  /* 0x0000000112c17824 */ /* 0x040fe200078e0ac1 */
[----:B------:R-:W-:Y:S01]  /*10b0*/  LOP3.LUT P5, RZ, R27, 0x2, RZ, 0xc0, !PT ;  /* 0x000000021bff7812 */ /* 0x000fe200078ac0ff */
[----:B------:R1:W-:Y:S01]  /*10c0*/  LDGSTS.E.BYPASS.LTC128B.128 [R11+0x2080], [R30.64], !P4 ;  /* 0x020800001e0b7fae */ /* 0x0003e2000e101d50 */
[----:B------:R-:W-:Y:S01]  /*10d0*/  IADD3.X R37, R31, UR21, RZ, P3, !PT ;  /* 0x000000151f257c10 */ /* 0x000fe20009ffe4ff */
[----:B------:R-:W-:Y:S01]  /*10e0*/  IMAD.SHL.U32 R18, R18, 0x10, RZ ;  /* 0x0000001012127824 */ /* 0x000fe200078e00ff */
[C---:B------:R-:W-:Y:S01]  /*10f0*/  LOP3.LUT P4, RZ, R27.reuse, 0x4, RZ, 0xc0, !PT ;  /* 0x000000041bff7812 */ /* 0x040fe2000788c0ff */
[----:B------:R-:W-:Y:S01]  /*1100*/  IMAD.SHL.U32 R27, R27, 0x40, RZ ;  /* 0x000000401b1b7824 */ /* 0x000fe200078e00ff */
[----:B------:R-:W-:Y:S01]  /*1110*/  IADD3.X R17, R184, UR20, R17, P2, P1 ;  /* 0x00000014b8117c10 */ /* 0x000fe200097e2411 */
[----:B------:R4:W-:Y:S01]  /*1120*/  LDGSTS.E.BYPASS.LTC128B.128 [R11+0x3080], [R36.64], !P6 ;  /* 0x03080000240b7fae */ /* 0x0009e2000f101d50 */
[----:B--2---:R-:W-:Y:S01]  /*1130*/  LEA R32, P2, R3, c[0x0][0x160], 0x1 ;  /* 0x0000580003207a11 */ /* 0x004fe200078408ff */
[----:B------:R-:W-:Y:S01]  /*1140*/  USHF.L.U32 UR21, UR4, 0x6, URZ ;  /* 0x0000000604157899 */ /* 0x000fe2000800063f */
[----:B------:R-:W-:Y:S01]  /*1150*/  LOP3.LUT R27, R27, 0x1c0, RZ, 0xc0, !PT ;  /* 0x000001c01b1b7812 */ /* 0x000fe200078ec0ff */
[----:B------:R-:W0:Y:S01]  /*1160*/  LDGDEPBAR ;  /* 0x00000000000079af */ /* 0x000e220000000000 */
[----:B------:R-:W-:Y:S01]  /*1170*/  LEA.HI.X R33, R3, c[0x0][0x164], R2, 0x1, P2 ;  /* 0x0000590003217a11 */ /* 0x000fe200010f0c02 */
[----:B---3--:R-:W-:Y:S01]  /*1180*/  IMAD.WIDE.U32 R34, R206, UR12, R16 ;  /* 0x0000000cce227c25 */ /* 0x008fe2000f8e0010 */
[C---:B------:R-:W-:Y:S01]  /*1190*/  LOP3.LUT R21, R27.reuse, 0x30, R18, 0xf8, !PT ;  /* 0x000000301b157812 */ /* 0x040fe200078ef812 */
[----:B------:R-:W-:Y:S01]  /*11a0*/  UMOV UR4, 0x5 ;  /* 0x0000000500047882 */ /* 0x000fe20000000000 */
[----:B------:R-:W-:Y:S01]  /*11b0*/  LOP3.LUT R175, R27, 0x8, R22, 0xf8, !PT ;  /* 0x000000081baf7812 */ /* 0x000fe200078ef816 */
[----:B------:R-:W-:Y:S01]  /*11c0*/  IMAD.IADD R24, R35, 0x1, R24 ;  /* 0x0000000123187824 */ /* 0x000fe200078e0218 */
[----:B------:R-:W-:Y:S01]  /*11d0*/  SHF.R.U32.HI R18, RZ, 0x3, R27 ;  /* 0x00000003ff127819 */ /* 0x000fe2000001161b */
[----:B------:R-:W-:Y:S01]  /*11e0*/  USHF.L.U64.HI UR4, UR6, UR4, UR7 ;  /* 0x0000000406047299 */ /* 0x000fe20008010207 */
[----:B------:R-:W-:Y:S01]  /*11f0*/  SEL R2, R179, 0xffffffc0, !P4 ;  /* 0xffffffc0b3027807 */ /* 0x000fe20006000000 */
[----:B------:R-:W-:Y:S01]  /*1200*/  USHF.L.U32 UR6, UR6, 0x5, URZ ;  /* 0x0000000506067899 */ /* 0x000fe2000800063f */
[----:B------:R-:W-:Y:S01]  /*1210*/  LOP3.LUT R175, R175, R18, RZ, 0x3c, !PT ;  /* 0x00000012afaf7212 */ /* 0x000fe200078e3cff */
[----:B------:R-:W-:Y:S01]  /*1220*/  IMAD.SHL.U32 R35, R4, 0x20, RZ ;  /* 0x0000002004237824 */ /* 0x000fe200078e00ff */
[----:B------:R-:W-:Y:S01]  /*1230*/  SEL R0, R172, 0xffffffe0, !P5 ;  /* 0xffffffe0ac007807 */ /* 0x000fe20006800000 */
[----:B------:R-:W-:Y:S01]  /*1240*/  USHF.L.U32 UR5, UR6, 0x1, URZ ;  /* 0x0000000106057899 */ /* 0x000fe2000800063f */
[----:B------:R-:W-:Y:S01]  /*1250*/  LEA R26, P1, R34, c[0x0][0x1f0], 0x1 ;  /* 0x00007c00221a7a11 */ /* 0x000fe200078208ff */
[----:B------:R-:W-:Y:S01]  /*1260*/  USHF.L.U64.HI UR4, UR6, 0x1, UR4 ;  /* 0x0000000106047899 */ /* 0x000fe20008010204 */
[----:B-1----:R-:W-:Y:S01]  /*1270*/  IMAD R30, R4, 0x800, R25 ;  /* 0x00000800041e7824 */ /* 0x002fe200078e0219 */
[----:B------:R-:W-:Y:S01]  /*1280*/  ISETP.GE.AND P4, PT, R190, c[0x0][0x16c], PT ;  /* 0x00005b00be007a0c */ /* 0x000fe20003f86270 */
[----:B------:R-:W-:Y:S01]  /*1290*/  IMAD.SHL.U32 R177, R193, 0x400, RZ ;  /* 0x00000400c1b17824 */ /* 0x000fe200078e00ff */
[----:B------:R-:W-:Y:S01]  /*12a0*/  LEA.HI.X R27, R34, c[0x0][0x1f4], R24, 0x1, P1 ;  /* 0x00007d00221b7a11 */ /* 0x000fe200008f0c18 */
[----:B------:R-:W-:Y:S01]  /*12b0*/  IMAD.IADD R175, R30, 0x1, R175 ;  /* 0x000000011eaf7824 */ /* 0x000fe200078e02af */
[----:B------:R-:W-:Y:S01]  /*12c0*/  IADD3 R24, -R186, c[0x0][0x168], -R20 ;  /* 0x00005a00ba187a10 */ /* 0x000fe20007ffe914 */
[----:B------:R-:W-:-:S04]  /*12d0*/  DEPBAR.LE SB0, 0x1 ;  /* 0x000080400000791a */ /* 0x000fc80000000000 */
[----:B------:R-:W-:Y:S01]  /*12e0*/  IMAD.SHL.U32 R175, R175, 0x2, RZ ;  /* 0x00000002afaf7824 */ /* 0x000fe200078e00ff */
[----:B------:R-:W-:Y:S01]  /*12f0*/  BAR.SYNC.DEFER_BLOCKING 0x0 ;  /* 0x0000000000007b1d */ /* 0x000fe20000010000 */
[----:B------:R-:W-:Y:S02]  /*1300*/  ISETP.LT.OR P1, PT, R24, 0x1, P4 ;  /* 0x000000011800780c */ /* 0x000fe40002721670 */
[----:B------:R-:W-:Y:S01]  /*1310*/  IMAD.IADD R2, R175, 0x1, R2 ;  /* 0x00000001af027824 */ /* 0x000fe200078e0202 */
[----:B------:R-:W-:Y:S01]  /*1320*/  LOP3.LUT R21, R21, 0x8, R22, 0xf8, !PT ;  /* 0x0000000815157812 */ /* 0x000fe200078ef816 */
[----:B------:R-:W-:Y:S01]  /*1330*/  IMAD.IADD R3, R175, 0x1, R0 ;  /* 0x00000001af037824 */ /* 0x000fe200078e0200 */
[----:B------:R-:W-:Y:S01]  /*1340*/  LEA.HI R23, R23, R6, RZ, 0x7 ;  /* 0x0000000617177211 */ /* 0x000fe200078f38ff */
[----:B------:R-:W-:Y:S01]  /*1350*/  IMAD.IADD R0, R0, 0x1, R2 ;  /* 0x0000000100007824 */ /* 0x000fe200078e0202 */
[----:B------:R-:W-:Y:S01]  /*1360*/  SHF.R.S32.HI R30, RZ, 0x1f, R185 ;  /* 0x0000001fff1e7819 */ /* 0x000fe200000114b9 */
[----:B------:R-:W-:Y:S01]  /*1370*/  IMAD.SHL.U32 R22, R4, 0x10, RZ ;  /* 0x0000001004167824 */ /* 0x000fe200078e00ff */
[----:B------:R-:W-:-:S02]  /*1380*/  SHF.R.U32.HI R23, RZ, 0x4, R23 ;  /* 0x00000004ff177819 */ /* 0x000fc40000011617 */
[----:B------:R-:W-:Y:S02]  /*1390*/  LEA.HI R25, R30, R185, RZ, 0x3 ;  /* 0x000000b91e197211 */ /* 0x000fe400078f18ff */
[----:B------:R-:W-:Y:S02]  /*13a0*/  LOP3.LUT R22, R22, 0x10, RZ, 0xc0, !PT ;  /* 0x0000001016167812 */ /* 0x000fe400078ec0ff */
[----:B------:R-:W-:Y:S01]  /*13b0*/  IADD3 R30, P2, R32, UR21, RZ ;  /* 0x00000015201e7c10 */ /* 0x000fe2000ff5e0ff */
[----:B------:R-:W-:Y:S01]  /*13c0*/  IMAD.SHL.U32 R173, R25, 0x40, RZ ;  /* 0x0000004019ad7824 */ /* 0x000fe200078e00ff */
[----:B------:R-:W-:Y:S01]  /*13d0*/  LOP3.LUT R176, R22, 0x8, R23, 0xf8, !PT ;  /* 0x0000000816b07812 */ /* 0x000fe200078ef817 */
[----:B------:R-:W-:Y:S01]  /*13e0*/  IMAD.SHL.U32 R22, R12, 0x40, RZ ;  /* 0x000000400c167824 */ /* 0x000fe200078e00ff */
[----:B------:R-:W-:Y:S01]  /*13f0*/  ISETP.GE.AND P3, PT, R190, c[0x0][0x1fc], PT ;  /* 0x00007f00be007a0c */ /* 0x000fe20003f66270 */
[----:B------:R-:W-:Y:S01]  /*1400*/  @!P0 IMAD.SHL.U32 R23, R6, 0x10, RZ ;  /* 0x0000001006178824 */ /* 0x000fe200078e00ff */
[----:B------:R-:W-:Y:S01]  /*1410*/  IADD3.X R31, R33, UR22, RZ, P2, !PT ;  /* 0x00000016211f7c10 */ /* 0x000fe200097fe4ff */
[----:B------:R4:W1:Y:S01]  /*1420*/  LDSM.16.M88.4 R140, [R175+0x4080] ;  /* 0x00408000af8c783b */ /* 0x0008620000000200 */
[----:B------:R-:W-:-:S02]  /*1430*/  LOP3.LUT R22, R22, 0x1c0, RZ, 0xc0, !PT ;  /* 0x000001c016167812 */ /* 0x000fc400078ec0ff */
[C---:B------:R-:W-:Y:S01]  /*1440*/  ISETP.LT.OR P6, PT, R24.reuse, 0x21, P4 ;  /* 0x000000211800780c */ /* 0x040fe200027c1670 */
[----:B------:R4:W2:Y:S01]  /*1450*/  LDSM.16.M88.4 R144, [R175+0x6080] ;  /* 0x00608000af90783b */ /* 0x0008a20000000200 */
[C---:B------:R-:W-:Y:S02]  /*1460*/  ISETP.LT.OR P5, PT, R24.reuse, 0x1, P3 ;  /* 0x000000011800780c */ /* 0x040fe40001fa1670 */
[----:B------:R-:W-:Y:S01]  /*1470*/  ISETP.LT.OR P2, PT, R24, 0x21, P3 ;  /* 0x000000211800780c */ /* 0x000fe20001f41670 */
[----:B------:R4:W3:Y:S01]  /*1480*/  LDSM.16.M88.4 R148, [R3+0x4080] ;  /* 0x004080000394783b */ /* 0x0008e20000000200 */
[----:B------:R-:W-:Y:S02]  /*1490*/  LOP3.LUT R24, R25, 0xfffffff8, RZ, 0xc0, !PT ;  /* 0xfffffff819187812 */ /* 0x000fe400078ec0ff */
[----:B------:R-:W-:Y:S01]  /*14a0*/  LOP3.LUT R15, R15, 0x7ffffffc, RZ, 0xc0, !PT ;  /* 0x7ffffffc0f0f7812 */ /* 0x000fe200078ec0ff */
[----:B------:R4:W5:Y:S01]  /*14b0*/  LDSM.16.M88.4 R152, [R3+0x6080] ;  /* 0x006080000398783b */ /* 0x0009620000000200 */
[----:B------:R-:W-:Y:S01]  /*14c0*/  LOP3.LUT R21, R21, R18, RZ, 0x3c, !PT ;  /* 0x0000001215157212 */ /* 0x000fe200078e3cff */
[----:B------:R-:W-:Y:S01]  /*14d0*/  IMAD.IADD R185, R185, 0x1, -R24 ;  /* 0x00000001b9b97824 */ /* 0x000fe200078e0a18 */
[----:B------:R-:W-:Y:S01]  /*14e0*/  LOP3.LUT R173, R173, 0xfffffe00, RZ, 0xc0, !PT ;  /* 0xfffffe00adad7812 */ /* 0x000fe200078ec0ff */
[----:B------:R4:W1:Y:S02]  /*14f0*/  LDSM.16.M88.4 R156, [R2+0x4080] ;  /* 0x00408000029c783b */ /* 0x0008640000000200 */
[----:B------:R-:W-:-:S02]  /*1500*/  IMAD R174, R4, 0x200, R21 ;  /* 0x0000020004ae7824 */ /* 0x000fc400078e0215 */
[----:B------:R4:W1:Y:S01]  /*1510*/  LDSM.16.M88.4 R160, [R2+0x6080] ;  /* 0x0060800002a0783b */ /* 0x0008620000000200 */
[----:B------:R-:W-:-:S03]  /*1520*/  IMAD.SHL.U32 R4, R4, 0x8, RZ ;  /* 0x0000000804047824 */ /* 0x000fc600078e00ff */
[----:B------:R4:W1:Y:S04]  /*1530*/  LDSM.16.M88.4 R164, [R0+0x4080] ;  /* 0x0040800000a4783b */ /* 0x0008680000000200 */
[----:B------:R4:W1:Y:S04]  /*1540*/  LDSM.16.M88.4 R168, [R0+0x6080] ;  /* 0x0060800000a8783b */ /* 0x0008680000000200 */
[----:B------:R-:W-:Y:S06]  /*1550*/  BAR.SYNC.DEFER_BLOCKING 0x0 ;  /* 0x0000000000007b1d */ /* 0x000fec0000010000 */
[----:B------:R-:W-:Y:S01]  /*1560*/  @!PT LDS RZ, [RZ] ;  /* 0x00000000fffff984 */ /* 0x000fe20000000800 */
[----:B------:R-:W-:Y:S01]  /*1570*/  @!PT LDS RZ, [RZ] ;  /* 0x00000000fffff984 */ /* 0x000fe20000000800 */
[----:B------:R-:W-:Y:S01]  /*1580*/  @!PT LDS RZ, [RZ] ;  /* 0x00000000fffff984 */ /* 0x000fe20000000800 */
[----:B------:R1:W-:Y:S01]  /*1590*/  LDGSTS.E.BYPASS.LTC128B.128 [R11+0x4080], [R32.64], !P1 ;  /* 0x04080000200b7fae */ /* 0x0003e2000c901d50 */
[----:B------:R-:W-:-:S03]  /*15a0*/  IADD3 R20, P1, R20, R9, RZ ;  /* 0x0000000914147210 */ /* 0x000fc60007f3e0ff */
[----:B------:R2:W-:Y:S02]  /*15b0*/  LDGSTS.E.BYPASS.LTC128B.128 [R11+0x5080], [R30.64], !P6 ;  /* 0x050800001e0b7fae */ /* 0x0005e4000f101d50 */
[----:B------:R-:W-:Y:S02]  /*15c0*/  IMAD.X R19, R19, 0x1, R8, P1 ;  /* 0x0000000113137824 */ /* 0x000fe400008e0608 */
[----:B------:R3:W-:Y:S04]  /*15d0*/  @!P0 LDGSTS.E.BYPASS.LTC128B.128 [R23+0xc080], [R28.64] ;  /* 0x0c0800001c178fae */ /* 0x0007e8000b901d50 */
[----:B------:R-:W0:Y:S04]  /*15e0*/  LDGDEPBAR ;  /* 0x00000000000079af */ /* 0x000e280000000000 */
[----:B------:R4:W-:Y:S01]  /*15f0*/  LDGSTS.E.BYPASS.LTC128B.128 [R11+0x8080], [R26.64], !P5 ;  /* 0x080800001a0b7fae */ /* 0x0009e2000e901d50 */
[----:B-1----:R-:W-:-:S04]  /*1600*/  LEA R32, P1, R20, c[0x0][0x280], 0x2 ;  /* 0x0000a00014207a11 */ /* 0x002fc800078210ff */
[----:B------:R-:W-:Y:S01]  /*1610*/  LEA.HI.X R33, R20, c[0x0][0x284], R19, 0x2, P1 ;  /* 0x0000a10014217a11 */ /* 0x000fe200008f1413 */
[----:B------:R-:W-:Y:S01]  /*1620*/  IMAD.SHL.U32 R20, R14, 0x8, RZ ;  /* 0x000000080e147824 */ /* 0x000fe200078e00ff */
[----:B------:R-:W-:Y:S01]  /*1630*/  SHF.R.U32.HI R19, RZ, 0x3, R22 ;  /* 0x00000003ff137819 */ /* 0x000fe20000011616 */
[----:B--2---:R-:W-:Y:S01]  /*1640*/  @!P0 IMAD.SHL.U32 R31, R6, 0x10, RZ ;  /* 0x00000010061f8824 */ /* 0x004fe200078e00ff */
[----:B------:R-:W-:Y:S02]  /*1650*/  IADD3 R34, P1, R26, UR5, RZ ;  /* 0x000000051a227c10 */ /* 0x000fe4000ff3e0ff */
[----:B------:R-:W-:-:S04]  /*1660*/  LOP3.LUT R20, R20, 0x18, RZ, 0xc0, !PT ;  /* 0x0000001814147812 */ /* 0x000fc800078ec0ff */
[----:B------:R-:W-:Y:S02]  /*1670*/  LOP3.LUT R18, R20, 0x20, R35, 0xf8, !PT ;  /* 0x0000002014127812 */ /* 0x000fe400078ef823 */
[----:B------:R-:W-:Y:S01]  /*1680*/  LOP3.LUT R19, R19, R22, R20, 0x1e, !PT ;  /* 0x0000001613137212 */ /* 0x000fe200078e1e14 */
[----:B------:R-:W-:Y:S01]  /*1690*/  IMAD.IADD R20, R6, 0x1, -R15 ;  /* 0x0000000106147824 */ /* 0x000fe200078e0a0f */
[----:B------:R-:W-:Y:S01]  /*16a0*/  IADD3 R15, R206, 0x1, RZ ;  /* 0x00000001ce0f7810 */ /* 0x000fe20007ffe0ff */
[----:B------:R-:W-:Y:S01]  /*16b0*/  IMAD.SHL.U32 R22, R185, 0x40, RZ ;  /* 0x00000040b9167824 */ /* 0x000fe200078e00ff */
[----:B------:R-:W-:Y:S01]  /*16c0*/  IADD3.X R35, R27, UR4, RZ, P1, !PT ;  /* 0x000000041b237c10 */ /* 0x000fe20008ffe4ff */
[----:B------:R-:W-:Y:S01]  /*16d0*/  IMAD R20, R20, 0x2, R177 ;  /* 0x0000000214147824 */ /* 0x000fe200078e02b1 */
[----:B------:R-:W-:Y:S02]  /*16e0*/  ISETP.GE.AND P1, PT, R15, UR15, PT ;  /* 0x0000000f0f007c0c */ /* 0x000fe4000bf26270 */
[----:B------:R-:W-:Y:S01]  /*16f0*/  LOP3.LUT R21, R22, 0x1c0, RZ, 0xc0, !PT ;  /* 0x000001c016157812 */ /* 0x000fe200078ec0ff */
[----:B------:R4:W-:Y:S01]  /*1700*/  LDGSTS.E.BYPASS.LTC128B.128 [R11+0x9080], [R34.64], !P2 ;  /* 0x09080000220b7fae */ /* 0x0009e2000d101d50 */
[----:B------:R-:W-:-:S02]  /*1710*/  IMAD.IADD R19, R20, 0x1, R19 ;  /* 0x0000000114137824 */ /* 0x000fc400078e0213 */
[----:B---3--:R-:W-:Y:S01]  /*1720*/  LOP3.LUT R23, R21, 0x8, R4, 0xf8, !PT ;  /* 0x0000000815177812 */ /* 0x008fe200078ef804 */
[----:B------:R4:W-:Y:S01]  /*1730*/  @!P0 LDGSTS.E.BYPASS.LTC128B.128 [R31+0xc280], [R32.64] ;  /* 0x0c280000201f8fae */ /* 0x0009e2000b901d50 */
[----:B------:R-:W-:-:S03]  /*1740*/  SHF.R.U32.HI R22, RZ, 0x3, R21 ;  /* 0x00000003ff167819 */ /* 0x000fc60000011615 */
[----:B------:R-:W0:Y:S01]  /*1750*/  LDGDEPBAR ;  /* 0x00000000000079af */ /* 0x000e220000000000 */
[----:B------:R-:W-:Y:S02]  /*1760*/  LOP3.LUT R4, R23, R22, RZ, 0x3c, !PT ;  /* 0x0000001617047212 */ /* 0x000fe400078e3cff */
[C-C-:B------:R-:W-:Y:S01]  /*1770*/  LOP3.LUT R176, R22.reuse, R176, R21.reuse, 0x1e, !PT ;  /* 0x000000b016b07212 */ /* 0x140fe200078e1e15 */
[----:B------:R-:W0:Y:S01]  /*1780*/  LDGDEPBAR ;  /* 0x00000000000079af */ /* 0x000e220000000000 */
[----:B------:R-:W-:Y:S02]  /*1790*/  LOP3.LUT R18, R22, R18, R21, 0x1e, !PT ;  /* 0x0000001216127212 */ /* 0x000fe400078e1e15 */
[-C--:B------:R-:W-:Y:S02]  /*17a0*/  IADD3 R177, R4, R173.reuse, R177 ;  /* 0x000000ad04b17210 */ /* 0x080fe40007ffe0b1 */
[----:B------:R-:W-:Y:S01]  /*17b0*/  LOP3.LUT R176, R176, R173, RZ, 0xfc, !PT ;  /* 0x000000adb0b07212 */ /* 0x000fe200078efcff */
[----:B------:R-:W-:Y:S01]  /*17c0*/  IMAD.IADD R173, R173, 0x1, R18 ;  /* 0x00000001adad7824 */ /* 0x000fe200078e0212 */
[----:B------:R-:W-:Y:S05]  /*17d0*/  @P1 BRA `(.L_x_218) ;  /* 0x0000018000001947 */ /* 0x000fea0003800000 */
[----:B-----5:R-:W-:Y:S01]  /*17e0*/  SHF.R.S32.HI R21, RZ, 0x1f, R15 ;  /* 0x0000001fff157819 */ /* 0x020fe2000001140f */
[C---:B------:R-:W-:Y:S01]  /*17f0*/  IMAD R4, R15.reuse, UR11, RZ ;  /* 0x0000000b0f047c24 */ /* 0x040fe2000f8e02ff */
[----:B------:R-:W-:Y:S01]  /*1800*/  BSSY B0, `(.L_x_218) ;  /* 0x0000015000007945 */ /* 0x000fe20003800000 */
[----:B------:R-:W-:-:S02]  /*1810*/  IMAD.SHL.U32 R23, R15, 0x40, RZ ;  /* 0x000000400f177824 */ /* 0x000fc400078e00ff */
[----:B------:R-:W-:-:S03]  /*1820*/  IMAD.WIDE.U32 R16, R15, UR12, R16 ;  /* 0x0000000c0f107c25 */ /* 0x000fc6000f8e0010 */
[----:B------:R-:W-:Y:S01]  /*1830*/  IADD3 R15, -R186, c[0x0][0x168], -R23 ;  /* 0x00005a00ba0f7a10 */ /* 0x000fe20007ffe917 */
[----:B------:R-:W-:Y:S01]  /*1840*/  IMAD R4, R21, UR12, R4 ;  /* 0x0000000c15047c24 */ /* 0x000fe2000f8e0204 */
[----:B------:R-:W-:Y:S02]  /*1850*/  LEA R20, P1, R16, c[0x0][0x1f0], 0x1 ;  /* 0x00007c0010147a11 */ /* 0x000fe400078208ff */
[----:B------:R-:W-:Y:S01]  /*1860*/  ISETP.LT.OR P5, PT, R15, 0x1, P3 ;  /* 0x000000010f00780c */ /* 0x000fe20001fa1670 */
[----:B------:R-:W-:Y:S01]  /*1870*/  IMAD.IADD R4, R17, 0x1, R4 ;  /* 0x0000000111047824 */ /* 0x000fe200078e0204 */
[----:B------:R-:W-:-:S04]  /*1880*/  ISETP.LT.OR P2, PT, R15, 0x21, P3 ;  /* 0x000000210f00780c */ /* 0x000fc80001f41670 */
[----:B------:R-:W-:Y:S02]  /*1890*/  LEA.HI.X R21, R16, c[0x0][0x1f4], R4, 0x1, P1 ;  /* 0x00007d0010157a11 */ /* 0x000fe400008f0c04 */
[----:B------:R-:W-:-:S04]  /*18a0*/  IADD3 R24, P1, R20, UR5, RZ ;  /* 0x0000000514187c10 */ /* 0x000fc8000ff3e0ff */
[----:B------:R-:W-:Y:S01]  /*18b0*/  IADD3.X R25, R21, UR4, RZ, P1, !PT ;  /* 0x0000000415197c10 */ /* 0x000fe20008ffe4ff */
[----:B------:R1:W-:Y:S04]  /*18c0*/  LDGSTS.E.BYPASS.LTC128B.128 [R11+0xa080], [R20.64], !P5 ;  /* 0x0a080000140b7fae */ /* 0x0003e8000e901d50 */
[----:B------:R1:W-:Y:S01]  /*18d0*/  LDGSTS.E.BYPASS.LTC128B.128 [R11+0xb080], [R24.64], !P2 ;  /* 0x0b080000180b7fae */ /* 0x0003e2000d101d50 */
[----:B------:R-:W-:-:S04]  /*18e0*/  IADD3 R9, P2, R23, R9, RZ ;  /* 0x0000000917097210 */ /* 0x000fc80007f5e0ff */
[----:B------:R-:W-:Y:S02]  /*18f0*/  LEA R16, P1, R9, c[0x0][0x280], 0x2 ;  /* 0x0000a00009107a11 */ /* 0x000fe400078210ff */
[----:B------:R-:W-:-:S04]  /*1900*/  LEA.HI.X.SX32 R8, R23, R8, 0x1, P2 ;  /* 0x0000000817087211 */ /* 0x000fc800010f0eff */
[----:B------:R-:W-:Y:S01]  /*1910*/  LEA.HI.X R17, R9, c[0x0][0x284], R8, 0x2, P1 ;  /* 0x0000a10009117a11 */ /* 0x000fe200008f1408 */
[----:B------:R-:W-:Y:S05]  /*1920*/  @P0 BRA `(.L_x_219) ;  /* 0x0000002000000947 */ /* 0x000fea0003800000 */
[----:B------:R-:W-:-:S05]  /*1930*/  SHF.L.U32 R4, R6, 0x4, RZ ;  /* 0x0000000406047819 */ /* 0x000fca00000006ff */
[----:B------:R2:W-:Y:S02]  /*1940*/  LDGSTS.E.BYPASS.LTC128B.128 [R4+0xc380], [R16.64] ;  /* 0x0c38000010047fae */ /* 0x0005e4000b901d50 */
.L_x_219:
[----:B------:R-:W-:Y:S05]  /*1950*/  BSYNC B0 ;  /* 0x0000000000007941 */ /* 0x000fea0003800000 */
.L_x_218:
[----:B-----5:R-:W-:Y:S01]  /*1960*/  LOP3.LUT R13, R13, 0xffffffe0, RZ, 0xc0, !PT ;  /* 0xffffffe00d0d7812 */ /* 0x020fe200078ec0ff */
[----:B------:R-:W-:Y:S01]  /*1970*/  IMAD R10, R10, c[0x0][0x238], RZ ;  /* 0x00008e000a0a7a24 */ /* 0x000fe200078e02ff */
[----:B------:R-:W-:Y:S01]  /*1980*/  SHF.R.S32.HI R7, RZ, 0x1f, R6 ;  /* 0x0000001fff077819 */ /* 0x000fe20000011406 */
[----:B------:R-:W0:Y:S01]  /*1990*/  LDGDEPBAR ;  /* 0x00000000000079af */ /* 0x000e220000000000 */
[----:B------:R-:W-:Y:S01]  /*19a0*/  SHF.R.S32.HI R9, RZ, 0x1f, R14 ;  /* 0x0000001fff097819 */ /* 0x000fe2000001140e */
[----:B--2---:R-:W-:Y:S01]  /*19b0*/  IMAD.IADD R4, R6, 0x1, -R13 ;  /* 0x0000000106047824 */ /* 0x004fe200078e0a0d */
[----:B------:R-:W-:Y:S01]  /*19c0*/  UMOV UR30, 0x1 ;  /* 0x00000001001e7882 */ /* 0x000fe20000000000 */
[----:B------:R-:W-:Y:S01]  /*19d0*/  IMAD R10, R5, c[0x0][0x23c], R10 ;  /* 0x00008f00050a7a24 */ /* 0x000fe200078e020a */
[----:B------:R-:W-:Y:S01]  /*19e0*/  LEA.HI R9, R9, R14, RZ, 0x2 ;  /* 0x0000000e09097211 */ /* 0x000fe200078f10ff */
[----:B------:R-:W-:Y:S01]  /*19f0*/  IMAD.WIDE.U32 R6, R5, c[0x0][0x238], R6 ;  /* 0x00008e0005067a25 */ /* 0x000fe200078e0006 */
[----:B------:R-:W-:Y:S01]  /*1a00*/  SHF.R.S32.HI R5, RZ, 0x1f, R4 ;  /* 0x0000001fff057819 */ /* 0x000fe20000011404 */
[----:B------:R-:W-:Y:S01]  /*1a10*/  ULDC UR29, c[0x0][0x198] ;  /* 0x00006600001d7ab9 */ /* 0x000fe20000000800 */
[----:B------:R-:W-:Y:S01]  /*1a20*/  LOP3.LUT R9, R9, 0x1ffffffc, RZ, 0xc0, !PT ;  /* 0x1ffffffc09097812 */ /* 0x000fe200078ec0ff */
[----:B-1--4-:R-:W-:Y:S01]  /*1a30*/  IMAD.IADD R11, R7, 0x1, R10 ;  /* 0x00000001070b7824 */ /* 0x012fe200078e020a */
[----:B------:R-:W-:Y:S01]  /*1a40*/  LEA.HI R5, R5, R4, RZ, 0x2 ;  /* 0x0000000405057211 */ /* 0x000fe200078f10ff */
[----:B------:R-:W-:Y:S01]  /*1a50*/  IMAD.MOV.U32 R10, RZ, RZ, R6 ;  /* 0x000000ffff0a7224 */ /* 0x000fe200078e0006 */
[----:B------:R-:W-:Y:S01]  /*1a60*/  UIADD3 UR29, -UR14, UR29, UR30 ;  /* 0x0000001d0e1d7290 */ /* 0x000fe2000fffe11e */
[----:B------:R-:W-:Y:S01]  /*1a70*/  IMAD.IADD R201, R14, 0x1, -R9 ;  /* 0x000000010ec97824 */ /* 0x000fe200078e0a09 */
[----:B------:R-:W-:Y:S01]  /*1a80*/  SHF.R.S32.HI R6, RZ, 0x2, R5 ;  /* 0x00000002ff067819 */ /* 0x000fe20000011405 */
[----:B------:R-:W-:Y:S01]  /*1a90*/  ULDC.64 UR4, c[0x0][0x240] ;  /* 0x0000900000047ab9 */ /* 0x000fe20000000a00 */
[----:B------:R-:W-:Y:S01]  /*1aa0*/  LOP3.LUT R5, R5, 0x7ffffffc, RZ, 0xc0, !PT ;  /* 0x7ffffffc05057812 */ /* 0x000fe200078ec0ff */
[----:B------:R-:W-:Y:S01]  /*1ab0*/  UIMAD UR4, UR23, UR4, URZ ;  /* 0x00000004170472a4 */ /* 0x000fe2000f8e023f */
[----:B------:R-:W-:Y:S01]  /*1ac0*/  LOP3.LUT P5, RZ, R12, 0x4, RZ, 0xc0, !PT ;  /* 0x000000040cff7812 */ /* 0x000fe200078ac0ff */
[----:B------:R-:W-:Y:S01]  /*1ad0*/  IMAD.U32 R204, RZ, RZ, UR18 ;  /* 0x00000012ffcc7e24 */ /* 0x000fe2000f8e00ff */
[----:B------:R-:W-:Y:S01]  /*1ae0*/  ULDC UR28, c[0x0][0x2a0] ;  /* 0x0000a800001c7ab9 */ /* 0x000fe20000000800 */
[----:B------:R-:W-:Y:S01]  /*1af0*/  IMAD.IADD R4, R4, 0x1, -R5 ;  /* 0x0000000104047824 */ /* 0x000fe200078e0a05 */
[----:B------:R-:W-:Y:S01]  /*1b00*/  UIMAD UR31, UR18, UR5, UR4 ;  /* 0x00000005121f72a4 */ /* 0x000fe2000f8e0204 */
[----:B------:R-:W-:Y:S01]  /*1b10*/  IMAD.WIDE.U32 R204, R204, c[0x0][0x240], R10 ;  /* 0x00009000cccc7a25 */ /* 0x000fe200078e000a */
[----:B------:R-:W-:Y:S01]  /*1b20*/  ULOP3.LUT UR28, URZ, UR28, URZ, 0x33, !UPT ;  /* 0x0000001c3f1c7292 */ /* 0x000fe2000f8e333f */
[----:B------:R-:W-:Y:S01]  /*1b30*/  LEA R192, R19, 0xc480, 0x1 ;  /* 0x0000c48013c07811 */ /* 0x000fe200078e08ff */
[----:B------:R-:W-:Y:S01]  /*1b40*/  ULDC UR27, c[0x0][0x2a8] ;  /* 0x0000aa00001b7ab9 */ /* 0x000fe20000000800 */
[----:B------:R-:W-:Y:S01]  /*1b50*/  IMAD R201, R201, 0x4, R4 ;  /* 0x00000004c9c97824 */ /* 0x000fe200078e0204 */
[----:B------:R-:W-:Y:S01]  /*1b60*/  R2P PR, R185, 0x6 ;  /* 0x00000006b9007804 */ /* 0x000fe20000000000 */
[----:B------:R-:W-:Y:S01]  /*1b70*/  IMAD.U32 R4, RZ, RZ, UR29 ;  /* 0x0000001dff047e24 */ /* 0x000fe2000f8e00ff */
[----:B------:R-:W-:Y:S01]  /*1b80*/  IADD3 R202, R192, 0x40, RZ ;  /* 0x00000040c0ca7810 */ /* 0x000fe20007ffe0ff */
[----:B------:R-:W-:Y:S01]  /*1b90*/  IMAD.SHL.U32 R201, R201, 0x2, RZ ;  /* 0x00000002c9c97824 */ /* 0x000fe200078e00ff */
[----:B------:R-:W-:Y:S01]  /*1ba0*/  ULDC UR24, c[0x0][0x278] ;  /* 0x00009e0000187ab9 */ /* 0x000fe20000000800 */
[----:B------:R-:W-:Y:S01]  /*1bb0*/  IMAD R193, R193, 0x10, R6 ;  /* 0x00000010c1c17824 */ /* 0x000fe200078e0206 */
[----:B------:R-:W-:Y:S01]  /*1bc0*/  ULDC UR23, c[0x0][0x188] ;  /* 0x0000620000177ab9 */ /* 0x000fe20000000800 */
[----:B------:R-:W-:Y:S01]  /*1bd0*/  IMAD.SHL.U32 R174, R174, 0x2, RZ ;  /* 0x00000002aeae7824 */ /* 0x000fe200078e00ff */
[----:B------:R-:W-:Y:S01]  /*1be0*/  IADD3 R199, R4, -c[0x0][0x168], -R201 ;  /* 0x80005a0004c77a10 */ /* 0x000fe20007ffe8c9 */
        /* <DEDUP_REMOVED lines=41> */
[----:B------:R-:W-:Y:S01]  /*1e80*/  UISETP.LE.AND UP3, UPT, UR30, UR27, UPT ;  /* 0x0000001b1e00728c */ /* 0x000fe2000bf63270 */
[----:B------:R-:W-:Y:S01]  /*1e90*/  IADD3 R200, -R201, UR19, RZ ;  /* 0x00000013c9c87c10 */ /* 0x000fe2000fffe1ff */
[----:B------:R-:W-:Y:S01]  /*1ea0*/  UIMAD UR24, UR18, UR24, URZ ;  /* 0x00000018121872a4 */ /* 0x000fe2000f8e023f */
[C---:B------:R-:W-:Y:S01]  /*1eb0*/  IADD3 R198, R199.reuse, c[0x0][0x2a4], RZ ;  /* 0x0000a900c7c67a10 */ /* 0x040fe20007ffe0ff */
[----:B------:R-:W-:Y:S01]  /*1ec0*/  UIMAD UR23, UR18, UR23, URZ ;  /* 0x00000017121772a4 */ /* 0x000fe2000f8e023f */
[----:B------:R-:W-:Y:S01]  /*1ed0*/  IADD3 R197, R199, UR28, RZ ;  /* 0x0000001cc7c57c10 */ /* 0x000fe2000fffe0ff */
[----:B------:R-:W-:-:S02]  /*1ee0*/  UIMAD UR27, UR18, UR5, URZ ;  /* 0x00000005121b72a4 */ /* 0x000fc4000f8e023f */
[----:B------:R-:W-:Y:S02]  /*1ef0*/  UMOV UR7, 0x1 ;  /* 0x0000000100077882 */ /* 0x000fe40000000000 */
[----:B------:R-:W-:Y:S02]  /*1f00*/  UMOV UR6, URZ ;  /* 0x0000003f00067c82 */ /* 0x000fe40008000000 */
[----:B------:R-:W-:Y:S02]  /*1f10*/  UISETP.GT.AND UP4, UPT, UR13, -0x1, UPT ;  /* 0xffffffff0d00788c */ /* 0x000fe4000bf84270 */
[----:B------:R-:W-:Y:S02]  /*1f20*/  ULOP3.LUT UR26, URZ, UR26, URZ, 0x33, !UPT ;  /* 0x0000001a3f1a7292 */ /* 0x000fe4000f8e333f */
[----:B------:R-:W-:Y:S02]  /*1f30*/  ULOP3.LUT UR25, URZ, UR25, URZ, 0x33, !UPT ;  /* 0x000000193f197292 */ /* 0x000fe4000f8e333f */
[----:B------:R-:W-:-:S02]  /*1f40*/  UIMAD UR18, UR18, UR4, URZ ;  /* 0x00000004121272a4 */ /* 0x000fc4000f8e023f */
[----:B------:R-:W-:Y:S02]  /*1f50*/  UMOV UR5, URZ ;  /* 0x0000003f00057c82 */ /* 0x000fe40008000000 */
.L_x_238:
[----:B------:R-:W-:Y:S04]  /*1f60*/  DEPBAR.LE SB0, 0x1 ;  /* 0x000080400000791a */ /* 0x000fe80000000000 */
[----:B------:R-:W-:Y:S01]  /*1f70*/  BAR.SYNC.DEFER_BLOCKING 0x0 ;  /* 0x0000000000007b1d */ /* 0x000fe20000010000 */
[----:B------:R-:W-:Y:S01]  /*1f80*/  USHF.L.U32 UR4, UR5, 0xc, URZ ;  /* 0x0000000c05047899 */ /* 0x000fe2000800063f */
[----:B------:R-:W-:Y:S02]  /*1f90*/  MOV R236, UR5 ;  /* 0x0000000500ec7c02 */ /* 0x000fe40008000f00 */
[----:B------:R-:W-:Y:S02]  /*1fa0*/  PLOP3.LUT P1, PT, PT, PT, UP3, 0x80, 0x0 ;  /* 0x000000000000781c */ /* 0x000fe40003f2f038 */
[-C--:B------:R-:W-:Y:S02]  /*1fb0*/  LEA R234, R236, R193.reuse, 0x6 ;  /* 0x000000c1ecea7211 */ /* 0x080fe400078e30ff */
[----:B------:R-:W-:Y:S02]  /*1fc0*/  IADD3 R178, R177, UR4, RZ ;  /* 0x00000004b1b27c10 */ /* 0x000fe4000fffe0ff */
[----:B------:R-:W-:Y:S02]  /*1fd0*/  LEA R246, R206, R193, 0x6 ;  /* 0x000000c1cef67211 */ /* 0x000fe400078e30ff */
[----:B------:R-:W-:Y:S02]  /*1fe0*/  SHF.L.U32 R181, R178, 0x1, RZ ;  /* 0x00000001b2b57819 */ /* 0x000fe400000006ff */
[C---:B------:R-:W-:Y:S02]  /*1ff0*/  IADD3 R245, R246.reuse, R198, RZ ;  /* 0x000000c6f6f57210 */ /* 0x040fe40007ffe0ff */
[C---:B------:R-:W-:Y:S02]  /*2000*/  IADD3 R180, R181.reuse, R172, RZ ;  /* 0x000000acb5b47210 */ /* 0x040fe40007ffe0ff */
[----:B------:R-:W-:Y:S02]  /*2010*/  IADD3 R182, R181, R179, RZ ;  /* 0x000000b3b5b67210 */ /* 0x000fe40007ffe0ff */
[----:B------:R-:W-:Y:S02]  /*2020*/  IADD3 R179, R179, R180, RZ ;  /* 0x000000b4b3b37210 */ /* 0x000fe40007ffe0ff */
[----:B------:R-:W-:Y:S01]  /*2030*/  IADD3 R243, R246, R197, RZ ;  /* 0x000000c5f6f37210 */ /* 0x000fe20007ffe0ff */
[----:B------:R-:W-:Y:S01]  /*2040*/  LDSM.16.M88.4 R104, [R175+0x80] ;  /* 0x00008000af68783b */ /* 0x000fe20000000200 */
[----:B------:R-:W-:Y:S07]  /*2050*/  IMNMX R244, R200, R245, PT ;  /* 0x000000f5c8f47217 */ /* 0x000fee0003800200 */
        /* <DEDUP_REMOVED lines=9> */
[----:B------:R-:W-:Y:S04]  /*20f0*/  LDS R242, [R234.X4+0xc080] ;  /* 0x00c08000eaf27984 */ /* 0x000fe80000004800 */
[----:B------:R-:W-:Y:S04]  /*2100*/  LDS R241, [R234.X4+0xc0a0] ;  /* 0x00c0a000eaf17984 */ /* 0x000fe80000004800 */
[----:B------:R-:W-:Y:S04]  /*2110*/  LDS R240, [R234.X4+0xc100] ;  /* 0x00c10000eaf07984 */ /* 0x000fe80000004800 */
[----:B------:R-:W-:Y:S01]  /*2120*/  LDS R236, [R234.X4+0xc120] ;  /* 0x00c12000eaec7984 */ /* 0x000fe20000004800 */
        /* <DEDUP_REMOVED lines=28> */
[----:B------:R-:W1:Y:S07]  /*22f0*/  LDSM.16.M88.4 R100, [R0+0x2080] ;  /* 0x002080000064783b */ /* 0x000e6e0000000200 */
[----:B------:R-:W-:Y:S08]  /*2300*/  HMMA.16816.F32 R32, R132, R106, R32 ;  /* 0x0000006a8420723c */ /* 0x000ff00000001820 */
[-C--:B--2---:R-:W-:Y:S08]  /*2310*/  HMMA.16816.F32 R4, R108, R112.reuse, R4 ;  /* 0x000000706c04723c */ /* 0x084ff00000001804 */
[C---:B---3--:R-:W-:Y:S08]  /*2320*/  HMMA.16816.F32 R8, R116.reuse, R112, R8 ;  /* 0x000000707408723c */ /* 0x048ff00000001808 */
[-C--:B------:R-:W-:Y:S08]  /*2330*/  HMMA.16816.F32 R12, R116, R114.reuse, R12 ;  /* 0x00000072740c723c */ /* 0x080ff0000000180c */
[C---:B------:R-:W-:Y:S04]  /*2340*/  HMMA.16816.F32 R16, R108.reuse, R114, R16 ;  /* 0x000000726c10723c */ /* 0x040fe80000001810 */
[----:B------:R-:W-:Y:S02]  /*2350*/  FMUL.FTZ R209, R4, c[0x0][0x2b4] ;  /* 0x0000ad0004d17a20 */ /* 0x000fe40000410000 */
[----:B------:R-:W-:Y:S02]  /*2360*/  FMUL.FTZ R210, R5, c[0x0][0x2b4] ;  /* 0x0000ad0005d27a20 */ /* 0x000fe40000410000 */
[-C--:B-1----:R-:W-:Y:S02]  /*2370*/  HMMA.16816.F32 R20, R108, R100.reuse, R20 ;  /* 0x000000646c14723c */ /* 0x082fe40000001814 */
[----:B------:R-:W1:Y:S02]  /*2380*/  MUFU.TANH R209, R209 ;  /* 0x000000d100d17308 */ /* 0x000e640000002400 */
[----:B------:R-:W-:Y:S02]  /*2390*/  FMUL.FTZ R203, R6, c[0x0][0x2b4] ;  /* 0x0000ad0006cb7a20 */ /* 0x000fe40000410000 */
[----:B------:R-:W-:Y:S02]  /*23a0*/  FMUL.FTZ R207, R7, c[0x0][0x2b4] ;  /* 0x0000ad0007cf7a20 */ /* 0x000fe40000410000 */
[C---:B------:R-:W-:Y:S04]  /*23b0*/  HMMA.16816.F32 R24, R116.reuse, R100, R24 ;  /* 0x000000647418723c */ /* 0x040fe80000001818 */
[----:B------:R-:W2:Y:S01]  /*23c0*/  MUFU.TANH R210, R210 ;  /* 0x000000d200d27308 */ /* 0x000ea20000002400 */
[----:B------:R-:W-:Y:S02]  /*23d0*/  FMUL.FTZ R208, R8, c[0x0][0x2b4] ;  /* 0x0000ad0008d07a20 */ /* 0x000fe40000410000 */
[----:B------:R-:W-:Y:S01]  /*23e0*/  FMUL.FTZ R211, R9, c[0x0][0x2b4] ;  /* 0x0000ad0009d37a20 */ /* 0x000fe20000410000 */
[-C--:B------:R-:W-:Y:S04]  /*23f0*/  HMMA.16816.F32 R28, R116, R102.reuse, R28 ;  /* 0x00000066741c723c */ /* 0x080fe8000000181c */
[----:B------:R-:W-:Y:S02]  /*2400*/  FMUL.FTZ R212, R10, c[0x0][0x2b4] ;  /* 0x0000ad000ad47a20 */ /* 0x000fe40000410000 */
[----:B------:R-:W3:Y:S01]  /*2410*/  MUFU.TANH R203, R203 ;  /* 0x000000cb00cb7308 */ /* 0x000ee20000002400 */
[----:B------:R-:W-:Y:S01]  /*2420*/  FMUL.FTZ R213, R11, c[0x0][0x2b4] ;  /* 0x0000ad000bd57a20 */ /* 0x000fe20000410000 */
[----:B------:R-:W-:Y:S04]  /*2430*/  HMMA.16816.F32 R32, R108, R102, R32 ;  /* 0x000000666c20723c */ /* 0x000fe80000001820 */
[----:B------:R-:W-:Y:S02]  /*2440*/  FMUL.FTZ R214, R12, c[0x0][0x2b4] ;  /* 0x0000ad000cd67a20 */ /* 0x000fe40000410000 */
[----:B------:R-:W-:Y:S02]  /*2450*/  FMUL.FTZ R215, R13, c[0x0][0x2b4] ;  /* 0x0000ad000dd77a20 */ /* 0x000fe40000410000 */
[----:B------:R-:W4:Y:S01]  /*2460*/  MUFU.TANH R207, R207 ;  /* 0x000000cf00cf7308 */ /* 0x000f220000002400 */
[----:B------:R-:W-:Y:S03]  /*2470*/  FMUL.FTZ R216, R14, c[0x0][0x2b4] ;  /* 0x0000ad000ed87a20 */ /* 0x000fe60000410000 */
[----:B------:R-:W-:Y:S02]  /*2480*/  FMUL.FTZ R217, R15, c[0x0][0x2b4] ;  /* 0x0000ad000fd97a20 */ /* 0x000fe40000410000 */
[----:B------:R-:W-:Y:S02]  /*2490*/  FMUL.FTZ R218, R16, c[0x0][0x2b4] ;  /* 0x0000ad0010da7a20 */ /* 0x000fe40000410000 */
[----:B------:R-:W-:Y:S02]  /*24a0*/  FMUL.FTZ R219, R17, c[0x0][0x2b4] ;  /* 0x0000ad0011db7a20 */ /* 0x000fe40000410000 */
[----:B------:R-:W5:Y:S01]  /*24b0*/  MUFU.TANH R208, R208 ;  /* 0x000000d000d07308 */ /* 0x000f620000002400 */
        /* <DEDUP_REMOVED lines=20> */
[----:B------:R-:W-:Y:S05]  /*2600*/  FMUL.FTZ R239, R35, c[0x0][0x2b4] ;  /* 0x0000ad0023ef7a20 */ /* 0x000fea0000410000 */
        /* <DEDUP_REMOVED lines=24> */
[----:B------:R-:W-:-:S05]  /*2790*/  @!P1 BRA `(.L_x_220) ;  /* 0x000001d000009947 */ /* 0x000fca0003800000 */
[----:B--2345:R-:W-:Y:S01]  /*27a0*/  IMAD.MOV.U32 R5, RZ, RZ, c[0x0][0x168] ;  /* 0x00005a00ff057624 */ /* 0x03cfe200078e00ff */
[----:B------:R-:W-:Y:S04]  /*27b0*/  BSSY B0, `(.L_x_221) ;  /* 0x0000012000007945 */ /* 0x000fe80003800000 */
[----:B------:R-:W-:Y:S04]  /*27c0*/  IADD3 R5, R246, c[0x0][0x198], -R5 ;  /* 0x00006600f6057a10 */ /* 0x000fe80007ffe805 */
[----:B------:R-:W-:Y:S11]  /*27d0*/  ISETP.GT.AND P2, PT, R5, -0x1, PT ;  /* 0xffffffff0500780c */ /* 0x000ff60003f44270 */
[----:B------:R-:W-:Y:S02]  /*27e0*/  @!UPT UIADD3 URZ, URZ, URZ, URZ ;  /* 0x0000003f3f3ff290 */ /* 0x000fe4000fffe03f */
[----:B------:R-:W-:-:S05]  /*27f0*/  @P2 BRA `(.L_x_222) ;  /* 0x0000008000002947 */ /* 0x000fca0003800000 */
[----:B------:R-:W-:Y:S01]  /*2800*/  LOP3.LUT R5, RZ, R5, RZ, 0x33, !PT ;  /* 0x00000005ff057212 */ /* 0x000fe200078e33ff */
[----:B------:R-:W-:Y:S05]  /*2810*/  IMAD.MOV.U32 R4, RZ, RZ, 0x1 ;  /* 0x00000001ff047424 */ /* 0x000fea00078e00ff */
[----:B------:R-:W-:Y:S11]  /*2820*/  ISETP.NE.AND P2, PT, R4, c[0x0][0x2a8], PT ;  /* 0x0000aa0004007a0c */ /* 0x000ff60003f45270 */
[----:B------:R-:W-:Y:S02]  /*2830*/  @!UPT UIADD3 URZ, URZ, URZ, URZ ;  /* 0x0000003f3f3ff290 */ /* 0x000fe4000fffe03f */
[----:B------:R-:W-:Y:S05]  /*2840*/  @P2 IMAD.HI.U32 R4, R5, c[0x0][0x2ac], RZ ;  /* 0x0000ab0005042a27 */ /* 0x000fea00078e00ff */
[----:B------:R-:W-:Y:S04]  /*2850*/  @P2 SHF.R.U32.HI R5, RZ, c[0x0][0x2b0], R4 ;  /* 0x0000ac00ff052a19 */ /* 0x000fe80000011604 */
[----:B------:R-:W-:Y:S01]  /*2860*/  LOP3.LUT R5, RZ, R5, RZ, 0x33, !PT ;  /* 0x00000005ff057212 */ /* 0x000fe200078e33ff */
[----:B------:R-:W-:-:S05]  /*2870*/  BRA `(.L_x_223) ;  /* 0x0000005000007947 */ /* 0x000fca0003800000 */
.L_x_222:
[----:B------:R-:W-:Y:S04]  /*2880*/  MOV R4, 0x1 ;  /* 0x0000000100047802 */ /* 0x000fe80000000f00 */
[----:B------:R-:W-:Y:S11]  /*2890*/  ISETP.NE.AND P2, PT, R4, c[0x0][0x2a8], PT ;  /* 0x0000aa0004007a0c */ /* 0x000ff60003f45270 */
[----:B------:R-:W-:Y:S02]  /*28a0*/  @!UPT UIADD3 URZ, URZ, URZ, URZ ;  /* 0x0000003f3f3ff290 */ /* 0x000fe4000fffe03f */
[----:B------:R-:W-:Y:S05]  /*28b0*/  @P2 IMAD.HI.U32 R4, R5, c[0x0][0x2ac], RZ ;  /* 0x0000ab0005042a27 */ /* 0x000fea00078e00ff */
[----:B------:R-:W-:Y:S02]  /*28c0*/  @P2 SHF.R.U32.HI R5, RZ, c[0x0][0x2b0], R4 ;  /* 0x0000ac00ff052a19 */ /* 0x000fe40000011604 */
.L_x_223:
[----:B------:R-:W-:Y:S05]  /*28d0*/  BSYNC B0 ;  /* 0x0000000000007941 */ /* 0x000fea0003800000 */
.L_x_221:
[----:B------:R-:W-:Y:S04]  /*28e0*/  IMAD.MOV.U32 R4, RZ, RZ, c[0x0][0x2a8] ;  /* 0x0000aa00ff047624 */ /* 0x000fe800078e00ff */
[----:B------:R-:W-:Y:S01]  /*28f0*/  IMAD R4, R5, R4, -UR14 ;  /* 0x8000000e05047e24 */ /* 0x000fe2000f8e0204 */
[----:B------:R-:W-:Y:S03]  /*2900*/  IADD3 R5, R246, c[0x0][0x2a4], R199 ;  /* 0x0000a900f6057a10 */ /* 0x000fe60007ffe0c7 */
[----:B------:R-:W-:Y:S01]  /*2910*/  IMAD.IADD R243, R4, 0x1, -R201 ;  /* 0x0000000104f37824 */ /* 0x000fe200078e0ac9 */
[----:B------:R-:W-:Y:S02]  /*2920*/  IADD3 R4, R246, UR26, R199 ;  /* 0x0000001af6047c10 */ /* 0x000fe4000fffe0c7 */
[----:B------:R-:W-:Y:S02]  /*2930*/  IMNMX R5, R200, R5, PT ;  /* 0x00000005c8057217 */ /* 0x000fe40003800200 */
[----:B------:R-:W-:Y:S02]  /*2940*/  IADD3 R244, R243, c[0x0][0x2a8], RZ ;  /* 0x0000aa00f3f47a10 */ /* 0x000fe40007ffe0ff */
[----:B------:R-:W-:Y:S02]  /*2950*/  IMNMX R243, R4, R243, !PT ;  /* 0x000000f304f37217 */ /* 0x000fe40007800200 */
[----:B------:R-:W-:Y:S02]  /*2960*/  IMNMX R244, R5, R244, PT ;  /* 0x000000f405f47217 */ /* 0x000fe40003800200 */
.L_x_220:
[----:B--2345:R-:W-:Y:S04]  /*2970*/  IADD3 R4, R246, 0x8, RZ ;  /* 0x00000008f6047810 */ /* 0x03cfe80007ffe0ff */
[C-C-:B------:R-:W-:Y:S02]  /*2980*/  IADD3 R5, R4.reuse, c[0x0][0x2a4], R199.reuse ;  /* 0x0000a90004057a10 */ /* 0x140fe40007ffe0c7 */
[----:B------:R-:W-:Y:S02]  /*2990*/  IADD3 R121, R4, UR25, R199 ;  /* 0x0000001904797c10 */ /* 0x000fe4000fffe0c7 */
[----:B------:R-:W-:Y:S01]  /*29a0*/  IMNMX R122, R200, R5, PT ;  /* 0x00000005c87a7217 */ /* 0x000fe20003800200 */
[----:B------:R-:W-:-:S05]  /*29b0*/  @!P1 BRA `(.L_x_224) ;  /* 0x000001a000009947 */ /* 0x000fca0003800000 */
[----:B------:R-:W-:Y:S01]  /*29c0*/  IADD3 R4, R4, c[0x0][0x198], RZ ;  /* 0x0000660004047a10 */ /* 0x000fe20007ffe0ff */
[----:B------:R-:W-:Y:S03]  /*29d0*/  BSSY B0, `(.L_x_225) ;  /* 0x0000012000007945 */ /* 0x000fe60003800000 */
[----:B------:R-:W-:Y:S04]  /*29e0*/  IADD3 R5, R4, -c[0x0][0x168], RZ ;  /* 0x80005a0004057a10 */ /* 0x000fe80007ffe0ff */
        /* <DEDUP_REMOVED lines=11> */
.L_x_226:
[----:B------:R-:W-:Y:S04]  /*2aa0*/  MOV R4, 0x1 ;  /* 0x0000000100047802 */ /* 0x000fe80000000f00 */
[----:B------:R-:W-:Y:S11]  /*2ab0*/  ISETP.NE.AND P2, PT, R4, c[0x0][0x2a8], PT ;  /* 0x0000aa0004007a0c */ /* 0x000ff60003f45270 */
[----:B------:R-:W-:Y:S02]  /*2ac0*/  @!UPT UIADD3 URZ, URZ, URZ, URZ ;  /* 0x0000003f3f3ff290 */ /* 0x000fe4000fffe03f */
[----:B------:R-:W-:Y:S05]  /*2ad0*/  @P2 IMAD.HI.U32 R4, R5, c[0x0][0x2ac], RZ ;  /* 0x0000ab0005042a27 */ /* 0x000fea00078e00ff */
[----:B------:R-:W-:Y:S02]  /*2ae0*/  @P2 SHF.R.U32.HI R5, RZ, c[0x0][0x2b0], R4 ;  /* 0x0000ac00ff052a19 */ /* 0x000fe40000011604 */
.L_x_227:
[----:B------:R-:W-:Y:S05]  /*2af0*/  BSYNC B0 ;  /* 0x0000000000007941 */ /* 0x000fea0003800000 */
.L_x_225:
[----:B------:R-:W-:Y:S04]  /*2b00*/  IMAD.MOV.U32 R4, RZ, RZ, c[0x0][0x2a8] ;  /* 0x0000aa00ff047624 */ /* 0x000fe800078e00ff */
[----:B------:R-:W-:Y:S04]  /*2b10*/  IMAD R4, R5, R4, -UR14 ;  /* 0x8000000e05047e24 */ /* 0x000fe8000f8e0204 */
[----:B------:R-:W-:Y:S05]  /*2b20*/  IMAD.IADD R4, R4, 0x1, -R201 ;  /* 0x0000000104047824 */ /* 0x000fea00078e0ac9 */
[----:B------:R-:W-:Y:S02]  /*2b30*/  IADD3 R5, R4, c[0x0][0x2a8], RZ ;  /* 0x0000aa0004057a10 */ /* 0x000fe40007ffe0ff */
[----:B------:R-:W-:Y:S02]  /*2b40*/  IMNMX R121, R121, R4, !PT ;  /* 0x0000000479797217 */ /* 0x000fe40007800200 */
[----:B------:R-:W-:Y:S02]  /*2b50*/  IMNMX R122, R122, R5, PT ;  /* 0x000000057a7a7217 */ /* 0x000fe40003800200 */
.L_x_224:
[----:B------:R-:W-:Y:S04]  /*2b60*/  IADD3 R4, R246, 0x20, RZ ;  /* 0x00000020f6047810 */ /* 0x000fe80007ffe0ff */
        /* <DEDUP_REMOVED lines=18> */
.L_x_230:
[----:B------:R-:W-:Y:S04]  /*2c90*/  MOV R4, 0x1 ;  /* 0x0000000100047802 */ /* 0x000fe80000000f00 */
[----:B------:R-:W-:Y:S11]  /*2ca0*/  ISETP.NE.AND P2, PT, R4, c[0x0][0x2a8], PT ;  /* 0x0000aa0004007a0c */ /* 0x000ff60003f45270 */
[----:B------:R-:W-:Y:S02]  /*2cb0*/  @!UPT UIADD3 URZ, URZ, URZ, URZ ;  /* 0x0000003f3f3ff290 */ /* 0x000fe4000fffe03f */
[----:B------:R-:W-:Y:S05]  /*2cc0*/  @P2 IMAD.HI.U32 R4, R5, c[0x0][0x2ac], RZ ;  /* 0x0000ab0005042a27 */ /* 0x000fea00078e00ff */
[----:B------:R-:W-:Y:S02]  /*2cd0*/  @P2 SHF.R.U32.HI R5, RZ, c[0x0][0x2b0], R4 ;  /* 0x0000ac00ff052a19 */ /* 0x000fe40000011604 */
.L_x_231:
[----:B------:R-:W-:Y:S05]  /*2ce0*/  BSYNC B0 ;  /* 0x0000000000007941 */ /* 0x000fea0003800000 */
.L_x_229:
[----:B------:R-:W-:Y:S04]  /*2cf0*/  IMAD.MOV.U32 R4, RZ, RZ, c[0x0][0x2a8] ;  /* 0x0000aa00ff047624 */ /* 0x000fe800078e00ff */
[----:B------:R-:W-:Y:S04]  /*2d00*/  IMAD R4, R5, R4, -UR14 ;  /* 0x8000000e05047e24 */ /* 0x000fe8000f8e0204 */
[----:B------:R-:W-:Y:S05]  /*2d10*/  IMAD.IADD R5, R4, 0x1, -R201 ;  /* 0x0000000104057824 */ /* 0x000fea00078e0ac9 */
[----:B------:R-:W-:Y:S02]  /*2d20*/  IADD3 R4, R5, c[0x0][0x2a8], RZ ;  /* 0x0000aa0005047a10 */ /* 0x000fe40007ffe0ff */
[----:B------:R-:W-:Y:S02]  /*2d30*/  IMNMX R120, R120, R5, !PT ;  /* 0x0000000578787217 */ /* 0x000fe40007800200 */
[----:B------:R-:W-:Y:S02]  /*2d40*/  IMNMX R119, R119, R4, PT ;  /* 0x0000000477777217 */ /* 0x000fe40003800200 */
.L_x_228:
        /* <DEDUP_REMOVED lines=19> */
.L_x_234:
[----:B------:R-:W-:Y:S04]  /*2e80*/  MOV R4, 0x1 ;  /* 0x0000000100047802 */ /* 0x000fe80000000f00 */
[----:B------:R-:W-:Y:S11]  /*2e90*/  ISETP.NE.AND P1, PT, R4, c[0x0][0x2a8], PT ;  /* 0x0000aa0004007a0c */ /* 0x000ff60003f25270 */
[----:B------:R-:W-:Y:S02]  /*2ea0*/  @!UPT UIADD3 URZ, URZ, URZ, URZ ;  /* 0x0000003f3f3ff290 */ /* 0x000fe4000fffe03f */
[----:B------:R-:W-:Y:S05]  /*2eb0*/  @P1 IMAD.HI.U32 R4, R5, c[0x0][0x2ac], RZ ;  /* 0x0000ab0005041a27 */ /* 0x000fea00078e00ff */
[----:B------:R-:W-:Y:S02]  /*2ec0*/  @P1 SHF.R.U32.HI R5, RZ, c[0x0][0x2b0], R4 ;  /* 0x0000ac00ff051a19 */ /* 0x000fe40000011604 */
.L_x_235:
[----:B------:R-:W-:Y:S05]  /*2ed0*/  BSYNC B0 ;  /* 0x0000000000007941 */ /* 0x000fea0003800000 */
.L_x_233:
[----:B------:R-:W-:Y:S04]  /*2ee0*/  IMAD.MOV.U32 R4, RZ, RZ, c[0x0][0x2a8] ;  /* 0x0000aa00ff047624 */ /* 0x000fe800078e00ff */
[----:B------:R-:W-:Y:S04]  /*2ef0*/  IMAD R4, R5, R4, -UR14 ;  /* 0x8000000e05047e24 */ /* 0x000fe8000f8e0204 */
[----:B------:R-:W-:Y:S05]  /*2f00*/  IMAD.IADD R4, R4, 0x1, -R201 ;  /* 0x0000000104047824 */ /* 0x000fea00078e0ac9 */
[----:B------:R-:W-:Y:S02]  /*2f10*/  IADD3 R5, R4, c[0x0][0x2a8], RZ ;  /* 0x0000aa0004057a10 */ /* 0x000fe40007ffe0ff */
[----:B------:R-:W-:Y:S02]  /*2f20*/  IMNMX R117, R117, R4, !PT ;  /* 0x0000000475757217 */ /* 0x000fe40007800200 */
[----:B------:R-:W-:Y:S02]  /*2f30*/  IMNMX R118, R118, R5, PT ;  /* 0x0000000576767217 */ /* 0x000fe40003800200 */
.L_x_232:
[----:B------:R-:W-:Y:S04]  /*2f40*/  DEPBAR.LE SB0, 0x1 ;  /* 0x000080400000791a */ /* 0x000fe80000000000 */
[----:B------:R-:W-:Y:S01]  /*2f50*/  BAR.SYNC.DEFER_BLOCKING 0x0 ;  /* 0x0000000000007b1d */ /* 0x000fe20000010000 */
[----:B------:R-:W-:Y:S04]  /*2f60*/  IADD3 R139, R206, 0x1, RZ ;  /* 0x00000001ce8b7810 */ /* 0x000fe80007ffe0ff */
[----:B------:R-:W-:Y:S01]  /*2f70*/  ISETP.GE.AND P1, PT, R139, UR15, PT ;  /* 0x0000000f8b007c0c */ /* 0x000fe2000bf26270 */
[----:B------:R2:W3:Y:S04]  /*2f80*/  LDSM.16.M88.4 R100, [R181+0x8080] ;  /* 0x00808000b564783b */ /* 0x0004e80000000200 */
[----:B------:R2:W4:Y:S04]  /*2f90*/  LDSM.16.M88.4 R104, [R181+0x9080] ;  /* 0x00908000b568783b */ /* 0x0005280000000200 */
[----:B------:R2:W5:Y:S04]  /*2fa0*/  LDSM.16.M88.4 R108, [R180+0x8080] ;  /* 0x00808000b46c783b */ /* 0x0005680000000200 */
[----:B------:R2:W1:Y:S01]  /*2fb0*/  LDSM.16.M88.4 R112, [R180+0x9080] ;  /* 0x00908000b470783b */ /* 0x0004620000000200 */
[----:B------:R-:W-:-:S05]  /*2fc0*/  @P1 BRA `(.L_x_236) ;  /* 0x000002e000001947 */ /* 0x000fca0003800000 */
[----:B------:R-:W-:Y:S01]  /*2fd0*/  IMAD R6, R186, c[0x0][0x178], RZ ;  /* 0x00005e00ba067a24 */ /* 0x000fe200078e02ff */
[----:B------:R-:W-:Y:S01]  /*2fe0*/  SHF.R.S32.HI R8, RZ, 0x1f, R139 ;  /* 0x0000001fff087819 */ /* 0x000fe2000001148b */
[----:B------:R-:W2:Y:S01]  /*2ff0*/  S2R R5, SR_CTAID.Y ;  /* 0x0000000000057919 */ /* 0x000ea20000002600 */
[----:B------:R-:W-:Y:S01]  /*3000*/  @!P0 LEA R9, R206, 0x40, 0x6 ;  /* 0x00000040ce098811 */ /* 0x000fe200078e30ff */
[----:B------:R-:W-:Y:S02]  /*3010*/  IMAD.MOV.U32 R11, RZ, RZ, c[0x0][0x168] ;  /* 0x00005a00ff0b7624 */ /* 0x000fe400078e00ff */
[C---:B------:R-:W-:Y:S04]  /*3020*/  IMAD.WIDE.U32 R14, R139.reuse, c[0x0][0x178], RZ ;  /* 0x00005e008b0e7a25 */ /* 0x040fe800078e00ff */
[----:B------:R-:W-:Y:S02]  /*3030*/  IMAD R11, R139, -0x40, R11 ;  /* 0xffffffc08b0b7824 */ /* 0x000fe400078e020b */
[----:B------:R-:W-:Y:S02]  /*3040*/  IMAD R8, R8, c[0x0][0x178], RZ ;  /* 0x00005e0008087a24 */ /* 0x000fe400078e02ff */
[----:B------:R-:W-:Y:S02]  /*3050*/  IMAD.IADD R11, R11, 0x1, -R186 ;  /* 0x000000010b0b7824 */ /* 0x000fe400078e0aba */
[----:B------:R-:W-:Y:S04]  /*3060*/  IMAD R8, R139, c[0x0][0x17c], R8 ;  /* 0x00005f008b087a24 */ /* 0x000fe800078e0208 */
[----:B------:R-:W-:Y:S01]  /*3070*/  IMAD.IADD R8, R15, 0x1, R8 ;  /* 0x000000010f087824 */ /* 0x000fe200078e0208 */
[----:B--2---:R-:W-:Y:S01]  /*3080*/  SHF.R.S32.HI R4, RZ, 0x1f, R5 ;  /* 0x0000001fff047819 */ /* 0x004fe20000011405 */
[C---:B------:R-:W-:Y:S04]  /*3090*/  IMAD.WIDE.U32 R16, R5.reuse, c[0x0][0x180], R190 ;  /* 0x0000600005107a25 */ /* 0x040fe800078e00be */
[----:B------:R-:W-:Y:S01]  /*30a0*/  IMAD R10, R4, c[0x0][0x180], RZ ;  /* 0x00006000040a7a24 */ /* 0x000fe200078e02ff */
[----:B------:R-:W-:Y:S01]  /*30b0*/  IADD3 R6, P2, P1, R6, UR23, R16 ;  /* 0x0000001706067c10 */ /* 0x000fe2000f95e010 */
[----:B------:R-:W-:Y:S02]  /*30c0*/  @!P0 IMAD R4, R4, c[0x0][0x270], RZ ;  /* 0x00009c0004048a24 */ /* 0x000fe400078e02ff */
[C---:B------:R-:W-:Y:S02]  /*30d0*/  IMAD R10, R5.reuse, c[0x0][0x184], R10 ;  /* 0x00006100050a7a24 */ /* 0x040fe400078e020a */
[----:B------:R-:W-:Y:S04]  /*30e0*/  @!P0 IMAD.WIDE.U32 R12, R5, c[0x0][0x270], R188 ;  /* 0x00009c00050c8a25 */ /* 0x000fe800078e00bc */
[----:B------:R-:W-:Y:S01]  /*30f0*/  IMAD.IADD R10, R17, 0x1, R10 ;  /* 0x00000001110a7824 */ /* 0x000fe200078e020a */
[----:B------:R-:W-:Y:S01]  /*3100*/  @!P0 IADD3 R7, P6, P5, R9, UR24, R12 ;  /* 0x0000001809078c10 */ /* 0x000fe2000fdde00c */
[----:B------:R-:W-:Y:S01]  /*3110*/  @!P0 IMAD R4, R5, c[0x0][0x274], R4 ;  /* 0x00009d0005048a24 */ /* 0x000fe200078e0204 */
[----:B------:R-:W-:Y:S02]  /*3120*/  @!P0 SHF.R.S32.HI R9, RZ, 0x1f, R9 ;  /* 0x0000001fff098819 */ /* 0x000fe40000011409 */
[----:B------:R-:W-:Y:S02]  /*3130*/  IADD3.X R5, R183, UR8, R10, P2, P1 ;  /* 0x00000008b7057c10 */ /* 0x000fe400097e240a */
[C---:B------:R-:W-:Y:S02]  /*3140*/  LEA R6, P1, R14.reuse, R6, 0x6 ;  /* 0x000000060e067211 */ /* 0x040fe400078230ff */
[----:B------:R-:W-:Y:S02]  /*3150*/  @!P0 IADD3 R4, R13, R4, RZ ;  /* 0x000000040d048210 */ /* 0x000fe40007ffe0ff */
[----:B------:R-:W-:Y:S02]  /*3160*/  LEA.HI.X R5, R14, R5, R8, 0x6, P1 ;  /* 0x000000050e057211 */ /* 0x000fe400008f3408 */
[C---:B------:R-:W-:Y:S02]  /*3170*/  LEA R8, P1, R6.reuse, c[0x0][0x160], 0x1 ;  /* 0x0000580006087a11 */ /* 0x040fe400078208ff */
[----:B------:R-:W-:Y:S02]  /*3180*/  @!P0 IADD3.X R4, R9, UR9, R4, P6, P5 ;  /* 0x0000000909048c10 */ /* 0x000fe4000b7ea404 */
[C---:B------:R-:W-:Y:S02]  /*3190*/  ISETP.LT.OR P5, PT, R11.reuse, 0x1, P4 ;  /* 0x000000010b00780c */ /* 0x040fe400027a1670 */
[----:B------:R-:W-:Y:S01]  /*31a0*/  LEA.HI.X R9, R6, c[0x0][0x164], R5, 0x1, P1 ;  /* 0x0000590006097a11 */ /* 0x000fe200008f0c05 */
[----:B------:R-:W-:Y:S01]  /*31b0*/  IMAD.U32 R5, RZ, RZ, UR7 ;  /* 0x00000007ff057e24 */ /* 0x000fe2000f8e00ff */
[----:B------:R-:W-:Y:S02]  /*31c0*/  MOV R6, UR7 ;  /* 0x0000000700067c02 */ /* 0x000fe40008000f00 */
[----:B------:R-:W-:Y:S01]  /*31d0*/  ISETP.LT.OR P2, PT, R11, 0x21, P4 ;  /* 0x000000210b00780c */ /* 0x000fe20002741670 */
[----:B------:R-:W-:Y:S01]  /*31e0*/  @!P0 IMAD R5, R5, 0x40, R188 ;  /* 0x0000004005058824 */ /* 0x000fe200078e02bc */
[----:B------:R-:W-:Y:S01]  /*31f0*/  IADD3 R14, P6, R8, UR21, RZ ;  /* 0x00000015080e7c10 */ /* 0x000fe2000ffde0ff */
[----:B------:R-:W-:Y:S01]  /*3200*/  IMAD R11, R6, 0x2000, R195 ;  /* 0x00002000060b7824 */ /* 0x000fe200078e02c3 */
[----:B------:R-:W-:Y:S02]  /*3210*/  @!P0 LEA R12, P1, R7, c[0x0][0x258], 0x2 ;  /* 0x00009600070c8a11 */ /* 0x000fe400078210ff */
[----:B------:R-:W-:Y:S02]  /*3220*/  IADD3.X R15, R9, UR22, RZ, P6, !PT ;  /* 0x00000016090f7c10 */ /* 0x000fe4000b7fe4ff */
[----:B------:R-:W-:Y:S01]  /*3230*/  @!PT LDS RZ, [RZ] ;  /* 0x00000000fffff984 */ /* 0x000fe20000000800 */
[----:B------:R-:W-:Y:S01]  /*3240*/  @!PT LDS RZ, [RZ] ;  /* 0x00000000fffff984 */ /* 0x000fe20000000800 */
[----:B------:R-:W-:Y:S01]  /*3250*/  @!PT LDS RZ, [RZ] ;  /* 0x00000000fffff984 */ /* 0x000fe20000000800 */
[----:B------:R2:W-:Y:S01]  /*3260*/  LDGSTS.E.BYPASS.LTC128B.128 [R11], [R8.64], !P5 ;  /* 0x00000000080b7fae */ /* 0x0005e2000e901d50 */
[----:B------:R-:W-:Y:S02]  /*3270*/  @!P0 LEA.HI.X R13, R7, c[0x0][0x25c], R4, 0x2, P1 ;  /* 0x00009700070d8a11 */ /* 0x000fe400008f1404 */
[----:B------:R-:W-:Y:S05]  /*3280*/  @!P0 SHF.L.U32 R4, R5, 0x2, RZ ;  /* 0x0000000205048819 */ /* 0x000fea00000006ff */
[----:B------:R2:W-:Y:S08]  /*3290*/  LDGSTS.E.BYPASS.LTC128B.128 [R11+0x1000], [R14.64], !P2 ;  /* 0x010000000e0b7fae */ /* 0x0005f0000d101d50 */
[----:B------:R2:W-:Y:S02]  /*32a0*/  @!P0 LDGSTS.E.BYPASS.LTC128B.128 [R4+0xc080], [R12.64] ;  /* 0x0c0800000c048fae */ /* 0x0005e4000b901d50 */
.L_x_236:
[-C--:B--23--:R-:W-:Y:S01]  /*32b0*/  HMMA.16816.F32 R4, R100, R140.reuse, RZ ;  /* 0x0000008c6404723c */ /* 0x08cfe200000018ff */
[----:B------:R-:W0:Y:S01]  /*32c0*/  LDGDEPBAR ;  /* 0x00000000000079af */ /* 0x000e220000000000 */
[----:B------:R-:W-:Y:S02]  /*32d0*/  LOP3.LUT P1, RZ, R185, 0x4, RZ, 0xc0, !PT ;  /* 0x00000004b9ff7812 */ /* 0x000fe4000782c0ff */
[----:B------:R-:W-:Y:S02]  /*32e0*/  LEA R178, R178, 0x8080, 0x1 ;  /* 0x00008080b2b27811 */ /* 0x000fe400078e08ff */
[----:B------:R-:W-:Y:S02]  /*32f0*/  MOV R179, 0x40 ;  /* 0x0000004000b37802 */ /* 0x000fe40000000f00 */
[C---:B----4-:R-:W-:Y:S04]  /*3300*/  HMMA.16816.F32 R8, R104.reuse, R140, RZ ;  /* 0x0000008c6808723c */ /* 0x050fe800000018ff */
[----:B------:R-:W-:Y:S02]  /*3310*/  SEL R179, R179, 0xffffffc0, !P1 ;  /* 0xffffffc0b3b37807 */ /* 0x000fe40004800000 */
[----:B------:R-:W-:Y:S02]  /*3320*/  PLOP3.LUT P1, PT, PT, PT, UP4, 0x80, 0x0 ;  /* 0x000000000000781c */ /* 0x000fe40003f2f048 */
[-C--:B------:R-:W-:Y:S01]  /*3330*/  HMMA.16816.F32 R12, R104, R142.reuse, RZ ;  /* 0x0000008e680c723c */ /* 0x080fe200000018ff */
[-C--:B------:R-:W-:Y:S02]  /*3340*/  IADD3 R116, R179, R178.reuse, RZ ;  /* 0x000000b2b3747210 */ /* 0x080fe40007ffe0ff */
[----:B------:R-:W-:Y:S02]  /*3350*/  ISETP.GT.AND P6, PT, R243, 0x41, P1 ;  /* 0x00000041f300780c */ /* 0x000fe40000fc4270 */
[----:B------:R-:W-:Y:S02]  /*3360*/  IADD3 R178, R179, R178, R172 ;  /* 0x000000b2b3b27210 */ /* 0x000fe40007ffe0ac */
[C---:B------:R-:W-:Y:S01]  /*3370*/  ISETP.LT.OR P6, PT, R244.reuse, 0x42, P6 ;  /* 0x00000042f400780c */ /* 0x040fe200037c1670 */
[C---:B------:R-:W-:Y:S01]  /*3380*/  HMMA.16816.F32 R16, R100.reuse, R142, RZ ;  /* 0x0000008e6410723c */ /* 0x040fe200000018ff */
[C---:B------:R-:W-:Y:S02]  /*3390*/  ISETP.GT.AND P2, PT, R243.reuse, RZ, P1 ;  /* 0x000000fff300720c */ /* 0x040fe40000f44270 */
[----:B------:R-:W-:Y:S02]  /*33a0*/  ISETP.GT.AND P5, PT, R243, 0x20, P1 ;  /* 0x00000020f300780c */ /* 0x000fe40000fa4270 */
[C---:B------:R-:W-:Y:S02]  /*33b0*/  ISETP.LT.OR P2, PT, R244.reuse, 0x1, P2 ;  /* 0x00000001f400780c */ /* 0x040fe40001741670 */
[C---:B------:R-:W-:Y:S01]  /*33c0*/  ISETP.LT.OR P5, PT, R244.reuse, 0x21, P5 ;  /* 0x00000021f400780c */ /* 0x040fe20002fa1670 */
[-C--:B------:R-:W-:Y:S01]  /*33d0*/  HMMA.16816.F32 R20, R100, R144.reuse, RZ ;  /* 0x000000906414723c */ /* 0x080fe200000018ff */
[----:B-1----:R-:W-:Y:S02]  /*33e0*/  FSEL R125, R209, -INF , !P2 ;  /* 0xff800000d17d7808 */ /* 0x002fe40005000000 */
[----:B------:R-:W-:Y:S01]  /*33f0*/  ISETP.GT.AND P2, PT, R243, 0x1, P1 ;  /* 0x00000001f300780c */ /* 0x000fe20000f44270 */
[----:B------:R-:W-:Y:S02]  /*3400*/  FFMA.FTZ R209, -R209, R209, 1 ;  /* 0x3f800000d1d17423 */ /* 0x000fe400000101d1 */
[--C-:B------:R-:W-:Y:S01]  /*3410*/  FFMA.FTZ R123, R125, c[0x0][0x29c], -R242.reuse ;  /* 0x0000a7007d7b7a23 */ /* 0x100fe200000108f2 */
[----:B------:R-:W-:Y:S01]  /*3420*/  ISETP.LT.OR P2, PT, R244, 0x2, P2 ;  /* 0x00000002f400780c */ /* 0x000fe20001741670 */
[C---:B------:R-:W-:Y:S08]  /*3430*/  HMMA.16816.F32 R24, R104.reuse, R144, RZ ;  /* 0x000000906818723c */ /* 0x040ff000000018ff */
[-C--:B------:R-:W-:Y:S01]  /*3440*/  HMMA.16816.F32 R28, R104, R146.reuse, RZ ;  /* 0x00000092681c723c */ /* 0x080fe200000018ff */
[----:B------:R-:W-:Y:S07]  /*3450*/  LDSM.16.M88.4 R104, [R116+0x1000] ;  /* 0x001000007468783b */ /* 0x000fee0000000200 */
[----:B------:R-:W-:Y:S01]  /*3460*/  HMMA.16816.F32 R32, R100, R146, RZ ;  /* 0x000000926420723c */ /* 0x000fe200000018ff */
[----:B------:R-:W1:Y:S07]  /*3470*/  LDSM.16.M88.4 R100, [R116] ;  /* 0x000000007464783b */ /* 0x000e6e0000000200 */
[-C--:B-----5:R-:W-:Y:S08]  /*3480*/  HMMA.16816.F32 R4, R108, R148.reuse, R4 ;  /* 0x000000946c04723c */ /* 0x0a0ff00000001804 */
[C---:B------:R-:W-:Y:S08]  /*3490*/  HMMA.16816.F32 R8, R112.reuse, R148, R8 ;  /* 0x000000947008723c */ /* 0x040ff00000001808 */
[-C--:B------:R-:W-:Y:S08]  /*34a0*/  HMMA.16816.F32 R12, R112, R150.reuse, R12 ;  /* 0x00000096700c723c */ /* 0x080ff0000000180c */
[C---:B------:R-:W-:Y:S08]  /*34b0*/  HMMA.16816.F32 R16, R108.reuse, R150, R16 ;  /* 0x000000966c10723c */ /* 0x040ff00000001810 */
[-C--:B------:R-:W-:Y:S08]  /*34c0*/  HMMA.16816.F32 R20, R108, R152.reuse, R20 ;  /* 0x000000986c14723c */ /* 0x080ff00000001814 */
[C---:B------:R-:W-:Y:S08]  /*34d0*/  HMMA.16816.F32 R24, R112.reuse, R152, R24 ;  /* 0x000000987018723c */ /* 0x040ff00000001818 */
[-C--:B------:R-:W-:Y:S01]  /*34e0*/  HMMA.16816.F32 R28, R112, R154.reuse, R28 ;  /* 0x0000009a701c723c */ /* 0x080fe2000000181c */
[----:B------:R2:W3:Y:S06]  /*34f0*/  MUFU.EX2 R112, R123 ;  /* 0x0000007b00707308 */ /* 0x0004ec0000000800 */
[C---:B------:R-:W-:Y:S01]  /*3500*/  FSEL R115, R210.reuse, -INF , !P2 ;  /* 0xff800000d2737808 */ /* 0x040fe20005000000 */
[----:B------:R-:W-:Y:S01]  /*3510*/  HMMA.16816.F32 R32, R108, R154, R32 ;  /* 0x0000009a6c20723c */ /* 0x000fe20000001820 */
[----:B------:R-:W-:Y:S01]  /*3520*/  FFMA.FTZ R210, -R210, R210, 1 ;  /* 0x3f800000d2d27423 */ /* 0x000fe200000101d2 */
[----:B------:R-:W-:Y:S02]  /*3530*/  ISETP.GT.AND P2, PT, R243, 0x21, P1 ;  /* 0x00000021f300780c */ /* 0x000fe40000f44270 */
[--C-:B------:R-:W-:Y:S02]  /*3540*/  FFMA.FTZ R113, R115, c[0x0][0x29c], -R242.reuse ;  /* 0x0000a70073717a23 */ /* 0x100fe400000108f2 */
[----:B------:R-:W-:Y:S02]  /*3550*/  ISETP.LT.OR P2, PT, R244, 0x22, P2 ;  /* 0x00000022f400780c */ /* 0x000fe40001741670 */
[-C--:B-1----:R-:W-:Y:S01]  /*3560*/  HMMA.16816.F32 R4, R100, R156.reuse, R4 ;  /* 0x0000009c6404723c */ /* 0x082fe20000001804 */
[----:B------:R-:W-:Y:S01]  /*3570*/  FSEL R111, R223, -INF , !P6 ;  /* 0xff800000df6f7808 */ /* 0x000fe20007000000 */
[----:B------:R-:W-:Y:S01]  /*3580*/  MUFU.EX2 R113, R113 ;  /* 0x0000007100717308 */ /* 0x000fe20000000800 */
[----:B------:R-:W-:Y:S01]  /*3590*/  ISETP.GT.AND P6, PT, R121, 0x20, P1 ;  /* 0x000000207900780c */ /* 0x000fe20000fc4270 */
[----:B------:R-:W-:Y:S01]  /*35a0*/  FFMA.FTZ R223, -R223, R223, 1 ;  /* 0x3f800000dfdf7423 */ /* 0x000fe200000101df */
[C---:B------:R-:W-:Y:S01]  /*35b0*/  FSEL R109, R218.reuse, -INF , !P5 ;  /* 0xff800000da6d7808 */ /* 0x040fe20006800000 */
[----:B------:R-:W-:Y:S01]  /*35c0*/  FFMA.FTZ R218, -R218, R218, 1 ;  /* 0x3f800000dada7423 */ /* 0x000fe200000101da */
[----:B------:R-:W-:Y:S01]  /*35d0*/  ISETP.LT.OR P6, PT, R122, 0x21, P6 ;  /* 0x000000217a00780c */ /* 0x000fe200037c1670 */
[C---:B------:R-:W-:Y:S01]  /*35e0*/  HMMA.16816.F32 R8, R104.reuse, R156, R8 ;  /* 0x0000009c6808723c */ /* 0x040fe20000001808 */
[--C-:B--2---:R-:W-:Y:S01]  /*35f0*/  FFMA.FTZ R123, R111, c[0x0][0x29c], -R242.reuse ;  /* 0x0000a7006f7b7a23 */ /* 0x104fe200000108f2 */
[----:B------:R-:W-:Y:S02]  /*3600*/  ISETP.GT.AND P5, PT, R243, 0x60, P1 ;  /* 0x00000060f300780c */ /* 0x000fe40000fa4270 */
[--C-:B------:R-:W-:Y:S01]  /*3610*/  FFMA.FTZ R114, R109, c[0x0][0x29c], -R242.reuse ;  /* 0x0000a7006d727a23 */ /* 0x100fe200000108f2 */
[C---:B------:R-:W-:Y:S01]  /*3620*/  FSEL R109, R219.reuse, -INF , !P2 ;  /* 0xff800000db6d7808 */ /* 0x040fe20005000000 */
[----:B------:R-:W-:Y:S01]  /*3630*/  FFMA.FTZ R219, -R219, R219, 1 ;  /* 0x3f800000dbdb7423 */ /* 0x000fe200000101db */
[----:B------:R-:W-:Y:S01]  /*3640*/  MUFU.EX2 R123, R123 ;  /* 0x0000007b007b7308 */ /* 0x000fe20000000800 */
[-C--:B------:R-:W-:Y:S01]  /*3650*/  HMMA.16816.F32 R12, R104, R158.reuse, R12 ;  /* 0x0000009e680c723c */ /* 0x080fe2000000180c */
[----:B------:R-:W-:Y:S02]  /*3660*/  ISETP.GT.AND P2, PT, R243, 0x40, P1 ;  /* 0x00000040f300780c */ /* 0x000fe40000f44270 */
[C---:B------:R-:W-:Y:S01]  /*3670*/  ISETP.LT.OR P5, PT, R244.reuse, 0x61, P5 ;  /* 0x00000061f400780c */ /* 0x040fe20002fa1670 */
[--C-:B------:R-:W-:Y:S01]  /*3680*/  FFMA.FTZ R115, R109, c[0x0][0x29c], -R242.reuse ;  /* 0x0000a7006d737a23 */ /* 0x100fe200000108f2 */
[----:B------:R-:W-:Y:S02]  /*3690*/  ISETP.LT.OR P2, PT, R244, 0x41, P2 ;  /* 0x00000041f400780c */ /* 0x000fe40001741670 */
[----:B------:R-:W-:Y:S01]  /*36a0*/  FSEL R125, R235, -INF , !P5 ;  /* 0xff800000eb7d7808 */ /* 0x000fe20006800000 */
[C---:B------:R-:W-:Y:S01]  /*36b0*/  HMMA.16816.F32 R16, R100.reuse, R158, R16 ;  /* 0x0000009e6410723c */ /* 0x040fe20000001810 */
[----:B------:R-:W-:Y:S01]  /*36c0*/  FSEL R109, R222, -INF , !P2 ;  /* 0xff800000de6d7808 */ /* 0x000fe20005000000 */
[----:B------:R-:W-:Y:S01]  /*36d0*/  MUFU.EX2 R114, R114 ;  /* 0x0000007200727308 */ /* 0x000fe20000000800 */
[----:B------:R-:W-:Y:S01]  /*36e0*/  ISETP.GT.AND P2, PT, R243, 0x61, P1 ;  /* 0x00000061f300780c */ /* 0x000fe20000f44270 */
[--C-:B------:R-:W-:Y:S01]  /*36f0*/  FFMA.FTZ R124, R125, c[0x0][0x29c], -R242.reuse ;  /* 0x0000a7007d7c7a23 */ /* 0x100fe200000108f2 */
[----:B------:R-:W-:Y:S01]  /*3700*/  FSEL R138, R220, -INF , !P6 ;  /* 0xff800000dc8a7808 */ /* 0x000fe20007000000 */
[--C-:B------:R-:W-:Y:S01]  /*3710*/  FFMA.FTZ R116, R109, c[0x0][0x29c], -R242.reuse ;  /* 0x0000a7006d747a23 */ /* 0x100fe200000108f2 */
[----:B------:R-:W-:Y:S01]  /*3720*/  ISETP.LT.OR P2, PT, R244, 0x62, P2 ;  /* 0x00000062f400780c */ /* 0x000fe20001741670 */
[-C--:B------:R-:W-:Y:S01]  /*3730*/  HMMA.16816.F32 R20, R100, R160.reuse, R20 ;  /* 0x000000a06414723c */ /* 0x080fe20000001814 */
[C---:B------:R-:W-:Y:S02]  /*3740*/  ISETP.GT.AND P5, PT, R121.reuse, RZ, P1 ;  /* 0x000000ff7900720c */ /* 0x040fe40000fa4270 */
[----:B------:R-:W-:Y:S01]  /*3750*/  ISETP.GT.AND P6, PT, R121, 0x41, P1 ;  /* 0x000000417900780c */ /* 0x000fe20000fc4270 */
[----:B------:R-:W1:Y:S01]  /*3760*/  MUFU.EX2 R115, R115 ;  /* 0x0000007300737308 */ /* 0x000e620000000800 */
[C---:B------:R-:W-:Y:S01]  /*3770*/  FSEL R109, R237.reuse, -INF , !P2 ;  /* 0xff800000ed6d7808 */ /* 0x040fe20005000000 */
[----:B------:R-:W-:Y:S01]  /*3780*/  FFMA.FTZ R237, -R237, R237, 1 ;  /* 0x3f800000eded7423 */ /* 0x000fe200000101ed */
[C---:B------:R-:W-:Y:S01]  /*3790*/  ISETP.LT.OR P5, PT, R122.reuse, 0x1, P5 ;  /* 0x000000017a00780c */ /* 0x040fe20002fa1670 */
[C---:B------:R-:W-:Y:S01]  /*37a0*/  HMMA.16816.F32 R24, R104.reuse, R160, R24 ;  /* 0x000000a06818723c */ /* 0x040fe20000001818 */
[----:B------:R-:W-:Y:S02]  /*37b0*/  ISETP.GT.AND P2, PT, R121, 0x1, P1 ;  /* 0x000000017900780c */ /* 0x000fe40000f44270 */
[C---:B------:R-:W-:Y:S01]  /*37c0*/  ISETP.LT.OR P6, PT, R122.reuse, 0x42, P6 ;  /* 0x000000427a00780c */ /* 0x040fe200037c1670 */
[----:B------:R-:W-:Y:S01]  /*37d0*/  FFMA.FTZ R242, R109, c[0x0][0x29c], -R242 ;  /* 0x0000a7006df27a23 */ /* 0x000fe200000108f2 */
[C---:B------:R-:W-:Y:S01]  /*37e0*/  ISETP.LT.OR P2, PT, R122.reuse, 0x2, P2 ;  /* 0x000000027a00780c */ /* 0x040fe20001741670 */
[----:B------:R-:W2:Y:S01]  /*37f0*/  LDSM.16.M88.4 R108, [R178] ;  /* 0x00000000b26c783b */ /* 0x000ea20000000200 */
[----:B------:R-:W-:Y:S01]  /*3800*/  FSEL R128, R203, -INF , !P5 ;  /* 0xff800000cb807808 */ /* 0x000fe20006800000 */
[-C--:B------:R-:W-:Y:S01]  /*3810*/  HMMA.16816.F32 R28, R104, R162.reuse, R28 ;  /* 0x000000a2681c723c */ /* 0x080fe2000000181c */
[----:B------:R-:W-:Y:S01]  /*3820*/  FSEL R126, R207, -INF , !P2 ;  /* 0xff800000cf7e7808 */ /* 0x000fe20005000000 */
[----:B------:R-:W4:Y:S01]  /*3830*/  MUFU.EX2 R116, R116 ;  /* 0x0000007400747308 */ /* 0x000f220000000800 */
[----:B------:R-:W-:Y:S01]  /*3840*/  ISETP.GT.AND P5, PT, R121, 0x21, P1 ;  /* 0x000000217900780c */ /* 0x000fe20000fa4270 */
[----:B------:R-:W-:Y:S01]  /*3850*/  FFMA.FTZ R203, -R203, R203, 1 ;  /* 0x3f800000cbcb7423 */ /* 0x000fe200000101cb */
[----:B------:R-:W-:Y:S01]  /*3860*/  FSEL R132, R225, -INF , !P6 ;  /* 0xff800000e1847808 */ /* 0x000fe20007000000 */
[----:B------:R-:W5:Y:S01]  /*3870*/  LDSM.16.M88.4 R104, [R178+0x1000] ;  /* 0x00100000b268783b */ /* 0x000f620000000200 */
[----:B------:R-:W-:Y:S01]  /*3880*/  ISETP.LT.OR P5, PT, R122, 0x22, P5 ;  /* 0x000000227a00780c */ /* 0x000fe20002fa1670 */
[----:B------:R-:W-:Y:S01]  /*3890*/  HMMA.16816.F32 R32, R100, R162, R32 ;  /* 0x000000a26420723c */ /* 0x000fe20000001820 */
[----:B------:R-:W-:Y:S02]  /*38a0*/  ISETP.GT.AND P2, PT, R121, 0x40, P1 ;  /* 0x000000407900780c */ /* 0x000fe40000f44270 */
[----:B------:R-:W-:Y:S01]  /*38b0*/  ISETP.GT.AND P6, PT, R120, RZ, P1 ;  /* 0x000000ff7800720c */ /* 0x000fe20000fc4270 */
[----:B------:R-:W-:Y:S01]  /*38c0*/  MUFU.EX2 R124, R124 ;  /* 0x0000007c007c7308 */ /* 0x000fe20000000800 */
[----:B------:R-:W-:Y:S01]  /*38d0*/  FSEL R136, R221, -INF , !P5 ;  /* 0xff800000dd887808 */ /* 0x000fe20006800000 */
[--C-:B------:R-:W-:Y:S01]  /*38e0*/  FFMA.FTZ R126, R126, c[0x0][0x29c], -R241.reuse ;  /* 0x0000a7007e7e7a23 */ /* 0x100fe200000108f1 */
[----:B------:R-:W-:Y:S01]  /*38f0*/  ISETP.GT.AND P5, PT, R121, 0x60, P1 ;  /* 0x000000607900780c */ /* 0x000fe20000fa4270 */
[--C-:B------:R-:W-:Y:S01]  /*3900*/  FFMA.FTZ R251, R132, c[0x0][0x29c], -R241.reuse ;  /* 0x0000a70084fb7a23 */ /* 0x100fe200000108f1 */
[C---:B------:R-:W-:Y:S02]  /*3910*/  ISETP.LT.OR P2, PT, R122.reuse, 0x41, P2 ;  /* 0x000000417a00780c */ /* 0x040fe40001741670 */
[----:B------:R-:W-:Y:S01]  /*3920*/  ISETP.LT.OR P5, PT, R122, 0x61, P5 ;  /* 0x000000617a00780c */ /* 0x000fe20002fa1670 */
[--C-:B------:R-:W-:Y:S01]  /*3930*/  FFMA.FTZ R136, R136, c[0x0][0x29c], -R241.reuse ;  /* 0x0000a70088887a23 */ /* 0x100fe200000108f1 */
[----:B------:R-:W-:Y:S01]  /*3940*/  FSEL R134, R224, -INF , !P2 ;  /* 0xff800000e0867808 */ /* 0x000fe20005000000 */
[----:B------:R-:W1:Y:S01]  /*3950*/  MUFU.EX2 R125, R242 ;  /* 0x000000f2007d7308 */ /* 0x000e620000000800 */
[----:B------:R-:W-:Y:S01]  /*3960*/  FSEL R130, R238, -INF , !P5 ;  /* 0xff800000ee827808 */ /* 0x000fe20006800000 */
[----:B------:R-:W-:Y:S01]  /*3970*/  FFMA.FTZ R221, -R221, R221, 1 ;  /* 0x3f800000dddd7423 */ /* 0x000fe200000101dd */
[----:B------:R-:W-:Y:S01]  /*3980*/  ISETP.GT.AND P5, PT, R120, 0x1, P1 ;  /* 0x000000017800780c */ /* 0x000fe20000fa4270 */
[----:B------:R-:W-:Y:S01]  /*3990*/  FFMA.FTZ R220, -R220, R220, 1 ;  /* 0x3f800000dcdc7423 */ /* 0x000fe200000101dc */
[----:B------:R-:W-:Y:S01]  /*39a0*/  ISETP.GT.AND P2, PT, R121, 0x61, P1 ;  /* 0x000000617900780c */ /* 0x000fe20000f44270 */
[--C-:B------:R-:W-:Y:S01]  /*39b0*/  FFMA.FTZ R121, R128, c[0x0][0x29c], -R241.reuse ;  /* 0x0000a70080797a23 */ /* 0x100fe200000108f1 */
[C---:B------:R-:W-:Y:S01]  /*39c0*/  ISETP.LT.OR P6, PT, R119.reuse, 0x1, P6 ;  /* 0x000000017700780c */ /* 0x040fe200037c1670 */
[----:B------:R-:W-:Y:S01]  /*39d0*/  FFMA.FTZ R224, -R224, R224, 1 ;  /* 0x3f800000e0e07423 */ /* 0x000fe200000101e0 */
[----:B------:R-:W-:Y:S01]  /*39e0*/  ISETP.LT.OR P5, PT, R119, 0x2, P5 ;  /* 0x000000027700780c */ /* 0x000fe20002fa1670 */
[----:B------:R-:W-:Y:S01]  /*39f0*/  MUFU.EX2 R137, R136 ;  /* 0x0000008800897308 */ /* 0x000fe20000000800 */
[----:B------:R-:W-:Y:S01]  /*3a00*/  ISETP.LT.OR P2, PT, R122, 0x62, P2 ;  /* 0x000000627a00780c */ /* 0x000fe20001741670 */
[--C-:B------:R-:W-:Y:S01]  /*3a10*/  FFMA.FTZ R122, R138, c[0x0][0x29c], -R241.reuse ;  /* 0x0000a7008a7a7a23 */ /* 0x100fe200000108f1 */
[----:B------:R-:W-:Y:S01]  /*3a20*/  FSEL R131, R208, -INF , !P6 ;  /* 0xff800000d0837808 */ /* 0x000fe20007000000 */
[----:B------:R-:W-:Y:S01]  /*3a30*/  FFMA.FTZ R225, -R225, R225, 1 ;  /* 0x3f800000e1e17423 */ /* 0x000fe200000101e1 */
[C---:B------:R-:W-:Y:S01]  /*3a40*/  ISETP.GT.AND P6, PT, R120.reuse, 0x21, P1 ;  /* 0x000000217800780c */ /* 0x040fe20000fc4270 */
[-C--:B--2---:R-:W-:Y:S01]  /*3a50*/  HMMA.16816.F32 R4, R108, R164.reuse, R4 ;  /* 0x000000a46c04723c */ /* 0x084fe20000001804 */
[----:B------:R-:W-:Y:S01]  /*3a60*/  FSEL R128, R239, -INF , !P2 ;  /* 0xff800000ef807808 */ /* 0x000fe20005000000 */
[--C-:B------:R-:W-:Y:S01]  /*3a70*/  FFMA.FTZ R131, R131, c[0x0][0x29c], -R240.reuse ;  /* 0x0000a70083837a23 */ /* 0x100fe200000108f0 */
[----:B------:R-:W-:Y:S01]  /*3a80*/  ISETP.GT.AND P2, PT, R120, 0x20, P1 ;  /* 0x000000207800780c */ /* 0x000fe20000f44270 */
[----:B------:R-:W2:Y:S01]  /*3a90*/  MUFU.EX2 R121, R121 ;  /* 0x0000007900797308 */ /* 0x000ea20000000800 */
[----:B------:R-:W-:Y:S01]  /*3aa0*/  FSEL R129, R211, -INF , !P5 ;  /* 0xff800000d3817808 */ /* 0x000fe20006800000 */
[----:B------:R-:W-:Y:S01]  /*3ab0*/  FFMA.FTZ R238, -R238, R238, 1 ;  /* 0x3f800000eeee7423 */ /* 0x000fe200000101ee */
[C---:B------:R-:W-:Y:S01]  /*3ac0*/  ISETP.GT.AND P5, PT, R120.reuse, 0x40, P1 ;  /* 0x000000407800780c */ /* 0x040fe20000fa4270 */
[C---:B-----5:R-:W-:Y:S01]  /*3ad0*/  HMMA.16816.F32 R8, R104.reuse, R164, R8 ;  /* 0x000000a46808723c */ /* 0x060fe20000001808 */
[C---:B------:R-:W-:Y:S02]  /*3ae0*/  ISETP.LT.OR P2, PT, R119.reuse, 0x21, P2 ;  /* 0x000000217700780c */ /* 0x040fe40001741670 */
[----:B------:R-:W-:Y:S01]  /*3af0*/  ISETP.LT.OR P6, PT, R119, 0x22, P6 ;  /* 0x000000227700780c */ /* 0x000fe200037c1670 */
[--C-:B------:R-:W-:Y:S01]  /*3b00*/  FFMA.FTZ R129, R129, c[0x0][0x29c], -R240.reuse ;  /* 0x0000a70081817a23 */ /* 0x100fe200000108f0 */
[----:B------:R-:W-:Y:S01]  /*3b10*/  ISETP.LT.OR P5, PT, R119, 0x41, P5 ;  /* 0x000000417700780c */ /* 0x000fe20002fa1670 */
[----:B------:R-:W-:Y:S01]  /*3b20*/  MUFU.EX2 R122, R122 ;  /* 0x0000007a007a7308 */ /* 0x000fe20000000800 */
[----:B------:R-:W-:Y:S01]  /*3b30*/  FSEL R135, R215, -INF , !P6 ;  /* 0xff800000d7877808 */ /* 0x000fe20007000000 */
[-C--:B------:R-:W-:Y:S01]  /*3b40*/  HMMA.16816.F32 R12, R104, R166.reuse, R12 ;  /* 0x000000a6680c723c */ /* 0x080fe2000000180c */
[----:B------:R-:W-:Y:S03]  /*3b50*/  ISETP.GT.AND P6, PT, R120, 0x60, P1 ;  /* 0x000000607800780c */ /* 0x000fe60000fc4270 */
[----:B------:R-:W-:Y:S01]  /*3b60*/  FSEL R127, R214, -INF , !P2 ;  /* 0xff800000d67f7808 */ /* 0x000fe20005000000 */
[--C-:B------:R-:W-:Y:S01]  /*3b70*/  FFMA.FTZ R135, R135, c[0x0][0x29c], -R240.reuse ;  /* 0x0000a70087877a23 */ /* 0x100fe200000108f0 */
[----:B------:R-:W-:Y:S01]  /*3b80*/  ISETP.GT.AND P2, PT, R120, 0x41, P1 ;  /* 0x000000417800780c */ /* 0x000fe20000f44270 */
[----:B------:R-:W-:Y:S01]  /*3b90*/  FFMA.FTZ R239, -R239, R239, 1 ;  /* 0x3f800000efef7423 */ /* 0x000fe200000101ef */
[----:B------:R-:W-:Y:S01]  /*3ba0*/  FSEL R133, R226, -INF , !P5 ;  /* 0xff800000e2857808 */ /* 0x000fe20006800000 */
[C---:B------:R-:W-:Y:S01]  /*3bb0*/  HMMA.16816.F32 R16, R108.reuse, R166, R16 ;  /* 0x000000a66c10723c */ /* 0x040fe20000001810 */
[----:B------:R-:W-:Y:S01]  /*3bc0*/  ISETP.GT.AND P5, PT, R120, 0x61, P1 ;  /* 0x000000617800780c */ /* 0x000fe20000fa4270 */
[----:B------:R-:W-:Y:S01]  /*3bd0*/  MUFU.EX2 R251, R251 ;  /* 0x000000fb00fb7308 */ /* 0x000fe20000000800 */
[C---:B------:R-:W-:Y:S01]  /*3be0*/  ISETP.LT.OR P2, PT, R119.reuse, 0x42, P2 ;  /* 0x000000427700780c */ /* 0x040fe20001741670 */
[--C-:B------:R-:W-:Y:S01]  /*3bf0*/  FFMA.FTZ R120, R134, c[0x0][0x29c], -R241.reuse ;  /* 0x0000a70086787a23 */ /* 0x100fe200000108f1 */
[C---:B------:R-:W-:Y:S01]  /*3c00*/  ISETP.LT.OR P6, PT, R119.reuse, 0x61, P6 ;  /* 0x000000617700780c */ /* 0x040fe200037c1670 */
[--C-:B------:R-:W-:Y:S01]  /*3c10*/  FFMA.FTZ R134, R130, c[0x0][0x29c], -R241.reuse ;  /* 0x0000a70082867a23 */ /* 0x100fe200000108f1 */
[----:B------:R-:W-:Y:S01]  /*3c20*/  ISETP.LT.OR P5, PT, R119, 0x62, P5 ;  /* 0x000000627700780c */ /* 0x000fe20002fa1670 */
[-C--:B------:R-:W-:Y:S01]  /*3c30*/  HMMA.16816.F32 R20, R108, R168.reuse, R20 ;  /* 0x000000a86c14723c */ /* 0x080fe20000001814 */
[----:B------:R-:W5:Y:S03]  /*3c40*/  LDS R119, [R234.X4+0xc280] ;  /* 0x00c28000ea777984 */ /* 0x000f660000004800 */
[----:B------:R-:W-:Y:S01]  /*3c50*/  FSEL R181, R227, -INF , !P2 ;  /* 0xff800000e3b57808 */ /* 0x000fe20005000000 */
[----:B------:R-:W-:Y:S01]  /*3c60*/  FFMA.FTZ R241, R128, c[0x0][0x29c], -R241 ;  /* 0x0000a70080f17a23 */ /* 0x000fe200000108f1 */
[----:B------:R-:W-:Y:S01]  /*3c70*/  ISETP.GT.AND P2, PT, R117, RZ, P1 ;  /* 0x000000ff7500720c */ /* 0x000fe20000f44270 */
[--C-:B------:R-:W-:Y:S01]  /*3c80*/  FFMA.FTZ R127, R127, c[0x0][0x29c], -R240.reuse ;  /* 0x0000a7007f7f7a23 */ /* 0x100fe200000108f0 */
[C---:B------:R-:W-:Y:S01]  /*3c90*/  HMMA.16816.F32 R24, R104.reuse, R168, R24 ;  /* 0x000000a86818723c */ /* 0x040fe20000001818 */
[----:B------:R-:W-:Y:S01]  /*3ca0*/  FSEL R249, R230, -INF , !P6 ;  /* 0xff800000e6f97808 */ /* 0x000fe20007000000 */
[----:B------:R-:W-:Y:S01]  /*3cb0*/  MUFU.EX2 R120, R120 ;  /* 0x0000007800787308 */ /* 0x000fe20000000800 */
[C---:B------:R-:W-:Y:S01]  /*3cc0*/  ISETP.LT.OR P2, PT, R118.reuse, 0x1, P2 ;  /* 0x000000017600780c */ /* 0x040fe20001741670 */
[--C-:B------:R-:W-:Y:S01]  /*3cd0*/  FFMA.FTZ R181, R181, c[0x0][0x29c], -R240.reuse ;  /* 0x0000a700b5b57a23 */ /* 0x100fe200000108f0 */
[----:B------:R-:W-:Y:S01]  /*3ce0*/  ISETP.GT.AND P6, PT, R117, 0x1, P1 ;  /* 0x000000017500780c */ /* 0x000fe20000fc4270 */
[--C-:B------:R-:W-:Y:S01]  /*3cf0*/  FFMA.FTZ R133, R133, c[0x0][0x29c], -R240.reuse ;  /* 0x0000a70085857a23 */ /* 0x100fe200000108f0 */
[----:B------:R-:W-:Y:S01]  /*3d00*/  FSEL R247, R231, -INF , !P5 ;  /* 0xff800000e7f77808 */ /* 0x000fe20006800000 */
[-C--:B------:R-:W-:Y:S01]  /*3d10*/  HMMA.16816.F32 R28, R104, R170.reuse, R28 ;  /* 0x000000aa681c723c */ /* 0x080fe2000000181c */
[----:B------:R-:W-:Y:S02]  /*3d20*/  ISETP.GT.AND P5, PT, R117, 0x20, P1 ;  /* 0x000000207500780c */ /* 0x000fe40000fa4270 */
[----:B------:R-:W-:Y:S01]  /*3d30*/  ISETP.LT.OR P6, PT, R118, 0x2, P6 ;  /* 0x000000027600780c */ /* 0x000fe200037c1670 */
[--C-:B------:R-:W-:Y:S01]  /*3d40*/  FFMA.FTZ R249, R249, c[0x0][0x29c], -R240.reuse ;  /* 0x0000a700f9f97a23 */ /* 0x100fe200000108f0 */
[----:B------:R-:W-:Y:S01]  /*3d50*/  FSEL R245, R212, -INF , !P2 ;  /* 0xff800000d4f57808 */ /* 0x000fe20005000000 */
[----:B------:R-:W-:Y:S01]  /*3d60*/  FFMA.FTZ R240, R247, c[0x0][0x29c], -R240 ;  /* 0x0000a700f7f07a23 */ /* 0x000fe200000108f0 */
[----:B------:R-:W-:Y:S01]  /*3d70*/  ISETP.GT.AND P2, PT, R117, 0x21, P1 ;  /* 0x000000217500780c */ /* 0x000fe20000f44270 */
[----:B------:R-:W-:Y:S01]  /*3d80*/  HMMA.16816.F32 R32, R108, R170, R32 ;  /* 0x000000aa6c20723c */ /* 0x000fe20000001820 */
[----:B------:R-:W2:Y:S01]  /*3d90*/  LDS R108, [R234.X4+0xc2a0] ;  /* 0x00c2a000ea6c7984 */ /* 0x000ea20000004800 */
[----:B------:R1:W-:Y:S01]  /*3da0*/  MUFU.EX2 R110, R129 ;  /* 0x00000081006e7308 */ /* 0x0003e20000000800 */
[C---:B------:R-:W-:Y:S01]  /*3db0*/  ISETP.LT.OR P2, PT, R118.reuse, 0x22, P2 ;  /* 0x000000227600780c */ /* 0x040fe20001741670 */
[--C-:B------:R-:W-:Y:S01]  /*3dc0*/  FFMA.FTZ R245, R245, c[0x0][0x29c], -R236.reuse ;  /* 0x0000a700f5f57a23 */ /* 0x100fe200000108ec */
[----:B------:R-:W-:Y:S01]  /*3dd0*/  ISETP.LT.OR P5, PT, R118, 0x21, P5 ;  /* 0x000000217600780c */ /* 0x000fe20002fa1670 */
[----:B------:R-:W-:Y:S01]  /*3de0*/  FFMA.FTZ R222, -R222, R222, 1 ;  /* 0x3f800000dede7423 */ /* 0x000fe200000101de */
[C---:B------:R-:W-:Y:S01]  /*3df0*/  FSEL R130, R217.reuse, -INF , !P2 ;  /* 0xff800000d9827808 */ /* 0x040fe20005000000 */
[----:B------:R-:W-:Y:S01]  /*3e00*/  FFMA.FTZ R217, -R217, R217, 1 ;  /* 0x3f800000d9d97423 */ /* 0x000fe200000101d9 */
[----:B------:R-:W-:Y:S02]  /*3e10*/  FSEL R132, R216, -INF , !P5 ;  /* 0xff800000d8847808 */ /* 0x000fe40006800000 */
[----:B------:R-:W-:Y:S01]  /*3e20*/  ISETP.GT.AND P5, PT, R117, 0x41, P1 ;  /* 0x000000417500780c */ /* 0x000fe20000fa4270 */
[--C-:B------:R-:W-:Y:S01]  /*3e30*/  FFMA.FTZ R130, R130, c[0x0][0x29c], -R236.reuse ;  /* 0x0000a70082827a23 */ /* 0x100fe200000108ec */
[----:B------:R-:W-:Y:S01]  /*3e40*/  FSEL R243, R213, -INF , !P6 ;  /* 0xff800000d5f37808 */ /* 0x000fe20007000000 */
[--C-:B------:R-:W-:Y:S01]  /*3e50*/  FFMA.FTZ R132, R132, c[0x0][0x29c], -R236.reuse ;  /* 0x0000a70084847a23 */ /* 0x100fe200000108ec */
[----:B------:R-:W-:Y:S01]  /*3e60*/  ISETP.GT.AND P6, PT, R117, 0x40, P1 ;  /* 0x000000407500780c */ /* 0x000fe20000fc4270 */
[----:B------:R-:W2:Y:S01]  /*3e70*/  MUFU.EX2 R126, R126 ;  /* 0x0000007e007e7308 */ /* 0x000ea20000000800 */
[--C-:B-----5:R-:W-:Y:S01]  /*3e80*/  FADD.FTZ R128, R5, -R119.reuse ;  /* 0x8000007705807221 */ /* 0x120fe20000010000 */
[----:B------:R-:W-:Y:S01]  /*3e90*/  ISETP.GT.AND P2, PT, R117, 0x60, P1 ;  /* 0x000000607500780c */ /* 0x000fe20000f44270 */
[--C-:B------:R-:W-:Y:S01]  /*3ea0*/  FFMA.FTZ R243, R243, c[0x0][0x29c], -R236.reuse ;  /* 0x0000a700f3f37a23 */ /* 0x100fe200000108ec */
[----:B------:R-:W-:Y:S01]  /*3eb0*/  ISETP.GT.AND P1, PT, R117, 0x61, P1 ;  /* 0x000000617500780c */ /* 0x000fe20000f24270 */
[--C-:B------:R-:W-:Y:S01]  /*3ec0*/  FADD.FTZ R117, R4, -R119.reuse ;  /* 0x8000007704757221 */ /* 0x100fe20000010000 */
[----:B------:R-:W-:Y:S01]  /*3ed0*/  ISETP.LT.OR P6, PT, R118, 0x41, P6 ;  /* 0x000000417600780c */ /* 0x000fe200037c1670 */
[----:B------:R-:W-:Y:S01]  /*3ee0*/  FFMA.FTZ R216, -R216, R216, 1 ;  /* 0x3f800000d8d87423 */ /* 0x000fe200000101d8 */
[C---:B------:R-:W-:Y:S02]  /*3ef0*/  ISETP.LT.OR P5, PT, R118.reuse, 0x42, P5 ;  /* 0x000000427600780c */ /* 0x040fe40002fa1670 */
[C---:B------:R-:W-:Y:S01]  /*3f00*/  ISETP.LT.OR P2, PT, R118.reuse, 0x61, P2 ;  /* 0x000000617600780c */ /* 0x040fe20001741670 */
[----:B------:R-:W-:Y:S01]  /*3f10*/  MUFU.EX2 R131, R131 ;  /* 0x0000008300837308 */ /* 0x000fe20000000800 */
[----:B------:R-:W-:Y:S01]  /*3f20*/  ISETP.LT.OR P1, PT, R118, 0x62, P1 ;  /* 0x000000627600780c */ /* 0x000fe20000f21670 */
[----:B---3--:R-:W-:Y:S01]  /*3f30*/  FMUL.FTZ R118, R112, R117 ;  /* 0x0000007570767220 */ /* 0x008fe20000410000 */
[----:B-1----:R-:W-:Y:S01]  /*3f40*/  F2FP.PACK_AB R129, R115, R114 ;  /* 0x000000727381723e */ /* 0x002fe200000000ff */
[C---:B------:R-:W-:Y:S01]  /*3f50*/  FMUL.FTZ R117, R113.reuse, R128 ;  /* 0x0000008071757220 */ /* 0x040fe20000410000 */
[----:B------:R-:W-:Y:S01]  /*3f60*/  F2FP.PACK_AB R113, R113, R112 ;  /* 0x000000707171723e */ /* 0x000fe200000000ff */
[----:B------:R-:W-:Y:S01]  /*3f70*/  FMUL.FTZ R118, R118, R209 ;  /* 0x000000d176767220 */ /* 0x000fe20000410000 */
[----:B------:R-:W-:Y:S01]  /*3f80*/  FSEL R247, R229, -INF , !P5 ;  /* 0xff800000e5f77808 */ /* 0x000fe20006800000 */
[----:B------:R-:W-:Y:S01]  /*3f90*/  FMUL.FTZ R117, R117, R210 ;  /* 0x000000d275757220 */ /* 0x000fe20000410000 */
[----:B------:R-:W-:Y:S01]  /*3fa0*/  FSEL R109, R228, -INF , !P6 ;  /* 0xff800000e46d7808 */ /* 0x000fe20007000000 */
[--C-:B------:R-:W-:Y:S01]  /*3fb0*/  FADD.FTZ R112, R17, -R119.reuse ;  /* 0x8000007711707221 */ /* 0x100fe20000010000 */
[----:B------:R-:W-:Y:S01]  /*3fc0*/  FSEL R209, R232, -INF , !P2 ;  /* 0xff800000e8d17808 */ /* 0x000fe20005000000 */
[--C-:B------:R-:W-:Y:S01]  /*3fd0*/  FFMA.FTZ R247, R247, c[0x0][0x29c], -R236.reuse ;  /* 0x0000a700f7f77a23 */ /* 0x100fe200000108ec */
[----:B------:R-:W-:Y:S01]  /*3fe0*/  F2FP.PACK_AB R117, R117, R118 ;  /* 0x000000767575723e */ /* 0x000fe200000000ff */
[----:B------:R-:W-:Y:S01]  /*3ff0*/  FMUL.FTZ R112, R115, R112 ;  /* 0x0000007073707220 */ /* 0x000fe20000410000 */
[----:B------:R-:W-:Y:S01]  /*4000*/  FSEL R111, R233, -INF , !P1 ;  /* 0xff800000e96f7808 */ /* 0x000fe20004800000 */
[--C-:B------:R-:W-:Y:S01]  /*4010*/  FADD.FTZ R115, R20, -R119.reuse ;  /* 0x8000007714737221 */ /* 0x100fe20000010000 */
[----:B------:R-:W-:Y:S01]  /*4020*/  MUFU.EX2 R134, R134 ;  /* 0x0000008600867308 */ /* 0x000fe20000000800 */
[--C-:B------:R-:W-:Y:S01]  /*4030*/  FADD.FTZ R118, R21, -R119.reuse ;  /* 0x8000007715767221 */ /* 0x100fe20000010000 */
[----:B------:R-:W-:Y:S01]  /*4040*/  IADD3 R138, R176, UR4, RZ ;  /* 0x00000004b08a7c10 */ /* 0x000fe2000fffe0ff */
[----:B----4-:R-:W-:Y:S01]  /*4050*/  FMUL.FTZ R115, R116, R115 ;  /* 0x0000007374737220 */ /* 0x010fe20000410000 */
[C---:B------:R-:W-:Y:S01]  /*4060*/  F2FP.PACK_AB R116, R123.reuse, R116 ;  /* 0x000000747b74723e */ /* 0x040fe200000000ff */
[----:B------:R-:W-:Y:S01]  /*4070*/  FMUL.FTZ R118, R123, R118 ;  /* 0x000000767b767220 */ /* 0x000fe20000410000 */
[----:B------:R-:W-:Y:S01]  /*4080*/  SHF.L.U32 R138, R138, 0x1, RZ ;  /* 0x000000018a8a7819 */ /* 0x000fe200000006ff */
[--C-:B------:R-:W-:Y:S02]  /*4090*/  FADD.FTZ R123, R32, -R119.reuse ;  /* 0x80000077207b7221 */ /* 0x100fe40000010000 */
[--C-:B------:R-:W-:Y:S01]  /*40a0*/  FADD.FTZ R32, R33, -R119.reuse ;  /* 0x8000007721207221 */ /* 0x100fe20000010000 */
[----:B------:R-:W-:Y:S01]  /*40b0*/  F2FP.PACK_AB R33, R125, R124 ;  /* 0x0000007c7d21723e */ /* 0x000fe200000000ff */
[----:B------:R-:W-:Y:S01]  /*40c0*/  FMUL.FTZ R123, R124, R123 ;  /* 0x0000007b7c7b7220 */ /* 0x000fe20000410000 */
[----:B------:R-:W1:Y:S01]  /*40d0*/  MUFU.EX2 R241, R241 ;  /* 0x000000f100f17308 */ /* 0x000e620000000800 */
[----:B------:R-:W-:Y:S02]  /*40e0*/  FFMA.FTZ R124, -R235, R235, 1 ;  /* 0x3f800000eb7c7423 */ /* 0x000fe400000101eb */
[--C-:B------:R-:W-:Y:S02]  /*40f0*/  FFMA.FTZ R109, R109, c[0x0][0x29c], -R236.reuse ;  /* 0x0000a7006d6d7a23 */ /* 0x100fe400000108ec */
[----:B------:R-:W-:Y:S02]  /*4100*/  FMUL.FTZ R123, R123, R124 ;  /* 0x0000007c7b7b7220 */ /* 0x000fe40000410000 */
[----:B------:R-:W3:Y:S01]  /*4110*/  LDS R124, [R234.X4+0xc300] ;  /* 0x00c30000ea7c7984 */ /* 0x000ee20000004800 */
[--C-:B------:R-:W-:Y:S02]  /*4120*/  FFMA.FTZ R209, R209, c[0x0][0x29c], -R236.reuse ;  /* 0x0000a700d1d17a23 */ /* 0x100fe400000108ec */
[----:B------:R-:W-:Y:S01]  /*4130*/  FFMA.FTZ R236, R111, c[0x0][0x29c], -R236 ;  /* 0x0000a7006fec7a23 */ /* 0x000fe200000108ec */
[----:B------:R-:W4:Y:S01]  /*4140*/  LDS R234, [R234.X4+0xc320] ;  /* 0x00c32000eaea7984 */ /* 0x000f220000004800 */
[----:B------:R-:W-:Y:S01]  /*4150*/  FADD.FTZ R111, R16, -R119 ;  /* 0x80000077106f7221 */ /* 0x000fe20000010000 */
[----:B------:R-:W-:Y:S01]  /*4160*/  MUFU.EX2 R133, R133 ;  /* 0x0000008500857308 */ /* 0x000fe20000000800 */
[----:B------:R-:W-:Y:S01]  /*4170*/  FMUL.FTZ R32, R125, R32 ;  /* 0x000000207d207220 */ /* 0x000fe20000410000 */
[----:B------:R5:W-:Y:S01]  /*4180*/  STS [R192], R113 ;  /* 0x00000071c0007388 */ /* 0x000be20000000800 */
[----:B------:R-:W-:Y:S02]  /*4190*/  FMUL.FTZ R111, R114, R111 ;  /* 0x0000006f726f7220 */ /* 0x000fe40000410000 */
[----:B------:R-:W-:Y:S02]  /*41a0*/  FMUL.FTZ R32, R32, R237 ;  /* 0x000000ed20207220 */ /* 0x000fe40000410000 */
[--C-:B--2---:R-:W-:Y:S02]  /*41b0*/  FADD.FTZ R136, R6, -R108.reuse ;  /* 0x8000006c06887221 */ /* 0x104fe40000010000 */
[--C-:B------:R-:W-:Y:S01]  /*41c0*/  FADD.FTZ R125, R18, -R108.reuse ;  /* 0x8000006c127d7221 */ /* 0x100fe20000010000 */
[----:B------:R2:W1:Y:S01]  /*41d0*/  MUFU.EX2 R114, R135 ;  /* 0x0000008700727308 */ /* 0x0004620000000800 */
[----:B------:R-:W-:Y:S01]  /*41e0*/  FMUL.FTZ R136, R121, R136 ;  /* 0x0000008879887220 */ /* 0x000fe20000410000 */
[----:B------:R-:W-:Y:S01]  /*41f0*/  F2FP.PACK_AB R123, R32, R123 ;  /* 0x0000007b207b723e */ /* 0x000fe200000000ff */
[--C-:B------:R-:W-:Y:S01]  /*4200*/  FADD.FTZ R32, R19, -R108.reuse ;  /* 0x8000006c13207221 */ /* 0x100fe20000010000 */
[----:B------:R-:W-:Y:S01]  /*4210*/  F2FP.PACK_AB R121, R126, R121 ;  /* 0x000000797e79723e */ /* 0x000fe200000000ff */
[----:B------:R-:W-:Y:S02]  /*4220*/  FMUL.FTZ R111, R111, R218 ;  /* 0x000000da6f6f7220 */ /* 0x000fe40000410000 */
[----:B------:R-:W-:Y:S02]  /*4230*/  FMUL.FTZ R112, R112, R219 ;  /* 0x000000db70707220 */ /* 0x000fe40000410000 */
[----:B------:R-:W-:Y:S01]  /*4240*/  STS [R192+0x400], R121 ;  /* 0x00040079c0007388 */ /* 0x000fe20000000800 */
[----:B------:R-:W-:Y:S01]  /*4250*/  FMUL.FTZ R136, R136, R203 ;  /* 0x000000cb88887220 */ /* 0x000fe20000410000 */
[----:B------:R-:W1:Y:S01]  /*4260*/  MUFU.EX2 R249, R249 ;  /* 0x000000f900f97308 */ /* 0x000e620000000800 */
[--C-:B------:R-:W-:Y:S01]  /*4270*/  FADD.FTZ R203, R34, -R108.reuse ;  /* 0x8000006c22cb7221 */ /* 0x100fe20000010000 */
[----:B------:R-:W-:Y:S01]  /*4280*/  STS [R202], R129 ;  /* 0x00000081ca007388 */ /* 0x000fe20000000800 */
[----:B------:R-:W-:Y:S01]  /*4290*/  FMUL.FTZ R125, R122, R125 ;  /* 0x0000007d7a7d7220 */ /* 0x000fe20000410000 */
[----:B------:R-:W-:Y:S01]  /*42a0*/  F2FP.PACK_AB R111, R112, R111 ;  /* 0x0000006f706f723e */ /* 0x000fe200000000ff */
[----:B------:R-:W-:Y:S02]  /*42b0*/  FMUL.FTZ R32, R137, R32 ;  /* 0x0000002089207220 */ /* 0x000fe40000410000 */
[----:B------:R-:W-:Y:S02]  /*42c0*/  FMUL.FTZ R118, R118, R223 ;  /* 0x000000df76767220 */ /* 0x000fe40000410000 */
[----:B------:R-:W-:Y:S01]  /*42d0*/  FMUL.FTZ R125, R125, R220 ;  /* 0x000000dc7d7d7220 */ /* 0x000fe20000410000 */
[----:B------:R-:W-:Y:S01]  /*42e0*/  MUFU.EX2 R245, R245 ;  /* 0x000000f500f57308 */ /* 0x000fe20000000800 */
[----:B------:R-:W-:Y:S01]  /*42f0*/  FMUL.FTZ R32, R32, R221 ;  /* 0x000000dd20207220 */ /* 0x000fe20000410000 */
[----:B--2---:R-:W-:Y:S01]  /*4300*/  F2FP.PACK_AB R135, R137, R122 ;  /* 0x0000007a8987723e */ /* 0x004fe200000000ff */
[--C-:B------:R-:W-:Y:S02]  /*4310*/  FADD.FTZ R137, R22, -R108.reuse ;  /* 0x8000006c16897221 */ /* 0x100fe40000010000 */
[--C-:B------:R-:W-:Y:S01]  /*4320*/  FADD.FTZ R112, R23, -R108.reuse ;  /* 0x8000006c17707221 */ /* 0x100fe20000010000 */
[----:B------:R-:W-:Y:S01]  /*4330*/  F2FP.PACK_AB R125, R32, R125 ;  /* 0x0000007d207d723e */ /* 0x000fe200000000ff */
[----:B------:R-:W-:Y:S01]  /*4340*/  STS [R202+0x400], R135 ;  /* 0x00040087ca007388 */ /* 0x000fe20000000800 */
[----:B------:R-:W-:Y:S02]  /*4350*/  FADD.FTZ R119, R7, -R108 ;  /* 0x8000006c07777221 */ /* 0x000fe40000010000 */
[----:B------:R-:W2:Y:S01]  /*4360*/  MUFU.EX2 R34, R243 ;  /* 0x000000f300227308 */ /* 0x000ea20000000800 */
[----:B------:R-:W-:Y:S02]  /*4370*/  FMUL.FTZ R137, R120, R137 ;  /* 0x0000008978897220 */ /* 0x000fe40000410000 */
[----:B------:R-:W-:Y:S02]  /*4380*/  FMUL.FTZ R112, R251, R112 ;  /* 0x00000070fb707220 */ /* 0x000fe40000410000 */
[--C-:B---3--:R-:W-:Y:S02]  /*4390*/  FADD.FTZ R32, R8, -R124.reuse ;  /* 0x8000007c08207221 */ /* 0x108fe40000010000 */
[----:B------:R-:W-:Y:S02]  /*43a0*/  FMUL.FTZ R119, R126, R119 ;  /* 0x000000777e777220 */ /* 0x000fe40000410000 */
[----:B------:R-:W-:Y:S01]  /*43b0*/  FFMA.FTZ R126, -R207, R207, 1 ;  /* 0x3f800000cf7e7423 */ /* 0x000fe200000101cf */
[----:B------:R-:W-:Y:S01]  /*43c0*/  MUFU.EX2 R132, R132 ;  /* 0x0000008400847308 */ /* 0x000fe20000000800 */
[----:B------:R-:W-:Y:S02]  /*43d0*/  FADD.FTZ R207, R9, -R124 ;  /* 0x8000007c09cf7221 */ /* 0x000fe40000010000 */
[----:B------:R-:W-:Y:S02]  /*43e0*/  FMUL.FTZ R137, R137, R224 ;  /* 0x000000e089897220 */ /* 0x000fe40000410000 */
[----:B------:R-:W-:Y:S01]  /*43f0*/  FADD.FTZ R108, R35, -R108 ;  /* 0x8000006c236c7221 */ /* 0x000fe20000010000 */
[----:B-1----:R-:W-:Y:S01]  /*4400*/  F2FP.PACK_AB R35, R241, R134 ;  /* 0x00000086f123723e */ /* 0x002fe200000000ff */
[----:B------:R-:W-:Y:S02]  /*4410*/  FMUL.FTZ R112, R112, R225 ;  /* 0x000000e170707220 */ /* 0x000fe40000410000 */
[--C-:B------:R-:W-:Y:S01]  /*4420*/  FADD.FTZ R221, R13, -R124.reuse ;  /* 0x8000007c0ddd7221 */ /* 0x100fe20000010000 */
[----:B------:R-:W1:Y:S01]  /*4430*/  MUFU.EX2 R223, R130 ;  /* 0x0000008200df7308 */ /* 0x000e620000000800 */
[----:B------:R-:W-:Y:S01]  /*4440*/  FMUL.FTZ R32, R131, R32 ;  /* 0x0000002083207220 */ /* 0x000fe20000410000 */
[C---:B------:R-:W-:Y:S01]  /*4450*/  F2FP.PACK_AB R131, R110.reuse, R131 ;  /* 0x000000836e83723e */ /* 0x040fe200000000ff */
[----:B------:R-:W-:Y:S01]  /*4460*/  FMUL.FTZ R207, R110, R207 ;  /* 0x000000cf6ecf7220 */ /* 0x000fe20000410000 */
[----:B------:R-:W-:Y:S01]  /*4470*/  F2FP.PACK_AB R137, R112, R137 ;  /* 0x000000897089723e */ /* 0x000fe200000000ff */
[----:B------:R-:W-:Y:S02]  /*4480*/  FFMA.FTZ R110, -R211, R211, 1 ;  /* 0x3f800000d36e7423 */ /* 0x000fe400000101d3 */
[----:B------:R-:W-:Y:S01]  /*4490*/  STS [R192+0x1000], R131 ;  /* 0x00100083c0007388 */ /* 0x000fe20000000800 */
[----:B------:R-:W-:Y:S02]  /*44a0*/  FMUL.FTZ R203, R134, R203 ;  /* 0x000000cb86cb7220 */ /* 0x000fe40000410000 */
[----:B------:R-:W3:Y:S01]  /*44b0*/  MUFU.EX2 R127, R127 ;  /* 0x0000007f007f7308 */ /* 0x000ee20000000800 */
[----:B------:R-:W-:Y:S02]  /*44c0*/  FMUL.FTZ R108, R241, R108 ;  /* 0x0000006cf16c7220 */ /* 0x000fe40000410000 */
[----:B------:R-:W-:Y:S02]  /*44d0*/  FMUL.FTZ R221, R114, R221 ;  /* 0x000000dd72dd7220 */ /* 0x000fe40000410000 */
[----:B------:R-:W-:Y:S02]  /*44e0*/  FFMA.FTZ R112, -R215, R215, 1 ;  /* 0x3f800000d7707423 */ /* 0x000fe400000101d7 */
[----:B------:R-:W-:Y:S02]  /*44f0*/  FMUL.FTZ R207, R207, R110 ;  /* 0x0000006ecfcf7220 */ /* 0x000fe40000410000 */
[--C-:B------:R-:W-:Y:S01]  /*4500*/  FADD.FTZ R110, R24, -R124.reuse ;  /* 0x8000007c186e7221 */ /* 0x100fe20000010000 */
[----:B------:R1:W1:Y:S01]  /*4510*/  MUFU.EX2 R128, R181 ;  /* 0x000000b500807308 */ /* 0x0002620000000800 */
[----:B------:R-:W-:Y:S02]  /*4520*/  FFMA.FTZ R219, -R208, R208, 1 ;  /* 0x3f800000d0db7423 */ /* 0x000fe400000101d0 */
[----:B------:R-:W-:Y:S02]  /*4530*/  FMUL.FTZ R203, R203, R238 ;  /* 0x000000eecbcb7220 */ /* 0x000fe40000410000 */
[----:B------:R-:W-:Y:S02]  /*4540*/  FMUL.FTZ R108, R108, R239 ;  /* 0x000000ef6c6c7220 */ /* 0x000fe40000410000 */
[----:B------:R-:W-:Y:S02]  /*4550*/  FMUL.FTZ R32, R32, R219 ;  /* 0x000000db20207220 */ /* 0x000fe40000410000 */
[----:B------:R-:W-:Y:S01]  /*4560*/  FMUL.FTZ R221, R221, R112 ;  /* 0x00000070dddd7220 */ /* 0x000fe20000410000 */
[----:B------:R-:W-:Y:S01]  /*4570*/  F2FP.PACK_AB R203, R108, R203 ;  /* 0x000000cb6ccb723e */ /* 0x000fe200000000ff */
[--C-:B------:R-:W-:Y:S01]  /*4580*/  FADD.FTZ R112, R28, -R124.reuse ;  /* 0x8000007c1c707221 */ /* 0x100fe20000010000 */
[----:B------:R-:W-:Y:S01]  /*4590*/  MUFU.EX2 R109, R109 ;  /* 0x0000006d006d7308 */ /* 0x000fe20000000800 */
[----:B------:R-:W-:Y:S01]  /*45a0*/  FMUL.FTZ R110, R133, R110 ;  /* 0x0000006e856e7220 */ /* 0x000fe20000410000 */
[----:B------:R-:W-:Y:S01]  /*45b0*/  F2FP.PACK_AB R207, R207, R32 ;  /* 0x00000020cfcf723e */ /* 0x000fe200000000ff */
[----:B------:R-:W-:Y:S02]  /*45c0*/  FFMA.FTZ R219, -R226, R226, 1 ;  /* 0x3f800000e2db7423 */ /* 0x000fe400000101e2 */
[--C-:B------:R-:W-:Y:S02]  /*45d0*/  FADD.FTZ R108, R12, -R124.reuse ;  /* 0x8000007c0c6c7221 */ /* 0x100fe40000010000 */
[----:B------:R-:W-:Y:S02]  /*45e0*/  FMUL.FTZ R112, R249, R112 ;  /* 0x00000070f9707220 */ /* 0x000fe40000410000 */
[----:B------:R-:W-:Y:S01]  /*45f0*/  FFMA.FTZ R225, -R230, R230, 1 ;  /* 0x3f800000e6e17423 */ /* 0x000fe200000101e6 */
[----:B------:R-:W4:Y:S01]  /*4600*/  MUFU.EX2 R240, R240 ;  /* 0x000000f000f07308 */ /* 0x000f220000000800 */
[----:B------:R-:W-:Y:S01]  /*4610*/  FMUL.FTZ R110, R110, R219 ;  /* 0x000000db6e6e7220 */ /* 0x000fe20000410000 */
[----:B--2---:R-:W-:Y:S01]  /*4620*/  F2FP.PACK_AB R219, R34, R245 ;  /* 0x000000f522db723e */ /* 0x004fe200000000ff */
[----:B------:R-:W-:Y:S01]  /*4630*/  FMUL.FTZ R112, R112, R225 ;  /* 0x000000e170707220 */ /* 0x000fe20000410000 */
[----:B-1----:R-:W-:Y:S01]  /*4640*/  F2FP.PACK_AB R225, R223, R132 ;  /* 0x00000084dfe1723e */ /* 0x002fe200000000ff */
[----:B---3--:R-:W-:Y:S01]  /*4650*/  FMUL.FTZ R108, R127, R108 ;  /* 0x0000006c7f6c7220 */ /* 0x008fe20000410000 */
[----:B------:R-:W-:Y:S01]  /*4660*/  F2FP.PACK_AB R127, R114, R127 ;  /* 0x0000007f727f723e */ /* 0x000fe200000000ff */
[----:B------:R-:W-:Y:S01]  /*4670*/  STS [R192+0x1400], R219 ;  /* 0x001400dbc0007388 */ /* 0x000fe20000000800 */
[----:B------:R-:W-:Y:S01]  /*4680*/  F2FP.PACK_AB R181, R251, R120 ;  /* 0x00000078fbb5723e */ /* 0x000fe200000000ff */
[----:B------:R-:W-:Y:S01]  /*4690*/  FMUL.FTZ R119, R119, R126 ;  /* 0x0000007e77777220 */ /* 0x000fe20000410000 */
[----:B------:R-:W5:Y:S01]  /*46a0*/  MUFU.EX2 R114, R247 ;  /* 0x000000f700727308 */ /* 0x000f620000000800 */
[----:B------:R1:W-:Y:S01]  /*46b0*/  STS [R202+0x1000], R127 ;  /* 0x0010007fca007388 */ /* 0x0003e20000000800 */
[--C-:B------:R-:W-:Y:S01]  /*46c0*/  FADD.FTZ R215, R29, -R124.reuse ;  /* 0x8000007c1dd77221 */ /* 0x100fe20000010000 */
[----:B------:R-:W-:Y:S01]  /*46d0*/  F2FP.PACK_AB R133, R128, R133 ;  /* 0x000000858085723e */ /* 0x000fe200000000ff */
[----:B------:R-:W-:Y:S01]  /*46e0*/  FFMA.FTZ R120, -R231, R231, 1 ;  /* 0x3f800000e7787423 */ /* 0x000fe200000101e7 */
[----:B------:R-:W-:Y:S01]  /*46f0*/  STS [R202+0x1400], R225 ;  /* 0x001400e1ca007388 */ /* 0x000fe20000000800 */
[----:B------:R-:W-:Y:S01]  /*4700*/  F2FP.PACK_AB R119, R119, R136 ;  /* 0x000000887777723e */ /* 0x000fe200000000ff */
[----:B------:R-:W-:Y:S01]  /*4710*/  FFMA.FTZ R211, -R214, R214, 1 ;  /* 0x3f800000d6d37423 */ /* 0x000fe200000101d6 */
[----:B------:R-:W-:Y:S01]  /*4720*/  IADD3 R136, R179, R138, RZ ;  /* 0x0000008ab3887210 */ /* 0x000fe20007ffe0ff */
[----:B------:R-:W-:Y:S01]  /*4730*/  STS [R192+0x2000], R116 ;  /* 0x00200074c0007388 */ /* 0x000fe20000000800 */
[----:B------:R-:W-:Y:S01]  /*4740*/  MUFU.EX2 R209, R209 ;  /* 0x000000d100d17308 */ /* 0x000fe20000000800 */
[----:B------:R-:W-:Y:S02]  /*4750*/  FMUL.FTZ R108, R108, R211 ;  /* 0x000000d36c6c7220 */ /* 0x000fe40000410000 */
[----:B------:R-:W-:Y:S01]  /*4760*/  STS [R192+0x2400], R181 ;  /* 0x002400b5c0007388 */ /* 0x000fe20000000800 */
[----:B------:R-:W-:Y:S01]  /*4770*/  FADD.FTZ R211, R25, -R124 ;  /* 0x8000007c19d37221 */ /* 0x000fe20000010000 */
[----:B----4-:R-:W-:Y:S01]  /*4780*/  F2FP.PACK_AB R249, R240, R249 ;  /* 0x000000f9f0f9723e */ /* 0x010fe200000000ff */
[----:B------:R-:W-:Y:S01]  /*4790*/  FMUL.FTZ R115, R115, R222 ;  /* 0x000000de73737220 */ /* 0x000fe20000410000 */
[----:B------:R2:W-:Y:S01]  /*47a0*/  STS [R202+0x2400], R35 ;  /* 0x00240023ca007388 */ /* 0x0005e20000000800 */
[----:B------:R-:W-:Y:S01]  /*47b0*/  F2FP.PACK_AB R221, R221, R108 ;  /* 0x0000006cdddd723e */ /* 0x000fe200000000ff */
[----:B------:R-:W-:Y:S01]  /*47c0*/  FMUL.FTZ R211, R128, R211 ;  /* 0x000000d380d37220 */ /* 0x000fe20000410000 */
[----:B------:R-:W2:Y:S01]  /*47d0*/  MUFU.EX2 R236, R236 ;  /* 0x000000ec00ec7308 */ /* 0x000ea20000000800 */
[----:B------:R3:W-:Y:S01]  /*47e0*/  STS [R202+0x2000], R33 ;  /* 0x00200021ca007388 */ /* 0x0007e20000000800 */
[----:B------:R-:W-:Y:S01]  /*47f0*/  F2FP.PACK_AB R115, R118, R115 ;  /* 0x000000737673723e */ /* 0x000fe200000000ff */
[----:B------:R-:W-:Y:S01]  /*4800*/  FFMA.FTZ R118, -R227, R227, 1 ;  /* 0x3f800000e3767423 */ /* 0x000fe200000101e3 */
[----:B-----5:R-:W-:Y:S01]  /*4810*/  F2FP.PACK_AB R113, R114, R109 ;  /* 0x0000006d7271723e */ /* 0x020fe200000000ff */
[----:B------:R-:W-:Y:S01]  /*4820*/  STS [R192+0x3000], R133 ;  /* 0x00300085c0007388 */ /* 0x000fe20000000800 */
[--C-:B-1----:R-:W-:Y:S02]  /*4830*/  FADD.FTZ R127, R14, -R234.reuse ;  /* 0x800000ea0e7f7221 */ /* 0x102fe40000010000 */
[----:B------:R-:W-:Y:S01]  /*4840*/  FMUL.FTZ R211, R211, R118 ;  /* 0x00000076d3d37220 */ /* 0x000fe20000410000 */
[----:B------:R-:W-:Y:S01]  /*4850*/  STS [R192+0x3400], R113 ;  /* 0x00340071c0007388 */ /* 0x000fe20000000800 */
[----:B------:R-:W-:Y:S02]  /*4860*/  FMUL.FTZ R127, R132, R127 ;  /* 0x0000007f847f7220 */ /* 0x000fe40000410000 */
[----:B------:R-:W-:Y:S01]  /*4870*/  FFMA.FTZ R108, -R213, R213, 1 ;  /* 0x3f800000d56c7423 */ /* 0x000fe200000101d5 */
[----:B------:R-:W-:Y:S01]  /*4880*/  STS [R202+0x3000], R249 ;  /* 0x003000f9ca007388 */ /* 0x000fe20000000800 */
[--C-:B------:R-:W-:Y:S01]  /*4890*/  FADD.FTZ R32, R10, -R234.reuse ;  /* 0x800000ea0a207221 */ /* 0x100fe20000010000 */
[----:B------:R-:W-:Y:S01]  /*48a0*/  F2FP.PACK_AB R211, R211, R110 ;  /* 0x0000006ed3d3723e */ /* 0x000fe200000000ff */
[--C-:B------:R-:W-:Y:S02]  /*48b0*/  FADD.FTZ R121, R11, -R234.reuse ;  /* 0x800000ea0b797221 */ /* 0x100fe40000010000 */
[----:B------:R-:W-:Y:S02]  /*48c0*/  FMUL.FTZ R32, R245, R32 ;  /* 0x00000020f5207220 */ /* 0x000fe40000410000 */
[----:B------:R-:W-:Y:S02]  /*48d0*/  FMUL.FTZ R121, R34, R121 ;  /* 0x0000007922797220 */ /* 0x000fe40000410000 */
[--C-:B------:R-:W-:Y:S01]  /*48e0*/  FADD.FTZ R34, R15, -R234.reuse ;  /* 0x800000ea0f227221 */ /* 0x100fe20000010000 */
[----:B--2---:R-:W-:Y:S01]  /*48f0*/  F2FP.PACK_AB R35, R236, R209 ;  /* 0x000000d1ec23723e */ /* 0x004fe200000000ff */
[----:B------:R-:W-:Y:S02]  /*4900*/  FFMA.FTZ R110, -R233, R233, 1 ;  /* 0x3f800000e96e7423 */ /* 0x000fe400000101e9 */
[----:B------:R-:W-:Y:S02]  /*4910*/  FMUL.FTZ R121, R121, R108 ;  /* 0x0000006c79797220 */ /* 0x000fe40000410000 */
[----:B------:R1:W-:Y:S01]  /*4920*/  STS [R202+0x3400], R35 ;  /* 0x00340023ca007388 */ /* 0x0003e20000000800 */
[----:B---3--:R-:W-:Y:S02]  /*4930*/  FFMA.FTZ R33, -R212, R212, 1 ;  /* 0x3f800000d4217423 */ /* 0x008fe400000101d4 */
[----:B------:R-:W-:Y:S01]  /*4940*/  FMUL.FTZ R34, R223, R34 ;  /* 0x00000022df227220 */ /* 0x000fe20000410000 */
[----:B------:R-:W-:Y:S01]  /*4950*/  BAR.SYNC.DEFER_BLOCKING 0x0 ;  /* 0x0000000000007b1d */ /* 0x000fe20000010000 */
[----:B------:R-:W-:Y:S02]  /*4960*/  FMUL.FTZ R32, R32, R33 ;  /* 0x0000002120207220 */ /* 0x000fe40000410000 */
[----:B------:R-:W-:Y:S02]  /*4970*/  FMUL.FTZ R127, R127, R216 ;  /* 0x000000d87f7f7220 */ /* 0x000fe40000410000 */
[----:B------:R-:W-:Y:S01]  /*4980*/  FMUL.FTZ R34, R34, R217 ;  /* 0x000000d922227220 */ /* 0x000fe20000410000 */
[----:B------:R-:W-:Y:S01]  /*4990*/  F2FP.PACK_AB R121, R121, R32 ;  /* 0x000000207979723e */ /* 0x000fe200000000ff */
[--C-:B------:R-:W-:Y:S02]  /*49a0*/  FADD.FTZ R33, R27, -R234.reuse ;  /* 0x800000ea1b217221 */ /* 0x100fe40000010000 */
[--C-:B------:R-:W-:Y:S01]  /*49b0*/  FADD.FTZ R32, R26, -R234.reuse ;  /* 0x800000ea1a207221 */ /* 0x100fe20000010000 */
[----:B------:R-:W-:Y:S01]  /*49c0*/  F2FP.PACK_AB R127, R34, R127 ;  /* 0x0000007f227f723e */ /* 0x000fe200000000ff */
[----:B------:R-:W-:Y:S02]  /*49d0*/  FMUL.FTZ R33, R114, R33 ;  /* 0x0000002172217220 */ /* 0x000fe40000410000 */
[----:B------:R-:W-:Y:S02]  /*49e0*/  FFMA.FTZ R108, -R229, R229, 1 ;  /* 0x3f800000e56c7423 */ /* 0x000fe400000101e5 */
[----:B------:R-:W-:Y:S02]  /*49f0*/  FMUL.FTZ R32, R109, R32 ;  /* 0x000000206d207220 */ /* 0x000fe40000410000 */
[----:B------:R-:W-:Y:S02]  /*4a00*/  FFMA.FTZ R109, -R228, R228, 1 ;  /* 0x3f800000e46d7423 */ /* 0x000fe400000101e4 */
[--C-:B------:R-:W-:Y:S02]  /*4a10*/  FADD.FTZ R34, R30, -R234.reuse ;  /* 0x800000ea1e227221 */ /* 0x100fe40000010000 */
[----:B-1----:R-:W-:Y:S02]  /*4a20*/  FADD.FTZ R35, R31, -R234 ;  /* 0x800000ea1f237221 */ /* 0x002fe40000010000 */
[----:B------:R-:W-:Y:S01]  /*4a30*/  FMUL.FTZ R32, R32, R109 ;  /* 0x0000006d20207220 */ /* 0x000fe20000410000 */
[----:B------:R-:W-:Y:S01]  /*4a40*/  STS [R192+0x4000], R117 ;  /* 0x00400075c0007388 */ /* 0x000fe20000000800 */
[----:B------:R-:W-:Y:S02]  /*4a50*/  FFMA.FTZ R109, -R232, R232, 1 ;  /* 0x3f800000e86d7423 */ /* 0x000fe400000101e8 */
[----:B------:R-:W-:Y:S01]  /*4a60*/  FMUL.FTZ R33, R33, R108 ;  /* 0x0000006c21217220 */ /* 0x000fe20000410000 */
[----:B------:R-:W-:Y:S01]  /*4a70*/  STS [R192+0x4400], R119 ;  /* 0x00440077c0007388 */ /* 0x000fe20000000800 */
[----:B------:R-:W-:Y:S02]  /*4a80*/  FMUL.FTZ R215, R240, R215 ;  /* 0x000000d7f0d77220 */ /* 0x000fe40000410000 */
[----:B------:R-:W-:Y:S01]  /*4a90*/  FMUL.FTZ R34, R209, R34 ;  /* 0x00000022d1227220 */ /* 0x000fe20000410000 */
[----:B------:R-:W-:Y:S01]  /*4aa0*/  STS [R202+0x4000], R111 ;  /* 0x0040006fca007388 */ /* 0x000fe20000000800 */
[----:B------:R-:W-:Y:S01]  /*4ab0*/  FMUL.FTZ R35, R236, R35 ;  /* 0x00000023ec237220 */ /* 0x000fe20000410000 */
[----:B------:R-:W-:Y:S01]  /*4ac0*/  F2FP.PACK_AB R129, R33, R32 ;  /* 0x000000202181723e */ /* 0x000fe200000000ff */
        /* <DEDUP_REMOVED lines=10> */
[----:B------:R-:W-:Y:S04]  /*4b70*/  STS [R192+0x6000], R115 ;  /* 0x00600073c0007388 */ /* 0x000fe80000000800 */
[----:B------:R1:W-:Y:S04]  /*4b80*/  STS [R192+0x6400], R137 ;  /* 0x00640089c0007388 */ /* 0x0003e80000000800 */
[----:B------:R-:W-:Y:S04]  /*4b90*/  STS [R202+0x6000], R123 ;  /* 0x0060007bca007388 */ /* 0x000fe80000000800 */
[----:B------:R-:W-:Y:S04]  /*4ba0*/  STS [R202+0x6400], R203 ;  /* 0x006400cbca007388 */ /* 0x000fe80000000800 */
[----:B------:R-:W-:Y:S04]  /*4bb0*/  STS [R192+0x7000], R211 ;  /* 0x007000d3c0007388 */ /* 0x000fe80000000800 */
[----:B------:R-:W-:Y:S04]  /*4bc0*/  STS [R192+0x7400], R129 ;  /* 0x00740081c0007388 */ /* 0x000fe80000000800 */
[----:B------:R-:W-:Y:S04]  /*4bd0*/  STS [R202+0x7000], R215 ;  /* 0x007000d7ca007388 */ /* 0x000fe80000000800 */
[----:B------:R-:W-:Y:S01]  /*4be0*/  STS [R202+0x7400], R131 ;  /* 0x00740083ca007388 */ /* 0x000fe20000000800 */
[----:B-1----:R-:W-:Y:S03]  /*4bf0*/  SHF.L.U32 R137, R177, 0x1, RZ ;  /* 0x00000001b1897819 */ /* 0x002fe600000006ff */
[----:B------:R-:W-:Y:S01]  /*4c00*/  LDSM.16.MT88.4 R32, [R174+0xc480] ;  /* 0x00c48000ae20783b */ /* 0x000fe20000004200 */
[----:B------:R-:W-:Y:S07]  /*4c10*/  IADD3 R178, R172, R137, RZ ;  /* 0x00000089acb27210 */ /* 0x000fee0007ffe0ff */
        /* <DEDUP_REMOVED lines=55> */
[----:B------:R-:W-:Y:S11]  /*4f90*/  ISETP.GE.AND P1, PT, R113, UR15, PT ;  /* 0x0000000f71007c0c */ /* 0x000ff6000bf26270 */
[----:B------:R-:W-:Y:S02]  /*4fa0*/  @!UPT UIADD3 URZ, URZ, URZ, URZ ;  /* 0x0000003f3f3ff290 */ /* 0x000fe4000fffe03f */
[----:B------:R-:W-:-:S05]  /*4fb0*/  @P1 BRA `(.L_x_237) ;  /* 0x000002c000001947 */ /* 0x000fca0003800000 */
[----:B-1-345:R-:W-:Y:S01]  /*4fc0*/  IMAD R4, R186, c[0x0][0x208], RZ ;  /* 0x00008200ba047a24 */ /* 0x03afe200078e02ff */
[----:B------:R-:W-:Y:S01]  /*4fd0*/  SHF.R.S32.HI R8, RZ, 0x1f, R113 ;  /* 0x0000001fff087819 */ /* 0x000fe20000011471 */
[----:B------:R-:W1:Y:S01]  /*4fe0*/  S2R R7, SR_CTAID.Y ;  /* 0x0000000000077919 */ /* 0x000e620000002600 */
[C---:B------:R-:W-:Y:S04]  /*4ff0*/  IMAD.WIDE.U32 R14, R113.reuse, c[0x0][0x208], RZ ;  /* 0x00008200710e7a25 */ /* 0x040fe800078e00ff */
[C---:B------:R-:W-:Y:S02]  /*5000*/  IMAD.SHL.U32 R9, R113.reuse, 0x40, RZ ;  /* 0x0000004071097824 */ /* 0x040fe400078e00ff */
[----:B------:R-:W-:Y:S04]  /*5010*/  IMAD R8, R8, c[0x0][0x208], RZ ;  /* 0x0000820008087a24 */ /* 0x000fe800078e02ff */
[----:B------:R-:W-:Y:S04]  /*5020*/  IMAD R8, R113, c[0x0][0x20c], R8 ;  /* 0x0000830071087a24 */ /* 0x000fe800078e0208 */
[----:B------:R-:W-:Y:S01]  /*5030*/  IMAD.IADD R8, R15, 0x1, R8 ;  /* 0x000000010f087824 */ /* 0x000fe200078e0208 */
[----:B-1----:R-:W-:Y:S01]  /*5040*/  SHF.R.S32.HI R5, RZ, 0x1f, R7 ;  /* 0x0000001fff057819 */ /* 0x002fe20000011407 */
[----:B------:R-:W-:Y:S04]  /*5050*/  IMAD.WIDE.U32 R12, R7, c[0x0][0x288], R188 ;  /* 0x0000a200070c7a25 */ /* 0x000fe800078e00bc */
[C---:B------:R-:W-:Y:S02]  /*5060*/  IMAD R6, R5.reuse, c[0x0][0x210], RZ ;  /* 0x0000840005067a24 */ /* 0x040fe400078e02ff */
[----:B------:R-:W-:Y:S02]  /*5070*/  IMAD R5, R5, c[0x0][0x288], RZ ;  /* 0x0000a20005057a24 */ /* 0x000fe400078e02ff */
[C---:B------:R-:W-:Y:S04]  /*5080*/  IMAD.WIDE.U32 R10, R7.reuse, c[0x0][0x210], R190 ;  /* 0x00008400070a7a25 */ /* 0x040fe800078e00be */
[C---:B------:R-:W-:Y:S01]  /*5090*/  IMAD R6, R7.reuse, c[0x0][0x214], R6 ;  /* 0x0000850007067a24 */ /* 0x040fe200078e0206 */
[----:B------:R-:W-:Y:S01]  /*50a0*/  IADD3 R4, P2, P1, R4, UR18, R10 ;  /* 0x0000001204047c10 */ /* 0x000fe2000f95e00a */
[----:B------:R-:W-:Y:S01]  /*50b0*/  IMAD R5, R7, c[0x0][0x28c], R5 ;  /* 0x0000a30007057a24 */ /* 0x000fe200078e0205 */
[----:B------:R-:W-:Y:S01]  /*50c0*/  SHF.R.S32.HI R10, RZ, 0x1f, R9 ;  /* 0x0000001fff0a7819 */ /* 0x000fe20000011409 */
[----:B------:R-:W-:Y:S01]  /*50d0*/  IMAD.IADD R11, R11, 0x1, R6 ;  /* 0x000000010b0b7824 */ /* 0x000fe200078e0206 */
[----:B------:R-:W-:Y:S01]  /*50e0*/  IADD3 R6, P6, P5, R9, UR27, R12 ;  /* 0x0000001b09067c10 */ /* 0x000fe2000fdde00c */
[----:B------:R-:W-:Y:S01]  /*50f0*/  IMAD.IADD R5, R13, 0x1, R5 ;  /* 0x000000010d057824 */ /* 0x000fe200078e0205 */
[----:B------:R-:W-:Y:S02]  /*5100*/  IADD3 R9, -R186, c[0x0][0x168], -R9 ;  /* 0x00005a00ba097a10 */ /* 0x000fe40007ffe909 */
[----:B------:R-:W-:Y:S02]  /*5110*/  IADD3.X R11, R184, UR20, R11, P2, P1 ;  /* 0x00000014b80b7c10 */ /* 0x000fe400097e240b */
[----:B------:R-:W-:Y:S02]  /*5120*/  LEA R4, P1, R14, R4, 0x6 ;  /* 0x000000040e047211 */ /* 0x000fe400078230ff */
[----:B------:R-:W-:Y:S02]  /*5130*/  IADD3.X R5, R10, UR10, R5, P6, P5 ;  /* 0x0000000a0a057c10 */ /* 0x000fe4000b7ea405 */
[C---:B------:R-:W-:Y:S02]  /*5140*/  ISETP.LT.OR P5, PT, R9.reuse, 0x1, P3 ;  /* 0x000000010900780c */ /* 0x040fe40001fa1670 */
[----:B------:R-:W-:Y:S01]  /*5150*/  ISETP.LT.OR P2, PT, R9, 0x21, P3 ;  /* 0x000000210900780c */ /* 0x000fe20001f41670 */
[----:B------:R-:W-:Y:S01]  /*5160*/  IMAD.U32 R9, RZ, RZ, UR6 ;  /* 0x00000006ff097e24 */ /* 0x000fe2000f8e00ff */
[----:B------:R-:W-:Y:S02]  /*5170*/  LEA.HI.X R11, R14, R11, R8, 0x6, P1 ;  /* 0x0000000b0e0b7211 */ /* 0x000fe400008f3408 */
[C---:B------:R-:W-:Y:S02]  /*5180*/  LEA R12, P1, R4.reuse, c[0x0][0x1f0], 0x1 ;  /* 0x00007c00040c7a11 */ /* 0x040fe400078208ff */
[----:B------:R-:W-:Y:S02]  /*5190*/  MOV R7, UR6 ;  /* 0x0000000600077c02 */ /* 0x000fe40008000f00 */
[----:B------:R-:W-:Y:S02]  /*51a0*/  LEA.HI.X R13, R4, c[0x0][0x1f4], R11, 0x1, P1 ;  /* 0x00007d00040d7a11 */ /* 0x000fe400008f0c0b */
[----:B------:R-:W-:Y:S01]  /*51b0*/  LEA R11, R9, R194, 0xd ;  /* 0x000000c2090b7211 */ /* 0x000fe200078e68ff */
[----:B------:R-:W-:Y:S01]  /*51c0*/  @!P0 IMAD R7, R7, 0x40, R188 ;  /* 0x0000004007078824 */ /* 0x000fe200078e02bc */
[----:B------:R-:W-:Y:S02]  /*51d0*/  IADD3 R16, P6, R12, UR12, RZ ;  /* 0x0000000c0c107c10 */ /* 0x000fe4000ffde0ff */
[C---:B------:R-:W-:Y:S01]  /*51e0*/  LEA R14, P1, R6.reuse, c[0x0][0x280], 0x2 ;  /* 0x0000a000060e7a11 */ /* 0x040fe200078210ff */
[----:B------:R-:W-:Y:S01]  /*51f0*/  @!PT LDS RZ, [RZ] ;  /* 0x00000000fffff984 */ /* 0x000fe20000000800 */
[----:B------:R-:W-:Y:S01]  /*5200*/  @!PT LDS RZ, [RZ] ;  /* 0x00000000fffff984 */ /* 0x000fe20000000800 */
[----:B------:R-:W-:Y:S01]  /*5210*/  @!PT LDS RZ, [RZ] ;  /* 0x00000000fffff984 */ /* 0x000fe20000000800 */
[----:B------:R1:W-:Y:S01]  /*5220*/  LDGSTS.E.BYPASS.LTC128B.128 [R11], [R12.64], !P5 ;  /* 0x000000000c0b7fae */ /* 0x0003e2000e901d50 */
[----:B------:R-:W-:Y:S01]  /*5230*/  IADD3.X R17, R13, UR11, RZ, P6, !PT ;  /* 0x0000000b0d117c10 */ /* 0x000fe2000b7fe4ff */
[----:B------:R-:W-:Y:S01]  /*5240*/  @!P0 IMAD.SHL.U32 R4, R7, 0x4, RZ ;  /* 0x0000000407048824 */ /* 0x000fe200078e00ff */
[----:B------:R-:W-:Y:S05]  /*5250*/  LEA.HI.X R15, R6, c[0x0][0x284], R5, 0x2, P1 ;  /* 0x0000a100060f7a11 */ /* 0x000fea00008f1405 */
[----:B------:R1:W-:Y:S08]  /*5260*/  LDGSTS.E.BYPASS.LTC128B.128 [R11+0x1000], [R16.64], !P2 ;  /* 0x01000000100b7fae */ /* 0x0003f0000d101d50 */
[----:B------:R1:W-:Y:S02]  /*5270*/  @!P0 LDGSTS.E.BYPASS.LTC128B.128 [R4+0xc280], [R14.64] ;  /* 0x0c2800000e048fae */ /* 0x0003e4000b901d50 */
.L_x_237:
[-C--:B-1-345:R-:W-:Y:S01]  /*5280*/  HMMA.16816.F32 R4, R32, R100.reuse, RZ ;  /* 0x000000642004723c */ /* 0x0bafe200000018ff */
[----:B------:R-:W-:Y:S01]  /*5290*/  LDSM.16.MT88.4 R24, [R173+0x1000] ;  /* 0x00100000ad18783b */ /* 0x000fe20000004200 */
[----:B------:R-:W-:Y:S02]  /*52a0*/  UIADD3 UR28, UR5, 0x1, URZ ;  /* 0x00000001051c7890 */ /* 0x000fe4000fffe03f */
[C---:B------:R-:W-:Y:S01]  /*52b0*/  IMAD.IADD R113, R179.reuse, 0x1, R137 ;  /* 0x00000001b3717824 */ /* 0x040fe200078e0289 */
[----:B------:R-:W0:Y:S01]  /*52c0*/  LDGDEPBAR ;  /* 0x00000000000079af */ /* 0x000e220000000000 */
[----:B------:R-:W-:Y:S01]  /*52d0*/  IMAD.IADD R112, R179, 0x1, R178 ;  /* 0x00000001b3707824 */ /* 0x000fe200078e02b2 */
[----:B------:R-:W-:Y:S01]  /*52e0*/  UISETP.GE.AND UP2, UPT, UR5, 0x1, UPT ;  /* 0x000000010500788c */ /* 0x000fe2000bf46270 */
        /* <DEDUP_REMOVED lines=9> */
[----:B------:R-:W-:Y:S02]  /*5380*/  USEL UR5, UR28, URZ, !UP2 ;  /* 0x0000003f1c057287 */ /* 0x000fe4000d000000 */
[----:B------:R-:W-:Y:S02]  /*5390*/  USEL UR7, UR19, URZ, !UP1 ;  /* 0x0000003f13077287 */ /* 0x000fe4000c800000 */
[----:B------:R-:W-:Y:S01]  /*53a0*/  HMMA.16816.F32 R16, R32, R102, RZ ;  /* 0x000000662010723c */ /* 0x000fe200000018ff */
[----:B------:R-:W-:Y:S01]  /*53b0*/  LDSM.16.MT88.4 R100, [R173+0x1800] ;  /* 0x00180000ad64783b */ /* 0x000fe20000004200 */
[----:B------:R-:W-:Y:S03]  /*53c0*/  USEL UR6, UR4, URZ, !UP0 ;  /* 0x0000003f04067287 */ /* 0x000fe6000c000000 */
[----:B------:R-:W3:Y:S03]  /*53d0*/  LDSM.16.M88.4 R32, [R112+0x10480] ;  /* 0x010480007020783b */ /* 0x000ee60000000200 */
[-C--:B------:R-:W-:Y:S08]  /*53e0*/  HMMA.16816.F32 R4, R108, R128.reuse, R4 ;  /* 0x000000806c04723c */ /* 0x080ff00000001804 */
[C---:B------:R-:W-:Y:S08]  /*53f0*/  HMMA.16816.F32 R8, R132.reuse, R128, R8 ;  /* 0x000000808408723c */ /* 0x040ff00000001808 */
[-C--:B------:R-:W-:Y:S08]  /*5400*/  HMMA.16816.F32 R12, R132, R130.reuse, R12 ;  /* 0x00000082840c723c */ /* 0x080ff0000000180c */
[----:B------:R-:W-:Y:S08]  /*5410*/  HMMA.16816.F32 R16, R108, R130, R16 ;  /* 0x000000826c10723c */ /* 0x000ff00000001810 */
        /* <DEDUP_REMOVED lines=8> */
[C---:B------:R-:W-:Y:S08]  /*54a0*/  HMMA.16816.F32 R8, R104.reuse, R100, R8 ;  /* 0x000000646808723c */ /* 0x040ff00000001808 */
        /* <DEDUP_REMOVED lines=25> */
[----:B------:R-:W-:Y:S01]  /*5640*/  IMAD.SHL.U32 R21, R206, 0x1000, RZ ;  /* 0x00001000ce157824 */ /* 0x000fe200078e00ff */
[-C--:B--2---:R-:W-:Y:S05]  /*5650*/  HMMA.16816.F32 R4, R32, R100.reuse, R4 ;  /* 0x000000642004723c */ /* 0x084fea0000001804 */
[C---:B------:R-:W-:Y:S01]  /*5660*/  IADD3 R20, P1, R21.reuse, R204, RZ ;  /* 0x000000cc15147210 */ /* 0x040fe20007f3e0ff */
[----:B------:R-:W-:Y:S02]  /*5670*/  IMAD.MOV.U32 R206, RZ, RZ, R139 ;  /* 0x000000ffffce7224 */ /* 0x000fe400078e008b */
[C---:B------:R-:W-:Y:S04]  /*5680*/  HMMA.16816.F32 R8, R104.reuse, R100, R8 ;  /* 0x000000646808723c */ /* 0x040fe80000001808 */
[----:B------:R-:W-:Y:S02]  /*5690*/  LEA.HI.X.SX32 R21, R21, R196, 0x1, P1 ;  /* 0x000000c415157211 */ /* 0x000fe400008f0eff */
[C---:B------:R-:W-:Y:S02]  /*56a0*/  LEA R108, P1, R20.reuse, c[0x0][0x220], 0x2 ;  /* 0x00008800146c7a11 */ /* 0x040fe400078210ff */
[-C--:B------:R-:W-:Y:S01]  /*56b0*/  HMMA.16816.F32 R12, R104, R102.reuse, R12 ;  /* 0x00000066680c723c */ /* 0x080fe2000000180c */
[----:B------:R-:W-:Y:S03]  /*56c0*/  LDSM.16.MT88.4 R104, [R136+0x4880] ;  /* 0x004880008868783b */ /* 0x000fe60000004200 */
[----:B------:R-:W-:Y:S02]  /*56d0*/  LEA.HI.X R109, R20, c[0x0][0x224], R21, 0x2, P1 ;  /* 0x00008900146d7a11 */ /* 0x000fe400008f1415 */
[----:B------:R-:W1:Y:S01]  /*56e0*/  LDSM.16.MT88.4 R20, [R174+0x10480] ;  /* 0x01048000ae14783b */ /* 0x000e620000004200 */
[----:B------:R-:W-:Y:S01]  /*56f0*/  ISETP.GE.AND P1, PT, R139, UR15, PT ;  /* 0x0000000f8b007c0c */ /* 0x000fe2000bf26270 */
[----:B------:R-:W-:Y:S02]  /*5700*/  HMMA.16816.F32 R16, R32, R102, R16 ;  /* 0x000000662010723c */ /* 0x000fe40000001810 */
        /* <DEDUP_REMOVED lines=94> */
.L_x_217:
[----:B------:R-:W1:Y:S01]  /*5cf0*/  S2R R0, SR_TID.X ;  /* 0x0000000000007919 */ /* 0x000e620000002100 */
[----:B------:R-:W-:Y:S05]  /*5d00*/  @P1 BRA `(.L_x_239) ;  /* 0x000010b000001947 */ /* 0x000fea0003800000 */
[----:B-1----:R-:W-:Y:S01]  /*5d10*/  SHF.R.S32.HI R3, RZ, 0x1f, R0 ;  /* 0x0000001fff037819 */ /* 0x002fe20000011400 */
[----:B------:R-:W-:Y:S01]  /*5d20*/  BAR.SYNC.DEFER_BLOCKING 0x1, 0x100 ;  /* 0x0044000000007b1d */ /* 0x000fe20000010000 */
[----:B------:R-:W-:-:S02]  /*5d30*/  F2FP.PACK_AB R36, R37, R36 ;  /* 0x000000242524723e */ /* 0x000fc400000000ff */
[CC--:B------:R-:W-:Y:S02]  /*5d40*/  LEA.HI R2, R3.reuse, R0.reuse, RZ, 0x2 ;  /* 0x0000000003027211 */ /* 0x0c0fe400078f10ff */
[----:B------:R-:W-:Y:S01]  /*5d50*/  LEA.HI R4, R3, R0, RZ, 0x5 ;  /* 0x0000000003047211 */ /* 0x000fe200078f28ff */
[----:B------:R-:W1:Y:S01]  /*5d60*/  S2R R12, SR_CTAID.Z ;  /* 0x00000000000c7919 */ /* 0x000e620000002700 */
[--C-:B------:R-:W-:Y:S01]  /*5d70*/  SHF.R.S32.HI R7, RZ, 0x2, R2.reuse ;  /* 0x00000002ff077819 */ /* 0x100fe20000011402 */
[----:B------:R-:W-:Y:S01]  /*5d80*/  ULDC UR4, c[0x0][0x2f0] ;  /* 0x0000bc0000047ab9 */ /* 0x000fe20000000800 */
[----:B------:R-:W-:Y:S01]  /*5d90*/  SHF.R.S32.HI R6, RZ, 0x1f, R2 ;  /* 0x0000001fff067819 */ /* 0x000fe20000011402 */
[----:B------:R-:W-:Y:S01]  /*5da0*/  UIADD3 UR4, -UR14, UR4, URZ ;  /* 0x000000040e047290 */ /* 0x000fe2000fffe13f */
[--C-:B------:R-:W-:Y:S01]  /*5db0*/  SHF.R.S32.HI R5, RZ, 0x5, R4.reuse ;  /* 0x00000005ff057819 */ /* 0x100fe20000011404 */
[----:B------:R-:W-:Y:S01]  /*5dc0*/  BSSY B0, `(.L_x_240) ;  /* 0x000008d000007945 */ /* 0x000fe20003800000 */
[----:B------:R-:W-:Y:S01]  /*5dd0*/  SHF.R.S32.HI R4, RZ, 0x1f, R4 ;  /* 0x0000001fff047819 */ /* 0x000fe20000011404 */
[----:B------:R-:W-:Y:S01]  /*5de0*/  UISETP.LT.AND UP0, UPT, UR4, 0x80, UPT ;  /* 0x000000800400788c */ /* 0x000fe2000bf01270 */
[----:B------:R-:W-:-:S02]  /*5df0*/  LEA.HI R6, R6, R7, RZ, 0x3 ;  /* 0x0000000706067211 */ /* 0x000fc400078f18ff */
[----:B------:R-:W-:Y:S01]  /*5e00*/  LEA.HI R4, R4, R5, RZ, 0x2 ;  /* 0x0000000504047211 */ /* 0x000fe200078f10ff */
[----:B------:R-:W-:Y:S01]  /*5e10*/  USEL UR4, UR4, 0x80, UP0 ;  /* 0x0000008004047887 */ /* 0x000fe20008000000 */
[----:B------:R-:W-:Y:S02]  /*5e20*/  LOP3.LUT R6, R6, 0xfffffff8, RZ, 0xc0, !PT ;  /* 0xfffffff806067812 */ /* 0x000fe400078ec0ff */
[----:B------:R-:W-:Y:S02]  /*5e30*/  LOP3.LUT R4, R4, 0x1ffffc, RZ, 0xc0, !PT ;  /* 0x001ffffc04047812 */ /* 0x000fe400078ec0ff */
[-C--:B------:R-:W-:Y:S01]  /*5e40*/  LEA.HI R10, R3, R0.reuse, RZ, 0x3 ;  /* 0x00000000030a7211 */ /* 0x080fe200078f18ff */
[----:B------:R-:W-:Y:S01]  /*5e50*/  IMAD.IADD R7, R7, 0x1, -R6 ;  /* 0x0000000107077824 */ /* 0x000fe200078e0a06 */
[----:B------:R-:W-:Y:S01]  /*5e60*/  LEA.HI R9, R3, R0, RZ, 0x7 ;  /* 0x0000000003097211 */ /* 0x000fe200078f38ff */
[----:B------:R-:W-:Y:S01]  /*5e70*/  IMAD.IADD R5, R5, 0x1, -R4 ;  /* 0x0000000105057824 */ /* 0x000fe200078e0a04 */
[----:B------:R-:W-:Y:S01]  /*5e80*/  LOP3.LUT R13, R10, 0x1ffffff8, RZ, 0xc0, !PT ;  /* 0x1ffffff80a0d7812 */ /* 0x000fe200078ec0ff */
[----:B------:R-:W-:Y:S01]  /*5e90*/  IMAD.SHL.U32 R4, R7, 0x40, RZ ;  /* 0x0000004007047824 */ /* 0x000fe200078e00ff */
[----:B------:R-:W-:-:S02]  /*5ea0*/  SHF.R.S32.HI R10, RZ, 0x3, R10 ;  /* 0x00000003ff0a7819 */ /* 0x000fc4000001140a */
[----:B------:R-:W-:Y:S01]  /*5eb0*/  SHF.R.U32.HI R9, RZ, 0x4, R9 ;  /* 0x00000004ff097819 */ /* 0x000fe20000011609 */
[----:B------:R-:W-:Y:S01]  /*5ec0*/  IMAD.IADD R8, R0, 0x1, -R13 ;  /* 0x0000000100087824 */ /* 0x000fe200078e0a0d */
[----:B------:R-:W-:Y:S01]  /*5ed0*/  LOP3.LUT R4, R4, 0x1c0, RZ, 0xc0, !PT ;  /* 0x000001c004047812 */ /* 0x000fe200078ec0ff */
[----:B------:R-:W2:Y:S01]  /*5ee0*/  S2R R13, SR_CTAID.Y ;  /* 0x00000000000d7919 */ /* 0x000ea20000002600 */
[----:B------:R-:W-:Y:S01]  /*5ef0*/  LOP3.LUT R11, R2, 0x3ffffffc, RZ, 0xc0, !PT ;  /* 0x3ffffffc020b7812 */ /* 0x000fe200078ec0ff */
[----:B------:R-:W-:Y:S01]  /*5f00*/  IMAD.SHL.U32 R2, R10, 0x40, RZ ;  /* 0x000000400a027824 */ /* 0x000fe200078e00ff */
[----:B------:R-:W-:Y:S01]  /*5f10*/  LOP3.LUT R9, R4, 0x8, R9, 0xf8, !PT ;  /* 0x0000000804097812 */ /* 0x000fe200078ef809 */
[----:B------:R-:W-:Y:S01]  /*5f20*/  IMAD.SHL.U32 R8, R8, 0x8, RZ ;  /* 0x0000000808087824 */ /* 0x000fe200078e00ff */
[----:B------:R-:W-:Y:S01]  /*5f30*/  SHF.R.U32.HI R4, RZ, 0x3, R4 ;  /* 0x00000003ff047819 */ /* 0x000fe20000011604 */
[----:B------:R-:W-:Y:S01]  /*5f40*/  IMAD.IADD R6, R0, 0x1, -R11 ;  /* 0x0000000100067824 */ /* 0x000fe200078e0a0b */
[----:B------:R-:W-:-:S02]  /*5f50*/  LOP3.LUT R2, R2, 0x1c0, RZ, 0xc0, !PT ;  /* 0x000001c002027812 */ /* 0x000fc400078ec0ff */
[----:B------:R-:W-:Y:S01]  /*5f60*/  LOP3.LUT R4, R9, R4, RZ, 0x3c, !PT ;  /* 0x0000000409047212 */ /* 0x000fe200078e3cff */
[----:B------:R-:W-:Y:S01]  /*5f70*/  IMAD R5, R5, 0x200, R6 ;  /* 0x0000020005057824 */ /* 0x000fe200078e0206 */
[----:B------:R-:W-:Y:S01]  /*5f80*/  LEA.HI R0, R3, R0, RZ, 0x6 ;  /* 0x0000000003007211 */ /* 0x000fe200078f30ff */
[----:B------:R-:W-:Y:S01]  /*5f90*/  IMAD.MOV.U32 R6, RZ, RZ, 0x20 ;  /* 0x00000020ff067424 */ /* 0x000fe200078e00ff */
[----:B------:R-:W-:Y:S01]  /*5fa0*/  LOP3.LUT R3, R2, 0x38, R8, 0xf8, !PT ;  /* 0x0000003802037812 */ /* 0x000fe200078ef808 */
[----:B------:R-:W-:Y:S01]  /*5fb0*/  IMAD.U32 R4, R5, 0x2, R4 ;  /* 0x0000000205047824 */ /* 0x000fe200078e0004 */
[----:B------:R-:W-:Y:S02]  /*5fc0*/  R2P PR, R7, 0x6 ;  /* 0x0000000607007804 */ /* 0x000fe40000000000 */
[----:B------:R-:W-:Y:S01]  /*5fd0*/  SHF.R.U32.HI R2, RZ, 0x3, R2 ;  /* 0x00000003ff027819 */ /* 0x000fe20000011602 */
[----:B------:R-:W-:Y:S01]  /*5fe0*/  IMAD.SHL.U32 R5, R4, 0x2, RZ ;  /* 0x0000000204057824 */ /* 0x000fe200078e00ff */
[----:B------:R-:W-:-:S02]  /*5ff0*/  F2FP.PACK_AB R38, R39, R38 ;  /* 0x000000262726723e */ /* 0x000fc400000000ff */
[----:B------:R-:W-:Y:S01]  /*6000*/  LOP3.LUT R2, R3, R2, RZ, 0x3c, !PT ;  /* 0x0000000203027212 */ /* 0x000fe200078e3cff */
[----:B------:R-:W-:Y:S01]  /*6010*/  IMAD.SHL.U32 R3, R0, 0x8, RZ ;  /* 0x0000000800037824 */ /* 0x000fe200078e00ff */
[----:B------:R-:W-:Y:S01]  /*6020*/  SEL R6, R6, 0xffffffe0, !P1 ;  /* 0xffffffe006067807 */ /* 0x000fe20004800000 */
[----:B------:R-:W-:Y:S01]  /*6030*/  STS [R5+0x4080], R36 ;  /* 0x0040802405007388 */ /* 0x000fe20000000800 */
[----:B------:R-:W-:Y:S02]  /*6040*/  F2FP.PACK_AB R48, R49, R48 ;  /* 0x000000303130723e */ /* 0x000fe400000000ff */
[----:B------:R-:W-:Y:S01]  /*6050*/  LOP3.LUT R2, R2, 0x7ffffe00, R3, 0xf8, !PT ;  /* 0x7ffffe0002027812 */ /* 0x000fe200078ef803 */
[C---:B------:R-:W-:Y:S01]  /*6060*/  IMAD.IADD R7, R5.reuse, 0x1, R6 ;  /* 0x0000000105077824 */ /* 0x040fe200078e0206 */
[C---:B------:R-:W-:Y:S01]  /*6070*/  IADD3 R3, R5.reuse, 0x40, RZ ;  /* 0x0000004005037810 */ /* 0x040fe20007ffe0ff */
[----:B------:R-:W-:Y:S01]  /*6080*/  STS [R5+0x4480], R38 ;  /* 0x0044802605007388 */ /* 0x000fe20000000800 */
[----:B------:R-:W-:Y:S01]  /*6090*/  @P2 IADD3 R3, R5, -0x40, RZ ;  /* 0xffffffc005032810 */ /* 0x000fe20007ffe0ff */
[----:B------:R-:W-:Y:S01]  /*60a0*/  IMAD.SHL.U32 R4, R2, 0x2, RZ ;  /* 0x0000000202047824 */ /* 0x000fe200078e00ff */
[----:B------:R-:W-:Y:S01]  /*60b0*/  F2FP.PACK_AB R50, R51, R50 ;  /* 0x000000323332723e */ /* 0x000fe200000000ff */
[----:B------:R-:W-:Y:S01]  /*60c0*/  STS [R7+0x4080], R48 ;  /* 0x0040803007007388 */ /* 0x000fe20000000800 */
[----:B------:R-:W-:Y:S01]  /*60d0*/  F2FP.PACK_AB R40, R41, R40 ;  /* 0x000000282928723e */ /* 0x000fe200000000ff */
[----:B------:R-:W-:Y:S01]  /*60e0*/  IMAD.IADD R9, R6, 0x1, R3 ;  /* 0x0000000106097824 */ /* 0x000fe200078e0203 */
        /* <DEDUP_REMOVED lines=41> */
[----:B--2---:R-:W-:Y:S02]  /*6380*/  SHF.R.S32.HI R2, RZ, 0x1f, R13 ;  /* 0x0000001fff027819 */ /* 0x004fe4000001140d */
[----:B------:R-:W-:Y:S01]  /*6390*/  ISETP.GE.AND P4, PT, R10, UR4, PT ;  /* 0x000000040a007c0c */ /* 0x000fe2000bf86270 */
[----:B------:R-:W-:Y:S01]  /*63a0*/  STS [R5+0x480], R70 ;  /* 0x0004804605007388 */ /* 0x000fe20000000800 */
[----:B------:R-:W-:Y:S01]  /*63b0*/  SHF.R.S32.HI R11, RZ, 0x1f, R10 ;  /* 0x0000001fff0b7819 */ /* 0x000fe2000001140a */
[----:B------:R-:W-:Y:S01]  /*63c0*/  IMAD R0, R2, c[0x0][0x338], RZ ;  /* 0x0000ce0002007a24 */ /* 0x000fe200078e02ff */
[----:B------:R-:W-:Y:S01]  /*63d0*/  ISETP.GE.OR P0, PT, R8, c[0x0][0x324], P4 ;  /* 0x0000c90008007a0c */ /* 0x000fe20002706670 */
        /* <DEDUP_REMOVED lines=14> */
[----:B------:R-:W-:Y:S01]  /*64c0*/  BAR.SYNC.DEFER_BLOCKING 0x1, 0x100 ;  /* 0x0044000000007b1d */ /* 0x000fe20000010000 */
[----:B--2---:R-:W-:Y:S01]  /*64d0*/  IMAD R3, R13, c[0x0][0x33c], R0 ;  /* 0x0000cf000d037a24 */ /* 0x004fe200078e0200 */
[----:B-1----:R-:W-:-:S05]  /*64e0*/  SHF.R.S32.HI R0, RZ, 0x1f, R12 ;  /* 0x0000001fff007819 */ /* 0x002fca000001140c */
[----:B------:R-:W-:Y:S01]  /*64f0*/  IMAD R5, R0, c[0x0][0x340], RZ ;  /* 0x0000d00000057a24 */ /* 0x000fe200078e02ff */
[----:B---3--:R-:W-:-:S03]  /*6500*/  SHF.R.S32.HI R9, RZ, 0x1f, R8 ;  /* 0x0000001fff097819 */ /* 0x008fc60000011408 */
[----:B------:R-:W-:Y:S01]  /*6510*/  IMAD R5, R12, c[0x0][0x344], R5 ;  /* 0x0000d1000c057a24 */ /* 0x000fe200078e0205 */
[----:B------:R1:W2:Y:S01]  /*6520*/  LDS.128 R40, [R4+0x5080] ;  /* 0x0050800004287984 */ /* 0x0002a20000000c00 */
[----:B------:R-:W-:-:S03]  /*6530*/  IMAD.WIDE.U32 R14, R13, c[0x0][0x338], R8 ;  /* 0x0000ce000d0e7a25 */ /* 0x000fc600078e0008 */
[----:B------:R1:W3:Y:S01]  /*6540*/  LDS.128 R36, [R4+0x6080] ;  /* 0x0060800004247984 */ /* 0x0002e20000000c00 */
[----:B------:R-:W-:-:S03]  /*6550*/  IMAD.IADD R15, R15, 0x1, R3 ;  /* 0x000000010f0f7824 */ /* 0x000fc600078e0203 */
[----:B------:R1:W4:Y:S01]  /*6560*/  LDS.128 R32, [R4+0x7080] ;  /* 0x0070800004207984 */ /* 0x0003220000000c00 */
[----:B------:R-:W-:Y:S02]  /*6570*/  IMAD.U32 R3, RZ, RZ, UR13 ;  /* 0x0000000dff037e24 */ /* 0x000fe4000f8e00ff */
[----:B------:R-:W-:Y:S01]  /*6580*/  IMAD.WIDE.U32 R14, R12, c[0x0][0x340], R14 ;  /* 0x0000d0000c0e7a25 */ /* 0x000fe200078e000e */
[----:B------:R1:W5:Y:S03]  /*6590*/  LDS.128 R28, [R4+0x80] ;  /* 0x00008000041c7984 */ /* 0x0003660000000c00 */
[----:B------:R-:W-:Y:S01]  /*65a0*/  IMAD.WIDE R44, R3, 0x80, R10 ;  /* 0x00000080032c7825 */ /* 0x000fe200078e020a */
[----:B------:R1:W1:Y:S03]  /*65b0*/  LDS.128 R24, [R4+0x1080] ;  /* 0x0010800004187984 */ /* 0x0002660000000c00 */
[----:B------:R-:W-:Y:S01]  /*65c0*/  IMAD.IADD R47, R15, 0x1, R5 ;  /* 0x000000010f2f7824 */ /* 0x000fe200078e0205 */
[----:B------:R1:W1:Y:S04]  /*65d0*/  LDS.128 R20, [R4+0x2080] ;  /* 0x0020800004147984 */ /* 0x0002680000000c00 */
        /* <DEDUP_REMOVED lines=11> */
.L_x_241:
[----:B------:R-:W-:Y:S05]  /*6690*/  BSYNC B0 ;  /* 0x0000000000007941 */ /* 0x000fea0003800000 */
.L_x_240:
[----:B------:R-:W-:Y:S01]  /*66a0*/  IADD3 R3, R10, 0x20, RZ ;  /* 0x000000200a037810 */ /* 0x000fe20007ffe0ff */
[----:B------:R-:W-:Y:S03]  /*66b0*/  BSSY B0, `(.L_x_242) ;  /* 0x000000f000007945 */ /* 0x000fe60003800000 */
[----:B------:R-:W-:-:S04]  /*66c0*/  ISETP.GE.AND P3, PT, R3, UR4, PT ;  /* 0x0000000403007c0c */ /* 0x000fc8000bf66270 */
        /* <DEDUP_REMOVED lines=12> */
[----:B--2---:R1:W-:Y:S02]  /*6790*/  STG.E.128 [R4.64], R40 ;  /* 0x0000002804007986 */ /* 0x0043e4000c101d10 */
.L_x_243:
[----:B------:R-:W-:Y:S05]  /*67a0*/  BSYNC B0 ;  /* 0x0000000000007941 */ /* 0x000fea0003800000 */
.L_x_242:
        /* <DEDUP_REMOVED lines=15> */
[----:B---3--:R1:W-:Y:S02]  /*68a0*/  STG.E.128 [R4.64], R36 ;  /* 0x0000002404007986 */ /* 0x0083e4000c101d10 */
.L_x_245:
[----:B------:R-:W-:Y:S05]  /*68b0*/  BSYNC B0 ;  /* 0x0000000000007941 */ /* 0x000fea0003800000 */
.L_x_244:
        /* <DEDUP_REMOVED lines=15> */
[----:B----4-:R1:W-:Y:S02]  /*69b0*/  STG.E.128 [R4.64], R32 ;  /* 0x0000002004007986 */ /* 0x0103e4000c101d10 */
.L_x_247:
[----:B------:R-:W-:Y:S05]  /*69c0*/  BSYNC B0 ;  /* 0x0000000000007941 */ /* 0x000fea0003800000 */
.L_x_246:
[----:B------:R-:W-:Y:S01]  /*69d0*/  IMAD R2, R2, c[0x0][0x308], RZ ;  /* 0x0000c20002027a24 */ /* 0x000fe200078e02ff */
[----:B------:R-:W-:Y:S01]  /*69e0*/  ISETP.GE.OR P4, PT, R8, c[0x0][0x2f4], P4 ;  /* 0x0000bd0008007a0c */ /* 0x000fe20002786670 */
[C---:B-1----:R-:W-:Y:S01]  /*69f0*/  IMAD.WIDE.U32 R4, R13.reuse, c[0x0][0x308], R8 ;  /* 0x0000c2000d047a25 */ /* 0x042fe200078e0008 */
        /* <DEDUP_REMOVED lines=15> */
[----:B-----5:R1:W-:Y:S02]  /*6af0*/  STG.E.128 [R2.64], R28 ;  /* 0x0000001c02007986 */ /* 0x0203e4000c101d10 */
.L_x_249:
[----:B------:R-:W-:Y:S05]  /*6b00*/  BSYNC B0 ;  /* 0x0000000000007941 */ /* 0x000fea0003800000 */
.L_x_248:
        /* <DEDUP_REMOVED lines=14> */
.L_x_251:
[----:B------:R-:W-:Y:S05]  /*6bf0*/  BSYNC B0 ;  /* 0x0000000000007941 */ /* 0x000fea0003800000 */
.L_x_250:
        /* <DEDUP_REMOVED lines=14> */
.L_x_253:
[----:B------:R-:W-:Y:S05]  /*6ce0*/  BSYNC B0 ;  /* 0x0000000000007941 */ /* 0x000fea0003800000 */
.L_x_252:
        /* <DEDUP_REMOVED lines=11> */
[----:B------:R-:W-:Y:S01]  /*6da0*/  STG.E.128 [R2.64], R16 ;  /* 0x0000001002007986 */ /* 0x000fe2000c101d10 */
[----:B------:R-:W-:Y:S05]  /*6db0*/  EXIT ;  /* 0x000000000000794d */ /* 0x000fea0003800000 */
.L_x_239:
[----:B------:R-:W2:Y:S01]  /*6dc0*/  S2R R2, SR_CTAID.Y ;  /* 0x0000000000027919 */ /* 0x000ea20000002600 */
[----:B-1----:R-:W-:Y:S01]  /*6dd0*/  SHF.R.S32.HI R3, RZ, 0x1f, R0 ;  /* 0x0000001fff037819 */ /* 0x002fe20000011400 */
[----:B------:R-:W-:Y:S01]  /*6de0*/  ULDC UR4, c[0x0][0x2f0] ;  /* 0x0000bc0000047ab9 */ /* 0x000fe20000000800 */
[----:B------:R-:W-:Y:S01]  /*6df0*/  MOV R15, UR13 ;  /* 0x0000000d000f7c02 */ /* 0x000fe20008000f00 */
[----:B------:R-:W-:Y:S01]  /*6e00*/  UIADD3 UR4, -UR14, UR4, URZ ;  /* 0x000000040e047290 */ /* 0x000fe2000fffe13f */
[----:B------:R-:W-:Y:S01]  /*6e10*/  LEA.HI R16, R3, R0, RZ, 0x3 ;  /* 0x0000000003107211 */ /* 0x000fe200078f18ff */
[----:B------:R-:W-:Y:S01]  /*6e20*/  BSSY B0, `(.L_x_254) ;  /* 0x000001f000007945 */ /* 0x000fe20003800000 */
[----:B------:R-:W1:Y:S02]  /*6e30*/  S2R R3, SR_CTAID.Z ;  /* 0x0000000000037919 */ /* 0x000e640000002700 */
[----:B------:R-:W-:-:S02]  /*6e40*/  LOP3.LUT R5, R16, 0x1ffffff8, RZ, 0xc0, !PT ;  /* 0x1ffffff810057812 */ /* 0x000fc400078ec0ff */
[----:B------:R-:W-:-:S03]  /*6e50*/  SHF.R.S32.HI R16, RZ, 0x3, R16 ;  /* 0x00000003ff107819 */ /* 0x000fc60000011410 */
[----:B------:R-:W-:Y:S01]  /*6e60*/  IMAD.IADD R0, R0, 0x1, -R5 ;  /* 0x0000000100007824 */ /* 0x000fe200078e0a05 */
[----:B------:R-:W-:Y:S02]  /*6e70*/  ISETP.GE.AND P4, PT, R16, UR4, PT ;  /* 0x0000000410007c0c */ /* 0x000fe4000bf86270 */
[----:B------:R-:W-:Y:S01]  /*6e80*/  SHF.R.S32.HI R17, RZ, 0x1f, R16 ;  /* 0x0000001fff117819 */ /* 0x000fe20000011410 */
[----:B------:R-:W-:-:S04]  /*6e90*/  IMAD.SHL.U32 R12, R0, 0x8, RZ ;  /* 0x00000008000c7824 */ /* 0x000fc800078e00ff */
[----:B------:R-:W-:Y:S01]  /*6ea0*/  IMAD.WIDE R14, R15, 0x80, R16 ;  /* 0x000000800f0e7825 */ /* 0x000fe200078e0210 */
[----:B------:R-:W-:Y:S02]  /*6eb0*/  SHF.R.S32.HI R13, RZ, 0x1f, R12 ;  /* 0x0000001fff0d7819 */ /* 0x000fe4000001140c */
[----:B--2---:R-:W-:Y:S02]  /*6ec0*/  SHF.R.S32.HI R6, RZ, 0x1f, R2 ;  /* 0x0000001fff067819 */ /* 0x004fe40000011402 */
[----:B------:R-:W-:Y:S01]  /*6ed0*/  ISETP.GE.OR P0, PT, R12, c[0x0][0x2f4], P4 ;  /* 0x0000bd000c007a0c */ /* 0x000fe20002706670 */
[----:B------:R-:W-:Y:S01]  /*6ee0*/  IMAD.WIDE.U32 R8, R2, c[0x0][0x308], R12 ;  /* 0x0000c20002087a25 */ /* 0x000fe200078e000c */
[----:B-1----:R-:W-:-:S03]  /*6ef0*/  SHF.R.S32.HI R4, RZ, 0x1f, R3 ;  /* 0x0000001fff047819 */ /* 0x002fc60000011403 */
[----:B------:R-:W-:-:S04]  /*6f00*/  IMAD R5, R6, c[0x0][0x308], RZ ;  /* 0x0000c20006057a24 */ /* 0x000fc800078e02ff */
[----:B------:R-:W-:Y:S02]  /*6f10*/  IMAD R10, R2, c[0x0][0x30c], R5 ;  /* 0x0000c300020a7a24 */ /* 0x000fe400078e0205 */
[----:B------:R-:W-:-:S03]  /*6f20*/  IMAD R0, R4, c[0x0][0x310], RZ ;  /* 0x0000c40004007a24 */ /* 0x000fc600078e02ff */
[----:B------:R-:W-:Y:S01]  /*6f30*/  IADD3 R11, R9, R10, RZ ;  /* 0x0000000a090b7210 */ /* 0x000fe20007ffe0ff */
        /* <DEDUP_REMOVED lines=13> */
.L_x_255:
[----:B------:R-:W-:Y:S05]  /*7010*/  BSYNC B0 ;  /* 0x0000000000007941 */ /* 0x000fea0003800000 */
.L_x_254:
[----:B------:R-:W-:Y:S01]  /*7020*/  IADD3 R0, R16, 0x20, RZ ;  /* 0x0000002010007810 */ /* 0x000fe20007ffe0ff */
[----:B------:R-:W-:Y:S03]  /*7030*/  BSSY B0, `(.L_x_256) ;  /* 0x000000f000007945 */ /* 0x000fe60003800000 */
[----:B------:R-:W-:-:S04]  /*7040*/  ISETP.GE.AND P3, PT, R0, UR4, PT ;  /* 0x0000000400007c0c */ /* 0x000fc8000bf66270 */
        /* <DEDUP_REMOVED lines=8> */
[----:B-1----:R-:W-:-:S03]  /*70d0*/  LEA R20, P0, R18, c[0x0][0x2e8], 0x1 ;  /* 0x0000ba0012147a11 */ /* 0x002fc600078008ff */
[----:B------:R-:W-:-:S05]  /*70e0*/  IMAD R0, R5, c[0x0][0x304], R0 ;  /* 0x0000c10005007a24 */ /* 0x000fca00078e0200 */
[----:B------:R-:W-:-:S04]  /*70f0*/  IADD3 R0, R19, R0, RZ ;  /* 0x0000000013007210 */ /* 0x000fc80007ffe0ff */
[----:B------:R-:W-:-:S05]  /*7100*/  LEA.HI.X R21, R18, c[0x0][0x2ec], R0, 0x1, P0 ;  /* 0x0000bb0012157a11 */ /* 0x000fca00000f0c00 */
[----:B------:R1:W-:Y:S02]  /*7110*/  STG.E.128 [R20.64], RZ ;  /* 0x000000ff14007986 */ /* 0x0003e4000c101d10 */
.L_x_257:
[----:B------:R-:W-:Y:S05]  /*7120*/  BSYNC B0 ;  /* 0x0000000000007941 */ /* 0x000fea0003800000 */
.L_x_256:
        /* <DEDUP_REMOVED lines=16> */
.L_x_259:
[----:B------:R-:W-:Y:S05]  /*7230*/  BSYNC B0 ;  /* 0x0000000000007941 */ /* 0x000fea0003800000 */
.L_x_258:
[----:B------:R-:W-:Y:S01]  /*7240*/  IADD3 R16, R16, 0x60, RZ ;  /* 0x0000006010107810 */ /* 0x000fe20007ffe0ff */
[----:B------:R-:W-:Y:S03]  /*7250*/  BSSY B0, `(.L_x_260) ;  /* 0x000000e000007945 */ /* 0x000fe60003800000 */
[----:B------:R-:W-:-:S04]  /*7260*/  ISETP.GE.AND P1, PT, R16, UR4, PT ;  /* 0x0000000410007c0c */ /* 0x000fc8000bf26270 */
[----:B------:R-:W-:-:S13]  /*7270*/  ISETP.GE.OR P0, PT, R12, c[0x0][0x2f4], P1 ;  /* 0x0000bd000c007a0c */ /* 0x000fda0000f06670 */
[----:B------:R-:W-:Y:S05]  /*7280*/  @P0 BRA `(.L_x_261) ;  /* 0x000000a000000947 */ /* 0x000fea0003800000 */
[----:B------:R-:W-:Y:S02]  /*7290*/  IADD3 R5, P0, R14, 0x60, RZ ;  /* 0x000000600e057810 */ /* 0x000fe40007f1e0ff */
[----:B------:R-:W-:Y:S02]  /*72a0*/  MOV R8, R10 ;  /* 0x0000000a00087202 */ /* 0x000fe40000000f00 */
[----:B------:R-:W-:-:S03]  /*72b0*/  IADD3.X R0, RZ, R15, RZ, P0, !PT ;  /* 0x0000000fff007210 */ /* 0x000fc600007fe4ff */
[----:B------:R-:W-:-:S04]  /*72c0*/  IMAD.WIDE.U32 R8, R5, c[0x0][0x300], R8 ;  /* 0x0000c00005087a25 */ /* 0x000fc800078e0008 */
[----:B------:R-:W-:Y:S01]  /*72d0*/  IMAD R0, R0, c[0x0][0x300], RZ ;  /* 0x0000c00000007a24 */ /* 0x000fe200078e02ff */
[----:B------:R-:W-:-:S03]  /*72e0*/  LEA R10, P0, R8, c[0x0][0x2e8], 0x1 ;  /* 0x0000ba00080a7a11 */ /* 0x000fc600078008ff */
[----:B------:R-:W-:-:S05]  /*72f0*/  IMAD R0, R5, c[0x0][0x304], R0 ;  /* 0x0000c10005007a24 */ /* 0x000fca00078e0200 */
[----:B------:R-:W-:-:S04]  /*7300*/  IADD3 R0, R9, R0, RZ ;  /* 0x0000000009007210 */ /* 0x000fc80007ffe0ff */
[----:B------:R-:W-:-:S05]  /*7310*/  LEA.HI.X R11, R8, c[0x0][0x2ec], R0, 0x1, P0 ;  /* 0x0000bb00080b7a11 */ /* 0x000fca00000f0c00 */
[----:B------:R2:W-:Y:S02]  /*7320*/  STG.E.128 [R10.64], RZ ;  /* 0x000000ff0a007986 */ /* 0x0005e4000c101d10 */
.L_x_261:
[----:B------:R-:W-:Y:S05]  /*7330*/  BSYNC B0 ;  /* 0x0000000000007941 */ /* 0x000fea0003800000 */
.L_x_260:
[----:B------:R-:W-:Y:S01]  /*7340*/  IMAD R5, R6, c[0x0][0x338], RZ ;  /* 0x0000ce0006057a24 */ /* 0x000fe200078e02ff */
[----:B------:R-:W-:Y:S01]  /*7350*/  ISETP.GE.OR P4, PT, R12, c[0x0][0x324], P4 ;  /* 0x0000c9000c007a0c */ /* 0x000fe20002786670 */
[C---:B------:R-:W-:Y:S01]  /*7360*/  IMAD.WIDE.U32 R6, R2.reuse, c[0x0][0x338], R12 ;  /* 0x0000ce0002067a25 */ /* 0x040fe200078e000c */
        /* <DEDUP_REMOVED lines=16> */
.L_x_263:
[----:B------:R-:W-:Y:S05]  /*7470*/  BSYNC B0 ;  /* 0x0000000000007941 */ /* 0x000fea0003800000 */
.L_x_262:
[----:B------:R-:W-:Y:S01]  /*7480*/  ISETP.GE.OR P3, PT, R12, c[0x0][0x324], P3 ;  /* 0x0000c9000c007a0c */ /* 0x000fe20001f66670 */
[----:B------:R-:W-:-:S12]  /*7490*/  BSSY B0, `(.L_x_264) ;  /* 0x000000d000007945 */ /* 0x000fd80003800000 */
[----:B------:R-:W-:Y:S05]  /*74a0*/  @P3 BRA `(.L_x_265) ;  /* 0x000000b000003947 */ /* 0x000fea0003800000 */
[----:B---3--:R-:W-:Y:S01]  /*74b0*/  IADD3 R3, P0, R14, 0x20, RZ ;  /* 0x000000200e037810 */ /* 0x008fe20007f1e0ff */
        /* <DEDUP_REMOVED lines=9> */
[----:B------:R3:W-:Y:S02]  /*7550*/  STG.E.128 [R2.64], RZ ;  /* 0x000000ff02007986 */ /* 0x0007e4000c101d10 */
.L_x_265:
[----:B------:R-:W-:Y:S05]  /*7560*/  BSYNC B0 ;  /* 0x0000000000007941 */ /* 0x000fea0003800000 */
.L_x_264:
        /* <DEDUP_REMOVED lines=14> */
.L_x_267:
[----:B------:R-:W-:Y:S05]  /*7650*/  BSYNC B0 ;  /* 0x0000000000007941 */ /* 0x000fea0003800000 */
.L_x_266:
[----:B------:R-:W-:-:S13]  /*7660*/  ISETP.GE.OR P1, PT, R12, c[0x0][0x324], P1 ;  /* 0x0000c9000c007a0c */ /* 0x000fda0000f26670 */
[----:B------:R-:W-:Y:S05]  /*7670*/  @P1 EXIT ;  /* 0x000000000000194d */ /* 0x000fea0003800000 */
[----:B------:R-:W-:Y:S02]  /*7680*/  IADD3 R0, P0, R14, 0x60, RZ ;  /* 0x000000600e007810 */ /* 0x000fe40007f1e0ff */
[----:B------:R-:W-:Y:S02]  /*7690*/  MOV R4, R6 ;  /* 0x0000000600047202 */ /* 0x000fe40000000f00 */
[----:B---3--:R-:W-:-:S03]  /*76a0*/  IADD3.X R3, RZ, R15, RZ, P0, !PT ;  /* 0x0000000fff037210 */ /* 0x008fc600007fe4ff */
[----:B------:R-:W-:-:S04]  /*76b0*/  IMAD.WIDE.U32 R4, R0, c[0x0][0x330], R4 ;  /* 0x0000cc0000047a25 */ /* 0x000fc800078e0004 */
[----:B------:R-:W-:Y:S01]  /*76c0*/  IMAD R3, R3, c[0x0][0x330], RZ ;  /* 0x0000cc0003037a24 */ /* 0x000fe200078e02ff */
[----:B------:R-:W-:-:S03]  /*76d0*/  LEA R2, P0, R4, c[0x0][0x318], 0x1 ;  /* 0x0000c60004027a11 */ /* 0x000fc600078008ff */
[----:B------:R-:W-:-:S05]  /*76e0*/  IMAD R3, R0, c[0x0][0x334], R3 ;  /* 0x0000cd0000037a24 */ /* 0x000fca00078e0203 */
[----:B------:R-:W-:-:S04]  /*76f0*/  IADD3 R3, R5, R3, RZ ;  /* 0x0000000305037210 */ /* 0x000fc80007ffe0ff */
[----:B------:R-:W-:-:S05]  /*7700*/  LEA.HI.X R3, R4, c[0x0][0x31c], R3, 0x1, P0 ;  /* 0x0000c70004037a11 */ /* 0x000fca00000f0c03 */
[----:B------:R-:W-:Y:S01]  /*7710*/  STG.E.128 [R2.64], RZ ;  /* 0x000000ff02007986 */ /* 0x000fe2000c101d10 */
[----:B------:R-:W-:Y:S05]  /*7720*/  EXIT ;  /* 0x000000000000794d */ /* 0x000fea0003800000 */
.L_x_268:
        /* <DEDUP_REMOVED lines=13> */
.L_x_5616:


//--------------------- .text._ZN7cutlass13device_kernelIN5flash19enable_sm80_to_sm89INS1_16FlashAttnBwdSm80INS1_25CollectiveMainloopBwdSm80ILi2ELi2EN4cute5tupleIJNS5_1CILi64EEENS7_ILi128EEES8_EEENS_6half_tEfNS_4arch4Sm80ELb0ELb1ELb1ELb0ELb1ELb0ELb0ELb0ELi2ELi2ELi4ELi2ELb1EEENS1_21CollectiveEpilogueBwdISA_SB_SD_Li256ELb0ELb0ELi2EEENS1_19SingleTileSchedulerILb0ELb0ELb0ELi128EEEEEEEEEvNT_6ParamsE --------------------------
	.section	.text._ZN7cutlass13device_kernelIN5flash19enable_sm80_to_sm89INS1_16FlashAttnBwdSm80INS1_25CollectiveMainloopBwdSm80ILi2ELi2EN4cute5tupleIJNS5_1CILi64EEENS7_ILi128EEES8_EEENS_6half_tEfNS_4arch4Sm80ELb0ELb1ELb1ELb0ELb1ELb0ELb0ELb0ELi2ELi2ELi4ELi2ELb1EEENS1_21CollectiveEpilogueBwdISA_SB_SD_Li256ELb0ELb0ELi2EEENS1_19SingleTileSchedulerILb0ELb0ELb0ELi128EEEEEEEEEvNT_6ParamsE,"ax",@progbits
	.sectioninfo	@"SHI_REGISTERS=254"
	.align	128
.text._ZN7cutlass13device_kernelIN5flash19enable_sm80_to_sm89INS1_16FlashAttnBwdSm80INS1_25CollectiveMainloopBwdSm80ILi2ELi2EN4cute5tupleIJNS5_1CILi64EEENS7_ILi128EEES8_EEENS_6half_tEfNS_4arch4Sm80ELb0ELb1ELb1ELb0ELb1ELb0ELb0ELb0ELi2ELi2ELi4ELi2ELb1EEENS1_21CollectiveEpilogueBwdISA_SB_SD_Li256ELb0ELb0ELi2EEENS1_19SingleTileSchedulerILb0ELb0ELb0ELi128EEEEEEEEEvNT_6ParamsE:
        .type           _ZN7cutlass13device_kernelIN5flash19enable_sm80_to_sm89INS1_16FlashAttnBwdSm80INS1_25CollectiveMainloopBwdSm80ILi2ELi2EN4cute5tupleIJNS5_1CILi64EEENS7_ILi128EEES8_EEENS_6half_tEfNS_4arch4Sm80ELb0ELb1ELb1ELb0ELb1ELb0ELb0ELb0ELi2ELi2ELi4ELi2ELb1EEENS1_21CollectiveEpilogueBwdISA_SB_SD_Li256ELb0ELb0ELi2EEENS1_19SingleTileSchedulerILb0ELb0ELb0ELi128EEEEEEEEEvNT_6ParamsE,@function
        .size           _ZN7cutlass13device_kernelIN5flash19enable_sm80_to_sm89INS1_16FlashAttnBwdSm80INS1_25CollectiveMainloopBwdSm80ILi2ELi2EN4cute5tupleIJNS5_1CILi64EEENS7_ILi128EEES8_EEENS_6half_tEfNS_4arch4Sm80ELb0ELb1ELb1ELb0ELb1ELb0ELb0ELb0ELi2ELi2ELi4ELi2ELb1EEENS1_21CollectiveEpilogueBwdISA_SB_SD_Li256ELb0ELb0ELi2EEENS1_19SingleTileSchedulerILb0ELb0ELb0ELi128EEEEEEEEEvNT_6ParamsE,(.L_x_5617 - _ZN7cutlass13device_kernelIN5flash19enable_sm80_to_sm89INS1_16FlashAttnBwdSm80INS1_25CollectiveMainloopBwdSm80ILi2ELi2EN4cute5tupleIJNS5_1CILi64EEENS7_ILi128EEES8_EEENS_6half_tEfNS_4arch4Sm80ELb0ELb1ELb1ELb0ELb1ELb0ELb0ELb0ELi2ELi2ELi4ELi2ELb1EEENS1_21CollectiveEpilogueBwdISA_SB_SD_Li256ELb0ELb0ELi2EEENS1_19SingleTileSchedulerILb0ELb0ELb0ELi128EEEEEEEEEvNT_6ParamsE)
        .other          _ZN7cutlass13device_kernelIN5flash19enable_sm80_to_sm89INS1_16FlashAttnBwdSm80INS1_25CollectiveMainloopBwdSm80ILi2ELi2EN4cute5tupleIJNS5_1CILi64EEENS7_ILi128EEES8_EEENS_6half_tEfNS_4arch4Sm80ELb0ELb1ELb1ELb0ELb1ELb0ELb0ELb0ELi2ELi2ELi4ELi2ELb1EEENS1_21CollectiveEpilogueBwdISA_SB_SD_Li256ELb0ELb0ELi2EEENS1_19SingleTileSchedulerILb0ELb0ELb0ELi128EEEEEEEEEvNT_6ParamsE,@"STO_CUDA_ENTRY STV_DEFAULT"
_ZN7cutlass13device_kernelIN5flash19enable_sm80_to_sm89INS1_16FlashAttnBwdSm80INS1_25CollectiveMainloopBwdSm80ILi2ELi2EN4cute5tupleIJNS5_1CILi64EEENS7_ILi128EEES8_EEENS_6half_tEfNS_4arch4Sm80ELb0ELb1ELb1ELb0ELb1ELb0ELb0ELb0ELi2ELi2ELi4ELi2ELb1EEENS1_21CollectiveEpilogueBwdISA_SB_SD_Li256ELb0ELb0ELi2EEENS1_19SingleTileSchedulerILb0ELb0ELb0ELi128EEEEEEEEEvNT_6ParamsE:
        /* <DEDUP_REMOVED lines=25> */
.L_x_269:
        /* <DEDUP_REMOVED lines=380> */
.L_x_272:
[----:B------:R-:W-:Y:S05]  /*1950*/  BSYNC B0 ;  /* 0x0000000000007941 */ /* 0x000fea0003800000 */
.L_x_271:
        /* <DEDUP_REMOVED lines=96> */
.L_x_291:
        /* <DEDUP_REMOVED lines=146> */
.L_x_275:
[----:B------:R-:W-:Y:S04]  /*2880*/  MOV R4, 0x1 ;  /* 0x0000000100047802 */ /* 0x000fe80000000f00 */
[----:B------:R-:W-:Y:S11]  /*2890*/  ISETP.NE.AND P2, PT, R4, c[0x0][0x2a8], PT ;  /* 0x0000aa0004007a0c */ /* 0x000ff60003f45270 */
[----:B------:R-:W-:Y:S02]  /*28a0*/  @!UPT UIADD3 URZ, URZ, URZ, URZ ;  /* 0x0000003f3f3ff290 */ /* 0x000fe4000fffe03f */
[----:B------:R-:W-:Y:S05]  /*28b0*/  @P2 IMAD.HI.U32 R4, R5, c[0x0][0x2ac], RZ ;  /* 0x0000ab0005042a27 */ /* 0x000fea00078e00ff */
[----:B------:R-:W-:Y:S02]  /*28c0*/  @P2 SHF.R.U32.HI R5, RZ, c[0x0][0x2b0], R4 ;  /* 0x0000ac00ff052a19 */ /* 0x000fe40000011604 */
.L_x_276:
[----:B------:R-:W-:Y:S05]  /*28d0*/  BSYNC B0 ;  /* 0x0000000000007941 */ /* 0x000fea0003800000 */
.L_x_274:
        /* <DEDUP_REMOVED lines=9> */
.L_x_273:
        /* <DEDUP_REMOVED lines=19> */
.L_x_279:
[----:B------:R-:W-:Y:S04]  /*2aa0*/  MOV R4, 0x1 ;  /* 0x0000000100047802 */ /* 0x000fe80000000f00 */
[----:B------:R-:W-:Y:S11]  /*2ab0*/  ISETP.NE.AND P2, PT, R4, c[0x0][0x2a8], PT ;  /* 0x0000aa0004007a0c */ /* 0x000ff60003f45270 */
[----:B------:R-:W-:Y:S02]  /*2ac0*/  @!UPT UIADD3 URZ, URZ, URZ, URZ ;  /* 0x0000003f3f3ff290 */ /* 0x000fe4000fffe03f */
[----:B------:R-:W-:Y:S05]  /*2ad0*/  @P2 IMAD.HI.U32 R4, R5, c[0x0][0x2ac], RZ ;  /* 0x0000ab0005042a27 */ /* 0x000fea00078e00ff */
[----:B------:R-:W-:Y:S02]  /*2ae0*/  @P2 SHF.R.U32.HI R5, RZ, c[0x0][0x2b0], R4 ;  /* 0x0000ac00ff052a19 */ /* 0x000fe40000011604 */
.L_x_280:
[----:B------:R-:W-:Y:S05]  /*2af0*/  BSYNC B0 ;  /* 0x0000000000007941 */ /* 0x000fea0003800000 */
.L_x_278:
[----:B------:R-:W-:Y:S04]  /*2b00*/  IMAD.MOV.U32 R4, RZ, RZ, c[0x0][0x2a8] ;  /* 0x0000aa00ff047624 */ /* 0x000fe800078e00ff */
[----:B------:R-:W-:Y:S04]  /*2b10*/  IMAD R4, R5, R4, -UR14 ;  /* 0x8000000e05047e24 */ /* 0x000fe8000f8e0204 */
[----:B------:R-:W-:Y:S05]  /*2b20*/  IMAD.IADD R4, R4, 0x1, -R201 ;  /* 0x0000000104047824 */ /* 0x000fea00078e0ac9 */
[----:B------:R-:W-:Y:S02]  /*2b30*/  IADD3 R5, R4, c[0x0][0x2a8], RZ ;  /* 0x0000aa0004057a10 */ /* 0x000fe40007ffe0ff */
[----:B------:R-:W-:Y:S02]  /*2b40*/  IMNMX R121, R121, R4, !PT ;  /* 0x0000000479797217 */ /* 0x000fe40007800200 */
[----:B------:R-:W-:Y:S02]  /*2b50*/  IMNMX R122, R122, R5, PT ;  /* 0x000000057a7a7217 */ /* 0x000fe40003800200 */
.L_x_277:
        /* <DEDUP_REMOVED lines=19> */
.L_x_283:
[----:B------:R-:W-:Y:S04]  /*2c90*/  MOV R4, 0x1 ;  /* 0x0000000100047802 */ /* 0x000fe80000000f00 */
[----:B------:R-:W-:Y:S11]  /*2ca0*/  ISETP.NE.AND P2, PT, R4, c[0x0][0x2a8], PT ;  /* 0x0000aa0004007a0c */ /* 0x000ff60003f45270 */
[----:B------:R-:W-:Y:S02]  /*2cb0*/  @!UPT UIADD3 URZ, URZ, URZ, URZ ;  /* 0x0000003f3f3ff290 */ /* 0x000fe4000fffe03f */
[----:B------:R-:W-:Y:S05]  /*2cc0*/  @P2 IMAD.HI.U32 R4, R5, c[0x0][0x2ac], RZ ;  /* 0x0000ab0005042a27 */ /* 0x000fea00078e00ff */
[----:B------:R-:W-:Y:S02]  /*2cd0*/  @P2 SHF.R.U32.HI R5, RZ, c[0x0][0x2b0], R4 ;  /* 0x0000ac00ff052a19 */ /* 0x000fe40000011604 */
.L_x_284:
[----:B------:R-:W-:Y:S05]  /*2ce0*/  BSYNC B0 ;  /* 0x0000000000007941 */ /* 0x000fea0003800000 */
.L_x_282:
[----:B------:R-:W-:Y:S04]  /*2cf0*/  IMAD.MOV.U32 R4, RZ, RZ, c[0x0][0x2a8] ;  /* 0x0000aa00ff047624 */ /* 0x000fe800078e00ff */
[----:B------:R-:W-:Y:S04]  /*2d00*/  IMAD R4, R5, R4, -UR14 ;  /* 0x8000000e05047e24 */ /* 0x000fe8000f8e0204 */
[----:B------:R-:W-:Y:S05]  /*2d10*/  IMAD.IADD R5, R4, 0x1, -R201 ;  /* 0x0000000104057824 */ /* 0x000fea00078e0ac9 */
[----:B------:R-:W-:Y:S02]  /*2d20*/  IADD3 R4, R5, c[0x0][0x2a8], RZ ;  /* 0x0000aa0005047a10 */ /* 0x000fe40007ffe0ff */
[----:B------:R-:W-:Y:S02]  /*2d30*/  IMNMX R120, R120, R5, !PT ;  /* 0x0000000578787217 */ /* 0x000fe40007800200 */
[----:B------:R-:W-:Y:S02]  /*2d40*/  IMNMX R119, R119, R4, PT ;  /* 0x0000000477777217 */ /* 0x000fe40003800200 */
.L_x_281:
        /* <DEDUP_REMOVED lines=19> */
.L_x_287:
[----:B------:R-:W-:Y:S04]  /*2e80*/  MOV R4, 0x1 ;  /* 0x0000000100047802 */ /* 0x000fe80000000f00 */
[----:B------:R-:W-:Y:S11]  /*2e90*/  ISETP.NE.AND P1, PT, R4, c[0x0][0x2a8], PT ;  /* 0x0000aa0004007a0c */ /* 0x000ff60003f25270 */
[----:B------:R-:W-:Y:S02]  /*2ea0*/  @!UPT UIADD3 URZ, URZ, URZ, URZ ;  /* 0x0000003f3f3ff290 */ /* 0x000fe4000fffe03f */
[----:B------:R-:W-:Y:S05]  /*2eb0*/  @P1 IMAD.HI.U32 R4, R5, c[0x0][0x2ac], RZ ;  /* 0x0000ab0005041a27 */ /* 0x000fea00078e00ff */
[----:B------:R-:W-:Y:S02]  /*2ec0*/  @P1 SHF.R.U32.HI R5, RZ, c[0x0][0x2b0], R4 ;  /* 0x0000ac00ff051a19 */ /* 0x000fe40000011604 */
.L_x_288:
[----:B------:R-:W-:Y:S05]  /*2ed0*/  BSYNC B0 ;  /* 0x0000000000007941 */ /* 0x000fea0003800000 */
.L_x_286:
[----:B------:R-:W-:Y:S04]  /*2ee0*/  IMAD.MOV.U32 R4, RZ, RZ, c[0x0][0x2a8] ;  /* 0x0000aa00ff047624 */ /* 0x000fe800078e00ff */
[----:B------:R-:W-:Y:S04]  /*2ef0*/  IMAD R4, R5, R4, -UR14 ;  /* 0x8000000e05047e24 */ /* 0x000fe8000f8e0204 */
[----:B------:R-:W-:Y:S05]  /*2f00*/  IMAD.IADD R4, R4, 0x1, -R201 ;  /* 0x0000000104047824 */ /* 0x000fea00078e0ac9 */
[----:B------:R-:W-:Y:S02]  /*2f10*/  IADD3 R5, R4, c[0x0][0x2a8], RZ ;  /* 0x0000aa0004057a10 */ /* 0x000fe40007ffe0ff */
[----:B------:R-:W-:Y:S02]  /*2f20*/  IMNMX R117, R117, R4, !PT ;  /* 0x0000000475757217 */ /* 0x000fe40007800200 */
[----:B------:R-:W-:Y:S02]  /*2f30*/  IMNMX R118, R118, R5, PT ;  /* 0x0000000576767217 */ /* 0x000fe40003800200 */
.L_x_285:
        /* <DEDUP_REMOVED lines=55> */
.L_x_289:
        /* <DEDUP_REMOVED lines=509> */
.L_x_290:
        /* <DEDUP_REMOVED lines=167> */
.L_x_270:
        /* <DEDUP_REMOVED lines=154> */
.L_x_294:
[----:B------:R-:W-:Y:S05]  /*6690*/  BSYNC B0 ;  /* 0x0000000000007941 */ /* 0x000fea0003800000 */
.L_x_293:
        /* <DEDUP_REMOVED lines=16> */
.L_x_296:
[----:B------:R-:W-:Y:S05]  /*67a0*/  BSYNC B0 ;  /* 0x0000000000007941 */ /* 0x000fea0003800000 */
.L_x_295:
        /* <DEDUP_REMOVED lines=16> */
.L_x_298:
[----:B------:R-:W-:Y:S05]  /*68b0*/  BSYNC B0 ;  /* 0x0000000000007941 */ /* 0x000fea0003800000 */
.L_x_297:
        /* <DEDUP_REMOVED lines=16> */
.L_x_300:
[----:B------:R-:W-:Y:S05]  /*69c0*/  BSYNC B0 ;  /* 0x0000000000007941 */ /* 0x000fea0003800000 */
.L_x_299:
        /* <DEDUP_REMOVED lines=19> */
.L_x_302:
[----:B------:R-:W-:Y:S05]  /*6b00*/  BSYNC B0 ;  /* 0x0000000000007941 */ /* 0x000fea0003800000 */
.L_x_301:
        /* <DEDUP_REMOVED lines=14> */
.L_x_304:
[----:B------:R-:W-:Y:S05]  /*6bf0*/  BSYNC B0 ;  /* 0x0000000000007941 */ /* 0x000fea0003800000 */
.L_x_303:
        /* <DEDUP_REMOVED lines=14> */
.L_x_306:
[----:B------:R-:W-:Y:S05]  /*6ce0*/  BSYNC B0 ;  /* 0x0000000000007941 */ /* 0x000fea0003800000 */
.L_x_305:
        /* <DEDUP_REMOVED lines=13> */
.L_x_292:
        /* <DEDUP_REMOVED lines=37> */
.L_x_308:
[----:B------:R-:W-:Y:S05]  /*7010*/  BSYNC B0 ;  /* 0x0000000000007941 */ /* 0x000fea0003800000 */
.L_x_307:
        /* <DEDUP_REMOVED lines=16> */
.L_x_310:
[----:B------:R-:W-:Y:S05]  /*7120*/  BSYNC B0 ;  /* 0x0000000000007941 */ /* 0x000fea0003800000 */
.L_x_309:
        /* <DEDUP_REMOVED lines=16> */
.L_x_312:
[----:B------:R-:W-:Y:S05]  /*7230*/  BSYNC B0 ;  /* 0x0000000000007941 */ /* 0x000fea0003800000 */
.L_x_311:
        /* <DEDUP_REMOVED lines=15> */
.L_x_314:
[----:B------:R-:W-:Y:S05]  /*7330*/  BSYNC B0 ;  /* 0x0000000000007941 */ /* 0x000fea0003800000 */
.L_x_313:
        /* <DEDUP_REMOVED lines=19> */
.L_x_316:
[----:B------:R-:W-:Y:S05]  /*7470*/  BSYNC B0 ;  /* 0x0000000000007941 */ /* 0x000fea0003800000 */
.L_x_315:
        /* <DEDUP_REMOVED lines=14> */
.L_x_318:
[----:B------:R-:W-:Y:S05]  /*7560*/  BSYNC B0 ;  /* 0x0000000000007941 */ /* 0x000fea0003800000 */
.L_x_317:
        /* <DEDUP_REMOVED lines=14> */
.L_x_320:
[----:B------:R-:W-:Y:S05]  /*7650*/  BSYNC B0 ;  /* 0x0000000000007941 */ /* 0x000fea0003800000 */
.L_x_319:
        /* <DEDUP_REMOVED lines=13> */
.L_x_321:
        /* <DEDUP_REMOVED lines=13> */
.L_x_5617:


//--------------------- .text._ZN7cutlass13device_kernelIN5flash19enable_sm80_to_sm89INS1_16FlashAttnBwdSm80INS1_25CollectiveMainloopBwdSm80ILi2ELi2EN4cute5tupleIJNS5_1CILi64EEENS7_ILi128EEES8_EEENS_6half_tEfNS_4arch4Sm80ELb0ELb1ELb1ELb0ELb0ELb0ELb0ELb0ELi2ELi2ELi4ELi2ELb1EEENS1_24CollectiveEpilogueBwdGQAISA_fSD_Li256ELb0ELb0EEENS1_19SingleTileSchedulerILb0ELb0ELb0ELi128EEEEEEEEEvNT_6ParamsE --------------------------
	.section	.text._ZN7cutlass13device_kernelIN5flash19enable_sm80_to_sm89INS1_16FlashAttnBwdSm80INS1_25CollectiveMainloopBwdSm80ILi2ELi2EN4cute5tupleIJNS5_1CILi64EEENS7_ILi128EEES8_EEENS_6half_tEfNS_4arch4Sm80ELb0ELb1ELb1ELb0ELb0ELb0ELb0ELb0ELi2ELi2ELi4ELi2ELb1EEENS1_24CollectiveEpilogueBwdGQAISA_fSD_Li256ELb0ELb0EEENS1_19SingleTileSchedulerILb0ELb0ELb0ELi128EEEEEEEEEvNT_6ParamsE,"ax",@progbits
	.sectioninfo	@"SHI_REGISTERS=255"
	.align	128
.text._ZN7cutlass13device_kernelIN5flash19enable_sm80_to_sm89INS1_16FlashAttnBwdSm80INS1_25CollectiveMainloopBwdSm80ILi2ELi2EN4cute5tupleIJNS5_1CILi64EEENS7_ILi128EEES8_EEENS_6half_tEfNS_4arch4Sm80ELb0ELb1ELb1ELb0ELb0ELb0ELb0ELb0ELi2ELi2ELi4ELi2ELb1EEENS1_24CollectiveEpilogueBwdGQAISA_fSD_Li256ELb0ELb0EEENS1_19SingleTileSchedulerILb0ELb0ELb0ELi128EEEEEEEEEvNT_6ParamsE:
        .type           _ZN7cutlass13device_kernelIN5flash19enable_sm80_to_sm89INS1_16FlashAttnBwdSm80INS1_25CollectiveMainloopBwdSm80ILi2ELi2EN4cute5tupleIJNS5_1CILi64EEENS7_ILi128EEES8_EEENS_6half_tEfNS_4arch4Sm80ELb0ELb1ELb1ELb0ELb0ELb0ELb0ELb0ELi2ELi2ELi4ELi2ELb1EEENS1_24CollectiveEpilogueBwdGQAISA_fSD_Li256ELb0ELb0EEENS1_19SingleTileSchedulerILb0ELb0ELb0ELi128EEEEEEEEEvNT_6ParamsE,@function
        .size           _ZN7cutlass13device_kernelIN5flash19enable_sm80_to_sm89INS1_16FlashAttnBwdSm80INS1_25CollectiveMainloopBwdSm80ILi2ELi2EN4cute5tupleIJNS5_1CILi64EEENS7_ILi128EEES8_EEENS_6half_tEfNS_4arch4Sm80ELb0ELb1ELb1ELb0ELb0ELb0ELb0ELb0ELi2ELi2ELi4ELi2ELb1EEENS1_24CollectiveEpilogueBwdGQAISA_fSD_Li256ELb0ELb0EEENS1_19SingleTileSchedulerILb0ELb0ELb0ELi128EEEEEEEEEvNT_6ParamsE,(.L_x_5618 - _ZN7cutlass13device_kernelIN5flash19enable_sm80_to_sm89INS1_16FlashAttnBwdSm80INS1_25CollectiveMainloopBwdSm80ILi2ELi2EN4cute5tupleIJNS5_1CILi64EEENS7_ILi128EEES8_EEENS_6half_tEfNS_4arch4Sm80ELb0ELb1ELb1ELb0ELb0ELb0ELb0ELb0ELi2ELi2ELi4ELi2ELb1EEENS1_24CollectiveEpilogueBwdGQAISA_fSD_Li256ELb0ELb0EEENS1_19SingleTileSchedulerILb0ELb0ELb0ELi128EEEEEEEEEvNT_6ParamsE)
        .other          _ZN7cutlass13device_kernelIN5flash19enable_sm80_to_sm89INS1_16FlashAttnBwdSm80INS1_25CollectiveMainloopBwdSm80ILi2ELi2EN4cute5tupleIJNS5_1CILi64EEENS7_ILi128EEES8_EEENS_6half_tEfNS_4arch4Sm80ELb0ELb1ELb1ELb0ELb0ELb0ELb0ELb0ELi2ELi2ELi4ELi2ELb1EEENS1_24CollectiveEpilogueBwdGQAISA_fSD_Li256ELb0ELb0EEENS1_19SingleTileSchedulerILb0ELb0ELb0ELi128EEEEEEEEEvNT_6ParamsE,@"STO_CUDA_ENTRY STV_DEFAULT"
_ZN7cutlass13device_kernelIN5flash19enable_sm80_to_sm89INS1_16FlashAttnBwdSm80INS1_25CollectiveMainloopBwdSm80ILi2ELi2EN4cute5tupleIJNS5_1CILi64EEENS7_ILi128EEES8_EEENS_6half_tEfNS_4arch4Sm80ELb0ELb1ELb1ELb0ELb0ELb0ELb0ELb0ELi2ELi2ELi4ELi2ELb1EEENS1_24CollectiveEpilogueBwdGQAISA_fSD_Li256ELb0ELb0EEENS1_19SingleTileSchedulerILb0ELb0ELb0ELi128EEEEEEEEEvNT_6ParamsE:
        /* <DEDUP_REMOVED lines=25> */
.L_x_322:
        /* <DEDUP_REMOVED lines=98> */
[----:B------:R-:W-:Y:S01]  /*07b0*/  SHF.R.S32.HI R4, RZ, 0x1f, R207 ;  /* 0x0000001fff047819 */ /* 0x000fe200000114cf */
[----:B------:R-:W-:Y:S01]  /*07c0*/  UIMAD UR4, UR23, UR4, URZ ;  /* 0x00000004170472a4 */ /* 0x000fe2000f8e023f */
[----:B------:R-:W-:Y:S01]  /*07d0*/  IMAD.WIDE R8, R9, 0x80, R186 ;  /* 0x0000008009087825 */ /* 0x000fe200078e02ba */
[C---:B------:R-:W-:Y:S02]  /*07e0*/  ISETP.GE.OR P6, PT, R192.reuse, c[0x0][0x19c], !P6 ;  /* 0x00006700c0007a0c */ /* 0x040fe400077c6670 */
[----:B------:R-:W-:Y:S01]  /*07f0*/  UIMAD UR8, UR14, UR5, UR4 ;  /* 0x000000050e0872a4 */ /* 0x000fe2000f8e0204 */
[----:B------:R-:W-:Y:S01]  /*0800*/  IMAD R3, R9, c[0x0][0x1d8], RZ ;  /* 0x0000760009037a24 */ /* 0x000fe200078e02ff */
[----:B------:R-:W-:Y:S01]  /*0810*/  ISETP.GE.OR P5, PT, R192, c[0x0][0x19c], !P5 ;  /* 0x00006700c0007a0c */ /* 0x000fe20006fa6670 */
[C---:B------:R-:W-:Y:S01]  /*0820*/  IMAD.WIDE.U32 R12, R8.reuse, c[0x0][0x1d8], R12 ;  /* 0x00007600080c7a25 */ /* 0x040fe200078e000c */
[----:B------:R-:W-:Y:S01]  /*0830*/  ULDC.64 UR4, c[0x0][0x188] ;  /* 0x0000620000047ab9 */ /* 0x000fe20000000a00 */
[----:B------:R-:W-:Y:S01]  /*0840*/  LEA.HI R18, R23, R6, RZ, 0x2 ;  /* 0x0000000617127211 */ /* 0x000fe200078f10ff */
[----:B------:R-:W-:Y:S01]  /*0850*/  UIMAD.WIDE.U32 UR6, UR14, UR4, URZ ;  /* 0x000000040e0672a5 */ /* 0x000fe2000f8e003f */
[----:B------:R-:W-:Y:S01]  /*0860*/  IMAD R3, R8, c[0x0][0x1dc], R3 ;  /* 0x0000770008037a24 */ /* 0x000fe200078e0203 */
[----:B------:R-:W-:Y:S01]  /*0870*/  LEA R28, P0, R12, c[0x0][0x1c0], 0x1 ;  /* 0x000070000c1c7a11 */ /* 0x000fe200078008ff */
[----:B------:R-:W-:Y:S01]  /*0880*/  IMAD.MOV.U32 R20, RZ, RZ, R16 ;  /* 0x000000ffff147224 */ /* 0x000fe200078e0010 */
[----:B------:R-:W-:Y:S01]  /*0890*/  UIMAD UR4, UR23, UR4, URZ ;  /* 0x00000004170472a4 */ /* 0x000fe2000f8e023f */
[----:B------:R-:W-:-:S02]  /*08a0*/  IMAD.IADD R3, R13, 0x1, R3 ;  /* 0x000000010d037824 */ /* 0x000fc400078e0203 */
[----:B------:R-:W-:Y:S02]  /*08b0*/  IMAD.IADD R21, R17, 0x1, R0 ;  /* 0x0000000111157824 */ /* 0x000fe400078e0200 */
        /* <DEDUP_REMOVED lines=10> */
[----:B------:R-:W-:Y:S01]  /*0960*/  IADD3 R17, R17, UR8, RZ ;  /* 0x0000000811117c10 */ /* 0x000fe2000fffe0ff */
[----:B------:R-:W-:Y:S01]  /*0970*/  UIMAD UR8, UR14, UR5, UR4 ;  /* 0x000000050e0872a4 */ /* 0x000fe2000f8e0204 */
[----:B------:R-:W-:Y:S01]  /*0980*/  IMAD.WIDE.U32 R20, R186, c[0x0][0x178], RZ ;  /* 0x00005e00ba147a25 */ /* 0x000fe200078e00ff */
[----:B------:R2:W-:Y:S01]  /*0990*/  LDGSTS.E.BYPASS.LTC128B.128 [R11+0x5080], [R2.64], !P1 ;  /* 0x05080000020b7fae */ /* 0x0005e2000c901d52 */
[----:B------:R-:W-:Y:S01]  /*09a0*/  ISETP.GE.OR P1, PT, R192, c[0x0][0x1cc], !P4 ;  /* 0x00007300c0007a0c */ /* 0x000fe20006726670 */
[----:B------:R-:W-:Y:S01]  /*09b0*/  ULDC.64 UR4, c[0x0][0x278] ;  /* 0x00009e0000047ab9 */ /* 0x000fe20000000a00 */
[----:B------:R-:W-:Y:S01]  /*09c0*/  IMAD.WIDE.U32 R12, R5, c[0x0][0x180], R192 ;  /* 0x00006000050c7a25 */ /* 0x000fe200078e00c0 */
[----:B------:R-:W-:Y:S01]  /*09d0*/  UIMAD UR9, UR23, UR4, URZ ;  /* 0x00000004170972a4 */ /* 0x000fe2000f8e023f */
[----:B------:R-:W-:Y:S01]  /*09e0*/  IADD3 R26, P0, R2, UR10, RZ ;  /* 0x0000000a021a7c10 */ /* 0x000fe2000ff1e0ff */
[----:B------:R-:W-:Y:S01]  /*09f0*/  UIMAD.WIDE.U32 UR26, UR14, UR4, URZ ;  /* 0x000000040e1a72a5 */ /* 0x000fe2000f8e003f */
[----:B------:R-:W-:Y:S01]  /*0a00*/  IMAD R0, R9, c[0x0][0x1a8], RZ ;  /* 0x00006a0009007a24 */ /* 0x000fe200078e02ff */
[----:B------:R-:W-:Y:S01]  /*0a10*/  UIMAD UR9, UR14, UR5, UR9 ;  /* 0x000000050e0972a4 */ /* 0x000fe2000f8e0209 */
[----:B------:R-:W-:Y:S01]  /*0a20*/  IADD3.X R27, R3, UR20, RZ, P0, !PT ;  /* 0x00000014031b7c10 */ /* 0x000fe200087fe4ff */
[----:B------:R-:W-:Y:S01]  /*0a30*/  IMAD.SHL.U32 R188, R6, 0x4, RZ ;  /* 0x0000000406bc7824 */ /* 0x000fe200078e00ff */
[----:B------:R-:W-:Y:S01]  /*0a40*/  ULDC.64 UR4, c[0x0][0x290] ;  /* 0x0000a40000047ab9 */ /* 0x000fe20000000a00 */
[C---:B------:R-:W-:Y:S01]  /*0a50*/  IMAD R0, R8.reuse, c[0x0][0x1ac], R0 ;  /* 0x00006b0008007a24 */ /* 0x040fe200078e0200 */
[----:B------:R-:W-:Y:S01]  /*0a60*/  UIADD3 UR8, UR7, UR8, URZ ;  /* 0x0000000807087290 */ /* 0x000fe2000fffe03f */
[----:B------:R-:W-:Y:S01]  /*0a70*/  IMAD.WIDE.U32 R8, R8, c[0x0][0x1a8], R16 ;  /* 0x00006a0008087a25 */ /* 0x000fe200078e0010 */
[----:B------:R3:W-:Y:S01]  /*0a80*/  LDGSTS.E.BYPASS.LTC128B.128 [R11+0x6080], [R26.64], !P1 ;  /* 0x060800001a0b7fae */ /* 0x0007e2000c901d52 */
[----:B------:R-:W-:Y:S01]  /*0a90*/  SHF.R.S32.HI R189, RZ, 0x1f, R188 ;  /* 0x0000001fffbd7819 */ /* 0x000fe200000114bc */
[----:B------:R-:W-:Y:S01]  /*0aa0*/  UIADD3 UR9, UR27, UR9, URZ ;  /* 0x000000091b097290 */ /* 0x000fe2000fffe03f */
[----:B------:R-:W-:Y:S01]  /*0ab0*/  IMAD.IADD R0, R9, 0x1, R0 ;  /* 0x0000000109007824 */ /* 0x000fe200078e0200 */
[C---:B------:R-:W-:Y:S01]  /*0ac0*/  LEA R34, P1, R8.reuse, c[0x0][0x190], 0x1 ;  /* 0x0000640008227a11 */ /* 0x040fe200078208ff */
[----:B------:R-:W-:Y:S01]  /*0ad0*/  IMAD R183, R187, c[0x0][0x178], RZ ;  /* 0x00005e00bbb77a24 */ /* 0x000fe200078e02ff */
[----:B------:R-:W-:Y:S01]  /*0ae0*/  UIMAD.WIDE.U32 UR24, UR14, UR4, URZ ;  /* 0x000000040e1872a5 */ /* 0x000fe2000f8e003f */
[----:B------:R-:W-:Y:S01]  /*0af0*/  IMAD.WIDE.U32 R30, R207, c[0x0][0x178], RZ ;  /* 0x00005e00cf1e7a25 */ /* 0x000fe200078e00ff */
[----:B------:R-:W-:-:S02]  /*0b00*/  LEA.HI.X R35, R8, c[0x0][0x194], R0, 0x1, P1 ;  /* 0x0000650008237a11 */ /* 0x000fc400008f0c00 */
[----:B------:R-:W-:Y:S01]  /*0b10*/  ISETP.GT.AND P1, PT, R6, 0xf, PT ;  /* 0x0000000f0600780c */ /* 0x000fe20003f24270 */
[----:B------:R-:W-:Y:S01]  /*0b20*/  IMAD.WIDE.U32 R8, R5, c[0x0][0x270], R188 ;  /* 0x00009c0005087a25 */ /* 0x000fe200078e00bc */
[----:B--2---:R-:W-:Y:S01]  /*0b30*/  IADD3 R3, P2, P0, R20, UR6, R12 ;  /* 0x0000000614037c10 */ /* 0x004fe2000f85e00c */
[----:B------:R-:W-:Y:S01]  /*0b40*/  UIMAD UR6, UR23, UR4, URZ ;  /* 0x00000004170672a4 */ /* 0x000fe2000f8e023f */
[----:B------:R-:W-:Y:S01]  /*0b50*/  LEA.HI R0, R23, R6, RZ, 0x4 ;  /* 0x0000000617007211 */ /* 0x000fe200078f20ff */
[----:B------:R-:W-:Y:S01]  /*0b60*/  IMAD R12, R10, c[0x0][0x270], RZ ;  /* 0x00009c000a0c7a24 */ /* 0x000fe200078e02ff */
[----:B------:R-:W-:Y:S01]  /*0b70*/  ISETP.GE.OR P4, PT, R192, c[0x0][0x19c], !P4 ;  /* 0x00006700c0007a0c */ /* 0x000fe20006786670 */
[----:B------:R-:W-:Y:S01]  /*0b80*/  UIMAD UR5, UR14, UR5, UR6 ;  /* 0x000000050e0572a4 */ /* 0x000fe2000f8e0206 */
[----:B------:R-:W-:Y:S01]  /*0b90*/  IMAD R2, R10, c[0x0][0x180], RZ ;  /* 0x000060000a027a24 */ /* 0x000fe200078e02ff */
[----:B------:R-:W-:Y:S01]  /*0ba0*/  SHF.R.S32.HI R17, RZ, 0x4, R0 ;  /* 0x00000004ff117819 */ /* 0x000fe20000011400 */
[----:B------:R-:W-:Y:S01]  /*0bb0*/  ULDC.64 UR6, c[0x0][0x208] ;  /* 0x0000820000067ab9 */ /* 0x000fe20000000a00 */
[C---:B------:R-:W-:Y:S01]  /*0bc0*/  IMAD R12, R5.reuse, c[0x0][0x274], R12 ;  /* 0x00009d00050c7a24 */ /* 0x040fe200078e020c */
[----:B------:R-:W-:Y:S01]  /*0bd0*/  USHF.L.U64.HI UR11, UR6, UR22, UR7 ;  /* 0x00000016060b7299 */ /* 0x000fe20008010207 */
[----:B------:R-:W-:Y:S01]  /*0be0*/  IMAD R183, R186, c[0x0][0x17c], R183 ;  /* 0x00005f00bab77a24 */ /* 0x000fe200078e02b7 */
[----:B------:R-:W-:Y:S01]  /*0bf0*/  USHF.L.U32 UR12, UR6, 0x6, URZ ;  /* 0x00000006060c7899 */ /* 0x000fe2000800063f */
[----:B------:R-:W-:Y:S01]  /*0c00*/  IMAD R2, R5, c[0x0][0x184], R2 ;  /* 0x0000610005027a24 */ /* 0x000fe200078e0202 */
[----:B------:R-:W-:Y:S01]  /*0c10*/  IADD3 R196, R11, 0x4080, RZ ;  /* 0x000040800bc47810 */ /* 0x000fe20007ffe0ff */
[----:B------:R-:W-:Y:S01]  /*0c20*/  IMAD.IADD R12, R9, 0x1, R12 ;  /* 0x00000001090c7824 */ /* 0x000fe200078e020c */
[----:B------:R-:W-:Y:S01]  /*0c30*/  IADD3 R195, R11, 0x8080, RZ ;  /* 0x000080800bc37810 */ /* 0x000fe20007ffe0ff */
[----:B------:R-:W-:-:S02]  /*0c40*/  IMAD R9, R207, UR11, RZ ;  /* 0x0000000bcf097c24 */ /* 0x000fc4000f8e02ff */
[----:B------:R-:W-:Y:S02]  /*0c50*/  IMAD.IADD R183, R21, 0x1, R183 ;  /* 0x0000000115b77824 */ /* 0x000fe400078e02b7 */
[----:B------:R-:W-:Y:S02]  /*0c60*/  IMAD.IADD R2, R13, 0x1, R2 ;  /* 0x000000010d027824 */ /* 0x000fe400078e0202 */
[----:B------:R-:W-:Y:S02]  /*0c70*/  IMAD.SHL.U32 R20, R207, 0x40, RZ ;  /* 0x00000040cf147824 */ /* 0x000fe400078e00ff */
[C---:B------:R-:W-:Y:S01]  /*0c80*/  IMAD R22, R4.reuse, UR12, R9 ;  /* 0x0000000c04167c24 */ /* 0x040fe2000f8e0209 */
[----:B------:R-:W-:Y:S01]  /*0c90*/  IADD3.X R2, R183, UR8, R2, P2, P0 ;  /* 0x00000008b7027c10 */ /* 0x000fe200097e0402 */
[----:B------:R-:W-:Y:S01]  /*0ca0*/  IMAD R4, R4, c[0x0][0x178], RZ ;  /* 0x00005e0004047a24 */ /* 0x000fe200078e02ff */
[----:B------:R-:W-:Y:S01]  /*0cb0*/  @!P1 IADD3 R13, P2, P0, R20, UR26, R8 ;  /* 0x0000001a140d9c10 */ /* 0x000fe2000f85e008 */
[----:B------:R-:W-:Y:S01]  /*0cc0*/  IMAD R8, R10, c[0x0][0x288], RZ ;  /* 0x0000a2000a087a24 */ /* 0x000fe200078e02ff */
[----:B------:R-:W-:Y:S01]  /*0cd0*/  SHF.R.S32.HI R15, RZ, 0x1f, R20 ;  /* 0x0000001fff0f7819 */ /* 0x000fe20000011414 */
[----:B------:R-:W-:Y:S01]  /*0ce0*/  IMAD R21, R207, c[0x0][0x17c], R4 ;  /* 0x00005f00cf157a24 */ /* 0x000fe200078e0204 */
[----:B------:R-:W-:Y:S01]  /*0cf0*/  LEA.HI R4, R0, R17, RZ, 0x1 ;  /* 0x0000001100047211 */ /* 0x000fe200078f08ff */
[----:B-1----:R-:W-:Y:S01]  /*0d00*/  IMAD.WIDE.U32 R28, R5, c[0x0][0x288], R188 ;  /* 0x0000a200051c7a25 */ /* 0x002fe200078e00bc */
[----:B------:R-:W-:-:S02]  /*0d10*/  @!P1 IADD3.X R12, R15, UR9, R12, P2, P0 ;  /* 0x000000090f0c9c10 */ /* 0x000fc400097e040c */
[----:B---3--:R-:W-:Y:S01]  /*0d20*/  IADD3 R26, P0, R26, UR10, RZ ;  /* 0x0000000a1a1a7c10 */ /* 0x008fe2000ff1e0ff */
[----:B------:R-:W-:Y:S01]  /*0d30*/  IMAD.IADD R21, R31, 0x1, R21 ;  /* 0x000000011f157824 */ /* 0x000fe200078e0215 */
[C---:B------:R-:W-:Y:S01]  /*0d40*/  LEA R3, P2, R30.reuse, R3, 0x6 ;  /* 0x000000031e037211 */ /* 0x040fe200078430ff */
[----:B------:R-:W-:Y:S01]  /*0d50*/  UIADD3 UR10, UR25, UR5, URZ ;  /* 0x00000005190a7290 */ /* 0x000fe2000fffe03f */
[----:B------:R-:W-:Y:S01]  /*0d60*/  IADD3.X R27, R27, UR20, RZ, P0, !PT ;  /* 0x000000141b1b7c10 */ /* 0x000fe200087fe4ff */
[----:B------:R-:W-:Y:S01]  /*0d70*/  IMAD R8, R5, c[0x0][0x28c], R8 ;  /* 0x0000a30005087a24 */ /* 0x000fe200078e0208 */
[----:B------:R-:W-:Y:S01]  /*0d80*/  LEA.HI.X R2, R30, R2, R21, 0x6, P2 ;  /* 0x000000021e027211 */ /* 0x000fe200010f3415 */
[----:B------:R-:W-:Y:S01]  /*0d90*/  ULDC.64 UR4, c[0x0][0x1a8] ;  /* 0x00006a0000047ab9 */ /* 0x000fe20000000a00 */
[----:B------:R-:W-:Y:S01]  /*0da0*/  IADD3 R9, P0, R28, UR24, RZ ;  /* 0x000000181c097c10 */ /* 0x000fe2000ff1e0ff */
[----:B------:R-:W-:Y:S01]  /*0db0*/  USHF.L.U32 UR24, UR4, 0x6, URZ ;  /* 0x0000000604187899 */ /* 0x000fe2000800063f */
[----:B------:R-:W-:Y:S01]  /*0dc0*/  ISETP.GE.OR P2, PT, R192, c[0x0][0x1cc], !P3 ;  /* 0x00007300c0007a0c */ /* 0x000fe20005f46670 */
[----:B------:R-:W-:Y:S01]  /*0dd0*/  USHF.L.U64.HI UR21, UR4, UR22, UR5 ;  /* 0x0000001604157299 */ /* 0x000fe20008010205 */
[----:B------:R-:W-:Y:S01]  /*0de0*/  IADD3.X R8, R29, UR10, R8, P0, !PT ;  /* 0x0000000a1d087c10 */ /* 0x000fe200087fe408 */
[----:B------:R-:W-:Y:S01]  /*0df0*/  IMAD.WIDE.U32 R32, R5, c[0x0][0x210], R192 ;  /* 0x0000840005207a25 */ /* 0x000fe200078e00c0 */
[C---:B------:R-:W-:Y:S01]  /*0e00*/  @!P1 LEA R30, P0, R13.reuse, c[0x0][0x258], 0x2 ;  /* 0x000096000d1e9a11 */ /* 0x040fe200078010ff */
[----:B------:R-:W-:Y:S01]  /*0e10*/  ULDC.64 UR4, c[0x0][0x218] ;  /* 0x0000860000047ab9 */ /* 0x000fe20000000a00 */
[----:B------:R-:W-:Y:S01]  /*0e20*/  LOP3.LUT R4, R4, 0xfffffffe, RZ, 0xc0, !PT ;  /* 0xfffffffe04047812 */ /* 0x000fe200078ec0ff */
[----:B------:R-:W-:Y:S01]  /*0e30*/  UIMAD.WIDE.U32 UR26, UR14, UR4, URZ ;  /* 0x000000040e1a72a5 */ /* 0x000fe2000f8e003f */
[----:B------:R-:W-:Y:S01]  /*0e40*/  @!P1 LEA.HI.X R31, R13, c[0x0][0x25c], R12, 0x2, P0 ;  /* 0x000097000d1f9a11 */ /* 0x000fe200000f140c */
[----:B------:R-:W-:Y:S01]  /*0e50*/  IMAD R12, R10, c[0x0][0x210], RZ ;  /* 0x000084000a0c7a24 */ /* 0x000fe200078e02ff */
[----:B------:R-:W-:Y:S01]  /*0e60*/  IADD3 R36, P0, R34, UR24, RZ ;  /* 0x0000001822247c10 */ /* 0x000fe2000ff1e0ff */
[----:B------:R-:W-:Y:S01]  /*0e70*/  IMAD.IADD R4, R17, 0x1, -R4 ;  /* 0x0000000111047824 */ /* 0x000fe200078e0a04 */
[-C--:B------:R-:W-:Y:S01]  /*0e80*/  LEA.HI R13, R23, R6.reuse, RZ, 0x5 ;  /* 0x00000006170d7211 */ /* 0x080fe200078f28ff */
[----:B------:R1:W-:Y:S01]  /*0e90*/  LDGSTS.E.BYPASS.LTC128B.128 [R11+0x7080], [R26.64], !P2 ;  /* 0x070800001a0b7fae */ /* 0x0003e2000d101d52 */
[----:B------:R-:W-:Y:S01]  /*0ea0*/  IADD3.X R37, R35, UR21, RZ, P0, !PT ;  /* 0x0000001523257c10 */ /* 0x000fe200087fe4ff */
[----:B------:R-:W-:Y:S01]  /*0eb0*/  IMAD R17, R5, c[0x0][0x214], R12 ;  /* 0x0000850005117a24 */ /* 0x000fe200078e020c */
[----:B------:R-:W-:Y:S01]  /*0ec0*/  IADD3 R28, P0, R36, UR24, RZ ;  /* 0x00000018241c7c10 */ /* 0x000fe2000ff1e0ff */
[----:B------:R-:W0:Y:S01]  /*0ed0*/  LDGDEPBAR ;  /* 0x00000000000079af */ /* 0x000e220000000000 */
[--C-:B------:R-:W-:Y:S01]  /*0ee0*/  SHF.R.S32.HI R21, RZ, 0x2, R18.reuse ;  /* 0x00000002ff157819 */ /* 0x100fe20000011412 */
[----:B------:R-:W-:Y:S01]  /*0ef0*/  IMAD.IADD R17, R33, 0x1, R17 ;  /* 0x0000000121117824 */ /* 0x000fe200078e0211 */
[----:B------:R-:W-:Y:S01]  /*0f00*/  IADD3.X R29, R37, UR21, RZ, P0, !PT ;  /* 0x00000015251d7c10 */ /* 0x000fe200087fe4ff */
[----:B------:R2:W-:Y:S01]  /*0f10*/  LDGSTS.E.BYPASS.LTC128B.128 [R11+0x80], [R34.64], !P6 ;  /* 0x00080000220b7fae */ /* 0x0005e2000f101d52 */
[----:B------:R-:W-:Y:S01]  /*0f20*/  ISETP.GE.OR P6, PT, R192, c[0x0][0x19c], !P3 ;  /* 0x00006700c0007a0c */ /* 0x000fe20005fc6670 */
[----:B------:R-:W-:Y:S01]  /*0f30*/  UIMAD UR4, UR23, UR4, URZ ;  /* 0x00000004170472a4 */ /* 0x000fe2000f8e023f */
[----:B------:R-:W-:Y:S01]  /*0f40*/  SHF.R.S32.HI R12, RZ, 0x1f, R18 ;  /* 0x0000001fff0c7819 */ /* 0x000fe20000011412 */
[----:B------:R3:W-:Y:S01]  /*0f50*/  LDGSTS.E.BYPASS.LTC128B.128 [R11+0x1080], [R36.64], !P5 ;  /* 0x01080000240b7fae */ /* 0x0007e2000e901d52 */
[C---:B------:R-:W-:Y:S01]  /*0f60*/  LOP3.LUT P5, RZ, R19.reuse, 0x2, RZ, 0xc0, !PT ;  /* 0x0000000213ff7812 */ /* 0x040fe200078ac0ff */
[----:B------:R-:W-:Y:S01]  /*0f70*/  UIMAD UR4, UR14, UR5, UR4 ;  /* 0x000000050e0472a4 */ /* 0x000fe2000f8e0204 */
[----:B------:R-:W-:Y:S01]  /*0f80*/  LEA.HI R12, R12, R21, RZ, 0x3 ;  /* 0x000000150c0c7211 */ /* 0x000fe200078f18ff */
[----:B------:R4:W-:Y:S01]  /*0f90*/  LDGSTS.E.BYPASS.LTC128B.128 [R11+0x2080], [R28.64], !P4 ;  /* 0x020800001c0b7fae */ /* 0x0009e2000e101d52 */
[C---:B------:R-:W-:Y:S01]  /*0fa0*/  LOP3.LUT P4, RZ, R19.reuse, 0x4, RZ, 0xc0, !PT ;  /* 0x0000000413ff7812 */ /* 0x040fe2000788c0ff */
[----:B------:R-:W-:Y:S01]  /*0fb0*/  IMAD.SHL.U32 R19, R19, 0x40, RZ ;  /* 0x0000004013137824 */ /* 0x000fe200078e00ff */
[----:B------:R-:W-:Y:S01]  /*0fc0*/  LOP3.LUT R12, R12, 0xfffffff8, RZ, 0xc0, !PT ;  /* 0xfffffff80c0c7812 */ /* 0x000fe200078ec0ff */
[----:B------:R-:W-:Y:S01]  /*0fd0*/  IMAD.WIDE.U32 R190, R186, c[0x0][0x208], RZ ;  /* 0x00008200babe7a25 */ /* 0x000fe200078e00ff */
[----:B------:R-:W-:Y:S01]  /*0fe0*/  UIADD3 UR20, UR27, UR4, URZ ;  /* 0x000000041b147290 */ /* 0x000fe2000fffe03f */
[----:B------:R-:W-:-:S02]  /*0ff0*/  LEA.HI R23, R23, R6, RZ, 0x7 ;  /* 0x0000000617177211 */ /* 0x000fc400078f38ff */
[----:B------:R-:W-:Y:S01]  /*1000*/  LOP3.LUT R19, R19, 0x1c0, RZ, 0xc0, !PT ;  /* 0x000001c013137812 */ /* 0x000fe200078ec0ff */
[----:B------:R-:W-:Y:S01]  /*1010*/  IMAD.IADD R12, R21, 0x1, -R12 ;  /* 0x00000001150c7824 */ /* 0x000fe200078e0a0c */
[----:B------:R-:W-:Y:S01]  /*1020*/  IADD3 R16, P2, P0, R190, UR26, R32 ;  /* 0x0000001abe107c10 */ /* 0x000fe2000f85e020 */
[----:B-1----:R-:W-:Y:S01]  /*1030*/  IMAD R27, R187, c[0x0][0x208], RZ ;  /* 0x00008200bb1b7a24 */ /* 0x002fe200078e02ff */
[----:B------:R-:W-:Y:S01]  /*1040*/  SHF.R.S32.HI R26, RZ, 0x5, R13 ;  /* 0x00000005ff1a7819 */ /* 0x000fe2000001140d */
[----:B------:R-:W-:Y:S01]  /*1050*/  IMAD.MOV.U32 R179, RZ, RZ, 0x40 ;  /* 0x00000040ffb37424 */ /* 0x000fe200078e00ff */
[----:B------:R-:W-:Y:S01]  /*1060*/  ULDC.64 UR4, c[0x0][0x178] ;  /* 0x00005e0000047ab9 */ /* 0x000fe20000000a00 */
[----:B------:R-:W-:Y:S01]  /*1070*/  IMAD R27, R186, c[0x0][0x20c], R27 ;  /* 0x00008300ba1b7a24 */ /* 0x000fe200078e021b */
[----:B------:R-:W-:Y:S01]  /*1080*/  LEA.HI R33, R13, R26, RZ, 0x1 ;  /* 0x0000001a0d217211 */ /* 0x000fe200078f08ff */
[----:B------:R-:W-:Y:S01]  /*1090*/  IMAD.MOV.U32 R172, RZ, RZ, 0x20 ;  /* 0x00000020ffac7424 */ /* 0x000fe200078e00ff */
[----:B------:R-:W-:Y:S01]  /*10a0*/  USHF.L.U64.HI UR22, UR4, UR22, UR5 ;  /* 0x0000001604167299 */ /* 0x000fe20008010205 */
[----:B------:R-:W-:Y:S01]  /*10b0*/  IMAD.IADD R184, R191, 0x1, R27 ;  /* 0x00000001bfb87824 */ /* 0x000fe200078e021b */
[----:B------:R-:W-:-:S02]  /*10c0*/  LOP3.LUT R33, R33, 0xfffffffe, RZ, 0xc0, !PT ;  /* 0xfffffffe21217812 */ /* 0x000fc400078ec0ff */
[----:B------:R-:W-:Y:S02]  /*10d0*/  SHF.R.U32.HI R23, RZ, 0x4, R23 ;  /* 0x00000004ff177819 */ /* 0x000fe40000011617 */
[----:B---3--:R-:W-:Y:S01]  /*10e0*/  IADD3 R36, P3, R28, UR24, RZ ;  /* 0x000000181c247c10 */ /* 0x008fe2000ff7e0ff */
[----:B------:R-:W-:Y:S01]  /*10f0*/  IMAD.IADD R194, R26, 0x1, -R33 ;  /* 0x000000011ac27824 */ /* 0x000fe200078e0a21 */
[----:B------:R-:W-:Y:S01]  /*1100*/  IADD3.X R17, R184, UR20, R17, P2, P0 ;  /* 0x00000014b8117c10 */ /* 0x000fe200097e0411 */
[----:B------:R-:W-:Y:S01]  /*1110*/  IMAD.SHL.U32 R26, R26, 0x10, RZ ;  /* 0x000000101a1a7824 */ /* 0x000fe200078e00ff */
[----:B------:R-:W-:Y:S01]  /*1120*/  IADD3.X R37, R29, UR21, RZ, P3, !PT ;  /* 0x000000151d257c10 */ /* 0x000fe20009ffe4ff */
[----:B------:R-:W-:Y:S01]  /*1130*/  USHF.L.U32 UR21, UR4, 0x6, URZ ;  /* 0x0000000604157899 */ /* 0x000fe2000800063f */
[----:B----4-:R-:W-:Y:S01]  /*1140*/  LOP3.LUT R28, R19, 0x8, R24, 0xf8, !PT ;  /* 0x00000008131c7812 */ /* 0x010fe200078ef818 */
[----:B------:R-:W-:Y:S01]  /*1150*/  IMAD.WIDE.U32 R32, R207, UR12, R16 ;  /* 0x0000000ccf207c25 */ /* 0x000fe2000f8e0010 */
[----:B------:R-:W-:Y:S01]  /*1160*/  LOP3.LUT R21, R19, 0x30, R26, 0xf8, !PT ;  /* 0x0000003013157812 */ /* 0x000fe200078ef81a */
[----:B------:R1:W-:Y:S01]  /*1170*/  LDGSTS.E.BYPASS.LTC128B.128 [R11+0x3080], [R36.64], !P6 ;  /* 0x03080000240b7fae */ /* 0x0003e2000f101d52 */
[----:B------:R-:W-:Y:S01]  /*1180*/  SHF.R.U32.HI R19, RZ, 0x3, R19 ;  /* 0x00000003ff137819 */ /* 0x000fe20000011613 */
[----:B------:R-:W-:Y:S01]  /*1190*/  IMAD R26, R4, 0x800, R25 ;  /* 0x00000800041a7824 */ /* 0x000fe200078e0219 */
[----:B--2---:R-:W-:Y:S01]  /*11a0*/  LEA R34, P2, R3, c[0x0][0x160], 0x1 ;  /* 0x0000580003227a11 */ /* 0x004fe200078408ff */
[----:B------:R-:W0:Y:S01]  /*11b0*/  LDGDEPBAR ;  /* 0x00000000000079af */ /* 0x000e220000000000 */
[----:B------:R-:W-:Y:S01]  /*11c0*/  LOP3.LUT R175, R28, R19, RZ, 0x3c, !PT ;  /* 0x000000131caf7212 */ /* 0x000fe200078e3cff */
[----:B------:R-:W-:Y:S01]  /*11d0*/  IMAD.IADD R22, R33, 0x1, R22 ;  /* 0x0000000121167824 */ /* 0x000fe200078e0216 */
[----:B------:R-:W-:Y:S01]  /*11e0*/  LEA.HI.X R35, R3, c[0x0][0x164], R2, 0x1, P2 ;  /* 0x0000590003237a11 */ /* 0x000fe200010f0c02 */
[----:B------:R-:W-:Y:S01]  /*11f0*/  UMOV UR4, 0x5 ;  /* 0x0000000500047882 */ /* 0x000fe20000000000 */
[----:B------:R-:W-:Y:S01]  /*1200*/  SEL R2, R179, 0xffffffc0, !P4 ;  /* 0xffffffc0b3027807 */ /* 0x000fe20006000000 */
[----:B------:R-:W-:Y:S01]  /*1210*/  IMAD.IADD R175, R26, 0x1, R175 ;  /* 0x000000011aaf7824 */ /* 0x000fe200078e02af */
[----:B------:R-:W-:Y:S01]  /*1220*/  LEA R28, P0, R32, c[0x0][0x1f0], 0x1 ;  /* 0x00007c00201c7a11 */ /* 0x000fe200078008ff */
[----:B------:R-:W-:Y:S01]  /*1230*/  USHF.L.U64.HI UR4, UR6, UR4, UR7 ;  /* 0x0000000406047299 */ /* 0x000fe20008010207 */
[----:B------:R-:W-:Y:S01]  /*1240*/  LOP3.LUT R3, R0, 0xfffffff0, RZ, 0xc0, !PT ;  /* 0xfffffff000037812 */ /* 0x000fe200078ec0ff */
[----:B------:R-:W-:Y:S01]  /*1250*/  IMAD.SHL.U32 R175, R175, 0x2, RZ ;  /* 0x00000002afaf7824 */ /* 0x000fe200078e00ff */
[----:B------:R-:W-:Y:S01]  /*1260*/  SEL R0, R172, 0xffffffe0, !P5 ;  /* 0xffffffe0ac007807 */ /* 0x000fe20006800000 */
[----:B------:R-:W-:Y:S01]  /*1270*/  USHF.L.U32 UR6, UR6, 0x5, URZ ;  /* 0x0000000506067899 */ /* 0x000fe2000800063f */
[----:B------:R-:W-:Y:S01]  /*1280*/  LEA.HI.X R29, R32, c[0x0][0x1f4], R22, 0x1, P0 ;  /* 0x00007d00201d7a11 */ /* 0x000fe200000f0c16 */
[C---:B------:R-:W-:Y:S01]  /*1290*/  IMAD.IADD R2, R175.reuse, 0x1, R2 ;  /* 0x00000001af027824 */ /* 0x040fe200078e0202 */
[----:B------:R-:W-:Y:S01]  /*12a0*/  IADD3 R25, -R186, c[0x0][0x168], -R20 ;  /* 0x00005a00ba197a10 */ /* 0x000fe20007ffe914 */
[----:B------:R-:W-:Y:S01]  /*12b0*/  IMAD.IADD R22, R6, 0x1, -R3 ;  /* 0x0000000106167824 */ /* 0x000fe200078e0a03 */
[----:B------:R-:W-:Y:S01]  /*12c0*/  ISETP.GE.AND P4, PT, R192, c[0x0][0x16c], PT ;  /* 0x00005b00c0007a0c */ /* 0x000fe20003f86270 */
[----:B------:R-:W-:Y:S01]  /*12d0*/  IMAD.IADD R3, R175, 0x1, R0 ;  /* 0x00000001af037824 */ /* 0x000fe200078e0200 */
[----:B------:R-:W-:Y:S01]  /*12e0*/  IADD3 R32, P2, R34, UR21, RZ ;  /* 0x0000001522207c10 */ /* 0x000fe2000ff5e0ff */
[----:B------:R-:W-:Y:S01]  /*12f0*/  IMAD.IADD R0, R0, 0x1, R2 ;  /* 0x0000000100007824 */ /* 0x000fe200078e0202 */
[----:B------:R-:W-:Y:S01]  /*1300*/  ISETP.LT.OR P0, PT, R25, 0x1, P4 ;  /* 0x000000011900780c */ /* 0x000fe20002701670 */
[----:B------:R-:W-:Y:S01]  /*1310*/  USHF.L.U32 UR5, UR6, 0x1, URZ ;  /* 0x0000000106057899 */ /* 0x000fe2000800063f */
[----:B------:R-:W-:Y:S01]  /*1320*/  SHF.R.S32.HI R27, RZ, 0x1f, R22 ;  /* 0x0000001fff1b7819 */ /* 0x000fe20000011416 */
[----:B------:R-:W-:-:S04]  /*1330*/  DEPBAR.LE SB0, 0x1 ;  /* 0x000080400000791a */ /* 0x000fc80000000000 */
[----:B------:R-:W-:Y:S01]  /*1340*/  BAR.SYNC.DEFER_BLOCKING 0x0 ;  /* 0x0000000000007b1d */ /* 0x000fe20000010000 */
[----:B------:R-:W-:Y:S01]  /*1350*/  LEA.HI R26, R27, R22, RZ, 0x3 ;  /* 0x000000161b1a7211 */ /* 0x000fe200078f18ff */
[----:B------:R-:W-:Y:S01]  /*1360*/  USHF.L.U64.HI UR4, UR6, 0x1, UR4 ;  /* 0x0000000106047899 */ /* 0x000fe20008010204 */
[----:B------:R-:W-:Y:S01]  /*1370*/  LOP3.LUT R24, R21, 0x8, R24, 0xf8, !PT ;  /* 0x0000000815187812 */ /* 0x000fe200078ef818 */
[----:B------:R-:W-:Y:S01]  /*1380*/  IMAD.SHL.U32 R177, R194, 0x400, RZ ;  /* 0x00000400c2b17824 */ /* 0x000fe200078e00ff */
[----:B------:R-:W-:Y:S01]  /*1390*/  ISETP.GE.AND P3, PT, R192, c[0x0][0x1fc], PT ;  /* 0x00007f00c0007a0c */ /* 0x000fe20003f66270 */
[----:B------:R-:W-:Y:S01]  /*13a0*/  IMAD.SHL.U32 R173, R26, 0x40, RZ ;  /* 0x000000401aad7824 */ /* 0x000fe200078e00ff */
[----:B------:R-:W-:Y:S02]  /*13b0*/  IADD3.X R33, R35, UR22, RZ, P2, !PT ;  /* 0x0000001623217c10 */ /* 0x000fe400097fe4ff */
[C---:B------:R-:W-:Y:S02]  /*13c0*/  ISETP.LT.OR P6, PT, R25.reuse, 0x21, P4 ;  /* 0x000000211900780c */ /* 0x040fe400027c1670 */
[----:B------:R-:W-:-:S02]  /*13d0*/  ISETP.LT.OR P5, PT, R25, 0x1, P3 ;  /* 0x000000011900780c */ /* 0x000fc40001fa1670 */
[----:B------:R-:W-:Y:S01]  /*13e0*/  ISETP.LT.OR P2, PT, R25, 0x21, P3 ;  /* 0x000000211900780c */ /* 0x000fe20001f41670 */
[----:B------:R-:W-:Y:S01]  /*13f0*/  IMAD.SHL.U32 R25, R4, 0x10, RZ ;  /* 0x0000001004197824 */ /* 0x000fe200078e00ff */
[----:B------:R-:W-:Y:S02]  /*1400*/  LOP3.LUT R27, R18, 0x7ffffffc, RZ, 0xc0, !PT ;  /* 0x7ffffffc121b7812 */ /* 0x000fe400078ec0ff */
[----:B------:R-:W-:Y:S02]  /*1410*/  LOP3.LUT R173, R173, 0xfffffe00, RZ, 0xc0, !PT ;  /* 0xfffffe00adad7812 */ /* 0x000fe400078ec0ff */
[----:B------:R-:W-:Y:S01]  /*1420*/  LOP3.LUT R176, R25, 0x10, RZ, 0xc0, !PT ;  /* 0x0000001019b07812 */ /* 0x000fe200078ec0ff */
[----:B------:R-:W-:Y:S02]  /*1430*/  IMAD.SHL.U32 R25, R14, 0x8, RZ ;  /* 0x000000080e197824 */ /* 0x000fe400078e00ff */
[----:B------:R-:W-:Y:S01]  /*1440*/  IMAD.IADD R18, R6, 0x1, -R27 ;  /* 0x0000000106127824 */ /* 0x000fe200078e0a1b */
[----:B------:R-:W-:Y:S01]  /*1450*/  LOP3.LUT R176, R176, 0x8, R23, 0xf8, !PT ;  /* 0x00000008b0b07812 */ /* 0x000fe200078ef817 */
[----:B------:R2:W3:Y:S01]  /*1460*/  LDSM.16.M88.4 R140, [R175+0x4080] ;  /* 0x00408000af8c783b */ /* 0x0004e20000000200 */
[----:B------:R-:W-:Y:S01]  /*1470*/  LOP3.LUT R25, R25, 0x18, RZ, 0xc0, !PT ;  /* 0x0000001819197812 */ /* 0x000fe200078ec0ff */
[----:B------:R-:W-:-:S02]  /*1480*/  @!P1 IMAD.SHL.U32 R23, R6, 0x10, RZ ;  /* 0x0000001006179824 */ /* 0x000fc400078e00ff */
[----:B------:R2:W4:Y:S04]  /*1490*/  LDSM.16.M88.4 R144, [R175+0x6080] ;  /* 0x00608000af90783b */ /* 0x0005280000000200 */
[----:B------:R2:W5:Y:S04]  /*14a0*/  LDSM.16.M88.4 R148, [R3+0x4080] ;  /* 0x004080000394783b */ /* 0x0005680000000200 */
        /* <DEDUP_REMOVED lines=12> */
[----:B------:R-:W-:Y:S01]  /*1570*/  IMAD.X R21, R15, 0x1, R8, P0 ;  /* 0x000000010f157824 */ /* 0x000fe200000e0608 */
[----:B------:R-:W-:Y:S01]  /*1580*/  LOP3.LUT R15, R26, 0xfffffff8, RZ, 0xc0, !PT ;  /* 0xfffffff81a0f7812 */ /* 0x000fe200078ec0ff */
[----:B------:R2:W-:Y:S04]  /*1590*/  @!P1 LDGSTS.E.BYPASS.LTC128B.128 [R23+0xc080], [R30.64] ;  /* 0x0c0800001e179fae */ /* 0x0005e8000b901d52 */
[----:B------:R-:W-:Y:S01]  /*15a0*/  IMAD.IADD R15, R22, 0x1, -R15 ;  /* 0x00000001160f7824 */ /* 0x000fe200078e0a0f */
[----:B------:R-:W0:Y:S01]  /*15b0*/  LDGDEPBAR ;  /* 0x00000000000079af */ /* 0x000e220000000000 */
[----:B------:R-:W-:-:S03]  /*15c0*/  IMAD.SHL.U32 R22, R12, 0x40, RZ ;  /* 0x000000400c167824 */ /* 0x000fc600078e00ff */
[----:B------:R2:W-:Y:S02]  /*15d0*/  LDGSTS.E.BYPASS.LTC128B.128 [R11+0x8080], [R28.64], !P5 ;  /* 0x080800001c0b7fae */ /* 0x0005e4000e901d52 */
[----:B------:R-:W-:Y:S02]  /*15e0*/  LOP3.LUT R22, R22, 0x1c0, RZ, 0xc0, !PT ;  /* 0x000001c016167812 */ /* 0x000fe400078ec0ff */
[----:B-1----:R-:W-:-:S04]  /*15f0*/  LEA R34, P0, R20, c[0x0][0x280], 0x2 ;  /* 0x0000a00014227a11 */ /* 0x002fc800078010ff */
[----:B------:R-:W-:Y:S02]  /*1600*/  LEA.HI.X R35, R20, c[0x0][0x284], R21, 0x2, P0 ;  /* 0x0000a10014237a11 */ /* 0x000fe400000f1415 */
[----:B------:R-:W-:Y:S02]  /*1610*/  SHF.R.U32.HI R20, RZ, 0x3, R22 ;  /* 0x00000003ff147819 */ /* 0x000fe40000011616 */
[----:B------:R-:W-:Y:S01]  /*1620*/  LOP3.LUT R21, R24, R19, RZ, 0x3c, !PT ;  /* 0x0000001318157212 */ /* 0x000fe200078e3cff */
[----:B------:R-:W-:Y:S01]  /*1630*/  IMAD.SHL.U32 R24, R4, 0x20, RZ ;  /* 0x0000002004187824 */ /* 0x000fe200078e00ff */
[----:B------:R-:W-:Y:S01]  /*1640*/  LOP3.LUT R20, R20, R22, R25, 0x1e, !PT ;  /* 0x0000001614147212 */ /* 0x000fe200078e1e19 */
[----:B------:R-:W-:Y:S01]  /*1650*/  IMAD.SHL.U32 R22, R15, 0x40, RZ ;  /* 0x000000400f167824 */ /* 0x000fe200078e00ff */
[----:B------:R-:W-:Y:S01]  /*1660*/  IADD3 R36, P0, R28, UR5, RZ ;  /* 0x000000051c247c10 */ /* 0x000fe2000ff1e0ff */
[C---:B------:R-:W-:Y:S01]  /*1670*/  IMAD R174, R4.reuse, 0x200, R21 ;  /* 0x0000020004ae7824 */ /* 0x040fe200078e0215 */
[----:B------:R-:W-:Y:S01]  /*1680*/  LOP3.LUT R19, R25, 0x20, R24, 0xf8, !PT ;  /* 0x0000002019137812 */ /* 0x000fe200078ef818 */
[----:B------:R-:W-:Y:S01]  /*1690*/  IMAD.SHL.U32 R21, R4, 0x8, RZ ;  /* 0x0000000804157824 */ /* 0x000fe200078e00ff */
[----:B------:R-:W-:Y:S01]  /*16a0*/  LOP3.LUT R22, R22, 0x1c0, RZ, 0xc0, !PT ;  /* 0x000001c016167812 */ /* 0x000fe200078ec0ff */
[----:B------:R-:W-:Y:S01]  /*16b0*/  @!P1 IMAD.SHL.U32 R25, R6, 0x10, RZ ;  /* 0x0000001006199824 */ /* 0x000fe200078e00ff */
[----:B------:R-:W-:-:S02]  /*16c0*/  IADD3.X R37, R29, UR4, RZ, P0, !PT ;  /* 0x000000041d257c10 */ /* 0x000fc400087fe4ff */
[----:B------:R-:W-:Y:S02]  /*16d0*/  LOP3.LUT R4, R22, 0x8, R21, 0xf8, !PT ;  /* 0x0000000816047812 */ /* 0x000fe400078ef815 */
[----:B------:R-:W-:Y:S01]  /*16e0*/  IADD3 R21, R207, 0x1, RZ ;  /* 0x00000001cf157810 */ /* 0x000fe20007ffe0ff */
[----:B------:R1:W-:Y:S01]  /*16f0*/  LDGSTS.E.BYPASS.LTC128B.128 [R11+0x9080], [R36.64], !P2 ;  /* 0x09080000240b7fae */ /* 0x0003e2000d101d52 */
[--C-:B--2---:R-:W-:Y:S02]  /*1700*/  SHF.R.U32.HI R23, RZ, 0x3, R22.reuse ;  /* 0x00000003ff177819 */ /* 0x104fe40000011616 */
[----:B------:R-:W-:Y:S01]  /*1710*/  ISETP.GE.AND P0, PT, R21, UR16, PT ;  /* 0x0000001015007c0c */ /* 0x000fe2000bf06270 */
[----:B------:R2:W-:Y:S01]  /*1720*/  @!P1 LDGSTS.E.BYPASS.LTC128B.128 [R25+0xc280], [R34.64] ;  /* 0x0c28000022199fae */ /* 0x0005e2000b901d52 */
[C-C-:B------:R-:W-:Y:S02]  /*1730*/  LOP3.LUT R176, R23.reuse, R176, R22.reuse, 0x1e, !PT ;  /* 0x000000b017b07212 */ /* 0x140fe400078e1e16 */
[----:B------:R-:W-:Y:S01]  /*1740*/  LOP3.LUT R4, R4, R23, RZ, 0x3c, !PT ;  /* 0x0000001704047212 */ /* 0x000fe200078e3cff */
[----:B------:R-:W0:Y:S01]  /*1750*/  LDGDEPBAR ;  /* 0x00000000000079af */ /* 0x000e220000000000 */
[----:B------:R-:W-:-:S02]  /*1760*/  LOP3.LUT R22, R23, R19, R22, 0x1e, !PT ;  /* 0x0000001317167212 */ /* 0x000fc400078e1e16 */
[-C--:B------:R-:W-:Y:S01]  /*1770*/  LOP3.LUT R176, R176, R173.reuse, RZ, 0xfc, !PT ;  /* 0x000000adb0b07212 */ /* 0x080fe200078efcff */
[----:B------:R-:W0:Y:S01]  /*1780*/  LDGDEPBAR ;  /* 0x00000000000079af */ /* 0x000e220000000000 */
[--C-:B--2---:R-:W-:Y:S01]  /*1790*/  IMAD R25, R18, 0x2, R177.reuse ;  /* 0x0000000212197824 */ /* 0x104fe200078e02b1 */
[----:B------:R-:W-:Y:S01]  /*17a0*/  IADD3 R177, R4, R173, R177 ;  /* 0x000000ad04b17210 */ /* 0x000fe20007ffe0b1 */
[----:B------:R-:W-:Y:S02]  /*17b0*/  IMAD.IADD R173, R173, 0x1, R22 ;  /* 0x00000001adad7824 */ /* 0x000fe400078e0216 */
[----:B------:R-:W-:Y:S01]  /*17c0*/  IMAD.IADD R20, R25, 0x1, R20 ;  /* 0x0000000119147824 */ /* 0x000fe200078e0214 */
[----:B------:R-:W-:Y:S05]  /*17d0*/  @P0 BRA `(.L_x_324) ;  /* 0x0000018000000947 */ /* 0x000fea0003800000 */
[----:B-1-345:R-:W-:Y:S01]  /*17e0*/  SHF.R.S32.HI R19, RZ, 0x1f, R21 ;  /* 0x0000001fff137819 */ /* 0x03afe20000011415 */
[C---:B------:R-:W-:Y:S01]  /*17f0*/  IMAD R4, R21.reuse, UR11, RZ ;  /* 0x0000000b15047c24 */ /* 0x040fe2000f8e02ff */
[----:B------:R-:W-:Y:S01]  /*1800*/  BSSY B0, `(.L_x_324) ;  /* 0x0000015000007945 */ /* 0x000fe20003800000 */
[----:B------:R-:W-:-:S02]  /*1810*/  IMAD.SHL.U32 R23, R21, 0x40, RZ ;  /* 0x0000004015177824 */ /* 0x000fc400078e00ff */
[----:B------:R-:W-:-:S03]  /*1820*/  IMAD.WIDE.U32 R24, R21, UR12, R16 ;  /* 0x0000000c15187c25 */ /* 0x000fc6000f8e0010 */
[----:B------:R-:W-:Y:S01]  /*1830*/  IADD3 R16, -R186, c[0x0][0x168], -R23 ;  /* 0x00005a00ba107a10 */ /* 0x000fe20007ffe917 */
[----:B------:R-:W-:Y:S01]  /*1840*/  IMAD R4, R19, UR12, R4 ;  /* 0x0000000c13047c24 */ /* 0x000fe2000f8e0204 */
[----:B------:R-:W-:Y:S02]  /*1850*/  LEA R18, P0, R24, c[0x0][0x1f0], 0x1 ;  /* 0x00007c0018127a11 */ /* 0x000fe400078008ff */
[C---:B------:R-:W-:Y:S01]  /*1860*/  ISETP.LT.OR P5, PT, R16.reuse, 0x1, P3 ;  /* 0x000000011000780c */ /* 0x040fe20001fa1670 */
        /* <DEDUP_REMOVED lines=14> */
.L_x_325:
[----:B------:R-:W-:Y:S05]  /*1950*/  BSYNC B0 ;  /* 0x0000000000007941 */ /* 0x000fea0003800000 */
.L_x_324:
[----:B-1-345:R-:W-:Y:S01]  /*1960*/  LOP3.LUT R13, R13, 0xffffffe0, RZ, 0xc0, !PT ;  /* 0xffffffe00d0d7812 */ /* 0x03afe200078ec0ff */
[----:B------:R-:W-:Y:S01]  /*1970*/  IMAD R10, R10, c[0x0][0x238], RZ ;  /* 0x00008e000a0a7a24 */ /* 0x000fe200078e02ff */
[----:B------:R-:W-:Y:S01]  /*1980*/  SHF.R.S32.HI R7, RZ, 0x1f, R6 ;  /* 0x0000001fff077819 */ /* 0x000fe20000011406 */
[----:B------:R-:W0:Y:S01]  /*1990*/  LDGDEPBAR ;  /* 0x00000000000079af */ /* 0x000e220000000000 */
[----:B------:R-:W-:Y:S01]  /*19a0*/  SHF.R.S32.HI R9, RZ, 0x1f, R14 ;  /* 0x0000001fff097819 */ /* 0x000fe2000001140e */
[----:B------:R-:W-:Y:S01]  /*19b0*/  IMAD.IADD R13, R6, 0x1, -R13 ;  /* 0x00000001060d7824 */ /* 0x000fe200078e0a0d */
[----:B------:R-:W-:Y:S01]  /*19c0*/  UMOV UR29, 0x1 ;  /* 0x00000001001d7882 */ /* 0x000fe20000000000 */
[C---:B------:R-:W-:Y:S01]  /*19d0*/  IMAD R10, R5.reuse, c[0x0][0x23c], R10 ;  /* 0x00008f00050a7a24 */ /* 0x040fe200078e020a */
[----:B------:R-:W-:Y:S01]  /*19e0*/  ULDC UR28, c[0x0][0x198] ;  /* 0x00006600001c7ab9 */ /* 0x000fe20000000800 */
[----:B------:R-:W-:Y:S01]  /*19f0*/  IMAD.WIDE.U32 R6, R5, c[0x0][0x238], R6 ;  /* 0x00008e0005067a25 */ /* 0x000fe200078e0006 */
[----:B------:R-:W-:Y:S01]  /*1a00*/  LEA.HI R5, R9, R14, RZ, 0x2 ;  /* 0x0000000e09057211 */ /* 0x000fe200078f10ff */
[----:B------:R-:W-:Y:S01]  /*1a10*/  UIADD3 UR28, -UR15, UR28, UR29 ;  /* 0x0000001c0f1c7290 */ /* 0x000fe2000fffe11d */
[----:B--2---:R-:W-:Y:S01]  /*1a20*/  SHF.R.S32.HI R4, RZ, 0x1f, R13 ;  /* 0x0000001fff047819 */ /* 0x004fe2000001140d */
[----:B------:R-:W-:Y:S01]  /*1a30*/  ULDC.64 UR4, c[0x0][0x240] ;  /* 0x0000900000047ab9 */ /* 0x000fe20000000a00 */
[----:B------:R-:W-:Y:S01]  /*1a40*/  LOP3.LUT R5, R5, 0x1ffffffc, RZ, 0xc0, !PT ;  /* 0x1ffffffc05057812 */ /* 0x000fe200078ec0ff */
[----:B------:R-:W-:Y:S01]  /*1a50*/  UIMAD UR4, UR23, UR4, URZ ;  /* 0x00000004170472a4 */ /* 0x000fe2000f8e023f */
[----:B------:R-:W-:Y:S01]  /*1a60*/  LEA.HI R4, R4, R13, RZ, 0x2 ;  /* 0x0000000d04047211 */ /* 0x000fe200078f10ff */
[----:B------:R-:W-:Y:S01]  /*1a70*/  IMAD.IADD R11, R7, 0x1, R10 ;  /* 0x00000001070b7824 */ /* 0x000fe200078e020a */
[----:B------:R-:W-:Y:S01]  /*1a80*/  LOP3.LUT P5, RZ, R12, 0x4, RZ, 0xc0, !PT ;  /* 0x000000040cff7812 */ /* 0x000fe200078ac0ff */
[----:B------:R-:W-:Y:S01]  /*1a90*/  IMAD.IADD R202, R14, 0x1, -R5 ;  /* 0x000000010eca7824 */ /* 0x000fe200078e0a05 */
[----:B------:R-:W-:Y:S01]  /*1aa0*/  SHF.R.S32.HI R5, RZ, 0x2, R4 ;  /* 0x00000002ff057819 */ /* 0x000fe20000011404 */
[----:B------:R-:W-:Y:S01]  /*1ab0*/  IMAD.MOV.U32 R10, RZ, RZ, R6 ;  /* 0x000000ffff0a7224 */ /* 0x000fe200078e0006 */
[----:B------:R-:W-:Y:S01]  /*1ac0*/  LOP3.LUT R4, R4, 0x7ffffffc, RZ, 0xc0, !PT ;  /* 0x7ffffffc04047812 */ /* 0x000fe200078ec0ff */
[----:B------:R-:W-:Y:S01]  /*1ad0*/  IMAD.U32 R204, RZ, RZ, UR14 ;  /* 0x0000000effcc7e24 */ /* 0x000fe2000f8e00ff */
[----:B------:R-:W-:Y:S01]  /*1ae0*/  ULDC UR27, c[0x0][0x2a0] ;  /* 0x0000a800001b7ab9 */ /* 0x000fe20000000800 */
[----:B------:R-:W-:Y:S01]  /*1af0*/  IMAD R194, R194, 0x10, R5 ;  /* 0x00000010c2c27824 */ /* 0x000fe200078e0205 */
[----:B------:R-:W-:Y:S01]  /*1b00*/  ULDC UR26, c[0x0][0x2a8] ;  /* 0x0000aa00001a7ab9 */ /* 0x000fe20000000800 */
[----:B------:R-:W-:Y:S01]  /*1b10*/  IMAD.IADD R13, R13, 0x1, -R4 ;  /* 0x000000010d0d7824 */ /* 0x000fe200078e0a04 */
[----:B------:R-:W-:Y:S01]  /*1b20*/  UIMAD UR30, UR14, UR5, UR4 ;  /* 0x000000050e1e72a4 */ /* 0x000fe2000f8e0204 */
[----:B------:R-:W-:Y:S01]  /*1b30*/  IMAD.U32 R5, RZ, RZ, UR28 ;  /* 0x0000001cff057e24 */ /* 0x000fe2000f8e00ff */
[----:B------:R-:W-:Y:S01]  /*1b40*/  ULOP3.LUT UR27, URZ, UR27, URZ, 0x33, !UPT ;  /* 0x0000001b3f1b7292 */ /* 0x000fe2000f8e333f */
[----:B------:R-:W-:Y:S01]  /*1b50*/  IMAD R202, R202, 0x4, R13 ;  /* 0x00000004caca7824 */ /* 0x000fe200078e020d */
[----:B------:R-:W-:Y:S01]  /*1b60*/  UISETP.LE.AND UP0, UPT, UR29, UR26, UPT ;  /* 0x0000001a1d00728c */ /* 0x000fe2000bf03270 */
[C---:B------:R-:W-:Y:S01]  /*1b70*/  LOP3.LUT P0, RZ, R15.reuse, 0x2, RZ, 0xc0, !PT ;  /* 0x000000020fff7812 */ /* 0x040fe2000780c0ff */
[----:B------:R-:W-:Y:S01]  /*1b80*/  IMAD.WIDE.U32 R204, R204, c[0x0][0x240], R10 ;  /* 0x00009000cccc7a25 */ /* 0x000fe200078e000a */
[----:B------:R-:W-:Y:S01]  /*1b90*/  LEA R185, R20, 0xc480, 0x1 ;  /* 0x0000c48014b97811 */ /* 0x000fe200078e08ff */
[----:B------:R-:W-:Y:S01]  /*1ba0*/  ULDC UR5, c[0x0][0x290] ;  /* 0x0000a40000057ab9 */ /* 0x000fe20000000800 */
[----:B------:R-:W-:Y:S01]  /*1bb0*/  LOP3.LUT P2, RZ, R15, 0x4, RZ, 0xc0, !PT ;  /* 0x000000040fff7812 */ /* 0x000fe2000784c0ff */
[----:B------:R-:W-:Y:S01]  /*1bc0*/  IMAD.SHL.U32 R202, R202, 0x2, RZ ;  /* 0x00000002caca7824 */ /* 0x000fe200078e00ff */
[----:B------:R-:W-:Y:S01]  /*1bd0*/  SEL R172, R172, 0xffffffe0, !P0 ;  /* 0xffffffe0acac7807 */ /* 0x000fe20004000000 */
[----:B------:R-:W-:Y:S01]  /*1be0*/  IMAD.SHL.U32 R174, R174, 0x2, RZ ;  /* 0x00000002aeae7824 */ /* 0x000fe200078e00ff */
[----:B------:R-:W-:Y:S01]  /*1bf0*/  IADD3 R203, R185, 0x40, RZ ;  /* 0x00000040b9cb7810 */ /* 0x000fe20007ffe0ff */
[----:B------:R-:W-:Y:S01]  /*1c00*/  CS2R R94, SRZ ;  /* 0x00000000005e7805 */ /* 0x000fe2000001ff00 */
[----:B------:R-:W-:Y:S01]  /*1c10*/  IADD3 R200, R5, -c[0x0][0x168], -R202 ;  /* 0x80005a0005c87a10 */ /* 0x000fe20007ffe8ca */
        /* <DEDUP_REMOVED lines=34> */
[----:B------:R-:W-:Y:S01]  /*1e40*/  PLOP3.LUT P0, PT, PT, PT, UP0, 0x80, 0x0 ;  /* 0x000000000000781c */ /* 0x000fe20003f0f008 */
[----:B------:R-:W-:Y:S01]  /*1e50*/  ULDC UR24, c[0x0][0x278] ;  /* 0x00009e0000187ab9 */ /* 0x000fe20000000800 */
[----:B------:R-:W-:Y:S01]  /*1e60*/  @P5 IADD3 R203, R185, -0x40, RZ ;  /* 0xffffffc0b9cb5810 */ /* 0x000fe20007ffe0ff */
[----:B------:R-:W-:Y:S01]  /*1e70*/  ULDC UR4, c[0x0][0x218] ;  /* 0x0000860000047ab9 */ /* 0x000fe20000000800 */
[----:B------:R-:W-:Y:S01]  /*1e80*/  IADD3 R197, R205, UR30, RZ ;  /* 0x0000001ecdc57c10 */ /* 0x000fe2000fffe0ff */
[----:B------:R-:W-:Y:S01]  /*1e90*/  UIMAD UR26, UR14, UR5, URZ ;  /* 0x000000050e1a72a4 */ /* 0x000fe2000f8e023f */
[----:B------:R-:W-:Y:S01]  /*1ea0*/  IADD3 R201, -R202, UR17, RZ ;  /* 0x00000011cac97c10 */ /* 0x000fe2000fffe1ff */
[----:B------:R-:W-:Y:S01]  /*1eb0*/  UMOV UR23, 0x1 ;  /* 0x0000000100177882 */ /* 0x000fe20000000000 */
[C---:B------:R-:W-:Y:S01]  /*1ec0*/  IADD3 R199, R200.reuse, c[0x0][0x2a4], RZ ;  /* 0x0000a900c8c77a10 */ /* 0x040fe20007ffe0ff */
[----:B------:R-:W-:Y:S01]  /*1ed0*/  UMOV UR7, URZ ;  /* 0x0000003f00077c82 */ /* 0x000fe20008000000 */
[----:B------:R-:W-:Y:S01]  /*1ee0*/  IADD3 R198, R200, UR27, RZ ;  /* 0x0000001bc8c67c10 */ /* 0x000fe2000fffe0ff */
[----:B------:R-:W-:-:S02]  /*1ef0*/  USHF.L.U32 UR6, UR13, 0x7, URZ ;  /* 0x000000070d067899 */ /* 0x000fc4000800063f */
[----:B------:R-:W-:Y:S02]  /*1f00*/  UISETP.GT.AND UP3, UPT, UR13, -0x1, UPT ;  /* 0xffffffff0d00788c */ /* 0x000fe4000bf64270 */
[----:B------:R-:W-:Y:S02]  /*1f10*/  UIMAD UR25, UR14, UR25, URZ ;  /* 0x000000190e1972a4 */ /* 0x000fe4000f8e023f */
[----:B------:R-:W-:Y:S02]  /*1f20*/  UIMAD UR24, UR14, UR24, URZ ;  /* 0x000000180e1872a4 */ /* 0x000fe4000f8e023f */
[----:B------:R-:W-:Y:S02]  /*1f30*/  UIMAD UR28, UR14, UR4, URZ ;  /* 0x000000040e1c72a4 */ /* 0x000fe4000f8e023f */
[----:B------:R-:W-:Y:S02]  /*1f40*/  UMOV UR5, URZ ;  /* 0x0000003f00057c82 */ /* 0x000fe40008000000 */
.L_x_344:
[----:B------:R-:W-:Y:S04]  /*1f50*/  DEPBAR.LE SB0, 0x1 ;  /* 0x000080400000791a */ /* 0x000fe80000000000 */
[----:B------:R-:W-:Y:S01]  /*1f60*/  BAR.SYNC.DEFER_BLOCKING 0x0 ;  /* 0x0000000000007b1d */ /* 0x000fe20000010000 */
[----:B------:R-:W-:Y:S01]  /*1f70*/  USHF.L.U32 UR4, UR5, 0xc, URZ ;  /* 0x0000000c05047899 */ /* 0x000fe2000800063f */
[----:B------:R-:W-:Y:S02]  /*1f80*/  MOV R237, UR5 ;  /* 0x0000000500ed7c02 */ /* 0x000fe40008000f00 */
[-C--:B------:R-:W-:Y:S02]  /*1f90*/  LEA R247, R207, R194.reuse, 0x6 ;  /* 0x000000c2cff77211 */ /* 0x080fe400078e30ff */
[----:B------:R-:W-:Y:S02]  /*1fa0*/  LEA R235, R237, R194, 0x6 ;  /* 0x000000c2edeb7211 */ /* 0x000fe400078e30ff */
[----:B------:R-:W-:Y:S02]  /*1fb0*/  IADD3 R178, R177, UR4, RZ ;  /* 0x00000004b1b27c10 */ /* 0x000fe4000fffe0ff */
[C---:B------:R-:W-:Y:S02]  /*1fc0*/  IADD3 R246, R247.reuse, R199, RZ ;  /* 0x000000c7f7f67210 */ /* 0x040fe40007ffe0ff */
[----:B------:R-:W-:Y:S02]  /*1fd0*/  SHF.L.U32 R181, R178, 0x1, RZ ;  /* 0x00000001b2b57819 */ /* 0x000fe400000006ff */
[----:B------:R-:W-:Y:S02]  /*1fe0*/  IADD3 R244, R247, R198, RZ ;  /* 0x000000c6f7f47210 */ /* 0x000fe40007ffe0ff */
[C---:B------:R-:W-:Y:S02]  /*1ff0*/  IADD3 R180, R181.reuse, R172, RZ ;  /* 0x000000acb5b47210 */ /* 0x040fe40007ffe0ff */
[----:B------:R-:W-:Y:S02]  /*2000*/  IADD3 R182, R181, R179, RZ ;  /* 0x000000b3b5b67210 */ /* 0x000fe40007ffe0ff */
[----:B------:R-:W-:Y:S02]  /*2010*/  IADD3 R179, R179, R180, RZ ;  /* 0x000000b4b3b37210 */ /* 0x000fe40007ffe0ff */
[----:B------:R-:W-:Y:S01]  /*2020*/  IMNMX R245, R201, R246, PT ;  /* 0x000000f6c9f57217 */ /* 0x000fe20003800200 */
        /* <DEDUP_REMOVED lines=131> */
.L_x_328:
[----:B------:R-:W-:Y:S04]  /*2860*/  MOV R4, 0x1 ;  /* 0x0000000100047802 */ /* 0x000fe80000000f00 */
[----:B------:R-:W-:Y:S11]  /*2870*/  ISETP.NE.AND P5, PT, R4, c[0x0][0x2a8], PT ;  /* 0x0000aa0004007a0c */ /* 0x000ff60003fa5270 */
[----:B------:R-:W-:Y:S02]  /*2880*/  @!UPT UIADD3 URZ, URZ, URZ, URZ ;  /* 0x0000003f3f3ff290 */ /* 0x000fe4000fffe03f */
[----:B------:R-:W-:Y:S05]  /*2890*/  @P5 IMAD.HI.U32 R4, R5, c[0x0][0x2ac], RZ ;  /* 0x0000ab0005045a27 */ /* 0x000fea00078e00ff */
[----:B------:R-:W-:Y:S02]  /*28a0*/  @P5 SHF.R.U32.HI R5, RZ, c[0x0][0x2b0], R4 ;  /* 0x0000ac00ff055a19 */ /* 0x000fe40000011604 */
.L_x_329:
[----:B------:R-:W-:Y:S05]  /*28b0*/  BSYNC B0 ;  /* 0x0000000000007941 */ /* 0x000fea0003800000 */
.L_x_327:
[----:B------:R-:W-:Y:S04]  /*28c0*/  IMAD.MOV.U32 R4, RZ, RZ, c[0x0][0x2a8] ;  /* 0x0000aa00ff047624 */ /* 0x000fe800078e00ff */
[----:B------:R-:W-:Y:S01]  /*28d0*/  IMAD R5, R5, R4, -UR6 ;  /* 0x8000000605057e24 */ /* 0x000fe2000f8e0204 */
[----:B------:R-:W-:Y:S03]  /*28e0*/  IADD3 R4, R247, c[0x0][0x2a4], R200 ;  /* 0x0000a900f7047a10 */ /* 0x000fe60007ffe0c8 */
[----:B------:R-:W-:Y:S01]  /*28f0*/  IMAD.IADD R5, R5, 0x1, -R202 ;  /* 0x0000000105057824 */ /* 0x000fe200078e0aca */
[----:B------:R-:W-:Y:S04]  /*2900*/  IMNMX R4, R201, R4, PT ;  /* 0x00000004c9047217 */ /* 0x000fe80003800200 */
[----:B------:R-:W-:Y:S02]  /*2910*/  IADD3 R245, R5, c[0x0][0x2a8], RZ ;  /* 0x0000aa0005f57a10 */ /* 0x000fe40007ffe0ff */
[----:B------:R-:W-:Y:S02]  /*2920*/  IMNMX R244, R244, R5, !PT ;  /* 0x00000005f4f47217 */ /* 0x000fe40007800200 */
[----:B------:R-:W-:Y:S02]  /*2930*/  IMNMX R245, R4, R245, PT ;  /* 0x000000f504f57217 */ /* 0x000fe40003800200 */
.L_x_326:
[----:B--2345:R-:W-:Y:S04]  /*2940*/  IADD3 R5, R247, 0x8, RZ ;  /* 0x00000008f7057810 */ /* 0x03cfe80007ffe0ff */
[----:B------:R-:W-:Y:S01]  /*2950*/  IADD3 R116, R5, c[0x0][0x2a4], R200 ;  /* 0x0000a90005747a10 */ /* 0x000fe20007ffe0c8 */
[----:B------:R-:W-:Y:S03]  /*2960*/  IMAD.IADD R122, R198, 0x1, R5 ;  /* 0x00000001c67a7824 */ /* 0x000fe600078e0205 */
        /* <DEDUP_REMOVED lines=16> */
.L_x_332:
[----:B------:R-:W-:Y:S04]  /*2a70*/  MOV R4, 0x1 ;  /* 0x0000000100047802 */ /* 0x000fe80000000f00 */
[----:B------:R-:W-:Y:S11]  /*2a80*/  ISETP.NE.AND P5, PT, R4, c[0x0][0x2a8], PT ;  /* 0x0000aa0004007a0c */ /* 0x000ff60003fa5270 */
[----:B------:R-:W-:Y:S02]  /*2a90*/  @!UPT UIADD3 URZ, URZ, URZ, URZ ;  /* 0x0000003f3f3ff290 */ /* 0x000fe4000fffe03f */
[----:B------:R-:W-:Y:S05]  /*2aa0*/  @P5 IMAD.HI.U32 R4, R5, c[0x0][0x2ac], RZ ;  /* 0x0000ab0005045a27 */ /* 0x000fea00078e00ff */
[----:B------:R-:W-:Y:S02]  /*2ab0*/  @P5 SHF.R.U32.HI R5, RZ, c[0x0][0x2b0], R4 ;  /* 0x0000ac00ff055a19 */ /* 0x000fe40000011604 */
.L_x_333:
[----:B------:R-:W-:Y:S05]  /*2ac0*/  BSYNC B0 ;  /* 0x0000000000007941 */ /* 0x000fea0003800000 */
.L_x_331:
[----:B------:R-:W-:Y:S04]  /*2ad0*/  IMAD.MOV.U32 R4, RZ, RZ, c[0x0][0x2a8] ;  /* 0x0000aa00ff047624 */ /* 0x000fe800078e00ff */
[----:B------:R-:W-:Y:S04]  /*2ae0*/  IMAD R7, R5, R4, -UR6 ;  /* 0x8000000605077e24 */ /* 0x000fe8000f8e0204 */
[----:B------:R-:W-:Y:S05]  /*2af0*/  IMAD.IADD R7, R7, 0x1, -R202 ;  /* 0x0000000107077824 */ /* 0x000fea00078e0aca */
[----:B------:R-:W-:Y:S02]  /*2b00*/  IADD3 R5, R7, c[0x0][0x2a8], RZ ;  /* 0x0000aa0007057a10 */ /* 0x000fe40007ffe0ff */
[----:B------:R-:W-:Y:S02]  /*2b10*/  IMNMX R122, R122, R7, !PT ;  /* 0x000000077a7a7217 */ /* 0x000fe40007800200 */
[----:B------:R-:W-:Y:S02]  /*2b20*/  IMNMX R116, R116, R5, PT ;  /* 0x0000000574747217 */ /* 0x000fe40003800200 */
.L_x_330:
[----:B------:R-:W-:Y:S04]  /*2b30*/  IADD3 R5, R247, 0x20, RZ ;  /* 0x00000020f7057810 */ /* 0x000fe80007ffe0ff */
        /* <DEDUP_REMOVED lines=18> */
.L_x_336:
[----:B------:R-:W-:Y:S04]  /*2c60*/  MOV R4, 0x1 ;  /* 0x0000000100047802 */ /* 0x000fe80000000f00 */
[----:B------:R-:W-:Y:S11]  /*2c70*/  ISETP.NE.AND P5, PT, R4, c[0x0][0x2a8], PT ;  /* 0x0000aa0004007a0c */ /* 0x000ff60003fa5270 */
[----:B------:R-:W-:Y:S02]  /*2c80*/  @!UPT UIADD3 URZ, URZ, URZ, URZ ;  /* 0x0000003f3f3ff290 */ /* 0x000fe4000fffe03f */
[----:B------:R-:W-:Y:S05]  /*2c90*/  @P5 IMAD.HI.U32 R4, R5, c[0x0][0x2ac], RZ ;  /* 0x0000ab0005045a27 */ /* 0x000fea00078e00ff */
[----:B------:R-:W-:Y:S02]  /*2ca0*/  @P5 SHF.R.U32.HI R5, RZ, c[0x0][0x2b0], R4 ;  /* 0x0000ac00ff055a19 */ /* 0x000fe40000011604 */
.L_x_337:
[----:B------:R-:W-:Y:S05]  /*2cb0*/  BSYNC B0 ;  /* 0x0000000000007941 */ /* 0x000fea0003800000 */
.L_x_335:
[----:B------:R-:W-:Y:S04]  /*2cc0*/  IMAD.MOV.U32 R4, RZ, RZ, c[0x0][0x2a8] ;  /* 0x0000aa00ff047624 */ /* 0x000fe800078e00ff */
[----:B------:R-:W-:Y:S04]  /*2cd0*/  IMAD R7, R5, R4, -UR6 ;  /* 0x8000000605077e24 */ /* 0x000fe8000f8e0204 */
[----:B------:R-:W-:Y:S05]  /*2ce0*/  IMAD.IADD R7, R7, 0x1, -R202 ;  /* 0x0000000107077824 */ /* 0x000fea00078e0aca */
[----:B------:R-:W-:Y:S02]  /*2cf0*/  IADD3 R5, R7, c[0x0][0x2a8], RZ ;  /* 0x0000aa0007057a10 */ /* 0x000fe40007ffe0ff */
[----:B------:R-:W-:Y:S02]  /*2d00*/  IMNMX R128, R128, R7, !PT ;  /* 0x0000000780807217 */ /* 0x000fe40007800200 */
[----:B------:R-:W-:Y:S02]  /*2d10*/  IMNMX R126, R126, R5, PT ;  /* 0x000000057e7e7217 */ /* 0x000fe40003800200 */
.L_x_334:
        /* <DEDUP_REMOVED lines=19> */
.L_x_340:
[----:B------:R-:W-:Y:S04]  /*2e50*/  MOV R4, 0x1 ;  /* 0x0000000100047802 */ /* 0x000fe80000000f00 */
[----:B------:R-:W-:Y:S11]  /*2e60*/  ISETP.NE.AND P5, PT, R4, c[0x0][0x2a8], PT ;  /* 0x0000aa0004007a0c */ /* 0x000ff60003fa5270 */
[----:B------:R-:W-:Y:S02]  /*2e70*/  @!UPT UIADD3 URZ, URZ, URZ, URZ ;  /* 0x0000003f3f3ff290 */ /* 0x000fe4000fffe03f */
[----:B------:R-:W-:Y:S05]  /*2e80*/  @P5 IMAD.HI.U32 R4, R5, c[0x0][0x2ac], RZ ;  /* 0x0000ab0005045a27 */ /* 0x000fea00078e00ff */
[----:B------:R-:W-:Y:S02]  /*2e90*/  @P5 SHF.R.U32.HI R5, RZ, c[0x0][0x2b0], R4 ;  /* 0x0000ac00ff055a19 */ /* 0x000fe40000011604 */
.L_x_341:
[----:B------:R-:W-:Y:S05]  /*2ea0*/  BSYNC B0 ;  /* 0x0000000000007941 */ /* 0x000fea0003800000 */
.L_x_339:
[----:B------:R-:W-:Y:S04]  /*2eb0*/  IMAD.MOV.U32 R4, RZ, RZ, c[0x0][0x2a8] ;  /* 0x0000aa00ff047624 */ /* 0x000fe800078e00ff */
[----:B------:R-:W-:Y:S04]  /*2ec0*/  IMAD R5, R5, R4, -UR6 ;  /* 0x8000000605057e24 */ /* 0x000fe8000f8e0204 */
[----:B------:R-:W-:Y:S05]  /*2ed0*/  IMAD.IADD R4, R5, 0x1, -R202 ;  /* 0x0000000105047824 */ /* 0x000fea00078e0aca */
[----:B------:R-:W-:Y:S02]  /*2ee0*/  IADD3 R5, R4, c[0x0][0x2a8], RZ ;  /* 0x0000aa0004057a10 */ /* 0x000fe40007ffe0ff */
[----:B------:R-:W-:Y:S02]  /*2ef0*/  IMNMX R117, R117, R4, !PT ;  /* 0x0000000475757217 */ /* 0x000fe40007800200 */
[----:B------:R-:W-:Y:S02]  /*2f00*/  IMNMX R118, R118, R5, PT ;  /* 0x0000000576767217 */ /* 0x000fe40003800200 */
.L_x_338:
        /* <DEDUP_REMOVED lines=10> */
[----:B------:R-:W-:Y:S01]  /*2fb0*/  @!P1 LEA R10, R207, 0x40, 0x6 ;  /* 0x00000040cf0a9811 */ /* 0x000fe200078e30ff */
[----:B------:R-:W2:Y:S01]  /*2fc0*/  S2R R7, SR_CTAID.Y ;  /* 0x0000000000077919 */ /* 0x000ea20000002600 */
[----:B------:R-:W-:Y:S01]  /*2fd0*/  SHF.R.S32.HI R8, RZ, 0x1f, R139 ;  /* 0x0000001fff087819 */ /* 0x000fe2000001148b */
[C---:B------:R-:W-:Y:S04]  /*2fe0*/  IMAD.WIDE.U32 R14, R139.reuse, c[0x0][0x178], RZ ;  /* 0x00005e008b0e7a25 */ /* 0x040fe800078e00ff */
[----:B------:R-:W-:Y:S04]  /*2ff0*/  IMAD R8, R8, c[0x0][0x178], RZ ;  /* 0x00005e0008087a24 */ /* 0x000fe800078e02ff */
[----:B------:R-:W-:Y:S04]  /*3000*/  IMAD R8, R139, c[0x0][0x17c], R8 ;  /* 0x00005f008b087a24 */ /* 0x000fe800078e0208 */
[----:B------:R-:W-:Y:S01]  /*3010*/  IMAD.IADD R8, R15, 0x1, R8 ;  /* 0x000000010f087824 */ /* 0x000fe200078e0208 */
[----:B--2---:R-:W-:Y:S01]  /*3020*/  SHF.R.S32.HI R6, RZ, 0x1f, R7 ;  /* 0x0000001fff067819 */ /* 0x004fe20000011407 */
[C---:B------:R-:W-:Y:S04]  /*3030*/  @!P1 IMAD.WIDE.U32 R12, R7.reuse, c[0x0][0x270], R188 ;  /* 0x00009c00070c9a25 */ /* 0x040fe800078e00bc */
[----:B------:R-:W-:Y:S01]  /*3040*/  @!P1 IMAD R5, R6, c[0x0][0x270], RZ ;  /* 0x00009c0006059a24 */ /* 0x000fe200078e02ff */
[----:B------:R-:W-:Y:S01]  /*3050*/  @!P1 IADD3 R9, P6, P5, R10, UR24, R12 ;  /* 0x000000180a099c10 */ /* 0x000fe2000fdde00c */
[----:B------:R-:W-:Y:S01]  /*3060*/  IMAD R6, R6, c[0x0][0x180], RZ ;  /* 0x0000600006067a24 */ /* 0x000fe200078e02ff */
[----:B------:R-:W-:Y:S01]  /*3070*/  @!P1 SHF.R.S32.HI R10, RZ, 0x1f, R10 ;  /* 0x0000001fff0a9819 */ /* 0x000fe2000001140a */
[C---:B------:R-:W-:Y:S02]  /*3080*/  @!P1 IMAD R5, R7.reuse, c[0x0][0x274], R5 ;  /* 0x00009d0007059a24 */ /* 0x040fe400078e0205 */
[----:B------:R-:W-:Y:S02]  /*3090*/  IMAD R6, R7, c[0x0][0x184], R6 ;  /* 0x0000610007067a24 */ /* 0x000fe400078e0206 */
[----:B------:R-:W-:Y:S02]  /*30a0*/  @!P1 IMAD.IADD R5, R13, 0x1, R5 ;  /* 0x000000010d059824 */ /* 0x000fe400078e0205 */
[----:B------:R-:W-:Y:S01]  /*30b0*/  IMAD.WIDE.U32 R12, R7, c[0x0][0x180], R192 ;  /* 0x00006000070c7a25 */ /* 0x000fe200078e00c0 */
[----:B------:R-:W-:Y:S02]  /*30c0*/  MOV R7, UR23 ;  /* 0x0000001700077c02 */ /* 0x000fe40008000f00 */
[----:B------:R-:W-:Y:S01]  /*30d0*/  @!P1 IADD3.X R10, R10, UR9, R5, P6, P5 ;  /* 0x000000090a0a9c10 */ /* 0x000fe2000b7ea405 */
[----:B------:R-:W-:Y:S01]  /*30e0*/  IMAD.IADD R6, R13, 0x1, R6 ;  /* 0x000000010d067824 */ /* 0x000fe200078e0206 */
[----:B------:R-:W-:Y:S04]  /*30f0*/  IADD3 R4, P6, P5, R4, UR25, R12 ;  /* 0x0000001904047c10 */ /* 0x000fe8000fdde00c */
[----:B------:R-:W-:Y:S02]  /*3100*/  IADD3.X R5, R183, UR8, R6, P6, P5 ;  /* 0x00000008b7057c10 */ /* 0x000fe4000b7ea406 */
[C---:B------:R-:W-:Y:S02]  /*3110*/  LEA R6, P5, R14.reuse, R4, 0x6 ;  /* 0x000000040e067211 */ /* 0x040fe400078a30ff */
[----:B------:R-:W-:Y:S02]  /*3120*/  MOV R4, c[0x0][0x168] ;  /* 0x00005a0000047a02 */ /* 0x000fe40000000f00 */
[----:B------:R-:W-:Y:S02]  /*3130*/  LEA.HI.X R5, R14, R5, R8, 0x6, P5 ;  /* 0x000000050e057211 */ /* 0x000fe400028f3408 */
[C---:B------:R-:W-:Y:S01]  /*3140*/  LEA R12, P5, R6.reuse, c[0x0][0x160], 0x1 ;  /* 0x00005800060c7a11 */ /* 0x040fe200078a08ff */
[----:B------:R-:W-:Y:S03]  /*3150*/  IMAD R4, R139, -0x40, R4 ;  /* 0xffffffc08b047824 */ /* 0x000fe600078e0204 */
[----:B------:R-:W-:Y:S01]  /*3160*/  LEA.HI.X R13, R6, c[0x0][0x164], R5, 0x1, P5 ;  /* 0x00005900060d7a11 */ /* 0x000fe200028f0c05 */
[----:B------:R-:W-:Y:S01]  /*3170*/  IMAD.IADD R4, R4, 0x1, -R186 ;  /* 0x0000000104047824 */ /* 0x000fe200078e0aba */
[C---:B------:R-:W-:Y:S01]  /*3180*/  @!P1 LEA R14, P5, R9.reuse, c[0x0][0x258], 0x2 ;  /* 0x00009600090e9a11 */ /* 0x040fe200078a10ff */
[----:B------:R-:W-:Y:S01]  /*3190*/  IMAD.U32 R5, RZ, RZ, UR23 ;  /* 0x00000017ff057e24 */ /* 0x000fe2000f8e00ff */
[----:B------:R-:W-:Y:S02]  /*31a0*/  IADD3 R16, P6, R12, UR21, RZ ;  /* 0x000000150c107c10 */ /* 0x000fe4000ffde0ff */
[----:B------:R-:W-:Y:S01]  /*31b0*/  @!P1 LEA.HI.X R15, R9, c[0x0][0x25c], R10, 0x2, P5 ;  /* 0x00009700090f9a11 */ /* 0x000fe200028f140a */
[----:B------:R-:W-:Y:S01]  /*31c0*/  IMAD R9, R7, 0x2000, R196 ;  /* 0x0000200007097824 */ /* 0x000fe200078e02c4 */
[C---:B------:R-:W-:Y:S01]  /*31d0*/  ISETP.LT.OR P5, PT, R4.reuse, 0x1, P4 ;  /* 0x000000010400780c */ /* 0x040fe200027a1670 */
[----:B------:R-:W-:Y:S01]  /*31e0*/  @!P1 IMAD R5, R5, 0x40, R188 ;  /* 0x0000004005059824 */ /* 0x000fe200078e02bc */
[----:B------:R-:W-:Y:S02]  /*31f0*/  IADD3.X R17, R13, UR22, RZ, P6, !PT ;  /* 0x000000160d117c10 */ /* 0x000fe4000b7fe4ff */
[----:B------:R-:W-:Y:S02]  /*3200*/  ISETP.LT.OR P6, PT, R4, 0x21, P4 ;  /* 0x000000210400780c */ /* 0x000fe400027c1670 */
[----:B------:R-:W-:Y:S07]  /*3210*/  @!P1 SHF.L.U32 R11, R5, 0x2, RZ ;  /* 0x00000002050b9819 */ /* 0x000fee00000006ff */
[----:B------:R-:W-:Y:S01]  /*3220*/  @!PT LDS RZ, [RZ] ;  /* 0x00000000fffff984 */ /* 0x000fe20000000800 */
[----:B------:R-:W-:Y:S01]  /*3230*/  @!PT LDS RZ, [RZ] ;  /* 0x00000000fffff984 */ /* 0x000fe20000000800 */
[----:B------:R-:W-:Y:S01]  /*3240*/  @!PT LDS RZ, [RZ] ;  /* 0x00000000fffff984 */ /* 0x000fe20000000800 */
[----:B------:R2:W-:Y:S08]  /*3250*/  LDGSTS.E.BYPASS.LTC128B.128 [R9], [R12.64], !P5 ;  /* 0x000000000c097fae */ /* 0x0005f0000e901d52 */
[----:B------:R2:W-:Y:S08]  /*3260*/  LDGSTS.E.BYPASS.LTC128B.128 [R9+0x1000], [R16.64], !P6 ;  /* 0x0100000010097fae */ /* 0x0005f0000f101d52 */
[----:B------:R2:W-:Y:S02]  /*3270*/  @!P1 LDGSTS.E.BYPASS.LTC128B.128 [R11+0xc080], [R14.64] ;  /* 0x0c0800000e0b9fae */ /* 0x0005e4000b901d52 */
.L_x_342:
[-C--:B---3--:R-:W-:Y:S01]  /*3280*/  HMMA.16816.F32 R4, R100, R140.reuse, RZ ;  /* 0x0000008c6404723c */ /* 0x088fe200000018ff */
[----:B------:R-:W-:Y:S01]  /*3290*/  PLOP3.LUT P5, PT, PT, PT, UP3, 0x80, 0x0 ;  /* 0x000000000000781c */ /* 0x000fe20003faf038 */
[----:B------:R-:W0:Y:S02]  /*32a0*/  LDGDEPBAR ;  /* 0x00000000000079af */ /* 0x000e240000000000 */
[----:B------:R-:W-:Y:S02]  /*32b0*/  LEA R178, R178, 0x8080, 0x1 ;  /* 0x00008080b2b27811 */ /* 0x000fe400078e08ff */
[----:B------:R-:W-:Y:S02]  /*32c0*/  ISETP.GT.AND P6, PT, R244, RZ, P5 ;  /* 0x000000fff400720c */ /* 0x000fe40002fc4270 */
[C---:B--2-4-:R-:W-:Y:S01]  /*32d0*/  HMMA.16816.F32 R8, R104.reuse, R140, RZ ;  /* 0x0000008c6808723c */ /* 0x054fe200000018ff */
[----:B------:R-:W-:Y:S02]  /*32e0*/  MOV R179, 0x40 ;  /* 0x0000004000b37802 */ /* 0x000fe40000000f00 */
[----:B------:R-:W-:Y:S02]  /*32f0*/  ISETP.LT.OR P6, PT, R245, 0x1, P6 ;  /* 0x00000001f500780c */ /* 0x000fe400037c1670 */
[----:B------:R-:W-:Y:S02]  /*3300*/  SEL R179, R179, 0xffffffc0, !P2 ;  /* 0xffffffc0b3b37807 */ /* 0x000fe40005000000 */
[----:B-1----:R-:W-:Y:S01]  /*3310*/  FSEL R120, R210, -INF , !P6 ;  /* 0xff800000d2787808 */ /* 0x002fe20007000000 */
[-C--:B------:R-:W-:Y:S01]  /*3320*/  HMMA.16816.F32 R12, R104, R142.reuse, RZ ;  /* 0x0000008e680c723c */ /* 0x080fe200000018ff */
[----:B------:R-:W-:Y:S03]  /*3330*/  ISETP.GT.AND P6, PT, R244, 0x1, P5 ;  /* 0x00000001f400780c */ /* 0x000fe60002fc4270 */
[--C-:B------:R-:W-:Y:S01]  /*3340*/  FFMA.FTZ R120, R120, c[0x0][0x29c], -R243.reuse ;  /* 0x0000a70078787a23 */ /* 0x100fe200000108f3 */
[----:B------:R-:W-:Y:S01]  /*3350*/  ISETP.LT.OR P6, PT, R245, 0x2, P6 ;  /* 0x00000002f500780c */ /* 0x000fe200037c1670 */
[----:B------:R-:W-:Y:S02]  /*3360*/  FFMA.FTZ R210, -R210, R210, 1 ;  /* 0x3f800000d2d27423 */ /* 0x000fe400000101d2 */
[C---:B------:R-:W-:Y:S01]  /*3370*/  HMMA.16816.F32 R16, R100.reuse, R142, RZ ;  /* 0x0000008e6410723c */ /* 0x040fe200000018ff */
[C---:B------:R-:W-:Y:S01]  /*3380*/  FSEL R124, R211.reuse, -INF , !P6 ;  /* 0xff800000d37c7808 */ /* 0x040fe20007000000 */
[----:B------:R-:W-:Y:S01]  /*3390*/  MUFU.EX2 R120, R120 ;  /* 0x0000007800787308 */ /* 0x000fe20000000800 */
[----:B------:R-:W-:Y:S01]  /*33a0*/  ISETP.GT.AND P6, PT, R244, 0x20, P5 ;  /* 0x00000020f400780c */ /* 0x000fe20002fc4270 */
[----:B------:R-:W-:Y:S02]  /*33b0*/  FFMA.FTZ R211, -R211, R211, 1 ;  /* 0x3f800000d3d37423 */ /* 0x000fe400000101d3 */
[--C-:B------:R-:W-:Y:S01]  /*33c0*/  FFMA.FTZ R131, R124, c[0x0][0x29c], -R243.reuse ;  /* 0x0000a7007c837a23 */ /* 0x100fe200000108f3 */
[----:B------:R-:W-:Y:S01]  /*33d0*/  ISETP.LT.OR P6, PT, R245, 0x21, P6 ;  /* 0x00000021f500780c */ /* 0x000fe200037c1670 */
[-C--:B------:R-:W-:Y:S04]  /*33e0*/  HMMA.16816.F32 R20, R100, R144.reuse, RZ ;  /* 0x000000906414723c */ /* 0x080fe800000018ff */
[----:B------:R-:W-:Y:S01]  /*33f0*/  FSEL R130, R219, -INF , !P6 ;  /* 0xff800000db827808 */ /* 0x000fe20007000000 */
[----:B------:R-:W-:Y:S01]  /*3400*/  MUFU.EX2 R131, R131 ;  /* 0x0000008300837308 */ /* 0x000fe20000000800 */
[----:B------:R-:W-:Y:S02]  /*3410*/  ISETP.GT.AND P6, PT, R244, 0x21, P5 ;  /* 0x00000021f400780c */ /* 0x000fe40002fc4270 */
[C---:B------:R-:W-:Y:S02]  /*3420*/  HMMA.16816.F32 R24, R104.reuse, R144, RZ ;  /* 0x000000906818723c */ /* 0x040fe400000018ff */
[C---:B------:R-:W-:Y:S04]  /*3430*/  ISETP.LT.OR P6, PT, R245.reuse, 0x22, P6 ;  /* 0x00000022f500780c */ /* 0x040fe800037c1670 */
[----:B------:R-:W-:Y:S02]  /*3440*/  FSEL R134, R220, -INF , !P6 ;  /* 0xff800000dc867808 */ /* 0x000fe40007000000 */
[-C--:B------:R-:W-:Y:S01]  /*3450*/  HMMA.16816.F32 R28, R104, R146.reuse, RZ ;  /* 0x00000092681c723c */ /* 0x080fe200000018ff */
[----:B------:R-:W-:Y:S03]  /*3460*/  ISETP.GT.AND P6, PT, R244, 0x40, P5 ;  /* 0x00000040f400780c */ /* 0x000fe60002fc4270 */
[--C-:B------:R-:W-:Y:S01]  /*3470*/  FFMA.FTZ R137, R134, c[0x0][0x29c], -R243.reuse ;  /* 0x0000a70086897a23 */ /* 0x100fe200000108f3 */
[----:B------:R-:W-:Y:S03]  /*3480*/  ISETP.LT.OR P6, PT, R245, 0x41, P6 ;  /* 0x00000041f500780c */ /* 0x000fe600037c1670 */
[----:B------:R-:W-:Y:S01]  /*3490*/  HMMA.16816.F32 R32, R100, R146, RZ ;  /* 0x000000926420723c */ /* 0x000fe200000018ff */
[----:B------:R-:W-:Y:S01]  /*34a0*/  FSEL R136, R223, -INF , !P6 ;  /* 0xff800000df887808 */ /* 0x000fe20007000000 */
[----:B------:R-:W1:Y:S01]  /*34b0*/  MUFU.EX2 R137, R137 ;  /* 0x0000008900897308 */ /* 0x000e620000000800 */
[----:B------:R-:W-:Y:S03]  /*34c0*/  ISETP.GT.AND P6, PT, R244, 0x41, P5 ;  /* 0x00000041f400780c */ /* 0x000fe60002fc4270 */
[--C-:B------:R-:W-:Y:S01]  /*34d0*/  FFMA.FTZ R136, R136, c[0x0][0x29c], -R243.reuse ;  /* 0x0000a70088887a23 */ /* 0x100fe200000108f3 */
[C---:B------:R-:W-:Y:S01]  /*34e0*/  ISETP.LT.OR P6, PT, R245.reuse, 0x42, P6 ;  /* 0x00000042f500780c */ /* 0x040fe200037c1670 */
[-C--:B-----5:R-:W-:Y:S04]  /*34f0*/  HMMA.16816.F32 R4, R108, R148.reuse, R4 ;  /* 0x000000946c04723c */ /* 0x0a0fe80000001804 */
[----:B------:R-:W-:Y:S01]  /*3500*/  FSEL R182, R224, -INF , !P6 ;  /* 0xff800000e0b67808 */ /* 0x000fe20007000000 */
[----:B------:R-:W-:Y:S01]  /*3510*/  MUFU.EX2 R136, R136 ;  /* 0x0000008800887308 */ /* 0x000fe20000000800 */
[----:B------:R-:W-:Y:S02]  /*3520*/  ISETP.GT.AND P6, PT, R244, 0x60, P5 ;  /* 0x00000060f400780c */ /* 0x000fe40002fc4270 */
[C---:B------:R-:W-:Y:S01]  /*3530*/  HMMA.16816.F32 R8, R112.reuse, R148, R8 ;  /* 0x000000947008723c */ /* 0x040fe20000001808 */
[--C-:B------:R-:W-:Y:S01]  /*3540*/  FFMA.FTZ R181, R182, c[0x0][0x29c], -R243.reuse ;  /* 0x0000a700b6b57a23 */ /* 0x100fe200000108f3 */
[C---:B------:R-:W-:Y:S04]  /*3550*/  ISETP.LT.OR P6, PT, R245.reuse, 0x61, P6 ;  /* 0x00000061f500780c */ /* 0x040fe800037c1670 */
[----:B------:R-:W-:Y:S01]  /*3560*/  FSEL R138, R236, -INF , !P6 ;  /* 0xff800000ec8a7808 */ /* 0x000fe20007000000 */
[----:B------:R-:W2:Y:S01]  /*3570*/  MUFU.EX2 R181, R181 ;  /* 0x000000b500b57308 */ /* 0x000ea20000000800 */
[-C--:B------:R-:W-:Y:S01]  /*3580*/  HMMA.16816.F32 R12, R112, R150.reuse, R12 ;  /* 0x00000096700c723c */ /* 0x080fe2000000180c */
[----:B------:R-:W-:Y:S03]  /*3590*/  ISETP.GT.AND P6, PT, R244, 0x61, P5 ;  /* 0x00000061f400780c */ /* 0x000fe60002fc4270 */
[----:B------:R-:W-:Y:S01]  /*35a0*/  FFMA.FTZ R236, -R236, R236, 1 ;  /* 0x3f800000ecec7423 */ /* 0x000fe200000101ec */
[----:B------:R-:W-:Y:S01]  /*35b0*/  ISETP.LT.OR P6, PT, R245, 0x62, P6 ;  /* 0x00000062f500780c */ /* 0x000fe200037c1670 */
[----:B------:R-:W-:Y:S02]  /*35c0*/  FFMA.FTZ R138, R138, c[0x0][0x29c], -R243 ;  /* 0x0000a7008a8a7a23 */ /* 0x000fe400000108f3 */
[C---:B------:R-:W-:Y:S01]  /*35d0*/  HMMA.16816.F32 R16, R108.reuse, R150, R16 ;  /* 0x000000966c10723c */ /* 0x040fe20000001810 */
[----:B------:R-:W-:Y:S02]  /*35e0*/  FSEL R132, R238, -INF , !P6 ;  /* 0xff800000ee847808 */ /* 0x000fe40007000000 */
[----:B------:R-:W-:Y:S01]  /*35f0*/  ISETP.GT.AND P6, PT, R122, RZ, P5 ;  /* 0x000000ff7a00720c */ /* 0x000fe20002fc4270 */
[----:B------:R-:W-:Y:S03]  /*3600*/  MUFU.EX2 R138, R138 ;  /* 0x0000008a008a7308 */ /* 0x000fe60000000800 */
[----:B------:R-:W-:Y:S01]  /*3610*/  ISETP.LT.OR P6, PT, R116, 0x1, P6 ;  /* 0x000000017400780c */ /* 0x000fe200037c1670 */
[-C--:B------:R-:W-:Y:S04]  /*3620*/  HMMA.16816.F32 R20, R108, R152.reuse, R20 ;  /* 0x000000986c14723c */ /* 0x080fe80000001814 */
[C---:B------:R-:W-:Y:S01]  /*3630*/  FSEL R135, R206.reuse, -INF , !P6 ;  /* 0xff800000ce877808 */ /* 0x040fe20007000000 */
[----:B------:R-:W-:Y:S01]  /*3640*/  FFMA.FTZ R206, -R206, R206, 1 ;  /* 0x3f800000cece7423 */ /* 0x000fe200000101ce */
[----:B------:R-:W-:Y:S02]  /*3650*/  ISETP.GT.AND P6, PT, R122, 0x1, P5 ;  /* 0x000000017a00780c */ /* 0x000fe40002fc4270 */
[C---:B------:R-:W-:Y:S01]  /*3660*/  HMMA.16816.F32 R24, R112.reuse, R152, R24 ;  /* 0x000000987018723c */ /* 0x040fe20000001818 */
[--C-:B------:R-:W-:Y:S01]  /*3670*/  FFMA.FTZ R135, R135, c[0x0][0x29c], -R242.reuse ;  /* 0x0000a70087877a23 */ /* 0x100fe200000108f2 */
[----:B------:R-:W-:Y:S04]  /*3680*/  ISETP.LT.OR P6, PT, R116, 0x2, P6 ;  /* 0x000000027400780c */ /* 0x000fe800037c1670 */
[----:B------:R-:W-:Y:S02]  /*3690*/  FSEL R133, R208, -INF , !P6 ;  /* 0xff800000d0857808 */ /* 0x000fe40007000000 */
[-C--:B------:R-:W-:Y:S01]  /*36a0*/  HMMA.16816.F32 R28, R112, R154.reuse, R28 ;  /* 0x0000009a701c723c */ /* 0x080fe2000000181c */
[----:B------:R-:W-:Y:S03]  /*36b0*/  ISETP.GT.AND P6, PT, R122, 0x20, P5 ;  /* 0x000000207a00780c */ /* 0x000fe60002fc4270 */
[--C-:B------:R-:W-:Y:S01]  /*36c0*/  FFMA.FTZ R133, R133, c[0x0][0x29c], -R242.reuse ;  /* 0x0000a70085857a23 */ /* 0x100fe200000108f2 */
[----:B------:R-:W-:Y:S03]  /*36d0*/  ISETP.LT.OR P6, PT, R116, 0x21, P6 ;  /* 0x000000217400780c */ /* 0x000fe600037c1670 */
[----:B------:R-:W-:Y:S01]  /*36e0*/  HMMA.16816.F32 R32, R108, R154, R32 ;  /* 0x0000009a6c20723c */ /* 0x000fe20000001820 */
[C---:B------:R-:W-:Y:S01]  /*36f0*/  FSEL R129, R221.reuse, -INF , !P6 ;  /* 0xff800000dd817808 */ /* 0x040fe20007000000 */
[----:B------:R-:W-:Y:S01]  /*3700*/  MUFU.EX2 R133, R133 ;  /* 0x0000008500857308 */ /* 0x000fe20000000800 */
[----:B------:R-:W-:Y:S01]  /*3710*/  ISETP.GT.AND P6, PT, R122, 0x21, P5 ;  /* 0x000000217a00780c */ /* 0x000fe20002fc4270 */
[----:B------:R-:W-:Y:S02]  /*3720*/  FFMA.FTZ R221, -R221, R221, 1 ;  /* 0x3f800000dddd7423 */ /* 0x000fe400000101dd */
[--C-:B------:R-:W-:Y:S01]  /*3730*/  FFMA.FTZ R129, R129, c[0x0][0x29c], -R242.reuse ;  /* 0x0000a70081817a23 */ /* 0x100fe200000108f2 */
[----:B------:R-:W-:Y:S05]  /*3740*/  ISETP.LT.OR P6, PT, R116, 0x22, P6 ;  /* 0x000000227400780c */ /* 0x000fea00037c1670 */
[----:B------:R-:W-:Y:S01]  /*3750*/  FSEL R123, R222, -INF , !P6 ;  /* 0xff800000de7b7808 */ /* 0x000fe20007000000 */
[----:B------:R-:W-:Y:S01]  /*3760*/  MUFU.EX2 R129, R129 ;  /* 0x0000008100817308 */ /* 0x000fe20000000800 */
[----:B------:R-:W-:Y:S01]  /*3770*/  ISETP.GT.AND P6, PT, R122, 0x40, P5 ;  /* 0x000000407a00780c */ /* 0x000fe20002fc4270 */
[----:B------:R-:W-:Y:S02]  /*3780*/  FFMA.FTZ R222, -R222, R222, 1 ;  /* 0x3f800000dede7423 */ /* 0x000fe400000101de */
[--C-:B------:R-:W-:Y:S01]  /*3790*/  FFMA.FTZ R246, R123, c[0x0][0x29c], -R242.reuse ;  /* 0x0000a7007bf67a23 */ /* 0x100fe200000108f2 */
[----:B------:R-:W-:Y:S01]  /*37a0*/  ISETP.LT.OR P6, PT, R116, 0x41, P6 ;  /* 0x000000417400780c */ /* 0x000fe200037c1670 */
[----:B------:R-:W-:Y:S03]  /*37b0*/  LDS R123, [R235.X4+0xc280] ;  /* 0x00c28000eb7b7984 */ /* 0x000fe60000004800 */
[C---:B------:R-:W-:Y:S01]  /*37c0*/  FSEL R121, R225.reuse, -INF , !P6 ;  /* 0xff800000e1797808 */ /* 0x040fe20007000000 */
[----:B------:R-:W-:Y:S01]  /*37d0*/  MUFU.EX2 R246, R246 ;  /* 0x000000f600f67308 */ /* 0x000fe20000000800 */
[----:B------:R-:W-:Y:S01]  /*37e0*/  ISETP.GT.AND P6, PT, R122, 0x41, P5 ;  /* 0x000000417a00780c */ /* 0x000fe20002fc4270 */
[----:B------:R-:W-:Y:S02]  /*37f0*/  FFMA.FTZ R225, -R225, R225, 1 ;  /* 0x3f800000e1e17423 */ /* 0x000fe400000101e1 */
[--C-:B------:R-:W-:Y:S01]  /*3800*/  FFMA.FTZ R121, R121, c[0x0][0x29c], -R242.reuse ;  /* 0x0000a70079797a23 */ /* 0x100fe200000108f2 */
[----:B------:R-:W-:Y:S04]  /*3810*/  ISETP.LT.OR P6, PT, R116, 0x42, P6 ;  /* 0x000000427400780c */ /* 0x000fe800037c1670 */
[----:B------:R-:W-:Y:S01]  /*3820*/  FSEL R127, R226, -INF , !P6 ;  /* 0xff800000e27f7808 */ /* 0x000fe20007000000 */
[----:B------:R-:W-:Y:S01]  /*3830*/  MUFU.EX2 R121, R121 ;  /* 0x0000007900797308 */ /* 0x000fe20000000800 */
[----:B------:R-:W-:Y:S03]  /*3840*/  ISETP.GT.AND P6, PT, R122, 0x60, P5 ;  /* 0x000000607a00780c */ /* 0x000fe60002fc4270 */
[----:B------:R-:W-:Y:S01]  /*3850*/  FFMA.FTZ R127, R127, c[0x0][0x29c], -R242 ;  /* 0x0000a7007f7f7a23 */ /* 0x000fe200000108f2 */
[----:B------:R-:W-:Y:S04]  /*3860*/  ISETP.LT.OR P6, PT, R116, 0x61, P6 ;  /* 0x000000617400780c */ /* 0x000fe800037c1670 */
[C---:B------:R-:W-:Y:S01]  /*3870*/  FSEL R119, R239.reuse, -INF , !P6 ;  /* 0xff800000ef777808 */ /* 0x040fe20007000000 */
[----:B------:R-:W-:Y:S01]  /*3880*/  MUFU.EX2 R127, R127 ;  /* 0x0000007f007f7308 */ /* 0x000fe20000000800 */
[----:B------:R-:W-:Y:S01]  /*3890*/  ISETP.GT.AND P6, PT, R122, 0x61, P5 ;  /* 0x000000617a00780c */ /* 0x000fe20002fc4270 */
[----:B------:R-:W-:Y:S03]  /*38a0*/  FFMA.FTZ R239, -R239, R239, 1 ;  /* 0x3f800000efef7423 */ /* 0x000fe600000101ef */
[----:B------:R-:W-:Y:S02]  /*38b0*/  ISETP.LT.OR P6, PT, R116, 0x62, P6 ;  /* 0x000000627400780c */ /* 0x000fe400037c1670 */
[C---:B------:R-:W-:Y:S02]  /*38c0*/  IADD3 R116, R179.reuse, R178, RZ ;  /* 0x000000b2b3747210 */ /* 0x040fe40007ffe0ff */
[C---:B------:R-:W-:Y:S01]  /*38d0*/  FSEL R125, R240.reuse, -INF , !P6 ;  /* 0xff800000f07d7808 */ /* 0x040fe20007000000 */
[----:B------:R-:W-:Y:S01]  /*38e0*/  FFMA.FTZ R240, -R240, R240, 1 ;  /* 0x3f800000f0f07423 */ /* 0x000fe200000101f0 */
[----:B------:R-:W-:Y:S01]  /*38f0*/  ISETP.GT.AND P6, PT, R128, RZ, P5 ;  /* 0x000000ff8000720c */ /* 0x000fe20002fc4270 */
[----:B------:R-:W3:Y:S01]  /*3900*/  LDSM.16.M88.4 R100, [R116] ;  /* 0x000000007464783b */ /* 0x000ee20000000200 */
[----:B------:R-:W-:Y:S02]  /*3910*/  IADD3 R178, R179, R178, R172 ;  /* 0x000000b2b3b27210 */ /* 0x000fe40007ffe0ac */
[----:B------:R-:W-:Y:S04]  /*3920*/  ISETP.LT.OR P6, PT, R126, 0x1, P6 ;  /* 0x000000017e00780c */ /* 0x000fe800037c1670 */
[----:B------:R-:W-:Y:S01]  /*3930*/  FSEL R122, R209, -INF , !P6 ;  /* 0xff800000d17a7808 */ /* 0x000fe20007000000 */
[----:B------:R4:W5:Y:S01]  /*3940*/  LDSM.16.M88.4 R104, [R116+0x1000] ;  /* 0x001000007468783b */ /* 0x0009620000000200 */
[----:B------:R-:W-:Y:S04]  /*3950*/  ISETP.GT.AND P6, PT, R128, 0x1, P5 ;  /* 0x000000018000780c */ /* 0x000fe80002fc4270 */
[----:B------:R-:W-:Y:S03]  /*3960*/  ISETP.LT.OR P6, PT, R126, 0x2, P6 ;  /* 0x000000027e00780c */ /* 0x000fe600037c1670 */
[----:B------:R-:W1:Y:S01]  /*3970*/  LDSM.16.M88.4 R108, [R178] ;  /* 0x00000000b26c783b */ /* 0x000e620000000200 */
[----:B------:R-:W-:Y:S02]  /*3980*/  FSEL R124, R212, -INF , !P6 ;  /* 0xff800000d47c7808 */ /* 0x000fe40007000000 */
[----:B------:R-:W-:Y:S03]  /*3990*/  ISETP.GT.AND P6, PT, R128, 0x20, P5 ;  /* 0x000000208000780c */ /* 0x000fe60002fc4270 */
[----:B------:R-:W-:Y:S01]  /*39a0*/  FFMA.FTZ R124, R124, c[0x0][0x29c], -R241 ;  /* 0x0000a7007c7c7a23 */ /* 0x000fe200000108f1 */
[----:B------:R-:W-:Y:S01]  /*39b0*/  ISETP.LT.OR P6, PT, R126, 0x21, P6 ;  /* 0x000000217e00780c */ /* 0x000fe200037c1670 */
[----:B------:R1:W1:Y:S01]  /*39c0*/  LDSM.16.M88.4 R112, [R178+0x1000] ;  /* 0x00100000b270783b */ /* 0x0002620000000200 */
[--C-:B----4-:R-:W-:Y:S02]  /*39d0*/  FFMA.FTZ R116, R130, c[0x0][0x29c], -R243.reuse ;  /* 0x0000a70082747a23 */ /* 0x110fe400000108f3 */
[----:B------:R-:W-:Y:S01]  /*39e0*/  FSEL R130, R215, -INF , !P6 ;  /* 0xff800000d7827808 */ /* 0x000fe20007000000 */
[----:B------:R-:W-:Y:S01]  /*39f0*/  FFMA.FTZ R243, R132, c[0x0][0x29c], -R243 ;  /* 0x0000a70084f37a23 */ /* 0x000fe200000108f3 */
[----:B------:R-:W-:Y:S02]  /*3a00*/  ISETP.GT.AND P6, PT, R128, 0x21, P5 ;  /* 0x000000218000780c */ /* 0x000fe40002fc4270 */
[----:B------:R-:W-:Y:S02]  /*3a10*/  MUFU.EX2 R116, R116 ;  /* 0x0000007400747308 */ /* 0x000fe40000000800 */
[----:B------:R-:W-:Y:S01]  /*3a20*/  ISETP.LT.OR P6, PT, R126, 0x22, P6 ;  /* 0x000000227e00780c */ /* 0x000fe200037c1670 */
[--C-:B------:R-:W-:Y:S01]  /*3a30*/  FFMA.FTZ R130, R130, c[0x0][0x29c], -R241.reuse ;  /* 0x0000a70082827a23 */ /* 0x100fe200000108f1 */
[-C--:B---3--:R-:W-:Y:S02]  /*3a40*/  HMMA.16816.F32 R4, R100, R156.reuse, R4 ;  /* 0x0000009c6404723c */ /* 0x088fe40000001804 */
[----:B------:R-:W-:Y:S02]  /*3a50*/  FSEL R134, R216, -INF , !P6 ;  /* 0xff800000d8867808 */ /* 0x000fe40007000000 */
[----:B------:R-:W-:Y:S02]  /*3a60*/  ISETP.GT.AND P6, PT, R128, 0x40, P5 ;  /* 0x000000408000780c */ /* 0x000fe40002fc4270 */
[----:B------:R-:W3:Y:S02]  /*3a70*/  MUFU.EX2 R243, R243 ;  /* 0x000000f300f37308 */ /* 0x000ee40000000800 */
[C---:B-----5:R-:W-:Y:S01]  /*3a80*/  HMMA.16816.F32 R8, R104.reuse, R156, R8 ;  /* 0x0000009c6808723c */ /* 0x060fe20000001808 */
[--C-:B------:R-:W-:Y:S01]  /*3a90*/  FFMA.FTZ R134, R134, c[0x0][0x29c], -R241.reuse ;  /* 0x0000a70086867a23 */ /* 0x100fe200000108f1 */
[----:B------:R-:W-:Y:S04]  /*3aa0*/  ISETP.LT.OR P6, PT, R126, 0x41, P6 ;  /* 0x000000417e00780c */ /* 0x000fe800037c1670 */
[----:B------:R-:W-:Y:S02]  /*3ab0*/  FSEL R180, R227, -INF , !P6 ;  /* 0xff800000e3b47808 */ /* 0x000fe40007000000 */
[-C--:B------:R-:W-:Y:S01]  /*3ac0*/  HMMA.16816.F32 R12, R104, R158.reuse, R12 ;  /* 0x0000009e680c723c */ /* 0x080fe2000000180c */
[----:B------:R-:W-:Y:S01]  /*3ad0*/  MUFU.EX2 R130, R130 ;  /* 0x0000008200827308 */ /* 0x000fe20000000800 */
[----:B------:R-:W-:Y:S02]  /*3ae0*/  ISETP.GT.AND P6, PT, R128, 0x41, P5 ;  /* 0x000000418000780c */ /* 0x000fe40002fc4270 */
[--C-:B------:R-:W-:Y:S02]  /*3af0*/  FFMA.FTZ R180, R180, c[0x0][0x29c], -R241.reuse ;  /* 0x0000a700b4b47a23 */ /* 0x100fe400000108f1 */
[----:B------:R-:W-:Y:S02]  /*3b00*/  ISETP.LT.OR P6, PT, R126, 0x42, P6 ;  /* 0x000000427e00780c */ /* 0x000fe400037c1670 */
[C---:B------:R-:W-:Y:S03]  /*3b10*/  HMMA.16816.F32 R16, R100.reuse, R158, R16 ;  /* 0x0000009e6410723c */ /* 0x040fe60000001810 */
[----:B------:R-:W-:Y:S01]  /*3b20*/  MUFU.EX2 R180, R180 ;  /* 0x000000b400b47308 */ /* 0x000fe20000000800 */
[----:B------:R-:W-:Y:S02]  /*3b30*/  FSEL R182, R228, -INF , !P6 ;  /* 0xff800000e4b67808 */ /* 0x000fe40007000000 */
[----:B------:R-:W-:Y:S02]  /*3b40*/  ISETP.GT.AND P6, PT, R128, 0x60, P5 ;  /* 0x000000608000780c */ /* 0x000fe40002fc4270 */
[-C--:B------:R-:W-:Y:S01]  /*3b50*/  HMMA.16816.F32 R20, R100, R160.reuse, R20 ;  /* 0x000000a06414723c */ /* 0x080fe20000001814 */
[--C-:B------:R-:W-:Y:S01]  /*3b60*/  FFMA.FTZ R182, R182, c[0x0][0x29c], -R241.reuse ;  /* 0x0000a700b6b67a23 */ /* 0x100fe200000108f1 */
[----:B------:R-:W-:Y:S04]  /*3b70*/  ISETP.LT.OR P6, PT, R126, 0x61, P6 ;  /* 0x000000617e00780c */ /* 0x000fe800037c1670 */
[----:B------:R-:W-:Y:S02]  /*3b80*/  FSEL R132, R231, -INF , !P6 ;  /* 0xff800000e7847808 */ /* 0x000fe40007000000 */
[C---:B------:R-:W-:Y:S01]  /*3b90*/  HMMA.16816.F32 R24, R104.reuse, R160, R24 ;  /* 0x000000a06818723c */ /* 0x040fe20000001818 */
[----:B------:R-:W-:Y:S03]  /*3ba0*/  ISETP.GT.AND P6, PT, R128, 0x61, P5 ;  /* 0x000000618000780c */ /* 0x000fe60002fc4270 */
[----:B------:R-:W-:Y:S01]  /*3bb0*/  FFMA.FTZ R132, R132, c[0x0][0x29c], -R241 ;  /* 0x0000a70084847a23 */ /* 0x000fe200000108f1 */
[----:B------:R-:W-:Y:S02]  /*3bc0*/  ISETP.LT.OR P6, PT, R126, 0x62, P6 ;  /* 0x000000627e00780c */ /* 0x000fe400037c1670 */
[----:B------:R4:W5:Y:S01]  /*3bd0*/  MUFU.EX2 R126, R135 ;  /* 0x00000087007e7308 */ /* 0x0009620000000800 */
[-C--:B------:R-:W-:Y:S01]  /*3be0*/  HMMA.16816.F32 R28, R104, R162.reuse, R28 ;  /* 0x000000a2681c723c */ /* 0x080fe2000000181c */
[----:B------:R-:W-:Y:S02]  /*3bf0*/  FSEL R128, R232, -INF , !P6 ;  /* 0xff800000e8807808 */ /* 0x000fe40007000000 */
[----:B------:R-:W-:Y:S04]  /*3c00*/  ISETP.GT.AND P6, PT, R117, RZ, P5 ;  /* 0x000000ff7500720c */ /* 0x000fe80002fc4270 */
[----:B------:R-:W-:Y:S01]  /*3c10*/  ISETP.LT.OR P6, PT, R118, 0x1, P6 ;  /* 0x000000017600780c */ /* 0x000fe200037c1670 */
[----:B------:R-:W-:Y:S01]  /*3c20*/  HMMA.16816.F32 R32, R100, R162, R32 ;  /* 0x000000a26420723c */ /* 0x000fe20000001820 */
[----:B------:R-:W-:Y:S03]  /*3c30*/  MUFU.EX2 R132, R132 ;  /* 0x0000008400847308 */ /* 0x000fe60000000800 */
[----:B-1----:R-:W-:Y:S02]  /*3c40*/  FSEL R178, R213, -INF , !P6 ;  /* 0xff800000d5b27808 */ /* 0x002fe40007000000 */
[----:B------:R-:W-:Y:S02]  /*3c50*/  ISETP.GT.AND P6, PT, R117, 0x1, P5 ;  /* 0x000000017500780c */ /* 0x000fe40002fc4270 */
[-C--:B------:R-:W-:Y:S01]  /*3c60*/  HMMA.16816.F32 R4, R108, R164.reuse, R4 ;  /* 0x000000a46c04723c */ /* 0x080fe20000001804 */
[--C-:B------:R-:W-:Y:S01]  /*3c70*/  FFMA.FTZ R178, R178, c[0x0][0x29c], -R237.reuse ;  /* 0x0000a700b2b27a23 */ /* 0x100fe200000108ed */
[----:B------:R-:W-:Y:S04]  /*3c80*/  ISETP.LT.OR P6, PT, R118, 0x2, P6 ;  /* 0x000000027600780c */ /* 0x000fe800037c1670 */
[----:B------:R-:W-:Y:S01]  /*3c90*/  FSEL R244, R214, -INF , !P6 ;  /* 0xff800000d6f47808 */ /* 0x000fe20007000000 */
[--C-:B----4-:R-:W-:Y:S01]  /*3ca0*/  FFMA.FTZ R135, R119, c[0x0][0x29c], -R242.reuse ;  /* 0x0000a70077877a23 */ /* 0x110fe200000108f2 */
[C---:B------:R-:W-:Y:S01]  /*3cb0*/  HMMA.16816.F32 R8, R112.reuse, R164, R8 ;  /* 0x000000a47008723c */ /* 0x040fe20000001808 */
[----:B------:R-:W-:Y:S01]  /*3cc0*/  ISETP.GT.AND P6, PT, R117, 0x20, P5 ;  /* 0x000000207500780c */ /* 0x000fe20002fc4270 */
[----:B------:R-:W-:Y:S02]  /*3cd0*/  MUFU.EX2 R178, R178 ;  /* 0x000000b200b27308 */ /* 0x000fe40000000800 */
[--C-:B------:R-:W-:Y:S01]  /*3ce0*/  FFMA.FTZ R244, R244, c[0x0][0x29c], -R237.reuse ;  /* 0x0000a700f4f47a23 */ /* 0x100fe200000108ed */
[----:B------:R-:W-:Y:S01]  /*3cf0*/  ISETP.LT.OR P6, PT, R118, 0x21, P6 ;  /* 0x000000217600780c */ /* 0x000fe200037c1670 */
[----:B------:R-:W-:Y:S02]  /*3d00*/  FFMA.FTZ R242, R125, c[0x0][0x29c], -R242 ;  /* 0x0000a7007df27a23 */ /* 0x000fe400000108f2 */
[-C--:B------:R-:W-:Y:S01]  /*3d10*/  HMMA.16816.F32 R12, R112, R166.reuse, R12 ;  /* 0x000000a6700c723c */ /* 0x080fe2000000180c */
[----:B------:R-:W-:Y:S02]  /*3d20*/  FSEL R248, R217, -INF , !P6 ;  /* 0xff800000d9f87808 */ /* 0x000fe40007000000 */
[C---:B------:R-:W-:Y:S01]  /*3d30*/  ISETP.GT.AND P6, PT, R117.reuse, 0x21, P5 ;  /* 0x000000217500780c */ /* 0x040fe20002fc4270 */
[----:B------:R-:W1:Y:S02]  /*3d40*/  MUFU.EX2 R135, R135 ;  /* 0x0000008700877308 */ /* 0x000e640000000800 */
[--C-:B------:R-:W-:Y:S01]  /*3d50*/  FFMA.FTZ R248, R248, c[0x0][0x29c], -R237.reuse ;  /* 0x0000a700f8f87a23 */ /* 0x100fe200000108ed */
[----:B------:R-:W-:Y:S01]  /*3d60*/  ISETP.LT.OR P6, PT, R118, 0x22, P6 ;  /* 0x000000227600780c */ /* 0x000fe200037c1670 */
[C---:B------:R-:W-:Y:S04]  /*3d70*/  HMMA.16816.F32 R16, R108.reuse, R166, R16 ;  /* 0x000000a66c10723c */ /* 0x040fe80000001810 */
[----:B------:R-:W-:Y:S02]  /*3d80*/  FSEL R250, R218, -INF , !P6 ;  /* 0xff800000dafa7808 */ /* 0x000fe40007000000 */
[----:B------:R-:W-:Y:S01]  /*3d90*/  ISETP.GT.AND P6, PT, R117, 0x40, P5 ;  /* 0x000000407500780c */ /* 0x000fe20002fc4270 */
[----:B------:R-:W4:Y:S01]  /*3da0*/  MUFU.EX2 R242, R242 ;  /* 0x000000f200f27308 */ /* 0x000f220000000800 */
[-C--:B------:R-:W-:Y:S01]  /*3db0*/  HMMA.16816.F32 R20, R108, R168.reuse, R20 ;  /* 0x000000a86c14723c */ /* 0x080fe20000001814 */
[--C-:B------:R-:W-:Y:S01]  /*3dc0*/  FFMA.FTZ R250, R250, c[0x0][0x29c], -R237.reuse ;  /* 0x0000a700fafa7a23 */ /* 0x100fe200000108ed */
[----:B------:R-:W-:Y:S04]  /*3dd0*/  ISETP.LT.OR P6, PT, R118, 0x41, P6 ;  /* 0x000000417600780c */ /* 0x000fe800037c1670 */
[----:B------:R-:W-:Y:S02]  /*3de0*/  FSEL R252, R229, -INF , !P6 ;  /* 0xff800000e5fc7808 */ /* 0x000fe40007000000 */
[C---:B------:R-:W-:Y:S01]  /*3df0*/  HMMA.16816.F32 R24, R112.reuse, R168, R24 ;  /* 0x000000a87018723c */ /* 0x040fe20000001818 */
[C---:B------:R-:W-:Y:S01]  /*3e00*/  ISETP.GT.AND P6, PT, R117.reuse, 0x41, P5 ;  /* 0x000000417500780c */ /* 0x040fe20002fc4270 */
[----:B------:R-:W-:Y:S02]  /*3e10*/  MUFU.EX2 R248, R248 ;  /* 0x000000f800f87308 */ /* 0x000fe40000000800 */
[--C-:B------:R-:W-:Y:S01]  /*3e20*/  FFMA.FTZ R252, R252, c[0x0][0x29c], -R237.reuse ;  /* 0x0000a700fcfc7a23 */ /* 0x100fe200000108ed */
[----:B------:R-:W-:Y:S03]  /*3e30*/  ISETP.LT.OR P6, PT, R118, 0x42, P6 ;  /* 0x000000427600780c */ /* 0x000fe600037c1670 */
[-C--:B------:R-:W-:Y:S01]  /*3e40*/  HMMA.16816.F32 R28, R112, R170.reuse, R28 ;  /* 0x000000aa701c723c */ /* 0x080fe2000000181c */
[----:B------:R-:W-:Y:S02]  /*3e50*/  FSEL R119, R230, -INF , !P6 ;  /* 0xff800000e6777808 */ /* 0x000fe40007000000 */
[C---:B------:R-:W-:Y:S01]  /*3e60*/  ISETP.GT.AND P6, PT, R117.reuse, 0x60, P5 ;  /* 0x000000607500780c */ /* 0x040fe20002fc4270 */
[----:B------:R-:W-:Y:S01]  /*3e70*/  MUFU.EX2 R252, R252 ;  /* 0x000000fc00fc7308 */ /* 0x000fe20000000800 */
[----:B------:R-:W-:Y:S01]  /*3e80*/  ISETP.GT.AND P5, PT, R117, 0x61, P5 ;  /* 0x000000617500780c */ /* 0x000fe20002fa4270 */
[----:B------:R-:W-:Y:S01]  /*3e90*/  FFMA.FTZ R119, R119, c[0x0][0x29c], -R237 ;  /* 0x0000a70077777a23 */ /* 0x000fe200000108ed */
[C---:B------:R-:W-:Y:S01]  /*3ea0*/  ISETP.LT.OR P6, PT, R118.reuse, 0x61, P6 ;  /* 0x000000617600780c */ /* 0x040fe200037c1670 */
[----:B------:R-:W-:Y:S01]  /*3eb0*/  HMMA.16816.F32 R32, R108, R170, R32 ;  /* 0x000000aa6c20723c */ /* 0x000fe20000001820 */
[----:B------:R-:W1:Y:S01]  /*3ec0*/  LDS R108, [R235.X4+0xc2a0] ;  /* 0x00c2a000eb6c7984 */ /* 0x000e620000004800 */
[----:B------:R-:W-:Y:S02]  /*3ed0*/  ISETP.LT.OR P5, PT, R118, 0x62, P5 ;  /* 0x000000627600780c */ /* 0x000fe40002fa1670 */
[----:B------:R-:W-:Y:S01]  /*3ee0*/  FSEL R118, R233, -INF , !P6 ;  /* 0xff800000e9767808 */ /* 0x000fe20007000000 */
[----:B------:R-:W-:Y:S01]  /*3ef0*/  FFMA.FTZ R117, -R220, R220, 1 ;  /* 0x3f800000dc757423 */ /* 0x000fe200000101dc */
[----:B------:R2:W-:Y:S01]  /*3f00*/  MUFU.EX2 R109, R124 ;  /* 0x0000007c006d7308 */ /* 0x0005e20000000800 */
[----:B------:R-:W-:Y:S01]  /*3f10*/  FSEL R110, R234, -INF , !P5 ;  /* 0xff800000ea6e7808 */ /* 0x000fe20006800000 */
[----:B------:R-:W-:Y:S04]  /*3f20*/  FFMA.FTZ R112, R122, c[0x0][0x29c], -R241 ;  /* 0x0000a7007a707a23 */ /* 0x000fe800000108f1 */
[--C-:B------:R-:W-:Y:S02]  /*3f30*/  FFMA.FTZ R118, R118, c[0x0][0x29c], -R237.reuse ;  /* 0x0000a70076767a23 */ /* 0x100fe400000108ed */
[----:B------:R-:W-:Y:S02]  /*3f40*/  FFMA.FTZ R237, R110, c[0x0][0x29c], -R237 ;  /* 0x0000a7006eed7a23 */ /* 0x000fe400000108ed */
[--C-:B------:R-:W-:Y:S01]  /*3f50*/  FADD.FTZ R110, R17, -R123.reuse ;  /* 0x8000007b116e7221 */ /* 0x100fe20000010000 */
[----:B------:R-:W1:Y:S01]  /*3f60*/  MUFU.EX2 R112, R112 ;  /* 0x0000007000707308 */ /* 0x000e620000000800 */
[--C-:B------:R-:W-:Y:S02]  /*3f70*/  FADD.FTZ R111, R16, -R123.reuse ;  /* 0x8000007b106f7221 */ /* 0x100fe40000010000 */
[----:B------:R-:W-:Y:S02]  /*3f80*/  FMUL.FTZ R110, R137, R110 ;  /* 0x0000006e896e7220 */ /* 0x000fe40000410000 */
[--C-:B------:R-:W-:Y:S02]  /*3f90*/  FADD.FTZ R113, R4, -R123.reuse ;  /* 0x8000007b04717221 */ /* 0x100fe40000010000 */
[----:B------:R-:W-:Y:S02]  /*3fa0*/  FMUL.FTZ R110, R110, R117 ;  /* 0x000000756e6e7220 */ /* 0x000fe40000410000 */
[----:B------:R-:W-:Y:S01]  /*3fb0*/  FFMA.FTZ R117, -R224, R224, 1 ;  /* 0x3f800000e0757423 */ /* 0x000fe200000101e0 */
[----:B------:R-:W1:Y:S01]  /*3fc0*/  MUFU.EX2 R119, R119 ;  /* 0x0000007700777308 */ /* 0x000e620000000800 */
[--C-:B------:R-:W-:Y:S02]  /*3fd0*/  FADD.FTZ R125, R32, -R123.reuse ;  /* 0x8000007b207d7221 */ /* 0x100fe40000010000 */
[--C-:B--2---:R-:W-:Y:S02]  /*3fe0*/  FADD.FTZ R124, R21, -R123.reuse ;  /* 0x8000007b157c7221 */ /* 0x104fe40000010000 */
[--C-:B------:R-:W-:Y:S02]  /*3ff0*/  FADD.FTZ R32, R33, -R123.reuse ;  /* 0x8000007b21207221 */ /* 0x100fe40000010000 */
[----:B------:R-:W-:Y:S02]  /*4000*/  FMUL.FTZ R124, R181, R124 ;  /* 0x0000007cb57c7220 */ /* 0x000fe40000410000 */
[----:B---3--:R-:W-:Y:S01]  /*4010*/  FMUL.FTZ R32, R243, R32 ;  /* 0x00000020f3207220 */ /* 0x008fe20000410000 */
[----:B------:R2:W-:Y:S01]  /*4020*/  MUFU.EX2 R33, R182 ;  /* 0x000000b600217308 */ /* 0x0005e20000000800 */
[----:B------:R-:W-:Y:S02]  /*4030*/  FMUL.FTZ R124, R124, R117 ;  /* 0x000000757c7c7220 */ /* 0x000fe40000410000 */
[----:B------:R-:W-:Y:S02]  /*4040*/  FFMA.FTZ R117, -R238, R238, 1 ;  /* 0x3f800000ee757423 */ /* 0x000fe400000101ee */
[----:B------:R-:W-:Y:S02]  /*4050*/  FADD.FTZ R114, R5, -R123 ;  /* 0x8000007b05727221 */ /* 0x000fe40000010000 */
[----:B------:R-:W-:Y:S02]  /*4060*/  FMUL.FTZ R32, R32, R117 ;  /* 0x0000007520207220 */ /* 0x000fe40000410000 */
[----:B------:R-:W3:Y:S01]  /*4070*/  LDS R117, [R235.X4+0xc300] ;  /* 0x00c30000eb757984 */ /* 0x000ee20000004800 */
[----:B------:R-:W-:Y:S01]  /*4080*/  FMUL.FTZ R111, R116, R111 ;  /* 0x0000006f746f7220 */ /* 0x000fe20000410000 */
[----:B------:R-:W-:Y:S01]  /*4090*/  F2FP.PACK_AB R116, R137, R116 ;  /* 0x000000748974723e */ /* 0x000fe200000000ff */
[----:B------:R-:W-:Y:S01]  /*40a0*/  FMUL.FTZ R125, R138, R125 ;  /* 0x0000007d8a7d7220 */ /* 0x000fe20000410000 */
[----:B------:R-:W3:Y:S01]  /*40b0*/  LDS R235, [R235.X4+0xc320] ;  /* 0x00c32000ebeb7984 */ /* 0x000ee20000004800 */
[----:B------:R-:W-:Y:S01]  /*40c0*/  FFMA.FTZ R122, -R219, R219, 1 ;  /* 0x3f800000db7a7423 */ /* 0x000fe200000101db */
[----:B------:R-:W-:Y:S01]  /*40d0*/  MUFU.EX2 R118, R118 ;  /* 0x0000007600767308 */ /* 0x000fe20000000800 */
[----:B------:R-:W-:Y:S01]  /*40e0*/  FMUL.FTZ R113, R120, R113 ;  /* 0x0000007178717220 */ /* 0x000fe20000410000 */
[C---:B------:R-:W-:Y:S01]  /*40f0*/  F2FP.PACK_AB R120, R131.reuse, R120 ;  /* 0x000000788378723e */ /* 0x040fe200000000ff */
[----:B------:R-:W-:Y:S01]  /*4100*/  FMUL.FTZ R114, R131, R114 ;  /* 0x0000007283727220 */ /* 0x000fe20000410000 */
[----:B------:R-:W-:Y:S01]  /*4110*/  F2FP.PACK_AB R138, R243, R138 ;  /* 0x0000008af38a723e */ /* 0x000fe200000000ff */
[----:B------:R-:W-:Y:S01]  /*4120*/  FMUL.FTZ R125, R125, R236 ;  /* 0x000000ec7d7d7220 */ /* 0x000fe20000410000 */
[----:B------:R-:W-:Y:S01]  /*4130*/  SHF.L.U32 R137, R177, 0x1, RZ ;  /* 0x00000001b1897819 */ /* 0x000fe200000006ff */
[----:B------:R-:W-:Y:S01]  /*4140*/  STS [R185], R120 ;  /* 0x00000078b9007388 */ /* 0x000fe20000000800 */
[----:B------:R-:W-:Y:S02]  /*4150*/  FMUL.FTZ R111, R111, R122 ;  /* 0x0000007a6f6f7220 */ /* 0x000fe40000410000 */
[----:B------:R-:W-:Y:S01]  /*4160*/  FMUL.FTZ R113, R113, R210 ;  /* 0x000000d271717220 */ /* 0x000fe20000410000 */
[----:B------:R-:W-:Y:S01]  /*4170*/  MUFU.EX2 R237, R237 ;  /* 0x000000ed00ed7308 */ /* 0x000fe20000000800 */
[----:B------:R-:W-:Y:S01]  /*4180*/  FMUL.FTZ R114, R114, R211 ;  /* 0x000000d372727220 */ /* 0x000fe20000410000 */
[----:B------:R-:W-:Y:S01]  /*4190*/  F2FP.PACK_AB R110, R110, R111 ;  /* 0x0000006f6e6e723e */ /* 0x000fe200000000ff */
[----:B------:R-:W-:Y:S01]  /*41a0*/  FFMA.FTZ R241, R128, c[0x0][0x29c], -R241 ;  /* 0x0000a70080f17a23 */ /* 0x000fe200000108f1 */
[----:B------:R-:W-:Y:S01]  /*41b0*/  F2FP.PACK_AB R128, R32, R125 ;  /* 0x0000007d2080723e */ /* 0x000fe200000000ff */
[--C-:B-1----:R-:W-:Y:S01]  /*41c0*/  FADD.FTZ R32, R18, -R108.reuse ;  /* 0x8000006c12207221 */ /* 0x102fe20000010000 */
[----:B------:R-:W-:Y:S01]  /*41d0*/  F2FP.PACK_AB R114, R114, R113 ;  /* 0x000000717272723e */ /* 0x000fe200000000ff */
[--C-:B------:R-:W-:Y:S02]  /*41e0*/  FADD.FTZ R111, R19, -R108.reuse ;  /* 0x8000006c136f7221 */ /* 0x100fe40000010000 */
[----:B------:R-:W-:Y:S01]  /*41f0*/  FMUL.FTZ R32, R129, R32 ;  /* 0x0000002081207220 */ /* 0x000fe20000410000 */
[----:B------:R1:W1:Y:S01]  /*4200*/  MUFU.EX2 R113, R134 ;  /* 0x0000008600717308 */ /* 0x0002620000000800 */
[----:B------:R-:W-:Y:S02]  /*4210*/  FMUL.FTZ R111, R246, R111 ;  /* 0x0000006ff66f7220 */ /* 0x000fe40000410000 */
[----:B------:R-:W-:Y:S02]  /*4220*/  FADD.FTZ R115, R20, -R123 ;  /* 0x8000007b14737221 */ /* 0x000fe40000010000 */
[--C-:B------:R-:W-:Y:S02]  /*4230*/  FADD.FTZ R123, R6, -R108.reuse ;  /* 0x8000006c067b7221 */ /* 0x100fe40000010000 */
[----:B------:R-:W-:Y:S02]  /*4240*/  FMUL.FTZ R32, R32, R221 ;  /* 0x000000dd20207220 */ /* 0x000fe40000410000 */
[----:B------:R-:W-:Y:S01]  /*4250*/  FMUL.FTZ R111, R111, R222 ;  /* 0x000000de6f6f7220 */ /* 0x000fe20000410000 */
[----:B------:R-:W4:Y:S01]  /*4260*/  MUFU.EX2 R241, R241 ;  /* 0x000000f100f17308 */ /* 0x000f220000000800 */
[--C-:B--2---:R-:W-:Y:S02]  /*4270*/  FADD.FTZ R182, R22, -R108.reuse ;  /* 0x8000006c16b67221 */ /* 0x104fe40000010000 */
[----:B------:R-:W-:Y:S01]  /*4280*/  FMUL.FTZ R115, R136, R115 ;  /* 0x0000007388737220 */ /* 0x000fe20000410000 */
[----:B------:R-:W-:Y:S01]  /*4290*/  F2FP.PACK_AB R32, R111, R32 ;  /* 0x000000206f20723e */ /* 0x000fe200000000ff */
[--C-:B------:R-:W-:Y:S01]  /*42a0*/  FADD.FTZ R34, R34, -R108.reuse ;  /* 0x8000006c22227221 */ /* 0x100fe20000010000 */
[----:B------:R-:W-:Y:S01]  /*42b0*/  F2FP.PACK_AB R136, R181, R136 ;  /* 0x00000088b588723e */ /* 0x000fe200000000ff */
[--C-:B------:R-:W-:Y:S02]  /*42c0*/  FADD.FTZ R35, R35, -R108.reuse ;  /* 0x8000006c23237221 */ /* 0x100fe40000010000 */
[----:B------:R-:W-:Y:S02]  /*42d0*/  FFMA.FTZ R122, -R223, R223, 1 ;  /* 0x3f800000df7a7423 */ /* 0x000fe400000101df */
[----:B-----5:R-:W-:Y:S01]  /*42e0*/  FMUL.FTZ R123, R126, R123 ;  /* 0x0000007b7e7b7220 */ /* 0x020fe20000410000 */
[----:B------:R-:W-:Y:S01]  /*42f0*/  F2FP.PACK_AB R126, R133, R126 ;  /* 0x0000007e857e723e */ /* 0x000fe200000000ff */
[----:B------:R-:W-:Y:S01]  /*4300*/  FFMA.FTZ R131, -R208, R208, 1 ;  /* 0x3f800000d0837423 */ /* 0x000fe200000101d0 */
[----:B------:R-:W-:Y:S01]  /*4310*/  F2FP.PACK_AB R208, R127, R121 ;  /* 0x000000797fd0723e */ /* 0x000fe200000000ff */
[----:B------:R-:W-:Y:S01]  /*4320*/  FMUL.FTZ R182, R121, R182 ;  /* 0x000000b679b67220 */ /* 0x000fe20000410000 */
[----:B-1----:R-:W-:Y:S01]  /*4330*/  F2FP.PACK_AB R134, R246, R129 ;  /* 0x00000081f686723e */ /* 0x002fe200000000ff */
[----:B------:R-:W-:Y:S01]  /*4340*/  STS [R185+0x400], R126 ;  /* 0x0004007eb9007388 */ /* 0x000fe20000000800 */
[--C-:B---3--:R-:W-:Y:S01]  /*4350*/  FADD.FTZ R111, R8, -R117.reuse ;  /* 0x80000075086f7221 */ /* 0x108fe20000010000 */
[----:B------:R-:W1:Y:S01]  /*4360*/  MUFU.EX2 R121, R244 ;  /* 0x000000f400797308 */ /* 0x000e620000000800 */
[--C-:B------:R-:W-:Y:S01]  /*4370*/  FADD.FTZ R210, R9, -R117.reuse ;  /* 0x8000007509d27221 */ /* 0x100fe20000010000 */
[----:B------:R2:W-:Y:S01]  /*4380*/  STS [R203], R116 ;  /* 0x00000074cb007388 */ /* 0x0005e20000000800 */
[----:B------:R-:W-:Y:S02]  /*4390*/  FMUL.FTZ R34, R135, R34 ;  /* 0x0000002287227220 */ /* 0x000fe40000410000 */
[----:B------:R-:W-:Y:S01]  /*43a0*/  FMUL.FTZ R115, R115, R122 ;  /* 0x0000007a73737220 */ /* 0x000fe20000410000 */
[----:B------:R-:W-:Y:S01]  /*43b0*/  STS [R203+0x400], R134 ;  /* 0x00040086cb007388 */ /* 0x000fe20000000800 */
[----:B----4-:R-:W-:Y:S02]  /*43c0*/  FMUL.FTZ R35, R242, R35 ;  /* 0x00000023f2237220 */ /* 0x010fe40000410000 */
[----:B------:R-:W-:Y:S01]  /*43d0*/  FMUL.FTZ R123, R123, R206 ;  /* 0x000000ce7b7b7220 */ /* 0x000fe20000410000 */
[----:B------:R-:W-:Y:S01]  /*43e0*/  F2FP.PACK_AB R124, R124, R115 ;  /* 0x000000737c7c723e */ /* 0x000fe200000000ff */
[--C-:B------:R-:W-:Y:S02]  /*43f0*/  FADD.FTZ R206, R23, -R108.reuse ;  /* 0x8000006c17ce7221 */ /* 0x100fe40000010000 */
[----:B------:R-:W-:Y:S01]  /*4400*/  FMUL.FTZ R111, R112, R111 ;  /* 0x0000006f706f7220 */ /* 0x000fe20000410000 */
[C---:B------:R-:W-:Y:S01]  /*4410*/  F2FP.PACK_AB R112, R109.reuse, R112 ;  /* 0x000000706d70723e */ /* 0x040fe200000000ff */
[----:B------:R-:W-:Y:S02]  /*4420*/  FMUL.FTZ R210, R109, R210 ;  /* 0x000000d26dd27220 */ /* 0x000fe40000410000 */
[----:B------:R-:W-:Y:S01]  /*4430*/  FMUL.FTZ R34, R34, R239 ;  /* 0x000000ef22227220 */ /* 0x000fe20000410000 */
[----:B------:R-:W3:Y:S01]  /*4440*/  MUFU.EX2 R109, R250 ;  /* 0x000000fa006d7308 */ /* 0x000ee20000000800 */
[----:B------:R4:W-:Y:S01]  /*4450*/  STS [R185+0x1000], R112 ;  /* 0x00100070b9007388 */ /* 0x0009e20000000800 */
[----:B------:R-:W-:Y:S02]  /*4460*/  FMUL.FTZ R35, R35, R240 ;  /* 0x000000f023237220 */ /* 0x000fe40000410000 */
[----:B------:R-:W-:Y:S02]  /*4470*/  FMUL.FTZ R206, R127, R206 ;  /* 0x000000ce7fce7220 */ /* 0x000fe40000410000 */
[----:B------:R-:W-:Y:S02]  /*4480*/  FFMA.FTZ R115, -R226, R226, 1 ;  /* 0x3f800000e2737423 */ /* 0x000fe400000101e2 */
[--C-:B------:R-:W-:Y:S01]  /*4490*/  FADD.FTZ R220, R13, -R117.reuse ;  /* 0x800000750ddc7221 */ /* 0x100fe20000010000 */
[----:B--2---:R-:W-:Y:S01]  /*44a0*/  F2FP.PACK_AB R116, R119, R252 ;  /* 0x000000fc7774723e */ /* 0x004fe200000000ff */
[----:B------:R-:W-:Y:S01]  /*44b0*/  FMUL.FTZ R115, R206, R115 ;  /* 0x00000073ce737220 */ /* 0x000fe20000410000 */
[----:B------:R-:W-:Y:S01]  /*44c0*/  F2FP.PACK_AB R206, R35, R34 ;  /* 0x0000002223ce723e */ /* 0x000fe200000000ff */
[----:B------:R-:W-:Y:S02]  /*44d0*/  FFMA.FTZ R34, -R209, R209, 1 ;  /* 0x3f800000d1227423 */ /* 0x000fe400000101d1 */
[----:B------:R-:W-:Y:S02]  /*44e0*/  FMUL.FTZ R220, R113, R220 ;  /* 0x000000dc71dc7220 */ /* 0x000fe40000410000 */
[----:B------:R-:W-:Y:S02]  /*44f0*/  FMUL.FTZ R34, R111, R34 ;  /* 0x000000226f227220 */ /* 0x000fe40000410000 */
[----:B------:R-:W-:Y:S02]  /*4500*/  FFMA.FTZ R111, -R216, R216, 1 ;  /* 0x3f800000d86f7423 */ /* 0x000fe400000101d8 */
[----:B------:R-:W-:Y:S02]  /*4510*/  FMUL.FTZ R182, R182, R225 ;  /* 0x000000e1b6b67220 */ /* 0x000fe40000410000 */
[----:B------:R-:W-:Y:S02]  /*4520*/  FMUL.FTZ R220, R220, R111 ;  /* 0x0000006fdcdc7220 */ /* 0x000fe40000410000 */
[--C-:B------:R-:W-:Y:S01]  /*4530*/  FADD.FTZ R111, R24, -R117.reuse ;  /* 0x80000075186f7221 */ /* 0x100fe20000010000 */
[----:B------:R-:W-:Y:S01]  /*4540*/  F2FP.PACK_AB R182, R115, R182 ;  /* 0x000000b673b6723e */ /* 0x000fe200000000ff */
[--C-:B------:R-:W-:Y:S02]  /*4550*/  FADD.FTZ R115, R28, -R117.reuse ;  /* 0x800000751c737221 */ /* 0x100fe40000010000 */
[----:B------:R-:W-:Y:S01]  /*4560*/  FMUL.FTZ R111, R180, R111 ;  /* 0x0000006fb46f7220 */ /* 0x000fe20000410000 */
[----:B------:R-:W-:Y:S01]  /*4570*/  F2FP.PACK_AB R180, R33, R180 ;  /* 0x000000b421b4723e */ /* 0x000fe200000000ff */
[----:B------:R-:W-:Y:S02]  /*4580*/  FFMA.FTZ R216, -R227, R227, 1 ;  /* 0x3f800000e3d87423 */ /* 0x000fe400000101e3 */
[--C-:B------:R-:W-:Y:S02]  /*4590*/  FADD.FTZ R35, R12, -R117.reuse ;  /* 0x800000750c237221 */ /* 0x100fe40000010000 */
[----:B------:R-:W-:Y:S01]  /*45a0*/  FMUL.FTZ R115, R132, R115 ;  /* 0x0000007384737220 */ /* 0x000fe20000410000 */
[----:B------:R-:W-:Y:S01]  /*45b0*/  F2FP.PACK_AB R132, R241, R132 ;  /* 0x00000084f184723e */ /* 0x000fe200000000ff */
[----:B------:R-:W-:Y:S02]  /*45c0*/  FFMA.FTZ R222, -R231, R231, 1 ;  /* 0x3f800000e7de7423 */ /* 0x000fe400000101e7 */
[----:B------:R-:W-:Y:S01]  /*45d0*/  FMUL.FTZ R111, R111, R216 ;  /* 0x000000d86f6f7220 */ /* 0x000fe20000410000 */
[----:B-1----:R-:W-:Y:S01]  /*45e0*/  F2FP.PACK_AB R216, R121, R178 ;  /* 0x000000b279d8723e */ /* 0x002fe200000000ff */
[----:B------:R-:W-:Y:S01]  /*45f0*/  FMUL.FTZ R115, R115, R222 ;  /* 0x000000de73737220 */ /* 0x000fe20000410000 */
[----:B---3--:R-:W-:Y:S01]  /*4600*/  F2FP.PACK_AB R222, R109, R248 ;  /* 0x000000f86dde723e */ /* 0x008fe200000000ff */
[----:B------:R-:W-:Y:S01]  /*4610*/  FMUL.FTZ R35, R130, R35 ;  /* 0x0000002382237220 */ /* 0x000fe20000410000 */
[----:B------:R-:W-:Y:S01]  /*4620*/  F2FP.PACK_AB R130, R113, R130 ;  /* 0x000000827182723e */ /* 0x000fe200000000ff */
[----:B------:R-:W-:Y:S01]  /*4630*/  STS [R185+0x1400], R216 ;  /* 0x001400d8b9007388 */ /* 0x000fe20000000800 */
[----:B------:R-:W-:Y:S01]  /*4640*/  FADD.FTZ R122, R7, -R108 ;  /* 0x8000006c077a7221 */ /* 0x000fe20000010000 */
[----:B------:R-:W-:Y:S01]  /*4650*/  F2FP.PACK_AB R108, R242, R135 ;  /* 0x00000087f26c723e */ /* 0x000fe200000000ff */
[----:B------:R-:W-:Y:S01]  /*4660*/  FFMA.FTZ R113, -R212, R212, 1 ;  /* 0x3f800000d4717423 */ /* 0x000fe200000101d4 */
[----:B------:R-:W-:Y:S01]  /*4670*/  STS [R203+0x1000], R130 ;  /* 0x00100082cb007388 */ /* 0x000fe20000000800 */
[----:B------:R-:W-:Y:S02]  /*4680*/  FMUL.FTZ R122, R133, R122 ;  /* 0x0000007a857a7220 */ /* 0x000fe40000410000 */
[----:B------:R-:W-:Y:S01]  /*4690*/  FMUL.FTZ R113, R210, R113 ;  /* 0x00000071d2717220 */ /* 0x000fe20000410000 */
[----:B------:R-:W-:Y:S01]  /*46a0*/  STS [R203+0x1400], R222 ;  /* 0x001400decb007388 */ /* 0x000fe20000000800 */
[----:B------:R-:W-:Y:S02]  /*46b0*/  FMUL.FTZ R122, R122, R131 ;  /* 0x000000837a7a7220 */ /* 0x000fe40000410000 */
[----:B------:R-:W-:Y:S01]  /*46c0*/  FADD.FTZ R210, R25, -R117 ;  /* 0x8000007519d27221 */ /* 0x000fe20000010000 */
[----:B------:R-:W-:Y:S01]  /*46d0*/  STS [R185+0x2000], R136 ;  /* 0x00200088b9007388 */ /* 0x000fe20000000800 */
[----:B------:R-:W-:Y:S01]  /*46e0*/  F2FP.PACK_AB R34, R113, R34 ;  /* 0x000000227122723e */ /* 0x000fe200000000ff */
[----:B----4-:R-:W-:Y:S01]  /*46f0*/  FADD.FTZ R112, R11, -R235 ;  /* 0x800000eb0b707221 */ /* 0x010fe20000010000 */
[----:B------:R-:W-:Y:S01]  /*4700*/  F2FP.PACK_AB R122, R122, R123 ;  /* 0x0000007b7a7a723e */ /* 0x000fe200000000ff */
[----:B------:R-:W-:Y:S01]  /*4710*/  STS [R185+0x2400], R208 ;  /* 0x002400d0b9007388 */ /* 0x000fe20000000800 */
[----:B------:R-:W-:Y:S02]  /*4720*/  FFMA.FTZ R212, -R215, R215, 1 ;  /* 0x3f800000d7d47423 */ /* 0x000fe400000101d7 */
[----:B------:R-:W-:Y:S01]  /*4730*/  FMUL.FTZ R112, R121, R112 ;  /* 0x0000007079707220 */ /* 0x000fe20000410000 */
[----:B------:R1:W-:Y:S01]  /*4740*/  STS [R203+0x2400], R108 ;  /* 0x0024006ccb007388 */ /* 0x0003e20000000800 */
[----:B------:R-:W-:Y:S02]  /*4750*/  FMUL.FTZ R35, R35, R212 ;  /* 0x000000d423237220 */ /* 0x000fe40000410000 */
[----:B------:R-:W-:Y:S01]  /*4760*/  FADD.FTZ R212, R29, -R117 ;  /* 0x800000751dd47221 */ /* 0x000fe20000010000 */
[----:B------:R2:W-:Y:S01]  /*4770*/  STS [R203+0x2000], R138 ;  /* 0x0020008acb007388 */ /* 0x0005e20000000800 */
[----:B------:R-:W-:Y:S01]  /*4780*/  FFMA.FTZ R117, -R232, R232, 1 ;  /* 0x3f800000e8757423 */ /* 0x000fe200000101e8 */
[----:B------:R-:W-:Y:S01]  /*4790*/  F2FP.PACK_AB R220, R220, R35 ;  /* 0x00000023dcdc723e */ /* 0x000fe200000000ff */
[----:B------:R-:W-:Y:S01]  /*47a0*/  FMUL.FTZ R212, R241, R212 ;  /* 0x000000d4f1d47220 */ /* 0x000fe20000410000 */
[----:B------:R-:W-:Y:S01]  /*47b0*/  STS [R185+0x3000], R180 ;  /* 0x003000b4b9007388 */ /* 0x000fe20000000800 */
[----:B------:R-:W-:Y:S02]  /*47c0*/  FMUL.FTZ R210, R33, R210 ;  /* 0x000000d221d27220 */ /* 0x000fe40000410000 */
[----:B------:R-:W-:Y:S01]  /*47d0*/  FMUL.FTZ R212, R212, R117 ;  /* 0x00000075d4d47220 */ /* 0x000fe20000410000 */
[----:B------:R3:W-:Y:S01]  /*47e0*/  STS [R185+0x3400], R116 ;  /* 0x00340074b9007388 */ /* 0x0007e20000000800 */
[----:B------:R-:W-:Y:S02]  /*47f0*/  FFMA.FTZ R33, -R228, R228, 1 ;  /* 0x3f800000e4217423 */ /* 0x000fe400000101e4 */
[----:B------:R-:W-:Y:S01]  /*4800*/  FFMA.FTZ R126, -R213, R213, 1 ;  /* 0x3f800000d57e7423 */ /* 0x000fe200000101d5 */
[----:B------:R-:W-:Y:S01]  /*4810*/  STS [R203+0x3000], R132 ;  /* 0x00300084cb007388 */ /* 0x000fe20000000800 */
[----:B------:R-:W-:Y:S01]  /*4820*/  FMUL.FTZ R210, R210, R33 ;  /* 0x00000021d2d27220 */ /* 0x000fe20000410000 */
[----:B------:R-:W-:Y:S01]  /*4830*/  F2FP.PACK_AB R212, R212, R115 ;  /* 0x00000073d4d4723e */ /* 0x000fe200000000ff */
[--C-:B------:R-:W-:Y:S02]  /*4840*/  FADD.FTZ R33, R10, -R235.reuse ;  /* 0x800000eb0a217221 */ /* 0x100fe40000010000 */
[--C-:B------:R-:W-:Y:S01]  /*4850*/  FADD.FTZ R35, R14, -R235.reuse ;  /* 0x800000eb0e237221 */ /* 0x100fe20000010000 */
[----:B------:R-:W-:Y:S01]  /*4860*/  F2FP.PACK_AB R210, R210, R111 ;  /* 0x0000006fd2d2723e */ /* 0x000fe200000000ff */
[----:B------:R-:W-:Y:S01]  /*4870*/  FMUL.FTZ R33, R178, R33 ;  /* 0x00000021b2217220 */ /* 0x000fe20000410000 */
[----:B------:R-:W-:Y:S01]  /*4880*/  IADD3 R178, R172, R137, RZ ;  /* 0x00000089acb27210 */ /* 0x000fe20007ffe0ff */
[----:B------:R-:W-:Y:S01]  /*4890*/  FFMA.FTZ R111, -R214, R214, 1 ;  /* 0x3f800000d66f7423 */ /* 0x000fe200000101d6 */
[----:B-1----:R-:W-:Y:S01]  /*48a0*/  F2FP.PACK_AB R108, R237, R118 ;  /* 0x00000076ed6c723e */ /* 0x002fe200000000ff */
[----:B------:R-:W-:Y:S02]  /*48b0*/  FMUL.FTZ R33, R33, R126 ;  /* 0x0000007e21217220 */ /* 0x000fe40000410000 */
[----:B------:R-:W-:Y:S01]  /*48c0*/  FMUL.FTZ R112, R112, R111 ;  /* 0x0000006f70707220 */ /* 0x000fe20000410000 */
[----:B--2---:R-:W-:Y:S01]  /*48d0*/  IADD3 R138, R176, UR4, RZ ;  /* 0x00000004b08a7c10 */ /* 0x004fe2000fffe0ff */
[----:B------:R1:W-:Y:S01]  /*48e0*/  STS [R203+0x3400], R108 ;  /* 0x0034006ccb007388 */ /* 0x0003e20000000800 */
[--C-:B------:R-:W-:Y:S02]  /*48f0*/  FADD.FTZ R120, R15, -R235.reuse ;  /* 0x800000eb0f787221 */ /* 0x100fe40000010000 */
[----:B------:R-:W-:Y:S01]  /*4900*/  FMUL.FTZ R35, R248, R35 ;  /* 0x00000023f8237220 */ /* 0x000fe20000410000 */
[----:B------:R-:W-:Y:S01]  /*4910*/  BAR.SYNC.DEFER_BLOCKING 0x0 ;  /* 0x0000000000007b1d */ /* 0x000fe20000010000 */
[----:B------:R-:W-:Y:S01]  /*4920*/  FMUL.FTZ R120, R109, R120 ;  /* 0x000000786d787220 */ /* 0x000fe20000410000 */
[----:B------:R-:W-:Y:S01]  /*4930*/  F2FP.PACK_AB R112, R112, R33 ;  /* 0x000000217070723e */ /* 0x000fe200000000ff */
[----:B------:R-:W-:Y:S01]  /*4940*/  FFMA.FTZ R109, -R218, R218, 1 ;  /* 0x3f800000da6d7423 */ /* 0x000fe200000101da */
[----:B------:R-:W-:Y:S01]  /*4950*/  SHF.L.U32 R138, R138, 0x1, RZ ;  /* 0x000000018a8a7819 */ /* 0x000fe200000006ff */
[----:B---3--:R-:W-:Y:S02]  /*4960*/  FFMA.FTZ R116, -R217, R217, 1 ;  /* 0x3f800000d9747423 */ /* 0x008fe400000101d9 */
[----:B------:R-:W-:Y:S01]  /*4970*/  FMUL.FTZ R120, R120, R109 ;  /* 0x0000006d78787220 */ /* 0x000fe20000410000 */
[----:B------:R-:W-:Y:S01]  /*4980*/  IADD3 R136, R179, R138, RZ ;  /* 0x0000008ab3887210 */ /* 0x000fe20007ffe0ff */
[----:B------:R-:W-:Y:S02]  /*4990*/  FMUL.FTZ R35, R35, R116 ;  /* 0x0000007423237220 */ /* 0x000fe40000410000 */
[--C-:B------:R-:W-:Y:S02]  /*49a0*/  FADD.FTZ R116, R27, -R235.reuse ;  /* 0x800000eb1b747221 */ /* 0x100fe40000010000 */
[--C-:B------:R-:W-:Y:S01]  /*49b0*/  FADD.FTZ R33, R26, -R235.reuse ;  /* 0x800000eb1a217221 */ /* 0x100fe20000010000 */
[----:B------:R-:W-:Y:S01]  /*49c0*/  F2FP.PACK_AB R120, R120, R35 ;  /* 0x000000237878723e */ /* 0x000fe200000000ff */
[----:B------:R-:W-:Y:S02]  /*49d0*/  FMUL.FTZ R116, R119, R116 ;  /* 0x0000007477747220 */ /* 0x000fe40000410000 */
[----:B------:R-:W-:Y:S02]  /*49e0*/  FFMA.FTZ R109, -R230, R230, 1 ;  /* 0x3f800000e66d7423 */ /* 0x000fe400000101e6 */
[--C-:B------:R-:W-:Y:S02]  /*49f0*/  FADD.FTZ R35, R30, -R235.reuse ;  /* 0x800000eb1e237221 */ /* 0x100fe40000010000 */
[----:B------:R-:W-:Y:S02]  /*4a00*/  FMUL.FTZ R33, R252, R33 ;  /* 0x00000021fc217220 */ /* 0x000fe40000410000 */
[----:B------:R-:W-:Y:S01]  /*4a10*/  FFMA.FTZ R126, -R229, R229, 1 ;  /* 0x3f800000e57e7423 */ /* 0x000fe200000101e5 */
[----:B------:R2:W-:Y:S01]  /*4a20*/  STS [R185+0x4000], R114 ;  /* 0x00400072b9007388 */ /* 0x0005e20000000800 */
[----:B-1----:R-:W-:Y:S02]  /*4a30*/  FADD.FTZ R108, R31, -R235 ;  /* 0x800000eb1f6c7221 */ /* 0x002fe40000010000 */
[----:B------:R-:W-:Y:S01]  /*4a40*/  FMUL.FTZ R35, R118, R35 ;  /* 0x0000002376237220 */ /* 0x000fe20000410000 */
[----:B------:R-:W-:Y:S01]  /*4a50*/  STS [R185+0x4400], R122 ;  /* 0x0044007ab9007388 */ /* 0x000fe20000000800 */
[----:B------:R-:W-:Y:S02]  /*4a60*/  FMUL.FTZ R33, R33, R126 ;  /* 0x0000007e21217220 */ /* 0x000fe40000410000 */
[----:B------:R-:W-:Y:S01]  /*4a70*/  FFMA.FTZ R111, -R234, R234, 1 ;  /* 0x3f800000ea6f7423 */ /* 0x000fe200000101ea */
        /* <DEDUP_REMOVED lines=9> */
[----:B--2---:R-:W-:Y:S03]  /*4b10*/  FFMA.FTZ R114, -R233, R233, 1 ;  /* 0x3f800000e9727423 */ /* 0x004fe600000101e9 */
        /* <DEDUP_REMOVED lines=70> */
[----:B-1-345:R-:W-:Y:S01]  /*4f80*/  IMAD.SHL.U32 R11, R112, 0x40, RZ ;  /* 0x00000040700b7824 */ /* 0x03afe200078e00ff */
[----:B------:R-:W1:Y:S01]  /*4f90*/  S2R R7, SR_CTAID.Y ;  /* 0x0000000000077919 */ /* 0x000e620000002600 */
[----:B------:R-:W-:Y:S03]  /*4fa0*/  SHF.R.S32.HI R8, RZ, 0x1f, R112 ;  /* 0x0000001fff087819 */ /* 0x000fe60000011470 */
[----:B------:R-:W-:Y:S01]  /*4fb0*/  SHF.R.S32.HI R9, RZ, 0x1f, R11 ;  /* 0x0000001fff097819 */ /* 0x000fe2000001140b */
[----:B-1----:R-:W-:Y:S01]  /*4fc0*/  IMAD.WIDE.U32 R12, R7, c[0x0][0x288], R188 ;  /* 0x0000a200070c7a25 */ /* 0x002fe200078e00bc */
[----:B------:R-:W-:Y:S04]  /*4fd0*/  SHF.R.S32.HI R5, RZ, 0x1f, R7 ;  /* 0x0000001fff057819 */ /* 0x000fe80000011407 */
[----:B------:R-:W-:Y:S01]  /*4fe0*/  IADD3 R6, P6, P5, R11, UR26, R12 ;  /* 0x0000001a0b067c10 */ /* 0x000fe2000fdde00c */
[C---:B------:R-:W-:Y:S01]  /*4ff0*/  IMAD R4, R5.reuse, c[0x0][0x288], RZ ;  /* 0x0000a20005047a24 */ /* 0x040fe200078e02ff */
[----:B------:R-:W-:Y:S01]  /*5000*/  IADD3 R11, -R186, c[0x0][0x168], -R11 ;  /* 0x00005a00ba0b7a10 */ /* 0x000fe20007ffe90b */
[----:B------:R-:W-:Y:S02]  /*5010*/  IMAD R5, R5, c[0x0][0x210], RZ ;  /* 0x0000840005057a24 */ /* 0x000fe400078e02ff */
[C---:B------:R-:W-:Y:S02]  /*5020*/  IMAD R4, R7.reuse, c[0x0][0x28c], R4 ;  /* 0x0000a30007047a24 */ /* 0x040fe400078e0204 */
[----:B------:R-:W-:Y:S02]  /*5030*/  IMAD R5, R7, c[0x0][0x214], R5 ;  /* 0x0000850007057a24 */ /* 0x000fe400078e0205 */
[----:B------:R-:W-:Y:S02]  /*5040*/  IMAD.IADD R4, R13, 0x1, R4 ;  /* 0x000000010d047824 */ /* 0x000fe400078e0204 */
[----:B------:R-:W-:Y:S03]  /*5050*/  IMAD.WIDE.U32 R12, R7, c[0x0][0x210], R192 ;  /* 0x00008400070c7a25 */ /* 0x000fe600078e00c0 */
[----:B------:R-:W-:Y:S01]  /*5060*/  IADD3.X R9, R9, UR10, R4, P6, P5 ;  /* 0x0000000a09097c10 */ /* 0x000fe2000b7ea404 */
[----:B------:R-:W-:Y:S01]  /*5070*/  IMAD R7, R8, c[0x0][0x208], RZ ;  /* 0x0000820008077a24 */ /* 0x000fe200078e02ff */
[----:B------:R-:W-:Y:S01]  /*5080*/  IADD3 R4, P6, P5, R190, UR28, R12 ;  /* 0x0000001cbe047c10 */ /* 0x000fe2000fdde00c */
[----:B------:R-:W-:Y:S02]  /*5090*/  IMAD.IADD R5, R13, 0x1, R5 ;  /* 0x000000010d057824 */ /* 0x000fe400078e0205 */
[----:B------:R-:W-:Y:S03]  /*50a0*/  IMAD.WIDE.U32 R12, R112, c[0x0][0x208], RZ ;  /* 0x00008200700c7a25 */ /* 0x000fe600078e00ff */
[----:B------:R-:W-:Y:S01]  /*50b0*/  IADD3.X R5, R184, UR20, R5, P6, P5 ;  /* 0x00000014b8057c10 */ /* 0x000fe2000b7ea405 */
[----:B------:R-:W-:Y:S01]  /*50c0*/  IMAD R7, R112, c[0x0][0x20c], R7 ;  /* 0x0000830070077a24 */ /* 0x000fe200078e0207 */
[----:B------:R-:W-:Y:S03]  /*50d0*/  LEA R4, P5, R12, R4, 0x6 ;  /* 0x000000040c047211 */ /* 0x000fe600078a30ff */
[----:B------:R-:W-:Y:S01]  /*50e0*/  IMAD.IADD R8, R13, 0x1, R7 ;  /* 0x000000010d087824 */ /* 0x000fe200078e0207 */
[----:B------:R-:W-:Y:S04]  /*50f0*/  LEA R14, P6, R4, c[0x0][0x1f0], 0x1 ;  /* 0x00007c00040e7a11 */ /* 0x000fe800078c08ff */
[----:B------:R-:W-:Y:S02]  /*5100*/  LEA.HI.X R5, R12, R5, R8, 0x6, P5 ;  /* 0x000000050c057211 */ /* 0x000fe400028f3408 */
[----:B------:R-:W-:Y:S02]  /*5110*/  LEA R8, P5, R6, c[0x0][0x280], 0x2 ;  /* 0x0000a00006087a11 */ /* 0x000fe400078a10ff */
[----:B------:R-:W-:Y:S01]  /*5120*/  LEA.HI.X R15, R4, c[0x0][0x1f4], R5, 0x1, P6 ;  /* 0x00007d00040f7a11 */ /* 0x000fe200030f0c05 */
[----:B------:R-:W-:Y:S01]  /*5130*/  IMAD.U32 R4, RZ, RZ, UR7 ;  /* 0x00000007ff047e24 */ /* 0x000fe2000f8e00ff */
[----:B------:R-:W-:Y:S01]  /*5140*/  LEA.HI.X R9, R6, c[0x0][0x284], R9, 0x2, P5 ;  /* 0x0000a10006097a11 */ /* 0x000fe200028f1409 */
[----:B------:R-:W-:Y:S01]  /*5150*/  IMAD.U32 R5, RZ, RZ, UR7 ;  /* 0x00000007ff057e24 */ /* 0x000fe2000f8e00ff */
[----:B------:R-:W-:Y:S01]  /*5160*/  ISETP.LT.OR P5, PT, R11, 0x1, P3 ;  /* 0x000000010b00780c */ /* 0x000fe20001fa1670 */
[----:B------:R-:W-:Y:S01]  /*5170*/  IMAD R7, R4, 0x2000, R195 ;  /* 0x0000200004077824 */ /* 0x000fe200078e02c3 */
[----:B------:R-:W-:Y:S01]  /*5180*/  IADD3 R12, P6, R14, UR12, RZ ;  /* 0x0000000c0e0c7c10 */ /* 0x000fe2000ffde0ff */
[----:B------:R-:W-:Y:S03]  /*5190*/  @!P1 IMAD R5, R5, 0x40, R188 ;  /* 0x0000004005059824 */ /* 0x000fe600078e02bc */
[----:B------:R-:W-:Y:S02]  /*51a0*/  IADD3.X R13, R15, UR11, RZ, P6, !PT ;  /* 0x0000000b0f0d7c10 */ /* 0x000fe4000b7fe4ff */
[----:B------:R-:W-:Y:S01]  /*51b0*/  ISETP.LT.OR P6, PT, R11, 0x21, P3 ;  /* 0x000000210b00780c */ /* 0x000fe20001fc1670 */
[----:B------:R-:W-:Y:S04]  /*51c0*/  @!P1 IMAD.SHL.U32 R11, R5, 0x4, RZ ;  /* 0x00000004050b9824 */ /* 0x000fe800078e00ff */
[----:B------:R-:W-:Y:S01]  /*51d0*/  @!PT LDS RZ, [RZ] ;  /* 0x00000000fffff984 */ /* 0x000fe20000000800 */
[----:B------:R-:W-:Y:S01]  /*51e0*/  @!PT LDS RZ, [RZ] ;  /* 0x00000000fffff984 */ /* 0x000fe20000000800 */
[----:B------:R-:W-:Y:S01]  /*51f0*/  @!PT LDS RZ, [RZ] ;  /* 0x00000000fffff984 */ /* 0x000fe20000000800 */
[----:B------:R1:W-:Y:S08]  /*5200*/  LDGSTS.E.BYPASS.LTC128B.128 [R7], [R14.64], !P5 ;  /* 0x000000000e077fae */ /* 0x0003f0000e901d52 */
[----:B------:R1:W-:Y:S08]  /*5210*/  LDGSTS.E.BYPASS.LTC128B.128 [R7+0x1000], [R12.64], !P6 ;  /* 0x010000000c077fae */ /* 0x0003f0000f101d52 */
[----:B------:R1:W-:Y:S02]  /*5220*/  @!P1 LDGSTS.E.BYPASS.LTC128B.128 [R11+0xc280], [R8.64] ;  /* 0x0c280000080b9fae */ /* 0x0003e4000b901d52 */
.L_x_343:
        /* <DEDUP_REMOVED lines=10> */
[----:B------:R-:W-:Y:S01]  /*52d0*/  IMAD.SHL.U32 R207, R207, 0x1000, RZ ;  /* 0x00001000cfcf7824 */ /* 0x000fe200078e00ff */
[----:B------:R-:W2:Y:S01]  /*52e0*/  LDSM.16.M88.4 R28, [R113+0x11480] ;  /* 0x01148000711c783b */ /* 0x000ea20000000200 */
[----:B------:R-:W-:Y:S02]  /*52f0*/  UISETP.GE.AND UP1, UPT, UR23, 0x1, UPT ;  /* 0x000000011700788c */ /* 0x000fe4000bf26270 */
[-C--:B------:R-:W-:Y:S01]  /*5300*/  HMMA.16816.F32 R12, R104, R102.reuse, RZ ;  /* 0x00000066680c723c */ /* 0x080fe200000018ff */
[----:B------:R-:W-:Y:S01]  /*5310*/  LDSM.16.M88.4 R104, [R112+0x11480] ;  /* 0x011480007068783b */ /* 0x000fe20000000200 */
[----:B------:R-:W-:Y:S02]  /*5320*/  UIADD3 UR4, UR7, 0x1, URZ ;  /* 0x0000000107047890 */ /* 0x000fe4000fffe03f */
[----:B------:R-:W-:Y:S02]  /*5330*/  UISETP.GE.AND UP0, UPT, UR7, 0x1, UPT ;  /* 0x000000010700788c */ /* 0x000fe4000bf06270 */
[----:B------:R-:W-:Y:S02]  /*5340*/  USEL UR5, UR27, URZ, !UP2 ;  /* 0x0000003f1b057287 */ /* 0x000fe4000d000000 */
[----:B------:R-:W-:Y:S01]  /*5350*/  HMMA.16816.F32 R16, R32, R102, RZ ;  /* 0x000000662010723c */ /* 0x000fe200000018ff */
[----:B------:R-:W-:Y:S01]  /*5360*/  LDSM.16.MT88.4 R100, [R173+0x1800] ;  /* 0x00180000ad64783b */ /* 0x000fe20000004200 */
[----:B------:R-:W-:Y:S02]  /*5370*/  USEL UR23, UR17, URZ, !UP1 ;  /* 0x0000003f11177287 */ /* 0x000fe4000c800000 */
[----:B------:R-:W-:Y:S01]  /*5380*/  USEL UR7, UR4, URZ, !UP0 ;  /* 0x0000003f04077287 */ /* 0x000fe2000c000000 */
        /* <DEDUP_REMOVED lines=41> */
[----:B------:R-:W-:Y:S02]  /*5620*/  LEA.HI.X.SX32 R207, R207, R197, 0x1, P5 ;  /* 0x000000c5cfcf7211 */ /* 0x000fe400028f0eff */
[C---:B------:R-:W-:Y:S01]  /*5630*/  LEA R108, P5, R20.reuse, c[0x0][0x220], 0x2 ;  /* 0x00008800146c7a11 */ /* 0x040fe200078a10ff */
[C---:B------:R-:W-:Y:S04]  /*5640*/  HMMA.16816.F32 R8, R104.reuse, R100, R8 ;  /* 0x000000646808723c */ /* 0x040fe80000001808 */
[----:B------:R-:W-:Y:S01]  /*5650*/  LEA.HI.X R109, R20, c[0x0][0x224], R207, 0x2, P5 ;  /* 0x00008900146d7a11 */ /* 0x000fe200028f14cf */
[----:B------:R-:W-:Y:S01]  /*5660*/  IMAD.MOV.U32 R207, RZ, RZ, R139 ;  /* 0x000000ffffcf7224 */ /* 0x000fe200078e008b */
[----:B------:R-:W1:Y:S01]  /*5670*/  LDSM.16.MT88.4 R20, [R174+0x10480] ;  /* 0x01048000ae14783b */ /* 0x000e620000004200 */
[----:B------:R-:W-:Y:S01]  /*5680*/  ISETP.GE.AND P5, PT, R139, UR16, PT ;  /* 0x000000108b007c0c */ /* 0x000fe2000bfa6270 */
[-C--:B------:R-:W-:Y:S02]  /*5690*/  HMMA.16816.F32 R12, R104, R102.reuse, R12 ;  /* 0x00000066680c723c */ /* 0x080fe4000000180c */
[----:B------:R-:W-:Y:S05]  /*56a0*/  LDSM.16.MT88.4 R104, [R136+0x4880] ;  /* 0x004880008868783b */ /* 0x000fea0000004200 */
[----:B------:R-:W-:Y:S01]  /*56b0*/  RED.E.ADD.F32.FTZ.RN.STRONG.GPU [R108.64], R4 ;  /* 0x000000046c00798e */ /* 0x000fe2000c10e792 */
[----:B------:R-:W-:Y:S03]  /*56c0*/  HMMA.16816.F32 R16, R32, R102, R16 ;  /* 0x000000662010723c */ /* 0x000fe60000001810 */
        /* <DEDUP_REMOVED lines=93> */
.L_x_323:
[----:B------:R-:W-:Y:S05]  /*5ca0*/  @P1 EXIT ;  /* 0x000000000000194d */ /* 0x000fea0003800000 */
[----:B------:R-:W1:Y:S01]  /*5cb0*/  S2R R0, SR_CTAID.Y ;  /* 0x0000000000007919 */ /* 0x000e620000002600 */
[----:B------:R-:W-:Y:S01]  /*5cc0*/  MOV R2, 0x1 ;  /* 0x0000000100027802 */ /* 0x000fe20000000f00 */
[----:B------:R-:W-:-:S02]  /*5cd0*/  USHF.L.U32 UR5, UR13, 0xd, URZ ;  /* 0x0000000d0d057899 */ /* 0x000fc4000800063f */
[----:B------:R-:W2:Y:S04]  /*5ce0*/  S2R R3, SR_TID.X ;  /* 0x0000000000037919 */ /* 0x000ea80000002100 */
[----:B------:R-:W-:Y:S01]  /*5cf0*/  BAR.SYNC.DEFER_BLOCKING 0x1, 0x100 ;  /* 0x0044000000007b1d */ /* 0x000fe20000010000 */
[----:B------:R-:W-:Y:S01]  /*5d00*/  ISETP.NE.AND P1, PT, R2, c[0x0][0x338], PT ;  /* 0x0000ce0002007a0c */ /* 0x000fe20003f25270 */
[----:B------:R-:W-:-:S04]  /*5d10*/  USHF.R.S32.HI UR4, URZ, 0x1f, UR5 ;  /* 0x0000001f3f047899 */ /* 0x000fc80008011405 */
[----:B------:R-:W3:Y:S08]  /*5d20*/  S2R R2, SR_CTAID.Z ;  /* 0x0000000000027919 */ /* 0x000ef00000002700 */
[----:B-1----:R-:W-:Y:S01]  /*5d30*/  @P1 IMAD.HI.U32 R4, R0, c[0x0][0x33c], RZ ;  /* 0x0000cf0000041a27 */ /* 0x002fe200078e00ff */
[----:B--2---:R-:W-:-:S04]  /*5d40*/  IADD3 R6, P0, R3, UR5, RZ ;  /* 0x0000000503067c10 */ /* 0x004fc8000ff1e0ff */
[----:B------:R-:W-:Y:S02]  /*5d50*/  @P1 SHF.R.U32.HI R0, RZ, c[0x0][0x340], R4 ;  /* 0x0000d000ff001a19 */ /* 0x000fe40000011604 */
[----:B------:R-:W-:Y:S02]  /*5d60*/  LEA.HI.X.SX32 R7, R3, UR4, 0x1, P0 ;  /* 0x0000000403077c11 */ /* 0x000fe400080f0eff */
[----:B------:R-:W-:-:S03]  /*5d70*/  SHF.R.S32.HI R3, RZ, 0x1f, R0 ;  /* 0x0000001fff037819 */ /* 0x000fc60000011400 */
[----:B------:R-:W-:-:S04]  /*5d80*/  IMAD.WIDE.U32 R8, R0, c[0x0][0x328], R6 ;  /* 0x0000ca0000087a25 */ /* 0x000fc800078e0006 */
[C---:B------:R-:W-:Y:S02]  /*5d90*/  IMAD R5, R3.reuse, c[0x0][0x328], RZ ;  /* 0x0000ca0003057a24 */ /* 0x040fe400078e02ff */
[----:B------:R-:W-:Y:S02]  /*5da0*/  IMAD R3, R3, c[0x0][0x300], RZ ;  /* 0x0000c00003037a24 */ /* 0x000fe400078e02ff */
[----:B------:R-:W-:-:S04]  /*5db0*/  IMAD.WIDE.U32 R6, R0, c[0x0][0x300], R6 ;  /* 0x0000c00000067a25 */ /* 0x000fc800078e0006 */
[C---:B------:R-:W-:Y:S02]  /*5dc0*/  IMAD R4, R0.reuse, c[0x0][0x32c], R5 ;  /* 0x0000cb0000047a24 */ /* 0x040fe400078e0205 */
[----:B------:R-:W-:Y:S01]  /*5dd0*/  IMAD R3, R0, c[0x0][0x304], R3 ;  /* 0x0000c10000037a24 */ /* 0x000fe200078e0203 */
[----:B---3--:R-:W-:Y:S02]  /*5de0*/  SHF.R.S32.HI R0, RZ, 0x1f, R2 ;  /* 0x0000001fff007819 */ /* 0x008fe40000011402 */
[----:B------:R-:W-:Y:S02]  /*5df0*/  IADD3 R9, R9, R4, RZ ;  /* 0x0000000409097210 */ /* 0x000fe40007ffe0ff */
[----:B------:R-:W-:Y:S01]  /*5e00*/  IADD3 R7, R7, R3, RZ ;  /* 0x0000000307077210 */ /* 0x000fe20007ffe0ff */
[----:B------:R-:W-:Y:S02]  /*5e10*/  IMAD R3, R0, c[0x0][0x330], RZ ;  /* 0x0000cc0000037a24 */ /* 0x000fe400078e02ff */
[----:B------:R-:W-:-:S04]  /*5e20*/  IMAD.WIDE.U32 R8, R2, c[0x0][0x330], R8 ;  /* 0x0000cc0002087a25 */ /* 0x000fc800078e0008 */
[----:B------:R-:W-:Y:S01]  /*5e30*/  IMAD R3, R2, c[0x0][0x334], R3 ;  /* 0x0000cd0002037a24 */ /* 0x000fe200078e0203 */
[----:B------:R-:W-:Y:S01]  /*5e40*/  LEA R10, P1, R8, c[0x0][0x310], 0x2 ;  /* 0x0000c400080a7a11 */ /* 0x000fe200078210ff */
[----:B------:R-:W-:Y:S02]  /*5e50*/  IMAD R5, R0, c[0x0][0x308], RZ ;  /* 0x0000c20000057a24 */ /* 0x000fe400078e02ff */
[----:B------:R-:W-:Y:S01]  /*5e60*/  IMAD.WIDE.U32 R6, R2, c[0x0][0x308], R6 ;  /* 0x0000c20002067a25 */ /* 0x000fe200078e0006 */
[----:B------:R-:W-:-:S03]  /*5e70*/  IADD3 R3, R9, R3, RZ ;  /* 0x0000000309037210 */ /* 0x000fc60007ffe0ff */
[----:B------:R-:W-:Y:S01]  /*5e80*/  IMAD R5, R2, c[0x0][0x30c], R5 ;  /* 0x0000c30002057a24 */ /* 0x000fe200078e0205 */
[----:B------:R-:W-:Y:S02]  /*5e90*/  LEA.HI.X R11, R8, c[0x0][0x314], R3, 0x2, P1 ;  /* 0x0000c500080b7a11 */ /* 0x000fe400008f1403 */
[C---:B------:R-:W-:Y:S02]  /*5ea0*/  LEA R2, P0, R6.reuse, c[0x0][0x2e8], 0x2 ;  /* 0x0000ba0006027a11 */ /* 0x040fe400078010ff */
[----:B------:R-:W-:Y:S01]  /*5eb0*/  IADD3 R5, R7, R5, RZ ;  /* 0x0000000507057210 */ /* 0x000fe20007ffe0ff */
[----:B------:R-:W-:Y:S03]  /*5ec0*/  RED.E.ADD.F32.FTZ.RN.STRONG.GPU [R10.64], R36 ;  /* 0x000000240a00798e */ /* 0x000fe6000c10e792 */
[----:B------:R-:W-:Y:S01]  /*5ed0*/  LEA.HI.X R3, R6, c[0x0][0x2ec], R5, 0x2, P0 ;  /* 0x0000bb0006037a11 */ /* 0x000fe200000f1405 */
        /* <DEDUP_REMOVED lines=64> */
.L_x_345:
        /* <DEDUP_REMOVED lines=10> */
.L_x_5618:


//--------------------- .text._ZN7cutlass13device_kernelIN5flash19enable_sm80_to_sm89INS1_16FlashAttnBwdSm80INS1_25CollectiveMainloopBwdSm80ILi2ELi2EN4cute5tupleIJNS5_1CILi64EEENS7_ILi128EEES8_EEENS_6half_tEfNS_4arch4Sm80ELb0ELb1ELb1ELb0ELb1ELb0ELb0ELb0ELi2ELi2ELi4ELi2ELb1EEENS1_24CollectiveEpilogueBwdGQAISA_fSD_Li256ELb0ELb1EEENS1_19SingleTileSchedulerILb0ELb0ELb0ELi128EEEEEEEEEvNT_6ParamsE --------------------------
	.section	.text._ZN7cutlass13device_kernelIN5flash19enable_sm80_to_sm89INS1_16FlashAttnBwdSm80INS1_25CollectiveMainloopBwdSm80ILi2ELi2EN4cute5tupleIJNS5_1CILi64EEENS7_ILi128EEES8_EEENS_6half_tEfNS_4arch4Sm80ELb0ELb1ELb1ELb0ELb1ELb0ELb0ELb0ELi2ELi2ELi4ELi2ELb1EEENS1_24CollectiveEpilogueBwdGQAISA_fSD_Li256ELb0ELb1EEENS1_19SingleTileSchedulerILb0ELb0ELb0ELi128EEEEEEEEEvNT_6ParamsE,"ax",@progbits
	.sectioninfo	@"SHI_REGISTERS=254"
	.align	128
.text._ZN7cutlass13device_kernelIN5flash19enable_sm80_to_sm89INS1_16FlashAttnBwdSm80INS1_25CollectiveMainloopBwdSm80ILi2ELi2EN4cute5tupleIJNS5_1CILi64EEENS7_ILi128EEES8_EEENS_6half_tEfNS_4arch4Sm80ELb0ELb1ELb1ELb0ELb1ELb0ELb0ELb0ELi2ELi2ELi4ELi2ELb1EEENS1_24CollectiveEpilogueBwdGQAISA_fSD_Li256ELb0ELb1EEENS1_19SingleTileSchedulerILb0ELb0ELb0ELi128EEEEEEEEEvNT_6ParamsE:
        .type           _ZN7cutlass13device_kernelIN5flash19enable_sm80_to_sm89INS1_16FlashAttnBwdSm80INS1_25CollectiveMainloopBwdSm80ILi2ELi2EN4cute5tupleIJNS5_1CILi64EEENS7_ILi128EEES8_EEENS_6half_tEfNS_4arch4Sm80ELb0ELb1ELb1ELb0ELb1ELb0ELb0ELb0ELi2ELi2ELi4ELi2ELb1EEENS1_24CollectiveEpilogueBwdGQAISA_fSD_Li256ELb0ELb1EEENS1_19SingleTileSchedulerILb0ELb0ELb0ELi128EEEEEEEEEvNT_6ParamsE,@function
        .size           _ZN7cutlass13device_kernelIN5flash19enable_sm80_to_sm89INS1_16FlashAttnBwdSm80INS1_25CollectiveMainloopBwdSm80ILi2ELi2EN4cute5tupleIJNS5_1CILi64EEENS7_ILi128EEES8_EEENS_6half_tEfNS_4arch4Sm80ELb0ELb1ELb1ELb0ELb1ELb0ELb0ELb0ELi2ELi2ELi4ELi2ELb1EEENS1_24CollectiveEpilogueBwdGQAISA_fSD_Li256ELb0ELb1EEENS1_19SingleTileSchedulerILb0ELb0ELb0ELi128EEEEEEEEEvNT_6ParamsE,(.L_x_5619 - _ZN7cutlass13device_kernelIN5flash19enable_sm80_to_sm89INS1_16FlashAttnBwdSm80INS1_25CollectiveMainloopBwdSm80ILi2ELi2EN4cute5tupleIJNS5_1CILi64EEENS7_ILi128EEES8_EEENS_6half_tEfNS_4arch4Sm80ELb0ELb1ELb1ELb0ELb1ELb0ELb0ELb0ELi2ELi2ELi4ELi2ELb1EEENS1_24CollectiveEpilogueBwdGQAISA_fSD_Li256ELb0ELb1EEENS1_19SingleTileSchedulerILb0ELb0ELb0ELi128EEEEEEEEEvNT_6ParamsE)
        .other          _ZN7cutlass13device_kernelIN5flash19enable_sm80_to_sm89INS1_16FlashAttnBwdSm80INS1_25CollectiveMainloopBwdSm80ILi2ELi2EN4cute5tupleIJNS5_1CILi64EEENS7_ILi128EEES8_EEENS_6half_tEfNS_4arch4Sm80ELb0ELb1ELb1ELb0ELb1ELb0ELb0ELb0ELi2ELi2ELi4ELi2ELb1EEENS1_24CollectiveEpilogueBwdGQAISA_fSD_Li256ELb0ELb1EEENS1_19SingleTileSchedulerILb0ELb0ELb0ELi128EEEEEEEEEvNT_6ParamsE,@"STO_CUDA_ENTRY STV_DEFAULT"
_ZN7cutlass13device_kernelIN5flash19enable_sm80_to_sm89INS1_16FlashAttnBwdSm80INS1_25CollectiveMainloopBwdSm80ILi2ELi2EN4cute5tupleIJNS5_1CILi64EEENS7_ILi128EEES8_EEENS_6half_tEfNS_4arch4Sm80ELb0ELb1ELb1ELb0ELb1ELb0ELb0ELb0ELi2ELi2ELi4ELi2ELb1EEENS1_24CollectiveEpilogueBwdGQAISA_fSD_Li256ELb0ELb1EEENS1_19SingleTileSchedulerILb0ELb0ELb0ELi128EEEEEEEEEvNT_6ParamsE:
        /* <DEDUP_REMOVED lines=25> */
.L_x_346:
        /* <DEDUP_REMOVED lines=53> */
[-C--:B------:R-:W-:Y:S01]  /*04e0*/  LEA.HI R19, R21, R6.reuse, RZ, 0x3 ;  /* 0x0000000615137211 */ /* 0x080fe200078f18ff */
[----:B------:R-:W-:Y:S01]  /*04f0*/  UIMAD UR4, UR23, UR4, URZ ;  /* 0x00000004170472a4 */ /* 0x000fe2000f8e023f */
[----:B------:R-:W-:Y:S01]  /*0500*/  IMAD.U32 R13, RZ, RZ, UR13 ;  /* 0x0000000dff0d7e24 */ /* 0x000fe2000f8e00ff */
[----:B------:R-:W-:Y:S01]  /*0510*/  ULDC UR17, c[0x0][0x198] ;  /* 0x0000660000117ab9 */ /* 0x000fe20000000800 */
[----:B------:R-:W-:Y:S01]  /*0520*/  LOP3.LUT R9, R19, 0xfffffff8, RZ, 0xc0, !PT ;  /* 0xfffffff813097812 */ /* 0x000fe200078ec0ff */
[----:B------:R-:W-:Y:S01]  /*0530*/  UIMAD UR4, UR14, UR5, UR4 ;  /* 0x000000050e0472a4 */ /* 0x000fe2000f8e0204 */
[----:B------:R-:W-:Y:S01]  /*0540*/  SHF.R.S32.HI R186, RZ, 0x3, R19 ;  /* 0x00000003ffba7819 */ /* 0x000fe20000011413 */
[----:B------:R-:W-:Y:S01]  /*0550*/  UIADD3 UR17, -UR15, UR17, URZ ;  /* 0x000000110f117290 */ /* 0x000fe2000fffe13f */
[----:B------:R-:W-:Y:S01]  /*0560*/  LEA.HI R10, R21, R6, RZ, 0x6 ;  /* 0x00000006150a7211 */ /* 0x000fe200078f30ff */
[----:B------:R-:W-:Y:S01]  /*0570*/  IMAD.IADD R18, R6, 0x1, -R9 ;  /* 0x0000000106127824 */ /* 0x000fe200078e0a09 */
[----:B------:R-:W-:Y:S01]  /*0580*/  SHF.R.S32.HI R187, RZ, 0x1f, R186 ;  /* 0x0000001fffbb7819 */ /* 0x000fe200000114ba */
[----:B------:R-:W-:Y:S01]  /*0590*/  @P0 IMAD.HI.U32 R0, R5, c[0x0][0x24c], RZ ;  /* 0x0000930005000a27 */ /* 0x000fe200078e00ff */
[----:B------:R-:W-:Y:S01]  /*05a0*/  SHF.R.S32.HI R10, RZ, 0x6, R10 ;  /* 0x00000006ff0a7819 */ /* 0x000fe2000001140a */
[----:B------:R-:W-:Y:S01]  /*05b0*/  UMOV UR22, 0x6 ;  /* 0x0000000600167882 */ /* 0x000fe20000000000 */
[----:B------:R-:W-:Y:S01]  /*05c0*/  IADD3 R4, -R186, UR17, RZ ;  /* 0x00000011ba047c10 */ /* 0x000fe2000fffe1ff */
[----:B------:R-:W-:Y:S01]  /*05d0*/  IMAD.SHL.U32 R190, R18, 0x8, RZ ;  /* 0x0000000812be7824 */ /* 0x000fe200078e00ff */
[----:B------:R-:W-:Y:S01]  /*05e0*/  @P0 SHF.R.U32.HI R3, RZ, c[0x0][0x250], R0 ;  /* 0x00009400ff030a19 */ /* 0x000fe20000011600 */
[----:B------:R-:W-:Y:S01]  /*05f0*/  IMAD.WIDE R12, R13, 0x80, R186 ;  /* 0x000000800d0c7825 */ /* 0x000fe200078e02ba */
[----:B------:R-:W-:Y:S01]  /*0600*/  ISETP.GE.AND P6, PT, R4, 0x1, PT ;  /* 0x000000010400780c */ /* 0x000fe20003fc6270 */
[----:B------:R-:W-:Y:S01]  /*0610*/  ULDC.64 UR10, c[0x0][0x1d8] ;  /* 0x00007600000a7ab9 */ /* 0x000fe20000000a00 */
[----:B------:R-:W-:Y:S01]  /*0620*/  SHF.R.S32.HI R0, RZ, 0x1f, R3 ;  /* 0x0000001fff007819 */ /* 0x000fe20000011403 */
[----:B------:R-:W-:Y:S01]  /*0630*/  IMAD.SHL.U32 R11, R186, 0x40, RZ ;  /* 0x00000040ba0b7824 */ /* 0x000fe200078e00ff */
[--C-:B------:R-:W-:Y:S01]  /*0640*/  SHF.R.S32.HI R191, RZ, 0x1f, R190.reuse ;  /* 0x0000001fffbf7819 */ /* 0x100fe200000114be */
[----:B------:R-:W-:Y:S01]  /*0650*/  IMAD.SHL.U32 R25, R10, 0x200, RZ ;  /* 0x000002000a197824 */ /* 0x000fe200078e00ff */
[----:B------:R-:W-:Y:S01]  /*0660*/  ISETP.GE.AND P5, PT, R4, 0x21, PT ;  /* 0x000000210400780c */ /* 0x000fe20003fa6270 */
[----:B------:R-:W-:Y:S01]  /*0670*/  IMAD R2, R0, c[0x0][0x1e0], RZ ;  /* 0x0000780000027a24 */ /* 0x000fe200078e02ff */
[----:B------:R-:W-:Y:S01]  /*0680*/  LOP3.LUT R11, R11, 0x1c0, RZ, 0xc0, !PT ;  /* 0x000001c00b0b7812 */ /* 0x000fe200078ec0ff */
[C---:B------:R-:W-:Y:S01]  /*0690*/  IMAD.WIDE.U32 R8, R3.reuse, c[0x0][0x1e0], R190 ;  /* 0x0000780003087a25 */ /* 0x040fe200078e00be */
[----:B------:R-:W-:Y:S01]  /*06a0*/  USHF.L.U64.HI UR20, UR10, UR22, UR11 ;  /* 0x000000160a147299 */ /* 0x000fe2000801020b */
[C---:B------:R-:W-:Y:S01]  /*06b0*/  ISETP.GE.OR P2, PT, R190.reuse, c[0x0][0x1cc], !P6 ;  /* 0x00007300be007a0c */ /* 0x040fe20007746670 */
[----:B------:R-:W-:Y:S01]  /*06c0*/  USHF.L.U32 UR10, UR10, 0x6, URZ ;  /* 0x000000060a0a7899 */ /* 0x000fe2000800063f */
[----:B------:R-:W-:Y:S01]  /*06d0*/  IMAD R2, R3, c[0x0][0x1e4], R2 ;  /* 0x0000790003027a24 */ /* 0x000fe200078e0202 */
[----:B------:R-:W-:Y:S01]  /*06e0*/  ISETP.GE.OR P1, PT, R190, c[0x0][0x1cc], !P5 ;  /* 0x00007300be007a0c */ /* 0x000fe20006f26670 */
[----:B------:R-:W-:Y:S01]  /*06f0*/  IMAD R0, R0, c[0x0][0x1b0], RZ ;  /* 0x00006c0000007a24 */ /* 0x000fe200078e02ff */
[C---:B------:R-:W-:Y:S01]  /*0700*/  ISETP.GE.AND P4, PT, R4.reuse, 0x41, PT ;  /* 0x000000410400780c */ /* 0x040fe20003f86270 */
[----:B------:R-:W-:Y:S01]  /*0710*/  IMAD.IADD R9, R9, 0x1, R2 ;  /* 0x0000000109097824 */ /* 0x000fe200078e0202 */
[----:B------:R-:W-:Y:S01]  /*0720*/  SHF.R.U32.HI R2, RZ, 0x3, R11 ;  /* 0x00000003ff027819 */ /* 0x000fe2000001160b */
[----:B------:R-:W-:Y:S01]  /*0730*/  IMAD R0, R3, c[0x0][0x1b4], R0 ;  /* 0x00006d0003007a24 */ /* 0x000fe200078e0200 */
[----:B------:R-:W-:Y:S01]  /*0740*/  ISETP.GE.AND P3, PT, R4, 0x61, PT ;  /* 0x000000610400780c */ /* 0x000fe20003f66270 */
[----:B------:R-:W-:Y:S01]  /*0750*/  IMAD.WIDE.U32 R14, R14, c[0x0][0x1e8], R8 ;  /* 0x00007a000e0e7a25 */ /* 0x000fe200078e0008 */
[----:B------:R-:W-:-:S02]  /*0760*/  LOP3.LUT R9, R11, 0x38, R190, 0xf8, !PT ;  /* 0x000000380b097812 */ /* 0x000fc400078ef8be */
[----:B------:R-:W-:Y:S01]  /*0770*/  SHF.R.S32.HI R8, RZ, 0x1f, R5 ;  /* 0x0000001fff087819 */ /* 0x000fe20000011405 */
[----:B------:R-:W-:Y:S01]  /*0780*/  IMAD.WIDE.U32 R16, R3, c[0x0][0x1b0], R190 ;  /* 0x00006c0003107a25 */ /* 0x000fe200078e00be */
[----:B------:R-:W-:Y:S01]  /*0790*/  IADD3 R15, R15, UR4, RZ ;  /* 0x000000040f0f7c10 */ /* 0x000fe2000fffe0ff */
[----:B------:R-:W-:Y:S01]  /*07a0*/  ULDC.64 UR4, c[0x0][0x1b8] ;  /* 0x00006e0000047ab9 */ /* 0x000fe20000000a00 */
[----:B------:R-:W-:Y:S01]  /*07b0*/  LOP3.LUT R9, R25, R9, R2, 0xf6, !PT ;  /* 0x0000000919097212 */ /* 0x000fe200078ef602 */
[----:B------:R-:W-:Y:S01]  /*07c0*/  IMAD R3, R13, c[0x0][0x1d8], RZ ;  /* 0x000076000d037a24 */ /* 0x000fe200078e02ff */
[----:B------:R-:W-:Y:S01]  /*07d0*/  UIMAD UR4, UR23, UR4, URZ ;  /* 0x00000004170472a4 */ /* 0x000fe2000f8e023f */
[----:B------:R-:W-:Y:S01]  /*07e0*/  IMAD.WIDE.U32 R22, R12, c[0x0][0x1d8], R14 ;  /* 0x000076000c167a25 */ /* 0x000fe200078e000e */
[----:B------:R-:W-:Y:S02]  /*07f0*/  ISETP.GE.OR P6, PT, R190, c[0x0][0x19c], !P6 ;  /* 0x00006700be007a0c */ /* 0x000fe400077c6670 */
[----:B------:R-:W-:Y:S01]  /*0800*/  UIMAD UR8, UR14, UR5, UR4 ;  /* 0x000000050e0872a4 */ /* 0x000fe2000f8e0204 */
[----:B------:R-:W-:Y:S01]  /*0810*/  IMAD R3, R12, c[0x0][0x1dc], R3 ;  /* 0x000077000c037a24 */ /* 0x000fe200078e0203 */
[C---:B------:R-:W-:Y:S01]  /*0820*/  LEA R26, P0, R22.reuse, c[0x0][0x1c0], 0x1 ;  /* 0x00007000161a7a11 */ /* 0x040fe200078008ff */
[----:B------:R-:W-:Y:S01]  /*0830*/  IMAD.IADD R17, R17, 0x1, R0 ;  /* 0x0000000111117824 */ /* 0x000fe200078e0200 */
[----:B------:R-:W-:Y:S01]  /*0840*/  ULDC.64 UR4, c[0x0][0x188] ;  /* 0x0000620000047ab9 */ /* 0x000fe20000000a00 */
[----:B------:R-:W-:Y:S01]  /*0850*/  IMAD.IADD R3, R23, 0x1, R3 ;  /* 0x0000000117037824 */ /* 0x000fe200078e0203 */
[----:B------:R-:W-:Y:S01]  /*0860*/  UIMAD.WIDE.U32 UR6, UR14, UR4, URZ ;  /* 0x000000040e0672a5 */ /* 0x000fe2000f8e003f */
[----:B------:R-:W-:Y:S01]  /*0870*/  IMAD.U32 R14, RZ, RZ, UR14 ;  /* 0x0000000eff0e7e24 */ /* 0x000fe2000f8e00ff */
[----:B------:R-:W-:Y:S01]  /*0880*/  UIMAD UR4, UR23, UR4, URZ ;  /* 0x00000004170472a4 */ /* 0x000fe2000f8e023f */
[----:B------:R-:W-:Y:S01]  /*0890*/  IMAD.SHL.U32 R9, R9, 0x2, RZ ;  /* 0x0000000209097824 */ /* 0x000fe200078e00ff */
[----:B------:R-:W-:Y:S01]  /*08a0*/  LEA.HI.X R27, R22, c[0x0][0x1c4], R3, 0x1, P0 ;  /* 0x00007100161b7a11 */ /* 0x000fe200000f0c03 */
[----:B------:R-:W-:Y:S01]  /*08b0*/  IMAD.WIDE.U32 R14, R14, c[0x0][0x1b8], R16 ;  /* 0x00006e000e0e7a25 */ /* 0x000fe200078e0010 */
[----:B------:R-:W-:-:S02]  /*08c0*/  IADD3 R2, P0, R26, UR10, RZ ;  /* 0x0000000a1a027c10 */ /* 0x000fc4000ff1e0ff */
[C---:B------:R-:W-:Y:S01]  /*08d0*/  ISETP.GE.OR P5, PT, R190.reuse, c[0x0][0x19c], !P5 ;  /* 0x00006700be007a0c */ /* 0x040fe20006fa6670 */
[----:B------:R-:W-:Y:S01]  /*08e0*/  @!PT LDS RZ, [RZ] ;  /* 0x00000000fffff984 */ /* 0x000fe20000000800 */
[----:B------:R-:W-:Y:S01]  /*08f0*/  @!PT LDS RZ, [RZ] ;  /* 0x00000000fffff984 */ /* 0x000fe20000000800 */
[----:B------:R-:W-:Y:S01]  /*0900*/  @!PT LDS RZ, [RZ] ;  /* 0x00000000fffff984 */ /* 0x000fe20000000800 */
[----:B------:R1:W-:Y:S01]  /*0910*/  LDGSTS.E.BYPASS.LTC128B.128 [R9+0x4080], [R26.64], !P2 ;  /* 0x040800001a097fae */ /* 0x0003e2000d101d52 */
[----:B------:R-:W-:Y:S01]  /*0920*/  IADD3.X R3, R27, UR20, RZ, P0, !PT ;  /* 0x000000141b037c10 */ /* 0x000fe200087fe4ff */
[----:B------:R-:W-:Y:S01]  /*0930*/  IMAD R0, R13, c[0x0][0x1a8], RZ ;  /* 0x00006a000d007a24 */ /* 0x000fe200078e02ff */
[----:B------:R-:W-:Y:S01]  /*0940*/  ISETP.GE.OR P0, PT, R190, c[0x0][0x1cc], !P4 ;  /* 0x00007300be007a0c */ /* 0x000fe20006706670 */
[----:B------:R-:W-:Y:S01]  /*0950*/  IMAD.WIDE.U32 R22, R186, c[0x0][0x178], RZ ;  /* 0x00005e00ba167a25 */ /* 0x000fe200078e00ff */
[----:B------:R-:W-:Y:S01]  /*0960*/  IADD3 R15, R15, UR8, RZ ;  /* 0x000000080f0f7c10 */ /* 0x000fe2000fffe0ff */
[----:B------:R-:W-:Y:S01]  /*0970*/  UIMAD UR8, UR14, UR5, UR4 ;  /* 0x000000050e0872a4 */ /* 0x000fe2000f8e0204 */
[----:B------:R2:W-:Y:S01]  /*0980*/  LDGSTS.E.BYPASS.LTC128B.128 [R9+0x5080], [R2.64], !P1 ;  /* 0x0508000002097fae */ /* 0x0005e2000c901d52 */
[----:B------:R-:W-:Y:S01]  /*0990*/  IADD3 R30, P1, R2, UR10, RZ ;  /* 0x0000000a021e7c10 */ /* 0x000fe2000ff3e0ff */
[----:B------:R-:W-:Y:S01]  /*09a0*/  ULDC.64 UR4, c[0x0][0x278] ;  /* 0x00009e0000047ab9 */ /* 0x000fe20000000a00 */
[----:B------:R-:W-:Y:S01]  /*09b0*/  IMAD.WIDE.U32 R16, R5, c[0x0][0x180], R190 ;  /* 0x0000600005107a25 */ /* 0x000fe200078e00be */
[----:B------:R-:W-:Y:S01]  /*09c0*/  UIMAD UR9, UR23, UR4, URZ ;  /* 0x00000004170972a4 */ /* 0x000fe2000f8e023f */
[----:B------:R-:W-:Y:S01]  /*09d0*/  IADD3.X R31, R3, UR20, RZ, P1, !PT ;  /* 0x00000014031f7c10 */ /* 0x000fe20008ffe4ff */
[----:B------:R-:W-:Y:S01]  /*09e0*/  UIMAD.WIDE.U32 UR26, UR14, UR4, URZ ;  /* 0x000000040e1a72a5 */ /* 0x000fe2000f8e003f */
[C---:B------:R-:W-:Y:S01]  /*09f0*/  IMAD R0, R12.reuse, c[0x0][0x1ac], R0 ;  /* 0x00006b000c007a24 */ /* 0x040fe200078e0200 */
[----:B------:R-:W-:Y:S01]  /*0a00*/  UIMAD UR9, UR14, UR5, UR9 ;  /* 0x000000050e0972a4 */ /* 0x000fe2000f8e0209 */
[----:B------:R-:W-:Y:S01]  /*0a10*/  IMAD.WIDE.U32 R12, R12, c[0x0][0x1a8], R14 ;  /* 0x00006a000c0c7a25 */ /* 0x000fe200078e000e */
[----:B------:R3:W-:Y:S01]  /*0a20*/  LDGSTS.E.BYPASS.LTC128B.128 [R9+0x6080], [R30.64], !P0 ;  /* 0x060800001e097fae */ /* 0x0007e2000c101d52 */
[----:B------:R-:W-:Y:S01]  /*0a30*/  ULDC.64 UR4, c[0x0][0x290] ;  /* 0x0000a40000047ab9 */ /* 0x000fe20000000a00 */
[----:B------:R-:W-:Y:S01]  /*0a40*/  ISETP.GE.OR P4, PT, R190, c[0x0][0x19c], !P4 ;  /* 0x00006700be007a0c */ /* 0x000fe20006786670 */
[----:B------:R-:W-:Y:S01]  /*0a50*/  IMAD.IADD R0, R13, 0x1, R0 ;  /* 0x000000010d007824 */ /* 0x000fe200078e0200 */
[----:B------:R-:W-:Y:S01]  /*0a60*/  UIADD3 UR8, UR7, UR8, URZ ;  /* 0x0000000807087290 */ /* 0x000fe2000fffe03f */
[----:B------:R-:W-:Y:S01]  /*0a70*/  IMAD.SHL.U32 R188, R6, 0x4, RZ ;  /* 0x0000000406bc7824 */ /* 0x000fe200078e00ff */
[----:B------:R-:W-:Y:S01]  /*0a80*/  UIADD3 UR9, UR27, UR9, URZ ;  /* 0x000000091b097290 */ /* 0x000fe2000fffe03f */
[----:B------:R-:W-:Y:S01]  /*0a90*/  IMAD R183, R187, c[0x0][0x178], RZ ;  /* 0x00005e00bbb77a24 */ /* 0x000fe200078e02ff */
[----:B------:R-:W-:Y:S01]  /*0aa0*/  UIMAD.WIDE.U32 UR24, UR14, UR4, URZ ;  /* 0x000000040e1872a5 */ /* 0x000fe2000f8e003f */
[----:B------:R-:W-:Y:S01]  /*0ab0*/  IMAD.WIDE.U32 R32, R206, c[0x0][0x178], RZ ;  /* 0x00005e00ce207a25 */ /* 0x000fe200078e00ff */
[----:B-1----:R-:W-:-:S02]  /*0ac0*/  LEA R26, P0, R12, c[0x0][0x190], 0x1 ;  /* 0x000064000c1a7a11 */ /* 0x002fc400078008ff */
[----:B------:R-:W-:Y:S01]  /*0ad0*/  SHF.R.S32.HI R189, RZ, 0x1f, R188 ;  /* 0x0000001fffbd7819 */ /* 0x000fe200000114bc */
[----:B------:R-:W-:Y:S01]  /*0ae0*/  IMAD R183, R186, c[0x0][0x17c], R183 ;  /* 0x00005f00bab77a24 */ /* 0x000fe200078e02b7 */
[----:B------:R-:W-:Y:S01]  /*0af0*/  LEA.HI.X R27, R12, c[0x0][0x194], R0, 0x1, P0 ;  /* 0x000065000c1b7a11 */ /* 0x000fe200000f0c00 */
[----:B------:R-:W-:Y:S01]  /*0b00*/  IMAD R0, R8, c[0x0][0x270], RZ ;  /* 0x00009c0008007a24 */ /* 0x000fe200078e02ff */
[----:B------:R-:W-:Y:S01]  /*0b10*/  ISETP.GT.AND P0, PT, R6, 0xf, PT ;  /* 0x0000000f0600780c */ /* 0x000fe20003f04270 */
[----:B--2---:R-:W-:Y:S01]  /*0b20*/  IMAD R2, R8, c[0x0][0x180], RZ ;  /* 0x0000600008027a24 */ /* 0x004fe200078e02ff */
[----:B------:R-:W-:Y:S01]  /*0b30*/  IADD3 R3, P2, P1, R22, UR6, R16 ;  /* 0x0000000616037c10 */ /* 0x000fe2000f95e010 */
[----:B------:R-:W-:Y:S01]  /*0b40*/  UIMAD UR6, UR23, UR4, URZ ;  /* 0x00000004170672a4 */ /* 0x000fe2000f8e023f */
[----:B------:R-:W-:Y:S01]  /*0b50*/  IMAD.IADD R183, R23, 0x1, R183 ;  /* 0x0000000117b77824 */ /* 0x000fe200078e02b7 */
[----:B------:R-:W-:Y:S01]  /*0b60*/  IADD3 R195, R9, 0x4080, RZ ;  /* 0x0000408009c37810 */ /* 0x000fe20007ffe0ff */
[C---:B------:R-:W-:Y:S01]  /*0b70*/  IMAD R2, R5.reuse, c[0x0][0x184], R2 ;  /* 0x0000610005027a24 */ /* 0x040fe200078e0202 */
[----:B------:R-:W-:Y:S01]  /*0b80*/  UIMAD UR5, UR14, UR5, UR6 ;  /* 0x000000050e0572a4 */ /* 0x000fe2000f8e0206 */
[----:B------:R-:W-:Y:S01]  /*0b90*/  IMAD R13, R5, c[0x0][0x274], R0 ;  /* 0x00009d00050d7a24 */ /* 0x000fe200078e0200 */
[----:B------:R-:W-:Y:S01]  /*0ba0*/  LEA.HI R0, R21, R6, RZ, 0x4 ;  /* 0x0000000615007211 */ /* 0x000fe200078f20ff */
[----:B------:R-:W-:Y:S01]  /*0bb0*/  ULDC.64 UR6, c[0x0][0x208] ;  /* 0x0000820000067ab9 */ /* 0x000fe20000000a00 */
[----:B------:R-:W-:Y:S01]  /*0bc0*/  IMAD.IADD R2, R17, 0x1, R2 ;  /* 0x0000000111027824 */ /* 0x000fe200078e0202 */
[----:B------:R-:W-:Y:S01]  /*0bd0*/  USHF.L.U64.HI UR11, UR6, UR22, UR7 ;  /* 0x00000016060b7299 */ /* 0x000fe20008010207 */
[----:B------:R-:W-:Y:S01]  /*0be0*/  SHF.R.S32.HI R17, RZ, 0x1f, R206 ;  /* 0x0000001fff117819 */ /* 0x000fe200000114ce */
[----:B------:R-:W-:Y:S01]  /*0bf0*/  USHF.L.U32 UR12, UR6, 0x6, URZ ;  /* 0x00000006060c7899 */ /* 0x000fe2000800063f */
[----:B------:R-:W-:Y:S01]  /*0c00*/  IMAD.WIDE.U32 R14, R5, c[0x0][0x270], R188 ;  /* 0x00009c00050e7a25 */ /* 0x000fe200078e00bc */
[----:B------:R-:W-:-:S02]  /*0c10*/  IADD3.X R2, R183, UR8, R2, P2, P1 ;  /* 0x00000008b7027c10 */ /* 0x000fc400097e2402 */
[----:B------:R-:W-:Y:S01]  /*0c20*/  LOP3.LUT R185, R0, 0xfffffff0, RZ, 0xc0, !PT ;  /* 0xfffffff000b97812 */ /* 0x000fe200078ec0ff */
[C---:B------:R-:W-:Y:S01]  /*0c30*/  IMAD R24, R206.reuse, UR11, RZ ;  /* 0x0000000bce187c24 */ /* 0x040fe2000f8e02ff */
[----:B------:R-:W-:Y:S01]  /*0c40*/  IADD3 R194, R9, 0x8080, RZ ;  /* 0x0000808009c27810 */ /* 0x000fe20007ffe0ff */
[----:B------:R-:W-:Y:S02]  /*0c50*/  IMAD.SHL.U32 R23, R206, 0x40, RZ ;  /* 0x00000040ce177824 */ /* 0x000fe400078e00ff */
[----:B------:R-:W-:Y:S02]  /*0c60*/  IMAD R24, R17, UR12, R24 ;  /* 0x0000000c11187c24 */ /* 0x000fe4000f8e0218 */
[----:B------:R-:W-:Y:S01]  /*0c70*/  IMAD.IADD R13, R15, 0x1, R13 ;  /* 0x000000010f0d7824 */ /* 0x000fe200078e020d */
[----:B------:R-:W-:Y:S01]  /*0c80*/  @!P0 IADD3 R14, P2, P1, R23, UR26, R14 ;  /* 0x0000001a170e8c10 */ /* 0x000fe2000f95e00e */
[----:B------:R-:W-:Y:S01]  /*0c90*/  IMAD R17, R17, c[0x0][0x178], RZ ;  /* 0x00005e0011117a24 */ /* 0x000fe200078e02ff */
[----:B------:R-:W-:Y:S01]  /*0ca0*/  SHF.R.S32.HI R20, RZ, 0x1f, R23 ;  /* 0x0000001fff147819 */ /* 0x000fe20000011417 */
[----:B------:R-:W-:Y:S01]  /*0cb0*/  IMAD R4, R8, c[0x0][0x288], RZ ;  /* 0x0000a20008047a24 */ /* 0x000fe200078e02ff */
[----:B------:R-:W-:Y:S01]  /*0cc0*/  SHF.R.S32.HI R15, RZ, 0x4, R0 ;  /* 0x00000004ff0f7819 */ /* 0x000fe20000011400 */
[----:B------:R-:W-:Y:S01]  /*0cd0*/  IMAD R17, R206, c[0x0][0x17c], R17 ;  /* 0x00005f00ce117a24 */ /* 0x000fe200078e0211 */
[----:B------:R-:W-:Y:S01]  /*0ce0*/  @!P0 IADD3.X R13, R20, UR9, R13, P2, P1 ;  /* 0x00000009140d8c10 */ /* 0x000fe200097e240d */
[----:B------:R-:W-:Y:S01]  /*0cf0*/  IMAD.WIDE.U32 R28, R5, c[0x0][0x288], R188 ;  /* 0x0000a200051c7a25 */ /* 0x000fe200078e00bc */
[----:B---3--:R-:W-:Y:S01]  /*0d00*/  IADD3 R30, P1, R30, UR10, RZ ;  /* 0x0000000a1e1e7c10 */ /* 0x008fe2000ff3e0ff */
[----:B------:R-:W-:Y:S01]  /*0d10*/  UIADD3 UR10, UR25, UR5, URZ ;  /* 0x00000005190a7290 */ /* 0x000fe2000fffe03f */
[----:B------:R-:W-:Y:S01]  /*0d20*/  LEA R3, P2, R32, R3, 0x6 ;  /* 0x0000000320037211 */ /* 0x000fe200078430ff */
[----:B------:R-:W-:Y:S01]  /*0d30*/  IMAD.IADD R17, R33, 0x1, R17 ;  /* 0x0000000121117824 */ /* 0x000fe200078e0211 */
[----:B------:R-:W-:Y:S01]  /*0d40*/  IADD3.X R31, R31, UR20, RZ, P1, !PT ;  /* 0x000000141f1f7c10 */ /* 0x000fe20008ffe4ff */
[----:B------:R-:W-:Y:S01]  /*0d50*/  IMAD R11, R5, c[0x0][0x28c], R4 ;  /* 0x0000a300050b7a24 */ /* 0x000fe200078e0204 */
[----:B------:R-:W-:Y:S01]  /*0d60*/  IADD3 R12, P1, R28, UR24, RZ ;  /* 0x000000181c0c7c10 */ /* 0x000fe2000ff3e0ff */
[----:B------:R-:W-:Y:S01]  /*0d70*/  ULDC.64 UR4, c[0x0][0x1a8] ;  /* 0x00006a0000047ab9 */ /* 0x000fe20000000a00 */
[----:B------:R-:W-:Y:S01]  /*0d80*/  LEA.HI.X R2, R32, R2, R17, 0x6, P2 ;  /* 0x0000000220027211 */ /* 0x000fe200010f3411 */
[----:B------:R-:W-:Y:S01]  /*0d90*/  USHF.L.U32 UR24, UR4, 0x6, URZ ;  /* 0x0000000604187899 */ /* 0x000fe2000800063f */
[----:B------:R-:W-:Y:S01]  /*0da0*/  ISETP.GE.OR P2, PT, R190, c[0x0][0x1cc], !P3 ;  /* 0x00007300be007a0c */ /* 0x000fe20005f46670 */
[----:B------:R-:W-:Y:S01]  /*0db0*/  USHF.L.U64.HI UR21, UR4, UR22, UR5 ;  /* 0x0000001604157299 */ /* 0x000fe20008010205 */
[----:B------:R-:W-:Y:S01]  /*0dc0*/  IADD3.X R11, R29, UR10, R11, P1, !PT ;  /* 0x0000000a1d0b7c10 */ /* 0x000fe20008ffe40b */
[----:B------:R-:W-:Y:S01]  /*0dd0*/  IMAD.WIDE.U32 R34, R5, c[0x0][0x210], R190 ;  /* 0x0000840005227a25 */ /* 0x000fe200078e00be */
[----:B------:R-:W-:Y:S01]  /*0de0*/  @!P0 LEA R28, P1, R14, c[0x0][0x258], 0x2 ;  /* 0x000096000e1c8a11 */ /* 0x000fe200078210ff */
[----:B------:R-:W-:Y:S01]  /*0df0*/  ULDC.64 UR4, c[0x0][0x218] ;  /* 0x0000860000047ab9 */ /* 0x000fe20000000a00 */
[----:B------:R-:W-:Y:S01]  /*0e00*/  LEA.HI R4, R0, R15, RZ, 0x1 ;  /* 0x0000000f00047211 */ /* 0x000fe200078f08ff */
[----:B------:R-:W-:Y:S01]  /*0e10*/  UIMAD.WIDE.U32 UR26, UR14, UR4, URZ ;  /* 0x000000040e1a72a5 */ /* 0x000fe2000f8e003f */
[----:B------:R-:W-:Y:S01]  /*0e20*/  @!P0 LEA.HI.X R29, R14, c[0x0][0x25c], R13, 0x2, P1 ;  /* 0x000097000e1d8a11 */ /* 0x000fe200008f140d */
[----:B------:R-:W-:Y:S01]  /*0e30*/  IMAD R14, R8, c[0x0][0x210], RZ ;  /* 0x00008400080e7a24 */ /* 0x000fe200078e02ff */
[----:B------:R-:W-:Y:S01]  /*0e40*/  IADD3 R32, P1, R26, UR24, RZ ;  /* 0x000000181a207c10 */ /* 0x000fe2000ff3e0ff */
[----:B------:R-:W-:Y:S01]  /*0e50*/  IMAD R13, R187, c[0x0][0x208], RZ ;  /* 0x00008200bb0d7a24 */ /* 0x000fe200078e02ff */
[----:B------:R-:W-:Y:S01]  /*0e60*/  LOP3.LUT R4, R4, 0xfffffffe, RZ, 0xc0, !PT ;  /* 0xfffffffe04047812 */ /* 0x000fe200078ec0ff */
[----:B------:R1:W-:Y:S01]  /*0e70*/  LDGSTS.E.BYPASS.LTC128B.128 [R9+0x7080], [R30.64], !P2 ;  /* 0x070800001e097fae */ /* 0x0003e2000d101d52 */
[----:B------:R-:W-:Y:S01]  /*0e80*/  IADD3.X R33, R27, UR21, RZ, P1, !PT ;  /* 0x000000151b217c10 */ /* 0x000fe20008ffe4ff */
[----:B------:R-:W-:Y:S01]  /*0e90*/  IMAD R17, R5, c[0x0][0x214], R14 ;  /* 0x0000850005117a24 */ /* 0x000fe200078e020e */
[----:B------:R-:W-:Y:S01]  /*0ea0*/  UIMAD UR4, UR23, UR4, URZ ;  /* 0x00000004170472a4 */ /* 0x000fe2000f8e023f */
[----:B------:R-:W0:Y:S01]  /*0eb0*/  LDGDEPBAR ;  /* 0x00000000000079af */ /* 0x000e220000000000 */
[----:B------:R-:W-:-:S02]  /*0ec0*/  IMAD.IADD R4, R15, 0x1, -R4 ;  /* 0x000000010f047824 */ /* 0x000fc400078e0a04 */
[----:B------:R-:W-:Y:S01]  /*0ed0*/  IMAD.WIDE.U32 R14, R186, c[0x0][0x208], RZ ;  /* 0x00008200ba0e7a25 */ /* 0x000fe200078e00ff */
[----:B------:R2:W-:Y:S01]  /*0ee0*/  LDGSTS.E.BYPASS.LTC128B.128 [R9+0x80], [R26.64], !P6 ;  /* 0x000800001a097fae */ /* 0x0005e2000f101d52 */
[----:B------:R-:W-:Y:S01]  /*0ef0*/  ISETP.GE.OR P6, PT, R190, c[0x0][0x19c], !P3 ;  /* 0x00006700be007a0c */ /* 0x000fe20005fc6670 */
[----:B------:R-:W-:Y:S01]  /*0f00*/  UIMAD UR4, UR14, UR5, UR4 ;  /* 0x000000050e0472a4 */ /* 0x000fe2000f8e0204 */
[----:B------:R-:W-:Y:S01]  /*0f10*/  IMAD R184, R186, c[0x0][0x20c], R13 ;  /* 0x00008300bab87a24 */ /* 0x000fe200078e020d */
[----:B------:R3:W-:Y:S01]  /*0f20*/  LDGSTS.E.BYPASS.LTC128B.128 [R9+0x1080], [R32.64], !P5 ;  /* 0x0108000020097fae */ /* 0x0007e2000e901d52 */
[----:B------:R-:W-:Y:S01]  /*0f30*/  IADD3 R16, P2, P1, R14, UR26, R34 ;  /* 0x0000001a0e107c10 */ /* 0x000fe2000f95e022 */
[----:B------:R-:W-:Y:S01]  /*0f40*/  UIADD3 UR20, UR27, UR4, URZ ;  /* 0x000000041b147290 */ /* 0x000fe2000fffe03f */
[-C--:B------:R-:W-:Y:S01]  /*0f50*/  LEA.HI R14, R21, R6.reuse, RZ, 0x5 ;  /* 0x00000006150e7211 */ /* 0x080fe200078f28ff */
[----:B------:R-:W-:Y:S01]  /*0f60*/  IMAD.IADD R184, R15, 0x1, R184 ;  /* 0x000000010fb87824 */ /* 0x000fe200078e02b8 */
[----:B------:R-:W-:Y:S01]  /*0f70*/  LEA.HI R15, R21, R6, RZ, 0x2 ;  /* 0x00000006150f7211 */ /* 0x000fe200078f10ff */
[----:B------:R-:W-:Y:S01]  /*0f80*/  IMAD.IADD R17, R35, 0x1, R17 ;  /* 0x0000000123117824 */ /* 0x000fe200078e0211 */
[----:B------:R-:W-:Y:S01]  /*0f90*/  ULDC.64 UR4, c[0x0][0x178] ;  /* 0x00005e0000047ab9 */ /* 0x000fe20000000a00 */
[----:B------:R-:W-:Y:S01]  /*0fa0*/  IMAD.MOV.U32 R179, RZ, RZ, 0x40 ;  /* 0x00000040ffb37424 */ /* 0x000fe200078e00ff */
[--C-:B------:R-:W-:Y:S01]  /*0fb0*/  SHF.R.S32.HI R22, RZ, 0x2, R15.reuse ;  /* 0x00000002ff167819 */ /* 0x100fe2000001140f */
[----:B------:R-:W-:Y:S01]  /*0fc0*/  IMAD.MOV.U32 R172, RZ, RZ, 0x20 ;  /* 0x00000020ffac7424 */ /* 0x000fe200078e00ff */
[----:B------:R-:W-:Y:S01]  /*0fd0*/  SHF.R.S32.HI R13, RZ, 0x1f, R15 ;  /* 0x0000001fff0d7819 */ /* 0x000fe2000001140f */
[----:B------:R-:W-:Y:S01]  /*0fe0*/  IMAD.IADD R185, R6, 0x1, -R185 ;  /* 0x0000000106b97824 */ /* 0x000fe200078e0ab9 */
[----:B------:R-:W-:Y:S01]  /*0ff0*/  IADD3.X R17, R184, UR20, R17, P2, P1 ;  /* 0x00000014b8117c10 */ /* 0x000fe200097e2411 */
[----:B------:R-:W-:Y:S01]  /*1000*/  USHF.L.U64.HI UR22, UR4, UR22, UR5 ;  /* 0x0000001604167299 */ /* 0x000fe20008010205 */
[----:B-1----:R-:W-:-:S02]  /*1010*/  IADD3 R30, P5, R32, UR24, RZ ;  /* 0x00000018201e7c10 */ /* 0x002fc4000ffbe0ff */
[----:B------:R-:W-:Y:S01]  /*1020*/  LEA.HI R13, R13, R22, RZ, 0x3 ;  /* 0x000000160d0d7211 */ /* 0x000fe200078f18ff */
[----:B------:R-:W-:Y:S01]  /*1030*/  IMAD.WIDE.U32 R34, R206, UR12, R16 ;  /* 0x0000000cce227c25 */ /* 0x000fe2000f8e0010 */
[----:B------:R-:W-:Y:S02]  /*1040*/  IADD3.X R31, R33, UR21, RZ, P5, !PT ;  /* 0x00000015211f7c10 */ /* 0x000fe4000affe4ff */
[----:B------:R-:W-:Y:S01]  /*1050*/  IADD3 R36, P3, R30, UR24, RZ ;  /* 0x000000181e247c10 */ /* 0x000fe2000ff7e0ff */
[----:B------:R-:W-:Y:S01]  /*1060*/  IMAD.IADD R24, R35, 0x1, R24 ;  /* 0x0000000123187824 */ /* 0x000fe200078e0218 */
[----:B--2---:R-:W-:Y:S01]  /*1070*/  SHF.R.S32.HI R27, RZ, 0x5, R14 ;  /* 0x00000005ff1b7819 */ /* 0x004fe2000001140e */
[----:B------:R1:W-:Y:S01]  /*1080*/  LDGSTS.E.BYPASS.LTC128B.128 [R9+0x2080], [R30.64], !P4 ;  /* 0x020800001e097fae */ /* 0x0003e2000e101d52 */
[----:B------:R-:W-:Y:S01]  /*1090*/  IADD3.X R37, R31, UR21, RZ, P3, !PT ;  /* 0x000000151f257c10 */ /* 0x000fe20009ffe4ff */
[----:B------:R-:W-:Y:S01]  /*10a0*/  USHF.L.U32 UR21, UR4, 0x6, URZ ;  /* 0x0000000604157899 */ /* 0x000fe2000800063f */
[----:B------:R-:W-:Y:S01]  /*10b0*/  LEA.HI R26, R14, R27, RZ, 0x1 ;  /* 0x0000001b0e1a7211 */ /* 0x000fe200078f08ff */
[----:B------:R-:W-:Y:S01]  /*10c0*/  IMAD.SHL.U32 R35, R4, 0x20, RZ ;  /* 0x0000002004237824 */ /* 0x000fe200078e00ff */
[----:B------:R-:W-:Y:S01]  /*10d0*/  LOP3.LUT P4, RZ, R18, 0x4, RZ, 0xc0, !PT ;  /* 0x0000000412ff7812 */ /* 0x000fe2000788c0ff */
[----:B------:R2:W-:Y:S01]  /*10e0*/  LDGSTS.E.BYPASS.LTC128B.128 [R9+0x3080], [R36.64], !P6 ;  /* 0x0308000024097fae */ /* 0x0005e2000f101d52 */
[----:B------:R-:W-:Y:S01]  /*10f0*/  LOP3.LUT R26, R26, 0xfffffffe, RZ, 0xc0, !PT ;  /* 0xfffffffe1a1a7812 */ /* 0x000fe200078ec0ff */
[----:B------:R-:W-:Y:S01]  /*1100*/  UMOV UR4, 0x5 ;  /* 0x0000000500047882 */ /* 0x000fe20000000000 */
[C---:B------:R-:W-:Y:S01]  /*1110*/  LOP3.LUT P5, RZ, R18.reuse, 0x2, RZ, 0xc0, !PT ;  /* 0x0000000212ff7812 */ /* 0x040fe200078ac0ff */
[----:B------:R-:W0:Y:S01]  /*1120*/  LDGDEPBAR ;  /* 0x00000000000079af */ /* 0x000e220000000000 */
[----:B------:R-:W-:Y:S01]  /*1130*/  IMAD.SHL.U32 R18, R18, 0x40, RZ ;  /* 0x0000004012127824 */ /* 0x000fe200078e00ff */
[----:B------:R-:W-:Y:S01]  /*1140*/  LOP3.LUT R13, R13, 0xfffffff8, RZ, 0xc0, !PT ;  /* 0xfffffff80d0d7812 */ /* 0x000fe200078ec0ff */
[----:B------:R-:W-:Y:S01]  /*1150*/  IMAD.IADD R193, R27, 0x1, -R26 ;  /* 0x000000011bc17824 */ /* 0x000fe200078e0a1a */
[----:B---3--:R-:W-:Y:S01]  /*1160*/  LEA R32, P2, R3, c[0x0][0x160], 0x1 ;  /* 0x0000580003207a11 */ /* 0x008fe200078408ff */
[----:B------:R-:W-:Y:S01]  /*1170*/  IMAD.SHL.U32 R27, R27, 0x10, RZ ;  /* 0x000000101b1b7824 */ /* 0x000fe200078e00ff */
[----:B------:R-:W-:Y:S01]  /*1180*/  LOP3.LUT R18, R18, 0x1c0, RZ, 0xc0, !PT ;  /* 0x000001c012127812 */ /* 0x000fe200078ec0ff */
[----:B------:R-:W-:Y:S01]  /*1190*/  IMAD.IADD R13, R22, 0x1, -R13 ;  /* 0x00000001160d7824 */ /* 0x000fe200078e0a0d */
[----:B------:R-:W-:Y:S01]  /*11a0*/  LEA.HI.X R33, R3, c[0x0][0x164], R2, 0x1, P2 ;  /* 0x0000590003217a11 */ /* 0x000fe200010f0c02 */
[----:B------:R-:W-:Y:S01]  /*11b0*/  USHF.L.U64.HI UR4, UR6, UR4, UR7 ;  /* 0x0000000406047299 */ /* 0x000fe20008010207 */
[C---:B------:R-:W-:Y:S01]  /*11c0*/  LOP3.LUT R22, R18.reuse, 0x30, R27, 0xf8, !PT ;  /* 0x0000003012167812 */ /* 0x040fe200078ef81b */
[----:B------:R-:W-:Y:S01]  /*11d0*/  USHF.L.U32 UR6, UR6, 0x5, URZ ;  /* 0x0000000506067899 */ /* 0x000fe2000800063f */
[----:B------:R-:W-:Y:S01]  /*11e0*/  LOP3.LUT R175, R18, 0x8, R19, 0xf8, !PT ;  /* 0x0000000812af7812 */ /* 0x000fe200078ef813 */
[----:B------:R-:W-:Y:S01]  /*11f0*/  IMAD.SHL.U32 R177, R193, 0x400, RZ ;  /* 0x00000400c1b17824 */ /* 0x000fe200078e00ff */
[----:B------:R-:W-:Y:S01]  /*1200*/  SHF.R.U32.HI R18, RZ, 0x3, R18 ;  /* 0x00000003ff127819 */ /* 0x000fe20000011612 */
[----:B------:R-:W-:Y:S01]  /*1210*/  USHF.L.U32 UR5, UR6, 0x1, URZ ;  /* 0x0000000106057899 */ /* 0x000fe2000800063f */
[----:B------:R-:W-:Y:S01]  /*1220*/  SEL R2, R179, 0xffffffc0, !P4 ;  /* 0xffffffc0b3027807 */ /* 0x000fe20006000000 */
[----:B-1----:R-:W-:Y:S01]  /*1230*/  IMAD R30, R4, 0x800, R25 ;  /* 0x00000800041e7824 */ /* 0x002fe200078e0219 */
[----:B------:R-:W-:Y:S01]  /*1240*/  LOP3.LUT R175, R175, R18, RZ, 0x3c, !PT ;  /* 0x00000012afaf7212 */ /* 0x000fe200078e3cff */
[----:B------:R-:W-:Y:S01]  /*1250*/  USHF.L.U64.HI UR4, UR6, 0x1, UR4 ;  /* 0x0000000106047899 */ /* 0x000fe20008010204 */
[----:B------:R-:W-:-:S02]  /*1260*/  SEL R0, R172, 0xffffffe0, !P5 ;  /* 0xffffffe0ac007807 */ /* 0x000fc40006800000 */
[----:B------:R-:W-:Y:S01]  /*1270*/  LEA R26, P1, R34, c[0x0][0x1f0], 0x1 ;  /* 0x00007c00221a7a11 */ /* 0x000fe200078208ff */
[----:B------:R-:W-:Y:S01]  /*1280*/  IMAD.IADD R175, R30, 0x1, R175 ;  /* 0x000000011eaf7824 */ /* 0x000fe200078e02af */
[----:B------:R-:W-:-:S04]  /*1290*/  DEPBAR.LE SB0, 0x1 ;  /* 0x000080400000791a */ /* 0x000fc80000000000 */
[----:B------:R-:W-:Y:S01]  /*12a0*/  IMAD.SHL.U32 R175, R175, 0x2, RZ ;  /* 0x00000002afaf7824 */ /* 0x000fe200078e00ff */
[----:B------:R-:W-:Y:S01]  /*12b0*/  BAR.SYNC.DEFER_BLOCKING 0x0 ;  /* 0x0000000000007b1d */ /* 0x000fe20000010000 */
[----:B------:R-:W-:Y:S02]  /*12c0*/  LEA.HI.X R27, R34, c[0x0][0x1f4], R24, 0x1, P1 ;  /* 0x00007d00221b7a11 */ /* 0x000fe400008f0c18 */
[C---:B------:R-:W-:Y:S01]  /*12d0*/  IMAD.IADD R2, R175.reuse, 0x1, R2 ;  /* 0x00000001af027824 */ /* 0x040fe200078e0202 */
[----:B------:R-:W-:Y:S01]  /*12e0*/  IADD3 R24, -R186, c[0x0][0x168], -R23 ;  /* 0x00005a00ba187a10 */ /* 0x000fe20007ffe917 */
[----:B------:R-:W-:Y:S01]  /*12f0*/  IMAD.IADD R3, R175, 0x1, R0 ;  /* 0x00000001af037824 */ /* 0x000fe200078e0200 */
[----:B------:R-:W-:Y:S01]  /*1300*/  ISETP.GE.AND P4, PT, R190, c[0x0][0x16c], PT ;  /* 0x00005b00be007a0c */ /* 0x000fe20003f86270 */
[----:B------:R-:W-:Y:S01]  /*1310*/  IMAD.IADD R0, R0, 0x1, R2 ;  /* 0x0000000100007824 */ /* 0x000fe200078e0202 */
[----:B------:R-:W-:Y:S02]  /*1320*/  SHF.R.S32.HI R30, RZ, 0x1f, R185 ;  /* 0x0000001fff1e7819 */ /* 0x000fe400000114b9 */
[----:B------:R-:W-:-:S02]  /*1330*/  ISETP.LT.OR P1, PT, R24, 0x1, P4 ;  /* 0x000000011800780c */ /* 0x000fc40002721670 */
[----:B------:R-:W-:Y:S02]  /*1340*/  LEA.HI R25, R30, R185, RZ, 0x3 ;  /* 0x000000b91e197211 */ /* 0x000fe400078f18ff */
[----:B------:R-:W-:Y:S02]  /*1350*/  IADD3 R30, P2, R32, UR21, RZ ;  /* 0x00000015201e7c10 */ /* 0x000fe4000ff5e0ff */
[----:B------:R-:W-:Y:S01]  /*1360*/  LOP3.LUT R19, R22, 0x8, R19, 0xf8, !PT ;  /* 0x0000000816137812 */ /* 0x000fe200078ef813 */
[----:B------:R-:W-:Y:S01]  /*1370*/  IMAD.SHL.U32 R22, R4, 0x10, RZ ;  /* 0x0000001004167824 */ /* 0x000fe200078e00ff */
[----:B------:R-:W-:Y:S01]  /*1380*/  IADD3.X R31, R33, UR22, RZ, P2, !PT ;  /* 0x00000016211f7c10 */ /* 0x000fe200097fe4ff */
[----:B------:R-:W-:Y:S01]  /*1390*/  IMAD.SHL.U32 R173, R25, 0x40, RZ ;  /* 0x0000004019ad7824 */ /* 0x000fe200078e00ff */
[----:B------:R-:W-:Y:S02]  /*13a0*/  ISETP.GE.AND P3, PT, R190, c[0x0][0x1fc], PT ;  /* 0x00007f00be007a0c */ /* 0x000fe40003f66270 */
[----:B------:R-:W-:Y:S01]  /*13b0*/  LEA.HI R21, R21, R6, RZ, 0x7 ;  /* 0x0000000615157211 */ /* 0x000fe200078f38ff */
[----:B------:R2:W1:Y:S01]  /*13c0*/  LDSM.16.M88.4 R140, [R175+0x4080] ;  /* 0x00408000af8c783b */ /* 0x0004620000000200 */
[----:B------:R-:W-:-:S02]  /*13d0*/  ISETP.LT.OR P6, PT, R24, 0x21, P4 ;  /* 0x000000211800780c */ /* 0x000fc400027c1670 */
[C---:B------:R-:W-:Y:S01]  /*13e0*/  ISETP.LT.OR P5, PT, R24.reuse, 0x1, P3 ;  /* 0x000000011800780c */ /* 0x040fe20001fa1670 */
[----:B------:R2:W3:Y:S01]  /*13f0*/  LDSM.16.M88.4 R144, [R175+0x6080] ;  /* 0x00608000af90783b */ /* 0x0004e20000000200 */
[----:B------:R-:W-:Y:S02]  /*1400*/  ISETP.LT.OR P2, PT, R24, 0x21, P3 ;  /* 0x000000211800780c */ /* 0x000fe40001f41670 */
[----:B------:R-:W-:Y:S01]  /*1410*/  LOP3.LUT R24, R25, 0xfffffff8, RZ, 0xc0, !PT ;  /* 0xfffffff819187812 */ /* 0x000fe200078ec0ff */
[----:B------:R2:W4:Y:S01]  /*1420*/  LDSM.16.M88.4 R148, [R3+0x4080] ;  /* 0x004080000394783b */ /* 0x0005220000000200 */
[----:B------:R-:W-:Y:S02]  /*1430*/  SHF.R.U32.HI R176, RZ, 0x4, R21 ;  /* 0x00000004ffb07819 */ /* 0x000fe40000011615 */
[----:B------:R-:W-:Y:S01]  /*1440*/  LOP3.LUT R21, R19, R18, RZ, 0x3c, !PT ;  /* 0x0000001213157212 */ /* 0x000fe200078e3cff */
[----:B------:R2:W1:Y:S01]  /*1450*/  LDSM.16.M88.4 R152, [R3+0x6080] ;  /* 0x006080000398783b */ /* 0x0004620000000200 */
[----:B------:R-:W-:Y:S01]  /*1460*/  LOP3.LUT R15, R15, 0x7ffffffc, RZ, 0xc0, !PT ;  /* 0x7ffffffc0f0f7812 */ /* 0x000fe200078ec0ff */
[----:B------:R-:W-:Y:S01]  /*1470*/  IMAD.IADD R185, R185, 0x1, -R24 ;  /* 0x00000001b9b97824 */ /* 0x000fe200078e0a18 */
[----:B------:R-:W-:Y:S01]  /*1480*/  LOP3.LUT R173, R173, 0xfffffe00, RZ, 0xc0, !PT ;  /* 0xfffffe00adad7812 */ /* 0x000fe200078ec0ff */
[----:B------:R2:W1:Y:S01]  /*1490*/  LDSM.16.M88.4 R156, [R2+0x4080] ;  /* 0x00408000029c783b */ /* 0x0004620000000200 */
[----:B------:R-:W-:-:S02]  /*14a0*/  IMAD R174, R4, 0x200, R21 ;  /* 0x0000020004ae7824 */ /* 0x000fc400078e0215 */
[----:B------:R-:W-:Y:S01]  /*14b0*/  IMAD.SHL.U32 R4, R4, 0x8, RZ ;  /* 0x0000000804047824 */ /* 0x000fe200078e00ff */
        /* <DEDUP_REMOVED lines=11> */
[----:B-----5:R-:W-:-:S04]  /*1570*/  LEA R32, P1, R23, c[0x0][0x280], 0x2 ;  /* 0x0000a00017207a11 */ /* 0x020fc800078210ff */
[----:B------:R-:W-:Y:S01]  /*1580*/  LEA.HI.X R33, R23, c[0x0][0x284], R20, 0x2, P1 ;  /* 0x0000a10017217a11 */ /* 0x000fe200008f1414 */
[----:B------:R-:W-:Y:S01]  /*1590*/  IMAD.SHL.U32 R20, R10, 0x8, RZ ;  /* 0x000000080a147824 */ /* 0x000fe200078e00ff */
[----:B------:R-:W-:Y:S01]  /*15a0*/  LOP3.LUT R23, R22, 0x10, RZ, 0xc0, !PT ;  /* 0x0000001016177812 */ /* 0x000fe200078ec0ff */
[----:B------:R-:W-:Y:S01]  /*15b0*/  IMAD.SHL.U32 R22, R13, 0x40, RZ ;  /* 0x000000400d167824 */ /* 0x000fe200078e00ff */
[----:B------:R-:W-:Y:S01]  /*15c0*/  IADD3 R34, P1, R26, UR5, RZ ;  /* 0x000000051a227c10 */ /* 0x000fe2000ff3e0ff */
[----:B-1----:R-:W-:Y:S01]  /*15d0*/  @!P0 IMAD.SHL.U32 R31, R6, 0x10, RZ ;  /* 0x00000010061f8824 */ /* 0x002fe200078e00ff */
[----:B------:R-:W-:Y:S02]  /*15e0*/  LOP3.LUT R20, R20, 0x18, RZ, 0xc0, !PT ;  /* 0x0000001814147812 */ /* 0x000fe400078ec0ff */
[----:B------:R-:W-:Y:S02]  /*15f0*/  LOP3.LUT R22, R22, 0x1c0, RZ, 0xc0, !PT ;  /* 0x000001c016167812 */ /* 0x000fe400078ec0ff */
[----:B------:R-:W-:-:S02]  /*1600*/  LOP3.LUT R18, R20, 0x20, R35, 0xf8, !PT ;  /* 0x0000002014127812 */ /* 0x000fc400078ef823 */
[----:B------:R-:W-:Y:S02]  /*1610*/  SHF.R.U32.HI R19, RZ, 0x3, R22 ;  /* 0x00000003ff137819 */ /* 0x000fe40000011616 */
[----:B------:R-:W-:Y:S01]  /*1620*/  LOP3.LUT R176, R23, 0x8, R176, 0xf8, !PT ;  /* 0x0000000817b07812 */ /* 0x000fe200078ef8b0 */
[C---:B------:R-:W-:Y:S01]  /*1630*/  @!P0 IMAD.SHL.U32 R23, R6.reuse, 0x10, RZ ;  /* 0x0000001006178824 */ /* 0x040fe200078e00ff */
[----:B------:R-:W-:Y:S01]  /*1640*/  LOP3.LUT R19, R19, R22, R20, 0x1e, !PT ;  /* 0x0000001613137212 */ /* 0x000fe200078e1e14 */
[----:B------:R-:W-:Y:S01]  /*1650*/  IMAD.IADD R20, R6, 0x1, -R15 ;  /* 0x0000000106147824 */ /* 0x000fe200078e0a0f */
[----:B------:R-:W-:Y:S01]  /*1660*/  IADD3 R15, R206, 0x1, RZ ;  /* 0x00000001ce0f7810 */ /* 0x000fe20007ffe0ff */
[----:B------:R-:W-:Y:S01]  /*1670*/  IMAD.SHL.U32 R22, R185, 0x40, RZ ;  /* 0x00000040b9167824 */ /* 0x000fe200078e00ff */
[----:B------:R-:W-:Y:S01]  /*1680*/  IADD3.X R35, R27, UR4, RZ, P1, !PT ;  /* 0x000000041b237c10 */ /* 0x000fe20008ffe4ff */
[----:B------:R1:W-:Y:S01]  /*1690*/  @!P0 LDGSTS.E.BYPASS.LTC128B.128 [R23+0xc080], [R28.64] ;  /* 0x0c0800001c178fae */ /* 0x0003e2000b901d52 */
[----:B------:R-:W-:Y:S01]  /*16a0*/  ISETP.GE.AND P1, PT, R15, UR16, PT ;  /* 0x000000100f007c0c */ /* 0x000fe2000bf26270 */
[----:B------:R-:W-:Y:S01]  /*16b0*/  IMAD R20, R20, 0x2, R177 ;  /* 0x0000000214147824 */ /* 0x000fe200078e02b1 */
[----:B------:R-:W-:Y:S01]  /*16c0*/  LOP3.LUT R21, R22, 0x1c0, RZ, 0xc0, !PT ;  /* 0x000001c016157812 */ /* 0x000fe200078ec0ff */
[----:B------:R-:W0:Y:S02]  /*16d0*/  LDGDEPBAR ;  /* 0x00000000000079af */ /* 0x000e240000000000 */
[----:B------:R-:W-:Y:S01]  /*16e0*/  IMAD.IADD R19, R20, 0x1, R19 ;  /* 0x0000000114137824 */ /* 0x000fe200078e0213 */
[--C-:B------:R-:W-:Y:S01]  /*16f0*/  SHF.R.U32.HI R22, RZ, 0x3, R21.reuse ;  /* 0x00000003ff167819 */ /* 0x100fe20000011615 */
[----:B------:R2:W-:Y:S03]  /*1700*/  LDGSTS.E.BYPASS.LTC128B.128 [R9+0x8080], [R26.64], !P5 ;  /* 0x080800001a097fae */ /* 0x0005e6000e901d52 */
[C-C-:B------:R-:W-:Y:S01]  /*1710*/  LOP3.LUT R176, R22.reuse, R176, R21.reuse, 0x1e, !PT ;  /* 0x000000b016b07212 */ /* 0x140fe200078e1e15 */
[----:B------:R2:W-:Y:S01]  /*1720*/  LDGSTS.E.BYPASS.LTC128B.128 [R9+0x9080], [R34.64], !P2 ;  /* 0x0908000022097fae */ /* 0x0005e2000d101d52 */
[----:B------:R-:W-:-:S02]  /*1730*/  LOP3.LUT R18, R22, R18, R21, 0x1e, !PT ;  /* 0x0000001216127212 */ /* 0x000fc400078e1e15 */
[----:B------:R-:W-:Y:S01]  /*1740*/  LOP3.LUT R176, R176, R173, RZ, 0xfc, !PT ;  /* 0x000000adb0b07212 */ /* 0x000fe200078efcff */
[----:B------:R2:W-:Y:S04]  /*1750*/  @!P0 LDGSTS.E.BYPASS.LTC128B.128 [R31+0xc280], [R32.64] ;  /* 0x0c280000201f8fae */ /* 0x0005e8000b901d52 */
[----:B------:R-:W0:Y:S04]  /*1760*/  LDGDEPBAR ;  /* 0x00000000000079af */ /* 0x000e280000000000 */
[----:B------:R-:W0:Y:S01]  /*1770*/  LDGDEPBAR ;  /* 0x00000000000079af */ /* 0x000e220000000000 */
[----:B-1----:R-:W-:-:S04]  /*1780*/  LOP3.LUT R23, R21, 0x8, R4, 0xf8, !PT ;  /* 0x0000000815177812 */ /* 0x002fc800078ef804 */
[----:B------:R-:W-:-:S04]  /*1790*/  LOP3.LUT R4, R23, R22, RZ, 0x3c, !PT ;  /* 0x0000001617047212 */ /* 0x000fc800078e3cff */
[----:B------:R-:W-:Y:S01]  /*17a0*/  IADD3 R177, R4, R173, R177 ;  /* 0x000000ad04b17210 */ /* 0x000fe20007ffe0b1 */
[----:B------:R-:W-:Y:S01]  /*17b0*/  IMAD.IADD R173, R173, 0x1, R18 ;  /* 0x00000001adad7824 */ /* 0x000fe200078e0212 */
[----:B------:R-:W-:Y:S05]  /*17c0*/  @P1 BRA `(.L_x_348) ;  /* 0x0000018000001947 */ /* 0x000fea0003800000 */
[----:B---34-:R-:W-:Y:S01]  /*17d0*/  SHF.R.S32.HI R21, RZ, 0x1f, R15 ;  /* 0x0000001fff157819 */ /* 0x018fe2000001140f */
[C---:B------:R-:W-:Y:S01]  /*17e0*/  IMAD R4, R15.reuse, UR11, RZ ;  /* 0x0000000b0f047c24 */ /* 0x040fe2000f8e02ff */
[----:B------:R-:W-:Y:S01]  /*17f0*/  BSSY B0, `(.L_x_348) ;  /* 0x0000015000007945 */ /* 0x000fe20003800000 */
[C---:B------:R-:W-:Y:S02]  /*1800*/  IMAD.SHL.U32 R23, R15.reuse, 0x40, RZ ;  /* 0x000000400f177824 */ /* 0x040fe400078e00ff */
        /* <DEDUP_REMOVED lines=19> */
.L_x_349:
[----:B------:R-:W-:Y:S05]  /*1940*/  BSYNC B0 ;  /* 0x0000000000007941 */ /* 0x000fea0003800000 */
.L_x_348:
[----:B---34-:R-:W-:Y:S01]  /*1950*/  LOP3.LUT R11, R14, 0xffffffe0, RZ, 0xc0, !PT ;  /* 0xffffffe00e0b7812 */ /* 0x018fe200078ec0ff */
[----:B------:R-:W-:Y:S01]  /*1960*/  IMAD R8, R8, c[0x0][0x238], RZ ;  /* 0x00008e0008087a24 */ /* 0x000fe200078e02ff */
[----:B------:R-:W-:Y:S01]  /*1970*/  SHF.R.S32.HI R7, RZ, 0x1f, R6 ;  /* 0x0000001fff077819 */ /* 0x000fe20000011406 */
[----:B------:R-:W0:Y:S01]  /*1980*/  LDGDEPBAR ;  /* 0x00000000000079af */ /* 0x000e220000000000 */
[----:B-12---:R-:W-:Y:S01]  /*1990*/  SHF.R.S32.HI R9, RZ, 0x1f, R10 ;  /* 0x0000001fff097819 */ /* 0x006fe2000001140a */
[----:B------:R-:W-:Y:S01]  /*19a0*/  IMAD.IADD R4, R6, 0x1, -R11 ;  /* 0x0000000106047824 */ /* 0x000fe200078e0a0b */
[----:B------:R-:W-:Y:S01]  /*19b0*/  UMOV UR31, 0x1 ;  /* 0x00000001001f7882 */ /* 0x000fe20000000000 */
[----:B------:R-:W-:Y:S01]  /*19c0*/  IMAD R8, R5, c[0x0][0x23c], R8 ;  /* 0x00008f0005087a24 */ /* 0x000fe200078e0208 */
[----:B------:R-:W-:Y:S01]  /*19d0*/  LEA.HI R9, R9, R10, RZ, 0x2 ;  /* 0x0000000a09097211 */ /* 0x000fe200078f10ff */
[----:B------:R-:W-:Y:S01]  /*19e0*/  IMAD.WIDE.U32 R6, R5, c[0x0][0x238], R6 ;  /* 0x00008e0005067a25 */ /* 0x000fe200078e0006 */
[----:B------:R-:W-:Y:S01]  /*19f0*/  SHF.R.S32.HI R5, RZ, 0x1f, R4 ;  /* 0x0000001fff057819 */ /* 0x000fe20000011404 */
[----:B------:R-:W-:Y:S01]  /*1a00*/  ULDC UR30, c[0x0][0x198] ;  /* 0x00006600001e7ab9 */ /* 0x000fe20000000800 */
[----:B------:R-:W-:Y:S01]  /*1a10*/  LOP3.LUT R9, R9, 0x1ffffffc, RZ, 0xc0, !PT ;  /* 0x1ffffffc09097812 */ /* 0x000fe200078ec0ff */
[----:B------:R-:W-:Y:S01]  /*1a20*/  IMAD.IADD R7, R7, 0x1, R8 ;  /* 0x0000000107077824 */ /* 0x000fe200078e0208 */
[----:B------:R-:W-:Y:S01]  /*1a30*/  LEA.HI R5, R5, R4, RZ, 0x2 ;  /* 0x0000000405057211 */ /* 0x000fe200078f10ff */
[----:B------:R-:W-:Y:S01]  /*1a40*/  UIADD3 UR30, -UR15, UR30, UR31 ;  /* 0x0000001e0f1e7290 */ /* 0x000fe2000fffe11f */
[----:B------:R-:W-:Y:S01]  /*1a50*/  LOP3.LUT P5, RZ, R13, 0x4, RZ, 0xc0, !PT ;  /* 0x000000040dff7812 */ /* 0x000fe200078ac0ff */
[----:B------:R-:W-:Y:S01]  /*1a60*/  IMAD.IADD R201, R10, 0x1, -R9 ;  /* 0x000000010ac97824 */ /* 0x000fe200078e0a09 */
[----:B------:R-:W-:Y:S01]  /*1a70*/  SHF.R.S32.HI R8, RZ, 0x2, R5 ;  /* 0x00000002ff087819 */ /* 0x000fe20000011405 */
[----:B------:R-:W-:Y:S01]  /*1a80*/  ULDC.64 UR4, c[0x0][0x240] ;  /* 0x0000900000047ab9 */ /* 0x000fe20000000a00 */
[----:B------:R-:W-:Y:S01]  /*1a90*/  LOP3.LUT R5, R5, 0x7ffffffc, RZ, 0xc0, !PT ;  /* 0x7ffffffc05057812 */ /* 0x000fe200078ec0ff */
[----:B------:R-:W-:Y:S01]  /*1aa0*/  UIMAD UR4, UR23, UR4, URZ ;  /* 0x00000004170472a4 */ /* 0x000fe2000f8e023f */
[----:B------:R-:W-:Y:S01]  /*1ab0*/  IMAD.U32 R204, RZ, RZ, UR14 ;  /* 0x0000000effcc7e24 */ /* 0x000fe2000f8e00ff */
[----:B------:R-:W-:Y:S01]  /*1ac0*/  ULDC UR29, c[0x0][0x2a0] ;  /* 0x0000a800001d7ab9 */ /* 0x000fe20000000800 */
[----:B------:R-:W-:Y:S01]  /*1ad0*/  R2P PR, R185, 0x6 ;  /* 0x00000006b9007804 */ /* 0x000fe20000000000 */
[----:B------:R-:W-:Y:S01]  /*1ae0*/  IMAD.IADD R4, R4, 0x1, -R5 ;  /* 0x0000000104047824 */ /* 0x000fe200078e0a05 */
[----:B------:R-:W-:Y:S01]  /*1af0*/  ULDC UR28, c[0x0][0x2a8] ;  /* 0x0000aa00001c7ab9 */ /* 0x000fe20000000800 */
[----:B------:R-:W-:Y:S01]  /*1b00*/  IMAD.WIDE.U32 R204, R204, c[0x0][0x240], R6 ;  /* 0x00009000cccc7a25 */ /* 0x000fe200078e0006 */
[----:B------:R-:W-:Y:S01]  /*1b10*/  UIMAD UR32, UR14, UR5, UR4 ;  /* 0x000000050e2072a4 */ /* 0x000fe2000f8e0204 */
[----:B------:R-:W-:Y:S01]  /*1b20*/  LEA R192, R19, 0xc480, 0x1 ;  /* 0x0000c48013c07811 */ /* 0x000fe200078e08ff */
[----:B------:R-:W-:Y:S01]  /*1b30*/  ULOP3.LUT UR29, URZ, UR29, URZ, 0x33, !UPT ;  /* 0x0000001d3f1d7292 */ /* 0x000fe2000f8e333f */
[----:B------:R-:W-:Y:S01]  /*1b40*/  IMAD R201, R201, 0x4, R4 ;  /* 0x00000004c9c97824 */ /* 0x000fe200078e0204 */
[----:B------:R-:W-:Y:S01]  /*1b50*/  UISETP.LE.AND UP0, UPT, UR31, UR28, UPT ;  /* 0x0000001c1f00728c */ /* 0x000fe2000bf03270 */
[----:B------:R-:W-:Y:S01]  /*1b60*/  IMAD.U32 R4, RZ, RZ, UR30 ;  /* 0x0000001eff047e24 */ /* 0x000fe2000f8e00ff */
[----:B------:R-:W-:Y:S01]  /*1b70*/  SEL R172, R172, 0xffffffe0, !P1 ;  /* 0xffffffe0acac7807 */ /* 0x000fe20004800000 */
[----:B------:R-:W-:Y:S01]  /*1b80*/  IMAD.SHL.U32 R201, R201, 0x2, RZ ;  /* 0x00000002c9c97824 */ /* 0x000fe200078e00ff */
[----:B------:R-:W-:Y:S01]  /*1b90*/  IADD3 R202, R192, 0x40, RZ ;  /* 0x00000040c0ca7810 */ /* 0x000fe20007ffe0ff */
[----:B------:R-:W-:Y:S01]  /*1ba0*/  IMAD R193, R193, 0x10, R8 ;  /* 0x00000010c1c17824 */ /* 0x000fe200078e0208 */
[----:B------:R-:W-:Y:S01]  /*1bb0*/  LEA R173, R173, 0x80, 0x1 ;  /* 0x00000080adad7811 */ /* 0x000fe200078e08ff */
[----:B------:R-:W-:Y:S01]  /*1bc0*/  IMAD.SHL.U32 R174, R174, 0x2, RZ ;  /* 0x00000002aeae7824 */ /* 0x000fe200078e00ff */
[----:B------:R-:W-:Y:S01]  /*1bd0*/  IADD3 R199, R4, -c[0x0][0x168], -R201 ;  /* 0x80005a0004c77a10 */ /* 0x000fe20007ffe8c9 */
[----:B------:R-:W-:Y:S01]  /*1be0*/  ULDC UR5, c[0x0][0x290] ;  /* 0x0000a40000057ab9 */ /* 0x000fe20000000800 */
        /* <DEDUP_REMOVED lines=39> */
[----:B------:R-:W-:Y:S01]  /*1e60*/  ULDC UR24, c[0x0][0x188] ;  /* 0x0000620000187ab9 */ /* 0x000fe20000000800 */
[----:B------:R-:W-:Y:S01]  /*1e70*/  IADD3 R200, -R201, UR17, RZ ;  /* 0x00000011c9c87c10 */ /* 0x000fe2000fffe1ff */
[----:B------:R-:W-:Y:S01]  /*1e80*/  ULDC UR4, c[0x0][0x218] ;  /* 0x0000860000047ab9 */ /* 0x000fe20000000800 */
[C---:B------:R-:W-:Y:S01]  /*1e90*/  IADD3 R198, R199.reuse, c[0x0][0x2a4], RZ ;  /* 0x0000a900c7c67a10 */ /* 0x040fe20007ffe0ff */
[----:B------:R-:W-:Y:S01]  /*1ea0*/  UIMAD UR28, UR14, UR5, URZ ;  /* 0x000000050e1c72a4 */ /* 0x000fe2000f8e023f */
[----:B------:R-:W-:Y:S01]  /*1eb0*/  IADD3 R197, R199, UR29, RZ ;  /* 0x0000001dc7c57c10 */ /* 0x000fe2000fffe0ff */
[----:B------:R-:W-:-:S02]  /*1ec0*/  UMOV UR23, 0x1 ;  /* 0x0000000100177882 */ /* 0x000fc40000000000 */
[----:B------:R-:W-:Y:S02]  /*1ed0*/  UMOV UR7, URZ ;  /* 0x0000003f00077c82 */ /* 0x000fe40008000000 */
[----:B------:R-:W-:Y:S02]  /*1ee0*/  USHF.L.U32 UR6, UR13, 0x7, URZ ;  /* 0x000000070d067899 */ /* 0x000fe4000800063f */
[----:B------:R-:W-:Y:S02]  /*1ef0*/  UISETP.GT.AND UP3, UPT, UR13, -0x1, UPT ;  /* 0xffffffff0d00788c */ /* 0x000fe4000bf64270 */
[----:B------:R-:W-:Y:S02]  /*1f00*/  ULOP3.LUT UR27, URZ, UR27, URZ, 0x33, !UPT ;  /* 0x0000001b3f1b7292 */ /* 0x000fe4000f8e333f */
[----:B------:R-:W-:Y:S02]  /*1f10*/  ULOP3.LUT UR26, URZ, UR26, URZ, 0x33, !UPT ;  /* 0x0000001a3f1a7292 */ /* 0x000fe4000f8e333f */
[----:B------:R-:W-:-:S02]  /*1f20*/  UIMAD UR25, UR14, UR25, URZ ;  /* 0x000000190e1972a4 */ /* 0x000fc4000f8e023f */
[----:B------:R-:W-:Y:S02]  /*1f30*/  UIMAD UR24, UR14, UR24, URZ ;  /* 0x000000180e1872a4 */ /* 0x000fe4000f8e023f */
[----:B------:R-:W-:Y:S02]  /*1f40*/  UIMAD UR30, UR14, UR4, URZ ;  /* 0x000000040e1e72a4 */ /* 0x000fe4000f8e023f */
[----:B------:R-:W-:Y:S02]  /*1f50*/  UMOV UR5, URZ ;  /* 0x0000003f00057c82 */ /* 0x000fe40008000000 */
.L_x_368:
[----:B------:R-:W-:Y:S04]  /*1f60*/  DEPBAR.LE SB0, 0x1 ;  /* 0x000080400000791a */ /* 0x000fe80000000000 */
[----:B------:R-:W-:Y:S01]  /*1f70*/  BAR.SYNC.DEFER_BLOCKING 0x0 ;  /* 0x0000000000007b1d */ /* 0x000fe20000010000 */
[----:B------:R-:W-:Y:S01]  /*1f80*/  USHF.L.U32 UR4, UR5, 0xc, URZ ;  /* 0x0000000c05047899 */ /* 0x000fe2000800063f */
[----:B------:R-:W-:Y:S02]  /*1f90*/  MOV R236, UR5 ;  /* 0x0000000500ec7c02 */ /* 0x000fe40008000f00 */
[-C--:B------:R-:W-:Y:S02]  /*1fa0*/  LEA R246, R206, R193.reuse, 0x6 ;  /* 0x000000c1cef67211 */ /* 0x080fe400078e30ff */
[----:B------:R-:W-:Y:S02]  /*1fb0*/  LEA R234, R236, R193, 0x6 ;  /* 0x000000c1ecea7211 */ /* 0x000fe400078e30ff */
[----:B------:R-:W-:Y:S02]  /*1fc0*/  IADD3 R178, R177, UR4, RZ ;  /* 0x00000004b1b27c10 */ /* 0x000fe4000fffe0ff */
[----:B------:R-:W-:Y:S02]  /*1fd0*/  IADD3 R243, R246, R198, RZ ;  /* 0x000000c6f6f37210 */ /* 0x000fe40007ffe0ff */
        /* <DEDUP_REMOVED lines=123> */
[----:B--234-:R-:W-:Y:S01]  /*2790*/  IMAD.MOV.U32 R5, RZ, RZ, c[0x0][0x168] ;  /* 0x00005a00ff057624 */ /* 0x01cfe200078e00ff */
        /* <DEDUP_REMOVED lines=13> */
.L_x_352:
[----:B------:R-:W-:Y:S04]  /*2870*/  MOV R4, 0x1 ;  /* 0x0000000100047802 */ /* 0x000fe80000000f00 */
[----:B------:R-:W-:Y:S11]  /*2880*/  ISETP.NE.AND P2, PT, R4, c[0x0][0x2a8], PT ;  /* 0x0000aa0004007a0c */ /* 0x000ff60003f45270 */
[----:B------:R-:W-:Y:S02]  /*2890*/  @!UPT UIADD3 URZ, URZ, URZ, URZ ;  /* 0x0000003f3f3ff290 */ /* 0x000fe4000fffe03f */
[----:B------:R-:W-:Y:S05]  /*28a0*/  @P2 IMAD.HI.U32 R4, R5, c[0x0][0x2ac], RZ ;  /* 0x0000ab0005042a27 */ /* 0x000fea00078e00ff */
[----:B------:R-:W-:Y:S02]  /*28b0*/  @P2 SHF.R.U32.HI R5, RZ, c[0x0][0x2b0], R4 ;  /* 0x0000ac00ff052a19 */ /* 0x000fe40000011604 */
.L_x_353:
[----:B------:R-:W-:Y:S05]  /*28c0*/  BSYNC B0 ;  /* 0x0000000000007941 */ /* 0x000fea0003800000 */
.L_x_351:
[C-C-:B------:R-:W-:Y:S01]  /*28d0*/  IADD3 R7, R246.reuse, c[0x0][0x2a4], R199.reuse ;  /* 0x0000a900f6077a10 */ /* 0x140fe20007ffe0c7 */
[----:B------:R-:W-:Y:S04]  /*28e0*/  IMAD.MOV.U32 R4, RZ, RZ, c[0x0][0x2a8] ;  /* 0x0000aa00ff047624 */ /* 0x000fe800078e00ff */
[----:B------:R-:W-:Y:S01]  /*28f0*/  IMAD R4, R5, R4, -UR6 ;  /* 0x8000000605047e24 */ /* 0x000fe2000f8e0204 */
[----:B------:R-:W-:Y:S03]  /*2900*/  IADD3 R5, R246, UR27, R199 ;  /* 0x0000001bf6057c10 */ /* 0x000fe6000fffe0c7 */
[----:B------:R-:W-:Y:S01]  /*2910*/  IMAD.IADD R244, R4, 0x1, -R201 ;  /* 0x0000000104f47824 */ /* 0x000fe200078e0ac9 */
[----:B------:R-:W-:Y:S04]  /*2920*/  IMNMX R4, R200, R7, PT ;  /* 0x00000007c8047217 */ /* 0x000fe80003800200 */
[----:B------:R-:W-:Y:S02]  /*2930*/  IADD3 R243, R244, c[0x0][0x2a8], RZ ;  /* 0x0000aa00f4f37a10 */ /* 0x000fe40007ffe0ff */
[----:B------:R-:W-:Y:S02]  /*2940*/  IMNMX R244, R5, R244, !PT ;  /* 0x000000f405f47217 */ /* 0x000fe40007800200 */
[----:B------:R-:W-:Y:S02]  /*2950*/  IMNMX R243, R4, R243, PT ;  /* 0x000000f304f37217 */ /* 0x000fe40003800200 */
.L_x_350:
[----:B--234-:R-:W-:Y:S04]  /*2960*/  IADD3 R4, R246, 0x8, RZ ;  /* 0x00000008f6047810 */ /* 0x01cfe80007ffe0ff */
        /* <DEDUP_REMOVED lines=18> */
.L_x_356:
[----:B------:R-:W-:Y:S04]  /*2a90*/  MOV R4, 0x1 ;  /* 0x0000000100047802 */ /* 0x000fe80000000f00 */
[----:B------:R-:W-:Y:S11]  /*2aa0*/  ISETP.NE.AND P2, PT, R4, c[0x0][0x2a8], PT ;  /* 0x0000aa0004007a0c */ /* 0x000ff60003f45270 */
[----:B------:R-:W-:Y:S02]  /*2ab0*/  @!UPT UIADD3 URZ, URZ, URZ, URZ ;  /* 0x0000003f3f3ff290 */ /* 0x000fe4000fffe03f */
[----:B------:R-:W-:Y:S05]  /*2ac0*/  @P2 IMAD.HI.U32 R4, R5, c[0x0][0x2ac], RZ ;  /* 0x0000ab0005042a27 */ /* 0x000fea00078e00ff */
[----:B------:R-:W-:Y:S02]  /*2ad0*/  @P2 SHF.R.U32.HI R5, RZ, c[0x0][0x2b0], R4 ;  /* 0x0000ac00ff052a19 */ /* 0x000fe40000011604 */
.L_x_357:
[----:B------:R-:W-:Y:S05]  /*2ae0*/  BSYNC B0 ;  /* 0x0000000000007941 */ /* 0x000fea0003800000 */
.L_x_355:
[----:B------:R-:W-:Y:S04]  /*2af0*/  IMAD.MOV.U32 R4, RZ, RZ, c[0x0][0x2a8] ;  /* 0x0000aa00ff047624 */ /* 0x000fe800078e00ff */
[----:B------:R-:W-:Y:S04]  /*2b00*/  IMAD R4, R5, R4, -UR6 ;  /* 0x8000000605047e24 */ /* 0x000fe8000f8e0204 */
[----:B------:R-:W-:Y:S05]  /*2b10*/  IMAD.IADD R5, R4, 0x1, -R201 ;  /* 0x0000000104057824 */ /* 0x000fea00078e0ac9 */
[----:B------:R-:W-:Y:S02]  /*2b20*/  IADD3 R4, R5, c[0x0][0x2a8], RZ ;  /* 0x0000aa0005047a10 */ /* 0x000fe40007ffe0ff */
[----:B------:R-:W-:Y:S02]  /*2b30*/  IMNMX R124, R124, R5, !PT ;  /* 0x000000057c7c7217 */ /* 0x000fe40007800200 */
[----:B------:R-:W-:Y:S02]  /*2b40*/  IMNMX R123, R123, R4, PT ;  /* 0x000000047b7b7217 */ /* 0x000fe40003800200 */
.L_x_354:
        /* <DEDUP_REMOVED lines=19> */
.L_x_360:
[----:B------:R-:W-:Y:S04]  /*2c80*/  MOV R4, 0x1 ;  /* 0x0000000100047802 */ /* 0x000fe80000000f00 */
[----:B------:R-:W-:Y:S11]  /*2c90*/  ISETP.NE.AND P2, PT, R4, c[0x0][0x2a8], PT ;  /* 0x0000aa0004007a0c */ /* 0x000ff60003f45270 */
[----:B------:R-:W-:Y:S02]  /*2ca0*/  @!UPT UIADD3 URZ, URZ, URZ, URZ ;  /* 0x0000003f3f3ff290 */ /* 0x000fe4000fffe03f */
[----:B------:R-:W-:Y:S05]  /*2cb0*/  @P2 IMAD.HI.U32 R4, R5, c[0x0][0x2ac], RZ ;  /* 0x0000ab0005042a27 */ /* 0x000fea00078e00ff */
[----:B------:R-:W-:Y:S02]  /*2cc0*/  @P2 SHF.R.U32.HI R5, RZ, c[0x0][0x2b0], R4 ;  /* 0x0000ac00ff052a19 */ /* 0x000fe40000011604 */
.L_x_361:
[----:B------:R-:W-:Y:S05]  /*2cd0*/  BSYNC B0 ;  /* 0x0000000000007941 */ /* 0x000fea0003800000 */
.L_x_359:
[----:B------:R-:W-:Y:S04]  /*2ce0*/  IMAD.MOV.U32 R4, RZ, RZ, c[0x0][0x2a8] ;  /* 0x0000aa00ff047624 */ /* 0x000fe800078e00ff */
[----:B------:R-:W-:Y:S04]  /*2cf0*/  IMAD R4, R5, R4, -UR6 ;  /* 0x8000000605047e24 */ /* 0x000fe8000f8e0204 */
[----:B------:R-:W-:Y:S05]  /*2d00*/  IMAD.IADD R5, R4, 0x1, -R201 ;  /* 0x0000000104057824 */ /* 0x000fea00078e0ac9 */
[----:B------:R-:W-:Y:S02]  /*2d10*/  IADD3 R4, R5, c[0x0][0x2a8], RZ ;  /* 0x0000aa0005047a10 */ /* 0x000fe40007ffe0ff */
[----:B------:R-:W-:Y:S02]  /*2d20*/  IMNMX R120, R120, R5, !PT ;  /* 0x0000000578787217 */ /* 0x000fe40007800200 */
[----:B------:R-:W-:Y:S02]  /*2d30*/  IMNMX R119, R119, R4, PT ;  /* 0x0000000477777217 */ /* 0x000fe40003800200 */
.L_x_358:
        /* <DEDUP_REMOVED lines=19> */
.L_x_364:
[----:B------:R-:W-:Y:S04]  /*2e70*/  MOV R4, 0x1 ;  /* 0x0000000100047802 */ /* 0x000fe80000000f00 */
[----:B------:R-:W-:Y:S11]  /*2e80*/  ISETP.NE.AND P2, PT, R4, c[0x0][0x2a8], PT ;  /* 0x0000aa0004007a0c */ /* 0x000ff60003f45270 */
[----:B------:R-:W-:Y:S02]  /*2e90*/  @!UPT UIADD3 URZ, URZ, URZ, URZ ;  /* 0x0000003f3f3ff290 */ /* 0x000fe4000fffe03f */
[----:B------:R-:W-:Y:S05]  /*2ea0*/  @P2 IMAD.HI.U32 R4, R5, c[0x0][0x2ac], RZ ;  /* 0x0000ab0005042a27 */ /* 0x000fea00078e00ff */
[----:B------:R-:W-:Y:S02]  /*2eb0*/  @P2 SHF.R.U32.HI R5, RZ, c[0x0][0x2b0], R4 ;  /* 0x0000ac00ff052a19 */ /* 0x000fe40000011604 */
.L_x_365:
[----:B------:R-:W-:Y:S05]  /*2ec0*/  BSYNC B0 ;  /* 0x0000000000007941 */ /* 0x000fea0003800000 */
.L_x_363:
[----:B------:R-:W-:Y:S04]  /*2ed0*/  IMAD.MOV.U32 R4, RZ, RZ, c[0x0][0x2a8] ;  /* 0x0000aa00ff047624 */ /* 0x000fe800078e00ff */
[----:B------:R-:W-:Y:S04]  /*2ee0*/  IMAD R4, R5, R4, -UR6 ;  /* 0x8000000605047e24 */ /* 0x000fe8000f8e0204 */
[----:B------:R-:W-:Y:S05]  /*2ef0*/  IMAD.IADD R4, R4, 0x1, -R201 ;  /* 0x0000000104047824 */ /* 0x000fea00078e0ac9 */
[----:B------:R-:W-:Y:S02]  /*2f00*/  IADD3 R5, R4, c[0x0][0x2a8], RZ ;  /* 0x0000aa0004057a10 */ /* 0x000fe40007ffe0ff */
[----:B------:R-:W-:Y:S02]  /*2f10*/  IMNMX R117, R117, R4, !PT ;  /* 0x0000000475757217 */ /* 0x000fe40007800200 */
[----:B------:R-:W-:Y:S02]  /*2f20*/  IMNMX R118, R118, R5, PT ;  /* 0x0000000576767217 */ /* 0x000fe40003800200 */
.L_x_362:
[----:B------:R-:W-:Y:S04]  /*2f30*/  DEPBAR.LE SB0, 0x1 ;  /* 0x000080400000791a */ /* 0x000fe80000000000 */
[----:B------:R-:W-:Y:S01]  /*2f40*/  BAR.SYNC.DEFER_BLOCKING 0x0 ;  /* 0x0000000000007b1d */ /* 0x000fe20000010000 */
[----:B------:R-:W-:Y:S04]  /*2f50*/  IADD3 R139, R206, 0x1, RZ ;  /* 0x00000001ce8b7810 */ /* 0x000fe80007ffe0ff */
[----:B------:R-:W-:Y:S01]  /*2f60*/  ISETP.GE.AND P2, PT, R139, UR16, PT ;  /* 0x000000108b007c0c */ /* 0x000fe2000bf46270 */
[----:B------:R2:W3:Y:S04]  /*2f70*/  LDSM.16.M88.4 R100, [R181+0x8080] ;  /* 0x00808000b564783b */ /* 0x0004e80000000200 */
[----:B------:R2:W4:Y:S04]  /*2f80*/  LDSM.16.M88.4 R104, [R181+0x9080] ;  /* 0x00908000b568783b */ /* 0x0005280000000200 */
[----:B------:R2:W1:Y:S04]  /*2f90*/  LDSM.16.M88.4 R108, [R180+0x8080] ;  /* 0x00808000b46c783b */ /* 0x0004680000000200 */
[----:B------:R2:W1:Y:S01]  /*2fa0*/  LDSM.16.M88.4 R112, [R180+0x9080] ;  /* 0x00908000b470783b */ /* 0x0004620000000200 */
[----:B------:R-:W-:-:S05]  /*2fb0*/  @P2 BRA `(.L_x_366) ;  /* 0x000002e000002947 */ /* 0x000fca0003800000 */
[----:B------:R-:W-:Y:S01]  /*2fc0*/  IMAD.MOV.U32 R6, RZ, RZ, c[0x0][0x168] ;  /* 0x00005a00ff067624 */ /* 0x000fe200078e00ff */
[----:B------:R-:W-:Y:S01]  /*2fd0*/  @!P0 LEA R13, R206, 0x40, 0x6 ;  /* 0x00000040ce0d8811 */ /* 0x000fe200078e30ff */
[----:B------:R-:W5:Y:S01]  /*2fe0*/  S2R R15, SR_CTAID.Y ;  /* 0x00000000000f7919 */ /* 0x000f620000002600 */
[----:B------:R-:W-:Y:S01]  /*2ff0*/  SHF.R.S32.HI R7, RZ, 0x1f, R139 ;  /* 0x0000001fff077819 */ /* 0x000fe2000001148b */
[----:B------:R-:W-:Y:S02]  /*3000*/  IMAD R4, R186, c[0x0][0x178], RZ ;  /* 0x00005e00ba047a24 */ /* 0x000fe400078e02ff */
[----:B------:R-:W-:Y:S02]  /*3010*/  IMAD R6, R139, -0x40, R6 ;  /* 0xffffffc08b067824 */ /* 0x000fe400078e0206 */
[----:B------:R-:W-:Y:S02]  /*3020*/  IMAD R7, R7, c[0x0][0x178], RZ ;  /* 0x00005e0007077a24 */ /* 0x000fe400078e02ff */
[----:B------:R-:W-:Y:S02]  /*3030*/  IMAD.IADD R6, R6, 0x1, -R186 ;  /* 0x0000000106067824 */ /* 0x000fe400078e0aba */
[----:B------:R-:W-:Y:S01]  /*3040*/  IMAD R7, R139, c[0x0][0x17c], R7 ;  /* 0x00005f008b077a24 */ /* 0x000fe200078e0207 */
[----:B-----5:R-:W-:Y:S01]  /*3050*/  SHF.R.S32.HI R5, RZ, 0x1f, R15 ;  /* 0x0000001fff057819 */ /* 0x020fe2000001140f */
[----:B------:R-:W-:Y:S04]  /*3060*/  @!P0 IMAD.WIDE.U32 R10, R15, c[0x0][0x270], R188 ;  /* 0x00009c000f0a8a25 */ /* 0x000fe800078e00bc */
[----:B------:R-:W-:Y:S01]  /*3070*/  @!P0 IMAD R8, R5, c[0x0][0x270], RZ ;  /* 0x00009c0005088a24 */ /* 0x000fe200078e02ff */
[----:B------:R-:W-:Y:S01]  /*3080*/  @!P0 IADD3 R9, P5, P2, R13, UR25, R10 ;  /* 0x000000190d098c10 */ /* 0x000fe2000fabe00a */
[----:B------:R-:W-:Y:S01]  /*3090*/  IMAD R5, R5, c[0x0][0x180], RZ ;  /* 0x0000600005057a24 */ /* 0x000fe200078e02ff */
[----:B------:R-:W-:Y:S01]  /*30a0*/  @!P0 SHF.R.S32.HI R13, RZ, 0x1f, R13 ;  /* 0x0000001fff0d8819 */ /* 0x000fe2000001140d */
[C---:B------:R-:W-:Y:S02]  /*30b0*/  @!P0 IMAD R8, R15.reuse, c[0x0][0x274], R8 ;  /* 0x00009d000f088a24 */ /* 0x040fe400078e0208 */
[----:B------:R-:W-:Y:S02]  /*30c0*/  IMAD R5, R15, c[0x0][0x184], R5 ;  /* 0x000061000f057a24 */ /* 0x000fe400078e0205 */
[----:B------:R-:W-:Y:S02]  /*30d0*/  @!P0 IMAD.IADD R8, R11, 0x1, R8 ;  /* 0x000000010b088824 */ /* 0x000fe400078e0208 */
[----:B------:R-:W-:Y:S03]  /*30e0*/  IMAD.WIDE.U32 R10, R15, c[0x0][0x180], R190 ;  /* 0x000060000f0a7a25 */ /* 0x000fe600078e00be */
[----:B------:R-:W-:Y:S01]  /*30f0*/  @!P0 IADD3.X R8, R13, UR9, R8, P5, P2 ;  /* 0x000000090d088c10 */ /* 0x000fe2000afe4408 */
[----:B------:R-:W-:Y:S01]  /*3100*/  IMAD.WIDE.U32 R12, R139, c[0x0][0x178], RZ ;  /* 0x00005e008b0c7a25 */ /* 0x000fe200078e00ff */
[----:B------:R-:W-:Y:S03]  /*3110*/  IADD3 R4, P5, P2, R4, UR24, R10 ;  /* 0x0000001804047c10 */ /* 0x000fe6000fabe00a */
[----:B------:R-:W-:Y:S01]  /*3120*/  IMAD.IADD R10, R11, 0x1, R5 ;  /* 0x000000010b0a7824 */ /* 0x000fe200078e0205 */
[----:B------:R-:W-:Y:S01]  /*3130*/  IADD3 R7, R13, R7, RZ ;  /* 0x000000070d077210 */ /* 0x000fe20007ffe0ff */
[----:B------:R-:W-:Y:S01]  /*3140*/  IMAD.U32 R5, RZ, RZ, UR23 ;  /* 0x00000017ff057e24 */ /* 0x000fe2000f8e00ff */
[----:B------:R-:W-:Y:S02]  /*3150*/  LEA R4, P6, R12, R4, 0x6 ;  /* 0x000000040c047211 */ /* 0x000fe400078c30ff */
[----:B------:R-:W-:Y:S01]  /*3160*/  IADD3.X R10, R183, UR8, R10, P5, P2 ;  /* 0x00000008b70a7c10 */ /* 0x000fe2000afe440a */
[----:B------:R-:W-:Y:S01]  /*3170*/  @!P0 IMAD R5, R5, 0x40, R188 ;  /* 0x0000004005058824 */ /* 0x000fe200078e02bc */
[C---:B------:R-:W-:Y:S02]  /*3180*/  @!P0 LEA R14, P2, R9.reuse, c[0x0][0x258], 0x2 ;  /* 0x00009600090e8a11 */ /* 0x040fe400078410ff */
[----:B------:R-:W-:Y:S02]  /*3190*/  ISETP.LT.OR P5, PT, R6, 0x1, P4 ;  /* 0x000000010600780c */ /* 0x000fe400027a1670 */
[----:B------:R-:W-:Y:S02]  /*31a0*/  LEA.HI.X R7, R12, R10, R7, 0x6, P6 ;  /* 0x0000000a0c077211 */ /* 0x000fe400030f3407 */
[----:B------:R-:W-:Y:S02]  /*31b0*/  ISETP.LT.OR P6, PT, R6, 0x21, P4 ;  /* 0x000000210600780c */ /* 0x000fe400027c1670 */
[----:B------:R-:W-:Y:S02]  /*31c0*/  MOV R6, UR23 ;  /* 0x0000001700067c02 */ /* 0x000fe40008000f00 */
[----:B------:R-:W-:Y:S02]  /*31d0*/  @!P0 LEA.HI.X R15, R9, c[0x0][0x25c], R8, 0x2, P2 ;  /* 0x00009700090f8a11 */ /* 0x000fe400010f1408 */
[C---:B------:R-:W-:Y:S04]  /*31e0*/  LEA R8, P2, R4.reuse, c[0x0][0x160], 0x1 ;  /* 0x0000580004087a11 */ /* 0x040fe800078408ff */
[----:B------:R-:W-:Y:S01]  /*31f0*/  LEA.HI.X R9, R4, c[0x0][0x164], R7, 0x1, P2 ;  /* 0x0000590004097a11 */ /* 0x000fe200010f0c07 */
[----:B------:R-:W-:Y:S01]  /*3200*/  IMAD R4, R6, 0x2000, R195 ;  /* 0x0000200006047824 */ /* 0x000fe200078e02c3 */
[----:B------:R-:W-:Y:S02]  /*3210*/  IADD3 R10, P2, R8, UR21, RZ ;  /* 0x00000015080a7c10 */ /* 0x000fe4000ff5e0ff */
[----:B------:R-:W-:Y:S02]  /*3220*/  @!P0 SHF.L.U32 R7, R5, 0x2, RZ ;  /* 0x0000000205078819 */ /* 0x000fe400000006ff */
[----:B------:R-:W-:Y:S01]  /*3230*/  @!PT LDS RZ, [RZ] ;  /* 0x00000000fffff984 */ /* 0x000fe20000000800 */
[----:B------:R-:W-:Y:S01]  /*3240*/  @!PT LDS RZ, [RZ] ;  /* 0x00000000fffff984 */ /* 0x000fe20000000800 */
[----:B------:R-:W-:Y:S01]  /*3250*/  @!PT LDS RZ, [RZ] ;  /* 0x00000000fffff984 */ /* 0x000fe20000000800 */
[----:B------:R2:W-:Y:S01]  /*3260*/  LDGSTS.E.BYPASS.LTC128B.128 [R4], [R8.64], !P5 ;  /* 0x0000000008047fae */ /* 0x0005e2000e901d52 */
[----:B------:R-:W-:Y:S07]  /*3270*/  IADD3.X R11, R9, UR22, RZ, P2, !PT ;  /* 0x00000016090b7c10 */ /* 0x000fee00097fe4ff */
[----:B------:R2:W-:Y:S08]  /*3280*/  LDGSTS.E.BYPASS.LTC128B.128 [R4+0x1000], [R10.64], !P6 ;  /* 0x010000000a047fae */ /* 0x0005f0000f101d52 */
[----:B------:R2:W-:Y:S02]  /*3290*/  @!P0 LDGSTS.E.BYPASS.LTC128B.128 [R7+0xc080], [R14.64] ;  /* 0x0c0800000e078fae */ /* 0x0005e4000b901d52 */
.L_x_366:
[-C--:B--23--:R-:W-:Y:S01]  /*32a0*/  HMMA.16816.F32 R4, R100, R140.reuse, RZ ;  /* 0x0000008c6404723c */ /* 0x08cfe200000018ff */
[----:B------:R-:W0:Y:S01]  /*32b0*/  LDGDEPBAR ;  /* 0x00000000000079af */ /* 0x000e220000000000 */
[----:B------:R-:W-:Y:S02]  /*32c0*/  PLOP3.LUT P2, PT, PT, PT, UP3, 0x80, 0x0 ;  /* 0x000000000000781c */ /* 0x000fe40003f4f038 */
[----:B------:R-:W-:Y:S02]  /*32d0*/  LEA R178, R178, 0x8080, 0x1 ;  /* 0x00008080b2b27811 */ /* 0x000fe400078e08ff */
[----:B------:R-:W-:Y:S02]  /*32e0*/  LOP3.LUT P5, RZ, R185, 0x4, RZ, 0xc0, !PT ;  /* 0x00000004b9ff7812 */ /* 0x000fe400078ac0ff */
[C---:B----4-:R-:W-:Y:S01]  /*32f0*/  HMMA.16816.F32 R8, R104.reuse, R140, RZ ;  /* 0x0000008c6808723c */ /* 0x050fe200000018ff */
[----:B------:R-:W-:Y:S02]  /*3300*/  MOV R179, 0x40 ;  /* 0x0000004000b37802 */ /* 0x000fe40000000f00 */
[C---:B------:R-:W-:Y:S02]  /*3310*/  ISETP.GT.AND P6, PT, R244.reuse, RZ, P2 ;  /* 0x000000fff400720c */ /* 0x040fe400017c4270 */
[----:B------:R-:W-:Y:S02]  /*3320*/  SEL R179, R179, 0xffffffc0, !P5 ;  /* 0xffffffc0b3b37807 */ /* 0x000fe40006800000 */
[----:B------:R-:W-:Y:S01]  /*3330*/  ISETP.LT.OR P6, PT, R243, 0x1, P6 ;  /* 0x00000001f300780c */ /* 0x000fe200037c1670 */
[-C--:B------:R-:W-:Y:S01]  /*3340*/  HMMA.16816.F32 R12, R104, R142.reuse, RZ ;  /* 0x0000008e680c723c */ /* 0x080fe200000018ff */
[CC--:B------:R-:W-:Y:S02]  /*3350*/  IADD3 R116, R179.reuse, R178.reuse, RZ ;  /* 0x000000b2b3747210 */ /* 0x0c0fe40007ffe0ff */
[C---:B------:R-:W-:Y:S02]  /*3360*/  ISETP.GT.AND P5, PT, R244.reuse, 0x20, P2 ;  /* 0x00000020f400780c */ /* 0x040fe400017a4270 */
[----:B------:R-:W-:Y:S02]  /*3370*/  IADD3 R178, R179, R178, R172 ;  /* 0x000000b2b3b27210 */ /* 0x000fe40007ffe0ac */
[----:B-1----:R-:W-:Y:S01]  /*3380*/  FSEL R125, R209, -INF , !P6 ;  /* 0xff800000d17d7808 */ /* 0x002fe20007000000 */
[C---:B------:R-:W-:Y:S01]  /*3390*/  HMMA.16816.F32 R16, R100.reuse, R142, RZ ;  /* 0x0000008e6410723c */ /* 0x040fe200000018ff */
[----:B------:R-:W-:Y:S02]  /*33a0*/  ISETP.GT.AND P6, PT, R244, 0x1, P2 ;  /* 0x00000001f400780c */ /* 0x000fe400017c4270 */
[----:B------:R-:W-:Y:S01]  /*33b0*/  ISETP.LT.OR P5, PT, R243, 0x21, P5 ;  /* 0x00000021f300780c */ /* 0x000fe20002fa1670 */
[--C-:B------:R-:W-:Y:S01]  /*33c0*/  FFMA.FTZ R121, R125, c[0x0][0x29c], -R242.reuse ;  /* 0x0000a7007d797a23 */ /* 0x100fe200000108f2 */
[----:B------:R-:W-:Y:S01]  /*33d0*/  ISETP.LT.OR P6, PT, R243, 0x2, P6 ;  /* 0x00000002f300780c */ /* 0x000fe200037c1670 */
[----:B------:R-:W-:Y:S01]  /*33e0*/  FFMA.FTZ R209, -R209, R209, 1 ;  /* 0x3f800000d1d17423 */ /* 0x000fe200000101d1 */
[----:B------:R-:W-:Y:S01]  /*33f0*/  FSEL R125, R218, -INF , !P5 ;  /* 0xff800000da7d7808 */ /* 0x000fe20006800000 */
[-C--:B------:R-:W-:Y:S01]  /*3400*/  HMMA.16816.F32 R20, R100, R144.reuse, RZ ;  /* 0x000000906414723c */ /* 0x080fe200000018ff */
[----:B------:R-:W-:Y:S01]  /*3410*/  FSEL R127, R210, -INF , !P6 ;  /* 0xff800000d27f7808 */ /* 0x000fe20007000000 */
[----:B------:R-:W-:Y:S01]  /*3420*/  MUFU.EX2 R121, R121 ;  /* 0x0000007900797308 */ /* 0x000fe20000000800 */
[----:B------:R-:W-:Y:S01]  /*3430*/  ISETP.GT.AND P6, PT, R244, 0x21, P2 ;  /* 0x00000021f400780c */ /* 0x000fe200017c4270 */
[----:B------:R-:W-:Y:S01]  /*3440*/  FFMA.FTZ R210, -R210, R210, 1 ;  /* 0x3f800000d2d27423 */ /* 0x000fe200000101d2 */
[----:B------:R-:W-:Y:S01]  /*3450*/  ISETP.GT.AND P5, PT, R244, 0x40, P2 ;  /* 0x00000040f400780c */ /* 0x000fe200017a4270 */
[--C-:B------:R-:W-:Y:S01]  /*3460*/  FFMA.FTZ R122, R127, c[0x0][0x29c], -R242.reuse ;  /* 0x0000a7007f7a7a23 */ /* 0x100fe200000108f2 */
[C---:B------:R-:W-:Y:S01]  /*3470*/  ISETP.LT.OR P6, PT, R243.reuse, 0x22, P6 ;  /* 0x00000022f300780c */ /* 0x040fe200037c1670 */
[C---:B------:R-:W-:Y:S01]  /*3480*/  HMMA.16816.F32 R24, R104.reuse, R144, RZ ;  /* 0x000000906818723c */ /* 0x040fe200000018ff */
[C---:B------:R-:W-:Y:S03]  /*3490*/  ISETP.LT.OR P5, PT, R243.reuse, 0x41, P5 ;  /* 0x00000041f300780c */ /* 0x040fe60002fa1670 */
[----:B------:R-:W-:Y:S01]  /*34a0*/  MUFU.EX2 R122, R122 ;  /* 0x0000007a007a7308 */ /* 0x000fe20000000800 */
[----:B------:R-:W-:Y:S01]  /*34b0*/  FSEL R127, R222, -INF , !P5 ;  /* 0xff800000de7f7808 */ /* 0x000fe20006800000 */
[----:B------:R-:W-:Y:S01]  /*34c0*/  FFMA.FTZ R218, -R218, R218, 1 ;  /* 0x3f800000dada7423 */ /* 0x000fe200000101da */
[----:B------:R-:W-:Y:S01]  /*34d0*/  ISETP.GT.AND P5, PT, R244, 0x60, P2 ;  /* 0x00000060f400780c */ /* 0x000fe200017a4270 */
[-C--:B------:R-:W-:Y:S01]  /*34e0*/  HMMA.16816.F32 R28, R104, R146.reuse, RZ ;  /* 0x00000092681c723c */ /* 0x080fe200000018ff */
[----:B------:R-:W-:Y:S02]  /*34f0*/  LDSM.16.M88.4 R104, [R116+0x1000] ;  /* 0x001000007468783b */ /* 0x000fe40000000200 */
[----:B------:R-:W-:Y:S01]  /*3500*/  ISETP.LT.OR P5, PT, R243, 0x61, P5 ;  /* 0x00000061f300780c */ /* 0x000fe20002fa1670 */
[--C-:B------:R-:W-:Y:S02]  /*3510*/  FFMA.FTZ R126, R127, c[0x0][0x29c], -R242.reuse ;  /* 0x0000a7007f7e7a23 */ /* 0x100fe400000108f2 */
[----:B------:R-:W-:Y:S02]  /*3520*/  FFMA.FTZ R222, -R222, R222, 1 ;  /* 0x3f800000dede7423 */ /* 0x000fe400000101de */
[----:B------:R-:W-:Y:S01]  /*3530*/  HMMA.16816.F32 R32, R100, R146, RZ ;  /* 0x000000926420723c */ /* 0x000fe200000018ff */
[----:B------:R1:W2:Y:S01]  /*3540*/  LDSM.16.M88.4 R100, [R116] ;  /* 0x000000007464783b */ /* 0x0002a20000000200 */
[----:B------:R-:W-:Y:S06]  /*3550*/  MUFU.EX2 R126, R126 ;  /* 0x0000007e007e7308 */ /* 0x000fec0000000800 */
[-C--:B------:R-:W-:Y:S08]  /*3560*/  HMMA.16816.F32 R4, R108, R148.reuse, R4 ;  /* 0x000000946c04723c */ /* 0x080ff00000001804 */
[C---:B------:R-:W-:Y:S08]  /*3570*/  HMMA.16816.F32 R8, R112.reuse, R148, R8 ;  /* 0x000000947008723c */ /* 0x040ff00000001808 */
[-C--:B------:R-:W-:Y:S01]  /*3580*/  HMMA.16816.F32 R12, R112, R150.reuse, R12 ;  /* 0x00000096700c723c */ /* 0x080fe2000000180c */
[--C-:B-1----:R-:W-:Y:S06]  /*3590*/  FFMA.FTZ R116, R125, c[0x0][0x29c], -R242.reuse ;  /* 0x0000a7007d747a23 */ /* 0x102fec00000108f2 */
[----:B------:R-:W-:Y:S01]  /*35a0*/  MUFU.EX2 R116, R116 ;  /* 0x0000007400747308 */ /* 0x000fe20000000800 */
[C---:B------:R-:W-:Y:S08]  /*35b0*/  HMMA.16816.F32 R16, R108.reuse, R150, R16 ;  /* 0x000000966c10723c */ /* 0x040ff00000001810 */
[-C--:B------:R-:W-:Y:S08]  /*35c0*/  HMMA.16816.F32 R20, R108, R152.reuse, R20 ;  /* 0x000000986c14723c */ /* 0x080ff00000001814 */
[C---:B------:R-:W-:Y:S08]  /*35d0*/  HMMA.16816.F32 R24, R112.reuse, R152, R24 ;  /* 0x000000987018723c */ /* 0x040ff00000001818 */
[-C--:B------:R-:W-:Y:S07]  /*35e0*/  HMMA.16816.F32 R28, R112, R154.reuse, R28 ;  /* 0x0000009a701c723c */ /* 0x080fee000000181c */
[----:B------:R-:W-:Y:S01]  /*35f0*/  FSEL R113, R219, -INF , !P6 ;  /* 0xff800000db717808 */ /* 0x000fe20007000000 */
[----:B------:R-:W-:Y:S01]  /*3600*/  HMMA.16816.F32 R32, R108, R154, R32 ;  /* 0x0000009a6c20723c */ /* 0x000fe20000001820 */
[C---:B------:R-:W-:Y:S03]  /*3610*/  ISETP.GT.AND P6, PT, R244.reuse, 0x41, P2 ;  /* 0x00000041f400780c */ /* 0x040fe600017c4270 */
[--C-:B------:R-:W-:Y:S01]  /*3620*/  FFMA.FTZ R125, R113, c[0x0][0x29c], -R242.reuse ;  /* 0x0000a700717d7a23 */ /* 0x100fe200000108f2 */
[----:B------:R-:W-:Y:S01]  /*3630*/  ISETP.LT.OR P6, PT, R243, 0x42, P6 ;  /* 0x00000042f300780c */ /* 0x000fe200037c1670 */
[----:B------:R-:W-:Y:S01]  /*3640*/  FFMA.FTZ R219, -R219, R219, 1 ;  /* 0x3f800000dbdb7423 */ /* 0x000fe200000101db */
[----:B------:R-:W-:Y:S01]  /*3650*/  FSEL R109, R235, -INF , !P5 ;  /* 0xff800000eb6d7808 */ /* 0x000fe20006800000 */
[-C--:B--2---:R-:W-:Y:S01]  /*3660*/  HMMA.16816.F32 R4, R100, R156.reuse, R4 ;  /* 0x0000009c6404723c */ /* 0x084fe20000001804 */
[----:B------:R-:W-:Y:S01]  /*3670*/  FSEL R115, R223, -INF , !P6 ;  /* 0xff800000df737808 */ /* 0x000fe20007000000 */
[----:B------:R-:W-:Y:S01]  /*3680*/  MUFU.EX2 R125, R125 ;  /* 0x0000007d007d7308 */ /* 0x000fe20000000800 */
[----:B------:R-:W-:Y:S01]  /*3690*/  ISETP.GT.AND P6, PT, R244, 0x61, P2 ;  /* 0x00000061f400780c */ /* 0x000fe200017c4270 */
[--C-:B------:R-:W-:Y:S01]  /*36a0*/  FFMA.FTZ R128, R109, c[0x0][0x29c], -R242.reuse ;  /* 0x0000a7006d807a23 */ /* 0x100fe200000108f2 */
[C---:B------:R-:W-:Y:S01]  /*36b0*/  ISETP.GT.AND P5, PT, R124.reuse, RZ, P2 ;  /* 0x000000ff7c00720c */ /* 0x040fe200017a4270 */
[--C-:B------:R-:W-:Y:S01]  /*36c0*/  FFMA.FTZ R115, R115, c[0x0][0x29c], -R242.reuse ;  /* 0x0000a70073737a23 */ /* 0x100fe200000108f2 */
[----:B------:R-:W1:Y:S01]  /*36d0*/  LDSM.16.M88.4 R108, [R178] ;  /* 0x00000000b26c783b */ /* 0x000e620000000200 */
[C---:B------:R-:W-:Y:S01]  /*36e0*/  HMMA.16816.F32 R8, R104.reuse, R156, R8 ;  /* 0x0000009c6808723c */ /* 0x040fe20000001808 */
[----:B------:R-:W-:Y:S02]  /*36f0*/  ISETP.LT.OR P6, PT, R243, 0x62, P6 ;  /* 0x00000062f300780c */ /* 0x000fe400037c1670 */
[----:B------:R-:W-:Y:S01]  /*3700*/  ISETP.LT.OR P5, PT, R123, 0x1, P5 ;  /* 0x000000017b00780c */ /* 0x000fe20002fa1670 */
[----:B------:R2:W3:Y:S01]  /*3710*/  MUFU.EX2 R127, R115 ;  /* 0x00000073007f7308 */ /* 0x0004e20000000800 */
[C---:B------:R-:W-:Y:S01]  /*3720*/  FSEL R113, R237.reuse, -INF , !P6 ;  /* 0xff800000ed717808 */ /* 0x040fe20007000000 */
[----:B------:R-:W-:Y:S01]  /*3730*/  FFMA.FTZ R237, -R237, R237, 1 ;  /* 0x3f800000eded7423 */ /* 0x000fe200000101ed */
[C---:B------:R-:W-:Y:S01]  /*3740*/  ISETP.GT.AND P6, PT, R124.reuse, 0x1, P2 ;  /* 0x000000017c00780c */ /* 0x040fe200017c4270 */
[-C--:B------:R-:W-:Y:S01]  /*3750*/  HMMA.16816.F32 R12, R104, R158.reuse, R12 ;  /* 0x0000009e680c723c */ /* 0x080fe2000000180c */
[----:B------:R-:W-:Y:S02]  /*3760*/  FFMA.FTZ R223, -R223, R223, 1 ;  /* 0x3f800000dfdf7423 */ /* 0x000fe400000101df */
[----:B------:R-:W-:Y:S01]  /*3770*/  ISETP.LT.OR P6, PT, R123, 0x2, P6 ;  /* 0x000000027b00780c */ /* 0x000fe200037c1670 */
[----:B------:R-:W-:Y:S01]  /*3780*/  FFMA.FTZ R242, R113, c[0x0][0x29c], -R242 ;  /* 0x0000a70071f27a23 */ /* 0x000fe200000108f2 */
[C---:B------:R-:W-:Y:S01]  /*3790*/  FSEL R180, R203.reuse, -INF , !P5 ;  /* 0xff800000cbb47808 */ /* 0x040fe20006800000 */
[----:B------:R-:W-:Y:S01]  /*37a0*/  MUFU.EX2 R128, R128 ;  /* 0x0000008000807308 */ /* 0x000fe20000000800 */
[----:B------:R-:W-:Y:S01]  /*37b0*/  FFMA.FTZ R203, -R203, R203, 1 ;  /* 0x3f800000cbcb7423 */ /* 0x000fe200000101cb */
[C---:B------:R-:W-:Y:S01]  /*37c0*/  HMMA.16816.F32 R16, R100.reuse, R158, R16 ;  /* 0x0000009e6410723c */ /* 0x040fe20000001810 */
[----:B------:R-:W-:Y:S03]  /*37d0*/  ISETP.GT.AND P5, PT, R124, 0x20, P2 ;  /* 0x000000207c00780c */ /* 0x000fe600017a4270 */
[----:B------:R-:W-:Y:S01]  /*37e0*/  FSEL R182, R207, -INF , !P6 ;  /* 0xff800000cfb67808 */ /* 0x000fe20007000000 */
[--C-:B------:R-:W-:Y:S01]  /*37f0*/  FFMA.FTZ R133, R180, c[0x0][0x29c], -R241.reuse ;  /* 0x0000a700b4857a23 */ /* 0x100fe200000108f1 */
[----:B------:R-:W-:Y:S02]  /*3800*/  ISETP.GT.AND P6, PT, R124, 0x21, P2 ;  /* 0x000000217c00780c */ /* 0x000fe400017c4270 */
[-C--:B------:R-:W-:Y:S01]  /*3810*/  HMMA.16816.F32 R20, R100, R160.reuse, R20 ;  /* 0x000000a06414723c */ /* 0x080fe20000001814 */
[C---:B------:R-:W-:Y:S01]  /*3820*/  ISETP.LT.OR P5, PT, R123.reuse, 0x21, P5 ;  /* 0x000000217b00780c */ /* 0x040fe20002fa1670 */
[----:B------:R-:W4:Y:S01]  /*3830*/  MUFU.EX2 R129, R242 ;  /* 0x000000f200817308 */ /* 0x000f220000000800 */
[----:B------:R-:W-:Y:S01]  /*3840*/  ISETP.LT.OR P6, PT, R123, 0x22, P6 ;  /* 0x000000227b00780c */ /* 0x000fe200037c1670 */
[----:B--2---:R-:W2:Y:S01]  /*3850*/  LDSM.16.M88.4 R112, [R178+0x1000] ;  /* 0x00100000b270783b */ /* 0x004ea20000000200 */
[C---:B------:R-:W-:Y:S01]  /*3860*/  FSEL R132, R220.reuse, -INF , !P5 ;  /* 0xff800000dc847808 */ /* 0x040fe20006800000 */
[----:B------:R-:W-:Y:S01]  /*3870*/  FFMA.FTZ R220, -R220, R220, 1 ;  /* 0x3f800000dcdc7423 */ /* 0x000fe200000101dc */
[C---:B------:R-:W-:Y:S01]  /*3880*/  ISETP.GT.AND P5, PT, R124.reuse, 0x40, P2 ;  /* 0x000000407c00780c */ /* 0x040fe200017a4270 */
[C---:B------:R-:W-:Y:S01]  /*3890*/  HMMA.16816.F32 R24, R104.reuse, R160, R24 ;  /* 0x000000a06818723c */ /* 0x040fe20000001818 */
[----:B------:R-:W-:Y:S02]  /*38a0*/  FSEL R130, R221, -INF , !P6 ;  /* 0xff800000dd827808 */ /* 0x000fe40007000000 */
[----:B------:R-:W-:Y:S01]  /*38b0*/  ISETP.GT.AND P6, PT, R124, 0x41, P2 ;  /* 0x000000417c00780c */ /* 0x000fe200017c4270 */
[--C-:B------:R-:W-:Y:S01]  /*38c0*/  FFMA.FTZ R132, R132, c[0x0][0x29c], -R241.reuse ;  /* 0x0000a70084847a23 */ /* 0x100fe200000108f1 */
[C---:B------:R-:W-:Y:S01]  /*38d0*/  ISETP.LT.OR P5, PT, R123.reuse, 0x41, P5 ;  /* 0x000000417b00780c */ /* 0x040fe20002fa1670 */
[--C-:B------:R-:W-:Y:S01]  /*38e0*/  FFMA.FTZ R130, R130, c[0x0][0x29c], -R241.reuse ;  /* 0x0000a70082827a23 */ /* 0x100fe200000108f1 */
[----:B------:R-:W-:Y:S01]  /*38f0*/  ISETP.LT.OR P6, PT, R123, 0x42, P6 ;  /* 0x000000427b00780c */ /* 0x000fe200037c1670 */
[-C--:B------:R-:W-:Y:S01]  /*3900*/  HMMA.16816.F32 R28, R104, R162.reuse, R28 ;  /* 0x000000a2681c723c */ /* 0x080fe2000000181c */
[----:B------:R-:W-:Y:S01]  /*3910*/  FSEL R134, R224, -INF , !P5 ;  /* 0xff800000e0867808 */ /* 0x000fe20006800000 */
[----:B------:R-:W-:Y:S01]  /*3920*/  MUFU.EX2 R243, R130 ;  /* 0x0000008200f37308 */ /* 0x000fe20000000800 */
[----:B------:R-:W-:Y:S01]  /*3930*/  ISETP.GT.AND P5, PT, R124, 0x60, P2 ;  /* 0x000000607c00780c */ /* 0x000fe200017a4270 */
[----:B------:R-:W-:Y:S01]  /*3940*/  FFMA.FTZ R221, -R221, R221, 1 ;  /* 0x3f800000dddd7423 */ /* 0x000fe200000101dd */
[----:B------:R-:W-:Y:S01]  /*3950*/  FSEL R136, R225, -INF , !P6 ;  /* 0xff800000e1887808 */ /* 0x000fe20007000000 */
[--C-:B------:R-:W-:Y:S01]  /*3960*/  FFMA.FTZ R134, R134, c[0x0][0x29c], -R241.reuse ;  /* 0x0000a70086867a23 */ /* 0x100fe200000108f1 */
[----:B------:R-:W-:Y:S01]  /*3970*/  ISETP.GT.AND P6, PT, R124, 0x61, P2 ;  /* 0x000000617c00780c */ /* 0x000fe200017c4270 */
[----:B------:R-:W-:Y:S01]  /*3980*/  HMMA.16816.F32 R32, R100, R162, R32 ;  /* 0x000000a26420723c */ /* 0x000fe20000001820 */
[C---:B------:R-:W-:Y:S02]  /*3990*/  ISETP.LT.OR P5, PT, R123.reuse, 0x61, P5 ;  /* 0x000000617b00780c */ /* 0x040fe40002fa1670 */
[----:B------:R-:W-:Y:S01]  /*39a0*/  ISETP.LT.OR P6, PT, R123, 0x62, P6 ;  /* 0x000000627b00780c */ /* 0x000fe200037c1670 */
[--C-:B------:R-:W-:Y:S01]  /*39b0*/  FFMA.FTZ R124, R182, c[0x0][0x29c], -R241.reuse ;  /* 0x0000a700b67c7a23 */ /* 0x100fe200000108f1 */
[----:B------:R5:W-:Y:S01]  /*39c0*/  MUFU.EX2 R123, R133 ;  /* 0x00000085007b7308 */ /* 0x000be20000000800 */
[----:B------:R-:W-:Y:S01]  /*39d0*/  FSEL R138, R238, -INF , !P5 ;  /* 0xff800000ee8a7808 */ /* 0x000fe20006800000 */
[--C-:B------:R-:W-:Y:S01]  /*39e0*/  FFMA.FTZ R136, R136, c[0x0][0x29c], -R241.reuse ;  /* 0x0000a70088887a23 */ /* 0x100fe200000108f1 */
[----:B------:R-:W-:Y:S01]  /*39f0*/  ISETP.GT.AND P5, PT, R120, RZ, P2 ;  /* 0x000000ff7800720c */ /* 0x000fe200017a4270 */
[-C--:B-1----:R-:W-:Y:S03]  /*3a00*/  HMMA.16816.F32 R4, R108, R164.reuse, R4 ;  /* 0x000000a46c04723c */ /* 0x082fe60000001804 */
[----:B------:R-:W-:Y:S01]  /*3a10*/  FSEL R180, R239, -INF , !P6 ;  /* 0xff800000efb47808 */ /* 0x000fe20007000000 */
[--C-:B------:R-:W-:Y:S01]  /*3a20*/  FFMA.FTZ R182, R138, c[0x0][0x29c], -R241.reuse ;  /* 0x0000a7008ab67a23 */ /* 0x100fe200000108f1 */
[----:B------:R-:W-:Y:S01]  /*3a30*/  ISETP.GT.AND P6, PT, R120, 0x1, P2 ;  /* 0x000000017800780c */ /* 0x000fe200017c4270 */
[----:B------:R-:W1:Y:S01]  /*3a40*/  MUFU.EX2 R132, R132 ;  /* 0x0000008400847308 */ /* 0x000e620000000800 */
[C---:B------:R-:W-:Y:S01]  /*3a50*/  ISETP.LT.OR P5, PT, R119.reuse, 0x1, P5 ;  /* 0x000000017700780c */ /* 0x040fe20002fa1670 */
[----:B------:R-:W-:Y:S01]  /*3a60*/  FFMA.FTZ R241, R180, c[0x0][0x29c], -R241 ;  /* 0x0000a700b4f17a23 */ /* 0x000fe200000108f1 */
[----:B------:R-:W-:Y:S01]  /*3a70*/  ISETP.LT.OR P6, PT, R119, 0x2, P6 ;  /* 0x000000027700780c */ /* 0x000fe200037c1670 */
[C---:B--2---:R-:W-:Y:S02]  /*3a80*/  HMMA.16816.F32 R8, R112.reuse, R164, R8 ;  /* 0x000000a47008723c */ /* 0x044fe40000001808 */
[----:B------:R-:W-:Y:S01]  /*3a90*/  FSEL R131, R208, -INF , !P5 ;  /* 0xff800000d0837808 */ /* 0x000fe20006800000 */
[----:B------:R-:W-:Y:S01]  /*3aa0*/  FFMA.FTZ R224, -R224, R224, 1 ;  /* 0x3f800000e0e07423 */ /* 0x000fe200000101e0 */
[----:B------:R-:W-:Y:S01]  /*3ab0*/  ISETP.GT.AND P5, PT, R120, 0x20, P2 ;  /* 0x000000207800780c */ /* 0x000fe200017a4270 */
[----:B------:R-:W-:Y:S01]  /*3ac0*/  FFMA.FTZ R238, -R238, R238, 1 ;  /* 0x3f800000eeee7423 */ /* 0x000fe200000101ee */
[----:B------:R-:W-:Y:S01]  /*3ad0*/  FSEL R135, R211, -INF , !P6 ;  /* 0xff800000d3877808 */ /* 0x000fe20007000000 */
[----:B------:R-:W-:Y:S01]  /*3ae0*/  MUFU.EX2 R124, R124 ;  /* 0x0000007c007c7308 */ /* 0x000fe20000000800 */
[----:B------:R-:W-:Y:S01]  /*3af0*/  ISETP.GT.AND P6, PT, R120, 0x21, P2 ;  /* 0x000000217800780c */ /* 0x000fe200017c4270 */
[-C--:B------:R-:W-:Y:S01]  /*3b00*/  HMMA.16816.F32 R12, R112, R166.reuse, R12 ;  /* 0x000000a6700c723c */ /* 0x080fe2000000180c */
[C---:B------:R-:W-:Y:S02]  /*3b10*/  ISETP.LT.OR P5, PT, R119.reuse, 0x21, P5 ;  /* 0x000000217700780c */ /* 0x040fe40002fa1670 */
[----:B------:R-:W-:Y:S01]  /*3b20*/  ISETP.LT.OR P6, PT, R119, 0x22, P6 ;  /* 0x000000227700780c */ /* 0x000fe200037c1670 */
[--C-:B------:R-:W-:Y:S01]  /*3b30*/  FFMA.FTZ R135, R135, c[0x0][0x29c], -R240.reuse ;  /* 0x0000a70087877a23 */ /* 0x100fe200000108f0 */
[----:B-----5:R-:W-:Y:S01]  /*3b40*/  FSEL R133, R214, -INF , !P5 ;  /* 0xff800000d6857808 */ /* 0x020fe20006800000 */
[----:B------:R-:W-:Y:S01]  /*3b50*/  FFMA.FTZ R239, -R239, R239, 1 ;  /* 0x3f800000efef7423 */ /* 0x000fe200000101ef */
[C---:B------:R-:W-:Y:S01]  /*3b60*/  ISETP.GT.AND P5, PT, R120.reuse, 0x40, P2 ;  /* 0x000000407800780c */ /* 0x040fe200017a4270 */
[C---:B------:R-:W-:Y:S01]  /*3b70*/  HMMA.16816.F32 R16, R108.reuse, R166, R16 ;  /* 0x000000a66c10723c */ /* 0x040fe20000001810 */
[----:B------:R-:W-:Y:S01]  /*3b80*/  FSEL R181, R215, -INF , !P6 ;  /* 0xff800000d7b57808 */ /* 0x000fe20007000000 */
[----:B------:R-:W-:Y:S01]  /*3b90*/  MUFU.EX2 R136, R136 ;  /* 0x0000008800887308 */ /* 0x000fe20000000800 */
[----:B------:R-:W-:Y:S01]  /*3ba0*/  ISETP.GT.AND P6, PT, R120, 0x41, P2 ;  /* 0x000000417800780c */ /* 0x000fe200017c4270 */
[--C-:B------:R-:W-:Y:S01]  /*3bb0*/  FFMA.FTZ R133, R133, c[0x0][0x29c], -R240.reuse ;  /* 0x0000a70085857a23 */ /* 0x100fe200000108f0 */
[----:B------:R-:W-:Y:S01]  /*3bc0*/  ISETP.LT.OR P5, PT, R119, 0x41, P5 ;  /* 0x000000417700780c */ /* 0x000fe20002fa1670 */
[--C-:B------:R-:W-:Y:S01]  /*3bd0*/  FFMA.FTZ R181, R181, c[0x0][0x29c], -R240.reuse ;  /* 0x0000a700b5b57a23 */ /* 0x100fe200000108f0 */
[----:B------:R-:W-:Y:S01]  /*3be0*/  ISETP.LT.OR P6, PT, R119, 0x42, P6 ;  /* 0x000000427700780c */ /* 0x000fe200037c1670 */
[-C--:B------:R-:W-:Y:S01]  /*3bf0*/  HMMA.16816.F32 R20, R108, R168.reuse, R20 ;  /* 0x000000a86c14723c */ /* 0x080fe20000001814 */
[----:B------:R-:W-:Y:S02]  /*3c00*/  FSEL R137, R226, -INF , !P5 ;  /* 0xff800000e2897808 */ /* 0x000fe40006800000 */
[C---:B------:R-:W-:Y:S01]  /*3c10*/  ISETP.GT.AND P5, PT, R120.reuse, 0x60, P2 ;  /* 0x000000607800780c */ /* 0x040fe200017a4270 */
[----:B------:R-:W-:Y:S01]  /*3c20*/  MUFU.EX2 R182, R182 ;  /* 0x000000b600b67308 */ /* 0x000fe20000000800 */
[----:B------:R-:W-:Y:S01]  /*3c30*/  FSEL R245, R227, -INF , !P6 ;  /* 0xff800000e3f57808 */ /* 0x000fe20007000000 */
[--C-:B------:R-:W-:Y:S01]  /*3c40*/  FFMA.FTZ R137, R137, c[0x0][0x29c], -R240.reuse ;  /* 0x0000a70089897a23 */ /* 0x100fe200000108f0 */
[----:B------:R-:W-:Y:S01]  /*3c50*/  ISETP.GT.AND P6, PT, R120, 0x61, P2 ;  /* 0x000000617800780c */ /* 0x000fe200017c4270 */
[C---:B------:R-:W-:Y:S01]  /*3c60*/  HMMA.16816.F32 R24, R112.reuse, R168, R24 ;  /* 0x000000a87018723c */ /* 0x040fe20000001818 */
[----:B------:R-:W2:Y:S01]  /*3c70*/  LDS R120, [R234.X4+0xc280] ;  /* 0x00c28000ea787984 */ /* 0x000ea20000004800 */
[C---:B------:R-:W-:Y:S02]  /*3c80*/  ISETP.LT.OR P5, PT, R119.reuse, 0x61, P5 ;  /* 0x000000617700780c */ /* 0x040fe40002fa1670 */
[----:B------:R-:W-:Y:S01]  /*3c90*/  ISETP.LT.OR P6, PT, R119, 0x62, P6 ;  /* 0x000000627700780c */ /* 0x000fe200037c1670 */
[--C-:B------:R-:W-:Y:S01]  /*3ca0*/  FFMA.FTZ R245, R245, c[0x0][0x29c], -R240.reuse ;  /* 0x0000a700f5f57a23 */ /* 0x100fe200000108f0 */
[----:B------:R5:W-:Y:S01]  /*3cb0*/  MUFU.EX2 R119, R134 ;  /* 0x0000008600777308 */ /* 0x000be20000000800 */
[----:B------:R-:W-:Y:S01]  /*3cc0*/  FSEL R247, R230, -INF , !P5 ;  /* 0xff800000e6f77808 */ /* 0x000fe20006800000 */
[-C--:B------:R-:W-:Y:S01]  /*3cd0*/  HMMA.16816.F32 R28, R112, R170.reuse, R28 ;  /* 0x000000aa701c723c */ /* 0x080fe2000000181c */
[----:B------:R-:W-:Y:S03]  /*3ce0*/  ISETP.GT.AND P5, PT, R117, RZ, P2 ;  /* 0x000000ff7500720c */ /* 0x000fe600017a4270 */
[----:B------:R-:W-:Y:S01]  /*3cf0*/  FSEL R251, R231, -INF , !P6 ;  /* 0xff800000e7fb7808 */ /* 0x000fe20007000000 */
[--C-:B------:R-:W-:Y:S01]  /*3d00*/  FFMA.FTZ R247, R247, c[0x0][0x29c], -R240.reuse ;  /* 0x0000a700f7f77a23 */ /* 0x100fe200000108f0 */
[----:B------:R-:W-:Y:S01]  /*3d10*/  ISETP.LT.OR P5, PT, R118, 0x1, P5 ;  /* 0x000000017600780c */ /* 0x000fe20002fa1670 */
[--C-:B------:R-:W-:Y:S01]  /*3d20*/  FFMA.FTZ R112, R131, c[0x0][0x29c], -R240.reuse ;  /* 0x0000a70083707a23 */ /* 0x100fe200000108f0 */
[----:B------:R-:W-:Y:S01]  /*3d30*/  ISETP.GT.AND P6, PT, R117, 0x1, P2 ;  /* 0x000000017500780c */ /* 0x000fe200017c4270 */
[----:B------:R-:W-:Y:S01]  /*3d40*/  HMMA.16816.F32 R32, R108, R170, R32 ;  /* 0x000000aa6c20723c */ /* 0x000fe20000001820 */
[----:B------:R-:W1:Y:S01]  /*3d50*/  LDS R108, [R234.X4+0xc2a0] ;  /* 0x00c2a000ea6c7984 */ /* 0x000e620000004800 */
[----:B------:R-:W-:Y:S01]  /*3d60*/  MUFU.EX2 R241, R241 ;  /* 0x000000f100f17308 */ /* 0x000fe20000000800 */
[----:B------:R-:W-:Y:S01]  /*3d70*/  FSEL R249, R212, -INF , !P5 ;  /* 0xff800000d4f97808 */ /* 0x000fe20006800000 */
[----:B------:R-:W-:Y:S01]  /*3d80*/  FFMA.FTZ R240, R251, c[0x0][0x29c], -R240 ;  /* 0x0000a700fbf07a23 */ /* 0x000fe200000108f0 */
[----:B------:R-:W-:Y:S01]  /*3d90*/  ISETP.GT.AND P5, PT, R117, 0x20, P2 ;  /* 0x000000207500780c */ /* 0x000fe200017a4270 */
[----:B------:R-:W-:Y:S01]  /*3da0*/  FFMA.FTZ R211, -R211, R211, 1 ;  /* 0x3f800000d3d37423 */ /* 0x000fe200000101d3 */
[C---:B------:R-:W-:Y:S01]  /*3db0*/  ISETP.LT.OR P6, PT, R118.reuse, 0x2, P6 ;  /* 0x000000027600780c */ /* 0x040fe200037c1670 */
[--C-:B------:R-:W-:Y:S01]  /*3dc0*/  FFMA.FTZ R249, R249, c[0x0][0x29c], -R236.reuse ;  /* 0x0000a700f9f97a23 */ /* 0x100fe200000108ec */
[----:B------:R-:W-:Y:S03]  /*3dd0*/  ISETP.LT.OR P5, PT, R118, 0x21, P5 ;  /* 0x000000217600780c */ /* 0x000fe60002fa1670 */
[----:B---3--:R-:W-:Y:S01]  /*3de0*/  F2FP.PACK_AB R131, R127, R126 ;  /* 0x0000007e7f83723e */ /* 0x008fe200000000ff */
[----:B------:R-:W-:Y:S01]  /*3df0*/  MUFU.EX2 R112, R112 ;  /* 0x0000007000707308 */ /* 0x000fe20000000800 */
[----:B-----5:R-:W-:Y:S01]  /*3e00*/  FSEL R134, R213, -INF , !P6 ;  /* 0xff800000d5867808 */ /* 0x020fe20007000000 */
[----:B------:R-:W-:Y:S01]  /*3e10*/  FFMA.FTZ R208, -R208, R208, 1 ;  /* 0x3f800000d0d07423 */ /* 0x000fe200000101d0 */
[C---:B------:R-:W-:Y:S02]  /*3e20*/  ISETP.GT.AND P6, PT, R117.reuse, 0x21, P2 ;  /* 0x000000217500780c */ /* 0x040fe400017c4270 */
[----:B------:R-:W-:Y:S01]  /*3e30*/  FSEL R130, R216, -INF , !P5 ;  /* 0xff800000d8827808 */ /* 0x000fe20006800000 */
[--C-:B------:R-:W-:Y:S01]  /*3e40*/  FFMA.FTZ R134, R134, c[0x0][0x29c], -R236.reuse ;  /* 0x0000a70086867a23 */ /* 0x100fe200000108ec */
[----:B------:R-:W-:Y:S01]  /*3e50*/  ISETP.GT.AND P5, PT, R117, 0x40, P2 ;  /* 0x000000407500780c */ /* 0x000fe200017a4270 */
[----:B------:R-:W-:Y:S01]  /*3e60*/  FFMA.FTZ R216, -R216, R216, 1 ;  /* 0x3f800000d8d87423 */ /* 0x000fe200000101d8 */
[----:B------:R-:W-:Y:S01]  /*3e70*/  ISETP.LT.OR P6, PT, R118, 0x22, P6 ;  /* 0x000000227600780c */ /* 0x000fe200037c1670 */
[----:B------:R-:W-:Y:S01]  /*3e80*/  FFMA.FTZ R130, R130, c[0x0][0x29c], -R236 ;  /* 0x0000a70082827a23 */ /* 0x000fe200000108ec */
[----:B------:R-:W-:Y:S01]  /*3e90*/  ISETP.LT.OR P5, PT, R118, 0x41, P5 ;  /* 0x000000417600780c */ /* 0x000fe20002fa1670 */
[--C-:B--2---:R-:W-:Y:S01]  /*3ea0*/  FADD.FTZ R110, R17, -R120.reuse ;  /* 0x80000078116e7221 */ /* 0x104fe20000010000 */
[----:B------:R-:W-:Y:S01]  /*3eb0*/  FSEL R178, R217, -INF , !P6 ;  /* 0xff800000d9b27808 */ /* 0x000fe20007000000 */
[--C-:B------:R-:W-:Y:S01]  /*3ec0*/  FADD.FTZ R114, R4, -R120.reuse ;  /* 0x8000007804727221 */ /* 0x100fe20000010000 */
[----:B------:R-:W-:Y:S01]  /*3ed0*/  ISETP.GT.AND P6, PT, R117, 0x41, P2 ;  /* 0x000000417500780c */ /* 0x000fe200017c4270 */
[----:B------:R-:W-:Y:S01]  /*3ee0*/  FADD.FTZ R113, R5, -R120 ;  /* 0x8000007805717221 */ /* 0x000fe20000010000 */
[----:B------:R-:W-:Y:S01]  /*3ef0*/  FSEL R138, R228, -INF , !P5 ;  /* 0xff800000e48a7808 */ /* 0x000fe20006800000 */
[--C-:B------:R-:W-:Y:S01]  /*3f00*/  FFMA.FTZ R178, R178, c[0x0][0x29c], -R236.reuse ;  /* 0x0000a700b2b27a23 */ /* 0x100fe200000108ec */
[----:B------:R-:W-:Y:S01]  /*3f10*/  ISETP.GT.AND P5, PT, R117, 0x60, P2 ;  /* 0x000000607500780c */ /* 0x000fe200017a4270 */
[----:B------:R-:W-:Y:S01]  /*3f20*/  FMUL.FTZ R110, R125, R110 ;  /* 0x0000006e7d6e7220 */ /* 0x000fe20000410000 */
[----:B------:R-:W-:Y:S01]  /*3f30*/  ISETP.GT.AND P2, PT, R117, 0x61, P2 ;  /* 0x000000617500780c */ /* 0x000fe20001744270 */
[--C-:B------:R-:W-:Y:S01]  /*3f40*/  FFMA.FTZ R138, R138, c[0x0][0x29c], -R236.reuse ;  /* 0x0000a7008a8a7a23 */ /* 0x100fe200000108ec */
[C---:B------:R-:W-:Y:S01]  /*3f50*/  ISETP.LT.OR P6, PT, R118.reuse, 0x42, P6 ;  /* 0x000000427600780c */ /* 0x040fe200037c1670 */
[----:B------:R-:W-:Y:S01]  /*3f60*/  FMUL.FTZ R114, R121, R114 ;  /* 0x0000007279727220 */ /* 0x000fe20000410000 */
[----:B------:R-:W-:Y:S01]  /*3f70*/  ISETP.LT.OR P5, PT, R118, 0x61, P5 ;  /* 0x000000617600780c */ /* 0x000fe20002fa1670 */
[----:B------:R-:W-:Y:S01]  /*3f80*/  FMUL.FTZ R113, R122, R113 ;  /* 0x000000717a717220 */ /* 0x000fe20000410000 */
[----:B------:R-:W-:Y:S01]  /*3f90*/  ISETP.LT.OR P2, PT, R118, 0x62, P2 ;  /* 0x000000627600780c */ /* 0x000fe20001741670 */
[----:B------:R-:W-:Y:S01]  /*3fa0*/  FMUL.FTZ R114, R114, R209 ;  /* 0x000000d172727220 */ /* 0x000fe20000410000 */
[----:B------:R-:W-:Y:S01]  /*3fb0*/  FSEL R115, R229, -INF , !P6 ;  /* 0xff800000e5737808 */ /* 0x000fe20007000000 */
[----:B------:R-:W-:Y:S01]  /*3fc0*/  FMUL.FTZ R113, R113, R210 ;  /* 0x000000d271717220 */ /* 0x000fe20000410000 */
[----:B------:R-:W-:Y:S01]  /*3fd0*/  FSEL R111, R232, -INF , !P5 ;  /* 0xff800000e86f7808 */ /* 0x000fe20006800000 */
[----:B------:R-:W2:Y:S01]  /*3fe0*/  MUFU.EX2 R135, R135 ;  /* 0x0000008700877308 */ /* 0x000ea20000000800 */
[----:B------:R-:W-:Y:S01]  /*3ff0*/  FSEL R109, R233, -INF , !P2 ;  /* 0xff800000e96d7808 */ /* 0x000fe20005000000 */
[--C-:B------:R-:W-:Y:S01]  /*4000*/  FFMA.FTZ R115, R115, c[0x0][0x29c], -R236.reuse ;  /* 0x0000a70073737a23 */ /* 0x100fe200000108ec */
[----:B------:R-:W-:Y:S01]  /*4010*/  F2FP.PACK_AB R117, R125, R116 ;  /* 0x000000747d75723e */ /* 0x000fe200000000ff */
[--C-:B------:R-:W-:Y:S01]  /*4020*/  FFMA.FTZ R111, R111, c[0x0][0x29c], -R236.reuse ;  /* 0x0000a7006f6f7a23 */ /* 0x100fe200000108ec */
[----:B------:R-:W-:Y:S01]  /*4030*/  F2FP.PACK_AB R113, R113, R114 ;  /* 0x000000727171723e */ /* 0x000fe200000000ff */
[----:B------:R-:W-:Y:S01]  /*4040*/  FFMA.FTZ R236, R109, c[0x0][0x29c], -R236 ;  /* 0x0000a7006dec7a23 */ /* 0x000fe200000108ec */
[----:B------:R-:W-:Y:S01]  /*4050*/  F2FP.PACK_AB R121, R122, R121 ;  /* 0x000000797a79723e */ /* 0x000fe200000000ff */
[--C-:B------:R-:W-:Y:S02]  /*4060*/  FADD.FTZ R109, R16, -R120.reuse ;  /* 0x80000078106d7221 */ /* 0x100fe40000010000 */
[--C-:B------:R-:W-:Y:S01]  /*4070*/  FADD.FTZ R125, R20, -R120.reuse ;  /* 0x80000078147d7221 */ /* 0x100fe20000010000 */
[----:B------:R3:W5:Y:S01]  /*4080*/  MUFU.EX2 R114, R181 ;  /* 0x000000b500727308 */ /* 0x0007620000000800 */
[----:B------:R-:W-:Y:S02]  /*4090*/  FMUL.FTZ R109, R116, R109 ;  /* 0x0000006d746d7220 */ /* 0x000fe40000410000 */
[----:B------:R-:W-:Y:S02]  /*40a0*/  FADD.FTZ R116, R21, -R120 ;  /* 0x8000007815747221 */ /* 0x000fe40000010000 */
[----:B-1----:R-:W-:Y:S02]  /*40b0*/  FADD.FTZ R122, R6, -R108 ;  /* 0x8000006c067a7221 */ /* 0x002fe40000010000 */
[----:B------:R-:W-:Y:S02]  /*40c0*/  FMUL.FTZ R116, R127, R116 ;  /* 0x000000747f747220 */ /* 0x000fe40000410000 */
[--C-:B------:R-:W-:Y:S01]  /*40d0*/  FADD.FTZ R127, R32, -R120.reuse ;  /* 0x80000078207f7221 */ /* 0x100fe20000010000 */
[----:B------:R-:W1:Y:S01]  /*40e0*/  MUFU.EX2 R133, R133 ;  /* 0x0000008500857308 */ /* 0x000e620000000800 */
[----:B------:R-:W-:Y:S01]  /*40f0*/  FADD.FTZ R120, R33, -R120 ;  /* 0x8000007821787221 */ /* 0x000fe20000010000 */
[C---:B----4-:R-:W-:Y:S01]  /*4100*/  F2FP.PACK_AB R33, R129.reuse, R128 ;  /* 0x000000808121723e */ /* 0x050fe200000000ff */
[----:B------:R-:W-:Y:S02]  /*4110*/  FMUL.FTZ R127, R128, R127 ;  /* 0x0000007f807f7220 */ /* 0x000fe40000410000 */
[----:B------:R-:W-:Y:S02]  /*4120*/  FMUL.FTZ R120, R129, R120 ;  /* 0x0000007881787220 */ /* 0x000fe40000410000 */
[----:B------:R-:W-:Y:S02]  /*4130*/  FFMA.FTZ R32, -R235, R235, 1 ;  /* 0x3f800000eb207423 */ /* 0x000fe400000101eb */
[----:B------:R-:W-:Y:S01]  /*4140*/  FMUL.FTZ R237, R120, R237 ;  /* 0x000000ed78ed7220 */ /* 0x000fe20000410000 */
[----:B------:R-:W-:Y:S01]  /*4150*/  MUFU.EX2 R134, R134 ;  /* 0x0000008600867308 */ /* 0x000fe20000000800 */
[----:B------:R-:W4:Y:S01]  /*4160*/  LDS R120, [R234.X4+0xc300] ;  /* 0x00c30000ea787984 */ /* 0x000f220000004800 */
[----:B------:R-:W-:Y:S02]  /*4170*/  FMUL.FTZ R32, R127, R32 ;  /* 0x000000207f207220 */ /* 0x000fe40000410000 */
[--C-:B------:R-:W-:Y:S01]  /*4180*/  FADD.FTZ R129, R18, -R108.reuse ;  /* 0x8000006c12817221 */ /* 0x100fe20000010000 */
[----:B------:R-:W1:Y:S01]  /*4190*/  LDS R234, [R234.X4+0xc320] ;  /* 0x00c32000eaea7984 */ /* 0x000e620000004800 */
[----:B------:R-:W-:Y:S01]  /*41a0*/  FMUL.FTZ R109, R109, R218 ;  /* 0x000000da6d6d7220 */ /* 0x000fe20000410000 */
[----:B------:R-:W-:Y:S01]  /*41b0*/  F2FP.PACK_AB R237, R237, R32 ;  /* 0x00000020eded723e */ /* 0x000fe200000000ff */
[--C-:B------:R-:W-:Y:S01]  /*41c0*/  FADD.FTZ R32, R19, -R108.reuse ;  /* 0x8000006c13207221 */ /* 0x100fe20000010000 */
[----:B------:R-:W-:Y:S01]  /*41d0*/  STS [R192], R121 ;  /* 0x00000079c0007388 */ /* 0x000fe20000000800 */
[----:B------:R-:W-:Y:S01]  /*41e0*/  FMUL.FTZ R110, R110, R219 ;  /* 0x000000db6e6e7220 */ /* 0x000fe20000410000 */
[----:B------:R-:W1:Y:S01]  /*41f0*/  MUFU.EX2 R137, R137 ;  /* 0x0000008900897308 */ /* 0x000e620000000800 */
[----:B------:R-:W-:Y:S01]  /*4200*/  FMUL.FTZ R129, R132, R129 ;  /* 0x0000008184817220 */ /* 0x000fe20000410000 */
[----:B--2---:R-:W-:Y:S01]  /*4210*/  F2FP.PACK_AB R219, R135, R112 ;  /* 0x0000007087db723e */ /* 0x004fe200000000ff */
[----:B------:R-:W-:Y:S01]  /*4220*/  FMUL.FTZ R122, R123, R122 ;  /* 0x0000007a7b7a7220 */ /* 0x000fe20000410000 */
[----:B------:R-:W-:Y:S01]  /*4230*/  F2FP.PACK_AB R109, R110, R109 ;  /* 0x0000006d6e6d723e */ /* 0x000fe200000000ff */
[C---:B------:R-:W-:Y:S01]  /*4240*/  FMUL.FTZ R32, R243.reuse, R32 ;  /* 0x00000020f3207220 */ /* 0x040fe20000410000 */
[----:B------:R-:W-:Y:S01]  /*4250*/  F2FP.PACK_AB R123, R124, R123 ;  /* 0x0000007b7c7b723e */ /* 0x000fe200000000ff */
[----:B------:R-:W-:Y:S01]  /*4260*/  FMUL.FTZ R122, R122, R203 ;  /* 0x000000cb7a7a7220 */ /* 0x000fe20000410000 */
[----:B---3--:R-:W-:Y:S01]  /*4270*/  F2FP.PACK_AB R181, R243, R132 ;  /* 0x00000084f3b5723e */ /* 0x008fe200000000ff */
[--C-:B------:R-:W-:Y:S01]  /*4280*/  FADD.FTZ R110, R22, -R108.reuse ;  /* 0x8000006c166e7221 */ /* 0x100fe20000010000 */
[----:B------:R-:W2:Y:S01]  /*4290*/  MUFU.EX2 R247, R247 ;  /* 0x000000f700f77308 */ /* 0x000ea20000000800 */
[----:B------:R-:W-:Y:S01]  /*42a0*/  STS [R192+0x400], R123 ;  /* 0x0004007bc0007388 */ /* 0x000fe20000000800 */
[----:B------:R-:W-:Y:S02]  /*42b0*/  FMUL.FTZ R129, R129, R220 ;  /* 0x000000dc81817220 */ /* 0x000fe40000410000 */
[----:B------:R-:W-:Y:S01]  /*42c0*/  FMUL.FTZ R32, R32, R221 ;  /* 0x000000dd20207220 */ /* 0x000fe20000410000 */
[----:B------:R3:W-:Y:S01]  /*42d0*/  STS [R202], R117 ;  /* 0x00000075ca007388 */ /* 0x0007e20000000800 */
[--C-:B------:R-:W-:Y:S02]  /*42e0*/  FADD.FTZ R127, R7, -R108.reuse ;  /* 0x8000006c077f7221 */ /* 0x100fe40000010000 */
[--C-:B------:R-:W-:Y:S01]  /*42f0*/  FADD.FTZ R203, R23, -R108.reuse ;  /* 0x8000006c17cb7221 */ /* 0x100fe20000010000 */
[----:B------:R-:W-:Y:S01]  /*4300*/  STS [R202+0x400], R181 ;  /* 0x000400b5ca007388 */ /* 0x000fe20000000800 */
[--C-:B------:R-:W-:Y:S01]  /*4310*/  FADD.FTZ R209, R34, -R108.reuse ;  /* 0x8000006c22d17221 */ /* 0x100fe20000010000 */
[----:B------:R-:W-:Y:S01]  /*4320*/  MUFU.EX2 R249, R249 ;  /* 0x000000f900f97308 */ /* 0x000fe20000000800 */
[----:B------:R-:W-:Y:S01]  /*4330*/  FADD.FTZ R108, R35, -R108 ;  /* 0x8000006c236c7221 */ /* 0x000fe20000010000 */
[----:B------:R-:W-:Y:S01]  /*4340*/  STS [R192+0x1000], R219 ;  /* 0x001000dbc0007388 */ /* 0x000fe20000000800 */
[----:B------:R-:W-:Y:S01]  /*4350*/  FMUL.FTZ R127, R124, R127 ;  /* 0x0000007f7c7f7220 */ /* 0x000fe20000410000 */
[----:B------:R-:W-:Y:S01]  /*4360*/  F2FP.PACK_AB R129, R32, R129 ;  /* 0x000000812081723e */ /* 0x000fe200000000ff */
[----:B------:R-:W-:Y:S01]  /*4370*/  FFMA.FTZ R124, -R207, R207, 1 ;  /* 0x3f800000cf7c7423 */ /* 0x000fe200000101cf */
[----:B------:R-:W-:Y:S01]  /*4380*/  F2FP.PACK_AB R35, R241, R182 ;  /* 0x000000b6f123723e */ /* 0x000fe200000000ff */
[----:B------:R-:W-:Y:S01]  /*4390*/  FMUL.FTZ R207, R119, R110 ;  /* 0x0000006e77cf7220 */ /* 0x000fe20000410000 */
[C---:B------:R-:W-:Y:S01]  /*43a0*/  F2FP.PACK_AB R119, R136.reuse, R119 ;  /* 0x000000778877723e */ /* 0x040fe200000000ff */
[----:B------:R-:W-:Y:S01]  /*43b0*/  FMUL.FTZ R203, R136, R203 ;  /* 0x000000cb88cb7220 */ /* 0x000fe20000410000 */
[----:B------:R-:W-:Y:S01]  /*43c0*/  MUFU.EX2 R130, R130 ;  /* 0x0000008200827308 */ /* 0x000fe20000000800 */
[----:B------:R-:W-:Y:S02]  /*43d0*/  FFMA.FTZ R34, -R225, R225, 1 ;  /* 0x3f800000e1227423 */ /* 0x000fe400000101e1 */
[----:B------:R-:W-:Y:S02]  /*43e0*/  FMUL.FTZ R209, R182, R209 ;  /* 0x000000d1b6d17220 */ /* 0x000fe40000410000 */
[----:B------:R-:W-:Y:S02]  /*43f0*/  FMUL.FTZ R108, R241, R108 ;  /* 0x0000006cf16c7220 */ /* 0x000fe40000410000 */
[--C-:B----4-:R-:W-:Y:S02]  /*4400*/  FADD.FTZ R32, R9, -R120.reuse ;  /* 0x8000007809207221 */ /* 0x110fe40000010000 */
[----:B------:R-:W-:Y:S01]  /*4410*/  FMUL.FTZ R207, R207, R224 ;  /* 0x000000e0cfcf7220 */ /* 0x000fe20000410000 */
[----:B------:R-:W-:Y:S01]  /*4420*/  MUFU.EX2 R221, R178 ;  /* 0x000000b200dd7308 */ /* 0x000fe20000000800 */
[----:B------:R-:W-:Y:S02]  /*4430*/  FMUL.FTZ R34, R203, R34 ;  /* 0x00000022cb227220 */ /* 0x000fe40000410000 */
[----:B------:R-:W-:Y:S02]  /*4440*/  FMUL.FTZ R209, R209, R238 ;  /* 0x000000eed1d17220 */ /* 0x000fe40000410000 */
[----:B------:R-:W-:Y:S01]  /*4450*/  FMUL.FTZ R108, R108, R239 ;  /* 0x000000ef6c6c7220 */ /* 0x000fe20000410000 */
[----:B------:R-:W-:Y:S01]  /*4460*/  F2FP.PACK_AB R207, R34, R207 ;  /* 0x000000cf22cf723e */ /* 0x000fe200000000ff */
[----:B------:R-:W-:Y:S02]  /*4470*/  FMUL.FTZ R32, R135, R32 ;  /* 0x0000002087207220 */ /* 0x000fe40000410000 */
[--C-:B------:R-:W-:Y:S01]  /*4480*/  FADD.FTZ R135, R13, -R120.reuse ;  /* 0x800000780d877221 */ /* 0x100fe20000010000 */
[----:B------:R-:W-:Y:S01]  /*4490*/  F2FP.PACK_AB R209, R108, R209 ;  /* 0x000000d16cd1723e */ /* 0x000fe200000000ff */
[--C-:B------:R-:W-:Y:S01]  /*44a0*/  FADD.FTZ R34, R12, -R120.reuse ;  /* 0x800000780c227221 */ /* 0x100fe20000010000 */
[----:B------:R-:W4:Y:S01]  /*44b0*/  MUFU.EX2 R118, R245 ;  /* 0x000000f500767308 */ /* 0x000f220000000800 */
[----:B-----5:R-:W-:Y:S02]  /*44c0*/  FMUL.FTZ R135, R114, R135 ;  /* 0x0000008772877220 */ /* 0x020fe40000410000 */
[----:B------:R-:W-:Y:S02]  /*44d0*/  FFMA.FTZ R108, -R215, R215, 1 ;  /* 0x3f800000d76c7423 */ /* 0x000fe400000101d7 */
[----:B------:R-:W-:Y:S02]  /*44e0*/  FMUL.FTZ R116, R116, R223 ;  /* 0x000000df74747220 */ /* 0x000fe40000410000 */
[----:B-1----:R-:W-:Y:S01]  /*44f0*/  FMUL.FTZ R34, R133, R34 ;  /* 0x0000002285227220 */ /* 0x002fe20000410000 */
[----:B------:R-:W-:Y:S01]  /*4500*/  F2FP.PACK_AB R133, R114, R133 ;  /* 0x000000857285723e */ /* 0x000fe200000000ff */
[----:B------:R-:W-:Y:S01]  /*4510*/  FMUL.FTZ R135, R135, R108 ;  /* 0x0000006c87877220 */ /* 0x000fe20000410000 */
[----:B------:R-:W-:Y:S01]  /*4520*/  MUFU.EX2 R115, R115 ;  /* 0x0000007300737308 */ /* 0x000fe20000000800 */
[--C-:B------:R-:W-:Y:S02]  /*4530*/  FADD.FTZ R108, R24, -R120.reuse ;  /* 0x80000078186c7221 */ /* 0x100fe40000010000 */
[----:B------:R-:W-:Y:S02]  /*4540*/  FFMA.FTZ R223, -R214, R214, 1 ;  /* 0x3f800000d6df7423 */ /* 0x000fe400000101d6 */
[--C-:B------:R-:W-:Y:S02]  /*4550*/  FADD.FTZ R110, R28, -R120.reuse ;  /* 0x800000781c6e7221 */ /* 0x100fe40000010000 */
[----:B------:R-:W-:Y:S02]  /*4560*/  FMUL.FTZ R34, R34, R223 ;  /* 0x000000df22227220 */ /* 0x000fe40000410000 */
[----:B------:R-:W-:Y:S01]  /*4570*/  FMUL.FTZ R108, R137, R108 ;  /* 0x0000006c896c7220 */ /* 0x000fe20000410000 */
[----:B------:R-:W3:Y:S01]  /*4580*/  MUFU.EX2 R138, R138 ;  /* 0x0000008a008a7308 */ /* 0x000ee20000000800 */
[----:B------:R-:W-:Y:S01]  /*4590*/  FFMA.FTZ R223, -R226, R226, 1 ;  /* 0x3f800000e2df7423 */ /* 0x000fe200000101e2 */
[----:B------:R-:W-:Y:S01]  /*45a0*/  F2FP.PACK_AB R135, R135, R34 ;  /* 0x000000228787723e */ /* 0x000fe200000000ff */
[----:B--2---:R-:W-:Y:S01]  /*45b0*/  FMUL.FTZ R110, R247, R110 ;  /* 0x0000006ef76e7220 */ /* 0x004fe20000410000 */
[----:B----4-:R-:W-:Y:S01]  /*45c0*/  F2FP.PACK_AB R137, R118, R137 ;  /* 0x000000897689723e */ /* 0x010fe200000000ff */
[----:B------:R-:W-:Y:S02]  /*45d0*/  FFMA.FTZ R225, -R230, R230, 1 ;  /* 0x3f800000e6e17423 */ /* 0x000fe400000101e6 */
[----:B------:R-:W-:Y:S01]  /*45e0*/  FMUL.FTZ R108, R108, R223 ;  /* 0x000000df6c6c7220 */ /* 0x000fe20000410000 */
[----:B------:R-:W-:Y:S01]  /*45f0*/  F2FP.PACK_AB R223, R134, R249 ;  /* 0x000000f986df723e */ /* 0x000fe200000000ff */
[----:B------:R-:W-:Y:S01]  /*4600*/  FMUL.FTZ R110, R110, R225 ;  /* 0x000000e16e6e7220 */ /* 0x000fe20000410000 */
[----:B------:R-:W-:Y:S01]  /*4610*/  F2FP.PACK_AB R225, R221, R130 ;  /* 0x00000082dde1723e */ /* 0x000fe200000000ff */
[--C-:B------:R-:W-:Y:S01]  /*4620*/  FADD.FTZ R203, R8, -R120.reuse ;  /* 0x8000007808cb7221 */ /* 0x100fe20000010000 */
[----:B------:R-:W1:Y:S01]  /*4630*/  MUFU.EX2 R240, R240 ;  /* 0x000000f000f07308 */ /* 0x000e620000000800 */
[----:B------:R-:W-:Y:S01]  /*4640*/  STS [R192+0x1400], R223 ;  /* 0x001400dfc0007388 */ /* 0x000fe20000000800 */
[----:B------:R-:W-:Y:S02]  /*4650*/  FMUL.FTZ R127, R127, R124 ;  /* 0x0000007c7f7f7220 */ /* 0x000fe40000410000 */
[----:B------:R-:W-:Y:S01]  /*4660*/  FMUL.FTZ R125, R126, R125 ;  /* 0x0000007d7e7d7220 */ /* 0x000fe20000410000 */
[----:B------:R-:W-:Y:S01]  /*4670*/  STS [R202+0x1000], R133 ;  /* 0x00100085ca007388 */ /* 0x000fe20000000800 */
[--C-:B------:R-:W-:Y:S01]  /*4680*/  FADD.FTZ R215, R29, -R120.reuse ;  /* 0x800000781dd77221 */ /* 0x100fe20000010000 */
[----:B------:R-:W-:Y:S01]  /*4690*/  F2FP.PACK_AB R127, R127, R122 ;  /* 0x0000007a7f7f723e */ /* 0x000fe200000000ff */
[----:B------:R-:W-:Y:S01]  /*46a0*/  FFMA.FTZ R114, -R231, R231, 1 ;  /* 0x3f800000e7727423 */ /* 0x000fe200000101e7 */
[----:B------:R-:W-:Y:S01]  /*46b0*/  STS [R202+0x1400], R225 ;  /* 0x001400e1ca007388 */ /* 0x000fe20000000800 */
[----:B------:R-:W-:Y:S01]  /*46c0*/  MUFU.EX2 R111, R111 ;  /* 0x0000006f006f7308 */ /* 0x000fe20000000800 */
[----:B------:R-:W-:Y:S01]  /*46d0*/  FMUL.FTZ R203, R112, R203 ;  /* 0x000000cb70cb7220 */ /* 0x000fe20000410000 */
[----:B---3--:R-:W-:Y:S01]  /*46e0*/  F2FP.PACK_AB R117, R115, R138 ;  /* 0x0000008a7375723e */ /* 0x008fe200000000ff */
[----:B------:R-:W-:Y:S01]  /*46f0*/  STS [R192+0x2000], R131 ;  /* 0x00200083c0007388 */ /* 0x000fe20000000800 */
[----:B------:R-:W-:Y:S02]  /*4700*/  FFMA.FTZ R112, -R227, R227, 1 ;  /* 0x3f800000e3707423 */ /* 0x000fe400000101e3 */
[----:B------:R-:W-:Y:S01]  /*4710*/  FMUL.FTZ R32, R32, R211 ;  /* 0x000000d320207220 */ /* 0x000fe20000410000 */
[----:B------:R-:W-:Y:S01]  /*4720*/  STS [R192+0x2400], R119 ;  /* 0x00240077c0007388 */ /* 0x000fe20000000800 */
[----:B------:R-:W-:Y:S02]  /*4730*/  FADD.FTZ R211, R25, -R120 ;  /* 0x8000007819d37221 */ /* 0x000fe40000010000 */
[----:B------:R-:W2:Y:S01]  /*4740*/  MUFU.EX2 R236, R236 ;  /* 0x000000ec00ec7308 */ /* 0x000ea20000000800 */
[----:B------:R2:W-:Y:S01]  /*4750*/  STS [R202+0x2400], R35 ;  /* 0x00240023ca007388 */ /* 0x0005e20000000800 */
[----:B------:R-:W-:Y:S01]  /*4760*/  FMUL.FTZ R211, R118, R211 ;  /* 0x000000d376d37220 */ /* 0x000fe20000410000 */
[----:B-1----:R-:W-:Y:S02]  /*4770*/  F2FP.PACK_AB R247, R240, R247 ;  /* 0x000000f7f0f7723e */ /* 0x002fe400000000ff */
[----:B------:R1:W-:Y:S01]  /*4780*/  STS [R202+0x2000], R33 ;  /* 0x00200021ca007388 */ /* 0x0003e20000000800 */
[----:B------:R-:W-:Y:S02]  /*4790*/  FMUL.FTZ R211, R211, R112 ;  /* 0x00000070d3d37220 */ /* 0x000fe40000410000 */
[----:B------:R-:W-:Y:S01]  /*47a0*/  FMUL.FTZ R203, R203, R208 ;  /* 0x000000d0cbcb7220 */ /* 0x000fe20000410000 */
[----:B------:R3:W-:Y:S01]  /*47b0*/  STS [R192+0x3000], R137 ;  /* 0x00300089c0007388 */ /* 0x0007e20000000800 */
[--C-:B------:R-:W-:Y:S01]  /*47c0*/  FADD.FTZ R121, R11, -R234.reuse ;  /* 0x800000ea0b797221 */ /* 0x100fe20000010000 */
[----:B------:R-:W-:Y:S01]  /*47d0*/  F2FP.PACK_AB R211, R211, R108 ;  /* 0x0000006cd3d3723e */ /* 0x000fe200000000ff */
[--C-:B------:R-:W-:Y:S01]  /*47e0*/  FADD.FTZ R123, R14, -R234.reuse ;  /* 0x800000ea0e7b7221 */ /* 0x100fe20000010000 */
[----:B------:R-:W-:Y:S01]  /*47f0*/  STS [R192+0x3400], R117 ;  /* 0x00340075c0007388 */ /* 0x000fe20000000800 */
[----:B------:R-:W-:Y:S01]  /*4800*/  F2FP.PACK_AB R203, R32, R203 ;  /* 0x000000cb20cb723e */ /* 0x000fe200000000ff */
[----:B------:R-:W-:Y:S02]  /*4810*/  FMUL.FTZ R121, R134, R121 ;  /* 0x0000007986797220 */ /* 0x000fe40000410000 */
[----:B------:R-:W-:Y:S01]  /*4820*/  STS [R202+0x3000], R247 ;  /* 0x003000f7ca007388 */ /* 0x000fe20000000800 */
[--C-:B------:R-:W-:Y:S02]  /*4830*/  FADD.FTZ R32, R10, -R234.reuse ;  /* 0x800000ea0a207221 */ /* 0x100fe40000010000 */
[----:B------:R-:W-:Y:S02]  /*4840*/  FFMA.FTZ R108, -R213, R213, 1 ;  /* 0x3f800000d56c7423 */ /* 0x000fe400000101d5 */
[----:B------:R-:W-:Y:S02]  /*4850*/  FMUL.FTZ R32, R249, R32 ;  /* 0x00000020f9207220 */ /* 0x000fe40000410000 */
[--C-:B------:R-:W-:Y:S01]  /*4860*/  FADD.FTZ R34, R15, -R234.reuse ;  /* 0x800000ea0f227221 */ /* 0x100fe20000010000 */
[----:B--2---:R-:W-:Y:S01]  /*4870*/  F2FP.PACK_AB R35, R236, R111 ;  /* 0x0000006fec23723e */ /* 0x004fe200000000ff */
[----:B------:R-:W-:Y:S02]  /*4880*/  FMUL.FTZ R123, R130, R123 ;  /* 0x0000007b827b7220 */ /* 0x000fe40000410000 */
[----:B------:R-:W-:Y:S02]  /*4890*/  FMUL.FTZ R121, R121, R108 ;  /* 0x0000006c79797220 */ /* 0x000fe40000410000 */
[----:B------:R2:W-:Y:S01]  /*48a0*/  STS [R202+0x3400], R35 ;  /* 0x00340023ca007388 */ /* 0x0005e20000000800 */
[----:B-1----:R-:W-:Y:S02]  /*48b0*/  FFMA.FTZ R33, -R212, R212, 1 ;  /* 0x3f800000d4217423 */ /* 0x002fe400000101d4 */
[----:B------:R-:W-:Y:S01]  /*48c0*/  FMUL.FTZ R34, R221, R34 ;  /* 0x00000022dd227220 */ /* 0x000fe20000410000 */
[----:B------:R-:W-:Y:S01]  /*48d0*/  BAR.SYNC.DEFER_BLOCKING 0x0 ;  /* 0x0000000000007b1d */ /* 0x000fe20000010000 */
[----:B------:R-:W-:Y:S01]  /*48e0*/  FMUL.FTZ R32, R32, R33 ;  /* 0x0000002120207220 */ /* 0x000fe20000410000 */
[----:B---3--:R-:W-:Y:S01]  /*48f0*/  SHF.L.U32 R137, R177, 0x1, RZ ;  /* 0x00000001b1897819 */ /* 0x008fe200000006ff */
[----:B------:R-:W-:Y:S02]  /*4900*/  FFMA.FTZ R217, -R217, R217, 1 ;  /* 0x3f800000d9d97423 */ /* 0x000fe400000101d9 */
[----:B------:R-:W-:Y:S01]  /*4910*/  FMUL.FTZ R123, R123, R216 ;  /* 0x000000d87b7b7220 */ /* 0x000fe20000410000 */
[----:B------:R-:W-:Y:S01]  /*4920*/  F2FP.PACK_AB R121, R121, R32 ;  /* 0x000000207979723e */ /* 0x000fe200000000ff */
[----:B------:R-:W-:Y:S01]  /*4930*/  FMUL.FTZ R34, R34, R217 ;  /* 0x000000d922227220 */ /* 0x000fe20000410000 */
[----:B------:R-:W-:Y:S01]  /*4940*/  IADD3 R178, R172, R137, RZ ;  /* 0x00000089acb27210 */ /* 0x000fe20007ffe0ff */
[----:B------:R-:W-:Y:S02]  /*4950*/  FMUL.FTZ R125, R125, R222 ;  /* 0x000000de7d7d7220 */ /* 0x000fe40000410000 */
[--C-:B------:R-:W-:Y:S01]  /*4960*/  FADD.FTZ R32, R27, -R234.reuse ;  /* 0x800000ea1b207221 */ /* 0x100fe20000010000 */
[----:B------:R-:W-:Y:S01]  /*4970*/  F2FP.PACK_AB R123, R34, R123 ;  /* 0x0000007b227b723e */ /* 0x000fe200000000ff */
[--C-:B------:R-:W-:Y:S01]  /*4980*/  FADD.FTZ R33, R26, -R234.reuse ;  /* 0x800000ea1a217221 */ /* 0x100fe20000010000 */
[----:B------:R-:W-:Y:S01]  /*4990*/  F2FP.PACK_AB R125, R116, R125 ;  /* 0x0000007d747d723e */ /* 0x000fe200000000ff */
[----:B------:R-:W-:Y:S02]  /*49a0*/  FMUL.FTZ R32, R115, R32 ;  /* 0x0000002073207220 */ /* 0x000fe40000410000 */
[----:B------:R-:W-:Y:S01]  /*49b0*/  FMUL.FTZ R33, R138, R33 ;  /* 0x000000218a217220 */ /* 0x000fe20000410000 */
[----:B------:R-:W-:Y:S01]  /*49c0*/  IADD3 R138, R176, UR4, RZ ;  /* 0x00000004b08a7c10 */ /* 0x000fe2000fffe0ff */
[----:B------:R-:W-:Y:S02]  /*49d0*/  FFMA.FTZ R228, -R228, R228, 1 ;  /* 0x3f800000e4e47423 */ /* 0x000fe400000101e4 */
[----:B------:R-:W-:Y:S01]  /*49e0*/  FFMA.FTZ R229, -R229, R229, 1 ;  /* 0x3f800000e5e57423 */ /* 0x000fe200000101e5 */
[----:B------:R-:W-:Y:S01]  /*49f0*/  SHF.L.U32 R138, R138, 0x1, RZ ;  /* 0x000000018a8a7819 */ /* 0x000fe200000006ff */
[--C-:B------:R-:W-:Y:S01]  /*4a00*/  FADD.FTZ R34, R30, -R234.reuse ;  /* 0x800000ea1e227221 */ /* 0x100fe20000010000 */
[----:B------:R1:W-:Y:S01]  /*4a10*/  STS [R192+0x4400], R127 ;  /* 0x0044007fc0007388 */ /* 0x0003e20000000800 */
[----:B--2---:R-:W-:Y:S01]  /*4a20*/  FADD.FTZ R35, R31, -R234 ;  /* 0x800000ea1f237221 */ /* 0x004fe20000010000 */
[----:B------:R-:W-:Y:S01]  /*4a30*/  IADD3 R136, R179, R138, RZ ;  /* 0x0000008ab3887210 */ /* 0x000fe20007ffe0ff */
        /* <DEDUP_REMOVED lines=15> */
[----:B------:R-:W-:Y:S02]  /*4b30*/  F2FP.PACK_AB R215, R215, R110 ;  /* 0x0000006ed7d7723e */ /* 0x000fe400000000ff */
[----:B------:R-:W-:Y:S01]  /*4b40*/  STS [R202+0x5000], R135 ;  /* 0x00500087ca007388 */ /* 0x000fe20000000800 */
[----:B-1----:R-:W-:Y:S02]  /*4b50*/  F2FP.PACK_AB R127, R32, R33 ;  /* 0x00000021207f723e */ /* 0x002fe400000000ff */
[----:B------:R-:W-:Y:S01]  /*4b60*/  F2FP.PACK_AB R131, R35, R34 ;  /* 0x000000222383723e */ /* 0x000fe200000000ff */
        /* <DEDUP_REMOVED lines=68> */
[----:B-1-34-:R-:W-:Y:S01]  /*4fb0*/  IMAD.SHL.U32 R11, R112, 0x40, RZ ;  /* 0x00000040700b7824 */ /* 0x01afe200078e00ff */
[----:B------:R-:W-:Y:S01]  /*4fc0*/  SHF.R.S32.HI R9, RZ, 0x1f, R112 ;  /* 0x0000001fff097819 */ /* 0x000fe20000011470 */
[----:B------:R-:W1:Y:S01]  /*4fd0*/  S2R R7, SR_CTAID.Y ;  /* 0x0000000000077919 */ /* 0x000e620000002600 */
[----:B------:R-:W-:Y:S02]  /*4fe0*/  IMAD R4, R186, c[0x0][0x208], RZ ;  /* 0x00008200ba047a24 */ /* 0x000fe400078e02ff */
[----:B------:R-:W-:Y:S01]  /*4ff0*/  SHF.R.S32.HI R10, RZ, 0x1f, R11 ;  /* 0x0000001fff0a7819 */ /* 0x000fe2000001140b */
[----:B------:R-:W-:Y:S04]  /*5000*/  IMAD R9, R9, c[0x0][0x208], RZ ;  /* 0x0000820009097a24 */ /* 0x000fe800078e02ff */
[C---:B------:R-:W-:Y:S02]  /*5010*/  IMAD R9, R112.reuse, c[0x0][0x20c], R9 ;  /* 0x0000830070097a24 */ /* 0x040fe400078e0209 */
[----:B------:R-:W-:Y:S04]  /*5020*/  IMAD.WIDE.U32 R112, R112, c[0x0][0x208], RZ ;  /* 0x0000820070707a25 */ /* 0x000fe800078e00ff */
[----:B------:R-:W-:Y:S01]  /*5030*/  IMAD.IADD R9, R113, 0x1, R9 ;  /* 0x0000000171097824 */ /* 0x000fe200078e0209 */
[----:B-1----:R-:W-:Y:S01]  /*5040*/  SHF.R.S32.HI R6, RZ, 0x1f, R7 ;  /* 0x0000001fff067819 */ /* 0x002fe20000011407 */
[----:B------:R-:W-:Y:S04]  /*5050*/  IMAD.WIDE.U32 R12, R7, c[0x0][0x288], R188 ;  /* 0x0000a200070c7a25 */ /* 0x000fe800078e00bc */
[C---:B------:R-:W-:Y:S01]  /*5060*/  IMAD R5, R6.reuse, c[0x0][0x288], RZ ;  /* 0x0000a20006057a24 */ /* 0x040fe200078e02ff */
[----:B------:R-:W-:Y:S01]  /*5070*/  IADD3 R8, P5, P2, R11, UR28, R12 ;  /* 0x0000001c0b087c10 */ /* 0x000fe2000fabe00c */
[----:B------:R-:W-:Y:S01]  /*5080*/  IMAD R6, R6, c[0x0][0x210], RZ ;  /* 0x0000840006067a24 */ /* 0x000fe200078e02ff */
[----:B------:R-:W-:Y:S01]  /*5090*/  IADD3 R11, -R186, c[0x0][0x168], -R11 ;  /* 0x00005a00ba0b7a10 */ /* 0x000fe20007ffe90b */
[C---:B------:R-:W-:Y:S02]  /*50a0*/  IMAD R5, R7.reuse, c[0x0][0x28c], R5 ;  /* 0x0000a30007057a24 */ /* 0x040fe400078e0205 */
[----:B------:R-:W-:Y:S02]  /*50b0*/  IMAD R6, R7, c[0x0][0x214], R6 ;  /* 0x0000850007067a24 */ /* 0x000fe400078e0206 */
[----:B------:R-:W-:Y:S02]  /*50c0*/  IMAD.IADD R5, R13, 0x1, R5 ;  /* 0x000000010d057824 */ /* 0x000fe400078e0205 */
[----:B------:R-:W-:Y:S03]  /*50d0*/  IMAD.WIDE.U32 R12, R7, c[0x0][0x210], R190 ;  /* 0x00008400070c7a25 */ /* 0x000fe600078e00be */
[----:B------:R-:W-:Y:S01]  /*50e0*/  IADD3.X R5, R10, UR10, R5, P5, P2 ;  /* 0x0000000a0a057c10 */ /* 0x000fe2000afe4405 */
[----:B------:R-:W-:Y:S01]  /*50f0*/  IMAD.IADD R13, R13, 0x1, R6 ;  /* 0x000000010d0d7824 */ /* 0x000fe200078e0206 */
[----:B------:R-:W-:Y:S04]  /*5100*/  IADD3 R4, P5, P2, R4, UR30, R12 ;  /* 0x0000001e04047c10 */ /* 0x000fe8000fabe00c */
[----:B------:R-:W-:Y:S02]  /*5110*/  LEA R4, P6, R112, R4, 0x6 ;  /* 0x0000000470047211 */ /* 0x000fe400078c30ff */
[----:B------:R-:W-:Y:S02]  /*5120*/  IADD3.X R13, R184, UR20, R13, P5, P2 ;  /* 0x00000014b80d7c10 */ /* 0x000fe4000afe440d */
[----:B------:R-:W-:Y:S02]  /*5130*/  LEA R6, P2, R8, c[0x0][0x280], 0x2 ;  /* 0x0000a00008067a11 */ /* 0x000fe400078410ff */
[C---:B------:R-:W-:Y:S02]  /*5140*/  ISETP.LT.OR P5, PT, R11.reuse, 0x1, P3 ;  /* 0x000000010b00780c */ /* 0x040fe40001fa1670 */
[----:B------:R-:W-:Y:S02]  /*5150*/  LEA.HI.X R9, R112, R13, R9, 0x6, P6 ;  /* 0x0000000d70097211 */ /* 0x000fe400030f3409 */
[----:B------:R-:W-:Y:S01]  /*5160*/  ISETP.LT.OR P6, PT, R11, 0x21, P3 ;  /* 0x000000210b00780c */ /* 0x000fe20001fc1670 */
[----:B------:R-:W-:Y:S01]  /*5170*/  IMAD.U32 R11, RZ, RZ, UR7 ;  /* 0x00000007ff0b7e24 */ /* 0x000fe2000f8e00ff */
[----:B------:R-:W-:Y:S02]  /*5180*/  LEA.HI.X R7, R8, c[0x0][0x284], R5, 0x2, P2 ;  /* 0x0000a10008077a11 */ /* 0x000fe400010f1405 */
[C---:B------:R-:W-:Y:S02]  /*5190*/  LEA R8, P2, R4.reuse, c[0x0][0x1f0], 0x1 ;  /* 0x00007c0004087a11 */ /* 0x040fe400078408ff */
[----:B------:R-:W-:Y:S02]  /*51a0*/  MOV R5, UR7 ;  /* 0x0000000700057c02 */ /* 0x000fe40008000f00 */
[----:B------:R-:W-:Y:S02]  /*51b0*/  LEA.HI.X R9, R4, c[0x0][0x1f4], R9, 0x1, P2 ;  /* 0x00007d0004097a11 */ /* 0x000fe400010f0c09 */
[----:B------:R-:W-:Y:S01]  /*51c0*/  LEA R4, R11, R194, 0xd ;  /* 0x000000c20b047211 */ /* 0x000fe200078e68ff */
[----:B------:R-:W-:Y:S01]  /*51d0*/  @!P0 IMAD R5, R5, 0x40, R188 ;  /* 0x0000004005058824 */ /* 0x000fe200078e02bc */
[----:B------:R-:W-:Y:S03]  /*51e0*/  IADD3 R14, P2, R8, UR12, RZ ;  /* 0x0000000c080e7c10 */ /* 0x000fe6000ff5e0ff */
[----:B------:R-:W-:Y:S01]  /*51f0*/  @!PT LDS RZ, [RZ] ;  /* 0x00000000fffff984 */ /* 0x000fe20000000800 */
[----:B------:R-:W-:Y:S01]  /*5200*/  @!PT LDS RZ, [RZ] ;  /* 0x00000000fffff984 */ /* 0x000fe20000000800 */
[----:B------:R-:W-:Y:S01]  /*5210*/  @!PT LDS RZ, [RZ] ;  /* 0x00000000fffff984 */ /* 0x000fe20000000800 */
[----:B------:R1:W-:Y:S01]  /*5220*/  LDGSTS.E.BYPASS.LTC128B.128 [R4], [R8.64], !P5 ;  /* 0x0000000008047fae */ /* 0x0003e2000e901d52 */
[----:B------:R-:W-:Y:S01]  /*5230*/  IADD3.X R15, R9, UR11, RZ, P2, !PT ;  /* 0x0000000b090f7c10 */ /* 0x000fe200097fe4ff */
[----:B------:R-:W-:Y:S06]  /*5240*/  @!P0 IMAD.SHL.U32 R13, R5, 0x4, RZ ;  /* 0x00000004050d8824 */ /* 0x000fec00078e00ff */
[----:B------:R1:W-:Y:S08]  /*5250*/  LDGSTS.E.BYPASS.LTC128B.128 [R4+0x1000], [R14.64], !P6 ;  /* 0x010000000e047fae */ /* 0x0003f0000f101d52 */
[----:B------:R1:W-:Y:S02]  /*5260*/  @!P0 LDGSTS.E.BYPASS.LTC128B.128 [R13+0xc280], [R6.64] ;  /* 0x0c280000060d8fae */ /* 0x0003e4000b901d52 */
.L_x_367:
[-C--:B-1-34-:R-:W-:Y:S01]  /*5270*/  HMMA.16816.F32 R4, R32, R100.reuse, RZ ;  /* 0x000000642004723c */ /* 0x09afe200000018ff */
        /* <DEDUP_REMOVED lines=166> */
.L_x_347:
[----:B------:R-:W-:Y:S05]  /*5ce0*/  @P1 EXIT ;  /* 0x000000000000194d */ /* 0x000fea0003800000 */
[----:B------:R-:W1:Y:S01]  /*5cf0*/  S2R R0, SR_CTAID.Y ;  /* 0x0000000000007919 */ /* 0x000e620000002600 */
[----:B------:R-:W-:Y:S01]  /*5d00*/  IMAD.MOV.U32 R3, RZ, RZ, 0x1 ;  /* 0x00000001ff037424 */ /* 0x000fe200078e00ff */
[----:B------:R-:W-:Y:S01]  /*5d10*/  ULDC UR5, c[0x0][0x358] ;  /* 0x0000d60000057ab9 */ /* 0x000fe20000000800 */
[----:B------:R-:W-:Y:S01]  /*5d20*/  BSSY B0, `(.L_x_369) ;  /* 0x000001f000007945 */ /* 0x000fe20003800000 */
[----:B------:R-:W2:Y:S01]  /*5d30*/  S2R R2, SR_CTAID.Z ;  /* 0x0000000000027919 */ /* 0x000ea20000002700 */
[----:B------:R-:W-:-:S03]  /*5d40*/  UIMAD UR5, UR13, UR5, URZ ;  /* 0x000000050d0572a4 */ /* 0x000fc6000f8e023f */
[----:B------:R-:W-:Y:S01]  /*5d50*/  BAR.SYNC.DEFER_BLOCKING 0x1, 0x100 ;  /* 0x0044000000007b1d */ /* 0x000fe20000010000 */
[----:B------:R-:W-:-:S05]  /*5d60*/  ISETP.NE.AND P0, PT, R3, c[0x0][0x338], PT ;  /* 0x0000ce0003007a0c */ /* 0x000fca0003f05270 */
[----:B------:R-:W3:Y:S01]  /*5d70*/  S2R R7, SR_TID.X ;  /* 0x0000000000077919 */ /* 0x000ee20000002100 */
[----:B------:R-:W-:Y:S02]  /*5d80*/  ULDC UR4, c[0x0][0x2f4] ;  /* 0x0000bd0000047ab9 */ /* 0x000fe40000000800 */
[----:B------:R-:W-:-:S04]  /*5d90*/  UIMAD UR5, UR5, UR4, URZ ;  /* 0x00000004050572a4 */ /* 0x000fc8000f8e023f */
[----:B------:R-:W-:Y:S01]  /*5da0*/  USHF.R.S32.HI UR4, URZ, 0x1f, UR5 ;  /* 0x0000001f3f047899 */ /* 0x000fe20008011405 */
[----:B-1----:R-:W-:-:S04]  /*5db0*/  @P0 IMAD.HI.U32 R3, R0, c[0x0][0x33c], RZ ;  /* 0x0000cf0000030a27 */ /* 0x002fc800078e00ff */
[----:B--2---:R-:W-:Y:S02]  /*5dc0*/  IMAD R9, R2, c[0x0][0x2f4], RZ ;  /* 0x0000bd0002097a24 */ /* 0x004fe400078e02ff */
[----:B------:R-:W-:Y:S01]  /*5dd0*/  IMAD.MOV.U32 R10, RZ, RZ, R0 ;  /* 0x000000ffff0a7224 */ /* 0x000fe200078e0000 */
[----:B------:R-:W-:Y:S02]  /*5de0*/  @P0 SHF.R.U32.HI R10, RZ, c[0x0][0x340], R3 ;  /* 0x0000d000ff0a0a19 */ /* 0x000fe40000011603 */
[----:B------:R-:W-:Y:S02]  /*5df0*/  SHF.R.S32.HI R4, RZ, 0x1f, R9 ;  /* 0x0000001fff047819 */ /* 0x000fe40000011409 */
[--C-:B------:R-:W-:Y:S02]  /*5e00*/  IADD3 R9, P1, P0, R9, UR5, R10.reuse ;  /* 0x0000000509097c10 */ /* 0x100fe4000f83e00a */
[----:B------:R-:W-:-:S03]  /*5e10*/  SHF.R.S32.HI R5, RZ, 0x1f, R10 ;  /* 0x0000001fff057819 */ /* 0x000fc6000001140a */
[----:B------:R-:W-:Y:S01]  /*5e20*/  IMAD.SHL.U32 R3, R9, 0x4, RZ ;  /* 0x0000000409037824 */ /* 0x000fe200078e00ff */
[----:B------:R-:W-:Y:S02]  /*5e30*/  IADD3.X R4, R4, UR4, R5, P1, P0 ;  /* 0x0000000404047c10 */ /* 0x000fe40008fe0405 */
[----:B---3--:R-:W-:Y:S02]  /*5e40*/  ISETP.NE.AND P1, PT, R7, RZ, PT ;  /* 0x000000ff0700720c */ /* 0x008fe40003f25270 */
[----:B------:R-:W-:Y:S01]  /*5e50*/  SHF.L.U64.HI R4, R9, 0x2, R4 ;  /* 0x0000000209047819 */ /* 0x000fe20000010204 */
[----:B------:R-:W-:Y:S01]  /*5e60*/  IMAD.MOV R9, RZ, RZ, -R10 ;  /* 0x000000ffff097224 */ /* 0x000fe200078e0a0a */
[----:B------:R-:W-:-:S03]  /*5e70*/  IADD3 R12, P0, R3, c[0x0][0x350], RZ ;  /* 0x0000d400030c7a10 */ /* 0x000fc60007f1e0ff */
[----:B------:R-:W-:Y:S01]  /*5e80*/  IMAD R6, R9, c[0x0][0x338], R0 ;  /* 0x0000ce0009067a24 */ /* 0x000fe200078e0200 */
[----:B------:R-:W-:Y:S02]  /*5e90*/  IADD3.X R13, R4, c[0x0][0x354], RZ, P0, !PT ;  /* 0x0000d500040d7a10 */ /* 0x000fe400007fe4ff */
[----:B------:R-:W-:-:S03]  /*5ea0*/  SHF.R.S32.HI R0, RZ, 0x1f, R2 ;  /* 0x0000001fff007819 */ /* 0x000fc60000011402 */
[----:B------:R-:W-:Y:S05]  /*5eb0*/  @P1 BRA `(.L_x_370) ;  /* 0x0000005000001947 */ /* 0x000fea0003800000 */
.L_x_371:
[----:B------:R-:W2:Y:S01]  /*5ec0*/  LDG.E.STRONG.GPU R9, [R12.64] ;  /* 0x000000120c097981 */ /* 0x000ea2000c1ef900 */
[----:B------:R-:W-:Y:S01]  /*5ed0*/  YIELD ;  /* 0x0000000000007946 */ /* 0x000fe20003800000 */
[----:B--2---:R-:W-:Y:S01]  /*5ee0*/  ISETP.NE.AND P0, PT, R9, R6, PT ;  /* 0x000000060900720c */ /* 0x004fe20003f05270 */
[----:B------:R-:W-:-:S12]  /*5ef0*/  CCTL.IVALL ;  /* 0x00000000ff00798f */ /* 0x000fd80002000000 */
[----:B------:R-:W-:Y:S05]  /*5f00*/  @P0 BRA `(.L_x_371) ;  /* 0xffffffb000000947 */ /* 0x000fea000383ffff */
.L_x_370:
[----:B------:R-:W-:Y:S05]  /*5f10*/  BSYNC B0 ;  /* 0x0000000000007941 */ /* 0x000fea0003800000 */
.L_x_369:
[----:B------:R-:W-:Y:S01]  /*5f20*/  MOV R9, 0xffffffff ;  /* 0xffffffff00097802 */ /* 0x000fe20000000f00 */
[----:B------:R-:W-:Y:S05]  /*5f30*/  BRA.CONV ~URZ, `(.L_x_372) ;  /* 0x000000237f007947 */ /* 0x000fea000b800000 */
[----:B------:R-:W-:Y:S02]  /*5f40*/  MOV R8, 0x5f60 ;  /* 0x00005f6000087802 */ /* 0x000fe40000000f00 */
[----:B------:R-:W-:Y:S05]  /*5f50*/  CALL.REL.NOINC `($__internal_2_$__cuda_sm70_warpsync) ;  /* 0x0000088000007944 */ /* 0x000fea0003c00000 */
.L_x_372:
[----:B------:R-:W-:Y:S01]  /*5f60*/  USHF.L.U32 UR5, UR13, 0xd, URZ ;  /* 0x0000000d0d057899 */ /* 0x000fe2000800063f */
[----:B------:R-:W-:Y:S01]  /*5f70*/  IMAD R11, R5, c[0x0][0x328], RZ ;  /* 0x0000ca00050b7a24 */ /* 0x000fe200078e02ff */
[----:B------:R-:W-:-:S06]  /*5f80*/  NOP ;  /* 0x0000000000007918 */ /* 0x000fcc0000000000 */
[----:B------:R-:W-:Y:S01]  /*5f90*/  USHF.R.S32.HI UR4, URZ, 0x1f, UR5 ;  /* 0x0000001f3f047899 */ /* 0x000fe20008011405 */
[----:B------:R-:W-:Y:S01]  /*5fa0*/  IADD3 R14, P0, R7, UR5, RZ ;  /* 0x00000005070e7c10 */ /* 0x000fe2000ff1e0ff */
[----:B------:R-:W-:-:S04]  /*5fb0*/  IMAD R8, R10, c[0x0][0x32c], R11 ;  /* 0x0000cb000a087a24 */ /* 0x000fc800078e020b */
[----:B------:R-:W-:Y:S01]  /*5fc0*/  LEA.HI.X.SX32 R15, R7, UR4, 0x1, P0 ;  /* 0x00000004070f7c11 */ /* 0x000fe200080f0eff */
[----:B------:R-:W-:-:S04]  /*5fd0*/  IMAD R7, R0, c[0x0][0x330], RZ ;  /* 0x0000cc0000077a24 */ /* 0x000fc800078e02ff */
        /* <DEDUP_REMOVED lines=41> */
[----:B-1----:R-:W-:Y:S05]  /*6270*/  CALL.REL.NOINC `($__internal_2_$__cuda_sm70_warpsync) ;  /* 0x0000056000007944 */ /* 0x002fea0003c00000 */
.L_x_373:
        /* <DEDUP_REMOVED lines=12> */
.L_x_375:
[----:B------:R-:W-:Y:S05]  /*6340*/  BSYNC B0 ;  /* 0x0000000000007941 */ /* 0x000fea0003800000 */
.L_x_374:
[----:B--2---:R-:W-:Y:S01]  /*6350*/  IADD3 R12, P0, R3, c[0x0][0x348], RZ ;  /* 0x0000d200030c7a10 */ /* 0x004fe20007f1e0ff */
[----:B------:R-:W-:Y:S03]  /*6360*/  BSSY B0, `(.L_x_376) ;  /* 0x0000008000007945 */ /* 0x000fe60003800000 */
[----:B------:R-:W-:Y:S01]  /*6370*/  IADD3.X R13, R4, c[0x0][0x34c], RZ, P0, !PT ;  /* 0x0000d300040d7a10 */ /* 0x000fe200007fe4ff */
[----:B------:R-:W-:Y:S05]  /*6380*/  @P1 BRA `(.L_x_377) ;  /* 0x0000005000001947 */ /* 0x000fea0003800000 */
.L_x_378:
[----:B------:R-:W2:Y:S01]  /*6390*/  LDG.E.STRONG.GPU R3, [R12.64] ;  /* 0x000000120c037981 */ /* 0x000ea2000c1ef900 */
[----:B------:R-:W-:Y:S01]  /*63a0*/  YIELD ;  /* 0x0000000000007946 */ /* 0x000fe20003800000 */
[----:B--2---:R-:W-:Y:S01]  /*63b0*/  ISETP.NE.AND P0, PT, R3, R6, PT ;  /* 0x000000060300720c */ /* 0x004fe20003f05270 */
[----:B------:R-:W-:-:S12]  /*63c0*/  CCTL.IVALL ;  /* 0x00000000ff00798f */ /* 0x000fd80002000000 */
[----:B------:R-:W-:Y:S05]  /*63d0*/  @P0 BRA `(.L_x_378) ;  /* 0xffffffb000000947 */ /* 0x000fea000383ffff */
.L_x_377:
[----:B------:R-:W-:Y:S05]  /*63e0*/  BSYNC B0 ;  /* 0x0000000000007941 */ /* 0x000fea0003800000 */
.L_x_376:
[----:B------:R-:W-:Y:S05]  /*63f0*/  BRA.CONV ~URZ, `(.L_x_379) ;  /* 0x000000237f007947 */ /* 0x000fea000b800000 */
[----:B------:R-:W-:Y:S02]  /*6400*/  MOV R8, 0x6420 ;  /* 0x0000642000087802 */ /* 0x000fe40000000f00 */
[----:B-1----:R-:W-:Y:S05]  /*6410*/  CALL.REL.NOINC `($__internal_2_$__cuda_sm70_warpsync) ;  /* 0x000003c000007944 */ /* 0x002fea0003c00000 */
.L_x_379:
[----:B------:R-:W-:Y:S01]  /*6420*/  MOV R6, R14 ;  /* 0x0000000e00067202 */ /* 0x000fe20000000f00 */
[----:B------:R-:W-:Y:S01]  /*6430*/  IMAD R5, R5, c[0x0][0x300], RZ ;  /* 0x0000c00005057a24 */ /* 0x000fe200078e02ff */
[----:B------:R-:W-:Y:S01]  /*6440*/  MOV R7, R15 ;  /* 0x0000000f00077202 */ /* 0x000fe20000000f00 */
        /* <DEDUP_REMOVED lines=44> */
[----:B-12---:R-:W-:Y:S05]  /*6710*/  CALL.REL.NOINC `($__internal_2_$__cuda_sm70_warpsync) ;  /* 0x000000c000007944 */ /* 0x006fea0003c00000 */
.L_x_380:
[----:B------:R-:W-:-:S06]  /*6720*/  NOP ;  /* 0x0000000000007918 */ /* 0x000fcc0000000000 */
[----:B------:R-:W-:Y:S05]  /*6730*/  @P1 EXIT ;  /* 0x000000000000194d */ /* 0x000fea0003800000 */
[----:B------:R-:W-:Y:S01]  /*6740*/  @!PT LDS RZ, [RZ] ;  /* 0x00000000fffff984 */ /* 0x000fe20000000800 */
[----:B------:R-:W-:Y:S01]  /*6750*/  @!PT LDS RZ, [RZ] ;  /* 0x00000000fffff984 */ /* 0x000fe20000000800 */
[----:B------:R-:W-:Y:S01]  /*6760*/  @!PT LDS RZ, [RZ] ;  /* 0x00000000fffff984 */ /* 0x000fe20000000800 */
[----:B------:R-:W-:Y:S01]  /*6770*/  @!PT LDS RZ, [RZ] ;  /* 0x00000000fffff984 */ /* 0x000fe20000000800 */
[----:B------:R-:W-:Y:S06]  /*6780*/  MEMBAR.ALL.GPU ;  /* 0x0000000000007992 */ /* 0x000fec000000a000 */
[----:B--2---:R-:W-:Y:S01]  /*6790*/  MOV R3, 0x1 ;  /* 0x0000000100037802 */ /* 0x004fe20000000f00 */
[----:B------:R-:W-:-:S00]  /*67a0*/  ERRBAR ;  /* 0x00000000000079ab */ /* 0x000fc00000000000 */
[----:B012345:R-:W-:-:S05]  /*67b0*/  CCTL.IVALL ;  /* 0x00000000ff00798f */ /* 0x03ffca0002000000 */
[----:B------:R-:W-:Y:S01]  /*67c0*/  RED.E.ADD.S32.STRONG.GPU [R12.64], R3 ;  /* 0x000000030c00798e */ /* 0x000fe2000c10e392 */
[----:B------:R-:W-:Y:S05]  /*67d0*/  EXIT ;  /* 0x000000000000794d */ /* 0x000fea0003800000 */
        .weak           $__internal_2_$__cuda_sm70_warpsync
        .type           $__internal_2_$__cuda_sm70_warpsync,@function
        .size           $__internal_2_$__cuda_sm70_warpsync,(.L_x_5619 - $__internal_2_$__cuda_sm70_warpsync)
$__internal_2_$__cuda_sm70_warpsync:
[----:B------:R-:W-:Y:S01]  /*67e0*/  MOV R16, R8 ;  /* 0x0000000800107202 */ /* 0x000fe20000000f00 */
[----:B------:R-:W-:Y:S04]  /*67f0*/  WARPSYNC R9 ;  /* 0x0000000900007348 */ /* 0x000fe80003800000 */
[----:B------:R-:W-:-:S04]  /*6800*/  MOV R17, 0x0 ;  /* 0x0000000000117802 */ /* 0x000fc80000000f00 */
[----:B------:R-:W-:Y:S05]  /*6810*/  RET.REL.NODEC R16 `(_ZN7cutlass13device_kernelIN5flash19enable_sm80_to_sm89INS1_16FlashAttnBwdSm80INS1_25CollectiveMainloopBwdSm80ILi2ELi2EN4cute5tupleIJNS5_1CILi64EEENS7_ILi128EEES8_EEENS_6half_tEfNS_4arch4Sm80ELb0ELb1ELb1ELb0ELb1ELb0ELb0ELb0ELi2ELi2ELi4ELi2ELb1EEENS1_24CollectiveEpilogueBwdGQAISA_fSD_Li256ELb0ELb1EEENS1_19SingleTileSchedulerILb0ELb0ELb0ELi128EEEEEEEEEvNT_6ParamsE) ;  /* 0xffff97e010007950 */ /* 0x000fea0003c3ffff */
.L_x_381:
        /* <DEDUP_REMOVED lines=14> */
.L_x_5619:


//--------------------- .text._ZN7cutlass13device_kernelIN5flash19enable_sm80_to_sm89INS1_16FlashAttnBwdSm80INS1_25CollectiveMainloopBwdSm80ILi2ELi2EN4cute5tupleIJNS5_1CILi64EEENS7_ILi128EEES8_EEENS_6half_tEfNS_4arch4Sm80ELb0ELb1ELb1ELb1ELb0ELb0ELb0ELb0ELi2ELi2ELi4ELi2ELb1EEENS1_21CollectiveEpilogueBwdISA_SB_SD_Li256ELb1ELb0ELi2EEENS1_19SingleTileSchedulerILb1ELb0ELb0ELi128EEEEEEEEEvNT_6ParamsE --------------------------
	.section	.text._ZN7cutlass13device_kernelIN5flash19enable_sm80_to_sm89INS1_16FlashAttnBwdSm80INS1_25CollectiveMainloopBwdSm80ILi2ELi2EN4cute5tupleIJNS5_1CILi64EEENS7_ILi128EEES8_EEENS_6half_tEfNS_4arch4Sm80ELb0ELb1ELb1ELb1ELb0ELb0ELb0ELb0ELi2ELi2ELi4ELi2ELb1EEENS1_21CollectiveEpilogueBwdISA_SB_SD_Li256ELb1ELb0ELi2EEENS1_19SingleTileSchedulerILb1ELb0ELb0ELi128EEEEEEEEEvNT_6ParamsE,"ax",@progbits
	.sectioninfo	@"SHI_REGISTERS=255"
	.align	128
.text._ZN7cutlass13device_kernelIN5flash19enable_sm80_to_sm89INS1_16FlashAttnBwdSm80INS1_25CollectiveMainloopBwdSm80ILi2ELi2EN4cute5tupleIJNS5_1CILi64EEENS7_ILi128EEES8_EEENS_6half_tEfNS_4arch4Sm80ELb0ELb1ELb1ELb1ELb0ELb0ELb0ELb0ELi2ELi2ELi4ELi2ELb1EEENS1_21CollectiveEpilogueBwdISA_SB_SD_Li256ELb1ELb0ELi2EEENS1_19SingleTileSchedulerILb1ELb0ELb0ELi128EEEEEEEEEvNT_6ParamsE:
        .type           _ZN7cutlass13device_kernelIN5flash19enable_sm80_to_sm89INS1_16FlashAttnBwdSm80INS1_25CollectiveMainloopBwdSm80ILi2ELi2EN4cute5tupleIJNS5_1CILi64EEENS7_ILi128EEES8_EEENS_6half_tEfNS_4arch4Sm80ELb0ELb1ELb1ELb1ELb0ELb0ELb0ELb0ELi2ELi2ELi4ELi2ELb1EEENS1_21CollectiveEpilogueBwdISA_SB_SD_Li256ELb1ELb0ELi2EEENS1_19SingleTileSchedulerILb1ELb0ELb0ELi128EEEEEEEEEvNT_6ParamsE,@function
        .size           _ZN7cutlass13device_kernelIN5flash19enable_sm80_to_sm89INS1_16FlashAttnBwdSm80INS1_25CollectiveMainloopBwdSm80ILi2ELi2EN4cute5tupleIJNS5_1CILi64EEENS7_ILi128EEES8_EEENS_6half_tEfNS_4arch4Sm80ELb0ELb1ELb1ELb1ELb0ELb0ELb0ELb0ELi2ELi2ELi4ELi2ELb1EEENS1_21CollectiveEpilogueBwdISA_SB_SD_Li256ELb1ELb0ELi2EEENS1_19SingleTileSchedulerILb1ELb0ELb0ELi128EEEEEEEEEvNT_6ParamsE,(.L_x_5621 - _ZN7cutlass13device_kernelIN5flash19enable_sm80_to_sm89INS1_16FlashAttnBwdSm80INS1_25CollectiveMainloopBwdSm80ILi2ELi2EN4cute5tupleIJNS5_1CILi64EEENS7_ILi128EEES8_EEENS_6half_tEfNS_4arch4Sm80ELb0ELb1ELb1ELb1ELb0ELb0ELb0ELb0ELi2ELi2ELi4ELi2ELb1EEENS1_21CollectiveEpilogueBwdISA_SB_SD_Li256ELb1ELb0ELi2EEENS1_19SingleTileSchedulerILb1ELb0ELb0ELi128EEEEEEEEEvNT_6ParamsE)
        .other          _ZN7cutlass13device_kernelIN5flash19enable_sm80_to_sm89INS1_16FlashAttnBwdSm80INS1_25CollectiveMainloopBwdSm80ILi2ELi2EN4cute5tupleIJNS5_1CILi64EEENS7_ILi128EEES8_EEENS_6half_tEfNS_4arch4Sm80ELb0ELb1ELb1ELb1ELb0ELb0ELb0ELb0ELi2ELi2ELi4ELi2ELb1EEENS1_21CollectiveEpilogueBwdISA_SB_SD_Li256ELb1ELb0ELi2EEENS1_19SingleTileSchedulerILb1ELb0ELb0ELi128EEEEEEEEEvNT_6ParamsE,@"STO_CUDA_ENTRY STV_DEFAULT"
_ZN7cutlass13device_kernelIN5flash19enable_sm80_to_sm89INS1_16FlashAttnBwdSm80INS1_25CollectiveMainloopBwdSm80ILi2ELi2EN4cute5tupleIJNS5_1CILi64EEENS7_ILi128EEES8_EEENS_6half_tEfNS_4arch4Sm80ELb0ELb1ELb1ELb1ELb0ELb0ELb0ELb0ELi2ELi2ELi4ELi2ELb1EEENS1_21CollectiveEpilogueBwdISA_SB_SD_Li256ELb1ELb0ELi2EEENS1_19SingleTileSchedulerILb1ELb0ELb0ELi128EEEEEEEEEvNT_6ParamsE:
[----:B------:R-:W-:Y:S02]  /*0000*/  MOV R1, c[0x0][0x28] ;  /* 0x00000a0000017a02 */ /* 0x000fe40000000f00 */
[----:B------:R-:W1:Y:S01]  /*0010*/  S2R R6, SR_TID.X ;  /* 0x0000000000067919 */ /* 0x000e620000002100 */
[----:B------:R-:W-:-:S03]  /*0020*/  ULDC.64 UR10, c[0x0][0x118] ;  /* 0x00004600000a7ab9 */ /* 0x000fc60000000a00 */
[----:B------:R-:W2:Y:S04]  /*0030*/  S2R R197, SR_CTAID.Z ;  /* 0x0000000000c57919 */ /* 0x000ea80000002700 */
[----:B------:R-:W3:Y:S04]  /*0040*/  S2R R191, SR_CTAID.X ;  /* 0x0000000000bf7919 */ /* 0x000ee80000002500 */
[----:B------:R-:W4:Y:S01]  /*0050*/  S2R R3, SR_CTAID.Y ;  /* 0x0000000000037919 */ /* 0x000f220000002600 */
[----:B-1----:R-:W-:-:S05]  /*0060*/  SHF.R.U32.HI R2, RZ, 0x5, R6 ;  /* 0x00000005ff027819 */ /* 0x002fca0000011606 */
[----:B------:R-:W1:Y:S02]  /*0070*/  SHFL.IDX PT, R0, R2, RZ, 0x1f ;  /* 0x00001fff02007589 */ /* 0x000e6400000e0000 */
[----:B-1----:R-:W-:Y:S02]  /*0080*/  ISETP.NE.AND P0, PT, R0, RZ, PT ;  /* 0x000000ff0000720c */ /* 0x002fe40003f05270 */
[----:B------:R-:W-:-:S05]  /*0090*/  MOV R0, 0x4 ;  /* 0x0000000400007802 */ /* 0x000fca0000000f00 */
[----:B--2---:R-:W-:-:S06]  /*00a0*/  IMAD.WIDE R4, R197, R0, c[0x0][0x3c0] ;  /* 0x0000f000c5047625 */ /* 0x004fcc00078e0200 */
[----:B------:R-:W-:Y:S05]  /*00b0*/  @!P0 BRA `(.L_x_382) ;  /* 0x0000012000008947 */ /* 0x000fea0003800000 */
[----:B---34-:R-:W-:-:S04]  /*00c0*/  ISETP.NE.U32.AND P0, PT, RZ, c[0x0][0x3c0], PT ;  /* 0x0000f000ff007a0c */ /* 0x018fc80003f05070 */
[----:B------:R-:W-:-:S13]  /*00d0*/  ISETP.NE.AND.EX P0, PT, RZ, c[0x0][0x3c4], PT, P0 ;  /* 0x0000f100ff007a0c */ /* 0x000fda0003f05300 */
[----:B------:R-:W-:Y:S05]  /*00e0*/  @!P0 BRA `(.L_x_383) ;  /* 0x0000002000008947 */ /* 0x000fea0003800000 */
[----:B------:R1:W5:Y:S01]  /*00f0*/  LDG.E R5, [R4.64] ;  /* 0x0000000a04057981 */ /* 0x000362000c1e1900 */
[----:B------:R-:W-:Y:S05]  /*0100*/  BRA `(.L_x_384) ;  /* 0x0000009000007947 */ /* 0x000fea0003800000 */
.L_x_383:
        /* <DEDUP_REMOVED lines=8> */
.L_x_385:
[----:B------:R-:W-:Y:S02]  /*0190*/  MOV R5, c[0x0][0x3a4] ;  /* 0x0000e90000057a02 */ /* 0x000fe40000000f00 */
.L_x_384:
[----:B------:R-:W-:-:S05]  /*01a0*/  IMAD.SHL.U32 R198, R191, 0x80, RZ ;  /* 0x00000080bfc67824 */ /* 0x000fca00078e00ff */
[----:B-----5:R-:W-:-:S04]  /*01b0*/  ISETP.GE.AND P0, PT, R198, R5, PT ;  /* 0x00000005c600720c */ /* 0x020fc80003f06270 */
[----:B------:R-:W-:Y:S01]  /*01c0*/  SEL R197, R197, 0xffffffff, !P0 ;  /* 0xffffffffc5c57807 */ /* 0x000fe20004000000 */
[----:B------:R-:W-:Y:S05]  /*01d0*/  BRA `(.L_x_386) ;  /* 0x0000011000007947 */ /* 0x000fea0003800000 */
.L_x_382:
[----:B---34-:R-:W-:-:S04]  /*01e0*/  ISETP.NE.U32.AND P0, PT, RZ, c[0x0][0x3c0], PT ;  /* 0x0000f000ff007a0c */ /* 0x018fc80003f05070 */
[----:B------:R-:W-:-:S13]  /*01f0*/  ISETP.NE.AND.EX P0, PT, RZ, c[0x0][0x3c4], PT, P0 ;  /* 0x0000f100ff007a0c */ /* 0x000fda0003f05300 */
[----:B------:R-:W-:Y:S05]  /*0200*/  @!P0 BRA `(.L_x_387) ;  /* 0x0000002000008947 */ /* 0x000fea0003800000 */
[----:B------:R1:W5:Y:S01]  /*0210*/  LDG.E R5, [R4.64] ;  /* 0x0000000a04057981 */ /* 0x000362000c1e1900 */
[----:B------:R-:W-:Y:S05]  /*0220*/  BRA `(.L_x_388) ;  /* 0x0000009000007947 */ /* 0x000fea0003800000 */
.L_x_387:
        /* <DEDUP_REMOVED lines=8> */
.L_x_389:
[----:B------:R-:W-:Y:S02]  /*02b0*/  MOV R5, c[0x0][0x3a4] ;  /* 0x0000e90000057a02 */ /* 0x000fe40000000f00 */
.L_x_388:
[----:B------:R-:W-:-:S05]  /*02c0*/  IMAD.SHL.U32 R198, R191, 0x80, RZ ;  /* 0x00000080bfc67824 */ /* 0x000fca00078e00ff */
[----:B-----5:R-:W-:-:S04]  /*02d0*/  ISETP.GE.AND P0, PT, R198, R5, PT ;  /* 0x00000005c600720c */ /* 0x020fc80003f06270 */
[----:B------:R-:W-:-:S04]  /*02e0*/  SEL R197, R197, 0xffffffff, !P0 ;  /* 0xffffffffc5c57807 */ /* 0x000fc80004000000 */
.L_x_386:
        /* <DEDUP_REMOVED lines=11> */
[----:B------:R-:W-:Y:S02]  /*03a0*/  IMAD.MOV.U32 R5, RZ, RZ, RZ ;  /* 0x000000ffff057224 */ /* 0x000fe400078e00ff */
[----:B------:R-:W-:Y:S02]  /*03b0*/  IMAD.MOV.U32 R9, RZ, RZ, RZ ;  /* 0x000000ffff097224 */ /* 0x000fe400078e00ff */
[CC--:B------:R-:W-:Y:S02]  /*03c0*/  @P0 IMAD.WIDE R16, R197.reuse, R0.reuse, c[0x0][0x2d8] ;  /* 0x0000b600c5100625 */ /* 0x0c0fe400078e0200 */
[----:B------:R3:W5:Y:S02]  /*03d0*/  @P3 LDG.E R5, [R12.64] ;  /* 0x0000000a0c053981 */ /* 0x000764000c1e1900 */
[----:B------:R-:W-:-:S02]  /*03e0*/  IMAD.WIDE R10, R197, R0, c[0x0][0x2d0] ;  /* 0x0000b400c50a7625 */ /* 0x000fc400078e0200 */
[----:B------:R3:W5:Y:S04]  /*03f0*/  @P0 LDG.E R196, [R16.64] ;  /* 0x0000000a10c40981 */ /* 0x000768000c1e1900 */
[----:B------:R3:W5:Y:S01]  /*0400*/  @P4 LDG.E R9, [R10.64] ;  /* 0x0000000a0a094981 */ /* 0x000762000c1e1900 */
[----:B------:R-:W-:Y:S02]  /*0410*/  IMAD.MOV.U32 R188, RZ, RZ, RZ ;  /* 0x000000ffffbc7224 */ /* 0x000fe400078e00ff */
[----:B------:R-:W-:Y:S02]  /*0420*/  IMAD.MOV.U32 R195, RZ, RZ, c[0x0][0x198] ;  /* 0x00006600ffc37624 */ /* 0x000fe400078e00ff */
[----:B--2---:R-:W-:-:S05]  /*0430*/  @P3 IMAD R15, R197, 0x40, R2 ;  /* 0x00000040c50f3824 */ /* 0x004fca00078e0202 */
[----:B------:R-:W-:-:S04]  /*0440*/  @P3 SHF.R.S32.HI R2, RZ, 0x1f, R15 ;  /* 0x0000001fff023819 */ /* 0x000fc8000001140f */
[----:B------:R-:W-:-:S04]  /*0450*/  @P3 LEA.HI R2, R2, R15, RZ, 0x6 ;  /* 0x0000000f02023211 */ /* 0x000fc800078f30ff */
[----:B------:R-:W-:Y:S01]  /*0460*/  @P3 LOP3.LUT R188, R2, 0xffffffc0, RZ, 0xc0, !PT ;  /* 0xffffffc002bc3812 */ /* 0x000fe200078ec0ff */
[----:B------:R-:W-:Y:S05]  /*0470*/  @P0 BRA `(.L_x_390) ;  /* 0x0000004000000947 */ /* 0x000fea0003800000 */
[----:B---3--:R-:W-:Y:S05]  /*0480*/  @!P3 BRA `(.L_x_390) ;  /* 0x000000300000b947 */ /* 0x008fea0003800000 */
[----:B-----5:R-:W2:Y:S04]  /*0490*/  LDG.E R196, [R12.64] ;  /* 0x0000000a0cc47981 */ /* 0x020ea8000c1e1900 */
[----:B------:R-:W2:Y:S02]  /*04a0*/  LDG.E R15, [R12.64+0x4] ;  /* 0x0000040a0c0f7981 */ /* 0x000ea4000c1e1900 */
[----:B--2---:R-:W-:Y:S02]  /*04b0*/  IADD3 R196, -R196, R15, RZ ;  /* 0x0000000fc4c47210 */ /* 0x004fe40007ffe1ff */
.L_x_390:
[----:B---3--:R-:W-:-:S04]  /*04c0*/  ISETP.NE.U32.AND P0, PT, RZ, c[0x0][0x2e0], PT ;  /* 0x0000b800ff007a0c */ /* 0x008fc80003f05070 */
[----:B------:R-:W-:-:S13]  /*04d0*/  ISETP.NE.AND.EX P0, PT, RZ, c[0x0][0x2e4], PT, P0 ;  /* 0x0000b900ff007a0c */ /* 0x000fda0003f05300 */
[----:B------:R-:W-:Y:S05]  /*04e0*/  @!P0 BRA `(.L_x_391) ;  /* 0x0000003000008947 */ /* 0x000fea0003800000 */
[----:B------:R-:W-:-:S05]  /*04f0*/  IMAD.WIDE R10, R197, R0, c[0x0][0x2e0] ;  /* 0x0000b800c50a7625 */ /* 0x000fca00078e0200 */
[----:B------:R2:W5:Y:S01]  /*0500*/  LDG.E R195, [R10.64] ;  /* 0x0000000a0ac37981 */ /* 0x000562000c1e1900 */
[----:B------:R-:W-:Y:S05]  /*0510*/  BRA `(.L_x_392) ;  /* 0x0000004000007947 */ /* 0x000fea0003800000 */
.L_x_391:
[----:B------:R-:W-:Y:S05]  /*0520*/  @!P4 BRA `(.L_x_392) ;  /* 0x000000300000c947 */ /* 0x000fea0003800000 */
[----:B------:R-:W2:Y:S04]  /*0530*/  LDG.E R195, [R10.64] ;  /* 0x0000000a0ac37981 */ /* 0x000ea8000c1e1900 */
[----:B------:R-:W2:Y:S02]  /*0540*/  LDG.E R0, [R10.64+0x4] ;  /* 0x0000040a0a007981 */ /* 0x000ea4000c1e1900 */
[----:B--2---:R-:W-:Y:S02]  /*0550*/  IADD3 R195, -R195, R0, RZ ;  /* 0x00000000c3c37210 */ /* 0x004fe40007ffe1ff */
.L_x_392:
[----:B------:R-:W-:Y:S02]  /*0560*/  ISETP.GE.AND P0, PT, R191, RZ, PT ;  /* 0x000000ffbf00720c */ /* 0x000fe40003f06270 */
[----:B--2--5:R-:W-:-:S04]  /*0570*/  IADD3 R11, R196, 0x3f, RZ ;  /* 0x0000003fc40b7810 */ /* 0x024fc80007ffe0ff */
[----:B------:R-:W-:-:S04]  /*0580*/  SHF.R.S32.HI R0, RZ, 0x1f, R11 ;  /* 0x0000001fff007819 */ /* 0x000fc8000001140b */
[----:B------:R-:W-:-:S04]  /*0590*/  LEA.HI R0, R0, R11, RZ, 0x6 ;  /* 0x0000000b00007211 */ /* 0x000fc800078f30ff */
[----:B------:R-:W-:Y:S01]  /*05a0*/  SHF.R.S32.HI R194, RZ, 0x6, R0 ;  /* 0x00000006ffc27819 */ /* 0x000fe20000011400 */
[----:B------:R-:W-:Y:S05]  /*05b0*/  @!P0 BRA `(.L_x_393) ;  /* 0x0000007000008947 */ /* 0x000fea0003800000 */
[----:B------:R-:W-:-:S05]  /*05c0*/  IADD3 R0, -R195, 0xbf, RZ ;  /* 0x000000bfc3007810 */ /* 0x000fca0007ffe1ff */
[----:B------:R-:W-:-:S05]  /*05d0*/  IMAD R11, R191, 0x80, R0 ;  /* 0x00000080bf0b7824 */ /* 0x000fca00078e0200 */
[----:B------:R-:W-:-:S04]  /*05e0*/  IADD3 R11, R11, c[0x0][0x2a0], R196 ;  /* 0x0000a8000b0b7a10 */ /* 0x000fc80007ffe0c4 */
[----:B------:R-:W-:-:S04]  /*05f0*/  SHF.R.S32.HI R0, RZ, 0x1f, R11 ;  /* 0x0000001fff007819 */ /* 0x000fc8000001140b */
[----:B------:R-:W-:-:S04]  /*0600*/  LEA.HI R11, R0, R11, RZ, 0x6 ;  /* 0x0000000b000b7211 */ /* 0x000fc800078f30ff */
[----:B------:R-:W-:-:S04]  /*0610*/  SHF.R.S32.HI R11, RZ, 0x6, R11 ;  /* 0x00000006ff0b7819 */ /* 0x000fc8000001140b */
[----:B------:R-:W-:Y:S02]  /*0620*/  IMNMX R194, R194, R11, PT ;  /* 0x0000000bc2c27217 */ /* 0x000fe40003800200 */
.L_x_393:
[----:B------:R-:W-:Y:S01]  /*0630*/  IADD3 R11, R198, -c[0x0][0x2a4], -R195 ;  /* 0x8000a900c60b7a10 */ /* 0x000fe20007ffe8c3 */
[----:B------:R-:W-:Y:S01]  /*0640*/  CS2R R94, SRZ ;  /* 0x00000000005e7805 */ /* 0x000fe2000001ff00 */
[----:B------:R-:W-:Y:S01]  /*0650*/  PLOP3.LUT P1, PT, PT, PT, PT, 0x80, 0x0 ;  /* 0x000000000000781c */ /* 0x000fe20003f2f070 */
[----:B------:R-:W-:Y:S01]  /*0660*/  CS2R R92, SRZ ;  /* 0x00000000005c7805 */ /* 0x000fe2000001ff00 */
[----:B------:R-:W-:Y:S01]  /*0670*/  CS2R R98, SRZ ;  /* 0x0000000000627805 */ /* 0x000fe2000001ff00 */
[----:B------:R-:W-:Y:S01]  /*0680*/  IMAD.IADD R0, R11, 0x1, R196 ;  /* 0x000000010b007824 */ /* 0x000fe200078e02c4 */
[----:B------:R-:W-:Y:S01]  /*0690*/  CS2R R96, SRZ ;  /* 0x0000000000607805 */ /* 0x000fe2000001ff00 */
[----:B------:R-:W-:Y:S01]  /*06a0*/  CS2R R90, SRZ ;  /* 0x00000000005a7805 */ /* 0x000fe2000001ff00 */
[----:B------:R-:W-:Y:S01]  /*06b0*/  CS2R R88, SRZ ;  /* 0x0000000000587805 */ /* 0x000fe2000001ff00 */
[----:B------:R-:W-:Y:S01]  /*06c0*/  CS2R R86, SRZ ;  /* 0x0000000000567805 */ /* 0x000fe2000001ff00 */
[----:B------:R-:W-:Y:S01]  /*06d0*/  SHF.R.S32.HI R193, RZ, 0x1f, R0 ;  /* 0x0000001fffc17819 */ /* 0x000fe20000011400 */
[----:B------:R-:W-:Y:S01]  /*06e0*/  CS2R R84, SRZ ;  /* 0x0000000000547805 */ /* 0x000fe2000001ff00 */
[----:B------:R-:W-:Y:S01]  /*06f0*/  CS2R R78, SRZ ;  /* 0x00000000004e7805 */ /* 0x000fe2000001ff00 */
[----:B------:R-:W-:Y:S01]  /*0700*/  CS2R R76, SRZ ;  /* 0x00000000004c7805 */ /* 0x000fe2000001ff00 */
[----:B------:R-:W-:Y:S01]  /*0710*/  LEA.HI R193, R193, R0, RZ, 0x6 ;  /* 0x00000000c1c17211 */ /* 0x000fe200078f30ff */
[----:B------:R-:W-:Y:S01]  /*0720*/  CS2R R82, SRZ ;  /* 0x0000000000527805 */ /* 0x000fe2000001ff00 */
[----:B------:R-:W-:Y:S01]  /*0730*/  CS2R R80, SRZ ;  /* 0x0000000000507805 */ /* 0x000fe2000001ff00 */
[----:B------:R-:W-:Y:S01]  /*0740*/  CS2R R74, SRZ ;  /* 0x00000000004a7805 */ /* 0x000fe2000001ff00 */
[----:B------:R-:W-:Y:S01]  /*0750*/  SHF.R.S32.HI R193, RZ, 0x6, R193 ;  /* 0x00000006ffc17819 */ /* 0x000fe200000114c1 */
[----:B------:R-:W-:Y:S01]  /*0760*/  CS2R R72, SRZ ;  /* 0x0000000000487805 */ /* 0x000fe2000001ff00 */
[----:B------:R-:W-:Y:S01]  /*0770*/  CS2R R70, SRZ ;  /* 0x0000000000467805 */ /* 0x000fe2000001ff00 */
[----:B------:R-:W-:Y:S01]  /*0780*/  CS2R R68, SRZ ;  /* 0x0000000000447805 */ /* 0x000fe2000001ff00 */
[----:B------:R-:W-:Y:S01]  /*0790*/  IMNMX R193, RZ, R193, !PT ;  /* 0x000000c1ffc17217 */ /* 0x000fe20007800200 */
[----:B------:R-:W-:Y:S01]  /*07a0*/  CS2R R62, SRZ ;  /* 0x00000000003e7805 */ /* 0x000fe2000001ff00 */
[----:B------:R-:W-:Y:S01]  /*07b0*/  CS2R R60, SRZ ;  /* 0x00000000003c7805 */ /* 0x000fe2000001ff00 */
[----:B------:R-:W-:Y:S01]  /*07c0*/  CS2R R66, SRZ ;  /* 0x0000000000427805 */ /* 0x000fe2000001ff00 */
[----:B------:R-:W-:Y:S01]  /*07d0*/  ISETP.GT.AND P0, PT, R194, R193, PT ;  /* 0x000000c1c200720c */ /* 0x000fe20003f04270 */
        /* <DEDUP_REMOVED lines=15> */
[--C-:B------:R-:W-:Y:S01]  /*08d0*/  SHF.R.S32.HI R11, RZ, 0x1f, R3.reuse ;  /* 0x0000001fff0b7819 */ /* 0x100fe20000011403 */
[----:B------:R-:W-:Y:S01]  /*08e0*/  IMAD.MOV.U32 R8, RZ, RZ, R3 ;  /* 0x000000ffff087224 */ /* 0x000fe200078e0003 */
[--C-:B------:R-:W-:Y:S01]  /*08f0*/  SHF.R.S32.HI R7, RZ, 0x1f, R6.reuse ;  /* 0x0000001fff077819 */ /* 0x100fe20000011406 */
[----:B------:R-:W-:Y:S01]  /*0900*/  IMAD.SHL.U32 R204, R6, 0x4, RZ ;  /* 0x0000000406cc7824 */ /* 0x000fe200078e00ff */
[----:B------:R-:W-:Y:S01]  /*0910*/  ISETP.NE.AND P2, PT, R0, 0x1, PT ;  /* 0x000000010000780c */ /* 0x000fe20003f45270 */
[----:B------:R-:W-:Y:S01]  /*0920*/  IMAD R0, R11, c[0x0][0x238], RZ ;  /* 0x00008e000b007a24 */ /* 0x000fe200078e02ff */
[--C-:B------:R-:W-:Y:S01]  /*0930*/  SHF.R.S32.HI R15, RZ, 0x1f, R6.reuse ;  /* 0x0000001fff0f7819 */ /* 0x100fe20000011406 */
[----:B------:R-:W-:Y:S01]  /*0940*/  IMAD.WIDE.U32 R24, R3, c[0x0][0x238], R6 ;  /* 0x00008e0003187a25 */ /* 0x000fe200078e0006 */
[----:B------:R-:W-:Y:S01]  /*0950*/  SHF.R.S32.HI R19, RZ, 0x1f, R197 ;  /* 0x0000001fff137819 */ /* 0x000fe200000114c5 */
[----:B------:R-:W-:Y:S01]  /*0960*/  ULDC.64 UR4, c[0x0][0x1d8] ;  /* 0x0000760000047ab9 */ /* 0x000fe20000000a00 */
[----:B------:R-:W-:Y:S01]  /*0970*/  LEA.HI R17, R15, R6, RZ, 0x3 ;  /* 0x000000060f117211 */ /* 0x000fe200078f18ff */
[----:B------:R-:W-:Y:S01]  /*0980*/  IMAD R13, R3, c[0x0][0x23c], R0 ;  /* 0x00008f00030d7a24 */ /* 0x000fe200078e0200 */
[----:B------:R-:W-:Y:S01]  /*0990*/  SHF.R.S32.HI R205, RZ, 0x1f, R204 ;  /* 0x0000001fffcd7819 */ /* 0x000fe200000114cc */
[----:B------:R-:W-:Y:S01]  /*09a0*/  IMAD R30, R11, c[0x0][0x270], RZ ;  /* 0x00009c000b1e7a24 */ /* 0x000fe200078e02ff */
[----:B------:R-:W-:Y:S01]  /*09b0*/  SHF.R.S32.HI R192, RZ, 0x3, R17 ;  /* 0x00000003ffc07819 */ /* 0x000fe20000011411 */
[----:B------:R-:W-:Y:S01]  /*09c0*/  IMAD.IADD R25, R25, 0x1, R13 ;  /* 0x0000000119197824 */ /* 0x000fe200078e020d */
[----:B------:R-:W-:Y:S01]  /*09d0*/  LOP3.LUT R13, R17, 0xfffffff8, RZ, 0xc0, !PT ;  /* 0xfffffff8110d7812 */ /* 0x000fe200078ec0ff */
[----:B------:R-:W-:Y:S01]  /*09e0*/  @P2 IMAD.HI.U32 R2, R3, c[0x0][0x24c], RZ ;  /* 0x0000930003022a27 */ /* 0x000fe200078e00ff */
[----:B------:R-:W-:Y:S01]  /*09f0*/  SHF.R.S32.HI R0, RZ, 0x1f, R192 ;  /* 0x0000001fff007819 */ /* 0x000fe200000114c0 */
[----:B------:R-:W-:Y:S01]  /*0a00*/  USHF.L.U32 UR6, UR4, 0x6, URZ ;  /* 0x0000000604067899 */ /* 0x000fe2000800063f */
[----:B------:R-:W-:Y:S01]  /*0a10*/  IADD3 R202, P1, R192, R5, RZ ;  /* 0x00000005c0ca7210 */ /* 0x000fe20007f3e0ff */
[----:B------:R-:W-:Y:S01]  /*0a20*/  IMAD.IADD R12, R6, 0x1, -R13 ;  /* 0x00000001060c7824 */ /* 0x000fe200078e0a0d */
[----:B------:R-:W-:Y:S01]  /*0a30*/  IADD3 R26, P0, R192, R9, RZ ;  /* 0x00000009c01a7210 */ /* 0x000fe20007f1e0ff */
[----:B------:R-:W-:Y:S01]  /*0a40*/  IMAD R28, R11, c[0x0][0x288], RZ ;  /* 0x0000a2000b1c7a24 */ /* 0x000fe200078e02ff */
[----:B------:R-:W-:Y:S01]  /*0a50*/  @P2 SHF.R.U32.HI R8, RZ, c[0x0][0x250], R2 ;  /* 0x00009400ff082a19 */ /* 0x000fe20000011602 */
[----:B------:R-:W-:Y:S01]  /*0a60*/  IMAD.SHL.U32 R22, R12, 0x8, RZ ;  /* 0x000000080c167824 */ /* 0x000fe200078e00ff */
[----:B------:R-:W-:Y:S01]  /*0a70*/  SEL R2, R19, RZ, !P3 ;  /* 0x000000ff13027207 */ /* 0x000fe20005800000 */
[----:B------:R-:W-:Y:S01]  /*0a80*/  IMAD.SHL.U32 R185, R188, 0x40, RZ ;  /* 0x00000040bcb97824 */ /* 0x000fe200078e00ff */
[-C--:B------:R-:W-:Y:S01]  /*0a90*/  LEA.HI.X.SX32 R5, R5, R0.reuse, 0x1, P1 ;  /* 0x0000000005057211 */ /* 0x080fe200008f0eff */
[----:B------:R-:W-:Y:S01]  /*0aa0*/  IMAD R30, R3, c[0x0][0x274], R30 ;  /* 0x00009d00031e7a24 */ /* 0x000fe200078e021e */
[----:B------:R-:W-:Y:S01]  /*0ab0*/  LEA.HI.X.SX32 R27, R9, R0, 0x1, P0 ;  /* 0x00000000091b7211 */ /* 0x000fe200000f0eff */
[----:B------:R-:W-:Y:S01]  /*0ac0*/  IMAD R13, R2, c[0x0][0x240], RZ ;  /* 0x00009000020d7a24 */ /* 0x000fe200078e02ff */
[----:B------:R-:W-:Y:S01]  /*0ad0*/  SEL R0, R197, RZ, !P3 ;  /* 0x000000ffc5007207 */ /* 0x000fe20005800000 */
[----:B------:R-:W-:Y:S01]  /*0ae0*/  IMAD.WIDE.U32 R34, R3, c[0x0][0x270], R204 ;  /* 0x00009c0003227a25 */ /* 0x000fe200078e00cc */
[----:B------:R-:W-:Y:S01]  /*0af0*/  SHF.R.S32.HI R20, RZ, 0x1f, R8 ;  /* 0x0000001fff147819 */ /* 0x000fe20000011408 */
[----:B------:R-:W-:Y:S01]  /*0b00*/  UMOV UR8, 0x6 ;  /* 0x0000000600087882 */ /* 0x000fe20000000000 */
[----:B------:R-:W-:Y:S01]  /*0b10*/  SHF.R.S32.HI R23, RZ, 0x1f, R22 ;  /* 0x0000001fff177819 */ /* 0x000fe20000011416 */
[C---:B------:R-:W-:Y:S01]  /*0b20*/  IMAD R184, R0.reuse, c[0x0][0x244], R13 ;  /* 0x0000910000b87a24 */ /* 0x040fe200078e020d */
[----:B------:R-:W-:Y:S01]  /*0b30*/  SHF.R.S32.HI R9, RZ, 0x1f, R185 ;  /* 0x0000001fff097819 */ /* 0x000fe200000114b9 */
[----:B------:R-:W-:Y:S01]  /*0b40*/  IMAD.WIDE.U32 R36, R0, c[0x0][0x240], R24 ;  /* 0x0000900000247a25 */ /* 0x000fe200078e0018 */
[----:B------:R-:W-:Y:S01]  /*0b50*/  SEL R19, R19, RZ, !P4 ;  /* 0x000000ff13137207 */ /* 0x000fe20006000000 */
[----:B------:R-:W-:Y:S01]  /*0b60*/  USHF.L.U64.HI UR5, UR4, UR8, UR5 ;  /* 0x0000000804057299 */ /* 0x000fe20008010205 */
[----:B------:R-:W-:Y:S01]  /*0b70*/  LEA.HI R18, R15, R6, RZ, 0x4 ;  /* 0x000000060f127211 */ /* 0x000fe200078f20ff */
[----:B------:R-:W-:Y:S01]  /*0b80*/  IMAD R28, R3, c[0x0][0x28c], R28 ;  /* 0x0000a300031c7a24 */ /* 0x000fe200078e021c */
[----:B------:R-:W-:Y:S01]  /*0b90*/  IADD3 R185, P1, R185, R36, RZ ;  /* 0x00000024b9b97210 */ /* 0x000fe20007f3e0ff */
[----:B------:R-:W-:Y:S01]  /*0ba0*/  IMAD.WIDE.U32 R32, R3, c[0x0][0x288], R204 ;  /* 0x0000a20003207a25 */ /* 0x000fe200078e00cc */
[----:B------:R-:W-:-:S02]  /*0bb0*/  SEL R16, R197, RZ, !P4 ;  /* 0x000000ffc5107207 */ /* 0x000fc40006000000 */
[----:B------:R-:W-:Y:S01]  /*0bc0*/  IADD3.X R184, R9, R37, R184, P1, !PT ;  /* 0x0000002509b87210 */ /* 0x000fe20000ffe4b8 */
[----:B------:R-:W-:Y:S01]  /*0bd0*/  IMAD R13, R20, c[0x0][0x1e0], RZ ;  /* 0x00007800140d7a24 */ /* 0x000fe200078e02ff */
[----:B------:R-:W-:Y:S01]  /*0be0*/  LEA.HI R177, R15, R6, RZ, 0x7 ;  /* 0x000000060fb17211 */ /* 0x000fe200078f38ff */
[----:B------:R-:W-:Y:S02]  /*0bf0*/  IMAD.IADD R217, R195, 0x1, -R198 ;  /* 0x00000001c3d97824 */ /* 0x000fe400078e0ac6 */
[----:B------:R-:W-:Y:S01]  /*0c00*/  IMAD.IADD R31, R35, 0x1, R30 ;  /* 0x00000001231f7824 */ /* 0x000fe200078e021e */
[----:B------:R-:W-:Y:S01]  /*0c10*/  SHF.R.U32.HI R177, RZ, 0x4, R177 ;  /* 0x00000004ffb17819 */ /* 0x000fe200000116b1 */
[----:B------:R-:W-:Y:S02]  /*0c20*/  IMAD.IADD R29, R33, 0x1, R28 ;  /* 0x00000001211d7824 */ /* 0x000fe400078e021c */
[C---:B------:R-:W-:Y:S01]  /*0c30*/  IMAD R24, R8.reuse, c[0x0][0x1e4], R13 ;  /* 0x0000790008187a24 */ /* 0x040fe200078e020d */
[----:B------:R-:W-:Y:S01]  /*0c40*/  SHF.R.S32.HI R13, RZ, 0x4, R18 ;  /* 0x00000004ff0d7819 */ /* 0x000fe20000011412 */
[----:B------:R-:W-:-:S03]  /*0c50*/  IMAD.WIDE.U32 R38, R8, c[0x0][0x1e0], R22 ;  /* 0x0000780008267a25 */ /* 0x000fc600078e0016 */
[----:B------:R-:W-:Y:S01]  /*0c60*/  LEA.HI R14, R18, R13, RZ, 0x1 ;  /* 0x0000000d120e7211 */ /* 0x000fe200078f08ff */
[----:B------:R-:W-:Y:S02]  /*0c70*/  IMAD.MOV.U32 R30, RZ, RZ, R34 ;  /* 0x000000ffff1e7224 */ /* 0x000fe400078e0022 */
[----:B------:R-:W-:Y:S01]  /*0c80*/  IMAD.MOV.U32 R28, RZ, RZ, R32 ;  /* 0x000000ffff1c7224 */ /* 0x000fe200078e0020 */
[----:B------:R-:W-:Y:S01]  /*0c90*/  LOP3.LUT R14, R14, 0xfffffffe, RZ, 0xc0, !PT ;  /* 0xfffffffe0e0e7812 */ /* 0x000fe200078ec0ff */
[----:B-1----:R-:W-:Y:S02]  /*0ca0*/  IMAD.IADD R4, R217, 0x1, -R192 ;  /* 0x00000001d9047824 */ /* 0x002fe400078e0ac0 */
[----:B------:R-:W-:Y:S02]  /*0cb0*/  IMAD.IADD R25, R39, 0x1, R24 ;  /* 0x0000000127197824 */ /* 0x000fe400078e0218 */
[----:B------:R-:W-:Y:S01]  /*0cc0*/  IMAD.WIDE.U32 R30, R0, c[0x0][0x278], R30 ;  /* 0x00009e00001e7a25 */ /* 0x000fe200078e001e */
[----:B------:R-:W-:-:S02]  /*0cd0*/  ISETP.GE.AND P2, PT, R4, 0x1, PT ;  /* 0x000000010400780c */ /* 0x000fc40003f46270 */
[C---:B------:R-:W-:Y:S01]  /*0ce0*/  ISETP.GE.AND P0, PT, R4.reuse, 0x21, PT ;  /* 0x000000210400780c */ /* 0x040fe20003f06270 */
[----:B------:R-:W-:Y:S01]  /*0cf0*/  IMAD.MOV.U32 R24, RZ, RZ, R38 ;  /* 0x000000ffff187224 */ /* 0x000fe200078e0026 */
[C---:B------:R-:W-:Y:S01]  /*0d00*/  ISETP.GE.AND P6, PT, R4.reuse, 0x41, PT ;  /* 0x000000410400780c */ /* 0x040fe20003fc6270 */
[----:B------:R-:W-:Y:S01]  /*0d10*/  IMAD R9, R19, c[0x0][0x1e8], RZ ;  /* 0x00007a0013097a24 */ /* 0x000fe200078e02ff */
[----:B------:R-:W-:Y:S01]  /*0d20*/  ISETP.GE.AND P3, PT, R4, 0x61, PT ;  /* 0x000000610400780c */ /* 0x000fe20003f66270 */
[----:B------:R-:W-:Y:S01]  /*0d30*/  IMAD R187, R2, c[0x0][0x290], RZ ;  /* 0x0000a40002bb7a24 */ /* 0x000fe200078e02ff */
[----:B------:R-:W-:Y:S01]  /*0d40*/  SHF.R.S32.HI R4, RZ, 0x1f, R188 ;  /* 0x0000001fff047819 */ /* 0x000fe200000114bc */
[----:B------:R-:W-:Y:S01]  /*0d50*/  IMAD.WIDE.U32 R28, R0, c[0x0][0x290], R28 ;  /* 0x0000a400001c7a25 */ /* 0x000fe200078e001c */
[----:B------:R-:W-:Y:S02]  /*0d60*/  IADD3 R190, P4, R188, R30, RZ ;  /* 0x0000001ebcbe7210 */ /* 0x000fe40007f9e0ff */
[----:B------:R-:W-:Y:S01]  /*0d70*/  ISETP.GE.OR P5, PT, R22, c[0x0][0x1cc], !P0 ;  /* 0x0000730016007a0c */ /* 0x000fe200047a6670 */
[----:B------:R-:W-:Y:S01]  /*0d80*/  IMAD R9, R16, c[0x0][0x1ec], R9 ;  /* 0x00007b0010097a24 */ /* 0x000fe200078e0209 */
[----:B------:R-:W-:Y:S01]  /*0d90*/  IADD3 R188, P1, R188, R28, RZ ;  /* 0x0000001cbcbc7210 */ /* 0x000fe20007f3e0ff */
[----:B------:R-:W-:Y:S01]  /*0da0*/  IMAD.WIDE.U32 R24, R16, c[0x0][0x1e8], R24 ;  /* 0x00007a0010187a25 */ /* 0x000fe200078e0018 */
[----:B------:R-:W-:-:S03]  /*0db0*/  ISETP.GE.OR P0, PT, R22, c[0x0][0x19c], !P0 ;  /* 0x0000670016007a0c */ /* 0x000fc60004706670 */
[----:B------:R-:W-:Y:S02]  /*0dc0*/  IMAD R187, R0, c[0x0][0x294], R187 ;  /* 0x0000a50000bb7a24 */ /* 0x000fe400078e02bb */
[----:B------:R-:W-:Y:S02]  /*0dd0*/  IMAD R189, R2, c[0x0][0x278], RZ ;  /* 0x00009e0002bd7a24 */ /* 0x000fe400078e02ff */
[----:B------:R-:W-:Y:S01]  /*0de0*/  IMAD.IADD R25, R25, 0x1, R9 ;  /* 0x0000000119197824 */ /* 0x000fe200078e0209 */
[----:B------:R-:W-:Y:S01]  /*0df0*/  IADD3.X R187, R4, R29, R187, P1, !PT ;  /* 0x0000001d04bb7210 */ /* 0x000fe20000ffe4bb */
[----:B------:R-:W-:Y:S01]  /*0e00*/  IMAD.WIDE R26, R191, 0x80, R26 ;  /* 0x00000080bf1a7825 */ /* 0x000fe200078e021a */
[----:B------:R-:W-:-:S03]  /*0e10*/  LEA.HI R9, R15, R6, RZ, 0x6 ;  /* 0x000000060f097211 */ /* 0x000fc600078f30ff */
[----:B------:R-:W-:Y:S01]  /*0e20*/  IMAD.SHL.U32 R29, R192, 0x40, RZ ;  /* 0x00000040c01d7824 */ /* 0x000fe200078e00ff */
[----:B------:R-:W-:Y:S01]  /*0e30*/  SHF.R.S32.HI R9, RZ, 0x6, R9 ;  /* 0x00000006ff097819 */ /* 0x000fe20000011409 */
[----:B------:R-:W-:Y:S02]  /*0e40*/  IMAD R189, R0, c[0x0][0x27c], R189 ;  /* 0x00009f0000bd7a24 */ /* 0x000fe400078e02bd */
[----:B------:R-:W-:Y:S01]  /*0e50*/  IMAD.IADD R14, R13, 0x1, -R14 ;  /* 0x000000010d0e7824 */ /* 0x000fe200078e0a0e */
[----:B------:R-:W-:Y:S01]  /*0e60*/  LOP3.LUT R29, R29, 0x1c0, RZ, 0xc0, !PT ;  /* 0x000001c01d1d7812 */ /* 0x000fe200078ec0ff */
[----:B------:R-:W-:Y:S01]  /*0e70*/  IMAD R13, R27, c[0x0][0x1d8], RZ ;  /* 0x000076001b0d7a24 */ /* 0x000fe200078e02ff */
[----:B------:R-:W-:Y:S01]  /*0e80*/  IADD3.X R189, R4, R31, R189, P4, !PT ;  /* 0x0000001f04bd7210 */ /* 0x000fe200027fe4bd */
[C---:B------:R-:W-:Y:S01]  /*0e90*/  IMAD.WIDE.U32 R24, R26.reuse, c[0x0][0x1d8], R24 ;  /* 0x000076001a187a25 */ /* 0x040fe200078e0018 */
[----:B------:R-:W-:Y:S02]  /*0ea0*/  LOP3.LUT R21, R29, 0x38, R22, 0xf8, !PT ;  /* 0x000000381d157812 */ /* 0x000fe400078ef816 */
[----:B------:R-:W-:Y:S01]  /*0eb0*/  SHF.R.U32.HI R10, RZ, 0x3, R29 ;  /* 0x00000003ff0a7819 */ /* 0x000fe2000001161d */
[----:B------:R-:W-:Y:S01]  /*0ec0*/  IMAD R4, R26, c[0x0][0x1dc], R13 ;  /* 0x000077001a047a24 */ /* 0x000fe200078e020d */
[----:B------:R-:W-:Y:S01]  /*0ed0*/  ISETP.GE.OR P4, PT, R22, c[0x0][0x1cc], !P2 ;  /* 0x0000730016007a0c */ /* 0x000fe20005786670 */
[----:B------:R-:W-:Y:S01]  /*0ee0*/  IMAD.SHL.U32 R13, R9, 0x200, RZ ;  /* 0x00000200090d7824 */ /* 0x000fe200078e00ff */
[----:B------:R-:W-:Y:S01]  /*0ef0*/  LEA R28, P1, R24, c[0x0][0x1c0], 0x1 ;  /* 0x00007000181c7a11 */ /* 0x000fe200078208ff */
[----:B------:R-:W-:Y:S01]  /*0f00*/  IMAD.IADD R4, R25, 0x1, R4 ;  /* 0x0000000119047824 */ /* 0x000fe200078e0204 */
[----:B------:R-:W-:Y:S01]  /*0f10*/  ISETP.GE.OR P2, PT, R22, c[0x0][0x19c], !P2 ;  /* 0x0000670016007a0c */ /* 0x000fe20005746670 */
[----:B------:R-:W-:Y:S01]  /*0f20*/  IMAD R25, R20, c[0x0][0x1b0], RZ ;  /* 0x00006c0014197a24 */ /* 0x000fe200078e02ff */
[----:B------:R-:W-:Y:S01]  /*0f30*/  LOP3.LUT R21, R13, R21, R10, 0xf6, !PT ;  /* 0x000000150d157212 */ /* 0x000fe200078ef60a */
[----:B------:R-:W-:Y:S01]  /*0f40*/  IMAD.WIDE.U32 R30, R8, c[0x0][0x1b0], R22 ;  /* 0x00006c00081e7a25 */ /* 0x000fe200078e0016 */
[----:B------:R-:W-:-:S02]  /*0f50*/  LEA.HI R10, R15, R6, RZ, 0x2 ;  /* 0x000000060f0a7211 */ /* 0x000fc400078f10ff */
[----:B------:R-:W-:Y:S01]  /*0f60*/  LEA.HI.X R29, R24, c[0x0][0x1c4], R4, 0x1, P1 ;  /* 0x00007100181d7a11 */ /* 0x000fe200008f0c04 */
[----:B------:R-:W-:Y:S01]  /*0f70*/  IMAD.SHL.U32 R4, R21, 0x2, RZ ;  /* 0x0000000215047824 */ /* 0x000fe200078e00ff */
[--C-:B------:R-:W-:Y:S01]  /*0f80*/  SHF.R.S32.HI R24, RZ, 0x2, R10.reuse ;  /* 0x00000002ff187819 */ /* 0x100fe2000001140a */
[----:B------:R-:W-:Y:S01]  /*0f90*/  IMAD R25, R8, c[0x0][0x1b4], R25 ;  /* 0x00006d0008197a24 */ /* 0x000fe200078e0219 */
[----:B------:R-:W-:Y:S01]  /*0fa0*/  SHF.R.S32.HI R21, RZ, 0x1f, R10 ;  /* 0x0000001fff157819 */ /* 0x000fe2000001140a */
[----:B------:R-:W-:Y:S01]  /*0fb0*/  IMAD R19, R19, c[0x0][0x1b8], RZ ;  /* 0x00006e0013137a24 */ /* 0x000fe200078e02ff */
[----:B------:R-:W-:Y:S01]  /*0fc0*/  @!PT LDS RZ, [RZ] ;  /* 0x00000000fffff984 */ /* 0x000fe20000000800 */
[----:B------:R-:W-:Y:S01]  /*0fd0*/  @!PT LDS RZ, [RZ] ;  /* 0x00000000fffff984 */ /* 0x000fe20000000800 */
[----:B------:R-:W-:Y:S01]  /*0fe0*/  @!PT LDS RZ, [RZ] ;  /* 0x00000000fffff984 */ /* 0x000fe20000000800 */
[----:B------:R1:W-:Y:S01]  /*0ff0*/  LDGSTS.E.BYPASS.LTC128B.128 [R4+0x4080], [R28.64], !P4 ;  /* 0x040800001c047fae */ /* 0x0003e2000e101d4a */
[----:B------:R-:W-:Y:S01]  /*1000*/  IADD3 R32, P1, R28, UR6, RZ ;  /* 0x000000061c207c10 */ /* 0x000fe2000ff3e0ff */
[----:B------:R-:W-:Y:S01]  /*1010*/  IMAD.IADD R31, R31, 0x1, R25 ;  /* 0x000000011f1f7824 */ /* 0x000fe200078e0219 */
[----:B------:R-:W-:Y:S01]  /*1020*/  LEA.HI R21, R21, R24, RZ, 0x3 ;  /* 0x0000001815157211 */ /* 0x000fe200078f18ff */
[----:B------:R-:W-:Y:S01]  /*1030*/  IMAD R19, R16, c[0x0][0x1bc], R19 ;  /* 0x00006f0010137a24 */ /* 0x000fe200078e0213 */
[----:B------:R-:W-:Y:S01]  /*1040*/  ISETP.GE.OR P4, PT, R22, c[0x0][0x1cc], !P6 ;  /* 0x0000730016007a0c */ /* 0x000fe20007786670 */
[----:B------:R-:W-:Y:S01]  /*1050*/  IMAD R176, R14, 0x800, R13 ;  /* 0x000008000eb07824 */ /* 0x000fe200078e020d */
[----:B------:R-:W-:Y:S01]  /*1060*/  LOP3.LUT R21, R21, 0xfffffff8, RZ, 0xc0, !PT ;  /* 0xfffffff815157812 */ /* 0x000fe200078ec0ff */
[----:B------:R-:W-:Y:S01]  /*1070*/  IMAD.MOV.U32 R179, RZ, RZ, 0x40 ;  /* 0x00000040ffb37424 */ /* 0x000fe200078e00ff */
[----:B------:R-:W-:Y:S01]  /*1080*/  IADD3.X R33, R29, UR5, RZ, P1, !PT ;  /* 0x000000051d217c10 */ /* 0x000fe20008ffe4ff */
[----:B------:R-:W-:Y:S01]  /*1090*/  IMAD.MOV.U32 R172, RZ, RZ, 0x20 ;  /* 0x00000020ffac7424 */ /* 0x000fe200078e00ff */
[----:B------:R-:W-:Y:S01]  /*10a0*/  IADD3 R20, P1, R32, UR6, RZ ;  /* 0x0000000620147c10 */ /* 0x000fe2000ff3e0ff */
[----:B------:R-:W-:Y:S01]  /*10b0*/  IMAD.IADD R8, R24, 0x1, -R21 ;  /* 0x0000000118087824 */ /* 0x000fe200078e0a15 */
[C---:B------:R-:W-:Y:S01]  /*10c0*/  ISETP.GE.OR P6, PT, R22.reuse, c[0x0][0x19c], !P6 ;  /* 0x0000670016007a0c */ /* 0x040fe200077c6670 */
[----:B------:R2:W-:Y:S01]  /*10d0*/  LDGSTS.E.BYPASS.LTC128B.128 [R4+0x5080], [R32.64], !P5 ;  /* 0x0508000020047fae */ /* 0x0005e2000e901d4a */
[----:B------:R-:W-:Y:S01]  /*10e0*/  IADD3.X R21, R33, UR5, RZ, P1, !PT ;  /* 0x0000000521157c10 */ /* 0x000fe20008ffe4ff */
[----:B------:R-:W-:Y:S01]  /*10f0*/  IMAD R24, R11, c[0x0][0x180], RZ ;  /* 0x000060000b187a24 */ /* 0x000fe200078e02ff */
[C---:B------:R-:W-:Y:S01]  /*1100*/  ISETP.GE.OR P1, PT, R22.reuse, c[0x0][0x1cc], !P3 ;  /* 0x0000730016007a0c */ /* 0x040fe20005f26670 */
[----:B------:R-:W-:Y:S01]  /*1110*/  IMAD R209, R5, c[0x0][0x208], RZ ;  /* 0x0000820005d17a24 */ /* 0x000fe200078e02ff */
[----:B------:R-:W-:Y:S01]  /*1120*/  ISETP.GE.OR P3, PT, R22, c[0x0][0x19c], !P3 ;  /* 0x0000670016007a0c */ /* 0x000fe20005f66670 */
[----:B------:R3:W-:Y:S01]  /*1130*/  LDGSTS.E.BYPASS.LTC128B.128 [R4+0x6080], [R20.64], !P4 ;  /* 0x0608000014047fae */ /* 0x0007e2000e101d4a */
[----:B------:R-:W-:Y:S01]  /*1140*/  IADD3 R34, P4, R20, UR6, RZ ;  /* 0x0000000614227c10 */ /* 0x000fe2000ff9e0ff */
[----:B------:R-:W-:Y:S01]  /*1150*/  IMAD R24, R3, c[0x0][0x184], R24 ;  /* 0x0000610003187a24 */ /* 0x000fe200078e0218 */
[----:B------:R-:W-:Y:S01]  /*1160*/  ISETP.GE.AND P5, PT, R22, c[0x0][0x16c], PT ;  /* 0x00005b0016007a0c */ /* 0x000fe20003fa6270 */
[----:B------:R-:W-:Y:S01]  /*1170*/  ULDC.64 UR6, c[0x0][0x208] ;  /* 0x0000820000067ab9 */ /* 0x000fe20000000a00 */
[----:B------:R-:W-:Y:S01]  /*1180*/  IADD3.X R35, R21, UR5, RZ, P4, !PT ;  /* 0x0000000515237c10 */ /* 0x000fe2000a7fe4ff */
[----:B------:R-:W-:Y:S01]  /*1190*/  ULDC.64 UR4, c[0x0][0x1a8] ;  /* 0x00006a0000047ab9 */ /* 0x000fe20000000a00 */
[----:B-1----:R-:W-:Y:S01]  /*11a0*/  IMAD.WIDE.U32 R28, R16, c[0x0][0x1b8], R30 ;  /* 0x00006e00101c7a25 */ /* 0x002fe200078e001e */
[----:B------:R-:W-:Y:S01]  /*11b0*/  ISETP.GE.AND P4, PT, R22, c[0x0][0x1fc], PT ;  /* 0x00007f0016007a0c */ /* 0x000fe20003f86270 */
[----:B------:R-:W-:Y:S01]  /*11c0*/  USHF.L.U32 UR13, UR4, 0x6, URZ ;  /* 0x00000006040d7899 */ /* 0x000fe2000800063f */
[----:B------:R1:W-:Y:S01]  /*11d0*/  LDGSTS.E.BYPASS.LTC128B.128 [R4+0x7080], [R34.64], !P1 ;  /* 0x0708000022047fae */ /* 0x0003e2000c901d4a */
[----:B------:R-:W-:Y:S01]  /*11e0*/  IMAD.IADD R29, R29, 0x1, R19 ;  /* 0x000000011d1d7824 */ /* 0x000fe200078e0213 */
[----:B------:R-:W-:Y:S01]  /*11f0*/  USHF.L.U64.HI UR5, UR4, UR8, UR5 ;  /* 0x0000000804057299 */ /* 0x000fe20008010205 */
[----:B------:R-:W-:Y:S01]  /*1200*/  IMAD R19, R27, c[0x0][0x1a8], RZ ;  /* 0x00006a001b137a24 */ /* 0x000fe200078e02ff */
[----:B------:R-:W0:Y:S01]  /*1210*/  LDGDEPBAR ;  /* 0x00000000000079af */ /* 0x000e220000000000 */
[----:B------:R-:W-:Y:S01]  /*1220*/  USHF.L.U64.HI UR9, UR6, UR8, UR7 ;  /* 0x0000000806097299 */ /* 0x000fe20008010207 */
[----:B------:R-:W-:Y:S01]  /*1230*/  IMAD R209, R202, c[0x0][0x20c], R209 ;  /* 0x00008300cad17a24 */ /* 0x000fe200078e02d1 */
[----:B------:R-:W-:Y:S01]  /*1240*/  USHF.L.U32 UR12, UR6, 0x6, URZ ;  /* 0x00000006060c7899 */ /* 0x000fe2000800063f */
[----:B------:R-:W-:Y:S01]  /*1250*/  IMAD R16, R26, c[0x0][0x1ac], R19 ;  /* 0x00006b001a107a24 */ /* 0x000fe200078e0213 */
[C---:B------:R-:W-:Y:S01]  /*1260*/  IADD3 R211, R4.reuse, 0x4080, RZ ;  /* 0x0000408004d37810 */ /* 0x040fe20007ffe0ff */
[----:B--2---:R-:W-:Y:S01]  /*1270*/  IMAD.WIDE.U32 R32, R3, c[0x0][0x180], R22 ;  /* 0x0000600003207a25 */ /* 0x004fe200078e0016 */
[----:B------:R-:W-:-:S03]  /*1280*/  IADD3 R210, R4, 0x8080, RZ ;  /* 0x0000808004d27810 */ /* 0x000fc60007ffe0ff */
[----:B------:R-:W-:Y:S02]  /*1290*/  IMAD.IADD R25, R33, 0x1, R24 ;  /* 0x0000000121197824 */ /* 0x000fe400078e0218 */
[----:B---3--:R-:W-:-:S04]  /*12a0*/  IMAD.WIDE.U32 R20, R26, c[0x0][0x1a8], R28 ;  /* 0x00006a001a147a25 */ /* 0x008fc800078e001c */
[----:B------:R-:W-:Y:S01]  /*12b0*/  IMAD R28, R11, c[0x0][0x210], RZ ;  /* 0x000084000b1c7a24 */ /* 0x000fe200078e02ff */
[----:B------:R-:W-:Y:S01]  /*12c0*/  LEA.HI R11, R15, R6, RZ, 0x5 ;  /* 0x000000060f0b7211 */ /* 0x000fe200078f28ff */
[----:B------:R-:W-:Y:S01]  /*12d0*/  IMAD.WIDE.U32 R26, R3, c[0x0][0x210], R22 ;  /* 0x00008400031a7a25 */ /* 0x000fe200078e0016 */
[----:B------:R-:W-:Y:S02]  /*12e0*/  LEA R30, P1, R20, c[0x0][0x190], 0x1 ;  /* 0x00006400141e7a11 */ /* 0x000fe400078208ff */
[----:B------:R-:W-:Y:S01]  /*12f0*/  SHF.R.S32.HI R22, RZ, 0x5, R11 ;  /* 0x00000005ff167819 */ /* 0x000fe2000001140b */
[----:B------:R-:W-:Y:S02]  /*1300*/  IMAD.IADD R16, R21, 0x1, R16 ;  /* 0x0000000115107824 */ /* 0x000fe400078e0210 */
[----:B------:R-:W-:Y:S01]  /*1310*/  IMAD R28, R3, c[0x0][0x214], R28 ;  /* 0x00008500031c7a24 */ /* 0x000fe200078e021c */
[----:B------:R-:W-:Y:S01]  /*1320*/  LEA.HI R19, R11, R22, RZ, 0x1 ;  /* 0x000000160b137211 */ /* 0x000fe200078f08ff */
[----:B------:R-:W-:Y:S01]  /*1330*/  IMAD R3, R2, c[0x0][0x218], RZ ;  /* 0x0000860002037a24 */ /* 0x000fe200078e02ff */
[----:B------:R-:W-:Y:S01]  /*1340*/  LEA.HI.X R31, R20, c[0x0][0x194], R16, 0x1, P1 ;  /* 0x00006500141f7a11 */ /* 0x000fe200008f0c10 */
[----:B------:R-:W-:Y:S01]  /*1350*/  IMAD.SHL.U32 R16, R12, 0x40, RZ ;  /* 0x000000400c107824 */ /* 0x000fe200078e00ff */
[----:B------:R-:W-:Y:S01]  /*1360*/  LOP3.LUT R19, R19, 0xfffffffe, RZ, 0xc0, !PT ;  /* 0xfffffffe13137812 */ /* 0x000fe200078ec0ff */
[----:B------:R-:W-:Y:S01]  /*1370*/  IMAD.IADD R29, R27, 0x1, R28 ;  /* 0x000000011b1d7824 */ /* 0x000fe200078e021c */
[----:B------:R-:W-:Y:S01]  /*1380*/  IADD3 R20, P1, R30, UR13, RZ ;  /* 0x0000000d1e147c10 */ /* 0x000fe2000ff3e0ff */
[----:B------:R-:W-:Y:S01]  /*1390*/  IMAD.MOV.U32 R28, RZ, RZ, R26 ;  /* 0x000000ffff1c7224 */ /* 0x000fe200078e001a */
[----:B------:R-:W-:Y:S01]  /*13a0*/  LOP3.LUT R16, R16, 0x1c0, RZ, 0xc0, !PT ;  /* 0x000001c010107812 */ /* 0x000fe200078ec0ff */
[----:B------:R1:W-:Y:S01]  /*13b0*/  LDGSTS.E.BYPASS.LTC128B.128 [R4+0x80], [R30.64], !P2 ;  /* 0x000800001e047fae */ /* 0x0003e2000d101d4a */
[----:B------:R-:W-:Y:S01]  /*13c0*/  IADD3.X R21, R31, UR5, RZ, P1, !PT ;  /* 0x000000051f157c10 */ /* 0x000fe20008ffe4ff */
[----:B------:R-:W-:Y:S01]  /*13d0*/  IMAD.IADD R178, R22, 0x1, -R19 ;  /* 0x0000000116b27824 */ /* 0x000fe200078e0a13 */
[----:B------:R-:W-:Y:S01]  /*13e0*/  LOP3.LUT P2, RZ, R12, 0x4, RZ, 0xc0, !PT ;  /* 0x000000040cff7812 */ /* 0x000fe2000784c0ff */
[----:B------:R-:W-:Y:S01]  /*13f0*/  IMAD R19, R2, c[0x0][0x188], RZ ;  /* 0x0000620002137a24 */ /* 0x000fe200078e02ff */
[----:B------:R-:W-:Y:S01]  /*1400*/  LOP3.LUT P1, RZ, R12, 0x2, RZ, 0xc0, !PT ;  /* 0x000000020cff7812 */ /* 0x000fe2000782c0ff */
[----:B------:R-:W-:Y:S01]  /*1410*/  IMAD.WIDE.U32 R28, R0, c[0x0][0x218], R28 ;  /* 0x00008600001c7a25 */ /* 0x000fe200078e001c */
[----:B------:R-:W-:Y:S01]  /*1420*/  LOP3.LUT R12, R16, 0x8, R17, 0xf8, !PT ;  /* 0x00000008100c7812 */ /* 0x000fe200078ef811 */
[----:B------:R2:W-:Y:S01]  /*1430*/  LDGSTS.E.BYPASS.LTC128B.128 [R4+0x1080], [R20.64], !P0 ;  /* 0x0108000014047fae */ /* 0x0005e2000c101d4a */
[----:B------:R-:W-:Y:S01]  /*1440*/  SHF.R.U32.HI R175, RZ, 0x3, R16 ;  /* 0x00000003ffaf7819 */ /* 0x000fe20000011610 */
[C---:B------:R-:W-:Y:S01]  /*1450*/  IMAD R2, R0.reuse, c[0x0][0x18c], R19 ;  /* 0x0000630000027a24 */ /* 0x040fe200078e0213 */
[----:B------:R-:W-:Y:S01]  /*1460*/  LOP3.LUT R11, R11, 0xffffffe0, RZ, 0xc0, !PT ;  /* 0xffffffe00b0b7812 */ /* 0x000fe200078ec0ff */
[----:B------:R-:W-:Y:S01]  /*1470*/  IMAD R3, R0, c[0x0][0x21c], R3 ;  /* 0x0000870000037a24 */ /* 0x000fe200078e0203 */
[----:B------:R-:W-:Y:S01]  /*1480*/  LOP3.LUT R19, R12, R175, RZ, 0x3c, !PT ;  /* 0x000000af0c137212 */ /* 0x000fe200078e3cff */
[----:B------:R-:W-:Y:S01]  /*1490*/  IMAD.MOV.U32 R12, RZ, RZ, R28 ;  /* 0x000000ffff0c7224 */ /* 0x000fe200078e001c */
[----:B------:R-:W-:Y:S01]  /*14a0*/  IADD3 R28, P0, R20, UR13, RZ ;  /* 0x0000000d141c7c10 */ /* 0x000fe2000ff1e0ff */
[----:B------:R-:W-:-:S02]  /*14b0*/  IMAD.MOV.U32 R24, RZ, RZ, R32 ;  /* 0x000000ffff187224 */ /* 0x000fc400078e0020 */
[----:B------:R-:W-:Y:S01]  /*14c0*/  IMAD.IADD R13, R29, 0x1, R3 ;  /* 0x000000011d0d7824 */ /* 0x000fe200078e0203 */
[----:B------:R-:W-:Y:S01]  /*14d0*/  IADD3.X R29, R21, UR5, RZ, P0, !PT ;  /* 0x00000005151d7c10 */ /* 0x000fe200087fe4ff */
[----:B------:R-:W-:Y:S01]  /*14e0*/  IMAD.WIDE.U32 R200, R0, c[0x0][0x188], R24 ;  /* 0x0000620000c87a25 */ /* 0x000fe200078e0018 */
[----:B------:R-:W-:Y:S02]  /*14f0*/  IADD3 R24, P0, R28, UR13, RZ ;  /* 0x0000000d1c187c10 */ /* 0x000fe4000ff1e0ff */
[----:B------:R-:W-:Y:S01]  /*1500*/  SHF.R.S32.HI R0, RZ, 0x1f, R193 ;  /* 0x0000001fff007819 */ /* 0x000fe200000114c1 */
[----:B------:R3:W-:Y:S01]  /*1510*/  LDGSTS.E.BYPASS.LTC128B.128 [R4+0x2080], [R28.64], !P6 ;  /* 0x020800001c047fae */ /* 0x0007e2000f101d4a */
[----:B------:R-:W-:Y:S01]  /*1520*/  IADD3.X R25, R29, UR5, RZ, P0, !PT ;  /* 0x000000051d197c10 */ /* 0x000fe200087fe4ff */
[----:B------:R-:W-:Y:S01]  /*1530*/  IMAD.SHL.U32 R23, R22, 0x10, RZ ;  /* 0x0000001016177824 */ /* 0x000fe200078e00ff */
[----:B------:R-:W-:Y:S01]  /*1540*/  ULDC.64 UR4, c[0x0][0x178] ;  /* 0x00005e0000047ab9 */ /* 0x000fe20000000a00 */
[----:B------:R-:W-:Y:S01]  /*1550*/  IMAD R3, R193, UR9, RZ ;  /* 0x00000009c1037c24 */ /* 0x000fe2000f8e02ff */
[----:B------:R-:W-:Y:S01]  /*1560*/  USHF.L.U32 UR13, UR4, 0x6, URZ ;  /* 0x00000006040d7899 */ /* 0x000fe2000800063f */
[----:B------:R4:W-:Y:S01]  /*1570*/  LDGSTS.E.BYPASS.LTC128B.128 [R4+0x3080], [R24.64], !P3 ;  /* 0x0308000018047fae */ /* 0x0009e2000d901d4a */
[----:B------:R-:W-:Y:S01]  /*1580*/  LOP3.LUT R26, R16, 0x30, R23, 0xf8, !PT ;  /* 0x00000030101a7812 */ /* 0x000fe200078ef817 */
[----:B------:R-:W-:Y:S01]  /*1590*/  IMAD.IADD R176, R176, 0x1, R19 ;  /* 0x00000001b0b07824 */ /* 0x000fe200078e0213 */
[----:B------:R-:W-:Y:S01]  /*15a0*/  USHF.L.U64.HI UR8, UR4, UR8, UR5 ;  /* 0x0000000804087299 */ /* 0x000fe20008010205 */
[----:B------:R-:W0:Y:S01]  /*15b0*/  LDGDEPBAR ;  /* 0x00000000000079af */ /* 0x000e220000000000 */
[----:B------:R-:W-:Y:S01]  /*15c0*/  IMAD R16, R0, UR12, R3 ;  /* 0x0000000c00107c24 */ /* 0x000fe2000f8e0203 */
[----:B------:R-:W-:Y:S01]  /*15d0*/  LOP3.LUT R26, R26, 0x8, R17, 0xf8, !PT ;  /* 0x000000081a1a7812 */ /* 0x000fe200078ef811 */
[----:B------:R-:W-:Y:S01]  /*15e0*/  IMAD.IADD R201, R201, 0x1, R2 ;  /* 0x00000001c9c97824 */ /* 0x000fe200078e0202 */
[----:B------:R-:W-:Y:S01]  /*15f0*/  USHF.L.U32 UR5, UR6, 0x5, URZ ;  /* 0x0000000506057899 */ /* 0x000fe2000800063f */
[----:B------:R-:W-:Y:S01]  /*1600*/  IMAD R0, R0, c[0x0][0x178], RZ ;  /* 0x00005e0000007a24 */ /* 0x000fe200078e02ff */
[----:B------:R-:W-:Y:S01]  /*1610*/  LOP3.LUT R175, R26, R175, RZ, 0x3c, !PT ;  /* 0x000000af1aaf7212 */ /* 0x000fe200078e3cff */
[----:B------:R-:W-:Y:S01]  /*1620*/  IMAD R19, R5, c[0x0][0x178], RZ ;  /* 0x00005e0005137a24 */ /* 0x000fe200078e02ff */
[----:B------:R-:W-:Y:S01]  /*1630*/  SEL R5, R172, 0xffffffe0, !P1 ;  /* 0xffffffe0ac057807 */ /* 0x000fe20004800000 */
[----:B------:R-:W-:Y:S01]  /*1640*/  IMAD.WIDE.U32 R22, R193, c[0x0][0x178], RZ ;  /* 0x00005e00c1167a25 */ /* 0x000fe200078e00ff */
[----:B------:R-:W-:-:S02]  /*1650*/  UMOV UR4, 0x5 ;  /* 0x0000000500047882 */ /* 0x000fc40000000000 */
[----:B------:R-:W-:Y:S01]  /*1660*/  USHF.L.U64.HI UR4, UR6, UR4, UR7 ;  /* 0x0000000406047299 */ /* 0x000fe20008010207 */
[----:B------:R-:W-:Y:S01]  /*1670*/  IMAD R3, R193, c[0x0][0x17c], R0 ;  /* 0x00005f00c1037a24 */ /* 0x000fe200078e0200 */
[----:B------:R-:W-:Y:S01]  /*1680*/  USHF.L.U32 UR6, UR5, 0x1, URZ ;  /* 0x0000000105067899 */ /* 0x000fe2000800063f */
[C---:B------:R-:W-:Y:S01]  /*1690*/  IMAD R19, R202.reuse, c[0x0][0x17c], R19 ;  /* 0x00005f00ca137a24 */ /* 0x040fe200078e0213 */
[----:B------:R-:W-:Y:S01]  /*16a0*/  USHF.L.U64.HI UR4, UR5, 0x1, UR4 ;  /* 0x0000000105047899 */ /* 0x000fe20008010204 */
[----:B------:R-:W-:-:S04]  /*16b0*/  IMAD.WIDE.U32 R200, R202, c[0x0][0x178], R200 ;  /* 0x00005e00cac87a25 */ /* 0x000fc800078e00c8 */
[----:B------:R-:W-:Y:S01]  /*16c0*/  IMAD.IADD R3, R23, 0x1, R3 ;  /* 0x0000000117037824 */ /* 0x000fe200078e0203 */
[----:B------:R-:W-:Y:S01]  /*16d0*/  LEA R0, P0, R22, R200, 0x6 ;  /* 0x000000c816007211 */ /* 0x000fe200078030ff */
[----:B------:R-:W-:Y:S01]  /*16e0*/  IMAD.IADD R186, R201, 0x1, R19 ;  /* 0x00000001c9ba7824 */ /* 0x000fe200078e0213 */
[----:B------:R-:W-:-:S04]  /*16f0*/  DEPBAR.LE SB0, 0x1 ;  /* 0x000080400000791a */ /* 0x000fc80000000000 */
[----:B------:R-:W-:Y:S01]  /*1700*/  LEA.HI.X R3, R22, R186, R3, 0x6, P0 ;  /* 0x000000ba16037211 */ /* 0x000fe200000f3403 */
[----:B------:R-:W-:Y:S01]  /*1710*/  IMAD.SHL.U32 R176, R176, 0x2, RZ ;  /* 0x00000002b0b07824 */ /* 0x000fe200078e00ff */
[----:B------:R-:W-:Y:S01]  /*1720*/  BAR.SYNC.DEFER_BLOCKING 0x0 ;  /* 0x0000000000007b1d */ /* 0x000fe20000010000 */
[----:B--2---:R-:W-:Y:S01]  /*1730*/  LEA R20, P0, R0, c[0x0][0x160], 0x1 ;  /* 0x0000580000147a11 */ /* 0x004fe200078008ff */
[----:B------:R-:W-:-:S03]  /*1740*/  IMAD.WIDE.U32 R202, R202, c[0x0][0x208], R12 ;  /* 0x00008200caca7a25 */ /* 0x000fc600078e000c */
[----:B------:R-:W-:Y:S01]  /*1750*/  LEA.HI.X R21, R0, c[0x0][0x164], R3, 0x1, P0 ;  /* 0x0000590000157a11 */ /* 0x000fe200000f0c03 */
[----:B------:R-:W-:Y:S01]  /*1760*/  IMAD.SHL.U32 R13, R193, 0x40, RZ ;  /* 0x00000040c10d7824 */ /* 0x000fe200078e00ff */
[----:B------:R-:W-:Y:S01]  /*1770*/  SEL R3, R179, 0xffffffc0, !P2 ;  /* 0xffffffc0b3037807 */ /* 0x000fe20005000000 */
[----:B------:R-:W-:Y:S01]  /*1780*/  IMAD.IADD R209, R203, 0x1, R209 ;  /* 0x00000001cbd17824 */ /* 0x000fe200078e02d1 */
[----:B----4-:R-:W-:Y:S01]  /*1790*/  IADD3 R24, P1, R20, UR13, RZ ;  /* 0x0000000d14187c10 */ /* 0x010fe2000ff3e0ff */
[----:B------:R-:W-:Y:S01]  /*17a0*/  IMAD.MOV.U32 R208, RZ, RZ, R202 ;  /* 0x000000ffffd07224 */ /* 0x000fe200078e00ca */
[----:B------:R-:W-:Y:S01]  /*17b0*/  IADD3 R12, -R192, R196, -R13 ;  /* 0x000000c4c00c7210 */ /* 0x000fe20007ffe90d */
[C---:B------:R-:W-:Y:S01]  /*17c0*/  IMAD.IADD R2, R176.reuse, 0x1, R3 ;  /* 0x00000001b0027824 */ /* 0x040fe200078e0203 */
[----:B------:R-:W-:Y:S01]  /*17d0*/  IADD3.X R25, R21, UR8, RZ, P1, !PT ;  /* 0x0000000815197c10 */ /* 0x000fe20008ffe4ff */
[----:B------:R-:W-:Y:S01]  /*17e0*/  IMAD.IADD R3, R176, 0x1, R5 ;  /* 0x00000001b0037824 */ /* 0x000fe200078e0205 */
[----:B------:R-:W-:Y:S01]  /*17f0*/  ISETP.LT.OR P0, PT, R12, 0x1, P5 ;  /* 0x000000010c00780c */ /* 0x000fe20002f01670 */
[----:B------:R-:W-:Y:S01]  /*1800*/  IMAD.IADD R0, R5, 0x1, R2 ;  /* 0x0000000105007824 */ /* 0x000fe200078e0202 */
[----:B------:R-:W-:Y:S01]  /*1810*/  LOP3.LUT R5, R18, 0xfffffff0, RZ, 0xc0, !PT ;  /* 0xfffffff012057812 */ /* 0x000fe200078ec0ff */
[----:B------:R-:W-:Y:S01]  /*1820*/  IMAD.WIDE.U32 R18, R193, UR12, R208 ;  /* 0x0000000cc1127c25 */ /* 0x000fe2000f8e00d0 */
[----:B------:R-:W-:-:S02]  /*1830*/  ISETP.LT.OR P6, PT, R12, 0x21, P5 ;  /* 0x000000210c00780c */ /* 0x000fc40002fc1670 */
[C---:B------:R-:W-:Y:S01]  /*1840*/  ISETP.LT.OR P3, PT, R12.reuse, 0x1, P4 ;  /* 0x000000010c00780c */ /* 0x040fe20002761670 */
[----:B------:R-:W-:Y:S01]  /*1850*/  IMAD.IADD R16, R19, 0x1, R16 ;  /* 0x0000000113107824 */ /* 0x000fe200078e0210 */
[----:B------:R-:W-:Y:S01]  /*1860*/  ISETP.LT.OR P2, PT, R12, 0x21, P4 ;  /* 0x000000210c00780c */ /* 0x000fe20002741670 */
[----:B------:R1:W2:Y:S01]  /*1870*/  LDSM.16.M88.4 R140, [R176+0x4080] ;  /* 0x00408000b08c783b */ /* 0x0002a20000000200 */
[----:B------:R-:W-:Y:S01]  /*1880*/  SHF.R.S32.HI R12, RZ, 0x1f, R13 ;  /* 0x0000001fff0c7819 */ /* 0x000fe2000001140d */
[----:B---3--:R-:W-:Y:S02]  /*1890*/  IMAD.IADD R28, R6, 0x1, -R5 ;  /* 0x00000001061c7824 */ /* 0x008fe400078e0a05 */
[----:B------:R1:W3:Y:S01]  /*18a0*/  LDSM.16.M88.4 R144, [R176+0x6080] ;  /* 0x00608000b090783b */ /* 0x0002e20000000200 */
[----:B------:R-:W-:Y:S02]  /*18b0*/  IMAD.SHL.U32 R17, R8, 0x40, RZ ;  /* 0x0000004008117824 */ /* 0x000fe400078e00ff */
[----:B------:R-:W-:Y:S01]  /*18c0*/  SHF.R.S32.HI R5, RZ, 0x1f, R28 ;  /* 0x0000001fff057819 */ /* 0x000fe2000001141c */
[----:B------:R1:W4:Y:S01]  /*18d0*/  LDSM.16.M88.4 R148, [R3+0x4080] ;  /* 0x004080000394783b */ /* 0x0003220000000200 */
[----:B------:R-:W-:Y:S01]  /*18e0*/  IMAD.IADD R11, R6, 0x1, -R11 ;  /* 0x00000001060b7824 */ /* 0x000fe200078e0a0b */
[----:B------:R-:W-:Y:S01]  /*18f0*/  LOP3.LUT R17, R17, 0x1c0, RZ, 0xc0, !PT ;  /* 0x000001c011117812 */ /* 0x000fe200078ec0ff */
[C---:B------:R-:W-:Y:S01]  /*1900*/  IMAD.SHL.U32 R19, R14.reuse, 0x20, RZ ;  /* 0x000000200e137824 */ /* 0x040fe200078e00ff */
[----:B------:R1:W1:Y:S01]  /*1910*/  LDSM.16.M88.4 R152, [R3+0x6080] ;  /* 0x006080000398783b */ /* 0x0002620000000200 */
[----:B------:R-:W-:Y:S01]  /*1920*/  LEA.HI R5, R5, R28, RZ, 0x3 ;  /* 0x0000001c05057211 */ /* 0x000fe200078f18ff */
[----:B------:R-:W-:-:S02]  /*1930*/  IMAD R175, R14, 0x200, R175 ;  /* 0x000002000eaf7824 */ /* 0x000fc400078e02af */
[----:B------:R1:W1:Y:S01]  /*1940*/  LDSM.16.M88.4 R156, [R2+0x4080] ;  /* 0x00408000029c783b */ /* 0x0002620000000200 */
[C---:B------:R-:W-:Y:S01]  /*1950*/  LOP3.LUT R199, R5.reuse, 0xfffffff8, RZ, 0xc0, !PT ;  /* 0xfffffff805c77812 */ /* 0x040fe200078ec0ff */
[----:B------:R-:W-:Y:S02]  /*1960*/  IMAD.SHL.U32 R174, R5, 0x40, RZ ;  /* 0x0000004005ae7824 */ /* 0x000fe400078e00ff */
[----:B------:R1:W1:Y:S01]  /*1970*/  LDSM.16.M88.4 R160, [R2+0x6080] ;  /* 0x0060800002a0783b */ /* 0x0002620000000200 */
[----:B------:R-:W-:Y:S02]  /*1980*/  IMAD.SHL.U32 R5, R14, 0x8, RZ ;  /* 0x000000080e057824 */ /* 0x000fe400078e00ff */
[----:B------:R-:W-:Y:S01]  /*1990*/  IMAD.IADD R199, R28, 0x1, -R199 ;  /* 0x000000011cc77824 */ /* 0x000fe200078e0ac7 */
[----:B------:R1:W1:Y:S01]  /*19a0*/  LDSM.16.M88.4 R164, [R0+0x4080] ;  /* 0x0040800000a4783b */ /* 0x0002620000000200 */
[----:B------:R-:W-:-:S03]  /*19b0*/  LOP3.LUT R174, R174, 0xfffffe00, RZ, 0xc0, !PT ;  /* 0xfffffe00aeae7812 */ /* 0x000fc600078ec0ff */
[----:B------:R1:W1:Y:S04]  /*19c0*/  LDSM.16.M88.4 R168, [R0+0x6080] ;  /* 0x0060800000a8783b */ /* 0x0002680000000200 */
[----:B------:R-:W-:Y:S06]  /*19d0*/  BAR.SYNC.DEFER_BLOCKING 0x0 ;  /* 0x0000000000007b1d */ /* 0x000fec0000010000 */
[----:B------:R-:W-:Y:S01]  /*19e0*/  @!PT LDS RZ, [RZ] ;  /* 0x00000000fffff984 */ /* 0x000fe20000000800 */
[----:B------:R-:W-:Y:S01]  /*19f0*/  @!PT LDS RZ, [RZ] ;  /* 0x00000000fffff984 */ /* 0x000fe20000000800 */
[----:B------:R-:W-:Y:S01]  /*1a00*/  @!PT LDS RZ, [RZ] ;  /* 0x00000000fffff984 */ /* 0x000fe20000000800 */
[----:B------:R5:W-:Y:S01]  /*1a10*/  LDGSTS.E.BYPASS.LTC128B.128 [R4+0x4080], [R20.64], !P0 ;  /* 0x0408000014047fae */ /* 0x000be2000c101d4a */
[----:B------:R-:W-:-:S03]  /*1a20*/  ISETP.GT.AND P0, PT, R6, 0xf, PT ;  /* 0x0000000f0600780c */ /* 0x000fc60003f04270 */
[----:B------:R1:W-:Y:S01]  /*1a30*/  LDGSTS.E.BYPASS.LTC128B.128 [R4+0x5080], [R24.64], !P6 ;  /* 0x0508000018047fae */ /* 0x0003e2000f101d4a */
[----:B-----5:R-:W-:-:S04]  /*1a40*/  LEA R20, P1, R18, c[0x0][0x1f0], 0x1 ;  /* 0x00007c0012147a11 */ /* 0x020fc800078208ff */
[----:B------:R-:W-:Y:S01]  /*1a50*/  LEA.HI.X R21, R18, c[0x0][0x1f4], R16, 0x1, P1 ;  /* 0x00007d0012157a11 */ /* 0x000fe200008f0c10 */
[----:B------:R-:W-:-:S04]  /*1a60*/  IMAD.SHL.U32 R18, R14, 0x10, RZ ;  /* 0x000000100e127824 */ /* 0x000fc800078e00ff */
[----:B------:R-:W-:Y:S02]  /*1a70*/  @!P0 IADD3 R16, P1, R13, R190, RZ ;  /* 0x000000be0d108210 */ /* 0x000fe40007f3e0ff */
[----:B------:R-:W-:-:S03]  /*1a80*/  LOP3.LUT R18, R18, 0x10, RZ, 0xc0, !PT ;  /* 0x0000001012127812 */ /* 0x000fc600078ec0ff */
[----:B------:R-:W-:Y:S01]  /*1a90*/  @!P0 IMAD.X R15, R12, 0x1, R189, P1 ;  /* 0x000000010c0f8824 */ /* 0x000fe200008e06bd */
[----:B------:R-:W-:Y:S02]  /*1aa0*/  @!P0 LEA R22, P1, R16, c[0x0][0x258], 0x2 ;  /* 0x0000960010168a11 */ /* 0x000fe400078210ff */
[----:B------:R-:W-:Y:S01]  /*1ab0*/  LOP3.LUT R177, R18, 0x8, R177, 0xf8, !PT ;  /* 0x0000000812b17812 */ /* 0x000fe200078ef8b1 */
[----:B------:R-:W-:Y:S01]  /*1ac0*/  IMAD.SHL.U32 R18, R9, 0x8, RZ ;  /* 0x0000000809127824 */ /* 0x000fe200078e00ff */
[----:B------:R-:W-:Y:S02]  /*1ad0*/  @!P0 LEA.HI.X R23, R16, c[0x0][0x25c], R15, 0x2, P1 ;  /* 0x0000970010178a11 */ /* 0x000fe400008f140f */
[----:B------:R-:W-:Y:S02]  /*1ae0*/  IADD3 R16, P1, R13, R188, RZ ;  /* 0x000000bc0d107210 */ /* 0x000fe40007f3e0ff */
[----:B------:R-:W-:Y:S02]  /*1af0*/  LOP3.LUT R18, R18, 0x18, RZ, 0xc0, !PT ;  /* 0x0000001812127812 */ /* 0x000fe400078ec0ff */
[----:B------:R-:W-:Y:S01]  /*1b00*/  SHF.R.U32.HI R13, RZ, 0x3, R17 ;  /* 0x00000003ff0d7819 */ /* 0x000fe20000011611 */
[----:B------:R-:W-:Y:S01]  /*1b10*/  IMAD.X R15, R12, 0x1, R187, P1 ;  /* 0x000000010c0f7824 */ /* 0x000fe200008e06bb */
[----:B------:R-:W-:-:S02]  /*1b20*/  LEA R26, P1, R16, c[0x0][0x280], 0x2 ;  /* 0x0000a000101a7a11 */ /* 0x000fc400078210ff */
[----:B------:R-:W-:Y:S02]  /*1b30*/  LOP3.LUT R13, R13, R17, R18, 0x1e, !PT ;  /* 0x000000110d0d7212 */ /* 0x000fe400078e1e12 */
[----:B------:R-:W-:Y:S01]  /*1b40*/  LEA.HI.X R27, R16, c[0x0][0x284], R15, 0x2, P1 ;  /* 0x0000a100101b7a11 */ /* 0x000fe200008f140f */
[----:B------:R-:W-:Y:S01]  /*1b50*/  @!P0 IMAD.SHL.U32 R15, R6, 0x10, RZ ;  /* 0x00000010060f8824 */ /* 0x000fe200078e00ff */
[----:B------:R-:W-:Y:S02]  /*1b60*/  LOP3.LUT R17, R10, 0x7ffffffc, RZ, 0xc0, !PT ;  /* 0x7ffffffc0a117812 */ /* 0x000fe400078ec0ff */
[----:B------:R-:W-:Y:S02]  /*1b70*/  SHF.R.S32.HI R10, RZ, 0x1f, R11 ;  /* 0x0000001fff0a7819 */ /* 0x000fe4000001140b */
[----:B------:R5:W-:Y:S01]  /*1b80*/  @!P0 LDGSTS.E.BYPASS.LTC128B.128 [R15+0xc080], [R22.64] ;  /* 0x0c080000160f8fae */ /* 0x000be2000b901d4a */
[----:B------:R-:W-:Y:S01]  /*1b90*/  IADD3 R28, P1, R20, UR6, RZ ;  /* 0x00000006141c7c10 */ /* 0x000fe2000ff3e0ff */
[----:B------:R-:W-:Y:S01]  /*1ba0*/  IMAD.IADD R17, R6, 0x1, -R17 ;  /* 0x0000000106117824 */ /* 0x000fe200078e0a11 */
[----:B------:R-:W-:Y:S01]  /*1bb0*/  LEA.HI R10, R10, R11, RZ, 0x2 ;  /* 0x0000000b0a0a7211 */ /* 0x000fe200078f10ff */
[----:B------:R-:W0:Y:S01]  /*1bc0*/  LDGDEPBAR ;  /* 0x00000000000079af */ /* 0x000e220000000000 */
[----:B------:R-:W-:Y:S01]  /*1bd0*/  LOP3.LUT R12, R18, 0x20, R19, 0xf8, !PT ;  /* 0x00000020120c7812 */ /* 0x000fe200078ef813 */
[----:B------:R-:W-:Y:S01]  /*1be0*/  @!P0 IMAD.SHL.U32 R19, R6, 0x10, RZ ;  /* 0x0000001006138824 */ /* 0x000fe200078e00ff */
[----:B------:R-:W-:Y:S01]  /*1bf0*/  IADD3.X R29, R21, UR4, RZ, P1, !PT ;  /* 0x00000004151d7c10 */ /* 0x000fe20008ffe4ff */
[----:B------:R1:W-:Y:S04]  /*1c00*/  LDGSTS.E.BYPASS.LTC128B.128 [R4+0x8080], [R20.64], !P3 ;  /* 0x0808000014047fae */ /* 0x0003e8000d901d4a */
[----:B------:R2:W-:Y:S04]  /*1c10*/  LDGSTS.E.BYPASS.LTC128B.128 [R4+0x9080], [R28.64], !P2 ;  /* 0x090800001c047fae */ /* 0x0005e8000d101d4a */
[----:B------:R2:W-:Y:S04]  /*1c20*/  @!P0 LDGSTS.E.BYPASS.LTC128B.128 [R19+0xc280], [R26.64] ;  /* 0x0c2800001a138fae */ /* 0x0005e8000b901d4a */
[----:B------:R-:W0:Y:S04]  /*1c30*/  LDGDEPBAR ;  /* 0x00000000000079af */ /* 0x000e280000000000 */
[----:B------:R-:W0:Y:S01]  /*1c40*/  LDGDEPBAR ;  /* 0x00000000000079af */ /* 0x000e220000000000 */
[----:B-----5:R-:W-:-:S05]  /*1c50*/  IMAD.SHL.U32 R15, R199, 0x40, RZ ;  /* 0x00000040c70f7824 */ /* 0x020fca00078e00ff */
[----:B------:R-:W-:Y:S02]  /*1c60*/  LOP3.LUT R14, R15, 0x1c0, RZ, 0xc0, !PT ;  /* 0x000001c00f0e7812 */ /* 0x000fe400078ec0ff */
[----:B------:R-:W-:Y:S02]  /*1c70*/  IADD3 R15, R193, 0x1, RZ ;  /* 0x00000001c10f7810 */ /* 0x000fe40007ffe0ff */
[----:B-1----:R-:W-:Y:S02]  /*1c80*/  SHF.R.S32.HI R21, RZ, 0x2, R10 ;  /* 0x00000002ff157819 */ /* 0x002fe4000001140a */
[----:B------:R-:W-:Y:S02]  /*1c90*/  ISETP.GE.AND P1, PT, R15, R194, PT ;  /* 0x000000c20f00720c */ /* 0x000fe40003f26270 */
[----:B------:R-:W-:Y:S01]  /*1ca0*/  LOP3.LUT R18, R14, 0x8, R5, 0xf8, !PT ;  /* 0x000000080e127812 */ /* 0x000fe200078ef805 */
[C---:B------:R-:W-:Y:S01]  /*1cb0*/  IMAD R206, R178.reuse, 0x10, R21 ;  /* 0x00000010b2ce7824 */ /* 0x040fe200078e0215 */
[----:B--2---:R-:W-:Y:S01]  /*1cc0*/  SHF.R.U32.HI R19, RZ, 0x3, R14 ;  /* 0x00000003ff137819 */ /* 0x004fe2000001160e */
[----:B------:R-:W-:-:S03]  /*1cd0*/  IMAD.SHL.U32 R178, R178, 0x400, RZ ;  /* 0x00000400b2b27824 */ /* 0x000fc600078e00ff */
[----:B------:R-:W-:Y:S01]  /*1ce0*/  LOP3.LUT R5, R18, R19, RZ, 0x3c, !PT ;  /* 0x0000001312057212 */ /* 0x000fe200078e3cff */
[----:B------:R-:W-:Y:S01]  /*1cf0*/  IMAD R16, R17, 0x2, R178 ;  /* 0x0000000211107824 */ /* 0x000fe200078e02b2 */
[C-C-:B------:R-:W-:Y:S02]  /*1d00*/  LOP3.LUT R177, R19.reuse, R177, R14.reuse, 0x1e, !PT ;  /* 0x000000b113b17212 */ /* 0x140fe400078e1e0e */
[----:B------:R-:W-:Y:S01]  /*1d10*/  LOP3.LUT R19, R19, R12, R14, 0x1e, !PT ;  /* 0x0000000c13137212 */ /* 0x000fe200078e1e0e */
[----:B------:R-:W-:Y:S01]  /*1d20*/  IMAD.IADD R13, R16, 0x1, R13 ;  /* 0x00000001100d7824 */ /* 0x000fe200078e020d */
[-C--:B------:R-:W-:Y:S02]  /*1d30*/  IADD3 R178, R5, R174.reuse, R178 ;  /* 0x000000ae05b27210 */ /* 0x080fe40007ffe0b2 */
[-C--:B------:R-:W-:Y:S02]  /*1d40*/  LOP3.LUT R177, R177, R174.reuse, RZ, 0xfc, !PT ;  /* 0x000000aeb1b17212 */ /* 0x080fe400078efcff */
[----:B------:R-:W-:Y:S01]  /*1d50*/  LOP3.LUT R174, R19, R174, RZ, 0xfc, !PT ;  /* 0x000000ae13ae7212 */ /* 0x000fe200078efcff */
[----:B------:R-:W-:Y:S05]  /*1d60*/  @P1 BRA `(.L_x_395) ;  /* 0x0000018000001947 */ /* 0x000fea0003800000 */
[----:B---34-:R-:W-:Y:S01]  /*1d70*/  SHF.R.S32.HI R12, RZ, 0x1f, R15 ;  /* 0x0000001fff0c7819 */ /* 0x018fe2000001140f */
[C---:B------:R-:W-:Y:S01]  /*1d80*/  IMAD R5, R15.reuse, UR9, RZ ;  /* 0x000000090f057c24 */ /* 0x040fe2000f8e02ff */
[----:B------:R-:W-:Y:S01]  /*1d90*/  BSSY B0, `(.L_x_395) ;  /* 0x0000015000007945 */ /* 0x000fe20003800000 */
[----:B------:R-:W-:-:S02]  /*1da0*/  IMAD.SHL.U32 R17, R15, 0x40, RZ ;  /* 0x000000400f117824 */ /* 0x000fc400078e00ff */
[----:B------:R-:W-:-:S04]  /*1db0*/  IMAD.WIDE.U32 R14, R15, UR12, R208 ;  /* 0x0000000c0f0e7c25 */ /* 0x000fc8000f8e00d0 */
[----:B------:R-:W-:Y:S01]  /*1dc0*/  IMAD R5, R12, UR12, R5 ;  /* 0x0000000c0c057c24 */ /* 0x000fe2000f8e0205 */
[----:B------:R-:W-:Y:S02]  /*1dd0*/  IADD3 R12, -R192, R196, -R17 ;  /* 0x000000c4c00c7210 */ /* 0x000fe40007ffe911 */
[----:B------:R-:W-:Y:S01]  /*1de0*/  LEA R18, P1, R14, c[0x0][0x1f0], 0x1 ;  /* 0x00007c000e127a11 */ /* 0x000fe200078208ff */
[----:B------:R-:W-:Y:S01]  /*1df0*/  IMAD.IADD R5, R15, 0x1, R5 ;  /* 0x000000010f057824 */ /* 0x000fe200078e0205 */
[C---:B------:R-:W-:Y:S02]  /*1e00*/  ISETP.LT.OR P3, PT, R12.reuse, 0x1, P4 ;  /* 0x000000010c00780c */ /* 0x040fe40002761670 */
[----:B------:R-:W-:Y:S02]  /*1e10*/  ISETP.LT.OR P2, PT, R12, 0x21, P4 ;  /* 0x000000210c00780c */ /* 0x000fe40002741670 */
[----:B------:R-:W-:Y:S02]  /*1e20*/  LEA.HI.X R19, R14, c[0x0][0x1f4], R5, 0x1, P1 ;  /* 0x00007d000e137a11 */ /* 0x000fe400008f0c05 */
[----:B------:R-:W-:-:S04]  /*1e30*/  IADD3 R20, P1, R18, UR6, RZ ;  /* 0x0000000612147c10 */ /* 0x000fc8000ff3e0ff */
[----:B------:R-:W-:-:S03]  /*1e40*/  IADD3.X R21, R19, UR4, RZ, P1, !PT ;  /* 0x0000000413157c10 */ /* 0x000fc60008ffe4ff */
        /* <DEDUP_REMOVED lines=9> */
.L_x_396:
[----:B------:R-:W-:Y:S05]  /*1ee0*/  BSYNC B0 ;  /* 0x0000000000007941 */ /* 0x000fea0003800000 */
.L_x_395:
[----:B--234-:R-:W-:Y:S01]  /*1ef0*/  SHF.R.S32.HI R6, RZ, 0x1f, R9 ;  /* 0x0000001fff067819 */ /* 0x01cfe20000011409 */
[----:B------:R-:W0:Y:S01]  /*1f00*/  LDGDEPBAR ;  /* 0x00000000000079af */ /* 0x000e220000000000 */
[----:B------:R-:W-:Y:S01]  /*1f10*/  LOP3.LUT R10, R10, 0x7ffffffc, RZ, 0xc0, !PT ;  /* 0x7ffffffc0a0a7812 */ /* 0x000fe200078ec0ff */
[----:B-1----:R-:W-:Y:S01]  /*1f20*/  IMAD.MOV.U32 R4, RZ, RZ, 0x1 ;  /* 0x00000001ff047424 */ /* 0x002fe200078e00ff */
[----:B------:R-:W-:Y:S01]  /*1f30*/  LEA.HI R6, R6, R9, RZ, 0x2 ;  /* 0x0000000906067211 */ /* 0x000fe200078f10ff */
[----:B------:R-:W-:Y:S01]  /*1f40*/  ULDC UR6, c[0x0][0x2a0] ;  /* 0x0000a80000067ab9 */ /* 0x000fe20000000800 */
[----:B------:R-:W-:Y:S01]  /*1f50*/  LOP3.LUT P6, RZ, R8, 0x4, RZ, 0xc0, !PT ;  /* 0x0000000408ff7812 */ /* 0x000fe200078cc0ff */
[----:B------:R-:W-:Y:S01]  /*1f60*/  IMAD.IADD R10, R11, 0x1, -R10 ;  /* 0x000000010b0a7824 */ /* 0x000fe200078e0a0a */
[----:B------:R-:W-:Y:S01]  /*1f70*/  LOP3.LUT R6, R6, 0x1ffffffc, RZ, 0xc0, !PT ;  /* 0x1ffffffc06067812 */ /* 0x000fe200078ec0ff */
[----:B------:R-:W-:Y:S01]  /*1f80*/  ULOP3.LUT UR6, URZ, UR6, URZ, 0x33, !UPT ;  /* 0x000000063f067292 */ /* 0x000fe2000f8e333f */
[----:B------:R-:W-:Y:S01]  /*1f90*/  ISETP.LE.AND P3, PT, R4, c[0x0][0x2a8], PT ;  /* 0x0000aa0004007a0c */ /* 0x000fe20003f63270 */
[----:B------:R-:W-:Y:S01]  /*1fa0*/  IMAD.SHL.U32 R175, R175, 0x2, RZ ;  /* 0x00000002afaf7824 */ /* 0x000fe200078e00ff */
[----:B------:R-:W-:Y:S01]  /*1fb0*/  IADD3 R216, R195, 0x1, -R198 ;  /* 0x00000001c3d87810 */ /* 0x000fe20007ffe8c6 */
[----:B------:R-:W-:Y:S01]  /*1fc0*/  IMAD.IADD R219, R9, 0x1, -R6 ;  /* 0x0000000109db7824 */ /* 0x000fe200078e0a06 */
[----:B------:R-:W-:Y:S01]  /*1fd0*/  LEA R207, R13, 0xc480, 0x1 ;  /* 0x0000c4800dcf7811 */ /* 0x000fe200078e08ff */
[----:B------:R-:W-:Y:S01]  /*1fe0*/  IMAD.MOV.U32 R212, RZ, RZ, 0x1 ;  /* 0x00000001ffd47424 */ /* 0x000fe200078e00ff */
[----:B------:R-:W-:Y:S01]  /*1ff0*/  R2P PR, R199, 0x6 ;  /* 0x00000006c7007804 */ /* 0x000fe20000000000 */
[----:B------:R-:W-:Y:S01]  /*2000*/  IMAD R219, R219, 0x4, R10 ;  /* 0x00000004dbdb7824 */ /* 0x000fe200078e020a */
[----:B------:R-:W-:Y:S01]  /*2010*/  IADD3 R218, R207, 0x40, RZ ;  /* 0x00000040cfda7810 */ /* 0x000fe20007ffe0ff */
[----:B------:R-:W-:Y:S01]  /*2020*/  IMAD.MOV.U32 R213, RZ, RZ, RZ ;  /* 0x000000ffffd57224 */ /* 0x000fe200078e00ff */
[----:B------:R-:W-:Y:S01]  /*2030*/  LEA R174, R174, 0x80, 0x1 ;  /* 0x00000080aeae7811 */ /* 0x000fe200078e08ff */
[----:B------:R-:W-:Y:S01]  /*2040*/  IMAD.SHL.U32 R219, R219, 0x2, RZ ;  /* 0x00000002dbdb7824 */ /* 0x000fe200078e00ff */
[----:B------:R-:W-:Y:S01]  /*2050*/  CS2R R94, SRZ ;  /* 0x00000000005e7805 */ /* 0x000fe2000001ff00 */
[----:B------:R-:W-:Y:S01]  /*2060*/  IMAD.MOV.U32 R173, RZ, RZ, RZ ;  /* 0x000000ffffad7224 */ /* 0x000fe200078e00ff */
[----:B------:R-:W-:Y:S01]  /*2070*/  CS2R R92, SRZ ;  /* 0x00000000005c7805 */ /* 0x000fe2000001ff00 */
[----:B------:R-:W-:Y:S01]  /*2080*/  CS2R R98, SRZ ;  /* 0x0000000000627805 */ /* 0x000fe2000001ff00 */
[----:B------:R-:W-:Y:S01]  /*2090*/  IADD3 R216, -R219, R216, -R196 ;  /* 0x000000d8dbd87210 */ /* 0x000fe20007ffe9c4 */
        /* <DEDUP_REMOVED lines=30> */
[----:B------:R-:W-:Y:S01]  /*2280*/  IMAD.IADD R217, R217, 0x1, -R219 ;  /* 0x00000001d9d97824 */ /* 0x000fe200078e0adb */
[----:B------:R-:W-:Y:S01]  /*2290*/  SEL R179, R179, 0xffffffc0, !P2 ;  /* 0xffffffc0b3b37807 */ /* 0x000fe20005000000 */
[----:B------:R-:W-:Y:S01]  /*22a0*/  ULDC UR5, c[0x0][0x2a0] ;  /* 0x0000a80000057ab9 */ /* 0x000fe20000000800 */
[----:B------:R-:W-:Y:S01]  /*22b0*/  @P6 IADD3 R218, R207, -0x40, RZ ;  /* 0xffffffc0cfda6810 */ /* 0x000fe20007ffe0ff */
[----:B------:R-:W-:Y:S01]  /*22c0*/  ULDC UR4, c[0x0][0x2a0] ;  /* 0x0000a80000047ab9 */ /* 0x000fe20000000800 */
[C---:B------:R-:W-:Y:S01]  /*22d0*/  IADD3 R215, R216.reuse, UR6, RZ ;  /* 0x00000006d8d77c10 */ /* 0x040fe2000fffe0ff */
[----:B------:R-:W-:Y:S01]  /*22e0*/  ULOP3.LUT UR5, URZ, UR5, URZ, 0x33, !UPT ;  /* 0x000000053f057292 */ /* 0x000fe2000f8e333f */
[----:B------:R-:W-:Y:S01]  /*22f0*/  IADD3 R214, R216, c[0x0][0x2a4], RZ ;  /* 0x0000a900d8d67a10 */ /* 0x000fe20007ffe0ff */
[----:B------:R-:W-:-:S02]  /*2300*/  ULOP3.LUT UR4, URZ, UR4, URZ, 0x33, !UPT ;  /* 0x000000043f047292 */ /* 0x000fc4000f8e333f */
.L_x_415:
[----:B------:R-:W-:Y:S04]  /*2310*/  DEPBAR.LE SB0, 0x1 ;  /* 0x000080400000791a */ /* 0x000fe80000000000 */
[----:B------:R-:W-:Y:S01]  /*2320*/  BAR.SYNC.DEFER_BLOCKING 0x0 ;  /* 0x0000000000007b1d */ /* 0x000fe20000010000 */
[C---:B------:R-:W-:Y:S02]  /*2330*/  SHF.L.U32 R101, R173.reuse, 0xc, RZ ;  /* 0x0000000cad657819 */ /* 0x040fe400000006ff */
[----:B------:R-:W-:Y:S02]  /*2340*/  LEA R249, R173, R206, 0x6 ;  /* 0x000000ceadf97211 */ /* 0x000fe400078e30ff */
[----:B------:R-:W-:Y:S04]  /*2350*/  IADD3 R180, R178, R101, RZ ;  /* 0x00000065b2b47210 */ /* 0x000fe80007ffe0ff */
[----:B------:R-:W-:Y:S04]  /*2360*/  SHF.L.U32 R181, R180, 0x1, RZ ;  /* 0x00000001b4b57819 */ /* 0x000fe800000006ff */
        /* <DEDUP_REMOVED lines=10> */
[----:B------:R-:W3:Y:S08]  /*2410*/  LDSM.16.M88.4 R128, [R3+0x2080] ;  /* 0x002080000380783b */ /* 0x000ef00000000200 */
[----:B------:R-:W-:Y:S08]  /*2420*/  LDSM.16.M88.4 R136, [R2+0x80] ;  /* 0x000080000288783b */ /* 0x000ff00000000200 */
[----:B------:R-:W4:Y:S01]  /*2430*/  LDSM.16.M88.4 R132, [R183+0x4080] ;  /* 0x00408000b784783b */ /* 0x000f220000000200 */
        /* <DEDUP_REMOVED lines=13> */
[C---:B-----5:R-:W-:Y:S01]  /*2510*/  HMMA.16816.F32 R8, R124.reuse, R120, R8 ;  /* 0x000000787c08723c */ /* 0x060fe20000001808 */
[----:B------:R-:W-:Y:S07]  /*2520*/  LDS R121, [R249.X4+0xc100] ;  /* 0x00c10000f9797984 */ /* 0x000fee0000004800 */
[-C--:B------:R-:W-:Y:S08]  /*2530*/  HMMA.16816.F32 R12, R124, R122.reuse, R12 ;  /* 0x0000007a7c0c723c */ /* 0x080ff0000000180c */
[C---:B------:R-:W-:Y:S01]  /*2540*/  HMMA.16816.F32 R16, R116.reuse, R122, R16 ;  /* 0x0000007a7410723c */ /* 0x040fe20000001810 */
[----:B------:R-:W-:Y:S06]  /*2550*/  LDS R122, [R249.X4+0xc0a0] ;  /* 0x00c0a000f97a7984 */ /* 0x000fec0000004800 */
[----:B------:R-:W-:Y:S01]  /*2560*/  LEA R123, R193, R206, 0x6 ;  /* 0x000000cec17b7211 */ /* 0x000fe200078e30ff */
[-C--:B------:R-:W-:Y:S08]  /*2570*/  HMMA.16816.F32 R20, R116, R128.reuse, R20 ;  /* 0x000000807414723c */ /* 0x080ff00000001814 */
[C---:B------:R-:W-:Y:S01]  /*2580*/  HMMA.16816.F32 R24, R124.reuse, R128, R24 ;  /* 0x000000807c18723c */ /* 0x040fe20000001818 */
[----:B------:R-:W-:Y:S04]  /*2590*/  LDS R129, [R249.X4+0xc080] ;  /* 0x00c08000f9817984 */ /* 0x000fe80000004800 */
[----:B------:R-:W-:Y:S03]  /*25a0*/  LDS R249, [R249.X4+0xc120] ;  /* 0x00c12000f9f97984 */ /* 0x000fe60000004800 */
[-C--:B------:R-:W-:Y:S08]  /*25b0*/  HMMA.16816.F32 R28, R124, R130.reuse, R28 ;  /* 0x000000827c1c723c */ /* 0x080ff0000000181c */
[----:B------:R-:W-:Y:S01]  /*25c0*/  HMMA.16816.F32 R32, R116, R130, R32 ;  /* 0x000000827420723c */ /* 0x000fe20000001820 */
[----:B------:R-:W3:Y:S06]  /*25d0*/  LDSM.16.M88.4 R116, [R179+0x5080] ;  /* 0x00508000b374783b */ /* 0x000eec0000000200 */
[C---:B------:R-:W-:Y:S01]  /*25e0*/  IADD3 R130, R123.reuse, R214, RZ ;  /* 0x000000d67b827210 */ /* 0x040fe20007ffe0ff */
[-C--:B------:R-:W-:Y:S05]  /*25f0*/  HMMA.16816.F32 R4, R132, R136.reuse, R4 ;  /* 0x000000888404723c */ /* 0x080fea0000001804 */
[----:B------:R-:W-:Y:S02]  /*2600*/  IADD3 R131, R123, R215, RZ ;  /* 0x000000d77b837210 */ /* 0x000fe40007ffe0ff */
[----:B------:R-:W-:Y:S01]  /*2610*/  IMNMX R130, R217, R130, PT ;  /* 0x00000082d9827217 */ /* 0x000fe20003800200 */
        /* <DEDUP_REMOVED lines=81> */
[----:B--234-:R-:W-:Y:S01]  /*2b30*/  IADD3 R5, R123, R195, -R196 ;  /* 0x000000c37b057210 */ /* 0x01cfe20007ffe8c4 */
[----:B------:R-:W-:Y:S03]  /*2b40*/  BSSY B0, `(.L_x_398) ;  /* 0x0000011000007945 */ /* 0x000fe60003800000 */
        /* <DEDUP_REMOVED lines=11> */
.L_x_399:
[----:B------:R-:W-:Y:S04]  /*2c00*/  MOV R4, 0x1 ;  /* 0x0000000100047802 */ /* 0x000fe80000000f00 */
[----:B------:R-:W-:Y:S11]  /*2c10*/  ISETP.NE.AND P1, PT, R4, c[0x0][0x2a8], PT ;  /* 0x0000aa0004007a0c */ /* 0x000ff60003f25270 */
[----:B------:R-:W-:Y:S02]  /*2c20*/  @!UPT UIADD3 URZ, URZ, URZ, URZ ;  /* 0x0000003f3f3ff290 */ /* 0x000fe4000fffe03f */
[----:B------:R-:W-:Y:S05]  /*2c30*/  @P1 IMAD.HI.U32 R4, R5, c[0x0][0x2ac], RZ ;  /* 0x0000ab0005041a27 */ /* 0x000fea00078e00ff */
[----:B------:R-:W-:Y:S02]  /*2c40*/  @P1 SHF.R.U32.HI R5, RZ, c[0x0][0x2b0], R4 ;  /* 0x0000ac00ff051a19 */ /* 0x000fe40000011604 */
.L_x_400:
[----:B------:R-:W-:Y:S05]  /*2c50*/  BSYNC B0 ;  /* 0x0000000000007941 */ /* 0x000fea0003800000 */
.L_x_398:
[----:B------:R-:W-:Y:S01]  /*2c60*/  IADD3 R6, R123, c[0x0][0x2a4], R216 ;  /* 0x0000a9007b067a10 */ /* 0x000fe20007ffe0d8 */
[----:B------:R-:W-:Y:S03]  /*2c70*/  IMAD R4, R5, c[0x0][0x2a8], -R198 ;  /* 0x0000aa0005047a24 */ /* 0x000fe600078e0ac6 */
[----:B------:R-:W-:Y:S01]  /*2c80*/  IMNMX R5, R217, R6, PT ;  /* 0x00000006d9057217 */ /* 0x000fe20003800200 */
[----:B------:R-:W-:Y:S01]  /*2c90*/  IMAD.IADD R131, R4, 0x1, -R219 ;  /* 0x0000000104837824 */ /* 0x000fe200078e0adb */
[----:B------:R-:W-:Y:S04]  /*2ca0*/  IADD3 R4, R123, UR5, R216 ;  /* 0x000000057b047c10 */ /* 0x000fe8000fffe0d8 */
[----:B------:R-:W-:Y:S02]  /*2cb0*/  IADD3 R130, R131, c[0x0][0x2a8], RZ ;  /* 0x0000aa0083827a10 */ /* 0x000fe40007ffe0ff */
[----:B------:R-:W-:Y:S02]  /*2cc0*/  IMNMX R131, R4, R131, !PT ;  /* 0x0000008304837217 */ /* 0x000fe40007800200 */
[----:B------:R-:W-:Y:S02]  /*2cd0*/  IMNMX R130, R5, R130, PT ;  /* 0x0000008205827217 */ /* 0x000fe40003800200 */
.L_x_397:
[----:B--234-:R-:W-:Y:S04]  /*2ce0*/  IADD3 R5, R123, 0x8, RZ ;  /* 0x000000087b057810 */ /* 0x01cfe80007ffe0ff */
[C-C-:B------:R-:W-:Y:S02]  /*2cf0*/  IADD3 R4, R5.reuse, c[0x0][0x2a4], R216.reuse ;  /* 0x0000a90005047a10 */ /* 0x140fe40007ffe0d8 */
[----:B------:R-:W-:Y:S02]  /*2d00*/  IADD3 R126, R5, UR4, R216 ;  /* 0x00000004057e7c10 */ /* 0x000fe4000fffe0d8 */
[----:B------:R-:W-:Y:S01]  /*2d10*/  IMNMX R125, R217, R4, PT ;  /* 0x00000004d97d7217 */ /* 0x000fe20003800200 */
[----:B------:R-:W-:-:S05]  /*2d20*/  @!P3 BRA `(.L_x_401) ;  /* 0x000001800000b947 */ /* 0x000fca0003800000 */
[----:B------:R-:W-:Y:S01]  /*2d30*/  IADD3 R5, -R196, R195, R5 ;  /* 0x000000c3c4057210 */ /* 0x000fe20007ffe105 */
        /* <DEDUP_REMOVED lines=12> */
.L_x_403:
[----:B------:R-:W-:Y:S04]  /*2e00*/  MOV R4, 0x1 ;  /* 0x0000000100047802 */ /* 0x000fe80000000f00 */
[----:B------:R-:W-:Y:S11]  /*2e10*/  ISETP.NE.AND P1, PT, R4, c[0x0][0x2a8], PT ;  /* 0x0000aa0004007a0c */ /* 0x000ff60003f25270 */
[----:B------:R-:W-:Y:S02]  /*2e20*/  @!UPT UIADD3 URZ, URZ, URZ, URZ ;  /* 0x0000003f3f3ff290 */ /* 0x000fe4000fffe03f */
[----:B------:R-:W-:Y:S05]  /*2e30*/  @P1 IMAD.HI.U32 R4, R5, c[0x0][0x2ac], RZ ;  /* 0x0000ab0005041a27 */ /* 0x000fea00078e00ff */
[----:B------:R-:W-:Y:S02]  /*2e40*/  @P1 SHF.R.U32.HI R5, RZ, c[0x0][0x2b0], R4 ;  /* 0x0000ac00ff051a19 */ /* 0x000fe40000011604 */
.L_x_404:
[----:B------:R-:W-:Y:S05]  /*2e50*/  BSYNC B0 ;  /* 0x0000000000007941 */ /* 0x000fea0003800000 */
.L_x_402:
[----:B------:R-:W-:Y:S04]  /*2e60*/  IMAD R4, R5, c[0x0][0x2a8], -R198 ;  /* 0x0000aa0005047a24 */ /* 0x000fe800078e0ac6 */
[----:B------:R-:W-:Y:S05]  /*2e70*/  IMAD.IADD R5, R4, 0x1, -R219 ;  /* 0x0000000104057824 */ /* 0x000fea00078e0adb */
[----:B------:R-:W-:Y:S02]  /*2e80*/  IADD3 R4, R5, c[0x0][0x2a8], RZ ;  /* 0x0000aa0005047a10 */ /* 0x000fe40007ffe0ff */
[----:B------:R-:W-:Y:S02]  /*2e90*/  IMNMX R126, R126, R5, !PT ;  /* 0x000000057e7e7217 */ /* 0x000fe40007800200 */
[----:B------:R-:W-:Y:S02]  /*2ea0*/  IMNMX R125, R125, R4, PT ;  /* 0x000000047d7d7217 */ /* 0x000fe40003800200 */
.L_x_401:
[----:B------:R-:W-:Y:S04]  /*2eb0*/  IADD3 R5, R123, 0x20, RZ ;  /* 0x000000207b057810 */ /* 0x000fe80007ffe0ff */
        /* <DEDUP_REMOVED lines=17> */
.L_x_407:
[----:B------:R-:W-:Y:S04]  /*2fd0*/  MOV R4, 0x1 ;  /* 0x0000000100047802 */ /* 0x000fe80000000f00 */
[----:B------:R-:W-:Y:S11]  /*2fe0*/  ISETP.NE.AND P1, PT, R4, c[0x0][0x2a8], PT ;  /* 0x0000aa0004007a0c */ /* 0x000ff60003f25270 */
[----:B------:R-:W-:Y:S02]  /*2ff0*/  @!UPT UIADD3 URZ, URZ, URZ, URZ ;  /* 0x0000003f3f3ff290 */ /* 0x000fe4000fffe03f */
[----:B------:R-:W-:Y:S05]  /*3000*/  @P1 IMAD.HI.U32 R4, R5, c[0x0][0x2ac], RZ ;  /* 0x0000ab0005041a27 */ /* 0x000fea00078e00ff */
[----:B------:R-:W-:Y:S02]  /*3010*/  @P1 SHF.R.U32.HI R5, RZ, c[0x0][0x2b0], R4 ;  /* 0x0000ac00ff051a19 */ /* 0x000fe40000011604 */
.L_x_408:
[----:B------:R-:W-:Y:S05]  /*3020*/  BSYNC B0 ;  /* 0x0000000000007941 */ /* 0x000fea0003800000 */
.L_x_406:
[----:B------:R-:W-:Y:S04]  /*3030*/  IMAD R4, R5, c[0x0][0x2a8], -R198 ;  /* 0x0000aa0005047a24 */ /* 0x000fe800078e0ac6 */
[----:B------:R-:W-:Y:S05]  /*3040*/  IMAD.IADD R5, R4, 0x1, -R219 ;  /* 0x0000000104057824 */ /* 0x000fea00078e0adb */
[----:B------:R-:W-:Y:S02]  /*3050*/  IADD3 R4, R5, c[0x0][0x2a8], RZ ;  /* 0x0000aa0005047a10 */ /* 0x000fe40007ffe0ff */
[----:B------:R-:W-:Y:S02]  /*3060*/  IMNMX R120, R120, R5, !PT ;  /* 0x0000000578787217 */ /* 0x000fe40007800200 */
[----:B------:R-:W-:Y:S02]  /*3070*/  IMNMX R119, R119, R4, PT ;  /* 0x0000000477777217 */ /* 0x000fe40003800200 */
.L_x_405:
        /* <DEDUP_REMOVED lines=18> */
.L_x_411:
[----:B------:R-:W-:Y:S04]  /*31a0*/  MOV R4, 0x1 ;  /* 0x0000000100047802 */ /* 0x000fe80000000f00 */
[----:B------:R-:W-:Y:S11]  /*31b0*/  ISETP.NE.AND P1, PT, R4, c[0x0][0x2a8], PT ;  /* 0x0000aa0004007a0c */ /* 0x000ff60003f25270 */
[----:B------:R-:W-:Y:S02]  /*31c0*/  @!UPT UIADD3 URZ, URZ, URZ, URZ ;  /* 0x0000003f3f3ff290 */ /* 0x000fe4000fffe03f */
[----:B------:R-:W-:Y:S05]  /*31d0*/  @P1 IMAD.HI.U32 R4, R5, c[0x0][0x2ac], RZ ;  /* 0x0000ab0005041a27 */ /* 0x000fea00078e00ff */
[----:B------:R-:W-:Y:S02]  /*31e0*/  @P1 SHF.R.U32.HI R5, RZ, c[0x0][0x2b0], R4 ;  /* 0x0000ac00ff051a19 */ /* 0x000fe40000011604 */
.L_x_412:
[----:B------:R-:W-:Y:S05]  /*31f0*/  BSYNC B0 ;  /* 0x0000000000007941 */ /* 0x000fea0003800000 */
.L_x_410:
[----:B------:R-:W-:Y:S04]  /*3200*/  IMAD R4, R5, c[0x0][0x2a8], -R198 ;  /* 0x0000aa0005047a24 */ /* 0x000fe800078e0ac6 */
[----:B------:R-:W-:Y:S05]  /*3210*/  IMAD.IADD R4, R4, 0x1, -R219 ;  /* 0x0000000104047824 */ /* 0x000fea00078e0adb */
[----:B------:R-:W-:Y:S02]  /*3220*/  IADD3 R5, R4, c[0x0][0x2a8], RZ ;  /* 0x0000aa0004057a10 */ /* 0x000fe40007ffe0ff */
[----:B------:R-:W-:Y:S02]  /*3230*/  IMNMX R117, R117, R4, !PT ;  /* 0x0000000475757217 */ /* 0x000fe40007800200 */
[----:B------:R-:W-:Y:S02]  /*3240*/  IMNMX R118, R118, R5, PT ;  /* 0x0000000576767217 */ /* 0x000fe40003800200 */
.L_x_409:
[----:B------:R-:W-:Y:S04]  /*3250*/  DEPBAR.LE SB0, 0x1 ;  /* 0x000080400000791a */ /* 0x000fe80000000000 */
[----:B------:R-:W-:Y:S01]  /*3260*/  BAR.SYNC.DEFER_BLOCKING 0x0 ;  /* 0x0000000000007b1d */ /* 0x000fe20000010000 */
[----:B------:R-:W-:Y:S04]  /*3270*/  IADD3 R9, R193, 0x1, RZ ;  /* 0x00000001c1097810 */ /* 0x000fe80007ffe0ff */
[----:B------:R-:W-:Y:S01]  /*3280*/  ISETP.GE.AND P1, PT, R9, R194, PT ;  /* 0x000000c20900720c */ /* 0x000fe20003f26270 */
[----:B------:R2:W3:Y:S04]  /*3290*/  LDSM.16.M88.4 R100, [R181+0x8080] ;  /* 0x00808000b564783b */ /* 0x0004e80000000200 */
[----:B------:R2:W4:Y:S04]  /*32a0*/  LDSM.16.M88.4 R104, [R181+0x9080] ;  /* 0x00908000b568783b */ /* 0x0005280000000200 */
[----:B------:R2:W1:Y:S04]  /*32b0*/  LDSM.16.M88.4 R108, [R182+0x8080] ;  /* 0x00808000b66c783b */ /* 0x0004680000000200 */
[----:B------:R2:W1:Y:S01]  /*32c0*/  LDSM.16.M88.4 R112, [R182+0x9080] ;  /* 0x00908000b670783b */ /* 0x0004620000000200 */
[----:B------:R-:W-:-:S05]  /*32d0*/  @P1 BRA `(.L_x_413) ;  /* 0x000001d000001947 */ /* 0x000fca0003800000 */
[----:B------:R-:W-:Y:S01]  /*32e0*/  SHF.R.S32.HI R4, RZ, 0x1f, R9 ;  /* 0x0000001fff047819 */ /* 0x000fe20000011409 */
[----:B------:R-:W-:Y:S01]  /*32f0*/  IMAD.WIDE.U32 R10, R9, c[0x0][0x178], RZ ;  /* 0x00005e00090a7a25 */ /* 0x000fe200078e00ff */
[----:B------:R-:W-:Y:S03]  /*3300*/  @!P0 LEA R7, R193, 0x40, 0x6 ;  /* 0x00000040c1078811 */ /* 0x000fe600078e30ff */
[----:B------:R-:W-:Y:S01]  /*3310*/  IMAD R4, R4, c[0x0][0x178], RZ ;  /* 0x00005e0004047a24 */ /* 0x000fe200078e02ff */
[----:B------:R-:W-:Y:S02]  /*3320*/  @!P0 IADD3 R6, P1, R7, R190, RZ ;  /* 0x000000be07068210 */ /* 0x000fe40007f3e0ff */
[----:B------:R-:W-:Y:S01]  /*3330*/  LEA R5, P2, R10, R200, 0x6 ;  /* 0x000000c80a057211 */ /* 0x000fe200078430ff */
[----:B------:R-:W-:Y:S01]  /*3340*/  IMAD R4, R9, c[0x0][0x17c], R4 ;  /* 0x00005f0009047a24 */ /* 0x000fe200078e0204 */
[----:B------:R-:W-:Y:S01]  /*3350*/  @!P0 LEA.HI.X.SX32 R7, R7, R189, 0x1, P1 ;  /* 0x000000bd07078211 */ /* 0x000fe200008f0eff */
[----:B------:R-:W-:Y:S01]  /*3360*/  IMAD R9, R9, -0x40, R196 ;  /* 0xffffffc009097824 */ /* 0x000fe200078e02c4 */
[C---:B------:R-:W-:Y:S01]  /*3370*/  @!P0 LEA R12, P1, R6.reuse, c[0x0][0x258], 0x2 ;  /* 0x00009600060c8a11 */ /* 0x040fe200078210ff */
[----:B------:R-:W-:Y:S02]  /*3380*/  IMAD.IADD R11, R11, 0x1, R4 ;  /* 0x000000010b0b7824 */ /* 0x000fe400078e0204 */
[----:B------:R-:W-:Y:S01]  /*3390*/  IMAD.IADD R9, R9, 0x1, -R192 ;  /* 0x0000000109097824 */ /* 0x000fe200078e0ac0 */
[----:B------:R-:W-:Y:S01]  /*33a0*/  @!P0 LEA.HI.X R13, R6, c[0x0][0x25c], R7, 0x2, P1 ;  /* 0x00009700060d8a11 */ /* 0x000fe200008f1407 */
[----:B------:R-:W-:Y:S01]  /*33b0*/  IMAD R4, R212, 0x2000, R211 ;  /* 0x00002000d4047824 */ /* 0x000fe200078e02d3 */
[----:B------:R-:W-:Y:S01]  /*33c0*/  LEA.HI.X R10, R10, R186, R11, 0x6, P2 ;  /* 0x000000ba0a0a7211 */ /* 0x000fe200010f340b */
[----:B------:R-:W-:Y:S01]  /*33d0*/  @!P0 IMAD R6, R212, 0x40, R204 ;  /* 0x00000040d4068824 */ /* 0x000fe200078e02cc */
[----:B------:R-:W-:Y:S02]  /*33e0*/  ISETP.LT.OR P6, PT, R9, 0x1, P5 ;  /* 0x000000010900780c */ /* 0x000fe40002fc1670 */
[----:B------:R-:W-:Y:S02]  /*33f0*/  LEA R8, P2, R5, c[0x0][0x160], 0x1 ;  /* 0x0000580005087a11 */ /* 0x000fe400078408ff */
[----:B------:R-:W-:Y:S02]  /*3400*/  ISETP.LT.OR P1, PT, R9, 0x21, P5 ;  /* 0x000000210900780c */ /* 0x000fe40002f21670 */
[----:B------:R-:W-:Y:S01]  /*3410*/  LEA.HI.X R9, R5, c[0x0][0x164], R10, 0x1, P2 ;  /* 0x0000590005097a11 */ /* 0x000fe200010f0c0a */
[----:B------:R-:W-:Y:S01]  /*3420*/  @!P0 IMAD.SHL.U32 R5, R6, 0x4, RZ ;  /* 0x0000000406058824 */ /* 0x000fe200078e00ff */
[----:B------:R-:W-:Y:S04]  /*3430*/  IADD3 R10, P2, R8, UR13, RZ ;  /* 0x0000000d080a7c10 */ /* 0x000fe8000ff5e0ff */
[----:B------:R-:W-:Y:S01]  /*3440*/  IADD3.X R11, R9, UR8, RZ, P2, !PT ;  /* 0x00000008090b7c10 */ /* 0x000fe200097fe4ff */
[----:B------:R-:W-:Y:S01]  /*3450*/  @!PT LDS RZ, [RZ] ;  /* 0x00000000fffff984 */ /* 0x000fe20000000800 */
[----:B------:R-:W-:Y:S01]  /*3460*/  @!PT LDS RZ, [RZ] ;  /* 0x00000000fffff984 */ /* 0x000fe20000000800 */
[----:B------:R-:W-:Y:S01]  /*3470*/  @!PT LDS RZ, [RZ] ;  /* 0x00000000fffff984 */ /* 0x000fe20000000800 */
[----:B------:R2:W-:Y:S06]  /*3480*/  LDGSTS.E.BYPASS.LTC128B.128 [R4], [R8.64], !P6 ;  /* 0x0000000008047fae */ /* 0x0005ec000f101d4a */
[----:B------:R2:W-:Y:S06]  /*3490*/  LDGSTS.E.BYPASS.LTC128B.128 [R4+0x1000], [R10.64], !P1 ;  /* 0x010000000a047fae */ /* 0x0005ec000c901d4a */
[----:B------:R2:W-:Y:S02]  /*34a0*/  @!P0 LDGSTS.E.BYPASS.LTC128B.128 [R5+0xc080], [R12.64] ;  /* 0x0c0800000c058fae */ /* 0x0005e4000b901d4a */
.L_x_413:
[-C--:B--23--:R-:W-:Y:S01]  /*34b0*/  HMMA.16816.F32 R4, R100, R140.reuse, RZ ;  /* 0x0000008c6404723c */ /* 0x08cfe200000018ff */
[----:B------:R-:W0:Y:S01]  /*34c0*/  LDGDEPBAR ;  /* 0x00000000000079af */ /* 0x000e220000000000 */
[----:B------:R-:W-:Y:S02]  /*34d0*/  LOP3.LUT P2, RZ, R199, 0x4, RZ, 0xc0, !PT ;  /* 0x00000004c7ff7812 */ /* 0x000fe4000784c0ff */
[----:B------:R-:W-:Y:S02]  /*34e0*/  LEA R180, R180, 0x8080, 0x1 ;  /* 0x00008080b4b47811 */ /* 0x000fe400078e08ff */
[----:B------:R-:W-:Y:S02]  /*34f0*/  MOV R179, 0x40 ;  /* 0x0000004000b37802 */ /* 0x000fe40000000f00 */
[C---:B----4-:R-:W-:Y:S01]  /*3500*/  HMMA.16816.F32 R8, R104.reuse, R140, RZ ;  /* 0x0000008c6808723c */ /* 0x050fe200000018ff */
[----:B------:R-:W-:Y:S03]  /*3510*/  ISETP.GT.AND P1, PT, R191, -0x1, PT ;  /* 0xffffffffbf00780c */ /* 0x000fe60003f24270 */
[----:B------:R-:W-:Y:S02]  /*3520*/  SEL R179, R179, 0xffffffc0, !P2 ;  /* 0xffffffc0b3b37807 */ /* 0x000fe40005000000 */
[----:B------:R-:W-:Y:S02]  /*3530*/  ISETP.GT.AND P6, PT, R131, RZ, P1 ;  /* 0x000000ff8300720c */ /* 0x000fe40000fc4270 */
[-C--:B------:R-:W-:Y:S01]  /*3540*/  HMMA.16816.F32 R12, R104, R142.reuse, RZ ;  /* 0x0000008e680c723c */ /* 0x080fe200000018ff */
[CC--:B------:R-:W-:Y:S02]  /*3550*/  IADD3 R116, R179.reuse, R180.reuse, RZ ;  /* 0x000000b4b3747210 */ /* 0x0c0fe40007ffe0ff */
[----:B------:R-:W-:Y:S02]  /*3560*/  ISETP.LT.OR P6, PT, R130, 0x1, P6 ;  /* 0x000000018200780c */ /* 0x000fe400037c1670 */
[----:B------:R-:W-:Y:S02]  /*3570*/  IADD3 R180, R179, R180, R172 ;  /* 0x000000b4b3b47210 */ /* 0x000fe40007ffe0ac */
[C---:B------:R-:W-:Y:S01]  /*3580*/  ISETP.GT.AND P2, PT, R131.reuse, 0x20, P1 ;  /* 0x000000208300780c */ /* 0x040fe20000f44270 */
[C---:B------:R-:W-:Y:S01]  /*3590*/  HMMA.16816.F32 R16, R100.reuse, R142, RZ ;  /* 0x0000008e6410723c */ /* 0x040fe200000018ff */
[C---:B-1----:R-:W-:Y:S02]  /*35a0*/  FSEL R124, R222.reuse, -INF , !P6 ;  /* 0xff800000de7c7808 */ /* 0x042fe40007000000 */
[C---:B------:R-:W-:Y:S01]  /*35b0*/  ISETP.GT.AND P6, PT, R131.reuse, 0x1, P1 ;  /* 0x000000018300780c */ /* 0x040fe20000fc4270 */
[----:B------:R-:W-:Y:S01]  /*35c0*/  FFMA.FTZ R222, -R222, R222, 1 ;  /* 0x3f800000dede7423 */ /* 0x000fe200000101de */
[----:B------:R-:W-:Y:S01]  /*35d0*/  ISETP.LT.OR P2, PT, R130, 0x21, P2 ;  /* 0x000000218200780c */ /* 0x000fe20001741670 */
[--C-:B------:R-:W-:Y:S01]  /*35e0*/  FFMA.FTZ R123, R124, c[0x0][0x29c], -R129.reuse ;  /* 0x0000a7007c7b7a23 */ /* 0x100fe20000010881 */
[----:B------:R-:W-:Y:S01]  /*35f0*/  ISETP.LT.OR P6, PT, R130, 0x2, P6 ;  /* 0x000000028200780c */ /* 0x000fe200037c1670 */
[-C--:B------:R-:W-:Y:S01]  /*3600*/  HMMA.16816.F32 R20, R100, R144.reuse, RZ ;  /* 0x000000906414723c */ /* 0x080fe200000018ff */
[----:B------:R-:W-:Y:S02]  /*3610*/  FSEL R132, R232, -INF , !P2 ;  /* 0xff800000e8847808 */ /* 0x000fe40005000000 */
[----:B------:R-:W-:Y:S01]  /*3620*/  ISETP.GT.AND P2, PT, R131, 0x40, P1 ;  /* 0x000000408300780c */ /* 0x000fe20000f44270 */
[----:B------:R-:W-:Y:S01]  /*3630*/  MUFU.EX2 R123, R123 ;  /* 0x0000007b007b7308 */ /* 0x000fe20000000800 */
[C---:B------:R-:W-:Y:S01]  /*3640*/  FSEL R124, R223.reuse, -INF , !P6 ;  /* 0xff800000df7c7808 */ /* 0x040fe20007000000 */
[----:B------:R-:W-:Y:S01]  /*3650*/  FFMA.FTZ R223, -R223, R223, 1 ;  /* 0x3f800000dfdf7423 */ /* 0x000fe200000101df */
[C---:B------:R-:W-:Y:S01]  /*3660*/  ISETP.GT.AND P6, PT, R131.reuse, 0x21, P1 ;  /* 0x000000218300780c */ /* 0x040fe20000fc4270 */
[C---:B------:R-:W-:Y:S01]  /*3670*/  HMMA.16816.F32 R24, R104.reuse, R144, RZ ;  /* 0x000000906818723c */ /* 0x040fe200000018ff */
[C---:B------:R-:W-:Y:S02]  /*3680*/  ISETP.LT.OR P2, PT, R130.reuse, 0x41, P2 ;  /* 0x000000418200780c */ /* 0x040fe40001741670 */
[----:B------:R-:W-:Y:S01]  /*3690*/  ISETP.LT.OR P6, PT, R130, 0x22, P6 ;  /* 0x000000228200780c */ /* 0x000fe200037c1670 */
[--C-:B------:R-:W-:Y:S01]  /*36a0*/  FFMA.FTZ R127, R124, c[0x0][0x29c], -R129.reuse ;  /* 0x0000a7007c7f7a23 */ /* 0x100fe20000010881 */
[----:B------:R-:W-:Y:S01]  /*36b0*/  FSEL R128, R236, -INF , !P2 ;  /* 0xff800000ec807808 */ /* 0x000fe20005000000 */
[----:B------:R-:W-:Y:S01]  /*36c0*/  FFMA.FTZ R232, -R232, R232, 1 ;  /* 0x3f800000e8e87423 */ /* 0x000fe200000101e8 */
[----:B------:R-:W-:Y:S01]  /*36d0*/  ISETP.GT.AND P2, PT, R131, 0x60, P1 ;  /* 0x000000608300780c */ /* 0x000fe20000f44270 */
[-C--:B------:R-:W-:Y:S01]  /*36e0*/  HMMA.16816.F32 R28, R104, R146.reuse, RZ ;  /* 0x00000092681c723c */ /* 0x080fe200000018ff */
[----:B------:R-:W-:Y:S01]  /*36f0*/  LDSM.16.M88.4 R104, [R116+0x1000] ;  /* 0x001000007468783b */ /* 0x000fe20000000200 */
[----:B------:R1:W-:Y:S01]  /*3700*/  MUFU.EX2 R124, R127 ;  /* 0x0000007f007c7308 */ /* 0x0003e20000000800 */
[----:B------:R-:W-:Y:S01]  /*3710*/  ISETP.LT.OR P2, PT, R130, 0x61, P2 ;  /* 0x000000618200780c */ /* 0x000fe20001741670 */
[--C-:B------:R-:W-:Y:S02]  /*3720*/  FFMA.FTZ R128, R128, c[0x0][0x29c], -R129.reuse ;  /* 0x0000a70080807a23 */ /* 0x100fe40000010881 */
[----:B------:R-:W-:Y:S02]  /*3730*/  FFMA.FTZ R236, -R236, R236, 1 ;  /* 0x3f800000ecec7423 */ /* 0x000fe400000101ec */
[----:B------:R-:W-:Y:S01]  /*3740*/  HMMA.16816.F32 R32, R100, R146, RZ ;  /* 0x000000926420723c */ /* 0x000fe200000018ff */
[----:B------:R2:W3:Y:S03]  /*3750*/  LDSM.16.M88.4 R100, [R116] ;  /* 0x000000007464783b */ /* 0x0004e60000000200 */
[----:B------:R-:W-:Y:S04]  /*3760*/  MUFU.EX2 R128, R128 ;  /* 0x0000008000807308 */ /* 0x000fe80000000800 */
[-C--:B------:R-:W-:Y:S08]  /*3770*/  HMMA.16816.F32 R4, R108, R148.reuse, R4 ;  /* 0x000000946c04723c */ /* 0x080ff00000001804 */
[C---:B------:R-:W-:Y:S08]  /*3780*/  HMMA.16816.F32 R8, R112.reuse, R148, R8 ;  /* 0x000000947008723c */ /* 0x040ff00000001808 */
[-C--:B------:R-:W-:Y:S01]  /*3790*/  HMMA.16816.F32 R12, R112, R150.reuse, R12 ;  /* 0x00000096700c723c */ /* 0x080fe2000000180c */
[--C-:B--2---:R-:W-:Y:S06]  /*37a0*/  FFMA.FTZ R116, R132, c[0x0][0x29c], -R129.reuse ;  /* 0x0000a70084747a23 */ /* 0x104fec0000010881 */
[----:B------:R-:W-:Y:S01]  /*37b0*/  MUFU.EX2 R116, R116 ;  /* 0x0000007400747308 */ /* 0x000fe20000000800 */
[C---:B------:R-:W-:Y:S08]  /*37c0*/  HMMA.16816.F32 R16, R108.reuse, R150, R16 ;  /* 0x000000966c10723c */ /* 0x040ff00000001810 */
[-C--:B------:R-:W-:Y:S08]  /*37d0*/  HMMA.16816.F32 R20, R108, R152.reuse, R20 ;  /* 0x000000986c14723c */ /* 0x080ff00000001814 */
[C---:B------:R-:W-:Y:S08]  /*37e0*/  HMMA.16816.F32 R24, R112.reuse, R152, R24 ;  /* 0x000000987018723c */ /* 0x040ff00000001818 */
[-C--:B------:R-:W-:Y:S07]  /*37f0*/  HMMA.16816.F32 R28, R112, R154.reuse, R28 ;  /* 0x0000009a701c723c */ /* 0x080fee000000181c */
[----:B------:R-:W-:Y:S01]  /*3800*/  FSEL R112, R233, -INF , !P6 ;  /* 0xff800000e9707808 */ /* 0x000fe20007000000 */
[----:B------:R-:W-:Y:S01]  /*3810*/  HMMA.16816.F32 R32, R108, R154, R32 ;  /* 0x0000009a6c20723c */ /* 0x000fe20000001820 */
[----:B------:R-:W-:Y:S03]  /*3820*/  ISETP.GT.AND P6, PT, R131, 0x41, P1 ;  /* 0x000000418300780c */ /* 0x000fe60000fc4270 */
[--C-:B-1----:R-:W-:Y:S01]  /*3830*/  FFMA.FTZ R127, R112, c[0x0][0x29c], -R129.reuse ;  /* 0x0000a700707f7a23 */ /* 0x102fe20000010881 */
[----:B------:R-:W-:Y:S01]  /*3840*/  ISETP.LT.OR P6, PT, R130, 0x42, P6 ;  /* 0x000000428200780c */ /* 0x000fe200037c1670 */
[----:B------:R-:W-:Y:S01]  /*3850*/  FFMA.FTZ R233, -R233, R233, 1 ;  /* 0x3f800000e9e97423 */ /* 0x000fe200000101e9 */
[----:B------:R-:W-:Y:S01]  /*3860*/  FSEL R108, R248, -INF , !P2 ;  /* 0xff800000f86c7808 */ /* 0x000fe20005000000 */
[-C--:B---3--:R-:W-:Y:S01]  /*3870*/  HMMA.16816.F32 R4, R100, R156.reuse, R4 ;  /* 0x0000009c6404723c */ /* 0x088fe20000001804 */
[----:B------:R-:W-:Y:S01]  /*3880*/  FSEL R114, R237, -INF , !P6 ;  /* 0xff800000ed727808 */ /* 0x000fe20007000000 */
[----:B------:R-:W-:Y:S01]  /*3890*/  MUFU.EX2 R127, R127 ;  /* 0x0000007f007f7308 */ /* 0x000fe20000000800 */
[----:B------:R-:W-:Y:S01]  /*38a0*/  ISETP.GT.AND P6, PT, R131, 0x61, P1 ;  /* 0x000000618300780c */ /* 0x000fe20000fc4270 */
[----:B------:R-:W-:Y:S01]  /*38b0*/  FFMA.FTZ R237, -R237, R237, 1 ;  /* 0x3f800000eded7423 */ /* 0x000fe200000101ed */
[----:B------:R-:W-:Y:S01]  /*38c0*/  ISETP.GT.AND P2, PT, R126, RZ, P1 ;  /* 0x000000ff7e00720c */ /* 0x000fe20000f44270 */
[--C-:B------:R-:W-:Y:S01]  /*38d0*/  FFMA.FTZ R114, R114, c[0x0][0x29c], -R129.reuse ;  /* 0x0000a70072727a23 */ /* 0x100fe20000010881 */
[----:B------:R-:W-:Y:S01]  /*38e0*/  ISETP.LT.OR P6, PT, R130, 0x62, P6 ;  /* 0x000000628200780c */ /* 0x000fe200037c1670 */
[C---:B------:R-:W-:Y:S01]  /*38f0*/  HMMA.16816.F32 R8, R104.reuse, R156, R8 ;  /* 0x0000009c6808723c */ /* 0x040fe20000001808 */
[C---:B------:R-:W-:Y:S03]  /*3900*/  ISETP.LT.OR P2, PT, R125.reuse, 0x1, P2 ;  /* 0x000000017d00780c */ /* 0x040fe60001741670 */
[----:B------:R1:W-:Y:S01]  /*3910*/  MUFU.EX2 R131, R114 ;  /* 0x0000007200837308 */ /* 0x0003e20000000800 */
[----:B------:R-:W-:Y:S01]  /*3920*/  FSEL R112, R250, -INF , !P6 ;  /* 0xff800000fa707808 */ /* 0x000fe20007000000 */
[--C-:B------:R-:W-:Y:S01]  /*3930*/  FFMA.FTZ R130, R108, c[0x0][0x29c], -R129.reuse ;  /* 0x0000a7006c827a23 */ /* 0x100fe20000010881 */
[----:B------:R-:W-:Y:S01]  /*3940*/  ISETP.GT.AND P6, PT, R126, 0x1, P1 ;  /* 0x000000017e00780c */ /* 0x000fe20000fc4270 */
[-C--:B------:R-:W-:Y:S01]  /*3950*/  HMMA.16816.F32 R12, R104, R158.reuse, R12 ;  /* 0x0000009e680c723c */ /* 0x080fe2000000180c */
[----:B------:R-:W-:Y:S01]  /*3960*/  FSEL R132, R220, -INF , !P2 ;  /* 0xff800000dc847808 */ /* 0x000fe20005000000 */
[----:B------:R-:W2:Y:S01]  /*3970*/  LDSM.16.M88.4 R108, [R180] ;  /* 0x00000000b46c783b */ /* 0x000ea20000000200 */
[----:B------:R-:W-:Y:S01]  /*3980*/  ISETP.LT.OR P6, PT, R125, 0x2, P6 ;  /* 0x000000027d00780c */ /* 0x000fe200037c1670 */
[----:B------:R-:W-:Y:S01]  /*3990*/  FFMA.FTZ R129, R112, c[0x0][0x29c], -R129 ;  /* 0x0000a70070817a23 */ /* 0x000fe20000010881 */
[C---:B------:R-:W-:Y:S01]  /*39a0*/  ISETP.GT.AND P2, PT, R126.reuse, 0x20, P1 ;  /* 0x000000207e00780c */ /* 0x040fe20000f44270 */
[----:B------:R-:W-:Y:S01]  /*39b0*/  MUFU.EX2 R130, R130 ;  /* 0x0000008200827308 */ /* 0x000fe20000000800 */
[----:B------:R-:W-:Y:S01]  /*39c0*/  FSEL R183, R221, -INF , !P6 ;  /* 0xff800000ddb77808 */ /* 0x000fe20007000000 */
[C---:B------:R-:W-:Y:S01]  /*39d0*/  HMMA.16816.F32 R16, R100.reuse, R158, R16 ;  /* 0x0000009e6410723c */ /* 0x040fe20000001810 */
[----:B------:R-:W-:Y:S02]  /*39e0*/  ISETP.GT.AND P6, PT, R126, 0x21, P1 ;  /* 0x000000217e00780c */ /* 0x000fe40000fc4270 */
[C---:B------:R-:W-:Y:S01]  /*39f0*/  ISETP.LT.OR P2, PT, R125.reuse, 0x21, P2 ;  /* 0x000000217d00780c */ /* 0x040fe20001741670 */
[--C-:B------:R-:W-:Y:S01]  /*3a00*/  FFMA.FTZ R134, R132, c[0x0][0x29c], -R122.reuse ;  /* 0x0000a70084867a23 */ /* 0x100fe2000001087a */
[----:B------:R-:W-:Y:S01]  /*3a10*/  ISETP.LT.OR P6, PT, R125, 0x22, P6 ;  /* 0x000000227d00780c */ /* 0x000fe200037c1670 */
[----:B------:R-:W-:Y:S01]  /*3a20*/  FFMA.FTZ R248, -R248, R248, 1 ;  /* 0x3f800000f8f87423 */ /* 0x000fe200000101f8 */
[----:B------:R-:W-:Y:S01]  /*3a30*/  FSEL R135, R234, -INF , !P2 ;  /* 0xff800000ea877808 */ /* 0x000fe20005000000 */
[-C--:B------:R-:W-:Y:S01]  /*3a40*/  HMMA.16816.F32 R20, R100, R160.reuse, R20 ;  /* 0x000000a06414723c */ /* 0x080fe20000001814 */
[C---:B------:R-:W-:Y:S01]  /*3a50*/  ISETP.GT.AND P2, PT, R126.reuse, 0x40, P1 ;  /* 0x000000407e00780c */ /* 0x040fe20000f44270 */
[----:B------:R-:W-:Y:S02]  /*3a60*/  MUFU.EX2 R129, R129 ;  /* 0x0000008100817308 */ /* 0x000fe40000000800 */
[----:B------:R-:W-:Y:S01]  /*3a70*/  FSEL R133, R235, -INF , !P6 ;  /* 0xff800000eb857808 */ /* 0x000fe20007000000 */
[----:B-1----:R1:W3:Y:S01]  /*3a80*/  LDSM.16.M88.4 R112, [R180+0x1000] ;  /* 0x00100000b470783b */ /* 0x0022e20000000200 */
[----:B------:R-:W-:Y:S01]  /*3a90*/  ISETP.GT.AND P6, PT, R126, 0x41, P1 ;  /* 0x000000417e00780c */ /* 0x000fe20000fc4270 */
[----:B------:R-:W-:Y:S01]  /*3aa0*/  FFMA.FTZ R234, -R234, R234, 1 ;  /* 0x3f800000eaea7423 */ /* 0x000fe200000101ea */
[C---:B------:R-:W-:Y:S01]  /*3ab0*/  HMMA.16816.F32 R24, R104.reuse, R160, R24 ;  /* 0x000000a06818723c */ /* 0x040fe20000001818 */
[C---:B------:R-:W-:Y:S02]  /*3ac0*/  ISETP.LT.OR P2, PT, R125.reuse, 0x41, P2 ;  /* 0x000000417d00780c */ /* 0x040fe40001741670 */
[----:B------:R-:W-:Y:S01]  /*3ad0*/  ISETP.LT.OR P6, PT, R125, 0x42, P6 ;  /* 0x000000427d00780c */ /* 0x000fe200037c1670 */
[--C-:B------:R-:W-:Y:S01]  /*3ae0*/  FFMA.FTZ R133, R133, c[0x0][0x29c], -R122.reuse ;  /* 0x0000a70085857a23 */ /* 0x100fe2000001087a */
[----:B------:R-:W-:Y:S01]  /*3af0*/  FSEL R137, R238, -INF , !P2 ;  /* 0xff800000ee897808 */ /* 0x000fe20005000000 */
[----:B------:R-:W-:Y:S01]  /*3b00*/  FFMA.FTZ R235, -R235, R235, 1 ;  /* 0x3f800000ebeb7423 */ /* 0x000fe200000101eb */
[C---:B------:R-:W-:Y:S01]  /*3b10*/  ISETP.GT.AND P2, PT, R126.reuse, 0x60, P1 ;  /* 0x000000607e00780c */ /* 0x040fe20000f44270 */
[-C--:B------:R-:W-:Y:S01]  /*3b20*/  HMMA.16816.F32 R28, R104, R162.reuse, R28 ;  /* 0x000000a2681c723c */ /* 0x080fe2000000181c */
[----:B------:R-:W-:Y:S01]  /*3b30*/  FSEL R139, R239, -INF , !P6 ;  /* 0xff800000ef8b7808 */ /* 0x000fe20007000000 */
[----:B------:R-:W-:Y:S01]  /*3b40*/  MUFU.EX2 R133, R133 ;  /* 0x0000008500857308 */ /* 0x000fe20000000800 */
[----:B------:R-:W-:Y:S01]  /*3b50*/  ISETP.GT.AND P6, PT, R126, 0x61, P1 ;  /* 0x000000617e00780c */ /* 0x000fe20000fc4270 */
[--C-:B------:R-:W-:Y:S01]  /*3b60*/  FFMA.FTZ R126, R183, c[0x0][0x29c], -R122.reuse ;  /* 0x0000a700b77e7a23 */ /* 0x100fe2000001087a */
[----:B------:R-:W-:Y:S01]  /*3b70*/  ISETP.LT.OR P2, PT, R125, 0x61, P2 ;  /* 0x000000617d00780c */ /* 0x000fe20001741670 */
[--C-:B------:R-:W-:Y:S01]  /*3b80*/  FFMA.FTZ R137, R137, c[0x0][0x29c], -R122.reuse ;  /* 0x0000a70089897a23 */ /* 0x100fe2000001087a */
[----:B------:R-:W-:Y:S01]  /*3b90*/  ISETP.LT.OR P6, PT, R125, 0x62, P6 ;  /* 0x000000627d00780c */ /* 0x000fe200037c1670 */
[----:B------:R-:W-:Y:S01]  /*3ba0*/  HMMA.16816.F32 R32, R100, R162, R32 ;  /* 0x000000a26420723c */ /* 0x000fe20000001820 */
[----:B------:R-:W-:Y:S02]  /*3bb0*/  FSEL R181, R251, -INF , !P2 ;  /* 0xff800000fbb57808 */ /* 0x000fe40005000000 */
[----:B------:R-:W-:Y:S01]  /*3bc0*/  ISETP.GT.AND P2, PT, R120, RZ, P1 ;  /* 0x000000ff7800720c */ /* 0x000fe20000f44270 */
[----:B------:R4:W-:Y:S01]  /*3bd0*/  MUFU.EX2 R125, R134 ;  /* 0x00000086007d7308 */ /* 0x0009e20000000800 */
[----:B------:R-:W-:Y:S01]  /*3be0*/  FSEL R136, R252, -INF , !P6 ;  /* 0xff800000fc887808 */ /* 0x000fe20007000000 */
[--C-:B------:R-:W-:Y:S01]  /*3bf0*/  FFMA.FTZ R139, R139, c[0x0][0x29c], -R122.reuse ;  /* 0x0000a7008b8b7a23 */ /* 0x100fe2000001087a */
[----:B------:R-:W-:Y:S01]  /*3c00*/  ISETP.GT.AND P6, PT, R120, 0x1, P1 ;  /* 0x000000017800780c */ /* 0x000fe20000fc4270 */
[-C--:B--2---:R-:W-:Y:S01]  /*3c10*/  HMMA.16816.F32 R4, R108, R164.reuse, R4 ;  /* 0x000000a46c04723c */ /* 0x084fe20000001804 */
[C---:B------:R-:W-:Y:S02]  /*3c20*/  ISETP.LT.OR P2, PT, R119.reuse, 0x1, P2 ;  /* 0x000000017700780c */ /* 0x040fe40001741670 */
[----:B------:R-:W-:Y:S01]  /*3c30*/  ISETP.LT.OR P6, PT, R119, 0x2, P6 ;  /* 0x000000027700780c */ /* 0x000fe200037c1670 */
[--C-:B------:R-:W-:Y:S01]  /*3c40*/  FFMA.FTZ R181, R181, c[0x0][0x29c], -R122.reuse ;  /* 0x0000a700b5b57a23 */ /* 0x100fe2000001087a */
[----:B------:R-:W-:Y:S01]  /*3c50*/  FSEL R132, R224, -INF , !P2 ;  /* 0xff800000e0847808 */ /* 0x000fe20005000000 */
[----:B------:R-:W-:Y:S01]  /*3c60*/  MUFU.EX2 R105, R139 ;  /* 0x0000008b00697308 */ /* 0x000fe20000000800 */
[----:B------:R-:W-:Y:S01]  /*3c70*/  ISETP.GT.AND P2, PT, R120, 0x20, P1 ;  /* 0x000000207800780c */ /* 0x000fe20000f44270 */
[----:B------:R-:W-:Y:S01]  /*3c80*/  FFMA.FTZ R238, -R238, R238, 1 ;  /* 0x3f800000eeee7423 */ /* 0x000fe200000101ee */
[----:B-1----:R-:W-:Y:S02]  /*3c90*/  FSEL R180, R225, -INF , !P6 ;  /* 0xff800000e1b47808 */ /* 0x002fe40007000000 */
[----:B------:R-:W-:Y:S01]  /*3ca0*/  ISETP.GT.AND P6, PT, R120, 0x21, P1 ;  /* 0x000000217800780c */ /* 0x000fe20000fc4270 */
[----:B------:R-:W-:Y:S01]  /*3cb0*/  FFMA.FTZ R239, -R239, R239, 1 ;  /* 0x3f800000efef7423 */ /* 0x000fe200000101ef */
[C---:B------:R-:W-:Y:S01]  /*3cc0*/  ISETP.LT.OR P2, PT, R119.reuse, 0x21, P2 ;  /* 0x000000217700780c */ /* 0x040fe20001741670 */
[C---:B---3--:R-:W-:Y:S01]  /*3cd0*/  HMMA.16816.F32 R8, R112.reuse, R164, R8 ;  /* 0x000000a47008723c */ /* 0x048fe20000001808 */
[----:B------:R-:W-:Y:S01]  /*3ce0*/  ISETP.LT.OR P6, PT, R119, 0x22, P6 ;  /* 0x000000227700780c */ /* 0x000fe200037c1670 */
[----:B------:R-:W-:Y:S01]  /*3cf0*/  MUFU.EX2 R107, R181 ;  /* 0x000000b5006b7308 */ /* 0x000fe20000000800 */
[----:B------:R-:W-:Y:S01]  /*3d00*/  FSEL R138, R228, -INF , !P2 ;  /* 0xff800000e48a7808 */ /* 0x000fe20005000000 */
[--C-:B------:R-:W-:Y:S01]  /*3d10*/  FFMA.FTZ R180, R180, c[0x0][0x29c], -R121.reuse ;  /* 0x0000a700b4b47a23 */ /* 0x100fe20000010879 */
[C---:B------:R-:W-:Y:S01]  /*3d20*/  ISETP.GT.AND P2, PT, R120.reuse, 0x40, P1 ;  /* 0x000000407800780c */ /* 0x040fe20000f44270 */
[--C-:B----4-:R-:W-:Y:S01]  /*3d30*/  FFMA.FTZ R134, R135, c[0x0][0x29c], -R122.reuse ;  /* 0x0000a70087867a23 */ /* 0x110fe2000001087a */
[----:B------:R-:W-:Y:S01]  /*3d40*/  FSEL R135, R229, -INF , !P6 ;  /* 0xff800000e5877808 */ /* 0x000fe20007000000 */
[-C--:B------:R-:W-:Y:S01]  /*3d50*/  HMMA.16816.F32 R12, R112, R166.reuse, R12 ;  /* 0x000000a6700c723c */ /* 0x080fe2000000180c */
[----:B------:R-:W-:Y:S02]  /*3d60*/  ISETP.GT.AND P6, PT, R120, 0x41, P1 ;  /* 0x000000417800780c */ /* 0x000fe40000fc4270 */
[C---:B------:R-:W-:Y:S01]  /*3d70*/  ISETP.LT.OR P2, PT, R119.reuse, 0x41, P2 ;  /* 0x000000417700780c */ /* 0x040fe20001741670 */
[----:B------:R-:W1:Y:S01]  /*3d80*/  MUFU.EX2 R126, R126 ;  /* 0x0000007e007e7308 */ /* 0x000e620000000800 */
[----:B------:R-:W-:Y:S01]  /*3d90*/  ISETP.LT.OR P6, PT, R119, 0x42, P6 ;  /* 0x000000427700780c */ /* 0x000fe200037c1670 */
[----:B------:R-:W-:Y:S01]  /*3da0*/  FFMA.FTZ R122, R136, c[0x0][0x29c], -R122 ;  /* 0x0000a700887a7a23 */ /* 0x000fe2000001087a */
[----:B------:R-:W-:Y:S01]  /*3db0*/  FSEL R182, R240, -INF , !P2 ;  /* 0xff800000f0b67808 */ /* 0x000fe20005000000 */
[C---:B------:R-:W-:Y:S01]  /*3dc0*/  HMMA.16816.F32 R16, R108.reuse, R166, R16 ;  /* 0x000000a66c10723c */ /* 0x040fe20000001810 */
[----:B------:R-:W-:Y:S03]  /*3dd0*/  ISETP.GT.AND P2, PT, R120, 0x60, P1 ;  /* 0x000000607800780c */ /* 0x000fe60000f44270 */
[----:B------:R-:W-:Y:S01]  /*3de0*/  FSEL R183, R241, -INF , !P6 ;  /* 0xff800000f1b77808 */ /* 0x000fe20007000000 */
[--C-:B------:R-:W-:Y:S01]  /*3df0*/  FFMA.FTZ R138, R138, c[0x0][0x29c], -R121.reuse ;  /* 0x0000a7008a8a7a23 */ /* 0x100fe20000010879 */
[----:B------:R-:W-:Y:S01]  /*3e00*/  ISETP.GT.AND P6, PT, R120, 0x61, P1 ;  /* 0x000000617800780c */ /* 0x000fe20000fc4270 */
[----:B------:R-:W-:Y:S01]  /*3e10*/  MUFU.EX2 R134, R134 ;  /* 0x0000008600867308 */ /* 0x000fe20000000800 */
[C---:B------:R-:W-:Y:S01]  /*3e20*/  ISETP.LT.OR P2, PT, R119.reuse, 0x61, P2 ;  /* 0x000000617700780c */ /* 0x040fe20001741670 */
[-C--:B------:R-:W-:Y:S01]  /*3e30*/  HMMA.16816.F32 R20, R108, R168.reuse, R20 ;  /* 0x000000a86c14723c */ /* 0x080fe20000001814 */
[----:B------:R-:W-:Y:S02]  /*3e40*/  ISETP.LT.OR P6, PT, R119, 0x62, P6 ;  /* 0x000000627700780c */ /* 0x000fe400037c1670 */
[----:B------:R-:W-:Y:S01]  /*3e50*/  LEA R120, R173, R206, 0x6 ;  /* 0x000000cead787211 */ /* 0x000fe200078e30ff */
[--C-:B------:R-:W-:Y:S01]  /*3e60*/  FFMA.FTZ R135, R135, c[0x0][0x29c], -R121.reuse ;  /* 0x0000a70087877a23 */ /* 0x100fe20000010879 */
[----:B------:R-:W-:Y:S01]  /*3e70*/  FSEL R102, R244, -INF , !P2 ;  /* 0xff800000f4667808 */ /* 0x000fe20005000000 */
[--C-:B------:R-:W-:Y:S01]  /*3e80*/  FFMA.FTZ R182, R182, c[0x0][0x29c], -R121.reuse ;  /* 0x0000a700b6b67a23 */ /* 0x100fe20000010879 */
[----:B------:R-:W-:Y:S01]  /*3e90*/  ISETP.GT.AND P2, PT, R117, RZ, P1 ;  /* 0x000000ff7500720c */ /* 0x000fe20000f44270 */
[----:B------:R2:W-:Y:S01]  /*3ea0*/  MUFU.EX2 R119, R137 ;  /* 0x0000008900777308 */ /* 0x0005e20000000800 */
[----:B------:R-:W-:Y:S01]  /*3eb0*/  FSEL R103, R245, -INF , !P6 ;  /* 0xff800000f5677808 */ /* 0x000fe20007000000 */
[C---:B------:R-:W-:Y:S01]  /*3ec0*/  HMMA.16816.F32 R24, R112.reuse, R168, R24 ;  /* 0x000000a87018723c */ /* 0x040fe20000001818 */
[----:B------:R-:W-:Y:S01]  /*3ed0*/  ISETP.LT.OR P2, PT, R118, 0x1, P2 ;  /* 0x000000017600780c */ /* 0x000fe20001741670 */
[--C-:B------:R-:W-:Y:S01]  /*3ee0*/  FFMA.FTZ R183, R183, c[0x0][0x29c], -R121.reuse ;  /* 0x0000a700b7b77a23 */ /* 0x100fe20000010879 */
[----:B------:R-:W-:Y:S01]  /*3ef0*/  ISETP.GT.AND P6, PT, R117, 0x1, P1 ;  /* 0x000000017500780c */ /* 0x000fe20000fc4270 */
[----:B------:R-:W-:Y:S01]  /*3f00*/  FFMA.FTZ R251, -R251, R251, 1 ;  /* 0x3f800000fbfb7423 */ /* 0x000fe200000101fb */
[----:B------:R-:W-:Y:S01]  /*3f10*/  FSEL R101, R226, -INF , !P2 ;  /* 0xff800000e2657808 */ /* 0x000fe20005000000 */
[----:B------:R-:W-:Y:S01]  /*3f20*/  FFMA.FTZ R252, -R252, R252, 1 ;  /* 0x3f800000fcfc7423 */ /* 0x000fe200000101fc */
[----:B------:R-:W-:Y:S01]  /*3f30*/  ISETP.LT.OR P6, PT, R118, 0x2, P6 ;  /* 0x000000027600780c */ /* 0x000fe200037c1670 */
[-C--:B------:R-:W-:Y:S01]  /*3f40*/  HMMA.16816.F32 R28, R112, R170.reuse, R28 ;  /* 0x000000aa701c723c */ /* 0x080fe2000000181c */
[----:B------:R-:W3:Y:S01]  /*3f50*/  MUFU.EX2 R122, R122 ;  /* 0x0000007a007a7308 */ /* 0x000ee20000000800 */
[----:B------:R-:W-:Y:S02]  /*3f60*/  ISETP.GT.AND P2, PT, R117, 0x20, P1 ;  /* 0x000000207500780c */ /* 0x000fe40000f44270 */
[----:B------:R-:W-:Y:S01]  /*3f70*/  FSEL R106, R227, -INF , !P6 ;  /* 0xff800000e36a7808 */ /* 0x000fe20007000000 */
[----:B------:R-:W-:Y:S01]  /*3f80*/  FFMA.FTZ R224, -R224, R224, 1 ;  /* 0x3f800000e0e07423 */ /* 0x000fe200000101e0 */
[----:B------:R-:W-:Y:S01]  /*3f90*/  ISETP.GT.AND P6, PT, R117, 0x21, P1 ;  /* 0x000000217500780c */ /* 0x000fe20000fc4270 */
[--C-:B------:R-:W-:Y:S01]  /*3fa0*/  FFMA.FTZ R115, R102, c[0x0][0x29c], -R121.reuse ;  /* 0x0000a70066737a23 */ /* 0x100fe20000010879 */
[----:B------:R-:W-:Y:S01]  /*3fb0*/  HMMA.16816.F32 R32, R108, R170, R32 ;  /* 0x000000aa6c20723c */ /* 0x000fe20000001820 */
[----:B------:R-:W4:Y:S01]  /*3fc0*/  LDS R108, [R120.X4+0xc2a0] ;  /* 0x00c2a000786c7984 */ /* 0x000f220000004800 */
[----:B------:R-:W-:Y:S01]  /*3fd0*/  ISETP.LT.OR P2, PT, R118, 0x21, P2 ;  /* 0x000000217600780c */ /* 0x000fe20001741670 */
[----:B------:R1:W5:Y:S01]  /*3fe0*/  MUFU.EX2 R109, R180 ;  /* 0x000000b4006d7308 */ /* 0x0003620000000800 */
[----:B------:R-:W-:Y:S01]  /*3ff0*/  FFMA.FTZ R112, R132, c[0x0][0x29c], -R121 ;  /* 0x0000a70084707a23 */ /* 0x000fe20000010879 */
[----:B------:R-:W-:Y:S01]  /*4000*/  ISETP.LT.OR P6, PT, R118, 0x22, P6 ;  /* 0x000000227600780c */ /* 0x000fe200037c1670 */
[----:B--2---:R-:W2:Y:S01]  /*4010*/  LDS R137, [R120.X4+0xc280] ;  /* 0x00c2800078897984 */ /* 0x004ea20000004800 */
[----:B------:R-:W-:Y:S01]  /*4020*/  FSEL R139, R230, -INF , !P2 ;  /* 0xff800000e68b7808 */ /* 0x000fe20005000000 */
[--C-:B------:R-:W-:Y:S01]  /*4030*/  FFMA.FTZ R111, R101, c[0x0][0x29c], -R249.reuse ;  /* 0x0000a700656f7a23 */ /* 0x100fe200000108f9 */
[----:B------:R-:W-:Y:S03]  /*4040*/  ISETP.GT.AND P2, PT, R117, 0x40, P1 ;  /* 0x000000407500780c */ /* 0x000fe60000f44270 */
[----:B------:R-:W-:Y:S01]  /*4050*/  FSEL R181, R231, -INF , !P6 ;  /* 0xff800000e7b57808 */ /* 0x000fe20007000000 */
[----:B------:R-:W-:Y:S01]  /*4060*/  FFMA.FTZ R139, R139, c[0x0][0x29c], -R249 ;  /* 0x0000a7008b8b7a23 */ /* 0x000fe200000108f9 */
[----:B------:R-:W-:Y:S01]  /*4070*/  ISETP.LT.OR P2, PT, R118, 0x41, P2 ;  /* 0x000000417600780c */ /* 0x000fe20001741670 */
[----:B------:R-:W-:Y:S01]  /*4080*/  FFMA.FTZ R121, R103, c[0x0][0x29c], -R121 ;  /* 0x0000a70067797a23 */ /* 0x000fe20000010879 */
[----:B------:R-:W-:Y:S01]  /*4090*/  ISETP.GT.AND P6, PT, R117, 0x41, P1 ;  /* 0x000000417500780c */ /* 0x000fe20000fc4270 */
[--C-:B------:R-:W-:Y:S01]  /*40a0*/  FFMA.FTZ R181, R181, c[0x0][0x29c], -R249.reuse ;  /* 0x0000a700b5b57a23 */ /* 0x100fe200000108f9 */
[----:B------:R-:W-:Y:S01]  /*40b0*/  FSEL R136, R242, -INF , !P2 ;  /* 0xff800000f2887808 */ /* 0x000fe20005000000 */
[----:B------:R-:W2:Y:S01]  /*40c0*/  MUFU.EX2 R112, R112 ;  /* 0x0000007000707308 */ /* 0x000ea20000000800 */
[----:B------:R-:W-:Y:S01]  /*40d0*/  ISETP.GT.AND P2, PT, R117, 0x60, P1 ;  /* 0x000000607500780c */ /* 0x000fe20000f44270 */
[----:B------:R-:W-:Y:S01]  /*40e0*/  FFMA.FTZ R225, -R225, R225, 1 ;  /* 0x3f800000e1e17423 */ /* 0x000fe200000101e1 */
[----:B------:R-:W-:Y:S01]  /*40f0*/  ISETP.GT.AND P1, PT, R117, 0x61, P1 ;  /* 0x000000617500780c */ /* 0x000fe20000f24270 */
[--C-:B------:R-:W-:Y:S01]  /*4100*/  FFMA.FTZ R136, R136, c[0x0][0x29c], -R249.reuse ;  /* 0x0000a70088887a23 */ /* 0x100fe200000108f9 */
[----:B------:R-:W-:Y:S01]  /*4110*/  ISETP.LT.OR P6, PT, R118, 0x42, P6 ;  /* 0x000000427600780c */ /* 0x000fe200037c1670 */
[----:B------:R-:W-:Y:S01]  /*4120*/  FFMA.FTZ R228, -R228, R228, 1 ;  /* 0x3f800000e4e47423 */ /* 0x000fe200000101e4 */
[C---:B------:R-:W-:Y:S01]  /*4130*/  ISETP.LT.OR P2, PT, R118.reuse, 0x61, P2 ;  /* 0x000000617600780c */ /* 0x040fe20001741670 */
[----:B------:R-:W-:Y:S01]  /*4140*/  FFMA.FTZ R229, -R229, R229, 1 ;  /* 0x3f800000e5e57423 */ /* 0x000fe200000101e5 */
[----:B------:R-:W-:Y:S01]  /*4150*/  ISETP.LT.OR P1, PT, R118, 0x62, P1 ;  /* 0x000000627600780c */ /* 0x000fe20000f21670 */
[----:B------:R-:W-:Y:S01]  /*4160*/  MUFU.EX2 R138, R138 ;  /* 0x0000008a008a7308 */ /* 0x000fe20000000800 */
[----:B------:R-:W-:Y:S01]  /*4170*/  FSEL R132, R243, -INF , !P6 ;  /* 0xff800000f3847808 */ /* 0x000fe20007000000 */
[----:B------:R-:W-:Y:S01]  /*4180*/  FFMA.FTZ R242, -R242, R242, 1 ;  /* 0x3f800000f2f27423 */ /* 0x000fe200000101f2 */
[----:B------:R-:W-:Y:S01]  /*4190*/  FSEL R118, R246, -INF , !P2 ;  /* 0xff800000f6767808 */ /* 0x000fe20005000000 */
[----:B------:R-:W-:Y:S01]  /*41a0*/  FFMA.FTZ R240, -R240, R240, 1 ;  /* 0x3f800000f0f07423 */ /* 0x000fe200000101f0 */
[----:B------:R-:W-:Y:S01]  /*41b0*/  FSEL R110, R247, -INF , !P1 ;  /* 0xff800000f76e7808 */ /* 0x000fe20004800000 */
[--C-:B------:R-:W-:Y:S01]  /*41c0*/  FFMA.FTZ R132, R132, c[0x0][0x29c], -R249.reuse ;  /* 0x0000a70084847a23 */ /* 0x100fe200000108f9 */
[----:B-1----:R-:W-:Y:S01]  /*41d0*/  F2FP.PACK_AB R180, R126, R125 ;  /* 0x0000007d7eb4723e */ /* 0x002fe200000000ff */
[----:B------:R-:W-:Y:S02]  /*41e0*/  FFMA.FTZ R118, R118, c[0x0][0x29c], -R249 ;  /* 0x0000a70076767a23 */ /* 0x000fe400000108f9 */
[----:B------:R-:W1:Y:S01]  /*41f0*/  MUFU.EX2 R135, R135 ;  /* 0x0000008700877308 */ /* 0x000e620000000800 */
[----:B------:R-:W-:Y:S02]  /*4200*/  FFMA.FTZ R241, -R241, R241, 1 ;  /* 0x3f800000f1f17423 */ /* 0x000fe400000101f1 */
[--C-:B----4-:R-:W-:Y:S02]  /*4210*/  FADD.FTZ R34, R34, -R108.reuse ;  /* 0x8000006c22227221 */ /* 0x110fe40000010000 */
[--C-:B------:R-:W-:Y:S02]  /*4220*/  FADD.FTZ R35, R35, -R108.reuse ;  /* 0x8000006c23237221 */ /* 0x100fe40000010000 */
[--C-:B--2---:R-:W-:Y:S02]  /*4230*/  FADD.FTZ R117, R5, -R137.reuse ;  /* 0x8000008905757221 */ /* 0x104fe40000010000 */
[--C-:B------:R-:W-:Y:S01]  /*4240*/  FADD.FTZ R114, R4, -R137.reuse ;  /* 0x8000008904727221 */ /* 0x100fe20000010000 */
[----:B------:R-:W-:Y:S01]  /*4250*/  MUFU.EX2 R111, R111 ;  /* 0x0000006f006f7308 */ /* 0x000fe20000000800 */
[----:B---3--:R-:W-:Y:S02]  /*4260*/  FMUL.FTZ R35, R122, R35 ;  /* 0x000000237a237220 */ /* 0x008fe40000410000 */
[----:B------:R-:W-:Y:S02]  /*4270*/  FMUL.FTZ R113, R123, R114 ;  /* 0x000000727b717220 */ /* 0x000fe40000410000 */
[C---:B------:R-:W-:Y:S01]  /*4280*/  FMUL.FTZ R114, R124.reuse, R117 ;  /* 0x000000757c727220 */ /* 0x040fe20000410000 */
[----:B------:R-:W-:Y:S01]  /*4290*/  F2FP.PACK_AB R124, R124, R123 ;  /* 0x0000007b7c7c723e */ /* 0x000fe200000000ff */
[----:B------:R-:W-:Y:S02]  /*42a0*/  FMUL.FTZ R113, R113, R222 ;  /* 0x000000de71717220 */ /* 0x000fe40000410000 */
[----:B------:R-:W-:Y:S01]  /*42b0*/  FMUL.FTZ R114, R114, R223 ;  /* 0x000000df72727220 */ /* 0x000fe20000410000 */
[----:B------:R-:W-:Y:S01]  /*42c0*/  MUFU.EX2 R139, R139 ;  /* 0x0000008b008b7308 */ /* 0x000fe20000000800 */
[--C-:B------:R-:W-:Y:S02]  /*42d0*/  FADD.FTZ R223, R16, -R137.reuse ;  /* 0x8000008910df7221 */ /* 0x100fe40000010000 */
[--C-:B------:R-:W-:Y:S01]  /*42e0*/  FADD.FTZ R123, R20, -R137.reuse ;  /* 0x80000089147b7221 */ /* 0x100fe20000010000 */
[----:B------:R-:W-:Y:S01]  /*42f0*/  F2FP.PACK_AB R114, R114, R113 ;  /* 0x000000717272723e */ /* 0x000fe200000000ff */
[----:B------:R-:W-:Y:S01]  /*4300*/  FMUL.FTZ R223, R116, R223 ;  /* 0x000000df74df7220 */ /* 0x000fe20000410000 */
[----:B------:R-:W-:Y:S01]  /*4310*/  F2FP.PACK_AB R113, R127, R116 ;  /* 0x000000747f71723e */ /* 0x000fe200000000ff */
[----:B------:R-:W-:Y:S02]  /*4320*/  FADD.FTZ R116, R21, -R137 ;  /* 0x8000008915747221 */ /* 0x000fe40000010000 */
[--C-:B------:R-:W-:Y:S01]  /*4330*/  FFMA.FTZ R117, R106, c[0x0][0x29c], -R249.reuse ;  /* 0x0000a7006a757a23 */ /* 0x100fe200000108f9 */
[----:B------:R-:W-:Y:S01]  /*4340*/  MUFU.EX2 R115, R115 ;  /* 0x0000007300737308 */ /* 0x000fe20000000800 */
[----:B------:R-:W-:Y:S02]  /*4350*/  FFMA.FTZ R249, R110, c[0x0][0x29c], -R249 ;  /* 0x0000a7006ef97a23 */ /* 0x000fe400000108f9 */
[--C-:B------:R-:W-:Y:S02]  /*4360*/  FADD.FTZ R110, R17, -R137.reuse ;  /* 0x80000089116e7221 */ /* 0x100fe40000010000 */
[----:B------:R-:W-:Y:S01]  /*4370*/  FMUL.FTZ R123, R128, R123 ;  /* 0x0000007b807b7220 */ /* 0x000fe20000410000 */
[C---:B------:R-:W-:Y:S01]  /*4380*/  F2FP.PACK_AB R128, R131.reuse, R128 ;  /* 0x000000808380723e */ /* 0x040fe200000000ff */
[----:B------:R-:W-:Y:S02]  /*4390*/  FMUL.FTZ R116, R131, R116 ;  /* 0x0000007483747220 */ /* 0x000fe40000410000 */
[--C-:B------:R-:W-:Y:S01]  /*43a0*/  FADD.FTZ R131, R7, -R108.reuse ;  /* 0x8000006c07837221 */ /* 0x100fe20000010000 */
[----:B------:R-:W-:Y:S01]  /*43b0*/  MUFU.EX2 R182, R182 ;  /* 0x000000b600b67308 */ /* 0x000fe20000000800 */
[----:B------:R-:W-:Y:S02]  /*43c0*/  FMUL.FTZ R110, R127, R110 ;  /* 0x0000006e7f6e7220 */ /* 0x000fe40000410000 */
[--C-:B------:R-:W-:Y:S02]  /*43d0*/  FADD.FTZ R127, R32, -R137.reuse ;  /* 0x80000089207f7221 */ /* 0x100fe40000010000 */
[----:B------:R-:W-:Y:S02]  /*43e0*/  FMUL.FTZ R131, R126, R131 ;  /* 0x000000837e837220 */ /* 0x000fe40000410000 */
[----:B------:R-:W2:Y:S01]  /*43f0*/  LDS R126, [R120.X4+0xc300] ;  /* 0x00c30000787e7984 */ /* 0x000ea20000004800 */
[----:B------:R-:W-:Y:S02]  /*4400*/  FMUL.FTZ R223, R223, R232 ;  /* 0x000000e8dfdf7220 */ /* 0x000fe40000410000 */
[----:B------:R-:W-:Y:S01]  /*4410*/  FMUL.FTZ R110, R110, R233 ;  /* 0x000000e96e6e7220 */ /* 0x000fe20000410000 */
[----:B------:R-:W3:Y:S01]  /*4420*/  LDS R120, [R120.X4+0xc320] ;  /* 0x00c3200078787984 */ /* 0x000ee20000004800 */
[----:B------:R-:W-:Y:S01]  /*4430*/  FADD.FTZ R32, R33, -R137 ;  /* 0x8000008921207221 */ /* 0x000fe20000010000 */
[----:B------:R-:W-:Y:S01]  /*4440*/  F2FP.PACK_AB R33, R129, R130 ;  /* 0x000000828121723e */ /* 0x000fe200000000ff */
[----:B------:R-:W-:Y:S01]  /*4450*/  FMUL.FTZ R127, R130, R127 ;  /* 0x0000007f827f7220 */ /* 0x000fe20000410000 */
[----:B------:R-:W-:Y:S01]  /*4460*/  STS [R207], R124 ;  /* 0x0000007ccf007388 */ /* 0x000fe20000000800 */
[--C-:B------:R-:W-:Y:S01]  /*4470*/  FADD.FTZ R130, R6, -R108.reuse ;  /* 0x8000006c06827221 */ /* 0x100fe20000010000 */
[----:B------:R-:W-:Y:S01]  /*4480*/  F2FP.PACK_AB R223, R110, R223 ;  /* 0x000000df6edf723e */ /* 0x000fe200000000ff */
[----:B------:R-:W-:Y:S01]  /*4490*/  FMUL.FTZ R123, R123, R236 ;  /* 0x000000ec7b7b7220 */ /* 0x000fe20000410000 */
[----:B------:R-:W-:Y:S01]  /*44a0*/  STS [R207+0x400], R180 ;  /* 0x000400b4cf007388 */ /* 0x000fe20000000800 */
[----:B------:R-:W-:Y:S01]  /*44b0*/  FMUL.FTZ R116, R116, R237 ;  /* 0x000000ed74747220 */ /* 0x000fe20000410000 */
[----:B------:R4:W1:Y:S01]  /*44c0*/  MUFU.EX2 R110, R121 ;  /* 0x00000079006e7308 */ /* 0x0008620000000800 */
[----:B------:R-:W-:Y:S01]  /*44d0*/  FMUL.FTZ R32, R129, R32 ;  /* 0x0000002081207220 */ /* 0x000fe20000410000 */
[----:B------:R-:W-:Y:S01]  /*44e0*/  STS [R218], R113 ;  /* 0x00000071da007388 */ /* 0x000fe20000000800 */
[----:B------:R-:W-:Y:S01]  /*44f0*/  FFMA.FTZ R129, -R250, R250, 1 ;  /* 0x3f800000fa817423 */ /* 0x000fe200000101fa */
[----:B------:R-:W-:Y:S01]  /*4500*/  F2FP.PACK_AB R116, R116, R123 ;  /* 0x0000007b7474723e */ /* 0x000fe200000000ff */
[----:B------:R-:W-:Y:S02]  /*4510*/  FMUL.FTZ R130, R125, R130 ;  /* 0x000000827d827220 */ /* 0x000fe40000410000 */
[----:B------:R-:W-:Y:S02]  /*4520*/  FFMA.FTZ R125, -R220, R220, 1 ;  /* 0x3f800000dc7d7423 */ /* 0x000fe400000101dc */
[----:B------:R-:W-:Y:S01]  /*4530*/  FFMA.FTZ R220, -R221, R221, 1 ;  /* 0x3f800000dddc7423 */ /* 0x000fe200000101dd */
[----:B------:R-:W-:Y:S01]  /*4540*/  MUFU.EX2 R183, R183 ;  /* 0x000000b700b77308 */ /* 0x000fe20000000800 */
[----:B------:R-:W-:Y:S02]  /*4550*/  FMUL.FTZ R127, R127, R248 ;  /* 0x000000f87f7f7220 */ /* 0x000fe40000410000 */
[----:B------:R-:W-:Y:S02]  /*4560*/  FMUL.FTZ R32, R32, R129 ;  /* 0x0000008120207220 */ /* 0x000fe40000410000 */
[----:B------:R-:W-:Y:S02]  /*4570*/  FMUL.FTZ R125, R130, R125 ;  /* 0x0000007d827d7220 */ /* 0x000fe40000410000 */
[----:B------:R-:W-:Y:S01]  /*4580*/  FMUL.FTZ R220, R131, R220 ;  /* 0x000000dc83dc7220 */ /* 0x000fe20000410000 */
[----:B------:R-:W-:Y:S01]  /*4590*/  F2FP.PACK_AB R127, R32, R127 ;  /* 0x0000007f207f723e */ /* 0x000fe200000000ff */
[--C-:B------:R-:W-:Y:S01]  /*45a0*/  FADD.FTZ R123, R18, -R108.reuse ;  /* 0x8000006c127b7221 */ /* 0x100fe20000010000 */
[----:B------:R-:W-:Y:S01]  /*45b0*/  MUFU.EX2 R136, R136 ;  /* 0x0000008800887308 */ /* 0x000fe20000000800 */
[--C-:B------:R-:W-:Y:S01]  /*45c0*/  FADD.FTZ R130, R22, -R108.reuse ;  /* 0x8000006c16827221 */ /* 0x100fe20000010000 */
[----:B------:R-:W-:Y:S01]  /*45d0*/  F2FP.PACK_AB R220, R220, R125 ;  /* 0x0000007ddcdc723e */ /* 0x000fe200000000ff */
[--C-:B------:R-:W-:Y:S01]  /*45e0*/  FADD.FTZ R32, R19, -R108.reuse ;  /* 0x8000006c13207221 */ /* 0x100fe20000010000 */
[----:B------:R-:W-:Y:S01]  /*45f0*/  F2FP.PACK_AB R125, R133, R134 ;  /* 0x00000086857d723e */ /* 0x000fe200000000ff */
[----:B------:R-:W-:Y:S02]  /*4600*/  FMUL.FTZ R123, R134, R123 ;  /* 0x0000007b867b7220 */ /* 0x000fe40000410000 */
[----:B------:R-:W-:Y:S02]  /*4610*/  FADD.FTZ R134, R23, -R108 ;  /* 0x8000006c17867221 */ /* 0x000fe40000010000 */
[----:B------:R-:W-:Y:S01]  /*4620*/  STS [R218+0x400], R125 ;  /* 0x0004007dda007388 */ /* 0x000fe20000000800 */
[----:B------:R1:W1:Y:S01]  /*4630*/  MUFU.EX2 R108, R117 ;  /* 0x00000075006c7308 */ /* 0x0002620000000800 */
[----:B------:R-:W-:Y:S02]  /*4640*/  FMUL.FTZ R32, R133, R32 ;  /* 0x0000002085207220 */ /* 0x000fe40000410000 */
[----:B----4-:R-:W-:Y:S01]  /*4650*/  FMUL.FTZ R121, R119, R130 ;  /* 0x0000008277797220 */ /* 0x010fe20000410000 */
[----:B------:R-:W-:Y:S01]  /*4660*/  F2FP.PACK_AB R130, R105, R119 ;  /* 0x000000776982723e */ /* 0x000fe200000000ff */
[----:B------:R-:W-:Y:S01]  /*4670*/  FMUL.FTZ R123, R123, R234 ;  /* 0x000000ea7b7b7220 */ /* 0x000fe20000410000 */
[----:B------:R-:W-:Y:S01]  /*4680*/  F2FP.PACK_AB R119, R122, R107 ;  /* 0x0000006b7a77723e */ /* 0x000fe200000000ff */
[----:B------:R-:W-:Y:S02]  /*4690*/  FMUL.FTZ R32, R32, R235 ;  /* 0x000000eb20207220 */ /* 0x000fe40000410000 */
[----:B------:R-:W-:Y:S01]  /*46a0*/  FMUL.FTZ R134, R105, R134 ;  /* 0x0000008669867220 */ /* 0x000fe20000410000 */
[----:B------:R-:W4:Y:S01]  /*46b0*/  MUFU.EX2 R122, R181 ;  /* 0x000000b5007a7308 */ /* 0x000f220000000800 */
[----:B------:R-:W-:Y:S01]  /*46c0*/  FMUL.FTZ R34, R107, R34 ;  /* 0x000000226b227220 */ /* 0x000fe20000410000 */
[----:B------:R-:W-:Y:S01]  /*46d0*/  F2FP.PACK_AB R123, R32, R123 ;  /* 0x0000007b207b723e */ /* 0x000fe200000000ff */
[--C-:B--2---:R-:W-:Y:S02]  /*46e0*/  FADD.FTZ R32, R9, -R126.reuse ;  /* 0x8000007e09207221 */ /* 0x104fe40000010000 */
[----:B------:R-:W-:Y:S02]  /*46f0*/  FMUL.FTZ R121, R121, R238 ;  /* 0x000000ee79797220 */ /* 0x000fe40000410000 */
[----:B------:R-:W-:Y:S02]  /*4700*/  FMUL.FTZ R134, R134, R239 ;  /* 0x000000ef86867220 */ /* 0x000fe40000410000 */
[----:B------:R-:W-:Y:S01]  /*4710*/  FMUL.FTZ R34, R34, R251 ;  /* 0x000000fb22227220 */ /* 0x000fe20000410000 */
[----:B------:R-:W2:Y:S01]  /*4720*/  MUFU.EX2 R133, R132 ;  /* 0x0000008400857308 */ /* 0x000ea20000000800 */
[----:B------:R-:W-:Y:S01]  /*4730*/  FMUL.FTZ R35, R35, R252 ;  /* 0x000000fc23237220 */ /* 0x000fe20000410000 */
[----:B------:R-:W-:Y:S01]  /*4740*/  F2FP.PACK_AB R134, R134, R121 ;  /* 0x000000798686723e */ /* 0x000fe200000000ff */
[----:B-----5:R-:W-:Y:S02]  /*4750*/  FMUL.FTZ R32, R109, R32 ;  /* 0x000000206d207220 */ /* 0x020fe40000410000 */
[--C-:B-1----:R-:W-:Y:S01]  /*4760*/  FADD.FTZ R117, R8, -R126.reuse ;  /* 0x8000007e08757221 */ /* 0x102fe20000010000 */
[----:B------:R-:W-:Y:S01]  /*4770*/  F2FP.PACK_AB R121, R35, R34 ;  /* 0x000000222379723e */ /* 0x000fe200000000ff */
[----:B------:R-:W-:Y:S02]  /*4780*/  FMUL.FTZ R32, R32, R225 ;  /* 0x000000e120207220 */ /* 0x000fe40000410000 */
[----:B------:R-:W-:Y:S01]  /*4790*/  FMUL.FTZ R117, R112, R117 ;  /* 0x0000007570757220 */ /* 0x000fe20000410000 */
[----:B------:R-:W-:Y:S01]  /*47a0*/  MUFU.EX2 R118, R118 ;  /* 0x0000007600767308 */ /* 0x000fe20000000800 */
[--C-:B------:R-:W-:Y:S01]  /*47b0*/  FADD.FTZ R35, R12, -R126.reuse ;  /* 0x8000007e0c237221 */ /* 0x100fe20000010000 */
[----:B------:R-:W-:Y:S01]  /*47c0*/  F2FP.PACK_AB R112, R109, R112 ;  /* 0x000000706d70723e */ /* 0x000fe200000000ff */
[----:B------:R-:W-:Y:S01]  /*47d0*/  FMUL.FTZ R117, R117, R224 ;  /* 0x000000e075757220 */ /* 0x000fe20000410000 */
[----:B------:R-:W-:Y:S01]  /*47e0*/  F2FP.PACK_AB R109, R135, R138 ;  /* 0x0000008a876d723e */ /* 0x000fe200000000ff */
[--C-:B------:R-:W-:Y:S02]  /*47f0*/  FADD.FTZ R34, R13, -R126.reuse ;  /* 0x8000007e0d227221 */ /* 0x100fe40000010000 */
[----:B------:R-:W-:Y:S01]  /*4800*/  STS [R207+0x1000], R112 ;  /* 0x00100070cf007388 */ /* 0x000fe20000000800 */
[--C-:B------:R-:W-:Y:S02]  /*4810*/  FADD.FTZ R129, R24, -R126.reuse ;  /* 0x8000007e18817221 */ /* 0x100fe40000010000 */
[----:B------:R-:W1:Y:S01]  /*4820*/  MUFU.EX2 R249, R249 ;  /* 0x000000f900f97308 */ /* 0x000e620000000800 */
[--C-:B------:R-:W-:Y:S02]  /*4830*/  FADD.FTZ R222, R28, -R126.reuse ;  /* 0x8000007e1cde7221 */ /* 0x100fe40000010000 */
[--C-:B------:R-:W-:Y:S02]  /*4840*/  FADD.FTZ R131, R29, -R126.reuse ;  /* 0x8000007e1d837221 */ /* 0x100fe40000010000 */
[----:B------:R-:W-:Y:S02]  /*4850*/  FMUL.FTZ R35, R138, R35 ;  /* 0x000000238a237220 */ /* 0x000fe40000410000 */
[----:B------:R-:W-:Y:S01]  /*4860*/  FADD.FTZ R138, R25, -R126 ;  /* 0x8000007e198a7221 */ /* 0x000fe20000010000 */
[----:B------:R-:W-:Y:S01]  /*4870*/  F2FP.PACK_AB R126, R32, R117 ;  /* 0x00000075207e723e */ /* 0x000fe200000000ff */
[----:B------:R-:W-:Y:S01]  /*4880*/  FMUL.FTZ R131, R110, R131 ;  /* 0x000000836e837220 */ /* 0x000fe20000410000 */
[----:B------:R-:W-:Y:S01]  /*4890*/  F2FP.PACK_AB R32, R108, R111 ;  /* 0x0000006f6c20723e */ /* 0x000fe200000000ff */
[----:B------:R-:W-:Y:S01]  /*48a0*/  FMUL.FTZ R222, R115, R222 ;  /* 0x000000de73de7220 */ /* 0x000fe20000410000 */
[----:B----4-:R-:W-:Y:S01]  /*48b0*/  F2FP.PACK_AB R117, R122, R139 ;  /* 0x0000008b7a75723e */ /* 0x010fe200000000ff */
[----:B------:R-:W-:Y:S01]  /*48c0*/  FMUL.FTZ R35, R35, R228 ;  /* 0x000000e423237220 */ /* 0x000fe20000410000 */
[----:B------:R-:W-:Y:S01]  /*48d0*/  F2FP.PACK_AB R115, R110, R115 ;  /* 0x000000736e73723e */ /* 0x000fe200000000ff */
[----:B------:R-:W-:Y:S01]  /*48e0*/  STS [R207+0x1400], R32 ;  /* 0x00140020cf007388 */ /* 0x000fe20000000800 */
[----:B------:R-:W-:Y:S02]  /*48f0*/  FFMA.FTZ R110, -R245, R245, 1 ;  /* 0x3f800000f56e7423 */ /* 0x000fe400000101f5 */
[----:B------:R-:W-:Y:S01]  /*4900*/  FMUL.FTZ R34, R135, R34 ;  /* 0x0000002287227220 */ /* 0x000fe20000410000 */
[----:B------:R4:W-:Y:S01]  /*4910*/  STS [R218+0x1000], R109 ;  /* 0x0010006dda007388 */ /* 0x0009e20000000800 */
        /* <DEDUP_REMOVED lines=8> */
[----:B------:R-:W-:Y:S01]  /*49a0*/  FFMA.FTZ R246, -R246, R246, 1 ;  /* 0x3f800000f6f67423 */ /* 0x000fe200000101f6 */
[----:B------:R-:W-:Y:S01]  /*49b0*/  STS [R207+0x2400], R130 ;  /* 0x00240082cf007388 */ /* 0x000fe20000000800 */
[----:B------:R-:W-:Y:S01]  /*49c0*/  F2FP.PACK_AB R135, R110, R135 ;  /* 0x000000876e87723e */ /* 0x000fe200000000ff */
[--C-:B---3--:R-:W-:Y:S01]  /*49d0*/  FADD.FTZ R110, R10, -R120.reuse ;  /* 0x800000780a6e7221 */ /* 0x108fe20000010000 */
[----:B--2---:R-:W-:Y:S01]  /*49e0*/  F2FP.PACK_AB R34, R133, R136 ;  /* 0x000000888522723e */ /* 0x004fe200000000ff */
[----:B------:R2:W-:Y:S01]  /*49f0*/  STS [R218+0x2000], R33 ;  /* 0x00200021da007388 */ /* 0x0005e20000000800 */
[----:B------:R-:W-:Y:S01]  /*4a00*/  F2FP.PACK_AB R182, R183, R182 ;  /* 0x000000b6b7b6723e */ /* 0x000fe200000000ff */
[----:B------:R-:W-:Y:S01]  /*4a10*/  FMUL.FTZ R110, R111, R110 ;  /* 0x0000006e6f6e7220 */ /* 0x000fe20000410000 */
[----:B-1----:R-:W-:Y:S01]  /*4a20*/  F2FP.PACK_AB R111, R249, R118 ;  /* 0x00000076f96f723e */ /* 0x002fe200000000ff */
[----:B------:R-:W-:Y:S01]  /*4a30*/  STS [R218+0x2400], R119 ;  /* 0x00240077da007388 */ /* 0x000fe20000000800 */
[----:B------:R-:W-:Y:S02]  /*4a40*/  FMUL.FTZ R129, R129, R240 ;  /* 0x000000f081817220 */ /* 0x000fe40000410000 */
[----:B------:R-:W-:Y:S01]  /*4a50*/  FFMA.FTZ R247, -R247, R247, 1 ;  /* 0x3f800000f7f77423 */ /* 0x000fe200000101f7 */
[----:B------:R1:W-:Y:S01]  /*4a60*/  STS [R207+0x3000], R182 ;  /* 0x003000b6cf007388 */ /* 0x0003e20000000800 */
[--C-:B----4-:R-:W-:Y:S02]  /*4a70*/  FADD.FTZ R109, R15, -R120.reuse ;  /* 0x800000780f6d7221 */ /* 0x110fe40000010000 */
[----:B------:R-:W-:Y:S01]  /*4a80*/  FMUL.FTZ R138, R183, R138 ;  /* 0x0000008ab78a7220 */ /* 0x000fe20000410000 */
[----:B------:R3:W-:Y:S01]  /*4a90*/  STS [R207+0x3400], R34 ;  /* 0x00340022cf007388 */ /* 0x0007e20000000800 */
[----:B------:R-:W-:Y:S02]  /*4aa0*/  FMUL.FTZ R109, R122, R109 ;  /* 0x0000006d7a6d7220 */ /* 0x000fe40000410000 */
[----:B------:R-:W-:Y:S01]  /*4ab0*/  FMUL.FTZ R138, R138, R241 ;  /* 0x000000f18a8a7220 */ /* 0x000fe20000410000 */
[----:B------:R-:W-:Y:S01]  /*4ac0*/  STS [R218+0x3000], R115 ;  /* 0x00300073da007388 */ /* 0x000fe20000000800 */
[----:B------:R-:W-:Y:S02]  /*4ad0*/  FFMA.FTZ R243, -R243, R243, 1 ;  /* 0x3f800000f3f37423 */ /* 0x000fe400000101f3 */
[--C-:B------:R-:W-:Y:S01]  /*4ae0*/  FADD.FTZ R113, R11, -R120.reuse ;  /* 0x800000780b717221 */ /* 0x100fe20000010000 */
[----:B------:R-:W-:Y:S01]  /*4af0*/  STS [R218+0x3400], R111 ;  /* 0x0034006fda007388 */ /* 0x000fe20000000800 */
[--C-:B------:R-:W-:Y:S01]  /*4b00*/  FADD.FTZ R32, R14, -R120.reuse ;  /* 0x800000780e207221 */ /* 0x100fe20000010000 */
[----:B------:R-:W-:Y:S01]  /*4b10*/  F2FP.PACK_AB R132, R138, R129 ;  /* 0x000000818a84723e */ /* 0x000fe200000000ff */
[----:B------:R-:W-:Y:S01]  /*4b20*/  FMUL.FTZ R113, R108, R113 ;  /* 0x000000716c717220 */ /* 0x000fe20000410000 */
[----:B------:R-:W-:Y:S01]  /*4b30*/  BAR.SYNC.DEFER_BLOCKING 0x0 ;  /* 0x0000000000007b1d */ /* 0x000fe20000010000 */
[----:B------:R-:W-:Y:S02]  /*4b40*/  FFMA.FTZ R108, -R227, R227, 1 ;  /* 0x3f800000e36c7423 */ /* 0x000fe400000101e3 */
[----:B--2---:R-:W-:Y:S02]  /*4b50*/  FFMA.FTZ R33, -R226, R226, 1 ;  /* 0x3f800000e2217423 */ /* 0x004fe400000101e2 */
[----:B------:R-:W-:Y:S02]  /*4b60*/  FMUL.FTZ R108, R113, R108 ;  /* 0x0000006c716c7220 */ /* 0x000fe40000410000 */
[----:B------:R-:W-:Y:S02]  /*4b70*/  FMUL.FTZ R32, R139, R32 ;  /* 0x000000208b207220 */ /* 0x000fe40000410000 */
[----:B------:R-:W-:Y:S01]  /*4b80*/  FFMA.FTZ R113, -R230, R230, 1 ;  /* 0x3f800000e6717423 */ /* 0x000fe200000101e6 */
[----:B-1----:R-:W-:Y:S01]  /*4b90*/  SHF.L.U32 R182, R178, 0x1, RZ ;  /* 0x00000001b2b67819 */ /* 0x002fe200000006ff */
[----:B------:R-:W-:Y:S02]  /*4ba0*/  FMUL.FTZ R33, R110, R33 ;  /* 0x000000216e217220 */ /* 0x000fe40000410000 */
[----:B---3--:R-:W-:Y:S02]  /*4bb0*/  FFMA.FTZ R34, -R231, R231, 1 ;  /* 0x3f800000e7227423 */ /* 0x008fe400000101e7 */
[----:B------:R-:W-:Y:S01]  /*4bc0*/  FMUL.FTZ R32, R32, R113 ;  /* 0x0000007120207220 */ /* 0x000fe20000410000 */
[----:B------:R-:W-:Y:S01]  /*4bd0*/  F2FP.PACK_AB R108, R108, R33 ;  /* 0x000000216c6c723e */ /* 0x000fe200000000ff */
[----:B------:R-:W-:Y:S02]  /*4be0*/  FMUL.FTZ R109, R109, R34 ;  /* 0x000000226d6d7220 */ /* 0x000fe40000410000 */
[--C-:B------:R-:W-:Y:S02]  /*4bf0*/  FADD.FTZ R33, R26, -R120.reuse ;  /* 0x800000781a217221 */ /* 0x100fe40000010000 */
[--C-:B------:R-:W-:Y:S01]  /*4c00*/  FADD.FTZ R113, R30, -R120.reuse ;  /* 0x800000781e717221 */ /* 0x100fe20000010000 */
[----:B------:R-:W-:Y:S01]  /*4c10*/  F2FP.PACK_AB R109, R109, R32 ;  /* 0x000000206d6d723e */ /* 0x000fe200000000ff */
[--C-:B------:R-:W-:Y:S01]  /*4c20*/  FADD.FTZ R32, R27, -R120.reuse ;  /* 0x800000781b207221 */ /* 0x100fe20000010000 */
[----:B------:R-:W-:Y:S01]  /*4c30*/  STS [R207+0x4000], R114 ;  /* 0x00400072cf007388 */ /* 0x000fe20000000800 */
[----:B------:R-:W-:Y:S02]  /*4c40*/  FMUL.FTZ R33, R136, R33 ;  /* 0x0000002188217220 */ /* 0x000fe40000410000 */
[----:B------:R-:W-:Y:S01]  /*4c50*/  FMUL.FTZ R32, R133, R32 ;  /* 0x0000002085207220 */ /* 0x000fe20000410000 */
[----:B------:R-:W-:Y:S01]  /*4c60*/  STS [R207+0x4400], R220 ;  /* 0x004400dccf007388 */ /* 0x000fe20000000800 */
[----:B------:R-:W-:Y:S02]  /*4c70*/  FADD.FTZ R120, R31, -R120 ;  /* 0x800000781f787221 */ /* 0x000fe40000010000 */
[----:B------:R-:W-:Y:S01]  /*4c80*/  FMUL.FTZ R113, R118, R113 ;  /* 0x0000007176717220 */ /* 0x000fe20000410000 */
[----:B------:R-:W-:Y:S01]  /*4c90*/  STS [R218+0x4000], R223 ;  /* 0x004000dfda007388 */ /* 0x000fe20000000800 */
[----:B------:R-:W-:Y:S02]  /*4ca0*/  FMUL.FTZ R33, R33, R242 ;  /* 0x000000f221217220 */ /* 0x000fe40000410000 */
        /* <DEDUP_REMOVED lines=8> */
[----:B------:R-:W-:Y:S02]  /*4d30*/  SHF.L.U32 R32, R173, 0xc, RZ ;  /* 0x0000000cad207819 */ /* 0x000fe400000006ff */
        /* <DEDUP_REMOVED lines=48> */
[----:B------:R-:W-:Y:S06]  /*5040*/  BAR.SYNC.DEFER_BLOCKING 0x0 ;  /* 0x0000000000007b1d */ /* 0x000fec0000010000 */
[----:B------:R-:W-:Y:S01]  /*5050*/  SHF.L.U32 R101, R178, 0x1, RZ ;  /* 0x00000001b2657819 */ /* 0x000fe200000006ff */
[-C--:B------:R-:W-:Y:S04]  /*5060*/  HMMA.16816.F32 R44, R104, R102.reuse, R44 ;  /* 0x00000066682c723c */ /* 0x080fe8000000182c */
[----:B------:R-:W-:Y:S04]  /*5070*/  IADD3 R180, R172, R101, RZ ;  /* 0x00000065acb47210 */ /* 0x000fe80007ffe0ff */
        /* <DEDUP_REMOVED lines=24> */
[C---:B------:R-:W-:Y:S02]  /*5200*/  IMAD.SHL.U32 R9, R112.reuse, 0x40, RZ ;  /* 0x0000004070097824 */ /* 0x040fe400078e00ff */
[----:B------:R-:W-:Y:S03]  /*5210*/  IMAD.WIDE.U32 R12, R112, c[0x0][0x208], RZ ;  /* 0x00008200700c7a25 */ /* 0x000fe600078e00ff */
[----:B------:R-:W-:Y:S01]  /*5220*/  IADD3 R8, -R192, R196, -R9 ;  /* 0x000000c4c0087210 */ /* 0x000fe20007ffe909 */
[----:B------:R-:W-:Y:S01]  /*5230*/  IMAD R5, R5, c[0x0][0x208], RZ ;  /* 0x0000820005057a24 */ /* 0x000fe200078e02ff */
[C---:B------:R-:W-:Y:S02]  /*5240*/  IADD3 R7, P1, R9.reuse, R188, RZ ;  /* 0x000000bc09077210 */ /* 0x040fe40007f3e0ff */
[----:B------:R-:W-:Y:S01]  /*5250*/  LEA R4, P2, R12, R202, 0x6 ;  /* 0x000000ca0c047211 */ /* 0x000fe200078430ff */
[----:B------:R-:W-:Y:S01]  /*5260*/  IMAD R5, R112, c[0x0][0x20c], R5 ;  /* 0x0000830070057a24 */ /* 0x000fe200078e0205 */
[----:B------:R-:W-:Y:S02]  /*5270*/  ISETP.LT.OR P6, PT, R8, 0x1, P4 ;  /* 0x000000010800780c */ /* 0x000fe400027c1670 */
[----:B------:R-:W-:Y:S01]  /*5280*/  LEA.HI.X.SX32 R6, R9, R187, 0x1, P1 ;  /* 0x000000bb09067211 */ /* 0x000fe200008f0eff */
[----:B------:R-:W-:Y:S01]  /*5290*/  IMAD.IADD R5, R13, 0x1, R5 ;  /* 0x000000010d057824 */ /* 0x000fe200078e0205 */
[C---:B------:R-:W-:Y:S04]  /*52a0*/  LEA R10, P1, R7.reuse, c[0x0][0x280], 0x2 ;  /* 0x0000a000070a7a11 */ /* 0x040fe800078210ff */
[----:B------:R-:W-:Y:S02]  /*52b0*/  LEA.HI.X R5, R12, R209, R5, 0x6, P2 ;  /* 0x000000d10c057211 */ /* 0x000fe400010f3405 */
[----:B------:R-:W-:Y:S02]  /*52c0*/  LEA R12, P2, R4, c[0x0][0x1f0], 0x1 ;  /* 0x00007c00040c7a11 */ /* 0x000fe400078408ff */
[----:B------:R-:W-:Y:S01]  /*52d0*/  LEA.HI.X R11, R7, c[0x0][0x284], R6, 0x2, P1 ;  /* 0x0000a100070b7a11 */ /* 0x000fe200008f1406 */
[C---:B------:R-:W-:Y:S01]  /*52e0*/  @!P0 IMAD R6, R213.reuse, 0x40, R204 ;  /* 0x00000040d5068824 */ /* 0x040fe200078e02cc */
[----:B------:R-:W-:Y:S02]  /*52f0*/  ISETP.LT.OR P1, PT, R8, 0x21, P4 ;  /* 0x000000210800780c */ /* 0x000fe40002721670 */
[----:B------:R-:W-:Y:S01]  /*5300*/  LEA.HI.X R13, R4, c[0x0][0x1f4], R5, 0x1, P2 ;  /* 0x00007d00040d7a11 */ /* 0x000fe200010f0c05 */
[----:B------:R-:W-:Y:S01]  /*5310*/  IMAD R4, R213, 0x2000, R210 ;  /* 0x00002000d5047824 */ /* 0x000fe200078e02d2 */
[----:B------:R-:W-:Y:S01]  /*5320*/  IADD3 R8, P2, R12, UR12, RZ ;  /* 0x0000000c0c087c10 */ /* 0x000fe2000ff5e0ff */
[----:B------:R-:W-:Y:S03]  /*5330*/  @!P0 IMAD.SHL.U32 R5, R6, 0x4, RZ ;  /* 0x0000000406058824 */ /* 0x000fe600078e00ff */
[----:B------:R-:W-:Y:S01]  /*5340*/  @!PT LDS RZ, [RZ] ;  /* 0x00000000fffff984 */ /* 0x000fe20000000800 */
[----:B------:R-:W-:Y:S01]  /*5350*/  @!PT LDS RZ, [RZ] ;  /* 0x00000000fffff984 */ /* 0x000fe20000000800 */
[----:B------:R-:W-:Y:S01]  /*5360*/  @!PT LDS RZ, [RZ] ;  /* 0x00000000fffff984 */ /* 0x000fe20000000800 */
[----:B------:R1:W-:Y:S01]  /*5370*/  LDGSTS.E.BYPASS.LTC128B.128 [R4], [R12.64], !P6 ;  /* 0x000000000c047fae */ /* 0x0003e2000f101d4a */
[----:B------:R-:W-:Y:S05]  /*5380*/  IADD3.X R9, R13, UR9, RZ, P2, !PT ;  /* 0x000000090d097c10 */ /* 0x000fea00097fe4ff */
[----:B------:R1:W-:Y:S06]  /*5390*/  LDGSTS.E.BYPASS.LTC128B.128 [R4+0x1000], [R8.64], !P1 ;  /* 0x0100000008047fae */ /* 0x0003ec000c901d4a */
[----:B------:R1:W-:Y:S02]  /*53a0*/  @!P0 LDGSTS.E.BYPASS.LTC128B.128 [R5+0xc280], [R10.64] ;  /* 0x0c2800000a058fae */ /* 0x0003e4000b901d4a */
.L_x_414:
[-C--:B-1-34-:R-:W-:Y:S01]  /*53b0*/  HMMA.16816.F32 R4, R32, R100.reuse, RZ ;  /* 0x000000642004723c */ /* 0x09afe200000018ff */
[----:B------:R-:W-:Y:S02]  /*53c0*/  LDSM.16.MT88.4 R24, [R174+0x1000] ;  /* 0x00100000ae18783b */ /* 0x000fe40000004200 */
[C---:B------:R-:W-:Y:S01]  /*53d0*/  ISETP.GE.AND P6, PT, R212.reuse, 0x1, PT ;  /* 0x00000001d400780c */ /* 0x040fe20003fc6270 */
[C---:B------:R-:W-:Y:S01]  /*53e0*/  IMAD.IADD R113, R179.reuse, 0x1, R182 ;  /* 0x00000001b3717824 */ /* 0x040fe200078e02b6 */
[----:B------:R-:W0:Y:S01]  /*53f0*/  LDGDEPBAR ;  /* 0x00000000000079af */ /* 0x000e220000000000 */
[----:B------:R-:W-:Y:S01]  /*5400*/  IMAD.IADD R112, R179, 0x1, R180 ;  /* 0x00000001b3707824 */ /* 0x000fe200078e02b4 */
[C---:B------:R-:W-:Y:S01]  /*5410*/  ISETP.GE.AND P2, PT, R213.reuse, 0x1, PT ;  /* 0x00000001d500780c */ /* 0x040fe20003f46270 */
[C---:B------:R-:W-:Y:S01]  /*5420*/  HMMA.16816.F32 R8, R104.reuse, R100, RZ ;  /* 0x000000646808723c */ /* 0x040fe200000018ff */
[----:B------:R-:W1:Y:S03]  /*5430*/  LDSM.16.M88.4 R20, [R113+0x10480] ;  /* 0x010480007114783b */ /* 0x000e660000000200 */
[----:B------:R-:W-:Y:S01]  /*5440*/  IADD3 R212, R212, 0x1, RZ ;  /* 0x00000001d4d47810 */ /* 0x000fe20007ffe0ff */
[----:B------:R-:W2:Y:S01]  /*5450*/  LDSM.16.M88.4 R28, [R113+0x11480] ;  /* 0x01148000711c783b */ /* 0x000ea20000000200 */
[----:B------:R-:W-:Y:S02]  /*5460*/  IADD3 R213, R213, 0x1, RZ ;  /* 0x00000001d5d57810 */ /* 0x000fe40007ffe0ff */
[-C--:B------:R-:W-:Y:S01]  /*5470*/  HMMA.16816.F32 R12, R104, R102.reuse, RZ ;  /* 0x00000066680c723c */ /* 0x080fe200000018ff */
[----:B------:R-:W-:Y:S03]  /*5480*/  LDSM.16.M88.4 R104, [R112+0x11480] ;  /* 0x011480007068783b */ /* 0x000fe60000000200 */
[----:B------:R-:W-:Y:S02]  /*5490*/  SEL R212, R212, RZ, !P6 ;  /* 0x000000ffd4d47207 */ /* 0x000fe40007000000 */
[----:B------:R-:W-:Y:S02]  /*54a0*/  SEL R213, R213, RZ, !P2 ;  /* 0x000000ffd5d57207 */ /* 0x000fe40005000000 */
[----:B------:R-:W-:Y:S01]  /*54b0*/  HMMA.16816.F32 R16, R32, R102, RZ ;  /* 0x000000662010723c */ /* 0x000fe200000018ff */
[----:B------:R-:W-:Y:S04]  /*54c0*/  LDSM.16.MT88.4 R100, [R174+0x1800] ;  /* 0x00180000ae64783b */ /* 0x000fe80000004200 */
        /* <DEDUP_REMOVED lines=41> */
[----:B------:R-:W-:Y:S02]  /*5760*/  IADD3 R20, P1, R21, R185, RZ ;  /* 0x000000b915147210 */ /* 0x000fe40007f3e0ff */
[----:B------:R-:W-:Y:S01]  /*5770*/  IADD3 R193, R193, 0x1, RZ ;  /* 0x00000001c1c17810 */ /* 0x000fe20007ffe0ff */
[C---:B------:R-:W-:Y:S04]  /*5780*/  HMMA.16816.F32 R8, R104.reuse, R100, R8 ;  /* 0x000000646808723c */ /* 0x040fe80000001808 */
[----:B------:R-:W-:Y:S02]  /*5790*/  LEA.HI.X.SX32 R21, R21, R184, 0x1, P1 ;  /* 0x000000b815157211 */ /* 0x000fe400008f0eff */
[C---:B------:R-:W-:Y:S02]  /*57a0*/  LEA R108, P1, R20.reuse, c[0x0][0x220], 0x2 ;  /* 0x00008800146c7a11 */ /* 0x040fe400078210ff */
[-C--:B------:R-:W-:Y:S01]  /*57b0*/  HMMA.16816.F32 R12, R104, R102.reuse, R12 ;  /* 0x00000066680c723c */ /* 0x080fe2000000180c */
[----:B------:R-:W-:Y:S03]  /*57c0*/  LDSM.16.MT88.4 R104, [R136+0x4880] ;  /* 0x004880008868783b */ /* 0x000fe60000004200 */
[----:B------:R-:W-:Y:S02]  /*57d0*/  LEA.HI.X R109, R20, c[0x0][0x224], R21, 0x2, P1 ;  /* 0x00008900146d7a11 */ /* 0x000fe400008f1415 */
[----:B------:R-:W1:Y:S01]  /*57e0*/  LDSM.16.MT88.4 R20, [R175+0x10480] ;  /* 0x01048000af14783b */ /* 0x000e620000004200 */
[C---:B------:R-:W-:Y:S01]  /*57f0*/  ISETP.GE.AND P1, PT, R173.reuse, 0x1, PT ;  /* 0x00000001ad00780c */ /* 0x040fe20003f26270 */
[----:B------:R-:W-:Y:S02]  /*5800*/  HMMA.16816.F32 R16, R32, R102, R16 ;  /* 0x000000662010723c */ /* 0x000fe40000001810 */
[----:B------:R-:W-:Y:S02]  /*5810*/  RED.E.ADD.F32.FTZ.RN.STRONG.GPU [R108.64], R4 ;  /* 0x000000046c00798e */ /* 0x000fe4000c10e78a */
[----:B------:R-:W-:Y:S02]  /*5820*/  IADD3 R173, R173, 0x1, RZ ;  /* 0x00000001adad7810 */ /* 0x000fe40007ffe0ff */
[----:B------:R-:W-:Y:S02]  /*5830*/  RED.E.ADD.F32.FTZ.RN.STRONG.GPU [R108.64+0x400], R5 ;  /* 0x000400056c00798e */ /* 0x000fe4000c10e78a */
[----:B------:R-:W-:Y:S02]  /*5840*/  SEL R173, R173, RZ, !P1 ;  /* 0x000000ffadad7207 */ /* 0x000fe40004800000 */
[----:B------:R-:W-:Y:S01]  /*5850*/  RED.E.ADD.F32.FTZ.RN.STRONG.GPU [R108.64+0x800], R6 ;  /* 0x000800066c00798e */ /* 0x000fe2000c10e78a */
[----:B------:R-:W-:Y:S03]  /*5860*/  ISETP.GE.AND P1, PT, R193, R194, PT ;  /* 0x000000c2c100720c */ /* 0x000fe60003f26270 */
        /* <DEDUP_REMOVED lines=91> */
.L_x_394:
        /* <DEDUP_REMOVED lines=20> */
[----:B-1----:R-:W-:Y:S02]  /*5f60*/  SHF.R.S32.HI R4, RZ, 0x1f, R2 ;  /* 0x0000001fff047819 */ /* 0x002fe40000011402 */
        /* <DEDUP_REMOVED lines=96> */
[----:B--2---:R-:W-:-:S04]  /*6570*/  IADD3 R33, -R33, R2, RZ ;  /* 0x0000000221217210 */ /* 0x004fc80007ffe1ff */
.L_x_417:
[----:B---3--:R-:W-:Y:S01]  /*6580*/  LEA.HI R2, R3, R0, RZ, 0x3 ;  /* 0x0000000003027211 */ /* 0x008fe200078f18ff */
[----:B-----5:R-:W-:Y:S01]  /*6590*/  IMAD.IADD R37, R33, 0x1, -R198 ;  /* 0x0000000121257824 */ /* 0x020fe200078e0ac6 */
[----:B------:R-:W-:Y:S01]  /*65a0*/  SHF.R.S32.HI R36, RZ, 0x1f, R197 ;  /* 0x0000001fff247819 */ /* 0x000fe200000114c5 */
[----:B------:R-:W-:Y:S01]  /*65b0*/  BSSY B0, `(.L_x_418) ;  /* 0x0000032000007945 */ /* 0x000fe20003800000 */
[----:B------:R-:W-:-:S02]  /*65c0*/  LOP3.LUT R5, R2, 0x1ffffff8, RZ, 0xc0, !PT ;  /* 0x1ffffff802057812 */ /* 0x000fc400078ec0ff */
[----:B------:R-:W-:Y:S02]  /*65d0*/  SHF.R.S32.HI R2, RZ, 0x3, R2 ;  /* 0x00000003ff027819 */ /* 0x000fe40000011402 */
[----:B------:R-:W-:Y:S01]  /*65e0*/  IMNMX R37, R37, 0x80, PT ;  /* 0x0000008025257817 */ /* 0x000fe20003800200 */
[----:B------:R-:W-:Y:S01]  /*65f0*/  IMAD.IADD R40, R0, 0x1, -R5 ;  /* 0x0000000100287824 */ /* 0x000fe200078e0a05 */
[----:B------:R-:W-:Y:S01]  /*6600*/  LEA.HI R0, R3, R0, RZ, 0x6 ;  /* 0x0000000003007211 */ /* 0x000fe200078f30ff */
[----:B------:R-:W-:Y:S01]  /*6610*/  IMAD.SHL.U32 R5, R2, 0x40, RZ ;  /* 0x0000004002057824 */ /* 0x000fe200078e00ff */
[----:B------:R-:W1:Y:S01]  /*6620*/  S2R R3, SR_CTAID.Y ;  /* 0x0000000000037919 */ /* 0x000e620000002600 */
[----:B------:R-:W-:Y:S01]  /*6630*/  IMAD.SHL.U32 R40, R40, 0x8, RZ ;  /* 0x0000000828287824 */ /* 0x000fe200078e00ff */
[----:B------:R-:W-:Y:S01]  /*6640*/  IADD3 R44, P0, R2, R38, RZ ;  /* 0x00000026022c7210 */ /* 0x000fe20007f1e0ff */
[----:B------:R-:W-:Y:S01]  /*6650*/  IMAD.SHL.U32 R0, R0, 0x8, RZ ;  /* 0x0000000800007824 */ /* 0x000fe200078e00ff */
[----:B------:R-:W-:-:S02]  /*6660*/  LOP3.LUT R5, R5, 0x1c0, RZ, 0xc0, !PT ;  /* 0x000001c005057812 */ /* 0x000fc400078ec0ff */
[----:B------:R-:W-:Y:S02]  /*6670*/  ISETP.GE.AND P3, PT, R2, R37, PT ;  /* 0x000000250200720c */ /* 0x000fe40003f66270 */
[--C-:B------:R-:W-:Y:S02]  /*6680*/  LOP3.LUT R4, R5, 0x38, R40.reuse, 0xf8, !PT ;  /* 0x0000003805047812 */ /* 0x100fe400078ef828 */
[----:B------:R-:W-:Y:S02]  /*6690*/  SHF.R.U32.HI R5, RZ, 0x3, R5 ;  /* 0x00000003ff057819 */ /* 0x000fe40000011605 */
[----:B------:R-:W-:Y:S02]  /*66a0*/  SHF.R.S32.HI R41, RZ, 0x1f, R40 ;  /* 0x0000001fff297819 */ /* 0x000fe40000011428 */
[----:B------:R-:W-:Y:S02]  /*66b0*/  LOP3.LUT R5, R4, R5, RZ, 0x3c, !PT ;  /* 0x0000000504057212 */ /* 0x000fe400078e3cff */
[----:B------:R-:W-:-:S02]  /*66c0*/  LEA.HI.X.SX32 R45, R2, R39, 0x1, P0 ;  /* 0x00000027022d7211 */ /* 0x000fc400000f0eff */
[----:B------:R-:W-:Y:S02]  /*66d0*/  LOP3.LUT R0, R5, 0x7ffffe00, R0, 0xf8, !PT ;  /* 0x7ffffe0005007812 */ /* 0x000fe400078ef800 */
[----:B------:R-:W-:Y:S01]  /*66e0*/  ISETP.GE.OR P0, PT, R40, c[0x0][0x324], P3 ;  /* 0x0000c90028007a0c */ /* 0x000fe20001f06670 */
[----:B------:R-:W-:Y:S01]  /*66f0*/  IMAD.WIDE R44, R191, 0x80, R44 ;  /* 0x00000080bf2c7825 */ /* 0x000fe200078e022c */
[----:B------:R-:W-:Y:S02]  /*6700*/  SEL R36, R36, RZ, !P1 ;  /* 0x000000ff24247207 */ /* 0x000fe40004800000 */
[----:B------:R-:W-:Y:S01]  /*6710*/  SEL R197, R197, RZ, !P1 ;  /* 0x000000ffc5c57207 */ /* 0x000fe20004800000 */
[----:B------:R-:W-:Y:S01]  /*6720*/  IMAD.SHL.U32 R32, R0, 0x2, RZ ;  /* 0x0000000200207824 */ /* 0x000fe200078e00ff */
[----:B-1----:R-:W-:Y:S01]  /*6730*/  SHF.R.S32.HI R0, RZ, 0x1f, R3 ;  /* 0x0000001fff007819 */ /* 0x002fe20000011403 */
[----:B------:R-:W-:-:S03]  /*6740*/  IMAD.WIDE.U32 R42, R3, c[0x0][0x338], R40 ;  /* 0x0000ce00032a7a25 */ /* 0x000fc600078e0028 */
[----:B------:R1:W2:Y:S01]  /*6750*/  LDS.128 R28, [R32+0x5080] ;  /* 0x00508000201c7984 */ /* 0x0002a20000000c00 */
[----:B------:R-:W-:-:S03]  /*6760*/  IMAD R34, R0, c[0x0][0x338], RZ ;  /* 0x0000ce0000227a24 */ /* 0x000fc600078e02ff */
[----:B------:R1:W3:Y:S01]  /*6770*/  LDS.128 R24, [R32+0x6080] ;  /* 0x0060800020187984 */ /* 0x0002e20000000c00 */
[----:B------:R-:W-:Y:S02]  /*6780*/  IMAD R33, R3, c[0x0][0x33c], R34 ;  /* 0x0000cf0003217a24 */ /* 0x000fe400078e0222 */
[----:B------:R-:W-:Y:S01]  /*6790*/  IMAD R34, R36, c[0x0][0x340], RZ ;  /* 0x0000d00024227a24 */ /* 0x000fe200078e02ff */
[----:B------:R1:W4:Y:S01]  /*67a0*/  LDS.128 R20, [R32+0x7080] ;  /* 0x0070800020147984 */ /* 0x0003220000000c00 */
[----:B------:R-:W-:Y:S02]  /*67b0*/  IMAD.IADD R43, R43, 0x1, R33 ;  /* 0x000000012b2b7824 */ /* 0x000fe400078e0221 */
[C---:B------:R-:W-:Y:S01]  /*67c0*/  IMAD R33, R197.reuse, c[0x0][0x344], R34 ;  /* 0x0000d100c5217a24 */ /* 0x040fe200078e0222 */
[----:B------:R1:W1:Y:S01]  /*67d0*/  LDS.128 R16, [R32+0x80] ;  /* 0x0000800020107984 */ /* 0x0002620000000c00 */
[----:B------:R-:W-:-:S03]  /*67e0*/  IMAD.WIDE.U32 R42, R197, c[0x0][0x340], R42 ;  /* 0x0000d000c52a7a25 */ /* 0x000fc600078e002a */
[----:B------:R1:W1:Y:S01]  /*67f0*/  LDS.128 R12, [R32+0x1080] ;  /* 0x00108000200c7984 */ /* 0x0002620000000c00 */
[----:B------:R-:W-:-:S03]  /*6800*/  IMAD.IADD R47, R43, 0x1, R33 ;  /* 0x000000012b2f7824 */ /* 0x000fc600078e0221 */
        /* <DEDUP_REMOVED lines=12> */
.L_x_419:
[----:B------:R-:W-:Y:S05]  /*68d0*/  BSYNC B0 ;  /* 0x0000000000007941 */ /* 0x000fea0003800000 */
.L_x_418:
        /* <DEDUP_REMOVED lines=16> */
.L_x_421:
[----:B------:R-:W-:Y:S05]  /*69e0*/  BSYNC B0 ;  /* 0x0000000000007941 */ /* 0x000fea0003800000 */
.L_x_420:
        /* <DEDUP_REMOVED lines=16> */
.L_x_423:
[----:B------:R-:W-:Y:S05]  /*6af0*/  BSYNC B0 ;  /* 0x0000000000007941 */ /* 0x000fea0003800000 */
.L_x_422:
        /* <DEDUP_REMOVED lines=16> */
.L_x_425:
[----:B------:R-:W-:Y:S05]  /*6c00*/  BSYNC B0 ;  /* 0x0000000000007941 */ /* 0x000fea0003800000 */
.L_x_424:
        /* <DEDUP_REMOVED lines=19> */
.L_x_427:
[----:B------:R-:W-:Y:S05]  /*6d40*/  BSYNC B0 ;  /* 0x0000000000007941 */ /* 0x000fea0003800000 */
.L_x_426:
        /* <DEDUP_REMOVED lines=14> */
.L_x_429:
[----:B------:R-:W-:Y:S05]  /*6e30*/  BSYNC B0 ;  /* 0x0000000000007941 */ /* 0x000fea0003800000 */
.L_x_428:
        /* <DEDUP_REMOVED lines=14> */
.L_x_431:
[----:B------:R-:W-:Y:S05]  /*6f20*/  BSYNC B0 ;  /* 0x0000000000007941 */ /* 0x000fea0003800000 */
.L_x_430:
        /* <DEDUP_REMOVED lines=14> */
.L_x_416:
[----:B------:R-:W-:Y:S01]  /*7010*/  ISETP.NE.U32.AND P0, PT, RZ, c[0x0][0x360], PT ;  /* 0x0000d800ff007a0c */ /* 0x000fe20003f05070 */
[----:B------:R-:W-:Y:S01]  /*7020*/  IMAD.MOV.U32 R0, RZ, RZ, 0x4 ;  /* 0x00000004ff007424 */ /* 0x000fe200078e00ff */
[----:B------:R-:W-:Y:S02]  /*7030*/  ISETP.NE.U32.AND P1, PT, RZ, c[0x0][0x358], PT ;  /* 0x0000d600ff007a0c */ /* 0x000fe40003f25070 */
[----:B------:R-:W-:Y:S01]  /*7040*/  ISETP.NE.AND.EX P0, PT, RZ, c[0x0][0x364], PT, P0 ;  /* 0x0000d900ff007a0c */ /* 0x000fe20003f05300 */
[----:B-1----:R-:W-:Y:S01]  /*7050*/  IMAD.WIDE R4, R197, R0, c[0x0][0x358] ;  /* 0x0000d600c5047625 */ /* 0x002fe200078e0200 */
[----:B------:R-:W-:-:S03]  /*7060*/  ISETP.NE.AND.EX P1, PT, RZ, c[0x0][0x35c], PT, P1 ;  /* 0x0000d700ff007a0c */ /* 0x000fc60003f25310 */
[----:B------:R-:W-:-:S08]  /*7070*/  IMAD.MOV.U32 R11, RZ, RZ, c[0x0][0x2f0] ;  /* 0x0000bc00ff0b7624 */ /* 0x000fd000078e00ff */
[----:B------:R-:W-:Y:S02]  /*7080*/  @P0 IMAD.WIDE R6, R197, R0, c[0x0][0x360] ;  /* 0x0000d800c5060625 */ /* 0x000fe400078e0200 */
[----:B------:R-:W2:Y:S04]  /*7090*/  @P1 LDG.E R3, [R4.64] ;  /* 0x0000000a04031981 */ /* 0x000ea8000c1e1900 */
[----:B------:R1:W5:Y:S01]  /*70a0*/  @P0 LDG.E R11, [R6.64] ;  /* 0x0000000a060b0981 */ /* 0x000362000c1e1900 */
[----:B------:R-:W-:Y:S02]  /*70b0*/  CS2R R12, SRZ ;  /* 0x00000000000c7805 */ /* 0x000fe4000001ff00 */
[--C-:B--2---:R-:W-:Y:S01]  /*70c0*/  @P1 SHF.R.S32.HI R13, RZ, 0x1f, R3.reuse ;  /* 0x0000001fff0d1819 */ /* 0x104fe20000011403 */
[----:B------:R-:W-:Y:S01]  /*70d0*/  @P1 IMAD.MOV.U32 R12, RZ, RZ, R3 ;  /* 0x000000ffff0c1224 */ /* 0x000fe200078e0003 */
[----:B------:R-:W-:Y:S05]  /*70e0*/  @P0 BRA `(.L_x_432) ;  /* 0x0000004000000947 */ /* 0x000fea0003800000 */
[----:B-1----:R-:W-:Y:S05]  /*70f0*/  @!P1 BRA `(.L_x_432) ;  /* 0x0000003000009947 */ /* 0x002fea0003800000 */
[----:B-----5:R-:W2:Y:S04]  /*7100*/  LDG.E R11, [R4.64] ;  /* 0x0000000a040b7981 */ /* 0x020ea8000c1e1900 */
[----:B------:R-:W2:Y:S02]  /*7110*/  LDG.E R0, [R4.64+0x4] ;  /* 0x0000040a04007981 */ /* 0x000ea4000c1e1900 */
[----:B--2---:R-:W-:-:S04]  /*7120*/  IADD3 R11, -R11, R0, RZ ;  /* 0x000000000b0b7210 */ /* 0x004fc80007ffe1ff */
.L_x_432:
[----:B-1----:R-:W1:Y:S01]  /*7130*/  S2R R5, SR_TID.X ;  /* 0x0000000000057919 */ /* 0x002e620000002100 */
[----:B-----5:R-:W-:Y:S01]  /*7140*/  IMAD.IADD R198, R11, 0x1, -R198 ;  /* 0x000000010bc67824 */ /* 0x020fe200078e0ac6 */
[----:B------:R-:W-:Y:S01]  /*7150*/  SHF.R.S32.HI R4, RZ, 0x1f, R197 ;  /* 0x0000001fff047819 */ /* 0x000fe200000114c5 */
[----:B------:R-:W-:Y:S01]  /*7160*/  BSSY B0, `(.L_x_433) ;  /* 0x0000022000007945 */ /* 0x000fe20003800000 */
[----:B------:R-:W2:Y:S01]  /*7170*/  S2R R2, SR_CTAID.Y ;  /* 0x0000000000027919 */ /* 0x000ea20000002600 */
[----:B------:R-:W-:-:S02]  /*7180*/  SEL R197, R197, RZ, !P1 ;  /* 0x000000ffc5c57207 */ /* 0x000fc40004800000 */
[----:B------:R-:W-:-:S05]  /*7190*/  SEL R4, R4, RZ, !P1 ;  /* 0x000000ff04047207 */ /* 0x000fca0004800000 */
[----:B------:R-:W-:-:S04]  /*71a0*/  IMAD R10, R4, c[0x0][0x310], RZ ;  /* 0x0000c400040a7a24 */ /* 0x000fc800078e02ff */
[----:B------:R-:W-:Y:S01]  /*71b0*/  IMAD R15, R197, c[0x0][0x314], R10 ;  /* 0x0000c500c50f7a24 */ /* 0x000fe200078e020a */
[----:B-1----:R-:W-:-:S04]  /*71c0*/  SHF.R.S32.HI R0, RZ, 0x1f, R5 ;  /* 0x0000001fff007819 */ /* 0x002fc80000011405 */
[----:B------:R-:W-:Y:S02]  /*71d0*/  LEA.HI R3, R0, R5, RZ, 0x3 ;  /* 0x0000000500037211 */ /* 0x000fe400078f18ff */
[----:B--2---:R-:W-:Y:S02]  /*71e0*/  SHF.R.S32.HI R0, RZ, 0x1f, R2 ;  /* 0x0000001fff007819 */ /* 0x004fe40000011402 */
[----:B------:R-:W-:Y:S02]  /*71f0*/  LOP3.LUT R6, R3, 0x1ffffff8, RZ, 0xc0, !PT ;  /* 0x1ffffff803067812 */ /* 0x000fe400078ec0ff */
[----:B------:R-:W-:-:S03]  /*7200*/  SHF.R.S32.HI R3, RZ, 0x3, R3 ;  /* 0x00000003ff037819 */ /* 0x000fc60000011403 */
[----:B------:R-:W-:Y:S01]  /*7210*/  IMAD.IADD R6, R5, 0x1, -R6 ;  /* 0x0000000105067824 */ /* 0x000fe200078e0a06 */
[C---:B------:R-:W-:Y:S01]  /*7220*/  IADD3 R12, P0, R3.reuse, R12, RZ ;  /* 0x0000000c030c7210 */ /* 0x040fe20007f1e0ff */
[----:B------:R-:W-:Y:S01]  /*7230*/  IMAD R5, R0, c[0x0][0x308], RZ ;  /* 0x0000c20000057a24 */ /* 0x000fe200078e02ff */
[C---:B------:R-:W-:Y:S01]  /*7240*/  ISETP.GE.AND P3, PT, R3.reuse, R198, PT ;  /* 0x000000c60300720c */ /* 0x040fe20003f66270 */
[----:B------:R-:W-:Y:S01]  /*7250*/  IMAD.SHL.U32 R6, R6, 0x8, RZ ;  /* 0x0000000806067824 */ /* 0x000fe200078e00ff */
[----:B------:R-:W-:Y:S01]  /*7260*/  LEA.HI.X.SX32 R13, R3, R13, 0x1, P0 ;  /* 0x0000000d030d7211 */ /* 0x000fe200000f0eff */
[----:B------:R-:W-:-:S03]  /*7270*/  IMAD R5, R2, c[0x0][0x30c], R5 ;  /* 0x0000c30002057a24 */ /* 0x000fc600078e0205 */
[----:B------:R-:W-:Y:S01]  /*7280*/  SHF.R.S32.HI R7, RZ, 0x1f, R6 ;  /* 0x0000001fff077819 */ /* 0x000fe20000011406 */
[----:B------:R-:W-:Y:S01]  /*7290*/  IMAD.WIDE R12, R191, 0x80, R12 ;  /* 0x00000080bf0c7825 */ /* 0x000fe200078e020c */
[----:B------:R-:W-:-:S03]  /*72a0*/  ISETP.GE.OR P0, PT, R6, c[0x0][0x2f4], P3 ;  /* 0x0000bd0006007a0c */ /* 0x000fc60001f06670 */
[----:B------:R-:W-:-:S04]  /*72b0*/  IMAD.WIDE.U32 R8, R2, c[0x0][0x308], R6 ;  /* 0x0000c20002087a25 */ /* 0x000fc800078e0006 */
[----:B------:R-:W-:-:S04]  /*72c0*/  IMAD.IADD R9, R9, 0x1, R5 ;  /* 0x0000000109097824 */ /* 0x000fc800078e0205 */
        /* <DEDUP_REMOVED lines=11> */
.L_x_434:
[----:B------:R-:W-:Y:S05]  /*7380*/  BSYNC B0 ;  /* 0x0000000000007941 */ /* 0x000fea0003800000 */
.L_x_433:
        /* <DEDUP_REMOVED lines=16> */
.L_x_436:
[----:B------:R-:W-:Y:S05]  /*7490*/  BSYNC B0 ;  /* 0x0000000000007941 */ /* 0x000fea0003800000 */
.L_x_435:
        /* <DEDUP_REMOVED lines=16> */
.L_x_438:
[----:B------:R-:W-:Y:S05]  /*75a0*/  BSYNC B0 ;  /* 0x0000000000007941 */ /* 0x000fea0003800000 */
.L_x_437:
[----:B------:R-:W-:Y:S01]  /*75b0*/  IADD3 R3, R3, 0x60, RZ ;  /* 0x0000006003037810 */ /* 0x000fe20007ffe0ff */
[----:B------:R-:W-:Y:S03]  /*75c0*/  BSSY B0, `(.L_x_439) ;  /* 0x000000e000007945 */ /* 0x000fe60003800000 */
[----:B------:R-:W-:-:S04]  /*75d0*/  ISETP.GE.AND P0, PT, R3, R198, PT ;  /* 0x000000c60300720c */ /* 0x000fc80003f06270 */
[----:B------:R-:W-:-:S13]  /*75e0*/  ISETP.GE.OR P4, PT, R6, c[0x0][0x2f4], P0 ;  /* 0x0000bd0006007a0c */ /* 0x000fda0000786670 */
[----:B------:R-:W-:Y:S05]  /*75f0*/  @P4 BRA `(.L_x_440) ;  /* 0x000000a000004947 */ /* 0x000fea0003800000 */
[----:B-1----:R-:W-:Y:S02]  /*7600*/  IADD3 R8, P4, R12, 0x60, RZ ;  /* 0x000000600c087810 */ /* 0x002fe40007f9e0ff */
[----:B------:R-:W-:Y:S02]  /*7610*/  MOV R11, R15 ;  /* 0x0000000f000b7202 */ /* 0x000fe40000000f00 */
[----:B------:R-:W-:-:S03]  /*7620*/  IADD3.X R3, RZ, R13, RZ, P4, !PT ;  /* 0x0000000dff037210 */ /* 0x000fc600027fe4ff */
[----:B------:R-:W-:-:S04]  /*7630*/  IMAD.WIDE.U32 R10, R8, c[0x0][0x300], R10 ;  /* 0x0000c000080a7a25 */ /* 0x000fc800078e000a */
[----:B------:R-:W-:-:S04]  /*7640*/  IMAD R3, R3, c[0x0][0x300], RZ ;  /* 0x0000c00003037a24 */ /* 0x000fc800078e02ff */
[----:B------:R-:W-:Y:S01]  /*7650*/  IMAD R3, R8, c[0x0][0x304], R3 ;  /* 0x0000c10008037a24 */ /* 0x000fe200078e0203 */
[----:B------:R-:W-:-:S04]  /*7660*/  LEA R8, P4, R10, c[0x0][0x2e8], 0x1 ;  /* 0x0000ba000a087a11 */ /* 0x000fc800078808ff */
[----:B------:R-:W-:-:S04]  /*7670*/  IADD3 R3, R11, R3, RZ ;  /* 0x000000030b037210 */ /* 0x000fc80007ffe0ff */
[----:B------:R-:W-:-:S05]  /*7680*/  LEA.HI.X R9, R10, c[0x0][0x2ec], R3, 0x1, P4 ;  /* 0x0000bb000a097a11 */ /* 0x000fca00020f0c03 */
[----:B------:R1:W-:Y:S02]  /*7690*/  STG.E.128 [R8.64], RZ ;  /* 0x000000ff08007986 */ /* 0x0003e4000c101d0a */
.L_x_440:
[----:B------:R-:W-:Y:S05]  /*76a0*/  BSYNC B0 ;  /* 0x0000000000007941 */ /* 0x000fea0003800000 */
.L_x_439:
        /* <DEDUP_REMOVED lines=20> */
.L_x_442:
[----:B------:R-:W-:Y:S05]  /*77f0*/  BSYNC B0 ;  /* 0x0000000000007941 */ /* 0x000fea0003800000 */
.L_x_441:
        /* <DEDUP_REMOVED lines=14> */
.L_x_444:
[----:B------:R-:W-:Y:S05]  /*78e0*/  BSYNC B0 ;  /* 0x0000000000007941 */ /* 0x000fea0003800000 */
.L_x_443:
        /* <DEDUP_REMOVED lines=14> */
.L_x_446:
[----:B------:R-:W-:Y:S05]  /*79d0*/  BSYNC B0 ;  /* 0x0000000000007941 */ /* 0x000fea0003800000 */
.L_x_445:
        /* <DEDUP_REMOVED lines=13> */
.L_x_447:
        /* <DEDUP_REMOVED lines=13> */
.L_x_5621:


//--------------------- .text._ZN7cutlass13device_kernelIN5flash19enable_sm80_to_sm89INS1_16FlashAttnBwdSm80INS1_25CollectiveMainloopBwdSm80ILi2ELi2EN4cute5tupleIJNS5_1CILi64EEENS7_ILi128EEES8_EEENS_6half_tEfNS_4arch4Sm80ELb0ELb1ELb1ELb1ELb1ELb0ELb0ELb0ELi2ELi2ELi4ELi2ELb1EEENS1_21CollectiveEpilogueBwdISA_SB_SD_Li256ELb1ELb0ELi2EEENS1_19SingleTileSchedulerILb1ELb0ELb0ELi128EEEEEEEEEvNT_6ParamsE --------------------------
	.section	.text._ZN7cutlass13device_kernelIN5flash19enable_sm80_to_sm89INS1_16FlashAttnBwdSm80INS1_25CollectiveMainloopBwdSm80ILi2ELi2EN4cute5tupleIJNS5_1CILi64EEENS7_ILi128EEES8_EEENS_6half_tEfNS_4arch4Sm80ELb0ELb1ELb1ELb1ELb1ELb0ELb0ELb0ELi2ELi2ELi4ELi2ELb1EEENS1_21CollectiveEpilogueBwdISA_SB_SD_Li256ELb1ELb0ELi2EEENS1_19SingleTileSchedulerILb1ELb0ELb0ELi128EEEEEEEEEvNT_6ParamsE,"ax",@progbits
	.sectioninfo	@"SHI_REGISTERS=255"
	.align	128
.text._ZN7cutlass13device_kernelIN5flash19enable_sm80_to_sm89INS1_16FlashAttnBwdSm80INS1_25CollectiveMainloopBwdSm80ILi2ELi2EN4cute5tupleIJNS5_1CILi64EEENS7_ILi128EEES8_EEENS_6half_tEfNS_4arch4Sm80ELb0ELb1ELb1ELb1ELb1ELb0ELb0ELb0ELi2ELi2ELi4ELi2ELb1EEENS1_21CollectiveEpilogueBwdISA_SB_SD_Li256ELb1ELb0ELi2EEENS1_19SingleTileSchedulerILb1ELb0ELb0ELi128EEEEEEEEEvNT_6ParamsE:
        .type           _ZN7cutlass13device_kernelIN5flash19enable_sm80_to_sm89INS1_16FlashAttnBwdSm80INS1_25CollectiveMainloopBwdSm80ILi2ELi2EN4cute5tupleIJNS5_1CILi64EEENS7_ILi128EEES8_EEENS_6half_tEfNS_4arch4Sm80ELb0ELb1ELb1ELb1ELb1ELb0ELb0ELb0ELi2ELi2ELi4ELi2ELb1EEENS1_21CollectiveEpilogueBwdISA_SB_SD_Li256ELb1ELb0ELi2EEENS1_19SingleTileSchedulerILb1ELb0ELb0ELi128EEEEEEEEEvNT_6ParamsE,@function
        .size           _ZN7cutlass13device_kernelIN5flash19enable_sm80_to_sm89INS1_16FlashAttnBwdSm80INS1_25CollectiveMainloopBwdSm80ILi2ELi2EN4cute5tupleIJNS5_1CILi64EEENS7_ILi128EEES8_EEENS_6half_tEfNS_4arch4Sm80ELb0ELb1ELb1ELb1ELb1ELb0ELb0ELb0ELi2ELi2ELi4ELi2ELb1EEENS1_21CollectiveEpilogueBwdISA_SB_SD_Li256ELb1ELb0ELi2EEENS1_19SingleTileSchedulerILb1ELb0ELb0ELi128EEEEEEEEEvNT_6ParamsE,(.L_x_5622 - _ZN7cutlass13device_kernelIN5flash19enable_sm80_to_sm89INS1_16FlashAttnBwdSm80INS1_25CollectiveMainloopBwdSm80ILi2ELi2EN4cute5tupleIJNS5_1CILi64EEENS7_ILi128EEES8_EEENS_6half_tEfNS_4arch4Sm80ELb0ELb1ELb1ELb1ELb1ELb0ELb0ELb0ELi2ELi2ELi4ELi2ELb1EEENS1_21CollectiveEpilogueBwdISA_SB_SD_Li256ELb1ELb0ELi2EEENS1_19SingleTileSchedulerILb1ELb0ELb0ELi128EEEEEEEEEvNT_6ParamsE)
        .other          _ZN7cutlass13device_kernelIN5flash19enable_sm80_to_sm89INS1_16FlashAttnBwdSm80INS1_25CollectiveMainloopBwdSm80ILi2ELi2EN4cute5tupleIJNS5_1CILi64EEENS7_ILi128EEES8_EEENS_6half_tEfNS_4arch4Sm80ELb0ELb1ELb1ELb1ELb1ELb0ELb0ELb0ELi2ELi2ELi4ELi2ELb1EEENS1_21CollectiveEpilogueBwdISA_SB_SD_Li256ELb1ELb0ELi2EEENS1_19SingleTileSchedulerILb1ELb0ELb0ELi128EEEEEEEEEvNT_6ParamsE,@"STO_CUDA_ENTRY STV_DEFAULT"
_ZN7cutlass13device_kernelIN5flash19enable_sm80_to_sm89INS1_16FlashAttnBwdSm80INS1_25CollectiveMainloopBwdSm80ILi2ELi2EN4cute5tupleIJNS5_1CILi64EEENS7_ILi128EEES8_EEENS_6half_tEfNS_4arch4Sm80ELb0ELb1ELb1ELb1ELb1ELb0ELb0ELb0ELi2ELi2ELi4ELi2ELb1EEENS1_21CollectiveEpilogueBwdISA_SB_SD_Li256ELb1ELb0ELi2EEENS1_19SingleTileSchedulerILb1ELb0ELb0ELi128EEEEEEEEEvNT_6ParamsE:
        /* <DEDUP_REMOVED lines=17> */
.L_x_449:
        /* <DEDUP_REMOVED lines=8> */
.L_x_451:
[----:B------:R-:W-:Y:S02]  /*0190*/  MOV R5, c[0x0][0x3a4] ;  /* 0x0000e90000057a02 */ /* 0x000fe40000000f00 */
.L_x_450:
[----:B------:R-:W-:-:S05]  /*01a0*/  IMAD.SHL.U32 R198, R191, 0x80, RZ ;  /* 0x00000080bfc67824 */ /* 0x000fca00078e00ff */
[----:B-----5:R-:W-:-:S04]  /*01b0*/  ISETP.GE.AND P0, PT, R198, R5, PT ;  /* 0x00000005c600720c */ /* 0x020fc80003f06270 */
[----:B------:R-:W-:Y:S01]  /*01c0*/  SEL R197, R197, 0xffffffff, !P0 ;  /* 0xffffffffc5c57807 */ /* 0x000fe20004000000 */
[----:B------:R-:W-:Y:S05]  /*01d0*/  BRA `(.L_x_452) ;  /* 0x0000011000007947 */ /* 0x000fea0003800000 */
.L_x_448:
[----:B---34-:R-:W-:-:S04]  /*01e0*/  ISETP.NE.U32.AND P0, PT, RZ, c[0x0][0x3c0], PT ;  /* 0x0000f000ff007a0c */ /* 0x018fc80003f05070 */
[----:B------:R-:W-:-:S13]  /*01f0*/  ISETP.NE.AND.EX P0, PT, RZ, c[0x0][0x3c4], PT, P0 ;  /* 0x0000f100ff007a0c */ /* 0x000fda0003f05300 */
[----:B------:R-:W-:Y:S05]  /*0200*/  @!P0 BRA `(.L_x_453) ;  /* 0x0000002000008947 */ /* 0x000fea0003800000 */
[----:B------:R1:W5:Y:S01]  /*0210*/  LDG.E R5, [R4.64] ;  /* 0x0000000a04057981 */ /* 0x000362000c1e1900 */
[----:B------:R-:W-:Y:S05]  /*0220*/  BRA `(.L_x_454) ;  /* 0x0000009000007947 */ /* 0x000fea0003800000 */
.L_x_453:
        /* <DEDUP_REMOVED lines=8> */
.L_x_455:
[----:B------:R-:W-:Y:S02]  /*02b0*/  MOV R5, c[0x0][0x3a4] ;  /* 0x0000e90000057a02 */ /* 0x000fe40000000f00 */
.L_x_454:
[----:B------:R-:W-:-:S05]  /*02c0*/  IMAD.SHL.U32 R198, R191, 0x80, RZ ;  /* 0x00000080bfc67824 */ /* 0x000fca00078e00ff */
[----:B-----5:R-:W-:-:S04]  /*02d0*/  ISETP.GE.AND P0, PT, R198, R5, PT ;  /* 0x00000005c600720c */ /* 0x020fc80003f06270 */
[----:B------:R-:W-:-:S04]  /*02e0*/  SEL R197, R197, 0xffffffff, !P0 ;  /* 0xffffffffc5c57807 */ /* 0x000fc80004000000 */
.L_x_452:
        /* <DEDUP_REMOVED lines=29> */
.L_x_456:
[----:B---3--:R-:W-:-:S04]  /*04c0*/  ISETP.NE.U32.AND P0, PT, RZ, c[0x0][0x2e0], PT ;  /* 0x0000b800ff007a0c */ /* 0x008fc80003f05070 */
[----:B------:R-:W-:-:S13]  /*04d0*/  ISETP.NE.AND.EX P0, PT, RZ, c[0x0][0x2e4], PT, P0 ;  /* 0x0000b900ff007a0c */ /* 0x000fda0003f05300 */
[----:B------:R-:W-:Y:S05]  /*04e0*/  @!P0 BRA `(.L_x_457) ;  /* 0x0000003000008947 */ /* 0x000fea0003800000 */
[----:B------:R-:W-:-:S05]  /*04f0*/  IMAD.WIDE R10, R197, R0, c[0x0][0x2e0] ;  /* 0x0000b800c50a7625 */ /* 0x000fca00078e0200 */
[----:B------:R2:W5:Y:S01]  /*0500*/  LDG.E R195, [R10.64] ;  /* 0x0000000a0ac37981 */ /* 0x000562000c1e1900 */
[----:B------:R-:W-:Y:S05]  /*0510*/  BRA `(.L_x_458) ;  /* 0x0000004000007947 */ /* 0x000fea0003800000 */
.L_x_457:
[----:B------:R-:W-:Y:S05]  /*0520*/  @!P4 BRA `(.L_x_458) ;  /* 0x000000300000c947 */ /* 0x000fea0003800000 */
[----:B------:R-:W2:Y:S04]  /*0530*/  LDG.E R195, [R10.64] ;  /* 0x0000000a0ac37981 */ /* 0x000ea8000c1e1900 */
[----:B------:R-:W2:Y:S02]  /*0540*/  LDG.E R0, [R10.64+0x4] ;  /* 0x0000040a0a007981 */ /* 0x000ea4000c1e1900 */
[----:B--2---:R-:W-:Y:S02]  /*0550*/  IADD3 R195, -R195, R0, RZ ;  /* 0x00000000c3c37210 */ /* 0x004fe40007ffe1ff */
.L_x_458:
        /* <DEDUP_REMOVED lines=13> */
.L_x_459:
        /* <DEDUP_REMOVED lines=395> */
.L_x_462:
[----:B------:R-:W-:Y:S05]  /*1ee0*/  BSYNC B0 ;  /* 0x0000000000007941 */ /* 0x000fea0003800000 */
.L_x_461:
        /* <DEDUP_REMOVED lines=66> */
.L_x_481:
        /* <DEDUP_REMOVED lines=143> */
.L_x_465:
[----:B------:R-:W-:Y:S04]  /*2c00*/  MOV R4, 0x1 ;  /* 0x0000000100047802 */ /* 0x000fe80000000f00 */
[----:B------:R-:W-:Y:S11]  /*2c10*/  ISETP.NE.AND P1, PT, R4, c[0x0][0x2a8], PT ;  /* 0x0000aa0004007a0c */ /* 0x000ff60003f25270 */
[----:B------:R-:W-:Y:S02]  /*2c20*/  @!UPT UIADD3 URZ, URZ, URZ, URZ ;  /* 0x0000003f3f3ff290 */ /* 0x000fe4000fffe03f */
[----:B------:R-:W-:Y:S05]  /*2c30*/  @P1 IMAD.HI.U32 R4, R5, c[0x0][0x2ac], RZ ;  /* 0x0000ab0005041a27 */ /* 0x000fea00078e00ff */
[----:B------:R-:W-:Y:S02]  /*2c40*/  @P1 SHF.R.U32.HI R5, RZ, c[0x0][0x2b0], R4 ;  /* 0x0000ac00ff051a19 */ /* 0x000fe40000011604 */
.L_x_466:
[----:B------:R-:W-:Y:S05]  /*2c50*/  BSYNC B0 ;  /* 0x0000000000007941 */ /* 0x000fea0003800000 */
.L_x_464:
        /* <DEDUP_REMOVED lines=8> */
.L_x_463:
        /* <DEDUP_REMOVED lines=18> */
.L_x_469:
[----:B------:R-:W-:Y:S04]  /*2e00*/  MOV R4, 0x1 ;  /* 0x0000000100047802 */ /* 0x000fe80000000f00 */
[----:B------:R-:W-:Y:S11]  /*2e10*/  ISETP.NE.AND P1, PT, R4, c[0x0][0x2a8], PT ;  /* 0x0000aa0004007a0c */ /* 0x000ff60003f25270 */
[----:B------:R-:W-:Y:S02]  /*2e20*/  @!UPT UIADD3 URZ, URZ, URZ, URZ ;  /* 0x0000003f3f3ff290 */ /* 0x000fe4000fffe03f */
[----:B------:R-:W-:Y:S05]  /*2e30*/  @P1 IMAD.HI.U32 R4, R5, c[0x0][0x2ac], RZ ;  /* 0x0000ab0005041a27 */ /* 0x000fea00078e00ff */
[----:B------:R-:W-:Y:S02]  /*2e40*/  @P1 SHF.R.U32.HI R5, RZ, c[0x0][0x2b0], R4 ;  /* 0x0000ac00ff051a19 */ /* 0x000fe40000011604 */
.L_x_470:
[----:B------:R-:W-:Y:S05]  /*2e50*/  BSYNC B0 ;  /* 0x0000000000007941 */ /* 0x000fea0003800000 */
.L_x_468:
[----:B------:R-:W-:Y:S04]  /*2e60*/  IMAD R4, R5, c[0x0][0x2a8], -R198 ;  /* 0x0000aa0005047a24 */ /* 0x000fe800078e0ac6 */
[----:B------:R-:W-:Y:S05]  /*2e70*/  IMAD.IADD R5, R4, 0x1, -R219 ;  /* 0x0000000104057824 */ /* 0x000fea00078e0adb */
[----:B------:R-:W-:Y:S02]  /*2e80*/  IADD3 R4, R5, c[0x0][0x2a8], RZ ;  /* 0x0000aa0005047a10 */ /* 0x000fe40007ffe0ff */
[----:B------:R-:W-:Y:S02]  /*2e90*/  IMNMX R126, R126, R5, !PT ;  /* 0x000000057e7e7217 */ /* 0x000fe40007800200 */
[----:B------:R-:W-:Y:S02]  /*2ea0*/  IMNMX R125, R125, R4, PT ;  /* 0x000000047d7d7217 */ /* 0x000fe40003800200 */
.L_x_467:
        /* <DEDUP_REMOVED lines=18> */
.L_x_473:
[----:B------:R-:W-:Y:S04]  /*2fd0*/  MOV R4, 0x1 ;  /* 0x0000000100047802 */ /* 0x000fe80000000f00 */
[----:B------:R-:W-:Y:S11]  /*2fe0*/  ISETP.NE.AND P1, PT, R4, c[0x0][0x2a8], PT ;  /* 0x0000aa0004007a0c */ /* 0x000ff60003f25270 */
[----:B------:R-:W-:Y:S02]  /*2ff0*/  @!UPT UIADD3 URZ, URZ, URZ, URZ ;  /* 0x0000003f3f3ff290 */ /* 0x000fe4000fffe03f */
[----:B------:R-:W-:Y:S05]  /*3000*/  @P1 IMAD.HI.U32 R4, R5, c[0x0][0x2ac], RZ ;  /* 0x0000ab0005041a27 */ /* 0x000fea00078e00ff */
[----:B------:R-:W-:Y:S02]  /*3010*/  @P1 SHF.R.U32.HI R5, RZ, c[0x0][0x2b0], R4 ;  /* 0x0000ac00ff051a19 */ /* 0x000fe40000011604 */
.L_x_474:
[----:B------:R-:W-:Y:S05]  /*3020*/  BSYNC B0 ;  /* 0x0000000000007941 */ /* 0x000fea0003800000 */
.L_x_472:
[----:B------:R-:W-:Y:S04]  /*3030*/  IMAD R4, R5, c[0x0][0x2a8], -R198 ;  /* 0x0000aa0005047a24 */ /* 0x000fe800078e0ac6 */
[----:B------:R-:W-:Y:S05]  /*3040*/  IMAD.IADD R5, R4, 0x1, -R219 ;  /* 0x0000000104057824 */ /* 0x000fea00078e0adb */
[----:B------:R-:W-:Y:S02]  /*3050*/  IADD3 R4, R5, c[0x0][0x2a8], RZ ;  /* 0x0000aa0005047a10 */ /* 0x000fe40007ffe0ff */
[----:B------:R-:W-:Y:S02]  /*3060*/  IMNMX R120, R120, R5, !PT ;  /* 0x0000000578787217 */ /* 0x000fe40007800200 */
[----:B------:R-:W-:Y:S02]  /*3070*/  IMNMX R119, R119, R4, PT ;  /* 0x0000000477777217 */ /* 0x000fe40003800200 */
.L_x_471:
        /* <DEDUP_REMOVED lines=18> */
.L_x_477:
[----:B------:R-:W-:Y:S04]  /*31a0*/  MOV R4, 0x1 ;  /* 0x0000000100047802 */ /* 0x000fe80000000f00 */
[----:B------:R-:W-:Y:S11]  /*31b0*/  ISETP.NE.AND P1, PT, R4, c[0x0][0x2a8], PT ;  /* 0x0000aa0004007a0c */ /* 0x000ff60003f25270 */
[----:B------:R-:W-:Y:S02]  /*31c0*/  @!UPT UIADD3 URZ, URZ, URZ, URZ ;  /* 0x0000003f3f3ff290 */ /* 0x000fe4000fffe03f */
[----:B------:R-:W-:Y:S05]  /*31d0*/  @P1 IMAD.HI.U32 R4, R5, c[0x0][0x2ac], RZ ;  /* 0x0000ab0005041a27 */ /* 0x000fea00078e00ff */
[----:B------:R-:W-:Y:S02]  /*31e0*/  @P1 SHF.R.U32.HI R5, RZ, c[0x0][0x2b0], R4 ;  /* 0x0000ac00ff051a19 */ /* 0x000fe40000011604 */
.L_x_478:
[----:B------:R-:W-:Y:S05]  /*31f0*/  BSYNC B0 ;  /* 0x0000000000007941 */ /* 0x000fea0003800000 */
.L_x_476:
[----:B------:R-:W-:Y:S04]  /*3200*/  IMAD R4, R5, c[0x0][0x2a8], -R198 ;  /* 0x0000aa0005047a24 */ /* 0x000fe800078e0ac6 */
[----:B------:R-:W-:Y:S05]  /*3210*/  IMAD.IADD R4, R4, 0x1, -R219 ;  /* 0x0000000104047824 */ /* 0x000fea00078e0adb */
[----:B------:R-:W-:Y:S02]  /*3220*/  IADD3 R5, R4, c[0x0][0x2a8], RZ ;  /* 0x0000aa0004057a10 */ /* 0x000fe40007ffe0ff */
[----:B------:R-:W-:Y:S02]  /*3230*/  IMNMX R117, R117, R4, !PT ;  /* 0x0000000475757217 */ /* 0x000fe40007800200 */
[----:B------:R-:W-:Y:S02]  /*3240*/  IMNMX R118, R118, R5, PT ;  /* 0x0000000576767217 */ /* 0x000fe40003800200 */
.L_x_475:
        /* <DEDUP_REMOVED lines=38> */
.L_x_479:
        /* <DEDUP_REMOVED lines=496> */
.L_x_480:
        /* <DEDUP_REMOVED lines=167> */
.L_x_460:
        /* <DEDUP_REMOVED lines=118> */
.L_x_483:
        /* <DEDUP_REMOVED lines=53> */
.L_x_485:
[----:B------:R-:W-:Y:S05]  /*68d0*/  BSYNC B0 ;  /* 0x0000000000007941 */ /* 0x000fea0003800000 */
.L_x_484:
        /* <DEDUP_REMOVED lines=16> */
.L_x_487:
[----:B------:R-:W-:Y:S05]  /*69e0*/  BSYNC B0 ;  /* 0x0000000000007941 */ /* 0x000fea0003800000 */
.L_x_486:
        /* <DEDUP_REMOVED lines=16> */
.L_x_489:
[----:B------:R-:W-:Y:S05]  /*6af0*/  BSYNC B0 ;  /* 0x0000000000007941 */ /* 0x000fea0003800000 */
.L_x_488:
        /* <DEDUP_REMOVED lines=16> */
.L_x_491:
[----:B------:R-:W-:Y:S05]  /*6c00*/  BSYNC B0 ;  /* 0x0000000000007941 */ /* 0x000fea0003800000 */
.L_x_490:
        /* <DEDUP_REMOVED lines=19> */
.L_x_493:
[----:B------:R-:W-:Y:S05]  /*6d40*/  BSYNC B0 ;  /* 0x0000000000007941 */ /* 0x000fea0003800000 */
.L_x_492:
        /* <DEDUP_REMOVED lines=14> */
.L_x_495:
[----:B------:R-:W-:Y:S05]  /*6e30*/  BSYNC B0 ;  /* 0x0000000000007941 */ /* 0x000fea0003800000 */
.L_x_494:
        /* <DEDUP_REMOVED lines=14> */
.L_x_497:
[----:B------:R-:W-:Y:S05]  /*6f20*/  BSYNC B0 ;  /* 0x0000000000007941 */ /* 0x000fea0003800000 */
.L_x_496:
        /* <DEDUP_REMOVED lines=14> */
.L_x_482:
        /* <DEDUP_REMOVED lines=18> */
.L_x_498:
        /* <DEDUP_REMOVED lines=37> */
.L_x_500:
[----:B------:R-:W-:Y:S05]  /*7380*/  BSYNC B0 ;  /* 0x0000000000007941 */ /* 0x000fea0003800000 */
.L_x_499:
        /* <DEDUP_REMOVED lines=16> */
.L_x_502:
[----:B------:R-:W-:Y:S05]  /*7490*/  BSYNC B0 ;  /* 0x0000000000007941 */ /* 0x000fea0003800000 */
.L_x_501:
        /* <DEDUP_REMOVED lines=16> */
.L_x_504:
[----:B------:R-:W-:Y:S05]  /*75a0*/  BSYNC B0 ;  /* 0x0000000000007941 */ /* 0x000fea0003800000 */
.L_x_503:
        /* <DEDUP_REMOVED lines=15> */
.L_x_506:
[----:B------:R-:W-:Y:S05]  /*76a0*/  BSYNC B0 ;  /* 0x0000000000007941 */ /* 0x000fea0003800000 */
.L_x_505:
        /* <DEDUP_REMOVED lines=20> */
.L_x_508:
[----:B------:R-:W-:Y:S05]  /*77f0*/  BSYNC B0 ;  /* 0x0000000000007941 */ /* 0x000fea0003800000 */
.L_x_507:
        /* <DEDUP_REMOVED lines=14> */
.L_x_510:
[----:B------:R-:W-:Y:S05]  /*78e0*/  BSYNC B0 ;  /* 0x0000000000007941 */ /* 0x000fea0003800000 */
.L_x_509:
        /* <DEDUP_REMOVED lines=14> */
.L_x_512:
[----:B------:R-:W-:Y:S05]  /*79d0*/  BSYNC B0 ;  /* 0x0000000000007941 */ /* 0x000fea0003800000 */
.L_x_511:
        /* <DEDUP_REMOVED lines=13> */
.L_x_513:
        /* <DEDUP_REMOVED lines=13> */
.L_x_5622:


//--------------------- .text._ZN7cutlass13device_kernelIN5flash19enable_sm80_to_sm89INS1_16FlashAttnBwdSm80INS1_25CollectiveMainloopBwdSm80ILi2ELi2EN4cute5tupleIJNS5_1CILi64EEENS7_ILi128EEES8_EEENS_6half_tEfNS_4arch4Sm80ELb0ELb1ELb1ELb1ELb0ELb0ELb0ELb0ELi2ELi2ELi4ELi2ELb1EEENS1_24CollectiveEpilogueBwdGQAISA_fSD_Li256ELb1ELb0EEENS1_19SingleTileSchedulerILb1ELb0ELb0ELi128EEEEEEEEEvNT_6ParamsE --------------------------
	.section	.text._ZN7cutlass13device_kernelIN5flash19enable_sm80_to_sm89INS1_16FlashAttnBwdSm80INS1_25CollectiveMainloopBwdSm80ILi2ELi2EN4cute5tupleIJNS5_1CILi64EEENS7_ILi128EEES8_EEENS_6half_tEfNS_4arch4Sm80ELb0ELb1ELb1ELb1ELb0ELb0ELb0ELb0ELi2ELi2ELi4ELi2ELb1EEENS1_24CollectiveEpilogueBwdGQAISA_fSD_Li256ELb1ELb0EEENS1_19SingleTileSchedulerILb1ELb0ELb0ELi128EEEEEEEEEvNT_6ParamsE,"ax",@progbits
	.sectioninfo	@"SHI_REGISTERS=255"
	.align	128
.text._ZN7cutlass13device_kernelIN5flash19enable_sm80_to_sm89INS1_16FlashAttnBwdSm80INS1_25CollectiveMainloopBwdSm80ILi2ELi2EN4cute5tupleIJNS5_1CILi64EEENS7_ILi128EEES8_EEENS_6half_tEfNS_4arch4Sm80ELb0ELb1ELb1ELb1ELb0ELb0ELb0ELb0ELi2ELi2ELi4ELi2ELb1EEENS1_24CollectiveEpilogueBwdGQAISA_fSD_Li256ELb1ELb0EEENS1_19SingleTileSchedulerILb1ELb0ELb0ELi128EEEEEEEEEvNT_6ParamsE:
        .type           _ZN7cutlass13device_kernelIN5flash19enable_sm80_to_sm89INS1_16FlashAttnBwdSm80INS1_25CollectiveMainloopBwdSm80ILi2ELi2EN4cute5tupleIJNS5_1CILi64EEENS7_ILi128EEES8_EEENS_6half_tEfNS_4arch4Sm80ELb0ELb1ELb1ELb1ELb0ELb0ELb0ELb0ELi2ELi2ELi4ELi2ELb1EEENS1_24CollectiveEpilogueBwdGQAISA_fSD_Li256ELb1ELb0EEENS1_19SingleTileSchedulerILb1ELb0ELb0ELi128EEEEEEEEEvNT_6ParamsE,@function
        .size           _ZN7cutlass13device_kernelIN5flash19enable_sm80_to_sm89INS1_16FlashAttnBwdSm80INS1_25CollectiveMainloopBwdSm80ILi2ELi2EN4cute5tupleIJNS5_1CILi64EEENS7_ILi128EEES8_EEENS_6half_tEfNS_4arch4Sm80ELb0ELb1ELb1ELb1ELb0ELb0ELb0ELb0ELi2ELi2ELi4ELi2ELb1EEENS1_24CollectiveEpilogueBwdGQAISA_fSD_Li256ELb1ELb0EEENS1_19SingleTileSchedulerILb1ELb0ELb0ELi128EEEEEEEEEvNT_6ParamsE,(.L_x_5623 - _ZN7cutlass13device_kernelIN5flash19enable_sm80_to_sm89INS1_16FlashAttnBwdSm80INS1_25CollectiveMainloopBwdSm80ILi2ELi2EN4cute5tupleIJNS5_1CILi64EEENS7_ILi128EEES8_EEENS_6half_tEfNS_4arch4Sm80ELb0ELb1ELb1ELb1ELb0ELb0ELb0ELb0ELi2ELi2ELi4ELi2ELb1EEENS1_24CollectiveEpilogueBwdGQAISA_fSD_Li256ELb1ELb0EEENS1_19SingleTileSchedulerILb1ELb0ELb0ELi128EEEEEEEEEvNT_6ParamsE)
        .other          _ZN7cutlass13device_kernelIN5flash19enable_sm80_to_sm89INS1_16FlashAttnBwdSm80INS1_25CollectiveMainloopBwdSm80ILi2ELi2EN4cute5tupleIJNS5_1CILi64EEENS7_ILi128EEES8_EEENS_6half_tEfNS_4arch4Sm80ELb0ELb1ELb1ELb1ELb0ELb0ELb0ELb0ELi2ELi2ELi4ELi2ELb1EEENS1_24CollectiveEpilogueBwdGQAISA_fSD_Li256ELb1ELb0EEENS1_19SingleTileSchedulerILb1ELb0ELb0ELi128EEEEEEEEEvNT_6ParamsE,@"STO_CUDA_ENTRY STV_DEFAULT"
_ZN7cutlass13device_kernelIN5flash19enable_sm80_to_sm89INS1_16FlashAttnBwdSm80INS1_25CollectiveMainloopBwdSm80ILi2ELi2EN4cute5tupleIJNS5_1CILi64EEENS7_ILi128EEES8_EEENS_6half_tEfNS_4arch4Sm80ELb0ELb1ELb1ELb1ELb0ELb0ELb0ELb0ELi2ELi2ELi4ELi2ELb1EEENS1_24CollectiveEpilogueBwdGQAISA_fSD_Li256ELb1ELb0EEENS1_19SingleTileSchedulerILb1ELb0ELb0ELi128EEEEEEEEEvNT_6ParamsE:
        /* <DEDUP_REMOVED lines=17> */
.L_x_515:
        /* <DEDUP_REMOVED lines=8> */
.L_x_517:
[----:B------:R-:W-:Y:S02]  /*0190*/  MOV R5, c[0x0][0x3ac] ;  /* 0x0000eb0000057a02 */ /* 0x000fe40000000f00 */
.L_x_516:
[----:B------:R-:W-:-:S05]  /*01a0*/  IMAD.SHL.U32 R198, R191, 0x80, RZ ;  /* 0x00000080bfc67824 */ /* 0x000fca00078e00ff */
[----:B-----5:R-:W-:-:S04]  /*01b0*/  ISETP.GE.AND P0, PT, R198, R5, PT ;  /* 0x00000005c600720c */ /* 0x020fc80003f06270 */
[----:B------:R-:W-:Y:S01]  /*01c0*/  SEL R197, R197, 0xffffffff, !P0 ;  /* 0xffffffffc5c57807 */ /* 0x000fe20004000000 */
[----:B------:R-:W-:Y:S05]  /*01d0*/  BRA `(.L_x_518) ;  /* 0x0000011000007947 */ /* 0x000fea0003800000 */
.L_x_514:
[----:B---34-:R-:W-:-:S04]  /*01e0*/  ISETP.NE.U32.AND P0, PT, RZ, c[0x0][0x3c8], PT ;  /* 0x0000f200ff007a0c */ /* 0x018fc80003f05070 */
[----:B------:R-:W-:-:S13]  /*01f0*/  ISETP.NE.AND.EX P0, PT, RZ, c[0x0][0x3cc], PT, P0 ;  /* 0x0000f300ff007a0c */ /* 0x000fda0003f05300 */
[----:B------:R-:W-:Y:S05]  /*0200*/  @!P0 BRA `(.L_x_519) ;  /* 0x0000002000008947 */ /* 0x000fea0003800000 */
[----:B------:R1:W5:Y:S01]  /*0210*/  LDG.E R5, [R4.64] ;  /* 0x0000000a04057981 */ /* 0x000362000c1e1900 */
[----:B------:R-:W-:Y:S05]  /*0220*/  BRA `(.L_x_520) ;  /* 0x0000009000007947 */ /* 0x000fea0003800000 */
.L_x_519:
        /* <DEDUP_REMOVED lines=8> */
.L_x_521:
[----:B------:R-:W-:Y:S02]  /*02b0*/  MOV R5, c[0x0][0x3ac] ;  /* 0x0000eb0000057a02 */ /* 0x000fe40000000f00 */
.L_x_520:
[----:B------:R-:W-:-:S05]  /*02c0*/  IMAD.SHL.U32 R198, R191, 0x80, RZ ;  /* 0x00000080bfc67824 */ /* 0x000fca00078e00ff */
[----:B-----5:R-:W-:-:S04]  /*02d0*/  ISETP.GE.AND P0, PT, R198, R5, PT ;  /* 0x00000005c600720c */ /* 0x020fc80003f06270 */
[----:B------:R-:W-:-:S04]  /*02e0*/  SEL R197, R197, 0xffffffff, !P0 ;  /* 0xffffffffc5c57807 */ /* 0x000fc80004000000 */
.L_x_518:
        /* <DEDUP_REMOVED lines=13> */
[----:B------:R-:W-:Y:S01]  /*03c0*/  @P0 IMAD.WIDE R18, R197, R0, c[0x0][0x2d8] ;  /* 0x0000b600c5120625 */ /* 0x000fe200078e0200 */
[----:B------:R-:W4:Y:S04]  /*03d0*/  @P4 LDG.E R11, [R14.64] ;  /* 0x0000000a0e0b4981 */ /* 0x000f28000c1e1900 */
[----:B------:R1:W5:Y:S01]  /*03e0*/  @P0 LDG.E R196, [R18.64] ;  /* 0x0000000a12c40981 */ /* 0x000362000c1e1900 */
[----:B------:R-:W-:Y:S01]  /*03f0*/  CS2R R8, SRZ ;  /* 0x0000000000087805 */ /* 0x000fe2000001ff00 */
[----:B------:R-:W-:-:S02]  /*0400*/  IMAD.MOV.U32 R188, RZ, RZ, RZ ;  /* 0x000000ffffbc7224 */ /* 0x000fc400078e00ff */
[----:B------:R-:W-:Y:S02]  /*0410*/  IMAD.MOV.U32 R195, RZ, RZ, c[0x0][0x198] ;  /* 0x00006600ffc37624 */ /* 0x000fe400078e00ff */
[----:B--2---:R-:W-:-:S05]  /*0420*/  @P3 IMAD R5, R197, 0x40, R2 ;  /* 0x00000040c5053824 */ /* 0x004fca00078e0202 */
[----:B------:R-:W-:Y:S02]  /*0430*/  @P3 SHF.R.S32.HI R2, RZ, 0x1f, R5 ;  /* 0x0000001fff023819 */ /* 0x000fe40000011405 */
[--C-:B----4-:R-:W-:Y:S01]  /*0440*/  @P4 SHF.R.S32.HI R9, RZ, 0x1f, R11.reuse ;  /* 0x0000001fff094819 */ /* 0x110fe2000001140b */
[----:B------:R-:W-:Y:S01]  /*0450*/  @P4 IMAD.MOV.U32 R8, RZ, RZ, R11 ;  /* 0x000000ffff084224 */ /* 0x000fe200078e000b */
[----:B------:R-:W-:Y:S02]  /*0460*/  @P3 LEA.HI R2, R2, R5, RZ, 0x6 ;  /* 0x0000000502023211 */ /* 0x000fe400078f30ff */
[----:B-1----:R-:W-:Y:S02]  /*0470*/  CS2R R4, SRZ ;  /* 0x0000000000047805 */ /* 0x002fe4000001ff00 */
[--C-:B---3--:R-:W-:Y:S01]  /*0480*/  @P3 SHF.R.S32.HI R5, RZ, 0x1f, R13.reuse ;  /* 0x0000001fff053819 */ /* 0x108fe2000001140d */
[----:B------:R-:W-:Y:S01]  /*0490*/  @P3 IMAD.MOV.U32 R4, RZ, RZ, R13 ;  /* 0x000000ffff043224 */ /* 0x000fe200078e000d */
[----:B------:R-:W-:Y:S01]  /*04a0*/  @P3 LOP3.LUT R188, R2, 0xffffffc0, RZ, 0xc0, !PT ;  /* 0xffffffc002bc3812 */ /* 0x000fe200078ec0ff */
[----:B------:R-:W-:Y:S05]  /*04b0*/  @P0 BRA `(.L_x_522) ;  /* 0x0000004000000947 */ /* 0x000fea0003800000 */
[----:B------:R-:W-:Y:S05]  /*04c0*/  @!P3 BRA `(.L_x_522) ;  /* 0x000000300000b947 */ /* 0x000fea0003800000 */
[----:B-----5:R-:W2:Y:S04]  /*04d0*/  LDG.E R196, [R16.64] ;  /* 0x0000000a10c47981 */ /* 0x020ea8000c1e1900 */
[----:B------:R-:W2:Y:S02]  /*04e0*/  LDG.E R11, [R16.64+0x4] ;  /* 0x0000040a100b7981 */ /* 0x000ea4000c1e1900 */
[----:B--2---:R-:W-:-:S02]  /*04f0*/  IADD3 R196, -R196, R11, RZ ;  /* 0x0000000bc4c47210 */ /* 0x004fc40007ffe1ff */
.L_x_522:
[----:B------:R-:W-:-:S04]  /*0500*/  ISETP.NE.U32.AND P0, PT, RZ, c[0x0][0x2e0], PT ;  /* 0x0000b800ff007a0c */ /* 0x000fc80003f05070 */
[----:B------:R-:W-:-:S13]  /*0510*/  ISETP.NE.AND.EX P0, PT, RZ, c[0x0][0x2e4], PT, P0 ;  /* 0x0000b900ff007a0c */ /* 0x000fda0003f05300 */
[----:B------:R-:W-:Y:S05]  /*0520*/  @!P0 BRA `(.L_x_523) ;  /* 0x0000003000008947 */ /* 0x000fea0003800000 */
[----:B------:R-:W-:-:S05]  /*0530*/  IMAD.WIDE R10, R197, R0, c[0x0][0x2e0] ;  /* 0x0000b800c50a7625 */ /* 0x000fca00078e0200 */
[----:B------:R1:W5:Y:S01]  /*0540*/  LDG.E R195, [R10.64] ;  /* 0x0000000a0ac37981 */ /* 0x000362000c1e1900 */
[----:B------:R-:W-:Y:S05]  /*0550*/  BRA `(.L_x_524) ;  /* 0x0000004000007947 */ /* 0x000fea0003800000 */
.L_x_523:
[----:B------:R-:W-:Y:S05]  /*0560*/  @!P4 BRA `(.L_x_524) ;  /* 0x000000300000c947 */ /* 0x000fea0003800000 */
[----:B------:R-:W2:Y:S04]  /*0570*/  LDG.E R195, [R14.64] ;  /* 0x0000000a0ec37981 */ /* 0x000ea8000c1e1900 */
[----:B------:R-:W2:Y:S02]  /*0580*/  LDG.E R0, [R14.64+0x4] ;  /* 0x0000040a0e007981 */ /* 0x000ea4000c1e1900 */
[----:B--2---:R-:W-:Y:S02]  /*0590*/  IADD3 R195, -R195, R0, RZ ;  /* 0x00000000c3c37210 */ /* 0x004fe40007ffe1ff */
.L_x_524:
[----:B------:R-:W-:Y:S02]  /*05a0*/  ISETP.GE.AND P0, PT, R191, RZ, PT ;  /* 0x000000ffbf00720c */ /* 0x000fe40003f06270 */
[----:B-1---5:R-:W-:-:S04]  /*05b0*/  IADD3 R11, R196, 0x3f, RZ ;  /* 0x0000003fc40b7810 */ /* 0x022fc80007ffe0ff */
        /* <DEDUP_REMOVED lines=11> */
.L_x_525:
        /* <DEDUP_REMOVED lines=41> */
[--C-:B------:R-:W-:Y:S01]  /*0900*/  SHF.R.S32.HI R2, RZ, 0x1f, R3.reuse ;  /* 0x0000001fff027819 */ /* 0x100fe20000011403 */
[----:B------:R-:W-:Y:S01]  /*0910*/  IMAD.MOV.U32 R0, RZ, RZ, c[0x0][0x248] ;  /* 0x00009200ff007624 */ /* 0x000fe200078e00ff */
[--C-:B------:R-:W-:Y:S01]  /*0920*/  SHF.R.S32.HI R15, RZ, 0x1f, R6.reuse ;  /* 0x0000001fff0f7819 */ /* 0x100fe20000011406 */
[----:B------:R-:W-:Y:S01]  /*0930*/  IMAD.SHL.U32 R204, R6, 0x4, RZ ;  /* 0x0000000406cc7824 */ /* 0x000fe200078e00ff */
[--C-:B------:R-:W-:Y:S01]  /*0940*/  SHF.R.S32.HI R7, RZ, 0x1f, R6.reuse ;  /* 0x0000001fff077819 */ /* 0x100fe20000011406 */
[----:B------:R-:W-:Y:S01]  /*0950*/  IMAD R18, R2, c[0x0][0x238], RZ ;  /* 0x00008e0002127a24 */ /* 0x000fe200078e02ff */
[----:B------:R-:W-:Y:S01]  /*0960*/  LEA.HI R17, R15, R6, RZ, 0x3 ;  /* 0x000000060f117211 */ /* 0x000fe200078f18ff */
[----:B------:R-:W-:Y:S01]  /*0970*/  IMAD.MOV.U32 R11, RZ, RZ, R3 ;  /* 0x000000ffff0b7224 */ /* 0x000fe200078e0003 */
[----:B------:R-:W-:Y:S01]  /*0980*/  ISETP.NE.AND P2, PT, R0, 0x1, PT ;  /* 0x000000010000780c */ /* 0x000fe20003f45270 */
[C---:B------:R-:W-:Y:S01]  /*0990*/  IMAD.WIDE.U32 R12, R3.reuse, c[0x0][0x238], R6 ;  /* 0x00008e00030c7a25 */ /* 0x040fe200078e0006 */
[----:B------:R-:W-:Y:S01]  /*09a0*/  SHF.R.S32.HI R192, RZ, 0x3, R17 ;  /* 0x00000003ffc07819 */ /* 0x000fe20000011411 */
[----:B------:R-:W-:Y:S01]  /*09b0*/  ULDC.64 UR4, c[0x0][0x1d8] ;  /* 0x0000760000047ab9 */ /* 0x000fe20000000a00 */
[----:B------:R-:W-:Y:S01]  /*09c0*/  SHF.R.S32.HI R205, RZ, 0x1f, R204 ;  /* 0x0000001fffcd7819 */ /* 0x000fe200000114cc */
[----:B------:R-:W-:Y:S01]  /*09d0*/  IMAD R18, R3, c[0x0][0x23c], R18 ;  /* 0x00008f0003127a24 */ /* 0x000fe200078e0212 */
[----:B------:R-:W-:Y:S01]  /*09e0*/  IADD3 R202, P1, R192, R4, RZ ;  /* 0x00000004c0ca7210 */ /* 0x000fe20007f3e0ff */
[----:B------:R-:W-:Y:S01]  /*09f0*/  IMAD R30, R2, c[0x0][0x270], RZ ;  /* 0x00009c00021e7a24 */ /* 0x000fe200078e02ff */
[----:B------:R-:W-:Y:S01]  /*0a00*/  IADD3 R26, P0, R192, R8, RZ ;  /* 0x00000008c01a7210 */ /* 0x000fe20007f1e0ff */
[----:B------:R-:W-:Y:S01]  /*0a10*/  IMAD.IADD R19, R13, 0x1, R18 ;  /* 0x000000010d137824 */ /* 0x000fe200078e0212 */
[----:B------:R-:W-:Y:S01]  /*0a20*/  SHF.R.S32.HI R13, RZ, 0x1f, R192 ;  /* 0x0000001fff0d7819 */ /* 0x000fe200000114c0 */
[----:B------:R-:W-:Y:S01]  /*0a30*/  IMAD.MOV.U32 R18, RZ, RZ, R12 ;  /* 0x000000ffff127224 */ /* 0x000fe200078e000c */
[----:B------:R-:W-:Y:S01]  /*0a40*/  SHF.R.S32.HI R8, RZ, 0x1f, R197 ;  /* 0x0000001fff087819 */ /* 0x000fe200000114c5 */
[----:B------:R-:W-:Y:S01]  /*0a50*/  @P2 IMAD.HI.U32 R0, R3, c[0x0][0x24c], RZ ;  /* 0x0000930003002a27 */ /* 0x000fe200078e00ff */
[----:B------:R-:W-:Y:S01]  /*0a60*/  USHF.L.U32 UR6, UR4, 0x6, URZ ;  /* 0x0000000604067899 */ /* 0x000fe2000800063f */
[----:B------:R-:W-:Y:S01]  /*0a70*/  LEA.HI R177, R15, R6, RZ, 0x7 ;  /* 0x000000060fb17211 */ /* 0x000fe200078f38ff */
[----:B------:R-:W-:Y:S01]  /*0a80*/  UMOV UR8, 0x6 ;  /* 0x0000000600087882 */ /* 0x000fe20000000000 */
[C---:B------:R-:W-:Y:S01]  /*0a90*/  IMAD.X R5, R13.reuse, 0x1, R5, P1 ;  /* 0x000000010d057824 */ /* 0x040fe200008e0605 */
[----:B------:R-:W-:Y:S01]  /*0aa0*/  @P2 SHF.R.U32.HI R11, RZ, c[0x0][0x250], R0 ;  /* 0x00009400ff0b2a19 */ /* 0x000fe20000011600 */
[----:B------:R-:W-:Y:S01]  /*0ab0*/  IMAD.X R27, R13, 0x1, R9, P0 ;  /* 0x000000010d1b7824 */ /* 0x000fe200000e0609 */
[----:B------:R-:W-:Y:S01]  /*0ac0*/  LOP3.LUT R13, R17, 0xfffffff8, RZ, 0xc0, !PT ;  /* 0xfffffff8110d7812 */ /* 0x000fe200078ec0ff */
[----:B------:R-:W-:Y:S01]  /*0ad0*/  IMAD R28, R2, c[0x0][0x288], RZ ;  /* 0x0000a200021c7a24 */ /* 0x000fe200078e02ff */
[----:B------:R-:W-:Y:S01]  /*0ae0*/  SEL R0, R197, RZ, !P3 ;  /* 0x000000ffc5007207 */ /* 0x000fe20005800000 */
[----:B------:R-:W-:Y:S01]  /*0af0*/  IMAD.SHL.U32 R185, R188, 0x40, RZ ;  /* 0x00000040bcb97824 */ /* 0x000fe200078e00ff */
[----:B------:R-:W-:Y:S01]  /*0b00*/  SEL R12, R8, RZ, !P3 ;  /* 0x000000ff080c7207 */ /* 0x000fe20005800000 */
[----:B------:R-:W-:Y:S01]  /*0b10*/  IMAD.IADD R16, R6, 0x1, -R13 ;  /* 0x0000000106107824 */ /* 0x000fe200078e0a0d */
[----:B------:R-:W-:Y:S01]  /*0b20*/  SHF.R.S32.HI R20, RZ, 0x1f, R11 ;  /* 0x0000001fff147819 */ /* 0x000fe2000001140b */
[----:B------:R-:W-:Y:S01]  /*0b30*/  IMAD.WIDE.U32 R18, R0, c[0x0][0x240], R18 ;  /* 0x0000900000127a25 */ /* 0x000fe200078e0012 */
[----:B------:R-:W-:Y:S01]  /*0b40*/  SHF.R.S32.HI R9, RZ, 0x1f, R185 ;  /* 0x0000001fff097819 */ /* 0x000fe200000114b9 */
[----:B------:R-:W-:Y:S01]  /*0b50*/  USHF.L.U64.HI UR5, UR4, UR8, UR5 ;  /* 0x0000000804057299 */ /* 0x000fe20008010205 */
[----:B------:R-:W-:Y:S01]  /*0b60*/  SEL R8, R8, RZ, !P4 ;  /* 0x000000ff08087207 */ /* 0x000fe20006000000 */
[----:B------:R-:W-:Y:S01]  /*0b70*/  IMAD.SHL.U32 R22, R16, 0x8, RZ ;  /* 0x0000000810167824 */ /* 0x000fe200078e00ff */
[----:B------:R-:W-:Y:S01]  /*0b80*/  IADD3 R185, P1, R185, R18, RZ ;  /* 0x00000012b9b97210 */ /* 0x000fe20007f3e0ff */
[----:B------:R-:W-:Y:S01]  /*0b90*/  IMAD R13, R12, c[0x0][0x240], RZ ;  /* 0x000090000c0d7a24 */ /* 0x000fe200078e02ff */
[----:B------:R-:W-:Y:S01]  /*0ba0*/  LEA.HI R18, R15, R6, RZ, 0x4 ;  /* 0x000000060f127211 */ /* 0x000fe200078f20ff */
[C---:B------:R-:W-:Y:S01]  /*0bb0*/  IMAD R30, R3.reuse, c[0x0][0x274], R30 ;  /* 0x00009d00031e7a24 */ /* 0x040fe200078e021e */
[----:B------:R-:W-:Y:S01]  /*0bc0*/  SHF.R.S32.HI R23, RZ, 0x1f, R22 ;  /* 0x0000001fff177819 */ /* 0x000fe20000011416 */
[----:B------:R-:W-:Y:S01]  /*0bd0*/  IMAD.WIDE.U32 R34, R3, c[0x0][0x270], R204 ;  /* 0x00009c0003227a25 */ /* 0x000fe200078e00cc */
[----:B------:R-:W-:-:S03]  /*0be0*/  SHF.R.U32.HI R177, RZ, 0x4, R177 ;  /* 0x00000004ffb17819 */ /* 0x000fc600000116b1 */
[C---:B------:R-:W-:Y:S02]  /*0bf0*/  IMAD R28, R3.reuse, c[0x0][0x28c], R28 ;  /* 0x0000a300031c7a24 */ /* 0x040fe400078e021c */
[----:B------:R-:W-:-:S04]  /*0c00*/  IMAD.WIDE.U32 R32, R3, c[0x0][0x288], R204 ;  /* 0x0000a20003207a25 */ /* 0x000fc800078e00cc */
[----:B------:R-:W-:Y:S02]  /*0c10*/  IMAD R24, R20, c[0x0][0x1e0], RZ ;  /* 0x0000780014187a24 */ /* 0x000fe400078e02ff */
[----:B------:R-:W-:Y:S01]  /*0c20*/  IMAD R184, R0, c[0x0][0x244], R13 ;  /* 0x0000910000b87a24 */ /* 0x000fe200078e020d */
[----:B------:R-:W-:Y:S01]  /*0c30*/  SHF.R.S32.HI R13, RZ, 0x4, R18 ;  /* 0x00000004ff0d7819 */ /* 0x000fe20000011412 */
[----:B------:R-:W-:Y:S02]  /*0c40*/  IMAD.IADD R217, R195, 0x1, -R198 ;  /* 0x00000001c3d97824 */ /* 0x000fe400078e0ac6 */
[----:B------:R-:W-:Y:S01]  /*0c50*/  IMAD.IADD R31, R35, 0x1, R30 ;  /* 0x00000001231f7824 */ /* 0x000fe200078e021e */
[----:B------:R-:W-:Y:S01]  /*0c60*/  IADD3.X R184, R9, R19, R184, P1, !PT ;  /* 0x0000001309b87210 */ /* 0x000fe20000ffe4b8 */
[----:B------:R-:W-:Y:S01]  /*0c70*/  IMAD.IADD R29, R33, 0x1, R28 ;  /* 0x00000001211d7824 */ /* 0x000fe200078e021c */
[----:B------:R-:W-:Y:S01]  /*0c80*/  SEL R19, R197, RZ, !P4 ;  /* 0x000000ffc5137207 */ /* 0x000fe20006000000 */
[C---:B------:R-:W-:Y:S01]  /*0c90*/  IMAD R24, R11.reuse, c[0x0][0x1e4], R24 ;  /* 0x000079000b187a24 */ /* 0x040fe200078e0218 */
[----:B------:R-:W-:Y:S01]  /*0ca0*/  LEA.HI R14, R18, R13, RZ, 0x1 ;  /* 0x0000000d120e7211 */ /* 0x000fe200078f08ff */
[----:B------:R-:W-:-:S03]  /*0cb0*/  IMAD.WIDE.U32 R36, R11, c[0x0][0x1e0], R22 ;  /* 0x000078000b247a25 */ /* 0x000fc600078e0016 */
[----:B------:R-:W-:Y:S01]  /*0cc0*/  LOP3.LUT R14, R14, 0xfffffffe, RZ, 0xc0, !PT ;  /* 0xfffffffe0e0e7812 */ /* 0x000fe200078ec0ff */
[----:B------:R-:W-:Y:S02]  /*0cd0*/  IMAD.MOV.U32 R30, RZ, RZ, R34 ;  /* 0x000000ffff1e7224 */ /* 0x000fe400078e0022 */
[----:B------:R-:W-:Y:S02]  /*0ce0*/  IMAD.MOV.U32 R28, RZ, RZ, R32 ;  /* 0x000000ffff1c7224 */ /* 0x000fe400078e0020 */
[----:B------:R-:W-:Y:S02]  /*0cf0*/  IMAD.IADD R4, R217, 0x1, -R192 ;  /* 0x00000001d9047824 */ /* 0x000fe400078e0ac0 */
[----:B------:R-:W-:Y:S02]  /*0d00*/  IMAD.IADD R25, R37, 0x1, R24 ;  /* 0x0000000125197824 */ /* 0x000fe400078e0218 */
[----:B------:R-:W-:Y:S01]  /*0d10*/  IMAD.WIDE.U32 R30, R0, c[0x0][0x278], R30 ;  /* 0x00009e00001e7a25 */ /* 0x000fe200078e001e */
[----:B------:R-:W-:-:S02]  /*0d20*/  ISETP.GE.AND P2, PT, R4, 0x1, PT ;  /* 0x000000010400780c */ /* 0x000fc40003f46270 */
[C---:B------:R-:W-:Y:S01]  /*0d30*/  ISETP.GE.AND P0, PT, R4.reuse, 0x21, PT ;  /* 0x000000210400780c */ /* 0x040fe20003f06270 */
[----:B------:R-:W-:Y:S01]  /*0d40*/  IMAD.MOV.U32 R24, RZ, RZ, R36 ;  /* 0x000000ffff187224 */ /* 0x000fe200078e0024 */
[----:B------:R-:W-:Y:S01]  /*0d50*/  ISETP.GE.AND P6, PT, R4, 0x41, PT ;  /* 0x000000410400780c */ /* 0x000fe20003fc6270 */
[----:B------:R-:W-:Y:S01]  /*0d60*/  IMAD R10, R8, c[0x0][0x1e8], RZ ;  /* 0x00007a00080a7a24 */ /* 0x000fe200078e02ff */
[----:B------:R-:W-:Y:S01]  /*0d70*/  ISETP.GE.AND P3, PT, R4, 0x61, PT ;  /* 0x000000610400780c */ /* 0x000fe20003f66270 */
[----:B------:R-:W-:Y:S01]  /*0d80*/  IMAD R187, R12, c[0x0][0x290], RZ ;  /* 0x0000a4000cbb7a24 */ /* 0x000fe200078e02ff */
[----:B------:R-:W-:Y:S01]  /*0d90*/  SHF.R.S32.HI R4, RZ, 0x1f, R188 ;  /* 0x0000001fff047819 */ /* 0x000fe200000114bc */
[----:B------:R-:W-:Y:S01]  /*0da0*/  IMAD.WIDE.U32 R28, R0, c[0x0][0x290], R28 ;  /* 0x0000a400001c7a25 */ /* 0x000fe200078e001c */
[----:B------:R-:W-:Y:S02]  /*0db0*/  IADD3 R190, P4, R188, R30, RZ ;  /* 0x0000001ebcbe7210 */ /* 0x000fe40007f9e0ff */
[----:B------:R-:W-:Y:S01]  /*0dc0*/  ISETP.GE.OR P5, PT, R22, c[0x0][0x1cc], !P0 ;  /* 0x0000730016007a0c */ /* 0x000fe200047a6670 */
[C---:B------:R-:W-:Y:S01]  /*0dd0*/  IMAD R9, R19.reuse, c[0x0][0x1ec], R10 ;  /* 0x00007b0013097a24 */ /* 0x040fe200078e020a */
        /* <DEDUP_REMOVED lines=31> */
[----:B------:R-:W-:Y:S01]  /*0fd0*/  SHF.R.S32.HI R24, RZ, 0x2, R10 ;  /* 0x00000002ff187819 */ /* 0x000fe2000001140a */
[----:B------:R-:W-:Y:S01]  /*0fe0*/  IMAD R20, R11, c[0x0][0x1b4], R20 ;  /* 0x00006d000b147a24 */ /* 0x000fe200078e0214 */
[----:B------:R-:W-:Y:S01]  /*0ff0*/  SHF.R.S32.HI R21, RZ, 0x1f, R10 ;  /* 0x0000001fff157819 */ /* 0x000fe2000001140a */
[----:B------:R-:W-:Y:S01]  /*1000*/  IMAD R176, R14, 0x800, R13 ;  /* 0x000008000eb07824 */ /* 0x000fe200078e020d */
[----:B------:R-:W-:Y:S01]  /*1010*/  @!PT LDS RZ, [RZ] ;  /* 0x00000000fffff984 */ /* 0x000fe20000000800 */
[----:B------:R-:W-:Y:S01]  /*1020*/  @!PT LDS RZ, [RZ] ;  /* 0x00000000fffff984 */ /* 0x000fe20000000800 */
[----:B------:R-:W-:Y:S01]  /*1030*/  @!PT LDS RZ, [RZ] ;  /* 0x00000000fffff984 */ /* 0x000fe20000000800 */
[----:B------:R1:W-:Y:S01]  /*1040*/  LDGSTS.E.BYPASS.LTC128B.128 [R4+0x4080], [R28.64], !P4 ;  /* 0x040800001c047fae */ /* 0x0003e2000e101d4a */
[----:B------:R-:W-:Y:S01]  /*1050*/  IADD3 R32, P1, R28, UR6, RZ ;  /* 0x000000061c207c10 */ /* 0x000fe2000ff3e0ff */
[----:B------:R-:W-:Y:S01]  /*1060*/  IMAD.IADD R31, R31, 0x1, R20 ;  /* 0x000000011f1f7824 */ /* 0x000fe200078e0214 */
[----:B------:R-:W-:Y:S01]  /*1070*/  ISETP.GE.OR P4, PT, R22, c[0x0][0x1cc], !P6 ;  /* 0x0000730016007a0c */ /* 0x000fe20007786670 */
[----:B------:R-:W-:Y:S01]  /*1080*/  IMAD R20, R8, c[0x0][0x1b8], RZ ;  /* 0x00006e0008147a24 */ /* 0x000fe200078e02ff */
[----:B------:R-:W-:Y:S01]  /*1090*/  LEA.HI R21, R21, R24, RZ, 0x3 ;  /* 0x0000001815157211 */ /* 0x000fe200078f18ff */
[----:B------:R-:W-:Y:S01]  /*10a0*/  IMAD.MOV.U32 R179, RZ, RZ, 0x40 ;  /* 0x00000040ffb37424 */ /* 0x000fe200078e00ff */
[----:B------:R-:W-:Y:S01]  /*10b0*/  IADD3.X R33, R29, UR5, RZ, P1, !PT ;  /* 0x000000051d217c10 */ /* 0x000fe20008ffe4ff */
[----:B------:R-:W-:Y:S01]  /*10c0*/  IMAD R20, R19, c[0x0][0x1bc], R20 ;  /* 0x00006f0013147a24 */ /* 0x000fe200078e0214 */
[----:B------:R-:W-:Y:S01]  /*10d0*/  LOP3.LUT R21, R21, 0xfffffff8, RZ, 0xc0, !PT ;  /* 0xfffffff815157812 */ /* 0x000fe200078ec0ff */
[----:B------:R-:W-:Y:S01]  /*10e0*/  IMAD.MOV.U32 R172, RZ, RZ, 0x20 ;  /* 0x00000020ffac7424 */ /* 0x000fe200078e00ff */
[----:B------:R-:W-:Y:S01]  /*10f0*/  LEA.HI R11, R15, R6, RZ, 0x5 ;  /* 0x000000060f0b7211 */ /* 0x000fe200078f28ff */
[----:B------:R2:W-:Y:S01]  /*1100*/  LDGSTS.E.BYPASS.LTC128B.128 [R4+0x5080], [R32.64], !P5 ;  /* 0x0508000020047fae */ /* 0x0005e2000e901d4a */
[----:B------:R-:W-:Y:S01]  /*1110*/  ISETP.GE.OR P6, PT, R22, c[0x0][0x19c], !P6 ;  /* 0x0000670016007a0c */ /* 0x000fe200077c6670 */
[----:B------:R-:W-:Y:S01]  /*1120*/  IMAD.IADD R8, R24, 0x1, -R21 ;  /* 0x0000000118087824 */ /* 0x000fe200078e0a15 */
[----:B------:R-:W-:Y:S01]  /*1130*/  ISETP.GE.AND P5, PT, R22, c[0x0][0x16c], PT ;  /* 0x00005b0016007a0c */ /* 0x000fe20003fa6270 */
[----:B------:R-:W-:Y:S01]  /*1140*/  IMAD.WIDE.U32 R24, R19, c[0x0][0x1b8], R30 ;  /* 0x00006e0013187a25 */ /* 0x000fe200078e001e */
[----:B------:R-:W-:-:S02]  /*1150*/  IADD3 R211, R4, 0x4080, RZ ;  /* 0x0000408004d37810 */ /* 0x000fc40007ffe0ff */
[----:B------:R-:W-:Y:S01]  /*1160*/  IADD3 R210, R4, 0x8080, RZ ;  /* 0x0000808004d27810 */ /* 0x000fe20007ffe0ff */
[----:B------:R-:W-:Y:S02]  /*1170*/  IMAD.IADD R25, R25, 0x1, R20 ;  /* 0x0000000119197824 */ /* 0x000fe400078e0214 */
[----:B------:R-:W-:Y:S02]  /*1180*/  IMAD R19, R27, c[0x0][0x1a8], RZ ;  /* 0x00006a001b137a24 */ /* 0x000fe400078e02ff */
[----:B------:R-:W-:Y:S01]  /*1190*/  IMAD.WIDE.U32 R24, R26, c[0x0][0x1a8], R24 ;  /* 0x00006a001a187a25 */ /* 0x000fe200078e0018 */
[----:B-1----:R-:W-:-:S03]  /*11a0*/  IADD3 R28, P1, R32, UR6, RZ ;  /* 0x00000006201c7c10 */ /* 0x002fc6000ff3e0ff */
[----:B------:R-:W-:Y:S02]  /*11b0*/  IMAD R19, R26, c[0x0][0x1ac], R19 ;  /* 0x00006b001a137a24 */ /* 0x000fe400078e0213 */
[----:B------:R-:W-:Y:S01]  /*11c0*/  IMAD.WIDE.U32 R26, R3, c[0x0][0x210], R22 ;  /* 0x00008400031a7a25 */ /* 0x000fe200078e0016 */
[----:B------:R-:W-:Y:S02]  /*11d0*/  IADD3.X R29, R33, UR5, RZ, P1, !PT ;  /* 0x00000005211d7c10 */ /* 0x000fe40008ffe4ff */
[C---:B------:R-:W-:Y:S01]  /*11e0*/  ISETP.GE.OR P1, PT, R22.reuse, c[0x0][0x1cc], !P3 ;  /* 0x0000730016007a0c */ /* 0x040fe20005f26670 */
[----:B------:R-:W-:Y:S01]  /*11f0*/  IMAD.IADD R19, R25, 0x1, R19 ;  /* 0x0000000119137824 */ /* 0x000fe200078e0213 */
[----:B------:R-:W-:Y:S01]  /*1200*/  ISETP.GE.OR P3, PT, R22, c[0x0][0x19c], !P3 ;  /* 0x0000670016007a0c */ /* 0x000fe20005f66670 */
[----:B------:R1:W-:Y:S01]  /*1210*/  LDGSTS.E.BYPASS.LTC128B.128 [R4+0x6080], [R28.64], !P4 ;  /* 0x060800001c047fae */ /* 0x0003e2000e101d4a */
[----:B------:R-:W-:Y:S01]  /*1220*/  IADD3 R34, P4, R28, UR6, RZ ;  /* 0x000000061c227c10 */ /* 0x000fe2000ff9e0ff */
[----:B------:R-:W-:Y:S01]  /*1230*/  IMAD R20, R2, c[0x0][0x180], RZ ;  /* 0x0000600002147a24 */ /* 0x000fe200078e02ff */
[----:B------:R-:W-:Y:S01]  /*1240*/  ULDC.64 UR6, c[0x0][0x208] ;  /* 0x0000820000067ab9 */ /* 0x000fe20000000a00 */
[----:B--2---:R-:W-:Y:S01]  /*1250*/  IMAD.WIDE.U32 R32, R3, c[0x0][0x180], R22 ;  /* 0x0000600003207a25 */ /* 0x004fe200078e0016 */
[----:B------:R-:W-:Y:S01]  /*1260*/  IADD3.X R35, R29, UR5, RZ, P4, !PT ;  /* 0x000000051d237c10 */ /* 0x000fe2000a7fe4ff */
[----:B------:R-:W-:Y:S01]  /*1270*/  ULDC.64 UR4, c[0x0][0x1a8] ;  /* 0x00006a0000047ab9 */ /* 0x000fe20000000a00 */
[----:B------:R-:W-:Y:S01]  /*1280*/  ISETP.GE.AND P4, PT, R22, c[0x0][0x1fc], PT ;  /* 0x00007f0016007a0c */ /* 0x000fe20003f86270 */
[----:B------:R-:W-:Y:S01]  /*1290*/  USHF.L.U32 UR13, UR4, 0x6, URZ ;  /* 0x00000006040d7899 */ /* 0x000fe2000800063f */
[----:B------:R-:W-:Y:S01]  /*12a0*/  SHF.R.S32.HI R22, RZ, 0x5, R11 ;  /* 0x00000005ff167819 */ /* 0x000fe2000001140b */
[----:B------:R2:W-:Y:S01]  /*12b0*/  LDGSTS.E.BYPASS.LTC128B.128 [R4+0x7080], [R34.64], !P1 ;  /* 0x0708000022047fae */ /* 0x0005e2000c901d4a */
[C---:B------:R-:W-:Y:S01]  /*12c0*/  LEA R30, P1, R24.reuse, c[0x0][0x190], 0x1 ;  /* 0x00006400181e7a11 */ /* 0x040fe200078208ff */
[----:B------:R-:W-:Y:S01]  /*12d0*/  USHF.L.U64.HI UR5, UR4, UR8, UR5 ;  /* 0x0000000804057299 */ /* 0x000fe20008010205 */
[----:B------:R-:W-:Y:S01]  /*12e0*/  IMAD R20, R3, c[0x0][0x184], R20 ;  /* 0x0000610003147a24 */ /* 0x000fe200078e0214 */
[----:B------:R-:W0:Y:S01]  /*12f0*/  LDGDEPBAR ;  /* 0x00000000000079af */ /* 0x000e220000000000 */
[----:B------:R-:W-:Y:S01]  /*1300*/  LEA.HI.X R31, R24, c[0x0][0x194], R19, 0x1, P1 ;  /* 0x00006500181f7a11 */ /* 0x000fe200008f0c13 */
[----:B------:R-:W-:Y:S01]  /*1310*/  IMAD.SHL.U32 R24, R16, 0x40, RZ ;  /* 0x0000004010187824 */ /* 0x000fe200078e00ff */
[----:B------:R-:W-:Y:S01]  /*1320*/  LEA.HI R19, R11, R22, RZ, 0x1 ;  /* 0x000000160b137211 */ /* 0x000fe200078f08ff */
[----:B------:R-:W-:Y:S01]  /*1330*/  IMAD.SHL.U32 R23, R22, 0x10, RZ ;  /* 0x0000001016177824 */ /* 0x000fe200078e00ff */
[----:B------:R-:W-:Y:S01]  /*1340*/  USHF.L.U64.HI UR9, UR6, UR8, UR7 ;  /* 0x0000000806097299 */ /* 0x000fe20008010207 */
[----:B------:R2:W-:Y:S01]  /*1350*/  LDGSTS.E.BYPASS.LTC128B.128 [R4+0x80], [R30.64], !P2 ;  /* 0x000800001e047fae */ /* 0x0005e2000d101d4a */
[----:B------:R-:W-:Y:S01]  /*1360*/  LOP3.LUT R19, R19, 0xfffffffe, RZ, 0xc0, !PT ;  /* 0xfffffffe13137812 */ /* 0x000fe200078ec0ff */
[----:B------:R-:W-:Y:S01]  /*1370*/  IMAD R25, R12, c[0x0][0x218], RZ ;  /* 0x000086000c197a24 */ /* 0x000fe200078e02ff */
[----:B------:R-:W-:Y:S01]  /*1380*/  LOP3.LUT R24, R24, 0x1c0, RZ, 0xc0, !PT ;  /* 0x000001c018187812 */ /* 0x000fe200078ec0ff */
[----:B------:R-:W-:Y:S01]  /*1390*/  IMAD.IADD R21, R33, 0x1, R20 ;  /* 0x0000000121157824 */ /* 0x000fe200078e0214 */
[----:B------:R-:W-:Y:S01]  /*13a0*/  LOP3.LUT P2, RZ, R16, 0x4, RZ, 0xc0, !PT ;  /* 0x0000000410ff7812 */ /* 0x000fe2000784c0ff */
[----:B------:R-:W-:Y:S01]  /*13b0*/  IMAD.IADD R178, R22, 0x1, -R19 ;  /* 0x0000000116b27824 */ /* 0x000fe200078e0a13 */
[----:B------:R-:W-:Y:S01]  /*13c0*/  LOP3.LUT R22, R24, 0x8, R17, 0xf8, !PT ;  /* 0x0000000818167812 */ /* 0x000fe200078ef811 */
[----:B-1----:R-:W-:Y:S01]  /*13d0*/  IMAD R28, R2, c[0x0][0x210], RZ ;  /* 0x00008400021c7a24 */ /* 0x002fe200078e02ff */
[----:B------:R-:W-:Y:S01]  /*13e0*/  IADD3 R2, P1, R30, UR13, RZ ;  /* 0x0000000d1e027c10 */ /* 0x000fe2000ff3e0ff */
[----:B------:R-:W-:Y:S01]  /*13f0*/  IMAD R19, R12, c[0x0][0x188], RZ ;  /* 0x000062000c137a24 */ /* 0x000fe200078e02ff */
[----:B------:R-:W-:Y:S01]  /*1400*/  SHF.R.U32.HI R175, RZ, 0x3, R24 ;  /* 0x00000003ffaf7819 */ /* 0x000fe20000011618 */
[----:B------:R-:W-:Y:S01]  /*1410*/  IMAD R28, R3, c[0x0][0x214], R28 ;  /* 0x00008500031c7a24 */ /* 0x000fe200078e021c */
[----:B------:R-:W-:Y:S01]  /*1420*/  IADD3.X R3, R31, UR5, RZ, P1, !PT ;  /* 0x000000051f037c10 */ /* 0x000fe20008ffe4ff */
[----:B------:R-:W-:Y:S01]  /*1430*/  IMAD R12, R0, c[0x0][0x18c], R19 ;  /* 0x00006300000c7a24 */ /* 0x000fe200078e0213 */
[----:B------:R-:W-:Y:S01]  /*1440*/  LOP3.LUT P1, RZ, R16, 0x2, RZ, 0xc0, !PT ;  /* 0x0000000210ff7812 */ /* 0x000fe2000782c0ff */
[----:B------:R-:W-:Y:S01]  /*1450*/  IMAD.IADD R29, R27, 0x1, R28 ;  /* 0x000000011b1d7824 */ /* 0x000fe200078e021c */
[----:B------:R-:W-:Y:S01]  /*1460*/  LOP3.LUT R19, R22, R175, RZ, 0x3c, !PT ;  /* 0x000000af16137212 */ /* 0x000fe200078e3cff */
[----:B------:R-:W-:Y:S01]  /*1470*/  IMAD.MOV.U32 R28, RZ, RZ, R26 ;  /* 0x000000ffff1c7224 */ /* 0x000fe200078e001a */
[----:B------:R-:W-:Y:S01]  /*1480*/  LOP3.LUT R26, R24, 0x30, R23, 0xf8, !PT ;  /* 0x00000030181a7812 */ /* 0x000fe200078ef817 */
[----:B------:R1:W-:Y:S01]  /*1490*/  LDGSTS.E.BYPASS.LTC128B.128 [R4+0x1080], [R2.64], !P0 ;  /* 0x0108000002047fae */ /* 0x0003e2000c101d4a */
[----:B------:R-:W-:Y:S01]  /*14a0*/  IADD3 R24, P0, R2, UR13, RZ ;  /* 0x0000000d02187c10 */ /* 0x000fe2000ff1e0ff */
[C---:B------:R-:W-:Y:S01]  /*14b0*/  IMAD R16, R0.reuse, c[0x0][0x21c], R25 ;  /* 0x0000870000107a24 */ /* 0x040fe200078e0219 */
[----:B------:R-:W-:Y:S01]  /*14c0*/  USHF.L.U32 UR12, UR6, 0x6, URZ ;  /* 0x00000006060c7899 */ /* 0x000fe2000800063f */
[----:B------:R-:W-:Y:S01]  /*14d0*/  IMAD.MOV.U32 R20, RZ, RZ, R32 ;  /* 0x000000ffff147224 */ /* 0x000fe200078e0020 */
[----:B------:R-:W-:Y:S01]  /*14e0*/  IADD3.X R25, R3, UR5, RZ, P0, !PT ;  /* 0x0000000503197c10 */ /* 0x000fe200087fe4ff */
[----:B------:R-:W-:Y:S01]  /*14f0*/  IMAD.WIDE.U32 R28, R0, c[0x0][0x218], R28 ;  /* 0x00008600001c7a25 */ /* 0x000fe200078e001c */
[----:B------:R-:W-:-:S02]  /*1500*/  IADD3 R22, P0, R24, UR13, RZ ;  /* 0x0000000d18167c10 */ /* 0x000fc4000ff1e0ff */
[----:B------:R-:W-:Y:S01]  /*1510*/  LOP3.LUT R26, R26, 0x8, R17, 0xf8, !PT ;  /* 0x000000081a1a7812 */ /* 0x000fe200078ef811 */
[----:B------:R3:W-:Y:S01]  /*1520*/  LDGSTS.E.BYPASS.LTC128B.128 [R4+0x2080], [R24.64], !P6 ;  /* 0x0208000018047fae */ /* 0x0007e2000f101d4a */
[----:B------:R-:W-:Y:S01]  /*1530*/  IADD3.X R23, R25, UR5, RZ, P0, !PT ;  /* 0x0000000519177c10 */ /* 0x000fe200087fe4ff */
[----:B------:R-:W-:Y:S01]  /*1540*/  IMAD.WIDE.U32 R200, R0, c[0x0][0x188], R20 ;  /* 0x0000620000c87a25 */ /* 0x000fe200078e0014 */
[----:B------:R-:W-:Y:S01]  /*1550*/  SHF.R.S32.HI R0, RZ, 0x1f, R193 ;  /* 0x0000001fff007819 */ /* 0x000fe200000114c1 */
[----:B------:R-:W-:Y:S01]  /*1560*/  ULDC.64 UR4, c[0x0][0x178] ;  /* 0x00005e0000047ab9 */ /* 0x000fe20000000a00 */
[----:B------:R-:W-:Y:S01]  /*1570*/  LOP3.LUT R175, R26, R175, RZ, 0x3c, !PT ;  /* 0x000000af1aaf7212 */ /* 0x000fe200078e3cff */
[----:B------:R4:W-:Y:S01]  /*1580*/  LDGSTS.E.BYPASS.LTC128B.128 [R4+0x3080], [R22.64], !P3 ;  /* 0x0308000016047fae */ /* 0x0009e2000d901d4a */
[----:B------:R-:W-:Y:S01]  /*1590*/  IMAD.IADD R176, R176, 0x1, R19 ;  /* 0x00000001b0b07824 */ /* 0x000fe200078e0213 */
[----:B------:R-:W-:Y:S01]  /*15a0*/  USHF.L.U32 UR13, UR4, 0x6, URZ ;  /* 0x00000006040d7899 */ /* 0x000fe2000800063f */
[----:B------:R-:W-:Y:S01]  /*15b0*/  IMAD R19, R193, UR9, RZ ;  /* 0x00000009c1137c24 */ /* 0x000fe2000f8e02ff */
[----:B------:R-:W0:Y:S01]  /*15c0*/  LDGDEPBAR ;  /* 0x00000000000079af */ /* 0x000e220000000000 */
[----:B------:R-:W-:Y:S01]  /*15d0*/  IMAD.IADD R13, R29, 0x1, R16 ;  /* 0x000000011d0d7824 */ /* 0x000fe200078e0210 */
[----:B------:R-:W-:Y:S01]  /*15e0*/  USHF.L.U64.HI UR8, UR4, UR8, UR5 ;  /* 0x0000000804087299 */ /* 0x000fe20008010205 */
[C---:B------:R-:W-:Y:S01]  /*15f0*/  IMAD R16, R0.reuse, UR12, R19 ;  /* 0x0000000c00107c24 */ /* 0x040fe2000f8e0213 */
[----:B------:R-:W-:Y:S01]  /*1600*/  LOP3.LUT R11, R11, 0xffffffe0, RZ, 0xc0, !PT ;  /* 0xffffffe00b0b7812 */ /* 0x000fe200078ec0ff */
[----:B------:R-:W-:Y:S01]  /*1610*/  IMAD.IADD R201, R201, 0x1, R12 ;  /* 0x00000001c9c97824 */ /* 0x000fe200078e020c */
[----:B------:R-:W-:Y:S01]  /*1620*/  USHF.L.U32 UR5, UR6, 0x5, URZ ;  /* 0x0000000506057899 */ /* 0x000fe2000800063f */
[----:B------:R-:W-:Y:S01]  /*1630*/  IMAD R0, R0, c[0x0][0x178], RZ ;  /* 0x00005e0000007a24 */ /* 0x000fe200078e02ff */
[----:B------:R-:W-:Y:S01]  /*1640*/  UMOV UR4, 0x5 ;  /* 0x0000000500047882 */ /* 0x000fe20000000000 */
[----:B------:R-:W-:Y:S01]  /*1650*/  IMAD R19, R5, c[0x0][0x178], RZ ;  /* 0x00005e0005137a24 */ /* 0x000fe200078e02ff */
[----:B------:R-:W-:Y:S01]  /*1660*/  USHF.L.U64.HI UR4, UR6, UR4, UR7 ;  /* 0x0000000406047299 */ /* 0x000fe20008010207 */
[----:B------:R-:W-:Y:S01]  /*1670*/  IMAD.WIDE.U32 R20, R193, c[0x0][0x178], RZ ;  /* 0x00005e00c1147a25 */ /* 0x000fe200078e00ff */
[----:B------:R-:W-:-:S02]  /*1680*/  USHF.L.U32 UR6, UR5, 0x1, URZ ;  /* 0x0000000105067899 */ /* 0x000fc4000800063f */
[----:B------:R-:W-:Y:S01]  /*1690*/  USHF.L.U64.HI UR4, UR5, 0x1, UR4 ;  /* 0x0000000105047899 */ /* 0x000fe20008010204 */
[----:B------:R-:W-:Y:S02]  /*16a0*/  IMAD R0, R193, c[0x0][0x17c], R0 ;  /* 0x00005f00c1007a24 */ /* 0x000fe400078e0200 */
[C---:B------:R-:W-:Y:S02]  /*16b0*/  IMAD R19, R202.reuse, c[0x0][0x17c], R19 ;  /* 0x00005f00ca137a24 */ /* 0x040fe400078e0213 */
[----:B------:R-:W-:-:S04]  /*16c0*/  IMAD.WIDE.U32 R200, R202, c[0x0][0x178], R200 ;  /* 0x00005e00cac87a25 */ /* 0x000fc800078e00c8 */
[----:B-1----:R-:W-:Y:S01]  /*16d0*/  IMAD.IADD R3, R21, 0x1, R0 ;  /* 0x0000000115037824 */ /* 0x002fe200078e0200 */
[----:B------:R-:W-:-:S04]  /*16e0*/  DEPBAR.LE SB0, 0x1 ;  /* 0x000080400000791a */ /* 0x000fc80000000000 */
[----:B------:R-:W-:Y:S01]  /*16f0*/  IMAD.IADD R186, R201, 0x1, R19 ;  /* 0x00000001c9ba7824 */ /* 0x000fe200078e0213 */
[----:B------:R-:W-:Y:S01]  /*1700*/  BAR.SYNC.DEFER_BLOCKING 0x0 ;  /* 0x0000000000007b1d */ /* 0x000fe20000010000 */
[----:B------:R-:W-:Y:S01]  /*1710*/  LEA R0, P0, R20, R200, 0x6 ;  /* 0x000000c814007211 */ /* 0x000fe200078030ff */
[----:B------:R-:W-:Y:S02]  /*1720*/  IMAD.SHL.U32 R176, R176, 0x2, RZ ;  /* 0x00000002b0b07824 */ /* 0x000fe400078e00ff */
[----:B------:R-:W-:Y:S01]  /*1730*/  IMAD R209, R5, c[0x0][0x208], RZ ;  /* 0x0000820005d17a24 */ /* 0x000fe200078e02ff */
[----:B------:R-:W-:Y:S01]  /*1740*/  LEA.HI.X R3, R20, R186, R3, 0x6, P0 ;  /* 0x000000ba14037211 */ /* 0x000fe200000f3403 */
[----:B------:R-:W-:Y:S01]  /*1750*/  IMAD.MOV.U32 R12, RZ, RZ, R28 ;  /* 0x000000ffff0c7224 */ /* 0x000fe200078e001c */
[----:B------:R-:W-:Y:S01]  /*1760*/  LEA R20, P0, R0, c[0x0][0x160], 0x1 ;  /* 0x0000580000147a11 */ /* 0x000fe200078008ff */
[----:B------:R-:W-:Y:S01]  /*1770*/  IMAD R209, R202, c[0x0][0x20c], R209 ;  /* 0x00008300cad17a24 */ /* 0x000fe200078e02d1 */
[----:B------:R-:W-:Y:S01]  /*1780*/  SEL R5, R172, 0xffffffe0, !P1 ;  /* 0xffffffe0ac057807 */ /* 0x000fe20004800000 */
[----:B------:R-:W-:Y:S01]  /*1790*/  IMAD.WIDE.U32 R202, R202, c[0x0][0x208], R12 ;  /* 0x00008200caca7a25 */ /* 0x000fe200078e000c */
[----:B------:R-:W-:-:S02]  /*17a0*/  LEA.HI.X R21, R0, c[0x0][0x164], R3, 0x1, P0 ;  /* 0x0000590000157a11 */ /* 0x000fc400000f0c03 */
[----:B------:R-:W-:Y:S01]  /*17b0*/  SEL R3, R179, 0xffffffc0, !P2 ;  /* 0xffffffc0b3037807 */ /* 0x000fe20005000000 */
[----:B------:R-:W-:Y:S01]  /*17c0*/  IMAD.SHL.U32 R13, R193, 0x40, RZ ;  /* 0x00000040c10d7824 */ /* 0x000fe200078e00ff */
[----:B---3--:R-:W-:Y:S01]  /*17d0*/  IADD3 R24, P1, R20, UR13, RZ ;  /* 0x0000000d14187c10 */ /* 0x008fe2000ff3e0ff */
[----:B------:R-:W-:Y:S02]  /*17e0*/  IMAD.IADD R209, R203, 0x1, R209 ;  /* 0x00000001cbd17824 */ /* 0x000fe400078e02d1 */
[----:B------:R-:W-:Y:S01]  /*17f0*/  IMAD.IADD R2, R176, 0x1, R3 ;  /* 0x00000001b0027824 */ /* 0x000fe200078e0203 */
[----:B------:R-:W-:Y:S01]  /*1800*/  IADD3 R12, -R192, R196, -R13 ;  /* 0x000000c4c00c7210 */ /* 0x000fe20007ffe90d */
[----:B------:R-:W-:Y:S01]  /*1810*/  IMAD.IADD R3, R176, 0x1, R5 ;  /* 0x00000001b0037824 */ /* 0x000fe200078e0205 */
[----:B------:R-:W-:Y:S01]  /*1820*/  IADD3.X R25, R21, UR8, RZ, P1, !PT ;  /* 0x0000000815197c10 */ /* 0x000fe20008ffe4ff */
[----:B------:R-:W-:Y:S01]  /*1830*/  IMAD.IADD R0, R5, 0x1, R2 ;  /* 0x0000000105007824 */ /* 0x000fe200078e0202 */
[----:B------:R-:W-:Y:S01]  /*1840*/  ISETP.LT.OR P0, PT, R12, 0x1, P5 ;  /* 0x000000010c00780c */ /* 0x000fe20002f01670 */
[----:B------:R2:W1:Y:S01]  /*1850*/  LDSM.16.M88.4 R140, [R176+0x4080] ;  /* 0x00408000b08c783b */ /* 0x0004620000000200 */
[----:B------:R-:W-:Y:S01]  /*1860*/  IMAD.MOV.U32 R208, RZ, RZ, R202 ;  /* 0x000000ffffd07224 */ /* 0x000fe200078e00ca */
[----:B------:R-:W-:Y:S01]  /*1870*/  LOP3.LUT R5, R18, 0xfffffff0, RZ, 0xc0, !PT ;  /* 0xfffffff012057812 */ /* 0x000fe200078ec0ff */
[----:B------:R-:W-:Y:S01]  /*1880*/  IMAD.SHL.U32 R17, R8, 0x40, RZ ;  /* 0x0000004008117824 */ /* 0x000fe200078e00ff */
[----:B------:R2:W3:Y:S01]  /*1890*/  LDSM.16.M88.4 R144, [R176+0x6080] ;  /* 0x00608000b090783b */ /* 0x0004e20000000200 */
[----:B------:R-:W-:Y:S01]  /*18a0*/  IMAD.WIDE.U32 R18, R193, UR12, R208 ;  /* 0x0000000cc1127c25 */ /* 0x000fe2000f8e00d0 */
[----:B------:R-:W-:-:S02]  /*18b0*/  ISETP.LT.OR P6, PT, R12, 0x21, P5 ;  /* 0x000000210c00780c */ /* 0x000fc40002fc1670 */
[----:B------:R2:W1:Y:S01]  /*18c0*/  LDSM.16.M88.4 R148, [R3+0x4080] ;  /* 0x004080000394783b */ /* 0x0004620000000200 */
[----:B------:R-:W-:Y:S01]  /*18d0*/  IMAD.IADD R16, R19, 0x1, R16 ;  /* 0x0000000113107824 */ /* 0x000fe200078e0210 */
[----:B------:R-:W-:Y:S01]  /*18e0*/  ISETP.LT.OR P3, PT, R12, 0x1, P4 ;  /* 0x000000010c00780c */ /* 0x000fe20002761670 */
[----:B------:R-:W-:Y:S01]  /*18f0*/  IMAD.IADD R28, R6, 0x1, -R5 ;  /* 0x00000001061c7824 */ /* 0x000fe200078e0a05 */
[----:B------:R2:W1:Y:S01]  /*1900*/  LDSM.16.M88.4 R152, [R3+0x6080] ;  /* 0x006080000398783b */ /* 0x0004620000000200 */
[----:B------:R-:W-:Y:S01]  /*1910*/  ISETP.LT.OR P2, PT, R12, 0x21, P4 ;  /* 0x000000210c00780c */ /* 0x000fe20002741670 */
[----:B------:R-:W-:Y:S01]  /*1920*/  IMAD.IADD R11, R6, 0x1, -R11 ;  /* 0x00000001060b7824 */ /* 0x000fe200078e0a0b */
[----:B------:R-:W-:Y:S01]  /*1930*/  SHF.R.S32.HI R12, RZ, 0x1f, R13 ;  /* 0x0000001fff0c7819 */ /* 0x000fe2000001140d */
[----:B------:R2:W1:Y:S01]  /*1940*/  LDSM.16.M88.4 R156, [R2+0x4080] ;  /* 0x00408000029c783b */ /* 0x0004620000000200 */
[----:B------:R-:W-:Y:S01]  /*1950*/  SHF.R.S32.HI R5, RZ, 0x1f, R28 ;  /* 0x0000001fff057819 */ /* 0x000fe2000001141c */
[C---:B------:R-:W-:Y:S01]  /*1960*/  IMAD.SHL.U32 R19, R14.reuse, 0x20, RZ ;  /* 0x000000200e137824 */ /* 0x040fe200078e00ff */
[----:B------:R-:W-:Y:S01]  /*1970*/  LOP3.LUT R17, R17, 0x1c0, RZ, 0xc0, !PT ;  /* 0x000001c011117812 */ /* 0x000fe200078ec0ff */
        /* <DEDUP_REMOVED lines=9> */
[----:B------:R-:W-:Y:S01]  /*1a10*/  BAR.SYNC.DEFER_BLOCKING 0x0 ;  /* 0x0000000000007b1d */ /* 0x000fe20000010000 */
[----:B------:R-:W-:-:S05]  /*1a20*/  LOP3.LUT R174, R174, 0xfffffe00, RZ, 0xc0, !PT ;  /* 0xfffffe00aeae7812 */ /* 0x000fca00078ec0ff */
        /* <DEDUP_REMOVED lines=12> */
[----:B----4-:R-:W-:Y:S02]  /*1af0*/  @!P0 LEA R22, P1, R16, c[0x0][0x258], 0x2 ;  /* 0x0000960010168a11 */ /* 0x010fe400078210ff */
        /* <DEDUP_REMOVED lines=26> */
[----:B----4-:R-:W-:-:S05]  /*1ca0*/  IMAD.SHL.U32 R15, R199, 0x40, RZ ;  /* 0x00000040c70f7824 */ /* 0x010fca00078e00ff */
[----:B------:R-:W-:Y:S02]  /*1cb0*/  LOP3.LUT R14, R15, 0x1c0, RZ, 0xc0, !PT ;  /* 0x000001c00f0e7812 */ /* 0x000fe400078ec0ff */
[----:B------:R-:W-:Y:S02]  /*1cc0*/  IADD3 R15, R193, 0x1, RZ ;  /* 0x00000001c10f7810 */ /* 0x000fe40007ffe0ff */
[----:B-----5:R-:W-:Y:S02]  /*1cd0*/  SHF.R.S32.HI R21, RZ, 0x2, R10 ;  /* 0x00000002ff157819 */ /* 0x020fe4000001140a */
[----:B------:R-:W-:Y:S02]  /*1ce0*/  ISETP.GE.AND P1, PT, R15, R194, PT ;  /* 0x000000c20f00720c */ /* 0x000fe40003f26270 */
[----:B------:R-:W-:Y:S01]  /*1cf0*/  LOP3.LUT R18, R14, 0x8, R5, 0xf8, !PT ;  /* 0x000000080e127812 */ /* 0x000fe200078ef805 */
[C---:B------:R-:W-:Y:S01]  /*1d00*/  IMAD R206, R178.reuse, 0x10, R21 ;  /* 0x00000010b2ce7824 */ /* 0x040fe200078e0215 */
[----:B-1----:R-:W-:Y:S01]  /*1d10*/  SHF.R.U32.HI R19, RZ, 0x3, R14 ;  /* 0x00000003ff137819 */ /* 0x002fe2000001160e */
        /* <DEDUP_REMOVED lines=10> */
[----:B--23--:R-:W-:Y:S01]  /*1dc0*/  SHF.R.S32.HI R12, RZ, 0x1f, R15 ;  /* 0x0000001fff0c7819 */ /* 0x00cfe2000001140f */
        /* <DEDUP_REMOVED lines=22> */
.L_x_528:
[----:B------:R-:W-:Y:S05]  /*1f30*/  BSYNC B0 ;  /* 0x0000000000007941 */ /* 0x000fea0003800000 */
.L_x_527:
[----:B--23--:R-:W-:Y:S01]  /*1f40*/  SHF.R.S32.HI R6, RZ, 0x1f, R9 ;  /* 0x0000001fff067819 */ /* 0x00cfe20000011409 */
        /* <DEDUP_REMOVED lines=65> */
.L_x_547:
        /* <DEDUP_REMOVED lines=143> */
.L_x_531:
[----:B------:R-:W-:Y:S04]  /*2c50*/  MOV R4, 0x1 ;  /* 0x0000000100047802 */ /* 0x000fe80000000f00 */
[----:B------:R-:W-:Y:S11]  /*2c60*/  ISETP.NE.AND P1, PT, R4, c[0x0][0x2a8], PT ;  /* 0x0000aa0004007a0c */ /* 0x000ff60003f25270 */
[----:B------:R-:W-:Y:S02]  /*2c70*/  @!UPT UIADD3 URZ, URZ, URZ, URZ ;  /* 0x0000003f3f3ff290 */ /* 0x000fe4000fffe03f */
[----:B------:R-:W-:Y:S05]  /*2c80*/  @P1 IMAD.HI.U32 R4, R5, c[0x0][0x2ac], RZ ;  /* 0x0000ab0005041a27 */ /* 0x000fea00078e00ff */
[----:B------:R-:W-:Y:S02]  /*2c90*/  @P1 SHF.R.U32.HI R5, RZ, c[0x0][0x2b0], R4 ;  /* 0x0000ac00ff051a19 */ /* 0x000fe40000011604 */
.L_x_532:
[----:B------:R-:W-:Y:S05]  /*2ca0*/  BSYNC B0 ;  /* 0x0000000000007941 */ /* 0x000fea0003800000 */
.L_x_530:
        /* <DEDUP_REMOVED lines=8> */
.L_x_529:
        /* <DEDUP_REMOVED lines=18> */
.L_x_535:
[----:B------:R-:W-:Y:S04]  /*2e50*/  MOV R4, 0x1 ;  /* 0x0000000100047802 */ /* 0x000fe80000000f00 */
[----:B------:R-:W-:Y:S11]  /*2e60*/  ISETP.NE.AND P1, PT, R4, c[0x0][0x2a8], PT ;  /* 0x0000aa0004007a0c */ /* 0x000ff60003f25270 */
[----:B------:R-:W-:Y:S02]  /*2e70*/  @!UPT UIADD3 URZ, URZ, URZ, URZ ;  /* 0x0000003f3f3ff290 */ /* 0x000fe4000fffe03f */
[----:B------:R-:W-:Y:S05]  /*2e80*/  @P1 IMAD.HI.U32 R4, R5, c[0x0][0x2ac], RZ ;  /* 0x0000ab0005041a27 */ /* 0x000fea00078e00ff */
[----:B------:R-:W-:Y:S02]  /*2e90*/  @P1 SHF.R.U32.HI R5, RZ, c[0x0][0x2b0], R4 ;  /* 0x0000ac00ff051a19 */ /* 0x000fe40000011604 */
.L_x_536:
[----:B------:R-:W-:Y:S05]  /*2ea0*/  BSYNC B0 ;  /* 0x0000000000007941 */ /* 0x000fea0003800000 */
.L_x_534:
[----:B------:R-:W-:Y:S04]  /*2eb0*/  IMAD R4, R5, c[0x0][0x2a8], -R198 ;  /* 0x0000aa0005047a24 */ /* 0x000fe800078e0ac6 */
[----:B------:R-:W-:Y:S05]  /*2ec0*/  IMAD.IADD R5, R4, 0x1, -R219 ;  /* 0x0000000104057824 */ /* 0x000fea00078e0adb */
[----:B------:R-:W-:Y:S02]  /*2ed0*/  IADD3 R4, R5, c[0x0][0x2a8], RZ ;  /* 0x0000aa0005047a10 */ /* 0x000fe40007ffe0ff */
[----:B------:R-:W-:Y:S02]  /*2ee0*/  IMNMX R126, R126, R5, !PT ;  /* 0x000000057e7e7217 */ /* 0x000fe40007800200 */
[----:B------:R-:W-:Y:S02]  /*2ef0*/  IMNMX R125, R125, R4, PT ;  /* 0x000000047d7d7217 */ /* 0x000fe40003800200 */
.L_x_533:
        /* <DEDUP_REMOVED lines=18> */
.L_x_539:
[----:B------:R-:W-:Y:S04]  /*3020*/  MOV R4, 0x1 ;  /* 0x0000000100047802 */ /* 0x000fe80000000f00 */
[----:B------:R-:W-:Y:S11]  /*3030*/  ISETP.NE.AND P1, PT, R4, c[0x0][0x2a8], PT ;  /* 0x0000aa0004007a0c */ /* 0x000ff60003f25270 */
[----:B------:R-:W-:Y:S02]  /*3040*/  @!UPT UIADD3 URZ, URZ, URZ, URZ ;  /* 0x0000003f3f3ff290 */ /* 0x000fe4000fffe03f */
[----:B------:R-:W-:Y:S05]  /*3050*/  @P1 IMAD.HI.U32 R4, R5, c[0x0][0x2ac], RZ ;  /* 0x0000ab0005041a27 */ /* 0x000fea00078e00ff */
[----:B------:R-:W-:Y:S02]  /*3060*/  @P1 SHF.R.U32.HI R5, RZ, c[0x0][0x2b0], R4 ;  /* 0x0000ac00ff051a19 */ /* 0x000fe40000011604 */
.L_x_540:
[----:B------:R-:W-:Y:S05]  /*3070*/  BSYNC B0 ;  /* 0x0000000000007941 */ /* 0x000fea0003800000 */
.L_x_538:
[----:B------:R-:W-:Y:S04]  /*3080*/  IMAD R4, R5, c[0x0][0x2a8], -R198 ;  /* 0x0000aa0005047a24 */ /* 0x000fe800078e0ac6 */
[----:B------:R-:W-:Y:S05]  /*3090*/  IMAD.IADD R5, R4, 0x1, -R219 ;  /* 0x0000000104057824 */ /* 0x000fea00078e0adb */
[----:B------:R-:W-:Y:S02]  /*30a0*/  IADD3 R4, R5, c[0x0][0x2a8], RZ ;  /* 0x0000aa0005047a10 */ /* 0x000fe40007ffe0ff */
[----:B------:R-:W-:Y:S02]  /*30b0*/  IMNMX R120, R120, R5, !PT ;  /* 0x0000000578787217 */ /* 0x000fe40007800200 */
[----:B------:R-:W-:Y:S02]  /*30c0*/  IMNMX R119, R119, R4, PT ;  /* 0x0000000477777217 */ /* 0x000fe40003800200 */
.L_x_537:
        /* <DEDUP_REMOVED lines=18> */
.L_x_543:
[----:B------:R-:W-:Y:S04]  /*31f0*/  MOV R4, 0x1 ;  /* 0x0000000100047802 */ /* 0x000fe80000000f00 */
[----:B------:R-:W-:Y:S11]  /*3200*/  ISETP.NE.AND P1, PT, R4, c[0x0][0x2a8], PT ;  /* 0x0000aa0004007a0c */ /* 0x000ff60003f25270 */
[----:B------:R-:W-:Y:S02]  /*3210*/  @!UPT UIADD3 URZ, URZ, URZ, URZ ;  /* 0x0000003f3f3ff290 */ /* 0x000fe4000fffe03f */
[----:B------:R-:W-:Y:S05]  /*3220*/  @P1 IMAD.HI.U32 R4, R5, c[0x0][0x2ac], RZ ;  /* 0x0000ab0005041a27 */ /* 0x000fea00078e00ff */
[----:B------:R-:W-:Y:S02]  /*3230*/  @P1 SHF.R.U32.HI R5, RZ, c[0x0][0x2b0], R4 ;  /* 0x0000ac00ff051a19 */ /* 0x000fe40000011604 */
.L_x_544:
[----:B------:R-:W-:Y:S05]  /*3240*/  BSYNC B0 ;  /* 0x0000000000007941 */ /* 0x000fea0003800000 */
.L_x_542:
[----:B------:R-:W-:Y:S04]  /*3250*/  IMAD R4, R5, c[0x0][0x2a8], -R198 ;  /* 0x0000aa0005047a24 */ /* 0x000fe800078e0ac6 */
[----:B------:R-:W-:Y:S05]  /*3260*/  IMAD.IADD R4, R4, 0x1, -R219 ;  /* 0x0000000104047824 */ /* 0x000fea00078e0adb */
[----:B------:R-:W-:Y:S02]  /*3270*/  IADD3 R5, R4, c[0x0][0x2a8], RZ ;  /* 0x0000aa0004057a10 */ /* 0x000fe40007ffe0ff */
[----:B------:R-:W-:Y:S02]  /*3280*/  IMNMX R117, R117, R4, !PT ;  /* 0x0000000475757217 */ /* 0x000fe40007800200 */
[----:B------:R-:W-:Y:S02]  /*3290*/  IMNMX R118, R118, R5, PT ;  /* 0x0000000576767217 */ /* 0x000fe40003800200 */
.L_x_541:
        /* <DEDUP_REMOVED lines=38> */
.L_x_545:
        /* <DEDUP_REMOVED lines=496> */
.L_x_546:
        /* <DEDUP_REMOVED lines=167> */
.L_x_526:
[----:B------:R-:W-:Y:S05]  /*5e70*/  @P1 EXIT ;  /* 0x000000000000194d */ /* 0x000fea0003800000 */
[----:B------:R-:W-:-:S04]  /*5e80*/  ISETP.NE.U32.AND P2, PT, RZ, c[0x0][0x360], PT ;  /* 0x0000d800ff007a0c */ /* 0x000fc80003f45070 */
[----:B------:R-:W-:-:S13]  /*5e90*/  ISETP.NE.AND.EX P2, PT, RZ, c[0x0][0x364], PT, P2 ;  /* 0x0000d900ff007a0c */ /* 0x000fda0003f45320 */
[----:B------:R-:W-:-:S04]  /*5ea0*/  @P2 IMAD.MOV.U32 R0, RZ, RZ, 0x4 ;  /* 0x00000004ff002424 */ /* 0x000fc800078e00ff */
[----:B------:R-:W-:-:S05]  /*5eb0*/  @P2 IMAD.WIDE R8, R197, R0, c[0x0][0x360] ;  /* 0x0000d800c5082625 */ /* 0x000fca00078e0200 */
[----:B------:R-:W2:Y:S01]  /*5ec0*/  @P2 LDG.E R4, [R8.64] ;  /* 0x0000000a08042981 */ /* 0x000ea2000c1e1900 */
[----:B------:R-:W-:Y:S02]  /*5ed0*/  IMAD.MOV.U32 R0, RZ, RZ, 0x1 ;  /* 0x00000001ff007424 */ /* 0x000fe400078e00ff */
[----:B------:R-:W-:Y:S01]  /*5ee0*/  IMAD.SHL.U32 R11, R191, 0x2000, RZ ;  /* 0x00002000bf0b7824 */ /* 0x000fe200078e00ff */
[----:B------:R-:W1:Y:S04]  /*5ef0*/  S2R R2, SR_CTAID.Y ;  /* 0x0000000000027919 */ /* 0x000e680000002600 */
[----:B------:R-:W-:Y:S01]  /*5f00*/  BAR.SYNC.DEFER_BLOCKING 0x1, 0x100 ;  /* 0x0044000000007b1d */ /* 0x000fe20000010000 */
[----:B------:R-:W-:-:S05]  /*5f10*/  ISETP.NE.AND P0, PT, R0, c[0x0][0x338], PT ;  /* 0x0000ce0000007a0c */ /* 0x000fca0003f05270 */
[----:B------:R-:W3:Y:S01]  /*5f20*/  S2R R0, SR_TID.X ;  /* 0x0000000000007919 */ /* 0x000ee20000002100 */
[----:B--2---:R-:W-:-:S05]  /*5f30*/  @P2 IMAD R4, R197, 0x80, R4 ;  /* 0x00000080c5042824 */ /* 0x004fca00078e0204 */
[----:B------:R-:W-:-:S04]  /*5f40*/  @P2 SHF.R.S32.HI R3, RZ, 0x1f, R4 ;  /* 0x0000001fff032819 */ /* 0x000fc80000011404 */
[----:B------:R-:W-:-:S04]  /*5f50*/  @P2 LEA.HI R3, R3, R4, RZ, 0x7 ;  /* 0x0000000403032211 */ /* 0x000fc800078f38ff */
[----:B------:R-:W-:Y:S01]  /*5f60*/  @P2 SHF.L.U32 R6, R3, 0x6, RZ ;  /* 0x0000000603062819 */ /* 0x000fe200000006ff */
[----:B-1----:R-:W-:-:S03]  /*5f70*/  @P0 IMAD.HI.U32 R3, R2, c[0x0][0x33c], RZ ;  /* 0x0000cf0002030a27 */ /* 0x002fc600078e00ff */
[----:B------:R-:W-:Y:S02]  /*5f80*/  @P2 LOP3.LUT R6, R6, 0xffffe000, RZ, 0xc0, !PT ;  /* 0xffffe00006062812 */ /* 0x000fe400078ec0ff */
[----:B------:R-:W-:Y:S02]  /*5f90*/  @P0 SHF.R.U32.HI R2, RZ, c[0x0][0x340], R3 ;  /* 0x0000d000ff020a19 */ /* 0x000fe40000011603 */
[----:B------:R-:W-:Y:S02]  /*5fa0*/  @P2 SHF.R.S32.HI R7, RZ, 0x1f, R6 ;  /* 0x0000001fff072819 */ /* 0x000fe40000011406 */
[----:B------:R-:W-:Y:S01]  /*5fb0*/  @!P2 CS2R R6, SRZ ;  /* 0x000000000006a805 */ /* 0x000fe2000001ff00 */
[----:B------:R-:W-:Y:S02]  /*5fc0*/  SHF.R.S32.HI R4, RZ, 0x1f, R2 ;  /* 0x0000001fff047819 */ /* 0x000fe40000011402 */
[----:B------:R-:W-:-:S03]  /*5fd0*/  SHF.R.S32.HI R3, RZ, 0x1f, R11 ;  /* 0x0000001fff037819 */ /* 0x000fc6000001140b */
[--C-:B---3--:R-:W-:Y:S01]  /*5fe0*/  IADD3 R10, P1, P0, R6, R11, R0.reuse ;  /* 0x0000000b060a7210 */ /* 0x108fe2000783e000 */
[C---:B------:R-:W-:Y:S01]  /*5ff0*/  IMAD R5, R4.reuse, c[0x0][0x328], RZ ;  /* 0x0000ca0004057a24 */ /* 0x040fe200078e02ff */
[----:B------:R-:W-:Y:S01]  /*6000*/  SHF.R.S32.HI R6, RZ, 0x1f, R0 ;  /* 0x0000001fff067819 */ /* 0x000fe20000011400 */
[----:B------:R-:W-:Y:S01]  /*6010*/  IMAD R9, R4, c[0x0][0x300], RZ ;  /* 0x0000c00004097a24 */ /* 0x000fe200078e02ff */
[----:B------:R-:W-:Y:S01]  /*6020*/  SHF.R.S32.HI R0, RZ, 0x1f, R197 ;  /* 0x0000001fff007819 */ /* 0x000fe200000114c5 */
[C---:B------:R-:W-:Y:S01]  /*6030*/  IMAD R5, R2.reuse, c[0x0][0x32c], R5 ;  /* 0x0000cb0002057a24 */ /* 0x040fe200078e0205 */
[----:B------:R-:W-:Y:S01]  /*6040*/  IADD3.X R11, R7, R3, R6, P1, P0 ;  /* 0x00000003070b7210 */ /* 0x000fe20000fe0406 */
[----:B------:R-:W-:Y:S01]  /*6050*/  IMAD R9, R2, c[0x0][0x304], R9 ;  /* 0x0000c10002097a24 */ /* 0x000fe200078e0209 */
[----:B------:R-:W-:Y:S02]  /*6060*/  SEL R0, R0, RZ, !P2 ;  /* 0x000000ff00007207 */ /* 0x000fe40005000000 */
[----:B------:R-:W-:Y:S01]  /*6070*/  SEL R4, R197, RZ, !P2 ;  /* 0x000000ffc5047207 */ /* 0x000fe20005000000 */
[----:B------:R-:W-:-:S04]  /*6080*/  IMAD.WIDE.U32 R6, R2, c[0x0][0x328], R10 ;  /* 0x0000ca0002067a25 */ /* 0x000fc800078e000a */
        /* <DEDUP_REMOVED lines=9> */
[----:B------:R-:W-:Y:S02]  /*6120*/  IMAD.MOV.U32 R8, RZ, RZ, R2 ;  /* 0x000000ffff087224 */ /* 0x000fe400078e0002 */
[----:B------:R-:W-:Y:S01]  /*6130*/  IMAD R5, R4, c[0x0][0x30c], R5 ;  /* 0x0000c30004057a24 */ /* 0x000fe200078e0205 */
[----:B------:R-:W-:Y:S01]  /*6140*/  LEA.HI.X R11, R6, c[0x0][0x314], R3, 0x2, P1 ;  /* 0x0000c500060b7a11 */ /* 0x000fe200008f1403 */
[----:B------:R-:W-:-:S04]  /*6150*/  IMAD.WIDE.U32 R8, R4, c[0x0][0x308], R8 ;  /* 0x0000c20004087a25 */ /* 0x000fc800078e0008 */
[----:B------:R-:W-:Y:S01]  /*6160*/  RED.E.ADD.F32.FTZ.RN.STRONG.GPU [R10.64], R36 ;  /* 0x000000240a00798e */ /* 0x000fe2000c10e78a */
[----:B------:R-:W-:Y:S02]  /*6170*/  IADD3 R5, R9, R5, RZ ;  /* 0x0000000509057210 */ /* 0x000fe40007ffe0ff */
[C---:B------:R-:W-:Y:S01]  /*6180*/  LEA R2, P0, R8.reuse, c[0x0][0x2e8], 0x2 ;  /* 0x0000ba0008027a11 */ /* 0x040fe200078010ff */
[----:B------:R-:W-:Y:S03]  /*6190*/  RED.E.ADD.F32.FTZ.RN.STRONG.GPU [R10.64+0x400], R37 ;  /* 0x000400250a00798e */ /* 0x000fe6000c10e78a */
        /* <DEDUP_REMOVED lines=64> */
.L_x_548:
        /* <DEDUP_REMOVED lines=14> */
.L_x_5623:


//--------------------- .text._ZN7cutlass13device_kernelIN5flash19enable_sm80_to_sm89INS1_16FlashAttnBwdSm80INS1_25CollectiveMainloopBwdSm80ILi2ELi2EN4cute5tupleIJNS5_1CILi64EEENS7_ILi128EEES8_EEENS_6half_tEfNS_4arch4Sm80ELb0ELb1ELb1ELb1ELb1ELb0ELb0ELb0ELi2ELi2ELi4ELi2ELb1EEENS1_24CollectiveEpilogueBwdGQAISA_fSD_Li256ELb1ELb1EEENS1_19SingleTileSchedulerILb1ELb0ELb0ELi128EEEEEEEEEvNT_6ParamsE --------------------------
	.section	.text._ZN7cutlass13device_kernelIN5flash19enable_sm80_to_sm89INS1_16FlashAttnBwdSm80INS1_25CollectiveMainloopBwdSm80ILi2ELi2EN4cute5tupleIJNS5_1CILi64EEENS7_ILi128EEES8_EEENS_6half_tEfNS_4arch4Sm80ELb0ELb1ELb1ELb1ELb1ELb0ELb0ELb0ELi2ELi2ELi4ELi2ELb1EEENS1_24CollectiveEpilogueBwdGQAISA_fSD_Li256ELb1ELb1EEENS1_19SingleTileSchedulerILb1ELb0ELb0ELi128EEEEEEEEEvNT_6ParamsE,"ax",@progbits
	.sectioninfo	@"SHI_REGISTERS=255"
	.align	128
.text._ZN7cutlass13device_kernelIN5flash19enable_sm80_to_sm89INS1_16FlashAttnBwdSm80INS1_25CollectiveMainloopBwdSm80ILi2ELi2EN4cute5tupleIJNS5_1CILi64EEENS7_ILi128EEES8_EEENS_6half_tEfNS_4arch4Sm80ELb0ELb1ELb1ELb1ELb1ELb0ELb0ELb0ELi2ELi2ELi4ELi2ELb1EEENS1_24CollectiveEpilogueBwdGQAISA_fSD_Li256ELb1ELb1EEENS1_19SingleTileSchedulerILb1ELb0ELb0ELi128EEEEEEEEEvNT_6ParamsE:
        .type           _ZN7cutlass13device_kernelIN5flash19enable_sm80_to_sm89INS1_16FlashAttnBwdSm80INS1_25CollectiveMainloopBwdSm80ILi2ELi2EN4cute5tupleIJNS5_1CILi64EEENS7_ILi128EEES8_EEENS_6half_tEfNS_4arch4Sm80ELb0ELb1ELb1ELb1ELb1ELb0ELb0ELb0ELi2ELi2ELi4ELi2ELb1EEENS1_24CollectiveEpilogueBwdGQAISA_fSD_Li256ELb1ELb1EEENS1_19SingleTileSchedulerILb1ELb0ELb0ELi128EEEEEEEEEvNT_6ParamsE,@function
        .size           _ZN7cutlass13device_kernelIN5flash19enable_sm80_to_sm89INS1_16FlashAttnBwdSm80INS1_25CollectiveMainloopBwdSm80ILi2ELi2EN4cute5tupleIJNS5_1CILi64EEENS7_ILi128EEES8_EEENS_6half_tEfNS_4arch4Sm80ELb0ELb1ELb1ELb1ELb1ELb0ELb0ELb0ELi2ELi2ELi4ELi2ELb1EEENS1_24CollectiveEpilogueBwdGQAISA_fSD_Li256ELb1ELb1EEENS1_19SingleTileSchedulerILb1ELb0ELb0ELi128EEEEEEEEEvNT_6ParamsE,(.L_x_5624 - _ZN7cutlass13device_kernelIN5flash19enable_sm80_to_sm89INS1_16FlashAttnBwdSm80INS1_25CollectiveMainloopBwdSm80ILi2ELi2EN4cute5tupleIJNS5_1CILi64EEENS7_ILi128EEES8_EEENS_6half_tEfNS_4arch4Sm80ELb0ELb1ELb1ELb1ELb1ELb0ELb0ELb0ELi2ELi2ELi4ELi2ELb1EEENS1_24CollectiveEpilogueBwdGQAISA_fSD_Li256ELb1ELb1EEENS1_19SingleTileSchedulerILb1ELb0ELb0ELi128EEEEEEEEEvNT_6ParamsE)
        .other          _ZN7cutlass13device_kernelIN5flash19enable_sm80_to_sm89INS1_16FlashAttnBwdSm80INS1_25CollectiveMainloopBwdSm80ILi2ELi2EN4cute5tupleIJNS5_1CILi64EEENS7_ILi128EEES8_EEENS_6half_tEfNS_4arch4Sm80ELb0ELb1ELb1ELb1ELb1ELb0ELb0ELb0ELi2ELi2ELi4ELi2ELb1EEENS1_24CollectiveEpilogueBwdGQAISA_fSD_Li256ELb1ELb1EEENS1_19SingleTileSchedulerILb1ELb0ELb0ELi128EEEEEEEEEvNT_6ParamsE,@"STO_CUDA_ENTRY STV_DEFAULT"
_ZN7cutlass13device_kernelIN5flash19enable_sm80_to_sm89INS1_16FlashAttnBwdSm80INS1_25CollectiveMainloopBwdSm80ILi2ELi2EN4cute5tupleIJNS5_1CILi64EEENS7_ILi128EEES8_EEENS_6half_tEfNS_4arch4Sm80ELb0ELb1ELb1ELb1ELb1ELb0ELb0ELb0ELi2ELi2ELi4ELi2ELb1EEENS1_24CollectiveEpilogueBwdGQAISA_fSD_Li256ELb1ELb1EEENS1_19SingleTileSchedulerILb1ELb0ELb0ELi128EEEEEEEEEvNT_6ParamsE:
        /* <DEDUP_REMOVED lines=17> */
.L_x_550:
        /* <DEDUP_REMOVED lines=8> */
.L_x_552:
[----:B------:R-:W-:Y:S02]  /*0190*/  MOV R5, c[0x0][0x3ac] ;  /* 0x0000eb0000057a02 */ /* 0x000fe40000000f00 */
.L_x_551:
[----:B------:R-:W-:-:S05]  /*01a0*/  IMAD.SHL.U32 R198, R191, 0x80, RZ ;  /* 0x00000080bfc67824 */ /* 0x000fca00078e00ff */
[----:B-----5:R-:W-:-:S04]  /*01b0*/  ISETP.GE.AND P0, PT, R198, R5, PT ;  /* 0x00000005c600720c */ /* 0x020fc80003f06270 */
[----:B------:R-:W-:Y:S01]  /*01c0*/  SEL R197, R197, 0xffffffff, !P0 ;  /* 0xffffffffc5c57807 */ /* 0x000fe20004000000 */
[----:B------:R-:W-:Y:S05]  /*01d0*/  BRA `(.L_x_553) ;  /* 0x0000011000007947 */ /* 0x000fea0003800000 */
.L_x_549:
[----:B---34-:R-:W-:-:S04]  /*01e0*/  ISETP.NE.U32.AND P0, PT, RZ, c[0x0][0x3c8], PT ;  /* 0x0000f200ff007a0c */ /* 0x018fc80003f05070 */
[----:B------:R-:W-:-:S13]  /*01f0*/  ISETP.NE.AND.EX P0, PT, RZ, c[0x0][0x3cc], PT, P0 ;  /* 0x0000f300ff007a0c */ /* 0x000fda0003f05300 */
[----:B------:R-:W-:Y:S05]  /*0200*/  @!P0 BRA `(.L_x_554) ;  /* 0x0000002000008947 */ /* 0x000fea0003800000 */
[----:B------:R1:W5:Y:S01]  /*0210*/  LDG.E R5, [R4.64] ;  /* 0x0000000a04057981 */ /* 0x000362000c1e1900 */
[----:B------:R-:W-:Y:S05]  /*0220*/  BRA `(.L_x_555) ;  /* 0x0000009000007947 */ /* 0x000fea0003800000 */
.L_x_554:
        /* <DEDUP_REMOVED lines=8> */
.L_x_556:
[----:B------:R-:W-:Y:S02]  /*02b0*/  MOV R5, c[0x0][0x3ac] ;  /* 0x0000eb0000057a02 */ /* 0x000fe40000000f00 */
.L_x_555:
[----:B------:R-:W-:-:S05]  /*02c0*/  IMAD.SHL.U32 R198, R191, 0x80, RZ ;  /* 0x00000080bfc67824 */ /* 0x000fca00078e00ff */
[----:B-----5:R-:W-:-:S04]  /*02d0*/  ISETP.GE.AND P0, PT, R198, R5, PT ;  /* 0x00000005c600720c */ /* 0x020fc80003f06270 */
[----:B------:R-:W-:-:S04]  /*02e0*/  SEL R197, R197, 0xffffffff, !P0 ;  /* 0xffffffffc5c57807 */ /* 0x000fc80004000000 */
.L_x_553:
        /* <DEDUP_REMOVED lines=33> */
.L_x_557:
[----:B------:R-:W-:-:S04]  /*0500*/  ISETP.NE.U32.AND P0, PT, RZ, c[0x0][0x2e0], PT ;  /* 0x0000b800ff007a0c */ /* 0x000fc80003f05070 */
[----:B------:R-:W-:-:S13]  /*0510*/  ISETP.NE.AND.EX P0, PT, RZ, c[0x0][0x2e4], PT, P0 ;  /* 0x0000b900ff007a0c */ /* 0x000fda0003f05300 */
[----:B------:R-:W-:Y:S05]  /*0520*/  @!P0 BRA `(.L_x_558) ;  /* 0x0000003000008947 */ /* 0x000fea0003800000 */
[----:B------:R-:W-:-:S05]  /*0530*/  IMAD.WIDE R10, R197, R0, c[0x0][0x2e0] ;  /* 0x0000b800c50a7625 */ /* 0x000fca00078e0200 */
[----:B------:R1:W5:Y:S01]  /*0540*/  LDG.E R195, [R10.64] ;  /* 0x0000000a0ac37981 */ /* 0x000362000c1e1900 */
[----:B------:R-:W-:Y:S05]  /*0550*/  BRA `(.L_x_559) ;  /* 0x0000004000007947 */ /* 0x000fea0003800000 */
.L_x_558:
[----:B------:R-:W-:Y:S05]  /*0560*/  @!P4 BRA `(.L_x_559) ;  /* 0x000000300000c947 */ /* 0x000fea0003800000 */
[----:B------:R-:W2:Y:S04]  /*0570*/  LDG.E R195, [R14.64] ;  /* 0x0000000a0ec37981 */ /* 0x000ea8000c1e1900 */
[----:B------:R-:W2:Y:S02]  /*0580*/  LDG.E R0, [R14.64+0x4] ;  /* 0x0000040a0e007981 */ /* 0x000ea4000c1e1900 */
[----:B--2---:R-:W-:Y:S02]  /*0590*/  IADD3 R195, -R195, R0, RZ ;  /* 0x00000000c3c37210 */ /* 0x004fe40007ffe1ff */
.L_x_559:
        /* <DEDUP_REMOVED lines=13> */
.L_x_560:
        /* <DEDUP_REMOVED lines=396> */
.L_x_563:
[----:B------:R-:W-:Y:S05]  /*1f30*/  BSYNC B0 ;  /* 0x0000000000007941 */ /* 0x000fea0003800000 */
.L_x_562:
        /* <DEDUP_REMOVED lines=66> */
.L_x_582:
        /* <DEDUP_REMOVED lines=143> */
.L_x_566:
[----:B------:R-:W-:Y:S04]  /*2c50*/  MOV R4, 0x1 ;  /* 0x0000000100047802 */ /* 0x000fe80000000f00 */
[----:B------:R-:W-:Y:S11]  /*2c60*/  ISETP.NE.AND P1, PT, R4, c[0x0][0x2a8], PT ;  /* 0x0000aa0004007a0c */ /* 0x000ff60003f25270 */
[----:B------:R-:W-:Y:S02]  /*2c70*/  @!UPT UIADD3 URZ, URZ, URZ, URZ ;  /* 0x0000003f3f3ff290 */ /* 0x000fe4000fffe03f */
[----:B------:R-:W-:Y:S05]  /*2c80*/  @P1 IMAD.HI.U32 R4, R5, c[0x0][0x2ac], RZ ;  /* 0x0000ab0005041a27 */ /* 0x000fea00078e00ff */
[----:B------:R-:W-:Y:S02]  /*2c90*/  @P1 SHF.R.U32.HI R5, RZ, c[0x0][0x2b0], R4 ;  /* 0x0000ac00ff051a19 */ /* 0x000fe40000011604 */
.L_x_567:
[----:B------:R-:W-:Y:S05]  /*2ca0*/  BSYNC B0 ;  /* 0x0000000000007941 */ /* 0x000fea0003800000 */
.L_x_565:
        /* <DEDUP_REMOVED lines=8> */
.L_x_564:
        /* <DEDUP_REMOVED lines=18> */
.L_x_570:
[----:B------:R-:W-:Y:S04]  /*2e50*/  MOV R4, 0x1 ;  /* 0x0000000100047802 */ /* 0x000fe80000000f00 */
[----:B------:R-:W-:Y:S11]  /*2e60*/  ISETP.NE.AND P1, PT, R4, c[0x0][0x2a8], PT ;  /* 0x0000aa0004007a0c */ /* 0x000ff60003f25270 */
[----:B------:R-:W-:Y:S02]  /*2e70*/  @!UPT UIADD3 URZ, URZ, URZ, URZ ;  /* 0x0000003f3f3ff290 */ /* 0x000fe4000fffe03f */
[----:B------:R-:W-:Y:S05]  /*2e80*/  @P1 IMAD.HI.U32 R4, R5, c[0x0][0x2ac], RZ ;  /* 0x0000ab0005041a27 */ /* 0x000fea00078e00ff */
[----:B------:R-:W-:Y:S02]  /*2e90*/  @P1 SHF.R.U32.HI R5, RZ, c[0x0][0x2b0], R4 ;  /* 0x0000ac00ff051a19 */ /* 0x000fe40000011604 */
.L_x_571:
[----:B------:R-:W-:Y:S05]  /*2ea0*/  BSYNC B0 ;  /* 0x0000000000007941 */ /* 0x000fea0003800000 */
.L_x_569:
[----:B------:R-:W-:Y:S04]  /*2eb0*/  IMAD R4, R5, c[0x0][0x2a8], -R198 ;  /* 0x0000aa0005047a24 */ /* 0x000fe800078e0ac6 */
[----:B------:R-:W-:Y:S05]  /*2ec0*/  IMAD.IADD R5, R4, 0x1, -R219 ;  /* 0x0000000104057824 */ /* 0x000fea00078e0adb */
[----:B------:R-:W-:Y:S02]  /*2ed0*/  IADD3 R4, R5, c[0x0][0x2a8], RZ ;  /* 0x0000aa0005047a10 */ /* 0x000fe40007ffe0ff */
[----:B------:R-:W-:Y:S02]  /*2ee0*/  IMNMX R126, R126, R5, !PT ;  /* 0x000000057e7e7217 */ /* 0x000fe40007800200 */
[----:B------:R-:W-:Y:S02]  /*2ef0*/  IMNMX R125, R125, R4, PT ;  /* 0x000000047d7d7217 */ /* 0x000fe40003800200 */
.L_x_568:
        /* <DEDUP_REMOVED lines=18> */
.L_x_574:
[----:B------:R-:W-:Y:S04]  /*3020*/  MOV R4, 0x1 ;  /* 0x0000000100047802 */ /* 0x000fe80000000f00 */
[----:B------:R-:W-:Y:S11]  /*3030*/  ISETP.NE.AND P1, PT, R4, c[0x0][0x2a8], PT ;  /* 0x0000aa0004007a0c */ /* 0x000ff60003f25270 */
[----:B------:R-:W-:Y:S02]  /*3040*/  @!UPT UIADD3 URZ, URZ, URZ, URZ ;  /* 0x0000003f3f3ff290 */ /* 0x000fe4000fffe03f */
[----:B------:R-:W-:Y:S05]  /*3050*/  @P1 IMAD.HI.U32 R4, R5, c[0x0][0x2ac], RZ ;  /* 0x0000ab0005041a27 */ /* 0x000fea00078e00ff */
[----:B------:R-:W-:Y:S02]  /*3060*/  @P1 SHF.R.U32.HI R5, RZ, c[0x0][0x2b0], R4 ;  /* 0x0000ac00ff051a19 */ /* 0x000fe40000011604 */
.L_x_575:
[----:B------:R-:W-:Y:S05]  /*3070*/  BSYNC B0 ;  /* 0x0000000000007941 */ /* 0x000fea0003800000 */
.L_x_573:
[----:B------:R-:W-:Y:S04]  /*3080*/  IMAD R4, R5, c[0x0][0x2a8], -R198 ;  /* 0x0000aa0005047a24 */ /* 0x000fe800078e0ac6 */
[----:B------:R-:W-:Y:S05]  /*3090*/  IMAD.IADD R5, R4, 0x1, -R219 ;  /* 0x0000000104057824 */ /* 0x000fea00078e0adb */
[----:B------:R-:W-:Y:S02]  /*30a0*/  IADD3 R4, R5, c[0x0][0x2a8], RZ ;  /* 0x0000aa0005047a10 */ /* 0x000fe40007ffe0ff */
[----:B------:R-:W-:Y:S02]  /*30b0*/  IMNMX R120, R120, R5, !PT ;  /* 0x0000000578787217 */ /* 0x000fe40007800200 */
[----:B------:R-:W-:Y:S02]  /*30c0*/  IMNMX R119, R119, R4, PT ;  /* 0x0000000477777217 */ /* 0x000fe40003800200 */
.L_x_572:
        /* <DEDUP_REMOVED lines=18> */
.L_x_578:
[----:B------:R-:W-:Y:S04]  /*31f0*/  MOV R4, 0x1 ;  /* 0x0000000100047802 */ /* 0x000fe80000000f00 */
[----:B------:R-:W-:Y:S11]  /*3200*/  ISETP.NE.AND P1, PT, R4, c[0x0][0x2a8], PT ;  /* 0x0000aa0004007a0c */ /* 0x000ff60003f25270 */
[----:B------:R-:W-:Y:S02]  /*3210*/  @!UPT UIADD3 URZ, URZ, URZ, URZ ;  /* 0x0000003f3f3ff290 */ /* 0x000fe4000fffe03f */
[----:B------:R-:W-:Y:S05]  /*3220*/  @P1 IMAD.HI.U32 R4, R5, c[0x0][0x2ac], RZ ;  /* 0x0000ab0005041a27 */ /* 0x000fea00078e00ff */
[----:B------:R-:W-:Y:S02]  /*3230*/  @P1 SHF.R.U32.HI R5, RZ, c[0x0][0x2b0], R4 ;  /* 0x0000ac00ff051a19 */ /* 0x000fe40000011604 */
.L_x_579:
[----:B------:R-:W-:Y:S05]  /*3240*/  BSYNC B0 ;  /* 0x0000000000007941 */ /* 0x000fea0003800000 */
.L_x_577:
[----:B------:R-:W-:Y:S04]  /*3250*/  IMAD R4, R5, c[0x0][0x2a8], -R198 ;  /* 0x0000aa0005047a24 */ /* 0x000fe800078e0ac6 */
[----:B------:R-:W-:Y:S05]  /*3260*/  IMAD.IADD R4, R4, 0x1, -R219 ;  /* 0x0000000104047824 */ /* 0x000fea00078e0adb */
[----:B------:R-:W-:Y:S02]  /*3270*/  IADD3 R5, R4, c[0x0][0x2a8], RZ ;  /* 0x0000aa0004057a10 */ /* 0x000fe40007ffe0ff */
[----:B------:R-:W-:Y:S02]  /*3280*/  IMNMX R117, R117, R4, !PT ;  /* 0x0000000475757217 */ /* 0x000fe40007800200 */
[----:B------:R-:W-:Y:S02]  /*3290*/  IMNMX R118, R118, R5, PT ;  /* 0x0000000576767217 */ /* 0x000fe40003800200 */
.L_x_576:
        /* <DEDUP_REMOVED lines=38> */
.L_x_580:
        /* <DEDUP_REMOVED lines=496> */
.L_x_581:
        /* <DEDUP_REMOVED lines=167> */
.L_x_561:
[----:B------:R-:W-:Y:S05]  /*5e70*/  @P1 EXIT ;  /* 0x000000000000194d */ /* 0x000fea0003800000 */
[----:B------:R-:W-:-:S04]  /*5e80*/  ISETP.NE.U32.AND P1, PT, RZ, c[0x0][0x360], PT ;  /* 0x0000d800ff007a0c */ /* 0x000fc80003f25070 */
[----:B------:R-:W-:-:S13]  /*5e90*/  ISETP.NE.AND.EX P1, PT, RZ, c[0x0][0x364], PT, P1 ;  /* 0x0000d900ff007a0c */ /* 0x000fda0003f25310 */
[----:B------:R-:W-:-:S04]  /*5ea0*/  @P1 IMAD.MOV.U32 R0, RZ, RZ, 0x4 ;  /* 0x00000004ff001424 */ /* 0x000fc800078e00ff */
[----:B------:R-:W-:-:S05]  /*5eb0*/  @P1 IMAD.WIDE R8, R197, R0, c[0x0][0x360] ;  /* 0x0000d800c5081625 */ /* 0x000fca00078e0200 */
[----:B------:R1:W2:Y:S01]  /*5ec0*/  @P1 LDG.E R0, [R8.64] ;  /* 0x0000000a08001981 */ /* 0x0002a2000c1e1900 */
[----:B------:R-:W-:Y:S01]  /*5ed0*/  IMAD.MOV.U32 R2, RZ, RZ, 0x1 ;  /* 0x00000001ff027424 */ /* 0x000fe200078e00ff */
[----:B------:R-:W-:Y:S01]  /*5ee0*/  BSSY B0, `(.L_x_583) ;  /* 0x0000027000007945 */ /* 0x000fe20003800000 */
[----:B------:R-:W-:Y:S01]  /*5ef0*/  IMAD R6, R191, c[0x0][0x358], RZ ;  /* 0x0000d600bf067a24 */ /* 0x000fe200078e02ff */
[----:B------:R-:W3:Y:S01]  /*5f00*/  S2R R3, SR_CTAID.Y ;  /* 0x0000000000037919 */ /* 0x000ee20000002600 */
[----:B------:R-:W-:-:S03]  /*5f10*/  IMAD R4, R197, c[0x0][0x2f4], RZ ;  /* 0x0000bd00c5047a24 */ /* 0x000fc600078e02ff */
[----:B------:R-:W-:Y:S01]  /*5f20*/  BAR.SYNC.DEFER_BLOCKING 0x1, 0x100 ;  /* 0x0044000000007b1d */ /* 0x000fe20000010000 */
[----:B------:R-:W-:Y:S01]  /*5f30*/  ISETP.NE.AND P0, PT, R2, c[0x0][0x338], PT ;  /* 0x0000ce0002007a0c */ /* 0x000fe20003f05270 */
[----:B------:R-:W-:-:S04]  /*5f40*/  IMAD R6, R6, c[0x0][0x2f4], RZ ;  /* 0x0000bd0006067a24 */ /* 0x000fc800078e02ff */
[----:B------:R-:W4:Y:S08]  /*5f50*/  S2R R2, SR_TID.X ;  /* 0x0000000000027919 */ /* 0x000f300000002100 */
[----:B---3--:R-:W-:-:S04]  /*5f60*/  @P0 IMAD.HI.U32 R5, R3, c[0x0][0x33c], RZ ;  /* 0x0000cf0003050a27 */ /* 0x008fc800078e00ff */
[----:B------:R-:W-:Y:S01]  /*5f70*/  IMAD.MOV.U32 R7, RZ, RZ, R3 ;  /* 0x000000ffff077224 */ /* 0x000fe200078e0003 */
[----:B------:R-:W-:Y:S02]  /*5f80*/  @P0 SHF.R.U32.HI R7, RZ, c[0x0][0x340], R5 ;  /* 0x0000d000ff070a19 */ /* 0x000fe40000011605 */
[----:B------:R-:W-:-:S03]  /*5f90*/  SHF.R.S32.HI R5, RZ, 0x1f, R6 ;  /* 0x0000001fff057819 */ /* 0x000fc60000011406 */
[----:B-1----:R-:W-:-:S04]  /*5fa0*/  IMAD.MOV R8, RZ, RZ, -R7 ;  /* 0x000000ffff087224 */ /* 0x002fc800078e0a07 */
[----:B------:R-:W-:Y:S02]  /*5fb0*/  IMAD R8, R8, c[0x0][0x338], R3 ;  /* 0x0000ce0008087a24 */ /* 0x000fe400078e0203 */
[----:B--2---:R-:W-:Y:S01]  /*5fc0*/  @P1 IMAD R9, R197, 0x80, R0 ;  /* 0x00000080c5091824 */ /* 0x004fe200078e0200 */
[----:B------:R-:W-:Y:S02]  /*5fd0*/  SHF.R.S32.HI R0, RZ, 0x1f, R4 ;  /* 0x0000001fff007819 */ /* 0x000fe40000011404 */
[--C-:B------:R-:W-:Y:S02]  /*5fe0*/  IADD3 R4, P2, P0, R6, R4, R7.reuse ;  /* 0x0000000406047210 */ /* 0x100fe4000785e007 */
[----:B------:R-:W-:Y:S02]  /*5ff0*/  SHF.R.S32.HI R6, RZ, 0x1f, R7 ;  /* 0x0000001fff067819 */ /* 0x000fe40000011407 */
[----:B------:R-:W-:Y:S02]  /*6000*/  @P1 SHF.R.S32.HI R10, RZ, 0x1f, R9 ;  /* 0x0000001fff0a1819 */ /* 0x000fe40000011409 */
[----:B------:R-:W-:-:S02]  /*6010*/  IADD3.X R5, R5, R0, R6, P2, P0 ;  /* 0x0000000005057210 */ /* 0x000fc400017e0406 */
[----:B------:R-:W-:Y:S02]  /*6020*/  @P1 LEA.HI R10, R10, R9, RZ, 0x7 ;  /* 0x000000090a0a1211 */ /* 0x000fe400078f38ff */
[----:B----4-:R-:W-:Y:S02]  /*6030*/  ISETP.NE.AND P2, PT, R2, RZ, PT ;  /* 0x000000ff0200720c */ /* 0x010fe40003f45270 */
[----:B------:R-:W-:Y:S01]  /*6040*/  SHF.L.U64.HI R5, R4, 0x2, R5 ;  /* 0x0000000204057819 */ /* 0x000fe20000010205 */
[----:B------:R-:W-:Y:S01]  /*6050*/  @P1 IMAD.SHL.U32 R10, R10, 0x40, RZ ;  /* 0x000000400a0a1824 */ /* 0x000fe200078e00ff */
[----:B------:R-:W-:Y:S01]  /*6060*/  SHF.R.S32.HI R0, RZ, 0x1f, R197 ;  /* 0x0000001fff007819 */ /* 0x000fe200000114c5 */
[----:B------:R-:W-:Y:S01]  /*6070*/  IMAD.SHL.U32 R4, R4, 0x4, RZ ;  /* 0x0000000404047824 */ /* 0x000fe200078e00ff */
[----:B------:R-:W-:Y:S02]  /*6080*/  SEL R197, R197, RZ, !P1 ;  /* 0x000000ffc5c57207 */ /* 0x000fe40004800000 */
[----:B------:R-:W-:-:S02]  /*6090*/  @P1 LOP3.LUT R10, R10, 0xffffe000, RZ, 0xc0, !PT ;  /* 0xffffe0000a0a1812 */ /* 0x000fc400078ec0ff */
[----:B------:R-:W-:Y:S02]  /*60a0*/  IADD3 R12, P0, R4, c[0x0][0x350], RZ ;  /* 0x0000d400040c7a10 */ /* 0x000fe40007f1e0ff */
[----:B------:R-:W-:Y:S02]  /*60b0*/  @P1 SHF.R.S32.HI R11, RZ, 0x1f, R10 ;  /* 0x0000001fff0b1819 */ /* 0x000fe4000001140a */
[----:B------:R-:W-:Y:S01]  /*60c0*/  SEL R0, R0, RZ, !P1 ;  /* 0x000000ff00007207 */ /* 0x000fe20004800000 */
[----:B------:R-:W-:Y:S01]  /*60d0*/  @!P1 CS2R R10, SRZ ;  /* 0x00000000000a9805 */ /* 0x000fe2000001ff00 */
[----:B------:R-:W-:Y:S01]  /*60e0*/  IADD3.X R13, R5, c[0x0][0x354], RZ, P0, !PT ;  /* 0x0000d500050d7a10 */ /* 0x000fe200007fe4ff */
[----:B------:R-:W-:Y:S05]  /*60f0*/  @P2 BRA `(.L_x_584) ;  /* 0x0000005000002947 */ /* 0x000fea0003800000 */
.L_x_585:
[----:B------:R-:W2:Y:S01]  /*6100*/  LDG.E.STRONG.GPU R3, [R12.64] ;  /* 0x0000000a0c037981 */ /* 0x000ea2000c1ef900 */
[----:B------:R-:W-:Y:S01]  /*6110*/  YIELD ;  /* 0x0000000000007946 */ /* 0x000fe20003800000 */
[----:B--2---:R-:W-:Y:S01]  /*6120*/  ISETP.NE.AND P0, PT, R3, R8, PT ;  /* 0x000000080300720c */ /* 0x004fe20003f05270 */
[----:B------:R-:W-:-:S12]  /*6130*/  CCTL.IVALL ;  /* 0x00000000ff00798f */ /* 0x000fd80002000000 */
[----:B------:R-:W-:Y:S05]  /*6140*/  @P0 BRA `(.L_x_585) ;  /* 0xffffffb000000947 */ /* 0x000fea000383ffff */
.L_x_584:
[----:B------:R-:W-:Y:S05]  /*6150*/  BSYNC B0 ;  /* 0x0000000000007941 */ /* 0x000fea0003800000 */
.L_x_583:
[----:B------:R-:W-:Y:S01]  /*6160*/  MOV R3, 0xffffffff ;  /* 0xffffffff00037802 */ /* 0x000fe20000000f00 */
[----:B------:R-:W-:Y:S05]  /*6170*/  BRA.CONV ~URZ, `(.L_x_586) ;  /* 0x000000237f007947 */ /* 0x000fea000b800000 */
[----:B------:R-:W-:Y:S02]  /*6180*/  MOV R14, 0x61a0 ;  /* 0x000061a0000e7802 */ /* 0x000fe40000000f00 */
[----:B------:R-:W-:Y:S05]  /*6190*/  CALL.REL.NOINC `($__internal_3_$__cuda_sm70_warpsync) ;  /* 0x0000089000007944 */ /* 0x000fea0003c00000 */
.L_x_586:
[----:B------:R-:W-:Y:S01]  /*61a0*/  SHF.L.U32 R191, R191, 0xd, RZ ;  /* 0x0000000dbfbf7819 */ /* 0x000fe200000006ff */
[----:B------:R-:W-:-:S06]  /*61b0*/  NOP ;  /* 0x0000000000007918 */ /* 0x000fcc0000000000 */
[--C-:B------:R-:W-:Y:S02]  /*61c0*/  IADD3 R16, P1, P0, R10, R191, R2.reuse ;  /* 0x000000bf0a107210 */ /* 0x100fe4000783e002 */
[----:B------:R-:W-:Y:S01]  /*61d0*/  SHF.R.S32.HI R9, RZ, 0x1f, R2 ;  /* 0x0000001fff097819 */ /* 0x000fe20000011402 */
[----:B------:R-:W-:Y:S01]  /*61e0*/  IMAD R2, R6, c[0x0][0x328], RZ ;  /* 0x0000ca0006027a24 */ /* 0x000fe200078e02ff */
[----:B------:R-:W-:-:S04]  /*61f0*/  SHF.R.S32.HI R10, RZ, 0x1f, R191 ;  /* 0x0000001fff0a7819 */ /* 0x000fc800000114bf */
[----:B------:R-:W-:Y:S01]  /*6200*/  IADD3.X R17, R11, R10, R9, P1, P0 ;  /* 0x0000000a0b117210 */ /* 0x000fe20000fe0409 */
        /* <DEDUP_REMOVED lines=42> */
[----:B-1----:R-:W-:Y:S02]  /*64b0*/  MOV R14, 0x64d0 ;  /* 0x000064d0000e7802 */ /* 0x002fe40000000f00 */
[----:B------:R-:W-:Y:S05]  /*64c0*/  CALL.REL.NOINC `($__internal_3_$__cuda_sm70_warpsync) ;  /* 0x0000056000007944 */ /* 0x000fea0003c00000 */
.L_x_587:
        /* <DEDUP_REMOVED lines=12> */
.L_x_589:
[----:B------:R-:W-:Y:S05]  /*6590*/  BSYNC B0 ;  /* 0x0000000000007941 */ /* 0x000fea0003800000 */
.L_x_588:
[----:B------:R-:W-:Y:S01]  /*65a0*/  IADD3 R4, P0, R4, c[0x0][0x348], RZ ;  /* 0x0000d20004047a10 */ /* 0x000fe20007f1e0ff */
[----:B------:R-:W-:Y:S03]  /*65b0*/  BSSY B0, `(.L_x_590) ;  /* 0x0000008000007945 */ /* 0x000fe60003800000 */
[----:B------:R-:W-:Y:S01]  /*65c0*/  IADD3.X R5, R5, c[0x0][0x34c], RZ, P0, !PT ;  /* 0x0000d30005057a10 */ /* 0x000fe200007fe4ff */
[----:B------:R-:W-:Y:S05]  /*65d0*/  @P2 BRA `(.L_x_591) ;  /* 0x0000005000002947 */ /* 0x000fea0003800000 */
.L_x_592:
[----:B--2---:R-:W2:Y:S01]  /*65e0*/  LDG.E.STRONG.GPU R9, [R4.64] ;  /* 0x0000000a04097981 */ /* 0x004ea2000c1ef900 */
[----:B------:R-:W-:Y:S01]  /*65f0*/  YIELD ;  /* 0x0000000000007946 */ /* 0x000fe20003800000 */
[----:B--2---:R-:W-:Y:S01]  /*6600*/  ISETP.NE.AND P0, PT, R9, R8, PT ;  /* 0x000000080900720c */ /* 0x004fe20003f05270 */
[----:B------:R-:W-:-:S12]  /*6610*/  CCTL.IVALL ;  /* 0x00000000ff00798f */ /* 0x000fd80002000000 */
[----:B------:R-:W-:Y:S05]  /*6620*/  @P0 BRA `(.L_x_592) ;  /* 0xffffffb000000947 */ /* 0x000fea000383ffff */
.L_x_591:
[----:B------:R-:W-:Y:S05]  /*6630*/  BSYNC B0 ;  /* 0x0000000000007941 */ /* 0x000fea0003800000 */
.L_x_590:
[----:B------:R-:W-:Y:S05]  /*6640*/  BRA.CONV ~URZ, `(.L_x_593) ;  /* 0x000000237f007947 */ /* 0x000fea000b800000 */
[----:B-1----:R-:W-:Y:S02]  /*6650*/  MOV R14, 0x6670 ;  /* 0x00006670000e7802 */ /* 0x002fe40000000f00 */
[----:B--2---:R-:W-:Y:S05]  /*6660*/  CALL.REL.NOINC `($__internal_3_$__cuda_sm70_warpsync) ;  /* 0x000003c000007944 */ /* 0x004fea0003c00000 */
.L_x_593:
        /* <DEDUP_REMOVED lines=47> */
[----:B--2---:R-:W-:Y:S05]  /*6960*/  CALL.REL.NOINC `($__internal_3_$__cuda_sm70_warpsync) ;  /* 0x000000c000007944 */ /* 0x004fea0003c00000 */
.L_x_594:
        /* <DEDUP_REMOVED lines=12> */
        .weak           $__internal_3_$__cuda_sm70_warpsync
        .type           $__internal_3_$__cuda_sm70_warpsync,@function
        .size           $__internal_3_$__cuda_sm70_warpsync,(.L_x_5624 - $__internal_3_$__cuda_sm70_warpsync)
$__internal_3_$__cuda_sm70_warpsync:
[----:B------:R-:W-:Y:S01]  /*6a30*/  MOV R15, 0x0 ;  /* 0x00000000000f7802 */ /* 0x000fe20000000f00 */
[----:B------:R-:W-:Y:S04]  /*6a40*/  WARPSYNC R3 ;  /* 0x0000000300007348 */ /* 0x000fe80003800000 */
[----:B------:R-:W-:Y:S05]  /*6a50*/  RET.REL.NODEC R14 `(_ZN7cutlass13device_kernelIN5flash19enable_sm80_to_sm89INS1_16FlashAttnBwdSm80INS1_25CollectiveMainloopBwdSm80ILi2ELi2EN4cute5tupleIJNS5_1CILi64EEENS7_ILi128EEES8_EEENS_6half_tEfNS_4arch4Sm80ELb0ELb1ELb1ELb1ELb1ELb0ELb0ELb0ELi2ELi2ELi4ELi2ELb1EEENS1_24CollectiveEpilogueBwdGQAISA_fSD_Li256ELb1ELb1EEENS1_19SingleTileSchedulerILb1ELb0ELb0ELi128EEEEEEEEEvNT_6ParamsE) ;  /* 0xffff95a00e007950 */ /* 0x000fea0003c3ffff */
.L_x_595:
        /* <DEDUP_REMOVED lines=10> */
.L_x_5624:


//--------------------- .text._ZN7cutlass13device_kernelIN5flash19enable_sm80_to_sm89INS1_16FlashAttnBwdSm80INS1_25CollectiveMainloopBwdSm80ILi2ELi2EN4cute5tupleIJNS5_1CILi64EEENS7_ILi128EEES8_EEENS_6half_tEfNS_4arch4Sm80ELb1ELb0ELb1ELb0ELb0ELb0ELb0ELb0ELi2ELi2ELi4ELi2ELb1EEENS1_21CollectiveEpilogueBwdISA_SB_SD_Li256ELb0ELb0ELi2EEENS1_25SingleTileBwdLPTSchedulerILb0ELi128ELb0EEEEEEEEEvNT_6ParamsE --------------------------
	.section	.text._ZN7cutlass13device_kernelIN5flash19enable_sm80_to_sm89INS1_16FlashAttnBwdSm80INS1_25CollectiveMainloopBwdSm80ILi2ELi2EN4cute5tupleIJNS5_1CILi64EEENS7_ILi128EEES8_EEENS_6half_tEfNS_4arch4Sm80ELb1ELb0ELb1ELb0ELb0ELb0ELb0ELb0ELi2ELi2ELi4ELi2ELb1EEENS1_21CollectiveEpilogueBwdISA_SB_SD_Li256ELb0ELb0ELi2EEENS1_25SingleTileBwdLPTSchedulerILb0ELi128ELb0EEEEEEEEEvNT_6ParamsE,"ax",@progbits
	.sectioninfo	@"SHI_REGISTERS=255"
	.align	128
.text._ZN7cutlass13device_kernelIN5flash19enable_sm80_to_sm89INS1_16FlashAttnBwdSm80INS1_25CollectiveMainloopBwdSm80ILi2ELi2EN4cute5tupleIJNS5_1CILi64EEENS7_ILi128EEES8_EEENS_6half_tEfNS_4arch4Sm80ELb1ELb0ELb1ELb0ELb0ELb0ELb0ELb0ELi2ELi2ELi4ELi2ELb1EEENS1_21CollectiveEpilogueBwdISA_SB_SD_Li256ELb0ELb0ELi2EEENS1_25SingleTileBwdLPTSchedulerILb0ELi128ELb0EEEEEEEEEvNT_6ParamsE:
        .type           _ZN7cutlass13device_kernelIN5flash19enable_sm80_to_sm89INS1_16FlashAttnBwdSm80INS1_25CollectiveMainloopBwdSm80ILi2ELi2EN4cute5tupleIJNS5_1CILi64EEENS7_ILi128EEES8_EEENS_6half_tEfNS_4arch4Sm80ELb1ELb0ELb1ELb0ELb0ELb0ELb0ELb0ELi2ELi2ELi4ELi2ELb1EEENS1_21CollectiveEpilogueBwdISA_SB_SD_Li256ELb0ELb0ELi2EEENS1_25SingleTileBwdLPTSchedulerILb0ELi128ELb0EEEEEEEEEvNT_6ParamsE,@function
        .size           _ZN7cutlass13device_kernelIN5flash19enable_sm80_to_sm89INS1_16FlashAttnBwdSm80INS1_25CollectiveMainloopBwdSm80ILi2ELi2EN4cute5tupleIJNS5_1CILi64EEENS7_ILi128EEES8_EEENS_6half_tEfNS_4arch4Sm80ELb1ELb0ELb1ELb0ELb0ELb0ELb0ELb0ELi2ELi2ELi4ELi2ELb1EEENS1_21CollectiveEpilogueBwdISA_SB_SD_Li256ELb0ELb0ELi2EEENS1_25SingleTileBwdLPTSchedulerILb0ELi128ELb0EEEEEEEEEvNT_6ParamsE,(.L_x_5626 - _ZN7cutlass13device_kernelIN5flash19enable_sm80_to_sm89INS1_16FlashAttnBwdSm80INS1_25CollectiveMainloopBwdSm80ILi2ELi2EN4cute5tupleIJNS5_1CILi64EEENS7_ILi128EEES8_EEENS_6half_tEfNS_4arch4Sm80ELb1ELb0ELb1ELb0ELb0ELb0ELb0ELb0ELi2ELi2ELi4ELi2ELb1EEENS1_21CollectiveEpilogueBwdISA_SB_SD_Li256ELb0ELb0ELi2EEENS1_25SingleTileBwdLPTSchedulerILb0ELi128ELb0EEEEEEEEEvNT_6ParamsE)
        .other          _ZN7cutlass13device_kernelIN5flash19enable_sm80_to_sm89INS1_16FlashAttnBwdSm80INS1_25CollectiveMainloopBwdSm80ILi2ELi2EN4cute5tupleIJNS5_1CILi64EEENS7_ILi128EEES8_EEENS_6half_tEfNS_4arch4Sm80ELb1ELb0ELb1ELb0ELb0ELb0ELb0ELb0ELi2ELi2ELi4ELi2ELb1EEENS1_21CollectiveEpilogueBwdISA_SB_SD_Li256ELb0ELb0ELi2EEENS1_25SingleTileBwdLPTSchedulerILb0ELi128ELb0EEEEEEEEEvNT_6ParamsE,@"STO_CUDA_ENTRY STV_DEFAULT"
_ZN7cutlass13device_kernelIN5flash19enable_sm80_to_sm89INS1_16FlashAttnBwdSm80INS1_25CollectiveMainloopBwdSm80ILi2ELi2EN4cute5tupleIJNS5_1CILi64EEENS7_ILi128EEES8_EEENS_6half_tEfNS_4arch4Sm80ELb1ELb0ELb1ELb0ELb0ELb0ELb0ELb0ELi2ELi2ELi4ELi2ELb1EEENS1_21CollectiveEpilogueBwdISA_SB_SD_Li256ELb0ELb0ELi2EEENS1_25SingleTileBwdLPTSchedulerILb0ELi128ELb0EEEEEEEEEvNT_6ParamsE:
[----:B------:R-:W-:Y:S02]  /*0000*/  MOV R1, c[0x0][0x28] ;  /* 0x00000a0000017a02 */ /* 0x000fe40000000f00 */
[----:B------:R-:W1:Y:S04]  /*0010*/  S2R R190, SR_TID.X ;  /* 0x0000000000be7919 */ /* 0x000e680000002100 */
[----:B------:R-:W2:Y:S01]  /*0020*/  S2R R0, SR_CTAID.X ;  /* 0x0000000000007919 */ /* 0x000ea20000002500 */
[----:B-1----:R-:W-:-:S06]  /*0030*/  SHF.R.U32.HI R2, RZ, 0x5, R190 ;  /* 0x00000005ff027819 */ /* 0x002fcc00000116be */
[----:B------:R-:W1:Y:S02]  /*0040*/  SHFL.IDX PT, R2, R2, RZ, 0x1f ;  /* 0x00001fff02027589 */ /* 0x000e6400000e0000 */
[----:B-1----:R-:W-:-:S13]  /*0050*/  ISETP.NE.AND P0, PT, R2, RZ, PT ;  /* 0x000000ff0200720c */ /* 0x002fda0003f05270 */
[----:B------:R-:W-:Y:S05]  /*0060*/  @!P0 BRA `(.L_x_596) ;  /* 0x0000020000008947 */ /* 0x000fea0003800000 */
[----:B--2---:R-:W-:Y:S01]  /*0070*/  IMAD.MOV.U32 R2, RZ, RZ, c[0x0][0x3b8] ;  /* 0x0000ee00ff027624 */ /* 0x004fe200078e00ff */
[----:B------:R-:W-:-:S04]  /*0080*/  MOV R4, R0 ;  /* 0x0000000000047202 */ /* 0x000fc80000000f00 */
[----:B------:R-:W-:-:S13]  /*0090*/  ISETP.NE.AND P0, PT, R2, 0x1, PT ;  /* 0x000000010200780c */ /* 0x000fda0003f05270 */
[----:B------:R-:W-:-:S05]  /*00a0*/  @P0 IMAD.HI.U32 R2, R0, c[0x0][0x3bc], RZ ;  /* 0x0000ef0000020a27 */ /* 0x000fca00078e00ff */
[----:B------:R-:W-:-:S04]  /*00b0*/  @P0 SHF.R.U32.HI R4, RZ, c[0x0][0x3c0], R2 ;  /* 0x0000f000ff040a19 */ /* 0x000fc80000011602 */
[----:B------:R-:W-:Y:S01]  /*00c0*/  ISETP.GE.AND P0, PT, R4, c[0x0][0x3d0], PT ;  /* 0x0000f40004007a0c */ /* 0x000fe20003f06270 */
[----:B------:R-:W-:-:S04]  /*00d0*/  IMAD.MOV R3, RZ, RZ, -R4 ;  /* 0x000000ffff037224 */ /* 0x000fc800078e0a04 */
[----:B------:R-:W-:-:S08]  /*00e0*/  IMAD R0, R3, c[0x0][0x3b8], R0 ;  /* 0x0000ee0003007a24 */ /* 0x000fd000078e0200 */
[----:B------:R-:W-:Y:S05]  /*00f0*/  @!P0 BRA `(.L_x_597) ;  /* 0x0000007000008947 */ /* 0x000fea0003800000 */
[----:B------:R-:W-:Y:S02]  /*0100*/  MOV R2, c[0x0][0x3c4] ;  /* 0x0000f10000027a02 */ /* 0x000fe40000000f00 */
[----:B------:R-:W-:Y:S02]  /*0110*/  MOV R187, R0 ;  /* 0x0000000000bb7202 */ /* 0x000fe40000000f00 */
[----:B------:R-:W-:-:S13]  /*0120*/  ISETP.NE.AND P0, PT, R2, 0x1, PT ;  /* 0x000000010200780c */ /* 0x000fda0003f05270 */
[----:B------:R-:W-:-:S05]  /*0130*/  @P0 IMAD.HI.U32 R2, R0, c[0x0][0x3c8], RZ ;  /* 0x0000f20000020a27 */ /* 0x000fca00078e00ff */
[----:B------:R-:W-:-:S05]  /*0140*/  @P0 SHF.R.U32.HI R187, RZ, c[0x0][0x3cc], R2 ;  /* 0x0000f300ffbb0a19 */ /* 0x000fca0000011602 */
[----:B------:R-:W-:Y:S01]  /*0150*/  IMAD R3, R187, c[0x0][0x3c4], RZ ;  /* 0x0000f100bb037a24 */ /* 0x000fe200078e02ff */
[----:B------:R-:W-:Y:S05]  /*0160*/  BRA `(.L_x_598) ;  /* 0x0000006000007947 */ /* 0x000fea0003800000 */
.L_x_597:
[----:B------:R-:W-:Y:S02]  /*0170*/  MOV R2, c[0x0][0x3ac] ;  /* 0x0000eb0000027a02 */ /* 0x000fe40000000f00 */
[----:B------:R-:W-:Y:S02]  /*0180*/  MOV R187, R0 ;  /* 0x0000000000bb7202 */ /* 0x000fe40000000f00 */
[----:B------:R-:W-:-:S13]  /*0190*/  ISETP.NE.AND P0, PT, R2, 0x1, PT ;  /* 0x000000010200780c */ /* 0x000fda0003f05270 */
[----:B------:R-:W-:-:S05]  /*01a0*/  @P0 IMAD.HI.U32 R2, R0, c[0x0][0x3b0], RZ ;  /* 0x0000ec0000020a27 */ /* 0x000fca00078e00ff */
[----:B------:R-:W-:-:S05]  /*01b0*/  @P0 SHF.R.U32.HI R187, RZ, c[0x0][0x3b4], R2 ;  /* 0x0000ed00ffbb0a19 */ /* 0x000fca0000011602 */
[----:B------:R-:W-:-:S03]  /*01c0*/  IMAD R3, R187, c[0x0][0x3ac], RZ ;  /* 0x0000eb00bb037a24 */ /* 0x000fc600078e02ff */
.L_x_598:
[----:B------:R-:W-:Y:S02]  /*01d0*/  MOV R2, c[0x0][0x3a0] ;  /* 0x0000e80000027a02 */ /* 0x000fe40000000f00 */
[----:B------:R-:W-:Y:S02]  /*01e0*/  IADD3 R3, R0, -R3, RZ ;  /* 0x8000000300037210 */ /* 0x000fe40007ffe0ff */
[----:B------:R-:W-:-:S03]  /*01f0*/  ISETP.NE.AND P0, PT, R2, 0x1, PT ;  /* 0x000000010200780c */ /* 0x000fc60003f05270 */
[----:B------:R-:W-:-:S05]  /*0200*/  IMAD R4, R4, c[0x0][0x3ac], R3 ;  /* 0x0000eb0004047a24 */ /* 0x000fca00078e0203 */
[----:B------:R-:W-:-:S05]  /*0210*/  MOV R186, R4 ;  /* 0x0000000400ba7202 */ /* 0x000fca0000000f00 */
[----:B------:R-:W-:-:S05]  /*0220*/  @P0 IMAD.HI.U32 R0, R4, c[0x0][0x3a4], RZ ;  /* 0x0000e90004000a27 */ /* 0x000fca00078e00ff */
[----:B------:R-:W-:-:S04]  /*0230*/  @P0 SHF.R.U32.HI R186, RZ, c[0x0][0x3a8], R0 ;  /* 0x0000ea00ffba0a19 */ /* 0x000fc80000011600 */
[----:B------:R-:W-:-:S05]  /*0240*/  IADD3 R185, -R186, RZ, RZ ;  /* 0x000000ffbab97210 */ /* 0x000fca0007ffe1ff */
[----:B------:R-:W-:Y:S01]  /*0250*/  IMAD R185, R185, c[0x0][0x3a0], R4 ;  /* 0x0000e800b9b97a24 */ /* 0x000fe200078e0204 */
[----:B------:R-:W-:Y:S05]  /*0260*/  BRA `(.L_x_599) ;  /* 0x000001f000007947 */ /* 0x000fea0003800000 */
.L_x_596:
        /* <DEDUP_REMOVED lines=16> */
.L_x_600:
[----:B------:R-:W-:Y:S02]  /*0370*/  MOV R0, c[0x0][0x3ac] ;  /* 0x0000eb0000007a02 */ /* 0x000fe40000000f00 */
[----:B------:R-:W-:Y:S02]  /*0380*/  MOV R187, R2 ;  /* 0x0000000200bb7202 */ /* 0x000fe40000000f00 */
[----:B------:R-:W-:-:S13]  /*0390*/  ISETP.NE.AND P0, PT, R0, 0x1, PT ;  /* 0x000000010000780c */ /* 0x000fda0003f05270 */
[----:B------:R-:W-:-:S05]  /*03a0*/  @P0 IMAD.HI.U32 R0, R2, c[0x0][0x3b0], RZ ;  /* 0x0000ec0002000a27 */ /* 0x000fca00078e00ff */
[----:B------:R-:W-:-:S05]  /*03b0*/  @P0 SHF.R.U32.HI R187, RZ, c[0x0][0x3b4], R0 ;  /* 0x0000ed00ffbb0a19 */ /* 0x000fca0000011600 */
[----:B------:R-:W-:-:S03]  /*03c0*/  IMAD R3, R187, c[0x0][0x3ac], RZ ;  /* 0x0000eb00bb037a24 */ /* 0x000fc600078e02ff */
.L_x_601:
        /* <DEDUP_REMOVED lines=8> */
[----:B------:R-:W-:Y:S02]  /*0450*/  IMAD R185, R185, c[0x0][0x3a0], R4 ;  /* 0x0000e800b9b97a24 */ /* 0x000fe400078e0204 */
.L_x_599:
[----:B------:R-:W-:-:S13]  /*0460*/  ISETP.GE.AND P0, PT, R186, RZ, PT ;  /* 0x000000ffba00720c */ /* 0x000fda0003f06270 */
[----:B------:R-:W-:Y:S05]  /*0470*/  @!P0 EXIT ;  /* 0x000000000000894d */ /* 0x000fea0003800000 */
[----:B------:R-:W-:Y:S01]  /*0480*/  IMAD.SHL.U32 R209, R187, 0x80, RZ ;  /* 0x00000080bbd17824 */ /* 0x000fe200078e00ff */
[----:B------:R-:W-:Y:S01]  /*0490*/  ULDC UR5, c[0x0][0x168] ;  /* 0x00005a0000057ab9 */ /* 0x000fe20000000800 */
[----:B------:R-:W-:Y:S01]  /*04a0*/  IMAD.MOV.U32 R0, RZ, RZ, c[0x0][0x198] ;  /* 0x00006600ff007624 */ /* 0x000fe200078e00ff */
[----:B------:R-:W-:Y:S01]  /*04b0*/  UIADD3 UR5, UR5, 0x3f, URZ ;  /* 0x0000003f05057890 */ /* 0x000fe2000fffe03f */
[----:B------:R-:W-:Y:S01]  /*04c0*/  PLOP3.LUT P1, PT, PT, PT, PT, 0x80, 0x0 ;  /* 0x000000000000781c */ /* 0x000fe20003f2f070 */
[----:B------:R-:W-:Y:S01]  /*04d0*/  ULDC.64 UR12, c[0x0][0x118] ;  /* 0x00004600000c7ab9 */ /* 0x000fe20000000a00 */
[----:B------:R-:W-:Y:S01]  /*04e0*/  CS2R R94, SRZ ;  /* 0x00000000005e7805 */ /* 0x000fe2000001ff00 */
[----:B------:R-:W-:Y:S01]  /*04f0*/  IADD3 R0, R209, c[0x0][0x168], -R0 ;  /* 0x00005a00d1007a10 */ /* 0x000fe20007ffe800 */
[----:B------:R-:W-:Y:S01]  /*0500*/  USHF.R.S32.HI UR4, URZ, 0x1f, UR5 ;  /* 0x0000001f3f047899 */ /* 0x000fe20008011405 */
[----:B------:R-:W-:Y:S01]  /*0510*/  CS2R R92, SRZ ;  /* 0x00000000005c7805 */ /* 0x000fe2000001ff00 */
[----:B------:R-:W-:Y:S01]  /*0520*/  CS2R R98, SRZ ;  /* 0x0000000000627805 */ /* 0x000fe2000001ff00 */
[----:B------:R-:W-:Y:S01]  /*0530*/  IADD3 R3, R0, -c[0x0][0x2a4], RZ ;  /* 0x8000a90000037a10 */ /* 0x000fe20007ffe0ff */
[----:B------:R-:W-:Y:S01]  /*0540*/  ULEA.HI UR4, UR4, UR5, URZ, 0x6 ;  /* 0x0000000504047291 */ /* 0x000fe2000f8f303f */
[----:B------:R-:W-:Y:S01]  /*0550*/  CS2R R96, SRZ ;  /* 0x0000000000607805 */ /* 0x000fe2000001ff00 */
[----:B------:R-:W-:Y:S01]  /*0560*/  CS2R R90, SRZ ;  /* 0x00000000005a7805 */ /* 0x000fe2000001ff00 */
[----:B------:R-:W-:Y:S01]  /*0570*/  SHF.R.S32.HI R184, RZ, 0x1f, R3 ;  /* 0x0000001fffb87819 */ /* 0x000fe20000011403 */
[----:B------:R-:W-:Y:S01]  /*0580*/  USHF.R.S32.HI UR11, URZ, 0x6, UR4 ;  /* 0x000000063f0b7899 */ /* 0x000fe20008011404 */
        /* <DEDUP_REMOVED lines=35> */
[----:B------:R-:W-:Y:S01]  /*07c0*/  SHF.R.S32.HI R10, RZ, 0x1f, R186 ;  /* 0x0000001fff0a7819 */ /* 0x000fe200000114ba */
[----:B------:R-:W-:Y:S01]  /*07d0*/  UMOV UR8, 0x6 ;  /* 0x0000000600087882 */ /* 0x000fe20000000000 */
[----:B------:R-:W-:Y:S01]  /*07e0*/  ISETP.NE.AND P0, PT, R0, 0x1, PT ;  /* 0x000000010000780c */ /* 0x000fe20003f05270 */
[----:B------:R-:W-:Y:S01]  /*07f0*/  ULDC.64 UR4, c[0x0][0x1d8] ;  /* 0x0000760000047ab9 */ /* 0x000fe20000000a00 */
[----:B------:R-:W-:Y:S01]  /*0800*/  LEA.HI R16, R177, R190, RZ, 0x3 ;  /* 0x000000beb1107211 */ /* 0x000fe200078f18ff */
[----:B------:R-:W-:Y:S01]  /*0810*/  IMAD R5, R10, c[0x0][0x1e8], RZ ;  /* 0x00007a000a057a24 */ /* 0x000fe200078e02ff */
[----:B------:R-:W-:Y:S01]  /*0820*/  IADD3 R209, -R209, c[0x0][0x198], RZ ;  /* 0x00006600d1d17a10 */ /* 0x000fe20007ffe1ff */
[----:B------:R-:W-:Y:S01]  /*0830*/  USHF.L.U64.HI UR5, UR4, UR8, UR5 ;  /* 0x0000000804057299 */ /* 0x000fe20008010205 */
[----:B------:R-:W-:Y:S01]  /*0840*/  LOP3.LUT R19, R16, 0xfffffff8, RZ, 0xc0, !PT ;  /* 0xfffffff810137812 */ /* 0x000fe200078ec0ff */
[----:B------:R-:W-:Y:S01]  /*0850*/  IMAD R12, R186, c[0x0][0x1ec], R5 ;  /* 0x00007b00ba0c7a24 */ /* 0x000fe200078e0205 */
[----:B------:R-:W-:Y:S01]  /*0860*/  SHF.R.S32.HI R194, RZ, 0x3, R16 ;  /* 0x00000003ffc27819 */ /* 0x000fe20000011410 */
[----:B------:R-:W-:Y:S01]  /*0870*/  USHF.L.U32 UR4, UR4, 0x6, URZ ;  /* 0x0000000604047899 */ /* 0x000fe2000800063f */
[----:B------:R-:W-:Y:S01]  /*0880*/  SHF.R.S32.HI R204, RZ, 0x1f, R185 ;  /* 0x0000001fffcc7819 */ /* 0x000fe200000114b9 */
[----:B------:R-:W-:Y:S01]  /*0890*/  IMAD.IADD R19, R190, 0x1, -R19 ;  /* 0x00000001be137824 */ /* 0x000fe200078e0a13 */
[----:B------:R-:W-:Y:S01]  /*08a0*/  SHF.R.S32.HI R195, RZ, 0x1f, R194 ;  /* 0x0000001fffc37819 */ /* 0x000fe200000114c2 */
[----:B------:R-:W-:Y:S01]  /*08b0*/  @P0 IMAD.HI.U32 R0, R185, c[0x0][0x24c], RZ ;  /* 0x00009300b9000a27 */ /* 0x000fe200078e00ff */
[----:B------:R-:W-:-:S02]  /*08c0*/  ULDC.64 UR6, c[0x0][0x208] ;  /* 0x0000820000067ab9 */ /* 0x000fc40000000a00 */
[----:B------:R-:W-:Y:S01]  /*08d0*/  USHF.L.U64.HI UR9, UR6, UR8, UR7 ;  /* 0x0000000806097299 */ /* 0x000fe20008010207 */
[----:B------:R-:W-:Y:S01]  /*08e0*/  IMAD.SHL.U32 R28, R19, 0x8, RZ ;  /* 0x00000008131c7824 */ /* 0x000fe200078e00ff */
[----:B------:R-:W-:Y:S01]  /*08f0*/  @P0 SHF.R.U32.HI R3, RZ, c[0x0][0x250], R0 ;  /* 0x00009400ff030a19 */ /* 0x000fe20000011600 */
[----:B------:R-:W-:Y:S01]  /*0900*/  IMAD.WIDE R22, R187, 0x80, R194 ;  /* 0x00000080bb167825 */ /* 0x000fe200078e02c2 */
[----:B------:R-:W-:Y:S02]  /*0910*/  USHF.L.U32 UR10, UR6, 0x6, URZ ;  /* 0x00000006060a7899 */ /* 0x000fe4000800063f */
[----:B------:R-:W-:Y:S01]  /*0920*/  SHF.R.S32.HI R2, RZ, 0x1f, R3 ;  /* 0x0000001fff027819 */ /* 0x000fe20000011403 */
[----:B------:R-:W-:Y:S01]  /*0930*/  IMAD.IADD R8, R209, 0x1, -R194 ;  /* 0x00000001d1087824 */ /* 0x000fe200078e0ac2 */
[--C-:B------:R-:W-:Y:S01]  /*0940*/  SHF.R.S32.HI R29, RZ, 0x1f, R28.reuse ;  /* 0x0000001fff1d7819 */ /* 0x100fe2000001141c */
[----:B------:R-:W-:Y:S02]  /*0950*/  IMAD.SHL.U32 R196, R190, 0x4, RZ ;  /* 0x00000004bec47824 */ /* 0x000fe400078e00ff */
[----:B------:R-:W-:Y:S01]  /*0960*/  IMAD R0, R2, c[0x0][0x1e0], RZ ;  /* 0x0000780002007a24 */ /* 0x000fe200078e02ff */
[C---:B------:R-:W-:Y:S01]  /*0970*/  ISETP.GE.AND P1, PT, R8.reuse, 0x1, PT ;  /* 0x000000010800780c */ /* 0x040fe20003f26270 */
[----:B------:R-:W-:Y:S01]  /*0980*/  IMAD.WIDE.U32 R6, R3, c[0x0][0x1e0], R28 ;  /* 0x0000780003067a25 */ /* 0x000fe200078e001c */
[----:B------:R-:W-:-:S02]  /*0990*/  ISETP.GE.AND P6, PT, R8, 0x21, PT ;  /* 0x000000210800780c */ /* 0x000fc40003fc6270 */
[C---:B------:R-:W-:Y:S01]  /*09a0*/  ISETP.GE.OR P2, PT, R28.reuse, c[0x0][0x1cc], !P1 ;  /* 0x000073001c007a0c */ /* 0x040fe20004f46670 */
[----:B------:R-:W-:Y:S01]  /*09b0*/  IMAD R0, R3, c[0x0][0x1e4], R0 ;  /* 0x0000790003007a24 */ /* 0x000fe200078e0200 */
[----:B------:R-:W-:Y:S01]  /*09c0*/  ISETP.GE.OR P4, PT, R28, c[0x0][0x1cc], !P6 ;  /* 0x000073001c007a0c */ /* 0x000fe20007786670 */
[----:B------:R-:W-:Y:S01]  /*09d0*/  IMAD R2, R2, c[0x0][0x1b0], RZ ;  /* 0x00006c0002027a24 */ /* 0x000fe200078e02ff */
[----:B------:R-:W-:Y:S01]  /*09e0*/  ISETP.GE.AND P5, PT, R8, 0x41, PT ;  /* 0x000000410800780c */ /* 0x000fe20003fa6270 */
[----:B------:R-:W-:Y:S01]  /*09f0*/  IMAD.IADD R7, R7, 0x1, R0 ;  /* 0x0000000107077824 */ /* 0x000fe200078e0200 */
[C---:B------:R-:W-:Y:S01]  /*0a00*/  ISETP.GE.OR P1, PT, R28.reuse, c[0x0][0x19c], !P1 ;  /* 0x000067001c007a0c */ /* 0x040fe20004f26670 */
[----:B------:R-:W-:Y:S01]  /*0a10*/  IMAD R2, R3, c[0x0][0x1b4], R2 ;  /* 0x00006d0003027a24 */ /* 0x000fe200078e0202 */
[----:B------:R-:W-:Y:S01]  /*0a20*/  ISETP.GE.OR P3, PT, R28, c[0x0][0x1cc], !P5 ;  /* 0x000073001c007a0c */ /* 0x000fe20006f66670 */
[----:B------:R-:W-:Y:S01]  /*0a30*/  IMAD.WIDE.U32 R4, R186, c[0x0][0x1e8], R6 ;  /* 0x00007a00ba047a25 */ /* 0x000fe200078e0006 */
[----:B------:R-:W-:-:S02]  /*0a40*/  LEA.HI R6, R177, R190, RZ, 0x6 ;  /* 0x000000beb1067211 */ /* 0x000fc400078f30ff */
[----:B------:R-:W-:Y:S01]  /*0a50*/  SHF.R.S32.HI R197, RZ, 0x1f, R196 ;  /* 0x0000001fffc57819 */ /* 0x000fe200000114c4 */
[----:B------:R-:W-:Y:S01]  /*0a60*/  IMAD.IADD R13, R5, 0x1, R12 ;  /* 0x00000001050d7824 */ /* 0x000fe200078e020c */
[----:B------:R-:W-:Y:S01]  /*0a70*/  SHF.R.S32.HI R6, RZ, 0x6, R6 ;  /* 0x00000006ff067819 */ /* 0x000fe20000011406 */
[----:B------:R-:W-:Y:S01]  /*0a80*/  IMAD.SHL.U32 R5, R194, 0x40, RZ ;  /* 0x00000040c2057824 */ /* 0x000fe200078e00ff */
[C---:B------:R-:W-:Y:S01]  /*0a90*/  ISETP.GE.OR P6, PT, R28.reuse, c[0x0][0x19c], !P6 ;  /* 0x000067001c007a0c */ /* 0x040fe200077c6670 */
[----:B------:R-:W-:Y:S01]  /*0aa0*/  IMAD.MOV.U32 R12, RZ, RZ, R4 ;  /* 0x000000ffff0c7224 */ /* 0x000fe200078e0004 */
[----:B------:R-:W-:Y:S01]  /*0ab0*/  ISETP.GE.OR P5, PT, R28, c[0x0][0x19c], !P5 ;  /* 0x000067001c007a0c */ /* 0x000fe20006fa6670 */
[----:B------:R-:W-:Y:S01]  /*0ac0*/  IMAD R7, R23, c[0x0][0x1d8], RZ ;  /* 0x0000760017077a24 */ /* 0x000fe200078e02ff */
[----:B------:R-:W-:Y:S01]  /*0ad0*/  LOP3.LUT R5, R5, 0x1c0, RZ, 0xc0, !PT ;  /* 0x000001c005057812 */ /* 0x000fe200078ec0ff */
[----:B------:R-:W-:-:S03]  /*0ae0*/  IMAD.WIDE.U32 R12, R22, c[0x0][0x1d8], R12 ;  /* 0x00007600160c7a25 */ /* 0x000fc600078e000c */
[----:B------:R-:W-:Y:S01]  /*0af0*/  LOP3.LUT R4, R5, 0x38, R28, 0xf8, !PT ;  /* 0x0000003805047812 */ /* 0x000fe200078ef81c */
[----:B------:R-:W-:Y:S01]  /*0b00*/  IMAD R0, R22, c[0x0][0x1dc], R7 ;  /* 0x0000770016007a24 */ /* 0x000fe200078e0207 */
[----:B------:R-:W-:Y:S01]  /*0b10*/  SHF.R.U32.HI R5, RZ, 0x3, R5 ;  /* 0x00000003ff057819 */ /* 0x000fe20000011605 */
[----:B------:R-:W-:Y:S01]  /*0b20*/  IMAD.SHL.U32 R14, R6, 0x200, RZ ;  /* 0x00000200060e7824 */ /* 0x000fe200078e00ff */
[----:B------:R-:W-:Y:S01]  /*0b30*/  LEA R20, P0, R12, c[0x0][0x1c0], 0x1 ;  /* 0x000070000c147a11 */ /* 0x000fe200078008ff */
[----:B------:R-:W-:Y:S02]  /*0b40*/  IMAD.IADD R0, R13, 0x1, R0 ;  /* 0x000000010d007824 */ /* 0x000fe400078e0200 */
[----:B------:R-:W-:Y:S01]  /*0b50*/  IMAD.WIDE.U32 R32, R3, c[0x0][0x1b0], R28 ;  /* 0x00006c0003207a25 */ /* 0x000fe200078e001c */
[----:B------:R-:W-:Y:S02]  /*0b60*/  LOP3.LUT R4, R14, R4, R5, 0xf6, !PT ;  /* 0x000000040e047212 */ /* 0x000fe400078ef605 */
[----:B------:R-:W-:Y:S01]  /*0b70*/  LEA.HI.X R21, R12, c[0x0][0x1c4], R0, 0x1, P0 ;  /* 0x000071000c157a11 */ /* 0x000fe200000f0c00 */
[----:B------:R-:W-:Y:S01]  /*0b80*/  IMAD R3, R10, c[0x0][0x1b8], RZ ;  /* 0x00006e000a037a24 */ /* 0x000fe200078e02ff */
[----:B------:R-:W-:Y:S01]  /*0b90*/  IADD3 R26, P0, R20, UR4, RZ ;  /* 0x00000004141a7c10 */ /* 0x000fe2000ff1e0ff */
[----:B------:R-:W-:Y:S01]  /*0ba0*/  IMAD.SHL.U32 R7, R4, 0x2, RZ ;  /* 0x0000000204077824 */ /* 0x000fe200078e00ff */
[----:B------:R-:W-:Y:S01]  /*0bb0*/  LEA.HI R0, R177, R190, RZ, 0x4 ;  /* 0x000000beb1007211 */ /* 0x000fe200078f20ff */
[----:B------:R-:W-:Y:S01]  /*0bc0*/  IMAD.WIDE.U32 R30, R185, c[0x0][0x180], R28 ;  /* 0x00006000b91e7a25 */ /* 0x000fe200078e001c */
[----:B------:R-:W-:-:S02]  /*0bd0*/  IADD3.X R27, R21, UR5, RZ, P0, !PT ;  /* 0x00000005151b7c10 */ /* 0x000fc400087fe4ff */
[----:B------:R-:W-:Y:S01]  /*0be0*/  IADD3 R24, P0, R26, UR4, RZ ;  /* 0x000000041a187c10 */ /* 0x000fe2000ff1e0ff */
[----:B------:R-:W-:Y:S01]  /*0bf0*/  @!PT LDS RZ, [RZ] ;  /* 0x00000000fffff984 */ /* 0x000fe20000000800 */
[----:B------:R-:W-:Y:S01]  /*0c00*/  @!PT LDS RZ, [RZ] ;  /* 0x00000000fffff984 */ /* 0x000fe20000000800 */
[----:B------:R-:W-:Y:S01]  /*0c10*/  @!PT LDS RZ, [RZ] ;  /* 0x00000000fffff984 */ /* 0x000fe20000000800 */
[----:B------:R1:W-:Y:S01]  /*0c20*/  LDGSTS.E.BYPASS.LTC128B.128 [R7+0x4080], [R20.64], !P2 ;  /* 0x0408000014077fae */ /* 0x0003e2000d101d4c */
[----:B------:R-:W-:Y:S01]  /*0c30*/  SHF.R.S32.HI R9, RZ, 0x4, R0 ;  /* 0x00000004ff097819 */ /* 0x000fe20000011400 */
[----:B------:R-:W-:Y:S01]  /*0c40*/  IMAD R212, R204, c[0x0][0x270], RZ ;  /* 0x00009c00ccd47a24 */ /* 0x000fe200078e02ff */
[----:B------:R-:W-:Y:S01]  /*0c50*/  IADD3.X R25, R27, UR5, RZ, P0, !PT ;  /* 0x000000051b197c10 */ /* 0x000fe200087fe4ff */
[----:B------:R2:W-:Y:S01]  /*0c60*/  LDGSTS.E.BYPASS.LTC128B.128 [R7+0x5080], [R26.64], !P4 ;  /* 0x050800001a077fae */ /* 0x0005e2000e101d4c */
[----:B------:R-:W-:Y:S01]  /*0c70*/  ISETP.GE.AND P2, PT, R8, 0x61, PT ;  /* 0x000000610800780c */ /* 0x000fe20003f46270 */
[----:B------:R-:W-:Y:S01]  /*0c80*/  IMAD R212, R185, c[0x0][0x274], R212 ;  /* 0x00009d00b9d47a24 */ /* 0x000fe200078e02d4 */
[----:B------:R-:W-:Y:S01]  /*0c90*/  LEA.HI R11, R0, R9, RZ, 0x1 ;  /* 0x00000009000b7211 */ /* 0x000fe200078f08ff */
[----:B------:R3:W-:Y:S01]  /*0ca0*/  LDGSTS.E.BYPASS.LTC128B.128 [R7+0x6080], [R24.64], !P3 ;  /* 0x0608000018077fae */ /* 0x0007e2000d901d4c */
[----:B------:R-:W-:Y:S01]  /*0cb0*/  ISETP.GE.OR P0, PT, R28, c[0x0][0x1cc], !P2 ;  /* 0x000073001c007a0c */ /* 0x000fe20005706670 */
[----:B------:R-:W-:Y:S01]  /*0cc0*/  IMAD R183, R195, c[0x0][0x178], RZ ;  /* 0x00005e00c3b77a24 */ /* 0x000fe200078e02ff */
[----:B------:R-:W-:Y:S01]  /*0cd0*/  LOP3.LUT R11, R11, 0xfffffffe, RZ, 0xc0, !PT ;  /* 0xfffffffe0b0b7812 */ /* 0x000fe200078ec0ff */
[----:B------:R-:W-:Y:S01]  /*0ce0*/  IMAD.MOV.U32 R179, RZ, RZ, 0x40 ;  /* 0x00000040ffb37424 */ /* 0x000fe200078e00ff */
[----:B------:R-:W-:Y:S01]  /*0cf0*/  IADD3 R8, P3, R24, UR4, RZ ;  /* 0x0000000418087c10 */ /* 0x000fe2000ff7e0ff */
[----:B------:R-:W-:Y:S01]  /*0d00*/  IMAD R183, R194, c[0x0][0x17c], R183 ;  /* 0x00005f00c2b77a24 */ /* 0x000fe200078e02b7 */
[C---:B------:R-:W-:Y:S01]  /*0d10*/  ISETP.GE.OR P2, PT, R28.reuse, c[0x0][0x19c], !P2 ;  /* 0x000067001c007a0c */ /* 0x040fe20005746670 */
[----:B------:R-:W-:Y:S01]  /*0d20*/  IMAD.IADD R11, R9, 0x1, -R11 ;  /* 0x00000001090b7824 */ /* 0x000fe200078e0a0b */
[----:B------:R-:W-:Y:S01]  /*0d30*/  IADD3.X R9, R25, UR5, RZ, P3, !PT ;  /* 0x0000000519097c10 */ /* 0x000fe20009ffe4ff */
[----:B------:R-:W-:Y:S01]  /*0d40*/  ULDC.64 UR4, c[0x0][0x1a8] ;  /* 0x00006a0000047ab9 */ /* 0x000fe20000000a00 */
[C---:B------:R-:W-:Y:S01]  /*0d50*/  ISETP.GE.AND P4, PT, R28.reuse, c[0x0][0x16c], PT ;  /* 0x00005b001c007a0c */ /* 0x040fe20003f86270 */
[----:B------:R-:W-:Y:S01]  /*0d60*/  USHF.L.U64.HI UR5, UR4, UR8, UR5 ;  /* 0x0000000804057299 */ /* 0x000fe20008010205 */
[----:B------:R-:W-:Y:S01]  /*0d70*/  ISETP.GE.AND P3, PT, R28, c[0x0][0x1fc], PT ;  /* 0x00007f001c007a0c */ /* 0x000fe20003f66270 */
[----:B------:R4:W-:Y:S01]  /*0d80*/  LDGSTS.E.BYPASS.LTC128B.128 [R7+0x7080], [R8.64], !P0 ;  /* 0x0708000008077fae */ /* 0x0009e2000c101d4c */
[----:B------:R-:W-:Y:S01]  /*0d90*/  USHF.L.U32 UR4, UR4, 0x6, URZ ;  /* 0x0000000604047899 */ /* 0x000fe2000800063f */
[----:B------:R-:W-:Y:S01]  /*0da0*/  IMAD.WIDE.U32 R28, R185, c[0x0][0x210], R28 ;  /* 0x00008400b91c7a25 */ /* 0x000fe200078e001c */
[----:B------:R-:W-:Y:S01]  /*0db0*/  LEA.HI R12, R177, R190, RZ, 0x2 ;  /* 0x000000beb10c7211 */ /* 0x000fe200078f10ff */
[----:B------:R-:W0:Y:S01]  /*0dc0*/  LDGDEPBAR ;  /* 0x00000000000079af */ /* 0x000e220000000000 */
[----:B------:R-:W-:Y:S01]  /*0dd0*/  IADD3 R203, R7, 0x4080, RZ ;  /* 0x0000408007cb7810 */ /* 0x000fe20007ffe0ff */
[----:B-1----:R-:W-:Y:S01]  /*0de0*/  IMAD R20, R204, c[0x0][0x180], RZ ;  /* 0x00006000cc147a24 */ /* 0x002fe200078e02ff */
[--C-:B------:R-:W-:Y:S01]  /*0df0*/  SHF.R.S32.HI R5, RZ, 0x2, R12.reuse ;  /* 0x00000002ff057819 */ /* 0x100fe2000001140c */
[----:B------:R-:W-:Y:S01]  /*0e00*/  IMAD.SHL.U32 R17, R184, 0x40, RZ ;  /* 0x00000040b8117824 */ /* 0x000fe200078e00ff */
[----:B------:R-:W-:Y:S01]  /*0e10*/  SHF.R.S32.HI R4, RZ, 0x1f, R12 ;  /* 0x0000001fff047819 */ /* 0x000fe2000001140c */
[----:B--2---:R-:W-:Y:S01]  /*0e20*/  IMAD.IADD R27, R33, 0x1, R2 ;  /* 0x00000001211b7824 */ /* 0x004fe200078e0202 */
[----:B------:R-:W-:Y:S01]  /*0e30*/  IADD3 R202, R7, 0x8080, RZ ;  /* 0x0000808007ca7810 */ /* 0x000fe20007ffe0ff */
[----:B------:R-:W-:Y:S01]  /*0e40*/  IMAD.MOV.U32 R26, RZ, RZ, R32 ;  /* 0x000000ffff1a7224 */ /* 0x000fe200078e0020 */
[----:B------:R-:W-:Y:S01]  /*0e50*/  LEA.HI R4, R4, R5, RZ, 0x3 ;  /* 0x0000000504047211 */ /* 0x000fe200078f18ff */
[----:B------:R-:W-:-:S02]  /*0e60*/  IMAD R2, R186, c[0x0][0x1bc], R3 ;  /* 0x00006f00ba027a24 */ /* 0x000fc400078e0203 */
[----:B------:R-:W-:Y:S01]  /*0e70*/  IMAD.WIDE.U32 R26, R186, c[0x0][0x1b8], R26 ;  /* 0x00006e00ba1a7a25 */ /* 0x000fe200078e001a */
[----:B------:R-:W-:-:S03]  /*0e80*/  LOP3.LUT R4, R4, 0xfffffff8, RZ, 0xc0, !PT ;  /* 0xfffffff804047812 */ /* 0x000fc600078ec0ff */
[----:B------:R-:W-:Y:S02]  /*0e90*/  IMAD.IADD R27, R27, 0x1, R2 ;  /* 0x000000011b1b7824 */ /* 0x000fe400078e0202 */
[----:B------:R-:W-:Y:S02]  /*0ea0*/  IMAD R20, R185, c[0x0][0x184], R20 ;  /* 0x00006100b9147a24 */ /* 0x000fe400078e0214 */
[----:B------:R-:W-:Y:S02]  /*0eb0*/  IMAD R2, R23, c[0x0][0x1a8], RZ ;  /* 0x00006a0017027a24 */ /* 0x000fe400078e02ff */
[----:B------:R-:W-:Y:S02]  /*0ec0*/  IMAD.IADD R21, R31, 0x1, R20 ;  /* 0x000000011f157824 */ /* 0x000fe400078e0214 */
[----:B------:R-:W-:Y:S02]  /*0ed0*/  IMAD R2, R22, c[0x0][0x1ac], R2 ;  /* 0x00006b0016027a24 */ /* 0x000fe400078e0202 */
[----:B------:R-:W-:-:S02]  /*0ee0*/  IMAD.MOV.U32 R20, RZ, RZ, R30 ;  /* 0x000000ffff147224 */ /* 0x000fc400078e001e */
[----:B------:R-:W-:-:S04]  /*0ef0*/  IMAD.WIDE.U32 R22, R22, c[0x0][0x1a8], R26 ;  /* 0x00006a0016167a25 */ /* 0x000fc800078e001a */
[----:B------:R-:W-:Y:S01]  /*0f00*/  IMAD.WIDE.U32 R26, R186, c[0x0][0x188], R20 ;  /* 0x00006200ba1a7a25 */ /* 0x000fe200078e0014 */
[----:B------:R-:W-:-:S03]  /*0f10*/  LEA R20, P0, R22, c[0x0][0x190], 0x1 ;  /* 0x0000640016147a11 */ /* 0x000fc600078008ff */
[----:B------:R-:W-:Y:S02]  /*0f20*/  IMAD.IADD R2, R23, 0x1, R2 ;  /* 0x0000000117027824 */ /* 0x000fe400078e0202 */
[----:B------:R-:W-:Y:S02]  /*0f30*/  IMAD R3, R10, c[0x0][0x188], RZ ;  /* 0x000062000a037a24 */ /* 0x000fe400078e02ff */
[----:B---3--:R-:W-:Y:S01]  /*0f40*/  IMAD.WIDE.U32 R24, R185, c[0x0][0x270], R196 ;  /* 0x00009c00b9187a25 */ /* 0x008fe200078e00c4 */
[----:B------:R-:W-:-:S03]  /*0f50*/  LEA.HI.X R21, R22, c[0x0][0x194], R2, 0x1, P0 ;  /* 0x0000650016157a11 */ /* 0x000fc600000f0c02 */
[----:B------:R-:W-:Y:S01]  /*0f60*/  IMAD R188, R186, c[0x0][0x18c], R3 ;  /* 0x00006300babc7a24 */ /* 0x000fe200078e0203 */
[----:B------:R-:W-:Y:S01]  /*0f70*/  SHF.R.S32.HI R3, RZ, 0x1f, R184 ;  /* 0x0000001fff037819 */ /* 0x000fe200000114b8 */
[----:B------:R1:W-:Y:S01]  /*0f80*/  LDGSTS.E.BYPASS.LTC128B.128 [R7+0x80], [R20.64], !P1 ;  /* 0x0008000014077fae */ /* 0x0003e2000c901d4c */
[----:B------:R-:W-:Y:S02]  /*0f90*/  IMAD R22, R204, c[0x0][0x210], RZ ;  /* 0x00008400cc167a24 */ /* 0x000fe400078e02ff */
[----:B------:R-:W-:Y:S02]  /*0fa0*/  IMAD.IADD R189, R27, 0x1, R188 ;  /* 0x000000011bbd7824 */ /* 0x000fe400078e02bc */
[----:B------:R-:W-:Y:S01]  /*0fb0*/  IMAD.MOV.U32 R188, RZ, RZ, R26 ;  /* 0x000000ffffbc7224 */ /* 0x000fe200078e001a */
[----:B------:R-:W-:Y:S01]  /*0fc0*/  IADD3 R26, P1, R20, UR4, RZ ;  /* 0x00000004141a7c10 */ /* 0x000fe2000ff3e0ff */
[----:B------:R-:W-:Y:S02]  /*0fd0*/  IMAD.IADD R213, R25, 0x1, R212 ;  /* 0x0000000119d57824 */ /* 0x000fe400078e02d4 */
[----:B------:R-:W-:Y:S01]  /*0fe0*/  IMAD.MOV.U32 R212, RZ, RZ, R24 ;  /* 0x000000ffffd47224 */ /* 0x000fe200078e0018 */
[----:B------:R-:W-:Y:S01]  /*0ff0*/  IADD3.X R27, R21, UR5, RZ, P1, !PT ;  /* 0x00000005151b7c10 */ /* 0x000fe20008ffe4ff */
[----:B------:R-:W-:Y:S01]  /*1000*/  IMAD R22, R185, c[0x0][0x214], R22 ;  /* 0x00008500b9167a24 */ /* 0x000fe200078e0216 */
[----:B------:R-:W-:Y:S01]  /*1010*/  IADD3 R24, P1, R26, UR4, RZ ;  /* 0x000000041a187c10 */ /* 0x000fe2000ff3e0ff */
[----:B------:R-:W-:-:S02]  /*1020*/  IMAD R2, R184, UR9, RZ ;  /* 0x00000009b8027c24 */ /* 0x000fc4000f8e02ff */
[----:B------:R-:W-:Y:S01]  /*1030*/  IMAD.IADD R23, R29, 0x1, R22 ;  /* 0x000000011d177824 */ /* 0x000fe200078e0216 */
[----:B------:R-:W-:Y:S01]  /*1040*/  IADD3.X R25, R27, UR5, RZ, P1, !PT ;  /* 0x000000051b197c10 */ /* 0x000fe20008ffe4ff */
[----:B------:R-:W-:Y:S01]  /*1050*/  IMAD.MOV.U32 R22, RZ, RZ, R28 ;  /* 0x000000ffff167224 */ /* 0x000fe200078e001c */
[----:B------:R-:W-:Y:S01]  /*1060*/  IADD3 R28, P1, R24, UR4, RZ ;  /* 0x00000004181c7c10 */ /* 0x000fe2000ff3e0ff */
[C---:B------:R-:W-:Y:S01]  /*1070*/  IMAD R13, R3.reuse, UR10, R2 ;  /* 0x0000000a030d7c24 */ /* 0x040fe2000f8e0202 */
[----:B------:R2:W-:Y:S01]  /*1080*/  LDGSTS.E.BYPASS.LTC128B.128 [R7+0x1080], [R26.64], !P6 ;  /* 0x010800001a077fae */ /* 0x0005e2000f101d4c */
[----:B------:R-:W-:Y:S01]  /*1090*/  IMAD R3, R3, c[0x0][0x178], RZ ;  /* 0x00005e0003037a24 */ /* 0x000fe200078e02ff */
[----:B------:R-:W-:Y:S01]  /*10a0*/  IADD3.X R29, R25, UR5, RZ, P1, !PT ;  /* 0x00000005191d7c10 */ /* 0x000fe20008ffe4ff */
[C---:B----4-:R-:W-:Y:S01]  /*10b0*/  IMAD.WIDE.U32 R8, R184.reuse, c[0x0][0x178], RZ ;  /* 0x00005e00b8087a25 */ /* 0x050fe200078e00ff */
[----:B------:R3:W-:Y:S01]  /*10c0*/  LDGSTS.E.BYPASS.LTC128B.128 [R7+0x2080], [R24.64], !P5 ;  /* 0x0208000018077fae */ /* 0x0007e2000e901d4c */
[----:B------:R-:W-:Y:S01]  /*10d0*/  LOP3.LUT P1, RZ, R19, 0x4, RZ, 0xc0, !PT ;  /* 0x0000000413ff7812 */ /* 0x000fe2000782c0ff */
[----:B------:R-:W-:Y:S01]  /*10e0*/  ULDC.64 UR4, c[0x0][0x178] ;  /* 0x00005e0000047ab9 */ /* 0x000fe20000000a00 */
[----:B------:R-:W-:Y:S01]  /*10f0*/  IMAD R3, R184, c[0x0][0x17c], R3 ;  /* 0x00005f00b8037a24 */ /* 0x000fe200078e0203 */
[----:B------:R2:W-:Y:S01]  /*1100*/  LDGSTS.E.BYPASS.LTC128B.128 [R7+0x3080], [R28.64], !P2 ;  /* 0x030800001c077fae */ /* 0x0005e2000d101d4c */
[----:B------:R-:W-:Y:S01]  /*1110*/  IMAD.WIDE.U32 R188, R194, c[0x0][0x178], R188 ;  /* 0x00005e00c2bc7a25 */ /* 0x000fe200078e00bc */
[----:B------:R-:W-:-:S02]  /*1120*/  USHF.L.U32 UR14, UR4, 0x6, URZ ;  /* 0x00000006040e7899 */ /* 0x000fc4000800063f */
[----:B------:R-:W0:Y:S01]  /*1130*/  LDGDEPBAR ;  /* 0x00000000000079af */ /* 0x000e220000000000 */
[----:B------:R-:W-:Y:S01]  /*1140*/  IMAD.IADD R2, R9, 0x1, R3 ;  /* 0x0000000109027824 */ /* 0x000fe200078e0203 */
[C---:B------:R-:W-:Y:S01]  /*1150*/  LEA R3, P0, R8.reuse, R188, 0x6 ;  /* 0x000000bc08037211 */ /* 0x040fe200078030ff */
[----:B------:R-:W-:Y:S01]  /*1160*/  IMAD.IADD R183, R189, 0x1, R183 ;  /* 0x00000001bdb77824 */ /* 0x000fe200078e02b7 */
[----:B------:R-:W-:Y:S01]  /*1170*/  USHF.L.U64.HI UR5, UR4, UR8, UR5 ;  /* 0x0000000804057299 */ /* 0x000fe20008010205 */
[----:B------:R-:W-:Y:S02]  /*1180*/  IMAD.IADD R4, R5, 0x1, -R4 ;  /* 0x0000000105047824 */ /* 0x000fe400078e0a04 */
[----:B------:R-:W-:Y:S01]  /*1190*/  IMAD.MOV.U32 R172, RZ, RZ, 0x20 ;  /* 0x00000020ffac7424 */ /* 0x000fe200078e00ff */
[----:B------:R-:W-:Y:S01]  /*11a0*/  LEA.HI.X R2, R8, R183, R2, 0x6, P0 ;  /* 0x000000b708027211 */ /* 0x000fe200000f3402 */
[----:B------:R-:W-:Y:S01]  /*11b0*/  IMAD.WIDE.U32 R22, R186, c[0x0][0x218], R22 ;  /* 0x00008600ba167a25 */ /* 0x000fe200078e0016 */
[----:B-1----:R-:W-:Y:S01]  /*11c0*/  LEA R20, P0, R3, c[0x0][0x160], 0x1 ;  /* 0x0000580003147a11 */ /* 0x002fe200078008ff */
[----:B------:R-:W-:Y:S01]  /*11d0*/  UMOV UR4, 0x5 ;  /* 0x0000000500047882 */ /* 0x000fe20000000000 */
[-C--:B------:R-:W-:Y:S01]  /*11e0*/  LEA.HI R8, R177, R190.reuse, RZ, 0x5 ;  /* 0x000000beb1087211 */ /* 0x080fe200078f28ff */
[----:B------:R-:W-:Y:S01]  /*11f0*/  IMAD R219, R195, c[0x0][0x208], RZ ;  /* 0x00008200c3db7a24 */ /* 0x000fe200078e02ff */
[----:B------:R-:W-:Y:S01]  /*1200*/  LEA.HI.X R21, R3, c[0x0][0x164], R2, 0x1, P0 ;  /* 0x0000590003157a11 */ /* 0x000fe200000f0c02 */
[----:B------:R-:W-:Y:S01]  /*1210*/  IMAD R3, R10, c[0x0][0x218], RZ ;  /* 0x000086000a037a24 */ /* 0x000fe200078e02ff */
[----:B------:R-:W-:Y:S01]  /*1220*/  SHF.R.S32.HI R5, RZ, 0x5, R8 ;  /* 0x00000005ff057819 */ /* 0x000fe20000011408 */
[----:B------:R-:W-:Y:S01]  /*1230*/  IMAD R219, R194, c[0x0][0x20c], R219 ;  /* 0x00008300c2db7a24 */ /* 0x000fe200078e02db */
[C---:B------:R-:W-:Y:S01]  /*1240*/  LOP3.LUT P0, RZ, R19.reuse, 0x2, RZ, 0xc0, !PT ;  /* 0x0000000213ff7812 */ /* 0x040fe2000780c0ff */
[----:B------:R-:W-:Y:S01]  /*1250*/  IMAD.SHL.U32 R19, R19, 0x40, RZ ;  /* 0x0000004013137824 */ /* 0x000fe200078e00ff */
[----:B------:R-:W-:Y:S01]  /*1260*/  LEA.HI R2, R8, R5, RZ, 0x1 ;  /* 0x0000000508027211 */ /* 0x000fe200078f08ff */
[----:B------:R-:W-:Y:S01]  /*1270*/  IMAD.SHL.U32 R18, R5, 0x10, RZ ;  /* 0x0000001005127824 */ /* 0x000fe200078e00ff */
[----:B------:R-:W-:Y:S01]  /*1280*/  LEA.HI R177, R177, R190, RZ, 0x7 ;  /* 0x000000beb1b17211 */ /* 0x000fe200078f38ff */
[----:B------:R-:W-:Y:S01]  /*1290*/  IMAD R198, R186, c[0x0][0x21c], R3 ;  /* 0x00008700bac67a24 */ /* 0x000fe200078e0203 */
[----:B------:R-:W-:Y:S01]  /*12a0*/  LOP3.LUT R19, R19, 0x1c0, RZ, 0xc0, !PT ;  /* 0x000001c013137812 */ /* 0x000fe200078ec0ff */
[----:B------:R-:W-:-:S04]  /*12b0*/  DEPBAR.LE SB0, 0x1 ;  /* 0x000080400000791a */ /* 0x000fc80000000000 */
[----:B------:R-:W-:Y:S01]  /*12c0*/  LOP3.LUT R9, R19, 0x30, R18, 0xf8, !PT ;  /* 0x0000003013097812 */ /* 0x000fe200078ef812 */
[----:B------:R-:W-:Y:S01]  /*12d0*/  IMAD.IADD R199, R23, 0x1, R198 ;  /* 0x0000000117c77824 */ /* 0x000fe200078e02c6 */
[----:B------:R-:W-:Y:S01]  /*12e0*/  LOP3.LUT R176, R19, 0x8, R16, 0xf8, !PT ;  /* 0x0000000813b07812 */ /* 0x000fe200078ef810 */
[----:B------:R-:W-:Y:S01]  /*12f0*/  IMAD.MOV.U32 R198, RZ, RZ, R22 ;  /* 0x000000ffffc67224 */ /* 0x000fe200078e0016 */
[----:B------:R-:W-:Y:S01]  /*1300*/  LOP3.LUT R2, R2, 0xfffffffe, RZ, 0xc0, !PT ;  /* 0xfffffffe02027812 */ /* 0x000fe200078ec0ff */
[----:B------:R-:W-:Y:S01]  /*1310*/  IMAD R193, R10, c[0x0][0x278], RZ ;  /* 0x00009e000ac17a24 */ /* 0x000fe200078e02ff */
[----:B------:R-:W-:Y:S01]  /*1320*/  SHF.R.U32.HI R19, RZ, 0x3, R19 ;  /* 0x00000003ff137819 */ /* 0x000fe20000011613 */
[----:B------:R-:W-:Y:S01]  /*1330*/  IMAD.WIDE.U32 R198, R194, c[0x0][0x208], R198 ;  /* 0x00008200c2c67a25 */ /* 0x000fe200078e00c6 */
[----:B------:R-:W-:Y:S01]  /*1340*/  IADD3 R201, R5, -R2, RZ ;  /* 0x8000000205c97210 */ /* 0x000fe20007ffe0ff */
[----:B------:R-:W-:Y:S01]  /*1350*/  USHF.L.U64.HI UR4, UR6, UR4, UR7 ;  /* 0x0000000406047299 */ /* 0x000fe20008010207 */
[-C--:B------:R-:W-:Y:S01]  /*1360*/  LOP3.LUT R176, R176, R19.reuse, RZ, 0x3c, !PT ;  /* 0x00000013b0b07212 */ /* 0x080fe200078e3cff */
[----:B------:R-:W-:Y:S01]  /*1370*/  IMAD R5, R11, 0x800, R14 ;  /* 0x000008000b057824 */ /* 0x000fe200078e020e */
[----:B------:R-:W-:Y:S01]  /*1380*/  IADD3 R2, -R194, c[0x0][0x168], -R17 ;  /* 0x00005a00c2027a10 */ /* 0x000fe20007ffe911 */
[----:B------:R-:W-:Y:S01]  /*1390*/  IMAD.IADD R219, R199, 0x1, R219 ;  /* 0x00000001c7db7824 */ /* 0x000fe200078e02db */
[----:B------:R-:W-:Y:S01]  /*13a0*/  SEL R3, R179, 0xffffffc0, !P1 ;  /* 0xffffffc0b3037807 */ /* 0x000fe20004800000 */
[----:B------:R-:W-:Y:S01]  /*13b0*/  IMAD.IADD R176, R5, 0x1, R176 ;  /* 0x0000000105b07824 */ /* 0x000fe200078e02b0 */
[C---:B------:R-:W-:Y:S01]  /*13c0*/  ISETP.LT.OR P1, PT, R2.reuse, 0x1, P4 ;  /* 0x000000010200780c */ /* 0x040fe20002721670 */
[----:B------:R-:W-:Y:S01]  /*13d0*/  BAR.SYNC.DEFER_BLOCKING 0x0 ;  /* 0x0000000000007b1d */ /* 0x000fe20000010000 */
[----:B------:R-:W-:Y:S01]  /*13e0*/  ISETP.LT.OR P2, PT, R2, 0x21, P4 ;  /* 0x000000210200780c */ /* 0x000fe20002741670 */
[----:B------:R-:W-:Y:S01]  /*13f0*/  IMAD.SHL.U32 R176, R176, 0x2, RZ ;  /* 0x00000002b0b07824 */ /* 0x000fe200078e00ff */
[C---:B------:R-:W-:Y:S01]  /*1400*/  ISETP.LT.OR P6, PT, R2.reuse, 0x1, P3 ;  /* 0x000000010200780c */ /* 0x040fe20001fc1670 */
[----:B------:R-:W-:Y:S01]  /*1410*/  IMAD.MOV.U32 R218, RZ, RZ, R198 ;  /* 0x000000ffffda7224 */ /* 0x000fe200078e00c6 */
[----:B------:R-:W-:Y:S01]  /*1420*/  ISETP.LT.OR P5, PT, R2, 0x21, P3 ;  /* 0x000000210200780c */ /* 0x000fe20001fa1670 */
[----:B------:R-:W-:Y:S01]  /*1430*/  IMAD.IADD R2, R176, 0x1, R3 ;  /* 0x00000001b0027824 */ /* 0x000fe200078e0203 */
[----:B------:R-:W-:Y:S01]  /*1440*/  SEL R5, R172, 0xffffffe0, !P0 ;  /* 0xffffffe0ac057807 */ /* 0x000fe20004000000 */
[----:B------:R-:W-:Y:S01]  /*1450*/  IMAD.WIDE.U32 R22, R184, UR10, R218 ;  /* 0x0000000ab8167c25 */ /* 0x000fe2000f8e00da */
[----:B------:R-:W-:Y:S01]  /*1460*/  LOP3.LUT R16, R9, 0x8, R16, 0xf8, !PT ;  /* 0x0000000809107812 */ /* 0x000fe200078ef810 */
[----:B------:R-:W-:Y:S01]  /*1470*/  USHF.L.U32 UR6, UR6, 0x5, URZ ;  /* 0x0000000506067899 */ /* 0x000fe2000800063f */
[----:B------:R-:W-:Y:S01]  /*1480*/  LOP3.LUT R9, R0, 0xfffffff0, RZ, 0xc0, !PT ;  /* 0xfffffff000097812 */ /* 0x000fe200078ec0ff */
[----:B------:R-:W-:Y:S01]  /*1490*/  IMAD.IADD R3, R176, 0x1, R5 ;  /* 0x00000001b0037824 */ /* 0x000fe200078e0205 */
[----:B---3--:R-:W-:Y:S01]  /*14a0*/  IADD3 R24, P0, R20, UR14, RZ ;  /* 0x0000000e14187c10 */ /* 0x008fe2000ff1e0ff */
[----:B------:R-:W-:Y:S01]  /*14b0*/  IMAD.IADD R0, R5, 0x1, R2 ;  /* 0x0000000105007824 */ /* 0x000fe200078e0202 */
[----:B------:R-:W-:Y:S01]  /*14c0*/  LOP3.LUT R16, R16, R19, RZ, 0x3c, !PT ;  /* 0x0000001310107212 */ /* 0x000fe200078e3cff */
[----:B------:R-:W-:Y:S01]  /*14d0*/  IMAD.IADD R9, R190, 0x1, -R9 ;  /* 0x00000001be097824 */ /* 0x000fe200078e0a09 */
[----:B------:R-:W-:Y:S01]  /*14e0*/  IADD3.X R25, R21, UR5, RZ, P0, !PT ;  /* 0x0000000515197c10 */ /* 0x000fe200087fe4ff */
[----:B------:R-:W-:Y:S01]  /*14f0*/  IMAD R204, R204, c[0x0][0x288], RZ ;  /* 0x0000a200cccc7a24 */ /* 0x000fe200078e02ff */
[----:B------:R-:W-:Y:S01]  /*1500*/  SHF.R.U32.HI R177, RZ, 0x4, R177 ;  /* 0x00000004ffb17819 */ /* 0x000fe200000116b1 */
[----:B------:R-:W-:Y:S01]  /*1510*/  IMAD.IADD R13, R23, 0x1, R13 ;  /* 0x00000001170d7824 */ /* 0x000fe200078e020d */
[----:B------:R-:W-:Y:S01]  /*1520*/  SHF.R.S32.HI R14, RZ, 0x1f, R9 ;  /* 0x0000001fff0e7819 */ /* 0x000fe20000011409 */
[----:B------:R-:W-:Y:S01]  /*1530*/  IMAD R193, R186, c[0x0][0x27c], R193 ;  /* 0x00009f00bac17a24 */ /* 0x000fe200078e02c1 */
[----:B------:R-:W-:Y:S01]  /*1540*/  USHF.L.U64.HI UR4, UR6, 0x1, UR4 ;  /* 0x0000000106047899 */ /* 0x000fe20008010204 */
[----:B------:R2:W1:Y:S01]  /*1550*/  LDSM.16.M88.4 R140, [R176+0x4080] ;  /* 0x00408000b08c783b */ /* 0x0004620000000200 */
[----:B------:R-:W-:Y:S01]  /*1560*/  LEA.HI R5, R14, R9, RZ, 0x3 ;  /* 0x000000090e057211 */ /* 0x000fe200078f18ff */
[----:B------:R-:W-:Y:S01]  /*1570*/  IMAD.WIDE.U32 R212, R186, c[0x0][0x278], R212 ;  /* 0x00009e00bad47a25 */ /* 0x000fe200078e00d4 */
[----:B------:R-:W-:Y:S01]  /*1580*/  USHF.L.U32 UR6, UR6, 0x1, URZ ;  /* 0x0000000106067899 */ /* 0x000fe2000800063f */
[----:B------:R2:W3:Y:S01]  /*1590*/  LDSM.16.M88.4 R144, [R176+0x6080] ;  /* 0x00608000b090783b */ /* 0x0004e20000000200 */
[----:B------:R-:W-:Y:S01]  /*15a0*/  LOP3.LUT R14, R5, 0xfffffff8, RZ, 0xc0, !PT ;  /* 0xfffffff8050e7812 */ /* 0x000fe200078ec0ff */
[----:B------:R-:W-:-:S02]  /*15b0*/  IMAD R204, R185, c[0x0][0x28c], R204 ;  /* 0x0000a300b9cc7a24 */ /* 0x000fc400078e02cc */
[----:B------:R2:W4:Y:S01]  /*15c0*/  LDSM.16.M88.4 R148, [R3+0x4080] ;  /* 0x004080000394783b */ /* 0x0005220000000200 */
[----:B------:R-:W-:-:S03]  /*15d0*/  IMAD.WIDE.U32 R30, R185, c[0x0][0x288], R196 ;  /* 0x0000a200b91e7a25 */ /* 0x000fc600078e00c4 */
[----:B------:R2:W5:Y:S01]  /*15e0*/  LDSM.16.M88.4 R152, [R3+0x6080] ;  /* 0x006080000398783b */ /* 0x0005620000000200 */
[----:B------:R-:W-:Y:S02]  /*15f0*/  IMAD.IADD R193, R213, 0x1, R193 ;  /* 0x00000001d5c17824 */ /* 0x000fe400078e02c1 */
[----:B------:R-:W-:Y:S01]  /*1600*/  IMAD.IADD R205, R31, 0x1, R204 ;  /* 0x000000011fcd7824 */ /* 0x000fe200078e02cc */
[----:B------:R2:W1:Y:S01]  /*1610*/  LDSM.16.M88.4 R156, [R2+0x4080] ;  /* 0x00408000029c783b */ /* 0x0004620000000200 */
[----:B------:R-:W-:Y:S02]  /*1620*/  IMAD.MOV.U32 R204, RZ, RZ, R30 ;  /* 0x000000ffffcc7224 */ /* 0x000fe400078e001e */
[----:B------:R-:W-:Y:S01]  /*1630*/  IMAD.IADD R9, R9, 0x1, -R14 ;  /* 0x0000000109097824 */ /* 0x000fe200078e0a0e */
[----:B------:R2:W1:Y:S01]  /*1640*/  LDSM.16.M88.4 R160, [R2+0x6080] ;  /* 0x0060800002a0783b */ /* 0x0004620000000200 */
[----:B------:R-:W-:Y:S02]  /*1650*/  IMAD R19, R10, c[0x0][0x290], RZ ;  /* 0x0000a4000a137a24 */ /* 0x000fe400078e02ff */
[C---:B------:R-:W-:Y:S01]  /*1660*/  IMAD.WIDE.U32 R204, R186.reuse, c[0x0][0x290], R204 ;  /* 0x0000a400bacc7a25 */ /* 0x040fe200078e00cc */
[----:B------:R2:W1:Y:S03]  /*1670*/  LDSM.16.M88.4 R164, [R0+0x4080] ;  /* 0x0040800000a4783b */ /* 0x0004660000000200 */
[----:B------:R-:W-:Y:S01]  /*1680*/  IMAD R19, R186, c[0x0][0x294], R19 ;  /* 0x0000a500ba137a24 */ /* 0x000fe200078e0213 */
[----:B------:R2:W1:Y:S01]  /*1690*/  LDSM.16.M88.4 R168, [R0+0x6080] ;  /* 0x0060800000a8783b */ /* 0x0004620000000200 */
[----:B------:R-:W-:-:S02]  /*16a0*/  IMAD.SHL.U32 R18, R11, 0x10, RZ ;  /* 0x000000100b127824 */ /* 0x000fc400078e00ff */
[----:B------:R-:W-:Y:S01]  /*16b0*/  IMAD.IADD R192, R205, 0x1, R19 ;  /* 0x00000001cdc07824 */ /* 0x000fe200078e0213 */
[----:B------:R-:W-:Y:S01]  /*16c0*/  BAR.SYNC.DEFER_BLOCKING 0x0 ;  /* 0x0000000000007b1d */ /* 0x000fe20000010000 */
[----:B------:R-:W-:Y:S01]  /*16d0*/  IMAD.SHL.U32 R10, R6, 0x8, RZ ;  /* 0x00000008060a7824 */ /* 0x000fe200078e00ff */
[----:B------:R-:W-:Y:S01]  /*16e0*/  LOP3.LUT R18, R18, 0x10, RZ, 0xc0, !PT ;  /* 0x0000001012127812 */ /* 0x000fe200078ec0ff */
[----:B------:R-:W-:Y:S02]  /*16f0*/  IMAD R175, R11, 0x200, R16 ;  /* 0x000002000baf7824 */ /* 0x000fe400078e0210 */
[----:B------:R-:W-:Y:S01]  /*1700*/  IMAD.SHL.U32 R174, R5, 0x40, RZ ;  /* 0x0000004005ae7824 */ /* 0x000fe200078e00ff */
[----:B------:R-:W-:Y:S01]  /*1710*/  LOP3.LUT R177, R18, 0x8, R177, 0xf8, !PT ;  /* 0x0000000812b17812 */ /* 0x000fe200078ef8b1 */
[----:B------:R-:W-:Y:S02]  /*1720*/  IMAD.SHL.U32 R18, R4, 0x40, RZ ;  /* 0x0000004004127824 */ /* 0x000fe400078e00ff */
[----:B------:R-:W-:Y:S01]  /*1730*/  IMAD.SHL.U32 R178, R201, 0x400, RZ ;  /* 0x00000400c9b27824 */ /* 0x000fe200078e00ff */
[----:B------:R-:W-:-:S02]  /*1740*/  LOP3.LUT R174, R174, 0xfffffe00, RZ, 0xc0, !PT ;  /* 0xfffffe00aeae7812 */ /* 0x000fc400078ec0ff */
[----:B------:R-:W-:-:S04]  /*1750*/  LOP3.LUT R18, R18, 0x1c0, RZ, 0xc0, !PT ;  /* 0x000001c012127812 */ /* 0x000fc800078ec0ff */
[----:B------:R-:W-:Y:S01]  /*1760*/  SHF.R.U32.HI R200, RZ, 0x3, R18 ;  /* 0x00000003ffc87819 */ /* 0x000fe20000011612 */
[----:B------:R-:W-:Y:S01]  /*1770*/  @!PT LDS RZ, [RZ] ;  /* 0x00000000fffff984 */ /* 0x000fe20000000800 */
[----:B------:R-:W-:Y:S01]  /*1780*/  @!PT LDS RZ, [RZ] ;  /* 0x00000000fffff984 */ /* 0x000fe20000000800 */
[----:B------:R-:W-:Y:S01]  /*1790*/  @!PT LDS RZ, [RZ] ;  /* 0x00000000fffff984 */ /* 0x000fe20000000800 */
[----:B------:R1:W-:Y:S01]  /*17a0*/  LDGSTS.E.BYPASS.LTC128B.128 [R7+0x4080], [R20.64], !P1 ;  /* 0x0408000014077fae */ /* 0x0003e2000c901d4c */
[----:B------:R-:W-:-:S03]  /*17b0*/  ISETP.GT.AND P1, PT, R190, 0xf, PT ;  /* 0x0000000fbe00780c */ /* 0x000fc60003f24270 */
[----:B------:R2:W-:Y:S01]  /*17c0*/  LDGSTS.E.BYPASS.LTC128B.128 [R7+0x5080], [R24.64], !P2 ;  /* 0x0508000018077fae */ /* 0x0005e2000d101d4c */
[----:B-1----:R-:W-:-:S04]  /*17d0*/  LEA R20, P0, R22, c[0x0][0x1f0], 0x1 ;  /* 0x00007c0016147a11 */ /* 0x002fc800078008ff */
[----:B------:R-:W-:Y:S02]  /*17e0*/  LEA.HI.X R21, R22, c[0x0][0x1f4], R13, 0x1, P0 ;  /* 0x00007d0016157a11 */ /* 0x000fe400000f0c0d */
[----:B------:R-:W-:-:S03]  /*17f0*/  SHF.R.S32.HI R13, RZ, 0x1f, R17 ;  /* 0x0000001fff0d7819 */ /* 0x000fc60000011411 */
[----:B------:R-:W-:-:S04]  /*1800*/  @!P1 IADD3 R15, P0, R17, R212, RZ ;  /* 0x000000d4110f9210 */ /* 0x000fc80007f1e0ff */
[----:B------:R-:W-:Y:S02]  /*1810*/  @!P1 IADD3.X R14, R13, R193, RZ, P0, !PT ;  /* 0x000000c10d0e9210 */ /* 0x000fe400007fe4ff */
[----:B------:R-:W-:-:S04]  /*1820*/  @!P1 LEA R22, P0, R15, c[0x0][0x258], 0x2 ;  /* 0x000096000f169a11 */ /* 0x000fc800078010ff */
[----:B------:R-:W-:Y:S01]  /*1830*/  @!P1 LEA.HI.X R23, R15, c[0x0][0x25c], R14, 0x2, P0 ;  /* 0x000097000f179a11 */ /* 0x000fe200000f140e */
[----:B------:R-:W-:Y:S01]  /*1840*/  @!P1 IMAD.SHL.U32 R15, R190, 0x10, RZ ;  /* 0x00000010be0f9824 */ /* 0x000fe200078e00ff */
[----:B------:R-:W-:Y:S02]  /*1850*/  IADD3 R14, P0, R17, R204, RZ ;  /* 0x000000cc110e7210 */ /* 0x000fe40007f1e0ff */
[----:B------:R-:W-:Y:S01]  /*1860*/  LOP3.LUT R17, R10, 0x18, RZ, 0xc0, !PT ;  /* 0x000000180a117812 */ /* 0x000fe200078ec0ff */
[----:B------:R-:W-:Y:S01]  /*1870*/  IMAD.SHL.U32 R10, R11, 0x20, RZ ;  /* 0x000000200b0a7824 */ /* 0x000fe200078e00ff */
[----:B------:R1:W-:Y:S01]  /*1880*/  @!P1 LDGSTS.E.BYPASS.LTC128B.128 [R15+0xc080], [R22.64] ;  /* 0x0c080000160f9fae */ /* 0x0003e2000b901d4c */
[----:B------:R-:W-:Y:S01]  /*1890*/  IMAD.X R13, R13, 0x1, R192, P0 ;  /* 0x000000010d0d7824 */ /* 0x000fe200000e06c0 */
[----:B--2---:R-:W-:Y:S01]  /*18a0*/  LEA R24, P0, R14, c[0x0][0x280], 0x2 ;  /* 0x0000a0000e187a11 */ /* 0x004fe200078010ff */
[----:B------:R-:W-:Y:S01]  /*18b0*/  IMAD.SHL.U32 R11, R11, 0x8, RZ ;  /* 0x000000080b0b7824 */ /* 0x000fe200078e00ff */
[----:B------:R-:W-:Y:S01]  /*18c0*/  LOP3.LUT R200, R200, R18, R17, 0x1e, !PT ;  /* 0x00000012c8c87212 */ /* 0x000fe200078e1e11 */
[----:B------:R-:W0:Y:S01]  /*18d0*/  LDGDEPBAR ;  /* 0x00000000000079af */ /* 0x000e220000000000 */
[----:B------:R-:W-:-:S02]  /*18e0*/  LEA.HI.X R25, R14, c[0x0][0x284], R13, 0x2, P0 ;  /* 0x0000a1000e197a11 */ /* 0x000fc400000f140d */
[----:B------:R-:W-:Y:S01]  /*18f0*/  LOP3.LUT R13, R12, 0x7ffffffc, RZ, 0xc0, !PT ;  /* 0x7ffffffc0c0d7812 */ /* 0x000fe200078ec0ff */
[----:B------:R-:W-:Y:S01]  /*1900*/  IMAD.SHL.U32 R12, R9, 0x40, RZ ;  /* 0x00000040090c7824 */ /* 0x000fe200078e00ff */
[----:B------:R-:W-:Y:S01]  /*1910*/  IADD3 R18, P2, R20, UR6, RZ ;  /* 0x0000000614127c10 */ /* 0x000fe2000ff5e0ff */
[----:B------:R2:W-:Y:S01]  /*1920*/  LDGSTS.E.BYPASS.LTC128B.128 [R7+0x8080], [R20.64], !P6 ;  /* 0x0808000014077fae */ /* 0x0005e2000f101d4c */
[----:B------:R-:W-:Y:S01]  /*1930*/  LOP3.LUT R10, R17, 0x20, R10, 0xf8, !PT ;  /* 0x00000020110a7812 */ /* 0x000fe200078ef80a */
[----:B------:R-:W-:Y:S01]  /*1940*/  @!P1 IMAD.SHL.U32 R17, R190, 0x10, RZ ;  /* 0x00000010be119824 */ /* 0x000fe200078e00ff */
[----:B------:R-:W-:Y:S01]  /*1950*/  LOP3.LUT R12, R12, 0x1c0, RZ, 0xc0, !PT ;  /* 0x000001c00c0c7812 */ /* 0x000fe200078ec0ff */
[----:B------:R-:W-:Y:S01]  /*1960*/  IMAD.IADD R13, R190, 0x1, -R13 ;  /* 0x00000001be0d7824 */ /* 0x000fe200078e0a0d */
[----:B------:R-:W-:Y:S02]  /*1970*/  IADD3.X R19, R21, UR4, RZ, P2, !PT ;  /* 0x0000000415137c10 */ /* 0x000fe400097fe4ff */
[----:B------:R-:W-:Y:S01]  /*1980*/  LOP3.LUT R14, R12, 0x8, R11, 0xf8, !PT ;  /* 0x000000080c0e7812 */ /* 0x000fe200078ef80b */
[----:B------:R-:W-:Y:S01]  /*1990*/  IMAD R13, R13, 0x2, R178 ;  /* 0x000000020d0d7824 */ /* 0x000fe200078e02b2 */
[----:B------:R-:W-:Y:S01]  /*19a0*/  IADD3 R11, R184, 0x1, RZ ;  /* 0x00000001b80b7810 */ /* 0x000fe20007ffe0ff */
[----:B------:R2:W-:Y:S02]  /*19b0*/  LDGSTS.E.BYPASS.LTC128B.128 [R7+0x9080], [R18.64], !P5 ;  /* 0x0908000012077fae */ /* 0x0005e4000e901d4c */
[----:B------:R-:W-:Y:S01]  /*19c0*/  IMAD.IADD R200, R13, 0x1, R200 ;  /* 0x000000010dc87824 */ /* 0x000fe200078e02c8 */
[----:B------:R-:W-:Y:S01]  /*19d0*/  ISETP.GE.AND P0, PT, R11, UR11, PT ;  /* 0x0000000b0b007c0c */ /* 0x000fe2000bf06270 */
[----:B------:R2:W-:Y:S01]  /*19e0*/  @!P1 LDGSTS.E.BYPASS.LTC128B.128 [R17+0xc280], [R24.64] ;  /* 0x0c28000018119fae */ /* 0x0005e2000b901d4c */
[----:B-1----:R-:W-:-:S03]  /*19f0*/  SHF.R.U32.HI R15, RZ, 0x3, R12 ;  /* 0x00000003ff0f7819 */ /* 0x002fc6000001160c */
        /* <DEDUP_REMOVED lines=9> */
[----:B---345:R-:W-:Y:S01]  /*1a90*/  SHF.R.S32.HI R10, RZ, 0x1f, R11 ;  /* 0x0000001fff0a7819 */ /* 0x038fe2000001140b */
[C---:B------:R-:W-:Y:S01]  /*1aa0*/  IMAD R5, R11.reuse, UR9, RZ ;  /* 0x000000090b057c24 */ /* 0x040fe2000f8e02ff */
[----:B------:R-:W-:Y:S01]  /*1ab0*/  BSSY B0, `(.L_x_603) ;  /* 0x0000015000007945 */ /* 0x000fe20003800000 */
[----:B------:R-:W-:-:S02]  /*1ac0*/  IMAD.SHL.U32 R13, R11, 0x40, RZ ;  /* 0x000000400b0d7824 */ /* 0x000fc400078e00ff */
[----:B------:R-:W-:-:S04]  /*1ad0*/  IMAD.WIDE.U32 R14, R11, UR10, R218 ;  /* 0x0000000a0b0e7c25 */ /* 0x000fc8000f8e00da */
[----:B------:R-:W-:Y:S01]  /*1ae0*/  IMAD R5, R10, UR10, R5 ;  /* 0x0000000a0a057c24 */ /* 0x000fe2000f8e0205 */
[----:B------:R-:W-:Y:S02]  /*1af0*/  IADD3 R10, -R194, c[0x0][0x168], -R13 ;  /* 0x00005a00c20a7a10 */ /* 0x000fe40007ffe90d */
[----:B------:R-:W-:Y:S01]  /*1b00*/  LEA R16, P0, R14, c[0x0][0x1f0], 0x1 ;  /* 0x00007c000e107a11 */ /* 0x000fe200078008ff */
[----:B------:R-:W-:Y:S01]  /*1b10*/  IMAD.IADD R5, R15, 0x1, R5 ;  /* 0x000000010f057824 */ /* 0x000fe200078e0205 */
[C---:B------:R-:W-:Y:S02]  /*1b20*/  ISETP.LT.OR P5, PT, R10.reuse, 0x1, P3 ;  /* 0x000000010a00780c */ /* 0x040fe40001fa1670 */
[----:B------:R-:W-:Y:S02]  /*1b30*/  ISETP.LT.OR P2, PT, R10, 0x21, P3 ;  /* 0x000000210a00780c */ /* 0x000fe40001f41670 */
[----:B--2---:R-:W-:Y:S02]  /*1b40*/  LEA.HI.X R17, R14, c[0x0][0x1f4], R5, 0x1, P0 ;  /* 0x00007d000e117a11 */ /* 0x004fe400000f0c05 */
        /* <DEDUP_REMOVED lines=11> */
.L_x_604:
[----:B------:R-:W-:Y:S05]  /*1c00*/  BSYNC B0 ;  /* 0x0000000000007941 */ /* 0x000fea0003800000 */
.L_x_603:
[----:B--2345:R-:W-:Y:S01]  /*1c10*/  LOP3.LUT R5, R8, 0xffffffe0, RZ, 0xc0, !PT ;  /* 0xffffffe008057812 */ /* 0x03cfe200078ec0ff */
[----:B------:R-:W0:Y:S01]  /*1c20*/  LDGDEPBAR ;  /* 0x00000000000079af */ /* 0x000e220000000000 */
[----:B------:R-:W-:Y:S01]  /*1c30*/  LOP3.LUT P5, RZ, R4, 0x4, RZ, 0xc0, !PT ;  /* 0x0000000404ff7812 */ /* 0x000fe200078ac0ff */
[----:B------:R-:W-:Y:S01]  /*1c40*/  IMAD.SHL.U32 R201, R201, 0x10, RZ ;  /* 0x00000010c9c97824 */ /* 0x000fe200078e00ff */
[----:B------:R-:W-:Y:S01]  /*1c50*/  LEA R200, R200, 0xc480, 0x1 ;  /* 0x0000c480c8c87811 */ /* 0x000fe200078e08ff */
[----:B------:R-:W-:Y:S01]  /*1c60*/  IMAD.IADD R8, R190, 0x1, -R5 ;  /* 0x00000001be087824 */ /* 0x000fe200078e0a05 */
[----:B------:R-:W-:Y:S01]  /*1c70*/  SHF.R.S32.HI R5, RZ, 0x1f, R6 ;  /* 0x0000001fff057819 */ /* 0x000fe20000011406 */
[----:B------:R-:W-:Y:S01]  /*1c80*/  IMAD.SHL.U32 R175, R175, 0x2, RZ ;  /* 0x00000002afaf7824 */ /* 0x000fe200078e00ff */
[----:B------:R-:W-:Y:S01]  /*1c90*/  LOP3.LUT P0, RZ, R9, 0x2, RZ, 0xc0, !PT ;  /* 0x0000000209ff7812 */ /* 0x000fe2000780c0ff */
[----:B------:R-:W-:Y:S01]  /*1ca0*/  IMAD.MOV.U32 R206, RZ, RZ, 0x1 ;  /* 0x00000001ffce7424 */ /* 0x000fe200078e00ff */
[----:B-1----:R-:W-:Y:S01]  /*1cb0*/  SHF.R.S32.HI R7, RZ, 0x1f, R8 ;  /* 0x0000001fff077819 */ /* 0x002fe20000011408 */
[----:B------:R-:W-:Y:S01]  /*1cc0*/  IMAD.MOV.U32 R207, RZ, RZ, RZ ;  /* 0x000000ffffcf7224 */ /* 0x000fe200078e00ff */
[----:B------:R-:W-:Y:S01]  /*1cd0*/  LEA.HI R5, R5, R6, RZ, 0x2 ;  /* 0x0000000605057211 */ /* 0x000fe200078f10ff */
[----:B------:R-:W-:Y:S01]  /*1ce0*/  IMAD.MOV.U32 R173, RZ, RZ, RZ ;  /* 0x000000ffffad7224 */ /* 0x000fe200078e00ff */
[----:B------:R-:W-:Y:S01]  /*1cf0*/  LEA.HI R216, R7, R8, RZ, 0x2 ;  /* 0x0000000807d87211 */ /* 0x000fe200078f10ff */
[----:B------:R-:W-:Y:S01]  /*1d00*/  CS2R R94, SRZ ;  /* 0x00000000005e7805 */ /* 0x000fe2000001ff00 */
[----:B------:R-:W-:Y:S01]  /*1d10*/  LOP3.LUT R5, R5, 0x1ffffffc, RZ, 0xc0, !PT ;  /* 0x1ffffffc05057812 */ /* 0x000fe200078ec0ff */
[----:B------:R-:W-:Y:S01]  /*1d20*/  CS2R R92, SRZ ;  /* 0x00000000005c7805 */ /* 0x000fe2000001ff00 */
[----:B------:R-:W-:Y:S01]  /*1d30*/  LOP3.LUT R7, R216, 0x7ffffffc, RZ, 0xc0, !PT ;  /* 0x7ffffffcd8077812 */ /* 0x000fe200078ec0ff */
[----:B------:R-:W-:Y:S01]  /*1d40*/  CS2R R98, SRZ ;  /* 0x0000000000627805 */ /* 0x000fe2000001ff00 */
[----:B------:R-:W-:Y:S01]  /*1d50*/  SHF.R.S32.HI R216, RZ, 0x2, R216 ;  /* 0x00000002ffd87819 */ /* 0x000fe200000114d8 */
[----:B------:R-:W-:Y:S01]  /*1d60*/  IMAD.IADD R5, R6, 0x1, -R5 ;  /* 0x0000000106057824 */ /* 0x000fe200078e0a05 */
[----:B------:R-:W-:Y:S01]  /*1d70*/  LOP3.LUT P2, RZ, R9, 0x4, RZ, 0xc0, !PT ;  /* 0x0000000409ff7812 */ /* 0x000fe2000784c0ff */
[----:B------:R-:W-:Y:S01]  /*1d80*/  IMAD.IADD R214, R8, 0x1, -R7 ;  /* 0x0000000108d67824 */ /* 0x000fe200078e0a07 */
[----:B------:R-:W-:Y:S01]  /*1d90*/  IADD3 R208, R200, 0x40, RZ ;  /* 0x00000040c8d07810 */ /* 0x000fe20007ffe0ff */
[----:B------:R-:W-:Y:S01]  /*1da0*/  CS2R R96, SRZ ;  /* 0x0000000000607805 */ /* 0x000fe2000001ff00 */
[----:B------:R-:W-:Y:S01]  /*1db0*/  LEA R174, R174, 0x80, 0x1 ;  /* 0x00000080aeae7811 */ /* 0x000fe200078e08ff */
[----:B------:R-:W-:Y:S01]  /*1dc0*/  IMAD R214, R5, 0x4, R214 ;  /* 0x0000000405d67824 */ /* 0x000fe200078e02d6 */
[----:B------:R-:W-:Y:S01]  /*1dd0*/  CS2R R90, SRZ ;  /* 0x00000000005a7805 */ /* 0x000fe2000001ff00 */
[----:B------:R-:W-:Y:S01]  /*1de0*/  CS2R R88, SRZ ;  /* 0x0000000000587805 */ /* 0x000fe2000001ff00 */
        /* <DEDUP_REMOVED lines=30> */
[----:B------:R-:W-:Y:S01]  /*1fd0*/  IMAD.IADD R210, R216, 0x1, R201 ;  /* 0x00000001d8d27824 */ /* 0x000fe200078e02c9 */
[----:B------:R-:W-:-:S02]  /*1fe0*/  @P5 IADD3 R208, R200, -0x40, RZ ;  /* 0xffffffc0c8d05810 */ /* 0x000fc40007ffe0ff */
[----:B------:R-:W-:Y:S02]  /*1ff0*/  SHF.R.S32.HI R191, RZ, 0x1f, R190 ;  /* 0x0000001fffbf7819 */ /* 0x000fe400000114be */
.L_x_607:
[----:B------:R-:W-:Y:S04]  /*2000*/  DEPBAR.LE SB0, 0x1 ;  /* 0x000080400000791a */ /* 0x000fe80000000000 */
[----:B------:R-:W-:Y:S01]  /*2010*/  BAR.SYNC.DEFER_BLOCKING 0x0 ;  /* 0x0000000000007b1d */ /* 0x000fe20000010000 */
[C---:B------:R-:W-:Y:S02]  /*2020*/  SHF.L.U32 R101, R173.reuse, 0xc, RZ ;  /* 0x0000000cad657819 */ /* 0x040fe400000006ff */
[----:B------:R-:W-:Y:S02]  /*2030*/  LEA R246, R173, R210, 0x6 ;  /* 0x000000d2adf67211 */ /* 0x000fe400078e30ff */
[----:B------:R-:W-:Y:S02]  /*2040*/  IADD3 R101, R178, R101, RZ ;  /* 0x00000065b2657210 */ /* 0x000fe40007ffe0ff */
[----:B------:R-:W-:Y:S02]  /*2050*/  SHF.L.U32 R244, R246, 0x2, RZ ;  /* 0x00000002f6f47819 */ /* 0x000fe400000006ff */
        /* <DEDUP_REMOVED lines=31> */
[----:B------:R-:W-:Y:S07]  /*2250*/  LDS R121, [R244+0xc080] ;  /* 0x00c08000f4797984 */ /* 0x000fee0000000800 */
[-C--:B------:R-:W-:Y:S08]  /*2260*/  HMMA.16816.F32 R12, R124, R122.reuse, R12 ;  /* 0x0000007a7c0c723c */ /* 0x080ff0000000180c */
[C---:B------:R-:W-:Y:S07]  /*2270*/  HMMA.16816.F32 R16, R116.reuse, R122, R16 ;  /* 0x0000007a7410723c */ /* 0x040fee0000001810 */
[----:B------:R-:W-:Y:S01]  /*2280*/  IADD3 R122, R184, 0x1, RZ ;  /* 0x00000001b87a7810 */ /* 0x000fe20007ffe0ff */
[-C--:B------:R-:W-:Y:S03]  /*2290*/  HMMA.16816.F32 R20, R116, R128.reuse, R20 ;  /* 0x000000807414723c */ /* 0x080fe60000001814 */
[----:B------:R-:W-:Y:S05]  /*22a0*/  ISETP.GE.AND P0, PT, R122, UR11, PT ;  /* 0x0000000b7a007c0c */ /* 0x000fea000bf06270 */
        /* <DEDUP_REMOVED lines=92> */
[----:B--2345:R-:W-:Y:S01]  /*2870*/  SHF.R.S32.HI R4, RZ, 0x1f, R122 ;  /* 0x0000001fff047819 */ /* 0x03cfe2000001147a */
[----:B------:R-:W-:Y:S01]  /*2880*/  IMAD.MOV.U32 R9, RZ, RZ, -0x40 ;  /* 0xffffffc0ff097424 */ /* 0x000fe200078e00ff */
[----:B------:R-:W-:Y:S01]  /*2890*/  @!P1 LEA R7, R184, 0x40, 0x6 ;  /* 0x00000040b8079811 */ /* 0x000fe200078e30ff */
[C---:B------:R-:W-:Y:S03]  /*28a0*/  IMAD.WIDE.U32 R10, R122.reuse, c[0x0][0x178], RZ ;  /* 0x00005e007a0a7a25 */ /* 0x040fe600078e00ff */
[C---:B------:R-:W-:Y:S01]  /*28b0*/  @!P1 IADD3 R6, P0, R7.reuse, R212, RZ ;  /* 0x000000d407069210 */ /* 0x040fe20007f1e0ff */
[----:B------:R-:W-:Y:S01]  /*28c0*/  IMAD R9, R122, R9, c[0x0][0x168] ;  /* 0x00005a007a097624 */ /* 0x000fe200078e0209 */
[----:B------:R-:W-:Y:S01]  /*28d0*/  LEA R5, P5, R10, R188, 0x6 ;  /* 0x000000bc0a057211 */ /* 0x000fe200078a30ff */
[----:B------:R-:W-:Y:S01]  /*28e0*/  IMAD R4, R4, c[0x0][0x178], RZ ;  /* 0x00005e0004047a24 */ /* 0x000fe200078e02ff */
[----:B------:R-:W-:Y:S01]  /*28f0*/  @!P1 LEA.HI.X.SX32 R7, R7, R193, 0x1, P0 ;  /* 0x000000c107079211 */ /* 0x000fe200000f0eff */
[----:B------:R-:W-:Y:S01]  /*2900*/  IMAD.IADD R9, R9, 0x1, -R194 ;  /* 0x0000000109097824 */ /* 0x000fe200078e0ac2 */
[----:B------:R-:W-:Y:S01]  /*2910*/  @!P1 LEA R12, P0, R6, c[0x0][0x258], 0x2 ;  /* 0x00009600060c9a11 */ /* 0x000fe200078010ff */
[----:B------:R-:W-:Y:S03]  /*2920*/  IMAD R4, R122, c[0x0][0x17c], R4 ;  /* 0x00005f007a047a24 */ /* 0x000fe600078e0204 */
[----:B------:R-:W-:Y:S01]  /*2930*/  ISETP.LT.OR P6, PT, R9, 0x1, P4 ;  /* 0x000000010900780c */ /* 0x000fe200027c1670 */
[----:B------:R-:W-:Y:S01]  /*2940*/  IMAD.IADD R4, R11, 0x1, R4 ;  /* 0x000000010b047824 */ /* 0x000fe200078e0204 */
[----:B------:R-:W-:Y:S01]  /*2950*/  @!P1 LEA.HI.X R13, R6, c[0x0][0x25c], R7, 0x2, P0 ;  /* 0x00009700060d9a11 */ /* 0x000fe200000f1407 */
[----:B------:R-:W-:Y:S01]  /*2960*/  @!P1 IMAD R6, R206, 0x40, R196 ;  /* 0x00000040ce069824 */ /* 0x000fe200078e02c4 */
[----:B------:R-:W-:Y:S02]  /*2970*/  ISETP.LT.OR P0, PT, R9, 0x21, P4 ;  /* 0x000000210900780c */ /* 0x000fe40002701670 */
[----:B------:R-:W-:Y:S02]  /*2980*/  LEA.HI.X R4, R10, R183, R4, 0x6, P5 ;  /* 0x000000b70a047211 */ /* 0x000fe400028f3404 */
[C---:B------:R-:W-:Y:S04]  /*2990*/  LEA R8, P5, R5.reuse, c[0x0][0x160], 0x1 ;  /* 0x0000580005087a11 */ /* 0x040fe800078a08ff */
        /* <DEDUP_REMOVED lines=8> */
[----:B------:R-:W-:Y:S06]  /*2a20*/  IADD3.X R11, R9, UR5, RZ, P5, !PT ;  /* 0x00000005090b7c10 */ /* 0x000fec000affe4ff */
[----:B------:R2:W-:Y:S07]  /*2a30*/  LDGSTS.E.BYPASS.LTC128B.128 [R5+0x1000], [R10.64], !P0 ;  /* 0x010000000a057fae */ /* 0x0005ee000c101d4c */
[----:B------:R2:W-:Y:S02]  /*2a40*/  @!P1 LDGSTS.E.BYPASS.LTC128B.128 [R4+0xc080], [R12.64] ;  /* 0x0c0800000c049fae */ /* 0x0005e4000b901d4c */
.L_x_605:
[-C--:B-12345:R-:W-:Y:S01]  /*2a50*/  HMMA.16816.F32 R4, R100, R140.reuse, RZ ;  /* 0x0000008c6404723c */ /* 0x0befe200000018ff */
[----:B------:R-:W0:Y:S03]  /*2a60*/  LDGDEPBAR ;  /* 0x00000000000079af */ /* 0x000e260000000000 */
[----:B------:R-:W-:Y:S02]  /*2a70*/  SHF.L.U32 R116, R187, 0x7, RZ ;  /* 0x00000007bb747819 */ /* 0x000fe400000006ff */
[----:B------:R-:W-:Y:S02]  /*2a80*/  MOV R179, 0x40 ;  /* 0x0000004000b37802 */ /* 0x000fe40000000f00 */
[C---:B------:R-:W-:Y:S01]  /*2a90*/  HMMA.16816.F32 R8, R104.reuse, R140, RZ ;  /* 0x0000008c6808723c */ /* 0x040fe200000018ff */
[----:B------:R-:W-:Y:S03]  /*2aa0*/  LEA R117, R184, 0x1, 0x6 ;  /* 0x00000001b8757811 */ /* 0x000fe600078e30ff */
[----:B------:R-:W-:Y:S02]  /*2ab0*/  SEL R179, R179, 0xffffffc0, !P2 ;  /* 0xffffffc0b3b37807 */ /* 0x000fe40005000000 */
[----:B------:R-:W-:Y:S02]  /*2ac0*/  IADD3 R117, R117, c[0x0][0x198], -R116 ;  /* 0x0000660075757a10 */ /* 0x000fe40007ffe874 */
[-C--:B------:R-:W-:Y:S01]  /*2ad0*/  HMMA.16816.F32 R12, R104, R142.reuse, RZ ;  /* 0x0000008e680c723c */ /* 0x080fe200000018ff */
[----:B------:R-:W-:Y:S03]  /*2ae0*/  IADD3 R180, R179, R180, R172 ;  /* 0x000000b4b3b47210 */ /* 0x000fe60007ffe0ac */
[----:B------:R-:W-:Y:S04]  /*2af0*/  IADD3 R117, R117, -c[0x0][0x168], R216 ;  /* 0x80005a0075757a10 */ /* 0x000fe80007ffe0d8 */
[C---:B------:R-:W-:Y:S01]  /*2b00*/  HMMA.16816.F32 R16, R100.reuse, R142, RZ ;  /* 0x0000008e6410723c */ /* 0x040fe200000018ff */
[----:B------:R-:W-:Y:S04]  /*2b10*/  IADD3 R120, -R214, R117, R201 ;  /* 0x00000075d6787210 */ /* 0x000fe80007ffe1c9 */
[C---:B------:R-:W-:Y:S02]  /*2b20*/  IMNMX R124, R209.reuse, R120, PT ;  /* 0x00000078d17c7217 */ /* 0x040fe40003800200 */
[----:B------:R-:W-:Y:S01]  /*2b30*/  IADD3 R126, R120, 0x8, RZ ;  /* 0x00000008787e7810 */ /* 0x000fe20007ffe0ff */
[-C--:B------:R-:W-:Y:S01]  /*2b40*/  HMMA.16816.F32 R20, R100, R144.reuse, RZ ;  /* 0x000000906414723c */ /* 0x080fe200000018ff */
[----:B------:R-:W-:Y:S03]  /*2b50*/  ISETP.GT.AND P0, PT, R124, RZ, PT ;  /* 0x000000ff7c00720c */ /* 0x000fe60003f04270 */
[----:B------:R-:W-:Y:S02]  /*2b60*/  IMNMX R126, R209, R126, PT ;  /* 0x0000007ed17e7217 */ /* 0x000fe40003800200 */
[C---:B------:R-:W-:Y:S01]  /*2b70*/  FSEL R118, R220.reuse, -INF , P0 ;  /* 0xff800000dc767808 */ /* 0x040fe20000000000 */
[----:B------:R-:W-:Y:S01]  /*2b80*/  FFMA.FTZ R220, -R220, R220, 1 ;  /* 0x3f800000dcdc7423 */ /* 0x000fe200000101dc */
[C---:B------:R-:W-:Y:S01]  /*2b90*/  HMMA.16816.F32 R24, R104.reuse, R144, RZ ;  /* 0x000000906818723c */ /* 0x040fe200000018ff */
[C---:B------:R-:W-:Y:S02]  /*2ba0*/  ISETP.GT.AND P6, PT, R126.reuse, 0x21, PT ;  /* 0x000000217e00780c */ /* 0x040fe40003fc4270 */
[----:B------:R-:W-:Y:S01]  /*2bb0*/  ISETP.GT.AND P5, PT, R126, 0x40, PT ;  /* 0x000000407e00780c */ /* 0x000fe20003fa4270 */
[--C-:B------:R-:W-:Y:S01]  /*2bc0*/  FFMA.FTZ R116, R118, c[0x0][0x29c], -R121.reuse ;  /* 0x0000a70076747a23 */ /* 0x100fe20000010879 */
[----:B------:R-:W-:Y:S02]  /*2bd0*/  ISETP.GT.AND P0, PT, R124, 0x1, PT ;  /* 0x000000017c00780c */ /* 0x000fe40003f04270 */
[----:B------:R-:W-:Y:S01]  /*2be0*/  FSEL R131, R232, -INF , P6 ;  /* 0xff800000e8837808 */ /* 0x000fe20003000000 */
[-C--:B------:R-:W-:Y:S01]  /*2bf0*/  HMMA.16816.F32 R28, R104, R146.reuse, RZ ;  /* 0x00000092681c723c */ /* 0x080fe200000018ff */
[----:B------:R-:W-:Y:S01]  /*2c00*/  LDSM.16.M88.4 R104, [R181+0x9080] ;  /* 0x00908000b568783b */ /* 0x000fe20000000200 */
[----:B------:R-:W-:Y:S01]  /*2c10*/  ISETP.GT.AND P6, PT, R126, 0x60, PT ;  /* 0x000000607e00780c */ /* 0x000fe20003fc4270 */
[----:B------:R-:W1:Y:S01]  /*2c20*/  MUFU.EX2 R116, R116 ;  /* 0x0000007400747308 */ /* 0x000e620000000800 */
[C---:B------:R-:W-:Y:S01]  /*2c30*/  FSEL R118, R221.reuse, -INF , P0 ;  /* 0xff800000dd767808 */ /* 0x040fe20000000000 */
[----:B------:R-:W-:Y:S01]  /*2c40*/  FFMA.FTZ R221, -R221, R221, 1 ;  /* 0x3f800000dddd7423 */ /* 0x000fe200000101dd */
[----:B------:R-:W-:Y:S01]  /*2c50*/  ISETP.GT.AND P0, PT, R124, 0x20, PT ;  /* 0x000000207c00780c */ /* 0x000fe20003f04270 */
[----:B------:R-:W-:Y:S01]  /*2c60*/  FFMA.FTZ R232, -R232, R232, 1 ;  /* 0x3f800000e8e87423 */ /* 0x000fe200000101e8 */
[----:B------:R-:W-:Y:S01]  /*2c70*/  HMMA.16816.F32 R32, R100, R146, RZ ;  /* 0x000000926420723c */ /* 0x000fe200000018ff */
[----:B------:R-:W2:Y:S03]  /*2c80*/  LDSM.16.M88.4 R100, [R181+0x8080] ;  /* 0x00808000b564783b */ /* 0x000ea60000000200 */
[--C-:B------:R-:W-:Y:S01]  /*2c90*/  FFMA.FTZ R117, R118, c[0x0][0x29c], -R121.reuse ;  /* 0x0000a70076757a23 */ /* 0x100fe20000010879 */
[----:B------:R-:W-:Y:S02]  /*2ca0*/  FSEL R118, R229, -INF , P0 ;  /* 0xff800000e5767808 */ /* 0x000fe40000000000 */
[----:B------:R-:W-:Y:S01]  /*2cb0*/  ISETP.GT.AND P0, PT, R124, 0x21, PT ;  /* 0x000000217c00780c */ /* 0x000fe20003f04270 */
[-C--:B------:R-:W-:Y:S01]  /*2cc0*/  HMMA.16816.F32 R4, R108, R148.reuse, R4 ;  /* 0x000000946c04723c */ /* 0x080fe20000001804 */
[----:B------:R-:W-:Y:S01]  /*2cd0*/  FSEL R130, R249, -INF , P6 ;  /* 0xff800000f9827808 */ /* 0x000fe20003000000 */
[----:B------:R-:W3:Y:S02]  /*2ce0*/  MUFU.EX2 R117, R117 ;  /* 0x0000007500757308 */ /* 0x000ee40000000800 */
[C---:B------:R-:W-:Y:S02]  /*2cf0*/  IADD3 R136, R120.reuse, 0x20, RZ ;  /* 0x0000002078887810 */ /* 0x040fe40007ffe0ff */
[----:B------:R-:W-:Y:S01]  /*2d00*/  IADD3 R134, R120, 0x28, RZ ;  /* 0x0000002878867810 */ /* 0x000fe20007ffe0ff */
[----:B------:R-:W-:Y:S01]  /*2d10*/  FFMA.FTZ R120, R131, c[0x0][0x29c], -R252 ;  /* 0x0000a70083787a23 */ /* 0x000fe200000108fc */
[C---:B------:R-:W-:Y:S01]  /*2d20*/  HMMA.16816.F32 R8, R112.reuse, R148, R8 ;  /* 0x000000947008723c */ /* 0x040fe20000001808 */
[----:B------:R-:W-:Y:S04]  /*2d30*/  IMNMX R136, R209, R136, PT ;  /* 0x00000088d1887217 */ /* 0x000fe80003800200 */
[----:B------:R-:W-:Y:S01]  /*2d40*/  MUFU.EX2 R120, R120 ;  /* 0x0000007800787308 */ /* 0x000fe20000000800 */
[----:B------:R-:W-:Y:S02]  /*2d50*/  ISETP.GT.AND P6, PT, R136, 0x1, PT ;  /* 0x000000018800780c */ /* 0x000fe40003fc4270 */
[-C--:B------:R-:W-:Y:S04]  /*2d60*/  HMMA.16816.F32 R12, R112, R150.reuse, R12 ;  /* 0x00000096700c723c */ /* 0x080fe8000000180c */
[----:B------:R-:W-:Y:S02]  /*2d70*/  FSEL R133, R222, -INF , P6 ;  /* 0xff800000de857808 */ /* 0x000fe40003000000 */
[C---:B------:R-:W-:Y:S02]  /*2d80*/  ISETP.GT.AND P6, PT, R136.reuse, 0x40, PT ;  /* 0x000000408800780c */ /* 0x040fe40003fc4270 */
[C---:B------:R-:W-:Y:S01]  /*2d90*/  HMMA.16816.F32 R16, R108.reuse, R150, R16 ;  /* 0x000000966c10723c */ /* 0x040fe20000001810 */
[--C-:B------:R-:W-:Y:S03]  /*2da0*/  FFMA.FTZ R133, R133, c[0x0][0x29c], -R250.reuse ;  /* 0x0000a70085857a23 */ /* 0x100fe600000108fa */
[C---:B------:R-:W-:Y:S01]  /*2db0*/  FSEL R137, R237.reuse, -INF , P6 ;  /* 0xff800000ed897808 */ /* 0x040fe20003000000 */
[----:B------:R-:W-:Y:S01]  /*2dc0*/  FFMA.FTZ R237, -R237, R237, 1 ;  /* 0x3f800000eded7423 */ /* 0x000fe200000101ed */
[----:B------:R-:W-:Y:S01]  /*2dd0*/  ISETP.GT.AND P6, PT, R136, 0x61, PT ;  /* 0x000000618800780c */ /* 0x000fe20003fc4270 */
[----:B------:R-:W-:Y:S01]  /*2de0*/  MUFU.EX2 R133, R133 ;  /* 0x0000008500857308 */ /* 0x000fe20000000800 */
[-C--:B------:R-:W-:Y:S01]  /*2df0*/  HMMA.16816.F32 R20, R108, R152.reuse, R20 ;  /* 0x000000986c14723c */ /* 0x080fe20000001814 */
[----:B------:R-:W-:Y:S07]  /*2e00*/  FFMA.FTZ R137, R137, c[0x0][0x29c], -R250 ;  /* 0x0000a70089897a23 */ /* 0x000fee00000108fa */
[C---:B------:R-:W-:Y:S01]  /*2e10*/  HMMA.16816.F32 R24, R112.reuse, R152, R24 ;  /* 0x000000987018723c */ /* 0x040fe20000001818 */
[----:B------:R-:W-:Y:S07]  /*2e20*/  MUFU.EX2 R137, R137 ;  /* 0x0000008900897308 */ /* 0x000fee0000000800 */
[-C--:B------:R-:W-:Y:S07]  /*2e30*/  HMMA.16816.F32 R28, R112, R154.reuse, R28 ;  /* 0x0000009a701c723c */ /* 0x080fee000000181c */
[--C-:B------:R-:W-:Y:S01]  /*2e40*/  FFMA.FTZ R113, R118, c[0x0][0x29c], -R121.reuse ;  /* 0x0000a70076717a23 */ /* 0x100fe20000010879 */
[----:B------:R-:W-:Y:S01]  /*2e50*/  HMMA.16816.F32 R32, R108, R154, R32 ;  /* 0x0000009a6c20723c */ /* 0x000fe20000001820 */
[----:B------:R-:W-:Y:S02]  /*2e60*/  FSEL R112, R230, -INF , P0 ;  /* 0xff800000e6707808 */ /* 0x000fe40000000000 */
[----:B------:R4:W-:Y:S01]  /*2e70*/  MUFU.EX2 R118, R113 ;  /* 0x0000007100767308 */ /* 0x0009e20000000800 */
[----:B------:R-:W-:Y:S02]  /*2e80*/  ISETP.GT.AND P0, PT, R124, 0x40, PT ;  /* 0x000000407c00780c */ /* 0x000fe40003f04270 */
[--C-:B------:R-:W-:Y:S02]  /*2e90*/  FFMA.FTZ R119, R112, c[0x0][0x29c], -R121.reuse ;  /* 0x0000a70070777a23 */ /* 0x100fe40000010879 */
[-C--:B--2---:R-:W-:Y:S01]  /*2ea0*/  HMMA.16816.F32 R4, R100, R156.reuse, R4 ;  /* 0x0000009c6404723c */ /* 0x084fe20000001804 */
[----:B------:R-:W-:Y:S02]  /*2eb0*/  FSEL R108, R233, -INF , P0 ;  /* 0xff800000e96c7808 */ /* 0x000fe40000000000 */
[----:B------:R-:W-:Y:S02]  /*2ec0*/  ISETP.GT.AND P0, PT, R124, 0x41, PT ;  /* 0x000000417c00780c */ /* 0x000fe40003f04270 */
[----:B------:R-:W2:Y:S01]  /*2ed0*/  MUFU.EX2 R119, R119 ;  /* 0x0000007700777308 */ /* 0x000ea20000000800 */
[--C-:B------:R-:W-:Y:S01]  /*2ee0*/  FFMA.FTZ R122, R108, c[0x0][0x29c], -R121.reuse ;  /* 0x0000a7006c7a7a23 */ /* 0x100fe20000010879 */
[----:B------:R-:W-:Y:S01]  /*2ef0*/  FSEL R108, R234, -INF , P0 ;  /* 0xff800000ea6c7808 */ /* 0x000fe20000000000 */
[C---:B------:R-:W-:Y:S01]  /*2f00*/  HMMA.16816.F32 R8, R104.reuse, R156, R8 ;  /* 0x0000009c6808723c */ /* 0x040fe20000001808 */
[----:B------:R-:W-:Y:S03]  /*2f10*/  ISETP.GT.AND P0, PT, R124, 0x60, PT ;  /* 0x000000607c00780c */ /* 0x000fe60003f04270 */
[--C-:B------:R-:W-:Y:S01]  /*2f20*/  FFMA.FTZ R123, R108, c[0x0][0x29c], -R121.reuse ;  /* 0x0000a7006c7b7a23 */ /* 0x100fe20000010879 */
[----:B------:R-:W-:Y:S02]  /*2f30*/  FSEL R108, R247, -INF , P0 ;  /* 0xff800000f76c7808 */ /* 0x000fe40000000000 */
[----:B------:R-:W-:Y:S01]  /*2f40*/  ISETP.GT.AND P0, PT, R124, 0x61, PT ;  /* 0x000000617c00780c */ /* 0x000fe20003f04270 */
[-C--:B------:R-:W-:Y:S01]  /*2f50*/  HMMA.16816.F32 R12, R104, R158.reuse, R12 ;  /* 0x0000009e680c723c */ /* 0x080fe2000000180c */
[----:B------:R-:W-:Y:S03]  /*2f60*/  MUFU.EX2 R122, R122 ;  /* 0x0000007a007a7308 */ /* 0x000fe60000000800 */
[--C-:B------:R-:W-:Y:S01]  /*2f70*/  FFMA.FTZ R127, R108, c[0x0][0x29c], -R121.reuse ;  /* 0x0000a7006c7f7a23 */ /* 0x100fe20000010879 */
[----:B------:R-:W-:Y:S01]  /*2f80*/  FSEL R112, R248, -INF , P0 ;  /* 0xff800000f8707808 */ /* 0x000fe20000000000 */
[----:B------:R-:W5:Y:S01]  /*2f90*/  LDSM.16.M88.4 R108, [R180+0x8080] ;  /* 0x00808000b46c783b */ /* 0x000f620000000200 */
[----:B------:R-:W-:Y:S01]  /*2fa0*/  ISETP.GT.AND P0, PT, R126, RZ, PT ;  /* 0x000000ff7e00720c */ /* 0x000fe20003f04270 */
[C---:B------:R-:W-:Y:S03]  /*2fb0*/  HMMA.16816.F32 R16, R100.reuse, R158, R16 ;  /* 0x0000009e6410723c */ /* 0x040fe60000001810 */
[----:B------:R1:W-:Y:S01]  /*2fc0*/  MUFU.EX2 R124, R127 ;  /* 0x0000007f007c7308 */ /* 0x0003e20000000800 */
[----:B------:R-:W-:Y:S01]  /*2fd0*/  FFMA.FTZ R121, R112, c[0x0][0x29c], -R121 ;  /* 0x0000a70070797a23 */ /* 0x000fe20000010879 */
[C---:B------:R-:W-:Y:S01]  /*2fe0*/  FSEL R125, R211.reuse, -INF , P0 ;  /* 0xff800000d37d7808 */ /* 0x040fe20000000000 */
[----:B----4-:R4:W2:Y:S01]  /*2ff0*/  LDSM.16.M88.4 R112, [R180+0x9080] ;  /* 0x00908000b470783b */ /* 0x0108a20000000200 */
[C---:B------:R-:W-:Y:S01]  /*3000*/  ISETP.GT.AND P0, PT, R126.reuse, 0x1, PT ;  /* 0x000000017e00780c */ /* 0x040fe20003f04270 */
[-C--:B------:R-:W-:Y:S01]  /*3010*/  HMMA.16816.F32 R20, R100, R160.reuse, R20 ;  /* 0x000000a06414723c */ /* 0x080fe20000001814 */
[----:B------:R-:W-:Y:S03]  /*3020*/  FFMA.FTZ R211, -R211, R211, 1 ;  /* 0x3f800000d3d37423 */ /* 0x000fe600000101d3 */
[----:B------:R-:W-:Y:S01]  /*3030*/  FSEL R129, R215, -INF , P0 ;  /* 0xff800000d7817808 */ /* 0x000fe20000000000 */
[----:B------:R-:W-:Y:S01]  /*3040*/  MUFU.EX2 R121, R121 ;  /* 0x0000007900797308 */ /* 0x000fe20000000800 */
        /* <DEDUP_REMOVED lines=8> */
[--C-:B-1----:R-:W-:Y:S03]  /*30d0*/  FFMA.FTZ R127, R125, c[0x0][0x29c], -R252.reuse ;  /* 0x0000a7007d7f7a23 */ /* 0x102fe600000108fc */
[----:B------:R-:W-:Y:S01]  /*30e0*/  FSEL R132, R236, -INF , P0 ;  /* 0xff800000ec847808 */ /* 0x000fe20000000000 */
[--C-:B----4-:R-:W-:Y:S01]  /*30f0*/  FFMA.FTZ R180, R130, c[0x0][0x29c], -R252.reuse ;  /* 0x0000a70082b47a23 */ /* 0x110fe200000108fc */
[----:B------:R-:W-:Y:S02]  /*3100*/  ISETP.GT.AND P0, PT, R136, RZ, PT ;  /* 0x000000ff8800720c */ /* 0x000fe40003f04270 */
[----:B------:R-:W-:Y:S01]  /*3110*/  HMMA.16816.F32 R32, R100, R162, R32 ;  /* 0x000000a26420723c */ /* 0x000fe20000001820 */
[----:B------:R1:W-:Y:S03]  /*3120*/  MUFU.EX2 R125, R127 ;  /* 0x0000007f007d7308 */ /* 0x0003e60000000800 */
[----:B------:R-:W-:Y:S01]  /*3130*/  FSEL R135, R217, -INF , P0 ;  /* 0xff800000d9877808 */ /* 0x000fe20000000000 */
[----:B------:R-:W-:Y:S01]  /*3140*/  FFMA.FTZ R182, R132, c[0x0][0x29c], -R252 ;  /* 0x0000a70084b67a23 */ /* 0x000fe200000108fc */
[----:B------:R-:W-:Y:S01]  /*3150*/  ISETP.GT.AND P0, PT, R136, 0x21, PT ;  /* 0x000000218800780c */ /* 0x000fe20003f04270 */
[----:B------:R-:W-:Y:S01]  /*3160*/  FFMA.FTZ R236, -R236, R236, 1 ;  /* 0x3f800000ecec7423 */ /* 0x000fe200000101ec */
[-C--:B-----5:R-:W-:Y:S01]  /*3170*/  HMMA.16816.F32 R4, R108, R164.reuse, R4 ;  /* 0x000000a46c04723c */ /* 0x0a0fe20000001804 */
[----:B------:R-:W-:Y:S02]  /*3180*/  IMNMX R132, R209, R134, PT ;  /* 0x00000086d1847217 */ /* 0x000fe40003800200 */
[----:B------:R4:W-:Y:S01]  /*3190*/  MUFU.EX2 R130, R182 ;  /* 0x000000b600827308 */ /* 0x0009e20000000800 */
[C---:B------:R-:W-:Y:S01]  /*31a0*/  FSEL R139, R226.reuse, -INF , P0 ;  /* 0xff800000e28b7808 */ /* 0x040fe20000000000 */
[----:B------:R-:W-:Y:S01]  /*31b0*/  FFMA.FTZ R226, -R226, R226, 1 ;  /* 0x3f800000e2e27423 */ /* 0x000fe200000101e2 */
[----:B------:R-:W-:Y:S02]  /*31c0*/  ISETP.GT.AND P0, PT, R136, 0x60, PT ;  /* 0x000000608800780c */ /* 0x000fe40003f04270 */
[C---:B--2---:R-:W-:Y:S01]  /*31d0*/  HMMA.16816.F32 R8, R112.reuse, R164, R8 ;  /* 0x000000a47008723c */ /* 0x044fe20000001808 */
[----:B------:R-:W-:Y:S03]  /*31e0*/  FFMA.FTZ R139, R139, c[0x0][0x29c], -R250 ;  /* 0x0000a7008b8b7a23 */ /* 0x000fe600000108fa */
[----:B------:R-:W-:Y:S01]  /*31f0*/  FSEL R105, R242, -INF , P6 ;  /* 0xff800000f2697808 */ /* 0x000fe20003000000 */
[----:B------:R-:W2:Y:S01]  /*3200*/  MUFU.EX2 R123, R123 ;  /* 0x0000007b007b7308 */ /* 0x000ea20000000800 */
[----:B------:R-:W-:Y:S02]  /*3210*/  ISETP.GT.AND P6, PT, R132, 0x20, PT ;  /* 0x000000208400780c */ /* 0x000fe40003fc4270 */
[-C--:B------:R-:W-:Y:S01]  /*3220*/  HMMA.16816.F32 R12, R112, R166.reuse, R12 ;  /* 0x000000a6700c723c */ /* 0x080fe2000000180c */
[--C-:B-1----:R-:W-:Y:S03]  /*3230*/  FFMA.FTZ R127, R129, c[0x0][0x29c], -R252.reuse ;  /* 0x0000a700817f7a23 */ /* 0x102fe600000108fc */
[C---:B------:R-:W-:Y:S01]  /*3240*/  FSEL R129, R235.reuse, -INF , P5 ;  /* 0xff800000eb817808 */ /* 0x040fe20002800000 */
[----:B------:R-:W-:Y:S01]  /*3250*/  FFMA.FTZ R235, -R235, R235, 1 ;  /* 0x3f800000ebeb7423 */ /* 0x000fe200000101eb */
[----:B------:R-:W-:Y:S01]  /*3260*/  ISETP.GT.AND P5, PT, R126, 0x61, PT ;  /* 0x000000617e00780c */ /* 0x000fe20003fa4270 */
[----:B------:R-:W-:Y:S01]  /*3270*/  MUFU.EX2 R180, R180 ;  /* 0x000000b400b47308 */ /* 0x000fe20000000800 */
[----:B------:R-:W1:Y:S01]  /*3280*/  LDS R126, [R244+0xc280] ;  /* 0x00c28000f47e7984 */ /* 0x000e620000000800 */
[C---:B------:R-:W-:Y:S03]  /*3290*/  HMMA.16816.F32 R16, R108.reuse, R166, R16 ;  /* 0x000000a66c10723c */ /* 0x040fe60000001810 */
[----:B------:R-:W-:Y:S01]  /*32a0*/  FSEL R181, R251, -INF , P5 ;  /* 0xff800000fbb57808 */ /* 0x000fe20002800000 */
[--C-:B------:R-:W-:Y:S01]  /*32b0*/  FFMA.FTZ R129, R129, c[0x0][0x29c], -R252.reuse ;  /* 0x0000a70081817a23 */ /* 0x100fe200000108fc */
[C---:B------:R-:W-:Y:S02]  /*32c0*/  ISETP.GT.AND P5, PT, R136.reuse, 0x20, PT ;  /* 0x000000208800780c */ /* 0x040fe40003fa4270 */
[----:B------:R-:W-:Y:S01]  /*32d0*/  FSEL R103, R227, -INF , P6 ;  /* 0xff800000e3677808 */ /* 0x000fe20003000000 */
[-C--:B------:R-:W-:Y:S01]  /*32e0*/  HMMA.16816.F32 R20, R108, R168.reuse, R20 ;  /* 0x000000a86c14723c */ /* 0x080fe20000001814 */
[----:B------:R-:W-:Y:S01]  /*32f0*/  FSEL R131, R225, -INF , P5 ;  /* 0xff800000e1837808 */ /* 0x000fe20002800000 */
[----:B------:R-:W-:Y:S01]  /*3300*/  MUFU.EX2 R127, R127 ;  /* 0x0000007f007f7308 */ /* 0x000fe20000000800 */
[----:B------:R-:W-:Y:S01]  /*3310*/  ISETP.GT.AND P5, PT, R136, 0x41, PT ;  /* 0x000000418800780c */ /* 0x000fe20003fa4270 */
[----:B------:R-:W-:Y:S01]  /*3320*/  FFMA.FTZ R252, R181, c[0x0][0x29c], -R252 ;  /* 0x0000a700b5fc7a23 */ /* 0x000fe200000108fc */
[----:B------:R-:W-:Y:S01]  /*3330*/  FSEL R136, R241, -INF , P0 ;  /* 0xff800000f1887808 */ /* 0x000fe20000000000 */
[--C-:B------:R-:W-:Y:S01]  /*3340*/  FFMA.FTZ R131, R131, c[0x0][0x29c], -R250.reuse ;  /* 0x0000a70083837a23 */ /* 0x100fe200000108fa */
[----:B------:R-:W-:Y:S01]  /*3350*/  ISETP.GT.AND P0, PT, R132, 0x1, PT ;  /* 0x000000018400780c */ /* 0x000fe20003f04270 */
[C---:B------:R-:W-:Y:S01]  /*3360*/  HMMA.16816.F32 R24, R112.reuse, R168, R24 ;  /* 0x000000a87018723c */ /* 0x040fe20000001818 */
[----:B------:R-:W-:Y:S02]  /*3370*/  FSEL R138, R238, -INF , P5 ;  /* 0xff800000ee8a7808 */ /* 0x000fe40002800000 */
[----:B------:R-:W-:Y:S01]  /*3380*/  ISETP.GT.AND P5, PT, R132, RZ, PT ;  /* 0x000000ff8400720c */ /* 0x000fe20003fa4270 */
[----:B------:R-:W5:Y:S01]  /*3390*/  MUFU.EX2 R252, R252 ;  /* 0x000000fc00fc7308 */ /* 0x000f620000000800 */
[----:B------:R-:W-:Y:S01]  /*33a0*/  FSEL R181, R224, -INF , P0 ;  /* 0xff800000e0b57808 */ /* 0x000fe20000000000 */
[----:B------:R-:W-:Y:S01]  /*33b0*/  FFMA.FTZ R136, R136, c[0x0][0x29c], -R250 ;  /* 0x0000a70088887a23 */ /* 0x000fe200000108fa */
[C---:B------:R-:W-:Y:S01]  /*33c0*/  ISETP.GT.AND P0, PT, R132.reuse, 0x40, PT ;  /* 0x000000408400780c */ /* 0x040fe20003f04270 */
[-C--:B------:R-:W-:Y:S01]  /*33d0*/  HMMA.16816.F32 R28, R112, R170.reuse, R28 ;  /* 0x000000aa701c723c */ /* 0x080fe2000000181c */
[----:B------:R-:W-:Y:S02]  /*33e0*/  FSEL R134, R223, -INF , P5 ;  /* 0xff800000df867808 */ /* 0x000fe40002800000 */
[C---:B------:R-:W-:Y:S01]  /*33f0*/  ISETP.GT.AND P5, PT, R132.reuse, 0x21, PT ;  /* 0x000000218400780c */ /* 0x040fe20003fa4270 */
[--C-:B------:R-:W-:Y:S01]  /*3400*/  FFMA.FTZ R181, R181, c[0x0][0x29c], -R246.reuse ;  /* 0x0000a700b5b57a23 */ /* 0x100fe200000108f6 */
[----:B------:R-:W-:Y:S01]  /*3410*/  ISETP.GT.AND P6, PT, R132, 0x41, PT ;  /* 0x000000418400780c */ /* 0x000fe20003fc4270 */
[----:B------:R-:W-:Y:S01]  /*3420*/  FFMA.FTZ R134, R134, c[0x0][0x29c], -R246 ;  /* 0x0000a70086867a23 */ /* 0x000fe200000108f6 */
[----:B------:R-:W-:Y:S01]  /*3430*/  FSEL R101, R228, -INF , P5 ;  /* 0xff800000e4657808 */ /* 0x000fe20002800000 */
[----:B------:R-:W-:Y:S01]  /*3440*/  HMMA.16816.F32 R32, R108, R170, R32 ;  /* 0x000000aa6c20723c */ /* 0x000fe20000001820 */
[----:B------:R-:W2:Y:S01]  /*3450*/  LDS R108, [R244+0xc2a0] ;  /* 0x00c2a000f46c7984 */ /* 0x000ea20000000800 */
[C---:B------:R-:W-:Y:S01]  /*3460*/  ISETP.GT.AND P5, PT, R132.reuse, 0x60, PT ;  /* 0x000000608400780c */ /* 0x040fe20003fa4270 */
[----:B------:R-:W-:Y:S01]  /*3470*/  MUFU.EX2 R129, R129 ;  /* 0x0000008100817308 */ /* 0x000fe20000000800 */
[----:B----4-:R-:W-:Y:S01]  /*3480*/  FSEL R182, R239, -INF , P0 ;  /* 0xff800000efb67808 */ /* 0x010fe20000000000 */
[----:B------:R-:W-:Y:S01]  /*3490*/  FFMA.FTZ R112, R135, c[0x0][0x29c], -R250 ;  /* 0x0000a70087707a23 */ /* 0x000fe200000108fa */
[----:B------:R-:W-:Y:S01]  /*34a0*/  ISETP.GT.AND P0, PT, R132, 0x61, PT ;  /* 0x000000618400780c */ /* 0x000fe20003f04270 */
[--C-:B-1----:R-:W-:Y:S01]  /*34b0*/  FADD.FTZ R113, R4, -R126.reuse ;  /* 0x8000007e04717221 */ /* 0x102fe20000010000 */
[----:B------:R-:W-:Y:S01]  /*34c0*/  FSEL R115, R240, -INF , P6 ;  /* 0xff800000f0737808 */ /* 0x000fe20003000000 */
[--C-:B------:R-:W-:Y:S03]  /*34d0*/  FADD.FTZ R114, R5, -R126.reuse ;  /* 0x8000007e05727221 */ /* 0x100fe60000010000 */
[----:B------:R-:W-:Y:S01]  /*34e0*/  FMUL.FTZ R113, R116, R113 ;  /* 0x0000007174717220 */ /* 0x000fe20000410000 */
[----:B------:R-:W-:Y:S01]  /*34f0*/  FSEL R111, R243, -INF , P5 ;  /* 0xff800000f36f7808 */ /* 0x000fe20002800000 */
[----:B---3--:R-:W-:Y:S01]  /*3500*/  FMUL.FTZ R114, R117, R114 ;  /* 0x0000007275727220 */ /* 0x008fe20000410000 */
[----:B------:R-:W-:Y:S01]  /*3510*/  FSEL R109, R245, -INF , P0 ;  /* 0xff800000f56d7808 */ /* 0x000fe20000000000 */
[----:B------:R-:W-:Y:S01]  /*3520*/  FMUL.FTZ R113, R113, R220 ;  /* 0x000000dc71717220 */ /* 0x000fe20000410000 */
[----:B------:R-:W-:Y:S01]  /*3530*/  F2FP.PACK_AB R117, R117, R116 ;  /* 0x000000747575723e */ /* 0x000fe200000000ff */
[----:B------:R-:W-:Y:S01]  /*3540*/  FMUL.FTZ R114, R114, R221 ;  /* 0x000000dd72727220 */ /* 0x000fe20000410000 */
[----:B------:R-:W-:Y:S01]  /*3550*/  F2FP.PACK_AB R135, R119, R118 ;  /* 0x000000767787723e */ /* 0x000fe200000000ff */
[----:B------:R-:W-:Y:S01]  /*3560*/  FADD.FTZ R116, R17, -R126 ;  /* 0x8000007e11747221 */ /* 0x000fe20000010000 */
[----:B------:R-:W-:Y:S01]  /*3570*/  MUFU.EX2 R131, R131 ;  /* 0x0000008300837308 */ /* 0x000fe20000000800 */
[--C-:B------:R-:W-:Y:S01]  /*3580*/  FFMA.FTZ R110, R103, c[0x0][0x29c], -R246.reuse ;  /* 0x0000a700676e7a23 */ /* 0x100fe200000108f6 */
[----:B------:R-:W-:Y:S01]  /*3590*/  F2FP.PACK_AB R113, R114, R113 ;  /* 0x000000717271723e */ /* 0x000fe200000000ff */
[--C-:B------:R-:W-:Y:S02]  /*35a0*/  FFMA.FTZ R132, R101, c[0x0][0x29c], -R246.reuse ;  /* 0x0000a70065847a23 */ /* 0x100fe400000108f6 */
[--C-:B------:R-:W-:Y:S02]  /*35b0*/  FFMA.FTZ R115, R115, c[0x0][0x29c], -R246.reuse ;  /* 0x0000a70073737a23 */ /* 0x100fe400000108f6 */
[--C-:B------:R-:W-:Y:S02]  /*35c0*/  FFMA.FTZ R111, R111, c[0x0][0x29c], -R246.reuse ;  /* 0x0000a7006f6f7a23 */ /* 0x100fe400000108f6 */
[--C-:B------:R-:W-:Y:S01]  /*35d0*/  FFMA.FTZ R182, R182, c[0x0][0x29c], -R246.reuse ;  /* 0x0000a700b6b67a23 */ /* 0x100fe200000108f6 */
[----:B------:R1:W-:Y:S01]  /*35e0*/  MUFU.EX2 R114, R139 ;  /* 0x0000008b00727308 */ /* 0x0003e20000000800 */
[----:B------:R-:W-:Y:S02]  /*35f0*/  FFMA.FTZ R246, R109, c[0x0][0x29c], -R246 ;  /* 0x0000a7006df67a23 */ /* 0x000fe400000108f6 */
[--C-:B------:R-:W-:Y:S02]  /*3600*/  FADD.FTZ R109, R16, -R126.reuse ;  /* 0x8000007e106d7221 */ /* 0x100fe40000010000 */
[----:B------:R-:W-:Y:S02]  /*3610*/  FMUL.FTZ R116, R119, R116 ;  /* 0x0000007477747220 */ /* 0x000fe40000410000 */
[--C-:B------:R-:W-:Y:S02]  /*3620*/  FADD.FTZ R119, R20, -R126.reuse ;  /* 0x8000007e14777221 */ /* 0x100fe40000010000 */
[--C-:B------:R-:W-:Y:S01]  /*3630*/  FADD.FTZ R220, R21, -R126.reuse ;  /* 0x8000007e15dc7221 */ /* 0x100fe20000010000 */
[----:B------:R-:W-:Y:S01]  /*3640*/  MUFU.EX2 R136, R136 ;  /* 0x0000008800887308 */ /* 0x000fe20000000800 */
[----:B------:R-:W-:Y:S02]  /*3650*/  FMUL.FTZ R109, R118, R109 ;  /* 0x0000006d766d7220 */ /* 0x000fe40000410000 */
[----:B------:R-:W-:Y:S01]  /*3660*/  FFMA.FTZ R118, -R229, R229, 1 ;  /* 0x3f800000e5767423 */ /* 0x000fe200000101e5 */
[----:B--2---:R-:W-:Y:S01]  /*3670*/  F2FP.PACK_AB R229, R123, R122 ;  /* 0x0000007a7be5723e */ /* 0x004fe200000000ff */
[----:B------:R-:W-:Y:S02]  /*3680*/  FMUL.FTZ R119, R122, R119 ;  /* 0x000000777a777220 */ /* 0x000fe40000410000 */
[----:B------:R-:W-:Y:S02]  /*3690*/  FMUL.FTZ R109, R109, R118 ;  /* 0x000000766d6d7220 */ /* 0x000fe40000410000 */
[----:B------:R-:W-:Y:S01]  /*36a0*/  FFMA.FTZ R118, -R233, R233, 1 ;  /* 0x3f800000e9767423 */ /* 0x000fe200000101e9 */
[----:B------:R-:W2:Y:S01]  /*36b0*/  MUFU.EX2 R112, R112 ;  /* 0x0000007000707308 */ /* 0x000ea20000000800 */
[----:B------:R-:W-:Y:S02]  /*36c0*/  FFMA.FTZ R221, -R230, R230, 1 ;  /* 0x3f800000e6dd7423 */ /* 0x000fe400000101e6 */
[----:B------:R-:W-:Y:S02]  /*36d0*/  FMUL.FTZ R118, R119, R118 ;  /* 0x0000007677767220 */ /* 0x000fe40000410000 */
[--C-:B-1----:R-:W-:Y:S02]  /*36e0*/  FADD.FTZ R139, R32, -R126.reuse ;  /* 0x8000007e208b7221 */ /* 0x102fe40000010000 */
[----:B------:R-:W-:Y:S01]  /*36f0*/  FADD.FTZ R126, R33, -R126 ;  /* 0x8000007e217e7221 */ /* 0x000fe20000010000 */
[C---:B------:R-:W-:Y:S01]  /*3700*/  F2FP.PACK_AB R33, R121.reuse, R124 ;  /* 0x0000007c7921723e */ /* 0x040fe200000000ff */
[----:B------:R-:W-:Y:S01]  /*3710*/  FMUL.FTZ R139, R124, R139 ;  /* 0x0000008b7c8b7220 */ /* 0x000fe20000410000 */
[----:B------:R-:W-:Y:S01]  /*3720*/  MUFU.EX2 R110, R110 ;  /* 0x0000006e006e7308 */ /* 0x000fe20000000800 */
[----:B------:R-:W1:Y:S01]  /*3730*/  LDS R124, [R244+0xc300] ;  /* 0x00c30000f47c7984 */ /* 0x000e620000000800 */
[----:B------:R-:W-:Y:S02]  /*3740*/  FMUL.FTZ R126, R121, R126 ;  /* 0x0000007e797e7220 */ /* 0x000fe40000410000 */
[----:B------:R-:W-:Y:S01]  /*3750*/  FFMA.FTZ R32, -R247, R247, 1 ;  /* 0x3f800000f7207423 */ /* 0x000fe200000101f7 */
[----:B------:R-:W3:Y:S01]  /*3760*/  LDS R244, [R244+0xc320] ;  /* 0x00c32000f4f47984 */ /* 0x000ee20000000800 */
[----:B------:R-:W-:Y:S02]  /*3770*/  FFMA.FTZ R119, -R248, R248, 1 ;  /* 0x3f800000f8777423 */ /* 0x000fe400000101f8 */
[----:B------:R-:W-:Y:S01]  /*3780*/  FMUL.FTZ R116, R116, R221 ;  /* 0x000000dd74747220 */ /* 0x000fe20000410000 */
[----:B------:R4:W-:Y:S01]  /*3790*/  STS [R200], R117 ;  /* 0x00000075c8007388 */ /* 0x0009e20000000800 */
[----:B------:R-:W-:Y:S01]  /*37a0*/  FMUL.FTZ R32, R139, R32 ;  /* 0x000000208b207220 */ /* 0x000fe20000410000 */
[----:B------:R-:W-:Y:S01]  /*37b0*/  MUFU.EX2 R134, R134 ;  /* 0x0000008600867308 */ /* 0x000fe20000000800 */
[----:B------:R-:W-:Y:S01]  /*37c0*/  FMUL.FTZ R119, R126, R119 ;  /* 0x000000777e777220 */ /* 0x000fe20000410000 */
[----:B------:R-:W-:Y:S01]  /*37d0*/  F2FP.PACK_AB R109, R116, R109 ;  /* 0x0000006d746d723e */ /* 0x000fe200000000ff */
[--C-:B------:R-:W-:Y:S02]  /*37e0*/  FADD.FTZ R35, R35, -R108.reuse ;  /* 0x8000006c23237221 */ /* 0x100fe40000010000 */
[--C-:B------:R-:W-:Y:S01]  /*37f0*/  FADD.FTZ R221, R34, -R108.reuse ;  /* 0x8000006c22dd7221 */ /* 0x100fe20000010000 */
[----:B------:R-:W-:Y:S01]  /*3800*/  F2FP.PACK_AB R119, R119, R32 ;  /* 0x000000207777723e */ /* 0x000fe200000000ff */
[----:B------:R-:W-:Y:S02]  /*3810*/  FFMA.FTZ R126, -R215, R215, 1 ;  /* 0x3f800000d77e7423 */ /* 0x000fe400000101d7 */
[--C-:B------:R-:W-:Y:S01]  /*3820*/  FADD.FTZ R121, R7, -R108.reuse ;  /* 0x8000006c07797221 */ /* 0x100fe20000010000 */
[----:B------:R-:W-:Y:S01]  /*3830*/  MUFU.EX2 R181, R181 ;  /* 0x000000b500b57308 */ /* 0x000fe20000000800 */
[--C-:B------:R-:W-:Y:S02]  /*3840*/  FADD.FTZ R139, R19, -R108.reuse ;  /* 0x8000006c138b7221 */ /* 0x100fe40000010000 */
[--C-:B------:R-:W-:Y:S02]  /*3850*/  FADD.FTZ R215, R23, -R108.reuse ;  /* 0x8000006c17d77221 */ /* 0x100fe40000010000 */
[--C-:B------:R-:W-:Y:S02]  /*3860*/  FADD.FTZ R122, R6, -R108.reuse ;  /* 0x8000006c067a7221 */ /* 0x100fe40000010000 */
[--C-:B------:R-:W-:Y:S02]  /*3870*/  FADD.FTZ R32, R18, -R108.reuse ;  /* 0x8000006c12207221 */ /* 0x100fe40000010000 */
[----:B------:R-:W-:Y:S01]  /*3880*/  FADD.FTZ R116, R22, -R108 ;  /* 0x8000006c16747221 */ /* 0x000fe20000010000 */
[----:B------:R-:W-:Y:S01]  /*3890*/  MUFU.EX2 R115, R115 ;  /* 0x0000007300737308 */ /* 0x000fe20000000800 */
[----:B-----5:R-:W-:Y:S02]  /*38a0*/  FMUL.FTZ R35, R252, R35 ;  /* 0x00000023fc237220 */ /* 0x020fe40000410000 */
[----:B------:R-:W-:Y:S02]  /*38b0*/  FFMA.FTZ R108, -R251, R251, 1 ;  /* 0x3f800000fb6c7423 */ /* 0x000fe400000101fb */
[----:B------:R-:W-:Y:S02]  /*38c0*/  FMUL.FTZ R221, R180, R221 ;  /* 0x000000ddb4dd7220 */ /* 0x000fe40000410000 */
[----:B------:R-:W-:Y:S02]  /*38d0*/  FFMA.FTZ R34, -R249, R249, 1 ;  /* 0x3f800000f9227423 */ /* 0x000fe400000101f9 */
[----:B------:R-:W-:Y:S01]  /*38e0*/  FMUL.FTZ R35, R35, R108 ;  /* 0x0000006c23237220 */ /* 0x000fe20000410000 */
[----:B------:R-:W4:Y:S01]  /*38f0*/  MUFU.EX2 R182, R182 ;  /* 0x000000b600b67308 */ /* 0x000f220000000800 */
[----:B------:R-:W-:Y:S02]  /*3900*/  FFMA.FTZ R108, -R217, R217, 1 ;  /* 0x3f800000d96c7423 */ /* 0x000fe400000101d9 */
[C---:B------:R-:W-:Y:S02]  /*3910*/  FMUL.FTZ R139, R120.reuse, R139 ;  /* 0x0000008b788b7220 */ /* 0x040fe40000410000 */
[----:B------:R-:W-:Y:S01]  /*3920*/  FMUL.FTZ R32, R127, R32 ;  /* 0x000000207f207220 */ /* 0x000fe20000410000 */
[----:B------:R-:W-:Y:S01]  /*3930*/  F2FP.PACK_AB R127, R120, R127 ;  /* 0x0000007f787f723e */ /* 0x000fe200000000ff */
[----:B------:R-:W-:Y:S02]  /*3940*/  FMUL.FTZ R34, R221, R34 ;  /* 0x00000022dd227220 */ /* 0x000fe40000410000 */
[----:B------:R-:W-:Y:S01]  /*3950*/  FMUL.FTZ R122, R125, R122 ;  /* 0x0000007a7d7a7220 */ /* 0x000fe20000410000 */
[----:B------:R-:W-:Y:S01]  /*3960*/  MUFU.EX2 R217, R132 ;  /* 0x0000008400d97308 */ /* 0x000fe20000000800 */
[----:B------:R-:W-:Y:S01]  /*3970*/  F2FP.PACK_AB R125, R128, R125 ;  /* 0x0000007d807d723e */ /* 0x000fe200000000ff */
[----:B------:R-:W-:Y:S01]  /*3980*/  FMUL.FTZ R32, R32, R231 ;  /* 0x000000e720207220 */ /* 0x000fe20000410000 */
[----:B------:R-:W-:Y:S01]  /*3990*/  F2FP.PACK_AB R233, R35, R34 ;  /* 0x0000002223e9723e */ /* 0x000fe200000000ff */
[----:B------:R-:W-:Y:S01]  /*39a0*/  FMUL.FTZ R139, R139, R232 ;  /* 0x000000e88b8b7220 */ /* 0x000fe20000410000 */
[----:B--2---:R-:W-:Y:S01]  /*39b0*/  F2FP.PACK_AB R35, R133, R112 ;  /* 0x000000708523723e */ /* 0x004fe200000000ff */
[----:B------:R3:W-:Y:S01]  /*39c0*/  STS [R200+0x400], R125 ;  /* 0x0004007dc8007388 */ /* 0x0007e20000000800 */
[----:B-1----:R-:W-:Y:S01]  /*39d0*/  FADD.FTZ R34, R12, -R124 ;  /* 0x8000007c0c227221 */ /* 0x002fe20000010000 */
[----:B------:R-:W-:Y:S01]  /*39e0*/  F2FP.PACK_AB R231, R252, R180 ;  /* 0x000000b4fce7723e */ /* 0x000fe200000000ff */
[----:B------:R-:W-:Y:S01]  /*39f0*/  FFMA.FTZ R138, R138, c[0x0][0x29c], -R250 ;  /* 0x0000a7008a8a7a23 */ /* 0x000fe200000108fa */
[----:B------:R-:W-:Y:S01]  /*3a00*/  STS [R208], R135 ;  /* 0x00000087d0007388 */ /* 0x000fe20000000800 */
[----:B------:R-:W-:Y:S01]  /*3a10*/  F2FP.PACK_AB R139, R139, R32 ;  /* 0x000000208b8b723e */ /* 0x000fe200000000ff */
[----:B------:R-:W-:Y:S01]  /*3a20*/  FMUL.FTZ R116, R129, R116 ;  /* 0x0000007481747220 */ /* 0x000fe20000410000 */
[----:B------:R-:W-:Y:S01]  /*3a30*/  MUFU.EX2 R111, R111 ;  /* 0x0000006f006f7308 */ /* 0x000fe20000000800 */
[----:B------:R-:W-:Y:S01]  /*3a40*/  STS [R208+0x400], R127 ;  /* 0x0004007fd0007388 */ /* 0x000fe20000000800 */
[----:B------:R-:W-:Y:S01]  /*3a50*/  FMUL.FTZ R34, R131, R34 ;  /* 0x0000002283227220 */ /* 0x000fe20000410000 */
[----:B------:R-:W-:Y:S01]  /*3a60*/  F2FP.PACK_AB R131, R114, R131 ;  /* 0x000000837283723e */ /* 0x000fe200000000ff */
[----:B------:R-:W-:Y:S01]  /*3a70*/  FADD.FTZ R32, R9, -R124 ;  /* 0x8000007c09207221 */ /* 0x000fe20000010000 */
[----:B------:R1:W-:Y:S01]  /*3a80*/  STS [R200+0x1000], R35 ;  /* 0x00100023c8007388 */ /* 0x0003e20000000800 */
[----:B------:R-:W-:Y:S01]  /*3a90*/  FFMA.FTZ R225, -R225, R225, 1 ;  /* 0x3f800000e1e17423 */ /* 0x000fe200000101e1 */
[----:B------:R-:W-:Y:S01]  /*3aa0*/  F2FP.PACK_AB R129, R130, R129 ;  /* 0x000000818281723e */ /* 0x000fe200000000ff */
[----:B------:R-:W-:Y:S01]  /*3ab0*/  FFMA.FTZ R250, R105, c[0x0][0x29c], -R250 ;  /* 0x0000a70069fa7a23 */ /* 0x000fe200000108fa */
[----:B----4-:R-:W-:Y:S01]  /*3ac0*/  F2FP.PACK_AB R117, R115, R182 ;  /* 0x000000b67375723e */ /* 0x010fe200000000ff */
[----:B------:R-:W-:Y:S01]  /*3ad0*/  FMUL.FTZ R116, R116, R235 ;  /* 0x000000eb74747220 */ /* 0x000fe20000410000 */
[----:B------:R-:W2:Y:S01]  /*3ae0*/  MUFU.EX2 R138, R138 ;  /* 0x0000008a008a7308 */ /* 0x000ea20000000800 */
[----:B------:R-:W-:Y:S02]  /*3af0*/  FMUL.FTZ R34, R34, R225 ;  /* 0x000000e122227220 */ /* 0x000fe40000410000 */
[----:B------:R-:W-:Y:S02]  /*3b00*/  FMUL.FTZ R32, R133, R32 ;  /* 0x0000002085207220 */ /* 0x000fe40000410000 */
[----:B------:R-:W-:Y:S02]  /*3b10*/  FFMA.FTZ R235, -R222, R222, 1 ;  /* 0x3f800000deeb7423 */ /* 0x000fe400000101de */
[--C-:B------:R-:W-:Y:S02]  /*3b20*/  FADD.FTZ R225, R28, -R124.reuse ;  /* 0x8000007c1ce17221 */ /* 0x100fe40000010000 */
[----:B------:R-:W-:Y:S01]  /*3b30*/  FMUL.FTZ R122, R122, R211 ;  /* 0x000000d37a7a7220 */ /* 0x000fe20000410000 */
[----:B------:R-:W4:Y:S01]  /*3b40*/  MUFU.EX2 R246, R246 ;  /* 0x000000f600f67308 */ /* 0x000f220000000800 */
[----:B------:R-:W-:Y:S02]  /*3b50*/  FMUL.FTZ R235, R32, R235 ;  /* 0x000000eb20eb7220 */ /* 0x000fe40000410000 */
[----:B------:R-:W-:Y:S02]  /*3b60*/  FMUL.FTZ R225, R136, R225 ;  /* 0x000000e188e17220 */ /* 0x000fe40000410000 */
[--C-:B------:R-:W-:Y:S02]  /*3b70*/  FADD.FTZ R32, R24, -R124.reuse ;  /* 0x8000007c18207221 */ /* 0x100fe40000010000 */
[----:B------:R-:W-:Y:S02]  /*3b80*/  FFMA.FTZ R28, -R241, R241, 1 ;  /* 0x3f800000f11c7423 */ /* 0x000fe400000101f1 */
[----:B------:R-:W-:Y:S01]  /*3b90*/  FMUL.FTZ R32, R137, R32 ;  /* 0x0000002089207220 */ /* 0x000fe20000410000 */
[----:B------:R-:W5:Y:S01]  /*3ba0*/  MUFU.EX2 R211, R250 ;  /* 0x000000fa00d37308 */ /* 0x000f620000000800 */
[----:B------:R-:W-:Y:S01]  /*3bb0*/  FMUL.FTZ R28, R225, R28 ;  /* 0x0000001ce11c7220 */ /* 0x000fe20000410000 */
[----:B------:R-:W-:Y:S01]  /*3bc0*/  F2FP.PACK_AB R225, R181, R134 ;  /* 0x00000086b5e1723e */ /* 0x000fe200000000ff */
[--C-:B------:R-:W-:Y:S01]  /*3bd0*/  FADD.FTZ R133, R13, -R124.reuse ;  /* 0x8000007c0d857221 */ /* 0x100fe20000010000 */
[----:B--2---:R-:W-:Y:S01]  /*3be0*/  F2FP.PACK_AB R137, R138, R137 ;  /* 0x000000898a89723e */ /* 0x004fe200000000ff */
[----:B------:R-:W-:Y:S01]  /*3bf0*/  FMUL.FTZ R32, R32, R237 ;  /* 0x000000ed20207220 */ /* 0x000fe20000410000 */
[----:B------:R-:W-:Y:S01]  /*3c00*/  F2FP.PACK_AB R237, R217, R110 ;  /* 0x0000006ed9ed723e */ /* 0x000fe200000000ff */
[----:B------:R-:W-:Y:S01]  /*3c10*/  STS [R200+0x1400], R225 ;  /* 0x001400e1c8007388 */ /* 0x000fe20000000800 */
[----:B------:R-:W-:Y:S02]  /*3c20*/  FMUL.FTZ R133, R114, R133 ;  /* 0x0000008572857220 */ /* 0x000fe40000410000 */
[----:B------:R-:W-:Y:S01]  /*3c30*/  FMUL.FTZ R121, R128, R121 ;  /* 0x0000007980797220 */ /* 0x000fe20000410000 */
[----:B------:R-:W-:Y:S01]  /*3c40*/  STS [R208+0x1000], R131 ;  /* 0x00100083d0007388 */ /* 0x000fe20000000800 */
[----:B------:R-:W-:Y:S02]  /*3c50*/  FMUL.FTZ R215, R130, R215 ;  /* 0x000000d782d77220 */ /* 0x000fe40000410000 */
[----:B------:R-:W-:Y:S01]  /*3c60*/  FMUL.FTZ R121, R121, R126 ;  /* 0x0000007e79797220 */ /* 0x000fe20000410000 */
[----:B------:R-:W-:Y:S01]  /*3c70*/  STS [R208+0x1400], R237 ;  /* 0x001400edd0007388 */ /* 0x000fe20000000800 */
[----:B------:R-:W-:Y:S02]  /*3c80*/  FMUL.FTZ R133, R133, R226 ;  /* 0x000000e285857220 */ /* 0x000fe40000410000 */
[----:B------:R-:W-:Y:S01]  /*3c90*/  FADD.FTZ R221, R8, -R124 ;  /* 0x8000007c08dd7221 */ /* 0x000fe20000010000 */
[----:B------:R-:W-:Y:S01]  /*3ca0*/  STS [R200+0x2000], R229 ;  /* 0x002000e5c8007388 */ /* 0x000fe20000000800 */
[----:B---3--:R-:W-:Y:S01]  /*3cb0*/  FADD.FTZ R125, R10, -R244 ;  /* 0x800000f40a7d7221 */ /* 0x008fe20000010000 */
[----:B------:R-:W-:Y:S01]  /*3cc0*/  F2FP.PACK_AB R133, R133, R34 ;  /* 0x000000228585723e */ /* 0x000fe200000000ff */
[----:B------:R-:W-:Y:S01]  /*3cd0*/  FMUL.FTZ R221, R112, R221 ;  /* 0x000000dd70dd7220 */ /* 0x000fe20000410000 */
[----:B------:R-:W-:Y:S01]  /*3ce0*/  STS [R200+0x2400], R129 ;  /* 0x00240081c8007388 */ /* 0x000fe20000000800 */
[----:B------:R-:W-:Y:S01]  /*3cf0*/  FMUL.FTZ R125, R134, R125 ;  /* 0x0000007d867d7220 */ /* 0x000fe20000410000 */
[----:B------:R-:W-:Y:S01]  /*3d00*/  F2FP.PACK_AB R121, R121, R122 ;  /* 0x0000007a7979723e */ /* 0x000fe200000000ff */
[----:B------:R-:W-:Y:S01]  /*3d10*/  FFMA.FTZ R34, -R223, R223, 1 ;  /* 0x3f800000df227423 */ /* 0x000fe200000101df */
[----:B------:R2:W-:Y:S01]  /*3d20*/  STS [R208+0x2000], R33 ;  /* 0x00200021d0007388 */ /* 0x0005e20000000800 */
[----:B------:R-:W-:Y:S02]  /*3d30*/  FMUL.FTZ R108, R221, R108 ;  /* 0x0000006cdd6c7220 */ /* 0x000fe40000410000 */
[----:B------:R-:W-:Y:S01]  /*3d40*/  FMUL.FTZ R34, R125, R34 ;  /* 0x000000227d227220 */ /* 0x000fe20000410000 */
[----:B------:R-:W-:Y:S01]  /*3d50*/  STS [R208+0x2400], R231 ;  /* 0x002400e7d0007388 */ /* 0x000fe20000000800 */
[----:B----4-:R-:W-:Y:S01]  /*3d60*/  F2FP.PACK_AB R125, R246, R111 ;  /* 0x0000006ff67d723e */ /* 0x010fe200000000ff */
[--C-:B------:R-:W-:Y:S01]  /*3d70*/  FADD.FTZ R221, R25, -R124.reuse ;  /* 0x8000007c19dd7221 */ /* 0x100fe20000010000 */
[----:B------:R-:W-:Y:S01]  /*3d80*/  F2FP.PACK_AB R235, R235, R108 ;  /* 0x0000006cebeb723e */ /* 0x000fe200000000ff */
[----:B------:R-:W-:Y:S01]  /*3d90*/  STS [R200+0x3000], R137 ;  /* 0x00300089c8007388 */ /* 0x000fe20000000800 */
[----:B------:R-:W-:Y:S01]  /*3da0*/  FADD.FTZ R124, R29, -R124 ;  /* 0x8000007c1d7c7221 */ /* 0x000fe20000010000 */
[C---:B-----5:R-:W-:Y:S01]  /*3db0*/  F2FP.PACK_AB R29, R211.reuse, R136 ;  /* 0x00000088d31d723e */ /* 0x060fe200000000ff */
[----:B------:R-:W-:Y:S01]  /*3dc0*/  FMUL.FTZ R221, R138, R221 ;  /* 0x000000dd8add7220 */ /* 0x000fe20000410000 */
[----:B------:R3:W-:Y:S01]  /*3dd0*/  STS [R200+0x3400], R117 ;  /* 0x00340075c8007388 */ /* 0x0007e20000000800 */
[----:B------:R-:W-:Y:S01]  /*3de0*/  FMUL.FTZ R124, R211, R124 ;  /* 0x0000007cd37c7220 */ /* 0x000fe20000410000 */
[----:B------:R-:W-:Y:S01]  /*3df0*/  SHF.L.U32 R138, R178, 0x1, RZ ;  /* 0x00000001b28a7819 */ /* 0x000fe200000006ff */
[----:B------:R-:W-:Y:S01]  /*3e00*/  FFMA.FTZ R211, -R242, R242, 1 ;  /* 0x3f800000f2d37423 */ /* 0x000fe200000101f2 */
[----:B------:R4:W-:Y:S01]  /*3e10*/  STS [R208+0x3000], R29 ;  /* 0x0030001dd0007388 */ /* 0x0009e20000000800 */
[--C-:B-1----:R-:W-:Y:S02]  /*3e20*/  FADD.FTZ R35, R14, -R244.reuse ;  /* 0x800000f40e237221 */ /* 0x102fe40000010000 */
[----:B------:R-:W-:Y:S01]  /*3e30*/  FMUL.FTZ R211, R124, R211 ;  /* 0x000000d37cd37220 */ /* 0x000fe20000410000 */
[----:B------:R-:W-:Y:S01]  /*3e40*/  STS [R208+0x3400], R125 ;  /* 0x0034007dd0007388 */ /* 0x000fe20000000800 */
[----:B------:R-:W-:Y:S02]  /*3e50*/  FFMA.FTZ R238, -R238, R238, 1 ;  /* 0x3f800000eeee7423 */ /* 0x000fe400000101ee */
[----:B------:R-:W-:Y:S01]  /*3e60*/  FMUL.FTZ R35, R110, R35 ;  /* 0x000000236e237220 */ /* 0x000fe20000410000 */
[----:B------:R-:W-:Y:S01]  /*3e70*/  BAR.SYNC.DEFER_BLOCKING 0x0 ;  /* 0x0000000000007b1d */ /* 0x000fe20000010000 */
[----:B------:R-:W-:Y:S01]  /*3e80*/  FMUL.FTZ R221, R221, R238 ;  /* 0x000000eedddd7220 */ /* 0x000fe20000410000 */
[----:B------:R-:W-:Y:S01]  /*3e90*/  F2FP.PACK_AB R211, R211, R28 ;  /* 0x0000001cd3d3723e */ /* 0x000fe200000000ff */
[--C-:B------:R-:W-:Y:S02]  /*3ea0*/  FADD.FTZ R28, R11, -R244.reuse ;  /* 0x800000f40b1c7221 */ /* 0x100fe40000010000 */
[----:B--2---:R-:W-:Y:S01]  /*3eb0*/  FFMA.FTZ R33, -R224, R224, 1 ;  /* 0x3f800000e0217423 */ /* 0x004fe200000101e0 */
[----:B------:R-:W-:Y:S01]  /*3ec0*/  F2FP.PACK_AB R221, R221, R32 ;  /* 0x00000020dddd723e */ /* 0x000fe200000000ff */
[----:B------:R-:W-:Y:S02]  /*3ed0*/  FMUL.FTZ R28, R181, R28 ;  /* 0x0000001cb51c7220 */ /* 0x000fe40000410000 */
[--C-:B------:R-:W-:Y:S02]  /*3ee0*/  FADD.FTZ R32, R15, -R244.reuse ;  /* 0x800000f40f207221 */ /* 0x100fe40000010000 */
[----:B------:R-:W-:Y:S02]  /*3ef0*/  FMUL.FTZ R33, R28, R33 ;  /* 0x000000211c217220 */ /* 0x000fe40000410000 */
[----:B------:R-:W-:Y:S02]  /*3f00*/  FMUL.FTZ R32, R217, R32 ;  /* 0x00000020d9207220 */ /* 0x000fe40000410000 */
[----:B------:R-:W-:Y:S01]  /*3f10*/  FFMA.FTZ R28, -R227, R227, 1 ;  /* 0x3f800000e31c7423 */ /* 0x000fe200000101e3 */
[----:B------:R-:W-:Y:S01]  /*3f20*/  F2FP.PACK_AB R33, R33, R34 ;  /* 0x000000222121723e */ /* 0x000fe200000000ff */
[----:B---3--:R-:W-:Y:S02]  /*3f30*/  FFMA.FTZ R117, -R228, R228, 1 ;  /* 0x3f800000e4757423 */ /* 0x008fe400000101e4 */
[----:B------:R-:W-:Y:S02]  /*3f40*/  FMUL.FTZ R28, R35, R28 ;  /* 0x0000001c231c7220 */ /* 0x000fe40000410000 */
[----:B------:R-:W-:Y:S02]  /*3f50*/  FMUL.FTZ R117, R32, R117 ;  /* 0x0000007520757220 */ /* 0x000fe40000410000 */
[----:B------:R-:W-:Y:S01]  /*3f60*/  FMUL.FTZ R220, R123, R220 ;  /* 0x000000dc7bdc7220 */ /* 0x000fe20000410000 */
[----:B------:R1:W-:Y:S01]  /*3f70*/  STS [R200+0x4400], R121 ;  /* 0x00440079c8007388 */ /* 0x0003e20000000800 */
[----:B------:R-:W-:Y:S01]  /*3f80*/  FFMA.FTZ R123, -R234, R234, 1 ;  /* 0x3f800000ea7b7423 */ /* 0x000fe200000101ea */
[----:B------:R-:W-:Y:S01]  /*3f90*/  F2FP.PACK_AB R117, R117, R28 ;  /* 0x0000001c7575723e */ /* 0x000fe200000000ff */
[----:B------:R-:W-:Y:S01]  /*3fa0*/  FMUL.FTZ R215, R215, R236 ;  /* 0x000000ecd7d77220 */ /* 0x000fe20000410000 */
[----:B------:R-:W-:Y:S01]  /*3fb0*/  STS [R200+0x4000], R113 ;  /* 0x00400071c8007388 */ /* 0x000fe20000000800 */
[----:B------:R-:W-:Y:S02]  /*3fc0*/  FMUL.FTZ R123, R220, R123 ;  /* 0x0000007bdc7b7220 */ /* 0x000fe40000410000 */
[--C-:B------:R-:W-:Y:S01]  /*3fd0*/  FADD.FTZ R35, R26, -R244.reuse ;  /* 0x800000f41a237221 */ /* 0x100fe20000010000 */
[----:B------:R-:W-:Y:S01]  /*3fe0*/  STS [R208+0x4000], R109 ;  /* 0x0040006dd0007388 */ /* 0x000fe20000000800 */
[--C-:B------:R-:W-:Y:S01]  /*3ff0*/  FADD.FTZ R28, R27, -R244.reuse ;  /* 0x800000f41b1c7221 */ /* 0x100fe20000010000 */
[----:B------:R-:W-:Y:S01]  /*4000*/  F2FP.PACK_AB R123, R123, R118 ;  /* 0x000000767b7b723e */ /* 0x000fe200000000ff */
[----:B------:R-:W-:Y:S01]  /*4010*/  FMUL.FTZ R35, R182, R35 ;  /* 0x00000023b6237220 */ /* 0x000fe20000410000 */
[----:B------:R-:W-:Y:S01]  /*4020*/  STS [R208+0x4400], R139 ;  /* 0x0044008bd0007388 */ /* 0x000fe20000000800 */
[----:B------:R-:W-:Y:S01]  /*4030*/  FMUL.FTZ R28, R115, R28 ;  /* 0x0000001c731c7220 */ /* 0x000fe20000410000 */
[----:B------:R-:W-:Y:S01]  /*4040*/  F2FP.PACK_AB R215, R215, R116 ;  /* 0x00000074d7d7723e */ /* 0x000fe200000000ff */
[--C-:B------:R-:W-:Y:S01]  /*4050*/  FADD.FTZ R30, R30, -R244.reuse ;  /* 0x800000f41e1e7221 */ /* 0x100fe20000010000 */
[----:B------:R-:W-:Y:S01]  /*4060*/  STS [R200+0x5000], R235 ;  /* 0x005000ebc8007388 */ /* 0x000fe20000000800 */
[----:B------:R-:W-:Y:S02]  /*4070*/  FFMA.FTZ R32, -R239, R239, 1 ;  /* 0x3f800000ef207423 */ /* 0x000fe400000101ef */
[----:B----4-:R-:W-:Y:S01]  /*4080*/  FFMA.FTZ R29, -R240, R240, 1 ;  /* 0x3f800000f01d7423 */ /* 0x010fe200000101f0 */
        /* <DEDUP_REMOVED lines=8> */
[----:B------:R-:W-:Y:S01]  /*4110*/  FFMA.FTZ R243, -R243, R243, 1 ;  /* 0x3f800000f3f37423 */ /* 0x000fe200000101f3 */
[----:B------:R-:W-:Y:S01]  /*4120*/  STS [R200+0x6000], R123 ;  /* 0x0060007bc8007388 */ /* 0x000fe20000000800 */
[----:B------:R-:W-:Y:S01]  /*4130*/  FFMA.FTZ R28, -R245, R245, 1 ;  /* 0x3f800000f51c7423 */ /* 0x000fe200000101f5 */
[----:B-1----:R-:W-:Y:S01]  /*4140*/  F2FP.PACK_AB R121, R29, R32 ;  /* 0x000000201d79723e */ /* 0x002fe200000000ff */
[----:B------:R-:W-:Y:S01]  /*4150*/  FMUL.FTZ R30, R30, R243 ;  /* 0x000000f31e1e7220 */ /* 0x000fe20000410000 */
[----:B------:R-:W-:Y:S01]  /*4160*/  STS [R200+0x6400], R215 ;  /* 0x006400d7c8007388 */ /* 0x000fe20000000800 */
[----:B------:R-:W-:Y:S01]  /*4170*/  FMUL.FTZ R31, R31, R28 ;  /* 0x0000001c1f1f7220 */ /* 0x000fe20000410000 */
[----:B------:R-:W-:Y:S02]  /*4180*/  SHF.L.U32 R28, R173, 0xc, RZ ;  /* 0x0000000cad1c7819 */ /* 0x000fe400000006ff */
[----:B------:R-:W-:Y:S02]  /*4190*/  STS [R208+0x6000], R119 ;  /* 0x00600077d0007388 */ /* 0x000fe40000000800 */
[----:B------:R-:W-:Y:S02]  /*41a0*/  F2FP.PACK_AB R125, R31, R30 ;  /* 0x0000001e1f7d723e */ /* 0x000fe400000000ff */
        /* <DEDUP_REMOVED lines=69> */
[----:B-1-345:R-:W-:Y:S01]  /*4600*/  SHF.R.S32.HI R5, RZ, 0x1f, R108 ;  /* 0x0000001fff057819 */ /* 0x03afe2000001146c */
[C---:B------:R-:W-:Y:S02]  /*4610*/  IMAD.SHL.U32 R9, R108.reuse, 0x40, RZ ;  /* 0x000000406c097824 */ /* 0x040fe400078e00ff */
[----:B------:R-:W-:Y:S03]  /*4620*/  IMAD.WIDE.U32 R12, R108, c[0x0][0x208], RZ ;  /* 0x000082006c0c7a25 */ /* 0x000fe600078e00ff */
[----:B------:R-:W-:Y:S01]  /*4630*/  IADD3 R8, -R194, c[0x0][0x168], -R9 ;  /* 0x00005a00c2087a10 */ /* 0x000fe20007ffe909 */
        /* <DEDUP_REMOVED lines=24> */
.L_x_606:
[-C--:B-1-345:R-:W-:Y:S01]  /*47c0*/  HMMA.16816.F32 R4, R28, R32.reuse, RZ ;  /* 0x000000201c04723c */ /* 0x0bafe200000018ff */
[----:B------:R-:W-:Y:S02]  /*47d0*/  LDSM.16.MT88.4 R24, [R174+0x1000] ;  /* 0x00100000ae18783b */ /* 0x000fe40000004200 */
[C---:B------:R-:W-:Y:S01]  /*47e0*/  ISETP.GE.AND P6, PT, R206.reuse, 0x1, PT ;  /* 0x00000001ce00780c */ /* 0x040fe20003fc6270 */
[C---:B------:R-:W-:Y:S01]  /*47f0*/  IMAD.IADD R117, R179.reuse, 0x1, R138 ;  /* 0x00000001b3757824 */ /* 0x040fe200078e028a */
[----:B------:R-:W-:Y:S01]  /*4800*/  LDSM.16.M88.4 R112, [R138+0x13480] ;  /* 0x013480008a70783b */ /* 0x000fe20000000200 */
[----:B------:R-:W-:Y:S01]  /*4810*/  IMAD.IADD R116, R179, 0x1, R136 ;  /* 0x00000001b3747824 */ /* 0x000fe200078e0288 */
[C---:B------:R-:W-:Y:S01]  /*4820*/  ISETP.GE.AND P5, PT, R207.reuse, 0x1, PT ;  /* 0x00000001cf00780c */ /* 0x040fe20003fa6270 */
[C---:B------:R-:W-:Y:S01]  /*4830*/  HMMA.16816.F32 R8, R100.reuse, R32, RZ ;  /* 0x000000206408723c */ /* 0x040fe200000018ff */
[----:B------:R-:W1:Y:S03]  /*4840*/  LDSM.16.M88.4 R20, [R117+0x10480] ;  /* 0x010480007514783b */ /* 0x000e660000000200 */
[----:B------:R-:W-:Y:S01]  /*4850*/  IADD3 R206, R206, 0x1, RZ ;  /* 0x00000001cece7810 */ /* 0x000fe20007ffe0ff */
[----:B------:R-:W-:Y:S01]  /*4860*/  LDSM.16.M88.4 R108, [R116+0x11480] ;  /* 0x01148000746c783b */ /* 0x000fe20000000200 */
[----:B------:R-:W-:Y:S02]  /*4870*/  IADD3 R207, R207, 0x1, RZ ;  /* 0x00000001cfcf7810 */ /* 0x000fe40007ffe0ff */
[-C--:B------:R-:W-:Y:S01]  /*4880*/  HMMA.16816.F32 R12, R100, R34.reuse, RZ ;  /* 0x00000022640c723c */ /* 0x080fe200000018ff */
[----:B------:R-:W2:Y:S03]  /*4890*/  LDSM.16.M88.4 R100, [R117+0x11480] ;  /* 0x011480007564783b */ /* 0x000ea60000000200 */
[----:B------:R-:W-:Y:S01]  /*48a0*/  SEL R206, R206, RZ, !P6 ;  /* 0x000000ffcece7207 */ /* 0x000fe20007000000 */
[----:B------:R-:W0:Y:S01]  /*48b0*/  LDGDEPBAR ;  /* 0x00000000000079af */ /* 0x000e220000000000 */
[----:B------:R-:W-:Y:S02]  /*48c0*/  SEL R207, R207, RZ, !P5 ;  /* 0x000000ffcfcf7207 */ /* 0x000fe40006800000 */
[----:B------:R-:W-:Y:S01]  /*48d0*/  HMMA.16816.F32 R16, R28, R34, RZ ;  /* 0x000000221c10723c */ /* 0x000fe200000018ff */
[----:B------:R-:W-:Y:S04]  /*48e0*/  LDSM.16.MT88.4 R32, [R174+0x1800] ;  /* 0x00180000ae20783b */ /* 0x000fe80000004200 */
[----:B------:R-:W3:Y:S03]  /*48f0*/  LDSM.16.M88.4 R28, [R116+0x10480] ;  /* 0x01048000741c783b */ /* 0x000ee60000000200 */
        /* <DEDUP_REMOVED lines=24> */
[----:B------:R-:W-:Y:S04]  /*4a80*/  LDSM.16.MT88.4 R104, [R174+0x3800] ;  /* 0x00380000ae68783b */ /* 0x000fe80000004200 */
[----:B------:R-:W5:Y:S03]  /*4a90*/  LDSM.16.M88.4 R100, [R116+0x12480] ;  /* 0x012480007464783b */ /* 0x000f660000000200 */
[-C--:B--2---:R-:W-:Y:S08]  /*4aa0*/  HMMA.16816.F32 R4, R20, R24.reuse, R4 ;  /* 0x000000181404723c */ /* 0x084ff00000001804 */
[C---:B---3--:R-:W-:Y:S08]  /*4ab0*/  HMMA.16816.F32 R8, R108.reuse, R24, R8 ;  /* 0x000000186c08723c */ /* 0x048ff00000001808 */
[-C--:B------:R-:W-:Y:S01]  /*4ac0*/  HMMA.16816.F32 R12, R108, R26.reuse, R12 ;  /* 0x0000001a6c0c723c */ /* 0x080fe2000000180c */
[----:B------:R-:W2:Y:S07]  /*4ad0*/  LDSM.16.M88.4 R108, [R116+0x13480] ;  /* 0x01348000746c783b */ /* 0x000eae0000000200 */
[----:B------:R-:W-:Y:S07]  /*4ae0*/  HMMA.16816.F32 R16, R20, R26, R16 ;  /* 0x0000001a1410723c */ /* 0x000fee0000001810 */
[C---:B------:R-:W-:Y:S01]  /*4af0*/  IMAD.WIDE.U32 R22, R185.reuse, c[0x0][0x238], R190 ;  /* 0x00008e00b9167a25 */ /* 0x040fe200078e00be */
[-C--:B----4-:R-:W-:Y:S05]  /*4b00*/  HMMA.16816.F32 R4, R28, R32.reuse, R4 ;  /* 0x000000201c04723c */ /* 0x090fea0000001804 */
[----:B------:R-:W-:Y:S01]  /*4b10*/  IMAD.SHL.U32 R21, R184, 0x1000, RZ ;  /* 0x00001000b8157824 */ /* 0x000fe200078e00ff */
[----:B------:R-:W-:Y:S02]  /*4b20*/  SHF.R.S32.HI R20, RZ, 0x1f, R185 ;  /* 0x0000001fff147819 */ /* 0x000fe400000114b9 */
[C---:B-1----:R-:W-:Y:S04]  /*4b30*/  HMMA.16816.F32 R8, R112.reuse, R32, R8 ;  /* 0x000000207008723c */ /* 0x042fe80000001808 */
[----:B------:R-:W-:Y:S01]  /*4b40*/  IMAD R20, R20, c[0x0][0x238], RZ ;  /* 0x00008e0014147a24 */ /* 0x000fe200078e02ff */
[----:B------:R-:W-:Y:S03]  /*4b50*/  IADD3 R184, R184, 0x1, RZ ;  /* 0x00000001b8b87810 */ /* 0x000fe60007ffe0ff */
[-C--:B------:R-:W-:Y:S04]  /*4b60*/  HMMA.16816.F32 R12, R112, R34.reuse, R12 ;  /* 0x00000022700c723c */ /* 0x080fe8000000180c */
[----:B------:R-:W-:Y:S04]  /*4b70*/  IMAD R20, R185, c[0x0][0x23c], R20 ;  /* 0x00008f00b9147a24 */ /* 0x000fe800078e0214 */
[----:B------:R-:W-:Y:S01]  /*4b80*/  HMMA.16816.F32 R16, R28, R34, R16 ;  /* 0x000000221c10723c */ /* 0x000fe20000001810 */
[----:B------:R-:W-:Y:S03]  /*4b90*/  LDSM.16.MT88.4 R28, [R132+0x4080] ;  /* 0x00408000841c783b */ /* 0x000fe60000004200 */
[----:B------:R-:W-:Y:S01]  /*4ba0*/  IMAD.IADD R23, R23, 0x1, R20 ;  /* 0x0000000117177824 */ /* 0x000fe200078e0214 */
[----:B------:R-:W-:Y:S01]  /*4bb0*/  LDSM.16.MT88.4 R32, [R175+0x10c80] ;  /* 0x010c8000af20783b */ /* 0x000fe20000004200 */
[----:B------:R-:W-:Y:S02]  /*4bc0*/  SHF.R.S32.HI R20, RZ, 0x1f, R186 ;  /* 0x0000001fff147819 */ /* 0x000fe400000114ba */
[-C--:B-----5:R-:W-:Y:S05]  /*4bd0*/  HMMA.16816.F32 R4, R100, R104.reuse, R4 ;  /* 0x000000686404723c */ /* 0x0a0fea0000001804 */
[----:B------:R-:W-:Y:S03]  /*4be0*/  IMAD.WIDE.U32 R22, R186, c[0x0][0x240], R22 ;  /* 0x00009000ba167a25 */ /* 0x000fe600078e0016 */
[C---:B--2---:R-:W-:Y:S04]  /*4bf0*/  HMMA.16816.F32 R8, R108.reuse, R104, R8 ;  /* 0x000000686c08723c */ /* 0x044fe80000001808 */
[----:B------:R-:W-:Y:S01]  /*4c00*/  IMAD R25, R20, c[0x0][0x240], RZ ;  /* 0x0000900014197a24 */ /* 0x000fe200078e02ff */
[----:B------:R-:W-:Y:S02]  /*4c10*/  SHF.R.S32.HI R20, RZ, 0x1f, R21 ;  /* 0x0000001fff147819 */ /* 0x000fe40000011415 */
[----:B------:R-:W-:Y:S01]  /*4c20*/  IADD3 R21, P0, R21, R22, RZ ;  /* 0x0000001615157210 */ /* 0x000fe20007f1e0ff */
[-C--:B------:R-:W-:Y:S04]  /*4c30*/  HMMA.16816.F32 R12, R108, R106.reuse, R12 ;  /* 0x0000006a6c0c723c */ /* 0x080fe8000000180c */
[----:B------:R-:W-:Y:S04]  /*4c40*/  IMAD R25, R186, c[0x0][0x244], R25 ;  /* 0x00009100ba197a24 */ /* 0x000fe800078e0219 */
[----:B------:R-:W-:Y:S01]  /*4c50*/  HMMA.16816.F32 R16, R100, R106, R16 ;  /* 0x0000006a6410723c */ /* 0x000fe20000001810 */
[----:B------:R-:W-:Y:S03]  /*4c60*/  LDSM.16.MT88.4 R100, [R134+0x4880] ;  /* 0x004880008664783b */ /* 0x000fe60000004200 */
[----:B------:R-:W-:Y:S01]  /*4c70*/  IADD3.X R20, R20, R23, R25, P0, !PT ;  /* 0x0000001714147210 */ /* 0x000fe200007fe419 */
[----:B------:R-:W-:Y:S01]  /*4c80*/  LDSM.16.MT88.4 R104, [R132+0x4880] ;  /* 0x004880008468783b */ /* 0x000fe20000004200 */
[C---:B------:R-:W-:Y:S03]  /*4c90*/  LEA R108, P0, R21.reuse, c[0x0][0x220], 0x2 ;  /* 0x00008800156c7a11 */ /* 0x040fe600078010ff */
[----:B------:R-:W-:Y:S03]  /*4ca0*/  LDSM.16.MT88.4 R24, [R134+0x4080] ;  /* 0x004080008618783b */ /* 0x000fe60000004200 */
[----:B------:R-:W-:Y:S02]  /*4cb0*/  LEA.HI.X R109, R21, c[0x0][0x224], R20, 0x2, P0 ;  /* 0x00008900156d7a11 */ /* 0x000fe400000f1414 */
[----:B------:R-:W1:Y:S01]  /*4cc0*/  LDSM.16.MT88.4 R20, [R175+0x10480] ;  /* 0x01048000af14783b */ /* 0x000e620000004200 */
[C---:B------:R-:W-:Y:S02]  /*4cd0*/  ISETP.GE.AND P0, PT, R173.reuse, 0x1, PT ;  /* 0x00000001ad00780c */ /* 0x040fe40003f06270 */
[----:B------:R-:W-:Y:S01]  /*4ce0*/  IADD3 R173, R173, 0x1, RZ ;  /* 0x00000001adad7810 */ /* 0x000fe20007ffe0ff */
[----:B------:R-:W-:Y:S03]  /*4cf0*/  RED.E.ADD.F32.FTZ.RN.STRONG.GPU [R108.64], R4 ;  /* 0x000000046c00798e */ /* 0x000fe6000c10e78c */
[----:B------:R-:W-:Y:S01]  /*4d00*/  SEL R173, R173, RZ, !P0 ;  /* 0x000000ffadad7207 */ /* 0x000fe20004000000 */
[----:B------:R-:W-:Y:S01]  /*4d10*/  RED.E.ADD.F32.FTZ.RN.STRONG.GPU [R108.64+0x400], R5 ;  /* 0x000400056c00798e */ /* 0x000fe2000c10e78c */
[----:B------:R-:W-:Y:S03]  /*4d20*/  ISETP.GE.AND P0, PT, R184, UR11, PT ;  /* 0x0000000bb8007c0c */ /* 0x000fe6000bf06270 */
        /* <DEDUP_REMOVED lines=16> */
[----:B------:R-:W2:Y:S04]  /*4e30*/  LDSM.16.MT88.4 R16, [R175+0x12c80] ;  /* 0x012c8000af10783b */ /* 0x000ea80000004200 */
        /* <DEDUP_REMOVED lines=10> */
[----:B------:R-:W3:Y:S04]  /*4ee0*/  LDSM.16.MT88.4 R20, [R175+0x13480] ;  /* 0x01348000af14783b */ /* 0x000ee80000004200 */
[----:B------:R-:W-:Y:S03]  /*4ef0*/  LDSM.16.MT88.4 R28, [R134+0x5880] ;  /* 0x00588000861c783b */ /* 0x000fe60000004200 */
[-C--:B------:R-:W-:Y:S08]  /*4f00*/  HMMA.16816.F32 R68, R32, R100.reuse, R68 ;  /* 0x000000642044723c */ /* 0x080ff00000001844 */
[C---:B--2---:R-:W-:Y:S08]  /*4f10*/  HMMA.16816.F32 R72, R16.reuse, R100, R72 ;  /* 0x000000641048723c */ /* 0x044ff00000001848 */
        /* <DEDUP_REMOVED lines=8> */
[----:B------:R-:W4:Y:S07]  /*4fa0*/  LDSM.16.MT88.4 R32, [R175+0x13c80] ;  /* 0x013c8000af20783b */ /* 0x000f2e0000004200 */
[-C--:B-1----:R-:W-:Y:S08]  /*4fb0*/  HMMA.16816.F32 R68, R8, R12.reuse, R68 ;  /* 0x0000000c0844723c */ /* 0x082ff00000001844 */
[C---:B---3--:R-:W-:Y:S08]  /*4fc0*/  HMMA.16816.F32 R72, R20.reuse, R12, R72 ;  /* 0x0000000c1448723c */ /* 0x048ff00000001848 */
[-C--:B------:R-:W-:Y:S08]  /*4fd0*/  HMMA.16816.F32 R76, R20, R14.reuse, R76 ;  /* 0x0000000e144c723c */ /* 0x080ff0000000184c */
[C---:B------:R-:W-:Y:S08]  /*4fe0*/  HMMA.16816.F32 R80, R8.reuse, R14, R80 ;  /* 0x0000000e0850723c */ /* 0x040ff00000001850 */
[-C--:B------:R-:W-:Y:S08]  /*4ff0*/  HMMA.16816.F32 R84, R8, R24.reuse, R84 ;  /* 0x000000180854723c */ /* 0x080ff00000001854 */
[C---:B------:R-:W-:Y:S08]  /*5000*/  HMMA.16816.F32 R88, R20.reuse, R24, R88 ;  /* 0x000000181458723c */ /* 0x040ff00000001858 */
[-C--:B------:R-:W-:Y:S08]  /*5010*/  HMMA.16816.F32 R92, R20, R26.reuse, R92 ;  /* 0x0000001a145c723c */ /* 0x080ff0000000185c */
[----:B------:R-:W-:Y:S08]  /*5020*/  HMMA.16816.F32 R96, R8, R26, R96 ;  /* 0x0000001a0860723c */ /* 0x000ff00000001860 */
[-C--:B--2---:R-:W-:Y:S08]  /*5030*/  HMMA.16816.F32 R68, R16, R28.reuse, R68 ;  /* 0x0000001c1044723c */ /* 0x084ff00000001844 */
        /* <DEDUP_REMOVED lines=41> */
.L_x_602:
[----:B------:R-:W-:Y:S01]  /*52d0*/  SHF.L.U32 R0, R187, 0x7, RZ ;  /* 0x00000007bb007819 */ /* 0x000fe200000006ff */
[----:B------:R-:W-:Y:S05]  /*52e0*/  @P1 BRA `(.L_x_608) ;  /* 0x0000106000001947 */ /* 0x000fea0003800000 */
[----:B------:R-:W-:Y:S01]  /*52f0*/  SHF.R.S32.HI R3, RZ, 0x1f, R190 ;  /* 0x0000001fff037819 */ /* 0x000fe200000114be */
[----:B------:R-:W-:Y:S01]  /*5300*/  BAR.SYNC.DEFER_BLOCKING 0x1, 0x100 ;  /* 0x0044000000007b1d */ /* 0x000fe20000010000 */
[----:B------:R-:W-:-:S02]  /*5310*/  F2FP.PACK_AB R36, R37, R36 ;  /* 0x000000242524723e */ /* 0x000fc400000000ff */
[CC--:B------:R-:W-:Y:S02]  /*5320*/  LEA.HI R2, R3.reuse, R190.reuse, RZ, 0x2 ;  /* 0x000000be03027211 */ /* 0x0c0fe400078f10ff */
[----:B------:R-:W-:Y:S01]  /*5330*/  LEA.HI R4, R3, R190, RZ, 0x5 ;  /* 0x000000be03047211 */ /* 0x000fe200078f28ff */
[----:B------:R-:W-:Y:S01]  /*5340*/  BSSY B0, `(.L_x_609) ;  /* 0x000008e000007945 */ /* 0x000fe20003800000 */
[--C-:B------:R-:W-:Y:S02]  /*5350*/  SHF.R.S32.HI R7, RZ, 0x2, R2.reuse ;  /* 0x00000002ff077819 */ /* 0x100fe40000011402 */
[----:B------:R-:W-:Y:S02]  /*5360*/  SHF.R.S32.HI R6, RZ, 0x1f, R2 ;  /* 0x0000001fff067819 */ /* 0x000fe40000011402 */
[--C-:B------:R-:W-:Y:S02]  /*5370*/  SHF.R.S32.HI R5, RZ, 0x5, R4.reuse ;  /* 0x00000005ff057819 */ /* 0x100fe40000011404 */
[----:B------:R-:W-:-:S02]  /*5380*/  SHF.R.S32.HI R4, RZ, 0x1f, R4 ;  /* 0x0000001fff047819 */ /* 0x000fc40000011404 */
[----:B------:R-:W-:Y:S02]  /*5390*/  LEA.HI R6, R6, R7, RZ, 0x3 ;  /* 0x0000000706067211 */ /* 0x000fe400078f18ff */
[----:B------:R-:W-:Y:S02]  /*53a0*/  LEA.HI R4, R4, R5, RZ, 0x2 ;  /* 0x0000000504047211 */ /* 0x000fe400078f10ff */
        /* <DEDUP_REMOVED lines=8> */
[----:B------:R-:W-:-:S02]  /*5430*/  LOP3.LUT R13, R10, 0x1ffffff8, RZ, 0xc0, !PT ;  /* 0x1ffffff80a0d7812 */ /* 0x000fc400078ec0ff */
[----:B------:R-:W-:Y:S01]  /*5440*/  SHF.R.U32.HI R9, RZ, 0x4, R9 ;  /* 0x00000004ff097819 */ /* 0x000fe20000011609 */
[C---:B------:R-:W-:Y:S01]  /*5450*/  IMAD.IADD R6, R190.reuse, 0x1, -R11 ;  /* 0x00000001be067824 */ /* 0x040fe200078e0a0b */
[----:B------:R-:W-:Y:S01]  /*5460*/  SHF.R.S32.HI R10, RZ, 0x3, R10 ;  /* 0x00000003ff0a7819 */ /* 0x000fe2000001140a */
[----:B------:R-:W-:Y:S01]  /*5470*/  IMAD.IADD R8, R190, 0x1, -R13 ;  /* 0x00000001be087824 */ /* 0x000fe200078e0a0d */
[----:B------:R-:W-:Y:S01]  /*5480*/  LOP3.LUT R4, R4, 0x1c0, RZ, 0xc0, !PT ;  /* 0x000001c004047812 */ /* 0x000fe200078ec0ff */
[----:B------:R-:W-:Y:S01]  /*5490*/  IMAD R5, R5, 0x200, R6 ;  /* 0x0000020005057824 */ /* 0x000fe200078e0206 */
[----:B------:R-:W-:Y:S01]  /*54a0*/  R2P PR, R7, 0x6 ;  /* 0x0000000607007804 */ /* 0x000fe20000000000 */
[----:B------:R-:W-:Y:S01]  /*54b0*/  IMAD.SHL.U32 R2, R10, 0x40, RZ ;  /* 0x000000400a027824 */ /* 0x000fe200078e00ff */
[----:B------:R-:W-:Y:S01]  /*54c0*/  LOP3.LUT R9, R4, 0x8, R9, 0xf8, !PT ;  /* 0x0000000804097812 */ /* 0x000fe200078ef809 */
[----:B------:R-:W-:Y:S01]  /*54d0*/  IMAD.SHL.U32 R8, R8, 0x8, RZ ;  /* 0x0000000808087824 */ /* 0x000fe200078e00ff */
[----:B------:R-:W-:-:S02]  /*54e0*/  SHF.R.U32.HI R4, RZ, 0x3, R4 ;  /* 0x00000003ff047819 */ /* 0x000fc40000011604 */
[----:B------:R-:W-:Y:S02]  /*54f0*/  LOP3.LUT R2, R2, 0x1c0, RZ, 0xc0, !PT ;  /* 0x000001c002027812 */ /* 0x000fe400078ec0ff */
[----:B------:R-:W-:Y:S02]  /*5500*/  LOP3.LUT R6, R9, R4, RZ, 0x3c, !PT ;  /* 0x0000000409067212 */ /* 0x000fe400078e3cff */
[----:B------:R-:W-:Y:S02]  /*5510*/  LOP3.LUT R4, R2, 0x38, R8, 0xf8, !PT ;  /* 0x0000003802047812 */ /* 0x000fe400078ef808 */
[----:B------:R-:W-:Y:S01]  /*5520*/  SHF.R.U32.HI R9, RZ, 0x3, R2 ;  /* 0x00000003ff097819 */ /* 0x000fe20000011602 */
[----:B------:R-:W-:Y:S01]  /*5530*/  IMAD.U32 R5, R5, 0x2, R6 ;  /* 0x0000000205057824 */ /* 0x000fe200078e0006 */
[----:B------:R-:W-:Y:S01]  /*5540*/  F2FP.PACK_AB R38, R39, R38 ;  /* 0x000000262726723e */ /* 0x000fe200000000ff */
[----:B------:R-:W-:Y:S01]  /*5550*/  IMAD.MOV.U32 R2, RZ, RZ, 0x20 ;  /* 0x00000020ff027424 */ /* 0x000fe200078e00ff */
[----:B------:R-:W-:Y:S01]  /*5560*/  LOP3.LUT R4, R4, R9, RZ, 0x3c, !PT ;  /* 0x0000000904047212 */ /* 0x000fe200078e3cff */
[----:B------:R-:W-:Y:S01]  /*5570*/  IMAD.SHL.U32 R5, R5, 0x2, RZ ;  /* 0x0000000205057824 */ /* 0x000fe200078e00ff */
[----:B------:R-:W-:-:S02]  /*5580*/  F2FP.PACK_AB R48, R49, R48 ;  /* 0x000000303130723e */ /* 0x000fc400000000ff */
[----:B------:R-:W-:Y:S02]  /*5590*/  SEL R2, R2, 0xffffffe0, !P1 ;  /* 0xffffffe002027807 */ /* 0x000fe40004800000 */
[C---:B------:R-:W-:Y:S01]  /*55a0*/  IADD3 R7, R5.reuse, 0x40, RZ ;  /* 0x0000004005077810 */ /* 0x040fe20007ffe0ff */
[----:B------:R-:W-:Y:S01]  /*55b0*/  STS [R5+0x4080], R36 ;  /* 0x0040802405007388 */ /* 0x000fe20000000800 */
[C---:B------:R-:W-:Y:S01]  /*55c0*/  @P2 IADD3 R7, R5.reuse, -0x40, RZ ;  /* 0xffffffc005072810 */ /* 0x040fe20007ffe0ff */
[----:B------:R-:W-:Y:S01]  /*55d0*/  IMAD.IADD R9, R5, 0x1, R2 ;  /* 0x0000000105097824 */ /* 0x000fe200078e0202 */
        /* <DEDUP_REMOVED lines=45> */
[----:B------:R-:W-:Y:S02]  /*58b0*/  LEA.HI R3, R3, R190, RZ, 0x6 ;  /* 0x000000be03037211 */ /* 0x000fe400078f30ff */
[----:B------:R-:W-:Y:S01]  /*58c0*/  IADD3 R41, -R0, c[0x0][0x2f0], RZ ;  /* 0x0000bc0000297a10 */ /* 0x000fe20007ffe1ff */
[----:B------:R-:W-:Y:S01]  /*58d0*/  STS [R5+0x80], R68 ;  /* 0x0000804405007388 */ /* 0x000fe20000000800 */
[----:B------:R-:W-:Y:S01]  /*58e0*/  SHF.R.S32.HI R2, RZ, 0x1f, R185 ;  /* 0x0000001fff027819 */ /* 0x000fe200000114b9 */
[----:B------:R-:W-:Y:S01]  /*58f0*/  IMAD.SHL.U32 R3, R3, 0x8, RZ ;  /* 0x0000000803037824 */ /* 0x000fe200078e00ff */
[----:B------:R-:W-:Y:S01]  /*5900*/  IMNMX R41, R41, 0x80, PT ;  /* 0x0000008029297817 */ /* 0x000fe20003800200 */
[----:B------:R-:W-:Y:S01]  /*5910*/  STS [R5+0x480], R70 ;  /* 0x0004804605007388 */ /* 0x000fe20000000800 */
[----:B------:R-:W-:-:S02]  /*5920*/  SHF.R.S32.HI R0, RZ, 0x1f, R186 ;  /* 0x0000001fff007819 */ /* 0x000fc400000114ba */
[----:B------:R-:W-:Y:S01]  /*5930*/  LOP3.LUT R3, R4, 0x7ffffe00, R3, 0xf8, !PT ;  /* 0x7ffffe0004037812 */ /* 0x000fe200078ef803 */
[----:B------:R-:W-:Y:S01]  /*5940*/  STS [R9+0x80], R80 ;  /* 0x0000805009007388 */ /* 0x000fe20000000800 */
[----:B------:R-:W-:Y:S01]  /*5950*/  ISETP.GE.AND P3, PT, R10, R41, PT ;  /* 0x000000290a00720c */ /* 0x000fe20003f66270 */
[----:B------:R-:W-:Y:S02]  /*5960*/  IMAD R4, R2, c[0x0][0x338], RZ ;  /* 0x0000ce0002047a24 */ /* 0x000fe400078e02ff */
[----:B------:R-:W-:Y:S01]  /*5970*/  STS [R9+0x480], R82 ;  /* 0x0004805209007388 */ /* 0x000fe20000000800 */
[----:B------:R-:W-:Y:S01]  /*5980*/  IMAD.SHL.U32 R3, R3, 0x2, RZ ;  /* 0x0000000203037824 */ /* 0x000fe200078e00ff */
[----:B------:R-:W-:Y:S01]  /*5990*/  ISETP.GE.OR P0, PT, R8, c[0x0][0x324], P3 ;  /* 0x0000c90008007a0c */ /* 0x000fe20001f06670 */
[----:B------:R-:W-:Y:S01]  /*59a0*/  IMAD R4, R185, c[0x0][0x33c], R4 ;  /* 0x0000cf00b9047a24 */ /* 0x000fe200078e0204 */
[----:B------:R-:W-:Y:S04]  /*59b0*/  STS [R5+0x2080], R72 ;  /* 0x0020804805007388 */ /* 0x000fe80000000800 */
[----:B------:R1:W-:Y:S04]  /*59c0*/  STS [R5+0x2480], R74 ;  /* 0x0024804a05007388 */ /* 0x0003e80000000800 */
[----:B------:R-:W-:Y:S04]  /*59d0*/  STS [R9+0x2080], R76 ;  /* 0x0020804c09007388 */ /* 0x000fe80000000800 */
[----:B------:R2:W-:Y:S04]  /*59e0*/  STS [R9+0x2480], R78 ;  /* 0x0024804e09007388 */ /* 0x0005e80000000800 */
[----:B------:R-:W-:Y:S04]  /*59f0*/  STS [R7+0x80], R84 ;  /* 0x0000805407007388 */ /* 0x000fe80000000800 */
[----:B------:R-:W-:Y:S04]  /*5a00*/  STS [R7+0x480], R86 ;  /* 0x0004805607007388 */ /* 0x000fe80000000800 */
[----:B------:R-:W-:Y:S04]  /*5a10*/  STS [R11+0x80], R96 ;  /* 0x000080600b007388 */ /* 0x000fe80000000800 */
[----:B------:R-:W-:Y:S01]  /*5a20*/  STS [R11+0x480], R98 ;  /* 0x000480620b007388 */ /* 0x000fe20000000800 */
[----:B-1----:R-:W-:-:S03]  /*5a30*/  IMAD R5, R0, c[0x0][0x340], RZ ;  /* 0x0000d00000057a24 */ /* 0x002fc600078e02ff */
[----:B------:R-:W-:Y:S04]  /*5a40*/  STS [R7+0x2080], R88 ;  /* 0x0020805807007388 */ /* 0x000fe80000000800 */
[----:B------:R1:W-:Y:S01]  /*5a50*/  STS [R7+0x2480], R90 ;  /* 0x0024805a07007388 */ /* 0x0003e20000000800 */
[----:B--2---:R-:W-:-:S03]  /*5a60*/  SHF.R.S32.HI R9, RZ, 0x1f, R8 ;  /* 0x0000001fff097819 */ /* 0x004fc60000011408 */
[----:B------:R-:W-:Y:S04]  /*5a70*/  STS [R11+0x2080], R92 ;  /* 0x0020805c0b007388 */ /* 0x000fe80000000800 */
[----:B------:R2:W-:Y:S04]  /*5a80*/  STS [R11+0x2480], R94 ;  /* 0x0024805e0b007388 */ /* 0x0005e80000000800 */
[----:B------:R-:W-:Y:S01]  /*5a90*/  BAR.SYNC.DEFER_BLOCKING 0x1, 0x100 ;  /* 0x0044000000007b1d */ /* 0x000fe20000010000 */
[----:B-1----:R-:W-:-:S04]  /*5aa0*/  IMAD.WIDE.U32 R6, R185, c[0x0][0x338], R8 ;  /* 0x0000ce00b9067a25 */ /* 0x002fc800078e0008 */
[----:B------:R-:W-:Y:S02]  /*5ab0*/  IMAD.IADD R7, R7, 0x1, R4 ;  /* 0x0000000107077824 */ /* 0x000fe400078e0204 */
[C---:B------:R-:W-:Y:S01]  /*5ac0*/  IMAD R4, R186.reuse, c[0x0][0x344], R5 ;  /* 0x0000d100ba047a24 */ /* 0x040fe200078e0205 */
[----:B--2---:R-:W-:Y:S01]  /*5ad0*/  SHF.R.S32.HI R11, RZ, 0x1f, R10 ;  /* 0x0000001fff0b7819 */ /* 0x004fe2000001140a */
[----:B------:R-:W-:Y:S01]  /*5ae0*/  IMAD.WIDE.U32 R42, R186, c[0x0][0x340], R6 ;  /* 0x0000d000ba2a7a25 */ /* 0x000fe200078e0006 */
[----:B------:R1:W2:Y:S03]  /*5af0*/  LDS.128 R36, [R3+0x5080] ;  /* 0x0050800003247984 */ /* 0x0002a60000000c00 */
[----:B------:R-:W-:Y:S01]  /*5b00*/  IMAD.WIDE R44, R187, 0x80, R10 ;  /* 0x00000080bb2c7825 */ /* 0x000fe200078e020a */
[----:B------:R1:W3:Y:S03]  /*5b10*/  LDS.128 R32, [R3+0x6080] ;  /* 0x0060800003207984 */ /* 0x0002e60000000c00 */
[----:B------:R-:W-:Y:S01]  /*5b20*/  IMAD.IADD R47, R43, 0x1, R4 ;  /* 0x000000012b2f7824 */ /* 0x000fe200078e0204 */
[----:B------:R1:W4:Y:S04]  /*5b30*/  LDS.128 R28, [R3+0x7080] ;  /* 0x00708000031c7984 */ /* 0x0003280000000c00 */
[----:B------:R1:W5:Y:S04]  /*5b40*/  LDS.128 R24, [R3+0x80] ;  /* 0x0000800003187984 */ /* 0x0003680000000c00 */
[----:B------:R1:W1:Y:S04]  /*5b50*/  LDS.128 R20, [R3+0x1080] ;  /* 0x0010800003147984 */ /* 0x0002680000000c00 */
[----:B------:R1:W1:Y:S04]  /*5b60*/  LDS.128 R16, [R3+0x2080] ;  /* 0x0020800003107984 */ /* 0x0002680000000c00 */
[----:B------:R1:W1:Y:S01]  /*5b70*/  LDS.128 R12, [R3+0x3080] ;  /* 0x00308000030c7984 */ /* 0x0002620000000c00 */
[----:B------:R-:W-:Y:S05]  /*5b80*/  @P0 BRA `(.L_x_610) ;  /* 0x0000009000000947 */ /* 0x000fea0003800000 */
[----:B------:R-:W5:Y:S01]  /*5b90*/  LDS.128 R4, [R3+0x4080] ;  /* 0x0040800003047984 */ /* 0x000f620000000c00 */
        /* <DEDUP_REMOVED lines=8> */
.L_x_610:
[----:B------:R-:W-:Y:S05]  /*5c20*/  BSYNC B0 ;  /* 0x0000000000007941 */ /* 0x000fea0003800000 */
.L_x_609:
[----:B-----5:R-:W-:Y:S01]  /*5c30*/  IADD3 R4, R10, 0x20, RZ ;  /* 0x000000200a047810 */ /* 0x020fe20007ffe0ff */
[----:B------:R-:W-:Y:S03]  /*5c40*/  BSSY B0, `(.L_x_611) ;  /* 0x000000f000007945 */ /* 0x000fe60003800000 */
[----:B------:R-:W-:-:S04]  /*5c50*/  ISETP.GE.AND P2, PT, R4, R41, PT ;  /* 0x000000290400720c */ /* 0x000fc80003f46270 */
[----:B------:R-:W-:-:S13]  /*5c60*/  ISETP.GE.OR P0, PT, R8, c[0x0][0x324], P2 ;  /* 0x0000c90008007a0c */ /* 0x000fda0001706670 */
[----:B------:R-:W-:Y:S05]  /*5c70*/  @P0 BRA `(.L_x_612) ;  /* 0x000000b000000947 */ /* 0x000fea0003800000 */
[----:B------:R-:W-:Y:S01]  /*5c80*/  IADD3 R4, P0, R44, 0x20, RZ ;  /* 0x000000202c047810 */ /* 0x000fe20007f1e0ff */
[----:B------:R-:W-:Y:S01]  /*5c90*/  IMAD.MOV.U32 R6, RZ, RZ, R42 ;  /* 0x000000ffff067224 */ /* 0x000fe200078e002a */
[----:B------:R-:W-:-:S03]  /*5ca0*/  MOV R7, R47 ;  /* 0x0000002f00077202 */ /* 0x000fc60000000f00 */
[----:B-1----:R-:W-:Y:S02]  /*5cb0*/  IMAD.X R3, RZ, RZ, R45, P0 ;  /* 0x000000ffff037224 */ /* 0x002fe400000e062d */
[----:B------:R-:W-:-:S04]  /*5cc0*/  IMAD.WIDE.U32 R6, R4, c[0x0][0x330], R6 ;  /* 0x0000cc0004067a25 */ /* 0x000fc800078e0006 */
[----:B------:R-:W-:-:S04]  /*5cd0*/  IMAD R3, R3, c[0x0][0x330], RZ ;  /* 0x0000cc0003037a24 */ /* 0x000fc800078e02ff */
[----:B------:R-:W-:Y:S01]  /*5ce0*/  IMAD R3, R4, c[0x0][0x334], R3 ;  /* 0x0000cd0004037a24 */ /* 0x000fe200078e0203 */
[----:B------:R-:W-:-:S04]  /*5cf0*/  LEA R4, P0, R6, c[0x0][0x318], 0x1 ;  /* 0x0000c60006047a11 */ /* 0x000fc800078008ff */
[----:B------:R-:W-:-:S04]  /*5d00*/  IADD3 R3, R7, R3, RZ ;  /* 0x0000000307037210 */ /* 0x000fc80007ffe0ff */
[----:B------:R-:W-:-:S05]  /*5d10*/  LEA.HI.X R5, R6, c[0x0][0x31c], R3, 0x1, P0 ;  /* 0x0000c70006057a11 */ /* 0x000fca00000f0c03 */
[----:B--2---:R1:W-:Y:S02]  /*5d20*/  STG.E.128 [R4.64], R36 ;  /* 0x0000002404007986 */ /* 0x0043e4000c101d0c */
.L_x_612:
[----:B------:R-:W-:Y:S05]  /*5d30*/  BSYNC B0 ;  /* 0x0000000000007941 */ /* 0x000fea0003800000 */
.L_x_611:
        /* <DEDUP_REMOVED lines=16> */
.L_x_614:
[----:B------:R-:W-:Y:S05]  /*5e40*/  BSYNC B0 ;  /* 0x0000000000007941 */ /* 0x000fea0003800000 */
.L_x_613:
        /* <DEDUP_REMOVED lines=16> */
.L_x_616:
[----:B------:R-:W-:Y:S05]  /*5f50*/  BSYNC B0 ;  /* 0x0000000000007941 */ /* 0x000fea0003800000 */
.L_x_615:
        /* <DEDUP_REMOVED lines=19> */
.L_x_618:
[----:B------:R-:W-:Y:S05]  /*6090*/  BSYNC B0 ;  /* 0x0000000000007941 */ /* 0x000fea0003800000 */
.L_x_617:
        /* <DEDUP_REMOVED lines=14> */
.L_x_620:
[----:B------:R-:W-:Y:S05]  /*6180*/  BSYNC B0 ;  /* 0x0000000000007941 */ /* 0x000fea0003800000 */
.L_x_619:
        /* <DEDUP_REMOVED lines=14> */
.L_x_622:
[----:B------:R-:W-:Y:S05]  /*6270*/  BSYNC B0 ;  /* 0x0000000000007941 */ /* 0x000fea0003800000 */
.L_x_621:
        /* <DEDUP_REMOVED lines=13> */
.L_x_608:
[----:B------:R-:W-:Y:S01]  /*6350*/  SHF.R.S32.HI R3, RZ, 0x1f, R190 ;  /* 0x0000001fff037819 */ /* 0x000fe200000114be */
[----:B------:R-:W-:Y:S01]  /*6360*/  BSSY B0, `(.L_x_623) ;  /* 0x000001f000007945 */ /* 0x000fe20003800000 */
[----:B------:R-:W-:Y:S02]  /*6370*/  IADD3 R0, -R0, c[0x0][0x2f0], RZ ;  /* 0x0000bc0000007a10 */ /* 0x000fe40007ffe1ff */
[----:B------:R-:W-:Y:S02]  /*6380*/  LEA.HI R8, R3, R190, RZ, 0x3 ;  /* 0x000000be03087211 */ /* 0x000fe400078f18ff */
[----:B------:R-:W-:Y:S02]  /*6390*/  SHF.R.S32.HI R2, RZ, 0x1f, R186 ;  /* 0x0000001fff027819 */ /* 0x000fe400000114ba */
[----:B------:R-:W-:Y:S02]  /*63a0*/  LOP3.LUT R3, R8, 0x1ffffff8, RZ, 0xc0, !PT ;  /* 0x1ffffff808037812 */ /* 0x000fe400078ec0ff */
[----:B------:R-:W-:Y:S01]  /*63b0*/  SHF.R.S32.HI R8, RZ, 0x3, R8 ;  /* 0x00000003ff087819 */ /* 0x000fe20000011408 */
[----:B------:R-:W-:-:S02]  /*63c0*/  IMAD R15, R2, c[0x0][0x310], RZ ;  /* 0x0000c400020f7a24 */ /* 0x000fc400078e02ff */
[----:B------:R-:W-:Y:S01]  /*63d0*/  IMAD.IADD R4, R190, 0x1, -R3 ;  /* 0x00000001be047824 */ /* 0x000fe200078e0a03 */
[----:B------:R-:W-:Y:S01]  /*63e0*/  SHF.R.S32.HI R3, RZ, 0x1f, R185 ;  /* 0x0000001fff037819 */ /* 0x000fe200000114b9 */
[----:B------:R-:W-:Y:S01]  /*63f0*/  IMAD R15, R186, c[0x0][0x314], R15 ;  /* 0x0000c500ba0f7a24 */ /* 0x000fe200078e020f */
[----:B------:R-:W-:Y:S01]  /*6400*/  ISETP.GE.AND P3, PT, R8, R0, PT ;  /* 0x000000000800720c */ /* 0x000fe20003f66270 */
[----:B------:R-:W-:Y:S01]  /*6410*/  IMAD.SHL.U32 R4, R4, 0x8, RZ ;  /* 0x0000000804047824 */ /* 0x000fe200078e00ff */
[----:B------:R-:W-:Y:S01]  /*6420*/  SHF.R.S32.HI R9, RZ, 0x1f, R8 ;  /* 0x0000001fff097819 */ /* 0x000fe20000011408 */
[----:B------:R-:W-:-:S03]  /*6430*/  IMAD R6, R3, c[0x0][0x308], RZ ;  /* 0x0000c20003067a24 */ /* 0x000fc600078e02ff */
[----:B------:R-:W-:Y:S01]  /*6440*/  SHF.R.S32.HI R5, RZ, 0x1f, R4 ;  /* 0x0000001fff057819 */ /* 0x000fe20000011404 */
[----:B------:R-:W-:Y:S01]  /*6450*/  IMAD R6, R185, c[0x0][0x30c], R6 ;  /* 0x0000c300b9067a24 */ /* 0x000fe200078e0206 */
[----:B------:R-:W-:Y:S01]  /*6460*/  ISETP.GE.OR P0, PT, R4, c[0x0][0x2f4], P3 ;  /* 0x0000bd0004007a0c */ /* 0x000fe20001f06670 */
[----:B------:R-:W-:-:S04]  /*6470*/  IMAD.WIDE R12, R187, 0x80, R8 ;  /* 0x00000080bb0c7825 */ /* 0x000fc800078e0208 */
        /* <DEDUP_REMOVED lines=13> */
.L_x_624:
[----:B------:R-:W-:Y:S05]  /*6550*/  BSYNC B0 ;  /* 0x0000000000007941 */ /* 0x000fea0003800000 */
.L_x_623:
[----:B------:R-:W-:Y:S01]  /*6560*/  IADD3 R7, R8, 0x20, RZ ;  /* 0x0000002008077810 */ /* 0x000fe20007ffe0ff */
        /* <DEDUP_REMOVED lines=15> */
.L_x_626:
[----:B------:R-:W-:Y:S05]  /*6660*/  BSYNC B0 ;  /* 0x0000000000007941 */ /* 0x000fea0003800000 */
.L_x_625:
        /* <DEDUP_REMOVED lines=16> */
.L_x_628:
[----:B------:R-:W-:Y:S05]  /*6770*/  BSYNC B0 ;  /* 0x0000000000007941 */ /* 0x000fea0003800000 */
.L_x_627:
        /* <DEDUP_REMOVED lines=16> */
.L_x_630:
[----:B------:R-:W-:Y:S05]  /*6880*/  BSYNC B0 ;  /* 0x0000000000007941 */ /* 0x000fea0003800000 */
.L_x_629:
[----:B------:R-:W-:Y:S01]  /*6890*/  IMAD R0, R3, c[0x0][0x338], RZ ;  /* 0x0000ce0003007a24 */ /* 0x000fe200078e02ff */
[----:B------:R-:W-:Y:S01]  /*68a0*/  ISETP.GE.OR P3, PT, R4, c[0x0][0x324], P3 ;  /* 0x0000c90004007a0c */ /* 0x000fe20001f66670 */
[C---:B--2---:R-:W-:Y:S01]  /*68b0*/  IMAD.WIDE.U32 R6, R185.reuse, c[0x0][0x338], R4 ;  /* 0x0000ce00b9067a25 */ /* 0x044fe200078e0004 */
[----:B------:R-:W-:Y:S03]  /*68c0*/  BSSY B0, `(.L_x_631) ;  /* 0x0000011000007945 */ /* 0x000fe60003800000 */
[----:B------:R-:W-:Y:S01]  /*68d0*/  IMAD R185, R185, c[0x0][0x33c], R0 ;  /* 0x0000cf00b9b97a24 */ /* 0x000fe200078e0200 */
[----:B------:R-:W-:Y:S01]  /*68e0*/  MOV R8, R6 ;  /* 0x0000000600087202 */ /* 0x000fe20000000f00 */
        /* <DEDUP_REMOVED lines=14> */
.L_x_632:
[----:B------:R-:W-:Y:S05]  /*69d0*/  BSYNC B0 ;  /* 0x0000000000007941 */ /* 0x000fea0003800000 */
.L_x_631:
[----:B------:R-:W-:Y:S01]  /*69e0*/  ISETP.GE.OR P2, PT, R4, c[0x0][0x324], P2 ;  /* 0x0000c90004007a0c */ /* 0x000fe20001746670 */
[----:B------:R-:W-:-:S12]  /*69f0*/  BSSY B0, `(.L_x_633) ;  /* 0x000000d000007945 */ /* 0x000fd80003800000 */
[----:B------:R-:W-:Y:S05]  /*6a00*/  @P2 BRA `(.L_x_634) ;  /* 0x000000b000002947 */ /* 0x000fea0003800000 */
[----:B--2---:R-:W-:Y:S01]  /*6a10*/  IADD3 R2, P2, R12, 0x20, RZ ;  /* 0x000000200c027810 */ /* 0x004fe20007f5e0ff */
        /* <DEDUP_REMOVED lines=10> */
.L_x_634:
[----:B------:R-:W-:Y:S05]  /*6ac0*/  BSYNC B0 ;  /* 0x0000000000007941 */ /* 0x000fea0003800000 */
.L_x_633:
        /* <DEDUP_REMOVED lines=14> */
.L_x_636:
[----:B------:R-:W-:Y:S05]  /*6bb0*/  BSYNC B0 ;  /* 0x0000000000007941 */ /* 0x000fea0003800000 */
.L_x_635:
[----:B------:R-:W-:-:S13]  /*6bc0*/  ISETP.GE.OR P0, PT, R4, c[0x0][0x324], P0 ;  /* 0x0000c90004007a0c */ /* 0x000fda0000706670 */
[----:B------:R-:W-:Y:S05]  /*6bd0*/  @P0 EXIT ;  /* 0x000000000000094d */ /* 0x000fea0003800000 */
[----:B------:R-:W-:Y:S01]  /*6be0*/  IADD3 R0, P0, R12, 0x60, RZ ;  /* 0x000000600c007810 */ /* 0x000fe20007f1e0ff */
[----:B------:R-:W-:Y:S01]  /*6bf0*/  IMAD.MOV.U32 R4, RZ, RZ, R186 ;  /* 0x000000ffff047224 */ /* 0x000fe200078e00ba */
[----:B------:R-:W-:-:S03]  /*6c00*/  MOV R5, R7 ;  /* 0x0000000700057202 */ /* 0x000fc60000000f00 */
[----:B------:R-:W-:Y:S02]  /*6c10*/  IMAD.X R12, RZ, RZ, R13, P0 ;  /* 0x000000ffff0c7224 */ /* 0x000fe400000e060d */
[----:B------:R-:W-:-:S04]  /*6c20*/  IMAD.WIDE.U32 R4, R0, c[0x0][0x330], R4 ;  /* 0x0000cc0000047a25 */ /* 0x000fc800078e0004 */
[----:B--2---:R-:W-:Y:S01]  /*6c30*/  IMAD R3, R12, c[0x0][0x330], RZ ;  /* 0x0000cc000c037a24 */ /* 0x004fe200078e02ff */
[----:B------:R-:W-:-:S03]  /*6c40*/  LEA R2, P0, R4, c[0x0][0x318], 0x1 ;  /* 0x0000c60004027a11 */ /* 0x000fc600078008ff */
[----:B------:R-:W-:-:S05]  /*6c50*/  IMAD R3, R0, c[0x0][0x334], R3 ;  /* 0x0000cd0000037a24 */ /* 0x000fca00078e0203 */
[----:B------:R-:W-:-:S04]  /*6c60*/  IADD3 R3, R5, R3, RZ ;  /* 0x0000000305037210 */ /* 0x000fc80007ffe0ff */
[----:B------:R-:W-:-:S05]  /*6c70*/  LEA.HI.X R3, R4, c[0x0][0x31c], R3, 0x1, P0 ;  /* 0x0000c70004037a11 */ /* 0x000fca00000f0c03 */
[----:B------:R-:W-:Y:S01]  /*6c80*/  STG.E.128 [R2.64], RZ ;  /* 0x000000ff02007986 */ /* 0x000fe2000c101d0c */
[----:B------:R-:W-:Y:S05]  /*6c90*/  EXIT ;  /* 0x000000000000794d */ /* 0x000fea0003800000 */
.L_x_637:
        /* <DEDUP_REMOVED lines=14> */
.L_x_5626:


//--------------------- .text._ZN7cutlass13device_kernelIN5flash19enable_sm80_to_sm89INS1_16FlashAttnBwdSm80INS1_25CollectiveMainloopBwdSm80ILi2ELi2EN4cute5tupleIJNS5_1CILi64EEENS7_ILi128EEES8_EEENS_6half_tEfNS_4arch4Sm80ELb1ELb0ELb1ELb0ELb1ELb0ELb0ELb0ELi2ELi2ELi4ELi2ELb1EEENS1_21CollectiveEpilogueBwdISA_SB_SD_Li256ELb0ELb0ELi2EEENS1_25SingleTileBwdLPTSchedulerILb0ELi128ELb1EEEEEEEEEvNT_6ParamsE --------------------------
	.section	.text._ZN7cutlass13device_kernelIN5flash19enable_sm80_to_sm89INS1_16FlashAttnBwdSm80INS1_25CollectiveMainloopBwdSm80ILi2ELi2EN4cute5tupleIJNS5_1CILi64EEENS7_ILi128EEES8_EEENS_6half_tEfNS_4arch4Sm80ELb1ELb0ELb1ELb0ELb1ELb0ELb0ELb0ELi2ELi2ELi4ELi2ELb1EEENS1_21CollectiveEpilogueBwdISA_SB_SD_Li256ELb0ELb0ELi2EEENS1_25SingleTileBwdLPTSchedulerILb0ELi128ELb1EEEEEEEEEvNT_6ParamsE,"ax",@progbits
	.sectioninfo	@"SHI_REGISTERS=255"
	.align	128
.text._ZN7cutlass13device_kernelIN5flash19enable_sm80_to_sm89INS1_16FlashAttnBwdSm80INS1_25CollectiveMainloopBwdSm80ILi2ELi2EN4cute5tupleIJNS5_1CILi64EEENS7_ILi128EEES8_EEENS_6half_tEfNS_4arch4Sm80ELb1ELb0ELb1ELb0ELb1ELb0ELb0ELb0ELi2ELi2ELi4ELi2ELb1EEENS1_21CollectiveEpilogueBwdISA_SB_SD_Li256ELb0ELb0ELi2EEENS1_25SingleTileBwdLPTSchedulerILb0ELi128ELb1EEEEEEEEEvNT_6ParamsE:
        .type           _ZN7cutlass13device_kernelIN5flash19enable_sm80_to_sm89INS1_16FlashAttnBwdSm80INS1_25CollectiveMainloopBwdSm80ILi2ELi2EN4cute5tupleIJNS5_1CILi64EEENS7_ILi128EEES8_EEENS_6half_tEfNS_4arch4Sm80ELb1ELb0ELb1ELb0ELb1ELb0ELb0ELb0ELi2ELi2ELi4ELi2ELb1EEENS1_21CollectiveEpilogueBwdISA_SB_SD_Li256ELb0ELb0ELi2EEENS1_25SingleTileBwdLPTSchedulerILb0ELi128ELb1EEEEEEEEEvNT_6ParamsE,@function
        .size           _ZN7cutlass13device_kernelIN5flash19enable_sm80_to_sm89INS1_16FlashAttnBwdSm80INS1_25CollectiveMainloopBwdSm80ILi2ELi2EN4cute5tupleIJNS5_1CILi64EEENS7_ILi128EEES8_EEENS_6half_tEfNS_4arch4Sm80ELb1ELb0ELb1ELb0ELb1ELb0ELb0ELb0ELi2ELi2ELi4ELi2ELb1EEENS1_21CollectiveEpilogueBwdISA_SB_SD_Li256ELb0ELb0ELi2EEENS1_25SingleTileBwdLPTSchedulerILb0ELi128ELb1EEEEEEEEEvNT_6ParamsE,(.L_x_5627 - _ZN7cutlass13device_kernelIN5flash19enable_sm80_to_sm89INS1_16FlashAttnBwdSm80INS1_25CollectiveMainloopBwdSm80ILi2ELi2EN4cute5tupleIJNS5_1CILi64EEENS7_ILi128EEES8_EEENS_6half_tEfNS_4arch4Sm80ELb1ELb0ELb1ELb0ELb1ELb0ELb0ELb0ELi2ELi2ELi4ELi2ELb1EEENS1_21CollectiveEpilogueBwdISA_SB_SD_Li256ELb0ELb0ELi2EEENS1_25SingleTileBwdLPTSchedulerILb0ELi128ELb1EEEEEEEEEvNT_6ParamsE)
        .other          _ZN7cutlass13device_kernelIN5flash19enable_sm80_to_sm89INS1_16FlashAttnBwdSm80INS1_25CollectiveMainloopBwdSm80ILi2ELi2EN4cute5tupleIJNS5_1CILi64EEENS7_ILi128EEES8_EEENS_6half_tEfNS_4arch4Sm80ELb1ELb0ELb1ELb0ELb1ELb0ELb0ELb0ELi2ELi2ELi4ELi2ELb1EEENS1_21CollectiveEpilogueBwdISA_SB_SD_Li256ELb0ELb0ELi2EEENS1_25SingleTileBwdLPTSchedulerILb0ELi128ELb1EEEEEEEEEvNT_6ParamsE,@"STO_CUDA_ENTRY STV_DEFAULT"
_ZN7cutlass13device_kernelIN5flash19enable_sm80_to_sm89INS1_16FlashAttnBwdSm80INS1_25CollectiveMainloopBwdSm80ILi2ELi2EN4cute5tupleIJNS5_1CILi64EEENS7_ILi128EEES8_EEENS_6half_tEfNS_4arch4Sm80ELb1ELb0ELb1ELb0ELb1ELb0ELb0ELb0ELi2ELi2ELi4ELi2ELb1EEENS1_21CollectiveEpilogueBwdISA_SB_SD_Li256ELb0ELb0ELi2EEENS1_25SingleTileBwdLPTSchedulerILb0ELi128ELb1EEEEEEEEEvNT_6ParamsE:
        /* <DEDUP_REMOVED lines=16> */
[----:B------:R-:W-:-:S04]  /*0100*/  MOV R0, c[0x0][0x3c4] ;  /* 0x0000f10000007a02 */ /* 0x000fc80000000f00 */
[----:B------:R-:W-:Y:S02]  /*0110*/  ISETP.NE.AND P0, PT, R0, 0x1, PT ;  /* 0x000000010000780c */ /* 0x000fe40003f05270 */
[----:B------:R-:W-:-:S11]  /*0120*/  MOV R0, R2 ;  /* 0x0000000200007202 */ /* 0x000fd60000000f00 */
[----:B------:R-:W-:-:S05]  /*0130*/  @P0 IMAD.HI.U32 R3, R2, c[0x0][0x3c8], RZ ;  /* 0x0000f20002030a27 */ /* 0x000fca00078e00ff */
[----:B------:R-:W-:-:S05]  /*0140*/  @P0 SHF.R.U32.HI R0, RZ, c[0x0][0x3cc], R3 ;  /* 0x0000f300ff000a19 */ /* 0x000fca0000011603 */
[----:B------:R-:W-:Y:S01]  /*0150*/  IMAD R5, R0, c[0x0][0x3c4], RZ ;  /* 0x0000f10000057a24 */ /* 0x000fe200078e02ff */
[----:B------:R-:W-:Y:S05]  /*0160*/  BRA `(.L_x_640) ;  /* 0x0000006000007947 */ /* 0x000fea0003800000 */
.L_x_639:
[----:B------:R-:W-:-:S04]  /*0170*/  MOV R0, c[0x0][0x3ac] ;  /* 0x0000eb0000007a02 */ /* 0x000fc80000000f00 */
[----:B------:R-:W-:Y:S02]  /*0180*/  ISETP.NE.AND P0, PT, R0, 0x1, PT ;  /* 0x000000010000780c */ /* 0x000fe40003f05270 */
[----:B------:R-:W-:-:S11]  /*0190*/  MOV R0, R2 ;  /* 0x0000000200007202 */ /* 0x000fd60000000f00 */
[----:B------:R-:W-:-:S05]  /*01a0*/  @P0 IMAD.HI.U32 R3, R2, c[0x0][0x3b0], RZ ;  /* 0x0000ec0002030a27 */ /* 0x000fca00078e00ff */
[----:B------:R-:W-:-:S05]  /*01b0*/  @P0 SHF.R.U32.HI R0, RZ, c[0x0][0x3b4], R3 ;  /* 0x0000ed00ff000a19 */ /* 0x000fca0000011603 */
[----:B------:R-:W-:Y:S02]  /*01c0*/  IMAD R5, R0, c[0x0][0x3ac], RZ ;  /* 0x0000eb0000057a24 */ /* 0x000fe400078e02ff */
.L_x_640:
[----:B------:R-:W-:Y:S01]  /*01d0*/  IMAD.MOV.U32 R3, RZ, RZ, c[0x0][0x3a0] ;  /* 0x0000e800ff037624 */ /* 0x000fe200078e00ff */
[----:B------:R-:W-:Y:S01]  /*01e0*/  LOP3.LUT R0, RZ, R0, RZ, 0x33, !PT ;  /* 0x00000000ff007212 */ /* 0x000fe200078e33ff */
[----:B------:R-:W-:-:S03]  /*01f0*/  IMAD.IADD R5, R2, 0x1, -R5 ;  /* 0x0000000102057824 */ /* 0x000fc600078e0a05 */
[----:B------:R-:W-:Y:S01]  /*0200*/  ISETP.NE.AND P0, PT, R3, 0x1, PT ;  /* 0x000000010300780c */ /* 0x000fe20003f05270 */
[----:B------:R-:W-:Y:S01]  /*0210*/  IMAD R4, R4, c[0x0][0x3ac], R5 ;  /* 0x0000eb0004047a24 */ /* 0x000fe200078e0205 */
[----:B------:R-:W-:-:S04]  /*0220*/  IADD3 R185, R0, c[0x0][0x394], RZ ;  /* 0x0000e50000b97a10 */ /* 0x000fc80007ffe0ff */
[----:B------:R-:W-:-:S07]  /*0230*/  MOV R187, R4 ;  /* 0x0000000400bb7202 */ /* 0x000fce0000000f00 */
[----:B------:R-:W-:-:S05]  /*0240*/  @P0 IMAD.HI.U32 R2, R4, c[0x0][0x3a4], RZ ;  /* 0x0000e90004020a27 */ /* 0x000fca00078e00ff */
[----:B------:R-:W-:-:S04]  /*0250*/  @P0 SHF.R.U32.HI R187, RZ, c[0x0][0x3a8], R2 ;  /* 0x0000ea00ffbb0a19 */ /* 0x000fc80000011602 */
[----:B------:R-:W-:-:S05]  /*0260*/  IADD3 R3, -R187, RZ, RZ ;  /* 0x000000ffbb037210 */ /* 0x000fca0007ffe1ff */
[----:B------:R-:W-:Y:S01]  /*0270*/  IMAD R186, R3, c[0x0][0x3a0], R4 ;  /* 0x0000e80003ba7a24 */ /* 0x000fe200078e0204 */
[----:B------:R-:W-:Y:S05]  /*0280*/  BRA `(.L_x_641) ;  /* 0x0000021000007947 */ /* 0x000fea0003800000 */
.L_x_638:
        /* <DEDUP_REMOVED lines=16> */
.L_x_642:
[----:B------:R-:W-:-:S04]  /*0390*/  MOV R0, c[0x0][0x3ac] ;  /* 0x0000eb0000007a02 */ /* 0x000fc80000000f00 */
[----:B------:R-:W-:Y:S02]  /*03a0*/  ISETP.NE.AND P0, PT, R0, 0x1, PT ;  /* 0x000000010000780c */ /* 0x000fe40003f05270 */
[----:B------:R-:W-:-:S11]  /*03b0*/  MOV R0, R3 ;  /* 0x0000000300007202 */ /* 0x000fd60000000f00 */
[----:B------:R-:W-:-:S05]  /*03c0*/  @P0 IMAD.HI.U32 R2, R3, c[0x0][0x3b0], RZ ;  /* 0x0000ec0003020a27 */ /* 0x000fca00078e00ff */
[----:B------:R-:W-:-:S05]  /*03d0*/  @P0 SHF.R.U32.HI R0, RZ, c[0x0][0x3b4], R2 ;  /* 0x0000ed00ff000a19 */ /* 0x000fca0000011602 */
[----:B------:R-:W-:Y:S02]  /*03e0*/  IMAD R4, R0, c[0x0][0x3ac], RZ ;  /* 0x0000eb0000047a24 */ /* 0x000fe400078e02ff */
.L_x_643:
        /* <DEDUP_REMOVED lines=10> */
[----:B------:R-:W-:Y:S02]  /*0490*/  IMAD R186, R186, c[0x0][0x3a0], R5 ;  /* 0x0000e800baba7a24 */ /* 0x000fe400078e0205 */
.L_x_641:
        /* <DEDUP_REMOVED lines=58> */
[-C--:B------:R-:W-:Y:S01]  /*0840*/  LEA.HI R16, R177, R190.reuse, RZ, 0x3 ;  /* 0x000000beb1107211 */ /* 0x080fe200078f18ff */
[----:B------:R-:W-:Y:S01]  /*0850*/  IMAD R12, R10, c[0x0][0x1e8], RZ ;  /* 0x00007a000a0c7a24 */ /* 0x000fe200078e02ff */
[----:B------:R-:W-:Y:S01]  /*0860*/  IADD3 R209, -R209, c[0x0][0x198], RZ ;  /* 0x00006600d1d17a10 */ /* 0x000fe20007ffe1ff */
[----:B------:R-:W-:Y:S01]  /*0870*/  USHF.L.U64.HI UR5, UR4, UR8, UR5 ;  /* 0x0000000804057299 */ /* 0x000fe20008010205 */
[----:B------:R-:W-:Y:S01]  /*0880*/  LOP3.LUT R19, R16, 0xfffffff8, RZ, 0xc0, !PT ;  /* 0xfffffff810137812 */ /* 0x000fe200078ec0ff */
[----:B------:R-:W-:Y:S01]  /*0890*/  IMAD R12, R187, c[0x0][0x1ec], R12 ;  /* 0x00007b00bb0c7a24 */ /* 0x000fe200078e020c */
[----:B------:R-:W-:Y:S01]  /*08a0*/  SHF.R.S32.HI R194, RZ, 0x3, R16 ;  /* 0x00000003ffc27819 */ /* 0x000fe20000011410 */
[----:B------:R-:W-:Y:S01]  /*08b0*/  USHF.L.U32 UR4, UR4, 0x6, URZ ;  /* 0x0000000604047899 */ /* 0x000fe2000800063f */
[----:B------:R-:W-:Y:S01]  /*08c0*/  LEA.HI R6, R177, R190, RZ, 0x6 ;  /* 0x000000beb1067211 */ /* 0x000fe200078f30ff */
[----:B------:R-:W-:Y:S01]  /*08d0*/  IMAD.IADD R19, R190, 0x1, -R19 ;  /* 0x00000001be137824 */ /* 0x000fe200078e0a13 */
[----:B------:R-:W-:Y:S01]  /*08e0*/  SHF.R.S32.HI R195, RZ, 0x1f, R194 ;  /* 0x0000001fffc37819 */ /* 0x000fe200000114c2 */
[----:B------:R-:W-:Y:S01]  /*08f0*/  @P0 IMAD.HI.U32 R0, R186, c[0x0][0x24c], RZ ;  /* 0x00009300ba000a27 */ /* 0x000fe200078e00ff */
[----:B------:R-:W-:Y:S01]  /*0900*/  SHF.R.S32.HI R6, RZ, 0x6, R6 ;  /* 0x00000006ff067819 */ /* 0x000fe20000011406 */
[----:B------:R-:W-:Y:S01]  /*0910*/  ULDC.64 UR6, c[0x0][0x208] ;  /* 0x0000820000067ab9 */ /* 0x000fe20000000a00 */
[----:B------:R-:W-:Y:S01]  /*0920*/  SHF.R.S32.HI R15, RZ, 0x1f, R186 ;  /* 0x0000001fff0f7819 */ /* 0x000fe200000114ba */
[----:B------:R-:W-:Y:S01]  /*0930*/  IMAD.SHL.U32 R28, R19, 0x8, RZ ;  /* 0x00000008131c7824 */ /* 0x000fe200078e00ff */
[----:B------:R-:W-:Y:S01]  /*0940*/  @P0 SHF.R.U32.HI R3, RZ, c[0x0][0x250], R0 ;  /* 0x00009400ff030a19 */ /* 0x000fe20000011600 */
[----:B------:R-:W-:Y:S01]  /*0950*/  IMAD.WIDE R22, R185, 0x80, R194 ;  /* 0x00000080b9167825 */ /* 0x000fe200078e02c2 */
[----:B------:R-:W-:-:S02]  /*0960*/  USHF.L.U64.HI UR9, UR6, UR8, UR7 ;  /* 0x0000000806097299 */ /* 0x000fc40008010207 */
[----:B------:R-:W-:Y:S01]  /*0970*/  SHF.R.S32.HI R2, RZ, 0x1f, R3 ;  /* 0x0000001fff027819 */ /* 0x000fe20000011403 */
[----:B------:R-:W-:Y:S01]  /*0980*/  IMAD R7, R23, c[0x0][0x1d8], RZ ;  /* 0x0000760017077a24 */ /* 0x000fe200078e02ff */
[----:B------:R-:W-:Y:S01]  /*0990*/  SHF.R.S32.HI R29, RZ, 0x1f, R28 ;  /* 0x0000001fff1d7819 */ /* 0x000fe2000001141c */
[----:B------:R-:W-:Y:S01]  /*09a0*/  IMAD.IADD R8, R209, 0x1, -R194 ;  /* 0x00000001d1087824 */ /* 0x000fe200078e0ac2 */
[----:B------:R-:W-:Y:S01]  /*09b0*/  USHF.L.U32 UR10, UR6, 0x6, URZ ;  /* 0x00000006060a7899 */ /* 0x000fe2000800063f */
[----:B------:R-:W-:Y:S02]  /*09c0*/  IMAD R0, R2, c[0x0][0x1e0], RZ ;  /* 0x0000780002007a24 */ /* 0x000fe400078e02ff */
[C---:B------:R-:W-:Y:S01]  /*09d0*/  IMAD.WIDE.U32 R4, R3.reuse, c[0x0][0x1e0], R28 ;  /* 0x0000780003047a25 */ /* 0x040fe200078e001c */
[C---:B------:R-:W-:Y:S02]  /*09e0*/  ISETP.GE.AND P1, PT, R8.reuse, 0x1, PT ;  /* 0x000000010800780c */ /* 0x040fe40003f26270 */
[----:B------:R-:W-:Y:S01]  /*09f0*/  ISETP.GE.AND P6, PT, R8, 0x21, PT ;  /* 0x000000210800780c */ /* 0x000fe20003fc6270 */
[----:B------:R-:W-:Y:S01]  /*0a00*/  IMAD R0, R3, c[0x0][0x1e4], R0 ;  /* 0x0000790003007a24 */ /* 0x000fe200078e0200 */
[----:B------:R-:W-:Y:S01]  /*0a10*/  ISETP.GE.OR P2, PT, R28, c[0x0][0x1cc], !P1 ;  /* 0x000073001c007a0c */ /* 0x000fe20004f46670 */
[----:B------:R-:W-:Y:S01]  /*0a20*/  IMAD.SHL.U32 R14, R6, 0x200, RZ ;  /* 0x00000200060e7824 */ /* 0x000fe200078e00ff */
[----:B------:R-:W-:Y:S01]  /*0a30*/  ISETP.GE.OR P4, PT, R28, c[0x0][0x1cc], !P6 ;  /* 0x000073001c007a0c */ /* 0x000fe20007786670 */
[----:B------:R-:W-:Y:S01]  /*0a40*/  IMAD.IADD R5, R5, 0x1, R0 ;  /* 0x0000000105057824 */ /* 0x000fe200078e0200 */
[----:B------:R-:W-:Y:S01]  /*0a50*/  ISETP.GE.AND P5, PT, R8, 0x41, PT ;  /* 0x000000410800780c */ /* 0x000fe20003fa6270 */
[----:B------:R-:W-:Y:S01]  /*0a60*/  IMAD R0, R22, c[0x0][0x1dc], R7 ;  /* 0x0000770016007a24 */ /* 0x000fe200078e0207 */
[C---:B------:R-:W-:Y:S01]  /*0a70*/  ISETP.GE.OR P1, PT, R28.reuse, c[0x0][0x19c], !P1 ;  /* 0x000067001c007a0c */ /* 0x040fe20004f26670 */
[----:B------:R-:W-:Y:S01]  /*0a80*/  IMAD.WIDE.U32 R4, R187, c[0x0][0x1e8], R4 ;  /* 0x00007a00bb047a25 */ /* 0x000fe200078e0004 */
[----:B------:R-:W-:-:S02]  /*0a90*/  ISETP.GE.OR P3, PT, R28, c[0x0][0x1cc], !P5 ;  /* 0x000073001c007a0c */ /* 0x000fc40006f66670 */
[C---:B------:R-:W-:Y:S01]  /*0aa0*/  ISETP.GE.OR P6, PT, R28.reuse, c[0x0][0x19c], !P6 ;  /* 0x000067001c007a0c */ /* 0x040fe200077c6670 */
[----:B------:R-:W-:Y:S01]  /*0ab0*/  IMAD.IADD R13, R5, 0x1, R12 ;  /* 0x00000001050d7824 */ /* 0x000fe200078e020c */
[----:B------:R-:W-:Y:S01]  /*0ac0*/  ISETP.GE.OR P5, PT, R28, c[0x0][0x19c], !P5 ;  /* 0x000067001c007a0c */ /* 0x000fe20006fa6670 */
[----:B------:R-:W-:Y:S02]  /*0ad0*/  IMAD.SHL.U32 R5, R194, 0x40, RZ ;  /* 0x00000040c2057824 */ /* 0x000fe400078e00ff */
[----:B------:R-:W-:Y:S02]  /*0ae0*/  IMAD.MOV.U32 R12, RZ, RZ, R4 ;  /* 0x000000ffff0c7224 */ /* 0x000fe400078e0004 */
[----:B------:R-:W-:Y:S01]  /*0af0*/  IMAD R2, R2, c[0x0][0x1b0], RZ ;  /* 0x00006c0002027a24 */ /* 0x000fe200078e02ff */
[----:B------:R-:W-:Y:S01]  /*0b00*/  LOP3.LUT R5, R5, 0x1c0, RZ, 0xc0, !PT ;  /* 0x000001c005057812 */ /* 0x000fe200078ec0ff */
[----:B------:R-:W-:-:S03]  /*0b10*/  IMAD.WIDE.U32 R12, R22, c[0x0][0x1d8], R12 ;  /* 0x00007600160c7a25 */ /* 0x000fc600078e000c */
[----:B------:R-:W-:Y:S01]  /*0b20*/  LOP3.LUT R4, R5, 0x38, R28, 0xf8, !PT ;  /* 0x0000003805047812 */ /* 0x000fe200078ef81c */
[----:B------:R-:W-:Y:S01]  /*0b30*/  IMAD.IADD R0, R13, 0x1, R0 ;  /* 0x000000010d007824 */ /* 0x000fe200078e0200 */
[----:B------:R-:W-:Y:S01]  /*0b40*/  SHF.R.U32.HI R5, RZ, 0x3, R5 ;  /* 0x00000003ff057819 */ /* 0x000fe20000011605 */
[C---:B------:R-:W-:Y:S01]  /*0b50*/  IMAD R2, R3.reuse, c[0x0][0x1b4], R2 ;  /* 0x00006d0003027a24 */ /* 0x040fe200078e0202 */
[----:B------:R-:W-:Y:S01]  /*0b60*/  LEA R20, P0, R12, c[0x0][0x1c0], 0x1 ;  /* 0x000070000c147a11 */ /* 0x000fe200078008ff */
[----:B------:R-:W-:Y:S01]  /*0b70*/  IMAD.WIDE.U32 R32, R3, c[0x0][0x1b0], R28 ;  /* 0x00006c0003207a25 */ /* 0x000fe200078e001c */
[----:B------:R-:W-:Y:S02]  /*0b80*/  LOP3.LUT R4, R14, R4, R5, 0xf6, !PT ;  /* 0x000000040e047212 */ /* 0x000fe400078ef605 */
[----:B------:R-:W-:Y:S01]  /*0b90*/  LEA.HI.X R21, R12, c[0x0][0x1c4], R0, 0x1, P0 ;  /* 0x000071000c157a11 */ /* 0x000fe200000f0c00 */
[----:B------:R-:W-:Y:S01]  /*0ba0*/  IMAD.WIDE.U32 R30, R186, c[0x0][0x180], R28 ;  /* 0x00006000ba1e7a25 */ /* 0x000fe200078e001c */
[----:B------:R-:W-:-:S02]  /*0bb0*/  LEA.HI R12, R177, R190, RZ, 0x2 ;  /* 0x000000beb10c7211 */ /* 0x000fc400078f10ff */
[----:B------:R-:W-:Y:S01]  /*0bc0*/  IADD3 R26, P0, R20, UR4, RZ ;  /* 0x00000004141a7c10 */ /* 0x000fe2000ff1e0ff */
[----:B------:R-:W-:Y:S01]  /*0bd0*/  IMAD.SHL.U32 R7, R4, 0x2, RZ ;  /* 0x0000000204077824 */ /* 0x000fe200078e00ff */
[--C-:B------:R-:W-:Y:S01]  /*0be0*/  SHF.R.S32.HI R5, RZ, 0x2, R12.reuse ;  /* 0x00000002ff057819 */ /* 0x100fe2000001140c */
[----:B------:R-:W-:Y:S01]  /*0bf0*/  IMAD.SHL.U32 R196, R190, 0x4, RZ ;  /* 0x00000004bec47824 */ /* 0x000fe200078e00ff */
[----:B------:R-:W-:Y:S01]  /*0c00*/  SHF.R.S32.HI R4, RZ, 0x1f, R12 ;  /* 0x0000001fff047819 */ /* 0x000fe2000001140c */
[----:B------:R-:W-:Y:S01]  /*0c10*/  IMAD R188, R10, c[0x0][0x188], RZ ;  /* 0x000062000abc7a24 */ /* 0x000fe200078e02ff */
[----:B------:R-:W-:Y:S01]  /*0c20*/  IADD3.X R27, R21, UR5, RZ, P0, !PT ;  /* 0x00000005151b7c10 */ /* 0x000fe200087fe4ff */
[----:B------:R-:W-:Y:S01]  /*0c30*/  @!PT LDS RZ, [RZ] ;  /* 0x00000000fffff984 */ /* 0x000fe20000000800 */
[----:B------:R-:W-:Y:S01]  /*0c40*/  @!PT LDS RZ, [RZ] ;  /* 0x00000000fffff984 */ /* 0x000fe20000000800 */
[----:B------:R-:W-:Y:S01]  /*0c50*/  @!PT LDS RZ, [RZ] ;  /* 0x00000000fffff984 */ /* 0x000fe20000000800 */
[----:B------:R1:W-:Y:S01]  /*0c60*/  LDGSTS.E.BYPASS.LTC128B.128 [R7+0x4080], [R20.64], !P2 ;  /* 0x0408000014077fae */ /* 0x0003e2000d101d4c */
[----:B------:R-:W-:Y:S01]  /*0c70*/  IADD3 R24, P0, R26, UR4, RZ ;  /* 0x000000041a187c10 */ /* 0x000fe2000ff1e0ff */
[----:B------:R-:W-:Y:S01]  /*0c80*/  IMAD R188, R187, c[0x0][0x18c], R188 ;  /* 0x00006300bbbc7a24 */ /* 0x000fe200078e02bc */
[----:B------:R-:W-:Y:S01]  /*0c90*/  LEA.HI R0, R177, R190, RZ, 0x4 ;  /* 0x000000beb1007211 */ /* 0x000fe200078f20ff */
[----:B------:R2:W-:Y:S01]  /*0ca0*/  LDGSTS.E.BYPASS.LTC128B.128 [R7+0x5080], [R26.64], !P4 ;  /* 0x050800001a077fae */ /* 0x0005e2000e101d4c */
[----:B------:R-:W-:Y:S01]  /*0cb0*/  LEA.HI R4, R4, R5, RZ, 0x3 ;  /* 0x0000000504047211 */ /* 0x000fe200078f18ff */
[----:B------:R-:W-:Y:S01]  /*0cc0*/  IMAD R3, R15, c[0x0][0x270], RZ ;  /* 0x00009c000f037a24 */ /* 0x000fe200078e02ff */
[----:B------:R-:W-:Y:S01]  /*0cd0*/  IADD3.X R25, R27, UR5, RZ, P0, !PT ;  /* 0x000000051b197c10 */ /* 0x000fe200087fe4ff */
[----:B------:R-:W-:Y:S01]  /*0ce0*/  IMAD R183, R195, c[0x0][0x178], RZ ;  /* 0x00005e00c3b77a24 */ /* 0x000fe200078e02ff */
[----:B------:R-:W-:Y:S01]  /*0cf0*/  SHF.R.S32.HI R9, RZ, 0x4, R0 ;  /* 0x00000004ff097819 */ /* 0x000fe20000011400 */
[----:B------:R-:W-:Y:S01]  /*0d00*/  IMAD R212, R186, c[0x0][0x274], R3 ;  /* 0x00009d00bad47a24 */ /* 0x000fe200078e0203 */
[----:B------:R-:W-:Y:S01]  /*0d10*/  LOP3.LUT R4, R4, 0xfffffff8, RZ, 0xc0, !PT ;  /* 0xfffffff804047812 */ /* 0x000fe200078ec0ff */
[----:B------:R3:W-:Y:S01]  /*0d20*/  LDGSTS.E.BYPASS.LTC128B.128 [R7+0x6080], [R24.64], !P3 ;  /* 0x0608000018077fae */ /* 0x0007e2000d901d4c */
[----:B------:R-:W-:Y:S01]  /*0d30*/  ISETP.GE.AND P2, PT, R8, 0x61, PT ;  /* 0x000000610800780c */ /* 0x000fe20003f46270 */
[----:B------:R-:W-:Y:S01]  /*0d40*/  IMAD R183, R194, c[0x0][0x17c], R183 ;  /* 0x00005f00c2b77a24 */ /* 0x000fe200078e02b7 */
[----:B------:R-:W-:Y:S01]  /*0d50*/  LEA.HI R11, R0, R9, RZ, 0x1 ;  /* 0x00000009000b7211 */ /* 0x000fe200078f08ff */
[----:B------:R-:W-:Y:S01]  /*0d60*/  IMAD.IADD R4, R5, 0x1, -R4 ;  /* 0x0000000105047824 */ /* 0x000fe200078e0a04 */
[----:B------:R-:W-:Y:S01]  /*0d70*/  ISETP.GE.OR P0, PT, R28, c[0x0][0x1cc], !P2 ;  /* 0x000073001c007a0c */ /* 0x000fe20005706670 */
[----:B------:R-:W-:Y:S01]  /*0d80*/  IMAD R5, R15, c[0x0][0x180], RZ ;  /* 0x000060000f057a24 */ /* 0x000fe200078e02ff */
[----:B------:R-:W-:Y:S01]  /*0d90*/  LOP3.LUT R11, R11, 0xfffffffe, RZ, 0xc0, !PT ;  /* 0xfffffffe0b0b7812 */ /* 0x000fe200078ec0ff */
[----:B------:R-:W-:Y:S01]  /*0da0*/  IMAD.MOV.U32 R179, RZ, RZ, 0x40 ;  /* 0x00000040ffb37424 */ /* 0x000fe200078e00ff */
[----:B------:R-:W-:Y:S01]  /*0db0*/  IADD3 R8, P3, R24, UR4, RZ ;  /* 0x0000000418087c10 */ /* 0x000fe2000ff7e0ff */
[----:B------:R-:W-:Y:S01]  /*0dc0*/  IMAD.SHL.U32 R17, R184, 0x40, RZ ;  /* 0x00000040b8117824 */ /* 0x000fe200078e00ff */
[----:B------:R-:W-:Y:S01]  /*0dd0*/  SHF.R.S32.HI R197, RZ, 0x1f, R196 ;  /* 0x0000001fffc57819 */ /* 0x000fe200000114c4 */
[----:B------:R-:W-:Y:S01]  /*0de0*/  IMAD.IADD R11, R9, 0x1, -R11 ;  /* 0x00000001090b7824 */ /* 0x000fe200078e0a0b */
[----:B------:R-:W-:Y:S01]  /*0df0*/  IADD3.X R9, R25, UR5, RZ, P3, !PT ;  /* 0x0000000519097c10 */ /* 0x000fe20009ffe4ff */
[----:B------:R-:W-:Y:S01]  /*0e00*/  ULDC.64 UR4, c[0x0][0x1a8] ;  /* 0x00006a0000047ab9 */ /* 0x000fe20000000a00 */
[----:B-1----:R-:W-:Y:S01]  /*0e10*/  IMAD R20, R186, c[0x0][0x184], R5 ;  /* 0x00006100ba147a24 */ /* 0x002fe200078e0205 */
[----:B------:R-:W-:Y:S01]  /*0e20*/  USHF.L.U64.HI UR5, UR4, UR8, UR5 ;  /* 0x0000000804057299 */ /* 0x000fe20008010205 */
[----:B------:R-:W-:Y:S01]  /*0e30*/  IMAD R5, R15, c[0x0][0x210], RZ ;  /* 0x000084000f057a24 */ /* 0x000fe200078e02ff */
[----:B------:R1:W-:Y:S01]  /*0e40*/  LDGSTS.E.BYPASS.LTC128B.128 [R7+0x7080], [R8.64], !P0 ;  /* 0x0708000008077fae */ /* 0x0003e2000c101d4c */
[----:B--2---:R-:W-:Y:S01]  /*0e50*/  IMAD.IADD R27, R33, 0x1, R2 ;  /* 0x00000001211b7824 */ /* 0x004fe200078e0202 */
[----:B------:R-:W-:Y:S01]  /*0e60*/  USHF.L.U32 UR4, UR4, 0x6, URZ ;  /* 0x0000000604047899 */ /* 0x000fe2000800063f */
[----:B------:R-:W-:Y:S01]  /*0e70*/  IMAD R2, R10, c[0x0][0x1b8], RZ ;  /* 0x00006e000a027a24 */ /* 0x000fe200078e02ff */
[----:B------:R-:W0:Y:S01]  /*0e80*/  LDGDEPBAR ;  /* 0x00000000000079af */ /* 0x000e220000000000 */
[----:B------:R-:W-:Y:S01]  /*0e90*/  IMAD.MOV.U32 R26, RZ, RZ, R32 ;  /* 0x000000ffff1a7224 */ /* 0x000fe200078e0020 */
[C---:B------:R-:W-:Y:S01]  /*0ea0*/  ISETP.GE.OR P2, PT, R28.reuse, c[0x0][0x19c], !P2 ;  /* 0x000067001c007a0c */ /* 0x040fe20005746670 */
[C---:B------:R-:W-:Y:S01]  /*0eb0*/  IMAD R2, R187.reuse, c[0x0][0x1bc], R2 ;  /* 0x00006f00bb027a24 */ /* 0x040fe200078e0202 */
[C---:B------:R-:W-:Y:S01]  /*0ec0*/  ISETP.GE.AND P4, PT, R28.reuse, c[0x0][0x16c], PT ;  /* 0x00005b001c007a0c */ /* 0x040fe20003f86270 */
[----:B------:R-:W-:Y:S01]  /*0ed0*/  IMAD.WIDE.U32 R26, R187, c[0x0][0x1b8], R26 ;  /* 0x00006e00bb1a7a25 */ /* 0x000fe200078e001a */
[----:B------:R-:W-:-:S02]  /*0ee0*/  ISETP.GE.AND P3, PT, R28, c[0x0][0x1fc], PT ;  /* 0x00007f001c007a0c */ /* 0x000fc40003f66270 */
[----:B------:R-:W-:Y:S01]  /*0ef0*/  SHF.R.S32.HI R3, RZ, 0x1f, R184 ;  /* 0x0000001fff037819 */ /* 0x000fe200000114b8 */
[----:B------:R-:W-:Y:S01]  /*0f00*/  IMAD.IADD R27, R27, 0x1, R2 ;  /* 0x000000011b1b7824 */ /* 0x000fe200078e0202 */
[----:B------:R-:W-:Y:S01]  /*0f10*/  IADD3 R203, R7, 0x4080, RZ ;  /* 0x0000408007cb7810 */ /* 0x000fe20007ffe0ff */
[----:B------:R-:W-:Y:S01]  /*0f20*/  IMAD R2, R23, c[0x0][0x1a8], RZ ;  /* 0x00006a0017027a24 */ /* 0x000fe200078e02ff */
[----:B------:R-:W-:Y:S01]  /*0f30*/  IADD3 R202, R7, 0x8080, RZ ;  /* 0x0000808007ca7810 */ /* 0x000fe20007ffe0ff */
[----:B------:R-:W-:Y:S02]  /*0f40*/  IMAD.IADD R21, R31, 0x1, R20 ;  /* 0x000000011f157824 */ /* 0x000fe400078e0214 */
[C---:B------:R-:W-:Y:S02]  /*0f50*/  IMAD R2, R22.reuse, c[0x0][0x1ac], R2 ;  /* 0x00006b0016027a24 */ /* 0x040fe400078e0202 */
[----:B------:R-:W-:Y:S02]  /*0f60*/  IMAD.MOV.U32 R20, RZ, RZ, R30 ;  /* 0x000000ffff147224 */ /* 0x000fe400078e001e */
[----:B------:R-:W-:-:S04]  /*0f70*/  IMAD.WIDE.U32 R22, R22, c[0x0][0x1a8], R26 ;  /* 0x00006a0016167a25 */ /* 0x000fc800078e001a */
[----:B------:R-:W-:Y:S01]  /*0f80*/  IMAD.WIDE.U32 R26, R187, c[0x0][0x188], R20 ;  /* 0x00006200bb1a7a25 */ /* 0x000fe200078e0014 */
[----:B------:R-:W-:-:S03]  /*0f90*/  LEA R20, P0, R22, c[0x0][0x190], 0x1 ;  /* 0x0000640016147a11 */ /* 0x000fc600078008ff */
[----:B------:R-:W-:Y:S02]  /*0fa0*/  IMAD.IADD R2, R23, 0x1, R2 ;  /* 0x0000000117027824 */ /* 0x000fe400078e0202 */
[----:B------:R-:W-:Y:S02]  /*0fb0*/  IMAD.IADD R189, R27, 0x1, R188 ;  /* 0x000000011bbd7824 */ /* 0x000fe400078e02bc */
[----:B---3--:R-:W-:Y:S01]  /*0fc0*/  IMAD.WIDE.U32 R24, R186, c[0x0][0x270], R196 ;  /* 0x00009c00ba187a25 */ /* 0x008fe200078e00c4 */
[----:B------:R-:W-:-:S03]  /*0fd0*/  LEA.HI.X R21, R22, c[0x0][0x194], R2, 0x1, P0 ;  /* 0x0000650016157a11 */ /* 0x000fc600000f0c02 */
[----:B------:R-:W-:Y:S02]  /*0fe0*/  IMAD.MOV.U32 R188, RZ, RZ, R26 ;  /* 0x000000ffffbc7224 */ /* 0x000fe400078e001a */
[----:B------:R2:W-:Y:S01]  /*0ff0*/  LDGSTS.E.BYPASS.LTC128B.128 [R7+0x80], [R20.64], !P1 ;  /* 0x0008000014077fae */ /* 0x0005e2000c901d4c */
[----:B------:R-:W-:Y:S01]  /*1000*/  IADD3 R26, P1, R20, UR4, RZ ;  /* 0x00000004141a7c10 */ /* 0x000fe2000ff3e0ff */
[----:B------:R-:W-:Y:S02]  /*1010*/  IMAD.IADD R213, R25, 0x1, R212 ;  /* 0x0000000119d57824 */ /* 0x000fe400078e02d4 */
[----:B------:R-:W-:Y:S01]  /*1020*/  IMAD.MOV.U32 R212, RZ, RZ, R24 ;  /* 0x000000ffffd47224 */ /* 0x000fe200078e0018 */
[----:B------:R-:W-:Y:S01]  /*1030*/  IADD3.X R27, R21, UR5, RZ, P1, !PT ;  /* 0x00000005151b7c10 */ /* 0x000fe20008ffe4ff */
[----:B------:R-:W-:Y:S01]  /*1040*/  IMAD R22, R186, c[0x0][0x214], R5 ;  /* 0x00008500ba167a24 */ /* 0x000fe200078e0205 */
[----:B------:R-:W-:Y:S01]  /*1050*/  IADD3 R24, P1, R26, UR4, RZ ;  /* 0x000000041a187c10 */ /* 0x000fe2000ff3e0ff */
[----:B------:R-:W-:-:S02]  /*1060*/  IMAD.WIDE.U32 R28, R186, c[0x0][0x210], R28 ;  /* 0x00008400ba1c7a25 */ /* 0x000fc400078e001c */
[----:B------:R3:W-:Y:S01]  /*1070*/  LDGSTS.E.BYPASS.LTC128B.128 [R7+0x1080], [R26.64], !P6 ;  /* 0x010800001a077fae */ /* 0x0007e2000f101d4c */
[----:B------:R-:W-:Y:S01]  /*1080*/  IADD3.X R25, R27, UR5, RZ, P1, !PT ;  /* 0x000000051b197c10 */ /* 0x000fe20008ffe4ff */
[----:B------:R-:W-:Y:S02]  /*1090*/  IMAD R2, R184, UR9, RZ ;  /* 0x00000009b8027c24 */ /* 0x000fe4000f8e02ff */
[----:B------:R-:W-:Y:S02]  /*10a0*/  IMAD.IADD R23, R29, 0x1, R22 ;  /* 0x000000011d177824 */ /* 0x000fe400078e0216 */
[----:B------:R-:W-:Y:S01]  /*10b0*/  IMAD.MOV.U32 R22, RZ, RZ, R28 ;  /* 0x000000ffff167224 */ /* 0x000fe200078e001c */
[----:B------:R-:W-:Y:S01]  /*10c0*/  IADD3 R28, P1, R24, UR4, RZ ;  /* 0x00000004181c7c10 */ /* 0x000fe2000ff3e0ff */
[C---:B------:R-:W-:Y:S01]  /*10d0*/  IMAD R13, R3.reuse, UR10, R2 ;  /* 0x0000000a030d7c24 */ /* 0x040fe2000f8e0202 */
[----:B------:R4:W-:Y:S01]  /*10e0*/  LDGSTS.E.BYPASS.LTC128B.128 [R7+0x2080], [R24.64], !P5 ;  /* 0x0208000018077fae */ /* 0x0009e2000e901d4c */
[----:B------:R-:W-:Y:S01]  /*10f0*/  IMAD R3, R3, c[0x0][0x178], RZ ;  /* 0x00005e0003037a24 */ /* 0x000fe200078e02ff */
[----:B------:R-:W-:Y:S01]  /*1100*/  IADD3.X R29, R25, UR5, RZ, P1, !PT ;  /* 0x00000005191d7c10 */ /* 0x000fe20008ffe4ff */
[----:B-1----:R-:W-:Y:S01]  /*1110*/  IMAD.WIDE.U32 R8, R184, c[0x0][0x178], RZ ;  /* 0x00005e00b8087a25 */ /* 0x002fe200078e00ff */
[----:B------:R-:W-:Y:S01]  /*1120*/  LOP3.LUT P1, RZ, R19, 0x4, RZ, 0xc0, !PT ;  /* 0x0000000413ff7812 */ /* 0x000fe2000782c0ff */
[----:B------:R-:W-:-:S02]  /*1130*/  ULDC.64 UR4, c[0x0][0x178] ;  /* 0x00005e0000047ab9 */ /* 0x000fc40000000a00 */
[----:B------:R-:W-:Y:S01]  /*1140*/  IMAD R3, R184, c[0x0][0x17c], R3 ;  /* 0x00005f00b8037a24 */ /* 0x000fe200078e0203 */
[----:B------:R3:W-:Y:S01]  /*1150*/  LDGSTS.E.BYPASS.LTC128B.128 [R7+0x3080], [R28.64], !P2 ;  /* 0x030800001c077fae */ /* 0x0007e2000d101d4c */
[----:B------:R-:W-:Y:S01]  /*1160*/  IMAD.WIDE.U32 R188, R194, c[0x0][0x178], R188 ;  /* 0x00005e00c2bc7a25 */ /* 0x000fe200078e00bc */
[----:B------:R-:W-:Y:S02]  /*1170*/  USHF.L.U32 UR14, UR4, 0x6, URZ ;  /* 0x00000006040e7899 */ /* 0x000fe4000800063f */
[----:B------:R-:W0:Y:S01]  /*1180*/  LDGDEPBAR ;  /* 0x00000000000079af */ /* 0x000e220000000000 */
[----:B------:R-:W-:Y:S01]  /*1190*/  IMAD.IADD R2, R9, 0x1, R3 ;  /* 0x0000000109027824 */ /* 0x000fe200078e0203 */
[----:B------:R-:W-:Y:S01]  /*11a0*/  LEA R3, P0, R8, R188, 0x6 ;  /* 0x000000bc08037211 */ /* 0x000fe200078030ff */
[----:B------:R-:W-:Y:S01]  /*11b0*/  IMAD.IADD R183, R189, 0x1, R183 ;  /* 0x00000001bdb77824 */ /* 0x000fe200078e02b7 */
[----:B------:R-:W-:Y:S01]  /*11c0*/  USHF.L.U64.HI UR5, UR4, UR8, UR5 ;  /* 0x0000000804057299 */ /* 0x000fe20008010205 */
[----:B------:R-:W-:-:S02]  /*11d0*/  IMAD R5, R11, 0x800, R14 ;  /* 0x000008000b057824 */ /* 0x000fc400078e020e */
[----:B------:R-:W-:Y:S01]  /*11e0*/  IMAD.MOV.U32 R172, RZ, RZ, 0x20 ;  /* 0x00000020ffac7424 */ /* 0x000fe200078e00ff */
[----:B------:R-:W-:Y:S01]  /*11f0*/  LEA.HI.X R2, R8, R183, R2, 0x6, P0 ;  /* 0x000000b708027211 */ /* 0x000fe200000f3402 */
[----:B------:R-:W-:Y:S01]  /*1200*/  IMAD R198, R10, c[0x0][0x218], RZ ;  /* 0x000086000ac67a24 */ /* 0x000fe200078e02ff */
[----:B--2---:R-:W-:Y:S01]  /*1210*/  LEA R20, P0, R3, c[0x0][0x160], 0x1 ;  /* 0x0000580003147a11 */ /* 0x004fe200078008ff */
[----:B------:R-:W-:Y:S01]  /*1220*/  IMAD.WIDE.U32 R22, R187, c[0x0][0x218], R22 ;  /* 0x00008600bb167a25 */ /* 0x000fe200078e0016 */
[-C--:B------:R-:W-:Y:S01]  /*1230*/  LEA.HI R8, R177, R190.reuse, RZ, 0x5 ;  /* 0x000000beb1087211 */ /* 0x080fe200078f28ff */
[----:B------:R-:W-:Y:S01]  /*1240*/  UMOV UR4, 0x5 ;  /* 0x0000000500047882 */ /* 0x000fe20000000000 */
[----:B------:R-:W-:Y:S01]  /*1250*/  LEA.HI.X R21, R3, c[0x0][0x164], R2, 0x1, P0 ;  /* 0x0000590003157a11 */ /* 0x000fe200000f0c02 */
[----:B------:R-:W-:Y:S01]  /*1260*/  IMAD R198, R187, c[0x0][0x21c], R198 ;  /* 0x00008700bbc67a24 */ /* 0x000fe200078e02c6 */
[----:B------:R-:W-:Y:S01]  /*1270*/  SHF.R.S32.HI R3, RZ, 0x5, R8 ;  /* 0x00000005ff037819 */ /* 0x000fe20000011408 */
[----:B------:R-:W-:Y:S01]  /*1280*/  IMAD R219, R195, c[0x0][0x208], RZ ;  /* 0x00008200c3db7a24 */ /* 0x000fe200078e02ff */
[C---:B------:R-:W-:Y:S01]  /*1290*/  LOP3.LUT P0, RZ, R19.reuse, 0x2, RZ, 0xc0, !PT ;  /* 0x0000000213ff7812 */ /* 0x040fe2000780c0ff */
[----:B------:R-:W-:Y:S01]  /*12a0*/  IMAD.SHL.U32 R19, R19, 0x40, RZ ;  /* 0x0000004013137824 */ /* 0x000fe200078e00ff */
[----:B------:R-:W-:Y:S01]  /*12b0*/  LEA.HI R2, R8, R3, RZ, 0x1 ;  /* 0x0000000308027211 */ /* 0x000fe200078f08ff */
[----:B------:R-:W-:Y:S01]  /*12c0*/  IMAD.SHL.U32 R18, R3, 0x10, RZ ;  /* 0x0000001003127824 */ /* 0x000fe200078e00ff */
[----:B------:R-:W-:Y:S01]  /*12d0*/  LEA.HI R177, R177, R190, RZ, 0x7 ;  /* 0x000000beb1b17211 */ /* 0x000fe200078f38ff */
[----:B------:R-:W-:Y:S01]  /*12e0*/  IMAD.IADD R199, R23, 0x1, R198 ;  /* 0x0000000117c77824 */ /* 0x000fe200078e02c6 */
[----:B------:R-:W-:Y:S01]  /*12f0*/  LOP3.LUT R19, R19, 0x1c0, RZ, 0xc0, !PT ;  /* 0x000001c013137812 */ /* 0x000fe200078ec0ff */
[----:B------:R-:W-:-:S04]  /*1300*/  DEPBAR.LE SB0, 0x1 ;  /* 0x000080400000791a */ /* 0x000fc80000000000 */
[C---:B------:R-:W-:Y:S01]  /*1310*/  LOP3.LUT R9, R19.reuse, 0x30, R18, 0xf8, !PT ;  /* 0x0000003013097812 */ /* 0x040fe200078ef812 */
[----:B------:R-:W-:Y:S01]  /*1320*/  IMAD.MOV.U32 R198, RZ, RZ, R22 ;  /* 0x000000ffffc67224 */ /* 0x000fe200078e0016 */
[----:B------:R-:W-:Y:S01]  /*1330*/  LOP3.LUT R176, R19, 0x8, R16, 0xf8, !PT ;  /* 0x0000000813b07812 */ /* 0x000fe200078ef810 */
[C---:B------:R-:W-:Y:S01]  /*1340*/  IMAD R219, R194.reuse, c[0x0][0x20c], R219 ;  /* 0x00008300c2db7a24 */ /* 0x040fe200078e02db */
[----:B------:R-:W-:Y:S01]  /*1350*/  SHF.R.U32.HI R19, RZ, 0x3, R19 ;  /* 0x00000003ff137819 */ /* 0x000fe20000011613 */
[----:B------:R-:W-:Y:S01]  /*1360*/  IMAD.WIDE.U32 R198, R194, c[0x0][0x208], R198 ;  /* 0x00008200c2c67a25 */ /* 0x000fe200078e00c6 */
[----:B------:R-:W-:Y:S01]  /*1370*/  LOP3.LUT R2, R2, 0xfffffffe, RZ, 0xc0, !PT ;  /* 0xfffffffe02027812 */ /* 0x000fe200078ec0ff */
[----:B------:R-:W-:Y:S01]  /*1380*/  USHF.L.U64.HI UR4, UR6, UR4, UR7 ;  /* 0x0000000406047299 */ /* 0x000fe20008010207 */
[-C--:B------:R-:W-:Y:S01]  /*1390*/  LOP3.LUT R176, R176, R19.reuse, RZ, 0x3c, !PT ;  /* 0x00000013b0b07212 */ /* 0x080fe200078e3cff */
[----:B------:R-:W-:Y:S01]  /*13a0*/  IMAD.IADD R219, R199, 0x1, R219 ;  /* 0x00000001c7db7824 */ /* 0x000fe200078e02db */
[----:B------:R-:W-:Y:S01]  /*13b0*/  IADD3 R201, R3, -R2, RZ ;  /* 0x8000000203c97210 */ /* 0x000fe20007ffe0ff */
[----:B------:R-:W-:Y:S01]  /*13c0*/  IMAD.MOV.U32 R218, RZ, RZ, R198 ;  /* 0x000000ffffda7224 */ /* 0x000fe200078e00c6 */
[----:B------:R-:W-:Y:S01]  /*13d0*/  IADD3 R2, -R194, c[0x0][0x168], -R17 ;  /* 0x00005a00c2027a10 */ /* 0x000fe20007ffe911 */
[----:B------:R-:W-:Y:S01]  /*13e0*/  IMAD.IADD R176, R5, 0x1, R176 ;  /* 0x0000000105b07824 */ /* 0x000fe200078e02b0 */
[----:B------:R-:W-:Y:S01]  /*13f0*/  SEL R3, R179, 0xffffffc0, !P1 ;  /* 0xffffffc0b3037807 */ /* 0x000fe20004800000 */
[----:B------:R-:W-:Y:S01]  /*1400*/  IMAD.WIDE.U32 R22, R184, UR10, R218 ;  /* 0x0000000ab8167c25 */ /* 0x000fe2000f8e00da */
[C---:B------:R-:W-:Y:S01]  /*1410*/  ISETP.LT.OR P1, PT, R2.reuse, 0x1, P4 ;  /* 0x000000010200780c */ /* 0x040fe20002721670 */
[----:B------:R-:W-:Y:S01]  /*1420*/  BAR.SYNC.DEFER_BLOCKING 0x0 ;  /* 0x0000000000007b1d */ /* 0x000fe20000010000 */
[----:B------:R-:W-:Y:S01]  /*1430*/  ISETP.LT.OR P2, PT, R2, 0x21, P4 ;  /* 0x000000210200780c */ /* 0x000fe20002741670 */
[----:B------:R-:W-:Y:S01]  /*1440*/  IMAD.SHL.U32 R176, R176, 0x2, RZ ;  /* 0x00000002b0b07824 */ /* 0x000fe200078e00ff */
[C---:B------:R-:W-:Y:S01]  /*1450*/  ISETP.LT.OR P6, PT, R2.reuse, 0x1, P3 ;  /* 0x000000010200780c */ /* 0x040fe20001fc1670 */
[----:B------:R-:W-:Y:S01]  /*1460*/  IMAD R15, R15, c[0x0][0x288], RZ ;  /* 0x0000a2000f0f7a24 */ /* 0x000fe200078e02ff */
[----:B------:R-:W-:Y:S01]  /*1470*/  ISETP.LT.OR P5, PT, R2, 0x21, P3 ;  /* 0x000000210200780c */ /* 0x000fe20001fa1670 */
[----:B------:R-:W-:Y:S01]  /*1480*/  IMAD.IADD R2, R176, 0x1, R3 ;  /* 0x00000001b0027824 */ /* 0x000fe200078e0203 */
[----:B------:R-:W-:Y:S01]  /*1490*/  SEL R5, R172, 0xffffffe0, !P0 ;  /* 0xffffffe0ac057807 */ /* 0x000fe20004000000 */
[----:B------:R-:W-:Y:S01]  /*14a0*/  IMAD.IADD R13, R23, 0x1, R13 ;  /* 0x00000001170d7824 */ /* 0x000fe200078e020d */
[----:B------:R-:W-:Y:S01]  /*14b0*/  LOP3.LUT R16, R9, 0x8, R16, 0xf8, !PT ;  /* 0x0000000809107812 */ /* 0x000fe200078ef810 */
[----:B------:R-:W-:Y:S01]  /*14c0*/  IMAD.WIDE.U32 R212, R187, c[0x0][0x278], R212 ;  /* 0x00009e00bbd47a25 */ /* 0x000fe200078e00d4 */
[----:B------:R-:W-:Y:S01]  /*14d0*/  LOP3.LUT R9, R0, 0xfffffff0, RZ, 0xc0, !PT ;  /* 0xfffffff000097812 */ /* 0x000fe200078ec0ff */
[----:B------:R-:W-:Y:S01]  /*14e0*/  USHF.L.U32 UR6, UR6, 0x5, URZ ;  /* 0x0000000506067899 */ /* 0x000fe2000800063f */
[----:B----4-:R-:W-:Y:S01]  /*14f0*/  IADD3 R24, P0, R20, UR14, RZ ;  /* 0x0000000e14187c10 */ /* 0x010fe2000ff1e0ff */
[----:B------:R-:W-:Y:S01]  /*1500*/  IMAD.IADD R3, R176, 0x1, R5 ;  /* 0x00000001b0037824 */ /* 0x000fe200078e0205 */
[----:B------:R-:W-:Y:S01]  /*1510*/  LOP3.LUT R16, R16, R19, RZ, 0x3c, !PT ;  /* 0x0000001310107212 */ /* 0x000fe200078e3cff */
[----:B------:R-:W-:Y:S01]  /*1520*/  IMAD.IADD R0, R5, 0x1, R2 ;  /* 0x0000000105007824 */ /* 0x000fe200078e0202 */
[----:B------:R-:W-:Y:S01]  /*1530*/  IADD3.X R25, R21, UR5, RZ, P0, !PT ;  /* 0x0000000515197c10 */ /* 0x000fe200087fe4ff */
[----:B------:R-:W-:Y:S01]  /*1540*/  IMAD.IADD R9, R190, 0x1, -R9 ;  /* 0x00000001be097824 */ /* 0x000fe200078e0a09 */
[----:B------:R-:W-:Y:S01]  /*1550*/  SHF.R.U32.HI R177, RZ, 0x4, R177 ;  /* 0x00000004ffb17819 */ /* 0x000fe200000116b1 */
[C---:B------:R-:W-:Y:S01]  /*1560*/  IMAD R204, R186.reuse, c[0x0][0x28c], R15 ;  /* 0x0000a300bacc7a24 */ /* 0x040fe200078e020f */
[----:B------:R-:W-:Y:S01]  /*1570*/  USHF.L.U64.HI UR4, UR6, 0x1, UR4 ;  /* 0x0000000106047899 */ /* 0x000fe20008010204 */
[----:B------:R-:W-:Y:S01]  /*1580*/  IMAD.WIDE.U32 R30, R186, c[0x0][0x288], R196 ;  /* 0x0000a200ba1e7a25 */ /* 0x000fe200078e00c4 */
[----:B------:R-:W-:Y:S01]  /*1590*/  SHF.R.S32.HI R14, RZ, 0x1f, R9 ;  /* 0x0000001fff0e7819 */ /* 0x000fe20000011409 */
[----:B------:R3:W1:Y:S01]  /*15a0*/  LDSM.16.M88.4 R140, [R176+0x4080] ;  /* 0x00408000b08c783b */ /* 0x0006620000000200 */
[----:B------:R-:W-:Y:S01]  /*15b0*/  USHF.L.U32 UR6, UR6, 0x1, URZ ;  /* 0x0000000106067899 */ /* 0x000fe2000800063f */
[----:B------:R-:W-:Y:S01]  /*15c0*/  IMAD.IADD R205, R31, 0x1, R204 ;  /* 0x000000011fcd7824 */ /* 0x000fe200078e02cc */
[----:B------:R-:W-:Y:S01]  /*15d0*/  LEA.HI R5, R14, R9, RZ, 0x3 ;  /* 0x000000090e057211 */ /* 0x000fe200078f18ff */
[----:B------:R3:W2:Y:S01]  /*15e0*/  LDSM.16.M88.4 R144, [R176+0x6080] ;  /* 0x00608000b090783b */ /* 0x0006a20000000200 */
[----:B------:R-:W-:-:S02]  /*15f0*/  IMAD R14, R10, c[0x0][0x278], RZ ;  /* 0x00009e000a0e7a24 */ /* 0x000fc400078e02ff */
[----:B------:R-:W-:Y:S01]  /*1600*/  IMAD.MOV.U32 R204, RZ, RZ, R30 ;  /* 0x000000ffffcc7224 */ /* 0x000fe200078e001e */
[----:B------:R3:W4:Y:S01]  /*1610*/  LDSM.16.M88.4 R148, [R3+0x4080] ;  /* 0x004080000394783b */ /* 0x0007220000000200 */
[----:B------:R-:W-:Y:S01]  /*1620*/  IMAD R193, R187, c[0x0][0x27c], R14 ;  /* 0x00009f00bbc17a24 */ /* 0x000fe200078e020e */
[----:B------:R-:W-:Y:S01]  /*1630*/  LOP3.LUT R18, R5, 0xfffffff8, RZ, 0xc0, !PT ;  /* 0xfffffff805127812 */ /* 0x000fe200078ec0ff */
[----:B------:R-:W-:Y:S01]  /*1640*/  IMAD R10, R10, c[0x0][0x290], RZ ;  /* 0x0000a4000a0a7a24 */ /* 0x000fe200078e02ff */
[----:B------:R3:W5:Y:S01]  /*1650*/  LDSM.16.M88.4 R152, [R3+0x6080] ;  /* 0x006080000398783b */ /* 0x0007620000000200 */
[----:B------:R-:W-:Y:S02]  /*1660*/  IMAD.IADD R193, R213, 0x1, R193 ;  /* 0x00000001d5c17824 */ /* 0x000fe400078e02c1 */
[C---:B------:R-:W-:Y:S01]  /*1670*/  IMAD.WIDE.U32 R204, R187.reuse, c[0x0][0x290], R204 ;  /* 0x0000a400bbcc7a25 */ /* 0x040fe200078e00cc */
[----:B------:R3:W1:Y:S03]  /*1680*/  LDSM.16.M88.4 R156, [R2+0x4080] ;  /* 0x00408000029c783b */ /* 0x0006660000000200 */
[----:B------:R-:W-:Y:S01]  /*1690*/  IMAD R19, R187, c[0x0][0x294], R10 ;  /* 0x0000a500bb137a24 */ /* 0x000fe200078e020a */
[----:B------:R3:W1:Y:S01]  /*16a0*/  LDSM.16.M88.4 R160, [R2+0x6080] ;  /* 0x0060800002a0783b */ /* 0x0006620000000200 */
[----:B------:R-:W-:-:S02]  /*16b0*/  IMAD.IADD R9, R9, 0x1, -R18 ;  /* 0x0000000109097824 */ /* 0x000fc400078e0a12 */
[----:B------:R-:W-:Y:S01]  /*16c0*/  IMAD.IADD R192, R205, 0x1, R19 ;  /* 0x00000001cdc07824 */ /* 0x000fe200078e0213 */
[----:B------:R3:W1:Y:S01]  /*16d0*/  LDSM.16.M88.4 R164, [R0+0x4080] ;  /* 0x0040800000a4783b */ /* 0x0006620000000200 */
[C---:B------:R-:W-:Y:S02]  /*16e0*/  IMAD.SHL.U32 R18, R11.reuse, 0x10, RZ ;  /* 0x000000100b127824 */ /* 0x040fe400078e00ff */
[----:B------:R-:W-:Y:S01]  /*16f0*/  IMAD.SHL.U32 R10, R6, 0x8, RZ ;  /* 0x00000008060a7824 */ /* 0x000fe200078e00ff */
[----:B------:R3:W1:Y:S01]  /*1700*/  LDSM.16.M88.4 R168, [R0+0x6080] ;  /* 0x0060800000a8783b */ /* 0x0006620000000200 */
[----:B------:R-:W-:Y:S01]  /*1710*/  IMAD R175, R11, 0x200, R16 ;  /* 0x000002000baf7824 */ /* 0x000fe200078e0210 */
[----:B------:R-:W-:Y:S01]  /*1720*/  LOP3.LUT R18, R18, 0x10, RZ, 0xc0, !PT ;  /* 0x0000001012127812 */ /* 0x000fe200078ec0ff */
[----:B------:R-:W-:Y:S01]  /*1730*/  IMAD.SHL.U32 R174, R5, 0x40, RZ ;  /* 0x0000004005ae7824 */ /* 0x000fe200078e00ff */
[----:B------:R-:W-:Y:S01]  /*1740*/  BAR.SYNC.DEFER_BLOCKING 0x0 ;  /* 0x0000000000007b1d */ /* 0x000fe20000010000 */
[----:B------:R-:W-:Y:S01]  /*1750*/  IMAD.SHL.U32 R178, R201, 0x400, RZ ;  /* 0x00000400c9b27824 */ /* 0x000fe200078e00ff */
[----:B------:R-:W-:Y:S01]  /*1760*/  LOP3.LUT R177, R18, 0x8, R177, 0xf8, !PT ;  /* 0x0000000812b17812 */ /* 0x000fe200078ef8b1 */
[----:B------:R-:W-:Y:S01]  /*1770*/  IMAD.SHL.U32 R18, R4, 0x40, RZ ;  /* 0x0000004004127824 */ /* 0x000fe200078e00ff */
[----:B------:R-:W-:-:S04]  /*1780*/  LOP3.LUT R174, R174, 0xfffffe00, RZ, 0xc0, !PT ;  /* 0xfffffe00aeae7812 */ /* 0x000fc800078ec0ff */
        /* <DEDUP_REMOVED lines=52> */
[----:B----45:R-:W-:Y:S01]  /*1ad0*/  SHF.R.S32.HI R10, RZ, 0x1f, R11 ;  /* 0x0000001fff0a7819 */ /* 0x030fe2000001140b */
        /* <DEDUP_REMOVED lines=10> */
[----:B---3--:R-:W-:Y:S02]  /*1b80*/  LEA.HI.X R17, R14, c[0x0][0x1f4], R5, 0x1, P0 ;  /* 0x00007d000e117a11 */ /* 0x008fe400000f0c05 */
        /* <DEDUP_REMOVED lines=11> */
.L_x_646:
[----:B------:R-:W-:Y:S05]  /*1c40*/  BSYNC B0 ;  /* 0x0000000000007941 */ /* 0x000fea0003800000 */
.L_x_645:
[----:B--2-45:R-:W-:Y:S01]  /*1c50*/  LOP3.LUT R5, R8, 0xffffffe0, RZ, 0xc0, !PT ;  /* 0xffffffe008057812 */ /* 0x034fe200078ec0ff */
        /* <DEDUP_REMOVED lines=9> */
[----:B-1-3--:R-:W-:Y:S01]  /*1cf0*/  SHF.R.S32.HI R7, RZ, 0x1f, R8 ;  /* 0x0000001fff077819 */ /* 0x00afe20000011408 */
        /* <DEDUP_REMOVED lines=52> */
.L_x_649:
        /* <DEDUP_REMOVED lines=165> */
.L_x_647:
        /* <DEDUP_REMOVED lines=471> */
.L_x_648:
        /* <DEDUP_REMOVED lines=51> */
[----:B------:R-:W-:Y:S01]  /*4b30*/  IMAD.WIDE.U32 R22, R186, c[0x0][0x238], R190 ;  /* 0x00008e00ba167a25 */ /* 0x000fe200078e00be */
[-C--:B----4-:R-:W-:Y:S05]  /*4b40*/  HMMA.16816.F32 R4, R28, R32.reuse, R4 ;  /* 0x000000201c04723c */ /* 0x090fea0000001804 */
[----:B------:R-:W-:Y:S01]  /*4b50*/  IMAD.SHL.U32 R21, R184, 0x1000, RZ ;  /* 0x00001000b8157824 */ /* 0x000fe200078e00ff */
[----:B------:R-:W-:Y:S02]  /*4b60*/  SHF.R.S32.HI R20, RZ, 0x1f, R186 ;  /* 0x0000001fff147819 */ /* 0x000fe400000114ba */
[C---:B-1----:R-:W-:Y:S04]  /*4b70*/  HMMA.16816.F32 R8, R112.reuse, R32, R8 ;  /* 0x000000207008723c */ /* 0x042fe80000001808 */
[----:B------:R-:W-:Y:S01]  /*4b80*/  SHF.R.S32.HI R25, RZ, 0x1f, R21 ;  /* 0x0000001fff197819 */ /* 0x000fe20000011415 */
[----:B------:R-:W-:Y:S01]  /*4b90*/  IMAD R20, R20, c[0x0][0x238], RZ ;  /* 0x00008e0014147a24 */ /* 0x000fe200078e02ff */
[----:B------:R-:W-:Y:S02]  /*4ba0*/  IADD3 R184, R184, 0x1, RZ ;  /* 0x00000001b8b87810 */ /* 0x000fe40007ffe0ff */
        /* <DEDUP_REMOVED lines=11> */
[----:B------:R-:W-:Y:S03]  /*4c60*/  IADD3 R21, P0, R21, R22, RZ ;  /* 0x0000001615157210 */ /* 0x000fe60007f1e0ff */
        /* <DEDUP_REMOVED lines=106> */
.L_x_644:
        /* <DEDUP_REMOVED lines=104> */
[----:B------:R-:W-:-:S03]  /*5990*/  ISETP.GE.AND P3, PT, R10, R41, PT ;  /* 0x000000290a00720c */ /* 0x000fc60003f66270 */
[----:B------:R-:W-:Y:S01]  /*59a0*/  STS [R9+0x480], R82 ;  /* 0x0004805209007388 */ /* 0x000fe20000000800 */
[----:B------:R-:W-:Y:S01]  /*59b0*/  IMAD.SHL.U32 R3, R3, 0x2, RZ ;  /* 0x0000000203037824 */ /* 0x000fe200078e00ff */
[----:B------:R-:W-:Y:S02]  /*59c0*/  ISETP.GE.OR P0, PT, R8, c[0x0][0x324], P3 ;  /* 0x0000c90008007a0c */ /* 0x000fe40001f06670 */
        /* <DEDUP_REMOVED lines=9> */
[----:B------:R-:W-:Y:S01]  /*5a60*/  STS [R7+0x2080], R88 ;  /* 0x0020805807007388 */ /* 0x000fe20000000800 */
[----:B------:R-:W-:-:S03]  /*5a70*/  IMAD R4, R186, c[0x0][0x33c], R5 ;  /* 0x0000cf00ba047a24 */ /* 0x000fc600078e0205 */
[----:B------:R1:W-:Y:S01]  /*5a80*/  STS [R7+0x2480], R90 ;  /* 0x0024805a07007388 */ /* 0x0003e20000000800 */
[----:B--2---:R-:W-:-:S03]  /*5a90*/  SHF.R.S32.HI R9, RZ, 0x1f, R8 ;  /* 0x0000001fff097819 */ /* 0x004fc60000011408 */
[----:B------:R-:W-:Y:S04]  /*5aa0*/  STS [R11+0x2080], R92 ;  /* 0x0020805c0b007388 */ /* 0x000fe80000000800 */
[----:B------:R2:W-:Y:S04]  /*5ab0*/  STS [R11+0x2480], R94 ;  /* 0x0024805e0b007388 */ /* 0x0005e80000000800 */
[----:B------:R-:W-:Y:S01]  /*5ac0*/  BAR.SYNC.DEFER_BLOCKING 0x1, 0x100 ;  /* 0x0044000000007b1d */ /* 0x000fe20000010000 */
[----:B-1----:R-:W-:-:S04]  /*5ad0*/  IMAD.WIDE.U32 R6, R186, c[0x0][0x338], R8 ;  /* 0x0000ce00ba067a25 */ /* 0x002fc800078e0008 */
[----:B------:R-:W-:Y:S02]  /*5ae0*/  IMAD.IADD R7, R7, 0x1, R4 ;  /* 0x0000000107077824 */ /* 0x000fe400078e0204 */
[----:B------:R-:W-:Y:S01]  /*5af0*/  IMAD R4, R0, c[0x0][0x340], RZ ;  /* 0x0000d00000047a24 */ /* 0x000fe200078e02ff */
[----:B--2---:R-:W-:Y:S01]  /*5b00*/  SHF.R.S32.HI R11, RZ, 0x1f, R10 ;  /* 0x0000001fff0b7819 */ /* 0x004fe2000001140a */
[C---:B------:R-:W-:Y:S01]  /*5b10*/  IMAD.WIDE.U32 R42, R187.reuse, c[0x0][0x340], R6 ;  /* 0x0000d000bb2a7a25 */ /* 0x040fe200078e0006 */
[----:B------:R1:W2:Y:S03]  /*5b20*/  LDS.128 R36, [R3+0x5080] ;  /* 0x0050800003247984 */ /* 0x0002a60000000c00 */
[----:B------:R-:W-:Y:S01]  /*5b30*/  IMAD R4, R187, c[0x0][0x344], R4 ;  /* 0x0000d100bb047a24 */ /* 0x000fe200078e0204 */
[----:B------:R1:W3:Y:S01]  /*5b40*/  LDS.128 R32, [R3+0x6080] ;  /* 0x0060800003207984 */ /* 0x0002e20000000c00 */
[----:B------:R-:W-:-:S03]  /*5b50*/  IMAD.WIDE R44, R185, 0x80, R10 ;  /* 0x00000080b92c7825 */ /* 0x000fc600078e020a */
[----:B------:R1:W4:Y:S01]  /*5b60*/  LDS.128 R28, [R3+0x7080] ;  /* 0x00708000031c7984 */ /* 0x0003220000000c00 */
[----:B------:R-:W-:-:S03]  /*5b70*/  IMAD.IADD R47, R43, 0x1, R4 ;  /* 0x000000012b2f7824 */ /* 0x000fc600078e0204 */
        /* <DEDUP_REMOVED lines=14> */
.L_x_652:
[----:B------:R-:W-:Y:S05]  /*5c60*/  BSYNC B0 ;  /* 0x0000000000007941 */ /* 0x000fea0003800000 */
.L_x_651:
        /* <DEDUP_REMOVED lines=16> */
.L_x_654:
[----:B------:R-:W-:Y:S05]  /*5d70*/  BSYNC B0 ;  /* 0x0000000000007941 */ /* 0x000fea0003800000 */
.L_x_653:
        /* <DEDUP_REMOVED lines=16> */
.L_x_656:
[----:B------:R-:W-:Y:S05]  /*5e80*/  BSYNC B0 ;  /* 0x0000000000007941 */ /* 0x000fea0003800000 */
.L_x_655:
        /* <DEDUP_REMOVED lines=16> */
.L_x_658:
[----:B------:R-:W-:Y:S05]  /*5f90*/  BSYNC B0 ;  /* 0x0000000000007941 */ /* 0x000fea0003800000 */
.L_x_657:
        /* <DEDUP_REMOVED lines=19> */
.L_x_660:
[----:B------:R-:W-:Y:S05]  /*60d0*/  BSYNC B0 ;  /* 0x0000000000007941 */ /* 0x000fea0003800000 */
.L_x_659:
        /* <DEDUP_REMOVED lines=14> */
.L_x_662:
[----:B------:R-:W-:Y:S05]  /*61c0*/  BSYNC B0 ;  /* 0x0000000000007941 */ /* 0x000fea0003800000 */
.L_x_661:
        /* <DEDUP_REMOVED lines=14> */
.L_x_664:
[----:B------:R-:W-:Y:S05]  /*62b0*/  BSYNC B0 ;  /* 0x0000000000007941 */ /* 0x000fea0003800000 */
.L_x_663:
        /* <DEDUP_REMOVED lines=13> */
.L_x_650:
        /* <DEDUP_REMOVED lines=17> */
[----:B------:R-:W-:-:S03]  /*64a0*/  ISETP.GE.OR P0, PT, R4, c[0x0][0x2f4], P3 ;  /* 0x0000bd0004007a0c */ /* 0x000fc60001f06670 */
[----:B------:R-:W-:-:S04]  /*64b0*/  IMAD.WIDE.U32 R12, R186, c[0x0][0x308], R4 ;  /* 0x0000c200ba0c7a25 */ /* 0x000fc800078e0004 */
[----:B------:R-:W-:-:S04]  /*64c0*/  IMAD.IADD R13, R13, 0x1, R6 ;  /* 0x000000010d0d7824 */ /* 0x000fc800078e0206 */
[----:B------:R-:W-:-:S04]  /*64d0*/  IMAD.WIDE.U32 R10, R187, c[0x0][0x310], R12 ;  /* 0x0000c400bb0a7a25 */ /* 0x000fc800078e000c */
[----:B------:R-:W-:-:S04]  /*64e0*/  IMAD.WIDE R12, R185, 0x80, R8 ;  /* 0x00000080b90c7825 */ /* 0x000fc800078e0208 */
        /* <DEDUP_REMOVED lines=10> */
.L_x_666:
[----:B------:R-:W-:Y:S05]  /*6590*/  BSYNC B0 ;  /* 0x0000000000007941 */ /* 0x000fea0003800000 */
.L_x_665:
        /* <DEDUP_REMOVED lines=16> */
.L_x_668:
[----:B------:R-:W-:Y:S05]  /*66a0*/  BSYNC B0 ;  /* 0x0000000000007941 */ /* 0x000fea0003800000 */
.L_x_667:
        /* <DEDUP_REMOVED lines=16> */
.L_x_670:
[----:B------:R-:W-:Y:S05]  /*67b0*/  BSYNC B0 ;  /* 0x0000000000007941 */ /* 0x000fea0003800000 */
.L_x_669:
        /* <DEDUP_REMOVED lines=16> */
.L_x_672:
[----:B------:R-:W-:Y:S05]  /*68c0*/  BSYNC B0 ;  /* 0x0000000000007941 */ /* 0x000fea0003800000 */
.L_x_671:
[----:B------:R-:W-:Y:S01]  /*68d0*/  IMAD R3, R3, c[0x0][0x338], RZ ;  /* 0x0000ce0003037a24 */ /* 0x000fe200078e02ff */
[----:B------:R-:W-:Y:S01]  /*68e0*/  ISETP.GE.OR P3, PT, R4, c[0x0][0x324], P3 ;  /* 0x0000c90004007a0c */ /* 0x000fe20001f66670 */
[C---:B--2---:R-:W-:Y:S01]  /*68f0*/  IMAD.WIDE.U32 R6, R186.reuse, c[0x0][0x338], R4 ;  /* 0x0000ce00ba067a25 */ /* 0x044fe200078e0004 */
        /* <DEDUP_REMOVED lines=16> */
.L_x_674:
[----:B------:R-:W-:Y:S05]  /*6a00*/  BSYNC B0 ;  /* 0x0000000000007941 */ /* 0x000fea0003800000 */
.L_x_673:
        /* <DEDUP_REMOVED lines=14> */
.L_x_676:
[----:B------:R-:W-:Y:S05]  /*6af0*/  BSYNC B0 ;  /* 0x0000000000007941 */ /* 0x000fea0003800000 */
.L_x_675:
        /* <DEDUP_REMOVED lines=14> */
.L_x_678:
[----:B------:R-:W-:Y:S05]  /*6be0*/  BSYNC B0 ;  /* 0x0000000000007941 */ /* 0x000fea0003800000 */
.L_x_677:
        /* <DEDUP_REMOVED lines=14> */
.L_x_679:
        /* <DEDUP_REMOVED lines=11> */
.L_x_5627:


//--------------------- .text._ZN7cutlass13device_kernelIN5flash19enable_sm80_to_sm89INS1_16FlashAttnBwdSm80INS1_25CollectiveMainloopBwdSm80ILi2ELi2EN4cute5tupleIJNS5_1CILi64EEENS7_ILi128EEES8_EEENS_6half_tEfNS_4arch4Sm80ELb1ELb0ELb1ELb0ELb0ELb0ELb0ELb0ELi2ELi2ELi4ELi2ELb1EEENS1_24CollectiveEpilogueBwdGQAISA_fSD_Li256ELb0ELb0EEENS1_25SingleTileBwdLPTSchedulerILb0ELi128ELb0EEEEEEEEEvNT_6ParamsE --------------------------
	.section	.text._ZN7cutlass13device_kernelIN5flash19enable_sm80_to_sm89INS1_16FlashAttnBwdSm80INS1_25CollectiveMainloopBwdSm80ILi2ELi2EN4cute5tupleIJNS5_1CILi64EEENS7_ILi128EEES8_EEENS_6half_tEfNS_4arch4Sm80ELb1ELb0ELb1ELb0ELb0ELb0ELb0ELb0ELi2ELi2ELi4ELi2ELb1EEENS1_24CollectiveEpilogueBwdGQAISA_fSD_Li256ELb0ELb0EEENS1_25SingleTileBwdLPTSchedulerILb0ELi128ELb0EEEEEEEEEvNT_6ParamsE,"ax",@progbits
	.sectioninfo	@"SHI_REGISTERS=255"
	.align	128
.text._ZN7cutlass13device_kernelIN5flash19enable_sm80_to_sm89INS1_16FlashAttnBwdSm80INS1_25CollectiveMainloopBwdSm80ILi2ELi2EN4cute5tupleIJNS5_1CILi64EEENS7_ILi128EEES8_EEENS_6half_tEfNS_4arch4Sm80ELb1ELb0ELb1ELb0ELb0ELb0ELb0ELb0ELi2ELi2ELi4ELi2ELb1EEENS1_24CollectiveEpilogueBwdGQAISA_fSD_Li256ELb0ELb0EEENS1_25SingleTileBwdLPTSchedulerILb0ELi128ELb0EEEEEEEEEvNT_6ParamsE:
        .type           _ZN7cutlass13device_kernelIN5flash19enable_sm80_to_sm89INS1_16FlashAttnBwdSm80INS1_25CollectiveMainloopBwdSm80ILi2ELi2EN4cute5tupleIJNS5_1CILi64EEENS7_ILi128EEES8_EEENS_6half_tEfNS_4arch4Sm80ELb1ELb0ELb1ELb0ELb0ELb0ELb0ELb0ELi2ELi2ELi4ELi2ELb1EEENS1_24CollectiveEpilogueBwdGQAISA_fSD_Li256ELb0ELb0EEENS1_25SingleTileBwdLPTSchedulerILb0ELi128ELb0EEEEEEEEEvNT_6ParamsE,@function
        .size           _ZN7cutlass13device_kernelIN5flash19enable_sm80_to_sm89INS1_16FlashAttnBwdSm80INS1_25CollectiveMainloopBwdSm80ILi2ELi2EN4cute5tupleIJNS5_1CILi64EEENS7_ILi128EEES8_EEENS_6half_tEfNS_4arch4Sm80ELb1ELb0ELb1ELb0ELb0ELb0ELb0ELb0ELi2ELi2ELi4ELi2ELb1EEENS1_24CollectiveEpilogueBwdGQAISA_fSD_Li256ELb0ELb0EEENS1_25SingleTileBwdLPTSchedulerILb0ELi128ELb0EEEEEEEEEvNT_6ParamsE,(.L_x_5628 - _ZN7cutlass13device_kernelIN5flash19enable_sm80_to_sm89INS1_16FlashAttnBwdSm80INS1_25CollectiveMainloopBwdSm80ILi2ELi2EN4cute5tupleIJNS5_1CILi64EEENS7_ILi128EEES8_EEENS_6half_tEfNS_4arch4Sm80ELb1ELb0ELb1ELb0ELb0ELb0ELb0ELb0ELi2ELi2ELi4ELi2ELb1EEENS1_24CollectiveEpilogueBwdGQAISA_fSD_Li256ELb0ELb0EEENS1_25SingleTileBwdLPTSchedulerILb0ELi128ELb0EEEEEEEEEvNT_6ParamsE)
        .other          _ZN7cutlass13device_kernelIN5flash19enable_sm80_to_sm89INS1_16FlashAttnBwdSm80INS1_25CollectiveMainloopBwdSm80ILi2ELi2EN4cute5tupleIJNS5_1CILi64EEENS7_ILi128EEES8_EEENS_6half_tEfNS_4arch4Sm80ELb1ELb0ELb1ELb0ELb0ELb0ELb0ELb0ELi2ELi2ELi4ELi2ELb1EEENS1_24CollectiveEpilogueBwdGQAISA_fSD_Li256ELb0ELb0EEENS1_25SingleTileBwdLPTSchedulerILb0ELi128ELb0EEEEEEEEEvNT_6ParamsE,@"STO_CUDA_ENTRY STV_DEFAULT"
_ZN7cutlass13device_kernelIN5flash19enable_sm80_to_sm89INS1_16FlashAttnBwdSm80INS1_25CollectiveMainloopBwdSm80ILi2ELi2EN4cute5tupleIJNS5_1CILi64EEENS7_ILi128EEES8_EEENS_6half_tEfNS_4arch4Sm80ELb1ELb0ELb1ELb0ELb0ELb0ELb0ELb0ELi2ELi2ELi4ELi2ELb1EEENS1_24CollectiveEpilogueBwdGQAISA_fSD_Li256ELb0ELb0EEENS1_25SingleTileBwdLPTSchedulerILb0ELi128ELb0EEEEEEEEEvNT_6ParamsE:
        /* <DEDUP_REMOVED lines=23> */
.L_x_681:
[----:B------:R-:W-:Y:S02]  /*0170*/  MOV R2, c[0x0][0x3b4] ;  /* 0x0000ed0000027a02 */ /* 0x000fe40000000f00 */
[----:B------:R-:W-:Y:S02]  /*0180*/  MOV R187, R0 ;  /* 0x0000000000bb7202 */ /* 0x000fe40000000f00 */
[----:B------:R-:W-:-:S13]  /*0190*/  ISETP.NE.AND P0, PT, R2, 0x1, PT ;  /* 0x000000010200780c */ /* 0x000fda0003f05270 */
[----:B------:R-:W-:-:S05]  /*01a0*/  @P0 IMAD.HI.U32 R2, R0, c[0x0][0x3b8], RZ ;  /* 0x0000ee0000020a27 */ /* 0x000fca00078e00ff */
[----:B------:R-:W-:-:S05]  /*01b0*/  @P0 SHF.R.U32.HI R187, RZ, c[0x0][0x3bc], R2 ;  /* 0x0000ef00ffbb0a19 */ /* 0x000fca0000011602 */
[----:B------:R-:W-:-:S03]  /*01c0*/  IMAD R3, R187, c[0x0][0x3b4], RZ ;  /* 0x0000ed00bb037a24 */ /* 0x000fc600078e02ff */
.L_x_682:
        /* <DEDUP_REMOVED lines=10> */
.L_x_680:
        /* <DEDUP_REMOVED lines=16> */
.L_x_684:
[----:B------:R-:W-:Y:S02]  /*0370*/  MOV R0, c[0x0][0x3b4] ;  /* 0x0000ed0000007a02 */ /* 0x000fe40000000f00 */
[----:B------:R-:W-:Y:S02]  /*0380*/  MOV R187, R2 ;  /* 0x0000000200bb7202 */ /* 0x000fe40000000f00 */
[----:B------:R-:W-:-:S13]  /*0390*/  ISETP.NE.AND P0, PT, R0, 0x1, PT ;  /* 0x000000010000780c */ /* 0x000fda0003f05270 */
[----:B------:R-:W-:-:S05]  /*03a0*/  @P0 IMAD.HI.U32 R0, R2, c[0x0][0x3b8], RZ ;  /* 0x0000ee0002000a27 */ /* 0x000fca00078e00ff */
[----:B------:R-:W-:-:S05]  /*03b0*/  @P0 SHF.R.U32.HI R187, RZ, c[0x0][0x3bc], R0 ;  /* 0x0000ef00ffbb0a19 */ /* 0x000fca0000011600 */
[----:B------:R-:W-:-:S03]  /*03c0*/  IMAD R3, R187, c[0x0][0x3b4], RZ ;  /* 0x0000ed00bb037a24 */ /* 0x000fc600078e02ff */
.L_x_685:
        /* <DEDUP_REMOVED lines=9> */
.L_x_683:
        /* <DEDUP_REMOVED lines=378> */
.L_x_688:
[----:B------:R-:W-:Y:S05]  /*1c00*/  BSYNC B0 ;  /* 0x0000000000007941 */ /* 0x000fea0003800000 */
.L_x_687:
        /* <DEDUP_REMOVED lines=60> */
[----:B------:R-:W-:Y:S01]  /*1fd0*/  IMAD R214, R214, c[0x0][0x238], RZ ;  /* 0x00008e00d6d67a24 */ /* 0x000fe200078e02ff */
[----:B------:R-:W-:Y:S01]  /*1fe0*/  @P5 IADD3 R208, R200, -0x40, RZ ;  /* 0xffffffc0c8d05810 */ /* 0x000fe20007ffe0ff */
[----:B------:R-:W-:Y:S01]  /*1ff0*/  IMAD.IADD R210, R218, 0x1, R201 ;  /* 0x00000001dad27824 */ /* 0x000fe200078e02c9 */
[----:B------:R-:W-:-:S02]  /*2000*/  SHF.R.S32.HI R191, RZ, 0x1f, R190 ;  /* 0x0000001fffbf7819 */ /* 0x000fc400000114be */
.L_x_691:
        /* <DEDUP_REMOVED lines=19> */
[----:B------:R-:W3:Y:S08]  /*2140*/  LDSM.16.M88.4 R132, [R181+0x4080] ;  /* 0x00408000b584783b */ /* 0x000ef00000000200 */
        /* <DEDUP_REMOVED lines=18> */
[C---:B------:R-:W-:Y:S01]  /*2270*/  HMMA.16816.F32 R16, R116.reuse, R122, R16 ;  /* 0x0000007a7410723c */ /* 0x040fe20000001810 */
[----:B------:R-:W-:Y:S06]  /*2280*/  LDS R122, [R245+0xc080] ;  /* 0x00c08000f57a7984 */ /* 0x000fec0000000800 */
        /* <DEDUP_REMOVED lines=98> */
[----:B------:R-:W-:Y:S03]  /*28b0*/  IMAD.WIDE.U32 R10, R123, c[0x0][0x178], RZ ;  /* 0x00005e007b0a7a25 */ /* 0x000fe600078e00ff */
[----:B------:R-:W-:Y:S01]  /*28c0*/  @!P1 IADD3 R6, P0, R7, R212, RZ ;  /* 0x000000d407069210 */ /* 0x000fe20007f1e0ff */
[----:B------:R-:W-:Y:S01]  /*28d0*/  IMAD R9, R123, R9, c[0x0][0x168] ;  /* 0x00005a007b097624 */ /* 0x000fe200078e0209 */
[----:B------:R-:W-:Y:S01]  /*28e0*/  LEA R5, P5, R10, R188, 0x6 ;  /* 0x000000bc0a057211 */ /* 0x000fe200078a30ff */
[----:B------:R-:W-:Y:S01]  /*28f0*/  IMAD R4, R4, c[0x0][0x178], RZ ;  /* 0x00005e0004047a24 */ /* 0x000fe200078e02ff */
[----:B------:R-:W-:Y:S01]  /*2900*/  @!P1 LEA.HI.X.SX32 R7, R7, R193, 0x1, P0 ;  /* 0x000000c107079211 */ /* 0x000fe200000f0eff */
[----:B------:R-:W-:Y:S01]  /*2910*/  IMAD.IADD R9, R9, 0x1, -R194 ;  /* 0x0000000109097824 */ /* 0x000fe200078e0ac2 */
[C---:B------:R-:W-:Y:S01]  /*2920*/  @!P1 LEA R12, P0, R6.reuse, c[0x0][0x258], 0x2 ;  /* 0x00009600060c9a11 */ /* 0x040fe200078010ff */
        /* <DEDUP_REMOVED lines=19> */
.L_x_689:
        /* <DEDUP_REMOVED lines=13> */
[----:B------:R-:W-:Y:S02]  /*2b30*/  IMNMX R125, R209, R120, PT ;  /* 0x00000078d17d7217 */ /* 0x000fe40003800200 */
[----:B------:R-:W-:Y:S01]  /*2b40*/  IADD3 R134, R120, 0x20, RZ ;  /* 0x0000002078867810 */ /* 0x000fe20007ffe0ff */
[-C--:B------:R-:W-:Y:S01]  /*2b50*/  HMMA.16816.F32 R20, R100, R144.reuse, RZ ;  /* 0x000000906414723c */ /* 0x080fe200000018ff */
[----:B------:R-:W-:Y:S03]  /*2b60*/  ISETP.GT.AND P0, PT, R125, RZ, PT ;  /* 0x000000ff7d00720c */ /* 0x000fe60003f04270 */
[----:B------:R-:W-:Y:S02]  /*2b70*/  IMNMX R137, R209, R134, PT ;  /* 0x00000086d1897217 */ /* 0x000fe40003800200 */
[C---:B------:R-:W-:Y:S01]  /*2b80*/  FSEL R117, R219.reuse, -INF , P0 ;  /* 0xff800000db757808 */ /* 0x040fe20000000000 */
[----:B------:R-:W-:Y:S01]  /*2b90*/  FFMA.FTZ R219, -R219, R219, 1 ;  /* 0x3f800000dbdb7423 */ /* 0x000fe200000101db */
[C---:B------:R-:W-:Y:S01]  /*2ba0*/  HMMA.16816.F32 R24, R104.reuse, R144, RZ ;  /* 0x000000906818723c */ /* 0x040fe200000018ff */
[----:B------:R-:W-:Y:S03]  /*2bb0*/  ISETP.GT.AND P0, PT, R125, 0x1, PT ;  /* 0x000000017d00780c */ /* 0x000fe60003f04270 */
[--C-:B------:R-:W-:Y:S01]  /*2bc0*/  FFMA.FTZ R116, R117, c[0x0][0x29c], -R122.reuse ;  /* 0x0000a70075747a23 */ /* 0x100fe2000001087a */
[C---:B------:R-:W-:Y:S01]  /*2bd0*/  FSEL R119, R222.reuse, -INF , P0 ;  /* 0xff800000de777808 */ /* 0x040fe20000000000 */
[----:B------:R-:W-:Y:S01]  /*2be0*/  FFMA.FTZ R222, -R222, R222, 1 ;  /* 0x3f800000dede7423 */ /* 0x000fe200000101de */
[----:B------:R-:W-:Y:S01]  /*2bf0*/  ISETP.GT.AND P0, PT, R125, 0x20, PT ;  /* 0x000000207d00780c */ /* 0x000fe20003f04270 */
[-C--:B------:R-:W-:Y:S01]  /*2c00*/  HMMA.16816.F32 R28, R104, R146.reuse, RZ ;  /* 0x00000092681c723c */ /* 0x080fe200000018ff */
[----:B------:R-:W-:Y:S01]  /*2c10*/  LDSM.16.M88.4 R104, [R181+0x9080] ;  /* 0x00908000b568783b */ /* 0x000fe20000000200 */
[----:B------:R-:W1:Y:S02]  /*2c20*/  MUFU.EX2 R116, R116 ;  /* 0x0000007400747308 */ /* 0x000e640000000800 */
[--C-:B------:R-:W-:Y:S01]  /*2c30*/  FFMA.FTZ R117, R119, c[0x0][0x29c], -R122.reuse ;  /* 0x0000a70077757a23 */ /* 0x100fe2000001087a */
[C---:B------:R-:W-:Y:S01]  /*2c40*/  FSEL R119, R230.reuse, -INF , P0 ;  /* 0xff800000e6777808 */ /* 0x040fe20000000000 */
[----:B------:R-:W-:Y:S01]  /*2c50*/  FFMA.FTZ R230, -R230, R230, 1 ;  /* 0x3f800000e6e67423 */ /* 0x000fe200000101e6 */
[----:B------:R-:W-:Y:S01]  /*2c60*/  ISETP.GT.AND P0, PT, R125, 0x21, PT ;  /* 0x000000217d00780c */ /* 0x000fe20003f04270 */
[----:B------:R-:W-:Y:S01]  /*2c70*/  HMMA.16816.F32 R32, R100, R146, RZ ;  /* 0x000000926420723c */ /* 0x000fe200000018ff */
[----:B------:R-:W2:Y:S03]  /*2c80*/  LDSM.16.M88.4 R100, [R181+0x8080] ;  /* 0x00808000b564783b */ /* 0x000ea60000000200 */
[--C-:B------:R-:W-:Y:S01]  /*2c90*/  FFMA.FTZ R118, R119, c[0x0][0x29c], -R122.reuse ;  /* 0x0000a70077767a23 */ /* 0x100fe2000001087a */
[----:B------:R-:W3:Y:S01]  /*2ca0*/  MUFU.EX2 R117, R117 ;  /* 0x0000007500757308 */ /* 0x000ee20000000800 */
[----:B------:R-:W-:Y:S02]  /*2cb0*/  IADD3 R135, R120, 0x28, RZ ;  /* 0x0000002878877810 */ /* 0x000fe40007ffe0ff */
[-C--:B------:R-:W-:Y:S04]  /*2cc0*/  HMMA.16816.F32 R4, R108, R148.reuse, R4 ;  /* 0x000000946c04723c */ /* 0x080fe80000001804 */
[----:B------:R-:W-:Y:S03]  /*2cd0*/  IMNMX R135, R209, R135, PT ;  /* 0x00000087d1877217 */ /* 0x000fe60003800200 */
[----:B------:R-:W-:Y:S01]  /*2ce0*/  MUFU.EX2 R118, R118 ;  /* 0x0000007600767308 */ /* 0x000fe20000000800 */
[C---:B------:R-:W-:Y:S08]  /*2cf0*/  HMMA.16816.F32 R8, R112.reuse, R148, R8 ;  /* 0x000000947008723c */ /* 0x040ff00000001808 */
[-C--:B------:R-:W-:Y:S08]  /*2d00*/  HMMA.16816.F32 R12, R112, R150.reuse, R12 ;  /* 0x00000096700c723c */ /* 0x080ff0000000180c */
[C---:B------:R-:W-:Y:S08]  /*2d10*/  HMMA.16816.F32 R16, R108.reuse, R150, R16 ;  /* 0x000000966c10723c */ /* 0x040ff00000001810 */
[-C--:B------:R-:W-:Y:S08]  /*2d20*/  HMMA.16816.F32 R20, R108, R152.reuse, R20 ;  /* 0x000000986c14723c */ /* 0x080ff00000001814 */
[C---:B------:R-:W-:Y:S08]  /*2d30*/  HMMA.16816.F32 R24, R112.reuse, R152, R24 ;  /* 0x000000987018723c */ /* 0x040ff00000001818 */
[-C--:B------:R-:W-:Y:S07]  /*2d40*/  HMMA.16816.F32 R28, R112, R154.reuse, R28 ;  /* 0x0000009a701c723c */ /* 0x080fee000000181c */
[----:B------:R-:W-:Y:S01]  /*2d50*/  FSEL R113, R231, -INF , P0 ;  /* 0xff800000e7717808 */ /* 0x000fe20000000000 */
[----:B------:R-:W-:Y:S01]  /*2d60*/  HMMA.16816.F32 R32, R108, R154, R32 ;  /* 0x0000009a6c20723c */ /* 0x000fe20000001820 */
[----:B------:R-:W-:Y:S03]  /*2d70*/  ISETP.GT.AND P0, PT, R125, 0x40, PT ;  /* 0x000000407d00780c */ /* 0x000fe60003f04270 */
[----:B------:R-:W-:Y:S03]  /*2d80*/  FFMA.FTZ R231, -R231, R231, 1 ;  /* 0x3f800000e7e77423 */ /* 0x000fe600000101e7 */
[--C-:B------:R-:W-:Y:S01]  /*2d90*/  FFMA.FTZ R108, R113, c[0x0][0x29c], -R122.reuse ;  /* 0x0000a700716c7a23 */ /* 0x100fe2000001087a */
[-C--:B--2---:R-:W-:Y:S01]  /*2da0*/  HMMA.16816.F32 R4, R100, R156.reuse, R4 ;  /* 0x0000009c6404723c */ /* 0x084fe20000001804 */
[----:B------:R-:W-:Y:S02]  /*2db0*/  FSEL R109, R234, -INF , P0 ;  /* 0xff800000ea6d7808 */ /* 0x000fe40000000000 */
[----:B------:R2:W-:Y:S01]  /*2dc0*/  MUFU.EX2 R119, R108 ;  /* 0x0000006c00777308 */ /* 0x0005e20000000800 */
[----:B------:R-:W-:Y:S02]  /*2dd0*/  ISETP.GT.AND P0, PT, R125, 0x41, PT ;  /* 0x000000417d00780c */ /* 0x000fe40003f04270 */
[--C-:B------:R-:W-:Y:S02]  /*2de0*/  FFMA.FTZ R123, R109, c[0x0][0x29c], -R122.reuse ;  /* 0x0000a7006d7b7a23 */ /* 0x100fe4000001087a */
[C---:B------:R-:W-:Y:S01]  /*2df0*/  HMMA.16816.F32 R8, R104.reuse, R156, R8 ;  /* 0x0000009c6808723c */ /* 0x040fe20000001808 */
[----:B------:R-:W-:Y:S02]  /*2e00*/  FSEL R109, R235, -INF , P0 ;  /* 0xff800000eb6d7808 */ /* 0x000fe40000000000 */
[----:B------:R-:W-:Y:S01]  /*2e10*/  ISETP.GT.AND P0, PT, R125, 0x60, PT ;  /* 0x000000607d00780c */ /* 0x000fe20003f04270 */
[----:B------:R-:W-:Y:S01]  /*2e20*/  FFMA.FTZ R235, -R235, R235, 1 ;  /* 0x3f800000ebeb7423 */ /* 0x000fe200000101eb */
[----:B------:R-:W-:Y:S01]  /*2e30*/  MUFU.EX2 R123, R123 ;  /* 0x0000007b007b7308 */ /* 0x000fe20000000800 */
[--C-:B------:R-:W-:Y:S01]  /*2e40*/  FFMA.FTZ R124, R109, c[0x0][0x29c], -R122.reuse ;  /* 0x0000a7006d7c7a23 */ /* 0x100fe2000001087a */
[----:B------:R-:W-:Y:S01]  /*2e50*/  FSEL R109, R248, -INF , P0 ;  /* 0xff800000f86d7808 */ /* 0x000fe20000000000 */
[-C--:B------:R-:W-:Y:S01]  /*2e60*/  HMMA.16816.F32 R12, R104, R158.reuse, R12 ;  /* 0x0000009e680c723c */ /* 0x080fe2000000180c */
[----:B------:R-:W-:Y:S03]  /*2e70*/  ISETP.GT.AND P0, PT, R125, 0x61, PT ;  /* 0x000000617d00780c */ /* 0x000fe60003f04270 */
[--C-:B------:R-:W-:Y:S01]  /*2e80*/  FFMA.FTZ R128, R109, c[0x0][0x29c], -R122.reuse ;  /* 0x0000a7006d807a23 */ /* 0x100fe2000001087a */
[----:B------:R-:W-:Y:S02]  /*2e90*/  FSEL R113, R249, -INF , P0 ;  /* 0xff800000f9717808 */ /* 0x000fe40000000000 */
[----:B------:R-:W4:Y:S01]  /*2ea0*/  MUFU.EX2 R124, R124 ;  /* 0x0000007c007c7308 */ /* 0x000f220000000800 */
[C---:B------:R-:W-:Y:S01]  /*2eb0*/  HMMA.16816.F32 R16, R100.reuse, R158, R16 ;  /* 0x0000009e6410723c */ /* 0x040fe20000001810 */
[----:B--2---:R-:W-:Y:S03]  /*2ec0*/  IADD3 R108, R120, 0x8, RZ ;  /* 0x00000008786c7810 */ /* 0x004fe60007ffe0ff */
[----:B------:R-:W-:Y:S02]  /*2ed0*/  FFMA.FTZ R122, R113, c[0x0][0x29c], -R122 ;  /* 0x0000a700717a7a23 */ /* 0x000fe4000001087a */
[----:B------:R-:W-:Y:S02]  /*2ee0*/  LDSM.16.M88.4 R112, [R180+0x9080] ;  /* 0x00908000b470783b */ /* 0x000fe40000000200 */
[-C--:B------:R-:W-:Y:S01]  /*2ef0*/  HMMA.16816.F32 R20, R100, R160.reuse, R20 ;  /* 0x000000a06414723c */ /* 0x080fe20000001814 */
[----:B------:R-:W-:Y:S01]  /*2f00*/  IMNMX R127, R209, R108, PT ;  /* 0x0000006cd17f7217 */ /* 0x000fe20003800200 */
[----:B------:R2:W5:Y:S03]  /*2f10*/  MUFU.EX2 R125, R128 ;  /* 0x00000080007d7308 */ /* 0x0005660000000800 */
[----:B------:R-:W-:Y:S01]  /*2f20*/  ISETP.GT.AND P0, PT, R127, RZ, PT ;  /* 0x000000ff7f00720c */ /* 0x000fe20003f04270 */
[----:B------:R-:W1:Y:S02]  /*2f30*/  LDSM.16.M88.4 R108, [R180+0x8080] ;  /* 0x00808000b46c783b */ /* 0x000e640000000200 */
[C---:B------:R-:W-:Y:S01]  /*2f40*/  HMMA.16816.F32 R24, R104.reuse, R160, R24 ;  /* 0x000000a06818723c */ /* 0x040fe20000001818 */
[----:B------:R-:W-:Y:S02]  /*2f50*/  FSEL R126, R211, -INF , P0 ;  /* 0xff800000d37e7808 */ /* 0x000fe40000000000 */
[C---:B------:R-:W-:Y:S01]  /*2f60*/  ISETP.GT.AND P0, PT, R127.reuse, 0x1, PT ;  /* 0x000000017f00780c */ /* 0x040fe20003f04270 */
[----:B------:R-:W1:Y:S01]  /*2f70*/  MUFU.EX2 R122, R122 ;  /* 0x0000007a007a7308 */ /* 0x000e620000000800 */
[C---:B------:R-:W-:Y:S02]  /*2f80*/  ISETP.GT.AND P6, PT, R127.reuse, 0x21, PT ;  /* 0x000000217f00780c */ /* 0x040fe40003fc4270 */
[----:B------:R-:W-:Y:S01]  /*2f90*/  ISETP.GT.AND P5, PT, R127, 0x40, PT ;  /* 0x000000407f00780c */ /* 0x000fe20003fa4270 */
[-C--:B------:R-:W-:Y:S01]  /*2fa0*/  HMMA.16816.F32 R28, R104, R162.reuse, R28 ;  /* 0x000000a2681c723c */ /* 0x080fe2000000181c */
[----:B------:R-:W-:Y:S02]  /*2fb0*/  FSEL R130, R215, -INF , P0 ;  /* 0xff800000d7827808 */ /* 0x000fe40000000000 */
[----:B------:R-:W-:Y:S01]  /*2fc0*/  ISETP.GT.AND P0, PT, R127, 0x20, PT ;  /* 0x000000207f00780c */ /* 0x000fe20003f04270 */
[----:B------:R-:W-:Y:S01]  /*2fd0*/  FFMA.FTZ R215, -R215, R215, 1 ;  /* 0x3f800000d7d77423 */ /* 0x000fe200000101d7 */
[----:B------:R-:W-:Y:S01]  /*2fe0*/  FSEL R132, R233, -INF , P6 ;  /* 0xff800000e9847808 */ /* 0x000fe20003000000 */
[--C-:B------:R-:W-:Y:S01]  /*2ff0*/  FFMA.FTZ R129, R130, c[0x0][0x29c], -R121.reuse ;  /* 0x0000a70082817a23 */ /* 0x100fe20000010879 */
[----:B------:R-:W-:Y:S01]  /*3000*/  FSEL R130, R232, -INF , P0 ;  /* 0xff800000e8827808 */ /* 0x000fe20000000000 */
[----:B------:R-:W-:Y:S01]  /*3010*/  HMMA.16816.F32 R32, R100, R162, R32 ;  /* 0x000000a26420723c */ /* 0x000fe20000001820 */
[C---:B------:R-:W-:Y:S02]  /*3020*/  ISETP.GT.AND P0, PT, R127.reuse, 0x41, PT ;  /* 0x000000417f00780c */ /* 0x040fe40003f04270 */
[----:B------:R-:W-:Y:S01]  /*3030*/  ISETP.GT.AND P6, PT, R127, 0x60, PT ;  /* 0x000000607f00780c */ /* 0x000fe20003fc4270 */
[--C-:B--2---:R-:W-:Y:S01]  /*3040*/  FFMA.FTZ R128, R126, c[0x0][0x29c], -R121.reuse ;  /* 0x0000a7007e807a23 */ /* 0x104fe20000010879 */
[----:B------:R-:W-:Y:S01]  /*3050*/  FSEL R133, R237, -INF , P0 ;  /* 0xff800000ed857808 */ /* 0x000fe20000000000 */
[--C-:B------:R-:W-:Y:S01]  /*3060*/  FFMA.FTZ R131, R132, c[0x0][0x29c], -R121.reuse ;  /* 0x0000a70084837a23 */ /* 0x100fe20000010879 */
[C---:B------:R-:W-:Y:S01]  /*3070*/  ISETP.GT.AND P0, PT, R137.reuse, RZ, PT ;  /* 0x000000ff8900720c */ /* 0x040fe20003f04270 */
[----:B------:R2:W-:Y:S01]  /*3080*/  MUFU.EX2 R126, R128 ;  /* 0x00000080007e7308 */ /* 0x0005e20000000800 */
[----:B------:R-:W-:Y:S02]  /*3090*/  FSEL R182, R250, -INF , P6 ;  /* 0xff800000fab67808 */ /* 0x000fe40003000000 */
[----:B------:R-:W-:Y:S01]  /*30a0*/  ISETP.GT.AND P6, PT, R137, 0x1, PT ;  /* 0x000000018900780c */ /* 0x000fe20003fc4270 */
[--C-:B------:R-:W-:Y:S01]  /*30b0*/  FFMA.FTZ R133, R133, c[0x0][0x29c], -R121.reuse ;  /* 0x0000a70085857a23 */ /* 0x100fe20000010879 */
[----:B------:R-:W-:Y:S01]  /*30c0*/  FSEL R134, R217, -INF , P0 ;  /* 0xff800000d9867808 */ /* 0x000fe20000000000 */
[----:B------:R-:W-:Y:S01]  /*30d0*/  FFMA.FTZ R181, R182, c[0x0][0x29c], -R121 ;  /* 0x0000a700b6b57a23 */ /* 0x000fe20000010879 */
[----:B------:R-:W-:Y:S01]  /*30e0*/  ISETP.GT.AND P0, PT, R137, 0x21, PT ;  /* 0x000000218900780c */ /* 0x000fe20003f04270 */
[----:B------:R-:W-:Y:S01]  /*30f0*/  FFMA.FTZ R233, -R233, R233, 1 ;  /* 0x3f800000e9e97423 */ /* 0x000fe200000101e9 */
[----:B------:R-:W-:Y:S01]  /*3100*/  FSEL R132, R223, -INF , P6 ;  /* 0xff800000df847808 */ /* 0x000fe20003000000 */
[----:B------:R-:W3:Y:S01]  /*3110*/  MUFU.EX2 R129, R129 ;  /* 0x0000008100817308 */ /* 0x000ee20000000800 */
[----:B------:R-:W-:Y:S01]  /*3120*/  ISETP.GT.AND P6, PT, R137, 0x40, PT ;  /* 0x000000408900780c */ /* 0x000fe20003fc4270 */
[----:B------:R-:W-:Y:S01]  /*3130*/  FFMA.FTZ R232, -R232, R232, 1 ;  /* 0x3f800000e8e87423 */ /* 0x000fe200000101e8 */
[----:B------:R-:W-:Y:S01]  /*3140*/  FSEL R138, R227, -INF , P0 ;  /* 0xff800000e38a7808 */ /* 0x000fe20000000000 */
[--C-:B------:R-:W-:Y:S01]  /*3150*/  FFMA.FTZ R132, R132, c[0x0][0x29c], -R251.reuse ;  /* 0x0000a70084847a23 */ /* 0x100fe200000108fb */
[-C--:B-1----:R-:W-:Y:S01]  /*3160*/  HMMA.16816.F32 R4, R108, R164.reuse, R4 ;  /* 0x000000a46c04723c */ /* 0x082fe20000001804 */
[----:B------:R-:W-:Y:S01]  /*3170*/  ISETP.GT.AND P0, PT, R137, 0x60, PT ;  /* 0x000000608900780c */ /* 0x000fe20003f04270 */
[----:B------:R-:W-:Y:S01]  /*3180*/  FFMA.FTZ R223, -R223, R223, 1 ;  /* 0x3f800000dfdf7423 */ /* 0x000fe200000101df */
[----:B------:R-:W-:Y:S01]  /*3190*/  FSEL R136, R238, -INF , P6 ;  /* 0xff800000ee887808 */ /* 0x000fe20003000000 */
[----:B------:R-:W-:Y:S01]  /*31a0*/  FFMA.FTZ R138, R138, c[0x0][0x29c], -R251 ;  /* 0x0000a7008a8a7a23 */ /* 0x000fe200000108fb */
[----:B------:R-:W-:Y:S01]  /*31b0*/  ISETP.GT.AND P6, PT, R137, 0x61, PT ;  /* 0x000000618900780c */ /* 0x000fe20003fc4270 */
[----:B------:R-:W-:Y:S01]  /*31c0*/  MUFU.EX2 R131, R131 ;  /* 0x0000008300837308 */ /* 0x000fe20000000800 */
[----:B------:R-:W-:Y:S01]  /*31d0*/  FFMA.FTZ R238, -R238, R238, 1 ;  /* 0x3f800000eeee7423 */ /* 0x000fe200000101ee */
[C---:B------:R-:W-:Y:S01]  /*31e0*/  HMMA.16816.F32 R8, R112.reuse, R164, R8 ;  /* 0x000000a47008723c */ /* 0x040fe20000001808 */
[----:B--2---:R-:W-:Y:S03]  /*31f0*/  FFMA.FTZ R128, R130, c[0x0][0x29c], -R121 ;  /* 0x0000a70082807a23 */ /* 0x004fe60000010879 */
[----:B------:R-:W-:Y:S01]  /*3200*/  FSEL R130, R236, -INF , P5 ;  /* 0xff800000ec827808 */ /* 0x000fe20002800000 */
[----:B------:R-:W-:Y:S01]  /*3210*/  FFMA.FTZ R136, R136, c[0x0][0x29c], -R251 ;  /* 0x0000a70088887a23 */ /* 0x000fe200000108fb */
[----:B------:R-:W-:Y:S01]  /*3220*/  ISETP.GT.AND P5, PT, R127, 0x61, PT ;  /* 0x000000617f00780c */ /* 0x000fe20003fa4270 */
[----:B------:R-:W-:Y:S01]  /*3230*/  FFMA.FTZ R227, -R227, R227, 1 ;  /* 0x3f800000e3e37423 */ /* 0x000fe200000101e3 */
[----:B------:R-:W1:Y:S01]  /*3240*/  LDS R127, [R245+0xc280] ;  /* 0x00c28000f57f7984 */ /* 0x000e620000000800 */
[-C--:B------:R-:W-:Y:S01]  /*3250*/  HMMA.16816.F32 R12, R112, R166.reuse, R12 ;  /* 0x000000a6700c723c */ /* 0x080fe2000000180c */
[----:B------:R-:W2:Y:S02]  /*3260*/  MUFU.EX2 R128, R128 ;  /* 0x0000008000807308 */ /* 0x000ea40000000800 */
[----:B------:R-:W-:Y:S01]  /*3270*/  FSEL R180, R252, -INF , P5 ;  /* 0xff800000fcb47808 */ /* 0x000fe20002800000 */
[--C-:B------:R-:W-:Y:S01]  /*3280*/  FFMA.FTZ R120, R130, c[0x0][0x29c], -R121.reuse ;  /* 0x0000a70082787a23 */ /* 0x100fe20000010879 */
[----:B------:R-:W-:Y:S01]  /*3290*/  ISETP.GT.AND P5, PT, R137, 0x20, PT ;  /* 0x000000208900780c */ /* 0x000fe20003fa4270 */
[----:B------:R-:W-:Y:S01]  /*32a0*/  FFMA.FTZ R237, -R237, R237, 1 ;  /* 0x3f800000eded7423 */ /* 0x000fe200000101ed */
[----:B------:R-:W-:Y:S01]  /*32b0*/  FSEL R103, R243, -INF , P6 ;  /* 0xff800000f3677808 */ /* 0x000fe20003000000 */
[C---:B------:R-:W-:Y:S01]  /*32c0*/  HMMA.16816.F32 R16, R108.reuse, R166, R16 ;  /* 0x000000a66c10723c */ /* 0x040fe20000001810 */
[----:B------:R-:W-:Y:S02]  /*32d0*/  FSEL R130, R226, -INF , P5 ;  /* 0xff800000e2827808 */ /* 0x000fe40002800000 */
[----:B------:R-:W-:Y:S01]  /*32e0*/  ISETP.GT.AND P5, PT, R137, 0x41, PT ;  /* 0x000000418900780c */ /* 0x000fe20003fa4270 */
[----:B------:R-:W-:Y:S01]  /*32f0*/  FFMA.FTZ R121, R180, c[0x0][0x29c], -R121 ;  /* 0x0000a700b4797a23 */ /* 0x000fe20000010879 */
[----:B------:R-:W-:Y:S01]  /*3300*/  FSEL R137, R242, -INF , P0 ;  /* 0xff800000f2897808 */ /* 0x000fe20000000000 */
[----:B------:R-:W1:Y:S01]  /*3310*/  MUFU.EX2 R181, R181 ;  /* 0x000000b500b57308 */ /* 0x000e620000000800 */
[----:B------:R-:W-:Y:S01]  /*3320*/  ISETP.GT.AND P0, PT, R135, 0x1, PT ;  /* 0x000000018700780c */ /* 0x000fe20003f04270 */
[-C--:B------:R-:W-:Y:S01]  /*3330*/  HMMA.16816.F32 R20, R108, R168.reuse, R20 ;  /* 0x000000a86c14723c */ /* 0x080fe20000001814 */
[----:B------:R-:W-:Y:S02]  /*3340*/  FSEL R139, R239, -INF , P5 ;  /* 0xff800000ef8b7808 */ /* 0x000fe40002800000 */
[----:B------:R-:W-:Y:S01]  /*3350*/  ISETP.GT.AND P5, PT, R135, RZ, PT ;  /* 0x000000ff8700720c */ /* 0x000fe20003fa4270 */
[--C-:B------:R-:W-:Y:S01]  /*3360*/  FFMA.FTZ R137, R137, c[0x0][0x29c], -R251.reuse ;  /* 0x0000a70089897a23 */ /* 0x100fe200000108fb */
[C---:B------:R-:W-:Y:S01]  /*3370*/  ISETP.GT.AND P6, PT, R135.reuse, 0x20, PT ;  /* 0x000000208700780c */ /* 0x040fe20003fc4270 */
[----:B------:R-:W-:Y:S01]  /*3380*/  FFMA.FTZ R130, R130, c[0x0][0x29c], -R251 ;  /* 0x0000a70082827a23 */ /* 0x000fe200000108fb */
[----:B------:R-:W-:Y:S01]  /*3390*/  FSEL R182, R224, -INF , P5 ;  /* 0xff800000e0b67808 */ /* 0x000fe20002800000 */
[C---:B------:R-:W-:Y:S01]  /*33a0*/  HMMA.16816.F32 R24, R112.reuse, R168, R24 ;  /* 0x000000a87018723c */ /* 0x040fe20000001818 */
[----:B------:R-:W-:Y:S01]  /*33b0*/  ISETP.GT.AND P5, PT, R135, 0x21, PT ;  /* 0x000000218700780c */ /* 0x000fe20003fa4270 */
[----:B------:R-:W2:Y:S02]  /*33c0*/  MUFU.EX2 R121, R121 ;  /* 0x0000007900797308 */ /* 0x000ea40000000800 */
[----:B------:R-:W-:Y:S01]  /*33d0*/  FSEL R180, R225, -INF , P0 ;  /* 0xff800000e1b47808 */ /* 0x000fe20000000000 */
[----:B------:R-:W-:Y:S01]  /*33e0*/  FFMA.FTZ R182, R182, c[0x0][0x29c], -R247 ;  /* 0x0000a700b6b67a23 */ /* 0x000fe200000108f7 */
[----:B------:R-:W-:Y:S01]  /*33f0*/  ISETP.GT.AND P0, PT, R135, 0x40, PT ;  /* 0x000000408700780c */ /* 0x000fe20003f04270 */
[----:B------:R-:W-:Y:S01]  /*3400*/  FFMA.FTZ R139, R139, c[0x0][0x29c], -R251 ;  /* 0x0000a7008b8b7a23 */ /* 0x000fe200000108fb */
[-C--:B------:R-:W-:Y:S01]  /*3410*/  HMMA.16816.F32 R28, R112, R170.reuse, R28 ;  /* 0x000000aa701c723c */ /* 0x080fe2000000181c */
[----:B------:R-:W-:Y:S02]  /*3420*/  FSEL R101, R228, -INF , P6 ;  /* 0xff800000e4657808 */ /* 0x000fe40003000000 */
[----:B------:R-:W-:Y:S01]  /*3430*/  ISETP.GT.AND P6, PT, R135, 0x41, PT ;  /* 0x000000418700780c */ /* 0x000fe20003fc4270 */
[----:B------:R-:W-:Y:S01]  /*3440*/  FFMA.FTZ R180, R180, c[0x0][0x29c], -R247 ;  /* 0x0000a700b4b47a23 */ /* 0x000fe200000108f7 */
[----:B------:R-:W-:Y:S01]  /*3450*/  FSEL R106, R229, -INF , P5 ;  /* 0xff800000e56a7808 */ /* 0x000fe20002800000 */
[----:B------:R-:W-:Y:S01]  /*3460*/  MUFU.EX2 R120, R120 ;  /* 0x0000007800787308 */ /* 0x000fe20000000800 */
[----:B------:R-:W-:Y:S01]  /*3470*/  FFMA.FTZ R112, R134, c[0x0][0x29c], -R251 ;  /* 0x0000a70086707a23 */ /* 0x000fe200000108fb */
[----:B------:R-:W-:Y:S01]  /*3480*/  HMMA.16816.F32 R32, R108, R170, R32 ;  /* 0x000000aa6c20723c */ /* 0x000fe20000001820 */
[----:B------:R-:W2:Y:S01]  /*3490*/  LDS R108, [R245+0xc2a0] ;  /* 0x00c2a000f56c7984 */ /* 0x000ea20000000800 */
[----:B------:R-:W-:Y:S02]  /*34a0*/  ISETP.GT.AND P5, PT, R135, 0x60, PT ;  /* 0x000000608700780c */ /* 0x000fe40003fa4270 */
[--C-:B-1----:R-:W-:Y:S01]  /*34b0*/  FADD.FTZ R113, R4, -R127.reuse ;  /* 0x8000007f04717221 */ /* 0x102fe20000010000 */
[----:B------:R-:W-:Y:S01]  /*34c0*/  FSEL R102, R240, -INF , P0 ;  /* 0xff800000f0667808 */ /* 0x000fe20000000000 */
[--C-:B------:R-:W-:Y:S01]  /*34d0*/  FADD.FTZ R134, R5, -R127.reuse ;  /* 0x8000007f05867221 */ /* 0x100fe20000010000 */
[----:B------:R-:W-:Y:S01]  /*34e0*/  ISETP.GT.AND P0, PT, R135, 0x61, PT ;  /* 0x000000618700780c */ /* 0x000fe20003f04270 */
[----:B------:R-:W-:Y:S01]  /*34f0*/  FMUL.FTZ R114, R116, R113 ;  /* 0x0000007174727220 */ /* 0x000fe20000410000 */
[----:B------:R-:W-:Y:S03]  /*3500*/  MUFU.EX2 R112, R112 ;  /* 0x0000007000707308 */ /* 0x000fe60000000800 */
[C---:B---3--:R-:W-:Y:S01]  /*3510*/  FMUL.FTZ R113, R117.reuse, R134 ;  /* 0x0000008675717220 */ /* 0x048fe20000410000 */
[----:B------:R-:W-:Y:S01]  /*3520*/  F2FP.PACK_AB R117, R117, R116 ;  /* 0x000000747575723e */ /* 0x000fe200000000ff */
[----:B------:R-:W-:Y:S01]  /*3530*/  FMUL.FTZ R114, R114, R219 ;  /* 0x000000db72727220 */ /* 0x000fe20000410000 */
[----:B------:R-:W-:Y:S01]  /*3540*/  FSEL R134, R244, -INF , P5 ;  /* 0xff800000f4867808 */ /* 0x000fe20002800000 */
[----:B------:R-:W-:Y:S01]  /*3550*/  FMUL.FTZ R113, R113, R222 ;  /* 0x000000de71717220 */ /* 0x000fe20000410000 */
[----:B------:R-:W-:Y:S01]  /*3560*/  FSEL R222, R241, -INF , P6 ;  /* 0xff800000f1de7808 */ /* 0x000fe20003000000 */
[----:B------:R-:W-:Y:S01]  /*3570*/  FADD.FTZ R116, R21, -R127 ;  /* 0x8000007f15747221 */ /* 0x000fe20000010000 */
[----:B------:R-:W-:Y:S01]  /*3580*/  FSEL R110, R246, -INF , P0 ;  /* 0xff800000f66e7808 */ /* 0x000fe20000000000 */
[----:B------:R-:W-:Y:S01]  /*3590*/  FFMA.FTZ R111, R101, c[0x0][0x29c], -R247 ;  /* 0x0000a700656f7a23 */ /* 0x000fe200000108f7 */
[----:B------:R-:W-:Y:S01]  /*35a0*/  F2FP.PACK_AB R113, R113, R114 ;  /* 0x000000727171723e */ /* 0x000fe200000000ff */
[----:B------:R-:W-:Y:S01]  /*35b0*/  FADD.FTZ R114, R20, -R127 ;  /* 0x8000007f14727221 */ /* 0x000fe20000010000 */
[----:B------:R-:W1:Y:S01]  /*35c0*/  MUFU.EX2 R109, R132 ;  /* 0x00000084006d7308 */ /* 0x000e620000000800 */
[C---:B----4-:R-:W-:Y:S02]  /*35d0*/  FMUL.FTZ R116, R124.reuse, R116 ;  /* 0x000000747c747220 */ /* 0x050fe40000410000 */
[----:B------:R-:W-:Y:S01]  /*35e0*/  FMUL.FTZ R114, R123, R114 ;  /* 0x000000727b727220 */ /* 0x000fe20000410000 */
[----:B------:R-:W-:Y:S01]  /*35f0*/  F2FP.PACK_AB R123, R124, R123 ;  /* 0x0000007b7c7b723e */ /* 0x000fe200000000ff */
[--C-:B------:R-:W-:Y:S01]  /*3600*/  FFMA.FTZ R115, R106, c[0x0][0x29c], -R247.reuse ;  /* 0x0000a7006a737a23 */ /* 0x100fe200000108f7 */
[----:B------:R-:W3:Y:S01]  /*3610*/  LDS R124, [R245+0xc300] ;  /* 0x00c30000f57c7984 */ /* 0x000ee20000000800 */
[--C-:B------:R-:W-:Y:S02]  /*3620*/  FFMA.FTZ R135, R102, c[0x0][0x29c], -R247.reuse ;  /* 0x0000a70066877a23 */ /* 0x100fe400000108f7 */
[--C-:B------:R-:W-:Y:S01]  /*3630*/  FFMA.FTZ R222, R222, c[0x0][0x29c], -R247.reuse ;  /* 0x0000a700dede7a23 */ /* 0x100fe200000108f7 */
[----:B------:R-:W4:Y:S01]  /*3640*/  LDS R245, [R245+0xc320] ;  /* 0x00c32000f5f57984 */ /* 0x000f220000000800 */
[--C-:B------:R-:W-:Y:S01]  /*3650*/  FFMA.FTZ R134, R134, c[0x0][0x29c], -R247.reuse ;  /* 0x0000a70086867a23 */ /* 0x100fe200000108f7 */
[----:B------:R-:W1:Y:S01]  /*3660*/  MUFU.EX2 R133, R133 ;  /* 0x0000008500857308 */ /* 0x000e620000000800 */
[----:B------:R-:W-:Y:S01]  /*3670*/  FFMA.FTZ R247, R110, c[0x0][0x29c], -R247 ;  /* 0x0000a7006ef77a23 */ /* 0x000fe200000108f7 */
[----:B------:R1:W-:Y:S01]  /*3680*/  STS [R200], R117 ;  /* 0x00000075c8007388 */ /* 0x0003e20000000800 */
[--C-:B------:R-:W-:Y:S02]  /*3690*/  FADD.FTZ R110, R17, -R127.reuse ;  /* 0x8000007f116e7221 */ /* 0x100fe40000010000 */
[--C-:B------:R-:W-:Y:S02]  /*36a0*/  FADD.FTZ R32, R32, -R127.reuse ;  /* 0x8000007f20207221 */ /* 0x100fe40000010000 */
[--C-:B------:R-:W-:Y:S02]  /*36b0*/  FADD.FTZ R33, R33, -R127.reuse ;  /* 0x8000007f21217221 */ /* 0x100fe40000010000 */
[----:B------:R-:W-:Y:S01]  /*36c0*/  FMUL.FTZ R235, R116, R235 ;  /* 0x000000eb74eb7220 */ /* 0x000fe20000410000 */
[----:B------:R-:W-:Y:S01]  /*36d0*/  MUFU.EX2 R137, R137 ;  /* 0x0000008900897308 */ /* 0x000fe20000000800 */
[----:B-----5:R-:W-:Y:S01]  /*36e0*/  FMUL.FTZ R32, R125, R32 ;  /* 0x000000207d207220 */ /* 0x020fe20000410000 */
[----:B------:R-:W-:Y:S01]  /*36f0*/  F2FP.PACK_AB R125, R122, R125 ;  /* 0x0000007d7a7d723e */ /* 0x000fe200000000ff */
[----:B------:R-:W-:Y:S02]  /*3700*/  FADD.FTZ R219, R16, -R127 ;  /* 0x8000007f10db7221 */ /* 0x000fe40000010000 */
[----:B------:R-:W-:Y:S02]  /*3710*/  FFMA.FTZ R127, -R248, R248, 1 ;  /* 0x3f800000f87f7423 */ /* 0x000fe400000101f8 */
[----:B------:R-:W-:Y:S02]  /*3720*/  FMUL.FTZ R110, R119, R110 ;  /* 0x0000006e776e7220 */ /* 0x000fe40000410000 */
[----:B------:R-:W-:Y:S01]  /*3730*/  FMUL.FTZ R33, R122, R33 ;  /* 0x000000217a217220 */ /* 0x000fe20000410000 */
[----:B------:R-:W-:Y:S01]  /*3740*/  MUFU.EX2 R136, R136 ;  /* 0x0000008800887308 */ /* 0x000fe20000000800 */
[----:B------:R-:W-:Y:S02]  /*3750*/  FFMA.FTZ R116, -R249, R249, 1 ;  /* 0x3f800000f9747423 */ /* 0x000fe400000101f9 */
[----:B------:R-:W-:Y:S02]  /*3760*/  FMUL.FTZ R110, R110, R231 ;  /* 0x000000e76e6e7220 */ /* 0x000fe40000410000 */
[----:B------:R-:W-:Y:S01]  /*3770*/  FMUL.FTZ R32, R32, R127 ;  /* 0x0000007f20207220 */ /* 0x000fe20000410000 */
[----:B------:R-:W-:Y:S01]  /*3780*/  F2FP.PACK_AB R127, R129, R126 ;  /* 0x0000007e817f723e */ /* 0x000fe200000000ff */
[----:B------:R-:W-:Y:S02]  /*3790*/  FMUL.FTZ R33, R33, R116 ;  /* 0x0000007421217220 */ /* 0x000fe40000410000 */
[----:B------:R-:W-:Y:S01]  /*37a0*/  FFMA.FTZ R231, -R234, R234, 1 ;  /* 0x3f800000eae77423 */ /* 0x000fe200000101ea */
[----:B------:R-:W-:Y:S01]  /*37b0*/  MUFU.EX2 R139, R139 ;  /* 0x0000008b008b7308 */ /* 0x000fe20000000800 */
[----:B------:R-:W-:Y:S01]  /*37c0*/  STS [R200+0x400], R127 ;  /* 0x0004007fc8007388 */ /* 0x000fe20000000800 */
[--C-:B--2---:R-:W-:Y:S02]  /*37d0*/  FADD.FTZ R122, R7, -R108.reuse ;  /* 0x8000006c077a7221 */ /* 0x104fe40000010000 */
[----:B------:R-:W-:Y:S02]  /*37e0*/  FMUL.FTZ R114, R114, R231 ;  /* 0x000000e772727220 */ /* 0x000fe40000410000 */
[----:B------:R-:W-:Y:S01]  /*37f0*/  FMUL.FTZ R122, R129, R122 ;  /* 0x0000007a817a7220 */ /* 0x000fe20000410000 */
[----:B------:R-:W-:Y:S01]  /*3800*/  F2FP.PACK_AB R129, R33, R32 ;  /* 0x000000202181723e */ /* 0x000fe200000000ff */
[--C-:B------:R-:W-:Y:S01]  /*3810*/  FADD.FTZ R32, R19, -R108.reuse ;  /* 0x8000006c13207221 */ /* 0x100fe20000010000 */
[----:B------:R-:W-:Y:S01]  /*3820*/  F2FP.PACK_AB R235, R235, R114 ;  /* 0x00000072ebeb723e */ /* 0x000fe200000000ff */
[--C-:B------:R-:W-:Y:S01]  /*3830*/  FADD.FTZ R231, R6, -R108.reuse ;  /* 0x8000006c06e77221 */ /* 0x100fe20000010000 */
[----:B------:R-:W-:Y:S01]  /*3840*/  MUFU.EX2 R130, R130 ;  /* 0x0000008200827308 */ /* 0x000fe20000000800 */
[----:B------:R-:W-:Y:S01]  /*3850*/  FFMA.FTZ R116, -R211, R211, 1 ;  /* 0x3f800000d3747423 */ /* 0x000fe200000101d3 */
[C---:B------:R-:W-:Y:S01]  /*3860*/  F2FP.PACK_AB R211, R131.reuse, R128 ;  /* 0x0000008083d3723e */ /* 0x040fe200000000ff */
[--C-:B------:R-:W-:Y:S02]  /*3870*/  FADD.FTZ R33, R18, -R108.reuse ;  /* 0x8000006c12217221 */ /* 0x100fe40000010000 */
[----:B------:R-:W-:Y:S02]  /*3880*/  FMUL.FTZ R32, R131, R32 ;  /* 0x0000002083207220 */ /* 0x000fe40000410000 */
[----:B------:R-:W-:Y:S01]  /*3890*/  STS [R208+0x400], R211 ;  /* 0x000400d3d0007388 */ /* 0x000fe20000000800 */
[--C-:B------:R-:W-:Y:S02]  /*38a0*/  FADD.FTZ R131, R22, -R108.reuse ;  /* 0x8000006c16837221 */ /* 0x100fe40000010000 */
[--C-:B------:R-:W-:Y:S01]  /*38b0*/  FADD.FTZ R114, R23, -R108.reuse ;  /* 0x8000006c17727221 */ /* 0x100fe20000010000 */
[----:B------:R-:W-:Y:S01]  /*38c0*/  MUFU.EX2 R182, R182 ;  /* 0x000000b600b67308 */ /* 0x000fe20000000800 */
[--C-:B------:R-:W-:Y:S02]  /*38d0*/  FADD.FTZ R34, R34, -R108.reuse ;  /* 0x8000006c22227221 */ /* 0x100fe40000010000 */
[----:B------:R-:W-:Y:S02]  /*38e0*/  FADD.FTZ R108, R35, -R108 ;  /* 0x8000006c236c7221 */ /* 0x000fe40000010000 */
[----:B------:R-:W-:Y:S01]  /*38f0*/  FMUL.FTZ R219, R118, R219 ;  /* 0x000000db76db7220 */ /* 0x000fe20000410000 */
[----:B------:R-:W-:Y:S01]  /*3900*/  F2FP.PACK_AB R118, R119, R118 ;  /* 0x000000767776723e */ /* 0x000fe200000000ff */
[----:B------:R-:W-:Y:S01]  /*3910*/  FMUL.FTZ R34, R181, R34 ;  /* 0x00000022b5227220 */ /* 0x000fe20000410000 */
[C---:B------:R-:W-:Y:S01]  /*3920*/  F2FP.PACK_AB R181, R121.reuse, R181 ;  /* 0x000000b579b5723e */ /* 0x040fe200000000ff */
[----:B------:R-:W-:Y:S01]  /*3930*/  FMUL.FTZ R108, R121, R108 ;  /* 0x0000006c796c7220 */ /* 0x000fe20000410000 */
[----:B------:R2:W5:Y:S01]  /*3940*/  MUFU.EX2 R119, R138 ;  /* 0x0000008a00777308 */ /* 0x0005620000000800 */
[----:B------:R-:W-:Y:S01]  /*3950*/  STS [R208], R118 ;  /* 0x00000076d0007388 */ /* 0x000fe20000000800 */
[----:B------:R-:W-:Y:S02]  /*3960*/  FFMA.FTZ R121, -R250, R250, 1 ;  /* 0x3f800000fa797423 */ /* 0x000fe400000101fa */
[----:B------:R-:W-:Y:S02]  /*3970*/  FMUL.FTZ R219, R219, R230 ;  /* 0x000000e6dbdb7220 */ /* 0x000fe40000410000 */
[----:B------:R-:W-:Y:S02]  /*3980*/  FMUL.FTZ R34, R34, R121 ;  /* 0x0000007922227220 */ /* 0x000fe40000410000 */
[--C-:B---3--:R-:W-:Y:S01]  /*3990*/  FADD.FTZ R121, R8, -R124.reuse ;  /* 0x8000007c08797221 */ /* 0x108fe20000010000 */
[----:B------:R-:W-:Y:S01]  /*39a0*/  F2FP.PACK_AB R219, R110, R219 ;  /* 0x000000db6edb723e */ /* 0x000fe200000000ff */
[----:B------:R-:W-:Y:S01]  /*39b0*/  FFMA.FTZ R251, R103, c[0x0][0x29c], -R251 ;  /* 0x0000a70067fb7a23 */ /* 0x000fe200000108fb */
[----:B------:R-:W-:Y:S01]  /*39c0*/  MUFU.EX2 R35, R180 ;  /* 0x000000b400237308 */ /* 0x000fe20000000800 */
[----:B------:R-:W-:Y:S01]  /*39d0*/  FMUL.FTZ R32, R32, R233 ;  /* 0x000000e920207220 */ /* 0x000fe20000410000 */
[----:B-1----:R-:W-:Y:S01]  /*39e0*/  F2FP.PACK_AB R233, R109, R112 ;  /* 0x000000706de9723e */ /* 0x002fe200000000ff */
[----:B------:R-:W-:Y:S02]  /*39f0*/  FMUL.FTZ R121, R112, R121 ;  /* 0x0000007970797220 */ /* 0x000fe40000410000 */
[----:B------:R-:W-:Y:S02]  /*3a00*/  FMUL.FTZ R231, R126, R231 ;  /* 0x000000e77ee77220 */ /* 0x000fe40000410000 */
[----:B------:R-:W-:Y:S01]  /*3a10*/  STS [R200+0x1000], R233 ;  /* 0x001000e9c8007388 */ /* 0x000fe20000000800 */
[----:B------:R-:W-:Y:S02]  /*3a20*/  FMUL.FTZ R33, R128, R33 ;  /* 0x0000002180217220 */ /* 0x000fe40000410000 */
[----:B------:R1:W-:Y:S01]  /*3a30*/  MUFU.EX2 R112, R115 ;  /* 0x0000007300707308 */ /* 0x0003e20000000800 */
[----:B------:R-:W-:Y:S01]  /*3a40*/  FMUL.FTZ R116, R231, R116 ;  /* 0x00000074e7747220 */ /* 0x000fe20000410000 */
[C---:B------:R-:W-:Y:S01]  /*3a50*/  F2FP.PACK_AB R231, R133.reuse, R120 ;  /* 0x0000007885e7723e */ /* 0x040fe200000000ff */
[----:B------:R-:W-:Y:S01]  /*3a60*/  FMUL.FTZ R114, R133, R114 ;  /* 0x0000007285727220 */ /* 0x000fe20000410000 */
[----:B--2---:R-:W-:Y:S01]  /*3a70*/  SHF.L.U32 R138, R178, 0x1, RZ ;  /* 0x00000001b28a7819 */ /* 0x004fe200000006ff */
[----:B------:R-:W-:Y:S02]  /*3a80*/  FMUL.FTZ R33, R33, R232 ;  /* 0x000000e821217220 */ /* 0x000fe40000410000 */
[----:B------:R-:W-:Y:S02]  /*3a90*/  FFMA.FTZ R133, -R252, R252, 1 ;  /* 0x3f800000fc857423 */ /* 0x000fe400000101fc */
[--C-:B------:R-:W-:Y:S01]  /*3aa0*/  FADD.FTZ R28, R28, -R124.reuse ;  /* 0x8000007c1c1c7221 */ /* 0x100fe20000010000 */
[----:B------:R-:W2:Y:S01]  /*3ab0*/  MUFU.EX2 R110, R251 ;  /* 0x000000fb006e7308 */ /* 0x000ea20000000800 */
[----:B------:R-:W-:Y:S01]  /*3ac0*/  FMUL.FTZ R133, R108, R133 ;  /* 0x000000856c857220 */ /* 0x000fe20000410000 */
[----:B------:R-:W-:Y:S01]  /*3ad0*/  F2FP.PACK_AB R33, R32, R33 ;  /* 0x000000212021723e */ /* 0x000fe200000000ff */
[--C-:B------:R-:W-:Y:S02]  /*3ae0*/  FADD.FTZ R32, R9, -R124.reuse ;  /* 0x8000007c09207221 */ /* 0x100fe40000010000 */
[--C-:B------:R-:W-:Y:S01]  /*3af0*/  FADD.FTZ R29, R29, -R124.reuse ;  /* 0x8000007c1d1d7221 */ /* 0x100fe20000010000 */
[----:B------:R-:W-:Y:S01]  /*3b00*/  F2FP.PACK_AB R133, R133, R34 ;  /* 0x000000228585723e */ /* 0x000fe200000000ff */
[----:B------:R-:W-:Y:S02]  /*3b10*/  FMUL.FTZ R32, R109, R32 ;  /* 0x000000206d207220 */ /* 0x000fe40000410000 */
[----:B------:R-:W-:Y:S01]  /*3b20*/  FFMA.FTZ R34, -R217, R217, 1 ;  /* 0x3f800000d9227423 */ /* 0x000fe200000101d9 */
[----:B------:R-:W3:Y:S01]  /*3b30*/  MUFU.EX2 R111, R111 ;  /* 0x0000006f006f7308 */ /* 0x000ee20000000800 */
[----:B------:R-:W-:Y:S01]  /*3b40*/  FMUL.FTZ R223, R32, R223 ;  /* 0x000000df20df7220 */ /* 0x000fe20000410000 */
[----:B-----5:R-:W-:Y:S01]  /*3b50*/  F2FP.PACK_AB R217, R119, R130 ;  /* 0x0000008277d9723e */ /* 0x020fe200000000ff */
[--C-:B------:R-:W-:Y:S02]  /*3b60*/  FADD.FTZ R32, R25, -R124.reuse ;  /* 0x8000007c19207221 */ /* 0x100fe40000010000 */
[--C-:B-1----:R-:W-:Y:S02]  /*3b70*/  FADD.FTZ R115, R24, -R124.reuse ;  /* 0x8000007c18737221 */ /* 0x102fe40000010000 */
[----:B------:R-:W-:Y:S02]  /*3b80*/  FMUL.FTZ R34, R121, R34 ;  /* 0x0000002279227220 */ /* 0x000fe40000410000 */
[----:B------:R-:W-:Y:S01]  /*3b90*/  FMUL.FTZ R28, R137, R28 ;  /* 0x0000001c891c7220 */ /* 0x000fe20000410000 */
[----:B------:R-:W-:Y:S01]  /*3ba0*/  MUFU.EX2 R135, R135 ;  /* 0x0000008700877308 */ /* 0x000fe20000000800 */
[----:B------:R-:W-:Y:S01]  /*3bb0*/  FFMA.FTZ R121, -R242, R242, 1 ;  /* 0x3f800000f2797423 */ /* 0x000fe200000101f2 */
[----:B------:R-:W-:Y:S01]  /*3bc0*/  F2FP.PACK_AB R223, R223, R34 ;  /* 0x00000022dfdf723e */ /* 0x000fe200000000ff */
[----:B------:R-:W-:Y:S01]  /*3bd0*/  FMUL.FTZ R115, R136, R115 ;  /* 0x0000007388737220 */ /* 0x000fe20000410000 */
[C---:B--2---:R-:W-:Y:S01]  /*3be0*/  F2FP.PACK_AB R137, R110.reuse, R137 ;  /* 0x000000896e89723e */ /* 0x044fe200000000ff */
[----:B------:R-:W-:Y:S02]  /*3bf0*/  FMUL.FTZ R29, R110, R29 ;  /* 0x0000001d6e1d7220 */ /* 0x000fe40000410000 */
[----:B------:R-:W-:Y:S02]  /*3c00*/  FFMA.FTZ R110, -R243, R243, 1 ;  /* 0x3f800000f36e7423 */ /* 0x000fe400000101f3 */
[----:B------:R-:W-:Y:S01]  /*3c10*/  FMUL.FTZ R32, R139, R32 ;  /* 0x000000208b207220 */ /* 0x000fe20000410000 */
[----:B------:R-:W1:Y:S01]  /*3c20*/  MUFU.EX2 R222, R222 ;  /* 0x000000de00de7308 */ /* 0x000e620000000800 */
[----:B------:R-:W-:Y:S02]  /*3c30*/  FMUL.FTZ R29, R29, R110 ;  /* 0x0000006e1d1d7220 */ /* 0x000fe40000410000 */
[----:B------:R-:W-:Y:S02]  /*3c40*/  FMUL.FTZ R28, R28, R121 ;  /* 0x000000791c1c7220 */ /* 0x000fe40000410000 */
[----:B------:R-:W-:Y:S02]  /*3c50*/  FFMA.FTZ R239, -R239, R239, 1 ;  /* 0x3f800000efef7423 */ /* 0x000fe400000101ef */
[--C-:B------:R-:W-:Y:S02]  /*3c60*/  FADD.FTZ R108, R13, -R124.reuse ;  /* 0x8000007c0d6c7221 */ /* 0x100fe40000010000 */
[----:B------:R-:W-:Y:S01]  /*3c70*/  FMUL.FTZ R115, R115, R238 ;  /* 0x000000ee73737220 */ /* 0x000fe20000410000 */
[----:B------:R-:W-:Y:S01]  /*3c80*/  MUFU.EX2 R134, R134 ;  /* 0x0000008600867308 */ /* 0x000fe20000000800 */
[----:B------:R-:W-:Y:S02]  /*3c90*/  FMUL.FTZ R32, R32, R239 ;  /* 0x000000ef20207220 */ /* 0x000fe40000410000 */
[----:B------:R-:W-:Y:S01]  /*3ca0*/  FMUL.FTZ R108, R119, R108 ;  /* 0x0000006c776c7220 */ /* 0x000fe20000410000 */
[----:B------:R-:W-:Y:S01]  /*3cb0*/  F2FP.PACK_AB R119, R139, R136 ;  /* 0x000000888b77723e */ /* 0x000fe200000000ff */
[----:B------:R-:W-:Y:S01]  /*3cc0*/  FMUL.FTZ R215, R122, R215 ;  /* 0x000000d77ad77220 */ /* 0x000fe20000410000 */
[----:B------:R-:W-:Y:S01]  /*3cd0*/  F2FP.PACK_AB R139, R29, R28 ;  /* 0x0000001c1d8b723e */ /* 0x000fe200000000ff */
[--C-:B----4-:R-:W-:Y:S01]  /*3ce0*/  FADD.FTZ R28, R11, -R245.reuse ;  /* 0x800000f50b1c7221 */ /* 0x110fe20000010000 */
[----:B------:R-:W-:Y:S01]  /*3cf0*/  F2FP.PACK_AB R29, R35, R182 ;  /* 0x000000b6231d723e */ /* 0x000fe200000000ff */
[----:B------:R-:W-:Y:S01]  /*3d00*/  FADD.FTZ R109, R12, -R124 ;  /* 0x8000007c0c6d7221 */ /* 0x000fe20000010000 */
[----:B------:R-:W2:Y:S01]  /*3d10*/  MUFU.EX2 R247, R247 ;  /* 0x000000f700f77308 */ /* 0x000ea20000000800 */
[----:B------:R-:W-:Y:S01]  /*3d20*/  F2FP.PACK_AB R121, R32, R115 ;  /* 0x000000732079723e */ /* 0x000fe200000000ff */
[----:B------:R-:W-:Y:S01]  /*3d30*/  FFMA.FTZ R34, -R229, R229, 1 ;  /* 0x3f800000e5227423 */ /* 0x000fe200000101e5 */
[----:B------:R4:W-:Y:S01]  /*3d40*/  STS [R200+0x1400], R29 ;  /* 0x0014001dc8007388 */ /* 0x0009e20000000800 */
[----:B---3--:R-:W-:Y:S01]  /*3d50*/  F2FP.PACK_AB R115, R112, R111 ;  /* 0x0000006f7073723e */ /* 0x008fe200000000ff */
[----:B------:R-:W-:Y:S01]  /*3d60*/  FMUL.FTZ R109, R130, R109 ;  /* 0x0000006d826d7220 */ /* 0x000fe20000410000 */
[----:B-1----:R-:W-:Y:S01]  /*3d70*/  F2FP.PACK_AB R117, R222, R135 ;  /* 0x00000087de75723e */ /* 0x002fe200000000ff */
[----:B------:R-:W-:Y:S01]  /*3d80*/  STS [R208+0x1000], R217 ;  /* 0x001000d9d0007388 */ /* 0x000fe20000000800 */
[----:B------:R-:W-:Y:S01]  /*3d90*/  F2FP.PACK_AB R215, R215, R116 ;  /* 0x00000074d7d7723e */ /* 0x000fe200000000ff */
[----:B------:R-:W-:Y:S02]  /*3da0*/  FMUL.FTZ R131, R120, R131 ;  /* 0x0000008378837220 */ /* 0x000fe40000410000 */
[----:B------:R1:W-:Y:S01]  /*3db0*/  STS [R208+0x1400], R115 ;  /* 0x00140073d0007388 */ /* 0x0003e20000000800 */
[----:B------:R-:W-:Y:S02]  /*3dc0*/  FMUL.FTZ R108, R108, R227 ;  /* 0x000000e36c6c7220 */ /* 0x000fe40000410000 */
[----:B------:R-:W-:Y:S01]  /*3dd0*/  FMUL.FTZ R114, R114, R237 ;  /* 0x000000ed72727220 */ /* 0x000fe20000410000 */
[----:B------:R3:W-:Y:S01]  /*3de0*/  STS [R200+0x2000], R123 ;  /* 0x0020007bc8007388 */ /* 0x0007e20000000800 */
[----:B------:R-:W-:Y:S02]  /*3df0*/  FMUL.FTZ R28, R35, R28 ;  /* 0x0000001c231c7220 */ /* 0x000fe40000410000 */
[----:B------:R-:W-:Y:S01]  /*3e00*/  FFMA.FTZ R244, -R244, R244, 1 ;  /* 0x3f800000f4f47423 */ /* 0x000fe200000101f4 */
[----:B------:R-:W-:Y:S01]  /*3e10*/  STS [R200+0x2400], R231 ;  /* 0x002400e7c8007388 */ /* 0x000fe20000000800 */
[----:B------:R-:W-:Y:S02]  /*3e20*/  FFMA.FTZ R224, -R224, R224, 1 ;  /* 0x3f800000e0e07423 */ /* 0x000fe400000101e0 */
[----:B------:R-:W-:Y:S01]  /*3e30*/  FFMA.FTZ R225, -R225, R225, 1 ;  /* 0x3f800000e1e17423 */ /* 0x000fe200000101e1 */
[----:B------:R5:W-:Y:S01]  /*3e40*/  STS [R208+0x2000], R125 ;  /* 0x0020007dd0007388 */ /* 0x000be20000000800 */
[----:B--2---:R-:W-:Y:S01]  /*3e50*/  F2FP.PACK_AB R35, R247, R134 ;  /* 0x00000086f723723e */ /* 0x004fe200000000ff */
[----:B------:R-:W-:Y:S02]  /*3e60*/  FFMA.FTZ R226, -R226, R226, 1 ;  /* 0x3f800000e2e27423 */ /* 0x000fe400000101e2 */
[----:B------:R-:W-:Y:S01]  /*3e70*/  STS [R208+0x2400], R181 ;  /* 0x002400b5d0007388 */ /* 0x000fe20000000800 */
[--C-:B----4-:R-:W-:Y:S02]  /*3e80*/  FADD.FTZ R29, R15, -R245.reuse ;  /* 0x800000f50f1d7221 */ /* 0x110fe40000010000 */
        /* <DEDUP_REMOVED lines=8> */
[----:B------:R-:W-:Y:S01]  /*3f10*/  F2FP.PACK_AB R109, R108, R109 ;  /* 0x0000006d6c6d723e */ /* 0x000fe200000000ff */
[--C-:B-1----:R-:W-:Y:S02]  /*3f20*/  FADD.FTZ R115, R30, -R245.reuse ;  /* 0x800000f51e737221 */ /* 0x102fe40000010000 */
[----:B------:R-:W-:Y:S01]  /*3f30*/  STS [R208+0x3400], R35 ;  /* 0x00340023d0007388 */ /* 0x000fe20000000800 */
[--C-:B------:R-:W-:Y:S02]  /*3f40*/  FADD.FTZ R127, R10, -R245.reuse ;  /* 0x800000f50a7f7221 */ /* 0x100fe40000010000 */
[--C-:B------:R-:W-:Y:S01]  /*3f50*/  FADD.FTZ R32, R14, -R245.reuse ;  /* 0x800000f50e207221 */ /* 0x100fe20000010000 */
[----:B------:R-:W-:Y:S01]  /*3f60*/  BAR.SYNC.DEFER_BLOCKING 0x0 ;  /* 0x0000000000007b1d */ /* 0x000fe20000010000 */
[----:B------:R-:W-:Y:S02]  /*3f70*/  FMUL.FTZ R127, R182, R127 ;  /* 0x0000007fb67f7220 */ /* 0x000fe40000410000 */
[----:B------:R-:W-:Y:S02]  /*3f80*/  FMUL.FTZ R32, R111, R32 ;  /* 0x000000206f207220 */ /* 0x000fe40000410000 */
[----:B------:R-:W-:Y:S02]  /*3f90*/  FMUL.FTZ R127, R127, R224 ;  /* 0x000000e07f7f7220 */ /* 0x000fe40000410000 */
[----:B------:R-:W-:Y:S02]  /*3fa0*/  FFMA.FTZ R111, -R228, R228, 1 ;  /* 0x3f800000e46f7423 */ /* 0x000fe400000101e4 */
[----:B------:R-:W-:Y:S01]  /*3fb0*/  FMUL.FTZ R131, R131, R236 ;  /* 0x000000ec83837220 */ /* 0x000fe20000410000 */
[----:B------:R-:W-:Y:S01]  /*3fc0*/  F2FP.PACK_AB R127, R28, R127 ;  /* 0x0000007f1c7f723e */ /* 0x000fe200000000ff */
[----:B------:R-:W-:Y:S02]  /*3fd0*/  FMUL.FTZ R32, R32, R111 ;  /* 0x0000006f20207220 */ /* 0x000fe40000410000 */
[--C-:B------:R-:W-:Y:S01]  /*3fe0*/  FADD.FTZ R111, R27, -R245.reuse ;  /* 0x800000f51b6f7221 */ /* 0x100fe20000010000 */
[----:B------:R-:W-:Y:S01]  /*3ff0*/  F2FP.PACK_AB R131, R114, R131 ;  /* 0x000000837283723e */ /* 0x000fe200000000ff */
[--C-:B------:R-:W-:Y:S01]  /*4000*/  FADD.FTZ R28, R26, -R245.reuse ;  /* 0x800000f51a1c7221 */ /* 0x100fe20000010000 */
[----:B------:R-:W-:Y:S01]  /*4010*/  F2FP.PACK_AB R29, R29, R32 ;  /* 0x000000201d1d723e */ /* 0x000fe200000000ff */
[----:B------:R-:W-:Y:S02]  /*4020*/  FFMA.FTZ R32, -R241, R241, 1 ;  /* 0x3f800000f1207423 */ /* 0x000fe400000101f1 */
[----:B------:R-:W-:Y:S02]  /*4030*/  FMUL.FTZ R111, R222, R111 ;  /* 0x0000006fde6f7220 */ /* 0x000fe40000410000 */
[----:B------:R-:W-:Y:S02]  /*4040*/  FADD.FTZ R30, R31, -R245 ;  /* 0x800000f51f1e7221 */ /* 0x000fe40000010000 */
[----:B------:R-:W-:Y:S01]  /*4050*/  FFMA.FTZ R31, -R240, R240, 1 ;  /* 0x3f800000f01f7423 */ /* 0x000fe200000101f0 */
        /* <DEDUP_REMOVED lines=10> */
[----:B------:R-:W-:Y:S01]  /*4100*/  FMUL.FTZ R115, R115, R244 ;  /* 0x000000f473737220 */ /* 0x000fe20000410000 */
[----:B---3--:R-:W-:Y:S01]  /*4110*/  F2FP.PACK_AB R123, R111, R28 ;  /* 0x0000001c6f7b723e */ /* 0x008fe200000000ff */
[----:B------:R-:W-:Y:S01]  /*4120*/  FMUL.FTZ R30, R30, R31 ;  /* 0x0000001f1e1e7220 */ /* 0x000fe20000410000 */
[----:B------:R-:W-:Y:S01]  /*4130*/  STS [R200+0x5000], R223 ;  /* 0x005000dfc8007388 */ /* 0x000fe20000000800 */
[----:B------:R-:W-:Y:S03]  /*4140*/  SHF.L.U32 R28, R173, 0xc, RZ ;  /* 0x0000000cad1c7819 */ /* 0x000fe600000006ff */
[----:B------:R-:W-:Y:S01]  /*4150*/  STS [R200+0x5400], R127 ;  /* 0x0054007fc8007388 */ /* 0x000fe20000000800 */
[----:B-----5:R-:W-:Y:S02]  /*4160*/  F2FP.PACK_AB R125, R30, R115 ;  /* 0x000000731e7d723e */ /* 0x020fe400000000ff */
[----:B------:R-:W-:Y:S01]  /*4170*/  IADD3 R28, R177, R28, RZ ;  /* 0x0000001cb11c7210 */ /* 0x000fe20007ffe0ff */
[----:B------:R-:W-:Y:S03]  /*4180*/  STS [R208+0x5000], R109 ;  /* 0x0050006dd0007388 */ /* 0x000fe60000000800 */
[----:B------:R-:W-:Y:S01]  /*4190*/  SHF.L.U32 R134, R28, 0x1, RZ ;  /* 0x000000011c867819 */ /* 0x000fe200000006ff */
[----:B------:R-:W-:Y:S03]  /*41a0*/  STS [R208+0x5400], R29 ;  /* 0x0054001dd0007388 */ /* 0x000fe60000000800 */
[----:B------:R-:W-:Y:S01]  /*41b0*/  IADD3 R132, R179, R134, RZ ;  /* 0x00000086b3847210 */ /* 0x000fe20007ffe0ff */
        /* <DEDUP_REMOVED lines=97> */
.L_x_690:
[-C--:B-1-345:R-:W-:Y:S01]  /*47d0*/  HMMA.16816.F32 R4, R28, R32.reuse, RZ ;  /* 0x000000201c04723c */ /* 0x0bafe200000018ff */
[----:B------:R-:W-:Y:S02]  /*47e0*/  LDSM.16.MT88.4 R24, [R174+0x1000] ;  /* 0x00100000ae18783b */ /* 0x000fe40000004200 */
[C---:B------:R-:W-:Y:S01]  /*47f0*/  ISETP.GE.AND P6, PT, R206.reuse, 0x1, PT ;  /* 0x00000001ce00780c */ /* 0x040fe20003fc6270 */
[C---:B------:R-:W-:Y:S01]  /*4800*/  IMAD.IADD R117, R179.reuse, 0x1, R138 ;  /* 0x00000001b3757824 */ /* 0x040fe200078e028a */
[----:B------:R-:W-:Y:S01]  /*4810*/  LDSM.16.MT88.4 R112, [R174+0x2000] ;  /* 0x00200000ae70783b */ /* 0x000fe20000004200 */
        /* <DEDUP_REMOVED lines=33> */
[----:B------:R-:W5:Y:S03]  /*4a30*/  LDSM.16.M88.4 R28, [R117+0x12480] ;  /* 0x01248000751c783b */ /* 0x000f660000000200 */
[-C--:B----4-:R-:W-:Y:S08]  /*4a40*/  HMMA.16816.F32 R4, R104, R112.reuse, R4 ;  /* 0x000000706804723c */ /* 0x090ff00000001804 */
[C---:B-1----:R-:W-:Y:S08]  /*4a50*/  HMMA.16816.F32 R8, R100.reuse, R112, R8 ;  /* 0x000000706408723c */ /* 0x042ff00000001808 */
[-C--:B------:R-:W-:Y:S01]  /*4a60*/  HMMA.16816.F32 R12, R100, R114.reuse, R12 ;  /* 0x00000072640c723c */ /* 0x080fe2000000180c */
[----:B------:R-:W1:Y:S07]  /*4a70*/  LDSM.16.M88.4 R100, [R117+0x13480] ;  /* 0x013480007564783b */ /* 0x000e6e0000000200 */
[----:B------:R-:W-:Y:S01]  /*4a80*/  HMMA.16816.F32 R16, R104, R114, R16 ;  /* 0x000000726810723c */ /* 0x000fe20000001810 */
[----:B------:R-:W-:Y:S04]  /*4a90*/  LDSM.16.MT88.4 R112, [R174+0x3800] ;  /* 0x00380000ae70783b */ /* 0x000fe80000004200 */
[----:B------:R-:W4:Y:S03]  /*4aa0*/  LDSM.16.M88.4 R104, [R116+0x12480] ;  /* 0x012480007468783b */ /* 0x000f260000000200 */
[-C--:B--2---:R-:W-:Y:S08]  /*4ab0*/  HMMA.16816.F32 R4, R20, R24.reuse, R4 ;  /* 0x000000181404723c */ /* 0x084ff00000001804 */
[C---:B---3--:R-:W-:Y:S08]  /*4ac0*/  HMMA.16816.F32 R8, R108.reuse, R24, R8 ;  /* 0x000000186c08723c */ /* 0x048ff00000001808 */
[-C--:B------:R-:W-:Y:S01]  /*4ad0*/  HMMA.16816.F32 R12, R108, R26.reuse, R12 ;  /* 0x0000001a6c0c723c */ /* 0x080fe2000000180c */
[----:B------:R-:W2:Y:S07]  /*4ae0*/  LDSM.16.M88.4 R108, [R116+0x13480] ;  /* 0x01348000746c783b */ /* 0x000eae0000000200 */
[----:B------:R-:W-:Y:S07]  /*4af0*/  HMMA.16816.F32 R16, R20, R26, R16 ;  /* 0x0000001a1410723c */ /* 0x000fee0000001810 */
[C---:B------:R-:W-:Y:S01]  /*4b00*/  IMAD.WIDE.U32 R22, R185.reuse, c[0x0][0x238], R190 ;  /* 0x00008e00b9167a25 */ /* 0x040fe200078e00be */
[-C--:B-----5:R-:W-:Y:S05]  /*4b10*/  HMMA.16816.F32 R4, R28, R32.reuse, R4 ;  /* 0x000000201c04723c */ /* 0x0a0fea0000001804 */
[C---:B------:R-:W-:Y:S01]  /*4b20*/  IMAD.SHL.U32 R21, R184.reuse, 0x1000, RZ ;  /* 0x00001000b8157824 */ /* 0x040fe200078e00ff */
[----:B------:R-:W-:Y:S01]  /*4b30*/  IADD3 R184, R184, 0x1, RZ ;  /* 0x00000001b8b87810 */ /* 0x000fe20007ffe0ff */
[----:B------:R-:W-:Y:S01]  /*4b40*/  IMAD R20, R185, c[0x0][0x23c], R214 ;  /* 0x00008f00b9147a24 */ /* 0x000fe200078e02d6 */
[C---:B-1----:R-:W-:Y:S04]  /*4b50*/  HMMA.16816.F32 R8, R100.reuse, R32, R8 ;  /* 0x000000206408723c */ /* 0x042fe80000001808 */
[----:B------:R-:W-:Y:S01]  /*4b60*/  IMAD.IADD R23, R23, 0x1, R20 ;  /* 0x0000000117177824 */ /* 0x000fe200078e0214 */
[----:B------:R-:W-:Y:S03]  /*4b70*/  SHF.R.S32.HI R20, RZ, 0x1f, R186 ;  /* 0x0000001fff147819 */ /* 0x000fe600000114ba */
[-C--:B------:R-:W-:Y:S01]  /*4b80*/  HMMA.16816.F32 R12, R100, R34.reuse, R12 ;  /* 0x00000022640c723c */ /* 0x080fe2000000180c */
[----:B------:R-:W-:Y:S03]  /*4b90*/  LDSM.16.MT88.4 R100, [R134+0x4880] ;  /* 0x004880008664783b */ /* 0x000fe60000004200 */
[----:B------:R-:W-:Y:S04]  /*4ba0*/  IMAD.WIDE.U32 R22, R186, c[0x0][0x240], R22 ;  /* 0x00009000ba167a25 */ /* 0x000fe800078e0016 */
[----:B------:R-:W-:Y:S01]  /*4bb0*/  HMMA.16816.F32 R16, R28, R34, R16 ;  /* 0x000000221c10723c */ /* 0x000fe20000001810 */
[----:B------:R-:W-:Y:S03]  /*4bc0*/  LDSM.16.MT88.4 R28, [R132+0x4080] ;  /* 0x00408000841c783b */ /* 0x000fe60000004200 */
[----:B------:R-:W-:Y:S01]  /*4bd0*/  IMAD R25, R20, c[0x0][0x240], RZ ;  /* 0x0000900014197a24 */ /* 0x000fe200078e02ff */
[----:B------:R-:W-:Y:S01]  /*4be0*/  LDSM.16.MT88.4 R32, [R175+0x10c80] ;  /* 0x010c8000af20783b */ /* 0x000fe20000004200 */
[----:B------:R-:W-:Y:S02]  /*4bf0*/  SHF.R.S32.HI R20, RZ, 0x1f, R21 ;  /* 0x0000001fff147819 */ /* 0x000fe40000011415 */
[-C--:B----4-:R-:W-:Y:S05]  /*4c00*/  HMMA.16816.F32 R4, R104, R112.reuse, R4 ;  /* 0x000000706804723c */ /* 0x090fea0000001804 */
[----:B------:R-:W-:Y:S01]  /*4c10*/  IMAD R25, R186, c[0x0][0x244], R25 ;  /* 0x00009100ba197a24 */ /* 0x000fe200078e0219 */
[----:B------:R-:W-:Y:S02]  /*4c20*/  IADD3 R21, P0, R21, R22, RZ ;  /* 0x0000001615157210 */ /* 0x000fe40007f1e0ff */
[C---:B--2---:R-:W-:Y:S04]  /*4c30*/  HMMA.16816.F32 R8, R108.reuse, R112, R8 ;  /* 0x000000706c08723c */ /* 0x044fe80000001808 */
[----:B------:R-:W-:Y:S02]  /*4c40*/  IADD3.X R20, R20, R23, R25, P0, !PT ;  /* 0x0000001714147210 */ /* 0x000fe400007fe419 */
[----:B------:R-:W-:Y:S02]  /*4c50*/  LDSM.16.MT88.4 R24, [R134+0x4080] ;  /* 0x004080008618783b */ /* 0x000fe40000004200 */
[-C--:B------:R-:W-:Y:S07]  /*4c60*/  HMMA.16816.F32 R12, R108, R114.reuse, R12 ;  /* 0x000000726c0c723c */ /* 0x080fee000000180c */
[C---:B------:R-:W-:Y:S01]  /*4c70*/  LEA R108, P0, R21.reuse, c[0x0][0x220], 0x2 ;  /* 0x00008800156c7a11 */ /* 0x040fe200078010ff */
[----:B------:R-:W-:Y:S01]  /*4c80*/  HMMA.16816.F32 R16, R104, R114, R16 ;  /* 0x000000726810723c */ /* 0x000fe20000001810 */
        /* <DEDUP_REMOVED lines=99> */
.L_x_686:
[----:B------:R-:W-:Y:S05]  /*52c0*/  @P1 EXIT ;  /* 0x000000000000194d */ /* 0x000fea0003800000 */
[----:B------:R-:W-:Y:S01]  /*52d0*/  MOV R0, c[0x0][0x338] ;  /* 0x0000ce0000007a02 */ /* 0x000fe20000000f00 */
[----:B------:R-:W-:Y:S01]  /*52e0*/  BAR.SYNC.DEFER_BLOCKING 0x1, 0x100 ;  /* 0x0044000000007b1d */ /* 0x000fe20000010000 */
[----:B------:R-:W-:-:S02]  /*52f0*/  SHF.L.U32 R5, R187, 0xd, RZ ;  /* 0x0000000dbb057819 */ /* 0x000fc400000006ff */
[----:B------:R-:W-:Y:S02]  /*5300*/  ISETP.NE.AND P1, PT, R0, 0x1, PT ;  /* 0x000000010000780c */ /* 0x000fe40003f25270 */
[----:B------:R-:W-:Y:S02]  /*5310*/  SHF.R.S32.HI R3, RZ, 0x1f, R5 ;  /* 0x0000001fff037819 */ /* 0x000fe40000011405 */
[----:B------:R-:W-:-:S04]  /*5320*/  IADD3 R4, P0, R5, R190, RZ ;  /* 0x000000be05047210 */ /* 0x000fc80007f1e0ff */
[----:B------:R-:W-:-:S05]  /*5330*/  LEA.HI.X.SX32 R5, R190, R3, 0x1, P0 ;  /* 0x00000003be057211 */ /* 0x000fca00000f0eff */
[----:B------:R-:W-:-:S05]  /*5340*/  @P1 IMAD.HI.U32 R0, R185, c[0x0][0x33c], RZ ;  /* 0x0000cf00b9001a27 */ /* 0x000fca00078e00ff */
[----:B------:R-:W-:-:S04]  /*5350*/  @P1 SHF.R.U32.HI R185, RZ, c[0x0][0x340], R0 ;  /* 0x0000d000ffb91a19 */ /* 0x000fc80000011600 */
[----:B------:R-:W-:Y:S01]  /*5360*/  SHF.R.S32.HI R2, RZ, 0x1f, R185 ;  /* 0x0000001fff027819 */ /* 0x000fe200000114b9 */
[----:B------:R-:W-:-:S04]  /*5370*/  IMAD.WIDE.U32 R6, R185, c[0x0][0x328], R4 ;  /* 0x0000ca00b9067a25 */ /* 0x000fc800078e0004 */
[C---:B------:R-:W-:Y:S02]  /*5380*/  IMAD R0, R2.reuse, c[0x0][0x328], RZ ;  /* 0x0000ca0002007a24 */ /* 0x040fe400078e02ff */
[----:B------:R-:W-:Y:S02]  /*5390*/  IMAD R2, R2, c[0x0][0x300], RZ ;  /* 0x0000c00002027a24 */ /* 0x000fe400078e02ff */
[----:B------:R-:W-:-:S04]  /*53a0*/  IMAD.WIDE.U32 R4, R185, c[0x0][0x300], R4 ;  /* 0x0000c000b9047a25 */ /* 0x000fc800078e0004 */
[C---:B------:R-:W-:Y:S02]  /*53b0*/  IMAD R0, R185.reuse, c[0x0][0x32c], R0 ;  /* 0x0000cb00b9007a24 */ /* 0x040fe400078e0200 */
[----:B------:R-:W-:Y:S01]  /*53c0*/  IMAD R185, R185, c[0x0][0x304], R2 ;  /* 0x0000c100b9b97a24 */ /* 0x000fe200078e0202 */
[----:B------:R-:W-:Y:S01]  /*53d0*/  SHF.R.S32.HI R2, RZ, 0x1f, R186 ;  /* 0x0000001fff027819 */ /* 0x000fe200000114ba */
[----:B------:R-:W-:Y:S02]  /*53e0*/  IMAD.IADD R7, R7, 0x1, R0 ;  /* 0x0000000107077824 */ /* 0x000fe400078e0200 */
[----:B------:R-:W-:Y:S01]  /*53f0*/  IMAD.MOV.U32 R8, RZ, RZ, R4 ;  /* 0x000000ffff087224 */ /* 0x000fe200078e0004 */
        /* <DEDUP_REMOVED lines=78> */
.L_x_692:
        /* <DEDUP_REMOVED lines=10> */
.L_x_5628:


//--------------------- .text._ZN7cutlass13device_kernelIN5flash19enable_sm80_to_sm89INS1_16FlashAttnBwdSm80INS1_25CollectiveMainloopBwdSm80ILi2ELi2EN4cute5tupleIJNS5_1CILi64EEENS7_ILi128EEES8_EEENS_6half_tEfNS_4arch4Sm80ELb1ELb0ELb1ELb0ELb1ELb0ELb0ELb0ELi2ELi2ELi4ELi2ELb1EEENS1_24CollectiveEpilogueBwdGQAISA_fSD_Li256ELb0ELb1EEENS1_25SingleTileBwdLPTSchedulerILb0ELi128ELb1EEEEEEEEEvNT_6ParamsE --------------------------
	.section	.text._ZN7cutlass13device_kernelIN5flash19enable_sm80_to_sm89INS1_16FlashAttnBwdSm80INS1_25CollectiveMainloopBwdSm80ILi2ELi2EN4cute5tupleIJNS5_1CILi64EEENS7_ILi128EEES8_EEENS_6half_tEfNS_4arch4Sm80ELb1ELb0ELb1ELb0ELb1ELb0ELb0ELb0ELi2ELi2ELi4ELi2ELb1EEENS1_24CollectiveEpilogueBwdGQAISA_fSD_Li256ELb0ELb1EEENS1_25SingleTileBwdLPTSchedulerILb0ELi128ELb1EEEEEEEEEvNT_6ParamsE,"ax",@progbits
	.sectioninfo	@"SHI_REGISTERS=255"
	.align	128
.text._ZN7cutlass13device_kernelIN5flash19enable_sm80_to_sm89INS1_16FlashAttnBwdSm80INS1_25CollectiveMainloopBwdSm80ILi2ELi2EN4cute5tupleIJNS5_1CILi64EEENS7_ILi128EEES8_EEENS_6half_tEfNS_4arch4Sm80ELb1ELb0ELb1ELb0ELb1ELb0ELb0ELb0ELi2ELi2ELi4ELi2ELb1EEENS1_24CollectiveEpilogueBwdGQAISA_fSD_Li256ELb0ELb1EEENS1_25SingleTileBwdLPTSchedulerILb0ELi128ELb1EEEEEEEEEvNT_6ParamsE:
        .type           _ZN7cutlass13device_kernelIN5flash19enable_sm80_to_sm89INS1_16FlashAttnBwdSm80INS1_25CollectiveMainloopBwdSm80ILi2ELi2EN4cute5tupleIJNS5_1CILi64EEENS7_ILi128EEES8_EEENS_6half_tEfNS_4arch4Sm80ELb1ELb0ELb1ELb0ELb1ELb0ELb0ELb0ELi2ELi2ELi4ELi2ELb1EEENS1_24CollectiveEpilogueBwdGQAISA_fSD_Li256ELb0ELb1EEENS1_25SingleTileBwdLPTSchedulerILb0ELi128ELb1EEEEEEEEEvNT_6ParamsE,@function
        .size           _ZN7cutlass13device_kernelIN5flash19enable_sm80_to_sm89INS1_16FlashAttnBwdSm80INS1_25CollectiveMainloopBwdSm80ILi2ELi2EN4cute5tupleIJNS5_1CILi64EEENS7_ILi128EEES8_EEENS_6half_tEfNS_4arch4Sm80ELb1ELb0ELb1ELb0ELb1ELb0ELb0ELb0ELi2ELi2ELi4ELi2ELb1EEENS1_24CollectiveEpilogueBwdGQAISA_fSD_Li256ELb0ELb1EEENS1_25SingleTileBwdLPTSchedulerILb0ELi128ELb1EEEEEEEEEvNT_6ParamsE,(.L_x_5629 - _ZN7cutlass13device_kernelIN5flash19enable_sm80_to_sm89INS1_16FlashAttnBwdSm80INS1_25CollectiveMainloopBwdSm80ILi2ELi2EN4cute5tupleIJNS5_1CILi64EEENS7_ILi128EEES8_EEENS_6half_tEfNS_4arch4Sm80ELb1ELb0ELb1ELb0ELb1ELb0ELb0ELb0ELi2ELi2ELi4ELi2ELb1EEENS1_24CollectiveEpilogueBwdGQAISA_fSD_Li256ELb0ELb1EEENS1_25SingleTileBwdLPTSchedulerILb0ELi128ELb1EEEEEEEEEvNT_6ParamsE)
        .other          _ZN7cutlass13device_kernelIN5flash19enable_sm80_to_sm89INS1_16FlashAttnBwdSm80INS1_25CollectiveMainloopBwdSm80ILi2ELi2EN4cute5tupleIJNS5_1CILi64EEENS7_ILi128EEES8_EEENS_6half_tEfNS_4arch4Sm80ELb1ELb0ELb1ELb0ELb1ELb0ELb0ELb0ELi2ELi2ELi4ELi2ELb1EEENS1_24CollectiveEpilogueBwdGQAISA_fSD_Li256ELb0ELb1EEENS1_25SingleTileBwdLPTSchedulerILb0ELi128ELb1EEEEEEEEEvNT_6ParamsE,@"STO_CUDA_ENTRY STV_DEFAULT"
_ZN7cutlass13device_kernelIN5flash19enable_sm80_to_sm89INS1_16FlashAttnBwdSm80INS1_25CollectiveMainloopBwdSm80ILi2ELi2EN4cute5tupleIJNS5_1CILi64EEENS7_ILi128EEES8_EEENS_6half_tEfNS_4arch4Sm80ELb1ELb0ELb1ELb0ELb1ELb0ELb0ELb0ELi2ELi2ELi4ELi2ELb1EEENS1_24CollectiveEpilogueBwdGQAISA_fSD_Li256ELb0ELb1EEENS1_25SingleTileBwdLPTSchedulerILb0ELi128ELb1EEEEEEEEEvNT_6ParamsE:
        /* <DEDUP_REMOVED lines=23> */
.L_x_694:
[----:B------:R-:W-:-:S04]  /*0170*/  MOV R0, c[0x0][0x3b4] ;  /* 0x0000ed0000007a02 */ /* 0x000fc80000000f00 */
[----:B------:R-:W-:Y:S02]  /*0180*/  ISETP.NE.AND P0, PT, R0, 0x1, PT ;  /* 0x000000010000780c */ /* 0x000fe40003f05270 */
[----:B------:R-:W-:-:S11]  /*0190*/  MOV R0, R2 ;  /* 0x0000000200007202 */ /* 0x000fd60000000f00 */
[----:B------:R-:W-:-:S05]  /*01a0*/  @P0 IMAD.HI.U32 R3, R2, c[0x0][0x3b8], RZ ;  /* 0x0000ee0002030a27 */ /* 0x000fca00078e00ff */
[----:B------:R-:W-:-:S05]  /*01b0*/  @P0 SHF.R.U32.HI R0, RZ, c[0x0][0x3bc], R3 ;  /* 0x0000ef00ff000a19 */ /* 0x000fca0000011603 */
[----:B------:R-:W-:Y:S02]  /*01c0*/  IMAD R5, R0, c[0x0][0x3b4], RZ ;  /* 0x0000ed0000057a24 */ /* 0x000fe400078e02ff */
.L_x_695:
        /* <DEDUP_REMOVED lines=12> */
.L_x_693:
        /* <DEDUP_REMOVED lines=16> */
.L_x_697:
[----:B------:R-:W-:-:S04]  /*0390*/  MOV R0, c[0x0][0x3b4] ;  /* 0x0000ed0000007a02 */ /* 0x000fc80000000f00 */
[----:B------:R-:W-:Y:S02]  /*03a0*/  ISETP.NE.AND P0, PT, R0, 0x1, PT ;  /* 0x000000010000780c */ /* 0x000fe40003f05270 */
[----:B------:R-:W-:-:S11]  /*03b0*/  MOV R0, R3 ;  /* 0x0000000300007202 */ /* 0x000fd60000000f00 */
[----:B------:R-:W-:-:S05]  /*03c0*/  @P0 IMAD.HI.U32 R2, R3, c[0x0][0x3b8], RZ ;  /* 0x0000ee0003020a27 */ /* 0x000fca00078e00ff */
[----:B------:R-:W-:-:S05]  /*03d0*/  @P0 SHF.R.U32.HI R0, RZ, c[0x0][0x3bc], R2 ;  /* 0x0000ef00ff000a19 */ /* 0x000fca0000011602 */
[----:B------:R-:W-:Y:S02]  /*03e0*/  IMAD R4, R0, c[0x0][0x3b4], RZ ;  /* 0x0000ed0000047a24 */ /* 0x000fe400078e02ff */
.L_x_698:
        /* <DEDUP_REMOVED lines=11> */
.L_x_696:
        /* <DEDUP_REMOVED lines=283> */
[----:B------:R3:W1:Y:S01]  /*1650*/  LDSM.16.M88.4 R152, [R3+0x6080] ;  /* 0x006080000398783b */ /* 0x0006620000000200 */
        /* <DEDUP_REMOVED lines=27> */
[----:B-----5:R-:W-:-:S04]  /*1810*/  LEA R20, P0, R22, c[0x0][0x1f0], 0x1 ;  /* 0x00007c0016147a11 */ /* 0x020fc800078008ff */
        /* <DEDUP_REMOVED lines=12> */
[----:B-1----:R-:W-:Y:S01]  /*18e0*/  LEA R24, P0, R14, c[0x0][0x280], 0x2 ;  /* 0x0000a0000e187a11 */ /* 0x002fe200078010ff */
        /* <DEDUP_REMOVED lines=20> */
[----:B-----5:R-:W-:-:S03]  /*1a30*/  SHF.R.U32.HI R15, RZ, 0x3, R12 ;  /* 0x00000003ff0f7819 */ /* 0x020fc6000001160c */
        /* <DEDUP_REMOVED lines=9> */
[----:B--2-4-:R-:W-:Y:S01]  /*1ad0*/  SHF.R.S32.HI R10, RZ, 0x1f, R11 ;  /* 0x0000001fff0a7819 */ /* 0x014fe2000001140b */
        /* <DEDUP_REMOVED lines=22> */
.L_x_701:
[----:B------:R-:W-:Y:S05]  /*1c40*/  BSYNC B0 ;  /* 0x0000000000007941 */ /* 0x000fea0003800000 */
.L_x_700:
[----:B--2-4-:R-:W-:Y:S01]  /*1c50*/  LOP3.LUT R5, R8, 0xffffffe0, RZ, 0xc0, !PT ;  /* 0xffffffe008057812 */ /* 0x014fe200078ec0ff */
        /* <DEDUP_REMOVED lines=62> */
.L_x_704:
        /* <DEDUP_REMOVED lines=135> */
[----:B--234-:R-:W-:Y:S01]  /*28b0*/  SHF.R.S32.HI R4, RZ, 0x1f, R122 ;  /* 0x0000001fff047819 */ /* 0x01cfe2000001147a */
        /* <DEDUP_REMOVED lines=29> */
.L_x_702:
[-C--:B-1234-:R-:W-:Y:S01]  /*2a90*/  HMMA.16816.F32 R4, R100, R140.reuse, RZ ;  /* 0x0000008c6404723c */ /* 0x09efe200000018ff */
        /* <DEDUP_REMOVED lines=442> */
[----:B-1-34-:R-:W-:Y:S01]  /*4640*/  SHF.R.S32.HI R5, RZ, 0x1f, R108 ;  /* 0x0000001fff057819 */ /* 0x01afe2000001146c */
        /* <DEDUP_REMOVED lines=27> */
.L_x_703:
[-C--:B-1-34-:R-:W-:Y:S01]  /*4800*/  HMMA.16816.F32 R4, R28, R32.reuse, RZ ;  /* 0x000000201c04723c */ /* 0x09afe200000018ff */
        /* <DEDUP_REMOVED lines=176> */
.L_x_699:
[----:B------:R-:W-:Y:S05]  /*5310*/  @P1 EXIT ;  /* 0x000000000000194d */ /* 0x000fea0003800000 */
[----:B------:R-:W-:Y:S01]  /*5320*/  IMAD.MOV.U32 R0, RZ, RZ, c[0x0][0x338] ;  /* 0x0000ce00ff007624 */ /* 0x000fe200078e00ff */
[----:B------:R-:W-:Y:S01]  /*5330*/  BAR.SYNC.DEFER_BLOCKING 0x1, 0x100 ;  /* 0x0044000000007b1d */ /* 0x000fe20000010000 */
[----:B------:R-:W-:-:S02]  /*5340*/  IMAD R3, R185, c[0x0][0x358], RZ ;  /* 0x0000d600b9037a24 */ /* 0x000fc400078e02ff */
[----:B------:R-:W-:Y:S01]  /*5350*/  IMAD R5, R187, c[0x0][0x2f4], RZ ;  /* 0x0000bd00bb057a24 */ /* 0x000fe200078e02ff */
[----:B------:R-:W-:Y:S01]  /*5360*/  ISETP.NE.AND P0, PT, R0, 0x1, PT ;  /* 0x000000010000780c */ /* 0x000fe20003f05270 */
[----:B------:R-:W-:Y:S01]  /*5370*/  IMAD.MOV.U32 R4, RZ, RZ, R186 ;  /* 0x000000ffff047224 */ /* 0x000fe200078e00ba */
[----:B------:R-:W-:Y:S01]  /*5380*/  BSSY B0, `(.L_x_705) ;  /* 0x0000017000007945 */ /* 0x000fe20003800000 */
[----:B------:R-:W-:-:S05]  /*5390*/  IMAD R3, R3, c[0x0][0x2f4], RZ ;  /* 0x0000bd0003037a24 */ /* 0x000fca00078e02ff */
[----:B------:R-:W-:-:S05]  /*53a0*/  SHF.R.S32.HI R2, RZ, 0x1f, R3 ;  /* 0x0000001fff027819 */ /* 0x000fca0000011403 */
[----:B------:R-:W-:-:S05]  /*53b0*/  @P0 IMAD.HI.U32 R0, R186, c[0x0][0x33c], RZ ;  /* 0x0000cf00ba000a27 */ /* 0x000fca00078e00ff */
[----:B------:R-:W-:Y:S02]  /*53c0*/  @P0 SHF.R.U32.HI R4, RZ, c[0x0][0x340], R0 ;  /* 0x0000d000ff040a19 */ /* 0x000fe40000011600 */
[----:B------:R-:W-:Y:S02]  /*53d0*/  SHF.R.S32.HI R0, RZ, 0x1f, R5 ;  /* 0x0000001fff007819 */ /* 0x000fe40000011405 */
[--C-:B------:R-:W-:Y:S02]  /*53e0*/  IADD3 R5, P1, P0, R3, R5, R4.reuse ;  /* 0x0000000503057210 */ /* 0x100fe4000783e004 */
[----:B------:R-:W-:-:S04]  /*53f0*/  SHF.R.S32.HI R3, RZ, 0x1f, R4 ;  /* 0x0000001fff037819 */ /* 0x000fc80000011404 */
[----:B------:R-:W-:Y:S01]  /*5400*/  IADD3.X R2, R2, R0, R3, P1, P0 ;  /* 0x0000000002027210 */ /* 0x000fe20000fe0403 */
[C---:B------:R-:W-:Y:S01]  /*5410*/  IMAD.SHL.U32 R0, R5.reuse, 0x4, RZ ;  /* 0x0000000405007824 */ /* 0x040fe200078e00ff */
[----:B------:R-:W-:Y:S02]  /*5420*/  ISETP.NE.AND P1, PT, R190, RZ, PT ;  /* 0x000000ffbe00720c */ /* 0x000fe40003f25270 */
[----:B------:R-:W-:Y:S01]  /*5430*/  SHF.L.U64.HI R2, R5, 0x2, R2 ;  /* 0x0000000205027819 */ /* 0x000fe20000010202 */
[----:B------:R-:W-:Y:S01]  /*5440*/  IMAD.MOV R5, RZ, RZ, -R4 ;  /* 0x000000ffff057224 */ /* 0x000fe200078e0a04 */
[----:B------:R-:W-:-:S03]  /*5450*/  IADD3 R8, P0, R0, c[0x0][0x350], RZ ;  /* 0x0000d40000087a10 */ /* 0x000fc60007f1e0ff */
[----:B------:R-:W-:Y:S01]  /*5460*/  IMAD R6, R5, c[0x0][0x338], R186 ;  /* 0x0000ce0005067a24 */ /* 0x000fe200078e02ba */
[----:B------:R-:W-:Y:S02]  /*5470*/  IADD3.X R9, R2, c[0x0][0x354], RZ, P0, !PT ;  /* 0x0000d50002097a10 */ /* 0x000fe400007fe4ff */
[----:B------:R-:W-:-:S03]  /*5480*/  SHF.R.S32.HI R5, RZ, 0x1f, R187 ;  /* 0x0000001fff057819 */ /* 0x000fc600000114bb */
[----:B------:R-:W-:Y:S05]  /*5490*/  @P1 BRA `(.L_x_706) ;  /* 0x0000005000001947 */ /* 0x000fea0003800000 */
.L_x_707:
[----:B------:R-:W2:Y:S01]  /*54a0*/  LDG.E.STRONG.GPU R7, [R8.64] ;  /* 0x0000000c08077981 */ /* 0x000ea2000c1ef900 */
[----:B------:R-:W-:Y:S01]  /*54b0*/  YIELD ;  /* 0x0000000000007946 */ /* 0x000fe20003800000 */
[----:B--2---:R-:W-:Y:S01]  /*54c0*/  ISETP.NE.AND P0, PT, R7, R6, PT ;  /* 0x000000060700720c */ /* 0x004fe20003f05270 */
[----:B------:R-:W-:-:S12]  /*54d0*/  CCTL.IVALL ;  /* 0x00000000ff00798f */ /* 0x000fd80002000000 */
[----:B------:R-:W-:Y:S05]  /*54e0*/  @P0 BRA `(.L_x_707) ;  /* 0xffffffb000000947 */ /* 0x000fea000383ffff */
.L_x_706:
[----:B------:R-:W-:Y:S05]  /*54f0*/  BSYNC B0 ;  /* 0x0000000000007941 */ /* 0x000fea0003800000 */
.L_x_705:
[----:B------:R-:W-:Y:S01]  /*5500*/  MOV R7, 0xffffffff ;  /* 0xffffffff00077802 */ /* 0x000fe20000000f00 */
[----:B------:R-:W-:Y:S05]  /*5510*/  BRA.CONV ~URZ, `(.L_x_708) ;  /* 0x000000237f007947 */ /* 0x000fea000b800000 */
[----:B------:R-:W-:Y:S02]  /*5520*/  MOV R10, 0x5540 ;  /* 0x00005540000a7802 */ /* 0x000fe40000000f00 */
[----:B------:R-:W-:Y:S05]  /*5530*/  CALL.REL.NOINC `($__internal_4_$__cuda_sm70_warpsync) ;  /* 0x0000088000007944 */ /* 0x000fea0003c00000 */
.L_x_708:
[----:B------:R-:W-:Y:S01]  /*5540*/  SHF.L.U32 R185, R185, 0xd, RZ ;  /* 0x0000000db9b97819 */ /* 0x000fe200000006ff */
[----:B------:R-:W-:Y:S01]  /*5550*/  IMAD R11, R3, c[0x0][0x328], RZ ;  /* 0x0000ca00030b7a24 */ /* 0x000fe200078e02ff */
[----:B------:R-:W-:-:S06]  /*5560*/  NOP ;  /* 0x0000000000007918 */ /* 0x000fcc0000000000 */
[----:B------:R-:W-:Y:S01]  /*5570*/  SHF.R.S32.HI R13, RZ, 0x1f, R185 ;  /* 0x0000001fff0d7819 */ /* 0x000fe200000114b9 */
[----:B------:R-:W-:Y:S01]  /*5580*/  IMAD R11, R4, c[0x0][0x32c], R11 ;  /* 0x0000cb00040b7a24 */ /* 0x000fe200078e020b */
[----:B------:R-:W-:Y:S01]  /*5590*/  IADD3 R12, P0, R185, R190, RZ ;  /* 0x000000beb90c7210 */ /* 0x000fe20007f1e0ff */
[----:B------:R-:W-:-:S03]  /*55a0*/  IMAD R10, R5, c[0x0][0x330], RZ ;  /* 0x0000cc00050a7a24 */ /* 0x000fc600078e02ff */
[----:B------:R-:W-:Y:S01]  /*55b0*/  LEA.HI.X.SX32 R13, R190, R13, 0x1, P0 ;  /* 0x0000000dbe0d7211 */ /* 0x000fe200000f0eff */
[----:B------:R-:W-:-:S04]  /*55c0*/  IMAD R10, R187, c[0x0][0x334], R10 ;  /* 0x0000cd00bb0a7a24 */ /* 0x000fc800078e020a */
[----:B------:R-:W-:-:S05]  /*55d0*/  IMAD.WIDE.U32 R14, R4, c[0x0][0x328], R12 ;  /* 0x0000ca00040e7a25 */ /* 0x000fca00078e000c */
        /* <DEDUP_REMOVED lines=39> */
[----:B-1----:R-:W-:Y:S05]  /*5850*/  CALL.REL.NOINC `($__internal_4_$__cuda_sm70_warpsync) ;  /* 0x0000056000007944 */ /* 0x002fea0003c00000 */
.L_x_709:
        /* <DEDUP_REMOVED lines=12> */
.L_x_711:
[----:B------:R-:W-:Y:S05]  /*5920*/  BSYNC B0 ;  /* 0x0000000000007941 */ /* 0x000fea0003800000 */
.L_x_710:
[----:B--2---:R-:W-:Y:S01]  /*5930*/  IADD3 R8, P0, R0, c[0x0][0x348], RZ ;  /* 0x0000d20000087a10 */ /* 0x004fe20007f1e0ff */
[----:B------:R-:W-:Y:S03]  /*5940*/  BSSY B0, `(.L_x_712) ;  /* 0x0000008000007945 */ /* 0x000fe60003800000 */
[----:B------:R-:W-:Y:S01]  /*5950*/  IADD3.X R9, R2, c[0x0][0x34c], RZ, P0, !PT ;  /* 0x0000d30002097a10 */ /* 0x000fe200007fe4ff */
[----:B------:R-:W-:Y:S05]  /*5960*/  @P1 BRA `(.L_x_713) ;  /* 0x0000005000001947 */ /* 0x000fea0003800000 */
.L_x_714:
[----:B------:R-:W2:Y:S01]  /*5970*/  LDG.E.STRONG.GPU R11, [R8.64] ;  /* 0x0000000c080b7981 */ /* 0x000ea2000c1ef900 */
[----:B------:R-:W-:Y:S01]  /*5980*/  YIELD ;  /* 0x0000000000007946 */ /* 0x000fe20003800000 */
[----:B--2---:R-:W-:Y:S01]  /*5990*/  ISETP.NE.AND P0, PT, R11, R6, PT ;  /* 0x000000060b00720c */ /* 0x004fe20003f05270 */
[----:B------:R-:W-:-:S12]  /*59a0*/  CCTL.IVALL ;  /* 0x00000000ff00798f */ /* 0x000fd80002000000 */
[----:B------:R-:W-:Y:S05]  /*59b0*/  @P0 BRA `(.L_x_714) ;  /* 0xffffffb000000947 */ /* 0x000fea000383ffff */
.L_x_713:
[----:B------:R-:W-:Y:S05]  /*59c0*/  BSYNC B0 ;  /* 0x0000000000007941 */ /* 0x000fea0003800000 */
.L_x_712:
[----:B------:R-:W-:Y:S05]  /*59d0*/  BRA.CONV ~URZ, `(.L_x_715) ;  /* 0x000000237f007947 */ /* 0x000fea000b800000 */
[----:B------:R-:W-:Y:S02]  /*59e0*/  MOV R10, 0x5a00 ;  /* 0x00005a00000a7802 */ /* 0x000fe40000000f00 */
[----:B-1----:R-:W-:Y:S05]  /*59f0*/  CALL.REL.NOINC `($__internal_4_$__cuda_sm70_warpsync) ;  /* 0x000003c000007944 */ /* 0x002fea0003c00000 */
.L_x_715:
        /* <DEDUP_REMOVED lines=47> */
[----:B-12---:R-:W-:Y:S05]  /*5cf0*/  CALL.REL.NOINC `($__internal_4_$__cuda_sm70_warpsync) ;  /* 0x000000c000007944 */ /* 0x006fea0003c00000 */
.L_x_716:
        /* <DEDUP_REMOVED lines=12> */
        .weak           $__internal_4_$__cuda_sm70_warpsync
        .type           $__internal_4_$__cuda_sm70_warpsync,@function
        .size           $__internal_4_$__cuda_sm70_warpsync,(.L_x_5629 - $__internal_4_$__cuda_sm70_warpsync)
$__internal_4_$__cuda_sm70_warpsync:
[----:B------:R-:W-:Y:S01]  /*5dc0*/  MOV R11, 0x0 ;  /* 0x00000000000b7802 */ /* 0x000fe20000000f00 */
[----:B------:R-:W-:Y:S04]  /*5dd0*/  WARPSYNC R7 ;  /* 0x0000000700007348 */ /* 0x000fe80003800000 */
[----:B------:R-:W-:Y:S05]  /*5de0*/  RET.REL.NODEC R10 `(_ZN7cutlass13device_kernelIN5flash19enable_sm80_to_sm89INS1_16FlashAttnBwdSm80INS1_25CollectiveMainloopBwdSm80ILi2ELi2EN4cute5tupleIJNS5_1CILi64EEENS7_ILi128EEES8_EEENS_6half_tEfNS_4arch4Sm80ELb1ELb0ELb1ELb0ELb1ELb0ELb0ELb0ELi2ELi2ELi4ELi2ELb1EEENS1_24CollectiveEpilogueBwdGQAISA_fSD_Li256ELb0ELb1EEENS1_25SingleTileBwdLPTSchedulerILb0ELi128ELb1EEEEEEEEEvNT_6ParamsE) ;  /* 0xffffa2100a007950 */ /* 0x000fea0003c3ffff */
.L_x_717:
        /* <DEDUP_REMOVED lines=9> */
.L_x_5629:


//--------------------- .text._ZN7cutlass13device_kernelIN5flash22FlashAttnBwdPreprocessIN4cute5tupleIJNS3_1CILi64EEES6_EEENS_6half_tEfNS_4arch4Sm80ELb1ELb0EEEEEvNT_6ParamsE --------------------------
	.section	.text._ZN7cutlass13device_kernelIN5flash22FlashAttnBwdPreprocessIN4cute5tupleIJNS3_1CILi64EEES6_EEENS_6half_tEfNS_4arch4Sm80ELb1ELb0EEEEEvNT_6ParamsE,"ax",@progbits
	.sectioninfo	@"SHI_REGISTERS=39"
	.align	128
.text._ZN7cutlass13device_kernelIN5flash22FlashAttnBwdPreprocessIN4cute5tupleIJNS3_1CILi64EEES6_EEENS_6half_tEfNS_4arch4Sm80ELb1ELb0EEEEEvNT_6ParamsE:
        .type           _ZN7cutlass13device_kernelIN5flash22FlashAttnBwdPreprocessIN4cute5tupleIJNS3_1CILi64EEES6_EEENS_6half_tEfNS_4arch4Sm80ELb1ELb0EEEEEvNT_6ParamsE,@function
        .size           _ZN7cutlass13device_kernelIN5flash22FlashAttnBwdPreprocessIN4cute5tupleIJNS3_1CILi64EEES6_EEENS_6half_tEfNS_4arch4Sm80ELb1ELb0EEEEEvNT_6ParamsE,(.L_x_5631 - _ZN7cutlass13device_kernelIN5flash22FlashAttnBwdPreprocessIN4cute5tupleIJNS3_1CILi64EEES6_EEENS_6half_tEfNS_4arch4Sm80ELb1ELb0EEEEEvNT_6ParamsE)
        .other          _ZN7cutlass13device_kernelIN5flash22FlashAttnBwdPreprocessIN4cute5tupleIJNS3_1CILi64EEES6_EEENS_6half_tEfNS_4arch4Sm80ELb1ELb0EEEEEvNT_6ParamsE,@"STO_CUDA_ENTRY STV_DEFAULT"
_ZN7cutlass13device_kernelIN5flash22FlashAttnBwdPreprocessIN4cute5tupleIJNS3_1CILi64EEES6_EEENS_6half_tEfNS_4arch4Sm80ELb1ELb0EEEEEvNT_6ParamsE:
[----:B------:R-:W-:Y:S02]  /*0000*/  MOV R1, c[0x0][0x28] ;  /* 0x00000a0000017a02 */ /* 0x000fe40000000f00 */
[----:B------:R-:W0:Y:S01]  /*0010*/  S2R R0, SR_TID.X ;  /* 0x0000000000007919 */ /* 0x000e220000002100 */
[----:B------:R-:W-:-:S03]  /*0020*/  ULDC.64 UR6, c[0x0][0x118] ;  /* 0x0000460000067ab9 */ /* 0x000fc60000000a00 */
[----:B------:R-:W1:Y:S04]  /*0030*/  S2R R3, SR_CTAID.X ;  /* 0x0000000000037919 */ /* 0x000e680000002500 */
[----:B------:R-:W2:Y:S04]  /*0040*/  S2R R2, SR_CTAID.Y ;  /* 0x0000000000027919 */ /* 0x000ea80000002600 */
[----:B------:R-:W3:Y:S01]  /*0050*/  S2R R4, SR_CTAID.Z ;  /* 0x0000000000047919 */ /* 0x000ee20000002700 */
[----:B0-----:R-:W-:-:S04]  /*0060*/  SHF.R.S32.HI R5, RZ, 0x1f, R0 ;  /* 0x0000001fff057819 */ /* 0x001fc80000011400 */
[-C--:B------:R-:W-:Y:S02]  /*0070*/  LEA.HI R26, R5, R0.reuse, RZ, 0x3 ;  /* 0x00000000051a7211 */ /* 0x080fe400078f18ff */
[----:B-1----:R-:W-:Y:S02]  /*0080*/  SHF.L.U32 R24, R3, 0x6, RZ ;  /* 0x0000000603187819 */ /* 0x002fe400000006ff */
[----:B------:R-:W-:Y:S02]  /*0090*/  LOP3.LUT R7, R26, 0xfffffff8, RZ, 0xc0, !PT ;  /* 0xfffffff81a077812 */ /* 0x000fe400078ec0ff */
[----:B------:R-:W-:Y:S02]  /*00a0*/  SHF.R.S32.HI R26, RZ, 0x3, R26 ;  /* 0x00000003ff1a7819 */ /* 0x000fe4000001141a */
[----:B------:R-:W-:Y:S02]  /*00b0*/  IADD3 R7, -R7, R0, RZ ;  /* 0x0000000007077210 */ /* 0x000fe40007ffe1ff */
[----:B--2---:R-:W-:-:S02]  /*00c0*/  SHF.R.S32.HI R5, RZ, 0x1f, R2 ;  /* 0x0000001fff057819 */ /* 0x004fc40000011402 */
[----:B------:R-:W-:Y:S02]  /*00d0*/  SHF.L.U32 R8, R7, 0x3, RZ ;  /* 0x0000000307087819 */ /* 0x000fe400000006ff */
[----:B------:R-:W-:Y:S01]  /*00e0*/  IADD3 R25, -R24, c[0x0][0x168], RZ ;  /* 0x00005a0018197a10 */ /* 0x000fe20007ffe1ff */
[C---:B------:R-:W-:Y:S01]  /*00f0*/  IMAD R11, R5.reuse, c[0x0][0x180], RZ ;  /* 0x00006000050b7a24 */ /* 0x040fe200078e02ff */
[----:B------:R-:W-:Y:S01]  /*0100*/  IADD3 R6, R26, 0x20, RZ ;  /* 0x000000201a067810 */ /* 0x000fe20007ffe0ff */
[----:B------:R-:W-:Y:S01]  /*0110*/  IMAD R13, R5, c[0x0][0x1a0], RZ ;  /* 0x00006800050d7a24 */ /* 0x000fe200078e02ff */
[----:B------:R-:W-:Y:S01]  /*0120*/  SHF.R.S32.HI R9, RZ, 0x1f, R8 ;  /* 0x0000001fff097819 */ /* 0x000fe20000011408 */
[----:B------:R-:W-:Y:S01]  /*0130*/  IMAD R15, R2, c[0x0][0x184], R11 ;  /* 0x00006100020f7a24 */ /* 0x000fe200078e020b */
[----:B------:R-:W-:Y:S01]  /*0140*/  ISETP.GE.AND P4, PT, R6, R25, PT ;  /* 0x000000190600720c */ /* 0x000fe20003f86270 */
[C---:B------:R-:W-:Y:S01]  /*0150*/  IMAD R17, R2.reuse, c[0x0][0x1a4], R13 ;  /* 0x0000690002117a24 */ /* 0x040fe200078e020d */
[----:B---3--:R-:W-:Y:S01]  /*0160*/  SHF.R.S32.HI R6, RZ, 0x1f, R4 ;  /* 0x0000001fff067819 */ /* 0x008fe20000011404 */
[----:B------:R-:W-:Y:S01]  /*0170*/  IMAD.WIDE.U32 R10, R2, c[0x0][0x180], R8 ;  /* 0x00006000020a7a25 */ /* 0x000fe200078e0008 */
[----:B------:R-:W-:-:S02]  /*0180*/  ISETP.LT.AND P0, PT, R8, c[0x0][0x16c], !P4 ;  /* 0x00005b0008007a0c */ /* 0x000fc40006701270 */
[----:B------:R-:W-:Y:S01]  /*0190*/  ISETP.GE.AND P2, PT, R26, R25, PT ;  /* 0x000000191a00720c */ /* 0x000fe20003f46270 */
[----:B------:R-:W-:Y:S01]  /*01a0*/  IMAD.WIDE.U32 R12, R2, c[0x0][0x1a0], R8 ;  /* 0x00006800020c7a25 */ /* 0x000fe200078e0008 */
[--C-:B------:R-:W-:Y:S02]  /*01b0*/  SHF.R.S32.HI R27, RZ, 0x1f, R26.reuse ;  /* 0x0000001fff1b7819 */ /* 0x100fe4000001141a */
[----:B------:R-:W-:Y:S01]  /*01c0*/  IADD3 R11, R11, R15, RZ ;  /* 0x0000000f0b0b7210 */ /* 0x000fe20007ffe0ff */
[----:B------:R-:W-:Y:S01]  /*01d0*/  IMAD R9, R6, c[0x0][0x188], RZ ;  /* 0x0000620006097a24 */ /* 0x000fe200078e02ff */
[----:B------:R-:W-:Y:S01]  /*01e0*/  ISETP.LT.AND P1, PT, R8, c[0x0][0x16c], !P2 ;  /* 0x00005b0008007a0c */ /* 0x000fe20005721270 */
[----:B------:R-:W-:Y:S02]  /*01f0*/  IMAD.IADD R13, R13, 0x1, R17 ;  /* 0x000000010d0d7824 */ /* 0x000fe400078e0211 */
[----:B------:R-:W-:Y:S02]  /*0200*/  IMAD R15, R4, c[0x0][0x18c], R9 ;  /* 0x00006300040f7a24 */ /* 0x000fe400078e0209 */
[----:B------:R-:W-:-:S04]  /*0210*/  IMAD.WIDE R8, R3, 0x40, R26 ;  /* 0x0000004003087825 */ /* 0x000fc800078e021a */
[----:B------:R-:W-:Y:S01]  /*0220*/  IMAD R17, R6, c[0x0][0x1a8], RZ ;  /* 0x00006a0006117a24 */ /* 0x000fe200078e02ff */
[----:B------:R-:W-:Y:S01]  /*0230*/  @P0 IADD3 R23, P3, R8, 0x20, RZ ;  /* 0x0000002008170810 */ /* 0x000fe20007f7e0ff */
[----:B------:R-:W-:-:S04]  /*0240*/  IMAD.WIDE.U32 R10, R4, c[0x0][0x188], R10 ;  /* 0x00006200040a7a25 */ /* 0x000fc800078e000a */
[C---:B------:R-:W-:Y:S01]  /*0250*/  IMAD R17, R4.reuse, c[0x0][0x1ac], R17 ;  /* 0x00006b0004117a24 */ /* 0x040fe200078e0211 */
[----:B------:R-:W-:Y:S01]  /*0260*/  IADD3 R11, R11, R15, RZ ;  /* 0x0000000f0b0b7210 */ /* 0x000fe20007ffe0ff */
[----:B------:R-:W-:Y:S01]  /*0270*/  IMAD.WIDE.U32 R12, R4, c[0x0][0x1a8], R12 ;  /* 0x00006a00040c7a25 */ /* 0x000fe200078e000c */
[----:B------:R-:W-:Y:S02]  /*0280*/  @P0 MOV R18, R10 ;  /* 0x0000000a00120202 */ /* 0x000fe40000000f00 */
[----:B------:R-:W-:Y:S01]  /*0290*/  @P0 MOV R19, R11 ;  /* 0x0000000b00130202 */ /* 0x000fe20000000f00 */
[----:B------:R-:W-:Y:S01]  /*02a0*/  @P0 IMAD.X R14, RZ, RZ, R9, P3 ;  /* 0x000000ffff0e0224 */ /* 0x000fe200018e0609 */
[C---:B------:R-:W-:Y:S01]  /*02b0*/  @P0 IADD3 R15, P3, R8.reuse, 0x20, RZ ;  /* 0x00000020080f0810 */ /* 0x040fe20007f7e0ff */
[----:B------:R-:W-:Y:S01]  /*02c0*/  @P1 IMAD R29, R9, c[0x0][0x178], RZ ;  /* 0x00005e00091d1a24 */ /* 0x000fe200078e02ff */
[----:B------:R-:W-:Y:S01]  /*02d0*/  IADD3 R13, R13, R17, RZ ;  /* 0x000000110d0d7210 */ /* 0x000fe20007ffe0ff */
[----:B------:R-:W-:Y:S01]  /*02e0*/  @P1 IMAD R31, R9, c[0x0][0x198], RZ ;  /* 0x00006600091f1a24 */ /* 0x000fe200078e02ff */
[----:B------:R-:W-:Y:S01]  /*02f0*/  @P0 IADD3.X R20, RZ, R9, RZ, P3, !PT ;  /* 0x00000009ff140210 */ /* 0x000fe20001ffe4ff */
[C---:B------:R-:W-:Y:S01]  /*0300*/  @P1 IMAD R29, R8.reuse, c[0x0][0x17c], R29 ;  /* 0x00005f00081d1a24 */ /* 0x040fe200078e021d */
[----:B------:R-:W-:Y:S01]  /*0310*/  @P0 MOV R16, R12 ;  /* 0x0000000c00100202 */ /* 0x000fe20000000f00 */
[C---:B------:R-:W-:Y:S01]  /*0320*/  @P1 IMAD R31, R8.reuse, c[0x0][0x19c], R31 ;  /* 0x00006700081f1a24 */ /* 0x040fe200078e021f */
[----:B------:R-:W-:Y:S01]  /*0330*/  @P0 MOV R17, R13 ;  /* 0x0000000d00110202 */ /* 0x000fe20000000f00 */
[----:B------:R-:W-:-:S04]  /*0340*/  @P1 IMAD.WIDE.U32 R10, R8, c[0x0][0x178], R10 ;  /* 0x00005e00080a1a25 */ /* 0x000fc800078e000a */
[----:B------:R-:W-:Y:S01]  /*0350*/  @P1 IMAD.WIDE.U32 R8, R8, c[0x0][0x198], R12 ;  /* 0x0000660008081a25 */ /* 0x000fe200078e000c */
[----:B------:R-:W-:Y:S02]  /*0360*/  @P1 IADD3 R29, R11, R29, RZ ;  /* 0x0000001d0b1d1210 */ /* 0x000fe40007ffe0ff */
[----:B------:R-:W-:Y:S01]  /*0370*/  @P1 LEA R34, P3, R10, c[0x0][0x160], 0x1 ;  /* 0x000058000a221a11 */ /* 0x000fe200078608ff */
[----:B------:R-:W-:Y:S01]  /*0380*/  @P0 IMAD R14, R14, c[0x0][0x178], RZ ;  /* 0x00005e000e0e0a24 */ /* 0x000fe200078e02ff */
[----:B------:R-:W-:Y:S01]  /*0390*/  @P1 LEA R32, P5, R8, c[0x0][0x190], 0x1 ;  /* 0x0000640008201a11 */ /* 0x000fe200078a08ff */
[----:B------:R-:W-:Y:S01]  /*03a0*/  @P0 IMAD R12, R20, c[0x0][0x198], RZ ;  /* 0x00006600140c0a24 */ /* 0x000fe200078e02ff */
[----:B------:R-:W-:Y:S01]  /*03b0*/  @P1 LEA.HI.X R35, R10, c[0x0][0x164], R29, 0x1, P3 ;  /* 0x000059000a231a11 */ /* 0x000fe200018f0c1d */
[----:B------:R-:W-:Y:S01]  /*03c0*/  @P1 IMAD.IADD R31, R9, 0x1, R31 ;  /* 0x00000001091f1824 */ /* 0x000fe200078e021f */
[----:B------:R-:W-:Y:S01]  /*03d0*/  CS2R R10, SRZ ;  /* 0x00000000000a7805 */ /* 0x000fe2000001ff00 */
[----:B------:R-:W-:-:S02]  /*03e0*/  @P0 IMAD R21, R23, c[0x0][0x17c], R14 ;  /* 0x00005f0017150a24 */ /* 0x000fc400078e020e */
[----:B------:R-:W-:Y:S01]  /*03f0*/  @P0 IMAD.WIDE.U32 R18, R23, c[0x0][0x178], R18 ;  /* 0x00005e0017120a25 */ /* 0x000fe200078e0012 */
[----:B------:R-:W-:Y:S02]  /*0400*/  @P1 LEA.HI.X R33, R8, c[0x0][0x194], R31, 0x1, P5 ;  /* 0x0000650008211a11 */ /* 0x000fe400028f0c1f */
[----:B------:R-:W-:Y:S01]  /*0410*/  CS2R R8, SRZ ;  /* 0x0000000000087805 */ /* 0x000fe2000001ff00 */
[----:B------:R-:W-:Y:S01]  /*0420*/  @P0 IMAD R23, R15, c[0x0][0x19c], R12 ;  /* 0x000067000f170a24 */ /* 0x000fe200078e020c */
[----:B------:R-:W-:Y:S01]  /*0430*/  @P0 IADD3 R21, R19, R21, RZ ;  /* 0x0000001513150210 */ /* 0x000fe20007ffe0ff */
[----:B------:R-:W-:Y:S01]  /*0440*/  @P0 IMAD.WIDE.U32 R16, R15, c[0x0][0x198], R16 ;  /* 0x000066000f100a25 */ /* 0x000fe200078e0010 */
[----:B------:R-:W-:Y:S01]  /*0450*/  CS2R R12, SRZ ;  /* 0x00000000000c7805 */ /* 0x000fe2000001ff00 */
[----:B------:R-:W-:Y:S01]  /*0460*/  CS2R R14, SRZ ;  /* 0x00000000000e7805 */ /* 0x000fe2000001ff00 */
[----:B------:R-:W-:Y:S01]  /*0470*/  @P0 LEA R28, P3, R18, c[0x0][0x160], 0x1 ;  /* 0x00005800121c0a11 */ /* 0x000fe200078608ff */
[----:B------:R0:W2:Y:S01]  /*0480*/  @P1 LDG.E.128 R8, [R34.64] ;  /* 0x0000000622081981 */ /* 0x0000a2000c1e1d00 */
[----:B------:R-:W-:-:S02]  /*0490*/  @P0 IADD3 R23, R17, R23, RZ ;  /* 0x0000001711170210 */ /* 0x000fc40007ffe0ff */
[----:B------:R-:W-:Y:S01]  /*04a0*/  @P0 LEA R30, P5, R16, c[0x0][0x190], 0x1 ;  /* 0x00006400101e0a11 */ /* 0x000fe200078a08ff */
[----:B------:R1:W3:Y:S01]  /*04b0*/  @P1 LDG.E.128 R12, [R32.64] ;  /* 0x00000006200c1981 */ /* 0x0002e2000c1e1d00 */
[----:B------:R-:W-:Y:S02]  /*04c0*/  @P0 LEA.HI.X R29, R18, c[0x0][0x164], R21, 0x1, P3 ;  /* 0x00005900121d0a11 */ /* 0x000fe400018f0c15 */
[----:B------:R-:W-:Y:S01]  /*04d0*/  @P0 LEA.HI.X R31, R16, c[0x0][0x194], R23, 0x1, P5 ;  /* 0x00006500101f0a11 */ /* 0x000fe200028f0c17 */
[----:B------:R-:W-:Y:S01]  /*04e0*/  CS2R R18, SRZ ;  /* 0x0000000000127805 */ /* 0x000fe2000001ff00 */
[----:B------:R-:W-:Y:S01]  /*04f0*/  CS2R R16, SRZ ;  /* 0x0000000000107805 */ /* 0x000fe2000001ff00 */
[----:B------:R-:W-:Y:S01]  /*0500*/  CS2R R20, SRZ ;  /* 0x0000000000147805 */ /* 0x000fe2000001ff00 */
[----:B------:R-:W-:-:S04]  /*0510*/  CS2R R22, SRZ ;  /* 0x0000000000167805 */ /* 0x000fc8000001ff00 */
[----:B------:R4:W3:Y:S04]  /*0520*/  @P0 LDG.E.128 R16, [R28.64] ;  /* 0x000000061c100981 */ /* 0x0008e8000c1e1d00 */
[----:B------:R0:W3:Y:S01]  /*0530*/  @P0 LDG.E.128 R20, [R30.64] ;  /* 0x000000061e140981 */ /* 0x0000e2000c1e1d00 */
[----:B------:R-:W-:-:S04]  /*0540*/  ISETP.GT.AND P0, PT, R0, 0x3f, PT ;  /* 0x0000003f0000780c */ /* 0x000fc80003f04270 */
[----:B------:R-:W-:-:S13]  /*0550*/  ISETP.GE.OR P1, PT, R0, R25, P0 ;  /* 0x000000190000720c */ /* 0x000fda0000726670 */
[----:B------:R-:W-:Y:S02]  /*0560*/  @!P1 SHF.R.S32.HI R25, RZ, 0x1f, R0 ;  /* 0x0000001fff199819 */ /* 0x000fe40000011400 */
[----:B-1----:R-:W-:Y:S01]  /*0570*/  @!P1 IADD3 R32, P3, R24, R0, RZ ;  /* 0x0000000018209210 */ /* 0x002fe20007f7e0ff */
[----:B0-----:R-:W-:-:S03]  /*0580*/  @!P1 IMAD R35, R5, c[0x0][0x1e0], RZ ;  /* 0x0000780005239a24 */ /* 0x001fc600078e02ff */
[----:B------:R-:W-:Y:S01]  /*0590*/  @!P1 LEA.HI.X.SX32 R33, R24, R25, 0x1, P3 ;  /* 0x0000001918219211 */ /* 0x000fe200018f0eff */
[----:B------:R-:W-:-:S04]  /*05a0*/  @!P1 IMAD R35, R2, c[0x0][0x1e4], R35 ;  /* 0x0000790002239a24 */ /* 0x000fc800078e0223 */
[----:B------:R-:W-:-:S04]  /*05b0*/  @!P1 IMAD.WIDE.U32 R32, R2, c[0x0][0x1e0], R32 ;  /* 0x0000780002209a25 */ /* 0x000fc800078e0020 */
[----:B------:R-:W-:Y:S01]  /*05c0*/  @!P1 IMAD R25, R6, c[0x0][0x1e8], RZ ;  /* 0x00007a0006199a24 */ /* 0x000fe200078e02ff */
[----:B------:R-:W-:-:S03]  /*05d0*/  @!P1 IADD3 R33, R33, R35, RZ ;  /* 0x0000002321219210 */ /* 0x000fc60007ffe0ff */
[C---:B------:R-:W-:Y:S02]  /*05e0*/  @!P1 IMAD R25, R4.reuse, c[0x0][0x1ec], R25 ;  /* 0x00007b0004199a24 */ /* 0x040fe400078e0219 */
[----:B------:R-:W-:-:S05]  /*05f0*/  @!P1 IMAD.WIDE.U32 R30, R4, c[0x0][0x1e8], R32 ;  /* 0x00007a00041e9a25 */ /* 0x000fca00078e0020 */
[----:B------:R-:W-:Y:S02]  /*0600*/  @!P1 IADD3 R25, R31, R25, RZ ;  /* 0x000000191f199210 */ /* 0x000fe40007ffe0ff */
[----:B----4-:R-:W-:Y:S01]  /*0610*/  @!P1 LEA R28, P3, R30, c[0x0][0x1d8], 0x2 ;  /* 0x000076001e1c9a11 */ /* 0x010fe200078610ff */
[----:B------:R-:W-:-:S03]  /*0620*/  IMAD.MOV.U32 R32, RZ, RZ, 0x7f800000 ;  /* 0x7f800000ff207424 */ /* 0x000fc600078e00ff */
[----:B------:R-:W-:-:S05]  /*0630*/  @!P1 LEA.HI.X R29, R30, c[0x0][0x1dc], R25, 0x2, P3 ;  /* 0x000077001e1d9a11 */ /* 0x000fca00018f1419 */
[----:B------:R0:W5:Y:S01]  /*0640*/  @!P1 LDG.E R32, [R28.64] ;  /* 0x000000061c209981 */ /* 0x000162000c1e1900 */
[----:B------:R-:W-:Y:S02]  /*0650*/  ISETP.NE.AND P3, PT, R7, RZ, PT ;  /* 0x000000ff0700720c */ /* 0x000fe40003f65270 */
[----:B------:R-:W-:Y:S01]  /*0660*/  SHF.L.U32 R7, R3, 0xc, RZ ;  /* 0x0000000c03077819 */ /* 0x000fe200000006ff */
[----:B------:R-:W-:Y:S02]  /*0670*/  ULDC UR4, c[0x0][0x168] ;  /* 0x00005a0000047ab9 */ /* 0x000fe40000000800 */
[----:B------:R-:W-:-:S04]  /*0680*/  UIADD3 UR4, UR4, 0x3f, URZ ;  /* 0x0000003f04047890 */ /* 0x000fc8000fffe03f */
[----:B------:R-:W-:-:S04]  /*0690*/  USHF.R.S32.HI UR5, URZ, 0x1f, UR4 ;  /* 0x0000001f3f057899 */ /* 0x000fc80008011404 */
[----:B------:R-:W-:-:S04]  /*06a0*/  ULEA.HI UR5, UR5, UR4, URZ, 0x6 ;  /* 0x0000000405057291 */ /* 0x000fc8000f8f303f */
[----:B------:R-:W-:Y:S01]  /*06b0*/  ULOP3.LUT UR5, UR5, 0xffffffc0, URZ, 0xc0, !UPT ;  /* 0xffffffc005057892 */ /* 0x000fe2000f8ec03f */
[----:B------:R-:W-:Y:S01]  /*06c0*/  BSSY B0, `(.L_x_718) ;  /* 0x0000073000007945 */ /* 0x000fe20003800000 */
[----:B--2---:R-:W-:Y:S02]  /*06d0*/  HADD2.F32 R34, -RZ, R8.H1_H1 ;  /* 0x30000008ff227230 */ /* 0x004fe40000004100 */
[----:B---3--:R-:W-:Y:S02]  /*06e0*/  HADD2.F32 R33, -RZ, R12.H1_H1 ;  /* 0x3000000cff217230 */ /* 0x008fe40000004100 */
[----:B------:R-:W-:Y:S02]  /*06f0*/  HADD2.F32 R25, -RZ, R8.H0_H0 ;  /* 0x20000008ff197230 */ /* 0x000fe40000004100 */
[----:B------:R-:W-:Y:S01]  /*0700*/  HADD2.F32 R12, -RZ, R12.H0_H0 ;  /* 0x2000000cff0c7230 */ /* 0x000fe20000004100 */
[----:B------:R-:W-:Y:S01]  /*0710*/  FMUL.FTZ R34, R34, R33 ;  /* 0x0000002122227220 */ /* 0x000fe20000410000 */
[----:B------:R-:W-:-:S02]  /*0720*/  HADD2.F32 R8, -RZ, R9.H0_H0 ;  /* 0x20000009ff087230 */ /* 0x000fc40000004100 */
[----:B0-----:R-:W-:Y:S02]  /*0730*/  HADD2.F32 R29, -RZ, R13.H0_H0 ;  /* 0x2000000dff1d7230 */ /* 0x001fe40000004100 */
[----:B------:R-:W-:Y:S01]  /*0740*/  HADD2.F32 R36, -RZ, R16.H1_H1 ;  /* 0x30000010ff247230 */ /* 0x000fe20000004100 */
[----:B------:R-:W-:Y:S01]  /*0750*/  FFMA.FTZ R12, R25, R12, R34 ;  /* 0x0000000c190c7223 */ /* 0x000fe20000010022 */
[----:B------:R-:W-:Y:S02]  /*0760*/  HADD2.F32 R35, -RZ, R20.H1_H1 ;  /* 0x30000014ff237230 */ /* 0x000fe40000004100 */
[----:B------:R-:W-:Y:S02]  /*0770*/  HADD2.F32 R16, -RZ, R16.H0_H0 ;  /* 0x20000010ff107230 */ /* 0x000fe40000004100 */
[----:B------:R-:W-:Y:S01]  /*0780*/  HADD2.F32 R25, -RZ, R20.H0_H0 ;  /* 0x20000014ff197230 */ /* 0x000fe20000004100 */
[----:B------:R-:W-:Y:S01]  /*0790*/  FMUL.FTZ R35, R36, R35 ;  /* 0x0000002324237220 */ /* 0x000fe20000410000 */
[----:B------:R-:W-:Y:S01]  /*07a0*/  HADD2.F32 R30, -RZ, R9.H1_H1 ;  /* 0x30000009ff1e7230 */ /* 0x000fe20000004100 */
[----:B------:R-:W-:Y:S01]  /*07b0*/  FFMA.FTZ R12, R8, R29, R12 ;  /* 0x0000001d080c7223 */ /* 0x000fe2000001000c */
[----:B------:R-:W-:Y:S01]  /*07c0*/  HADD2.F32 R13, -RZ, R13.H1_H1 ;  /* 0x3000000dff0d7230 */ /* 0x000fe20000004100 */
[----:B------:R-:W-:Y:S01]  /*07d0*/  FFMA.FTZ R16, R16, R25, R35 ;  /* 0x0000001910107223 */ /* 0x000fe20000010023 */
[----:B------:R-:W-:-:S02]  /*07e0*/  HADD2.F32 R8, -RZ, R17.H0_H0 ;  /* 0x20000011ff087230 */ /* 0x000fc40000004100 */
[----:B------:R-:W-:Y:S01]  /*07f0*/  HADD2.F32 R29, -RZ, R21.H0_H0 ;  /* 0x20000015ff1d7230 */ /* 0x000fe20000004100 */
[----:B------:R-:W-:Y:S01]  /*0800*/  FFMA.FTZ R13, R30, R13, R12 ;  /* 0x0000000d1e0d7223 */ /* 0x000fe2000001000c */
[----:B------:R-:W-:Y:S02]  /*0810*/  HADD2.F32 R9, -RZ, R10.H0_H0 ;  /* 0x2000000aff097230 */ /* 0x000fe40000004100 */
[----:B------:R-:W-:Y:S01]  /*0820*/  HADD2.F32 R28, -RZ, R14.H0_H0 ;  /* 0x2000000eff1c7230 */ /* 0x000fe20000004100 */
[----:B------:R-:W-:Y:S01]  /*0830*/  FFMA.FTZ R16, R8, R29, R16 ;  /* 0x0000001d08107223 */ /* 0x000fe20000010010 */
[----:B------:R-:W-:Y:S02]  /*0840*/  HADD2.F32 R17, -RZ, R17.H1_H1 ;  /* 0x30000011ff117230 */ /* 0x000fe40000004100 */
[----:B------:R-:W-:Y:S01]  /*0850*/  HADD2.F32 R12, -RZ, R21.H1_H1 ;  /* 0x30000015ff0c7230 */ /* 0x000fe20000004100 */
[----:B------:R-:W-:Y:S01]  /*0860*/  FFMA.FTZ R13, R9, R28, R13 ;  /* 0x0000001c090d7223 */ /* 0x000fe2000001000d */
[----:B------:R-:W-:-:S02]  /*0870*/  HADD2.F32 R31, -RZ, R10.H1_H1 ;  /* 0x3000000aff1f7230 */ /* 0x000fc40000004100 */
[----:B------:R-:W-:Y:S01]  /*0880*/  HADD2.F32 R14, -RZ, R14.H1_H1 ;  /* 0x3000000eff0e7230 */ /* 0x000fe20000004100 */
[----:B------:R-:W-:Y:S01]  /*0890*/  FFMA.FTZ R12, R17, R12, R16 ;  /* 0x0000000c110c7223 */ /* 0x000fe20000010010 */
[----:B------:R-:W-:Y:S02]  /*08a0*/  HADD2.F32 R8, -RZ, R18.H0_H0 ;  /* 0x20000012ff087230 */ /* 0x000fe40000004100 */
[----:B------:R-:W-:Y:S01]  /*08b0*/  HADD2.F32 R9, -RZ, R22.H0_H0 ;  /* 0x20000016ff097230 */ /* 0x000fe20000004100 */
[----:B------:R-:W-:Y:S01]  /*08c0*/  FFMA.FTZ R14, R31, R14, R13 ;  /* 0x0000000e1f0e7223 */ /* 0x000fe2000001000d */
[----:B------:R-:W-:Y:S02]  /*08d0*/  HADD2.F32 R10, -RZ, R11.H0_H0 ;  /* 0x2000000bff0a7230 */ /* 0x000fe40000004100 */
[----:B------:R-:W-:Y:S01]  /*08e0*/  HADD2.F32 R33, -RZ, R15.H0_H0 ;  /* 0x2000000fff217230 */ /* 0x000fe20000004100 */
[----:B------:R-:W-:Y:S01]  /*08f0*/  FFMA.FTZ R12, R8, R9, R12 ;  /* 0x00000009080c7223 */ /* 0x000fe2000001000c */
[----:B------:R-:W-:-:S02]  /*0900*/  HADD2.F32 R18, -RZ, R18.H1_H1 ;  /* 0x30000012ff127230 */ /* 0x000fc40000004100 */
[----:B------:R-:W-:Y:S01]  /*0910*/  HADD2.F32 R13, -RZ, R22.H1_H1 ;  /* 0x30000016ff0d7230 */ /* 0x000fe20000004100 */
[----:B------:R-:W-:Y:S01]  /*0920*/  FFMA.FTZ R10, R10, R33, R14 ;  /* 0x000000210a0a7223 */ /* 0x000fe2000001000e */
[----:B------:R-:W-:Y:S02]  /*0930*/  HADD2.F32 R11, -RZ, R11.H1_H1 ;  /* 0x3000000bff0b7230 */ /* 0x000fe40000004100 */
[----:B------:R-:W-:Y:S01]  /*0940*/  HADD2.F32 R15, -RZ, R15.H1_H1 ;  /* 0x3000000fff0f7230 */ /* 0x000fe20000004100 */
[----:B------:R-:W-:Y:S01]  /*0950*/  FFMA.FTZ R12, R18, R13, R12 ;  /* 0x0000000d120c7223 */ /* 0x000fe2000001000c */
[----:B------:R-:W-:Y:S02]  /*0960*/  HADD2.F32 R8, -RZ, R19.H0_H0 ;  /* 0x20000013ff087230 */ /* 0x000fe40000004100 */
[----:B------:R-:W-:Y:S01]  /*0970*/  HADD2.F32 R9, -RZ, R23.H0_H0 ;  /* 0x20000017ff097230 */ /* 0x000fe20000004100 */
[----:B------:R-:W-:Y:S01]  /*0980*/  FFMA.FTZ R11, R11, R15, R10 ;  /* 0x0000000f0b0b7223 */ /* 0x000fe2000001000a */
[----:B------:R-:W-:-:S02]  /*0990*/  HADD2.F32 R19, -RZ, R19.H1_H1 ;  /* 0x30000013ff137230 */ /* 0x000fc40000004100 */
[----:B------:R-:W-:Y:S01]  /*09a0*/  HADD2.F32 R10, -RZ, R23.H1_H1 ;  /* 0x30000017ff0a7230 */ /* 0x000fe20000004100 */
[----:B------:R-:W-:-:S04]  /*09b0*/  FFMA.FTZ R8, R8, R9, R12 ;  /* 0x0000000908087223 */ /* 0x000fc8000001000c */
[----:B------:R-:W-:Y:S02]  /*09c0*/  FFMA.FTZ R19, R19, R10, R8 ;  /* 0x0000000a13137223 */ /* 0x000fe40000010008 */
[----:B------:R-:W0:Y:S04]  /*09d0*/  SHFL.BFLY PT, R8, R11, 0x4, 0x1f ;  /* 0x0c801f000b087f89 */ /* 0x000e2800000e0000 */
[----:B------:R-:W1:Y:S01]  /*09e0*/  SHFL.BFLY PT, R12, R19, 0x4, 0x1f ;  /* 0x0c801f00130c7f89 */ /* 0x000e6200000e0000 */
[----:B0-----:R-:W-:Y:S02]  /*09f0*/  FADD.FTZ R10, R11, R8 ;  /* 0x000000080b0a7221 */ /* 0x001fe40000010000 */
[----:B-1----:R-:W-:-:S03]  /*0a00*/  FADD.FTZ R12, R19, R12 ;  /* 0x0000000c130c7221 */ /* 0x002fc60000010000 */
[----:B------:R-:W0:Y:S04]  /*0a10*/  SHFL.BFLY PT, R13, R10, 0x2, 0x1f ;  /* 0x0c401f000a0d7f89 */ /* 0x000e2800000e0000 */
[----:B------:R-:W1:Y:S01]  /*0a20*/  SHFL.BFLY PT, R15, R12, 0x2, 0x1f ;  /* 0x0c401f000c0f7f89 */ /* 0x000e6200000e0000 */
[----:B------:R-:W-:-:S04]  /*0a30*/  SHF.L.U32 R8, R0, 0x2, RZ ;  /* 0x0000000200087819 */ /* 0x000fc800000006ff */
[----:B------:R-:W-:Y:S02]  /*0a40*/  SHF.R.S32.HI R14, RZ, 0x1f, R8 ;  /* 0x0000001fff0e7819 */ /* 0x000fe40000011408 */
[----:B------:R-:W-:-:S04]  /*0a50*/  IADD3 R8, P1, R7, R8, RZ ;  /* 0x0000000807087210 */ /* 0x000fc80007f3e0ff */
[----:B------:R-:W-:Y:S01]  /*0a60*/  LEA.HI.X.SX32 R9, R7, R14, 0x1, P1 ;  /* 0x0000000e07097211 */ /* 0x000fe200008f0eff */
[----:B------:R-:W-:Y:S01]  /*0a70*/  @!P3 IMAD R11, R5, c[0x0][0x1c8], RZ ;  /* 0x00007200050bba24 */ /* 0x000fe200078e02ff */
[----:B------:R-:W-:Y:S01]  /*0a80*/  @!P3 SHF.R.S32.HI R25, RZ, 0x1f, R24 ;  /* 0x0000001fff19b819 */ /* 0x000fe20000011418 */
[----:B0-----:R-:W-:Y:S02]  /*0a90*/  FADD.FTZ R7, R10, R13 ;  /* 0x0000000d0a077221 */ /* 0x001fe40000010000 */
[----:B-1----:R-:W-:-:S03]  /*0aa0*/  FADD.FTZ R14, R12, R15 ;  /* 0x0000000f0c0e7221 */ /* 0x002fc60000010000 */
[----:B------:R-:W0:Y:S01]  /*0ab0*/  SHFL.BFLY PT, R16, R7, 0x1, 0x1f ;  /* 0x0c201f0007107f89 */ /* 0x000e2200000e0000 */
[----:B------:R-:W-:-:S03]  /*0ac0*/  @!P3 IMAD R13, R2, c[0x0][0x1cc], R11 ;  /* 0x00007300020dba24 */ /* 0x000fc600078e020b */
[----:B------:R-:W1:Y:S01]  /*0ad0*/  SHFL.BFLY PT, R15, R14, 0x1, 0x1f ;  /* 0x0c201f000e0f7f89 */ /* 0x000e6200000e0000 */
[----:B------:R-:W-:-:S04]  /*0ae0*/  @!P3 IMAD.WIDE.U32 R10, R2, c[0x0][0x1c8], R24 ;  /* 0x00007200020aba25 */ /* 0x000fc800078e0018 */
[----:B------:R-:W-:Y:S01]  /*0af0*/  IMAD R17, R5, c[0x0][0x220], RZ ;  /* 0x0000880005117a24 */ /* 0x000fe200078e02ff */
[----:B------:R-:W-:Y:S01]  /*0b00*/  @!P3 IADD3 R11, R11, R13, RZ ;  /* 0x0000000d0b0bb210 */ /* 0x000fe20007ffe0ff */
[----:B------:R-:W-:-:S04]  /*0b10*/  IMAD.WIDE.U32 R8, R2, c[0x0][0x220], R8 ;  /* 0x0000880002087a25 */ /* 0x000fc800078e0008 */
[----:B------:R-:W-:Y:S01]  /*0b20*/  IMAD R21, R2, c[0x0][0x224], R17 ;  /* 0x0000890002157a24 */ /* 0x000fe200078e0211 */
[----:B------:R-:W-:Y:S01]  /*0b30*/  IADD3 R17, -R24, UR5, RZ ;  /* 0x0000000518117c10 */ /* 0x000fe2000fffe1ff */
[----:B------:R-:W-:Y:S02]  /*0b40*/  @!P3 IMAD R19, R6, c[0x0][0x1d0], RZ ;  /* 0x000074000613ba24 */ /* 0x000fe400078e02ff */
[----:B------:R-:W-:Y:S01]  /*0b50*/  @!P3 IMAD.WIDE.U32 R12, R4, c[0x0][0x1d0], R10 ;  /* 0x00007400040cba25 */ /* 0x000fe200078e000a */
[----:B------:R-:W-:Y:S02]  /*0b60*/  IADD3 R11, R9, R21, RZ ;  /* 0x00000015090b7210 */ /* 0x000fe40007ffe0ff */
[----:B------:R-:W-:Y:S01]  /*0b70*/  ISETP.GE.OR P0, PT, R0, R17, P0 ;  /* 0x000000110000720c */ /* 0x000fe20000706670 */
[----:B------:R-:W-:Y:S01]  /*0b80*/  @!P3 IMAD R19, R4, c[0x0][0x1d4], R19 ;  /* 0x000075000413ba24 */ /* 0x000fe200078e0213 */
[----:B------:R-:W-:Y:S01]  /*0b90*/  @!P3 IADD3 R9, P1, R26, R12, RZ ;  /* 0x0000000c1a09b210 */ /* 0x000fe20007f3e0ff */
[----:B------:R-:W-:-:S02]  /*0ba0*/  IMAD.MOV.U32 R10, RZ, RZ, R8 ;  /* 0x000000ffff0a7224 */ /* 0x000fc400078e0008 */
[----:B------:R-:W-:Y:S01]  /*0bb0*/  IMAD R17, R6, c[0x0][0x228], RZ ;  /* 0x00008a0006117a24 */ /* 0x000fe200078e02ff */
[----:B------:R-:W-:Y:S01]  /*0bc0*/  @!P3 IADD3.X R12, R27, R13, R19, P1, !PT ;  /* 0x0000000d1b0cb210 */ /* 0x000fe20000ffe413 */
[----:B------:R-:W-:Y:S01]  /*0bd0*/  IMAD.WIDE.U32 R10, R4, c[0x0][0x228], R10 ;  /* 0x00008a00040a7a25 */ /* 0x000fe200078e000a */
[----:B------:R-:W-:-:S03]  /*0be0*/  @!P3 LEA R8, P5, R9, c[0x0][0x1b0], 0x2 ;  /* 0x00006c000908ba11 */ /* 0x000fc600078a10ff */
[----:B------:R-:W-:Y:S02]  /*0bf0*/  IMAD R13, R4, c[0x0][0x22c], R17 ;  /* 0x00008b00040d7a24 */ /* 0x000fe400078e0211 */
[----:B0-----:R-:W-:Y:S02]  /*0c00*/  FADD.FTZ R7, R7, R16 ;  /* 0x0000001007077221 */ /* 0x001fe40000010000 */
[----:B-1----:R-:W-:Y:S01]  /*0c10*/  FADD.FTZ R15, R14, R15 ;  /* 0x0000000f0e0f7221 */ /* 0x002fe20000010000 */
[----:B------:R-:W-:Y:S02]  /*0c20*/  IADD3 R13, R11, R13, RZ ;  /* 0x0000000d0b0d7210 */ /* 0x000fe40007ffe0ff */
[----:B------:R-:W-:Y:S02]  /*0c30*/  @!P3 LEA.HI.X R9, R9, c[0x0][0x1b4], R12, 0x2, P5 ;  /* 0x00006d000909ba11 */ /* 0x000fe400028f140c */
[----:B------:R-:W-:Y:S02]  /*0c40*/  @!P3 FSEL R7, R7, RZ, !P2 ;  /* 0x000000ff0707b208 */ /* 0x000fe40005000000 */
[----:B------:R-:W-:-:S03]  /*0c50*/  @!P3 FSEL R11, R15, RZ, !P4 ;  /* 0x000000ff0f0bb208 */ /* 0x000fc60006000000 */
[----:B------:R0:W-:Y:S04]  /*0c60*/  @!P3 STG.E [R8.64], R7 ;  /* 0x000000070800b986 */ /* 0x0001e8000c101906 */
[----:B------:R0:W-:Y:S01]  /*0c70*/  @!P3 STG.E [R8.64+0x80], R11 ;  /* 0x0000800b0800b986 */ /* 0x0001e2000c101906 */
[----:B------:R-:W-:Y:S02]  /*0c80*/  ISETP.NE.U32.AND P1, PT, RZ, c[0x0][0x238], PT ;  /* 0x00008e00ff007a0c */ /* 0x000fe40003f25070 */
[C---:B------:R-:W-:Y:S02]  /*0c90*/  LEA R12, P5, R10.reuse, c[0x0][0x208], 0x2 ;  /* 0x000082000a0c7a11 */ /* 0x040fe400078a10ff */
[----:B------:R-:W-:Y:S02]  /*0ca0*/  ISETP.NE.AND.EX P1, PT, RZ, c[0x0][0x23c], PT, P1 ;  /* 0x00008f00ff007a0c */ /* 0x000fe40003f25310 */
[----:B------:R-:W-:-:S02]  /*0cb0*/  LEA.HI.X R13, R10, c[0x0][0x20c], R13, 0x2, P5 ;  /* 0x000083000a0d7a11 */ /* 0x000fc400028f140d */
[----:B------:R-:W-:Y:S01]  /*0cc0*/  ISETP.NE.OR P1, PT, R0, RZ, !P1 ;  /* 0x000000ff0000720c */ /* 0x000fe20004f25670 */
[----:B------:R-:W-:Y:S07]  /*0cd0*/  @P0 BRA `(.L_x_719) ;  /* 0x0000011000000947 */ /* 0x000fee0003800000 */
[----:B0-----:R-:W-:Y:S01]  /*0ce0*/  SHF.R.S32.HI R7, RZ, 0x1f, R0 ;  /* 0x0000001fff077819 */ /* 0x001fe20000011400 */
[----:B------:R-:W-:Y:S01]  /*0cf0*/  IMAD R5, R5, c[0x0][0x1f8], RZ ;  /* 0x00007e0005057a24 */ /* 0x000fe200078e02ff */
[----:B------:R-:W-:Y:S01]  /*0d00*/  IADD3 R8, P0, R24, R0, RZ ;  /* 0x0000000018087210 */ /* 0x000fe20007f1e0ff */
[----:B-----5:R-:W-:Y:S02]  /*0d10*/  FMUL.FTZ R0, R32, 1.4426950216293334961 ;  /* 0x3fb8aa3b20007820 */ /* 0x020fe40000410000 */
[----:B------:R-:W-:Y:S01]  /*0d20*/  IMAD R5, R2, c[0x0][0x1fc], R5 ;  /* 0x00007f0002057a24 */ /* 0x000fe200078e0205 */
[----:B------:R-:W-:Y:S01]  /*0d30*/  LEA.HI.X.SX32 R9, R24, R7, 0x1, P0 ;  /* 0x0000000718097211 */ /* 0x000fe200000f0eff */
[----:B------:R-:W-:Y:S01]  /*0d40*/  IMAD R7, R6, c[0x0][0x200], RZ ;  /* 0x0000800006077a24 */ /* 0x000fe200078e02ff */
[----:B------:R-:W-:-:S03]  /*0d50*/  FSETP.NEU.FTZ.AND P0, PT, R32, -INF , PT ;  /* 0xff8000002000780b */ /* 0x000fc60003f1d000 */
[----:B------:R-:W-:-:S05]  /*0d60*/  IMAD.WIDE.U32 R8, R2, c[0x0][0x1f8], R8 ;  /* 0x00007e0002087a25 */ /* 0x000fca00078e0008 */
[----:B------:R-:W-:Y:S01]  /*0d70*/  IADD3 R9, R9, R5, RZ ;  /* 0x0000000509097210 */ /* 0x000fe20007ffe0ff */
[----:B------:R-:W-:-:S04]  /*0d80*/  IMAD R5, R4, c[0x0][0x204], R7 ;  /* 0x0000810004057a24 */ /* 0x000fc800078e0207 */
[----:B------:R-:W-:-:S05]  /*0d90*/  IMAD.WIDE.U32 R6, R4, c[0x0][0x200], R8 ;  /* 0x0000800004067a25 */ /* 0x000fca00078e0008 */
[----:B------:R-:W-:Y:S02]  /*0da0*/  IADD3 R5, R7, R5, RZ ;  /* 0x0000000507057210 */ /* 0x000fe40007ffe0ff */
[----:B------:R-:W-:-:S04]  /*0db0*/  LEA R8, P2, R6, c[0x0][0x1f0], 0x2 ;  /* 0x00007c0006087a11 */ /* 0x000fc800078410ff */
[----:B------:R-:W-:Y:S02]  /*0dc0*/  LEA.HI.X R9, R6, c[0x0][0x1f4], R5, 0x2, P2 ;  /* 0x00007d0006097a11 */ /* 0x000fe400010f1405 */
[----:B------:R-:W-:-:S05]  /*0dd0*/  FSEL R5, R0, RZ, P0 ;  /* 0x000000ff00057208 */ /* 0x000fca0000000000 */
[----:B------:R0:W-:Y:S02]  /*0de0*/  STG.E [R8.64], R5 ;  /* 0x0000000508007986 */ /* 0x0001e4000c101906 */
.L_x_719:
[----:B------:R-:W-:Y:S05]  /*0df0*/  BSYNC B0 ;  /* 0x0000000000007941 */ /* 0x000fea0003800000 */
.L_x_718:
[----:B------:R1:W-:Y:S04]  /*0e00*/  STG.E.128 [R12.64], RZ ;  /* 0x000000ff0c007986 */ /* 0x0003e8000c101d06 */
[----:B------:R1:W-:Y:S04]  /*0e10*/  STG.E.128 [R12.64+0x1000], RZ ;  /* 0x001000ff0c007986 */ /* 0x0003e8000c101d06 */
[----:B------:R1:W-:Y:S04]  /*0e20*/  STG.E.128 [R12.64+0x2000], RZ ;  /* 0x002000ff0c007986 */ /* 0x0003e8000c101d06 */
[----:B------:R1:W-:Y:S01]  /*0e30*/  STG.E.128 [R12.64+0x3000], RZ ;  /* 0x003000ff0c007986 */ /* 0x0003e2000c101d06 */
[----:B------:R-:W-:Y:S05]  /*0e40*/  @P1 EXIT ;  /* 0x000000000000194d */ /* 0x000fea0003800000 */
[----:B------:R-:W-:Y:S01]  /*0e50*/  HFMA2.MMA R0, -RZ, RZ, 0, 2.384185791015625e-07 ;  /* 0x00000004ff007435 */ /* 0x000fe200000001ff */
[----:B------:R-:W-:-:S04]  /*0e60*/  IMAD R3, R3, c[0x0][0x230], R4 ;  /* 0x00008c0003037a24 */ /* 0x000fc800078e0204 */
[----:B------:R-:W-:-:S05]  /*0e70*/  IMAD R3, R3, c[0x0][0x170], R2 ;  /* 0x00005c0003037a24 */ /* 0x000fca00078e0202 */
[----:B------:R-:W-:-:S05]  /*0e80*/  IMAD.WIDE R2, R3, R0, c[0x0][0x238] ;  /* 0x00008e0003027625 */ /* 0x000fca00078e0200 */
[----:B------:R-:W-:Y:S01]  /*0e90*/  STG.E [R2.64], RZ ;  /* 0x000000ff02007986 */ /* 0x000fe2000c101906 */
[----:B------:R-:W-:Y:S05]  /*0ea0*/  EXIT ;  /* 0x000000000000794d */ /* 0x000fea0003800000 */
.L_x_720:
        /* <DEDUP_REMOVED lines=13> */
.L_x_5631:


//--------------------- .text._ZN7cutlass13device_kernelIN5flash19enable_sm80_to_sm89INS1_16FlashAttnBwdSm80INS1_25CollectiveMainloopBwdSm80ILi2ELi2EN4cute5tupleIJNS5_1CILi64EEENS7_ILi128EEES8_EEENS_6half_tEfNS_4arch4Sm80ELb1ELb0ELb1ELb1ELb0ELb0ELb0ELb0ELi2ELi2ELi4ELi2ELb1EEENS1_21CollectiveEpilogueBwdISA_SB_SD_Li256ELb1ELb0ELi2EEENS1_25SingleTileBwdLPTSchedulerILb1ELi128ELb0EEEEEEEEEvNT_6ParamsE --------------------------
	.section	.text._ZN7cutlass13device_kernelIN5flash19enable_sm80_to_sm89INS1_16FlashAttnBwdSm80INS1_25CollectiveMainloopBwdSm80ILi2ELi2EN4cute5tupleIJNS5_1CILi64EEENS7_ILi128EEES8_EEENS_6half_tEfNS_4arch4Sm80ELb1ELb0ELb1ELb1ELb0ELb0ELb0ELb0ELi2ELi2ELi4ELi2ELb1EEENS1_21CollectiveEpilogueBwdISA_SB_SD_Li256ELb1ELb0ELi2EEENS1_25SingleTileBwdLPTSchedulerILb1ELi128ELb0EEEEEEEEEvNT_6ParamsE,"ax",@progbits
	.sectioninfo	@"SHI_REGISTERS=255"
	.align	128
.text._ZN7cutlass13device_kernelIN5flash19enable_sm80_to_sm89INS1_16FlashAttnBwdSm80INS1_25CollectiveMainloopBwdSm80ILi2ELi2EN4cute5tupleIJNS5_1CILi64EEENS7_ILi128EEES8_EEENS_6half_tEfNS_4arch4Sm80ELb1ELb0ELb1ELb1ELb0ELb0ELb0ELb0ELi2ELi2ELi4ELi2ELb1EEENS1_21CollectiveEpilogueBwdISA_SB_SD_Li256ELb1ELb0ELi2EEENS1_25SingleTileBwdLPTSchedulerILb1ELi128ELb0EEEEEEEEEvNT_6ParamsE:
        .type           _ZN7cutlass13device_kernelIN5flash19enable_sm80_to_sm89INS1_16FlashAttnBwdSm80INS1_25CollectiveMainloopBwdSm80ILi2ELi2EN4cute5tupleIJNS5_1CILi64EEENS7_ILi128EEES8_EEENS_6half_tEfNS_4arch4Sm80ELb1ELb0ELb1ELb1ELb0ELb0ELb0ELb0ELi2ELi2ELi4ELi2ELb1EEENS1_21CollectiveEpilogueBwdISA_SB_SD_Li256ELb1ELb0ELi2EEENS1_25SingleTileBwdLPTSchedulerILb1ELi128ELb0EEEEEEEEEvNT_6ParamsE,@function
        .size           _ZN7cutlass13device_kernelIN5flash19enable_sm80_to_sm89INS1_16FlashAttnBwdSm80INS1_25CollectiveMainloopBwdSm80ILi2ELi2EN4cute5tupleIJNS5_1CILi64EEENS7_ILi128EEES8_EEENS_6half_tEfNS_4arch4Sm80ELb1ELb0ELb1ELb1ELb0ELb0ELb0ELb0ELi2ELi2ELi4ELi2ELb1EEENS1_21CollectiveEpilogueBwdISA_SB_SD_Li256ELb1ELb0ELi2EEENS1_25SingleTileBwdLPTSchedulerILb1ELi128ELb0EEEEEEEEEvNT_6ParamsE,(.L_x_5632 - _ZN7cutlass13device_kernelIN5flash19enable_sm80_to_sm89INS1_16FlashAttnBwdSm80INS1_25CollectiveMainloopBwdSm80ILi2ELi2EN4cute5tupleIJNS5_1CILi64EEENS7_ILi128EEES8_EEENS_6half_tEfNS_4arch4Sm80ELb1ELb0ELb1ELb1ELb0ELb0ELb0ELb0ELi2ELi2ELi4ELi2ELb1EEENS1_21CollectiveEpilogueBwdISA_SB_SD_Li256ELb1ELb0ELi2EEENS1_25SingleTileBwdLPTSchedulerILb1ELi128ELb0EEEEEEEEEvNT_6ParamsE)
        .other          _ZN7cutlass13device_kernelIN5flash19enable_sm80_to_sm89INS1_16FlashAttnBwdSm80INS1_25CollectiveMainloopBwdSm80ILi2ELi2EN4cute5tupleIJNS5_1CILi64EEENS7_ILi128EEES8_EEENS_6half_tEfNS_4arch4Sm80ELb1ELb0ELb1ELb1ELb0ELb0ELb0ELb0ELi2ELi2ELi4ELi2ELb1EEENS1_21CollectiveEpilogueBwdISA_SB_SD_Li256ELb1ELb0ELi2EEENS1_25SingleTileBwdLPTSchedulerILb1ELi128ELb0EEEEEEEEEvNT_6ParamsE,@"STO_CUDA_ENTRY STV_DEFAULT"
_ZN7cutlass13device_kernelIN5flash19enable_sm80_to_sm89INS1_16FlashAttnBwdSm80INS1_25CollectiveMainloopBwdSm80ILi2ELi2EN4cute5tupleIJNS5_1CILi64EEENS7_ILi128EEES8_EEENS_6half_tEfNS_4arch4Sm80ELb1ELb0ELb1ELb1ELb0ELb0ELb0ELb0ELi2ELi2ELi4ELi2ELb1EEENS1_21CollectiveEpilogueBwdISA_SB_SD_Li256ELb1ELb0ELi2EEENS1_25SingleTileBwdLPTSchedulerILb1ELi128ELb0EEEEEEEEEvNT_6ParamsE:
[----:B------:R-:W-:Y:S02]  /*0000*/  MOV R1, c[0x0][0x28] ;  /* 0x00000a0000017a02 */ /* 0x000fe40000000f00 */
[----:B------:R-:W1:Y:S01]  /*0010*/  S2R R6, SR_TID.X ;  /* 0x0000000000067919 */ /* 0x000e620000002100 */
[----:B------:R-:W-:-:S03]  /*0020*/  ULDC.64 UR12, c[0x0][0x118] ;  /* 0x00004600000c7ab9 */ /* 0x000fc60000000a00 */
        /* <DEDUP_REMOVED lines=21> */
.L_x_722:
[----:B------:R-:W-:Y:S02]  /*0180*/  MOV R2, c[0x0][0x3ac] ;  /* 0x0000eb0000027a02 */ /* 0x000fe40000000f00 */
[----:B------:R-:W-:Y:S02]  /*0190*/  MOV R197, R0 ;  /* 0x0000000000c57202 */ /* 0x000fe40000000f00 */
[----:B------:R-:W-:-:S13]  /*01a0*/  ISETP.NE.AND P0, PT, R2, 0x1, PT ;  /* 0x000000010200780c */ /* 0x000fda0003f05270 */
[----:B------:R-:W-:-:S05]  /*01b0*/  @P0 IMAD.HI.U32 R2, R0, c[0x0][0x3b0], RZ ;  /* 0x0000ec0000020a27 */ /* 0x000fca00078e00ff */
[----:B------:R-:W-:-:S05]  /*01c0*/  @P0 SHF.R.U32.HI R197, RZ, c[0x0][0x3b4], R2 ;  /* 0x0000ed00ffc50a19 */ /* 0x000fca0000011602 */
[----:B------:R-:W-:Y:S02]  /*01d0*/  IMAD R3, R197, c[0x0][0x3ac], RZ ;  /* 0x0000eb00c5037a24 */ /* 0x000fe400078e02ff */
.L_x_723:
[----:B------:R-:W-:Y:S01]  /*01e0*/  IMAD.MOV.U32 R2, RZ, RZ, c[0x0][0x3a0] ;  /* 0x0000e800ff027624 */ /* 0x000fe200078e00ff */
[----:B------:R-:W-:Y:S01]  /*01f0*/  ISETP.NE.U32.AND P0, PT, RZ, c[0x0][0x3e0], PT ;  /* 0x0000f800ff007a0c */ /* 0x000fe20003f05070 */
[----:B------:R-:W-:-:S03]  /*0200*/  IMAD.IADD R3, R0, 0x1, -R3 ;  /* 0x0000000100037824 */ /* 0x000fc600078e0a03 */
[----:B------:R-:W-:Y:S01]  /*0210*/  ISETP.NE.AND P1, PT, R2, 0x1, PT ;  /* 0x000000010200780c */ /* 0x000fe20003f25270 */
[----:B------:R-:W-:Y:S01]  /*0220*/  IMAD R4, R4, c[0x0][0x3ac], R3 ;  /* 0x0000eb0004047a24 */ /* 0x000fe200078e0203 */
[----:B------:R-:W-:-:S04]  /*0230*/  ISETP.NE.AND.EX P0, PT, RZ, c[0x0][0x3e4], PT, P0 ;  /* 0x0000f900ff007a0c */ /* 0x000fc80003f05300 */
[----:B------:R-:W-:-:S07]  /*0240*/  MOV R195, R4 ;  /* 0x0000000400c37202 */ /* 0x000fce0000000f00 */
[----:B------:R-:W-:-:S05]  /*0250*/  @P1 IMAD.HI.U32 R0, R4, c[0x0][0x3a4], RZ ;  /* 0x0000e90004001a27 */ /* 0x000fca00078e00ff */
[----:B------:R-:W-:-:S04]  /*0260*/  @P1 SHF.R.U32.HI R195, RZ, c[0x0][0x3a8], R0 ;  /* 0x0000ea00ffc31a19 */ /* 0x000fc80000011600 */
[----:B------:R-:W-:-:S05]  /*0270*/  IADD3 R3, -R195, RZ, RZ ;  /* 0x000000ffc3037210 */ /* 0x000fca0007ffe1ff */
[----:B------:R-:W-:Y:S01]  /*0280*/  IMAD R196, R3, c[0x0][0x3a0], R4 ;  /* 0x0000e80003c47a24 */ /* 0x000fe200078e0204 */
[----:B------:R-:W-:Y:S05]  /*0290*/  @!P0 BRA `(.L_x_724) ;  /* 0x0000004000008947 */ /* 0x000fea0003800000 */
[----:B------:R-:W-:-:S05]  /*02a0*/  MOV R0, 0x4 ;  /* 0x0000000400007802 */ /* 0x000fca0000000f00 */
[----:B------:R-:W-:-:S06]  /*02b0*/  IMAD.WIDE R2, R195, R0, c[0x0][0x3e0] ;  /* 0x0000f800c3027625 */ /* 0x000fcc00078e0200 */
[----:B------:R1:W5:Y:S01]  /*02c0*/  LDG.E R3, [R2.64] ;  /* 0x0000000c02037981 */ /* 0x000362000c1e1900 */
[----:B------:R-:W-:Y:S05]  /*02d0*/  BRA `(.L_x_725) ;  /* 0x000000a000007947 */ /* 0x000fea0003800000 */
.L_x_724:
[----:B------:R-:W-:-:S04]  /*02e0*/  ISETP.NE.U32.AND P0, PT, RZ, c[0x0][0x3d8], PT ;  /* 0x0000f600ff007a0c */ /* 0x000fc80003f05070 */
[----:B------:R-:W-:-:S13]  /*02f0*/  ISETP.NE.AND.EX P0, PT, RZ, c[0x0][0x3dc], PT, P0 ;  /* 0x0000f700ff007a0c */ /* 0x000fda0003f05300 */
[----:B------:R-:W-:Y:S05]  /*0300*/  @!P0 BRA `(.L_x_726) ;  /* 0x0000006000008947 */ /* 0x000fea0003800000 */
[----:B------:R-:W-:-:S05]  /*0310*/  MOV R0, 0x4 ;  /* 0x0000000400007802 */ /* 0x000fca0000000f00 */
[----:B------:R-:W-:-:S05]  /*0320*/  IMAD.WIDE R4, R195, R0, c[0x0][0x3d8] ;  /* 0x0000f600c3047625 */ /* 0x000fca00078e0200 */
[----:B------:R-:W2:Y:S04]  /*0330*/  LDG.E R3, [R4.64] ;  /* 0x0000000c04037981 */ /* 0x000ea8000c1e1900 */
[----:B------:R-:W2:Y:S02]  /*0340*/  LDG.E R0, [R4.64+0x4] ;  /* 0x0000040c04007981 */ /* 0x000ea4000c1e1900 */
[----:B--2---:R-:W-:Y:S01]  /*0350*/  IADD3 R3, -R3, R0, RZ ;  /* 0x0000000003037210 */ /* 0x004fe20007ffe1ff */
[----:B------:R-:W-:Y:S05]  /*0360*/  BRA `(.L_x_725) ;  /* 0x0000001000007947 */ /* 0x000fea0003800000 */
.L_x_726:
[----:B------:R-:W-:-:S04]  /*0370*/  MOV R3, c[0x0][0x3d4] ;  /* 0x0000f50000037a02 */ /* 0x000fc80000000f00 */
.L_x_725:
[----:B-----5:R-:W-:-:S04]  /*0380*/  IADD3 R3, R3, 0x7f, RZ ;  /* 0x0000007f03037810 */ /* 0x020fc80007ffe0ff */
[----:B------:R-:W-:-:S04]  /*0390*/  SHF.R.S32.HI R0, RZ, 0x1f, R3 ;  /* 0x0000001fff007819 */ /* 0x000fc80000011403 */
[----:B------:R-:W-:-:S04]  /*03a0*/  LEA.HI R0, R0, R3, RZ, 0x7 ;  /* 0x0000000300007211 */ /* 0x000fc800078f38ff */
[----:B------:R-:W-:-:S04]  /*03b0*/  SHF.R.S32.HI R0, RZ, 0x7, R0 ;  /* 0x00000007ff007819 */ /* 0x000fc80000011400 */
[----:B------:R-:W-:-:S04]  /*03c0*/  ISETP.GE.AND P0, PT, R197, R0, PT ;  /* 0x00000000c500720c */ /* 0x000fc80003f06270 */
[----:B------:R-:W-:Y:S01]  /*03d0*/  SEL R195, R195, 0xffffffff, !P0 ;  /* 0xffffffffc3c37807 */ /* 0x000fe20004000000 */
[----:B------:R-:W-:Y:S05]  /*03e0*/  BRA `(.L_x_727) ;  /* 0x0000036000007947 */ /* 0x000fea0003800000 */
.L_x_721:
        /* <DEDUP_REMOVED lines=16> */
.L_x_728:
[----:B------:R-:W-:Y:S02]  /*04f0*/  MOV R0, c[0x0][0x3ac] ;  /* 0x0000eb0000007a02 */ /* 0x000fe40000000f00 */
[----:B------:R-:W-:Y:S02]  /*0500*/  MOV R197, R2 ;  /* 0x0000000200c57202 */ /* 0x000fe40000000f00 */
[----:B------:R-:W-:-:S13]  /*0510*/  ISETP.NE.AND P0, PT, R0, 0x1, PT ;  /* 0x000000010000780c */ /* 0x000fda0003f05270 */
[----:B------:R-:W-:-:S05]  /*0520*/  @P0 IMAD.HI.U32 R0, R2, c[0x0][0x3b0], RZ ;  /* 0x0000ec0002000a27 */ /* 0x000fca00078e00ff */
[----:B------:R-:W-:-:S05]  /*0530*/  @P0 SHF.R.U32.HI R197, RZ, c[0x0][0x3b4], R0 ;  /* 0x0000ed00ffc50a19 */ /* 0x000fca0000011600 */
[----:B------:R-:W-:Y:S02]  /*0540*/  IMAD R3, R197, c[0x0][0x3ac], RZ ;  /* 0x0000eb00c5037a24 */ /* 0x000fe400078e02ff */
.L_x_729:
        /* <DEDUP_REMOVED lines=16> */
.L_x_730:
        /* <DEDUP_REMOVED lines=9> */
.L_x_732:
[----:B------:R-:W-:-:S04]  /*06e0*/  MOV R3, c[0x0][0x3d4] ;  /* 0x0000f50000037a02 */ /* 0x000fc80000000f00 */
.L_x_731:
[----:B-----5:R-:W-:-:S04]  /*06f0*/  IADD3 R3, R3, 0x7f, RZ ;  /* 0x0000007f03037810 */ /* 0x020fc80007ffe0ff */
[----:B------:R-:W-:-:S04]  /*0700*/  SHF.R.S32.HI R0, RZ, 0x1f, R3 ;  /* 0x0000001fff007819 */ /* 0x000fc80000011403 */
[----:B------:R-:W-:-:S04]  /*0710*/  LEA.HI R0, R0, R3, RZ, 0x7 ;  /* 0x0000000300007211 */ /* 0x000fc800078f38ff */
[----:B------:R-:W-:-:S04]  /*0720*/  SHF.R.S32.HI R0, RZ, 0x7, R0 ;  /* 0x00000007ff007819 */ /* 0x000fc80000011400 */
[----:B------:R-:W-:-:S04]  /*0730*/  ISETP.GE.AND P0, PT, R197, R0, PT ;  /* 0x00000000c500720c */ /* 0x000fc80003f06270 */
[----:B------:R-:W-:-:S04]  /*0740*/  SEL R195, R195, 0xffffffff, !P0 ;  /* 0xffffffffc3c37807 */ /* 0x000fc80004000000 */
.L_x_727:
[----:B------:R-:W-:-:S13]  /*0750*/  ISETP.GE.AND P0, PT, R195, RZ, PT ;  /* 0x000000ffc300720c */ /* 0x000fda0003f06270 */
[----:B------:R-:W-:Y:S05]  /*0760*/  @!P0 EXIT ;  /* 0x000000000000894d */ /* 0x000fea0003800000 */
[----:B------:R-:W-:Y:S01]  /*0770*/  ISETP.NE.U32.AND P5, PT, RZ, c[0x0][0x2c8], PT ;  /* 0x0000b200ff007a0c */ /* 0x000fe20003fa5070 */
[----:B------:R-:W-:Y:S01]  /*0780*/  IMAD.MOV.U32 R4, RZ, RZ, 0x4 ;  /* 0x00000004ff047424 */ /* 0x000fe200078e00ff */
[----:B------:R-:W-:Y:S02]  /*0790*/  ISETP.NE.U32.AND P1, PT, RZ, c[0x0][0x2d8], PT ;  /* 0x0000b600ff007a0c */ /* 0x000fe40003f25070 */
[----:B------:R-:W-:Y:S01]  /*07a0*/  ISETP.NE.AND.EX P5, PT, RZ, c[0x0][0x2cc], PT, P5 ;  /* 0x0000b300ff007a0c */ /* 0x000fe20003fa5350 */
[----:B------:R-:W-:Y:S01]  /*07b0*/  IMAD.WIDE R10, R195, R4, c[0x0][0x2c8] ;  /* 0x0000b200c30a7625 */ /* 0x000fe200078e0204 */
[----:B------:R-:W-:Y:S02]  /*07c0*/  ISETP.NE.AND.EX P1, PT, RZ, c[0x0][0x2dc], PT, P1 ;  /* 0x0000b700ff007a0c */ /* 0x000fe40003f25310 */
[----:B------:R-:W-:-:S04]  /*07d0*/  ISETP.NE.U32.AND P0, PT, RZ, c[0x0][0x2d0], PT ;  /* 0x0000b400ff007a0c */ /* 0x000fc80003f05070 */
[----:B------:R-:W-:-:S05]  /*07e0*/  ISETP.NE.AND.EX P0, PT, RZ, c[0x0][0x2d4], PT, P0 ;  /* 0x0000b500ff007a0c */ /* 0x000fca0003f05300 */
[----:B------:R-:W2:Y:S01]  /*07f0*/  @P5 LDG.E R12, [R10.64] ;  /* 0x0000000c0a0c5981 */ /* 0x000ea2000c1e1900 */
[----:B------:R-:W-:Y:S01]  /*0800*/  IMAD.MOV.U32 R194, RZ, RZ, c[0x0][0x168] ;  /* 0x00005a00ffc27624 */ /* 0x000fe200078e00ff */
[----:B-1----:R-:W-:Y:S01]  /*0810*/  MOV R2, RZ ;  /* 0x000000ff00027202 */ /* 0x002fe20000000f00 */
[----:B------:R-:W-:Y:S02]  /*0820*/  IMAD.MOV.U32 R0, RZ, RZ, RZ ;  /* 0x000000ffff007224 */ /* 0x000fe400078e00ff */
[----:B------:R-:W-:-:S04]  /*0830*/  @P1 IMAD.WIDE R14, R195, R4, c[0x0][0x2d8] ;  /* 0x0000b600c30e1625 */ /* 0x000fc800078e0204 */
[C---:B------:R-:W-:Y:S01]  /*0840*/  IMAD.WIDE R8, R195.reuse, R4, c[0x0][0x2d0] ;  /* 0x0000b400c3087625 */ /* 0x040fe200078e0204 */
[----:B------:R1:W5:Y:S04]  /*0850*/  @P1 LDG.E R194, [R14.64] ;  /* 0x0000000c0ec21981 */ /* 0x000368000c1e1900 */
[----:B------:R1:W5:Y:S04]  /*0860*/  @P5 LDG.E R0, [R10.64] ;  /* 0x0000000c0a005981 */ /* 0x000368000c1e1900 */
[----:B------:R1:W5:Y:S01]  /*0870*/  @P0 LDG.E R2, [R8.64] ;  /* 0x0000000c08020981 */ /* 0x000362000c1e1900 */
[----:B------:R-:W-:Y:S01]  /*0880*/  IMAD.MOV.U32 R187, RZ, RZ, RZ ;  /* 0x000000ffffbb7224 */ /* 0x000fe200078e00ff */
[----:B------:R-:W-:Y:S01]  /*0890*/  MOV R192, c[0x0][0x198] ;  /* 0x0000660000c07a02 */ /* 0x000fe20000000f00 */
[----:B--2---:R-:W-:-:S05]  /*08a0*/  @P5 IMAD R12, R195, 0x40, R12 ;  /* 0x00000040c30c5824 */ /* 0x004fca00078e020c */
[----:B------:R-:W-:-:S04]  /*08b0*/  @P5 SHF.R.S32.HI R3, RZ, 0x1f, R12 ;  /* 0x0000001fff035819 */ /* 0x000fc8000001140c */
[----:B------:R-:W-:-:S04]  /*08c0*/  @P5 LEA.HI R3, R3, R12, RZ, 0x6 ;  /* 0x0000000c03035211 */ /* 0x000fc800078f30ff */
[----:B------:R-:W-:Y:S01]  /*08d0*/  @P5 LOP3.LUT R187, R3, 0xffffffc0, RZ, 0xc0, !PT ;  /* 0xffffffc003bb5812 */ /* 0x000fe200078ec0ff */
[----:B------:R-:W-:Y:S05]  /*08e0*/  @P1 BRA `(.L_x_733) ;  /* 0x0000004000001947 */ /* 0x000fea0003800000 */
[----:B-1----:R-:W-:Y:S05]  /*08f0*/  @!P5 BRA `(.L_x_733) ;  /* 0x000000300000d947 */ /* 0x002fea0003800000 */
[----:B-----5:R-:W2:Y:S04]  /*0900*/  LDG.E R194, [R10.64] ;  /* 0x0000000c0ac27981 */ /* 0x020ea8000c1e1900 */
[----:B------:R-:W2:Y:S02]  /*0910*/  LDG.E R3, [R10.64+0x4] ;  /* 0x0000040c0a037981 */ /* 0x000ea4000c1e1900 */
[----:B--2---:R-:W-:Y:S02]  /*0920*/  IADD3 R194, -R194, R3, RZ ;  /* 0x00000003c2c27210 */ /* 0x004fe40007ffe1ff */
.L_x_733:
[----:B-1----:R-:W-:-:S04]  /*0930*/  ISETP.NE.U32.AND P1, PT, RZ, c[0x0][0x2e0], PT ;  /* 0x0000b800ff007a0c */ /* 0x002fc80003f25070 */
[----:B------:R-:W-:-:S13]  /*0940*/  ISETP.NE.AND.EX P1, PT, RZ, c[0x0][0x2e4], PT, P1 ;  /* 0x0000b900ff007a0c */ /* 0x000fda0003f25310 */
[----:B------:R-:W-:Y:S05]  /*0950*/  @!P1 BRA `(.L_x_734) ;  /* 0x0000003000009947 */ /* 0x000fea0003800000 */
[----:B------:R-:W-:-:S05]  /*0960*/  IMAD.WIDE R4, R195, R4, c[0x0][0x2e0] ;  /* 0x0000b800c3047625 */ /* 0x000fca00078e0204 */
[----:B------:R1:W5:Y:S01]  /*0970*/  LDG.E R192, [R4.64] ;  /* 0x0000000c04c07981 */ /* 0x000362000c1e1900 */
[----:B------:R-:W-:Y:S05]  /*0980*/  BRA `(.L_x_735) ;  /* 0x0000004000007947 */ /* 0x000fea0003800000 */
.L_x_734:
[----:B------:R-:W-:Y:S05]  /*0990*/  @!P0 BRA `(.L_x_735) ;  /* 0x0000003000008947 */ /* 0x000fea0003800000 */
[----:B------:R-:W2:Y:S04]  /*09a0*/  LDG.E R192, [R8.64] ;  /* 0x0000000c08c07981 */ /* 0x000ea8000c1e1900 */
[----:B------:R-:W2:Y:S02]  /*09b0*/  LDG.E R3, [R8.64+0x4] ;  /* 0x0000040c08037981 */ /* 0x000ea4000c1e1900 */
[----:B--2---:R-:W-:Y:S02]  /*09c0*/  IADD3 R192, -R192, R3, RZ ;  /* 0x00000003c0c07210 */ /* 0x004fe40007ffe1ff */
.L_x_735:
[----:B------:R-:W-:Y:S01]  /*09d0*/  IMAD.SHL.U32 R213, R197, 0x80, RZ ;  /* 0x00000080c5d57824 */ /* 0x000fe200078e00ff */
[----:B-----5:R-:W-:Y:S01]  /*09e0*/  IADD3 R3, R194, 0x3f, RZ ;  /* 0x0000003fc2037810 */ /* 0x020fe20007ffe0ff */
[----:B------:R-:W-:Y:S01]  /*09f0*/  CS2R R94, SRZ ;  /* 0x00000000005e7805 */ /* 0x000fe2000001ff00 */
[----:B------:R-:W-:Y:S01]  /*0a00*/  PLOP3.LUT P2, PT, PT, PT, PT, 0x80, 0x0 ;  /* 0x000000000000781c */ /* 0x000fe20003f4f070 */
[----:B------:R-:W-:Y:S01]  /*0a10*/  CS2R R92, SRZ ;  /* 0x00000000005c7805 */ /* 0x000fe2000001ff00 */
[----:B-1----:R-:W-:Y:S01]  /*0a20*/  IADD3 R5, R213, -c[0x0][0x2a4], -R192 ;  /* 0x8000a900d5057a10 */ /* 0x002fe20007ffe8c0 */
[----:B------:R-:W-:Y:S01]  /*0a30*/  CS2R R98, SRZ ;  /* 0x0000000000627805 */ /* 0x000fe2000001ff00 */
[----:B------:R-:W-:Y:S01]  /*0a40*/  SHF.R.S32.HI R190, RZ, 0x1f, R3 ;  /* 0x0000001fffbe7819 */ /* 0x000fe20000011403 */
[----:B------:R-:W-:Y:S01]  /*0a50*/  CS2R R96, SRZ ;  /* 0x0000000000607805 */ /* 0x000fe2000001ff00 */
[----:B------:R-:W-:Y:S01]  /*0a60*/  CS2R R90, SRZ ;  /* 0x00000000005a7805 */ /* 0x000fe2000001ff00 */
[----:B------:R-:W-:Y:S01]  /*0a70*/  IMAD.IADD R4, R5, 0x1, R194 ;  /* 0x0000000105047824 */ /* 0x000fe200078e02c2 */
[----:B------:R-:W-:Y:S01]  /*0a80*/  LEA.HI R190, R190, R3, RZ, 0x6 ;  /* 0x00000003bebe7211 */ /* 0x000fe200078f30ff */
[----:B------:R-:W-:Y:S01]  /*0a90*/  CS2R R88, SRZ ;  /* 0x0000000000587805 */ /* 0x000fe2000001ff00 */
[----:B------:R-:W-:Y:S01]  /*0aa0*/  CS2R R86, SRZ ;  /* 0x0000000000567805 */ /* 0x000fe2000001ff00 */
[----:B------:R-:W-:Y:S01]  /*0ab0*/  CS2R R84, SRZ ;  /* 0x0000000000547805 */ /* 0x000fe2000001ff00 */
[----:B------:R-:W-:Y:S01]  /*0ac0*/  SHF.R.S32.HI R193, RZ, 0x1f, R4 ;  /* 0x0000001fffc17819 */ /* 0x000fe20000011404 */
[----:B------:R-:W-:Y:S01]  /*0ad0*/  CS2R R78, SRZ ;  /* 0x00000000004e7805 */ /* 0x000fe2000001ff00 */
[----:B------:R-:W-:Y:S01]  /*0ae0*/  SHF.R.S32.HI R190, RZ, 0x6, R190 ;  /* 0x00000006ffbe7819 */ /* 0x000fe200000114be */
        /* <DEDUP_REMOVED lines=32> */
[----:B------:R-:W-:Y:S01]  /*0cf0*/  IMAD.IADD R213, R192, 0x1, -R213 ;  /* 0x00000001c0d57824 */ /* 0x000fe200078e0ad5 */
[----:B------:R-:W-:Y:S01]  /*0d00*/  ISETP.NE.AND P1, PT, R3, 0x1, PT ;  /* 0x000000010300780c */ /* 0x000fe20003f25270 */
[----:B------:R-:W-:Y:S01]  /*0d10*/  IMAD.SHL.U32 R202, R6, 0x4, RZ ;  /* 0x0000000406ca7824 */ /* 0x000fe200078e00ff */
[----:B------:R-:W-:Y:S01]  /*0d20*/  LEA.HI R16, R13, R6, RZ, 0x3 ;  /* 0x000000060d107211 */ /* 0x000fe200078f18ff */
[----:B------:R-:W-:Y:S01]  /*0d30*/  IMAD R17, R10, c[0x0][0x270], RZ ;  /* 0x00009c000a117a24 */ /* 0x000fe200078e02ff */
[----:B------:R-:W-:Y:S01]  /*0d40*/  SEL R18, R195, RZ, !P0 ;  /* 0x000000ffc3127207 */ /* 0x000fe20004000000 */
[----:B------:R-:W-:Y:S01]  /*0d50*/  ULDC.64 UR4, c[0x0][0x1d8] ;  /* 0x0000760000047ab9 */ /* 0x000fe20000000a00 */
[----:B------:R-:W-:Y:S01]  /*0d60*/  LOP3.LUT R11, R16, 0xfffffff8, RZ, 0xc0, !PT ;  /* 0xfffffff8100b7812 */ /* 0x000fe200078ec0ff */
[----:B------:R-:W-:Y:S01]  /*0d70*/  IMAD R28, R196, c[0x0][0x274], R17 ;  /* 0x00009d00c41c7a24 */ /* 0x000fe200078e0211 */
[----:B------:R-:W-:Y:S01]  /*0d80*/  SHF.R.S32.HI R191, RZ, 0x3, R16 ;  /* 0x00000003ffbf7819 */ /* 0x000fe20000011410 */
[----:B------:R-:W-:Y:S01]  /*0d90*/  USHF.L.U32 UR6, UR4, 0x6, URZ ;  /* 0x0000000604067899 */ /* 0x000fe2000800063f */
[--C-:B------:R-:W-:Y:S01]  /*0da0*/  SHF.R.S32.HI R203, RZ, 0x1f, R202.reuse ;  /* 0x0000001fffcb7819 */ /* 0x100fe200000114ca */
[----:B------:R-:W-:Y:S01]  /*0db0*/  IMAD.IADD R11, R6, 0x1, -R11 ;  /* 0x00000001060b7824 */ /* 0x000fe200078e0a0b */
[----:B------:R-:W-:Y:S01]  /*0dc0*/  SHF.R.S32.HI R7, RZ, 0x1f, R191 ;  /* 0x0000001fff077819 */ /* 0x000fe200000114bf */
[C---:B------:R-:W-:Y:S01]  /*0dd0*/  @P1 IMAD.HI.U32 R3, R196.reuse, c[0x0][0x24c], RZ ;  /* 0x00009300c4031a27 */ /* 0x040fe200078e00ff */
[----:B------:R-:W-:Y:S01]  /*0de0*/  IADD3 R200, P2, R191, R0, RZ ;  /* 0x00000000bfc87210 */ /* 0x000fe20007f5e0ff */
[----:B------:R-:W-:Y:S01]  /*0df0*/  UMOV UR8, 0x6 ;  /* 0x0000000600087882 */ /* 0x000fe20000000000 */
[----:B------:R-:W-:Y:S01]  /*0e00*/  LEA.HI R177, R13, R6, RZ, 0x7 ;  /* 0x000000060db17211 */ /* 0x000fe200078f38ff */
[----:B------:R-:W-:Y:S01]  /*0e10*/  IMAD.SHL.U32 R22, R11, 0x8, RZ ;  /* 0x000000080b167824 */ /* 0x000fe200078e00ff */
[----:B------:R-:W-:Y:S01]  /*0e20*/  @P1 SHF.R.U32.HI R9, RZ, c[0x0][0x250], R3 ;  /* 0x00009400ff091a19 */ /* 0x000fe20000011603 */
[----:B------:R-:W-:Y:S01]  /*0e30*/  IMAD.IADD R5, R213, 0x1, -R191 ;  /* 0x00000001d5057824 */ /* 0x000fe200078e0abf */
[----:B------:R-:W-:Y:S01]  /*0e40*/  IADD3 R26, P1, R191, R2, RZ ;  /* 0x00000002bf1a7210 */ /* 0x000fe20007f3e0ff */
[----:B------:R-:W-:Y:S01]  /*0e50*/  IMAD.WIDE.U32 R30, R196, c[0x0][0x270], R202 ;  /* 0x00009c00c41e7a25 */ /* 0x000fe200078e00ca */
[----:B------:R-:W-:Y:S01]  /*0e60*/  SHF.R.S32.HI R4, RZ, 0x1f, R9 ;  /* 0x0000001fff047819 */ /* 0x000fe20000011409 */
[----:B------:R-:W-:Y:S01]  /*0e70*/  USHF.L.U64.HI UR5, UR4, UR8, UR5 ;  /* 0x0000000804057299 */ /* 0x000fe20008010205 */
[----:B------:R-:W-:Y:S01]  /*0e80*/  SHF.R.S32.HI R23, RZ, 0x1f, R22 ;  /* 0x0000001fff177819 */ /* 0x000fe20000011416 */
[----:B------:R-:W-:Y:S01]  /*0e90*/  IMAD.IADD R29, R31, 0x1, R28 ;  /* 0x000000011f1d7824 */ /* 0x000fe200078e021c */
[-C--:B------:R-:W-:Y:S01]  /*0ea0*/  LEA.HI.X.SX32 R27, R2, R7.reuse, 0x1, P1 ;  /* 0x00000007021b7211 */ /* 0x080fe200008f0eff */
[----:B------:R-:W-:Y:S01]  /*0eb0*/  IMAD R20, R4, c[0x0][0x1e0], RZ ;  /* 0x0000780004147a24 */ /* 0x000fe200078e02ff */
[----:B------:R-:W-:Y:S01]  /*0ec0*/  SHF.R.S32.HI R2, RZ, 0x1f, R195 ;  /* 0x0000001fff027819 */ /* 0x000fe200000114c3 */
[----:B------:R-:W-:Y:S01]  /*0ed0*/  IMAD.WIDE.U32 R14, R9, c[0x0][0x1e0], R22 ;  /* 0x00007800090e7a25 */ /* 0x000fe200078e0016 */
[----:B------:R-:W-:-:S02]  /*0ee0*/  LEA.HI.X.SX32 R3, R0, R7, 0x1, P2 ;  /* 0x0000000700037211 */ /* 0x000fc400010f0eff */
[----:B------:R-:W-:Y:S01]  /*0ef0*/  ISETP.GE.AND P4, PT, R5, 0x1, PT ;  /* 0x000000010500780c */ /* 0x000fe20003f86270 */
[----:B------:R-:W-:Y:S01]  /*0f00*/  IMAD R20, R9, c[0x0][0x1e4], R20 ;  /* 0x0000790009147a24 */ /* 0x000fe200078e0214 */
[C---:B------:R-:W-:Y:S01]  /*0f10*/  ISETP.GE.AND P3, PT, R5.reuse, 0x21, PT ;  /* 0x000000210500780c */ /* 0x040fe20003f66270 */
[----:B------:R-:W-:Y:S01]  /*0f20*/  IMAD R0, R4, c[0x0][0x1b0], RZ ;  /* 0x00006c0004007a24 */ /* 0x000fe200078e02ff */
[----:B------:R-:W-:Y:S01]  /*0f30*/  ISETP.GE.AND P2, PT, R5, 0x41, PT ;  /* 0x000000410500780c */ /* 0x000fe20003f46270 */
[----:B------:R-:W-:Y:S01]  /*0f40*/  IMAD.IADD R21, R15, 0x1, R20 ;  /* 0x000000010f157824 */ /* 0x000fe200078e0214 */
[----:B------:R-:W-:Y:S01]  /*0f50*/  ISETP.GE.AND P1, PT, R5, 0x61, PT ;  /* 0x000000610500780c */ /* 0x000fe20003f26270 */
[----:B------:R-:W-:Y:S01]  /*0f60*/  IMAD R15, R10, c[0x0][0x238], RZ ;  /* 0x00008e000a0f7a24 */ /* 0x000fe200078e02ff */
[----:B------:R-:W-:Y:S01]  /*0f70*/  SEL R5, R2, RZ, !P0 ;  /* 0x000000ff02057207 */ /* 0x000fe20004000000 */
[----:B------:R-:W-:Y:S01]  /*0f80*/  IMAD R0, R9, c[0x0][0x1b4], R0 ;  /* 0x00006d0009007a24 */ /* 0x000fe200078e0200 */
[----:B------:R-:W-:Y:S01]  /*0f90*/  SHF.R.S32.HI R7, RZ, 0x1f, R6 ;  /* 0x0000001fff077819 */ /* 0x000fe20000011406 */
[----:B------:R-:W-:Y:S01]  /*0fa0*/  IMAD R184, R196, c[0x0][0x23c], R15 ;  /* 0x00008f00c4b87a24 */ /* 0x000fe200078e020f */
[----:B------:R-:W-:Y:S01]  /*0fb0*/  ISETP.GE.OR P6, PT, R22, c[0x0][0x1cc], !P4 ;  /* 0x0000730016007a0c */ /* 0x000fe200067c6670 */
[----:B------:R-:W-:Y:S01]  /*0fc0*/  IMAD R15, R5, c[0x0][0x1e8], RZ ;  /* 0x00007a00050f7a24 */ /* 0x000fe200078e02ff */
[----:B------:R-:W-:Y:S01]  /*0fd0*/  SEL R2, R2, RZ, !P5 ;  /* 0x000000ff02027207 */ /* 0x000fe20006800000 */
[----:B------:R-:W-:Y:S01]  /*0fe0*/  IMAD.WIDE.U32 R8, R9, c[0x0][0x1b0], R22 ;  /* 0x00006c0009087a25 */ /* 0x000fe200078e0016 */
[----:B------:R-:W-:-:S03]  /*0ff0*/  SHF.R.U32.HI R177, RZ, 0x4, R177 ;  /* 0x00000004ffb17819 */ /* 0x000fc600000116b1 */
[----:B------:R-:W-:Y:S02]  /*1000*/  IMAD.MOV.U32 R20, RZ, RZ, R14 ;  /* 0x000000ffff147224 */ /* 0x000fe400078e000e */
[----:B------:R-:W-:Y:S02]  /*1010*/  IMAD R5, R5, c[0x0][0x1b8], RZ ;  /* 0x00006e0005057a24 */ /* 0x000fe400078e02ff */
[C---:B------:R-:W-:Y:S02]  /*1020*/  IMAD R24, R18.reuse, c[0x0][0x1ec], R15 ;  /* 0x00007b0012187a24 */ /* 0x040fe400078e020f */
[----:B------:R-:W-:Y:S02]  /*1030*/  IMAD.IADD R9, R9, 0x1, R0 ;  /* 0x0000000109097824 */ /* 0x000fe400078e0200 */
[----:B------:R-:W-:-:S04]  /*1040*/  IMAD.WIDE.U32 R14, R18, c[0x0][0x1e8], R20 ;  /* 0x00007a00120e7a25 */ /* 0x000fc800078e0014 */
[C---:B------:R-:W-:Y:S02]  /*1050*/  IMAD R20, R18.reuse, c[0x0][0x1bc], R5 ;  /* 0x00006f0012147a24 */ /* 0x040fe400078e0205 */
[----:B------:R-:W-:Y:S01]  /*1060*/  IMAD.WIDE.U32 R18, R18, c[0x0][0x1b8], R8 ;  /* 0x00006e0012127a25 */ /* 0x000fe200078e0008 */
[----:B------:R-:W-:-:S03]  /*1070*/  LEA.HI R8, R13, R6, RZ, 0x6 ;  /* 0x000000060d087211 */ /* 0x000fc600078f30ff */
[----:B------:R-:W-:Y:S01]  /*1080*/  IMAD.IADD R25, R15, 0x1, R24 ;  /* 0x000000010f197824 */ /* 0x000fe200078e0218 */
[----:B------:R-:W-:Y:S01]  /*1090*/  SHF.R.S32.HI R8, RZ, 0x6, R8 ;  /* 0x00000006ff087819 */ /* 0x000fe20000011408 */
[----:B------:R-:W-:-:S04]  /*10a0*/  IMAD.WIDE R26, R197, 0x80, R26 ;  /* 0x00000080c51a7825 */ /* 0x000fc800078e021a */
[----:B------:R-:W-:Y:S02]  /*10b0*/  IMAD.SHL.U32 R15, R191, 0x40, RZ ;  /* 0x00000040bf0f7824 */ /* 0x000fe400078e00ff */
[----:B------:R-:W-:-:S03]  /*10c0*/  IMAD.WIDE.U32 R32, R196, c[0x0][0x238], R6 ;  /* 0x00008e00c4207a25 */ /* 0x000fc600078e0006 */
[----:B------:R-:W-:Y:S01]  /*10d0*/  LOP3.LUT R15, R15, 0x1c0, RZ, 0xc0, !PT ;  /* 0x000001c00f0f7812 */ /* 0x000fe200078ec0ff */
[----:B------:R-:W-:Y:S02]  /*10e0*/  IMAD R5, R10, c[0x0][0x288], RZ ;  /* 0x0000a2000a057a24 */ /* 0x000fe400078e02ff */
[----:B------:R-:W-:Y:S01]  /*10f0*/  IMAD R9, R27, c[0x0][0x1d8], RZ ;  /* 0x000076001b097a24 */ /* 0x000fe200078e02ff */
[----:B------:R-:W-:Y:S01]  /*1100*/  SHF.R.U32.HI R4, RZ, 0x3, R15 ;  /* 0x00000003ff047819 */ /* 0x000fe2000001160f */
[----:B------:R-:W-:Y:S02]  /*1110*/  IMAD.IADD R185, R33, 0x1, R184 ;  /* 0x0000000121b97824 */ /* 0x000fe400078e02b8 */
[----:B------:R-:W-:Y:S02]  /*1120*/  IMAD.MOV.U32 R24, RZ, RZ, R14 ;  /* 0x000000ffff187224 */ /* 0x000fe400078e000e */
[----:B------:R-:W-:Y:S02]  /*1130*/  IMAD.MOV.U32 R184, RZ, RZ, R32 ;  /* 0x000000ffffb87224 */ /* 0x000fe400078e0020 */
[----:B------:R-:W-:-:S02]  /*1140*/  IMAD R32, R196, c[0x0][0x28c], R5 ;  /* 0x0000a300c4207a24 */ /* 0x000fc400078e0205 */
[----:B------:R-:W-:Y:S02]  /*1150*/  IMAD.SHL.U32 R5, R8, 0x200, RZ ;  /* 0x0000020008057824 */ /* 0x000fe400078e00ff */
[C---:B------:R-:W-:Y:S01]  /*1160*/  IMAD R0, R26.reuse, c[0x0][0x1dc], R9 ;  /* 0x000077001a007a24 */ /* 0x040fe200078e0209 */
[----:B------:R-:W-:Y:S01]  /*1170*/  LOP3.LUT R9, R15, 0x38, R22, 0xf8, !PT ;  /* 0x000000380f097812 */ /* 0x000fe200078ef816 */
[----:B------:R-:W-:Y:S01]  /*1180*/  IMAD.WIDE.U32 R24, R26, c[0x0][0x1d8], R24 ;  /* 0x000076001a187a25 */ /* 0x000fe200078e0018 */
[-C--:B------:R-:W-:Y:S02]  /*1190*/  LEA.HI R15, R13, R6.reuse, RZ, 0x2 ;  /* 0x000000060d0f7211 */ /* 0x080fe400078f10ff */
[----:B------:R-:W-:Y:S01]  /*11a0*/  LOP3.LUT R9, R5, R9, R4, 0xf6, !PT ;  /* 0x0000000905097212 */ /* 0x000fe200078ef604 */
[----:B------:R-:W-:Y:S01]  /*11b0*/  IMAD.MOV.U32 R28, RZ, RZ, R30 ;  /* 0x000000ffff1c7224 */ /* 0x000fe200078e001e */
[C---:B------:R-:W-:Y:S01]  /*11c0*/  LEA R30, P0, R24.reuse, c[0x0][0x1c0], 0x1 ;  /* 0x00007000181e7a11 */ /* 0x040fe200078008ff */
[----:B------:R-:W-:Y:S01]  /*11d0*/  IMAD.IADD R0, R25, 0x1, R0 ;  /* 0x0000000119007824 */ /* 0x000fe200078e0200 */
[--C-:B------:R-:W-:Y:S01]  /*11e0*/  SHF.R.S32.HI R17, RZ, 0x2, R15.reuse ;  /* 0x00000002ff117819 */ /* 0x100fe2000001140f */
[----:B------:R-:W-:Y:S01]  /*11f0*/  IMAD.SHL.U32 R9, R9, 0x2, RZ ;  /* 0x0000000209097824 */ /* 0x000fe200078e00ff */
[----:B------:R-:W-:Y:S01]  /*1200*/  SHF.R.S32.HI R4, RZ, 0x1f, R15 ;  /* 0x0000001fff047819 */ /* 0x000fe2000001140f */
[----:B------:R-:W-:Y:S01]  /*1210*/  IMAD.IADD R21, R19, 0x1, R20 ;  /* 0x0000000113157824 */ /* 0x000fe200078e0214 */
[----:B------:R-:W-:Y:S01]  /*1220*/  LEA.HI.X R31, R24, c[0x0][0x1c4], R0, 0x1, P0 ;  /* 0x00007100181f7a11 */ /* 0x000fe200000f0c00 */
[----:B------:R-:W-:Y:S01]  /*1230*/  IMAD.MOV.U32 R20, RZ, RZ, R18 ;  /* 0x000000ffff147224 */ /* 0x000fe200078e0012 */
[----:B------:R-:W-:Y:S01]  /*1240*/  ISETP.GE.OR P0, PT, R22, c[0x0][0x1cc], !P3 ;  /* 0x0000730016007a0c */ /* 0x000fe20005f06670 */
[----:B------:R-:W-:Y:S01]  /*1250*/  IMAD R12, R27, c[0x0][0x1a8], RZ ;  /* 0x00006a001b0c7a24 */ /* 0x000fe200078e02ff */
[----:B------:R-:W-:Y:S01]  /*1260*/  LEA.HI R0, R13, R6, RZ, 0x4 ;  /* 0x000000060d007211 */ /* 0x000fe200078f20ff */
[----:B------:R-:W-:Y:S01]  /*1270*/  @!PT LDS RZ, [RZ] ;  /* 0x00000000fffff984 */ /* 0x000fe20000000800 */
[----:B------:R-:W-:Y:S01]  /*1280*/  @!PT LDS RZ, [RZ] ;  /* 0x00000000fffff984 */ /* 0x000fe20000000800 */
[----:B------:R-:W-:Y:S01]  /*1290*/  @!PT LDS RZ, [RZ] ;  /* 0x00000000fffff984 */ /* 0x000fe20000000800 */
[----:B------:R1:W-:Y:S01]  /*12a0*/  LDGSTS.E.BYPASS.LTC128B.128 [R9+0x4080], [R30.64], !P6 ;  /* 0x040800001e097fae */ /* 0x0003e2000f101d4c */
[----:B------:R-:W-:Y:S01]  /*12b0*/  IADD3 R24, P6, R30, UR6, RZ ;  /* 0x000000061e187c10 */ /* 0x000fe2000ffde0ff */
[C---:B------:R-:W-:Y:S01]  /*12c0*/  IMAD R12, R26.reuse, c[0x0][0x1ac], R12 ;  /* 0x00006b001a0c7a24 */ /* 0x040fe200078e020c */
[----:B------:R-:W-:Y:S01]  /*12d0*/  SHF.R.S32.HI R19, RZ, 0x4, R0 ;  /* 0x00000004ff137819 */ /* 0x000fe20000011400 */
[----:B------:R-:W-:Y:S01]  /*12e0*/  IMAD.WIDE.U32 R20, R26, c[0x0][0x1a8], R20 ;  /* 0x00006a001a147a25 */ /* 0x000fe200078e0014 */
[----:B------:R-:W-:-:S02]  /*12f0*/  IADD3.X R25, R31, UR5, RZ, P6, !PT ;  /* 0x000000051f197c10 */ /* 0x000fc4000b7fe4ff */
[----:B------:R-:W-:Y:S01]  /*1300*/  LEA.HI R14, R0, R19, RZ, 0x1 ;  /* 0x00000013000e7211 */ /* 0x000fe200078f08ff */
[----:B------:R-:W-:Y:S01]  /*1310*/  IMAD.IADD R12, R21, 0x1, R12 ;  /* 0x00000001150c7824 */ /* 0x000fe200078e020c */
[----:B------:R-:W-:Y:S01]  /*1320*/  ISETP.GE.OR P6, PT, R22, c[0x0][0x1cc], !P2 ;  /* 0x0000730016007a0c */ /* 0x000fe200057c6670 */
[----:B------:R2:W-:Y:S01]  /*1330*/  LDGSTS.E.BYPASS.LTC128B.128 [R9+0x5080], [R24.64], !P0 ;  /* 0x0508000018097fae */ /* 0x0005e2000c101d4c */
[----:B------:R-:W-:Y:S01]  /*1340*/  LOP3.LUT R14, R14, 0xfffffffe, RZ, 0xc0, !PT ;  /* 0xfffffffe0e0e7812 */ /* 0x000fe200078ec0ff */
[----:B------:R-:W-:Y:S01]  /*1350*/  IMAD.WIDE.U32 R34, R196, c[0x0][0x288], R202 ;  /* 0x0000a200c4227a25 */ /* 0x000fe200078e00ca */
[----:B------:R-:W-:Y:S02]  /*1360*/  LEA.HI R4, R4, R17, RZ, 0x3 ;  /* 0x0000001104047211 */ /* 0x000fe400078f18ff */
[----:B------:R-:W-:Y:S01]  /*1370*/  ISETP.GE.OR P2, PT, R22, c[0x0][0x19c], !P2 ;  /* 0x0000670016007a0c */ /* 0x000fe20005746670 */
[----:B------:R-:W-:Y:S01]  /*1380*/  IMAD.IADD R14, R19, 0x1, -R14 ;  /* 0x00000001130e7824 */ /* 0x000fe200078e0a0e */
[----:B------:R-:W-:Y:S01]  /*1390*/  LOP3.LUT R4, R4, 0xfffffff8, RZ, 0xc0, !PT ;  /* 0xfffffff804047812 */ /* 0x000fe200078ec0ff */
[----:B------:R-:W-:Y:S01]  /*13a0*/  IMAD.IADD R33, R35, 0x1, R32 ;  /* 0x0000000123217824 */ /* 0x000fe200078e0220 */
[C---:B------:R-:W-:Y:S01]  /*13b0*/  IADD3 R209, R9.reuse, 0x4080, RZ ;  /* 0x0000408009d17810 */ /* 0x040fe20007ffe0ff */
[----:B------:R-:W-:Y:S01]  /*13c0*/  IMAD R27, R2, c[0x0][0x278], RZ ;  /* 0x00009e00021b7a24 */ /* 0x000fe200078e02ff */
[----:B------:R-:W-:Y:S01]  /*13d0*/  IADD3 R208, R9, 0x8080, RZ ;  /* 0x0000808009d07810 */ /* 0x000fe20007ffe0ff */
[----:B------:R-:W-:-:S02]  /*13e0*/  IMAD.MOV.U32 R32, RZ, RZ, R34 ;  /* 0x000000ffff207224 */ /* 0x000fc400078e0022 */
[----:B------:R-:W-:Y:S02]  /*13f0*/  IMAD R21, R2, c[0x0][0x290], RZ ;  /* 0x0000a40002157a24 */ /* 0x000fe400078e02ff */
[----:B------:R-:W-:Y:S01]  /*1400*/  IMAD.IADD R4, R17, 0x1, -R4 ;  /* 0x0000000111047824 */ /* 0x000fe200078e0a04 */
[----:B-1----:R-:W-:Y:S01]  /*1410*/  IADD3 R30, P0, R24, UR6, RZ ;  /* 0x00000006181e7c10 */ /* 0x002fe2000ff1e0ff */
[----:B------:R-:W-:Y:S01]  /*1420*/  IMAD.SHL.U32 R183, R187, 0x40, RZ ;  /* 0x00000040bbb77824 */ /* 0x000fe200078e00ff */
[----:B------:R-:W-:Y:S01]  /*1430*/  SHF.R.S32.HI R17, RZ, 0x1f, R187 ;  /* 0x0000001fff117819 */ /* 0x000fe200000114bb */
[----:B------:R-:W-:Y:S01]  /*1440*/  IMAD R5, R14, 0x800, R5 ;  /* 0x000008000e057824 */ /* 0x000fe200078e0205 */
[----:B------:R-:W-:Y:S01]  /*1450*/  IADD3.X R31, R25, UR5, RZ, P0, !PT ;  /* 0x00000005191f7c10 */ /* 0x000fe200087fe4ff */
[----:B------:R-:W-:Y:S01]  /*1460*/  IMAD.MOV.U32 R179, RZ, RZ, 0x40 ;  /* 0x00000040ffb37424 */ /* 0x000fe200078e00ff */
[----:B------:R-:W-:Y:S01]  /*1470*/  LEA R18, P0, R20, c[0x0][0x190], 0x1 ;  /* 0x0000640014127a11 */ /* 0x000fe200078008ff */
[----:B------:R-:W-:-:S02]  /*1480*/  IMAD R205, R3, c[0x0][0x208], RZ ;  /* 0x0000820003cd7a24 */ /* 0x000fc400078e02ff */
[----:B------:R1:W-:Y:S01]  /*1490*/  LDGSTS.E.BYPASS.LTC128B.128 [R9+0x6080], [R30.64], !P6 ;  /* 0x060800001e097fae */ /* 0x0003e2000f101d4c */
[----:B------:R-:W-:Y:S01]  /*14a0*/  LEA.HI.X R19, R20, c[0x0][0x194], R12, 0x1, P0 ;  /* 0x0000650014137a11 */ /* 0x000fe200000f0c0c */
[----:B--2---:R-:W-:Y:S01]  /*14b0*/  IMAD R25, R2, c[0x0][0x240], RZ ;  /* 0x0000900002197a24 */ /* 0x004fe200078e02ff */
[----:B------:R-:W-:Y:S01]  /*14c0*/  SEL R20, R195, RZ, !P5 ;  /* 0x000000ffc3147207 */ /* 0x000fe20006800000 */
[----:B------:R-:W-:Y:S01]  /*14d0*/  IMAD.MOV.U32 R172, RZ, RZ, 0x20 ;  /* 0x00000020ffac7424 */ /* 0x000fe200078e00ff */
[----:B------:R-:W-:Y:S01]  /*14e0*/  IADD3 R24, P0, R30, UR6, RZ ;  /* 0x000000061e187c10 */ /* 0x000fe2000ff1e0ff */
[----:B------:R-:W-:Y:S01]  /*14f0*/  ULDC.64 UR6, c[0x0][0x208] ;  /* 0x0000820000067ab9 */ /* 0x000fe20000000a00 */
[----:B------:R-:W-:Y:S01]  /*1500*/  ISETP.GE.OR P6, PT, R22, c[0x0][0x1cc], !P1 ;  /* 0x0000730016007a0c */ /* 0x000fe20004fc6670 */
[----:B------:R-:W-:Y:S01]  /*1510*/  IMAD R188, R20, c[0x0][0x27c], R27 ;  /* 0x00009f0014bc7a24 */ /* 0x000fe200078e021b */
[----:B------:R-:W-:Y:S01]  /*1520*/  ISETP.GE.OR P1, PT, R22, c[0x0][0x19c], !P1 ;  /* 0x0000670016007a0c */ /* 0x000fe20004f26670 */
[----:B------:R-:W-:Y:S01]  /*1530*/  IMAD.WIDE.U32 R28, R20, c[0x0][0x278], R28 ;  /* 0x00009e00141c7a25 */ /* 0x000fe200078e001c */
[----:B------:R-:W-:-:S02]  /*1540*/  USHF.L.U64.HI UR9, UR6, UR8, UR7 ;  /* 0x0000000806097299 */ /* 0x000fc40008010207 */
[----:B------:R-:W-:Y:S01]  /*1550*/  USHF.L.U32 UR10, UR6, 0x6, URZ ;  /* 0x00000006060a7899 */ /* 0x000fe2000800063f */
[----:B------:R-:W-:-:S04]  /*1560*/  IMAD.WIDE.U32 R26, R20, c[0x0][0x290], R32 ;  /* 0x0000a400141a7a25 */ /* 0x000fc800078e0020 */
[C---:B------:R-:W-:Y:S01]  /*1570*/  IMAD R12, R20.reuse, c[0x0][0x244], R25 ;  /* 0x00009100140c7a24 */ /* 0x040fe200078e0219 */
[----:B------:R-:W-:Y:S01]  /*1580*/  IADD3.X R25, R31, UR5, RZ, P0, !PT ;  /* 0x000000051f197c10 */ /* 0x000fe200087fe4ff */
[C---:B------:R-:W-:Y:S01]  /*1590*/  IMAD R186, R20.reuse, c[0x0][0x294], R21 ;  /* 0x0000a50014ba7a24 */ /* 0x040fe200078e0215 */
[C---:B------:R-:W-:Y:S01]  /*15a0*/  IADD3 R189, P0, R187.reuse, R28, RZ ;  /* 0x0000001cbbbd7210 */ /* 0x040fe20007f1e0ff */
[----:B------:R-:W-:Y:S01]  /*15b0*/  IMAD.WIDE.U32 R184, R20, c[0x0][0x240], R184 ;  /* 0x0000900014b87a25 */ /* 0x000fe200078e00b8 */
[----:B------:R-:W-:Y:S01]  /*15c0*/  IADD3 R187, P5, R187, R26, RZ ;  /* 0x0000001abbbb7210 */ /* 0x000fe20007fbe0ff */
[----:B------:R-:W-:Y:S01]  /*15d0*/  ULDC.64 UR4, c[0x0][0x1a8] ;  /* 0x00006a0000047ab9 */ /* 0x000fe20000000a00 */
[C---:B------:R-:W-:Y:S01]  /*15e0*/  IADD3.X R188, R17.reuse, R29, R188, P0, !PT ;  /* 0x0000001d11bc7210 */ /* 0x040fe200007fe4bc */
[----:B------:R-:W-:Y:S01]  /*15f0*/  USHF.L.U64.HI UR5, UR4, UR8, UR5 ;  /* 0x0000000804057299 */ /* 0x000fe20008010205 */
[----:B------:R-:W-:Y:S01]  /*1600*/  IADD3.X R186, R17, R27, R186, P5, !PT ;  /* 0x0000001b11ba7210 */ /* 0x000fe20002ffe4ba */
[----:B------:R-:W-:Y:S01]  /*1610*/  IMAD R17, R10, c[0x0][0x180], RZ ;  /* 0x000060000a117a24 */ /* 0x000fe200078e02ff */
[----:B------:R-:W-:Y:S01]  /*1620*/  USHF.L.U32 UR4, UR4, 0x6, URZ ;  /* 0x0000000604047899 */ /* 0x000fe2000800063f */
[----:B------:R-:W-:Y:S01]  /*1630*/  IMAD.IADD R12, R185, 0x1, R12 ;  /* 0x00000001b90c7824 */ /* 0x000fe200078e020c */
[C---:B------:R-:W-:Y:S01]  /*1640*/  IADD3 R184, P0, R183.reuse, R184, RZ ;  /* 0x000000b8b7b87210 */ /* 0x040fe20007f1e0ff */
[C---:B------:R-:W-:Y:S01]  /*1650*/  IMAD R17, R196.reuse, c[0x0][0x184], R17 ;  /* 0x00006100c4117a24 */ /* 0x040fe200078e0211 */
[----:B------:R2:W-:Y:S01]  /*1660*/  LDGSTS.E.BYPASS.LTC128B.128 [R9+0x7080], [R24.64], !P6 ;  /* 0x0708000018097fae */ /* 0x0005e2000f101d4c */
[----:B------:R-:W-:Y:S01]  /*1670*/  IMAD.WIDE.U32 R26, R196, c[0x0][0x180], R22 ;  /* 0x00006000c41a7a25 */ /* 0x000fe200078e0016 */
[----:B------:R-:W-:-:S02]  /*1680*/  LEA.HI.X.SX32 R183, R183, R12, 0x1, P0 ;  /* 0x0000000cb7b77211 */ /* 0x000fc400000f0eff */
[----:B-1----:R-:W-:Y:S01]  /*1690*/  IADD3 R30, P0, R18, UR4, RZ ;  /* 0x00000004121e7c10 */ /* 0x002fe2000ff1e0ff */
[----:B------:R-:W-:Y:S01]  /*16a0*/  IMAD.IADD R27, R27, 0x1, R17 ;  /* 0x000000011b1b7824 */ /* 0x000fe200078e0211 */
[----:B------:R-:W-:Y:S01]  /*16b0*/  ISETP.GE.OR P5, PT, R22, c[0x0][0x19c], !P4 ;  /* 0x0000670016007a0c */ /* 0x000fe200067a6670 */
[----:B------:R-:W-:Y:S01]  /*16c0*/  IMAD R21, R10, c[0x0][0x210], RZ ;  /* 0x000084000a157a24 */ /* 0x000fe200078e02ff */
[----:B------:R-:W-:Y:S01]  /*16d0*/  ISETP.GE.OR P6, PT, R22, c[0x0][0x19c], !P3 ;  /* 0x0000670016007a0c */ /* 0x000fe20005fc6670 */
[----:B------:R-:W-:Y:S01]  /*16e0*/  IMAD.WIDE.U32 R28, R196, c[0x0][0x210], R22 ;  /* 0x00008400c41c7a25 */ /* 0x000fe200078e0016 */
[C---:B------:R-:W-:Y:S01]  /*16f0*/  ISETP.GE.AND P4, PT, R22.reuse, c[0x0][0x16c], PT ;  /* 0x00005b0016007a0c */ /* 0x040fe20003f86270 */
[----:B------:R-:W0:Y:S01]  /*1700*/  LDGDEPBAR ;  /* 0x00000000000079af */ /* 0x000e220000000000 */
[----:B------:R-:W-:Y:S01]  /*1710*/  ISETP.GE.AND P3, PT, R22, c[0x0][0x1fc], PT ;  /* 0x00007f0016007a0c */ /* 0x000fe20003f66270 */
[----:B------:R-:W-:Y:S01]  /*1720*/  IMAD R17, R2, c[0x0][0x188], RZ ;  /* 0x0000620002117a24 */ /* 0x000fe200078e02ff */
[----:B------:R-:W-:Y:S01]  /*1730*/  IADD3.X R31, R19, UR5, RZ, P0, !PT ;  /* 0x00000005131f7c10 */ /* 0x000fe200087fe4ff */
[----:B------:R-:W-:Y:S01]  /*1740*/  IMAD R21, R196, c[0x0][0x214], R21 ;  /* 0x00008500c4157a24 */ /* 0x000fe200078e0215 */
[----:B------:R-:W-:Y:S01]  /*1750*/  LEA.HI R10, R13, R6, RZ, 0x5 ;  /* 0x000000060d0a7211 */ /* 0x000fe200078f28ff */
[C---:B------:R-:W-:Y:S01]  /*1760*/  IMAD R198, R20.reuse, c[0x0][0x18c], R17 ;  /* 0x0000630014c67a24 */ /* 0x040fe200078e0211 */
[----:B------:R-:W-:Y:S01]  /*1770*/  SHF.R.S32.HI R12, RZ, 0x1f, R193 ;  /* 0x0000001fff0c7819 */ /* 0x000fe200000114c1 */
[----:B------:R-:W-:Y:S01]  /*1780*/  IMAD.WIDE.U32 R26, R20, c[0x0][0x188], R26 ;  /* 0x00006200141a7a25 */ /* 0x000fe200078e001a */
[----:B------:R1:W-:Y:S01]  /*1790*/  LDGSTS.E.BYPASS.LTC128B.128 [R9+0x80], [R18.64], !P5 ;  /* 0x0008000012097fae */ /* 0x0003e2000e901d4c */
[----:B------:R-:W-:-:S02]  /*17a0*/  LOP3.LUT P5, RZ, R11, 0x2, RZ, 0xc0, !PT ;  /* 0x000000020bff7812 */ /* 0x000fc400078ac0ff */
[----:B------:R-:W-:Y:S01]  /*17b0*/  IMAD.MOV.U32 R22, RZ, RZ, R28 ;  /* 0x000000ffff167224 */ /* 0x000fe200078e001c */
[----:B------:R-:W-:Y:S01]  /*17c0*/  IADD3 R28, P0, R30, UR4, RZ ;  /* 0x000000041e1c7c10 */ /* 0x000fe2000ff1e0ff */
[----:B------:R-:W-:Y:S01]  /*17d0*/  IMAD.IADD R23, R29, 0x1, R21 ;  /* 0x000000011d177824 */ /* 0x000fe200078e0215 */
[----:B------:R3:W-:Y:S01]  /*17e0*/  LDGSTS.E.BYPASS.LTC128B.128 [R9+0x1080], [R30.64], !P6 ;  /* 0x010800001e097fae */ /* 0x0007e2000f101d4c */
[----:B------:R-:W-:Y:S01]  /*17f0*/  IMAD.IADD R199, R27, 0x1, R198 ;  /* 0x000000011bc77824 */ /* 0x000fe200078e02c6 */
[----:B------:R-:W-:Y:S01]  /*1800*/  IADD3.X R29, R31, UR5, RZ, P0, !PT ;  /* 0x000000051f1d7c10 */ /* 0x000fe200087fe4ff */
[----:B------:R-:W-:Y:S01]  /*1810*/  IMAD.MOV.U32 R198, RZ, RZ, R26 ;  /* 0x000000ffffc67224 */ /* 0x000fe200078e001a */
[----:B------:R-:W-:Y:S01]  /*1820*/  IADD3 R26, P0, R28, UR4, RZ ;  /* 0x000000041c1a7c10 */ /* 0x000fe2000ff1e0ff */
[----:B------:R-:W-:Y:S01]  /*1830*/  IMAD R17, R2, c[0x0][0x218], RZ ;  /* 0x0000860002117a24 */ /* 0x000fe200078e02ff */
[----:B--2---:R-:W-:Y:S01]  /*1840*/  SHF.R.S32.HI R25, RZ, 0x5, R10 ;  /* 0x00000005ff197819 */ /* 0x004fe2000001140a */
[----:B------:R2:W-:Y:S01]  /*1850*/  LDGSTS.E.BYPASS.LTC128B.128 [R9+0x2080], [R28.64], !P2 ;  /* 0x020800001c097fae */ /* 0x0005e2000d101d4c */
[----:B------:R-:W-:Y:S01]  /*1860*/  IADD3.X R27, R29, UR5, RZ, P0, !PT ;  /* 0x000000051d1b7c10 */ /* 0x000fe200087fe4ff */
[C---:B------:R-:W-:Y:S01]  /*1870*/  IMAD R2, R20.reuse, c[0x0][0x21c], R17 ;  /* 0x0000870014027a24 */ /* 0x040fe200078e0211 */
[C---:B------:R-:W-:Y:S01]  /*1880*/  LOP3.LUT P6, RZ, R11.reuse, 0x4, RZ, 0xc0, !PT ;  /* 0x000000040bff7812 */ /* 0x040fe200078cc0ff */
[----:B------:R-:W-:Y:S01]  /*1890*/  IMAD.SHL.U32 R17, R11, 0x40, RZ ;  /* 0x000000400b117824 */ /* 0x000fe200078e00ff */
[----:B------:R-:W-:Y:S01]  /*18a0*/  ULDC.64 UR4, c[0x0][0x178] ;  /* 0x00005e0000047ab9 */ /* 0x000fe20000000a00 */
[----:B------:R4:W-:Y:S01]  /*18b0*/  LDGSTS.E.BYPASS.LTC128B.128 [R9+0x3080], [R26.64], !P1 ;  /* 0x030800001a097fae */ /* 0x0009e2000c901d4c */
[----:B------:R-:W-:Y:S01]  /*18c0*/  IMAD R185, R3, c[0x0][0x178], RZ ;  /* 0x00005e0003b97a24 */ /* 0x000fe200078e02ff */
[----:B------:R-:W-:Y:S01]  /*18d0*/  SEL R3, R179, 0xffffffc0, !P6 ;  /* 0xffffffc0b3037807 */ /* 0x000fe20007000000 */
[----:B------:R-:W-:Y:S01]  /*18e0*/  IMAD.WIDE.U32 R20, R20, c[0x0][0x218], R22 ;  /* 0x0000860014147a25 */ /* 0x000fe200078e0016 */
[----:B------:R-:W0:Y:S01]  /*18f0*/  LDGDEPBAR ;  /* 0x00000000000079af */ /* 0x000e220000000000 */
[----:B------:R-:W-:Y:S01]  /*1900*/  LOP3.LUT R17, R17, 0x1c0, RZ, 0xc0, !PT ;  /* 0x000001c011117812 */ /* 0x000fe200078ec0ff */
[----:B------:R-:W-:Y:S01]  /*1910*/  USHF.L.U32 UR11, UR4, 0x6, URZ ;  /* 0x00000006040b7899 */ /* 0x000fe2000800063f */
[----:B------:R-:W-:Y:S01]  /*1920*/  IMAD.SHL.U32 R11, R25, 0x10, RZ ;  /* 0x00000010190b7824 */ /* 0x000fe200078e00ff */
[----:B-1----:R-:W-:Y:S01]  /*1930*/  LEA.HI R18, R10, R25, RZ, 0x1 ;  /* 0x000000190a127211 */ /* 0x002fe200078f08ff */
[----:B------:R-:W-:Y:S01]  /*1940*/  IMAD R19, R193, UR9, RZ ;  /* 0x00000009c1137c24 */ /* 0x000fe2000f8e02ff */
[----:B------:R-:W-:Y:S01]  /*1950*/  LOP3.LUT R176, R17, 0x8, R16, 0xf8, !PT ;  /* 0x0000000811b07812 */ /* 0x000fe200078ef810 */
[----:B------:R-:W-:Y:S01]  /*1960*/  IMAD.WIDE.U32 R22, R193, c[0x0][0x178], RZ ;  /* 0x00005e00c1167a25 */ /* 0x000fe200078e00ff */
[----:B------:R-:W-:Y:S01]  /*1970*/  LOP3.LUT R18, R18, 0xfffffffe, RZ, 0xc0, !PT ;  /* 0xfffffffe12127812 */ /* 0x000fe200078ec0ff */
[----:B------:R-:W-:Y:S01]  /*1980*/  USHF.L.U64.HI UR5, UR4, UR8, UR5 ;  /* 0x0000000804057299 */ /* 0x000fe20008010205 */
[----:B------:R-:W-:Y:S01]  /*1990*/  SHF.R.U32.HI R175, RZ, 0x3, R17 ;  /* 0x00000003ffaf7819 */ /* 0x000fe20000011611 */
[C---:B------:R-:W-:Y:S01]  /*19a0*/  IMAD R19, R12.reuse, UR10, R19 ;  /* 0x0000000a0c137c24 */ /* 0x040fe2000f8e0213 */
[----:B------:R-:W-:Y:S01]  /*19b0*/  LOP3.LUT R11, R17, 0x30, R11, 0xf8, !PT ;  /* 0x00000030110b7812 */ /* 0x000fe200078ef80b */
[----:B------:R-:W-:Y:S01]  /*19c0*/  IMAD R12, R12, c[0x0][0x178], RZ ;  /* 0x00005e000c0c7a24 */ /* 0x000fe200078e02ff */
[----:B------:R-:W-:Y:S01]  /*19d0*/  LOP3.LUT R176, R176, R175, RZ, 0x3c, !PT ;  /* 0x000000afb0b07212 */ /* 0x000fe200078e3cff */
[----:B------:R-:W-:Y:S01]  /*19e0*/  IMAD.IADD R207, R25, 0x1, -R18 ;  /* 0x0000000119cf7824 */ /* 0x000fe200078e0a12 */
[----:B------:R-:W-:Y:S01]  /*19f0*/  ISETP.GT.AND P1, PT, R6, 0xf, PT ;  /* 0x0000000f0600780c */ /* 0x000fe20003f24270 */
[----:B------:R-:W-:Y:S01]  /*1a00*/  IMAD R25, R193, c[0x0][0x17c], R12 ;  /* 0x00005f00c1197a24 */ /* 0x000fe200078e020c */
[----:B------:R-:W-:Y:S01]  /*1a10*/  UMOV UR4, 0x5 ;  /* 0x0000000500047882 */ /* 0x000fe20000000000 */
[C---:B------:R-:W-:Y:S01]  /*1a20*/  IMAD R185, R200.reuse, c[0x0][0x17c], R185 ;  /* 0x00005f00c8b97a24 */ /* 0x040fe200078e02b9 */
[----:B------:R-:W-:Y:S01]  /*1a30*/  USHF.L.U64.HI UR4, UR6, UR4, UR7 ;  /* 0x0000000406047299 */ /* 0x000fe20008010207 */
[----:B------:R-:W-:Y:S01]  /*1a40*/  IMAD.WIDE.U32 R198, R200, c[0x0][0x178], R198 ;  /* 0x00005e00c8c67a25 */ /* 0x000fe200078e00c6 */
[----:B------:R-:W-:Y:S01]  /*1a50*/  USHF.L.U32 UR6, UR6, 0x5, URZ ;  /* 0x0000000506067899 */ /* 0x000fe2000800063f */
[----:B------:R-:W-:-:S04]  /*1a60*/  DEPBAR.LE SB0, 0x1 ;  /* 0x000080400000791a */ /* 0x000fc80000000000 */
[----:B------:R-:W-:Y:S01]  /*1a70*/  IMAD.IADD R12, R23, 0x1, R25 ;  /* 0x00000001170c7824 */ /* 0x000fe200078e0219 */
[----:B------:R-:W-:Y:S01]  /*1a80*/  USHF.L.U64.HI UR4, UR6, 0x1, UR4 ;  /* 0x0000000106047899 */ /* 0x000fe20008010204 */
[----:B------:R-:W-:Y:S01]  /*1a90*/  IMAD.IADD R21, R21, 0x1, R2 ;  /* 0x0000000115157824 */ /* 0x000fe200078e0202 */
[----:B------:R-:W-:Y:S01]  /*1aa0*/  BAR.SYNC.DEFER_BLOCKING 0x0 ;  /* 0x0000000000007b1d */ /* 0x000fe20000010000 */
[----:B------:R-:W-:Y:S01]  /*1ab0*/  IMAD.IADD R185, R199, 0x1, R185 ;  /* 0x00000001c7b97824 */ /* 0x000fe200078e02b9 */
[----:B------:R-:W-:Y:S01]  /*1ac0*/  LEA R2, P0, R22, R198, 0x6 ;  /* 0x000000c616027211 */ /* 0x000fe200078030ff */
[----:B------:R-:W-:Y:S01]  /*1ad0*/  IMAD.IADD R176, R5, 0x1, R176 ;  /* 0x0000000105b07824 */ /* 0x000fe200078e02b0 */
[----:B------:R-:W-:Y:S01]  /*1ae0*/  LOP3.LUT R5, R0, 0xfffffff0, RZ, 0xc0, !PT ;  /* 0xfffffff000057812 */ /* 0x000fe200078ec0ff */
[----:B------:R-:W-:Y:S01]  /*1af0*/  IMAD R205, R200, c[0x0][0x20c], R205 ;  /* 0x00008300c8cd7a24 */ /* 0x000fe200078e02cd */
[----:B------:R-:W-:Y:S01]  /*1b00*/  LEA.HI.X R23, R22, R185, R12, 0x6, P0 ;  /* 0x000000b916177211 */ /* 0x000fe200000f340c */
[----:B------:R-:W-:Y:S01]  /*1b10*/  IMAD.SHL.U32 R176, R176, 0x2, RZ ;  /* 0x00000002b0b07824 */ /* 0x000fe200078e00ff */
[----:B------:R-:W-:Y:S01]  /*1b20*/  LEA R24, P0, R2, c[0x0][0x160], 0x1 ;  /* 0x0000580002187a11 */ /* 0x000fe200078008ff */
[----:B------:R-:W-:Y:S01]  /*1b30*/  IMAD.IADD R18, R6, 0x1, -R5 ;  /* 0x0000000106127824 */ /* 0x000fe200078e0a05 */
[----:B------:R-:W-:Y:S01]  /*1b40*/  SEL R5, R172, 0xffffffe0, !P5 ;  /* 0xffffffe0ac057807 */ /* 0x000fe20006800000 */
[----:B------:R-:W-:Y:S01]  /*1b50*/  IMAD.SHL.U32 R12, R193, 0x40, RZ ;  /* 0x00000040c10c7824 */ /* 0x000fe200078e00ff */
[----:B------:R-:W-:Y:S01]  /*1b60*/  LEA.HI.X R25, R2, c[0x0][0x164], R23, 0x1, P0 ;  /* 0x0000590002197a11 */ /* 0x000fe200000f0c17 */
[C---:B------:R-:W-:Y:S01]  /*1b70*/  IMAD.IADD R2, R176.reuse, 0x1, R3 ;  /* 0x00000001b0027824 */ /* 0x040fe200078e0203 */
[----:B------:R-:W-:Y:S01]  /*1b80*/  USHF.L.U32 UR6, UR6, 0x1, URZ ;  /* 0x0000000106067899 */ /* 0x000fe2000800063f */
[----:B------:R-:W-:Y:S01]  /*1b90*/  IMAD.IADD R3, R176, 0x1, R5 ;  /* 0x00000001b0037824 */ /* 0x000fe200078e0205 */
[----:B------:R-:W-:Y:S01]  /*1ba0*/  IADD3 R17, -R191, R194, -R12 ;  /* 0x000000c2bf117210 */ /* 0x000fe20007ffe90c */
[----:B------:R-:W-:-:S02]  /*1bb0*/  IMAD.IADD R0, R5, 0x1, R2 ;  /* 0x0000000105007824 */ /* 0x000fc400078e0202 */
[----:B------:R-:W-:Y:S01]  /*1bc0*/  IMAD.WIDE.U32 R200, R200, c[0x0][0x208], R20 ;  /* 0x00008200c8c87a25 */ /* 0x000fe200078e0014 */
[----:B------:R-:W-:Y:S02]  /*1bd0*/  ISETP.LT.OR P0, PT, R17, 0x1, P4 ;  /* 0x000000011100780c */ /* 0x000fe40002701670 */
[----:B------:R-:W-:Y:S01]  /*1be0*/  LOP3.LUT R20, R11, 0x8, R16, 0xf8, !PT ;  /* 0x000000080b147812 */ /* 0x000fe200078ef810 */
[----:B------:R-:W-:Y:S01]  /*1bf0*/  IMAD.IADD R205, R201, 0x1, R205 ;  /* 0x00000001c9cd7824 */ /* 0x000fe200078e02cd */
[----:B------:R3:W1:Y:S01]  /*1c00*/  LDSM.16.M88.4 R140, [R176+0x4080] ;  /* 0x00408000b08c783b */ /* 0x0006620000000200 */
[----:B------:R-:W-:Y:S01]  /*1c10*/  IMAD.MOV.U32 R204, RZ, RZ, R200 ;  /* 0x000000ffffcc7224 */ /* 0x000fe200078e00c8 */
[----:B------:R-:W-:Y:S01]  /*1c20*/  SHF.R.S32.HI R21, RZ, 0x1f, R18 ;  /* 0x0000001fff157819 */ /* 0x000fe20000011412 */
[----:B------:R-:W-:Y:S01]  /*1c30*/  IMAD.SHL.U32 R178, R207, 0x400, RZ ;  /* 0x00000400cfb27824 */ /* 0x000fe200078e00ff */
[----:B------:R3:W1:Y:S01]  /*1c40*/  LDSM.16.M88.4 R144, [R176+0x6080] ;  /* 0x00608000b090783b */ /* 0x0006620000000200 */
[----:B------:R-:W-:Y:S01]  /*1c50*/  IMAD.WIDE.U32 R22, R193, UR10, R204 ;  /* 0x0000000ac1167c25 */ /* 0x000fe2000f8e00cc */
[----:B------:R-:W-:-:S02]  /*1c60*/  LEA.HI R5, R21, R18, RZ, 0x3 ;  /* 0x0000001215057211 */ /* 0x000fc400078f18ff */
[----:B------:R3:W1:Y:S01]  /*1c70*/  LDSM.16.M88.4 R148, [R3+0x4080] ;  /* 0x004080000394783b */ /* 0x0006620000000200 */
[----:B------:R-:W-:Y:S01]  /*1c80*/  IMAD.IADD R19, R23, 0x1, R19 ;  /* 0x0000000117137824 */ /* 0x000fe200078e0213 */
[----:B------:R-:W-:Y:S01]  /*1c90*/  SHF.R.S32.HI R23, RZ, 0x1f, R12 ;  /* 0x0000001fff177819 */ /* 0x000fe2000001140c */
[C---:B------:R-:W-:Y:S01]  /*1ca0*/  IMAD.SHL.U32 R174, R5.reuse, 0x40, RZ ;  /* 0x0000004005ae7824 */ /* 0x040fe200078e00ff */
[----:B------:R3:W1:Y:S01]  /*1cb0*/  LDSM.16.M88.4 R152, [R3+0x6080] ;  /* 0x006080000398783b */ /* 0x0006620000000200 */
[----:B------:R-:W-:Y:S02]  /*1cc0*/  LOP3.LUT R21, R5, 0xfffffff8, RZ, 0xc0, !PT ;  /* 0xfffffff805157812 */ /* 0x000fe400078ec0ff */
[C---:B------:R-:W-:Y:S01]  /*1cd0*/  ISETP.LT.OR P2, PT, R17.reuse, 0x21, P4 ;  /* 0x000000211100780c */ /* 0x040fe20002741670 */
[----:B------:R3:W1:Y:S01]  /*1ce0*/  LDSM.16.M88.4 R156, [R2+0x4080] ;  /* 0x00408000029c783b */ /* 0x0006620000000200 */
[C---:B------:R-:W-:Y:S01]  /*1cf0*/  ISETP.LT.OR P6, PT, R17.reuse, 0x1, P3 ;  /* 0x000000011100780c */ /* 0x040fe20001fc1670 */
[----:B------:R-:W-:Y:S01]  /*1d00*/  IMAD.IADD R11, R18, 0x1, -R21 ;  /* 0x00000001120b7824 */ /* 0x000fe200078e0a15 */
[----:B------:R-:W-:Y:S01]  /*1d10*/  ISETP.LT.OR P5, PT, R17, 0x21, P3 ;  /* 0x000000211100780c */ /* 0x000fe20001fa1670 */
[----:B------:R3:W1:Y:S01]  /*1d20*/  LDSM.16.M88.4 R160, [R2+0x6080] ;  /* 0x0060800002a0783b */ /* 0x0006620000000200 */
[----:B------:R-:W-:Y:S01]  /*1d30*/  IMAD.SHL.U32 R18, R14, 0x10, RZ ;  /* 0x000000100e127824 */ /* 0x000fe200078e00ff */
[----:B------:R-:W-:Y:S01]  /*1d40*/  LOP3.LUT R175, R20, R175, RZ, 0x3c, !PT ;  /* 0x000000af14af7212 */ /* 0x000fe200078e3cff */
[----:B------:R-:W-:Y:S01]  /*1d50*/  IMAD.SHL.U32 R20, R8, 0x8, RZ ;  /* 0x0000000808147824 */ /* 0x000fe200078e00ff */
[----:B------:R3:W1:Y:S01]  /*1d60*/  LDSM.16.M88.4 R164, [R0+0x4080] ;  /* 0x0040800000a4783b */ /* 0x0006620000000200 */
[----:B------:R-:W-:Y:S01]  /*1d70*/  IMAD.SHL.U32 R21, R14, 0x20, RZ ;  /* 0x000000200e157824 */ /* 0x000fe200078e00ff */
[----:B------:R-:W-:Y:S01]  /*1d80*/  LOP3.LUT R18, R18, 0x10, RZ, 0xc0, !PT ;  /* 0x0000001012127812 */ /* 0x000fe200078ec0ff */
[----:B------:R-:W-:Y:S01]  /*1d90*/  IMAD R175, R14, 0x200, R175 ;  /* 0x000002000eaf7824 */ /* 0x000fe200078e02af */
[----:B------:R3:W1:Y:S01]  /*1da0*/  LDSM.16.M88.4 R168, [R0+0x6080] ;  /* 0x0060800000a8783b */ /* 0x0006620000000200 */
[----:B------:R-:W-:-:S02]  /*1db0*/  LOP3.LUT R20, R20, 0x18, RZ, 0xc0, !PT ;  /* 0x0000001814147812 */ /* 0x000fc400078ec0ff */
[----:B------:R-:W-:Y:S01]  /*1dc0*/  LOP3.LUT R177, R18, 0x8, R177, 0xf8, !PT ;  /* 0x0000000812b17812 */ /* 0x000fe200078ef8b1 */
[----:B------:R-:W-:Y:S01]  /*1dd0*/  BAR.SYNC.DEFER_BLOCKING 0x0 ;  /* 0x0000000000007b1d */ /* 0x000fe20000010000 */
[----:B------:R-:W-:Y:S01]  /*1de0*/  @!P1 IMAD.SHL.U32 R18, R6, 0x10, RZ ;  /* 0x0000001006129824 */ /* 0x000fe200078e00ff */
[----:B------:R-:W-:-:S04]  /*1df0*/  LOP3.LUT R174, R174, 0xfffffe00, RZ, 0xc0, !PT ;  /* 0xfffffe00aeae7812 */ /* 0x000fc800078ec0ff */
[----:B------:R-:W-:Y:S01]  /*1e00*/  @!PT LDS RZ, [RZ] ;  /* 0x00000000fffff984 */ /* 0x000fe20000000800 */
[----:B------:R-:W-:Y:S01]  /*1e10*/  @!PT LDS RZ, [RZ] ;  /* 0x00000000fffff984 */ /* 0x000fe20000000800 */
[----:B------:R-:W-:Y:S01]  /*1e20*/  @!PT LDS RZ, [RZ] ;  /* 0x00000000fffff984 */ /* 0x000fe20000000800 */
[----:B------:R5:W-:Y:S01]  /*1e30*/  LDGSTS.E.BYPASS.LTC128B.128 [R9+0x4080], [R24.64], !P0 ;  /* 0x0408000018097fae */ /* 0x000be2000c101d4c */
[----:B--2---:R-:W-:-:S04]  /*1e40*/  IADD3 R28, P0, R24, UR11, RZ ;  /* 0x0000000b181c7c10 */ /* 0x004fc8000ff1e0ff */
[----:B------:R-:W-:-:S05]  /*1e50*/  IADD3.X R29, R25, UR5, RZ, P0, !PT ;  /* 0x00000005191d7c10 */ /* 0x000fca00087fe4ff */
[----:B------:R3:W-:Y:S01]  /*1e60*/  LDGSTS.E.BYPASS.LTC128B.128 [R9+0x5080], [R28.64], !P2 ;  /* 0x050800001c097fae */ /* 0x0007e2000d101d4c */
[----:B-----5:R-:W-:-:S04]  /*1e70*/  LEA R24, P0, R22, c[0x0][0x1f0], 0x1 ;  /* 0x00007c0016187a11 */ /* 0x020fc800078008ff */
[----:B------:R-:W-:Y:S01]  /*1e80*/  LEA.HI.X R25, R22, c[0x0][0x1f4], R19, 0x1, P0 ;  /* 0x00007d0016197a11 */ /* 0x000fe200000f0c13 */
[----:B------:R-:W-:Y:S01]  /*1e90*/  IMAD.SHL.U32 R19, R4, 0x40, RZ ;  /* 0x0000004004137824 */ /* 0x000fe200078e00ff */
[----:B------:R-:W-:-:S04]  /*1ea0*/  @!P1 IADD3 R16, P0, R12, R189, RZ ;  /* 0x000000bd0c109210 */ /* 0x000fc80007f1e0ff */
[----:B------:R-:W-:Y:S01]  /*1eb0*/  LOP3.LUT R19, R19, 0x1c0, RZ, 0xc0, !PT ;  /* 0x000001c013137812 */ /* 0x000fe200078ec0ff */
[----:B------:R-:W-:Y:S01]  /*1ec0*/  @!P1 IMAD.X R13, R23, 0x1, R188, P0 ;  /* 0x00000001170d9824 */ /* 0x000fe200000e06bc */
[----:B----4-:R-:W-:-:S04]  /*1ed0*/  @!P1 LEA R26, P0, R16, c[0x0][0x258], 0x2 ;  /* 0x00009600101a9a11 */ /* 0x010fc800078010ff */
[----:B------:R-:W-:Y:S02]  /*1ee0*/  @!P1 LEA.HI.X R27, R16, c[0x0][0x25c], R13, 0x2, P0 ;  /* 0x00009700101b9a11 */ /* 0x000fe400000f140d */
[----:B------:R-:W-:Y:S02]  /*1ef0*/  IADD3 R17, P0, R12, R187, RZ ;  /* 0x000000bb0c117210 */ /* 0x000fe40007f1e0ff */
[----:B------:R-:W-:Y:S01]  /*1f00*/  SHF.R.U32.HI R13, RZ, 0x3, R19 ;  /* 0x00000003ff0d7819 */ /* 0x000fe20000011613 */
[----:B------:R2:W-:Y:S01]  /*1f10*/  @!P1 LDGSTS.E.BYPASS.LTC128B.128 [R18+0xc080], [R26.64] ;  /* 0x0c0800001a129fae */ /* 0x0005e2000b901d4c */
[----:B------:R-:W-:Y:S01]  /*1f20*/  LOP3.LUT R12, R20, 0x20, R21, 0xf8, !PT ;  /* 0x00000020140c7812 */ /* 0x000fe200078ef815 */
[----:B------:R-:W-:Y:S01]  /*1f30*/  IMAD.X R16, R23, 0x1, R186, P0 ;  /* 0x0000000117107824 */ /* 0x000fe200000e06ba */
[----:B------:R-:W-:Y:S01]  /*1f40*/  LEA R22, P0, R17, c[0x0][0x280], 0x2 ;  /* 0x0000a00011167a11 */ /* 0x000fe200078010ff */
[----:B------:R-:W0:Y:S01]  /*1f50*/  LDGDEPBAR ;  /* 0x00000000000079af */ /* 0x000e220000000000 */
[----:B------:R-:W-:Y:S01]  /*1f60*/  LOP3.LUT R13, R13, R19, R20, 0x1e, !PT ;  /* 0x000000130d0d7212 */ /* 0x000fe200078e1e14 */
[----:B------:R-:W-:Y:S01]  /*1f70*/  @!P1 IMAD.SHL.U32 R19, R6, 0x10, RZ ;  /* 0x0000001006139824 */ /* 0x000fe200078e00ff */
[----:B------:R-:W-:Y:S01]  /*1f80*/  LEA.HI.X R23, R17, c[0x0][0x284], R16, 0x2, P0 ;  /* 0x0000a10011177a11 */ /* 0x000fe200000f1410 */
[----:B------:R-:W-:Y:S01]  /*1f90*/  IMAD.SHL.U32 R16, R11, 0x40, RZ ;  /* 0x000000400b107824 */ /* 0x000fe200078e00ff */
[----:B------:R-:W-:Y:S01]  /*1fa0*/  LOP3.LUT R17, R15, 0x7ffffffc, RZ, 0xc0, !PT ;  /* 0x7ffffffc0f117812 */ /* 0x000fe200078ec0ff */
[----:B------:R-:W-:Y:S01]  /*1fb0*/  IMAD.SHL.U32 R15, R14, 0x8, RZ ;  /* 0x000000080e0f7824 */ /* 0x000fe200078e00ff */
[----:B------:R-:W-:Y:S01]  /*1fc0*/  IADD3 R20, P2, R24, UR6, RZ ;  /* 0x0000000618147c10 */ /* 0x000fe2000ff5e0ff */
[----:B------:R3:W-:Y:S01]  /*1fd0*/  LDGSTS.E.BYPASS.LTC128B.128 [R9+0x8080], [R24.64], !P6 ;  /* 0x0808000018097fae */ /* 0x0007e2000f101d4c */
[----:B------:R-:W-:Y:S01]  /*1fe0*/  LOP3.LUT R14, R16, 0x1c0, RZ, 0xc0, !PT ;  /* 0x000001c0100e7812 */ /* 0x000fe200078ec0ff */
[----:B------:R-:W-:Y:S01]  /*1ff0*/  IMAD.IADD R17, R6, 0x1, -R17 ;  /* 0x0000000106117824 */ /* 0x000fe200078e0a11 */
[----:B------:R-:W-:-:S03]  /*2000*/  IADD3.X R21, R25, UR4, RZ, P2, !PT ;  /* 0x0000000419157c10 */ /* 0x000fc600097fe4ff */
[----:B------:R-:W-:Y:S02]  /*2010*/  IMAD R16, R17, 0x2, R178 ;  /* 0x0000000211107824 */ /* 0x000fe400078e02b2 */
[----:B------:R3:W-:Y:S02]  /*2020*/  LDGSTS.E.BYPASS.LTC128B.128 [R9+0x9080], [R20.64], !P5 ;  /* 0x0908000014097fae */ /* 0x0007e4000e901d4c */
[----:B------:R-:W-:Y:S02]  /*2030*/  IMAD.IADD R13, R16, 0x1, R13 ;  /* 0x00000001100d7824 */ /* 0x000fe400078e020d */
[----:B------:R4:W-:Y:S01]  /*2040*/  @!P1 LDGSTS.E.BYPASS.LTC128B.128 [R19+0xc280], [R22.64] ;  /* 0x0c28000016139fae */ /* 0x0009e2000b901d4c */
[----:B--2---:R-:W-:-:S03]  /*2050*/  LOP3.LUT R18, R14, 0x8, R15, 0xf8, !PT ;  /* 0x000000080e127812 */ /* 0x004fc600078ef80f */
[----:B------:R-:W0:Y:S01]  /*2060*/  LDGDEPBAR ;  /* 0x00000000000079af */ /* 0x000e220000000000 */
[----:B------:R-:W-:-:S03]  /*2070*/  IADD3 R15, R193, 0x1, RZ ;  /* 0x00000001c10f7810 */ /* 0x000fc60007ffe0ff */
[----:B------:R-:W0:Y:S01]  /*2080*/  LDGDEPBAR ;  /* 0x00000000000079af */ /* 0x000e220000000000 */
[----:B------:R-:W-:Y:S02]  /*2090*/  ISETP.GE.AND P0, PT, R15, R190, PT ;  /* 0x000000be0f00720c */ /* 0x000fe40003f06270 */
[----:B----4-:R-:W-:-:S04]  /*20a0*/  SHF.R.U32.HI R19, RZ, 0x3, R14 ;  /* 0x00000003ff137819 */ /* 0x010fc8000001160e */
[----:B------:R-:W-:Y:S02]  /*20b0*/  LOP3.LUT R5, R18, R19, RZ, 0x3c, !PT ;  /* 0x0000001312057212 */ /* 0x000fe400078e3cff */
[C-C-:B------:R-:W-:Y:S02]  /*20c0*/  LOP3.LUT R177, R19.reuse, R177, R14.reuse, 0x1e, !PT ;  /* 0x000000b113b17212 */ /* 0x140fe400078e1e0e */
[----:B------:R-:W-:Y:S02]  /*20d0*/  LOP3.LUT R19, R19, R12, R14, 0x1e, !PT ;  /* 0x0000000c13137212 */ /* 0x000fe400078e1e0e */
[-C--:B------:R-:W-:Y:S02]  /*20e0*/  IADD3 R178, R5, R174.reuse, R178 ;  /* 0x000000ae05b27210 */ /* 0x080fe40007ffe0b2 */
[----:B------:R-:W-:Y:S01]  /*20f0*/  LOP3.LUT R177, R177, R174, RZ, 0xfc, !PT ;  /* 0x000000aeb1b17212 */ /* 0x000fe200078efcff */
[----:B------:R-:W-:Y:S01]  /*2100*/  IMAD.IADD R174, R174, 0x1, R19 ;  /* 0x00000001aeae7824 */ /* 0x000fe200078e0213 */
[----:B------:R-:W-:Y:S05]  /*2110*/  @P0 BRA `(.L_x_737) ;  /* 0x0000018000000947 */ /* 0x000fea0003800000 */
[----:B-1-3--:R-:W-:Y:S01]  /*2120*/  SHF.R.S32.HI R12, RZ, 0x1f, R15 ;  /* 0x0000001fff0c7819 */ /* 0x00afe2000001140f */
        /* <DEDUP_REMOVED lines=22> */
.L_x_738:
[----:B------:R-:W-:Y:S05]  /*2290*/  BSYNC B0 ;  /* 0x0000000000007941 */ /* 0x000fea0003800000 */
.L_x_737:
[----:B-1-3--:R-:W-:Y:S01]  /*22a0*/  LOP3.LUT R7, R10, 0xffffffe0, RZ, 0xc0, !PT ;  /* 0xffffffe00a077812 */ /* 0x00afe200078ec0ff */
[----:B------:R-:W0:Y:S01]  /*22b0*/  LDGDEPBAR ;  /* 0x00000000000079af */ /* 0x000e220000000000 */
[----:B--2---:R-:W-:Y:S01]  /*22c0*/  SHF.R.S32.HI R5, RZ, 0x1f, R8 ;  /* 0x0000001fff057819 */ /* 0x004fe20000011408 */
[----:B------:R-:W-:Y:S01]  /*22d0*/  IMAD.SHL.U32 R207, R207, 0x10, RZ ;  /* 0x00000010cfcf7824 */ /* 0x000fe200078e00ff */
[----:B------:R-:W-:Y:S01]  /*22e0*/  LOP3.LUT P5, RZ, R4, 0x4, RZ, 0xc0, !PT ;  /* 0x0000000404ff7812 */ /* 0x000fe200078ac0ff */
[----:B------:R-:W-:Y:S01]  /*22f0*/  IMAD.IADD R7, R6, 0x1, -R7 ;  /* 0x0000000106077824 */ /* 0x000fe200078e0a07 */
[----:B------:R-:W-:Y:S01]  /*2300*/  LEA.HI R5, R5, R8, RZ, 0x2 ;  /* 0x0000000805057211 */ /* 0x000fe200078f10ff */
[----:B------:R-:W-:Y:S01]  /*2310*/  IMAD.SHL.U32 R175, R175, 0x2, RZ ;  /* 0x00000002afaf7824 */ /* 0x000fe200078e00ff */
[----:B------:R-:W-:Y:S01]  /*2320*/  LEA R206, R13, 0xc480, 0x1 ;  /* 0x0000c4800dce7811 */ /* 0x000fe200078e08ff */
[----:B------:R-:W-:Y:S01]  /*2330*/  IMAD.MOV.U32 R210, RZ, RZ, 0x1 ;  /* 0x00000001ffd27424 */ /* 0x000fe200078e00ff */
[----:B------:R-:W-:Y:S01]  /*2340*/  SHF.R.S32.HI R6, RZ, 0x1f, R7 ;  /* 0x0000001fff067819 */ /* 0x000fe20000011407 */
[----:B------:R-:W-:Y:S01]  /*2350*/  IMAD.MOV.U32 R211, RZ, RZ, RZ ;  /* 0x000000ffffd37224 */ /* 0x000fe200078e00ff */
[----:B------:R-:W-:Y:S01]  /*2360*/  LOP3.LUT R5, R5, 0x1ffffffc, RZ, 0xc0, !PT ;  /* 0x1ffffffc05057812 */ /* 0x000fe200078ec0ff */
[----:B------:R-:W-:Y:S01]  /*2370*/  IMAD.MOV.U32 R173, RZ, RZ, RZ ;  /* 0x000000ffffad7224 */ /* 0x000fe200078e00ff */
[----:B------:R-:W-:Y:S01]  /*2380*/  LEA.HI R215, R6, R7, RZ, 0x2 ;  /* 0x0000000706d77211 */ /* 0x000fe200078f10ff */
[----:B------:R-:W-:Y:S01]  /*2390*/  CS2R R94, SRZ ;  /* 0x00000000005e7805 */ /* 0x000fe2000001ff00 */
[----:B------:R-:W-:Y:S01]  /*23a0*/  LOP3.LUT P0, RZ, R11, 0x2, RZ, 0xc0, !PT ;  /* 0x000000020bff7812 */ /* 0x000fe2000780c0ff */
[----:B------:R-:W-:Y:S01]  /*23b0*/  IMAD.IADD R5, R8, 0x1, -R5 ;  /* 0x0000000108057824 */ /* 0x000fe200078e0a05 */
[----:B------:R-:W-:Y:S01]  /*23c0*/  LOP3.LUT R6, R215, 0x7ffffffc, RZ, 0xc0, !PT ;  /* 0x7ffffffcd7067812 */ /* 0x000fe200078ec0ff */
[----:B------:R-:W-:Y:S01]  /*23d0*/  CS2R R92, SRZ ;  /* 0x00000000005c7805 */ /* 0x000fe2000001ff00 */
[----:B------:R-:W-:Y:S01]  /*23e0*/  SHF.R.S32.HI R215, RZ, 0x2, R215 ;  /* 0x00000002ffd77819 */ /* 0x000fe200000114d7 */
[----:B------:R-:W-:Y:S01]  /*23f0*/  CS2R R98, SRZ ;  /* 0x0000000000627805 */ /* 0x000fe2000001ff00 */
        /* <DEDUP_REMOVED lines=40> */
.L_x_741:
        /* <DEDUP_REMOVED lines=42> */
[----:B------:R-:W-:Y:S05]  /*2920*/  ISETP.GE.AND P0, PT, R123, R190, PT ;  /* 0x000000be7b00720c */ /* 0x000fea0003f06270 */
        /* <DEDUP_REMOVED lines=93> */
[----:B------:R-:W-:Y:S01]  /*2f00*/  IMAD R8, R123, -0x40, R194 ;  /* 0xffffffc07b087824 */ /* 0x000fe200078e02c2 */
[----:B------:R-:W-:Y:S01]  /*2f10*/  @!P1 LEA R7, R193, 0x40, 0x6 ;  /* 0x00000040c1079811 */ /* 0x000fe200078e30ff */
[----:B------:R-:W-:Y:S03]  /*2f20*/  IMAD.WIDE.U32 R10, R123, c[0x0][0x178], RZ ;  /* 0x00005e007b0a7a25 */ /* 0x000fe600078e00ff */
[C---:B------:R-:W-:Y:S01]  /*2f30*/  @!P1 IADD3 R6, P0, R7.reuse, R189, RZ ;  /* 0x000000bd07069210 */ /* 0x040fe20007f1e0ff */
[----:B------:R-:W-:Y:S01]  /*2f40*/  IMAD R4, R4, c[0x0][0x178], RZ ;  /* 0x00005e0004047a24 */ /* 0x000fe200078e02ff */
[----:B------:R-:W-:Y:S01]  /*2f50*/  LEA R5, P5, R10, R198, 0x6 ;  /* 0x000000c60a057211 */ /* 0x000fe200078a30ff */
[----:B------:R-:W-:Y:S01]  /*2f60*/  IMAD.IADD R8, R8, 0x1, -R191 ;  /* 0x0000000108087824 */ /* 0x000fe200078e0abf */
[----:B------:R-:W-:Y:S01]  /*2f70*/  @!P1 LEA.HI.X.SX32 R7, R7, R188, 0x1, P0 ;  /* 0x000000bc07079211 */ /* 0x000fe200000f0eff */
[----:B------:R-:W-:Y:S01]  /*2f80*/  IMAD R4, R123, c[0x0][0x17c], R4 ;  /* 0x00005f007b047a24 */ /* 0x000fe200078e0204 */
[----:B------:R-:W-:Y:S02]  /*2f90*/  @!P1 LEA R12, P0, R6, c[0x0][0x258], 0x2 ;  /* 0x00009600060c9a11 */ /* 0x000fe400078010ff */
        /* <DEDUP_REMOVED lines=18> */
.L_x_739:
[-C--:B-1234-:R-:W-:Y:S01]  /*30c0*/  HMMA.16816.F32 R4, R100, R140.reuse, RZ ;  /* 0x0000008c6404723c */ /* 0x09efe200000018ff */
[----:B------:R-:W0:Y:S03]  /*30d0*/  LDGDEPBAR ;  /* 0x00000000000079af */ /* 0x000e260000000000 */
[----:B------:R-:W-:Y:S02]  /*30e0*/  LEA R116, R193, 0x1, 0x6 ;  /* 0x00000001c1747811 */ /* 0x000fe400078e30ff */
[----:B------:R-:W-:Y:S02]  /*30f0*/  MOV R179, 0x40 ;  /* 0x0000004000b37802 */ /* 0x000fe40000000f00 */
[C---:B------:R-:W-:Y:S01]  /*3100*/  HMMA.16816.F32 R8, R104.reuse, R140, RZ ;  /* 0x0000008c6808723c */ /* 0x040fe200000018ff */
[----:B------:R-:W-:Y:S03]  /*3110*/  SHF.L.U32 R117, R197, 0x7, RZ ;  /* 0x00000007c5757819 */ /* 0x000fe600000006ff */
[----:B------:R-:W-:Y:S02]  /*3120*/  SEL R179, R179, 0xffffffc0, !P2 ;  /* 0xffffffc0b3b37807 */ /* 0x000fe40005000000 */
[----:B------:R-:W-:Y:S02]  /*3130*/  IADD3 R117, R192, R116, -R117 ;  /* 0x00000074c0757210 */ /* 0x000fe40007ffe875 */
[-C--:B------:R-:W-:Y:S01]  /*3140*/  HMMA.16816.F32 R12, R104, R142.reuse, RZ ;  /* 0x0000008e680c723c */ /* 0x080fe200000018ff */
[----:B------:R-:W-:Y:S03]  /*3150*/  IADD3 R180, R179, R180, R172 ;  /* 0x000000b4b3b47210 */ /* 0x000fe60007ffe0ac */
[----:B------:R-:W-:Y:S04]  /*3160*/  IADD3 R117, -R194, R117, R215 ;  /* 0x00000075c2757210 */ /* 0x000fe80007ffe1d7 */
        /* <DEDUP_REMOVED lines=80> */
[----:B------:R-:W-:Y:S01]  /*3670*/  ISETP.GT.AND P0, PT, R126, 0x1, PT ;  /* 0x000000017e00780c */ /* 0x000fe20003f04270 */
[-C--:B------:R-:W-:Y:S01]  /*3680*/  HMMA.16816.F32 R20, R100, R160.reuse, R20 ;  /* 0x000000a06414723c */ /* 0x080fe20000001814 */
[----:B------:R-:W-:Y:S03]  /*3690*/  FFMA.FTZ R217, -R217, R217, 1 ;  /* 0x3f800000d9d97423 */ /* 0x000fe600000101d9 */
[----:B------:R-:W-:Y:S01]  /*36a0*/  FSEL R129, R218, -INF , P0 ;  /* 0xff800000da817808 */ /* 0x000fe20000000000 */
[----:B------:R-:W-:Y:S01]  /*36b0*/  MUFU.EX2 R121, R121 ;  /* 0x0000007900797308 */ /* 0x000fe20000000800 */
[----:B------:R-:W-:Y:S01]  /*36c0*/  ISETP.GT.AND P0, PT, R126, 0x20, PT ;  /* 0x000000207e00780c */ /* 0x000fe20003f04270 */
[----:B------:R-:W-:Y:S01]  /*36d0*/  FFMA.FTZ R218, -R218, R218, 1 ;  /* 0x3f800000dada7423 */ /* 0x000fe200000101da */
        /* <DEDUP_REMOVED lines=81> */
[----:B------:R-:W1:Y:S01]  /*3bf0*/  MUFU.EX2 R112, R112 ;  /* 0x0000007000707308 */ /* 0x000e620000000800 */
        /* <DEDUP_REMOVED lines=19> */
[----:B------:R-:W-:Y:S01]  /*3d30*/  MUFU.EX2 R134, R134 ;  /* 0x0000008600867308 */ /* 0x000fe20000000800 */
[----:B------:R-:W-:Y:S01]  /*3d40*/  FFMA.FTZ R221, -R230, R230, 1 ;  /* 0x3f800000e6dd7423 */ /* 0x000fe200000101e6 */
[----:B-----5:R-:W-:Y:S01]  /*3d50*/  F2FP.PACK_AB R233, R252, R180 ;  /* 0x000000b4fce9723e */ /* 0x020fe200000000ff */
[----:B------:R-:W-:Y:S02]  /*3d60*/  FMUL.FTZ R118, R119, R118 ;  /* 0x0000007677767220 */ /* 0x000fe40000410000 */
[--C-:B---3--:R-:W-:Y:S02]  /*3d70*/  FADD.FTZ R139, R32, -R126.reuse ;  /* 0x8000007e208b7221 */ /* 0x108fe40000010000 */
[----:B------:R-:W-:Y:S01]  /*3d80*/  FADD.FTZ R126, R33, -R126 ;  /* 0x8000007e217e7221 */ /* 0x000fe20000010000 */
[C---:B------:R-:W-:Y:S01]  /*3d90*/  F2FP.PACK_AB R33, R121.reuse, R124 ;  /* 0x0000007c7921723e */ /* 0x040fe200000000ff */
[----:B------:R-:W-:Y:S01]  /*3da0*/  FMUL.FTZ R139, R124, R139 ;  /* 0x0000008b7c8b7220 */ /* 0x000fe20000410000 */
[----:B------:R-:W-:Y:S01]  /*3db0*/  MUFU.EX2 R110, R110 ;  /* 0x0000006e006e7308 */ /* 0x000fe20000000800 */
[----:B------:R-:W2:Y:S01]  /*3dc0*/  LDS R124, [R244+0xc300] ;  /* 0x00c30000f47c7984 */ /* 0x000ea20000000800 */
        /* <DEDUP_REMOVED lines=8> */
[----:B------:R-:W-:Y:S02]  /*3e50*/  FMUL.FTZ R116, R116, R221 ;  /* 0x000000dd74747220 */ /* 0x000fe40000410000 */
[--C-:B------:R-:W-:Y:S01]  /*3e60*/  FADD.FTZ R35, R35, -R108.reuse ;  /* 0x8000006c23237221 */ /* 0x100fe20000010000 */
[----:B------:R-:W-:Y:S01]  /*3e70*/  F2FP.PACK_AB R119, R119, R32 ;  /* 0x000000207777723e */ /* 0x000fe200000000ff */
[--C-:B------:R-:W-:Y:S01]  /*3e80*/  FADD.FTZ R32, R18, -R108.reuse ;  /* 0x8000006c12207221 */ /* 0x100fe20000010000 */
[----:B------:R-:W-:Y:S01]  /*3e90*/  F2FP.PACK_AB R109, R116, R109 ;  /* 0x0000006d746d723e */ /* 0x000fe200000000ff */
[--C-:B------:R-:W-:Y:S02]  /*3ea0*/  FADD.FTZ R121, R7, -R108.reuse ;  /* 0x8000006c07797221 */ /* 0x100fe40000010000 */
[----:B------:R-:W-:Y:S01]  /*3eb0*/  FMUL.FTZ R32, R127, R32 ;  /* 0x000000207f207220 */ /* 0x000fe20000410000 */
[----:B------:R-:W-:Y:S01]  /*3ec0*/  MUFU.EX2 R131, R131 ;  /* 0x0000008300837308 */ /* 0x000fe20000000800 */
[--C-:B------:R-:W-:Y:S01]  /*3ed0*/  FADD.FTZ R139, R19, -R108.reuse ;  /* 0x8000006c138b7221 */ /* 0x100fe20000010000 */
[----:B------:R-:W-:Y:S01]  /*3ee0*/  F2FP.PACK_AB R127, R120, R127 ;  /* 0x0000007f787f723e */ /* 0x000fe200000000ff */
[--C-:B------:R-:W-:Y:S02]  /*3ef0*/  FADD.FTZ R221, R23, -R108.reuse ;  /* 0x8000006c17dd7221 */ /* 0x100fe40000010000 */
[----:B------:R-:W-:Y:S02]  /*3f00*/  FMUL.FTZ R32, R32, R231 ;  /* 0x000000e720207220 */ /* 0x000fe40000410000 */
[--C-:B------:R-:W-:Y:S02]  /*3f10*/  FADD.FTZ R122, R6, -R108.reuse ;  /* 0x8000006c067a7221 */ /* 0x100fe40000010000 */
[--C-:B------:R-:W-:Y:S01]  /*3f20*/  FADD.FTZ R116, R22, -R108.reuse ;  /* 0x8000006c16747221 */ /* 0x100fe20000010000 */
[----:B------:R-:W-:Y:S01]  /*3f30*/  MUFU.EX2 R115, R115 ;  /* 0x0000007300737308 */ /* 0x000fe20000000800 */
[----:B------:R-:W-:Y:S02]  /*3f40*/  FMUL.FTZ R35, R252, R35 ;  /* 0x00000023fc237220 */ /* 0x000fe40000410000 */
[----:B------:R-:W-:Y:S02]  /*3f50*/  FADD.FTZ R231, R34, -R108 ;  /* 0x8000006c22e77221 */ /* 0x000fe40000010000 */
[----:B------:R-:W-:Y:S02]  /*3f60*/  FFMA.FTZ R108, -R251, R251, 1 ;  /* 0x3f800000fb6c7423 */ /* 0x000fe400000101fb */
[----:B------:R-:W-:Y:S02]  /*3f70*/  FMUL.FTZ R139, R120, R139 ;  /* 0x0000008b788b7220 */ /* 0x000fe40000410000 */
[----:B------:R-:W-:Y:S01]  /*3f80*/  FMUL.FTZ R35, R35, R108 ;  /* 0x0000006c23237220 */ /* 0x000fe20000410000 */
[----:B------:R-:W4:Y:S01]  /*3f90*/  MUFU.EX2 R182, R182 ;  /* 0x000000b600b67308 */ /* 0x000f220000000800 */
[----:B------:R-:W-:Y:S02]  /*3fa0*/  FFMA.FTZ R108, -R219, R219, 1 ;  /* 0x3f800000db6c7423 */ /* 0x000fe400000101db */
[----:B------:R-:W-:Y:S02]  /*3fb0*/  FMUL.FTZ R231, R180, R231 ;  /* 0x000000e7b4e77220 */ /* 0x000fe40000410000 */
[----:B------:R-:W-:Y:S02]  /*3fc0*/  FFMA.FTZ R34, -R249, R249, 1 ;  /* 0x3f800000f9227423 */ /* 0x000fe400000101f9 */
[----:B------:R-:W-:Y:S01]  /*3fd0*/  FMUL.FTZ R122, R125, R122 ;  /* 0x0000007a7d7a7220 */ /* 0x000fe20000410000 */
[----:B------:R-:W-:Y:S01]  /*3fe0*/  F2FP.PACK_AB R125, R128, R125 ;  /* 0x0000007d807d723e */ /* 0x000fe200000000ff */
[----:B------:R-:W-:Y:S01]  /*3ff0*/  FMUL.FTZ R139, R139, R232 ;  /* 0x000000e88b8b7220 */ /* 0x000fe20000410000 */
[----:B------:R-:W-:Y:S01]  /*4000*/  MUFU.EX2 R219, R132 ;  /* 0x0000008400db7308 */ /* 0x000fe20000000800 */
[----:B------:R-:W-:Y:S02]  /*4010*/  FMUL.FTZ R34, R231, R34 ;  /* 0x00000022e7227220 */ /* 0x000fe40000410000 */
[----:B------:R3:W-:Y:S01]  /*4020*/  STS [R206+0x400], R125 ;  /* 0x0004007dce007388 */ /* 0x0007e20000000800 */
[----:B--2---:R-:W-:Y:S01]  /*4030*/  FADD.FTZ R231, R8, -R124 ;  /* 0x8000007c08e77221 */ /* 0x004fe20000010000 */
[----:B------:R-:W-:Y:S01]  /*4040*/  F2FP.PACK_AB R139, R139, R32 ;  /* 0x000000208b8b723e */ /* 0x000fe200000000ff */
[----:B------:R-:W-:Y:S01]  /*4050*/  FFMA.FTZ R138, R138, c[0x0][0x29c], -R250 ;  /* 0x0000a7008a8a7a23 */ /* 0x000fe200000108fa */
[----:B------:R-:W-:Y:S01]  /*4060*/  STS [R212], R135 ;  /* 0x00000087d4007388 */ /* 0x000fe20000000800 */
[----:B-1----:R-:W-:Y:S02]  /*4070*/  FMUL.FTZ R231, R112, R231 ;  /* 0x000000e770e77220 */ /* 0x002fe40000410000 */
[----:B------:R-:W-:Y:S01]  /*4080*/  FADD.FTZ R32, R9, -R124 ;  /* 0x8000007c09207221 */ /* 0x000fe20000010000 */
[----:B------:R-:W-:Y:S01]  /*4090*/  STS [R212+0x400], R127 ;  /* 0x0004007fd4007388 */ /* 0x000fe20000000800 */
[----:B------:R-:W-:Y:S01]  /*40a0*/  FFMA.FTZ R250, R105, c[0x0][0x29c], -R250 ;  /* 0x0000a70069fa7a23 */ /* 0x000fe200000108fa */
[----:B------:R-:W1:Y:S01]  /*40b0*/  MUFU.EX2 R138, R138 ;  /* 0x0000008a008a7308 */ /* 0x000e620000000800 */
[----:B------:R-:W-:Y:S01]  /*40c0*/  FMUL.FTZ R108, R231, R108 ;  /* 0x0000006ce76c7220 */ /* 0x000fe20000410000 */
[----:B----4-:R-:W-:Y:S01]  /*40d0*/  F2FP.PACK_AB R117, R115, R182 ;  /* 0x000000b67375723e */ /* 0x010fe200000000ff */
[----:B------:R-:W-:Y:S02]  /*40e0*/  FMUL.FTZ R32, R133, R32 ;  /* 0x0000002085207220 */ /* 0x000fe40000410000 */
[----:B------:R-:W-:Y:S02]  /*40f0*/  FFMA.FTZ R247, -R222, R222, 1 ;  /* 0x3f800000def77423 */ /* 0x000fe400000101de */
[--C-:B------:R-:W-:Y:S02]  /*4100*/  FADD.FTZ R231, R28, -R124.reuse ;  /* 0x8000007c1ce77221 */ /* 0x100fe40000010000 */
[----:B------:R-:W-:Y:S01]  /*4110*/  FMUL.FTZ R122, R122, R217 ;  /* 0x000000d97a7a7220 */ /* 0x000fe20000410000 */
[----:B------:R-:W-:Y:S01]  /*4120*/  MUFU.EX2 R111, R111 ;  /* 0x0000006f006f7308 */ /* 0x000fe20000000800 */
[----:B------:R-:W-:Y:S01]  /*4130*/  FMUL.FTZ R116, R129, R116 ;  /* 0x0000007481747220 */ /* 0x000fe20000410000 */
[----:B------:R-:W-:Y:S01]  /*4140*/  F2FP.PACK_AB R129, R130, R129 ;  /* 0x000000818281723e */ /* 0x000fe200000000ff */
[----:B------:R-:W-:Y:S02]  /*4150*/  FMUL.FTZ R247, R32, R247 ;  /* 0x000000f720f77220 */ /* 0x000fe40000410000 */
[----:B------:R-:W-:Y:S02]  /*4160*/  FMUL.FTZ R231, R136, R231 ;  /* 0x000000e788e77220 */ /* 0x000fe40000410000 */
[--C-:B------:R-:W-:Y:S01]  /*4170*/  FADD.FTZ R32, R24, -R124.reuse ;  /* 0x8000007c18207221 */ /* 0x100fe20000010000 */
[----:B------:R-:W-:Y:S01]  /*4180*/  F2FP.PACK_AB R247, R247, R108 ;  /* 0x0000006cf7f7723e */ /* 0x000fe200000000ff */
[----:B------:R-:W-:Y:S01]  /*4190*/  FFMA.FTZ R28, -R241, R241, 1 ;  /* 0x3f800000f11c7423 */ /* 0x000fe200000101f1 */
[----:B------:R-:W-:Y:S01]  /*41a0*/  MUFU.EX2 R217, R250 ;  /* 0x000000fa00d97308 */ /* 0x000fe20000000800 */
[----:B------:R-:W-:Y:S01]  /*41b0*/  FMUL.FTZ R116, R116, R235 ;  /* 0x000000eb74747220 */ /* 0x000fe20000410000 */
[----:B------:R-:W-:Y:S01]  /*41c0*/  F2FP.PACK_AB R235, R35, R34 ;  /* 0x0000002223eb723e */ /* 0x000fe200000000ff */
[----:B------:R-:W-:Y:S01]  /*41d0*/  FMUL.FTZ R32, R137, R32 ;  /* 0x0000002089207220 */ /* 0x000fe20000410000 */
[----:B------:R-:W-:Y:S01]  /*41e0*/  F2FP.PACK_AB R35, R133, R112 ;  /* 0x000000708523723e */ /* 0x000fe200000000ff */
[----:B------:R-:W-:Y:S01]  /*41f0*/  FMUL.FTZ R28, R231, R28 ;  /* 0x0000001ce71c7220 */ /* 0x000fe20000410000 */
[----:B------:R-:W-:Y:S01]  /*4200*/  F2FP.PACK_AB R231, R181, R134 ;  /* 0x00000086b5e7723e */ /* 0x000fe200000000ff */
[--C-:B------:R-:W-:Y:S01]  /*4210*/  FADD.FTZ R34, R12, -R124.reuse ;  /* 0x8000007c0c227221 */ /* 0x100fe20000010000 */
[----:B-1----:R-:W-:Y:S01]  /*4220*/  F2FP.PACK_AB R137, R138, R137 ;  /* 0x000000898a89723e */ /* 0x002fe200000000ff */
[----:B------:R1:W-:Y:S01]  /*4230*/  STS [R206+0x1000], R35 ;  /* 0x00100023ce007388 */ /* 0x0003e20000000800 */
[----:B------:R-:W2:Y:S01]  /*4240*/  MUFU.EX2 R246, R246 ;  /* 0x000000f600f67308 */ /* 0x000ea20000000800 */
[----:B------:R-:W-:Y:S02]  /*4250*/  FADD.FTZ R133, R13, -R124 ;  /* 0x8000007c0d857221 */ /* 0x000fe40000010000 */
[----:B------:R-:W-:Y:S01]  /*4260*/  STS [R206+0x1400], R231 ;  /* 0x001400e7ce007388 */ /* 0x000fe20000000800 */
[----:B------:R-:W-:Y:S01]  /*4270*/  FMUL.FTZ R34, R131, R34 ;  /* 0x0000002283227220 */ /* 0x000fe20000410000 */
[----:B------:R-:W-:Y:S01]  /*4280*/  F2FP.PACK_AB R131, R114, R131 ;  /* 0x000000837283723e */ /* 0x000fe200000000ff */
[----:B------:R-:W-:Y:S01]  /*4290*/  FMUL.FTZ R32, R32, R237 ;  /* 0x000000ed20207220 */ /* 0x000fe20000410000 */
[----:B------:R-:W-:Y:S01]  /*42a0*/  F2FP.PACK_AB R237, R219, R110 ;  /* 0x0000006edbed723e */ /* 0x000fe200000000ff */
[----:B------:R-:W-:Y:S02]  /*42b0*/  FMUL.FTZ R133, R114, R133 ;  /* 0x0000008572857220 */ /* 0x000fe40000410000 */
[----:B------:R-:W-:Y:S01]  /*42c0*/  STS [R212+0x1000], R131 ;  /* 0x00100083d4007388 */ /* 0x000fe20000000800 */
[----:B------:R-:W-:Y:S02]  /*42d0*/  FFMA.FTZ R225, -R225, R225, 1 ;  /* 0x3f800000e1e17423 */ /* 0x000fe400000101e1 */
[----:B------:R-:W-:Y:S01]  /*42e0*/  FMUL.FTZ R121, R128, R121 ;  /* 0x0000007980797220 */ /* 0x000fe20000410000 */
[----:B------:R-:W-:Y:S01]  /*42f0*/  STS [R212+0x1400], R237 ;  /* 0x001400edd4007388 */ /* 0x000fe20000000800 */
[----:B------:R-:W-:Y:S02]  /*4300*/  FMUL.FTZ R34, R34, R225 ;  /* 0x000000e122227220 */ /* 0x000fe40000410000 */
[----:B------:R-:W-:Y:S01]  /*4310*/  FMUL.FTZ R133, R133, R226 ;  /* 0x000000e285857220 */ /* 0x000fe20000410000 */
[----:B------:R-:W-:Y:S01]  /*4320*/  STS [R206+0x2000], R229 ;  /* 0x002000e5ce007388 */ /* 0x000fe20000000800 */
[----:B---3--:R-:W-:Y:S02]  /*4330*/  FADD.FTZ R125, R10, -R244 ;  /* 0x800000f40a7d7221 */ /* 0x008fe40000010000 */
[----:B------:R-:W-:Y:S01]  /*4340*/  FMUL.FTZ R221, R130, R221 ;  /* 0x000000dd82dd7220 */ /* 0x000fe20000410000 */
[----:B------:R-:W-:Y:S01]  /*4350*/  STS [R206+0x2400], R129 ;  /* 0x00240081ce007388 */ /* 0x000fe20000000800 */
[----:B------:R-:W-:Y:S01]  /*4360*/  F2FP.PACK_AB R133, R133, R34 ;  /* 0x000000228585723e */ /* 0x000fe200000000ff */
[----:B------:R-:W-:Y:S02]  /*4370*/  FMUL.FTZ R125, R134, R125 ;  /* 0x0000007d867d7220 */ /* 0x000fe40000410000 */
[----:B------:R3:W-:Y:S01]  /*4380*/  STS [R212+0x2000], R33 ;  /* 0x00200021d4007388 */ /* 0x0007e20000000800 */
[----:B------:R-:W-:Y:S02]  /*4390*/  FFMA.FTZ R34, -R223, R223, 1 ;  /* 0x3f800000df227423 */ /* 0x000fe400000101df */
[----:B------:R-:W-:Y:S01]  /*43a0*/  FMUL.FTZ R121, R121, R218 ;  /* 0x000000da79797220 */ /* 0x000fe20000410000 */
[----:B------:R-:W-:Y:S01]  /*43b0*/  STS [R212+0x2400], R233 ;  /* 0x002400e9d4007388 */ /* 0x000fe20000000800 */
[----:B------:R-:W-:Y:S01]  /*43c0*/  FMUL.FTZ R34, R125, R34 ;  /* 0x000000227d227220 */ /* 0x000fe20000410000 */
[----:B--2---:R-:W-:Y:S01]  /*43d0*/  F2FP.PACK_AB R125, R246, R111 ;  /* 0x0000006ff67d723e */ /* 0x004fe200000000ff */
[--C-:B------:R-:W-:Y:S01]  /*43e0*/  FADD.FTZ R225, R25, -R124.reuse ;  /* 0x8000007c19e17221 */ /* 0x100fe20000010000 */
[----:B------:R-:W-:Y:S01]  /*43f0*/  STS [R206+0x3000], R137 ;  /* 0x00300089ce007388 */ /* 0x000fe20000000800 */
[----:B------:R-:W-:Y:S01]  /*4400*/  FADD.FTZ R124, R29, -R124 ;  /* 0x8000007c1d7c7221 */ /* 0x000fe20000010000 */
[C---:B------:R-:W-:Y:S01]  /*4410*/  F2FP.PACK_AB R29, R217.reuse, R136 ;  /* 0x00000088d91d723e */ /* 0x040fe200000000ff */
[----:B------:R-:W-:Y:S01]  /*4420*/  FMUL.FTZ R225, R138, R225 ;  /* 0x000000e18ae17220 */ /* 0x000fe20000410000 */
[----:B------:R2:W-:Y:S01]  /*4430*/  STS [R206+0x3400], R117 ;  /* 0x00340075ce007388 */ /* 0x0005e20000000800 */
[----:B------:R-:W-:Y:S01]  /*4440*/  FMUL.FTZ R124, R217, R124 ;  /* 0x0000007cd97c7220 */ /* 0x000fe20000410000 */
[----:B------:R-:W-:Y:S01]  /*4450*/  F2FP.PACK_AB R121, R121, R122 ;  /* 0x0000007a7979723e */ /* 0x000fe200000000ff */
[----:B------:R-:W-:Y:S01]  /*4460*/  FFMA.FTZ R217, -R242, R242, 1 ;  /* 0x3f800000f2d97423 */ /* 0x000fe200000101f2 */
[----:B------:R4:W-:Y:S01]  /*4470*/  STS [R212+0x3000], R29 ;  /* 0x0030001dd4007388 */ /* 0x0009e20000000800 */
[----:B------:R-:W-:Y:S01]  /*4480*/  SHF.L.U32 R138, R178, 0x1, RZ ;  /* 0x00000001b28a7819 */ /* 0x000fe200000006ff */
[--C-:B-1----:R-:W-:Y:S02]  /*4490*/  FADD.FTZ R35, R14, -R244.reuse ;  /* 0x800000f40e237221 */ /* 0x102fe40000010000 */
[----:B------:R-:W-:Y:S01]  /*44a0*/  STS [R212+0x3400], R125 ;  /* 0x0034007dd4007388 */ /* 0x000fe20000000800 */
[----:B------:R-:W-:Y:S02]  /*44b0*/  FMUL.FTZ R217, R124, R217 ;  /* 0x000000d97cd97220 */ /* 0x000fe40000410000 */
[----:B------:R-:W-:Y:S01]  /*44c0*/  FFMA.FTZ R238, -R238, R238, 1 ;  /* 0x3f800000eeee7423 */ /* 0x000fe200000101ee */
[----:B------:R-:W-:Y:S01]  /*44d0*/  BAR.SYNC.DEFER_BLOCKING 0x0 ;  /* 0x0000000000007b1d */ /* 0x000fe20000010000 */
[----:B---3--:R-:W-:Y:S01]  /*44e0*/  FFMA.FTZ R33, -R224, R224, 1 ;  /* 0x3f800000e0217423 */ /* 0x008fe200000101e0 */
[----:B------:R-:W-:Y:S01]  /*44f0*/  F2FP.PACK_AB R217, R217, R28 ;  /* 0x0000001cd9d9723e */ /* 0x000fe200000000ff */
[----:B------:R-:W-:Y:S02]  /*4500*/  FMUL.FTZ R225, R225, R238 ;  /* 0x000000eee1e17220 */ /* 0x000fe40000410000 */
[--C-:B------:R-:W-:Y:S02]  /*4510*/  FADD.FTZ R28, R11, -R244.reuse ;  /* 0x800000f40b1c7221 */ /* 0x100fe40000010000 */
[----:B------:R-:W-:Y:S01]  /*4520*/  FMUL.FTZ R35, R110, R35 ;  /* 0x000000236e237220 */ /* 0x000fe20000410000 */
[----:B------:R-:W-:Y:S01]  /*4530*/  F2FP.PACK_AB R225, R225, R32 ;  /* 0x00000020e1e1723e */ /* 0x000fe200000000ff */
[----:B------:R-:W-:Y:S02]  /*4540*/  FMUL.FTZ R28, R181, R28 ;  /* 0x0000001cb51c7220 */ /* 0x000fe40000410000 */
[--C-:B------:R-:W-:Y:S02]  /*4550*/  FADD.FTZ R32, R15, -R244.reuse ;  /* 0x800000f40f207221 */ /* 0x100fe40000010000 */
[----:B------:R-:W-:Y:S02]  /*4560*/  FMUL.FTZ R33, R28, R33 ;  /* 0x000000211c217220 */ /* 0x000fe40000410000 */
[----:B------:R-:W-:Y:S02]  /*4570*/  FMUL.FTZ R32, R219, R32 ;  /* 0x00000020db207220 */ /* 0x000fe40000410000 */
[----:B------:R-:W-:Y:S01]  /*4580*/  FFMA.FTZ R28, -R227, R227, 1 ;  /* 0x3f800000e31c7423 */ /* 0x000fe200000101e3 */
[----:B------:R-:W-:Y:S01]  /*4590*/  F2FP.PACK_AB R33, R33, R34 ;  /* 0x000000222121723e */ /* 0x000fe200000000ff */
[----:B--2---:R-:W-:Y:S02]  /*45a0*/  FFMA.FTZ R117, -R228, R228, 1 ;  /* 0x3f800000e4757423 */ /* 0x004fe400000101e4 */
[----:B------:R-:W-:Y:S02]  /*45b0*/  FMUL.FTZ R28, R35, R28 ;  /* 0x0000001c231c7220 */ /* 0x000fe40000410000 */
[----:B------:R-:W-:Y:S01]  /*45c0*/  FMUL.FTZ R117, R32, R117 ;  /* 0x0000007520757220 */ /* 0x000fe20000410000 */
[----:B------:R1:W-:Y:S01]  /*45d0*/  STS [R206+0x4400], R121 ;  /* 0x00440079ce007388 */ /* 0x0003e20000000800 */
[----:B------:R-:W-:Y:S02]  /*45e0*/  FMUL.FTZ R220, R123, R220 ;  /* 0x000000dc7bdc7220 */ /* 0x000fe40000410000 */
[----:B------:R-:W-:Y:S01]  /*45f0*/  FFMA.FTZ R123, -R234, R234, 1 ;  /* 0x3f800000ea7b7423 */ /* 0x000fe200000101ea */
[----:B------:R-:W-:Y:S01]  /*4600*/  STS [R206+0x4000], R113 ;  /* 0x00400071ce007388 */ /* 0x000fe20000000800 */
[----:B------:R-:W-:Y:S01]  /*4610*/  F2FP.PACK_AB R117, R117, R28 ;  /* 0x0000001c7575723e */ /* 0x000fe200000000ff */
[----:B------:R-:W-:Y:S02]  /*4620*/  FMUL.FTZ R221, R221, R236 ;  /* 0x000000ecdddd7220 */ /* 0x000fe40000410000 */
        /* <DEDUP_REMOVED lines=32> */
[----:B------:R-:W-:Y:S01]  /*4830*/  IADD3 R28, R177, R28, RZ ;  /* 0x0000001cb11c7210 */ /* 0x000fe20007ffe0ff */
[----:B------:R-:W-:Y:S03]  /*4840*/  STS [R206+0x7000], R225 ;  /* 0x007000e1ce007388 */ /* 0x000fe60000000800 */
[----:B------:R-:W-:Y:S01]  /*4850*/  SHF.L.U32 R134, R28, 0x1, RZ ;  /* 0x000000011c867819 */ /* 0x000fe200000006ff */
[----:B------:R-:W-:Y:S03]  /*4860*/  STS [R206+0x7400], R121 ;  /* 0x00740079ce007388 */ /* 0x000fe60000000800 */
[----:B------:R-:W-:Y:S01]  /*4870*/  IADD3 R132, R179, R134, RZ ;  /* 0x00000086b3847210 */ /* 0x000fe20007ffe0ff */
        /* <DEDUP_REMOVED lines=68> */
[----:B------:R-:W-:Y:S02]  /*4cc0*/  IADD3 R7, P0, R6, R187, RZ ;  /* 0x000000bb06077210 */ /* 0x000fe40007f1e0ff */
        /* <DEDUP_REMOVED lines=22> */
.L_x_740:
        /* <DEDUP_REMOVED lines=9> */
[----:B------:R-:W-:Y:S02]  /*4ec0*/  IADD3 R210, R210, 0x1, RZ ;  /* 0x00000001d2d27810 */ /* 0x000fe40007ffe0ff */
[----:B------:R-:W-:Y:S02]  /*4ed0*/  IADD3 R211, R211, 0x1, RZ ;  /* 0x00000001d3d37810 */ /* 0x000fe40007ffe0ff */
        /* <DEDUP_REMOVED lines=156> */
.L_x_736:
[----:B------:R-:W-:Y:S01]  /*58a0*/  SHF.L.U32 R0, R197, 0x7, RZ ;  /* 0x00000007c5007819 */ /* 0x000fe200000006ff */
[----:B------:R-:W-:Y:S05]  /*58b0*/  @P2 BRA `(.L_x_742) ;  /* 0x000011d000002947 */ /* 0x000fea0003800000 */
[----:B------:R-:W1:Y:S01]  /*58c0*/  S2R R2, SR_TID.X ;  /* 0x0000000000027919 */ /* 0x000e620000002100 */
        /* <DEDUP_REMOVED lines=13> */
[----:B-1----:R-:W-:-:S02]  /*59a0*/  SHF.R.S32.HI R3, RZ, 0x1f, R2 ;  /* 0x0000001fff037819 */ /* 0x002fc40000011402 */
[----:B------:R-:W-:Y:S02]  /*59b0*/  F2FP.PACK_AB R56, R57, R56 ;  /* 0x000000383938723e */ /* 0x000fe400000000ff */
[----:B------:R-:W-:Y:S02]  /*59c0*/  LEA.HI R4, R3, R2, RZ, 0x2 ;  /* 0x0000000203047211 */ /* 0x000fe400078f10ff */
[----:B------:R-:W-:Y:S02]  /*59d0*/  F2FP.PACK_AB R58, R59, R58 ;  /* 0x0000003a3b3a723e */ /* 0x000fe400000000ff */
[--C-:B------:R-:W-:Y:S02]  /*59e0*/  SHF.R.S32.HI R6, RZ, 0x2, R4.reuse ;  /* 0x00000002ff067819 */ /* 0x100fe40000011404 */
[----:B------:R-:W-:Y:S02]  /*59f0*/  SHF.R.S32.HI R5, RZ, 0x1f, R4 ;  /* 0x0000001fff057819 */ /* 0x000fe40000011404 */
[----:B------:R-:W-:Y:S01]  /*5a00*/  LOP3.LUT R11, R4, 0x3ffffffc, RZ, 0xc0, !PT ;  /* 0x3ffffffc040b7812 */ /* 0x000fe200078ec0ff */
[----:B------:R-:W-:Y:S01]  /*5a10*/  IMAD.MOV.U32 R4, RZ, RZ, 0x20 ;  /* 0x00000020ff047424 */ /* 0x000fe200078e00ff */
[----:B------:R-:W-:-:S02]  /*5a20*/  LEA.HI R7, R5, R6, RZ, 0x3 ;  /* 0x0000000605077211 */ /* 0x000fc400078f18ff */
[-C--:B------:R-:W-:Y:S01]  /*5a30*/  LEA.HI R5, R3, R2.reuse, RZ, 0x5 ;  /* 0x0000000203057211 */ /* 0x080fe200078f28ff */
[----:B------:R-:W-:Y:S01]  /*5a40*/  IMAD.IADD R11, R2, 0x1, -R11 ;  /* 0x00000001020b7824 */ /* 0x000fe200078e0a0b */
[----:B------:R-:W-:Y:S02]  /*5a50*/  LOP3.LUT R9, R7, 0xfffffff8, RZ, 0xc0, !PT ;  /* 0xfffffff807097812 */ /* 0x000fe400078ec0ff */
[--C-:B------:R-:W-:Y:S02]  /*5a60*/  SHF.R.S32.HI R7, RZ, 0x5, R5.reuse ;  /* 0x00000005ff077819 */ /* 0x100fe40000011405 */
[----:B------:R-:W-:Y:S01]  /*5a70*/  SHF.R.S32.HI R8, RZ, 0x1f, R5 ;  /* 0x0000001fff087819 */ /* 0x000fe20000011405 */
[----:B------:R-:W-:Y:S01]  /*5a80*/  IMAD.IADD R9, R6, 0x1, -R9 ;  /* 0x0000000106097824 */ /* 0x000fe200078e0a09 */
[----:B------:R-:W-:Y:S02]  /*5a90*/  LEA.HI R6, R3, R2, RZ, 0x7 ;  /* 0x0000000203067211 */ /* 0x000fe400078f38ff */
[----:B------:R-:W-:Y:S01]  /*5aa0*/  LEA.HI R8, R8, R7, RZ, 0x2 ;  /* 0x0000000708087211 */ /* 0x000fe200078f10ff */
[----:B------:R-:W-:Y:S01]  /*5ab0*/  IMAD.SHL.U32 R5, R9, 0x40, RZ ;  /* 0x0000004009057824 */ /* 0x000fe200078e00ff */
[----:B------:R-:W-:-:S02]  /*5ac0*/  SHF.R.U32.HI R6, RZ, 0x4, R6 ;  /* 0x00000004ff067819 */ /* 0x000fc40000011606 */
[----:B------:R-:W-:Y:S02]  /*5ad0*/  LOP3.LUT R8, R8, 0x1ffffc, RZ, 0xc0, !PT ;  /* 0x001ffffc08087812 */ /* 0x000fe400078ec0ff */
[----:B------:R-:W-:Y:S02]  /*5ae0*/  LOP3.LUT R5, R5, 0x1c0, RZ, 0xc0, !PT ;  /* 0x000001c005057812 */ /* 0x000fe400078ec0ff */
[----:B------:R-:W-:Y:S01]  /*5af0*/  R2P PR, R9, 0x6 ;  /* 0x0000000609007804 */ /* 0x000fe20000000000 */
[----:B------:R-:W-:Y:S01]  /*5b00*/  IMAD.IADD R8, R7, 0x1, -R8 ;  /* 0x0000000107087824 */ /* 0x000fe200078e0a08 */
[----:B------:R-:W-:Y:S02]  /*5b10*/  LOP3.LUT R6, R5, 0x8, R6, 0xf8, !PT ;  /* 0x0000000805067812 */ /* 0x000fe400078ef806 */
[----:B------:R-:W-:Y:S01]  /*5b20*/  SHF.R.U32.HI R5, RZ, 0x3, R5 ;  /* 0x00000003ff057819 */ /* 0x000fe20000011605 */
[----:B------:R-:W-:Y:S01]  /*5b30*/  IMAD R8, R8, 0x200, R11 ;  /* 0x0000020008087824 */ /* 0x000fe200078e020b */
[----:B------:R-:W-:-:S02]  /*5b40*/  SEL R4, R4, 0xffffffe0, !P1 ;  /* 0xffffffe004047807 */ /* 0x000fc40004800000 */
[----:B------:R-:W-:Y:S02]  /*5b50*/  LOP3.LUT R5, R6, R5, RZ, 0x3c, !PT ;  /* 0x0000000506057212 */ /* 0x000fe400078e3cff */
[----:B------:R-:W-:Y:S02]  /*5b60*/  F2FP.PACK_AB R60, R61, R60 ;  /* 0x0000003c3d3c723e */ /* 0x000fe400000000ff */
[----:B------:R-:W-:Y:S01]  /*5b70*/  F2FP.PACK_AB R62, R63, R62 ;  /* 0x0000003e3f3e723e */ /* 0x000fe200000000ff */
[----:B------:R-:W-:Y:S01]  /*5b80*/  IMAD.U32 R5, R8, 0x2, R5 ;  /* 0x0000000208057824 */ /* 0x000fe200078e0005 */
[----:B------:R-:W-:Y:S02]  /*5b90*/  F2FP.PACK_AB R68, R69, R68 ;  /* 0x000000444544723e */ /* 0x000fe400000000ff */
[----:B------:R-:W-:Y:S01]  /*5ba0*/  F2FP.PACK_AB R70, R71, R70 ;  /* 0x000000464746723e */ /* 0x000fe200000000ff */
[----:B------:R-:W-:Y:S01]  /*5bb0*/  IMAD.SHL.U32 R5, R5, 0x2, RZ ;  /* 0x0000000205057824 */ /* 0x000fe200078e00ff */
[----:B------:R-:W-:-:S02]  /*5bc0*/  F2FP.PACK_AB R80, R81, R80 ;  /* 0x000000505150723e */ /* 0x000fc400000000ff */
        /* <DEDUP_REMOVED lines=11> */
[----:B------:R-:W-:Y:S01]  /*5c80*/  F2FP.PACK_AB R78, R79, R78 ;  /* 0x0000004e4f4e723e */ /* 0x000fe200000000ff */
[----:B------:R-:W-:Y:S01]  /*5c90*/  IMAD.MOV.U32 R4, RZ, RZ, 0x4 ;  /* 0x00000004ff047424 */ /* 0x000fe200078e00ff */
[----:B------:R-:W-:Y:S01]  /*5ca0*/  F2FP.PACK_AB R84, R85, R84 ;  /* 0x000000545554723e */ /* 0x000fe200000000ff */
[----:B------:R-:W-:Y:S01]  /*5cb0*/  STS [R9+0x4480], R50 ;  /* 0x0044803209007388 */ /* 0x000fe20000000800 */
[----:B------:R-:W-:Y:S01]  /*5cc0*/  F2FP.PACK_AB R86, R87, R86 ;  /* 0x000000565756723e */ /* 0x000fe200000000ff */
[----:B------:R-:W-:Y:S01]  /*5cd0*/  IMAD.WIDE R12, R195, R4, c[0x0][0x358] ;  /* 0x0000d600c30c7625 */ /* 0x000fe200078e0204 */
        /* <DEDUP_REMOVED lines=9> */
[----:B------:R-:W-:Y:S01]  /*5d70*/  ISETP.NE.U32.AND P0, PT, RZ, c[0x0][0x360], PT ;  /* 0x0000d800ff007a0c */ /* 0x000fe20003f05070 */
[----:B------:R-:W-:Y:S01]  /*5d80*/  STS [R9+0x6480], R46 ;  /* 0x0064802e09007388 */ /* 0x000fe20000000800 */
[----:B------:R-:W-:-:S02]  /*5d90*/  ISETP.NE.U32.AND P1, PT, RZ, c[0x0][0x358], PT ;  /* 0x0000d600ff007a0c */ /* 0x000fc40003f25070 */
        /* <DEDUP_REMOVED lines=26> */
[----:B------:R-:W-:Y:S01]  /*5f40*/  BAR.SYNC.DEFER_BLOCKING 0x1, 0x100 ;  /* 0x0044000000007b1d */ /* 0x000fe20000010000 */
[----:B------:R-:W-:-:S02]  /*5f50*/  IMAD.MOV.U32 R33, RZ, RZ, c[0x0][0x2f0] ;  /* 0x0000bc00ff217624 */ /* 0x000fc400078e00ff */
[----:B-1----:R-:W-:-:S03]  /*5f60*/  @P0 IMAD.WIDE R8, R195, R4, c[0x0][0x360] ;  /* 0x0000d800c3080625 */ /* 0x002fc600078e0204 */
[----:B------:R-:W3:Y:S04]  /*5f70*/  @P1 LDG.E R5, [R12.64] ;  /* 0x0000000c0c051981 */ /* 0x000ee8000c1e1900 */
[----:B------:R2:W5:Y:S01]  /*5f80*/  @P0 LDG.E R33, [R8.64] ;  /* 0x0000000c08210981 */ /* 0x000562000c1e1900 */
[----:B------:R-:W-:Y:S02]  /*5f90*/  CS2R R38, SRZ ;  /* 0x0000000000267805 */ /* 0x000fe4000001ff00 */
[--C-:B---3--:R-:W-:Y:S01]  /*5fa0*/  @P1 SHF.R.S32.HI R39, RZ, 0x1f, R5.reuse ;  /* 0x0000001fff271819 */ /* 0x108fe20000011405 */
[----:B------:R-:W-:Y:S01]  /*5fb0*/  @P1 IMAD.MOV.U32 R38, RZ, RZ, R5 ;  /* 0x000000ffff261224 */ /* 0x000fe200078e0005 */
[----:B------:R-:W-:Y:S05]  /*5fc0*/  @P0 BRA `(.L_x_743) ;  /* 0x0000004000000947 */ /* 0x000fea0003800000 */
[----:B--2---:R-:W-:Y:S05]  /*5fd0*/  @!P1 BRA `(.L_x_743) ;  /* 0x0000003000009947 */ /* 0x004fea0003800000 */
[----:B-----5:R-:W2:Y:S04]  /*5fe0*/  LDG.E R33, [R12.64] ;  /* 0x0000000c0c217981 */ /* 0x020ea8000c1e1900 */
[----:B------:R-:W2:Y:S02]  /*5ff0*/  LDG.E R4, [R12.64+0x4] ;  /* 0x0000040c0c047981 */ /* 0x000ea4000c1e1900 */
[----:B--2---:R-:W-:-:S04]  /*6000*/  IADD3 R33, -R33, R4, RZ ;  /* 0x0000000421217210 */ /* 0x004fc80007ffe1ff */
.L_x_743:
[----:B--2---:R-:W-:Y:S01]  /*6010*/  LEA.HI R32, R3, R2, RZ, 0x3 ;  /* 0x0000000203207211 */ /* 0x004fe200078f18ff */
[----:B-----5:R-:W-:Y:S01]  /*6020*/  IMAD.IADD R34, R33, 0x1, -R0 ;  /* 0x0000000121227824 */ /* 0x020fe200078e0a00 */
[----:B------:R-:W-:Y:S01]  /*6030*/  SHF.R.S32.HI R0, RZ, 0x1f, R195 ;  /* 0x0000001fff007819 */ /* 0x000fe200000114c3 */
[----:B------:R-:W-:Y:S01]  /*6040*/  BSSY B0, `(.L_x_744) ;  /* 0x0000031000007945 */ /* 0x000fe20003800000 */
[----:B------:R-:W-:-:S02]  /*6050*/  LOP3.LUT R5, R32, 0x1ffffff8, RZ, 0xc0, !PT ;  /* 0x1ffffff820057812 */ /* 0x000fc400078ec0ff */
[----:B------:R-:W-:Y:S02]  /*6060*/  SHF.R.S32.HI R32, RZ, 0x3, R32 ;  /* 0x00000003ff207819 */ /* 0x000fe40000011420 */
[----:B------:R-:W-:Y:S01]  /*6070*/  SEL R0, R0, RZ, !P1 ;  /* 0x000000ff00007207 */ /* 0x000fe20004800000 */
[----:B------:R-:W-:Y:S01]  /*6080*/  IMAD.IADD R40, R2, 0x1, -R5 ;  /* 0x0000000102287824 */ /* 0x000fe200078e0a05 */
[----:B------:R-:W-:Y:S01]  /*6090*/  LEA.HI R2, R3, R2, RZ, 0x6 ;  /* 0x0000000203027211 */ /* 0x000fe200078f30ff */
[C---:B------:R-:W-:Y:S01]  /*60a0*/  IMAD.SHL.U32 R5, R32.reuse, 0x40, RZ ;  /* 0x0000004020057824 */ /* 0x040fe200078e00ff */
[----:B------:R-:W-:Y:S01]  /*60b0*/  IADD3 R44, P0, R32, R38, RZ ;  /* 0x00000026202c7210 */ /* 0x000fe20007f1e0ff */
[----:B------:R-:W-:Y:S01]  /*60c0*/  IMAD.SHL.U32 R40, R40, 0x8, RZ ;  /* 0x0000000828287824 */ /* 0x000fe200078e00ff */
[----:B------:R-:W-:Y:S01]  /*60d0*/  SEL R195, R195, RZ, !P1 ;  /* 0x000000ffc3c37207 */ /* 0x000fe20004800000 */
[----:B------:R-:W-:Y:S01]  /*60e0*/  IMAD.SHL.U32 R2, R2, 0x8, RZ ;  /* 0x0000000802027824 */ /* 0x000fe200078e00ff */
[----:B------:R-:W-:-:S02]  /*60f0*/  LOP3.LUT R5, R5, 0x1c0, RZ, 0xc0, !PT ;  /* 0x000001c005057812 */ /* 0x000fc400078ec0ff */
[--C-:B------:R-:W-:Y:S02]  /*6100*/  SHF.R.S32.HI R41, RZ, 0x1f, R40.reuse ;  /* 0x0000001fff297819 */ /* 0x100fe40000011428 */
[--C-:B------:R-:W-:Y:S02]  /*6110*/  LOP3.LUT R3, R5, 0x38, R40.reuse, 0xf8, !PT ;  /* 0x0000003805037812 */ /* 0x100fe400078ef828 */
[----:B------:R-:W-:Y:S01]  /*6120*/  SHF.R.U32.HI R4, RZ, 0x3, R5 ;  /* 0x00000003ff047819 */ /* 0x000fe20000011605 */
[----:B------:R-:W-:Y:S01]  /*6130*/  IMAD.WIDE.U32 R42, R196, c[0x0][0x338], R40 ;  /* 0x0000ce00c42a7a25 */ /* 0x000fe200078e0028 */
[----:B------:R-:W-:Y:S02]  /*6140*/  LEA.HI.X.SX32 R45, R32, R39, 0x1, P0 ;  /* 0x00000027202d7211 */ /* 0x000fe400000f0eff */
[----:B------:R-:W-:-:S03]  /*6150*/  LOP3.LUT R3, R3, R4, RZ, 0x3c, !PT ;  /* 0x0000000403037212 */ /* 0x000fc600078e3cff */
[----:B------:R-:W-:Y:S01]  /*6160*/  IMAD.WIDE R44, R197, 0x80, R44 ;  /* 0x00000080c52c7825 */ /* 0x000fe200078e022c */
[----:B------:R-:W-:-:S05]  /*6170*/  LOP3.LUT R2, R3, 0x7ffffe00, R2, 0xf8, !PT ;  /* 0x7ffffe0003027812 */ /* 0x000fca00078ef802 */
[----:B------:R-:W-:Y:S01]  /*6180*/  IMAD.SHL.U32 R36, R2, 0x2, RZ ;  /* 0x0000000202247824 */ /* 0x000fe200078e00ff */
[----:B------:R-:W-:-:S04]  /*6190*/  SHF.R.S32.HI R2, RZ, 0x1f, R196 ;  /* 0x0000001fff027819 */ /* 0x000fc800000114c4 */
[----:B------:R1:W2:Y:S01]  /*61a0*/  LDS.128 R28, [R36+0x5080] ;  /* 0x00508000241c7984 */ /* 0x0002a20000000c00 */
[----:B------:R-:W-:-:S03]  /*61b0*/  IMAD R3, R2, c[0x0][0x338], RZ ;  /* 0x0000ce0002037a24 */ /* 0x000fc600078e02ff */
[----:B------:R1:W3:Y:S01]  /*61c0*/  LDS.128 R24, [R36+0x6080] ;  /* 0x0060800024187984 */ /* 0x0002e20000000c00 */
[----:B------:R-:W-:Y:S01]  /*61d0*/  IMAD R33, R196, c[0x0][0x33c], R3 ;  /* 0x0000cf00c4217a24 */ /* 0x000fe200078e0203 */
[----:B------:R-:W-:Y:S01]  /*61e0*/  IMNMX R3, R34, 0x80, PT ;  /* 0x0000008022037817 */ /* 0x000fe20003800200 */
[----:B------:R-:W-:Y:S01]  /*61f0*/  IMAD R34, R0, c[0x0][0x340], RZ ;  /* 0x0000d00000227a24 */ /* 0x000fe200078e02ff */
[----:B------:R1:W4:Y:S01]  /*6200*/  LDS.128 R20, [R36+0x7080] ;  /* 0x0070800024147984 */ /* 0x0003220000000c00 */
[----:B------:R-:W-:Y:S01]  /*6210*/  IMAD.IADD R43, R43, 0x1, R33 ;  /* 0x000000012b2b7824 */ /* 0x000fe200078e0221 */
[----:B------:R-:W-:Y:S01]  /*6220*/  ISETP.GE.AND P3, PT, R32, R3, PT ;  /* 0x000000032000720c */ /* 0x000fe20003f66270 */
[C---:B------:R-:W-:Y:S01]  /*6230*/  IMAD R33, R195.reuse, c[0x0][0x344], R34 ;  /* 0x0000d100c3217a24 */ /* 0x040fe200078e0222 */
[----:B------:R1:W1:Y:S01]  /*6240*/  LDS.128 R16, [R36+0x80] ;  /* 0x0000800024107984 */ /* 0x0002620000000c00 */
[----:B------:R-:W-:Y:S01]  /*6250*/  IMAD.WIDE.U32 R42, R195, c[0x0][0x340], R42 ;  /* 0x0000d000c32a7a25 */ /* 0x000fe200078e002a */
[----:B------:R-:W-:-:S02]  /*6260*/  ISETP.GE.OR P0, PT, R40, c[0x0][0x324], P3 ;  /* 0x0000c90028007a0c */ /* 0x000fc40001f06670 */
[----:B------:R1:W1:Y:S01]  /*6270*/  LDS.128 R12, [R36+0x1080] ;  /* 0x00108000240c7984 */ /* 0x0002620000000c00 */
[----:B------:R-:W-:-:S03]  /*6280*/  IMAD.IADD R47, R43, 0x1, R33 ;  /* 0x000000012b2f7824 */ /* 0x000fc600078e0221 */
[----:B------:R1:W1:Y:S04]  /*6290*/  LDS.128 R8, [R36+0x2080] ;  /* 0x0020800024087984 */ /* 0x0002680000000c00 */
[----:B------:R1:W1:Y:S03]  /*62a0*/  LDS.128 R4, [R36+0x3080] ;  /* 0x0030800024047984 */ /* 0x0002660000000c00 */
        /* <DEDUP_REMOVED lines=10> */
.L_x_745:
[----:B------:R-:W-:Y:S05]  /*6350*/  BSYNC B0 ;  /* 0x0000000000007941 */ /* 0x000fea0003800000 */
.L_x_744:
        /* <DEDUP_REMOVED lines=16> */
.L_x_747:
[----:B------:R-:W-:Y:S05]  /*6460*/  BSYNC B0 ;  /* 0x0000000000007941 */ /* 0x000fea0003800000 */
.L_x_746:
        /* <DEDUP_REMOVED lines=16> */
.L_x_749:
[----:B------:R-:W-:Y:S05]  /*6570*/  BSYNC B0 ;  /* 0x0000000000007941 */ /* 0x000fea0003800000 */
.L_x_748:
        /* <DEDUP_REMOVED lines=16> */
.L_x_751:
[----:B------:R-:W-:Y:S05]  /*6680*/  BSYNC B0 ;  /* 0x0000000000007941 */ /* 0x000fea0003800000 */
.L_x_750:
        /* <DEDUP_REMOVED lines=13> */
[----:B---3--:R-:W-:-:S04]  /*6760*/  IMAD.WIDE.U32 R24, R44, c[0x0][0x300], R22 ;  /* 0x0000c0002c187a25 */ /* 0x008fc800078e0016 */
[----:B------:R-:W-:Y:S01]  /*6770*/  IMAD R0, R44, c[0x0][0x304], R3 ;  /* 0x0000c1002c007a24 */ /* 0x000fe200078e0203 */
[----:B------:R-:W-:-:S04]  /*6780*/  LEA R2, P3, R24, c[0x0][0x2e8], 0x1 ;  /* 0x0000ba0018027a11 */ /* 0x000fc800078608ff */
[----:B------:R-:W-:-:S04]  /*6790*/  IADD3 R0, R25, R0, RZ ;  /* 0x0000000019007210 */ /* 0x000fc80007ffe0ff */
[----:B------:R-:W-:-:S05]  /*67a0*/  LEA.HI.X R3, R24, c[0x0][0x2ec], R0, 0x1, P3 ;  /* 0x0000bb0018037a11 */ /* 0x000fca00018f0c00 */
[----:B------:R1:W-:Y:S02]  /*67b0*/  STG.E.128 [R2.64], R16 ;  /* 0x0000001002007986 */ /* 0x0003e4000c101d0c */
.L_x_753:
[----:B------:R-:W-:Y:S05]  /*67c0*/  BSYNC B0 ;  /* 0x0000000000007941 */ /* 0x000fea0003800000 */
.L_x_752:
        /* <DEDUP_REMOVED lines=14> */
.L_x_755:
[----:B------:R-:W-:Y:S05]  /*68b0*/  BSYNC B0 ;  /* 0x0000000000007941 */ /* 0x000fea0003800000 */
.L_x_754:
        /* <DEDUP_REMOVED lines=14> */
.L_x_757:
[----:B------:R-:W-:Y:S05]  /*69a0*/  BSYNC B0 ;  /* 0x0000000000007941 */ /* 0x000fea0003800000 */
.L_x_756:
        /* <DEDUP_REMOVED lines=14> */
.L_x_742:
        /* <DEDUP_REMOVED lines=18> */
.L_x_758:
[----:B-1----:R-:W1:Y:S01]  /*6bb0*/  S2R R5, SR_TID.X ;  /* 0x0000000000057919 */ /* 0x002e620000002100 */
[----:B-----5:R-:W-:Y:S01]  /*6bc0*/  IMAD.IADD R0, R11, 0x1, -R0 ;  /* 0x000000010b007824 */ /* 0x020fe200078e0a00 */
[----:B------:R-:W-:Y:S01]  /*6bd0*/  SHF.R.S32.HI R4, RZ, 0x1f, R195 ;  /* 0x0000001fff047819 */ /* 0x000fe200000114c3 */
[----:B------:R-:W-:Y:S01]  /*6be0*/  BSSY B0, `(.L_x_759) ;  /* 0x0000021000007945 */ /* 0x000fe20003800000 */
[----:B------:R-:W-:-:S02]  /*6bf0*/  SEL R195, R195, RZ, !P1 ;  /* 0x000000ffc3c37207 */ /* 0x000fc40004800000 */
[----:B------:R-:W-:-:S05]  /*6c00*/  SEL R4, R4, RZ, !P1 ;  /* 0x000000ff04047207 */ /* 0x000fca0004800000 */
[----:B------:R-:W-:-:S04]  /*6c10*/  IMAD R10, R4, c[0x0][0x310], RZ ;  /* 0x0000c400040a7a24 */ /* 0x000fc800078e02ff */
[----:B------:R-:W-:Y:S01]  /*6c20*/  IMAD R15, R195, c[0x0][0x314], R10 ;  /* 0x0000c500c30f7a24 */ /* 0x000fe200078e020a */
[----:B-1----:R-:W-:-:S04]  /*6c30*/  SHF.R.S32.HI R2, RZ, 0x1f, R5 ;  /* 0x0000001fff027819 */ /* 0x002fc80000011405 */
[----:B------:R-:W-:Y:S02]  /*6c40*/  LEA.HI R3, R2, R5, RZ, 0x3 ;  /* 0x0000000502037211 */ /* 0x000fe400078f18ff */
[----:B------:R-:W-:Y:S02]  /*6c50*/  SHF.R.S32.HI R2, RZ, 0x1f, R196 ;  /* 0x0000001fff027819 */ /* 0x000fe400000114c4 */
        /* <DEDUP_REMOVED lines=25> */
.L_x_760:
[----:B------:R-:W-:Y:S05]  /*6df0*/  BSYNC B0 ;  /* 0x0000000000007941 */ /* 0x000fea0003800000 */
.L_x_759:
        /* <DEDUP_REMOVED lines=16> */
.L_x_762:
[----:B------:R-:W-:Y:S05]  /*6f00*/  BSYNC B0 ;  /* 0x0000000000007941 */ /* 0x000fea0003800000 */
.L_x_761:
        /* <DEDUP_REMOVED lines=16> */
.L_x_764:
[----:B------:R-:W-:Y:S05]  /*7010*/  BSYNC B0 ;  /* 0x0000000000007941 */ /* 0x000fea0003800000 */
.L_x_763:
        /* <DEDUP_REMOVED lines=16> */
.L_x_766:
[----:B------:R-:W-:Y:S05]  /*7120*/  BSYNC B0 ;  /* 0x0000000000007941 */ /* 0x000fea0003800000 */
.L_x_765:
        /* <DEDUP_REMOVED lines=20> */
.L_x_768:
[----:B------:R-:W-:Y:S05]  /*7270*/  BSYNC B0 ;  /* 0x0000000000007941 */ /* 0x000fea0003800000 */
.L_x_767:
        /* <DEDUP_REMOVED lines=14> */
.L_x_770:
[----:B------:R-:W-:Y:S05]  /*7360*/  BSYNC B0 ;  /* 0x0000000000007941 */ /* 0x000fea0003800000 */
.L_x_769:
        /* <DEDUP_REMOVED lines=14> */
.L_x_772:
[----:B------:R-:W-:Y:S05]  /*7450*/  BSYNC B0 ;  /* 0x0000000000007941 */ /* 0x000fea0003800000 */
.L_x_771:
        /* <DEDUP_REMOVED lines=13> */
.L_x_773:
        /* <DEDUP_REMOVED lines=13> */
.L_x_5632:


//--------------------- .text._ZN7cutlass13device_kernelIN5flash19enable_sm80_to_sm89INS1_16FlashAttnBwdSm80INS1_25CollectiveMainloopBwdSm80ILi2ELi2EN4cute5tupleIJNS5_1CILi64EEENS7_ILi128EEES8_EEENS_6half_tEfNS_4arch4Sm80ELb1ELb0ELb1ELb1ELb1ELb0ELb0ELb0ELi2ELi2ELi4ELi2ELb1EEENS1_21CollectiveEpilogueBwdISA_SB_SD_Li256ELb1ELb0ELi2EEENS1_25SingleTileBwdLPTSchedulerILb1ELi128ELb1EEEEEEEEEvNT_6ParamsE --------------------------
	.section	.text._ZN7cutlass13device_kernelIN5flash19enable_sm80_to_sm89INS1_16FlashAttnBwdSm80INS1_25CollectiveMainloopBwdSm80ILi2ELi2EN4cute5tupleIJNS5_1CILi64EEENS7_ILi128EEES8_EEENS_6half_tEfNS_4arch4Sm80ELb1ELb0ELb1ELb1ELb1ELb0ELb0ELb0ELi2ELi2ELi4ELi2ELb1EEENS1_21CollectiveEpilogueBwdISA_SB_SD_Li256ELb1ELb0ELi2EEENS1_25SingleTileBwdLPTSchedulerILb1ELi128ELb1EEEEEEEEEvNT_6ParamsE,"ax",@progbits
	.sectioninfo	@"SHI_REGISTERS=255"
	.align	128
.text._ZN7cutlass13device_kernelIN5flash19enable_sm80_to_sm89INS1_16FlashAttnBwdSm80INS1_25CollectiveMainloopBwdSm80ILi2ELi2EN4cute5tupleIJNS5_1CILi64EEENS7_ILi128EEES8_EEENS_6half_tEfNS_4arch4Sm80ELb1ELb0ELb1ELb1ELb1ELb0ELb0ELb0ELi2ELi2ELi4ELi2ELb1EEENS1_21CollectiveEpilogueBwdISA_SB_SD_Li256ELb1ELb0ELi2EEENS1_25SingleTileBwdLPTSchedulerILb1ELi128ELb1EEEEEEEEEvNT_6ParamsE:
        .type           _ZN7cutlass13device_kernelIN5flash19enable_sm80_to_sm89INS1_16FlashAttnBwdSm80INS1_25CollectiveMainloopBwdSm80ILi2ELi2EN4cute5tupleIJNS5_1CILi64EEENS7_ILi128EEES8_EEENS_6half_tEfNS_4arch4Sm80ELb1ELb0ELb1ELb1ELb1ELb0ELb0ELb0ELi2ELi2ELi4ELi2ELb1EEENS1_21CollectiveEpilogueBwdISA_SB_SD_Li256ELb1ELb0ELi2EEENS1_25SingleTileBwdLPTSchedulerILb1ELi128ELb1EEEEEEEEEvNT_6ParamsE,@function
        .size           _ZN7cutlass13device_kernelIN5flash19enable_sm80_to_sm89INS1_16FlashAttnBwdSm80INS1_25CollectiveMainloopBwdSm80ILi2ELi2EN4cute5tupleIJNS5_1CILi64EEENS7_ILi128EEES8_EEENS_6half_tEfNS_4arch4Sm80ELb1ELb0ELb1ELb1ELb1ELb0ELb0ELb0ELi2ELi2ELi4ELi2ELb1EEENS1_21CollectiveEpilogueBwdISA_SB_SD_Li256ELb1ELb0ELi2EEENS1_25SingleTileBwdLPTSchedulerILb1ELi128ELb1EEEEEEEEEvNT_6ParamsE,(.L_x_5633 - _ZN7cutlass13device_kernelIN5flash19enable_sm80_to_sm89INS1_16FlashAttnBwdSm80INS1_25CollectiveMainloopBwdSm80ILi2ELi2EN4cute5tupleIJNS5_1CILi64EEENS7_ILi128EEES8_EEENS_6half_tEfNS_4arch4Sm80ELb1ELb0ELb1ELb1ELb1ELb0ELb0ELb0ELi2ELi2ELi4ELi2ELb1EEENS1_21CollectiveEpilogueBwdISA_SB_SD_Li256ELb1ELb0ELi2EEENS1_25SingleTileBwdLPTSchedulerILb1ELi128ELb1EEEEEEEEEvNT_6ParamsE)
        .other          _ZN7cutlass13device_kernelIN5flash19enable_sm80_to_sm89INS1_16FlashAttnBwdSm80INS1_25CollectiveMainloopBwdSm80ILi2ELi2EN4cute5tupleIJNS5_1CILi64EEENS7_ILi128EEES8_EEENS_6half_tEfNS_4arch4Sm80ELb1ELb0ELb1ELb1ELb1ELb0ELb0ELb0ELi2ELi2ELi4ELi2ELb1EEENS1_21CollectiveEpilogueBwdISA_SB_SD_Li256ELb1ELb0ELi2EEENS1_25SingleTileBwdLPTSchedulerILb1ELi128ELb1EEEEEEEEEvNT_6ParamsE,@"STO_CUDA_ENTRY STV_DEFAULT"
_ZN7cutlass13device_kernelIN5flash19enable_sm80_to_sm89INS1_16FlashAttnBwdSm80INS1_25CollectiveMainloopBwdSm80ILi2ELi2EN4cute5tupleIJNS5_1CILi64EEENS7_ILi128EEES8_EEENS_6half_tEfNS_4arch4Sm80ELb1ELb0ELb1ELb1ELb1ELb0ELb0ELb0ELi2ELi2ELi4ELi2ELb1EEENS1_21CollectiveEpilogueBwdISA_SB_SD_Li256ELb1ELb0ELi2EEENS1_25SingleTileBwdLPTSchedulerILb1ELi128ELb1EEEEEEEEEvNT_6ParamsE:
        /* <DEDUP_REMOVED lines=24> */
.L_x_775:
[----:B------:R-:W-:-:S04]  /*0180*/  MOV R2, c[0x0][0x3ac] ;  /* 0x0000eb0000027a02 */ /* 0x000fc80000000f00 */
[----:B------:R-:W-:Y:S02]  /*0190*/  ISETP.NE.AND P0, PT, R2, 0x1, PT ;  /* 0x000000010200780c */ /* 0x000fe40003f05270 */
[----:B------:R-:W-:-:S11]  /*01a0*/  MOV R2, R0 ;  /* 0x0000000000027202 */ /* 0x000fd60000000f00 */
[----:B------:R-:W-:-:S05]  /*01b0*/  @P0 IMAD.HI.U32 R3, R0, c[0x0][0x3b0], RZ ;  /* 0x0000ec0000030a27 */ /* 0x000fca00078e00ff */
[----:B------:R-:W-:-:S05]  /*01c0*/  @P0 SHF.R.U32.HI R2, RZ, c[0x0][0x3b4], R3 ;  /* 0x0000ed00ff020a19 */ /* 0x000fca0000011603 */
[----:B------:R-:W-:Y:S02]  /*01d0*/  IMAD R5, R2, c[0x0][0x3ac], RZ ;  /* 0x0000eb0002057a24 */ /* 0x000fe400078e02ff */
.L_x_776:
        /* <DEDUP_REMOVED lines=13> */
[----:B------:R-:W-:-:S05]  /*02b0*/  IMAD.WIDE R4, R195, R0, c[0x0][0x3e0] ;  /* 0x0000f800c3047625 */ /* 0x000fca00078e0200 */
[----:B------:R1:W5:Y:S01]  /*02c0*/  LDG.E R3, [R4.64] ;  /* 0x0000000c04037981 */ /* 0x000362000c1e1900 */
[----:B------:R-:W-:Y:S05]  /*02d0*/  BRA `(.L_x_778) ;  /* 0x000000a000007947 */ /* 0x000fea0003800000 */
.L_x_777:
        /* <DEDUP_REMOVED lines=9> */
.L_x_779:
[----:B------:R-:W-:-:S04]  /*0370*/  MOV R3, c[0x0][0x3d4] ;  /* 0x0000f50000037a02 */ /* 0x000fc80000000f00 */
.L_x_778:
[----:B-----5:R-:W-:-:S04]  /*0380*/  IADD3 R3, R3, 0x7f, RZ ;  /* 0x0000007f03037810 */ /* 0x020fc80007ffe0ff */
[----:B------:R-:W-:-:S04]  /*0390*/  SHF.R.S32.HI R0, RZ, 0x1f, R3 ;  /* 0x0000001fff007819 */ /* 0x000fc80000011403 */
[----:B------:R-:W-:-:S04]  /*03a0*/  LEA.HI R3, R0, R3, RZ, 0x7 ;  /* 0x0000000300037211 */ /* 0x000fc800078f38ff */
[----:B------:R-:W-:-:S04]  /*03b0*/  SHF.R.S32.HI R3, RZ, 0x7, R3 ;  /* 0x00000007ff037819 */ /* 0x000fc80000011403 */
[-C--:B------:R-:W-:Y:S02]  /*03c0*/  ISETP.GT.AND P0, PT, R3, R2.reuse, PT ;  /* 0x000000020300720c */ /* 0x080fe40003f04270 */
[----:B------:R-:W-:Y:S02]  /*03d0*/  LOP3.LUT R2, RZ, R2, RZ, 0x33, !PT ;  /* 0x00000002ff027212 */ /* 0x000fe400078e33ff */
[----:B------:R-:W-:-:S03]  /*03e0*/  SEL R195, R195, 0xffffffff, P0 ;  /* 0xffffffffc3c37807 */ /* 0x000fc60000000000 */
[----:B------:R-:W-:Y:S01]  /*03f0*/  IMAD.IADD R196, R3, 0x1, R2 ;  /* 0x0000000103c47824 */ /* 0x000fe200078e0202 */
[----:B------:R-:W-:Y:S05]  /*0400*/  BRA `(.L_x_780) ;  /* 0x0000038000007947 */ /* 0x000fea0003800000 */
.L_x_774:
        /* <DEDUP_REMOVED lines=16> */
.L_x_781:
[----:B------:R-:W-:Y:S02]  /*0510*/  MOV R0, c[0x0][0x3ac] ;  /* 0x0000eb0000007a02 */ /* 0x000fe40000000f00 */
[----:B------:R-:W-:Y:S02]  /*0520*/  MOV R2, R3 ;  /* 0x0000000300027202 */ /* 0x000fe40000000f00 */
[----:B------:R-:W-:-:S13]  /*0530*/  ISETP.NE.AND P0, PT, R0, 0x1, PT ;  /* 0x000000010000780c */ /* 0x000fda0003f05270 */
[----:B------:R-:W-:-:S05]  /*0540*/  @P0 IMAD.HI.U32 R0, R3, c[0x0][0x3b0], RZ ;  /* 0x0000ec0003000a27 */ /* 0x000fca00078e00ff */
[----:B------:R-:W-:-:S05]  /*0550*/  @P0 SHF.R.U32.HI R2, RZ, c[0x0][0x3b4], R0 ;  /* 0x0000ed00ff020a19 */ /* 0x000fca0000011600 */
[----:B------:R-:W-:Y:S02]  /*0560*/  IMAD R4, R2, c[0x0][0x3ac], RZ ;  /* 0x0000eb0002047a24 */ /* 0x000fe400078e02ff */
.L_x_782:
        /* <DEDUP_REMOVED lines=16> */
.L_x_783:
        /* <DEDUP_REMOVED lines=9> */
.L_x_785:
[----:B------:R-:W-:-:S04]  /*0700*/  MOV R3, c[0x0][0x3d4] ;  /* 0x0000f50000037a02 */ /* 0x000fc80000000f00 */
.L_x_784:
[----:B-----5:R-:W-:-:S04]  /*0710*/  IADD3 R3, R3, 0x7f, RZ ;  /* 0x0000007f03037810 */ /* 0x020fc80007ffe0ff */
[----:B------:R-:W-:-:S04]  /*0720*/  SHF.R.S32.HI R0, RZ, 0x1f, R3 ;  /* 0x0000001fff007819 */ /* 0x000fc80000011403 */
[----:B------:R-:W-:-:S04]  /*0730*/  LEA.HI R3, R0, R3, RZ, 0x7 ;  /* 0x0000000300037211 */ /* 0x000fc800078f38ff */
[----:B------:R-:W-:-:S04]  /*0740*/  SHF.R.S32.HI R3, RZ, 0x7, R3 ;  /* 0x00000007ff037819 */ /* 0x000fc80000011403 */
[-C--:B------:R-:W-:Y:S02]  /*0750*/  ISETP.GT.AND P0, PT, R3, R2.reuse, PT ;  /* 0x000000020300720c */ /* 0x080fe40003f04270 */
[----:B------:R-:W-:Y:S02]  /*0760*/  LOP3.LUT R2, RZ, R2, RZ, 0x33, !PT ;  /* 0x00000002ff027212 */ /* 0x000fe400078e33ff */
[----:B------:R-:W-:-:S03]  /*0770*/  SEL R195, R195, 0xffffffff, P0 ;  /* 0xffffffffc3c37807 */ /* 0x000fc60000000000 */
[----:B------:R-:W-:Y:S02]  /*0780*/  IMAD.IADD R196, R3, 0x1, R2 ;  /* 0x0000000103c47824 */ /* 0x000fe400078e0202 */
.L_x_780:
[----:B------:R-:W-:-:S13]  /*0790*/  ISETP.GE.AND P0, PT, R195, RZ, PT ;  /* 0x000000ffc300720c */ /* 0x000fda0003f06270 */
[----:B------:R-:W-:Y:S05]  /*07a0*/  @!P0 EXIT ;  /* 0x000000000000894d */ /* 0x000fea0003800000 */
[----:B------:R-:W-:Y:S01]  /*07b0*/  ISETP.NE.U32.AND P5, PT, RZ, c[0x0][0x2c8], PT ;  /* 0x0000b200ff007a0c */ /* 0x000fe20003fa5070 */
[----:B-1----:R-:W-:Y:S01]  /*07c0*/  IMAD.MOV.U32 R4, RZ, RZ, 0x4 ;  /* 0x00000004ff047424 */ /* 0x002fe200078e00ff */
        /* <DEDUP_REMOVED lines=8> */
[----:B------:R-:W-:Y:S01]  /*0850*/  MOV R2, RZ ;  /* 0x000000ff00027202 */ /* 0x000fe20000000f00 */
        /* <DEDUP_REMOVED lines=17> */
.L_x_786:
[----:B-1----:R-:W-:-:S04]  /*0970*/  ISETP.NE.U32.AND P1, PT, RZ, c[0x0][0x2e0], PT ;  /* 0x0000b800ff007a0c */ /* 0x002fc80003f25070 */
[----:B------:R-:W-:-:S13]  /*0980*/  ISETP.NE.AND.EX P1, PT, RZ, c[0x0][0x2e4], PT, P1 ;  /* 0x0000b900ff007a0c */ /* 0x000fda0003f25310 */
[----:B------:R-:W-:Y:S05]  /*0990*/  @!P1 BRA `(.L_x_787) ;  /* 0x0000003000009947 */ /* 0x000fea0003800000 */
[----:B------:R-:W-:-:S05]  /*09a0*/  IMAD.WIDE R4, R195, R4, c[0x0][0x2e0] ;  /* 0x0000b800c3047625 */ /* 0x000fca00078e0204 */
[----:B------:R1:W5:Y:S01]  /*09b0*/  LDG.E R192, [R4.64] ;  /* 0x0000000c04c07981 */ /* 0x000362000c1e1900 */
[----:B------:R-:W-:Y:S05]  /*09c0*/  BRA `(.L_x_788) ;  /* 0x0000004000007947 */ /* 0x000fea0003800000 */
.L_x_787:
[----:B------:R-:W-:Y:S05]  /*09d0*/  @!P0 BRA `(.L_x_788) ;  /* 0x0000003000008947 */ /* 0x000fea0003800000 */
[----:B------:R-:W2:Y:S04]  /*09e0*/  LDG.E R192, [R8.64] ;  /* 0x0000000c08c07981 */ /* 0x000ea8000c1e1900 */
[----:B------:R-:W2:Y:S02]  /*09f0*/  LDG.E R3, [R8.64+0x4] ;  /* 0x0000040c08037981 */ /* 0x000ea4000c1e1900 */
[----:B--2---:R-:W-:Y:S02]  /*0a00*/  IADD3 R192, -R192, R3, RZ ;  /* 0x00000003c0c07210 */ /* 0x004fe40007ffe1ff */
.L_x_788:
        /* <DEDUP_REMOVED lines=49> */
[----:B------:R-:W-:Y:S01]  /*0d20*/  SEL R18, R195, RZ, !P0 ;  /* 0x000000ffc3127207 */ /* 0x000fe20004000000 */
[----:B------:R-:W-:Y:S01]  /*0d30*/  IMAD.IADD R213, R192, 0x1, -R213 ;  /* 0x00000001c0d57824 */ /* 0x000fe200078e0ad5 */
[----:B------:R-:W-:Y:S01]  /*0d40*/  ISETP.NE.AND P1, PT, R3, 0x1, PT ;  /* 0x000000010300780c */ /* 0x000fe20003f25270 */
[----:B------:R-:W-:Y:S01]  /*0d50*/  IMAD.SHL.U32 R202, R6, 0x4, RZ ;  /* 0x0000000406ca7824 */ /* 0x000fe200078e00ff */
[----:B------:R-:W-:Y:S01]  /*0d60*/  LEA.HI R16, R13, R6, RZ, 0x3 ;  /* 0x000000060d107211 */ /* 0x000fe200078f18ff */
[----:B------:R-:W-:Y:S01]  /*0d70*/  ULDC.64 UR4, c[0x0][0x1d8] ;  /* 0x0000760000047ab9 */ /* 0x000fe20000000a00 */
[----:B------:R-:W-:Y:S01]  /*0d80*/  SHF.R.S32.HI R10, RZ, 0x1f, R197 ;  /* 0x0000001fff0a7819 */ /* 0x000fe200000114c5 */
[----:B------:R-:W-:Y:S01]  /*0d90*/  USHF.L.U32 UR6, UR4, 0x6, URZ ;  /* 0x0000000604067899 */ /* 0x000fe2000800063f */
[----:B------:R-:W-:Y:S01]  /*0da0*/  LOP3.LUT R11, R16, 0xfffffff8, RZ, 0xc0, !PT ;  /* 0xfffffff8100b7812 */ /* 0x000fe200078ec0ff */
[----:B------:R-:W-:Y:S01]  /*0db0*/  UMOV UR8, 0x6 ;  /* 0x0000000600087882 */ /* 0x000fe20000000000 */
[----:B------:R-:W-:Y:S01]  /*0dc0*/  SHF.R.S32.HI R191, RZ, 0x3, R16 ;  /* 0x00000003ffbf7819 */ /* 0x000fe20000011410 */
[----:B------:R-:W-:Y:S01]  /*0dd0*/  IMAD R28, R10, c[0x0][0x270], RZ ;  /* 0x00009c000a1c7a24 */ /* 0x000fe200078e02ff */
[----:B------:R-:W-:Y:S01]  /*0de0*/  SHF.R.S32.HI R203, RZ, 0x1f, R202 ;  /* 0x0000001fffcb7819 */ /* 0x000fe200000114ca */
[----:B------:R-:W-:Y:S01]  /*0df0*/  IMAD.IADD R11, R6, 0x1, -R11 ;  /* 0x00000001060b7824 */ /* 0x000fe200078e0a0b */
[----:B------:R-:W-:Y:S01]  /*0e00*/  SHF.R.S32.HI R7, RZ, 0x1f, R191 ;  /* 0x0000001fff077819 */ /* 0x000fe200000114bf */
[----:B------:R-:W-:Y:S01]  /*0e10*/  @P1 IMAD.HI.U32 R3, R197, c[0x0][0x24c], RZ ;  /* 0x00009300c5031a27 */ /* 0x000fe200078e00ff */
[----:B------:R-:W-:Y:S01]  /*0e20*/  IADD3 R200, P2, R191, R0, RZ ;  /* 0x00000000bfc87210 */ /* 0x000fe20007f5e0ff */
[----:B------:R-:W-:Y:S01]  /*0e30*/  USHF.L.U64.HI UR5, UR4, UR8, UR5 ;  /* 0x0000000804057299 */ /* 0x000fe20008010205 */
[----:B------:R-:W-:Y:S01]  /*0e40*/  LEA.HI R177, R13, R6, RZ, 0x7 ;  /* 0x000000060db17211 */ /* 0x000fe200078f38ff */
[----:B------:R-:W-:Y:S01]  /*0e50*/  IMAD.SHL.U32 R22, R11, 0x8, RZ ;  /* 0x000000080b167824 */ /* 0x000fe200078e00ff */
[----:B------:R-:W-:Y:S01]  /*0e60*/  @P1 SHF.R.U32.HI R9, RZ, c[0x0][0x250], R3 ;  /* 0x00009400ff091a19 */ /* 0x000fe20000011603 */
[----:B------:R-:W-:Y:S01]  /*0e70*/  IMAD.IADD R5, R213, 0x1, -R191 ;  /* 0x00000001d5057824 */ /* 0x000fe200078e0abf */
[----:B------:R-:W-:Y:S01]  /*0e80*/  IADD3 R26, P1, R191, R2, RZ ;  /* 0x00000002bf1a7210 */ /* 0x000fe20007f3e0ff */
[C---:B------:R-:W-:Y:S01]  /*0e90*/  IMAD R28, R197.reuse, c[0x0][0x274], R28 ;  /* 0x00009d00c51c7a24 */ /* 0x040fe200078e021c */
[----:B------:R-:W-:Y:S01]  /*0ea0*/  SHF.R.S32.HI R4, RZ, 0x1f, R9 ;  /* 0x0000001fff047819 */ /* 0x000fe20000011409 */
[----:B------:R-:W-:Y:S01]  /*0eb0*/  IMAD.WIDE.U32 R30, R197, c[0x0][0x270], R202 ;  /* 0x00009c00c51e7a25 */ /* 0x000fe200078e00ca */
[----:B------:R-:W-:-:S02]  /*0ec0*/  SHF.R.S32.HI R23, RZ, 0x1f, R22 ;  /* 0x0000001fff177819 */ /* 0x000fc40000011416 */
[-C--:B------:R-:W-:Y:S01]  /*0ed0*/  LEA.HI.X.SX32 R27, R2, R7.reuse, 0x1, P1 ;  /* 0x00000007021b7211 */ /* 0x080fe200008f0eff */
[----:B------:R-:W-:Y:S01]  /*0ee0*/  IMAD R20, R4, c[0x0][0x1e0], RZ ;  /* 0x0000780004147a24 */ /* 0x000fe200078e02ff */
[----:B------:R-:W-:Y:S01]  /*0ef0*/  SHF.R.S32.HI R2, RZ, 0x1f, R195 ;  /* 0x0000001fff027819 */ /* 0x000fe200000114c3 */
[----:B------:R-:W-:Y:S01]  /*0f00*/  IMAD.WIDE.U32 R14, R9, c[0x0][0x1e0], R22 ;  /* 0x00007800090e7a25 */ /* 0x000fe200078e0016 */
[----:B------:R-:W-:Y:S02]  /*0f10*/  LEA.HI.X.SX32 R3, R0, R7, 0x1, P2 ;  /* 0x0000000700037211 */ /* 0x000fe400010f0eff */
[----:B------:R-:W-:Y:S01]  /*0f20*/  ISETP.GE.AND P4, PT, R5, 0x1, PT ;  /* 0x000000010500780c */ /* 0x000fe20003f86270 */
[----:B------:R-:W-:Y:S01]  /*0f30*/  IMAD R20, R9, c[0x0][0x1e4], R20 ;  /* 0x0000790009147a24 */ /* 0x000fe200078e0214 */
[C---:B------:R-:W-:Y:S01]  /*0f40*/  ISETP.GE.AND P3, PT, R5.reuse, 0x21, PT ;  /* 0x000000210500780c */ /* 0x040fe20003f66270 */
[----:B------:R-:W-:Y:S01]  /*0f50*/  IMAD R0, R4, c[0x0][0x1b0], RZ ;  /* 0x00006c0004007a24 */ /* 0x000fe200078e02ff */
[----:B------:R-:W-:Y:S01]  /*0f60*/  ISETP.GE.AND P2, PT, R5, 0x41, PT ;  /* 0x000000410500780c */ /* 0x000fe20003f46270 */
[----:B------:R-:W-:Y:S01]  /*0f70*/  IMAD.IADD R21, R15, 0x1, R20 ;  /* 0x000000010f157824 */ /* 0x000fe200078e0214 */
[----:B------:R-:W-:Y:S01]  /*0f80*/  ISETP.GE.AND P1, PT, R5, 0x61, PT ;  /* 0x000000610500780c */ /* 0x000fe20003f26270 */
[C---:B------:R-:W-:Y:S01]  /*0f90*/  IMAD R0, R9.reuse, c[0x0][0x1b4], R0 ;  /* 0x00006d0009007a24 */ /* 0x040fe200078e0200 */
[----:B------:R-:W-:Y:S01]  /*0fa0*/  SEL R5, R2, RZ, !P0 ;  /* 0x000000ff02057207 */ /* 0x000fe20004000000 */
[----:B------:R-:W-:Y:S01]  /*0fb0*/  IMAD.WIDE.U32 R8, R9, c[0x0][0x1b0], R22 ;  /* 0x00006c0009087a25 */ /* 0x000fe200078e0016 */
[----:B------:R-:W-:-:S02]  /*0fc0*/  ISETP.GE.OR P6, PT, R22, c[0x0][0x1cc], !P4 ;  /* 0x0000730016007a0c */ /* 0x000fc400067c6670 */
[----:B------:R-:W-:Y:S01]  /*0fd0*/  SHF.R.S32.HI R7, RZ, 0x1f, R6 ;  /* 0x0000001fff077819 */ /* 0x000fe20000011406 */
[C---:B------:R-:W-:Y:S01]  /*0fe0*/  IMAD R15, R5.reuse, c[0x0][0x1e8], RZ ;  /* 0x00007a00050f7a24 */ /* 0x040fe200078e02ff */
[----:B------:R-:W-:Y:S01]  /*0ff0*/  SEL R2, R2, RZ, !P5 ;  /* 0x000000ff02027207 */ /* 0x000fe20006800000 */
[----:B------:R-:W-:Y:S01]  /*1000*/  IMAD.MOV.U32 R20, RZ, RZ, R14 ;  /* 0x000000ffff147224 */ /* 0x000fe200078e000e */
[----:B------:R-:W-:Y:S01]  /*1010*/  SHF.R.U32.HI R177, RZ, 0x4, R177 ;  /* 0x00000004ffb17819 */ /* 0x000fe200000116b1 */
        /* <DEDUP_REMOVED lines=11> */
[----:B------:R-:W-:Y:S02]  /*10d0*/  IMAD R9, R27, c[0x0][0x1d8], RZ ;  /* 0x000076001b097a24 */ /* 0x000fe400078e02ff */
[----:B------:R-:W-:Y:S01]  /*10e0*/  IMAD.MOV.U32 R24, RZ, RZ, R14 ;  /* 0x000000ffff187224 */ /* 0x000fe200078e000e */
[----:B------:R-:W-:Y:S01]  /*10f0*/  LOP3.LUT R15, R15, 0x1c0, RZ, 0xc0, !PT ;  /* 0x000001c00f0f7812 */ /* 0x000fe200078ec0ff */
[----:B------:R-:W-:Y:S02]  /*1100*/  IMAD.SHL.U32 R5, R8, 0x200, RZ ;  /* 0x0000020008057824 */ /* 0x000fe400078e00ff */
[C---:B------:R-:W-:Y:S01]  /*1110*/  IMAD R0, R26.reuse, c[0x0][0x1dc], R9 ;  /* 0x000077001a007a24 */ /* 0x040fe200078e0209 */
[----:B------:R-:W-:Y:S01]  /*1120*/  LOP3.LUT R9, R15, 0x38, R22, 0xf8, !PT ;  /* 0x000000380f097812 */ /* 0x000fe200078ef816 */
[----:B------:R-:W-:Y:S01]  /*1130*/  IMAD.WIDE.U32 R24, R26, c[0x0][0x1d8], R24 ;  /* 0x000076001a187a25 */ /* 0x000fe200078e0018 */
[----:B------:R-:W-:-:S02]  /*1140*/  SHF.R.U32.HI R4, RZ, 0x3, R15 ;  /* 0x00000003ff047819 */ /* 0x000fc4000001160f */
[-C--:B------:R-:W-:Y:S01]  /*1150*/  LEA.HI R15, R13, R6.reuse, RZ, 0x2 ;  /* 0x000000060d0f7211 */ /* 0x080fe200078f10ff */
[----:B------:R-:W-:Y:S01]  /*1160*/  IMAD.IADD R29, R31, 0x1, R28 ;  /* 0x000000011f1d7824 */ /* 0x000fe200078e021c */
[----:B------:R-:W-:Y:S01]  /*1170*/  LOP3.LUT R9, R5, R9, R4, 0xf6, !PT ;  /* 0x0000000905097212 */ /* 0x000fe200078ef604 */
[----:B------:R-:W-:Y:S01]  /*1180*/  IMAD.MOV.U32 R28, RZ, RZ, R30 ;  /* 0x000000ffff1c7224 */ /* 0x000fe200078e001e */
[----:B------:R-:W-:Y:S01]  /*1190*/  LEA R30, P0, R24, c[0x0][0x1c0], 0x1 ;  /* 0x00007000181e7a11 */ /* 0x000fe200078008ff */
[----:B------:R-:W-:Y:S01]  /*11a0*/  IMAD.IADD R0, R25, 0x1, R0 ;  /* 0x0000000119007824 */ /* 0x000fe200078e0200 */
[--C-:B------:R-:W-:Y:S01]  /*11b0*/  SHF.R.S32.HI R17, RZ, 0x2, R15.reuse ;  /* 0x00000002ff117819 */ /* 0x100fe2000001140f */
[----:B------:R-:W-:Y:S01]  /*11c0*/  IMAD.SHL.U32 R9, R9, 0x2, RZ ;  /* 0x0000000209097824 */ /* 0x000fe200078e00ff */
[----:B------:R-:W-:Y:S01]  /*11d0*/  SHF.R.S32.HI R4, RZ, 0x1f, R15 ;  /* 0x0000001fff047819 */ /* 0x000fe2000001140f */
[----:B------:R-:W-:Y:S01]  /*11e0*/  IMAD R184, R10, c[0x0][0x238], RZ ;  /* 0x00008e000ab87a24 */ /* 0x000fe200078e02ff */
[----:B------:R-:W-:Y:S01]  /*11f0*/  LEA.HI.X R31, R24, c[0x0][0x1c4], R0, 0x1, P0 ;  /* 0x00007100181f7a11 */ /* 0x000fe200000f0c00 */
[----:B------:R-:W-:Y:S01]  /*1200*/  IMAD.IADD R21, R19, 0x1, R20 ;  /* 0x0000000113157824 */ /* 0x000fe200078e0214 */
[----:B------:R-:W-:Y:S01]  /*1210*/  ISETP.GE.OR P0, PT, R22, c[0x0][0x1cc], !P3 ;  /* 0x0000730016007a0c */ /* 0x000fe20005f06670 */
[----:B------:R-:W-:Y:S01]  /*1220*/  IMAD.MOV.U32 R20, RZ, RZ, R18 ;  /* 0x000000ffff147224 */ /* 0x000fe200078e0012 */
[----:B------:R-:W-:Y:S01]  /*1230*/  LEA.HI R0, R13, R6, RZ, 0x4 ;  /* 0x000000060d007211 */ /* 0x000fe200078f20ff */
[----:B------:R-:W-:Y:S01]  /*1240*/  @!PT LDS RZ, [RZ] ;  /* 0x00000000fffff984 */ /* 0x000fe20000000800 */
[----:B------:R-:W-:Y:S01]  /*1250*/  @!PT LDS RZ, [RZ] ;  /* 0x00000000fffff984 */ /* 0x000fe20000000800 */
[----:B------:R-:W-:Y:S01]  /*1260*/  @!PT LDS RZ, [RZ] ;  /* 0x00000000fffff984 */ /* 0x000fe20000000800 */
[----:B------:R1:W-:Y:S01]  /*1270*/  LDGSTS.E.BYPASS.LTC128B.128 [R9+0x4080], [R30.64], !P6 ;  /* 0x040800001e097fae */ /* 0x0003e2000f101d4c */
[----:B------:R-:W-:Y:S01]  /*1280*/  IADD3 R24, P6, R30, UR6, RZ ;  /* 0x000000061e187c10 */ /* 0x000fe2000ffde0ff */
[----:B------:R-:W-:Y:S01]  /*1290*/  IMAD R12, R27, c[0x0][0x1a8], RZ ;  /* 0x00006a001b0c7a24 */ /* 0x000fe200078e02ff */
[----:B------:R-:W-:Y:S01]  /*12a0*/  SHF.R.S32.HI R19, RZ, 0x4, R0 ;  /* 0x00000004ff137819 */ /* 0x000fe20000011400 */
[----:B------:R-:W-:Y:S01]  /*12b0*/  IMAD R184, R197, c[0x0][0x23c], R184 ;  /* 0x00008f00c5b87a24 */ /* 0x000fe200078e02b8 */
[----:B------:R-:W-:Y:S01]  /*12c0*/  IADD3.X R25, R31, UR5, RZ, P6, !PT ;  /* 0x000000051f197c10 */ /* 0x000fe2000b7fe4ff */
[----:B------:R-:W-:Y:S01]  /*12d0*/  IMAD.WIDE.U32 R32, R197, c[0x0][0x238], R6 ;  /* 0x00008e00c5207a25 */ /* 0x000fe200078e0006 */
[----:B------:R-:W-:-:S02]  /*12e0*/  LEA.HI R14, R0, R19, RZ, 0x1 ;  /* 0x00000013000e7211 */ /* 0x000fc400078f08ff */
[----:B------:R-:W-:Y:S01]  /*12f0*/  ISETP.GE.OR P6, PT, R22, c[0x0][0x1cc], !P2 ;  /* 0x0000730016007a0c */ /* 0x000fe200057c6670 */
[----:B------:R2:W-:Y:S01]  /*1300*/  LDGSTS.E.BYPASS.LTC128B.128 [R9+0x5080], [R24.64], !P0 ;  /* 0x0508000018097fae */ /* 0x0005e2000c101d4c */
[----:B------:R-:W-:Y:S01]  /*1310*/  IMAD R12, R26, c[0x0][0x1ac], R12 ;  /* 0x00006b001a0c7a24 */ /* 0x000fe200078e020c */
[----:B------:R-:W-:Y:S01]  /*1320*/  LOP3.LUT R14, R14, 0xfffffffe, RZ, 0xc0, !PT ;  /* 0xfffffffe0e0e7812 */ /* 0x000fe200078ec0ff */
[----:B------:R-:W-:Y:S01]  /*1330*/  IMAD.WIDE.U32 R20, R26, c[0x0][0x1a8], R20 ;  /* 0x00006a001a147a25 */ /* 0x000fe200078e0014 */
[----:B------:R-:W-:Y:S02]  /*1340*/  LEA.HI R4, R4, R17, RZ, 0x3 ;  /* 0x0000001104047211 */ /* 0x000fe400078f18ff */
[----:B------:R-:W-:Y:S01]  /*1350*/  ISETP.GE.OR P2, PT, R22, c[0x0][0x19c], !P2 ;  /* 0x0000670016007a0c */ /* 0x000fe20005746670 */
[----:B------:R-:W-:Y:S01]  /*1360*/  IMAD.IADD R185, R33, 0x1, R184 ;  /* 0x0000000121b97824 */ /* 0x000fe200078e02b8 */
[----:B------:R-:W-:Y:S01]  /*1370*/  LOP3.LUT R4, R4, 0xfffffff8, RZ, 0xc0, !PT ;  /* 0xfffffff804047812 */ /* 0x000fe200078ec0ff */
[----:B------:R-:W-:Y:S01]  /*1380*/  IMAD.MOV.U32 R184, RZ, RZ, R32 ;  /* 0x000000ffffb87224 */ /* 0x000fe200078e0020 */
[C---:B------:R-:W-:Y:S01]  /*1390*/  IADD3 R209, R9.reuse, 0x4080, RZ ;  /* 0x0000408009d17810 */ /* 0x040fe20007ffe0ff */
[----:B------:R-:W-:Y:S01]  /*13a0*/  IMAD R32, R10, c[0x0][0x288], RZ ;  /* 0x0000a2000a207a24 */ /* 0x000fe200078e02ff */
[----:B------:R-:W-:Y:S01]  /*13b0*/  IADD3 R208, R9, 0x8080, RZ ;  /* 0x0000808009d07810 */ /* 0x000fe20007ffe0ff */
[----:B------:R-:W-:-:S02]  /*13c0*/  IMAD.IADD R12, R21, 0x1, R12 ;  /* 0x00000001150c7824 */ /* 0x000fc400078e020c */
[C---:B------:R-:W-:Y:S01]  /*13d0*/  IMAD R32, R197.reuse, c[0x0][0x28c], R32 ;  /* 0x0000a300c5207a24 */ /* 0x040fe200078e0220 */
[----:B-1----:R-:W-:Y:S01]  /*13e0*/  IADD3 R30, P0, R24, UR6, RZ ;  /* 0x00000006181e7c10 */ /* 0x002fe2000ff1e0ff */
[----:B------:R-:W-:-:S03]  /*13f0*/  IMAD.WIDE.U32 R34, R197, c[0x0][0x288], R202 ;  /* 0x0000a200c5227a25 */ /* 0x000fc600078e00ca */
[----:B------:R-:W-:Y:S01]  /*1400*/  IADD3.X R31, R25, UR5, RZ, P0, !PT ;  /* 0x00000005191f7c10 */ /* 0x000fe200087fe4ff */
[----:B------:R-:W-:Y:S01]  /*1410*/  IMAD.IADD R14, R19, 0x1, -R14 ;  /* 0x00000001130e7824 */ /* 0x000fe200078e0a0e */
[----:B------:R-:W-:Y:S01]  /*1420*/  LEA R18, P0, R20, c[0x0][0x190], 0x1 ;  /* 0x0000640014127a11 */ /* 0x000fe200078008ff */
[----:B------:R-:W-:Y:S02]  /*1430*/  IMAD.IADD R33, R35, 0x1, R32 ;  /* 0x0000000123217824 */ /* 0x000fe400078e0220 */
[----:B------:R-:W-:Y:S01]  /*1440*/  IMAD R27, R2, c[0x0][0x278], RZ ;  /* 0x00009e00021b7a24 */ /* 0x000fe200078e02ff */
[----:B------:R-:W-:Y:S01]  /*1450*/  LEA.HI.X R19, R20, c[0x0][0x194], R12, 0x1, P0 ;  /* 0x0000650014137a11 */ /* 0x000fe200000f0c0c */
[----:B------:R-:W-:Y:S01]  /*1460*/  IMAD.MOV.U32 R32, RZ, RZ, R34 ;  /* 0x000000ffff207224 */ /* 0x000fe200078e0022 */
[----:B------:R-:W-:Y:S01]  /*1470*/  SEL R20, R195, RZ, !P5 ;  /* 0x000000ffc3147207 */ /* 0x000fe20006800000 */
[----:B--2---:R-:W-:Y:S01]  /*1480*/  IMAD R25, R2, c[0x0][0x240], RZ ;  /* 0x0000900002197a24 */ /* 0x004fe200078e02ff */
[----:B------:R-:W-:Y:S01]  /*1490*/  IADD3 R24, P0, R30, UR6, RZ ;  /* 0x000000061e187c10 */ /* 0x000fe2000ff1e0ff */
[----:B------:R-:W-:Y:S01]  /*14a0*/  IMAD.IADD R4, R17, 0x1, -R4 ;  /* 0x0000000111047824 */ /* 0x000fe200078e0a04 */
[----:B------:R1:W-:Y:S01]  /*14b0*/  LDGSTS.E.BYPASS.LTC128B.128 [R9+0x6080], [R30.64], !P6 ;  /* 0x060800001e097fae */ /* 0x0003e2000f101d4c */
[C---:B------:R-:W-:Y:S01]  /*14c0*/  IMAD R188, R20.reuse, c[0x0][0x27c], R27 ;  /* 0x00009f0014bc7a24 */ /* 0x040fe200078e021b */
[----:B------:R-:W-:Y:S01]  /*14d0*/  SHF.R.S32.HI R17, RZ, 0x1f, R187 ;  /* 0x0000001fff117819 */ /* 0x000fe200000114bb */
[----:B------:R-:W-:Y:S01]  /*14e0*/  IMAD.WIDE.U32 R28, R20, c[0x0][0x278], R28 ;  /* 0x00009e00141c7a25 */ /* 0x000fe200078e001c */
[C---:B------:R-:W-:Y:S01]  /*14f0*/  ISETP.GE.OR P6, PT, R22.reuse, c[0x0][0x1cc], !P1 ;  /* 0x0000730016007a0c */ /* 0x040fe20004fc6670 */
[----:B------:R-:W-:Y:S01]  /*1500*/  ULDC.64 UR6, c[0x0][0x208] ;  /* 0x0000820000067ab9 */ /* 0x000fe20000000a00 */
[----:B------:R-:W-:Y:S01]  /*1510*/  ISETP.GE.OR P1, PT, R22, c[0x0][0x19c], !P1 ;  /* 0x0000670016007a0c */ /* 0x000fe20004f26670 */
[----:B------:R-:W-:Y:S01]  /*1520*/  IMAD.WIDE.U32 R26, R20, c[0x0][0x290], R32 ;  /* 0x0000a400141a7a25 */ /* 0x000fe200078e0020 */
[----:B------:R-:W-:-:S02]  /*1530*/  USHF.L.U64.HI UR9, UR6, UR8, UR7 ;  /* 0x0000000806097299 */ /* 0x000fc40008010207 */
[----:B------:R-:W-:Y:S01]  /*1540*/  USHF.L.U32 UR10, UR6, 0x6, URZ ;  /* 0x00000006060a7899 */ /* 0x000fe2000800063f */
[----:B------:R-:W-:Y:S01]  /*1550*/  IMAD R12, R20, c[0x0][0x244], R25 ;  /* 0x00009100140c7a24 */ /* 0x000fe200078e0219 */
[----:B------:R-:W-:Y:S01]  /*1560*/  IADD3.X R25, R31, UR5, RZ, P0, !PT ;  /* 0x000000051f197c10 */ /* 0x000fe200087fe4ff */
[----:B------:R-:W-:Y:S01]  /*1570*/  IMAD R21, R2, c[0x0][0x290], RZ ;  /* 0x0000a40002157a24 */ /* 0x000fe200078e02ff */
[C---:B------:R-:W-:Y:S01]  /*1580*/  IADD3 R189, P0, R187.reuse, R28, RZ ;  /* 0x0000001cbbbd7210 */ /* 0x040fe20007f1e0ff */
[C---:B------:R-:W-:Y:S01]  /*1590*/  IMAD.SHL.U32 R183, R187.reuse, 0x40, RZ ;  /* 0x00000040bbb77824 */ /* 0x040fe200078e00ff */
[----:B------:R-:W-:Y:S01]  /*15a0*/  IADD3 R187, P5, R187, R26, RZ ;  /* 0x0000001abbbb7210 */ /* 0x000fe20007fbe0ff */
[----:B------:R-:W-:Y:S01]  /*15b0*/  IMAD.WIDE.U32 R184, R20, c[0x0][0x240], R184 ;  /* 0x0000900014b87a25 */ /* 0x000fe200078e00b8 */
[----:B------:R-:W-:Y:S01]  /*15c0*/  ULDC.64 UR4, c[0x0][0x1a8] ;  /* 0x00006a0000047ab9 */ /* 0x000fe20000000a00 */
[----:B------:R-:W-:Y:S01]  /*15d0*/  IADD3.X R188, R17, R29, R188, P0, !PT ;  /* 0x0000001d11bc7210 */ /* 0x000fe200007fe4bc */
[----:B------:R-:W-:Y:S01]  /*15e0*/  USHF.L.U64.HI UR5, UR4, UR8, UR5 ;  /* 0x0000000804057299 */ /* 0x000fe20008010205 */
[----:B------:R-:W-:Y:S01]  /*15f0*/  IMAD R26, R10, c[0x0][0x180], RZ ;  /* 0x000060000a1a7a24 */ /* 0x000fe200078e02ff */
[----:B------:R-:W-:Y:S01]  /*1600*/  USHF.L.U32 UR4, UR4, 0x6, URZ ;  /* 0x0000000604047899 */ /* 0x000fe2000800063f */
[----:B------:R-:W-:Y:S01]  /*1610*/  IMAD R186, R20, c[0x0][0x294], R21 ;  /* 0x0000a50014ba7a24 */ /* 0x000fe200078e0215 */
[----:B------:R-:W-:Y:S01]  /*1620*/  IADD3 R184, P0, R183, R184, RZ ;  /* 0x000000b8b7b87210 */ /* 0x000fe20007f1e0ff */
[----:B------:R-:W-:Y:S01]  /*1630*/  IMAD.IADD R12, R185, 0x1, R12 ;  /* 0x00000001b90c7824 */ /* 0x000fe200078e020c */
[----:B------:R2:W-:Y:S01]  /*1640*/  LDGSTS.E.BYPASS.LTC128B.128 [R9+0x7080], [R24.64], !P6 ;  /* 0x0708000018097fae */ /* 0x0005e2000f101d4c */
[----:B------:R-:W-:Y:S01]  /*1650*/  IMAD R26, R197, c[0x0][0x184], R26 ;  /* 0x00006100c51a7a24 */ /* 0x000fe200078e021a */
[----:B------:R-:W-:Y:S01]  /*1660*/  IADD3.X R186, R17, R27, R186, P5, !PT ;  /* 0x0000001b11ba7210 */ /* 0x000fe20002ffe4ba */
[----:B-1----:R-:W-:Y:S01]  /*1670*/  IMAD.WIDE.U32 R30, R197, c[0x0][0x180], R22 ;  /* 0x00006000c51e7a25 */ /* 0x002fe200078e0016 */
[----:B------:R-:W-:Y:S01]  /*1680*/  LEA.HI.X.SX32 R183, R183, R12, 0x1, P0 ;  /* 0x0000000cb7b77211 */ /* 0x000fe200000f0eff */
[----:B------:R-:W0:Y:S01]  /*1690*/  LDGDEPBAR ;  /* 0x00000000000079af */ /* 0x000e220000000000 */
[C---:B------:R-:W-:Y:S01]  /*16a0*/  ISETP.GE.OR P5, PT, R22.reuse, c[0x0][0x19c], !P4 ;  /* 0x0000670016007a0c */ /* 0x040fe200067a6670 */
[----:B------:R-:W-:Y:S01]  /*16b0*/  IMAD.IADD R27, R31, 0x1, R26 ;  /* 0x000000011f1b7824 */ /* 0x000fe200078e021a */
[----:B------:R-:W-:Y:S01]  /*16c0*/  ISETP.GE.OR P6, PT, R22, c[0x0][0x19c], !P3 ;  /* 0x0000670016007a0c */ /* 0x000fe20005fc6670 */
[----:B------:R-:W-:Y:S01]  /*16d0*/  IMAD.MOV.U32 R26, RZ, RZ, R30 ;  /* 0x000000ffff1a7224 */ /* 0x000fe200078e001e */
[----:B------:R-:W-:Y:S01]  /*16e0*/  IADD3 R30, P0, R18, UR4, RZ ;  /* 0x00000004121e7c10 */ /* 0x000fe2000ff1e0ff */
[----:B------:R-:W-:Y:S01]  /*16f0*/  IMAD R10, R10, c[0x0][0x210], RZ ;  /* 0x000084000a0a7a24 */ /* 0x000fe200078e02ff */
[C---:B------:R-:W-:Y:S01]  /*1700*/  ISETP.GE.AND P4, PT, R22.reuse, c[0x0][0x16c], PT ;  /* 0x00005b0016007a0c */ /* 0x040fe20003f86270 */
[----:B------:R-:W-:Y:S01]  /*1710*/  IMAD.WIDE.U32 R28, R197, c[0x0][0x210], R22 ;  /* 0x00008400c51c7a25 */ /* 0x000fe200078e0016 */
[----:B------:R-:W-:-:S02]  /*1720*/  ISETP.GE.AND P3, PT, R22, c[0x0][0x1fc], PT ;  /* 0x00007f0016007a0c */ /* 0x000fc40003f66270 */
[----:B------:R-:W-:Y:S01]  /*1730*/  IADD3.X R31, R19, UR5, RZ, P0, !PT ;  /* 0x00000005131f7c10 */ /* 0x000fe200087fe4ff */
[----:B------:R-:W-:Y:S01]  /*1740*/  IMAD R17, R2, c[0x0][0x188], RZ ;  /* 0x0000620002117a24 */ /* 0x000fe200078e02ff */
[----:B------:R-:W-:Y:S01]  /*1750*/  SHF.R.S32.HI R12, RZ, 0x1f, R193 ;  /* 0x0000001fff0c7819 */ /* 0x000fe200000114c1 */
[----:B------:R-:W-:Y:S01]  /*1760*/  IMAD R10, R197, c[0x0][0x214], R10 ;  /* 0x00008500c50a7a24 */ /* 0x000fe200078e020a */
[----:B------:R1:W-:Y:S01]  /*1770*/  LDGSTS.E.BYPASS.LTC128B.128 [R9+0x80], [R18.64], !P5 ;  /* 0x0008000012097fae */ /* 0x0003e2000e901d4c */
[C---:B------:R-:W-:Y:S01]  /*1780*/  IMAD R198, R20.reuse, c[0x0][0x18c], R17 ;  /* 0x0000630014c67a24 */ /* 0x040fe200078e0211 */
[C---:B------:R-:W-:Y:S01]  /*1790*/  LOP3.LUT P5, RZ, R11.reuse, 0x2, RZ, 0xc0, !PT ;  /* 0x000000020bff7812 */ /* 0x040fe200078ac0ff */
[----:B------:R-:W-:Y:S01]  /*17a0*/  IMAD.WIDE.U32 R26, R20, c[0x0][0x188], R26 ;  /* 0x00006200141a7a25 */ /* 0x000fe200078e001a */
[----:B------:R3:W-:Y:S01]  /*17b0*/  LDGSTS.E.BYPASS.LTC128B.128 [R9+0x1080], [R30.64], !P6 ;  /* 0x010800001e097fae */ /* 0x0007e2000f101d4c */
[----:B------:R-:W-:Y:S02]  /*17c0*/  LOP3.LUT P6, RZ, R11, 0x4, RZ, 0xc0, !PT ;  /* 0x000000040bff7812 */ /* 0x000fe400078cc0ff */
[----:B------:R-:W-:Y:S01]  /*17d0*/  IMAD.MOV.U32 R22, RZ, RZ, R28 ;  /* 0x000000ffff167224 */ /* 0x000fe200078e001c */
[----:B------:R-:W-:Y:S01]  /*17e0*/  IADD3 R28, P0, R30, UR4, RZ ;  /* 0x000000041e1c7c10 */ /* 0x000fe2000ff1e0ff */
[----:B------:R-:W-:Y:S01]  /*17f0*/  IMAD.IADD R23, R29, 0x1, R10 ;  /* 0x000000011d177824 */ /* 0x000fe200078e020a */
[----:B------:R-:W-:Y:S01]  /*1800*/  LEA.HI R10, R13, R6, RZ, 0x5 ;  /* 0x000000060d0a7211 */ /* 0x000fe200078f28ff */
        /* <DEDUP_REMOVED lines=8> */
[----:B------:R-:W-:Y:S01]  /*1890*/  IMAD R2, R20, c[0x0][0x21c], R17 ;  /* 0x0000870014027a24 */ /* 0x000fe200078e0211 */
[----:B------:R-:W-:Y:S01]  /*18a0*/  ULDC.64 UR4, c[0x0][0x178] ;  /* 0x00005e0000047ab9 */ /* 0x000fe20000000a00 */
[----:B------:R-:W-:Y:S01]  /*18b0*/  IMAD.SHL.U32 R17, R11, 0x40, RZ ;  /* 0x000000400b117824 */ /* 0x000fe200078e00ff */
[----:B------:R-:W-:Y:S01]  /*18c0*/  USHF.L.U32 UR11, UR4, 0x6, URZ ;  /* 0x00000006040b7899 */ /* 0x000fe2000800063f */
[----:B------:R4:W-:Y:S01]  /*18d0*/  LDGSTS.E.BYPASS.LTC128B.128 [R9+0x3080], [R26.64], !P1 ;  /* 0x030800001a097fae */ /* 0x0009e2000c901d4c */
[----:B------:R-:W-:Y:S01]  /*18e0*/  IMAD R185, R3, c[0x0][0x178], RZ ;  /* 0x00005e0003b97a24 */ /* 0x000fe200078e02ff */
[----:B------:R-:W-:Y:S01]  /*18f0*/  ISETP.GT.AND P1, PT, R6, 0xf, PT ;  /* 0x0000000f0600780c */ /* 0x000fe20003f24270 */
[----:B------:R-:W-:Y:S01]  /*1900*/  IMAD.WIDE.U32 R20, R20, c[0x0][0x218], R22 ;  /* 0x0000860014147a25 */ /* 0x000fe200078e0016 */
[----:B------:R-:W0:Y:S01]  /*1910*/  LDGDEPBAR ;  /* 0x00000000000079af */ /* 0x000e220000000000 */
[----:B-1----:R-:W-:Y:S01]  /*1920*/  LEA.HI R18, R10, R25, RZ, 0x1 ;  /* 0x000000190a127211 */ /* 0x002fe200078f08ff */
[----:B------:R-:W-:Y:S01]  /*1930*/  USHF.L.U64.HI UR5, UR4, UR8, UR5 ;  /* 0x0000000804057299 */ /* 0x000fe20008010205 */
[----:B------:R-:W-:Y:S01]  /*1940*/  IMAD R19, R193, UR9, RZ ;  /* 0x00000009c1137c24 */ /* 0x000fe2000f8e02ff */
[----:B------:R-:W-:Y:S01]  /*1950*/  LOP3.LUT R17, R17, 0x1c0, RZ, 0xc0, !PT ;  /* 0x000001c011117812 */ /* 0x000fe200078ec0ff */
[----:B------:R-:W-:Y:S01]  /*1960*/  IMAD.SHL.U32 R11, R25, 0x10, RZ ;  /* 0x00000010190b7824 */ /* 0x000fe200078e00ff */
[----:B------:R-:W-:Y:S01]  /*1970*/  LOP3.LUT R18, R18, 0xfffffffe, RZ, 0xc0, !PT ;  /* 0xfffffffe12127812 */ /* 0x000fe200078ec0ff */
[C---:B------:R-:W-:Y:S01]  /*1980*/  IMAD R19, R12.reuse, UR10, R19 ;  /* 0x0000000a0c137c24 */ /* 0x040fe2000f8e0213 */
[----:B------:R-:W-:Y:S01]  /*1990*/  LOP3.LUT R176, R17, 0x8, R16, 0xf8, !PT ;  /* 0x0000000811b07812 */ /* 0x000fe200078ef810 */
[----:B------:R-:W-:Y:S01]  /*19a0*/  IMAD R12, R12, c[0x0][0x178], RZ ;  /* 0x00005e000c0c7a24 */ /* 0x000fe200078e02ff */
[----:B------:R-:W-:Y:S01]  /*19b0*/  SHF.R.U32.HI R175, RZ, 0x3, R17 ;  /* 0x00000003ffaf7819 */ /* 0x000fe20000011611 */
[----:B------:R-:W-:Y:S01]  /*19c0*/  IMAD.IADD R207, R25, 0x1, -R18 ;  /* 0x0000000119cf7824 */ /* 0x000fe200078e0a12 */
[----:B------:R-:W-:Y:S01]  /*19d0*/  LOP3.LUT R11, R17, 0x30, R11, 0xf8, !PT ;  /* 0x00000030110b7812 */ /* 0x000fe200078ef80b */
[----:B------:R-:W-:Y:S01]  /*19e0*/  IMAD.WIDE.U32 R22, R193, c[0x0][0x178], RZ ;  /* 0x00005e00c1167a25 */ /* 0x000fe200078e00ff */
[----:B------:R-:W-:Y:S01]  /*19f0*/  LOP3.LUT R176, R176, R175, RZ, 0x3c, !PT ;  /* 0x000000afb0b07212 */ /* 0x000fe200078e3cff */
[----:B------:R-:W-:-:S02]  /*1a00*/  UMOV UR4, 0x5 ;  /* 0x0000000500047882 */ /* 0x000fc40000000000 */
[----:B------:R-:W-:Y:S01]  /*1a10*/  IMAD R25, R193, c[0x0][0x17c], R12 ;  /* 0x00005f00c1197a24 */ /* 0x000fe200078e020c */
[----:B------:R-:W-:Y:S01]  /*1a20*/  USHF.L.U64.HI UR4, UR6, UR4, UR7 ;  /* 0x0000000406047299 */ /* 0x000fe20008010207 */
[C---:B------:R-:W-:Y:S01]  /*1a30*/  IMAD R185, R200.reuse, c[0x0][0x17c], R185 ;  /* 0x00005f00c8b97a24 */ /* 0x040fe200078e02b9 */
[----:B------:R-:W-:Y:S01]  /*1a40*/  USHF.L.U32 UR6, UR6, 0x5, URZ ;  /* 0x0000000506067899 */ /* 0x000fe2000800063f */
[----:B------:R-:W-:Y:S01]  /*1a50*/  IMAD.WIDE.U32 R198, R200, c[0x0][0x178], R198 ;  /* 0x00005e00c8c67a25 */ /* 0x000fe200078e00c6 */
[----:B------:R-:W-:-:S04]  /*1a60*/  DEPBAR.LE SB0, 0x1 ;  /* 0x000080400000791a */ /* 0x000fc80000000000 */
[----:B------:R-:W-:Y:S01]  /*1a70*/  IMAD R5, R14, 0x800, R5 ;  /* 0x000008000e057824 */ /* 0x000fe200078e0205 */
[----:B------:R-:W-:Y:S01]  /*1a80*/  USHF.L.U64.HI UR4, UR6, 0x1, UR4 ;  /* 0x0000000106047899 */ /* 0x000fe20008010204 */
[----:B------:R-:W-:Y:S01]  /*1a90*/  IMAD.IADD R12, R23, 0x1, R25 ;  /* 0x00000001170c7824 */ /* 0x000fe200078e0219 */
[----:B------:R-:W-:Y:S01]  /*1aa0*/  USHF.L.U32 UR6, UR6, 0x1, URZ ;  /* 0x0000000106067899 */ /* 0x000fe2000800063f */
[----:B------:R-:W-:Y:S01]  /*1ab0*/  IMAD.IADD R21, R21, 0x1, R2 ;  /* 0x0000000115157824 */ /* 0x000fe200078e0202 */
[----:B------:R-:W-:Y:S01]  /*1ac0*/  BAR.SYNC.DEFER_BLOCKING 0x0 ;  /* 0x0000000000007b1d */ /* 0x000fe20000010000 */
[----:B------:R-:W-:Y:S01]  /*1ad0*/  IMAD.IADD R185, R199, 0x1, R185 ;  /* 0x00000001c7b97824 */ /* 0x000fe200078e02b9 */
[----:B------:R-:W-:Y:S01]  /*1ae0*/  LEA R2, P0, R22, R198, 0x6 ;  /* 0x000000c616027211 */ /* 0x000fe200078030ff */
[----:B------:R-:W-:Y:S02]  /*1af0*/  IMAD.MOV.U32 R179, RZ, RZ, 0x40 ;  /* 0x00000040ffb37424 */ /* 0x000fe400078e00ff */
[----:B------:R-:W-:Y:S01]  /*1b00*/  IMAD.IADD R176, R5, 0x1, R176 ;  /* 0x0000000105b07824 */ /* 0x000fe200078e02b0 */
[----:B------:R-:W-:Y:S01]  /*1b10*/  LOP3.LUT R5, R0, 0xfffffff0, RZ, 0xc0, !PT ;  /* 0xfffffff000057812 */ /* 0x000fe200078ec0ff */
[----:B------:R-:W-:Y:S01]  /*1b20*/  IMAD R205, R3, c[0x0][0x208], RZ ;  /* 0x0000820003cd7a24 */ /* 0x000fe200078e02ff */
[----:B------:R-:W-:Y:S01]  /*1b30*/  LEA.HI.X R23, R22, R185, R12, 0x6, P0 ;  /* 0x000000b916177211 */ /* 0x000fe200000f340c */
[----:B------:R-:W-:Y:S01]  /*1b40*/  IMAD.MOV.U32 R172, RZ, RZ, 0x20 ;  /* 0x00000020ffac7424 */ /* 0x000fe200078e00ff */
[----:B------:R-:W-:Y:S01]  /*1b50*/  LEA R24, P0, R2, c[0x0][0x160], 0x1 ;  /* 0x0000580002187a11 */ /* 0x000fe200078008ff */
[----:B------:R-:W-:Y:S01]  /*1b60*/  IMAD.SHL.U32 R176, R176, 0x2, RZ ;  /* 0x00000002b0b07824 */ /* 0x000fe200078e00ff */
[----:B------:R-:W-:Y:S01]  /*1b70*/  SEL R3, R179, 0xffffffc0, !P6 ;  /* 0xffffffc0b3037807 */ /* 0x000fe20007000000 */
[----:B------:R-:W-:Y:S01]  /*1b80*/  IMAD.IADD R18, R6, 0x1, -R5 ;  /* 0x0000000106127824 */ /* 0x000fe200078e0a05 */
[----:B------:R-:W-:Y:S01]  /*1b90*/  LEA.HI.X R25, R2, c[0x0][0x164], R23, 0x1, P0 ;  /* 0x0000590002197a11 */ /* 0x000fe200000f0c17 */
[----:B------:R-:W-:Y:S01]  /*1ba0*/  IMAD.SHL.U32 R12, R193, 0x40, RZ ;  /* 0x00000040c10c7824 */ /* 0x000fe200078e00ff */
[----:B------:R-:W-:Y:S01]  /*1bb0*/  SEL R5, R172, 0xffffffe0, !P5 ;  /* 0xffffffe0ac057807 */ /* 0x000fe20006800000 */
[----:B------:R-:W-:-:S02]  /*1bc0*/  IMAD.IADD R2, R176, 0x1, R3 ;  /* 0x00000001b0027824 */ /* 0x000fc400078e0203 */
[----:B------:R-:W-:Y:S01]  /*1bd0*/  IMAD R205, R200, c[0x0][0x20c], R205 ;  /* 0x00008300c8cd7a24 */ /* 0x000fe200078e02cd */
[----:B------:R-:W-:Y:S01]  /*1be0*/  IADD3 R17, -R191, R194, -R12 ;  /* 0x000000c2bf117210 */ /* 0x000fe20007ffe90c */
[----:B------:R-:W-:Y:S02]  /*1bf0*/  IMAD.IADD R3, R176, 0x1, R5 ;  /* 0x00000001b0037824 */ /* 0x000fe400078e0205 */
[----:B------:R-:W-:Y:S01]  /*1c00*/  IMAD.IADD R0, R5, 0x1, R2 ;  /* 0x0000000105007824 */ /* 0x000fe200078e0202 */
[----:B------:R3:W1:Y:S01]  /*1c10*/  LDSM.16.M88.4 R140, [R176+0x4080] ;  /* 0x00408000b08c783b */ /* 0x0006620000000200 */
[----:B------:R-:W-:Y:S01]  /*1c20*/  ISETP.LT.OR P0, PT, R17, 0x1, P4 ;  /* 0x000000011100780c */ /* 0x000fe20002701670 */
[----:B------:R-:W-:Y:S01]  /*1c30*/  IMAD.WIDE.U32 R200, R200, c[0x0][0x208], R20 ;  /* 0x00008200c8c87a25 */ /* 0x000fe200078e0014 */
[----:B------:R-:W-:Y:S01]  /*1c40*/  LOP3.LUT R20, R11, 0x8, R16, 0xf8, !PT ;  /* 0x000000080b147812 */ /* 0x000fe200078ef810 */
[----:B------:R3:W1:Y:S01]  /*1c50*/  LDSM.16.M88.4 R144, [R176+0x6080] ;  /* 0x00608000b090783b */ /* 0x0006620000000200 */
[----:B------:R-:W-:Y:S01]  /*1c60*/  SHF.R.S32.HI R21, RZ, 0x1f, R18 ;  /* 0x0000001fff157819 */ /* 0x000fe20000011412 */
[----:B------:R-:W-:Y:S01]  /*1c70*/  IMAD.IADD R205, R201, 0x1, R205 ;  /* 0x00000001c9cd7824 */ /* 0x000fe200078e02cd */
[----:B------:R-:W-:Y:S01]  /*1c80*/  ISETP.LT.OR P2, PT, R17, 0x21, P4 ;  /* 0x000000211100780c */ /* 0x000fe20002741670 */
[----:B------:R3:W1:Y:S01]  /*1c90*/  LDSM.16.M88.4 R148, [R3+0x4080] ;  /* 0x004080000394783b */ /* 0x0006620000000200 */
[----:B------:R-:W-:Y:S01]  /*1ca0*/  IMAD.MOV.U32 R204, RZ, RZ, R200 ;  /* 0x000000ffffcc7224 */ /* 0x000fe200078e00c8 */
[----:B------:R-:W-:Y:S01]  /*1cb0*/  LEA.HI R5, R21, R18, RZ, 0x3 ;  /* 0x0000001215057211 */ /* 0x000fe200078f18ff */
[----:B------:R-:W-:Y:S01]  /*1cc0*/  IMAD.SHL.U32 R178, R207, 0x400, RZ ;  /* 0x00000400cfb27824 */ /* 0x000fe200078e00ff */
[----:B------:R3:W1:Y:S01]  /*1cd0*/  LDSM.16.M88.4 R152, [R3+0x6080] ;  /* 0x006080000398783b */ /* 0x0006620000000200 */
[----:B------:R-:W-:Y:S01]  /*1ce0*/  IMAD.WIDE.U32 R22, R193, UR10, R204 ;  /* 0x0000000ac1167c25 */ /* 0x000fe2000f8e00cc */
[----:B------:R-:W-:-:S02]  /*1cf0*/  LOP3.LUT R21, R5, 0xfffffff8, RZ, 0xc0, !PT ;  /* 0xfffffff805157812 */ /* 0x000fc400078ec0ff */
[----:B------:R3:W1:Y:S01]  /*1d00*/  LDSM.16.M88.4 R156, [R2+0x4080] ;  /* 0x00408000029c783b */ /* 0x0006620000000200 */
[----:B------:R-:W-:Y:S01]  /*1d10*/  IMAD.IADD R19, R23, 0x1, R19 ;  /* 0x0000000117137824 */ /* 0x000fe200078e0213 */
[----:B------:R-:W-:Y:S01]  /*1d20*/  SHF.R.S32.HI R23, RZ, 0x1f, R12 ;  /* 0x0000001fff177819 */ /* 0x000fe2000001140c */
[----:B------:R-:W-:Y:S01]  /*1d30*/  IMAD.IADD R11, R18, 0x1, -R21 ;  /* 0x00000001120b7824 */ /* 0x000fe200078e0a15 */
[----:B------:R3:W1:Y:S01]  /*1d40*/  LDSM.16.M88.4 R160, [R2+0x6080] ;  /* 0x0060800002a0783b */ /* 0x0006620000000200 */
[C---:B------:R-:W-:Y:S01]  /*1d50*/  ISETP.LT.OR P6, PT, R17.reuse, 0x1, P3 ;  /* 0x000000011100780c */ /* 0x040fe20001fc1670 */
[----:B------:R-:W-:Y:S01]  /*1d60*/  IMAD.SHL.U32 R18, R14, 0x10, RZ ;  /* 0x000000100e127824 */ /* 0x000fe200078e00ff */
[----:B------:R-:W-:Y:S01]  /*1d70*/  ISETP.LT.OR P5, PT, R17, 0x21, P3 ;  /* 0x000000211100780c */ /* 0x000fe20001fa1670 */
[----:B------:R3:W1:Y:S01]  /*1d80*/  LDSM.16.M88.4 R164, [R0+0x4080] ;  /* 0x0040800000a4783b */ /* 0x0006620000000200 */
[----:B------:R-:W-:Y:S01]  /*1d90*/  LOP3.LUT R175, R20, R175, RZ, 0x3c, !PT ;  /* 0x000000af14af7212 */ /* 0x000fe200078e3cff */
[----:B------:R-:W-:Y:S01]  /*1da0*/  IMAD.SHL.U32 R20, R8, 0x8, RZ ;  /* 0x0000000808147824 */ /* 0x000fe200078e00ff */
[----:B------:R-:W-:Y:S01]  /*1db0*/  LOP3.LUT R18, R18, 0x10, RZ, 0xc0, !PT ;  /* 0x0000001012127812 */ /* 0x000fe200078ec0ff */
[----:B------:R3:W1:Y:S01]  /*1dc0*/  LDSM.16.M88.4 R168, [R0+0x6080] ;  /* 0x0060800000a8783b */ /* 0x0006620000000200 */
[----:B------:R-:W-:-:S02]  /*1dd0*/  IMAD.SHL.U32 R21, R14, 0x20, RZ ;  /* 0x000000200e157824 */ /* 0x000fc400078e00ff */
[----:B------:R-:W-:Y:S01]  /*1de0*/  LOP3.LUT R177, R18, 0x8, R177, 0xf8, !PT ;  /* 0x0000000812b17812 */ /* 0x000fe200078ef8b1 */
[----:B------:R-:W-:Y:S01]  /*1df0*/  BAR.SYNC.DEFER_BLOCKING 0x0 ;  /* 0x0000000000007b1d */ /* 0x000fe20000010000 */
[----:B------:R-:W-:Y:S01]  /*1e00*/  @!P1 IMAD.SHL.U32 R18, R6, 0x10, RZ ;  /* 0x0000001006129824 */ /* 0x000fe200078e00ff */
[----:B------:R-:W-:Y:S01]  /*1e10*/  LOP3.LUT R20, R20, 0x18, RZ, 0xc0, !PT ;  /* 0x0000001814147812 */ /* 0x000fe200078ec0ff */
[----:B------:R-:W-:Y:S02]  /*1e20*/  IMAD R175, R14, 0x200, R175 ;  /* 0x000002000eaf7824 */ /* 0x000fe400078e02af */
[----:B------:R-:W-:-:S05]  /*1e30*/  IMAD.SHL.U32 R174, R5, 0x40, RZ ;  /* 0x0000004005ae7824 */ /* 0x000fca00078e00ff */
[----:B------:R-:W-:Y:S01]  /*1e40*/  LOP3.LUT R174, R174, 0xfffffe00, RZ, 0xc0, !PT ;  /* 0xfffffe00aeae7812 */ /* 0x000fe200078ec0ff */
        /* <DEDUP_REMOVED lines=73> */
.L_x_791:
[----:B------:R-:W-:Y:S05]  /*22e0*/  BSYNC B0 ;  /* 0x0000000000007941 */ /* 0x000fea0003800000 */
.L_x_790:
        /* <DEDUP_REMOVED lines=62> */
.L_x_794:
        /* <DEDUP_REMOVED lines=164> */
.L_x_792:
        /* <DEDUP_REMOVED lines=471> */
.L_x_793:
        /* <DEDUP_REMOVED lines=167> */
.L_x_789:
        /* <DEDUP_REMOVED lines=118> */
[----:B--2---:R-:W-:-:S02]  /*6050*/  IADD3 R33, -R33, R4, RZ ;  /* 0x0000000421217210 */ /* 0x004fc40007ffe1ff */
.L_x_796:
[----:B--2---:R-:W-:Y:S01]  /*6060*/  LEA.HI R32, R3, R2, RZ, 0x3 ;  /* 0x0000000203207211 */ /* 0x004fe200078f18ff */
[----:B------:R-:W-:Y:S03]  /*6070*/  BSSY B0, `(.L_x_797) ;  /* 0x0000033000007945 */ /* 0x000fe60003800000 */
[----:B------:R-:W-:-:S02]  /*6080*/  LOP3.LUT R5, R32, 0x1ffffff8, RZ, 0xc0, !PT ;  /* 0x1ffffff820057812 */ /* 0x000fc400078ec0ff */
[----:B------:R-:W-:-:S03]  /*6090*/  SHF.R.S32.HI R32, RZ, 0x3, R32 ;  /* 0x00000003ff207819 */ /* 0x000fc60000011420 */
[----:B------:R-:W-:Y:S01]  /*60a0*/  IMAD.IADD R40, R2, 0x1, -R5 ;  /* 0x0000000102287824 */ /* 0x000fe200078e0a05 */
[----:B------:R-:W-:Y:S01]  /*60b0*/  LEA.HI R2, R3, R2, RZ, 0x6 ;  /* 0x0000000203027211 */ /* 0x000fe200078f30ff */
[C---:B------:R-:W-:Y:S01]  /*60c0*/  IMAD.SHL.U32 R5, R32.reuse, 0x40, RZ ;  /* 0x0000004020057824 */ /* 0x040fe200078e00ff */
[----:B------:R-:W-:Y:S01]  /*60d0*/  IADD3 R44, P0, R32, R38, RZ ;  /* 0x00000026202c7210 */ /* 0x000fe20007f1e0ff */
[----:B------:R-:W-:Y:S02]  /*60e0*/  IMAD.SHL.U32 R40, R40, 0x8, RZ ;  /* 0x0000000828287824 */ /* 0x000fe400078e00ff */
[----:B------:R-:W-:Y:S01]  /*60f0*/  IMAD.SHL.U32 R2, R2, 0x8, RZ ;  /* 0x0000000802027824 */ /* 0x000fe200078e00ff */
[----:B------:R-:W-:Y:S02]  /*6100*/  LOP3.LUT R5, R5, 0x1c0, RZ, 0xc0, !PT ;  /* 0x000001c005057812 */ /* 0x000fe400078ec0ff */
[--C-:B------:R-:W-:Y:S02]  /*6110*/  SHF.R.S32.HI R41, RZ, 0x1f, R40.reuse ;  /* 0x0000001fff297819 */ /* 0x100fe40000011428 */
[----:B------:R-:W-:-:S02]  /*6120*/  LOP3.LUT R3, R5, 0x38, R40, 0xf8, !PT ;  /* 0x0000003805037812 */ /* 0x000fc400078ef828 */
[----:B------:R-:W-:Y:S01]  /*6130*/  SHF.R.U32.HI R4, RZ, 0x3, R5 ;  /* 0x00000003ff047819 */ /* 0x000fe20000011605 */
[----:B------:R-:W-:Y:S01]  /*6140*/  IMAD.WIDE.U32 R42, R197, c[0x0][0x338], R40 ;  /* 0x0000ce00c52a7a25 */ /* 0x000fe200078e0028 */
[----:B------:R-:W-:Y:S02]  /*6150*/  LEA.HI.X.SX32 R45, R32, R39, 0x1, P0 ;  /* 0x00000027202d7211 */ /* 0x000fe400000f0eff */
[----:B------:R-:W-:-:S03]  /*6160*/  LOP3.LUT R3, R3, R4, RZ, 0x3c, !PT ;  /* 0x0000000403037212 */ /* 0x000fc600078e3cff */
[----:B------:R-:W-:Y:S01]  /*6170*/  IMAD.WIDE R44, R196, 0x80, R44 ;  /* 0x00000080c42c7825 */ /* 0x000fe200078e022c */
[----:B------:R-:W-:-:S03]  /*6180*/  LOP3.LUT R2, R3, 0x7ffffe00, R2, 0xf8, !PT ;  /* 0x7ffffe0003027812 */ /* 0x000fc600078ef802 */
[----:B-----5:R-:W-:Y:S01]  /*6190*/  IMAD.IADD R3, R33, 0x1, -R0 ;  /* 0x0000000121037824 */ /* 0x020fe200078e0a00 */
[----:B------:R-:W-:Y:S01]  /*61a0*/  SHF.R.S32.HI R0, RZ, 0x1f, R195 ;  /* 0x0000001fff007819 */ /* 0x000fe200000114c3 */
[----:B------:R-:W-:Y:S01]  /*61b0*/  IMAD.SHL.U32 R36, R2, 0x2, RZ ;  /* 0x0000000202247824 */ /* 0x000fe200078e00ff */
[----:B------:R-:W-:Y:S02]  /*61c0*/  SHF.R.S32.HI R2, RZ, 0x1f, R197 ;  /* 0x0000001fff027819 */ /* 0x000fe400000114c5 */
[----:B------:R-:W-:Y:S02]  /*61d0*/  IMNMX R3, R3, 0x80, PT ;  /* 0x0000008003037817 */ /* 0x000fe40003800200 */
[----:B------:R1:W2:Y:S01]  /*61e0*/  LDS.128 R28, [R36+0x5080] ;  /* 0x00508000241c7984 */ /* 0x0002a20000000c00 */
[----:B------:R-:W-:Y:S01]  /*61f0*/  IMAD R34, R2, c[0x0][0x338], RZ ;  /* 0x0000ce0002227a24 */ /* 0x000fe200078e02ff */
[----:B------:R-:W-:Y:S02]  /*6200*/  ISETP.GE.AND P3, PT, R32, R3, PT ;  /* 0x000000032000720c */ /* 0x000fe40003f66270 */
[----:B------:R1:W3:Y:S01]  /*6210*/  LDS.128 R24, [R36+0x6080] ;  /* 0x0060800024187984 */ /* 0x0002e20000000c00 */
[----:B------:R-:W-:Y:S01]  /*6220*/  SEL R0, R0, RZ, !P1 ;  /* 0x000000ff00007207 */ /* 0x000fe20004800000 */
[----:B------:R-:W-:Y:S01]  /*6230*/  IMAD R33, R197, c[0x0][0x33c], R34 ;  /* 0x0000cf00c5217a24 */ /* 0x000fe200078e0222 */
[----:B------:R-:W-:Y:S01]  /*6240*/  ISETP.GE.OR P0, PT, R40, c[0x0][0x324], P3 ;  /* 0x0000c90028007a0c */ /* 0x000fe20001f06670 */
[----:B------:R1:W4:Y:S01]  /*6250*/  LDS.128 R20, [R36+0x7080] ;  /* 0x0070800024147984 */ /* 0x0003220000000c00 */
[----:B------:R-:W-:Y:S01]  /*6260*/  SEL R195, R195, RZ, !P1 ;  /* 0x000000ffc3c37207 */ /* 0x000fe20004800000 */
[----:B------:R-:W-:-:S02]  /*6270*/  IMAD.IADD R43, R43, 0x1, R33 ;  /* 0x000000012b2b7824 */ /* 0x000fc400078e0221 */
[----:B------:R1:W1:Y:S01]  /*6280*/  LDS.128 R16, [R36+0x80] ;  /* 0x0000800024107984 */ /* 0x0002620000000c00 */
[----:B------:R-:W-:Y:S02]  /*6290*/  IMAD R34, R0, c[0x0][0x340], RZ ;  /* 0x0000d00000227a24 */ /* 0x000fe400078e02ff */
[C---:B------:R-:W-:Y:S01]  /*62a0*/  IMAD.WIDE.U32 R42, R195.reuse, c[0x0][0x340], R42 ;  /* 0x0000d000c32a7a25 */ /* 0x040fe200078e002a */
[----:B------:R1:W1:Y:S03]  /*62b0*/  LDS.128 R12, [R36+0x1080] ;  /* 0x00108000240c7984 */ /* 0x0002660000000c00 */
[----:B------:R-:W-:Y:S01]  /*62c0*/  IMAD R33, R195, c[0x0][0x344], R34 ;  /* 0x0000d100c3217a24 */ /* 0x000fe200078e0222 */
[----:B------:R1:W1:Y:S03]  /*62d0*/  LDS.128 R8, [R36+0x2080] ;  /* 0x0020800024087984 */ /* 0x0002660000000c00 */
[----:B------:R-:W-:Y:S01]  /*62e0*/  IMAD.IADD R47, R43, 0x1, R33 ;  /* 0x000000012b2f7824 */ /* 0x000fe200078e0221 */
        /* <DEDUP_REMOVED lines=11> */
.L_x_798:
[----:B------:R-:W-:Y:S05]  /*63a0*/  BSYNC B0 ;  /* 0x0000000000007941 */ /* 0x000fea0003800000 */
.L_x_797:
        /* <DEDUP_REMOVED lines=16> */
.L_x_800:
[----:B------:R-:W-:Y:S05]  /*64b0*/  BSYNC B0 ;  /* 0x0000000000007941 */ /* 0x000fea0003800000 */
.L_x_799:
        /* <DEDUP_REMOVED lines=16> */
.L_x_802:
[----:B------:R-:W-:Y:S05]  /*65c0*/  BSYNC B0 ;  /* 0x0000000000007941 */ /* 0x000fea0003800000 */
.L_x_801:
        /* <DEDUP_REMOVED lines=16> */
.L_x_804:
[----:B------:R-:W-:Y:S05]  /*66d0*/  BSYNC B0 ;  /* 0x0000000000007941 */ /* 0x000fea0003800000 */
.L_x_803:
        /* <DEDUP_REMOVED lines=19> */
.L_x_806:
[----:B------:R-:W-:Y:S05]  /*6810*/  BSYNC B0 ;  /* 0x0000000000007941 */ /* 0x000fea0003800000 */
.L_x_805:
        /* <DEDUP_REMOVED lines=14> */
.L_x_808:
[----:B------:R-:W-:Y:S05]  /*6900*/  BSYNC B0 ;  /* 0x0000000000007941 */ /* 0x000fea0003800000 */
.L_x_807:
        /* <DEDUP_REMOVED lines=14> */
.L_x_810:
[----:B------:R-:W-:Y:S05]  /*69f0*/  BSYNC B0 ;  /* 0x0000000000007941 */ /* 0x000fea0003800000 */
.L_x_809:
        /* <DEDUP_REMOVED lines=14> */
.L_x_795:
        /* <DEDUP_REMOVED lines=18> */
.L_x_811:
        /* <DEDUP_REMOVED lines=12> */
[----:B------:R-:W-:Y:S01]  /*6cc0*/  SHF.R.S32.HI R3, RZ, 0x3, R3 ;  /* 0x00000003ff037819 */ /* 0x000fe20000011403 */
[----:B------:R-:W-:Y:S02]  /*6cd0*/  IMAD R8, R2, c[0x0][0x308], RZ ;  /* 0x0000c20002087a24 */ /* 0x000fe400078e02ff */
[----:B------:R-:W-:Y:S01]  /*6ce0*/  IMAD.IADD R6, R5, 0x1, -R6 ;  /* 0x0000000105067824 */ /* 0x000fe200078e0a06 */
[----:B------:R-:W-:Y:S01]  /*6cf0*/  IADD3 R12, P0, R3, R12, RZ ;  /* 0x0000000c030c7210 */ /* 0x000fe20007f1e0ff */
[----:B------:R-:W-:Y:S01]  /*6d00*/  IMAD R5, R197, c[0x0][0x30c], R8 ;  /* 0x0000c300c5057a24 */ /* 0x000fe200078e0208 */
[C---:B------:R-:W-:Y:S01]  /*6d10*/  ISETP.GE.AND P3, PT, R3.reuse, R0, PT ;  /* 0x000000000300720c */ /* 0x040fe20003f66270 */
[----:B------:R-:W-:Y:S01]  /*6d20*/  IMAD.SHL.U32 R6, R6, 0x8, RZ ;  /* 0x0000000806067824 */ /* 0x000fe200078e00ff */
[----:B------:R-:W-:-:S04]  /*6d30*/  LEA.HI.X.SX32 R13, R3, R13, 0x1, P0 ;  /* 0x0000000d030d7211 */ /* 0x000fc800000f0eff */
        /* <DEDUP_REMOVED lines=16> */
.L_x_813:
[----:B------:R-:W-:Y:S05]  /*6e40*/  BSYNC B0 ;  /* 0x0000000000007941 */ /* 0x000fea0003800000 */
.L_x_812:
        /* <DEDUP_REMOVED lines=16> */
.L_x_815:
[----:B------:R-:W-:Y:S05]  /*6f50*/  BSYNC B0 ;  /* 0x0000000000007941 */ /* 0x000fea0003800000 */
.L_x_814:
        /* <DEDUP_REMOVED lines=16> */
.L_x_817:
[----:B------:R-:W-:Y:S05]  /*7060*/  BSYNC B0 ;  /* 0x0000000000007941 */ /* 0x000fea0003800000 */
.L_x_816:
        /* <DEDUP_REMOVED lines=16> */
.L_x_819:
[----:B------:R-:W-:Y:S05]  /*7170*/  BSYNC B0 ;  /* 0x0000000000007941 */ /* 0x000fea0003800000 */
.L_x_818:
        /* <DEDUP_REMOVED lines=20> */
.L_x_821:
[----:B------:R-:W-:Y:S05]  /*72c0*/  BSYNC B0 ;  /* 0x0000000000007941 */ /* 0x000fea0003800000 */
.L_x_820:
        /* <DEDUP_REMOVED lines=14> */
.L_x_823:
[----:B------:R-:W-:Y:S05]  /*73b0*/  BSYNC B0 ;  /* 0x0000000000007941 */ /* 0x000fea0003800000 */
.L_x_822:
        /* <DEDUP_REMOVED lines=14> */
.L_x_825:
[----:B------:R-:W-:Y:S05]  /*74a0*/  BSYNC B0 ;  /* 0x0000000000007941 */ /* 0x000fea0003800000 */
.L_x_824:
        /* <DEDUP_REMOVED lines=13> */
.L_x_826:
        /* <DEDUP_REMOVED lines=16> */
.L_x_5633:


//--------------------- .text._ZN7cutlass13device_kernelIN5flash19enable_sm80_to_sm89INS1_16FlashAttnBwdSm80INS1_25CollectiveMainloopBwdSm80ILi2ELi2EN4cute5tupleIJNS5_1CILi64EEENS7_ILi128EEES8_EEENS_6half_tEfNS_4arch4Sm80ELb1ELb0ELb1ELb1ELb0ELb0ELb0ELb0ELi2ELi2ELi4ELi2ELb1EEENS1_24CollectiveEpilogueBwdGQAISA_fSD_Li256ELb1ELb0EEENS1_25SingleTileBwdLPTSchedulerILb1ELi128ELb0EEEEEEEEEvNT_6ParamsE --------------------------
	.section	.text._ZN7cutlass13device_kernelIN5flash19enable_sm80_to_sm89INS1_16FlashAttnBwdSm80INS1_25CollectiveMainloopBwdSm80ILi2ELi2EN4cute5tupleIJNS5_1CILi64EEENS7_ILi128EEES8_EEENS_6half_tEfNS_4arch4Sm80ELb1ELb0ELb1ELb1ELb0ELb0ELb0ELb0ELi2ELi2ELi4ELi2ELb1EEENS1_24CollectiveEpilogueBwdGQAISA_fSD_Li256ELb1ELb0EEENS1_25SingleTileBwdLPTSchedulerILb1ELi128ELb0EEEEEEEEEvNT_6ParamsE,"ax",@progbits
	.sectioninfo	@"SHI_REGISTERS=255"
	.align	128
.text._ZN7cutlass13device_kernelIN5flash19enable_sm80_to_sm89INS1_16FlashAttnBwdSm80INS1_25CollectiveMainloopBwdSm80ILi2ELi2EN4cute5tupleIJNS5_1CILi64EEENS7_ILi128EEES8_EEENS_6half_tEfNS_4arch4Sm80ELb1ELb0ELb1ELb1ELb0ELb0ELb0ELb0ELi2ELi2ELi4ELi2ELb1EEENS1_24CollectiveEpilogueBwdGQAISA_fSD_Li256ELb1ELb0EEENS1_25SingleTileBwdLPTSchedulerILb1ELi128ELb0EEEEEEEEEvNT_6ParamsE:
        .type           _ZN7cutlass13device_kernelIN5flash19enable_sm80_to_sm89INS1_16FlashAttnBwdSm80INS1_25CollectiveMainloopBwdSm80ILi2ELi2EN4cute5tupleIJNS5_1CILi64EEENS7_ILi128EEES8_EEENS_6half_tEfNS_4arch4Sm80ELb1ELb0ELb1ELb1ELb0ELb0ELb0ELb0ELi2ELi2ELi4ELi2ELb1EEENS1_24CollectiveEpilogueBwdGQAISA_fSD_Li256ELb1ELb0EEENS1_25SingleTileBwdLPTSchedulerILb1ELi128ELb0EEEEEEEEEvNT_6ParamsE,@function
        .size           _ZN7cutlass13device_kernelIN5flash19enable_sm80_to_sm89INS1_16FlashAttnBwdSm80INS1_25CollectiveMainloopBwdSm80ILi2ELi2EN4cute5tupleIJNS5_1CILi64EEENS7_ILi128EEES8_EEENS_6half_tEfNS_4arch4Sm80ELb1ELb0ELb1ELb1ELb0ELb0ELb0ELb0ELi2ELi2ELi4ELi2ELb1EEENS1_24CollectiveEpilogueBwdGQAISA_fSD_Li256ELb1ELb0EEENS1_25SingleTileBwdLPTSchedulerILb1ELi128ELb0EEEEEEEEEvNT_6ParamsE,(.L_x_5634 - _ZN7cutlass13device_kernelIN5flash19enable_sm80_to_sm89INS1_16FlashAttnBwdSm80INS1_25CollectiveMainloopBwdSm80ILi2ELi2EN4cute5tupleIJNS5_1CILi64EEENS7_ILi128EEES8_EEENS_6half_tEfNS_4arch4Sm80ELb1ELb0ELb1ELb1ELb0ELb0ELb0ELb0ELi2ELi2ELi4ELi2ELb1EEENS1_24CollectiveEpilogueBwdGQAISA_fSD_Li256ELb1ELb0EEENS1_25SingleTileBwdLPTSchedulerILb1ELi128ELb0EEEEEEEEEvNT_6ParamsE)
        .other          _ZN7cutlass13device_kernelIN5flash19enable_sm80_to_sm89INS1_16FlashAttnBwdSm80INS1_25CollectiveMainloopBwdSm80ILi2ELi2EN4cute5tupleIJNS5_1CILi64EEENS7_ILi128EEES8_EEENS_6half_tEfNS_4arch4Sm80ELb1ELb0ELb1ELb1ELb0ELb0ELb0ELb0ELi2ELi2ELi4ELi2ELb1EEENS1_24CollectiveEpilogueBwdGQAISA_fSD_Li256ELb1ELb0EEENS1_25SingleTileBwdLPTSchedulerILb1ELi128ELb0EEEEEEEEEvNT_6ParamsE,@"STO_CUDA_ENTRY STV_DEFAULT"
_ZN7cutlass13device_kernelIN5flash19enable_sm80_to_sm89INS1_16FlashAttnBwdSm80INS1_25CollectiveMainloopBwdSm80ILi2ELi2EN4cute5tupleIJNS5_1CILi64EEENS7_ILi128EEES8_EEENS_6half_tEfNS_4arch4Sm80ELb1ELb0ELb1ELb1ELb0ELb0ELb0ELb0ELi2ELi2ELi4ELi2ELb1EEENS1_24CollectiveEpilogueBwdGQAISA_fSD_Li256ELb1ELb0EEENS1_25SingleTileBwdLPTSchedulerILb1ELi128ELb0EEEEEEEEEvNT_6ParamsE:
        /* <DEDUP_REMOVED lines=24> */
.L_x_828:
[----:B------:R-:W-:Y:S02]  /*0180*/  MOV R2, c[0x0][0x3b4] ;  /* 0x0000ed0000027a02 */ /* 0x000fe40000000f00 */
[----:B------:R-:W-:Y:S02]  /*0190*/  MOV R197, R0 ;  /* 0x0000000000c57202 */ /* 0x000fe40000000f00 */
[----:B------:R-:W-:-:S13]  /*01a0*/  ISETP.NE.AND P0, PT, R2, 0x1, PT ;  /* 0x000000010200780c */ /* 0x000fda0003f05270 */
[----:B------:R-:W-:-:S05]  /*01b0*/  @P0 IMAD.HI.U32 R2, R0, c[0x0][0x3b8], RZ ;  /* 0x0000ee0000020a27 */ /* 0x000fca00078e00ff */
[----:B------:R-:W-:-:S05]  /*01c0*/  @P0 SHF.R.U32.HI R197, RZ, c[0x0][0x3bc], R2 ;  /* 0x0000ef00ffc50a19 */ /* 0x000fca0000011602 */
[----:B------:R-:W-:Y:S02]  /*01d0*/  IMAD R3, R197, c[0x0][0x3b4], RZ ;  /* 0x0000ed00c5037a24 */ /* 0x000fe400078e02ff */
.L_x_829:
        /* <DEDUP_REMOVED lines=16> */
.L_x_830:
        /* <DEDUP_REMOVED lines=9> */
.L_x_832:
[----:B------:R-:W-:-:S04]  /*0370*/  MOV R3, c[0x0][0x3dc] ;  /* 0x0000f70000037a02 */ /* 0x000fc80000000f00 */
.L_x_831:
[----:B-----5:R-:W-:-:S04]  /*0380*/  IADD3 R3, R3, 0x7f, RZ ;  /* 0x0000007f03037810 */ /* 0x020fc80007ffe0ff */
[----:B------:R-:W-:-:S04]  /*0390*/  SHF.R.S32.HI R0, RZ, 0x1f, R3 ;  /* 0x0000001fff007819 */ /* 0x000fc80000011403 */
[----:B------:R-:W-:-:S04]  /*03a0*/  LEA.HI R0, R0, R3, RZ, 0x7 ;  /* 0x0000000300007211 */ /* 0x000fc800078f38ff */
[----:B------:R-:W-:-:S04]  /*03b0*/  SHF.R.S32.HI R0, RZ, 0x7, R0 ;  /* 0x00000007ff007819 */ /* 0x000fc80000011400 */
[----:B------:R-:W-:-:S04]  /*03c0*/  ISETP.GE.AND P0, PT, R197, R0, PT ;  /* 0x00000000c500720c */ /* 0x000fc80003f06270 */
[----:B------:R-:W-:Y:S01]  /*03d0*/  SEL R195, R195, 0xffffffff, !P0 ;  /* 0xffffffffc3c37807 */ /* 0x000fe20004000000 */
[----:B------:R-:W-:Y:S05]  /*03e0*/  BRA `(.L_x_833) ;  /* 0x0000036000007947 */ /* 0x000fea0003800000 */
.L_x_827:
        /* <DEDUP_REMOVED lines=16> */
.L_x_834:
[----:B------:R-:W-:Y:S02]  /*04f0*/  MOV R0, c[0x0][0x3b4] ;  /* 0x0000ed0000007a02 */ /* 0x000fe40000000f00 */
[----:B------:R-:W-:Y:S02]  /*0500*/  MOV R197, R2 ;  /* 0x0000000200c57202 */ /* 0x000fe40000000f00 */
[----:B------:R-:W-:-:S13]  /*0510*/  ISETP.NE.AND P0, PT, R0, 0x1, PT ;  /* 0x000000010000780c */ /* 0x000fda0003f05270 */
[----:B------:R-:W-:-:S05]  /*0520*/  @P0 IMAD.HI.U32 R0, R2, c[0x0][0x3b8], RZ ;  /* 0x0000ee0002000a27 */ /* 0x000fca00078e00ff */
[----:B------:R-:W-:-:S05]  /*0530*/  @P0 SHF.R.U32.HI R197, RZ, c[0x0][0x3bc], R0 ;  /* 0x0000ef00ffc50a19 */ /* 0x000fca0000011600 */
[----:B------:R-:W-:Y:S02]  /*0540*/  IMAD R3, R197, c[0x0][0x3b4], RZ ;  /* 0x0000ed00c5037a24 */ /* 0x000fe400078e02ff */
.L_x_835:
        /* <DEDUP_REMOVED lines=16> */
.L_x_836:
        /* <DEDUP_REMOVED lines=9> */
.L_x_838:
[----:B------:R-:W-:-:S04]  /*06e0*/  MOV R3, c[0x0][0x3dc] ;  /* 0x0000f70000037a02 */ /* 0x000fc80000000f00 */
.L_x_837:
[----:B-----5:R-:W-:-:S04]  /*06f0*/  IADD3 R3, R3, 0x7f, RZ ;  /* 0x0000007f03037810 */ /* 0x020fc80007ffe0ff */
[----:B------:R-:W-:-:S04]  /*0700*/  SHF.R.S32.HI R0, RZ, 0x1f, R3 ;  /* 0x0000001fff007819 */ /* 0x000fc80000011403 */
[----:B------:R-:W-:-:S04]  /*0710*/  LEA.HI R0, R0, R3, RZ, 0x7 ;  /* 0x0000000300007211 */ /* 0x000fc800078f38ff */
[----:B------:R-:W-:-:S04]  /*0720*/  SHF.R.S32.HI R0, RZ, 0x7, R0 ;  /* 0x00000007ff007819 */ /* 0x000fc80000011400 */
[----:B------:R-:W-:-:S04]  /*0730*/  ISETP.GE.AND P0, PT, R197, R0, PT ;  /* 0x00000000c500720c */ /* 0x000fc80003f06270 */
[----:B------:R-:W-:-:S04]  /*0740*/  SEL R195, R195, 0xffffffff, !P0 ;  /* 0xffffffffc3c37807 */ /* 0x000fc80004000000 */
.L_x_833:
[----:B------:R-:W-:-:S13]  /*0750*/  ISETP.GE.AND P0, PT, R195, RZ, PT ;  /* 0x000000ffc300720c */ /* 0x000fda0003f06270 */
[----:B------:R-:W-:Y:S05]  /*0760*/  @!P0 EXIT ;  /* 0x000000000000894d */ /* 0x000fea0003800000 */
[----:B------:R-:W-:Y:S01]  /*0770*/  ISETP.NE.U32.AND P5, PT, RZ, c[0x0][0x2c8], PT ;  /* 0x0000b200ff007a0c */ /* 0x000fe20003fa5070 */
[----:B------:R-:W-:Y:S01]  /*0780*/  IMAD.MOV.U32 R0, RZ, RZ, 0x4 ;  /* 0x00000004ff007424 */ /* 0x000fe200078e00ff */
[----:B------:R-:W-:Y:S02]  /*0790*/  ISETP.NE.U32.AND P0, PT, RZ, c[0x0][0x2d0], PT ;  /* 0x0000b400ff007a0c */ /* 0x000fe40003f05070 */
[----:B------:R-:W-:Y:S01]  /*07a0*/  ISETP.NE.AND.EX P5, PT, RZ, c[0x0][0x2cc], PT, P5 ;  /* 0x0000b300ff007a0c */ /* 0x000fe20003fa5350 */
[----:B------:R-:W-:Y:S01]  /*07b0*/  IMAD.WIDE R14, R195, R0, c[0x0][0x2c8] ;  /* 0x0000b200c30e7625 */ /* 0x000fe200078e0200 */
[----:B------:R-:W-:Y:S02]  /*07c0*/  ISETP.NE.U32.AND P1, PT, RZ, c[0x0][0x2d8], PT ;  /* 0x0000b600ff007a0c */ /* 0x000fe40003f25070 */
[----:B------:R-:W-:Y:S02]  /*07d0*/  ISETP.NE.AND.EX P0, PT, RZ, c[0x0][0x2d4], PT, P0 ;  /* 0x0000b500ff007a0c */ /* 0x000fe40003f05300 */
[----:B------:R-:W-:-:S07]  /*07e0*/  ISETP.NE.AND.EX P1, PT, RZ, c[0x0][0x2dc], PT, P1 ;  /* 0x0000b700ff007a0c */ /* 0x000fce0003f25310 */
[----:B-1----:R-:W2:Y:S01]  /*07f0*/  @P5 LDG.E R2, [R14.64] ;  /* 0x0000000c0e025981 */ /* 0x002ea2000c1e1900 */
        /* <DEDUP_REMOVED lines=14> */
[----:B------:R-:W-:Y:S02]  /*08e0*/  CS2R R2, SRZ ;  /* 0x0000000000027805 */ /* 0x000fe4000001ff00 */
[--C-:B---3--:R-:W-:Y:S01]  /*08f0*/  @P5 SHF.R.S32.HI R3, RZ, 0x1f, R11.reuse ;  /* 0x0000001fff035819 */ /* 0x108fe2000001140b */
[----:B------:R-:W-:Y:S01]  /*0900*/  @P5 IMAD.MOV.U32 R2, RZ, RZ, R11 ;  /* 0x000000ffff025224 */ /* 0x000fe200078e000b */
[----:B------:R-:W-:Y:S01]  /*0910*/  @P5 LOP3.LUT R187, R8, 0xffffffc0, RZ, 0xc0, !PT ;  /* 0xffffffc008bb5812 */ /* 0x000fe200078ec0ff */
[----:B------:R-:W-:Y:S05]  /*0920*/  @P1 BRA `(.L_x_839) ;  /* 0x0000004000001947 */ /* 0x000fea0003800000 */
[----:B-1----:R-:W-:Y:S05]  /*0930*/  @!P5 BRA `(.L_x_839) ;  /* 0x000000300000d947 */ /* 0x002fea0003800000 */
[----:B-----5:R-:W2:Y:S04]  /*0940*/  LDG.E R194, [R14.64] ;  /* 0x0000000c0ec27981 */ /* 0x020ea8000c1e1900 */
[----:B------:R-:W2:Y:S02]  /*0950*/  LDG.E R9, [R14.64+0x4] ;  /* 0x0000040c0e097981 */ /* 0x000ea4000c1e1900 */
[----:B--2---:R-:W-:-:S02]  /*0960*/  IADD3 R194, -R194, R9, RZ ;  /* 0x00000009c2c27210 */ /* 0x004fc40007ffe1ff */
.L_x_839:
[----:B-1----:R-:W-:-:S04]  /*0970*/  ISETP.NE.U32.AND P1, PT, RZ, c[0x0][0x2e0], PT ;  /* 0x0000b800ff007a0c */ /* 0x002fc80003f25070 */
[----:B------:R-:W-:-:S13]  /*0980*/  ISETP.NE.AND.EX P1, PT, RZ, c[0x0][0x2e4], PT, P1 ;  /* 0x0000b900ff007a0c */ /* 0x000fda0003f25310 */
[----:B------:R-:W-:Y:S05]  /*0990*/  @!P1 BRA `(.L_x_840) ;  /* 0x0000003000009947 */ /* 0x000fea0003800000 */
[----:B------:R-:W-:-:S06]  /*09a0*/  IMAD.WIDE R192, R195, R0, c[0x0][0x2e0] ;  /* 0x0000b800c3c07625 */ /* 0x000fcc00078e0200 */
[----:B------:R1:W5:Y:S01]  /*09b0*/  LDG.E R192, [R192.64] ;  /* 0x0000000cc0c07981 */ /* 0x000362000c1e1900 */
[----:B------:R-:W-:Y:S05]  /*09c0*/  BRA `(.L_x_841) ;  /* 0x0000004000007947 */ /* 0x000fea0003800000 */
.L_x_840:
[----:B------:R-:W-:Y:S05]  /*09d0*/  @!P0 BRA `(.L_x_841) ;  /* 0x0000003000008947 */ /* 0x000fea0003800000 */
[----:B------:R-:W2:Y:S04]  /*09e0*/  LDG.E R192, [R12.64] ;  /* 0x0000000c0cc07981 */ /* 0x000ea8000c1e1900 */
[----:B------:R-:W2:Y:S02]  /*09f0*/  LDG.E R9, [R12.64+0x4] ;  /* 0x0000040c0c097981 */ /* 0x000ea4000c1e1900 */
[----:B--2---:R-:W-:Y:S02]  /*0a00*/  IADD3 R192, -R192, R9, RZ ;  /* 0x00000009c0c07210 */ /* 0x004fe40007ffe1ff */
.L_x_841:
[----:B------:R-:W-:Y:S01]  /*0a10*/  IMAD.SHL.U32 R213, R197, 0x80, RZ ;  /* 0x00000080c5d57824 */ /* 0x000fe200078e00ff */
[----:B-----5:R-:W-:Y:S01]  /*0a20*/  IADD3 R9, R194, 0x3f, RZ ;  /* 0x0000003fc2097810 */ /* 0x020fe20007ffe0ff */
[----:B------:R-:W-:Y:S01]  /*0a30*/  CS2R R94, SRZ ;  /* 0x00000000005e7805 */ /* 0x000fe2000001ff00 */
[----:B------:R-:W-:Y:S01]  /*0a40*/  PLOP3.LUT P2, PT, PT, PT, PT, 0x80, 0x0 ;  /* 0x000000000000781c */ /* 0x000fe20003f4f070 */
[----:B------:R-:W-:Y:S01]  /*0a50*/  CS2R R92, SRZ ;  /* 0x00000000005c7805 */ /* 0x000fe2000001ff00 */
[----:B------:R-:W-:Y:S01]  /*0a60*/  IADD3 R11, R213, -c[0x0][0x2a4], -R192 ;  /* 0x8000a900d50b7a10 */ /* 0x000fe20007ffe8c0 */
        /* <DEDUP_REMOVED lines=9> */
[----:B-1----:R-:W-:Y:S01]  /*0b00*/  SHF.R.S32.HI R193, RZ, 0x1f, R0 ;  /* 0x0000001fffc17819 */ /* 0x002fe20000011400 */
        /* <DEDUP_REMOVED lines=45> */
[----:B------:R-:W-:Y:S01]  /*0de0*/  SHF.R.S32.HI R203, RZ, 0x1f, R202 ;  /* 0x0000001fffcb7819 */ /* 0x000fe200000114ca */
[----:B------:R-:W-:Y:S01]  /*0df0*/  IMAD.IADD R11, R6, 0x1, -R11 ;  /* 0x00000001060b7824 */ /* 0x000fe200078e0a0b */
[--C-:B------:R-:W-:Y:S01]  /*0e00*/  SHF.R.S32.HI R7, RZ, 0x1f, R191.reuse ;  /* 0x0000001fff077819 */ /* 0x100fe200000114bf */
        /* <DEDUP_REMOVED lines=8> */
[C---:B------:R-:W-:Y:S01]  /*0e90*/  IMAD.X R3, R7.reuse, 0x1, R3, P2 ;  /* 0x0000000107037824 */ /* 0x040fe200010e0603 */
[----:B------:R-:W-:Y:S01]  /*0ea0*/  SHF.R.S32.HI R0, RZ, 0x1f, R9 ;  /* 0x0000001fff007819 */ /* 0x000fe20000011409 */
[----:B------:R-:W-:Y:S01]  /*0eb0*/  IMAD.WIDE.U32 R30, R196, c[0x0][0x270], R202 ;  /* 0x00009c00c41e7a25 */ /* 0x000fe200078e00ca */
[----:B------:R-:W-:Y:S01]  /*0ec0*/  SHF.R.S32.HI R23, RZ, 0x1f, R22 ;  /* 0x0000001fff177819 */ /* 0x000fe20000011416 */
[----:B------:R-:W-:Y:S01]  /*0ed0*/  USHF.L.U64.HI UR5, UR4, UR8, UR5 ;  /* 0x0000000804057299 */ /* 0x000fe20008010205 */
[----:B------:R-:W-:Y:S01]  /*0ee0*/  ISETP.GE.AND P4, PT, R2, 0x1, PT ;  /* 0x000000010200780c */ /* 0x000fe20003f86270 */
[----:B------:R-:W-:Y:S01]  /*0ef0*/  IMAD R20, R0, c[0x0][0x1e0], RZ ;  /* 0x0000780000147a24 */ /* 0x000fe200078e02ff */
[C---:B------:R-:W-:Y:S01]  /*0f00*/  ISETP.GE.AND P3, PT, R2.reuse, 0x21, PT ;  /* 0x000000210200780c */ /* 0x040fe20003f66270 */
[----:B------:R-:W-:Y:S01]  /*0f10*/  IMAD.X R27, R7, 0x1, R5, P1 ;  /* 0x00000001071b7824 */ /* 0x000fe200008e0605 */
[C---:B------:R-:W-:Y:S01]  /*0f20*/  ISETP.GE.AND P2, PT, R2.reuse, 0x41, PT ;  /* 0x000000410200780c */ /* 0x040fe20003f46270 */
[C---:B------:R-:W-:Y:S01]  /*0f30*/  IMAD R20, R9.reuse, c[0x0][0x1e4], R20 ;  /* 0x0000790009147a24 */ /* 0x040fe200078e0214 */
[----:B------:R-:W-:Y:S01]  /*0f40*/  ISETP.GE.AND P1, PT, R2, 0x61, PT ;  /* 0x000000610200780c */ /* 0x000fe20003f26270 */
[----:B------:R-:W-:Y:S01]  /*0f50*/  IMAD.WIDE.U32 R14, R9, c[0x0][0x1e0], R22 ;  /* 0x00007800090e7a25 */ /* 0x000fe200078e0016 */
[----:B------:R-:W-:-:S02]  /*0f60*/  SHF.R.S32.HI R2, RZ, 0x1f, R195 ;  /* 0x0000001fff027819 */ /* 0x000fc400000114c3 */
[----:B------:R-:W-:Y:S01]  /*0f70*/  SHF.R.S32.HI R7, RZ, 0x1f, R6 ;  /* 0x0000001fff077819 */ /* 0x000fe20000011406 */
[----:B------:R-:W-:Y:S01]  /*0f80*/  IMAD.IADD R21, R15, 0x1, R20 ;  /* 0x000000010f157824 */ /* 0x000fe200078e0214 */
[----:B------:R-:W-:Y:S01]  /*0f90*/  SEL R5, R2, RZ, !P0 ;  /* 0x000000ff02057207 */ /* 0x000fe20004000000 */
[----:B------:R-:W-:Y:S01]  /*0fa0*/  IMAD R15, R10, c[0x0][0x238], RZ ;  /* 0x00008e000a0f7a24 */ /* 0x000fe200078e02ff */
[----:B------:R-:W-:Y:S01]  /*0fb0*/  ISETP.GE.OR P6, PT, R22, c[0x0][0x1cc], !P4 ;  /* 0x0000730016007a0c */ /* 0x000fe200067c6670 */
[----:B------:R-:W-:Y:S01]  /*0fc0*/  IMAD R0, R0, c[0x0][0x1b0], RZ ;  /* 0x00006c0000007a24 */ /* 0x000fe200078e02ff */
[----:B------:R-:W-:Y:S01]  /*0fd0*/  SEL R2, R2, RZ, !P5 ;  /* 0x000000ff02027207 */ /* 0x000fe20006800000 */
[----:B------:R-:W-:Y:S01]  /*0fe0*/  IMAD R184, R196, c[0x0][0x23c], R15 ;  /* 0x00008f00c4b87a24 */ /* 0x000fe200078e020f */
[----:B------:R-:W-:Y:S01]  /*0ff0*/  SHF.R.U32.HI R177, RZ, 0x4, R177 ;  /* 0x00000004ffb17819 */ /* 0x000fe200000116b1 */
[----:B------:R-:W-:Y:S02]  /*1000*/  IMAD R0, R9, c[0x0][0x1b4], R0 ;  /* 0x00006d0009007a24 */ /* 0x000fe400078e0200 */
[----:B------:R-:W-:-:S02]  /*1010*/  IMAD R15, R5, c[0x0][0x1e8], RZ ;  /* 0x00007a00050f7a24 */ /* 0x000fc400078e02ff */
[----:B------:R-:W-:-:S04]  /*1020*/  IMAD.WIDE.U32 R8, R9, c[0x0][0x1b0], R22 ;  /* 0x00006c0009087a25 */ /* 0x000fc800078e0016 */
        /* <DEDUP_REMOVED lines=25> */
[----:B------:R-:W-:Y:S02]  /*11c0*/  LEA.HI R15, R13, R6, RZ, 0x2 ;  /* 0x000000060d0f7211 */ /* 0x000fe400078f10ff */
[----:B------:R-:W-:Y:S01]  /*11d0*/  LOP3.LUT R9, R5, R9, R4, 0xf6, !PT ;  /* 0x0000000905097212 */ /* 0x000fe200078ef604 */
[----:B------:R-:W-:Y:S01]  /*11e0*/  IMAD.IADD R29, R31, 0x1, R28 ;  /* 0x000000011f1d7824 */ /* 0x000fe200078e021c */
[--C-:B------:R-:W-:Y:S01]  /*11f0*/  SHF.R.S32.HI R17, RZ, 0x2, R15.reuse ;  /* 0x00000002ff117819 */ /* 0x100fe2000001140f */
[----:B------:R-:W-:Y:S01]  /*1200*/  IMAD.MOV.U32 R28, RZ, RZ, R30 ;  /* 0x000000ffff1c7224 */ /* 0x000fe200078e001e */
[----:B------:R-:W-:Y:S01]  /*1210*/  LEA R30, P0, R24, c[0x0][0x1c0], 0x1 ;  /* 0x00007000181e7a11 */ /* 0x000fe200078008ff */
[----:B------:R-:W-:Y:S01]  /*1220*/  IMAD.IADD R0, R25, 0x1, R0 ;  /* 0x0000000119007824 */ /* 0x000fe200078e0200 */
[----:B------:R-:W-:Y:S01]  /*1230*/  SHF.R.S32.HI R4, RZ, 0x1f, R15 ;  /* 0x0000001fff047819 */ /* 0x000fe2000001140f */
[----:B------:R-:W-:-:S02]  /*1240*/  IMAD.SHL.U32 R9, R9, 0x2, RZ ;  /* 0x0000000209097824 */ /* 0x000fc400078e00ff */
        /* <DEDUP_REMOVED lines=264> */
.L_x_844:
[----:B------:R-:W-:Y:S05]  /*22d0*/  BSYNC B0 ;  /* 0x0000000000007941 */ /* 0x000fea0003800000 */
.L_x_843:
        /* <DEDUP_REMOVED lines=62> */
.L_x_847:
        /* <DEDUP_REMOVED lines=164> */
.L_x_845:
        /* <DEDUP_REMOVED lines=471> */
.L_x_846:
        /* <DEDUP_REMOVED lines=167> */
.L_x_842:
[----:B------:R-:W-:Y:S05]  /*58e0*/  @P2 EXIT ;  /* 0x000000000000294d */ /* 0x000fea0003800000 */
[----:B------:R-:W-:-:S04]  /*58f0*/  ISETP.NE.U32.AND P2, PT, RZ, c[0x0][0x360], PT ;  /* 0x0000d800ff007a0c */ /* 0x000fc80003f45070 */
[----:B------:R-:W-:-:S13]  /*5900*/  ISETP.NE.AND.EX P2, PT, RZ, c[0x0][0x364], PT, P2 ;  /* 0x0000d900ff007a0c */ /* 0x000fda0003f45320 */
[----:B------:R-:W-:-:S04]  /*5910*/  @P2 IMAD.MOV.U32 R0, RZ, RZ, 0x4 ;  /* 0x00000004ff002424 */ /* 0x000fc800078e00ff */
[----:B------:R-:W-:-:S05]  /*5920*/  @P2 IMAD.WIDE R6, R195, R0, c[0x0][0x360] ;  /* 0x0000d800c3062625 */ /* 0x000fca00078e0200 */
[----:B------:R-:W2:Y:S01]  /*5930*/  @P2 LDG.E R0, [R6.64] ;  /* 0x0000000c06002981 */ /* 0x000ea2000c1e1900 */
[----:B------:R-:W-:-:S03]  /*5940*/  IMAD.SHL.U32 R197, R197, 0x2000, RZ ;  /* 0x00002000c5c57824 */ /* 0x000fc600078e00ff */
[----:B------:R-:W-:Y:S01]  /*5950*/  BAR.SYNC.DEFER_BLOCKING 0x1, 0x100 ;  /* 0x0044000000007b1d */ /* 0x000fe20000010000 */
[----:B--2---:R-:W-:Y:S02]  /*5960*/  @P2 IMAD R3, R195, 0x80, R0 ;  /* 0x00000080c3032824 */ /* 0x004fe400078e0200 */
[----:B------:R-:W-:-:S03]  /*5970*/  IMAD.MOV.U32 R0, RZ, RZ, 0x1 ;  /* 0x00000001ff007424 */ /* 0x000fc600078e00ff */
[----:B------:R-:W-:Y:S02]  /*5980*/  @P2 SHF.R.S32.HI R2, RZ, 0x1f, R3 ;  /* 0x0000001fff022819 */ /* 0x000fe40000011403 */
[----:B------:R-:W-:Y:S02]  /*5990*/  ISETP.NE.AND P0, PT, R0, c[0x0][0x338], PT ;  /* 0x0000ce0000007a0c */ /* 0x000fe40003f05270 */
[----:B------:R-:W1:Y:S01]  /*59a0*/  S2R R0, SR_TID.X ;  /* 0x0000000000007919 */ /* 0x000e620000002100 */
[----:B------:R-:W-:-:S04]  /*59b0*/  @P2 LEA.HI R2, R2, R3, RZ, 0x7 ;  /* 0x0000000302022211 */ /* 0x000fc800078f38ff */
[----:B------:R-:W-:-:S04]  /*59c0*/  @P2 SHF.L.U32 R4, R2, 0x6, RZ ;  /* 0x0000000602042819 */ /* 0x000fc800000006ff */
[----:B------:R-:W-:Y:S02]  /*59d0*/  @P2 LOP3.LUT R4, R4, 0xffffe000, RZ, 0xc0, !PT ;  /* 0xffffe00004042812 */ /* 0x000fe400078ec0ff */
[----:B------:R-:W-:Y:S02]  /*59e0*/  @P0 IMAD.HI.U32 R2, R196, c[0x0][0x33c], RZ ;  /* 0x0000cf00c4020a27 */ /* 0x000fe400078e00ff */
[----:B------:R-:W-:Y:S02]  /*59f0*/  @P2 SHF.R.S32.HI R5, RZ, 0x1f, R4 ;  /* 0x0000001fff052819 */ /* 0x000fe40000011404 */
[----:B------:R-:W-:Y:S01]  /*5a00*/  @!P2 CS2R R4, SRZ ;  /* 0x000000000004a805 */ /* 0x000fe2000001ff00 */
[----:B------:R-:W-:Y:S02]  /*5a10*/  @P0 SHF.R.U32.HI R196, RZ, c[0x0][0x340], R2 ;  /* 0x0000d000ffc40a19 */ /* 0x000fe40000011602 */
[----:B------:R-:W-:Y:S02]  /*5a20*/  SHF.R.S32.HI R2, RZ, 0x1f, R197 ;  /* 0x0000001fff027819 */ /* 0x000fe400000114c5 */
[----:B------:R-:W-:-:S02]  /*5a30*/  SHF.R.S32.HI R3, RZ, 0x1f, R196 ;  /* 0x0000001fff037819 */ /* 0x000fc400000114c4 */
[----:B-1----:R-:W-:-:S03]  /*5a40*/  IADD3 R4, P1, P0, R4, R197, R0 ;  /* 0x000000c504047210 */ /* 0x002fc6000783e000 */
        /* <DEDUP_REMOVED lines=10> */
[----:B------:R-:W-:Y:S02]  /*5af0*/  IMAD.IADD R7, R7, 0x1, R9 ;  /* 0x0000000107077824 */ /* 0x000fe400078e0209 */
[----:B------:R-:W-:Y:S02]  /*5b00*/  IMAD R2, R0, c[0x0][0x330], RZ ;  /* 0x0000cc0000027a24 */ /* 0x000fe400078e02ff */
[----:B------:R-:W-:-:S04]  /*5b10*/  IMAD.WIDE.U32 R4, R196, c[0x0][0x300], R4 ;  /* 0x0000c000c4047a25 */ /* 0x000fc800078e0004 */
[----:B------:R-:W-:Y:S01]  /*5b20*/  IMAD R2, R195, c[0x0][0x334], R2 ;  /* 0x0000cd00c3027a24 */ /* 0x000fe200078e0202 */
[----:B------:R-:W-:Y:S01]  /*5b30*/  IADD3 R5, R5, R3, RZ ;  /* 0x0000000305057210 */ /* 0x000fe20007ffe0ff */
[----:B------:R-:W-:-:S04]  /*5b40*/  IMAD.WIDE.U32 R6, R195, c[0x0][0x330], R6 ;  /* 0x0000cc00c3067a25 */ /* 0x000fc800078e0006 */
[----:B------:R-:W-:Y:S01]  /*5b50*/  IMAD.IADD R3, R7, 0x1, R2 ;  /* 0x0000000107037824 */ /* 0x000fe200078e0202 */
[----:B------:R-:W-:Y:S01]  /*5b60*/  LEA R8, P1, R6, c[0x0][0x310], 0x2 ;  /* 0x0000c40006087a11 */ /* 0x000fe200078210ff */
[----:B------:R-:W-:Y:S02]  /*5b70*/  IMAD R0, R0, c[0x0][0x308], RZ ;  /* 0x0000c20000007a24 */ /* 0x000fe400078e02ff */
[----:B------:R-:W-:Y:S01]  /*5b80*/  IMAD.WIDE.U32 R4, R195, c[0x0][0x308], R4 ;  /* 0x0000c200c3047a25 */ /* 0x000fe200078e0004 */
[----:B------:R-:W-:-:S03]  /*5b90*/  LEA.HI.X R9, R6, c[0x0][0x314], R3, 0x2, P1 ;  /* 0x0000c50006097a11 */ /* 0x000fc600008f1403 */
[----:B------:R-:W-:Y:S01]  /*5ba0*/  IMAD R0, R195, c[0x0][0x30c], R0 ;  /* 0x0000c300c3007a24 */ /* 0x000fe200078e0200 */
[C---:B------:R-:W-:Y:S01]  /*5bb0*/  LEA R2, P0, R4.reuse, c[0x0][0x2e8], 0x2 ;  /* 0x0000ba0004027a11 */ /* 0x040fe200078010ff */
[----:B------:R-:W-:Y:S03]  /*5bc0*/  RED.E.ADD.F32.FTZ.RN.STRONG.GPU [R8.64], R36 ;  /* 0x000000240800798e */ /* 0x000fe6000c10e78c */
[----:B------:R-:W-:Y:S01]  /*5bd0*/  IADD3 R5, R5, R0, RZ ;  /* 0x0000000005057210 */ /* 0x000fe20007ffe0ff */
        /* <DEDUP_REMOVED lines=65> */
.L_x_848:
        /* <DEDUP_REMOVED lines=9> */
.L_x_5634:


//--------------------- .text._ZN7cutlass13device_kernelIN5flash32FlashAttnBwdPostprocessConvertdQIN4cute5tupleIJNS3_1CILi64EEES6_EEENS_6half_tEfNS_4arch4Sm80ELi256ENS3_8TiledMMAINS3_8MMA_AtomIJNS3_28SM80_16x8x16_F32F16F16F32_TNEEEENS3_6LayoutINS4_IJNS5_ILi2EEENS5_ILi4EEENS5_ILi1EEEEEENS4_IJSI_SG_NS5_ILi0EEEEEEEENS4_IJNS5_ILi32EEES6_NS5_ILi16EEEEEEEELb0EEEEEvNT_6ParamsE --------------------------
	.section	.text._ZN7cutlass13device_kernelIN5flash32FlashAttnBwdPostprocessConvertdQIN4cute5tupleIJNS3_1CILi64EEES6_EEENS_6half_tEfNS_4arch4Sm80ELi256ENS3_8TiledMMAINS3_8MMA_AtomIJNS3_28SM80_16x8x16_F32F16F16F32_TNEEEENS3_6LayoutINS4_IJNS5_ILi2EEENS5_ILi4EEENS5_ILi1EEEEEENS4_IJSI_SG_NS5_ILi0EEEEEEEENS4_IJNS5_ILi32EEES6_NS5_ILi16EEEEEEEELb0EEEEEvNT_6ParamsE,"ax",@progbits
	.sectioninfo	@"SHI_REGISTERS=40"
	.align	128
.text._ZN7cutlass13device_kernelIN5flash32FlashAttnBwdPostprocessConvertdQIN4cute5tupleIJNS3_1CILi64EEES6_EEENS_6half_tEfNS_4arch4Sm80ELi256ENS3_8TiledMMAINS3_8MMA_AtomIJNS3_28SM80_16x8x16_F32F16F16F32_TNEEEENS3_6LayoutINS4_IJNS5_ILi2EEENS5_ILi4EEENS5_ILi1EEEEEENS4_IJSI_SG_NS5_ILi0EEEEEEEENS4_IJNS5_ILi32EEES6_NS5_ILi16EEEEEEEELb0EEEEEvNT_6ParamsE:
        .type           _ZN7cutlass13device_kernelIN5flash32FlashAttnBwdPostprocessConvertdQIN4cute5tupleIJNS3_1CILi64EEES6_EEENS_6half_tEfNS_4arch4Sm80ELi256ENS3_8TiledMMAINS3_8MMA_AtomIJNS3_28SM80_16x8x16_F32F16F16F32_TNEEEENS3_6LayoutINS4_IJNS5_ILi2EEENS5_ILi4EEENS5_ILi1EEEEEENS4_IJSI_SG_NS5_ILi0EEEEEEEENS4_IJNS5_ILi32EEES6_NS5_ILi16EEEEEEEELb0EEEEEvNT_6ParamsE,@function
        .size           _ZN7cutlass13device_kernelIN5flash32FlashAttnBwdPostprocessConvertdQIN4cute5tupleIJNS3_1CILi64EEES6_EEENS_6half_tEfNS_4arch4Sm80ELi256ENS3_8TiledMMAINS3_8MMA_AtomIJNS3_28SM80_16x8x16_F32F16F16F32_TNEEEENS3_6LayoutINS4_IJNS5_ILi2EEENS5_ILi4EEENS5_ILi1EEEEEENS4_IJSI_SG_NS5_ILi0EEEEEEEENS4_IJNS5_ILi32EEES6_NS5_ILi16EEEEEEEELb0EEEEEvNT_6ParamsE,(.L_x_5635 - _ZN7cutlass13device_kernelIN5flash32FlashAttnBwdPostprocessConvertdQIN4cute5tupleIJNS3_1CILi64EEES6_EEENS_6half_tEfNS_4arch4Sm80ELi256ENS3_8TiledMMAINS3_8MMA_AtomIJNS3_28SM80_16x8x16_F32F16F16F32_TNEEEENS3_6LayoutINS4_IJNS5_ILi2EEENS5_ILi4EEENS5_ILi1EEEEEENS4_IJSI_SG_NS5_ILi0EEEEEEEENS4_IJNS5_ILi32EEES6_NS5_ILi16EEEEEEEELb0EEEEEvNT_6ParamsE)
        .other          _ZN7cutlass13device_kernelIN5flash32FlashAttnBwdPostprocessConvertdQIN4cute5tupleIJNS3_1CILi64EEES6_EEENS_6half_tEfNS_4arch4Sm80ELi256ENS3_8TiledMMAINS3_8MMA_AtomIJNS3_28SM80_16x8x16_F32F16F16F32_TNEEEENS3_6LayoutINS4_IJNS5_ILi2EEENS5_ILi4EEENS5_ILi1EEEEEENS4_IJSI_SG_NS5_ILi0EEEEEEEENS4_IJNS5_ILi32EEES6_NS5_ILi16EEEEEEEELb0EEEEEvNT_6ParamsE,@"STO_CUDA_ENTRY STV_DEFAULT"
_ZN7cutlass13device_kernelIN5flash32FlashAttnBwdPostprocessConvertdQIN4cute5tupleIJNS3_1CILi64EEES6_EEENS_6half_tEfNS_4arch4Sm80ELi256ENS3_8TiledMMAINS3_8MMA_AtomIJNS3_28SM80_16x8x16_F32F16F16F32_TNEEEENS3_6LayoutINS4_IJNS5_ILi2EEENS5_ILi4EEENS5_ILi1EEEEEENS4_IJSI_SG_NS5_ILi0EEEEEEEENS4_IJNS5_ILi32EEES6_NS5_ILi16EEEEEEEELb0EEEEEvNT_6ParamsE:
[----:B------:R-:W-:Y:S02]  /*0000*/  IMAD.MOV.U32 R1, RZ, RZ, c[0x0][0x28] ;  /* 0x00000a00ff017624 */ /* 0x000fe400078e00ff */
[----:B------:R-:W0:Y:S01]  /*0010*/  S2R R9, SR_CTAID.Z ;  /* 0x0000000000097919 */ /* 0x000e220000002700 */
[----:B------:R-:W-:Y:S01]  /*0020*/  ISETP.NE.U32.AND P1, PT, RZ, c[0x0][0x1c8], PT ;  /* 0x00007200ff007a0c */ /* 0x000fe20003f25070 */
[----:B------:R-:W-:Y:S01]  /*0030*/  IMAD.MOV.U32 R6, RZ, RZ, 0x4 ;  /* 0x00000004ff067424 */ /* 0x000fe200078e00ff */
[----:B------:R-:W-:Y:S01]  /*0040*/  ISETP.NE.U32.AND P0, PT, RZ, c[0x0][0x1c0], PT ;  /* 0x00007000ff007a0c */ /* 0x000fe20003f05070 */
[----:B------:R-:W-:Y:S01]  /*0050*/  ULDC.64 UR4, c[0x0][0x118] ;  /* 0x0000460000047ab9 */ /* 0x000fe20000000a00 */
[----:B------:R-:W-:Y:S02]  /*0060*/  ISETP.NE.AND.EX P1, PT, RZ, c[0x0][0x1cc], PT, P1 ;  /* 0x00007300ff007a0c */ /* 0x000fe40003f25310 */
[----:B------:R-:W-:Y:S01]  /*0070*/  ISETP.NE.AND.EX P0, PT, RZ, c[0x0][0x1c4], PT, P0 ;  /* 0x00007100ff007a0c */ /* 0x000fe20003f05300 */
[----:B------:R-:W-:Y:S02]  /*0080*/  IMAD.MOV.U32 R21, RZ, RZ, c[0x0][0x190] ;  /* 0x00006400ff157624 */ /* 0x000fe400078e00ff */
[----:B0-----:R-:W-:-:S08]  /*0090*/  IMAD.WIDE R4, R9, R6, c[0x0][0x1c0] ;  /* 0x0000700009047625 */ /* 0x001fd000078e0206 */
[----:B------:R-:W-:Y:S02]  /*00a0*/  @P1 IMAD.WIDE R6, R9, R6, c[0x0][0x1c8] ;  /* 0x0000720009061625 */ /* 0x000fe400078e0206 */
[----:B------:R0:W5:Y:S01]  /*00b0*/  @P0 LDG.E R24, [R4.64] ;  /* 0x0000000404180981 */ /* 0x000162000c1e1900 */
[----:B------:R-:W-:-:S03]  /*00c0*/  ISETP.NE.U32.AND P2, PT, RZ, c[0x0][0x1c0], PT ;  /* 0x00007000ff007a0c */ /* 0x000fc60003f45070 */
[----:B------:R0:W5:Y:S04]  /*00d0*/  @P1 LDG.E R21, [R6.64] ;  /* 0x0000000406151981 */ /* 0x000168000c1e1900 */
[----:B------:R-:W1:Y:S02]  /*00e0*/  S2R R20, SR_CTAID.X ;  /* 0x0000000000147919 */ /* 0x000e640000002500 */
[----:B-1----:R-:W-:Y:S01]  /*00f0*/  IMAD.SHL.U32 R2, R20, 0x40, RZ ;  /* 0x0000004014027824 */ /* 0x002fe200078e00ff */
[----:B------:R-:W-:Y:S05]  /*0100*/  @P1 BRA `(.L_x_849) ;  /* 0x0000004000001947 */ /* 0x000fea0003800000 */
[----:B0-----:R-:W-:Y:S05]  /*0110*/  @!P0 BRA `(.L_x_849) ;  /* 0x0000003000008947 */ /* 0x001fea0003800000 */
[----:B------:R-:W2:Y:S04]  /*0120*/  LDG.E R0, [R4.64] ;  /* 0x0000000404007981 */ /* 0x000ea8000c1e1900 */
[----:B-----5:R-:W2:Y:S02]  /*0130*/  LDG.E R21, [R4.64+0x4] ;  /* 0x0000040404157981 */ /* 0x020ea4000c1e1900 */
[----:B--2---:R-:W-:-:S03]  /*0140*/  IMAD.IADD R21, R21, 0x1, -R0 ;  /* 0x0000000115157824 */ /* 0x004fc600078e0a00 */
.L_x_849:
[----:B0-----:R-:W-:Y:S01]  /*0150*/  ISETP.NE.AND.EX P1, PT, RZ, c[0x0][0x1c4], PT, P2 ;  /* 0x00007100ff007a0c */ /* 0x001fe20003f25320 */
[----:B-----5:R-:W-:Y:S01]  /*0160*/  @P0 IMAD R0, R9, 0x40, R24 ;  /* 0x0000004009000824 */ /* 0x020fe200078e0218 */
[----:B------:R-:W-:-:S13]  /*0170*/  ISETP.LE.AND P2, PT, R21, R2, PT ;  /* 0x000000021500720c */ /* 0x000fda0003f43270 */
[----:B------:R-:W-:Y:S05]  /*0180*/  @P1 EXIT P2 ;  /* 0x000000000000194d */ /* 0x000fea0001000000 */
[----:B------:R-:W0:Y:S01]  /*0190*/  S2R R29, SR_TID.X ;  /* 0x00000000001d7919 */ /* 0x000e220000002100 */
[----:B------:R-:W-:Y:S01]  /*01a0*/  @P0 SHF.R.S32.HI R3, RZ, 0x1f, R0 ;  /* 0x0000001fff030819 */ /* 0x000fe20000011400 */
[----:B------:R-:W-:Y:S01]  /*01b0*/  CS2R R4, SRZ ;  /* 0x0000000000047805 */ /* 0x000fe2000001ff00 */
[----:B------:R-:W-:Y:S01]  /*01c0*/  IMAD.SHL.U32 R7, R20, 0x1000, RZ ;  /* 0x0000100014077824 */ /* 0x000fe200078e00ff */
[----:B------:R-:W1:Y:S01]  /*01d0*/  S2R R25, SR_CTAID.Y ;  /* 0x0000000000197919 */ /* 0x000e620000002600 */
[----:B------:R-:W-:Y:S02]  /*01e0*/  @P0 LEA.HI R3, R3, R0, RZ, 0x6 ;  /* 0x0000000003030211 */ /* 0x000fe400078f30ff */
[----:B------:R-:W-:Y:S02]  /*01f0*/  SEL R22, R9, RZ, !P1 ;  /* 0x000000ff09167207 */ /* 0x000fe40004800000 */
[----:B------:R-:W-:Y:S01]  /*0200*/  SHF.R.S32.HI R11, RZ, 0x1f, R7 ;  /* 0x0000001fff0b7819 */ /* 0x000fe20000011407 */
[----:B------:R-:W-:-:S05]  /*0210*/  @P0 IMAD.SHL.U32 R3, R3, 0x40, RZ ;  /* 0x0000004003030824 */ /* 0x000fca00078e00ff */
[----:B------:R-:W-:-:S04]  /*0220*/  @P0 LOP3.LUT R3, R3, 0xfffff000, RZ, 0xc0, !PT ;  /* 0xfffff00003030812 */ /* 0x000fc800078ec0ff */
[--C-:B------:R-:W-:Y:S01]  /*0230*/  @P0 SHF.R.S32.HI R5, RZ, 0x1f, R3.reuse ;  /* 0x0000001fff050819 */ /* 0x100fe20000011403 */
[----:B------:R-:W-:Y:S01]  /*0240*/  @P0 IMAD.MOV.U32 R4, RZ, RZ, R3 ;  /* 0x000000ffff040224 */ /* 0x000fe200078e0003 */
[----:B------:R-:W-:Y:S01]  /*0250*/  SHF.R.S32.HI R3, RZ, 0x1f, R9 ;  /* 0x0000001fff037819 */ /* 0x000fe20000011409 */
[----:B0-----:R-:W-:-:S03]  /*0260*/  IMAD.SHL.U32 R6, R29, 0x4, RZ ;  /* 0x000000041d067824 */ /* 0x001fc600078e00ff */
[----:B------:R-:W-:Y:S02]  /*0270*/  SEL R3, R3, RZ, !P1 ;  /* 0x000000ff03037207 */ /* 0x000fe40004800000 */
[----:B-1----:R-:W-:Y:S02]  /*0280*/  SHF.R.S32.HI R0, RZ, 0x1f, R25 ;  /* 0x0000001fff007819 */ /* 0x002fe40000011419 */
[----:B------:R-:W-:Y:S01]  /*0290*/  IADD3 R4, P2, P3, R4, R6, R7 ;  /* 0x0000000604047210 */ /* 0x000fe20007b5e007 */
[----:B------:R-:W-:Y:S01]  /*02a0*/  IMAD R9, R3, c[0x0][0x180], RZ ;  /* 0x0000600003097a24 */ /* 0x000fe200078e02ff */
[----:B------:R-:W-:Y:S01]  /*02b0*/  SHF.R.S32.HI R6, RZ, 0x1f, R6 ;  /* 0x0000001fff067819 */ /* 0x000fe20000011406 */
[----:B------:R-:W-:Y:S02]  /*02c0*/  IMAD R8, R0, c[0x0][0x178], RZ ;  /* 0x00005e0000087a24 */ /* 0x000fe400078e02ff */
[----:B------:R-:W-:Y:S01]  /*02d0*/  IMAD R9, R22, c[0x0][0x184], R9 ;  /* 0x0000610016097a24 */ /* 0x000fe200078e0209 */
[----:B------:R-:W-:Y:S01]  /*02e0*/  IADD3.X R5, R5, R6, R11, P2, P3 ;  /* 0x0000000605057210 */ /* 0x000fe200017e640b */
[----:B------:R-:W-:-:S04]  /*02f0*/  IMAD R7, R25, c[0x0][0x17c], R8 ;  /* 0x00005f0019077a24 */ /* 0x000fc800078e0208 */
[----:B------:R-:W-:-:S04]  /*0300*/  IMAD.WIDE.U32 R4, R25, c[0x0][0x178], R4 ;  /* 0x00005e0019047a25 */ /* 0x000fc800078e0004 */
[----:B------:R-:W-:-:S04]  /*0310*/  IMAD.IADD R5, R5, 0x1, R7 ;  /* 0x0000000105057824 */ /* 0x000fc800078e0207 */
[----:B------:R-:W-:-:S04]  /*0320*/  IMAD.WIDE.U32 R4, R22, c[0x0][0x180], R4 ;  /* 0x0000600016047a25 */ /* 0x000fc800078e0004 */
[----:B------:R-:W-:Y:S01]  /*0330*/  IMAD.IADD R5, R5, 0x1, R9 ;  /* 0x0000000105057824 */ /* 0x000fe200078e0209 */
[----:B------:R-:W-:-:S04]  /*0340*/  LEA R32, P1, R4, c[0x0][0x160], 0x2 ;  /* 0x0000580004207a11 */ /* 0x000fc800078210ff */
[----:B------:R-:W-:-:S05]  /*0350*/  LEA.HI.X R33, R4, c[0x0][0x164], R5, 0x2, P1 ;  /* 0x0000590004217a11 */ /* 0x000fca00008f1405 */
[----:B------:R0:W2:Y:S04]  /*0360*/  LDG.E.128 R4, [R32.64] ;  /* 0x0000000420047981 */ /* 0x0000a8000c1e1d00 */
[----:B------:R0:W3:Y:S04]  /*0370*/  LDG.E.128 R8, [R32.64+0x1000] ;  /* 0x0010000420087981 */ /* 0x0000e8000c1e1d00 */
[----:B------:R0:W4:Y:S04]  /*0380*/  LDG.E.128 R12, [R32.64+0x2000] ;  /* 0x00200004200c7981 */ /* 0x000128000c1e1d00 */
[----:B------:R0:W5:Y:S01]  /*0390*/  LDG.E.128 R16, [R32.64+0x3000] ;  /* 0x0030000420107981 */ /* 0x000162000c1e1d00 */
[----:B------:R-:W-:Y:S01]  /*03a0*/  SHF.R.S32.HI R30, RZ, 0x1f, R29 ;  /* 0x0000001fff1e7819 */ /* 0x000fe2000001141d */
[----:B------:R-:W-:Y:S01]  /*03b0*/  IMAD R0, R0, c[0x0][0x1a8], RZ ;  /* 0x00006a0000007a24 */ /* 0x000fe200078e02ff */
[----:B------:R-:W-:Y:S01]  /*03c0*/  IADD3 R2, -R2, R21, RZ ;  /* 0x0000001502027210 */ /* 0x000fe20007ffe1ff */
[----:B------:R-:W-:Y:S01]  /*03d0*/  BSSY B0, `(.L_x_850) ;  /* 0x000008c000007945 */ /* 0x000fe20003800000 */
[----:B------:R-:W-:-:S02]  /*03e0*/  LEA.HI R23, R30, R29, RZ, 0x2 ;  /* 0x0000001d1e177211 */ /* 0x000fc400078f10ff */
[CC--:B------:R-:W-:Y:S02]  /*03f0*/  LEA.HI R27, R30.reuse, R29.reuse, RZ, 0x7 ;  /* 0x0000001d1e1b7211 */ /* 0x0c0fe400078f38ff */
[----:B------:R-:W-:Y:S02]  /*0400*/  LOP3.LUT R34, R23, 0x7ffffffc, RZ, 0xc0, !PT ;  /* 0x7ffffffc17227812 */ /* 0x000fe400078ec0ff */
[CC--:B------:R-:W-:Y:S01]  /*0410*/  LEA.HI R31, R30.reuse, R29.reuse, RZ, 0x3 ;  /* 0x0000001d1e1f7211 */ /* 0x0c0fe200078f18ff */
[----:B------:R-:W-:Y:S01]  /*0420*/  IMAD.SHL.U32 R37, R27, 0x8, RZ ;  /* 0x000000081b257824 */ /* 0x000fe200078e00ff */
[----:B------:R-:W-:Y:S01]  /*0430*/  LEA.HI R28, R30, R29, RZ, 0x5 ;  /* 0x0000001d1e1c7211 */ /* 0x000fe200078f28ff */
[----:B0-----:R-:W-:Y:S01]  /*0440*/  IMAD.IADD R32, R29, 0x1, -R34 ;  /* 0x000000011d207824 */ /* 0x001fe200078e0a22 */
[--C-:B------:R-:W-:Y:S02]  /*0450*/  SHF.R.S32.HI R26, RZ, 0x2, R23.reuse ;  /* 0x00000002ff1a7819 */ /* 0x100fe40000011417 */
[----:B------:R-:W-:-:S02]  /*0460*/  SHF.R.S32.HI R35, RZ, 0x1f, R23 ;  /* 0x0000001fff237819 */ /* 0x000fc40000011417 */
[--C-:B------:R-:W-:Y:S02]  /*0470*/  SHF.R.S32.HI R23, RZ, 0x3, R31.reuse ;  /* 0x00000003ff177819 */ /* 0x100fe4000001141f */
[----:B------:R-:W-:Y:S02]  /*0480*/  SHF.R.S32.HI R34, RZ, 0x1f, R31 ;  /* 0x0000001fff227819 */ /* 0x000fe4000001141f */
[----:B------:R-:W-:Y:S02]  /*0490*/  SHF.R.S32.HI R27, RZ, 0x5, R28 ;  /* 0x00000005ff1b7819 */ /* 0x000fe4000001141c */
[----:B------:R-:W-:Y:S02]  /*04a0*/  LOP3.LUT R37, R37, 0x7ffffc00, RZ, 0xc0, !PT ;  /* 0x7ffffc0025257812 */ /* 0x000fe400078ec0ff */
[----:B------:R-:W-:Y:S02]  /*04b0*/  LEA.HI R34, R34, R23, RZ, 0x2 ;  /* 0x0000001722227211 */ /* 0x000fe400078f10ff */
[----:B------:R-:W-:Y:S01]  /*04c0*/  LEA.HI R36, R28, R27, RZ, 0x1 ;  /* 0x0000001b1c247211 */ /* 0x000fe200078f08ff */
[----:B------:R-:W-:Y:S01]  /*04d0*/  IMAD R28, R32, 0x2, R37 ;  /* 0x00000002201c7824 */ /* 0x000fe200078e0225 */
[----:B------:R-:W-:-:S02]  /*04e0*/  LEA.HI R30, R30, R29, RZ, 0x6 ;  /* 0x0000001d1e1e7211 */ /* 0x000fc400078f30ff */
[----:B------:R-:W-:Y:S02]  /*04f0*/  LOP3.LUT R32, R34, 0xffffffc, RZ, 0xc0, !PT ;  /* 0x0ffffffc22207812 */ /* 0x000fe400078ec0ff */
[----:B------:R-:W-:Y:S02]  /*0500*/  SHF.R.S32.HI R34, RZ, 0x6, R30 ;  /* 0x00000006ff227819 */ /* 0x000fe4000001141e */
[----:B------:R-:W-:Y:S01]  /*0510*/  LOP3.LUT R30, R31, 0xfffffff8, RZ, 0xc0, !PT ;  /* 0xfffffff81f1e7812 */ /* 0x000fe200078ec0ff */
[----:B------:R-:W-:Y:S01]  /*0520*/  IMAD.IADD R31, R23, 0x1, -R32 ;  /* 0x00000001171f7824 */ /* 0x000fe200078e0a20 */
[----:B------:R-:W-:Y:S02]  /*0530*/  LEA.HI R35, R35, R26, RZ, 0x3 ;  /* 0x0000001a23237211 */ /* 0x000fe400078f18ff */
[----:B------:R-:W-:Y:S01]  /*0540*/  LOP3.LUT R36, R36, 0xfffffffe, RZ, 0xc0, !PT ;  /* 0xfffffffe24247812 */ /* 0x000fe200078ec0ff */
[----:B------:R-:W-:Y:S01]  /*0550*/  IMAD.IADD R33, R29, 0x1, -R30 ;  /* 0x000000011d217824 */ /* 0x000fe200078e0a1e */
[----:B------:R-:W-:Y:S01]  /*0560*/  LOP3.LUT R35, R35, 0xfffffff8, RZ, 0xc0, !PT ;  /* 0xfffffff823237812 */ /* 0x000fe200078ec0ff */
[----:B------:R-:W-:-:S02]  /*0570*/  IMAD R32, R34, 0x8, R31 ;  /* 0x0000000822207824 */ /* 0x000fc400078e021f */
[----:B------:R-:W-:Y:S02]  /*0580*/  IMAD.IADD R27, R27, 0x1, -R36 ;  /* 0x000000011b1b7824 */ /* 0x000fe400078e0a24 */
[----:B------:R-:W-:-:S03]  /*0590*/  IMAD.IADD R26, R26, 0x1, -R35 ;  /* 0x000000011a1a7824 */ /* 0x000fc600078e0a23 */
[C---:B------:R-:W-:Y:S01]  /*05a0*/  LEA R28, R27.reuse, R28, 0x8 ;  /* 0x0000001c1b1c7211 */ /* 0x040fe200078e40ff */
[----:B------:R-:W-:Y:S01]  /*05b0*/  IMAD.SHL.U32 R27, R27, 0x40, RZ ;  /* 0x000000401b1b7824 */ /* 0x000fe200078e00ff */
[----:B------:R-:W-:-:S04]  /*05c0*/  SHF.R.S32.HI R35, RZ, 0x1f, R26 ;  /* 0x0000001fff237819 */ /* 0x000fc8000001141a */
[----:B------:R-:W-:Y:S01]  /*05d0*/  LOP3.LUT R27, R27, 0x40, RZ, 0xc0, !PT ;  /* 0x000000401b1b7812 */ /* 0x000fe200078ec0ff */
[----:B--2---:R-:W-:Y:S04]  /*05e0*/  STS.128 [R29.X16], R4 ;  /* 0x000000041d007388 */ /* 0x004fe8000000cc00 */
[----:B---3--:R0:W-:Y:S04]  /*05f0*/  STS.128 [R29.X16+0x1000], R8 ;  /* 0x001000081d007388 */ /* 0x0081e8000000cc00 */
[----:B----4-:R-:W-:Y:S04]  /*0600*/  STS.128 [R29.X16+0x2000], R12 ;  /* 0x0020000c1d007388 */ /* 0x010fe8000000cc00 */
[----:B-----5:R-:W-:Y:S04]  /*0610*/  STS.128 [R29.X16+0x3000], R16 ;  /* 0x003000101d007388 */ /* 0x020fe8000000cc00 */
[----:B------:R-:W-:Y:S01]  /*0620*/  BAR.SYNC.DEFER_BLOCKING 0x0 ;  /* 0x0000000000007b1d */ /* 0x000fe20000010000 */
[----:B0-----:R-:W-:Y:S01]  /*0630*/  LEA.HI R8, R33, R33, RZ, 0x1 ;  /* 0x0000002121087211 */ /* 0x001fe200078f08ff */
[----:B------:R-:W-:Y:S01]  /*0640*/  IMAD.SHL.U32 R11, R34, 0x8, RZ ;  /* 0x00000008220b7824 */ /* 0x000fe200078e00ff */
[----:B------:R-:W-:-:S03]  /*0650*/  LEA.HI R34, R35, R26, RZ, 0x2 ;  /* 0x0000001a23227211 */ /* 0x000fc600078f10ff */
[----:B------:R-:W-:Y:S02]  /*0660*/  IMAD.SHL.U32 R36, R8, 0x200, RZ ;  /* 0x0000020008247824 */ /* 0x000fe400078e00ff */
[----:B------:R-:W-:Y:S01]  /*0670*/  IMAD.SHL.U32 R8, R33, 0x8, RZ ;  /* 0x0000000821087824 */ /* 0x000fe200078e00ff */
[----:B------:R-:W-:Y:S02]  /*0680*/  LOP3.LUT R33, R34, 0x7fffffc, RZ, 0xc0, !PT ;  /* 0x07fffffc22217812 */ /* 0x000fe400078ec0ff */
[----:B------:R-:W-:Y:S01]  /*0690*/  LOP3.LUT R35, R36, 0x7ffffc00, RZ, 0xc0, !PT ;  /* 0x7ffffc0024237812 */ /* 0x000fe200078ec0ff */
[----:B------:R-:W-:Y:S01]  /*06a0*/  IMAD.SHL.U32 R36, R34, 0x10, RZ ;  /* 0x0000001022247824 */ /* 0x000fe200078e00ff */
[----:B------:R-:W-:Y:S01]  /*06b0*/  LOP3.LUT R34, R27, 0x8, R8, 0xf8, !PT ;  /* 0x000000081b227812 */ /* 0x000fe200078ef808 */
[----:B------:R-:W-:Y:S01]  /*06c0*/  IMAD.IADD R33, R26, 0x1, -R33 ;  /* 0x000000011a217824 */ /* 0x000fe200078e0a21 */
[----:B------:R-:W-:Y:S01]  /*06d0*/  SHF.R.U32.HI R27, RZ, 0x3, R27 ;  /* 0x00000003ff1b7819 */ /* 0x000fe2000001161b */
[----:B------:R-:W-:Y:S01]  /*06e0*/  IMAD.U32 R32, R32, 0x10, R35 ;  /* 0x0000001020207824 */ /* 0x000fe200078e0023 */
[----:B------:R-:W-:Y:S01]  /*06f0*/  LOP3.LUT R36, R36, 0x40, RZ, 0xc0, !PT ;  /* 0x0000004024247812 */ /* 0x000fe200078ec0ff */
[----:B------:R-:W-:Y:S01]  /*0700*/  IMAD R28, R33, 0x10, R28 ;  /* 0x00000010211c7824 */ /* 0x000fe200078e021c */
[----:B------:R-:W-:Y:S01]  /*0710*/  ISETP.GE.AND P1, PT, R8, c[0x0][0x194], PT ;  /* 0x0000650008007a0c */ /* 0x000fe20003f26270 */
[----:B------:R-:W0:Y:S04]  /*0720*/  LDS R5, [R29.X4+0x800] ;  /* 0x000800001d057984 */ /* 0x000e280000004800 */
[----:B------:R-:W1:Y:S04]  /*0730*/  LDS R10, [R29.X4+0xc00] ;  /* 0x000c00001d0a7984 */ /* 0x000e680000004800 */
[----:B------:R-:W2:Y:S04]  /*0740*/  LDS R4, [R29.X4+0x1000] ;  /* 0x001000001d047984 */ /* 0x000ea80000004800 */
[----:B------:R-:W-:Y:S04]  /*0750*/  LDS R9, [R29.X4+0x1400] ;  /* 0x001400001d097984 */ /* 0x000fe80000004800 */
[----:B------:R-:W3:Y:S04]  /*0760*/  LDS R31, [R29.X4] ;  /* 0x000000001d1f7984 */ /* 0x000ee80000004800 */
[----:B------:R-:W4:Y:S04]  /*0770*/  LDS R30, [R29.X4+0x400] ;  /* 0x000400001d1e7984 */ /* 0x000f280000004800 */
[----:B------:R-:W5:Y:S04]  /*0780*/  LDS R6, [R29.X4+0x1800] ;  /* 0x001800001d067984 */ /* 0x000f680000004800 */
[----:B------:R-:W5:Y:S04]  /*0790*/  LDS R7, [R29.X4+0x1c00] ;  /* 0x001c00001d077984 */ /* 0x000f680000004800 */
[----:B------:R-:W5:Y:S04]  /*07a0*/  LDS R12, [R29.X4+0x2000] ;  /* 0x002000001d0c7984 */ /* 0x000f680000004800 */
[----:B------:R-:W5:Y:S04]  /*07b0*/  LDS R18, [R29.X4+0x2400] ;  /* 0x002400001d127984 */ /* 0x000f680000004800 */
[----:B------:R-:W5:Y:S01]  /*07c0*/  LDS R13, [R29.X4+0x2800] ;  /* 0x002800001d0d7984 */ /* 0x000f620000004800 */
[----:B0-----:R-:W-:-:S03]  /*07d0*/  FMUL.FTZ R5, R5, c[0x0][0x1b8] ;  /* 0x00006e0005057a20 */ /* 0x001fc60000410000 */
[----:B------:R-:W0:Y:S01]  /*07e0*/  LDS R17, [R29.X4+0x2c00] ;  /* 0x002c00001d117984 */ /* 0x000e220000004800 */
[----:B-1----:R-:W-:-:S03]  /*07f0*/  FMUL.FTZ R10, R10, c[0x0][0x1b8] ;  /* 0x00006e000a0a7a20 */ /* 0x002fc60000410000 */
[----:B------:R-:W1:Y:S01]  /*0800*/  LDS R15, [R29.X4+0x3000] ;  /* 0x003000001d0f7984 */ /* 0x000e620000004800 */
[----:B--2---:R-:W-:-:S03]  /*0810*/  FMUL.FTZ R4, R4, c[0x0][0x1b8] ;  /* 0x00006e0004047a20 */ /* 0x004fc60000410000 */
[----:B------:R-:W2:Y:S04]  /*0820*/  LDS R16, [R29.X4+0x3400] ;  /* 0x003400001d107984 */ /* 0x000ea80000004800 */
[----:B------:R-:W2:Y:S01]  /*0830*/  LDS R14, [R29.X4+0x3800] ;  /* 0x003800001d0e7984 */ /* 0x000ea20000004800 */
[----:B---3--:R-:W-:-:S03]  /*0840*/  FMUL.FTZ R31, R31, c[0x0][0x1b8] ;  /* 0x00006e001f1f7a20 */ /* 0x008fc60000410000 */
[----:B------:R3:W2:Y:S01]  /*0850*/  LDS R19, [R29.X4+0x3c00] ;  /* 0x003c00001d137984 */ /* 0x0006a20000004800 */
[----:B----4-:R-:W-:Y:S02]  /*0860*/  FMUL.FTZ R30, R30, c[0x0][0x1b8] ;  /* 0x00006e001e1e7a20 */ /* 0x010fe40000410000 */
[----:B-----5:R-:W-:-:S03]  /*0870*/  FMUL.FTZ R6, R6, c[0x0][0x1b8] ;  /* 0x00006e0006067a20 */ /* 0x020fc60000410000 */
[----:B------:R-:W-:Y:S02]  /*0880*/  F2FP.PACK_AB R31, R30, R31 ;  /* 0x0000001f1e1f723e */ /* 0x000fe400000000ff */
[----:B---3--:R-:W-:Y:S01]  /*0890*/  LOP3.LUT R29, R34, R27, RZ, 0x3c, !PT ;  /* 0x0000001b221d7212 */ /* 0x008fe200078e3cff */
[----:B------:R-:W-:Y:S01]  /*08a0*/  FMUL.FTZ R7, R7, c[0x0][0x1b8] ;  /* 0x00006e0007077a20 */ /* 0x000fe20000410000 */
[----:B------:R-:W-:Y:S02]  /*08b0*/  LOP3.LUT R27, R36, 0x8, R11, 0xf8, !PT ;  /* 0x00000008241b7812 */ /* 0x000fe400078ef80b */
[----:B------:R-:W-:Y:S01]  /*08c0*/  SHF.R.U32.HI R36, RZ, 0x3, R36 ;  /* 0x00000003ff247819 */ /* 0x000fe20000011624 */
[----:B------:R-:W-:Y:S01]  /*08d0*/  IMAD.IADD R11, R32, 0x1, R29 ;  /* 0x00000001200b7824 */ /* 0x000fe200078e021d */
[----:B------:R-:W-:Y:S01]  /*08e0*/  F2FP.PACK_AB R26, R7, R6 ;  /* 0x00000006071a723e */ /* 0x000fe200000000ff */
[----:B------:R-:W-:Y:S01]  /*08f0*/  FMUL.FTZ R29, R9, c[0x0][0x1b8] ;  /* 0x00006e00091d7a20 */ /* 0x000fe20000410000 */
[----:B------:R-:W-:Y:S01]  /*0900*/  LOP3.LUT R27, R27, R36, RZ, 0x3c, !PT ;  /* 0x000000241b1b7212 */ /* 0x000fe200078e3cff */
[----:B------:R-:W-:Y:S01]  /*0910*/  FMUL.FTZ R12, R12, c[0x0][0x1b8] ;  /* 0x00006e000c0c7a20 */ /* 0x000fe20000410000 */
[----:B------:R-:W-:Y:S01]  /*0920*/  F2FP.PACK_AB R9, R10, R5 ;  /* 0x000000050a09723e */ /* 0x000fe200000000ff */
[----:B------:R-:W-:Y:S01]  /*0930*/  FMUL.FTZ R5, R18, c[0x0][0x1b8] ;  /* 0x00006e0012057a20 */ /* 0x000fe20000410000 */
[----:B------:R-:W-:Y:S01]  /*0940*/  F2FP.PACK_AB R10, R29, R4 ;  /* 0x000000041d0a723e */ /* 0x000fe200000000ff */
[----:B------:R-:W-:-:S02]  /*0950*/  FMUL.FTZ R13, R13, c[0x0][0x1b8] ;  /* 0x00006e000d0d7a20 */ /* 0x000fc40000410000 */
[----:B------:R-:W-:Y:S01]  /*0960*/  IMAD.IADD R27, R27, 0x1, R28 ;  /* 0x000000011b1b7824 */ /* 0x000fe200078e021c */
[----:B------:R-:W-:Y:S01]  /*0970*/  F2FP.PACK_AB R12, R5, R12 ;  /* 0x0000000c050c723e */ /* 0x000fe200000000ff */
[----:B0-----:R-:W-:Y:S02]  /*0980*/  FMUL.FTZ R4, R17, c[0x0][0x1b8] ;  /* 0x00006e0011047a20 */ /* 0x001fe40000410000 */
[----:B------:R-:W-:Y:S02]  /*0990*/  IMAD.SHL.U32 R27, R27, 0x2, RZ ;  /* 0x000000021b1b7824 */ /* 0x000fe400078e00ff */
[----:B-1----:R-:W-:Y:S01]  /*09a0*/  FMUL.FTZ R15, R15, c[0x0][0x1b8] ;  /* 0x00006e000f0f7a20 */ /* 0x002fe20000410000 */
[----:B------:R-:W-:Y:S01]  /*09b0*/  F2FP.PACK_AB R13, R4, R13 ;  /* 0x0000000d040d723e */ /* 0x000fe200000000ff */
[C---:B------:R-:W-:Y:S01]  /*09c0*/  IMAD.SHL.U32 R4, R11.reuse, 0x2, RZ ;  /* 0x000000020b047824 */ /* 0x040fe200078e00ff */
[----:B------:R-:W-:Y:S01]  /*09d0*/  STS [R27+0x4000], R31 ;  /* 0x0040001f1b007388 */ /* 0x000fe20000000800 */
[----:B--2---:R-:W-:Y:S01]  /*09e0*/  FMUL.FTZ R16, R16, c[0x0][0x1b8] ;  /* 0x00006e0010107a20 */ /* 0x004fe20000410000 */
[----:B------:R-:W-:Y:S01]  /*09f0*/  LEA R11, R11, 0x4000, 0x1 ;  /* 0x000040000b0b7811 */ /* 0x000fe200078e08ff */
[----:B------:R-:W-:Y:S01]  /*0a00*/  IMAD R17, R25, c[0x0][0x1ac], R0 ;  /* 0x00006b0019117a24 */ /* 0x000fe200078e0200 */
[----:B------:R0:W-:Y:S01]  /*0a10*/  STS [R27+0x4100], R9 ;  /* 0x004100091b007388 */ /* 0x0001e20000000800 */
[----:B------:R-:W-:Y:S01]  /*0a20*/  FMUL.FTZ R14, R14, c[0x0][0x1b8] ;  /* 0x00006e000e0e7a20 */ /* 0x000fe20000410000 */
[----:B------:R-:W-:Y:S01]  /*0a30*/  F2FP.PACK_AB R15, R16, R15 ;  /* 0x0000000f100f723e */ /* 0x000fe200000000ff */
[----:B------:R-:W-:Y:S01]  /*0a40*/  FMUL.FTZ R19, R19, c[0x0][0x1b8] ;  /* 0x00006e0013137a20 */ /* 0x000fe20000410000 */
[----:B------:R-:W-:Y:S01]  /*0a50*/  STS [R27+0x5000], R12 ;  /* 0x0050000c1b007388 */ /* 0x000fe20000000800 */
[----:B------:R-:W-:-:S03]  /*0a60*/  IADD3 R0, R23, 0x20, RZ ;  /* 0x0000002017007810 */ /* 0x000fc60007ffe0ff */
[----:B------:R-:W-:Y:S01]  /*0a70*/  F2FP.PACK_AB R14, R19, R14 ;  /* 0x0000000e130e723e */ /* 0x000fe200000000ff */
[----:B------:R1:W-:Y:S01]  /*0a80*/  STS [R27+0x5100], R13 ;  /* 0x0051000d1b007388 */ /* 0x0003e20000000800 */
[----:B0-----:R-:W-:-:S03]  /*0a90*/  SHF.R.S32.HI R9, RZ, 0x1f, R8 ;  /* 0x0000001fff097819 */ /* 0x001fc60000011408 */
[----:B------:R0:W-:Y:S04]  /*0aa0*/  STS [R27+0x4400], R10 ;  /* 0x0044000a1b007388 */ /* 0x0001e80000000800 */
[----:B------:R-:W-:Y:S01]  /*0ab0*/  STS [R27+0x4500], R26 ;  /* 0x0045001a1b007388 */ /* 0x000fe20000000800 */
[----:B-1----:R-:W-:-:S03]  /*0ac0*/  IMAD.WIDE.U32 R12, R25, c[0x0][0x1a8], R8 ;  /* 0x00006a00190c7a25 */ /* 0x002fc600078e0008 */
[----:B------:R1:W-:Y:S01]  /*0ad0*/  STS [R27+0x5400], R15 ;  /* 0x0054000f1b007388 */ /* 0x0003e20000000800 */
[----:B------:R-:W-:Y:S01]  /*0ae0*/  CS2R R8, SRZ ;  /* 0x0000000000087805 */ /* 0x000fe2000001ff00 */
[----:B0-----:R-:W-:Y:S01]  /*0af0*/  IMNMX R10, R2, 0x40, PT ;  /* 0x00000040020a7817 */ /* 0x001fe20003800200 */
[--C-:B------:R-:W-:Y:S01]  /*0b00*/  @P0 IMAD.MOV.U32 R8, RZ, RZ, R24.reuse ;  /* 0x000000ffff080224 */ /* 0x100fe200078e0018 */
[----:B------:R0:W-:Y:S01]  /*0b10*/  STS [R27+0x5500], R14 ;  /* 0x0055000e1b007388 */ /* 0x0001e20000000800 */
[----:B------:R-:W-:Y:S01]  /*0b20*/  @P0 SHF.R.S32.HI R9, RZ, 0x1f, R24 ;  /* 0x0000001fff090819 */ /* 0x000fe20000011418 */
[----:B------:R-:W-:Y:S02]  /*0b30*/  IMAD.IADD R13, R13, 0x1, R17 ;  /* 0x000000010d0d7824 */ /* 0x000fe400078e0211 */
[----:B------:R-:W-:Y:S01]  /*0b40*/  BAR.SYNC.DEFER_BLOCKING 0x0 ;  /* 0x0000000000007b1d */ /* 0x000fe20000010000 */
[-C--:B------:R-:W-:Y:S01]  /*0b50*/  ISETP.GE.OR P2, PT, R0, R10.reuse, P1 ;  /* 0x0000000a0000720c */ /* 0x080fe20000f46670 */
[----:B-1----:R-:W-:Y:S01]  /*0b60*/  IMAD R15, R3, c[0x0][0x1b0], RZ ;  /* 0x00006c00030f7a24 */ /* 0x002fe200078e02ff */
[----:B------:R-:W-:-:S02]  /*0b70*/  ISETP.GE.OR P1, PT, R23, R10, P1 ;  /* 0x0000000a1700720c */ /* 0x000fc40000f26670 */
[----:B------:R-:W-:Y:S01]  /*0b80*/  IADD3 R2, P0, R23, R8, RZ ;  /* 0x0000000817027210 */ /* 0x000fe20007f1e0ff */
[----:B------:R-:W-:-:S03]  /*0b90*/  IMAD R15, R22, c[0x0][0x1b4], R15 ;  /* 0x00006d00160f7a24 */ /* 0x000fc600078e020f */
[----:B------:R-:W-:Y:S01]  /*0ba0*/  LEA.HI.X.SX32 R3, R23, R9, 0x1, P0 ;  /* 0x0000000917037211 */ /* 0x000fe200000f0eff */
[----:B------:R-:W-:-:S04]  /*0bb0*/  IMAD.WIDE.U32 R22, R22, c[0x0][0x1b0], R12 ;  /* 0x00006c0016167a25 */ /* 0x000fc800078e000c */
[----:B------:R-:W-:-:S04]  /*0bc0*/  IMAD.WIDE R20, R20, 0x40, R2 ;  /* 0x0000004014147825 */ /* 0x000fc800078e0202 */
[----:B------:R-:W-:Y:S01]  /*0bd0*/  IMAD.IADD R13, R23, 0x1, R15 ;  /* 0x00000001170d7824 */ /* 0x000fe200078e020f */
[----:B------:R-:W1:Y:S01]  /*0be0*/  LDS.128 R4, [R4+0x4400] ;  /* 0x0044000004047984 */ /* 0x000e620000000c00 */
[----:B------:R-:W-:Y:S05]  /*0bf0*/  @P1 BRA `(.L_x_851) ;  /* 0x0000009000001947 */ /* 0x000fea0003800000 */
[----:B0-----:R-:W0:Y:S01]  /*0c00*/  LDS.128 R8, [R11] ;  /* 0x000000000b087984 */ /* 0x001e220000000c00 */
[----:B------:R-:W-:Y:S02]  /*0c10*/  IMAD R15, R21, c[0x0][0x1a0], RZ ;  /* 0x00006800150f7a24 */ /* 0x000fe400078e02ff */
[----:B------:R-:W-:Y:S02]  /*0c20*/  IMAD.MOV.U32 R12, RZ, RZ, R22 ;  /* 0x000000ffff0c7224 */ /* 0x000fe400078e0016 */
[C---:B------:R-:W-:Y:S02]  /*0c30*/  IMAD R15, R20.reuse, c[0x0][0x1a4], R15 ;  /* 0x00006900140f7a24 */ /* 0x040fe400078e020f */
[----:B------:R-:W-:-:S04]  /*0c40*/  IMAD.WIDE.U32 R2, R20, c[0x0][0x1a0], R12 ;  /* 0x0000680014027a25 */ /* 0x000fc800078e000c */
[----:B------:R-:W-:Y:S01]  /*0c50*/  IMAD.IADD R3, R3, 0x1, R15 ;  /* 0x0000000103037824 */ /* 0x000fe200078e020f */
[----:B------:R-:W-:-:S04]  /*0c60*/  LEA R14, P0, R2, c[0x0][0x188], 0x1 ;  /* 0x00006200020e7a11 */ /* 0x000fc800078008ff */
[----:B------:R-:W-:-:S05]  /*0c70*/  LEA.HI.X R15, R2, c[0x0][0x18c], R3, 0x1, P0 ;  /* 0x00006300020f7a11 */ /* 0x000fca00000f0c03 */
[----:B0-----:R0:W-:Y:S04]  /*0c80*/  STG.E.128 [R14.64], R8 ;  /* 0x000000080e007986 */ /* 0x0011e8000c101d04 */
.L_x_851:
[----:B0-----:R-:W-:Y:S05]  /*0c90*/  BSYNC B0 ;  /* 0x0000000000007941 */ /* 0x001fea0003800000 */
.L_x_850:
[----:B------:R-:W-:Y:S05]  /*0ca0*/  @P2 EXIT ;  /* 0x000000000000294d */ /* 0x000fea0003800000 */
[----:B------:R-:W-:Y:S01]  /*0cb0*/  IADD3 R9, P0, R20, 0x20, RZ ;  /* 0x0000002014097810 */ /* 0x000fe20007f1e0ff */
[----:B------:R-:W-:Y:S02]  /*0cc0*/  IMAD.MOV.U32 R2, RZ, RZ, R22 ;  /* 0x000000ffff027224 */ /* 0x000fe400078e0016 */
[----:B------:R-:W-:Y:S02]  /*0cd0*/  IMAD.MOV.U32 R3, RZ, RZ, R13 ;  /* 0x000000ffff037224 */ /* 0x000fe400078e000d */
[----:B------:R-:W-:Y:S02]  /*0ce0*/  IMAD.X R20, RZ, RZ, R21, P0 ;  /* 0x000000ffff147224 */ /* 0x000fe400000e0615 */
[----:B------:R-:W-:-:S04]  /*0cf0*/  IMAD.WIDE.U32 R2, R9, c[0x0][0x1a0], R2 ;  /* 0x0000680009027a25 */ /* 0x000fc800078e0002 */
[----:B------:R-:W-:Y:S01]  /*0d00*/  IMAD R20, R20, c[0x0][0x1a0], RZ ;  /* 0x0000680014147a24 */ /* 0x000fe200078e02ff */
[----:B------:R-:W-:-:S03]  /*0d10*/  LEA R8, P0, R2, c[0x0][0x188], 0x1 ;  /* 0x0000620002087a11 */ /* 0x000fc600078008ff */
[----:B------:R-:W-:-:S04]  /*0d20*/  IMAD R9, R9, c[0x0][0x1a4], R20 ;  /* 0x0000690009097a24 */ /* 0x000fc800078e0214 */
[----:B------:R-:W-:-:S05]  /*0d30*/  IMAD.IADD R3, R3, 0x1, R9 ;  /* 0x0000000103037824 */ /* 0x000fca00078e0209 */
[----:B------:R-:W-:-:S05]  /*0d40*/  LEA.HI.X R9, R2, c[0x0][0x18c], R3, 0x1, P0 ;  /* 0x0000630002097a11 */ /* 0x000fca00000f0c03 */
[----:B-1----:R-:W-:Y:S01]  /*0d50*/  STG.E.128 [R8.64], R4 ;  /* 0x0000000408007986 */ /* 0x002fe2000c101d04 */
[----:B------:R-:W-:Y:S05]  /*0d60*/  EXIT ;  /* 0x000000000000794d */ /* 0x000fea0003800000 */
.L_x_852:
        /* <DEDUP_REMOVED lines=9> */
.L_x_5635:


//--------------------- .text._ZN7cutlass13device_kernelIN5flash19enable_sm80_to_sm89INS1_16FlashAttnBwdSm80INS1_25CollectiveMainloopBwdSm80ILi2ELi2EN4cute5tupleIJNS5_1CILi64EEENS7_ILi128EEES8_EEENS_6half_tEfNS_4arch4Sm80ELb1ELb0ELb1ELb1ELb1ELb0ELb0ELb0ELi2ELi2ELi4ELi2ELb1EEENS1_24CollectiveEpilogueBwdGQAISA_fSD_Li256ELb1ELb1EEENS1_25SingleTileBwdLPTSchedulerILb1ELi128ELb1EEEEEEEEEvNT_6ParamsE --------------------------
	.section	.text._ZN7cutlass13device_kernelIN5flash19enable_sm80_to_sm89INS1_16FlashAttnBwdSm80INS1_25CollectiveMainloopBwdSm80ILi2ELi2EN4cute5tupleIJNS5_1CILi64EEENS7_ILi128EEES8_EEENS_6half_tEfNS_4arch4Sm80ELb1ELb0ELb1ELb1ELb1ELb0ELb0ELb0ELi2ELi2ELi4ELi2ELb1EEENS1_24CollectiveEpilogueBwdGQAISA_fSD_Li256ELb1ELb1EEENS1_25SingleTileBwdLPTSchedulerILb1ELi128ELb1EEEEEEEEEvNT_6ParamsE,"ax",@progbits
	.sectioninfo	@"SHI_REGISTERS=255"
	.align	128
.text._ZN7cutlass13device_kernelIN5flash19enable_sm80_to_sm89INS1_16FlashAttnBwdSm80INS1_25CollectiveMainloopBwdSm80ILi2ELi2EN4cute5tupleIJNS5_1CILi64EEENS7_ILi128EEES8_EEENS_6half_tEfNS_4arch4Sm80ELb1ELb0ELb1ELb1ELb1ELb0ELb0ELb0ELi2ELi2ELi4ELi2ELb1EEENS1_24CollectiveEpilogueBwdGQAISA_fSD_Li256ELb1ELb1EEENS1_25SingleTileBwdLPTSchedulerILb1ELi128ELb1EEEEEEEEEvNT_6ParamsE:
        .type           _ZN7cutlass13device_kernelIN5flash19enable_sm80_to_sm89INS1_16FlashAttnBwdSm80INS1_25CollectiveMainloopBwdSm80ILi2ELi2EN4cute5tupleIJNS5_1CILi64EEENS7_ILi128EEES8_EEENS_6half_tEfNS_4arch4Sm80ELb1ELb0ELb1ELb1ELb1ELb0ELb0ELb0ELi2ELi2ELi4ELi2ELb1EEENS1_24CollectiveEpilogueBwdGQAISA_fSD_Li256ELb1ELb1EEENS1_25SingleTileBwdLPTSchedulerILb1ELi128ELb1EEEEEEEEEvNT_6ParamsE,@function
        .size           _ZN7cutlass13device_kernelIN5flash19enable_sm80_to_sm89INS1_16FlashAttnBwdSm80INS1_25CollectiveMainloopBwdSm80ILi2ELi2EN4cute5tupleIJNS5_1CILi64EEENS7_ILi128EEES8_EEENS_6half_tEfNS_4arch4Sm80ELb1ELb0ELb1ELb1ELb1ELb0ELb0ELb0ELi2ELi2ELi4ELi2ELb1EEENS1_24CollectiveEpilogueBwdGQAISA_fSD_Li256ELb1ELb1EEENS1_25SingleTileBwdLPTSchedulerILb1ELi128ELb1EEEEEEEEEvNT_6ParamsE,(.L_x_5636 - _ZN7cutlass13device_kernelIN5flash19enable_sm80_to_sm89INS1_16FlashAttnBwdSm80INS1_25CollectiveMainloopBwdSm80ILi2ELi2EN4cute5tupleIJNS5_1CILi64EEENS7_ILi128EEES8_EEENS_6half_tEfNS_4arch4Sm80ELb1ELb0ELb1ELb1ELb1ELb0ELb0ELb0ELi2ELi2ELi4ELi2ELb1EEENS1_24CollectiveEpilogueBwdGQAISA_fSD_Li256ELb1ELb1EEENS1_25SingleTileBwdLPTSchedulerILb1ELi128ELb1EEEEEEEEEvNT_6ParamsE)
        .other          _ZN7cutlass13device_kernelIN5flash19enable_sm80_to_sm89INS1_16FlashAttnBwdSm80INS1_25CollectiveMainloopBwdSm80ILi2ELi2EN4cute5tupleIJNS5_1CILi64EEENS7_ILi128EEES8_EEENS_6half_tEfNS_4arch4Sm80ELb1ELb0ELb1ELb1ELb1ELb0ELb0ELb0ELi2ELi2ELi4ELi2ELb1EEENS1_24CollectiveEpilogueBwdGQAISA_fSD_Li256ELb1ELb1EEENS1_25SingleTileBwdLPTSchedulerILb1ELi128ELb1EEEEEEEEEvNT_6ParamsE,@"STO_CUDA_ENTRY STV_DEFAULT"
_ZN7cutlass13device_kernelIN5flash19enable_sm80_to_sm89INS1_16FlashAttnBwdSm80INS1_25CollectiveMainloopBwdSm80ILi2ELi2EN4cute5tupleIJNS5_1CILi64EEENS7_ILi128EEES8_EEENS_6half_tEfNS_4arch4Sm80ELb1ELb0ELb1ELb1ELb1ELb0ELb0ELb0ELi2ELi2ELi4ELi2ELb1EEENS1_24CollectiveEpilogueBwdGQAISA_fSD_Li256ELb1ELb1EEENS1_25SingleTileBwdLPTSchedulerILb1ELi128ELb1EEEEEEEEEvNT_6ParamsE:
        /* <DEDUP_REMOVED lines=24> */
.L_x_854:
[----:B------:R-:W-:-:S04]  /*0180*/  MOV R2, c[0x0][0x3b4] ;  /* 0x0000ed0000027a02 */ /* 0x000fc80000000f00 */
[----:B------:R-:W-:Y:S02]  /*0190*/  ISETP.NE.AND P0, PT, R2, 0x1, PT ;  /* 0x000000010200780c */ /* 0x000fe40003f05270 */
[----:B------:R-:W-:-:S11]  /*01a0*/  MOV R2, R0 ;  /* 0x0000000000027202 */ /* 0x000fd60000000f00 */
[----:B------:R-:W-:-:S05]  /*01b0*/  @P0 IMAD.HI.U32 R3, R0, c[0x0][0x3b8], RZ ;  /* 0x0000ee0000030a27 */ /* 0x000fca00078e00ff */
[----:B------:R-:W-:-:S05]  /*01c0*/  @P0 SHF.R.U32.HI R2, RZ, c[0x0][0x3bc], R3 ;  /* 0x0000ef00ff020a19 */ /* 0x000fca0000011603 */
[----:B------:R-:W-:Y:S02]  /*01d0*/  IMAD R5, R2, c[0x0][0x3b4], RZ ;  /* 0x0000ed0002057a24 */ /* 0x000fe400078e02ff */
.L_x_855:
        /* <DEDUP_REMOVED lines=16> */
.L_x_856:
        /* <DEDUP_REMOVED lines=9> */
.L_x_858:
[----:B------:R-:W-:-:S04]  /*0370*/  MOV R3, c[0x0][0x3dc] ;  /* 0x0000f70000037a02 */ /* 0x000fc80000000f00 */
.L_x_857:
        /* <DEDUP_REMOVED lines=9> */
.L_x_853:
        /* <DEDUP_REMOVED lines=16> */
.L_x_860:
[----:B------:R-:W-:Y:S02]  /*0510*/  MOV R0, c[0x0][0x3b4] ;  /* 0x0000ed0000007a02 */ /* 0x000fe40000000f00 */
[----:B------:R-:W-:Y:S02]  /*0520*/  MOV R2, R3 ;  /* 0x0000000300027202 */ /* 0x000fe40000000f00 */
[----:B------:R-:W-:-:S13]  /*0530*/  ISETP.NE.AND P0, PT, R0, 0x1, PT ;  /* 0x000000010000780c */ /* 0x000fda0003f05270 */
[----:B------:R-:W-:-:S05]  /*0540*/  @P0 IMAD.HI.U32 R0, R3, c[0x0][0x3b8], RZ ;  /* 0x0000ee0003000a27 */ /* 0x000fca00078e00ff */
[----:B------:R-:W-:-:S05]  /*0550*/  @P0 SHF.R.U32.HI R2, RZ, c[0x0][0x3bc], R0 ;  /* 0x0000ef00ff020a19 */ /* 0x000fca0000011600 */
[----:B------:R-:W-:Y:S02]  /*0560*/  IMAD R4, R2, c[0x0][0x3b4], RZ ;  /* 0x0000ed0002047a24 */ /* 0x000fe400078e02ff */
.L_x_861:
        /* <DEDUP_REMOVED lines=16> */
.L_x_862:
        /* <DEDUP_REMOVED lines=9> */
.L_x_864:
[----:B------:R-:W-:-:S04]  /*0700*/  MOV R3, c[0x0][0x3dc] ;  /* 0x0000f70000037a02 */ /* 0x000fc80000000f00 */
.L_x_863:
        /* <DEDUP_REMOVED lines=8> */
.L_x_859:
        /* <DEDUP_REMOVED lines=16> */
[----:B------:R1:W5:Y:S02]  /*0890*/  @P1 LDG.E R194, [R16.64] ;  /* 0x0000000c10c21981 */ /* 0x000364000c1e1900 */
[----:B-1----:R-:W-:Y:S01]  /*08a0*/  CS2R R4, SRZ ;  /* 0x0000000000047805 */ /* 0x002fe2000001ff00 */
        /* <DEDUP_REMOVED lines=16> */
.L_x_865:
[----:B------:R-:W-:-:S04]  /*09b0*/  ISETP.NE.U32.AND P1, PT, RZ, c[0x0][0x2e0], PT ;  /* 0x0000b800ff007a0c */ /* 0x000fc80003f25070 */
[----:B------:R-:W-:-:S13]  /*09c0*/  ISETP.NE.AND.EX P1, PT, RZ, c[0x0][0x2e4], PT, P1 ;  /* 0x0000b900ff007a0c */ /* 0x000fda0003f25310 */
[----:B------:R-:W-:Y:S05]  /*09d0*/  @!P1 BRA `(.L_x_866) ;  /* 0x0000003000009947 */ /* 0x000fea0003800000 */
[----:B------:R-:W-:-:S06]  /*09e0*/  IMAD.WIDE R192, R195, R0, c[0x0][0x2e0] ;  /* 0x0000b800c3c07625 */ /* 0x000fcc00078e0200 */
[----:B------:R1:W5:Y:S01]  /*09f0*/  LDG.E R192, [R192.64] ;  /* 0x0000000cc0c07981 */ /* 0x000362000c1e1900 */
[----:B------:R-:W-:Y:S05]  /*0a00*/  BRA `(.L_x_867) ;  /* 0x0000004000007947 */ /* 0x000fea0003800000 */
.L_x_866:
[----:B------:R-:W-:Y:S05]  /*0a10*/  @!P0 BRA `(.L_x_867) ;  /* 0x0000003000008947 */ /* 0x000fea0003800000 */
[----:B------:R-:W2:Y:S04]  /*0a20*/  LDG.E R192, [R12.64] ;  /* 0x0000000c0cc07981 */ /* 0x000ea8000c1e1900 */
[----:B------:R-:W2:Y:S02]  /*0a30*/  LDG.E R9, [R12.64+0x4] ;  /* 0x0000040c0c097981 */ /* 0x000ea4000c1e1900 */
[----:B--2---:R-:W-:Y:S02]  /*0a40*/  IADD3 R192, -R192, R9, RZ ;  /* 0x00000009c0c07210 */ /* 0x004fe40007ffe1ff */
.L_x_867:
        /* <DEDUP_REMOVED lines=63> */
[--C-:B------:R-:W-:Y:S01]  /*0e40*/  SHF.R.S32.HI R7, RZ, 0x1f, R191.reuse ;  /* 0x0000001fff077819 */ /* 0x100fe200000114bf */
        /* <DEDUP_REMOVED lines=8> */
[----:B------:R-:W-:Y:S01]  /*0ed0*/  IMAD.X R3, R7, 0x1, R3, P2 ;  /* 0x0000000107037824 */ /* 0x000fe200010e0603 */
[----:B------:R-:W-:Y:S01]  /*0ee0*/  SHF.R.S32.HI R0, RZ, 0x1f, R9 ;  /* 0x0000001fff007819 */ /* 0x000fe20000011409 */
[----:B------:R-:W-:Y:S01]  /*0ef0*/  IMAD R28, R197, c[0x0][0x274], R28 ;  /* 0x00009d00c51c7a24 */ /* 0x000fe200078e021c */
[--C-:B------:R-:W-:Y:S01]  /*0f00*/  SHF.R.S32.HI R23, RZ, 0x1f, R22.reuse ;  /* 0x0000001fff177819 */ /* 0x100fe20000011416 */
[----:B------:R-:W-:Y:S01]  /*0f10*/  IMAD.X R27, R7, 0x1, R5, P1 ;  /* 0x00000001071b7824 */ /* 0x000fe200008e0605 */
[----:B------:R-:W-:Y:S01]  /*0f20*/  ISETP.GE.AND P4, PT, R2, 0x1, PT ;  /* 0x000000010200780c */ /* 0x000fe20003f86270 */
[----:B------:R-:W-:Y:S01]  /*0f30*/  IMAD R20, R0, c[0x0][0x1e0], RZ ;  /* 0x0000780000147a24 */ /* 0x000fe200078e02ff */
[C---:B------:R-:W-:Y:S01]  /*0f40*/  ISETP.GE.AND P3, PT, R2.reuse, 0x21, PT ;  /* 0x000000210200780c */ /* 0x040fe20003f66270 */
[----:B------:R-:W-:Y:S01]  /*0f50*/  IMAD.WIDE.U32 R14, R9, c[0x0][0x1e0], R22 ;  /* 0x00007800090e7a25 */ /* 0x000fe200078e0016 */
[----:B------:R-:W-:-:S02]  /*0f60*/  ISETP.GE.AND P2, PT, R2, 0x41, PT ;  /* 0x000000410200780c */ /* 0x000fc40003f46270 */
[----:B------:R-:W-:Y:S01]  /*0f70*/  ISETP.GE.AND P1, PT, R2, 0x61, PT ;  /* 0x000000610200780c */ /* 0x000fe20003f26270 */
[----:B------:R-:W-:Y:S01]  /*0f80*/  IMAD R20, R9, c[0x0][0x1e4], R20 ;  /* 0x0000790009147a24 */ /* 0x000fe200078e0214 */
[----:B------:R-:W-:Y:S01]  /*0f90*/  SHF.R.S32.HI R2, RZ, 0x1f, R195 ;  /* 0x0000001fff027819 */ /* 0x000fe200000114c3 */
[----:B------:R-:W-:Y:S01]  /*0fa0*/  IMAD R0, R0, c[0x0][0x1b0], RZ ;  /* 0x00006c0000007a24 */ /* 0x000fe200078e02ff */
[----:B------:R-:W-:Y:S01]  /*0fb0*/  ISETP.GE.OR P6, PT, R22, c[0x0][0x1cc], !P4 ;  /* 0x0000730016007a0c */ /* 0x000fe200067c6670 */
[----:B------:R-:W-:Y:S01]  /*0fc0*/  IMAD.IADD R21, R15, 0x1, R20 ;  /* 0x000000010f157824 */ /* 0x000fe200078e0214 */
[C---:B------:R-:W-:Y:S01]  /*0fd0*/  SEL R5, R2.reuse, RZ, !P0 ;  /* 0x000000ff02057207 */ /* 0x040fe20004000000 */
[C---:B------:R-:W-:Y:S01]  /*0fe0*/  IMAD R0, R9.reuse, c[0x0][0x1b4], R0 ;  /* 0x00006d0009007a24 */ /* 0x040fe200078e0200 */
[----:B------:R-:W-:Y:S01]  /*0ff0*/  SHF.R.S32.HI R7, RZ, 0x1f, R6 ;  /* 0x0000001fff077819 */ /* 0x000fe20000011406 */
[----:B------:R-:W-:Y:S01]  /*1000*/  IMAD.WIDE.U32 R8, R9, c[0x0][0x1b0], R22 ;  /* 0x00006c0009087a25 */ /* 0x000fe200078e0016 */
[----:B------:R-:W-:-:S02]  /*1010*/  SEL R2, R2, RZ, !P5 ;  /* 0x000000ff02027207 */ /* 0x000fc40006800000 */
[----:B------:R-:W-:Y:S01]  /*1020*/  SHF.R.U32.HI R177, RZ, 0x4, R177 ;  /* 0x00000004ffb17819 */ /* 0x000fe200000116b1 */
[C---:B------:R-:W-:Y:S02]  /*1030*/  IMAD R15, R5.reuse, c[0x0][0x1e8], RZ ;  /* 0x00007a00050f7a24 */ /* 0x040fe400078e02ff */
        /* <DEDUP_REMOVED lines=15> */
[----:B------:R-:W-:-:S03]  /*1130*/  IMAD.WIDE.U32 R30, R197, c[0x0][0x270], R202 ;  /* 0x00009c00c51e7a25 */ /* 0x000fc600078e00ca */
[----:B------:R-:W-:Y:S01]  /*1140*/  SHF.R.U32.HI R4, RZ, 0x3, R15 ;  /* 0x00000003ff047819 */ /* 0x000fe2000001160f */
        /* <DEDUP_REMOVED lines=285> */
.L_x_870:
[----:B------:R-:W-:Y:S05]  /*2320*/  BSYNC B0 ;  /* 0x0000000000007941 */ /* 0x000fea0003800000 */
.L_x_869:
        /* <DEDUP_REMOVED lines=62> */
.L_x_873:
        /* <DEDUP_REMOVED lines=164> */
.L_x_871:
        /* <DEDUP_REMOVED lines=471> */
.L_x_872:
        /* <DEDUP_REMOVED lines=167> */
.L_x_868:
[----:B------:R-:W-:Y:S05]  /*5930*/  @P2 EXIT ;  /* 0x000000000000294d */ /* 0x000fea0003800000 */
[----:B------:R-:W-:-:S04]  /*5940*/  ISETP.NE.U32.AND P1, PT, RZ, c[0x0][0x360], PT ;  /* 0x0000d800ff007a0c */ /* 0x000fc80003f25070 */
[----:B------:R-:W-:-:S13]  /*5950*/  ISETP.NE.AND.EX P1, PT, RZ, c[0x0][0x364], PT, P1 ;  /* 0x0000d900ff007a0c */ /* 0x000fda0003f25310 */
[----:B------:R-:W-:-:S04]  /*5960*/  @P1 IMAD.MOV.U32 R0, RZ, RZ, 0x4 ;  /* 0x00000004ff001424 */ /* 0x000fc800078e00ff */
[----:B------:R-:W-:-:S05]  /*5970*/  @P1 IMAD.WIDE R10, R195, R0, c[0x0][0x360] ;  /* 0x0000d800c30a1625 */ /* 0x000fca00078e0200 */
[----:B------:R-:W2:Y:S01]  /*5980*/  @P1 LDG.E R0, [R10.64] ;  /* 0x0000000c0a001981 */ /* 0x000ea2000c1e1900 */
[----:B------:R-:W-:Y:S01]  /*5990*/  IMAD.MOV.U32 R2, RZ, RZ, 0x1 ;  /* 0x00000001ff027424 */ /* 0x000fe200078e00ff */
[----:B------:R-:W-:Y:S01]  /*59a0*/  BSSY B0, `(.L_x_874) ;  /* 0x0000026000007945 */ /* 0x000fe20003800000 */
[----:B------:R-:W-:Y:S02]  /*59b0*/  IMAD R4, R196, c[0x0][0x358], RZ ;  /* 0x0000d600c4047a24 */ /* 0x000fe400078e02ff */
[----:B------:R-:W-:Y:S01]  /*59c0*/  IMAD R3, R195, c[0x0][0x2f4], RZ ;  /* 0x0000bd00c3037a24 */ /* 0x000fe200078e02ff */
[----:B------:R-:W-:Y:S01]  /*59d0*/  BAR.SYNC.DEFER_BLOCKING 0x1, 0x100 ;  /* 0x0044000000007b1d */ /* 0x000fe20000010000 */
[----:B------:R-:W-:Y:S01]  /*59e0*/  ISETP.NE.AND P0, PT, R2, c[0x0][0x338], PT ;  /* 0x0000ce0002007a0c */ /* 0x000fe20003f05270 */
[----:B------:R-:W-:Y:S02]  /*59f0*/  IMAD.MOV.U32 R7, RZ, RZ, R197 ;  /* 0x000000ffff077224 */ /* 0x000fe400078e00c5 */
[----:B------:R-:W-:-:S02]  /*5a00*/  IMAD R4, R4, c[0x0][0x2f4], RZ ;  /* 0x0000bd0004047a24 */ /* 0x000fc400078e02ff */
[----:B------:R-:W1:Y:S08]  /*5a10*/  S2R R2, SR_TID.X ;  /* 0x0000000000027919 */ /* 0x000e700000002100 */
[----:B------:R-:W-:-:S05]  /*5a20*/  @P0 IMAD.HI.U32 R5, R197, c[0x0][0x33c], RZ ;  /* 0x0000cf00c5050a27 */ /* 0x000fca00078e00ff */
[----:B------:R-:W-:-:S04]  /*5a30*/  @P0 SHF.R.U32.HI R7, RZ, c[0x0][0x340], R5 ;  /* 0x0000d000ff070a19 */ /* 0x000fc80000011605 */
[--C-:B------:R-:W-:Y:S01]  /*5a40*/  SHF.R.S32.HI R5, RZ, 0x1f, R7.reuse ;  /* 0x0000001fff057819 */ /* 0x100fe20000011407 */
[----:B------:R-:W-:-:S04]  /*5a50*/  IMAD.MOV R6, RZ, RZ, -R7 ;  /* 0x000000ffff067224 */ /* 0x000fc800078e0a07 */
[----:B------:R-:W-:Y:S02]  /*5a60*/  IMAD R6, R6, c[0x0][0x338], R197 ;  /* 0x0000ce0006067a24 */ /* 0x000fe400078e02c5 */
[----:B--2---:R-:W-:Y:S01]  /*5a70*/  @P1 IMAD R9, R195, 0x80, R0 ;  /* 0x00000080c3091824 */ /* 0x004fe200078e0200 */
[----:B------:R-:W-:Y:S02]  /*5a80*/  SHF.R.S32.HI R0, RZ, 0x1f, R3 ;  /* 0x0000001fff007819 */ /* 0x000fe40000011403 */
[----:B------:R-:W-:Y:S02]  /*5a90*/  IADD3 R3, P2, P0, R4, R3, R7 ;  /* 0x0000000304037210 */ /* 0x000fe4000785e007 */
[----:B------:R-:W-:Y:S02]  /*5aa0*/  SHF.R.S32.HI R4, RZ, 0x1f, R4 ;  /* 0x0000001fff047819 */ /* 0x000fe40000011404 */
[----:B------:R-:W-:Y:S02]  /*5ab0*/  @P1 SHF.R.S32.HI R8, RZ, 0x1f, R9 ;  /* 0x0000001fff081819 */ /* 0x000fe40000011409 */
[----:B------:R-:W-:-:S02]  /*5ac0*/  IADD3.X R4, R4, R0, R5, P2, P0 ;  /* 0x0000000004047210 */ /* 0x000fc400017e0405 */
[----:B------:R-:W-:Y:S02]  /*5ad0*/  @P1 LEA.HI R8, R8, R9, RZ, 0x7 ;  /* 0x0000000908081211 */ /* 0x000fe400078f38ff */
[----:B-1----:R-:W-:Y:S02]  /*5ae0*/  ISETP.NE.AND P2, PT, R2, RZ, PT ;  /* 0x000000ff0200720c */ /* 0x002fe40003f45270 */
[C---:B------:R-:W-:Y:S01]  /*5af0*/  SHF.L.U64.HI R4, R3.reuse, 0x2, R4 ;  /* 0x0000000203047819 */ /* 0x040fe20000010204 */
        /* <DEDUP_REMOVED lines=11> */
.L_x_876:
[----:B------:R-:W2:Y:S01]  /*5bb0*/  LDG.E.STRONG.GPU R13, [R10.64] ;  /* 0x0000000c0a0d7981 */ /* 0x000ea2000c1ef900 */
[----:B------:R-:W-:Y:S01]  /*5bc0*/  YIELD ;  /* 0x0000000000007946 */ /* 0x000fe20003800000 */
[----:B--2---:R-:W-:Y:S01]  /*5bd0*/  ISETP.NE.AND P0, PT, R13, R6, PT ;  /* 0x000000060d00720c */ /* 0x004fe20003f05270 */
[----:B------:R-:W-:-:S12]  /*5be0*/  CCTL.IVALL ;  /* 0x00000000ff00798f */ /* 0x000fd80002000000 */
[----:B------:R-:W-:Y:S05]  /*5bf0*/  @P0 BRA `(.L_x_876) ;  /* 0xffffffb000000947 */ /* 0x000fea000383ffff */
.L_x_875:
[----:B------:R-:W-:Y:S05]  /*5c00*/  BSYNC B0 ;  /* 0x0000000000007941 */ /* 0x000fea0003800000 */
.L_x_874:
[----:B------:R-:W-:Y:S01]  /*5c10*/  MOV R12, 0xffffffff ;  /* 0xffffffff000c7802 */ /* 0x000fe20000000f00 */
[----:B------:R-:W-:Y:S05]  /*5c20*/  BRA.CONV ~URZ, `(.L_x_877) ;  /* 0x000000237f007947 */ /* 0x000fea000b800000 */
[----:B------:R-:W-:Y:S02]  /*5c30*/  MOV R14, 0x5c50 ;  /* 0x00005c50000e7802 */ /* 0x000fe40000000f00 */
[----:B------:R-:W-:Y:S05]  /*5c40*/  CALL.REL.NOINC `($__internal_5_$__cuda_sm70_warpsync) ;  /* 0x0000089000007944 */ /* 0x000fea0003c00000 */
.L_x_877:
        /* <DEDUP_REMOVED lines=50> */
[----:B-1----:R-:W-:Y:S05]  /*5f70*/  CALL.REL.NOINC `($__internal_5_$__cuda_sm70_warpsync) ;  /* 0x0000056000007944 */ /* 0x002fea0003c00000 */
.L_x_878:
        /* <DEDUP_REMOVED lines=8> */
[----:B-1----:R-:W-:Y:S01]  /*6000*/  MOV R9, 0x1 ;  /* 0x0000000100097802 */ /* 0x002fe20000000f00 */
[----:B------:R-:W-:-:S00]  /*6010*/  ERRBAR ;  /* 0x00000000000079ab */ /* 0x000fc00000000000 */
[----:B012345:R-:W-:-:S05]  /*6020*/  CCTL.IVALL ;  /* 0x00000000ff00798f */ /* 0x03ffca0002000000 */
[----:B------:R1:W-:Y:S02]  /*6030*/  RED.E.ADD.S32.STRONG.GPU [R10.64], R9 ;  /* 0x000000090a00798e */ /* 0x0003e4000c10e38c */
.L_x_880:
[----:B------:R-:W-:Y:S05]  /*6040*/  BSYNC B0 ;  /* 0x0000000000007941 */ /* 0x000fea0003800000 */
.L_x_879:
[----:B------:R-:W-:Y:S01]  /*6050*/  IADD3 R2, P0, R3, c[0x0][0x348], RZ ;  /* 0x0000d20003027a10 */ /* 0x000fe20007f1e0ff */
[----:B------:R-:W-:Y:S03]  /*6060*/  BSSY B0, `(.L_x_881) ;  /* 0x0000008000007945 */ /* 0x000fe60003800000 */
[----:B------:R-:W-:Y:S01]  /*6070*/  IADD3.X R3, R4, c[0x0][0x34c], RZ, P0, !PT ;  /* 0x0000d30004037a10 */ /* 0x000fe200007fe4ff */
[----:B------:R-:W-:Y:S05]  /*6080*/  @P2 BRA `(.L_x_882) ;  /* 0x0000005000002947 */ /* 0x000fea0003800000 */
.L_x_883:
[----:B-1----:R-:W2:Y:S01]  /*6090*/  LDG.E.STRONG.GPU R9, [R2.64] ;  /* 0x0000000c02097981 */ /* 0x002ea2000c1ef900 */
[----:B------:R-:W-:Y:S01]  /*60a0*/  YIELD ;  /* 0x0000000000007946 */ /* 0x000fe20003800000 */
[----:B--2---:R-:W-:Y:S01]  /*60b0*/  ISETP.NE.AND P0, PT, R9, R6, PT ;  /* 0x000000060900720c */ /* 0x004fe20003f05270 */
[----:B------:R-:W-:-:S12]  /*60c0*/  CCTL.IVALL ;  /* 0x00000000ff00798f */ /* 0x000fd80002000000 */
[----:B------:R-:W-:Y:S05]  /*60d0*/  @P0 BRA `(.L_x_883) ;  /* 0xffffffb000000947 */ /* 0x000fea000383ffff */
.L_x_882:
[----:B------:R-:W-:Y:S05]  /*60e0*/  BSYNC B0 ;  /* 0x0000000000007941 */ /* 0x000fea0003800000 */
.L_x_881:
[----:B------:R-:W-:Y:S05]  /*60f0*/  BRA.CONV ~URZ, `(.L_x_884) ;  /* 0x000000237f007947 */ /* 0x000fea000b800000 */
[----:B------:R-:W-:Y:S02]  /*6100*/  MOV R14, 0x6120 ;  /* 0x00006120000e7802 */ /* 0x000fe40000000f00 */
[----:B-1----:R-:W-:Y:S05]  /*6110*/  CALL.REL.NOINC `($__internal_5_$__cuda_sm70_warpsync) ;  /* 0x000003c000007944 */ /* 0x002fea0003c00000 */
.L_x_884:
[----:B-1----:R-:W-:Y:S01]  /*6120*/  MOV R8, R16 ;  /* 0x0000001000087202 */ /* 0x002fe20000000f00 */
        /* <DEDUP_REMOVED lines=47> */
.L_x_885:
[----:B------:R-:W-:-:S06]  /*6420*/  NOP ;  /* 0x0000000000007918 */ /* 0x000fcc0000000000 */
[----:B------:R-:W-:Y:S05]  /*6430*/  @P2 EXIT ;  /* 0x000000000000294d */ /* 0x000fea0003800000 */
        /* <DEDUP_REMOVED lines=8> */
[----:B------:R-:W-:Y:S01]  /*64c0*/  RED.E.ADD.S32.STRONG.GPU [R2.64], R5 ;  /* 0x000000050200798e */ /* 0x000fe2000c10e38c */
[----:B------:R-:W-:Y:S05]  /*64d0*/  EXIT ;  /* 0x000000000000794d */ /* 0x000fea0003800000 */
        .weak           $__internal_5_$__cuda_sm70_warpsync
        .type           $__internal_5_$__cuda_sm70_warpsync,@function
        .size           $__internal_5_$__cuda_sm70_warpsync,(.L_x_5636 - $__internal_5_$__cuda_sm70_warpsync)
$__internal_5_$__cuda_sm70_warpsync:
[----:B------:R-:W-:Y:S01]  /*64e0*/  MOV R15, 0x0 ;  /* 0x00000000000f7802 */ /* 0x000fe20000000f00 */
[----:B------:R-:W-:Y:S04]  /*64f0*/  WARPSYNC R12 ;  /* 0x0000000c00007348 */ /* 0x000fe80003800000 */
[----:B------:R-:W-:Y:S05]  /*6500*/  RET.REL.NODEC R14 `(_ZN7cutlass13device_kernelIN5flash19enable_sm80_to_sm89INS1_16FlashAttnBwdSm80INS1_25CollectiveMainloopBwdSm80ILi2ELi2EN4cute5tupleIJNS5_1CILi64EEENS7_ILi128EEES8_EEENS_6half_tEfNS_4arch4Sm80ELb1ELb0ELb1ELb1ELb1ELb0ELb0ELb0ELi2ELi2ELi4ELi2ELb1EEENS1_24CollectiveEpilogueBwdGQAISA_fSD_Li256ELb1ELb1EEENS1_25SingleTileBwdLPTSchedulerILb1ELi128ELb1EEEEEEEEEvNT_6ParamsE) ;  /* 0xffff9af00e007950 */ /* 0x000fea0003c3ffff */
.L_x_886:
        /* <DEDUP_REMOVED lines=15> */
.L_x_5636:


//--------------------- .text._ZN7cutlass13device_kernelIN5flash22FlashAttnBwdPreprocessIN4cute5tupleIJNS3_1CILi64EEES6_EEENS_6half_tEfNS_4arch4Sm80ELb1ELb1EEEEEvNT_6ParamsE --------------------------
	.section	.text._ZN7cutlass13device_kernelIN5flash22FlashAttnBwdPreprocessIN4cute5tupleIJNS3_1CILi64EEES6_EEENS_6half_tEfNS_4arch4Sm80ELb1ELb1EEEEEvNT_6ParamsE,"ax",@progbits
	.sectioninfo	@"SHI_REGISTERS=45"
	.align	128
.text._ZN7cutlass13device_kernelIN5flash22FlashAttnBwdPreprocessIN4cute5tupleIJNS3_1CILi64EEES6_EEENS_6half_tEfNS_4arch4Sm80ELb1ELb1EEEEEvNT_6ParamsE:
        .type           _ZN7cutlass13device_kernelIN5flash22FlashAttnBwdPreprocessIN4cute5tupleIJNS3_1CILi64EEES6_EEENS_6half_tEfNS_4arch4Sm80ELb1ELb1EEEEEvNT_6ParamsE,@function
        .size           _ZN7cutlass13device_kernelIN5flash22FlashAttnBwdPreprocessIN4cute5tupleIJNS3_1CILi64EEES6_EEENS_6half_tEfNS_4arch4Sm80ELb1ELb1EEEEEvNT_6ParamsE,(.L_x_5638 - _ZN7cutlass13device_kernelIN5flash22FlashAttnBwdPreprocessIN4cute5tupleIJNS3_1CILi64EEES6_EEENS_6half_tEfNS_4arch4Sm80ELb1ELb1EEEEEvNT_6ParamsE)
        .other          _ZN7cutlass13device_kernelIN5flash22FlashAttnBwdPreprocessIN4cute5tupleIJNS3_1CILi64EEES6_EEENS_6half_tEfNS_4arch4Sm80ELb1ELb1EEEEEvNT_6ParamsE,@"STO_CUDA_ENTRY STV_DEFAULT"
_ZN7cutlass13device_kernelIN5flash22FlashAttnBwdPreprocessIN4cute5tupleIJNS3_1CILi64EEES6_EEENS_6half_tEfNS_4arch4Sm80ELb1ELb1EEEEEvNT_6ParamsE:
[----:B------:R-:W-:Y:S02]  /*0000*/  IMAD.MOV.U32 R1, RZ, RZ, c[0x0][0x28] ;  /* 0x00000a00ff017624 */ /* 0x000fe400078e00ff */
[----:B------:R-:W0:Y:S01]  /*0010*/  S2R R0, SR_CTAID.Z ;  /* 0x0000000000007919 */ /* 0x000e220000002700 */
[----:B------:R-:W-:Y:S01]  /*0020*/  ISETP.NE.U32.AND P1, PT, RZ, c[0x0][0x248], PT ;  /* 0x00009200ff007a0c */ /* 0x000fe20003f25070 */
[----:B------:R-:W-:Y:S01]  /*0030*/  HFMA2.MMA R3, -RZ, RZ, 0, 2.384185791015625e-07 ;  /* 0x00000004ff037435 */ /* 0x000fe200000001ff */
[----:B------:R-:W-:Y:S01]  /*0040*/  ISETP.NE.U32.AND P0, PT, RZ, c[0x0][0x240], PT ;  /* 0x00009000ff007a0c */ /* 0x000fe20003f05070 */
[----:B------:R-:W-:Y:S01]  /*0050*/  ULDC.64 UR4, c[0x0][0x118] ;  /* 0x0000460000047ab9 */ /* 0x000fe20000000a00 */
[----:B------:R-:W-:Y:S02]  /*0060*/  ISETP.NE.AND.EX P1, PT, RZ, c[0x0][0x24c], PT, P1 ;  /* 0x00009300ff007a0c */ /* 0x000fe40003f25310 */
[----:B------:R-:W-:Y:S01]  /*0070*/  ISETP.NE.AND.EX P0, PT, RZ, c[0x0][0x244], PT, P0 ;  /* 0x00009100ff007a0c */ /* 0x000fe20003f05300 */
[----:B------:R-:W-:-:S04]  /*0080*/  IMAD.MOV.U32 R2, RZ, RZ, c[0x0][0x168] ;  /* 0x00005a00ff027624 */ /* 0x000fc800078e00ff */
[----:B0-----:R-:W-:-:S06]  /*0090*/  IMAD.WIDE R8, R0, R3, c[0x0][0x240] ;  /* 0x0000900000087625 */ /* 0x001fcc00078e0203 */
[----:B------:R-:W-:Y:S02]  /*00a0*/  @P1 IMAD.WIDE R10, R0, R3, c[0x0][0x248] ;  /* 0x00009200000a1625 */ /* 0x000fe400078e0203 */
[----:B------:R0:W5:Y:S01]  /*00b0*/  @P0 LDG.E R35, [R8.64] ;  /* 0x0000000408230981 */ /* 0x000162000c1e1900 */
[----:B------:R-:W-:-:S03]  /*00c0*/  ISETP.NE.U32.AND P2, PT, RZ, c[0x0][0x240], PT ;  /* 0x00009000ff007a0c */ /* 0x000fc60003f45070 */
[----:B------:R0:W5:Y:S04]  /*00d0*/  @P1 LDG.E R2, [R10.64] ;  /* 0x000000040a021981 */ /* 0x000168000c1e1900 */
[----:B------:R-:W1:Y:S02]  /*00e0*/  S2R R5, SR_CTAID.X ;  /* 0x0000000000057919 */ /* 0x000e640000002500 */
[----:B-1----:R-:W-:Y:S01]  /*00f0*/  SHF.L.U32 R7, R5, 0x6, RZ ;  /* 0x0000000605077819 */ /* 0x002fe200000006ff */
[----:B------:R-:W-:Y:S05]  /*0100*/  @P1 BRA `(.L_x_887) ;  /* 0x0000004000001947 */ /* 0x000fea0003800000 */
[----:B0-----:R-:W-:Y:S05]  /*0110*/  @!P0 BRA `(.L_x_887) ;  /* 0x0000003000008947 */ /* 0x001fea0003800000 */
[----:B------:R-:W2:Y:S04]  /*0120*/  LDG.E R11, [R8.64] ;  /* 0x00000004080b7981 */ /* 0x000ea8000c1e1900 */
[----:B-----5:R-:W2:Y:S02]  /*0130*/  LDG.E R2, [R8.64+0x4] ;  /* 0x0000040408027981 */ /* 0x020ea4000c1e1900 */
[----:B--2---:R-:W-:-:S02]  /*0140*/  IMAD.IADD R2, R2, 0x1, -R11 ;  /* 0x0000000102027824 */ /* 0x004fc400078e0a0b */
.L_x_887:
[----:B0-----:R-:W0:Y:S01]  /*0150*/  S2R R4, SR_TID.X ;  /* 0x0000000000047919 */ /* 0x001e220000002100 */
[----:B------:R-:W-:-:S02]  /*0160*/  ISETP.NE.AND.EX P1, PT, RZ, c[0x0][0x244], PT, P2 ;  /* 0x00009100ff007a0c */ /* 0x000fc40003f25320 */
[----:B-----5:R-:W-:-:S13]  /*0170*/  ISETP.LE.AND P2, PT, R2, R7, PT ;  /* 0x000000070200720c */ /* 0x020fda0003f43270 */
[----:B------:R-:W-:Y:S05]  /*0180*/  @P1 EXIT P2 ;  /* 0x000000000000194d */ /* 0x000fea0001000000 */
[----:B------:R-:W1:Y:S01]  /*0190*/  S2R R6, SR_CTAID.Y ;  /* 0x0000000000067919 */ /* 0x000e620000002600 */
[----:B0-----:R-:W-:Y:S01]  /*01a0*/  SHF.R.S32.HI R9, RZ, 0x1f, R4 ;  /* 0x0000001fff097819 */ /* 0x001fe20000011404 */
[----:B------:R-:W-:Y:S01]  /*01b0*/  CS2R R28, SRZ ;  /* 0x00000000001c7805 */ /* 0x000fe2000001ff00 */
[----:B------:R-:W-:Y:S02]  /*01c0*/  IADD3 R41, -R7, R2, RZ ;  /* 0x0000000207297210 */ /* 0x000fe40007ffe1ff */
[----:B------:R-:W-:Y:S02]  /*01d0*/  LEA.HI R9, R9, R4, RZ, 0x3 ;  /* 0x0000000409097211 */ /* 0x000fe400078f18ff */
[----:B------:R-:W-:Y:S02]  /*01e0*/  @P0 MOV R28, R35 ;  /* 0x00000023001c0202 */ /* 0x000fe40000000f00 */
[----:B------:R-:W-:Y:S02]  /*01f0*/  SHF.R.S32.HI R24, RZ, 0x3, R9 ;  /* 0x00000003ff187819 */ /* 0x000fe40000011409 */
[----:B------:R-:W-:-:S02]  /*0200*/  LOP3.LUT R9, R9, 0xfffffff8, RZ, 0xc0, !PT ;  /* 0xfffffff809097812 */ /* 0x000fc400078ec0ff */
[----:B------:R-:W-:Y:S02]  /*0210*/  IADD3 R8, R24, 0x20, RZ ;  /* 0x0000002018087810 */ /* 0x000fe40007ffe0ff */
[----:B------:R-:W-:Y:S01]  /*0220*/  @P0 SHF.R.S32.HI R29, RZ, 0x1f, R35 ;  /* 0x0000001fff1d0819 */ /* 0x000fe20000011423 */
[----:B------:R-:W-:Y:S01]  /*0230*/  IMAD.IADD R40, R4, 0x1, -R9 ;  /* 0x0000000104287824 */ /* 0x000fe200078e0a09 */
[----:B------:R-:W-:Y:S02]  /*0240*/  ISETP.GE.AND P2, PT, R8, R41, PT ;  /* 0x000000290800720c */ /* 0x000fe40003f46270 */
[----:B------:R-:W-:Y:S01]  /*0250*/  SHF.R.S32.HI R26, RZ, 0x1f, R24 ;  /* 0x0000001fff1a7819 */ /* 0x000fe20000011418 */
[----:B------:R-:W-:Y:S01]  /*0260*/  IMAD.SHL.U32 R10, R40, 0x8, RZ ;  /* 0x00000008280a7824 */ /* 0x000fe200078e00ff */
[----:B------:R-:W-:Y:S02]  /*0270*/  IADD3 R16, P5, R24, R28, RZ ;  /* 0x0000001c18107210 */ /* 0x000fe40007fbe0ff */
[----:B------:R-:W-:-:S02]  /*0280*/  SHF.R.S32.HI R27, RZ, 0x1f, R0 ;  /* 0x0000001fff1b7819 */ /* 0x000fc40000011400 */
[----:B-1----:R-:W-:Y:S02]  /*0290*/  SHF.R.S32.HI R25, RZ, 0x1f, R6 ;  /* 0x0000001fff197819 */ /* 0x002fe40000011406 */
[----:B------:R-:W-:Y:S02]  /*02a0*/  ISETP.LT.AND P4, PT, R10, c[0x0][0x16c], !P2 ;  /* 0x00005b000a007a0c */ /* 0x000fe40005781270 */
[--C-:B------:R-:W-:Y:S01]  /*02b0*/  SHF.R.S32.HI R11, RZ, 0x1f, R10.reuse ;  /* 0x0000001fff0b7819 */ /* 0x100fe2000001140a */
[C---:B------:R-:W-:Y:S01]  /*02c0*/  IMAD R9, R25.reuse, c[0x0][0x180], RZ ;  /* 0x0000600019097a24 */ /* 0x040fe200078e02ff */
[----:B------:R-:W-:Y:S01]  /*02d0*/  IADD3.X R17, R26, R29, RZ, P5, !PT ;  /* 0x0000001d1a117210 */ /* 0x000fe20002ffe4ff */
[----:B------:R-:W-:Y:S01]  /*02e0*/  IMAD R13, R25, c[0x0][0x1a0], RZ ;  /* 0x00006800190d7a24 */ /* 0x000fe200078e02ff */
[----:B------:R-:W-:Y:S01]  /*02f0*/  SEL R27, R27, RZ, !P1 ;  /* 0x000000ff1b1b7207 */ /* 0x000fe20004800000 */
[----:B------:R-:W-:Y:S01]  /*0300*/  IMAD R15, R6, c[0x0][0x184], R9 ;  /* 0x00006100060f7a24 */ /* 0x000fe200078e0209 */
[----:B------:R-:W-:Y:S01]  /*0310*/  ISETP.GE.AND P3, PT, R24, R41, PT ;  /* 0x000000291800720c */ /* 0x000fe20003f66270 */
[----:B------:R-:W-:Y:S01]  /*0320*/  IMAD R19, R6, c[0x0][0x1a4], R13 ;  /* 0x0000690006137a24 */ /* 0x000fe200078e020d */
[----:B------:R-:W-:Y:S01]  /*0330*/  SEL R34, R0, RZ, !P1 ;  /* 0x000000ff00227207 */ /* 0x000fe20004800000 */
[----:B------:R-:W-:Y:S01]  /*0340*/  IMAD.WIDE.U32 R8, R6, c[0x0][0x180], R10 ;  /* 0x0000600006087a25 */ /* 0x000fe200078e000a */
[----:B------:R-:W-:-:S03]  /*0350*/  ISETP.LT.AND P5, PT, R10, c[0x0][0x16c], !P3 ;  /* 0x00005b000a007a0c */ /* 0x000fc60005fa1270 */
[----:B------:R-:W-:-:S04]  /*0360*/  IMAD.WIDE R16, R5, 0x40, R16 ;  /* 0x0000004005107825 */ /* 0x000fc800078e0210 */
[----:B------:R-:W-:Y:S01]  /*0370*/  IMAD.WIDE.U32 R12, R6, c[0x0][0x1a0], R10 ;  /* 0x00006800060c7a25 */ /* 0x000fe200078e000a */
[----:B------:R-:W-:-:S03]  /*0380*/  @P4 IADD3 R11, P6, R16, 0x20, RZ ;  /* 0x00000020100b4810 */ /* 0x000fc60007fde0ff */
[----:B------:R-:W-:Y:S01]  /*0390*/  IMAD.IADD R9, R9, 0x1, R15 ;  /* 0x0000000109097824 */ /* 0x000fe200078e020f */
[----:B------:R-:W-:Y:S01]  /*03a0*/  @P4 IADD3 R15, P1, R16, 0x20, RZ ;  /* 0x00000020100f4810 */ /* 0x000fe20007f3e0ff */
[----:B------:R-:W-:Y:S01]  /*03b0*/  IMAD R21, R27, c[0x0][0x1a8], RZ ;  /* 0x00006a001b157a24 */ /* 0x000fe200078e02ff */
[----:B------:R-:W-:Y:S01]  /*03c0*/  IADD3 R13, R13, R19, RZ ;  /* 0x000000130d0d7210 */ /* 0x000fe20007ffe0ff */
[----:B------:R-:W-:Y:S01]  /*03d0*/  IMAD R19, R27, c[0x0][0x188], RZ ;  /* 0x000062001b137a24 */ /* 0x000fe200078e02ff */
[----:B------:R-:W-:Y:S01]  /*03e0*/  @P4 IADD3.X R18, RZ, R17, RZ, P6, !PT ;  /* 0x00000011ff124210 */ /* 0x000fe200037fe4ff */
[----:B------:R-:W-:Y:S02]  /*03f0*/  @P4 IMAD.X R10, RZ, RZ, R17, P1 ;  /* 0x000000ffff0a4224 */ /* 0x000fe400008e0611 */
[C---:B------:R-:W-:Y:S02]  /*0400*/  IMAD R19, R34.reuse, c[0x0][0x18c], R19 ;  /* 0x0000630022137a24 */ /* 0x040fe400078e0213 */
[----:B------:R-:W-:-:S04]  /*0410*/  IMAD.WIDE.U32 R8, R34, c[0x0][0x188], R8 ;  /* 0x0000620022087a25 */ /* 0x000fc800078e0008 */
[----:B------:R-:W-:Y:S02]  /*0420*/  @P4 IMAD R10, R10, c[0x0][0x178], RZ ;  /* 0x00005e000a0a4a24 */ /* 0x000fe400078e02ff */
[----:B------:R-:W-:Y:S02]  /*0430*/  IMAD.IADD R9, R9, 0x1, R19 ;  /* 0x0000000109097824 */ /* 0x000fe400078e0213 */
[C---:B------:R-:W-:Y:S02]  /*0440*/  IMAD R23, R34.reuse, c[0x0][0x1ac], R21 ;  /* 0x00006b0022177a24 */ /* 0x040fe400078e0215 */
[----:B------:R-:W-:Y:S02]  /*0450*/  @P4 IMAD R21, R15, c[0x0][0x17c], R10 ;  /* 0x00005f000f154a24 */ /* 0x000fe400078e020a */
[----:B------:R-:W-:-:S04]  /*0460*/  IMAD.WIDE.U32 R12, R34, c[0x0][0x1a8], R12 ;  /* 0x00006a00220c7a25 */ /* 0x000fc800078e000c */
[----:B------:R-:W-:Y:S01]  /*0470*/  @P4 IMAD.WIDE.U32 R14, R15, c[0x0][0x178], R8 ;  /* 0x00005e000f0e4a25 */ /* 0x000fe200078e0008 */
[----:B------:R-:W-:-:S03]  /*0480*/  IADD3 R13, R13, R23, RZ ;  /* 0x000000170d0d7210 */ /* 0x000fc60007ffe0ff */
[----:B------:R-:W-:Y:S01]  /*0490*/  @P5 IMAD R19, R17, c[0x0][0x178], RZ ;  /* 0x00005e0011135a24 */ /* 0x000fe200078e02ff */
[----:B------:R-:W-:Y:S01]  /*04a0*/  @P4 LEA R36, P1, R14, c[0x0][0x160], 0x1 ;  /* 0x000058000e244a11 */ /* 0x000fe200078208ff */
[----:B------:R-:W-:Y:S02]  /*04b0*/  @P4 IMAD.IADD R15, R15, 0x1, R21 ;  /* 0x000000010f0f4824 */ /* 0x000fe400078e0215 */
[----:B------:R-:W-:Y:S02]  /*04c0*/  @P4 IMAD R18, R18, c[0x0][0x198], RZ ;  /* 0x0000660012124a24 */ /* 0x000fe400078e02ff */
[----:B------:R-:W-:Y:S01]  /*04d0*/  @P5 IMAD R19, R16, c[0x0][0x17c], R19 ;  /* 0x00005f0010135a24 */ /* 0x000fe200078e0213 */
[----:B------:R-:W-:Y:S01]  /*04e0*/  @P4 LEA.HI.X R37, R14, c[0x0][0x164], R15, 0x1, P1 ;  /* 0x000059000e254a11 */ /* 0x000fe200008f0c0f */
[----:B------:R-:W-:-:S04]  /*04f0*/  @P5 IMAD.WIDE.U32 R8, R16, c[0x0][0x178], R8 ;  /* 0x00005e0010085a25 */ /* 0x000fc800078e0008 */
[----:B------:R-:W-:Y:S01]  /*0500*/  @P5 IMAD R17, R17, c[0x0][0x198], RZ ;  /* 0x0000660011115a24 */ /* 0x000fe200078e02ff */
[----:B------:R-:W-:Y:S01]  /*0510*/  @P5 IADD3 R15, R9, R19, RZ ;  /* 0x00000013090f5210 */ /* 0x000fe20007ffe0ff */
[C---:B------:R-:W-:Y:S01]  /*0520*/  @P4 IMAD R23, R11.reuse, c[0x0][0x19c], R18 ;  /* 0x000067000b174a24 */ /* 0x040fe200078e0212 */
[----:B------:R-:W-:Y:S01]  /*0530*/  @P5 LEA R30, P1, R8, c[0x0][0x160], 0x1 ;  /* 0x00005800081e5a11 */ /* 0x000fe200078208ff */
[----:B------:R-:W-:-:S03]  /*0540*/  @P4 IMAD.WIDE.U32 R10, R11, c[0x0][0x198], R12 ;  /* 0x000066000b0a4a25 */ /* 0x000fc600078e000c */
[----:B------:R-:W-:Y:S01]  /*0550*/  @P5 LEA.HI.X R31, R8, c[0x0][0x164], R15, 0x1, P1 ;  /* 0x00005900081f5a11 */ /* 0x000fe200008f0c0f */
[----:B------:R-:W-:Y:S01]  /*0560*/  @P5 IMAD R19, R16, c[0x0][0x19c], R17 ;  /* 0x0000670010135a24 */ /* 0x000fe200078e0211 */
[----:B------:R-:W-:Y:S01]  /*0570*/  @P4 LEA R38, P6, R10, c[0x0][0x190], 0x1 ;  /* 0x000064000a264a11 */ /* 0x000fe200078c08ff */
[----:B------:R-:W-:Y:S01]  /*0580*/  @P5 IMAD.WIDE.U32 R16, R16, c[0x0][0x198], R12 ;  /* 0x0000660010105a25 */ /* 0x000fe200078e000c */
[----:B------:R-:W-:Y:S01]  /*0590*/  CS2R R14, SRZ ;  /* 0x00000000000e7805 */ /* 0x000fe2000001ff00 */
[----:B------:R-:W-:Y:S02]  /*05a0*/  CS2R R12, SRZ ;  /* 0x00000000000c7805 */ /* 0x000fe4000001ff00 */
[----:B------:R-:W-:Y:S01]  /*05b0*/  @P4 IMAD.IADD R9, R11, 0x1, R23 ;  /* 0x000000010b094824 */ /* 0x000fe200078e0217 */
[----:B------:R-:W-:Y:S02]  /*05c0*/  @P5 IADD3 R17, R17, R19, RZ ;  /* 0x0000001311115210 */ /* 0x000fe40007ffe0ff */
[----:B------:R-:W-:-:S02]  /*05d0*/  @P5 LEA R32, P1, R16, c[0x0][0x190], 0x1 ;  /* 0x0000640010205a11 */ /* 0x000fc400078208ff */
[----:B------:R-:W-:Y:S02]  /*05e0*/  @P4 LEA.HI.X R39, R10, c[0x0][0x194], R9, 0x1, P6 ;  /* 0x000065000a274a11 */ /* 0x000fe400030f0c09 */
[----:B------:R-:W-:Y:S01]  /*05f0*/  CS2R R8, SRZ ;  /* 0x0000000000087805 */ /* 0x000fe2000001ff00 */
[----:B------:R-:W-:Y:S01]  /*0600*/  CS2R R10, SRZ ;  /* 0x00000000000a7805 */ /* 0x000fe2000001ff00 */
[----:B------:R-:W-:Y:S01]  /*0610*/  @P5 LEA.HI.X R33, R16, c[0x0][0x194], R17, 0x1, P1 ;  /* 0x0000650010215a11 */ /* 0x000fe200008f0c11 */
[----:B------:R-:W-:Y:S01]  /*0620*/  CS2R R18, SRZ ;  /* 0x0000000000127805 */ /* 0x000fe2000001ff00 */
[----:B------:R-:W-:Y:S01]  /*0630*/  CS2R R16, SRZ ;  /* 0x0000000000107805 */ /* 0x000fe2000001ff00 */
[----:B------:R-:W-:Y:S01]  /*0640*/  CS2R R20, SRZ ;  /* 0x0000000000147805 */ /* 0x000fe2000001ff00 */
[----:B------:R-:W-:Y:S01]  /*0650*/  CS2R R22, SRZ ;  /* 0x0000000000167805 */ /* 0x000fe2000001ff00 */
[----:B------:R0:W2:Y:S04]  /*0660*/  @P4 LDG.E.128 R8, [R36.64] ;  /* 0x0000000424084981 */ /* 0x0000a8000c1e1d00 */
[----:B------:R-:W3:Y:S04]  /*0670*/  @P4 LDG.E.128 R12, [R38.64] ;  /* 0x00000004260c4981 */ /* 0x000ee8000c1e1d00 */
[----:B------:R1:W4:Y:S04]  /*0680*/  @P5 LDG.E.128 R16, [R30.64] ;  /* 0x000000041e105981 */ /* 0x000328000c1e1d00 */
[----:B------:R2:W4:Y:S01]  /*0690*/  @P5 LDG.E.128 R20, [R32.64] ;  /* 0x0000000420145981 */ /* 0x000522000c1e1d00 */
[----:B------:R-:W-:-:S04]  /*06a0*/  ISETP.GT.AND P1, PT, R4, 0x3f, PT ;  /* 0x0000003f0400780c */ /* 0x000fc80003f24270 */
[----:B------:R-:W-:-:S13]  /*06b0*/  ISETP.GE.OR P4, PT, R4, R41, P1 ;  /* 0x000000290400720c */ /* 0x000fda0000f86670 */
[----:B0-----:R-:W-:Y:S02]  /*06c0*/  @!P4 SHF.R.S32.HI R37, RZ, 0x1f, R7 ;  /* 0x0000001fff25c819 */ /* 0x001fe40000011407 */
[--C-:B------:R-:W-:Y:S02]  /*06d0*/  @!P4 SHF.R.S32.HI R36, RZ, 0x1f, R4.reuse ;  /* 0x0000001fff24c819 */ /* 0x100fe40000011404 */
[----:B------:R-:W-:-:S04]  /*06e0*/  @!P4 IADD3 R28, P5, P6, R28, R7, R4 ;  /* 0x000000071c1cc210 */ /* 0x000fc80007ebe004 */
[----:B------:R-:W-:Y:S01]  /*06f0*/  @!P4 IADD3.X R29, R29, R37, R36, P5, P6 ;  /* 0x000000251d1dc210 */ /* 0x000fe20002fec424 */
[----:B------:R-:W-:Y:S01]  /*0700*/  @!P4 IMAD R37, R25, c[0x0][0x1e0], RZ ;  /* 0x000078001925ca24 */ /* 0x000fe200078e02ff */
[----:B------:R-:W-:-:S03]  /*0710*/  MOV R36, 0x7f800000 ;  /* 0x7f80000000247802 */ /* 0x000fc60000000f00 */
[----:B------:R-:W-:-:S04]  /*0720*/  @!P4 IMAD.WIDE.U32 R28, R6, c[0x0][0x1e0], R28 ;  /* 0x00007800061cca25 */ /* 0x000fc800078e001c */
[----:B------:R-:W-:Y:S01]  /*0730*/  @!P4 IMAD R37, R6, c[0x0][0x1e4], R37 ;  /* 0x000079000625ca24 */ /* 0x000fe200078e0225 */
[----:B-1----:R-:W-:-:S03]  /*0740*/  @!P4 MOV R30, R28 ;  /* 0x0000001c001ec202 */ /* 0x002fc60000000f00 */
[----:B------:R-:W-:Y:S02]  /*0750*/  @!P4 IMAD.IADD R31, R29, 0x1, R37 ;  /* 0x000000011d1fc824 */ /* 0x000fe400078e0225 */
[----:B------:R-:W-:Y:S02]  /*0760*/  @!P4 IMAD R29, R27, c[0x0][0x1e8], RZ ;  /* 0x00007a001b1dca24 */ /* 0x000fe400078e02ff */
[----:B------:R-:W-:-:S04]  /*0770*/  @!P4 IMAD.WIDE.U32 R30, R34, c[0x0][0x1e8], R30 ;  /* 0x00007a00221eca25 */ /* 0x000fc800078e001e */
[----:B------:R-:W-:Y:S01]  /*0780*/  @!P4 IMAD R29, R34, c[0x0][0x1ec], R29 ;  /* 0x00007b00221dca24 */ /* 0x000fe200078e021d */
[----:B------:R-:W-:-:S03]  /*0790*/  @!P4 LEA R28, P5, R30, c[0x0][0x1d8], 0x2 ;  /* 0x000076001e1cca11 */ /* 0x000fc600078a10ff */
[----:B------:R-:W-:-:S05]  /*07a0*/  @!P4 IMAD.IADD R29, R31, 0x1, R29 ;  /* 0x000000011f1dc824 */ /* 0x000fca00078e021d */
[----:B------:R-:W-:-:S05]  /*07b0*/  @!P4 LEA.HI.X R29, R30, c[0x0][0x1dc], R29, 0x2, P5 ;  /* 0x000077001e1dca11 */ /* 0x000fca00028f141d */
[----:B------:R0:W5:Y:S01]  /*07c0*/  @!P4 LDG.E R36, [R28.64] ;  /* 0x000000041c24c981 */ /* 0x000162000c1e1900 */
[----:B------:R-:W-:Y:S01]  /*07d0*/  @P0 IMAD R35, R0, 0x40, R35 ;  /* 0x0000004000230824 */ /* 0x000fe200078e0223 */
[----:B------:R-:W-:Y:S01]  /*07e0*/  BSSY B0, `(.L_x_888) ;  /* 0x0000060000007945 */ /* 0x000fe20003800000 */
[--C-:B--2---:R-:W-:Y:S02]  /*07f0*/  HADD2.F32 R32, -RZ, R8.reuse.H1_H1 ;  /* 0x30000008ff207230 */ /* 0x104fe40000004100 */
[----:B------:R-:W-:Y:S02]  /*0800*/  HADD2.F32 R30, -RZ, R8.H0_H0 ;  /* 0x20000008ff1e7230 */ /* 0x000fe40000004100 */
[--C-:B---3--:R-:W-:Y:S02]  /*0810*/  HADD2.F32 R41, -RZ, R12.reuse.H1_H1 ;  /* 0x3000000cff297230 */ /* 0x108fe40000004100 */
[----:B------:R-:W-:Y:S02]  /*0820*/  HADD2.F32 R37, -RZ, R12.H0_H0 ;  /* 0x2000000cff257230 */ /* 0x000fe40000004100 */
[--C-:B----4-:R-:W-:Y:S01]  /*0830*/  HADD2.F32 R39, -RZ, R16.reuse.H1_H1 ;  /* 0x30000010ff277230 */ /* 0x110fe20000004100 */
[----:B------:R-:W-:Y:S01]  /*0840*/  FMUL.FTZ R32, R32, R41 ;  /* 0x0000002920207220 */ /* 0x000fe20000410000 */
[----:B------:R-:W-:-:S02]  /*0850*/  HADD2.F32 R16, -RZ, R16.H0_H0 ;  /* 0x20000010ff107230 */ /* 0x000fc40000004100 */
[--C-:B------:R-:W-:Y:S01]  /*0860*/  HADD2.F32 R42, -RZ, R20.reuse.H1_H1 ;  /* 0x30000014ff2a7230 */ /* 0x100fe20000004100 */
[----:B------:R-:W-:Y:S01]  /*0870*/  FFMA.FTZ R30, R30, R37, R32 ;  /* 0x000000251e1e7223 */ /* 0x000fe20000010020 */
[----:B------:R-:W-:Y:S02]  /*0880*/  HADD2.F32 R41, -RZ, R20.H0_H0 ;  /* 0x20000014ff297230 */ /* 0x000fe40000004100 */
[----:B------:R-:W-:Y:S01]  /*0890*/  HADD2.F32 R8, -RZ, R9.H0_H0 ;  /* 0x20000009ff087230 */ /* 0x000fe20000004100 */
[----:B------:R-:W-:Y:S01]  /*08a0*/  FMUL.FTZ R39, R39, R42 ;  /* 0x0000002a27277220 */ /* 0x000fe20000410000 */
[--C-:B0-----:R-:W-:Y:S02]  /*08b0*/  HADD2.F32 R29, -RZ, R13.reuse.H0_H0 ;  /* 0x2000000dff1d7230 */ /* 0x101fe40000004100 */
[----:B------:R-:W-:Y:S01]  /*08c0*/  HADD2.F32 R38, -RZ, R13.H1_H1 ;  /* 0x3000000dff267230 */ /* 0x000fe20000004100 */
[----:B------:R-:W-:Y:S01]  /*08d0*/  FFMA.FTZ R39, R16, R41, R39 ;  /* 0x0000002910277223 */ /* 0x000fe20000010027 */
[--C-:B------:R-:W-:Y:S01]  /*08e0*/  HADD2.F32 R13, -RZ, R15.reuse.H0_H0 ;  /* 0x2000000fff0d7230 */ /* 0x100fe20000004100 */
[----:B------:R-:W-:Y:S01]  /*08f0*/  FFMA.FTZ R8, R8, R29, R30 ;  /* 0x0000001d08087223 */ /* 0x000fe2000001001e */
[----:B------:R-:W-:-:S02]  /*0900*/  HADD2.F32 R12, -RZ, R15.H1_H1 ;  /* 0x3000000fff0c7230 */ /* 0x000fc40000004100 */
[----:B------:R-:W-:Y:S02]  /*0910*/  HADD2.F32 R15, -RZ, R17.H0_H0 ;  /* 0x20000011ff0f7230 */ /* 0x000fe40000004100 */
[----:B------:R-:W-:Y:S02]  /*0920*/  HADD2.F32 R20, -RZ, R21.H0_H0 ;  /* 0x20000015ff147230 */ /* 0x000fe40000004100 */
[----:B------:R-:W-:Y:S02]  /*0930*/  HADD2.F32 R31, -RZ, R9.H1_H1 ;  /* 0x30000009ff1f7230 */ /* 0x000fe40000004100 */
        /* <DEDUP_REMOVED lines=19> */
[----:B------:R-:W-:Y:S01]  /*0a70*/  HADD2.F32 R15, -RZ, R23.H0_H0 ;  /* 0x20000017ff0f7230 */ /* 0x000fe20000004100 */
[----:B------:R-:W-:Y:S01]  /*0a80*/  FFMA.FTZ R13, R10, R13, R14 ;  /* 0x0000000d0a0d7223 */ /* 0x000fe2000001000e */
[----:B------:R-:W-:Y:S02]  /*0a90*/  HADD2.F32 R11, -RZ, R11.H1_H1 ;  /* 0x3000000bff0b7230 */ /* 0x000fe40000004100 */
[----:B------:R-:W-:Y:S01]  /*0aa0*/  HADD2.F32 R19, -RZ, R19.H1_H1 ;  /* 0x30000013ff137230 */ /* 0x000fe20000004100 */
[----:B------:R-:W-:Y:S01]  /*0ab0*/  FFMA.FTZ R8, R8, R15, R9 ;  /* 0x0000000f08087223 */ /* 0x000fe20000010009 */
[----:B------:R-:W-:Y:S01]  /*0ac0*/  HADD2.F32 R10, -RZ, R23.H1_H1 ;  /* 0x30000017ff0a7230 */ /* 0x000fe20000004100 */
[----:B------:R-:W-:-:S04]  /*0ad0*/  FFMA.FTZ R12, R11, R12, R13 ;  /* 0x0000000c0b0c7223 */ /* 0x000fc8000001000d */
[----:B------:R-:W-:Y:S01]  /*0ae0*/  FFMA.FTZ R19, R19, R10, R8 ;  /* 0x0000000a13137223 */ /* 0x000fe20000010008 */
[----:B------:R-:W0:Y:S04]  /*0af0*/  SHFL.BFLY PT, R9, R12, 0x4, 0x1f ;  /* 0x0c801f000c097f89 */ /* 0x000e2800000e0000 */
[----:B------:R-:W1:Y:S01]  /*0b00*/  SHFL.BFLY PT, R8, R19, 0x4, 0x1f ;  /* 0x0c801f0013087f89 */ /* 0x000e6200000e0000 */
[----:B0-----:R-:W-:Y:S02]  /*0b10*/  FADD.FTZ R13, R12, R9 ;  /* 0x000000090c0d7221 */ /* 0x001fe40000010000 */
[----:B-1----:R-:W-:-:S03]  /*0b20*/  FADD.FTZ R9, R19, R8 ;  /* 0x0000000813097221 */ /* 0x002fc60000010000 */
[----:B------:R-:W0:Y:S01]  /*0b30*/  SHFL.BFLY PT, R14, R13, 0x2, 0x1f ;  /* 0x0c401f000d0e7f89 */ /* 0x000e2200000e0000 */
[----:B------:R-:W-:-:S03]  /*0b40*/  @P0 SHF.R.S32.HI R8, RZ, 0x1f, R35 ;  /* 0x0000001fff080819 */ /* 0x000fc60000011423 */
[----:B------:R-:W1:Y:S01]  /*0b50*/  SHFL.BFLY PT, R10, R9, 0x2, 0x1f ;  /* 0x0c401f00090a7f89 */ /* 0x000e6200000e0000 */
[----:B------:R-:W-:Y:S01]  /*0b60*/  @P0 LEA.HI R8, R8, R35, RZ, 0x6 ;  /* 0x0000002308080211 */ /* 0x000fe200078f30ff */
[----:B0-----:R-:W-:Y:S02]  /*0b70*/  FADD.FTZ R14, R13, R14 ;  /* 0x0000000e0d0e7221 */ /* 0x001fe40000010000 */
[----:B------:R-:W-:Y:S02]  /*0b80*/  IMAD.SHL.U32 R13, R4, 0x4, RZ ;  /* 0x00000004040d7824 */ /* 0x000fe400078e00ff */
[----:B-1----:R-:W-:Y:S01]  /*0b90*/  FADD.FTZ R11, R9, R10 ;  /* 0x0000000a090b7221 */ /* 0x002fe20000010000 */
[----:B------:R-:W-:Y:S01]  /*0ba0*/  HFMA2.MMA R10, -RZ, RZ, 0, 0 ;  /* 0x00000000ff0a7435 */ /* 0x000fe200000001ff */
[----:B------:R-:W0:Y:S01]  /*0bb0*/  SHFL.BFLY PT, R15, R14, 0x1, 0x1f ;  /* 0x0c201f000e0f7f89 */ /* 0x000e2200000e0000 */
[----:B------:R-:W-:-:S03]  /*0bc0*/  SHF.L.U32 R9, R5, 0xc, RZ ;  /* 0x0000000c05097819 */ /* 0x000fc600000006ff */
[----:B------:R-:W1:Y:S01]  /*0bd0*/  SHFL.BFLY PT, R12, R11, 0x1, 0x1f ;  /* 0x0c201f000b0c7f89 */ /* 0x000e6200000e0000 */
[----:B------:R-:W-:-:S05]  /*0be0*/  @P0 LOP3.LUT R10, R8, 0xffffffc0, RZ, 0xc0, !PT ;  /* 0xffffffc0080a0812 */ /* 0x000fca00078ec0ff */
[----:B------:R-:W-:-:S05]  /*0bf0*/  IMAD.SHL.U32 R8, R10, 0x40, RZ ;  /* 0x000000400a087824 */ /* 0x000fca00078e00ff */
[----:B------:R-:W-:Y:S02]  /*0c00*/  SHF.R.S32.HI R16, RZ, 0x1f, R8 ;  /* 0x0000001fff107819 */ /* 0x000fe40000011408 */
[--C-:B------:R-:W-:Y:S02]  /*0c10*/  IADD3 R8, P0, P4, R8, R13, R9.reuse ;  /* 0x0000000d08087210 */ /* 0x100fe40007c1e009 */
[----:B------:R-:W-:Y:S02]  /*0c20*/  SHF.R.S32.HI R9, RZ, 0x1f, R9 ;  /* 0x0000001fff097819 */ /* 0x000fe40000011409 */
[----:B------:R-:W-:-:S04]  /*0c30*/  SHF.R.S32.HI R13, RZ, 0x1f, R13 ;  /* 0x0000001fff0d7819 */ /* 0x000fc8000001140d */
[----:B------:R-:W-:Y:S01]  /*0c40*/  IADD3.X R9, R16, R13, R9, P0, P4 ;  /* 0x0000000d10097210 */ /* 0x000fe200007e8409 */
[----:B------:R-:W-:Y:S01]  /*0c50*/  IMAD R13, R25, c[0x0][0x220], RZ ;  /* 0x00008800190d7a24 */ /* 0x000fe200078e02ff */
[----:B------:R-:W-:Y:S01]  /*0c60*/  ISETP.NE.AND P0, PT, R40, RZ, PT ;  /* 0x000000ff2800720c */ /* 0x000fe20003f05270 */
[----:B0-----:R-:W-:Y:S02]  /*0c70*/  FADD.FTZ R16, R14, R15 ;  /* 0x0000000f0e107221 */ /* 0x001fe40000010000 */
[C---:B------:R-:W-:Y:S02]  /*0c80*/  IMAD R17, R6.reuse, c[0x0][0x224], R13 ;  /* 0x0000890006117a24 */ /* 0x040fe400078e020d */
[----:B------:R-:W-:-:S04]  /*0c90*/  IMAD.WIDE.U32 R8, R6, c[0x0][0x220], R8 ;  /* 0x0000880006087a25 */ /* 0x000fc800078e0008 */
[----:B-1----:R-:W-:-:S04]  /*0ca0*/  FADD.FTZ R15, R11, R12 ;  /* 0x0000000c0b0f7221 */ /* 0x002fc80000010000 */
[----:B------:R-:W-:Y:S05]  /*0cb0*/  @P0 BRA `(.L_x_889) ;  /* 0x0000012000000947 */ /* 0x000fea0003800000 */
[----:B------:R-:W-:Y:S01]  /*0cc0*/  SHF.R.S32.HI R14, RZ, 0x1f, R10 ;  /* 0x0000001fff0e7819 */ /* 0x000fe2000001140a */
[----:B------:R-:W-:Y:S01]  /*0cd0*/  IMAD R11, R25, c[0x0][0x1c8], RZ ;  /* 0x00007200190b7a24 */ /* 0x000fe200078e02ff */
[----:B------:R-:W-:-:S03]  /*0ce0*/  IADD3 R12, P0, R7, R10, RZ ;  /* 0x0000000a070c7210 */ /* 0x000fc60007f1e0ff */
[----:B------:R-:W-:Y:S01]  /*0cf0*/  IMAD R11, R6, c[0x0][0x1cc], R11 ;  /* 0x00007300060b7a24 */ /* 0x000fe200078e020b */
[----:B------:R-:W-:-:S05]  /*0d00*/  LEA.HI.X.SX32 R13, R7, R14, 0x1, P0 ;  /* 0x0000000e070d7211 */ /* 0x000fca00000f0eff */
[----:B------:R-:W-:-:S05]  /*0d10*/  IMAD.WIDE.U32 R12, R6, c[0x0][0x1c8], R12 ;  /* 0x00007200060c7a25 */ /* 0x000fca00078e000c */
[----:B------:R-:W-:Y:S01]  /*0d20*/  IADD3 R13, R13, R11, RZ ;  /* 0x0000000b0d0d7210 */ /* 0x000fe20007ffe0ff */
[----:B------:R-:W-:-:S04]  /*0d30*/  IMAD R11, R27, c[0x0][0x1d0], RZ ;  /* 0x000074001b0b7a24 */ /* 0x000fc800078e02ff */
[----:B------:R-:W-:-:S04]  /*0d40*/  IMAD.WIDE.U32 R12, R34, c[0x0][0x1d0], R12 ;  /* 0x00007400220c7a25 */ /* 0x000fc800078e000c */
[----:B------:R-:W-:Y:S01]  /*0d50*/  IMAD R11, R34, c[0x0][0x1d4], R11 ;  /* 0x00007500220b7a24 */ /* 0x000fe200078e020b */
[----:B------:R-:W-:-:S04]  /*0d60*/  IADD3 R24, P0, R24, R12, RZ ;  /* 0x0000000c18187210 */ /* 0x000fc80007f1e0ff */
[----:B------:R-:W-:Y:S02]  /*0d70*/  IADD3.X R13, R26, R13, R11, P0, !PT ;  /* 0x0000000d1a0d7210 */ /* 0x000fe400007fe40b */
[C---:B------:R-:W-:Y:S02]  /*0d80*/  LEA R12, P0, R24.reuse, c[0x0][0x1b0], 0x2 ;  /* 0x00006c00180c7a11 */ /* 0x040fe400078010ff */
[----:B------:R-:W-:Y:S02]  /*0d90*/  FSEL R11, R15, RZ, !P3 ;  /* 0x000000ff0f0b7208 */ /* 0x000fe40005800000 */
[----:B------:R-:W-:Y:S02]  /*0da0*/  LEA.HI.X R13, R24, c[0x0][0x1b4], R13, 0x2, P0 ;  /* 0x00006d00180d7a11 */ /* 0x000fe400000f140d */
[----:B------:R-:W-:-:S03]  /*0db0*/  FSEL R15, R16, RZ, !P2 ;  /* 0x000000ff100f7208 */ /* 0x000fc60005000000 */
[----:B------:R0:W-:Y:S04]  /*0dc0*/  STG.E [R12.64], R11 ;  /* 0x0000000b0c007986 */ /* 0x0001e8000c101904 */
[----:B------:R0:W-:Y:S02]  /*0dd0*/  STG.E [R12.64+0x80], R15 ;  /* 0x0000800f0c007986 */ /* 0x0001e4000c101904 */
.L_x_889:
[----:B------:R-:W-:Y:S05]  /*0de0*/  BSYNC B0 ;  /* 0x0000000000007941 */ /* 0x000fea0003800000 */
.L_x_888:
[----:B------:R-:W-:Y:S01]  /*0df0*/  IADD3 R2, R2, 0x3f, RZ ;  /* 0x0000003f02027810 */ /* 0x000fe20007ffe0ff */
[----:B------:R-:W-:Y:S01]  /*0e00*/  IMAD.IADD R9, R9, 0x1, R17 ;  /* 0x0000000109097824 */ /* 0x000fe200078e0211 */
[----:B------:R-:W-:Y:S01]  /*0e10*/  ISETP.NE.U32.AND P0, PT, RZ, c[0x0][0x238], PT ;  /* 0x00008e00ff007a0c */ /* 0x000fe20003f05070 */
[----:B0-----:R-:W-:Y:S01]  /*0e20*/  IMAD R13, R27, c[0x0][0x228], RZ ;  /* 0x00008a001b0d7a24 */ /* 0x001fe200078e02ff */
[----:B------:R-:W-:Y:S01]  /*0e30*/  SHF.R.S32.HI R11, RZ, 0x1f, R2 ;  /* 0x0000001fff0b7819 */ /* 0x000fe20000011402 */
[C---:B------:R-:W-:Y:S01]  /*0e40*/  IMAD.WIDE.U32 R8, R34.reuse, c[0x0][0x228], R8 ;  /* 0x00008a0022087a25 */ /* 0x040fe200078e0008 */
[----:B------:R-:W-:Y:S01]  /*0e50*/  ISETP.NE.AND.EX P0, PT, RZ, c[0x0][0x23c], PT, P0 ;  /* 0x00008f00ff007a0c */ /* 0x000fe20003f05300 */
[----:B------:R-:W-:Y:S01]  /*0e60*/  BSSY B0, `(.L_x_890) ;  /* 0x000001e000007945 */ /* 0x000fe20003800000 */
[----:B------:R-:W-:Y:S01]  /*0e70*/  LEA.HI R11, R11, R2, RZ, 0x6 ;  /* 0x000000020b0b7211 */ /* 0x000fe200078f30ff */
[----:B------:R-:W-:Y:S01]  /*0e80*/  IMAD R13, R34, c[0x0][0x22c], R13 ;  /* 0x00008b00220d7a24 */ /* 0x000fe200078e020d */
[----:B------:R-:W-:-:S02]  /*0e90*/  LEA R12, P2, R8, c[0x0][0x208], 0x2 ;  /* 0x00008200080c7a11 */ /* 0x000fc400078410ff */
[----:B------:R-:W-:Y:S01]  /*0ea0*/  LOP3.LUT R2, R11, 0xffffffc0, RZ, 0xc0, !PT ;  /* 0xffffffc00b027812 */ /* 0x000fe200078ec0ff */
[----:B------:R-:W-:Y:S01]  /*0eb0*/  IMAD.IADD R9, R9, 0x1, R13 ;  /* 0x0000000109097824 */ /* 0x000fe200078e020d */
[----:B------:R-:W-:Y:S02]  /*0ec0*/  ISETP.NE.OR P0, PT, R4, RZ, !P0 ;  /* 0x000000ff0400720c */ /* 0x000fe40004705670 */
[----:B------:R-:W-:Y:S02]  /*0ed0*/  IADD3 R11, -R7, R2, RZ ;  /* 0x00000002070b7210 */ /* 0x000fe40007ffe1ff */
[----:B------:R-:W-:Y:S02]  /*0ee0*/  LEA.HI.X R13, R8, c[0x0][0x20c], R9, 0x2, P2 ;  /* 0x00008300080d7a11 */ /* 0x000fe400010f1409 */
[----:B------:R-:W-:-:S13]  /*0ef0*/  ISETP.GE.OR P1, PT, R4, R11, P1 ;  /* 0x0000000b0400720c */ /* 0x000fda0000f26670 */
[----:B------:R-:W-:Y:S05]  /*0f00*/  @P1 BRA `(.L_x_891) ;  /* 0x0000013000001947 */ /* 0x000fea0003800000 */
[----:B------:R-:W-:Y:S01]  /*0f10*/  SHF.R.S32.HI R2, RZ, 0x1f, R7 ;  /* 0x0000001fff027819 */ /* 0x000fe20000011407 */
[----:B------:R-:W-:Y:S01]  /*0f20*/  IMAD R25, R25, c[0x0][0x1f8], RZ ;  /* 0x00007e0019197a24 */ /* 0x000fe200078e02ff */
[--C-:B------:R-:W-:Y:S01]  /*0f30*/  IADD3 R8, P1, P2, R10, R7, R4.reuse ;  /* 0x000000070a087210 */ /* 0x100fe20007a3e004 */
[----:B------:R-:W-:Y:S01]  /*0f40*/  IMAD R27, R27, c[0x0][0x200], RZ ;  /* 0x000080001b1b7a24 */ /* 0x000fe200078e02ff */
[----:B------:R-:W-:Y:S01]  /*0f50*/  SHF.R.S32.HI R7, RZ, 0x1f, R4 ;  /* 0x0000001fff077819 */ /* 0x000fe20000011404 */
[----:B------:R-:W-:Y:S01]  /*0f60*/  IMAD R25, R6, c[0x0][0x1fc], R25 ;  /* 0x00007f0006197a24 */ /* 0x000fe200078e0219 */
[----:B------:R-:W-:-:S04]  /*0f70*/  SHF.R.S32.HI R10, RZ, 0x1f, R10 ;  /* 0x0000001fff0a7819 */ /* 0x000fc8000001140a */
[----:B------:R-:W-:Y:S01]  /*0f80*/  IADD3.X R9, R10, R2, R7, P1, P2 ;  /* 0x000000020a097210 */ /* 0x000fe20000fe4407 */
[----:B------:R-:W-:Y:S01]  /*0f90*/  IMAD R7, R34, c[0x0][0x204], R27 ;  /* 0x0000810022077a24 */ /* 0x000fe200078e021b */
[C---:B-----5:R-:W-:Y:S01]  /*0fa0*/  FSETP.NEU.FTZ.AND P1, PT, R36.reuse, -INF , PT ;  /* 0xff8000002400780b */ /* 0x060fe20003f3d000 */
[----:B------:R-:W-:Y:S02]  /*0fb0*/  FMUL.FTZ R2, R36, 1.4426950216293334961 ;  /* 0x3fb8aa3b24027820 */ /* 0x000fe40000410000 */
[----:B------:R-:W-:-:S05]  /*0fc0*/  IMAD.WIDE.U32 R8, R6, c[0x0][0x1f8], R8 ;  /* 0x00007e0006087a25 */ /* 0x000fca00078e0008 */
[----:B------:R-:W-:-:S05]  /*0fd0*/  IADD3 R9, R9, R25, RZ ;  /* 0x0000001909097210 */ /* 0x000fca0007ffe0ff */
[----:B------:R-:W-:-:S04]  /*0fe0*/  IMAD.WIDE.U32 R34, R34, c[0x0][0x200], R8 ;  /* 0x0000800022227a25 */ /* 0x000fc800078e0008 */
[----:B------:R-:W-:Y:S01]  /*0ff0*/  IMAD.IADD R7, R35, 0x1, R7 ;  /* 0x0000000123077824 */ /* 0x000fe200078e0207 */
[----:B------:R-:W-:-:S04]  /*1000*/  LEA R8, P2, R34, c[0x0][0x1f0], 0x2 ;  /* 0x00007c0022087a11 */ /* 0x000fc800078410ff */
[----:B------:R-:W-:Y:S02]  /*1010*/  LEA.HI.X R9, R34, c[0x0][0x1f4], R7, 0x2, P2 ;  /* 0x00007d0022097a11 */ /* 0x000fe400010f1407 */
[----:B------:R-:W-:-:S05]  /*1020*/  FSEL R7, R2, RZ, P1 ;  /* 0x000000ff02077208 */ /* 0x000fca0000800000 */
[----:B------:R0:W-:Y:S02]  /*1030*/  STG.E [R8.64], R7 ;  /* 0x0000000708007986 */ /* 0x0001e4000c101904 */
.L_x_891:
[----:B------:R-:W-:Y:S05]  /*1040*/  BSYNC B0 ;  /* 0x0000000000007941 */ /* 0x000fea0003800000 */
.L_x_890:
[----:B------:R1:W-:Y:S04]  /*1050*/  STG.E.128 [R12.64], RZ ;  /* 0x000000ff0c007986 */ /* 0x0003e8000c101d04 */
[----:B------:R1:W-:Y:S04]  /*1060*/  STG.E.128 [R12.64+0x1000], RZ ;  /* 0x001000ff0c007986 */ /* 0x0003e8000c101d04 */
[----:B------:R1:W-:Y:S04]  /*1070*/  STG.E.128 [R12.64+0x2000], RZ ;  /* 0x002000ff0c007986 */ /* 0x0003e8000c101d04 */
[----:B------:R1:W-:Y:S01]  /*1080*/  STG.E.128 [R12.64+0x3000], RZ ;  /* 0x003000ff0c007986 */ /* 0x0003e2000c101d04 */
[----:B------:R-:W-:Y:S05]  /*1090*/  @P0 EXIT ;  /* 0x000000000000094d */ /* 0x000fea0003800000 */
[----:B------:R-:W-:-:S04]  /*10a0*/  IMAD R5, R5, c[0x0][0x230], R0 ;  /* 0x00008c0005057a24 */ /* 0x000fc800078e0200 */
[----:B------:R-:W-:-:S04]  /*10b0*/  IMAD R2, R5, c[0x0][0x170], R6 ;  /* 0x00005c0005027a24 */ /* 0x000fc800078e0206 */
[----:B------:R-:W-:-:S05]  /*10c0*/  IMAD.WIDE R2, R2, R3, c[0x0][0x238] ;  /* 0x00008e0002027625 */ /* 0x000fca00078e0203 */
[----:B------:R-:W-:Y:S01]  /*10d0*/  STG.E [R2.64], RZ ;  /* 0x000000ff02007986 */ /* 0x000fe2000c101904 */
[----:B------:R-:W-:Y:S05]  /*10e0*/  EXIT ;  /* 0x000000000000794d */ /* 0x000fea0003800000 */
.L_x_892:
        /* <DEDUP_REMOVED lines=9> */
.L_x_5638:


//--------------------- .text._ZN7cutlass13device_kernelIN5flash19enable_sm80_to_sm89INS1_16FlashAttnBwdSm80INS1_25CollectiveMainloopBwdSm80ILi2ELi2EN4cute5tupleIJNS5_1CILi128EEES8_NS7_ILi64EEEEEENS_6half_tEfNS_4arch4Sm80ELb0ELb0ELb1ELb0ELb0ELb0ELb0ELb0ELi2ELi4ELi4ELi4ELb0EEENS1_21CollectiveEpilogueBwdISA_SB_SD_Li256ELb0ELb0ELi2EEENS1_19SingleTileSchedulerILb0ELb0ELb0ELi128EEEEEEEEEvNT_6ParamsE --------------------------
	.section	.text._ZN7cutlass13device_kernelIN5flash19enable_sm80_to_sm89INS1_16FlashAttnBwdSm80INS1_25CollectiveMainloopBwdSm80ILi2ELi2EN4cute5tupleIJNS5_1CILi128EEES8_NS7_ILi64EEEEEENS_6half_tEfNS_4arch4Sm80ELb0ELb0ELb1ELb0ELb0ELb0ELb0ELb0ELi2ELi4ELi4ELi4ELb0EEENS1_21CollectiveEpilogueBwdISA_SB_SD_Li256ELb0ELb0ELi2EEENS1_19SingleTileSchedulerILb0ELb0ELb0ELi128EEEEEEEEEvNT_6ParamsE,"ax",@progbits
	.sectioninfo	@"SHI_REGISTERS=127"
	.align	128
.text._ZN7cutlass13device_kernelIN5flash19enable_sm80_to_sm89INS1_16FlashAttnBwdSm80INS1_25CollectiveMainloopBwdSm80ILi2ELi2EN4cute5tupleIJNS5_1CILi128EEES8_NS7_ILi64EEEEEENS_6half_tEfNS_4arch4Sm80ELb0ELb0ELb1ELb0ELb0ELb0ELb0ELb0ELi2ELi4ELi4ELi4ELb0EEENS1_21CollectiveEpilogueBwdISA_SB_SD_Li256ELb0ELb0ELi2EEENS1_19SingleTileSchedulerILb0ELb0ELb0ELi128EEEEEEEEEvNT_6ParamsE:
        .type           _ZN7cutlass13device_kernelIN5flash19enable_sm80_to_sm89INS1_16FlashAttnBwdSm80INS1_25CollectiveMainloopBwdSm80ILi2ELi2EN4cute5tupleIJNS5_1CILi128EEES8_NS7_ILi64EEEEEENS_6half_tEfNS_4arch4Sm80ELb0ELb0ELb1ELb0ELb0ELb0ELb0ELb0ELi2ELi4ELi4ELi4ELb0EEENS1_21CollectiveEpilogueBwdISA_SB_SD_Li256ELb0ELb0ELi2EEENS1_19SingleTileSchedulerILb0ELb0ELb0ELi128EEEEEEEEEvNT_6ParamsE,@function
        .size           _ZN7cutlass13device_kernelIN5flash19enable_sm80_to_sm89INS1_16FlashAttnBwdSm80INS1_25CollectiveMainloopBwdSm80ILi2ELi2EN4cute5tupleIJNS5_1CILi128EEES8_NS7_ILi64EEEEEENS_6half_tEfNS_4arch4Sm80ELb0ELb0ELb1ELb0ELb0ELb0ELb0ELb0ELi2ELi4ELi4ELi4ELb0EEENS1_21CollectiveEpilogueBwdISA_SB_SD_Li256ELb0ELb0ELi2EEENS1_19SingleTileSchedulerILb0ELb0ELb0ELi128EEEEEEEEEvNT_6ParamsE,(.L_x_5639 - _ZN7cutlass13device_kernelIN5flash19enable_sm80_to_sm89INS1_16FlashAttnBwdSm80INS1_25CollectiveMainloopBwdSm80ILi2ELi2EN4cute5tupleIJNS5_1CILi128EEES8_NS7_ILi64EEEEEENS_6half_tEfNS_4arch4Sm80ELb0ELb0ELb1ELb0ELb0ELb0ELb0ELb0ELi2ELi4ELi4ELi4ELb0EEENS1_21CollectiveEpilogueBwdISA_SB_SD_Li256ELb0ELb0ELi2EEENS1_19SingleTileSchedulerILb0ELb0ELb0ELi128EEEEEEEEEvNT_6ParamsE)
        .other          _ZN7cutlass13device_kernelIN5flash19enable_sm80_to_sm89INS1_16FlashAttnBwdSm80INS1_25CollectiveMainloopBwdSm80ILi2ELi2EN4cute5tupleIJNS5_1CILi128EEES8_NS7_ILi64EEEEEENS_6half_tEfNS_4arch4Sm80ELb0ELb0ELb1ELb0ELb0ELb0ELb0ELb0ELi2ELi4ELi4ELi4ELb0EEENS1_21CollectiveEpilogueBwdISA_SB_SD_Li256ELb0ELb0ELi2EEENS1_19SingleTileSchedulerILb0ELb0ELb0ELi128EEEEEEEEEvNT_6ParamsE,@"STO_CUDA_ENTRY STV_DEFAULT"
_ZN7cutlass13device_kernelIN5flash19enable_sm80_to_sm89INS1_16FlashAttnBwdSm80INS1_25CollectiveMainloopBwdSm80ILi2ELi2EN4cute5tupleIJNS5_1CILi128EEES8_NS7_ILi64EEEEEENS_6half_tEfNS_4arch4Sm80ELb0ELb0ELb1ELb0ELb0ELb0ELb0ELb0ELi2ELi4ELi4ELi4ELb0EEENS1_21CollectiveEpilogueBwdISA_SB_SD_Li256ELb0ELb0ELi2EEENS1_19SingleTileSchedulerILb0ELb0ELb0ELi128EEEEEEEEEvNT_6ParamsE:
[----:B------:R-:W-:-:S03]  /*0000*/  MOV R1, c[0x0][0x28] ;  /* 0x00000a0000017a02 */ /* 0x000fc60000000f00 */
[----:B------:R-:W1:Y:S01]  /*0010*/  S2R R71, SR_CTAID.Z ;  /* 0x0000000000477919 */ /* 0x000e620000002700 */
[----:B------:R-:W-:-:S04]  /*0020*/  IADD3 R1, R1, -0x15f0, RZ ;  /* 0xffffea1001017810 */ /* 0x000fc80007ffe0ff */
[----:B------:R-:W-:-:S05]  /*0030*/  IADD3 R56, P0, R1, c[0x0][0x20], RZ ;  /* 0x0000080001387a10 */ /* 0x000fca0007f1e0ff */
[----:B------:R-:W-:Y:S01]  /*0040*/  IMAD.X R57, RZ, RZ, c[0x0][0x24], P0 ;  /* 0x00000900ff397624 */ /* 0x000fe200000e06ff */
[----:B-1----:R-:W-:-:S13]  /*0050*/  ISETP.GE.AND P1, PT, R71, RZ, PT ;  /* 0x000000ff4700720c */ /* 0x002fda0003f26270 */
[----:B------:R-:W-:Y:S05]  /*0060*/  @!P1 EXIT ;  /* 0x000000000000994d */ /* 0x000fea0003800000 */
[----:B------:R-:W-:Y:S01]  /*0070*/  IMAD.MOV.U32 R8, RZ, RZ, c[0x0][0x168] ;  /* 0x00005a00ff087624 */ /* 0x000fe200078e00ff */
[----:B------:R-:W1:Y:S01]  /*0080*/  S2R R70, SR_CTAID.X ;  /* 0x0000000000467919 */ /* 0x000e620000002500 */
[----:B------:R-:W-:Y:S01]  /*0090*/  IADD3 R36, P5, R56, 0x4, RZ ;  /* 0x0000000438247810 */ /* 0x000fe20007fbe0ff */
[----:B------:R-:W-:Y:S01]  /*00a0*/  UMOV UR11, 0x7 ;  /* 0x00000007000b7882 */ /* 0x000fe20000000000 */
[----:B------:R-:W-:Y:S01]  /*00b0*/  IMAD.MOV.U32 R9, RZ, RZ, c[0x0][0x198] ;  /* 0x00006600ff097624 */ /* 0x000fe200078e00ff */
[----:B------:R-:W-:Y:S01]  /*00c0*/  IADD3 R5, R8, 0x7f, RZ ;  /* 0x0000007f08057810 */ /* 0x000fe20007ffe0ff */
[----:B------:R-:W2:Y:S01]  /*00d0*/  S2R R28, SR_TID.X ;  /* 0x00000000001c7919 */ /* 0x000ea20000002100 */
[----:B------:R-:W-:Y:S01]  /*00e0*/  UMOV UR10, 0x5 ;  /* 0x00000005000a7882 */ /* 0x000fe20000000000 */
[----:B------:R-:W-:Y:S01]  /*00f0*/  IADD3 R4, R36, -c[0x0][0x20], RZ ;  /* 0x8000080024047a10 */ /* 0x000fe20007ffe0ff */
[----:B------:R-:W-:Y:S01]  /*0100*/  ULDC.64 UR4, c[0x0][0x178] ;  /* 0x00005e0000047ab9 */ /* 0x000fe20000000a00 */
[----:B------:R-:W-:Y:S01]  /*0110*/  SHF.R.S32.HI R0, RZ, 0x1f, R5 ;  /* 0x0000001fff007819 */ /* 0x000fe20000011405 */
[----:B------:R-:W-:Y:S01]  /*0120*/  USHF.L.U64.HI UR8, UR4, UR11, UR5 ;  /* 0x0000000b04087299 */ /* 0x000fe20008010205 */
[----:B------:R-:W-:Y:S01]  /*0130*/  STL.128 [R1+0x650], RZ ;  /* 0x000650ff01007387 */ /* 0x000fe20000100c00 */
[----:B------:R-:W-:Y:S01]  /*0140*/  USHF.L.U32 UR9, UR4, 0x7, URZ ;  /* 0x0000000704097899 */ /* 0x000fe2000800063f */
[----:B------:R-:W-:Y:S01]  /*0150*/  LEA.HI R0, R0, R5, RZ, 0x7 ;  /* 0x0000000500007211 */ /* 0x000fe200078f38ff */
[----:B------:R-:W-:Y:S01]  /*0160*/  IMAD.MOV.U32 R5, RZ, RZ, c[0x0][0x260] ;  /* 0x00009800ff057624 */ /* 0x000fe200078e00ff */
[----:B------:R-:W-:Y:S01]  /*0170*/  USHF.L.U64.HI UR14, UR4, UR10, UR5 ;  /* 0x0000000a040e7299 */ /* 0x000fe20008010205 */
[----:B------:R-:W-:Y:S01]  /*0180*/  STL.128 [R1+0x660], RZ ;  /* 0x000660ff01007387 */ /* 0x000fe20000100c00 */
[----:B------:R-:W-:Y:S01]  /*0190*/  USHF.L.U32 UR15, UR4, 0x5, URZ ;  /* 0x00000005040f7899 */ /* 0x000fe2000800063f */
[----:B------:R-:W-:Y:S01]  /*01a0*/  IMAD.U32 R6, RZ, RZ, UR9 ;  /* 0x00000009ff067e24 */ /* 0x000fe2000f8e00ff */
[----:B------:R-:W-:Y:S01]  /*01b0*/  IADD3 R5, R5, 0x7f, RZ ;  /* 0x0000007f05057810 */ /* 0x000fe20007ffe0ff */
[----:B------:R-:W-:Y:S01]  /*01c0*/  STL.128 [R1+0x670], RZ ;  /* 0x000670ff01007387 */ /* 0x000fe20000100c00 */
[----:B------:R-:W-:Y:S01]  /*01d0*/  IMAD.U32 R7, RZ, RZ, UR8 ;  /* 0x00000008ff077e24 */ /* 0x000fe2000f8e00ff */
[----:B------:R-:W-:Y:S01]  /*01e0*/  ULDC.64 UR6, c[0x0][0x18] ;  /* 0x0000060000067ab9 */ /* 0x000fe20000000a00 */
[----:B------:R-:W-:Y:S01]  /*01f0*/  SHF.R.S32.HI R24, RZ, 0x1f, R5 ;  /* 0x0000001fff187819 */ /* 0x000fe20000011405 */
[----:B------:R-:W-:Y:S01]  /*0200*/  STL.128 [R1+0x680], RZ ;  /* 0x000680ff01007387 */ /* 0x000fe20000100c00 */
[----:B------:R-:W-:Y:S01]  /*0210*/  UIADD3 UR12, UP1, UR6, 0x80, URZ ;  /* 0x00000080060c7890 */ /* 0x000fe2000ff3e03f */
[----:B------:R-:W-:Y:S01]  /*0220*/  IMAD.MOV.U32 R10, RZ, RZ, 0x1 ;  /* 0x00000001ff0a7424 */ /* 0x000fe200078e00ff */
[----:B------:R-:W-:Y:S01]  /*0230*/  LEA.HI R24, R24, R5, RZ, 0x7 ;  /* 0x0000000518187211 */ /* 0x000fe200078f38ff */
[----:B------:R-:W-:Y:S01]  /*0240*/  STL.128 [R1+0x690], RZ ;  /* 0x000690ff01007387 */ /* 0x000fe20000100c00 */
[----:B------:R-:W-:Y:S01]  /*0250*/  MOV R5, UR14 ;  /* 0x0000000e00057c02 */ /* 0x000fe20008000f00 */
[----:B------:R-:W-:Y:S01]  /*0260*/  UIADD3.X UR5, URZ, UR7, URZ, UP1, !UPT ;  /* 0x000000073f057290 */ /* 0x000fe20008ffe43f */
[----:B------:R-:W-:Y:S01]  /*0270*/  IMAD.U32 R20, RZ, RZ, UR12 ;  /* 0x0000000cff147e24 */ /* 0x000fe2000f8e00ff */
[----:B------:R-:W-:Y:S01]  /*0280*/  STL.128 [R1+0x6a0], RZ ;  /* 0x0006a0ff01007387 */ /* 0x000fe20000100c00 */
[----:B------:R-:W-:Y:S01]  /*0290*/  UIADD3 UR12, UP1, UR6, 0x18880, URZ ;  /* 0x00018880060c7890 */ /* 0x000fe2000ff3e03f */
[----:B------:R-:W-:Y:S01]  /*02a0*/  SHF.R.S32.HI R0, RZ, 0x7, R0 ;  /* 0x00000007ff007819 */ /* 0x000fe20000011400 */
[----:B------:R-:W-:Y:S01]  /*02b0*/  IMAD.MOV.U32 R40, RZ, RZ, R20 ;  /* 0x000000ffff287224 */ /* 0x000fe200078e0014 */
[----:B------:R-:W-:Y:S01]  /*02c0*/  STL.128 [R1+0x6b0], RZ ;  /* 0x0006b0ff01007387 */ /* 0x000fe20000100c00 */
[----:B------:R-:W-:Y:S01]  /*02d0*/  UIADD3.X UR9, URZ, UR7, URZ, UP1, !UPT ;  /* 0x000000073f097290 */ /* 0x000fe20008ffe43f */
[----:B------:R-:W-:Y:S01]  /*02e0*/  IMAD.U32 R21, RZ, RZ, UR5 ;  /* 0x00000005ff157e24 */ /* 0x000fe2000f8e00ff */
[----:B------:R-:W-:Y:S01]  /*02f0*/  UIADD3 UR13, UP0, UR6, 0x4080, URZ ;  /* 0x00004080060d7890 */ /* 0x000fe2000ff1e03f */
[----:B------:R-:W-:Y:S01]  /*0300*/  STL.128 [R1+0x6c0], RZ ;  /* 0x0006c0ff01007387 */ /* 0x000fe20000100c00 */
[----:B------:R-:W-:Y:S01]  /*0310*/  IMAD.U32 R42, RZ, RZ, UR12 ;  /* 0x0000000cff2a7e24 */ /* 0x000fe2000f8e00ff */
[----:B------:R-:W-:Y:S01]  /*0320*/  SHF.R.S32.HI R66, RZ, 0x1f, R71 ;  /* 0x0000001fff427819 */ /* 0x000fe20000011447 */
[----:B------:R-:W-:Y:S01]  /*0330*/  IMAD.MOV.U32 R41, RZ, RZ, R21 ;  /* 0x000000ffff297224 */ /* 0x000fe200078e0015 */
[----:B------:R-:W-:Y:S01]  /*0340*/  STL.128 [R1+0x6d0], RZ ;  /* 0x0006d0ff01007387 */ /* 0x000fe20000100c00 */
[----:B------:R-:W-:Y:S01]  /*0350*/  MOV R43, UR9 ;  /* 0x00000009002b7c02 */ /* 0x000fe20008000f00 */
[----:B------:R-:W-:Y:S01]  /*0360*/  UIADD3.X UR8, URZ, UR7, URZ, UP0, !UPT ;  /* 0x000000073f087290 */ /* 0x000fe200087fe43f */
[----:B------:R-:W-:Y:S01]  /*0370*/  IMAD.U32 R22, RZ, RZ, UR13 ;  /* 0x0000000dff167e24 */ /* 0x000fe2000f8e00ff */
[----:B------:R-:W-:Y:S01]  /*0380*/  STL.128 [R1+0x6e0], RZ ;  /* 0x0006e0ff01007387 */ /* 0x000fe20000100c00 */
[----:B------:R-:W-:-:S02]  /*0390*/  IMAD.MOV.U32 R3, RZ, RZ, c[0x0][0x1f8] ;  /* 0x00007e00ff037624 */ /* 0x000fc400078e00ff */
[----:B------:R-:W-:Y:S01]  /*03a0*/  IMAD.MOV.U32 R2, RZ, RZ, c[0x0][0x228] ;  /* 0x00008a00ff027624 */ /* 0x000fe200078e00ff */
[----:B------:R-:W-:Y:S01]  /*03b0*/  STL.128 [R1+0x6f0], RZ ;  /* 0x0006f0ff01007387 */ /* 0x000fe20000100c00 */
[----:B------:R-:W-:Y:S01]  /*03c0*/  IMAD.U32 R23, RZ, RZ, UR8 ;  /* 0x00000008ff177e24 */ /* 0x000fe2000f8e00ff */
[----:B------:R-:W-:Y:S01]  /*03d0*/  UIADD3 UR8, UP0, UR6, 0x20880, URZ ;  /* 0x0002088006087890 */ /* 0x000fe2000ff1e03f */
[----:B------:R-:W-:Y:S01]  /*03e0*/  IADD3 R3, R3, 0x7f, RZ ;  /* 0x0000007f03037810 */ /* 0x000fe20007ffe0ff */
[----:B------:R-:W-:Y:S01]  /*03f0*/  STL.128 [R1+0x700], RZ ;  /* 0x000700ff01007387 */ /* 0x000fe20000100c00 */
[----:B------:R-:W-:Y:S01]  /*0400*/  IADD3 R2, R2, 0x1fff, RZ ;  /* 0x00001fff02027810 */ /* 0x000fe20007ffe0ff */
[----:B------:R-:W-:Y:S01]  /*0410*/  UIADD3.X UR5, URZ, UR7, URZ, UP0, !UPT ;  /* 0x000000073f057290 */ /* 0x000fe200087fe43f */
[----:B------:R-:W-:Y:S01]  /*0420*/  SHF.R.S32.HI R26, RZ, 0x1f, R3 ;  /* 0x0000001fff1a7819 */ /* 0x000fe20000011403 */
[----:B------:R-:W-:Y:S01]  /*0430*/  STL.128 [R1+0x710], RZ ;  /* 0x000710ff01007387 */ /* 0x000fe20000100c00 */
[----:B------:R-:W-:Y:S01]  /*0440*/  IMAD.U32 R44, RZ, RZ, UR8 ;  /* 0x00000008ff2c7e24 */ /* 0x000fe2000f8e00ff */
[----:B------:R-:W-:Y:S01]  /*0450*/  ULDC.64 UR8, c[0x0][0x208] ;  /* 0x0000820000087ab9 */ /* 0x000fe20000000a00 */
[----:B------:R-:W-:Y:S01]  /*0460*/  LEA.HI R26, R26, R3, RZ, 0x7 ;  /* 0x000000031a1a7211 */ /* 0x000fe200078f38ff */
[----:B------:R-:W-:Y:S01]  /*0470*/  STL.128 [R1+0x720], RZ ;  /* 0x000720ff01007387 */ /* 0x000fe20000100c00 */
[----:B------:R-:W-:Y:S01]  /*0480*/  IMAD.U32 R45, RZ, RZ, UR5 ;  /* 0x00000005ff2d7e24 */ /* 0x000fe2000f8e00ff */
[----:B------:R-:W-:Y:S01]  /*0490*/  SHF.R.S32.HI R3, RZ, 0x1f, R2 ;  /* 0x0000001fff037819 */ /* 0x000fe20000011402 */
[----:B------:R-:W-:Y:S01]  /*04a0*/  IMAD.MOV.U32 R46, RZ, RZ, R44 ;  /* 0x000000ffff2e7224 */ /* 0x000fe200078e002c */
[----:B------:R-:W-:Y:S01]  /*04b0*/  STL.128 [R1+0x730], RZ ;  /* 0x000730ff01007387 */ /* 0x000fe20000100c00 */
[----:B------:R-:W-:Y:S01]  /*04c0*/  IMAD.MOV.U32 R47, RZ, RZ, R45 ;  /* 0x000000ffff2f7224 */ /* 0x000fe200078e002d */
[----:B------:R-:W-:Y:S01]  /*04d0*/  LEA.HI R3, R3, R2, RZ, 0xd ;  /* 0x0000000203037211 */ /* 0x000fe200078f68ff */
[----:B------:R-:W-:Y:S01]  /*04e0*/  IMAD.MOV.U32 R2, RZ, RZ, c[0x0][0x248] ;  /* 0x00009200ff027624 */ /* 0x000fe200078e00ff */
[----:B------:R-:W-:Y:S01]  /*04f0*/  STL.128 [R1+0x740], RZ ;  /* 0x000740ff01007387 */ /* 0x000fe20000100c00 */
[----:B------:R-:W-:-:S02]  /*0500*/  UIADD3 UR5, UP0, UR6, 0x8080, URZ ;  /* 0x0000808006057890 */ /* 0x000fc4000ff1e03f */
[----:B------:R-:W-:Y:S01]  /*0510*/  USHF.L.U64.HI UR12, UR8, UR11, UR9 ;  /* 0x0000000b080c7299 */ /* 0x000fe20008010209 */
[----:B-1----:R-:W-:Y:S01]  /*0520*/  STL [R1], R70 ;  /* 0x0000004601007387 */ /* 0x002fe20000100800 */
[----:B------:R-:W-:Y:S01]  /*0530*/  ISETP.NE.AND P6, PT, R2, 0x1, PT ;  /* 0x000000010200780c */ /* 0x000fe20003fc5270 */
[----:B------:R-:W-:Y:S02]  /*0540*/  UIADD3.X UR11, URZ, UR7, URZ, UP0, !UPT ;  /* 0x000000073f0b7290 */ /* 0x000fe400087fe43f */
[----:B------:R-:W-:Y:S01]  /*0550*/  STL [R4], RZ ;  /* 0x000000ff04007387 */ /* 0x000fe20000100800 */
[----:B------:R-:W-:Y:S01]  /*0560*/  USHF.L.U64.HI UR9, UR8, UR10, UR9 ;  /* 0x0000000a08097299 */ /* 0x000fe20008010209 */
[----:B------:R-:W-:Y:S01]  /*0570*/  MOV R63, UR12 ;  /* 0x0000000c003f7c02 */ /* 0x000fe20008000f00 */
[----:B------:R-:W-:Y:S01]  /*0580*/  USHF.L.U32 UR13, UR8, 0x7, URZ ;  /* 0x00000007080d7899 */ /* 0x000fe2000800063f */
[----:B------:R-:W-:Y:S01]  /*0590*/  STL [R4+0x4], RZ ;  /* 0x000004ff04007387 */ /* 0x000fe20000100800 */
[----:B------:R-:W-:-:S02]  /*05a0*/  USHF.L.U32 UR10, UR8, 0x5, URZ ;  /* 0x00000005080a7899 */ /* 0x000fc4000800063f */
[----:B------:R-:W-:Y:S01]  /*05b0*/  UIADD3 UR8, UP0, UR6, 0x10080, URZ ;  /* 0x0001008006087890 */ /* 0x000fe2000ff1e03f */
[----:B------:R-:W-:Y:S01]  /*05c0*/  STL [R4+0x8], RZ ;  /* 0x000008ff04007387 */ /* 0x000fe20000100800 */
[----:B------:R-:W-:Y:S02]  /*05d0*/  IMAD.U32 R61, RZ, RZ, UR9 ;  /* 0x00000009ff3d7e24 */ /* 0x000fe4000f8e00ff */
[----:B------:R-:W-:Y:S01]  /*05e0*/  IMAD.U32 R60, RZ, RZ, UR10 ;  /* 0x0000000aff3c7e24 */ /* 0x000fe2000f8e00ff */
[----:B------:R-:W-:Y:S01]  /*05f0*/  STL [R4+0xc], R8 ;  /* 0x00000c0804007387 */ /* 0x000fe20000100800 */
[----:B------:R-:W-:-:S03]  /*0600*/  IMAD.U32 R62, RZ, RZ, UR13 ;  /* 0x0000000dff3e7e24 */ /* 0x000fc6000f8e00ff */
[----:B------:R1:W-:Y:S04]  /*0610*/  STL [R4+0x10], R9 ;  /* 0x0000100904007387 */ /* 0x0003e80000100800 */
[----:B------:R-:W3:Y:S04]  /*0620*/  S2R R69, SR_CTAID.Y ;  /* 0x0000000000457919 */ /* 0x000ee80000002600 */
[----:B------:R-:W-:Y:S04]  /*0630*/  STL.U8 [R1+0x70], R10 ;  /* 0x0000700a01007387 */ /* 0x000fe80000100000 */
[----:B------:R-:W-:Y:S04]  /*0640*/  STL.U8 [R1+0x71], R10 ;  /* 0x0000710a01007387 */ /* 0x000fe80000100000 */
[----:B------:R-:W-:Y:S04]  /*0650*/  STL [R1+0x18], R0 ;  /* 0x0000180001007387 */ /* 0x000fe80000100800 */
[----:B------:R-:W-:Y:S04]  /*0660*/  STL [R1+0x78], R0 ;  /* 0x0000780001007387 */ /* 0x000fe80000100800 */
[----:B------:R4:W-:Y:S01]  /*0670*/  STL.128 [R1+0x50], R40 ;  /* 0x0000502801007387 */ /* 0x0009e20000100c00 */
[----:B-1----:R-:W-:Y:S01]  /*0680*/  IMAD.U32 R4, RZ, RZ, UR15 ;  /* 0x0000000fff047e24 */ /* 0x002fe2000f8e00ff */
[----:B---3--:R-:W-:-:S02]  /*0690*/  SHF.R.S32.HI R67, RZ, 0x1f, R69 ;  /* 0x0000001fff437819 */ /* 0x008fc40000011445 */
[----:B------:R1:W-:Y:S01]  /*06a0*/  STL.128 [R1+0x30], R20 ;  /* 0x0000301401007387 */ /* 0x0003e20000100c00 */
[----:B------:R-:W-:-:S03]  /*06b0*/  @P6 IMAD.HI.U32 R30, R69, c[0x0][0x24c], RZ ;  /* 0x00009300451e6a27 */ /* 0x000fc600078e00ff */
[----:B------:R3:W-:Y:S01]  /*06c0*/  STL.128 [R1+0x80], R4 ;  /* 0x0000800401007387 */ /* 0x0007e20000100c00 */
[C---:B------:R-:W-:Y:S02]  /*06d0*/  IMAD R16, R67.reuse, c[0x0][0x270], RZ ;  /* 0x00009c0043107a24 */ /* 0x040fe400078e02ff */
[----:B------:R-:W-:Y:S01]  /*06e0*/  IMAD R48, R67, c[0x0][0x288], RZ ;  /* 0x0000a20043307a24 */ /* 0x000fe200078e02ff */
[----:B------:R5:W-:Y:S01]  /*06f0*/  STL.128 [R1+0x60], R44 ;  /* 0x0000602c01007387 */ /* 0x000be20000100c00 */
[C---:B------:R-:W-:Y:S02]  /*0700*/  IMAD R16, R69.reuse, c[0x0][0x274], R16 ;  /* 0x00009d0045107a24 */ /* 0x040fe400078e0210 */
[----:B------:R-:W-:Y:S01]  /*0710*/  IMAD R48, R69, c[0x0][0x28c], R48 ;  /* 0x0000a30045307a24 */ /* 0x000fe200078e0230 */
[----:B--2---:R-:W-:Y:S01]  /*0720*/  STL [R1+0x74], R28 ;  /* 0x0000741c01007387 */ /* 0x004fe20000100800 */
[----:B------:R-:W-:-:S04]  /*0730*/  IMAD R50, R67, c[0x0][0x180], RZ ;  /* 0x0000600043327a24 */ /* 0x000fc800078e02ff */
[----:B------:R-:W-:Y:S02]  /*0740*/  IMAD R50, R69, c[0x0][0x184], R50 ;  /* 0x0000610045327a24 */ /* 0x000fe400078e0232 */
[----:B----4-:R-:W-:-:S05]  /*0750*/  IMAD.SHL.U32 R40, R28, 0x4, RZ ;  /* 0x000000041c287824 */ /* 0x010fca00078e00ff */
[----:B------:R-:W-:Y:S01]  /*0760*/  SHF.R.S32.HI R41, RZ, 0x1f, R40 ;  /* 0x0000001fff297819 */ /* 0x000fe20000011428 */
[----:B-1----:R-:W-:Y:S01]  /*0770*/  IMAD.WIDE.U32 R22, R69, c[0x0][0x238], RZ ;  /* 0x00008e0045167a25 */ /* 0x002fe200078e00ff */
[----:B---3--:R-:W-:-:S03]  /*0780*/  SHF.R.S32.HI R5, RZ, 0x1f, R28 ;  /* 0x0000001fff057819 */ /* 0x008fc6000001141c */
[----:B------:R-:W-:Y:S01]  /*0790*/  IMAD.WIDE.U32 R18, R69, c[0x0][0x288], R40 ;  /* 0x0000a20045127a25 */ /* 0x000fe200078e0028 */
[----:B------:R-:W-:-:S03]  /*07a0*/  LEA.HI R7, R5, R28, RZ, 0x4 ;  /* 0x0000001c05077211 */ /* 0x000fc600078f20ff */
[----:B------:R-:W-:Y:S01]  /*07b0*/  IMAD.IADD R49, R19, 0x1, R48 ;  /* 0x0000000113317824 */ /* 0x000fe200078e0230 */
[----:B------:R-:W-:Y:S02]  /*07c0*/  LEA.HI R27, R5, R28, RZ, 0x3 ;  /* 0x0000001c051b7211 */ /* 0x000fe400078f18ff */
[----:B------:R-:W-:Y:S02]  /*07d0*/  SHF.R.S32.HI R34, RZ, 0x4, R7 ;  /* 0x00000004ff227819 */ /* 0x000fe40000011407 */
[----:B------:R-:W-:Y:S02]  /*07e0*/  LOP3.LUT R15, R27, 0xfffffff8, RZ, 0xc0, !PT ;  /* 0xfffffff81b0f7812 */ /* 0x000fe400078ec0ff */
[----:B------:R-:W-:Y:S02]  /*07f0*/  SHF.R.S32.HI R54, RZ, 0x3, R27 ;  /* 0x00000003ff367819 */ /* 0x000fe4000001141b */
[----:B------:R-:W-:Y:S01]  /*0800*/  LEA.HI R13, R7, R34, RZ, 0x1 ;  /* 0x00000022070d7211 */ /* 0x000fe200078f08ff */
[----:B------:R-:W-:Y:S01]  /*0810*/  IMAD.IADD R15, R28, 0x1, -R15 ;  /* 0x000000011c0f7824 */ /* 0x000fe200078e0a0f */
[----:B------:R-:W-:Y:S01]  /*0820*/  LEA.HI R11, R5, R28, RZ, 0x2 ;  /* 0x0000001c050b7211 */ /* 0x000fe200078f10ff */
[----:B------:R-:W-:Y:S01]  /*0830*/  IMAD.SHL.U32 R4, R54, 0x40, RZ ;  /* 0x0000004036047824 */ /* 0x000fe200078e00ff */
[----:B------:R-:W-:Y:S01]  /*0840*/  LOP3.LUT R13, R13, 0xfffffffe, RZ, 0xc0, !PT ;  /* 0xfffffffe0d0d7812 */ /* 0x000fe200078ec0ff */
[----:B------:R-:W-:Y:S01]  /*0850*/  IMAD.SHL.U32 R55, R15, 0x8, RZ ;  /* 0x000000080f377824 */ /* 0x000fe200078e00ff */
[----:B------:R-:W-:-:S02]  /*0860*/  LOP3.LUT R7, R7, 0xfffffff0, RZ, 0xc0, !PT ;  /* 0xfffffff007077812 */ /* 0x000fc400078ec0ff */
[----:B------:R-:W-:Y:S01]  /*0870*/  LOP3.LUT R4, R4, 0x1c0, RZ, 0xc0, !PT ;  /* 0x000001c004047812 */ /* 0x000fe200078ec0ff */
[----:B------:R-:W-:Y:S01]  /*0880*/  IMAD.MOV.U32 R76, RZ, RZ, R55 ;  /* 0x000000ffff4c7224 */ /* 0x000fe200078e0037 */
[----:B------:R-:W-:Y:S02]  /*0890*/  IADD3 R34, R34, -R13, RZ ;  /* 0x8000000d22227210 */ /* 0x000fe40007ffe0ff */
[--C-:B------:R-:W-:Y:S02]  /*08a0*/  SHF.R.S32.HI R13, RZ, 0x2, R11.reuse ;  /* 0x00000002ff0d7819 */ /* 0x100fe4000001140b */
[----:B------:R-:W-:Y:S01]  /*08b0*/  SHF.R.S32.HI R10, RZ, 0x1f, R11 ;  /* 0x0000001fff0a7819 */ /* 0x000fe2000001140b */
[----:B-----5:R-:W-:Y:S01]  /*08c0*/  IMAD.SHL.U32 R46, R34, 0x10, RZ ;  /* 0x00000010222e7824 */ /* 0x020fe200078e00ff */
[----:B------:R-:W-:Y:S02]  /*08d0*/  LOP3.LUT R0, R4, 0x38, R55, 0xf8, !PT ;  /* 0x0000003804007812 */ /* 0x000fe400078ef837 */
[----:B------:R-:W-:Y:S01]  /*08e0*/  SHF.R.U32.HI R29, RZ, 0x3, R4 ;  /* 0x00000003ff1d7819 */ /* 0x000fe20000011604 */
[----:B------:R-:W-:Y:S01]  /*08f0*/  IMAD.IADD R4, R28, 0x1, -R7 ;  /* 0x000000011c047824 */ /* 0x000fe200078e0a07 */
[----:B------:R-:W-:-:S02]  /*0900*/  LEA.HI R6, R5, R28, RZ, 0x6 ;  /* 0x0000001c05067211 */ /* 0x000fc400078f30ff */
[----:B------:R-:W-:Y:S02]  /*0910*/  LEA.HI R10, R10, R13, RZ, 0x3 ;  /* 0x0000000d0a0a7211 */ /* 0x000fe400078f18ff */
[----:B------:R-:W-:Y:S01]  /*0920*/  LOP3.LUT R29, R0, R29, RZ, 0x3c, !PT ;  /* 0x0000001d001d7212 */ /* 0x000fe200078e3cff */
[----:B------:R-:W-:Y:S01]  /*0930*/  IMAD.SHL.U32 R6, R6, 0x8, RZ ;  /* 0x0000000806067824 */ /* 0x000fe200078e00ff */
[----:B------:R-:W-:Y:S02]  /*0940*/  LOP3.LUT R10, R10, 0xfffffff8, RZ, 0xc0, !PT ;  /* 0xfffffff80a0a7812 */ /* 0x000fe400078ec0ff */
[----:B------:R-:W-:Y:S02]  /*0950*/  SHF.R.S32.HI R7, RZ, 0x1f, R4 ;  /* 0x0000001fff077819 */ /* 0x000fe40000011404 */
[----:B------:R-:W-:Y:S01]  /*0960*/  LOP3.LUT R29, R29, 0xfffffe00, R6, 0xf8, !PT ;  /* 0xfffffe001d1d7812 */ /* 0x000fe200078ef806 */
[----:B------:R-:W-:Y:S01]  /*0970*/  IMAD.IADD R10, R13, 0x1, -R10 ;  /* 0x000000010d0a7824 */ /* 0x000fe200078e0a0a */
[----:B------:R-:W-:Y:S01]  /*0980*/  LEA.HI R0, R7, R4, RZ, 0x3 ;  /* 0x0000000407007211 */ /* 0x000fe200078f18ff */
[----:B------:R-:W-:Y:S01]  /*0990*/  IMAD.WIDE.U32 R6, R69, c[0x0][0x270], R40 ;  /* 0x00009c0045067a25 */ /* 0x000fe200078e0028 */
[----:B------:R-:W-:-:S02]  /*09a0*/  LEA.HI R13, R5, R28, RZ, 0x5 ;  /* 0x0000001c050d7211 */ /* 0x000fc400078f28ff */
[----:B------:R-:W-:Y:S01]  /*09b0*/  LOP3.LUT R39, R0, 0xfffffff8, RZ, 0xc0, !PT ;  /* 0xfffffff800277812 */ /* 0x000fe200078ec0ff */
[----:B------:R-:W-:Y:S01]  /*09c0*/  IMAD.IADD R17, R7, 0x1, R16 ;  /* 0x0000000107117824 */ /* 0x000fe200078e0210 */
[--C-:B------:R-:W-:Y:S01]  /*09d0*/  SHF.R.S32.HI R12, RZ, 0x5, R13.reuse ;  /* 0x00000005ff0c7819 */ /* 0x100fe2000001140d */
[----:B------:R-:W-:Y:S01]  /*09e0*/  IMAD.MOV.U32 R16, RZ, RZ, R6 ;  /* 0x000000ffff107224 */ /* 0x000fe200078e0006 */
[----:B------:R-:W-:Y:S01]  /*09f0*/  SHF.R.S32.HI R7, RZ, 0x1f, R13 ;  /* 0x0000001fff077819 */ /* 0x000fe2000001140d */
[----:B------:R-:W-:Y:S01]  /*0a00*/  IMAD.IADD R39, R4, 0x1, -R39 ;  /* 0x0000000104277824 */ /* 0x000fe200078e0a27 */
[----:B------:R-:W-:Y:S01]  /*0a10*/  LOP3.LUT R13, R13, 0xffffffe0, RZ, 0xc0, !PT ;  /* 0xffffffe00d0d7812 */ /* 0x000fe200078ec0ff */
[----:B------:R-:W-:Y:S01]  /*0a20*/  IMAD.SHL.U32 R4, R15, 0x40, RZ ;  /* 0x000000400f047824 */ /* 0x000fe200078e00ff */
[----:B------:R-:W-:Y:S01]  /*0a30*/  LEA.HI R7, R7, R12, RZ, 0x2 ;  /* 0x0000000c07077211 */ /* 0x000fe200078f10ff */
[----:B------:R-:W-:Y:S01]  /*0a40*/  IMAD.WIDE.U32 R16, R71, c[0x0][0x278], R16 ;  /* 0x00009e0047107a25 */ /* 0x000fe200078e0010 */
[----:B------:R-:W-:-:S02]  /*0a50*/  LEA.HI R38, R5, R28, RZ, 0x7 ;  /* 0x0000001c05267211 */ /* 0x000fc400078f38ff */
[----:B------:R-:W-:Y:S01]  /*0a60*/  LOP3.LUT R7, R7, 0xfffffffc, RZ, 0xc0, !PT ;  /* 0xfffffffc07077812 */ /* 0x000fe200078ec0ff */
[----:B------:R-:W-:Y:S01]  /*0a70*/  IMAD.IADD R6, R28, 0x1, -R13 ;  /* 0x000000011c067824 */ /* 0x000fe200078e0a0d */
[----:B------:R-:W-:Y:S01]  /*0a80*/  SHF.R.S32.HI R5, RZ, 0x7, R38 ;  /* 0x00000007ff057819 */ /* 0x000fe20000011426 */
[----:B------:R-:W-:Y:S01]  /*0a90*/  IMAD.SHL.U32 R0, R0, 0x40, RZ ;  /* 0x0000004000007824 */ /* 0x000fe200078e00ff */
[----:B------:R-:W-:Y:S01]  /*0aa0*/  LOP3.LUT R4, R4, 0x1c0, RZ, 0xc0, !PT ;  /* 0x000001c004047812 */ /* 0x000fe200078ec0ff */
[----:B------:R-:W-:Y:S01]  /*0ab0*/  IMAD.IADD R7, R12, 0x1, -R7 ;  /* 0x000000010c077824 */ /* 0x000fe200078e0a07 */
[----:B------:R-:W-:Y:S01]  /*0ac0*/  LEA.HI R38, R38, R5, RZ, 0x1 ;  /* 0x0000000526267211 */ /* 0x000fe200078f08ff */
[----:B------:R-:W-:Y:S01]  /*0ad0*/  IMAD R25, R34, 0x2, R5 ;  /* 0x0000000222197824 */ /* 0x000fe200078e0205 */
[----:B------:R-:W-:Y:S01]  /*0ae0*/  SHF.R.S32.HI R13, RZ, 0x1f, R6 ;  /* 0x0000001fff0d7819 */ /* 0x000fe20000011406 */
[----:B------:R-:W-:Y:S01]  /*0af0*/  IMAD.SHL.U32 R19, R7, 0x10, RZ ;  /* 0x0000001007137824 */ /* 0x000fe200078e00ff */
[----:B------:R-:W-:-:S02]  /*0b00*/  LOP3.LUT R38, R38, 0xfffffffe, RZ, 0xc0, !PT ;  /* 0xfffffffe26267812 */ /* 0x000fc400078ec0ff */
[----:B------:R-:W-:Y:S02]  /*0b10*/  LEA.HI R12, R13, R6, RZ, 0x2 ;  /* 0x000000060d0c7211 */ /* 0x000fe400078f10ff */
[C---:B------:R-:W-:Y:S01]  /*0b20*/  LOP3.LUT P3, RZ, R10.reuse, 0x2, RZ, 0xc0, !PT ;  /* 0x000000020aff7812 */ /* 0x040fe2000786c0ff */
[C---:B------:R-:W-:Y:S01]  /*0b30*/  IMAD.IADD R38, R5.reuse, 0x1, -R38 ;  /* 0x0000000105267824 */ /* 0x040fe200078e0a26 */
[C---:B------:R-:W-:Y:S01]  /*0b40*/  LOP3.LUT P0, RZ, R10.reuse, 0x4, RZ, 0xc0, !PT ;  /* 0x000000040aff7812 */ /* 0x040fe2000780c0ff */
[----:B------:R-:W-:Y:S01]  /*0b50*/  IMAD.SHL.U32 R10, R10, 0x40, RZ ;  /* 0x000000400a0a7824 */ /* 0x000fe200078e00ff */
[C---:B------:R-:W-:Y:S01]  /*0b60*/  LOP3.LUT R13, R4.reuse, 0x8, R27, 0xf8, !PT ;  /* 0x00000008040d7812 */ /* 0x040fe200078ef81b */
[----:B------:R-:W-:Y:S01]  /*0b70*/  IMAD.SHL.U32 R5, R5, 0x8, RZ ;  /* 0x0000000805057824 */ /* 0x000fe200078e00ff */
[----:B------:R-:W-:Y:S02]  /*0b80*/  LOP3.LUT R14, R4, 0x30, R19, 0xf8, !PT ;  /* 0x00000030040e7812 */ /* 0x000fe400078ef813 */
[----:B------:R-:W-:-:S02]  /*0b90*/  SHF.R.U32.HI R4, RZ, 0x3, R4 ;  /* 0x00000003ff047819 */ /* 0x000fc40000011604 */
[----:B------:R-:W-:Y:S01]  /*0ba0*/  MOV R48, R18 ;  /* 0x0000001200307202 */ /* 0x000fe20000000f00 */
[----:B------:R-:W-:Y:S01]  /*0bb0*/  IMAD R18, R67, c[0x0][0x238], RZ ;  /* 0x00008e0043127a24 */ /* 0x000fe200078e02ff */
[----:B------:R-:W-:Y:S02]  /*0bc0*/  LEA.HI.SX32 R37, R12, R19, 0x1e ;  /* 0x000000130c257211 */ /* 0x000fe400078ff2ff */
[----:B------:R-:W-:Y:S01]  /*0bd0*/  LOP3.LUT R12, R13, R4, RZ, 0x3c, !PT ;  /* 0x000000040d0c7212 */ /* 0x000fe200078e3cff */
[----:B------:R-:W-:Y:S01]  /*0be0*/  IMAD R18, R69, c[0x0][0x23c], R18 ;  /* 0x00008f0045127a24 */ /* 0x000fe200078e0212 */
[----:B------:R-:W-:Y:S01]  /*0bf0*/  LOP3.LUT R10, R10, 0x1c0, RZ, 0xc0, !PT ;  /* 0x000001c00a0a7812 */ /* 0x000fe200078ec0ff */
[----:B------:R-:W-:Y:S01]  /*0c00*/  IMAD.WIDE.U32 R48, R71, c[0x0][0x290], R48 ;  /* 0x0000a40047307a25 */ /* 0x000fe200078e0030 */
[----:B------:R-:W-:Y:S02]  /*0c10*/  LOP3.LUT R5, R5, 0x8, RZ, 0xc0, !PT ;  /* 0x0000000805057812 */ /* 0x000fe400078ec0ff */
[----:B------:R-:W-:Y:S01]  /*0c20*/  SHF.R.S32.HI R77, RZ, 0x1f, R55 ;  /* 0x0000001fff4d7819 */ /* 0x000fe20000011437 */
[----:B------:R-:W-:Y:S01]  /*0c30*/  IMAD.U32 R25, R25, 0x200, R12 ;  /* 0x0000020019197824 */ /* 0x000fe200078e000c */
[----:B------:R-:W-:Y:S01]  /*0c40*/  SHF.R.U32.HI R74, RZ, 0x3, R10 ;  /* 0x00000003ff4a7819 */ /* 0x000fe2000001160a */
[----:B------:R-:W-:Y:S01]  /*0c50*/  IMAD R12, R67, c[0x0][0x210], RZ ;  /* 0x00008400430c7a24 */ /* 0x000fe200078e02ff */
[----:B------:R-:W-:Y:S01]  /*0c60*/  LOP3.LUT R11, R11, 0x7ffffffc, RZ, 0xc0, !PT ;  /* 0x7ffffffc0b0b7812 */ /* 0x000fe200078ec0ff */
[----:B------:R-:W-:Y:S01]  /*0c70*/  IMAD.IADD R19, R23, 0x1, R18 ;  /* 0x0000000117137824 */ /* 0x000fe200078e0212 */
[----:B------:R-:W-:Y:S01]  /*0c80*/  LOP3.LUT R27, R14, 0x8, R27, 0xf8, !PT ;  /* 0x000000080e1b7812 */ /* 0x000fe200078ef81b */
[----:B------:R-:W-:Y:S01]  /*0c90*/  IMAD.WIDE.U32 R32, R69, c[0x0][0x180], R76 ;  /* 0x0000600045207a25 */ /* 0x000fe200078e004c */
[----:B------:R-:W-:-:S02]  /*0ca0*/  LOP3.LUT R74, R74, R10, R5, 0x1e, !PT ;  /* 0x0000000a4a4a7212 */ /* 0x000fc400078e1e05 */
[----:B------:R-:W-:Y:S01]  /*0cb0*/  MOV R18, R22 ;  /* 0x0000001600127202 */ /* 0x000fe20000000f00 */
[----:B------:R-:W-:Y:S01]  /*0cc0*/  IMAD R10, R66, c[0x0][0x188], RZ ;  /* 0x00006200420a7a24 */ /* 0x000fe200078e02ff */
[----:B------:R-:W-:Y:S01]  /*0cd0*/  SHF.L.U32 R14, R7, 0xa, RZ ;  /* 0x0000000a070e7819 */ /* 0x000fe200000006ff */
[----:B------:R-:W-:Y:S01]  /*0ce0*/  IMAD R12, R69, c[0x0][0x214], R12 ;  /* 0x00008500450c7a24 */ /* 0x000fe200078e020c */
[----:B------:R-:W-:Y:S01]  /*0cf0*/  LOP3.LUT R46, R5, 0x10, R46, 0xf8, !PT ;  /* 0x00000010052e7812 */ /* 0x000fe200078ef82e */
[----:B------:R-:W-:Y:S01]  /*0d00*/  IMAD.WIDE.U32 R22, R69, c[0x0][0x210], R76 ;  /* 0x0000840045167a25 */ /* 0x000fe200078e004c */
[----:B------:R-:W-:Y:S02]  /*0d10*/  LOP3.LUT R27, R27, R4, RZ, 0x3c, !PT ;  /* 0x000000041b1b7212 */ /* 0x000fe400078e3cff */
[----:B------:R-:W-:Y:S01]  /*0d20*/  SHF.R.S32.HI R47, RZ, 0x1f, R54 ;  /* 0x0000001fff2f7819 */ /* 0x000fe20000011436 */
[----:B------:R-:W-:Y:S01]  /*0d30*/  IMAD.IADD R11, R28, 0x1, -R11 ;  /* 0x000000011c0b7824 */ /* 0x000fe200078e0a0b */
[----:B------:R-:W-:Y:S01]  /*0d40*/  LOP3.LUT R0, R0, 0xfffffe00, RZ, 0xc0, !PT ;  /* 0xfffffe0000007812 */ /* 0x000fe200078ec0ff */
[----:B------:R-:W-:-:S02]  /*0d50*/  IMAD.IADD R51, R33, 0x1, R50 ;  /* 0x0000000121337824 */ /* 0x000fc400078e0232 */
[----:B------:R-:W-:Y:S02]  /*0d60*/  IMAD R5, R71, c[0x0][0x18c], R10 ;  /* 0x0000630047057a24 */ /* 0x000fe400078e020a */
[----:B------:R-:W-:Y:S02]  /*0d70*/  IMAD.IADD R13, R23, 0x1, R12 ;  /* 0x00000001170d7824 */ /* 0x000fe400078e020c */
[----:B------:R-:W-:Y:S01]  /*0d80*/  IMAD.MOV.U32 R50, RZ, RZ, R32 ;  /* 0x000000ffff327224 */ /* 0x000fe200078e0020 */
[----:B------:R-:W-:Y:S01]  /*0d90*/  LEA R32, P1, R16, c[0x0][0x258], 0x2 ;  /* 0x0000960010207a11 */ /* 0x000fe200078210ff */
[----:B------:R-:W-:Y:S02]  /*0da0*/  IMAD R11, R11, 0x2, R14 ;  /* 0x000000020b0b7824 */ /* 0x000fe400078e020e */
[----:B------:R-:W-:Y:S02]  /*0db0*/  IMAD R10, R66, c[0x0][0x278], RZ ;  /* 0x00009e00420a7a24 */ /* 0x000fe400078e02ff */
[----:B------:R-:W-:-:S02]  /*0dc0*/  IMAD.MOV.U32 R12, RZ, RZ, R22 ;  /* 0x000000ffff0c7224 */ /* 0x000fc400078e0016 */
[----:B------:R-:W-:Y:S02]  /*0dd0*/  IMAD R4, R66, c[0x0][0x218], RZ ;  /* 0x0000860042047a24 */ /* 0x000fe400078e02ff */
[----:B------:R-:W-:-:S04]  /*0de0*/  IMAD.WIDE.U32 R50, R71, c[0x0][0x188], R50 ;  /* 0x0000620047327a25 */ /* 0x000fc800078e0032 */
[----:B------:R-:W-:Y:S02]  /*0df0*/  IMAD.IADD R74, R11, 0x1, R74 ;  /* 0x000000010b4a7824 */ /* 0x000fe400078e024a */
[C---:B------:R-:W-:Y:S02]  /*0e00*/  IMAD R33, R71.reuse, c[0x0][0x27c], R10 ;  /* 0x00009f0047217a24 */ /* 0x040fe400078e020a */
[C---:B------:R-:W-:Y:S02]  /*0e10*/  IMAD R4, R71.reuse, c[0x0][0x21c], R4 ;  /* 0x0000870047047a24 */ /* 0x040fe400078e0204 */
[----:B------:R-:W-:-:S04]  /*0e20*/  IMAD.WIDE.U32 R10, R71, c[0x0][0x218], R12 ;  /* 0x00008600470a7a25 */ /* 0x000fc800078e000c */
[----:B------:R-:W-:Y:S02]  /*0e30*/  IMAD.IADD R51, R51, 0x1, R5 ;  /* 0x0000000133337824 */ /* 0x000fe400078e0205 */
[C---:B------:R-:W-:Y:S02]  /*0e40*/  IMAD R13, R47.reuse, c[0x0][0x178], RZ ;  /* 0x00005e002f0d7a24 */ /* 0x040fe400078e02ff */
[----:B------:R-:W-:Y:S02]  /*0e50*/  IMAD R5, R47, c[0x0][0x208], RZ ;  /* 0x000082002f057a24 */ /* 0x000fe400078e02ff */
[----:B------:R-:W-:Y:S02]  /*0e60*/  IMAD.IADD R11, R11, 0x1, R4 ;  /* 0x000000010b0b7824 */ /* 0x000fe400078e0204 */
[----:B------:R-:W-:Y:S02]  /*0e70*/  IMAD.IADD R33, R17, 0x1, R33 ;  /* 0x0000000111217824 */ /* 0x000fe400078e0221 */
[----:B------:R-:W-:-:S02]  /*0e80*/  IMAD R13, R54, c[0x0][0x17c], R13 ;  /* 0x00005f00360d7a24 */ /* 0x000fc400078e020d */
[----:B------:R-:W-:Y:S01]  /*0e90*/  IMAD.WIDE.U32 R50, R54, c[0x0][0x178], R50 ;  /* 0x00005e0036327a25 */ /* 0x000fe200078e0032 */
[----:B------:R-:W-:-:S03]  /*0ea0*/  LEA.HI.X R33, R16, c[0x0][0x25c], R33, 0x2, P1 ;  /* 0x0000970010217a11 */ /* 0x000fc600008f1421 */
[----:B------:R-:W-:Y:S01]  /*0eb0*/  IMAD R4, R54, c[0x0][0x20c], R5 ;  /* 0x0000830036047a24 */ /* 0x000fe200078e0205 */
[----:B------:R-:W-:Y:S01]  /*0ec0*/  LEA R12, P2, R50, c[0x0][0x160], 0x1 ;  /* 0x00005800320c7a11 */ /* 0x000fe200078408ff */
[----:B------:R-:W-:-:S04]  /*0ed0*/  IMAD.WIDE.U32 R10, R54, c[0x0][0x208], R10 ;  /* 0x00008200360a7a25 */ /* 0x000fc800078e000a */
[----:B------:R-:W-:Y:S01]  /*0ee0*/  IMAD R16, R66, c[0x0][0x290], RZ ;  /* 0x0000a40042107a24 */ /* 0x000fe200078e02ff */
[----:B------:R-:W-:Y:S01]  /*0ef0*/  LEA R22, P1, R10, c[0x0][0x1f0], 0x1 ;  /* 0x00007c000a167a11 */ /* 0x000fe200078208ff */
[----:B------:R-:W-:Y:S02]  /*0f00*/  IMAD.IADD R13, R51, 0x1, R13 ;  /* 0x00000001330d7824 */ /* 0x000fe400078e020d */
[----:B------:R-:W-:Y:S01]  /*0f10*/  IMAD.IADD R4, R11, 0x1, R4 ;  /* 0x000000010b047824 */ /* 0x000fe200078e0204 */
[----:B------:R-:W-:Y:S01]  /*0f20*/  MOV R11, 0x20 ;  /* 0x00000020000b7802 */ /* 0x000fe20000000f00 */
[C---:B------:R-:W-:Y:S01]  /*0f30*/  IMAD R16, R71.reuse, c[0x0][0x294], R16 ;  /* 0x0000a50047107a24 */ /* 0x040fe200078e0210 */
[----:B------:R-:W-:Y:S01]  /*0f40*/  LEA.HI.X R13, R50, c[0x0][0x164], R13, 0x1, P2 ;  /* 0x00005900320d7a11 */ /* 0x000fe200010f0c0d */
[----:B------:R-:W-:Y:S01]  /*0f50*/  IMAD.WIDE.U32 R18, R71, c[0x0][0x240], R18 ;  /* 0x0000900047127a25 */ /* 0x000fe200078e0012 */
[----:B------:R-:W-:Y:S02]  /*0f60*/  LEA.HI.X R23, R10, c[0x0][0x1f4], R4, 0x1, P1 ;  /* 0x00007d000a177a11 */ /* 0x000fe400008f0c04 */
[----:B------:R-:W-:Y:S01]  /*0f70*/  R2P PR, R39, 0x6 ;  /* 0x0000000627007804 */ /* 0x000fe20000000000 */
[----:B------:R-:W-:Y:S01]  /*0f80*/  IMAD.IADD R16, R49, 0x1, R16 ;  /* 0x0000000131107824 */ /* 0x000fe200078e0210 */
[----:B------:R-:W-:Y:S01]  /*0f90*/  LEA R52, P4, R48, c[0x0][0x280], 0x2 ;  /* 0x0000a00030347a11 */ /* 0x000fe200078810ff */
[----:B------:R-:W-:-:S02]  /*0fa0*/  IMAD.MOV.U32 R10, RZ, RZ, 0x10 ;  /* 0x00000010ff0a7424 */ /* 0x000fc400078e00ff */
[----:B------:R-:W-:Y:S01]  /*0fb0*/  SEL R5, R11, 0xffffffe0, !P2 ;  /* 0xffffffe00b057807 */ /* 0x000fe20005000000 */
[----:B------:R-:W-:Y:S01]  /*0fc0*/  IMAD.SHL.U32 R39, R39, 0x40, RZ ;  /* 0x0000004027277824 */ /* 0x000fe200078e00ff */
[----:B------:R-:W-:Y:S01]  /*0fd0*/  LEA.HI.X R53, R48, c[0x0][0x284], R16, 0x2, P4 ;  /* 0x0000a10030357a11 */ /* 0x000fe200020f1410 */
[----:B------:R-:W-:Y:S01]  /*0fe0*/  IMAD R16, R66, c[0x0][0x240], RZ ;  /* 0x0000900042107a24 */ /* 0x000fe200078e02ff */
[----:B------:R-:W-:Y:S01]  /*0ff0*/  SEL R4, R10, 0xfffffff0, !P1 ;  /* 0xfffffff00a047807 */ /* 0x000fe20004800000 */
[C---:B------:R-:W-:Y:S01]  /*1000*/  IMAD R27, R34.reuse, 0x200, R27 ;  /* 0x00000200221b7824 */ /* 0x040fe200078e021b */
[----:B------:R-:W-:Y:S01]  /*1010*/  R2P PR, R15, 0x6 ;  /* 0x000000060f007804 */ /* 0x000fe20000000000 */
[----:B------:R-:W-:Y:S01]  /*1020*/  IMAD R15, R71, c[0x0][0x244], R16 ;  /* 0x00009100470f7a24 */ /* 0x000fe200078e0210 */
[----:B------:R-:W-:Y:S01]  /*1030*/  SHF.R.S32.HI R48, RZ, 0x1f, R28 ;  /* 0x0000001fff307819 */ /* 0x000fe2000001141c */
[----:B------:R-:W-:Y:S01]  /*1040*/  IMAD.SHL.U32 R34, R34, 0x8, RZ ;  /* 0x0000000822227824 */ /* 0x000fe200078e00ff */
[----:B------:R-:W-:Y:S01]  /*1050*/  IADD3 R16, P4, R28, R18, RZ ;  /* 0x000000121c107210 */ /* 0x000fe20007f9e0ff */
[----:B------:R-:W-:Y:S01]  /*1060*/  IMAD.MOV.U32 R18, RZ, RZ, 0x2 ;  /* 0x00000002ff127424 */ /* 0x000fe200078e00ff */
[----:B------:R-:W-:Y:S01]  /*1070*/  LOP3.LUT R39, R39, 0x1c0, RZ, 0xc0, !PT ;  /* 0x000001c027277812 */ /* 0x000fe200078ec0ff */
[----:B------:R-:W-:Y:S01]  /*1080*/  IMAD.U32 R17, RZ, RZ, UR11 ;  /* 0x0000000bff117e24 */ /* 0x000fe2000f8e00ff */
[----:B------:R-:W-:Y:S01]  /*1090*/  IADD3.X R15, R48, R19, R15, P4, !PT ;  /* 0x00000013300f7210 */ /* 0x000fe200027fe40f */
[----:B------:R-:W-:Y:S01]  /*10a0*/  IMAD.WIDE.U32 R18, R25, R18, c[0x0][0x18] ;  /* 0x0000060019127625 */ /* 0x000fe200078e0012 */
[----:B------:R-:W-:Y:S01]  /*10b0*/  LEA R50, P4, R16, c[0x0][0x220], 0x2 ;  /* 0x0000880010327a11 */ /* 0x000fe200078810ff */
[----:B------:R-:W-:Y:S01]  /*10c0*/  UIADD3.X UR11, URZ, UR7, URZ, UP0, !UPT ;  /* 0x000000073f0b7290 */ /* 0x000fe200087fe43f */
[----:B------:R-:W-:Y:S01]  /*10d0*/  SHF.R.U32.HI R41, RZ, 0x3, R39 ;  /* 0x00000003ff297819 */ /* 0x000fe20000011627 */
[----:B------:R-:W-:Y:S01]  /*10e0*/  UIADD3 UR7, UP0, UR6, 0x18080, URZ ;  /* 0x0001808006077890 */ /* 0x000fe2000ff1e03f */
[----:B------:R-:W-:-:S02]  /*10f0*/  LOP3.LUT R34, R39, 0x8, R34, 0xf8, !PT ;  /* 0x0000000827227812 */ /* 0x000fc400078ef822 */
[----:B------:R-:W-:Y:S01]  /*1100*/  LEA.HI.X R51, R16, c[0x0][0x224], R15, 0x2, P4 ;  /* 0x0000890010337a11 */ /* 0x000fe200020f140f */
[----:B------:R-:W-:Y:S01]  /*1110*/  IMAD.U32 R16, RZ, RZ, UR5 ;  /* 0x00000005ff107e24 */ /* 0x000fe2000f8e00ff */
[----:B------:R-:W-:Y:S01]  /*1120*/  IADD3 R48, P4, R18, 0x4080, RZ ;  /* 0x0000408012307810 */ /* 0x000fe20007f9e0ff */
[----:B------:R-:W-:Y:S01]  /*1130*/  ULDC UR5, c[0x0][0x1c] ;  /* 0x0000070000057ab9 */ /* 0x000fe20000000800 */
[----:B------:R-:W-:Y:S01]  /*1140*/  LOP3.LUT R39, R41, R46, R39, 0x1e, !PT ;  /* 0x0000002e29277212 */ /* 0x000fe200078e1e27 */
[----:B------:R-:W-:Y:S01]  /*1150*/  IMAD.U32 R18, RZ, RZ, UR8 ;  /* 0x00000008ff127e24 */ /* 0x000fe2000f8e00ff */
[----:B------:R-:W-:Y:S01]  /*1160*/  LOP3.LUT R41, R34, R41, RZ, 0x3c, !PT ;  /* 0x0000002922297212 */ /* 0x000fe200078e3cff */
[----:B------:R-:W-:Y:S01]  /*1170*/  UIADD3.X UR8, URZ, UR5, URZ, UP0, !UPT ;  /* 0x000000053f087290 */ /* 0x000fe200087fe43f */
[----:B------:R-:W-:Y:S01]  /*1180*/  IADD3.X R49, RZ, R19, RZ, P4, !PT ;  /* 0x00000013ff317210 */ /* 0x000fe200027fe4ff */
[----:B------:R-:W-:Y:S01]  /*1190*/  IMAD.U32 R19, RZ, RZ, UR11 ;  /* 0x0000000bff137e24 */ /* 0x000fe2000f8e00ff */
[-C--:B------:R-:W-:Y:S01]  /*11a0*/  IADD3 R41, R41, R0.reuse, R14 ;  /* 0x0000000029297210 */ /* 0x080fe20007ffe00e */
[----:B------:R-:W-:Y:S01]  /*11b0*/  IMAD.U32 R58, RZ, RZ, UR7 ;  /* 0x00000007ff3a7e24 */ /* 0x000fe2000f8e00ff */
[----:B------:R-:W-:Y:S01]  /*11c0*/  LOP3.LUT R39, R39, R0, RZ, 0xfc, !PT ;  /* 0x0000000027277212 */ /* 0x000fe200078efcff */
[----:B------:R-:W-:Y:S01]  /*11d0*/  IMAD.U32 R59, RZ, RZ, UR8 ;  /* 0x00000008ff3b7e24 */ /* 0x000fe2000f8e00ff */
[----:B------:R-:W-:Y:S01]  /*11e0*/  IADD3 R0, P4, R56, 0xa0, RZ ;  /* 0x000000a038007810 */ /* 0x000fe20007f9e0ff */
[C---:B------:R-:W-:Y:S01]  /*11f0*/  IMAD.WIDE.U32 R14, R29.reuse, 0x2, R16 ;  /* 0x000000021d0e7825 */ /* 0x040fe200078e0010 */
[----:B------:R-:W-:Y:S01]  /*1200*/  SHF.R.S32.HI R46, RZ, 0x7, R26 ;  /* 0x00000007ff2e7819 */ /* 0x000fe2000001141a */
[----:B------:R-:W-:Y:S01]  /*1210*/  STL.128 [R1+0x20], R16 ;  /* 0x0000201001007387 */ /* 0x000fe20000100c00 */
[----:B------:R-:W-:Y:S01]  /*1220*/  IADD3 R31, R0, -c[0x0][0x20], RZ ;  /* 0x80000800001f7a10 */ /* 0x000fe20007ffe0ff */
[----:B------:R-:W-:Y:S01]  /*1230*/  IMAD.WIDE.U32 R64, R29, 0x2, R18 ;  /* 0x000000021d407825 */ /* 0x000fe200078e0012 */
[----:B------:R-:W-:Y:S01]  /*1240*/  UIADD3 UR6, UP0, UR6, 0x18480, URZ ;  /* 0x0001848006067890 */ /* 0x000fe2000ff1e03f */
[----:B------:R1:W-:Y:S02]  /*1250*/  STL.128 [R1+0x90], R12 ;  /* 0x0000900c01007387 */ /* 0x0003e40000100c00 */
[----:B------:R-:W-:Y:S01]  /*1260*/  IMAD.WIDE R34, R40, 0x4, R58 ;  /* 0x0000000428227825 */ /* 0x000fe200078e023a */
[----:B------:R-:W-:Y:S01]  /*1270*/  UIADD3.X UR5, URZ, UR5, URZ, UP0, !UPT ;  /* 0x000000053f057290 */ /* 0x000fe200087fe43f */
[----:B------:R-:W-:Y:S04]  /*1280*/  STL.128 [R1+0x40], R16 ;  /* 0x0000401001007387 */ /* 0x000fe80000100c00 */
[----:B------:R2:W-:Y:S04]  /*1290*/  STL.64 [R31+0x18], R22 ;  /* 0x000018161f007387 */ /* 0x0005e80000100a00 */
[----:B------:R-:W-:Y:S04]  /*12a0*/  STL.64 [R31+0x8], R60 ;  /* 0x0000083c1f007387 */ /* 0x000fe80000100a00 */
[----:B------:R-:W-:Y:S04]  /*12b0*/  STL.64 [R31+0x10], R62 ;  /* 0x0000103e1f007387 */ /* 0x000fe80000100a00 */
[----:B------:R-:W-:Y:S04]  /*12c0*/  STL.64 [R31+0x20], R64 ;  /* 0x000020401f007387 */ /* 0x000fe80000100a00 */
[----:B------:R-:W-:Y:S04]  /*12d0*/  STL [R31], R46 ;  /* 0x0000002e1f007387 */ /* 0x000fe80000100800 */
[----:B------:R3:W-:Y:S01]  /*12e0*/  STL.128 [R1+0xd0], R32 ;  /* 0x0000d02001007387 */ /* 0x0007e20000100c00 */
[----:B-1----:R-:W-:-:S02]  /*12f0*/  SHF.R.S32.HI R14, RZ, 0x7, R24 ;  /* 0x00000007ff0e7819 */ /* 0x002fc40000011418 */
[----:B------:R-:W-:Y:S01]  /*1300*/  SEL R15, R11, 0xffffffe0, !P2 ;  /* 0xffffffe00b0f7807 */ /* 0x000fe20005000000 */
[----:B--2---:R-:W-:Y:S02]  /*1310*/  IMAD.WIDE R22, R37, 0x4, R58 ;  /* 0x0000000425167825 */ /* 0x004fe400078e023a */
[----:B------:R-:W-:Y:S01]  /*1320*/  STL [R1+0xc8], R14 ;  /* 0x0000c80e01007387 */ /* 0x000fe20000100800 */
[----:B------:R-:W-:Y:S01]  /*1330*/  ISETP.GE.AND P2, PT, R55, c[0x0][0x16c], PT ;  /* 0x00005b0037007a0c */ /* 0x000fe20003f46270 */
[--C-:B------:R-:W-:Y:S02]  /*1340*/  IMAD.WIDE.U32 R58, R25, 0x2, R20.reuse ;  /* 0x00000002193a7825 */ /* 0x100fe400078e0014 */
[----:B------:R1:W-:Y:S01]  /*1350*/  STL [R31+0x40], R14 ;  /* 0x0000400e1f007387 */ /* 0x0003e20000100800 */
[----:B------:R-:W-:Y:S01]  /*1360*/  SEL R11, R11, 0xffffffe0, !P0 ;  /* 0xffffffe00b0b7807 */ /* 0x000fe20004000000 */
[----:B------:R-:W-:Y:S02]  /*1370*/  IMAD.WIDE.U32 R20, R39, 0x2, R20 ;  /* 0x0000000227147825 */ /* 0x000fe400078e0014 */
[----:B------:R-:W-:Y:S02]  /*1380*/  STL.64 [R31+0x48], R52 ;  /* 0x000048341f007387 */ /* 0x000fe40000100a00 */
[----:B------:R-:W-:-:S02]  /*1390*/  IMAD.WIDE.U32 R24, R27, 0x2, R42 ;  /* 0x000000021b187825 */ /* 0x000fc400078e002a */
[----:B------:R-:W-:Y:S02]  /*13a0*/  STL.64 [R1+0x110], R6 ;  /* 0x0001100601007387 */ /* 0x000fe40000100a00 */
[----:B------:R-:W-:Y:S02]  /*13b0*/  IMAD.WIDE.U32 R26, R27, 0x2, R44 ;  /* 0x000000021b1a7825 */ /* 0x000fe400078e002c */
[----:B------:R-:W-:Y:S02]  /*13c0*/  STL.64 [R1+0x120], R6 ;  /* 0x0001200601007387 */ /* 0x000fe40000100a00 */
[----:B------:R-:W-:Y:S02]  /*13d0*/  IMAD.WIDE.U32 R42, R74, 0x2, R42 ;  /* 0x000000024a2a7825 */ /* 0x000fe400078e002a */
[----:B------:R2:W-:Y:S02]  /*13e0*/  STL.64 [R1+0x130], R6 ;  /* 0x0001300601007387 */ /* 0x0005e40000100a00 */
[----:B---3--:R-:W-:-:S02]  /*13f0*/  IMAD.WIDE.U32 R32, R41, 0x2, R18 ;  /* 0x0000000229207825 */ /* 0x008fc400078e0012 */
[----:B------:R3:W-:Y:S02]  /*1400*/  STL.128 [R1+0x320], R20 ;  /* 0x0003201401007387 */ /* 0x0007e40000100c00 */
[----:B------:R-:W-:Y:S02]  /*1410*/  IMAD.WIDE.U32 R18, R39, 0x2, R18 ;  /* 0x0000000227127825 */ /* 0x000fe400078e0012 */
[----:B------:R-:W-:Y:S01]  /*1420*/  STL.128 [R1+0x2c0], R24 ;  /* 0x0002c01801007387 */ /* 0x000fe20000100c00 */
[C---:B-1----:R-:W-:Y:S02]  /*1430*/  SEL R14, R10.reuse, 0xfffffff0, !P1 ;  /* 0xfffffff00a0e7807 */ /* 0x042fe40004800000 */
[----:B------:R-:W-:Y:S01]  /*1440*/  ISETP.GE.AND P1, PT, R55, c[0x0][0x1fc], PT ;  /* 0x00007f0037007a0c */ /* 0x000fe20003f26270 */
[----:B------:R1:W-:Y:S01]  /*1450*/  STL.64 [R1+0x2e0], R18 ;  /* 0x0002e01201007387 */ /* 0x0003e20000100a00 */
[----:B------:R-:W-:-:S03]  /*1460*/  SEL R10, R10, 0xfffffff0, !P3 ;  /* 0xfffffff00a0a7807 */ /* 0x000fc60005800000 */
[----:B------:R-:W-:Y:S04]  /*1470*/  STL.64 [R1+0x270], R14 ;  /* 0x0002700e01007387 */ /* 0x000fe80000100a00 */
[----:B------:R4:W-:Y:S04]  /*1480*/  STL.64 [R1+0x280], R14 ;  /* 0x0002800e01007387 */ /* 0x0009e80000100a00 */
[----:B------:R-:W-:Y:S01]  /*1490*/  STL.64 [R1+0x100], R50 ;  /* 0x0001003201007387 */ /* 0x000fe20000100a00 */
[----:B--2---:R-:W-:-:S03]  /*14a0*/  IMAD.WIDE.U32 R6, R39, 0x2, R16 ;  /* 0x0000000227067825 */ /* 0x004fc600078e0010 */
[----:B------:R-:W-:Y:S01]  /*14b0*/  STL.64 [R1+0x260], R32 ;  /* 0x0002602001007387 */ /* 0x000fe20000100a00 */
[----:B------:R-:W-:-:S03]  /*14c0*/  IMAD.WIDE.U32 R16, R41, 0x2, R16 ;  /* 0x0000000229107825 */ /* 0x000fc600078e0010 */
[----:B------:R2:W-:Y:S01]  /*14d0*/  STL.64 [R1+0x2f0], R6 ;  /* 0x0002f00601007387 */ /* 0x0005e20000100a00 */
[----:B---3--:R-:W-:-:S03]  /*14e0*/  IMAD.WIDE.U32 R20, R41, 0x2, R44 ;  /* 0x0000000229147825 */ /* 0x008fc600078e002c */
[----:B------:R3:W-:Y:S01]  /*14f0*/  STL.64 [R1+0x250], R16 ;  /* 0x0002501001007387 */ /* 0x0007e20000100a00 */
[----:B-1----:R-:W-:-:S03]  /*1500*/  IMAD.U32 R18, RZ, RZ, UR6 ;  /* 0x00000006ff127e24 */ /* 0x002fc6000f8e00ff */
[----:B------:R-:W-:Y:S01]  /*1510*/  STL.64 [R1+0x278], R58 ;  /* 0x0002783a01007387 */ /* 0x000fe20000100a00 */
[----:B------:R-:W-:Y:S01]  /*1520*/  IMAD.U32 R19, RZ, RZ, UR5 ;  /* 0x00000005ff137e24 */ /* 0x000fe2000f8e00ff */
[----:B------:R-:W-:Y:S01]  /*1530*/  MOV R46, R54 ;  /* 0x00000036002e7202 */ /* 0x000fe20000000f00 */
[----:B------:R-:W-:Y:S01]  /*1540*/  IMAD.WIDE.U32 R44, R74, 0x2, R44 ;  /* 0x000000024a2c7825 */ /* 0x000fe200078e002c */
[----:B------:R-:W-:Y:S01]  /*1550*/  STL.64 [R1+0x288], R48 ;  /* 0x0002883001007387 */ /* 0x000fe20000100a00 */
[----:B------:R-:W-:Y:S02]  /*1560*/  ULDC.64 UR6, c[0x0][0x1d8] ;  /* 0x0000760000067ab9 */ /* 0x000fe40000000a00 */
[--C-:B----4-:R-:W-:Y:S01]  /*1570*/  IMAD.WIDE R14, R37, 0x4, R18.reuse ;  /* 0x00000004250e7825 */ /* 0x110fe200078e0212 */
[----:B------:R-:W-:Y:S03]  /*1580*/  STL.64 [R1+0x298], R10 ;  /* 0x0002980a01007387 */ /* 0x000fe60000100a00 */
[----:B------:R-:W-:Y:S01]  /*1590*/  IMAD.WIDE R18, R40, 0x4, R18 ;  /* 0x0000000428127825 */ /* 0x000fe200078e0212 */
[----:B------:R1:W-:Y:S03]  /*15a0*/  STL.64 [R1+0x330], R14 ;  /* 0x0003300e01007387 */ /* 0x0003e60000100a00 */
[----:B------:R-:W-:Y:S01]  /*15b0*/  IMAD.X R37, RZ, RZ, R57, P5 ;  /* 0x000000ffff257224 */ /* 0x000fe200028e0639 */
[----:B------:R4:W-:Y:S01]  /*15c0*/  STL.64 [R1+0xf0], R18 ;  /* 0x0000f01201007387 */ /* 0x0009e20000100a00 */
[----:B--2---:R-:W-:-:S03]  /*15d0*/  SHF.R.S32.HI R6, RZ, 0xd, R3 ;  /* 0x0000000dff067819 */ /* 0x004fc60000011403 */
[----:B------:R2:W-:Y:S01]  /*15e0*/  STL.64 [R1+0x2a8], R10 ;  /* 0x0002a80a01007387 */ /* 0x0005e20000100a00 */
[----:B------:R-:W-:Y:S01]  /*15f0*/  IMAD.MOV.U32 R7, RZ, RZ, c[0x0][0x2b0] ;  /* 0x0000ac00ff077624 */ /* 0x000fe200078e00ff */
[----:B---3--:R-:W-:Y:S02]  /*1600*/  SEL R16, RZ, 0x1, P2 ;  /* 0x00000001ff107807 */ /* 0x008fe40001000000 */
[----:B------:R-:W-:Y:S04]  /*1610*/  STL.64 [R1+0x2a0], R42 ;  /* 0x0002a02a01007387 */ /* 0x000fe80000100a00 */
[----:B------:R-:W-:Y:S04]  /*1620*/  STL.64 [R1+0x2b0], R44 ;  /* 0x0002b02c01007387 */ /* 0x000fe80000100a00 */
[----:B------:R3:W-:Y:S04]  /*1630*/  STL.64 [R1+0x308], R20 ;  /* 0x0003081401007387 */ /* 0x0007e80000100a00 */
[----:B------:R-:W-:Y:S01]  /*1640*/  STL [R1+0x118], R38 ;  /* 0x0001182601007387 */ /* 0x000fe20000100800 */
[----:B-1----:R-:W-:-:S03]  /*1650*/  IADD3 R15, P2, R56, 0x78, RZ ;  /* 0x00000078380f7810 */ /* 0x002fc60007f5e0ff */
[----:B------:R-:W-:Y:S01]  /*1660*/  STL [R1+0x128], R38 ;  /* 0x0001282601007387 */ /* 0x000fe20000100800 */
[----:B----4-:R-:W-:-:S03]  /*1670*/  SEL R18, RZ, 0x1, P1 ;  /* 0x00000001ff127807 */ /* 0x010fc60000800000 */
[----:B------:R-:W-:Y:S01]  /*1680*/  STL [R1+0x138], R38 ;  /* 0x0001382601007387 */ /* 0x000fe20000100800 */
[----:B------:R-:W-:Y:S01]  /*1690*/  IADD3 R14, P1, R56, 0x98, RZ ;  /* 0x00000098380e7810 */ /* 0x000fe20007f3e0ff */
[----:B--2---:R-:W-:Y:S02]  /*16a0*/  IMAD.MOV.U32 R10, RZ, RZ, c[0x0][0x2a0] ;  /* 0x0000a800ff0a7624 */ /* 0x004fe400078e00ff */
[----:B------:R-:W-:Y:S01]  /*16b0*/  STL.64 [R1+0x248], R4 ;  /* 0x0002480401007387 */ /* 0x000fe20000100a00 */
[----:B------:R-:W-:Y:S02]  /*16c0*/  IMAD.MOV.U32 R11, RZ, RZ, c[0x0][0x2a4] ;  /* 0x0000a900ff0b7624 */ /* 0x000fe400078e00ff */
[--C-:B------:R-:W-:Y:S01]  /*16d0*/  IMAD.X R17, RZ, RZ, R57.reuse, P1 ;  /* 0x000000ffff117224 */ /* 0x100fe200008e0639 */
[----:B------:R-:W-:Y:S04]  /*16e0*/  STL.64 [R1+0x258], R4 ;  /* 0x0002580401007387 */ /* 0x000fe80000100a00 */
[----:B------:R1:W-:Y:S01]  /*16f0*/  STL.64 [R1+0x300], R4 ;  /* 0x0003000401007387 */ /* 0x0003e20000100a00 */
[----:B---3--:R-:W-:-:S03]  /*1700*/  IMAD.X R20, RZ, RZ, R57, P2 ;  /* 0x000000ffff147224 */ /* 0x008fc600010e0639 */
[----:B------:R-:W-:Y:S01]  /*1710*/  STL [R1+0x2d8], R5 ;  /* 0x0002d80501007387 */ /* 0x000fe20000100800 */
[----:B------:R-:W-:-:S03]  /*1720*/  IADD3 R3, P2, R56, 0xc8, RZ ;  /* 0x000000c838037810 */ /* 0x000fc60007f5e0ff */
[----:B------:R-:W-:Y:S04]  /*1730*/  STL [R1+0x2e8], R5 ;  /* 0x0002e80501007387 */ /* 0x000fe80000100800 */
[----:B------:R2:W-:Y:S04]  /*1740*/  STL [R1+0x318], R5 ;  /* 0x0003180501007387 */ /* 0x0005e80000100800 */
[----:B------:R3:W-:Y:S04]  /*1750*/  STL [R1+0xf8], R6 ;  /* 0x0000f80601007387 */ /* 0x0007e80000100800 */
[----:B------:R-:W-:Y:S04]  /*1760*/  STL.U8 [R1+0x108], RZ ;  /* 0x000108ff01007387 */ /* 0x000fe80000100000 */
[----:B------:R-:W-:Y:S01]  /*1770*/  STL.U8 [R1+0x109], RZ ;  /* 0x000109ff01007387 */ /* 0x000fe20000100000 */
[----:B-1----:R-:W-:-:S03]  /*1780*/  IMAD.MOV.U32 R4, RZ, RZ, RZ ;  /* 0x000000ffff047224 */ /* 0x002fc600078e00ff */
[----:B------:R-:W-:Y:S04]  /*1790*/  STL.U8 [R1+0x10a], RZ ;  /* 0x00010aff01007387 */ /* 0x000fe80000100000 */
[----:B------:R-:W-:Y:S04]  /*17a0*/  STL.U8 [R1+0x10c], RZ ;  /* 0x00010cff01007387 */ /* 0x000fe80000100000 */
[----:B------:R-:W-:Y:S01]  /*17b0*/  STL.U8 [R1+0x11c], RZ ;  /* 0x00011cff01007387 */ /* 0x000fe20000100000 */
[----:B--2---:R-:W-:-:S03]  /*17c0*/  IMAD.MOV.U32 R5, RZ, RZ, c[0x0][0x2a8] ;  /* 0x0000aa00ff057624 */ /* 0x004fc600078e00ff */
[----:B------:R-:W-:Y:S01]  /*17d0*/  STL.U8 [R1+0x12c], RZ ;  /* 0x00012cff01007387 */ /* 0x000fe20000100000 */
[----:B---3--:R-:W-:-:S03]  /*17e0*/  MOV R6, c[0x0][0x2ac] ;  /* 0x0000ab0000067a02 */ /* 0x008fc60000000f00 */
[----:B------:R-:W-:Y:S04]  /*17f0*/  STL.128 [R1+0x140], RZ ;  /* 0x000140ff01007387 */ /* 0x000fe80000100c00 */
        /* <DEDUP_REMOVED lines=15> */
[----:B------:R-:W-:Y:S04]  /*18f0*/  STL.U8 [R1+0x240], RZ ;  /* 0x000240ff01007387 */ /* 0x000fe80000100000 */
[----:B------:R-:W-:Y:S04]  /*1900*/  STL [R1+0x244], R28 ;  /* 0x0002441c01007387 */ /* 0x000fe80000100800 */
[----:B------:R-:W-:Y:S04]  /*1910*/  STL.U8 [R1+0x268], RZ ;  /* 0x000268ff01007387 */ /* 0x000fe80000100000 */
[----:B------:R-:W-:Y:S04]  /*1920*/  STL [R1+0x26c], R28 ;  /* 0x00026c1c01007387 */ /* 0x000fe80000100800 */
[----:B------:R-:W-:Y:S04]  /*1930*/  STL [R1+0x294], R28 ;  /* 0x0002941c01007387 */ /* 0x000fe80000100800 */
[----:B------:R-:W-:Y:S04]  /*1940*/  STL.U8 [R1+0x2b8], RZ ;  /* 0x0002b8ff01007387 */ /* 0x000fe80000100000 */
[----:B------:R-:W-:Y:S04]  /*1950*/  STL [R1+0x2bc], R28 ;  /* 0x0002bc1c01007387 */ /* 0x000fe80000100800 */
[----:B------:R-:W-:Y:S04]  /*1960*/  STL.U8 [R1+0x2d0], RZ ;  /* 0x0002d0ff01007387 */ /* 0x000fe80000100000 */
[----:B------:R-:W-:Y:S04]  /*1970*/  STL [R1+0x2d4], R28 ;  /* 0x0002d41c01007387 */ /* 0x000fe80000100800 */
[----:B------:R-:W-:Y:S04]  /*1980*/  STL.U8 [R1+0x2f8], RZ ;  /* 0x0002f8ff01007387 */ /* 0x000fe80000100000 */
[----:B------:R-:W-:Y:S04]  /*1990*/  STL [R1+0x2fc], R28 ;  /* 0x0002fc1c01007387 */ /* 0x000fe80000100800 */
[----:B------:R-:W-:Y:S04]  /*19a0*/  STL.U8 [R1+0x310], RZ ;  /* 0x000310ff01007387 */ /* 0x000fe80000100000 */
[----:B------:R-:W-:Y:S04]  /*19b0*/  STL [R1+0x314], R28 ;  /* 0x0003141c01007387 */ /* 0x000fe80000100800 */
[----:B------:R-:W-:Y:S04]  /*19c0*/  STL.64 [R31+0x298], R54 ;  /* 0x000298361f007387 */ /* 0x000fe80000100a00 */
[----:B------:R1:W-:Y:S04]  /*19d0*/  STL.U8 [R1+0x341], R16 ;  /* 0x0003411001007387 */ /* 0x0003e80000100000 */
[----:B------:R-:W-:Y:S04]  /*19e0*/  STL [R31+0x2a4], R40 ;  /* 0x0002a4281f007387 */ /* 0x000fe80000100800 */
[----:B------:R-:W-:Y:S04]  /*19f0*/  STL.U8 [R31+0x2a8], R18 ;  /* 0x0002a8121f007387 */ /* 0x000fe80000100000 */
[----:B------:R2:W-:Y:S04]  /*1a00*/  STL.128 [R1+0x360], R4 ;  /* 0x0003600401007387 */ /* 0x0005e80000100c00 */
[----:B------:R3:W-:Y:S04]  /*1a10*/  STL.128 [R1+0x350], R8 ;  /* 0x0003500801007387 */ /* 0x0007e80000100c00 */
[----:B------:R-:W-:Y:S04]  /*1a20*/  STL [R1+0x34c], R28 ;  /* 0x00034c1c01007387 */ /* 0x000fe80000100800 */
[----:B------:R-:W-:Y:S01]  /*1a30*/  STL [R1+0x430], RZ ;  /* 0x000430ff01007387 */ /* 0x000fe20000100800 */
[----:B-1----:R-:W-:Y:S01]  /*1a40*/  IADD3 R16, P1, R56, 0x341, RZ ;  /* 0x0000034138107810 */ /* 0x002fe20007f3e0ff */
[----:B--2---:R-:W-:Y:S01]  /*1a50*/  IMAD.MOV.U32 R5, RZ, RZ, R17 ;  /* 0x000000ffff057224 */ /* 0x004fe200078e0011 */
[----:B------:R-:W-:-:S03]  /*1a60*/  MOV R4, R14 ;  /* 0x0000000e00047202 */ /* 0x000fc60000000f00 */
[----:B------:R-:W-:Y:S01]  /*1a70*/  IMAD.X R17, RZ, RZ, R57, P1 ;  /* 0x000000ffff117224 */ /* 0x000fe200008e0639 */
[C---:B------:R-:W-:Y:S01]  /*1a80*/  IADD3 R24, P1, R56.reuse, 0x340, RZ ;  /* 0x0000034038187810 */ /* 0x040fe20007f3e0ff */
[----:B------:R-:W-:Y:S02]  /*1a90*/  IMAD.MOV.U32 R6, RZ, RZ, R15 ;  /* 0x000000ffff067224 */ /* 0x000fe400078e000f */
[----:B------:R-:W-:Y:S01]  /*1aa0*/  IMAD.MOV.U32 R7, RZ, RZ, R20 ;  /* 0x000000ffff077224 */ /* 0x000fe200078e0014 */
[C---:B------:R-:W-:Y:S01]  /*1ab0*/  IADD3 R20, P5, R56.reuse, 0x71, RZ ;  /* 0x0000007138147810 */ /* 0x040fe20007fbe0ff */
[--C-:B---3--:R-:W-:Y:S01]  /*1ac0*/  IMAD.X R8, RZ, RZ, R57.reuse, P2 ;  /* 0x000000ffff087224 */ /* 0x108fe200010e0639 */
[C---:B------:R-:W-:Y:S01]  /*1ad0*/  IADD3 R18, P2, R56.reuse, 0x344, RZ ;  /* 0x0000034438127810 */ /* 0x040fe20007f5e0ff */
[--C-:B------:R-:W-:Y:S01]  /*1ae0*/  IMAD.X R25, RZ, RZ, R57.reuse, P1 ;  /* 0x000000ffff197224 */ /* 0x100fe200008e0639 */
[----:B------:R1:W-:Y:S01]  /*1af0*/  STL.128 [R1+0x380], R4 ;  /* 0x0003800401007387 */ /* 0x0003e20000100c00 */
[C---:B------:R-:W-:Y:S01]  /*1b00*/  IADD3 R22, P1, R56.reuse, 0xc0, RZ ;  /* 0x000000c038167810 */ /* 0x040fe20007f3e0ff */
[--C-:B------:R-:W-:Y:S01]  /*1b10*/  IMAD.X R15, RZ, RZ, R57.reuse, P4 ;  /* 0x000000ffff0f7224 */ /* 0x100fe200020e0639 */
[C---:B------:R-:W-:Y:S01]  /*1b20*/  IADD3 R38, P4, R56.reuse, 0x338, RZ ;  /* 0x0000033838267810 */ /* 0x040fe20007f9e0ff */
[----:B------:R-:W-:Y:S01]  /*1b30*/  IMAD.X R21, RZ, RZ, R57, P5 ;  /* 0x000000ffff157224 */ /* 0x000fe200028e0639 */
[----:B------:R-:W-:Y:S01]  /*1b40*/  IADD3.X R19, RZ, R57, RZ, P2, !PT ;  /* 0x00000039ff137210 */ /* 0x000fe200017fe4ff */
[----:B------:R-:W-:Y:S01]  /*1b50*/  IMAD.MOV.U32 R10, RZ, RZ, R36 ;  /* 0x000000ffff0a7224 */ /* 0x000fe200078e0024 */
[----:B------:R-:W-:Y:S01]  /*1b60*/  IADD3 R26, P2, R56, 0x70, RZ ;  /* 0x00000070381a7810 */ /* 0x000fe20007f5e0ff */
[----:B------:R-:W-:-:S02]  /*1b70*/  IMAD.MOV.U32 R11, RZ, RZ, R37 ;  /* 0x000000ffff0b7224 */ /* 0x000fc400078e0025 */
[----:B------:R-:W-:Y:S02]  /*1b80*/  IMAD.MOV.U32 R9, RZ, RZ, R15 ;  /* 0x000000ffff097224 */ /* 0x000fe400078e000f */
[--C-:B------:R-:W-:Y:S01]  /*1b90*/  IMAD.X R23, RZ, RZ, R57.reuse, P1 ;  /* 0x000000ffff177224 */ /* 0x100fe200008e0639 */
[----:B------:R-:W-:Y:S01]  /*1ba0*/  IADD3 R14, P1, R56, 0x348, RZ ;  /* 0x00000348380e7810 */ /* 0x000fe20007f3e0ff */
[--C-:B------:R-:W-:Y:S02]  /*1bb0*/  IMAD.X R39, RZ, RZ, R57.reuse, P4 ;  /* 0x000000ffff277224 */ /* 0x100fe400020e0639 */
[--C-:B------:R-:W-:Y:S01]  /*1bc0*/  IMAD.X R27, RZ, RZ, R57.reuse, P2 ;  /* 0x000000ffff1b7224 */ /* 0x100fe200010e0639 */
[----:B------:R-:W-:Y:S01]  /*1bd0*/  STL.128 [R1+0x3d0], R20 ;  /* 0x0003d01401007387 */ /* 0x000fe20000100c00 */
[----:B------:R-:W-:-:S03]  /*1be0*/  IMAD.X R33, RZ, RZ, R57, P1 ;  /* 0x000000ffff217224 */ /* 0x000fc600008e0639 */
[----:B------:R-:W-:Y:S04]  /*1bf0*/  STL.128 [R1+0x3a0], R24 ;  /* 0x0003a01801007387 */ /* 0x000fe80000100c00 */
[----:B------:R-:W-:Y:S01]  /*1c00*/  STL.128 [R1+0x390], R36 ;  /* 0x0003902401007387 */ /* 0x000fe20000100c00 */
[----:B-1----:R-:W-:Y:S01]  /*1c10*/  IMAD.MOV.U32 R4, RZ, RZ, R16 ;  /* 0x000000ffff047224 */ /* 0x002fe200078e0010 */
[----:B------:R-:W-:Y:S01]  /*1c20*/  MOV R5, R17 ;  /* 0x0000001100057202 */ /* 0x000fe20000000f00 */
[----:B------:R-:W-:Y:S01]  /*1c30*/  IMAD.MOV.U32 R6, RZ, RZ, R3 ;  /* 0x000000ffff067224 */ /* 0x000fe200078e0003 */
[----:B------:R-:W-:Y:S01]  /*1c40*/  IADD3 R16, P4, R56, 0xd8, RZ ;  /* 0x000000d838107810 */ /* 0x000fe20007f9e0ff */
[----:B------:R-:W-:Y:S02]  /*1c50*/  IMAD.MOV.U32 R7, RZ, RZ, R8 ;  /* 0x000000ffff077224 */ /* 0x000fe400078e0008 */
[----:B------:R-:W-:-:S02]  /*1c60*/  IMAD.MOV.U32 R8, RZ, RZ, R0 ;  /* 0x000000ffff087224 */ /* 0x000fc400078e0000 */
[----:B------:R-:W-:Y:S01]  /*1c70*/  IMAD.MOV.U32 R3, RZ, RZ, c[0x0][0x24c] ;  /* 0x00009300ff037624 */ /* 0x000fe200078e00ff */
[----:B------:R1:W-:Y:S01]  /*1c80*/  STL.128 [R1+0x3b0], R4 ;  /* 0x0003b00401007387 */ /* 0x0003e20000100c00 */
[----:B------:R-:W-:-:S03]  /*1c90*/  IMAD.X R17, RZ, RZ, R57, P4 ;  /* 0x000000ffff117224 */ /* 0x000fc600020e0639 */
[----:B------:R2:W-:Y:S04]  /*1ca0*/  STL.128 [R1+0x3e0], R8 ;  /* 0x0003e00801007387 */ /* 0x0005e80000100c00 */
[----:B------:R3:W-:Y:S04]  /*1cb0*/  STL.64 [R1+0x370], R2 ;  /* 0x0003700201007387 */ /* 0x0007e80000100a00 */
[----:B------:R-:W-:Y:S01]  /*1cc0*/  STL.128 [R1+0x3c0], R16 ;  /* 0x0003c01001007387 */ /* 0x000fe20000100c00 */
[----:B-1----:R-:W-:Y:S01]  /*1cd0*/  IMAD.MOV.U32 R6, RZ, RZ, R20 ;  /* 0x000000ffff067224 */ /* 0x002fe200078e0014 */
[----:B------:R-:W-:Y:S01]  /*1ce0*/  MOV R5, R19 ;  /* 0x0000001300057202 */ /* 0x000fe20000000f00 */
[----:B------:R-:W-:-:S02]  /*1cf0*/  IMAD.MOV.U32 R7, RZ, RZ, R21 ;  /* 0x000000ffff077224 */ /* 0x000fc400078e0015 */
[----:B------:R-:W-:Y:S02]  /*1d00*/  IMAD.MOV.U32 R4, RZ, RZ, R18 ;  /* 0x000000ffff047224 */ /* 0x000fe400078e0012 */
[----:B--2---:R-:W-:Y:S02]  /*1d10*/  IMAD.MOV.U32 R10, RZ, RZ, R24 ;  /* 0x000000ffff0a7224 */ /* 0x004fe400078e0018 */
[----:B------:R-:W-:Y:S01]  /*1d20*/  IMAD.MOV.U32 R11, RZ, RZ, R25 ;  /* 0x000000ffff0b7224 */ /* 0x000fe200078e0019 */
[----:B------:R1:W-:Y:S01]  /*1d30*/  STL.128 [R1+0x420], R4 ;  /* 0x0004200401007387 */ /* 0x0003e20000100c00 */
[----:B------:R-:W-:Y:S02]  /*1d40*/  IMAD.MOV.U32 R8, RZ, RZ, R38 ;  /* 0x000000ffff087224 */ /* 0x000fe400078e0026 */
[----:B------:R-:W-:Y:S02]  /*1d50*/  IMAD.MOV.U32 R9, RZ, RZ, R39 ;  /* 0x000000ffff097224 */ /* 0x000fe400078e0027 */
[----:B---3--:R-:W-:-:S03]  /*1d60*/  IMAD.MOV.U32 R2, RZ, RZ, c[0x0][0x250] ;  /* 0x00009400ff027624 */ /* 0x008fc600078e00ff */
[----:B------:R2:W-:Y:S04]  /*1d70*/  STL.128 [R1+0x3f0], R8 ;  /* 0x0003f00801007387 */ /* 0x0005e80000100c00 */
[----:B------:R3:W-:Y:S01]  /*1d80*/  STL [R1+0x378], R2 ;  /* 0x0003780201007387 */ /* 0x0007e20000100800 */
[C---:B-1----:R-:W-:Y:S02]  /*1d90*/  IADD3 R4, P2, R56.reuse, 0xe0, RZ ;  /* 0x000000e038047810 */ /* 0x042fe40007f5e0ff */
[----:B------:R-:W-:-:S03]  /*1da0*/  IADD3 R6, P1, R56, 0xf0, RZ ;  /* 0x000000f038067810 */ /* 0x000fc60007f3e0ff */
[--C-:B------:R-:W-:Y:S02]  /*1db0*/  IMAD.X R5, RZ, RZ, R57.reuse, P2 ;  /* 0x000000ffff057224 */ /* 0x100fe400010e0639 */
[----:B------:R-:W-:Y:S01]  /*1dc0*/  IMAD.X R7, RZ, RZ, R57, P1 ;  /* 0x000000ffff077224 */ /* 0x000fe200008e0639 */
[----:B--2---:R-:W-:Y:S01]  /*1dd0*/  MOV R10, R14 ;  /* 0x0000000e000a7202 */ /* 0x004fe20000000f00 */
[----:B------:R-:W-:Y:S02]  /*1de0*/  IMAD.MOV.U32 R8, RZ, RZ, R26 ;  /* 0x000000ffff087224 */ /* 0x000fe400078e001a */
[----:B------:R-:W-:Y:S01]  /*1df0*/  IMAD.MOV.U32 R9, RZ, RZ, R27 ;  /* 0x000000ffff097224 */ /* 0x000fe200078e001b */
[----:B------:R1:W-:Y:S01]  /*1e00*/  STL.128 [R1+0x410], R4 ;  /* 0x0004100401007387 */ /* 0x0003e20000100c00 */
[----:B------:R-:W-:-:S05]  /*1e10*/  IMAD.MOV.U32 R11, RZ, RZ, R33 ;  /* 0x000000ffff0b7224 */ /* 0x000fca00078e0021 */
[----:B------:R2:W-:Y:S04]  /*1e20*/  STL.128 [R1+0x400], R8 ;  /* 0x0004000801007387 */ /* 0x0005e80000100c00 */
[----:B------:R-:W4:Y:S01]  /*1e30*/  LDL R31, [R31+0x2a4] ;  /* 0x0002a4001f1f7983 */ /* 0x000f220000100800 */
[----:B---3--:R-:W-:Y:S01]  /*1e40*/  IMAD R2, R66, c[0x0][0x1e8], RZ ;  /* 0x00007a0042027a24 */ /* 0x008fe200078e02ff */
[----:B------:R-:W-:Y:S01]  /*1e50*/  USHF.L.U32 UR8, UR6, 0x6, URZ ;  /* 0x0000000606087899 */ /* 0x000fe2000800063f */
[----:B------:R-:W-:Y:S01]  /*1e60*/  IMAD.WIDE R78, R70, 0x80, R46 ;  /* 0x00000080464e7825 */ /* 0x000fe200078e022e */
[----:B------:R-:W-:Y:S02]  /*1e70*/  UMOV UR5, 0x6 ;  /* 0x0000000600057882 */ /* 0x000fe40000000000 */
[----:B------:R-:W-:Y:S01]  /*1e80*/  USHF.L.U64.HI UR9, UR6, UR5, UR7 ;  /* 0x0000000506097299 */ /* 0x000fe20008010207 */
[----:B------:R-:W-:-:S02]  /*1e90*/  IMAD R2, R71, c[0x0][0x1ec], R2 ;  /* 0x00007b0047027a24 */ /* 0x000fc400078e0202 */
[----:B------:R-:W-:Y:S01]  /*1ea0*/  IMAD.SHL.U32 R73, R29, 0x2, RZ ;  /* 0x000000021d497824 */ /* 0x000fe200078e00ff */
[----:B------:R-:W-:Y:S01]  /*1eb0*/  ULDC.64 UR6, c[0x0][0x118] ;  /* 0x0000460000067ab9 */ /* 0x000fe20000000a00 */
[----:B-1----:R-:W-:Y:S01]  /*1ec0*/  IMAD.MOV.U32 R7, RZ, RZ, -0x80 ;  /* 0xffffff80ff077424 */ /* 0x002fe200078e00ff */
[----:B------:R-:W3:Y:S03]  /*1ed0*/  LDL.U8 R6, [R1+0x341] ;  /* 0x0003410001067983 */ /* 0x000ee60000100000 */
[----:B------:R-:W-:Y:S01]  /*1ee0*/  IMAD R7, R70, R7, c[0x0][0x198] ;  /* 0x0000660046077624 */ /* 0x000fe200078e0207 */
[----:B--2---:R-:W-:Y:S01]  /*1ef0*/  @P6 SHF.R.U32.HI R9, RZ, c[0x0][0x250], R30 ;  /* 0x00009400ff096a19 */ /* 0x004fe2000001161e */
[----:B------:R-:W-:Y:S02]  /*1f00*/  @!P6 IMAD.MOV.U32 R9, RZ, RZ, R69 ;  /* 0x000000ffff09e224 */ /* 0x000fe400078e0045 */
[----:B------:R-:W-:-:S02]  /*1f10*/  IMAD.IADD R7, R7, 0x1, -R54 ;  /* 0x0000000107077824 */ /* 0x000fc400078e0a36 */
[----:B------:R-:W-:Y:S01]  /*1f20*/  IMAD.WIDE.U32 R16, R9, c[0x0][0x1e0], R76 ;  /* 0x0000780009107a25 */ /* 0x000fe200078e004c */
[----:B------:R-:W-:Y:S02]  /*1f30*/  SHF.R.S32.HI R3, RZ, 0x1f, R9 ;  /* 0x0000001fff037819 */ /* 0x000fe40000011409 */
[----:B------:R-:W-:Y:S01]  /*1f40*/  ISETP.GE.AND P1, PT, R7, 0x1, PT ;  /* 0x000000010700780c */ /* 0x000fe20003f26270 */
[----:B------:R-:W-:Y:S01]  /*1f50*/  IMAD.WIDE.U32 R24, R9, c[0x0][0x1b0], R76 ;  /* 0x00006c0009187a25 */ /* 0x000fe200078e004c */
[----:B------:R-:W-:Y:S02]  /*1f60*/  ISETP.GE.AND P5, PT, R7, 0x21, PT ;  /* 0x000000210700780c */ /* 0x000fe40003fa6270 */
[----:B------:R-:W-:Y:S01]  /*1f70*/  ISETP.GE.OR P2, PT, R55, c[0x0][0x1cc], !P1 ;  /* 0x0000730037007a0c */ /* 0x000fe20004f46670 */
[----:B------:R-:W-:Y:S01]  /*1f80*/  IMAD R8, R3, c[0x0][0x1e0], RZ ;  /* 0x0000780003087a24 */ /* 0x000fe200078e02ff */
[----:B------:R-:W-:-:S03]  /*1f90*/  ISETP.GE.OR P6, PT, R55, c[0x0][0x1cc], !P5 ;  /* 0x0000730037007a0c */ /* 0x000fc60006fc6670 */
[----:B------:R-:W-:-:S04]  /*1fa0*/  IMAD R8, R9, c[0x0][0x1e4], R8 ;  /* 0x0000790009087a24 */ /* 0x000fc800078e0208 */
[----:B------:R-:W-:Y:S02]  /*1fb0*/  IMAD.IADD R17, R17, 0x1, R8 ;  /* 0x0000000111117824 */ /* 0x000fe400078e0208 */
[----:B------:R-:W-:Y:S02]  /*1fc0*/  IMAD.MOV.U32 R8, RZ, RZ, R24 ;  /* 0x000000ffff087224 */ /* 0x000fe400078e0018 */
[----:B------:R-:W-:-:S04]  /*1fd0*/  IMAD.WIDE.U32 R16, R71, c[0x0][0x1e8], R16 ;  /* 0x00007a0047107a25 */ /* 0x000fc800078e0010 */
[----:B------:R-:W-:Y:S02]  /*1fe0*/  IMAD.IADD R21, R17, 0x1, R2 ;  /* 0x0000000111157824 */ /* 0x000fe400078e0202 */
[----:B------:R-:W-:Y:S02]  /*1ff0*/  IMAD R17, R79, c[0x0][0x1d8], RZ ;  /* 0x000076004f117a24 */ /* 0x000fe400078e02ff */
[----:B------:R-:W-:Y:S02]  /*2000*/  IMAD.MOV.U32 R20, RZ, RZ, R16 ;  /* 0x000000ffff147224 */ /* 0x000fe400078e0010 */
[C---:B------:R-:W-:Y:S02]  /*2010*/  IMAD R2, R78.reuse, c[0x0][0x1dc], R17 ;  /* 0x000077004e027a24 */ /* 0x040fe400078e0211 */
[----:B------:R-:W-:-:S04]  /*2020*/  IMAD.WIDE.U32 R20, R78, c[0x0][0x1d8], R20 ;  /* 0x000076004e147a25 */ /* 0x000fc800078e0014 */
[----:B------:R-:W-:Y:S01]  /*2030*/  IMAD.IADD R2, R21, 0x1, R2 ;  /* 0x0000000115027824 */ /* 0x000fe200078e0202 */
[----:B------:R-:W-:-:S04]  /*2040*/  LEA R16, P4, R20, c[0x0][0x1c0], 0x1 ;  /* 0x0000700014107a11 */ /* 0x000fc800078808ff */
[----:B------:R-:W-:Y:S01]  /*2050*/  LEA.HI.X R17, R20, c[0x0][0x1c4], R2, 0x1, P4 ;  /* 0x0000710014117a11 */ /* 0x000fe200020f0c02 */
[----:B------:R-:W-:Y:S01]  /*2060*/  IMAD R2, R3, c[0x0][0x1b0], RZ ;  /* 0x00006c0003027a24 */ /* 0x000fe200078e02ff */
[----:B------:R-:W-:Y:S01]  /*2070*/  IADD3 R20, P4, R16, UR8, RZ ;  /* 0x0000000810147c10 */ /* 0x000fe2000ff9e0ff */
[----:B------:R-:W-:Y:S02]  /*2080*/  IMAD R3, R79, c[0x0][0x1a8], RZ ;  /* 0x00006a004f037a24 */ /* 0x000fe400078e02ff */
[----:B------:R1:W-:Y:S01]  /*2090*/  LDGSTS.E.BYPASS.LTC128B.128 [R73+0x4080], [R16.64], !P2 ;  /* 0x0408000010497fae */ /* 0x0003e2000d101d46 */
[----:B------:R-:W-:Y:S01]  /*20a0*/  ISETP.GE.AND P2, PT, R7, 0x41, PT ;  /* 0x000000410700780c */ /* 0x000fe20003f46270 */
[----:B------:R-:W-:Y:S01]  /*20b0*/  IMAD R2, R9, c[0x0][0x1b4], R2 ;  /* 0x00006d0009027a24 */ /* 0x000fe200078e0202 */
[----:B------:R-:W-:Y:S02]  /*20c0*/  IADD3.X R21, R17, UR9, RZ, P4, !PT ;  /* 0x0000000911157c10 */ /* 0x000fe4000a7fe4ff */
[----:B------:R-:W-:Y:S01]  /*20d0*/  ISETP.GE.OR P4, PT, R55, c[0x0][0x1cc], !P2 ;  /* 0x0000730037007a0c */ /* 0x000fe20005786670 */
[----:B------:R-:W-:-:S02]  /*20e0*/  IMAD.IADD R9, R25, 0x1, R2 ;  /* 0x0000000119097824 */ /* 0x000fc400078e0202 */
[----:B------:R2:W-:Y:S01]  /*20f0*/  LDGSTS.E.BYPASS.LTC128B.128 [R73+0x5080], [R20.64], !P6 ;  /* 0x0508000014497fae */ /* 0x0005e2000f101d46 */
[----:B------:R-:W-:Y:S01]  /*2100*/  IADD3 R26, P6, R20, UR8, RZ ;  /* 0x00000008141a7c10 */ /* 0x000fe2000ffde0ff */
[----:B------:R-:W-:Y:S02]  /*2110*/  IMAD R2, R66, c[0x0][0x1b8], RZ ;  /* 0x00006e0042027a24 */ /* 0x000fe400078e02ff */
[----:B------:R-:W-:Y:S01]  /*2120*/  IMAD.WIDE.U32 R8, R71, c[0x0][0x1b8], R8 ;  /* 0x00006e0047087a25 */ /* 0x000fe200078e0008 */
[----:B------:R-:W-:Y:S02]  /*2130*/  IADD3.X R27, R21, UR9, RZ, P6, !PT ;  /* 0x00000009151b7c10 */ /* 0x000fe4000b7fe4ff */
[----:B------:R-:W-:Y:S01]  /*2140*/  ISETP.GE.AND P6, PT, R7, 0x61, PT ;  /* 0x000000610700780c */ /* 0x000fe20003fc6270 */
[----:B------:R-:W-:Y:S01]  /*2150*/  IMAD R2, R71, c[0x0][0x1bc], R2 ;  /* 0x00006f0047027a24 */ /* 0x000fe200078e0202 */
[----:B------:R-:W5:Y:S04]  /*2160*/  LDL.U8 R7, [R1+0x341] ;  /* 0x0003410001077983 */ /* 0x000f680000100000 */
[----:B------:R4:W-:Y:S01]  /*2170*/  LDGSTS.E.BYPASS.LTC128B.128 [R73+0x6080], [R26.64], !P4 ;  /* 0x060800001a497fae */ /* 0x0009e2000e101d46 */
[----:B------:R-:W-:-:S02]  /*2180*/  IADD3 R9, R9, R2, RZ ;  /* 0x0000000209097210 */ /* 0x000fc40007ffe0ff */
[----:B-1----:R-:W-:-:S04]  /*2190*/  IADD3 R16, P4, R26, UR8, RZ ;  /* 0x000000081a107c10 */ /* 0x002fc8000ff9e0ff */
[----:B------:R-:W-:Y:S01]  /*21a0*/  IADD3.X R17, R27, UR9, RZ, P4, !PT ;  /* 0x000000091b117c10 */ /* 0x000fe2000a7fe4ff */
[C---:B------:R-:W-:Y:S01]  /*21b0*/  IMAD R2, R78.reuse, c[0x0][0x1ac], R3 ;  /* 0x00006b004e027a24 */ /* 0x040fe200078e0203 */
[C---:B------:R-:W-:Y:S01]  /*21c0*/  ISETP.GE.OR P4, PT, R55.reuse, c[0x0][0x1cc], !P6 ;  /* 0x0000730037007a0c */ /* 0x040fe20007786670 */
[----:B------:R-:W5:Y:S01]  /*21d0*/  LDL.U8 R3, [R1+0x341] ;  /* 0x0003410001037983 */ /* 0x000f620000100000 */
[----:B--2---:R-:W-:Y:S01]  /*21e0*/  IMAD.WIDE.U32 R20, R78, c[0x0][0x1a8], R8 ;  /* 0x00006a004e147a25 */ /* 0x004fe200078e0008 */
[----:B------:R-:W-:Y:S01]  /*21f0*/  ISETP.GE.OR P1, PT, R55, c[0x0][0x19c], !P1 ;  /* 0x0000670037007a0c */ /* 0x000fe20004f26670 */
[----:B------:R-:W-:Y:S02]  /*2200*/  ULDC.64 UR8, c[0x0][0x1a8] ;  /* 0x00006a0000087ab9 */ /* 0x000fe40000000a00 */
[----:B------:R-:W-:-:S07]  /*2210*/  IMAD.IADD R2, R21, 0x1, R2 ;  /* 0x0000000115027824 */ /* 0x000fce00078e0202 */
[----:B------:R1:W-:Y:S01]  /*2220*/  LDGSTS.E.BYPASS.LTC128B.128 [R73+0x7080], [R16.64], !P4 ;  /* 0x0708000010497fae */ /* 0x0003e2000e101d46 */
[----:B------:R-:W-:-:S04]  /*2230*/  LEA R8, P4, R20, c[0x0][0x190], 0x1 ;  /* 0x0000640014087a11 */ /* 0x000fc800078808ff */
[----:B------:R-:W-:Y:S01]  /*2240*/  LEA.HI.X R9, R20, c[0x0][0x194], R2, 0x1, P4 ;  /* 0x0000650014097a11 */ /* 0x000fe200020f0c02 */
[----:B------:R-:W-:Y:S01]  /*2250*/  USHF.L.U32 UR10, UR8, 0x6, URZ ;  /* 0x00000006080a7899 */ /* 0x000fe2000800063f */
[----:B------:R-:W-:Y:S01]  /*2260*/  ISETP.GE.OR P5, PT, R55, c[0x0][0x19c], !P5 ;  /* 0x0000670037007a0c */ /* 0x000fe20006fa6670 */
[----:B------:R-:W-:Y:S02]  /*2270*/  USHF.L.U64.HI UR9, UR8, UR5, UR9 ;  /* 0x0000000508097299 */ /* 0x000fe40008010209 */
[----:B------:R2:W-:Y:S01]  /*2280*/  LDGSTS.E.BYPASS.LTC128B.128 [R73+0x80], [R8.64], !P1 ;  /* 0x0008000008497fae */ /* 0x0005e2000c901d46 */
[----:B----4-:R-:W-:-:S13]  /*2290*/  ISETP.GT.AND P4, PT, R31, 0x7f, PT ;  /* 0x0000007f1f00780c */ /* 0x010fda0003f84270 */
[----:B------:R-:W4:Y:S04]  /*22a0*/  @!P4 LDL.U8 R2, [R1+0x71] ;  /* 0x000071000102c983 */ /* 0x000f280000100000 */
[----:B------:R-:W4:Y:S04]  /*22b0*/  @!P4 LDL.128 R28, [R1+0xd0] ;  /* 0x0000d000011cc983 */ /* 0x000f280000100c00 */
[----:B------:R-:W4:Y:S04]  /*22c0*/  @!P4 LDL.128 R24, [R1+0x3e0] ;  /* 0x0003e0000118c983 */ /* 0x000f280000100c00 */
[----:B------:R-:W4:Y:S04]  /*22d0*/  @!P4 LDL.64 R10, [R1+0x408] ;  /* 0x00040800010ac983 */ /* 0x000f280000100a00 */
[----:B------:R-:W4:Y:S04]  /*22e0*/  @!P4 LDL.64 R38, [R1+0x3f0] ;  /* 0x0003f0000126c983 */ /* 0x000f280000100a00 */
[----:B------:R-:W4:Y:S01]  /*22f0*/  @!P4 LDL.64 R22, [R1+0x3d8] ;  /* 0x0003d8000116c983 */ /* 0x000f220000100a00 */
[----:B------:R-:W-:-:S02]  /*2300*/  IADD3 R32, P1, R8, UR10, RZ ;  /* 0x0000000a08207c10 */ /* 0x000fc4000ff3e0ff */
[C---:B------:R-:W-:Y:S02]  /*2310*/  ISETP.GE.OR P2, PT, R55.reuse, c[0x0][0x19c], !P2 ;  /* 0x0000670037007a0c */ /* 0x040fe40005746670 */
[----:B------:R-:W-:Y:S01]  /*2320*/  ISETP.GE.OR P6, PT, R55, c[0x0][0x19c], !P6 ;  /* 0x0000670037007a0c */ /* 0x000fe200077c6670 */
[----:B------:R-:W-:Y:S01]  /*2330*/  ULDC UR8, c[0x0][0x17c] ;  /* 0x00005f0000087ab9 */ /* 0x000fe20000000800 */
[----:B------:R-:W-:Y:S01]  /*2340*/  IADD3.X R33, R9, UR9, RZ, P1, !PT ;  /* 0x0000000909217c10 */ /* 0x000fe20008ffe4ff */
[----:B------:R-:W4:Y:S01]  /*2350*/  @!P4 LDL.64 R18, [R1+0x420] ;  /* 0x000420000112c983 */ /* 0x000f220000100a00 */
[----:B-1----:R-:W-:Y:S02]  /*2360*/  IADD3 R16, P1, R32, UR10, RZ ;  /* 0x0000000a20107c10 */ /* 0x002fe4000ff3e0ff */
[----:B--2---:R-:W-:Y:S01]  /*2370*/  IADD3 R8, -R54, c[0x0][0x168], RZ ;  /* 0x00005a0036087a10 */ /* 0x004fe20007ffe1ff */
[----:B------:R1:W-:Y:S01]  /*2380*/  LDGSTS.E.BYPASS.LTC128B.128 [R73+0x1080], [R32.64], !P5 ;  /* 0x0108000020497fae */ /* 0x0003e2000e901d46 */
[----:B------:R-:W-:-:S02]  /*2390*/  IADD3.X R17, R33, UR9, RZ, P1, !PT ;  /* 0x0000000921117c10 */ /* 0x000fc40008ffe4ff */
[----:B------:R-:W-:Y:S01]  /*23a0*/  ISETP.GE.AND P5, PT, R55, c[0x0][0x16c], PT ;  /* 0x00005b0037007a0c */ /* 0x000fe20003fa6270 */
[----:B------:R-:W2:Y:S01]  /*23b0*/  @!P4 LDL.64 R4, [R1+0x410] ;  /* 0x000410000104c983 */ /* 0x000ea20000100a00 */
[----:B------:R-:W-:Y:S02]  /*23c0*/  IADD3 R20, P1, R16, UR10, RZ ;  /* 0x0000000a10147c10 */ /* 0x000fe4000ff3e0ff */
[----:B------:R-:W-:Y:S01]  /*23d0*/  ISETP.LT.OR P5, PT, R8, 0x1, P5 ;  /* 0x000000010800780c */ /* 0x000fe20002fa1670 */
[----:B------:R1:W-:Y:S01]  /*23e0*/  LDGSTS.E.BYPASS.LTC128B.128 [R73+0x2080], [R16.64], !P2 ;  /* 0x0208000010497fae */ /* 0x0003e2000d101d46 */
[----:B------:R-:W-:Y:S01]  /*23f0*/  USHF.L.U32 UR10, UR4, 0x6, URZ ;  /* 0x00000006040a7899 */ /* 0x000fe2000800063f */
[----:B------:R-:W-:Y:S01]  /*2400*/  IADD3.X R21, R17, UR9, RZ, P1, !PT ;  /* 0x0000000911157c10 */ /* 0x000fe20008ffe4ff */
[----:B------:R-:W-:Y:S01]  /*2410*/  USHF.L.U64.HI UR8, UR4, UR5, UR8 ;  /* 0x0000000504087299 */ /* 0x000fe20008010208 */
[----:B---3--:R-:W-:-:S03]  /*2420*/  LOP3.LUT R6, R6, 0x1, RZ, 0xc0, !PT ;  /* 0x0000000106067812 */ /* 0x008fc600078ec0ff */
[----:B------:R3:W-:Y:S01]  /*2430*/  LDGSTS.E.BYPASS.LTC128B.128 [R73+0x3080], [R20.64], !P6 ;  /* 0x0308000014497fae */ /* 0x0007e2000f101d46 */
[----:B------:R-:W-:-:S03]  /*2440*/  ISETP.NE.U32.AND P6, PT, R6, 0x1, PT ;  /* 0x000000010600780c */ /* 0x000fc60003fc5070 */
[----:B------:R-:W0:Y:S04]  /*2450*/  LDGDEPBAR ;  /* 0x00000000000079af */ /* 0x000e280000000000 */
[----:B------:R3:W-:Y:S01]  /*2460*/  LDGSTS.E.BYPASS.LTC128B.128 [R73+0x8080], [R12.64], !P5 ;  /* 0x080800000c497fae */ /* 0x0007e2000e901d46 */
[----:B------:R-:W-:Y:S02]  /*2470*/  ISETP.LT.OR P6, PT, R8, 0x41, P6 ;  /* 0x000000410800780c */ /* 0x000fe400037c1670 */
[----:B-1----:R-:W-:Y:S02]  /*2480*/  IADD3 R16, P1, R12, UR10, RZ ;  /* 0x0000000a0c107c10 */ /* 0x002fe4000ff3e0ff */
[----:B-----5:R-:W-:-:S04]  /*2490*/  LOP3.LUT R7, R7, 0x1, RZ, 0xc0, !PT ;  /* 0x0000000107077812 */ /* 0x020fc800078ec0ff */
[----:B------:R-:W-:-:S04]  /*24a0*/  ISETP.NE.U32.AND P2, PT, R7, 0x1, PT ;  /* 0x000000010700780c */ /* 0x000fc80003f45070 */
[----:B------:R-:W-:Y:S02]  /*24b0*/  ISETP.LT.OR P2, PT, R8, 0x21, P2 ;  /* 0x000000210800780c */ /* 0x000fe40001741670 */
[----:B------:R-:W-:Y:S02]  /*24c0*/  IADD3.X R17, R13, UR8, RZ, P1, !PT ;  /* 0x000000080d117c10 */ /* 0x000fe40008ffe4ff */
[----:B------:R-:W-:-:S04]  /*24d0*/  LOP3.LUT R3, R3, 0x1, RZ, 0xc0, !PT ;  /* 0x0000000103037812 */ /* 0x000fc800078ec0ff */
[----:B------:R-:W-:-:S05]  /*24e0*/  ISETP.NE.U32.AND P5, PT, R3, 0x1, PT ;  /* 0x000000010300780c */ /* 0x000fca0003fa5070 */
[----:B------:R1:W-:Y:S01]  /*24f0*/  LDGSTS.E.BYPASS.LTC128B.128 [R73+0x9080], [R16.64], !P2 ;  /* 0x0908000010497fae */ /* 0x0003e2000d101d46 */
[----:B------:R-:W-:Y:S02]  /*2500*/  IADD3 R6, P1, R16, UR10, RZ ;  /* 0x0000000a10067c10 */ /* 0x000fe4000ff3e0ff */
[----:B------:R-:W-:Y:S02]  /*2510*/  ISETP.LT.OR P5, PT, R8, 0x61, P5 ;  /* 0x000000610800780c */ /* 0x000fe40002fa1670 */
[----:B------:R-:W-:Y:S02]  /*2520*/  IADD3.X R7, R17, UR8, RZ, P1, !PT ;  /* 0x0000000811077c10 */ /* 0x000fe40008ffe4ff */
[----:B---3--:R-:W-:-:S03]  /*2530*/  IADD3 R20, P1, R6, UR10, RZ ;  /* 0x0000000a06147c10 */ /* 0x008fc6000ff3e0ff */
[----:B------:R3:W-:Y:S01]  /*2540*/  LDGSTS.E.BYPASS.LTC128B.128 [R73+0xa080], [R6.64], !P6 ;  /* 0x0a08000006497fae */ /* 0x0007e2000f101d46 */
[----:B------:R-:W-:-:S05]  /*2550*/  IADD3.X R21, R7, UR8, RZ, P1, !PT ;  /* 0x0000000807157c10 */ /* 0x000fca0008ffe4ff */
[----:B------:R1:W-:Y:S01]  /*2560*/  LDGSTS.E.BYPASS.LTC128B.128 [R73+0xb080], [R20.64], !P5 ;  /* 0x0b08000014497fae */ /* 0x0003e2000e901d46 */
[----:B----4-:R-:W-:Y:S01]  /*2570*/  @!P4 ISETP.NE.AND P2, PT, R2, RZ, PT ;  /* 0x000000ff0200c20c */ /* 0x010fe20003f45270 */
[----:B------:R-:W-:Y:S01]  /*2580*/  IMAD.MOV.U32 R2, RZ, RZ, RZ ;  /* 0x000000ffff027224 */ /* 0x000fe200078e00ff */
[----:B------:R-:W-:-:S05]  /*2590*/  @!P4 IADD3 R31, R30, -c[0x0][0x18], RZ ;  /* 0x800006001e1fca10 */ /* 0x000fca0007ffe0ff */
[----:B------:R-:W4:Y:S01]  /*25a0*/  @!P4 LDL R2, [R1+0x430] ;  /* 0x000430000102c983 */ /* 0x000f220000100800 */
[----:B------:R-:W-:Y:S02]  /*25b0*/  @!P4 IMAD.MOV.U32 R0, RZ, RZ, R24 ;  /* 0x000000ffff00c224 */ /* 0x000fe400078e0018 */
[----:B------:R-:W-:Y:S02]  /*25c0*/  @!P4 IMAD.MOV.U32 R15, RZ, RZ, R25 ;  /* 0x000000ffff0fc224 */ /* 0x000fe400078e0019 */
[----:B------:R-:W-:Y:S01]  /*25d0*/  @!P4 IMAD.MOV.U32 R37, RZ, RZ, R27 ;  /* 0x000000ffff25c224 */ /* 0x000fe200078e001b */
[----:B------:R1:W-:Y:S01]  /*25e0*/  @!P4 LDGSTS.E.BYPASS.LTC128B.128 [R31], [R28.64], P2 ;  /* 0x000000001c1fcfae */ /* 0x0003e20009101d46 */
[----:B------:R-:W-:Y:S02]  /*25f0*/  IMAD.MOV.U32 R14, RZ, RZ, R0 ;  /* 0x000000ffff0e7224 */ /* 0x000fe400078e0000 */
[----:B------:R-:W-:Y:S01]  /*2600*/  @!P4 IMAD.MOV.U32 R36, RZ, RZ, R26 ;  /* 0x000000ffff24c224 */ /* 0x000fe200078e001a */
[----:B------:R-:W5:Y:S04]  /*2610*/  LD.E.U8 R3, [R10.64] ;  /* 0x000000060a037980 */ /* 0x000f68000c101100 */
[----:B------:R1:W2:Y:S04]  /*2620*/  LD.E.64 R8, [R14.64+0x10] ;  /* 0x000010060e087980 */ /* 0x0002a8000c101b00 */
[----:B------:R-:W2:Y:S04]  /*2630*/  LD.E R38, [R38.64] ;  /* 0x0000000626267980 */ /* 0x000ea8000c101900 */
[----:B------:R-:W2:Y:S04]  /*2640*/  LD.E R37, [R36.64+0xc] ;  /* 0x00000c0624257980 */ /* 0x000ea8000c101900 */
[----:B------:R1:W2:Y:S04]  /*2650*/  LD.E.64 R12, [R14.64+0x18] ;  /* 0x000018060e0c7980 */ /* 0x0002a8000c101b00 */
[----:B------:R-:W2:Y:S04]  /*2660*/  LD.E R22, [R22.64] ;  /* 0x0000000616167980 */ /* 0x000ea8000c101900 */
[----:B------:R-:W0:Y:S04]  /*2670*/  LDGDEPBAR ;  /* 0x00000000000079af */ /* 0x000e280000000000 */
[----:B-1----:R-:W2:Y:S01]  /*2680*/  LD.E.64 R14, [R14.64+0x8] ;  /* 0x000008060e0e7980 */ /* 0x002ea2000c101b00 */
[----:B----4-:R-:W-:-:S02]  /*2690*/  SHF.L.U32 R0, R2, 0x7, RZ ;  /* 0x0000000702007819 */ /* 0x010fc400000006ff */
[----:B---3--:R-:W-:Y:S02]  /*26a0*/  SHF.R.S32.HI R6, RZ, 0x1f, R2 ;  /* 0x0000001fff067819 */ /* 0x008fe40000011402 */
[----:B-----5:R-:W-:Y:S01]  /*26b0*/  LOP3.LUT R7, R3, 0x1, RZ, 0xc0, !PT ;  /* 0x0000000103077812 */ /* 0x020fe200078ec0ff */
[----:B--2---:R-:W-:-:S03]  /*26c0*/  IMAD R3, R9, R2, RZ ;  /* 0x0000000209037224 */ /* 0x004fc600078e02ff */
[----:B------:R-:W-:Y:S01]  /*26d0*/  ISETP.NE.U32.AND P2, PT, R7, 0x1, PT ;  /* 0x000000010700780c */ /* 0x000fe20003f45070 */
[----:B------:R-:W-:Y:S01]  /*26e0*/  IMAD.WIDE.U32 R16, R8, R2, RZ ;  /* 0x0000000208107225 */ /* 0x000fe200078e00ff */
[----:B------:R-:W-:-:S03]  /*26f0*/  IADD3 R38, -R38, R37, -R0 ;  /* 0x0000002526267210 */ /* 0x000fc60007ffe900 */
[----:B------:R-:W-:Y:S01]  /*2700*/  IMAD R3, R8, R6, R3 ;  /* 0x0000000608037224 */ /* 0x000fe200078e0203 */
[----:B------:R-:W-:-:S03]  /*2710*/  ISETP.LT.OR P2, PT, R38, 0x1, P2 ;  /* 0x000000012600780c */ /* 0x000fc60001741670 */
[----:B------:R-:W-:Y:S01]  /*2720*/  IMAD.IADD R3, R17, 0x1, R3 ;  /* 0x0000000111037824 */ /* 0x000fe200078e0203 */
[----:B------:R-:W-:Y:S02]  /*2730*/  LEA R8, P1, R16, R12, 0x1 ;  /* 0x0000000c10087211 */ /* 0x000fe400078208ff */
[----:B------:R-:W-:Y:S02]  /*2740*/  IADD3 R22, R22, -c[0x0][0x18], RZ ;  /* 0x8000060016167a10 */ /* 0x000fe40007ffe0ff */
[----:B------:R-:W-:-:S05]  /*2750*/  LEA.HI.X R9, R16, R13, R3, 0x1, P1 ;  /* 0x0000000d10097211 */ /* 0x000fca00008f0c03 */
[----:B------:R-:W-:Y:S01]  /*2760*/  @!PT LDS RZ, [RZ] ;  /* 0x00000000fffff984 */ /* 0x000fe20000000800 */
[----:B------:R-:W-:Y:S01]  /*2770*/  @!PT LDS RZ, [RZ] ;  /* 0x00000000fffff984 */ /* 0x000fe20000000800 */
[----:B------:R-:W-:Y:S01]  /*2780*/  @!PT LDS RZ, [RZ] ;  /* 0x00000000fffff984 */ /* 0x000fe20000000800 */
[----:B------:R1:W-:Y:S04]  /*2790*/  LDGSTS.E.BYPASS.LTC128B.128 [R22], [R8.64], !P2 ;  /* 0x0000000008167fae */ /* 0x0003e8000d101d46 */
[----:B------:R-:W2:Y:S01]  /*27a0*/  LD.E.U8 R3, [R10.64] ;  /* 0x000000060a037980 */ /* 0x000ea2000c101100 */
[----:B------:R-:W-:-:S05]  /*27b0*/  IMAD.SHL.U32 R6, R14, 0x2, RZ ;  /* 0x000000020e067824 */ /* 0x000fca00078e00ff */
[----:B------:R-:W-:Y:S02]  /*27c0*/  IADD3 R12, P1, R6, R8, RZ ;  /* 0x00000008060c7210 */ /* 0x000fe40007f3e0ff */
[----:B--2---:R-:W-:-:S04]  /*27d0*/  LOP3.LUT R3, R3, 0x1, RZ, 0xc0, !PT ;  /* 0x0000000103037812 */ /* 0x004fc800078ec0ff */
[----:B------:R-:W-:-:S04]  /*27e0*/  ISETP.NE.U32.AND P2, PT, R3, 0x1, PT ;  /* 0x000000010300780c */ /* 0x000fc80003f45070 */
[----:B------:R-:W-:Y:S02]  /*27f0*/  ISETP.LT.OR P2, PT, R38, 0x21, P2 ;  /* 0x000000212600780c */ /* 0x000fe40001741670 */
[----:B------:R-:W-:-:S05]  /*2800*/  SHF.L.U64.HI R3, R14, 0x1, R15 ;  /* 0x000000010e037819 */ /* 0x000fca000001020f */
[----:B------:R-:W-:-:S06]  /*2810*/  IMAD.X R13, R3, 0x1, R9, P1 ;  /* 0x00000001030d7824 */ /* 0x000fcc00008e0609 */
[----:B------:R-:W-:Y:S01]  /*2820*/  @!PT LDS RZ, [RZ] ;  /* 0x00000000fffff984 */ /* 0x000fe20000000800 */
[----:B------:R-:W-:Y:S01]  /*2830*/  @!PT LDS RZ, [RZ] ;  /* 0x00000000fffff984 */ /* 0x000fe20000000800 */
[----:B------:R-:W-:Y:S01]  /*2840*/  @!PT LDS RZ, [RZ] ;  /* 0x00000000fffff984 */ /* 0x000fe20000000800 */
[----:B------:R2:W-:Y:S04]  /*2850*/  LDGSTS.E.BYPASS.LTC128B.128 [R22+0x1000], [R12.64], !P2 ;  /* 0x010000000c167fae */ /* 0x0005e8000d101d46 */
[----:B------:R-:W3:Y:S01]  /*2860*/  LD.E.U8 R7, [R10.64] ;  /* 0x000000060a077980 */ /* 0x000ee2000c101100 */
[----:B-1----:R-:W-:-:S05]  /*2870*/  IADD3 R8, P1, R12, R6, RZ ;  /* 0x000000060c087210 */ /* 0x002fca0007f3e0ff */
[----:B------:R-:W-:Y:S01]  /*2880*/  IMAD.X R9, R13, 0x1, R3, P1 ;  /* 0x000000010d097824 */ /* 0x000fe200008e0603 */
[----:B---3--:R-:W-:-:S04]  /*2890*/  LOP3.LUT R7, R7, 0x1, RZ, 0xc0, !PT ;  /* 0x0000000107077812 */ /* 0x008fc800078ec0ff */
[----:B------:R-:W-:-:S04]  /*28a0*/  ISETP.NE.U32.AND P2, PT, R7, 0x1, PT ;  /* 0x000000010700780c */ /* 0x000fc80003f45070 */
[----:B------:R-:W-:-:S13]  /*28b0*/  ISETP.LT.OR P2, PT, R38, 0x41, P2 ;  /* 0x000000412600780c */ /* 0x000fda0001741670 */
[----:B------:R-:W-:Y:S01]  /*28c0*/  @!PT LDS RZ, [RZ] ;  /* 0x00000000fffff984 */ /* 0x000fe20000000800 */
[----:B------:R-:W-:Y:S01]  /*28d0*/  @!PT LDS RZ, [RZ] ;  /* 0x00000000fffff984 */ /* 0x000fe20000000800 */
[----:B------:R-:W-:Y:S01]  /*28e0*/  @!PT LDS RZ, [RZ] ;  /* 0x00000000fffff984 */ /* 0x000fe20000000800 */
[----:B------:R1:W-:Y:S04]  /*28f0*/  LDGSTS.E.BYPASS.LTC128B.128 [R22+0x2000], [R8.64], !P2 ;  /* 0x0200000008167fae */ /* 0x0003e8000d101d46 */
[----:B------:R-:W3:Y:S01]  /*2900*/  LD.E.U8 R7, [R10.64] ;  /* 0x000000060a077980 */ /* 0x000ee2000c101100 */
[----:B------:R-:W-:Y:S02]  /*2910*/  IADD3 R6, P1, R8, R6, RZ ;  /* 0x0000000608067210 */ /* 0x000fe40007f3e0ff */
[----:B---3--:R-:W-:-:S04]  /*2920*/  LOP3.LUT R7, R7, 0x1, RZ, 0xc0, !PT ;  /* 0x0000000107077812 */ /* 0x008fc800078ec0ff */
[----:B------:R-:W-:-:S04]  /*2930*/  ISETP.NE.U32.AND P2, PT, R7, 0x1, PT ;  /* 0x000000010700780c */ /* 0x000fc80003f45070 */
[----:B------:R-:W-:Y:S01]  /*2940*/  ISETP.LT.OR P2, PT, R38, 0x61, P2 ;  /* 0x000000612600780c */ /* 0x000fe20001741670 */
[----:B------:R-:W-:Y:S02]  /*2950*/  IMAD.X R7, R9, 0x1, R3, P1 ;  /* 0x0000000109077824 */ /* 0x000fe400008e0603 */
[----:B-1----:R-:W3:Y:S10]  /*2960*/  LDL R9, [R1+0x18] ;  /* 0x0000180001097983 */ /* 0x002ef40000100800 */
[----:B------:R-:W-:Y:S01]  /*2970*/  @!PT LDS RZ, [RZ] ;  /* 0x00000000fffff984 */ /* 0x000fe20000000800 */
[----:B------:R-:W-:Y:S01]  /*2980*/  @!PT LDS RZ, [RZ] ;  /* 0x00000000fffff984 */ /* 0x000fe20000000800 */
[----:B------:R-:W-:Y:S01]  /*2990*/  @!PT LDS RZ, [RZ] ;  /* 0x00000000fffff984 */ /* 0x000fe20000000800 */
[----:B------:R1:W-:Y:S04]  /*29a0*/  LDGSTS.E.BYPASS.LTC128B.128 [R22+0x3000], [R6.64], !P2 ;  /* 0x0300000006167fae */ /* 0x0003e8000d101d46 */
[----:B------:R-:W4:Y:S04]  /*29b0*/  LD.E R18, [R18.64] ;  /* 0x0000000612127980 */ /* 0x000f28000c101900 */
[----:B------:R-:W1:Y:S01]  /*29c0*/  LD.E.64 R4, [R4.64+0x8] ;  /* 0x0000080604047980 */ /* 0x000e62000c101b00 */
[----:B----4-:R-:W-:-:S13]  /*29d0*/  ISETP.GT.AND P1, PT, R18, 0x7f, PT ;  /* 0x0000007f1200780c */ /* 0x010fda0003f24270 */
[----:B--2---:R-:W2:Y:S04]  /*29e0*/  @!P1 LDL.64 R12, [R1+0x428] ;  /* 0x00042800010c9983 */ /* 0x004ea80000100a00 */
[----:B------:R-:W4:Y:S04]  /*29f0*/  @!P1 LDL.64 R10, [R1+0x418] ;  /* 0x00041800010a9983 */ /* 0x000f280000100a00 */
[----:B------:R-:W5:Y:S04]  /*2a00*/  @!P1 LDL R2, [R1+0x430] ;  /* 0x0004300001029983 */ /* 0x000f680000100800 */
[----:B--2---:R-:W2:Y:S04]  /*2a10*/  @!P1 LD.E.U8 R3, [R12.64] ;  /* 0x000000060c039980 */ /* 0x004ea8000c101100 */
[----:B----4-:R-:W4:Y:S01]  /*2a20*/  @!P1 LD.E R8, [R10.64] ;  /* 0x000000060a089980 */ /* 0x010f22000c101900 */
[----:B-1----:R-:W-:Y:S01]  /*2a30*/  IMAD.WIDE R6, R0, 0x4, R4 ;  /* 0x0000000400067825 */ /* 0x002fe200078e0204 */
[----:B------:R-:W-:Y:S01]  /*2a40*/  BSSY B0, `(.L_x_893) ;  /* 0x000005a000007945 */ /* 0x000fe20003800000 */
[----:B--2---:R-:W-:-:S02]  /*2a50*/  @!P1 ISETP.NE.AND P2, PT, R3, RZ, PT ;  /* 0x000000ff0300920c */ /* 0x004fc40003f45270 */
[----:B----4-:R-:W-:Y:S02]  /*2a60*/  @!P1 IADD3 R0, R8, -c[0x0][0x18], RZ ;  /* 0x8000060008009a10 */ /* 0x010fe40007ffe0ff */
[----:B-----5:R-:W-:-:S09]  /*2a70*/  IADD3 R8, R2, 0x1, RZ ;  /* 0x0000000102087810 */ /* 0x020fd20007ffe0ff */
[----:B------:R-:W-:Y:S01]  /*2a80*/  @!PT LDS RZ, [RZ] ;  /* 0x00000000fffff984 */ /* 0x000fe20000000800 */
[----:B------:R-:W-:Y:S01]  /*2a90*/  @!PT LDS RZ, [RZ] ;  /* 0x00000000fffff984 */ /* 0x000fe20000000800 */
[----:B------:R-:W-:Y:S01]  /*2aa0*/  @!PT LDS RZ, [RZ] ;  /* 0x00000000fffff984 */ /* 0x000fe20000000800 */
[----:B------:R1:W-:Y:S01]  /*2ab0*/  @!P1 LDGSTS.E.BYPASS.LTC128B.128 [R0], [R6.64], P2 ;  /* 0x0000000006009fae */ /* 0x0003e20009101d46 */
[----:B---3--:R-:W-:-:S03]  /*2ac0*/  ISETP.GE.AND P1, PT, R8, R9, PT ;  /* 0x000000090800720c */ /* 0x008fc60003f26270 */
[----:B------:R-:W0:Y:S01]  /*2ad0*/  LDGDEPBAR ;  /* 0x00000000000079af */ /* 0x000e220000000000 */
[----:B------:R-:W-:-:S03]  /*2ae0*/  IMAD.MOV.U32 R3, RZ, RZ, 0x1 ;  /* 0x00000001ff037424 */ /* 0x000fc600078e00ff */
[----:B------:R-:W0:Y:S06]  /*2af0*/  LDGDEPBAR ;  /* 0x00000000000079af */ /* 0x000e2c0000000000 */
[----:B------:R-:W-:Y:S05]  /*2b00*/  @P1 BRA `(.L_x_894) ;  /* 0x000004d000001947 */ /* 0x000fea0003800000 */
[----:B------:R-:W2:Y:S04]  /*2b10*/  LDL.64 R24, [R1+0x408] ;  /* 0x0004080001187983 */ /* 0x000ea80000100a00 */
[----:B-1----:R-:W3:Y:S04]  /*2b20*/  LDL.128 R4, [R1+0x3e0] ;  /* 0x0003e00001047983 */ /* 0x002ee80000100c00 */
[----:B------:R-:W4:Y:S04]  /*2b30*/  LDL.64 R22, [R1+0x3f0] ;  /* 0x0003f00001167983 */ /* 0x000f280000100a00 */
[----:B------:R-:W5:Y:S04]  /*2b40*/  LDL.64 R20, [R1+0x3d8] ;  /* 0x0003d80001147983 */ /* 0x000f680000100a00 */
[----:B------:R-:W5:Y:S04]  /*2b50*/  LDL.64 R14, [R1+0x408] ;  /* 0x00040800010e7983 */ /* 0x000f680000100a00 */
[----:B--2---:R-:W2:Y:S04]  /*2b60*/  LD.E.U8 R11, [R24.64] ;  /* 0x00000006180b7980 */ /* 0x004ea8000c101100 */
[----:B---3--:R1:W3:Y:S04]  /*2b70*/  LD.E.64 R18, [R4.64+0x10] ;  /* 0x0000100604127980 */ /* 0x0082e8000c101b00 */
[----:B------:R1:W3:Y:S04]  /*2b80*/  LD.E R2, [R6.64+0xc] ;  /* 0x00000c0606027980 */ /* 0x0002e8000c101900 */
[----:B----4-:R-:W4:Y:S04]  /*2b90*/  LD.E R13, [R22.64] ;  /* 0x00000006160d7980 */ /* 0x010f28000c101900 */
[----:B------:R1:W4:Y:S04]  /*2ba0*/  LD.E.64 R16, [R4.64+0x18] ;  /* 0x0000180604107980 */ /* 0x000328000c101b00 */
[----:B-----5:R5:W4:Y:S01]  /*2bb0*/  LD.E R12, [R20.64] ;  /* 0x00000006140c7980 */ /* 0x020b22000c101900 */
[----:B------:R-:W-:Y:S01]  /*2bc0*/  IMAD.SHL.U32 R0, R8, 0x80, RZ ;  /* 0x0000008008007824 */ /* 0x000fe200078e00ff */
[----:B------:R-:W-:-:S02]  /*2bd0*/  SHF.R.S32.HI R10, RZ, 0x1f, R8 ;  /* 0x0000001fff0a7819 */ /* 0x000fc40000011408 */
[----:B-1----:R-:W4:Y:S04]  /*2be0*/  LD.E.64 R4, [R4.64+0x8] ;  /* 0x0000080604047980 */ /* 0x002f28000c101b00 */
[----:B-----5:R-:W5:Y:S01]  /*2bf0*/  LDL.64 R20, [R1+0x408] ;  /* 0x0004080001147983 */ /* 0x020f620000100a00 */
[----:B--2---:R-:W-:Y:S01]  /*2c00*/  LOP3.LUT R11, R11, 0x1, RZ, 0xc0, !PT ;  /* 0x000000010b0b7812 */ /* 0x004fe200078ec0ff */
[----:B---3--:R-:W-:-:S03]  /*2c10*/  IMAD R9, R19, R8, RZ ;  /* 0x0000000813097224 */ /* 0x008fc600078e02ff */
[----:B------:R-:W-:Y:S01]  /*2c20*/  ISETP.NE.U32.AND P2, PT, R11, 0x1, PT ;  /* 0x000000010b00780c */ /* 0x000fe20003f45070 */
[----:B------:R-:W-:Y:S01]  /*2c30*/  IMAD.WIDE.U32 R6, R18, R8, RZ ;  /* 0x0000000812067225 */ /* 0x000fe200078e00ff */
[----:B----4-:R-:W-:-:S03]  /*2c40*/  IADD3 R2, -R13, R2, -R0 ;  /* 0x000000020d027210 */ /* 0x010fc60007ffe900 */
[----:B------:R-:W-:Y:S01]  /*2c50*/  IMAD R9, R18, R10, R9 ;  /* 0x0000000a12097224 */ /* 0x000fe200078e0209 */
[----:B------:R-:W-:-:S03]  /*2c60*/  ISETP.LT.OR P2, PT, R2, 0x1, P2 ;  /* 0x000000010200780c */ /* 0x000fc60001741670 */
[----:B------:R-:W-:Y:S01]  /*2c70*/  IMAD.IADD R9, R7, 0x1, R9 ;  /* 0x0000000107097824 */ /* 0x000fe200078e0209 */
[----:B------:R-:W-:Y:S02]  /*2c80*/  LEA R10, P1, R6, R16, 0x1 ;  /* 0x00000010060a7211 */ /* 0x000fe400078208ff */
[----:B------:R-:W-:Y:S02]  /*2c90*/  IADD3 R12, R12, -c[0x0][0x18], RZ ;  /* 0x800006000c0c7a10 */ /* 0x000fe40007ffe0ff */
[----:B------:R-:W-:Y:S02]  /*2ca0*/  LEA.HI.X R11, R6, R17, R9, 0x1, P1 ;  /* 0x00000011060b7211 */ /* 0x000fe400008f0c09 */
[----:B------:R-:W2:Y:S04]  /*2cb0*/  LDL.64 R16, [R1+0x408] ;  /* 0x0004080001107983 */ /* 0x000ea80000100a00 */
[----:B------:R-:W-:Y:S01]  /*2cc0*/  @!PT LDS RZ, [RZ] ;  /* 0x00000000fffff984 */ /* 0x000fe20000000800 */
[----:B------:R-:W-:Y:S01]  /*2cd0*/  @!PT LDS RZ, [RZ] ;  /* 0x00000000fffff984 */ /* 0x000fe20000000800 */
[----:B------:R-:W-:Y:S01]  /*2ce0*/  @!PT LDS RZ, [RZ] ;  /* 0x00000000fffff984 */ /* 0x000fe20000000800 */
[----:B------:R2:W-:Y:S04]  /*2cf0*/  LDGSTS.E.BYPASS.LTC128B.128 [R12+0x4000], [R10.64], !P2 ;  /* 0x040000000a0c7fae */ /* 0x0005e8000d101d46 */
[----:B------:R-:W3:Y:S01]  /*2d00*/  LD.E.U8 R6, [R14.64] ;  /* 0x000000060e067980 */ /* 0x000ee2000c101100 */
[C---:B------:R-:W-:Y:S01]  /*2d10*/  IMAD.SHL.U32 R9, R4.reuse, 0x2, RZ ;  /* 0x0000000204097824 */ /* 0x040fe200078e00ff */
[----:B------:R-:W-:-:S04]  /*2d20*/  SHF.L.U64.HI R8, R4, 0x1, R5 ;  /* 0x0000000104087819 */ /* 0x000fc80000010205 */
[----:B------:R-:W-:-:S05]  /*2d30*/  IADD3 R18, P1, R9, R10, RZ ;  /* 0x0000000a09127210 */ /* 0x000fca0007f3e0ff */
        /* <DEDUP_REMOVED lines=8> */
[----:B-----5:R-:W3:Y:S01]  /*2dc0*/  LD.E.U8 R4, [R20.64] ;  /* 0x0000000614047980 */ /* 0x020ee2000c101100 */
[----:B------:R-:W-:-:S05]  /*2dd0*/  IADD3 R14, P1, R18, R9, RZ ;  /* 0x00000009120e7210 */ /* 0x000fca0007f3e0ff */
[----:B------:R-:W-:Y:S01]  /*2de0*/  IMAD.X R15, R19, 0x1, R8, P1 ;  /* 0x00000001130f7824 */ /* 0x000fe200008e0608 */
[----:B---3--:R-:W-:-:S04]  /*2df0*/  LOP3.LUT R4, R4, 0x1, RZ, 0xc0, !PT ;  /* 0x0000000104047812 */ /* 0x008fc800078ec0ff */
[----:B------:R-:W-:Y:S02]  /*2e00*/  ISETP.NE.U32.AND P2, PT, R4, 0x1, PT ;  /* 0x000000010400780c */ /* 0x000fe40003f45070 */
[----:B------:R-:W3:Y:S02]  /*2e10*/  LDL.128 R4, [R1+0x420] ;  /* 0x0004200001047983 */ /* 0x000ee40000100c00 */
[----:B------:R-:W-:-:S13]  /*2e20*/  ISETP.LT.OR P2, PT, R2, 0x41, P2 ;  /* 0x000000410200780c */ /* 0x000fda0001741670 */
[----:B------:R-:W-:Y:S01]  /*2e30*/  @!PT LDS RZ, [RZ] ;  /* 0x00000000fffff984 */ /* 0x000fe20000000800 */
[----:B------:R-:W-:Y:S01]  /*2e40*/  @!PT LDS RZ, [RZ] ;  /* 0x00000000fffff984 */ /* 0x000fe20000000800 */
[----:B------:R-:W-:Y:S01]  /*2e50*/  @!PT LDS RZ, [RZ] ;  /* 0x00000000fffff984 */ /* 0x000fe20000000800 */
[----:B------:R4:W-:Y:S04]  /*2e60*/  LDGSTS.E.BYPASS.LTC128B.128 [R12+0x6000], [R14.64], !P2 ;  /* 0x060000000e0c7fae */ /* 0x0009e8000d101d46 */
[----:B--2---:R-:W2:Y:S01]  /*2e70*/  LD.E.U8 R10, [R16.64] ;  /* 0x00000006100a7980 */ /* 0x004ea2000c101100 */
[----:B-1----:R-:W-:-:S05]  /*2e80*/  IADD3 R18, P1, R14, R9, RZ ;  /* 0x000000090e127210 */ /* 0x002fca0007f3e0ff */
[----:B------:R-:W-:Y:S01]  /*2e90*/  IMAD.X R19, R15, 0x1, R8, P1 ;  /* 0x000000010f137824 */ /* 0x000fe200008e0608 */
[----:B--2---:R-:W-:-:S04]  /*2ea0*/  LOP3.LUT R10, R10, 0x1, RZ, 0xc0, !PT ;  /* 0x000000010a0a7812 */ /* 0x004fc800078ec0ff */
[----:B------:R-:W-:Y:S02]  /*2eb0*/  ISETP.NE.U32.AND P2, PT, R10, 0x1, PT ;  /* 0x000000010a00780c */ /* 0x000fe40003f45070 */
[----:B------:R-:W2:Y:S02]  /*2ec0*/  LDL.128 R8, [R1+0x410] ;  /* 0x0004100001087983 */ /* 0x000ea40000100c00 */
[----:B------:R-:W-:-:S13]  /*2ed0*/  ISETP.LT.OR P2, PT, R2, 0x61, P2 ;  /* 0x000000610200780c */ /* 0x000fda0001741670 */
[----:B------:R-:W-:Y:S01]  /*2ee0*/  @!PT LDS RZ, [RZ] ;  /* 0x00000000fffff984 */ /* 0x000fe20000000800 */
[----:B------:R-:W-:Y:S01]  /*2ef0*/  @!PT LDS RZ, [RZ] ;  /* 0x00000000fffff984 */ /* 0x000fe20000000800 */
[----:B------:R-:W-:Y:S01]  /*2f00*/  @!PT LDS RZ, [RZ] ;  /* 0x00000000fffff984 */ /* 0x000fe20000000800 */
[----:B------:R1:W-:Y:S04]  /*2f10*/  LDGSTS.E.BYPASS.LTC128B.128 [R12+0x7000], [R18.64], !P2 ;  /* 0x07000000120c7fae */ /* 0x0003e8000d101d46 */
[----:B---3--:R-:W3:Y:S04]  /*2f20*/  LD.E R4, [R4.64] ;  /* 0x0000000604047980 */ /* 0x008ee8000c101900 */
[----:B--2---:R-:W4:Y:S01]  /*2f30*/  LD.E.64 R8, [R8.64+0x8] ;  /* 0x0000080608087980 */ /* 0x004f22000c101b00 */
[----:B---3--:R-:W-:-:S13]  /*2f40*/  ISETP.GT.AND P2, PT, R4, 0x7f, PT ;  /* 0x0000007f0400780c */ /* 0x008fda0003f44270 */
[----:B------:R-:W2:Y:S04]  /*2f50*/  @!P2 LD.E.U8 R6, [R6.64] ;  /* 0x000000060606a980 */ /* 0x000ea8000c101100 */
[----:B------:R-:W3:Y:S01]  /*2f60*/  @!P2 LD.E R10, [R10.64] ;  /* 0x000000060a0aa980 */ /* 0x000ee2000c101900 */
[----:B----4-:R-:W-:Y:S01]  /*2f70*/  IMAD.WIDE R14, R0, 0x4, R8 ;  /* 0x00000004000e7825 */ /* 0x010fe200078e0208 */
[----:B--2---:R-:W-:Y:S02]  /*2f80*/  @!P2 ISETP.NE.AND P1, PT, R6, RZ, PT ;  /* 0x000000ff0600a20c */ /* 0x004fe40003f25270 */
[----:B---3--:R-:W-:-:S11]  /*2f90*/  @!P2 IADD3 R0, R10, -c[0x0][0x18], RZ ;  /* 0x800006000a00aa10 */ /* 0x008fd60007ffe0ff */
[----:B------:R-:W-:Y:S01]  /*2fa0*/  @!PT LDS RZ, [RZ] ;  /* 0x00000000fffff984 */ /* 0x000fe20000000800 */
[----:B------:R-:W-:Y:S01]  /*2fb0*/  @!PT LDS RZ, [RZ] ;  /* 0x00000000fffff984 */ /* 0x000fe20000000800 */
[----:B------:R-:W-:Y:S01]  /*2fc0*/  @!PT LDS RZ, [RZ] ;  /* 0x00000000fffff984 */ /* 0x000fe20000000800 */
[----:B------:R1:W-:Y:S02]  /*2fd0*/  @!P2 LDGSTS.E.BYPASS.LTC128B.128 [R0+0x200], [R14.64], P1 ;  /* 0x002000000e00afae */ /* 0x0003e40008901d46 */
.L_x_894:
[----:B------:R-:W-:Y:S05]  /*2fe0*/  BSYNC B0 ;  /* 0x0000000000007941 */ /* 0x000fea0003800000 */
.L_x_893:
[----:B-1----:R-:W2:Y:S01]  /*2ff0*/  LDL R0, [R1+0x430] ;  /* 0x0004300001007983 */ /* 0x002ea20000100800 */
[C---:B------:R-:W-:Y:S02]  /*3000*/  IADD3 R6, P2, R56.reuse, 0x20, RZ ;  /* 0x0000002038067810 */ /* 0x040fe40007f5e0ff */
[C---:B------:R-:W-:Y:S01]  /*3010*/  IADD3 R4, P1, R56.reuse, 0x10c, RZ ;  /* 0x0000010c38047810 */ /* 0x040fe20007f3e0ff */
[----:B------:R-:W2:Y:S01]  /*3020*/  LDL R72, [R1+0x18] ;  /* 0x0000180001487983 */ /* 0x000ea20000100800 */
[C---:B------:R-:W-:Y:S01]  /*3030*/  IADD3 R16, P4, R56.reuse, 0x248, RZ ;  /* 0x0000024838107810 */ /* 0x040fe20007f9e0ff */
[--C-:B------:R-:W-:Y:S01]  /*3040*/  IMAD.X R7, RZ, RZ, R57.reuse, P2 ;  /* 0x000000ffff077224 */ /* 0x100fe200010e0639 */
[C---:B------:R-:W-:Y:S01]  /*3050*/  IADD3 R14, P2, R56.reuse, 0x30, RZ ;  /* 0x00000030380e7810 */ /* 0x040fe20007f5e0ff */
[--C-:B------:R-:W-:Y:S01]  /*3060*/  IMAD.X R5, RZ, RZ, R57.reuse, P1 ;  /* 0x000000ffff057224 */ /* 0x100fe200008e0639 */
[----:B------:R-:W-:Y:S01]  /*3070*/  IADD3.X R15, RZ, R57, RZ, P4, !PT ;  /* 0x00000039ff0f7210 */ /* 0x000fe200027fe4ff */
[----:B------:R-:W-:Y:S01]  /*3080*/  IMAD.MOV.U32 R2, RZ, RZ, RZ ;  /* 0x000000ffff027224 */ /* 0x000fe200078e00ff */
[C---:B------:R-:W-:Y:S01]  /*3090*/  IADD3 R10, P1, R56.reuse, 0x434, RZ ;  /* 0x00000434380a7810 */ /* 0x040fe20007f3e0ff */
[--C-:B------:R-:W-:Y:S01]  /*30a0*/  IMAD.X R11, RZ, RZ, R57.reuse, P2 ;  /* 0x000000ffff0b7224 */ /* 0x100fe200010e0639 */
[C---:B------:R-:W-:Y:S01]  /*30b0*/  IADD3 R13, P5, R56.reuse, 0x270, RZ ;  /* 0x00000270380d7810 */ /* 0x040fe20007fbe0ff */
[----:B------:R1:W-:Y:S01]  /*30c0*/  STL.128 [R1+0x490], R4 ;  /* 0x0004900401007387 */ /* 0x0003e20000100c00 */
[----:B------:R-:W-:Y:S01]  /*30d0*/  IADD3 R8, P6, R56, 0x268, RZ ;  /* 0x0000026838087810 */ /* 0x000fe20007fde0ff */
[--C-:B------:R-:W-:Y:S01]  /*30e0*/  IMAD.X R9, RZ, RZ, R57.reuse, P1 ;  /* 0x000000ffff097224 */ /* 0x100fe200008e0639 */
[----:B------:R-:W-:Y:S01]  /*30f0*/  ULDC.64 UR4, c[0x0][0x40] ;  /* 0x0000100000047ab9 */ /* 0x000fe20000000a00 */
[----:B------:R3:W-:Y:S01]  /*3100*/  STL.64 [R1+0x438], R2 ;  /* 0x0004380201007387 */ /* 0x0007e20000100a00 */
[----:B------:R-:W-:-:S03]  /*3110*/  IMAD.X R12, RZ, RZ, R57, P5 ;  /* 0x000000ffff0c7224 */ /* 0x000fc600028e0639 */
[----:B------:R-:W0:Y:S01]  /*3120*/  LDGDEPBAR ;  /* 0x00000000000079af */ /* 0x000e220000000000 */
[----:B-1----:R-:W-:Y:S01]  /*3130*/  MOV R6, R16 ;  /* 0x0000001000067202 */ /* 0x002fe20000000f00 */
[----:B------:R-:W-:Y:S01]  /*3140*/  IMAD.MOV.U32 R7, RZ, RZ, R15 ;  /* 0x000000ffff077224 */ /* 0x000fe200078e000f */
[----:B------:R-:W-:Y:S01]  /*3150*/  MOV R5, R11 ;  /* 0x0000000b00057202 */ /* 0x000fe20000000f00 */
[----:B------:R-:W-:Y:S01]  /*3160*/  IMAD.MOV.U32 R4, RZ, RZ, R14 ;  /* 0x000000ffff047224 */ /* 0x000fe200078e000e */
[----:B---3--:R-:W-:Y:S01]  /*3170*/  IADD3 R2, P2, R56, 0x240, RZ ;  /* 0x0000024038027810 */ /* 0x008fe20007f5e0ff */
[----:B------:R-:W-:-:S03]  /*3180*/  IMAD.X R11, RZ, RZ, R57, P6 ;  /* 0x000000ffff0b7224 */ /* 0x000fc600030e0639 */
[----:B------:R1:W-:Y:S01]  /*3190*/  STL.128 [R1+0x4a0], R4 ;  /* 0x0004a00401007387 */ /* 0x0003e20000100c00 */
[----:B------:R-:W-:Y:S01]  /*31a0*/  IMAD.X R3, RZ, RZ, R57, P2 ;  /* 0x000000ffff037224 */ /* 0x000fe200010e0639 */
[----:B------:R-:W-:-:S05]  /*31b0*/  IADD3 R15, P5, R56, 0x26c, RZ ;  /* 0x0000026c380f7810 */ /* 0x000fca0007fbe0ff */
[----:B------:R-:W-:Y:S01]  /*31c0*/  IMAD.X R14, RZ, RZ, R57, P5 ;  /* 0x000000ffff0e7224 */ /* 0x000fe200028e0639 */
[----:B-1----:R-:W-:Y:S01]  /*31d0*/  MOV R6, R13 ;  /* 0x0000000d00067202 */ /* 0x002fe20000000f00 */
[----:B------:R-:W-:Y:S01]  /*31e0*/  IMAD.MOV.U32 R7, RZ, RZ, R12 ;  /* 0x000000ffff077224 */ /* 0x000fe200078e000c */
[----:B------:R-:W-:Y:S01]  /*31f0*/  MOV R5, R9 ;  /* 0x0000000900057202 */ /* 0x000fe20000000f00 */
[----:B------:R-:W-:Y:S01]  /*3200*/  IMAD.MOV.U32 R4, RZ, RZ, R10 ;  /* 0x000000ffff047224 */ /* 0x000fe200078e000a */
[----:B------:R-:W-:-:S04]  /*3210*/  IADD3 R10, P4, R56, 0x244, RZ ;  /* 0x00000244380a7810 */ /* 0x000fc80007f9e0ff */
[----:B------:R1:W-:Y:S01]  /*3220*/  STL.128 [R1+0x4b0], R4 ;  /* 0x0004b00401007387 */ /* 0x0003e20000100c00 */
[----:B------:R-:W-:Y:S02]  /*3230*/  IADD3.X R9, RZ, R57, RZ, P4, !PT ;  /* 0x00000039ff097210 */ /* 0x000fe400027fe4ff */
[----:B------:R-:W-:-:S05]  /*3240*/  IADD3 R13, P2, R56, 0x438, RZ ;  /* 0x00000438380d7810 */ /* 0x000fca0007f5e0ff */
[----:B------:R-:W-:Y:S02]  /*3250*/  IMAD.X R12, RZ, RZ, R57, P2 ;  /* 0x000000ffff0c7224 */ /* 0x000fe400010e0639 */
[----:B-1----:R-:W-:Y:S01]  /*3260*/  IMAD.MOV.U32 R6, RZ, RZ, R8 ;  /* 0x000000ffff067224 */ /* 0x002fe200078e0008 */
[----:B------:R-:W-:Y:S01]  /*3270*/  MOV R4, R2 ;  /* 0x0000000200047202 */ /* 0x000fe20000000f00 */
[----:B------:R-:W-:Y:S02]  /*3280*/  IMAD.MOV.U32 R7, RZ, RZ, R11 ;  /* 0x000000ffff077224 */ /* 0x000fe400078e000b */
[----:B------:R-:W-:Y:S01]  /*3290*/  IMAD.MOV.U32 R5, RZ, RZ, R3 ;  /* 0x000000ffff057224 */ /* 0x000fe200078e0003 */
[----:B------:R-:W-:-:S04]  /*32a0*/  IADD3 R11, P1, R56, 0x448, RZ ;  /* 0x00000448380b7810 */ /* 0x000fc80007f3e0ff */
[----:B------:R1:W-:Y:S01]  /*32b0*/  STL.128 [R1+0x4c0], R4 ;  /* 0x0004c00401007387 */ /* 0x0003e20000100c00 */
[--C-:B------:R-:W-:Y:S01]  /*32c0*/  IMAD.X R8, RZ, RZ, R57.reuse, P1 ;  /* 0x000000ffff087224 */ /* 0x100fe200008e0639 */
[C---:B------:R-:W-:Y:S02]  /*32d0*/  IADD3 R3, P6, R56.reuse, 0x140, RZ ;  /* 0x0000014038037810 */ /* 0x040fe40007fde0ff */
[C---:B------:R-:W-:Y:S02]  /*32e0*/  IADD3 R2, P4, R56.reuse, 0x28, RZ ;  /* 0x0000002838027810 */ /* 0x040fe40007f9e0ff */
[----:B-1----:R-:W-:Y:S01]  /*32f0*/  MOV R6, R15 ;  /* 0x0000000f00067202 */ /* 0x002fe20000000f00 */
[----:B------:R-:W-:Y:S01]  /*3300*/  IMAD.MOV.U32 R7, RZ, RZ, R14 ;  /* 0x000000ffff077224 */ /* 0x000fe200078e000e */
[----:B------:R-:W-:Y:S01]  /*3310*/  MOV R5, R9 ;  /* 0x0000000900057202 */ /* 0x000fe20000000f00 */
[----:B------:R-:W-:Y:S01]  /*3320*/  IMAD.MOV.U32 R4, RZ, RZ, R10 ;  /* 0x000000ffff047224 */ /* 0x000fe200078e000a */
[----:B------:R-:W-:Y:S01]  /*3330*/  IADD3 R15, P2, R56, 0x258, RZ ;  /* 0x00000258380f7810 */ /* 0x000fe20007f5e0ff */
[----:B------:R-:W-:-:S03]  /*3340*/  IMAD.X R10, RZ, RZ, R57, P6 ;  /* 0x000000ffff0a7224 */ /* 0x000fc600030e0639 */
[----:B------:R1:W-:Y:S01]  /*3350*/  STL.128 [R1+0x4d0], R4 ;  /* 0x0004d00401007387 */ /* 0x0003e20000100c00 */
[--C-:B------:R-:W-:Y:S02]  /*3360*/  IMAD.X R9, RZ, RZ, R57.reuse, P4 ;  /* 0x000000ffff097224 */ /* 0x100fe400020e0639 */
[----:B------:R-:W-:Y:S01]  /*3370*/  IMAD.X R14, RZ, RZ, R57, P2 ;  /* 0x000000ffff0e7224 */ /* 0x000fe200010e0639 */
[----:B-1----:R-:W-:Y:S01]  /*3380*/  MOV R4, R13 ;  /* 0x0000000d00047202 */ /* 0x002fe20000000f00 */
[----:B------:R-:W-:Y:S01]  /*3390*/  IMAD.MOV.U32 R5, RZ, RZ, R12 ;  /* 0x000000ffff057224 */ /* 0x000fe200078e000c */
[----:B------:R-:W-:Y:S01]  /*33a0*/  MOV R7, R8 ;  /* 0x0000000800077202 */ /* 0x000fe20000000f00 */
[----:B------:R-:W-:Y:S01]  /*33b0*/  IMAD.MOV.U32 R6, RZ, RZ, R11 ;  /* 0x000000ffff067224 */ /* 0x000fe200078e000b */
[----:B------:R-:W-:-:S04]  /*33c0*/  IADD3 R11, P1, R56, 0x38, RZ ;  /* 0x00000038380b7810 */ /* 0x000fc80007f3e0ff */
[----:B------:R1:W-:Y:S01]  /*33d0*/  STL.128 [R1+0x4f0], R4 ;  /* 0x0004f00401007387 */ /* 0x0003e20000100c00 */
[----:B------:R-:W-:-:S05]  /*33e0*/  IADD3 R13, P5, R56, 0x330, RZ ;  /* 0x00000330380d7810 */ /* 0x000fca0007fbe0ff */
[----:B------:R-:W-:Y:S02]  /*33f0*/  IMAD.X R12, RZ, RZ, R57, P5 ;  /* 0x000000ffff0c7224 */ /* 0x000fe400028e0639 */
[----:B-1----:R-:W-:Y:S01]  /*3400*/  IMAD.MOV.U32 R6, RZ, RZ, R3 ;  /* 0x000000ffff067224 */ /* 0x002fe200078e0003 */
[----:B------:R-:W-:Y:S01]  /*3410*/  MOV R4, R2 ;  /* 0x0000000200047202 */ /* 0x000fe20000000f00 */
[----:B------:R-:W-:Y:S02]  /*3420*/  IMAD.MOV.U32 R7, RZ, RZ, R10 ;  /* 0x000000ffff077224 */ /* 0x000fe400078e000a */
[----:B------:R-:W-:Y:S01]  /*3430*/  IMAD.MOV.U32 R5, RZ, RZ, R9 ;  /* 0x000000ffff057224 */ /* 0x000fe200078e0009 */
[C---:B------:R-:W-:Y:S02]  /*3440*/  IADD3 R9, P4, R56.reuse, 0x280, RZ ;  /* 0x0000028038097810 */ /* 0x040fe40007f9e0ff */
[----:B------:R-:W-:Y:S02]  /*3450*/  IADD3.X R10, RZ, R57, RZ, P1, !PT ;  /* 0x00000039ff0a7210 */ /* 0x000fe40000ffe4ff */
[----:B------:R1:W-:Y:S01]  /*3460*/  STL.128 [R1+0x500], R4 ;  /* 0x0005000401007387 */ /* 0x0003e20000100c00 */
[----:B------:R-:W-:Y:S01]  /*3470*/  IMAD.X R8, RZ, RZ, R57, P4 ;  /* 0x000000ffff087224 */ /* 0x000fe200020e0639 */
[----:B------:R-:W-:-:S02]  /*3480*/  IADD3 R3, P6, R56, 0x294, RZ ;  /* 0x0000029438037810 */ /* 0x000fc40007fde0ff */
[----:B------:R-:W-:Y:S02]  /*3490*/  IADD3 R2, P1, R56, 0x290, RZ ;  /* 0x0000029038027810 */ /* 0x000fe40007f3e0ff */
[----:B-1----:R-:W-:Y:S01]  /*34a0*/  MOV R6, R15 ;  /* 0x0000000f00067202 */ /* 0x002fe20000000f00 */
[----:B------:R-:W-:Y:S01]  /*34b0*/  IMAD.MOV.U32 R7, RZ, RZ, R14 ;  /* 0x000000ffff077224 */ /* 0x000fe200078e000e */
[----:B------:R-:W-:Y:S01]  /*34c0*/  MOV R5, R10 ;  /* 0x0000000a00057202 */ /* 0x000fe20000000f00 */
[----:B------:R-:W-:Y:S02]  /*34d0*/  IMAD.MOV.U32 R4, RZ, RZ, R11 ;  /* 0x000000ffff047224 */ /* 0x000fe400078e000b */
        /* <DEDUP_REMOVED lines=8> */
[----:B------:R-:W-:-:S05]  /*3560*/  IMAD.MOV.U32 R4, RZ, RZ, R9 ;  /* 0x000000ffff047224 */ /* 0x000fca00078e0009 */
[----:B------:R1:W-:Y:S01]  /*3570*/  STL.128 [R1+0x520], R4 ;  /* 0x0005200401007387 */ /* 0x0003e20000100c00 */
[----:B------:R-:W-:-:S05]  /*3580*/  IADD3 R13, P5, R56, 0x48, RZ ;  /* 0x00000048380d7810 */ /* 0x000fca0007fbe0ff */
[----:B------:R-:W-:Y:S02]  /*3590*/  IMAD.X R12, RZ, RZ, R57, P5 ;  /* 0x000000ffff0c7224 */ /* 0x000fe400028e0639 */
[----:B-1----:R-:W-:Y:S01]  /*35a0*/  IMAD.MOV.U32 R5, RZ, RZ, R10 ;  /* 0x000000ffff057224 */ /* 0x002fe200078e000a */
[C---:B------:R-:W-:Y:S01]  /*35b0*/  IADD3 R10, P1, R56.reuse, 0x298, RZ ;  /* 0x00000298380a7810 */ /* 0x040fe20007f3e0ff */
[----:B------:R-:W-:Y:S01]  /*35c0*/  IMAD.MOV.U32 R4, RZ, RZ, R3 ;  /* 0x000000ffff047224 */ /* 0x000fe200078e0003 */
[----:B------:R-:W-:Y:S01]  /*35d0*/  MOV R6, R2 ;  /* 0x0000000200067202 */ /* 0x000fe20000000f00 */
        /* <DEDUP_REMOVED lines=21> */
[C---:B------:R-:W-:Y:S02]  /*3730*/  IADD3 R11, P4, R56.reuse, 0x109, RZ ;  /* 0x00000109380b7810 */ /* 0x040fe40007f9e0ff */
[----:B------:R-:W-:-:S03]  /*3740*/  IADD3 R13, P5, R56, 0x2b8, RZ ;  /* 0x000002b8380d7810 */ /* 0x000fc60007fbe0ff */
[--C-:B------:R-:W-:Y:S02]  /*3750*/  IMAD.X R8, RZ, RZ, R57.reuse, P4 ;  /* 0x000000ffff087224 */ /* 0x100fe400020e0639 */
[----:B------:R-:W-:Y:S02]  /*3760*/  IMAD.X R12, RZ, RZ, R57, P5 ;  /* 0x000000ffff0c7224 */ /* 0x000fe400028e0639 */
[----:B-1----:R-:W-:Y:S01]  /*3770*/  IMAD.MOV.U32 R7, RZ, RZ, R10 ;  /* 0x000000ffff077224 */ /* 0x002fe200078e000a */
[----:B------:R-:W-:Y:S01]  /*3780*/  IADD3 R10, P1, R56, 0x6d0, RZ ;  /* 0x000006d0380a7810 */ /* 0x000fe20007f3e0ff */
[----:B------:R-:W-:Y:S01]  /*3790*/  IMAD.MOV.U32 R6, RZ, RZ, R3 ;  /* 0x000000ffff067224 */ /* 0x000fe200078e0003 */
[----:B------:R-:W-:Y:S01]  /*37a0*/  MOV R4, R2 ;  /* 0x0000000200047202 */ /* 0x000fe20000000f00 */
[----:B------:R-:W-:Y:S01]  /*37b0*/  IMAD.MOV.U32 R5, RZ, RZ, R9 ;  /* 0x000000ffff057224 */ /* 0x000fe200078e0009 */
[----:B------:R-:W-:-:S04]  /*37c0*/  IADD3.X R9, RZ, R57, RZ, P1, !PT ;  /* 0x00000039ff097210 */ /* 0x000fc80000ffe4ff */
[----:B------:R1:W-:Y:S01]  /*37d0*/  STL.128 [R1+0x560], R4 ;  /* 0x0005600401007387 */ /* 0x0003e20000100c00 */
[C---:B------:R-:W-:Y:S02]  /*37e0*/  IADD3 R3, P6, R56.reuse, 0x2bc, RZ ;  /* 0x000002bc38037810 */ /* 0x040fe40007fde0ff */
        /* <DEDUP_REMOVED lines=81> */
[----:B------:R-:W-:Y:S01]  /*3d00*/  IADD3 R2, P1, R56, 0x68, RZ ;  /* 0x0000006838027810 */ /* 0x000fe20007f3e0ff */
[----:B------:R-:W-:Y:S01]  /*3d10*/  UIADD3 UR4, UP0, UR4, 0x160, URZ ;  /* 0x0000016004047890 */ /* 0x000fe2000ff1e03f */
[----:B------:R-:W-:Y:S01]  /*3d20*/  STL [R1+0x434], RZ ;  /* 0x000434ff01007387 */ /* 0x000fe20000100800 */
[----:B-1----:R-:W-:Y:S01]  /*3d30*/  MOV R4, R15 ;  /* 0x0000000f00047202 */ /* 0x002fe20000000f00 */
[----:B------:R-:W-:Y:S01]  /*3d40*/  IMAD.MOV.U32 R5, RZ, RZ, R14 ;  /* 0x000000ffff057224 */ /* 0x000fe200078e000e */
[----:B------:R-:W-:Y:S01]  /*3d50*/  MOV R7, R9 ;  /* 0x0000000900077202 */ /* 0x000fe20000000f00 */
[----:B------:R-:W-:-:S05]  /*3d60*/  IMAD.MOV.U32 R6, RZ, RZ, R10 ;  /* 0x000000ffff067224 */ /* 0x000fca00078e000a */
[----:B------:R1:W-:Y:S01]  /*3d70*/  STL.128 [R1+0x600], R4 ;  /* 0x0006000401007387 */ /* 0x0003e20000100c00 */
[--C-:B------:R-:W-:Y:S02]  /*3d80*/  IMAD.X R10, RZ, RZ, R57.reuse, P6 ;  /* 0x000000ffff0a7224 */ /* 0x100fe400030e0639 */
[----:B------:R-:W-:Y:S01]  /*3d90*/  IMAD.X R9, RZ, RZ, R57, P1 ;  /* 0x000000ffff097224 */ /* 0x000fe200008e0639 */
[----:B------:R-:W-:Y:S04]  /*3da0*/  STL [R1+0x440], RZ ;  /* 0x000440ff01007387 */ /* 0x000fe80000100800 */
[----:B------:R-:W-:Y:S04]  /*3db0*/  STL.128 [R1+0x650], RZ ;  /* 0x000650ff01007387 */ /* 0x000fe80000100c00 */
[----:B------:R-:W-:Y:S01]  /*3dc0*/  STL.128 [R1+0x660], RZ ;  /* 0x000660ff01007387 */ /* 0x000fe20000100c00 */
[----:B-1----:R-:W-:Y:S01]  /*3dd0*/  MOV R6, R13 ;  /* 0x0000000d00067202 */ /* 0x002fe20000000f00 */
[----:B------:R-:W-:Y:S01]  /*3de0*/  IMAD.MOV.U32 R7, RZ, RZ, R12 ;  /* 0x000000ffff077224 */ /* 0x000fe200078e000c */
[----:B------:R-:W-:Y:S01]  /*3df0*/  MOV R5, R8 ;  /* 0x0000000800057202 */ /* 0x000fe20000000f00 */
[----:B------:R-:W-:Y:S01]  /*3e00*/  IMAD.MOV.U32 R4, RZ, RZ, R11 ;  /* 0x000000ffff047224 */ /* 0x000fe200078e000b */
[----:B------:R-:W-:-:S04]  /*3e10*/  IADD3 R13, P5, R56, 0x380, RZ ;  /* 0x00000380380d7810 */ /* 0x000fc80007fbe0ff */
[----:B------:R1:W-:Y:S01]  /*3e20*/  STL.128 [R1+0x610], R4 ;  /* 0x0006100401007387 */ /* 0x0003e20000100c00 */
[----:B------:R-:W-:Y:S01]  /*3e30*/  IMAD.X R12, RZ, RZ, R57, P5 ;  /* 0x000000ffff0c7224 */ /* 0x000fe200028e0639 */
[C---:B------:R-:W-:Y:S02]  /*3e40*/  IADD3 R8, P1, R56.reuse, 0x43c, RZ ;  /* 0x0000043c38087810 */ /* 0x040fe40007f3e0ff */
[----:B------:R-:W-:Y:S04]  /*3e50*/  STL.128 [R1+0x670], RZ ;  /* 0x000670ff01007387 */ /* 0x000fe80000100c00 */
[----:B------:R-:W-:Y:S04]  /*3e60*/  STL.128 [R1+0x680], RZ ;  /* 0x000680ff01007387 */ /* 0x000fe80000100c00 */
[----:B------:R-:W-:Y:S04]  /*3e70*/  STL.128 [R1+0x690], RZ ;  /* 0x000690ff01007387 */ /* 0x000fe80000100c00 */
[----:B------:R-:W-:Y:S04]  /*3e80*/  STL.128 [R1+0x6a0], RZ ;  /* 0x0006a0ff01007387 */ /* 0x000fe80000100c00 */
[----:B------:R-:W-:Y:S01]  /*3e90*/  STL.128 [R1+0x6b0], RZ ;  /* 0x0006b0ff01007387 */ /* 0x000fe20000100c00 */
[----:B-1----:R-:W-:Y:S01]  /*3ea0*/  IMAD.MOV.U32 R6, RZ, RZ, R3 ;  /* 0x000000ffff067224 */ /* 0x002fe200078e0003 */
[C---:B------:R-:W-:Y:S01]  /*3eb0*/  IADD3 R3, P4, R56.reuse, 0x18, RZ ;  /* 0x0000001838037810 */ /* 0x040fe20007f9e0ff */
[----:B------:R-:W-:Y:S01]  /*3ec0*/  IMAD.MOV.U32 R7, RZ, RZ, R10 ;  /* 0x000000ffff077224 */ /* 0x000fe200078e000a */
[----:B------:R-:W-:Y:S01]  /*3ed0*/  MOV R4, R2 ;  /* 0x0000000200047202 */ /* 0x000fe20000000f00 */
[----:B------:R-:W-:Y:S01]  /*3ee0*/  IMAD.MOV.U32 R5, RZ, RZ, R9 ;  /* 0x000000ffff057224 */ /* 0x000fe200078e0009 */
[----:B------:R-:W-:-:S02]  /*3ef0*/  IADD3 R10, P2, R56, 0x430, RZ ;  /* 0x00000430380a7810 */ /* 0x000fc40007f5e0ff */
[----:B------:R-:W-:Y:S02]  /*3f00*/  IADD3.X R2, RZ, R57, RZ, P4, !PT ;  /* 0x00000039ff027210 */ /* 0x000fe400027fe4ff */
[----:B------:R1:W-:Y:S01]  /*3f10*/  STL.128 [R1+0x620], R4 ;  /* 0x0006200401007387 */ /* 0x0003e20000100c00 */
[--C-:B------:R-:W-:Y:S01]  /*3f20*/  IMAD.X R11, RZ, RZ, R57.reuse, P2 ;  /* 0x000000ffff0b7224 */ /* 0x100fe200010e0639 */
[----:B------:R-:W-:Y:S02]  /*3f30*/  IADD3 R18, P4, R56, 0x440, RZ ;  /* 0x0000044038127810 */ /* 0x000fe40007f9e0ff */
[----:B------:R-:W-:Y:S01]  /*3f40*/  STL.128 [R1+0x6c0], RZ ;  /* 0x0006c0ff01007387 */ /* 0x000fe20000100c00 */
[----:B------:R-:W-:-:S03]  /*3f50*/  IMAD.X R9, RZ, RZ, R57, P1 ;  /* 0x000000ffff097224 */ /* 0x000fc600008e0639 */
[----:B------:R-:W-:Y:S04]  /*3f60*/  STL.128 [R1+0x6d0], RZ ;  /* 0x0006d0ff01007387 */ /* 0x000fe80000100c00 */
[----:B------:R-:W-:Y:S04]  /*3f70*/  STL.128 [R1+0x6e0], RZ ;  /* 0x0006e0ff01007387 */ /* 0x000fe80000100c00 */
[----:B------:R-:W-:Y:S04]  /*3f80*/  STL.128 [R1+0x6f0], RZ ;  /* 0x0006f0ff01007387 */ /* 0x000fe80000100c00 */
[----:B------:R-:W-:Y:S04]  /*3f90*/  STL.128 [R1+0x700], RZ ;  /* 0x000700ff01007387 */ /* 0x000fe80000100c00 */
[----:B------:R-:W-:Y:S04]  /*3fa0*/  STL.128 [R1+0x710], RZ ;  /* 0x000710ff01007387 */ /* 0x000fe80000100c00 */
[----:B------:R-:W-:Y:S01]  /*3fb0*/  STL.128 [R1+0x720], RZ ;  /* 0x000720ff01007387 */ /* 0x000fe20000100c00 */
[----:B-1----:R-:W-:Y:S01]  /*3fc0*/  MOV R6, R13 ;  /* 0x0000000d00067202 */ /* 0x002fe20000000f00 */
[----:B------:R-:W-:Y:S01]  /*3fd0*/  IMAD.MOV.U32 R7, RZ, RZ, R12 ;  /* 0x000000ffff077224 */ /* 0x000fe200078e000c */
[----:B------:R-:W-:Y:S01]  /*3fe0*/  MOV R5, R2 ;  /* 0x0000000200057202 */ /* 0x000fe20000000f00 */
[----:B------:R-:W-:Y:S01]  /*3ff0*/  IMAD.MOV.U32 R4, RZ, RZ, R3 ;  /* 0x000000ffff047224 */ /* 0x000fe200078e0003 */
[C---:B------:R-:W-:Y:S01]  /*4000*/  IADD3 R12, P2, R56.reuse, 0x328, RZ ;  /* 0x00000328380c7810 */ /* 0x040fe20007f5e0ff */
[----:B------:R-:W-:Y:S04]  /*4010*/  STL.128 [R1+0x730], RZ ;  /* 0x000730ff01007387 */ /* 0x000fe80000100c00 */
[----:B------:R-:W-:Y:S01]  /*4020*/  STL.128 [R1+0x740], RZ ;  /* 0x000740ff01007387 */ /* 0x000fe20000100c00 */
[--C-:B------:R-:W-:Y:S01]  /*4030*/  IMAD.X R19, RZ, RZ, R57.reuse, P4 ;  /* 0x000000ffff137224 */ /* 0x100fe200020e0639 */
[----:B------:R-:W-:Y:S01]  /*4040*/  UIADD3.X UR5, URZ, UR5, URZ, UP0, !UPT ;  /* 0x000000053f057290 */ /* 0x000fe200087fe43f */
[----:B------:R-:W-:Y:S01]  /*4050*/  IMAD.X R3, RZ, RZ, R57, P2 ;  /* 0x000000ffff037224 */ /* 0x000fe200010e0639 */
[----:B------:R1:W-:Y:S01]  /*4060*/  STL.128 [R1+0x450], R4 ;  /* 0x0004500401007387 */ /* 0x0003e20000100c00 */
[----:B------:R-:W-:-:S02]  /*4070*/  IADD3 R15, P4, R56, 0x2c8, RZ ;  /* 0x000002c8380f7810 */ /* 0x000fc40007f9e0ff */
[----:B--2---:R-:W-:Y:S02]  /*4080*/  ISETP.GE.AND P2, PT, R0, R72, PT ;  /* 0x000000480000720c */ /* 0x004fe40003f46270 */
[----:B------:R-:W-:Y:S01]  /*4090*/  IADD3 R16, P6, R56, 0x108, RZ ;  /* 0x0000010838107810 */ /* 0x000fe20007fde0ff */
[--C-:B------:R-:W-:Y:S01]  /*40a0*/  IMAD.X R14, RZ, RZ, R57.reuse, P4 ;  /* 0x000000ffff0e7224 */ /* 0x100fe200020e0639 */
[----:B------:R-:W-:Y:S02]  /*40b0*/  MOV R2, UR4 ;  /* 0x0000000400027c02 */ /* 0x000fe40008000f00 */
[----:B------:R-:W-:Y:S01]  /*40c0*/  MOV R13, UR5 ;  /* 0x00000005000d7c02 */ /* 0x000fe20008000f00 */
[----:B------:R-:W-:Y:S01]  /*40d0*/  STL.64 [R1+0x448], R10 ;  /* 0x0004480a01007387 */ /* 0x000fe20000100a00 */
[----:B------:R-:W-:-:S03]  /*40e0*/  IMAD.X R17, RZ, RZ, R57, P6 ;  /* 0x000000ffff117224 */ /* 0x000fc600030e0639 */
[----:B------:R2:W-:Y:S01]  /*40f0*/  STL.128 [R1+0x460], R8 ;  /* 0x0004600801007387 */ /* 0x0005e20000100c00 */
[----:B------:R-:W-:Y:S01]  /*4100*/  BSSY B3, `(.L_x_895) ;  /* 0x000004e000037945 */ /* 0x000fe20003800000 */
[----:B-1----:R-:W-:-:S04]  /*4110*/  IADD3 R6, P1, R56, 0x3d8, RZ ;  /* 0x000003d838067810 */ /* 0x002fc80007f3e0ff */
[----:B------:R-:W-:Y:S02]  /*4120*/  IADD3.X R7, RZ, R57, RZ, P1, !PT ;  /* 0x00000039ff077210 */ /* 0x000fe40000ffe4ff */
[----:B------:R-:W-:-:S03]  /*4130*/  IADD3 R65, P1, R56, 0x34c, RZ ;  /* 0x0000034c38417810 */ /* 0x000fc60007f3e0ff */
[----:B------:R1:W-:Y:S01]  /*4140*/  STL.128 [R1+0x470], R4 ;  /* 0x0004700401007387 */ /* 0x0003e20000100c00 */
[----:B--2---:R-:W-:Y:S02]  /*4150*/  IMAD.MOV.U32 R10, RZ, RZ, R8 ;  /* 0x000000ffff0a7224 */ /* 0x004fe400078e0008 */
[----:B------:R-:W-:Y:S02]  /*4160*/  IMAD.MOV.U32 R11, RZ, RZ, R9 ;  /* 0x000000ffff0b7224 */ /* 0x000fe400078e0009 */
[----:B------:R-:W-:Y:S02]  /*4170*/  IMAD.MOV.U32 R8, RZ, RZ, R15 ;  /* 0x000000ffff087224 */ /* 0x000fe400078e000f */
[----:B------:R-:W-:Y:S01]  /*4180*/  IMAD.MOV.U32 R9, RZ, RZ, R14 ;  /* 0x000000ffff097224 */ /* 0x000fe200078e000e */
[----:B------:R-:W-:Y:S01]  /*4190*/  STL.64 [R1+0x488], R16 ;  /* 0x0004881001007387 */ /* 0x000fe20000100a00 */
[----:B------:R-:W-:Y:S01]  /*41a0*/  IADD3 R58, R56, 0x488, RZ ;  /* 0x00000488383a7810 */ /* 0x000fe20007ffe0ff */
[----:B------:R-:W-:Y:S01]  /*41b0*/  CS2R R90, SRZ ;  /* 0x00000000005a7805 */ /* 0x000fe2000001ff00 */
[----:B------:R-:W-:Y:S01]  /*41c0*/  CS2R R88, SRZ ;  /* 0x0000000000587805 */ /* 0x000fe2000001ff00 */
[----:B------:R-:W-:Y:S01]  /*41d0*/  STL.64 [R1+0x480], R18 ;  /* 0x0004801201007387 */ /* 0x000fe20000100a00 */
[----:B------:R-:W-:Y:S01]  /*41e0*/  CS2R R86, SRZ ;  /* 0x0000000000567805 */ /* 0x000fe2000001ff00 */
[----:B------:R-:W-:Y:S01]  /*41f0*/  CS2R R84, SRZ ;  /* 0x0000000000547805 */ /* 0x000fe2000001ff00 */
[----:B------:R-:W-:Y:S01]  /*4200*/  CS2R R82, SRZ ;  /* 0x0000000000527805 */ /* 0x000fe2000001ff00 */
[----:B------:R2:W-:Y:S01]  /*4210*/  STL.64 [R1+0x640], R18 ;  /* 0x0006401201007387 */ /* 0x0005e20000100a00 */
[----:B------:R-:W-:Y:S01]  /*4220*/  CS2R R80, SRZ ;  /* 0x0000000000507805 */ /* 0x000fe2000001ff00 */
[----:B------:R-:W-:Y:S01]  /*4230*/  CS2R R62, SRZ ;  /* 0x00000000003e7805 */ /* 0x000fe2000001ff00 */
[----:B------:R-:W-:Y:S01]  /*4240*/  CS2R R60, SRZ ;  /* 0x00000000003c7805 */ /* 0x000fe2000001ff00 */
[----:B------:R3:W-:Y:S01]  /*4250*/  STL.128 [R1+0x630], R8 ;  /* 0x0006300801007387 */ /* 0x0007e20000100c00 */
[----:B------:R-:W-:Y:S01]  /*4260*/  CS2R R50, SRZ ;  /* 0x0000000000327805 */ /* 0x000fe2000001ff00 */
[----:B-1----:R-:W-:Y:S01]  /*4270*/  MOV R4, R12 ;  /* 0x0000000c00047202 */ /* 0x002fe20000000f00 */
[----:B------:R-:W-:Y:S01]  /*4280*/  IMAD.MOV.U32 R5, RZ, RZ, R3 ;  /* 0x000000ffff057224 */ /* 0x000fe200078e0003 */
[----:B------:R-:W-:Y:S01]  /*4290*/  MOV R7, R13 ;  /* 0x0000000d00077202 */ /* 0x000fe20000000f00 */
[----:B------:R-:W-:Y:S01]  /*42a0*/  IMAD.MOV.U32 R6, RZ, RZ, R2 ;  /* 0x000000ffff067224 */ /* 0x000fe200078e0002 */
[----:B------:R-:W-:Y:S01]  /*42b0*/  CS2R R48, SRZ ;  /* 0x0000000000307805 */ /* 0x000fe2000001ff00 */
[----:B------:R-:W-:Y:S01]  /*42c0*/  CS2R R46, SRZ ;  /* 0x00000000002e7805 */ /* 0x000fe2000001ff00 */
[----:B------:R-:W-:Y:S01]  /*42d0*/  CS2R R44, SRZ ;  /* 0x00000000002c7805 */ /* 0x000fe2000001ff00 */
[----:B------:R-:W-:Y:S01]  /*42e0*/  CS2R R42, SRZ ;  /* 0x00000000002a7805 */ /* 0x000fe2000001ff00 */
[----:B------:R1:W-:Y:S01]  /*42f0*/  STL.128 [R1+0x4e0], R4 ;  /* 0x0004e00401007387 */ /* 0x0003e20000100c00 */
        /* <DEDUP_REMOVED lines=11> */
[----:B--2---:R-:W-:Y:S01]  /*43b0*/  CS2R R18, SRZ ;  /* 0x0000000000127805 */ /* 0x004fe2000001ff00 */
[----:B------:R-:W-:Y:S01]  /*43c0*/  CS2R R16, SRZ ;  /* 0x0000000000107805 */ /* 0x000fe2000001ff00 */
[----:B------:R-:W-:Y:S01]  /*43d0*/  CS2R R14, SRZ ;  /* 0x00000000000e7805 */ /* 0x000fe2000001ff00 */
[----:B------:R-:W-:Y:S01]  /*43e0*/  CS2R R12, SRZ ;  /* 0x00000000000c7805 */ /* 0x000fe2000001ff00 */
[----:B---3--:R-:W-:Y:S01]  /*43f0*/  CS2R R10, SRZ ;  /* 0x00000000000a7805 */ /* 0x008fe2000001ff00 */
[----:B------:R-:W-:Y:S01]  /*4400*/  CS2R R8, SRZ ;  /* 0x0000000000087805 */ /* 0x000fe2000001ff00 */
[----:B------:R-:W-:Y:S01]  /*4410*/  IMAD.X R64, RZ, RZ, R57, P1 ;  /* 0x000000ffff407224 */ /* 0x000fe200008e0639 */
[----:B-1----:R-:W-:Y:S01]  /*4420*/  CS2R R6, SRZ ;  /* 0x0000000000067805 */ /* 0x002fe2000001ff00 */
[----:B------:R-:W-:Y:S01]  /*4430*/  CS2R R4, SRZ ;  /* 0x0000000000047805 */ /* 0x000fe2000001ff00 */
[----:B------:R-:W-:Y:S05]  /*4440*/  @P2 BRA `(.L_x_896) ;  /* 0x0000019000002947 */ /* 0x000fea0003800000 */
[----:B------:R-:W-:Y:S02]  /*4450*/  BSSY B2, `(.L_x_897) ;  /* 0x0000008000027945 */ /* 0x000fe40003800000 */
.L_x_898:
[----:B-12---:R-:W-:Y:S02]  /*4460*/  MOV R68, 0x4480 ;  /* 0x0000448000447802 */ /* 0x006fe40000000f00 */
[----:B------:R-:W-:Y:S05]  /*4470*/  CALL.REL.NOINC `($_ZN7cutlass13device_kernelIN5flash19enable_sm80_to_sm89INS1_16FlashAttnBwdSm80INS1_25CollectiveMainloopBwdSm80ILi2ELi2EN4cute5tupleIJNS5_1CILi128EEES8_NS7_ILi64EEEEEENS_6half_tEfNS_4arch4Sm80ELb0ELb0ELb1ELb0ELb0ELb0ELb0ELb0ELi2ELi4ELi4ELi4ELb0EEENS1_21CollectiveEpilogueBwdISA_SB_SD_Li256ELb0ELb0ELi2EEENS1_19SingleTileSchedulerILb0ELb0ELb0ELi128EEEEEEEEEvNT_6ParamsE$_ZZN5flash25CollectiveMainloopBwdSm80ILi2ELi2EN4cute5tupleIJNS1_1CILi128EEES4_NS3_ILi64EEEEEEN7cutlass6half_tEfNS7_4arch4Sm80ELb0ELb0ELb1ELb0ELb0ELb0ELb0ELb0ELi2ELi4ELi4ELi4ELb0EE3mmaINS_16FlashAttnBwdSm80ISB_NS_21CollectiveEpilogueBwdIS6_S8_SA_Li256ELb0ELb0ELi2EEENS_19SingleTileSchedulerILb0ELb0ELb0ELi128EEEE13SharedStorageENS1_6TensorINS1_11ArrayEngineIfLm32EEENS1_6LayoutINS2_IJNS2_IJNS3_ILi2EEESO_EEESO_NS3_ILi4EEEEEENS2_IJNS2_IJNS3_ILi1EEESO_EEESQ_NS3_ILi8EEEEEEEEEEEEbRKNSB_6ParamsERT0_S12_iNS2_IJiiiEEERT_ENKUliT_E_clIZSC_ISJ_SX_EbS10_S12_S12_iS13_S15_EUlRS16_iE_EEDaiS16_) ;  /* 0x00005c4000007944 */ /* 0x000fea0003c00000 */
[----:B---3--:R-:W2:Y:S02]  /*4480*/  LDL R0, [R1+0x430] ;  /* 0x0004300001007983 */ /* 0x008ea40000100800 */
[----:B--2---:R-:W-:-:S04]  /*4490*/  IADD3 R0, R0, 0x1, RZ ;  /* 0x0000000100007810 */ /* 0x004fc80007ffe0ff */
[----:B------:R-:W-:Y:S01]  /*44a0*/  ISETP.GE.AND P1, PT, R0, R72, PT ;  /* 0x000000480000720c */ /* 0x000fe20003f26270 */
[----:B------:R2:W-:-:S12]  /*44b0*/  STL [R1+0x430], R0 ;  /* 0x0004300001007387 */ /* 0x0005d80000100800 */
[----:B------:R-:W-:Y:S05]  /*44c0*/  @!P1 BRA `(.L_x_898) ;  /* 0xffffff9000009947 */ /* 0x000fea000383ffff */
[----:B------:R-:W-:Y:S05]  /*44d0*/  BSYNC B2 ;  /* 0x0000000000027941 */ /* 0x000fea0003800000 */
.L_x_897:
[----:B------:R3:W5:Y:S04]  /*44e0*/  LDL.128 R4, [R1+0x650] ;  /* 0x0006500001047983 */ /* 0x0007680000100c00 */
[----:B------:R3:W5:Y:S04]  /*44f0*/  LDL.128 R8, [R1+0x660] ;  /* 0x0006600001087983 */ /* 0x0007680000100c00 */
[----:B------:R3:W5:Y:S04]  /*4500*/  LDL.128 R12, [R1+0x670] ;  /* 0x00067000010c7983 */ /* 0x0007680000100c00 */
[----:B------:R3:W5:Y:S04]  /*4510*/  LDL.128 R16, [R1+0x680] ;  /* 0x0006800001107983 */ /* 0x0007680000100c00 */
[----:B------:R3:W5:Y:S04]  /*4520*/  LDL.128 R20, [R1+0x690] ;  /* 0x0006900001147983 */ /* 0x0007680000100c00 */
[----:B------:R3:W5:Y:S04]  /*4530*/  LDL.128 R24, [R1+0x6a0] ;  /* 0x0006a00001187983 */ /* 0x0007680000100c00 */
[----:B------:R3:W5:Y:S04]  /*4540*/  LDL.128 R28, [R1+0x6b0] ;  /* 0x0006b000011c7983 */ /* 0x0007680000100c00 */
[----:B------:R3:W5:Y:S04]  /*4550*/  LDL.128 R32, [R1+0x6c0] ;  /* 0x0006c00001207983 */ /* 0x0007680000100c00 */
[----:B-1----:R3:W5:Y:S04]  /*4560*/  LDL.128 R36, [R1+0x6d0] ;  /* 0x0006d00001247983 */ /* 0x0027680000100c00 */
[----:B------:R3:W5:Y:S04]  /*4570*/  LDL.128 R40, [R1+0x6e0] ;  /* 0x0006e00001287983 */ /* 0x0007680000100c00 */
[----:B------:R3:W5:Y:S04]  /*4580*/  LDL.128 R44, [R1+0x6f0] ;  /* 0x0006f000012c7983 */ /* 0x0007680000100c00 */
[----:B------:R3:W5:Y:S04]  /*4590*/  LDL.128 R48, [R1+0x700] ;  /* 0x0007000001307983 */ /* 0x0007680000100c00 */
[----:B------:R3:W5:Y:S04]  /*45a0*/  LDL.128 R60, [R1+0x710] ;  /* 0x00071000013c7983 */ /* 0x0007680000100c00 */
[----:B------:R3:W5:Y:S04]  /*45b0*/  LDL.128 R80, [R1+0x720] ;  /* 0x0007200001507983 */ /* 0x0007680000100c00 */
[----:B------:R3:W5:Y:S04]  /*45c0*/  LDL.128 R84, [R1+0x730] ;  /* 0x0007300001547983 */ /* 0x0007680000100c00 */
[----:B------:R3:W5:Y:S02]  /*45d0*/  LDL.128 R88, [R1+0x740] ;  /* 0x0007400001587983 */ /* 0x0007640000100c00 */
.L_x_896:
[----:B------:R-:W-:Y:S05]  /*45e0*/  BSYNC B3 ;  /* 0x0000000000037941 */ /* 0x000fea0003800000 */
.L_x_895:
[----:B-----5:R-:W-:Y:S01]  /*45f0*/  FMUL.FTZ R31, R31, c[0x0][0x298] ;  /* 0x0000a6001f1f7a20 */ /* 0x020fe20000410000 */
[----:B------:R-:W-:Y:S01]  /*4600*/  WARPSYNC 0xffffffff ;  /* 0xffffffff00007948 */ /* 0x000fe20003800000 */
        /* <DEDUP_REMOVED lines=9> */
[----:B------:R-:W-:Y:S01]  /*46a0*/  STL.128 [R1+0x6b0], R28 ;  /* 0x0006b01c01007387 */ /* 0x000fe20000100c00 */
        /* <DEDUP_REMOVED lines=15> */
[----:B------:R1:W-:Y:S01]  /*47a0*/  STL.128 [R1+0x650], R4 ;  /* 0x0006500401007387 */ /* 0x0003e20000100c00 */
[----:B------:R-:W-:Y:S01]  /*47b0*/  FMUL.FTZ R22, R22, c[0x0][0x298] ;  /* 0x0000a60016167a20 */ /* 0x000fe20000410000 */
[----:B--2---:R-:W-:Y:S01]  /*47c0*/  F2FP.PACK_AB R0, R5, R4 ;  /* 0x000000040500723e */ /* 0x004fe200000000ff */
[----:B------:R-:W-:Y:S01]  /*47d0*/  FMUL.FTZ R23, R23, c[0x0][0x298] ;  /* 0x0000a60017177a20 */ /* 0x000fe20000410000 */
[----:B------:R-:W-:Y:S01]  /*47e0*/  F2FP.PACK_AB R62, R63, R62 ;  /* 0x0000003e3f3e723e */ /* 0x000fe200000000ff */
[----:B------:R-:W-:Y:S01]  /*47f0*/  FMUL.FTZ R9, R9, c[0x0][0x298] ;  /* 0x0000a60009097a20 */ /* 0x000fe20000410000 */
[----:B------:R-:W-:Y:S01]  /*4800*/  F2FP.PACK_AB R80, R81, R80 ;  /* 0x000000505150723e */ /* 0x000fe200000000ff */
[----:B------:R-:W-:Y:S01]  /*4810*/  FMUL.FTZ R8, R8, c[0x0][0x298] ;  /* 0x0000a60008087a20 */ /* 0x000fe20000410000 */
[----:B------:R2:W-:Y:S01]  /*4820*/  STL.128 [R1+0x690], R20 ;  /* 0x0006901401007387 */ /* 0x0005e20000100c00 */
        /* <DEDUP_REMOVED lines=16> */
[----:B------:R-:W-:-:S02]  /*4930*/  FMUL.FTZ R16, R16, c[0x0][0x298] ;  /* 0x0000a60010107a20 */ /* 0x000fc40000410000 */
[----:B------:R-:W-:Y:S02]  /*4940*/  FMUL.FTZ R17, R17, c[0x0][0x298] ;  /* 0x0000a60011117a20 */ /* 0x000fe40000410000 */
[----:B------:R-:W-:Y:S02]  /*4950*/  FMUL.FTZ R25, R25, c[0x0][0x298] ;  /* 0x0000a60019197a20 */ /* 0x000fe40000410000 */
[----:B------:R-:W-:Y:S01]  /*4960*/  FMUL.FTZ R24, R24, c[0x0][0x298] ;  /* 0x0000a60018187a20 */ /* 0x000fe20000410000 */
[----:B------:R3:W-:Y:S01]  /*4970*/  STL.128 [R1+0x680], R16 ;  /* 0x0006801001007387 */ /* 0x0007e20000100c00 */
[----:B------:R-:W-:Y:S01]  /*4980*/  FMUL.FTZ R27, R27, c[0x0][0x298] ;  /* 0x0000a6001b1b7a20 */ /* 0x000fe20000410000 */
[----:B-1----:R-:W-:Y:S01]  /*4990*/  F2FP.PACK_AB R4, R11, R10 ;  /* 0x0000000a0b04723e */ /* 0x002fe200000000ff */
[----:B------:R-:W-:Y:S01]  /*49a0*/  FMUL.FTZ R26, R26, c[0x0][0x298] ;  /* 0x0000a6001a1a7a20 */ /* 0x000fe20000410000 */
[----:B------:R-:W-:Y:S02]  /*49b0*/  F2FP.PACK_AB R5, R13, R12 ;  /* 0x0000000c0d05723e */ /* 0x000fe400000000ff */
[----:B------:R-:W-:-:S02]  /*49c0*/  F2FP.PACK_AB R6, R29, R28 ;  /* 0x0000001c1d06723e */ /* 0x000fc400000000ff */
[----:B------:R1:W-:Y:S01]  /*49d0*/  STL.128 [R1+0x6a0], R24 ;  /* 0x0006a01801007387 */ /* 0x0003e20000100c00 */
[----:B--2---:R-:W-:Y:S02]  /*49e0*/  F2FP.PACK_AB R20, R21, R20 ;  /* 0x000000141514723e */ /* 0x004fe400000000ff */
[----:B------:R-:W-:Y:S02]  /*49f0*/  F2FP.PACK_AB R22, R23, R22 ;  /* 0x000000161716723e */ /* 0x000fe400000000ff */
[----:B------:R-:W-:Y:S02]  /*4a00*/  F2FP.PACK_AB R7, R31, R30 ;  /* 0x0000001e1f07723e */ /* 0x000fe400000000ff */
[----:B------:R-:W-:Y:S02]  /*4a10*/  F2FP.PACK_AB R21, R33, R32 ;  /* 0x000000202115723e */ /* 0x000fe400000000ff */
[----:B------:R-:W-:Y:S02]  /*4a20*/  F2FP.PACK_AB R23, R35, R34 ;  /* 0x000000222317723e */ /* 0x000fe400000000ff */
[----:B----4-:R-:W-:-:S02]  /*4a30*/  SHF.L.U32 R11, R74, 0x1, RZ ;  /* 0x000000014a0b7819 */ /* 0x010fc400000006ff */
[----:B---3--:R-:W-:Y:S02]  /*4a40*/  F2FP.PACK_AB R14, R15, R14 ;  /* 0x0000000e0f0e723e */ /* 0x008fe400000000ff */
[----:B------:R-:W-:Y:S02]  /*4a50*/  F2FP.PACK_AB R16, R17, R16 ;  /* 0x000000101110723e */ /* 0x000fe400000000ff */
[----:B------:R-:W-:Y:S02]  /*4a60*/  F2FP.PACK_AB R18, R19, R18 ;  /* 0x000000121312723e */ /* 0x000fe400000000ff */
[----:B-1----:R-:W-:Y:S02]  /*4a70*/  F2FP.PACK_AB R24, R25, R24 ;  /* 0x000000181918723e */ /* 0x002fe400000000ff */
[----:B------:R-:W-:Y:S02]  /*4a80*/  F2FP.PACK_AB R26, R27, R26 ;  /* 0x0000001a1b1a723e */ /* 0x000fe400000000ff */
[----:B------:R-:W-:Y:S01]  /*4a90*/  BAR.SYNC.DEFER_BLOCKING 0x1, 0x100 ;  /* 0x0044000000007b1d */ /* 0x000fe20000010000 */
[----:B------:R-:W-:Y:S02]  /*4aa0*/  MOV R8, 0x20 ;  /* 0x0000002000087802 */ /* 0x000fe40000000f00 */
[----:B------:R-:W-:-:S02]  /*4ab0*/  IADD3 R25, R11, 0x40, RZ ;  /* 0x000000400b197810 */ /* 0x000fc40007ffe0ff */
[----:B------:R-:W-:Y:S01]  /*4ac0*/  SEL R8, R8, 0xffffffe0, !P3 ;  /* 0xffffffe008087807 */ /* 0x000fe20005800000 */
[----:B------:R-:W-:Y:S01]  /*4ad0*/  BSSY B0, `(.L_x_899) ;  /* 0x0000045000007945 */ /* 0x000fe20003800000 */
[----:B------:R-:W-:-:S03]  /*4ae0*/  @P0 IADD3 R25, R11, -0x40, RZ ;  /* 0xffffffc00b190810 */ /* 0x000fc60007ffe0ff */
[----:B------:R-:W-:Y:S01]  /*4af0*/  IMAD.IADD R9, R11, 0x1, R8 ;  /* 0x000000010b097824 */ /* 0x000fe200078e0208 */
        /* <DEDUP_REMOVED lines=19> */
[----:B------:R-:W-:Y:S04]  /*4c30*/  STS [R9+0x80], R5 ;  /* 0x0000800509007388 */ /* 0x000fe80000000800 */
[----:B------:R-:W-:Y:S04]  /*4c40*/  STS [R9+0x480], R14 ;  /* 0x0004800e09007388 */ /* 0x000fe80000000800 */
[----:B------:R2:W-:Y:S04]  /*4c50*/  STS [R11+0x2080], R3 ;  /* 0x002080030b007388 */ /* 0x0005e80000000800 */
[----:B------:R-:W-:Y:S04]  /*4c60*/  STS [R11+0x2480], R4 ;  /* 0x002480040b007388 */ /* 0x000fe80000000800 */
[----:B------:R-:W-:Y:S01]  /*4c70*/  STS [R9+0x2080], R16 ;  /* 0x0020801009007388 */ /* 0x000fe20000000800 */
[----:B-1----:R-:W-:-:S03]  /*4c80*/  IMAD R0, R67, c[0x0][0x338], RZ ;  /* 0x0000ce0043007a24 */ /* 0x002fc600078e02ff */
[----:B------:R-:W-:Y:S01]  /*4c90*/  STS [R9+0x2480], R18 ;  /* 0x0024801209007388 */ /* 0x000fe20000000800 */
[----:B------:R-:W-:-:S03]  /*4ca0*/  IMAD R0, R69, c[0x0][0x33c], R0 ;  /* 0x0000cf0045007a24 */ /* 0x000fc600078e0200 */
[----:B------:R-:W-:Y:S04]  /*4cb0*/  STS [R25+0x80], R20 ;  /* 0x0000801419007388 */ /* 0x000fe80000000800 */
[----:B------:R-:W-:Y:S04]  /*4cc0*/  STS [R25+0x480], R22 ;  /* 0x0004801619007388 */ /* 0x000fe80000000800 */
[----:B------:R-:W-:Y:S01]  /*4cd0*/  STS [R27+0x80], R6 ;  /* 0x000080061b007388 */ /* 0x000fe20000000800 */
[----:B--2---:R-:W-:-:S03]  /*4ce0*/  IMAD.MOV.U32 R3, RZ, RZ, -0x80 ;  /* 0xffffff80ff037424 */ /* 0x004fc600078e00ff */
[----:B------:R-:W-:Y:S01]  /*4cf0*/  STS [R27+0x480], R7 ;  /* 0x000480071b007388 */ /* 0x000fe20000000800 */
[----:B------:R-:W-:-:S03]  /*4d00*/  IMAD R3, R70, R3, c[0x0][0x2f0] ;  /* 0x0000bc0046037624 */ /* 0x000fc600078e0203 */
[----:B------:R-:W-:Y:S02]  /*4d10*/  STS [R25+0x2080], R24 ;  /* 0x0020801819007388 */ /* 0x000fe40000000800 */
[----:B------:R-:W-:Y:S02]  /*4d20*/  IMNMX R3, R3, 0x80, PT ;  /* 0x0000008003037817 */ /* 0x000fe40003800200 */
[----:B------:R1:W-:Y:S02]  /*4d30*/  STS [R25+0x2480], R26 ;  /* 0x0024801a19007388 */ /* 0x0003e40000000800 */
[----:B------:R-:W-:Y:S02]  /*4d40*/  ISETP.GE.AND P4, PT, R54, R3, PT ;  /* 0x000000033600720c */ /* 0x000fe40003f86270 */
[----:B------:R-:W-:Y:S02]  /*4d50*/  STS [R27+0x2080], R21 ;  /* 0x002080151b007388 */ /* 0x000fe40000000800 */
[----:B------:R-:W-:-:S02]  /*4d60*/  ISETP.GE.OR P0, PT, R55, c[0x0][0x324], P4 ;  /* 0x0000c90037007a0c */ /* 0x000fc40002706670 */
[----:B------:R2:W-:Y:S04]  /*4d70*/  STS [R27+0x2480], R23 ;  /* 0x002480171b007388 */ /* 0x0005e80000000800 */
[----:B------:R-:W-:Y:S01]  /*4d80*/  BAR.SYNC.DEFER_BLOCKING 0x1, 0x100 ;  /* 0x0044000000007b1d */ /* 0x000fe20000010000 */
[----:B-1----:R-:W-:Y:S01]  /*4d90*/  MOV R26, R55 ;  /* 0x00000037001a7202 */ /* 0x002fe20000000f00 */
[----:B--2---:R-:W-:-:S04]  /*4da0*/  IMAD.MOV.U32 R27, RZ, RZ, R77 ;  /* 0x000000ffff1b7224 */ /* 0x004fc800078e004d */
[----:B------:R1:W2:Y:S01]  /*4db0*/  LDS.128 R36, [R73+0x5080] ;  /* 0x0050800049247984 */ /* 0x0002a20000000c00 */
[----:B------:R-:W-:-:S03]  /*4dc0*/  IMAD.WIDE.U32 R20, R69, c[0x0][0x338], R26 ;  /* 0x0000ce0045147a25 */ /* 0x000fc600078e001a */
[----:B------:R1:W3:Y:S02]  /*4dd0*/  LDS.128 R32, [R73+0x6080] ;  /* 0x0060800049207984 */ /* 0x0002e40000000c00 */
[----:B------:R-:W-:Y:S01]  /*4de0*/  IADD3 R21, R21, R0, RZ ;  /* 0x0000000015157210 */ /* 0x000fe20007ffe0ff */
[----:B------:R-:W-:Y:S01]  /*4df0*/  IMAD R0, R66, c[0x0][0x340], RZ ;  /* 0x0000d00042007a24 */ /* 0x000fe200078e02ff */
[----:B------:R1:W4:Y:S03]  /*4e00*/  LDS.128 R28, [R73+0x7080] ;  /* 0x00708000491c7984 */ /* 0x0003260000000c00 */
[C---:B------:R-:W-:Y:S01]  /*4e10*/  IMAD R0, R71.reuse, c[0x0][0x344], R0 ;  /* 0x0000d10047007a24 */ /* 0x040fe200078e0200 */
[----:B------:R1:W1:Y:S01]  /*4e20*/  LDS.128 R16, [R73+0x80] ;  /* 0x0000800049107984 */ /* 0x0002620000000c00 */
[----:B------:R-:W-:-:S03]  /*4e30*/  IMAD.WIDE.U32 R40, R71, c[0x0][0x340], R20 ;  /* 0x0000d00047287a25 */ /* 0x000fc600078e0014 */
[----:B------:R1:W1:Y:S02]  /*4e40*/  LDS.128 R12, [R73+0x1080] ;  /* 0x00108000490c7984 */ /* 0x0002640000000c00 */
[----:B------:R-:W-:Y:S02]  /*4e50*/  IADD3 R43, R41, R0, RZ ;  /* 0x00000000292b7210 */ /* 0x000fe40007ffe0ff */
        /* <DEDUP_REMOVED lines=12> */
.L_x_900:
[----:B------:R-:W-:Y:S05]  /*4f20*/  BSYNC B0 ;  /* 0x0000000000007941 */ /* 0x000fea0003800000 */
.L_x_899:
[----:B------:R-:W-:Y:S01]  /*4f30*/  IADD3 R0, R54, 0x20, RZ ;  /* 0x0000002036007810 */ /* 0x000fe20007ffe0ff */
[----:B------:R-:W-:Y:S03]  /*4f40*/  BSSY B0, `(.L_x_901) ;  /* 0x000000f000007945 */ /* 0x000fe60003800000 */
[----:B------:R-:W-:-:S04]  /*4f50*/  ISETP.GE.AND P3, PT, R0, R3, PT ;  /* 0x000000030000720c */ /* 0x000fc80003f66270 */
[----:B------:R-:W-:-:S13]  /*4f60*/  ISETP.GE.OR P0, PT, R55, c[0x0][0x324], P3 ;  /* 0x0000c90037007a0c */ /* 0x000fda0001f06670 */
[----:B------:R-:W-:Y:S05]  /*4f70*/  @P0 BRA `(.L_x_902) ;  /* 0x000000b000000947 */ /* 0x000fea0003800000 */
[----:B----4-:R-:W-:Y:S01]  /*4f80*/  IADD3 R21, P0, R78, 0x20, RZ ;  /* 0x000000204e157810 */ /* 0x010fe20007f1e0ff */
        /* <DEDUP_REMOVED lines=10> */
.L_x_902:
[----:B------:R-:W-:Y:S05]  /*5030*/  BSYNC B0 ;  /* 0x0000000000007941 */ /* 0x000fea0003800000 */
.L_x_901:
[----:B------:R-:W-:Y:S01]  /*5040*/  IADD3 R0, R54, 0x40, RZ ;  /* 0x0000004036007810 */ /* 0x000fe20007ffe0ff */
[----:B------:R-:W-:Y:S03]  /*5050*/  BSSY B0, `(.L_x_903) ;  /* 0x000000f000007945 */ /* 0x000fe60003800000 */
[----:B------:R-:W-:-:S04]  /*5060*/  ISETP.GE.AND P2, PT, R0, R3, PT ;  /* 0x000000030000720c */ /* 0x000fc80003f46270 */
[----:B------:R-:W-:-:S13]  /*5070*/  ISETP.GE.OR P0, PT, R55, c[0x0][0x324], P2 ;  /* 0x0000c90037007a0c */ /* 0x000fda0001706670 */
[----:B------:R-:W-:Y:S05]  /*5080*/  @P0 BRA `(.L_x_904) ;  /* 0x000000b000000947 */ /* 0x000fea0003800000 */
[----:B--2-4-:R-:W-:Y:S01]  /*5090*/  IADD3 R21, P0, R78, 0x40, RZ ;  /* 0x000000404e157810 */ /* 0x014fe20007f1e0ff */
        /* <DEDUP_REMOVED lines=10> */
.L_x_904:
[----:B------:R-:W-:Y:S05]  /*5140*/  BSYNC B0 ;  /* 0x0000000000007941 */ /* 0x000fea0003800000 */
.L_x_903:
[----:B------:R-:W-:Y:S01]  /*5150*/  IADD3 R54, R54, 0x60, RZ ;  /* 0x0000006036367810 */ /* 0x000fe20007ffe0ff */
[----:B------:R-:W-:Y:S03]  /*5160*/  BSSY B0, `(.L_x_905) ;  /* 0x000000f000007945 */ /* 0x000fe60003800000 */
[----:B------:R-:W-:-:S04]  /*5170*/  ISETP.GE.AND P1, PT, R54, R3, PT ;  /* 0x000000033600720c */ /* 0x000fc80003f26270 */
[----:B------:R-:W-:-:S13]  /*5180*/  ISETP.GE.OR P0, PT, R55, c[0x0][0x324], P1 ;  /* 0x0000c90037007a0c */ /* 0x000fda0000f06670 */
[----:B------:R-:W-:Y:S05]  /*5190*/  @P0 BRA `(.L_x_906) ;  /* 0x000000b000000947 */ /* 0x000fea0003800000 */
[----:B------:R-:W-:Y:S01]  /*51a0*/  IADD3 R3, P0, R78, 0x60, RZ ;  /* 0x000000604e037810 */ /* 0x000fe20007f1e0ff */
[----:B--2-4-:R-:W-:Y:S01]  /*51b0*/  IMAD.MOV.U32 R20, RZ, RZ, R40 ;  /* 0x000000ffff147224 */ /* 0x014fe200078e0028 */
        /* <DEDUP_REMOVED lines=9> */
.L_x_906:
[----:B------:R-:W-:Y:S05]  /*5250*/  BSYNC B0 ;  /* 0x0000000000007941 */ /* 0x000fea0003800000 */
.L_x_905:
        /* <DEDUP_REMOVED lines=8> */
[----:B----4-:R-:W-:-:S05]  /*52e0*/  IMAD.WIDE.U32 R20, R71, c[0x0][0x310], R2 ;  /* 0x0000c40047147a25 */ /* 0x010fca00078e0002 */
        /* <DEDUP_REMOVED lines=10> */
.L_x_908:
[----:B------:R-:W-:Y:S05]  /*5390*/  BSYNC B0 ;  /* 0x0000000000007941 */ /* 0x000fea0003800000 */
.L_x_907:
        /* <DEDUP_REMOVED lines=14> */
.L_x_910:
[----:B------:R-:W-:Y:S05]  /*5480*/  BSYNC B0 ;  /* 0x0000000000007941 */ /* 0x000fea0003800000 */
.L_x_909:
        /* <DEDUP_REMOVED lines=14> */
.L_x_912:
[----:B------:R-:W-:Y:S05]  /*5570*/  BSYNC B0 ;  /* 0x0000000000007941 */ /* 0x000fea0003800000 */
.L_x_911:
        /* <DEDUP_REMOVED lines=14> */
        .type           $_ZN7cutlass13device_kernelIN5flash19enable_sm80_to_sm89INS1_16FlashAttnBwdSm80INS1_25CollectiveMainloopBwdSm80ILi2ELi2EN4cute5tupleIJNS5_1CILi128EEES8_NS7_ILi64EEEEEENS_6half_tEfNS_4arch4Sm80ELb0ELb0ELb1ELb0ELb0ELb0ELb0ELb0ELi2ELi4ELi4ELi4ELb0EEENS1_21CollectiveEpilogueBwdISA_SB_SD_Li256ELb0ELb0ELi2EEENS1_19SingleTileSchedulerILb0ELb0ELb0ELi128EEEEEEEEEvNT_6ParamsE$_ZN4cute3eso3ESOILb0ELb0EJNS_14ComposedLayoutINS_7SwizzleILi3ELi3ELi3EEENS_9MixedBitsILj0ELj432EEENS_6LayoutINS_5tupleIJNS8_IJNS_1CILi2EEESA_SA_EEESA_NS9_ILi8EEEEEENS8_IJNS8_IJNS9_ILi64EEESC_NS9_ILi512EEEEEENS9_ILi8192EEENS9_ILi1024EEEEEEEEEENS_10ViewEngineINS_8smem_ptrIPN7cutlass6half_tEEEEEEEC2ERKSL_RKSS_,@function
        .size           $_ZN7cutlass13device_kernelIN5flash19enable_sm80_to_sm89INS1_16FlashAttnBwdSm80INS1_25CollectiveMainloopBwdSm80ILi2ELi2EN4cute5tupleIJNS5_1CILi128EEES8_NS7_ILi64EEEEEENS_6half_tEfNS_4arch4Sm80ELb0ELb0ELb1ELb0ELb0ELb0ELb0ELb0ELi2ELi4ELi4ELi4ELb0EEENS1_21CollectiveEpilogueBwdISA_SB_SD_Li256ELb0ELb0ELi2EEENS1_19SingleTileSchedulerILb0ELb0ELb0ELi128EEEEEEEEEvNT_6ParamsE$_ZN4cute3eso3ESOILb0ELb0EJNS_14ComposedLayoutINS_7SwizzleILi3ELi3ELi3EEENS_9MixedBitsILj0ELj432EEENS_6LayoutINS_5tupleIJNS8_IJNS_1CILi2EEESA_SA_EEESA_NS9_ILi8EEEEEENS8_IJNS8_IJNS9_ILi64EEESC_NS9_ILi512EEEEEENS9_ILi8192EEENS9_ILi1024EEEEEEEEEENS_10ViewEngineINS_8smem_ptrIPN7cutlass6half_tEEEEEEEC2ERKSL_RKSS_,($_ZN7cutlass13device_kernelIN5flash19enable_sm80_to_sm89INS1_16FlashAttnBwdSm80INS1_25CollectiveMainloopBwdSm80ILi2ELi2EN4cute5tupleIJNS5_1CILi128EEES8_NS7_ILi64EEEEEENS_6half_tEfNS_4arch4Sm80ELb0ELb0ELb1ELb0ELb0ELb0ELb0ELb0ELi2ELi4ELi4ELi4ELb0EEENS1_21CollectiveEpilogueBwdISA_SB_SD_Li256ELb0ELb0ELi2EEENS1_19SingleTileSchedulerILb0ELb0ELb0ELi128EEEEEEEEEvNT_6ParamsE$_ZN4cute3eso3ESOILb0ELb0EJNS_14ComposedLayoutINS_7SwizzleILi3ELi3ELi3EEENS_9MixedBitsILj0ELj432EEENS_6LayoutINS_5tupleIJNS8_IJNS_1CILi2EEESA_SA_EEESA_NS9_ILi8EEEEEENS8_IJNS8_IJNS9_ILi64EEESC_NS9_ILi512EEEEEENS9_ILi8192EEENS9_ILi1024EEEEEEEEEEiEEC2ERKSL_RKi - $_ZN7cutlass13device_kernelIN5flash19enable_sm80_to_sm89INS1_16FlashAttnBwdSm80INS1_25CollectiveMainloopBwdSm80ILi2ELi2EN4cute5tupleIJNS5_1CILi128EEES8_NS7_ILi64EEEEEENS_6half_tEfNS_4arch4Sm80ELb0ELb0ELb1ELb0ELb0ELb0ELb0ELb0ELi2ELi4ELi4ELi4ELb0EEENS1_21CollectiveEpilogueBwdISA_SB_SD_Li256ELb0ELb0ELi2EEENS1_19SingleTileSchedulerILb0ELb0ELb0ELi128EEEEEEEEEvNT_6ParamsE$_ZN4cute3eso3ESOILb0ELb0EJNS_14ComposedLayoutINS_7SwizzleILi3ELi3ELi3EEENS_9MixedBitsILj0ELj432EEENS_6LayoutINS_5tupleIJNS8_IJNS_1CILi2EEESA_SA_EEESA_NS9_ILi8EEEEEENS8_IJNS8_IJNS9_ILi64EEESC_NS9_ILi512EEEEEENS9_ILi8192EEENS9_ILi1024EEEEEEEEEENS_10ViewEngineINS_8smem_ptrIPN7cutlass6half_tEEEEEEEC2ERKSL_RKSS_)
$_ZN7cutlass13device_kernelIN5flash19enable_sm80_to_sm89INS1_16FlashAttnBwdSm80INS1_25CollectiveMainloopBwdSm80ILi2ELi2EN4cute5tupleIJNS5_1CILi128EEES8_NS7_ILi64EEEEEENS_6half_tEfNS_4arch4Sm80ELb0ELb0ELb1ELb0ELb0ELb0ELb0ELb0ELi2ELi4ELi4ELi4ELb0EEENS1_21CollectiveEpilogueBwdISA_SB_SD_Li256ELb0ELb0ELi2EEENS1_19SingleTileSchedulerILb0ELb0ELb0ELi128EEEEEEEEEvNT_6ParamsE$_ZN4cute3eso3ESOILb0ELb0EJNS_14ComposedLayoutINS_7SwizzleILi3ELi3ELi3EEENS_9MixedBitsILj0ELj432EEENS_6LayoutINS_5tupleIJNS8_IJNS_1CILi2EEESA_SA_EEESA_NS9_ILi8EEEEEENS8_IJNS8_IJNS9_ILi64EEESC_NS9_ILi512EEEEEENS9_ILi8192EEENS9_ILi1024EEEEEEEEEENS_10ViewEngineINS_8smem_ptrIPN7cutlass6half_tEEEEEEEC2ERKSL_RKSS_:
[----:B------:R-:W-:Y:S02]  /*5660*/  IADD3 R3, R62, -c[0x0][0x20], RZ ;  /* 0x800008003e037a10 */ /* 0x000fe40007ffe0ff */
[----:B------:R-:W-:-:S03]  /*5670*/  IADD3 R2, R2, -c[0x0][0x20], RZ ;  /* 0x8000080002027a10 */ /* 0x000fc60007ffe0ff */
[----:B------:R1:W-:Y:S04]  /*5680*/  STL [R3], R6 ;  /* 0x0000000603007387 */ /* 0x0003e80000100800 */
[----:B------:R-:W2:Y:S01]  /*5690*/  LDL.64 R10, [R2] ;  /* 0x00000000020a7983 */ /* 0x000ea20000100a00 */
[----:B------:R-:W-:-:S03]  /*56a0*/  IMAD.MOV.U32 R5, RZ, RZ, 0x0 ;  /* 0x00000000ff057424 */ /* 0x000fc600078e00ff */
[----:B--2---:R1:W-:Y:S01]  /*56b0*/  STL.64 [R3+0x8], R10 ;  /* 0x0000080a03007387 */ /* 0x0043e20000100a00 */
[----:B------:R-:W-:Y:S05]  /*56c0*/  RET.REL.NODEC R4 `(_ZN7cutlass13device_kernelIN5flash19enable_sm80_to_sm89INS1_16FlashAttnBwdSm80INS1_25CollectiveMainloopBwdSm80ILi2ELi2EN4cute5tupleIJNS5_1CILi128EEES8_NS7_ILi64EEEEEENS_6half_tEfNS_4arch4Sm80ELb0ELb0ELb1ELb0ELb0ELb0ELb0ELb0ELi2ELi4ELi4ELi4ELb0EEENS1_21CollectiveEpilogueBwdISA_SB_SD_Li256ELb0ELb0ELi2EEENS1_19SingleTileSchedulerILb0ELb0ELb0ELi128EEEEEEEEEvNT_6ParamsE) ;  /* 0xffffa93004007950 */ /* 0x000fea0003c3ffff */
        .type           $_ZN7cutlass13device_kernelIN5flash19enable_sm80_to_sm89INS1_16FlashAttnBwdSm80INS1_25CollectiveMainloopBwdSm80ILi2ELi2EN4cute5tupleIJNS5_1CILi128EEES8_NS7_ILi64EEEEEENS_6half_tEfNS_4arch4Sm80ELb0ELb0ELb1ELb0ELb0ELb0ELb0ELb0ELi2ELi4ELi4ELi4ELb0EEENS1_21CollectiveEpilogueBwdISA_SB_SD_Li256ELb0ELb0ELi2EEENS1_19SingleTileSchedulerILb0ELb0ELb0ELi128EEEEEEEEEvNT_6ParamsE$_ZN4cute3eso3ESOILb0ELb0EJNS_14ComposedLayoutINS_7SwizzleILi3ELi3ELi3EEENS_9MixedBitsILj0ELj432EEENS_6LayoutINS_5tupleIJNS8_IJNS_1CILi2EEESA_SA_EEESA_NS9_ILi8EEEEEENS8_IJNS8_IJNS9_ILi64EEESC_NS9_ILi512EEEEEENS9_ILi8192EEENS9_ILi1024EEEEEEEEEEiEEC2ERKSL_RKi,@function
        .size           $_ZN7cutlass13device_kernelIN5flash19enable_sm80_to_sm89INS1_16FlashAttnBwdSm80INS1_25CollectiveMainloopBwdSm80ILi2ELi2EN4cute5tupleIJNS5_1CILi128EEES8_NS7_ILi64EEEEEENS_6half_tEfNS_4arch4Sm80ELb0ELb0ELb1ELb0ELb0ELb0ELb0ELb0ELi2ELi4ELi4ELi4ELb0EEENS1_21CollectiveEpilogueBwdISA_SB_SD_Li256ELb0ELb0ELi2EEENS1_19SingleTileSchedulerILb0ELb0ELb0ELi128EEEEEEEEEvNT_6ParamsE$_ZN4cute3eso3ESOILb0ELb0EJNS_14ComposedLayoutINS_7SwizzleILi3ELi3ELi3EEENS_9MixedBitsILj0ELj432EEENS_6LayoutINS_5tupleIJNS8_IJNS_1CILi2EEESA_SA_EEESA_NS9_ILi8EEEEEENS8_IJNS8_IJNS9_ILi64EEESC_NS9_ILi512EEEEEENS9_ILi8192EEENS9_ILi1024EEEEEEEEEEiEEC2ERKSL_RKi,($_ZN7cutlass13device_kernelIN5flash19enable_sm80_to_sm89INS1_16FlashAttnBwdSm80INS1_25CollectiveMainloopBwdSm80ILi2ELi2EN4cute5tupleIJNS5_1CILi128EEES8_NS7_ILi64EEEEEENS_6half_tEfNS_4arch4Sm80ELb0ELb0ELb1ELb0ELb0ELb0ELb0ELb0ELi2ELi4ELi4ELi4ELb0EEENS1_21CollectiveEpilogueBwdISA_SB_SD_Li256ELb0ELb0ELi2EEENS1_19SingleTileSchedulerILb0ELb0ELb0ELi128EEEEEEEEEvNT_6ParamsE$_ZN4cute3eso3ESOILb0ELb0EJNS_5tupleIJNS_1CILi0EEENS2_IJNS3_ILi1EEENS3_ILi256EEEiEEEEEENS3_ILi2048EEENS2_IJiNS3_ILi4096EEEEEEEEC2ERKS8_RKS9_RKSB_ - $_ZN7cutlass13device_kernelIN5flash19enable_sm80_to_sm89INS1_16FlashAttnBwdSm80INS1_25CollectiveMainloopBwdSm80ILi2ELi2EN4cute5tupleIJNS5_1CILi128EEES8_NS7_ILi64EEEEEENS_6half_tEfNS_4arch4Sm80ELb0ELb0ELb1ELb0ELb0ELb0ELb0ELb0ELi2ELi4ELi4ELi4ELb0EEENS1_21CollectiveEpilogueBwdISA_SB_SD_Li256ELb0ELb0ELi2EEENS1_19SingleTileSchedulerILb0ELb0ELb0ELi128EEEEEEEEEvNT_6ParamsE$_ZN4cute3eso3ESOILb0ELb0EJNS_14ComposedLayoutINS_7SwizzleILi3ELi3ELi3EEENS_9MixedBitsILj0ELj432EEENS_6LayoutINS_5tupleIJNS8_IJNS_1CILi2EEESA_SA_EEESA_NS9_ILi8EEEEEENS8_IJNS8_IJNS9_ILi64EEESC_NS9_ILi512EEEEEENS9_ILi8192EEENS9_ILi1024EEEEEEEEEEiEEC2ERKSL_RKi)
$_ZN7cutlass13device_kernelIN5flash19enable_sm80_to_sm89INS1_16FlashAttnBwdSm80INS1_25CollectiveMainloopBwdSm80ILi2ELi2EN4cute5tupleIJNS5_1CILi128EEES8_NS7_ILi64EEEEEENS_6half_tEfNS_4arch4Sm80ELb0ELb0ELb1ELb0ELb0ELb0ELb0ELb0ELi2ELi4ELi4ELi4ELb0EEENS1_21CollectiveEpilogueBwdISA_SB_SD_Li256ELb0ELb0ELi2EEENS1_19SingleTileSchedulerILb0ELb0ELb0ELi128EEEEEEEEEvNT_6ParamsE$_ZN4cute3eso3ESOILb0ELb0EJNS_14ComposedLayoutINS_7SwizzleILi3ELi3ELi3EEENS_9MixedBitsILj0ELj432EEENS_6LayoutINS_5tupleIJNS8_IJNS_1CILi2EEESA_SA_EEESA_NS9_ILi8EEEEEENS8_IJNS8_IJNS9_ILi64EEESC_NS9_ILi512EEEEEENS9_ILi8192EEENS9_ILi1024EEEEEEEEEEiEEC2ERKSL_RKi:
[----:B------:R-:W-:Y:S02]  /*56d0*/  IADD3 R5, R62, -c[0x0][0x20], RZ ;  /* 0x800008003e057a10 */ /* 0x000fe40007ffe0ff */
[----:B------:R-:W-:-:S03]  /*56e0*/  IADD3 R3, R3, -c[0x0][0x20], RZ ;  /* 0x8000080003037a10 */ /* 0x000fc60007ffe0ff */
[----:B------:R1:W-:Y:S04]  /*56f0*/  STL [R5], R2 ;  /* 0x0000000205007387 */ /* 0x0003e80000100800 */
[----:B------:R-:W2:Y:S01]  /*5700*/  LDL R6, [R3] ;  /* 0x0000000003067983 */ /* 0x000ea20000100800 */
[----:B------:R-:W-:Y:S02]  /*5710*/  IMAD.MOV.U32 R14, RZ, RZ, R4 ;  /* 0x000000ffff0e7224 */ /* 0x000fe400078e0004 */
[----:B------:R-:W-:Y:S01]  /*5720*/  IMAD.MOV.U32 R15, RZ, RZ, 0x0 ;  /* 0x00000000ff0f7424 */ /* 0x000fe200078e00ff */
[----:B--2---:R1:W-:Y:S03]  /*5730*/  STL [R5+0x4], R6 ;  /* 0x0000040605007387 */ /* 0x0043e60000100800 */
[----:B------:R-:W-:Y:S05]  /*5740*/  RET.REL.NODEC R14 `(_ZN7cutlass13device_kernelIN5flash19enable_sm80_to_sm89INS1_16FlashAttnBwdSm80INS1_25CollectiveMainloopBwdSm80ILi2ELi2EN4cute5tupleIJNS5_1CILi128EEES8_NS7_ILi64EEEEEENS_6half_tEfNS_4arch4Sm80ELb0ELb0ELb1ELb0ELb0ELb0ELb0ELb0ELi2ELi4ELi4ELi4ELb0EEENS1_21CollectiveEpilogueBwdISA_SB_SD_Li256ELb0ELb0ELi2EEENS1_19SingleTileSchedulerILb0ELb0ELb0ELi128EEEEEEEEEvNT_6ParamsE) ;  /* 0xffffa8b00e007950 */ /* 0x000fea0003c3ffff */
        .type           $_ZN7cutlass13device_kernelIN5flash19enable_sm80_to_sm89INS1_16FlashAttnBwdSm80INS1_25CollectiveMainloopBwdSm80ILi2ELi2EN4cute5tupleIJNS5_1CILi128EEES8_NS7_ILi64EEEEEENS_6half_tEfNS_4arch4Sm80ELb0ELb0ELb1ELb0ELb0ELb0ELb0ELb0ELi2ELi4ELi4ELi4ELb0EEENS1_21CollectiveEpilogueBwdISA_SB_SD_Li256ELb0ELb0ELi2EEENS1_19SingleTileSchedulerILb0ELb0ELb0ELi128EEEEEEEEEvNT_6ParamsE$_ZN4cute3eso3ESOILb0ELb0EJNS_5tupleIJNS_1CILi0EEENS2_IJNS3_ILi1EEENS3_ILi256EEEiEEEEEENS3_ILi2048EEENS2_IJiNS3_ILi4096EEEEEEEEC2ERKS8_RKS9_RKSB_,@function
        .size           $_ZN7cutlass13device_kernelIN5flash19enable_sm80_to_sm89INS1_16FlashAttnBwdSm80INS1_25CollectiveMainloopBwdSm80ILi2ELi2EN4cute5tupleIJNS5_1CILi128EEES8_NS7_ILi64EEEEEENS_6half_tEfNS_4arch4Sm80ELb0ELb0ELb1ELb0ELb0ELb0ELb0ELb0ELi2ELi4ELi4ELi4ELb0EEENS1_21CollectiveEpilogueBwdISA_SB_SD_Li256ELb0ELb0ELi2EEENS1_19SingleTileSchedulerILb0ELb0ELb0ELi128EEEEEEEEEvNT_6ParamsE$_ZN4cute3eso3ESOILb0ELb0EJNS_5tupleIJNS_1CILi0EEENS2_IJNS3_ILi1EEENS3_ILi256EEEiEEEEEENS3_ILi2048EEENS2_IJiNS3_ILi4096EEEEEEEEC2ERKS8_RKS9_RKSB_,($_ZN7cutlass13device_kernelIN5flash19enable_sm80_to_sm89INS1_16FlashAttnBwdSm80INS1_25CollectiveMainloopBwdSm80ILi2ELi2EN4cute5tupleIJNS5_1CILi128EEES8_NS7_ILi64EEEEEENS_6half_tEfNS_4arch4Sm80ELb0ELb0ELb1ELb0ELb0ELb0ELb0ELb0ELi2ELi4ELi4ELi4ELb0EEENS1_21CollectiveEpilogueBwdISA_SB_SD_Li256ELb0ELb0ELi2EEENS1_19SingleTileSchedulerILb0ELb0ELb0ELi128EEEEEEEEEvNT_6ParamsE$_ZN4cute3eso3ESOILb0ELb0EJNS_5tupleIJNS_1CILi1EEENS3_ILi512EEEiEEENS3_ILi4096EEENS2_IJNS2_IJiiEEENS3_ILi8192EEEEEEEEC2ERKS6_RKS7_RKSA_ - $_ZN7cutlass13device_kernelIN5flash19enable_sm80_to_sm89INS1_16FlashAttnBwdSm80INS1_25CollectiveMainloopBwdSm80ILi2ELi2EN4cute5tupleIJNS5_1CILi128EEES8_NS7_ILi64EEEEEENS_6half_tEfNS_4arch4Sm80ELb0ELb0ELb1ELb0ELb0ELb0ELb0ELb0ELi2ELi4ELi4ELi4ELb0EEENS1_21CollectiveEpilogueBwdISA_SB_SD_Li256ELb0ELb0ELi2EEENS1_19SingleTileSchedulerILb0ELb0ELb0ELi128EEEEEEEEEvNT_6ParamsE$_ZN4cute3eso3ESOILb0ELb0EJNS_5tupleIJNS_1CILi0EEENS2_IJNS3_ILi1EEENS3_ILi256EEEiEEEEEENS3_ILi2048EEENS2_IJiNS3_ILi4096EEEEEEEEC2ERKS8_RKS9_RKSB_)
$_ZN7cutlass13device_kernelIN5flash19enable_sm80_to_sm89INS1_16FlashAttnBwdSm80INS1_25CollectiveMainloopBwdSm80ILi2ELi2EN4cute5tupleIJNS5_1CILi128EEES8_NS7_ILi64EEEEEENS_6half_tEfNS_4arch4Sm80ELb0ELb0ELb1ELb0ELb0ELb0ELb0ELb0ELi2ELi4ELi4ELi4ELb0EEENS1_21CollectiveEpilogueBwdISA_SB_SD_Li256ELb0ELb0ELi2EEENS1_19SingleTileSchedulerILb0ELb0ELb0ELi128EEEEEEEEEvNT_6ParamsE$_ZN4cute3eso3ESOILb0ELb0EJNS_5tupleIJNS_1CILi0EEENS2_IJNS3_ILi1EEENS3_ILi256EEEiEEEEEENS3_ILi2048EEENS2_IJiNS3_ILi4096EEEEEEEEC2ERKS8_RKS9_RKSB_:
        /* <DEDUP_REMOVED lines=8> */
        .type           $_ZN7cutlass13device_kernelIN5flash19enable_sm80_to_sm89INS1_16FlashAttnBwdSm80INS1_25CollectiveMainloopBwdSm80ILi2ELi2EN4cute5tupleIJNS5_1CILi128EEES8_NS7_ILi64EEEEEENS_6half_tEfNS_4arch4Sm80ELb0ELb0ELb1ELb0ELb0ELb0ELb0ELb0ELi2ELi4ELi4ELi4ELb0EEENS1_21CollectiveEpilogueBwdISA_SB_SD_Li256ELb0ELb0ELi2EEENS1_19SingleTileSchedulerILb0ELb0ELb0ELi128EEEEEEEEEvNT_6ParamsE$_ZN4cute3eso3ESOILb0ELb0EJNS_5tupleIJNS_1CILi1EEENS3_ILi512EEEiEEENS3_ILi4096EEENS2_IJNS2_IJiiEEENS3_ILi8192EEEEEEEEC2ERKS6_RKS7_RKSA_,@function
        .size           $_ZN7cutlass13device_kernelIN5flash19enable_sm80_to_sm89INS1_16FlashAttnBwdSm80INS1_25CollectiveMainloopBwdSm80ILi2ELi2EN4cute5tupleIJNS5_1CILi128EEES8_NS7_ILi64EEEEEENS_6half_tEfNS_4arch4Sm80ELb0ELb0ELb1ELb0ELb0ELb0ELb0ELb0ELi2ELi4ELi4ELi4ELb0EEENS1_21CollectiveEpilogueBwdISA_SB_SD_Li256ELb0ELb0ELi2EEENS1_19SingleTileSchedulerILb0ELb0ELb0ELi128EEEEEEEEEvNT_6ParamsE$_ZN4cute3eso3ESOILb0ELb0EJNS_5tupleIJNS_1CILi1EEENS3_ILi512EEEiEEENS3_ILi4096EEENS2_IJNS2_IJiiEEENS3_ILi8192EEEEEEEEC2ERKS6_RKS7_RKSA_,($_ZN7cutlass13device_kernelIN5flash19enable_sm80_to_sm89INS1_16FlashAttnBwdSm80INS1_25CollectiveMainloopBwdSm80ILi2ELi2EN4cute5tupleIJNS5_1CILi128EEES8_NS7_ILi64EEEEEENS_6half_tEfNS_4arch4Sm80ELb0ELb0ELb1ELb0ELb0ELb0ELb0ELb0ELi2ELi4ELi4ELi4ELb0EEENS1_21CollectiveEpilogueBwdISA_SB_SD_Li256ELb0ELb0ELi2EEENS1_19SingleTileSchedulerILb0ELb0ELb0ELi128EEEEEEEEEvNT_6ParamsE$_ZN4cute3eso3ESOILb0ELb0EJNS_5tupleIJNS_1CILi1EEENS3_ILi512EEEiEEENS3_ILi4096EEENS2_IJiiEEEEEC2ERKS6_RKS7_RKS8_ - $_ZN7cutlass13device_kernelIN5flash19enable_sm80_to_sm89INS1_16FlashAttnBwdSm80INS1_25CollectiveMainloopBwdSm80ILi2ELi2EN4cute5tupleIJNS5_1CILi128EEES8_NS7_ILi64EEEEEENS_6half_tEfNS_4arch4Sm80ELb0ELb0ELb1ELb0ELb0ELb0ELb0ELb0ELi2ELi4ELi4ELi4ELb0EEENS1_21CollectiveEpilogueBwdISA_SB_SD_Li256ELb0ELb0ELi2EEENS1_19SingleTileSchedulerILb0ELb0ELb0ELi128EEEEEEEEEvNT_6ParamsE$_ZN4cute3eso3ESOILb0ELb0EJNS_5tupleIJNS_1CILi1EEENS3_ILi512EEEiEEENS3_ILi4096EEENS2_IJNS2_IJiiEEENS3_ILi8192EEEEEEEEC2ERKS6_RKS7_RKSA_)
$_ZN7cutlass13device_kernelIN5flash19enable_sm80_to_sm89INS1_16FlashAttnBwdSm80INS1_25CollectiveMainloopBwdSm80ILi2ELi2EN4cute5tupleIJNS5_1CILi128EEES8_NS7_ILi64EEEEEENS_6half_tEfNS_4arch4Sm80ELb0ELb0ELb1ELb0ELb0ELb0ELb0ELb0ELi2ELi4ELi4ELi4ELb0EEENS1_21CollectiveEpilogueBwdISA_SB_SD_Li256ELb0ELb0ELi2EEENS1_19SingleTileSchedulerILb0ELb0ELb0ELi128EEEEEEEEEvNT_6ParamsE$_ZN4cute3eso3ESOILb0ELb0EJNS_5tupleIJNS_1CILi1EEENS3_ILi512EEEiEEENS3_ILi4096EEENS2_IJNS2_IJiiEEENS3_ILi8192EEEEEEEEC2ERKS6_RKS7_RKSA_:
[----:B------:R-:W-:Y:S02]  /*57d0*/  IADD3 R4, R91, -c[0x0][0x20], RZ ;  /* 0x800008005b047a10 */ /* 0x000fe40007ffe0ff */
[----:B------:R-:W-:-:S03]  /*57e0*/  IADD3 R2, R92, -c[0x0][0x20], RZ ;  /* 0x800008005c027a10 */ /* 0x000fc60007ffe0ff */
[----:B------:R1:W-:Y:S04]  /*57f0*/  STL [R4], R5 ;  /* 0x0000000504007387 */ /* 0x0003e80000100800 */
[----:B------:R-:W2:Y:S04]  /*5800*/  LDL R3, [R2] ;  /* 0x0000000002037983 */ /* 0x000ea80000100800 */
[----:B------:R-:W3:Y:S01]  /*5810*/  LDL R33, [R2+0x4] ;  /* 0x0000040002217983 */ /* 0x000ee20000100800 */
[----:B------:R-:W-:Y:S02]  /*5820*/  IMAD.MOV.U32 R34, RZ, RZ, R6 ;  /* 0x000000ffff227224 */ /* 0x000fe400078e0006 */
[----:B------:R-:W-:Y:S01]  /*5830*/  IMAD.MOV.U32 R35, RZ, RZ, 0x0 ;  /* 0x00000000ff237424 */ /* 0x000fe200078e00ff */
[----:B--2---:R1:W-:Y:S04]  /*5840*/  STL [R4+0x4], R3 ;  /* 0x0000040304007387 */ /* 0x0043e80000100800 */
[----:B---3--:R1:W-:Y:S01]  /*5850*/  STL [R4+0x8], R33 ;  /* 0x0000082104007387 */ /* 0x0083e20000100800 */
[----:B------:R-:W-:Y:S05]  /*5860*/  RET.REL.NODEC R34 `(_ZN7cutlass13device_kernelIN5flash19enable_sm80_to_sm89INS1_16FlashAttnBwdSm80INS1_25CollectiveMainloopBwdSm80ILi2ELi2EN4cute5tupleIJNS5_1CILi128EEES8_NS7_ILi64EEEEEENS_6half_tEfNS_4arch4Sm80ELb0ELb0ELb1ELb0ELb0ELb0ELb0ELb0ELi2ELi4ELi4ELi4ELb0EEENS1_21CollectiveEpilogueBwdISA_SB_SD_Li256ELb0ELb0ELi2EEENS1_19SingleTileSchedulerILb0ELb0ELb0ELi128EEEEEEEEEvNT_6ParamsE) ;  /* 0xffffa79022007950 */ /* 0x000fea0003c3ffff */
        .type           $_ZN7cutlass13device_kernelIN5flash19enable_sm80_to_sm89INS1_16FlashAttnBwdSm80INS1_25CollectiveMainloopBwdSm80ILi2ELi2EN4cute5tupleIJNS5_1CILi128EEES8_NS7_ILi64EEEEEENS_6half_tEfNS_4arch4Sm80ELb0ELb0ELb1ELb0ELb0ELb0ELb0ELb0ELi2ELi4ELi4ELi4ELb0EEENS1_21CollectiveEpilogueBwdISA_SB_SD_Li256ELb0ELb0ELi2EEENS1_19SingleTileSchedulerILb0ELb0ELb0ELi128EEEEEEEEEvNT_6ParamsE$_ZN4cute3eso3ESOILb0ELb0EJNS_5tupleIJNS_1CILi1EEENS3_ILi512EEEiEEENS3_ILi4096EEENS2_IJiiEEEEEC2ERKS6_RKS7_RKS8_,@function
        .size           $_ZN7cutlass13device_kernelIN5flash19enable_sm80_to_sm89INS1_16FlashAttnBwdSm80INS1_25CollectiveMainloopBwdSm80ILi2ELi2EN4cute5tupleIJNS5_1CILi128EEES8_NS7_ILi64EEEEEENS_6half_tEfNS_4arch4Sm80ELb0ELb0ELb1ELb0ELb0ELb0ELb0ELb0ELi2ELi4ELi4ELi4ELb0EEENS1_21CollectiveEpilogueBwdISA_SB_SD_Li256ELb0ELb0ELi2EEENS1_19SingleTileSchedulerILb0ELb0ELb0ELi128EEEEEEEEEvNT_6ParamsE$_ZN4cute3eso3ESOILb0ELb0EJNS_5tupleIJNS_1CILi1EEENS3_ILi512EEEiEEENS3_ILi4096EEENS2_IJiiEEEEEC2ERKS6_RKS7_RKS8_,($_ZN7cutlass13device_kernelIN5flash19enable_sm80_to_sm89INS1_16FlashAttnBwdSm80INS1_25CollectiveMainloopBwdSm80ILi2ELi2EN4cute5tupleIJNS5_1CILi128EEES8_NS7_ILi64EEEEEENS_6half_tEfNS_4arch4Sm80ELb0ELb0ELb1ELb0ELb0ELb0ELb0ELb0ELi2ELi4ELi4ELi4ELb0EEENS1_21CollectiveEpilogueBwdISA_SB_SD_Li256ELb0ELb0ELi2EEENS1_19SingleTileSchedulerILb0ELb0ELb0ELi128EEEEEEEEEvNT_6ParamsE$_ZN4cute3eso3ESOILb0ELb0EJNS_5tupleIJNS_1CILi1EEEiEEENS3_ILi1024EEENS2_IJiiEEEEEC2ERKS5_RKS6_RKS7_ - $_ZN7cutlass13device_kernelIN5flash19enable_sm80_to_sm89INS1_16FlashAttnBwdSm80INS1_25CollectiveMainloopBwdSm80ILi2ELi2EN4cute5tupleIJNS5_1CILi128EEES8_NS7_ILi64EEEEEENS_6half_tEfNS_4arch4Sm80ELb0ELb0ELb1ELb0ELb0ELb0ELb0ELb0ELi2ELi4ELi4ELi4ELb0EEENS1_21CollectiveEpilogueBwdISA_SB_SD_Li256ELb0ELb0ELi2EEENS1_19SingleTileSchedulerILb0ELb0ELb0ELi128EEEEEEEEEvNT_6ParamsE$_ZN4cute3eso3ESOILb0ELb0EJNS_5tupleIJNS_1CILi1EEENS3_ILi512EEEiEEENS3_ILi4096EEENS2_IJiiEEEEEC2ERKS6_RKS7_RKS8_)
$_ZN7cutlass13device_kernelIN5flash19enable_sm80_to_sm89INS1_16FlashAttnBwdSm80INS1_25CollectiveMainloopBwdSm80ILi2ELi2EN4cute5tupleIJNS5_1CILi128EEES8_NS7_ILi64EEEEEENS_6half_tEfNS_4arch4Sm80ELb0ELb0ELb1ELb0ELb0ELb0ELb0ELb0ELi2ELi4ELi4ELi4ELb0EEENS1_21CollectiveEpilogueBwdISA_SB_SD_Li256ELb0ELb0ELi2EEENS1_19SingleTileSchedulerILb0ELb0ELb0ELi128EEEEEEEEEvNT_6ParamsE$_ZN4cute3eso3ESOILb0ELb0EJNS_5tupleIJNS_1CILi1EEENS3_ILi512EEEiEEENS3_ILi4096EEENS2_IJiiEEEEEC2ERKS6_RKS7_RKS8_:
[----:B------:R-:W-:Y:S02]  /*5870*/  IADD3 R3, R62, -c[0x0][0x20], RZ ;  /* 0x800008003e037a10 */ /* 0x000fe40007ffe0ff */
[----:B------:R-:W-:-:S03]  /*5880*/  IADD3 R2, R61, -c[0x0][0x20], RZ ;  /* 0x800008003d027a10 */ /* 0x000fc60007ffe0ff */
[----:B------:R1:W-:Y:S04]  /*5890*/  STL [R3], R6 ;  /* 0x0000000603007387 */ /* 0x0003e80000100800 */
[----:B------:R-:W2:Y:S04]  /*58a0*/  LDL R30, [R2] ;  /* 0x00000000021e7983 */ /* 0x000ea80000100800 */
[----:B------:R-:W3:Y:S01]  /*58b0*/  LDL R36, [R2+0x4] ;  /* 0x0000040002247983 */ /* 0x000ee20000100800 */
[----:B------:R-:W-:-:S03]  /*58c0*/  IMAD.MOV.U32 R5, RZ, RZ, 0x0 ;  /* 0x00000000ff057424 */ /* 0x000fc600078e00ff */
[----:B--2---:R1:W-:Y:S04]  /*58d0*/  STL [R3+0x4], R30 ;  /* 0x0000041e03007387 */ /* 0x0043e80000100800 */
[----:B---3--:R1:W-:Y:S01]  /*58e0*/  STL [R3+0x8], R36 ;  /* 0x0000082403007387 */ /* 0x0083e20000100800 */
[----:B------:R-:W-:Y:S05]  /*58f0*/  RET.REL.NODEC R4 `(_ZN7cutlass13device_kernelIN5flash19enable_sm80_to_sm89INS1_16FlashAttnBwdSm80INS1_25CollectiveMainloopBwdSm80ILi2ELi2EN4cute5tupleIJNS5_1CILi128EEES8_NS7_ILi64EEEEEENS_6half_tEfNS_4arch4Sm80ELb0ELb0ELb1ELb0ELb0ELb0ELb0ELb0ELi2ELi4ELi4ELi4ELb0EEENS1_21CollectiveEpilogueBwdISA_SB_SD_Li256ELb0ELb0ELi2EEENS1_19SingleTileSchedulerILb0ELb0ELb0ELi128EEEEEEEEEvNT_6ParamsE) ;  /* 0xffffa70004007950 */ /* 0x000fea0003c3ffff */
        .type           $_ZN7cutlass13device_kernelIN5flash19enable_sm80_to_sm89INS1_16FlashAttnBwdSm80INS1_25CollectiveMainloopBwdSm80ILi2ELi2EN4cute5tupleIJNS5_1CILi128EEES8_NS7_ILi64EEEEEENS_6half_tEfNS_4arch4Sm80ELb0ELb0ELb1ELb0ELb0ELb0ELb0ELb0ELi2ELi4ELi4ELi4ELb0EEENS1_21CollectiveEpilogueBwdISA_SB_SD_Li256ELb0ELb0ELi2EEENS1_19SingleTileSchedulerILb0ELb0ELb0ELi128EEEEEEEEEvNT_6ParamsE$_ZN4cute3eso3ESOILb0ELb0EJNS_5tupleIJNS_1CILi1EEEiEEENS3_ILi1024EEENS2_IJiiEEEEEC2ERKS5_RKS6_RKS7_,@function
        .size           $_ZN7cutlass13device_kernelIN5flash19enable_sm80_to_sm89INS1_16FlashAttnBwdSm80INS1_25CollectiveMainloopBwdSm80ILi2ELi2EN4cute5tupleIJNS5_1CILi128EEES8_NS7_ILi64EEEEEENS_6half_tEfNS_4arch4Sm80ELb0ELb0ELb1ELb0ELb0ELb0ELb0ELb0ELi2ELi4ELi4ELi4ELb0EEENS1_21CollectiveEpilogueBwdISA_SB_SD_Li256ELb0ELb0ELi2EEENS1_19SingleTileSchedulerILb0ELb0ELb0ELi128EEEEEEEEEvNT_6ParamsE$_ZN4cute3eso3ESOILb0ELb0EJNS_5tupleIJNS_1CILi1EEEiEEENS3_ILi1024EEENS2_IJiiEEEEEC2ERKS5_RKS6_RKS7_,($_ZN7cutlass13device_kernelIN5flash19enable_sm80_to_sm89INS1_16FlashAttnBwdSm80INS1_25CollectiveMainloopBwdSm80ILi2ELi2EN4cute5tupleIJNS5_1CILi128EEES8_NS7_ILi64EEEEEENS_6half_tEfNS_4arch4Sm80ELb0ELb0ELb1ELb0ELb0ELb0ELb0ELb0ELi2ELi4ELi4ELi4ELb0EEENS1_21CollectiveEpilogueBwdISA_SB_SD_Li256ELb0ELb0ELi2EEENS1_19SingleTileSchedulerILb0ELb0ELb0ELi128EEEEEEEEEvNT_6ParamsE$_ZN4cute3eso3ESOILb0ELb0EJNS_5tupleIJiNS_1CILi512EEEEEENS2_IJiiEEENS3_ILi1024EEEEEC2ERKS5_RKS6_RKS7_ - $_ZN7cutlass13device_kernelIN5flash19enable_sm80_to_sm89INS1_16FlashAttnBwdSm80INS1_25CollectiveMainloopBwdSm80ILi2ELi2EN4cute5tupleIJNS5_1CILi128EEES8_NS7_ILi64EEEEEENS_6half_tEfNS_4arch4Sm80ELb0ELb0ELb1ELb0ELb0ELb0ELb0ELb0ELi2ELi4ELi4ELi4ELb0EEENS1_21CollectiveEpilogueBwdISA_SB_SD_Li256ELb0ELb0ELi2EEENS1_19SingleTileSchedulerILb0ELb0ELb0ELi128EEEEEEEEEvNT_6ParamsE$_ZN4cute3eso3ESOILb0ELb0EJNS_5tupleIJNS_1CILi1EEEiEEENS3_ILi1024EEENS2_IJiiEEEEEC2ERKS5_RKS6_RKS7_)
$_ZN7cutlass13device_kernelIN5flash19enable_sm80_to_sm89INS1_16FlashAttnBwdSm80INS1_25CollectiveMainloopBwdSm80ILi2ELi2EN4cute5tupleIJNS5_1CILi128EEES8_NS7_ILi64EEEEEENS_6half_tEfNS_4arch4Sm80ELb0ELb0ELb1ELb0ELb0ELb0ELb0ELb0ELi2ELi4ELi4ELi4ELb0EEENS1_21CollectiveEpilogueBwdISA_SB_SD_Li256ELb0ELb0ELi2EEENS1_19SingleTileSchedulerILb0ELb0ELb0ELi128EEEEEEEEEvNT_6ParamsE$_ZN4cute3eso3ESOILb0ELb0EJNS_5tupleIJNS_1CILi1EEEiEEENS3_ILi1024EEENS2_IJiiEEEEEC2ERKS5_RKS6_RKS7_:
        /* <DEDUP_REMOVED lines=9> */
        .type           $_ZN7cutlass13device_kernelIN5flash19enable_sm80_to_sm89INS1_16FlashAttnBwdSm80INS1_25CollectiveMainloopBwdSm80ILi2ELi2EN4cute5tupleIJNS5_1CILi128EEES8_NS7_ILi64EEEEEENS_6half_tEfNS_4arch4Sm80ELb0ELb0ELb1ELb0ELb0ELb0ELb0ELb0ELi2ELi4ELi4ELi4ELb0EEENS1_21CollectiveEpilogueBwdISA_SB_SD_Li256ELb0ELb0ELi2EEENS1_19SingleTileSchedulerILb0ELb0ELb0ELi128EEEEEEEEEvNT_6ParamsE$_ZN4cute3eso3ESOILb0ELb0EJNS_5tupleIJiNS_1CILi512EEEEEENS2_IJiiEEENS3_ILi1024EEEEEC2ERKS5_RKS6_RKS7_,@function
        .size           $_ZN7cutlass13device_kernelIN5flash19enable_sm80_to_sm89INS1_16FlashAttnBwdSm80INS1_25CollectiveMainloopBwdSm80ILi2ELi2EN4cute5tupleIJNS5_1CILi128EEES8_NS7_ILi64EEEEEENS_6half_tEfNS_4arch4Sm80ELb0ELb0ELb1ELb0ELb0ELb0ELb0ELb0ELi2ELi4ELi4ELi4ELb0EEENS1_21CollectiveEpilogueBwdISA_SB_SD_Li256ELb0ELb0ELi2EEENS1_19SingleTileSchedulerILb0ELb0ELb0ELi128EEEEEEEEEvNT_6ParamsE$_ZN4cute3eso3ESOILb0ELb0EJNS_5tupleIJiNS_1CILi512EEEEEENS2_IJiiEEENS3_ILi1024EEEEEC2ERKS5_RKS6_RKS7_,($_ZN7cutlass13device_kernelIN5flash19enable_sm80_to_sm89INS1_16FlashAttnBwdSm80INS1_25CollectiveMainloopBwdSm80ILi2ELi2EN4cute5tupleIJNS5_1CILi128EEES8_NS7_ILi64EEEEEENS_6half_tEfNS_4arch4Sm80ELb0ELb0ELb1ELb0ELb0ELb0ELb0ELb0ELi2ELi4ELi4ELi4ELb0EEENS1_21CollectiveEpilogueBwdISA_SB_SD_Li256ELb0ELb0ELi2EEENS1_19SingleTileSchedulerILb0ELb0ELb0ELi128EEEEEEEEEvNT_6ParamsE$_ZN4cute3eso3ESOILb0ELb0EJNS_6LayoutINS_5tupleIJNS3_IJNS3_IJNS_1CILi8EEENS4_ILi1EEEEEES6_EEENS3_IJNS3_IJS6_S6_EEENS4_ILi2EEEEEEEEENS3_IJNS3_IJNS3_IJS6_NS4_ILi0EEEEEESD_EEENS3_IJNS3_IJSD_SD_EEEiEEEEEEEENS_10ViewEngineINS_8smem_ptrIPN7cutlass6half_tEEEEEEEC2ERKSJ_RKSQ_ - $_ZN7cutlass13device_kernelIN5flash19enable_sm80_to_sm89INS1_16FlashAttnBwdSm80INS1_25CollectiveMainloopBwdSm80ILi2ELi2EN4cute5tupleIJNS5_1CILi128EEES8_NS7_ILi64EEEEEENS_6half_tEfNS_4arch4Sm80ELb0ELb0ELb1ELb0ELb0ELb0ELb0ELb0ELi2ELi4ELi4ELi4ELb0EEENS1_21CollectiveEpilogueBwdISA_SB_SD_Li256ELb0ELb0ELi2EEENS1_19SingleTileSchedulerILb0ELb0ELb0ELi128EEEEEEEEEvNT_6ParamsE$_ZN4cute3eso3ESOILb0ELb0EJNS_5tupleIJiNS_1CILi512EEEEEENS2_IJiiEEENS3_ILi1024EEEEEC2ERKS5_RKS6_RKS7_)
$_ZN7cutlass13device_kernelIN5flash19enable_sm80_to_sm89INS1_16FlashAttnBwdSm80INS1_25CollectiveMainloopBwdSm80ILi2ELi2EN4cute5tupleIJNS5_1CILi128EEES8_NS7_ILi64EEEEEENS_6half_tEfNS_4arch4Sm80ELb0ELb0ELb1ELb0ELb0ELb0ELb0ELb0ELi2ELi4ELi4ELi4ELb0EEENS1_21CollectiveEpilogueBwdISA_SB_SD_Li256ELb0ELb0ELi2EEENS1_19SingleTileSchedulerILb0ELb0ELb0ELi128EEEEEEEEEvNT_6ParamsE$_ZN4cute3eso3ESOILb0ELb0EJNS_5tupleIJiNS_1CILi512EEEEEENS2_IJiiEEENS3_ILi1024EEEEEC2ERKS5_RKS6_RKS7_:
        /* <DEDUP_REMOVED lines=9> */
        .type           $_ZN7cutlass13device_kernelIN5flash19enable_sm80_to_sm89INS1_16FlashAttnBwdSm80INS1_25CollectiveMainloopBwdSm80ILi2ELi2EN4cute5tupleIJNS5_1CILi128EEES8_NS7_ILi64EEEEEENS_6half_tEfNS_4arch4Sm80ELb0ELb0ELb1ELb0ELb0ELb0ELb0ELb0ELi2ELi4ELi4ELi4ELb0EEENS1_21CollectiveEpilogueBwdISA_SB_SD_Li256ELb0ELb0ELi2EEENS1_19SingleTileSchedulerILb0ELb0ELb0ELi128EEEEEEEEEvNT_6ParamsE$_ZN4cute3eso3ESOILb0ELb0EJNS_6LayoutINS_5tupleIJNS3_IJNS3_IJNS_1CILi8EEENS4_ILi1EEEEEES6_EEENS3_IJNS3_IJS6_S6_EEENS4_ILi2EEEEEEEEENS3_IJNS3_IJNS3_IJS6_NS4_ILi0EEEEEESD_EEENS3_IJNS3_IJSD_SD_EEEiEEEEEEEENS_10ViewEngineINS_8smem_ptrIPN7cutlass6half_tEEEEEEEC2ERKSJ_RKSQ_,@function
        .size           $_ZN7cutlass13device_kernelIN5flash19enable_sm80_to_sm89INS1_16FlashAttnBwdSm80INS1_25CollectiveMainloopBwdSm80ILi2ELi2EN4cute5tupleIJNS5_1CILi128EEES8_NS7_ILi64EEEEEENS_6half_tEfNS_4arch4Sm80ELb0ELb0ELb1ELb0ELb0ELb0ELb0ELb0ELi2ELi4ELi4ELi4ELb0EEENS1_21CollectiveEpilogueBwdISA_SB_SD_Li256ELb0ELb0ELi2EEENS1_19SingleTileSchedulerILb0ELb0ELb0ELi128EEEEEEEEEvNT_6ParamsE$_ZN4cute3eso3ESOILb0ELb0EJNS_6LayoutINS_5tupleIJNS3_IJNS3_IJNS_1CILi8EEENS4_ILi1EEEEEES6_EEENS3_IJNS3_IJS6_S6_EEENS4_ILi2EEEEEEEEENS3_IJNS3_IJNS3_IJS6_NS4_ILi0EEEEEESD_EEENS3_IJNS3_IJSD_SD_EEEiEEEEEEEENS_10ViewEngineINS_8smem_ptrIPN7cutlass6half_tEEEEEEEC2ERKSJ_RKSQ_,($_ZN7cutlass13device_kernelIN5flash19enable_sm80_to_sm89INS1_16FlashAttnBwdSm80INS1_25CollectiveMainloopBwdSm80ILi2ELi2EN4cute5tupleIJNS5_1CILi128EEES8_NS7_ILi64EEEEEENS_6half_tEfNS_4arch4Sm80ELb0ELb0ELb1ELb0ELb0ELb0ELb0ELb0ELi2ELi4ELi4ELi4ELb0EEENS1_21CollectiveEpilogueBwdISA_SB_SD_Li256ELb0ELb0ELi2EEENS1_19SingleTileSchedulerILb0ELb0ELb0ELi128EEEEEEEEEvNT_6ParamsE$_ZN4cute3eso3ESOILb0ELb0EJNS_6LayoutINS_5tupleIJNS3_IJNS_1CILi1EEENS3_IJS5_NS4_ILi2EEES6_EEEEEES6_NS3_IJS6_S6_EEEEEENS3_IJNS3_IJNS4_ILi0EEENS3_IJS5_NS4_ILi256EEEiEEEEEENS4_ILi2048EEENS3_IJiNS4_ILi4096EEEEEEEEEEENS_10ViewEngineINS_8smem_ptrIPjEEEEEEC2ERKSJ_RKSO_ - $_ZN7cutlass13device_kernelIN5flash19enable_sm80_to_sm89INS1_16FlashAttnBwdSm80INS1_25CollectiveMainloopBwdSm80ILi2ELi2EN4cute5tupleIJNS5_1CILi128EEES8_NS7_ILi64EEEEEENS_6half_tEfNS_4arch4Sm80ELb0ELb0ELb1ELb0ELb0ELb0ELb0ELb0ELi2ELi4ELi4ELi4ELb0EEENS1_21CollectiveEpilogueBwdISA_SB_SD_Li256ELb0ELb0ELi2EEENS1_19SingleTileSchedulerILb0ELb0ELb0ELi128EEEEEEEEEvNT_6ParamsE$_ZN4cute3eso3ESOILb0ELb0EJNS_6LayoutINS_5tupleIJNS3_IJNS3_IJNS_1CILi8EEENS4_ILi1EEEEEES6_EEENS3_IJNS3_IJS6_S6_EEENS4_ILi2EEEEEEEEENS3_IJNS3_IJNS3_IJS6_NS4_ILi0EEEEEESD_EEENS3_IJNS3_IJSD_SD_EEEiEEEEEEEENS_10ViewEngineINS_8smem_ptrIPN7cutlass6half_tEEEEEEEC2ERKSJ_RKSQ_)
$_ZN7cutlass13device_kernelIN5flash19enable_sm80_to_sm89INS1_16FlashAttnBwdSm80INS1_25CollectiveMainloopBwdSm80ILi2ELi2EN4cute5tupleIJNS5_1CILi128EEES8_NS7_ILi64EEEEEENS_6half_tEfNS_4arch4Sm80ELb0ELb0ELb1ELb0ELb0ELb0ELb0ELb0ELi2ELi4ELi4ELi4ELb0EEENS1_21CollectiveEpilogueBwdISA_SB_SD_Li256ELb0ELb0ELi2EEENS1_19SingleTileSchedulerILb0ELb0ELb0ELi128EEEEEEEEEvNT_6ParamsE$_ZN4cute3eso3ESOILb0ELb0EJNS_6LayoutINS_5tupleIJNS3_IJNS3_IJNS_1CILi8EEENS4_ILi1EEEEEES6_EEENS3_IJNS3_IJS6_S6_EEENS4_ILi2EEEEEEEEENS3_IJNS3_IJNS3_IJS6_NS4_ILi0EEEEEESD_EEENS3_IJNS3_IJSD_SD_EEEiEEEEEEEENS_10ViewEngineINS_8smem_ptrIPN7cutlass6half_tEEEEEEEC2ERKSJ_RKSQ_:
[----:B------:R-:W-:Y:S02]  /*5a20*/  IADD3 R5, R92, -c[0x0][0x20], RZ ;  /* 0x800008005c057a10 */ /* 0x000fe40007ffe0ff */
[----:B------:R-:W-:-:S03]  /*5a30*/  IADD3 R4, R93, -c[0x0][0x20], RZ ;  /* 0x800008005d047a10 */ /* 0x000fc60007ffe0ff */
[----:B------:R1:W-:Y:S04]  /*5a40*/  STL [R5], R10 ;  /* 0x0000000a05007387 */ /* 0x0003e80000100800 */
[----:B------:R-:W2:Y:S01]  /*5a50*/  LDL.64 R34, [R4] ;  /* 0x0000000004227983 */ /* 0x000ea20000100a00 */
[----:B------:R-:W-:-:S03]  /*5a60*/  IMAD.MOV.U32 R7, RZ, RZ, 0x0 ;  /* 0x00000000ff077424 */ /* 0x000fc600078e00ff */
[----:B--2---:R1:W-:Y:S01]  /*5a70*/  STL.64 [R5+0x8], R34 ;  /* 0x0000082205007387 */ /* 0x0043e20000100a00 */
[----:B------:R-:W-:Y:S05]  /*5a80*/  RET.REL.NODEC R6 `(_ZN7cutlass13device_kernelIN5flash19enable_sm80_to_sm89INS1_16FlashAttnBwdSm80INS1_25CollectiveMainloopBwdSm80ILi2ELi2EN4cute5tupleIJNS5_1CILi128EEES8_NS7_ILi64EEEEEENS_6half_tEfNS_4arch4Sm80ELb0ELb0ELb1ELb0ELb0ELb0ELb0ELb0ELi2ELi4ELi4ELi4ELb0EEENS1_21CollectiveEpilogueBwdISA_SB_SD_Li256ELb0ELb0ELi2EEENS1_19SingleTileSchedulerILb0ELb0ELb0ELi128EEEEEEEEEvNT_6ParamsE) ;  /* 0xffffa57006007950 */ /* 0x000fea0003c3ffff */
        .type           $_ZN7cutlass13device_kernelIN5flash19enable_sm80_to_sm89INS1_16FlashAttnBwdSm80INS1_25CollectiveMainloopBwdSm80ILi2ELi2EN4cute5tupleIJNS5_1CILi128EEES8_NS7_ILi64EEEEEENS_6half_tEfNS_4arch4Sm80ELb0ELb0ELb1ELb0ELb0ELb0ELb0ELb0ELi2ELi4ELi4ELi4ELb0EEENS1_21CollectiveEpilogueBwdISA_SB_SD_Li256ELb0ELb0ELi2EEENS1_19SingleTileSchedulerILb0ELb0ELb0ELi128EEEEEEEEEvNT_6ParamsE$_ZN4cute3eso3ESOILb0ELb0EJNS_6LayoutINS_5tupleIJNS3_IJNS_1CILi1EEENS3_IJS5_NS4_ILi2EEES6_EEEEEES6_NS3_IJS6_S6_EEEEEENS3_IJNS3_IJNS4_ILi0EEENS3_IJS5_NS4_ILi256EEEiEEEEEENS4_ILi2048EEENS3_IJiNS4_ILi4096EEEEEEEEEEENS_10ViewEngineINS_8smem_ptrIPjEEEEEEC2ERKSJ_RKSO_,@function
        .size           $_ZN7cutlass13device_kernelIN5flash19enable_sm80_to_sm89INS1_16FlashAttnBwdSm80INS1_25CollectiveMainloopBwdSm80ILi2ELi2EN4cute5tupleIJNS5_1CILi128EEES8_NS7_ILi64EEEEEENS_6half_tEfNS_4arch4Sm80ELb0ELb0ELb1ELb0ELb0ELb0ELb0ELb0ELi2ELi4ELi4ELi4ELb0EEENS1_21CollectiveEpilogueBwdISA_SB_SD_Li256ELb0ELb0ELi2EEENS1_19SingleTileSchedulerILb0ELb0ELb0ELi128EEEEEEEEEvNT_6ParamsE$_ZN4cute3eso3ESOILb0ELb0EJNS_6LayoutINS_5tupleIJNS3_IJNS_1CILi1EEENS3_IJS5_NS4_ILi2EEES6_EEEEEES6_NS3_IJS6_S6_EEEEEENS3_IJNS3_IJNS4_ILi0EEENS3_IJS5_NS4_ILi256EEEiEEEEEENS4_ILi2048EEENS3_IJiNS4_ILi4096EEEEEEEEEEENS_10ViewEngineINS_8smem_ptrIPjEEEEEEC2ERKSJ_RKSO_,($_ZN7cutlass13device_kernelIN5flash19enable_sm80_to_sm89INS1_16FlashAttnBwdSm80INS1_25CollectiveMainloopBwdSm80ILi2ELi2EN4cute5tupleIJNS5_1CILi128EEES8_NS7_ILi64EEEEEENS_6half_tEfNS_4arch4Sm80ELb0ELb0ELb1ELb0ELb0ELb0ELb0ELb0ELi2ELi4ELi4ELi4ELb0EEENS1_21CollectiveEpilogueBwdISA_SB_SD_Li256ELb0ELb0ELi2EEENS1_19SingleTileSchedulerILb0ELb0ELb0ELi128EEEEEEEEEvNT_6ParamsE$_ZN4cute3eso3ESOILb0ELb0EJNS_6LayoutINS_5tupleIJNS3_IJNS_1CILi2EEES5_EEENS4_ILi8EEES6_EEENS3_IJNS3_IJNS4_ILi1EEEiEEENS4_ILi1024EEENS3_IJiiEEEEEEEENS_10ViewEngineINS_8smem_ptrIPN7cutlass6half_tEEEEEEEC2ERKSE_RKSL_ - $_ZN7cutlass13device_kernelIN5flash19enable_sm80_to_sm89INS1_16FlashAttnBwdSm80INS1_25CollectiveMainloopBwdSm80ILi2ELi2EN4cute5tupleIJNS5_1CILi128EEES8_NS7_ILi64EEEEEENS_6half_tEfNS_4arch4Sm80ELb0ELb0ELb1ELb0ELb0ELb0ELb0ELb0ELi2ELi4ELi4ELi4ELb0EEENS1_21CollectiveEpilogueBwdISA_SB_SD_Li256ELb0ELb0ELi2EEENS1_19SingleTileSchedulerILb0ELb0ELb0ELi128EEEEEEEEEvNT_6ParamsE$_ZN4cute3eso3ESOILb0ELb0EJNS_6LayoutINS_5tupleIJNS3_IJNS_1CILi1EEENS3_IJS5_NS4_ILi2EEES6_EEEEEES6_NS3_IJS6_S6_EEEEEENS3_IJNS3_IJNS4_ILi0EEENS3_IJS5_NS4_ILi256EEEiEEEEEENS4_ILi2048EEENS3_IJiNS4_ILi4096EEEEEEEEEEENS_10ViewEngineINS_8smem_ptrIPjEEEEEEC2ERKSJ_RKSO_)
$_ZN7cutlass13device_kernelIN5flash19enable_sm80_to_sm89INS1_16FlashAttnBwdSm80INS1_25CollectiveMainloopBwdSm80ILi2ELi2EN4cute5tupleIJNS5_1CILi128EEES8_NS7_ILi64EEEEEENS_6half_tEfNS_4arch4Sm80ELb0ELb0ELb1ELb0ELb0ELb0ELb0ELb0ELi2ELi4ELi4ELi4ELb0EEENS1_21CollectiveEpilogueBwdISA_SB_SD_Li256ELb0ELb0ELi2EEENS1_19SingleTileSchedulerILb0ELb0ELb0ELi128EEEEEEEEEvNT_6ParamsE$_ZN4cute3eso3ESOILb0ELb0EJNS_6LayoutINS_5tupleIJNS3_IJNS_1CILi1EEENS3_IJS5_NS4_ILi2EEES6_EEEEEES6_NS3_IJS6_S6_EEEEEENS3_IJNS3_IJNS4_ILi0EEENS3_IJS5_NS4_ILi256EEEiEEEEEENS4_ILi2048EEENS3_IJiNS4_ILi4096EEEEEEEEEEENS_10ViewEngineINS_8smem_ptrIPjEEEEEEC2ERKSJ_RKSO_:
[----:B------:R-:W-:Y:S02]  /*5a90*/  IADD3 R5, R75, -c[0x0][0x20], RZ ;  /* 0x800008004b057a10 */ /* 0x000fe40007ffe0ff */
[----:B------:R-:W-:-:S03]  /*5aa0*/  IADD3 R16, R60, -c[0x0][0x20], RZ ;  /* 0x800008003c107a10 */ /* 0x000fc60007ffe0ff */
[----:B------:R1:W-:Y:S04]  /*5ab0*/  STL.64 [R5], R2 ;  /* 0x0000000205007387 */ /* 0x0003e80000100a00 */
[----:B------:R-:W2:Y:S01]  /*5ac0*/  LDL.64 R16, [R16] ;  /* 0x0000000010107983 */ /* 0x000ea20000100a00 */
[----:B------:R-:W-:Y:S02]  /*5ad0*/  IMAD.MOV.U32 R20, RZ, RZ, R6 ;  /* 0x000000ffff147224 */ /* 0x000fe400078e0006 */
[----:B------:R-:W-:Y:S01]  /*5ae0*/  IMAD.MOV.U32 R21, RZ, RZ, 0x0 ;  /* 0x00000000ff157424 */ /* 0x000fe200078e00ff */
[----:B--2---:R1:W-:Y:S03]  /*5af0*/  STL.64 [R5+0x8], R16 ;  /* 0x0000081005007387 */ /* 0x0043e60000100a00 */
[----:B------:R-:W-:Y:S05]  /*5b00*/  RET.REL.NODEC R20 `(_ZN7cutlass13device_kernelIN5flash19enable_sm80_to_sm89INS1_16FlashAttnBwdSm80INS1_25CollectiveMainloopBwdSm80ILi2ELi2EN4cute5tupleIJNS5_1CILi128EEES8_NS7_ILi64EEEEEENS_6half_tEfNS_4arch4Sm80ELb0ELb0ELb1ELb0ELb0ELb0ELb0ELb0ELi2ELi4ELi4ELi4ELb0EEENS1_21CollectiveEpilogueBwdISA_SB_SD_Li256ELb0ELb0ELi2EEENS1_19SingleTileSchedulerILb0ELb0ELb0ELi128EEEEEEEEEvNT_6ParamsE) ;  /* 0xffffa4f014007950 */ /* 0x000fea0003c3ffff */
        .type           $_ZN7cutlass13device_kernelIN5flash19enable_sm80_to_sm89INS1_16FlashAttnBwdSm80INS1_25CollectiveMainloopBwdSm80ILi2ELi2EN4cute5tupleIJNS5_1CILi128EEES8_NS7_ILi64EEEEEENS_6half_tEfNS_4arch4Sm80ELb0ELb0ELb1ELb0ELb0ELb0ELb0ELb0ELi2ELi4ELi4ELi4ELb0EEENS1_21CollectiveEpilogueBwdISA_SB_SD_Li256ELb0ELb0ELi2EEENS1_19SingleTileSchedulerILb0ELb0ELb0ELi128EEEEEEEEEvNT_6ParamsE$_ZN4cute3eso3ESOILb0ELb0EJNS_6LayoutINS_5tupleIJNS3_IJNS_1CILi2EEES5_EEENS4_ILi8EEES6_EEENS3_IJNS3_IJNS4_ILi1EEEiEEENS4_ILi1024EEENS3_IJiiEEEEEEEENS_10ViewEngineINS_8smem_ptrIPN7cutlass6half_tEEEEEEEC2ERKSE_RKSL_,@function
        .size           $_ZN7cutlass13device_kernelIN5flash19enable_sm80_to_sm89INS1_16FlashAttnBwdSm80INS1_25CollectiveMainloopBwdSm80ILi2ELi2EN4cute5tupleIJNS5_1CILi128EEES8_NS7_ILi64EEEEEENS_6half_tEfNS_4arch4Sm80ELb0ELb0ELb1ELb0ELb0ELb0ELb0ELb0ELi2ELi4ELi4ELi4ELb0EEENS1_21CollectiveEpilogueBwdISA_SB_SD_Li256ELb0ELb0ELi2EEENS1_19SingleTileSchedulerILb0ELb0ELb0ELi128EEEEEEEEEvNT_6ParamsE$_ZN4cute3eso3ESOILb0ELb0EJNS_6LayoutINS_5tupleIJNS3_IJNS_1CILi2EEES5_EEENS4_ILi8EEES6_EEENS3_IJNS3_IJNS4_ILi1EEEiEEENS4_ILi1024EEENS3_IJiiEEEEEEEENS_10ViewEngineINS_8smem_ptrIPN7cutlass6half_tEEEEEEEC2ERKSE_RKSL_,($_ZN7cutlass13device_kernelIN5flash19enable_sm80_to_sm89INS1_16FlashAttnBwdSm80INS1_25CollectiveMainloopBwdSm80ILi2ELi2EN4cute5tupleIJNS5_1CILi128EEES8_NS7_ILi64EEEEEENS_6half_tEfNS_4arch4Sm80ELb0ELb0ELb1ELb0ELb0ELb0ELb0ELb0ELi2ELi4ELi4ELi4ELb0EEENS1_21CollectiveEpilogueBwdISA_SB_SD_Li256ELb0ELb0ELi2EEENS1_19SingleTileSchedulerILb0ELb0ELb0ELi128EEEEEEEEEvNT_6ParamsE$_ZN4cute3eso3ESOILb0ELb0EJNS_6LayoutINS_5tupleIJNS3_IJNS_1CILi2EEES5_EEENS4_ILi8EEES6_EEENS3_IJNS3_IJNS4_ILi1EEEiEEENS4_ILi1024EEENS3_IJiiEEEEEEEEjEEC2ERKSE_RKj - $_ZN7cutlass13device_kernelIN5flash19enable_sm80_to_sm89INS1_16FlashAttnBwdSm80INS1_25CollectiveMainloopBwdSm80ILi2ELi2EN4cute5tupleIJNS5_1CILi128EEES8_NS7_ILi64EEEEEENS_6half_tEfNS_4arch4Sm80ELb0ELb0ELb1ELb0ELb0ELb0ELb0ELb0ELi2ELi4ELi4ELi4ELb0EEENS1_21CollectiveEpilogueBwdISA_SB_SD_Li256ELb0ELb0ELi2EEENS1_19SingleTileSchedulerILb0ELb0ELb0ELi128EEEEEEEEEvNT_6ParamsE$_ZN4cute3eso3ESOILb0ELb0EJNS_6LayoutINS_5tupleIJNS3_IJNS_1CILi2EEES5_EEENS4_ILi8EEES6_EEENS3_IJNS3_IJNS4_ILi1EEEiEEENS4_ILi1024EEENS3_IJiiEEEEEEEENS_10ViewEngineINS_8smem_ptrIPN7cutlass6half_tEEEEEEEC2ERKSE_RKSL_)
$_ZN7cutlass13device_kernelIN5flash19enable_sm80_to_sm89INS1_16FlashAttnBwdSm80INS1_25CollectiveMainloopBwdSm80ILi2ELi2EN4cute5tupleIJNS5_1CILi128EEES8_NS7_ILi64EEEEEENS_6half_tEfNS_4arch4Sm80ELb0ELb0ELb1ELb0ELb0ELb0ELb0ELb0ELi2ELi4ELi4ELi4ELb0EEENS1_21CollectiveEpilogueBwdISA_SB_SD_Li256ELb0ELb0ELi2EEENS1_19SingleTileSchedulerILb0ELb0ELb0ELi128EEEEEEEEEvNT_6ParamsE$_ZN4cute3eso3ESOILb0ELb0EJNS_6LayoutINS_5tupleIJNS3_IJNS_1CILi2EEES5_EEENS4_ILi8EEES6_EEENS3_IJNS3_IJNS4_ILi1EEEiEEENS4_ILi1024EEENS3_IJiiEEEEEEEENS_10ViewEngineINS_8smem_ptrIPN7cutlass6half_tEEEEEEEC2ERKSE_RKSL_:
[----:B------:R-:W-:Y:S02]  /*5b10*/  IADD3 R3, R62, -c[0x0][0x20], RZ ;  /* 0x800008003e037a10 */ /* 0x000fe40007ffe0ff */
[----:B------:R-:W-:-:S03]  /*5b20*/  IADD3 R2, R61, -c[0x0][0x20], RZ ;  /* 0x800008003d027a10 */ /* 0x000fc60007ffe0ff */
[----:B------:R1:W-:Y:S04]  /*5b30*/  STL.64 [R3], R4 ;  /* 0x0000000403007387 */ /* 0x0003e80000100a00 */
[----:B------:R1:W-:Y:S04]  /*5b40*/  STL [R3+0x8], R6 ;  /* 0x0000080603007387 */ /* 0x0003e80000100800 */
[----:B------:R-:W2:Y:S01]  /*5b50*/  LDL.64 R20, [R2] ;  /* 0x0000000002147983 */ /* 0x000ea20000100a00 */
[----:B------:R-:W-:-:S03]  /*5b60*/  IMAD.MOV.U32 R13, RZ, RZ, 0x0 ;  /* 0x00000000ff0d7424 */ /* 0x000fc600078e00ff */
[----:B--2---:R1:W-:Y:S01]  /*5b70*/  STL.64 [R3+0x10], R20 ;  /* 0x0000101403007387 */ /* 0x0043e20000100a00 */
[----:B------:R-:W-:Y:S05]  /*5b80*/  RET.REL.NODEC R12 `(_ZN7cutlass13device_kernelIN5flash19enable_sm80_to_sm89INS1_16FlashAttnBwdSm80INS1_25CollectiveMainloopBwdSm80ILi2ELi2EN4cute5tupleIJNS5_1CILi128EEES8_NS7_ILi64EEEEEENS_6half_tEfNS_4arch4Sm80ELb0ELb0ELb1ELb0ELb0ELb0ELb0ELb0ELi2ELi4ELi4ELi4ELb0EEENS1_21CollectiveEpilogueBwdISA_SB_SD_Li256ELb0ELb0ELi2EEENS1_19SingleTileSchedulerILb0ELb0ELb0ELi128EEEEEEEEEvNT_6ParamsE) ;  /* 0xffffa4700c007950 */ /* 0x000fea0003c3ffff */
        .type           $_ZN7cutlass13device_kernelIN5flash19enable_sm80_to_sm89INS1_16FlashAttnBwdSm80INS1_25CollectiveMainloopBwdSm80ILi2ELi2EN4cute5tupleIJNS5_1CILi128EEES8_NS7_ILi64EEEEEENS_6half_tEfNS_4arch4Sm80ELb0ELb0ELb1ELb0ELb0ELb0ELb0ELb0ELi2ELi4ELi4ELi4ELb0EEENS1_21CollectiveEpilogueBwdISA_SB_SD_Li256ELb0ELb0ELi2EEENS1_19SingleTileSchedulerILb0ELb0ELb0ELi128EEEEEEEEEvNT_6ParamsE$_ZN4cute3eso3ESOILb0ELb0EJNS_6LayoutINS_5tupleIJNS3_IJNS_1CILi2EEES5_EEENS4_ILi8EEES6_EEENS3_IJNS3_IJNS4_ILi1EEEiEEENS4_ILi1024EEENS3_IJiiEEEEEEEEjEEC2ERKSE_RKj,@function
        .size           $_ZN7cutlass13device_kernelIN5flash19enable_sm80_to_sm89INS1_16FlashAttnBwdSm80INS1_25CollectiveMainloopBwdSm80ILi2ELi2EN4cute5tupleIJNS5_1CILi128EEES8_NS7_ILi64EEEEEENS_6half_tEfNS_4arch4Sm80ELb0ELb0ELb1ELb0ELb0ELb0ELb0ELb0ELi2ELi4ELi4ELi4ELb0EEENS1_21CollectiveEpilogueBwdISA_SB_SD_Li256ELb0ELb0ELi2EEENS1_19SingleTileSchedulerILb0ELb0ELb0ELi128EEEEEEEEEvNT_6ParamsE$_ZN4cute3eso3ESOILb0ELb0EJNS_6LayoutINS_5tupleIJNS3_IJNS_1CILi2EEES5_EEENS4_ILi8EEES6_EEENS3_IJNS3_IJNS4_ILi1EEEiEEENS4_ILi1024EEENS3_IJiiEEEEEEEEjEEC2ERKSE_RKj,($_ZN7cutlass13device_kernelIN5flash19enable_sm80_to_sm89INS1_16FlashAttnBwdSm80INS1_25CollectiveMainloopBwdSm80ILi2ELi2EN4cute5tupleIJNS5_1CILi128EEES8_NS7_ILi64EEEEEENS_6half_tEfNS_4arch4Sm80ELb0ELb0ELb1ELb0ELb0ELb0ELb0ELb0ELi2ELi4ELi4ELi4ELb0EEENS1_21CollectiveEpilogueBwdISA_SB_SD_Li256ELb0ELb0ELi2EEENS1_19SingleTileSchedulerILb0ELb0ELb0ELi128EEEEEEEEEvNT_6ParamsE$_ZN4cute3eso3ESOILb0ELb0EJNS_6LayoutINS_5tupleIJNS3_IJNS_1CILi2EEES5_EEES6_NS4_ILi8EEEEEENS3_IJNS3_IJiNS4_ILi512EEEEEENS3_IJiiEEENS4_ILi1024EEEEEEEENS_10ViewEngineINS_8smem_ptrIPN7cutlass6half_tEEEEEEEC2ERKSE_RKSL_ - $_ZN7cutlass13device_kernelIN5flash19enable_sm80_to_sm89INS1_16FlashAttnBwdSm80INS1_25CollectiveMainloopBwdSm80ILi2ELi2EN4cute5tupleIJNS5_1CILi128EEES8_NS7_ILi64EEEEEENS_6half_tEfNS_4arch4Sm80ELb0ELb0ELb1ELb0ELb0ELb0ELb0ELb0ELi2ELi4ELi4ELi4ELb0EEENS1_21CollectiveEpilogueBwdISA_SB_SD_Li256ELb0ELb0ELi2EEENS1_19SingleTileSchedulerILb0ELb0ELb0ELi128EEEEEEEEEvNT_6ParamsE$_ZN4cute3eso3ESOILb0ELb0EJNS_6LayoutINS_5tupleIJNS3_IJNS_1CILi2EEES5_EEENS4_ILi8EEES6_EEENS3_IJNS3_IJNS4_ILi1EEEiEEENS4_ILi1024EEENS3_IJiiEEEEEEEEjEEC2ERKSE_RKj)
$_ZN7cutlass13device_kernelIN5flash19enable_sm80_to_sm89INS1_16FlashAttnBwdSm80INS1_25CollectiveMainloopBwdSm80ILi2ELi2EN4cute5tupleIJNS5_1CILi128EEES8_NS7_ILi64EEEEEENS_6half_tEfNS_4arch4Sm80ELb0ELb0ELb1ELb0ELb0ELb0ELb0ELb0ELi2ELi4ELi4ELi4ELb0EEENS1_21CollectiveEpilogueBwdISA_SB_SD_Li256ELb0ELb0ELi2EEENS1_19SingleTileSchedulerILb0ELb0ELb0ELi128EEEEEEEEEvNT_6ParamsE$_ZN4cute3eso3ESOILb0ELb0EJNS_6LayoutINS_5tupleIJNS3_IJNS_1CILi2EEES5_EEENS4_ILi8EEES6_EEENS3_IJNS3_IJNS4_ILi1EEEiEEENS4_ILi1024EEENS3_IJiiEEEEEEEEjEEC2ERKSE_RKj:
[----:B------:R-:W-:Y:S02]  /*5b90*/  IADD3 R7, R62, -c[0x0][0x20], RZ ;  /* 0x800008003e077a10 */ /* 0x000fe40007ffe0ff */
[----:B------:R-:W-:-:S03]  /*5ba0*/  IADD3 R5, R5, -c[0x0][0x20], RZ ;  /* 0x8000080005057a10 */ /* 0x000fc60007ffe0ff */
[----:B------:R1:W-:Y:S04]  /*5bb0*/  STL [R7], R2 ;  /* 0x0000000207007387 */ /* 0x0003e80000100800 */
[----:B------:R1:W-:Y:S04]  /*5bc0*/  STL [R7+0x4], R3 ;  /* 0x0000040307007387 */ /* 0x0003e80000100800 */
[----:B------:R1:W-:Y:S04]  /*5bd0*/  STL [R7+0x8], R4 ;  /* 0x0000080407007387 */ /* 0x0003e80000100800 */
[----:B------:R-:W2:Y:S01]  /*5be0*/  LDL R12, [R5] ;  /* 0x00000000050c7983 */ /* 0x000ea20000100800 */
[----:B------:R-:W-:-:S02]  /*5bf0*/  IMAD.MOV.U32 R28, RZ, RZ, R6 ;  /* 0x000000ffff1c7224 */ /* 0x000fc400078e0006 */
[----:B------:R-:W-:Y:S01]  /*5c00*/  IMAD.MOV.U32 R29, RZ, RZ, 0x0 ;  /* 0x00000000ff1d7424 */ /* 0x000fe200078e00ff */
[----:B--2---:R1:W-:Y:S03]  /*5c10*/  STL [R7+0xc], R12 ;  /* 0x00000c0c07007387 */ /* 0x0043e60000100800 */
[----:B------:R-:W-:Y:S05]  /*5c20*/  RET.REL.NODEC R28 `(_ZN7cutlass13device_kernelIN5flash19enable_sm80_to_sm89INS1_16FlashAttnBwdSm80INS1_25CollectiveMainloopBwdSm80ILi2ELi2EN4cute5tupleIJNS5_1CILi128EEES8_NS7_ILi64EEEEEENS_6half_tEfNS_4arch4Sm80ELb0ELb0ELb1ELb0ELb0ELb0ELb0ELb0ELi2ELi4ELi4ELi4ELb0EEENS1_21CollectiveEpilogueBwdISA_SB_SD_Li256ELb0ELb0ELi2EEENS1_19SingleTileSchedulerILb0ELb0ELb0ELi128EEEEEEEEEvNT_6ParamsE) ;  /* 0xffffa3d01c007950 */ /* 0x000fea0003c3ffff */
        .type           $_ZN7cutlass13device_kernelIN5flash19enable_sm80_to_sm89INS1_16FlashAttnBwdSm80INS1_25CollectiveMainloopBwdSm80ILi2ELi2EN4cute5tupleIJNS5_1CILi128EEES8_NS7_ILi64EEEEEENS_6half_tEfNS_4arch4Sm80ELb0ELb0ELb1ELb0ELb0ELb0ELb0ELb0ELi2ELi4ELi4ELi4ELb0EEENS1_21CollectiveEpilogueBwdISA_SB_SD_Li256ELb0ELb0ELi2EEENS1_19SingleTileSchedulerILb0ELb0ELb0ELi128EEEEEEEEEvNT_6ParamsE$_ZN4cute3eso3ESOILb0ELb0EJNS_6LayoutINS_5tupleIJNS3_IJNS_1CILi2EEES5_EEES6_NS4_ILi8EEEEEENS3_IJNS3_IJiNS4_ILi512EEEEEENS3_IJiiEEENS4_ILi1024EEEEEEEENS_10ViewEngineINS_8smem_ptrIPN7cutlass6half_tEEEEEEEC2ERKSE_RKSL_,@function
        .size           $_ZN7cutlass13device_kernelIN5flash19enable_sm80_to_sm89INS1_16FlashAttnBwdSm80INS1_25CollectiveMainloopBwdSm80ILi2ELi2EN4cute5tupleIJNS5_1CILi128EEES8_NS7_ILi64EEEEEENS_6half_tEfNS_4arch4Sm80ELb0ELb0ELb1ELb0ELb0ELb0ELb0ELb0ELi2ELi4ELi4ELi4ELb0EEENS1_21CollectiveEpilogueBwdISA_SB_SD_Li256ELb0ELb0ELi2EEENS1_19SingleTileSchedulerILb0ELb0ELb0ELi128EEEEEEEEEvNT_6ParamsE$_ZN4cute3eso3ESOILb0ELb0EJNS_6LayoutINS_5tupleIJNS3_IJNS_1CILi2EEES5_EEES6_NS4_ILi8EEEEEENS3_IJNS3_IJiNS4_ILi512EEEEEENS3_IJiiEEENS4_ILi1024EEEEEEEENS_10ViewEngineINS_8smem_ptrIPN7cutlass6half_tEEEEEEEC2ERKSE_RKSL_,($_ZN7cutlass13device_kernelIN5flash19enable_sm80_to_sm89INS1_16FlashAttnBwdSm80INS1_25CollectiveMainloopBwdSm80ILi2ELi2EN4cute5tupleIJNS5_1CILi128EEES8_NS7_ILi64EEEEEENS_6half_tEfNS_4arch4Sm80ELb0ELb0ELb1ELb0ELb0ELb0ELb0ELb0ELi2ELi4ELi4ELi4ELb0EEENS1_21CollectiveEpilogueBwdISA_SB_SD_Li256ELb0ELb0ELi2EEENS1_19SingleTileSchedulerILb0ELb0ELb0ELi128EEEEEEEEEvNT_6ParamsE$_ZN4cute3eso3ESOILb0ELb0EJNS_6LayoutINS_5tupleIJNS3_IJNS_1CILi2EEES5_EEES6_NS4_ILi8EEEEEENS3_IJNS3_IJiNS4_ILi512EEEEEENS3_IJiiEEENS4_ILi1024EEEEEEEEjEEC2ERKSE_RKj - $_ZN7cutlass13device_kernelIN5flash19enable_sm80_to_sm89INS1_16FlashAttnBwdSm80INS1_25CollectiveMainloopBwdSm80ILi2ELi2EN4cute5tupleIJNS5_1CILi128EEES8_NS7_ILi64EEEEEENS_6half_tEfNS_4arch4Sm80ELb0ELb0ELb1ELb0ELb0ELb0ELb0ELb0ELi2ELi4ELi4ELi4ELb0EEENS1_21CollectiveEpilogueBwdISA_SB_SD_Li256ELb0ELb0ELi2EEENS1_19SingleTileSchedulerILb0ELb0ELb0ELi128EEEEEEEEEvNT_6ParamsE$_ZN4cute3eso3ESOILb0ELb0EJNS_6LayoutINS_5tupleIJNS3_IJNS_1CILi2EEES5_EEES6_NS4_ILi8EEEEEENS3_IJNS3_IJiNS4_ILi512EEEEEENS3_IJiiEEENS4_ILi1024EEEEEEEENS_10ViewEngineINS_8smem_ptrIPN7cutlass6half_tEEEEEEEC2ERKSE_RKSL_)
$_ZN7cutlass13device_kernelIN5flash19enable_sm80_to_sm89INS1_16FlashAttnBwdSm80INS1_25CollectiveMainloopBwdSm80ILi2ELi2EN4cute5tupleIJNS5_1CILi128EEES8_NS7_ILi64EEEEEENS_6half_tEfNS_4arch4Sm80ELb0ELb0ELb1ELb0ELb0ELb0ELb0ELb0ELi2ELi4ELi4ELi4ELb0EEENS1_21CollectiveEpilogueBwdISA_SB_SD_Li256ELb0ELb0ELi2EEENS1_19SingleTileSchedulerILb0ELb0ELb0ELi128EEEEEEEEEvNT_6ParamsE$_ZN4cute3eso3ESOILb0ELb0EJNS_6LayoutINS_5tupleIJNS3_IJNS_1CILi2EEES5_EEES6_NS4_ILi8EEEEEENS3_IJNS3_IJiNS4_ILi512EEEEEENS3_IJiiEEENS4_ILi1024EEEEEEEENS_10ViewEngineINS_8smem_ptrIPN7cutlass6half_tEEEEEEEC2ERKSE_RKSL_:
        /* <DEDUP_REMOVED lines=8> */
        .type           $_ZN7cutlass13device_kernelIN5flash19enable_sm80_to_sm89INS1_16FlashAttnBwdSm80INS1_25CollectiveMainloopBwdSm80ILi2ELi2EN4cute5tupleIJNS5_1CILi128EEES8_NS7_ILi64EEEEEENS_6half_tEfNS_4arch4Sm80ELb0ELb0ELb1ELb0ELb0ELb0ELb0ELb0ELi2ELi4ELi4ELi4ELb0EEENS1_21CollectiveEpilogueBwdISA_SB_SD_Li256ELb0ELb0ELi2EEENS1_19SingleTileSchedulerILb0ELb0ELb0ELi128EEEEEEEEEvNT_6ParamsE$_ZN4cute3eso3ESOILb0ELb0EJNS_6LayoutINS_5tupleIJNS3_IJNS_1CILi2EEES5_EEES6_NS4_ILi8EEEEEENS3_IJNS3_IJiNS4_ILi512EEEEEENS3_IJiiEEENS4_ILi1024EEEEEEEEjEEC2ERKSE_RKj,@function
        .size           $_ZN7cutlass13device_kernelIN5flash19enable_sm80_to_sm89INS1_16FlashAttnBwdSm80INS1_25CollectiveMainloopBwdSm80ILi2ELi2EN4cute5tupleIJNS5_1CILi128EEES8_NS7_ILi64EEEEEENS_6half_tEfNS_4arch4Sm80ELb0ELb0ELb1ELb0ELb0ELb0ELb0ELb0ELi2ELi4ELi4ELi4ELb0EEENS1_21CollectiveEpilogueBwdISA_SB_SD_Li256ELb0ELb0ELi2EEENS1_19SingleTileSchedulerILb0ELb0ELb0ELi128EEEEEEEEEvNT_6ParamsE$_ZN4cute3eso3ESOILb0ELb0EJNS_6LayoutINS_5tupleIJNS3_IJNS_1CILi2EEES5_EEES6_NS4_ILi8EEEEEENS3_IJNS3_IJiNS4_ILi512EEEEEENS3_IJiiEEENS4_ILi1024EEEEEEEEjEEC2ERKSE_RKj,($_ZN7cutlass13device_kernelIN5flash19enable_sm80_to_sm89INS1_16FlashAttnBwdSm80INS1_25CollectiveMainloopBwdSm80ILi2ELi2EN4cute5tupleIJNS5_1CILi128EEES8_NS7_ILi64EEEEEENS_6half_tEfNS_4arch4Sm80ELb0ELb0ELb1ELb0ELb0ELb0ELb0ELb0ELi2ELi4ELi4ELi4ELb0EEENS1_21CollectiveEpilogueBwdISA_SB_SD_Li256ELb0ELb0ELi2EEENS1_19SingleTileSchedulerILb0ELb0ELb0ELi128EEEEEEEEEvNT_6ParamsE$_ZN4cute3eso3ESOILb0ELb0EJNS_6LayoutINS_5tupleIJNS3_IJNS_1CILi2EEES5_S5_EEES5_NS3_IJNS3_IJS5_S5_EEES5_EEEEEENS3_IJNS3_IJNS4_ILi1EEENS4_ILi512EEEiEEENS4_ILi4096EEENS3_IJNS3_IJiiEEENS4_ILi8192EEEEEEEEEEENS_10ViewEngineINS_8smem_ptrIPN7cutlass6half_tEEEEEEEC2ERKSI_RKSP_ - $_ZN7cutlass13device_kernelIN5flash19enable_sm80_to_sm89INS1_16FlashAttnBwdSm80INS1_25CollectiveMainloopBwdSm80ILi2ELi2EN4cute5tupleIJNS5_1CILi128EEES8_NS7_ILi64EEEEEENS_6half_tEfNS_4arch4Sm80ELb0ELb0ELb1ELb0ELb0ELb0ELb0ELb0ELi2ELi4ELi4ELi4ELb0EEENS1_21CollectiveEpilogueBwdISA_SB_SD_Li256ELb0ELb0ELi2EEENS1_19SingleTileSchedulerILb0ELb0ELb0ELi128EEEEEEEEEvNT_6ParamsE$_ZN4cute3eso3ESOILb0ELb0EJNS_6LayoutINS_5tupleIJNS3_IJNS_1CILi2EEES5_EEES6_NS4_ILi8EEEEEENS3_IJNS3_IJiNS4_ILi512EEEEEENS3_IJiiEEENS4_ILi1024EEEEEEEEjEEC2ERKSE_RKj)
$_ZN7cutlass13device_kernelIN5flash19enable_sm80_to_sm89INS1_16FlashAttnBwdSm80INS1_25CollectiveMainloopBwdSm80ILi2ELi2EN4cute5tupleIJNS5_1CILi128EEES8_NS7_ILi64EEEEEENS_6half_tEfNS_4arch4Sm80ELb0ELb0ELb1ELb0ELb0ELb0ELb0ELb0ELi2ELi4ELi4ELi4ELb0EEENS1_21CollectiveEpilogueBwdISA_SB_SD_Li256ELb0ELb0ELi2EEENS1_19SingleTileSchedulerILb0ELb0ELb0ELi128EEEEEEEEEvNT_6ParamsE$_ZN4cute3eso3ESOILb0ELb0EJNS_6LayoutINS_5tupleIJNS3_IJNS_1CILi2EEES5_EEES6_NS4_ILi8EEEEEENS3_IJNS3_IJiNS4_ILi512EEEEEENS3_IJiiEEENS4_ILi1024EEEEEEEEjEEC2ERKSE_RKj:
        /* <DEDUP_REMOVED lines=10> */
        .type           $_ZN7cutlass13device_kernelIN5flash19enable_sm80_to_sm89INS1_16FlashAttnBwdSm80INS1_25CollectiveMainloopBwdSm80ILi2ELi2EN4cute5tupleIJNS5_1CILi128EEES8_NS7_ILi64EEEEEENS_6half_tEfNS_4arch4Sm80ELb0ELb0ELb1ELb0ELb0ELb0ELb0ELb0ELi2ELi4ELi4ELi4ELb0EEENS1_21CollectiveEpilogueBwdISA_SB_SD_Li256ELb0ELb0ELi2EEENS1_19SingleTileSchedulerILb0ELb0ELb0ELi128EEEEEEEEEvNT_6ParamsE$_ZN4cute3eso3ESOILb0ELb0EJNS_6LayoutINS_5tupleIJNS3_IJNS_1CILi2EEES5_S5_EEES5_NS3_IJNS3_IJS5_S5_EEES5_EEEEEENS3_IJNS3_IJNS4_ILi1EEENS4_ILi512EEEiEEENS4_ILi4096EEENS3_IJNS3_IJiiEEENS4_ILi8192EEEEEEEEEEENS_10ViewEngineINS_8smem_ptrIPN7cutlass6half_tEEEEEEEC2ERKSI_RKSP_,@function
        .size           $_ZN7cutlass13device_kernelIN5flash19enable_sm80_to_sm89INS1_16FlashAttnBwdSm80INS1_25CollectiveMainloopBwdSm80ILi2ELi2EN4cute5tupleIJNS5_1CILi128EEES8_NS7_ILi64EEEEEENS_6half_tEfNS_4arch4Sm80ELb0ELb0ELb1ELb0ELb0ELb0ELb0ELb0ELi2ELi4ELi4ELi4ELb0EEENS1_21CollectiveEpilogueBwdISA_SB_SD_Li256ELb0ELb0ELi2EEENS1_19SingleTileSchedulerILb0ELb0ELb0ELi128EEEEEEEEEvNT_6ParamsE$_ZN4cute3eso3ESOILb0ELb0EJNS_6LayoutINS_5tupleIJNS3_IJNS_1CILi2EEES5_S5_EEES5_NS3_IJNS3_IJS5_S5_EEES5_EEEEEENS3_IJNS3_IJNS4_ILi1EEENS4_ILi512EEEiEEENS4_ILi4096EEENS3_IJNS3_IJiiEEENS4_ILi8192EEEEEEEEEEENS_10ViewEngineINS_8smem_ptrIPN7cutlass6half_tEEEEEEEC2ERKSI_RKSP_,($_ZN7cutlass13device_kernelIN5flash19enable_sm80_to_sm89INS1_16FlashAttnBwdSm80INS1_25CollectiveMainloopBwdSm80ILi2ELi2EN4cute5tupleIJNS5_1CILi128EEES8_NS7_ILi64EEEEEENS_6half_tEfNS_4arch4Sm80ELb0ELb0ELb1ELb0ELb0ELb0ELb0ELb0ELi2ELi4ELi4ELi4ELb0EEENS1_21CollectiveEpilogueBwdISA_SB_SD_Li256ELb0ELb0ELi2EEENS1_19SingleTileSchedulerILb0ELb0ELb0ELi128EEEEEEEEEvNT_6ParamsE$_ZN4cute3eso3ESOILb0ELb0EJNS_6LayoutINS_5tupleIJNS3_IJNS_1CILi2EEES5_S5_EEES5_NS3_IJNS3_IJS5_S5_EEES5_EEEEEENS3_IJNS3_IJNS4_ILi1EEENS4_ILi512EEEiEEENS4_ILi4096EEENS3_IJNS3_IJiiEEENS4_ILi8192EEEEEEEEEEEjEEC2ERKSI_RKj - $_ZN7cutlass13device_kernelIN5flash19enable_sm80_to_sm89INS1_16FlashAttnBwdSm80INS1_25CollectiveMainloopBwdSm80ILi2ELi2EN4cute5tupleIJNS5_1CILi128EEES8_NS7_ILi64EEEEEENS_6half_tEfNS_4arch4Sm80ELb0ELb0ELb1ELb0ELb0ELb0ELb0ELb0ELi2ELi4ELi4ELi4ELb0EEENS1_21CollectiveEpilogueBwdISA_SB_SD_Li256ELb0ELb0ELi2EEENS1_19SingleTileSchedulerILb0ELb0ELb0ELi128EEEEEEEEEvNT_6ParamsE$_ZN4cute3eso3ESOILb0ELb0EJNS_6LayoutINS_5tupleIJNS3_IJNS_1CILi2EEES5_S5_EEES5_NS3_IJNS3_IJS5_S5_EEES5_EEEEEENS3_IJNS3_IJNS4_ILi1EEENS4_ILi512EEEiEEENS4_ILi4096EEENS3_IJNS3_IJiiEEENS4_ILi8192EEEEEEEEEEENS_10ViewEngineINS_8smem_ptrIPN7cutlass6half_tEEEEEEEC2ERKSI_RKSP_)
$_ZN7cutlass13device_kernelIN5flash19enable_sm80_to_sm89INS1_16FlashAttnBwdSm80INS1_25CollectiveMainloopBwdSm80ILi2ELi2EN4cute5tupleIJNS5_1CILi128EEES8_NS7_ILi64EEEEEENS_6half_tEfNS_4arch4Sm80ELb0ELb0ELb1ELb0ELb0ELb0ELb0ELb0ELi2ELi4ELi4ELi4ELb0EEENS1_21CollectiveEpilogueBwdISA_SB_SD_Li256ELb0ELb0ELi2EEENS1_19SingleTileSchedulerILb0ELb0ELb0ELi128EEEEEEEEEvNT_6ParamsE$_ZN4cute3eso3ESOILb0ELb0EJNS_6LayoutINS_5tupleIJNS3_IJNS_1CILi2EEES5_S5_EEES5_NS3_IJNS3_IJS5_S5_EEES5_EEEEEENS3_IJNS3_IJNS4_ILi1EEENS4_ILi512EEEiEEENS4_ILi4096EEENS3_IJNS3_IJiiEEENS4_ILi8192EEEEEEEEEEENS_10ViewEngineINS_8smem_ptrIPN7cutlass6half_tEEEEEEEC2ERKSI_RKSP_:
        /* <DEDUP_REMOVED lines=8> */
        .type           $_ZN7cutlass13device_kernelIN5flash19enable_sm80_to_sm89INS1_16FlashAttnBwdSm80INS1_25CollectiveMainloopBwdSm80ILi2ELi2EN4cute5tupleIJNS5_1CILi128EEES8_NS7_ILi64EEEEEENS_6half_tEfNS_4arch4Sm80ELb0ELb0ELb1ELb0ELb0ELb0ELb0ELb0ELi2ELi4ELi4ELi4ELb0EEENS1_21CollectiveEpilogueBwdISA_SB_SD_Li256ELb0ELb0ELi2EEENS1_19SingleTileSchedulerILb0ELb0ELb0ELi128EEEEEEEEEvNT_6ParamsE$_ZN4cute3eso3ESOILb0ELb0EJNS_6LayoutINS_5tupleIJNS3_IJNS_1CILi2EEES5_S5_EEES5_NS3_IJNS3_IJS5_S5_EEES5_EEEEEENS3_IJNS3_IJNS4_ILi1EEENS4_ILi512EEEiEEENS4_ILi4096EEENS3_IJNS3_IJiiEEENS4_ILi8192EEEEEEEEEEEjEEC2ERKSI_RKj,@function
        .size           $_ZN7cutlass13device_kernelIN5flash19enable_sm80_to_sm89INS1_16FlashAttnBwdSm80INS1_25CollectiveMainloopBwdSm80ILi2ELi2EN4cute5tupleIJNS5_1CILi128EEES8_NS7_ILi64EEEEEENS_6half_tEfNS_4arch4Sm80ELb0ELb0ELb1ELb0ELb0ELb0ELb0ELb0ELi2ELi4ELi4ELi4ELb0EEENS1_21CollectiveEpilogueBwdISA_SB_SD_Li256ELb0ELb0ELi2EEENS1_19SingleTileSchedulerILb0ELb0ELb0ELi128EEEEEEEEEvNT_6ParamsE$_ZN4cute3eso3ESOILb0ELb0EJNS_6LayoutINS_5tupleIJNS3_IJNS_1CILi2EEES5_S5_EEES5_NS3_IJNS3_IJS5_S5_EEES5_EEEEEENS3_IJNS3_IJNS4_ILi1EEENS4_ILi512EEEiEEENS4_ILi4096EEENS3_IJNS3_IJiiEEENS4_ILi8192EEEEEEEEEEEjEEC2ERKSI_RKj,($_ZN7cutlass13device_kernelIN5flash19enable_sm80_to_sm89INS1_16FlashAttnBwdSm80INS1_25CollectiveMainloopBwdSm80ILi2ELi2EN4cute5tupleIJNS5_1CILi128EEES8_NS7_ILi64EEEEEENS_6half_tEfNS_4arch4Sm80ELb0ELb0ELb1ELb0ELb0ELb0ELb0ELb0ELi2ELi4ELi4ELi4ELb0EEENS1_21CollectiveEpilogueBwdISA_SB_SD_Li256ELb0ELb0ELi2EEENS1_19SingleTileSchedulerILb0ELb0ELb0ELi128EEEEEEEEEvNT_6ParamsE$_ZN4cute3eso3ESOILb0ELb0EJNS_6LayoutINS_5tupleIJNS3_IJNS_1CILi2EEES5_S5_EEES5_NS3_IJS5_S5_EEEEEENS3_IJNS3_IJNS4_ILi1EEENS4_ILi512EEEiEEENS4_ILi4096EEENS3_IJiiEEEEEEEENS_10ViewEngineINS_8smem_ptrIPN7cutlass6half_tEEEEEEEC2ERKSF_RKSM_ - $_ZN7cutlass13device_kernelIN5flash19enable_sm80_to_sm89INS1_16FlashAttnBwdSm80INS1_25CollectiveMainloopBwdSm80ILi2ELi2EN4cute5tupleIJNS5_1CILi128EEES8_NS7_ILi64EEEEEENS_6half_tEfNS_4arch4Sm80ELb0ELb0ELb1ELb0ELb0ELb0ELb0ELb0ELi2ELi4ELi4ELi4ELb0EEENS1_21CollectiveEpilogueBwdISA_SB_SD_Li256ELb0ELb0ELi2EEENS1_19SingleTileSchedulerILb0ELb0ELb0ELi128EEEEEEEEEvNT_6ParamsE$_ZN4cute3eso3ESOILb0ELb0EJNS_6LayoutINS_5tupleIJNS3_IJNS_1CILi2EEES5_S5_EEES5_NS3_IJNS3_IJS5_S5_EEES5_EEEEEENS3_IJNS3_IJNS4_ILi1EEENS4_ILi512EEEiEEENS4_ILi4096EEENS3_IJNS3_IJiiEEENS4_ILi8192EEEEEEEEEEEjEEC2ERKSI_RKj)
$_ZN7cutlass13device_kernelIN5flash19enable_sm80_to_sm89INS1_16FlashAttnBwdSm80INS1_25CollectiveMainloopBwdSm80ILi2ELi2EN4cute5tupleIJNS5_1CILi128EEES8_NS7_ILi64EEEEEENS_6half_tEfNS_4arch4Sm80ELb0ELb0ELb1ELb0ELb0ELb0ELb0ELb0ELi2ELi4ELi4ELi4ELb0EEENS1_21CollectiveEpilogueBwdISA_SB_SD_Li256ELb0ELb0ELi2EEENS1_19SingleTileSchedulerILb0ELb0ELb0ELi128EEEEEEEEEvNT_6ParamsE$_ZN4cute3eso3ESOILb0ELb0EJNS_6LayoutINS_5tupleIJNS3_IJNS_1CILi2EEES5_S5_EEES5_NS3_IJNS3_IJS5_S5_EEES5_EEEEEENS3_IJNS3_IJNS4_ILi1EEENS4_ILi512EEEiEEENS4_ILi4096EEENS3_IJNS3_IJiiEEENS4_ILi8192EEEEEEEEEEEjEEC2ERKSI_RKj:
        /* <DEDUP_REMOVED lines=10> */
        .type           $_ZN7cutlass13device_kernelIN5flash19enable_sm80_to_sm89INS1_16FlashAttnBwdSm80INS1_25CollectiveMainloopBwdSm80ILi2ELi2EN4cute5tupleIJNS5_1CILi128EEES8_NS7_ILi64EEEEEENS_6half_tEfNS_4arch4Sm80ELb0ELb0ELb1ELb0ELb0ELb0ELb0ELb0ELi2ELi4ELi4ELi4ELb0EEENS1_21CollectiveEpilogueBwdISA_SB_SD_Li256ELb0ELb0ELi2EEENS1_19SingleTileSchedulerILb0ELb0ELb0ELi128EEEEEEEEEvNT_6ParamsE$_ZN4cute3eso3ESOILb0ELb0EJNS_6LayoutINS_5tupleIJNS3_IJNS_1CILi2EEES5_S5_EEES5_NS3_IJS5_S5_EEEEEENS3_IJNS3_IJNS4_ILi1EEENS4_ILi512EEEiEEENS4_ILi4096EEENS3_IJiiEEEEEEEENS_10ViewEngineINS_8smem_ptrIPN7cutlass6half_tEEEEEEEC2ERKSF_RKSM_,@function
        .size           $_ZN7cutlass13device_kernelIN5flash19enable_sm80_to_sm89INS1_16FlashAttnBwdSm80INS1_25CollectiveMainloopBwdSm80ILi2ELi2EN4cute5tupleIJNS5_1CILi128EEES8_NS7_ILi64EEEEEENS_6half_tEfNS_4arch4Sm80ELb0ELb0ELb1ELb0ELb0ELb0ELb0ELb0ELi2ELi4ELi4ELi4ELb0EEENS1_21CollectiveEpilogueBwdISA_SB_SD_Li256ELb0ELb0ELi2EEENS1_19SingleTileSchedulerILb0ELb0ELb0ELi128EEEEEEEEEvNT_6ParamsE$_ZN4cute3eso3ESOILb0ELb0EJNS_6LayoutINS_5tupleIJNS3_IJNS_1CILi2EEES5_S5_EEES5_NS3_IJS5_S5_EEEEEENS3_IJNS3_IJNS4_ILi1EEENS4_ILi512EEEiEEENS4_ILi4096EEENS3_IJiiEEEEEEEENS_10ViewEngineINS_8smem_ptrIPN7cutlass6half_tEEEEEEEC2ERKSF_RKSM_,($_ZN7cutlass13device_kernelIN5flash19enable_sm80_to_sm89INS1_16FlashAttnBwdSm80INS1_25CollectiveMainloopBwdSm80ILi2ELi2EN4cute5tupleIJNS5_1CILi128EEES8_NS7_ILi64EEEEEENS_6half_tEfNS_4arch4Sm80ELb0ELb0ELb1ELb0ELb0ELb0ELb0ELb0ELi2ELi4ELi4ELi4ELb0EEENS1_21CollectiveEpilogueBwdISA_SB_SD_Li256ELb0ELb0ELi2EEENS1_19SingleTileSchedulerILb0ELb0ELb0ELi128EEEEEEEEEvNT_6ParamsE$_ZN4cute3eso3ESOILb0ELb0EJNS_6LayoutINS_5tupleIJNS3_IJNS_1CILi2EEES5_S5_EEES5_NS3_IJS5_S5_EEEEEENS3_IJNS3_IJNS4_ILi1EEENS4_ILi512EEEiEEENS4_ILi4096EEENS3_IJiiEEEEEEEEjEEC2ERKSF_RKj - $_ZN7cutlass13device_kernelIN5flash19enable_sm80_to_sm89INS1_16FlashAttnBwdSm80INS1_25CollectiveMainloopBwdSm80ILi2ELi2EN4cute5tupleIJNS5_1CILi128EEES8_NS7_ILi64EEEEEENS_6half_tEfNS_4arch4Sm80ELb0ELb0ELb1ELb0ELb0ELb0ELb0ELb0ELi2ELi4ELi4ELi4ELb0EEENS1_21CollectiveEpilogueBwdISA_SB_SD_Li256ELb0ELb0ELi2EEENS1_19SingleTileSchedulerILb0ELb0ELb0ELi128EEEEEEEEEvNT_6ParamsE$_ZN4cute3eso3ESOILb0ELb0EJNS_6LayoutINS_5tupleIJNS3_IJNS_1CILi2EEES5_S5_EEES5_NS3_IJS5_S5_EEEEEENS3_IJNS3_IJNS4_ILi1EEENS4_ILi512EEEiEEENS4_ILi4096EEENS3_IJiiEEEEEEEENS_10ViewEngineINS_8smem_ptrIPN7cutlass6half_tEEEEEEEC2ERKSF_RKSM_)
$_ZN7cutlass13device_kernelIN5flash19enable_sm80_to_sm89INS1_16FlashAttnBwdSm80INS1_25CollectiveMainloopBwdSm80ILi2ELi2EN4cute5tupleIJNS5_1CILi128EEES8_NS7_ILi64EEEEEENS_6half_tEfNS_4arch4Sm80ELb0ELb0ELb1ELb0ELb0ELb0ELb0ELb0ELi2ELi4ELi4ELi4ELb0EEENS1_21CollectiveEpilogueBwdISA_SB_SD_Li256ELb0ELb0ELi2EEENS1_19SingleTileSchedulerILb0ELb0ELb0ELi128EEEEEEEEEvNT_6ParamsE$_ZN4cute3eso3ESOILb0ELb0EJNS_6LayoutINS_5tupleIJNS3_IJNS_1CILi2EEES5_S5_EEES5_NS3_IJS5_S5_EEEEEENS3_IJNS3_IJNS4_ILi1EEENS4_ILi512EEEiEEENS4_ILi4096EEENS3_IJiiEEEEEEEENS_10ViewEngineINS_8smem_ptrIPN7cutlass6half_tEEEEEEEC2ERKSF_RKSM_:
[----:B------:R-:W-:Y:S02]  /*5e70*/  IADD3 R21, R62, -c[0x0][0x20], RZ ;  /* 0x800008003e157a10 */ /* 0x000fe40007ffe0ff */
[----:B------:R-:W-:-:S03]  /*5e80*/  IADD3 R3, R61, -c[0x0][0x20], RZ ;  /* 0x800008003d037a10 */ /* 0x000fc60007ffe0ff */
[----:B------:R1:W-:Y:S04]  /*5e90*/  STL.64 [R21], R4 ;  /* 0x0000000415007387 */ /* 0x0003e80000100a00 */
[----:B------:R1:W-:Y:S04]  /*5ea0*/  STL [R21+0x8], R2 ;  /* 0x0000080215007387 */ /* 0x0003e80000100800 */
[----:B------:R-:W2:Y:S01]  /*5eb0*/  LDL.64 R30, [R3] ;  /* 0x00000000031e7983 */ /* 0x000ea20000100a00 */
[----:B------:R-:W-:Y:S02]  /*5ec0*/  IMAD.MOV.U32 R36, RZ, RZ, R6 ;  /* 0x000000ffff247224 */ /* 0x000fe400078e0006 */
[----:B------:R-:W-:Y:S01]  /*5ed0*/  IMAD.MOV.U32 R37, RZ, RZ, 0x0 ;  /* 0x00000000ff257424 */ /* 0x000fe200078e00ff */
[----:B--2---:R1:W-:Y:S03]  /*5ee0*/  STL.64 [R21+0x10], R30 ;  /* 0x0000101e15007387 */ /* 0x0043e60000100a00 */
[----:B------:R-:W-:Y:S05]  /*5ef0*/  RET.REL.NODEC R36 `(_ZN7cutlass13device_kernelIN5flash19enable_sm80_to_sm89INS1_16FlashAttnBwdSm80INS1_25CollectiveMainloopBwdSm80ILi2ELi2EN4cute5tupleIJNS5_1CILi128EEES8_NS7_ILi64EEEEEENS_6half_tEfNS_4arch4Sm80ELb0ELb0ELb1ELb0ELb0ELb0ELb0ELb0ELi2ELi4ELi4ELi4ELb0EEENS1_21CollectiveEpilogueBwdISA_SB_SD_Li256ELb0ELb0ELi2EEENS1_19SingleTileSchedulerILb0ELb0ELb0ELi128EEEEEEEEEvNT_6ParamsE) ;  /* 0xffffa10024007950 */ /* 0x000fea0003c3ffff */
        .type           $_ZN7cutlass13device_kernelIN5flash19enable_sm80_to_sm89INS1_16FlashAttnBwdSm80INS1_25CollectiveMainloopBwdSm80ILi2ELi2EN4cute5tupleIJNS5_1CILi128EEES8_NS7_ILi64EEEEEENS_6half_tEfNS_4arch4Sm80ELb0ELb0ELb1ELb0ELb0ELb0ELb0ELb0ELi2ELi4ELi4ELi4ELb0EEENS1_21CollectiveEpilogueBwdISA_SB_SD_Li256ELb0ELb0ELi2EEENS1_19SingleTileSchedulerILb0ELb0ELb0ELi128EEEEEEEEEvNT_6ParamsE$_ZN4cute3eso3ESOILb0ELb0EJNS_6LayoutINS_5tupleIJNS3_IJNS_1CILi2EEES5_S5_EEES5_NS3_IJS5_S5_EEEEEENS3_IJNS3_IJNS4_ILi1EEENS4_ILi512EEEiEEENS4_ILi4096EEENS3_IJiiEEEEEEEEjEEC2ERKSF_RKj,@function
        .size           $_ZN7cutlass13device_kernelIN5flash19enable_sm80_to_sm89INS1_16FlashAttnBwdSm80INS1_25CollectiveMainloopBwdSm80ILi2ELi2EN4cute5tupleIJNS5_1CILi128EEES8_NS7_ILi64EEEEEENS_6half_tEfNS_4arch4Sm80ELb0ELb0ELb1ELb0ELb0ELb0ELb0ELb0ELi2ELi4ELi4ELi4ELb0EEENS1_21CollectiveEpilogueBwdISA_SB_SD_Li256ELb0ELb0ELi2EEENS1_19SingleTileSchedulerILb0ELb0ELb0ELi128EEEEEEEEEvNT_6ParamsE$_ZN4cute3eso3ESOILb0ELb0EJNS_6LayoutINS_5tupleIJNS3_IJNS_1CILi2EEES5_S5_EEES5_NS3_IJS5_S5_EEEEEENS3_IJNS3_IJNS4_ILi1EEENS4_ILi512EEEiEEENS4_ILi4096EEENS3_IJiiEEEEEEEEjEEC2ERKSF_RKj,($_ZN7cutlass13device_kernelIN5flash19enable_sm80_to_sm89INS1_16FlashAttnBwdSm80INS1_25CollectiveMainloopBwdSm80ILi2ELi2EN4cute5tupleIJNS5_1CILi128EEES8_NS7_ILi64EEEEEENS_6half_tEfNS_4arch4Sm80ELb0ELb0ELb1ELb0ELb0ELb0ELb0ELb0ELi2ELi4ELi4ELi4ELb0EEENS1_21CollectiveEpilogueBwdISA_SB_SD_Li256ELb0ELb0ELi2EEENS1_19SingleTileSchedulerILb0ELb0ELb0ELi128EEEEEEEEEvNT_6ParamsE$_ZN4cute3eso3ESOILb0ELb0EJNS_6LayoutINS_5tupleIJNS3_IJNS_1CILi8EEENS4_ILi1EEEEEENS3_IJNS4_ILi2EEEEEEEEENS3_IJNS3_IJS6_NS4_ILi0EEEEEENS3_IJiEEEEEEEENS_10ViewEngineINS_8smem_ptrIPN7cutlass6half_tEEEEEEEC2ERKSF_RKSM_ - $_ZN7cutlass13device_kernelIN5flash19enable_sm80_to_sm89INS1_16FlashAttnBwdSm80INS1_25CollectiveMainloopBwdSm80ILi2ELi2EN4cute5tupleIJNS5_1CILi128EEES8_NS7_ILi64EEEEEENS_6half_tEfNS_4arch4Sm80ELb0ELb0ELb1ELb0ELb0ELb0ELb0ELb0ELi2ELi4ELi4ELi4ELb0EEENS1_21CollectiveEpilogueBwdISA_SB_SD_Li256ELb0ELb0ELi2EEENS1_19SingleTileSchedulerILb0ELb0ELb0ELi128EEEEEEEEEvNT_6ParamsE$_ZN4cute3eso3ESOILb0ELb0EJNS_6LayoutINS_5tupleIJNS3_IJNS_1CILi2EEES5_S5_EEES5_NS3_IJS5_S5_EEEEEENS3_IJNS3_IJNS4_ILi1EEENS4_ILi512EEEiEEENS4_ILi4096EEENS3_IJiiEEEEEEEEjEEC2ERKSF_RKj)
$_ZN7cutlass13device_kernelIN5flash19enable_sm80_to_sm89INS1_16FlashAttnBwdSm80INS1_25CollectiveMainloopBwdSm80ILi2ELi2EN4cute5tupleIJNS5_1CILi128EEES8_NS7_ILi64EEEEEENS_6half_tEfNS_4arch4Sm80ELb0ELb0ELb1ELb0ELb0ELb0ELb0ELb0ELi2ELi4ELi4ELi4ELb0EEENS1_21CollectiveEpilogueBwdISA_SB_SD_Li256ELb0ELb0ELi2EEENS1_19SingleTileSchedulerILb0ELb0ELb0ELi128EEEEEEEEEvNT_6ParamsE$_ZN4cute3eso3ESOILb0ELb0EJNS_6LayoutINS_5tupleIJNS3_IJNS_1CILi2EEES5_S5_EEES5_NS3_IJS5_S5_EEEEEENS3_IJNS3_IJNS4_ILi1EEENS4_ILi512EEEiEEENS4_ILi4096EEENS3_IJiiEEEEEEEEjEEC2ERKSF_RKj:
        /* <DEDUP_REMOVED lines=10> */
        .type           $_ZN7cutlass13device_kernelIN5flash19enable_sm80_to_sm89INS1_16FlashAttnBwdSm80INS1_25CollectiveMainloopBwdSm80ILi2ELi2EN4cute5tupleIJNS5_1CILi128EEES8_NS7_ILi64EEEEEENS_6half_tEfNS_4arch4Sm80ELb0ELb0ELb1ELb0ELb0ELb0ELb0ELb0ELi2ELi4ELi4ELi4ELb0EEENS1_21CollectiveEpilogueBwdISA_SB_SD_Li256ELb0ELb0ELi2EEENS1_19SingleTileSchedulerILb0ELb0ELb0ELi128EEEEEEEEEvNT_6ParamsE$_ZN4cute3eso3ESOILb0ELb0EJNS_6LayoutINS_5tupleIJNS3_IJNS_1CILi8EEENS4_ILi1EEEEEENS3_IJNS4_ILi2EEEEEEEEENS3_IJNS3_IJS6_NS4_ILi0EEEEEENS3_IJiEEEEEEEENS_10ViewEngineINS_8smem_ptrIPN7cutlass6half_tEEEEEEEC2ERKSF_RKSM_,@function
        .size           $_ZN7cutlass13device_kernelIN5flash19enable_sm80_to_sm89INS1_16FlashAttnBwdSm80INS1_25CollectiveMainloopBwdSm80ILi2ELi2EN4cute5tupleIJNS5_1CILi128EEES8_NS7_ILi64EEEEEENS_6half_tEfNS_4arch4Sm80ELb0ELb0ELb1ELb0ELb0ELb0ELb0ELb0ELi2ELi4ELi4ELi4ELb0EEENS1_21CollectiveEpilogueBwdISA_SB_SD_Li256ELb0ELb0ELi2EEENS1_19SingleTileSchedulerILb0ELb0ELb0ELi128EEEEEEEEEvNT_6ParamsE$_ZN4cute3eso3ESOILb0ELb0EJNS_6LayoutINS_5tupleIJNS3_IJNS_1CILi8EEENS4_ILi1EEEEEENS3_IJNS4_ILi2EEEEEEEEENS3_IJNS3_IJS6_NS4_ILi0EEEEEENS3_IJiEEEEEEEENS_10ViewEngineINS_8smem_ptrIPN7cutlass6half_tEEEEEEEC2ERKSF_RKSM_,($_ZN7cutlass13device_kernelIN5flash19enable_sm80_to_sm89INS1_16FlashAttnBwdSm80INS1_25CollectiveMainloopBwdSm80ILi2ELi2EN4cute5tupleIJNS5_1CILi128EEES8_NS7_ILi64EEEEEENS_6half_tEfNS_4arch4Sm80ELb0ELb0ELb1ELb0ELb0ELb0ELb0ELb0ELi2ELi4ELi4ELi4ELb0EEENS1_21CollectiveEpilogueBwdISA_SB_SD_Li256ELb0ELb0ELi2EEENS1_19SingleTileSchedulerILb0ELb0ELb0ELi128EEEEEEEEEvNT_6ParamsE$_ZN4cute3eso3ESOILb0ELb0EJNS_6LayoutINS_5tupleIJNS3_IJNS_1CILi8EEENS4_ILi1EEEEEENS4_ILi2EEEEEENS3_IJNS3_IJS6_NS4_ILi0EEEEEEiEEEEENS_10ViewEngineINS_8smem_ptrIPN7cutlass6half_tEEEEEEEC2ERKSD_RKSK_ - $_ZN7cutlass13device_kernelIN5flash19enable_sm80_to_sm89INS1_16FlashAttnBwdSm80INS1_25CollectiveMainloopBwdSm80ILi2ELi2EN4cute5tupleIJNS5_1CILi128EEES8_NS7_ILi64EEEEEENS_6half_tEfNS_4arch4Sm80ELb0ELb0ELb1ELb0ELb0ELb0ELb0ELb0ELi2ELi4ELi4ELi4ELb0EEENS1_21CollectiveEpilogueBwdISA_SB_SD_Li256ELb0ELb0ELi2EEENS1_19SingleTileSchedulerILb0ELb0ELb0ELi128EEEEEEEEEvNT_6ParamsE$_ZN4cute3eso3ESOILb0ELb0EJNS_6LayoutINS_5tupleIJNS3_IJNS_1CILi8EEENS4_ILi1EEEEEENS3_IJNS4_ILi2EEEEEEEEENS3_IJNS3_IJS6_NS4_ILi0EEEEEENS3_IJiEEEEEEEENS_10ViewEngineINS_8smem_ptrIPN7cutlass6half_tEEEEEEEC2ERKSF_RKSM_)
$_ZN7cutlass13device_kernelIN5flash19enable_sm80_to_sm89INS1_16FlashAttnBwdSm80INS1_25CollectiveMainloopBwdSm80ILi2ELi2EN4cute5tupleIJNS5_1CILi128EEES8_NS7_ILi64EEEEEENS_6half_tEfNS_4arch4Sm80ELb0ELb0ELb1ELb0ELb0ELb0ELb0ELb0ELi2ELi4ELi4ELi4ELb0EEENS1_21CollectiveEpilogueBwdISA_SB_SD_Li256ELb0ELb0ELi2EEENS1_19SingleTileSchedulerILb0ELb0ELb0ELi128EEEEEEEEEvNT_6ParamsE$_ZN4cute3eso3ESOILb0ELb0EJNS_6LayoutINS_5tupleIJNS3_IJNS_1CILi8EEENS4_ILi1EEEEEENS3_IJNS4_ILi2EEEEEEEEENS3_IJNS3_IJS6_NS4_ILi0EEEEEENS3_IJiEEEEEEEENS_10ViewEngineINS_8smem_ptrIPN7cutlass6half_tEEEEEEEC2ERKSF_RKSM_:
[----:B------:R-:W-:Y:S02]  /*5fa0*/  IADD3 R37, R92, -c[0x0][0x20], RZ ;  /* 0x800008005c257a10 */ /* 0x000fe40007ffe0ff */
[----:B------:R-:W-:-:S03]  /*5fb0*/  IADD3 R36, R93, -c[0x0][0x20], RZ ;  /* 0x800008005d247a10 */ /* 0x000fc60007ffe0ff */
[----:B------:R1:W-:Y:S04]  /*5fc0*/  STL [R37], R40 ;  /* 0x0000002825007387 */ /* 0x0003e80000100800 */
[----:B------:R-:W2:Y:S01]  /*5fd0*/  LDL.64 R42, [R36] ;  /* 0x00000000242a7983 */ /* 0x000ea20000100a00 */
[----:B------:R-:W-:-:S03]  /*5fe0*/  IMAD.MOV.U32 R39, RZ, RZ, 0x0 ;  /* 0x00000000ff277424 */ /* 0x000fc600078e00ff */
[----:B--2---:R1:W-:Y:S01]  /*5ff0*/  STL.64 [R37+0x8], R42 ;  /* 0x0000082a25007387 */ /* 0x0043e20000100a00 */
[----:B------:R-:W-:Y:S05]  /*6000*/  RET.REL.NODEC R38 `(_ZN7cutlass13device_kernelIN5flash19enable_sm80_to_sm89INS1_16FlashAttnBwdSm80INS1_25CollectiveMainloopBwdSm80ILi2ELi2EN4cute5tupleIJNS5_1CILi128EEES8_NS7_ILi64EEEEEENS_6half_tEfNS_4arch4Sm80ELb0ELb0ELb1ELb0ELb0ELb0ELb0ELb0ELi2ELi4ELi4ELi4ELb0EEENS1_21CollectiveEpilogueBwdISA_SB_SD_Li256ELb0ELb0ELi2EEENS1_19SingleTileSchedulerILb0ELb0ELb0ELi128EEEEEEEEEvNT_6ParamsE) ;  /* 0xffff9ff026007950 */ /* 0x000fea0003c3ffff */
        .type           $_ZN7cutlass13device_kernelIN5flash19enable_sm80_to_sm89INS1_16FlashAttnBwdSm80INS1_25CollectiveMainloopBwdSm80ILi2ELi2EN4cute5tupleIJNS5_1CILi128EEES8_NS7_ILi64EEEEEENS_6half_tEfNS_4arch4Sm80ELb0ELb0ELb1ELb0ELb0ELb0ELb0ELb0ELi2ELi4ELi4ELi4ELb0EEENS1_21CollectiveEpilogueBwdISA_SB_SD_Li256ELb0ELb0ELi2EEENS1_19SingleTileSchedulerILb0ELb0ELb0ELi128EEEEEEEEEvNT_6ParamsE$_ZN4cute3eso3ESOILb0ELb0EJNS_6LayoutINS_5tupleIJNS3_IJNS_1CILi8EEENS4_ILi1EEEEEENS4_ILi2EEEEEENS3_IJNS3_IJS6_NS4_ILi0EEEEEEiEEEEENS_10ViewEngineINS_8smem_ptrIPN7cutlass6half_tEEEEEEEC2ERKSD_RKSK_,@function
        .size           $_ZN7cutlass13device_kernelIN5flash19enable_sm80_to_sm89INS1_16FlashAttnBwdSm80INS1_25CollectiveMainloopBwdSm80ILi2ELi2EN4cute5tupleIJNS5_1CILi128EEES8_NS7_ILi64EEEEEENS_6half_tEfNS_4arch4Sm80ELb0ELb0ELb1ELb0ELb0ELb0ELb0ELb0ELi2ELi4ELi4ELi4ELb0EEENS1_21CollectiveEpilogueBwdISA_SB_SD_Li256ELb0ELb0ELi2EEENS1_19SingleTileSchedulerILb0ELb0ELb0ELi128EEEEEEEEEvNT_6ParamsE$_ZN4cute3eso3ESOILb0ELb0EJNS_6LayoutINS_5tupleIJNS3_IJNS_1CILi8EEENS4_ILi1EEEEEENS4_ILi2EEEEEENS3_IJNS3_IJS6_NS4_ILi0EEEEEEiEEEEENS_10ViewEngineINS_8smem_ptrIPN7cutlass6half_tEEEEEEEC2ERKSD_RKSK_,($_ZN7cutlass13device_kernelIN5flash19enable_sm80_to_sm89INS1_16FlashAttnBwdSm80INS1_25CollectiveMainloopBwdSm80ILi2ELi2EN4cute5tupleIJNS5_1CILi128EEES8_NS7_ILi64EEEEEENS_6half_tEfNS_4arch4Sm80ELb0ELb0ELb1ELb0ELb0ELb0ELb0ELb0ELi2ELi4ELi4ELi4ELb0EEENS1_21CollectiveEpilogueBwdISA_SB_SD_Li256ELb0ELb0ELi2EEENS1_19SingleTileSchedulerILb0ELb0ELb0ELi128EEEEEEEEEvNT_6ParamsE$_ZN4cute3eso3ESOILb0ELb0EJNS_6LayoutINS_5tupleIJNS3_IJNS_1CILi8EEENS4_ILi1EEEEEENS4_ILi2EEEEEENS3_IJNS3_IJS6_NS4_ILi0EEEEEEiEEEEEiEEC2ERKSD_RKi - $_ZN7cutlass13device_kernelIN5flash19enable_sm80_to_sm89INS1_16FlashAttnBwdSm80INS1_25CollectiveMainloopBwdSm80ILi2ELi2EN4cute5tupleIJNS5_1CILi128EEES8_NS7_ILi64EEEEEENS_6half_tEfNS_4arch4Sm80ELb0ELb0ELb1ELb0ELb0ELb0ELb0ELb0ELi2ELi4ELi4ELi4ELb0EEENS1_21CollectiveEpilogueBwdISA_SB_SD_Li256ELb0ELb0ELi2EEENS1_19SingleTileSchedulerILb0ELb0ELb0ELi128EEEEEEEEEvNT_6ParamsE$_ZN4cute3eso3ESOILb0ELb0EJNS_6LayoutINS_5tupleIJNS3_IJNS_1CILi8EEENS4_ILi1EEEEEENS4_ILi2EEEEEENS3_IJNS3_IJS6_NS4_ILi0EEEEEEiEEEEENS_10ViewEngineINS_8smem_ptrIPN7cutlass6half_tEEEEEEEC2ERKSD_RKSK_)
$_ZN7cutlass13device_kernelIN5flash19enable_sm80_to_sm89INS1_16FlashAttnBwdSm80INS1_25CollectiveMainloopBwdSm80ILi2ELi2EN4cute5tupleIJNS5_1CILi128EEES8_NS7_ILi64EEEEEENS_6half_tEfNS_4arch4Sm80ELb0ELb0ELb1ELb0ELb0ELb0ELb0ELb0ELi2ELi4ELi4ELi4ELb0EEENS1_21CollectiveEpilogueBwdISA_SB_SD_Li256ELb0ELb0ELi2EEENS1_19SingleTileSchedulerILb0ELb0ELb0ELi128EEEEEEEEEvNT_6ParamsE$_ZN4cute3eso3ESOILb0ELb0EJNS_6LayoutINS_5tupleIJNS3_IJNS_1CILi8EEENS4_ILi1EEEEEENS4_ILi2EEEEEENS3_IJNS3_IJS6_NS4_ILi0EEEEEEiEEEEENS_10ViewEngineINS_8smem_ptrIPN7cutlass6half_tEEEEEEEC2ERKSD_RKSK_:
[----:B------:R-:W-:Y:S02]  /*6010*/  IADD3 R3, R92, -c[0x0][0x20], RZ ;  /* 0x800008005c037a10 */ /* 0x000fe40007ffe0ff */
[----:B------:R-:W-:-:S03]  /*6020*/  IADD3 R2, R93, -c[0x0][0x20], RZ ;  /* 0x800008005d027a10 */ /* 0x000fc60007ffe0ff */
[----:B------:R1:W-:Y:S04]  /*6030*/  STL [R3], R36 ;  /* 0x0000002403007387 */ /* 0x0003e80000100800 */
[----:B------:R-:W2:Y:S01]  /*6040*/  LDL.64 R42, [R2] ;  /* 0x00000000022a7983 */ /* 0x000ea20000100a00 */
[----:B------:R-:W-:-:S03]  /*6050*/  IMAD.MOV.U32 R39, RZ, RZ, 0x0 ;  /* 0x00000000ff277424 */ /* 0x000fc600078e00ff */
[----:B--2---:R1:W-:Y:S01]  /*6060*/  STL.64 [R3+0x8], R42 ;  /* 0x0000082a03007387 */ /* 0x0043e20000100a00 */
[----:B------:R-:W-:Y:S05]  /*6070*/  RET.REL.NODEC R38 `(_ZN7cutlass13device_kernelIN5flash19enable_sm80_to_sm89INS1_16FlashAttnBwdSm80INS1_25CollectiveMainloopBwdSm80ILi2ELi2EN4cute5tupleIJNS5_1CILi128EEES8_NS7_ILi64EEEEEENS_6half_tEfNS_4arch4Sm80ELb0ELb0ELb1ELb0ELb0ELb0ELb0ELb0ELi2ELi4ELi4ELi4ELb0EEENS1_21CollectiveEpilogueBwdISA_SB_SD_Li256ELb0ELb0ELi2EEENS1_19SingleTileSchedulerILb0ELb0ELb0ELi128EEEEEEEEEvNT_6ParamsE) ;  /* 0xffff9f8026007950 */ /* 0x000fea0003c3ffff */
        .type           $_ZN7cutlass13device_kernelIN5flash19enable_sm80_to_sm89INS1_16FlashAttnBwdSm80INS1_25CollectiveMainloopBwdSm80ILi2ELi2EN4cute5tupleIJNS5_1CILi128EEES8_NS7_ILi64EEEEEENS_6half_tEfNS_4arch4Sm80ELb0ELb0ELb1ELb0ELb0ELb0ELb0ELb0ELi2ELi4ELi4ELi4ELb0EEENS1_21CollectiveEpilogueBwdISA_SB_SD_Li256ELb0ELb0ELi2EEENS1_19SingleTileSchedulerILb0ELb0ELb0ELi128EEEEEEEEEvNT_6ParamsE$_ZN4cute3eso3ESOILb0ELb0EJNS_6LayoutINS_5tupleIJNS3_IJNS_1CILi8EEENS4_ILi1EEEEEENS4_ILi2EEEEEENS3_IJNS3_IJS6_NS4_ILi0EEEEEEiEEEEEiEEC2ERKSD_RKi,@function
        .size           $_ZN7cutlass13device_kernelIN5flash19enable_sm80_to_sm89INS1_16FlashAttnBwdSm80INS1_25CollectiveMainloopBwdSm80ILi2ELi2EN4cute5tupleIJNS5_1CILi128EEES8_NS7_ILi64EEEEEENS_6half_tEfNS_4arch4Sm80ELb0ELb0ELb1ELb0ELb0ELb0ELb0ELb0ELi2ELi4ELi4ELi4ELb0EEENS1_21CollectiveEpilogueBwdISA_SB_SD_Li256ELb0ELb0ELi2EEENS1_19SingleTileSchedulerILb0ELb0ELb0ELi128EEEEEEEEEvNT_6ParamsE$_ZN4cute3eso3ESOILb0ELb0EJNS_6LayoutINS_5tupleIJNS3_IJNS_1CILi8EEENS4_ILi1EEEEEENS4_ILi2EEEEEENS3_IJNS3_IJS6_NS4_ILi0EEEEEEiEEEEEiEEC2ERKSD_RKi,($_ZN7cutlass13device_kernelIN5flash19enable_sm80_to_sm89INS1_16FlashAttnBwdSm80INS1_25CollectiveMainloopBwdSm80ILi2ELi2EN4cute5tupleIJNS5_1CILi128EEES8_NS7_ILi64EEEEEENS_6half_tEfNS_4arch4Sm80ELb0ELb0ELb1ELb0ELb0ELb0ELb0ELb0ELi2ELi4ELi4ELi4ELb0EEENS1_21CollectiveEpilogueBwdISA_SB_SD_Li256ELb0ELb0ELi2EEENS1_19SingleTileSchedulerILb0ELb0ELb0ELi128EEEEEEEEEvNT_6ParamsE$_ZN4cute3eso3ESOILb0ELb0EJNS_6LayoutINS_5tupleIJNS3_IJNS_1CILi8EEENS4_ILi1EEEEEENS4_ILi2EEENS3_IJS8_S8_EEEEEENS3_IJNS3_IJS6_NS4_ILi0EEEEEENS4_ILi4096EEENS3_IJiiEEEEEEEENS_10ViewEngineINS_8smem_ptrIPN7cutlass6half_tEEEEEEEC2ERKSG_RKSN_ - $_ZN7cutlass13device_kernelIN5flash19enable_sm80_to_sm89INS1_16FlashAttnBwdSm80INS1_25CollectiveMainloopBwdSm80ILi2ELi2EN4cute5tupleIJNS5_1CILi128EEES8_NS7_ILi64EEEEEENS_6half_tEfNS_4arch4Sm80ELb0ELb0ELb1ELb0ELb0ELb0ELb0ELb0ELi2ELi4ELi4ELi4ELb0EEENS1_21CollectiveEpilogueBwdISA_SB_SD_Li256ELb0ELb0ELi2EEENS1_19SingleTileSchedulerILb0ELb0ELb0ELi128EEEEEEEEEvNT_6ParamsE$_ZN4cute3eso3ESOILb0ELb0EJNS_6LayoutINS_5tupleIJNS3_IJNS_1CILi8EEENS4_ILi1EEEEEENS4_ILi2EEEEEENS3_IJNS3_IJS6_NS4_ILi0EEEEEEiEEEEEiEEC2ERKSD_RKi)
$_ZN7cutlass13device_kernelIN5flash19enable_sm80_to_sm89INS1_16FlashAttnBwdSm80INS1_25CollectiveMainloopBwdSm80ILi2ELi2EN4cute5tupleIJNS5_1CILi128EEES8_NS7_ILi64EEEEEENS_6half_tEfNS_4arch4Sm80ELb0ELb0ELb1ELb0ELb0ELb0ELb0ELb0ELi2ELi4ELi4ELi4ELb0EEENS1_21CollectiveEpilogueBwdISA_SB_SD_Li256ELb0ELb0ELi2EEENS1_19SingleTileSchedulerILb0ELb0ELb0ELi128EEEEEEEEEvNT_6ParamsE$_ZN4cute3eso3ESOILb0ELb0EJNS_6LayoutINS_5tupleIJNS3_IJNS_1CILi8EEENS4_ILi1EEEEEENS4_ILi2EEEEEENS3_IJNS3_IJS6_NS4_ILi0EEEEEEiEEEEEiEEC2ERKSD_RKi:
[----:B------:R-:W-:Y:S02]  /*6080*/  IADD3 R3, R92, -c[0x0][0x20], RZ ;  /* 0x800008005c037a10 */ /* 0x000fe40007ffe0ff */
[----:B------:R-:W-:-:S03]  /*6090*/  IADD3 R2, R93, -c[0x0][0x20], RZ ;  /* 0x800008005d027a10 */ /* 0x000fc60007ffe0ff */
[----:B------:R1:W-:Y:S04]  /*60a0*/  STL [R3], R38 ;  /* 0x0000002603007387 */ /* 0x0003e80000100800 */
[----:B------:R-:W2:Y:S01]  /*60b0*/  LDL R2, [R2] ;  /* 0x0000000002027983 */ /* 0x000ea20000100800 */
[----:B------:R-:W-:-:S03]  /*60c0*/  IMAD.MOV.U32 R37, RZ, RZ, 0x0 ;  /* 0x00000000ff257424 */ /* 0x000fc600078e00ff */
[----:B--2---:R1:W-:Y:S01]  /*60d0*/  STL [R3+0x4], R2 ;  /* 0x0000040203007387 */ /* 0x0043e20000100800 */
[----:B------:R-:W-:Y:S05]  /*60e0*/  RET.REL.NODEC R36 `(_ZN7cutlass13device_kernelIN5flash19enable_sm80_to_sm89INS1_16FlashAttnBwdSm80INS1_25CollectiveMainloopBwdSm80ILi2ELi2EN4cute5tupleIJNS5_1CILi128EEES8_NS7_ILi64EEEEEENS_6half_tEfNS_4arch4Sm80ELb0ELb0ELb1ELb0ELb0ELb0ELb0ELb0ELi2ELi4ELi4ELi4ELb0EEENS1_21CollectiveEpilogueBwdISA_SB_SD_Li256ELb0ELb0ELi2EEENS1_19SingleTileSchedulerILb0ELb0ELb0ELi128EEEEEEEEEvNT_6ParamsE) ;  /* 0xffff9f1024007950 */ /* 0x000fea0003c3ffff */
        .type           $_ZN7cutlass13device_kernelIN5flash19enable_sm80_to_sm89INS1_16FlashAttnBwdSm80INS1_25CollectiveMainloopBwdSm80ILi2ELi2EN4cute5tupleIJNS5_1CILi128EEES8_NS7_ILi64EEEEEENS_6half_tEfNS_4arch4Sm80ELb0ELb0ELb1ELb0ELb0ELb0ELb0ELb0ELi2ELi4ELi4ELi4ELb0EEENS1_21CollectiveEpilogueBwdISA_SB_SD_Li256ELb0ELb0ELi2EEENS1_19SingleTileSchedulerILb0ELb0ELb0ELi128EEEEEEEEEvNT_6ParamsE$_ZN4cute3eso3ESOILb0ELb0EJNS_6LayoutINS_5tupleIJNS3_IJNS_1CILi8EEENS4_ILi1EEEEEENS4_ILi2EEENS3_IJS8_S8_EEEEEENS3_IJNS3_IJS6_NS4_ILi0EEEEEENS4_ILi4096EEENS3_IJiiEEEEEEEENS_10ViewEngineINS_8smem_ptrIPN7cutlass6half_tEEEEEEEC2ERKSG_RKSN_,@function
        .size           $_ZN7cutlass13device_kernelIN5flash19enable_sm80_to_sm89INS1_16FlashAttnBwdSm80INS1_25CollectiveMainloopBwdSm80ILi2ELi2EN4cute5tupleIJNS5_1CILi128EEES8_NS7_ILi64EEEEEENS_6half_tEfNS_4arch4Sm80ELb0ELb0ELb1ELb0ELb0ELb0ELb0ELb0ELi2ELi4ELi4ELi4ELb0EEENS1_21CollectiveEpilogueBwdISA_SB_SD_Li256ELb0ELb0ELi2EEENS1_19SingleTileSchedulerILb0ELb0ELb0ELi128EEEEEEEEEvNT_6ParamsE$_ZN4cute3eso3ESOILb0ELb0EJNS_6LayoutINS_5tupleIJNS3_IJNS_1CILi8EEENS4_ILi1EEEEEENS4_ILi2EEENS3_IJS8_S8_EEEEEENS3_IJNS3_IJS6_NS4_ILi0EEEEEENS4_ILi4096EEENS3_IJiiEEEEEEEENS_10ViewEngineINS_8smem_ptrIPN7cutlass6half_tEEEEEEEC2ERKSG_RKSN_,($_ZN7cutlass13device_kernelIN5flash19enable_sm80_to_sm89INS1_16FlashAttnBwdSm80INS1_25CollectiveMainloopBwdSm80ILi2ELi2EN4cute5tupleIJNS5_1CILi128EEES8_NS7_ILi64EEEEEENS_6half_tEfNS_4arch4Sm80ELb0ELb0ELb1ELb0ELb0ELb0ELb0ELb0ELi2ELi4ELi4ELi4ELb0EEENS1_21CollectiveEpilogueBwdISA_SB_SD_Li256ELb0ELb0ELi2EEENS1_19SingleTileSchedulerILb0ELb0ELb0ELi128EEEEEEEEEvNT_6ParamsE$_ZN4cute3eso3ESOILb0ELb0EJNS_6LayoutINS_5tupleIJNS3_IJNS_1CILi8EEENS4_ILi1EEEEEENS4_ILi2EEENS3_IJS8_S8_EEEEEENS3_IJNS3_IJS6_NS4_ILi0EEEEEENS4_ILi4096EEENS3_IJiiEEEEEEEEiEEC2ERKSG_RKi - $_ZN7cutlass13device_kernelIN5flash19enable_sm80_to_sm89INS1_16FlashAttnBwdSm80INS1_25CollectiveMainloopBwdSm80ILi2ELi2EN4cute5tupleIJNS5_1CILi128EEES8_NS7_ILi64EEEEEENS_6half_tEfNS_4arch4Sm80ELb0ELb0ELb1ELb0ELb0ELb0ELb0ELb0ELi2ELi4ELi4ELi4ELb0EEENS1_21CollectiveEpilogueBwdISA_SB_SD_Li256ELb0ELb0ELi2EEENS1_19SingleTileSchedulerILb0ELb0ELb0ELi128EEEEEEEEEvNT_6ParamsE$_ZN4cute3eso3ESOILb0ELb0EJNS_6LayoutINS_5tupleIJNS3_IJNS_1CILi8EEENS4_ILi1EEEEEENS4_ILi2EEENS3_IJS8_S8_EEEEEENS3_IJNS3_IJS6_NS4_ILi0EEEEEENS4_ILi4096EEENS3_IJiiEEEEEEEENS_10ViewEngineINS_8smem_ptrIPN7cutlass6half_tEEEEEEEC2ERKSG_RKSN_)
$_ZN7cutlass13device_kernelIN5flash19enable_sm80_to_sm89INS1_16FlashAttnBwdSm80INS1_25CollectiveMainloopBwdSm80ILi2ELi2EN4cute5tupleIJNS5_1CILi128EEES8_NS7_ILi64EEEEEENS_6half_tEfNS_4arch4Sm80ELb0ELb0ELb1ELb0ELb0ELb0ELb0ELb0ELi2ELi4ELi4ELi4ELb0EEENS1_21CollectiveEpilogueBwdISA_SB_SD_Li256ELb0ELb0ELi2EEENS1_19SingleTileSchedulerILb0ELb0ELb0ELi128EEEEEEEEEvNT_6ParamsE$_ZN4cute3eso3ESOILb0ELb0EJNS_6LayoutINS_5tupleIJNS3_IJNS_1CILi8EEENS4_ILi1EEEEEENS4_ILi2EEENS3_IJS8_S8_EEEEEENS3_IJNS3_IJS6_NS4_ILi0EEEEEENS4_ILi4096EEENS3_IJiiEEEEEEEENS_10ViewEngineINS_8smem_ptrIPN7cutlass6half_tEEEEEEEC2ERKSG_RKSN_:
[----:B------:R-:W-:Y:S02]  /*60f0*/  IADD3 R3, R62, -c[0x0][0x20], RZ ;  /* 0x800008003e037a10 */ /* 0x000fe40007ffe0ff */
[----:B------:R-:W-:-:S03]  /*6100*/  IADD3 R2, R61, -c[0x0][0x20], RZ ;  /* 0x800008003d027a10 */ /* 0x000fc60007ffe0ff */
[----:B------:R1:W-:Y:S04]  /*6110*/  STL.64 [R3], R4 ;  /* 0x0000000403007387 */ /* 0x0003e80000100a00 */
[----:B------:R-:W2:Y:S01]  /*6120*/  LDL.64 R12, [R2] ;  /* 0x00000000020c7983 */ /* 0x000ea20000100a00 */
[----:B------:R-:W-:-:S03]  /*6130*/  IMAD.MOV.U32 R7, RZ, RZ, 0x0 ;  /* 0x00000000ff077424 */ /* 0x000fc600078e00ff */
[----:B--2---:R1:W-:Y:S01]  /*6140*/  STL.64 [R3+0x8], R12 ;  /* 0x0000080c03007387 */ /* 0x0043e20000100a00 */
[----:B------:R-:W-:Y:S05]  /*6150*/  RET.REL.NODEC R6 `(_ZN7cutlass13device_kernelIN5flash19enable_sm80_to_sm89INS1_16FlashAttnBwdSm80INS1_25CollectiveMainloopBwdSm80ILi2ELi2EN4cute5tupleIJNS5_1CILi128EEES8_NS7_ILi64EEEEEENS_6half_tEfNS_4arch4Sm80ELb0ELb0ELb1ELb0ELb0ELb0ELb0ELb0ELi2ELi4ELi4ELi4ELb0EEENS1_21CollectiveEpilogueBwdISA_SB_SD_Li256ELb0ELb0ELi2EEENS1_19SingleTileSchedulerILb0ELb0ELb0ELi128EEEEEEEEEvNT_6ParamsE) ;  /* 0xffff9ea006007950 */ /* 0x000fea0003c3ffff */
        .type           $_ZN7cutlass13device_kernelIN5flash19enable_sm80_to_sm89INS1_16FlashAttnBwdSm80INS1_25CollectiveMainloopBwdSm80ILi2ELi2EN4cute5tupleIJNS5_1CILi128EEES8_NS7_ILi64EEEEEENS_6half_tEfNS_4arch4Sm80ELb0ELb0ELb1ELb0ELb0ELb0ELb0ELb0ELi2ELi4ELi4ELi4ELb0EEENS1_21CollectiveEpilogueBwdISA_SB_SD_Li256ELb0ELb0ELi2EEENS1_19SingleTileSchedulerILb0ELb0ELb0ELi128EEEEEEEEEvNT_6ParamsE$_ZN4cute3eso3ESOILb0ELb0EJNS_6LayoutINS_5tupleIJNS3_IJNS_1CILi8EEENS4_ILi1EEEEEENS4_ILi2EEENS3_IJS8_S8_EEEEEENS3_IJNS3_IJS6_NS4_ILi0EEEEEENS4_ILi4096EEENS3_IJiiEEEEEEEEiEEC2ERKSG_RKi,@function
        .size           $_ZN7cutlass13device_kernelIN5flash19enable_sm80_to_sm89INS1_16FlashAttnBwdSm80INS1_25CollectiveMainloopBwdSm80ILi2ELi2EN4cute5tupleIJNS5_1CILi128EEES8_NS7_ILi64EEEEEENS_6half_tEfNS_4arch4Sm80ELb0ELb0ELb1ELb0ELb0ELb0ELb0ELb0ELi2ELi4ELi4ELi4ELb0EEENS1_21CollectiveEpilogueBwdISA_SB_SD_Li256ELb0ELb0ELi2EEENS1_19SingleTileSchedulerILb0ELb0ELb0ELi128EEEEEEEEEvNT_6ParamsE$_ZN4cute3eso3ESOILb0ELb0EJNS_6LayoutINS_5tupleIJNS3_IJNS_1CILi8EEENS4_ILi1EEEEEENS4_ILi2EEENS3_IJS8_S8_EEEEEENS3_IJNS3_IJS6_NS4_ILi0EEEEEENS4_ILi4096EEENS3_IJiiEEEEEEEEiEEC2ERKSG_RKi,($_ZN7cutlass13device_kernelIN5flash19enable_sm80_to_sm89INS1_16FlashAttnBwdSm80INS1_25CollectiveMainloopBwdSm80ILi2ELi2EN4cute5tupleIJNS5_1CILi128EEES8_NS7_ILi64EEEEEENS_6half_tEfNS_4arch4Sm80ELb0ELb0ELb1ELb0ELb0ELb0ELb0ELb0ELi2ELi4ELi4ELi4ELb0EEENS1_21CollectiveEpilogueBwdISA_SB_SD_Li256ELb0ELb0ELi2EEENS1_19SingleTileSchedulerILb0ELb0ELb0ELi128EEEEEEEEEvNT_6ParamsE$_ZN4cute3eso3ESOILb0ELb0EJNS_6LayoutINS_5tupleIJNS3_IJNS_1CILi8EEENS4_ILi1EEEEEENS4_ILi2EEES5_EEENS3_IJNS3_IJS6_NS4_ILi0EEEEEEiNS4_ILi1024EEEEEEEENS_10ViewEngineINS_8smem_ptrIPN7cutlass6half_tEEEEEEEC2ERKSE_RKSL_ - $_ZN7cutlass13device_kernelIN5flash19enable_sm80_to_sm89INS1_16FlashAttnBwdSm80INS1_25CollectiveMainloopBwdSm80ILi2ELi2EN4cute5tupleIJNS5_1CILi128EEES8_NS7_ILi64EEEEEENS_6half_tEfNS_4arch4Sm80ELb0ELb0ELb1ELb0ELb0ELb0ELb0ELb0ELi2ELi4ELi4ELi4ELb0EEENS1_21CollectiveEpilogueBwdISA_SB_SD_Li256ELb0ELb0ELi2EEENS1_19SingleTileSchedulerILb0ELb0ELb0ELi128EEEEEEEEEvNT_6ParamsE$_ZN4cute3eso3ESOILb0ELb0EJNS_6LayoutINS_5tupleIJNS3_IJNS_1CILi8EEENS4_ILi1EEEEEENS4_ILi2EEENS3_IJS8_S8_EEEEEENS3_IJNS3_IJS6_NS4_ILi0EEEEEENS4_ILi4096EEENS3_IJiiEEEEEEEEiEEC2ERKSG_RKi)
$_ZN7cutlass13device_kernelIN5flash19enable_sm80_to_sm89INS1_16FlashAttnBwdSm80INS1_25CollectiveMainloopBwdSm80ILi2ELi2EN4cute5tupleIJNS5_1CILi128EEES8_NS7_ILi64EEEEEENS_6half_tEfNS_4arch4Sm80ELb0ELb0ELb1ELb0ELb0ELb0ELb0ELb0ELi2ELi4ELi4ELi4ELb0EEENS1_21CollectiveEpilogueBwdISA_SB_SD_Li256ELb0ELb0ELi2EEENS1_19SingleTileSchedulerILb0ELb0ELb0ELi128EEEEEEEEEvNT_6ParamsE$_ZN4cute3eso3ESOILb0ELb0EJNS_6LayoutINS_5tupleIJNS3_IJNS_1CILi8EEENS4_ILi1EEEEEENS4_ILi2EEENS3_IJS8_S8_EEEEEENS3_IJNS3_IJS6_NS4_ILi0EEEEEENS4_ILi4096EEENS3_IJiiEEEEEEEEiEEC2ERKSG_RKi:
[----:B------:R-:W-:Y:S02]  /*6160*/  IADD3 R5, R62, -c[0x0][0x20], RZ ;  /* 0x800008003e057a10 */ /* 0x000fe40007ffe0ff */
[----:B------:R-:W-:-:S03]  /*6170*/  IADD3 R4, R61, -c[0x0][0x20], RZ ;  /* 0x800008003d047a10 */ /* 0x000fc60007ffe0ff */
[----:B------:R1:W-:Y:S04]  /*6180*/  STL [R5], R2 ;  /* 0x0000000205007387 */ /* 0x0003e80000100800 */
[----:B------:R1:W-:Y:S04]  /*6190*/  STL [R5+0x4], R3 ;  /* 0x0000040305007387 */ /* 0x0003e80000100800 */
[----:B------:R-:W2:Y:S01]  /*61a0*/  LDL R4, [R4] ;  /* 0x0000000004047983 */ /* 0x000ea20000100800 */
[----:B------:R-:W-:-:S03]  /*61b0*/  IMAD.MOV.U32 R7, RZ, RZ, 0x0 ;  /* 0x00000000ff077424 */ /* 0x000fc600078e00ff */
[----:B--2---:R1:W-:Y:S01]  /*61c0*/  STL [R5+0x8], R4 ;  /* 0x0000080405007387 */ /* 0x0043e20000100800 */
[----:B------:R-:W-:Y:S05]  /*61d0*/  RET.REL.NODEC R6 `(_ZN7cutlass13device_kernelIN5flash19enable_sm80_to_sm89INS1_16FlashAttnBwdSm80INS1_25CollectiveMainloopBwdSm80ILi2ELi2EN4cute5tupleIJNS5_1CILi128EEES8_NS7_ILi64EEEEEENS_6half_tEfNS_4arch4Sm80ELb0ELb0ELb1ELb0ELb0ELb0ELb0ELb0ELi2ELi4ELi4ELi4ELb0EEENS1_21CollectiveEpilogueBwdISA_SB_SD_Li256ELb0ELb0ELi2EEENS1_19SingleTileSchedulerILb0ELb0ELb0ELi128EEEEEEEEEvNT_6ParamsE) ;  /* 0xffff9e2006007950 */ /* 0x000fea0003c3ffff */
        .type           $_ZN7cutlass13device_kernelIN5flash19enable_sm80_to_sm89INS1_16FlashAttnBwdSm80INS1_25CollectiveMainloopBwdSm80ILi2ELi2EN4cute5tupleIJNS5_1CILi128EEES8_NS7_ILi64EEEEEENS_6half_tEfNS_4arch4Sm80ELb0ELb0ELb1ELb0ELb0ELb0ELb0ELb0ELi2ELi4ELi4ELi4ELb0EEENS1_21CollectiveEpilogueBwdISA_SB_SD_Li256ELb0ELb0ELi2EEENS1_19SingleTileSchedulerILb0ELb0ELb0ELi128EEEEEEEEEvNT_6ParamsE$_ZN4cute3eso3ESOILb0ELb0EJNS_6LayoutINS_5tupleIJNS3_IJNS_1CILi8EEENS4_ILi1EEEEEENS4_ILi2EEES5_EEENS3_IJNS3_IJS6_NS4_ILi0EEEEEEiNS4_ILi1024EEEEEEEENS_10ViewEngineINS_8smem_ptrIPN7cutlass6half_tEEEEEEEC2ERKSE_RKSL_,@function
        .size           $_ZN7cutlass13device_kernelIN5flash19enable_sm80_to_sm89INS1_16FlashAttnBwdSm80INS1_25CollectiveMainloopBwdSm80ILi2ELi2EN4cute5tupleIJNS5_1CILi128EEES8_NS7_ILi64EEEEEENS_6half_tEfNS_4arch4Sm80ELb0ELb0ELb1ELb0ELb0ELb0ELb0ELb0ELi2ELi4ELi4ELi4ELb0EEENS1_21CollectiveEpilogueBwdISA_SB_SD_Li256ELb0ELb0ELi2EEENS1_19SingleTileSchedulerILb0ELb0ELb0ELi128EEEEEEEEEvNT_6ParamsE$_ZN4cute3eso3ESOILb0ELb0EJNS_6LayoutINS_5tupleIJNS3_IJNS_1CILi8EEENS4_ILi1EEEEEENS4_ILi2EEES5_EEENS3_IJNS3_IJS6_NS4_ILi0EEEEEEiNS4_ILi1024EEEEEEEENS_10ViewEngineINS_8smem_ptrIPN7cutlass6half_tEEEEEEEC2ERKSE_RKSL_,($_ZN7cutlass13device_kernelIN5flash19enable_sm80_to_sm89INS1_16FlashAttnBwdSm80INS1_25CollectiveMainloopBwdSm80ILi2ELi2EN4cute5tupleIJNS5_1CILi128EEES8_NS7_ILi64EEEEEENS_6half_tEfNS_4arch4Sm80ELb0ELb0ELb1ELb0ELb0ELb0ELb0ELb0ELi2ELi4ELi4ELi4ELb0EEENS1_21CollectiveEpilogueBwdISA_SB_SD_Li256ELb0ELb0ELi2EEENS1_19SingleTileSchedulerILb0ELb0ELb0ELi128EEEEEEEEEvNT_6ParamsE$_ZN4cute3eso3ESOILb0ELb0EJNS_6LayoutINS_5tupleIJNS3_IJNS_1CILi8EEENS4_ILi1EEEEEENS4_ILi2EEES5_EEENS3_IJNS3_IJS6_NS4_ILi0EEEEEEiNS4_ILi1024EEEEEEEEiEEC2ERKSE_RKi - $_ZN7cutlass13device_kernelIN5flash19enable_sm80_to_sm89INS1_16FlashAttnBwdSm80INS1_25CollectiveMainloopBwdSm80ILi2ELi2EN4cute5tupleIJNS5_1CILi128EEES8_NS7_ILi64EEEEEENS_6half_tEfNS_4arch4Sm80ELb0ELb0ELb1ELb0ELb0ELb0ELb0ELb0ELi2ELi4ELi4ELi4ELb0EEENS1_21CollectiveEpilogueBwdISA_SB_SD_Li256ELb0ELb0ELi2EEENS1_19SingleTileSchedulerILb0ELb0ELb0ELi128EEEEEEEEEvNT_6ParamsE$_ZN4cute3eso3ESOILb0ELb0EJNS_6LayoutINS_5tupleIJNS3_IJNS_1CILi8EEENS4_ILi1EEEEEENS4_ILi2EEES5_EEENS3_IJNS3_IJS6_NS4_ILi0EEEEEEiNS4_ILi1024EEEEEEEENS_10ViewEngineINS_8smem_ptrIPN7cutlass6half_tEEEEEEEC2ERKSE_RKSL_)
$_ZN7cutlass13device_kernelIN5flash19enable_sm80_to_sm89INS1_16FlashAttnBwdSm80INS1_25CollectiveMainloopBwdSm80ILi2ELi2EN4cute5tupleIJNS5_1CILi128EEES8_NS7_ILi64EEEEEENS_6half_tEfNS_4arch4Sm80ELb0ELb0ELb1ELb0ELb0ELb0ELb0ELb0ELi2ELi4ELi4ELi4ELb0EEENS1_21CollectiveEpilogueBwdISA_SB_SD_Li256ELb0ELb0ELi2EEENS1_19SingleTileSchedulerILb0ELb0ELb0ELi128EEEEEEEEEvNT_6ParamsE$_ZN4cute3eso3ESOILb0ELb0EJNS_6LayoutINS_5tupleIJNS3_IJNS_1CILi8EEENS4_ILi1EEEEEENS4_ILi2EEES5_EEENS3_IJNS3_IJS6_NS4_ILi0EEEEEEiNS4_ILi1024EEEEEEEENS_10ViewEngineINS_8smem_ptrIPN7cutlass6half_tEEEEEEEC2ERKSE_RKSL_:
[----:B------:R-:W-:Y:S02]  /*61e0*/  IADD3 R2, R62, -c[0x0][0x20], RZ ;  /* 0x800008003e027a10 */ /* 0x000fe40007ffe0ff */
[----:B------:R-:W-:-:S03]  /*61f0*/  IADD3 R0, R0, -c[0x0][0x20], RZ ;  /* 0x8000080000007a10 */ /* 0x000fc60007ffe0ff */
[----:B------:R1:W-:Y:S04]  /*6200*/  STL [R2], R3 ;  /* 0x0000000302007387 */ /* 0x0003e80000100800 */
[----:B------:R-:W2:Y:S01]  /*6210*/  LDL.64 R10, [R0] ;  /* 0x00000000000a7983 */ /* 0x000ea20000100a00 */
[----:B------:R-:W-:-:S03]  /*6220*/  IMAD.MOV.U32 R5, RZ, RZ, 0x0 ;  /* 0x00000000ff057424 */ /* 0x000fc600078e00ff */
[----:B--2---:R1:W-:Y:S01]  /*6230*/  STL.64 [R2+0x8], R10 ;  /* 0x0000080a02007387 */ /* 0x0043e20000100a00 */
[----:B------:R-:W-:Y:S05]  /*6240*/  RET.REL.NODEC R4 `(_ZN7cutlass13device_kernelIN5flash19enable_sm80_to_sm89INS1_16FlashAttnBwdSm80INS1_25CollectiveMainloopBwdSm80ILi2ELi2EN4cute5tupleIJNS5_1CILi128EEES8_NS7_ILi64EEEEEENS_6half_tEfNS_4arch4Sm80ELb0ELb0ELb1ELb0ELb0ELb0ELb0ELb0ELi2ELi4ELi4ELi4ELb0EEENS1_21CollectiveEpilogueBwdISA_SB_SD_Li256ELb0ELb0ELi2EEENS1_19SingleTileSchedulerILb0ELb0ELb0ELi128EEEEEEEEEvNT_6ParamsE) ;  /* 0xffff9db004007950 */ /* 0x000fea0003c3ffff */
        .type           $_ZN7cutlass13device_kernelIN5flash19enable_sm80_to_sm89INS1_16FlashAttnBwdSm80INS1_25CollectiveMainloopBwdSm80ILi2ELi2EN4cute5tupleIJNS5_1CILi128EEES8_NS7_ILi64EEEEEENS_6half_tEfNS_4arch4Sm80ELb0ELb0ELb1ELb0ELb0ELb0ELb0ELb0ELi2ELi4ELi4ELi4ELb0EEENS1_21CollectiveEpilogueBwdISA_SB_SD_Li256ELb0ELb0ELi2EEENS1_19SingleTileSchedulerILb0ELb0ELb0ELi128EEEEEEEEEvNT_6ParamsE$_ZN4cute3eso3ESOILb0ELb0EJNS_6LayoutINS_5tupleIJNS3_IJNS_1CILi8EEENS4_ILi1EEEEEENS4_ILi2EEES5_EEENS3_IJNS3_IJS6_NS4_ILi0EEEEEEiNS4_ILi1024EEEEEEEEiEEC2ERKSE_RKi,@function
        .size           $_ZN7cutlass13device_kernelIN5flash19enable_sm80_to_sm89INS1_16FlashAttnBwdSm80INS1_25CollectiveMainloopBwdSm80ILi2ELi2EN4cute5tupleIJNS5_1CILi128EEES8_NS7_ILi64EEEEEENS_6half_tEfNS_4arch4Sm80ELb0ELb0ELb1ELb0ELb0ELb0ELb0ELb0ELi2ELi4ELi4ELi4ELb0EEENS1_21CollectiveEpilogueBwdISA_SB_SD_Li256ELb0ELb0ELi2EEENS1_19SingleTileSchedulerILb0ELb0ELb0ELi128EEEEEEEEEvNT_6ParamsE$_ZN4cute3eso3ESOILb0ELb0EJNS_6LayoutINS_5tupleIJNS3_IJNS_1CILi8EEENS4_ILi1EEEEEENS4_ILi2EEES5_EEENS3_IJNS3_IJS6_NS4_ILi0EEEEEEiNS4_ILi1024EEEEEEEEiEEC2ERKSE_RKi,($_ZN7cutlass13device_kernelIN5flash19enable_sm80_to_sm89INS1_16FlashAttnBwdSm80INS1_25CollectiveMainloopBwdSm80ILi2ELi2EN4cute5tupleIJNS5_1CILi128EEES8_NS7_ILi64EEEEEENS_6half_tEfNS_4arch4Sm80ELb0ELb0ELb1ELb0ELb0ELb0ELb0ELb0ELi2ELi4ELi4ELi4ELb0EEENS1_21CollectiveEpilogueBwdISA_SB_SD_Li256ELb0ELb0ELi2EEENS1_19SingleTileSchedulerILb0ELb0ELb0ELi128EEEEEEEEEvNT_6ParamsE$_ZN4cute3eso3ESOILb0ELb0EJiNS_5tupleIJiNS_1CILi0EEEEEEEEC2ERKiRKS5_ - $_ZN7cutlass13device_kernelIN5flash19enable_sm80_to_sm89INS1_16FlashAttnBwdSm80INS1_25CollectiveMainloopBwdSm80ILi2ELi2EN4cute5tupleIJNS5_1CILi128EEES8_NS7_ILi64EEEEEENS_6half_tEfNS_4arch4Sm80ELb0ELb0ELb1ELb0ELb0ELb0ELb0ELb0ELi2ELi4ELi4ELi4ELb0EEENS1_21CollectiveEpilogueBwdISA_SB_SD_Li256ELb0ELb0ELi2EEENS1_19SingleTileSchedulerILb0ELb0ELb0ELi128EEEEEEEEEvNT_6ParamsE$_ZN4cute3eso3ESOILb0ELb0EJNS_6LayoutINS_5tupleIJNS3_IJNS_1CILi8EEENS4_ILi1EEEEEENS4_ILi2EEES5_EEENS3_IJNS3_IJS6_NS4_ILi0EEEEEEiNS4_ILi1024EEEEEEEEiEEC2ERKSE_RKi)
$_ZN7cutlass13device_kernelIN5flash19enable_sm80_to_sm89INS1_16FlashAttnBwdSm80INS1_25CollectiveMainloopBwdSm80ILi2ELi2EN4cute5tupleIJNS5_1CILi128EEES8_NS7_ILi64EEEEEENS_6half_tEfNS_4arch4Sm80ELb0ELb0ELb1ELb0ELb0ELb0ELb0ELb0ELi2ELi4ELi4ELi4ELb0EEENS1_21CollectiveEpilogueBwdISA_SB_SD_Li256ELb0ELb0ELi2EEENS1_19SingleTileSchedulerILb0ELb0ELb0ELi128EEEEEEEEEvNT_6ParamsE$_ZN4cute3eso3ESOILb0ELb0EJNS_6LayoutINS_5tupleIJNS3_IJNS_1CILi8EEENS4_ILi1EEEEEENS4_ILi2EEES5_EEENS3_IJNS3_IJS6_NS4_ILi0EEEEEEiNS4_ILi1024EEEEEEEEiEEC2ERKSE_RKi:
[----:B------:R-:W-:Y:S02]  /*6250*/  IADD3 R3, R62, -c[0x0][0x20], RZ ;  /* 0x800008003e037a10 */ /* 0x000fe40007ffe0ff */
[----:B------:R-:W-:-:S03]  /*6260*/  IADD3 R0, R0, -c[0x0][0x20], RZ ;  /* 0x8000080000007a10 */ /* 0x000fc60007ffe0ff */
[----:B------:R1:W-:Y:S04]  /*6270*/  STL [R3], R2 ;  /* 0x0000000203007387 */ /* 0x0003e80000100800 */
[----:B------:R-:W2:Y:S01]  /*6280*/  LDL R0, [R0] ;  /* 0x0000000000007983 */ /* 0x000ea20000100800 */
[----:B------:R-:W-:-:S03]  /*6290*/  IMAD.MOV.U32 R5, RZ, RZ, 0x0 ;  /* 0x00000000ff057424 */ /* 0x000fc600078e00ff */
[----:B--2---:R1:W-:Y:S01]  /*62a0*/  STL [R3+0x4], R0 ;  /* 0x0000040003007387 */ /* 0x0043e20000100800 */
[----:B------:R-:W-:Y:S05]  /*62b0*/  RET.REL.NODEC R4 `(_ZN7cutlass13device_kernelIN5flash19enable_sm80_to_sm89INS1_16FlashAttnBwdSm80INS1_25CollectiveMainloopBwdSm80ILi2ELi2EN4cute5tupleIJNS5_1CILi128EEES8_NS7_ILi64EEEEEENS_6half_tEfNS_4arch4Sm80ELb0ELb0ELb1ELb0ELb0ELb0ELb0ELb0ELi2ELi4ELi4ELi4ELb0EEENS1_21CollectiveEpilogueBwdISA_SB_SD_Li256ELb0ELb0ELi2EEENS1_19SingleTileSchedulerILb0ELb0ELb0ELi128EEEEEEEEEvNT_6ParamsE) ;  /* 0xffff9d4004007950 */ /* 0x000fea0003c3ffff */
        .type           $_ZN7cutlass13device_kernelIN5flash19enable_sm80_to_sm89INS1_16FlashAttnBwdSm80INS1_25CollectiveMainloopBwdSm80ILi2ELi2EN4cute5tupleIJNS5_1CILi128EEES8_NS7_ILi64EEEEEENS_6half_tEfNS_4arch4Sm80ELb0ELb0ELb1ELb0ELb0ELb0ELb0ELb0ELi2ELi4ELi4ELi4ELb0EEENS1_21CollectiveEpilogueBwdISA_SB_SD_Li256ELb0ELb0ELi2EEENS1_19SingleTileSchedulerILb0ELb0ELb0ELi128EEEEEEEEEvNT_6ParamsE$_ZN4cute3eso3ESOILb0ELb0EJiNS_5tupleIJiNS_1CILi0EEEEEEEEC2ERKiRKS5_,@function
        .size           $_ZN7cutlass13device_kernelIN5flash19enable_sm80_to_sm89INS1_16FlashAttnBwdSm80INS1_25CollectiveMainloopBwdSm80ILi2ELi2EN4cute5tupleIJNS5_1CILi128EEES8_NS7_ILi64EEEEEENS_6half_tEfNS_4arch4Sm80ELb0ELb0ELb1ELb0ELb0ELb0ELb0ELb0ELi2ELi4ELi4ELi4ELb0EEENS1_21CollectiveEpilogueBwdISA_SB_SD_Li256ELb0ELb0ELi2EEENS1_19SingleTileSchedulerILb0ELb0ELb0ELi128EEEEEEEEEvNT_6ParamsE$_ZN4cute3eso3ESOILb0ELb0EJiNS_5tupleIJiNS_1CILi0EEEEEEEEC2ERKiRKS5_,($_ZN7cutlass13device_kernelIN5flash19enable_sm80_to_sm89INS1_16FlashAttnBwdSm80INS1_25CollectiveMainloopBwdSm80ILi2ELi2EN4cute5tupleIJNS5_1CILi128EEES8_NS7_ILi64EEEEEENS_6half_tEfNS_4arch4Sm80ELb0ELb0ELb1ELb0ELb0ELb0ELb0ELb0ELi2ELi4ELi4ELi4ELb0EEENS1_21CollectiveEpilogueBwdISA_SB_SD_Li256ELb0ELb0ELi2EEENS1_19SingleTileSchedulerILb0ELb0ELb0ELi128EEEEEEEEEvNT_6ParamsE$_ZN4cute3eso3ESOILb0ELb0EJiiEEC2ERKiS4_ - $_ZN7cutlass13device_kernelIN5flash19enable_sm80_to_sm89INS1_16FlashAttnBwdSm80INS1_25CollectiveMainloopBwdSm80ILi2ELi2EN4cute5tupleIJNS5_1CILi128EEES8_NS7_ILi64EEEEEENS_6half_tEfNS_4arch4Sm80ELb0ELb0ELb1ELb0ELb0ELb0ELb0ELb0ELi2ELi4ELi4ELi4ELb0EEENS1_21CollectiveEpilogueBwdISA_SB_SD_Li256ELb0ELb0ELi2EEENS1_19SingleTileSchedulerILb0ELb0ELb0ELi128EEEEEEEEEvNT_6ParamsE$_ZN4cute3eso3ESOILb0ELb0EJiNS_5tupleIJiNS_1CILi0EEEEEEEEC2ERKiRKS5_)
$_ZN7cutlass13device_kernelIN5flash19enable_sm80_to_sm89INS1_16FlashAttnBwdSm80INS1_25CollectiveMainloopBwdSm80ILi2ELi2EN4cute5tupleIJNS5_1CILi128EEES8_NS7_ILi64EEEEEENS_6half_tEfNS_4arch4Sm80ELb0ELb0ELb1ELb0ELb0ELb0ELb0ELb0ELi2ELi4ELi4ELi4ELb0EEENS1_21CollectiveEpilogueBwdISA_SB_SD_Li256ELb0ELb0ELi2EEENS1_19SingleTileSchedulerILb0ELb0ELb0ELi128EEEEEEEEEvNT_6ParamsE$_ZN4cute3eso3ESOILb0ELb0EJiNS_5tupleIJiNS_1CILi0EEEEEEEEC2ERKiRKS5_:
[----:B------:R-:W-:Y:S02]  /*62c0*/  IADD3 R3, R91, -c[0x0][0x20], RZ ;  /* 0x800008005b037a10 */ /* 0x000fe40007ffe0ff */
[----:B------:R-:W-:-:S03]  /*62d0*/  IADD3 R2, R2, -c[0x0][0x20], RZ ;  /* 0x8000080002027a10 */ /* 0x000fc60007ffe0ff */
[----:B------:R1:W-:Y:S04]  /*62e0*/  STL [R3], R6 ;  /* 0x0000000603007387 */ /* 0x0003e80000100800 */
[----:B------:R-:W2:Y:S01]  /*62f0*/  LDL R2, [R2] ;  /* 0x0000000002027983 */ /* 0x000ea20000100800 */
[----:B------:R-:W-:-:S03]  /*6300*/  IMAD.MOV.U32 R5, RZ, RZ, 0x0 ;  /* 0x00000000ff057424 */ /* 0x000fc600078e00ff */
[----:B--2---:R1:W-:Y:S01]  /*6310*/  STL [R3+0x4], R2 ;  /* 0x0000040203007387 */ /* 0x0043e20000100800 */
[----:B------:R-:W-:Y:S05]  /*6320*/  RET.REL.NODEC R4 `(_ZN7cutlass13device_kernelIN5flash19enable_sm80_to_sm89INS1_16FlashAttnBwdSm80INS1_25CollectiveMainloopBwdSm80ILi2ELi2EN4cute5tupleIJNS5_1CILi128EEES8_NS7_ILi64EEEEEENS_6half_tEfNS_4arch4Sm80ELb0ELb0ELb1ELb0ELb0ELb0ELb0ELb0ELi2ELi4ELi4ELi4ELb0EEENS1_21CollectiveEpilogueBwdISA_SB_SD_Li256ELb0ELb0ELi2EEENS1_19SingleTileSchedulerILb0ELb0ELb0ELi128EEEEEEEEEvNT_6ParamsE) ;  /* 0xffff9cd004007950 */ /* 0x000fea0003c3ffff */
        .type           $_ZN7cutlass13device_kernelIN5flash19enable_sm80_to_sm89INS1_16FlashAttnBwdSm80INS1_25CollectiveMainloopBwdSm80ILi2ELi2EN4cute5tupleIJNS5_1CILi128EEES8_NS7_ILi64EEEEEENS_6half_tEfNS_4arch4Sm80ELb0ELb0ELb1ELb0ELb0ELb0ELb0ELb0ELi2ELi4ELi4ELi4ELb0EEENS1_21CollectiveEpilogueBwdISA_SB_SD_Li256ELb0ELb0ELi2EEENS1_19SingleTileSchedulerILb0ELb0ELb0ELi128EEEEEEEEEvNT_6ParamsE$_ZN4cute3eso3ESOILb0ELb0EJiiEEC2ERKiS4_,@function
        .size           $_ZN7cutlass13device_kernelIN5flash19enable_sm80_to_sm89INS1_16FlashAttnBwdSm80INS1_25CollectiveMainloopBwdSm80ILi2ELi2EN4cute5tupleIJNS5_1CILi128EEES8_NS7_ILi64EEEEEENS_6half_tEfNS_4arch4Sm80ELb0ELb0ELb1ELb0ELb0ELb0ELb0ELb0ELi2ELi4ELi4ELi4ELb0EEENS1_21CollectiveEpilogueBwdISA_SB_SD_Li256ELb0ELb0ELi2EEENS1_19SingleTileSchedulerILb0ELb0ELb0ELi128EEEEEEEEEvNT_6ParamsE$_ZN4cute3eso3ESOILb0ELb0EJiiEEC2ERKiS4_,($_ZN7cutlass13device_kernelIN5flash19enable_sm80_to_sm89INS1_16FlashAttnBwdSm80INS1_25CollectiveMainloopBwdSm80ILi2ELi2EN4cute5tupleIJNS5_1CILi128EEES8_NS7_ILi64EEEEEENS_6half_tEfNS_4arch4Sm80ELb0ELb0ELb1ELb0ELb0ELb0ELb0ELb0ELi2ELi4ELi4ELi4ELb0EEENS1_21CollectiveEpilogueBwdISA_SB_SD_Li256ELb0ELb0ELi2EEENS1_19SingleTileSchedulerILb0ELb0ELb0ELi128EEEEEEEEEvNT_6ParamsE$_ZN4cute3eso3ESOILb0ELb0EJiiNS_1CILi144EEENS2_ILi512EEEEEC2ERKiS7_RKS3_RKS4_ - $_ZN7cutlass13device_kernelIN5flash19enable_sm80_to_sm89INS1_16FlashAttnBwdSm80INS1_25CollectiveMainloopBwdSm80ILi2ELi2EN4cute5tupleIJNS5_1CILi128EEES8_NS7_ILi64EEEEEENS_6half_tEfNS_4arch4Sm80ELb0ELb0ELb1ELb0ELb0ELb0ELb0ELb0ELi2ELi4ELi4ELi4ELb0EEENS1_21CollectiveEpilogueBwdISA_SB_SD_Li256ELb0ELb0ELi2EEENS1_19SingleTileSchedulerILb0ELb0ELb0ELi128EEEEEEEEEvNT_6ParamsE$_ZN4cute3eso3ESOILb0ELb0EJiiEEC2ERKiS4_)
$_ZN7cutlass13device_kernelIN5flash19enable_sm80_to_sm89INS1_16FlashAttnBwdSm80INS1_25CollectiveMainloopBwdSm80ILi2ELi2EN4cute5tupleIJNS5_1CILi128EEES8_NS7_ILi64EEEEEENS_6half_tEfNS_4arch4Sm80ELb0ELb0ELb1ELb0ELb0ELb0ELb0ELb0ELi2ELi4ELi4ELi4ELb0EEENS1_21CollectiveEpilogueBwdISA_SB_SD_Li256ELb0ELb0ELi2EEENS1_19SingleTileSchedulerILb0ELb0ELb0ELi128EEEEEEEEEvNT_6ParamsE$_ZN4cute3eso3ESOILb0ELb0EJiiEEC2ERKiS4_:
[----:B------:R-:W-:Y:S02]  /*6330*/  IADD3 R11, R62, -c[0x0][0x20], RZ ;  /* 0x800008003e0b7a10 */ /* 0x000fe40007ffe0ff */
[----:B------:R-:W-:-:S03]  /*6340*/  IADD3 R3, R61, -c[0x0][0x20], RZ ;  /* 0x800008003d037a10 */ /* 0x000fc60007ffe0ff */
[----:B------:R1:W-:Y:S04]  /*6350*/  STL [R11], R7 ;  /* 0x000000070b007387 */ /* 0x0003e80000100800 */
[----:B------:R-:W2:Y:S01]  /*6360*/  LDL R14, [R3] ;  /* 0x00000000030e7983 */ /* 0x000ea20000100800 */
[----:B------:R-:W-:-:S03]  /*6370*/  IMAD.MOV.U32 R13, RZ, RZ, 0x0 ;  /* 0x00000000ff0d7424 */ /* 0x000fc600078e00ff */
[----:B--2---:R1:W-:Y:S01]  /*6380*/  STL [R11+0x4], R14 ;  /* 0x0000040e0b007387 */ /* 0x0043e20000100800 */
[----:B------:R-:W-:Y:S05]  /*6390*/  RET.REL.NODEC R12 `(_ZN7cutlass13device_kernelIN5flash19enable_sm80_to_sm89INS1_16FlashAttnBwdSm80INS1_25CollectiveMainloopBwdSm80ILi2ELi2EN4cute5tupleIJNS5_1CILi128EEES8_NS7_ILi64EEEEEENS_6half_tEfNS_4arch4Sm80ELb0ELb0ELb1ELb0ELb0ELb0ELb0ELb0ELi2ELi4ELi4ELi4ELb0EEENS1_21CollectiveEpilogueBwdISA_SB_SD_Li256ELb0ELb0ELi2EEENS1_19SingleTileSchedulerILb0ELb0ELb0ELi128EEEEEEEEEvNT_6ParamsE) ;  /* 0xffff9c600c007950 */ /* 0x000fea0003c3ffff */
        .type           $_ZN7cutlass13device_kernelIN5flash19enable_sm80_to_sm89INS1_16FlashAttnBwdSm80INS1_25CollectiveMainloopBwdSm80ILi2ELi2EN4cute5tupleIJNS5_1CILi128EEES8_NS7_ILi64EEEEEENS_6half_tEfNS_4arch4Sm80ELb0ELb0ELb1ELb0ELb0ELb0ELb0ELb0ELi2ELi4ELi4ELi4ELb0EEENS1_21CollectiveEpilogueBwdISA_SB_SD_Li256ELb0ELb0ELi2EEENS1_19SingleTileSchedulerILb0ELb0ELb0ELi128EEEEEEEEEvNT_6ParamsE$_ZN4cute3eso3ESOILb0ELb0EJiiNS_1CILi144EEENS2_ILi512EEEEEC2ERKiS7_RKS3_RKS4_,@function
        .size           $_ZN7cutlass13device_kernelIN5flash19enable_sm80_to_sm89INS1_16FlashAttnBwdSm80INS1_25CollectiveMainloopBwdSm80ILi2ELi2EN4cute5tupleIJNS5_1CILi128EEES8_NS7_ILi64EEEEEENS_6half_tEfNS_4arch4Sm80ELb0ELb0ELb1ELb0ELb0ELb0ELb0ELb0ELi2ELi4ELi4ELi4ELb0EEENS1_21CollectiveEpilogueBwdISA_SB_SD_Li256ELb0ELb0ELi2EEENS1_19SingleTileSchedulerILb0ELb0ELb0ELi128EEEEEEEEEvNT_6ParamsE$_ZN4cute3eso3ESOILb0ELb0EJiiNS_1CILi144EEENS2_ILi512EEEEEC2ERKiS7_RKS3_RKS4_,($_ZN7cutlass13device_kernelIN5flash19enable_sm80_to_sm89INS1_16FlashAttnBwdSm80INS1_25CollectiveMainloopBwdSm80ILi2ELi2EN4cute5tupleIJNS5_1CILi128EEES8_NS7_ILi64EEEEEENS_6half_tEfNS_4arch4Sm80ELb0ELb0ELb1ELb0ELb0ELb0ELb0ELb0ELi2ELi4ELi4ELi4ELb0EEENS1_21CollectiveEpilogueBwdISA_SB_SD_Li256ELb0ELb0ELi2EEENS1_19SingleTileSchedulerILb0ELb0ELb0ELi128EEEEEEEEEvNT_6ParamsE$_ZN4cute3eso3ESOILb0ELb0EJiiNS_1CILi72EEENS2_ILi512EEEEEC2ERKiS7_RKS3_RKS4_ - $_ZN7cutlass13device_kernelIN5flash19enable_sm80_to_sm89INS1_16FlashAttnBwdSm80INS1_25CollectiveMainloopBwdSm80ILi2ELi2EN4cute5tupleIJNS5_1CILi128EEES8_NS7_ILi64EEEEEENS_6half_tEfNS_4arch4Sm80ELb0ELb0ELb1ELb0ELb0ELb0ELb0ELb0ELi2ELi4ELi4ELi4ELb0EEENS1_21CollectiveEpilogueBwdISA_SB_SD_Li256ELb0ELb0ELi2EEENS1_19SingleTileSchedulerILb0ELb0ELb0ELi128EEEEEEEEEvNT_6ParamsE$_ZN4cute3eso3ESOILb0ELb0EJiiNS_1CILi144EEENS2_ILi512EEEEEC2ERKiS7_RKS3_RKS4_)
$_ZN7cutlass13device_kernelIN5flash19enable_sm80_to_sm89INS1_16FlashAttnBwdSm80INS1_25CollectiveMainloopBwdSm80ILi2ELi2EN4cute5tupleIJNS5_1CILi128EEES8_NS7_ILi64EEEEEENS_6half_tEfNS_4arch4Sm80ELb0ELb0ELb1ELb0ELb0ELb0ELb0ELb0ELi2ELi4ELi4ELi4ELb0EEENS1_21CollectiveEpilogueBwdISA_SB_SD_Li256ELb0ELb0ELi2EEENS1_19SingleTileSchedulerILb0ELb0ELb0ELi128EEEEEEEEEvNT_6ParamsE$_ZN4cute3eso3ESOILb0ELb0EJiiNS_1CILi144EEENS2_ILi512EEEEEC2ERKiS7_RKS3_RKS4_:
[----:B------:R-:W-:Y:S02]  /*63a0*/  IADD3 R26, R91, -c[0x0][0x20], RZ ;  /* 0x800008005b1a7a10 */ /* 0x000fe40007ffe0ff */
[----:B------:R-:W-:-:S03]  /*63b0*/  IADD3 R2, R23, -c[0x0][0x20], RZ ;  /* 0x8000080017027a10 */ /* 0x000fc60007ffe0ff */
[----:B------:R1:W-:Y:S04]  /*63c0*/  STL [R26], R5 ;  /* 0x000000051a007387 */ /* 0x0003e80000100800 */
[----:B------:R-:W2:Y:S01]  /*63d0*/  LDL R3, [R2] ;  /* 0x0000000002037983 */ /* 0x000ea20000100800 */
[----:B------:R-:W-:-:S03]  /*63e0*/  IMAD.MOV.U32 R35, RZ, RZ, 0x0 ;  /* 0x00000000ff237424 */ /* 0x000fc600078e00ff */
[----:B--2---:R1:W-:Y:S01]  /*63f0*/  STL [R26+0x4], R3 ;  /* 0x000004031a007387 */ /* 0x0043e20000100800 */
[----:B------:R-:W-:Y:S05]  /*6400*/  RET.REL.NODEC R34 `(_ZN7cutlass13device_kernelIN5flash19enable_sm80_to_sm89INS1_16FlashAttnBwdSm80INS1_25CollectiveMainloopBwdSm80ILi2ELi2EN4cute5tupleIJNS5_1CILi128EEES8_NS7_ILi64EEEEEENS_6half_tEfNS_4arch4Sm80ELb0ELb0ELb1ELb0ELb0ELb0ELb0ELb0ELi2ELi4ELi4ELi4ELb0EEENS1_21CollectiveEpilogueBwdISA_SB_SD_Li256ELb0ELb0ELi2EEENS1_19SingleTileSchedulerILb0ELb0ELb0ELi128EEEEEEEEEvNT_6ParamsE) ;  /* 0xffff9bf022007950 */ /* 0x000fea0003c3ffff */
        .type           $_ZN7cutlass13device_kernelIN5flash19enable_sm80_to_sm89INS1_16FlashAttnBwdSm80INS1_25CollectiveMainloopBwdSm80ILi2ELi2EN4cute5tupleIJNS5_1CILi128EEES8_NS7_ILi64EEEEEENS_6half_tEfNS_4arch4Sm80ELb0ELb0ELb1ELb0ELb0ELb0ELb0ELb0ELi2ELi4ELi4ELi4ELb0EEENS1_21CollectiveEpilogueBwdISA_SB_SD_Li256ELb0ELb0ELi2EEENS1_19SingleTileSchedulerILb0ELb0ELb0ELi128EEEEEEEEEvNT_6ParamsE$_ZN4cute3eso3ESOILb0ELb0EJiiNS_1CILi72EEENS2_ILi512EEEEEC2ERKiS7_RKS3_RKS4_,@function
        .size           $_ZN7cutlass13device_kernelIN5flash19enable_sm80_to_sm89INS1_16FlashAttnBwdSm80INS1_25CollectiveMainloopBwdSm80ILi2ELi2EN4cute5tupleIJNS5_1CILi128EEES8_NS7_ILi64EEEEEENS_6half_tEfNS_4arch4Sm80ELb0ELb0ELb1ELb0ELb0ELb0ELb0ELb0ELi2ELi4ELi4ELi4ELb0EEENS1_21CollectiveEpilogueBwdISA_SB_SD_Li256ELb0ELb0ELi2EEENS1_19SingleTileSchedulerILb0ELb0ELb0ELi128EEEEEEEEEvNT_6ParamsE$_ZN4cute3eso3ESOILb0ELb0EJiiNS_1CILi72EEENS2_ILi512EEEEEC2ERKiS7_RKS3_RKS4_,($_ZN7cutlass13device_kernelIN5flash19enable_sm80_to_sm89INS1_16FlashAttnBwdSm80INS1_25CollectiveMainloopBwdSm80ILi2ELi2EN4cute5tupleIJNS5_1CILi128EEES8_NS7_ILi64EEEEEENS_6half_tEfNS_4arch4Sm80ELb0ELb0ELb1ELb0ELb0ELb0ELb0ELb0ELi2ELi4ELi4ELi4ELb0EEENS1_21CollectiveEpilogueBwdISA_SB_SD_Li256ELb0ELb0ELi2EEENS1_19SingleTileSchedulerILb0ELb0ELb0ELi128EEEEEEEEEvNT_6ParamsE$_ZN4cute3eso3ESOILb0ELb0EJiiiEEC2ERKiS4_S4_ - $_ZN7cutlass13device_kernelIN5flash19enable_sm80_to_sm89INS1_16FlashAttnBwdSm80INS1_25CollectiveMainloopBwdSm80ILi2ELi2EN4cute5tupleIJNS5_1CILi128EEES8_NS7_ILi64EEEEEENS_6half_tEfNS_4arch4Sm80ELb0ELb0ELb1ELb0ELb0ELb0ELb0ELb0ELi2ELi4ELi4ELi4ELb0EEENS1_21CollectiveEpilogueBwdISA_SB_SD_Li256ELb0ELb0ELi2EEENS1_19SingleTileSchedulerILb0ELb0ELb0ELi128EEEEEEEEEvNT_6ParamsE$_ZN4cute3eso3ESOILb0ELb0EJiiNS_1CILi72EEENS2_ILi512EEEEEC2ERKiS7_RKS3_RKS4_)
$_ZN7cutlass13device_kernelIN5flash19enable_sm80_to_sm89INS1_16FlashAttnBwdSm80INS1_25CollectiveMainloopBwdSm80ILi2ELi2EN4cute5tupleIJNS5_1CILi128EEES8_NS7_ILi64EEEEEENS_6half_tEfNS_4arch4Sm80ELb0ELb0ELb1ELb0ELb0ELb0ELb0ELb0ELi2ELi4ELi4ELi4ELb0EEENS1_21CollectiveEpilogueBwdISA_SB_SD_Li256ELb0ELb0ELi2EEENS1_19SingleTileSchedulerILb0ELb0ELb0ELi128EEEEEEEEEvNT_6ParamsE$_ZN4cute3eso3ESOILb0ELb0EJiiNS_1CILi72EEENS2_ILi512EEEEEC2ERKiS7_RKS3_RKS4_:
        /* <DEDUP_REMOVED lines=8> */
        .type           $_ZN7cutlass13device_kernelIN5flash19enable_sm80_to_sm89INS1_16FlashAttnBwdSm80INS1_25CollectiveMainloopBwdSm80ILi2ELi2EN4cute5tupleIJNS5_1CILi128EEES8_NS7_ILi64EEEEEENS_6half_tEfNS_4arch4Sm80ELb0ELb0ELb1ELb0ELb0ELb0ELb0ELb0ELi2ELi4ELi4ELi4ELb0EEENS1_21CollectiveEpilogueBwdISA_SB_SD_Li256ELb0ELb0ELi2EEENS1_19SingleTileSchedulerILb0ELb0ELb0ELi128EEEEEEEEEvNT_6ParamsE$_ZN4cute3eso3ESOILb0ELb0EJiiiEEC2ERKiS4_S4_,@function
        .size           $_ZN7cutlass13device_kernelIN5flash19enable_sm80_to_sm89INS1_16FlashAttnBwdSm80INS1_25CollectiveMainloopBwdSm80ILi2ELi2EN4cute5tupleIJNS5_1CILi128EEES8_NS7_ILi64EEEEEENS_6half_tEfNS_4arch4Sm80ELb0ELb0ELb1ELb0ELb0ELb0ELb0ELb0ELi2ELi4ELi4ELi4ELb0EEENS1_21CollectiveEpilogueBwdISA_SB_SD_Li256ELb0ELb0ELi2EEENS1_19SingleTileSchedulerILb0ELb0ELb0ELi128EEEEEEEEEvNT_6ParamsE$_ZN4cute3eso3ESOILb0ELb0EJiiiEEC2ERKiS4_S4_,($_ZN7cutlass13device_kernelIN5flash19enable_sm80_to_sm89INS1_16FlashAttnBwdSm80INS1_25CollectiveMainloopBwdSm80ILi2ELi2EN4cute5tupleIJNS5_1CILi128EEES8_NS7_ILi64EEEEEENS_6half_tEfNS_4arch4Sm80ELb0ELb0ELb1ELb0ELb0ELb0ELb0ELb0ELi2ELi4ELi4ELi4ELb0EEENS1_21CollectiveEpilogueBwdISA_SB_SD_Li256ELb0ELb0ELi2EEENS1_19SingleTileSchedulerILb0ELb0ELb0ELi128EEEEEEEEEvNT_6ParamsE$_ZN4cute3eso3ESOILb0ELb0EJiiiNS_1CILi144EEENS2_ILi512EEEEEC2ERKiS7_S7_RKS3_RKS4_ - $_ZN7cutlass13device_kernelIN5flash19enable_sm80_to_sm89INS1_16FlashAttnBwdSm80INS1_25CollectiveMainloopBwdSm80ILi2ELi2EN4cute5tupleIJNS5_1CILi128EEES8_NS7_ILi64EEEEEENS_6half_tEfNS_4arch4Sm80ELb0ELb0ELb1ELb0ELb0ELb0ELb0ELb0ELi2ELi4ELi4ELi4ELb0EEENS1_21CollectiveEpilogueBwdISA_SB_SD_Li256ELb0ELb0ELi2EEENS1_19SingleTileSchedulerILb0ELb0ELb0ELi128EEEEEEEEEvNT_6ParamsE$_ZN4cute3eso3ESOILb0ELb0EJiiiEEC2ERKiS4_S4_)
$_ZN7cutlass13device_kernelIN5flash19enable_sm80_to_sm89INS1_16FlashAttnBwdSm80INS1_25CollectiveMainloopBwdSm80ILi2ELi2EN4cute5tupleIJNS5_1CILi128EEES8_NS7_ILi64EEEEEENS_6half_tEfNS_4arch4Sm80ELb0ELb0ELb1ELb0ELb0ELb0ELb0ELb0ELi2ELi4ELi4ELi4ELb0EEENS1_21CollectiveEpilogueBwdISA_SB_SD_Li256ELb0ELb0ELi2EEENS1_19SingleTileSchedulerILb0ELb0ELb0ELi128EEEEEEEEEvNT_6ParamsE$_ZN4cute3eso3ESOILb0ELb0EJiiiEEC2ERKiS4_S4_:
[----:B------:R-:W-:Y:S02]  /*6490*/  IADD3 R3, R91, -c[0x0][0x20], RZ ;  /* 0x800008005b037a10 */ /* 0x000fe40007ffe0ff */
[----:B------:R-:W-:-:S03]  /*64a0*/  IADD3 R2, R92, -c[0x0][0x20], RZ ;  /* 0x800008005c027a10 */ /* 0x000fc60007ffe0ff */
[----:B------:R1:W-:Y:S04]  /*64b0*/  STL [R3], R6 ;  /* 0x0000000603007387 */ /* 0x0003e80000100800 */
[----:B------:R-:W2:Y:S01]  /*64c0*/  LDL R2, [R2] ;  /* 0x0000000002027983 */ /* 0x000ea20000100800 */
[----:B------:R-:W-:-:S03]  /*64d0*/  IADD3 R5, R93, -c[0x0][0x20], RZ ;  /* 0x800008005d057a10 */ /* 0x000fc60007ffe0ff */
[----:B--2---:R1:W-:Y:S04]  /*64e0*/  STL [R3+0x4], R2 ;  /* 0x0000040203007387 */ /* 0x0043e80000100800 */
[----:B------:R2:W3:Y:S02]  /*64f0*/  LDL R36, [R5] ;  /* 0x0000000005247983 */ /* 0x0004e40000100800 */
[----:B--2---:R-:W-:Y:S02]  /*6500*/  IMAD.MOV.U32 R5, RZ, RZ, 0x0 ;  /* 0x00000000ff057424 */ /* 0x004fe400078e00ff */
[----:B---3--:R1:W-:Y:S02]  /*6510*/  STL [R3+0x8], R36 ;  /* 0x0000082403007387 */ /* 0x0083e40000100800 */
[----:B------:R-:W-:Y:S05]  /*6520*/  RET.REL.NODEC R4 `(_ZN7cutlass13device_kernelIN5flash19enable_sm80_to_sm89INS1_16FlashAttnBwdSm80INS1_25CollectiveMainloopBwdSm80ILi2ELi2EN4cute5tupleIJNS5_1CILi128EEES8_NS7_ILi64EEEEEENS_6half_tEfNS_4arch4Sm80ELb0ELb0ELb1ELb0ELb0ELb0ELb0ELb0ELi2ELi4ELi4ELi4ELb0EEENS1_21CollectiveEpilogueBwdISA_SB_SD_Li256ELb0ELb0ELi2EEENS1_19SingleTileSchedulerILb0ELb0ELb0ELi128EEEEEEEEEvNT_6ParamsE) ;  /* 0xffff9ad004007950 */ /* 0x000fea0003c3ffff */
        .type           $_ZN7cutlass13device_kernelIN5flash19enable_sm80_to_sm89INS1_16FlashAttnBwdSm80INS1_25CollectiveMainloopBwdSm80ILi2ELi2EN4cute5tupleIJNS5_1CILi128EEES8_NS7_ILi64EEEEEENS_6half_tEfNS_4arch4Sm80ELb0ELb0ELb1ELb0ELb0ELb0ELb0ELb0ELi2ELi4ELi4ELi4ELb0EEENS1_21CollectiveEpilogueBwdISA_SB_SD_Li256ELb0ELb0ELi2EEENS1_19SingleTileSchedulerILb0ELb0ELb0ELi128EEEEEEEEEvNT_6ParamsE$_ZN4cute3eso3ESOILb0ELb0EJiiiNS_1CILi144EEENS2_ILi512EEEEEC2ERKiS7_S7_RKS3_RKS4_,@function
        .size           $_ZN7cutlass13device_kernelIN5flash19enable_sm80_to_sm89INS1_16FlashAttnBwdSm80INS1_25CollectiveMainloopBwdSm80ILi2ELi2EN4cute5tupleIJNS5_1CILi128EEES8_NS7_ILi64EEEEEENS_6half_tEfNS_4arch4Sm80ELb0ELb0ELb1ELb0ELb0ELb0ELb0ELb0ELi2ELi4ELi4ELi4ELb0EEENS1_21CollectiveEpilogueBwdISA_SB_SD_Li256ELb0ELb0ELi2EEENS1_19SingleTileSchedulerILb0ELb0ELb0ELi128EEEEEEEEEvNT_6ParamsE$_ZN4cute3eso3ESOILb0ELb0EJiiiNS_1CILi144EEENS2_ILi512EEEEEC2ERKiS7_S7_RKS3_RKS4_,($_ZN7cutlass13device_kernelIN5flash19enable_sm80_to_sm89INS1_16FlashAttnBwdSm80INS1_25CollectiveMainloopBwdSm80ILi2ELi2EN4cute5tupleIJNS5_1CILi128EEES8_NS7_ILi64EEEEEENS_6half_tEfNS_4arch4Sm80ELb0ELb0ELb1ELb0ELb0ELb0ELb0ELb0ELi2ELi4ELi4ELi4ELb0EEENS1_21CollectiveEpilogueBwdISA_SB_SD_Li256ELb0ELb0ELi2EEENS1_19SingleTileSchedulerILb0ELb0ELb0ELi128EEEEEEEEEvNT_6ParamsE$_ZN4cute3eso3ESOILb0ELb0EJiiiNS_1CILi72EEENS2_ILi512EEEEEC2ERKiS7_S7_RKS3_RKS4_ - $_ZN7cutlass13device_kernelIN5flash19enable_sm80_to_sm89INS1_16FlashAttnBwdSm80INS1_25CollectiveMainloopBwdSm80ILi2ELi2EN4cute5tupleIJNS5_1CILi128EEES8_NS7_ILi64EEEEEENS_6half_tEfNS_4arch4Sm80ELb0ELb0ELb1ELb0ELb0ELb0ELb0ELb0ELi2ELi4ELi4ELi4ELb0EEENS1_21CollectiveEpilogueBwdISA_SB_SD_Li256ELb0ELb0ELi2EEENS1_19SingleTileSchedulerILb0ELb0ELb0ELi128EEEEEEEEEvNT_6ParamsE$_ZN4cute3eso3ESOILb0ELb0EJiiiNS_1CILi144EEENS2_ILi512EEEEEC2ERKiS7_S7_RKS3_RKS4_)
$_ZN7cutlass13device_kernelIN5flash19enable_sm80_to_sm89INS1_16FlashAttnBwdSm80INS1_25CollectiveMainloopBwdSm80ILi2ELi2EN4cute5tupleIJNS5_1CILi128EEES8_NS7_ILi64EEEEEENS_6half_tEfNS_4arch4Sm80ELb0ELb0ELb1ELb0ELb0ELb0ELb0ELb0ELi2ELi4ELi4ELi4ELb0EEENS1_21CollectiveEpilogueBwdISA_SB_SD_Li256ELb0ELb0ELi2EEENS1_19SingleTileSchedulerILb0ELb0ELb0ELi128EEEEEEEEEvNT_6ParamsE$_ZN4cute3eso3ESOILb0ELb0EJiiiNS_1CILi144EEENS2_ILi512EEEEEC2ERKiS7_S7_RKS3_RKS4_:
[----:B------:R-:W-:Y:S02]  /*6530*/  IADD3 R3, R92, -c[0x0][0x20], RZ ;  /* 0x800008005c037a10 */ /* 0x000fe40007ffe0ff */
[----:B------:R-:W-:-:S03]  /*6540*/  IADD3 R2, R22, -c[0x0][0x20], RZ ;  /* 0x8000080016027a10 */ /* 0x000fc60007ffe0ff */
[----:B------:R1:W-:Y:S04]  /*6550*/  STL [R3], R4 ;  /* 0x0000000403007387 */ /* 0x0003e80000100800 */
[----:B------:R-:W2:Y:S01]  /*6560*/  LDL R2, [R2] ;  /* 0x0000000002027983 */ /* 0x000ea20000100800 */
[----:B------:R-:W-:Y:S01]  /*6570*/  IADD3 R5, R5, -c[0x0][0x20], RZ ;  /* 0x8000080005057a10 */ /* 0x000fe20007ffe0ff */
[----:B------:R-:W-:Y:S02]  /*6580*/  IMAD.MOV.U32 R34, RZ, RZ, R26 ;  /* 0x000000ffff227224 */ /* 0x000fe400078e001a */
[----:B--2---:R1:W-:Y:S04]  /*6590*/  STL [R3+0x4], R2 ;  /* 0x0000040203007387 */ /* 0x0043e80000100800 */
[----:B------:R-:W2:Y:S01]  /*65a0*/  LDL R22, [R5] ;  /* 0x0000000005167983 */ /* 0x000ea20000100800 */
[----:B------:R-:W-:-:S03]  /*65b0*/  IMAD.MOV.U32 R35, RZ, RZ, 0x0 ;  /* 0x00000000ff237424 */ /* 0x000fc600078e00ff */
[----:B--2---:R1:W-:Y:S01]  /*65c0*/  STL [R3+0x8], R22 ;  /* 0x0000081603007387 */ /* 0x0043e20000100800 */
[----:B------:R-:W-:Y:S05]  /*65d0*/  RET.REL.NODEC R34 `(_ZN7cutlass13device_kernelIN5flash19enable_sm80_to_sm89INS1_16FlashAttnBwdSm80INS1_25CollectiveMainloopBwdSm80ILi2ELi2EN4cute5tupleIJNS5_1CILi128EEES8_NS7_ILi64EEEEEENS_6half_tEfNS_4arch4Sm80ELb0ELb0ELb1ELb0ELb0ELb0ELb0ELb0ELi2ELi4ELi4ELi4ELb0EEENS1_21CollectiveEpilogueBwdISA_SB_SD_Li256ELb0ELb0ELi2EEENS1_19SingleTileSchedulerILb0ELb0ELb0ELi128EEEEEEEEEvNT_6ParamsE) ;  /* 0xffff9a2022007950 */ /* 0x000fea0003c3ffff */
        .type           $_ZN7cutlass13device_kernelIN5flash19enable_sm80_to_sm89INS1_16FlashAttnBwdSm80INS1_25CollectiveMainloopBwdSm80ILi2ELi2EN4cute5tupleIJNS5_1CILi128EEES8_NS7_ILi64EEEEEENS_6half_tEfNS_4arch4Sm80ELb0ELb0ELb1ELb0ELb0ELb0ELb0ELb0ELi2ELi4ELi4ELi4ELb0EEENS1_21CollectiveEpilogueBwdISA_SB_SD_Li256ELb0ELb0ELi2EEENS1_19SingleTileSchedulerILb0ELb0ELb0ELi128EEEEEEEEEvNT_6ParamsE$_ZN4cute3eso3ESOILb0ELb0EJiiiNS_1CILi72EEENS2_ILi512EEEEEC2ERKiS7_S7_RKS3_RKS4_,@function
        .size           $_ZN7cutlass13device_kernelIN5flash19enable_sm80_to_sm89INS1_16FlashAttnBwdSm80INS1_25CollectiveMainloopBwdSm80ILi2ELi2EN4cute5tupleIJNS5_1CILi128EEES8_NS7_ILi64EEEEEENS_6half_tEfNS_4arch4Sm80ELb0ELb0ELb1ELb0ELb0ELb0ELb0ELb0ELi2ELi4ELi4ELi4ELb0EEENS1_21CollectiveEpilogueBwdISA_SB_SD_Li256ELb0ELb0ELi2EEENS1_19SingleTileSchedulerILb0ELb0ELb0ELi128EEEEEEEEEvNT_6ParamsE$_ZN4cute3eso3ESOILb0ELb0EJiiiNS_1CILi72EEENS2_ILi512EEEEEC2ERKiS7_S7_RKS3_RKS4_,($_ZN7cutlass13device_kernelIN5flash19enable_sm80_to_sm89INS1_16FlashAttnBwdSm80INS1_25CollectiveMainloopBwdSm80ILi2ELi2EN4cute5tupleIJNS5_1CILi128EEES8_NS7_ILi64EEEEEENS_6half_tEfNS_4arch4Sm80ELb0ELb0ELb1ELb0ELb0ELb0ELb0ELb0ELi2ELi4ELi4ELi4ELb0EEENS1_21CollectiveEpilogueBwdISA_SB_SD_Li256ELb0ELb0ELi2EEENS1_19SingleTileSchedulerILb0ELb0ELb0ELi128EEEEEEEEEvNT_6ParamsE$_ZN4cute3eso3ESOILb0ELb1EJNS_5tupleIJiNS2_IJiNS_1CILi0EEEEEEEEENS2_IJNS_10UnderscoreENS2_IJS7_S7_EEEEEEEEC2ERKS6_RKS9_ - $_ZN7cutlass13device_kernelIN5flash19enable_sm80_to_sm89INS1_16FlashAttnBwdSm80INS1_25CollectiveMainloopBwdSm80ILi2ELi2EN4cute5tupleIJNS5_1CILi128EEES8_NS7_ILi64EEEEEENS_6half_tEfNS_4arch4Sm80ELb0ELb0ELb1ELb0ELb0ELb0ELb0ELb0ELi2ELi4ELi4ELi4ELb0EEENS1_21CollectiveEpilogueBwdISA_SB_SD_Li256ELb0ELb0ELi2EEENS1_19SingleTileSchedulerILb0ELb0ELb0ELi128EEEEEEEEEvNT_6ParamsE$_ZN4cute3eso3ESOILb0ELb0EJiiiNS_1CILi72EEENS2_ILi512EEEEEC2ERKiS7_S7_RKS3_RKS4_)
$_ZN7cutlass13device_kernelIN5flash19enable_sm80_to_sm89INS1_16FlashAttnBwdSm80INS1_25CollectiveMainloopBwdSm80ILi2ELi2EN4cute5tupleIJNS5_1CILi128EEES8_NS7_ILi64EEEEEENS_6half_tEfNS_4arch4Sm80ELb0ELb0ELb1ELb0ELb0ELb0ELb0ELb0ELi2ELi4ELi4ELi4ELb0EEENS1_21CollectiveEpilogueBwdISA_SB_SD_Li256ELb0ELb0ELi2EEENS1_19SingleTileSchedulerILb0ELb0ELb0ELi128EEEEEEEEEvNT_6ParamsE$_ZN4cute3eso3ESOILb0ELb0EJiiiNS_1CILi72EEENS2_ILi512EEEEEC2ERKiS7_S7_RKS3_RKS4_:
        /* <DEDUP_REMOVED lines=10> */
        .type           $_ZN7cutlass13device_kernelIN5flash19enable_sm80_to_sm89INS1_16FlashAttnBwdSm80INS1_25CollectiveMainloopBwdSm80ILi2ELi2EN4cute5tupleIJNS5_1CILi128EEES8_NS7_ILi64EEEEEENS_6half_tEfNS_4arch4Sm80ELb0ELb0ELb1ELb0ELb0ELb0ELb0ELb0ELi2ELi4ELi4ELi4ELb0EEENS1_21CollectiveEpilogueBwdISA_SB_SD_Li256ELb0ELb0ELi2EEENS1_19SingleTileSchedulerILb0ELb0ELb0ELi128EEEEEEEEEvNT_6ParamsE$_ZN4cute3eso3ESOILb0ELb1EJNS_5tupleIJiNS2_IJiNS_1CILi0EEEEEEEEENS2_IJNS_10UnderscoreENS2_IJS7_S7_EEEEEEEEC2ERKS6_RKS9_,@function
        .size           $_ZN7cutlass13device_kernelIN5flash19enable_sm80_to_sm89INS1_16FlashAttnBwdSm80INS1_25CollectiveMainloopBwdSm80ILi2ELi2EN4cute5tupleIJNS5_1CILi128EEES8_NS7_ILi64EEEEEENS_6half_tEfNS_4arch4Sm80ELb0ELb0ELb1ELb0ELb0ELb0ELb0ELb0ELi2ELi4ELi4ELi4ELb0EEENS1_21CollectiveEpilogueBwdISA_SB_SD_Li256ELb0ELb0ELi2EEENS1_19SingleTileSchedulerILb0ELb0ELb0ELi128EEEEEEEEEvNT_6ParamsE$_ZN4cute3eso3ESOILb0ELb1EJNS_5tupleIJiNS2_IJiNS_1CILi0EEEEEEEEENS2_IJNS_10UnderscoreENS2_IJS7_S7_EEEEEEEEC2ERKS6_RKS9_,($_ZN7cutlass13device_kernelIN5flash19enable_sm80_to_sm89INS1_16FlashAttnBwdSm80INS1_25CollectiveMainloopBwdSm80ILi2ELi2EN4cute5tupleIJNS5_1CILi128EEES8_NS7_ILi64EEEEEENS_6half_tEfNS_4arch4Sm80ELb0ELb0ELb1ELb0ELb0ELb0ELb0ELb0ELi2ELi4ELi4ELi4ELb0EEENS1_21CollectiveEpilogueBwdISA_SB_SD_Li256ELb0ELb0ELi2EEENS1_19SingleTileSchedulerILb0ELb0ELb0ELi128EEEEEEEEEvNT_6ParamsE$_ZN4cute3eso3ESOILb0ELb1EJNS_6LayoutINS_5tupleIJNS3_IJNS_1CILi8EEENS4_ILi1EEEEEENS4_ILi2EEEEEENS3_IJNS3_IJS6_NS4_ILi0EEEEEEiEEEEESA_EEC2ERKSD_RKSA_ - $_ZN7cutlass13device_kernelIN5flash19enable_sm80_to_sm89INS1_16FlashAttnBwdSm80INS1_25CollectiveMainloopBwdSm80ILi2ELi2EN4cute5tupleIJNS5_1CILi128EEES8_NS7_ILi64EEEEEENS_6half_tEfNS_4arch4Sm80ELb0ELb0ELb1ELb0ELb0ELb0ELb0ELb0ELi2ELi4ELi4ELi4ELb0EEENS1_21CollectiveEpilogueBwdISA_SB_SD_Li256ELb0ELb0ELi2EEENS1_19SingleTileSchedulerILb0ELb0ELb0ELi128EEEEEEEEEvNT_6ParamsE$_ZN4cute3eso3ESOILb0ELb1EJNS_5tupleIJiNS2_IJiNS_1CILi0EEEEEEEEENS2_IJNS_10UnderscoreENS2_IJS7_S7_EEEEEEEEC2ERKS6_RKS9_)
$_ZN7cutlass13device_kernelIN5flash19enable_sm80_to_sm89INS1_16FlashAttnBwdSm80INS1_25CollectiveMainloopBwdSm80ILi2ELi2EN4cute5tupleIJNS5_1CILi128EEES8_NS7_ILi64EEEEEENS_6half_tEfNS_4arch4Sm80ELb0ELb0ELb1ELb0ELb0ELb0ELb0ELb0ELi2ELi4ELi4ELi4ELb0EEENS1_21CollectiveEpilogueBwdISA_SB_SD_Li256ELb0ELb0ELi2EEENS1_19SingleTileSchedulerILb0ELb0ELb0ELi128EEEEEEEEEvNT_6ParamsE$_ZN4cute3eso3ESOILb0ELb1EJNS_5tupleIJiNS2_IJiNS_1CILi0EEEEEEEEENS2_IJNS_10UnderscoreENS2_IJS7_S7_EEEEEEEEC2ERKS6_RKS9_:
[----:B------:R-:W-:Y:S01]  /*6680*/  IADD3 R4, R91, -c[0x0][0x20], RZ ;  /* 0x800008005b047a10 */ /* 0x000fe20007ffe0ff */
[----:B------:R-:W-:Y:S01]  /*6690*/  IMAD.MOV.U32 R36, RZ, RZ, R6 ;  /* 0x000000ffff247224 */ /* 0x000fe200078e0006 */
[----:B------:R-:W-:-:S03]  /*66a0*/  MOV R37, 0x0 ;  /* 0x0000000000257802 */ /* 0x000fc60000000f00 */
[----:B------:R1:W-:Y:S04]  /*66b0*/  STL [R4], R2 ;  /* 0x0000000204007387 */ /* 0x0003e80000100800 */
[----:B------:R1:W-:Y:S01]  /*66c0*/  STL [R4+0x4], R3 ;  /* 0x0000040304007387 */ /* 0x0003e20000100800 */
[----:B------:R-:W-:Y:S05]  /*66d0*/  RET.REL.NODEC R36 `(_ZN7cutlass13device_kernelIN5flash19enable_sm80_to_sm89INS1_16FlashAttnBwdSm80INS1_25CollectiveMainloopBwdSm80ILi2ELi2EN4cute5tupleIJNS5_1CILi128EEES8_NS7_ILi64EEEEEENS_6half_tEfNS_4arch4Sm80ELb0ELb0ELb1ELb0ELb0ELb0ELb0ELb0ELi2ELi4ELi4ELi4ELb0EEENS1_21CollectiveEpilogueBwdISA_SB_SD_Li256ELb0ELb0ELi2EEENS1_19SingleTileSchedulerILb0ELb0ELb0ELi128EEEEEEEEEvNT_6ParamsE) ;  /* 0xffff992024007950 */ /* 0x000fea0003c3ffff */
        .type           $_ZN7cutlass13device_kernelIN5flash19enable_sm80_to_sm89INS1_16FlashAttnBwdSm80INS1_25CollectiveMainloopBwdSm80ILi2ELi2EN4cute5tupleIJNS5_1CILi128EEES8_NS7_ILi64EEEEEENS_6half_tEfNS_4arch4Sm80ELb0ELb0ELb1ELb0ELb0ELb0ELb0ELb0ELi2ELi4ELi4ELi4ELb0EEENS1_21CollectiveEpilogueBwdISA_SB_SD_Li256ELb0ELb0ELi2EEENS1_19SingleTileSchedulerILb0ELb0ELb0ELi128EEEEEEEEEvNT_6ParamsE$_ZN4cute3eso3ESOILb0ELb1EJNS_6LayoutINS_5tupleIJNS3_IJNS_1CILi8EEENS4_ILi1EEEEEENS4_ILi2EEEEEENS3_IJNS3_IJS6_NS4_ILi0EEEEEEiEEEEESA_EEC2ERKSD_RKSA_,@function
        .size           $_ZN7cutlass13device_kernelIN5flash19enable_sm80_to_sm89INS1_16FlashAttnBwdSm80INS1_25CollectiveMainloopBwdSm80ILi2ELi2EN4cute5tupleIJNS5_1CILi128EEES8_NS7_ILi64EEEEEENS_6half_tEfNS_4arch4Sm80ELb0ELb0ELb1ELb0ELb0ELb0ELb0ELb0ELi2ELi4ELi4ELi4ELb0EEENS1_21CollectiveEpilogueBwdISA_SB_SD_Li256ELb0ELb0ELi2EEENS1_19SingleTileSchedulerILb0ELb0ELb0ELi128EEEEEEEEEvNT_6ParamsE$_ZN4cute3eso3ESOILb0ELb1EJNS_6LayoutINS_5tupleIJNS3_IJNS_1CILi8EEENS4_ILi1EEEEEENS4_ILi2EEEEEENS3_IJNS3_IJS6_NS4_ILi0EEEEEEiEEEEESA_EEC2ERKSD_RKSA_,($_ZN7cutlass13device_kernelIN5flash19enable_sm80_to_sm89INS1_16FlashAttnBwdSm80INS1_25CollectiveMainloopBwdSm80ILi2ELi2EN4cute5tupleIJNS5_1CILi128EEES8_NS7_ILi64EEEEEENS_6half_tEfNS_4arch4Sm80ELb0ELb0ELb1ELb0ELb0ELb0ELb0ELb0ELi2ELi4ELi4ELi4ELb0EEENS1_21CollectiveEpilogueBwdISA_SB_SD_Li256ELb0ELb0ELi2EEENS1_19SingleTileSchedulerILb0ELb0ELb0ELi128EEEEEEEEEvNT_6ParamsE$_ZN4cute3eso3ESOILb0ELb1EJiNS_1CILi0EEEEEC2ERKiRKS3_ - $_ZN7cutlass13device_kernelIN5flash19enable_sm80_to_sm89INS1_16FlashAttnBwdSm80INS1_25CollectiveMainloopBwdSm80ILi2ELi2EN4cute5tupleIJNS5_1CILi128EEES8_NS7_ILi64EEEEEENS_6half_tEfNS_4arch4Sm80ELb0ELb0ELb1ELb0ELb0ELb0ELb0ELb0ELi2ELi4ELi4ELi4ELb0EEENS1_21CollectiveEpilogueBwdISA_SB_SD_Li256ELb0ELb0ELi2EEENS1_19SingleTileSchedulerILb0ELb0ELb0ELi128EEEEEEEEEvNT_6ParamsE$_ZN4cute3eso3ESOILb0ELb1EJNS_6LayoutINS_5tupleIJNS3_IJNS_1CILi8EEENS4_ILi1EEEEEENS4_ILi2EEEEEENS3_IJNS3_IJS6_NS4_ILi0EEEEEEiEEEEESA_EEC2ERKSD_RKSA_)
$_ZN7cutlass13device_kernelIN5flash19enable_sm80_to_sm89INS1_16FlashAttnBwdSm80INS1_25CollectiveMainloopBwdSm80ILi2ELi2EN4cute5tupleIJNS5_1CILi128EEES8_NS7_ILi64EEEEEENS_6half_tEfNS_4arch4Sm80ELb0ELb0ELb1ELb0ELb0ELb0ELb0ELb0ELi2ELi4ELi4ELi4ELb0EEENS1_21CollectiveEpilogueBwdISA_SB_SD_Li256ELb0ELb0ELi2EEENS1_19SingleTileSchedulerILb0ELb0ELb0ELi128EEEEEEEEEvNT_6ParamsE$_ZN4cute3eso3ESOILb0ELb1EJNS_6LayoutINS_5tupleIJNS3_IJNS_1CILi8EEENS4_ILi1EEEEEENS4_ILi2EEEEEENS3_IJNS3_IJS6_NS4_ILi0EEEEEEiEEEEESA_EEC2ERKSD_RKSA_:
[----:B------:R-:W-:Y:S02]  /*66e0*/  IADD3 R2, R92, -c[0x0][0x20], RZ ;  /* 0x800008005c027a10 */ /* 0x000fe40007ffe0ff */
[----:B------:R-:W-:-:S03]  /*66f0*/  MOV R7, 0x0 ;  /* 0x0000000000077802 */ /* 0x000fc60000000f00 */
[----:B------:R1:W-:Y:S01]  /*6700*/  STL [R2], R3 ;  /* 0x0000000302007387 */ /* 0x0003e20000100800 */
[----:B------:R-:W-:Y:S05]  /*6710*/  RET.REL.NODEC R6 `(_ZN7cutlass13device_kernelIN5flash19enable_sm80_to_sm89INS1_16FlashAttnBwdSm80INS1_25CollectiveMainloopBwdSm80ILi2ELi2EN4cute5tupleIJNS5_1CILi128EEES8_NS7_ILi64EEEEEENS_6half_tEfNS_4arch4Sm80ELb0ELb0ELb1ELb0ELb0ELb0ELb0ELb0ELi2ELi4ELi4ELi4ELb0EEENS1_21CollectiveEpilogueBwdISA_SB_SD_Li256ELb0ELb0ELi2EEENS1_19SingleTileSchedulerILb0ELb0ELb0ELi128EEEEEEEEEvNT_6ParamsE) ;  /* 0xffff98e006007950 */ /* 0x000fea0003c3ffff */
        .type           $_ZN7cutlass13device_kernelIN5flash19enable_sm80_to_sm89INS1_16FlashAttnBwdSm80INS1_25CollectiveMainloopBwdSm80ILi2ELi2EN4cute5tupleIJNS5_1CILi128EEES8_NS7_ILi64EEEEEENS_6half_tEfNS_4arch4Sm80ELb0ELb0ELb1ELb0ELb0ELb0ELb0ELb0ELi2ELi4ELi4ELi4ELb0EEENS1_21CollectiveEpilogueBwdISA_SB_SD_Li256ELb0ELb0ELi2EEENS1_19SingleTileSchedulerILb0ELb0ELb0ELi128EEEEEEEEEvNT_6ParamsE$_ZN4cute3eso3ESOILb0ELb1EJiNS_1CILi0EEEEEC2ERKiRKS3_,@function
        .size           $_ZN7cutlass13device_kernelIN5flash19enable_sm80_to_sm89INS1_16FlashAttnBwdSm80INS1_25CollectiveMainloopBwdSm80ILi2ELi2EN4cute5tupleIJNS5_1CILi128EEES8_NS7_ILi64EEEEEENS_6half_tEfNS_4arch4Sm80ELb0ELb0ELb1ELb0ELb0ELb0ELb0ELb0ELi2ELi4ELi4ELi4ELb0EEENS1_21CollectiveEpilogueBwdISA_SB_SD_Li256ELb0ELb0ELi2EEENS1_19SingleTileSchedulerILb0ELb0ELb0ELi128EEEEEEEEEvNT_6ParamsE$_ZN4cute3eso3ESOILb0ELb1EJiNS_1CILi0EEEEEC2ERKiRKS3_,($_ZN7cutlass13device_kernelIN5flash19enable_sm80_to_sm89INS1_16FlashAttnBwdSm80INS1_25CollectiveMainloopBwdSm80ILi2ELi2EN4cute5tupleIJNS5_1CILi128EEES8_NS7_ILi64EEEEEENS_6half_tEfNS_4arch4Sm80ELb0ELb0ELb1ELb0ELb0ELb0ELb0ELb0ELi2ELi4ELi4ELi4ELb0EEENS1_21CollectiveEpilogueBwdISA_SB_SD_Li256ELb0ELb0ELi2EEENS1_19SingleTileSchedulerILb0ELb0ELb0ELi128EEEEEEEEEvNT_6ParamsE$_ZN4cute3eso3ESOILb0ELb1EJiNS_1CILi144EEENS2_ILi288EEEEEC2ERKiRKS3_RKS4_ - $_ZN7cutlass13device_kernelIN5flash19enable_sm80_to_sm89INS1_16FlashAttnBwdSm80INS1_25CollectiveMainloopBwdSm80ILi2ELi2EN4cute5tupleIJNS5_1CILi128EEES8_NS7_ILi64EEEEEENS_6half_tEfNS_4arch4Sm80ELb0ELb0ELb1ELb0ELb0ELb0ELb0ELb0ELi2ELi4ELi4ELi4ELb0EEENS1_21CollectiveEpilogueBwdISA_SB_SD_Li256ELb0ELb0ELi2EEENS1_19SingleTileSchedulerILb0ELb0ELb0ELi128EEEEEEEEEvNT_6ParamsE$_ZN4cute3eso3ESOILb0ELb1EJiNS_1CILi0EEEEEC2ERKiRKS3_)
$_ZN7cutlass13device_kernelIN5flash19enable_sm80_to_sm89INS1_16FlashAttnBwdSm80INS1_25CollectiveMainloopBwdSm80ILi2ELi2EN4cute5tupleIJNS5_1CILi128EEES8_NS7_ILi64EEEEEENS_6half_tEfNS_4arch4Sm80ELb0ELb0ELb1ELb0ELb0ELb0ELb0ELb0ELi2ELi4ELi4ELi4ELb0EEENS1_21CollectiveEpilogueBwdISA_SB_SD_Li256ELb0ELb0ELi2EEENS1_19SingleTileSchedulerILb0ELb0ELb0ELi128EEEEEEEEEvNT_6ParamsE$_ZN4cute3eso3ESOILb0ELb1EJiNS_1CILi0EEEEEC2ERKiRKS3_:
[----:B------:R-:W-:Y:S02]  /*6720*/  IADD3 R2, R91, -c[0x0][0x20], RZ ;  /* 0x800008005b027a10 */ /* 0x000fe40007ffe0ff */
[----:B------:R-:W-:-:S03]  /*6730*/  MOV R5, 0x0 ;  /* 0x0000000000057802 */ /* 0x000fc60000000f00 */
[----:B------:R1:W-:Y:S01]  /*6740*/  STL [R2], R3 ;  /* 0x0000000302007387 */ /* 0x0003e20000100800 */
[----:B------:R-:W-:Y:S05]  /*6750*/  RET.REL.NODEC R4 `(_ZN7cutlass13device_kernelIN5flash19enable_sm80_to_sm89INS1_16FlashAttnBwdSm80INS1_25CollectiveMainloopBwdSm80ILi2ELi2EN4cute5tupleIJNS5_1CILi128EEES8_NS7_ILi64EEEEEENS_6half_tEfNS_4arch4Sm80ELb0ELb0ELb1ELb0ELb0ELb0ELb0ELb0ELi2ELi4ELi4ELi4ELb0EEENS1_21CollectiveEpilogueBwdISA_SB_SD_Li256ELb0ELb0ELi2EEENS1_19SingleTileSchedulerILb0ELb0ELb0ELi128EEEEEEEEEvNT_6ParamsE) ;  /* 0xffff98a004007950 */ /* 0x000fea0003c3ffff */
        .type           $_ZN7cutlass13device_kernelIN5flash19enable_sm80_to_sm89INS1_16FlashAttnBwdSm80INS1_25CollectiveMainloopBwdSm80ILi2ELi2EN4cute5tupleIJNS5_1CILi128EEES8_NS7_ILi64EEEEEENS_6half_tEfNS_4arch4Sm80ELb0ELb0ELb1ELb0ELb0ELb0ELb0ELb0ELi2ELi4ELi4ELi4ELb0EEENS1_21CollectiveEpilogueBwdISA_SB_SD_Li256ELb0ELb0ELi2EEENS1_19SingleTileSchedulerILb0ELb0ELb0ELi128EEEEEEEEEvNT_6ParamsE$_ZN4cute3eso3ESOILb0ELb1EJiNS_1CILi144EEENS2_ILi288EEEEEC2ERKiRKS3_RKS4_,@function
        .size           $_ZN7cutlass13device_kernelIN5flash19enable_sm80_to_sm89INS1_16FlashAttnBwdSm80INS1_25CollectiveMainloopBwdSm80ILi2ELi2EN4cute5tupleIJNS5_1CILi128EEES8_NS7_ILi64EEEEEENS_6half_tEfNS_4arch4Sm80ELb0ELb0ELb1ELb0ELb0ELb0ELb0ELb0ELi2ELi4ELi4ELi4ELb0EEENS1_21CollectiveEpilogueBwdISA_SB_SD_Li256ELb0ELb0ELi2EEENS1_19SingleTileSchedulerILb0ELb0ELb0ELi128EEEEEEEEEvNT_6ParamsE$_ZN4cute3eso3ESOILb0ELb1EJiNS_1CILi144EEENS2_ILi288EEEEEC2ERKiRKS3_RKS4_,($_ZN7cutlass13device_kernelIN5flash19enable_sm80_to_sm89INS1_16FlashAttnBwdSm80INS1_25CollectiveMainloopBwdSm80ILi2ELi2EN4cute5tupleIJNS5_1CILi128EEES8_NS7_ILi64EEEEEENS_6half_tEfNS_4arch4Sm80ELb0ELb0ELb1ELb0ELb0ELb0ELb0ELb0ELi2ELi4ELi4ELi4ELb0EEENS1_21CollectiveEpilogueBwdISA_SB_SD_Li256ELb0ELb0ELi2EEENS1_19SingleTileSchedulerILb0ELb0ELb0ELi128EEEEEEEEEvNT_6ParamsE$_ZN4cute3eso3ESOILb0ELb1EJiNS_1CILi144EEENS2_ILi512EEEEEC2ERKiRKS3_RKS4_ - $_ZN7cutlass13device_kernelIN5flash19enable_sm80_to_sm89INS1_16FlashAttnBwdSm80INS1_25CollectiveMainloopBwdSm80ILi2ELi2EN4cute5tupleIJNS5_1CILi128EEES8_NS7_ILi64EEEEEENS_6half_tEfNS_4arch4Sm80ELb0ELb0ELb1ELb0ELb0ELb0ELb0ELb0ELi2ELi4ELi4ELi4ELb0EEENS1_21CollectiveEpilogueBwdISA_SB_SD_Li256ELb0ELb0ELi2EEENS1_19SingleTileSchedulerILb0ELb0ELb0ELi128EEEEEEEEEvNT_6ParamsE$_ZN4cute3eso3ESOILb0ELb1EJiNS_1CILi144EEENS2_ILi288EEEEEC2ERKiRKS3_RKS4_)
$_ZN7cutlass13device_kernelIN5flash19enable_sm80_to_sm89INS1_16FlashAttnBwdSm80INS1_25CollectiveMainloopBwdSm80ILi2ELi2EN4cute5tupleIJNS5_1CILi128EEES8_NS7_ILi64EEEEEENS_6half_tEfNS_4arch4Sm80ELb0ELb0ELb1ELb0ELb0ELb0ELb0ELb0ELi2ELi4ELi4ELi4ELb0EEENS1_21CollectiveEpilogueBwdISA_SB_SD_Li256ELb0ELb0ELi2EEENS1_19SingleTileSchedulerILb0ELb0ELb0ELi128EEEEEEEEEvNT_6ParamsE$_ZN4cute3eso3ESOILb0ELb1EJiNS_1CILi144EEENS2_ILi288EEEEEC2ERKiRKS3_RKS4_:
[----:B------:R-:W-:Y:S01]  /*6760*/  IADD3 R4, R91, -c[0x0][0x20], RZ ;  /* 0x800008005b047a10 */ /* 0x000fe20007ffe0ff */
[----:B------:R-:W-:Y:S01]  /*6770*/  IMAD.MOV.U32 R34, RZ, RZ, R26 ;  /* 0x000000ffff227224 */ /* 0x000fe200078e001a */
[----:B------:R-:W-:-:S03]  /*6780*/  MOV R35, 0x0 ;  /* 0x0000000000237802 */ /* 0x000fc60000000f00 */
[----:B------:R1:W-:Y:S01]  /*6790*/  STL [R4], R5 ;  /* 0x0000000504007387 */ /* 0x0003e20000100800 */
[----:B------:R-:W-:Y:S05]  /*67a0*/  RET.REL.NODEC R34 `(_ZN7cutlass13device_kernelIN5flash19enable_sm80_to_sm89INS1_16FlashAttnBwdSm80INS1_25CollectiveMainloopBwdSm80ILi2ELi2EN4cute5tupleIJNS5_1CILi128EEES8_NS7_ILi64EEEEEENS_6half_tEfNS_4arch4Sm80ELb0ELb0ELb1ELb0ELb0ELb0ELb0ELb0ELi2ELi4ELi4ELi4ELb0EEENS1_21CollectiveEpilogueBwdISA_SB_SD_Li256ELb0ELb0ELi2EEENS1_19SingleTileSchedulerILb0ELb0ELb0ELi128EEEEEEEEEvNT_6ParamsE) ;  /* 0xffff985022007950 */ /* 0x000fea0003c3ffff */
        .type           $_ZN7cutlass13device_kernelIN5flash19enable_sm80_to_sm89INS1_16FlashAttnBwdSm80INS1_25CollectiveMainloopBwdSm80ILi2ELi2EN4cute5tupleIJNS5_1CILi128EEES8_NS7_ILi64EEEEEENS_6half_tEfNS_4arch4Sm80ELb0ELb0ELb1ELb0ELb0ELb0ELb0ELb0ELi2ELi4ELi4ELi4ELb0EEENS1_21CollectiveEpilogueBwdISA_SB_SD_Li256ELb0ELb0ELi2EEENS1_19SingleTileSchedulerILb0ELb0ELb0ELi128EEEEEEEEEvNT_6ParamsE$_ZN4cute3eso3ESOILb0ELb1EJiNS_1CILi144EEENS2_ILi512EEEEEC2ERKiRKS3_RKS4_,@function
        .size           $_ZN7cutlass13device_kernelIN5flash19enable_sm80_to_sm89INS1_16FlashAttnBwdSm80INS1_25CollectiveMainloopBwdSm80ILi2ELi2EN4cute5tupleIJNS5_1CILi128EEES8_NS7_ILi64EEEEEENS_6half_tEfNS_4arch4Sm80ELb0ELb0ELb1ELb0ELb0ELb0ELb0ELb0ELi2ELi4ELi4ELi4ELb0EEENS1_21CollectiveEpilogueBwdISA_SB_SD_Li256ELb0ELb0ELi2EEENS1_19SingleTileSchedulerILb0ELb0ELb0ELi128EEEEEEEEEvNT_6ParamsE$_ZN4cute3eso3ESOILb0ELb1EJiNS_1CILi144EEENS2_ILi512EEEEEC2ERKiRKS3_RKS4_,($_ZN7cutlass13device_kernelIN5flash19enable_sm80_to_sm89INS1_16FlashAttnBwdSm80INS1_25CollectiveMainloopBwdSm80ILi2ELi2EN4cute5tupleIJNS5_1CILi128EEES8_NS7_ILi64EEEEEENS_6half_tEfNS_4arch4Sm80ELb0ELb0ELb1ELb0ELb0ELb0ELb0ELb0ELi2ELi4ELi4ELi4ELb0EEENS1_21CollectiveEpilogueBwdISA_SB_SD_Li256ELb0ELb0ELi2EEENS1_19SingleTileSchedulerILb0ELb0ELb0ELi128EEEEEEEEEvNT_6ParamsE$_ZN4cute3eso3ESOILb0ELb1EJiNS_1CILi72EEENS2_ILi512EEEEEC2ERKiRKS3_RKS4_ - $_ZN7cutlass13device_kernelIN5flash19enable_sm80_to_sm89INS1_16FlashAttnBwdSm80INS1_25CollectiveMainloopBwdSm80ILi2ELi2EN4cute5tupleIJNS5_1CILi128EEES8_NS7_ILi64EEEEEENS_6half_tEfNS_4arch4Sm80ELb0ELb0ELb1ELb0ELb0ELb0ELb0ELb0ELi2ELi4ELi4ELi4ELb0EEENS1_21CollectiveEpilogueBwdISA_SB_SD_Li256ELb0ELb0ELi2EEENS1_19SingleTileSchedulerILb0ELb0ELb0ELi128EEEEEEEEEvNT_6ParamsE$_ZN4cute3eso3ESOILb0ELb1EJiNS_1CILi144EEENS2_ILi512EEEEEC2ERKiRKS3_RKS4_)
$_ZN7cutlass13device_kernelIN5flash19enable_sm80_to_sm89INS1_16FlashAttnBwdSm80INS1_25CollectiveMainloopBwdSm80ILi2ELi2EN4cute5tupleIJNS5_1CILi128EEES8_NS7_ILi64EEEEEENS_6half_tEfNS_4arch4Sm80ELb0ELb0ELb1ELb0ELb0ELb0ELb0ELb0ELi2ELi4ELi4ELi4ELb0EEENS1_21CollectiveEpilogueBwdISA_SB_SD_Li256ELb0ELb0ELi2EEENS1_19SingleTileSchedulerILb0ELb0ELb0ELi128EEEEEEEEEvNT_6ParamsE$_ZN4cute3eso3ESOILb0ELb1EJiNS_1CILi144EEENS2_ILi512EEEEEC2ERKiRKS3_RKS4_:
[----:B------:R-:W-:Y:S01]  /*67b0*/  IADD3 R2, R91, -c[0x0][0x20], RZ ;  /* 0x800008005b027a10 */ /* 0x000fe20007ffe0ff */
[----:B------:R-:W-:Y:S01]  /*67c0*/  IMAD.MOV.U32 R34, RZ, RZ, R26 ;  /* 0x000000ffff227224 */ /* 0x000fe200078e001a */
[----:B------:R-:W-:-:S03]  /*67d0*/  MOV R35, 0x0 ;  /* 0x0000000000237802 */ /* 0x000fc60000000f00 */
[----:B------:R1:W-:Y:S01]  /*67e0*/  STL [R2], R3 ;  /* 0x0000000302007387 */ /* 0x0003e20000100800 */
[----:B------:R-:W-:Y:S05]  /*67f0*/  RET.REL.NODEC R34 `(_ZN7cutlass13device_kernelIN5flash19enable_sm80_to_sm89INS1_16FlashAttnBwdSm80INS1_25CollectiveMainloopBwdSm80ILi2ELi2EN4cute5tupleIJNS5_1CILi128EEES8_NS7_ILi64EEEEEENS_6half_tEfNS_4arch4Sm80ELb0ELb0ELb1ELb0ELb0ELb0ELb0ELb0ELi2ELi4ELi4ELi4ELb0EEENS1_21CollectiveEpilogueBwdISA_SB_SD_Li256ELb0ELb0ELi2EEENS1_19SingleTileSchedulerILb0ELb0ELb0ELi128EEEEEEEEEvNT_6ParamsE) ;  /* 0xffff980022007950 */ /* 0x000fea0003c3ffff */
        .type           $_ZN7cutlass13device_kernelIN5flash19enable_sm80_to_sm89INS1_16FlashAttnBwdSm80INS1_25CollectiveMainloopBwdSm80ILi2ELi2EN4cute5tupleIJNS5_1CILi128EEES8_NS7_ILi64EEEEEENS_6half_tEfNS_4arch4Sm80ELb0ELb0ELb1ELb0ELb0ELb0ELb0ELb0ELi2ELi4ELi4ELi4ELb0EEENS1_21CollectiveEpilogueBwdISA_SB_SD_Li256ELb0ELb0ELi2EEENS1_19SingleTileSchedulerILb0ELb0ELb0ELi128EEEEEEEEEvNT_6ParamsE$_ZN4cute3eso3ESOILb0ELb1EJiNS_1CILi72EEENS2_ILi512EEEEEC2ERKiRKS3_RKS4_,@function
        .size           $_ZN7cutlass13device_kernelIN5flash19enable_sm80_to_sm89INS1_16FlashAttnBwdSm80INS1_25CollectiveMainloopBwdSm80ILi2ELi2EN4cute5tupleIJNS5_1CILi128EEES8_NS7_ILi64EEEEEENS_6half_tEfNS_4arch4Sm80ELb0ELb0ELb1ELb0ELb0ELb0ELb0ELb0ELi2ELi4ELi4ELi4ELb0EEENS1_21CollectiveEpilogueBwdISA_SB_SD_Li256ELb0ELb0ELi2EEENS1_19SingleTileSchedulerILb0ELb0ELb0ELi128EEEEEEEEEvNT_6ParamsE$_ZN4cute3eso3ESOILb0ELb1EJiNS_1CILi72EEENS2_ILi512EEEEEC2ERKiRKS3_RKS4_,($_ZN7cutlass13device_kernelIN5flash19enable_sm80_to_sm89INS1_16FlashAttnBwdSm80INS1_25CollectiveMainloopBwdSm80ILi2ELi2EN4cute5tupleIJNS5_1CILi128EEES8_NS7_ILi64EEEEEENS_6half_tEfNS_4arch4Sm80ELb0ELb0ELb1ELb0ELb0ELb0ELb0ELb0ELi2ELi4ELi4ELi4ELb0EEENS1_21CollectiveEpilogueBwdISA_SB_SD_Li256ELb0ELb0ELi2EEENS1_19SingleTileSchedulerILb0ELb0ELb0ELi128EEEEEEEEEvNT_6ParamsE$_ZN4cute3eso3ESOILb1ELb0EJNS_10UnderscoreES2_S2_iEEC2ERKS2_S5_S5_RKi - $_ZN7cutlass13device_kernelIN5flash19enable_sm80_to_sm89INS1_16FlashAttnBwdSm80INS1_25CollectiveMainloopBwdSm80ILi2ELi2EN4cute5tupleIJNS5_1CILi128EEES8_NS7_ILi64EEEEEENS_6half_tEfNS_4arch4Sm80ELb0ELb0ELb1ELb0ELb0ELb0ELb0ELb0ELi2ELi4ELi4ELi4ELb0EEENS1_21CollectiveEpilogueBwdISA_SB_SD_Li256ELb0ELb0ELi2EEENS1_19SingleTileSchedulerILb0ELb0ELb0ELi128EEEEEEEEEvNT_6ParamsE$_ZN4cute3eso3ESOILb0ELb1EJiNS_1CILi72EEENS2_ILi512EEEEEC2ERKiRKS3_RKS4_)
$_ZN7cutlass13device_kernelIN5flash19enable_sm80_to_sm89INS1_16FlashAttnBwdSm80INS1_25CollectiveMainloopBwdSm80ILi2ELi2EN4cute5tupleIJNS5_1CILi128EEES8_NS7_ILi64EEEEEENS_6half_tEfNS_4arch4Sm80ELb0ELb0ELb1ELb0ELb0ELb0ELb0ELb0ELi2ELi4ELi4ELi4ELb0EEENS1_21CollectiveEpilogueBwdISA_SB_SD_Li256ELb0ELb0ELi2EEENS1_19SingleTileSchedulerILb0ELb0ELb0ELi128EEEEEEEEEvNT_6ParamsE$_ZN4cute3eso3ESOILb0ELb1EJiNS_1CILi72EEENS2_ILi512EEEEEC2ERKiRKS3_RKS4_:
[----:B------:R-:W-:Y:S01]  /*6800*/  IADD3 R2, R91, -c[0x0][0x20], RZ ;  /* 0x800008005b027a10 */ /* 0x000fe20007ffe0ff */
[----:B------:R-:W-:Y:S01]  /*6810*/  IMAD.MOV.U32 R38, RZ, RZ, R6 ;  /* 0x000000ffff267224 */ /* 0x000fe200078e0006 */
[----:B------:R-:W-:-:S03]  /*6820*/  MOV R39, 0x0 ;  /* 0x0000000000277802 */ /* 0x000fc60000000f00 */
[----:B------:R1:W-:Y:S01]  /*6830*/  STL [R2], R3 ;  /* 0x0000000302007387 */ /* 0x0003e20000100800 */
[----:B------:R-:W-:Y:S05]  /*6840*/  RET.REL.NODEC R38 `(_ZN7cutlass13device_kernelIN5flash19enable_sm80_to_sm89INS1_16FlashAttnBwdSm80INS1_25CollectiveMainloopBwdSm80ILi2ELi2EN4cute5tupleIJNS5_1CILi128EEES8_NS7_ILi64EEEEEENS_6half_tEfNS_4arch4Sm80ELb0ELb0ELb1ELb0ELb0ELb0ELb0ELb0ELi2ELi4ELi4ELi4ELb0EEENS1_21CollectiveEpilogueBwdISA_SB_SD_Li256ELb0ELb0ELi2EEENS1_19SingleTileSchedulerILb0ELb0ELb0ELi128EEEEEEEEEvNT_6ParamsE) ;  /* 0xffff97b026007950 */ /* 0x000fea0003c3ffff */
        .type           $_ZN7cutlass13device_kernelIN5flash19enable_sm80_to_sm89INS1_16FlashAttnBwdSm80INS1_25CollectiveMainloopBwdSm80ILi2ELi2EN4cute5tupleIJNS5_1CILi128EEES8_NS7_ILi64EEEEEENS_6half_tEfNS_4arch4Sm80ELb0ELb0ELb1ELb0ELb0ELb0ELb0ELb0ELi2ELi4ELi4ELi4ELb0EEENS1_21CollectiveEpilogueBwdISA_SB_SD_Li256ELb0ELb0ELi2EEENS1_19SingleTileSchedulerILb0ELb0ELb0ELi128EEEEEEEEEvNT_6ParamsE$_ZN4cute3eso3ESOILb1ELb0EJNS_10UnderscoreES2_S2_iEEC2ERKS2_S5_S5_RKi,@function
        .size           $_ZN7cutlass13device_kernelIN5flash19enable_sm80_to_sm89INS1_16FlashAttnBwdSm80INS1_25CollectiveMainloopBwdSm80ILi2ELi2EN4cute5tupleIJNS5_1CILi128EEES8_NS7_ILi64EEEEEENS_6half_tEfNS_4arch4Sm80ELb0ELb0ELb1ELb0ELb0ELb0ELb0ELb0ELi2ELi4ELi4ELi4ELb0EEENS1_21CollectiveEpilogueBwdISA_SB_SD_Li256ELb0ELb0ELi2EEENS1_19SingleTileSchedulerILb0ELb0ELb0ELi128EEEEEEEEEvNT_6ParamsE$_ZN4cute3eso3ESOILb1ELb0EJNS_10UnderscoreES2_S2_iEEC2ERKS2_S5_S5_RKi,($_ZN7cutlass13device_kernelIN5flash19enable_sm80_to_sm89INS1_16FlashAttnBwdSm80INS1_25CollectiveMainloopBwdSm80ILi2ELi2EN4cute5tupleIJNS5_1CILi128EEES8_NS7_ILi64EEEEEENS_6half_tEfNS_4arch4Sm80ELb0ELb0ELb1ELb0ELb0ELb0ELb0ELb0ELi2ELi4ELi4ELi4ELb0EEENS1_21CollectiveEpilogueBwdISA_SB_SD_Li256ELb0ELb0ELi2EEENS1_19SingleTileSchedulerILb0ELb0ELb0ELi128EEEEEEEEEvNT_6ParamsE$_ZN4cute3eso3ESOILb1ELb0EJNS_10UnderscoreES2_iEEC2ERKS2_S5_RKi - $_ZN7cutlass13device_kernelIN5flash19enable_sm80_to_sm89INS1_16FlashAttnBwdSm80INS1_25CollectiveMainloopBwdSm80ILi2ELi2EN4cute5tupleIJNS5_1CILi128EEES8_NS7_ILi64EEEEEENS_6half_tEfNS_4arch4Sm80ELb0ELb0ELb1ELb0ELb0ELb0ELb0ELb0ELi2ELi4ELi4ELi4ELb0EEENS1_21CollectiveEpilogueBwdISA_SB_SD_Li256ELb0ELb0ELi2EEENS1_19SingleTileSchedulerILb0ELb0ELb0ELi128EEEEEEEEEvNT_6ParamsE$_ZN4cute3eso3ESOILb1ELb0EJNS_10UnderscoreES2_S2_iEEC2ERKS2_S5_S5_RKi)
$_ZN7cutlass13device_kernelIN5flash19enable_sm80_to_sm89INS1_16FlashAttnBwdSm80INS1_25CollectiveMainloopBwdSm80ILi2ELi2EN4cute5tupleIJNS5_1CILi128EEES8_NS7_ILi64EEEEEENS_6half_tEfNS_4arch4Sm80ELb0ELb0ELb1ELb0ELb0ELb0ELb0ELb0ELi2ELi4ELi4ELi4ELb0EEENS1_21CollectiveEpilogueBwdISA_SB_SD_Li256ELb0ELb0ELi2EEENS1_19SingleTileSchedulerILb0ELb0ELb0ELi128EEEEEEEEEvNT_6ParamsE$_ZN4cute3eso3ESOILb1ELb0EJNS_10UnderscoreES2_S2_iEEC2ERKS2_S5_S5_RKi:
[----:B------:R-:W-:Y:S02]  /*6850*/  IADD3 R2, R62, -c[0x0][0x20], RZ ;  /* 0x800008003e027a10 */ /* 0x000fe40007ffe0ff */
[----:B------:R-:W-:-:S03]  /*6860*/  MOV R5, 0x0 ;  /* 0x0000000000057802 */ /* 0x000fc60000000f00 */
[----:B------:R1:W-:Y:S01]  /*6870*/  STL [R2], R24 ;  /* 0x0000001802007387 */ /* 0x0003e20000100800 */
[----:B------:R-:W-:Y:S05]  /*6880*/  RET.REL.NODEC R4 `(_ZN7cutlass13device_kernelIN5flash19enable_sm80_to_sm89INS1_16FlashAttnBwdSm80INS1_25CollectiveMainloopBwdSm80ILi2ELi2EN4cute5tupleIJNS5_1CILi128EEES8_NS7_ILi64EEEEEENS_6half_tEfNS_4arch4Sm80ELb0ELb0ELb1ELb0ELb0ELb0ELb0ELb0ELi2ELi4ELi4ELi4ELb0EEENS1_21CollectiveEpilogueBwdISA_SB_SD_Li256ELb0ELb0ELi2EEENS1_19SingleTileSchedulerILb0ELb0ELb0ELi128EEEEEEEEEvNT_6ParamsE) ;  /* 0xffff977004007950 */ /* 0x000fea0003c3ffff */
        .type           $_ZN7cutlass13device_kernelIN5flash19enable_sm80_to_sm89INS1_16FlashAttnBwdSm80INS1_25CollectiveMainloopBwdSm80ILi2ELi2EN4cute5tupleIJNS5_1CILi128EEES8_NS7_ILi64EEEEEENS_6half_tEfNS_4arch4Sm80ELb0ELb0ELb1ELb0ELb0ELb0ELb0ELb0ELi2ELi4ELi4ELi4ELb0EEENS1_21CollectiveEpilogueBwdISA_SB_SD_Li256ELb0ELb0ELi2EEENS1_19SingleTileSchedulerILb0ELb0ELb0ELi128EEEEEEEEEvNT_6ParamsE$_ZN4cute3eso3ESOILb1ELb0EJNS_10UnderscoreES2_iEEC2ERKS2_S5_RKi,@function
        .size           $_ZN7cutlass13device_kernelIN5flash19enable_sm80_to_sm89INS1_16FlashAttnBwdSm80INS1_25CollectiveMainloopBwdSm80ILi2ELi2EN4cute5tupleIJNS5_1CILi128EEES8_NS7_ILi64EEEEEENS_6half_tEfNS_4arch4Sm80ELb0ELb0ELb1ELb0ELb0ELb0ELb0ELb0ELi2ELi4ELi4ELi4ELb0EEENS1_21CollectiveEpilogueBwdISA_SB_SD_Li256ELb0ELb0ELi2EEENS1_19SingleTileSchedulerILb0ELb0ELb0ELi128EEEEEEEEEvNT_6ParamsE$_ZN4cute3eso3ESOILb1ELb0EJNS_10UnderscoreES2_iEEC2ERKS2_S5_RKi,($_ZN7cutlass13device_kernelIN5flash19enable_sm80_to_sm89INS1_16FlashAttnBwdSm80INS1_25CollectiveMainloopBwdSm80ILi2ELi2EN4cute5tupleIJNS5_1CILi128EEES8_NS7_ILi64EEEEEENS_6half_tEfNS_4arch4Sm80ELb0ELb0ELb1ELb0ELb0ELb0ELb0ELb0ELi2ELi4ELi4ELi4ELb0EEENS1_21CollectiveEpilogueBwdISA_SB_SD_Li256ELb0ELb0ELi2EEENS1_19SingleTileSchedulerILb0ELb0ELb0ELi128EEEEEEEEEvNT_6ParamsE$_ZN4cute3eso3ESOILb1ELb0EJNS_10UnderscoreEiEEC2ERKS2_RKi - $_ZN7cutlass13device_kernelIN5flash19enable_sm80_to_sm89INS1_16FlashAttnBwdSm80INS1_25CollectiveMainloopBwdSm80ILi2ELi2EN4cute5tupleIJNS5_1CILi128EEES8_NS7_ILi64EEEEEENS_6half_tEfNS_4arch4Sm80ELb0ELb0ELb1ELb0ELb0ELb0ELb0ELb0ELi2ELi4ELi4ELi4ELb0EEENS1_21CollectiveEpilogueBwdISA_SB_SD_Li256ELb0ELb0ELi2EEENS1_19SingleTileSchedulerILb0ELb0ELb0ELi128EEEEEEEEEvNT_6ParamsE$_ZN4cute3eso3ESOILb1ELb0EJNS_10UnderscoreES2_iEEC2ERKS2_S5_RKi)
$_ZN7cutlass13device_kernelIN5flash19enable_sm80_to_sm89INS1_16FlashAttnBwdSm80INS1_25CollectiveMainloopBwdSm80ILi2ELi2EN4cute5tupleIJNS5_1CILi128EEES8_NS7_ILi64EEEEEENS_6half_tEfNS_4arch4Sm80ELb0ELb0ELb1ELb0ELb0ELb0ELb0ELb0ELi2ELi4ELi4ELi4ELb0EEENS1_21CollectiveEpilogueBwdISA_SB_SD_Li256ELb0ELb0ELi2EEENS1_19SingleTileSchedulerILb0ELb0ELb0ELi128EEEEEEEEEvNT_6ParamsE$_ZN4cute3eso3ESOILb1ELb0EJNS_10UnderscoreES2_iEEC2ERKS2_S5_RKi:
[----:B------:R-:W-:Y:S02]  /*6890*/  IADD3 R2, R92, -c[0x0][0x20], RZ ;  /* 0x800008005c027a10 */ /* 0x000fe40007ffe0ff */
[----:B------:R-:W-:-:S03]  /*68a0*/  MOV R43, 0x0 ;  /* 0x00000000002b7802 */ /* 0x000fc60000000f00 */
[----:B------:R1:W-:Y:S01]  /*68b0*/  STL [R2], R3 ;  /* 0x0000000302007387 */ /* 0x0003e20000100800 */
[----:B------:R-:W-:Y:S05]  /*68c0*/  RET.REL.NODEC R42 `(_ZN7cutlass13device_kernelIN5flash19enable_sm80_to_sm89INS1_16FlashAttnBwdSm80INS1_25CollectiveMainloopBwdSm80ILi2ELi2EN4cute5tupleIJNS5_1CILi128EEES8_NS7_ILi64EEEEEENS_6half_tEfNS_4arch4Sm80ELb0ELb0ELb1ELb0ELb0ELb0ELb0ELb0ELi2ELi4ELi4ELi4ELb0EEENS1_21CollectiveEpilogueBwdISA_SB_SD_Li256ELb0ELb0ELi2EEENS1_19SingleTileSchedulerILb0ELb0ELb0ELi128EEEEEEEEEvNT_6ParamsE) ;  /* 0xffff97302a007950 */ /* 0x000fea0003c3ffff */
        .type           $_ZN7cutlass13device_kernelIN5flash19enable_sm80_to_sm89INS1_16FlashAttnBwdSm80INS1_25CollectiveMainloopBwdSm80ILi2ELi2EN4cute5tupleIJNS5_1CILi128EEES8_NS7_ILi64EEEEEENS_6half_tEfNS_4arch4Sm80ELb0ELb0ELb1ELb0ELb0ELb0ELb0ELb0ELi2ELi4ELi4ELi4ELb0EEENS1_21CollectiveEpilogueBwdISA_SB_SD_Li256ELb0ELb0ELi2EEENS1_19SingleTileSchedulerILb0ELb0ELb0ELi128EEEEEEEEEvNT_6ParamsE$_ZN4cute3eso3ESOILb1ELb0EJNS_10UnderscoreEiEEC2ERKS2_RKi,@function
        .size           $_ZN7cutlass13device_kernelIN5flash19enable_sm80_to_sm89INS1_16FlashAttnBwdSm80INS1_25CollectiveMainloopBwdSm80ILi2ELi2EN4cute5tupleIJNS5_1CILi128EEES8_NS7_ILi64EEEEEENS_6half_tEfNS_4arch4Sm80ELb0ELb0ELb1ELb0ELb0ELb0ELb0ELb0ELi2ELi4ELi4ELi4ELb0EEENS1_21CollectiveEpilogueBwdISA_SB_SD_Li256ELb0ELb0ELi2EEENS1_19SingleTileSchedulerILb0ELb0ELb0ELi128EEEEEEEEEvNT_6ParamsE$_ZN4cute3eso3ESOILb1ELb0EJNS_10UnderscoreEiEEC2ERKS2_RKi,($_ZN7cutlass13device_kernelIN5flash19enable_sm80_to_sm89INS1_16FlashAttnBwdSm80INS1_25CollectiveMainloopBwdSm80ILi2ELi2EN4cute5tupleIJNS5_1CILi128EEES8_NS7_ILi64EEEEEENS_6half_tEfNS_4arch4Sm80ELb0ELb0ELb1ELb0ELb0ELb0ELb0ELb0ELi2ELi4ELi4ELi4ELb0EEENS1_21CollectiveEpilogueBwdISA_SB_SD_Li256ELb0ELb0ELi2EEENS1_19SingleTileSchedulerILb0ELb0ELb0ELi128EEEEEEEEEvNT_6ParamsE$_ZN4cute3eso3ESOILb1ELb0EJNS_10UnderscoreEiiEEC2ERKS2_RKiS7_ - $_ZN7cutlass13device_kernelIN5flash19enable_sm80_to_sm89INS1_16FlashAttnBwdSm80INS1_25CollectiveMainloopBwdSm80ILi2ELi2EN4cute5tupleIJNS5_1CILi128EEES8_NS7_ILi64EEEEEENS_6half_tEfNS_4arch4Sm80ELb0ELb0ELb1ELb0ELb0ELb0ELb0ELb0ELi2ELi4ELi4ELi4ELb0EEENS1_21CollectiveEpilogueBwdISA_SB_SD_Li256ELb0ELb0ELi2EEENS1_19SingleTileSchedulerILb0ELb0ELb0ELi128EEEEEEEEEvNT_6ParamsE$_ZN4cute3eso3ESOILb1ELb0EJNS_10UnderscoreEiEEC2ERKS2_RKi)
$_ZN7cutlass13device_kernelIN5flash19enable_sm80_to_sm89INS1_16FlashAttnBwdSm80INS1_25CollectiveMainloopBwdSm80ILi2ELi2EN4cute5tupleIJNS5_1CILi128EEES8_NS7_ILi64EEEEEENS_6half_tEfNS_4arch4Sm80ELb0ELb0ELb1ELb0ELb0ELb0ELb0ELb0ELi2ELi4ELi4ELi4ELb0EEENS1_21CollectiveEpilogueBwdISA_SB_SD_Li256ELb0ELb0ELi2EEENS1_19SingleTileSchedulerILb0ELb0ELb0ELi128EEEEEEEEEvNT_6ParamsE$_ZN4cute3eso3ESOILb1ELb0EJNS_10UnderscoreEiEEC2ERKS2_RKi:
[----:B------:R-:W-:Y:S01]  /*68d0*/  IADD3 R36, R92, -c[0x0][0x20], RZ ;  /* 0x800008005c247a10 */ /* 0x000fe20007ffe0ff */
[----:B------:R-:W-:Y:S01]  /*68e0*/  IMAD.MOV.U32 R38, RZ, RZ, R42 ;  /* 0x000000ffff267224 */ /* 0x000fe200078e002a */
[----:B------:R-:W-:-:S03]  /*68f0*/  MOV R39, 0x0 ;  /* 0x0000000000277802 */ /* 0x000fc60000000f00 */
[----:B------:R1:W-:Y:S01]  /*6900*/  STL [R36], R43 ;  /* 0x0000002b24007387 */ /* 0x0003e20000100800 */
[----:B------:R-:W-:Y:S05]  /*6910*/  RET.REL.NODEC R38 `(_ZN7cutlass13device_kernelIN5flash19enable_sm80_to_sm89INS1_16FlashAttnBwdSm80INS1_25CollectiveMainloopBwdSm80ILi2ELi2EN4cute5tupleIJNS5_1CILi128EEES8_NS7_ILi64EEEEEENS_6half_tEfNS_4arch4Sm80ELb0ELb0ELb1ELb0ELb0ELb0ELb0ELb0ELi2ELi4ELi4ELi4ELb0EEENS1_21CollectiveEpilogueBwdISA_SB_SD_Li256ELb0ELb0ELi2EEENS1_19SingleTileSchedulerILb0ELb0ELb0ELi128EEEEEEEEEvNT_6ParamsE) ;  /* 0xffff96e026007950 */ /* 0x000fea0003c3ffff */
        .type           $_ZN7cutlass13device_kernelIN5flash19enable_sm80_to_sm89INS1_16FlashAttnBwdSm80INS1_25CollectiveMainloopBwdSm80ILi2ELi2EN4cute5tupleIJNS5_1CILi128EEES8_NS7_ILi64EEEEEENS_6half_tEfNS_4arch4Sm80ELb0ELb0ELb1ELb0ELb0ELb0ELb0ELb0ELi2ELi4ELi4ELi4ELb0EEENS1_21CollectiveEpilogueBwdISA_SB_SD_Li256ELb0ELb0ELi2EEENS1_19SingleTileSchedulerILb0ELb0ELb0ELi128EEEEEEEEEvNT_6ParamsE$_ZN4cute3eso3ESOILb1ELb0EJNS_10UnderscoreEiiEEC2ERKS2_RKiS7_,@function
        .size           $_ZN7cutlass13device_kernelIN5flash19enable_sm80_to_sm89INS1_16FlashAttnBwdSm80INS1_25CollectiveMainloopBwdSm80ILi2ELi2EN4cute5tupleIJNS5_1CILi128EEES8_NS7_ILi64EEEEEENS_6half_tEfNS_4arch4Sm80ELb0ELb0ELb1ELb0ELb0ELb0ELb0ELb0ELi2ELi4ELi4ELi4ELb0EEENS1_21CollectiveEpilogueBwdISA_SB_SD_Li256ELb0ELb0ELi2EEENS1_19SingleTileSchedulerILb0ELb0ELb0ELi128EEEEEEEEEvNT_6ParamsE$_ZN4cute3eso3ESOILb1ELb0EJNS_10UnderscoreEiiEEC2ERKS2_RKiS7_,($_ZN7cutlass13device_kernelIN5flash19enable_sm80_to_sm89INS1_16FlashAttnBwdSm80INS1_25CollectiveMainloopBwdSm80ILi2ELi2EN4cute5tupleIJNS5_1CILi128EEES8_NS7_ILi64EEEEEENS_6half_tEfNS_4arch4Sm80ELb0ELb0ELb1ELb0ELb0ELb0ELb0ELb0ELi2ELi4ELi4ELi4ELb0EEENS1_21CollectiveEpilogueBwdISA_SB_SD_Li256ELb0ELb0ELi2EEENS1_19SingleTileSchedulerILb0ELb0ELb0ELi128EEEEEEEEEvNT_6ParamsE$_ZN4cute3eso3ESOILb1ELb0EJNS_14ComposedLayoutINS_7SwizzleILi3ELi3ELi3EEENS_1CILi0EEENS_6LayoutINS_5tupleIJNS8_IJNS8_IJNS5_ILi4EEENS5_ILi8EEEEEENS8_IJNS5_ILi2EEENS5_ILi1EEEEEEEEENS8_IJNS8_IJSC_SC_EEENS8_IJSA_S9_EEEEEEEEENS8_IJNS8_IJNS8_IJSC_NS5_ILi64EEEEEENS8_IJNS5_ILi512EEES6_EEEEEENS8_IJNS8_IJSD_SA_EEENS8_IJNS5_ILi1024EEENS5_ILi16EEEEEEEEEEEEEEEENS_10ViewEngineINS_8smem_ptrIPN7cutlass6half_tEEEEEEEC2ERKSW_RKS13_ - $_ZN7cutlass13device_kernelIN5flash19enable_sm80_to_sm89INS1_16FlashAttnBwdSm80INS1_25CollectiveMainloopBwdSm80ILi2ELi2EN4cute5tupleIJNS5_1CILi128EEES8_NS7_ILi64EEEEEENS_6half_tEfNS_4arch4Sm80ELb0ELb0ELb1ELb0ELb0ELb0ELb0ELb0ELi2ELi4ELi4ELi4ELb0EEENS1_21CollectiveEpilogueBwdISA_SB_SD_Li256ELb0ELb0ELi2EEENS1_19SingleTileSchedulerILb0ELb0ELb0ELi128EEEEEEEEEvNT_6ParamsE$_ZN4cute3eso3ESOILb1ELb0EJNS_10UnderscoreEiiEEC2ERKS2_RKiS7_)
$_ZN7cutlass13device_kernelIN5flash19enable_sm80_to_sm89INS1_16FlashAttnBwdSm80INS1_25CollectiveMainloopBwdSm80ILi2ELi2EN4cute5tupleIJNS5_1CILi128EEES8_NS7_ILi64EEEEEENS_6half_tEfNS_4arch4Sm80ELb0ELb0ELb1ELb0ELb0ELb0ELb0ELb0ELi2ELi4ELi4ELi4ELb0EEENS1_21CollectiveEpilogueBwdISA_SB_SD_Li256ELb0ELb0ELi2EEENS1_19SingleTileSchedulerILb0ELb0ELb0ELi128EEEEEEEEEvNT_6ParamsE$_ZN4cute3eso3ESOILb1ELb0EJNS_10UnderscoreEiiEEC2ERKS2_RKiS7_:
[----:B------:R-:W-:Y:S02]  /*6920*/  IADD3 R3, R62, -c[0x0][0x20], RZ ;  /* 0x800008003e037a10 */ /* 0x000fe40007ffe0ff */
[----:B------:R-:W-:-:S03]  /*6930*/  IADD3 R2, R61, -c[0x0][0x20], RZ ;  /* 0x800008003d027a10 */ /* 0x000fc60007ffe0ff */
[----:B------:R1:W-:Y:S04]  /*6940*/  STL [R3], R38 ;  /* 0x0000002603007387 */ /* 0x0003e80000100800 */
[----:B------:R-:W2:Y:S01]  /*6950*/  LDL R2, [R2] ;  /* 0x0000000002027983 */ /* 0x000ea20000100800 */
[----:B------:R-:W-:-:S03]  /*6960*/  IMAD.MOV.U32 R37, RZ, RZ, 0x0 ;  /* 0x00000000ff257424 */ /* 0x000fc600078e00ff */
[----:B--2---:R1:W-:Y:S01]  /*6970*/  STL [R3+0x4], R2 ;  /* 0x0000040203007387 */ /* 0x0043e20000100800 */
[----:B------:R-:W-:Y:S05]  /*6980*/  RET.REL.NODEC R36 `(_ZN7cutlass13device_kernelIN5flash19enable_sm80_to_sm89INS1_16FlashAttnBwdSm80INS1_25CollectiveMainloopBwdSm80ILi2ELi2EN4cute5tupleIJNS5_1CILi128EEES8_NS7_ILi64EEEEEENS_6half_tEfNS_4arch4Sm80ELb0ELb0ELb1ELb0ELb0ELb0ELb0ELb0ELi2ELi4ELi4ELi4ELb0EEENS1_21CollectiveEpilogueBwdISA_SB_SD_Li256ELb0ELb0ELi2EEENS1_19SingleTileSchedulerILb0ELb0ELb0ELi128EEEEEEEEEvNT_6ParamsE) ;  /* 0xffff967024007950 */ /* 0x000fea0003c3ffff */
        .type           $_ZN7cutlass13device_kernelIN5flash19enable_sm80_to_sm89INS1_16FlashAttnBwdSm80INS1_25CollectiveMainloopBwdSm80ILi2ELi2EN4cute5tupleIJNS5_1CILi128EEES8_NS7_ILi64EEEEEENS_6half_tEfNS_4arch4Sm80ELb0ELb0ELb1ELb0ELb0ELb0ELb0ELb0ELi2ELi4ELi4ELi4ELb0EEENS1_21CollectiveEpilogueBwdISA_SB_SD_Li256ELb0ELb0ELi2EEENS1_19SingleTileSchedulerILb0ELb0ELb0ELi128EEEEEEEEEvNT_6ParamsE$_ZN4cute3eso3ESOILb1ELb0EJNS_14ComposedLayoutINS_7SwizzleILi3ELi3ELi3EEENS_1CILi0EEENS_6LayoutINS_5tupleIJNS8_IJNS8_IJNS5_ILi4EEENS5_ILi8EEEEEENS8_IJNS5_ILi2EEENS5_ILi1EEEEEEEEENS8_IJNS8_IJSC_SC_EEENS8_IJSA_S9_EEEEEEEEENS8_IJNS8_IJNS8_IJSC_NS5_ILi64EEEEEENS8_IJNS5_ILi512EEES6_EEEEEENS8_IJNS8_IJSD_SA_EEENS8_IJNS5_ILi1024EEENS5_ILi16EEEEEEEEEEEEEEEENS_10ViewEngineINS_8smem_ptrIPN7cutlass6half_tEEEEEEEC2ERKSW_RKS13_,@function
        .size           $_ZN7cutlass13device_kernelIN5flash19enable_sm80_to_sm89INS1_16FlashAttnBwdSm80INS1_25CollectiveMainloopBwdSm80ILi2ELi2EN4cute5tupleIJNS5_1CILi128EEES8_NS7_ILi64EEEEEENS_6half_tEfNS_4arch4Sm80ELb0ELb0ELb1ELb0ELb0ELb0ELb0ELb0ELi2ELi4ELi4ELi4ELb0EEENS1_21CollectiveEpilogueBwdISA_SB_SD_Li256ELb0ELb0ELi2EEENS1_19SingleTileSchedulerILb0ELb0ELb0ELi128EEEEEEEEEvNT_6ParamsE$_ZN4cute3eso3ESOILb1ELb0EJNS_14ComposedLayoutINS_7SwizzleILi3ELi3ELi3EEENS_1CILi0EEENS_6LayoutINS_5tupleIJNS8_IJNS8_IJNS5_ILi4EEENS5_ILi8EEEEEENS8_IJNS5_ILi2EEENS5_ILi1EEEEEEEEENS8_IJNS8_IJSC_SC_EEENS8_IJSA_S9_EEEEEEEEENS8_IJNS8_IJNS8_IJSC_NS5_ILi64EEEEEENS8_IJNS5_ILi512EEES6_EEEEEENS8_IJNS8_IJSD_SA_EEENS8_IJNS5_ILi1024EEENS5_ILi16EEEEEEEEEEEEEEEENS_10ViewEngineINS_8smem_ptrIPN7cutlass6half_tEEEEEEEC2ERKSW_RKS13_,($_ZN7cutlass13device_kernelIN5flash19enable_sm80_to_sm89INS1_16FlashAttnBwdSm80INS1_25CollectiveMainloopBwdSm80ILi2ELi2EN4cute5tupleIJNS5_1CILi128EEES8_NS7_ILi64EEEEEENS_6half_tEfNS_4arch4Sm80ELb0ELb0ELb1ELb0ELb0ELb0ELb0ELb0ELi2ELi4ELi4ELi4ELb0EEENS1_21CollectiveEpilogueBwdISA_SB_SD_Li256ELb0ELb0ELi2EEENS1_19SingleTileSchedulerILb0ELb0ELb0ELi128EEEEEEEEEvNT_6ParamsE$_ZN4cute3eso3ESOILb1ELb0EJNS_14ComposedLayoutINS_7SwizzleILi3ELi3ELi3EEENS_1CILi0EEENS_6LayoutINS_5tupleIJNS8_IJNS8_IJNS5_ILi4EEENS5_ILi8EEEEEENS8_IJNS5_ILi2EEENS5_ILi1EEEEEEEEENS8_IJNS8_IJSC_SC_EEESB_EEEEEENS8_IJNS8_IJNS8_IJNS5_ILi128EEESD_EEENS8_IJSA_S6_EEEEEENS8_IJNS8_IJNS5_ILi64EEENS5_ILi512EEEEEENS8_IJNS5_ILi16EEENS5_ILi1024EEEEEEEEEEEEEEEENS_10ViewEngineINS_8smem_ptrIPN7cutlass6half_tEEEEEEEC2ERKSW_RKS13_ - $_ZN7cutlass13device_kernelIN5flash19enable_sm80_to_sm89INS1_16FlashAttnBwdSm80INS1_25CollectiveMainloopBwdSm80ILi2ELi2EN4cute5tupleIJNS5_1CILi128EEES8_NS7_ILi64EEEEEENS_6half_tEfNS_4arch4Sm80ELb0ELb0ELb1ELb0ELb0ELb0ELb0ELb0ELi2ELi4ELi4ELi4ELb0EEENS1_21CollectiveEpilogueBwdISA_SB_SD_Li256ELb0ELb0ELi2EEENS1_19SingleTileSchedulerILb0ELb0ELb0ELi128EEEEEEEEEvNT_6ParamsE$_ZN4cute3eso3ESOILb1ELb0EJNS_14ComposedLayoutINS_7SwizzleILi3ELi3ELi3EEENS_1CILi0EEENS_6LayoutINS_5tupleIJNS8_IJNS8_IJNS5_ILi4EEENS5_ILi8EEEEEENS8_IJNS5_ILi2EEENS5_ILi1EEEEEEEEENS8_IJNS8_IJSC_SC_EEENS8_IJSA_S9_EEEEEEEEENS8_IJNS8_IJNS8_IJSC_NS5_ILi64EEEEEENS8_IJNS5_ILi512EEES6_EEEEEENS8_IJNS8_IJSD_SA_EEENS8_IJNS5_ILi1024EEENS5_ILi16EEEEEEEEEEEEEEEENS_10ViewEngineINS_8smem_ptrIPN7cutlass6half_tEEEEEEEC2ERKSW_RKS13_)
$_ZN7cutlass13device_kernelIN5flash19enable_sm80_to_sm89INS1_16FlashAttnBwdSm80INS1_25CollectiveMainloopBwdSm80ILi2ELi2EN4cute5tupleIJNS5_1CILi128EEES8_NS7_ILi64EEEEEENS_6half_tEfNS_4arch4Sm80ELb0ELb0ELb1ELb0ELb0ELb0ELb0ELb0ELi2ELi4ELi4ELi4ELb0EEENS1_21CollectiveEpilogueBwdISA_SB_SD_Li256ELb0ELb0ELi2EEENS1_19SingleTileSchedulerILb0ELb0ELb0ELi128EEEEEEEEEvNT_6ParamsE$_ZN4cute3eso3ESOILb1ELb0EJNS_14ComposedLayoutINS_7SwizzleILi3ELi3ELi3EEENS_1CILi0EEENS_6LayoutINS_5tupleIJNS8_IJNS8_IJNS5_ILi4EEENS5_ILi8EEEEEENS8_IJNS5_ILi2EEENS5_ILi1EEEEEEEEENS8_IJNS8_IJSC_SC_EEENS8_IJSA_S9_EEEEEEEEENS8_IJNS8_IJNS8_IJSC_NS5_ILi64EEEEEENS8_IJNS5_ILi512EEES6_EEEEEENS8_IJNS8_IJSD_SA_EEENS8_IJNS5_ILi1024EEENS5_ILi16EEEEEEEEEEEEEEEENS_10ViewEngineINS_8smem_ptrIPN7cutlass6half_tEEEEEEEC2ERKSW_RKS13_:
[----:B------:R-:W-:Y:S01]  /*6990*/  IADD3 R4, R62, -c[0x0][0x20], RZ ;  /* 0x800008003e047a10 */ /* 0x000fe20007ffe0ff */
[----:B------:R-:W-:Y:S01]  /*69a0*/  IMAD.MOV.U32 R38, RZ, RZ, R6 ;  /* 0x000000ffff267224 */ /* 0x000fe200078e0006 */
[----:B------:R-:W-:-:S03]  /*69b0*/  MOV R39, 0x0 ;  /* 0x0000000000277802 */ /* 0x000fc60000000f00 */
[----:B------:R1:W-:Y:S01]  /*69c0*/  STL.64 [R4], R2 ;  /* 0x0000000204007387 */ /* 0x0003e20000100a00 */
[----:B------:R-:W-:Y:S05]  /*69d0*/  RET.REL.NODEC R38 `(_ZN7cutlass13device_kernelIN5flash19enable_sm80_to_sm89INS1_16FlashAttnBwdSm80INS1_25CollectiveMainloopBwdSm80ILi2ELi2EN4cute5tupleIJNS5_1CILi128EEES8_NS7_ILi64EEEEEENS_6half_tEfNS_4arch4Sm80ELb0ELb0ELb1ELb0ELb0ELb0ELb0ELb0ELi2ELi4ELi4ELi4ELb0EEENS1_21CollectiveEpilogueBwdISA_SB_SD_Li256ELb0ELb0ELi2EEENS1_19SingleTileSchedulerILb0ELb0ELb0ELi128EEEEEEEEEvNT_6ParamsE) ;  /* 0xffff962026007950 */ /* 0x000fea0003c3ffff */
        .type           $_ZN7cutlass13device_kernelIN5flash19enable_sm80_to_sm89INS1_16FlashAttnBwdSm80INS1_25CollectiveMainloopBwdSm80ILi2ELi2EN4cute5tupleIJNS5_1CILi128EEES8_NS7_ILi64EEEEEENS_6half_tEfNS_4arch4Sm80ELb0ELb0ELb1ELb0ELb0ELb0ELb0ELb0ELi2ELi4ELi4ELi4ELb0EEENS1_21CollectiveEpilogueBwdISA_SB_SD_Li256ELb0ELb0ELi2EEENS1_19SingleTileSchedulerILb0ELb0ELb0ELi128EEEEEEEEEvNT_6ParamsE$_ZN4cute3eso3ESOILb1ELb0EJNS_14ComposedLayoutINS_7SwizzleILi3ELi3ELi3EEENS_1CILi0EEENS_6LayoutINS_5tupleIJNS8_IJNS8_IJNS5_ILi4EEENS5_ILi8EEEEEENS8_IJNS5_ILi2EEENS5_ILi1EEEEEEEEENS8_IJNS8_IJSC_SC_EEESB_EEEEEENS8_IJNS8_IJNS8_IJNS5_ILi128EEESD_EEENS8_IJSA_S6_EEEEEENS8_IJNS8_IJNS5_ILi64EEENS5_ILi512EEEEEENS8_IJNS5_ILi16EEENS5_ILi1024EEEEEEEEEEEEEEEENS_10ViewEngineINS_8smem_ptrIPN7cutlass6half_tEEEEEEEC2ERKSW_RKS13_,@function
        .size           $_ZN7cutlass13device_kernelIN5flash19enable_sm80_to_sm89INS1_16FlashAttnBwdSm80INS1_25CollectiveMainloopBwdSm80ILi2ELi2EN4cute5tupleIJNS5_1CILi128EEES8_NS7_ILi64EEEEEENS_6half_tEfNS_4arch4Sm80ELb0ELb0ELb1ELb0ELb0ELb0ELb0ELb0ELi2ELi4ELi4ELi4ELb0EEENS1_21CollectiveEpilogueBwdISA_SB_SD_Li256ELb0ELb0ELi2EEENS1_19SingleTileSchedulerILb0ELb0ELb0ELi128EEEEEEEEEvNT_6ParamsE$_ZN4cute3eso3ESOILb1ELb0EJNS_14ComposedLayoutINS_7SwizzleILi3ELi3ELi3EEENS_1CILi0EEENS_6LayoutINS_5tupleIJNS8_IJNS8_IJNS5_ILi4EEENS5_ILi8EEEEEENS8_IJNS5_ILi2EEENS5_ILi1EEEEEEEEENS8_IJNS8_IJSC_SC_EEESB_EEEEEENS8_IJNS8_IJNS8_IJNS5_ILi128EEESD_EEENS8_IJSA_S6_EEEEEENS8_IJNS8_IJNS5_ILi64EEENS5_ILi512EEEEEENS8_IJNS5_ILi16EEENS5_ILi1024EEEEEEEEEEEEEEEENS_10ViewEngineINS_8smem_ptrIPN7cutlass6half_tEEEEEEEC2ERKSW_RKS13_,($_ZN7cutlass13device_kernelIN5flash19enable_sm80_to_sm89INS1_16FlashAttnBwdSm80INS1_25CollectiveMainloopBwdSm80ILi2ELi2EN4cute5tupleIJNS5_1CILi128EEES8_NS7_ILi64EEEEEENS_6half_tEfNS_4arch4Sm80ELb0ELb0ELb1ELb0ELb0ELb0ELb0ELb0ELi2ELi4ELi4ELi4ELb0EEENS1_21CollectiveEpilogueBwdISA_SB_SD_Li256ELb0ELb0ELi2EEENS1_19SingleTileSchedulerILb0ELb0ELb0ELi128EEEEEEEEEvNT_6ParamsE$_ZN4cute3eso3ESOILb1ELb0EJNS_14ComposedLayoutINS_7SwizzleILi3ELi3ELi3EEENS_1CILi0EEENS_6LayoutINS_5tupleIJNS8_IJNS8_IJNS5_ILi4EEENS5_ILi8EEEEEENS8_IJS9_NS5_ILi1EEEEEEEEENS8_IJNS8_IJNS5_ILi2EEESF_SF_EEENS8_IJSF_SA_EEEEEEEEENS8_IJNS8_IJNS8_IJNS5_ILi128EEESC_EEENS8_IJNS5_ILi16EEES6_EEEEEENS8_IJNS8_IJNS5_ILi64EEESA_NS5_ILi512EEEEEENS8_IJNS5_ILi8192EEENS5_ILi1024EEEEEEEEEEEEEEEENS_10ViewEngineINS_8smem_ptrIPN7cutlass6half_tEEEEEEEC2ERKSY_RKS15_ - $_ZN7cutlass13device_kernelIN5flash19enable_sm80_to_sm89INS1_16FlashAttnBwdSm80INS1_25CollectiveMainloopBwdSm80ILi2ELi2EN4cute5tupleIJNS5_1CILi128EEES8_NS7_ILi64EEEEEENS_6half_tEfNS_4arch4Sm80ELb0ELb0ELb1ELb0ELb0ELb0ELb0ELb0ELi2ELi4ELi4ELi4ELb0EEENS1_21CollectiveEpilogueBwdISA_SB_SD_Li256ELb0ELb0ELi2EEENS1_19SingleTileSchedulerILb0ELb0ELb0ELi128EEEEEEEEEvNT_6ParamsE$_ZN4cute3eso3ESOILb1ELb0EJNS_14ComposedLayoutINS_7SwizzleILi3ELi3ELi3EEENS_1CILi0EEENS_6LayoutINS_5tupleIJNS8_IJNS8_IJNS5_ILi4EEENS5_ILi8EEEEEENS8_IJNS5_ILi2EEENS5_ILi1EEEEEEEEENS8_IJNS8_IJSC_SC_EEESB_EEEEEENS8_IJNS8_IJNS8_IJNS5_ILi128EEESD_EEENS8_IJSA_S6_EEEEEENS8_IJNS8_IJNS5_ILi64EEENS5_ILi512EEEEEENS8_IJNS5_ILi16EEENS5_ILi1024EEEEEEEEEEEEEEEENS_10ViewEngineINS_8smem_ptrIPN7cutlass6half_tEEEEEEEC2ERKSW_RKS13_)
$_ZN7cutlass13device_kernelIN5flash19enable_sm80_to_sm89INS1_16FlashAttnBwdSm80INS1_25CollectiveMainloopBwdSm80ILi2ELi2EN4cute5tupleIJNS5_1CILi128EEES8_NS7_ILi64EEEEEENS_6half_tEfNS_4arch4Sm80ELb0ELb0ELb1ELb0ELb0ELb0ELb0ELb0ELi2ELi4ELi4ELi4ELb0EEENS1_21CollectiveEpilogueBwdISA_SB_SD_Li256ELb0ELb0ELi2EEENS1_19SingleTileSchedulerILb0ELb0ELb0ELi128EEEEEEEEEvNT_6ParamsE$_ZN4cute3eso3ESOILb1ELb0EJNS_14ComposedLayoutINS_7SwizzleILi3ELi3ELi3EEENS_1CILi0EEENS_6LayoutINS_5tupleIJNS8_IJNS8_IJNS5_ILi4EEENS5_ILi8EEEEEENS8_IJNS5_ILi2EEENS5_ILi1EEEEEEEEENS8_IJNS8_IJSC_SC_EEESB_EEEEEENS8_IJNS8_IJNS8_IJNS5_ILi128EEESD_EEENS8_IJSA_S6_EEEEEENS8_IJNS8_IJNS5_ILi64EEENS5_ILi512EEEEEENS8_IJNS5_ILi16EEENS5_ILi1024EEEEEEEEEEEEEEEENS_10ViewEngineINS_8smem_ptrIPN7cutlass6half_tEEEEEEEC2ERKSW_RKS13_:
[----:B------:R-:W-:Y:S02]  /*69e0*/  IADD3 R4, R91, -c[0x0][0x20], RZ ;  /* 0x800008005b047a10 */ /* 0x000fe40007ffe0ff */
[----:B------:R-:W-:-:S03]  /*69f0*/  MOV R7, 0x0 ;  /* 0x0000000000077802 */ /* 0x000fc60000000f00 */
[----:B------:R1:W-:Y:S01]  /*6a00*/  STL.64 [R4], R2 ;  /* 0x0000000204007387 */ /* 0x0003e20000100a00 */
[----:B------:R-:W-:Y:S05]  /*6a10*/  RET.REL.NODEC R6 `(_ZN7cutlass13device_kernelIN5flash19enable_sm80_to_sm89INS1_16FlashAttnBwdSm80INS1_25CollectiveMainloopBwdSm80ILi2ELi2EN4cute5tupleIJNS5_1CILi128EEES8_NS7_ILi64EEEEEENS_6half_tEfNS_4arch4Sm80ELb0ELb0ELb1ELb0ELb0ELb0ELb0ELb0ELi2ELi4ELi4ELi4ELb0EEENS1_21CollectiveEpilogueBwdISA_SB_SD_Li256ELb0ELb0ELi2EEENS1_19SingleTileSchedulerILb0ELb0ELb0ELi128EEEEEEEEEvNT_6ParamsE) ;  /* 0xffff95e006007950 */ /* 0x000fea0003c3ffff */
        .type           $_ZN7cutlass13device_kernelIN5flash19enable_sm80_to_sm89INS1_16FlashAttnBwdSm80INS1_25CollectiveMainloopBwdSm80ILi2ELi2EN4cute5tupleIJNS5_1CILi128EEES8_NS7_ILi64EEEEEENS_6half_tEfNS_4arch4Sm80ELb0ELb0ELb1ELb0ELb0ELb0ELb0ELb0ELi2ELi4ELi4ELi4ELb0EEENS1_21CollectiveEpilogueBwdISA_SB_SD_Li256ELb0ELb0ELi2EEENS1_19SingleTileSchedulerILb0ELb0ELb0ELi128EEEEEEEEEvNT_6ParamsE$_ZN4cute3eso3ESOILb1ELb0EJNS_14ComposedLayoutINS_7SwizzleILi3ELi3ELi3EEENS_1CILi0EEENS_6LayoutINS_5tupleIJNS8_IJNS8_IJNS5_ILi4EEENS5_ILi8EEEEEENS8_IJS9_NS5_ILi1EEEEEEEEENS8_IJNS8_IJNS5_ILi2EEESF_SF_EEENS8_IJSF_SA_EEEEEEEEENS8_IJNS8_IJNS8_IJNS5_ILi128EEESC_EEENS8_IJNS5_ILi16EEES6_EEEEEENS8_IJNS8_IJNS5_ILi64EEESA_NS5_ILi512EEEEEENS8_IJNS5_ILi8192EEENS5_ILi1024EEEEEEEEEEEEEEEENS_10ViewEngineINS_8smem_ptrIPN7cutlass6half_tEEEEEEEC2ERKSY_RKS15_,@function
        .size           $_ZN7cutlass13device_kernelIN5flash19enable_sm80_to_sm89INS1_16FlashAttnBwdSm80INS1_25CollectiveMainloopBwdSm80ILi2ELi2EN4cute5tupleIJNS5_1CILi128EEES8_NS7_ILi64EEEEEENS_6half_tEfNS_4arch4Sm80ELb0ELb0ELb1ELb0ELb0ELb0ELb0ELb0ELi2ELi4ELi4ELi4ELb0EEENS1_21CollectiveEpilogueBwdISA_SB_SD_Li256ELb0ELb0ELi2EEENS1_19SingleTileSchedulerILb0ELb0ELb0ELi128EEEEEEEEEvNT_6ParamsE$_ZN4cute3eso3ESOILb1ELb0EJNS_14ComposedLayoutINS_7SwizzleILi3ELi3ELi3EEENS_1CILi0EEENS_6LayoutINS_5tupleIJNS8_IJNS8_IJNS5_ILi4EEENS5_ILi8EEEEEENS8_IJS9_NS5_ILi1EEEEEEEEENS8_IJNS8_IJNS5_ILi2EEESF_SF_EEENS8_IJSF_SA_EEEEEEEEENS8_IJNS8_IJNS8_IJNS5_ILi128EEESC_EEENS8_IJNS5_ILi16EEES6_EEEEEENS8_IJNS8_IJNS5_ILi64EEESA_NS5_ILi512EEEEEENS8_IJNS5_ILi8192EEENS5_ILi1024EEEEEEEEEEEEEEEENS_10ViewEngineINS_8smem_ptrIPN7cutlass6half_tEEEEEEEC2ERKSY_RKS15_,($_ZN7cutlass13device_kernelIN5flash19enable_sm80_to_sm89INS1_16FlashAttnBwdSm80INS1_25CollectiveMainloopBwdSm80ILi2ELi2EN4cute5tupleIJNS5_1CILi128EEES8_NS7_ILi64EEEEEENS_6half_tEfNS_4arch4Sm80ELb0ELb0ELb1ELb0ELb0ELb0ELb0ELb0ELi2ELi4ELi4ELi4ELb0EEENS1_21CollectiveEpilogueBwdISA_SB_SD_Li256ELb0ELb0ELi2EEENS1_19SingleTileSchedulerILb0ELb0ELb0ELi128EEEEEEEEEvNT_6ParamsE$_ZN4cute3eso3ESOILb1ELb0EJNS_14ComposedLayoutINS_7SwizzleILi3ELi3ELi3EEENS_1CILj0EEENS_6LayoutINS_5tupleIJNS5_ILi64EEENS5_ILi128EEEEEENS8_IJNS5_ILi1EEES9_EEEEEEENS_10ViewEngineINS_8smem_ptrIPN7cutlass6half_tEEEEEEEC2ERKSF_RKSM_ - $_ZN7cutlass13device_kernelIN5flash19enable_sm80_to_sm89INS1_16FlashAttnBwdSm80INS1_25CollectiveMainloopBwdSm80ILi2ELi2EN4cute5tupleIJNS5_1CILi128EEES8_NS7_ILi64EEEEEENS_6half_tEfNS_4arch4Sm80ELb0ELb0ELb1ELb0ELb0ELb0ELb0ELb0ELi2ELi4ELi4ELi4ELb0EEENS1_21CollectiveEpilogueBwdISA_SB_SD_Li256ELb0ELb0ELi2EEENS1_19SingleTileSchedulerILb0ELb0ELb0ELi128EEEEEEEEEvNT_6ParamsE$_ZN4cute3eso3ESOILb1ELb0EJNS_14ComposedLayoutINS_7SwizzleILi3ELi3ELi3EEENS_1CILi0EEENS_6LayoutINS_5tupleIJNS8_IJNS8_IJNS5_ILi4EEENS5_ILi8EEEEEENS8_IJS9_NS5_ILi1EEEEEEEEENS8_IJNS8_IJNS5_ILi2EEESF_SF_EEENS8_IJSF_SA_EEEEEEEEENS8_IJNS8_IJNS8_IJNS5_ILi128EEESC_EEENS8_IJNS5_ILi16EEES6_EEEEEENS8_IJNS8_IJNS5_ILi64EEESA_NS5_ILi512EEEEEENS8_IJNS5_ILi8192EEENS5_ILi1024EEEEEEEEEEEEEEEENS_10ViewEngineINS_8smem_ptrIPN7cutlass6half_tEEEEEEEC2ERKSY_RKS15_)
$_ZN7cutlass13device_kernelIN5flash19enable_sm80_to_sm89INS1_16FlashAttnBwdSm80INS1_25CollectiveMainloopBwdSm80ILi2ELi2EN4cute5tupleIJNS5_1CILi128EEES8_NS7_ILi64EEEEEENS_6half_tEfNS_4arch4Sm80ELb0ELb0ELb1ELb0ELb0ELb0ELb0ELb0ELi2ELi4ELi4ELi4ELb0EEENS1_21CollectiveEpilogueBwdISA_SB_SD_Li256ELb0ELb0ELi2EEENS1_19SingleTileSchedulerILb0ELb0ELb0ELi128EEEEEEEEEvNT_6ParamsE$_ZN4cute3eso3ESOILb1ELb0EJNS_14ComposedLayoutINS_7SwizzleILi3ELi3ELi3EEENS_1CILi0EEENS_6LayoutINS_5tupleIJNS8_IJNS8_IJNS5_ILi4EEENS5_ILi8EEEEEENS8_IJS9_NS5_ILi1EEEEEEEEENS8_IJNS8_IJNS5_ILi2EEESF_SF_EEENS8_IJSF_SA_EEEEEEEEENS8_IJNS8_IJNS8_IJNS5_ILi128EEESC_EEENS8_IJNS5_ILi16EEES6_EEEEEENS8_IJNS8_IJNS5_ILi64EEESA_NS5_ILi512EEEEEENS8_IJNS5_ILi8192EEENS5_ILi1024EEEEEEEEEEEEEEEENS_10ViewEngineINS_8smem_ptrIPN7cutlass6half_tEEEEEEEC2ERKSY_RKS15_:
[----:B------:R-:W-:Y:S01]  /*6a20*/  IADD3 R4, R62, -c[0x0][0x20], RZ ;  /* 0x800008003e047a10 */ /* 0x000fe20007ffe0ff */
[----:B------:R-:W-:Y:S01]  /*6a30*/  IMAD.MOV.U32 R10, RZ, RZ, R6 ;  /* 0x000000ffff0a7224 */ /* 0x000fe200078e0006 */
[----:B------:R-:W-:-:S03]  /*6a40*/  MOV R11, 0x0 ;  /* 0x00000000000b7802 */ /* 0x000fc60000000f00 */
[----:B------:R1:W-:Y:S01]  /*6a50*/  STL.64 [R4], R2 ;  /* 0x0000000204007387 */ /* 0x0003e20000100a00 */
[----:B------:R-:W-:Y:S05]  /*6a60*/  RET.REL.NODEC R10 `(_ZN7cutlass13device_kernelIN5flash19enable_sm80_to_sm89INS1_16FlashAttnBwdSm80INS1_25CollectiveMainloopBwdSm80ILi2ELi2EN4cute5tupleIJNS5_1CILi128EEES8_NS7_ILi64EEEEEENS_6half_tEfNS_4arch4Sm80ELb0ELb0ELb1ELb0ELb0ELb0ELb0ELb0ELi2ELi4ELi4ELi4ELb0EEENS1_21CollectiveEpilogueBwdISA_SB_SD_Li256ELb0ELb0ELi2EEENS1_19SingleTileSchedulerILb0ELb0ELb0ELi128EEEEEEEEEvNT_6ParamsE) ;  /* 0xffff95900a007950 */ /* 0x000fea0003c3ffff */
        .type           $_ZN7cutlass13device_kernelIN5flash19enable_sm80_to_sm89INS1_16FlashAttnBwdSm80INS1_25CollectiveMainloopBwdSm80ILi2ELi2EN4cute5tupleIJNS5_1CILi128EEES8_NS7_ILi64EEEEEENS_6half_tEfNS_4arch4Sm80ELb0ELb0ELb1ELb0ELb0ELb0ELb0ELb0ELi2ELi4ELi4ELi4ELb0EEENS1_21CollectiveEpilogueBwdISA_SB_SD_Li256ELb0ELb0ELi2EEENS1_19SingleTileSchedulerILb0ELb0ELb0ELi128EEEEEEEEEvNT_6ParamsE$_ZN4cute3eso3ESOILb1ELb0EJNS_14ComposedLayoutINS_7SwizzleILi3ELi3ELi3EEENS_1CILj0EEENS_6LayoutINS_5tupleIJNS5_ILi64EEENS5_ILi128EEEEEENS8_IJNS5_ILi1EEES9_EEEEEEENS_10ViewEngineINS_8smem_ptrIPN7cutlass6half_tEEEEEEEC2ERKSF_RKSM_,@function
        .size           $_ZN7cutlass13device_kernelIN5flash19enable_sm80_to_sm89INS1_16FlashAttnBwdSm80INS1_25CollectiveMainloopBwdSm80ILi2ELi2EN4cute5tupleIJNS5_1CILi128EEES8_NS7_ILi64EEEEEENS_6half_tEfNS_4arch4Sm80ELb0ELb0ELb1ELb0ELb0ELb0ELb0ELb0ELi2ELi4ELi4ELi4ELb0EEENS1_21CollectiveEpilogueBwdISA_SB_SD_Li256ELb0ELb0ELi2EEENS1_19SingleTileSchedulerILb0ELb0ELb0ELi128EEEEEEEEEvNT_6ParamsE$_ZN4cute3eso3ESOILb1ELb0EJNS_14ComposedLayoutINS_7SwizzleILi3ELi3ELi3EEENS_1CILj0EEENS_6LayoutINS_5tupleIJNS5_ILi64EEENS5_ILi128EEEEEENS8_IJNS5_ILi1EEES9_EEEEEEENS_10ViewEngineINS_8smem_ptrIPN7cutlass6half_tEEEEEEEC2ERKSF_RKSM_,($_ZN7cutlass13device_kernelIN5flash19enable_sm80_to_sm89INS1_16FlashAttnBwdSm80INS1_25CollectiveMainloopBwdSm80ILi2ELi2EN4cute5tupleIJNS5_1CILi128EEES8_NS7_ILi64EEEEEENS_6half_tEfNS_4arch4Sm80ELb0ELb0ELb1ELb0ELb0ELb0ELb0ELb0ELi2ELi4ELi4ELi4ELb0EEENS1_21CollectiveEpilogueBwdISA_SB_SD_Li256ELb0ELb0ELi2EEENS1_19SingleTileSchedulerILb0ELb0ELb0ELi128EEEEEEEEEvNT_6ParamsE$_ZN4cute3eso3ESOILb1ELb0EJNS_14ComposedLayoutINS_7SwizzleILi3ELi3ELi3EEENS_1CILj0EEENS_6LayoutINS_5tupleIJNS8_IJNS5_ILi8EEENS5_ILi16EEEEEENS8_IJNS5_ILi64EEENS5_ILi1EEEEEEEEENS8_IJNS8_IJSC_NS5_ILi512EEEEEENS8_IJSD_NS5_ILi0EEEEEEEEEEEEENS_10ViewEngineINS_8smem_ptrIPN7cutlass6half_tEEEEEEEC2ERKSM_RKST_ - $_ZN7cutlass13device_kernelIN5flash19enable_sm80_to_sm89INS1_16FlashAttnBwdSm80INS1_25CollectiveMainloopBwdSm80ILi2ELi2EN4cute5tupleIJNS5_1CILi128EEES8_NS7_ILi64EEEEEENS_6half_tEfNS_4arch4Sm80ELb0ELb0ELb1ELb0ELb0ELb0ELb0ELb0ELi2ELi4ELi4ELi4ELb0EEENS1_21CollectiveEpilogueBwdISA_SB_SD_Li256ELb0ELb0ELi2EEENS1_19SingleTileSchedulerILb0ELb0ELb0ELi128EEEEEEEEEvNT_6ParamsE$_ZN4cute3eso3ESOILb1ELb0EJNS_14ComposedLayoutINS_7SwizzleILi3ELi3ELi3EEENS_1CILj0EEENS_6LayoutINS_5tupleIJNS5_ILi64EEENS5_ILi128EEEEEENS8_IJNS5_ILi1EEES9_EEEEEEENS_10ViewEngineINS_8smem_ptrIPN7cutlass6half_tEEEEEEEC2ERKSF_RKSM_)
$_ZN7cutlass13device_kernelIN5flash19enable_sm80_to_sm89INS1_16FlashAttnBwdSm80INS1_25CollectiveMainloopBwdSm80ILi2ELi2EN4cute5tupleIJNS5_1CILi128EEES8_NS7_ILi64EEEEEENS_6half_tEfNS_4arch4Sm80ELb0ELb0ELb1ELb0ELb0ELb0ELb0ELb0ELi2ELi4ELi4ELi4ELb0EEENS1_21CollectiveEpilogueBwdISA_SB_SD_Li256ELb0ELb0ELi2EEENS1_19SingleTileSchedulerILb0ELb0ELb0ELi128EEEEEEEEEvNT_6ParamsE$_ZN4cute3eso3ESOILb1ELb0EJNS_14ComposedLayoutINS_7SwizzleILi3ELi3ELi3EEENS_1CILj0EEENS_6LayoutINS_5tupleIJNS5_ILi64EEENS5_ILi128EEEEEENS8_IJNS5_ILi1EEES9_EEEEEEENS_10ViewEngineINS_8smem_ptrIPN7cutlass6half_tEEEEEEEC2ERKSF_RKSM_:
[----:B------:R-:W-:Y:S02]  /*6a70*/  IADD3 R4, R62, -c[0x0][0x20], RZ ;  /* 0x800008003e047a10 */ /* 0x000fe40007ffe0ff */
[----:B------:R-:W-:-:S03]  /*6a80*/  MOV R15, 0x0 ;  /* 0x00000000000f7802 */ /* 0x000fc60000000f00 */
[----:B------:R1:W-:Y:S01]  /*6a90*/  STL.64 [R4], R2 ;  /* 0x0000000204007387 */ /* 0x0003e20000100a00 */
[----:B------:R-:W-:Y:S05]  /*6aa0*/  RET.REL.NODEC R14 `(_ZN7cutlass13device_kernelIN5flash19enable_sm80_to_sm89INS1_16FlashAttnBwdSm80INS1_25CollectiveMainloopBwdSm80ILi2ELi2EN4cute5tupleIJNS5_1CILi128EEES8_NS7_ILi64EEEEEENS_6half_tEfNS_4arch4Sm80ELb0ELb0ELb1ELb0ELb0ELb0ELb0ELb0ELi2ELi4ELi4ELi4ELb0EEENS1_21CollectiveEpilogueBwdISA_SB_SD_Li256ELb0ELb0ELi2EEENS1_19SingleTileSchedulerILb0ELb0ELb0ELi128EEEEEEEEEvNT_6ParamsE) ;  /* 0xffff95500e007950 */ /* 0x000fea0003c3ffff */
        .type           $_ZN7cutlass13device_kernelIN5flash19enable_sm80_to_sm89INS1_16FlashAttnBwdSm80INS1_25CollectiveMainloopBwdSm80ILi2ELi2EN4cute5tupleIJNS5_1CILi128EEES8_NS7_ILi64EEEEEENS_6half_tEfNS_4arch4Sm80ELb0ELb0ELb1ELb0ELb0ELb0ELb0ELb0ELi2ELi4ELi4ELi4ELb0EEENS1_21CollectiveEpilogueBwdISA_SB_SD_Li256ELb0ELb0ELi2EEENS1_19SingleTileSchedulerILb0ELb0ELb0ELi128EEEEEEEEEvNT_6ParamsE$_ZN4cute3eso3ESOILb1ELb0EJNS_14ComposedLayoutINS_7SwizzleILi3ELi3ELi3EEENS_1CILj0EEENS_6LayoutINS_5tupleIJNS8_IJNS5_ILi8EEENS5_ILi16EEEEEENS8_IJNS5_ILi64EEENS5_ILi1EEEEEEEEENS8_IJNS8_IJSC_NS5_ILi512EEEEEENS8_IJSD_NS5_ILi0EEEEEEEEEEEEENS_10ViewEngineINS_8smem_ptrIPN7cutlass6half_tEEEEEEEC2ERKSM_RKST_,@function
        .size           $_ZN7cutlass13device_kernelIN5flash19enable_sm80_to_sm89INS1_16FlashAttnBwdSm80INS1_25CollectiveMainloopBwdSm80ILi2ELi2EN4cute5tupleIJNS5_1CILi128EEES8_NS7_ILi64EEEEEENS_6half_tEfNS_4arch4Sm80ELb0ELb0ELb1ELb0ELb0ELb0ELb0ELb0ELi2ELi4ELi4ELi4ELb0EEENS1_21CollectiveEpilogueBwdISA_SB_SD_Li256ELb0ELb0ELi2EEENS1_19SingleTileSchedulerILb0ELb0ELb0ELi128EEEEEEEEEvNT_6ParamsE$_ZN4cute3eso3ESOILb1ELb0EJNS_14ComposedLayoutINS_7SwizzleILi3ELi3ELi3EEENS_1CILj0EEENS_6LayoutINS_5tupleIJNS8_IJNS5_ILi8EEENS5_ILi16EEEEEENS8_IJNS5_ILi64EEENS5_ILi1EEEEEEEEENS8_IJNS8_IJSC_NS5_ILi512EEEEEENS8_IJSD_NS5_ILi0EEEEEEEEEEEEENS_10ViewEngineINS_8smem_ptrIPN7cutlass6half_tEEEEEEEC2ERKSM_RKST_,($_ZN7cutlass13device_kernelIN5flash19enable_sm80_to_sm89INS1_16FlashAttnBwdSm80INS1_25CollectiveMainloopBwdSm80ILi2ELi2EN4cute5tupleIJNS5_1CILi128EEES8_NS7_ILi64EEEEEENS_6half_tEfNS_4arch4Sm80ELb0ELb0ELb1ELb0ELb0ELb0ELb0ELb0ELi2ELi4ELi4ELi4ELb0EEENS1_21CollectiveEpilogueBwdISA_SB_SD_Li256ELb0ELb0ELi2EEENS1_19SingleTileSchedulerILb0ELb0ELb0ELi128EEEEEEEEEvNT_6ParamsE$_ZN4cute3eso3ESOILb1ELb0EJNS_14ComposedLayoutINS_7SwizzleILi3ELi3ELi3EEENS_1CILj0EEENS_6LayoutINS_5tupleIJNS8_IJNS8_IJNS5_ILi4EEENS5_ILi8EEEEEENS8_IJNS5_ILi2EEENS5_ILi1EEEEEEEEENS8_IJNS8_IJSC_SC_EEESB_EEEEEENS8_IJNS8_IJNS8_IJNS5_ILi128EEESD_EEENS8_IJSA_NS5_ILi0EEEEEEEEENS8_IJNS8_IJNS5_ILi64EEENS5_ILi512EEEEEENS8_IJNS5_ILi16EEENS5_ILi1024EEEEEEEEEEEEEEEENS_10ViewEngineINS_8smem_ptrIPN7cutlass6half_tEEEEEEEC2ERKSX_RKS14_ - $_ZN7cutlass13device_kernelIN5flash19enable_sm80_to_sm89INS1_16FlashAttnBwdSm80INS1_25CollectiveMainloopBwdSm80ILi2ELi2EN4cute5tupleIJNS5_1CILi128EEES8_NS7_ILi64EEEEEENS_6half_tEfNS_4arch4Sm80ELb0ELb0ELb1ELb0ELb0ELb0ELb0ELb0ELi2ELi4ELi4ELi4ELb0EEENS1_21CollectiveEpilogueBwdISA_SB_SD_Li256ELb0ELb0ELi2EEENS1_19SingleTileSchedulerILb0ELb0ELb0ELi128EEEEEEEEEvNT_6ParamsE$_ZN4cute3eso3ESOILb1ELb0EJNS_14ComposedLayoutINS_7SwizzleILi3ELi3ELi3EEENS_1CILj0EEENS_6LayoutINS_5tupleIJNS8_IJNS5_ILi8EEENS5_ILi16EEEEEENS8_IJNS5_ILi64EEENS5_ILi1EEEEEEEEENS8_IJNS8_IJSC_NS5_ILi512EEEEEENS8_IJSD_NS5_ILi0EEEEEEEEEEEEENS_10ViewEngineINS_8smem_ptrIPN7cutlass6half_tEEEEEEEC2ERKSM_RKST_)
$_ZN7cutlass13device_kernelIN5flash19enable_sm80_to_sm89INS1_16FlashAttnBwdSm80INS1_25CollectiveMainloopBwdSm80ILi2ELi2EN4cute5tupleIJNS5_1CILi128EEES8_NS7_ILi64EEEEEENS_6half_tEfNS_4arch4Sm80ELb0ELb0ELb1ELb0ELb0ELb0ELb0ELb0ELi2ELi4ELi4ELi4ELb0EEENS1_21CollectiveEpilogueBwdISA_SB_SD_Li256ELb0ELb0ELi2EEENS1_19SingleTileSchedulerILb0ELb0ELb0ELi128EEEEEEEEEvNT_6ParamsE$_ZN4cute3eso3ESOILb1ELb0EJNS_14ComposedLayoutINS_7SwizzleILi3ELi3ELi3EEENS_1CILj0EEENS_6LayoutINS_5tupleIJNS8_IJNS5_ILi8EEENS5_ILi16EEEEEENS8_IJNS5_ILi64EEENS5_ILi1EEEEEEEEENS8_IJNS8_IJSC_NS5_ILi512EEEEEENS8_IJSD_NS5_ILi0EEEEEEEEEEEEENS_10ViewEngineINS_8smem_ptrIPN7cutlass6half_tEEEEEEEC2ERKSM_RKST_:
[----:B------:R-:W-:Y:S01]  /*6ab0*/  IADD3 R4, R62, -c[0x0][0x20], RZ ;  /* 0x800008003e047a10 */ /* 0x000fe20007ffe0ff */
[----:B------:R-:W-:Y:S01]  /*6ac0*/  IMAD.MOV.U32 R30, RZ, RZ, R6 ;  /* 0x000000ffff1e7224 */ /* 0x000fe200078e0006 */
[----:B------:R-:W-:-:S03]  /*6ad0*/  MOV R31, 0x0 ;  /* 0x00000000001f7802 */ /* 0x000fc60000000f00 */
[----:B------:R1:W-:Y:S01]  /*6ae0*/  STL.64 [R4], R2 ;  /* 0x0000000204007387 */ /* 0x0003e20000100a00 */
[----:B------:R-:W-:Y:S05]  /*6af0*/  RET.REL.NODEC R30 `(_ZN7cutlass13device_kernelIN5flash19enable_sm80_to_sm89INS1_16FlashAttnBwdSm80INS1_25CollectiveMainloopBwdSm80ILi2ELi2EN4cute5tupleIJNS5_1CILi128EEES8_NS7_ILi64EEEEEENS_6half_tEfNS_4arch4Sm80ELb0ELb0ELb1ELb0ELb0ELb0ELb0ELb0ELi2ELi4ELi4ELi4ELb0EEENS1_21CollectiveEpilogueBwdISA_SB_SD_Li256ELb0ELb0ELi2EEENS1_19SingleTileSchedulerILb0ELb0ELb0ELi128EEEEEEEEEvNT_6ParamsE) ;  /* 0xffff95001e007950 */ /* 0x000fea0003c3ffff */
        .type           $_ZN7cutlass13device_kernelIN5flash19enable_sm80_to_sm89INS1_16FlashAttnBwdSm80INS1_25CollectiveMainloopBwdSm80ILi2ELi2EN4cute5tupleIJNS5_1CILi128EEES8_NS7_ILi64EEEEEENS_6half_tEfNS_4arch4Sm80ELb0ELb0ELb1ELb0ELb0ELb0ELb0ELb0ELi2ELi4ELi4ELi4ELb0EEENS1_21CollectiveEpilogueBwdISA_SB_SD_Li256ELb0ELb0ELi2EEENS1_19SingleTileSchedulerILb0ELb0ELb0ELi128EEEEEEEEEvNT_6ParamsE$_ZN4cute3eso3ESOILb1ELb0EJNS_14ComposedLayoutINS_7SwizzleILi3ELi3ELi3EEENS_1CILj0EEENS_6LayoutINS_5tupleIJNS8_IJNS8_IJNS5_ILi4EEENS5_ILi8EEEEEENS8_IJNS5_ILi2EEENS5_ILi1EEEEEEEEENS8_IJNS8_IJSC_SC_EEESB_EEEEEENS8_IJNS8_IJNS8_IJNS5_ILi128EEESD_EEENS8_IJSA_NS5_ILi0EEEEEEEEENS8_IJNS8_IJNS5_ILi64EEENS5_ILi512EEEEEENS8_IJNS5_ILi16EEENS5_ILi1024EEEEEEEEEEEEEEEENS_10ViewEngineINS_8smem_ptrIPN7cutlass6half_tEEEEEEEC2ERKSX_RKS14_,@function
        .size           $_ZN7cutlass13device_kernelIN5flash19enable_sm80_to_sm89INS1_16FlashAttnBwdSm80INS1_25CollectiveMainloopBwdSm80ILi2ELi2EN4cute5tupleIJNS5_1CILi128EEES8_NS7_ILi64EEEEEENS_6half_tEfNS_4arch4Sm80ELb0ELb0ELb1ELb0ELb0ELb0ELb0ELb0ELi2ELi4ELi4ELi4ELb0EEENS1_21CollectiveEpilogueBwdISA_SB_SD_Li256ELb0ELb0ELi2EEENS1_19SingleTileSchedulerILb0ELb0ELb0ELi128EEEEEEEEEvNT_6ParamsE$_ZN4cute3eso3ESOILb1ELb0EJNS_14ComposedLayoutINS_7SwizzleILi3ELi3ELi3EEENS_1CILj0EEENS_6LayoutINS_5tupleIJNS8_IJNS8_IJNS5_ILi4EEENS5_ILi8EEEEEENS8_IJNS5_ILi2EEENS5_ILi1EEEEEEEEENS8_IJNS8_IJSC_SC_EEESB_EEEEEENS8_IJNS8_IJNS8_IJNS5_ILi128EEESD_EEENS8_IJSA_NS5_ILi0EEEEEEEEENS8_IJNS8_IJNS5_ILi64EEENS5_ILi512EEEEEENS8_IJNS5_ILi16EEENS5_ILi1024EEEEEEEEEEEEEEEENS_10ViewEngineINS_8smem_ptrIPN7cutlass6half_tEEEEEEEC2ERKSX_RKS14_,($_ZN7cutlass13device_kernelIN5flash19enable_sm80_to_sm89INS1_16FlashAttnBwdSm80INS1_25CollectiveMainloopBwdSm80ILi2ELi2EN4cute5tupleIJNS5_1CILi128EEES8_NS7_ILi64EEEEEENS_6half_tEfNS_4arch4Sm80ELb0ELb0ELb1ELb0ELb0ELb0ELb0ELb0ELi2ELi4ELi4ELi4ELb0EEENS1_21CollectiveEpilogueBwdISA_SB_SD_Li256ELb0ELb0ELi2EEENS1_19SingleTileSchedulerILb0ELb0ELb0ELi128EEEEEEEEEvNT_6ParamsE$_ZN4cute3eso3ESOILb1ELb0EJNS_14ComposedLayoutINS_7SwizzleILi3ELi3ELi3EEENS_1CILj0EEENS_6LayoutINS_5tupleIJNS8_IJNS8_IJNS5_ILi4EEENS5_ILi8EEEEEENS8_IJS9_NS5_ILi1EEEEEEEEENS8_IJNS8_IJNS5_ILi2EEESF_SF_EEENS8_IJSF_S9_EEEEEEEEENS8_IJNS8_IJNS8_IJSF_NS5_ILi64EEEEEENS8_IJNS5_ILi1024EEENS5_ILi0EEEEEEEEENS8_IJNS8_IJSC_NS5_ILi512EEESA_EEENS8_IJNS5_ILi4096EEENS5_ILi16EEEEEEEEEEEEEEEENS_10ViewEngineINS_8smem_ptrIPN7cutlass6half_tEEEEEEEC2ERKSY_RKS15_ - $_ZN7cutlass13device_kernelIN5flash19enable_sm80_to_sm89INS1_16FlashAttnBwdSm80INS1_25CollectiveMainloopBwdSm80ILi2ELi2EN4cute5tupleIJNS5_1CILi128EEES8_NS7_ILi64EEEEEENS_6half_tEfNS_4arch4Sm80ELb0ELb0ELb1ELb0ELb0ELb0ELb0ELb0ELi2ELi4ELi4ELi4ELb0EEENS1_21CollectiveEpilogueBwdISA_SB_SD_Li256ELb0ELb0ELi2EEENS1_19SingleTileSchedulerILb0ELb0ELb0ELi128EEEEEEEEEvNT_6ParamsE$_ZN4cute3eso3ESOILb1ELb0EJNS_14ComposedLayoutINS_7SwizzleILi3ELi3ELi3EEENS_1CILj0EEENS_6LayoutINS_5tupleIJNS8_IJNS8_IJNS5_ILi4EEENS5_ILi8EEEEEENS8_IJNS5_ILi2EEENS5_ILi1EEEEEEEEENS8_IJNS8_IJSC_SC_EEESB_EEEEEENS8_IJNS8_IJNS8_IJNS5_ILi128EEESD_EEENS8_IJSA_NS5_ILi0EEEEEEEEENS8_IJNS8_IJNS5_ILi64EEENS5_ILi512EEEEEENS8_IJNS5_ILi16EEENS5_ILi1024EEEEEEEEEEEEEEEENS_10ViewEngineINS_8smem_ptrIPN7cutlass6half_tEEEEEEEC2ERKSX_RKS14_)
$_ZN7cutlass13device_kernelIN5flash19enable_sm80_to_sm89INS1_16FlashAttnBwdSm80INS1_25CollectiveMainloopBwdSm80ILi2ELi2EN4cute5tupleIJNS5_1CILi128EEES8_NS7_ILi64EEEEEENS_6half_tEfNS_4arch4Sm80ELb0ELb0ELb1ELb0ELb0ELb0ELb0ELb0ELi2ELi4ELi4ELi4ELb0EEENS1_21CollectiveEpilogueBwdISA_SB_SD_Li256ELb0ELb0ELi2EEENS1_19SingleTileSchedulerILb0ELb0ELb0ELi128EEEEEEEEEvNT_6ParamsE$_ZN4cute3eso3ESOILb1ELb0EJNS_14ComposedLayoutINS_7SwizzleILi3ELi3ELi3EEENS_1CILj0EEENS_6LayoutINS_5tupleIJNS8_IJNS8_IJNS5_ILi4EEENS5_ILi8EEEEEENS8_IJNS5_ILi2EEENS5_ILi1EEEEEEEEENS8_IJNS8_IJSC_SC_EEESB_EEEEEENS8_IJNS8_IJNS8_IJNS5_ILi128EEESD_EEENS8_IJSA_NS5_ILi0EEEEEEEEENS8_IJNS8_IJNS5_ILi64EEENS5_ILi512EEEEEENS8_IJNS5_ILi16EEENS5_ILi1024EEEEEEEEEEEEEEEENS_10ViewEngineINS_8smem_ptrIPN7cutlass6half_tEEEEEEEC2ERKSX_RKS14_:
[----:B------:R-:W-:Y:S02]  /*6b00*/  IADD3 R4, R62, -c[0x0][0x20], RZ ;  /* 0x800008003e047a10 */ /* 0x000fe40007ffe0ff */
[----:B------:R-:W-:-:S03]  /*6b10*/  MOV R15, 0x0 ;  /* 0x00000000000f7802 */ /* 0x000fc60000000f00 */
[----:B------:R1:W-:Y:S01]  /*6b20*/  STL.64 [R4], R2 ;  /* 0x0000000204007387 */ /* 0x0003e20000100a00 */
[----:B------:R-:W-:Y:S05]  /*6b30*/  RET.REL.NODEC R14 `(_ZN7cutlass13device_kernelIN5flash19enable_sm80_to_sm89INS1_16FlashAttnBwdSm80INS1_25CollectiveMainloopBwdSm80ILi2ELi2EN4cute5tupleIJNS5_1CILi128EEES8_NS7_ILi64EEEEEENS_6half_tEfNS_4arch4Sm80ELb0ELb0ELb1ELb0ELb0ELb0ELb0ELb0ELi2ELi4ELi4ELi4ELb0EEENS1_21CollectiveEpilogueBwdISA_SB_SD_Li256ELb0ELb0ELi2EEENS1_19SingleTileSchedulerILb0ELb0ELb0ELi128EEEEEEEEEvNT_6ParamsE) ;  /* 0xffff94c00e007950 */ /* 0x000fea0003c3ffff */
        .type           $_ZN7cutlass13device_kernelIN5flash19enable_sm80_to_sm89INS1_16FlashAttnBwdSm80INS1_25CollectiveMainloopBwdSm80ILi2ELi2EN4cute5tupleIJNS5_1CILi128EEES8_NS7_ILi64EEEEEENS_6half_tEfNS_4arch4Sm80ELb0ELb0ELb1ELb0ELb0ELb0ELb0ELb0ELi2ELi4ELi4ELi4ELb0EEENS1_21CollectiveEpilogueBwdISA_SB_SD_Li256ELb0ELb0ELi2EEENS1_19SingleTileSchedulerILb0ELb0ELb0ELi128EEEEEEEEEvNT_6ParamsE$_ZN4cute3eso3ESOILb1ELb0EJNS_14ComposedLayoutINS_7SwizzleILi3ELi3ELi3EEENS_1CILj0EEENS_6LayoutINS_5tupleIJNS8_IJNS8_IJNS5_ILi4EEENS5_ILi8EEEEEENS8_IJS9_NS5_ILi1EEEEEEEEENS8_IJNS8_IJNS5_ILi2EEESF_SF_EEENS8_IJSF_S9_EEEEEEEEENS8_IJNS8_IJNS8_IJSF_NS5_ILi64EEEEEENS8_IJNS5_ILi1024EEENS5_ILi0EEEEEEEEENS8_IJNS8_IJSC_NS5_ILi512EEESA_EEENS8_IJNS5_ILi4096EEENS5_ILi16EEEEEEEEEEEEEEEENS_10ViewEngineINS_8smem_ptrIPN7cutlass6half_tEEEEEEEC2ERKSY_RKS15_,@function
        .size           $_ZN7cutlass13device_kernelIN5flash19enable_sm80_to_sm89INS1_16FlashAttnBwdSm80INS1_25CollectiveMainloopBwdSm80ILi2ELi2EN4cute5tupleIJNS5_1CILi128EEES8_NS7_ILi64EEEEEENS_6half_tEfNS_4arch4Sm80ELb0ELb0ELb1ELb0ELb0ELb0ELb0ELb0ELi2ELi4ELi4ELi4ELb0EEENS1_21CollectiveEpilogueBwdISA_SB_SD_Li256ELb0ELb0ELi2EEENS1_19SingleTileSchedulerILb0ELb0ELb0ELi128EEEEEEEEEvNT_6ParamsE$_ZN4cute3eso3ESOILb1ELb0EJNS_14ComposedLayoutINS_7SwizzleILi3ELi3ELi3EEENS_1CILj0EEENS_6LayoutINS_5tupleIJNS8_IJNS8_IJNS5_ILi4EEENS5_ILi8EEEEEENS8_IJS9_NS5_ILi1EEEEEEEEENS8_IJNS8_IJNS5_ILi2EEESF_SF_EEENS8_IJSF_S9_EEEEEEEEENS8_IJNS8_IJNS8_IJSF_NS5_ILi64EEEEEENS8_IJNS5_ILi1024EEENS5_ILi0EEEEEEEEENS8_IJNS8_IJSC_NS5_ILi512EEESA_EEENS8_IJNS5_ILi4096EEENS5_ILi16EEEEEEEEEEEEEEEENS_10ViewEngineINS_8smem_ptrIPN7cutlass6half_tEEEEEEEC2ERKSY_RKS15_,($_ZN7cutlass13device_kernelIN5flash19enable_sm80_to_sm89INS1_16FlashAttnBwdSm80INS1_25CollectiveMainloopBwdSm80ILi2ELi2EN4cute5tupleIJNS5_1CILi128EEES8_NS7_ILi64EEEEEENS_6half_tEfNS_4arch4Sm80ELb0ELb0ELb1ELb0ELb0ELb0ELb0ELb0ELi2ELi4ELi4ELi4ELb0EEENS1_21CollectiveEpilogueBwdISA_SB_SD_Li256ELb0ELb0ELi2EEENS1_19SingleTileSchedulerILb0ELb0ELb0ELi128EEEEEEEEEvNT_6ParamsE$_ZN4cute3eso3ESOILb1ELb0EJNS_1CILi1EEENS_5tupleIJNS2_ILi8EEEiiEEENS2_ILi64EEENS4_IJiNS2_ILi144EEENS2_ILi288EEEEEENS2_ILi512EEEEEC2ERKS3_RKS6_RKS7_RKSA_RKSB_ - $_ZN7cutlass13device_kernelIN5flash19enable_sm80_to_sm89INS1_16FlashAttnBwdSm80INS1_25CollectiveMainloopBwdSm80ILi2ELi2EN4cute5tupleIJNS5_1CILi128EEES8_NS7_ILi64EEEEEENS_6half_tEfNS_4arch4Sm80ELb0ELb0ELb1ELb0ELb0ELb0ELb0ELb0ELi2ELi4ELi4ELi4ELb0EEENS1_21CollectiveEpilogueBwdISA_SB_SD_Li256ELb0ELb0ELi2EEENS1_19SingleTileSchedulerILb0ELb0ELb0ELi128EEEEEEEEEvNT_6ParamsE$_ZN4cute3eso3ESOILb1ELb0EJNS_14ComposedLayoutINS_7SwizzleILi3ELi3ELi3EEENS_1CILj0EEENS_6LayoutINS_5tupleIJNS8_IJNS8_IJNS5_ILi4EEENS5_ILi8EEEEEENS8_IJS9_NS5_ILi1EEEEEEEEENS8_IJNS8_IJNS5_ILi2EEESF_SF_EEENS8_IJSF_S9_EEEEEEEEENS8_IJNS8_IJNS8_IJSF_NS5_ILi64EEEEEENS8_IJNS5_ILi1024EEENS5_ILi0EEEEEEEEENS8_IJNS8_IJSC_NS5_ILi512EEESA_EEENS8_IJNS5_ILi4096EEENS5_ILi16EEEEEEEEEEEEEEEENS_10ViewEngineINS_8smem_ptrIPN7cutlass6half_tEEEEEEEC2ERKSY_RKS15_)
$_ZN7cutlass13device_kernelIN5flash19enable_sm80_to_sm89INS1_16FlashAttnBwdSm80INS1_25CollectiveMainloopBwdSm80ILi2ELi2EN4cute5tupleIJNS5_1CILi128EEES8_NS7_ILi64EEEEEENS_6half_tEfNS_4arch4Sm80ELb0ELb0ELb1ELb0ELb0ELb0ELb0ELb0ELi2ELi4ELi4ELi4ELb0EEENS1_21CollectiveEpilogueBwdISA_SB_SD_Li256ELb0ELb0ELi2EEENS1_19SingleTileSchedulerILb0ELb0ELb0ELi128EEEEEEEEEvNT_6ParamsE$_ZN4cute3eso3ESOILb1ELb0EJNS_14ComposedLayoutINS_7SwizzleILi3ELi3ELi3EEENS_1CILj0EEENS_6LayoutINS_5tupleIJNS8_IJNS8_IJNS5_ILi4EEENS5_ILi8EEEEEENS8_IJS9_NS5_ILi1EEEEEEEEENS8_IJNS8_IJNS5_ILi2EEESF_SF_EEENS8_IJSF_S9_EEEEEEEEENS8_IJNS8_IJNS8_IJSF_NS5_ILi64EEEEEENS8_IJNS5_ILi1024EEENS5_ILi0EEEEEEEEENS8_IJNS8_IJSC_NS5_ILi512EEESA_EEENS8_IJNS5_ILi4096EEENS5_ILi16EEEEEEEEEEEEEEEENS_10ViewEngineINS_8smem_ptrIPN7cutlass6half_tEEEEEEEC2ERKSY_RKS15_:
[----:B------:R-:W-:Y:S01]  /*6b40*/  IADD3 R4, R62, -c[0x0][0x20], RZ ;  /* 0x800008003e047a10 */ /* 0x000fe20007ffe0ff */
[----:B------:R-:W-:Y:S01]  /*6b50*/  IMAD.MOV.U32 R30, RZ, RZ, R6 ;  /* 0x000000ffff1e7224 */ /* 0x000fe200078e0006 */
[----:B------:R-:W-:-:S03]  /*6b60*/  MOV R31, 0x0 ;  /* 0x00000000001f7802 */ /* 0x000fc60000000f00 */
[----:B------:R1:W-:Y:S01]  /*6b70*/  STL.64 [R4], R2 ;  /* 0x0000000204007387 */ /* 0x0003e20000100a00 */
[----:B------:R-:W-:Y:S05]  /*6b80*/  RET.REL.NODEC R30 `(_ZN7cutlass13device_kernelIN5flash19enable_sm80_to_sm89INS1_16FlashAttnBwdSm80INS1_25CollectiveMainloopBwdSm80ILi2ELi2EN4cute5tupleIJNS5_1CILi128EEES8_NS7_ILi64EEEEEENS_6half_tEfNS_4arch4Sm80ELb0ELb0ELb1ELb0ELb0ELb0ELb0ELb0ELi2ELi4ELi4ELi4ELb0EEENS1_21CollectiveEpilogueBwdISA_SB_SD_Li256ELb0ELb0ELi2EEENS1_19SingleTileSchedulerILb0ELb0ELb0ELi128EEEEEEEEEvNT_6ParamsE) ;  /* 0xffff94701e007950 */ /* 0x000fea0003c3ffff */
        .type           $_ZN7cutlass13device_kernelIN5flash19enable_sm80_to_sm89INS1_16FlashAttnBwdSm80INS1_25CollectiveMainloopBwdSm80ILi2ELi2EN4cute5tupleIJNS5_1CILi128EEES8_NS7_ILi64EEEEEENS_6half_tEfNS_4arch4Sm80ELb0ELb0ELb1ELb0ELb0ELb0ELb0ELb0ELi2ELi4ELi4ELi4ELb0EEENS1_21CollectiveEpilogueBwdISA_SB_SD_Li256ELb0ELb0ELi2EEENS1_19SingleTileSchedulerILb0ELb0ELb0ELi128EEEEEEEEEvNT_6ParamsE$_ZN4cute3eso3ESOILb1ELb0EJNS_1CILi1EEENS_5tupleIJNS2_ILi8EEEiiEEENS2_ILi64EEENS4_IJiNS2_ILi144EEENS2_ILi288EEEEEENS2_ILi512EEEEEC2ERKS3_RKS6_RKS7_RKSA_RKSB_,@function
        .size           $_ZN7cutlass13device_kernelIN5flash19enable_sm80_to_sm89INS1_16FlashAttnBwdSm80INS1_25CollectiveMainloopBwdSm80ILi2ELi2EN4cute5tupleIJNS5_1CILi128EEES8_NS7_ILi64EEEEEENS_6half_tEfNS_4arch4Sm80ELb0ELb0ELb1ELb0ELb0ELb0ELb0ELb0ELi2ELi4ELi4ELi4ELb0EEENS1_21CollectiveEpilogueBwdISA_SB_SD_Li256ELb0ELb0ELi2EEENS1_19SingleTileSchedulerILb0ELb0ELb0ELi128EEEEEEEEEvNT_6ParamsE$_ZN4cute3eso3ESOILb1ELb0EJNS_1CILi1EEENS_5tupleIJNS2_ILi8EEEiiEEENS2_ILi64EEENS4_IJiNS2_ILi144EEENS2_ILi288EEEEEENS2_ILi512EEEEEC2ERKS3_RKS6_RKS7_RKSA_RKSB_,($_ZN7cutlass13device_kernelIN5flash19enable_sm80_to_sm89INS1_16FlashAttnBwdSm80INS1_25CollectiveMainloopBwdSm80ILi2ELi2EN4cute5tupleIJNS5_1CILi128EEES8_NS7_ILi64EEEEEENS_6half_tEfNS_4arch4Sm80ELb0ELb0ELb1ELb0ELb0ELb0ELb0ELb0ELi2ELi4ELi4ELi4ELb0EEENS1_21CollectiveEpilogueBwdISA_SB_SD_Li256ELb0ELb0ELi2EEENS1_19SingleTileSchedulerILb0ELb0ELb0ELi128EEEEEEEEEvNT_6ParamsE$_ZN4cute3eso3ESOILb1ELb0EJNS_1CILi1EEENS_5tupleIJiiiEEENS2_ILi64EEENS4_IJNS2_ILi72EEENS2_ILi144EEENS2_ILi288EEEEEENS2_ILi512EEEEEC2ERKS3_RKS5_RKS6_RKSA_RKSB_ - $_ZN7cutlass13device_kernelIN5flash19enable_sm80_to_sm89INS1_16FlashAttnBwdSm80INS1_25CollectiveMainloopBwdSm80ILi2ELi2EN4cute5tupleIJNS5_1CILi128EEES8_NS7_ILi64EEEEEENS_6half_tEfNS_4arch4Sm80ELb0ELb0ELb1ELb0ELb0ELb0ELb0ELb0ELi2ELi4ELi4ELi4ELb0EEENS1_21CollectiveEpilogueBwdISA_SB_SD_Li256ELb0ELb0ELi2EEENS1_19SingleTileSchedulerILb0ELb0ELb0ELi128EEEEEEEEEvNT_6ParamsE$_ZN4cute3eso3ESOILb1ELb0EJNS_1CILi1EEENS_5tupleIJNS2_ILi8EEEiiEEENS2_ILi64EEENS4_IJiNS2_ILi144EEENS2_ILi288EEEEEENS2_ILi512EEEEEC2ERKS3_RKS6_RKS7_RKSA_RKSB_)
$_ZN7cutlass13device_kernelIN5flash19enable_sm80_to_sm89INS1_16FlashAttnBwdSm80INS1_25CollectiveMainloopBwdSm80ILi2ELi2EN4cute5tupleIJNS5_1CILi128EEES8_NS7_ILi64EEEEEENS_6half_tEfNS_4arch4Sm80ELb0ELb0ELb1ELb0ELb0ELb0ELb0ELb0ELi2ELi4ELi4ELi4ELb0EEENS1_21CollectiveEpilogueBwdISA_SB_SD_Li256ELb0ELb0ELi2EEENS1_19SingleTileSchedulerILb0ELb0ELb0ELi128EEEEEEEEEvNT_6ParamsE$_ZN4cute3eso3ESOILb1ELb0EJNS_1CILi1EEENS_5tupleIJNS2_ILi8EEEiiEEENS2_ILi64EEENS4_IJiNS2_ILi144EEENS2_ILi288EEEEEENS2_ILi512EEEEEC2ERKS3_RKS6_RKS7_RKSA_RKSB_:
[----:B------:R-:W-:Y:S02]  /*6b90*/  IADD3 R5, R91, -c[0x0][0x20], RZ ;  /* 0x800008005b057a10 */ /* 0x000fe40007ffe0ff */
[----:B------:R-:W-:-:S03]  /*6ba0*/  IADD3 R4, R4, -c[0x0][0x20], RZ ;  /* 0x8000080004047a10 */ /* 0x000fc60007ffe0ff */
[----:B------:R1:W-:Y:S04]  /*6bb0*/  STL [R5], R2 ;  /* 0x0000000205007387 */ /* 0x0003e80000100800 */
[----:B------:R1:W-:Y:S04]  /*6bc0*/  STL [R5+0x4], R3 ;  /* 0x0000040305007387 */ /* 0x0003e80000100800 */
[----:B------:R-:W2:Y:S01]  /*6bd0*/  LDL R4, [R4] ;  /* 0x0000000004047983 */ /* 0x000ea20000100800 */
[----:B------:R-:W-:Y:S02]  /*6be0*/  IMAD.MOV.U32 R34, RZ, RZ, R26 ;  /* 0x000000ffff227224 */ /* 0x000fe400078e001a */
[----:B------:R-:W-:Y:S01]  /*6bf0*/  IMAD.MOV.U32 R35, RZ, RZ, 0x0 ;  /* 0x00000000ff237424 */ /* 0x000fe200078e00ff */
[----:B--2---:R1:W-:Y:S03]  /*6c00*/  STL [R5+0x8], R4 ;  /* 0x0000080405007387 */ /* 0x0043e60000100800 */
[----:B------:R-:W-:Y:S05]  /*6c10*/  RET.REL.NODEC R34 `(_ZN7cutlass13device_kernelIN5flash19enable_sm80_to_sm89INS1_16FlashAttnBwdSm80INS1_25CollectiveMainloopBwdSm80ILi2ELi2EN4cute5tupleIJNS5_1CILi128EEES8_NS7_ILi64EEEEEENS_6half_tEfNS_4arch4Sm80ELb0ELb0ELb1ELb0ELb0ELb0ELb0ELb0ELi2ELi4ELi4ELi4ELb0EEENS1_21CollectiveEpilogueBwdISA_SB_SD_Li256ELb0ELb0ELi2EEENS1_19SingleTileSchedulerILb0ELb0ELb0ELi128EEEEEEEEEvNT_6ParamsE) ;  /* 0xffff93e022007950 */ /* 0x000fea0003c3ffff */
        .type           $_ZN7cutlass13device_kernelIN5flash19enable_sm80_to_sm89INS1_16FlashAttnBwdSm80INS1_25CollectiveMainloopBwdSm80ILi2ELi2EN4cute5tupleIJNS5_1CILi128EEES8_NS7_ILi64EEEEEENS_6half_tEfNS_4arch4Sm80ELb0ELb0ELb1ELb0ELb0ELb0ELb0ELb0ELi2ELi4ELi4ELi4ELb0EEENS1_21CollectiveEpilogueBwdISA_SB_SD_Li256ELb0ELb0ELi2EEENS1_19SingleTileSchedulerILb0ELb0ELb0ELi128EEEEEEEEEvNT_6ParamsE$_ZN4cute3eso3ESOILb1ELb0EJNS_1CILi1EEENS_5tupleIJiiiEEENS2_ILi64EEENS4_IJNS2_ILi72EEENS2_ILi144EEENS2_ILi288EEEEEENS2_ILi512EEEEEC2ERKS3_RKS5_RKS6_RKSA_RKSB_,@function
        .size           $_ZN7cutlass13device_kernelIN5flash19enable_sm80_to_sm89INS1_16FlashAttnBwdSm80INS1_25CollectiveMainloopBwdSm80ILi2ELi2EN4cute5tupleIJNS5_1CILi128EEES8_NS7_ILi64EEEEEENS_6half_tEfNS_4arch4Sm80ELb0ELb0ELb1ELb0ELb0ELb0ELb0ELb0ELi2ELi4ELi4ELi4ELb0EEENS1_21CollectiveEpilogueBwdISA_SB_SD_Li256ELb0ELb0ELi2EEENS1_19SingleTileSchedulerILb0ELb0ELb0ELi128EEEEEEEEEvNT_6ParamsE$_ZN4cute3eso3ESOILb1ELb0EJNS_1CILi1EEENS_5tupleIJiiiEEENS2_ILi64EEENS4_IJNS2_ILi72EEENS2_ILi144EEENS2_ILi288EEEEEENS2_ILi512EEEEEC2ERKS3_RKS5_RKS6_RKSA_RKSB_,($_ZN7cutlass13device_kernelIN5flash19enable_sm80_to_sm89INS1_16FlashAttnBwdSm80INS1_25CollectiveMainloopBwdSm80ILi2ELi2EN4cute5tupleIJNS5_1CILi128EEES8_NS7_ILi64EEEEEENS_6half_tEfNS_4arch4Sm80ELb0ELb0ELb1ELb0ELb0ELb0ELb0ELb0ELi2ELi4ELi4ELi4ELb0EEENS1_21CollectiveEpilogueBwdISA_SB_SD_Li256ELb0ELb0ELi2EEENS1_19SingleTileSchedulerILb0ELb0ELb0ELi128EEEEEEEEEvNT_6ParamsE$_ZN4cute3eso3ESOILb1ELb0EJNS_1CILi1EEEiiiNS2_ILi144EEENS2_ILi512EEEEEC2ERKS3_RKiSA_SA_RKS4_RKS5_ - $_ZN7cutlass13device_kernelIN5flash19enable_sm80_to_sm89INS1_16FlashAttnBwdSm80INS1_25CollectiveMainloopBwdSm80ILi2ELi2EN4cute5tupleIJNS5_1CILi128EEES8_NS7_ILi64EEEEEENS_6half_tEfNS_4arch4Sm80ELb0ELb0ELb1ELb0ELb0ELb0ELb0ELb0ELi2ELi4ELi4ELi4ELb0EEENS1_21CollectiveEpilogueBwdISA_SB_SD_Li256ELb0ELb0ELi2EEENS1_19SingleTileSchedulerILb0ELb0ELb0ELi128EEEEEEEEEvNT_6ParamsE$_ZN4cute3eso3ESOILb1ELb0EJNS_1CILi1EEENS_5tupleIJiiiEEENS2_ILi64EEENS4_IJNS2_ILi72EEENS2_ILi144EEENS2_ILi288EEEEEENS2_ILi512EEEEEC2ERKS3_RKS5_RKS6_RKSA_RKSB_)
$_ZN7cutlass13device_kernelIN5flash19enable_sm80_to_sm89INS1_16FlashAttnBwdSm80INS1_25CollectiveMainloopBwdSm80ILi2ELi2EN4cute5tupleIJNS5_1CILi128EEES8_NS7_ILi64EEEEEENS_6half_tEfNS_4arch4Sm80ELb0ELb0ELb1ELb0ELb0ELb0ELb0ELb0ELi2ELi4ELi4ELi4ELb0EEENS1_21CollectiveEpilogueBwdISA_SB_SD_Li256ELb0ELb0ELi2EEENS1_19SingleTileSchedulerILb0ELb0ELb0ELi128EEEEEEEEEvNT_6ParamsE$_ZN4cute3eso3ESOILb1ELb0EJNS_1CILi1EEENS_5tupleIJiiiEEENS2_ILi64EEENS4_IJNS2_ILi72EEENS2_ILi144EEENS2_ILi288EEEEEENS2_ILi512EEEEEC2ERKS3_RKS5_RKS6_RKSA_RKSB_:
[----:B------:R-:W-:Y:S01]  /*6c20*/  IADD3 R4, R91, -c[0x0][0x20], RZ ;  /* 0x800008005b047a10 */ /* 0x000fe20007ffe0ff */
[----:B------:R-:W-:Y:S01]  /*6c30*/  IMAD.MOV.U32 R36, RZ, RZ, R6 ;  /* 0x000000ffff247224 */ /* 0x000fe200078e0006 */
[----:B------:R-:W-:-:S03]  /*6c40*/  MOV R37, 0x0 ;  /* 0x0000000000257802 */ /* 0x000fc60000000f00 */
[----:B------:R1:W-:Y:S04]  /*6c50*/  STL [R4], R2 ;  /* 0x0000000204007387 */ /* 0x0003e80000100800 */
[----:B------:R1:W-:Y:S04]  /*6c60*/  STL [R4+0x4], R3 ;  /* 0x0000040304007387 */ /* 0x0003e80000100800 */
[----:B------:R1:W-:Y:S01]  /*6c70*/  STL [R4+0x8], R5 ;  /* 0x0000080504007387 */ /* 0x0003e20000100800 */
[----:B------:R-:W-:Y:S05]  /*6c80*/  RET.REL.NODEC R36 `(_ZN7cutlass13device_kernelIN5flash19enable_sm80_to_sm89INS1_16FlashAttnBwdSm80INS1_25CollectiveMainloopBwdSm80ILi2ELi2EN4cute5tupleIJNS5_1CILi128EEES8_NS7_ILi64EEEEEENS_6half_tEfNS_4arch4Sm80ELb0ELb0ELb1ELb0ELb0ELb0ELb0ELb0ELi2ELi4ELi4ELi4ELb0EEENS1_21CollectiveEpilogueBwdISA_SB_SD_Li256ELb0ELb0ELi2EEENS1_19SingleTileSchedulerILb0ELb0ELb0ELi128EEEEEEEEEvNT_6ParamsE) ;  /* 0xffff937024007950 */ /* 0x000fea0003c3ffff */
        .type           $_ZN7cutlass13device_kernelIN5flash19enable_sm80_to_sm89INS1_16FlashAttnBwdSm80INS1_25CollectiveMainloopBwdSm80ILi2ELi2EN4cute5tupleIJNS5_1CILi128EEES8_NS7_ILi64EEEEEENS_6half_tEfNS_4arch4Sm80ELb0ELb0ELb1ELb0ELb0ELb0ELb0ELb0ELi2ELi4ELi4ELi4ELb0EEENS1_21CollectiveEpilogueBwdISA_SB_SD_Li256ELb0ELb0ELi2EEENS1_19SingleTileSchedulerILb0ELb0ELb0ELi128EEEEEEEEEvNT_6ParamsE$_ZN4cute3eso3ESOILb1ELb0EJNS_1CILi1EEEiiiNS2_ILi144EEENS2_ILi512EEEEEC2ERKS3_RKiSA_SA_RKS4_RKS5_,@function
        .size           $_ZN7cutlass13device_kernelIN5flash19enable_sm80_to_sm89INS1_16FlashAttnBwdSm80INS1_25CollectiveMainloopBwdSm80ILi2ELi2EN4cute5tupleIJNS5_1CILi128EEES8_NS7_ILi64EEEEEENS_6half_tEfNS_4arch4Sm80ELb0ELb0ELb1ELb0ELb0ELb0ELb0ELb0ELi2ELi4ELi4ELi4ELb0EEENS1_21CollectiveEpilogueBwdISA_SB_SD_Li256ELb0ELb0ELi2EEENS1_19SingleTileSchedulerILb0ELb0ELb0ELi128EEEEEEEEEvNT_6ParamsE$_ZN4cute3eso3ESOILb1ELb0EJNS_1CILi1EEEiiiNS2_ILi144EEENS2_ILi512EEEEEC2ERKS3_RKiSA_SA_RKS4_RKS5_,($_ZN7cutlass13device_kernelIN5flash19enable_sm80_to_sm89INS1_16FlashAttnBwdSm80INS1_25CollectiveMainloopBwdSm80ILi2ELi2EN4cute5tupleIJNS5_1CILi128EEES8_NS7_ILi64EEEEEENS_6half_tEfNS_4arch4Sm80ELb0ELb0ELb1ELb0ELb0ELb0ELb0ELb0ELi2ELi4ELi4ELi4ELb0EEENS1_21CollectiveEpilogueBwdISA_SB_SD_Li256ELb0ELb0ELi2EEENS1_19SingleTileSchedulerILb0ELb0ELb0ELi128EEEEEEEEEvNT_6ParamsE$_ZN4cute3eso3ESOILb1ELb0EJNS_1CILi1EEEiiiNS2_ILi72EEENS2_ILi512EEEEEC2ERKS3_RKiSA_SA_RKS4_RKS5_ - $_ZN7cutlass13device_kernelIN5flash19enable_sm80_to_sm89INS1_16FlashAttnBwdSm80INS1_25CollectiveMainloopBwdSm80ILi2ELi2EN4cute5tupleIJNS5_1CILi128EEES8_NS7_ILi64EEEEEENS_6half_tEfNS_4arch4Sm80ELb0ELb0ELb1ELb0ELb0ELb0ELb0ELb0ELi2ELi4ELi4ELi4ELb0EEENS1_21CollectiveEpilogueBwdISA_SB_SD_Li256ELb0ELb0ELi2EEENS1_19SingleTileSchedulerILb0ELb0ELb0ELi128EEEEEEEEEvNT_6ParamsE$_ZN4cute3eso3ESOILb1ELb0EJNS_1CILi1EEEiiiNS2_ILi144EEENS2_ILi512EEEEEC2ERKS3_RKiSA_SA_RKS4_RKS5_)
$_ZN7cutlass13device_kernelIN5flash19enable_sm80_to_sm89INS1_16FlashAttnBwdSm80INS1_25CollectiveMainloopBwdSm80ILi2ELi2EN4cute5tupleIJNS5_1CILi128EEES8_NS7_ILi64EEEEEENS_6half_tEfNS_4arch4Sm80ELb0ELb0ELb1ELb0ELb0ELb0ELb0ELb0ELi2ELi4ELi4ELi4ELb0EEENS1_21CollectiveEpilogueBwdISA_SB_SD_Li256ELb0ELb0ELi2EEENS1_19SingleTileSchedulerILb0ELb0ELb0ELi128EEEEEEEEEvNT_6ParamsE$_ZN4cute3eso3ESOILb1ELb0EJNS_1CILi1EEEiiiNS2_ILi144EEENS2_ILi512EEEEEC2ERKS3_RKiSA_SA_RKS4_RKS5_:
        /* <DEDUP_REMOVED lines=11> */
        .type           $_ZN7cutlass13device_kernelIN5flash19enable_sm80_to_sm89INS1_16FlashAttnBwdSm80INS1_25CollectiveMainloopBwdSm80ILi2ELi2EN4cute5tupleIJNS5_1CILi128EEES8_NS7_ILi64EEEEEENS_6half_tEfNS_4arch4Sm80ELb0ELb0ELb1ELb0ELb0ELb0ELb0ELb0ELi2ELi4ELi4ELi4ELb0EEENS1_21CollectiveEpilogueBwdISA_SB_SD_Li256ELb0ELb0ELi2EEENS1_19SingleTileSchedulerILb0ELb0ELb0ELi128EEEEEEEEEvNT_6ParamsE$_ZN4cute3eso3ESOILb1ELb0EJNS_1CILi1EEEiiiNS2_ILi72EEENS2_ILi512EEEEEC2ERKS3_RKiSA_SA_RKS4_RKS5_,@function
        .size           $_ZN7cutlass13device_kernelIN5flash19enable_sm80_to_sm89INS1_16FlashAttnBwdSm80INS1_25CollectiveMainloopBwdSm80ILi2ELi2EN4cute5tupleIJNS5_1CILi128EEES8_NS7_ILi64EEEEEENS_6half_tEfNS_4arch4Sm80ELb0ELb0ELb1ELb0ELb0ELb0ELb0ELb0ELi2ELi4ELi4ELi4ELb0EEENS1_21CollectiveEpilogueBwdISA_SB_SD_Li256ELb0ELb0ELi2EEENS1_19SingleTileSchedulerILb0ELb0ELb0ELi128EEEEEEEEEvNT_6ParamsE$_ZN4cute3eso3ESOILb1ELb0EJNS_1CILi1EEEiiiNS2_ILi72EEENS2_ILi512EEEEEC2ERKS3_RKiSA_SA_RKS4_RKS5_,($_ZN7cutlass13device_kernelIN5flash19enable_sm80_to_sm89INS1_16FlashAttnBwdSm80INS1_25CollectiveMainloopBwdSm80ILi2ELi2EN4cute5tupleIJNS5_1CILi128EEES8_NS7_ILi64EEEEEENS_6half_tEfNS_4arch4Sm80ELb0ELb0ELb1ELb0ELb0ELb0ELb0ELb0ELi2ELi4ELi4ELi4ELb0EEENS1_21CollectiveEpilogueBwdISA_SB_SD_Li256ELb0ELb0ELi2EEENS1_19SingleTileSchedulerILb0ELb0ELb0ELi128EEEEEEEEEvNT_6ParamsE$_ZN4cute3eso3ESOILb1ELb0EJNS_1CILi8EEEiiEEC2ERKS3_RKiS8_ - $_ZN7cutlass13device_kernelIN5flash19enable_sm80_to_sm89INS1_16FlashAttnBwdSm80INS1_25CollectiveMainloopBwdSm80ILi2ELi2EN4cute5tupleIJNS5_1CILi128EEES8_NS7_ILi64EEEEEENS_6half_tEfNS_4arch4Sm80ELb0ELb0ELb1ELb0ELb0ELb0ELb0ELb0ELi2ELi4ELi4ELi4ELb0EEENS1_21CollectiveEpilogueBwdISA_SB_SD_Li256ELb0ELb0ELi2EEENS1_19SingleTileSchedulerILb0ELb0ELb0ELi128EEEEEEEEEvNT_6ParamsE$_ZN4cute3eso3ESOILb1ELb0EJNS_1CILi1EEEiiiNS2_ILi72EEENS2_ILi512EEEEEC2ERKS3_RKiSA_SA_RKS4_RKS5_)
$_ZN7cutlass13device_kernelIN5flash19enable_sm80_to_sm89INS1_16FlashAttnBwdSm80INS1_25CollectiveMainloopBwdSm80ILi2ELi2EN4cute5tupleIJNS5_1CILi128EEES8_NS7_ILi64EEEEEENS_6half_tEfNS_4arch4Sm80ELb0ELb0ELb1ELb0ELb0ELb0ELb0ELb0ELi2ELi4ELi4ELi4ELb0EEENS1_21CollectiveEpilogueBwdISA_SB_SD_Li256ELb0ELb0ELi2EEENS1_19SingleTileSchedulerILb0ELb0ELb0ELi128EEEEEEEEEvNT_6ParamsE$_ZN4cute3eso3ESOILb1ELb0EJNS_1CILi1EEEiiiNS2_ILi72EEENS2_ILi512EEEEEC2ERKS3_RKiSA_SA_RKS4_RKS5_:
        /* <DEDUP_REMOVED lines=11> */
        .type           $_ZN7cutlass13device_kernelIN5flash19enable_sm80_to_sm89INS1_16FlashAttnBwdSm80INS1_25CollectiveMainloopBwdSm80ILi2ELi2EN4cute5tupleIJNS5_1CILi128EEES8_NS7_ILi64EEEEEENS_6half_tEfNS_4arch4Sm80ELb0ELb0ELb1ELb0ELb0ELb0ELb0ELb0ELi2ELi4ELi4ELi4ELb0EEENS1_21CollectiveEpilogueBwdISA_SB_SD_Li256ELb0ELb0ELi2EEENS1_19SingleTileSchedulerILb0ELb0ELb0ELi128EEEEEEEEEvNT_6ParamsE$_ZN4cute3eso3ESOILb1ELb0EJNS_1CILi8EEEiiEEC2ERKS3_RKiS8_,@function
        .size           $_ZN7cutlass13device_kernelIN5flash19enable_sm80_to_sm89INS1_16FlashAttnBwdSm80INS1_25CollectiveMainloopBwdSm80ILi2ELi2EN4cute5tupleIJNS5_1CILi128EEES8_NS7_ILi64EEEEEENS_6half_tEfNS_4arch4Sm80ELb0ELb0ELb1ELb0ELb0ELb0ELb0ELb0ELi2ELi4ELi4ELi4ELb0EEENS1_21CollectiveEpilogueBwdISA_SB_SD_Li256ELb0ELb0ELi2EEENS1_19SingleTileSchedulerILb0ELb0ELb0ELi128EEEEEEEEEvNT_6ParamsE$_ZN4cute3eso3ESOILb1ELb0EJNS_1CILi8EEEiiEEC2ERKS3_RKiS8_,($_ZN7cutlass13device_kernelIN5flash19enable_sm80_to_sm89INS1_16FlashAttnBwdSm80INS1_25CollectiveMainloopBwdSm80ILi2ELi2EN4cute5tupleIJNS5_1CILi128EEES8_NS7_ILi64EEEEEENS_6half_tEfNS_4arch4Sm80ELb0ELb0ELb1ELb0ELb0ELb0ELb0ELb0ELi2ELi4ELi4ELi4ELb0EEENS1_21CollectiveEpilogueBwdISA_SB_SD_Li256ELb0ELb0ELi2EEENS1_19SingleTileSchedulerILb0ELb0ELb0ELi128EEEEEEEEEvNT_6ParamsE$_ZN4cute3eso3ESOILb1ELb0EJNS_1CILi8EEEiiiNS2_ILi144EEENS2_ILi512EEEEEC2ERKS3_RKiSA_SA_RKS4_RKS5_ - $_ZN7cutlass13device_kernelIN5flash19enable_sm80_to_sm89INS1_16FlashAttnBwdSm80INS1_25CollectiveMainloopBwdSm80ILi2ELi2EN4cute5tupleIJNS5_1CILi128EEES8_NS7_ILi64EEEEEENS_6half_tEfNS_4arch4Sm80ELb0ELb0ELb1ELb0ELb0ELb0ELb0ELb0ELi2ELi4ELi4ELi4ELb0EEENS1_21CollectiveEpilogueBwdISA_SB_SD_Li256ELb0ELb0ELi2EEENS1_19SingleTileSchedulerILb0ELb0ELb0ELi128EEEEEEEEEvNT_6ParamsE$_ZN4cute3eso3ESOILb1ELb0EJNS_1CILi8EEEiiEEC2ERKS3_RKiS8_)
$_ZN7cutlass13device_kernelIN5flash19enable_sm80_to_sm89INS1_16FlashAttnBwdSm80INS1_25CollectiveMainloopBwdSm80ILi2ELi2EN4cute5tupleIJNS5_1CILi128EEES8_NS7_ILi64EEEEEENS_6half_tEfNS_4arch4Sm80ELb0ELb0ELb1ELb0ELb0ELb0ELb0ELb0ELi2ELi4ELi4ELi4ELb0EEENS1_21CollectiveEpilogueBwdISA_SB_SD_Li256ELb0ELb0ELi2EEENS1_19SingleTileSchedulerILb0ELb0ELb0ELi128EEEEEEEEEvNT_6ParamsE$_ZN4cute3eso3ESOILb1ELb0EJNS_1CILi8EEEiiEEC2ERKS3_RKiS8_:
[----:B------:R-:W-:Y:S02]  /*6df0*/  IADD3 R3, R91, -c[0x0][0x20], RZ ;  /* 0x800008005b037a10 */ /* 0x000fe40007ffe0ff */
[----:B------:R-:W-:-:S03]  /*6e00*/  IADD3 R2, R93, -c[0x0][0x20], RZ ;  /* 0x800008005d027a10 */ /* 0x000fc60007ffe0ff */
[----:B------:R1:W-:Y:S04]  /*6e10*/  STL [R3], R26 ;  /* 0x0000001a03007387 */ /* 0x0003e80000100800 */
[----:B------:R-:W2:Y:S01]  /*6e20*/  LDL R2, [R2] ;  /* 0x0000000002027983 */ /* 0x000ea20000100800 */
[----:B------:R-:W-:-:S03]  /*6e30*/  IMAD.MOV.U32 R5, RZ, RZ, 0x0 ;  /* 0x00000000ff057424 */ /* 0x000fc600078e00ff */
[----:B--2---:R1:W-:Y:S01]  /*6e40*/  STL [R3+0x4], R2 ;  /* 0x0000040203007387 */ /* 0x0043e20000100800 */
[----:B------:R-:W-:Y:S05]  /*6e50*/  RET.REL.NODEC R4 `(_ZN7cutlass13device_kernelIN5flash19enable_sm80_to_sm89INS1_16FlashAttnBwdSm80INS1_25CollectiveMainloopBwdSm80ILi2ELi2EN4cute5tupleIJNS5_1CILi128EEES8_NS7_ILi64EEEEEENS_6half_tEfNS_4arch4Sm80ELb0ELb0ELb1ELb0ELb0ELb0ELb0ELb0ELi2ELi4ELi4ELi4ELb0EEENS1_21CollectiveEpilogueBwdISA_SB_SD_Li256ELb0ELb0ELi2EEENS1_19SingleTileSchedulerILb0ELb0ELb0ELi128EEEEEEEEEvNT_6ParamsE) ;  /* 0xffff91a004007950 */ /* 0x000fea0003c3ffff */
        .type           $_ZN7cutlass13device_kernelIN5flash19enable_sm80_to_sm89INS1_16FlashAttnBwdSm80INS1_25CollectiveMainloopBwdSm80ILi2ELi2EN4cute5tupleIJNS5_1CILi128EEES8_NS7_ILi64EEEEEENS_6half_tEfNS_4arch4Sm80ELb0ELb0ELb1ELb0ELb0ELb0ELb0ELb0ELi2ELi4ELi4ELi4ELb0EEENS1_21CollectiveEpilogueBwdISA_SB_SD_Li256ELb0ELb0ELi2EEENS1_19SingleTileSchedulerILb0ELb0ELb0ELi128EEEEEEEEEvNT_6ParamsE$_ZN4cute3eso3ESOILb1ELb0EJNS_1CILi8EEEiiiNS2_ILi144EEENS2_ILi512EEEEEC2ERKS3_RKiSA_SA_RKS4_RKS5_,@function
        .size           $_ZN7cutlass13device_kernelIN5flash19enable_sm80_to_sm89INS1_16FlashAttnBwdSm80INS1_25CollectiveMainloopBwdSm80ILi2ELi2EN4cute5tupleIJNS5_1CILi128EEES8_NS7_ILi64EEEEEENS_6half_tEfNS_4arch4Sm80ELb0ELb0ELb1ELb0ELb0ELb0ELb0ELb0ELi2ELi4ELi4ELi4ELb0EEENS1_21CollectiveEpilogueBwdISA_SB_SD_Li256ELb0ELb0ELi2EEENS1_19SingleTileSchedulerILb0ELb0ELb0ELi128EEEEEEEEEvNT_6ParamsE$_ZN4cute3eso3ESOILb1ELb0EJNS_1CILi8EEEiiiNS2_ILi144EEENS2_ILi512EEEEEC2ERKS3_RKiSA_SA_RKS4_RKS5_,($_ZN7cutlass13device_kernelIN5flash19enable_sm80_to_sm89INS1_16FlashAttnBwdSm80INS1_25CollectiveMainloopBwdSm80ILi2ELi2EN4cute5tupleIJNS5_1CILi128EEES8_NS7_ILi64EEEEEENS_6half_tEfNS_4arch4Sm80ELb0ELb0ELb1ELb0ELb0ELb0ELb0ELb0ELi2ELi4ELi4ELi4ELb0EEENS1_21CollectiveEpilogueBwdISA_SB_SD_Li256ELb0ELb0ELi2EEENS1_19SingleTileSchedulerILb0ELb0ELb0ELi128EEEEEEEEEvNT_6ParamsE$_ZN4cute3eso3ESOILb1ELb0EJNS_5tupleIJNS2_IJNS_1CILi1EEENS3_ILi0EEEEEENS2_IJS5_S5_EEEEEENS2_IJS5_iEEEEEC2ERKS8_RKS9_ - $_ZN7cutlass13device_kernelIN5flash19enable_sm80_to_sm89INS1_16FlashAttnBwdSm80INS1_25CollectiveMainloopBwdSm80ILi2ELi2EN4cute5tupleIJNS5_1CILi128EEES8_NS7_ILi64EEEEEENS_6half_tEfNS_4arch4Sm80ELb0ELb0ELb1ELb0ELb0ELb0ELb0ELb0ELi2ELi4ELi4ELi4ELb0EEENS1_21CollectiveEpilogueBwdISA_SB_SD_Li256ELb0ELb0ELi2EEENS1_19SingleTileSchedulerILb0ELb0ELb0ELi128EEEEEEEEEvNT_6ParamsE$_ZN4cute3eso3ESOILb1ELb0EJNS_1CILi8EEEiiiNS2_ILi144EEENS2_ILi512EEEEEC2ERKS3_RKiSA_SA_RKS4_RKS5_)
$_ZN7cutlass13device_kernelIN5flash19enable_sm80_to_sm89INS1_16FlashAttnBwdSm80INS1_25CollectiveMainloopBwdSm80ILi2ELi2EN4cute5tupleIJNS5_1CILi128EEES8_NS7_ILi64EEEEEENS_6half_tEfNS_4arch4Sm80ELb0ELb0ELb1ELb0ELb0ELb0ELb0ELb0ELi2ELi4ELi4ELi4ELb0EEENS1_21CollectiveEpilogueBwdISA_SB_SD_Li256ELb0ELb0ELi2EEENS1_19SingleTileSchedulerILb0ELb0ELb0ELi128EEEEEEEEEvNT_6ParamsE$_ZN4cute3eso3ESOILb1ELb0EJNS_1CILi8EEEiiiNS2_ILi144EEENS2_ILi512EEEEEC2ERKS3_RKiSA_SA_RKS4_RKS5_:
[----:B------:R-:W-:Y:S02]  /*6e60*/  IADD3 R3, R93, -c[0x0][0x20], RZ ;  /* 0x800008005d037a10 */ /* 0x000fe40007ffe0ff */
[----:B------:R-:W-:-:S03]  /*6e70*/  IADD3 R5, R27, -c[0x0][0x20], RZ ;  /* 0x800008001b057a10 */ /* 0x000fc60007ffe0ff */
[----:B------:R1:W-:Y:S04]  /*6e80*/  STL [R3], R2 ;  /* 0x0000000203007387 */ /* 0x0003e80000100800 */
[----:B------:R-:W2:Y:S01]  /*6e90*/  LDL R22, [R5] ;  /* 0x0000000005167983 */ /* 0x000ea20000100800 */
[----:B------:R-:W-:-:S03]  /*6ea0*/  IADD3 R28, R28, -c[0x0][0x20], RZ ;  /* 0x800008001c1c7a10 */ /* 0x000fc60007ffe0ff */
[----:B--2---:R1:W-:Y:S04]  /*6eb0*/  STL [R3+0x4], R22 ;  /* 0x0000041603007387 */ /* 0x0043e80000100800 */
[----:B------:R-:W2:Y:S01]  /*6ec0*/  LDL R28, [R28] ;  /* 0x000000001c1c7983 */ /* 0x000ea20000100800 */
[----:B------:R-:W-:-:S03]  /*6ed0*/  IMAD.MOV.U32 R5, RZ, RZ, 0x0 ;  /* 0x00000000ff057424 */ /* 0x000fc600078e00ff */
[----:B--2---:R1:W-:Y:S01]  /*6ee0*/  STL [R3+0x8], R28 ;  /* 0x0000081c03007387 */ /* 0x0043e20000100800 */
[----:B------:R-:W-:Y:S05]  /*6ef0*/  RET.REL.NODEC R4 `(_ZN7cutlass13device_kernelIN5flash19enable_sm80_to_sm89INS1_16FlashAttnBwdSm80INS1_25CollectiveMainloopBwdSm80ILi2ELi2EN4cute5tupleIJNS5_1CILi128EEES8_NS7_ILi64EEEEEENS_6half_tEfNS_4arch4Sm80ELb0ELb0ELb1ELb0ELb0ELb0ELb0ELb0ELi2ELi4ELi4ELi4ELb0EEENS1_21CollectiveEpilogueBwdISA_SB_SD_Li256ELb0ELb0ELi2EEENS1_19SingleTileSchedulerILb0ELb0ELb0ELi128EEEEEEEEEvNT_6ParamsE) ;  /* 0xffff910004007950 */ /* 0x000fea0003c3ffff */
        .type           $_ZN7cutlass13device_kernelIN5flash19enable_sm80_to_sm89INS1_16FlashAttnBwdSm80INS1_25CollectiveMainloopBwdSm80ILi2ELi2EN4cute5tupleIJNS5_1CILi128EEES8_NS7_ILi64EEEEEENS_6half_tEfNS_4arch4Sm80ELb0ELb0ELb1ELb0ELb0ELb0ELb0ELb0ELi2ELi4ELi4ELi4ELb0EEENS1_21CollectiveEpilogueBwdISA_SB_SD_Li256ELb0ELb0ELi2EEENS1_19SingleTileSchedulerILb0ELb0ELb0ELi128EEEEEEEEEvNT_6ParamsE$_ZN4cute3eso3ESOILb1ELb0EJNS_5tupleIJNS2_IJNS_1CILi1EEENS3_ILi0EEEEEENS2_IJS5_S5_EEEEEENS2_IJS5_iEEEEEC2ERKS8_RKS9_,@function
        .size           $_ZN7cutlass13device_kernelIN5flash19enable_sm80_to_sm89INS1_16FlashAttnBwdSm80INS1_25CollectiveMainloopBwdSm80ILi2ELi2EN4cute5tupleIJNS5_1CILi128EEES8_NS7_ILi64EEEEEENS_6half_tEfNS_4arch4Sm80ELb0ELb0ELb1ELb0ELb0ELb0ELb0ELb0ELi2ELi4ELi4ELi4ELb0EEENS1_21CollectiveEpilogueBwdISA_SB_SD_Li256ELb0ELb0ELi2EEENS1_19SingleTileSchedulerILb0ELb0ELb0ELi128EEEEEEEEEvNT_6ParamsE$_ZN4cute3eso3ESOILb1ELb0EJNS_5tupleIJNS2_IJNS_1CILi1EEENS3_ILi0EEEEEENS2_IJS5_S5_EEEEEENS2_IJS5_iEEEEEC2ERKS8_RKS9_,($_ZN7cutlass13device_kernelIN5flash19enable_sm80_to_sm89INS1_16FlashAttnBwdSm80INS1_25CollectiveMainloopBwdSm80ILi2ELi2EN4cute5tupleIJNS5_1CILi128EEES8_NS7_ILi64EEEEEENS_6half_tEfNS_4arch4Sm80ELb0ELb0ELb1ELb0ELb0ELb0ELb0ELb0ELi2ELi4ELi4ELi4ELb0EEENS1_21CollectiveEpilogueBwdISA_SB_SD_Li256ELb0ELb0ELi2EEENS1_19SingleTileSchedulerILb0ELb0ELb0ELi128EEEEEEEEEvNT_6ParamsE$_ZN4cute3eso3ESOILb1ELb0EJNS_5tupleIJNS2_IJNS_1CILi1EEENS3_ILi0EEEEEES5_EEENS2_IJNS2_IJS5_S5_EEEiEEEEEC2ERKS7_RKS9_ - $_ZN7cutlass13device_kernelIN5flash19enable_sm80_to_sm89INS1_16FlashAttnBwdSm80INS1_25CollectiveMainloopBwdSm80ILi2ELi2EN4cute5tupleIJNS5_1CILi128EEES8_NS7_ILi64EEEEEENS_6half_tEfNS_4arch4Sm80ELb0ELb0ELb1ELb0ELb0ELb0ELb0ELb0ELi2ELi4ELi4ELi4ELb0EEENS1_21CollectiveEpilogueBwdISA_SB_SD_Li256ELb0ELb0ELi2EEENS1_19SingleTileSchedulerILb0ELb0ELb0ELi128EEEEEEEEEvNT_6ParamsE$_ZN4cute3eso3ESOILb1ELb0EJNS_5tupleIJNS2_IJNS_1CILi1EEENS3_ILi0EEEEEENS2_IJS5_S5_EEEEEENS2_IJS5_iEEEEEC2ERKS8_RKS9_)
$_ZN7cutlass13device_kernelIN5flash19enable_sm80_to_sm89INS1_16FlashAttnBwdSm80INS1_25CollectiveMainloopBwdSm80ILi2ELi2EN4cute5tupleIJNS5_1CILi128EEES8_NS7_ILi64EEEEEENS_6half_tEfNS_4arch4Sm80ELb0ELb0ELb1ELb0ELb0ELb0ELb0ELb0ELi2ELi4ELi4ELi4ELb0EEENS1_21CollectiveEpilogueBwdISA_SB_SD_Li256ELb0ELb0ELi2EEENS1_19SingleTileSchedulerILb0ELb0ELb0ELi128EEEEEEEEEvNT_6ParamsE$_ZN4cute3eso3ESOILb1ELb0EJNS_5tupleIJNS2_IJNS_1CILi1EEENS3_ILi0EEEEEENS2_IJS5_S5_EEEEEENS2_IJS5_iEEEEEC2ERKS8_RKS9_:
[----:B------:R-:W-:Y:S02]  /*6f00*/  IADD3 R4, R4, -c[0x0][0x20], RZ ;  /* 0x8000080004047a10 */ /* 0x000fe40007ffe0ff */
[----:B------:R-:W-:-:S03]  /*6f10*/  MOV R7, 0x0 ;  /* 0x0000000000077802 */ /* 0x000fc60000000f00 */
[----:B------:R1:W-:Y:S01]  /*6f20*/  STL [R4], R5 ;  /* 0x0000000504007387 */ /* 0x0003e20000100800 */
[----:B------:R-:W-:Y:S05]  /*6f30*/  RET.REL.NODEC R6 `(_ZN7cutlass13device_kernelIN5flash19enable_sm80_to_sm89INS1_16FlashAttnBwdSm80INS1_25CollectiveMainloopBwdSm80ILi2ELi2EN4cute5tupleIJNS5_1CILi128EEES8_NS7_ILi64EEEEEENS_6half_tEfNS_4arch4Sm80ELb0ELb0ELb1ELb0ELb0ELb0ELb0ELb0ELi2ELi4ELi4ELi4ELb0EEENS1_21CollectiveEpilogueBwdISA_SB_SD_Li256ELb0ELb0ELi2EEENS1_19SingleTileSchedulerILb0ELb0ELb0ELi128EEEEEEEEEvNT_6ParamsE) ;  /* 0xffff90c006007950 */ /* 0x000fea0003c3ffff */
        .type           $_ZN7cutlass13device_kernelIN5flash19enable_sm80_to_sm89INS1_16FlashAttnBwdSm80INS1_25CollectiveMainloopBwdSm80ILi2ELi2EN4cute5tupleIJNS5_1CILi128EEES8_NS7_ILi64EEEEEENS_6half_tEfNS_4arch4Sm80ELb0ELb0ELb1ELb0ELb0ELb0ELb0ELb0ELi2ELi4ELi4ELi4ELb0EEENS1_21CollectiveEpilogueBwdISA_SB_SD_Li256ELb0ELb0ELi2EEENS1_19SingleTileSchedulerILb0ELb0ELb0ELi128EEEEEEEEEvNT_6ParamsE$_ZN4cute3eso3ESOILb1ELb0EJNS_5tupleIJNS2_IJNS_1CILi1EEENS3_ILi0EEEEEES5_EEENS2_IJNS2_IJS5_S5_EEEiEEEEEC2ERKS7_RKS9_,@function
        .size           $_ZN7cutlass13device_kernelIN5flash19enable_sm80_to_sm89INS1_16FlashAttnBwdSm80INS1_25CollectiveMainloopBwdSm80ILi2ELi2EN4cute5tupleIJNS5_1CILi128EEES8_NS7_ILi64EEEEEENS_6half_tEfNS_4arch4Sm80ELb0ELb0ELb1ELb0ELb0ELb0ELb0ELb0ELi2ELi4ELi4ELi4ELb0EEENS1_21CollectiveEpilogueBwdISA_SB_SD_Li256ELb0ELb0ELi2EEENS1_19SingleTileSchedulerILb0ELb0ELb0ELi128EEEEEEEEEvNT_6ParamsE$_ZN4cute3eso3ESOILb1ELb0EJNS_5tupleIJNS2_IJNS_1CILi1EEENS3_ILi0EEEEEES5_EEENS2_IJNS2_IJS5_S5_EEEiEEEEEC2ERKS7_RKS9_,($_ZN7cutlass13device_kernelIN5flash19enable_sm80_to_sm89INS1_16FlashAttnBwdSm80INS1_25CollectiveMainloopBwdSm80ILi2ELi2EN4cute5tupleIJNS5_1CILi128EEES8_NS7_ILi64EEEEEENS_6half_tEfNS_4arch4Sm80ELb0ELb0ELb1ELb0ELb0ELb0ELb0ELb0ELi2ELi4ELi4ELi4ELb0EEENS1_21CollectiveEpilogueBwdISA_SB_SD_Li256ELb0ELb0ELi2EEENS1_19SingleTileSchedulerILb0ELb0ELb0ELi128EEEEEEEEEvNT_6ParamsE$_ZN4cute3eso3ESOILb1ELb0EJNS_5tupleIJNS_1CILi0EEES4_EEEiEEC2ERKS5_RKi - $_ZN7cutlass13device_kernelIN5flash19enable_sm80_to_sm89INS1_16FlashAttnBwdSm80INS1_25CollectiveMainloopBwdSm80ILi2ELi2EN4cute5tupleIJNS5_1CILi128EEES8_NS7_ILi64EEEEEENS_6half_tEfNS_4arch4Sm80ELb0ELb0ELb1ELb0ELb0ELb0ELb0ELb0ELi2ELi4ELi4ELi4ELb0EEENS1_21CollectiveEpilogueBwdISA_SB_SD_Li256ELb0ELb0ELi2EEENS1_19SingleTileSchedulerILb0ELb0ELb0ELi128EEEEEEEEEvNT_6ParamsE$_ZN4cute3eso3ESOILb1ELb0EJNS_5tupleIJNS2_IJNS_1CILi1EEENS3_ILi0EEEEEES5_EEENS2_IJNS2_IJS5_S5_EEEiEEEEEC2ERKS7_RKS9_)
$_ZN7cutlass13device_kernelIN5flash19enable_sm80_to_sm89INS1_16FlashAttnBwdSm80INS1_25CollectiveMainloopBwdSm80ILi2ELi2EN4cute5tupleIJNS5_1CILi128EEES8_NS7_ILi64EEEEEENS_6half_tEfNS_4arch4Sm80ELb0ELb0ELb1ELb0ELb0ELb0ELb0ELb0ELi2ELi4ELi4ELi4ELb0EEENS1_21CollectiveEpilogueBwdISA_SB_SD_Li256ELb0ELb0ELi2EEENS1_19SingleTileSchedulerILb0ELb0ELb0ELi128EEEEEEEEEvNT_6ParamsE$_ZN4cute3eso3ESOILb1ELb0EJNS_5tupleIJNS2_IJNS_1CILi1EEENS3_ILi0EEEEEES5_EEENS2_IJNS2_IJS5_S5_EEEiEEEEEC2ERKS7_RKS9_:
[----:B------:R-:W-:Y:S02]  /*6f40*/  IADD3 R4, R92, -c[0x0][0x20], RZ ;  /* 0x800008005c047a10 */ /* 0x000fe40007ffe0ff */
[----:B------:R-:W-:-:S03]  /*6f50*/  MOV R7, 0x0 ;  /* 0x0000000000077802 */ /* 0x000fc60000000f00 */
[----:B------:R1:W-:Y:S01]  /*6f60*/  STL [R4], R5 ;  /* 0x0000000504007387 */ /* 0x0003e20000100800 */
[----:B------:R-:W-:Y:S05]  /*6f70*/  RET.REL.NODEC R6 `(_ZN7cutlass13device_kernelIN5flash19enable_sm80_to_sm89INS1_16FlashAttnBwdSm80INS1_25CollectiveMainloopBwdSm80ILi2ELi2EN4cute5tupleIJNS5_1CILi128EEES8_NS7_ILi64EEEEEENS_6half_tEfNS_4arch4Sm80ELb0ELb0ELb1ELb0ELb0ELb0ELb0ELb0ELi2ELi4ELi4ELi4ELb0EEENS1_21CollectiveEpilogueBwdISA_SB_SD_Li256ELb0ELb0ELi2EEENS1_19SingleTileSchedulerILb0ELb0ELb0ELi128EEEEEEEEEvNT_6ParamsE) ;  /* 0xffff908006007950 */ /* 0x000fea0003c3ffff */
        .type           $_ZN7cutlass13device_kernelIN5flash19enable_sm80_to_sm89INS1_16FlashAttnBwdSm80INS1_25CollectiveMainloopBwdSm80ILi2ELi2EN4cute5tupleIJNS5_1CILi128EEES8_NS7_ILi64EEEEEENS_6half_tEfNS_4arch4Sm80ELb0ELb0ELb1ELb0ELb0ELb0ELb0ELb0ELi2ELi4ELi4ELi4ELb0EEENS1_21CollectiveEpilogueBwdISA_SB_SD_Li256ELb0ELb0ELi2EEENS1_19SingleTileSchedulerILb0ELb0ELb0ELi128EEEEEEEEEvNT_6ParamsE$_ZN4cute3eso3ESOILb1ELb0EJNS_5tupleIJNS_1CILi0EEES4_EEEiEEC2ERKS5_RKi,@function
        .size           $_ZN7cutlass13device_kernelIN5flash19enable_sm80_to_sm89INS1_16FlashAttnBwdSm80INS1_25CollectiveMainloopBwdSm80ILi2ELi2EN4cute5tupleIJNS5_1CILi128EEES8_NS7_ILi64EEEEEENS_6half_tEfNS_4arch4Sm80ELb0ELb0ELb1ELb0ELb0ELb0ELb0ELb0ELi2ELi4ELi4ELi4ELb0EEENS1_21CollectiveEpilogueBwdISA_SB_SD_Li256ELb0ELb0ELi2EEENS1_19SingleTileSchedulerILb0ELb0ELb0ELi128EEEEEEEEEvNT_6ParamsE$_ZN4cute3eso3ESOILb1ELb0EJNS_5tupleIJNS_1CILi0EEES4_EEEiEEC2ERKS5_RKi,($_ZN7cutlass13device_kernelIN5flash19enable_sm80_to_sm89INS1_16FlashAttnBwdSm80INS1_25CollectiveMainloopBwdSm80ILi2ELi2EN4cute5tupleIJNS5_1CILi128EEES8_NS7_ILi64EEEEEENS_6half_tEfNS_4arch4Sm80ELb0ELb0ELb1ELb0ELb0ELb0ELb0ELb0ELi2ELi4ELi4ELi4ELb0EEENS1_21CollectiveEpilogueBwdISA_SB_SD_Li256ELb0ELb0ELi2EEENS1_19SingleTileSchedulerILb0ELb0ELb0ELi128EEEEEEEEEvNT_6ParamsE$_ZN4cute3eso3ESOILb1ELb0EJNS_5tupleIJNS_1CILi1EEENS3_ILi0EEEEEENS2_IJiEEEEEC2ERKS6_RKS7_ - $_ZN7cutlass13device_kernelIN5flash19enable_sm80_to_sm89INS1_16FlashAttnBwdSm80INS1_25CollectiveMainloopBwdSm80ILi2ELi2EN4cute5tupleIJNS5_1CILi128EEES8_NS7_ILi64EEEEEENS_6half_tEfNS_4arch4Sm80ELb0ELb0ELb1ELb0ELb0ELb0ELb0ELb0ELi2ELi4ELi4ELi4ELb0EEENS1_21CollectiveEpilogueBwdISA_SB_SD_Li256ELb0ELb0ELi2EEENS1_19SingleTileSchedulerILb0ELb0ELb0ELi128EEEEEEEEEvNT_6ParamsE$_ZN4cute3eso3ESOILb1ELb0EJNS_5tupleIJNS_1CILi0EEES4_EEEiEEC2ERKS5_RKi)
$_ZN7cutlass13device_kernelIN5flash19enable_sm80_to_sm89INS1_16FlashAttnBwdSm80INS1_25CollectiveMainloopBwdSm80ILi2ELi2EN4cute5tupleIJNS5_1CILi128EEES8_NS7_ILi64EEEEEENS_6half_tEfNS_4arch4Sm80ELb0ELb0ELb1ELb0ELb0ELb0ELb0ELb0ELi2ELi4ELi4ELi4ELb0EEENS1_21CollectiveEpilogueBwdISA_SB_SD_Li256ELb0ELb0ELi2EEENS1_19SingleTileSchedulerILb0ELb0ELb0ELi128EEEEEEEEEvNT_6ParamsE$_ZN4cute3eso3ESOILb1ELb0EJNS_5tupleIJNS_1CILi0EEES4_EEEiEEC2ERKS5_RKi:
[----:B------:R-:W-:Y:S02]  /*6f80*/  IADD3 R4, R92, -c[0x0][0x20], RZ ;  /* 0x800008005c047a10 */ /* 0x000fe40007ffe0ff */
[----:B------:R-:W-:-:S03]  /*6f90*/  MOV R7, 0x0 ;  /* 0x0000000000077802 */ /* 0x000fc60000000f00 */
[----:B------:R1:W-:Y:S01]  /*6fa0*/  STL [R4], R5 ;  /* 0x0000000504007387 */ /* 0x0003e20000100800 */
[----:B------:R-:W-:Y:S05]  /*6fb0*/  RET.REL.NODEC R6 `(_ZN7cutlass13device_kernelIN5flash19enable_sm80_to_sm89INS1_16FlashAttnBwdSm80INS1_25CollectiveMainloopBwdSm80ILi2ELi2EN4cute5tupleIJNS5_1CILi128EEES8_NS7_ILi64EEEEEENS_6half_tEfNS_4arch4Sm80ELb0ELb0ELb1ELb0ELb0ELb0ELb0ELb0ELi2ELi4ELi4ELi4ELb0EEENS1_21CollectiveEpilogueBwdISA_SB_SD_Li256ELb0ELb0ELi2EEENS1_19SingleTileSchedulerILb0ELb0ELb0ELi128EEEEEEEEEvNT_6ParamsE) ;  /* 0xffff904006007950 */ /* 0x000fea0003c3ffff */
        .type           $_ZN7cutlass13device_kernelIN5flash19enable_sm80_to_sm89INS1_16FlashAttnBwdSm80INS1_25CollectiveMainloopBwdSm80ILi2ELi2EN4cute5tupleIJNS5_1CILi128EEES8_NS7_ILi64EEEEEENS_6half_tEfNS_4arch4Sm80ELb0ELb0ELb1ELb0ELb0ELb0ELb0ELb0ELi2ELi4ELi4ELi4ELb0EEENS1_21CollectiveEpilogueBwdISA_SB_SD_Li256ELb0ELb0ELi2EEENS1_19SingleTileSchedulerILb0ELb0ELb0ELi128EEEEEEEEEvNT_6ParamsE$_ZN4cute3eso3ESOILb1ELb0EJNS_5tupleIJNS_1CILi1EEENS3_ILi0EEEEEENS2_IJiEEEEEC2ERKS6_RKS7_,@function
        .size           $_ZN7cutlass13device_kernelIN5flash19enable_sm80_to_sm89INS1_16FlashAttnBwdSm80INS1_25CollectiveMainloopBwdSm80ILi2ELi2EN4cute5tupleIJNS5_1CILi128EEES8_NS7_ILi64EEEEEENS_6half_tEfNS_4arch4Sm80ELb0ELb0ELb1ELb0ELb0ELb0ELb0ELb0ELi2ELi4ELi4ELi4ELb0EEENS1_21CollectiveEpilogueBwdISA_SB_SD_Li256ELb0ELb0ELi2EEENS1_19SingleTileSchedulerILb0ELb0ELb0ELi128EEEEEEEEEvNT_6ParamsE$_ZN4cute3eso3ESOILb1ELb0EJNS_5tupleIJNS_1CILi1EEENS3_ILi0EEEEEENS2_IJiEEEEEC2ERKS6_RKS7_,($_ZN7cutlass13device_kernelIN5flash19enable_sm80_to_sm89INS1_16FlashAttnBwdSm80INS1_25CollectiveMainloopBwdSm80ILi2ELi2EN4cute5tupleIJNS5_1CILi128EEES8_NS7_ILi64EEEEEENS_6half_tEfNS_4arch4Sm80ELb0ELb0ELb1ELb0ELb0ELb0ELb0ELb0ELi2ELi4ELi4ELi4ELb0EEENS1_21CollectiveEpilogueBwdISA_SB_SD_Li256ELb0ELb0ELi2EEENS1_19SingleTileSchedulerILb0ELb0ELb0ELi128EEEEEEEEEvNT_6ParamsE$_ZN4cute3eso3ESOILb1ELb0EJNS_6LayoutINS_5tupleIJNS3_IJNS3_IJNS3_IJNS_1CILi4EEENS4_ILi2EEEEEENS4_ILi1EEEEEES8_EEENS3_IJNS3_IJNS3_IJS8_S8_EEES8_EEES6_EEEEEENS3_IJNS3_IJNS3_IJNS3_IJS8_NS4_ILi32EEEEEENS4_ILi0EEEEEESH_EEENS3_IJNS3_IJNS3_IJSH_SH_EEESH_EEENS4_ILi64EEEEEEEEEEENS_10ViewEngineIPN7cutlass6half_tEEEEEC2ERKSP_RKSU_ - $_ZN7cutlass13device_kernelIN5flash19enable_sm80_to_sm89INS1_16FlashAttnBwdSm80INS1_25CollectiveMainloopBwdSm80ILi2ELi2EN4cute5tupleIJNS5_1CILi128EEES8_NS7_ILi64EEEEEENS_6half_tEfNS_4arch4Sm80ELb0ELb0ELb1ELb0ELb0ELb0ELb0ELb0ELi2ELi4ELi4ELi4ELb0EEENS1_21CollectiveEpilogueBwdISA_SB_SD_Li256ELb0ELb0ELi2EEENS1_19SingleTileSchedulerILb0ELb0ELb0ELi128EEEEEEEEEvNT_6ParamsE$_ZN4cute3eso3ESOILb1ELb0EJNS_5tupleIJNS_1CILi1EEENS3_ILi0EEEEEENS2_IJiEEEEEC2ERKS6_RKS7_)
$_ZN7cutlass13device_kernelIN5flash19enable_sm80_to_sm89INS1_16FlashAttnBwdSm80INS1_25CollectiveMainloopBwdSm80ILi2ELi2EN4cute5tupleIJNS5_1CILi128EEES8_NS7_ILi64EEEEEENS_6half_tEfNS_4arch4Sm80ELb0ELb0ELb1ELb0ELb0ELb0ELb0ELb0ELi2ELi4ELi4ELi4ELb0EEENS1_21CollectiveEpilogueBwdISA_SB_SD_Li256ELb0ELb0ELi2EEENS1_19SingleTileSchedulerILb0ELb0ELb0ELi128EEEEEEEEEvNT_6ParamsE$_ZN4cute3eso3ESOILb1ELb0EJNS_5tupleIJNS_1CILi1EEENS3_ILi0EEEEEENS2_IJiEEEEEC2ERKS6_RKS7_:
[----:B------:R-:W-:Y:S02]  /*6fc0*/  IADD3 R36, R92, -c[0x0][0x20], RZ ;  /* 0x800008005c247a10 */ /* 0x000fe40007ffe0ff */
[----:B------:R-:W-:-:S03]  /*6fd0*/  MOV R39, 0x0 ;  /* 0x0000000000277802 */ /* 0x000fc60000000f00 */
[----:B------:R1:W-:Y:S01]  /*6fe0*/  STL [R36], R37 ;  /* 0x0000002524007387 */ /* 0x0003e20000100800 */
[----:B------:R-:W-:Y:S05]  /*6ff0*/  RET.REL.NODEC R38 `(_ZN7cutlass13device_kernelIN5flash19enable_sm80_to_sm89INS1_16FlashAttnBwdSm80INS1_25CollectiveMainloopBwdSm80ILi2ELi2EN4cute5tupleIJNS5_1CILi128EEES8_NS7_ILi64EEEEEENS_6half_tEfNS_4arch4Sm80ELb0ELb0ELb1ELb0ELb0ELb0ELb0ELb0ELi2ELi4ELi4ELi4ELb0EEENS1_21CollectiveEpilogueBwdISA_SB_SD_Li256ELb0ELb0ELi2EEENS1_19SingleTileSchedulerILb0ELb0ELb0ELi128EEEEEEEEEvNT_6ParamsE) ;  /* 0xffff900026007950 */ /* 0x000fea0003c3ffff */
        .type           $_ZN7cutlass13device_kernelIN5flash19enable_sm80_to_sm89INS1_16FlashAttnBwdSm80INS1_25CollectiveMainloopBwdSm80ILi2ELi2EN4cute5tupleIJNS5_1CILi128EEES8_NS7_ILi64EEEEEENS_6half_tEfNS_4arch4Sm80ELb0ELb0ELb1ELb0ELb0ELb0ELb0ELb0ELi2ELi4ELi4ELi4ELb0EEENS1_21CollectiveEpilogueBwdISA_SB_SD_Li256ELb0ELb0ELi2EEENS1_19SingleTileSchedulerILb0ELb0ELb0ELi128EEEEEEEEEvNT_6ParamsE$_ZN4cute3eso3ESOILb1ELb0EJNS_6LayoutINS_5tupleIJNS3_IJNS3_IJNS3_IJNS_1CILi4EEENS4_ILi2EEEEEENS4_ILi1EEEEEES8_EEENS3_IJNS3_IJNS3_IJS8_S8_EEES8_EEES6_EEEEEENS3_IJNS3_IJNS3_IJNS3_IJS8_NS4_ILi32EEEEEENS4_ILi0EEEEEESH_EEENS3_IJNS3_IJNS3_IJSH_SH_EEESH_EEENS4_ILi64EEEEEEEEEEENS_10ViewEngineIPN7cutlass6half_tEEEEEC2ERKSP_RKSU_,@function
        .size           $_ZN7cutlass13device_kernelIN5flash19enable_sm80_to_sm89INS1_16FlashAttnBwdSm80INS1_25CollectiveMainloopBwdSm80ILi2ELi2EN4cute5tupleIJNS5_1CILi128EEES8_NS7_ILi64EEEEEENS_6half_tEfNS_4arch4Sm80ELb0ELb0ELb1ELb0ELb0ELb0ELb0ELb0ELi2ELi4ELi4ELi4ELb0EEENS1_21CollectiveEpilogueBwdISA_SB_SD_Li256ELb0ELb0ELi2EEENS1_19SingleTileSchedulerILb0ELb0ELb0ELi128EEEEEEEEEvNT_6ParamsE$_ZN4cute3eso3ESOILb1ELb0EJNS_6LayoutINS_5tupleIJNS3_IJNS3_IJNS3_IJNS_1CILi4EEENS4_ILi2EEEEEENS4_ILi1EEEEEES8_EEENS3_IJNS3_IJNS3_IJS8_S8_EEES8_EEES6_EEEEEENS3_IJNS3_IJNS3_IJNS3_IJS8_NS4_ILi32EEEEEENS4_ILi0EEEEEESH_EEENS3_IJNS3_IJNS3_IJSH_SH_EEESH_EEENS4_ILi64EEEEEEEEEEENS_10ViewEngineIPN7cutlass6half_tEEEEEC2ERKSP_RKSU_,($_ZN7cutlass13device_kernelIN5flash19enable_sm80_to_sm89INS1_16FlashAttnBwdSm80INS1_25CollectiveMainloopBwdSm80ILi2ELi2EN4cute5tupleIJNS5_1CILi128EEES8_NS7_ILi64EEEEEENS_6half_tEfNS_4arch4Sm80ELb0ELb0ELb1ELb0ELb0ELb0ELb0ELb0ELi2ELi4ELi4ELi4ELb0EEENS1_21CollectiveEpilogueBwdISA_SB_SD_Li256ELb0ELb0ELi2EEENS1_19SingleTileSchedulerILb0ELb0ELb0ELi128EEEEEEEEEvNT_6ParamsE$_ZN4cute3eso3ESOILb1ELb0EJNS_6LayoutINS_5tupleIJNS3_IJNS3_IJNS_1CILi2EEES5_EEENS4_ILi1EEEEEEEEENS3_IJNS3_IJNS3_IJS7_NS4_ILi16EEEEEENS4_ILi0EEEEEEEEEEENS_10ViewEngineIPjEEEEC2ERKSF_RKSI_ - $_ZN7cutlass13device_kernelIN5flash19enable_sm80_to_sm89INS1_16FlashAttnBwdSm80INS1_25CollectiveMainloopBwdSm80ILi2ELi2EN4cute5tupleIJNS5_1CILi128EEES8_NS7_ILi64EEEEEENS_6half_tEfNS_4arch4Sm80ELb0ELb0ELb1ELb0ELb0ELb0ELb0ELb0ELi2ELi4ELi4ELi4ELb0EEENS1_21CollectiveEpilogueBwdISA_SB_SD_Li256ELb0ELb0ELi2EEENS1_19SingleTileSchedulerILb0ELb0ELb0ELi128EEEEEEEEEvNT_6ParamsE$_ZN4cute3eso3ESOILb1ELb0EJNS_6LayoutINS_5tupleIJNS3_IJNS3_IJNS3_IJNS_1CILi4EEENS4_ILi2EEEEEENS4_ILi1EEEEEES8_EEENS3_IJNS3_IJNS3_IJS8_S8_EEES8_EEES6_EEEEEENS3_IJNS3_IJNS3_IJNS3_IJS8_NS4_ILi32EEEEEENS4_ILi0EEEEEESH_EEENS3_IJNS3_IJNS3_IJSH_SH_EEESH_EEENS4_ILi64EEEEEEEEEEENS_10ViewEngineIPN7cutlass6half_tEEEEEC2ERKSP_RKSU_)
$_ZN7cutlass13device_kernelIN5flash19enable_sm80_to_sm89INS1_16FlashAttnBwdSm80INS1_25CollectiveMainloopBwdSm80ILi2ELi2EN4cute5tupleIJNS5_1CILi128EEES8_NS7_ILi64EEEEEENS_6half_tEfNS_4arch4Sm80ELb0ELb0ELb1ELb0ELb0ELb0ELb0ELb0ELi2ELi4ELi4ELi4ELb0EEENS1_21CollectiveEpilogueBwdISA_SB_SD_Li256ELb0ELb0ELi2EEENS1_19SingleTileSchedulerILb0ELb0ELb0ELi128EEEEEEEEEvNT_6ParamsE$_ZN4cute3eso3ESOILb1ELb0EJNS_6LayoutINS_5tupleIJNS3_IJNS3_IJNS3_IJNS_1CILi4EEENS4_ILi2EEEEEENS4_ILi1EEEEEES8_EEENS3_IJNS3_IJNS3_IJS8_S8_EEES8_EEES6_EEEEEENS3_IJNS3_IJNS3_IJNS3_IJS8_NS4_ILi32EEEEEENS4_ILi0EEEEEESH_EEENS3_IJNS3_IJNS3_IJSH_SH_EEESH_EEENS4_ILi64EEEEEEEEEEENS_10ViewEngineIPN7cutlass6half_tEEEEEC2ERKSP_RKSU_:
[----:B------:R-:W-:Y:S02]  /*7000*/  IADD3 R36, R92, -c[0x0][0x20], RZ ;  /* 0x800008005c247a10 */ /* 0x000fe40007ffe0ff */
[----:B------:R-:W-:-:S03]  /*7010*/  MOV R39, 0x0 ;  /* 0x0000000000277802 */ /* 0x000fc60000000f00 */
[----:B------:R1:W-:Y:S01]  /*7020*/  STL.64 [R36], R2 ;  /* 0x0000000224007387 */ /* 0x0003e20000100a00 */
[----:B------:R-:W-:Y:S05]  /*7030*/  RET.REL.NODEC R38 `(_ZN7cutlass13device_kernelIN5flash19enable_sm80_to_sm89INS1_16FlashAttnBwdSm80INS1_25CollectiveMainloopBwdSm80ILi2ELi2EN4cute5tupleIJNS5_1CILi128EEES8_NS7_ILi64EEEEEENS_6half_tEfNS_4arch4Sm80ELb0ELb0ELb1ELb0ELb0ELb0ELb0ELb0ELi2ELi4ELi4ELi4ELb0EEENS1_21CollectiveEpilogueBwdISA_SB_SD_Li256ELb0ELb0ELi2EEENS1_19SingleTileSchedulerILb0ELb0ELb0ELi128EEEEEEEEEvNT_6ParamsE) ;  /* 0xffff8fc026007950 */ /* 0x000fea0003c3ffff */
        .type           $_ZN7cutlass13device_kernelIN5flash19enable_sm80_to_sm89INS1_16FlashAttnBwdSm80INS1_25CollectiveMainloopBwdSm80ILi2ELi2EN4cute5tupleIJNS5_1CILi128EEES8_NS7_ILi64EEEEEENS_6half_tEfNS_4arch4Sm80ELb0ELb0ELb1ELb0ELb0ELb0ELb0ELb0ELi2ELi4ELi4ELi4ELb0EEENS1_21CollectiveEpilogueBwdISA_SB_SD_Li256ELb0ELb0ELi2EEENS1_19SingleTileSchedulerILb0ELb0ELb0ELi128EEEEEEEEEvNT_6ParamsE$_ZN4cute3eso3ESOILb1ELb0EJNS_6LayoutINS_5tupleIJNS3_IJNS3_IJNS_1CILi2EEES5_EEENS4_ILi1EEEEEEEEENS3_IJNS3_IJNS3_IJS7_NS4_ILi16EEEEEENS4_ILi0EEEEEEEEEEENS_10ViewEngineIPjEEEEC2ERKSF_RKSI_,@function
        .size           $_ZN7cutlass13device_kernelIN5flash19enable_sm80_to_sm89INS1_16FlashAttnBwdSm80INS1_25CollectiveMainloopBwdSm80ILi2ELi2EN4cute5tupleIJNS5_1CILi128EEES8_NS7_ILi64EEEEEENS_6half_tEfNS_4arch4Sm80ELb0ELb0ELb1ELb0ELb0ELb0ELb0ELb0ELi2ELi4ELi4ELi4ELb0EEENS1_21CollectiveEpilogueBwdISA_SB_SD_Li256ELb0ELb0ELi2EEENS1_19SingleTileSchedulerILb0ELb0ELb0ELi128EEEEEEEEEvNT_6ParamsE$_ZN4cute3eso3ESOILb1ELb0EJNS_6LayoutINS_5tupleIJNS3_IJNS3_IJNS_1CILi2EEES5_EEENS4_ILi1EEEEEEEEENS3_IJNS3_IJNS3_IJS7_NS4_ILi16EEEEEENS4_ILi0EEEEEEEEEEENS_10ViewEngineIPjEEEEC2ERKSF_RKSI_,($_ZN7cutlass13device_kernelIN5flash19enable_sm80_to_sm89INS1_16FlashAttnBwdSm80INS1_25CollectiveMainloopBwdSm80ILi2ELi2EN4cute5tupleIJNS5_1CILi128EEES8_NS7_ILi64EEEEEENS_6half_tEfNS_4arch4Sm80ELb0ELb0ELb1ELb0ELb0ELb0ELb0ELb0ELi2ELi4ELi4ELi4ELb0EEENS1_21CollectiveEpilogueBwdISA_SB_SD_Li256ELb0ELb0ELi2EEENS1_19SingleTileSchedulerILb0ELb0ELb0ELi128EEEEEEEEEvNT_6ParamsE$_ZN4cute3eso3ESOILb1ELb0EJNS_6LayoutINS_5tupleIJNS3_IJNS3_IJNS_1CILi4EEENS4_ILi2EEEEEENS4_ILi1EEEEEEEEENS3_IJNS3_IJNS3_IJS8_NS4_ILi32EEEEEENS4_ILi0EEEEEEEEEEENS_10ViewEngineIPN7cutlass6half_tEEEEEC2ERKSG_RKSL_ - $_ZN7cutlass13device_kernelIN5flash19enable_sm80_to_sm89INS1_16FlashAttnBwdSm80INS1_25CollectiveMainloopBwdSm80ILi2ELi2EN4cute5tupleIJNS5_1CILi128EEES8_NS7_ILi64EEEEEENS_6half_tEfNS_4arch4Sm80ELb0ELb0ELb1ELb0ELb0ELb0ELb0ELb0ELi2ELi4ELi4ELi4ELb0EEENS1_21CollectiveEpilogueBwdISA_SB_SD_Li256ELb0ELb0ELi2EEENS1_19SingleTileSchedulerILb0ELb0ELb0ELi128EEEEEEEEEvNT_6ParamsE$_ZN4cute3eso3ESOILb1ELb0EJNS_6LayoutINS_5tupleIJNS3_IJNS3_IJNS_1CILi2EEES5_EEENS4_ILi1EEEEEEEEENS3_IJNS3_IJNS3_IJS7_NS4_ILi16EEEEEENS4_ILi0EEEEEEEEEEENS_10ViewEngineIPjEEEEC2ERKSF_RKSI_)
$_ZN7cutlass13device_kernelIN5flash19enable_sm80_to_sm89INS1_16FlashAttnBwdSm80INS1_25CollectiveMainloopBwdSm80ILi2ELi2EN4cute5tupleIJNS5_1CILi128EEES8_NS7_ILi64EEEEEENS_6half_tEfNS_4arch4Sm80ELb0ELb0ELb1ELb0ELb0ELb0ELb0ELb0ELi2ELi4ELi4ELi4ELb0EEENS1_21CollectiveEpilogueBwdISA_SB_SD_Li256ELb0ELb0ELi2EEENS1_19SingleTileSchedulerILb0ELb0ELb0ELi128EEEEEEEEEvNT_6ParamsE$_ZN4cute3eso3ESOILb1ELb0EJNS_6LayoutINS_5tupleIJNS3_IJNS3_IJNS_1CILi2EEES5_EEENS4_ILi1EEEEEEEEENS3_IJNS3_IJNS3_IJS7_NS4_ILi16EEEEEENS4_ILi0EEEEEEEEEEENS_10ViewEngineIPjEEEEC2ERKSF_RKSI_:
[----:B------:R-:W-:Y:S02]  /*7040*/  IADD3 R2, R92, -c[0x0][0x20], RZ ;  /* 0x800008005c027a10 */ /* 0x000fe40007ffe0ff */
[----:B------:R-:W-:-:S03]  /*7050*/  MOV R7, 0x0 ;  /* 0x0000000000077802 */ /* 0x000fc60000000f00 */
[----:B------:R1:W-:Y:S01]  /*7060*/  STL.64 [R2], R4 ;  /* 0x0000000402007387 */ /* 0x0003e20000100a00 */
[----:B------:R-:W-:Y:S05]  /*7070*/  RET.REL.NODEC R6 `(_ZN7cutlass13device_kernelIN5flash19enable_sm80_to_sm89INS1_16FlashAttnBwdSm80INS1_25CollectiveMainloopBwdSm80ILi2ELi2EN4cute5tupleIJNS5_1CILi128EEES8_NS7_ILi64EEEEEENS_6half_tEfNS_4arch4Sm80ELb0ELb0ELb1ELb0ELb0ELb0ELb0ELb0ELi2ELi4ELi4ELi4ELb0EEENS1_21CollectiveEpilogueBwdISA_SB_SD_Li256ELb0ELb0ELi2EEENS1_19SingleTileSchedulerILb0ELb0ELb0ELi128EEEEEEEEEvNT_6ParamsE) ;  /* 0xffff8f8006007950 */ /* 0x000fea0003c3ffff */
        .type           $_ZN7cutlass13device_kernelIN5flash19enable_sm80_to_sm89INS1_16FlashAttnBwdSm80INS1_25CollectiveMainloopBwdSm80ILi2ELi2EN4cute5tupleIJNS5_1CILi128EEES8_NS7_ILi64EEEEEENS_6half_tEfNS_4arch4Sm80ELb0ELb0ELb1ELb0ELb0ELb0ELb0ELb0ELi2ELi4ELi4ELi4ELb0EEENS1_21CollectiveEpilogueBwdISA_SB_SD_Li256ELb0ELb0ELi2EEENS1_19SingleTileSchedulerILb0ELb0ELb0ELi128EEEEEEEEEvNT_6ParamsE$_ZN4cute3eso3ESOILb1ELb0EJNS_6LayoutINS_5tupleIJNS3_IJNS3_IJNS_1CILi4EEENS4_ILi2EEEEEENS4_ILi1EEEEEEEEENS3_IJNS3_IJNS3_IJS8_NS4_ILi32EEEEEENS4_ILi0EEEEEEEEEEENS_10ViewEngineIPN7cutlass6half_tEEEEEC2ERKSG_RKSL_,@function
        .size           $_ZN7cutlass13device_kernelIN5flash19enable_sm80_to_sm89INS1_16FlashAttnBwdSm80INS1_25CollectiveMainloopBwdSm80ILi2ELi2EN4cute5tupleIJNS5_1CILi128EEES8_NS7_ILi64EEEEEENS_6half_tEfNS_4arch4Sm80ELb0ELb0ELb1ELb0ELb0ELb0ELb0ELb0ELi2ELi4ELi4ELi4ELb0EEENS1_21CollectiveEpilogueBwdISA_SB_SD_Li256ELb0ELb0ELi2EEENS1_19SingleTileSchedulerILb0ELb0ELb0ELi128EEEEEEEEEvNT_6ParamsE$_ZN4cute3eso3ESOILb1ELb0EJNS_6LayoutINS_5tupleIJNS3_IJNS3_IJNS_1CILi4EEENS4_ILi2EEEEEENS4_ILi1EEEEEEEEENS3_IJNS3_IJNS3_IJS8_NS4_ILi32EEEEEENS4_ILi0EEEEEEEEEEENS_10ViewEngineIPN7cutlass6half_tEEEEEC2ERKSG_RKSL_,($_ZN7cutlass13device_kernelIN5flash19enable_sm80_to_sm89INS1_16FlashAttnBwdSm80INS1_25CollectiveMainloopBwdSm80ILi2ELi2EN4cute5tupleIJNS5_1CILi128EEES8_NS7_ILi64EEEEEENS_6half_tEfNS_4arch4Sm80ELb0ELb0ELb1ELb0ELb0ELb0ELb0ELb0ELi2ELi4ELi4ELi4ELb0EEENS1_21CollectiveEpilogueBwdISA_SB_SD_Li256ELb0ELb0ELi2EEENS1_19SingleTileSchedulerILb0ELb0ELb0ELi128EEEEEEEEEvNT_6ParamsE$_ZN4cute3eso3ESOILb1ELb0EJNS_6LayoutINS_5tupleIJNS3_IJNS3_IJNS_1CILi4EEENS4_ILi2EEEEEENS4_ILi1EEEEEEEEENS3_IJNS3_IJNS3_IJS8_NS4_ILi32EEEEEENS4_ILi0EEEEEEEEEEEiEEC2ERKSG_RKi - $_ZN7cutlass13device_kernelIN5flash19enable_sm80_to_sm89INS1_16FlashAttnBwdSm80INS1_25CollectiveMainloopBwdSm80ILi2ELi2EN4cute5tupleIJNS5_1CILi128EEES8_NS7_ILi64EEEEEENS_6half_tEfNS_4arch4Sm80ELb0ELb0ELb1ELb0ELb0ELb0ELb0ELb0ELi2ELi4ELi4ELi4ELb0EEENS1_21CollectiveEpilogueBwdISA_SB_SD_Li256ELb0ELb0ELi2EEENS1_19SingleTileSchedulerILb0ELb0ELb0ELi128EEEEEEEEEvNT_6ParamsE$_ZN4cute3eso3ESOILb1ELb0EJNS_6LayoutINS_5tupleIJNS3_IJNS3_IJNS_1CILi4EEENS4_ILi2EEEEEENS4_ILi1EEEEEEEEENS3_IJNS3_IJNS3_IJS8_NS4_ILi32EEEEEENS4_ILi0EEEEEEEEEEENS_10ViewEngineIPN7cutlass6half_tEEEEEC2ERKSG_RKSL_)
$_ZN7cutlass13device_kernelIN5flash19enable_sm80_to_sm89INS1_16FlashAttnBwdSm80INS1_25CollectiveMainloopBwdSm80ILi2ELi2EN4cute5tupleIJNS5_1CILi128EEES8_NS7_ILi64EEEEEENS_6half_tEfNS_4arch4Sm80ELb0ELb0ELb1ELb0ELb0ELb0ELb0ELb0ELi2ELi4ELi4ELi4ELb0EEENS1_21CollectiveEpilogueBwdISA_SB_SD_Li256ELb0ELb0ELi2EEENS1_19SingleTileSchedulerILb0ELb0ELb0ELi128EEEEEEEEEvNT_6ParamsE$_ZN4cute3eso3ESOILb1ELb0EJNS_6LayoutINS_5tupleIJNS3_IJNS3_IJNS_1CILi4EEENS4_ILi2EEEEEENS4_ILi1EEEEEEEEENS3_IJNS3_IJNS3_IJS8_NS4_ILi32EEEEEENS4_ILi0EEEEEEEEEEENS_10ViewEngineIPN7cutlass6half_tEEEEEC2ERKSG_RKSL_:
[----:B------:R-:W-:Y:S01]  /*7080*/  IADD3 R4, R92, -c[0x0][0x20], RZ ;  /* 0x800008005c047a10 */ /* 0x000fe20007ffe0ff */
[----:B------:R-:W-:Y:S01]  /*7090*/  IMAD.MOV.U32 R34, RZ, RZ, R10 ;  /* 0x000000ffff227224 */ /* 0x000fe200078e000a */
[----:B------:R-:W-:Y:S01]  /*70a0*/  MOV R35, R5 ;  /* 0x0000000500237202 */ /* 0x000fe20000000f00 */
[----:B------:R-:W-:-:S04]  /*70b0*/  IMAD.MOV.U32 R7, RZ, RZ, 0x0 ;  /* 0x00000000ff077424 */ /* 0x000fc800078e00ff */
[----:B------:R1:W-:Y:S01]  /*70c0*/  STL.64 [R4], R34 ;  /* 0x0000002204007387 */ /* 0x0003e20000100a00 */
[----:B------:R-:W-:Y:S05]  /*70d0*/  RET.REL.NODEC R6 `(_ZN7cutlass13device_kernelIN5flash19enable_sm80_to_sm89INS1_16FlashAttnBwdSm80INS1_25CollectiveMainloopBwdSm80ILi2ELi2EN4cute5tupleIJNS5_1CILi128EEES8_NS7_ILi64EEEEEENS_6half_tEfNS_4arch4Sm80ELb0ELb0ELb1ELb0ELb0ELb0ELb0ELb0ELi2ELi4ELi4ELi4ELb0EEENS1_21CollectiveEpilogueBwdISA_SB_SD_Li256ELb0ELb0ELi2EEENS1_19SingleTileSchedulerILb0ELb0ELb0ELi128EEEEEEEEEvNT_6ParamsE) ;  /* 0xffff8f2006007950 */ /* 0x000fea0003c3ffff */
        .type           $_ZN7cutlass13device_kernelIN5flash19enable_sm80_to_sm89INS1_16FlashAttnBwdSm80INS1_25CollectiveMainloopBwdSm80ILi2ELi2EN4cute5tupleIJNS5_1CILi128EEES8_NS7_ILi64EEEEEENS_6half_tEfNS_4arch4Sm80ELb0ELb0ELb1ELb0ELb0ELb0ELb0ELb0ELi2ELi4ELi4ELi4ELb0EEENS1_21CollectiveEpilogueBwdISA_SB_SD_Li256ELb0ELb0ELi2EEENS1_19SingleTileSchedulerILb0ELb0ELb0ELi128EEEEEEEEEvNT_6ParamsE$_ZN4cute3eso3ESOILb1ELb0EJNS_6LayoutINS_5tupleIJNS3_IJNS3_IJNS_1CILi4EEENS4_ILi2EEEEEENS4_ILi1EEEEEEEEENS3_IJNS3_IJNS3_IJS8_NS4_ILi32EEEEEENS4_ILi0EEEEEEEEEEEiEEC2ERKSG_RKi,@function
        .size           $_ZN7cutlass13device_kernelIN5flash19enable_sm80_to_sm89INS1_16FlashAttnBwdSm80INS1_25CollectiveMainloopBwdSm80ILi2ELi2EN4cute5tupleIJNS5_1CILi128EEES8_NS7_ILi64EEEEEENS_6half_tEfNS_4arch4Sm80ELb0ELb0ELb1ELb0ELb0ELb0ELb0ELb0ELi2ELi4ELi4ELi4ELb0EEENS1_21CollectiveEpilogueBwdISA_SB_SD_Li256ELb0ELb0ELi2EEENS1_19SingleTileSchedulerILb0ELb0ELb0ELi128EEEEEEEEEvNT_6ParamsE$_ZN4cute3eso3ESOILb1ELb0EJNS_6LayoutINS_5tupleIJNS3_IJNS3_IJNS_1CILi4EEENS4_ILi2EEEEEENS4_ILi1EEEEEEEEENS3_IJNS3_IJNS3_IJS8_NS4_ILi32EEEEEENS4_ILi0EEEEEEEEEEEiEEC2ERKSG_RKi,($_ZN7cutlass13device_kernelIN5flash19enable_sm80_to_sm89INS1_16FlashAttnBwdSm80INS1_25CollectiveMainloopBwdSm80ILi2ELi2EN4cute5tupleIJNS5_1CILi128EEES8_NS7_ILi64EEEEEENS_6half_tEfNS_4arch4Sm80ELb0ELb0ELb1ELb0ELb0ELb0ELb0ELb0ELi2ELi4ELi4ELi4ELb0EEENS1_21CollectiveEpilogueBwdISA_SB_SD_Li256ELb0ELb0ELi2EEENS1_19SingleTileSchedulerILb0ELb0ELb0ELi128EEEEEEEEEvNT_6ParamsE$_ZN4cute3eso3ESOILb1ELb0EJNS_6LayoutINS_5tupleIJNS3_IJNS3_IJNS_1CILi4EEENS4_ILi2EEEEEENS4_ILi1EEEEEENS3_IJS6_EEEEEENS3_IJNS3_IJNS3_IJS8_NS4_ILi32EEEEEENS4_ILi0EEEEEENS3_IJNS4_ILi64EEEEEEEEEEENS_10ViewEngineIPN7cutlass6half_tEEEEEC2ERKSJ_RKSO_ - $_ZN7cutlass13device_kernelIN5flash19enable_sm80_to_sm89INS1_16FlashAttnBwdSm80INS1_25CollectiveMainloopBwdSm80ILi2ELi2EN4cute5tupleIJNS5_1CILi128EEES8_NS7_ILi64EEEEEENS_6half_tEfNS_4arch4Sm80ELb0ELb0ELb1ELb0ELb0ELb0ELb0ELb0ELi2ELi4ELi4ELi4ELb0EEENS1_21CollectiveEpilogueBwdISA_SB_SD_Li256ELb0ELb0ELi2EEENS1_19SingleTileSchedulerILb0ELb0ELb0ELi128EEEEEEEEEvNT_6ParamsE$_ZN4cute3eso3ESOILb1ELb0EJNS_6LayoutINS_5tupleIJNS3_IJNS3_IJNS_1CILi4EEENS4_ILi2EEEEEENS4_ILi1EEEEEEEEENS3_IJNS3_IJNS3_IJS8_NS4_ILi32EEEEEENS4_ILi0EEEEEEEEEEEiEEC2ERKSG_RKi)
$_ZN7cutlass13device_kernelIN5flash19enable_sm80_to_sm89INS1_16FlashAttnBwdSm80INS1_25CollectiveMainloopBwdSm80ILi2ELi2EN4cute5tupleIJNS5_1CILi128EEES8_NS7_ILi64EEEEEENS_6half_tEfNS_4arch4Sm80ELb0ELb0ELb1ELb0ELb0ELb0ELb0ELb0ELi2ELi4ELi4ELi4ELb0EEENS1_21CollectiveEpilogueBwdISA_SB_SD_Li256ELb0ELb0ELi2EEENS1_19SingleTileSchedulerILb0ELb0ELb0ELi128EEEEEEEEEvNT_6ParamsE$_ZN4cute3eso3ESOILb1ELb0EJNS_6LayoutINS_5tupleIJNS3_IJNS3_IJNS_1CILi4EEENS4_ILi2EEEEEENS4_ILi1EEEEEEEEENS3_IJNS3_IJNS3_IJS8_NS4_ILi32EEEEEENS4_ILi0EEEEEEEEEEEiEEC2ERKSG_RKi:
[----:B------:R-:W-:Y:S02]  /*70e0*/  IADD3 R4, R92, -c[0x0][0x20], RZ ;  /* 0x800008005c047a10 */ /* 0x000fe40007ffe0ff */
[----:B------:R-:W-:-:S03]  /*70f0*/  MOV R7, 0x0 ;  /* 0x0000000000077802 */ /* 0x000fc60000000f00 */
[----:B------:R1:W-:Y:S01]  /*7100*/  STL [R4], R5 ;  /* 0x0000000504007387 */ /* 0x0003e20000100800 */
[----:B------:R-:W-:Y:S05]  /*7110*/  RET.REL.NODEC R6 `(_ZN7cutlass13device_kernelIN5flash19enable_sm80_to_sm89INS1_16FlashAttnBwdSm80INS1_25CollectiveMainloopBwdSm80ILi2ELi2EN4cute5tupleIJNS5_1CILi128EEES8_NS7_ILi64EEEEEENS_6half_tEfNS_4arch4Sm80ELb0ELb0ELb1ELb0ELb0ELb0ELb0ELb0ELi2ELi4ELi4ELi4ELb0EEENS1_21CollectiveEpilogueBwdISA_SB_SD_Li256ELb0ELb0ELi2EEENS1_19SingleTileSchedulerILb0ELb0ELb0ELi128EEEEEEEEEvNT_6ParamsE) ;  /* 0xffff8ee006007950 */ /* 0x000fea0003c3ffff */
        .type           $_ZN7cutlass13device_kernelIN5flash19enable_sm80_to_sm89INS1_16FlashAttnBwdSm80INS1_25CollectiveMainloopBwdSm80ILi2ELi2EN4cute5tupleIJNS5_1CILi128EEES8_NS7_ILi64EEEEEENS_6half_tEfNS_4arch4Sm80ELb0ELb0ELb1ELb0ELb0ELb0ELb0ELb0ELi2ELi4ELi4ELi4ELb0EEENS1_21CollectiveEpilogueBwdISA_SB_SD_Li256ELb0ELb0ELi2EEENS1_19SingleTileSchedulerILb0ELb0ELb0ELi128EEEEEEEEEvNT_6ParamsE$_ZN4cute3eso3ESOILb1ELb0EJNS_6LayoutINS_5tupleIJNS3_IJNS3_IJNS_1CILi4EEENS4_ILi2EEEEEENS4_ILi1EEEEEENS3_IJS6_EEEEEENS3_IJNS3_IJNS3_IJS8_NS4_ILi32EEEEEENS4_ILi0EEEEEENS3_IJNS4_ILi64EEEEEEEEEEENS_10ViewEngineIPN7cutlass6half_tEEEEEC2ERKSJ_RKSO_,@function
        .size           $_ZN7cutlass13device_kernelIN5flash19enable_sm80_to_sm89INS1_16FlashAttnBwdSm80INS1_25CollectiveMainloopBwdSm80ILi2ELi2EN4cute5tupleIJNS5_1CILi128EEES8_NS7_ILi64EEEEEENS_6half_tEfNS_4arch4Sm80ELb0ELb0ELb1ELb0ELb0ELb0ELb0ELb0ELi2ELi4ELi4ELi4ELb0EEENS1_21CollectiveEpilogueBwdISA_SB_SD_Li256ELb0ELb0ELi2EEENS1_19SingleTileSchedulerILb0ELb0ELb0ELi128EEEEEEEEEvNT_6ParamsE$_ZN4cute3eso3ESOILb1ELb0EJNS_6LayoutINS_5tupleIJNS3_IJNS3_IJNS_1CILi4EEENS4_ILi2EEEEEENS4_ILi1EEEEEENS3_IJS6_EEEEEENS3_IJNS3_IJNS3_IJS8_NS4_ILi32EEEEEENS4_ILi0EEEEEENS3_IJNS4_ILi64EEEEEEEEEEENS_10ViewEngineIPN7cutlass6half_tEEEEEC2ERKSJ_RKSO_,($_ZN7cutlass13device_kernelIN5flash19enable_sm80_to_sm89INS1_16FlashAttnBwdSm80INS1_25CollectiveMainloopBwdSm80ILi2ELi2EN4cute5tupleIJNS5_1CILi128EEES8_NS7_ILi64EEEEEENS_6half_tEfNS_4arch4Sm80ELb0ELb0ELb1ELb0ELb0ELb0ELb0ELb0ELi2ELi4ELi4ELi4ELb0EEENS1_21CollectiveEpilogueBwdISA_SB_SD_Li256ELb0ELb0ELi2EEENS1_19SingleTileSchedulerILb0ELb0ELb0ELi128EEEEEEEEEvNT_6ParamsE$_ZN4cute3eso3ESOILb1ELb0EJNS_6LayoutINS_5tupleIJNS3_IJNS3_IJNS_1CILi4EEENS4_ILi2EEEEEENS4_ILi1EEEEEES6_EEENS3_IJNS3_IJNS3_IJS8_NS4_ILi32EEEEEENS4_ILi0EEEEEENS4_ILi64EEEEEEEENS_10ViewEngineIPN7cutlass6half_tEEEEEC2ERKSH_RKSM_ - $_ZN7cutlass13device_kernelIN5flash19enable_sm80_to_sm89INS1_16FlashAttnBwdSm80INS1_25CollectiveMainloopBwdSm80ILi2ELi2EN4cute5tupleIJNS5_1CILi128EEES8_NS7_ILi64EEEEEENS_6half_tEfNS_4arch4Sm80ELb0ELb0ELb1ELb0ELb0ELb0ELb0ELb0ELi2ELi4ELi4ELi4ELb0EEENS1_21CollectiveEpilogueBwdISA_SB_SD_Li256ELb0ELb0ELi2EEENS1_19SingleTileSchedulerILb0ELb0ELb0ELi128EEEEEEEEEvNT_6ParamsE$_ZN4cute3eso3ESOILb1ELb0EJNS_6LayoutINS_5tupleIJNS3_IJNS3_IJNS_1CILi4EEENS4_ILi2EEEEEENS4_ILi1EEEEEENS3_IJS6_EEEEEENS3_IJNS3_IJNS3_IJS8_NS4_ILi32EEEEEENS4_ILi0EEEEEENS3_IJNS4_ILi64EEEEEEEEEEENS_10ViewEngineIPN7cutlass6half_tEEEEEC2ERKSJ_RKSO_)
$_ZN7cutlass13device_kernelIN5flash19enable_sm80_to_sm89INS1_16FlashAttnBwdSm80INS1_25CollectiveMainloopBwdSm80ILi2ELi2EN4cute5tupleIJNS5_1CILi128EEES8_NS7_ILi64EEEEEENS_6half_tEfNS_4arch4Sm80ELb0ELb0ELb1ELb0ELb0ELb0ELb0ELb0ELi2ELi4ELi4ELi4ELb0EEENS1_21CollectiveEpilogueBwdISA_SB_SD_Li256ELb0ELb0ELi2EEENS1_19SingleTileSchedulerILb0ELb0ELb0ELi128EEEEEEEEEvNT_6ParamsE$_ZN4cute3eso3ESOILb1ELb0EJNS_6LayoutINS_5tupleIJNS3_IJNS3_IJNS_1CILi4EEENS4_ILi2EEEEEENS4_ILi1EEEEEENS3_IJS6_EEEEEENS3_IJNS3_IJNS3_IJS8_NS4_ILi32EEEEEENS4_ILi0EEEEEENS3_IJNS4_ILi64EEEEEEEEEEENS_10ViewEngineIPN7cutlass6half_tEEEEEC2ERKSJ_RKSO_:
[----:B------:R-:W-:Y:S02]  /*7120*/  IADD3 R36, R92, -c[0x0][0x20], RZ ;  /* 0x800008005c247a10 */ /* 0x000fe40007ffe0ff */
[----:B------:R-:W-:-:S03]  /*7130*/  MOV R39, 0x0 ;  /* 0x0000000000277802 */ /* 0x000fc60000000f00 */
[----:B------:R1:W-:Y:S01]  /*7140*/  STL.64 [R36], R2 ;  /* 0x0000000224007387 */ /* 0x0003e20000100a00 */
[----:B------:R-:W-:Y:S05]  /*7150*/  RET.REL.NODEC R38 `(_ZN7cutlass13device_kernelIN5flash19enable_sm80_to_sm89INS1_16FlashAttnBwdSm80INS1_25CollectiveMainloopBwdSm80ILi2ELi2EN4cute5tupleIJNS5_1CILi128EEES8_NS7_ILi64EEEEEENS_6half_tEfNS_4arch4Sm80ELb0ELb0ELb1ELb0ELb0ELb0ELb0ELb0ELi2ELi4ELi4ELi4ELb0EEENS1_21CollectiveEpilogueBwdISA_SB_SD_Li256ELb0ELb0ELi2EEENS1_19SingleTileSchedulerILb0ELb0ELb0ELi128EEEEEEEEEvNT_6ParamsE) ;  /* 0xffff8ea026007950 */ /* 0x000fea0003c3ffff */
        .type           $_ZN7cutlass13device_kernelIN5flash19enable_sm80_to_sm89INS1_16FlashAttnBwdSm80INS1_25CollectiveMainloopBwdSm80ILi2ELi2EN4cute5tupleIJNS5_1CILi128EEES8_NS7_ILi64EEEEEENS_6half_tEfNS_4arch4Sm80ELb0ELb0ELb1ELb0ELb0ELb0ELb0ELb0ELi2ELi4ELi4ELi4ELb0EEENS1_21CollectiveEpilogueBwdISA_SB_SD_Li256ELb0ELb0ELi2EEENS1_19SingleTileSchedulerILb0ELb0ELb0ELi128EEEEEEEEEvNT_6ParamsE$_ZN4cute3eso3ESOILb1ELb0EJNS_6LayoutINS_5tupleIJNS3_IJNS3_IJNS_1CILi4EEENS4_ILi2EEEEEENS4_ILi1EEEEEES6_EEENS3_IJNS3_IJNS3_IJS8_NS4_ILi32EEEEEENS4_ILi0EEEEEENS4_ILi64EEEEEEEENS_10ViewEngineIPN7cutlass6half_tEEEEEC2ERKSH_RKSM_,@function
        .size           $_ZN7cutlass13device_kernelIN5flash19enable_sm80_to_sm89INS1_16FlashAttnBwdSm80INS1_25CollectiveMainloopBwdSm80ILi2ELi2EN4cute5tupleIJNS5_1CILi128EEES8_NS7_ILi64EEEEEENS_6half_tEfNS_4arch4Sm80ELb0ELb0ELb1ELb0ELb0ELb0ELb0ELb0ELi2ELi4ELi4ELi4ELb0EEENS1_21CollectiveEpilogueBwdISA_SB_SD_Li256ELb0ELb0ELi2EEENS1_19SingleTileSchedulerILb0ELb0ELb0ELi128EEEEEEEEEvNT_6ParamsE$_ZN4cute3eso3ESOILb1ELb0EJNS_6LayoutINS_5tupleIJNS3_IJNS3_IJNS_1CILi4EEENS4_ILi2EEEEEENS4_ILi1EEEEEES6_EEENS3_IJNS3_IJNS3_IJS8_NS4_ILi32EEEEEENS4_ILi0EEEEEENS4_ILi64EEEEEEEENS_10ViewEngineIPN7cutlass6half_tEEEEEC2ERKSH_RKSM_,($_ZN7cutlass13device_kernelIN5flash19enable_sm80_to_sm89INS1_16FlashAttnBwdSm80INS1_25CollectiveMainloopBwdSm80ILi2ELi2EN4cute5tupleIJNS5_1CILi128EEES8_NS7_ILi64EEEEEENS_6half_tEfNS_4arch4Sm80ELb0ELb0ELb1ELb0ELb0ELb0ELb0ELb0ELi2ELi4ELi4ELi4ELb0EEENS1_21CollectiveEpilogueBwdISA_SB_SD_Li256ELb0ELb0ELi2EEENS1_19SingleTileSchedulerILb0ELb0ELb0ELi128EEEEEEEEEvNT_6ParamsE$_ZN4cute3eso3ESOILb1ELb0EJNS_6LayoutINS_5tupleIJNS3_IJNS3_IJNS_1CILi4EEENS4_ILi2EEEEEENS4_ILi1EEEEEES6_EEENS3_IJNS3_IJNS3_IJS8_NS4_ILi32EEEEEENS4_ILi0EEEEEENS4_ILi64EEEEEEEEiEEC2ERKSH_RKi - $_ZN7cutlass13device_kernelIN5flash19enable_sm80_to_sm89INS1_16FlashAttnBwdSm80INS1_25CollectiveMainloopBwdSm80ILi2ELi2EN4cute5tupleIJNS5_1CILi128EEES8_NS7_ILi64EEEEEENS_6half_tEfNS_4arch4Sm80ELb0ELb0ELb1ELb0ELb0ELb0ELb0ELb0ELi2ELi4ELi4ELi4ELb0EEENS1_21CollectiveEpilogueBwdISA_SB_SD_Li256ELb0ELb0ELi2EEENS1_19SingleTileSchedulerILb0ELb0ELb0ELi128EEEEEEEEEvNT_6ParamsE$_ZN4cute3eso3ESOILb1ELb0EJNS_6LayoutINS_5tupleIJNS3_IJNS3_IJNS_1CILi4EEENS4_ILi2EEEEEENS4_ILi1EEEEEES6_EEENS3_IJNS3_IJNS3_IJS8_NS4_ILi32EEEEEENS4_ILi0EEEEEENS4_ILi64EEEEEEEENS_10ViewEngineIPN7cutlass6half_tEEEEEC2ERKSH_RKSM_)
$_ZN7cutlass13device_kernelIN5flash19enable_sm80_to_sm89INS1_16FlashAttnBwdSm80INS1_25CollectiveMainloopBwdSm80ILi2ELi2EN4cute5tupleIJNS5_1CILi128EEES8_NS7_ILi64EEEEEENS_6half_tEfNS_4arch4Sm80ELb0ELb0ELb1ELb0ELb0ELb0ELb0ELb0ELi2ELi4ELi4ELi4ELb0EEENS1_21CollectiveEpilogueBwdISA_SB_SD_Li256ELb0ELb0ELi2EEENS1_19SingleTileSchedulerILb0ELb0ELb0ELi128EEEEEEEEEvNT_6ParamsE$_ZN4cute3eso3ESOILb1ELb0EJNS_6LayoutINS_5tupleIJNS3_IJNS3_IJNS_1CILi4EEENS4_ILi2EEEEEENS4_ILi1EEEEEES6_EEENS3_IJNS3_IJNS3_IJS8_NS4_ILi32EEEEEENS4_ILi0EEEEEENS4_ILi64EEEEEEEENS_10ViewEngineIPN7cutlass6half_tEEEEEC2ERKSH_RKSM_:
[----:B------:R-:W-:Y:S01]  /*7160*/  IADD3 R2, R92, -c[0x0][0x20], RZ ;  /* 0x800008005c027a10 */ /* 0x000fe20007ffe0ff */
[----:B------:R-:W-:Y:S01]  /*7170*/  IMAD.MOV.U32 R39, RZ, RZ, R3 ;  /* 0x000000ffff277224 */ /* 0x000fe200078e0003 */
[----:B------:R-:W-:Y:S01]  /*7180*/  MOV R40, R36 ;  /* 0x0000002400287202 */ /* 0x000fe20000000f00 */
[----:B------:R-:W-:-:S03]  /*7190*/  IMAD.MOV.U32 R41, RZ, RZ, 0x0 ;  /* 0x00000000ff297424 */ /* 0x000fc600078e00ff */
[----:B------:R1:W-:Y:S01]  /*71a0*/  STL.64 [R2], R38 ;  /* 0x0000002602007387 */ /* 0x0003e20000100a00 */
[----:B------:R-:W-:Y:S05]  /*71b0*/  RET.REL.NODEC R40 `(_ZN7cutlass13device_kernelIN5flash19enable_sm80_to_sm89INS1_16FlashAttnBwdSm80INS1_25CollectiveMainloopBwdSm80ILi2ELi2EN4cute5tupleIJNS5_1CILi128EEES8_NS7_ILi64EEEEEENS_6half_tEfNS_4arch4Sm80ELb0ELb0ELb1ELb0ELb0ELb0ELb0ELb0ELi2ELi4ELi4ELi4ELb0EEENS1_21CollectiveEpilogueBwdISA_SB_SD_Li256ELb0ELb0ELi2EEENS1_19SingleTileSchedulerILb0ELb0ELb0ELi128EEEEEEEEEvNT_6ParamsE) ;  /* 0xffff8e4028007950 */ /* 0x000fea0003c3ffff */
        .type           $_ZN7cutlass13device_kernelIN5flash19enable_sm80_to_sm89INS1_16FlashAttnBwdSm80INS1_25CollectiveMainloopBwdSm80ILi2ELi2EN4cute5tupleIJNS5_1CILi128EEES8_NS7_ILi64EEEEEENS_6half_tEfNS_4arch4Sm80ELb0ELb0ELb1ELb0ELb0ELb0ELb0ELb0ELi2ELi4ELi4ELi4ELb0EEENS1_21CollectiveEpilogueBwdISA_SB_SD_Li256ELb0ELb0ELi2EEENS1_19SingleTileSchedulerILb0ELb0ELb0ELi128EEEEEEEEEvNT_6ParamsE$_ZN4cute3eso3ESOILb1ELb0EJNS_6LayoutINS_5tupleIJNS3_IJNS3_IJNS_1CILi4EEENS4_ILi2EEEEEENS4_ILi1EEEEEES6_EEENS3_IJNS3_IJNS3_IJS8_NS4_ILi32EEEEEENS4_ILi0EEEEEENS4_ILi64EEEEEEEEiEEC2ERKSH_RKi,@function
        .size           $_ZN7cutlass13device_kernelIN5flash19enable_sm80_to_sm89INS1_16FlashAttnBwdSm80INS1_25CollectiveMainloopBwdSm80ILi2ELi2EN4cute5tupleIJNS5_1CILi128EEES8_NS7_ILi64EEEEEENS_6half_tEfNS_4arch4Sm80ELb0ELb0ELb1ELb0ELb0ELb0ELb0ELb0ELi2ELi4ELi4ELi4ELb0EEENS1_21CollectiveEpilogueBwdISA_SB_SD_Li256ELb0ELb0ELi2EEENS1_19SingleTileSchedulerILb0ELb0ELb0ELi128EEEEEEEEEvNT_6ParamsE$_ZN4cute3eso3ESOILb1ELb0EJNS_6LayoutINS_5tupleIJNS3_IJNS3_IJNS_1CILi4EEENS4_ILi2EEEEEENS4_ILi1EEEEEES6_EEENS3_IJNS3_IJNS3_IJS8_NS4_ILi32EEEEEENS4_ILi0EEEEEENS4_ILi64EEEEEEEEiEEC2ERKSH_RKi,($_ZN7cutlass13device_kernelIN5flash19enable_sm80_to_sm89INS1_16FlashAttnBwdSm80INS1_25CollectiveMainloopBwdSm80ILi2ELi2EN4cute5tupleIJNS5_1CILi128EEES8_NS7_ILi64EEEEEENS_6half_tEfNS_4arch4Sm80ELb0ELb0ELb1ELb0ELb0ELb0ELb0ELb0ELi2ELi4ELi4ELi4ELb0EEENS1_21CollectiveEpilogueBwdISA_SB_SD_Li256ELb0ELb0ELi2EEENS1_19SingleTileSchedulerILb0ELb0ELb0ELi128EEEEEEEEEvNT_6ParamsE$_ZN4cute3eso3ESOILb1ELb0EJNS_6LayoutINS_5tupleIJNS3_IJNS3_IJNS_1CILi4EEENS4_ILi2EEEEEENS4_ILi1EEEEEES6_NS4_ILi8EEEEEENS3_IJNS3_IJNS3_IJS8_NS4_ILi32EEEEEENS4_ILi0EEEEEENS4_ILi64EEES5_EEEEENS_10ViewEngineIPN7cutlass6half_tEEEEEC2ERKSI_RKSN_ - $_ZN7cutlass13device_kernelIN5flash19enable_sm80_to_sm89INS1_16FlashAttnBwdSm80INS1_25CollectiveMainloopBwdSm80ILi2ELi2EN4cute5tupleIJNS5_1CILi128EEES8_NS7_ILi64EEEEEENS_6half_tEfNS_4arch4Sm80ELb0ELb0ELb1ELb0ELb0ELb0ELb0ELb0ELi2ELi4ELi4ELi4ELb0EEENS1_21CollectiveEpilogueBwdISA_SB_SD_Li256ELb0ELb0ELi2EEENS1_19SingleTileSchedulerILb0ELb0ELb0ELi128EEEEEEEEEvNT_6ParamsE$_ZN4cute3eso3ESOILb1ELb0EJNS_6LayoutINS_5tupleIJNS3_IJNS3_IJNS_1CILi4EEENS4_ILi2EEEEEENS4_ILi1EEEEEES6_EEENS3_IJNS3_IJNS3_IJS8_NS4_ILi32EEEEEENS4_ILi0EEEEEENS4_ILi64EEEEEEEEiEEC2ERKSH_RKi)
$_ZN7cutlass13device_kernelIN5flash19enable_sm80_to_sm89INS1_16FlashAttnBwdSm80INS1_25CollectiveMainloopBwdSm80ILi2ELi2EN4cute5tupleIJNS5_1CILi128EEES8_NS7_ILi64EEEEEENS_6half_tEfNS_4arch4Sm80ELb0ELb0ELb1ELb0ELb0ELb0ELb0ELb0ELi2ELi4ELi4ELi4ELb0EEENS1_21CollectiveEpilogueBwdISA_SB_SD_Li256ELb0ELb0ELi2EEENS1_19SingleTileSchedulerILb0ELb0ELb0ELi128EEEEEEEEEvNT_6ParamsE$_ZN4cute3eso3ESOILb1ELb0EJNS_6LayoutINS_5tupleIJNS3_IJNS3_IJNS_1CILi4EEENS4_ILi2EEEEEENS4_ILi1EEEEEES6_EEENS3_IJNS3_IJNS3_IJS8_NS4_ILi32EEEEEENS4_ILi0EEEEEENS4_ILi64EEEEEEEEiEEC2ERKSH_RKi:
[----:B------:R-:W-:Y:S01]  /*71c0*/  IADD3 R2, R92, -c[0x0][0x20], RZ ;  /* 0x800008005c027a10 */ /* 0x000fe20007ffe0ff */
[----:B------:R-:W-:Y:S01]  /*71d0*/  IMAD.MOV.U32 R38, RZ, RZ, R36 ;  /* 0x000000ffff267224 */ /* 0x000fe200078e0024 */
[----:B------:R-:W-:-:S03]  /*71e0*/  MOV R39, 0x0 ;  /* 0x0000000000277802 */ /* 0x000fc60000000f00 */
[----:B------:R1:W-:Y:S01]  /*71f0*/  STL [R2], R3 ;  /* 0x0000000302007387 */ /* 0x0003e20000100800 */
[----:B------:R-:W-:Y:S05]  /*7200*/  RET.REL.NODEC R38 `(_ZN7cutlass13device_kernelIN5flash19enable_sm80_to_sm89INS1_16FlashAttnBwdSm80INS1_25CollectiveMainloopBwdSm80ILi2ELi2EN4cute5tupleIJNS5_1CILi128EEES8_NS7_ILi64EEEEEENS_6half_tEfNS_4arch4Sm80ELb0ELb0ELb1ELb0ELb0ELb0ELb0ELb0ELi2ELi4ELi4ELi4ELb0EEENS1_21CollectiveEpilogueBwdISA_SB_SD_Li256ELb0ELb0ELi2EEENS1_19SingleTileSchedulerILb0ELb0ELb0ELi128EEEEEEEEEvNT_6ParamsE) ;  /* 0xffff8df026007950 */ /* 0x000fea0003c3ffff */
        .type           $_ZN7cutlass13device_kernelIN5flash19enable_sm80_to_sm89INS1_16FlashAttnBwdSm80INS1_25CollectiveMainloopBwdSm80ILi2ELi2EN4cute5tupleIJNS5_1CILi128EEES8_NS7_ILi64EEEEEENS_6half_tEfNS_4arch4Sm80ELb0ELb0ELb1ELb0ELb0ELb0ELb0ELb0ELi2ELi4ELi4ELi4ELb0EEENS1_21CollectiveEpilogueBwdISA_SB_SD_Li256ELb0ELb0ELi2EEENS1_19SingleTileSchedulerILb0ELb0ELb0ELi128EEEEEEEEEvNT_6ParamsE$_ZN4cute3eso3ESOILb1ELb0EJNS_6LayoutINS_5tupleIJNS3_IJNS3_IJNS_1CILi4EEENS4_ILi2EEEEEENS4_ILi1EEEEEES6_NS4_ILi8EEEEEENS3_IJNS3_IJNS3_IJS8_NS4_ILi32EEEEEENS4_ILi0EEEEEENS4_ILi64EEES5_EEEEENS_10ViewEngineIPN7cutlass6half_tEEEEEC2ERKSI_RKSN_,@function
        .size           $_ZN7cutlass13device_kernelIN5flash19enable_sm80_to_sm89INS1_16FlashAttnBwdSm80INS1_25CollectiveMainloopBwdSm80ILi2ELi2EN4cute5tupleIJNS5_1CILi128EEES8_NS7_ILi64EEEEEENS_6half_tEfNS_4arch4Sm80ELb0ELb0ELb1ELb0ELb0ELb0ELb0ELb0ELi2ELi4ELi4ELi4ELb0EEENS1_21CollectiveEpilogueBwdISA_SB_SD_Li256ELb0ELb0ELi2EEENS1_19SingleTileSchedulerILb0ELb0ELb0ELi128EEEEEEEEEvNT_6ParamsE$_ZN4cute3eso3ESOILb1ELb0EJNS_6LayoutINS_5tupleIJNS3_IJNS3_IJNS_1CILi4EEENS4_ILi2EEEEEENS4_ILi1EEEEEES6_NS4_ILi8EEEEEENS3_IJNS3_IJNS3_IJS8_NS4_ILi32EEEEEENS4_ILi0EEEEEENS4_ILi64EEES5_EEEEENS_10ViewEngineIPN7cutlass6half_tEEEEEC2ERKSI_RKSN_,($_ZN7cutlass13device_kernelIN5flash19enable_sm80_to_sm89INS1_16FlashAttnBwdSm80INS1_25CollectiveMainloopBwdSm80ILi2ELi2EN4cute5tupleIJNS5_1CILi128EEES8_NS7_ILi64EEEEEENS_6half_tEfNS_4arch4Sm80ELb0ELb0ELb1ELb0ELb0ELb0ELb0ELb0ELi2ELi4ELi4ELi4ELb0EEENS1_21CollectiveEpilogueBwdISA_SB_SD_Li256ELb0ELb0ELi2EEENS1_19SingleTileSchedulerILb0ELb0ELb0ELi128EEEEEEEEEvNT_6ParamsE$_ZN4cute3eso3ESOILb1ELb0EJNS_6LayoutINS_5tupleIJNS3_IJNS3_IJNS_1CILi8EEENS4_ILi1EEEEEES6_EEENS3_IJNS3_IJS6_S6_EEENS4_ILi2EEEEEEEEENS3_IJNS3_IJNS3_IJS6_NS4_ILi0EEEEEESD_EEENS3_IJNS3_IJSD_SD_EEENS4_ILi4096EEEEEEEEEEENS_10ViewEngineINS_8smem_ptrIPN7cutlass6half_tEEEEEEEC2ERKSK_RKSR_ - $_ZN7cutlass13device_kernelIN5flash19enable_sm80_to_sm89INS1_16FlashAttnBwdSm80INS1_25CollectiveMainloopBwdSm80ILi2ELi2EN4cute5tupleIJNS5_1CILi128EEES8_NS7_ILi64EEEEEENS_6half_tEfNS_4arch4Sm80ELb0ELb0ELb1ELb0ELb0ELb0ELb0ELb0ELi2ELi4ELi4ELi4ELb0EEENS1_21CollectiveEpilogueBwdISA_SB_SD_Li256ELb0ELb0ELi2EEENS1_19SingleTileSchedulerILb0ELb0ELb0ELi128EEEEEEEEEvNT_6ParamsE$_ZN4cute3eso3ESOILb1ELb0EJNS_6LayoutINS_5tupleIJNS3_IJNS3_IJNS_1CILi4EEENS4_ILi2EEEEEENS4_ILi1EEEEEES6_NS4_ILi8EEEEEENS3_IJNS3_IJNS3_IJS8_NS4_ILi32EEEEEENS4_ILi0EEEEEENS4_ILi64EEES5_EEEEENS_10ViewEngineIPN7cutlass6half_tEEEEEC2ERKSI_RKSN_)
$_ZN7cutlass13device_kernelIN5flash19enable_sm80_to_sm89INS1_16FlashAttnBwdSm80INS1_25CollectiveMainloopBwdSm80ILi2ELi2EN4cute5tupleIJNS5_1CILi128EEES8_NS7_ILi64EEEEEENS_6half_tEfNS_4arch4Sm80ELb0ELb0ELb1ELb0ELb0ELb0ELb0ELb0ELi2ELi4ELi4ELi4ELb0EEENS1_21CollectiveEpilogueBwdISA_SB_SD_Li256ELb0ELb0ELi2EEENS1_19SingleTileSchedulerILb0ELb0ELb0ELi128EEEEEEEEEvNT_6ParamsE$_ZN4cute3eso3ESOILb1ELb0EJNS_6LayoutINS_5tupleIJNS3_IJNS3_IJNS_1CILi4EEENS4_ILi2EEEEEENS4_ILi1EEEEEES6_NS4_ILi8EEEEEENS3_IJNS3_IJNS3_IJS8_NS4_ILi32EEEEEENS4_ILi0EEEEEENS4_ILi64EEES5_EEEEENS_10ViewEngineIPN7cutlass6half_tEEEEEC2ERKSI_RKSN_:
[----:B------:R-:W-:Y:S01]  /*7210*/  IADD3 R2, R92, -c[0x0][0x20], RZ ;  /* 0x800008005c027a10 */ /* 0x000fe20007ffe0ff */
[----:B------:R-:W-:Y:S01]  /*7220*/  IMAD.MOV.U32 R6, RZ, RZ, R9 ;  /* 0x000000ffff067224 */ /* 0x000fe200078e0009 */
[----:B------:R-:W-:-:S04]  /*7230*/  MOV R5, 0x0 ;  /* 0x0000000000057802 */ /* 0x000fc80000000f00 */
[----:B------:R1:W-:Y:S01]  /*7240*/  STL.64 [R2], R6 ;  /* 0x0000000602007387 */ /* 0x0003e20000100a00 */
[----:B------:R-:W-:Y:S05]  /*7250*/  RET.REL.NODEC R4 `(_ZN7cutlass13device_kernelIN5flash19enable_sm80_to_sm89INS1_16FlashAttnBwdSm80INS1_25CollectiveMainloopBwdSm80ILi2ELi2EN4cute5tupleIJNS5_1CILi128EEES8_NS7_ILi64EEEEEENS_6half_tEfNS_4arch4Sm80ELb0ELb0ELb1ELb0ELb0ELb0ELb0ELb0ELi2ELi4ELi4ELi4ELb0EEENS1_21CollectiveEpilogueBwdISA_SB_SD_Li256ELb0ELb0ELi2EEENS1_19SingleTileSchedulerILb0ELb0ELb0ELi128EEEEEEEEEvNT_6ParamsE) ;  /* 0xffff8da004007950 */ /* 0x000fea0003c3ffff */
        .type           $_ZN7cutlass13device_kernelIN5flash19enable_sm80_to_sm89INS1_16FlashAttnBwdSm80INS1_25CollectiveMainloopBwdSm80ILi2ELi2EN4cute5tupleIJNS5_1CILi128EEES8_NS7_ILi64EEEEEENS_6half_tEfNS_4arch4Sm80ELb0ELb0ELb1ELb0ELb0ELb0ELb0ELb0ELi2ELi4ELi4ELi4ELb0EEENS1_21CollectiveEpilogueBwdISA_SB_SD_Li256ELb0ELb0ELi2EEENS1_19SingleTileSchedulerILb0ELb0ELb0ELi128EEEEEEEEEvNT_6ParamsE$_ZN4cute3eso3ESOILb1ELb0EJNS_6LayoutINS_5tupleIJNS3_IJNS3_IJNS_1CILi8EEENS4_ILi1EEEEEES6_EEENS3_IJNS3_IJS6_S6_EEENS4_ILi2EEEEEEEEENS3_IJNS3_IJNS3_IJS6_NS4_ILi0EEEEEESD_EEENS3_IJNS3_IJSD_SD_EEENS4_ILi4096EEEEEEEEEEENS_10ViewEngineINS_8smem_ptrIPN7cutlass6half_tEEEEEEEC2ERKSK_RKSR_,@function
        .size           $_ZN7cutlass13device_kernelIN5flash19enable_sm80_to_sm89INS1_16FlashAttnBwdSm80INS1_25CollectiveMainloopBwdSm80ILi2ELi2EN4cute5tupleIJNS5_1CILi128EEES8_NS7_ILi64EEEEEENS_6half_tEfNS_4arch4Sm80ELb0ELb0ELb1ELb0ELb0ELb0ELb0ELb0ELi2ELi4ELi4ELi4ELb0EEENS1_21CollectiveEpilogueBwdISA_SB_SD_Li256ELb0ELb0ELi2EEENS1_19SingleTileSchedulerILb0ELb0ELb0ELi128EEEEEEEEEvNT_6ParamsE$_ZN4cute3eso3ESOILb1ELb0EJNS_6LayoutINS_5tupleIJNS3_IJNS3_IJNS_1CILi8EEENS4_ILi1EEEEEES6_EEENS3_IJNS3_IJS6_S6_EEENS4_ILi2EEEEEEEEENS3_IJNS3_IJNS3_IJS6_NS4_ILi0EEEEEESD_EEENS3_IJNS3_IJSD_SD_EEENS4_ILi4096EEEEEEEEEEENS_10ViewEngineINS_8smem_ptrIPN7cutlass6half_tEEEEEEEC2ERKSK_RKSR_,($_ZN7cutlass13device_kernelIN5flash19enable_sm80_to_sm89INS1_16FlashAttnBwdSm80INS1_25CollectiveMainloopBwdSm80ILi2ELi2EN4cute5tupleIJNS5_1CILi128EEES8_NS7_ILi64EEEEEENS_6half_tEfNS_4arch4Sm80ELb0ELb0ELb1ELb0ELb0ELb0ELb0ELb0ELi2ELi4ELi4ELi4ELb0EEENS1_21CollectiveEpilogueBwdISA_SB_SD_Li256ELb0ELb0ELi2EEENS1_19SingleTileSchedulerILb0ELb0ELb0ELi128EEEEEEEEEvNT_6ParamsE$_ZN4cute3eso3ESOILb1ELb0EJNS_6LayoutINS_5tupleIJNS3_IJNS3_IJNS_1CILi8EEENS4_ILi1EEEEEES6_EEENS3_IJNS3_IJS6_S6_EEENS4_ILi2EEEEEEEEENS3_IJNS3_IJNS3_IJS6_NS4_ILi0EEEEEESD_EEENS3_IJNS3_IJSD_SD_EEENS4_ILi64EEEEEEEEEEENS_10ViewEngineIPN7cutlass6half_tEEEEEC2ERKSK_RKSP_ - $_ZN7cutlass13device_kernelIN5flash19enable_sm80_to_sm89INS1_16FlashAttnBwdSm80INS1_25CollectiveMainloopBwdSm80ILi2ELi2EN4cute5tupleIJNS5_1CILi128EEES8_NS7_ILi64EEEEEENS_6half_tEfNS_4arch4Sm80ELb0ELb0ELb1ELb0ELb0ELb0ELb0ELb0ELi2ELi4ELi4ELi4ELb0EEENS1_21CollectiveEpilogueBwdISA_SB_SD_Li256ELb0ELb0ELi2EEENS1_19SingleTileSchedulerILb0ELb0ELb0ELi128EEEEEEEEEvNT_6ParamsE$_ZN4cute3eso3ESOILb1ELb0EJNS_6LayoutINS_5tupleIJNS3_IJNS3_IJNS_1CILi8EEENS4_ILi1EEEEEES6_EEENS3_IJNS3_IJS6_S6_EEENS4_ILi2EEEEEEEEENS3_IJNS3_IJNS3_IJS6_NS4_ILi0EEEEEESD_EEENS3_IJNS3_IJSD_SD_EEENS4_ILi4096EEEEEEEEEEENS_10ViewEngineINS_8smem_ptrIPN7cutlass6half_tEEEEEEEC2ERKSK_RKSR_)
$_ZN7cutlass13device_kernelIN5flash19enable_sm80_to_sm89INS1_16FlashAttnBwdSm80INS1_25CollectiveMainloopBwdSm80ILi2ELi2EN4cute5tupleIJNS5_1CILi128EEES8_NS7_ILi64EEEEEENS_6half_tEfNS_4arch4Sm80ELb0ELb0ELb1ELb0ELb0ELb0ELb0ELb0ELi2ELi4ELi4ELi4ELb0EEENS1_21CollectiveEpilogueBwdISA_SB_SD_Li256ELb0ELb0ELi2EEENS1_19SingleTileSchedulerILb0ELb0ELb0ELi128EEEEEEEEEvNT_6ParamsE$_ZN4cute3eso3ESOILb1ELb0EJNS_6LayoutINS_5tupleIJNS3_IJNS3_IJNS_1CILi8EEENS4_ILi1EEEEEES6_EEENS3_IJNS3_IJS6_S6_EEENS4_ILi2EEEEEEEEENS3_IJNS3_IJNS3_IJS6_NS4_ILi0EEEEEESD_EEENS3_IJNS3_IJSD_SD_EEENS4_ILi4096EEEEEEEEEEENS_10ViewEngineINS_8smem_ptrIPN7cutlass6half_tEEEEEEEC2ERKSK_RKSR_:
[----:B------:R-:W-:Y:S02]  /*7260*/  IADD3 R2, R92, -c[0x0][0x20], RZ ;  /* 0x800008005c027a10 */ /* 0x000fe40007ffe0ff */
[----:B------:R-:W-:-:S03]  /*7270*/  MOV R43, 0x0 ;  /* 0x00000000002b7802 */ /* 0x000fc60000000f00 */
[----:B------:R1:W-:Y:S01]  /*7280*/  STL.64 [R2], R36 ;  /* 0x0000002402007387 */ /* 0x0003e20000100a00 */
[----:B------:R-:W-:Y:S05]  /*7290*/  RET.REL.NODEC R42 `(_ZN7cutlass13device_kernelIN5flash19enable_sm80_to_sm89INS1_16FlashAttnBwdSm80INS1_25CollectiveMainloopBwdSm80ILi2ELi2EN4cute5tupleIJNS5_1CILi128EEES8_NS7_ILi64EEEEEENS_6half_tEfNS_4arch4Sm80ELb0ELb0ELb1ELb0ELb0ELb0ELb0ELb0ELi2ELi4ELi4ELi4ELb0EEENS1_21CollectiveEpilogueBwdISA_SB_SD_Li256ELb0ELb0ELi2EEENS1_19SingleTileSchedulerILb0ELb0ELb0ELi128EEEEEEEEEvNT_6ParamsE) ;  /* 0xffff8d602a007950 */ /* 0x000fea0003c3ffff */
        .type           $_ZN7cutlass13device_kernelIN5flash19enable_sm80_to_sm89INS1_16FlashAttnBwdSm80INS1_25CollectiveMainloopBwdSm80ILi2ELi2EN4cute5tupleIJNS5_1CILi128EEES8_NS7_ILi64EEEEEENS_6half_tEfNS_4arch4Sm80ELb0ELb0ELb1ELb0ELb0ELb0ELb0ELb0ELi2ELi4ELi4ELi4ELb0EEENS1_21CollectiveEpilogueBwdISA_SB_SD_Li256ELb0ELb0ELi2EEENS1_19SingleTileSchedulerILb0ELb0ELb0ELi128EEEEEEEEEvNT_6ParamsE$_ZN4cute3eso3ESOILb1ELb0EJNS_6LayoutINS_5tupleIJNS3_IJNS3_IJNS_1CILi8EEENS4_ILi1EEEEEES6_EEENS3_IJNS3_IJS6_S6_EEENS4_ILi2EEEEEEEEENS3_IJNS3_IJNS3_IJS6_NS4_ILi0EEEEEESD_EEENS3_IJNS3_IJSD_SD_EEENS4_ILi64EEEEEEEEEEENS_10ViewEngineIPN7cutlass6half_tEEEEEC2ERKSK_RKSP_,@function
        .size           $_ZN7cutlass13device_kernelIN5flash19enable_sm80_to_sm89INS1_16FlashAttnBwdSm80INS1_25CollectiveMainloopBwdSm80ILi2ELi2EN4cute5tupleIJNS5_1CILi128EEES8_NS7_ILi64EEEEEENS_6half_tEfNS_4arch4Sm80ELb0ELb0ELb1ELb0ELb0ELb0ELb0ELb0ELi2ELi4ELi4ELi4ELb0EEENS1_21CollectiveEpilogueBwdISA_SB_SD_Li256ELb0ELb0ELi2EEENS1_19SingleTileSchedulerILb0ELb0ELb0ELi128EEEEEEEEEvNT_6ParamsE$_ZN4cute3eso3ESOILb1ELb0EJNS_6LayoutINS_5tupleIJNS3_IJNS3_IJNS_1CILi8EEENS4_ILi1EEEEEES6_EEENS3_IJNS3_IJS6_S6_EEENS4_ILi2EEEEEEEEENS3_IJNS3_IJNS3_IJS6_NS4_ILi0EEEEEESD_EEENS3_IJNS3_IJSD_SD_EEENS4_ILi64EEEEEEEEEEENS_10ViewEngineIPN7cutlass6half_tEEEEEC2ERKSK_RKSP_,($_ZN7cutlass13device_kernelIN5flash19enable_sm80_to_sm89INS1_16FlashAttnBwdSm80INS1_25CollectiveMainloopBwdSm80ILi2ELi2EN4cute5tupleIJNS5_1CILi128EEES8_NS7_ILi64EEEEEENS_6half_tEfNS_4arch4Sm80ELb0ELb0ELb1ELb0ELb0ELb0ELb0ELb0ELi2ELi4ELi4ELi4ELb0EEENS1_21CollectiveEpilogueBwdISA_SB_SD_Li256ELb0ELb0ELi2EEENS1_19SingleTileSchedulerILb0ELb0ELb0ELi128EEEEEEEEEvNT_6ParamsE$_ZN4cute3eso3ESOILb1ELb0EJNS_6LayoutINS_5tupleIJNS3_IJNS3_IJNS_1CILi8EEENS4_ILi1EEEEEES6_EEENS3_IJNS3_IJS6_S6_EEENS4_ILi2EEEEEEEEENS3_IJNS3_IJNS3_IJS6_NS4_ILi0EEEEEESD_EEENS3_IJNS3_IJSD_SD_EEENS4_ILi8192EEEEEEEEEEENS_10ViewEngineINS_8smem_ptrIPN7cutlass6half_tEEEEEEEC2ERKSK_RKSR_ - $_ZN7cutlass13device_kernelIN5flash19enable_sm80_to_sm89INS1_16FlashAttnBwdSm80INS1_25CollectiveMainloopBwdSm80ILi2ELi2EN4cute5tupleIJNS5_1CILi128EEES8_NS7_ILi64EEEEEENS_6half_tEfNS_4arch4Sm80ELb0ELb0ELb1ELb0ELb0ELb0ELb0ELb0ELi2ELi4ELi4ELi4ELb0EEENS1_21CollectiveEpilogueBwdISA_SB_SD_Li256ELb0ELb0ELi2EEENS1_19SingleTileSchedulerILb0ELb0ELb0ELi128EEEEEEEEEvNT_6ParamsE$_ZN4cute3eso3ESOILb1ELb0EJNS_6LayoutINS_5tupleIJNS3_IJNS3_IJNS_1CILi8EEENS4_ILi1EEEEEES6_EEENS3_IJNS3_IJS6_S6_EEENS4_ILi2EEEEEEEEENS3_IJNS3_IJNS3_IJS6_NS4_ILi0EEEEEESD_EEENS3_IJNS3_IJSD_SD_EEENS4_ILi64EEEEEEEEEEENS_10ViewEngineIPN7cutlass6half_tEEEEEC2ERKSK_RKSP_)
$_ZN7cutlass13device_kernelIN5flash19enable_sm80_to_sm89INS1_16FlashAttnBwdSm80INS1_25CollectiveMainloopBwdSm80ILi2ELi2EN4cute5tupleIJNS5_1CILi128EEES8_NS7_ILi64EEEEEENS_6half_tEfNS_4arch4Sm80ELb0ELb0ELb1ELb0ELb0ELb0ELb0ELb0ELi2ELi4ELi4ELi4ELb0EEENS1_21CollectiveEpilogueBwdISA_SB_SD_Li256ELb0ELb0ELi2EEENS1_19SingleTileSchedulerILb0ELb0ELb0ELi128EEEEEEEEEvNT_6ParamsE$_ZN4cute3eso3ESOILb1ELb0EJNS_6LayoutINS_5tupleIJNS3_IJNS3_IJNS_1CILi8EEENS4_ILi1EEEEEES6_EEENS3_IJNS3_IJS6_S6_EEENS4_ILi2EEEEEEEEENS3_IJNS3_IJNS3_IJS6_NS4_ILi0EEEEEESD_EEENS3_IJNS3_IJSD_SD_EEENS4_ILi64EEEEEEEEEEENS_10ViewEngineIPN7cutlass6half_tEEEEEC2ERKSK_RKSP_:
[----:B------:R-:W-:Y:S02]  /*72a0*/  IADD3 R6, R62, -c[0x0][0x20], RZ ;  /* 0x800008003e067a10 */ /* 0x000fe40007ffe0ff */
[----:B------:R-:W-:-:S03]  /*72b0*/  MOV R11, 0x0 ;  /* 0x00000000000b7802 */ /* 0x000fc60000000f00 */
[----:B------:R1:W-:Y:S01]  /*72c0*/  STL.64 [R6], R2 ;  /* 0x0000000206007387 */ /* 0x0003e20000100a00 */
[----:B------:R-:W-:Y:S05]  /*72d0*/  RET.REL.NODEC R10 `(_ZN7cutlass13device_kernelIN5flash19enable_sm80_to_sm89INS1_16FlashAttnBwdSm80INS1_25CollectiveMainloopBwdSm80ILi2ELi2EN4cute5tupleIJNS5_1CILi128EEES8_NS7_ILi64EEEEEENS_6half_tEfNS_4arch4Sm80ELb0ELb0ELb1ELb0ELb0ELb0ELb0ELb0ELi2ELi4ELi4ELi4ELb0EEENS1_21CollectiveEpilogueBwdISA_SB_SD_Li256ELb0ELb0ELi2EEENS1_19SingleTileSchedulerILb0ELb0ELb0ELi128EEEEEEEEEvNT_6ParamsE) ;  /* 0xffff8d200a007950 */ /* 0x000fea0003c3ffff */
        .type           $_ZN7cutlass13device_kernelIN5flash19enable_sm80_to_sm89INS1_16FlashAttnBwdSm80INS1_25CollectiveMainloopBwdSm80ILi2ELi2EN4cute5tupleIJNS5_1CILi128EEES8_NS7_ILi64EEEEEENS_6half_tEfNS_4arch4Sm80ELb0ELb0ELb1ELb0ELb0ELb0ELb0ELb0ELi2ELi4ELi4ELi4ELb0EEENS1_21CollectiveEpilogueBwdISA_SB_SD_Li256ELb0ELb0ELi2EEENS1_19SingleTileSchedulerILb0ELb0ELb0ELi128EEEEEEEEEvNT_6ParamsE$_ZN4cute3eso3ESOILb1ELb0EJNS_6LayoutINS_5tupleIJNS3_IJNS3_IJNS_1CILi8EEENS4_ILi1EEEEEES6_EEENS3_IJNS3_IJS6_S6_EEENS4_ILi2EEEEEEEEENS3_IJNS3_IJNS3_IJS6_NS4_ILi0EEEEEESD_EEENS3_IJNS3_IJSD_SD_EEENS4_ILi8192EEEEEEEEEEENS_10ViewEngineINS_8smem_ptrIPN7cutlass6half_tEEEEEEEC2ERKSK_RKSR_,@function
        .size           $_ZN7cutlass13device_kernelIN5flash19enable_sm80_to_sm89INS1_16FlashAttnBwdSm80INS1_25CollectiveMainloopBwdSm80ILi2ELi2EN4cute5tupleIJNS5_1CILi128EEES8_NS7_ILi64EEEEEENS_6half_tEfNS_4arch4Sm80ELb0ELb0ELb1ELb0ELb0ELb0ELb0ELb0ELi2ELi4ELi4ELi4ELb0EEENS1_21CollectiveEpilogueBwdISA_SB_SD_Li256ELb0ELb0ELi2EEENS1_19SingleTileSchedulerILb0ELb0ELb0ELi128EEEEEEEEEvNT_6ParamsE$_ZN4cute3eso3ESOILb1ELb0EJNS_6LayoutINS_5tupleIJNS3_IJNS3_IJNS_1CILi8EEENS4_ILi1EEEEEES6_EEENS3_IJNS3_IJS6_S6_EEENS4_ILi2EEEEEEEEENS3_IJNS3_IJNS3_IJS6_NS4_ILi0EEEEEESD_EEENS3_IJNS3_IJSD_SD_EEENS4_ILi8192EEEEEEEEEEENS_10ViewEngineINS_8smem_ptrIPN7cutlass6half_tEEEEEEEC2ERKSK_RKSR_,($_ZN7cutlass13device_kernelIN5flash19enable_sm80_to_sm89INS1_16FlashAttnBwdSm80INS1_25CollectiveMainloopBwdSm80ILi2ELi2EN4cute5tupleIJNS5_1CILi128EEES8_NS7_ILi64EEEEEENS_6half_tEfNS_4arch4Sm80ELb0ELb0ELb1ELb0ELb0ELb0ELb0ELb0ELi2ELi4ELi4ELi4ELb0EEENS1_21CollectiveEpilogueBwdISA_SB_SD_Li256ELb0ELb0ELi2EEENS1_19SingleTileSchedulerILb0ELb0ELb0ELi128EEEEEEEEEvNT_6ParamsE$_ZN4cute3eso3ESOILb1ELb0EJNS_6LayoutINS_5tupleIJNS3_IJNS3_IJNS_1CILi8EEENS4_ILi1EEEEEES6_EEENS3_IJNS3_IJS6_S6_EEENS4_ILi2EEEEEEEEENS3_IJNS3_IJNS3_IJS6_NS4_ILi0EEEEEESD_EEENS3_IJNS3_IJSD_SD_EEES5_EEEEEEEENS_10ViewEngineIPN7cutlass6half_tEEEEEC2ERKSJ_RKSO_ - $_ZN7cutlass13device_kernelIN5flash19enable_sm80_to_sm89INS1_16FlashAttnBwdSm80INS1_25CollectiveMainloopBwdSm80ILi2ELi2EN4cute5tupleIJNS5_1CILi128EEES8_NS7_ILi64EEEEEENS_6half_tEfNS_4arch4Sm80ELb0ELb0ELb1ELb0ELb0ELb0ELb0ELb0ELi2ELi4ELi4ELi4ELb0EEENS1_21CollectiveEpilogueBwdISA_SB_SD_Li256ELb0ELb0ELi2EEENS1_19SingleTileSchedulerILb0ELb0ELb0ELi128EEEEEEEEEvNT_6ParamsE$_ZN4cute3eso3ESOILb1ELb0EJNS_6LayoutINS_5tupleIJNS3_IJNS3_IJNS_1CILi8EEENS4_ILi1EEEEEES6_EEENS3_IJNS3_IJS6_S6_EEENS4_ILi2EEEEEEEEENS3_IJNS3_IJNS3_IJS6_NS4_ILi0EEEEEESD_EEENS3_IJNS3_IJSD_SD_EEENS4_ILi8192EEEEEEEEEEENS_10ViewEngineINS_8smem_ptrIPN7cutlass6half_tEEEEEEEC2ERKSK_RKSR_)
$_ZN7cutlass13device_kernelIN5flash19enable_sm80_to_sm89INS1_16FlashAttnBwdSm80INS1_25CollectiveMainloopBwdSm80ILi2ELi2EN4cute5tupleIJNS5_1CILi128EEES8_NS7_ILi64EEEEEENS_6half_tEfNS_4arch4Sm80ELb0ELb0ELb1ELb0ELb0ELb0ELb0ELb0ELi2ELi4ELi4ELi4ELb0EEENS1_21CollectiveEpilogueBwdISA_SB_SD_Li256ELb0ELb0ELi2EEENS1_19SingleTileSchedulerILb0ELb0ELb0ELi128EEEEEEEEEvNT_6ParamsE$_ZN4cute3eso3ESOILb1ELb0EJNS_6LayoutINS_5tupleIJNS3_IJNS3_IJNS_1CILi8EEENS4_ILi1EEEEEES6_EEENS3_IJNS3_IJS6_S6_EEENS4_ILi2EEEEEEEEENS3_IJNS3_IJNS3_IJS6_NS4_ILi0EEEEEESD_EEENS3_IJNS3_IJSD_SD_EEENS4_ILi8192EEEEEEEEEEENS_10ViewEngineINS_8smem_ptrIPN7cutlass6half_tEEEEEEEC2ERKSK_RKSR_:
[----:B------:R-:W-:Y:S02]  /*72e0*/  IADD3 R2, R62, -c[0x0][0x20], RZ ;  /* 0x800008003e027a10 */ /* 0x000fe40007ffe0ff */
[----:B------:R-:W-:-:S03]  /*72f0*/  MOV R11, 0x0 ;  /* 0x00000000000b7802 */ /* 0x000fc60000000f00 */
[----:B------:R1:W-:Y:S01]  /*7300*/  STL.64 [R2], R4 ;  /* 0x0000000402007387 */ /* 0x0003e20000100a00 */
[----:B------:R-:W-:Y:S05]  /*7310*/  RET.REL.NODEC R10 `(_ZN7cutlass13device_kernelIN5flash19enable_sm80_to_sm89INS1_16FlashAttnBwdSm80INS1_25CollectiveMainloopBwdSm80ILi2ELi2EN4cute5tupleIJNS5_1CILi128EEES8_NS7_ILi64EEEEEENS_6half_tEfNS_4arch4Sm80ELb0ELb0ELb1ELb0ELb0ELb0ELb0ELb0ELi2ELi4ELi4ELi4ELb0EEENS1_21CollectiveEpilogueBwdISA_SB_SD_Li256ELb0ELb0ELi2EEENS1_19SingleTileSchedulerILb0ELb0ELb0ELi128EEEEEEEEEvNT_6ParamsE) ;  /* 0xffff8ce00a007950 */ /* 0x000fea0003c3ffff */
        .type           $_ZN7cutlass13device_kernelIN5flash19enable_sm80_to_sm89INS1_16FlashAttnBwdSm80INS1_25CollectiveMainloopBwdSm80ILi2ELi2EN4cute5tupleIJNS5_1CILi128EEES8_NS7_ILi64EEEEEENS_6half_tEfNS_4arch4Sm80ELb0ELb0ELb1ELb0ELb0ELb0ELb0ELb0ELi2ELi4ELi4ELi4ELb0EEENS1_21CollectiveEpilogueBwdISA_SB_SD_Li256ELb0ELb0ELi2EEENS1_19SingleTileSchedulerILb0ELb0ELb0ELi128EEEEEEEEEvNT_6ParamsE$_ZN4cute3eso3ESOILb1ELb0EJNS_6LayoutINS_5tupleIJNS3_IJNS3_IJNS_1CILi8EEENS4_ILi1EEEEEES6_EEENS3_IJNS3_IJS6_S6_EEENS4_ILi2EEEEEEEEENS3_IJNS3_IJNS3_IJS6_NS4_ILi0EEEEEESD_EEENS3_IJNS3_IJSD_SD_EEES5_EEEEEEEENS_10ViewEngineIPN7cutlass6half_tEEEEEC2ERKSJ_RKSO_,@function
        .size           $_ZN7cutlass13device_kernelIN5flash19enable_sm80_to_sm89INS1_16FlashAttnBwdSm80INS1_25CollectiveMainloopBwdSm80ILi2ELi2EN4cute5tupleIJNS5_1CILi128EEES8_NS7_ILi64EEEEEENS_6half_tEfNS_4arch4Sm80ELb0ELb0ELb1ELb0ELb0ELb0ELb0ELb0ELi2ELi4ELi4ELi4ELb0EEENS1_21CollectiveEpilogueBwdISA_SB_SD_Li256ELb0ELb0ELi2EEENS1_19SingleTileSchedulerILb0ELb0ELb0ELi128EEEEEEEEEvNT_6ParamsE$_ZN4cute3eso3ESOILb1ELb0EJNS_6LayoutINS_5tupleIJNS3_IJNS3_IJNS_1CILi8EEENS4_ILi1EEEEEES6_EEENS3_IJNS3_IJS6_S6_EEENS4_ILi2EEEEEEEEENS3_IJNS3_IJNS3_IJS6_NS4_ILi0EEEEEESD_EEENS3_IJNS3_IJSD_SD_EEES5_EEEEEEEENS_10ViewEngineIPN7cutlass6half_tEEEEEC2ERKSJ_RKSO_,($_ZN7cutlass13device_kernelIN5flash19enable_sm80_to_sm89INS1_16FlashAttnBwdSm80INS1_25CollectiveMainloopBwdSm80ILi2ELi2EN4cute5tupleIJNS5_1CILi128EEES8_NS7_ILi64EEEEEENS_6half_tEfNS_4arch4Sm80ELb0ELb0ELb1ELb0ELb0ELb0ELb0ELb0ELi2ELi4ELi4ELi4ELb0EEENS1_21CollectiveEpilogueBwdISA_SB_SD_Li256ELb0ELb0ELi2EEENS1_19SingleTileSchedulerILb0ELb0ELb0ELi128EEEEEEEEEvNT_6ParamsE$_ZN4cute3eso3ESOILb1ELb0EJNS_6LayoutINS_5tupleIJNS3_IJNS3_IJNS_1CILi8EEENS4_ILi1EEEEEES6_EEENS3_IJNS3_IJS6_S6_EEENS4_ILi4EEEEEEEEENS3_IJNS3_IJNS3_IJS6_NS4_ILi0EEEEEESD_EEENS3_IJNS3_IJSD_SD_EEENS4_ILi2048EEEEEEEEEEENS_10ViewEngineINS_8smem_ptrIPN7cutlass6half_tEEEEEEEC2ERKSK_RKSR_ - $_ZN7cutlass13device_kernelIN5flash19enable_sm80_to_sm89INS1_16FlashAttnBwdSm80INS1_25CollectiveMainloopBwdSm80ILi2ELi2EN4cute5tupleIJNS5_1CILi128EEES8_NS7_ILi64EEEEEENS_6half_tEfNS_4arch4Sm80ELb0ELb0ELb1ELb0ELb0ELb0ELb0ELb0ELi2ELi4ELi4ELi4ELb0EEENS1_21CollectiveEpilogueBwdISA_SB_SD_Li256ELb0ELb0ELi2EEENS1_19SingleTileSchedulerILb0ELb0ELb0ELi128EEEEEEEEEvNT_6ParamsE$_ZN4cute3eso3ESOILb1ELb0EJNS_6LayoutINS_5tupleIJNS3_IJNS3_IJNS_1CILi8EEENS4_ILi1EEEEEES6_EEENS3_IJNS3_IJS6_S6_EEENS4_ILi2EEEEEEEEENS3_IJNS3_IJNS3_IJS6_NS4_ILi0EEEEEESD_EEENS3_IJNS3_IJSD_SD_EEES5_EEEEEEEENS_10ViewEngineIPN7cutlass6half_tEEEEEC2ERKSJ_RKSO_)
$_ZN7cutlass13device_kernelIN5flash19enable_sm80_to_sm89INS1_16FlashAttnBwdSm80INS1_25CollectiveMainloopBwdSm80ILi2ELi2EN4cute5tupleIJNS5_1CILi128EEES8_NS7_ILi64EEEEEENS_6half_tEfNS_4arch4Sm80ELb0ELb0ELb1ELb0ELb0ELb0ELb0ELb0ELi2ELi4ELi4ELi4ELb0EEENS1_21CollectiveEpilogueBwdISA_SB_SD_Li256ELb0ELb0ELi2EEENS1_19SingleTileSchedulerILb0ELb0ELb0ELi128EEEEEEEEEvNT_6ParamsE$_ZN4cute3eso3ESOILb1ELb0EJNS_6LayoutINS_5tupleIJNS3_IJNS3_IJNS_1CILi8EEENS4_ILi1EEEEEES6_EEENS3_IJNS3_IJS6_S6_EEENS4_ILi2EEEEEEEEENS3_IJNS3_IJNS3_IJS6_NS4_ILi0EEEEEESD_EEENS3_IJNS3_IJSD_SD_EEES5_EEEEEEEENS_10ViewEngineIPN7cutlass6half_tEEEEEC2ERKSJ_RKSO_:
[----:B------:R-:W-:Y:S02]  /*7320*/  IADD3 R38, R92, -c[0x0][0x20], RZ ;  /* 0x800008005c267a10 */ /* 0x000fe40007ffe0ff */
[----:B------:R-:W-:-:S03]  /*7330*/  MOV R43, 0x0 ;  /* 0x00000000002b7802 */ /* 0x000fc60000000f00 */
[----:B------:R1:W-:Y:S01]  /*7340*/  STL.64 [R38], R2 ;  /* 0x0000000226007387 */ /* 0x0003e20000100a00 */
[----:B------:R-:W-:Y:S05]  /*7350*/  RET.REL.NODEC R42 `(_ZN7cutlass13device_kernelIN5flash19enable_sm80_to_sm89INS1_16FlashAttnBwdSm80INS1_25CollectiveMainloopBwdSm80ILi2ELi2EN4cute5tupleIJNS5_1CILi128EEES8_NS7_ILi64EEEEEENS_6half_tEfNS_4arch4Sm80ELb0ELb0ELb1ELb0ELb0ELb0ELb0ELb0ELi2ELi4ELi4ELi4ELb0EEENS1_21CollectiveEpilogueBwdISA_SB_SD_Li256ELb0ELb0ELi2EEENS1_19SingleTileSchedulerILb0ELb0ELb0ELi128EEEEEEEEEvNT_6ParamsE) ;  /* 0xffff8ca02a007950 */ /* 0x000fea0003c3ffff */
        .type           $_ZN7cutlass13device_kernelIN5flash19enable_sm80_to_sm89INS1_16FlashAttnBwdSm80INS1_25CollectiveMainloopBwdSm80ILi2ELi2EN4cute5tupleIJNS5_1CILi128EEES8_NS7_ILi64EEEEEENS_6half_tEfNS_4arch4Sm80ELb0ELb0ELb1ELb0ELb0ELb0ELb0ELb0ELi2ELi4ELi4ELi4ELb0EEENS1_21CollectiveEpilogueBwdISA_SB_SD_Li256ELb0ELb0ELi2EEENS1_19SingleTileSchedulerILb0ELb0ELb0ELi128EEEEEEEEEvNT_6ParamsE$_ZN4cute3eso3ESOILb1ELb0EJNS_6LayoutINS_5tupleIJNS3_IJNS3_IJNS_1CILi8EEENS4_ILi1EEEEEES6_EEENS3_IJNS3_IJS6_S6_EEENS4_ILi4EEEEEEEEENS3_IJNS3_IJNS3_IJS6_NS4_ILi0EEEEEESD_EEENS3_IJNS3_IJSD_SD_EEENS4_ILi2048EEEEEEEEEEENS_10ViewEngineINS_8smem_ptrIPN7cutlass6half_tEEEEEEEC2ERKSK_RKSR_,@function
        .size           $_ZN7cutlass13device_kernelIN5flash19enable_sm80_to_sm89INS1_16FlashAttnBwdSm80INS1_25CollectiveMainloopBwdSm80ILi2ELi2EN4cute5tupleIJNS5_1CILi128EEES8_NS7_ILi64EEEEEENS_6half_tEfNS_4arch4Sm80ELb0ELb0ELb1ELb0ELb0ELb0ELb0ELb0ELi2ELi4ELi4ELi4ELb0EEENS1_21CollectiveEpilogueBwdISA_SB_SD_Li256ELb0ELb0ELi2EEENS1_19SingleTileSchedulerILb0ELb0ELb0ELi128EEEEEEEEEvNT_6ParamsE$_ZN4cute3eso3ESOILb1ELb0EJNS_6LayoutINS_5tupleIJNS3_IJNS3_IJNS_1CILi8EEENS4_ILi1EEEEEES6_EEENS3_IJNS3_IJS6_S6_EEENS4_ILi4EEEEEEEEENS3_IJNS3_IJNS3_IJS6_NS4_ILi0EEEEEESD_EEENS3_IJNS3_IJSD_SD_EEENS4_ILi2048EEEEEEEEEEENS_10ViewEngineINS_8smem_ptrIPN7cutlass6half_tEEEEEEEC2ERKSK_RKSR_,($_ZN7cutlass13device_kernelIN5flash19enable_sm80_to_sm89INS1_16FlashAttnBwdSm80INS1_25CollectiveMainloopBwdSm80ILi2ELi2EN4cute5tupleIJNS5_1CILi128EEES8_NS7_ILi64EEEEEENS_6half_tEfNS_4arch4Sm80ELb0ELb0ELb1ELb0ELb0ELb0ELb0ELb0ELi2ELi4ELi4ELi4ELb0EEENS1_21CollectiveEpilogueBwdISA_SB_SD_Li256ELb0ELb0ELi2EEENS1_19SingleTileSchedulerILb0ELb0ELb0ELi128EEEEEEEEEvNT_6ParamsE$_ZN4cute3eso3ESOILb1ELb0EJNS_6LayoutINS_5tupleIJNS3_IJNS3_IJNS_1CILi8EEENS4_ILi1EEEEEES6_EEENS3_IJNS3_IJS6_S6_EEENS4_ILi4EEEEEEEEENS3_IJNS3_IJNS3_IJS6_NS4_ILi0EEEEEESD_EEENS3_IJNS3_IJSD_SD_EEES5_EEEEEEEENS_10ViewEngineIPN7cutlass6half_tEEEEEC2ERKSJ_RKSO_ - $_ZN7cutlass13device_kernelIN5flash19enable_sm80_to_sm89INS1_16FlashAttnBwdSm80INS1_25CollectiveMainloopBwdSm80ILi2ELi2EN4cute5tupleIJNS5_1CILi128EEES8_NS7_ILi64EEEEEENS_6half_tEfNS_4arch4Sm80ELb0ELb0ELb1ELb0ELb0ELb0ELb0ELb0ELi2ELi4ELi4ELi4ELb0EEENS1_21CollectiveEpilogueBwdISA_SB_SD_Li256ELb0ELb0ELi2EEENS1_19SingleTileSchedulerILb0ELb0ELb0ELi128EEEEEEEEEvNT_6ParamsE$_ZN4cute3eso3ESOILb1ELb0EJNS_6LayoutINS_5tupleIJNS3_IJNS3_IJNS_1CILi8EEENS4_ILi1EEEEEES6_EEENS3_IJNS3_IJS6_S6_EEENS4_ILi4EEEEEEEEENS3_IJNS3_IJNS3_IJS6_NS4_ILi0EEEEEESD_EEENS3_IJNS3_IJSD_SD_EEENS4_ILi2048EEEEEEEEEEENS_10ViewEngineINS_8smem_ptrIPN7cutlass6half_tEEEEEEEC2ERKSK_RKSR_)
$_ZN7cutlass13device_kernelIN5flash19enable_sm80_to_sm89INS1_16FlashAttnBwdSm80INS1_25CollectiveMainloopBwdSm80ILi2ELi2EN4cute5tupleIJNS5_1CILi128EEES8_NS7_ILi64EEEEEENS_6half_tEfNS_4arch4Sm80ELb0ELb0ELb1ELb0ELb0ELb0ELb0ELb0ELi2ELi4ELi4ELi4ELb0EEENS1_21CollectiveEpilogueBwdISA_SB_SD_Li256ELb0ELb0ELi2EEENS1_19SingleTileSchedulerILb0ELb0ELb0ELi128EEEEEEEEEvNT_6ParamsE$_ZN4cute3eso3ESOILb1ELb0EJNS_6LayoutINS_5tupleIJNS3_IJNS3_IJNS_1CILi8EEENS4_ILi1EEEEEES6_EEENS3_IJNS3_IJS6_S6_EEENS4_ILi4EEEEEEEEENS3_IJNS3_IJNS3_IJS6_NS4_ILi0EEEEEESD_EEENS3_IJNS3_IJSD_SD_EEENS4_ILi2048EEEEEEEEEEENS_10ViewEngineINS_8smem_ptrIPN7cutlass6half_tEEEEEEEC2ERKSK_RKSR_:
[----:B------:R-:W-:Y:S02]  /*7360*/  IADD3 R2, R62, -c[0x0][0x20], RZ ;  /* 0x800008003e027a10 */ /* 0x000fe40007ffe0ff */
[----:B------:R-:W-:-:S03]  /*7370*/  MOV R13, 0x0 ;  /* 0x00000000000d7802 */ /* 0x000fc60000000f00 */
[----:B------:R1:W-:Y:S01]  /*7380*/  STL.64 [R2], R6 ;  /* 0x0000000602007387 */ /* 0x0003e20000100a00 */
[----:B------:R-:W-:Y:S05]  /*7390*/  RET.REL.NODEC R12 `(_ZN7cutlass13device_kernelIN5flash19enable_sm80_to_sm89INS1_16FlashAttnBwdSm80INS1_25CollectiveMainloopBwdSm80ILi2ELi2EN4cute5tupleIJNS5_1CILi128EEES8_NS7_ILi64EEEEEENS_6half_tEfNS_4arch4Sm80ELb0ELb0ELb1ELb0ELb0ELb0ELb0ELb0ELi2ELi4ELi4ELi4ELb0EEENS1_21CollectiveEpilogueBwdISA_SB_SD_Li256ELb0ELb0ELi2EEENS1_19SingleTileSchedulerILb0ELb0ELb0ELi128EEEEEEEEEvNT_6ParamsE) ;  /* 0xffff8c600c007950 */ /* 0x000fea0003c3ffff */
        .type           $_ZN7cutlass13device_kernelIN5flash19enable_sm80_to_sm89INS1_16FlashAttnBwdSm80INS1_25CollectiveMainloopBwdSm80ILi2ELi2EN4cute5tupleIJNS5_1CILi128EEES8_NS7_ILi64EEEEEENS_6half_tEfNS_4arch4Sm80ELb0ELb0ELb1ELb0ELb0ELb0ELb0ELb0ELi2ELi4ELi4ELi4ELb0EEENS1_21CollectiveEpilogueBwdISA_SB_SD_Li256ELb0ELb0ELi2EEENS1_19SingleTileSchedulerILb0ELb0ELb0ELi128EEEEEEEEEvNT_6ParamsE$_ZN4cute3eso3ESOILb1ELb0EJNS_6LayoutINS_5tupleIJNS3_IJNS3_IJNS_1CILi8EEENS4_ILi1EEEEEES6_EEENS3_IJNS3_IJS6_S6_EEENS4_ILi4EEEEEEEEENS3_IJNS3_IJNS3_IJS6_NS4_ILi0EEEEEESD_EEENS3_IJNS3_IJSD_SD_EEES5_EEEEEEEENS_10ViewEngineIPN7cutlass6half_tEEEEEC2ERKSJ_RKSO_,@function
        .size           $_ZN7cutlass13device_kernelIN5flash19enable_sm80_to_sm89INS1_16FlashAttnBwdSm80INS1_25CollectiveMainloopBwdSm80ILi2ELi2EN4cute5tupleIJNS5_1CILi128EEES8_NS7_ILi64EEEEEENS_6half_tEfNS_4arch4Sm80ELb0ELb0ELb1ELb0ELb0ELb0ELb0ELb0ELi2ELi4ELi4ELi4ELb0EEENS1_21CollectiveEpilogueBwdISA_SB_SD_Li256ELb0ELb0ELi2EEENS1_19SingleTileSchedulerILb0ELb0ELb0ELi128EEEEEEEEEvNT_6ParamsE$_ZN4cute3eso3ESOILb1ELb0EJNS_6LayoutINS_5tupleIJNS3_IJNS3_IJNS_1CILi8EEENS4_ILi1EEEEEES6_EEENS3_IJNS3_IJS6_S6_EEENS4_ILi4EEEEEEEEENS3_IJNS3_IJNS3_IJS6_NS4_ILi0EEEEEESD_EEENS3_IJNS3_IJSD_SD_EEES5_EEEEEEEENS_10ViewEngineIPN7cutlass6half_tEEEEEC2ERKSJ_RKSO_,($_ZN7cutlass13device_kernelIN5flash19enable_sm80_to_sm89INS1_16FlashAttnBwdSm80INS1_25CollectiveMainloopBwdSm80ILi2ELi2EN4cute5tupleIJNS5_1CILi128EEES8_NS7_ILi64EEEEEENS_6half_tEfNS_4arch4Sm80ELb0ELb0ELb1ELb0ELb0ELb0ELb0ELb0ELi2ELi4ELi4ELi4ELb0EEENS1_21CollectiveEpilogueBwdISA_SB_SD_Li256ELb0ELb0ELi2EEENS1_19SingleTileSchedulerILb0ELb0ELb0ELi128EEEEEEEEEvNT_6ParamsE$_ZN4cute3eso3ESOILb1ELb0EJNS_6LayoutINS_5tupleIJNS3_IJNS_1CILi1EEENS3_IJNS4_ILi2EEES6_EEEEEES6_NS4_ILi4EEEEEENS3_IJNS3_IJNS4_ILi0EEENS3_IJS5_S9_EEEEEES6_NS4_ILi8EEEEEEEENS_10ViewEngineIPjEEEEC2ERKSG_RKSJ_ - $_ZN7cutlass13device_kernelIN5flash19enable_sm80_to_sm89INS1_16FlashAttnBwdSm80INS1_25CollectiveMainloopBwdSm80ILi2ELi2EN4cute5tupleIJNS5_1CILi128EEES8_NS7_ILi64EEEEEENS_6half_tEfNS_4arch4Sm80ELb0ELb0ELb1ELb0ELb0ELb0ELb0ELb0ELi2ELi4ELi4ELi4ELb0EEENS1_21CollectiveEpilogueBwdISA_SB_SD_Li256ELb0ELb0ELi2EEENS1_19SingleTileSchedulerILb0ELb0ELb0ELi128EEEEEEEEEvNT_6ParamsE$_ZN4cute3eso3ESOILb1ELb0EJNS_6LayoutINS_5tupleIJNS3_IJNS3_IJNS_1CILi8EEENS4_ILi1EEEEEES6_EEENS3_IJNS3_IJS6_S6_EEENS4_ILi4EEEEEEEEENS3_IJNS3_IJNS3_IJS6_NS4_ILi0EEEEEESD_EEENS3_IJNS3_IJSD_SD_EEES5_EEEEEEEENS_10ViewEngineIPN7cutlass6half_tEEEEEC2ERKSJ_RKSO_)
$_ZN7cutlass13device_kernelIN5flash19enable_sm80_to_sm89INS1_16FlashAttnBwdSm80INS1_25CollectiveMainloopBwdSm80ILi2ELi2EN4cute5tupleIJNS5_1CILi128EEES8_NS7_ILi64EEEEEENS_6half_tEfNS_4arch4Sm80ELb0ELb0ELb1ELb0ELb0ELb0ELb0ELb0ELi2ELi4ELi4ELi4ELb0EEENS1_21CollectiveEpilogueBwdISA_SB_SD_Li256ELb0ELb0ELi2EEENS1_19SingleTileSchedulerILb0ELb0ELb0ELi128EEEEEEEEEvNT_6ParamsE$_ZN4cute3eso3ESOILb1ELb0EJNS_6LayoutINS_5tupleIJNS3_IJNS3_IJNS_1CILi8EEENS4_ILi1EEEEEES6_EEENS3_IJNS3_IJS6_S6_EEENS4_ILi4EEEEEEEEENS3_IJNS3_IJNS3_IJS6_NS4_ILi0EEEEEESD_EEENS3_IJNS3_IJSD_SD_EEES5_EEEEEEEENS_10ViewEngineIPN7cutlass6half_tEEEEEC2ERKSJ_RKSO_:
[----:B------:R-:W-:Y:S02]  /*73a0*/  IADD3 R4, R62, -c[0x0][0x20], RZ ;  /* 0x800008003e047a10 */ /* 0x000fe40007ffe0ff */
[----:B------:R-:W-:-:S03]  /*73b0*/  MOV R13, 0x0 ;  /* 0x00000000000d7802 */ /* 0x000fc60000000f00 */
[----:B------:R1:W-:Y:S01]  /*73c0*/  STL.64 [R4], R2 ;  /* 0x0000000204007387 */ /* 0x0003e20000100a00 */
[----:B------:R-:W-:Y:S05]  /*73d0*/  RET.REL.NODEC R12 `(_ZN7cutlass13device_kernelIN5flash19enable_sm80_to_sm89INS1_16FlashAttnBwdSm80INS1_25CollectiveMainloopBwdSm80ILi2ELi2EN4cute5tupleIJNS5_1CILi128EEES8_NS7_ILi64EEEEEENS_6half_tEfNS_4arch4Sm80ELb0ELb0ELb1ELb0ELb0ELb0ELb0ELb0ELi2ELi4ELi4ELi4ELb0EEENS1_21CollectiveEpilogueBwdISA_SB_SD_Li256ELb0ELb0ELi2EEENS1_19SingleTileSchedulerILb0ELb0ELb0ELi128EEEEEEEEEvNT_6ParamsE) ;  /* 0xffff8c200c007950 */ /* 0x000fea0003c3ffff */
        .type           $_ZN7cutlass13device_kernelIN5flash19enable_sm80_to_sm89INS1_16FlashAttnBwdSm80INS1_25CollectiveMainloopBwdSm80ILi2ELi2EN4cute5tupleIJNS5_1CILi128EEES8_NS7_ILi64EEEEEENS_6half_tEfNS_4arch4Sm80ELb0ELb0ELb1ELb0ELb0ELb0ELb0ELb0ELi2ELi4ELi4ELi4ELb0EEENS1_21CollectiveEpilogueBwdISA_SB_SD_Li256ELb0ELb0ELi2EEENS1_19SingleTileSchedulerILb0ELb0ELb0ELi128EEEEEEEEEvNT_6ParamsE$_ZN4cute3eso3ESOILb1ELb0EJNS_6LayoutINS_5tupleIJNS3_IJNS_1CILi1EEENS3_IJNS4_ILi2EEES6_EEEEEES6_NS4_ILi4EEEEEENS3_IJNS3_IJNS4_ILi0EEENS3_IJS5_S9_EEEEEES6_NS4_ILi8EEEEEEEENS_10ViewEngineIPjEEEEC2ERKSG_RKSJ_,@function
        .size           $_ZN7cutlass13device_kernelIN5flash19enable_sm80_to_sm89INS1_16FlashAttnBwdSm80INS1_25CollectiveMainloopBwdSm80ILi2ELi2EN4cute5tupleIJNS5_1CILi128EEES8_NS7_ILi64EEEEEENS_6half_tEfNS_4arch4Sm80ELb0ELb0ELb1ELb0ELb0ELb0ELb0ELb0ELi2ELi4ELi4ELi4ELb0EEENS1_21CollectiveEpilogueBwdISA_SB_SD_Li256ELb0ELb0ELi2EEENS1_19SingleTileSchedulerILb0ELb0ELb0ELi128EEEEEEEEEvNT_6ParamsE$_ZN4cute3eso3ESOILb1ELb0EJNS_6LayoutINS_5tupleIJNS3_IJNS_1CILi1EEENS3_IJNS4_ILi2EEES6_EEEEEES6_NS4_ILi4EEEEEENS3_IJNS3_IJNS4_ILi0EEENS3_IJS5_S9_EEEEEES6_NS4_ILi8EEEEEEEENS_10ViewEngineIPjEEEEC2ERKSG_RKSJ_,($_ZN7cutlass13device_kernelIN5flash19enable_sm80_to_sm89INS1_16FlashAttnBwdSm80INS1_25CollectiveMainloopBwdSm80ILi2ELi2EN4cute5tupleIJNS5_1CILi128EEES8_NS7_ILi64EEEEEENS_6half_tEfNS_4arch4Sm80ELb0ELb0ELb1ELb0ELb0ELb0ELb0ELb0ELi2ELi4ELi4ELi4ELb0EEENS1_21CollectiveEpilogueBwdISA_SB_SD_Li256ELb0ELb0ELi2EEENS1_19SingleTileSchedulerILb0ELb0ELb0ELi128EEEEEEEEEvNT_6ParamsE$_ZN4cute3eso3ESOILb1ELb0EJNS_6LayoutINS_5tupleIJNS3_IJNS_1CILi1EEENS3_IJNS4_ILi4EEENS4_ILi2EEEEEEEEES7_S6_EEENS3_IJNS3_IJNS4_ILi0EEENS3_IJS5_NS4_ILi8EEEEEEEEES6_NS4_ILi16EEEEEEEENS_10ViewEngineIPN7cutlass6half_tEEEEEC2ERKSH_RKSM_ - $_ZN7cutlass13device_kernelIN5flash19enable_sm80_to_sm89INS1_16FlashAttnBwdSm80INS1_25CollectiveMainloopBwdSm80ILi2ELi2EN4cute5tupleIJNS5_1CILi128EEES8_NS7_ILi64EEEEEENS_6half_tEfNS_4arch4Sm80ELb0ELb0ELb1ELb0ELb0ELb0ELb0ELb0ELi2ELi4ELi4ELi4ELb0EEENS1_21CollectiveEpilogueBwdISA_SB_SD_Li256ELb0ELb0ELi2EEENS1_19SingleTileSchedulerILb0ELb0ELb0ELi128EEEEEEEEEvNT_6ParamsE$_ZN4cute3eso3ESOILb1ELb0EJNS_6LayoutINS_5tupleIJNS3_IJNS_1CILi1EEENS3_IJNS4_ILi2EEES6_EEEEEES6_NS4_ILi4EEEEEENS3_IJNS3_IJNS4_ILi0EEENS3_IJS5_S9_EEEEEES6_NS4_ILi8EEEEEEEENS_10ViewEngineIPjEEEEC2ERKSG_RKSJ_)
$_ZN7cutlass13device_kernelIN5flash19enable_sm80_to_sm89INS1_16FlashAttnBwdSm80INS1_25CollectiveMainloopBwdSm80ILi2ELi2EN4cute5tupleIJNS5_1CILi128EEES8_NS7_ILi64EEEEEENS_6half_tEfNS_4arch4Sm80ELb0ELb0ELb1ELb0ELb0ELb0ELb0ELb0ELi2ELi4ELi4ELi4ELb0EEENS1_21CollectiveEpilogueBwdISA_SB_SD_Li256ELb0ELb0ELi2EEENS1_19SingleTileSchedulerILb0ELb0ELb0ELi128EEEEEEEEEvNT_6ParamsE$_ZN4cute3eso3ESOILb1ELb0EJNS_6LayoutINS_5tupleIJNS3_IJNS_1CILi1EEENS3_IJNS4_ILi2EEES6_EEEEEES6_NS4_ILi4EEEEEENS3_IJNS3_IJNS4_ILi0EEENS3_IJS5_S9_EEEEEES6_NS4_ILi8EEEEEEEENS_10ViewEngineIPjEEEEC2ERKSG_RKSJ_:
[----:B------:R-:W-:Y:S01]  /*73e0*/  IADD3 R5, R75, -c[0x0][0x20], RZ ;  /* 0x800008004b057a10 */ /* 0x000fe20007ffe0ff */
[----:B------:R-:W-:Y:S01]  /*73f0*/  IMAD.MOV.U32 R14, RZ, RZ, R6 ;  /* 0x000000ffff0e7224 */ /* 0x000fe200078e0006 */
[----:B------:R-:W-:-:S03]  /*7400*/  MOV R15, 0x0 ;  /* 0x00000000000f7802 */ /* 0x000fc60000000f00 */
[----:B------:R1:W-:Y:S01]  /*7410*/  STL.64 [R5], R2 ;  /* 0x0000000205007387 */ /* 0x0003e20000100a00 */
[----:B------:R-:W-:Y:S05]  /*7420*/  RET.REL.NODEC R14 `(_ZN7cutlass13device_kernelIN5flash19enable_sm80_to_sm89INS1_16FlashAttnBwdSm80INS1_25CollectiveMainloopBwdSm80ILi2ELi2EN4cute5tupleIJNS5_1CILi128EEES8_NS7_ILi64EEEEEENS_6half_tEfNS_4arch4Sm80ELb0ELb0ELb1ELb0ELb0ELb0ELb0ELb0ELi2ELi4ELi4ELi4ELb0EEENS1_21CollectiveEpilogueBwdISA_SB_SD_Li256ELb0ELb0ELi2EEENS1_19SingleTileSchedulerILb0ELb0ELb0ELi128EEEEEEEEEvNT_6ParamsE) ;  /* 0xffff8bd00e007950 */ /* 0x000fea0003c3ffff */
        .type           $_ZN7cutlass13device_kernelIN5flash19enable_sm80_to_sm89INS1_16FlashAttnBwdSm80INS1_25CollectiveMainloopBwdSm80ILi2ELi2EN4cute5tupleIJNS5_1CILi128EEES8_NS7_ILi64EEEEEENS_6half_tEfNS_4arch4Sm80ELb0ELb0ELb1ELb0ELb0ELb0ELb0ELb0ELi2ELi4ELi4ELi4ELb0EEENS1_21CollectiveEpilogueBwdISA_SB_SD_Li256ELb0ELb0ELi2EEENS1_19SingleTileSchedulerILb0ELb0ELb0ELi128EEEEEEEEEvNT_6ParamsE$_ZN4cute3eso3ESOILb1ELb0EJNS_6LayoutINS_5tupleIJNS3_IJNS_1CILi1EEENS3_IJNS4_ILi4EEENS4_ILi2EEEEEEEEES7_S6_EEENS3_IJNS3_IJNS4_ILi0EEENS3_IJS5_NS4_ILi8EEEEEEEEES6_NS4_ILi16EEEEEEEENS_10ViewEngineIPN7cutlass6half_tEEEEEC2ERKSH_RKSM_,@function
        .size           $_ZN7cutlass13device_kernelIN5flash19enable_sm80_to_sm89INS1_16FlashAttnBwdSm80INS1_25CollectiveMainloopBwdSm80ILi2ELi2EN4cute5tupleIJNS5_1CILi128EEES8_NS7_ILi64EEEEEENS_6half_tEfNS_4arch4Sm80ELb0ELb0ELb1ELb0ELb0ELb0ELb0ELb0ELi2ELi4ELi4ELi4ELb0EEENS1_21CollectiveEpilogueBwdISA_SB_SD_Li256ELb0ELb0ELi2EEENS1_19SingleTileSchedulerILb0ELb0ELb0ELi128EEEEEEEEEvNT_6ParamsE$_ZN4cute3eso3ESOILb1ELb0EJNS_6LayoutINS_5tupleIJNS3_IJNS_1CILi1EEENS3_IJNS4_ILi4EEENS4_ILi2EEEEEEEEES7_S6_EEENS3_IJNS3_IJNS4_ILi0EEENS3_IJS5_NS4_ILi8EEEEEEEEES6_NS4_ILi16EEEEEEEENS_10ViewEngineIPN7cutlass6half_tEEEEEC2ERKSH_RKSM_,($_ZN7cutlass13device_kernelIN5flash19enable_sm80_to_sm89INS1_16FlashAttnBwdSm80INS1_25CollectiveMainloopBwdSm80ILi2ELi2EN4cute5tupleIJNS5_1CILi128EEES8_NS7_ILi64EEEEEENS_6half_tEfNS_4arch4Sm80ELb0ELb0ELb1ELb0ELb0ELb0ELb0ELb0ELi2ELi4ELi4ELi4ELb0EEENS1_21CollectiveEpilogueBwdISA_SB_SD_Li256ELb0ELb0ELi2EEENS1_19SingleTileSchedulerILb0ELb0ELb0ELi128EEEEEEEEEvNT_6ParamsE$_ZN4cute3eso3ESOILb1ELb0EJNS_6LayoutINS_5tupleIJNS3_IJNS_1CILi1EEENS4_ILi2EEEEEEEEENS3_IJNS3_IJS5_S5_EEEEEEEENS_10ViewEngineIPjEEEEC2ERKSB_RKSE_ - $_ZN7cutlass13device_kernelIN5flash19enable_sm80_to_sm89INS1_16FlashAttnBwdSm80INS1_25CollectiveMainloopBwdSm80ILi2ELi2EN4cute5tupleIJNS5_1CILi128EEES8_NS7_ILi64EEEEEENS_6half_tEfNS_4arch4Sm80ELb0ELb0ELb1ELb0ELb0ELb0ELb0ELb0ELi2ELi4ELi4ELi4ELb0EEENS1_21CollectiveEpilogueBwdISA_SB_SD_Li256ELb0ELb0ELi2EEENS1_19SingleTileSchedulerILb0ELb0ELb0ELi128EEEEEEEEEvNT_6ParamsE$_ZN4cute3eso3ESOILb1ELb0EJNS_6LayoutINS_5tupleIJNS3_IJNS_1CILi1EEENS3_IJNS4_ILi4EEENS4_ILi2EEEEEEEEES7_S6_EEENS3_IJNS3_IJNS4_ILi0EEENS3_IJS5_NS4_ILi8EEEEEEEEES6_NS4_ILi16EEEEEEEENS_10ViewEngineIPN7cutlass6half_tEEEEEC2ERKSH_RKSM_)
$_ZN7cutlass13device_kernelIN5flash19enable_sm80_to_sm89INS1_16FlashAttnBwdSm80INS1_25CollectiveMainloopBwdSm80ILi2ELi2EN4cute5tupleIJNS5_1CILi128EEES8_NS7_ILi64EEEEEENS_6half_tEfNS_4arch4Sm80ELb0ELb0ELb1ELb0ELb0ELb0ELb0ELb0ELi2ELi4ELi4ELi4ELb0EEENS1_21CollectiveEpilogueBwdISA_SB_SD_Li256ELb0ELb0ELi2EEENS1_19SingleTileSchedulerILb0ELb0ELb0ELi128EEEEEEEEEvNT_6ParamsE$_ZN4cute3eso3ESOILb1ELb0EJNS_6LayoutINS_5tupleIJNS3_IJNS_1CILi1EEENS3_IJNS4_ILi4EEENS4_ILi2EEEEEEEEES7_S6_EEENS3_IJNS3_IJNS4_ILi0EEENS3_IJS5_NS4_ILi8EEEEEEEEES6_NS4_ILi16EEEEEEEENS_10ViewEngineIPN7cutlass6half_tEEEEEC2ERKSH_RKSM_:
[----:B------:R-:W-:Y:S01]  /*7430*/  IADD3 R3, R75, -c[0x0][0x20], RZ ;  /* 0x800008004b037a10 */ /* 0x000fe20007ffe0ff */
[----:B------:R-:W-:Y:S01]  /*7440*/  IMAD.MOV.U32 R14, RZ, RZ, R2 ;  /* 0x000000ffff0e7224 */ /* 0x000fe200078e0002 */
[----:B------:R-:W-:Y:S01]  /*7450*/  MOV R16, R6 ;  /* 0x0000000600107202 */ /* 0x000fe20000000f00 */
[----:B------:R-:W-:Y:S01]  /*7460*/  IMAD.MOV.U32 R15, RZ, RZ, R5 ;  /* 0x000000ffff0f7224 */ /* 0x000fe200078e0005 */
[----:B------:R-:W-:-:S04]  /*7470*/  MOV R17, 0x0 ;  /* 0x0000000000117802 */ /* 0x000fc80000000f00 */
[----:B------:R1:W-:Y:S01]  /*7480*/  STL.64 [R3], R14 ;  /* 0x0000000e03007387 */ /* 0x0003e20000100a00 */
[----:B------:R-:W-:Y:S05]  /*7490*/  RET.REL.NODEC R16 `(_ZN7cutlass13device_kernelIN5flash19enable_sm80_to_sm89INS1_16FlashAttnBwdSm80INS1_25CollectiveMainloopBwdSm80ILi2ELi2EN4cute5tupleIJNS5_1CILi128EEES8_NS7_ILi64EEEEEENS_6half_tEfNS_4arch4Sm80ELb0ELb0ELb1ELb0ELb0ELb0ELb0ELb0ELi2ELi4ELi4ELi4ELb0EEENS1_21CollectiveEpilogueBwdISA_SB_SD_Li256ELb0ELb0ELi2EEENS1_19SingleTileSchedulerILb0ELb0ELb0ELi128EEEEEEEEEvNT_6ParamsE) ;  /* 0xffff8b6010007950 */ /* 0x000fea0003c3ffff */
        .type           $_ZN7cutlass13device_kernelIN5flash19enable_sm80_to_sm89INS1_16FlashAttnBwdSm80INS1_25CollectiveMainloopBwdSm80ILi2ELi2EN4cute5tupleIJNS5_1CILi128EEES8_NS7_ILi64EEEEEENS_6half_tEfNS_4arch4Sm80ELb0ELb0ELb1ELb0ELb0ELb0ELb0ELb0ELi2ELi4ELi4ELi4ELb0EEENS1_21CollectiveEpilogueBwdISA_SB_SD_Li256ELb0ELb0ELi2EEENS1_19SingleTileSchedulerILb0ELb0ELb0ELi128EEEEEEEEEvNT_6ParamsE$_ZN4cute3eso3ESOILb1ELb0EJNS_6LayoutINS_5tupleIJNS3_IJNS_1CILi1EEENS4_ILi2EEEEEEEEENS3_IJNS3_IJS5_S5_EEEEEEEENS_10ViewEngineIPjEEEEC2ERKSB_RKSE_,@function
        .size           $_ZN7cutlass13device_kernelIN5flash19enable_sm80_to_sm89INS1_16FlashAttnBwdSm80INS1_25CollectiveMainloopBwdSm80ILi2ELi2EN4cute5tupleIJNS5_1CILi128EEES8_NS7_ILi64EEEEEENS_6half_tEfNS_4arch4Sm80ELb0ELb0ELb1ELb0ELb0ELb0ELb0ELb0ELi2ELi4ELi4ELi4ELb0EEENS1_21CollectiveEpilogueBwdISA_SB_SD_Li256ELb0ELb0ELi2EEENS1_19SingleTileSchedulerILb0ELb0ELb0ELi128EEEEEEEEEvNT_6ParamsE$_ZN4cute3eso3ESOILb1ELb0EJNS_6LayoutINS_5tupleIJNS3_IJNS_1CILi1EEENS4_ILi2EEEEEEEEENS3_IJNS3_IJS5_S5_EEEEEEEENS_10ViewEngineIPjEEEEC2ERKSB_RKSE_,($_ZN7cutlass13device_kernelIN5flash19enable_sm80_to_sm89INS1_16FlashAttnBwdSm80INS1_25CollectiveMainloopBwdSm80ILi2ELi2EN4cute5tupleIJNS5_1CILi128EEES8_NS7_ILi64EEEEEENS_6half_tEfNS_4arch4Sm80ELb0ELb0ELb1ELb0ELb0ELb0ELb0ELb0ELi2ELi4ELi4ELi4ELb0EEENS1_21CollectiveEpilogueBwdISA_SB_SD_Li256ELb0ELb0ELi2EEENS1_19SingleTileSchedulerILb0ELb0ELb0ELi128EEEEEEEEEvNT_6ParamsE$_ZN4cute3eso3ESOILb1ELb0EJNS_6LayoutINS_5tupleIJNS3_IJNS_1CILi1EEENS4_ILi2EEEEEES6_NS4_ILi8EEEEEENS3_IJNS3_IJS5_S5_EEES6_NS4_ILi4EEEEEEEENS_10ViewEngineIPKN7cutlass5ArrayIfLi2ELb1EEEEEEEC2ERKSD_RKSK_ - $_ZN7cutlass13device_kernelIN5flash19enable_sm80_to_sm89INS1_16FlashAttnBwdSm80INS1_25CollectiveMainloopBwdSm80ILi2ELi2EN4cute5tupleIJNS5_1CILi128EEES8_NS7_ILi64EEEEEENS_6half_tEfNS_4arch4Sm80ELb0ELb0ELb1ELb0ELb0ELb0ELb0ELb0ELi2ELi4ELi4ELi4ELb0EEENS1_21CollectiveEpilogueBwdISA_SB_SD_Li256ELb0ELb0ELi2EEENS1_19SingleTileSchedulerILb0ELb0ELb0ELi128EEEEEEEEEvNT_6ParamsE$_ZN4cute3eso3ESOILb1ELb0EJNS_6LayoutINS_5tupleIJNS3_IJNS_1CILi1EEENS4_ILi2EEEEEEEEENS3_IJNS3_IJS5_S5_EEEEEEEENS_10ViewEngineIPjEEEEC2ERKSB_RKSE_)
$_ZN7cutlass13device_kernelIN5flash19enable_sm80_to_sm89INS1_16FlashAttnBwdSm80INS1_25CollectiveMainloopBwdSm80ILi2ELi2EN4cute5tupleIJNS5_1CILi128EEES8_NS7_ILi64EEEEEENS_6half_tEfNS_4arch4Sm80ELb0ELb0ELb1ELb0ELb0ELb0ELb0ELb0ELi2ELi4ELi4ELi4ELb0EEENS1_21CollectiveEpilogueBwdISA_SB_SD_Li256ELb0ELb0ELi2EEENS1_19SingleTileSchedulerILb0ELb0ELb0ELi128EEEEEEEEEvNT_6ParamsE$_ZN4cute3eso3ESOILb1ELb0EJNS_6LayoutINS_5tupleIJNS3_IJNS_1CILi1EEENS4_ILi2EEEEEEEEENS3_IJNS3_IJS5_S5_EEEEEEEENS_10ViewEngineIPjEEEEC2ERKSB_RKSE_:
[----:B------:R-:W-:Y:S01]  /*74a0*/  IADD3 R2, R62, -c[0x0][0x20], RZ ;  /* 0x800008003e027a10 */ /* 0x000fe20007ffe0ff */
[----:B------:R-:W-:Y:S01]  /*74b0*/  IMAD.MOV.U32 R11, RZ, RZ, R3 ;  /* 0x000000ffff0b7224 */ /* 0x000fe200078e0003 */
[----:B------:R-:W-:-:S04]  /*74c0*/  MOV R5, 0x0 ;  /* 0x0000000000057802 */ /* 0x000fc80000000f00 */
[----:B------:R1:W-:Y:S01]  /*74d0*/  STL.64 [R2], R10 ;  /* 0x0000000a02007387 */ /* 0x0003e20000100a00 */
[----:B------:R-:W-:Y:S05]  /*74e0*/  RET.REL.NODEC R4 `(_ZN7cutlass13device_kernelIN5flash19enable_sm80_to_sm89INS1_16FlashAttnBwdSm80INS1_25CollectiveMainloopBwdSm80ILi2ELi2EN4cute5tupleIJNS5_1CILi128EEES8_NS7_ILi64EEEEEENS_6half_tEfNS_4arch4Sm80ELb0ELb0ELb1ELb0ELb0ELb0ELb0ELb0ELi2ELi4ELi4ELi4ELb0EEENS1_21CollectiveEpilogueBwdISA_SB_SD_Li256ELb0ELb0ELi2EEENS1_19SingleTileSchedulerILb0ELb0ELb0ELi128EEEEEEEEEvNT_6ParamsE) ;  /* 0xffff8b1004007950 */ /* 0x000fea0003c3ffff */
        .type           $_ZN7cutlass13device_kernelIN5flash19enable_sm80_to_sm89INS1_16FlashAttnBwdSm80INS1_25CollectiveMainloopBwdSm80ILi2ELi2EN4cute5tupleIJNS5_1CILi128EEES8_NS7_ILi64EEEEEENS_6half_tEfNS_4arch4Sm80ELb0ELb0ELb1ELb0ELb0ELb0ELb0ELb0ELi2ELi4ELi4ELi4ELb0EEENS1_21CollectiveEpilogueBwdISA_SB_SD_Li256ELb0ELb0ELi2EEENS1_19SingleTileSchedulerILb0ELb0ELb0ELi128EEEEEEEEEvNT_6ParamsE$_ZN4cute3eso3ESOILb1ELb0EJNS_6LayoutINS_5tupleIJNS3_IJNS_1CILi1EEENS4_ILi2EEEEEES6_NS4_ILi8EEEEEENS3_IJNS3_IJS5_S5_EEES6_NS4_ILi4EEEEEEEENS_10ViewEngineIPKN7cutlass5ArrayIfLi2ELb1EEEEEEEC2ERKSD_RKSK_,@function
        .size           $_ZN7cutlass13device_kernelIN5flash19enable_sm80_to_sm89INS1_16FlashAttnBwdSm80INS1_25CollectiveMainloopBwdSm80ILi2ELi2EN4cute5tupleIJNS5_1CILi128EEES8_NS7_ILi64EEEEEENS_6half_tEfNS_4arch4Sm80ELb0ELb0ELb1ELb0ELb0ELb0ELb0ELb0ELi2ELi4ELi4ELi4ELb0EEENS1_21CollectiveEpilogueBwdISA_SB_SD_Li256ELb0ELb0ELi2EEENS1_19SingleTileSchedulerILb0ELb0ELb0ELi128EEEEEEEEEvNT_6ParamsE$_ZN4cute3eso3ESOILb1ELb0EJNS_6LayoutINS_5tupleIJNS3_IJNS_1CILi1EEENS4_ILi2EEEEEES6_NS4_ILi8EEEEEENS3_IJNS3_IJS5_S5_EEES6_NS4_ILi4EEEEEEEENS_10ViewEngineIPKN7cutlass5ArrayIfLi2ELb1EEEEEEEC2ERKSD_RKSK_,($_ZN7cutlass13device_kernelIN5flash19enable_sm80_to_sm89INS1_16FlashAttnBwdSm80INS1_25CollectiveMainloopBwdSm80ILi2ELi2EN4cute5tupleIJNS5_1CILi128EEES8_NS7_ILi64EEEEEENS_6half_tEfNS_4arch4Sm80ELb0ELb0ELb1ELb0ELb0ELb0ELb0ELb0ELi2ELi4ELi4ELi4ELb0EEENS1_21CollectiveEpilogueBwdISA_SB_SD_Li256ELb0ELb0ELi2EEENS1_19SingleTileSchedulerILb0ELb0ELb0ELi128EEEEEEEEEvNT_6ParamsE$_ZN4cute3eso3ESOILb1ELb0EJNS_6LayoutINS_5tupleIJNS3_IJNS_1CILi1EEENS4_ILi2EEEEEES6_NS4_ILi8EEEEEENS3_IJNS3_IJS5_S5_EEES6_NS4_ILi4EEEEEEEENS_10ViewEngineIPN7cutlass5ArrayINSF_6half_tELi2ELb0EEEEEEEC2ERKSD_RKSK_ - $_ZN7cutlass13device_kernelIN5flash19enable_sm80_to_sm89INS1_16FlashAttnBwdSm80INS1_25CollectiveMainloopBwdSm80ILi2ELi2EN4cute5tupleIJNS5_1CILi128EEES8_NS7_ILi64EEEEEENS_6half_tEfNS_4arch4Sm80ELb0ELb0ELb1ELb0ELb0ELb0ELb0ELb0ELi2ELi4ELi4ELi4ELb0EEENS1_21CollectiveEpilogueBwdISA_SB_SD_Li256ELb0ELb0ELi2EEENS1_19SingleTileSchedulerILb0ELb0ELb0ELi128EEEEEEEEEvNT_6ParamsE$_ZN4cute3eso3ESOILb1ELb0EJNS_6LayoutINS_5tupleIJNS3_IJNS_1CILi1EEENS4_ILi2EEEEEES6_NS4_ILi8EEEEEENS3_IJNS3_IJS5_S5_EEES6_NS4_ILi4EEEEEEEENS_10ViewEngineIPKN7cutlass5ArrayIfLi2ELb1EEEEEEEC2ERKSD_RKSK_)
$_ZN7cutlass13device_kernelIN5flash19enable_sm80_to_sm89INS1_16FlashAttnBwdSm80INS1_25CollectiveMainloopBwdSm80ILi2ELi2EN4cute5tupleIJNS5_1CILi128EEES8_NS7_ILi64EEEEEENS_6half_tEfNS_4arch4Sm80ELb0ELb0ELb1ELb0ELb0ELb0ELb0ELb0ELi2ELi4ELi4ELi4ELb0EEENS1_21CollectiveEpilogueBwdISA_SB_SD_Li256ELb0ELb0ELi2EEENS1_19SingleTileSchedulerILb0ELb0ELb0ELi128EEEEEEEEEvNT_6ParamsE$_ZN4cute3eso3ESOILb1ELb0EJNS_6LayoutINS_5tupleIJNS3_IJNS_1CILi1EEENS4_ILi2EEEEEES6_NS4_ILi8EEEEEENS3_IJNS3_IJS5_S5_EEES6_NS4_ILi4EEEEEEEENS_10ViewEngineIPKN7cutlass5ArrayIfLi2ELb1EEEEEEEC2ERKSD_RKSK_:
[----:B------:R-:W-:Y:S01]  /*74f0*/  IADD3 R3, R75, -c[0x0][0x20], RZ ;  /* 0x800008004b037a10 */ /* 0x000fe20007ffe0ff */
[----:B------:R-:W-:Y:S01]  /*7500*/  IMAD.MOV.U32 R22, RZ, RZ, R2 ;  /* 0x000000ffff167224 */ /* 0x000fe200078e0002 */
[----:B------:R-:W-:-:S04]  /*7510*/  MOV R15, 0x0 ;  /* 0x00000000000f7802 */ /* 0x000fc80000000f00 */
[----:B------:R1:W-:Y:S01]  /*7520*/  STL.64 [R3], R22 ;  /* 0x0000001603007387 */ /* 0x0003e20000100a00 */
[----:B------:R-:W-:Y:S05]  /*7530*/  RET.REL.NODEC R14 `(_ZN7cutlass13device_kernelIN5flash19enable_sm80_to_sm89INS1_16FlashAttnBwdSm80INS1_25CollectiveMainloopBwdSm80ILi2ELi2EN4cute5tupleIJNS5_1CILi128EEES8_NS7_ILi64EEEEEENS_6half_tEfNS_4arch4Sm80ELb0ELb0ELb1ELb0ELb0ELb0ELb0ELb0ELi2ELi4ELi4ELi4ELb0EEENS1_21CollectiveEpilogueBwdISA_SB_SD_Li256ELb0ELb0ELi2EEENS1_19SingleTileSchedulerILb0ELb0ELb0ELi128EEEEEEEEEvNT_6ParamsE) ;  /* 0xffff8ac00e007950 */ /* 0x000fea0003c3ffff */
        .type           $_ZN7cutlass13device_kernelIN5flash19enable_sm80_to_sm89INS1_16FlashAttnBwdSm80INS1_25CollectiveMainloopBwdSm80ILi2ELi2EN4cute5tupleIJNS5_1CILi128EEES8_NS7_ILi64EEEEEENS_6half_tEfNS_4arch4Sm80ELb0ELb0ELb1ELb0ELb0ELb0ELb0ELb0ELi2ELi4ELi4ELi4ELb0EEENS1_21CollectiveEpilogueBwdISA_SB_SD_Li256ELb0ELb0ELi2EEENS1_19SingleTileSchedulerILb0ELb0ELb0ELi128EEEEEEEEEvNT_6ParamsE$_ZN4cute3eso3ESOILb1ELb0EJNS_6LayoutINS_5tupleIJNS3_IJNS_1CILi1EEENS4_ILi2EEEEEES6_NS4_ILi8EEEEEENS3_IJNS3_IJS5_S5_EEES6_NS4_ILi4EEEEEEEENS_10ViewEngineIPN7cutlass5ArrayINSF_6half_tELi2ELb0EEEEEEEC2ERKSD_RKSK_,@function
        .size           $_ZN7cutlass13device_kernelIN5flash19enable_sm80_to_sm89INS1_16FlashAttnBwdSm80INS1_25CollectiveMainloopBwdSm80ILi2ELi2EN4cute5tupleIJNS5_1CILi128EEES8_NS7_ILi64EEEEEENS_6half_tEfNS_4arch4Sm80ELb0ELb0ELb1ELb0ELb0ELb0ELb0ELb0ELi2ELi4ELi4ELi4ELb0EEENS1_21CollectiveEpilogueBwdISA_SB_SD_Li256ELb0ELb0ELi2EEENS1_19SingleTileSchedulerILb0ELb0ELb0ELi128EEEEEEEEEvNT_6ParamsE$_ZN4cute3eso3ESOILb1ELb0EJNS_6LayoutINS_5tupleIJNS3_IJNS_1CILi1EEENS4_ILi2EEEEEES6_NS4_ILi8EEEEEENS3_IJNS3_IJS5_S5_EEES6_NS4_ILi4EEEEEEEENS_10ViewEngineIPN7cutlass5ArrayINSF_6half_tELi2ELb0EEEEEEEC2ERKSD_RKSK_,($_ZN7cutlass13device_kernelIN5flash19enable_sm80_to_sm89INS1_16FlashAttnBwdSm80INS1_25CollectiveMainloopBwdSm80ILi2ELi2EN4cute5tupleIJNS5_1CILi128EEES8_NS7_ILi64EEEEEENS_6half_tEfNS_4arch4Sm80ELb0ELb0ELb1ELb0ELb0ELb0ELb0ELb0ELi2ELi4ELi4ELi4ELb0EEENS1_21CollectiveEpilogueBwdISA_SB_SD_Li256ELb0ELb0ELi2EEENS1_19SingleTileSchedulerILb0ELb0ELb0ELi128EEEEEEEEEvNT_6ParamsE$_ZN4cute3eso3ESOILb1ELb0EJNS_6LayoutINS_5tupleIJNS3_IJNS_1CILi1EEENS4_ILi2EEES6_EEEEEENS3_IJNS3_IJS5_S5_S6_EEEEEEEENS_10ViewEngineIPjEEEEC2ERKSB_RKSE_ - $_ZN7cutlass13device_kernelIN5flash19enable_sm80_to_sm89INS1_16FlashAttnBwdSm80INS1_25CollectiveMainloopBwdSm80ILi2ELi2EN4cute5tupleIJNS5_1CILi128EEES8_NS7_ILi64EEEEEENS_6half_tEfNS_4arch4Sm80ELb0ELb0ELb1ELb0ELb0ELb0ELb0ELb0ELi2ELi4ELi4ELi4ELb0EEENS1_21CollectiveEpilogueBwdISA_SB_SD_Li256ELb0ELb0ELi2EEENS1_19SingleTileSchedulerILb0ELb0ELb0ELi128EEEEEEEEEvNT_6ParamsE$_ZN4cute3eso3ESOILb1ELb0EJNS_6LayoutINS_5tupleIJNS3_IJNS_1CILi1EEENS4_ILi2EEEEEES6_NS4_ILi8EEEEEENS3_IJNS3_IJS5_S5_EEES6_NS4_ILi4EEEEEEEENS_10ViewEngineIPN7cutlass5ArrayINSF_6half_tELi2ELb0EEEEEEEC2ERKSD_RKSK_)
$_ZN7cutlass13device_kernelIN5flash19enable_sm80_to_sm89INS1_16FlashAttnBwdSm80INS1_25CollectiveMainloopBwdSm80ILi2ELi2EN4cute5tupleIJNS5_1CILi128EEES8_NS7_ILi64EEEEEENS_6half_tEfNS_4arch4Sm80ELb0ELb0ELb1ELb0ELb0ELb0ELb0ELb0ELi2ELi4ELi4ELi4ELb0EEENS1_21CollectiveEpilogueBwdISA_SB_SD_Li256ELb0ELb0ELi2EEENS1_19SingleTileSchedulerILb0ELb0ELb0ELi128EEEEEEEEEvNT_6ParamsE$_ZN4cute3eso3ESOILb1ELb0EJNS_6LayoutINS_5tupleIJNS3_IJNS_1CILi1EEENS4_ILi2EEEEEES6_NS4_ILi8EEEEEENS3_IJNS3_IJS5_S5_EEES6_NS4_ILi4EEEEEEEENS_10ViewEngineIPN7cutlass5ArrayINSF_6half_tELi2ELb0EEEEEEEC2ERKSD_RKSK_:
[----:B------:R-:W-:Y:S01]  /*7540*/  IADD3 R2, R75, -c[0x0][0x20], RZ ;  /* 0x800008004b027a10 */ /* 0x000fe20007ffe0ff */
[----:B------:R-:W-:Y:S01]  /*7550*/  IMAD.MOV.U32 R17, RZ, RZ, R3 ;  /* 0x000000ffff117224 */ /* 0x000fe200078e0003 */
[----:B------:R-:W-:-:S04]  /*7560*/  MOV R15, 0x0 ;  /* 0x00000000000f7802 */ /* 0x000fc80000000f00 */
[----:B------:R1:W-:Y:S01]  /*7570*/  STL.64 [R2], R16 ;  /* 0x0000001002007387 */ /* 0x0003e20000100a00 */
[----:B------:R-:W-:Y:S05]  /*7580*/  RET.REL.NODEC R14 `(_ZN7cutlass13device_kernelIN5flash19enable_sm80_to_sm89INS1_16FlashAttnBwdSm80INS1_25CollectiveMainloopBwdSm80ILi2ELi2EN4cute5tupleIJNS5_1CILi128EEES8_NS7_ILi64EEEEEENS_6half_tEfNS_4arch4Sm80ELb0ELb0ELb1ELb0ELb0ELb0ELb0ELb0ELi2ELi4ELi4ELi4ELb0EEENS1_21CollectiveEpilogueBwdISA_SB_SD_Li256ELb0ELb0ELi2EEENS1_19SingleTileSchedulerILb0ELb0ELb0ELi128EEEEEEEEEvNT_6ParamsE) ;  /* 0xffff8a700e007950 */ /* 0x000fea0003c3ffff */
        .type           $_ZN7cutlass13device_kernelIN5flash19enable_sm80_to_sm89INS1_16FlashAttnBwdSm80INS1_25CollectiveMainloopBwdSm80ILi2ELi2EN4cute5tupleIJNS5_1CILi128EEES8_NS7_ILi64EEEEEENS_6half_tEfNS_4arch4Sm80ELb0ELb0ELb1ELb0ELb0ELb0ELb0ELb0ELi2ELi4ELi4ELi4ELb0EEENS1_21CollectiveEpilogueBwdISA_SB_SD_Li256ELb0ELb0ELi2EEENS1_19SingleTileSchedulerILb0ELb0ELb0ELi128EEEEEEEEEvNT_6ParamsE$_ZN4cute3eso3ESOILb1ELb0EJNS_6LayoutINS_5tupleIJNS3_IJNS_1CILi1EEENS4_ILi2EEES6_EEEEEENS3_IJNS3_IJS5_S5_S6_EEEEEEEENS_10ViewEngineIPjEEEEC2ERKSB_RKSE_,@function
        .size           $_ZN7cutlass13device_kernelIN5flash19enable_sm80_to_sm89INS1_16FlashAttnBwdSm80INS1_25CollectiveMainloopBwdSm80ILi2ELi2EN4cute5tupleIJNS5_1CILi128EEES8_NS7_ILi64EEEEEENS_6half_tEfNS_4arch4Sm80ELb0ELb0ELb1ELb0ELb0ELb0ELb0ELb0ELi2ELi4ELi4ELi4ELb0EEENS1_21CollectiveEpilogueBwdISA_SB_SD_Li256ELb0ELb0ELi2EEENS1_19SingleTileSchedulerILb0ELb0ELb0ELi128EEEEEEEEEvNT_6ParamsE$_ZN4cute3eso3ESOILb1ELb0EJNS_6LayoutINS_5tupleIJNS3_IJNS_1CILi1EEENS4_ILi2EEES6_EEEEEENS3_IJNS3_IJS5_S5_S6_EEEEEEEENS_10ViewEngineIPjEEEEC2ERKSB_RKSE_,($_ZN7cutlass13device_kernelIN5flash19enable_sm80_to_sm89INS1_16FlashAttnBwdSm80INS1_25CollectiveMainloopBwdSm80ILi2ELi2EN4cute5tupleIJNS5_1CILi128EEES8_NS7_ILi64EEEEEENS_6half_tEfNS_4arch4Sm80ELb0ELb0ELb1ELb0ELb0ELb0ELb0ELb0ELi2ELi4ELi4ELi4ELb0EEENS1_21CollectiveEpilogueBwdISA_SB_SD_Li256ELb0ELb0ELi2EEENS1_19SingleTileSchedulerILb0ELb0ELb0ELi128EEEEEEEEEvNT_6ParamsE$_ZN4cute3eso3ESOILb1ELb0EJNS_6LayoutINS_5tupleIJNS3_IJNS_1CILi1EEES5_EEEEEENS3_IJNS3_IJS5_NS4_ILi0EEEEEEEEEEENS_10ViewEngineINS_8smem_ptrIPN7cutlass9uint128_tEEEEEEEC2ERKSB_RKSI_ - $_ZN7cutlass13device_kernelIN5flash19enable_sm80_to_sm89INS1_16FlashAttnBwdSm80INS1_25CollectiveMainloopBwdSm80ILi2ELi2EN4cute5tupleIJNS5_1CILi128EEES8_NS7_ILi64EEEEEENS_6half_tEfNS_4arch4Sm80ELb0ELb0ELb1ELb0ELb0ELb0ELb0ELb0ELi2ELi4ELi4ELi4ELb0EEENS1_21CollectiveEpilogueBwdISA_SB_SD_Li256ELb0ELb0ELi2EEENS1_19SingleTileSchedulerILb0ELb0ELb0ELi128EEEEEEEEEvNT_6ParamsE$_ZN4cute3eso3ESOILb1ELb0EJNS_6LayoutINS_5tupleIJNS3_IJNS_1CILi1EEENS4_ILi2EEES6_EEEEEENS3_IJNS3_IJS5_S5_S6_EEEEEEEENS_10ViewEngineIPjEEEEC2ERKSB_RKSE_)
$_ZN7cutlass13device_kernelIN5flash19enable_sm80_to_sm89INS1_16FlashAttnBwdSm80INS1_25CollectiveMainloopBwdSm80ILi2ELi2EN4cute5tupleIJNS5_1CILi128EEES8_NS7_ILi64EEEEEENS_6half_tEfNS_4arch4Sm80ELb0ELb0ELb1ELb0ELb0ELb0ELb0ELb0ELi2ELi4ELi4ELi4ELb0EEENS1_21CollectiveEpilogueBwdISA_SB_SD_Li256ELb0ELb0ELi2EEENS1_19SingleTileSchedulerILb0ELb0ELb0ELi128EEEEEEEEEvNT_6ParamsE$_ZN4cute3eso3ESOILb1ELb0EJNS_6LayoutINS_5tupleIJNS3_IJNS_1CILi1EEENS4_ILi2EEES6_EEEEEENS3_IJNS3_IJS5_S5_S6_EEEEEEEENS_10ViewEngineIPjEEEEC2ERKSB_RKSE_:
[----:B------:R-:W-:Y:S02]  /*7590*/  IADD3 R2, R62, -c[0x0][0x20], RZ ;  /* 0x800008003e027a10 */ /* 0x000fe40007ffe0ff */
[----:B------:R-:W-:-:S03]  /*75a0*/  MOV R5, 0x0 ;  /* 0x0000000000057802 */ /* 0x000fc60000000f00 */
[----:B------:R1:W-:Y:S01]  /*75b0*/  STL.64 [R2], R12 ;  /* 0x0000000c02007387 */ /* 0x0003e20000100a00 */
[----:B------:R-:W-:Y:S05]  /*75c0*/  RET.REL.NODEC R4 `(_ZN7cutlass13device_kernelIN5flash19enable_sm80_to_sm89INS1_16FlashAttnBwdSm80INS1_25CollectiveMainloopBwdSm80ILi2ELi2EN4cute5tupleIJNS5_1CILi128EEES8_NS7_ILi64EEEEEENS_6half_tEfNS_4arch4Sm80ELb0ELb0ELb1ELb0ELb0ELb0ELb0ELb0ELi2ELi4ELi4ELi4ELb0EEENS1_21CollectiveEpilogueBwdISA_SB_SD_Li256ELb0ELb0ELi2EEENS1_19SingleTileSchedulerILb0ELb0ELb0ELi128EEEEEEEEEvNT_6ParamsE) ;  /* 0xffff8a3004007950 */ /* 0x000fea0003c3ffff */
        .type           $_ZN7cutlass13device_kernelIN5flash19enable_sm80_to_sm89INS1_16FlashAttnBwdSm80INS1_25CollectiveMainloopBwdSm80ILi2ELi2EN4cute5tupleIJNS5_1CILi128EEES8_NS7_ILi64EEEEEENS_6half_tEfNS_4arch4Sm80ELb0ELb0ELb1ELb0ELb0ELb0ELb0ELb0ELi2ELi4ELi4ELi4ELb0EEENS1_21CollectiveEpilogueBwdISA_SB_SD_Li256ELb0ELb0ELi2EEENS1_19SingleTileSchedulerILb0ELb0ELb0ELi128EEEEEEEEEvNT_6ParamsE$_ZN4cute3eso3ESOILb1ELb0EJNS_6LayoutINS_5tupleIJNS3_IJNS_1CILi1EEES5_EEEEEENS3_IJNS3_IJS5_NS4_ILi0EEEEEEEEEEENS_10ViewEngineINS_8smem_ptrIPN7cutlass9uint128_tEEEEEEEC2ERKSB_RKSI_,@function
        .size           $_ZN7cutlass13device_kernelIN5flash19enable_sm80_to_sm89INS1_16FlashAttnBwdSm80INS1_25CollectiveMainloopBwdSm80ILi2ELi2EN4cute5tupleIJNS5_1CILi128EEES8_NS7_ILi64EEEEEENS_6half_tEfNS_4arch4Sm80ELb0ELb0ELb1ELb0ELb0ELb0ELb0ELb0ELi2ELi4ELi4ELi4ELb0EEENS1_21CollectiveEpilogueBwdISA_SB_SD_Li256ELb0ELb0ELi2EEENS1_19SingleTileSchedulerILb0ELb0ELb0ELi128EEEEEEEEEvNT_6ParamsE$_ZN4cute3eso3ESOILb1ELb0EJNS_6LayoutINS_5tupleIJNS3_IJNS_1CILi1EEES5_EEEEEENS3_IJNS3_IJS5_NS4_ILi0EEEEEEEEEEENS_10ViewEngineINS_8smem_ptrIPN7cutlass9uint128_tEEEEEEEC2ERKSB_RKSI_,($_ZN7cutlass13device_kernelIN5flash19enable_sm80_to_sm89INS1_16FlashAttnBwdSm80INS1_25CollectiveMainloopBwdSm80ILi2ELi2EN4cute5tupleIJNS5_1CILi128EEES8_NS7_ILi64EEEEEENS_6half_tEfNS_4arch4Sm80ELb0ELb0ELb1ELb0ELb0ELb0ELb0ELb0ELi2ELi4ELi4ELi4ELb0EEENS1_21CollectiveEpilogueBwdISA_SB_SD_Li256ELb0ELb0ELi2EEENS1_19SingleTileSchedulerILb0ELb0ELb0ELi128EEEEEEEEEvNT_6ParamsE$_ZN4cute3eso3ESOILb1ELb0EJNS_6LayoutINS_5tupleIJNS3_IJNS_1CILi2EEES5_EEEEEENS3_IJNS3_IJNS4_ILi1EEES5_EEEEEEEENS_10ViewEngineIPKfEEEEC2ERKSB_RKSF_ - $_ZN7cutlass13device_kernelIN5flash19enable_sm80_to_sm89INS1_16FlashAttnBwdSm80INS1_25CollectiveMainloopBwdSm80ILi2ELi2EN4cute5tupleIJNS5_1CILi128EEES8_NS7_ILi64EEEEEENS_6half_tEfNS_4arch4Sm80ELb0ELb0ELb1ELb0ELb0ELb0ELb0ELb0ELi2ELi4ELi4ELi4ELb0EEENS1_21CollectiveEpilogueBwdISA_SB_SD_Li256ELb0ELb0ELi2EEENS1_19SingleTileSchedulerILb0ELb0ELb0ELi128EEEEEEEEEvNT_6ParamsE$_ZN4cute3eso3ESOILb1ELb0EJNS_6LayoutINS_5tupleIJNS3_IJNS_1CILi1EEES5_EEEEEENS3_IJNS3_IJS5_NS4_ILi0EEEEEEEEEEENS_10ViewEngineINS_8smem_ptrIPN7cutlass9uint128_tEEEEEEEC2ERKSB_RKSI_)
$_ZN7cutlass13device_kernelIN5flash19enable_sm80_to_sm89INS1_16FlashAttnBwdSm80INS1_25CollectiveMainloopBwdSm80ILi2ELi2EN4cute5tupleIJNS5_1CILi128EEES8_NS7_ILi64EEEEEENS_6half_tEfNS_4arch4Sm80ELb0ELb0ELb1ELb0ELb0ELb0ELb0ELb0ELi2ELi4ELi4ELi4ELb0EEENS1_21CollectiveEpilogueBwdISA_SB_SD_Li256ELb0ELb0ELi2EEENS1_19SingleTileSchedulerILb0ELb0ELb0ELi128EEEEEEEEEvNT_6ParamsE$_ZN4cute3eso3ESOILb1ELb0EJNS_6LayoutINS_5tupleIJNS3_IJNS_1CILi1EEES5_EEEEEENS3_IJNS3_IJS5_NS4_ILi0EEEEEEEEEEENS_10ViewEngineINS_8smem_ptrIPN7cutlass9uint128_tEEEEEEEC2ERKSB_RKSI_:
[----:B------:R-:W-:Y:S02]  /*75d0*/  IADD3 R38, R92, -c[0x0][0x20], RZ ;  /* 0x800008005c267a10 */ /* 0x000fe40007ffe0ff */
[----:B------:R-:W-:-:S03]  /*75e0*/  MOV R43, 0x0 ;  /* 0x00000000002b7802 */ /* 0x000fc60000000f00 */
[----:B------:R1:W-:Y:S01]  /*75f0*/  STL.64 [R38], R2 ;  /* 0x0000000226007387 */ /* 0x0003e20000100a00 */
[----:B------:R-:W-:Y:S05]  /*7600*/  RET.REL.NODEC R42 `(_ZN7cutlass13device_kernelIN5flash19enable_sm80_to_sm89INS1_16FlashAttnBwdSm80INS1_25CollectiveMainloopBwdSm80ILi2ELi2EN4cute5tupleIJNS5_1CILi128EEES8_NS7_ILi64EEEEEENS_6half_tEfNS_4arch4Sm80ELb0ELb0ELb1ELb0ELb0ELb0ELb0ELb0ELi2ELi4ELi4ELi4ELb0EEENS1_21CollectiveEpilogueBwdISA_SB_SD_Li256ELb0ELb0ELi2EEENS1_19SingleTileSchedulerILb0ELb0ELb0ELi128EEEEEEEEEvNT_6ParamsE) ;  /* 0xffff89f02a007950 */ /* 0x000fea0003c3ffff */
        .type           $_ZN7cutlass13device_kernelIN5flash19enable_sm80_to_sm89INS1_16FlashAttnBwdSm80INS1_25CollectiveMainloopBwdSm80ILi2ELi2EN4cute5tupleIJNS5_1CILi128EEES8_NS7_ILi64EEEEEENS_6half_tEfNS_4arch4Sm80ELb0ELb0ELb1ELb0ELb0ELb0ELb0ELb0ELi2ELi4ELi4ELi4ELb0EEENS1_21CollectiveEpilogueBwdISA_SB_SD_Li256ELb0ELb0ELi2EEENS1_19SingleTileSchedulerILb0ELb0ELb0ELi128EEEEEEEEEvNT_6ParamsE$_ZN4cute3eso3ESOILb1ELb0EJNS_6LayoutINS_5tupleIJNS3_IJNS_1CILi2EEES5_EEEEEENS3_IJNS3_IJNS4_ILi1EEES5_EEEEEEEENS_10ViewEngineIPKfEEEEC2ERKSB_RKSF_,@function
        .size           $_ZN7cutlass13device_kernelIN5flash19enable_sm80_to_sm89INS1_16FlashAttnBwdSm80INS1_25CollectiveMainloopBwdSm80ILi2ELi2EN4cute5tupleIJNS5_1CILi128EEES8_NS7_ILi64EEEEEENS_6half_tEfNS_4arch4Sm80ELb0ELb0ELb1ELb0ELb0ELb0ELb0ELb0ELi2ELi4ELi4ELi4ELb0EEENS1_21CollectiveEpilogueBwdISA_SB_SD_Li256ELb0ELb0ELi2EEENS1_19SingleTileSchedulerILb0ELb0ELb0ELi128EEEEEEEEEvNT_6ParamsE$_ZN4cute3eso3ESOILb1ELb0EJNS_6LayoutINS_5tupleIJNS3_IJNS_1CILi2EEES5_EEEEEENS3_IJNS3_IJNS4_ILi1EEES5_EEEEEEEENS_10ViewEngineIPKfEEEEC2ERKSB_RKSF_,($_ZN7cutlass13device_kernelIN5flash19enable_sm80_to_sm89INS1_16FlashAttnBwdSm80INS1_25CollectiveMainloopBwdSm80ILi2ELi2EN4cute5tupleIJNS5_1CILi128EEES8_NS7_ILi64EEEEEENS_6half_tEfNS_4arch4Sm80ELb0ELb0ELb1ELb0ELb0ELb0ELb0ELb0ELi2ELi4ELi4ELi4ELb0EEENS1_21CollectiveEpilogueBwdISA_SB_SD_Li256ELb0ELb0ELi2EEENS1_19SingleTileSchedulerILb0ELb0ELb0ELi128EEEEEEEEEvNT_6ParamsE$_ZN4cute3eso3ESOILb1ELb0EJNS_6LayoutINS_5tupleIJNS3_IJNS_1CILi2EEES5_EEEEEENS3_IJNS3_IJNS4_ILi1EEES5_EEEEEEEENS_10ViewEngineIPN7cutlass6half_tEEEEEC2ERKSB_RKSG_ - $_ZN7cutlass13device_kernelIN5flash19enable_sm80_to_sm89INS1_16FlashAttnBwdSm80INS1_25CollectiveMainloopBwdSm80ILi2ELi2EN4cute5tupleIJNS5_1CILi128EEES8_NS7_ILi64EEEEEENS_6half_tEfNS_4arch4Sm80ELb0ELb0ELb1ELb0ELb0ELb0ELb0ELb0ELi2ELi4ELi4ELi4ELb0EEENS1_21CollectiveEpilogueBwdISA_SB_SD_Li256ELb0ELb0ELi2EEENS1_19SingleTileSchedulerILb0ELb0ELb0ELi128EEEEEEEEEvNT_6ParamsE$_ZN4cute3eso3ESOILb1ELb0EJNS_6LayoutINS_5tupleIJNS3_IJNS_1CILi2EEES5_EEEEEENS3_IJNS3_IJNS4_ILi1EEES5_EEEEEEEENS_10ViewEngineIPKfEEEEC2ERKSB_RKSF_)
$_ZN7cutlass13device_kernelIN5flash19enable_sm80_to_sm89INS1_16FlashAttnBwdSm80INS1_25CollectiveMainloopBwdSm80ILi2ELi2EN4cute5tupleIJNS5_1CILi128EEES8_NS7_ILi64EEEEEENS_6half_tEfNS_4arch4Sm80ELb0ELb0ELb1ELb0ELb0ELb0ELb0ELb0ELi2ELi4ELi4ELi4ELb0EEENS1_21CollectiveEpilogueBwdISA_SB_SD_Li256ELb0ELb0ELi2EEENS1_19SingleTileSchedulerILb0ELb0ELb0ELi128EEEEEEEEEvNT_6ParamsE$_ZN4cute3eso3ESOILb1ELb0EJNS_6LayoutINS_5tupleIJNS3_IJNS_1CILi2EEES5_EEEEEENS3_IJNS3_IJNS4_ILi1EEES5_EEEEEEEENS_10ViewEngineIPKfEEEEC2ERKSB_RKSF_:
[----:B------:R-:W-:Y:S01]  /*7610*/  IADD3 R2, R62, -c[0x0][0x20], RZ ;  /* 0x800008003e027a10 */ /* 0x000fe20007ffe0ff */
[----:B------:R-:W-:Y:S01]  /*7620*/  IMAD.MOV.U32 R7, RZ, RZ, R3 ;  /* 0x000000ffff077224 */ /* 0x000fe200078e0003 */
[----:B------:R-:W-:-:S04]  /*7630*/  MOV R5, 0x0 ;  /* 0x0000000000057802 */ /* 0x000fc80000000f00 */
[----:B------:R1:W-:Y:S01]  /*7640*/  STL.64 [R2], R6 ;  /* 0x0000000602007387 */ /* 0x0003e20000100a00 */
[----:B------:R-:W-:Y:S05]  /*7650*/  RET.REL.NODEC R4 `(_ZN7cutlass13device_kernelIN5flash19enable_sm80_to_sm89INS1_16FlashAttnBwdSm80INS1_25CollectiveMainloopBwdSm80ILi2ELi2EN4cute5tupleIJNS5_1CILi128EEES8_NS7_ILi64EEEEEENS_6half_tEfNS_4arch4Sm80ELb0ELb0ELb1ELb0ELb0ELb0ELb0ELb0ELi2ELi4ELi4ELi4ELb0EEENS1_21CollectiveEpilogueBwdISA_SB_SD_Li256ELb0ELb0ELi2EEENS1_19SingleTileSchedulerILb0ELb0ELb0ELi128EEEEEEEEEvNT_6ParamsE) ;  /* 0xffff89a004007950 */ /* 0x000fea0003c3ffff */
        .type           $_ZN7cutlass13device_kernelIN5flash19enable_sm80_to_sm89INS1_16FlashAttnBwdSm80INS1_25CollectiveMainloopBwdSm80ILi2ELi2EN4cute5tupleIJNS5_1CILi128EEES8_NS7_ILi64EEEEEENS_6half_tEfNS_4arch4Sm80ELb0ELb0ELb1ELb0ELb0ELb0ELb0ELb0ELi2ELi4ELi4ELi4ELb0EEENS1_21CollectiveEpilogueBwdISA_SB_SD_Li256ELb0ELb0ELi2EEENS1_19SingleTileSchedulerILb0ELb0ELb0ELi128EEEEEEEEEvNT_6ParamsE$_ZN4cute3eso3ESOILb1ELb0EJNS_6LayoutINS_5tupleIJNS3_IJNS_1CILi2EEES5_EEEEEENS3_IJNS3_IJNS4_ILi1EEES5_EEEEEEEENS_10ViewEngineIPN7cutlass6half_tEEEEEC2ERKSB_RKSG_,@function
        .size           $_ZN7cutlass13device_kernelIN5flash19enable_sm80_to_sm89INS1_16FlashAttnBwdSm80INS1_25CollectiveMainloopBwdSm80ILi2ELi2EN4cute5tupleIJNS5_1CILi128EEES8_NS7_ILi64EEEEEENS_6half_tEfNS_4arch4Sm80ELb0ELb0ELb1ELb0ELb0ELb0ELb0ELb0ELi2ELi4ELi4ELi4ELb0EEENS1_21CollectiveEpilogueBwdISA_SB_SD_Li256ELb0ELb0ELi2EEENS1_19SingleTileSchedulerILb0ELb0ELb0ELi128EEEEEEEEEvNT_6ParamsE$_ZN4cute3eso3ESOILb1ELb0EJNS_6LayoutINS_5tupleIJNS3_IJNS_1CILi2EEES5_EEEEEENS3_IJNS3_IJNS4_ILi1EEES5_EEEEEEEENS_10ViewEngineIPN7cutlass6half_tEEEEEC2ERKSB_RKSG_,($_ZN7cutlass13device_kernelIN5flash19enable_sm80_to_sm89INS1_16FlashAttnBwdSm80INS1_25CollectiveMainloopBwdSm80ILi2ELi2EN4cute5tupleIJNS5_1CILi128EEES8_NS7_ILi64EEEEEENS_6half_tEfNS_4arch4Sm80ELb0ELb0ELb1ELb0ELb0ELb0ELb0ELb0ELi2ELi4ELi4ELi4ELb0EEENS1_21CollectiveEpilogueBwdISA_SB_SD_Li256ELb0ELb0ELi2EEENS1_19SingleTileSchedulerILb0ELb0ELb0ELi128EEEEEEEEEvNT_6ParamsE$_ZN4cute3eso3ESOILb1ELb0EJNS_6LayoutINS_5tupleIJNS3_IJNS_1CILi2EEES5_EEEEEENS3_IJNS3_IJNS4_ILi1EEES5_EEEEEEEENS_10ViewEngineIPfEEEEC2ERKSB_RKSE_ - $_ZN7cutlass13device_kernelIN5flash19enable_sm80_to_sm89INS1_16FlashAttnBwdSm80INS1_25CollectiveMainloopBwdSm80ILi2ELi2EN4cute5tupleIJNS5_1CILi128EEES8_NS7_ILi64EEEEEENS_6half_tEfNS_4arch4Sm80ELb0ELb0ELb1ELb0ELb0ELb0ELb0ELb0ELi2ELi4ELi4ELi4ELb0EEENS1_21CollectiveEpilogueBwdISA_SB_SD_Li256ELb0ELb0ELi2EEENS1_19SingleTileSchedulerILb0ELb0ELb0ELi128EEEEEEEEEvNT_6ParamsE$_ZN4cute3eso3ESOILb1ELb0EJNS_6LayoutINS_5tupleIJNS3_IJNS_1CILi2EEES5_EEEEEENS3_IJNS3_IJNS4_ILi1EEES5_EEEEEEEENS_10ViewEngineIPN7cutlass6half_tEEEEEC2ERKSB_RKSG_)
$_ZN7cutlass13device_kernelIN5flash19enable_sm80_to_sm89INS1_16FlashAttnBwdSm80INS1_25CollectiveMainloopBwdSm80ILi2ELi2EN4cute5tupleIJNS5_1CILi128EEES8_NS7_ILi64EEEEEENS_6half_tEfNS_4arch4Sm80ELb0ELb0ELb1ELb0ELb0ELb0ELb0ELb0ELi2ELi4ELi4ELi4ELb0EEENS1_21CollectiveEpilogueBwdISA_SB_SD_Li256ELb0ELb0ELi2EEENS1_19SingleTileSchedulerILb0ELb0ELb0ELi128EEEEEEEEEvNT_6ParamsE$_ZN4cute3eso3ESOILb1ELb0EJNS_6LayoutINS_5tupleIJNS3_IJNS_1CILi2EEES5_EEEEEENS3_IJNS3_IJNS4_ILi1EEES5_EEEEEEEENS_10ViewEngineIPN7cutlass6half_tEEEEEC2ERKSB_RKSG_:
[----:B------:R-:W-:Y:S01]  /*7660*/  IADD3 R2, R62, -c[0x0][0x20], RZ ;  /* 0x800008003e027a10 */ /* 0x000fe20007ffe0ff */
[----:B------:R-:W-:Y:S01]  /*7670*/  IMAD.MOV.U32 R7, RZ, RZ, R3 ;  /* 0x000000ffff077224 */ /* 0x000fe200078e0003 */
[----:B------:R-:W-:-:S04]  /*7680*/  MOV R5, 0x0 ;  /* 0x0000000000057802 */ /* 0x000fc80000000f00 */
[----:B------:R1:W-:Y:S01]  /*7690*/  STL.64 [R2], R6 ;  /* 0x0000000602007387 */ /* 0x0003e20000100a00 */
[----:B------:R-:W-:Y:S05]  /*76a0*/  RET.REL.NODEC R4 `(_ZN7cutlass13device_kernelIN5flash19enable_sm80_to_sm89INS1_16FlashAttnBwdSm80INS1_25CollectiveMainloopBwdSm80ILi2ELi2EN4cute5tupleIJNS5_1CILi128EEES8_NS7_ILi64EEEEEENS_6half_tEfNS_4arch4Sm80ELb0ELb0ELb1ELb0ELb0ELb0ELb0ELb0ELi2ELi4ELi4ELi4ELb0EEENS1_21CollectiveEpilogueBwdISA_SB_SD_Li256ELb0ELb0ELi2EEENS1_19SingleTileSchedulerILb0ELb0ELb0ELi128EEEEEEEEEvNT_6ParamsE) ;  /* 0xffff895004007950 */ /* 0x000fea0003c3ffff */
        .type           $_ZN7cutlass13device_kernelIN5flash19enable_sm80_to_sm89INS1_16FlashAttnBwdSm80INS1_25CollectiveMainloopBwdSm80ILi2ELi2EN4cute5tupleIJNS5_1CILi128EEES8_NS7_ILi64EEEEEENS_6half_tEfNS_4arch4Sm80ELb0ELb0ELb1ELb0ELb0ELb0ELb0ELb0ELi2ELi4ELi4ELi4ELb0EEENS1_21CollectiveEpilogueBwdISA_SB_SD_Li256ELb0ELb0ELi2EEENS1_19SingleTileSchedulerILb0ELb0ELb0ELi128EEEEEEEEEvNT_6ParamsE$_ZN4cute3eso3ESOILb1ELb0EJNS_6LayoutINS_5tupleIJNS3_IJNS_1CILi2EEES5_EEEEEENS3_IJNS3_IJNS4_ILi1EEES5_EEEEEEEENS_10ViewEngineIPfEEEEC2ERKSB_RKSE_,@function
        .size           $_ZN7cutlass13device_kernelIN5flash19enable_sm80_to_sm89INS1_16FlashAttnBwdSm80INS1_25CollectiveMainloopBwdSm80ILi2ELi2EN4cute5tupleIJNS5_1CILi128EEES8_NS7_ILi64EEEEEENS_6half_tEfNS_4arch4Sm80ELb0ELb0ELb1ELb0ELb0ELb0ELb0ELb0ELi2ELi4ELi4ELi4ELb0EEENS1_21CollectiveEpilogueBwdISA_SB_SD_Li256ELb0ELb0ELi2EEENS1_19SingleTileSchedulerILb0ELb0ELb0ELi128EEEEEEEEEvNT_6ParamsE$_ZN4cute3eso3ESOILb1ELb0EJNS_6LayoutINS_5tupleIJNS3_IJNS_1CILi2EEES5_EEEEEENS3_IJNS3_IJNS4_ILi1EEES5_EEEEEEEENS_10ViewEngineIPfEEEEC2ERKSB_RKSE_,($_ZN7cutlass13device_kernelIN5flash19enable_sm80_to_sm89INS1_16FlashAttnBwdSm80INS1_25CollectiveMainloopBwdSm80ILi2ELi2EN4cute5tupleIJNS5_1CILi128EEES8_NS7_ILi64EEEEEENS_6half_tEfNS_4arch4Sm80ELb0ELb0ELb1ELb0ELb0ELb0ELb0ELb0ELi2ELi4ELi4ELi4ELb0EEENS1_21CollectiveEpilogueBwdISA_SB_SD_Li256ELb0ELb0ELi2EEENS1_19SingleTileSchedulerILb0ELb0ELb0ELi128EEEEEEEEEvNT_6ParamsE$_ZN4cute3eso3ESOILb1ELb0EJNS_6LayoutINS_5tupleIJNS3_IJNS_1CILi2EEES5_EEEEEENS3_IJNS3_IJNS4_ILi1EEES5_EEEEEEEEiEEC2ERKSB_RKi - $_ZN7cutlass13device_kernelIN5flash19enable_sm80_to_sm89INS1_16FlashAttnBwdSm80INS1_25CollectiveMainloopBwdSm80ILi2ELi2EN4cute5tupleIJNS5_1CILi128EEES8_NS7_ILi64EEEEEENS_6half_tEfNS_4arch4Sm80ELb0ELb0ELb1ELb0ELb0ELb0ELb0ELb0ELi2ELi4ELi4ELi4ELb0EEENS1_21CollectiveEpilogueBwdISA_SB_SD_Li256ELb0ELb0ELi2EEENS1_19SingleTileSchedulerILb0ELb0ELb0ELi128EEEEEEEEEvNT_6ParamsE$_ZN4cute3eso3ESOILb1ELb0EJNS_6LayoutINS_5tupleIJNS3_IJNS_1CILi2EEES5_EEEEEENS3_IJNS3_IJNS4_ILi1EEES5_EEEEEEEENS_10ViewEngineIPfEEEEC2ERKSB_RKSE_)
$_ZN7cutlass13device_kernelIN5flash19enable_sm80_to_sm89INS1_16FlashAttnBwdSm80INS1_25CollectiveMainloopBwdSm80ILi2ELi2EN4cute5tupleIJNS5_1CILi128EEES8_NS7_ILi64EEEEEENS_6half_tEfNS_4arch4Sm80ELb0ELb0ELb1ELb0ELb0ELb0ELb0ELb0ELi2ELi4ELi4ELi4ELb0EEENS1_21CollectiveEpilogueBwdISA_SB_SD_Li256ELb0ELb0ELi2EEENS1_19SingleTileSchedulerILb0ELb0ELb0ELi128EEEEEEEEEvNT_6ParamsE$_ZN4cute3eso3ESOILb1ELb0EJNS_6LayoutINS_5tupleIJNS3_IJNS_1CILi2EEES5_EEEEEENS3_IJNS3_IJNS4_ILi1EEES5_EEEEEEEENS_10ViewEngineIPfEEEEC2ERKSB_RKSE_:
[----:B------:R-:W-:Y:S01]  /*76b0*/  IADD3 R2, R62, -c[0x0][0x20], RZ ;  /* 0x800008003e027a10 */ /* 0x000fe20007ffe0ff */
[----:B------:R-:W-:Y:S01]  /*76c0*/  IMAD.MOV.U32 R9, RZ, RZ, R3 ;  /* 0x000000ffff097224 */ /* 0x000fe200078e0003 */
[----:B------:R-:W-:-:S04]  /*76d0*/  MOV R5, 0x0 ;  /* 0x0000000000057802 */ /* 0x000fc80000000f00 */
[----:B------:R1:W-:Y:S01]  /*76e0*/  STL.64 [R2], R8 ;  /* 0x0000000802007387 */ /* 0x0003e20000100a00 */
[----:B------:R-:W-:Y:S05]  /*76f0*/  RET.REL.NODEC R4 `(_ZN7cutlass13device_kernelIN5flash19enable_sm80_to_sm89INS1_16FlashAttnBwdSm80INS1_25CollectiveMainloopBwdSm80ILi2ELi2EN4cute5tupleIJNS5_1CILi128EEES8_NS7_ILi64EEEEEENS_6half_tEfNS_4arch4Sm80ELb0ELb0ELb1ELb0ELb0ELb0ELb0ELb0ELi2ELi4ELi4ELi4ELb0EEENS1_21CollectiveEpilogueBwdISA_SB_SD_Li256ELb0ELb0ELi2EEENS1_19SingleTileSchedulerILb0ELb0ELb0ELi128EEEEEEEEEvNT_6ParamsE) ;  /* 0xffff890004007950 */ /* 0x000fea0003c3ffff */
        .type           $_ZN7cutlass13device_kernelIN5flash19enable_sm80_to_sm89INS1_16FlashAttnBwdSm80INS1_25CollectiveMainloopBwdSm80ILi2ELi2EN4cute5tupleIJNS5_1CILi128EEES8_NS7_ILi64EEEEEENS_6half_tEfNS_4arch4Sm80ELb0ELb0ELb1ELb0ELb0ELb0ELb0ELb0ELi2ELi4ELi4ELi4ELb0EEENS1_21CollectiveEpilogueBwdISA_SB_SD_Li256ELb0ELb0ELi2EEENS1_19SingleTileSchedulerILb0ELb0ELb0ELi128EEEEEEEEEvNT_6ParamsE$_ZN4cute3eso3ESOILb1ELb0EJNS_6LayoutINS_5tupleIJNS3_IJNS_1CILi2EEES5_EEEEEENS3_IJNS3_IJNS4_ILi1EEES5_EEEEEEEEiEEC2ERKSB_RKi,@function
        .size           $_ZN7cutlass13device_kernelIN5flash19enable_sm80_to_sm89INS1_16FlashAttnBwdSm80INS1_25CollectiveMainloopBwdSm80ILi2ELi2EN4cute5tupleIJNS5_1CILi128EEES8_NS7_ILi64EEEEEENS_6half_tEfNS_4arch4Sm80ELb0ELb0ELb1ELb0ELb0ELb0ELb0ELb0ELi2ELi4ELi4ELi4ELb0EEENS1_21CollectiveEpilogueBwdISA_SB_SD_Li256ELb0ELb0ELi2EEENS1_19SingleTileSchedulerILb0ELb0ELb0ELi128EEEEEEEEEvNT_6ParamsE$_ZN4cute3eso3ESOILb1ELb0EJNS_6LayoutINS_5tupleIJNS3_IJNS_1CILi2EEES5_EEEEEENS3_IJNS3_IJNS4_ILi1EEES5_EEEEEEEEiEEC2ERKSB_RKi,($_ZN7cutlass13device_kernelIN5flash19enable_sm80_to_sm89INS1_16FlashAttnBwdSm80INS1_25CollectiveMainloopBwdSm80ILi2ELi2EN4cute5tupleIJNS5_1CILi128EEES8_NS7_ILi64EEEEEENS_6half_tEfNS_4arch4Sm80ELb0ELb0ELb1ELb0ELb0ELb0ELb0ELb0ELi2ELi4ELi4ELi4ELb0EEENS1_21CollectiveEpilogueBwdISA_SB_SD_Li256ELb0ELb0ELi2EEENS1_19SingleTileSchedulerILb0ELb0ELb0ELi128EEEEEEEEEvNT_6ParamsE$_ZN4cute3eso3ESOILb1ELb0EJNS_6LayoutINS_5tupleIJNS3_IJNS_1CILi2EEES5_EEEEEENS3_IJNS3_IJNS4_ILi8EEENS4_ILi64EEEEEEEEEEENS_10ViewEngineINS_8smem_ptrIPfEEEEEEC2ERKSC_RKSH_ - $_ZN7cutlass13device_kernelIN5flash19enable_sm80_to_sm89INS1_16FlashAttnBwdSm80INS1_25CollectiveMainloopBwdSm80ILi2ELi2EN4cute5tupleIJNS5_1CILi128EEES8_NS7_ILi64EEEEEENS_6half_tEfNS_4arch4Sm80ELb0ELb0ELb1ELb0ELb0ELb0ELb0ELb0ELi2ELi4ELi4ELi4ELb0EEENS1_21CollectiveEpilogueBwdISA_SB_SD_Li256ELb0ELb0ELi2EEENS1_19SingleTileSchedulerILb0ELb0ELb0ELi128EEEEEEEEEvNT_6ParamsE$_ZN4cute3eso3ESOILb1ELb0EJNS_6LayoutINS_5tupleIJNS3_IJNS_1CILi2EEES5_EEEEEENS3_IJNS3_IJNS4_ILi1EEES5_EEEEEEEEiEEC2ERKSB_RKi)
$_ZN7cutlass13device_kernelIN5flash19enable_sm80_to_sm89INS1_16FlashAttnBwdSm80INS1_25CollectiveMainloopBwdSm80ILi2ELi2EN4cute5tupleIJNS5_1CILi128EEES8_NS7_ILi64EEEEEENS_6half_tEfNS_4arch4Sm80ELb0ELb0ELb1ELb0ELb0ELb0ELb0ELb0ELi2ELi4ELi4ELi4ELb0EEENS1_21CollectiveEpilogueBwdISA_SB_SD_Li256ELb0ELb0ELi2EEENS1_19SingleTileSchedulerILb0ELb0ELb0ELi128EEEEEEEEEvNT_6ParamsE$_ZN4cute3eso3ESOILb1ELb0EJNS_6LayoutINS_5tupleIJNS3_IJNS_1CILi2EEES5_EEEEEENS3_IJNS3_IJNS4_ILi1EEES5_EEEEEEEEiEEC2ERKSB_RKi:
[----:B------:R-:W-:Y:S02]  /*7700*/  IADD3 R2, R62, -c[0x0][0x20], RZ ;  /* 0x800008003e027a10 */ /* 0x000fe40007ffe0ff */
[----:B------:R-:W-:-:S03]  /*7710*/  MOV R5, 0x0 ;  /* 0x0000000000057802 */ /* 0x000fc60000000f00 */
[----:B------:R1:W-:Y:S01]  /*7720*/  STL [R2], R3 ;  /* 0x0000000302007387 */ /* 0x0003e20000100800 */
[----:B------:R-:W-:Y:S05]  /*7730*/  RET.REL.NODEC R4 `(_ZN7cutlass13device_kernelIN5flash19enable_sm80_to_sm89INS1_16FlashAttnBwdSm80INS1_25CollectiveMainloopBwdSm80ILi2ELi2EN4cute5tupleIJNS5_1CILi128EEES8_NS7_ILi64EEEEEENS_6half_tEfNS_4arch4Sm80ELb0ELb0ELb1ELb0ELb0ELb0ELb0ELb0ELi2ELi4ELi4ELi4ELb0EEENS1_21CollectiveEpilogueBwdISA_SB_SD_Li256ELb0ELb0ELi2EEENS1_19SingleTileSchedulerILb0ELb0ELb0ELi128EEEEEEEEEvNT_6ParamsE) ;  /* 0xffff88c004007950 */ /* 0x000fea0003c3ffff */
        .type           $_ZN7cutlass13device_kernelIN5flash19enable_sm80_to_sm89INS1_16FlashAttnBwdSm80INS1_25CollectiveMainloopBwdSm80ILi2ELi2EN4cute5tupleIJNS5_1CILi128EEES8_NS7_ILi64EEEEEENS_6half_tEfNS_4arch4Sm80ELb0ELb0ELb1ELb0ELb0ELb0ELb0ELb0ELi2ELi4ELi4ELi4ELb0EEENS1_21CollectiveEpilogueBwdISA_SB_SD_Li256ELb0ELb0ELi2EEENS1_19SingleTileSchedulerILb0ELb0ELb0ELi128EEEEEEEEEvNT_6ParamsE$_ZN4cute3eso3ESOILb1ELb0EJNS_6LayoutINS_5tupleIJNS3_IJNS_1CILi2EEES5_EEEEEENS3_IJNS3_IJNS4_ILi8EEENS4_ILi64EEEEEEEEEEENS_10ViewEngineINS_8smem_ptrIPfEEEEEEC2ERKSC_RKSH_,@function
        .size           $_ZN7cutlass13device_kernelIN5flash19enable_sm80_to_sm89INS1_16FlashAttnBwdSm80INS1_25CollectiveMainloopBwdSm80ILi2ELi2EN4cute5tupleIJNS5_1CILi128EEES8_NS7_ILi64EEEEEENS_6half_tEfNS_4arch4Sm80ELb0ELb0ELb1ELb0ELb0ELb0ELb0ELb0ELi2ELi4ELi4ELi4ELb0EEENS1_21CollectiveEpilogueBwdISA_SB_SD_Li256ELb0ELb0ELi2EEENS1_19SingleTileSchedulerILb0ELb0ELb0ELi128EEEEEEEEEvNT_6ParamsE$_ZN4cute3eso3ESOILb1ELb0EJNS_6LayoutINS_5tupleIJNS3_IJNS_1CILi2EEES5_EEEEEENS3_IJNS3_IJNS4_ILi8EEENS4_ILi64EEEEEEEEEEENS_10ViewEngineINS_8smem_ptrIPfEEEEEEC2ERKSC_RKSH_,($_ZN7cutlass13device_kernelIN5flash19enable_sm80_to_sm89INS1_16FlashAttnBwdSm80INS1_25CollectiveMainloopBwdSm80ILi2ELi2EN4cute5tupleIJNS5_1CILi128EEES8_NS7_ILi64EEEEEENS_6half_tEfNS_4arch4Sm80ELb0ELb0ELb1ELb0ELb0ELb0ELb0ELb0ELi2ELi4ELi4ELi4ELb0EEENS1_21CollectiveEpilogueBwdISA_SB_SD_Li256ELb0ELb0ELi2EEENS1_19SingleTileSchedulerILb0ELb0ELb0ELi128EEEEEEEEEvNT_6ParamsE$_ZN4cute3eso3ESOILb1ELb0EJNS_6LayoutINS_5tupleIJNS3_IJNS_1CILi2EEES5_EEEEEENS3_IJNS3_IJNS4_ILi8EEENS4_ILi64EEEEEEEEEEEiEEC2ERKSC_RKi - $_ZN7cutlass13device_kernelIN5flash19enable_sm80_to_sm89INS1_16FlashAttnBwdSm80INS1_25CollectiveMainloopBwdSm80ILi2ELi2EN4cute5tupleIJNS5_1CILi128EEES8_NS7_ILi64EEEEEENS_6half_tEfNS_4arch4Sm80ELb0ELb0ELb1ELb0ELb0ELb0ELb0ELb0ELi2ELi4ELi4ELi4ELb0EEENS1_21CollectiveEpilogueBwdISA_SB_SD_Li256ELb0ELb0ELi2EEENS1_19SingleTileSchedulerILb0ELb0ELb0ELi128EEEEEEEEEvNT_6ParamsE$_ZN4cute3eso3ESOILb1ELb0EJNS_6LayoutINS_5tupleIJNS3_IJNS_1CILi2EEES5_EEEEEENS3_IJNS3_IJNS4_ILi8EEENS4_ILi64EEEEEEEEEEENS_10ViewEngineINS_8smem_ptrIPfEEEEEEC2ERKSC_RKSH_)
$_ZN7cutlass13device_kernelIN5flash19enable_sm80_to_sm89INS1_16FlashAttnBwdSm80INS1_25CollectiveMainloopBwdSm80ILi2ELi2EN4cute5tupleIJNS5_1CILi128EEES8_NS7_ILi64EEEEEENS_6half_tEfNS_4arch4Sm80ELb0ELb0ELb1ELb0ELb0ELb0ELb0ELb0ELi2ELi4ELi4ELi4ELb0EEENS1_21CollectiveEpilogueBwdISA_SB_SD_Li256ELb0ELb0ELi2EEENS1_19SingleTileSchedulerILb0ELb0ELb0ELi128EEEEEEEEEvNT_6ParamsE$_ZN4cute3eso3ESOILb1ELb0EJNS_6LayoutINS_5tupleIJNS3_IJNS_1CILi2EEES5_EEEEEENS3_IJNS3_IJNS4_ILi8EEENS4_ILi64EEEEEEEEEEENS_10ViewEngineINS_8smem_ptrIPfEEEEEEC2ERKSC_RKSH_:
[----:B------:R-:W-:Y:S02]  /*7740*/  IADD3 R8, R62, -c[0x0][0x20], RZ ;  /* 0x800008003e087a10 */ /* 0x000fe40007ffe0ff */
[----:B------:R-:W-:-:S03]  /*7750*/  MOV R11, 0x0 ;  /* 0x00000000000b7802 */ /* 0x000fc60000000f00 */
[----:B------:R1:W-:Y:S01]  /*7760*/  STL.64 [R8], R4 ;  /* 0x0000000408007387 */ /* 0x0003e20000100a00 */
[----:B------:R-:W-:Y:S05]  /*7770*/  RET.REL.NODEC R10 `(_ZN7cutlass13device_kernelIN5flash19enable_sm80_to_sm89INS1_16FlashAttnBwdSm80INS1_25CollectiveMainloopBwdSm80ILi2ELi2EN4cute5tupleIJNS5_1CILi128EEES8_NS7_ILi64EEEEEENS_6half_tEfNS_4arch4Sm80ELb0ELb0ELb1ELb0ELb0ELb0ELb0ELb0ELi2ELi4ELi4ELi4ELb0EEENS1_21CollectiveEpilogueBwdISA_SB_SD_Li256ELb0ELb0ELi2EEENS1_19SingleTileSchedulerILb0ELb0ELb0ELi128EEEEEEEEEvNT_6ParamsE) ;  /* 0xffff88800a007950 */ /* 0x000fea0003c3ffff */
        .type           $_ZN7cutlass13device_kernelIN5flash19enable_sm80_to_sm89INS1_16FlashAttnBwdSm80INS1_25CollectiveMainloopBwdSm80ILi2ELi2EN4cute5tupleIJNS5_1CILi128EEES8_NS7_ILi64EEEEEENS_6half_tEfNS_4arch4Sm80ELb0ELb0ELb1ELb0ELb0ELb0ELb0ELb0ELi2ELi4ELi4ELi4ELb0EEENS1_21CollectiveEpilogueBwdISA_SB_SD_Li256ELb0ELb0ELi2EEENS1_19SingleTileSchedulerILb0ELb0ELb0ELi128EEEEEEEEEvNT_6ParamsE$_ZN4cute3eso3ESOILb1ELb0EJNS_6LayoutINS_5tupleIJNS3_IJNS_1CILi2EEES5_EEEEEENS3_IJNS3_IJNS4_ILi8EEENS4_ILi64EEEEEEEEEEEiEEC2ERKSC_RKi,@function
        .size           $_ZN7cutlass13device_kernelIN5flash19enable_sm80_to_sm89INS1_16FlashAttnBwdSm80INS1_25CollectiveMainloopBwdSm80ILi2ELi2EN4cute5tupleIJNS5_1CILi128EEES8_NS7_ILi64EEEEEENS_6half_tEfNS_4arch4Sm80ELb0ELb0ELb1ELb0ELb0ELb0ELb0ELb0ELi2ELi4ELi4ELi4ELb0EEENS1_21CollectiveEpilogueBwdISA_SB_SD_Li256ELb0ELb0ELi2EEENS1_19SingleTileSchedulerILb0ELb0ELb0ELi128EEEEEEEEEvNT_6ParamsE$_ZN4cute3eso3ESOILb1ELb0EJNS_6LayoutINS_5tupleIJNS3_IJNS_1CILi2EEES5_EEEEEENS3_IJNS3_IJNS4_ILi8EEENS4_ILi64EEEEEEEEEEEiEEC2ERKSC_RKi,($_ZN7cutlass13device_kernelIN5flash19enable_sm80_to_sm89INS1_16FlashAttnBwdSm80INS1_25CollectiveMainloopBwdSm80ILi2ELi2EN4cute5tupleIJNS5_1CILi128EEES8_NS7_ILi64EEEEEENS_6half_tEfNS_4arch4Sm80ELb0ELb0ELb1ELb0ELb0ELb0ELb0ELb0ELi2ELi4ELi4ELi4ELb0EEENS1_21CollectiveEpilogueBwdISA_SB_SD_Li256ELb0ELb0ELi2EEENS1_19SingleTileSchedulerILb0ELb0ELb0ELi128EEEEEEEEEvNT_6ParamsE$_ZN4cute3eso3ESOILb1ELb0EJNS_6LayoutINS_5tupleIJNS3_IJNS_1CILi2EEES5_EEENS3_IJS5_NS4_ILi8EEEEEEEEENS3_IJNS3_IJS5_NS4_ILi4EEEEEENS3_IJNS4_ILi1EEES7_EEEEEEEENS_10ViewEngineIPfEEEEC2ERKSF_RKSI_ - $_ZN7cutlass13device_kernelIN5flash19enable_sm80_to_sm89INS1_16FlashAttnBwdSm80INS1_25CollectiveMainloopBwdSm80ILi2ELi2EN4cute5tupleIJNS5_1CILi128EEES8_NS7_ILi64EEEEEENS_6half_tEfNS_4arch4Sm80ELb0ELb0ELb1ELb0ELb0ELb0ELb0ELb0ELi2ELi4ELi4ELi4ELb0EEENS1_21CollectiveEpilogueBwdISA_SB_SD_Li256ELb0ELb0ELi2EEENS1_19SingleTileSchedulerILb0ELb0ELb0ELi128EEEEEEEEEvNT_6ParamsE$_ZN4cute3eso3ESOILb1ELb0EJNS_6LayoutINS_5tupleIJNS3_IJNS_1CILi2EEES5_EEEEEENS3_IJNS3_IJNS4_ILi8EEENS4_ILi64EEEEEEEEEEEiEEC2ERKSC_RKi)
$_ZN7cutlass13device_kernelIN5flash19enable_sm80_to_sm89INS1_16FlashAttnBwdSm80INS1_25CollectiveMainloopBwdSm80ILi2ELi2EN4cute5tupleIJNS5_1CILi128EEES8_NS7_ILi64EEEEEENS_6half_tEfNS_4arch4Sm80ELb0ELb0ELb1ELb0ELb0ELb0ELb0ELb0ELi2ELi4ELi4ELi4ELb0EEENS1_21CollectiveEpilogueBwdISA_SB_SD_Li256ELb0ELb0ELi2EEENS1_19SingleTileSchedulerILb0ELb0ELb0ELi128EEEEEEEEEvNT_6ParamsE$_ZN4cute3eso3ESOILb1ELb0EJNS_6LayoutINS_5tupleIJNS3_IJNS_1CILi2EEES5_EEEEEENS3_IJNS3_IJNS4_ILi8EEENS4_ILi64EEEEEEEEEEEiEEC2ERKSC_RKi:
[----:B------:R-:W-:Y:S02]  /*7780*/  IADD3 R4, R62, -c[0x0][0x20], RZ ;  /* 0x800008003e047a10 */ /* 0x000fe40007ffe0ff */
[----:B------:R-:W-:-:S03]  /*7790*/  MOV R9, 0x0 ;  /* 0x0000000000097802 */ /* 0x000fc60000000f00 */
[----:B------:R1:W-:Y:S01]  /*77a0*/  STL [R4], R5 ;  /* 0x0000000504007387 */ /* 0x0003e20000100800 */
[----:B------:R-:W-:Y:S05]  /*77b0*/  RET.REL.NODEC R8 `(_ZN7cutlass13device_kernelIN5flash19enable_sm80_to_sm89INS1_16FlashAttnBwdSm80INS1_25CollectiveMainloopBwdSm80ILi2ELi2EN4cute5tupleIJNS5_1CILi128EEES8_NS7_ILi64EEEEEENS_6half_tEfNS_4arch4Sm80ELb0ELb0ELb1ELb0ELb0ELb0ELb0ELb0ELi2ELi4ELi4ELi4ELb0EEENS1_21CollectiveEpilogueBwdISA_SB_SD_Li256ELb0ELb0ELi2EEENS1_19SingleTileSchedulerILb0ELb0ELb0ELi128EEEEEEEEEvNT_6ParamsE) ;  /* 0xffff884008007950 */ /* 0x000fea0003c3ffff */
        .type           $_ZN7cutlass13device_kernelIN5flash19enable_sm80_to_sm89INS1_16FlashAttnBwdSm80INS1_25CollectiveMainloopBwdSm80ILi2ELi2EN4cute5tupleIJNS5_1CILi128EEES8_NS7_ILi64EEEEEENS_6half_tEfNS_4arch4Sm80ELb0ELb0ELb1ELb0ELb0ELb0ELb0ELb0ELi2ELi4ELi4ELi4ELb0EEENS1_21CollectiveEpilogueBwdISA_SB_SD_Li256ELb0ELb0ELi2EEENS1_19SingleTileSchedulerILb0ELb0ELb0ELi128EEEEEEEEEvNT_6ParamsE$_ZN4cute3eso3ESOILb1ELb0EJNS_6LayoutINS_5tupleIJNS3_IJNS_1CILi2EEES5_EEENS3_IJS5_NS4_ILi8EEEEEEEEENS3_IJNS3_IJS5_NS4_ILi4EEEEEENS3_IJNS4_ILi1EEES7_EEEEEEEENS_10ViewEngineIPfEEEEC2ERKSF_RKSI_,@function
        .size           $_ZN7cutlass13device_kernelIN5flash19enable_sm80_to_sm89INS1_16FlashAttnBwdSm80INS1_25CollectiveMainloopBwdSm80ILi2ELi2EN4cute5tupleIJNS5_1CILi128EEES8_NS7_ILi64EEEEEENS_6half_tEfNS_4arch4Sm80ELb0ELb0ELb1ELb0ELb0ELb0ELb0ELb0ELi2ELi4ELi4ELi4ELb0EEENS1_21CollectiveEpilogueBwdISA_SB_SD_Li256ELb0ELb0ELi2EEENS1_19SingleTileSchedulerILb0ELb0ELb0ELi128EEEEEEEEEvNT_6ParamsE$_ZN4cute3eso3ESOILb1ELb0EJNS_6LayoutINS_5tupleIJNS3_IJNS_1CILi2EEES5_EEENS3_IJS5_NS4_ILi8EEEEEEEEENS3_IJNS3_IJS5_NS4_ILi4EEEEEENS3_IJNS4_ILi1EEES7_EEEEEEEENS_10ViewEngineIPfEEEEC2ERKSF_RKSI_,($_ZN7cutlass13device_kernelIN5flash19enable_sm80_to_sm89INS1_16FlashAttnBwdSm80INS1_25CollectiveMainloopBwdSm80ILi2ELi2EN4cute5tupleIJNS5_1CILi128EEES8_NS7_ILi64EEEEEENS_6half_tEfNS_4arch4Sm80ELb0ELb0ELb1ELb0ELb0ELb0ELb0ELb0ELi2ELi4ELi4ELi4ELb0EEENS1_21CollectiveEpilogueBwdISA_SB_SD_Li256ELb0ELb0ELi2EEENS1_19SingleTileSchedulerILb0ELb0ELb0ELi128EEEEEEEEEvNT_6ParamsE$_ZN4cute3eso3ESOILb1ELb0EJNS_6LayoutINS_5tupleIJNS3_IJNS_1CILi2EEES5_EEENS4_ILi8EEEEEENS3_IJNS3_IJNS4_ILi1EEES5_EEENS4_ILi4EEEEEEEENS_10ViewEngineIPN7cutlass6half_tEEEEEC2ERKSD_RKSI_ - $_ZN7cutlass13device_kernelIN5flash19enable_sm80_to_sm89INS1_16FlashAttnBwdSm80INS1_25CollectiveMainloopBwdSm80ILi2ELi2EN4cute5tupleIJNS5_1CILi128EEES8_NS7_ILi64EEEEEENS_6half_tEfNS_4arch4Sm80ELb0ELb0ELb1ELb0ELb0ELb0ELb0ELb0ELi2ELi4ELi4ELi4ELb0EEENS1_21CollectiveEpilogueBwdISA_SB_SD_Li256ELb0ELb0ELi2EEENS1_19SingleTileSchedulerILb0ELb0ELb0ELi128EEEEEEEEEvNT_6ParamsE$_ZN4cute3eso3ESOILb1ELb0EJNS_6LayoutINS_5tupleIJNS3_IJNS_1CILi2EEES5_EEENS3_IJS5_NS4_ILi8EEEEEEEEENS3_IJNS3_IJS5_NS4_ILi4EEEEEENS3_IJNS4_ILi1EEES7_EEEEEEEENS_10ViewEngineIPfEEEEC2ERKSF_RKSI_)
$_ZN7cutlass13device_kernelIN5flash19enable_sm80_to_sm89INS1_16FlashAttnBwdSm80INS1_25CollectiveMainloopBwdSm80ILi2ELi2EN4cute5tupleIJNS5_1CILi128EEES8_NS7_ILi64EEEEEENS_6half_tEfNS_4arch4Sm80ELb0ELb0ELb1ELb0ELb0ELb0ELb0ELb0ELi2ELi4ELi4ELi4ELb0EEENS1_21CollectiveEpilogueBwdISA_SB_SD_Li256ELb0ELb0ELi2EEENS1_19SingleTileSchedulerILb0ELb0ELb0ELi128EEEEEEEEEvNT_6ParamsE$_ZN4cute3eso3ESOILb1ELb0EJNS_6LayoutINS_5tupleIJNS3_IJNS_1CILi2EEES5_EEENS3_IJS5_NS4_ILi8EEEEEEEEENS3_IJNS3_IJS5_NS4_ILi4EEEEEENS3_IJNS4_ILi1EEES7_EEEEEEEENS_10ViewEngineIPfEEEEC2ERKSF_RKSI_:
[----:B------:R-:W-:Y:S01]  /*77c0*/  IADD3 R3, R62, -c[0x0][0x20], RZ ;  /* 0x800008003e037a10 */ /* 0x000fe20007ffe0ff */
[----:B------:R-:W-:Y:S01]  /*77d0*/  IMAD.MOV.U32 R4, RZ, RZ, R14 ;  /* 0x000000ffff047224 */ /* 0x000fe200078e000e */
[----:B------:R-:W-:-:S04]  /*77e0*/  MOV R13, 0x0 ;  /* 0x00000000000d7802 */ /* 0x000fc80000000f00 */
[----:B------:R1:W-:Y:S01]  /*77f0*/  STL.64 [R3], R4 ;  /* 0x0000000403007387 */ /* 0x0003e20000100a00 */
[----:B------:R-:W-:Y:S05]  /*7800*/  RET.REL.NODEC R12 `(_ZN7cutlass13device_kernelIN5flash19enable_sm80_to_sm89INS1_16FlashAttnBwdSm80INS1_25CollectiveMainloopBwdSm80ILi2ELi2EN4cute5tupleIJNS5_1CILi128EEES8_NS7_ILi64EEEEEENS_6half_tEfNS_4arch4Sm80ELb0ELb0ELb1ELb0ELb0ELb0ELb0ELb0ELi2ELi4ELi4ELi4ELb0EEENS1_21CollectiveEpilogueBwdISA_SB_SD_Li256ELb0ELb0ELi2EEENS1_19SingleTileSchedulerILb0ELb0ELb0ELi128EEEEEEEEEvNT_6ParamsE) ;  /* 0xffff87f00c007950 */ /* 0x000fea0003c3ffff */
        .type           $_ZN7cutlass13device_kernelIN5flash19enable_sm80_to_sm89INS1_16FlashAttnBwdSm80INS1_25CollectiveMainloopBwdSm80ILi2ELi2EN4cute5tupleIJNS5_1CILi128EEES8_NS7_ILi64EEEEEENS_6half_tEfNS_4arch4Sm80ELb0ELb0ELb1ELb0ELb0ELb0ELb0ELb0ELi2ELi4ELi4ELi4ELb0EEENS1_21CollectiveEpilogueBwdISA_SB_SD_Li256ELb0ELb0ELi2EEENS1_19SingleTileSchedulerILb0ELb0ELb0ELi128EEEEEEEEEvNT_6ParamsE$_ZN4cute3eso3ESOILb1ELb0EJNS_6LayoutINS_5tupleIJNS3_IJNS_1CILi2EEES5_EEENS4_ILi8EEEEEENS3_IJNS3_IJNS4_ILi1EEES5_EEENS4_ILi4EEEEEEEENS_10ViewEngineIPN7cutlass6half_tEEEEEC2ERKSD_RKSI_,@function
        .size           $_ZN7cutlass13device_kernelIN5flash19enable_sm80_to_sm89INS1_16FlashAttnBwdSm80INS1_25CollectiveMainloopBwdSm80ILi2ELi2EN4cute5tupleIJNS5_1CILi128EEES8_NS7_ILi64EEEEEENS_6half_tEfNS_4arch4Sm80ELb0ELb0ELb1ELb0ELb0ELb0ELb0ELb0ELi2ELi4ELi4ELi4ELb0EEENS1_21CollectiveEpilogueBwdISA_SB_SD_Li256ELb0ELb0ELi2EEENS1_19SingleTileSchedulerILb0ELb0ELb0ELi128EEEEEEEEEvNT_6ParamsE$_ZN4cute3eso3ESOILb1ELb0EJNS_6LayoutINS_5tupleIJNS3_IJNS_1CILi2EEES5_EEENS4_ILi8EEEEEENS3_IJNS3_IJNS4_ILi1EEES5_EEENS4_ILi4EEEEEEEENS_10ViewEngineIPN7cutlass6half_tEEEEEC2ERKSD_RKSI_,($_ZN7cutlass13device_kernelIN5flash19enable_sm80_to_sm89INS1_16FlashAttnBwdSm80INS1_25CollectiveMainloopBwdSm80ILi2ELi2EN4cute5tupleIJNS5_1CILi128EEES8_NS7_ILi64EEEEEENS_6half_tEfNS_4arch4Sm80ELb0ELb0ELb1ELb0ELb0ELb0ELb0ELb0ELi2ELi4ELi4ELi4ELb0EEENS1_21CollectiveEpilogueBwdISA_SB_SD_Li256ELb0ELb0ELi2EEENS1_19SingleTileSchedulerILb0ELb0ELb0ELi128EEEEEEEEEvNT_6ParamsE$_ZN4cute3eso3ESOILb1ELb0EJNS_6LayoutINS_5tupleIJNS3_IJNS_1CILi2EEES5_EEENS4_ILi8EEEEEENS3_IJNS3_IJNS4_ILi1EEES5_EEENS4_ILi4EEEEEEEEiEEC2ERKSD_RKi - $_ZN7cutlass13device_kernelIN5flash19enable_sm80_to_sm89INS1_16FlashAttnBwdSm80INS1_25CollectiveMainloopBwdSm80ILi2ELi2EN4cute5tupleIJNS5_1CILi128EEES8_NS7_ILi64EEEEEENS_6half_tEfNS_4arch4Sm80ELb0ELb0ELb1ELb0ELb0ELb0ELb0ELb0ELi2ELi4ELi4ELi4ELb0EEENS1_21CollectiveEpilogueBwdISA_SB_SD_Li256ELb0ELb0ELi2EEENS1_19SingleTileSchedulerILb0ELb0ELb0ELi128EEEEEEEEEvNT_6ParamsE$_ZN4cute3eso3ESOILb1ELb0EJNS_6LayoutINS_5tupleIJNS3_IJNS_1CILi2EEES5_EEENS4_ILi8EEEEEENS3_IJNS3_IJNS4_ILi1EEES5_EEENS4_ILi4EEEEEEEENS_10ViewEngineIPN7cutlass6half_tEEEEEC2ERKSD_RKSI_)
$_ZN7cutlass13device_kernelIN5flash19enable_sm80_to_sm89INS1_16FlashAttnBwdSm80INS1_25CollectiveMainloopBwdSm80ILi2ELi2EN4cute5tupleIJNS5_1CILi128EEES8_NS7_ILi64EEEEEENS_6half_tEfNS_4arch4Sm80ELb0ELb0ELb1ELb0ELb0ELb0ELb0ELb0ELi2ELi4ELi4ELi4ELb0EEENS1_21CollectiveEpilogueBwdISA_SB_SD_Li256ELb0ELb0ELi2EEENS1_19SingleTileSchedulerILb0ELb0ELb0ELi128EEEEEEEEEvNT_6ParamsE$_ZN4cute3eso3ESOILb1ELb0EJNS_6LayoutINS_5tupleIJNS3_IJNS_1CILi2EEES5_EEENS4_ILi8EEEEEENS3_IJNS3_IJNS4_ILi1EEES5_EEENS4_ILi4EEEEEEEENS_10ViewEngineIPN7cutlass6half_tEEEEEC2ERKSD_RKSI_:
[----:B------:R-:W-:Y:S01]  /*7810*/  IADD3 R2, R62, -c[0x0][0x20], RZ ;  /* 0x800008003e027a10 */ /* 0x000fe20007ffe0ff */
[----:B------:R-:W-:Y:S01]  /*7820*/  IMAD.MOV.U32 R7, RZ, RZ, R3 ;  /* 0x000000ffff077224 */ /* 0x000fe200078e0003 */
[----:B------:R-:W-:-:S04]  /*7830*/  MOV R5, 0x0 ;  /* 0x0000000000057802 */ /* 0x000fc80000000f00 */
[----:B------:R1:W-:Y:S01]  /*7840*/  STL.64 [R2], R6 ;  /* 0x0000000602007387 */ /* 0x0003e20000100a00 */
[----:B------:R-:W-:Y:S05]  /*7850*/  RET.REL.NODEC R4 `(_ZN7cutlass13device_kernelIN5flash19enable_sm80_to_sm89INS1_16FlashAttnBwdSm80INS1_25CollectiveMainloopBwdSm80ILi2ELi2EN4cute5tupleIJNS5_1CILi128EEES8_NS7_ILi64EEEEEENS_6half_tEfNS_4arch4Sm80ELb0ELb0ELb1ELb0ELb0ELb0ELb0ELb0ELi2ELi4ELi4ELi4ELb0EEENS1_21CollectiveEpilogueBwdISA_SB_SD_Li256ELb0ELb0ELi2EEENS1_19SingleTileSchedulerILb0ELb0ELb0ELi128EEEEEEEEEvNT_6ParamsE) ;  /* 0xffff87a004007950 */ /* 0x000fea0003c3ffff */
        .type           $_ZN7cutlass13device_kernelIN5flash19enable_sm80_to_sm89INS1_16FlashAttnBwdSm80INS1_25CollectiveMainloopBwdSm80ILi2ELi2EN4cute5tupleIJNS5_1CILi128EEES8_NS7_ILi64EEEEEENS_6half_tEfNS_4arch4Sm80ELb0ELb0ELb1ELb0ELb0ELb0ELb0ELb0ELi2ELi4ELi4ELi4ELb0EEENS1_21CollectiveEpilogueBwdISA_SB_SD_Li256ELb0ELb0ELi2EEENS1_19SingleTileSchedulerILb0ELb0ELb0ELi128EEEEEEEEEvNT_6ParamsE$_ZN4cute3eso3ESOILb1ELb0EJNS_6LayoutINS_5tupleIJNS3_IJNS_1CILi2EEES5_EEENS4_ILi8EEEEEENS3_IJNS3_IJNS4_ILi1EEES5_EEENS4_ILi4EEEEEEEEiEEC2ERKSD_RKi,@function
        .size           $_ZN7cutlass13device_kernelIN5flash19enable_sm80_to_sm89INS1_16FlashAttnBwdSm80INS1_25CollectiveMainloopBwdSm80ILi2ELi2EN4cute5tupleIJNS5_1CILi128EEES8_NS7_ILi64EEEEEENS_6half_tEfNS_4arch4Sm80ELb0ELb0ELb1ELb0ELb0ELb0ELb0ELb0ELi2ELi4ELi4ELi4ELb0EEENS1_21CollectiveEpilogueBwdISA_SB_SD_Li256ELb0ELb0ELi2EEENS1_19SingleTileSchedulerILb0ELb0ELb0ELi128EEEEEEEEEvNT_6ParamsE$_ZN4cute3eso3ESOILb1ELb0EJNS_6LayoutINS_5tupleIJNS3_IJNS_1CILi2EEES5_EEENS4_ILi8EEEEEENS3_IJNS3_IJNS4_ILi1EEES5_EEENS4_ILi4EEEEEEEEiEEC2ERKSD_RKi,($_ZN7cutlass13device_kernelIN5flash19enable_sm80_to_sm89INS1_16FlashAttnBwdSm80INS1_25CollectiveMainloopBwdSm80ILi2ELi2EN4cute5tupleIJNS5_1CILi128EEES8_NS7_ILi64EEEEEENS_6half_tEfNS_4arch4Sm80ELb0ELb0ELb1ELb0ELb0ELb0ELb0ELb0ELi2ELi4ELi4ELi4ELb0EEENS1_21CollectiveEpilogueBwdISA_SB_SD_Li256ELb0ELb0ELi2EEENS1_19SingleTileSchedulerILb0ELb0ELb0ELi128EEEEEEEEEvNT_6ParamsE$_ZN4cute3eso3ESOILb1ELb0EJNS_6LayoutINS_5tupleIJNS3_IJNS_1CILi2EEES5_EEES6_EEENS3_IJNS3_IJNS4_ILi1EEES5_EEENS3_IJNS4_ILi32EEENS4_ILi64EEEEEEEEEEENS_10ViewEngineIPN7cutlass6half_tEEEEEC2ERKSE_RKSJ_ - $_ZN7cutlass13device_kernelIN5flash19enable_sm80_to_sm89INS1_16FlashAttnBwdSm80INS1_25CollectiveMainloopBwdSm80ILi2ELi2EN4cute5tupleIJNS5_1CILi128EEES8_NS7_ILi64EEEEEENS_6half_tEfNS_4arch4Sm80ELb0ELb0ELb1ELb0ELb0ELb0ELb0ELb0ELi2ELi4ELi4ELi4ELb0EEENS1_21CollectiveEpilogueBwdISA_SB_SD_Li256ELb0ELb0ELi2EEENS1_19SingleTileSchedulerILb0ELb0ELb0ELi128EEEEEEEEEvNT_6ParamsE$_ZN4cute3eso3ESOILb1ELb0EJNS_6LayoutINS_5tupleIJNS3_IJNS_1CILi2EEES5_EEENS4_ILi8EEEEEENS3_IJNS3_IJNS4_ILi1EEES5_EEENS4_ILi4EEEEEEEEiEEC2ERKSD_RKi)
$_ZN7cutlass13device_kernelIN5flash19enable_sm80_to_sm89INS1_16FlashAttnBwdSm80INS1_25CollectiveMainloopBwdSm80ILi2ELi2EN4cute5tupleIJNS5_1CILi128EEES8_NS7_ILi64EEEEEENS_6half_tEfNS_4arch4Sm80ELb0ELb0ELb1ELb0ELb0ELb0ELb0ELb0ELi2ELi4ELi4ELi4ELb0EEENS1_21CollectiveEpilogueBwdISA_SB_SD_Li256ELb0ELb0ELi2EEENS1_19SingleTileSchedulerILb0ELb0ELb0ELi128EEEEEEEEEvNT_6ParamsE$_ZN4cute3eso3ESOILb1ELb0EJNS_6LayoutINS_5tupleIJNS3_IJNS_1CILi2EEES5_EEENS4_ILi8EEEEEENS3_IJNS3_IJNS4_ILi1EEES5_EEENS4_ILi4EEEEEEEEiEEC2ERKSD_RKi:
[----:B------:R-:W-:Y:S02]  /*7860*/  IADD3 R2, R62, -c[0x0][0x20], RZ ;  /* 0x800008003e027a10 */ /* 0x000fe40007ffe0ff */
[----:B------:R-:W-:-:S03]  /*7870*/  MOV R5, 0x0 ;  /* 0x0000000000057802 */ /* 0x000fc60000000f00 */
[----:B------:R1:W-:Y:S01]  /*7880*/  STL [R2], R3 ;  /* 0x0000000302007387 */ /* 0x0003e20000100800 */
[----:B------:R-:W-:Y:S05]  /*7890*/  RET.REL.NODEC R4 `(_ZN7cutlass13device_kernelIN5flash19enable_sm80_to_sm89INS1_16FlashAttnBwdSm80INS1_25CollectiveMainloopBwdSm80ILi2ELi2EN4cute5tupleIJNS5_1CILi128EEES8_NS7_ILi64EEEEEENS_6half_tEfNS_4arch4Sm80ELb0ELb0ELb1ELb0ELb0ELb0ELb0ELb0ELi2ELi4ELi4ELi4ELb0EEENS1_21CollectiveEpilogueBwdISA_SB_SD_Li256ELb0ELb0ELi2EEENS1_19SingleTileSchedulerILb0ELb0ELb0ELi128EEEEEEEEEvNT_6ParamsE) ;  /* 0xffff876004007950 */ /* 0x000fea0003c3ffff */
        .type           $_ZN7cutlass13device_kernelIN5flash19enable_sm80_to_sm89INS1_16FlashAttnBwdSm80INS1_25CollectiveMainloopBwdSm80ILi2ELi2EN4cute5tupleIJNS5_1CILi128EEES8_NS7_ILi64EEEEEENS_6half_tEfNS_4arch4Sm80ELb0ELb0ELb1ELb0ELb0ELb0ELb0ELb0ELi2ELi4ELi4ELi4ELb0EEENS1_21CollectiveEpilogueBwdISA_SB_SD_Li256ELb0ELb0ELi2EEENS1_19SingleTileSchedulerILb0ELb0ELb0ELi128EEEEEEEEEvNT_6ParamsE$_ZN4cute3eso3ESOILb1ELb0EJNS_6LayoutINS_5tupleIJNS3_IJNS_1CILi2EEES5_EEES6_EEENS3_IJNS3_IJNS4_ILi1EEES5_EEENS3_IJNS4_ILi32EEENS4_ILi64EEEEEEEEEEENS_10ViewEngineIPN7cutlass6half_tEEEEEC2ERKSE_RKSJ_,@function
        .size           $_ZN7cutlass13device_kernelIN5flash19enable_sm80_to_sm89INS1_16FlashAttnBwdSm80INS1_25CollectiveMainloopBwdSm80ILi2ELi2EN4cute5tupleIJNS5_1CILi128EEES8_NS7_ILi64EEEEEENS_6half_tEfNS_4arch4Sm80ELb0ELb0ELb1ELb0ELb0ELb0ELb0ELb0ELi2ELi4ELi4ELi4ELb0EEENS1_21CollectiveEpilogueBwdISA_SB_SD_Li256ELb0ELb0ELi2EEENS1_19SingleTileSchedulerILb0ELb0ELb0ELi128EEEEEEEEEvNT_6ParamsE$_ZN4cute3eso3ESOILb1ELb0EJNS_6LayoutINS_5tupleIJNS3_IJNS_1CILi2EEES5_EEES6_EEENS3_IJNS3_IJNS4_ILi1EEES5_EEENS3_IJNS4_ILi32EEENS4_ILi64EEEEEEEEEEENS_10ViewEngineIPN7cutlass6half_tEEEEEC2ERKSE_RKSJ_,($_ZN7cutlass13device_kernelIN5flash19enable_sm80_to_sm89INS1_16FlashAttnBwdSm80INS1_25CollectiveMainloopBwdSm80ILi2ELi2EN4cute5tupleIJNS5_1CILi128EEES8_NS7_ILi64EEEEEENS_6half_tEfNS_4arch4Sm80ELb0ELb0ELb1ELb0ELb0ELb0ELb0ELb0ELi2ELi4ELi4ELi4ELb0EEENS1_21CollectiveEpilogueBwdISA_SB_SD_Li256ELb0ELb0ELi2EEENS1_19SingleTileSchedulerILb0ELb0ELb0ELi128EEEEEEEEEvNT_6ParamsE$_ZN4cute3eso3ESOILb1ELb0EJNS_6LayoutINS_5tupleIJNS3_IJNS_1CILi2EEES5_EEES6_EEENS3_IJNS3_IJNS4_ILi1EEES5_EEENS3_IJNS4_ILi32EEENS4_ILi64EEEEEEEEEEEiEEC2ERKSE_RKi - $_ZN7cutlass13device_kernelIN5flash19enable_sm80_to_sm89INS1_16FlashAttnBwdSm80INS1_25CollectiveMainloopBwdSm80ILi2ELi2EN4cute5tupleIJNS5_1CILi128EEES8_NS7_ILi64EEEEEENS_6half_tEfNS_4arch4Sm80ELb0ELb0ELb1ELb0ELb0ELb0ELb0ELb0ELi2ELi4ELi4ELi4ELb0EEENS1_21CollectiveEpilogueBwdISA_SB_SD_Li256ELb0ELb0ELi2EEENS1_19SingleTileSchedulerILb0ELb0ELb0ELi128EEEEEEEEEvNT_6ParamsE$_ZN4cute3eso3ESOILb1ELb0EJNS_6LayoutINS_5tupleIJNS3_IJNS_1CILi2EEES5_EEES6_EEENS3_IJNS3_IJNS4_ILi1EEES5_EEENS3_IJNS4_ILi32EEENS4_ILi64EEEEEEEEEEENS_10ViewEngineIPN7cutlass6half_tEEEEEC2ERKSE_RKSJ_)
$_ZN7cutlass13device_kernelIN5flash19enable_sm80_to_sm89INS1_16FlashAttnBwdSm80INS1_25CollectiveMainloopBwdSm80ILi2ELi2EN4cute5tupleIJNS5_1CILi128EEES8_NS7_ILi64EEEEEENS_6half_tEfNS_4arch4Sm80ELb0ELb0ELb1ELb0ELb0ELb0ELb0ELb0ELi2ELi4ELi4ELi4ELb0EEENS1_21CollectiveEpilogueBwdISA_SB_SD_Li256ELb0ELb0ELi2EEENS1_19SingleTileSchedulerILb0ELb0ELb0ELi128EEEEEEEEEvNT_6ParamsE$_ZN4cute3eso3ESOILb1ELb0EJNS_6LayoutINS_5tupleIJNS3_IJNS_1CILi2EEES5_EEES6_EEENS3_IJNS3_IJNS4_ILi1EEES5_EEENS3_IJNS4_ILi32EEENS4_ILi64EEEEEEEEEEENS_10ViewEngineIPN7cutlass6half_tEEEEEC2ERKSE_RKSJ_:
[----:B------:R-:W-:Y:S01]  /*78a0*/  IADD3 R2, R62, -c[0x0][0x20], RZ ;  /* 0x800008003e027a10 */ /* 0x000fe20007ffe0ff */
[----:B------:R-:W-:Y:S01]  /*78b0*/  IMAD.MOV.U32 R7, RZ, RZ, R3 ;  /* 0x000000ffff077224 */ /* 0x000fe200078e0003 */
[----:B------:R-:W-:-:S04]  /*78c0*/  MOV R5, 0x0 ;  /* 0x0000000000057802 */ /* 0x000fc80000000f00 */
[----:B------:R1:W-:Y:S01]  /*78d0*/  STL.64 [R2], R6 ;  /* 0x0000000602007387 */ /* 0x0003e20000100a00 */
[----:B------:R-:W-:Y:S05]  /*78e0*/  RET.REL.NODEC R4 `(_ZN7cutlass13device_kernelIN5flash19enable_sm80_to_sm89INS1_16FlashAttnBwdSm80INS1_25CollectiveMainloopBwdSm80ILi2ELi2EN4cute5tupleIJNS5_1CILi128EEES8_NS7_ILi64EEEEEENS_6half_tEfNS_4arch4Sm80ELb0ELb0ELb1ELb0ELb0ELb0ELb0ELb0ELi2ELi4ELi4ELi4ELb0EEENS1_21CollectiveEpilogueBwdISA_SB_SD_Li256ELb0ELb0ELi2EEENS1_19SingleTileSchedulerILb0ELb0ELb0ELi128EEEEEEEEEvNT_6ParamsE) ;  /* 0xffff871004007950 */ /* 0x000fea0003c3ffff */
        .type           $_ZN7cutlass13device_kernelIN5flash19enable_sm80_to_sm89INS1_16FlashAttnBwdSm80INS1_25CollectiveMainloopBwdSm80ILi2ELi2EN4cute5tupleIJNS5_1CILi128EEES8_NS7_ILi64EEEEEENS_6half_tEfNS_4arch4Sm80ELb0ELb0ELb1ELb0ELb0ELb0ELb0ELb0ELi2ELi4ELi4ELi4ELb0EEENS1_21CollectiveEpilogueBwdISA_SB_SD_Li256ELb0ELb0ELi2EEENS1_19SingleTileSchedulerILb0ELb0ELb0ELi128EEEEEEEEEvNT_6ParamsE$_ZN4cute3eso3ESOILb1ELb0EJNS_6LayoutINS_5tupleIJNS3_IJNS_1CILi2EEES5_EEES6_EEENS3_IJNS3_IJNS4_ILi1EEES5_EEENS3_IJNS4_ILi32EEENS4_ILi64EEEEEEEEEEEiEEC2ERKSE_RKi,@function
        .size           $_ZN7cutlass13device_kernelIN5flash19enable_sm80_to_sm89INS1_16FlashAttnBwdSm80INS1_25CollectiveMainloopBwdSm80ILi2ELi2EN4cute5tupleIJNS5_1CILi128EEES8_NS7_ILi64EEEEEENS_6half_tEfNS_4arch4Sm80ELb0ELb0ELb1ELb0ELb0ELb0ELb0ELb0ELi2ELi4ELi4ELi4ELb0EEENS1_21CollectiveEpilogueBwdISA_SB_SD_Li256ELb0ELb0ELi2EEENS1_19SingleTileSchedulerILb0ELb0ELb0ELi128EEEEEEEEEvNT_6ParamsE$_ZN4cute3eso3ESOILb1ELb0EJNS_6LayoutINS_5tupleIJNS3_IJNS_1CILi2EEES5_EEES6_EEENS3_IJNS3_IJNS4_ILi1EEES5_EEENS3_IJNS4_ILi32EEENS4_ILi64EEEEEEEEEEEiEEC2ERKSE_RKi,($_ZN7cutlass13device_kernelIN5flash19enable_sm80_to_sm89INS1_16FlashAttnBwdSm80INS1_25CollectiveMainloopBwdSm80ILi2ELi2EN4cute5tupleIJNS5_1CILi128EEES8_NS7_ILi64EEEEEENS_6half_tEfNS_4arch4Sm80ELb0ELb0ELb1ELb0ELb0ELb0ELb0ELb0ELi2ELi4ELi4ELi4ELb0EEENS1_21CollectiveEpilogueBwdISA_SB_SD_Li256ELb0ELb0ELi2EEENS1_19SingleTileSchedulerILb0ELb0ELb0ELi128EEEEEEEEEvNT_6ParamsE$_ZN4cute3eso3ESOILb1ELb0EJNS_6LayoutINS_5tupleIJNS3_IJNS_1CILi2EEES5_S5_EEEEEENS3_IJNS3_IJNS4_ILi1EEES5_NS4_ILi4EEEEEEEEEEENS_10ViewEngineIPN7cutlass6half_tEEEEEC2ERKSC_RKSH_ - $_ZN7cutlass13device_kernelIN5flash19enable_sm80_to_sm89INS1_16FlashAttnBwdSm80INS1_25CollectiveMainloopBwdSm80ILi2ELi2EN4cute5tupleIJNS5_1CILi128EEES8_NS7_ILi64EEEEEENS_6half_tEfNS_4arch4Sm80ELb0ELb0ELb1ELb0ELb0ELb0ELb0ELb0ELi2ELi4ELi4ELi4ELb0EEENS1_21CollectiveEpilogueBwdISA_SB_SD_Li256ELb0ELb0ELi2EEENS1_19SingleTileSchedulerILb0ELb0ELb0ELi128EEEEEEEEEvNT_6ParamsE$_ZN4cute3eso3ESOILb1ELb0EJNS_6LayoutINS_5tupleIJNS3_IJNS_1CILi2EEES5_EEES6_EEENS3_IJNS3_IJNS4_ILi1EEES5_EEENS3_IJNS4_ILi32EEENS4_ILi64EEEEEEEEEEEiEEC2ERKSE_RKi)
$_ZN7cutlass13device_kernelIN5flash19enable_sm80_to_sm89INS1_16FlashAttnBwdSm80INS1_25CollectiveMainloopBwdSm80ILi2ELi2EN4cute5tupleIJNS5_1CILi128EEES8_NS7_ILi64EEEEEENS_6half_tEfNS_4arch4Sm80ELb0ELb0ELb1ELb0ELb0ELb0ELb0ELb0ELi2ELi4ELi4ELi4ELb0EEENS1_21CollectiveEpilogueBwdISA_SB_SD_Li256ELb0ELb0ELi2EEENS1_19SingleTileSchedulerILb0ELb0ELb0ELi128EEEEEEEEEvNT_6ParamsE$_ZN4cute3eso3ESOILb1ELb0EJNS_6LayoutINS_5tupleIJNS3_IJNS_1CILi2EEES5_EEES6_EEENS3_IJNS3_IJNS4_ILi1EEES5_EEENS3_IJNS4_ILi32EEENS4_ILi64EEEEEEEEEEEiEEC2ERKSE_RKi:
[----:B------:R-:W-:Y:S02]  /*78f0*/  IADD3 R2, R62, -c[0x0][0x20], RZ ;  /* 0x800008003e027a10 */ /* 0x000fe40007ffe0ff */
[----:B------:R-:W-:-:S03]  /*7900*/  MOV R5, 0x0 ;  /* 0x0000000000057802 */ /* 0x000fc60000000f00 */
[----:B------:R1:W-:Y:S01]  /*7910*/  STL [R2], R3 ;  /* 0x0000000302007387 */ /* 0x0003e20000100800 */
[----:B------:R-:W-:Y:S05]  /*7920*/  RET.REL.NODEC R4 `(_ZN7cutlass13device_kernelIN5flash19enable_sm80_to_sm89INS1_16FlashAttnBwdSm80INS1_25CollectiveMainloopBwdSm80ILi2ELi2EN4cute5tupleIJNS5_1CILi128EEES8_NS7_ILi64EEEEEENS_6half_tEfNS_4arch4Sm80ELb0ELb0ELb1ELb0ELb0ELb0ELb0ELb0ELi2ELi4ELi4ELi4ELb0EEENS1_21CollectiveEpilogueBwdISA_SB_SD_Li256ELb0ELb0ELi2EEENS1_19SingleTileSchedulerILb0ELb0ELb0ELi128EEEEEEEEEvNT_6ParamsE) ;  /* 0xffff86d004007950 */ /* 0x000fea0003c3ffff */
        .type           $_ZN7cutlass13device_kernelIN5flash19enable_sm80_to_sm89INS1_16FlashAttnBwdSm80INS1_25CollectiveMainloopBwdSm80ILi2ELi2EN4cute5tupleIJNS5_1CILi128EEES8_NS7_ILi64EEEEEENS_6half_tEfNS_4arch4Sm80ELb0ELb0ELb1ELb0ELb0ELb0ELb0ELb0ELi2ELi4ELi4ELi4ELb0EEENS1_21CollectiveEpilogueBwdISA_SB_SD_Li256ELb0ELb0ELi2EEENS1_19SingleTileSchedulerILb0ELb0ELb0ELi128EEEEEEEEEvNT_6ParamsE$_ZN4cute3eso3ESOILb1ELb0EJNS_6LayoutINS_5tupleIJNS3_IJNS_1CILi2EEES5_S5_EEEEEENS3_IJNS3_IJNS4_ILi1EEES5_NS4_ILi4EEEEEEEEEEENS_10ViewEngineIPN7cutlass6half_tEEEEEC2ERKSC_RKSH_,@function
        .size           $_ZN7cutlass13device_kernelIN5flash19enable_sm80_to_sm89INS1_16FlashAttnBwdSm80INS1_25CollectiveMainloopBwdSm80ILi2ELi2EN4cute5tupleIJNS5_1CILi128EEES8_NS7_ILi64EEEEEENS_6half_tEfNS_4arch4Sm80ELb0ELb0ELb1ELb0ELb0ELb0ELb0ELb0ELi2ELi4ELi4ELi4ELb0EEENS1_21CollectiveEpilogueBwdISA_SB_SD_Li256ELb0ELb0ELi2EEENS1_19SingleTileSchedulerILb0ELb0ELb0ELi128EEEEEEEEEvNT_6ParamsE$_ZN4cute3eso3ESOILb1ELb0EJNS_6LayoutINS_5tupleIJNS3_IJNS_1CILi2EEES5_S5_EEEEEENS3_IJNS3_IJNS4_ILi1EEES5_NS4_ILi4EEEEEEEEEEENS_10ViewEngineIPN7cutlass6half_tEEEEEC2ERKSC_RKSH_,($_ZN7cutlass13device_kernelIN5flash19enable_sm80_to_sm89INS1_16FlashAttnBwdSm80INS1_25CollectiveMainloopBwdSm80ILi2ELi2EN4cute5tupleIJNS5_1CILi128EEES8_NS7_ILi64EEEEEENS_6half_tEfNS_4arch4Sm80ELb0ELb0ELb1ELb0ELb0ELb0ELb0ELb0ELi2ELi4ELi4ELi4ELb0EEENS1_21CollectiveEpilogueBwdISA_SB_SD_Li256ELb0ELb0ELi2EEENS1_19SingleTileSchedulerILb0ELb0ELb0ELi128EEEEEEEEEvNT_6ParamsE$_ZN4cute3eso3ESOILb1ELb0EJNS_6LayoutINS_5tupleIJNS3_IJNS_1CILi2EEES5_S5_EEEEEENS3_IJNS3_IJNS4_ILi1EEES5_NS4_ILi4EEEEEEEEEEEiEEC2ERKSC_RKi - $_ZN7cutlass13device_kernelIN5flash19enable_sm80_to_sm89INS1_16FlashAttnBwdSm80INS1_25CollectiveMainloopBwdSm80ILi2ELi2EN4cute5tupleIJNS5_1CILi128EEES8_NS7_ILi64EEEEEENS_6half_tEfNS_4arch4Sm80ELb0ELb0ELb1ELb0ELb0ELb0ELb0ELb0ELi2ELi4ELi4ELi4ELb0EEENS1_21CollectiveEpilogueBwdISA_SB_SD_Li256ELb0ELb0ELi2EEENS1_19SingleTileSchedulerILb0ELb0ELb0ELi128EEEEEEEEEvNT_6ParamsE$_ZN4cute3eso3ESOILb1ELb0EJNS_6LayoutINS_5tupleIJNS3_IJNS_1CILi2EEES5_S5_EEEEEENS3_IJNS3_IJNS4_ILi1EEES5_NS4_ILi4EEEEEEEEEEENS_10ViewEngineIPN7cutlass6half_tEEEEEC2ERKSC_RKSH_)
$_ZN7cutlass13device_kernelIN5flash19enable_sm80_to_sm89INS1_16FlashAttnBwdSm80INS1_25CollectiveMainloopBwdSm80ILi2ELi2EN4cute5tupleIJNS5_1CILi128EEES8_NS7_ILi64EEEEEENS_6half_tEfNS_4arch4Sm80ELb0ELb0ELb1ELb0ELb0ELb0ELb0ELb0ELi2ELi4ELi4ELi4ELb0EEENS1_21CollectiveEpilogueBwdISA_SB_SD_Li256ELb0ELb0ELi2EEENS1_19SingleTileSchedulerILb0ELb0ELb0ELi128EEEEEEEEEvNT_6ParamsE$_ZN4cute3eso3ESOILb1ELb0EJNS_6LayoutINS_5tupleIJNS3_IJNS_1CILi2EEES5_S5_EEEEEENS3_IJNS3_IJNS4_ILi1EEES5_NS4_ILi4EEEEEEEEEEENS_10ViewEngineIPN7cutlass6half_tEEEEEC2ERKSC_RKSH_:
[----:B------:R-:W-:Y:S01]  /*7930*/  IADD3 R2, R62, -c[0x0][0x20], RZ ;  /* 0x800008003e027a10 */ /* 0x000fe20007ffe0ff */
[----:B------:R-:W-:Y:S01]  /*7940*/  IMAD.MOV.U32 R7, RZ, RZ, R3 ;  /* 0x000000ffff077224 */ /* 0x000fe200078e0003 */
[----:B------:R-:W-:-:S04]  /*7950*/  MOV R5, 0x0 ;  /* 0x0000000000057802 */ /* 0x000fc80000000f00 */
[----:B------:R1:W-:Y:S01]  /*7960*/  STL.64 [R2], R6 ;  /* 0x0000000602007387 */ /* 0x0003e20000100a00 */
[----:B------:R-:W-:Y:S05]  /*7970*/  RET.REL.NODEC R4 `(_ZN7cutlass13device_kernelIN5flash19enable_sm80_to_sm89INS1_16FlashAttnBwdSm80INS1_25CollectiveMainloopBwdSm80ILi2ELi2EN4cute5tupleIJNS5_1CILi128EEES8_NS7_ILi64EEEEEENS_6half_tEfNS_4arch4Sm80ELb0ELb0ELb1ELb0ELb0ELb0ELb0ELb0ELi2ELi4ELi4ELi4ELb0EEENS1_21CollectiveEpilogueBwdISA_SB_SD_Li256ELb0ELb0ELi2EEENS1_19SingleTileSchedulerILb0ELb0ELb0ELi128EEEEEEEEEvNT_6ParamsE) ;  /* 0xffff868004007950 */ /* 0x000fea0003c3ffff */
        .type           $_ZN7cutlass13device_kernelIN5flash19enable_sm80_to_sm89INS1_16FlashAttnBwdSm80INS1_25CollectiveMainloopBwdSm80ILi2ELi2EN4cute5tupleIJNS5_1CILi128EEES8_NS7_ILi64EEEEEENS_6half_tEfNS_4arch4Sm80ELb0ELb0ELb1ELb0ELb0ELb0ELb0ELb0ELi2ELi4ELi4ELi4ELb0EEENS1_21CollectiveEpilogueBwdISA_SB_SD_Li256ELb0ELb0ELi2EEENS1_19SingleTileSchedulerILb0ELb0ELb0ELi128EEEEEEEEEvNT_6ParamsE$_ZN4cute3eso3ESOILb1ELb0EJNS_6LayoutINS_5tupleIJNS3_IJNS_1CILi2EEES5_S5_EEEEEENS3_IJNS3_IJNS4_ILi1EEES5_NS4_ILi4EEEEEEEEEEEiEEC2ERKSC_RKi,@function
        .size           $_ZN7cutlass13device_kernelIN5flash19enable_sm80_to_sm89INS1_16FlashAttnBwdSm80INS1_25CollectiveMainloopBwdSm80ILi2ELi2EN4cute5tupleIJNS5_1CILi128EEES8_NS7_ILi64EEEEEENS_6half_tEfNS_4arch4Sm80ELb0ELb0ELb1ELb0ELb0ELb0ELb0ELb0ELi2ELi4ELi4ELi4ELb0EEENS1_21CollectiveEpilogueBwdISA_SB_SD_Li256ELb0ELb0ELi2EEENS1_19SingleTileSchedulerILb0ELb0ELb0ELi128EEEEEEEEEvNT_6ParamsE$_ZN4cute3eso3ESOILb1ELb0EJNS_6LayoutINS_5tupleIJNS3_IJNS_1CILi2EEES5_S5_EEEEEENS3_IJNS3_IJNS4_ILi1EEES5_NS4_ILi4EEEEEEEEEEEiEEC2ERKSC_RKi,($_ZN7cutlass13device_kernelIN5flash19enable_sm80_to_sm89INS1_16FlashAttnBwdSm80INS1_25CollectiveMainloopBwdSm80ILi2ELi2EN4cute5tupleIJNS5_1CILi128EEES8_NS7_ILi64EEEEEENS_6half_tEfNS_4arch4Sm80ELb0ELb0ELb1ELb0ELb0ELb0ELb0ELb0ELi2ELi4ELi4ELi4ELb0EEENS1_21CollectiveEpilogueBwdISA_SB_SD_Li256ELb0ELb0ELi2EEENS1_19SingleTileSchedulerILb0ELb0ELb0ELi128EEEEEEEEEvNT_6ParamsE$_ZN4cute3eso3ESOILb1ELb0EJNS_6LayoutINS_5tupleIJNS3_IJNS_1CILi2EEES5_S5_EEES5_EEENS3_IJNS3_IJNS4_ILi1EEES5_NS4_ILi4EEEEEENS4_ILi64EEEEEEEENS_10ViewEngineIPN7cutlass6half_tEEEEEC2ERKSD_RKSI_ - $_ZN7cutlass13device_kernelIN5flash19enable_sm80_to_sm89INS1_16FlashAttnBwdSm80INS1_25CollectiveMainloopBwdSm80ILi2ELi2EN4cute5tupleIJNS5_1CILi128EEES8_NS7_ILi64EEEEEENS_6half_tEfNS_4arch4Sm80ELb0ELb0ELb1ELb0ELb0ELb0ELb0ELb0ELi2ELi4ELi4ELi4ELb0EEENS1_21CollectiveEpilogueBwdISA_SB_SD_Li256ELb0ELb0ELi2EEENS1_19SingleTileSchedulerILb0ELb0ELb0ELi128EEEEEEEEEvNT_6ParamsE$_ZN4cute3eso3ESOILb1ELb0EJNS_6LayoutINS_5tupleIJNS3_IJNS_1CILi2EEES5_S5_EEEEEENS3_IJNS3_IJNS4_ILi1EEES5_NS4_ILi4EEEEEEEEEEEiEEC2ERKSC_RKi)
$_ZN7cutlass13device_kernelIN5flash19enable_sm80_to_sm89INS1_16FlashAttnBwdSm80INS1_25CollectiveMainloopBwdSm80ILi2ELi2EN4cute5tupleIJNS5_1CILi128EEES8_NS7_ILi64EEEEEENS_6half_tEfNS_4arch4Sm80ELb0ELb0ELb1ELb0ELb0ELb0ELb0ELb0ELi2ELi4ELi4ELi4ELb0EEENS1_21CollectiveEpilogueBwdISA_SB_SD_Li256ELb0ELb0ELi2EEENS1_19SingleTileSchedulerILb0ELb0ELb0ELi128EEEEEEEEEvNT_6ParamsE$_ZN4cute3eso3ESOILb1ELb0EJNS_6LayoutINS_5tupleIJNS3_IJNS_1CILi2EEES5_S5_EEEEEENS3_IJNS3_IJNS4_ILi1EEES5_NS4_ILi4EEEEEEEEEEEiEEC2ERKSC_RKi:
[----:B------:R-:W-:Y:S02]  /*7980*/  IADD3 R2, R62, -c[0x0][0x20], RZ ;  /* 0x800008003e027a10 */ /* 0x000fe40007ffe0ff */
[----:B------:R-:W-:-:S03]  /*7990*/  MOV R5, 0x0 ;  /* 0x0000000000057802 */ /* 0x000fc60000000f00 */
[----:B------:R1:W-:Y:S01]  /*79a0*/  STL [R2], R3 ;  /* 0x0000000302007387 */ /* 0x0003e20000100800 */
[----:B------:R-:W-:Y:S05]  /*79b0*/  RET.REL.NODEC R4 `(_ZN7cutlass13device_kernelIN5flash19enable_sm80_to_sm89INS1_16FlashAttnBwdSm80INS1_25CollectiveMainloopBwdSm80ILi2ELi2EN4cute5tupleIJNS5_1CILi128EEES8_NS7_ILi64EEEEEENS_6half_tEfNS_4arch4Sm80ELb0ELb0ELb1ELb0ELb0ELb0ELb0ELb0ELi2ELi4ELi4ELi4ELb0EEENS1_21CollectiveEpilogueBwdISA_SB_SD_Li256ELb0ELb0ELi2EEENS1_19SingleTileSchedulerILb0ELb0ELb0ELi128EEEEEEEEEvNT_6ParamsE) ;  /* 0xffff864004007950 */ /* 0x000fea0003c3ffff */
        .type           $_ZN7cutlass13device_kernelIN5flash19enable_sm80_to_sm89INS1_16FlashAttnBwdSm80INS1_25CollectiveMainloopBwdSm80ILi2ELi2EN4cute5tupleIJNS5_1CILi128EEES8_NS7_ILi64EEEEEENS_6half_tEfNS_4arch4Sm80ELb0ELb0ELb1ELb0ELb0ELb0ELb0ELb0ELi2ELi4ELi4ELi4ELb0EEENS1_21CollectiveEpilogueBwdISA_SB_SD_Li256ELb0ELb0ELi2EEENS1_19SingleTileSchedulerILb0ELb0ELb0ELi128EEEEEEEEEvNT_6ParamsE$_ZN4cute3eso3ESOILb1ELb0EJNS_6LayoutINS_5tupleIJNS3_IJNS_1CILi2EEES5_S5_EEES5_EEENS3_IJNS3_IJNS4_ILi1EEES5_NS4_ILi4EEEEEENS4_ILi64EEEEEEEENS_10ViewEngineIPN7cutlass6half_tEEEEEC2ERKSD_RKSI_,@function
        .size           $_ZN7cutlass13device_kernelIN5flash19enable_sm80_to_sm89INS1_16FlashAttnBwdSm80INS1_25CollectiveMainloopBwdSm80ILi2ELi2EN4cute5tupleIJNS5_1CILi128EEES8_NS7_ILi64EEEEEENS_6half_tEfNS_4arch4Sm80ELb0ELb0ELb1ELb0ELb0ELb0ELb0ELb0ELi2ELi4ELi4ELi4ELb0EEENS1_21CollectiveEpilogueBwdISA_SB_SD_Li256ELb0ELb0ELi2EEENS1_19SingleTileSchedulerILb0ELb0ELb0ELi128EEEEEEEEEvNT_6ParamsE$_ZN4cute3eso3ESOILb1ELb0EJNS_6LayoutINS_5tupleIJNS3_IJNS_1CILi2EEES5_S5_EEES5_EEENS3_IJNS3_IJNS4_ILi1EEES5_NS4_ILi4EEEEEENS4_ILi64EEEEEEEENS_10ViewEngineIPN7cutlass6half_tEEEEEC2ERKSD_RKSI_,($_ZN7cutlass13device_kernelIN5flash19enable_sm80_to_sm89INS1_16FlashAttnBwdSm80INS1_25CollectiveMainloopBwdSm80ILi2ELi2EN4cute5tupleIJNS5_1CILi128EEES8_NS7_ILi64EEEEEENS_6half_tEfNS_4arch4Sm80ELb0ELb0ELb1ELb0ELb0ELb0ELb0ELb0ELi2ELi4ELi4ELi4ELb0EEENS1_21CollectiveEpilogueBwdISA_SB_SD_Li256ELb0ELb0ELi2EEENS1_19SingleTileSchedulerILb0ELb0ELb0ELi128EEEEEEEEEvNT_6ParamsE$_ZN4cute3eso3ESOILb1ELb0EJNS_6LayoutINS_5tupleIJNS3_IJNS_1CILi2EEES5_S5_EEES5_EEENS3_IJNS3_IJNS4_ILi1EEES5_NS4_ILi4EEEEEENS4_ILi64EEEEEEEEiEEC2ERKSD_RKi - $_ZN7cutlass13device_kernelIN5flash19enable_sm80_to_sm89INS1_16FlashAttnBwdSm80INS1_25CollectiveMainloopBwdSm80ILi2ELi2EN4cute5tupleIJNS5_1CILi128EEES8_NS7_ILi64EEEEEENS_6half_tEfNS_4arch4Sm80ELb0ELb0ELb1ELb0ELb0ELb0ELb0ELb0ELi2ELi4ELi4ELi4ELb0EEENS1_21CollectiveEpilogueBwdISA_SB_SD_Li256ELb0ELb0ELi2EEENS1_19SingleTileSchedulerILb0ELb0ELb0ELi128EEEEEEEEEvNT_6ParamsE$_ZN4cute3eso3ESOILb1ELb0EJNS_6LayoutINS_5tupleIJNS3_IJNS_1CILi2EEES5_S5_EEES5_EEENS3_IJNS3_IJNS4_ILi1EEES5_NS4_ILi4EEEEEENS4_ILi64EEEEEEEENS_10ViewEngineIPN7cutlass6half_tEEEEEC2ERKSD_RKSI_)
$_ZN7cutlass13device_kernelIN5flash19enable_sm80_to_sm89INS1_16FlashAttnBwdSm80INS1_25CollectiveMainloopBwdSm80ILi2ELi2EN4cute5tupleIJNS5_1CILi128EEES8_NS7_ILi64EEEEEENS_6half_tEfNS_4arch4Sm80ELb0ELb0ELb1ELb0ELb0ELb0ELb0ELb0ELi2ELi4ELi4ELi4ELb0EEENS1_21CollectiveEpilogueBwdISA_SB_SD_Li256ELb0ELb0ELi2EEENS1_19SingleTileSchedulerILb0ELb0ELb0ELi128EEEEEEEEEvNT_6ParamsE$_ZN4cute3eso3ESOILb1ELb0EJNS_6LayoutINS_5tupleIJNS3_IJNS_1CILi2EEES5_S5_EEES5_EEENS3_IJNS3_IJNS4_ILi1EEES5_NS4_ILi4EEEEEENS4_ILi64EEEEEEEENS_10ViewEngineIPN7cutlass6half_tEEEEEC2ERKSD_RKSI_:
[----:B------:R-:W-:Y:S01]  /*79c0*/  IADD3 R2, R62, -c[0x0][0x20], RZ ;  /* 0x800008003e027a10 */ /* 0x000fe20007ffe0ff */
[----:B------:R-:W-:Y:S01]  /*79d0*/  IMAD.MOV.U32 R7, RZ, RZ, R3 ;  /* 0x000000ffff077224 */ /* 0x000fe200078e0003 */
[----:B------:R-:W-:-:S04]  /*79e0*/  MOV R5, 0x0 ;  /* 0x0000000000057802 */ /* 0x000fc80000000f00 */
[----:B------:R1:W-:Y:S01]  /*79f0*/  STL.64 [R2], R6 ;  /* 0x0000000602007387 */ /* 0x0003e20000100a00 */
[----:B------:R-:W-:Y:S05]  /*7a00*/  RET.REL.NODEC R4 `(_ZN7cutlass13device_kernelIN5flash19enable_sm80_to_sm89INS1_16FlashAttnBwdSm80INS1_25CollectiveMainloopBwdSm80ILi2ELi2EN4cute5tupleIJNS5_1CILi128EEES8_NS7_ILi64EEEEEENS_6half_tEfNS_4arch4Sm80ELb0ELb0ELb1ELb0ELb0ELb0ELb0ELb0ELi2ELi4ELi4ELi4ELb0EEENS1_21CollectiveEpilogueBwdISA_SB_SD_Li256ELb0ELb0ELi2EEENS1_19SingleTileSchedulerILb0ELb0ELb0ELi128EEEEEEEEEvNT_6ParamsE) ;  /* 0xffff85f004007950 */ /* 0x000fea0003c3ffff */
        .type           $_ZN7cutlass13device_kernelIN5flash19enable_sm80_to_sm89INS1_16FlashAttnBwdSm80INS1_25CollectiveMainloopBwdSm80ILi2ELi2EN4cute5tupleIJNS5_1CILi128EEES8_NS7_ILi64EEEEEENS_6half_tEfNS_4arch4Sm80ELb0ELb0ELb1ELb0ELb0ELb0ELb0ELb0ELi2ELi4ELi4ELi4ELb0EEENS1_21CollectiveEpilogueBwdISA_SB_SD_Li256ELb0ELb0ELi2EEENS1_19SingleTileSchedulerILb0ELb0ELb0ELi128EEEEEEEEEvNT_6ParamsE$_ZN4cute3eso3ESOILb1ELb0EJNS_6LayoutINS_5tupleIJNS3_IJNS_1CILi2EEES5_S5_EEES5_EEENS3_IJNS3_IJNS4_ILi1EEES5_NS4_ILi4EEEEEENS4_ILi64EEEEEEEEiEEC2ERKSD_RKi,@function
        .size           $_ZN7cutlass13device_kernelIN5flash19enable_sm80_to_sm89INS1_16FlashAttnBwdSm80INS1_25CollectiveMainloopBwdSm80ILi2ELi2EN4cute5tupleIJNS5_1CILi128EEES8_NS7_ILi64EEEEEENS_6half_tEfNS_4arch4Sm80ELb0ELb0ELb1ELb0ELb0ELb0ELb0ELb0ELi2ELi4ELi4ELi4ELb0EEENS1_21CollectiveEpilogueBwdISA_SB_SD_Li256ELb0ELb0ELi2EEENS1_19SingleTileSchedulerILb0ELb0ELb0ELi128EEEEEEEEEvNT_6ParamsE$_ZN4cute3eso3ESOILb1ELb0EJNS_6LayoutINS_5tupleIJNS3_IJNS_1CILi2EEES5_S5_EEES5_EEENS3_IJNS3_IJNS4_ILi1EEES5_NS4_ILi4EEEEEENS4_ILi64EEEEEEEEiEEC2ERKSD_RKi,($_ZN7cutlass13device_kernelIN5flash19enable_sm80_to_sm89INS1_16FlashAttnBwdSm80INS1_25CollectiveMainloopBwdSm80ILi2ELi2EN4cute5tupleIJNS5_1CILi128EEES8_NS7_ILi64EEEEEENS_6half_tEfNS_4arch4Sm80ELb0ELb0ELb1ELb0ELb0ELb0ELb0ELb0ELi2ELi4ELi4ELi4ELb0EEENS1_21CollectiveEpilogueBwdISA_SB_SD_Li256ELb0ELb0ELi2EEENS1_19SingleTileSchedulerILb0ELb0ELb0ELi128EEEEEEEEEvNT_6ParamsE$_ZN4cute3eso3ESOILb1ELb0EJNS_6LayoutINS_5tupleIJNS3_IJNS_1CILi2EEES5_S5_EEES5_EEENS3_IJNS3_IJNS4_ILi1EEES5_NS4_ILi4EEEEEENS4_ILi8EEEEEEEENS_10ViewEngineIPN7cutlass6half_tEEEEEC2ERKSD_RKSI_ - $_ZN7cutlass13device_kernelIN5flash19enable_sm80_to_sm89INS1_16FlashAttnBwdSm80INS1_25CollectiveMainloopBwdSm80ILi2ELi2EN4cute5tupleIJNS5_1CILi128EEES8_NS7_ILi64EEEEEENS_6half_tEfNS_4arch4Sm80ELb0ELb0ELb1ELb0ELb0ELb0ELb0ELb0ELi2ELi4ELi4ELi4ELb0EEENS1_21CollectiveEpilogueBwdISA_SB_SD_Li256ELb0ELb0ELi2EEENS1_19SingleTileSchedulerILb0ELb0ELb0ELi128EEEEEEEEEvNT_6ParamsE$_ZN4cute3eso3ESOILb1ELb0EJNS_6LayoutINS_5tupleIJNS3_IJNS_1CILi2EEES5_S5_EEES5_EEENS3_IJNS3_IJNS4_ILi1EEES5_NS4_ILi4EEEEEENS4_ILi64EEEEEEEEiEEC2ERKSD_RKi)
$_ZN7cutlass13device_kernelIN5flash19enable_sm80_to_sm89INS1_16FlashAttnBwdSm80INS1_25CollectiveMainloopBwdSm80ILi2ELi2EN4cute5tupleIJNS5_1CILi128EEES8_NS7_ILi64EEEEEENS_6half_tEfNS_4arch4Sm80ELb0ELb0ELb1ELb0ELb0ELb0ELb0ELb0ELi2ELi4ELi4ELi4ELb0EEENS1_21CollectiveEpilogueBwdISA_SB_SD_Li256ELb0ELb0ELi2EEENS1_19SingleTileSchedulerILb0ELb0ELb0ELi128EEEEEEEEEvNT_6ParamsE$_ZN4cute3eso3ESOILb1ELb0EJNS_6LayoutINS_5tupleIJNS3_IJNS_1CILi2EEES5_S5_EEES5_EEENS3_IJNS3_IJNS4_ILi1EEES5_NS4_ILi4EEEEEENS4_ILi64EEEEEEEEiEEC2ERKSD_RKi:
[----:B------:R-:W-:Y:S02]  /*7a10*/  IADD3 R2, R62, -c[0x0][0x20], RZ ;  /* 0x800008003e027a10 */ /* 0x000fe40007ffe0ff */
[----:B------:R-:W-:-:S03]  /*7a20*/  MOV R5, 0x0 ;  /* 0x0000000000057802 */ /* 0x000fc60000000f00 */
[----:B------:R1:W-:Y:S01]  /*7a30*/  STL [R2], R3 ;  /* 0x0000000302007387 */ /* 0x0003e20000100800 */
[----:B------:R-:W-:Y:S05]  /*7a40*/  RET.REL.NODEC R4 `(_ZN7cutlass13device_kernelIN5flash19enable_sm80_to_sm89INS1_16FlashAttnBwdSm80INS1_25CollectiveMainloopBwdSm80ILi2ELi2EN4cute5tupleIJNS5_1CILi128EEES8_NS7_ILi64EEEEEENS_6half_tEfNS_4arch4Sm80ELb0ELb0ELb1ELb0ELb0ELb0ELb0ELb0ELi2ELi4ELi4ELi4ELb0EEENS1_21CollectiveEpilogueBwdISA_SB_SD_Li256ELb0ELb0ELi2EEENS1_19SingleTileSchedulerILb0ELb0ELb0ELi128EEEEEEEEEvNT_6ParamsE) ;  /* 0xffff85b004007950 */ /* 0x000fea0003c3ffff */
        .type           $_ZN7cutlass13device_kernelIN5flash19enable_sm80_to_sm89INS1_16FlashAttnBwdSm80INS1_25CollectiveMainloopBwdSm80ILi2ELi2EN4cute5tupleIJNS5_1CILi128EEES8_NS7_ILi64EEEEEENS_6half_tEfNS_4arch4Sm80ELb0ELb0ELb1ELb0ELb0ELb0ELb0ELb0ELi2ELi4ELi4ELi4ELb0EEENS1_21CollectiveEpilogueBwdISA_SB_SD_Li256ELb0ELb0ELi2EEENS1_19SingleTileSchedulerILb0ELb0ELb0ELi128EEEEEEEEEvNT_6ParamsE$_ZN4cute3eso3ESOILb1ELb0EJNS_6LayoutINS_5tupleIJNS3_IJNS_1CILi2EEES5_S5_EEES5_EEENS3_IJNS3_IJNS4_ILi1EEES5_NS4_ILi4EEEEEENS4_ILi8EEEEEEEENS_10ViewEngineIPN7cutlass6half_tEEEEEC2ERKSD_RKSI_,@function
        .size           $_ZN7cutlass13device_kernelIN5flash19enable_sm80_to_sm89INS1_16FlashAttnBwdSm80INS1_25CollectiveMainloopBwdSm80ILi2ELi2EN4cute5tupleIJNS5_1CILi128EEES8_NS7_ILi64EEEEEENS_6half_tEfNS_4arch4Sm80ELb0ELb0ELb1ELb0ELb0ELb0ELb0ELb0ELi2ELi4ELi4ELi4ELb0EEENS1_21CollectiveEpilogueBwdISA_SB_SD_Li256ELb0ELb0ELi2EEENS1_19SingleTileSchedulerILb0ELb0ELb0ELi128EEEEEEEEEvNT_6ParamsE$_ZN4cute3eso3ESOILb1ELb0EJNS_6LayoutINS_5tupleIJNS3_IJNS_1CILi2EEES5_S5_EEES5_EEENS3_IJNS3_IJNS4_ILi1EEES5_NS4_ILi4EEEEEENS4_ILi8EEEEEEEENS_10ViewEngineIPN7cutlass6half_tEEEEEC2ERKSD_RKSI_,($_ZN7cutlass13device_kernelIN5flash19enable_sm80_to_sm89INS1_16FlashAttnBwdSm80INS1_25CollectiveMainloopBwdSm80ILi2ELi2EN4cute5tupleIJNS5_1CILi128EEES8_NS7_ILi64EEEEEENS_6half_tEfNS_4arch4Sm80ELb0ELb0ELb1ELb0ELb0ELb0ELb0ELb0ELi2ELi4ELi4ELi4ELb0EEENS1_21CollectiveEpilogueBwdISA_SB_SD_Li256ELb0ELb0ELi2EEENS1_19SingleTileSchedulerILb0ELb0ELb0ELi128EEEEEEEEEvNT_6ParamsE$_ZN4cute3eso3ESOILb1ELb0EJNS_6LayoutINS_5tupleIJNS3_IJNS_1CILi2EEES5_S5_EEES5_EEENS3_IJNS3_IJNS4_ILi1EEES5_NS4_ILi4EEEEEENS4_ILi8EEEEEEEEiEEC2ERKSD_RKi - $_ZN7cutlass13device_kernelIN5flash19enable_sm80_to_sm89INS1_16FlashAttnBwdSm80INS1_25CollectiveMainloopBwdSm80ILi2ELi2EN4cute5tupleIJNS5_1CILi128EEES8_NS7_ILi64EEEEEENS_6half_tEfNS_4arch4Sm80ELb0ELb0ELb1ELb0ELb0ELb0ELb0ELb0ELi2ELi4ELi4ELi4ELb0EEENS1_21CollectiveEpilogueBwdISA_SB_SD_Li256ELb0ELb0ELi2EEENS1_19SingleTileSchedulerILb0ELb0ELb0ELi128EEEEEEEEEvNT_6ParamsE$_ZN4cute3eso3ESOILb1ELb0EJNS_6LayoutINS_5tupleIJNS3_IJNS_1CILi2EEES5_S5_EEES5_EEENS3_IJNS3_IJNS4_ILi1EEES5_NS4_ILi4EEEEEENS4_ILi8EEEEEEEENS_10ViewEngineIPN7cutlass6half_tEEEEEC2ERKSD_RKSI_)
$_ZN7cutlass13device_kernelIN5flash19enable_sm80_to_sm89INS1_16FlashAttnBwdSm80INS1_25CollectiveMainloopBwdSm80ILi2ELi2EN4cute5tupleIJNS5_1CILi128EEES8_NS7_ILi64EEEEEENS_6half_tEfNS_4arch4Sm80ELb0ELb0ELb1ELb0ELb0ELb0ELb0ELb0ELi2ELi4ELi4ELi4ELb0EEENS1_21CollectiveEpilogueBwdISA_SB_SD_Li256ELb0ELb0ELi2EEENS1_19SingleTileSchedulerILb0ELb0ELb0ELi128EEEEEEEEEvNT_6ParamsE$_ZN4cute3eso3ESOILb1ELb0EJNS_6LayoutINS_5tupleIJNS3_IJNS_1CILi2EEES5_S5_EEES5_EEENS3_IJNS3_IJNS4_ILi1EEES5_NS4_ILi4EEEEEENS4_ILi8EEEEEEEENS_10ViewEngineIPN7cutlass6half_tEEEEEC2ERKSD_RKSI_:
[----:B------:R-:W-:Y:S01]  /*7a50*/  IADD3 R2, R62, -c[0x0][0x20], RZ ;  /* 0x800008003e027a10 */ /* 0x000fe20007ffe0ff */
[----:B------:R-:W-:Y:S01]  /*7a60*/  IMAD.MOV.U32 R7, RZ, RZ, R3 ;  /* 0x000000ffff077224 */ /* 0x000fe200078e0003 */
[----:B------:R-:W-:-:S04]  /*7a70*/  MOV R5, 0x0 ;  /* 0x0000000000057802 */ /* 0x000fc80000000f00 */
[----:B------:R1:W-:Y:S01]  /*7a80*/  STL.64 [R2], R6 ;  /* 0x0000000602007387 */ /* 0x0003e20000100a00 */
[----:B------:R-:W-:Y:S05]  /*7a90*/  RET.REL.NODEC R4 `(_ZN7cutlass13device_kernelIN5flash19enable_sm80_to_sm89INS1_16FlashAttnBwdSm80INS1_25CollectiveMainloopBwdSm80ILi2ELi2EN4cute5tupleIJNS5_1CILi128EEES8_NS7_ILi64EEEEEENS_6half_tEfNS_4arch4Sm80ELb0ELb0ELb1ELb0ELb0ELb0ELb0ELb0ELi2ELi4ELi4ELi4ELb0EEENS1_21CollectiveEpilogueBwdISA_SB_SD_Li256ELb0ELb0ELi2EEENS1_19SingleTileSchedulerILb0ELb0ELb0ELi128EEEEEEEEEvNT_6ParamsE) ;  /* 0xffff856004007950 */ /* 0x000fea0003c3ffff */
        .type           $_ZN7cutlass13device_kernelIN5flash19enable_sm80_to_sm89INS1_16FlashAttnBwdSm80INS1_25CollectiveMainloopBwdSm80ILi2ELi2EN4cute5tupleIJNS5_1CILi128EEES8_NS7_ILi64EEEEEENS_6half_tEfNS_4arch4Sm80ELb0ELb0ELb1ELb0ELb0ELb0ELb0ELb0ELi2ELi4ELi4ELi4ELb0EEENS1_21CollectiveEpilogueBwdISA_SB_SD_Li256ELb0ELb0ELi2EEENS1_19SingleTileSchedulerILb0ELb0ELb0ELi128EEEEEEEEEvNT_6ParamsE$_ZN4cute3eso3ESOILb1ELb0EJNS_6LayoutINS_5tupleIJNS3_IJNS_1CILi2EEES5_S5_EEES5_EEENS3_IJNS3_IJNS4_ILi1EEES5_NS4_ILi4EEEEEENS4_ILi8EEEEEEEEiEEC2ERKSD_RKi,@function
        .size           $_ZN7cutlass13device_kernelIN5flash19enable_sm80_to_sm89INS1_16FlashAttnBwdSm80INS1_25CollectiveMainloopBwdSm80ILi2ELi2EN4cute5tupleIJNS5_1CILi128EEES8_NS7_ILi64EEEEEENS_6half_tEfNS_4arch4Sm80ELb0ELb0ELb1ELb0ELb0ELb0ELb0ELb0ELi2ELi4ELi4ELi4ELb0EEENS1_21CollectiveEpilogueBwdISA_SB_SD_Li256ELb0ELb0ELi2EEENS1_19SingleTileSchedulerILb0ELb0ELb0ELi128EEEEEEEEEvNT_6ParamsE$_ZN4cute3eso3ESOILb1ELb0EJNS_6LayoutINS_5tupleIJNS3_IJNS_1CILi2EEES5_S5_EEES5_EEENS3_IJNS3_IJNS4_ILi1EEES5_NS4_ILi4EEEEEENS4_ILi8EEEEEEEEiEEC2ERKSD_RKi,($_ZN7cutlass13device_kernelIN5flash19enable_sm80_to_sm89INS1_16FlashAttnBwdSm80INS1_25CollectiveMainloopBwdSm80ILi2ELi2EN4cute5tupleIJNS5_1CILi128EEES8_NS7_ILi64EEEEEENS_6half_tEfNS_4arch4Sm80ELb0ELb0ELb1ELb0ELb0ELb0ELb0ELb0ELi2ELi4ELi4ELi4ELb0EEENS1_21CollectiveEpilogueBwdISA_SB_SD_Li256ELb0ELb0ELi2EEENS1_19SingleTileSchedulerILb0ELb0ELb0ELi128EEEEEEEEEvNT_6ParamsE$_ZN4cute3eso3ESOILb1ELb0EJNS_6LayoutINS_5tupleIJNS3_IJNS_1CILi4EEENS4_ILi1EEEEEEEEENS3_IJNS3_IJS6_NS4_ILi0EEEEEEEEEEENS_10ViewEngineIPjEEEEC2ERKSC_RKSF_ - $_ZN7cutlass13device_kernelIN5flash19enable_sm80_to_sm89INS1_16FlashAttnBwdSm80INS1_25CollectiveMainloopBwdSm80ILi2ELi2EN4cute5tupleIJNS5_1CILi128EEES8_NS7_ILi64EEEEEENS_6half_tEfNS_4arch4Sm80ELb0ELb0ELb1ELb0ELb0ELb0ELb0ELb0ELi2ELi4ELi4ELi4ELb0EEENS1_21CollectiveEpilogueBwdISA_SB_SD_Li256ELb0ELb0ELi2EEENS1_19SingleTileSchedulerILb0ELb0ELb0ELi128EEEEEEEEEvNT_6ParamsE$_ZN4cute3eso3ESOILb1ELb0EJNS_6LayoutINS_5tupleIJNS3_IJNS_1CILi2EEES5_S5_EEES5_EEENS3_IJNS3_IJNS4_ILi1EEES5_NS4_ILi4EEEEEENS4_ILi8EEEEEEEEiEEC2ERKSD_RKi)
$_ZN7cutlass13device_kernelIN5flash19enable_sm80_to_sm89INS1_16FlashAttnBwdSm80INS1_25CollectiveMainloopBwdSm80ILi2ELi2EN4cute5tupleIJNS5_1CILi128EEES8_NS7_ILi64EEEEEENS_6half_tEfNS_4arch4Sm80ELb0ELb0ELb1ELb0ELb0ELb0ELb0ELb0ELi2ELi4ELi4ELi4ELb0EEENS1_21CollectiveEpilogueBwdISA_SB_SD_Li256ELb0ELb0ELi2EEENS1_19SingleTileSchedulerILb0ELb0ELb0ELi128EEEEEEEEEvNT_6ParamsE$_ZN4cute3eso3ESOILb1ELb0EJNS_6LayoutINS_5tupleIJNS3_IJNS_1CILi2EEES5_S5_EEES5_EEENS3_IJNS3_IJNS4_ILi1EEES5_NS4_ILi4EEEEEENS4_ILi8EEEEEEEEiEEC2ERKSD_RKi:
[----:B------:R-:W-:Y:S02]  /*7aa0*/  IADD3 R2, R62, -c[0x0][0x20], RZ ;  /* 0x800008003e027a10 */ /* 0x000fe40007ffe0ff */
[----:B------:R-:W-:-:S03]  /*7ab0*/  MOV R5, 0x0 ;  /* 0x0000000000057802 */ /* 0x000fc60000000f00 */
[----:B------:R1:W-:Y:S01]  /*7ac0*/  STL [R2], R3 ;  /* 0x0000000302007387 */ /* 0x0003e20000100800 */
[----:B------:R-:W-:Y:S05]  /*7ad0*/  RET.REL.NODEC R4 `(_ZN7cutlass13device_kernelIN5flash19enable_sm80_to_sm89INS1_16FlashAttnBwdSm80INS1_25CollectiveMainloopBwdSm80ILi2ELi2EN4cute5tupleIJNS5_1CILi128EEES8_NS7_ILi64EEEEEENS_6half_tEfNS_4arch4Sm80ELb0ELb0ELb1ELb0ELb0ELb0ELb0ELb0ELi2ELi4ELi4ELi4ELb0EEENS1_21CollectiveEpilogueBwdISA_SB_SD_Li256ELb0ELb0ELi2EEENS1_19SingleTileSchedulerILb0ELb0ELb0ELi128EEEEEEEEEvNT_6ParamsE) ;  /* 0xffff852004007950 */ /* 0x000fea0003c3ffff */
        .type           $_ZN7cutlass13device_kernelIN5flash19enable_sm80_to_sm89INS1_16FlashAttnBwdSm80INS1_25CollectiveMainloopBwdSm80ILi2ELi2EN4cute5tupleIJNS5_1CILi128EEES8_NS7_ILi64EEEEEENS_6half_tEfNS_4arch4Sm80ELb0ELb0ELb1ELb0ELb0ELb0ELb0ELb0ELi2ELi4ELi4ELi4ELb0EEENS1_21CollectiveEpilogueBwdISA_SB_SD_Li256ELb0ELb0ELi2EEENS1_19SingleTileSchedulerILb0ELb0ELb0ELi128EEEEEEEEEvNT_6ParamsE$_ZN4cute3eso3ESOILb1ELb0EJNS_6LayoutINS_5tupleIJNS3_IJNS_1CILi4EEENS4_ILi1EEEEEEEEENS3_IJNS3_IJS6_NS4_ILi0EEEEEEEEEEENS_10ViewEngineIPjEEEEC2ERKSC_RKSF_,@function
        .size           $_ZN7cutlass13device_kernelIN5flash19enable_sm80_to_sm89INS1_16FlashAttnBwdSm80INS1_25CollectiveMainloopBwdSm80ILi2ELi2EN4cute5tupleIJNS5_1CILi128EEES8_NS7_ILi64EEEEEENS_6half_tEfNS_4arch4Sm80ELb0ELb0ELb1ELb0ELb0ELb0ELb0ELb0ELi2ELi4ELi4ELi4ELb0EEENS1_21CollectiveEpilogueBwdISA_SB_SD_Li256ELb0ELb0ELi2EEENS1_19SingleTileSchedulerILb0ELb0ELb0ELi128EEEEEEEEEvNT_6ParamsE$_ZN4cute3eso3ESOILb1ELb0EJNS_6LayoutINS_5tupleIJNS3_IJNS_1CILi4EEENS4_ILi1EEEEEEEEENS3_IJNS3_IJS6_NS4_ILi0EEEEEEEEEEENS_10ViewEngineIPjEEEEC2ERKSC_RKSF_,($_ZN7cutlass13device_kernelIN5flash19enable_sm80_to_sm89INS1_16FlashAttnBwdSm80INS1_25CollectiveMainloopBwdSm80ILi2ELi2EN4cute5tupleIJNS5_1CILi128EEES8_NS7_ILi64EEEEEENS_6half_tEfNS_4arch4Sm80ELb0ELb0ELb1ELb0ELb0ELb0ELb0ELb0ELi2ELi4ELi4ELi4ELb0EEENS1_21CollectiveEpilogueBwdISA_SB_SD_Li256ELb0ELb0ELi2EEENS1_19SingleTileSchedulerILb0ELb0ELb0ELi128EEEEEEEEEvNT_6ParamsE$_ZN4cute3eso3ESOILb1ELb0EJNS_6LayoutINS_5tupleIJNS3_IJNS_1CILi8EEENS4_ILi1EEEEEEEEENS3_IJNS3_IJS6_NS4_ILi0EEEEEEEEEEENS_10ViewEngineINS_8smem_ptrIPN7cutlass6half_tEEEEEEEC2ERKSC_RKSJ_ - $_ZN7cutlass13device_kernelIN5flash19enable_sm80_to_sm89INS1_16FlashAttnBwdSm80INS1_25CollectiveMainloopBwdSm80ILi2ELi2EN4cute5tupleIJNS5_1CILi128EEES8_NS7_ILi64EEEEEENS_6half_tEfNS_4arch4Sm80ELb0ELb0ELb1ELb0ELb0ELb0ELb0ELb0ELi2ELi4ELi4ELi4ELb0EEENS1_21CollectiveEpilogueBwdISA_SB_SD_Li256ELb0ELb0ELi2EEENS1_19SingleTileSchedulerILb0ELb0ELb0ELi128EEEEEEEEEvNT_6ParamsE$_ZN4cute3eso3ESOILb1ELb0EJNS_6LayoutINS_5tupleIJNS3_IJNS_1CILi4EEENS4_ILi1EEEEEEEEENS3_IJNS3_IJS6_NS4_ILi0EEEEEEEEEEENS_10ViewEngineIPjEEEEC2ERKSC_RKSF_)
$_ZN7cutlass13device_kernelIN5flash19enable_sm80_to_sm89INS1_16FlashAttnBwdSm80INS1_25CollectiveMainloopBwdSm80ILi2ELi2EN4cute5tupleIJNS5_1CILi128EEES8_NS7_ILi64EEEEEENS_6half_tEfNS_4arch4Sm80ELb0ELb0ELb1ELb0ELb0ELb0ELb0ELb0ELi2ELi4ELi4ELi4ELb0EEENS1_21CollectiveEpilogueBwdISA_SB_SD_Li256ELb0ELb0ELi2EEENS1_19SingleTileSchedulerILb0ELb0ELb0ELi128EEEEEEEEEvNT_6ParamsE$_ZN4cute3eso3ESOILb1ELb0EJNS_6LayoutINS_5tupleIJNS3_IJNS_1CILi4EEENS4_ILi1EEEEEEEEENS3_IJNS3_IJS6_NS4_ILi0EEEEEEEEEEENS_10ViewEngineIPjEEEEC2ERKSC_RKSF_:
[----:B------:R-:W-:Y:S02]  /*7ae0*/  IADD3 R2, R92, -c[0x0][0x20], RZ ;  /* 0x800008005c027a10 */ /* 0x000fe40007ffe0ff */
[----:B------:R-:W-:-:S03]  /*7af0*/  MOV R39, 0x0 ;  /* 0x0000000000277802 */ /* 0x000fc60000000f00 */
[----:B------:R1:W-:Y:S01]  /*7b00*/  STL.64 [R2], R36 ;  /* 0x0000002402007387 */ /* 0x0003e20000100a00 */
[----:B------:R-:W-:Y:S05]  /*7b10*/  RET.REL.NODEC R38 `(_ZN7cutlass13device_kernelIN5flash19enable_sm80_to_sm89INS1_16FlashAttnBwdSm80INS1_25CollectiveMainloopBwdSm80ILi2ELi2EN4cute5tupleIJNS5_1CILi128EEES8_NS7_ILi64EEEEEENS_6half_tEfNS_4arch4Sm80ELb0ELb0ELb1ELb0ELb0ELb0ELb0ELb0ELi2ELi4ELi4ELi4ELb0EEENS1_21CollectiveEpilogueBwdISA_SB_SD_Li256ELb0ELb0ELi2EEENS1_19SingleTileSchedulerILb0ELb0ELb0ELi128EEEEEEEEEvNT_6ParamsE) ;  /* 0xffff84e026007950 */ /* 0x000fea0003c3ffff */
        .type           $_ZN7cutlass13device_kernelIN5flash19enable_sm80_to_sm89INS1_16FlashAttnBwdSm80INS1_25CollectiveMainloopBwdSm80ILi2ELi2EN4cute5tupleIJNS5_1CILi128EEES8_NS7_ILi64EEEEEENS_6half_tEfNS_4arch4Sm80ELb0ELb0ELb1ELb0ELb0ELb0ELb0ELb0ELi2ELi4ELi4ELi4ELb0EEENS1_21CollectiveEpilogueBwdISA_SB_SD_Li256ELb0ELb0ELi2EEENS1_19SingleTileSchedulerILb0ELb0ELb0ELi128EEEEEEEEEvNT_6ParamsE$_ZN4cute3eso3ESOILb1ELb0EJNS_6LayoutINS_5tupleIJNS3_IJNS_1CILi8EEENS4_ILi1EEEEEEEEENS3_IJNS3_IJS6_NS4_ILi0EEEEEEEEEEENS_10ViewEngineINS_8smem_ptrIPN7cutlass6half_tEEEEEEEC2ERKSC_RKSJ_,@function
        .size           $_ZN7cutlass13device_kernelIN5flash19enable_sm80_to_sm89INS1_16FlashAttnBwdSm80INS1_25CollectiveMainloopBwdSm80ILi2ELi2EN4cute5tupleIJNS5_1CILi128EEES8_NS7_ILi64EEEEEENS_6half_tEfNS_4arch4Sm80ELb0ELb0ELb1ELb0ELb0ELb0ELb0ELb0ELi2ELi4ELi4ELi4ELb0EEENS1_21CollectiveEpilogueBwdISA_SB_SD_Li256ELb0ELb0ELi2EEENS1_19SingleTileSchedulerILb0ELb0ELb0ELi128EEEEEEEEEvNT_6ParamsE$_ZN4cute3eso3ESOILb1ELb0EJNS_6LayoutINS_5tupleIJNS3_IJNS_1CILi8EEENS4_ILi1EEEEEEEEENS3_IJNS3_IJS6_NS4_ILi0EEEEEEEEEEENS_10ViewEngineINS_8smem_ptrIPN7cutlass6half_tEEEEEEEC2ERKSC_RKSJ_,($_ZN7cutlass13device_kernelIN5flash19enable_sm80_to_sm89INS1_16FlashAttnBwdSm80INS1_25CollectiveMainloopBwdSm80ILi2ELi2EN4cute5tupleIJNS5_1CILi128EEES8_NS7_ILi64EEEEEENS_6half_tEfNS_4arch4Sm80ELb0ELb0ELb1ELb0ELb0ELb0ELb0ELb0ELi2ELi4ELi4ELi4ELb0EEENS1_21CollectiveEpilogueBwdISA_SB_SD_Li256ELb0ELb0ELi2EEENS1_19SingleTileSchedulerILb0ELb0ELb0ELi128EEEEEEEEEvNT_6ParamsE$_ZN4cute3eso3ESOILb1ELb0EJNS_6LayoutINS_5tupleIJNS3_IJNS_1CILi8EEENS4_ILi1EEEEEEEEENS3_IJNS3_IJS6_NS4_ILi0EEEEEEEEEEENS_10ViewEngineIPN7cutlass6half_tEEEEEC2ERKSC_RKSH_ - $_ZN7cutlass13device_kernelIN5flash19enable_sm80_to_sm89INS1_16FlashAttnBwdSm80INS1_25CollectiveMainloopBwdSm80ILi2ELi2EN4cute5tupleIJNS5_1CILi128EEES8_NS7_ILi64EEEEEENS_6half_tEfNS_4arch4Sm80ELb0ELb0ELb1ELb0ELb0ELb0ELb0ELb0ELi2ELi4ELi4ELi4ELb0EEENS1_21CollectiveEpilogueBwdISA_SB_SD_Li256ELb0ELb0ELi2EEENS1_19SingleTileSchedulerILb0ELb0ELb0ELi128EEEEEEEEEvNT_6ParamsE$_ZN4cute3eso3ESOILb1ELb0EJNS_6LayoutINS_5tupleIJNS3_IJNS_1CILi8EEENS4_ILi1EEEEEEEEENS3_IJNS3_IJS6_NS4_ILi0EEEEEEEEEEENS_10ViewEngineINS_8smem_ptrIPN7cutlass6half_tEEEEEEEC2ERKSC_RKSJ_)
$_ZN7cutlass13device_kernelIN5flash19enable_sm80_to_sm89INS1_16FlashAttnBwdSm80INS1_25CollectiveMainloopBwdSm80ILi2ELi2EN4cute5tupleIJNS5_1CILi128EEES8_NS7_ILi64EEEEEENS_6half_tEfNS_4arch4Sm80ELb0ELb0ELb1ELb0ELb0ELb0ELb0ELb0ELi2ELi4ELi4ELi4ELb0EEENS1_21CollectiveEpilogueBwdISA_SB_SD_Li256ELb0ELb0ELi2EEENS1_19SingleTileSchedulerILb0ELb0ELb0ELi128EEEEEEEEEvNT_6ParamsE$_ZN4cute3eso3ESOILb1ELb0EJNS_6LayoutINS_5tupleIJNS3_IJNS_1CILi8EEENS4_ILi1EEEEEEEEENS3_IJNS3_IJS6_NS4_ILi0EEEEEEEEEEENS_10ViewEngineINS_8smem_ptrIPN7cutlass6half_tEEEEEEEC2ERKSC_RKSJ_:
[----:B------:R-:W-:Y:S02]  /*7b20*/  IADD3 R36, R92, -c[0x0][0x20], RZ ;  /* 0x800008005c247a10 */ /* 0x000fe40007ffe0ff */
[----:B------:R-:W-:-:S03]  /*7b30*/  MOV R39, 0x0 ;  /* 0x0000000000277802 */ /* 0x000fc60000000f00 */
[----:B------:R1:W-:Y:S01]  /*7b40*/  STL.64 [R36], R2 ;  /* 0x0000000224007387 */ /* 0x0003e20000100a00 */
[----:B------:R-:W-:Y:S05]  /*7b50*/  RET.REL.NODEC R38 `(_ZN7cutlass13device_kernelIN5flash19enable_sm80_to_sm89INS1_16FlashAttnBwdSm80INS1_25CollectiveMainloopBwdSm80ILi2ELi2EN4cute5tupleIJNS5_1CILi128EEES8_NS7_ILi64EEEEEENS_6half_tEfNS_4arch4Sm80ELb0ELb0ELb1ELb0ELb0ELb0ELb0ELb0ELi2ELi4ELi4ELi4ELb0EEENS1_21CollectiveEpilogueBwdISA_SB_SD_Li256ELb0ELb0ELi2EEENS1_19SingleTileSchedulerILb0ELb0ELb0ELi128EEEEEEEEEvNT_6ParamsE) ;  /* 0xffff84a026007950 */ /* 0x000fea0003c3ffff */
        .type           $_ZN7cutlass13device_kernelIN5flash19enable_sm80_to_sm89INS1_16FlashAttnBwdSm80INS1_25CollectiveMainloopBwdSm80ILi2ELi2EN4cute5tupleIJNS5_1CILi128EEES8_NS7_ILi64EEEEEENS_6half_tEfNS_4arch4Sm80ELb0ELb0ELb1ELb0ELb0ELb0ELb0ELb0ELi2ELi4ELi4ELi4ELb0EEENS1_21CollectiveEpilogueBwdISA_SB_SD_Li256ELb0ELb0ELi2EEENS1_19SingleTileSchedulerILb0ELb0ELb0ELi128EEEEEEEEEvNT_6ParamsE$_ZN4cute3eso3ESOILb1ELb0EJNS_6LayoutINS_5tupleIJNS3_IJNS_1CILi8EEENS4_ILi1EEEEEEEEENS3_IJNS3_IJS6_NS4_ILi0EEEEEEEEEEENS_10ViewEngineIPN7cutlass6half_tEEEEEC2ERKSC_RKSH_,@function
        .size           $_ZN7cutlass13device_kernelIN5flash19enable_sm80_to_sm89INS1_16FlashAttnBwdSm80INS1_25CollectiveMainloopBwdSm80ILi2ELi2EN4cute5tupleIJNS5_1CILi128EEES8_NS7_ILi64EEEEEENS_6half_tEfNS_4arch4Sm80ELb0ELb0ELb1ELb0ELb0ELb0ELb0ELb0ELi2ELi4ELi4ELi4ELb0EEENS1_21CollectiveEpilogueBwdISA_SB_SD_Li256ELb0ELb0ELi2EEENS1_19SingleTileSchedulerILb0ELb0ELb0ELi128EEEEEEEEEvNT_6ParamsE$_ZN4cute3eso3ESOILb1ELb0EJNS_6LayoutINS_5tupleIJNS3_IJNS_1CILi8EEENS4_ILi1EEEEEEEEENS3_IJNS3_IJS6_NS4_ILi0EEEEEEEEEEENS_10ViewEngineIPN7cutlass6half_tEEEEEC2ERKSC_RKSH_,($_ZN7cutlass13device_kernelIN5flash19enable_sm80_to_sm89INS1_16FlashAttnBwdSm80INS1_25CollectiveMainloopBwdSm80ILi2ELi2EN4cute5tupleIJNS5_1CILi128EEES8_NS7_ILi64EEEEEENS_6half_tEfNS_4arch4Sm80ELb0ELb0ELb1ELb0ELb0ELb0ELb0ELb0ELi2ELi4ELi4ELi4ELb0EEENS1_21CollectiveEpilogueBwdISA_SB_SD_Li256ELb0ELb0ELi2EEENS1_19SingleTileSchedulerILb0ELb0ELb0ELi128EEEEEEEEEvNT_6ParamsE$_ZN4cute3eso3ESOILb1ELb0EJNS_6LayoutINS_5tupleIJNS3_IJNS_1CILi8EEENS4_ILi1EEEEEEEEENS3_IJNS3_IJS6_NS4_ILi0EEEEEEEEEEEiEEC2ERKSC_RKi - $_ZN7cutlass13device_kernelIN5flash19enable_sm80_to_sm89INS1_16FlashAttnBwdSm80INS1_25CollectiveMainloopBwdSm80ILi2ELi2EN4cute5tupleIJNS5_1CILi128EEES8_NS7_ILi64EEEEEENS_6half_tEfNS_4arch4Sm80ELb0ELb0ELb1ELb0ELb0ELb0ELb0ELb0ELi2ELi4ELi4ELi4ELb0EEENS1_21CollectiveEpilogueBwdISA_SB_SD_Li256ELb0ELb0ELi2EEENS1_19SingleTileSchedulerILb0ELb0ELb0ELi128EEEEEEEEEvNT_6ParamsE$_ZN4cute3eso3ESOILb1ELb0EJNS_6LayoutINS_5tupleIJNS3_IJNS_1CILi8EEENS4_ILi1EEEEEEEEENS3_IJNS3_IJS6_NS4_ILi0EEEEEEEEEEENS_10ViewEngineIPN7cutlass6half_tEEEEEC2ERKSC_RKSH_)
$_ZN7cutlass13device_kernelIN5flash19enable_sm80_to_sm89INS1_16FlashAttnBwdSm80INS1_25CollectiveMainloopBwdSm80ILi2ELi2EN4cute5tupleIJNS5_1CILi128EEES8_NS7_ILi64EEEEEENS_6half_tEfNS_4arch4Sm80ELb0ELb0ELb1ELb0ELb0ELb0ELb0ELb0ELi2ELi4ELi4ELi4ELb0EEENS1_21CollectiveEpilogueBwdISA_SB_SD_Li256ELb0ELb0ELi2EEENS1_19SingleTileSchedulerILb0ELb0ELb0ELi128EEEEEEEEEvNT_6ParamsE$_ZN4cute3eso3ESOILb1ELb0EJNS_6LayoutINS_5tupleIJNS3_IJNS_1CILi8EEENS4_ILi1EEEEEEEEENS3_IJNS3_IJS6_NS4_ILi0EEEEEEEEEEENS_10ViewEngineIPN7cutlass6half_tEEEEEC2ERKSC_RKSH_:
[----:B------:R-:W-:Y:S01]  /*7b60*/  IADD3 R36, R92, -c[0x0][0x20], RZ ;  /* 0x800008005c247a10 */ /* 0x000fe20007ffe0ff */
[----:B------:R-:W-:Y:S01]  /*7b70*/  IMAD.MOV.U32 R43, RZ, RZ, R37 ;  /* 0x000000ffff2b7224 */ /* 0x000fe200078e0025 */
[----:B------:R-:W-:-:S04]  /*7b80*/  MOV R39, 0x0 ;  /* 0x0000000000277802 */ /* 0x000fc80000000f00 */
[----:B------:R1:W-:Y:S01]  /*7b90*/  STL.64 [R36], R42 ;  /* 0x0000002a24007387 */ /* 0x0003e20000100a00 */
[----:B------:R-:W-:Y:S05]  /*7ba0*/  RET.REL.NODEC R38 `(_ZN7cutlass13device_kernelIN5flash19enable_sm80_to_sm89INS1_16FlashAttnBwdSm80INS1_25CollectiveMainloopBwdSm80ILi2ELi2EN4cute5tupleIJNS5_1CILi128EEES8_NS7_ILi64EEEEEENS_6half_tEfNS_4arch4Sm80ELb0ELb0ELb1ELb0ELb0ELb0ELb0ELb0ELi2ELi4ELi4ELi4ELb0EEENS1_21CollectiveEpilogueBwdISA_SB_SD_Li256ELb0ELb0ELi2EEENS1_19SingleTileSchedulerILb0ELb0ELb0ELi128EEEEEEEEEvNT_6ParamsE) ;  /* 0xffff845026007950 */ /* 0x000fea0003c3ffff */
        .type           $_ZN7cutlass13device_kernelIN5flash19enable_sm80_to_sm89INS1_16FlashAttnBwdSm80INS1_25CollectiveMainloopBwdSm80ILi2ELi2EN4cute5tupleIJNS5_1CILi128EEES8_NS7_ILi64EEEEEENS_6half_tEfNS_4arch4Sm80ELb0ELb0ELb1ELb0ELb0ELb0ELb0ELb0ELi2ELi4ELi4ELi4ELb0EEENS1_21CollectiveEpilogueBwdISA_SB_SD_Li256ELb0ELb0ELi2EEENS1_19SingleTileSchedulerILb0ELb0ELb0ELi128EEEEEEEEEvNT_6ParamsE$_ZN4cute3eso3ESOILb1ELb0EJNS_6LayoutINS_5tupleIJNS3_IJNS_1CILi8EEENS4_ILi1EEEEEEEEENS3_IJNS3_IJS6_NS4_ILi0EEEEEEEEEEEiEEC2ERKSC_RKi,@function
        .size           $_ZN7cutlass13device_kernelIN5flash19enable_sm80_to_sm89INS1_16FlashAttnBwdSm80INS1_25CollectiveMainloopBwdSm80ILi2ELi2EN4cute5tupleIJNS5_1CILi128EEES8_NS7_ILi64EEEEEENS_6half_tEfNS_4arch4Sm80ELb0ELb0ELb1ELb0ELb0ELb0ELb0ELb0ELi2ELi4ELi4ELi4ELb0EEENS1_21CollectiveEpilogueBwdISA_SB_SD_Li256ELb0ELb0ELi2EEENS1_19SingleTileSchedulerILb0ELb0ELb0ELi128EEEEEEEEEvNT_6ParamsE$_ZN4cute3eso3ESOILb1ELb0EJNS_6LayoutINS_5tupleIJNS3_IJNS_1CILi8EEENS4_ILi1EEEEEEEEENS3_IJNS3_IJS6_NS4_ILi0EEEEEEEEEEEiEEC2ERKSC_RKi,($_ZN7cutlass13device_kernelIN5flash19enable_sm80_to_sm89INS1_16FlashAttnBwdSm80INS1_25CollectiveMainloopBwdSm80ILi2ELi2EN4cute5tupleIJNS5_1CILi128EEES8_NS7_ILi64EEEEEENS_6half_tEfNS_4arch4Sm80ELb0ELb0ELb1ELb0ELb0ELb0ELb0ELb0ELi2ELi4ELi4ELi4ELb0EEENS1_21CollectiveEpilogueBwdISA_SB_SD_Li256ELb0ELb0ELi2EEENS1_19SingleTileSchedulerILb0ELb0ELb0ELi128EEEEEEEEEvNT_6ParamsE$_ZN4cute3eso3ESOILb1ELb0EJNS_6LayoutINS_5tupleIJNS3_IJNS_1CILi8EEENS4_ILi1EEEEEENS3_IJNS4_ILi2EEEEEEEEENS3_IJNS3_IJS6_NS4_ILi0EEEEEENS3_IJNS4_ILi4096EEEEEEEEEEENS_10ViewEngineINS_8smem_ptrIPN7cutlass6half_tEEEEEEEC2ERKSG_RKSN_ - $_ZN7cutlass13device_kernelIN5flash19enable_sm80_to_sm89INS1_16FlashAttnBwdSm80INS1_25CollectiveMainloopBwdSm80ILi2ELi2EN4cute5tupleIJNS5_1CILi128EEES8_NS7_ILi64EEEEEENS_6half_tEfNS_4arch4Sm80ELb0ELb0ELb1ELb0ELb0ELb0ELb0ELb0ELi2ELi4ELi4ELi4ELb0EEENS1_21CollectiveEpilogueBwdISA_SB_SD_Li256ELb0ELb0ELi2EEENS1_19SingleTileSchedulerILb0ELb0ELb0ELi128EEEEEEEEEvNT_6ParamsE$_ZN4cute3eso3ESOILb1ELb0EJNS_6LayoutINS_5tupleIJNS3_IJNS_1CILi8EEENS4_ILi1EEEEEEEEENS3_IJNS3_IJS6_NS4_ILi0EEEEEEEEEEEiEEC2ERKSC_RKi)
$_ZN7cutlass13device_kernelIN5flash19enable_sm80_to_sm89INS1_16FlashAttnBwdSm80INS1_25CollectiveMainloopBwdSm80ILi2ELi2EN4cute5tupleIJNS5_1CILi128EEES8_NS7_ILi64EEEEEENS_6half_tEfNS_4arch4Sm80ELb0ELb0ELb1ELb0ELb0ELb0ELb0ELb0ELi2ELi4ELi4ELi4ELb0EEENS1_21CollectiveEpilogueBwdISA_SB_SD_Li256ELb0ELb0ELi2EEENS1_19SingleTileSchedulerILb0ELb0ELb0ELi128EEEEEEEEEvNT_6ParamsE$_ZN4cute3eso3ESOILb1ELb0EJNS_6LayoutINS_5tupleIJNS3_IJNS_1CILi8EEENS4_ILi1EEEEEEEEENS3_IJNS3_IJS6_NS4_ILi0EEEEEEEEEEEiEEC2ERKSC_RKi:
[----:B------:R-:W-:Y:S02]  /*7bb0*/  IADD3 R36, R92, -c[0x0][0x20], RZ ;  /* 0x800008005c247a10 */ /* 0x000fe40007ffe0ff */
[----:B------:R-:W-:-:S03]  /*7bc0*/  MOV R39, 0x0 ;  /* 0x0000000000277802 */ /* 0x000fc60000000f00 */
[----:B------:R1:W-:Y:S01]  /*7bd0*/  STL [R36], R37 ;  /* 0x0000002524007387 */ /* 0x0003e20000100800 */
[----:B------:R-:W-:Y:S05]  /*7be0*/  RET.REL.NODEC R38 `(_ZN7cutlass13device_kernelIN5flash19enable_sm80_to_sm89INS1_16FlashAttnBwdSm80INS1_25CollectiveMainloopBwdSm80ILi2ELi2EN4cute5tupleIJNS5_1CILi128EEES8_NS7_ILi64EEEEEENS_6half_tEfNS_4arch4Sm80ELb0ELb0ELb1ELb0ELb0ELb0ELb0ELb0ELi2ELi4ELi4ELi4ELb0EEENS1_21CollectiveEpilogueBwdISA_SB_SD_Li256ELb0ELb0ELi2EEENS1_19SingleTileSchedulerILb0ELb0ELb0ELi128EEEEEEEEEvNT_6ParamsE) ;  /* 0xffff841026007950 */ /* 0x000fea0003c3ffff */
        .type           $_ZN7cutlass13device_kernelIN5flash19enable_sm80_to_sm89INS1_16FlashAttnBwdSm80INS1_25CollectiveMainloopBwdSm80ILi2ELi2EN4cute5tupleIJNS5_1CILi128EEES8_NS7_ILi64EEEEEENS_6half_tEfNS_4arch4Sm80ELb0ELb0ELb1ELb0ELb0ELb0ELb0ELb0ELi2ELi4ELi4ELi4ELb0EEENS1_21CollectiveEpilogueBwdISA_SB_SD_Li256ELb0ELb0ELi2EEENS1_19SingleTileSchedulerILb0ELb0ELb0ELi128EEEEEEEEEvNT_6ParamsE$_ZN4cute3eso3ESOILb1ELb0EJNS_6LayoutINS_5tupleIJNS3_IJNS_1CILi8EEENS4_ILi1EEEEEENS3_IJNS4_ILi2EEEEEEEEENS3_IJNS3_IJS6_NS4_ILi0EEEEEENS3_IJNS4_ILi4096EEEEEEEEEEENS_10ViewEngineINS_8smem_ptrIPN7cutlass6half_tEEEEEEEC2ERKSG_RKSN_,@function
        .size           $_ZN7cutlass13device_kernelIN5flash19enable_sm80_to_sm89INS1_16FlashAttnBwdSm80INS1_25CollectiveMainloopBwdSm80ILi2ELi2EN4cute5tupleIJNS5_1CILi128EEES8_NS7_ILi64EEEEEENS_6half_tEfNS_4arch4Sm80ELb0ELb0ELb1ELb0ELb0ELb0ELb0ELb0ELi2ELi4ELi4ELi4ELb0EEENS1_21CollectiveEpilogueBwdISA_SB_SD_Li256ELb0ELb0ELi2EEENS1_19SingleTileSchedulerILb0ELb0ELb0ELi128EEEEEEEEEvNT_6ParamsE$_ZN4cute3eso3ESOILb1ELb0EJNS_6LayoutINS_5tupleIJNS3_IJNS_1CILi8EEENS4_ILi1EEEEEENS3_IJNS4_ILi2EEEEEEEEENS3_IJNS3_IJS6_NS4_ILi0EEEEEENS3_IJNS4_ILi4096EEEEEEEEEEENS_10ViewEngineINS_8smem_ptrIPN7cutlass6half_tEEEEEEEC2ERKSG_RKSN_,($_ZN7cutlass13device_kernelIN5flash19enable_sm80_to_sm89INS1_16FlashAttnBwdSm80INS1_25CollectiveMainloopBwdSm80ILi2ELi2EN4cute5tupleIJNS5_1CILi128EEES8_NS7_ILi64EEEEEENS_6half_tEfNS_4arch4Sm80ELb0ELb0ELb1ELb0ELb0ELb0ELb0ELb0ELi2ELi4ELi4ELi4ELb0EEENS1_21CollectiveEpilogueBwdISA_SB_SD_Li256ELb0ELb0ELi2EEENS1_19SingleTileSchedulerILb0ELb0ELb0ELi128EEEEEEEEEvNT_6ParamsE$_ZN4cute3eso3ESOILb1ELb0EJNS_6LayoutINS_5tupleIJNS3_IJNS_1CILi8EEENS4_ILi1EEEEEENS3_IJNS4_ILi2EEEEEEEEENS3_IJNS3_IJS6_NS4_ILi0EEEEEENS3_IJNS4_ILi64EEEEEEEEEEENS_10ViewEngineIPN7cutlass6half_tEEEEEC2ERKSG_RKSL_ - $_ZN7cutlass13device_kernelIN5flash19enable_sm80_to_sm89INS1_16FlashAttnBwdSm80INS1_25CollectiveMainloopBwdSm80ILi2ELi2EN4cute5tupleIJNS5_1CILi128EEES8_NS7_ILi64EEEEEENS_6half_tEfNS_4arch4Sm80ELb0ELb0ELb1ELb0ELb0ELb0ELb0ELb0ELi2ELi4ELi4ELi4ELb0EEENS1_21CollectiveEpilogueBwdISA_SB_SD_Li256ELb0ELb0ELi2EEENS1_19SingleTileSchedulerILb0ELb0ELb0ELi128EEEEEEEEEvNT_6ParamsE$_ZN4cute3eso3ESOILb1ELb0EJNS_6LayoutINS_5tupleIJNS3_IJNS_1CILi8EEENS4_ILi1EEEEEENS3_IJNS4_ILi2EEEEEEEEENS3_IJNS3_IJS6_NS4_ILi0EEEEEENS3_IJNS4_ILi4096EEEEEEEEEEENS_10ViewEngineINS_8smem_ptrIPN7cutlass6half_tEEEEEEEC2ERKSG_RKSN_)
$_ZN7cutlass13device_kernelIN5flash19enable_sm80_to_sm89INS1_16FlashAttnBwdSm80INS1_25CollectiveMainloopBwdSm80ILi2ELi2EN4cute5tupleIJNS5_1CILi128EEES8_NS7_ILi64EEEEEENS_6half_tEfNS_4arch4Sm80ELb0ELb0ELb1ELb0ELb0ELb0ELb0ELb0ELi2ELi4ELi4ELi4ELb0EEENS1_21CollectiveEpilogueBwdISA_SB_SD_Li256ELb0ELb0ELi2EEENS1_19SingleTileSchedulerILb0ELb0ELb0ELi128EEEEEEEEEvNT_6ParamsE$_ZN4cute3eso3ESOILb1ELb0EJNS_6LayoutINS_5tupleIJNS3_IJNS_1CILi8EEENS4_ILi1EEEEEENS3_IJNS4_ILi2EEEEEEEEENS3_IJNS3_IJS6_NS4_ILi0EEEEEENS3_IJNS4_ILi4096EEEEEEEEEEENS_10ViewEngineINS_8smem_ptrIPN7cutlass6half_tEEEEEEEC2ERKSG_RKSN_:
[----:B------:R-:W-:Y:S02]  /*7bf0*/  IADD3 R38, R92, -c[0x0][0x20], RZ ;  /* 0x800008005c267a10 */ /* 0x000fe40007ffe0ff */
[----:B------:R-:W-:-:S03]  /*7c00*/  MOV R43, 0x0 ;  /* 0x00000000002b7802 */ /* 0x000fc60000000f00 */
[----:B------:R1:W-:Y:S01]  /*7c10*/  STL.64 [R38], R36 ;  /* 0x0000002426007387 */ /* 0x0003e20000100a00 */
[----:B------:R-:W-:Y:S05]  /*7c20*/  RET.REL.NODEC R42 `(_ZN7cutlass13device_kernelIN5flash19enable_sm80_to_sm89INS1_16FlashAttnBwdSm80INS1_25CollectiveMainloopBwdSm80ILi2ELi2EN4cute5tupleIJNS5_1CILi128EEES8_NS7_ILi64EEEEEENS_6half_tEfNS_4arch4Sm80ELb0ELb0ELb1ELb0ELb0ELb0ELb0ELb0ELi2ELi4ELi4ELi4ELb0EEENS1_21CollectiveEpilogueBwdISA_SB_SD_Li256ELb0ELb0ELi2EEENS1_19SingleTileSchedulerILb0ELb0ELb0ELi128EEEEEEEEEvNT_6ParamsE) ;  /* 0xffff83d02a007950 */ /* 0x000fea0003c3ffff */
        .type           $_ZN7cutlass13device_kernelIN5flash19enable_sm80_to_sm89INS1_16FlashAttnBwdSm80INS1_25CollectiveMainloopBwdSm80ILi2ELi2EN4cute5tupleIJNS5_1CILi128EEES8_NS7_ILi64EEEEEENS_6half_tEfNS_4arch4Sm80ELb0ELb0ELb1ELb0ELb0ELb0ELb0ELb0ELi2ELi4ELi4ELi4ELb0EEENS1_21CollectiveEpilogueBwdISA_SB_SD_Li256ELb0ELb0ELi2EEENS1_19SingleTileSchedulerILb0ELb0ELb0ELi128EEEEEEEEEvNT_6ParamsE$_ZN4cute3eso3ESOILb1ELb0EJNS_6LayoutINS_5tupleIJNS3_IJNS_1CILi8EEENS4_ILi1EEEEEENS3_IJNS4_ILi2EEEEEEEEENS3_IJNS3_IJS6_NS4_ILi0EEEEEENS3_IJNS4_ILi64EEEEEEEEEEENS_10ViewEngineIPN7cutlass6half_tEEEEEC2ERKSG_RKSL_,@function
        .size           $_ZN7cutlass13device_kernelIN5flash19enable_sm80_to_sm89INS1_16FlashAttnBwdSm80INS1_25CollectiveMainloopBwdSm80ILi2ELi2EN4cute5tupleIJNS5_1CILi128EEES8_NS7_ILi64EEEEEENS_6half_tEfNS_4arch4Sm80ELb0ELb0ELb1ELb0ELb0ELb0ELb0ELb0ELi2ELi4ELi4ELi4ELb0EEENS1_21CollectiveEpilogueBwdISA_SB_SD_Li256ELb0ELb0ELi2EEENS1_19SingleTileSchedulerILb0ELb0ELb0ELi128EEEEEEEEEvNT_6ParamsE$_ZN4cute3eso3ESOILb1ELb0EJNS_6LayoutINS_5tupleIJNS3_IJNS_1CILi8EEENS4_ILi1EEEEEENS3_IJNS4_ILi2EEEEEEEEENS3_IJNS3_IJS6_NS4_ILi0EEEEEENS3_IJNS4_ILi64EEEEEEEEEEENS_10ViewEngineIPN7cutlass6half_tEEEEEC2ERKSG_RKSL_,($_ZN7cutlass13device_kernelIN5flash19enable_sm80_to_sm89INS1_16FlashAttnBwdSm80INS1_25CollectiveMainloopBwdSm80ILi2ELi2EN4cute5tupleIJNS5_1CILi128EEES8_NS7_ILi64EEEEEENS_6half_tEfNS_4arch4Sm80ELb0ELb0ELb1ELb0ELb0ELb0ELb0ELb0ELi2ELi4ELi4ELi4ELb0EEENS1_21CollectiveEpilogueBwdISA_SB_SD_Li256ELb0ELb0ELi2EEENS1_19SingleTileSchedulerILb0ELb0ELb0ELi128EEEEEEEEEvNT_6ParamsE$_ZN4cute3eso3ESOILb1ELb0EJNS_6LayoutINS_5tupleIJNS3_IJNS_1CILi8EEENS4_ILi1EEEEEENS3_IJNS4_ILi2EEEEEEEEENS3_IJNS3_IJS6_NS4_ILi0EEEEEENS3_IJNS4_ILi8192EEEEEEEEEEENS_10ViewEngineINS_8smem_ptrIPN7cutlass6half_tEEEEEEEC2ERKSG_RKSN_ - $_ZN7cutlass13device_kernelIN5flash19enable_sm80_to_sm89INS1_16FlashAttnBwdSm80INS1_25CollectiveMainloopBwdSm80ILi2ELi2EN4cute5tupleIJNS5_1CILi128EEES8_NS7_ILi64EEEEEENS_6half_tEfNS_4arch4Sm80ELb0ELb0ELb1ELb0ELb0ELb0ELb0ELb0ELi2ELi4ELi4ELi4ELb0EEENS1_21CollectiveEpilogueBwdISA_SB_SD_Li256ELb0ELb0ELi2EEENS1_19SingleTileSchedulerILb0ELb0ELb0ELi128EEEEEEEEEvNT_6ParamsE$_ZN4cute3eso3ESOILb1ELb0EJNS_6LayoutINS_5tupleIJNS3_IJNS_1CILi8EEENS4_ILi1EEEEEENS3_IJNS4_ILi2EEEEEEEEENS3_IJNS3_IJS6_NS4_ILi0EEEEEENS3_IJNS4_ILi64EEEEEEEEEEENS_10ViewEngineIPN7cutlass6half_tEEEEEC2ERKSG_RKSL_)
$_ZN7cutlass13device_kernelIN5flash19enable_sm80_to_sm89INS1_16FlashAttnBwdSm80INS1_25CollectiveMainloopBwdSm80ILi2ELi2EN4cute5tupleIJNS5_1CILi128EEES8_NS7_ILi64EEEEEENS_6half_tEfNS_4arch4Sm80ELb0ELb0ELb1ELb0ELb0ELb0ELb0ELb0ELi2ELi4ELi4ELi4ELb0EEENS1_21CollectiveEpilogueBwdISA_SB_SD_Li256ELb0ELb0ELi2EEENS1_19SingleTileSchedulerILb0ELb0ELb0ELi128EEEEEEEEEvNT_6ParamsE$_ZN4cute3eso3ESOILb1ELb0EJNS_6LayoutINS_5tupleIJNS3_IJNS_1CILi8EEENS4_ILi1EEEEEENS3_IJNS4_ILi2EEEEEEEEENS3_IJNS3_IJS6_NS4_ILi0EEEEEENS3_IJNS4_ILi64EEEEEEEEEEENS_10ViewEngineIPN7cutlass6half_tEEEEEC2ERKSG_RKSL_:
[----:B------:R-:W-:Y:S01]  /*7c30*/  IADD3 R3, R62, -c[0x0][0x20], RZ ;  /* 0x800008003e037a10 */ /* 0x000fe20007ffe0ff */
[----:B------:R-:W-:Y:S01]  /*7c40*/  IMAD.MOV.U32 R10, RZ, RZ, R2 ;  /* 0x000000ffff0a7224 */ /* 0x000fe200078e0002 */
[----:B------:R-:W-:Y:S01]  /*7c50*/  MOV R11, R7 ;  /* 0x00000007000b7202 */ /* 0x000fe20000000f00 */
[----:B------:R-:W-:-:S04]  /*7c60*/  IMAD.MOV.U32 R7, RZ, RZ, 0x0 ;  /* 0x00000000ff077424 */ /* 0x000fc800078e00ff */
[----:B------:R1:W-:Y:S01]  /*7c70*/  STL.64 [R3], R10 ;  /* 0x0000000a03007387 */ /* 0x0003e20000100a00 */
[----:B------:R-:W-:Y:S05]  /*7c80*/  RET.REL.NODEC R6 `(_ZN7cutlass13device_kernelIN5flash19enable_sm80_to_sm89INS1_16FlashAttnBwdSm80INS1_25CollectiveMainloopBwdSm80ILi2ELi2EN4cute5tupleIJNS5_1CILi128EEES8_NS7_ILi64EEEEEENS_6half_tEfNS_4arch4Sm80ELb0ELb0ELb1ELb0ELb0ELb0ELb0ELb0ELi2ELi4ELi4ELi4ELb0EEENS1_21CollectiveEpilogueBwdISA_SB_SD_Li256ELb0ELb0ELi2EEENS1_19SingleTileSchedulerILb0ELb0ELb0ELi128EEEEEEEEEvNT_6ParamsE) ;  /* 0xffff837006007950 */ /* 0x000fea0003c3ffff */
        .type           $_ZN7cutlass13device_kernelIN5flash19enable_sm80_to_sm89INS1_16FlashAttnBwdSm80INS1_25CollectiveMainloopBwdSm80ILi2ELi2EN4cute5tupleIJNS5_1CILi128EEES8_NS7_ILi64EEEEEENS_6half_tEfNS_4arch4Sm80ELb0ELb0ELb1ELb0ELb0ELb0ELb0ELb0ELi2ELi4ELi4ELi4ELb0EEENS1_21CollectiveEpilogueBwdISA_SB_SD_Li256ELb0ELb0ELi2EEENS1_19SingleTileSchedulerILb0ELb0ELb0ELi128EEEEEEEEEvNT_6ParamsE$_ZN4cute3eso3ESOILb1ELb0EJNS_6LayoutINS_5tupleIJNS3_IJNS_1CILi8EEENS4_ILi1EEEEEENS3_IJNS4_ILi2EEEEEEEEENS3_IJNS3_IJS6_NS4_ILi0EEEEEENS3_IJNS4_ILi8192EEEEEEEEEEENS_10ViewEngineINS_8smem_ptrIPN7cutlass6half_tEEEEEEEC2ERKSG_RKSN_,@function
        .size           $_ZN7cutlass13device_kernelIN5flash19enable_sm80_to_sm89INS1_16FlashAttnBwdSm80INS1_25CollectiveMainloopBwdSm80ILi2ELi2EN4cute5tupleIJNS5_1CILi128EEES8_NS7_ILi64EEEEEENS_6half_tEfNS_4arch4Sm80ELb0ELb0ELb1ELb0ELb0ELb0ELb0ELb0ELi2ELi4ELi4ELi4ELb0EEENS1_21CollectiveEpilogueBwdISA_SB_SD_Li256ELb0ELb0ELi2EEENS1_19SingleTileSchedulerILb0ELb0ELb0ELi128EEEEEEEEEvNT_6ParamsE$_ZN4cute3eso3ESOILb1ELb0EJNS_6LayoutINS_5tupleIJNS3_IJNS_1CILi8EEENS4_ILi1EEEEEENS3_IJNS4_ILi2EEEEEEEEENS3_IJNS3_IJS6_NS4_ILi0EEEEEENS3_IJNS4_ILi8192EEEEEEEEEEENS_10ViewEngineINS_8smem_ptrIPN7cutlass6half_tEEEEEEEC2ERKSG_RKSN_,($_ZN7cutlass13device_kernelIN5flash19enable_sm80_to_sm89INS1_16FlashAttnBwdSm80INS1_25CollectiveMainloopBwdSm80ILi2ELi2EN4cute5tupleIJNS5_1CILi128EEES8_NS7_ILi64EEEEEENS_6half_tEfNS_4arch4Sm80ELb0ELb0ELb1ELb0ELb0ELb0ELb0ELb0ELi2ELi4ELi4ELi4ELb0EEENS1_21CollectiveEpilogueBwdISA_SB_SD_Li256ELb0ELb0ELi2EEENS1_19SingleTileSchedulerILb0ELb0ELb0ELi128EEEEEEEEEvNT_6ParamsE$_ZN4cute3eso3ESOILb1ELb0EJNS_6LayoutINS_5tupleIJNS3_IJNS_1CILi8EEENS4_ILi1EEEEEENS3_IJNS4_ILi2EEEEEEEEENS3_IJNS3_IJS6_NS4_ILi0EEEEEENS3_IJS5_EEEEEEEENS_10ViewEngineIPN7cutlass6half_tEEEEEC2ERKSF_RKSK_ - $_ZN7cutlass13device_kernelIN5flash19enable_sm80_to_sm89INS1_16FlashAttnBwdSm80INS1_25CollectiveMainloopBwdSm80ILi2ELi2EN4cute5tupleIJNS5_1CILi128EEES8_NS7_ILi64EEEEEENS_6half_tEfNS_4arch4Sm80ELb0ELb0ELb1ELb0ELb0ELb0ELb0ELb0ELi2ELi4ELi4ELi4ELb0EEENS1_21CollectiveEpilogueBwdISA_SB_SD_Li256ELb0ELb0ELi2EEENS1_19SingleTileSchedulerILb0ELb0ELb0ELi128EEEEEEEEEvNT_6ParamsE$_ZN4cute3eso3ESOILb1ELb0EJNS_6LayoutINS_5tupleIJNS3_IJNS_1CILi8EEENS4_ILi1EEEEEENS3_IJNS4_ILi2EEEEEEEEENS3_IJNS3_IJS6_NS4_ILi0EEEEEENS3_IJNS4_ILi8192EEEEEEEEEEENS_10ViewEngineINS_8smem_ptrIPN7cutlass6half_tEEEEEEEC2ERKSG_RKSN_)
$_ZN7cutlass13device_kernelIN5flash19enable_sm80_to_sm89INS1_16FlashAttnBwdSm80INS1_25CollectiveMainloopBwdSm80ILi2ELi2EN4cute5tupleIJNS5_1CILi128EEES8_NS7_ILi64EEEEEENS_6half_tEfNS_4arch4Sm80ELb0ELb0ELb1ELb0ELb0ELb0ELb0ELb0ELi2ELi4ELi4ELi4ELb0EEENS1_21CollectiveEpilogueBwdISA_SB_SD_Li256ELb0ELb0ELi2EEENS1_19SingleTileSchedulerILb0ELb0ELb0ELi128EEEEEEEEEvNT_6ParamsE$_ZN4cute3eso3ESOILb1ELb0EJNS_6LayoutINS_5tupleIJNS3_IJNS_1CILi8EEENS4_ILi1EEEEEENS3_IJNS4_ILi2EEEEEEEEENS3_IJNS3_IJS6_NS4_ILi0EEEEEENS3_IJNS4_ILi8192EEEEEEEEEEENS_10ViewEngineINS_8smem_ptrIPN7cutlass6half_tEEEEEEEC2ERKSG_RKSN_:
[----:B------:R-:W-:Y:S01]  /*7c90*/  IADD3 R5, R62, -c[0x0][0x20], RZ ;  /* 0x800008003e057a10 */ /* 0x000fe20007ffe0ff */
[----:B------:R-:W-:Y:S01]  /*7ca0*/  IMAD.MOV.U32 R34, RZ, RZ, R4 ;  /* 0x000000ffff227224 */ /* 0x000fe200078e0004 */
[----:B------:R-:W-:Y:S01]  /*7cb0*/  MOV R35, R11 ;  /* 0x0000000b00237202 */ /* 0x000fe20000000f00 */
[----:B------:R-:W-:-:S04]  /*7cc0*/  IMAD.MOV.U32 R11, RZ, RZ, 0x0 ;  /* 0x00000000ff0b7424 */ /* 0x000fc800078e00ff */
[----:B------:R1:W-:Y:S01]  /*7cd0*/  STL.64 [R5], R34 ;  /* 0x0000002205007387 */ /* 0x0003e20000100a00 */
[----:B------:R-:W-:Y:S05]  /*7ce0*/  RET.REL.NODEC R10 `(_ZN7cutlass13device_kernelIN5flash19enable_sm80_to_sm89INS1_16FlashAttnBwdSm80INS1_25CollectiveMainloopBwdSm80ILi2ELi2EN4cute5tupleIJNS5_1CILi128EEES8_NS7_ILi64EEEEEENS_6half_tEfNS_4arch4Sm80ELb0ELb0ELb1ELb0ELb0ELb0ELb0ELb0ELi2ELi4ELi4ELi4ELb0EEENS1_21CollectiveEpilogueBwdISA_SB_SD_Li256ELb0ELb0ELi2EEENS1_19SingleTileSchedulerILb0ELb0ELb0ELi128EEEEEEEEEvNT_6ParamsE) ;  /* 0xffff83100a007950 */ /* 0x000fea0003c3ffff */
        .type           $_ZN7cutlass13device_kernelIN5flash19enable_sm80_to_sm89INS1_16FlashAttnBwdSm80INS1_25CollectiveMainloopBwdSm80ILi2ELi2EN4cute5tupleIJNS5_1CILi128EEES8_NS7_ILi64EEEEEENS_6half_tEfNS_4arch4Sm80ELb0ELb0ELb1ELb0ELb0ELb0ELb0ELb0ELi2ELi4ELi4ELi4ELb0EEENS1_21CollectiveEpilogueBwdISA_SB_SD_Li256ELb0ELb0ELi2EEENS1_19SingleTileSchedulerILb0ELb0ELb0ELi128EEEEEEEEEvNT_6ParamsE$_ZN4cute3eso3ESOILb1ELb0EJNS_6LayoutINS_5tupleIJNS3_IJNS_1CILi8EEENS4_ILi1EEEEEENS3_IJNS4_ILi2EEEEEEEEENS3_IJNS3_IJS6_NS4_ILi0EEEEEENS3_IJS5_EEEEEEEENS_10ViewEngineIPN7cutlass6half_tEEEEEC2ERKSF_RKSK_,@function
        .size           $_ZN7cutlass13device_kernelIN5flash19enable_sm80_to_sm89INS1_16FlashAttnBwdSm80INS1_25CollectiveMainloopBwdSm80ILi2ELi2EN4cute5tupleIJNS5_1CILi128EEES8_NS7_ILi64EEEEEENS_6half_tEfNS_4arch4Sm80ELb0ELb0ELb1ELb0ELb0ELb0ELb0ELb0ELi2ELi4ELi4ELi4ELb0EEENS1_21CollectiveEpilogueBwdISA_SB_SD_Li256ELb0ELb0ELi2EEENS1_19SingleTileSchedulerILb0ELb0ELb0ELi128EEEEEEEEEvNT_6ParamsE$_ZN4cute3eso3ESOILb1ELb0EJNS_6LayoutINS_5tupleIJNS3_IJNS_1CILi8EEENS4_ILi1EEEEEENS3_IJNS4_ILi2EEEEEEEEENS3_IJNS3_IJS6_NS4_ILi0EEEEEENS3_IJS5_EEEEEEEENS_10ViewEngineIPN7cutlass6half_tEEEEEC2ERKSF_RKSK_,($_ZN7cutlass13device_kernelIN5flash19enable_sm80_to_sm89INS1_16FlashAttnBwdSm80INS1_25CollectiveMainloopBwdSm80ILi2ELi2EN4cute5tupleIJNS5_1CILi128EEES8_NS7_ILi64EEEEEENS_6half_tEfNS_4arch4Sm80ELb0ELb0ELb1ELb0ELb0ELb0ELb0ELb0ELi2ELi4ELi4ELi4ELb0EEENS1_21CollectiveEpilogueBwdISA_SB_SD_Li256ELb0ELb0ELi2EEENS1_19SingleTileSchedulerILb0ELb0ELb0ELi128EEEEEEEEEvNT_6ParamsE$_ZN4cute3eso3ESOILb1ELb0EJNS_6LayoutINS_5tupleIJNS3_IJNS_1CILi8EEENS4_ILi1EEEEEENS3_IJNS4_ILi4EEEEEEEEENS3_IJNS3_IJS6_NS4_ILi0EEEEEENS3_IJNS4_ILi2048EEEEEEEEEEENS_10ViewEngineINS_8smem_ptrIPN7cutlass6half_tEEEEEEEC2ERKSG_RKSN_ - $_ZN7cutlass13device_kernelIN5flash19enable_sm80_to_sm89INS1_16FlashAttnBwdSm80INS1_25CollectiveMainloopBwdSm80ILi2ELi2EN4cute5tupleIJNS5_1CILi128EEES8_NS7_ILi64EEEEEENS_6half_tEfNS_4arch4Sm80ELb0ELb0ELb1ELb0ELb0ELb0ELb0ELb0ELi2ELi4ELi4ELi4ELb0EEENS1_21CollectiveEpilogueBwdISA_SB_SD_Li256ELb0ELb0ELi2EEENS1_19SingleTileSchedulerILb0ELb0ELb0ELi128EEEEEEEEEvNT_6ParamsE$_ZN4cute3eso3ESOILb1ELb0EJNS_6LayoutINS_5tupleIJNS3_IJNS_1CILi8EEENS4_ILi1EEEEEENS3_IJNS4_ILi2EEEEEEEEENS3_IJNS3_IJS6_NS4_ILi0EEEEEENS3_IJS5_EEEEEEEENS_10ViewEngineIPN7cutlass6half_tEEEEEC2ERKSF_RKSK_)
$_ZN7cutlass13device_kernelIN5flash19enable_sm80_to_sm89INS1_16FlashAttnBwdSm80INS1_25CollectiveMainloopBwdSm80ILi2ELi2EN4cute5tupleIJNS5_1CILi128EEES8_NS7_ILi64EEEEEENS_6half_tEfNS_4arch4Sm80ELb0ELb0ELb1ELb0ELb0ELb0ELb0ELb0ELi2ELi4ELi4ELi4ELb0EEENS1_21CollectiveEpilogueBwdISA_SB_SD_Li256ELb0ELb0ELi2EEENS1_19SingleTileSchedulerILb0ELb0ELb0ELi128EEEEEEEEEvNT_6ParamsE$_ZN4cute3eso3ESOILb1ELb0EJNS_6LayoutINS_5tupleIJNS3_IJNS_1CILi8EEENS4_ILi1EEEEEENS3_IJNS4_ILi2EEEEEEEEENS3_IJNS3_IJS6_NS4_ILi0EEEEEENS3_IJS5_EEEEEEEENS_10ViewEngineIPN7cutlass6half_tEEEEEC2ERKSF_RKSK_:
[----:B------:R-:W-:Y:S02]  /*7cf0*/  IADD3 R38, R92, -c[0x0][0x20], RZ ;  /* 0x800008005c267a10 */ /* 0x000fe40007ffe0ff */
[----:B------:R-:W-:-:S03]  /*7d00*/  MOV R43, 0x0 ;  /* 0x00000000002b7802 */ /* 0x000fc60000000f00 */
[----:B------:R1:W-:Y:S01]  /*7d10*/  STL.64 [R38], R2 ;  /* 0x0000000226007387 */ /* 0x0003e20000100a00 */
[----:B------:R-:W-:Y:S05]  /*7d20*/  RET.REL.NODEC R42 `(_ZN7cutlass13device_kernelIN5flash19enable_sm80_to_sm89INS1_16FlashAttnBwdSm80INS1_25CollectiveMainloopBwdSm80ILi2ELi2EN4cute5tupleIJNS5_1CILi128EEES8_NS7_ILi64EEEEEENS_6half_tEfNS_4arch4Sm80ELb0ELb0ELb1ELb0ELb0ELb0ELb0ELb0ELi2ELi4ELi4ELi4ELb0EEENS1_21CollectiveEpilogueBwdISA_SB_SD_Li256ELb0ELb0ELi2EEENS1_19SingleTileSchedulerILb0ELb0ELb0ELi128EEEEEEEEEvNT_6ParamsE) ;  /* 0xffff82d02a007950 */ /* 0x000fea0003c3ffff */
        .type           $_ZN7cutlass13device_kernelIN5flash19enable_sm80_to_sm89INS1_16FlashAttnBwdSm80INS1_25CollectiveMainloopBwdSm80ILi2ELi2EN4cute5tupleIJNS5_1CILi128EEES8_NS7_ILi64EEEEEENS_6half_tEfNS_4arch4Sm80ELb0ELb0ELb1ELb0ELb0ELb0ELb0ELb0ELi2ELi4ELi4ELi4ELb0EEENS1_21CollectiveEpilogueBwdISA_SB_SD_Li256ELb0ELb0ELi2EEENS1_19SingleTileSchedulerILb0ELb0ELb0ELi128EEEEEEEEEvNT_6ParamsE$_ZN4cute3eso3ESOILb1ELb0EJNS_6LayoutINS_5tupleIJNS3_IJNS_1CILi8EEENS4_ILi1EEEEEENS3_IJNS4_ILi4EEEEEEEEENS3_IJNS3_IJS6_NS4_ILi0EEEEEENS3_IJNS4_ILi2048EEEEEEEEEEENS_10ViewEngineINS_8smem_ptrIPN7cutlass6half_tEEEEEEEC2ERKSG_RKSN_,@function
        .size           $_ZN7cutlass13device_kernelIN5flash19enable_sm80_to_sm89INS1_16FlashAttnBwdSm80INS1_25CollectiveMainloopBwdSm80ILi2ELi2EN4cute5tupleIJNS5_1CILi128EEES8_NS7_ILi64EEEEEENS_6half_tEfNS_4arch4Sm80ELb0ELb0ELb1ELb0ELb0ELb0ELb0ELb0ELi2ELi4ELi4ELi4ELb0EEENS1_21CollectiveEpilogueBwdISA_SB_SD_Li256ELb0ELb0ELi2EEENS1_19SingleTileSchedulerILb0ELb0ELb0ELi128EEEEEEEEEvNT_6ParamsE$_ZN4cute3eso3ESOILb1ELb0EJNS_6LayoutINS_5tupleIJNS3_IJNS_1CILi8EEENS4_ILi1EEEEEENS3_IJNS4_ILi4EEEEEEEEENS3_IJNS3_IJS6_NS4_ILi0EEEEEENS3_IJNS4_ILi2048EEEEEEEEEEENS_10ViewEngineINS_8smem_ptrIPN7cutlass6half_tEEEEEEEC2ERKSG_RKSN_,($_ZN7cutlass13device_kernelIN5flash19enable_sm80_to_sm89INS1_16FlashAttnBwdSm80INS1_25CollectiveMainloopBwdSm80ILi2ELi2EN4cute5tupleIJNS5_1CILi128EEES8_NS7_ILi64EEEEEENS_6half_tEfNS_4arch4Sm80ELb0ELb0ELb1ELb0ELb0ELb0ELb0ELb0ELi2ELi4ELi4ELi4ELb0EEENS1_21CollectiveEpilogueBwdISA_SB_SD_Li256ELb0ELb0ELi2EEENS1_19SingleTileSchedulerILb0ELb0ELb0ELi128EEEEEEEEEvNT_6ParamsE$_ZN4cute3eso3ESOILb1ELb0EJNS_6LayoutINS_5tupleIJNS3_IJNS_1CILi8EEENS4_ILi1EEEEEENS3_IJNS4_ILi4EEEEEEEEENS3_IJNS3_IJS6_NS4_ILi0EEEEEENS3_IJS5_EEEEEEEENS_10ViewEngineIPN7cutlass6half_tEEEEEC2ERKSF_RKSK_ - $_ZN7cutlass13device_kernelIN5flash19enable_sm80_to_sm89INS1_16FlashAttnBwdSm80INS1_25CollectiveMainloopBwdSm80ILi2ELi2EN4cute5tupleIJNS5_1CILi128EEES8_NS7_ILi64EEEEEENS_6half_tEfNS_4arch4Sm80ELb0ELb0ELb1ELb0ELb0ELb0ELb0ELb0ELi2ELi4ELi4ELi4ELb0EEENS1_21CollectiveEpilogueBwdISA_SB_SD_Li256ELb0ELb0ELi2EEENS1_19SingleTileSchedulerILb0ELb0ELb0ELi128EEEEEEEEEvNT_6ParamsE$_ZN4cute3eso3ESOILb1ELb0EJNS_6LayoutINS_5tupleIJNS3_IJNS_1CILi8EEENS4_ILi1EEEEEENS3_IJNS4_ILi4EEEEEEEEENS3_IJNS3_IJS6_NS4_ILi0EEEEEENS3_IJNS4_ILi2048EEEEEEEEEEENS_10ViewEngineINS_8smem_ptrIPN7cutlass6half_tEEEEEEEC2ERKSG_RKSN_)
$_ZN7cutlass13device_kernelIN5flash19enable_sm80_to_sm89INS1_16FlashAttnBwdSm80INS1_25CollectiveMainloopBwdSm80ILi2ELi2EN4cute5tupleIJNS5_1CILi128EEES8_NS7_ILi64EEEEEENS_6half_tEfNS_4arch4Sm80ELb0ELb0ELb1ELb0ELb0ELb0ELb0ELb0ELi2ELi4ELi4ELi4ELb0EEENS1_21CollectiveEpilogueBwdISA_SB_SD_Li256ELb0ELb0ELi2EEENS1_19SingleTileSchedulerILb0ELb0ELb0ELi128EEEEEEEEEvNT_6ParamsE$_ZN4cute3eso3ESOILb1ELb0EJNS_6LayoutINS_5tupleIJNS3_IJNS_1CILi8EEENS4_ILi1EEEEEENS3_IJNS4_ILi4EEEEEEEEENS3_IJNS3_IJS6_NS4_ILi0EEEEEENS3_IJNS4_ILi2048EEEEEEEEEEENS_10ViewEngineINS_8smem_ptrIPN7cutlass6half_tEEEEEEEC2ERKSG_RKSN_:
[----:B------:R-:W-:Y:S01]  /*7d30*/  IADD3 R5, R62, -c[0x0][0x20], RZ ;  /* 0x800008003e057a10 */ /* 0x000fe20007ffe0ff */
[----:B------:R-:W-:Y:S01]  /*7d40*/  IMAD.MOV.U32 R12, RZ, RZ, R4 ;  /* 0x000000ffff0c7224 */ /* 0x000fe200078e0004 */
[----:B------:R-:W-:Y:S01]  /*7d50*/  MOV R13, R7 ;  /* 0x00000007000d7202 */ /* 0x000fe20000000f00 */
[----:B------:R-:W-:-:S04]  /*7d60*/  IMAD.MOV.U32 R7, RZ, RZ, 0x0 ;  /* 0x00000000ff077424 */ /* 0x000fc800078e00ff */
[----:B------:R1:W-:Y:S01]  /*7d70*/  STL.64 [R5], R12 ;  /* 0x0000000c05007387 */ /* 0x0003e20000100a00 */
[----:B------:R-:W-:Y:S05]  /*7d80*/  RET.REL.NODEC R6 `(_ZN7cutlass13device_kernelIN5flash19enable_sm80_to_sm89INS1_16FlashAttnBwdSm80INS1_25CollectiveMainloopBwdSm80ILi2ELi2EN4cute5tupleIJNS5_1CILi128EEES8_NS7_ILi64EEEEEENS_6half_tEfNS_4arch4Sm80ELb0ELb0ELb1ELb0ELb0ELb0ELb0ELb0ELi2ELi4ELi4ELi4ELb0EEENS1_21CollectiveEpilogueBwdISA_SB_SD_Li256ELb0ELb0ELi2EEENS1_19SingleTileSchedulerILb0ELb0ELb0ELi128EEEEEEEEEvNT_6ParamsE) ;  /* 0xffff827006007950 */ /* 0x000fea0003c3ffff */
        .type           $_ZN7cutlass13device_kernelIN5flash19enable_sm80_to_sm89INS1_16FlashAttnBwdSm80INS1_25CollectiveMainloopBwdSm80ILi2ELi2EN4cute5tupleIJNS5_1CILi128EEES8_NS7_ILi64EEEEEENS_6half_tEfNS_4arch4Sm80ELb0ELb0ELb1ELb0ELb0ELb0ELb0ELb0ELi2ELi4ELi4ELi4ELb0EEENS1_21CollectiveEpilogueBwdISA_SB_SD_Li256ELb0ELb0ELi2EEENS1_19SingleTileSchedulerILb0ELb0ELb0ELi128EEEEEEEEEvNT_6ParamsE$_ZN4cute3eso3ESOILb1ELb0EJNS_6LayoutINS_5tupleIJNS3_IJNS_1CILi8EEENS4_ILi1EEEEEENS3_IJNS4_ILi4EEEEEEEEENS3_IJNS3_IJS6_NS4_ILi0EEEEEENS3_IJS5_EEEEEEEENS_10ViewEngineIPN7cutlass6half_tEEEEEC2ERKSF_RKSK_,@function
        .size           $_ZN7cutlass13device_kernelIN5flash19enable_sm80_to_sm89INS1_16FlashAttnBwdSm80INS1_25CollectiveMainloopBwdSm80ILi2ELi2EN4cute5tupleIJNS5_1CILi128EEES8_NS7_ILi64EEEEEENS_6half_tEfNS_4arch4Sm80ELb0ELb0ELb1ELb0ELb0ELb0ELb0ELb0ELi2ELi4ELi4ELi4ELb0EEENS1_21CollectiveEpilogueBwdISA_SB_SD_Li256ELb0ELb0ELi2EEENS1_19SingleTileSchedulerILb0ELb0ELb0ELi128EEEEEEEEEvNT_6ParamsE$_ZN4cute3eso3ESOILb1ELb0EJNS_6LayoutINS_5tupleIJNS3_IJNS_1CILi8EEENS4_ILi1EEEEEENS3_IJNS4_ILi4EEEEEEEEENS3_IJNS3_IJS6_NS4_ILi0EEEEEENS3_IJS5_EEEEEEEENS_10ViewEngineIPN7cutlass6half_tEEEEEC2ERKSF_RKSK_,($_ZN7cutlass13device_kernelIN5flash19enable_sm80_to_sm89INS1_16FlashAttnBwdSm80INS1_25CollectiveMainloopBwdSm80ILi2ELi2EN4cute5tupleIJNS5_1CILi128EEES8_NS7_ILi64EEEEEENS_6half_tEfNS_4arch4Sm80ELb0ELb0ELb1ELb0ELb0ELb0ELb0ELb0ELi2ELi4ELi4ELi4ELb0EEENS1_21CollectiveEpilogueBwdISA_SB_SD_Li256ELb0ELb0ELi2EEENS1_19SingleTileSchedulerILb0ELb0ELb0ELi128EEEEEEEEEvNT_6ParamsE$_ZN4cute3eso3ESOILb1ELb0EJNS_6LayoutINS_5tupleIJNS3_IJNS_1CILi8EEENS4_ILi1EEEEEENS4_ILi2EEEEEENS3_IJNS3_IJS6_NS4_ILi0EEEEEENS4_ILi4096EEEEEEEENS_10ViewEngineINS_8smem_ptrIPN7cutlass6half_tEEEEEEEC2ERKSE_RKSL_ - $_ZN7cutlass13device_kernelIN5flash19enable_sm80_to_sm89INS1_16FlashAttnBwdSm80INS1_25CollectiveMainloopBwdSm80ILi2ELi2EN4cute5tupleIJNS5_1CILi128EEES8_NS7_ILi64EEEEEENS_6half_tEfNS_4arch4Sm80ELb0ELb0ELb1ELb0ELb0ELb0ELb0ELb0ELi2ELi4ELi4ELi4ELb0EEENS1_21CollectiveEpilogueBwdISA_SB_SD_Li256ELb0ELb0ELi2EEENS1_19SingleTileSchedulerILb0ELb0ELb0ELi128EEEEEEEEEvNT_6ParamsE$_ZN4cute3eso3ESOILb1ELb0EJNS_6LayoutINS_5tupleIJNS3_IJNS_1CILi8EEENS4_ILi1EEEEEENS3_IJNS4_ILi4EEEEEEEEENS3_IJNS3_IJS6_NS4_ILi0EEEEEENS3_IJS5_EEEEEEEENS_10ViewEngineIPN7cutlass6half_tEEEEEC2ERKSF_RKSK_)
$_ZN7cutlass13device_kernelIN5flash19enable_sm80_to_sm89INS1_16FlashAttnBwdSm80INS1_25CollectiveMainloopBwdSm80ILi2ELi2EN4cute5tupleIJNS5_1CILi128EEES8_NS7_ILi64EEEEEENS_6half_tEfNS_4arch4Sm80ELb0ELb0ELb1ELb0ELb0ELb0ELb0ELb0ELi2ELi4ELi4ELi4ELb0EEENS1_21CollectiveEpilogueBwdISA_SB_SD_Li256ELb0ELb0ELi2EEENS1_19SingleTileSchedulerILb0ELb0ELb0ELi128EEEEEEEEEvNT_6ParamsE$_ZN4cute3eso3ESOILb1ELb0EJNS_6LayoutINS_5tupleIJNS3_IJNS_1CILi8EEENS4_ILi1EEEEEENS3_IJNS4_ILi4EEEEEEEEENS3_IJNS3_IJS6_NS4_ILi0EEEEEENS3_IJS5_EEEEEEEENS_10ViewEngineIPN7cutlass6half_tEEEEEC2ERKSF_RKSK_:
[----:B------:R-:W-:Y:S01]  /*7d90*/  IADD3 R3, R62, -c[0x0][0x20], RZ ;  /* 0x800008003e037a10 */ /* 0x000fe20007ffe0ff */
[----:B------:R-:W-:Y:S01]  /*7da0*/  IMAD.MOV.U32 R12, RZ, RZ, R2 ;  /* 0x000000ffff0c7224 */ /* 0x000fe200078e0002 */
[----:B------:R-:W-:Y:S01]  /*7db0*/  MOV R13, R5 ;  /* 0x00000005000d7202 */ /* 0x000fe20000000f00 */
[----:B------:R-:W-:-:S04]  /*7dc0*/  IMAD.MOV.U32 R5, RZ, RZ, 0x0 ;  /* 0x00000000ff057424 */ /* 0x000fc800078e00ff */
[----:B------:R1:W-:Y:S01]  /*7dd0*/  STL.64 [R3], R12 ;  /* 0x0000000c03007387 */ /* 0x0003e20000100a00 */
[----:B------:R-:W-:Y:S05]  /*7de0*/  RET.REL.NODEC R4 `(_ZN7cutlass13device_kernelIN5flash19enable_sm80_to_sm89INS1_16FlashAttnBwdSm80INS1_25CollectiveMainloopBwdSm80ILi2ELi2EN4cute5tupleIJNS5_1CILi128EEES8_NS7_ILi64EEEEEENS_6half_tEfNS_4arch4Sm80ELb0ELb0ELb1ELb0ELb0ELb0ELb0ELb0ELi2ELi4ELi4ELi4ELb0EEENS1_21CollectiveEpilogueBwdISA_SB_SD_Li256ELb0ELb0ELi2EEENS1_19SingleTileSchedulerILb0ELb0ELb0ELi128EEEEEEEEEvNT_6ParamsE) ;  /* 0xffff821004007950 */ /* 0x000fea0003c3ffff */
        .type           $_ZN7cutlass13device_kernelIN5flash19enable_sm80_to_sm89INS1_16FlashAttnBwdSm80INS1_25CollectiveMainloopBwdSm80ILi2ELi2EN4cute5tupleIJNS5_1CILi128EEES8_NS7_ILi64EEEEEENS_6half_tEfNS_4arch4Sm80ELb0ELb0ELb1ELb0ELb0ELb0ELb0ELb0ELi2ELi4ELi4ELi4ELb0EEENS1_21CollectiveEpilogueBwdISA_SB_SD_Li256ELb0ELb0ELi2EEENS1_19SingleTileSchedulerILb0ELb0ELb0ELi128EEEEEEEEEvNT_6ParamsE$_ZN4cute3eso3ESOILb1ELb0EJNS_6LayoutINS_5tupleIJNS3_IJNS_1CILi8EEENS4_ILi1EEEEEENS4_ILi2EEEEEENS3_IJNS3_IJS6_NS4_ILi0EEEEEENS4_ILi4096EEEEEEEENS_10ViewEngineINS_8smem_ptrIPN7cutlass6half_tEEEEEEEC2ERKSE_RKSL_,@function
        .size           $_ZN7cutlass13device_kernelIN5flash19enable_sm80_to_sm89INS1_16FlashAttnBwdSm80INS1_25CollectiveMainloopBwdSm80ILi2ELi2EN4cute5tupleIJNS5_1CILi128EEES8_NS7_ILi64EEEEEENS_6half_tEfNS_4arch4Sm80ELb0ELb0ELb1ELb0ELb0ELb0ELb0ELb0ELi2ELi4ELi4ELi4ELb0EEENS1_21CollectiveEpilogueBwdISA_SB_SD_Li256ELb0ELb0ELi2EEENS1_19SingleTileSchedulerILb0ELb0ELb0ELi128EEEEEEEEEvNT_6ParamsE$_ZN4cute3eso3ESOILb1ELb0EJNS_6LayoutINS_5tupleIJNS3_IJNS_1CILi8EEENS4_ILi1EEEEEENS4_ILi2EEEEEENS3_IJNS3_IJS6_NS4_ILi0EEEEEENS4_ILi4096EEEEEEEENS_10ViewEngineINS_8smem_ptrIPN7cutlass6half_tEEEEEEEC2ERKSE_RKSL_,($_ZN7cutlass13device_kernelIN5flash19enable_sm80_to_sm89INS1_16FlashAttnBwdSm80INS1_25CollectiveMainloopBwdSm80ILi2ELi2EN4cute5tupleIJNS5_1CILi128EEES8_NS7_ILi64EEEEEENS_6half_tEfNS_4arch4Sm80ELb0ELb0ELb1ELb0ELb0ELb0ELb0ELb0ELi2ELi4ELi4ELi4ELb0EEENS1_21CollectiveEpilogueBwdISA_SB_SD_Li256ELb0ELb0ELi2EEENS1_19SingleTileSchedulerILb0ELb0ELb0ELi128EEEEEEEEEvNT_6ParamsE$_ZN4cute3eso3ESOILb1ELb0EJNS_6LayoutINS_5tupleIJNS3_IJNS_1CILi8EEENS4_ILi1EEEEEENS4_ILi2EEEEEENS3_IJNS3_IJS6_NS4_ILi0EEEEEENS4_ILi4096EEEEEEEEiEEC2ERKSE_RKi - $_ZN7cutlass13device_kernelIN5flash19enable_sm80_to_sm89INS1_16FlashAttnBwdSm80INS1_25CollectiveMainloopBwdSm80ILi2ELi2EN4cute5tupleIJNS5_1CILi128EEES8_NS7_ILi64EEEEEENS_6half_tEfNS_4arch4Sm80ELb0ELb0ELb1ELb0ELb0ELb0ELb0ELb0ELi2ELi4ELi4ELi4ELb0EEENS1_21CollectiveEpilogueBwdISA_SB_SD_Li256ELb0ELb0ELi2EEENS1_19SingleTileSchedulerILb0ELb0ELb0ELi128EEEEEEEEEvNT_6ParamsE$_ZN4cute3eso3ESOILb1ELb0EJNS_6LayoutINS_5tupleIJNS3_IJNS_1CILi8EEENS4_ILi1EEEEEENS4_ILi2EEEEEENS3_IJNS3_IJS6_NS4_ILi0EEEEEENS4_ILi4096EEEEEEEENS_10ViewEngineINS_8smem_ptrIPN7cutlass6half_tEEEEEEEC2ERKSE_RKSL_)
$_ZN7cutlass13device_kernelIN5flash19enable_sm80_to_sm89INS1_16FlashAttnBwdSm80INS1_25CollectiveMainloopBwdSm80ILi2ELi2EN4cute5tupleIJNS5_1CILi128EEES8_NS7_ILi64EEEEEENS_6half_tEfNS_4arch4Sm80ELb0ELb0ELb1ELb0ELb0ELb0ELb0ELb0ELi2ELi4ELi4ELi4ELb0EEENS1_21CollectiveEpilogueBwdISA_SB_SD_Li256ELb0ELb0ELi2EEENS1_19SingleTileSchedulerILb0ELb0ELb0ELi128EEEEEEEEEvNT_6ParamsE$_ZN4cute3eso3ESOILb1ELb0EJNS_6LayoutINS_5tupleIJNS3_IJNS_1CILi8EEENS4_ILi1EEEEEENS4_ILi2EEEEEENS3_IJNS3_IJS6_NS4_ILi0EEEEEENS4_ILi4096EEEEEEEENS_10ViewEngineINS_8smem_ptrIPN7cutlass6half_tEEEEEEEC2ERKSE_RKSL_:
[----:B------:R-:W-:Y:S02]  /*7df0*/  IADD3 R36, R92, -c[0x0][0x20], RZ ;  /* 0x800008005c247a10 */ /* 0x000fe40007ffe0ff */
[----:B------:R-:W-:-:S03]  /*7e00*/  MOV R39, 0x0 ;  /* 0x0000000000277802 */ /* 0x000fc60000000f00 */
[----:B------:R1:W-:Y:S01]  /*7e10*/  STL.64 [R36], R2 ;  /* 0x0000000224007387 */ /* 0x0003e20000100a00 */
[----:B------:R-:W-:Y:S05]  /*7e20*/  RET.REL.NODEC R38 `(_ZN7cutlass13device_kernelIN5flash19enable_sm80_to_sm89INS1_16FlashAttnBwdSm80INS1_25CollectiveMainloopBwdSm80ILi2ELi2EN4cute5tupleIJNS5_1CILi128EEES8_NS7_ILi64EEEEEENS_6half_tEfNS_4arch4Sm80ELb0ELb0ELb1ELb0ELb0ELb0ELb0ELb0ELi2ELi4ELi4ELi4ELb0EEENS1_21CollectiveEpilogueBwdISA_SB_SD_Li256ELb0ELb0ELi2EEENS1_19SingleTileSchedulerILb0ELb0ELb0ELi128EEEEEEEEEvNT_6ParamsE) ;  /* 0xffff81d026007950 */ /* 0x000fea0003c3ffff */
        .type           $_ZN7cutlass13device_kernelIN5flash19enable_sm80_to_sm89INS1_16FlashAttnBwdSm80INS1_25CollectiveMainloopBwdSm80ILi2ELi2EN4cute5tupleIJNS5_1CILi128EEES8_NS7_ILi64EEEEEENS_6half_tEfNS_4arch4Sm80ELb0ELb0ELb1ELb0ELb0ELb0ELb0ELb0ELi2ELi4ELi4ELi4ELb0EEENS1_21CollectiveEpilogueBwdISA_SB_SD_Li256ELb0ELb0ELi2EEENS1_19SingleTileSchedulerILb0ELb0ELb0ELi128EEEEEEEEEvNT_6ParamsE$_ZN4cute3eso3ESOILb1ELb0EJNS_6LayoutINS_5tupleIJNS3_IJNS_1CILi8EEENS4_ILi1EEEEEENS4_ILi2EEEEEENS3_IJNS3_IJS6_NS4_ILi0EEEEEENS4_ILi4096EEEEEEEEiEEC2ERKSE_RKi,@function
        .size           $_ZN7cutlass13device_kernelIN5flash19enable_sm80_to_sm89INS1_16FlashAttnBwdSm80INS1_25CollectiveMainloopBwdSm80ILi2ELi2EN4cute5tupleIJNS5_1CILi128EEES8_NS7_ILi64EEEEEENS_6half_tEfNS_4arch4Sm80ELb0ELb0ELb1ELb0ELb0ELb0ELb0ELb0ELi2ELi4ELi4ELi4ELb0EEENS1_21CollectiveEpilogueBwdISA_SB_SD_Li256ELb0ELb0ELi2EEENS1_19SingleTileSchedulerILb0ELb0ELb0ELi128EEEEEEEEEvNT_6ParamsE$_ZN4cute3eso3ESOILb1ELb0EJNS_6LayoutINS_5tupleIJNS3_IJNS_1CILi8EEENS4_ILi1EEEEEENS4_ILi2EEEEEENS3_IJNS3_IJS6_NS4_ILi0EEEEEENS4_ILi4096EEEEEEEEiEEC2ERKSE_RKi,($_ZN7cutlass13device_kernelIN5flash19enable_sm80_to_sm89INS1_16FlashAttnBwdSm80INS1_25CollectiveMainloopBwdSm80ILi2ELi2EN4cute5tupleIJNS5_1CILi128EEES8_NS7_ILi64EEEEEENS_6half_tEfNS_4arch4Sm80ELb0ELb0ELb1ELb0ELb0ELb0ELb0ELb0ELi2ELi4ELi4ELi4ELb0EEENS1_21CollectiveEpilogueBwdISA_SB_SD_Li256ELb0ELb0ELi2EEENS1_19SingleTileSchedulerILb0ELb0ELb0ELi128EEEEEEEEEvNT_6ParamsE$_ZN4cute3eso3ESOILb1ELb0EJNS_6LayoutINS_5tupleIJNS3_IJNS_1CILi8EEENS4_ILi1EEEEEENS4_ILi2EEEEEENS3_IJNS3_IJS6_NS4_ILi0EEEEEENS4_ILi64EEEEEEEENS_10ViewEngineIPN7cutlass6half_tEEEEEC2ERKSE_RKSJ_ - $_ZN7cutlass13device_kernelIN5flash19enable_sm80_to_sm89INS1_16FlashAttnBwdSm80INS1_25CollectiveMainloopBwdSm80ILi2ELi2EN4cute5tupleIJNS5_1CILi128EEES8_NS7_ILi64EEEEEENS_6half_tEfNS_4arch4Sm80ELb0ELb0ELb1ELb0ELb0ELb0ELb0ELb0ELi2ELi4ELi4ELi4ELb0EEENS1_21CollectiveEpilogueBwdISA_SB_SD_Li256ELb0ELb0ELi2EEENS1_19SingleTileSchedulerILb0ELb0ELb0ELi128EEEEEEEEEvNT_6ParamsE$_ZN4cute3eso3ESOILb1ELb0EJNS_6LayoutINS_5tupleIJNS3_IJNS_1CILi8EEENS4_ILi1EEEEEENS4_ILi2EEEEEENS3_IJNS3_IJS6_NS4_ILi0EEEEEENS4_ILi4096EEEEEEEEiEEC2ERKSE_RKi)
$_ZN7cutlass13device_kernelIN5flash19enable_sm80_to_sm89INS1_16FlashAttnBwdSm80INS1_25CollectiveMainloopBwdSm80ILi2ELi2EN4cute5tupleIJNS5_1CILi128EEES8_NS7_ILi64EEEEEENS_6half_tEfNS_4arch4Sm80ELb0ELb0ELb1ELb0ELb0ELb0ELb0ELb0ELi2ELi4ELi4ELi4ELb0EEENS1_21CollectiveEpilogueBwdISA_SB_SD_Li256ELb0ELb0ELi2EEENS1_19SingleTileSchedulerILb0ELb0ELb0ELi128EEEEEEEEEvNT_6ParamsE$_ZN4cute3eso3ESOILb1ELb0EJNS_6LayoutINS_5tupleIJNS3_IJNS_1CILi8EEENS4_ILi1EEEEEENS4_ILi2EEEEEENS3_IJNS3_IJS6_NS4_ILi0EEEEEENS4_ILi4096EEEEEEEEiEEC2ERKSE_RKi:
[----:B------:R-:W-:Y:S02]  /*7e30*/  IADD3 R2, R92, -c[0x0][0x20], RZ ;  /* 0x800008005c027a10 */ /* 0x000fe40007ffe0ff */
[----:B------:R-:W-:-:S03]  /*7e40*/  MOV R37, 0x0 ;  /* 0x0000000000257802 */ /* 0x000fc60000000f00 */
[----:B------:R1:W-:Y:S01]  /*7e50*/  STL [R2], R3 ;  /* 0x0000000302007387 */ /* 0x0003e20000100800 */
[----:B------:R-:W-:Y:S05]  /*7e60*/  RET.REL.NODEC R36 `(_ZN7cutlass13device_kernelIN5flash19enable_sm80_to_sm89INS1_16FlashAttnBwdSm80INS1_25CollectiveMainloopBwdSm80ILi2ELi2EN4cute5tupleIJNS5_1CILi128EEES8_NS7_ILi64EEEEEENS_6half_tEfNS_4arch4Sm80ELb0ELb0ELb1ELb0ELb0ELb0ELb0ELb0ELi2ELi4ELi4ELi4ELb0EEENS1_21CollectiveEpilogueBwdISA_SB_SD_Li256ELb0ELb0ELi2EEENS1_19SingleTileSchedulerILb0ELb0ELb0ELi128EEEEEEEEEvNT_6ParamsE) ;  /* 0xffff819024007950 */ /* 0x000fea0003c3ffff */
        .type           $_ZN7cutlass13device_kernelIN5flash19enable_sm80_to_sm89INS1_16FlashAttnBwdSm80INS1_25CollectiveMainloopBwdSm80ILi2ELi2EN4cute5tupleIJNS5_1CILi128EEES8_NS7_ILi64EEEEEENS_6half_tEfNS_4arch4Sm80ELb0ELb0ELb1ELb0ELb0ELb0ELb0ELb0ELi2ELi4ELi4ELi4ELb0EEENS1_21CollectiveEpilogueBwdISA_SB_SD_Li256ELb0ELb0ELi2EEENS1_19SingleTileSchedulerILb0ELb0ELb0ELi128EEEEEEEEEvNT_6ParamsE$_ZN4cute3eso3ESOILb1ELb0EJNS_6LayoutINS_5tupleIJNS3_IJNS_1CILi8EEENS4_ILi1EEEEEENS4_ILi2EEEEEENS3_IJNS3_IJS6_NS4_ILi0EEEEEENS4_ILi64EEEEEEEENS_10ViewEngineIPN7cutlass6half_tEEEEEC2ERKSE_RKSJ_,@function
        .size           $_ZN7cutlass13device_kernelIN5flash19enable_sm80_to_sm89INS1_16FlashAttnBwdSm80INS1_25CollectiveMainloopBwdSm80ILi2ELi2EN4cute5tupleIJNS5_1CILi128EEES8_NS7_ILi64EEEEEENS_6half_tEfNS_4arch4Sm80ELb0ELb0ELb1ELb0ELb0ELb0ELb0ELb0ELi2ELi4ELi4ELi4ELb0EEENS1_21CollectiveEpilogueBwdISA_SB_SD_Li256ELb0ELb0ELi2EEENS1_19SingleTileSchedulerILb0ELb0ELb0ELi128EEEEEEEEEvNT_6ParamsE$_ZN4cute3eso3ESOILb1ELb0EJNS_6LayoutINS_5tupleIJNS3_IJNS_1CILi8EEENS4_ILi1EEEEEENS4_ILi2EEEEEENS3_IJNS3_IJS6_NS4_ILi0EEEEEENS4_ILi64EEEEEEEENS_10ViewEngineIPN7cutlass6half_tEEEEEC2ERKSE_RKSJ_,($_ZN7cutlass13device_kernelIN5flash19enable_sm80_to_sm89INS1_16FlashAttnBwdSm80INS1_25CollectiveMainloopBwdSm80ILi2ELi2EN4cute5tupleIJNS5_1CILi128EEES8_NS7_ILi64EEEEEENS_6half_tEfNS_4arch4Sm80ELb0ELb0ELb1ELb0ELb0ELb0ELb0ELb0ELi2ELi4ELi4ELi4ELb0EEENS1_21CollectiveEpilogueBwdISA_SB_SD_Li256ELb0ELb0ELi2EEENS1_19SingleTileSchedulerILb0ELb0ELb0ELi128EEEEEEEEEvNT_6ParamsE$_ZN4cute3eso3ESOILb1ELb0EJNS_6LayoutINS_5tupleIJNS3_IJNS_1CILi8EEENS4_ILi1EEEEEENS4_ILi2EEEEEENS3_IJNS3_IJS6_NS4_ILi0EEEEEENS4_ILi64EEEEEEEEiEEC2ERKSE_RKi - $_ZN7cutlass13device_kernelIN5flash19enable_sm80_to_sm89INS1_16FlashAttnBwdSm80INS1_25CollectiveMainloopBwdSm80ILi2ELi2EN4cute5tupleIJNS5_1CILi128EEES8_NS7_ILi64EEEEEENS_6half_tEfNS_4arch4Sm80ELb0ELb0ELb1ELb0ELb0ELb0ELb0ELb0ELi2ELi4ELi4ELi4ELb0EEENS1_21CollectiveEpilogueBwdISA_SB_SD_Li256ELb0ELb0ELi2EEENS1_19SingleTileSchedulerILb0ELb0ELb0ELi128EEEEEEEEEvNT_6ParamsE$_ZN4cute3eso3ESOILb1ELb0EJNS_6LayoutINS_5tupleIJNS3_IJNS_1CILi8EEENS4_ILi1EEEEEENS4_ILi2EEEEEENS3_IJNS3_IJS6_NS4_ILi0EEEEEENS4_ILi64EEEEEEEENS_10ViewEngineIPN7cutlass6half_tEEEEEC2ERKSE_RKSJ_)
$_ZN7cutlass13device_kernelIN5flash19enable_sm80_to_sm89INS1_16FlashAttnBwdSm80INS1_25CollectiveMainloopBwdSm80ILi2ELi2EN4cute5tupleIJNS5_1CILi128EEES8_NS7_ILi64EEEEEENS_6half_tEfNS_4arch4Sm80ELb0ELb0ELb1ELb0ELb0ELb0ELb0ELb0ELi2ELi4ELi4ELi4ELb0EEENS1_21CollectiveEpilogueBwdISA_SB_SD_Li256ELb0ELb0ELi2EEENS1_19SingleTileSchedulerILb0ELb0ELb0ELi128EEEEEEEEEvNT_6ParamsE$_ZN4cute3eso3ESOILb1ELb0EJNS_6LayoutINS_5tupleIJNS3_IJNS_1CILi8EEENS4_ILi1EEEEEENS4_ILi2EEEEEENS3_IJNS3_IJS6_NS4_ILi0EEEEEENS4_ILi64EEEEEEEENS_10ViewEngineIPN7cutlass6half_tEEEEEC2ERKSE_RKSJ_:
[----:B------:R-:W-:Y:S01]  /*7e70*/  IADD3 R6, R62, -c[0x0][0x20], RZ ;  /* 0x800008003e067a10 */ /* 0x000fe20007ffe0ff */
[----:B------:R-:W-:Y:S01]  /*7e80*/  IMAD.MOV.U32 R35, RZ, RZ, R7 ;  /* 0x000000ffff237224 */ /* 0x000fe200078e0007 */
[----:B------:R-:W-:-:S04]  /*7e90*/  MOV R11, 0x0 ;  /* 0x00000000000b7802 */ /* 0x000fc80000000f00 */
[----:B------:R1:W-:Y:S01]  /*7ea0*/  STL.64 [R6], R34 ;  /* 0x0000002206007387 */ /* 0x0003e20000100a00 */
[----:B------:R-:W-:Y:S05]  /*7eb0*/  RET.REL.NODEC R10 `(_ZN7cutlass13device_kernelIN5flash19enable_sm80_to_sm89INS1_16FlashAttnBwdSm80INS1_25CollectiveMainloopBwdSm80ILi2ELi2EN4cute5tupleIJNS5_1CILi128EEES8_NS7_ILi64EEEEEENS_6half_tEfNS_4arch4Sm80ELb0ELb0ELb1ELb0ELb0ELb0ELb0ELb0ELi2ELi4ELi4ELi4ELb0EEENS1_21CollectiveEpilogueBwdISA_SB_SD_Li256ELb0ELb0ELi2EEENS1_19SingleTileSchedulerILb0ELb0ELb0ELi128EEEEEEEEEvNT_6ParamsE) ;  /* 0xffff81400a007950 */ /* 0x000fea0003c3ffff */
        .type           $_ZN7cutlass13device_kernelIN5flash19enable_sm80_to_sm89INS1_16FlashAttnBwdSm80INS1_25CollectiveMainloopBwdSm80ILi2ELi2EN4cute5tupleIJNS5_1CILi128EEES8_NS7_ILi64EEEEEENS_6half_tEfNS_4arch4Sm80ELb0ELb0ELb1ELb0ELb0ELb0ELb0ELb0ELi2ELi4ELi4ELi4ELb0EEENS1_21CollectiveEpilogueBwdISA_SB_SD_Li256ELb0ELb0ELi2EEENS1_19SingleTileSchedulerILb0ELb0ELb0ELi128EEEEEEEEEvNT_6ParamsE$_ZN4cute3eso3ESOILb1ELb0EJNS_6LayoutINS_5tupleIJNS3_IJNS_1CILi8EEENS4_ILi1EEEEEENS4_ILi2EEEEEENS3_IJNS3_IJS6_NS4_ILi0EEEEEENS4_ILi64EEEEEEEEiEEC2ERKSE_RKi,@function
        .size           $_ZN7cutlass13device_kernelIN5flash19enable_sm80_to_sm89INS1_16FlashAttnBwdSm80INS1_25CollectiveMainloopBwdSm80ILi2ELi2EN4cute5tupleIJNS5_1CILi128EEES8_NS7_ILi64EEEEEENS_6half_tEfNS_4arch4Sm80ELb0ELb0ELb1ELb0ELb0ELb0ELb0ELb0ELi2ELi4ELi4ELi4ELb0EEENS1_21CollectiveEpilogueBwdISA_SB_SD_Li256ELb0ELb0ELi2EEENS1_19SingleTileSchedulerILb0ELb0ELb0ELi128EEEEEEEEEvNT_6ParamsE$_ZN4cute3eso3ESOILb1ELb0EJNS_6LayoutINS_5tupleIJNS3_IJNS_1CILi8EEENS4_ILi1EEEEEENS4_ILi2EEEEEENS3_IJNS3_IJS6_NS4_ILi0EEEEEENS4_ILi64EEEEEEEEiEEC2ERKSE_RKi,($_ZN7cutlass13device_kernelIN5flash19enable_sm80_to_sm89INS1_16FlashAttnBwdSm80INS1_25CollectiveMainloopBwdSm80ILi2ELi2EN4cute5tupleIJNS5_1CILi128EEES8_NS7_ILi64EEEEEENS_6half_tEfNS_4arch4Sm80ELb0ELb0ELb1ELb0ELb0ELb0ELb0ELb0ELi2ELi4ELi4ELi4ELb0EEENS1_21CollectiveEpilogueBwdISA_SB_SD_Li256ELb0ELb0ELi2EEENS1_19SingleTileSchedulerILb0ELb0ELb0ELi128EEEEEEEEEvNT_6ParamsE$_ZN4cute3eso3ESOILb1ELb0EJNS_6LayoutINS_5tupleIJNS3_IJNS_1CILi8EEENS4_ILi1EEEEEENS4_ILi2EEEEEENS3_IJNS3_IJS6_NS4_ILi0EEEEEENS4_ILi8192EEEEEEEENS_10ViewEngineINS_8smem_ptrIPN7cutlass6half_tEEEEEEEC2ERKSE_RKSL_ - $_ZN7cutlass13device_kernelIN5flash19enable_sm80_to_sm89INS1_16FlashAttnBwdSm80INS1_25CollectiveMainloopBwdSm80ILi2ELi2EN4cute5tupleIJNS5_1CILi128EEES8_NS7_ILi64EEEEEENS_6half_tEfNS_4arch4Sm80ELb0ELb0ELb1ELb0ELb0ELb0ELb0ELb0ELi2ELi4ELi4ELi4ELb0EEENS1_21CollectiveEpilogueBwdISA_SB_SD_Li256ELb0ELb0ELi2EEENS1_19SingleTileSchedulerILb0ELb0ELb0ELi128EEEEEEEEEvNT_6ParamsE$_ZN4cute3eso3ESOILb1ELb0EJNS_6LayoutINS_5tupleIJNS3_IJNS_1CILi8EEENS4_ILi1EEEEEENS4_ILi2EEEEEENS3_IJNS3_IJS6_NS4_ILi0EEEEEENS4_ILi64EEEEEEEEiEEC2ERKSE_RKi)
$_ZN7cutlass13device_kernelIN5flash19enable_sm80_to_sm89INS1_16FlashAttnBwdSm80INS1_25CollectiveMainloopBwdSm80ILi2ELi2EN4cute5tupleIJNS5_1CILi128EEES8_NS7_ILi64EEEEEENS_6half_tEfNS_4arch4Sm80ELb0ELb0ELb1ELb0ELb0ELb0ELb0ELb0ELi2ELi4ELi4ELi4ELb0EEENS1_21CollectiveEpilogueBwdISA_SB_SD_Li256ELb0ELb0ELi2EEENS1_19SingleTileSchedulerILb0ELb0ELb0ELi128EEEEEEEEEvNT_6ParamsE$_ZN4cute3eso3ESOILb1ELb0EJNS_6LayoutINS_5tupleIJNS3_IJNS_1CILi8EEENS4_ILi1EEEEEENS4_ILi2EEEEEENS3_IJNS3_IJS6_NS4_ILi0EEEEEENS4_ILi64EEEEEEEEiEEC2ERKSE_RKi:
[----:B------:R-:W-:Y:S02]  /*7ec0*/  IADD3 R2, R62, -c[0x0][0x20], RZ ;  /* 0x800008003e027a10 */ /* 0x000fe40007ffe0ff */
[----:B------:R-:W-:-:S03]  /*7ed0*/  MOV R7, 0x0 ;  /* 0x0000000000077802 */ /* 0x000fc60000000f00 */
[----:B------:R1:W-:Y:S01]  /*7ee0*/  STL [R2], R3 ;  /* 0x0000000302007387 */ /* 0x0003e20000100800 */
[----:B------:R-:W-:Y:S05]  /*7ef0*/  RET.REL.NODEC R6 `(_ZN7cutlass13device_kernelIN5flash19enable_sm80_to_sm89INS1_16FlashAttnBwdSm80INS1_25CollectiveMainloopBwdSm80ILi2ELi2EN4cute5tupleIJNS5_1CILi128EEES8_NS7_ILi64EEEEEENS_6half_tEfNS_4arch4Sm80ELb0ELb0ELb1ELb0ELb0ELb0ELb0ELb0ELi2ELi4ELi4ELi4ELb0EEENS1_21CollectiveEpilogueBwdISA_SB_SD_Li256ELb0ELb0ELi2EEENS1_19SingleTileSchedulerILb0ELb0ELb0ELi128EEEEEEEEEvNT_6ParamsE) ;  /* 0xffff810006007950 */ /* 0x000fea0003c3ffff */
        .type           $_ZN7cutlass13device_kernelIN5flash19enable_sm80_to_sm89INS1_16FlashAttnBwdSm80INS1_25CollectiveMainloopBwdSm80ILi2ELi2EN4cute5tupleIJNS5_1CILi128EEES8_NS7_ILi64EEEEEENS_6half_tEfNS_4arch4Sm80ELb0ELb0ELb1ELb0ELb0ELb0ELb0ELb0ELi2ELi4ELi4ELi4ELb0EEENS1_21CollectiveEpilogueBwdISA_SB_SD_Li256ELb0ELb0ELi2EEENS1_19SingleTileSchedulerILb0ELb0ELb0ELi128EEEEEEEEEvNT_6ParamsE$_ZN4cute3eso3ESOILb1ELb0EJNS_6LayoutINS_5tupleIJNS3_IJNS_1CILi8EEENS4_ILi1EEEEEENS4_ILi2EEEEEENS3_IJNS3_IJS6_NS4_ILi0EEEEEENS4_ILi8192EEEEEEEENS_10ViewEngineINS_8smem_ptrIPN7cutlass6half_tEEEEEEEC2ERKSE_RKSL_,@function
        .size           $_ZN7cutlass13device_kernelIN5flash19enable_sm80_to_sm89INS1_16FlashAttnBwdSm80INS1_25CollectiveMainloopBwdSm80ILi2ELi2EN4cute5tupleIJNS5_1CILi128EEES8_NS7_ILi64EEEEEENS_6half_tEfNS_4arch4Sm80ELb0ELb0ELb1ELb0ELb0ELb0ELb0ELb0ELi2ELi4ELi4ELi4ELb0EEENS1_21CollectiveEpilogueBwdISA_SB_SD_Li256ELb0ELb0ELi2EEENS1_19SingleTileSchedulerILb0ELb0ELb0ELi128EEEEEEEEEvNT_6ParamsE$_ZN4cute3eso3ESOILb1ELb0EJNS_6LayoutINS_5tupleIJNS3_IJNS_1CILi8EEENS4_ILi1EEEEEENS4_ILi2EEEEEENS3_IJNS3_IJS6_NS4_ILi0EEEEEENS4_ILi8192EEEEEEEENS_10ViewEngineINS_8smem_ptrIPN7cutlass6half_tEEEEEEEC2ERKSE_RKSL_,($_ZN7cutlass13device_kernelIN5flash19enable_sm80_to_sm89INS1_16FlashAttnBwdSm80INS1_25CollectiveMainloopBwdSm80ILi2ELi2EN4cute5tupleIJNS5_1CILi128EEES8_NS7_ILi64EEEEEENS_6half_tEfNS_4arch4Sm80ELb0ELb0ELb1ELb0ELb0ELb0ELb0ELb0ELi2ELi4ELi4ELi4ELb0EEENS1_21CollectiveEpilogueBwdISA_SB_SD_Li256ELb0ELb0ELi2EEENS1_19SingleTileSchedulerILb0ELb0ELb0ELi128EEEEEEEEEvNT_6ParamsE$_ZN4cute3eso3ESOILb1ELb0EJNS_6LayoutINS_5tupleIJNS3_IJNS_1CILi8EEENS4_ILi1EEEEEENS4_ILi2EEEEEENS3_IJNS3_IJS6_NS4_ILi0EEEEEENS4_ILi8192EEEEEEEEiEEC2ERKSE_RKi - $_ZN7cutlass13device_kernelIN5flash19enable_sm80_to_sm89INS1_16FlashAttnBwdSm80INS1_25CollectiveMainloopBwdSm80ILi2ELi2EN4cute5tupleIJNS5_1CILi128EEES8_NS7_ILi64EEEEEENS_6half_tEfNS_4arch4Sm80ELb0ELb0ELb1ELb0ELb0ELb0ELb0ELb0ELi2ELi4ELi4ELi4ELb0EEENS1_21CollectiveEpilogueBwdISA_SB_SD_Li256ELb0ELb0ELi2EEENS1_19SingleTileSchedulerILb0ELb0ELb0ELi128EEEEEEEEEvNT_6ParamsE$_ZN4cute3eso3ESOILb1ELb0EJNS_6LayoutINS_5tupleIJNS3_IJNS_1CILi8EEENS4_ILi1EEEEEENS4_ILi2EEEEEENS3_IJNS3_IJS6_NS4_ILi0EEEEEENS4_ILi8192EEEEEEEENS_10ViewEngineINS_8smem_ptrIPN7cutlass6half_tEEEEEEEC2ERKSE_RKSL_)
$_ZN7cutlass13device_kernelIN5flash19enable_sm80_to_sm89INS1_16FlashAttnBwdSm80INS1_25CollectiveMainloopBwdSm80ILi2ELi2EN4cute5tupleIJNS5_1CILi128EEES8_NS7_ILi64EEEEEENS_6half_tEfNS_4arch4Sm80ELb0ELb0ELb1ELb0ELb0ELb0ELb0ELb0ELi2ELi4ELi4ELi4ELb0EEENS1_21CollectiveEpilogueBwdISA_SB_SD_Li256ELb0ELb0ELi2EEENS1_19SingleTileSchedulerILb0ELb0ELb0ELi128EEEEEEEEEvNT_6ParamsE$_ZN4cute3eso3ESOILb1ELb0EJNS_6LayoutINS_5tupleIJNS3_IJNS_1CILi8EEENS4_ILi1EEEEEENS4_ILi2EEEEEENS3_IJNS3_IJS6_NS4_ILi0EEEEEENS4_ILi8192EEEEEEEENS_10ViewEngineINS_8smem_ptrIPN7cutlass6half_tEEEEEEEC2ERKSE_RKSL_:
[----:B------:R-:W-:Y:S02]  /*7f00*/  IADD3 R4, R62, -c[0x0][0x20], RZ ;  /* 0x800008003e047a10 */ /* 0x000fe40007ffe0ff */
[----:B------:R-:W-:-:S03]  /*7f10*/  MOV R7, 0x0 ;  /* 0x0000000000077802 */ /* 0x000fc60000000f00 */
[----:B------:R1:W-:Y:S01]  /*7f20*/  STL.64 [R4], R2 ;  /* 0x0000000204007387 */ /* 0x0003e20000100a00 */
[----:B------:R-:W-:Y:S05]  /*7f30*/  RET.REL.NODEC R6 `(_ZN7cutlass13device_kernelIN5flash19enable_sm80_to_sm89INS1_16FlashAttnBwdSm80INS1_25CollectiveMainloopBwdSm80ILi2ELi2EN4cute5tupleIJNS5_1CILi128EEES8_NS7_ILi64EEEEEENS_6half_tEfNS_4arch4Sm80ELb0ELb0ELb1ELb0ELb0ELb0ELb0ELb0ELi2ELi4ELi4ELi4ELb0EEENS1_21CollectiveEpilogueBwdISA_SB_SD_Li256ELb0ELb0ELi2EEENS1_19SingleTileSchedulerILb0ELb0ELb0ELi128EEEEEEEEEvNT_6ParamsE) ;  /* 0xffff80c006007950 */ /* 0x000fea0003c3ffff */
        .type           $_ZN7cutlass13device_kernelIN5flash19enable_sm80_to_sm89INS1_16FlashAttnBwdSm80INS1_25CollectiveMainloopBwdSm80ILi2ELi2EN4cute5tupleIJNS5_1CILi128EEES8_NS7_ILi64EEEEEENS_6half_tEfNS_4arch4Sm80ELb0ELb0ELb1ELb0ELb0ELb0ELb0ELb0ELi2ELi4ELi4ELi4ELb0EEENS1_21CollectiveEpilogueBwdISA_SB_SD_Li256ELb0ELb0ELi2EEENS1_19SingleTileSchedulerILb0ELb0ELb0ELi128EEEEEEEEEvNT_6ParamsE$_ZN4cute3eso3ESOILb1ELb0EJNS_6LayoutINS_5tupleIJNS3_IJNS_1CILi8EEENS4_ILi1EEEEEENS4_ILi2EEEEEENS3_IJNS3_IJS6_NS4_ILi0EEEEEENS4_ILi8192EEEEEEEEiEEC2ERKSE_RKi,@function
        .size           $_ZN7cutlass13device_kernelIN5flash19enable_sm80_to_sm89INS1_16FlashAttnBwdSm80INS1_25CollectiveMainloopBwdSm80ILi2ELi2EN4cute5tupleIJNS5_1CILi128EEES8_NS7_ILi64EEEEEENS_6half_tEfNS_4arch4Sm80ELb0ELb0ELb1ELb0ELb0ELb0ELb0ELb0ELi2ELi4ELi4ELi4ELb0EEENS1_21CollectiveEpilogueBwdISA_SB_SD_Li256ELb0ELb0ELi2EEENS1_19SingleTileSchedulerILb0ELb0ELb0ELi128EEEEEEEEEvNT_6ParamsE$_ZN4cute3eso3ESOILb1ELb0EJNS_6LayoutINS_5tupleIJNS3_IJNS_1CILi8EEENS4_ILi1EEEEEENS4_ILi2EEEEEENS3_IJNS3_IJS6_NS4_ILi0EEEEEENS4_ILi8192EEEEEEEEiEEC2ERKSE_RKi,($_ZN7cutlass13device_kernelIN5flash19enable_sm80_to_sm89INS1_16FlashAttnBwdSm80INS1_25CollectiveMainloopBwdSm80ILi2ELi2EN4cute5tupleIJNS5_1CILi128EEES8_NS7_ILi64EEEEEENS_6half_tEfNS_4arch4Sm80ELb0ELb0ELb1ELb0ELb0ELb0ELb0ELb0ELi2ELi4ELi4ELi4ELb0EEENS1_21CollectiveEpilogueBwdISA_SB_SD_Li256ELb0ELb0ELi2EEENS1_19SingleTileSchedulerILb0ELb0ELb0ELi128EEEEEEEEEvNT_6ParamsE$_ZN4cute3eso3ESOILb1ELb0EJNS_6LayoutINS_5tupleIJNS3_IJNS_1CILi8EEENS4_ILi1EEEEEENS4_ILi2EEEEEENS3_IJNS3_IJS6_NS4_ILi0EEEEEES5_EEEEENS_10ViewEngineIPN7cutlass6half_tEEEEEC2ERKSD_RKSI_ - $_ZN7cutlass13device_kernelIN5flash19enable_sm80_to_sm89INS1_16FlashAttnBwdSm80INS1_25CollectiveMainloopBwdSm80ILi2ELi2EN4cute5tupleIJNS5_1CILi128EEES8_NS7_ILi64EEEEEENS_6half_tEfNS_4arch4Sm80ELb0ELb0ELb1ELb0ELb0ELb0ELb0ELb0ELi2ELi4ELi4ELi4ELb0EEENS1_21CollectiveEpilogueBwdISA_SB_SD_Li256ELb0ELb0ELi2EEENS1_19SingleTileSchedulerILb0ELb0ELb0ELi128EEEEEEEEEvNT_6ParamsE$_ZN4cute3eso3ESOILb1ELb0EJNS_6LayoutINS_5tupleIJNS3_IJNS_1CILi8EEENS4_ILi1EEEEEENS4_ILi2EEEEEENS3_IJNS3_IJS6_NS4_ILi0EEEEEENS4_ILi8192EEEEEEEEiEEC2ERKSE_RKi)
$_ZN7cutlass13device_kernelIN5flash19enable_sm80_to_sm89INS1_16FlashAttnBwdSm80INS1_25CollectiveMainloopBwdSm80ILi2ELi2EN4cute5tupleIJNS5_1CILi128EEES8_NS7_ILi64EEEEEENS_6half_tEfNS_4arch4Sm80ELb0ELb0ELb1ELb0ELb0ELb0ELb0ELb0ELi2ELi4ELi4ELi4ELb0EEENS1_21CollectiveEpilogueBwdISA_SB_SD_Li256ELb0ELb0ELi2EEENS1_19SingleTileSchedulerILb0ELb0ELb0ELi128EEEEEEEEEvNT_6ParamsE$_ZN4cute3eso3ESOILb1ELb0EJNS_6LayoutINS_5tupleIJNS3_IJNS_1CILi8EEENS4_ILi1EEEEEENS4_ILi2EEEEEENS3_IJNS3_IJS6_NS4_ILi0EEEEEENS4_ILi8192EEEEEEEEiEEC2ERKSE_RKi:
[----:B------:R-:W-:Y:S02]  /*7f40*/  IADD3 R2, R62, -c[0x0][0x20], RZ ;  /* 0x800008003e027a10 */ /* 0x000fe40007ffe0ff */
[----:B------:R-:W-:-:S03]  /*7f50*/  MOV R5, 0x0 ;  /* 0x0000000000057802 */ /* 0x000fc60000000f00 */
[----:B------:R1:W-:Y:S01]  /*7f60*/  STL [R2], R3 ;  /* 0x0000000302007387 */ /* 0x0003e20000100800 */
[----:B------:R-:W-:Y:S05]  /*7f70*/  RET.REL.NODEC R4 `(_ZN7cutlass13device_kernelIN5flash19enable_sm80_to_sm89INS1_16FlashAttnBwdSm80INS1_25CollectiveMainloopBwdSm80ILi2ELi2EN4cute5tupleIJNS5_1CILi128EEES8_NS7_ILi64EEEEEENS_6half_tEfNS_4arch4Sm80ELb0ELb0ELb1ELb0ELb0ELb0ELb0ELb0ELi2ELi4ELi4ELi4ELb0EEENS1_21CollectiveEpilogueBwdISA_SB_SD_Li256ELb0ELb0ELi2EEENS1_19SingleTileSchedulerILb0ELb0ELb0ELi128EEEEEEEEEvNT_6ParamsE) ;  /* 0xffff808004007950 */ /* 0x000fea0003c3ffff */
        .type           $_ZN7cutlass13device_kernelIN5flash19enable_sm80_to_sm89INS1_16FlashAttnBwdSm80INS1_25CollectiveMainloopBwdSm80ILi2ELi2EN4cute5tupleIJNS5_1CILi128EEES8_NS7_ILi64EEEEEENS_6half_tEfNS_4arch4Sm80ELb0ELb0ELb1ELb0ELb0ELb0ELb0ELb0ELi2ELi4ELi4ELi4ELb0EEENS1_21CollectiveEpilogueBwdISA_SB_SD_Li256ELb0ELb0ELi2EEENS1_19SingleTileSchedulerILb0ELb0ELb0ELi128EEEEEEEEEvNT_6ParamsE$_ZN4cute3eso3ESOILb1ELb0EJNS_6LayoutINS_5tupleIJNS3_IJNS_1CILi8EEENS4_ILi1EEEEEENS4_ILi2EEEEEENS3_IJNS3_IJS6_NS4_ILi0EEEEEES5_EEEEENS_10ViewEngineIPN7cutlass6half_tEEEEEC2ERKSD_RKSI_,@function
        .size           $_ZN7cutlass13device_kernelIN5flash19enable_sm80_to_sm89INS1_16FlashAttnBwdSm80INS1_25CollectiveMainloopBwdSm80ILi2ELi2EN4cute5tupleIJNS5_1CILi128EEES8_NS7_ILi64EEEEEENS_6half_tEfNS_4arch4Sm80ELb0ELb0ELb1ELb0ELb0ELb0ELb0ELb0ELi2ELi4ELi4ELi4ELb0EEENS1_21CollectiveEpilogueBwdISA_SB_SD_Li256ELb0ELb0ELi2EEENS1_19SingleTileSchedulerILb0ELb0ELb0ELi128EEEEEEEEEvNT_6ParamsE$_ZN4cute3eso3ESOILb1ELb0EJNS_6LayoutINS_5tupleIJNS3_IJNS_1CILi8EEENS4_ILi1EEEEEENS4_ILi2EEEEEENS3_IJNS3_IJS6_NS4_ILi0EEEEEES5_EEEEENS_10ViewEngineIPN7cutlass6half_tEEEEEC2ERKSD_RKSI_,($_ZN7cutlass13device_kernelIN5flash19enable_sm80_to_sm89INS1_16FlashAttnBwdSm80INS1_25CollectiveMainloopBwdSm80ILi2ELi2EN4cute5tupleIJNS5_1CILi128EEES8_NS7_ILi64EEEEEENS_6half_tEfNS_4arch4Sm80ELb0ELb0ELb1ELb0ELb0ELb0ELb0ELb0ELi2ELi4ELi4ELi4ELb0EEENS1_21CollectiveEpilogueBwdISA_SB_SD_Li256ELb0ELb0ELi2EEENS1_19SingleTileSchedulerILb0ELb0ELb0ELi128EEEEEEEEEvNT_6ParamsE$_ZN4cute3eso3ESOILb1ELb0EJNS_6LayoutINS_5tupleIJNS3_IJNS_1CILi8EEENS4_ILi1EEEEEENS4_ILi2EEEEEENS3_IJNS3_IJS6_NS4_ILi0EEEEEES5_EEEEEiEEC2ERKSD_RKi - $_ZN7cutlass13device_kernelIN5flash19enable_sm80_to_sm89INS1_16FlashAttnBwdSm80INS1_25CollectiveMainloopBwdSm80ILi2ELi2EN4cute5tupleIJNS5_1CILi128EEES8_NS7_ILi64EEEEEENS_6half_tEfNS_4arch4Sm80ELb0ELb0ELb1ELb0ELb0ELb0ELb0ELb0ELi2ELi4ELi4ELi4ELb0EEENS1_21CollectiveEpilogueBwdISA_SB_SD_Li256ELb0ELb0ELi2EEENS1_19SingleTileSchedulerILb0ELb0ELb0ELi128EEEEEEEEEvNT_6ParamsE$_ZN4cute3eso3ESOILb1ELb0EJNS_6LayoutINS_5tupleIJNS3_IJNS_1CILi8EEENS4_ILi1EEEEEENS4_ILi2EEEEEENS3_IJNS3_IJS6_NS4_ILi0EEEEEES5_EEEEENS_10ViewEngineIPN7cutlass6half_tEEEEEC2ERKSD_RKSI_)
$_ZN7cutlass13device_kernelIN5flash19enable_sm80_to_sm89INS1_16FlashAttnBwdSm80INS1_25CollectiveMainloopBwdSm80ILi2ELi2EN4cute5tupleIJNS5_1CILi128EEES8_NS7_ILi64EEEEEENS_6half_tEfNS_4arch4Sm80ELb0ELb0ELb1ELb0ELb0ELb0ELb0ELb0ELi2ELi4ELi4ELi4ELb0EEENS1_21CollectiveEpilogueBwdISA_SB_SD_Li256ELb0ELb0ELi2EEENS1_19SingleTileSchedulerILb0ELb0ELb0ELi128EEEEEEEEEvNT_6ParamsE$_ZN4cute3eso3ESOILb1ELb0EJNS_6LayoutINS_5tupleIJNS3_IJNS_1CILi8EEENS4_ILi1EEEEEENS4_ILi2EEEEEENS3_IJNS3_IJS6_NS4_ILi0EEEEEES5_EEEEENS_10ViewEngineIPN7cutlass6half_tEEEEEC2ERKSD_RKSI_:
[----:B------:R-:W-:Y:S02]  /*7f80*/  IADD3 R42, R92, -c[0x0][0x20], RZ ;  /* 0x800008005c2a7a10 */ /* 0x000fe40007ffe0ff */
[----:B------:R-:W-:-:S03]  /*7f90*/  MOV R49, 0x0 ;  /* 0x0000000000317802 */ /* 0x000fc60000000f00 */
[----:B------:R1:W-:Y:S01]  /*7fa0*/  STL.64 [R42], R38 ;  /* 0x000000262a007387 */ /* 0x0003e20000100a00 */
[----:B------:R-:W-:Y:S05]  /*7fb0*/  RET.REL.NODEC R48 `(_ZN7cutlass13device_kernelIN5flash19enable_sm80_to_sm89INS1_16FlashAttnBwdSm80INS1_25CollectiveMainloopBwdSm80ILi2ELi2EN4cute5tupleIJNS5_1CILi128EEES8_NS7_ILi64EEEEEENS_6half_tEfNS_4arch4Sm80ELb0ELb0ELb1ELb0ELb0ELb0ELb0ELb0ELi2ELi4ELi4ELi4ELb0EEENS1_21CollectiveEpilogueBwdISA_SB_SD_Li256ELb0ELb0ELi2EEENS1_19SingleTileSchedulerILb0ELb0ELb0ELi128EEEEEEEEEvNT_6ParamsE) ;  /* 0xffff804030007950 */ /* 0x000fea0003c3ffff */
        .type           $_ZN7cutlass13device_kernelIN5flash19enable_sm80_to_sm89INS1_16FlashAttnBwdSm80INS1_25CollectiveMainloopBwdSm80ILi2ELi2EN4cute5tupleIJNS5_1CILi128EEES8_NS7_ILi64EEEEEENS_6half_tEfNS_4arch4Sm80ELb0ELb0ELb1ELb0ELb0ELb0ELb0ELb0ELi2ELi4ELi4ELi4ELb0EEENS1_21CollectiveEpilogueBwdISA_SB_SD_Li256ELb0ELb0ELi2EEENS1_19SingleTileSchedulerILb0ELb0ELb0ELi128EEEEEEEEEvNT_6ParamsE$_ZN4cute3eso3ESOILb1ELb0EJNS_6LayoutINS_5tupleIJNS3_IJNS_1CILi8EEENS4_ILi1EEEEEENS4_ILi2EEEEEENS3_IJNS3_IJS6_NS4_ILi0EEEEEES5_EEEEEiEEC2ERKSD_RKi,@function
        .size           $_ZN7cutlass13device_kernelIN5flash19enable_sm80_to_sm89INS1_16FlashAttnBwdSm80INS1_25CollectiveMainloopBwdSm80ILi2ELi2EN4cute5tupleIJNS5_1CILi128EEES8_NS7_ILi64EEEEEENS_6half_tEfNS_4arch4Sm80ELb0ELb0ELb1ELb0ELb0ELb0ELb0ELb0ELi2ELi4ELi4ELi4ELb0EEENS1_21CollectiveEpilogueBwdISA_SB_SD_Li256ELb0ELb0ELi2EEENS1_19SingleTileSchedulerILb0ELb0ELb0ELi128EEEEEEEEEvNT_6ParamsE$_ZN4cute3eso3ESOILb1ELb0EJNS_6LayoutINS_5tupleIJNS3_IJNS_1CILi8EEENS4_ILi1EEEEEENS4_ILi2EEEEEENS3_IJNS3_IJS6_NS4_ILi0EEEEEES5_EEEEEiEEC2ERKSD_RKi,($_ZN7cutlass13device_kernelIN5flash19enable_sm80_to_sm89INS1_16FlashAttnBwdSm80INS1_25CollectiveMainloopBwdSm80ILi2ELi2EN4cute5tupleIJNS5_1CILi128EEES8_NS7_ILi64EEEEEENS_6half_tEfNS_4arch4Sm80ELb0ELb0ELb1ELb0ELb0ELb0ELb0ELb0ELi2ELi4ELi4ELi4ELb0EEENS1_21CollectiveEpilogueBwdISA_SB_SD_Li256ELb0ELb0ELi2EEENS1_19SingleTileSchedulerILb0ELb0ELb0ELi128EEEEEEEEEvNT_6ParamsE$_ZN4cute3eso3ESOILb1ELb0EJNS_6LayoutINS_5tupleIJNS3_IJNS_1CILi8EEENS4_ILi1EEEEEENS4_ILi2EEENS3_IJNS4_ILi4EEES8_EEEEEENS3_IJNS3_IJS6_NS4_ILi0EEEEEES5_NS3_IJNS4_ILi32EEENS4_ILi16EEEEEEEEEEENS_10ViewEngineIPN7cutlass6half_tEEEEEC2ERKSI_RKSN_ - $_ZN7cutlass13device_kernelIN5flash19enable_sm80_to_sm89INS1_16FlashAttnBwdSm80INS1_25CollectiveMainloopBwdSm80ILi2ELi2EN4cute5tupleIJNS5_1CILi128EEES8_NS7_ILi64EEEEEENS_6half_tEfNS_4arch4Sm80ELb0ELb0ELb1ELb0ELb0ELb0ELb0ELb0ELi2ELi4ELi4ELi4ELb0EEENS1_21CollectiveEpilogueBwdISA_SB_SD_Li256ELb0ELb0ELi2EEENS1_19SingleTileSchedulerILb0ELb0ELb0ELi128EEEEEEEEEvNT_6ParamsE$_ZN4cute3eso3ESOILb1ELb0EJNS_6LayoutINS_5tupleIJNS3_IJNS_1CILi8EEENS4_ILi1EEEEEENS4_ILi2EEEEEENS3_IJNS3_IJS6_NS4_ILi0EEEEEES5_EEEEEiEEC2ERKSD_RKi)
$_ZN7cutlass13device_kernelIN5flash19enable_sm80_to_sm89INS1_16FlashAttnBwdSm80INS1_25CollectiveMainloopBwdSm80ILi2ELi2EN4cute5tupleIJNS5_1CILi128EEES8_NS7_ILi64EEEEEENS_6half_tEfNS_4arch4Sm80ELb0ELb0ELb1ELb0ELb0ELb0ELb0ELb0ELi2ELi4ELi4ELi4ELb0EEENS1_21CollectiveEpilogueBwdISA_SB_SD_Li256ELb0ELb0ELi2EEENS1_19SingleTileSchedulerILb0ELb0ELb0ELi128EEEEEEEEEvNT_6ParamsE$_ZN4cute3eso3ESOILb1ELb0EJNS_6LayoutINS_5tupleIJNS3_IJNS_1CILi8EEENS4_ILi1EEEEEENS4_ILi2EEEEEENS3_IJNS3_IJS6_NS4_ILi0EEEEEES5_EEEEEiEEC2ERKSD_RKi:
[----:B------:R-:W-:Y:S02]  /*7fc0*/  IADD3 R2, R92, -c[0x0][0x20], RZ ;  /* 0x800008005c027a10 */ /* 0x000fe40007ffe0ff */
[----:B------:R-:W-:-:S03]  /*7fd0*/  MOV R39, 0x0 ;  /* 0x0000000000277802 */ /* 0x000fc60000000f00 */
[----:B------:R1:W-:Y:S01]  /*7fe0*/  STL [R2], R3 ;  /* 0x0000000302007387 */ /* 0x0003e20000100800 */
[----:B------:R-:W-:Y:S05]  /*7ff0*/  RET.REL.NODEC R38 `(_ZN7cutlass13device_kernelIN5flash19enable_sm80_to_sm89INS1_16FlashAttnBwdSm80INS1_25CollectiveMainloopBwdSm80ILi2ELi2EN4cute5tupleIJNS5_1CILi128EEES8_NS7_ILi64EEEEEENS_6half_tEfNS_4arch4Sm80ELb0ELb0ELb1ELb0ELb0ELb0ELb0ELb0ELi2ELi4ELi4ELi4ELb0EEENS1_21CollectiveEpilogueBwdISA_SB_SD_Li256ELb0ELb0ELi2EEENS1_19SingleTileSchedulerILb0ELb0ELb0ELi128EEEEEEEEEvNT_6ParamsE) ;  /* 0xffff800026007950 */ /* 0x000fea0003c3ffff */
        .type           $_ZN7cutlass13device_kernelIN5flash19enable_sm80_to_sm89INS1_16FlashAttnBwdSm80INS1_25CollectiveMainloopBwdSm80ILi2ELi2EN4cute5tupleIJNS5_1CILi128EEES8_NS7_ILi64EEEEEENS_6half_tEfNS_4arch4Sm80ELb0ELb0ELb1ELb0ELb0ELb0ELb0ELb0ELi2ELi4ELi4ELi4ELb0EEENS1_21CollectiveEpilogueBwdISA_SB_SD_Li256ELb0ELb0ELi2EEENS1_19SingleTileSchedulerILb0ELb0ELb0ELi128EEEEEEEEEvNT_6ParamsE$_ZN4cute3eso3ESOILb1ELb0EJNS_6LayoutINS_5tupleIJNS3_IJNS_1CILi8EEENS4_ILi1EEEEEENS4_ILi2EEENS3_IJNS4_ILi4EEES8_EEEEEENS3_IJNS3_IJS6_NS4_ILi0EEEEEES5_NS3_IJNS4_ILi32EEENS4_ILi16EEEEEEEEEEENS_10ViewEngineIPN7cutlass6half_tEEEEEC2ERKSI_RKSN_,@function
        .size           $_ZN7cutlass13device_kernelIN5flash19enable_sm80_to_sm89INS1_16FlashAttnBwdSm80INS1_25CollectiveMainloopBwdSm80ILi2ELi2EN4cute5tupleIJNS5_1CILi128EEES8_NS7_ILi64EEEEEENS_6half_tEfNS_4arch4Sm80ELb0ELb0ELb1ELb0ELb0ELb0ELb0ELb0ELi2ELi4ELi4ELi4ELb0EEENS1_21CollectiveEpilogueBwdISA_SB_SD_Li256ELb0ELb0ELi2EEENS1_19SingleTileSchedulerILb0ELb0ELb0ELi128EEEEEEEEEvNT_6ParamsE$_ZN4cute3eso3ESOILb1ELb0EJNS_6LayoutINS_5tupleIJNS3_IJNS_1CILi8EEENS4_ILi1EEEEEENS4_ILi2EEENS3_IJNS4_ILi4EEES8_EEEEEENS3_IJNS3_IJS6_NS4_ILi0EEEEEES5_NS3_IJNS4_ILi32EEENS4_ILi16EEEEEEEEEEENS_10ViewEngineIPN7cutlass6half_tEEEEEC2ERKSI_RKSN_,($_ZN7cutlass13device_kernelIN5flash19enable_sm80_to_sm89INS1_16FlashAttnBwdSm80INS1_25CollectiveMainloopBwdSm80ILi2ELi2EN4cute5tupleIJNS5_1CILi128EEES8_NS7_ILi64EEEEEENS_6half_tEfNS_4arch4Sm80ELb0ELb0ELb1ELb0ELb0ELb0ELb0ELb0ELi2ELi4ELi4ELi4ELb0EEENS1_21CollectiveEpilogueBwdISA_SB_SD_Li256ELb0ELb0ELi2EEENS1_19SingleTileSchedulerILb0ELb0ELb0ELi128EEEEEEEEEvNT_6ParamsE$_ZN4cute3eso3ESOILb1ELb0EJNS_6LayoutINS_5tupleIJNS3_IJNS_1CILi8EEENS4_ILi1EEEEEENS4_ILi2EEENS4_ILi4EEEEEENS3_IJNS3_IJS6_NS4_ILi0EEEEEES5_NS4_ILi16EEEEEEEENS_10ViewEngineIPN7cutlass6half_tEEEEEC2ERKSF_RKSK_ - $_ZN7cutlass13device_kernelIN5flash19enable_sm80_to_sm89INS1_16FlashAttnBwdSm80INS1_25CollectiveMainloopBwdSm80ILi2ELi2EN4cute5tupleIJNS5_1CILi128EEES8_NS7_ILi64EEEEEENS_6half_tEfNS_4arch4Sm80ELb0ELb0ELb1ELb0ELb0ELb0ELb0ELb0ELi2ELi4ELi4ELi4ELb0EEENS1_21CollectiveEpilogueBwdISA_SB_SD_Li256ELb0ELb0ELi2EEENS1_19SingleTileSchedulerILb0ELb0ELb0ELi128EEEEEEEEEvNT_6ParamsE$_ZN4cute3eso3ESOILb1ELb0EJNS_6LayoutINS_5tupleIJNS3_IJNS_1CILi8EEENS4_ILi1EEEEEENS4_ILi2EEENS3_IJNS4_ILi4EEES8_EEEEEENS3_IJNS3_IJS6_NS4_ILi0EEEEEES5_NS3_IJNS4_ILi32EEENS4_ILi16EEEEEEEEEEENS_10ViewEngineIPN7cutlass6half_tEEEEEC2ERKSI_RKSN_)
$_ZN7cutlass13device_kernelIN5flash19enable_sm80_to_sm89INS1_16FlashAttnBwdSm80INS1_25CollectiveMainloopBwdSm80ILi2ELi2EN4cute5tupleIJNS5_1CILi128EEES8_NS7_ILi64EEEEEENS_6half_tEfNS_4arch4Sm80ELb0ELb0ELb1ELb0ELb0ELb0ELb0ELb0ELi2ELi4ELi4ELi4ELb0EEENS1_21CollectiveEpilogueBwdISA_SB_SD_Li256ELb0ELb0ELi2EEENS1_19SingleTileSchedulerILb0ELb0ELb0ELi128EEEEEEEEEvNT_6ParamsE$_ZN4cute3eso3ESOILb1ELb0EJNS_6LayoutINS_5tupleIJNS3_IJNS_1CILi8EEENS4_ILi1EEEEEENS4_ILi2EEENS3_IJNS4_ILi4EEES8_EEEEEENS3_IJNS3_IJS6_NS4_ILi0EEEEEES5_NS3_IJNS4_ILi32EEENS4_ILi16EEEEEEEEEEENS_10ViewEngineIPN7cutlass6half_tEEEEEC2ERKSI_RKSN_:
[----:B------:R-:W-:Y:S02]  /*8000*/  IADD3 R2, R92, -c[0x0][0x20], RZ ;  /* 0x800008005c027a10 */ /* 0x000fe40007ffe0ff */
[----:B------:R-:W-:-:S03]  /*8010*/  MOV R5, 0x0 ;  /* 0x0000000000057802 */ /* 0x000fc60000000f00 */
[----:B------:R1:W-:Y:S01]  /*8020*/  STL.64 [R2], R10 ;  /* 0x0000000a02007387 */ /* 0x0003e20000100a00 */
[----:B------:R-:W-:Y:S05]  /*8030*/  RET.REL.NODEC R4 `(_ZN7cutlass13device_kernelIN5flash19enable_sm80_to_sm89INS1_16FlashAttnBwdSm80INS1_25CollectiveMainloopBwdSm80ILi2ELi2EN4cute5tupleIJNS5_1CILi128EEES8_NS7_ILi64EEEEEENS_6half_tEfNS_4arch4Sm80ELb0ELb0ELb1ELb0ELb0ELb0ELb0ELb0ELi2ELi4ELi4ELi4ELb0EEENS1_21CollectiveEpilogueBwdISA_SB_SD_Li256ELb0ELb0ELi2EEENS1_19SingleTileSchedulerILb0ELb0ELb0ELi128EEEEEEEEEvNT_6ParamsE) ;  /* 0xffff7fc004007950 */ /* 0x000fea0003c3ffff */
        .type           $_ZN7cutlass13device_kernelIN5flash19enable_sm80_to_sm89INS1_16FlashAttnBwdSm80INS1_25CollectiveMainloopBwdSm80ILi2ELi2EN4cute5tupleIJNS5_1CILi128EEES8_NS7_ILi64EEEEEENS_6half_tEfNS_4arch4Sm80ELb0ELb0ELb1ELb0ELb0ELb0ELb0ELb0ELi2ELi4ELi4ELi4ELb0EEENS1_21CollectiveEpilogueBwdISA_SB_SD_Li256ELb0ELb0ELi2EEENS1_19SingleTileSchedulerILb0ELb0ELb0ELi128EEEEEEEEEvNT_6ParamsE$_ZN4cute3eso3ESOILb1ELb0EJNS_6LayoutINS_5tupleIJNS3_IJNS_1CILi8EEENS4_ILi1EEEEEENS4_ILi2EEENS4_ILi4EEEEEENS3_IJNS3_IJS6_NS4_ILi0EEEEEES5_NS4_ILi16EEEEEEEENS_10ViewEngineIPN7cutlass6half_tEEEEEC2ERKSF_RKSK_,@function
        .size           $_ZN7cutlass13device_kernelIN5flash19enable_sm80_to_sm89INS1_16FlashAttnBwdSm80INS1_25CollectiveMainloopBwdSm80ILi2ELi2EN4cute5tupleIJNS5_1CILi128EEES8_NS7_ILi64EEEEEENS_6half_tEfNS_4arch4Sm80ELb0ELb0ELb1ELb0ELb0ELb0ELb0ELb0ELi2ELi4ELi4ELi4ELb0EEENS1_21CollectiveEpilogueBwdISA_SB_SD_Li256ELb0ELb0ELi2EEENS1_19SingleTileSchedulerILb0ELb0ELb0ELi128EEEEEEEEEvNT_6ParamsE$_ZN4cute3eso3ESOILb1ELb0EJNS_6LayoutINS_5tupleIJNS3_IJNS_1CILi8EEENS4_ILi1EEEEEENS4_ILi2EEENS4_ILi4EEEEEENS3_IJNS3_IJS6_NS4_ILi0EEEEEES5_NS4_ILi16EEEEEEEENS_10ViewEngineIPN7cutlass6half_tEEEEEC2ERKSF_RKSK_,($_ZN7cutlass13device_kernelIN5flash19enable_sm80_to_sm89INS1_16FlashAttnBwdSm80INS1_25CollectiveMainloopBwdSm80ILi2ELi2EN4cute5tupleIJNS5_1CILi128EEES8_NS7_ILi64EEEEEENS_6half_tEfNS_4arch4Sm80ELb0ELb0ELb1ELb0ELb0ELb0ELb0ELb0ELi2ELi4ELi4ELi4ELb0EEENS1_21CollectiveEpilogueBwdISA_SB_SD_Li256ELb0ELb0ELi2EEENS1_19SingleTileSchedulerILb0ELb0ELb0ELi128EEEEEEEEEvNT_6ParamsE$_ZN4cute3eso3ESOILb1ELb0EJNS_6LayoutINS_5tupleIJNS3_IJNS_1CILi8EEENS4_ILi1EEEEEENS4_ILi2EEES5_EEENS3_IJNS3_IJS6_NS4_ILi0EEEEEENS4_ILi64EEES5_EEEEENS_10ViewEngineIPN7cutlass6half_tEEEEEC2ERKSE_RKSJ_ - $_ZN7cutlass13device_kernelIN5flash19enable_sm80_to_sm89INS1_16FlashAttnBwdSm80INS1_25CollectiveMainloopBwdSm80ILi2ELi2EN4cute5tupleIJNS5_1CILi128EEES8_NS7_ILi64EEEEEENS_6half_tEfNS_4arch4Sm80ELb0ELb0ELb1ELb0ELb0ELb0ELb0ELb0ELi2ELi4ELi4ELi4ELb0EEENS1_21CollectiveEpilogueBwdISA_SB_SD_Li256ELb0ELb0ELi2EEENS1_19SingleTileSchedulerILb0ELb0ELb0ELi128EEEEEEEEEvNT_6ParamsE$_ZN4cute3eso3ESOILb1ELb0EJNS_6LayoutINS_5tupleIJNS3_IJNS_1CILi8EEENS4_ILi1EEEEEENS4_ILi2EEENS4_ILi4EEEEEENS3_IJNS3_IJS6_NS4_ILi0EEEEEES5_NS4_ILi16EEEEEEEENS_10ViewEngineIPN7cutlass6half_tEEEEEC2ERKSF_RKSK_)
$_ZN7cutlass13device_kernelIN5flash19enable_sm80_to_sm89INS1_16FlashAttnBwdSm80INS1_25CollectiveMainloopBwdSm80ILi2ELi2EN4cute5tupleIJNS5_1CILi128EEES8_NS7_ILi64EEEEEENS_6half_tEfNS_4arch4Sm80ELb0ELb0ELb1ELb0ELb0ELb0ELb0ELb0ELi2ELi4ELi4ELi4ELb0EEENS1_21CollectiveEpilogueBwdISA_SB_SD_Li256ELb0ELb0ELi2EEENS1_19SingleTileSchedulerILb0ELb0ELb0ELi128EEEEEEEEEvNT_6ParamsE$_ZN4cute3eso3ESOILb1ELb0EJNS_6LayoutINS_5tupleIJNS3_IJNS_1CILi8EEENS4_ILi1EEEEEENS4_ILi2EEENS4_ILi4EEEEEENS3_IJNS3_IJS6_NS4_ILi0EEEEEES5_NS4_ILi16EEEEEEEENS_10ViewEngineIPN7cutlass6half_tEEEEEC2ERKSF_RKSK_:
[----:B------:R-:W-:Y:S01]  /*8040*/  IADD3 R2, R62, -c[0x0][0x20], RZ ;  /* 0x800008003e027a10 */ /* 0x000fe20007ffe0ff */
[----:B------:R-:W-:Y:S01]  /*8050*/  IMAD.MOV.U32 R7, RZ, RZ, R3 ;  /* 0x000000ffff077224 */ /* 0x000fe200078e0003 */
[----:B------:R-:W-:-:S04]  /*8060*/  MOV R5, 0x0 ;  /* 0x0000000000057802 */ /* 0x000fc80000000f00 */
[----:B------:R1:W-:Y:S01]  /*8070*/  STL.64 [R2], R6 ;  /* 0x0000000602007387 */ /* 0x0003e20000100a00 */
[----:B------:R-:W-:Y:S05]  /*8080*/  RET.REL.NODEC R4 `(_ZN7cutlass13device_kernelIN5flash19enable_sm80_to_sm89INS1_16FlashAttnBwdSm80INS1_25CollectiveMainloopBwdSm80ILi2ELi2EN4cute5tupleIJNS5_1CILi128EEES8_NS7_ILi64EEEEEENS_6half_tEfNS_4arch4Sm80ELb0ELb0ELb1ELb0ELb0ELb0ELb0ELb0ELi2ELi4ELi4ELi4ELb0EEENS1_21CollectiveEpilogueBwdISA_SB_SD_Li256ELb0ELb0ELi2EEENS1_19SingleTileSchedulerILb0ELb0ELb0ELi128EEEEEEEEEvNT_6ParamsE) ;  /* 0xffff7f7004007950 */ /* 0x000fea0003c3ffff */
        .type           $_ZN7cutlass13device_kernelIN5flash19enable_sm80_to_sm89INS1_16FlashAttnBwdSm80INS1_25CollectiveMainloopBwdSm80ILi2ELi2EN4cute5tupleIJNS5_1CILi128EEES8_NS7_ILi64EEEEEENS_6half_tEfNS_4arch4Sm80ELb0ELb0ELb1ELb0ELb0ELb0ELb0ELb0ELi2ELi4ELi4ELi4ELb0EEENS1_21CollectiveEpilogueBwdISA_SB_SD_Li256ELb0ELb0ELi2EEENS1_19SingleTileSchedulerILb0ELb0ELb0ELi128EEEEEEEEEvNT_6ParamsE$_ZN4cute3eso3ESOILb1ELb0EJNS_6LayoutINS_5tupleIJNS3_IJNS_1CILi8EEENS4_ILi1EEEEEENS4_ILi2EEES5_EEENS3_IJNS3_IJS6_NS4_ILi0EEEEEENS4_ILi64EEES5_EEEEENS_10ViewEngineIPN7cutlass6half_tEEEEEC2ERKSE_RKSJ_,@function
        .size           $_ZN7cutlass13device_kernelIN5flash19enable_sm80_to_sm89INS1_16FlashAttnBwdSm80INS1_25CollectiveMainloopBwdSm80ILi2ELi2EN4cute5tupleIJNS5_1CILi128EEES8_NS7_ILi64EEEEEENS_6half_tEfNS_4arch4Sm80ELb0ELb0ELb1ELb0ELb0ELb0ELb0ELb0ELi2ELi4ELi4ELi4ELb0EEENS1_21CollectiveEpilogueBwdISA_SB_SD_Li256ELb0ELb0ELi2EEENS1_19SingleTileSchedulerILb0ELb0ELb0ELi128EEEEEEEEEvNT_6ParamsE$_ZN4cute3eso3ESOILb1ELb0EJNS_6LayoutINS_5tupleIJNS3_IJNS_1CILi8EEENS4_ILi1EEEEEENS4_ILi2EEES5_EEENS3_IJNS3_IJS6_NS4_ILi0EEEEEENS4_ILi64EEES5_EEEEENS_10ViewEngineIPN7cutlass6half_tEEEEEC2ERKSE_RKSJ_,($_ZN7cutlass13device_kernelIN5flash19enable_sm80_to_sm89INS1_16FlashAttnBwdSm80INS1_25CollectiveMainloopBwdSm80ILi2ELi2EN4cute5tupleIJNS5_1CILi128EEES8_NS7_ILi64EEEEEENS_6half_tEfNS_4arch4Sm80ELb0ELb0ELb1ELb0ELb0ELb0ELb0ELb0ELi2ELi4ELi4ELi4ELb0EEENS1_21CollectiveEpilogueBwdISA_SB_SD_Li256ELb0ELb0ELi2EEENS1_19SingleTileSchedulerILb0ELb0ELb0ELi128EEEEEEEEEvNT_6ParamsE$_ZN4cute3eso3ESOILb1ELb0EJNS_6LayoutINS_5tupleIJNS3_IJNS_1CILi8EEENS4_ILi1EEEEEENS4_ILi4EEEEEENS3_IJNS3_IJS6_NS4_ILi0EEEEEENS4_ILi2048EEEEEEEENS_10ViewEngineINS_8smem_ptrIPN7cutlass6half_tEEEEEEEC2ERKSE_RKSL_ - $_ZN7cutlass13device_kernelIN5flash19enable_sm80_to_sm89INS1_16FlashAttnBwdSm80INS1_25CollectiveMainloopBwdSm80ILi2ELi2EN4cute5tupleIJNS5_1CILi128EEES8_NS7_ILi64EEEEEENS_6half_tEfNS_4arch4Sm80ELb0ELb0ELb1ELb0ELb0ELb0ELb0ELb0ELi2ELi4ELi4ELi4ELb0EEENS1_21CollectiveEpilogueBwdISA_SB_SD_Li256ELb0ELb0ELi2EEENS1_19SingleTileSchedulerILb0ELb0ELb0ELi128EEEEEEEEEvNT_6ParamsE$_ZN4cute3eso3ESOILb1ELb0EJNS_6LayoutINS_5tupleIJNS3_IJNS_1CILi8EEENS4_ILi1EEEEEENS4_ILi2EEES5_EEENS3_IJNS3_IJS6_NS4_ILi0EEEEEENS4_ILi64EEES5_EEEEENS_10ViewEngineIPN7cutlass6half_tEEEEEC2ERKSE_RKSJ_)
$_ZN7cutlass13device_kernelIN5flash19enable_sm80_to_sm89INS1_16FlashAttnBwdSm80INS1_25CollectiveMainloopBwdSm80ILi2ELi2EN4cute5tupleIJNS5_1CILi128EEES8_NS7_ILi64EEEEEENS_6half_tEfNS_4arch4Sm80ELb0ELb0ELb1ELb0ELb0ELb0ELb0ELb0ELi2ELi4ELi4ELi4ELb0EEENS1_21CollectiveEpilogueBwdISA_SB_SD_Li256ELb0ELb0ELi2EEENS1_19SingleTileSchedulerILb0ELb0ELb0ELi128EEEEEEEEEvNT_6ParamsE$_ZN4cute3eso3ESOILb1ELb0EJNS_6LayoutINS_5tupleIJNS3_IJNS_1CILi8EEENS4_ILi1EEEEEENS4_ILi2EEES5_EEENS3_IJNS3_IJS6_NS4_ILi0EEEEEENS4_ILi64EEES5_EEEEENS_10ViewEngineIPN7cutlass6half_tEEEEEC2ERKSE_RKSJ_:
[----:B------:R-:W-:Y:S01]  /*8090*/  IADD3 R2, R62, -c[0x0][0x20], RZ ;  /* 0x800008003e027a10 */ /* 0x000fe20007ffe0ff */
[----:B------:R-:W-:Y:S01]  /*80a0*/  IMAD.MOV.U32 R10, RZ, RZ, R6 ;  /* 0x000000ffff0a7224 */ /* 0x000fe200078e0006 */
[----:B------:R-:W-:Y:S01]  /*80b0*/  MOV R11, R3 ;  /* 0x00000003000b7202 */ /* 0x000fe20000000f00 */
[----:B------:R-:W-:-:S04]  /*80c0*/  IMAD.MOV.U32 R5, RZ, RZ, 0x0 ;  /* 0x00000000ff057424 */ /* 0x000fc800078e00ff */
[----:B------:R1:W-:Y:S01]  /*80d0*/  STL.64 [R2], R10 ;  /* 0x0000000a02007387 */ /* 0x0003e20000100a00 */
[----:B------:R-:W-:Y:S05]  /*80e0*/  RET.REL.NODEC R4 `(_ZN7cutlass13device_kernelIN5flash19enable_sm80_to_sm89INS1_16FlashAttnBwdSm80INS1_25CollectiveMainloopBwdSm80ILi2ELi2EN4cute5tupleIJNS5_1CILi128EEES8_NS7_ILi64EEEEEENS_6half_tEfNS_4arch4Sm80ELb0ELb0ELb1ELb0ELb0ELb0ELb0ELb0ELi2ELi4ELi4ELi4ELb0EEENS1_21CollectiveEpilogueBwdISA_SB_SD_Li256ELb0ELb0ELi2EEENS1_19SingleTileSchedulerILb0ELb0ELb0ELi128EEEEEEEEEvNT_6ParamsE) ;  /* 0xffff7f1004007950 */ /* 0x000fea0003c3ffff */
        .type           $_ZN7cutlass13device_kernelIN5flash19enable_sm80_to_sm89INS1_16FlashAttnBwdSm80INS1_25CollectiveMainloopBwdSm80ILi2ELi2EN4cute5tupleIJNS5_1CILi128EEES8_NS7_ILi64EEEEEENS_6half_tEfNS_4arch4Sm80ELb0ELb0ELb1ELb0ELb0ELb0ELb0ELb0ELi2ELi4ELi4ELi4ELb0EEENS1_21CollectiveEpilogueBwdISA_SB_SD_Li256ELb0ELb0ELi2EEENS1_19SingleTileSchedulerILb0ELb0ELb0ELi128EEEEEEEEEvNT_6ParamsE$_ZN4cute3eso3ESOILb1ELb0EJNS_6LayoutINS_5tupleIJNS3_IJNS_1CILi8EEENS4_ILi1EEEEEENS4_ILi4EEEEEENS3_IJNS3_IJS6_NS4_ILi0EEEEEENS4_ILi2048EEEEEEEENS_10ViewEngineINS_8smem_ptrIPN7cutlass6half_tEEEEEEEC2ERKSE_RKSL_,@function
        .size           $_ZN7cutlass13device_kernelIN5flash19enable_sm80_to_sm89INS1_16FlashAttnBwdSm80INS1_25CollectiveMainloopBwdSm80ILi2ELi2EN4cute5tupleIJNS5_1CILi128EEES8_NS7_ILi64EEEEEENS_6half_tEfNS_4arch4Sm80ELb0ELb0ELb1ELb0ELb0ELb0ELb0ELb0ELi2ELi4ELi4ELi4ELb0EEENS1_21CollectiveEpilogueBwdISA_SB_SD_Li256ELb0ELb0ELi2EEENS1_19SingleTileSchedulerILb0ELb0ELb0ELi128EEEEEEEEEvNT_6ParamsE$_ZN4cute3eso3ESOILb1ELb0EJNS_6LayoutINS_5tupleIJNS3_IJNS_1CILi8EEENS4_ILi1EEEEEENS4_ILi4EEEEEENS3_IJNS3_IJS6_NS4_ILi0EEEEEENS4_ILi2048EEEEEEEENS_10ViewEngineINS_8smem_ptrIPN7cutlass6half_tEEEEEEEC2ERKSE_RKSL_,($_ZN7cutlass13device_kernelIN5flash19enable_sm80_to_sm89INS1_16FlashAttnBwdSm80INS1_25CollectiveMainloopBwdSm80ILi2ELi2EN4cute5tupleIJNS5_1CILi128EEES8_NS7_ILi64EEEEEENS_6half_tEfNS_4arch4Sm80ELb0ELb0ELb1ELb0ELb0ELb0ELb0ELb0ELi2ELi4ELi4ELi4ELb0EEENS1_21CollectiveEpilogueBwdISA_SB_SD_Li256ELb0ELb0ELi2EEENS1_19SingleTileSchedulerILb0ELb0ELb0ELi128EEEEEEEEEvNT_6ParamsE$_ZN4cute3eso3ESOILb1ELb0EJNS_6LayoutINS_5tupleIJNS3_IJNS_1CILi8EEENS4_ILi1EEEEEENS4_ILi4EEEEEENS3_IJNS3_IJS6_NS4_ILi0EEEEEENS4_ILi2048EEEEEEEEiEEC2ERKSE_RKi - $_ZN7cutlass13device_kernelIN5flash19enable_sm80_to_sm89INS1_16FlashAttnBwdSm80INS1_25CollectiveMainloopBwdSm80ILi2ELi2EN4cute5tupleIJNS5_1CILi128EEES8_NS7_ILi64EEEEEENS_6half_tEfNS_4arch4Sm80ELb0ELb0ELb1ELb0ELb0ELb0ELb0ELb0ELi2ELi4ELi4ELi4ELb0EEENS1_21CollectiveEpilogueBwdISA_SB_SD_Li256ELb0ELb0ELi2EEENS1_19SingleTileSchedulerILb0ELb0ELb0ELi128EEEEEEEEEvNT_6ParamsE$_ZN4cute3eso3ESOILb1ELb0EJNS_6LayoutINS_5tupleIJNS3_IJNS_1CILi8EEENS4_ILi1EEEEEENS4_ILi4EEEEEENS3_IJNS3_IJS6_NS4_ILi0EEEEEENS4_ILi2048EEEEEEEENS_10ViewEngineINS_8smem_ptrIPN7cutlass6half_tEEEEEEEC2ERKSE_RKSL_)
$_ZN7cutlass13device_kernelIN5flash19enable_sm80_to_sm89INS1_16FlashAttnBwdSm80INS1_25CollectiveMainloopBwdSm80ILi2ELi2EN4cute5tupleIJNS5_1CILi128EEES8_NS7_ILi64EEEEEENS_6half_tEfNS_4arch4Sm80ELb0ELb0ELb1ELb0ELb0ELb0ELb0ELb0ELi2ELi4ELi4ELi4ELb0EEENS1_21CollectiveEpilogueBwdISA_SB_SD_Li256ELb0ELb0ELi2EEENS1_19SingleTileSchedulerILb0ELb0ELb0ELi128EEEEEEEEEvNT_6ParamsE$_ZN4cute3eso3ESOILb1ELb0EJNS_6LayoutINS_5tupleIJNS3_IJNS_1CILi8EEENS4_ILi1EEEEEENS4_ILi4EEEEEENS3_IJNS3_IJS6_NS4_ILi0EEEEEENS4_ILi2048EEEEEEEENS_10ViewEngineINS_8smem_ptrIPN7cutlass6half_tEEEEEEEC2ERKSE_RKSL_:
[----:B------:R-:W-:Y:S02]  /*80f0*/  IADD3 R4, R62, -c[0x0][0x20], RZ ;  /* 0x800008003e047a10 */ /* 0x000fe40007ffe0ff */
[----:B------:R-:W-:-:S03]  /*8100*/  MOV R7, 0x0 ;  /* 0x0000000000077802 */ /* 0x000fc60000000f00 */
[----:B------:R1:W-:Y:S01]  /*8110*/  STL.64 [R4], R2 ;  /* 0x0000000204007387 */ /* 0x0003e20000100a00 */
[----:B------:R-:W-:Y:S05]  /*8120*/  RET.REL.NODEC R6 `(_ZN7cutlass13device_kernelIN5flash19enable_sm80_to_sm89INS1_16FlashAttnBwdSm80INS1_25CollectiveMainloopBwdSm80ILi2ELi2EN4cute5tupleIJNS5_1CILi128EEES8_NS7_ILi64EEEEEENS_6half_tEfNS_4arch4Sm80ELb0ELb0ELb1ELb0ELb0ELb0ELb0ELb0ELi2ELi4ELi4ELi4ELb0EEENS1_21CollectiveEpilogueBwdISA_SB_SD_Li256ELb0ELb0ELi2EEENS1_19SingleTileSchedulerILb0ELb0ELb0ELi128EEEEEEEEEvNT_6ParamsE) ;  /* 0xffff7ed006007950 */ /* 0x000fea0003c3ffff */
        .type           $_ZN7cutlass13device_kernelIN5flash19enable_sm80_to_sm89INS1_16FlashAttnBwdSm80INS1_25CollectiveMainloopBwdSm80ILi2ELi2EN4cute5tupleIJNS5_1CILi128EEES8_NS7_ILi64EEEEEENS_6half_tEfNS_4arch4Sm80ELb0ELb0ELb1ELb0ELb0ELb0ELb0ELb0ELi2ELi4ELi4ELi4ELb0EEENS1_21CollectiveEpilogueBwdISA_SB_SD_Li256ELb0ELb0ELi2EEENS1_19SingleTileSchedulerILb0ELb0ELb0ELi128EEEEEEEEEvNT_6ParamsE$_ZN4cute3eso3ESOILb1ELb0EJNS_6LayoutINS_5tupleIJNS3_IJNS_1CILi8EEENS4_ILi1EEEEEENS4_ILi4EEEEEENS3_IJNS3_IJS6_NS4_ILi0EEEEEENS4_ILi2048EEEEEEEEiEEC2ERKSE_RKi,@function
        .size           $_ZN7cutlass13device_kernelIN5flash19enable_sm80_to_sm89INS1_16FlashAttnBwdSm80INS1_25CollectiveMainloopBwdSm80ILi2ELi2EN4cute5tupleIJNS5_1CILi128EEES8_NS7_ILi64EEEEEENS_6half_tEfNS_4arch4Sm80ELb0ELb0ELb1ELb0ELb0ELb0ELb0ELb0ELi2ELi4ELi4ELi4ELb0EEENS1_21CollectiveEpilogueBwdISA_SB_SD_Li256ELb0ELb0ELi2EEENS1_19SingleTileSchedulerILb0ELb0ELb0ELi128EEEEEEEEEvNT_6ParamsE$_ZN4cute3eso3ESOILb1ELb0EJNS_6LayoutINS_5tupleIJNS3_IJNS_1CILi8EEENS4_ILi1EEEEEENS4_ILi4EEEEEENS3_IJNS3_IJS6_NS4_ILi0EEEEEENS4_ILi2048EEEEEEEEiEEC2ERKSE_RKi,($_ZN7cutlass13device_kernelIN5flash19enable_sm80_to_sm89INS1_16FlashAttnBwdSm80INS1_25CollectiveMainloopBwdSm80ILi2ELi2EN4cute5tupleIJNS5_1CILi128EEES8_NS7_ILi64EEEEEENS_6half_tEfNS_4arch4Sm80ELb0ELb0ELb1ELb0ELb0ELb0ELb0ELb0ELi2ELi4ELi4ELi4ELb0EEENS1_21CollectiveEpilogueBwdISA_SB_SD_Li256ELb0ELb0ELi2EEENS1_19SingleTileSchedulerILb0ELb0ELb0ELi128EEEEEEEEEvNT_6ParamsE$_ZN4cute3eso3ESOILb1ELb0EJNS_6LayoutINS_5tupleIJNS3_IJNS_1CILi8EEENS4_ILi1EEEEEENS4_ILi4EEEEEENS3_IJNS3_IJS6_NS4_ILi0EEEEEES5_EEEEENS_10ViewEngineIPN7cutlass6half_tEEEEEC2ERKSD_RKSI_ - $_ZN7cutlass13device_kernelIN5flash19enable_sm80_to_sm89INS1_16FlashAttnBwdSm80INS1_25CollectiveMainloopBwdSm80ILi2ELi2EN4cute5tupleIJNS5_1CILi128EEES8_NS7_ILi64EEEEEENS_6half_tEfNS_4arch4Sm80ELb0ELb0ELb1ELb0ELb0ELb0ELb0ELb0ELi2ELi4ELi4ELi4ELb0EEENS1_21CollectiveEpilogueBwdISA_SB_SD_Li256ELb0ELb0ELi2EEENS1_19SingleTileSchedulerILb0ELb0ELb0ELi128EEEEEEEEEvNT_6ParamsE$_ZN4cute3eso3ESOILb1ELb0EJNS_6LayoutINS_5tupleIJNS3_IJNS_1CILi8EEENS4_ILi1EEEEEENS4_ILi4EEEEEENS3_IJNS3_IJS6_NS4_ILi0EEEEEENS4_ILi2048EEEEEEEEiEEC2ERKSE_RKi)
$_ZN7cutlass13device_kernelIN5flash19enable_sm80_to_sm89INS1_16FlashAttnBwdSm80INS1_25CollectiveMainloopBwdSm80ILi2ELi2EN4cute5tupleIJNS5_1CILi128EEES8_NS7_ILi64EEEEEENS_6half_tEfNS_4arch4Sm80ELb0ELb0ELb1ELb0ELb0ELb0ELb0ELb0ELi2ELi4ELi4ELi4ELb0EEENS1_21CollectiveEpilogueBwdISA_SB_SD_Li256ELb0ELb0ELi2EEENS1_19SingleTileSchedulerILb0ELb0ELb0ELi128EEEEEEEEEvNT_6ParamsE$_ZN4cute3eso3ESOILb1ELb0EJNS_6LayoutINS_5tupleIJNS3_IJNS_1CILi8EEENS4_ILi1EEEEEENS4_ILi4EEEEEENS3_IJNS3_IJS6_NS4_ILi0EEEEEENS4_ILi2048EEEEEEEEiEEC2ERKSE_RKi:
[----:B------:R-:W-:Y:S02]  /*8130*/  IADD3 R2, R62, -c[0x0][0x20], RZ ;  /* 0x800008003e027a10 */ /* 0x000fe40007ffe0ff */
[----:B------:R-:W-:-:S03]  /*8140*/  MOV R5, 0x0 ;  /* 0x0000000000057802 */ /* 0x000fc60000000f00 */
[----:B------:R1:W-:Y:S01]  /*8150*/  STL [R2], R3 ;  /* 0x0000000302007387 */ /* 0x0003e20000100800 */
[----:B------:R-:W-:Y:S05]  /*8160*/  RET.REL.NODEC R4 `(_ZN7cutlass13device_kernelIN5flash19enable_sm80_to_sm89INS1_16FlashAttnBwdSm80INS1_25CollectiveMainloopBwdSm80ILi2ELi2EN4cute5tupleIJNS5_1CILi128EEES8_NS7_ILi64EEEEEENS_6half_tEfNS_4arch4Sm80ELb0ELb0ELb1ELb0ELb0ELb0ELb0ELb0ELi2ELi4ELi4ELi4ELb0EEENS1_21CollectiveEpilogueBwdISA_SB_SD_Li256ELb0ELb0ELi2EEENS1_19SingleTileSchedulerILb0ELb0ELb0ELi128EEEEEEEEEvNT_6ParamsE) ;  /* 0xffff7e9004007950 */ /* 0x000fea0003c3ffff */
        .type           $_ZN7cutlass13device_kernelIN5flash19enable_sm80_to_sm89INS1_16FlashAttnBwdSm80INS1_25CollectiveMainloopBwdSm80ILi2ELi2EN4cute5tupleIJNS5_1CILi128EEES8_NS7_ILi64EEEEEENS_6half_tEfNS_4arch4Sm80ELb0ELb0ELb1ELb0ELb0ELb0ELb0ELb0ELi2ELi4ELi4ELi4ELb0EEENS1_21CollectiveEpilogueBwdISA_SB_SD_Li256ELb0ELb0ELi2EEENS1_19SingleTileSchedulerILb0ELb0ELb0ELi128EEEEEEEEEvNT_6ParamsE$_ZN4cute3eso3ESOILb1ELb0EJNS_6LayoutINS_5tupleIJNS3_IJNS_1CILi8EEENS4_ILi1EEEEEENS4_ILi4EEEEEENS3_IJNS3_IJS6_NS4_ILi0EEEEEES5_EEEEENS_10ViewEngineIPN7cutlass6half_tEEEEEC2ERKSD_RKSI_,@function
        .size           $_ZN7cutlass13device_kernelIN5flash19enable_sm80_to_sm89INS1_16FlashAttnBwdSm80INS1_25CollectiveMainloopBwdSm80ILi2ELi2EN4cute5tupleIJNS5_1CILi128EEES8_NS7_ILi64EEEEEENS_6half_tEfNS_4arch4Sm80ELb0ELb0ELb1ELb0ELb0ELb0ELb0ELb0ELi2ELi4ELi4ELi4ELb0EEENS1_21CollectiveEpilogueBwdISA_SB_SD_Li256ELb0ELb0ELi2EEENS1_19SingleTileSchedulerILb0ELb0ELb0ELi128EEEEEEEEEvNT_6ParamsE$_ZN4cute3eso3ESOILb1ELb0EJNS_6LayoutINS_5tupleIJNS3_IJNS_1CILi8EEENS4_ILi1EEEEEENS4_ILi4EEEEEENS3_IJNS3_IJS6_NS4_ILi0EEEEEES5_EEEEENS_10ViewEngineIPN7cutlass6half_tEEEEEC2ERKSD_RKSI_,($_ZN7cutlass13device_kernelIN5flash19enable_sm80_to_sm89INS1_16FlashAttnBwdSm80INS1_25CollectiveMainloopBwdSm80ILi2ELi2EN4cute5tupleIJNS5_1CILi128EEES8_NS7_ILi64EEEEEENS_6half_tEfNS_4arch4Sm80ELb0ELb0ELb1ELb0ELb0ELb0ELb0ELb0ELi2ELi4ELi4ELi4ELb0EEENS1_21CollectiveEpilogueBwdISA_SB_SD_Li256ELb0ELb0ELi2EEENS1_19SingleTileSchedulerILb0ELb0ELb0ELi128EEEEEEEEEvNT_6ParamsE$_ZN4cute3eso3ESOILb1ELb0EJNS_6LayoutINS_5tupleIJNS3_IJNS_1CILi8EEENS4_ILi1EEEEEENS4_ILi4EEEEEENS3_IJNS3_IJS6_NS4_ILi0EEEEEES5_EEEEEiEEC2ERKSD_RKi - $_ZN7cutlass13device_kernelIN5flash19enable_sm80_to_sm89INS1_16FlashAttnBwdSm80INS1_25CollectiveMainloopBwdSm80ILi2ELi2EN4cute5tupleIJNS5_1CILi128EEES8_NS7_ILi64EEEEEENS_6half_tEfNS_4arch4Sm80ELb0ELb0ELb1ELb0ELb0ELb0ELb0ELb0ELi2ELi4ELi4ELi4ELb0EEENS1_21CollectiveEpilogueBwdISA_SB_SD_Li256ELb0ELb0ELi2EEENS1_19SingleTileSchedulerILb0ELb0ELb0ELi128EEEEEEEEEvNT_6ParamsE$_ZN4cute3eso3ESOILb1ELb0EJNS_6LayoutINS_5tupleIJNS3_IJNS_1CILi8EEENS4_ILi1EEEEEENS4_ILi4EEEEEENS3_IJNS3_IJS6_NS4_ILi0EEEEEES5_EEEEENS_10ViewEngineIPN7cutlass6half_tEEEEEC2ERKSD_RKSI_)
$_ZN7cutlass13device_kernelIN5flash19enable_sm80_to_sm89INS1_16FlashAttnBwdSm80INS1_25CollectiveMainloopBwdSm80ILi2ELi2EN4cute5tupleIJNS5_1CILi128EEES8_NS7_ILi64EEEEEENS_6half_tEfNS_4arch4Sm80ELb0ELb0ELb1ELb0ELb0ELb0ELb0ELb0ELi2ELi4ELi4ELi4ELb0EEENS1_21CollectiveEpilogueBwdISA_SB_SD_Li256ELb0ELb0ELi2EEENS1_19SingleTileSchedulerILb0ELb0ELb0ELi128EEEEEEEEEvNT_6ParamsE$_ZN4cute3eso3ESOILb1ELb0EJNS_6LayoutINS_5tupleIJNS3_IJNS_1CILi8EEENS4_ILi1EEEEEENS4_ILi4EEEEEENS3_IJNS3_IJS6_NS4_ILi0EEEEEES5_EEEEENS_10ViewEngineIPN7cutlass6half_tEEEEEC2ERKSD_RKSI_:
[----:B------:R-:W-:Y:S01]  /*8170*/  IADD3 R7, R62, -c[0x0][0x20], RZ ;  /* 0x800008003e077a10 */ /* 0x000fe20007ffe0ff */
[----:B------:R-:W-:Y:S01]  /*8180*/  IMAD.MOV.U32 R14, RZ, RZ, R6 ;  /* 0x000000ffff0e7224 */ /* 0x000fe200078e0006 */
[----:B------:R-:W-:Y:S01]  /*8190*/  MOV R15, R13 ;  /* 0x0000000d000f7202 */ /* 0x000fe20000000f00 */
[----:B------:R-:W-:-:S04]  /*81a0*/  IMAD.MOV.U32 R13, RZ, RZ, 0x0 ;  /* 0x00000000ff0d7424 */ /* 0x000fc800078e00ff */
[----:B------:R1:W-:Y:S01]  /*81b0*/  STL.64 [R7], R14 ;  /* 0x0000000e07007387 */ /* 0x0003e20000100a00 */
[----:B------:R-:W-:Y:S05]  /*81c0*/  RET.REL.NODEC R12 `(_ZN7cutlass13device_kernelIN5flash19enable_sm80_to_sm89INS1_16FlashAttnBwdSm80INS1_25CollectiveMainloopBwdSm80ILi2ELi2EN4cute5tupleIJNS5_1CILi128EEES8_NS7_ILi64EEEEEENS_6half_tEfNS_4arch4Sm80ELb0ELb0ELb1ELb0ELb0ELb0ELb0ELb0ELi2ELi4ELi4ELi4ELb0EEENS1_21CollectiveEpilogueBwdISA_SB_SD_Li256ELb0ELb0ELi2EEENS1_19SingleTileSchedulerILb0ELb0ELb0ELi128EEEEEEEEEvNT_6ParamsE) ;  /* 0xffff7e300c007950 */ /* 0x000fea0003c3ffff */
        .type           $_ZN7cutlass13device_kernelIN5flash19enable_sm80_to_sm89INS1_16FlashAttnBwdSm80INS1_25CollectiveMainloopBwdSm80ILi2ELi2EN4cute5tupleIJNS5_1CILi128EEES8_NS7_ILi64EEEEEENS_6half_tEfNS_4arch4Sm80ELb0ELb0ELb1ELb0ELb0ELb0ELb0ELb0ELi2ELi4ELi4ELi4ELb0EEENS1_21CollectiveEpilogueBwdISA_SB_SD_Li256ELb0ELb0ELi2EEENS1_19SingleTileSchedulerILb0ELb0ELb0ELi128EEEEEEEEEvNT_6ParamsE$_ZN4cute3eso3ESOILb1ELb0EJNS_6LayoutINS_5tupleIJNS3_IJNS_1CILi8EEENS4_ILi1EEEEEENS4_ILi4EEEEEENS3_IJNS3_IJS6_NS4_ILi0EEEEEES5_EEEEEiEEC2ERKSD_RKi,@function
        .size           $_ZN7cutlass13device_kernelIN5flash19enable_sm80_to_sm89INS1_16FlashAttnBwdSm80INS1_25CollectiveMainloopBwdSm80ILi2ELi2EN4cute5tupleIJNS5_1CILi128EEES8_NS7_ILi64EEEEEENS_6half_tEfNS_4arch4Sm80ELb0ELb0ELb1ELb0ELb0ELb0ELb0ELb0ELi2ELi4ELi4ELi4ELb0EEENS1_21CollectiveEpilogueBwdISA_SB_SD_Li256ELb0ELb0ELi2EEENS1_19SingleTileSchedulerILb0ELb0ELb0ELi128EEEEEEEEEvNT_6ParamsE$_ZN4cute3eso3ESOILb1ELb0EJNS_6LayoutINS_5tupleIJNS3_IJNS_1CILi8EEENS4_ILi1EEEEEENS4_ILi4EEEEEENS3_IJNS3_IJS6_NS4_ILi0EEEEEES5_EEEEEiEEC2ERKSD_RKi,($_ZN7cutlass13device_kernelIN5flash19enable_sm80_to_sm89INS1_16FlashAttnBwdSm80INS1_25CollectiveMainloopBwdSm80ILi2ELi2EN4cute5tupleIJNS5_1CILi128EEES8_NS7_ILi64EEEEEENS_6half_tEfNS_4arch4Sm80ELb0ELb0ELb1ELb0ELb0ELb0ELb0ELb0ELi2ELi4ELi4ELi4ELb0EEENS1_21CollectiveEpilogueBwdISA_SB_SD_Li256ELb0ELb0ELi2EEENS1_19SingleTileSchedulerILb0ELb0ELb0ELi128EEEEEEEEEvNT_6ParamsE$_ZN4cute3eso3ESOILb1ELb0EJNS_6LayoutINS_5tupleIJNS3_IJNS_1CILi8EEENS4_ILi1EEEEEENS4_ILi4EEES8_EEENS3_IJNS3_IJS6_NS4_ILi0EEEEEES5_NS4_ILi32EEEEEEEENS_10ViewEngineIPN7cutlass6half_tEEEEEC2ERKSE_RKSJ_ - $_ZN7cutlass13device_kernelIN5flash19enable_sm80_to_sm89INS1_16FlashAttnBwdSm80INS1_25CollectiveMainloopBwdSm80ILi2ELi2EN4cute5tupleIJNS5_1CILi128EEES8_NS7_ILi64EEEEEENS_6half_tEfNS_4arch4Sm80ELb0ELb0ELb1ELb0ELb0ELb0ELb0ELb0ELi2ELi4ELi4ELi4ELb0EEENS1_21CollectiveEpilogueBwdISA_SB_SD_Li256ELb0ELb0ELi2EEENS1_19SingleTileSchedulerILb0ELb0ELb0ELi128EEEEEEEEEvNT_6ParamsE$_ZN4cute3eso3ESOILb1ELb0EJNS_6LayoutINS_5tupleIJNS3_IJNS_1CILi8EEENS4_ILi1EEEEEENS4_ILi4EEEEEENS3_IJNS3_IJS6_NS4_ILi0EEEEEES5_EEEEEiEEC2ERKSD_RKi)
$_ZN7cutlass13device_kernelIN5flash19enable_sm80_to_sm89INS1_16FlashAttnBwdSm80INS1_25CollectiveMainloopBwdSm80ILi2ELi2EN4cute5tupleIJNS5_1CILi128EEES8_NS7_ILi64EEEEEENS_6half_tEfNS_4arch4Sm80ELb0ELb0ELb1ELb0ELb0ELb0ELb0ELb0ELi2ELi4ELi4ELi4ELb0EEENS1_21CollectiveEpilogueBwdISA_SB_SD_Li256ELb0ELb0ELi2EEENS1_19SingleTileSchedulerILb0ELb0ELb0ELi128EEEEEEEEEvNT_6ParamsE$_ZN4cute3eso3ESOILb1ELb0EJNS_6LayoutINS_5tupleIJNS3_IJNS_1CILi8EEENS4_ILi1EEEEEENS4_ILi4EEEEEENS3_IJNS3_IJS6_NS4_ILi0EEEEEES5_EEEEEiEEC2ERKSD_RKi:
[----:B------:R-:W-:Y:S02]  /*81d0*/  IADD3 R2, R62, -c[0x0][0x20], RZ ;  /* 0x800008003e027a10 */ /* 0x000fe40007ffe0ff */
[----:B------:R-:W-:-:S03]  /*81e0*/  MOV R7, 0x0 ;  /* 0x0000000000077802 */ /* 0x000fc60000000f00 */
[----:B------:R1:W-:Y:S01]  /*81f0*/  STL [R2], R3 ;  /* 0x0000000302007387 */ /* 0x0003e20000100800 */
[----:B------:R-:W-:Y:S05]  /*8200*/  RET.REL.NODEC R6 `(_ZN7cutlass13device_kernelIN5flash19enable_sm80_to_sm89INS1_16FlashAttnBwdSm80INS1_25CollectiveMainloopBwdSm80ILi2ELi2EN4cute5tupleIJNS5_1CILi128EEES8_NS7_ILi64EEEEEENS_6half_tEfNS_4arch4Sm80ELb0ELb0ELb1ELb0ELb0ELb0ELb0ELb0ELi2ELi4ELi4ELi4ELb0EEENS1_21CollectiveEpilogueBwdISA_SB_SD_Li256ELb0ELb0ELi2EEENS1_19SingleTileSchedulerILb0ELb0ELb0ELi128EEEEEEEEEvNT_6ParamsE) ;  /* 0xffff7df006007950 */ /* 0x000fea0003c3ffff */
        .type           $_ZN7cutlass13device_kernelIN5flash19enable_sm80_to_sm89INS1_16FlashAttnBwdSm80INS1_25CollectiveMainloopBwdSm80ILi2ELi2EN4cute5tupleIJNS5_1CILi128EEES8_NS7_ILi64EEEEEENS_6half_tEfNS_4arch4Sm80ELb0ELb0ELb1ELb0ELb0ELb0ELb0ELb0ELi2ELi4ELi4ELi4ELb0EEENS1_21CollectiveEpilogueBwdISA_SB_SD_Li256ELb0ELb0ELi2EEENS1_19SingleTileSchedulerILb0ELb0ELb0ELi128EEEEEEEEEvNT_6ParamsE$_ZN4cute3eso3ESOILb1ELb0EJNS_6LayoutINS_5tupleIJNS3_IJNS_1CILi8EEENS4_ILi1EEEEEENS4_ILi4EEES8_EEENS3_IJNS3_IJS6_NS4_ILi0EEEEEES5_NS4_ILi32EEEEEEEENS_10ViewEngineIPN7cutlass6half_tEEEEEC2ERKSE_RKSJ_,@function
        .size           $_ZN7cutlass13device_kernelIN5flash19enable_sm80_to_sm89INS1_16FlashAttnBwdSm80INS1_25CollectiveMainloopBwdSm80ILi2ELi2EN4cute5tupleIJNS5_1CILi128EEES8_NS7_ILi64EEEEEENS_6half_tEfNS_4arch4Sm80ELb0ELb0ELb1ELb0ELb0ELb0ELb0ELb0ELi2ELi4ELi4ELi4ELb0EEENS1_21CollectiveEpilogueBwdISA_SB_SD_Li256ELb0ELb0ELi2EEENS1_19SingleTileSchedulerILb0ELb0ELb0ELi128EEEEEEEEEvNT_6ParamsE$_ZN4cute3eso3ESOILb1ELb0EJNS_6LayoutINS_5tupleIJNS3_IJNS_1CILi8EEENS4_ILi1EEEEEENS4_ILi4EEES8_EEENS3_IJNS3_IJS6_NS4_ILi0EEEEEES5_NS4_ILi32EEEEEEEENS_10ViewEngineIPN7cutlass6half_tEEEEEC2ERKSE_RKSJ_,($_ZN7cutlass13device_kernelIN5flash19enable_sm80_to_sm89INS1_16FlashAttnBwdSm80INS1_25CollectiveMainloopBwdSm80ILi2ELi2EN4cute5tupleIJNS5_1CILi128EEES8_NS7_ILi64EEEEEENS_6half_tEfNS_4arch4Sm80ELb0ELb0ELb1ELb0ELb0ELb0ELb0ELb0ELi2ELi4ELi4ELi4ELb0EEENS1_21CollectiveEpilogueBwdISA_SB_SD_Li256ELb0ELb0ELi2EEENS1_19SingleTileSchedulerILb0ELb0ELb0ELi128EEEEEEEEEvNT_6ParamsE$_ZN4cute3eso3ESOILb1ELb0EJNS_6LayoutINS_5tupleIJNS_1CILi1EEENS3_IJNS4_ILi2EEES6_EEEEEENS3_IJNS4_ILi0EEENS3_IJNS4_ILi8EEENS4_ILi64EEEEEEEEEEENS_10ViewEngineINS_8smem_ptrIPfEEEEEEC2ERKSE_RKSJ_ - $_ZN7cutlass13device_kernelIN5flash19enable_sm80_to_sm89INS1_16FlashAttnBwdSm80INS1_25CollectiveMainloopBwdSm80ILi2ELi2EN4cute5tupleIJNS5_1CILi128EEES8_NS7_ILi64EEEEEENS_6half_tEfNS_4arch4Sm80ELb0ELb0ELb1ELb0ELb0ELb0ELb0ELb0ELi2ELi4ELi4ELi4ELb0EEENS1_21CollectiveEpilogueBwdISA_SB_SD_Li256ELb0ELb0ELi2EEENS1_19SingleTileSchedulerILb0ELb0ELb0ELi128EEEEEEEEEvNT_6ParamsE$_ZN4cute3eso3ESOILb1ELb0EJNS_6LayoutINS_5tupleIJNS3_IJNS_1CILi8EEENS4_ILi1EEEEEENS4_ILi4EEES8_EEENS3_IJNS3_IJS6_NS4_ILi0EEEEEES5_NS4_ILi32EEEEEEEENS_10ViewEngineIPN7cutlass6half_tEEEEEC2ERKSE_RKSJ_)
$_ZN7cutlass13device_kernelIN5flash19enable_sm80_to_sm89INS1_16FlashAttnBwdSm80INS1_25CollectiveMainloopBwdSm80ILi2ELi2EN4cute5tupleIJNS5_1CILi128EEES8_NS7_ILi64EEEEEENS_6half_tEfNS_4arch4Sm80ELb0ELb0ELb1ELb0ELb0ELb0ELb0ELb0ELi2ELi4ELi4ELi4ELb0EEENS1_21CollectiveEpilogueBwdISA_SB_SD_Li256ELb0ELb0ELi2EEENS1_19SingleTileSchedulerILb0ELb0ELb0ELi128EEEEEEEEEvNT_6ParamsE$_ZN4cute3eso3ESOILb1ELb0EJNS_6LayoutINS_5tupleIJNS3_IJNS_1CILi8EEENS4_ILi1EEEEEENS4_ILi4EEES8_EEENS3_IJNS3_IJS6_NS4_ILi0EEEEEES5_NS4_ILi32EEEEEEEENS_10ViewEngineIPN7cutlass6half_tEEEEEC2ERKSE_RKSJ_:
[----:B------:R-:W-:Y:S01]  /*8210*/  IADD3 R2, R62, -c[0x0][0x20], RZ ;  /* 0x800008003e027a10 */ /* 0x000fe20007ffe0ff */
[----:B------:R-:W-:Y:S01]  /*8220*/  IMAD.MOV.U32 R7, RZ, RZ, R3 ;  /* 0x000000ffff077224 */ /* 0x000fe200078e0003 */
[----:B------:R-:W-:-:S04]  /*8230*/  MOV R5, 0x0 ;  /* 0x0000000000057802 */ /* 0x000fc80000000f00 */
[----:B------:R1:W-:Y:S01]  /*8240*/  STL.64 [R2], R6 ;  /* 0x0000000602007387 */ /* 0x0003e20000100a00 */
[----:B------:R-:W-:Y:S05]  /*8250*/  RET.REL.NODEC R4 `(_ZN7cutlass13device_kernelIN5flash19enable_sm80_to_sm89INS1_16FlashAttnBwdSm80INS1_25CollectiveMainloopBwdSm80ILi2ELi2EN4cute5tupleIJNS5_1CILi128EEES8_NS7_ILi64EEEEEENS_6half_tEfNS_4arch4Sm80ELb0ELb0ELb1ELb0ELb0ELb0ELb0ELb0ELi2ELi4ELi4ELi4ELb0EEENS1_21CollectiveEpilogueBwdISA_SB_SD_Li256ELb0ELb0ELi2EEENS1_19SingleTileSchedulerILb0ELb0ELb0ELi128EEEEEEEEEvNT_6ParamsE) ;  /* 0xffff7da004007950 */ /* 0x000fea0003c3ffff */
        .type           $_ZN7cutlass13device_kernelIN5flash19enable_sm80_to_sm89INS1_16FlashAttnBwdSm80INS1_25CollectiveMainloopBwdSm80ILi2ELi2EN4cute5tupleIJNS5_1CILi128EEES8_NS7_ILi64EEEEEENS_6half_tEfNS_4arch4Sm80ELb0ELb0ELb1ELb0ELb0ELb0ELb0ELb0ELi2ELi4ELi4ELi4ELb0EEENS1_21CollectiveEpilogueBwdISA_SB_SD_Li256ELb0ELb0ELi2EEENS1_19SingleTileSchedulerILb0ELb0ELb0ELi128EEEEEEEEEvNT_6ParamsE$_ZN4cute3eso3ESOILb1ELb0EJNS_6LayoutINS_5tupleIJNS_1CILi1EEENS3_IJNS4_ILi2EEES6_EEEEEENS3_IJNS4_ILi0EEENS3_IJNS4_ILi8EEENS4_ILi64EEEEEEEEEEENS_10ViewEngineINS_8smem_ptrIPfEEEEEEC2ERKSE_RKSJ_,@function
        .size           $_ZN7cutlass13device_kernelIN5flash19enable_sm80_to_sm89INS1_16FlashAttnBwdSm80INS1_25CollectiveMainloopBwdSm80ILi2ELi2EN4cute5tupleIJNS5_1CILi128EEES8_NS7_ILi64EEEEEENS_6half_tEfNS_4arch4Sm80ELb0ELb0ELb1ELb0ELb0ELb0ELb0ELb0ELi2ELi4ELi4ELi4ELb0EEENS1_21CollectiveEpilogueBwdISA_SB_SD_Li256ELb0ELb0ELi2EEENS1_19SingleTileSchedulerILb0ELb0ELb0ELi128EEEEEEEEEvNT_6ParamsE$_ZN4cute3eso3ESOILb1ELb0EJNS_6LayoutINS_5tupleIJNS_1CILi1EEENS3_IJNS4_ILi2EEES6_EEEEEENS3_IJNS4_ILi0EEENS3_IJNS4_ILi8EEENS4_ILi64EEEEEEEEEEENS_10ViewEngineINS_8smem_ptrIPfEEEEEEC2ERKSE_RKSJ_,($_ZN7cutlass13device_kernelIN5flash19enable_sm80_to_sm89INS1_16FlashAttnBwdSm80INS1_25CollectiveMainloopBwdSm80ILi2ELi2EN4cute5tupleIJNS5_1CILi128EEES8_NS7_ILi64EEEEEENS_6half_tEfNS_4arch4Sm80ELb0ELb0ELb1ELb0ELb0ELb0ELb0ELb0ELi2ELi4ELi4ELi4ELb0EEENS1_21CollectiveEpilogueBwdISA_SB_SD_Li256ELb0ELb0ELi2EEENS1_19SingleTileSchedulerILb0ELb0ELb0ELi128EEEEEEEEEvNT_6ParamsE$_ZN4cute3eso3ESOILb1ELb0EJNS_6LayoutINS_5tupleIJNS_1CILi1EEENS4_ILi4EEEEEENS3_IJNS4_ILi0EEES5_EEEEENS_10ViewEngineIPfEEEEC2ERKSA_RKSD_ - $_ZN7cutlass13device_kernelIN5flash19enable_sm80_to_sm89INS1_16FlashAttnBwdSm80INS1_25CollectiveMainloopBwdSm80ILi2ELi2EN4cute5tupleIJNS5_1CILi128EEES8_NS7_ILi64EEEEEENS_6half_tEfNS_4arch4Sm80ELb0ELb0ELb1ELb0ELb0ELb0ELb0ELb0ELi2ELi4ELi4ELi4ELb0EEENS1_21CollectiveEpilogueBwdISA_SB_SD_Li256ELb0ELb0ELi2EEENS1_19SingleTileSchedulerILb0ELb0ELb0ELi128EEEEEEEEEvNT_6ParamsE$_ZN4cute3eso3ESOILb1ELb0EJNS_6LayoutINS_5tupleIJNS_1CILi1EEENS3_IJNS4_ILi2EEES6_EEEEEENS3_IJNS4_ILi0EEENS3_IJNS4_ILi8EEENS4_ILi64EEEEEEEEEEENS_10ViewEngineINS_8smem_ptrIPfEEEEEEC2ERKSE_RKSJ_)
$_ZN7cutlass13device_kernelIN5flash19enable_sm80_to_sm89INS1_16FlashAttnBwdSm80INS1_25CollectiveMainloopBwdSm80ILi2ELi2EN4cute5tupleIJNS5_1CILi128EEES8_NS7_ILi64EEEEEENS_6half_tEfNS_4arch4Sm80ELb0ELb0ELb1ELb0ELb0ELb0ELb0ELb0ELi2ELi4ELi4ELi4ELb0EEENS1_21CollectiveEpilogueBwdISA_SB_SD_Li256ELb0ELb0ELi2EEENS1_19SingleTileSchedulerILb0ELb0ELb0ELi128EEEEEEEEEvNT_6ParamsE$_ZN4cute3eso3ESOILb1ELb0EJNS_6LayoutINS_5tupleIJNS_1CILi1EEENS3_IJNS4_ILi2EEES6_EEEEEENS3_IJNS4_ILi0EEENS3_IJNS4_ILi8EEENS4_ILi64EEEEEEEEEEENS_10ViewEngineINS_8smem_ptrIPfEEEEEEC2ERKSE_RKSJ_:
[----:B------:R-:W-:Y:S01]  /*8260*/  IADD3 R5, R62, -c[0x0][0x20], RZ ;  /* 0x800008003e057a10 */ /* 0x000fe20007ffe0ff */
[----:B------:R-:W-:Y:S01]  /*8270*/  IMAD.MOV.U32 R10, RZ, RZ, R4 ;  /* 0x000000ffff0a7224 */ /* 0x000fe200078e0004 */
[----:B------:R-:W-:Y:S01]  /*8280*/  MOV R11, R9 ;  /* 0x00000009000b7202 */ /* 0x000fe20000000f00 */
[----:B------:R-:W-:-:S04]  /*8290*/  IMAD.MOV.U32 R9, RZ, RZ, 0x0 ;  /* 0x00000000ff097424 */ /* 0x000fc800078e00ff */
[----:B------:R1:W-:Y:S01]  /*82a0*/  STL.64 [R5], R10 ;  /* 0x0000000a05007387 */ /* 0x0003e20000100a00 */
[----:B------:R-:W-:Y:S05]  /*82b0*/  RET.REL.NODEC R8 `(_ZN7cutlass13device_kernelIN5flash19enable_sm80_to_sm89INS1_16FlashAttnBwdSm80INS1_25CollectiveMainloopBwdSm80ILi2ELi2EN4cute5tupleIJNS5_1CILi128EEES8_NS7_ILi64EEEEEENS_6half_tEfNS_4arch4Sm80ELb0ELb0ELb1ELb0ELb0ELb0ELb0ELb0ELi2ELi4ELi4ELi4ELb0EEENS1_21CollectiveEpilogueBwdISA_SB_SD_Li256ELb0ELb0ELi2EEENS1_19SingleTileSchedulerILb0ELb0ELb0ELi128EEEEEEEEEvNT_6ParamsE) ;  /* 0xffff7d4008007950 */ /* 0x000fea0003c3ffff */
        .type           $_ZN7cutlass13device_kernelIN5flash19enable_sm80_to_sm89INS1_16FlashAttnBwdSm80INS1_25CollectiveMainloopBwdSm80ILi2ELi2EN4cute5tupleIJNS5_1CILi128EEES8_NS7_ILi64EEEEEENS_6half_tEfNS_4arch4Sm80ELb0ELb0ELb1ELb0ELb0ELb0ELb0ELb0ELi2ELi4ELi4ELi4ELb0EEENS1_21CollectiveEpilogueBwdISA_SB_SD_Li256ELb0ELb0ELi2EEENS1_19SingleTileSchedulerILb0ELb0ELb0ELi128EEEEEEEEEvNT_6ParamsE$_ZN4cute3eso3ESOILb1ELb0EJNS_6LayoutINS_5tupleIJNS_1CILi1EEENS4_ILi4EEEEEENS3_IJNS4_ILi0EEES5_EEEEENS_10ViewEngineIPfEEEEC2ERKSA_RKSD_,@function
        .size           $_ZN7cutlass13device_kernelIN5flash19enable_sm80_to_sm89INS1_16FlashAttnBwdSm80INS1_25CollectiveMainloopBwdSm80ILi2ELi2EN4cute5tupleIJNS5_1CILi128EEES8_NS7_ILi64EEEEEENS_6half_tEfNS_4arch4Sm80ELb0ELb0ELb1ELb0ELb0ELb0ELb0ELb0ELi2ELi4ELi4ELi4ELb0EEENS1_21CollectiveEpilogueBwdISA_SB_SD_Li256ELb0ELb0ELi2EEENS1_19SingleTileSchedulerILb0ELb0ELb0ELi128EEEEEEEEEvNT_6ParamsE$_ZN4cute3eso3ESOILb1ELb0EJNS_6LayoutINS_5tupleIJNS_1CILi1EEENS4_ILi4EEEEEENS3_IJNS4_ILi0EEES5_EEEEENS_10ViewEngineIPfEEEEC2ERKSA_RKSD_,($_ZN7cutlass13device_kernelIN5flash19enable_sm80_to_sm89INS1_16FlashAttnBwdSm80INS1_25CollectiveMainloopBwdSm80ILi2ELi2EN4cute5tupleIJNS5_1CILi128EEES8_NS7_ILi64EEEEEENS_6half_tEfNS_4arch4Sm80ELb0ELb0ELb1ELb0ELb0ELb0ELb0ELb0ELi2ELi4ELi4ELi4ELb0EEENS1_21CollectiveEpilogueBwdISA_SB_SD_Li256ELb0ELb0ELi2EEENS1_19SingleTileSchedulerILb0ELb0ELb0ELi128EEEEEEEEEvNT_6ParamsE$_ZN4cute3eso3ESOILb1ELb0EJNS_6LayoutINS_5tupleIJNS_1CILi4EEEEEENS3_IJNS4_ILi1EEEEEEEENS_10ViewEngineIPfEEEEC2ERKS9_RKSC_ - $_ZN7cutlass13device_kernelIN5flash19enable_sm80_to_sm89INS1_16FlashAttnBwdSm80INS1_25CollectiveMainloopBwdSm80ILi2ELi2EN4cute5tupleIJNS5_1CILi128EEES8_NS7_ILi64EEEEEENS_6half_tEfNS_4arch4Sm80ELb0ELb0ELb1ELb0ELb0ELb0ELb0ELb0ELi2ELi4ELi4ELi4ELb0EEENS1_21CollectiveEpilogueBwdISA_SB_SD_Li256ELb0ELb0ELi2EEENS1_19SingleTileSchedulerILb0ELb0ELb0ELi128EEEEEEEEEvNT_6ParamsE$_ZN4cute3eso3ESOILb1ELb0EJNS_6LayoutINS_5tupleIJNS_1CILi1EEENS4_ILi4EEEEEENS3_IJNS4_ILi0EEES5_EEEEENS_10ViewEngineIPfEEEEC2ERKSA_RKSD_)
$_ZN7cutlass13device_kernelIN5flash19enable_sm80_to_sm89INS1_16FlashAttnBwdSm80INS1_25CollectiveMainloopBwdSm80ILi2ELi2EN4cute5tupleIJNS5_1CILi128EEES8_NS7_ILi64EEEEEENS_6half_tEfNS_4arch4Sm80ELb0ELb0ELb1ELb0ELb0ELb0ELb0ELb0ELi2ELi4ELi4ELi4ELb0EEENS1_21CollectiveEpilogueBwdISA_SB_SD_Li256ELb0ELb0ELi2EEENS1_19SingleTileSchedulerILb0ELb0ELb0ELi128EEEEEEEEEvNT_6ParamsE$_ZN4cute3eso3ESOILb1ELb0EJNS_6LayoutINS_5tupleIJNS_1CILi1EEENS4_ILi4EEEEEENS3_IJNS4_ILi0EEES5_EEEEENS_10ViewEngineIPfEEEEC2ERKSA_RKSD_:
[----:B------:R-:W-:Y:S01]  /*82c0*/  IADD3 R7, R62, -c[0x0][0x20], RZ ;  /* 0x800008003e077a10 */ /* 0x000fe20007ffe0ff */
[----:B------:R-:W-:Y:S01]  /*82d0*/  IMAD.MOV.U32 R10, RZ, RZ, R2 ;  /* 0x000000ffff0a7224 */ /* 0x000fe200078e0002 */
[----:B------:R-:W-:Y:S01]  /*82e0*/  MOV R11, R9 ;  /* 0x00000009000b7202 */ /* 0x000fe20000000f00 */
[----:B------:R-:W-:-:S04]  /*82f0*/  IMAD.MOV.U32 R9, RZ, RZ, 0x0 ;  /* 0x00000000ff097424 */ /* 0x000fc800078e00ff */
[----:B------:R1:W-:Y:S01]  /*8300*/  STL.64 [R7], R10 ;  /* 0x0000000a07007387 */ /* 0x0003e20000100a00 */
[----:B------:R-:W-:Y:S05]  /*8310*/  RET.REL.NODEC R8 `(_ZN7cutlass13device_kernelIN5flash19enable_sm80_to_sm89INS1_16FlashAttnBwdSm80INS1_25CollectiveMainloopBwdSm80ILi2ELi2EN4cute5tupleIJNS5_1CILi128EEES8_NS7_ILi64EEEEEENS_6half_tEfNS_4arch4Sm80ELb0ELb0ELb1ELb0ELb0ELb0ELb0ELb0ELi2ELi4ELi4ELi4ELb0EEENS1_21CollectiveEpilogueBwdISA_SB_SD_Li256ELb0ELb0ELi2EEENS1_19SingleTileSchedulerILb0ELb0ELb0ELi128EEEEEEEEEvNT_6ParamsE) ;  /* 0xffff7ce008007950 */ /* 0x000fea0003c3ffff */
        .type           $_ZN7cutlass13device_kernelIN5flash19enable_sm80_to_sm89INS1_16FlashAttnBwdSm80INS1_25CollectiveMainloopBwdSm80ILi2ELi2EN4cute5tupleIJNS5_1CILi128EEES8_NS7_ILi64EEEEEENS_6half_tEfNS_4arch4Sm80ELb0ELb0ELb1ELb0ELb0ELb0ELb0ELb0ELi2ELi4ELi4ELi4ELb0EEENS1_21CollectiveEpilogueBwdISA_SB_SD_Li256ELb0ELb0ELi2EEENS1_19SingleTileSchedulerILb0ELb0ELb0ELi128EEEEEEEEEvNT_6ParamsE$_ZN4cute3eso3ESOILb1ELb0EJNS_6LayoutINS_5tupleIJNS_1CILi4EEEEEENS3_IJNS4_ILi1EEEEEEEENS_10ViewEngineIPfEEEEC2ERKS9_RKSC_,@function
        .size           $_ZN7cutlass13device_kernelIN5flash19enable_sm80_to_sm89INS1_16FlashAttnBwdSm80INS1_25CollectiveMainloopBwdSm80ILi2ELi2EN4cute5tupleIJNS5_1CILi128EEES8_NS7_ILi64EEEEEENS_6half_tEfNS_4arch4Sm80ELb0ELb0ELb1ELb0ELb0ELb0ELb0ELb0ELi2ELi4ELi4ELi4ELb0EEENS1_21CollectiveEpilogueBwdISA_SB_SD_Li256ELb0ELb0ELi2EEENS1_19SingleTileSchedulerILb0ELb0ELb0ELi128EEEEEEEEEvNT_6ParamsE$_ZN4cute3eso3ESOILb1ELb0EJNS_6LayoutINS_5tupleIJNS_1CILi4EEEEEENS3_IJNS4_ILi1EEEEEEEENS_10ViewEngineIPfEEEEC2ERKS9_RKSC_,($_ZN7cutlass13device_kernelIN5flash19enable_sm80_to_sm89INS1_16FlashAttnBwdSm80INS1_25CollectiveMainloopBwdSm80ILi2ELi2EN4cute5tupleIJNS5_1CILi128EEES8_NS7_ILi64EEEEEENS_6half_tEfNS_4arch4Sm80ELb0ELb0ELb1ELb0ELb0ELb0ELb0ELb0ELi2ELi4ELi4ELi4ELb0EEENS1_21CollectiveEpilogueBwdISA_SB_SD_Li256ELb0ELb0ELi2EEENS1_19SingleTileSchedulerILb0ELb0ELb0ELi128EEEEEEEEEvNT_6ParamsE$_ZN4cute5tupleIJNS0_IJNS0_IJNS0_IJNS_1CILi8EEENS1_ILi1EEEEEENS0_IJS3_S3_EEEEEENS0_IJS3_NS1_ILi2EEEEEEEEENS0_IJNS0_IJNS0_IJS3_NS1_ILi0EEEEEENS0_IJSA_SA_EEEEEENS0_IJSA_iEEEEEEEEC2ERKS9_RKSF_ - $_ZN7cutlass13device_kernelIN5flash19enable_sm80_to_sm89INS1_16FlashAttnBwdSm80INS1_25CollectiveMainloopBwdSm80ILi2ELi2EN4cute5tupleIJNS5_1CILi128EEES8_NS7_ILi64EEEEEENS_6half_tEfNS_4arch4Sm80ELb0ELb0ELb1ELb0ELb0ELb0ELb0ELb0ELi2ELi4ELi4ELi4ELb0EEENS1_21CollectiveEpilogueBwdISA_SB_SD_Li256ELb0ELb0ELi2EEENS1_19SingleTileSchedulerILb0ELb0ELb0ELi128EEEEEEEEEvNT_6ParamsE$_ZN4cute3eso3ESOILb1ELb0EJNS_6LayoutINS_5tupleIJNS_1CILi4EEEEEENS3_IJNS4_ILi1EEEEEEEENS_10ViewEngineIPfEEEEC2ERKS9_RKSC_)
$_ZN7cutlass13device_kernelIN5flash19enable_sm80_to_sm89INS1_16FlashAttnBwdSm80INS1_25CollectiveMainloopBwdSm80ILi2ELi2EN4cute5tupleIJNS5_1CILi128EEES8_NS7_ILi64EEEEEENS_6half_tEfNS_4arch4Sm80ELb0ELb0ELb1ELb0ELb0ELb0ELb0ELb0ELi2ELi4ELi4ELi4ELb0EEENS1_21CollectiveEpilogueBwdISA_SB_SD_Li256ELb0ELb0ELi2EEENS1_19SingleTileSchedulerILb0ELb0ELb0ELi128EEEEEEEEEvNT_6ParamsE$_ZN4cute3eso3ESOILb1ELb0EJNS_6LayoutINS_5tupleIJNS_1CILi4EEEEEENS3_IJNS4_ILi1EEEEEEEENS_10ViewEngineIPfEEEEC2ERKS9_RKSC_:
[----:B------:R-:W-:Y:S01]  /*8320*/  IADD3 R5, R62, -c[0x0][0x20], RZ ;  /* 0x800008003e057a10 */ /* 0x000fe20007ffe0ff */
[----:B------:R-:W-:Y:S01]  /*8330*/  IMAD.MOV.U32 R12, RZ, RZ, R4 ;  /* 0x000000ffff0c7224 */ /* 0x000fe200078e0004 */
[----:B------:R-:W-:Y:S01]  /*8340*/  MOV R13, R7 ;  /* 0x00000007000d7202 */ /* 0x000fe20000000f00 */
[----:B------:R-:W-:-:S04]  /*8350*/  IMAD.MOV.U32 R9, RZ, RZ, 0x0 ;  /* 0x00000000ff097424 */ /* 0x000fc800078e00ff */
[----:B------:R1:W-:Y:S01]  /*8360*/  STL.64 [R5], R12 ;  /* 0x0000000c05007387 */ /* 0x0003e20000100a00 */
[----:B------:R-:W-:Y:S05]  /*8370*/  RET.REL.NODEC R8 `(_ZN7cutlass13device_kernelIN5flash19enable_sm80_to_sm89INS1_16FlashAttnBwdSm80INS1_25CollectiveMainloopBwdSm80ILi2ELi2EN4cute5tupleIJNS5_1CILi128EEES8_NS7_ILi64EEEEEENS_6half_tEfNS_4arch4Sm80ELb0ELb0ELb1ELb0ELb0ELb0ELb0ELb0ELi2ELi4ELi4ELi4ELb0EEENS1_21CollectiveEpilogueBwdISA_SB_SD_Li256ELb0ELb0ELi2EEENS1_19SingleTileSchedulerILb0ELb0ELb0ELi128EEEEEEEEEvNT_6ParamsE) ;  /* 0xffff7c8008007950 */ /* 0x000fea0003c3ffff */
        .type           $_ZN7cutlass13device_kernelIN5flash19enable_sm80_to_sm89INS1_16FlashAttnBwdSm80INS1_25CollectiveMainloopBwdSm80ILi2ELi2EN4cute5tupleIJNS5_1CILi128EEES8_NS7_ILi64EEEEEENS_6half_tEfNS_4arch4Sm80ELb0ELb0ELb1ELb0ELb0ELb0ELb0ELb0ELi2ELi4ELi4ELi4ELb0EEENS1_21CollectiveEpilogueBwdISA_SB_SD_Li256ELb0ELb0ELi2EEENS1_19SingleTileSchedulerILb0ELb0ELb0ELi128EEEEEEEEEvNT_6ParamsE$_ZN4cute5tupleIJNS0_IJNS0_IJNS0_IJNS_1CILi8EEENS1_ILi1EEEEEENS0_IJS3_S3_EEEEEENS0_IJS3_NS1_ILi2EEEEEEEEENS0_IJNS0_IJNS0_IJS3_NS1_ILi0EEEEEENS0_IJSA_SA_EEEEEENS0_IJSA_iEEEEEEEEC2ERKS9_RKSF_,@function
        .size           $_ZN7cutlass13device_kernelIN5flash19enable_sm80_to_sm89INS1_16FlashAttnBwdSm80INS1_25CollectiveMainloopBwdSm80ILi2ELi2EN4cute5tupleIJNS5_1CILi128EEES8_NS7_ILi64EEEEEENS_6half_tEfNS_4arch4Sm80ELb0ELb0ELb1ELb0ELb0ELb0ELb0ELb0ELi2ELi4ELi4ELi4ELb0EEENS1_21CollectiveEpilogueBwdISA_SB_SD_Li256ELb0ELb0ELi2EEENS1_19SingleTileSchedulerILb0ELb0ELb0ELi128EEEEEEEEEvNT_6ParamsE$_ZN4cute5tupleIJNS0_IJNS0_IJNS0_IJNS_1CILi8EEENS1_ILi1EEEEEENS0_IJS3_S3_EEEEEENS0_IJS3_NS1_ILi2EEEEEEEEENS0_IJNS0_IJNS0_IJS3_NS1_ILi0EEEEEENS0_IJSA_SA_EEEEEENS0_IJSA_iEEEEEEEEC2ERKS9_RKSF_,($_ZN7cutlass13device_kernelIN5flash19enable_sm80_to_sm89INS1_16FlashAttnBwdSm80INS1_25CollectiveMainloopBwdSm80ILi2ELi2EN4cute5tupleIJNS5_1CILi128EEES8_NS7_ILi64EEEEEENS_6half_tEfNS_4arch4Sm80ELb0ELb0ELb1ELb0ELb0ELb0ELb0ELb0ELi2ELi4ELi4ELi4ELb0EEENS1_21CollectiveEpilogueBwdISA_SB_SD_Li256ELb0ELb0ELi2EEENS1_19SingleTileSchedulerILb0ELb0ELb0ELi128EEEEEEEEEvNT_6ParamsE$_ZN4cute5tupleIJNS0_IJNS0_IJNS0_IJNS_1CILi8EEENS1_ILi1EEEEEES3_EEENS0_IJNS0_IJS3_S3_EEENS1_ILi2EEEEEEEEENS0_IJNS0_IJNS0_IJS3_NS1_ILi0EEEEEESA_EEENS0_IJNS0_IJSA_SA_EEEiEEEEEEEEC2ERKS9_RKSF_ - $_ZN7cutlass13device_kernelIN5flash19enable_sm80_to_sm89INS1_16FlashAttnBwdSm80INS1_25CollectiveMainloopBwdSm80ILi2ELi2EN4cute5tupleIJNS5_1CILi128EEES8_NS7_ILi64EEEEEENS_6half_tEfNS_4arch4Sm80ELb0ELb0ELb1ELb0ELb0ELb0ELb0ELb0ELi2ELi4ELi4ELi4ELb0EEENS1_21CollectiveEpilogueBwdISA_SB_SD_Li256ELb0ELb0ELi2EEENS1_19SingleTileSchedulerILb0ELb0ELb0ELi128EEEEEEEEEvNT_6ParamsE$_ZN4cute5tupleIJNS0_IJNS0_IJNS0_IJNS_1CILi8EEENS1_ILi1EEEEEENS0_IJS3_S3_EEEEEENS0_IJS3_NS1_ILi2EEEEEEEEENS0_IJNS0_IJNS0_IJS3_NS1_ILi0EEEEEENS0_IJSA_SA_EEEEEENS0_IJSA_iEEEEEEEEC2ERKS9_RKSF_)
$_ZN7cutlass13device_kernelIN5flash19enable_sm80_to_sm89INS1_16FlashAttnBwdSm80INS1_25CollectiveMainloopBwdSm80ILi2ELi2EN4cute5tupleIJNS5_1CILi128EEES8_NS7_ILi64EEEEEENS_6half_tEfNS_4arch4Sm80ELb0ELb0ELb1ELb0ELb0ELb0ELb0ELb0ELi2ELi4ELi4ELi4ELb0EEENS1_21CollectiveEpilogueBwdISA_SB_SD_Li256ELb0ELb0ELi2EEENS1_19SingleTileSchedulerILb0ELb0ELb0ELi128EEEEEEEEEvNT_6ParamsE$_ZN4cute5tupleIJNS0_IJNS0_IJNS0_IJNS_1CILi8EEENS1_ILi1EEEEEENS0_IJS3_S3_EEEEEENS0_IJS3_NS1_ILi2EEEEEEEEENS0_IJNS0_IJNS0_IJS3_NS1_ILi0EEEEEENS0_IJSA_SA_EEEEEENS0_IJSA_iEEEEEEEEC2ERKS9_RKSF_:
[----:B------:R-:W-:Y:S02]  /*8380*/  IADD3 R4, R93, -c[0x0][0x20], RZ ;  /* 0x800008005d047a10 */ /* 0x000fe40007ffe0ff */
[----:B------:R-:W-:-:S03]  /*8390*/  MOV R7, 0x0 ;  /* 0x0000000000077802 */ /* 0x000fc60000000f00 */
[----:B------:R1:W-:Y:S01]  /*83a0*/  STL [R4], R5 ;  /* 0x0000000504007387 */ /* 0x0003e20000100800 */
[----:B------:R-:W-:Y:S05]  /*83b0*/  RET.REL.NODEC R6 `(_ZN7cutlass13device_kernelIN5flash19enable_sm80_to_sm89INS1_16FlashAttnBwdSm80INS1_25CollectiveMainloopBwdSm80ILi2ELi2EN4cute5tupleIJNS5_1CILi128EEES8_NS7_ILi64EEEEEENS_6half_tEfNS_4arch4Sm80ELb0ELb0ELb1ELb0ELb0ELb0ELb0ELb0ELi2ELi4ELi4ELi4ELb0EEENS1_21CollectiveEpilogueBwdISA_SB_SD_Li256ELb0ELb0ELi2EEENS1_19SingleTileSchedulerILb0ELb0ELb0ELi128EEEEEEEEEvNT_6ParamsE) ;  /* 0xffff7c4006007950 */ /* 0x000fea0003c3ffff */
        .type           $_ZN7cutlass13device_kernelIN5flash19enable_sm80_to_sm89INS1_16FlashAttnBwdSm80INS1_25CollectiveMainloopBwdSm80ILi2ELi2EN4cute5tupleIJNS5_1CILi128EEES8_NS7_ILi64EEEEEENS_6half_tEfNS_4arch4Sm80ELb0ELb0ELb1ELb0ELb0ELb0ELb0ELb0ELi2ELi4ELi4ELi4ELb0EEENS1_21CollectiveEpilogueBwdISA_SB_SD_Li256ELb0ELb0ELi2EEENS1_19SingleTileSchedulerILb0ELb0ELb0ELi128EEEEEEEEEvNT_6ParamsE$_ZN4cute5tupleIJNS0_IJNS0_IJNS0_IJNS_1CILi8EEENS1_ILi1EEEEEES3_EEENS0_IJNS0_IJS3_S3_EEENS1_ILi2EEEEEEEEENS0_IJNS0_IJNS0_IJS3_NS1_ILi0EEEEEESA_EEENS0_IJNS0_IJSA_SA_EEEiEEEEEEEEC2ERKS9_RKSF_,@function
        .size           $_ZN7cutlass13device_kernelIN5flash19enable_sm80_to_sm89INS1_16FlashAttnBwdSm80INS1_25CollectiveMainloopBwdSm80ILi2ELi2EN4cute5tupleIJNS5_1CILi128EEES8_NS7_ILi64EEEEEENS_6half_tEfNS_4arch4Sm80ELb0ELb0ELb1ELb0ELb0ELb0ELb0ELb0ELi2ELi4ELi4ELi4ELb0EEENS1_21CollectiveEpilogueBwdISA_SB_SD_Li256ELb0ELb0ELi2EEENS1_19SingleTileSchedulerILb0ELb0ELb0ELi128EEEEEEEEEvNT_6ParamsE$_ZN4cute5tupleIJNS0_IJNS0_IJNS0_IJNS_1CILi8EEENS1_ILi1EEEEEES3_EEENS0_IJNS0_IJS3_S3_EEENS1_ILi2EEEEEEEEENS0_IJNS0_IJNS0_IJS3_NS1_ILi0EEEEEESA_EEENS0_IJNS0_IJSA_SA_EEEiEEEEEEEEC2ERKS9_RKSF_,($_ZN7cutlass13device_kernelIN5flash19enable_sm80_to_sm89INS1_16FlashAttnBwdSm80INS1_25CollectiveMainloopBwdSm80ILi2ELi2EN4cute5tupleIJNS5_1CILi128EEES8_NS7_ILi64EEEEEENS_6half_tEfNS_4arch4Sm80ELb0ELb0ELb1ELb0ELb0ELb0ELb0ELb0ELi2ELi4ELi4ELi4ELb0EEENS1_21CollectiveEpilogueBwdISA_SB_SD_Li256ELb0ELb0ELi2EEENS1_19SingleTileSchedulerILb0ELb0ELb0ELi128EEEEEEEEEvNT_6ParamsE$_ZN4cute5tupleIJNS0_IJNS0_IJNS_1CILi1EEENS0_IJS2_NS1_ILi2EEES3_EEEEEES3_NS0_IJS3_S3_EEEEEENS0_IJNS0_IJNS1_ILi0EEENS0_IJS2_NS1_ILi256EEEiEEEEEENS1_ILi2048EEENS0_IJiNS1_ILi4096EEEEEEEEEEEC2ERKS7_RKSF_ - $_ZN7cutlass13device_kernelIN5flash19enable_sm80_to_sm89INS1_16FlashAttnBwdSm80INS1_25CollectiveMainloopBwdSm80ILi2ELi2EN4cute5tupleIJNS5_1CILi128EEES8_NS7_ILi64EEEEEENS_6half_tEfNS_4arch4Sm80ELb0ELb0ELb1ELb0ELb0ELb0ELb0ELb0ELi2ELi4ELi4ELi4ELb0EEENS1_21CollectiveEpilogueBwdISA_SB_SD_Li256ELb0ELb0ELi2EEENS1_19SingleTileSchedulerILb0ELb0ELb0ELi128EEEEEEEEEvNT_6ParamsE$_ZN4cute5tupleIJNS0_IJNS0_IJNS0_IJNS_1CILi8EEENS1_ILi1EEEEEES3_EEENS0_IJNS0_IJS3_S3_EEENS1_ILi2EEEEEEEEENS0_IJNS0_IJNS0_IJS3_NS1_ILi0EEEEEESA_EEENS0_IJNS0_IJSA_SA_EEEiEEEEEEEEC2ERKS9_RKSF_)
$_ZN7cutlass13device_kernelIN5flash19enable_sm80_to_sm89INS1_16FlashAttnBwdSm80INS1_25CollectiveMainloopBwdSm80ILi2ELi2EN4cute5tupleIJNS5_1CILi128EEES8_NS7_ILi64EEEEEENS_6half_tEfNS_4arch4Sm80ELb0ELb0ELb1ELb0ELb0ELb0ELb0ELb0ELi2ELi4ELi4ELi4ELb0EEENS1_21CollectiveEpilogueBwdISA_SB_SD_Li256ELb0ELb0ELi2EEENS1_19SingleTileSchedulerILb0ELb0ELb0ELi128EEEEEEEEEvNT_6ParamsE$_ZN4cute5tupleIJNS0_IJNS0_IJNS0_IJNS_1CILi8EEENS1_ILi1EEEEEES3_EEENS0_IJNS0_IJS3_S3_EEENS1_ILi2EEEEEEEEENS0_IJNS0_IJNS0_IJS3_NS1_ILi0EEEEEESA_EEENS0_IJNS0_IJSA_SA_EEEiEEEEEEEEC2ERKS9_RKSF_:
[----:B------:R-:W-:Y:S02]  /*83c0*/  IADD3 R4, R92, -c[0x0][0x20], RZ ;  /* 0x800008005c047a10 */ /* 0x000fe40007ffe0ff */
[----:B------:R-:W-:-:S03]  /*83d0*/  MOV R7, 0x0 ;  /* 0x0000000000077802 */ /* 0x000fc60000000f00 */
[----:B------:R1:W-:Y:S01]  /*83e0*/  STL [R4], R5 ;  /* 0x0000000504007387 */ /* 0x0003e20000100800 */
[----:B------:R-:W-:Y:S05]  /*83f0*/  RET.REL.NODEC R6 `(_ZN7cutlass13device_kernelIN5flash19enable_sm80_to_sm89INS1_16FlashAttnBwdSm80INS1_25CollectiveMainloopBwdSm80ILi2ELi2EN4cute5tupleIJNS5_1CILi128EEES8_NS7_ILi64EEEEEENS_6half_tEfNS_4arch4Sm80ELb0ELb0ELb1ELb0ELb0ELb0ELb0ELb0ELi2ELi4ELi4ELi4ELb0EEENS1_21CollectiveEpilogueBwdISA_SB_SD_Li256ELb0ELb0ELi2EEENS1_19SingleTileSchedulerILb0ELb0ELb0ELi128EEEEEEEEEvNT_6ParamsE) ;  /* 0xffff7c0006007950 */ /* 0x000fea0003c3ffff */
        .type           $_ZN7cutlass13device_kernelIN5flash19enable_sm80_to_sm89INS1_16FlashAttnBwdSm80INS1_25CollectiveMainloopBwdSm80ILi2ELi2EN4cute5tupleIJNS5_1CILi128EEES8_NS7_ILi64EEEEEENS_6half_tEfNS_4arch4Sm80ELb0ELb0ELb1ELb0ELb0ELb0ELb0ELb0ELi2ELi4ELi4ELi4ELb0EEENS1_21CollectiveEpilogueBwdISA_SB_SD_Li256ELb0ELb0ELi2EEENS1_19SingleTileSchedulerILb0ELb0ELb0ELi128EEEEEEEEEvNT_6ParamsE$_ZN4cute5tupleIJNS0_IJNS0_IJNS_1CILi1EEENS0_IJS2_NS1_ILi2EEES3_EEEEEES3_NS0_IJS3_S3_EEEEEENS0_IJNS0_IJNS1_ILi0EEENS0_IJS2_NS1_ILi256EEEiEEEEEENS1_ILi2048EEENS0_IJiNS1_ILi4096EEEEEEEEEEEC2ERKS7_RKSF_,@function
        .size           $_ZN7cutlass13device_kernelIN5flash19enable_sm80_to_sm89INS1_16FlashAttnBwdSm80INS1_25CollectiveMainloopBwdSm80ILi2ELi2EN4cute5tupleIJNS5_1CILi128EEES8_NS7_ILi64EEEEEENS_6half_tEfNS_4arch4Sm80ELb0ELb0ELb1ELb0ELb0ELb0ELb0ELb0ELi2ELi4ELi4ELi4ELb0EEENS1_21CollectiveEpilogueBwdISA_SB_SD_Li256ELb0ELb0ELi2EEENS1_19SingleTileSchedulerILb0ELb0ELb0ELi128EEEEEEEEEvNT_6ParamsE$_ZN4cute5tupleIJNS0_IJNS0_IJNS_1CILi1EEENS0_IJS2_NS1_ILi2EEES3_EEEEEES3_NS0_IJS3_S3_EEEEEENS0_IJNS0_IJNS1_ILi0EEENS0_IJS2_NS1_ILi256EEEiEEEEEENS1_ILi2048EEENS0_IJiNS1_ILi4096EEEEEEEEEEEC2ERKS7_RKSF_,($_ZN7cutlass13device_kernelIN5flash19enable_sm80_to_sm89INS1_16FlashAttnBwdSm80INS1_25CollectiveMainloopBwdSm80ILi2ELi2EN4cute5tupleIJNS5_1CILi128EEES8_NS7_ILi64EEEEEENS_6half_tEfNS_4arch4Sm80ELb0ELb0ELb1ELb0ELb0ELb0ELb0ELb0ELi2ELi4ELi4ELi4ELb0EEENS1_21CollectiveEpilogueBwdISA_SB_SD_Li256ELb0ELb0ELi2EEENS1_19SingleTileSchedulerILb0ELb0ELb0ELi128EEEEEEEEEvNT_6ParamsE$_ZN4cute5tupleIJNS0_IJNS0_IJNS_1CILi2EEES2_EEENS1_ILi8EEES3_EEENS0_IJNS0_IJNS1_ILi1EEEiEEENS1_ILi1024EEENS0_IJiiEEEEEEEEC2ERKS5_RKSA_ - $_ZN7cutlass13device_kernelIN5flash19enable_sm80_to_sm89INS1_16FlashAttnBwdSm80INS1_25CollectiveMainloopBwdSm80ILi2ELi2EN4cute5tupleIJNS5_1CILi128EEES8_NS7_ILi64EEEEEENS_6half_tEfNS_4arch4Sm80ELb0ELb0ELb1ELb0ELb0ELb0ELb0ELb0ELi2ELi4ELi4ELi4ELb0EEENS1_21CollectiveEpilogueBwdISA_SB_SD_Li256ELb0ELb0ELi2EEENS1_19SingleTileSchedulerILb0ELb0ELb0ELi128EEEEEEEEEvNT_6ParamsE$_ZN4cute5tupleIJNS0_IJNS0_IJNS_1CILi1EEENS0_IJS2_NS1_ILi2EEES3_EEEEEES3_NS0_IJS3_S3_EEEEEENS0_IJNS0_IJNS1_ILi0EEENS0_IJS2_NS1_ILi256EEEiEEEEEENS1_ILi2048EEENS0_IJiNS1_ILi4096EEEEEEEEEEEC2ERKS7_RKSF_)
$_ZN7cutlass13device_kernelIN5flash19enable_sm80_to_sm89INS1_16FlashAttnBwdSm80INS1_25CollectiveMainloopBwdSm80ILi2ELi2EN4cute5tupleIJNS5_1CILi128EEES8_NS7_ILi64EEEEEENS_6half_tEfNS_4arch4Sm80ELb0ELb0ELb1ELb0ELb0ELb0ELb0ELb0ELi2ELi4ELi4ELi4ELb0EEENS1_21CollectiveEpilogueBwdISA_SB_SD_Li256ELb0ELb0ELi2EEENS1_19SingleTileSchedulerILb0ELb0ELb0ELi128EEEEEEEEEvNT_6ParamsE$_ZN4cute5tupleIJNS0_IJNS0_IJNS_1CILi1EEENS0_IJS2_NS1_ILi2EEES3_EEEEEES3_NS0_IJS3_S3_EEEEEENS0_IJNS0_IJNS1_ILi0EEENS0_IJS2_NS1_ILi256EEEiEEEEEENS1_ILi2048EEENS0_IJiNS1_ILi4096EEEEEEEEEEEC2ERKS7_RKSF_:
[----:B------:R-:W-:Y:S01]  /*8400*/  IADD3 R2, R75, -c[0x0][0x20], RZ ;  /* 0x800008004b027a10 */ /* 0x000fe20007ffe0ff */
[----:B------:R-:W-:Y:S01]  /*8410*/  IMAD.MOV.U32 R20, RZ, RZ, R6 ;  /* 0x000000ffff147224 */ /* 0x000fe200078e0006 */
[----:B------:R-:W-:-:S03]  /*8420*/  MOV R21, 0x0 ;  /* 0x0000000000157802 */ /* 0x000fc60000000f00 */
[----:B------:R1:W-:Y:S04]  /*8430*/  STL [R2], R5 ;  /* 0x0000000502007387 */ /* 0x0003e80000100800 */
[----:B------:R1:W-:Y:S01]  /*8440*/  STL [R2+0x4], R3 ;  /* 0x0000040302007387 */ /* 0x0003e20000100800 */
[----:B------:R-:W-:Y:S05]  /*8450*/  RET.REL.NODEC R20 `(_ZN7cutlass13device_kernelIN5flash19enable_sm80_to_sm89INS1_16FlashAttnBwdSm80INS1_25CollectiveMainloopBwdSm80ILi2ELi2EN4cute5tupleIJNS5_1CILi128EEES8_NS7_ILi64EEEEEENS_6half_tEfNS_4arch4Sm80ELb0ELb0ELb1ELb0ELb0ELb0ELb0ELb0ELi2ELi4ELi4ELi4ELb0EEENS1_21CollectiveEpilogueBwdISA_SB_SD_Li256ELb0ELb0ELi2EEENS1_19SingleTileSchedulerILb0ELb0ELb0ELi128EEEEEEEEEvNT_6ParamsE) ;  /* 0xffff7ba014007950 */ /* 0x000fea0003c3ffff */
        .type           $_ZN7cutlass13device_kernelIN5flash19enable_sm80_to_sm89INS1_16FlashAttnBwdSm80INS1_25CollectiveMainloopBwdSm80ILi2ELi2EN4cute5tupleIJNS5_1CILi128EEES8_NS7_ILi64EEEEEENS_6half_tEfNS_4arch4Sm80ELb0ELb0ELb1ELb0ELb0ELb0ELb0ELb0ELi2ELi4ELi4ELi4ELb0EEENS1_21CollectiveEpilogueBwdISA_SB_SD_Li256ELb0ELb0ELi2EEENS1_19SingleTileSchedulerILb0ELb0ELb0ELi128EEEEEEEEEvNT_6ParamsE$_ZN4cute5tupleIJNS0_IJNS0_IJNS_1CILi2EEES2_EEENS1_ILi8EEES3_EEENS0_IJNS0_IJNS1_ILi1EEEiEEENS1_ILi1024EEENS0_IJiiEEEEEEEEC2ERKS5_RKSA_,@function
        .size           $_ZN7cutlass13device_kernelIN5flash19enable_sm80_to_sm89INS1_16FlashAttnBwdSm80INS1_25CollectiveMainloopBwdSm80ILi2ELi2EN4cute5tupleIJNS5_1CILi128EEES8_NS7_ILi64EEEEEENS_6half_tEfNS_4arch4Sm80ELb0ELb0ELb1ELb0ELb0ELb0ELb0ELb0ELi2ELi4ELi4ELi4ELb0EEENS1_21CollectiveEpilogueBwdISA_SB_SD_Li256ELb0ELb0ELi2EEENS1_19SingleTileSchedulerILb0ELb0ELb0ELi128EEEEEEEEEvNT_6ParamsE$_ZN4cute5tupleIJNS0_IJNS0_IJNS_1CILi2EEES2_EEENS1_ILi8EEES3_EEENS0_IJNS0_IJNS1_ILi1EEEiEEENS1_ILi1024EEENS0_IJiiEEEEEEEEC2ERKS5_RKSA_,($_ZN7cutlass13device_kernelIN5flash19enable_sm80_to_sm89INS1_16FlashAttnBwdSm80INS1_25CollectiveMainloopBwdSm80ILi2ELi2EN4cute5tupleIJNS5_1CILi128EEES8_NS7_ILi64EEEEEENS_6half_tEfNS_4arch4Sm80ELb0ELb0ELb1ELb0ELb0ELb0ELb0ELb0ELi2ELi4ELi4ELi4ELb0EEENS1_21CollectiveEpilogueBwdISA_SB_SD_Li256ELb0ELb0ELi2EEENS1_19SingleTileSchedulerILb0ELb0ELb0ELi128EEEEEEEEEvNT_6ParamsE$_ZN4cute5tupleIJNS0_IJNS0_IJNS_1CILi2EEES2_EEES3_NS1_ILi8EEEEEENS0_IJNS0_IJiNS1_ILi512EEEEEENS0_IJiiEEENS1_ILi1024EEEEEEEEC2ERKS5_RKSA_ - $_ZN7cutlass13device_kernelIN5flash19enable_sm80_to_sm89INS1_16FlashAttnBwdSm80INS1_25CollectiveMainloopBwdSm80ILi2ELi2EN4cute5tupleIJNS5_1CILi128EEES8_NS7_ILi64EEEEEENS_6half_tEfNS_4arch4Sm80ELb0ELb0ELb1ELb0ELb0ELb0ELb0ELb0ELi2ELi4ELi4ELi4ELb0EEENS1_21CollectiveEpilogueBwdISA_SB_SD_Li256ELb0ELb0ELi2EEENS1_19SingleTileSchedulerILb0ELb0ELb0ELi128EEEEEEEEEvNT_6ParamsE$_ZN4cute5tupleIJNS0_IJNS0_IJNS_1CILi2EEES2_EEENS1_ILi8EEES3_EEENS0_IJNS0_IJNS1_ILi1EEEiEEENS1_ILi1024EEENS0_IJiiEEEEEEEEC2ERKS5_RKSA_)
$_ZN7cutlass13device_kernelIN5flash19enable_sm80_to_sm89INS1_16FlashAttnBwdSm80INS1_25CollectiveMainloopBwdSm80ILi2ELi2EN4cute5tupleIJNS5_1CILi128EEES8_NS7_ILi64EEEEEENS_6half_tEfNS_4arch4Sm80ELb0ELb0ELb1ELb0ELb0ELb0ELb0ELb0ELi2ELi4ELi4ELi4ELb0EEENS1_21CollectiveEpilogueBwdISA_SB_SD_Li256ELb0ELb0ELi2EEENS1_19SingleTileSchedulerILb0ELb0ELb0ELi128EEEEEEEEEvNT_6ParamsE$_ZN4cute5tupleIJNS0_IJNS0_IJNS_1CILi2EEES2_EEENS1_ILi8EEES3_EEENS0_IJNS0_IJNS1_ILi1EEEiEEENS1_ILi1024EEENS0_IJiiEEEEEEEEC2ERKS5_RKSA_:
[----:B------:R-:W-:Y:S01]  /*8460*/  IADD3 R4, R62, -c[0x0][0x20], RZ ;  /* 0x800008003e047a10 */ /* 0x000fe20007ffe0ff */
[----:B------:R-:W-:Y:S01]  /*8470*/  IMAD.MOV.U32 R28, RZ, RZ, R6 ;  /* 0x000000ffff1c7224 */ /* 0x000fe200078e0006 */
[----:B------:R-:W-:-:S03]  /*8480*/  MOV R29, 0x0 ;  /* 0x00000000001d7802 */ /* 0x000fc60000000f00 */
[----:B------:R1:W-:Y:S04]  /*8490*/  STL [R4], R2 ;  /* 0x0000000204007387 */ /* 0x0003e80000100800 */
[----:B------:R1:W-:Y:S04]  /*84a0*/  STL [R4+0x4], R3 ;  /* 0x0000040304007387 */ /* 0x0003e80000100800 */
[----:B------:R1:W-:Y:S01]  /*84b0*/  STL [R4+0x8], R5 ;  /* 0x0000080504007387 */ /* 0x0003e20000100800 */
[----:B------:R-:W-:Y:S05]  /*84c0*/  RET.REL.NODEC R28 `(_ZN7cutlass13device_kernelIN5flash19enable_sm80_to_sm89INS1_16FlashAttnBwdSm80INS1_25CollectiveMainloopBwdSm80ILi2ELi2EN4cute5tupleIJNS5_1CILi128EEES8_NS7_ILi64EEEEEENS_6half_tEfNS_4arch4Sm80ELb0ELb0ELb1ELb0ELb0ELb0ELb0ELb0ELi2ELi4ELi4ELi4ELb0EEENS1_21CollectiveEpilogueBwdISA_SB_SD_Li256ELb0ELb0ELi2EEENS1_19SingleTileSchedulerILb0ELb0ELb0ELi128EEEEEEEEEvNT_6ParamsE) ;  /* 0xffff7b301c007950 */ /* 0x000fea0003c3ffff */
        .type           $_ZN7cutlass13device_kernelIN5flash19enable_sm80_to_sm89INS1_16FlashAttnBwdSm80INS1_25CollectiveMainloopBwdSm80ILi2ELi2EN4cute5tupleIJNS5_1CILi128EEES8_NS7_ILi64EEEEEENS_6half_tEfNS_4arch4Sm80ELb0ELb0ELb1ELb0ELb0ELb0ELb0ELb0ELi2ELi4ELi4ELi4ELb0EEENS1_21CollectiveEpilogueBwdISA_SB_SD_Li256ELb0ELb0ELi2EEENS1_19SingleTileSchedulerILb0ELb0ELb0ELi128EEEEEEEEEvNT_6ParamsE$_ZN4cute5tupleIJNS0_IJNS0_IJNS_1CILi2EEES2_EEES3_NS1_ILi8EEEEEENS0_IJNS0_IJiNS1_ILi512EEEEEENS0_IJiiEEENS1_ILi1024EEEEEEEEC2ERKS5_RKSA_,@function
        .size           $_ZN7cutlass13device_kernelIN5flash19enable_sm80_to_sm89INS1_16FlashAttnBwdSm80INS1_25CollectiveMainloopBwdSm80ILi2ELi2EN4cute5tupleIJNS5_1CILi128EEES8_NS7_ILi64EEEEEENS_6half_tEfNS_4arch4Sm80ELb0ELb0ELb1ELb0ELb0ELb0ELb0ELb0ELi2ELi4ELi4ELi4ELb0EEENS1_21CollectiveEpilogueBwdISA_SB_SD_Li256ELb0ELb0ELi2EEENS1_19SingleTileSchedulerILb0ELb0ELb0ELi128EEEEEEEEEvNT_6ParamsE$_ZN4cute5tupleIJNS0_IJNS0_IJNS_1CILi2EEES2_EEES3_NS1_ILi8EEEEEENS0_IJNS0_IJiNS1_ILi512EEEEEENS0_IJiiEEENS1_ILi1024EEEEEEEEC2ERKS5_RKSA_,($_ZN7cutlass13device_kernelIN5flash19enable_sm80_to_sm89INS1_16FlashAttnBwdSm80INS1_25CollectiveMainloopBwdSm80ILi2ELi2EN4cute5tupleIJNS5_1CILi128EEES8_NS7_ILi64EEEEEENS_6half_tEfNS_4arch4Sm80ELb0ELb0ELb1ELb0ELb0ELb0ELb0ELb0ELi2ELi4ELi4ELi4ELb0EEENS1_21CollectiveEpilogueBwdISA_SB_SD_Li256ELb0ELb0ELi2EEENS1_19SingleTileSchedulerILb0ELb0ELb0ELi128EEEEEEEEEvNT_6ParamsE$_ZN4cute5tupleIJNS0_IJNS0_IJNS_1CILi2EEES2_S2_EEES2_NS0_IJNS0_IJS2_S2_EEES2_EEEEEENS0_IJNS0_IJNS1_ILi1EEENS1_ILi512EEEiEEENS1_ILi4096EEENS0_IJNS0_IJiiEEENS1_ILi8192EEEEEEEEEEEC2ERKS6_RKSE_ - $_ZN7cutlass13device_kernelIN5flash19enable_sm80_to_sm89INS1_16FlashAttnBwdSm80INS1_25CollectiveMainloopBwdSm80ILi2ELi2EN4cute5tupleIJNS5_1CILi128EEES8_NS7_ILi64EEEEEENS_6half_tEfNS_4arch4Sm80ELb0ELb0ELb1ELb0ELb0ELb0ELb0ELb0ELi2ELi4ELi4ELi4ELb0EEENS1_21CollectiveEpilogueBwdISA_SB_SD_Li256ELb0ELb0ELi2EEENS1_19SingleTileSchedulerILb0ELb0ELb0ELi128EEEEEEEEEvNT_6ParamsE$_ZN4cute5tupleIJNS0_IJNS0_IJNS_1CILi2EEES2_EEES3_NS1_ILi8EEEEEENS0_IJNS0_IJiNS1_ILi512EEEEEENS0_IJiiEEENS1_ILi1024EEEEEEEEC2ERKS5_RKSA_)
$_ZN7cutlass13device_kernelIN5flash19enable_sm80_to_sm89INS1_16FlashAttnBwdSm80INS1_25CollectiveMainloopBwdSm80ILi2ELi2EN4cute5tupleIJNS5_1CILi128EEES8_NS7_ILi64EEEEEENS_6half_tEfNS_4arch4Sm80ELb0ELb0ELb1ELb0ELb0ELb0ELb0ELb0ELi2ELi4ELi4ELi4ELb0EEENS1_21CollectiveEpilogueBwdISA_SB_SD_Li256ELb0ELb0ELi2EEENS1_19SingleTileSchedulerILb0ELb0ELb0ELi128EEEEEEEEEvNT_6ParamsE$_ZN4cute5tupleIJNS0_IJNS0_IJNS_1CILi2EEES2_EEES3_NS1_ILi8EEEEEENS0_IJNS0_IJiNS1_ILi512EEEEEENS0_IJiiEEENS1_ILi1024EEEEEEEEC2ERKS5_RKSA_:
[----:B------:R-:W-:Y:S02]  /*84d0*/  IADD3 R4, R91, -c[0x0][0x20], RZ ;  /* 0x800008005b047a10 */ /* 0x000fe40007ffe0ff */
[----:B------:R-:W-:-:S03]  /*84e0*/  MOV R23, 0x0 ;  /* 0x0000000000177802 */ /* 0x000fc60000000f00 */
[----:B------:R1:W-:Y:S04]  /*84f0*/  STL [R4], R2 ;  /* 0x0000000204007387 */ /* 0x0003e80000100800 */
[----:B------:R1:W-:Y:S04]  /*8500*/  STL [R4+0x4], R3 ;  /* 0x0000040304007387 */ /* 0x0003e80000100800 */
[----:B------:R1:W-:Y:S01]  /*8510*/  STL [R4+0x8], R5 ;  /* 0x0000080504007387 */ /* 0x0003e20000100800 */
[----:B------:R-:W-:Y:S05]  /*8520*/  RET.REL.NODEC R22 `(_ZN7cutlass13device_kernelIN5flash19enable_sm80_to_sm89INS1_16FlashAttnBwdSm80INS1_25CollectiveMainloopBwdSm80ILi2ELi2EN4cute5tupleIJNS5_1CILi128EEES8_NS7_ILi64EEEEEENS_6half_tEfNS_4arch4Sm80ELb0ELb0ELb1ELb0ELb0ELb0ELb0ELb0ELi2ELi4ELi4ELi4ELb0EEENS1_21CollectiveEpilogueBwdISA_SB_SD_Li256ELb0ELb0ELi2EEENS1_19SingleTileSchedulerILb0ELb0ELb0ELi128EEEEEEEEEvNT_6ParamsE) ;  /* 0xffff7ad016007950 */ /* 0x000fea0003c3ffff */
        .type           $_ZN7cutlass13device_kernelIN5flash19enable_sm80_to_sm89INS1_16FlashAttnBwdSm80INS1_25CollectiveMainloopBwdSm80ILi2ELi2EN4cute5tupleIJNS5_1CILi128EEES8_NS7_ILi64EEEEEENS_6half_tEfNS_4arch4Sm80ELb0ELb0ELb1ELb0ELb0ELb0ELb0ELb0ELi2ELi4ELi4ELi4ELb0EEENS1_21CollectiveEpilogueBwdISA_SB_SD_Li256ELb0ELb0ELi2EEENS1_19SingleTileSchedulerILb0ELb0ELb0ELi128EEEEEEEEEvNT_6ParamsE$_ZN4cute5tupleIJNS0_IJNS0_IJNS_1CILi2EEES2_S2_EEES2_NS0_IJNS0_IJS2_S2_EEES2_EEEEEENS0_IJNS0_IJNS1_ILi1EEENS1_ILi512EEEiEEENS1_ILi4096EEENS0_IJNS0_IJiiEEENS1_ILi8192EEEEEEEEEEEC2ERKS6_RKSE_,@function
        .size           $_ZN7cutlass13device_kernelIN5flash19enable_sm80_to_sm89INS1_16FlashAttnBwdSm80INS1_25CollectiveMainloopBwdSm80ILi2ELi2EN4cute5tupleIJNS5_1CILi128EEES8_NS7_ILi64EEEEEENS_6half_tEfNS_4arch4Sm80ELb0ELb0ELb1ELb0ELb0ELb0ELb0ELb0ELi2ELi4ELi4ELi4ELb0EEENS1_21CollectiveEpilogueBwdISA_SB_SD_Li256ELb0ELb0ELi2EEENS1_19SingleTileSchedulerILb0ELb0ELb0ELi128EEEEEEEEEvNT_6ParamsE$_ZN4cute5tupleIJNS0_IJNS0_IJNS_1CILi2EEES2_S2_EEES2_NS0_IJNS0_IJS2_S2_EEES2_EEEEEENS0_IJNS0_IJNS1_ILi1EEENS1_ILi512EEEiEEENS1_ILi4096EEENS0_IJNS0_IJiiEEENS1_ILi8192EEEEEEEEEEEC2ERKS6_RKSE_,($_ZN7cutlass13device_kernelIN5flash19enable_sm80_to_sm89INS1_16FlashAttnBwdSm80INS1_25CollectiveMainloopBwdSm80ILi2ELi2EN4cute5tupleIJNS5_1CILi128EEES8_NS7_ILi64EEEEEENS_6half_tEfNS_4arch4Sm80ELb0ELb0ELb1ELb0ELb0ELb0ELb0ELb0ELi2ELi4ELi4ELi4ELb0EEENS1_21CollectiveEpilogueBwdISA_SB_SD_Li256ELb0ELb0ELi2EEENS1_19SingleTileSchedulerILb0ELb0ELb0ELi128EEEEEEEEEvNT_6ParamsE$_ZN4cute5tupleIJNS0_IJNS0_IJNS_1CILi2EEES2_S2_EEES2_NS0_IJS2_S2_EEEEEENS0_IJNS0_IJNS1_ILi1EEENS1_ILi512EEEiEEENS1_ILi4096EEENS0_IJiiEEEEEEEEC2ERKS5_RKSB_ - $_ZN7cutlass13device_kernelIN5flash19enable_sm80_to_sm89INS1_16FlashAttnBwdSm80INS1_25CollectiveMainloopBwdSm80ILi2ELi2EN4cute5tupleIJNS5_1CILi128EEES8_NS7_ILi64EEEEEENS_6half_tEfNS_4arch4Sm80ELb0ELb0ELb1ELb0ELb0ELb0ELb0ELb0ELi2ELi4ELi4ELi4ELb0EEENS1_21CollectiveEpilogueBwdISA_SB_SD_Li256ELb0ELb0ELi2EEENS1_19SingleTileSchedulerILb0ELb0ELb0ELi128EEEEEEEEEvNT_6ParamsE$_ZN4cute5tupleIJNS0_IJNS0_IJNS_1CILi2EEES2_S2_EEES2_NS0_IJNS0_IJS2_S2_EEES2_EEEEEENS0_IJNS0_IJNS1_ILi1EEENS1_ILi512EEEiEEENS1_ILi4096EEENS0_IJNS0_IJiiEEENS1_ILi8192EEEEEEEEEEEC2ERKS6_RKSE_)
$_ZN7cutlass13device_kernelIN5flash19enable_sm80_to_sm89INS1_16FlashAttnBwdSm80INS1_25CollectiveMainloopBwdSm80ILi2ELi2EN4cute5tupleIJNS5_1CILi128EEES8_NS7_ILi64EEEEEENS_6half_tEfNS_4arch4Sm80ELb0ELb0ELb1ELb0ELb0ELb0ELb0ELb0ELi2ELi4ELi4ELi4ELb0EEENS1_21CollectiveEpilogueBwdISA_SB_SD_Li256ELb0ELb0ELi2EEENS1_19SingleTileSchedulerILb0ELb0ELb0ELi128EEEEEEEEEvNT_6ParamsE$_ZN4cute5tupleIJNS0_IJNS0_IJNS_1CILi2EEES2_S2_EEES2_NS0_IJNS0_IJS2_S2_EEES2_EEEEEENS0_IJNS0_IJNS1_ILi1EEENS1_ILi512EEEiEEENS1_ILi4096EEENS0_IJNS0_IJiiEEENS1_ILi8192EEEEEEEEEEEC2ERKS6_RKSE_:
[----:B------:R-:W-:Y:S01]  /*8530*/  IADD3 R4, R91, -c[0x0][0x20], RZ ;  /* 0x800008005b047a10 */ /* 0x000fe20007ffe0ff */
[----:B------:R-:W-:Y:S01]  /*8540*/  IMAD.MOV.U32 R32, RZ, RZ, R6 ;  /* 0x000000ffff207224 */ /* 0x000fe200078e0006 */
[----:B------:R-:W-:-:S03]  /*8550*/  MOV R33, 0x0 ;  /* 0x0000000000217802 */ /* 0x000fc60000000f00 */
[----:B------:R1:W-:Y:S04]  /*8560*/  STL [R4], R2 ;  /* 0x0000000204007387 */ /* 0x0003e80000100800 */
[----:B------:R1:W-:Y:S04]  /*8570*/  STL [R4+0x4], R3 ;  /* 0x0000040304007387 */ /* 0x0003e80000100800 */
[----:B------:R1:W-:Y:S01]  /*8580*/  STL [R4+0x8], R5 ;  /* 0x0000080504007387 */ /* 0x0003e20000100800 */
[----:B------:R-:W-:Y:S05]  /*8590*/  RET.REL.NODEC R32 `(_ZN7cutlass13device_kernelIN5flash19enable_sm80_to_sm89INS1_16FlashAttnBwdSm80INS1_25CollectiveMainloopBwdSm80ILi2ELi2EN4cute5tupleIJNS5_1CILi128EEES8_NS7_ILi64EEEEEENS_6half_tEfNS_4arch4Sm80ELb0ELb0ELb1ELb0ELb0ELb0ELb0ELb0ELi2ELi4ELi4ELi4ELb0EEENS1_21CollectiveEpilogueBwdISA_SB_SD_Li256ELb0ELb0ELi2EEENS1_19SingleTileSchedulerILb0ELb0ELb0ELi128EEEEEEEEEvNT_6ParamsE) ;  /* 0xffff7a6020007950 */ /* 0x000fea0003c3ffff */
        .type           $_ZN7cutlass13device_kernelIN5flash19enable_sm80_to_sm89INS1_16FlashAttnBwdSm80INS1_25CollectiveMainloopBwdSm80ILi2ELi2EN4cute5tupleIJNS5_1CILi128EEES8_NS7_ILi64EEEEEENS_6half_tEfNS_4arch4Sm80ELb0ELb0ELb1ELb0ELb0ELb0ELb0ELb0ELi2ELi4ELi4ELi4ELb0EEENS1_21CollectiveEpilogueBwdISA_SB_SD_Li256ELb0ELb0ELi2EEENS1_19SingleTileSchedulerILb0ELb0ELb0ELi128EEEEEEEEEvNT_6ParamsE$_ZN4cute5tupleIJNS0_IJNS0_IJNS_1CILi2EEES2_S2_EEES2_NS0_IJS2_S2_EEEEEENS0_IJNS0_IJNS1_ILi1EEENS1_ILi512EEEiEEENS1_ILi4096EEENS0_IJiiEEEEEEEEC2ERKS5_RKSB_,@function
        .size           $_ZN7cutlass13device_kernelIN5flash19enable_sm80_to_sm89INS1_16FlashAttnBwdSm80INS1_25CollectiveMainloopBwdSm80ILi2ELi2EN4cute5tupleIJNS5_1CILi128EEES8_NS7_ILi64EEEEEENS_6half_tEfNS_4arch4Sm80ELb0ELb0ELb1ELb0ELb0ELb0ELb0ELb0ELi2ELi4ELi4ELi4ELb0EEENS1_21CollectiveEpilogueBwdISA_SB_SD_Li256ELb0ELb0ELi2EEENS1_19SingleTileSchedulerILb0ELb0ELb0ELi128EEEEEEEEEvNT_6ParamsE$_ZN4cute5tupleIJNS0_IJNS0_IJNS_1CILi2EEES2_S2_EEES2_NS0_IJS2_S2_EEEEEENS0_IJNS0_IJNS1_ILi1EEENS1_ILi512EEEiEEENS1_ILi4096EEENS0_IJiiEEEEEEEEC2ERKS5_RKSB_,($_ZN7cutlass13device_kernelIN5flash19enable_sm80_to_sm89INS1_16FlashAttnBwdSm80INS1_25CollectiveMainloopBwdSm80ILi2ELi2EN4cute5tupleIJNS5_1CILi128EEES8_NS7_ILi64EEEEEENS_6half_tEfNS_4arch4Sm80ELb0ELb0ELb1ELb0ELb0ELb0ELb0ELb0ELi2ELi4ELi4ELi4ELb0EEENS1_21CollectiveEpilogueBwdISA_SB_SD_Li256ELb0ELb0ELi2EEENS1_19SingleTileSchedulerILb0ELb0ELb0ELi128EEEEEEEEEvNT_6ParamsE$_ZN4cute5tupleIJNS0_IJNS0_IJNS_1CILi8EEENS1_ILi1EEEEEENS0_IJNS1_ILi2EEEEEEEEENS0_IJNS0_IJS3_NS1_ILi0EEEEEENS0_IJiEEEEEEEEC2ERKS7_RKSB_ - $_ZN7cutlass13device_kernelIN5flash19enable_sm80_to_sm89INS1_16FlashAttnBwdSm80INS1_25CollectiveMainloopBwdSm80ILi2ELi2EN4cute5tupleIJNS5_1CILi128EEES8_NS7_ILi64EEEEEENS_6half_tEfNS_4arch4Sm80ELb0ELb0ELb1ELb0ELb0ELb0ELb0ELb0ELi2ELi4ELi4ELi4ELb0EEENS1_21CollectiveEpilogueBwdISA_SB_SD_Li256ELb0ELb0ELi2EEENS1_19SingleTileSchedulerILb0ELb0ELb0ELi128EEEEEEEEEvNT_6ParamsE$_ZN4cute5tupleIJNS0_IJNS0_IJNS_1CILi2EEES2_S2_EEES2_NS0_IJS2_S2_EEEEEENS0_IJNS0_IJNS1_ILi1EEENS1_ILi512EEEiEEENS1_ILi4096EEENS0_IJiiEEEEEEEEC2ERKS5_RKSB_)
$_ZN7cutlass13device_kernelIN5flash19enable_sm80_to_sm89INS1_16FlashAttnBwdSm80INS1_25CollectiveMainloopBwdSm80ILi2ELi2EN4cute5tupleIJNS5_1CILi128EEES8_NS7_ILi64EEEEEENS_6half_tEfNS_4arch4Sm80ELb0ELb0ELb1ELb0ELb0ELb0ELb0ELb0ELi2ELi4ELi4ELi4ELb0EEENS1_21CollectiveEpilogueBwdISA_SB_SD_Li256ELb0ELb0ELi2EEENS1_19SingleTileSchedulerILb0ELb0ELb0ELi128EEEEEEEEEvNT_6ParamsE$_ZN4cute5tupleIJNS0_IJNS0_IJNS_1CILi2EEES2_S2_EEES2_NS0_IJS2_S2_EEEEEENS0_IJNS0_IJNS1_ILi1EEENS1_ILi512EEEiEEENS1_ILi4096EEENS0_IJiiEEEEEEEEC2ERKS5_RKSB_:
[----:B------:R-:W-:Y:S01]  /*85a0*/  IADD3 R4, R62, -c[0x0][0x20], RZ ;  /* 0x800008003e047a10 */ /* 0x000fe20007ffe0ff */
[----:B------:R-:W-:Y:S01]  /*85b0*/  IMAD.MOV.U32 R30, RZ, RZ, R6 ;  /* 0x000000ffff1e7224 */ /* 0x000fe200078e0006 */
[----:B------:R-:W-:-:S03]  /*85c0*/  MOV R31, 0x0 ;  /* 0x00000000001f7802 */ /* 0x000fc60000000f00 */
[----:B------:R1:W-:Y:S04]  /*85d0*/  STL [R4], R2 ;  /* 0x0000000204007387 */ /* 0x0003e80000100800 */
[----:B------:R1:W-:Y:S04]  /*85e0*/  STL [R4+0x4], R3 ;  /* 0x0000040304007387 */ /* 0x0003e80000100800 */
[----:B------:R1:W-:Y:S01]  /*85f0*/  STL [R4+0x8], R5 ;  /* 0x0000080504007387 */ /* 0x0003e20000100800 */
[----:B------:R-:W-:Y:S05]  /*8600*/  RET.REL.NODEC R30 `(_ZN7cutlass13device_kernelIN5flash19enable_sm80_to_sm89INS1_16FlashAttnBwdSm80INS1_25CollectiveMainloopBwdSm80ILi2ELi2EN4cute5tupleIJNS5_1CILi128EEES8_NS7_ILi64EEEEEENS_6half_tEfNS_4arch4Sm80ELb0ELb0ELb1ELb0ELb0ELb0ELb0ELb0ELi2ELi4ELi4ELi4ELb0EEENS1_21CollectiveEpilogueBwdISA_SB_SD_Li256ELb0ELb0ELi2EEENS1_19SingleTileSchedulerILb0ELb0ELb0ELi128EEEEEEEEEvNT_6ParamsE) ;  /* 0xffff79f01e007950 */ /* 0x000fea0003c3ffff */
        .type           $_ZN7cutlass13device_kernelIN5flash19enable_sm80_to_sm89INS1_16FlashAttnBwdSm80INS1_25CollectiveMainloopBwdSm80ILi2ELi2EN4cute5tupleIJNS5_1CILi128EEES8_NS7_ILi64EEEEEENS_6half_tEfNS_4arch4Sm80ELb0ELb0ELb1ELb0ELb0ELb0ELb0ELb0ELi2ELi4ELi4ELi4ELb0EEENS1_21CollectiveEpilogueBwdISA_SB_SD_Li256ELb0ELb0ELi2EEENS1_19SingleTileSchedulerILb0ELb0ELb0ELi128EEEEEEEEEvNT_6ParamsE$_ZN4cute5tupleIJNS0_IJNS0_IJNS_1CILi8EEENS1_ILi1EEEEEENS0_IJNS1_ILi2EEEEEEEEENS0_IJNS0_IJS3_NS1_ILi0EEEEEENS0_IJiEEEEEEEEC2ERKS7_RKSB_,@function
        .size           $_ZN7cutlass13device_kernelIN5flash19enable_sm80_to_sm89INS1_16FlashAttnBwdSm80INS1_25CollectiveMainloopBwdSm80ILi2ELi2EN4cute5tupleIJNS5_1CILi128EEES8_NS7_ILi64EEEEEENS_6half_tEfNS_4arch4Sm80ELb0ELb0ELb1ELb0ELb0ELb0ELb0ELb0ELi2ELi4ELi4ELi4ELb0EEENS1_21CollectiveEpilogueBwdISA_SB_SD_Li256ELb0ELb0ELi2EEENS1_19SingleTileSchedulerILb0ELb0ELb0ELi128EEEEEEEEEvNT_6ParamsE$_ZN4cute5tupleIJNS0_IJNS0_IJNS_1CILi8EEENS1_ILi1EEEEEENS0_IJNS1_ILi2EEEEEEEEENS0_IJNS0_IJS3_NS1_ILi0EEEEEENS0_IJiEEEEEEEEC2ERKS7_RKSB_,($_ZN7cutlass13device_kernelIN5flash19enable_sm80_to_sm89INS1_16FlashAttnBwdSm80INS1_25CollectiveMainloopBwdSm80ILi2ELi2EN4cute5tupleIJNS5_1CILi128EEES8_NS7_ILi64EEEEEENS_6half_tEfNS_4arch4Sm80ELb0ELb0ELb1ELb0ELb0ELb0ELb0ELb0ELi2ELi4ELi4ELi4ELb0EEENS1_21CollectiveEpilogueBwdISA_SB_SD_Li256ELb0ELb0ELi2EEENS1_19SingleTileSchedulerILb0ELb0ELb0ELi128EEEEEEEEEvNT_6ParamsE$_ZN4cute5tupleIJNS0_IJNS0_IJNS_1CILi8EEENS1_ILi1EEEEEENS1_ILi2EEEEEENS0_IJNS0_IJS3_NS1_ILi0EEEEEEiEEEEEC2ERKS6_RKS9_ - $_ZN7cutlass13device_kernelIN5flash19enable_sm80_to_sm89INS1_16FlashAttnBwdSm80INS1_25CollectiveMainloopBwdSm80ILi2ELi2EN4cute5tupleIJNS5_1CILi128EEES8_NS7_ILi64EEEEEENS_6half_tEfNS_4arch4Sm80ELb0ELb0ELb1ELb0ELb0ELb0ELb0ELb0ELi2ELi4ELi4ELi4ELb0EEENS1_21CollectiveEpilogueBwdISA_SB_SD_Li256ELb0ELb0ELi2EEENS1_19SingleTileSchedulerILb0ELb0ELb0ELi128EEEEEEEEEvNT_6ParamsE$_ZN4cute5tupleIJNS0_IJNS0_IJNS_1CILi8EEENS1_ILi1EEEEEENS0_IJNS1_ILi2EEEEEEEEENS0_IJNS0_IJS3_NS1_ILi0EEEEEENS0_IJiEEEEEEEEC2ERKS7_RKSB_)
$_ZN7cutlass13device_kernelIN5flash19enable_sm80_to_sm89INS1_16FlashAttnBwdSm80INS1_25CollectiveMainloopBwdSm80ILi2ELi2EN4cute5tupleIJNS5_1CILi128EEES8_NS7_ILi64EEEEEENS_6half_tEfNS_4arch4Sm80ELb0ELb0ELb1ELb0ELb0ELb0ELb0ELb0ELi2ELi4ELi4ELi4ELb0EEENS1_21CollectiveEpilogueBwdISA_SB_SD_Li256ELb0ELb0ELi2EEENS1_19SingleTileSchedulerILb0ELb0ELb0ELi128EEEEEEEEEvNT_6ParamsE$_ZN4cute5tupleIJNS0_IJNS0_IJNS_1CILi8EEENS1_ILi1EEEEEENS0_IJNS1_ILi2EEEEEEEEENS0_IJNS0_IJS3_NS1_ILi0EEEEEENS0_IJiEEEEEEEEC2ERKS7_RKSB_:
[----:B------:R-:W-:Y:S02]  /*8610*/  IADD3 R36, R92, -c[0x0][0x20], RZ ;  /* 0x800008005c247a10 */ /* 0x000fe40007ffe0ff */
[----:B------:R-:W-:-:S03]  /*8620*/  MOV R39, 0x0 ;  /* 0x0000000000277802 */ /* 0x000fc60000000f00 */
[----:B------:R1:W-:Y:S01]  /*8630*/  STL [R36], R37 ;  /* 0x0000002524007387 */ /* 0x0003e20000100800 */
[----:B------:R-:W-:Y:S05]  /*8640*/  RET.REL.NODEC R38 `(_ZN7cutlass13device_kernelIN5flash19enable_sm80_to_sm89INS1_16FlashAttnBwdSm80INS1_25CollectiveMainloopBwdSm80ILi2ELi2EN4cute5tupleIJNS5_1CILi128EEES8_NS7_ILi64EEEEEENS_6half_tEfNS_4arch4Sm80ELb0ELb0ELb1ELb0ELb0ELb0ELb0ELb0ELi2ELi4ELi4ELi4ELb0EEENS1_21CollectiveEpilogueBwdISA_SB_SD_Li256ELb0ELb0ELi2EEENS1_19SingleTileSchedulerILb0ELb0ELb0ELi128EEEEEEEEEvNT_6ParamsE) ;  /* 0xffff79b026007950 */ /* 0x000fea0003c3ffff */
        .type           $_ZN7cutlass13device_kernelIN5flash19enable_sm80_to_sm89INS1_16FlashAttnBwdSm80INS1_25CollectiveMainloopBwdSm80ILi2ELi2EN4cute5tupleIJNS5_1CILi128EEES8_NS7_ILi64EEEEEENS_6half_tEfNS_4arch4Sm80ELb0ELb0ELb1ELb0ELb0ELb0ELb0ELb0ELi2ELi4ELi4ELi4ELb0EEENS1_21CollectiveEpilogueBwdISA_SB_SD_Li256ELb0ELb0ELi2EEENS1_19SingleTileSchedulerILb0ELb0ELb0ELi128EEEEEEEEEvNT_6ParamsE$_ZN4cute5tupleIJNS0_IJNS0_IJNS_1CILi8EEENS1_ILi1EEEEEENS1_ILi2EEEEEENS0_IJNS0_IJS3_NS1_ILi0EEEEEEiEEEEEC2ERKS6_RKS9_,@function
        .size           $_ZN7cutlass13device_kernelIN5flash19enable_sm80_to_sm89INS1_16FlashAttnBwdSm80INS1_25CollectiveMainloopBwdSm80ILi2ELi2EN4cute5tupleIJNS5_1CILi128EEES8_NS7_ILi64EEEEEENS_6half_tEfNS_4arch4Sm80ELb0ELb0ELb1ELb0ELb0ELb0ELb0ELb0ELi2ELi4ELi4ELi4ELb0EEENS1_21CollectiveEpilogueBwdISA_SB_SD_Li256ELb0ELb0ELi2EEENS1_19SingleTileSchedulerILb0ELb0ELb0ELi128EEEEEEEEEvNT_6ParamsE$_ZN4cute5tupleIJNS0_IJNS0_IJNS_1CILi8EEENS1_ILi1EEEEEENS1_ILi2EEEEEENS0_IJNS0_IJS3_NS1_ILi0EEEEEEiEEEEEC2ERKS6_RKS9_,($_ZN7cutlass13device_kernelIN5flash19enable_sm80_to_sm89INS1_16FlashAttnBwdSm80INS1_25CollectiveMainloopBwdSm80ILi2ELi2EN4cute5tupleIJNS5_1CILi128EEES8_NS7_ILi64EEEEEENS_6half_tEfNS_4arch4Sm80ELb0ELb0ELb1ELb0ELb0ELb0ELb0ELb0ELi2ELi4ELi4ELi4ELb0EEENS1_21CollectiveEpilogueBwdISA_SB_SD_Li256ELb0ELb0ELi2EEENS1_19SingleTileSchedulerILb0ELb0ELb0ELi128EEEEEEEEEvNT_6ParamsE$_ZN4cute5tupleIJNS0_IJNS0_IJNS_1CILi8EEENS1_ILi1EEEEEENS1_ILi2EEENS0_IJS5_S5_EEEEEENS0_IJNS0_IJS3_NS1_ILi0EEEEEENS1_ILi4096EEENS0_IJiiEEEEEEEEC2ERKS7_RKSC_ - $_ZN7cutlass13device_kernelIN5flash19enable_sm80_to_sm89INS1_16FlashAttnBwdSm80INS1_25CollectiveMainloopBwdSm80ILi2ELi2EN4cute5tupleIJNS5_1CILi128EEES8_NS7_ILi64EEEEEENS_6half_tEfNS_4arch4Sm80ELb0ELb0ELb1ELb0ELb0ELb0ELb0ELb0ELi2ELi4ELi4ELi4ELb0EEENS1_21CollectiveEpilogueBwdISA_SB_SD_Li256ELb0ELb0ELi2EEENS1_19SingleTileSchedulerILb0ELb0ELb0ELi128EEEEEEEEEvNT_6ParamsE$_ZN4cute5tupleIJNS0_IJNS0_IJNS_1CILi8EEENS1_ILi1EEEEEENS1_ILi2EEEEEENS0_IJNS0_IJS3_NS1_ILi0EEEEEEiEEEEEC2ERKS6_RKS9_)
$_ZN7cutlass13device_kernelIN5flash19enable_sm80_to_sm89INS1_16FlashAttnBwdSm80INS1_25CollectiveMainloopBwdSm80ILi2ELi2EN4cute5tupleIJNS5_1CILi128EEES8_NS7_ILi64EEEEEENS_6half_tEfNS_4arch4Sm80ELb0ELb0ELb1ELb0ELb0ELb0ELb0ELb0ELi2ELi4ELi4ELi4ELb0EEENS1_21CollectiveEpilogueBwdISA_SB_SD_Li256ELb0ELb0ELi2EEENS1_19SingleTileSchedulerILb0ELb0ELb0ELi128EEEEEEEEEvNT_6ParamsE$_ZN4cute5tupleIJNS0_IJNS0_IJNS_1CILi8EEENS1_ILi1EEEEEENS1_ILi2EEEEEENS0_IJNS0_IJS3_NS1_ILi0EEEEEEiEEEEEC2ERKS6_RKS9_:
[----:B------:R-:W-:Y:S02]  /*8650*/  IADD3 R2, R92, -c[0x0][0x20], RZ ;  /* 0x800008005c027a10 */ /* 0x000fe40007ffe0ff */
[----:B------:R-:W-:-:S03]  /*8660*/  MOV R37, 0x0 ;  /* 0x0000000000257802 */ /* 0x000fc60000000f00 */
[----:B------:R1:W-:Y:S01]  /*8670*/  STL [R2], R3 ;  /* 0x0000000302007387 */ /* 0x0003e20000100800 */
[----:B------:R-:W-:Y:S05]  /*8680*/  RET.REL.NODEC R36 `(_ZN7cutlass13device_kernelIN5flash19enable_sm80_to_sm89INS1_16FlashAttnBwdSm80INS1_25CollectiveMainloopBwdSm80ILi2ELi2EN4cute5tupleIJNS5_1CILi128EEES8_NS7_ILi64EEEEEENS_6half_tEfNS_4arch4Sm80ELb0ELb0ELb1ELb0ELb0ELb0ELb0ELb0ELi2ELi4ELi4ELi4ELb0EEENS1_21CollectiveEpilogueBwdISA_SB_SD_Li256ELb0ELb0ELi2EEENS1_19SingleTileSchedulerILb0ELb0ELb0ELi128EEEEEEEEEvNT_6ParamsE) ;  /* 0xffff797024007950 */ /* 0x000fea0003c3ffff */
        .type           $_ZN7cutlass13device_kernelIN5flash19enable_sm80_to_sm89INS1_16FlashAttnBwdSm80INS1_25CollectiveMainloopBwdSm80ILi2ELi2EN4cute5tupleIJNS5_1CILi128EEES8_NS7_ILi64EEEEEENS_6half_tEfNS_4arch4Sm80ELb0ELb0ELb1ELb0ELb0ELb0ELb0ELb0ELi2ELi4ELi4ELi4ELb0EEENS1_21CollectiveEpilogueBwdISA_SB_SD_Li256ELb0ELb0ELi2EEENS1_19SingleTileSchedulerILb0ELb0ELb0ELi128EEEEEEEEEvNT_6ParamsE$_ZN4cute5tupleIJNS0_IJNS0_IJNS_1CILi8EEENS1_ILi1EEEEEENS1_ILi2EEENS0_IJS5_S5_EEEEEENS0_IJNS0_IJS3_NS1_ILi0EEEEEENS1_ILi4096EEENS0_IJiiEEEEEEEEC2ERKS7_RKSC_,@function
        .size           $_ZN7cutlass13device_kernelIN5flash19enable_sm80_to_sm89INS1_16FlashAttnBwdSm80INS1_25CollectiveMainloopBwdSm80ILi2ELi2EN4cute5tupleIJNS5_1CILi128EEES8_NS7_ILi64EEEEEENS_6half_tEfNS_4arch4Sm80ELb0ELb0ELb1ELb0ELb0ELb0ELb0ELb0ELi2ELi4ELi4ELi4ELb0EEENS1_21CollectiveEpilogueBwdISA_SB_SD_Li256ELb0ELb0ELi2EEENS1_19SingleTileSchedulerILb0ELb0ELb0ELi128EEEEEEEEEvNT_6ParamsE$_ZN4cute5tupleIJNS0_IJNS0_IJNS_1CILi8EEENS1_ILi1EEEEEENS1_ILi2EEENS0_IJS5_S5_EEEEEENS0_IJNS0_IJS3_NS1_ILi0EEEEEENS1_ILi4096EEENS0_IJiiEEEEEEEEC2ERKS7_RKSC_,($_ZN7cutlass13device_kernelIN5flash19enable_sm80_to_sm89INS1_16FlashAttnBwdSm80INS1_25CollectiveMainloopBwdSm80ILi2ELi2EN4cute5tupleIJNS5_1CILi128EEES8_NS7_ILi64EEEEEENS_6half_tEfNS_4arch4Sm80ELb0ELb0ELb1ELb0ELb0ELb0ELb0ELb0ELi2ELi4ELi4ELi4ELb0EEENS1_21CollectiveEpilogueBwdISA_SB_SD_Li256ELb0ELb0ELi2EEENS1_19SingleTileSchedulerILb0ELb0ELb0ELi128EEEEEEEEEvNT_6ParamsE$_ZN4cute5tupleIJNS0_IJNS0_IJNS_1CILi8EEENS1_ILi1EEEEEENS1_ILi2EEES2_EEENS0_IJNS0_IJS3_NS1_ILi0EEEEEEiNS1_ILi1024EEEEEEEEC2ERKS6_RKSA_ - $_ZN7cutlass13device_kernelIN5flash19enable_sm80_to_sm89INS1_16FlashAttnBwdSm80INS1_25CollectiveMainloopBwdSm80ILi2ELi2EN4cute5tupleIJNS5_1CILi128EEES8_NS7_ILi64EEEEEENS_6half_tEfNS_4arch4Sm80ELb0ELb0ELb1ELb0ELb0ELb0ELb0ELb0ELi2ELi4ELi4ELi4ELb0EEENS1_21CollectiveEpilogueBwdISA_SB_SD_Li256ELb0ELb0ELi2EEENS1_19SingleTileSchedulerILb0ELb0ELb0ELi128EEEEEEEEEvNT_6ParamsE$_ZN4cute5tupleIJNS0_IJNS0_IJNS_1CILi8EEENS1_ILi1EEEEEENS1_ILi2EEENS0_IJS5_S5_EEEEEENS0_IJNS0_IJS3_NS1_ILi0EEEEEENS1_ILi4096EEENS0_IJiiEEEEEEEEC2ERKS7_RKSC_)
$_ZN7cutlass13device_kernelIN5flash19enable_sm80_to_sm89INS1_16FlashAttnBwdSm80INS1_25CollectiveMainloopBwdSm80ILi2ELi2EN4cute5tupleIJNS5_1CILi128EEES8_NS7_ILi64EEEEEENS_6half_tEfNS_4arch4Sm80ELb0ELb0ELb1ELb0ELb0ELb0ELb0ELb0ELi2ELi4ELi4ELi4ELb0EEENS1_21CollectiveEpilogueBwdISA_SB_SD_Li256ELb0ELb0ELi2EEENS1_19SingleTileSchedulerILb0ELb0ELb0ELi128EEEEEEEEEvNT_6ParamsE$_ZN4cute5tupleIJNS0_IJNS0_IJNS_1CILi8EEENS1_ILi1EEEEEENS1_ILi2EEENS0_IJS5_S5_EEEEEENS0_IJNS0_IJS3_NS1_ILi0EEEEEENS1_ILi4096EEENS0_IJiiEEEEEEEEC2ERKS7_RKSC_:
[----:B------:R-:W-:Y:S01]  /*8690*/  IADD3 R2, R62, -c[0x0][0x20], RZ ;  /* 0x800008003e027a10 */ /* 0x000fe20007ffe0ff */
[----:B------:R-:W-:Y:S01]  /*86a0*/  IMAD.MOV.U32 R20, RZ, RZ, R4 ;  /* 0x000000ffff147224 */ /* 0x000fe200078e0004 */
[----:B------:R-:W-:-:S03]  /*86b0*/  MOV R21, 0x0 ;  /* 0x0000000000157802 */ /* 0x000fc60000000f00 */
[----:B------:R1:W-:Y:S04]  /*86c0*/  STL [R2], R5 ;  /* 0x0000000502007387 */ /* 0x0003e80000100800 */
[----:B------:R1:W-:Y:S01]  /*86d0*/  STL [R2+0x4], R3 ;  /* 0x0000040302007387 */ /* 0x0003e20000100800 */
[----:B------:R-:W-:Y:S05]  /*86e0*/  RET.REL.NODEC R20 `(_ZN7cutlass13device_kernelIN5flash19enable_sm80_to_sm89INS1_16FlashAttnBwdSm80INS1_25CollectiveMainloopBwdSm80ILi2ELi2EN4cute5tupleIJNS5_1CILi128EEES8_NS7_ILi64EEEEEENS_6half_tEfNS_4arch4Sm80ELb0ELb0ELb1ELb0ELb0ELb0ELb0ELb0ELi2ELi4ELi4ELi4ELb0EEENS1_21CollectiveEpilogueBwdISA_SB_SD_Li256ELb0ELb0ELi2EEENS1_19SingleTileSchedulerILb0ELb0ELb0ELi128EEEEEEEEEvNT_6ParamsE) ;  /* 0xffff791014007950 */ /* 0x000fea0003c3ffff */
        .type           $_ZN7cutlass13device_kernelIN5flash19enable_sm80_to_sm89INS1_16FlashAttnBwdSm80INS1_25CollectiveMainloopBwdSm80ILi2ELi2EN4cute5tupleIJNS5_1CILi128EEES8_NS7_ILi64EEEEEENS_6half_tEfNS_4arch4Sm80ELb0ELb0ELb1ELb0ELb0ELb0ELb0ELb0ELi2ELi4ELi4ELi4ELb0EEENS1_21CollectiveEpilogueBwdISA_SB_SD_Li256ELb0ELb0ELi2EEENS1_19SingleTileSchedulerILb0ELb0ELb0ELi128EEEEEEEEEvNT_6ParamsE$_ZN4cute5tupleIJNS0_IJNS0_IJNS_1CILi8EEENS1_ILi1EEEEEENS1_ILi2EEES2_EEENS0_IJNS0_IJS3_NS1_ILi0EEEEEEiNS1_ILi1024EEEEEEEEC2ERKS6_RKSA_,@function
        .size           $_ZN7cutlass13device_kernelIN5flash19enable_sm80_to_sm89INS1_16FlashAttnBwdSm80INS1_25CollectiveMainloopBwdSm80ILi2ELi2EN4cute5tupleIJNS5_1CILi128EEES8_NS7_ILi64EEEEEENS_6half_tEfNS_4arch4Sm80ELb0ELb0ELb1ELb0ELb0ELb0ELb0ELb0ELi2ELi4ELi4ELi4ELb0EEENS1_21CollectiveEpilogueBwdISA_SB_SD_Li256ELb0ELb0ELi2EEENS1_19SingleTileSchedulerILb0ELb0ELb0ELi128EEEEEEEEEvNT_6ParamsE$_ZN4cute5tupleIJNS0_IJNS0_IJNS_1CILi8EEENS1_ILi1EEEEEENS1_ILi2EEES2_EEENS0_IJNS0_IJS3_NS1_ILi0EEEEEEiNS1_ILi1024EEEEEEEEC2ERKS6_RKSA_,($_ZN7cutlass13device_kernelIN5flash19enable_sm80_to_sm89INS1_16FlashAttnBwdSm80INS1_25CollectiveMainloopBwdSm80ILi2ELi2EN4cute5tupleIJNS5_1CILi128EEES8_NS7_ILi64EEEEEENS_6half_tEfNS_4arch4Sm80ELb0ELb0ELb1ELb0ELb0ELb0ELb0ELb0ELi2ELi4ELi4ELi4ELb0EEENS1_21CollectiveEpilogueBwdISA_SB_SD_Li256ELb0ELb0ELi2EEENS1_19SingleTileSchedulerILb0ELb0ELb0ELi128EEEEEEEEEvNT_6ParamsE$_ZN4cute5tupleIJNS0_IJNS_1CILi16EEENS1_ILi2EEES3_S3_NS1_ILi4EEES3_EEENS0_IJNS1_ILi1EEEiiiNS1_ILi144EEENS1_ILi512EEEEEEEEC2ERKS5_RKS9_ - $_ZN7cutlass13device_kernelIN5flash19enable_sm80_to_sm89INS1_16FlashAttnBwdSm80INS1_25CollectiveMainloopBwdSm80ILi2ELi2EN4cute5tupleIJNS5_1CILi128EEES8_NS7_ILi64EEEEEENS_6half_tEfNS_4arch4Sm80ELb0ELb0ELb1ELb0ELb0ELb0ELb0ELb0ELi2ELi4ELi4ELi4ELb0EEENS1_21CollectiveEpilogueBwdISA_SB_SD_Li256ELb0ELb0ELi2EEENS1_19SingleTileSchedulerILb0ELb0ELb0ELi128EEEEEEEEEvNT_6ParamsE$_ZN4cute5tupleIJNS0_IJNS0_IJNS_1CILi8EEENS1_ILi1EEEEEENS1_ILi2EEES2_EEENS0_IJNS0_IJS3_NS1_ILi0EEEEEEiNS1_ILi1024EEEEEEEEC2ERKS6_RKSA_)
$_ZN7cutlass13device_kernelIN5flash19enable_sm80_to_sm89INS1_16FlashAttnBwdSm80INS1_25CollectiveMainloopBwdSm80ILi2ELi2EN4cute5tupleIJNS5_1CILi128EEES8_NS7_ILi64EEEEEENS_6half_tEfNS_4arch4Sm80ELb0ELb0ELb1ELb0ELb0ELb0ELb0ELb0ELi2ELi4ELi4ELi4ELb0EEENS1_21CollectiveEpilogueBwdISA_SB_SD_Li256ELb0ELb0ELi2EEENS1_19SingleTileSchedulerILb0ELb0ELb0ELi128EEEEEEEEEvNT_6ParamsE$_ZN4cute5tupleIJNS0_IJNS0_IJNS_1CILi8EEENS1_ILi1EEEEEENS1_ILi2EEES2_EEENS0_IJNS0_IJS3_NS1_ILi0EEEEEEiNS1_ILi1024EEEEEEEEC2ERKS6_RKSA_:
[----:B------:R-:W-:Y:S01]  /*86f0*/  IADD3 R2, R62, -c[0x0][0x20], RZ ;  /* 0x800008003e027a10 */ /* 0x000fe20007ffe0ff */
[----:B------:R-:W-:Y:S01]  /*8700*/  IMAD.MOV.U32 R12, RZ, RZ, R4 ;  /* 0x000000ffff0c7224 */ /* 0x000fe200078e0004 */
[----:B------:R-:W-:-:S03]  /*8710*/  MOV R13, 0x0 ;  /* 0x00000000000d7802 */ /* 0x000fc60000000f00 */
[----:B------:R1:W-:Y:S01]  /*8720*/  STL [R2], R3 ;  /* 0x0000000302007387 */ /* 0x0003e20000100800 */
[----:B------:R-:W-:Y:S05]  /*8730*/  RET.REL.NODEC R12 `(_ZN7cutlass13device_kernelIN5flash19enable_sm80_to_sm89INS1_16FlashAttnBwdSm80INS1_25CollectiveMainloopBwdSm80ILi2ELi2EN4cute5tupleIJNS5_1CILi128EEES8_NS7_ILi64EEEEEENS_6half_tEfNS_4arch4Sm80ELb0ELb0ELb1ELb0ELb0ELb0ELb0ELb0ELi2ELi4ELi4ELi4ELb0EEENS1_21CollectiveEpilogueBwdISA_SB_SD_Li256ELb0ELb0ELi2EEENS1_19SingleTileSchedulerILb0ELb0ELb0ELi128EEEEEEEEEvNT_6ParamsE) ;  /* 0xffff78c00c007950 */ /* 0x000fea0003c3ffff */
        .type           $_ZN7cutlass13device_kernelIN5flash19enable_sm80_to_sm89INS1_16FlashAttnBwdSm80INS1_25CollectiveMainloopBwdSm80ILi2ELi2EN4cute5tupleIJNS5_1CILi128EEES8_NS7_ILi64EEEEEENS_6half_tEfNS_4arch4Sm80ELb0ELb0ELb1ELb0ELb0ELb0ELb0ELb0ELi2ELi4ELi4ELi4ELb0EEENS1_21CollectiveEpilogueBwdISA_SB_SD_Li256ELb0ELb0ELi2EEENS1_19SingleTileSchedulerILb0ELb0ELb0ELi128EEEEEEEEEvNT_6ParamsE$_ZN4cute5tupleIJNS0_IJNS_1CILi16EEENS1_ILi2EEES3_S3_NS1_ILi4EEES3_EEENS0_IJNS1_ILi1EEEiiiNS1_ILi144EEENS1_ILi512EEEEEEEEC2ERKS5_RKS9_,@function
        .size           $_ZN7cutlass13device_kernelIN5flash19enable_sm80_to_sm89INS1_16FlashAttnBwdSm80INS1_25CollectiveMainloopBwdSm80ILi2ELi2EN4cute5tupleIJNS5_1CILi128EEES8_NS7_ILi64EEEEEENS_6half_tEfNS_4arch4Sm80ELb0ELb0ELb1ELb0ELb0ELb0ELb0ELb0ELi2ELi4ELi4ELi4ELb0EEENS1_21CollectiveEpilogueBwdISA_SB_SD_Li256ELb0ELb0ELi2EEENS1_19SingleTileSchedulerILb0ELb0ELb0ELi128EEEEEEEEEvNT_6ParamsE$_ZN4cute5tupleIJNS0_IJNS_1CILi16EEENS1_ILi2EEES3_S3_NS1_ILi4EEES3_EEENS0_IJNS1_ILi1EEEiiiNS1_ILi144EEENS1_ILi512EEEEEEEEC2ERKS5_RKS9_,($_ZN7cutlass13device_kernelIN5flash19enable_sm80_to_sm89INS1_16FlashAttnBwdSm80INS1_25CollectiveMainloopBwdSm80ILi2ELi2EN4cute5tupleIJNS5_1CILi128EEES8_NS7_ILi64EEEEEENS_6half_tEfNS_4arch4Sm80ELb0ELb0ELb1ELb0ELb0ELb0ELb0ELb0ELi2ELi4ELi4ELi4ELb0EEENS1_21CollectiveEpilogueBwdISA_SB_SD_Li256ELb0ELb0ELi2EEENS1_19SingleTileSchedulerILb0ELb0ELb0ELi128EEEEEEEEEvNT_6ParamsE$_ZN4cute5tupleIJNS0_IJNS_1CILi2EEEEEENS0_IJiEEEEEC2ERKS3_RKS4_ - $_ZN7cutlass13device_kernelIN5flash19enable_sm80_to_sm89INS1_16FlashAttnBwdSm80INS1_25CollectiveMainloopBwdSm80ILi2ELi2EN4cute5tupleIJNS5_1CILi128EEES8_NS7_ILi64EEEEEENS_6half_tEfNS_4arch4Sm80ELb0ELb0ELb1ELb0ELb0ELb0ELb0ELb0ELi2ELi4ELi4ELi4ELb0EEENS1_21CollectiveEpilogueBwdISA_SB_SD_Li256ELb0ELb0ELi2EEENS1_19SingleTileSchedulerILb0ELb0ELb0ELi128EEEEEEEEEvNT_6ParamsE$_ZN4cute5tupleIJNS0_IJNS_1CILi16EEENS1_ILi2EEES3_S3_NS1_ILi4EEES3_EEENS0_IJNS1_ILi1EEEiiiNS1_ILi144EEENS1_ILi512EEEEEEEEC2ERKS5_RKS9_)
$_ZN7cutlass13device_kernelIN5flash19enable_sm80_to_sm89INS1_16FlashAttnBwdSm80INS1_25CollectiveMainloopBwdSm80ILi2ELi2EN4cute5tupleIJNS5_1CILi128EEES8_NS7_ILi64EEEEEENS_6half_tEfNS_4arch4Sm80ELb0ELb0ELb1ELb0ELb0ELb0ELb0ELb0ELi2ELi4ELi4ELi4ELb0EEENS1_21CollectiveEpilogueBwdISA_SB_SD_Li256ELb0ELb0ELi2EEENS1_19SingleTileSchedulerILb0ELb0ELb0ELi128EEEEEEEEEvNT_6ParamsE$_ZN4cute5tupleIJNS0_IJNS_1CILi16EEENS1_ILi2EEES3_S3_NS1_ILi4EEES3_EEENS0_IJNS1_ILi1EEEiiiNS1_ILi144EEENS1_ILi512EEEEEEEEC2ERKS5_RKS9_:
[----:B------:R-:W-:Y:S02]  /*8740*/  IADD3 R4, R93, -c[0x0][0x20], RZ ;  /* 0x800008005d047a10 */ /* 0x000fe40007ffe0ff */
[----:B------:R-:W-:-:S03]  /*8750*/  MOV R23, 0x0 ;  /* 0x0000000000177802 */ /* 0x000fc60000000f00 */
[----:B------:R1:W-:Y:S04]  /*8760*/  STL [R4], R2 ;  /* 0x0000000204007387 */ /* 0x0003e80000100800 */
[----:B------:R1:W-:Y:S04]  /*8770*/  STL [R4+0x4], R3 ;  /* 0x0000040304007387 */ /* 0x0003e80000100800 */
[----:B------:R1:W-:Y:S01]  /*8780*/  STL [R4+0x8], R5 ;  /* 0x0000080504007387 */ /* 0x0003e20000100800 */
[----:B------:R-:W-:Y:S05]  /*8790*/  RET.REL.NODEC R22 `(_ZN7cutlass13device_kernelIN5flash19enable_sm80_to_sm89INS1_16FlashAttnBwdSm80INS1_25CollectiveMainloopBwdSm80ILi2ELi2EN4cute5tupleIJNS5_1CILi128EEES8_NS7_ILi64EEEEEENS_6half_tEfNS_4arch4Sm80ELb0ELb0ELb1ELb0ELb0ELb0ELb0ELb0ELi2ELi4ELi4ELi4ELb0EEENS1_21CollectiveEpilogueBwdISA_SB_SD_Li256ELb0ELb0ELi2EEENS1_19SingleTileSchedulerILb0ELb0ELb0ELi128EEEEEEEEEvNT_6ParamsE) ;  /* 0xffff786016007950 */ /* 0x000fea0003c3ffff */
        .type           $_ZN7cutlass13device_kernelIN5flash19enable_sm80_to_sm89INS1_16FlashAttnBwdSm80INS1_25CollectiveMainloopBwdSm80ILi2ELi2EN4cute5tupleIJNS5_1CILi128EEES8_NS7_ILi64EEEEEENS_6half_tEfNS_4arch4Sm80ELb0ELb0ELb1ELb0ELb0ELb0ELb0ELb0ELi2ELi4ELi4ELi4ELb0EEENS1_21CollectiveEpilogueBwdISA_SB_SD_Li256ELb0ELb0ELi2EEENS1_19SingleTileSchedulerILb0ELb0ELb0ELi128EEEEEEEEEvNT_6ParamsE$_ZN4cute5tupleIJNS0_IJNS_1CILi2EEEEEENS0_IJiEEEEEC2ERKS3_RKS4_,@function
        .size           $_ZN7cutlass13device_kernelIN5flash19enable_sm80_to_sm89INS1_16FlashAttnBwdSm80INS1_25CollectiveMainloopBwdSm80ILi2ELi2EN4cute5tupleIJNS5_1CILi128EEES8_NS7_ILi64EEEEEENS_6half_tEfNS_4arch4Sm80ELb0ELb0ELb1ELb0ELb0ELb0ELb0ELb0ELi2ELi4ELi4ELi4ELb0EEENS1_21CollectiveEpilogueBwdISA_SB_SD_Li256ELb0ELb0ELi2EEENS1_19SingleTileSchedulerILb0ELb0ELb0ELi128EEEEEEEEEvNT_6ParamsE$_ZN4cute5tupleIJNS0_IJNS_1CILi2EEEEEENS0_IJiEEEEEC2ERKS3_RKS4_,($_ZN7cutlass13device_kernelIN5flash19enable_sm80_to_sm89INS1_16FlashAttnBwdSm80INS1_25CollectiveMainloopBwdSm80ILi2ELi2EN4cute5tupleIJNS5_1CILi128EEES8_NS7_ILi64EEEEEENS_6half_tEfNS_4arch4Sm80ELb0ELb0ELb1ELb0ELb0ELb0ELb0ELb0ELi2ELi4ELi4ELi4ELb0EEENS1_21CollectiveEpilogueBwdISA_SB_SD_Li256ELb0ELb0ELi2EEENS1_19SingleTileSchedulerILb0ELb0ELb0ELi128EEEEEEEEEvNT_6ParamsE$_ZN4cute5tupleIJNS0_IJNS_1CILi8EEENS0_IJNS1_ILi2EEES3_S3_EEENS1_ILi1EEES4_S5_EEENS0_IJS5_NS0_IJS2_iiEEENS1_ILi64EEENS0_IJiNS1_ILi144EEENS1_ILi288EEEEEENS1_ILi512EEEEEEEEC2ERKS6_RKSD_ - $_ZN7cutlass13device_kernelIN5flash19enable_sm80_to_sm89INS1_16FlashAttnBwdSm80INS1_25CollectiveMainloopBwdSm80ILi2ELi2EN4cute5tupleIJNS5_1CILi128EEES8_NS7_ILi64EEEEEENS_6half_tEfNS_4arch4Sm80ELb0ELb0ELb1ELb0ELb0ELb0ELb0ELb0ELi2ELi4ELi4ELi4ELb0EEENS1_21CollectiveEpilogueBwdISA_SB_SD_Li256ELb0ELb0ELi2EEENS1_19SingleTileSchedulerILb0ELb0ELb0ELi128EEEEEEEEEvNT_6ParamsE$_ZN4cute5tupleIJNS0_IJNS_1CILi2EEEEEENS0_IJiEEEEEC2ERKS3_RKS4_)
$_ZN7cutlass13device_kernelIN5flash19enable_sm80_to_sm89INS1_16FlashAttnBwdSm80INS1_25CollectiveMainloopBwdSm80ILi2ELi2EN4cute5tupleIJNS5_1CILi128EEES8_NS7_ILi64EEEEEENS_6half_tEfNS_4arch4Sm80ELb0ELb0ELb1ELb0ELb0ELb0ELb0ELb0ELi2ELi4ELi4ELi4ELb0EEENS1_21CollectiveEpilogueBwdISA_SB_SD_Li256ELb0ELb0ELi2EEENS1_19SingleTileSchedulerILb0ELb0ELb0ELi128EEEEEEEEEvNT_6ParamsE$_ZN4cute5tupleIJNS0_IJNS_1CILi2EEEEEENS0_IJiEEEEEC2ERKS3_RKS4_:
[----:B------:R-:W-:Y:S02]  /*87a0*/  IADD3 R4, R93, -c[0x0][0x20], RZ ;  /* 0x800008005d047a10 */ /* 0x000fe40007ffe0ff */
[----:B------:R-:W-:-:S03]  /*87b0*/  MOV R7, 0x0 ;  /* 0x0000000000077802 */ /* 0x000fc60000000f00 */
[----:B------:R1:W-:Y:S01]  /*87c0*/  STL [R4], R5 ;  /* 0x0000000504007387 */ /* 0x0003e20000100800 */
[----:B------:R-:W-:Y:S05]  /*87d0*/  RET.REL.NODEC R6 `(_ZN7cutlass13device_kernelIN5flash19enable_sm80_to_sm89INS1_16FlashAttnBwdSm80INS1_25CollectiveMainloopBwdSm80ILi2ELi2EN4cute5tupleIJNS5_1CILi128EEES8_NS7_ILi64EEEEEENS_6half_tEfNS_4arch4Sm80ELb0ELb0ELb1ELb0ELb0ELb0ELb0ELb0ELi2ELi4ELi4ELi4ELb0EEENS1_21CollectiveEpilogueBwdISA_SB_SD_Li256ELb0ELb0ELi2EEENS1_19SingleTileSchedulerILb0ELb0ELb0ELi128EEEEEEEEEvNT_6ParamsE) ;  /* 0xffff782006007950 */ /* 0x000fea0003c3ffff */
        .type           $_ZN7cutlass13device_kernelIN5flash19enable_sm80_to_sm89INS1_16FlashAttnBwdSm80INS1_25CollectiveMainloopBwdSm80ILi2ELi2EN4cute5tupleIJNS5_1CILi128EEES8_NS7_ILi64EEEEEENS_6half_tEfNS_4arch4Sm80ELb0ELb0ELb1ELb0ELb0ELb0ELb0ELb0ELi2ELi4ELi4ELi4ELb0EEENS1_21CollectiveEpilogueBwdISA_SB_SD_Li256ELb0ELb0ELi2EEENS1_19SingleTileSchedulerILb0ELb0ELb0ELi128EEEEEEEEEvNT_6ParamsE$_ZN4cute5tupleIJNS0_IJNS_1CILi8EEENS0_IJNS1_ILi2EEES3_S3_EEENS1_ILi1EEES4_S5_EEENS0_IJS5_NS0_IJS2_iiEEENS1_ILi64EEENS0_IJiNS1_ILi144EEENS1_ILi288EEEEEENS1_ILi512EEEEEEEEC2ERKS6_RKSD_,@function
        .size           $_ZN7cutlass13device_kernelIN5flash19enable_sm80_to_sm89INS1_16FlashAttnBwdSm80INS1_25CollectiveMainloopBwdSm80ILi2ELi2EN4cute5tupleIJNS5_1CILi128EEES8_NS7_ILi64EEEEEENS_6half_tEfNS_4arch4Sm80ELb0ELb0ELb1ELb0ELb0ELb0ELb0ELb0ELi2ELi4ELi4ELi4ELb0EEENS1_21CollectiveEpilogueBwdISA_SB_SD_Li256ELb0ELb0ELi2EEENS1_19SingleTileSchedulerILb0ELb0ELb0ELi128EEEEEEEEEvNT_6ParamsE$_ZN4cute5tupleIJNS0_IJNS_1CILi8EEENS0_IJNS1_ILi2EEES3_S3_EEENS1_ILi1EEES4_S5_EEENS0_IJS5_NS0_IJS2_iiEEENS1_ILi64EEENS0_IJiNS1_ILi144EEENS1_ILi288EEEEEENS1_ILi512EEEEEEEEC2ERKS6_RKSD_,($_ZN7cutlass13device_kernelIN5flash19enable_sm80_to_sm89INS1_16FlashAttnBwdSm80INS1_25CollectiveMainloopBwdSm80ILi2ELi2EN4cute5tupleIJNS5_1CILi128EEES8_NS7_ILi64EEEEEENS_6half_tEfNS_4arch4Sm80ELb0ELb0ELb1ELb0ELb0ELb0ELb0ELb0ELi2ELi4ELi4ELi4ELb0EEENS1_21CollectiveEpilogueBwdISA_SB_SD_Li256ELb0ELb0ELi2EEENS1_19SingleTileSchedulerILb0ELb0ELb0ELi128EEEEEEEEEvNT_6ParamsE$_ZN4cute5tupleIJNS0_IJNS_1CILi8EEENS0_IJNS1_ILi2EEES3_S3_EEENS1_ILi1EEES4_S5_EEENS0_IJS5_NS0_IJiiiEEENS1_ILi64EEENS0_IJNS1_ILi72EEENS1_ILi144EEENS1_ILi288EEEEEENS1_ILi512EEEEEEEEC2ERKS6_RKSE_ - $_ZN7cutlass13device_kernelIN5flash19enable_sm80_to_sm89INS1_16FlashAttnBwdSm80INS1_25CollectiveMainloopBwdSm80ILi2ELi2EN4cute5tupleIJNS5_1CILi128EEES8_NS7_ILi64EEEEEENS_6half_tEfNS_4arch4Sm80ELb0ELb0ELb1ELb0ELb0ELb0ELb0ELb0ELi2ELi4ELi4ELi4ELb0EEENS1_21CollectiveEpilogueBwdISA_SB_SD_Li256ELb0ELb0ELi2EEENS1_19SingleTileSchedulerILb0ELb0ELb0ELi128EEEEEEEEEvNT_6ParamsE$_ZN4cute5tupleIJNS0_IJNS_1CILi8EEENS0_IJNS1_ILi2EEES3_S3_EEENS1_ILi1EEES4_S5_EEENS0_IJS5_NS0_IJS2_iiEEENS1_ILi64EEENS0_IJiNS1_ILi144EEENS1_ILi288EEEEEENS1_ILi512EEEEEEEEC2ERKS6_RKSD_)
$_ZN7cutlass13device_kernelIN5flash19enable_sm80_to_sm89INS1_16FlashAttnBwdSm80INS1_25CollectiveMainloopBwdSm80ILi2ELi2EN4cute5tupleIJNS5_1CILi128EEES8_NS7_ILi64EEEEEENS_6half_tEfNS_4arch4Sm80ELb0ELb0ELb1ELb0ELb0ELb0ELb0ELb0ELi2ELi4ELi4ELi4ELb0EEENS1_21CollectiveEpilogueBwdISA_SB_SD_Li256ELb0ELb0ELi2EEENS1_19SingleTileSchedulerILb0ELb0ELb0ELi128EEEEEEEEEvNT_6ParamsE$_ZN4cute5tupleIJNS0_IJNS_1CILi8EEENS0_IJNS1_ILi2EEES3_S3_EEENS1_ILi1EEES4_S5_EEENS0_IJS5_NS0_IJS2_iiEEENS1_ILi64EEENS0_IJiNS1_ILi144EEENS1_ILi288EEEEEENS1_ILi512EEEEEEEEC2ERKS6_RKSD_:
[----:B------:R-:W-:Y:S01]  /*87e0*/  IADD3 R4, R91, -c[0x0][0x20], RZ ;  /* 0x800008005b047a10 */ /* 0x000fe20007ffe0ff */
[----:B------:R-:W-:Y:S01]  /*87f0*/  IMAD.MOV.U32 R34, RZ, RZ, R26 ;  /* 0x000000ffff227224 */ /* 0x000fe200078e001a */
[----:B------:R-:W-:-:S03]  /*8800*/  MOV R35, 0x0 ;  /* 0x0000000000237802 */ /* 0x000fc60000000f00 */
[----:B------:R1:W-:Y:S04]  /*8810*/  STL [R4], R2 ;  /* 0x0000000204007387 */ /* 0x0003e80000100800 */
[----:B------:R1:W-:Y:S04]  /*8820*/  STL [R4+0x4], R3 ;  /* 0x0000040304007387 */ /* 0x0003e80000100800 */
[----:B------:R1:W-:Y:S01]  /*8830*/  STL [R4+0x8], R5 ;  /* 0x0000080504007387 */ /* 0x0003e20000100800 */
[----:B------:R-:W-:Y:S05]  /*8840*/  RET.REL.NODEC R34 `(_ZN7cutlass13device_kernelIN5flash19enable_sm80_to_sm89INS1_16FlashAttnBwdSm80INS1_25CollectiveMainloopBwdSm80ILi2ELi2EN4cute5tupleIJNS5_1CILi128EEES8_NS7_ILi64EEEEEENS_6half_tEfNS_4arch4Sm80ELb0ELb0ELb1ELb0ELb0ELb0ELb0ELb0ELi2ELi4ELi4ELi4ELb0EEENS1_21CollectiveEpilogueBwdISA_SB_SD_Li256ELb0ELb0ELi2EEENS1_19SingleTileSchedulerILb0ELb0ELb0ELi128EEEEEEEEEvNT_6ParamsE) ;  /* 0xffff77b022007950 */ /* 0x000fea0003c3ffff */
        .type           $_ZN7cutlass13device_kernelIN5flash19enable_sm80_to_sm89INS1_16FlashAttnBwdSm80INS1_25CollectiveMainloopBwdSm80ILi2ELi2EN4cute5tupleIJNS5_1CILi128EEES8_NS7_ILi64EEEEEENS_6half_tEfNS_4arch4Sm80ELb0ELb0ELb1ELb0ELb0ELb0ELb0ELb0ELi2ELi4ELi4ELi4ELb0EEENS1_21CollectiveEpilogueBwdISA_SB_SD_Li256ELb0ELb0ELi2EEENS1_19SingleTileSchedulerILb0ELb0ELb0ELi128EEEEEEEEEvNT_6ParamsE$_ZN4cute5tupleIJNS0_IJNS_1CILi8EEENS0_IJNS1_ILi2EEES3_S3_EEENS1_ILi1EEES4_S5_EEENS0_IJS5_NS0_IJiiiEEENS1_ILi64EEENS0_IJNS1_ILi72EEENS1_ILi144EEENS1_ILi288EEEEEENS1_ILi512EEEEEEEEC2ERKS6_RKSE_,@function
        .size           $_ZN7cutlass13device_kernelIN5flash19enable_sm80_to_sm89INS1_16FlashAttnBwdSm80INS1_25CollectiveMainloopBwdSm80ILi2ELi2EN4cute5tupleIJNS5_1CILi128EEES8_NS7_ILi64EEEEEENS_6half_tEfNS_4arch4Sm80ELb0ELb0ELb1ELb0ELb0ELb0ELb0ELb0ELi2ELi4ELi4ELi4ELb0EEENS1_21CollectiveEpilogueBwdISA_SB_SD_Li256ELb0ELb0ELi2EEENS1_19SingleTileSchedulerILb0ELb0ELb0ELi128EEEEEEEEEvNT_6ParamsE$_ZN4cute5tupleIJNS0_IJNS_1CILi8EEENS0_IJNS1_ILi2EEES3_S3_EEENS1_ILi1EEES4_S5_EEENS0_IJS5_NS0_IJiiiEEENS1_ILi64EEENS0_IJNS1_ILi72EEENS1_ILi144EEENS1_ILi288EEEEEENS1_ILi512EEEEEEEEC2ERKS6_RKSE_,($_ZN7cutlass13device_kernelIN5flash19enable_sm80_to_sm89INS1_16FlashAttnBwdSm80INS1_25CollectiveMainloopBwdSm80ILi2ELi2EN4cute5tupleIJNS5_1CILi128EEES8_NS7_ILi64EEEEEENS_6half_tEfNS_4arch4Sm80ELb0ELb0ELb1ELb0ELb0ELb0ELb0ELb0ELi2ELi4ELi4ELi4ELb0EEENS1_21CollectiveEpilogueBwdISA_SB_SD_Li256ELb0ELb0ELi2EEENS1_19SingleTileSchedulerILb0ELb0ELb0ELi128EEEEEEEEEvNT_6ParamsE$_ZN4cute5tupleIJNS0_IJNS_1CILi8EEENS1_ILi2EEES3_S3_S2_S3_EEENS0_IJNS1_ILi1EEEiiiNS1_ILi72EEENS1_ILi512EEEEEEEEC2ERKS4_RKS8_ - $_ZN7cutlass13device_kernelIN5flash19enable_sm80_to_sm89INS1_16FlashAttnBwdSm80INS1_25CollectiveMainloopBwdSm80ILi2ELi2EN4cute5tupleIJNS5_1CILi128EEES8_NS7_ILi64EEEEEENS_6half_tEfNS_4arch4Sm80ELb0ELb0ELb1ELb0ELb0ELb0ELb0ELb0ELi2ELi4ELi4ELi4ELb0EEENS1_21CollectiveEpilogueBwdISA_SB_SD_Li256ELb0ELb0ELi2EEENS1_19SingleTileSchedulerILb0ELb0ELb0ELi128EEEEEEEEEvNT_6ParamsE$_ZN4cute5tupleIJNS0_IJNS_1CILi8EEENS0_IJNS1_ILi2EEES3_S3_EEENS1_ILi1EEES4_S5_EEENS0_IJS5_NS0_IJiiiEEENS1_ILi64EEENS0_IJNS1_ILi72EEENS1_ILi144EEENS1_ILi288EEEEEENS1_ILi512EEEEEEEEC2ERKS6_RKSE_)
$_ZN7cutlass13device_kernelIN5flash19enable_sm80_to_sm89INS1_16FlashAttnBwdSm80INS1_25CollectiveMainloopBwdSm80ILi2ELi2EN4cute5tupleIJNS5_1CILi128EEES8_NS7_ILi64EEEEEENS_6half_tEfNS_4arch4Sm80ELb0ELb0ELb1ELb0ELb0ELb0ELb0ELb0ELi2ELi4ELi4ELi4ELb0EEENS1_21CollectiveEpilogueBwdISA_SB_SD_Li256ELb0ELb0ELi2EEENS1_19SingleTileSchedulerILb0ELb0ELb0ELi128EEEEEEEEEvNT_6ParamsE$_ZN4cute5tupleIJNS0_IJNS_1CILi8EEENS0_IJNS1_ILi2EEES3_S3_EEENS1_ILi1EEES4_S5_EEENS0_IJS5_NS0_IJiiiEEENS1_ILi64EEENS0_IJNS1_ILi72EEENS1_ILi144EEENS1_ILi288EEEEEENS1_ILi512EEEEEEEEC2ERKS6_RKSE_:
[----:B------:R-:W-:Y:S01]  /*8850*/  IADD3 R4, R91, -c[0x0][0x20], RZ ;  /* 0x800008005b047a10 */ /* 0x000fe20007ffe0ff */
[----:B------:R-:W-:Y:S01]  /*8860*/  IMAD.MOV.U32 R36, RZ, RZ, R6 ;  /* 0x000000ffff247224 */ /* 0x000fe200078e0006 */
[----:B------:R-:W-:-:S03]  /*8870*/  MOV R37, 0x0 ;  /* 0x0000000000257802 */ /* 0x000fc60000000f00 */
[----:B------:R1:W-:Y:S04]  /*8880*/  STL [R4], R2 ;  /* 0x0000000204007387 */ /* 0x0003e80000100800 */
[----:B------:R1:W-:Y:S04]  /*8890*/  STL [R4+0x4], R3 ;  /* 0x0000040304007387 */ /* 0x0003e80000100800 */
[----:B------:R1:W-:Y:S01]  /*88a0*/  STL [R4+0x8], R5 ;  /* 0x0000080504007387 */ /* 0x0003e20000100800 */
[----:B------:R-:W-:Y:S05]  /*88b0*/  RET.REL.NODEC R36 `(_ZN7cutlass13device_kernelIN5flash19enable_sm80_to_sm89INS1_16FlashAttnBwdSm80INS1_25CollectiveMainloopBwdSm80ILi2ELi2EN4cute5tupleIJNS5_1CILi128EEES8_NS7_ILi64EEEEEENS_6half_tEfNS_4arch4Sm80ELb0ELb0ELb1ELb0ELb0ELb0ELb0ELb0ELi2ELi4ELi4ELi4ELb0EEENS1_21CollectiveEpilogueBwdISA_SB_SD_Li256ELb0ELb0ELi2EEENS1_19SingleTileSchedulerILb0ELb0ELb0ELi128EEEEEEEEEvNT_6ParamsE) ;  /* 0xffff774024007950 */ /* 0x000fea0003c3ffff */
        .type           $_ZN7cutlass13device_kernelIN5flash19enable_sm80_to_sm89INS1_16FlashAttnBwdSm80INS1_25CollectiveMainloopBwdSm80ILi2ELi2EN4cute5tupleIJNS5_1CILi128EEES8_NS7_ILi64EEEEEENS_6half_tEfNS_4arch4Sm80ELb0ELb0ELb1ELb0ELb0ELb0ELb0ELb0ELi2ELi4ELi4ELi4ELb0EEENS1_21CollectiveEpilogueBwdISA_SB_SD_Li256ELb0ELb0ELi2EEENS1_19SingleTileSchedulerILb0ELb0ELb0ELi128EEEEEEEEEvNT_6ParamsE$_ZN4cute5tupleIJNS0_IJNS_1CILi8EEENS1_ILi2EEES3_S3_S2_S3_EEENS0_IJNS1_ILi1EEEiiiNS1_ILi72EEENS1_ILi512EEEEEEEEC2ERKS4_RKS8_,@function
        .size           $_ZN7cutlass13device_kernelIN5flash19enable_sm80_to_sm89INS1_16FlashAttnBwdSm80INS1_25CollectiveMainloopBwdSm80ILi2ELi2EN4cute5tupleIJNS5_1CILi128EEES8_NS7_ILi64EEEEEENS_6half_tEfNS_4arch4Sm80ELb0ELb0ELb1ELb0ELb0ELb0ELb0ELb0ELi2ELi4ELi4ELi4ELb0EEENS1_21CollectiveEpilogueBwdISA_SB_SD_Li256ELb0ELb0ELi2EEENS1_19SingleTileSchedulerILb0ELb0ELb0ELi128EEEEEEEEEvNT_6ParamsE$_ZN4cute5tupleIJNS0_IJNS_1CILi8EEENS1_ILi2EEES3_S3_S2_S3_EEENS0_IJNS1_ILi1EEEiiiNS1_ILi72EEENS1_ILi512EEEEEEEEC2ERKS4_RKS8_,($_ZN7cutlass13device_kernelIN5flash19enable_sm80_to_sm89INS1_16FlashAttnBwdSm80INS1_25CollectiveMainloopBwdSm80ILi2ELi2EN4cute5tupleIJNS5_1CILi128EEES8_NS7_ILi64EEEEEENS_6half_tEfNS_4arch4Sm80ELb0ELb0ELb1ELb0ELb0ELb0ELb0ELb0ELi2ELi4ELi4ELi4ELb0EEENS1_21CollectiveEpilogueBwdISA_SB_SD_Li256ELb0ELb0ELi2EEENS1_19SingleTileSchedulerILb0ELb0ELb0ELi128EEEEEEEEEvNT_6ParamsE$_ZN4cute5tupleIJNS_7SwizzleILi3ELi3ELi3EEENS_9MixedBitsILj0ELj432EEENS_6LayoutINS0_IJNS0_IJNS_1CILi2EEES7_S7_EEES7_NS6_ILi8EEEEEENS0_IJNS0_IJNS6_ILi64EEES9_NS6_ILi512EEEEEENS6_ILi8192EEENS6_ILi1024EEEEEEEEEEC2ERKS2_RKS4_RKSH_ - $_ZN7cutlass13device_kernelIN5flash19enable_sm80_to_sm89INS1_16FlashAttnBwdSm80INS1_25CollectiveMainloopBwdSm80ILi2ELi2EN4cute5tupleIJNS5_1CILi128EEES8_NS7_ILi64EEEEEENS_6half_tEfNS_4arch4Sm80ELb0ELb0ELb1ELb0ELb0ELb0ELb0ELb0ELi2ELi4ELi4ELi4ELb0EEENS1_21CollectiveEpilogueBwdISA_SB_SD_Li256ELb0ELb0ELi2EEENS1_19SingleTileSchedulerILb0ELb0ELb0ELi128EEEEEEEEEvNT_6ParamsE$_ZN4cute5tupleIJNS0_IJNS_1CILi8EEENS1_ILi2EEES3_S3_S2_S3_EEENS0_IJNS1_ILi1EEEiiiNS1_ILi72EEENS1_ILi512EEEEEEEEC2ERKS4_RKS8_)
$_ZN7cutlass13device_kernelIN5flash19enable_sm80_to_sm89INS1_16FlashAttnBwdSm80INS1_25CollectiveMainloopBwdSm80ILi2ELi2EN4cute5tupleIJNS5_1CILi128EEES8_NS7_ILi64EEEEEENS_6half_tEfNS_4arch4Sm80ELb0ELb0ELb1ELb0ELb0ELb0ELb0ELb0ELi2ELi4ELi4ELi4ELb0EEENS1_21CollectiveEpilogueBwdISA_SB_SD_Li256ELb0ELb0ELi2EEENS1_19SingleTileSchedulerILb0ELb0ELb0ELi128EEEEEEEEEvNT_6ParamsE$_ZN4cute5tupleIJNS0_IJNS_1CILi8EEENS1_ILi2EEES3_S3_S2_S3_EEENS0_IJNS1_ILi1EEEiiiNS1_ILi72EEENS1_ILi512EEEEEEEEC2ERKS4_RKS8_:
[----:B------:R-:W-:Y:S01]  /*88c0*/  IADD3 R4, R92, -c[0x0][0x20], RZ ;  /* 0x800008005c047a10 */ /* 0x000fe20007ffe0ff */
[----:B------:R-:W-:Y:S01]  /*88d0*/  IMAD.MOV.U32 R36, RZ, RZ, R6 ;  /* 0x000000ffff247224 */ /* 0x000fe200078e0006 */
[----:B------:R-:W-:-:S03]  /*88e0*/  MOV R37, 0x0 ;  /* 0x0000000000257802 */ /* 0x000fc60000000f00 */
[----:B------:R1:W-:Y:S04]  /*88f0*/  STL [R4], R2 ;  /* 0x0000000204007387 */ /* 0x0003e80000100800 */
[----:B------:R1:W-:Y:S04]  /*8900*/  STL [R4+0x4], R3 ;  /* 0x0000040304007387 */ /* 0x0003e80000100800 */
[----:B------:R1:W-:Y:S01]  /*8910*/  STL [R4+0x8], R5 ;  /* 0x0000080504007387 */ /* 0x0003e20000100800 */
[----:B------:R-:W-:Y:S05]  /*8920*/  RET.REL.NODEC R36 `(_ZN7cutlass13device_kernelIN5flash19enable_sm80_to_sm89INS1_16FlashAttnBwdSm80INS1_25CollectiveMainloopBwdSm80ILi2ELi2EN4cute5tupleIJNS5_1CILi128EEES8_NS7_ILi64EEEEEENS_6half_tEfNS_4arch4Sm80ELb0ELb0ELb1ELb0ELb0ELb0ELb0ELb0ELi2ELi4ELi4ELi4ELb0EEENS1_21CollectiveEpilogueBwdISA_SB_SD_Li256ELb0ELb0ELi2EEENS1_19SingleTileSchedulerILb0ELb0ELb0ELi128EEEEEEEEEvNT_6ParamsE) ;  /* 0xffff76d024007950 */ /* 0x000fea0003c3ffff */
        .type           $_ZN7cutlass13device_kernelIN5flash19enable_sm80_to_sm89INS1_16FlashAttnBwdSm80INS1_25CollectiveMainloopBwdSm80ILi2ELi2EN4cute5tupleIJNS5_1CILi128EEES8_NS7_ILi64EEEEEENS_6half_tEfNS_4arch4Sm80ELb0ELb0ELb1ELb0ELb0ELb0ELb0ELb0ELi2ELi4ELi4ELi4ELb0EEENS1_21CollectiveEpilogueBwdISA_SB_SD_Li256ELb0ELb0ELi2EEENS1_19SingleTileSchedulerILb0ELb0ELb0ELi128EEEEEEEEEvNT_6ParamsE$_ZN4cute5tupleIJNS_7SwizzleILi3ELi3ELi3EEENS_9MixedBitsILj0ELj432EEENS_6LayoutINS0_IJNS0_IJNS_1CILi2EEES7_S7_EEES7_NS6_ILi8EEEEEENS0_IJNS0_IJNS6_ILi64EEES9_NS6_ILi512EEEEEENS6_ILi8192EEENS6_ILi1024EEEEEEEEEEC2ERKS2_RKS4_RKSH_,@function
        .size           $_ZN7cutlass13device_kernelIN5flash19enable_sm80_to_sm89INS1_16FlashAttnBwdSm80INS1_25CollectiveMainloopBwdSm80ILi2ELi2EN4cute5tupleIJNS5_1CILi128EEES8_NS7_ILi64EEEEEENS_6half_tEfNS_4arch4Sm80ELb0ELb0ELb1ELb0ELb0ELb0ELb0ELb0ELi2ELi4ELi4ELi4ELb0EEENS1_21CollectiveEpilogueBwdISA_SB_SD_Li256ELb0ELb0ELi2EEENS1_19SingleTileSchedulerILb0ELb0ELb0ELi128EEEEEEEEEvNT_6ParamsE$_ZN4cute5tupleIJNS_7SwizzleILi3ELi3ELi3EEENS_9MixedBitsILj0ELj432EEENS_6LayoutINS0_IJNS0_IJNS_1CILi2EEES7_S7_EEES7_NS6_ILi8EEEEEENS0_IJNS0_IJNS6_ILi64EEES9_NS6_ILi512EEEEEENS6_ILi8192EEENS6_ILi1024EEEEEEEEEEC2ERKS2_RKS4_RKSH_,($_ZN7cutlass13device_kernelIN5flash19enable_sm80_to_sm89INS1_16FlashAttnBwdSm80INS1_25CollectiveMainloopBwdSm80ILi2ELi2EN4cute5tupleIJNS5_1CILi128EEES8_NS7_ILi64EEEEEENS_6half_tEfNS_4arch4Sm80ELb0ELb0ELb1ELb0ELb0ELb0ELb0ELb0ELi2ELi4ELi4ELi4ELb0EEENS1_21CollectiveEpilogueBwdISA_SB_SD_Li256ELb0ELb0ELi2EEENS1_19SingleTileSchedulerILb0ELb0ELb0ELi128EEEEEEEEEvNT_6ParamsE$_ZN4cute8smem_ptrIPN7cutlass6half_tEECI1NS_12iter_adaptorIS3_S4_EEES3_ - $_ZN7cutlass13device_kernelIN5flash19enable_sm80_to_sm89INS1_16FlashAttnBwdSm80INS1_25CollectiveMainloopBwdSm80ILi2ELi2EN4cute5tupleIJNS5_1CILi128EEES8_NS7_ILi64EEEEEENS_6half_tEfNS_4arch4Sm80ELb0ELb0ELb1ELb0ELb0ELb0ELb0ELb0ELi2ELi4ELi4ELi4ELb0EEENS1_21CollectiveEpilogueBwdISA_SB_SD_Li256ELb0ELb0ELi2EEENS1_19SingleTileSchedulerILb0ELb0ELb0ELi128EEEEEEEEEvNT_6ParamsE$_ZN4cute5tupleIJNS_7SwizzleILi3ELi3ELi3EEENS_9MixedBitsILj0ELj432EEENS_6LayoutINS0_IJNS0_IJNS_1CILi2EEES7_S7_EEES7_NS6_ILi8EEEEEENS0_IJNS0_IJNS6_ILi64EEES9_NS6_ILi512EEEEEENS6_ILi8192EEENS6_ILi1024EEEEEEEEEEC2ERKS2_RKS4_RKSH_)
$_ZN7cutlass13device_kernelIN5flash19enable_sm80_to_sm89INS1_16FlashAttnBwdSm80INS1_25CollectiveMainloopBwdSm80ILi2ELi2EN4cute5tupleIJNS5_1CILi128EEES8_NS7_ILi64EEEEEENS_6half_tEfNS_4arch4Sm80ELb0ELb0ELb1ELb0ELb0ELb0ELb0ELb0ELi2ELi4ELi4ELi4ELb0EEENS1_21CollectiveEpilogueBwdISA_SB_SD_Li256ELb0ELb0ELi2EEENS1_19SingleTileSchedulerILb0ELb0ELb0ELi128EEEEEEEEEvNT_6ParamsE$_ZN4cute5tupleIJNS_7SwizzleILi3ELi3ELi3EEENS_9MixedBitsILj0ELj432EEENS_6LayoutINS0_IJNS0_IJNS_1CILi2EEES7_S7_EEES7_NS6_ILi8EEEEEENS0_IJNS0_IJNS6_ILi64EEES9_NS6_ILi512EEEEEENS6_ILi8192EEENS6_ILi1024EEEEEEEEEEC2ERKS2_RKS4_RKSH_:
[----:B------:R-:W-:Y:S02]  /*8930*/  IADD3 R2, R62, -c[0x0][0x20], RZ ;  /* 0x800008003e027a10 */ /* 0x000fe40007ffe0ff */
[----:B------:R-:W-:-:S03]  /*8940*/  MOV R5, 0x0 ;  /* 0x0000000000057802 */ /* 0x000fc60000000f00 */
[----:B------:R1:W-:Y:S01]  /*8950*/  STL [R2], R3 ;  /* 0x0000000302007387 */ /* 0x0003e20000100800 */
[----:B------:R-:W-:Y:S05]  /*8960*/  RET.REL.NODEC R4 `(_ZN7cutlass13device_kernelIN5flash19enable_sm80_to_sm89INS1_16FlashAttnBwdSm80INS1_25CollectiveMainloopBwdSm80ILi2ELi2EN4cute5tupleIJNS5_1CILi128EEES8_NS7_ILi64EEEEEENS_6half_tEfNS_4arch4Sm80ELb0ELb0ELb1ELb0ELb0ELb0ELb0ELb0ELi2ELi4ELi4ELi4ELb0EEENS1_21CollectiveEpilogueBwdISA_SB_SD_Li256ELb0ELb0ELi2EEENS1_19SingleTileSchedulerILb0ELb0ELb0ELi128EEEEEEEEEvNT_6ParamsE) ;  /* 0xffff769004007950 */ /* 0x000fea0003c3ffff */
        .type           $_ZN7cutlass13device_kernelIN5flash19enable_sm80_to_sm89INS1_16FlashAttnBwdSm80INS1_25CollectiveMainloopBwdSm80ILi2ELi2EN4cute5tupleIJNS5_1CILi128EEES8_NS7_ILi64EEEEEENS_6half_tEfNS_4arch4Sm80ELb0ELb0ELb1ELb0ELb0ELb0ELb0ELb0ELi2ELi4ELi4ELi4ELb0EEENS1_21CollectiveEpilogueBwdISA_SB_SD_Li256ELb0ELb0ELi2EEENS1_19SingleTileSchedulerILb0ELb0ELb0ELi128EEEEEEEEEvNT_6ParamsE$_ZN4cute8smem_ptrIPN7cutlass6half_tEECI1NS_12iter_adaptorIS3_S4_EEES3_,@function
        .size           $_ZN7cutlass13device_kernelIN5flash19enable_sm80_to_sm89INS1_16FlashAttnBwdSm80INS1_25CollectiveMainloopBwdSm80ILi2ELi2EN4cute5tupleIJNS5_1CILi128EEES8_NS7_ILi64EEEEEENS_6half_tEfNS_4arch4Sm80ELb0ELb0ELb1ELb0ELb0ELb0ELb0ELb0ELi2ELi4ELi4ELi4ELb0EEENS1_21CollectiveEpilogueBwdISA_SB_SD_Li256ELb0ELb0ELi2EEENS1_19SingleTileSchedulerILb0ELb0ELb0ELi128EEEEEEEEEvNT_6ParamsE$_ZN4cute8smem_ptrIPN7cutlass6half_tEECI1NS_12iter_adaptorIS3_S4_EEES3_,($_ZN7cutlass13device_kernelIN5flash19enable_sm80_to_sm89INS1_16FlashAttnBwdSm80INS1_25CollectiveMainloopBwdSm80ILi2ELi2EN4cute5tupleIJNS5_1CILi128EEES8_NS7_ILi64EEEEEENS_6half_tEfNS_4arch4Sm80ELb0ELb0ELb1ELb0ELb0ELb0ELb0ELb0ELi2ELi4ELi4ELi4ELb0EEENS1_21CollectiveEpilogueBwdISA_SB_SD_Li256ELb0ELb0ELi2EEENS1_19SingleTileSchedulerILb0ELb0ELb0ELi128EEEEEEEEEvNT_6ParamsE$_ZN4cute8smem_ptrIPN7cutlass9uint128_tEECI1NS_12iter_adaptorIS3_S4_EEES3_ - $_ZN7cutlass13device_kernelIN5flash19enable_sm80_to_sm89INS1_16FlashAttnBwdSm80INS1_25CollectiveMainloopBwdSm80ILi2ELi2EN4cute5tupleIJNS5_1CILi128EEES8_NS7_ILi64EEEEEENS_6half_tEfNS_4arch4Sm80ELb0ELb0ELb1ELb0ELb0ELb0ELb0ELb0ELi2ELi4ELi4ELi4ELb0EEENS1_21CollectiveEpilogueBwdISA_SB_SD_Li256ELb0ELb0ELi2EEENS1_19SingleTileSchedulerILb0ELb0ELb0ELi128EEEEEEEEEvNT_6ParamsE$_ZN4cute8smem_ptrIPN7cutlass6half_tEECI1NS_12iter_adaptorIS3_S4_EEES3_)
$_ZN7cutlass13device_kernelIN5flash19enable_sm80_to_sm89INS1_16FlashAttnBwdSm80INS1_25CollectiveMainloopBwdSm80ILi2ELi2EN4cute5tupleIJNS5_1CILi128EEES8_NS7_ILi64EEEEEENS_6half_tEfNS_4arch4Sm80ELb0ELb0ELb1ELb0ELb0ELb0ELb0ELb0ELi2ELi4ELi4ELi4ELb0EEENS1_21CollectiveEpilogueBwdISA_SB_SD_Li256ELb0ELb0ELi2EEENS1_19SingleTileSchedulerILb0ELb0ELb0ELi128EEEEEEEEEvNT_6ParamsE$_ZN4cute8smem_ptrIPN7cutlass6half_tEECI1NS_12iter_adaptorIS3_S4_EEES3_:
[----:B------:R-:W-:Y:S02]  /*8970*/  IADD3 R38, R38, -c[0x0][0x20], RZ ;  /* 0x8000080026267a10 */ /* 0x000fe40007ffe0ff */
[----:B------:R-:W-:-:S03]  /*8980*/  MOV R43, 0x0 ;  /* 0x00000000002b7802 */ /* 0x000fc60000000f00 */
[----:B------:R1:W-:Y:S01]  /*8990*/  STL.64 [R38], R2 ;  /* 0x0000000226007387 */ /* 0x0003e20000100a00 */
[----:B------:R-:W-:Y:S05]  /*89a0*/  RET.REL.NODEC R42 `(_ZN7cutlass13device_kernelIN5flash19enable_sm80_to_sm89INS1_16FlashAttnBwdSm80INS1_25CollectiveMainloopBwdSm80ILi2ELi2EN4cute5tupleIJNS5_1CILi128EEES8_NS7_ILi64EEEEEENS_6half_tEfNS_4arch4Sm80ELb0ELb0ELb1ELb0ELb0ELb0ELb0ELb0ELi2ELi4ELi4ELi4ELb0EEENS1_21CollectiveEpilogueBwdISA_SB_SD_Li256ELb0ELb0ELi2EEENS1_19SingleTileSchedulerILb0ELb0ELb0ELi128EEEEEEEEEvNT_6ParamsE) ;  /* 0xffff76502a007950 */ /* 0x000fea0003c3ffff */
        .type           $_ZN7cutlass13device_kernelIN5flash19enable_sm80_to_sm89INS1_16FlashAttnBwdSm80INS1_25CollectiveMainloopBwdSm80ILi2ELi2EN4cute5tupleIJNS5_1CILi128EEES8_NS7_ILi64EEEEEENS_6half_tEfNS_4arch4Sm80ELb0ELb0ELb1ELb0ELb0ELb0ELb0ELb0ELi2ELi4ELi4ELi4ELb0EEENS1_21CollectiveEpilogueBwdISA_SB_SD_Li256ELb0ELb0ELi2EEENS1_19SingleTileSchedulerILb0ELb0ELb0ELi128EEEEEEEEEvNT_6ParamsE$_ZN4cute8smem_ptrIPN7cutlass9uint128_tEECI1NS_12iter_adaptorIS3_S4_EEES3_,@function
        .size           $_ZN7cutlass13device_kernelIN5flash19enable_sm80_to_sm89INS1_16FlashAttnBwdSm80INS1_25CollectiveMainloopBwdSm80ILi2ELi2EN4cute5tupleIJNS5_1CILi128EEES8_NS7_ILi64EEEEEENS_6half_tEfNS_4arch4Sm80ELb0ELb0ELb1ELb0ELb0ELb0ELb0ELb0ELi2ELi4ELi4ELi4ELb0EEENS1_21CollectiveEpilogueBwdISA_SB_SD_Li256ELb0ELb0ELi2EEENS1_19SingleTileSchedulerILb0ELb0ELb0ELi128EEEEEEEEEvNT_6ParamsE$_ZN4cute8smem_ptrIPN7cutlass9uint128_tEECI1NS_12iter_adaptorIS3_S4_EEES3_,($_ZN7cutlass13device_kernelIN5flash19enable_sm80_to_sm89INS1_16FlashAttnBwdSm80INS1_25CollectiveMainloopBwdSm80ILi2ELi2EN4cute5tupleIJNS5_1CILi128EEES8_NS7_ILi64EEEEEENS_6half_tEfNS_4arch4Sm80ELb0ELb0ELb1ELb0ELb0ELb0ELb0ELb0ELi2ELi4ELi4ELi4ELb0EEENS1_21CollectiveEpilogueBwdISA_SB_SD_Li256ELb0ELb0ELi2EEENS1_19SingleTileSchedulerILb0ELb0ELb0ELi128EEEEEEEEEvNT_6ParamsE$_ZN4cute8smem_ptrIPfECI1NS_12iter_adaptorIS1_S2_EEES1_ - $_ZN7cutlass13device_kernelIN5flash19enable_sm80_to_sm89INS1_16FlashAttnBwdSm80INS1_25CollectiveMainloopBwdSm80ILi2ELi2EN4cute5tupleIJNS5_1CILi128EEES8_NS7_ILi64EEEEEENS_6half_tEfNS_4arch4Sm80ELb0ELb0ELb1ELb0ELb0ELb0ELb0ELb0ELi2ELi4ELi4ELi4ELb0EEENS1_21CollectiveEpilogueBwdISA_SB_SD_Li256ELb0ELb0ELi2EEENS1_19SingleTileSchedulerILb0ELb0ELb0ELi128EEEEEEEEEvNT_6ParamsE$_ZN4cute8smem_ptrIPN7cutlass9uint128_tEECI1NS_12iter_adaptorIS3_S4_EEES3_)
$_ZN7cutlass13device_kernelIN5flash19enable_sm80_to_sm89INS1_16FlashAttnBwdSm80INS1_25CollectiveMainloopBwdSm80ILi2ELi2EN4cute5tupleIJNS5_1CILi128EEES8_NS7_ILi64EEEEEENS_6half_tEfNS_4arch4Sm80ELb0ELb0ELb1ELb0ELb0ELb0ELb0ELb0ELi2ELi4ELi4ELi4ELb0EEENS1_21CollectiveEpilogueBwdISA_SB_SD_Li256ELb0ELb0ELi2EEENS1_19SingleTileSchedulerILb0ELb0ELb0ELi128EEEEEEEEEvNT_6ParamsE$_ZN4cute8smem_ptrIPN7cutlass9uint128_tEECI1NS_12iter_adaptorIS3_S4_EEES3_:
[----:B------:R-:W-:Y:S02]  /*89b0*/  IADD3 R38, R92, -c[0x0][0x20], RZ ;  /* 0x800008005c267a10 */ /* 0x000fe40007ffe0ff */
[----:B------:R-:W-:-:S03]  /*89c0*/  MOV R43, 0x0 ;  /* 0x00000000002b7802 */ /* 0x000fc60000000f00 */
[----:B------:R1:W-:Y:S01]  /*89d0*/  STL.64 [R38], R2 ;  /* 0x0000000226007387 */ /* 0x0003e20000100a00 */
[----:B------:R-:W-:Y:S05]  /*89e0*/  RET.REL.NODEC R42 `(_ZN7cutlass13device_kernelIN5flash19enable_sm80_to_sm89INS1_16FlashAttnBwdSm80INS1_25CollectiveMainloopBwdSm80ILi2ELi2EN4cute5tupleIJNS5_1CILi128EEES8_NS7_ILi64EEEEEENS_6half_tEfNS_4arch4Sm80ELb0ELb0ELb1ELb0ELb0ELb0ELb0ELb0ELi2ELi4ELi4ELi4ELb0EEENS1_21CollectiveEpilogueBwdISA_SB_SD_Li256ELb0ELb0ELi2EEENS1_19SingleTileSchedulerILb0ELb0ELb0ELi128EEEEEEEEEvNT_6ParamsE) ;  /* 0xffff76102a007950 */ /* 0x000fea0003c3ffff */
        .type           $_ZN7cutlass13device_kernelIN5flash19enable_sm80_to_sm89INS1_16FlashAttnBwdSm80INS1_25CollectiveMainloopBwdSm80ILi2ELi2EN4cute5tupleIJNS5_1CILi128EEES8_NS7_ILi64EEEEEENS_6half_tEfNS_4arch4Sm80ELb0ELb0ELb1ELb0ELb0ELb0ELb0ELb0ELi2ELi4ELi4ELi4ELb0EEENS1_21CollectiveEpilogueBwdISA_SB_SD_Li256ELb0ELb0ELi2EEENS1_19SingleTileSchedulerILb0ELb0ELb0ELi128EEEEEEEEEvNT_6ParamsE$_ZN4cute8smem_ptrIPfECI1NS_12iter_adaptorIS1_S2_EEES1_,@function
        .size           $_ZN7cutlass13device_kernelIN5flash19enable_sm80_to_sm89INS1_16FlashAttnBwdSm80INS1_25CollectiveMainloopBwdSm80ILi2ELi2EN4cute5tupleIJNS5_1CILi128EEES8_NS7_ILi64EEEEEENS_6half_tEfNS_4arch4Sm80ELb0ELb0ELb1ELb0ELb0ELb0ELb0ELb0ELi2ELi4ELi4ELi4ELb0EEENS1_21CollectiveEpilogueBwdISA_SB_SD_Li256ELb0ELb0ELi2EEENS1_19SingleTileSchedulerILb0ELb0ELb0ELi128EEEEEEEEEvNT_6ParamsE$_ZN4cute8smem_ptrIPfECI1NS_12iter_adaptorIS1_S2_EEES1_,($_ZN7cutlass13device_kernelIN5flash19enable_sm80_to_sm89INS1_16FlashAttnBwdSm80INS1_25CollectiveMainloopBwdSm80ILi2ELi2EN4cute5tupleIJNS5_1CILi128EEES8_NS7_ILi64EEEEEENS_6half_tEfNS_4arch4Sm80ELb0ELb0ELb1ELb0ELb0ELb0ELb0ELb0ELi2ELi4ELi4ELi4ELb0EEENS1_21CollectiveEpilogueBwdISA_SB_SD_Li256ELb0ELb0ELi2EEENS1_19SingleTileSchedulerILb0ELb0ELb0ELi128EEEEEEEEEvNT_6ParamsE$_ZN4cute8smem_ptrIPjECI1NS_12iter_adaptorIS1_S2_EEES1_ - $_ZN7cutlass13device_kernelIN5flash19enable_sm80_to_sm89INS1_16FlashAttnBwdSm80INS1_25CollectiveMainloopBwdSm80ILi2ELi2EN4cute5tupleIJNS5_1CILi128EEES8_NS7_ILi64EEEEEENS_6half_tEfNS_4arch4Sm80ELb0ELb0ELb1ELb0ELb0ELb0ELb0ELb0ELi2ELi4ELi4ELi4ELb0EEENS1_21CollectiveEpilogueBwdISA_SB_SD_Li256ELb0ELb0ELi2EEENS1_19SingleTileSchedulerILb0ELb0ELb0ELi128EEEEEEEEEvNT_6ParamsE$_ZN4cute8smem_ptrIPfECI1NS_12iter_adaptorIS1_S2_EEES1_)
$_ZN7cutlass13device_kernelIN5flash19enable_sm80_to_sm89INS1_16FlashAttnBwdSm80INS1_25CollectiveMainloopBwdSm80ILi2ELi2EN4cute5tupleIJNS5_1CILi128EEES8_NS7_ILi64EEEEEENS_6half_tEfNS_4arch4Sm80ELb0ELb0ELb1ELb0ELb0ELb0ELb0ELb0ELi2ELi4ELi4ELi4ELb0EEENS1_21CollectiveEpilogueBwdISA_SB_SD_Li256ELb0ELb0ELi2EEENS1_19SingleTileSchedulerILb0ELb0ELb0ELi128EEEEEEEEEvNT_6ParamsE$_ZN4cute8smem_ptrIPfECI1NS_12iter_adaptorIS1_S2_EEES1_:
[----:B------:R-:W-:Y:S02]  /*89f0*/  IADD3 R8, R62, -c[0x0][0x20], RZ ;  /* 0x800008003e087a10 */ /* 0x000fe40007ffe0ff */
[----:B------:R-:W-:-:S03]  /*8a00*/  MOV R11, 0x0 ;  /* 0x00000000000b7802 */ /* 0x000fc60000000f00 */
[----:B------:R1:W-:Y:S01]  /*8a10*/  STL.64 [R8], R4 ;  /* 0x0000000408007387 */ /* 0x0003e20000100a00 */
[----:B------:R-:W-:Y:S05]  /*8a20*/  RET.REL.NODEC R10 `(_ZN7cutlass13device_kernelIN5flash19enable_sm80_to_sm89INS1_16FlashAttnBwdSm80INS1_25CollectiveMainloopBwdSm80ILi2ELi2EN4cute5tupleIJNS5_1CILi128EEES8_NS7_ILi64EEEEEENS_6half_tEfNS_4arch4Sm80ELb0ELb0ELb1ELb0ELb0ELb0ELb0ELb0ELi2ELi4ELi4ELi4ELb0EEENS1_21CollectiveEpilogueBwdISA_SB_SD_Li256ELb0ELb0ELi2EEENS1_19SingleTileSchedulerILb0ELb0ELb0ELi128EEEEEEEEEvNT_6ParamsE) ;  /* 0xffff75d00a007950 */ /* 0x000fea0003c3ffff */
        .type           $_ZN7cutlass13device_kernelIN5flash19enable_sm80_to_sm89INS1_16FlashAttnBwdSm80INS1_25CollectiveMainloopBwdSm80ILi2ELi2EN4cute5tupleIJNS5_1CILi128EEES8_NS7_ILi64EEEEEENS_6half_tEfNS_4arch4Sm80ELb0ELb0ELb1ELb0ELb0ELb0ELb0ELb0ELi2ELi4ELi4ELi4ELb0EEENS1_21CollectiveEpilogueBwdISA_SB_SD_Li256ELb0ELb0ELi2EEENS1_19SingleTileSchedulerILb0ELb0ELb0ELi128EEEEEEEEEvNT_6ParamsE$_ZN4cute8smem_ptrIPjECI1NS_12iter_adaptorIS1_S2_EEES1_,@function
        .size           $_ZN7cutlass13device_kernelIN5flash19enable_sm80_to_sm89INS1_16FlashAttnBwdSm80INS1_25CollectiveMainloopBwdSm80ILi2ELi2EN4cute5tupleIJNS5_1CILi128EEES8_NS7_ILi64EEEEEENS_6half_tEfNS_4arch4Sm80ELb0ELb0ELb1ELb0ELb0ELb0ELb0ELb0ELi2ELi4ELi4ELi4ELb0EEENS1_21CollectiveEpilogueBwdISA_SB_SD_Li256ELb0ELb0ELi2EEENS1_19SingleTileSchedulerILb0ELb0ELb0ELi128EEEEEEEEEvNT_6ParamsE$_ZN4cute8smem_ptrIPjECI1NS_12iter_adaptorIS1_S2_EEES1_,($_ZN7cutlass13device_kernelIN5flash19enable_sm80_to_sm89INS1_16FlashAttnBwdSm80INS1_25CollectiveMainloopBwdSm80ILi2ELi2EN4cute5tupleIJNS5_1CILi128EEES8_NS7_ILi64EEEEEENS_6half_tEfNS_4arch4Sm80ELb0ELb0ELb1ELb0ELb0ELb0ELb0ELb0ELi2ELi4ELi4ELi4ELb0EEENS1_21CollectiveEpilogueBwdISA_SB_SD_Li256ELb0ELb0ELi2EEENS1_19SingleTileSchedulerILb0ELb0ELb0ELi128EEEEEEEEEvNT_6ParamsE$_ZN73_INTERNAL_e48e4f46_37_flash_bwd_hdim64_fp16_softcap_sm80_cu_3fbc093a_281817__float22half2_rnE6float2 - $_ZN7cutlass13device_kernelIN5flash19enable_sm80_to_sm89INS1_16FlashAttnBwdSm80INS1_25CollectiveMainloopBwdSm80ILi2ELi2EN4cute5tupleIJNS5_1CILi128EEES8_NS7_ILi64EEEEEENS_6half_tEfNS_4arch4Sm80ELb0ELb0ELb1ELb0ELb0ELb0ELb0ELb0ELi2ELi4ELi4ELi4ELb0EEENS1_21CollectiveEpilogueBwdISA_SB_SD_Li256ELb0ELb0ELi2EEENS1_19SingleTileSchedulerILb0ELb0ELb0ELi128EEEEEEEEEvNT_6ParamsE$_ZN4cute8smem_ptrIPjECI1NS_12iter_adaptorIS1_S2_EEES1_)
$_ZN7cutlass13device_kernelIN5flash19enable_sm80_to_sm89INS1_16FlashAttnBwdSm80INS1_25CollectiveMainloopBwdSm80ILi2ELi2EN4cute5tupleIJNS5_1CILi128EEES8_NS7_ILi64EEEEEENS_6half_tEfNS_4arch4Sm80ELb0ELb0ELb1ELb0ELb0ELb0ELb0ELb0ELi2ELi4ELi4ELi4ELb0EEENS1_21CollectiveEpilogueBwdISA_SB_SD_Li256ELb0ELb0ELi2EEENS1_19SingleTileSchedulerILb0ELb0ELb0ELi128EEEEEEEEEvNT_6ParamsE$_ZN4cute8smem_ptrIPjECI1NS_12iter_adaptorIS1_S2_EEES1_:
[----:B------:R-:W-:Y:S01]  /*8a30*/  IADD3 R16, R75, -c[0x0][0x20], RZ ;  /* 0x800008004b107a10 */ /* 0x000fe20007ffe0ff */
[----:B------:R-:W-:Y:S01]  /*8a40*/  IMAD.MOV.U32 R20, RZ, RZ, R18 ;  /* 0x000000ffff147224 */ /* 0x000fe200078e0012 */
[----:B------:R-:W-:-:S03]  /*8a50*/  MOV R21, 0x0 ;  /* 0x0000000000157802 */ /* 0x000fc60000000f00 */
[----:B------:R1:W-:Y:S01]  /*8a60*/  STL.64 [R16], R2 ;  /* 0x0000000210007387 */ /* 0x0003e20000100a00 */
[----:B------:R-:W-:Y:S05]  /*8a70*/  RET.REL.NODEC R20 `(_ZN7cutlass13device_kernelIN5flash19enable_sm80_to_sm89INS1_16FlashAttnBwdSm80INS1_25CollectiveMainloopBwdSm80ILi2ELi2EN4cute5tupleIJNS5_1CILi128EEES8_NS7_ILi64EEEEEENS_6half_tEfNS_4arch4Sm80ELb0ELb0ELb1ELb0ELb0ELb0ELb0ELb0ELi2ELi4ELi4ELi4ELb0EEENS1_21CollectiveEpilogueBwdISA_SB_SD_Li256ELb0ELb0ELi2EEENS1_19SingleTileSchedulerILb0ELb0ELb0ELi128EEEEEEEEEvNT_6ParamsE) ;  /* 0xffff758014007950 */ /* 0x000fea0003c3ffff */
        .type           $_ZN7cutlass13device_kernelIN5flash19enable_sm80_to_sm89INS1_16FlashAttnBwdSm80INS1_25CollectiveMainloopBwdSm80ILi2ELi2EN4cute5tupleIJNS5_1CILi128EEES8_NS7_ILi64EEEEEENS_6half_tEfNS_4arch4Sm80ELb0ELb0ELb1ELb0ELb0ELb0ELb0ELb0ELi2ELi4ELi4ELi4ELb0EEENS1_21CollectiveEpilogueBwdISA_SB_SD_Li256ELb0ELb0ELi2EEENS1_19SingleTileSchedulerILb0ELb0ELb0ELi128EEEEEEEEEvNT_6ParamsE$_ZN73_INTERNAL_e48e4f46_37_flash_bwd_hdim64_fp16_softcap_sm80_cu_3fbc093a_281817__float22half2_rnE6float2,@function
        .size           $_ZN7cutlass13device_kernelIN5flash19enable_sm80_to_sm89INS1_16FlashAttnBwdSm80INS1_25CollectiveMainloopBwdSm80ILi2ELi2EN4cute5tupleIJNS5_1CILi128EEES8_NS7_ILi64EEEEEENS_6half_tEfNS_4arch4Sm80ELb0ELb0ELb1ELb0ELb0ELb0ELb0ELb0ELi2ELi4ELi4ELi4ELb0EEENS1_21CollectiveEpilogueBwdISA_SB_SD_Li256ELb0ELb0ELi2EEENS1_19SingleTileSchedulerILb0ELb0ELb0ELi128EEEEEEEEEvNT_6ParamsE$_ZN73_INTERNAL_e48e4f46_37_flash_bwd_hdim64_fp16_softcap_sm80_cu_3fbc093a_281817__float22half2_rnE6float2,($_ZN7cutlass13device_kernelIN5flash19enable_sm80_to_sm89INS1_16FlashAttnBwdSm80INS1_25CollectiveMainloopBwdSm80ILi2ELi2EN4cute5tupleIJNS5_1CILi128EEES8_NS7_ILi64EEEEEENS_6half_tEfNS_4arch4Sm80ELb0ELb0ELb1ELb0ELb0ELb0ELb0ELb0ELi2ELi4ELi4ELi4ELb0EEENS1_21CollectiveEpilogueBwdISA_SB_SD_Li256ELb0ELb0ELi2EEENS1_19SingleTileSchedulerILb0ELb0ELb0ELi128EEEEEEEEEvNT_6ParamsE$_ZN7__half2aSEOKS_ - $_ZN7cutlass13device_kernelIN5flash19enable_sm80_to_sm89INS1_16FlashAttnBwdSm80INS1_25CollectiveMainloopBwdSm80ILi2ELi2EN4cute5tupleIJNS5_1CILi128EEES8_NS7_ILi64EEEEEENS_6half_tEfNS_4arch4Sm80ELb0ELb0ELb1ELb0ELb0ELb0ELb0ELb0ELi2ELi4ELi4ELi4ELb0EEENS1_21CollectiveEpilogueBwdISA_SB_SD_Li256ELb0ELb0ELi2EEENS1_19SingleTileSchedulerILb0ELb0ELb0ELi128EEEEEEEEEvNT_6ParamsE$_ZN73_INTERNAL_e48e4f46_37_flash_bwd_hdim64_fp16_softcap_sm80_cu_3fbc093a_281817__float22half2_rnE6float2)
$_ZN7cutlass13device_kernelIN5flash19enable_sm80_to_sm89INS1_16FlashAttnBwdSm80INS1_25CollectiveMainloopBwdSm80ILi2ELi2EN4cute5tupleIJNS5_1CILi128EEES8_NS7_ILi64EEEEEENS_6half_tEfNS_4arch4Sm80ELb0ELb0ELb1ELb0ELb0ELb0ELb0ELb0ELi2ELi4ELi4ELi4ELb0EEENS1_21CollectiveEpilogueBwdISA_SB_SD_Li256ELb0ELb0ELi2EEENS1_19SingleTileSchedulerILb0ELb0ELb0ELi128EEEEEEEEEvNT_6ParamsE$_ZN73_INTERNAL_e48e4f46_37_flash_bwd_hdim64_fp16_softcap_sm80_cu_3fbc093a_281817__float22half2_rnE6float2:
[----:B------:R-:W-:Y:S01]  /*8a80*/  F2FP.PACK_AB R2, R3, R2 ;  /* 0x000000020302723e */ /* 0x000fe200000000ff */
[----:B------:R-:W-:Y:S01]  /*8a90*/  IMAD.MOV.U32 R15, RZ, RZ, 0x0 ;  /* 0x00000000ff0f7424 */ /* 0x000fe200078e00ff */
[----:B------:R-:W-:-:S05]  /*8aa0*/  IADD3 R3, R62, -c[0x0][0x20], RZ ;  /* 0x800008003e037a10 */ /* 0x000fca0007ffe0ff */
[----:B------:R1:W-:Y:S01]  /*8ab0*/  STL [R3], R2 ;  /* 0x0000000203007387 */ /* 0x0003e20000100800 */
[----:B------:R-:W-:Y:S05]  /*8ac0*/  RET.REL.NODEC R14 `(_ZN7cutlass13device_kernelIN5flash19enable_sm80_to_sm89INS1_16FlashAttnBwdSm80INS1_25CollectiveMainloopBwdSm80ILi2ELi2EN4cute5tupleIJNS5_1CILi128EEES8_NS7_ILi64EEEEEENS_6half_tEfNS_4arch4Sm80ELb0ELb0ELb1ELb0ELb0ELb0ELb0ELb0ELi2ELi4ELi4ELi4ELb0EEENS1_21CollectiveEpilogueBwdISA_SB_SD_Li256ELb0ELb0ELi2EEENS1_19SingleTileSchedulerILb0ELb0ELb0ELi128EEEEEEEEEvNT_6ParamsE) ;  /* 0xffff75300e007950 */ /* 0x000fea0003c3ffff */
        .type           $_ZN7cutlass13device_kernelIN5flash19enable_sm80_to_sm89INS1_16FlashAttnBwdSm80INS1_25CollectiveMainloopBwdSm80ILi2ELi2EN4cute5tupleIJNS5_1CILi128EEES8_NS7_ILi64EEEEEENS_6half_tEfNS_4arch4Sm80ELb0ELb0ELb1ELb0ELb0ELb0ELb0ELb0ELi2ELi4ELi4ELi4ELb0EEENS1_21CollectiveEpilogueBwdISA_SB_SD_Li256ELb0ELb0ELi2EEENS1_19SingleTileSchedulerILb0ELb0ELb0ELi128EEEEEEEEEvNT_6ParamsE$_ZN7__half2aSEOKS_,@function
        .size           $_ZN7cutlass13device_kernelIN5flash19enable_sm80_to_sm89INS1_16FlashAttnBwdSm80INS1_25CollectiveMainloopBwdSm80ILi2ELi2EN4cute5tupleIJNS5_1CILi128EEES8_NS7_ILi64EEEEEENS_6half_tEfNS_4arch4Sm80ELb0ELb0ELb1ELb0ELb0ELb0ELb0ELb0ELi2ELi4ELi4ELi4ELb0EEENS1_21CollectiveEpilogueBwdISA_SB_SD_Li256ELb0ELb0ELi2EEENS1_19SingleTileSchedulerILb0ELb0ELb0ELi128EEEEEEEEEvNT_6ParamsE$_ZN7__half2aSEOKS_,($_ZN7cutlass13device_kernelIN5flash19enable_sm80_to_sm89INS1_16FlashAttnBwdSm80INS1_25CollectiveMainloopBwdSm80ILi2ELi2EN4cute5tupleIJNS5_1CILi128EEES8_NS7_ILi64EEEEEENS_6half_tEfNS_4arch4Sm80ELb0ELb0ELb1ELb0ELb0ELb0ELb0ELb0ELi2ELi4ELi4ELi4ELb0EEENS1_21CollectiveEpilogueBwdISA_SB_SD_Li256ELb0ELb0ELi2EEENS1_19SingleTileSchedulerILb0ELb0ELb0ELi128EEEEEEEEEvNT_6ParamsE$_ZZN4cute12filter_tupleINS_5tupleIJNS1_IJNS_10UnderscoreENS_1CILi0EEEEEENS1_IJS4_S2_EEEEEENS1_IJNS1_IJNS1_IJNS3_ILi1EEES4_EEES4_EEENS1_IJNS1_IJS4_S4_EEEiEEEEEEZNS_5sliceIS7_SD_EEDaRKT_RKT0_EUlRKT_RKT0_E_EEDaSH_SK_OT1_ENKUlDpSN_E_clIJNS1_IJS9_EEENS1_IJiEEEEEEDaSU_ - $_ZN7cutlass13device_kernelIN5flash19enable_sm80_to_sm89INS1_16FlashAttnBwdSm80INS1_25CollectiveMainloopBwdSm80ILi2ELi2EN4cute5tupleIJNS5_1CILi128EEES8_NS7_ILi64EEEEEENS_6half_tEfNS_4arch4Sm80ELb0ELb0ELb1ELb0ELb0ELb0ELb0ELb0ELi2ELi4ELi4ELi4ELb0EEENS1_21CollectiveEpilogueBwdISA_SB_SD_Li256ELb0ELb0ELi2EEENS1_19SingleTileSchedulerILb0ELb0ELb0ELi128EEEEEEEEEvNT_6ParamsE$_ZN7__half2aSEOKS_)
$_ZN7cutlass13device_kernelIN5flash19enable_sm80_to_sm89INS1_16FlashAttnBwdSm80INS1_25CollectiveMainloopBwdSm80ILi2ELi2EN4cute5tupleIJNS5_1CILi128EEES8_NS7_ILi64EEEEEENS_6half_tEfNS_4arch4Sm80ELb0ELb0ELb1ELb0ELb0ELb0ELb0ELb0ELi2ELi4ELi4ELi4ELb0EEENS1_21CollectiveEpilogueBwdISA_SB_SD_Li256ELb0ELb0ELi2EEENS1_19SingleTileSchedulerILb0ELb0ELb0ELi128EEEEEEEEEvNT_6ParamsE$_ZN7__half2aSEOKS_:
[----:B------:R-:W-:-:S06]  /*8ad0*/  IADD3 R3, R62, -c[0x0][0x20], RZ ;  /* 0x800008003e037a10 */ /* 0x000fcc0007ffe0ff */
[----:B------:R-:W2:Y:S01]  /*8ae0*/  LDL R3, [R3] ;  /* 0x0000000003037983 */ /* 0x000ea20000100800 */
[----:B------:R-:W-:Y:S01]  /*8af0*/  IADD3 R2, R61, -c[0x0][0x20], RZ ;  /* 0x800008003d027a10 */ /* 0x000fe20007ffe0ff */
[----:B------:R-:W-:-:S04]  /*8b00*/  IMAD.MOV.U32 R15, RZ, RZ, 0x0 ;  /* 0x00000000ff0f7424 */ /* 0x000fc800078e00ff */
[----:B--2---:R1:W-:Y:S01]  /*8b10*/  STL [R2], R3 ;  /* 0x0000000302007387 */ /* 0x0043e20000100800 */
[----:B------:R-:W-:Y:S05]  /*8b20*/  RET.REL.NODEC R14 `(_ZN7cutlass13device_kernelIN5flash19enable_sm80_to_sm89INS1_16FlashAttnBwdSm80INS1_25CollectiveMainloopBwdSm80ILi2ELi2EN4cute5tupleIJNS5_1CILi128EEES8_NS7_ILi64EEEEEENS_6half_tEfNS_4arch4Sm80ELb0ELb0ELb1ELb0ELb0ELb0ELb0ELb0ELi2ELi4ELi4ELi4ELb0EEENS1_21CollectiveEpilogueBwdISA_SB_SD_Li256ELb0ELb0ELi2EEENS1_19SingleTileSchedulerILb0ELb0ELb0ELi128EEEEEEEEEvNT_6ParamsE) ;  /* 0xffff74d00e007950 */ /* 0x000fea0003c3ffff */
        .type           $_ZN7cutlass13device_kernelIN5flash19enable_sm80_to_sm89INS1_16FlashAttnBwdSm80INS1_25CollectiveMainloopBwdSm80ILi2ELi2EN4cute5tupleIJNS5_1CILi128EEES8_NS7_ILi64EEEEEENS_6half_tEfNS_4arch4Sm80ELb0ELb0ELb1ELb0ELb0ELb0ELb0ELb0ELi2ELi4ELi4ELi4ELb0EEENS1_21CollectiveEpilogueBwdISA_SB_SD_Li256ELb0ELb0ELi2EEENS1_19SingleTileSchedulerILb0ELb0ELb0ELi128EEEEEEEEEvNT_6ParamsE$_ZZN4cute12filter_tupleINS_5tupleIJNS1_IJNS_10UnderscoreENS_1CILi0EEEEEENS1_IJS4_S2_EEEEEENS1_IJNS1_IJNS1_IJNS3_ILi1EEES4_EEES4_EEENS1_IJNS1_IJS4_S4_EEEiEEEEEEZNS_5sliceIS7_SD_EEDaRKT_RKT0_EUlRKT_RKT0_E_EEDaSH_SK_OT1_ENKUlDpSN_E_clIJNS1_IJS9_EEENS1_IJiEEEEEEDaSU_,@function
        .size           $_ZN7cutlass13device_kernelIN5flash19enable_sm80_to_sm89INS1_16FlashAttnBwdSm80INS1_25CollectiveMainloopBwdSm80ILi2ELi2EN4cute5tupleIJNS5_1CILi128EEES8_NS7_ILi64EEEEEENS_6half_tEfNS_4arch4Sm80ELb0ELb0ELb1ELb0ELb0ELb0ELb0ELb0ELi2ELi4ELi4ELi4ELb0EEENS1_21CollectiveEpilogueBwdISA_SB_SD_Li256ELb0ELb0ELi2EEENS1_19SingleTileSchedulerILb0ELb0ELb0ELi128EEEEEEEEEvNT_6ParamsE$_ZZN4cute12filter_tupleINS_5tupleIJNS1_IJNS_10UnderscoreENS_1CILi0EEEEEENS1_IJS4_S2_EEEEEENS1_IJNS1_IJNS1_IJNS3_ILi1EEES4_EEES4_EEENS1_IJNS1_IJS4_S4_EEEiEEEEEEZNS_5sliceIS7_SD_EEDaRKT_RKT0_EUlRKT_RKT0_E_EEDaSH_SK_OT1_ENKUlDpSN_E_clIJNS1_IJS9_EEENS1_IJiEEEEEEDaSU_,($_ZN7cutlass13device_kernelIN5flash19enable_sm80_to_sm89INS1_16FlashAttnBwdSm80INS1_25CollectiveMainloopBwdSm80ILi2ELi2EN4cute5tupleIJNS5_1CILi128EEES8_NS7_ILi64EEEEEENS_6half_tEfNS_4arch4Sm80ELb0ELb0ELb1ELb0ELb0ELb0ELb0ELb0ELi2ELi4ELi4ELi4ELb0EEENS1_21CollectiveEpilogueBwdISA_SB_SD_Li256ELb0ELb0ELi2EEENS1_19SingleTileSchedulerILb0ELb0ELb0ELi128EEEEEEEEEvNT_6ParamsE$_ZZN4cute12filter_tupleINS_5tupleIJNS1_IJNS_1CILi0EEENS1_IJNS2_ILi1EEENS2_ILi512EEEiEEEEEENS2_ILi4096EEENS1_IJiNS2_ILi8192EEEEEEEEEZNS_7flattenISB_EEDaRKT_EUlRKT_E_EEDaSF_OT0_ENKUlDpSI_E_clIJNS1_IJS3_S4_S5_iEEENS1_IJS8_EEESA_EEEDaSM_ - $_ZN7cutlass13device_kernelIN5flash19enable_sm80_to_sm89INS1_16FlashAttnBwdSm80INS1_25CollectiveMainloopBwdSm80ILi2ELi2EN4cute5tupleIJNS5_1CILi128EEES8_NS7_ILi64EEEEEENS_6half_tEfNS_4arch4Sm80ELb0ELb0ELb1ELb0ELb0ELb0ELb0ELb0ELi2ELi4ELi4ELi4ELb0EEENS1_21CollectiveEpilogueBwdISA_SB_SD_Li256ELb0ELb0ELi2EEENS1_19SingleTileSchedulerILb0ELb0ELb0ELi128EEEEEEEEEvNT_6ParamsE$_ZZN4cute12filter_tupleINS_5tupleIJNS1_IJNS_10UnderscoreENS_1CILi0EEEEEENS1_IJS4_S2_EEEEEENS1_IJNS1_IJNS1_IJNS3_ILi1EEES4_EEES4_EEENS1_IJNS1_IJS4_S4_EEEiEEEEEEZNS_5sliceIS7_SD_EEDaRKT_RKT0_EUlRKT_RKT0_E_EEDaSH_SK_OT1_ENKUlDpSN_E_clIJNS1_IJS9_EEENS1_IJiEEEEEEDaSU_)
$_ZN7cutlass13device_kernelIN5flash19enable_sm80_to_sm89INS1_16FlashAttnBwdSm80INS1_25CollectiveMainloopBwdSm80ILi2ELi2EN4cute5tupleIJNS5_1CILi128EEES8_NS7_ILi64EEEEEENS_6half_tEfNS_4arch4Sm80ELb0ELb0ELb1ELb0ELb0ELb0ELb0ELb0ELi2ELi4ELi4ELi4ELb0EEENS1_21CollectiveEpilogueBwdISA_SB_SD_Li256ELb0ELb0ELi2EEENS1_19SingleTileSchedulerILb0ELb0ELb0ELi128EEEEEEEEEvNT_6ParamsE$_ZZN4cute12filter_tupleINS_5tupleIJNS1_IJNS_10UnderscoreENS_1CILi0EEEEEENS1_IJS4_S2_EEEEEENS1_IJNS1_IJNS1_IJNS3_ILi1EEES4_EEES4_EEENS1_IJNS1_IJS4_S4_EEEiEEEEEEZNS_5sliceIS7_SD_EEDaRKT_RKT0_EUlRKT_RKT0_E_EEDaSH_SK_OT1_ENKUlDpSN_E_clIJNS1_IJS9_EEENS1_IJiEEEEEEDaSU_:
[----:B------:R-:W-:Y:S02]  /*8b30*/  MOV R6, R2 ;  /* 0x0000000200067202 */ /* 0x000fe40000000f00 */
[----:B------:R-:W-:-:S04]  /*8b40*/  MOV R7, 0x0 ;  /* 0x0000000000077802 */ /* 0x000fc80000000f00 */
[----:B------:R-:W-:Y:S05]  /*8b50*/  RET.REL.NODEC R6 `(_ZN7cutlass13device_kernelIN5flash19enable_sm80_to_sm89INS1_16FlashAttnBwdSm80INS1_25CollectiveMainloopBwdSm80ILi2ELi2EN4cute5tupleIJNS5_1CILi128EEES8_NS7_ILi64EEEEEENS_6half_tEfNS_4arch4Sm80ELb0ELb0ELb1ELb0ELb0ELb0ELb0ELb0ELi2ELi4ELi4ELi4ELb0EEENS1_21CollectiveEpilogueBwdISA_SB_SD_Li256ELb0ELb0ELi2EEENS1_19SingleTileSchedulerILb0ELb0ELb0ELi128EEEEEEEEEvNT_6ParamsE) ;  /* 0xffff74a006007950 */ /* 0x000fea0003c3ffff */
        .type           $_ZN7cutlass13device_kernelIN5flash19enable_sm80_to_sm89INS1_16FlashAttnBwdSm80INS1_25CollectiveMainloopBwdSm80ILi2ELi2EN4cute5tupleIJNS5_1CILi128EEES8_NS7_ILi64EEEEEENS_6half_tEfNS_4arch4Sm80ELb0ELb0ELb1ELb0ELb0ELb0ELb0ELb0ELi2ELi4ELi4ELi4ELb0EEENS1_21CollectiveEpilogueBwdISA_SB_SD_Li256ELb0ELb0ELi2EEENS1_19SingleTileSchedulerILb0ELb0ELb0ELi128EEEEEEEEEvNT_6ParamsE$_ZZN4cute12filter_tupleINS_5tupleIJNS1_IJNS_1CILi0EEENS1_IJNS2_ILi1EEENS2_ILi512EEEiEEEEEENS2_ILi4096EEENS1_IJiNS2_ILi8192EEEEEEEEEZNS_7flattenISB_EEDaRKT_EUlRKT_E_EEDaSF_OT0_ENKUlDpSI_E_clIJNS1_IJS3_S4_S5_iEEENS1_IJS8_EEESA_EEEDaSM_,@function
        .size           $_ZN7cutlass13device_kernelIN5flash19enable_sm80_to_sm89INS1_16FlashAttnBwdSm80INS1_25CollectiveMainloopBwdSm80ILi2ELi2EN4cute5tupleIJNS5_1CILi128EEES8_NS7_ILi64EEEEEENS_6half_tEfNS_4arch4Sm80ELb0ELb0ELb1ELb0ELb0ELb0ELb0ELb0ELi2ELi4ELi4ELi4ELb0EEENS1_21CollectiveEpilogueBwdISA_SB_SD_Li256ELb0ELb0ELi2EEENS1_19SingleTileSchedulerILb0ELb0ELb0ELi128EEEEEEEEEvNT_6ParamsE$_ZZN4cute12filter_tupleINS_5tupleIJNS1_IJNS_1CILi0EEENS1_IJNS2_ILi1EEENS2_ILi512EEEiEEEEEENS2_ILi4096EEENS1_IJiNS2_ILi8192EEEEEEEEEZNS_7flattenISB_EEDaRKT_EUlRKT_E_EEDaSF_OT0_ENKUlDpSI_E_clIJNS1_IJS3_S4_S5_iEEENS1_IJS8_EEESA_EEEDaSM_,($_ZN7cutlass13device_kernelIN5flash19enable_sm80_to_sm89INS1_16FlashAttnBwdSm80INS1_25CollectiveMainloopBwdSm80ILi2ELi2EN4cute5tupleIJNS5_1CILi128EEES8_NS7_ILi64EEEEEENS_6half_tEfNS_4arch4Sm80ELb0ELb0ELb1ELb0ELb0ELb0ELb0ELb0ELi2ELi4ELi4ELi4ELb0EEENS1_21CollectiveEpilogueBwdISA_SB_SD_Li256ELb0ELb0ELi2EEENS1_19SingleTileSchedulerILb0ELb0ELb0ELi128EEEEEEEEEvNT_6ParamsE$_ZZN4cute12filter_tupleINS_5tupleIJNS1_IJiNS1_IJiNS_1CILi0EEEEEEEEENS1_IJNS_10UnderscoreENS1_IJS6_S6_EEEEEEEEES9_ZNS_4diceIS9_S9_EEDaRKT_RKT0_EUlRKT_RKT0_E_EEDaSD_SG_OT1_ENKUlDpSJ_E_clIJNS1_IJiiS3_EEENS1_IJEEEEEEDaSQ_ - $_ZN7cutlass13device_kernelIN5flash19enable_sm80_to_sm89INS1_16FlashAttnBwdSm80INS1_25CollectiveMainloopBwdSm80ILi2ELi2EN4cute5tupleIJNS5_1CILi128EEES8_NS7_ILi64EEEEEENS_6half_tEfNS_4arch4Sm80ELb0ELb0ELb1ELb0ELb0ELb0ELb0ELb0ELi2ELi4ELi4ELi4ELb0EEENS1_21CollectiveEpilogueBwdISA_SB_SD_Li256ELb0ELb0ELi2EEENS1_19SingleTileSchedulerILb0ELb0ELb0ELi128EEEEEEEEEvNT_6ParamsE$_ZZN4cute12filter_tupleINS_5tupleIJNS1_IJNS_1CILi0EEENS1_IJNS2_ILi1EEENS2_ILi512EEEiEEEEEENS2_ILi4096EEENS1_IJiNS2_ILi8192EEEEEEEEEZNS_7flattenISB_EEDaRKT_EUlRKT_E_EEDaSF_OT0_ENKUlDpSI_E_clIJNS1_IJS3_S4_S5_iEEENS1_IJS8_EEESA_EEEDaSM_)
$_ZN7cutlass13device_kernelIN5flash19enable_sm80_to_sm89INS1_16FlashAttnBwdSm80INS1_25CollectiveMainloopBwdSm80ILi2ELi2EN4cute5tupleIJNS5_1CILi128EEES8_NS7_ILi64EEEEEENS_6half_tEfNS_4arch4Sm80ELb0ELb0ELb1ELb0ELb0ELb0ELb0ELb0ELi2ELi4ELi4ELi4ELb0EEENS1_21CollectiveEpilogueBwdISA_SB_SD_Li256ELb0ELb0ELi2EEENS1_19SingleTileSchedulerILb0ELb0ELb0ELi128EEEEEEEEEvNT_6ParamsE$_ZZN4cute12filter_tupleINS_5tupleIJNS1_IJNS_1CILi0EEENS1_IJNS2_ILi1EEENS2_ILi512EEEiEEEEEENS2_ILi4096EEENS1_IJiNS2_ILi8192EEEEEEEEEZNS_7flattenISB_EEDaRKT_EUlRKT_E_EEDaSF_OT0_ENKUlDpSI_E_clIJNS1_IJS3_S4_S5_iEEENS1_IJS8_EEESA_EEEDaSM_:
[----:B------:R-:W-:-:S04]  /*8b60*/  MOV R3, 0x0 ;  /* 0x0000000000037802 */ /* 0x000fc80000000f00 */
[----:B------:R-:W-:Y:S05]  /*8b70*/  RET.REL.NODEC R2 `(_ZN7cutlass13device_kernelIN5flash19enable_sm80_to_sm89INS1_16FlashAttnBwdSm80INS1_25CollectiveMainloopBwdSm80ILi2ELi2EN4cute5tupleIJNS5_1CILi128EEES8_NS7_ILi64EEEEEENS_6half_tEfNS_4arch4Sm80ELb0ELb0ELb1ELb0ELb0ELb0ELb0ELb0ELi2ELi4ELi4ELi4ELb0EEENS1_21CollectiveEpilogueBwdISA_SB_SD_Li256ELb0ELb0ELi2EEENS1_19SingleTileSchedulerILb0ELb0ELb0ELi128EEEEEEEEEvNT_6ParamsE) ;  /* 0xffff748002007950 */ /* 0x000fea0003c3ffff */
        .type           $_ZN7cutlass13device_kernelIN5flash19enable_sm80_to_sm89INS1_16FlashAttnBwdSm80INS1_25CollectiveMainloopBwdSm80ILi2ELi2EN4cute5tupleIJNS5_1CILi128EEES8_NS7_ILi64EEEEEENS_6half_tEfNS_4arch4Sm80ELb0ELb0ELb1ELb0ELb0ELb0ELb0ELb0ELi2ELi4ELi4ELi4ELb0EEENS1_21CollectiveEpilogueBwdISA_SB_SD_Li256ELb0ELb0ELi2EEENS1_19SingleTileSchedulerILb0ELb0ELb0ELi128EEEEEEEEEvNT_6ParamsE$_ZZN4cute12filter_tupleINS_5tupleIJNS1_IJiNS1_IJiNS_1CILi0EEEEEEEEENS1_IJNS_10UnderscoreENS1_IJS6_S6_EEEEEEEEES9_ZNS_4diceIS9_S9_EEDaRKT_RKT0_EUlRKT_RKT0_E_EEDaSD_SG_OT1_ENKUlDpSJ_E_clIJNS1_IJiiS3_EEENS1_IJEEEEEEDaSQ_,@function
        .size           $_ZN7cutlass13device_kernelIN5flash19enable_sm80_to_sm89INS1_16FlashAttnBwdSm80INS1_25CollectiveMainloopBwdSm80ILi2ELi2EN4cute5tupleIJNS5_1CILi128EEES8_NS7_ILi64EEEEEENS_6half_tEfNS_4arch4Sm80ELb0ELb0ELb1ELb0ELb0ELb0ELb0ELb0ELi2ELi4ELi4ELi4ELb0EEENS1_21CollectiveEpilogueBwdISA_SB_SD_Li256ELb0ELb0ELi2EEENS1_19SingleTileSchedulerILb0ELb0ELb0ELi128EEEEEEEEEvNT_6ParamsE$_ZZN4cute12filter_tupleINS_5tupleIJNS1_IJiNS1_IJiNS_1CILi0EEEEEEEEENS1_IJNS_10UnderscoreENS1_IJS6_S6_EEEEEEEEES9_ZNS_4diceIS9_S9_EEDaRKT_RKT0_EUlRKT_RKT0_E_EEDaSD_SG_OT1_ENKUlDpSJ_E_clIJNS1_IJiiS3_EEENS1_IJEEEEEEDaSQ_,($_ZN7cutlass13device_kernelIN5flash19enable_sm80_to_sm89INS1_16FlashAttnBwdSm80INS1_25CollectiveMainloopBwdSm80ILi2ELi2EN4cute5tupleIJNS5_1CILi128EEES8_NS7_ILi64EEEEEENS_6half_tEfNS_4arch4Sm80ELb0ELb0ELb1ELb0ELb0ELb0ELb0ELb0ELi2ELi4ELi4ELi4ELb0EEENS1_21CollectiveEpilogueBwdISA_SB_SD_Li256ELb0ELb0ELi2EEENS1_19SingleTileSchedulerILb0ELb0ELb0ELi128EEEEEEEEEvNT_6ParamsE$_ZZN4cute12filter_tupleINS_5tupleIJNS1_IJiiEEENS_1CILi1024EEEEEEZNS_16flatten_to_tupleIS5_EEDaRKT_EUlRKT_E_EEDaS9_OT0_ENKUlDpSC_E_clIJS2_NS1_IJS4_EEEEEEDaSG_ - $_ZN7cutlass13device_kernelIN5flash19enable_sm80_to_sm89INS1_16FlashAttnBwdSm80INS1_25CollectiveMainloopBwdSm80ILi2ELi2EN4cute5tupleIJNS5_1CILi128EEES8_NS7_ILi64EEEEEENS_6half_tEfNS_4arch4Sm80ELb0ELb0ELb1ELb0ELb0ELb0ELb0ELb0ELi2ELi4ELi4ELi4ELb0EEENS1_21CollectiveEpilogueBwdISA_SB_SD_Li256ELb0ELb0ELi2EEENS1_19SingleTileSchedulerILb0ELb0ELb0ELi128EEEEEEEEEvNT_6ParamsE$_ZZN4cute12filter_tupleINS_5tupleIJNS1_IJiNS1_IJiNS_1CILi0EEEEEEEEENS1_IJNS_10UnderscoreENS1_IJS6_S6_EEEEEEEEES9_ZNS_4diceIS9_S9_EEDaRKT_RKT0_EUlRKT_RKT0_E_EEDaSD_SG_OT1_ENKUlDpSJ_E_clIJNS1_IJiiS3_EEENS1_IJEEEEEEDaSQ_)
$_ZN7cutlass13device_kernelIN5flash19enable_sm80_to_sm89INS1_16FlashAttnBwdSm80INS1_25CollectiveMainloopBwdSm80ILi2ELi2EN4cute5tupleIJNS5_1CILi128EEES8_NS7_ILi64EEEEEENS_6half_tEfNS_4arch4Sm80ELb0ELb0ELb1ELb0ELb0ELb0ELb0ELb0ELi2ELi4ELi4ELi4ELb0EEENS1_21CollectiveEpilogueBwdISA_SB_SD_Li256ELb0ELb0ELi2EEENS1_19SingleTileSchedulerILb0ELb0ELb0ELi128EEEEEEEEEvNT_6ParamsE$_ZZN4cute12filter_tupleINS_5tupleIJNS1_IJiNS1_IJiNS_1CILi0EEEEEEEEENS1_IJNS_10UnderscoreENS1_IJS6_S6_EEEEEEEEES9_ZNS_4diceIS9_S9_EEDaRKT_RKT0_EUlRKT_RKT0_E_EEDaSD_SG_OT1_ENKUlDpSJ_E_clIJNS1_IJiiS3_EEENS1_IJEEEEEEDaSQ_:
[----:B------:R-:W-:-:S04]  /*8b80*/  MOV R5, 0x0 ;  /* 0x0000000000057802 */ /* 0x000fc80000000f00 */
[----:B------:R-:W-:Y:S05]  /*8b90*/  RET.REL.NODEC R4 `(_ZN7cutlass13device_kernelIN5flash19enable_sm80_to_sm89INS1_16FlashAttnBwdSm80INS1_25CollectiveMainloopBwdSm80ILi2ELi2EN4cute5tupleIJNS5_1CILi128EEES8_NS7_ILi64EEEEEENS_6half_tEfNS_4arch4Sm80ELb0ELb0ELb1ELb0ELb0ELb0ELb0ELb0ELi2ELi4ELi4ELi4ELb0EEENS1_21CollectiveEpilogueBwdISA_SB_SD_Li256ELb0ELb0ELi2EEENS1_19SingleTileSchedulerILb0ELb0ELb0ELi128EEEEEEEEEvNT_6ParamsE) ;  /* 0xffff746004007950 */ /* 0x000fea0003c3ffff */
        .type           $_ZN7cutlass13device_kernelIN5flash19enable_sm80_to_sm89INS1_16FlashAttnBwdSm80INS1_25CollectiveMainloopBwdSm80ILi2ELi2EN4cute5tupleIJNS5_1CILi128EEES8_NS7_ILi64EEEEEENS_6half_tEfNS_4arch4Sm80ELb0ELb0ELb1ELb0ELb0ELb0ELb0ELb0ELi2ELi4ELi4ELi4ELb0EEENS1_21CollectiveEpilogueBwdISA_SB_SD_Li256ELb0ELb0ELi2EEENS1_19SingleTileSchedulerILb0ELb0ELb0ELi128EEEEEEEEEvNT_6ParamsE$_ZZN4cute12filter_tupleINS_5tupleIJNS1_IJiiEEENS_1CILi1024EEEEEEZNS_16flatten_to_tupleIS5_EEDaRKT_EUlRKT_E_EEDaS9_OT0_ENKUlDpSC_E_clIJS2_NS1_IJS4_EEEEEEDaSG_,@function
        .size           $_ZN7cutlass13device_kernelIN5flash19enable_sm80_to_sm89INS1_16FlashAttnBwdSm80INS1_25CollectiveMainloopBwdSm80ILi2ELi2EN4cute5tupleIJNS5_1CILi128EEES8_NS7_ILi64EEEEEENS_6half_tEfNS_4arch4Sm80ELb0ELb0ELb1ELb0ELb0ELb0ELb0ELb0ELi2ELi4ELi4ELi4ELb0EEENS1_21CollectiveEpilogueBwdISA_SB_SD_Li256ELb0ELb0ELi2EEENS1_19SingleTileSchedulerILb0ELb0ELb0ELi128EEEEEEEEEvNT_6ParamsE$_ZZN4cute12filter_tupleINS_5tupleIJNS1_IJiiEEENS_1CILi1024EEEEEEZNS_16flatten_to_tupleIS5_EEDaRKT_EUlRKT_E_EEDaS9_OT0_ENKUlDpSC_E_clIJS2_NS1_IJS4_EEEEEEDaSG_,($_ZN7cutlass13device_kernelIN5flash19enable_sm80_to_sm89INS1_16FlashAttnBwdSm80INS1_25CollectiveMainloopBwdSm80ILi2ELi2EN4cute5tupleIJNS5_1CILi128EEES8_NS7_ILi64EEEEEENS_6half_tEfNS_4arch4Sm80ELb0ELb0ELb1ELb0ELb0ELb0ELb0ELb0ELi2ELi4ELi4ELi4ELb0EEENS1_21CollectiveEpilogueBwdISA_SB_SD_Li256ELb0ELb0ELi2EEENS1_19SingleTileSchedulerILb0ELb0ELb0ELi128EEEEEEEEEvNT_6ParamsE$_ZZN4cute12filter_tupleINS_5tupleIJNS_10UnderscoreES2_NS_1CILi0EEEEEENS1_IJNS1_IJNS3_ILi1EEES4_EEEiNS3_ILi1024EEEEEEZNS_5sliceIS5_S9_EEDaRKT_RKT0_EUlRKT_RKT0_E_EEDaSD_SG_OT1_ENKUlDpSJ_E_clIJNS1_IJS7_EEENS1_IJiEEENS1_IJEEEEEEDaSQ_ - $_ZN7cutlass13device_kernelIN5flash19enable_sm80_to_sm89INS1_16FlashAttnBwdSm80INS1_25CollectiveMainloopBwdSm80ILi2ELi2EN4cute5tupleIJNS5_1CILi128EEES8_NS7_ILi64EEEEEENS_6half_tEfNS_4arch4Sm80ELb0ELb0ELb1ELb0ELb0ELb0ELb0ELb0ELi2ELi4ELi4ELi4ELb0EEENS1_21CollectiveEpilogueBwdISA_SB_SD_Li256ELb0ELb0ELi2EEENS1_19SingleTileSchedulerILb0ELb0ELb0ELi128EEEEEEEEEvNT_6ParamsE$_ZZN4cute12filter_tupleINS_5tupleIJNS1_IJiiEEENS_1CILi1024EEEEEEZNS_16flatten_to_tupleIS5_EEDaRKT_EUlRKT_E_EEDaS9_OT0_ENKUlDpSC_E_clIJS2_NS1_IJS4_EEEEEEDaSG_)
$_ZN7cutlass13device_kernelIN5flash19enable_sm80_to_sm89INS1_16FlashAttnBwdSm80INS1_25CollectiveMainloopBwdSm80ILi2ELi2EN4cute5tupleIJNS5_1CILi128EEES8_NS7_ILi64EEEEEENS_6half_tEfNS_4arch4Sm80ELb0ELb0ELb1ELb0ELb0ELb0ELb0ELb0ELi2ELi4ELi4ELi4ELb0EEENS1_21CollectiveEpilogueBwdISA_SB_SD_Li256ELb0ELb0ELi2EEENS1_19SingleTileSchedulerILb0ELb0ELb0ELi128EEEEEEEEEvNT_6ParamsE$_ZZN4cute12filter_tupleINS_5tupleIJNS1_IJiiEEENS_1CILi1024EEEEEEZNS_16flatten_to_tupleIS5_EEDaRKT_EUlRKT_E_EEDaS9_OT0_ENKUlDpSC_E_clIJS2_NS1_IJS4_EEEEEEDaSG_:
[----:B------:R-:W-:-:S04]  /*8ba0*/  MOV R3, 0x0 ;  /* 0x0000000000037802 */ /* 0x000fc80000000f00 */
[----:B------:R-:W-:Y:S05]  /*8bb0*/  RET.REL.NODEC R2 `(_ZN7cutlass13device_kernelIN5flash19enable_sm80_to_sm89INS1_16FlashAttnBwdSm80INS1_25CollectiveMainloopBwdSm80ILi2ELi2EN4cute5tupleIJNS5_1CILi128EEES8_NS7_ILi64EEEEEENS_6half_tEfNS_4arch4Sm80ELb0ELb0ELb1ELb0ELb0ELb0ELb0ELb0ELi2ELi4ELi4ELi4ELb0EEENS1_21CollectiveEpilogueBwdISA_SB_SD_Li256ELb0ELb0ELi2EEENS1_19SingleTileSchedulerILb0ELb0ELb0ELi128EEEEEEEEEvNT_6ParamsE) ;  /* 0xffff744002007950 */ /* 0x000fea0003c3ffff */
        .type           $_ZN7cutlass13device_kernelIN5flash19enable_sm80_to_sm89INS1_16FlashAttnBwdSm80INS1_25CollectiveMainloopBwdSm80ILi2ELi2EN4cute5tupleIJNS5_1CILi128EEES8_NS7_ILi64EEEEEENS_6half_tEfNS_4arch4Sm80ELb0ELb0ELb1ELb0ELb0ELb0ELb0ELb0ELi2ELi4ELi4ELi4ELb0EEENS1_21CollectiveEpilogueBwdISA_SB_SD_Li256ELb0ELb0ELi2EEENS1_19SingleTileSchedulerILb0ELb0ELb0ELi128EEEEEEEEEvNT_6ParamsE$_ZZN4cute12filter_tupleINS_5tupleIJNS_10UnderscoreES2_NS_1CILi0EEEEEENS1_IJNS1_IJNS3_ILi1EEES4_EEEiNS3_ILi1024EEEEEEZNS_5sliceIS5_S9_EEDaRKT_RKT0_EUlRKT_RKT0_E_EEDaSD_SG_OT1_ENKUlDpSJ_E_clIJNS1_IJS7_EEENS1_IJiEEENS1_IJEEEEEEDaSQ_,@function
        .size           $_ZN7cutlass13device_kernelIN5flash19enable_sm80_to_sm89INS1_16FlashAttnBwdSm80INS1_25CollectiveMainloopBwdSm80ILi2ELi2EN4cute5tupleIJNS5_1CILi128EEES8_NS7_ILi64EEEEEENS_6half_tEfNS_4arch4Sm80ELb0ELb0ELb1ELb0ELb0ELb0ELb0ELb0ELi2ELi4ELi4ELi4ELb0EEENS1_21CollectiveEpilogueBwdISA_SB_SD_Li256ELb0ELb0ELi2EEENS1_19SingleTileSchedulerILb0ELb0ELb0ELi128EEEEEEEEEvNT_6ParamsE$_ZZN4cute12filter_tupleINS_5tupleIJNS_10UnderscoreES2_NS_1CILi0EEEEEENS1_IJNS1_IJNS3_ILi1EEES4_EEEiNS3_ILi1024EEEEEEZNS_5sliceIS5_S9_EEDaRKT_RKT0_EUlRKT_RKT0_E_EEDaSD_SG_OT1_ENKUlDpSJ_E_clIJNS1_IJS7_EEENS1_IJiEEENS1_IJEEEEEEDaSQ_,($_ZN7cutlass13device_kernelIN5flash19enable_sm80_to_sm89INS1_16FlashAttnBwdSm80INS1_25CollectiveMainloopBwdSm80ILi2ELi2EN4cute5tupleIJNS5_1CILi128EEES8_NS7_ILi64EEEEEENS_6half_tEfNS_4arch4Sm80ELb0ELb0ELb1ELb0ELb0ELb0ELb0ELb0ELi2ELi4ELi4ELi4ELb0EEENS1_21CollectiveEpilogueBwdISA_SB_SD_Li256ELb0ELb0ELi2EEENS1_19SingleTileSchedulerILb0ELb0ELb0ELi128EEEEEEEEEvNT_6ParamsE$_ZZN4cute12filter_tupleINS_5tupleIJNS_10UnderscoreES2_S2_iEEENS1_IJNS1_IJNS_1CILi1EEENS4_ILi0EEEEEENS4_ILi4096EEENS1_IJiiEEENS1_IJS6_NS4_ILi8192EEEEEEEEEZNS_5sliceIS3_SC_EEDaRKT_RKT0_EUlRKT_RKT0_E_EEDaSG_SJ_OT1_ENKUlDpSM_E_clIJNS1_IJS7_EEENS1_IJS8_EEENS1_IJS9_EEENS1_IJEEEEEEDaST_ - $_ZN7cutlass13device_kernelIN5flash19enable_sm80_to_sm89INS1_16FlashAttnBwdSm80INS1_25CollectiveMainloopBwdSm80ILi2ELi2EN4cute5tupleIJNS5_1CILi128EEES8_NS7_ILi64EEEEEENS_6half_tEfNS_4arch4Sm80ELb0ELb0ELb1ELb0ELb0ELb0ELb0ELb0ELi2ELi4ELi4ELi4ELb0EEENS1_21CollectiveEpilogueBwdISA_SB_SD_Li256ELb0ELb0ELi2EEENS1_19SingleTileSchedulerILb0ELb0ELb0ELi128EEEEEEEEEvNT_6ParamsE$_ZZN4cute12filter_tupleINS_5tupleIJNS_10UnderscoreES2_NS_1CILi0EEEEEENS1_IJNS1_IJNS3_ILi1EEES4_EEEiNS3_ILi1024EEEEEEZNS_5sliceIS5_S9_EEDaRKT_RKT0_EUlRKT_RKT0_E_EEDaSD_SG_OT1_ENKUlDpSJ_E_clIJNS1_IJS7_EEENS1_IJiEEENS1_IJEEEEEEDaSQ_)
$_ZN7cutlass13device_kernelIN5flash19enable_sm80_to_sm89INS1_16FlashAttnBwdSm80INS1_25CollectiveMainloopBwdSm80ILi2ELi2EN4cute5tupleIJNS5_1CILi128EEES8_NS7_ILi64EEEEEENS_6half_tEfNS_4arch4Sm80ELb0ELb0ELb1ELb0ELb0ELb0ELb0ELb0ELi2ELi4ELi4ELi4ELb0EEENS1_21CollectiveEpilogueBwdISA_SB_SD_Li256ELb0ELb0ELi2EEENS1_19SingleTileSchedulerILb0ELb0ELb0ELi128EEEEEEEEEvNT_6ParamsE$_ZZN4cute12filter_tupleINS_5tupleIJNS_10UnderscoreES2_NS_1CILi0EEEEEENS1_IJNS1_IJNS3_ILi1EEES4_EEEiNS3_ILi1024EEEEEEZNS_5sliceIS5_S9_EEDaRKT_RKT0_EUlRKT_RKT0_E_EEDaSD_SG_OT1_ENKUlDpSJ_E_clIJNS1_IJS7_EEENS1_IJiEEENS1_IJEEEEEEDaSQ_:
[----:B------:R-:W-:Y:S02]  /*8bc0*/  MOV R4, R2 ;  /* 0x0000000200047202 */ /* 0x000fe40000000f00 */
[----:B------:R-:W-:-:S04]  /*8bd0*/  MOV R5, 0x0 ;  /* 0x0000000000057802 */ /* 0x000fc80000000f00 */
[----:B------:R-:W-:Y:S05]  /*8be0*/  RET.REL.NODEC R4 `(_ZN7cutlass13device_kernelIN5flash19enable_sm80_to_sm89INS1_16FlashAttnBwdSm80INS1_25CollectiveMainloopBwdSm80ILi2ELi2EN4cute5tupleIJNS5_1CILi128EEES8_NS7_ILi64EEEEEENS_6half_tEfNS_4arch4Sm80ELb0ELb0ELb1ELb0ELb0ELb0ELb0ELb0ELi2ELi4ELi4ELi4ELb0EEENS1_21CollectiveEpilogueBwdISA_SB_SD_Li256ELb0ELb0ELi2EEENS1_19SingleTileSchedulerILb0ELb0ELb0ELi128EEEEEEEEEvNT_6ParamsE) ;  /* 0xffff741004007950 */ /* 0x000fea0003c3ffff */
        .type           $_ZN7cutlass13device_kernelIN5flash19enable_sm80_to_sm89INS1_16FlashAttnBwdSm80INS1_25CollectiveMainloopBwdSm80ILi2ELi2EN4cute5tupleIJNS5_1CILi128EEES8_NS7_ILi64EEEEEENS_6half_tEfNS_4arch4Sm80ELb0ELb0ELb1ELb0ELb0ELb0ELb0ELb0ELi2ELi4ELi4ELi4ELb0EEENS1_21CollectiveEpilogueBwdISA_SB_SD_Li256ELb0ELb0ELi2EEENS1_19SingleTileSchedulerILb0ELb0ELb0ELi128EEEEEEEEEvNT_6ParamsE$_ZZN4cute12filter_tupleINS_5tupleIJNS_10UnderscoreES2_S2_iEEENS1_IJNS1_IJNS_1CILi1EEENS4_ILi0EEEEEENS4_ILi4096EEENS1_IJiiEEENS1_IJS6_NS4_ILi8192EEEEEEEEEZNS_5sliceIS3_SC_EEDaRKT_RKT0_EUlRKT_RKT0_E_EEDaSG_SJ_OT1_ENKUlDpSM_E_clIJNS1_IJS7_EEENS1_IJS8_EEENS1_IJS9_EEENS1_IJEEEEEEDaST_,@function
        .size           $_ZN7cutlass13device_kernelIN5flash19enable_sm80_to_sm89INS1_16FlashAttnBwdSm80INS1_25CollectiveMainloopBwdSm80ILi2ELi2EN4cute5tupleIJNS5_1CILi128EEES8_NS7_ILi64EEEEEENS_6half_tEfNS_4arch4Sm80ELb0ELb0ELb1ELb0ELb0ELb0ELb0ELb0ELi2ELi4ELi4ELi4ELb0EEENS1_21CollectiveEpilogueBwdISA_SB_SD_Li256ELb0ELb0ELi2EEENS1_19SingleTileSchedulerILb0ELb0ELb0ELi128EEEEEEEEEvNT_6ParamsE$_ZZN4cute12filter_tupleINS_5tupleIJNS_10UnderscoreES2_S2_iEEENS1_IJNS1_IJNS_1CILi1EEENS4_ILi0EEEEEENS4_ILi4096EEENS1_IJiiEEENS1_IJS6_NS4_ILi8192EEEEEEEEEZNS_5sliceIS3_SC_EEDaRKT_RKT0_EUlRKT_RKT0_E_EEDaSG_SJ_OT1_ENKUlDpSM_E_clIJNS1_IJS7_EEENS1_IJS8_EEENS1_IJS9_EEENS1_IJEEEEEEDaST_,($_ZN7cutlass13device_kernelIN5flash19enable_sm80_to_sm89INS1_16FlashAttnBwdSm80INS1_25CollectiveMainloopBwdSm80ILi2ELi2EN4cute5tupleIJNS5_1CILi128EEES8_NS7_ILi64EEEEEENS_6half_tEfNS_4arch4Sm80ELb0ELb0ELb1ELb0ELb0ELb0ELb0ELb0ELi2ELi4ELi4ELi4ELb0EEENS1_21CollectiveEpilogueBwdISA_SB_SD_Li256ELb0ELb0ELi2EEENS1_19SingleTileSchedulerILb0ELb0ELb0ELi128EEEEEEEEEvNT_6ParamsE$_ZZN4cute12filter_tupleINS_5tupleIJNS_10UnderscoreES2_S2_iEEENS1_IJNS1_IJNS_1CILi1EEENS4_ILi0EEEEEEiNS4_ILi1024EEENS4_ILi8192EEEEEEZNS_5sliceIS3_SA_EEDaRKT_RKT0_EUlRKT_RKT0_E_EEDaSE_SH_OT1_ENKUlDpSK_E_clIJNS1_IJS7_EEENS1_IJiEEENS1_IJS8_EEENS1_IJEEEEEEDaSR_ - $_ZN7cutlass13device_kernelIN5flash19enable_sm80_to_sm89INS1_16FlashAttnBwdSm80INS1_25CollectiveMainloopBwdSm80ILi2ELi2EN4cute5tupleIJNS5_1CILi128EEES8_NS7_ILi64EEEEEENS_6half_tEfNS_4arch4Sm80ELb0ELb0ELb1ELb0ELb0ELb0ELb0ELb0ELi2ELi4ELi4ELi4ELb0EEENS1_21CollectiveEpilogueBwdISA_SB_SD_Li256ELb0ELb0ELi2EEENS1_19SingleTileSchedulerILb0ELb0ELb0ELi128EEEEEEEEEvNT_6ParamsE$_ZZN4cute12filter_tupleINS_5tupleIJNS_10UnderscoreES2_S2_iEEENS1_IJNS1_IJNS_1CILi1EEENS4_ILi0EEEEEENS4_ILi4096EEENS1_IJiiEEENS1_IJS6_NS4_ILi8192EEEEEEEEEZNS_5sliceIS3_SC_EEDaRKT_RKT0_EUlRKT_RKT0_E_EEDaSG_SJ_OT1_ENKUlDpSM_E_clIJNS1_IJS7_EEENS1_IJS8_EEENS1_IJS9_EEENS1_IJEEEEEEDaST_)
$_ZN7cutlass13device_kernelIN5flash19enable_sm80_to_sm89INS1_16FlashAttnBwdSm80INS1_25CollectiveMainloopBwdSm80ILi2ELi2EN4cute5tupleIJNS5_1CILi128EEES8_NS7_ILi64EEEEEENS_6half_tEfNS_4arch4Sm80ELb0ELb0ELb1ELb0ELb0ELb0ELb0ELb0ELi2ELi4ELi4ELi4ELb0EEENS1_21CollectiveEpilogueBwdISA_SB_SD_Li256ELb0ELb0ELi2EEENS1_19SingleTileSchedulerILb0ELb0ELb0ELi128EEEEEEEEEvNT_6ParamsE$_ZZN4cute12filter_tupleINS_5tupleIJNS_10UnderscoreES2_S2_iEEENS1_IJNS1_IJNS_1CILi1EEENS4_ILi0EEEEEENS4_ILi4096EEENS1_IJiiEEENS1_IJS6_NS4_ILi8192EEEEEEEEEZNS_5sliceIS3_SC_EEDaRKT_RKT0_EUlRKT_RKT0_E_EEDaSG_SJ_OT1_ENKUlDpSM_E_clIJNS1_IJS7_EEENS1_IJS8_EEENS1_IJS9_EEENS1_IJEEEEEEDaST_:
[----:B------:R-:W-:-:S05]  /*8bf0*/  IADD3 R2, R75, -c[0x0][0x20], RZ ;  /* 0x800008004b027a10 */ /* 0x000fca0007ffe0ff */
[----:B------:R1:W5:Y:S04]  /*8c00*/  LDL R3, [R2+0x4] ;  /* 0x0000040002037983 */ /* 0x0003680000100800 */
[----:B------:R1:W5:Y:S01]  /*8c10*/  LDL R5, [R2] ;  /* 0x0000000002057983 */ /* 0x0003620000100800 */
[----:B------:R-:W-:Y:S01]  /*8c20*/  IMAD.MOV.U32 R20, RZ, RZ, R4 ;  /* 0x000000ffff147224 */ /* 0x000fe200078e0004 */
[----:B------:R-:W-:-:S04]  /*8c30*/  MOV R21, 0x0 ;  /* 0x0000000000157802 */ /* 0x000fc80000000f00 */
[----:B------:R-:W-:Y:S05]  /*8c40*/  RET.REL.NODEC R20 `(_ZN7cutlass13device_kernelIN5flash19enable_sm80_to_sm89INS1_16FlashAttnBwdSm80INS1_25CollectiveMainloopBwdSm80ILi2ELi2EN4cute5tupleIJNS5_1CILi128EEES8_NS7_ILi64EEEEEENS_6half_tEfNS_4arch4Sm80ELb0ELb0ELb1ELb0ELb0ELb0ELb0ELb0ELi2ELi4ELi4ELi4ELb0EEENS1_21CollectiveEpilogueBwdISA_SB_SD_Li256ELb0ELb0ELi2EEENS1_19SingleTileSchedulerILb0ELb0ELb0ELi128EEEEEEEEEvNT_6ParamsE) ;  /* 0xffff73b014007950 */ /* 0x000fea0003c3ffff */
        .type           $_ZN7cutlass13device_kernelIN5flash19enable_sm80_to_sm89INS1_16FlashAttnBwdSm80INS1_25CollectiveMainloopBwdSm80ILi2ELi2EN4cute5tupleIJNS5_1CILi128EEES8_NS7_ILi64EEEEEENS_6half_tEfNS_4arch4Sm80ELb0ELb0ELb1ELb0ELb0ELb0ELb0ELb0ELi2ELi4ELi4ELi4ELb0EEENS1_21CollectiveEpilogueBwdISA_SB_SD_Li256ELb0ELb0ELi2EEENS1_19SingleTileSchedulerILb0ELb0ELb0ELi128EEEEEEEEEvNT_6ParamsE$_ZZN4cute12filter_tupleINS_5tupleIJNS_10UnderscoreES2_S2_iEEENS1_IJNS1_IJNS_1CILi1EEENS4_ILi0EEEEEEiNS4_ILi1024EEENS4_ILi8192EEEEEEZNS_5sliceIS3_SA_EEDaRKT_RKT0_EUlRKT_RKT0_E_EEDaSE_SH_OT1_ENKUlDpSK_E_clIJNS1_IJS7_EEENS1_IJiEEENS1_IJS8_EEENS1_IJEEEEEEDaSR_,@function
        .size           $_ZN7cutlass13device_kernelIN5flash19enable_sm80_to_sm89INS1_16FlashAttnBwdSm80INS1_25CollectiveMainloopBwdSm80ILi2ELi2EN4cute5tupleIJNS5_1CILi128EEES8_NS7_ILi64EEEEEENS_6half_tEfNS_4arch4Sm80ELb0ELb0ELb1ELb0ELb0ELb0ELb0ELb0ELi2ELi4ELi4ELi4ELb0EEENS1_21CollectiveEpilogueBwdISA_SB_SD_Li256ELb0ELb0ELi2EEENS1_19SingleTileSchedulerILb0ELb0ELb0ELi128EEEEEEEEEvNT_6ParamsE$_ZZN4cute12filter_tupleINS_5tupleIJNS_10UnderscoreES2_S2_iEEENS1_IJNS1_IJNS_1CILi1EEENS4_ILi0EEEEEEiNS4_ILi1024EEENS4_ILi8192EEEEEEZNS_5sliceIS3_SA_EEDaRKT_RKT0_EUlRKT_RKT0_E_EEDaSE_SH_OT1_ENKUlDpSK_E_clIJNS1_IJS7_EEENS1_IJiEEENS1_IJS8_EEENS1_IJEEEEEEDaSR_,($_ZN7cutlass13device_kernelIN5flash19enable_sm80_to_sm89INS1_16FlashAttnBwdSm80INS1_25CollectiveMainloopBwdSm80ILi2ELi2EN4cute5tupleIJNS5_1CILi128EEES8_NS7_ILi64EEEEEENS_6half_tEfNS_4arch4Sm80ELb0ELb0ELb1ELb0ELb0ELb0ELb0ELb0ELi2ELi4ELi4ELi4ELb0EEENS1_21CollectiveEpilogueBwdISA_SB_SD_Li256ELb0ELb0ELi2EEENS1_19SingleTileSchedulerILb0ELb0ELb0ELi128EEEEEEEEEvNT_6ParamsE$_ZZN4cute12filter_tupleINS_5tupleIJNS_10UnderscoreES2_iEEENS1_IJNS1_IJNS_1CILi1EEENS4_ILi0EEEEEEiNS4_ILi1024EEEEEEZNS_5sliceIS3_S9_EEDaRKT_RKT0_EUlRKT_RKT0_E_EEDaSD_SG_OT1_ENKUlDpSJ_E_clIJNS1_IJS7_EEENS1_IJiEEENS1_IJEEEEEEDaSQ_ - $_ZN7cutlass13device_kernelIN5flash19enable_sm80_to_sm89INS1_16FlashAttnBwdSm80INS1_25CollectiveMainloopBwdSm80ILi2ELi2EN4cute5tupleIJNS5_1CILi128EEES8_NS7_ILi64EEEEEENS_6half_tEfNS_4arch4Sm80ELb0ELb0ELb1ELb0ELb0ELb0ELb0ELb0ELi2ELi4ELi4ELi4ELb0EEENS1_21CollectiveEpilogueBwdISA_SB_SD_Li256ELb0ELb0ELi2EEENS1_19SingleTileSchedulerILb0ELb0ELb0ELi128EEEEEEEEEvNT_6ParamsE$_ZZN4cute12filter_tupleINS_5tupleIJNS_10UnderscoreES2_S2_iEEENS1_IJNS1_IJNS_1CILi1EEENS4_ILi0EEEEEEiNS4_ILi1024EEENS4_ILi8192EEEEEEZNS_5sliceIS3_SA_EEDaRKT_RKT0_EUlRKT_RKT0_E_EEDaSE_SH_OT1_ENKUlDpSK_E_clIJNS1_IJS7_EEENS1_IJiEEENS1_IJS8_EEENS1_IJEEEEEEDaSR_)
$_ZN7cutlass13device_kernelIN5flash19enable_sm80_to_sm89INS1_16FlashAttnBwdSm80INS1_25CollectiveMainloopBwdSm80ILi2ELi2EN4cute5tupleIJNS5_1CILi128EEES8_NS7_ILi64EEEEEENS_6half_tEfNS_4arch4Sm80ELb0ELb0ELb1ELb0ELb0ELb0ELb0ELb0ELi2ELi4ELi4ELi4ELb0EEENS1_21CollectiveEpilogueBwdISA_SB_SD_Li256ELb0ELb0ELi2EEENS1_19SingleTileSchedulerILb0ELb0ELb0ELi128EEEEEEEEEvNT_6ParamsE$_ZZN4cute12filter_tupleINS_5tupleIJNS_10UnderscoreES2_S2_iEEENS1_IJNS1_IJNS_1CILi1EEENS4_ILi0EEEEEEiNS4_ILi1024EEENS4_ILi8192EEEEEEZNS_5sliceIS3_SA_EEDaRKT_RKT0_EUlRKT_RKT0_E_EEDaSE_SH_OT1_ENKUlDpSK_E_clIJNS1_IJS7_EEENS1_IJiEEENS1_IJS8_EEENS1_IJEEEEEEDaSR_:
[----:B------:R-:W-:Y:S02]  /*8c50*/  MOV R12, R2 ;  /* 0x00000002000c7202 */ /* 0x000fe40000000f00 */
[----:B------:R-:W-:-:S04]  /*8c60*/  MOV R13, 0x0 ;  /* 0x00000000000d7802 */ /* 0x000fc80000000f00 */
[----:B------:R-:W-:Y:S05]  /*8c70*/  RET.REL.NODEC R12 `(_ZN7cutlass13device_kernelIN5flash19enable_sm80_to_sm89INS1_16FlashAttnBwdSm80INS1_25CollectiveMainloopBwdSm80ILi2ELi2EN4cute5tupleIJNS5_1CILi128EEES8_NS7_ILi64EEEEEENS_6half_tEfNS_4arch4Sm80ELb0ELb0ELb1ELb0ELb0ELb0ELb0ELb0ELi2ELi4ELi4ELi4ELb0EEENS1_21CollectiveEpilogueBwdISA_SB_SD_Li256ELb0ELb0ELi2EEENS1_19SingleTileSchedulerILb0ELb0ELb0ELi128EEEEEEEEEvNT_6ParamsE) ;  /* 0xffff73800c007950 */ /* 0x000fea0003c3ffff */
        .type           $_ZN7cutlass13device_kernelIN5flash19enable_sm80_to_sm89INS1_16FlashAttnBwdSm80INS1_25CollectiveMainloopBwdSm80ILi2ELi2EN4cute5tupleIJNS5_1CILi128EEES8_NS7_ILi64EEEEEENS_6half_tEfNS_4arch4Sm80ELb0ELb0ELb1ELb0ELb0ELb0ELb0ELb0ELi2ELi4ELi4ELi4ELb0EEENS1_21CollectiveEpilogueBwdISA_SB_SD_Li256ELb0ELb0ELi2EEENS1_19SingleTileSchedulerILb0ELb0ELb0ELi128EEEEEEEEEvNT_6ParamsE$_ZZN4cute12filter_tupleINS_5tupleIJNS_10UnderscoreES2_iEEENS1_IJNS1_IJNS_1CILi1EEENS4_ILi0EEEEEEiNS4_ILi1024EEEEEEZNS_5sliceIS3_S9_EEDaRKT_RKT0_EUlRKT_RKT0_E_EEDaSD_SG_OT1_ENKUlDpSJ_E_clIJNS1_IJS7_EEENS1_IJiEEENS1_IJEEEEEEDaSQ_,@function
        .size           $_ZN7cutlass13device_kernelIN5flash19enable_sm80_to_sm89INS1_16FlashAttnBwdSm80INS1_25CollectiveMainloopBwdSm80ILi2ELi2EN4cute5tupleIJNS5_1CILi128EEES8_NS7_ILi64EEEEEENS_6half_tEfNS_4arch4Sm80ELb0ELb0ELb1ELb0ELb0ELb0ELb0ELb0ELi2ELi4ELi4ELi4ELb0EEENS1_21CollectiveEpilogueBwdISA_SB_SD_Li256ELb0ELb0ELi2EEENS1_19SingleTileSchedulerILb0ELb0ELb0ELi128EEEEEEEEEvNT_6ParamsE$_ZZN4cute12filter_tupleINS_5tupleIJNS_10UnderscoreES2_iEEENS1_IJNS1_IJNS_1CILi1EEENS4_ILi0EEEEEEiNS4_ILi1024EEEEEEZNS_5sliceIS3_S9_EEDaRKT_RKT0_EUlRKT_RKT0_E_EEDaSD_SG_OT1_ENKUlDpSJ_E_clIJNS1_IJS7_EEENS1_IJiEEENS1_IJEEEEEEDaSQ_,($_ZN7cutlass13device_kernelIN5flash19enable_sm80_to_sm89INS1_16FlashAttnBwdSm80INS1_25CollectiveMainloopBwdSm80ILi2ELi2EN4cute5tupleIJNS5_1CILi128EEES8_NS7_ILi64EEEEEENS_6half_tEfNS_4arch4Sm80ELb0ELb0ELb1ELb0ELb0ELb0ELb0ELb0ELi2ELi4ELi4ELi4ELb0EEENS1_21CollectiveEpilogueBwdISA_SB_SD_Li256ELb0ELb0ELi2EEENS1_19SingleTileSchedulerILb0ELb0ELb0ELi128EEEEEEEEEvNT_6ParamsE$_ZZN4cute12filter_tupleINS_5tupleIJNS_1CILi1024EEENS1_IJiiEEEEEEZNS_16flatten_to_tupleIS5_EEDaRKT_EUlRKT_E_EEDaS9_OT0_ENKUlDpSC_E_clIJNS1_IJS3_EEES4_EEEDaSG_ - $_ZN7cutlass13device_kernelIN5flash19enable_sm80_to_sm89INS1_16FlashAttnBwdSm80INS1_25CollectiveMainloopBwdSm80ILi2ELi2EN4cute5tupleIJNS5_1CILi128EEES8_NS7_ILi64EEEEEENS_6half_tEfNS_4arch4Sm80ELb0ELb0ELb1ELb0ELb0ELb0ELb0ELb0ELi2ELi4ELi4ELi4ELb0EEENS1_21CollectiveEpilogueBwdISA_SB_SD_Li256ELb0ELb0ELi2EEENS1_19SingleTileSchedulerILb0ELb0ELb0ELi128EEEEEEEEEvNT_6ParamsE$_ZZN4cute12filter_tupleINS_5tupleIJNS_10UnderscoreES2_iEEENS1_IJNS1_IJNS_1CILi1EEENS4_ILi0EEEEEEiNS4_ILi1024EEEEEEZNS_5sliceIS3_S9_EEDaRKT_RKT0_EUlRKT_RKT0_E_EEDaSD_SG_OT1_ENKUlDpSJ_E_clIJNS1_IJS7_EEENS1_IJiEEENS1_IJEEEEEEDaSQ_)
$_ZN7cutlass13device_kernelIN5flash19enable_sm80_to_sm89INS1_16FlashAttnBwdSm80INS1_25CollectiveMainloopBwdSm80ILi2ELi2EN4cute5tupleIJNS5_1CILi128EEES8_NS7_ILi64EEEEEENS_6half_tEfNS_4arch4Sm80ELb0ELb0ELb1ELb0ELb0ELb0ELb0ELb0ELi2ELi4ELi4ELi4ELb0EEENS1_21CollectiveEpilogueBwdISA_SB_SD_Li256ELb0ELb0ELi2EEENS1_19SingleTileSchedulerILb0ELb0ELb0ELi128EEEEEEEEEvNT_6ParamsE$_ZZN4cute12filter_tupleINS_5tupleIJNS_10UnderscoreES2_iEEENS1_IJNS1_IJNS_1CILi1EEENS4_ILi0EEEEEEiNS4_ILi1024EEEEEEZNS_5sliceIS3_S9_EEDaRKT_RKT0_EUlRKT_RKT0_E_EEDaSD_SG_OT1_ENKUlDpSJ_E_clIJNS1_IJS7_EEENS1_IJiEEENS1_IJEEEEEEDaSQ_:
[----:B------:R-:W-:Y:S02]  /*8c80*/  MOV R36, R2 ;  /* 0x0000000200247202 */ /* 0x000fe40000000f00 */
[----:B------:R-:W-:-:S04]  /*8c90*/  MOV R37, 0x0 ;  /* 0x0000000000257802 */ /* 0x000fc80000000f00 */
[----:B------:R-:W-:Y:S05]  /*8ca0*/  RET.REL.NODEC R36 `(_ZN7cutlass13device_kernelIN5flash19enable_sm80_to_sm89INS1_16FlashAttnBwdSm80INS1_25CollectiveMainloopBwdSm80ILi2ELi2EN4cute5tupleIJNS5_1CILi128EEES8_NS7_ILi64EEEEEENS_6half_tEfNS_4arch4Sm80ELb0ELb0ELb1ELb0ELb0ELb0ELb0ELb0ELi2ELi4ELi4ELi4ELb0EEENS1_21CollectiveEpilogueBwdISA_SB_SD_Li256ELb0ELb0ELi2EEENS1_19SingleTileSchedulerILb0ELb0ELb0ELi128EEEEEEEEEvNT_6ParamsE) ;  /* 0xffff735024007950 */ /* 0x000fea0003c3ffff */
        .type           $_ZN7cutlass13device_kernelIN5flash19enable_sm80_to_sm89INS1_16FlashAttnBwdSm80INS1_25CollectiveMainloopBwdSm80ILi2ELi2EN4cute5tupleIJNS5_1CILi128EEES8_NS7_ILi64EEEEEENS_6half_tEfNS_4arch4Sm80ELb0ELb0ELb1ELb0ELb0ELb0ELb0ELb0ELi2ELi4ELi4ELi4ELb0EEENS1_21CollectiveEpilogueBwdISA_SB_SD_Li256ELb0ELb0ELi2EEENS1_19SingleTileSchedulerILb0ELb0ELb0ELi128EEEEEEEEEvNT_6ParamsE$_ZZN4cute12filter_tupleINS_5tupleIJNS_1CILi1024EEENS1_IJiiEEEEEEZNS_16flatten_to_tupleIS5_EEDaRKT_EUlRKT_E_EEDaS9_OT0_ENKUlDpSC_E_clIJNS1_IJS3_EEES4_EEEDaSG_,@function
        .size           $_ZN7cutlass13device_kernelIN5flash19enable_sm80_to_sm89INS1_16FlashAttnBwdSm80INS1_25CollectiveMainloopBwdSm80ILi2ELi2EN4cute5tupleIJNS5_1CILi128EEES8_NS7_ILi64EEEEEENS_6half_tEfNS_4arch4Sm80ELb0ELb0ELb1ELb0ELb0ELb0ELb0ELb0ELi2ELi4ELi4ELi4ELb0EEENS1_21CollectiveEpilogueBwdISA_SB_SD_Li256ELb0ELb0ELi2EEENS1_19SingleTileSchedulerILb0ELb0ELb0ELi128EEEEEEEEEvNT_6ParamsE$_ZZN4cute12filter_tupleINS_5tupleIJNS_1CILi1024EEENS1_IJiiEEEEEEZNS_16flatten_to_tupleIS5_EEDaRKT_EUlRKT_E_EEDaS9_OT0_ENKUlDpSC_E_clIJNS1_IJS3_EEES4_EEEDaSG_,($_ZN7cutlass13device_kernelIN5flash19enable_sm80_to_sm89INS1_16FlashAttnBwdSm80INS1_25CollectiveMainloopBwdSm80ILi2ELi2EN4cute5tupleIJNS5_1CILi128EEES8_NS7_ILi64EEEEEENS_6half_tEfNS_4arch4Sm80ELb0ELb0ELb1ELb0ELb0ELb0ELb0ELb0ELi2ELi4ELi4ELi4ELb0EEENS1_21CollectiveEpilogueBwdISA_SB_SD_Li256ELb0ELb0ELi2EEENS1_19SingleTileSchedulerILb0ELb0ELb0ELi128EEEEEEEEEvNT_6ParamsE$_ZZN4cute12filter_tupleINS_5tupleIJNS_1CILi1EEENS1_IJNS2_ILi8EEEiiEEENS2_ILi64EEENS1_IJiNS2_ILi144EEENS2_ILi288EEEEEENS2_ILi512EEEEEEZNS_7flattenISB_EEDaRKT_EUlRKT_E_EEDaSF_OT0_ENKUlDpSI_E_clIJNS1_IJS3_EEES5_NS1_IJS6_EEES9_NS1_IJSA_EEEEEEDaSM_ - $_ZN7cutlass13device_kernelIN5flash19enable_sm80_to_sm89INS1_16FlashAttnBwdSm80INS1_25CollectiveMainloopBwdSm80ILi2ELi2EN4cute5tupleIJNS5_1CILi128EEES8_NS7_ILi64EEEEEENS_6half_tEfNS_4arch4Sm80ELb0ELb0ELb1ELb0ELb0ELb0ELb0ELb0ELi2ELi4ELi4ELi4ELb0EEENS1_21CollectiveEpilogueBwdISA_SB_SD_Li256ELb0ELb0ELi2EEENS1_19SingleTileSchedulerILb0ELb0ELb0ELi128EEEEEEEEEvNT_6ParamsE$_ZZN4cute12filter_tupleINS_5tupleIJNS_1CILi1024EEENS1_IJiiEEEEEEZNS_16flatten_to_tupleIS5_EEDaRKT_EUlRKT_E_EEDaS9_OT0_ENKUlDpSC_E_clIJNS1_IJS3_EEES4_EEEDaSG_)
$_ZN7cutlass13device_kernelIN5flash19enable_sm80_to_sm89INS1_16FlashAttnBwdSm80INS1_25CollectiveMainloopBwdSm80ILi2ELi2EN4cute5tupleIJNS5_1CILi128EEES8_NS7_ILi64EEEEEENS_6half_tEfNS_4arch4Sm80ELb0ELb0ELb1ELb0ELb0ELb0ELb0ELb0ELi2ELi4ELi4ELi4ELb0EEENS1_21CollectiveEpilogueBwdISA_SB_SD_Li256ELb0ELb0ELi2EEENS1_19SingleTileSchedulerILb0ELb0ELb0ELi128EEEEEEEEEvNT_6ParamsE$_ZZN4cute12filter_tupleINS_5tupleIJNS_1CILi1024EEENS1_IJiiEEEEEEZNS_16flatten_to_tupleIS5_EEDaRKT_EUlRKT_E_EEDaS9_OT0_ENKUlDpSC_E_clIJNS1_IJS3_EEES4_EEEDaSG_:
[----:B------:R-:W-:-:S04]  /*8cb0*/  MOV R3, 0x0 ;  /* 0x0000000000037802 */ /* 0x000fc80000000f00 */
[----:B------:R-:W-:Y:S05]  /*8cc0*/  RET.REL.NODEC R2 `(_ZN7cutlass13device_kernelIN5flash19enable_sm80_to_sm89INS1_16FlashAttnBwdSm80INS1_25CollectiveMainloopBwdSm80ILi2ELi2EN4cute5tupleIJNS5_1CILi128EEES8_NS7_ILi64EEEEEENS_6half_tEfNS_4arch4Sm80ELb0ELb0ELb1ELb0ELb0ELb0ELb0ELb0ELi2ELi4ELi4ELi4ELb0EEENS1_21CollectiveEpilogueBwdISA_SB_SD_Li256ELb0ELb0ELi2EEENS1_19SingleTileSchedulerILb0ELb0ELb0ELi128EEEEEEEEEvNT_6ParamsE) ;  /* 0xffff733002007950 */ /* 0x000fea0003c3ffff */
        .type           $_ZN7cutlass13device_kernelIN5flash19enable_sm80_to_sm89INS1_16FlashAttnBwdSm80INS1_25CollectiveMainloopBwdSm80ILi2ELi2EN4cute5tupleIJNS5_1CILi128EEES8_NS7_ILi64EEEEEENS_6half_tEfNS_4arch4Sm80ELb0ELb0ELb1ELb0ELb0ELb0ELb0ELb0ELi2ELi4ELi4ELi4ELb0EEENS1_21CollectiveEpilogueBwdISA_SB_SD_Li256ELb0ELb0ELi2EEENS1_19SingleTileSchedulerILb0ELb0ELb0ELi128EEEEEEEEEvNT_6ParamsE$_ZZN4cute12filter_tupleINS_5tupleIJNS_1CILi1EEENS1_IJNS2_ILi8EEEiiEEENS2_ILi64EEENS1_IJiNS2_ILi144EEENS2_ILi288EEEEEENS2_ILi512EEEEEEZNS_7flattenISB_EEDaRKT_EUlRKT_E_EEDaSF_OT0_ENKUlDpSI_E_clIJNS1_IJS3_EEES5_NS1_IJS6_EEES9_NS1_IJSA_EEEEEEDaSM_,@function
        .size           $_ZN7cutlass13device_kernelIN5flash19enable_sm80_to_sm89INS1_16FlashAttnBwdSm80INS1_25CollectiveMainloopBwdSm80ILi2ELi2EN4cute5tupleIJNS5_1CILi128EEES8_NS7_ILi64EEEEEENS_6half_tEfNS_4arch4Sm80ELb0ELb0ELb1ELb0ELb0ELb0ELb0ELb0ELi2ELi4ELi4ELi4ELb0EEENS1_21CollectiveEpilogueBwdISA_SB_SD_Li256ELb0ELb0ELi2EEENS1_19SingleTileSchedulerILb0ELb0ELb0ELi128EEEEEEEEEvNT_6ParamsE$_ZZN4cute12filter_tupleINS_5tupleIJNS_1CILi1EEENS1_IJNS2_ILi8EEEiiEEENS2_ILi64EEENS1_IJiNS2_ILi144EEENS2_ILi288EEEEEENS2_ILi512EEEEEEZNS_7flattenISB_EEDaRKT_EUlRKT_E_EEDaSF_OT0_ENKUlDpSI_E_clIJNS1_IJS3_EEES5_NS1_IJS6_EEES9_NS1_IJSA_EEEEEEDaSM_,($_ZN7cutlass13device_kernelIN5flash19enable_sm80_to_sm89INS1_16FlashAttnBwdSm80INS1_25CollectiveMainloopBwdSm80ILi2ELi2EN4cute5tupleIJNS5_1CILi128EEES8_NS7_ILi64EEEEEENS_6half_tEfNS_4arch4Sm80ELb0ELb0ELb1ELb0ELb0ELb0ELb0ELb0ELi2ELi4ELi4ELi4ELb0EEENS1_21CollectiveEpilogueBwdISA_SB_SD_Li256ELb0ELb0ELi2EEENS1_19SingleTileSchedulerILb0ELb0ELb0ELi128EEEEEEEEEvNT_6ParamsE$_ZZN4cute12filter_tupleINS_5tupleIJNS_1CILi1EEENS1_IJiiiEEENS2_ILi64EEENS1_IJNS2_ILi72EEENS2_ILi144EEENS2_ILi288EEEEEENS2_ILi512EEEEEEZNS_7flattenISB_EEDaRKT_EUlRKT_E_EEDaSF_OT0_ENKUlDpSI_E_clIJNS1_IJS3_EEES4_NS1_IJS5_EEES9_NS1_IJSA_EEEEEEDaSM_ - $_ZN7cutlass13device_kernelIN5flash19enable_sm80_to_sm89INS1_16FlashAttnBwdSm80INS1_25CollectiveMainloopBwdSm80ILi2ELi2EN4cute5tupleIJNS5_1CILi128EEES8_NS7_ILi64EEEEEENS_6half_tEfNS_4arch4Sm80ELb0ELb0ELb1ELb0ELb0ELb0ELb0ELb0ELi2ELi4ELi4ELi4ELb0EEENS1_21CollectiveEpilogueBwdISA_SB_SD_Li256ELb0ELb0ELi2EEENS1_19SingleTileSchedulerILb0ELb0ELb0ELi128EEEEEEEEEvNT_6ParamsE$_ZZN4cute12filter_tupleINS_5tupleIJNS_1CILi1EEENS1_IJNS2_ILi8EEEiiEEENS2_ILi64EEENS1_IJiNS2_ILi144EEENS2_ILi288EEEEEENS2_ILi512EEEEEEZNS_7flattenISB_EEDaRKT_EUlRKT_E_EEDaSF_OT0_ENKUlDpSI_E_clIJNS1_IJS3_EEES5_NS1_IJS6_EEES9_NS1_IJSA_EEEEEEDaSM_)
$_ZN7cutlass13device_kernelIN5flash19enable_sm80_to_sm89INS1_16FlashAttnBwdSm80INS1_25CollectiveMainloopBwdSm80ILi2ELi2EN4cute5tupleIJNS5_1CILi128EEES8_NS7_ILi64EEEEEENS_6half_tEfNS_4arch4Sm80ELb0ELb0ELb1ELb0ELb0ELb0ELb0ELb0ELi2ELi4ELi4ELi4ELb0EEENS1_21CollectiveEpilogueBwdISA_SB_SD_Li256ELb0ELb0ELi2EEENS1_19SingleTileSchedulerILb0ELb0ELb0ELi128EEEEEEEEEvNT_6ParamsE$_ZZN4cute12filter_tupleINS_5tupleIJNS_1CILi1EEENS1_IJNS2_ILi8EEEiiEEENS2_ILi64EEENS1_IJiNS2_ILi144EEENS2_ILi288EEEEEENS2_ILi512EEEEEEZNS_7flattenISB_EEDaRKT_EUlRKT_E_EEDaSF_OT0_ENKUlDpSI_E_clIJNS1_IJS3_EEES5_NS1_IJS6_EEES9_NS1_IJSA_EEEEEEDaSM_:
[----:B------:R-:W-:Y:S02]  /*8cd0*/  MOV R34, R2 ;  /* 0x0000000200227202 */ /* 0x000fe40000000f00 */
[----:B------:R-:W-:-:S04]  /*8ce0*/  MOV R35, 0x0 ;  /* 0x0000000000237802 */ /* 0x000fc80000000f00 */
[----:B------:R-:W-:Y:S05]  /*8cf0*/  RET.REL.NODEC R34 `(_ZN7cutlass13device_kernelIN5flash19enable_sm80_to_sm89INS1_16FlashAttnBwdSm80INS1_25CollectiveMainloopBwdSm80ILi2ELi2EN4cute5tupleIJNS5_1CILi128EEES8_NS7_ILi64EEEEEENS_6half_tEfNS_4arch4Sm80ELb0ELb0ELb1ELb0ELb0ELb0ELb0ELb0ELi2ELi4ELi4ELi4ELb0EEENS1_21CollectiveEpilogueBwdISA_SB_SD_Li256ELb0ELb0ELi2EEENS1_19SingleTileSchedulerILb0ELb0ELb0ELi128EEEEEEEEEvNT_6ParamsE) ;  /* 0xffff730022007950 */ /* 0x000fea0003c3ffff */
        .type           $_ZN7cutlass13device_kernelIN5flash19enable_sm80_to_sm89INS1_16FlashAttnBwdSm80INS1_25CollectiveMainloopBwdSm80ILi2ELi2EN4cute5tupleIJNS5_1CILi128EEES8_NS7_ILi64EEEEEENS_6half_tEfNS_4arch4Sm80ELb0ELb0ELb1ELb0ELb0ELb0ELb0ELb0ELi2ELi4ELi4ELi4ELb0EEENS1_21CollectiveEpilogueBwdISA_SB_SD_Li256ELb0ELb0ELi2EEENS1_19SingleTileSchedulerILb0ELb0ELb0ELi128EEEEEEEEEvNT_6ParamsE$_ZZN4cute12filter_tupleINS_5tupleIJNS_1CILi1EEENS1_IJiiiEEENS2_ILi64EEENS1_IJNS2_ILi72EEENS2_ILi144EEENS2_ILi288EEEEEENS2_ILi512EEEEEEZNS_7flattenISB_EEDaRKT_EUlRKT_E_EEDaSF_OT0_ENKUlDpSI_E_clIJNS1_IJS3_EEES4_NS1_IJS5_EEES9_NS1_IJSA_EEEEEEDaSM_,@function
        .size           $_ZN7cutlass13device_kernelIN5flash19enable_sm80_to_sm89INS1_16FlashAttnBwdSm80INS1_25CollectiveMainloopBwdSm80ILi2ELi2EN4cute5tupleIJNS5_1CILi128EEES8_NS7_ILi64EEEEEENS_6half_tEfNS_4arch4Sm80ELb0ELb0ELb1ELb0ELb0ELb0ELb0ELb0ELi2ELi4ELi4ELi4ELb0EEENS1_21CollectiveEpilogueBwdISA_SB_SD_Li256ELb0ELb0ELi2EEENS1_19SingleTileSchedulerILb0ELb0ELb0ELi128EEEEEEEEEvNT_6ParamsE$_ZZN4cute12filter_tupleINS_5tupleIJNS_1CILi1EEENS1_IJiiiEEENS2_ILi64EEENS1_IJNS2_ILi72EEENS2_ILi144EEENS2_ILi288EEEEEENS2_ILi512EEEEEEZNS_7flattenISB_EEDaRKT_EUlRKT_E_EEDaSF_OT0_ENKUlDpSI_E_clIJNS1_IJS3_EEES4_NS1_IJS5_EEES9_NS1_IJSA_EEEEEEDaSM_,($_ZN7cutlass13device_kernelIN5flash19enable_sm80_to_sm89INS1_16FlashAttnBwdSm80INS1_25CollectiveMainloopBwdSm80ILi2ELi2EN4cute5tupleIJNS5_1CILi128EEES8_NS7_ILi64EEEEEENS_6half_tEfNS_4arch4Sm80ELb0ELb0ELb1ELb0ELb0ELb0ELb0ELb0ELi2ELi4ELi4ELi4ELb0EEENS1_21CollectiveEpilogueBwdISA_SB_SD_Li256ELb0ELb0ELi2EEENS1_19SingleTileSchedulerILb0ELb0ELb0ELi128EEEEEEEEEvNT_6ParamsE$_ZZN4cute12filter_tupleINS_5tupleIJNS_1CILi4096EEENS1_IJNS1_IJiiEEENS2_ILi8192EEEEEEEEEZNS_16flatten_to_tupleIS7_EEDaRKT_EUlRKT_E_EEDaSB_OT0_ENKUlDpSE_E_clIJNS1_IJS3_EEENS1_IJiiS5_EEEEEEDaSI_ - $_ZN7cutlass13device_kernelIN5flash19enable_sm80_to_sm89INS1_16FlashAttnBwdSm80INS1_25CollectiveMainloopBwdSm80ILi2ELi2EN4cute5tupleIJNS5_1CILi128EEES8_NS7_ILi64EEEEEENS_6half_tEfNS_4arch4Sm80ELb0ELb0ELb1ELb0ELb0ELb0ELb0ELb0ELi2ELi4ELi4ELi4ELb0EEENS1_21CollectiveEpilogueBwdISA_SB_SD_Li256ELb0ELb0ELi2EEENS1_19SingleTileSchedulerILb0ELb0ELb0ELi128EEEEEEEEEvNT_6ParamsE$_ZZN4cute12filter_tupleINS_5tupleIJNS_1CILi1EEENS1_IJiiiEEENS2_ILi64EEENS1_IJNS2_ILi72EEENS2_ILi144EEENS2_ILi288EEEEEENS2_ILi512EEEEEEZNS_7flattenISB_EEDaRKT_EUlRKT_E_EEDaSF_OT0_ENKUlDpSI_E_clIJNS1_IJS3_EEES4_NS1_IJS5_EEES9_NS1_IJSA_EEEEEEDaSM_)
$_ZN7cutlass13device_kernelIN5flash19enable_sm80_to_sm89INS1_16FlashAttnBwdSm80INS1_25CollectiveMainloopBwdSm80ILi2ELi2EN4cute5tupleIJNS5_1CILi128EEES8_NS7_ILi64EEEEEENS_6half_tEfNS_4arch4Sm80ELb0ELb0ELb1ELb0ELb0ELb0ELb0ELb0ELi2ELi4ELi4ELi4ELb0EEENS1_21CollectiveEpilogueBwdISA_SB_SD_Li256ELb0ELb0ELi2EEENS1_19SingleTileSchedulerILb0ELb0ELb0ELi128EEEEEEEEEvNT_6ParamsE$_ZZN4cute12filter_tupleINS_5tupleIJNS_1CILi1EEENS1_IJiiiEEENS2_ILi64EEENS1_IJNS2_ILi72EEENS2_ILi144EEENS2_ILi288EEEEEENS2_ILi512EEEEEEZNS_7flattenISB_EEDaRKT_EUlRKT_E_EEDaSF_OT0_ENKUlDpSI_E_clIJNS1_IJS3_EEES4_NS1_IJS5_EEES9_NS1_IJSA_EEEEEEDaSM_:
[----:B------:R-:W-:Y:S01]  /*8d00*/  MOV R38, R6 ;  /* 0x0000000600267202 */ /* 0x000fe20000000f00 */
[----:B------:R-:W-:Y:S01]  /*8d10*/  IMAD.MOV.U32 R39, RZ, RZ, 0x0 ;  /* 0x00000000ff277424 */ /* 0x000fe200078e00ff */
[----:B------:R-:W-:Y:S01]  /*8d20*/  MOV R36, R3 ;  /* 0x0000000300247202 */ /* 0x000fe20000000f00 */
[----:B------:R-:W-:Y:S01]  /*8d30*/  IMAD.MOV.U32 R3, RZ, RZ, R5 ;  /* 0x000000ffff037224 */ /* 0x000fe200078e0005 */
[----:B------:R-:W-:Y:S01]  /*8d40*/  MOV R4, R2 ;  /* 0x0000000200047202 */ /* 0x000fe20000000f00 */
[----:B------:R-:W-:Y:S06]  /*8d50*/  RET.REL.NODEC R38 `(_ZN7cutlass13device_kernelIN5flash19enable_sm80_to_sm89INS1_16FlashAttnBwdSm80INS1_25CollectiveMainloopBwdSm80ILi2ELi2EN4cute5tupleIJNS5_1CILi128EEES8_NS7_ILi64EEEEEENS_6half_tEfNS_4arch4Sm80ELb0ELb0ELb1ELb0ELb0ELb0ELb0ELb0ELi2ELi4ELi4ELi4ELb0EEENS1_21CollectiveEpilogueBwdISA_SB_SD_Li256ELb0ELb0ELi2EEENS1_19SingleTileSchedulerILb0ELb0ELb0ELi128EEEEEEEEEvNT_6ParamsE) ;  /* 0xffff72a026007950 */ /* 0x000fec0003c3ffff */
        .type           $_ZN7cutlass13device_kernelIN5flash19enable_sm80_to_sm89INS1_16FlashAttnBwdSm80INS1_25CollectiveMainloopBwdSm80ILi2ELi2EN4cute5tupleIJNS5_1CILi128EEES8_NS7_ILi64EEEEEENS_6half_tEfNS_4arch4Sm80ELb0ELb0ELb1ELb0ELb0ELb0ELb0ELb0ELi2ELi4ELi4ELi4ELb0EEENS1_21CollectiveEpilogueBwdISA_SB_SD_Li256ELb0ELb0ELi2EEENS1_19SingleTileSchedulerILb0ELb0ELb0ELi128EEEEEEEEEvNT_6ParamsE$_ZZN4cute12filter_tupleINS_5tupleIJNS_1CILi4096EEENS1_IJNS1_IJiiEEENS2_ILi8192EEEEEEEEEZNS_16flatten_to_tupleIS7_EEDaRKT_EUlRKT_E_EEDaSB_OT0_ENKUlDpSE_E_clIJNS1_IJS3_EEENS1_IJiiS5_EEEEEEDaSI_,@function
        .size           $_ZN7cutlass13device_kernelIN5flash19enable_sm80_to_sm89INS1_16FlashAttnBwdSm80INS1_25CollectiveMainloopBwdSm80ILi2ELi2EN4cute5tupleIJNS5_1CILi128EEES8_NS7_ILi64EEEEEENS_6half_tEfNS_4arch4Sm80ELb0ELb0ELb1ELb0ELb0ELb0ELb0ELb0ELi2ELi4ELi4ELi4ELb0EEENS1_21CollectiveEpilogueBwdISA_SB_SD_Li256ELb0ELb0ELi2EEENS1_19SingleTileSchedulerILb0ELb0ELb0ELi128EEEEEEEEEvNT_6ParamsE$_ZZN4cute12filter_tupleINS_5tupleIJNS_1CILi4096EEENS1_IJNS1_IJiiEEENS2_ILi8192EEEEEEEEEZNS_16flatten_to_tupleIS7_EEDaRKT_EUlRKT_E_EEDaSB_OT0_ENKUlDpSE_E_clIJNS1_IJS3_EEENS1_IJiiS5_EEEEEEDaSI_,($_ZN7cutlass13device_kernelIN5flash19enable_sm80_to_sm89INS1_16FlashAttnBwdSm80INS1_25CollectiveMainloopBwdSm80ILi2ELi2EN4cute5tupleIJNS5_1CILi128EEES8_NS7_ILi64EEEEEENS_6half_tEfNS_4arch4Sm80ELb0ELb0ELb1ELb0ELb0ELb0ELb0ELb0ELi2ELi4ELi4ELi4ELb0EEENS1_21CollectiveEpilogueBwdISA_SB_SD_Li256ELb0ELb0ELi2EEENS1_19SingleTileSchedulerILb0ELb0ELb0ELi128EEEEEEEEEvNT_6ParamsE$_ZZN4cute12filter_tupleINS_5tupleIJNS_1CILi4096EEENS1_IJiiEEEEEEZNS_16flatten_to_tupleIS5_EEDaRKT_EUlRKT_E_EEDaS9_OT0_ENKUlDpSC_E_clIJNS1_IJS3_EEES4_EEEDaSG_ - $_ZN7cutlass13device_kernelIN5flash19enable_sm80_to_sm89INS1_16FlashAttnBwdSm80INS1_25CollectiveMainloopBwdSm80ILi2ELi2EN4cute5tupleIJNS5_1CILi128EEES8_NS7_ILi64EEEEEENS_6half_tEfNS_4arch4Sm80ELb0ELb0ELb1ELb0ELb0ELb0ELb0ELb0ELi2ELi4ELi4ELi4ELb0EEENS1_21CollectiveEpilogueBwdISA_SB_SD_Li256ELb0ELb0ELi2EEENS1_19SingleTileSchedulerILb0ELb0ELb0ELi128EEEEEEEEEvNT_6ParamsE$_ZZN4cute12filter_tupleINS_5tupleIJNS_1CILi4096EEENS1_IJNS1_IJiiEEENS2_ILi8192EEEEEEEEEZNS_16flatten_to_tupleIS7_EEDaRKT_EUlRKT_E_EEDaSB_OT0_ENKUlDpSE_E_clIJNS1_IJS3_EEENS1_IJiiS5_EEEEEEDaSI_)
$_ZN7cutlass13device_kernelIN5flash19enable_sm80_to_sm89INS1_16FlashAttnBwdSm80INS1_25CollectiveMainloopBwdSm80ILi2ELi2EN4cute5tupleIJNS5_1CILi128EEES8_NS7_ILi64EEEEEENS_6half_tEfNS_4arch4Sm80ELb0ELb0ELb1ELb0ELb0ELb0ELb0ELb0ELi2ELi4ELi4ELi4ELb0EEENS1_21CollectiveEpilogueBwdISA_SB_SD_Li256ELb0ELb0ELi2EEENS1_19SingleTileSchedulerILb0ELb0ELb0ELi128EEEEEEEEEvNT_6ParamsE$_ZZN4cute12filter_tupleINS_5tupleIJNS_1CILi4096EEENS1_IJNS1_IJiiEEENS2_ILi8192EEEEEEEEEZNS_16flatten_to_tupleIS7_EEDaRKT_EUlRKT_E_EEDaSB_OT0_ENKUlDpSE_E_clIJNS1_IJS3_EEENS1_IJiiS5_EEEEEEDaSI_:
[----:B------:R-:W-:-:S04]  /*8d60*/  MOV R3, 0x0 ;  /* 0x0000000000037802 */ /* 0x000fc80000000f00 */
[----:B------:R-:W-:Y:S05]  /*8d70*/  RET.REL.NODEC R2 `(_ZN7cutlass13device_kernelIN5flash19enable_sm80_to_sm89INS1_16FlashAttnBwdSm80INS1_25CollectiveMainloopBwdSm80ILi2ELi2EN4cute5tupleIJNS5_1CILi128EEES8_NS7_ILi64EEEEEENS_6half_tEfNS_4arch4Sm80ELb0ELb0ELb1ELb0ELb0ELb0ELb0ELb0ELi2ELi4ELi4ELi4ELb0EEENS1_21CollectiveEpilogueBwdISA_SB_SD_Li256ELb0ELb0ELi2EEENS1_19SingleTileSchedulerILb0ELb0ELb0ELi128EEEEEEEEEvNT_6ParamsE) ;  /* 0xffff728002007950 */ /* 0x000fea0003c3ffff */
        .type           $_ZN7cutlass13device_kernelIN5flash19enable_sm80_to_sm89INS1_16FlashAttnBwdSm80INS1_25CollectiveMainloopBwdSm80ILi2ELi2EN4cute5tupleIJNS5_1CILi128EEES8_NS7_ILi64EEEEEENS_6half_tEfNS_4arch4Sm80ELb0ELb0ELb1ELb0ELb0ELb0ELb0ELb0ELi2ELi4ELi4ELi4ELb0EEENS1_21CollectiveEpilogueBwdISA_SB_SD_Li256ELb0ELb0ELi2EEENS1_19SingleTileSchedulerILb0ELb0ELb0ELi128EEEEEEEEEvNT_6ParamsE$_ZZN4cute12filter_tupleINS_5tupleIJNS_1CILi4096EEENS1_IJiiEEEEEEZNS_16flatten_to_tupleIS5_EEDaRKT_EUlRKT_E_EEDaS9_OT0_ENKUlDpSC_E_clIJNS1_IJS3_EEES4_EEEDaSG_,@function
        .size           $_ZN7cutlass13device_kernelIN5flash19enable_sm80_to_sm89INS1_16FlashAttnBwdSm80INS1_25CollectiveMainloopBwdSm80ILi2ELi2EN4cute5tupleIJNS5_1CILi128EEES8_NS7_ILi64EEEEEENS_6half_tEfNS_4arch4Sm80ELb0ELb0ELb1ELb0ELb0ELb0ELb0ELb0ELi2ELi4ELi4ELi4ELb0EEENS1_21CollectiveEpilogueBwdISA_SB_SD_Li256ELb0ELb0ELi2EEENS1_19SingleTileSchedulerILb0ELb0ELb0ELi128EEEEEEEEEvNT_6ParamsE$_ZZN4cute12filter_tupleINS_5tupleIJNS_1CILi4096EEENS1_IJiiEEEEEEZNS_16flatten_to_tupleIS5_EEDaRKT_EUlRKT_E_EEDaS9_OT0_ENKUlDpSC_E_clIJNS1_IJS3_EEES4_EEEDaSG_,($_ZN7cutlass13device_kernelIN5flash19enable_sm80_to_sm89INS1_16FlashAttnBwdSm80INS1_25CollectiveMainloopBwdSm80ILi2ELi2EN4cute5tupleIJNS5_1CILi128EEES8_NS7_ILi64EEEEEENS_6half_tEfNS_4arch4Sm80ELb0ELb0ELb1ELb0ELb0ELb0ELb0ELb0ELi2ELi4ELi4ELi4ELb0EEENS1_21CollectiveEpilogueBwdISA_SB_SD_Li256ELb0ELb0ELi2EEENS1_19SingleTileSchedulerILb0ELb0ELb0ELi128EEEEEEEEEvNT_6ParamsE$_ZZN4cute13to_mixed_bitsINS_5tupleIJNS1_IJNS_1CILi4EEENS2_ILi8EEEEEENS2_ILi2EEENS2_ILi1EEEEEENS1_IJNS1_IJNS2_ILi0EEENS2_ILi64EEEEEES9_S9_EEENS1_IJNS1_IJiiEEEiS9_EEEEEDaRKT_RKT0_RKT1_ENKUlDpRKT_E_clIJNS_9MixedBitsILj0ELj448EEENS2_ILj0EEESW_EEEDaSR_ - $_ZN7cutlass13device_kernelIN5flash19enable_sm80_to_sm89INS1_16FlashAttnBwdSm80INS1_25CollectiveMainloopBwdSm80ILi2ELi2EN4cute5tupleIJNS5_1CILi128EEES8_NS7_ILi64EEEEEENS_6half_tEfNS_4arch4Sm80ELb0ELb0ELb1ELb0ELb0ELb0ELb0ELb0ELi2ELi4ELi4ELi4ELb0EEENS1_21CollectiveEpilogueBwdISA_SB_SD_Li256ELb0ELb0ELi2EEENS1_19SingleTileSchedulerILb0ELb0ELb0ELi128EEEEEEEEEvNT_6ParamsE$_ZZN4cute12filter_tupleINS_5tupleIJNS_1CILi4096EEENS1_IJiiEEEEEEZNS_16flatten_to_tupleIS5_EEDaRKT_EUlRKT_E_EEDaS9_OT0_ENKUlDpSC_E_clIJNS1_IJS3_EEES4_EEEDaSG_)
$_ZN7cutlass13device_kernelIN5flash19enable_sm80_to_sm89INS1_16FlashAttnBwdSm80INS1_25CollectiveMainloopBwdSm80ILi2ELi2EN4cute5tupleIJNS5_1CILi128EEES8_NS7_ILi64EEEEEENS_6half_tEfNS_4arch4Sm80ELb0ELb0ELb1ELb0ELb0ELb0ELb0ELb0ELi2ELi4ELi4ELi4ELb0EEENS1_21CollectiveEpilogueBwdISA_SB_SD_Li256ELb0ELb0ELi2EEENS1_19SingleTileSchedulerILb0ELb0ELb0ELi128EEEEEEEEEvNT_6ParamsE$_ZZN4cute12filter_tupleINS_5tupleIJNS_1CILi4096EEENS1_IJiiEEEEEEZNS_16flatten_to_tupleIS5_EEDaRKT_EUlRKT_E_EEDaS9_OT0_ENKUlDpSC_E_clIJNS1_IJS3_EEES4_EEEDaSG_:
[----:B------:R-:W-:-:S04]  /*8d80*/  MOV R3, 0x0 ;  /* 0x0000000000037802 */ /* 0x000fc80000000f00 */
[----:B------:R-:W-:Y:S05]  /*8d90*/  RET.REL.NODEC R2 `(_ZN7cutlass13device_kernelIN5flash19enable_sm80_to_sm89INS1_16FlashAttnBwdSm80INS1_25CollectiveMainloopBwdSm80ILi2ELi2EN4cute5tupleIJNS5_1CILi128EEES8_NS7_ILi64EEEEEENS_6half_tEfNS_4arch4Sm80ELb0ELb0ELb1ELb0ELb0ELb0ELb0ELb0ELi2ELi4ELi4ELi4ELb0EEENS1_21CollectiveEpilogueBwdISA_SB_SD_Li256ELb0ELb0ELi2EEENS1_19SingleTileSchedulerILb0ELb0ELb0ELi128EEEEEEEEEvNT_6ParamsE) ;  /* 0xffff726002007950 */ /* 0x000fea0003c3ffff */
        .type           $_ZN7cutlass13device_kernelIN5flash19enable_sm80_to_sm89INS1_16FlashAttnBwdSm80INS1_25CollectiveMainloopBwdSm80ILi2ELi2EN4cute5tupleIJNS5_1CILi128EEES8_NS7_ILi64EEEEEENS_6half_tEfNS_4arch4Sm80ELb0ELb0ELb1ELb0ELb0ELb0ELb0ELb0ELi2ELi4ELi4ELi4ELb0EEENS1_21CollectiveEpilogueBwdISA_SB_SD_Li256ELb0ELb0ELi2EEENS1_19SingleTileSchedulerILb0ELb0ELb0ELi128EEEEEEEEEvNT_6ParamsE$_ZZN4cute13to_mixed_bitsINS_5tupleIJNS1_IJNS_1CILi4EEENS2_ILi8EEEEEENS2_ILi2EEENS2_ILi1EEEEEENS1_IJNS1_IJNS2_ILi0EEENS2_ILi64EEEEEES9_S9_EEENS1_IJNS1_IJiiEEEiS9_EEEEEDaRKT_RKT0_RKT1_ENKUlDpRKT_E_clIJNS_9MixedBitsILj0ELj448EEENS2_ILj0EEESW_EEEDaSR_,@function
        .size           $_ZN7cutlass13device_kernelIN5flash19enable_sm80_to_sm89INS1_16FlashAttnBwdSm80INS1_25CollectiveMainloopBwdSm80ILi2ELi2EN4cute5tupleIJNS5_1CILi128EEES8_NS7_ILi64EEEEEENS_6half_tEfNS_4arch4Sm80ELb0ELb0ELb1ELb0ELb0ELb0ELb0ELb0ELi2ELi4ELi4ELi4ELb0EEENS1_21CollectiveEpilogueBwdISA_SB_SD_Li256ELb0ELb0ELi2EEENS1_19SingleTileSchedulerILb0ELb0ELb0ELi128EEEEEEEEEvNT_6ParamsE$_ZZN4cute13to_mixed_bitsINS_5tupleIJNS1_IJNS_1CILi4EEENS2_ILi8EEEEEENS2_ILi2EEENS2_ILi1EEEEEENS1_IJNS1_IJNS2_ILi0EEENS2_ILi64EEEEEES9_S9_EEENS1_IJNS1_IJiiEEEiS9_EEEEEDaRKT_RKT0_RKT1_ENKUlDpRKT_E_clIJNS_9MixedBitsILj0ELj448EEENS2_ILj0EEESW_EEEDaSR_,($_ZN7cutlass13device_kernelIN5flash19enable_sm80_to_sm89INS1_16FlashAttnBwdSm80INS1_25CollectiveMainloopBwdSm80ILi2ELi2EN4cute5tupleIJNS5_1CILi128EEES8_NS7_ILi64EEEEEENS_6half_tEfNS_4arch4Sm80ELb0ELb0ELb1ELb0ELb0ELb0ELb0ELb0ELi2ELi4ELi4ELi4ELb0EEENS1_21CollectiveEpilogueBwdISA_SB_SD_Li256ELb0ELb0ELi2EEENS1_19SingleTileSchedulerILb0ELb0ELb0ELi128EEEEEEEEEvNT_6ParamsE$_ZZN4cute13to_mixed_bitsINS_5tupleIJNS1_IJNS_1CILi4EEENS2_ILi8EEEEEENS2_ILi2EEENS2_ILi1EEEEEENS1_IJNS1_IJNS2_ILi0EEENS2_ILi64EEEEEES9_S9_EEENS1_IJNS1_IJiiEEEiS9_EEEEEDaRKT_RKT0_RKT1_ENKUlRKT_RKT0_RKT1_E_clIS5_SB_SD_EEDaSQ_ST_SW_ - $_ZN7cutlass13device_kernelIN5flash19enable_sm80_to_sm89INS1_16FlashAttnBwdSm80INS1_25CollectiveMainloopBwdSm80ILi2ELi2EN4cute5tupleIJNS5_1CILi128EEES8_NS7_ILi64EEEEEENS_6half_tEfNS_4arch4Sm80ELb0ELb0ELb1ELb0ELb0ELb0ELb0ELb0ELi2ELi4ELi4ELi4ELb0EEENS1_21CollectiveEpilogueBwdISA_SB_SD_Li256ELb0ELb0ELi2EEENS1_19SingleTileSchedulerILb0ELb0ELb0ELi128EEEEEEEEEvNT_6ParamsE$_ZZN4cute13to_mixed_bitsINS_5tupleIJNS1_IJNS_1CILi4EEENS2_ILi8EEEEEENS2_ILi2EEENS2_ILi1EEEEEENS1_IJNS1_IJNS2_ILi0EEENS2_ILi64EEEEEES9_S9_EEENS1_IJNS1_IJiiEEEiS9_EEEEEDaRKT_RKT0_RKT1_ENKUlDpRKT_E_clIJNS_9MixedBitsILj0ELj448EEENS2_ILj0EEESW_EEEDaSR_)
$_ZN7cutlass13device_kernelIN5flash19enable_sm80_to_sm89INS1_16FlashAttnBwdSm80INS1_25CollectiveMainloopBwdSm80ILi2ELi2EN4cute5tupleIJNS5_1CILi128EEES8_NS7_ILi64EEEEEENS_6half_tEfNS_4arch4Sm80ELb0ELb0ELb1ELb0ELb0ELb0ELb0ELb0ELi2ELi4ELi4ELi4ELb0EEENS1_21CollectiveEpilogueBwdISA_SB_SD_Li256ELb0ELb0ELi2EEENS1_19SingleTileSchedulerILb0ELb0ELb0ELi128EEEEEEEEEvNT_6ParamsE$_ZZN4cute13to_mixed_bitsINS_5tupleIJNS1_IJNS_1CILi4EEENS2_ILi8EEEEEENS2_ILi2EEENS2_ILi1EEEEEENS1_IJNS1_IJNS2_ILi0EEENS2_ILi64EEEEEES9_S9_EEENS1_IJNS1_IJiiEEEiS9_EEEEEDaRKT_RKT0_RKT1_ENKUlDpRKT_E_clIJNS_9MixedBitsILj0ELj448EEENS2_ILj0EEESW_EEEDaSR_:
[----:B------:R-:W-:Y:S01]  /*8da0*/  IMAD.MOV.U32 R36, RZ, RZ, R6 ;  /* 0x000000ffff247224 */ /* 0x000fe200078e0006 */
[----:B------:R-:W-:Y:S02]  /*8db0*/  MOV R37, 0x0 ;  /* 0x0000000000257802 */ /* 0x000fe40000000f00 */
[----:B------:R-:W-:Y:S02]  /*8dc0*/  LOP3.LUT R4, R4, 0x1c0, RZ, 0xc0, !PT ;  /* 0x000001c004047812 */ /* 0x000fe400078ec0ff */
[----:B------:R-:W-:Y:S05]  /*8dd0*/  RET.REL.NODEC R36 `(_ZN7cutlass13device_kernelIN5flash19enable_sm80_to_sm89INS1_16FlashAttnBwdSm80INS1_25CollectiveMainloopBwdSm80ILi2ELi2EN4cute5tupleIJNS5_1CILi128EEES8_NS7_ILi64EEEEEENS_6half_tEfNS_4arch4Sm80ELb0ELb0ELb1ELb0ELb0ELb0ELb0ELb0ELi2ELi4ELi4ELi4ELb0EEENS1_21CollectiveEpilogueBwdISA_SB_SD_Li256ELb0ELb0ELi2EEENS1_19SingleTileSchedulerILb0ELb0ELb0ELi128EEEEEEEEEvNT_6ParamsE) ;  /* 0xffff722024007950 */ /* 0x000fea0003c3ffff */
        .type           $_ZN7cutlass13device_kernelIN5flash19enable_sm80_to_sm89INS1_16FlashAttnBwdSm80INS1_25CollectiveMainloopBwdSm80ILi2ELi2EN4cute5tupleIJNS5_1CILi128EEES8_NS7_ILi64EEEEEENS_6half_tEfNS_4arch4Sm80ELb0ELb0ELb1ELb0ELb0ELb0ELb0ELb0ELi2ELi4ELi4ELi4ELb0EEENS1_21CollectiveEpilogueBwdISA_SB_SD_Li256ELb0ELb0ELi2EEENS1_19SingleTileSchedulerILb0ELb0ELb0ELi128EEEEEEEEEvNT_6ParamsE$_ZZN4cute13to_mixed_bitsINS_5tupleIJNS1_IJNS_1CILi4EEENS2_ILi8EEEEEENS2_ILi2EEENS2_ILi1EEEEEENS1_IJNS1_IJNS2_ILi0EEENS2_ILi64EEEEEES9_S9_EEENS1_IJNS1_IJiiEEEiS9_EEEEEDaRKT_RKT0_RKT1_ENKUlRKT_RKT0_RKT1_E_clIS5_SB_SD_EEDaSQ_ST_SW_,@function
        .size           $_ZN7cutlass13device_kernelIN5flash19enable_sm80_to_sm89INS1_16FlashAttnBwdSm80INS1_25CollectiveMainloopBwdSm80ILi2ELi2EN4cute5tupleIJNS5_1CILi128EEES8_NS7_ILi64EEEEEENS_6half_tEfNS_4arch4Sm80ELb0ELb0ELb1ELb0ELb0ELb0ELb0ELb0ELi2ELi4ELi4ELi4ELb0EEENS1_21CollectiveEpilogueBwdISA_SB_SD_Li256ELb0ELb0ELi2EEENS1_19SingleTileSchedulerILb0ELb0ELb0ELi128EEEEEEEEEvNT_6ParamsE$_ZZN4cute13to_mixed_bitsINS_5tupleIJNS1_IJNS_1CILi4EEENS2_ILi8EEEEEENS2_ILi2EEENS2_ILi1EEEEEENS1_IJNS1_IJNS2_ILi0EEENS2_ILi64EEEEEES9_S9_EEENS1_IJNS1_IJiiEEEiS9_EEEEEDaRKT_RKT0_RKT1_ENKUlRKT_RKT0_RKT1_E_clIS5_SB_SD_EEDaSQ_ST_SW_,($_ZN7cutlass13device_kernelIN5flash19enable_sm80_to_sm89INS1_16FlashAttnBwdSm80INS1_25CollectiveMainloopBwdSm80ILi2ELi2EN4cute5tupleIJNS5_1CILi128EEES8_NS7_ILi64EEEEEENS_6half_tEfNS_4arch4Sm80ELb0ELb0ELb1ELb0ELb0ELb0ELb0ELb0ELi2ELi4ELi4ELi4ELb0EEENS1_21CollectiveEpilogueBwdISA_SB_SD_Li256ELb0ELb0ELi2EEENS1_19SingleTileSchedulerILb0ELb0ELb0ELi128EEEEEEEEEvNT_6ParamsE$_ZZN4cute13to_mixed_bitsINS_5tupleIJNS1_IJNS_1CILi4EEENS2_ILi8EEEEEENS2_ILi2EEENS2_ILi1EEEEEENS1_IJNS1_IJNS2_ILi128EEENS2_ILi0EEEEEES4_SA_EEENS1_IJNS1_IJiiEEEiSA_EEEEEDaRKT_RKT0_RKT1_ENKUlDpRKT_E_clIJNS_9MixedBitsILj0ELj384EEENSU_ILj0ELj8EEENS2_ILj0EEEEEEDaSR_ - $_ZN7cutlass13device_kernelIN5flash19enable_sm80_to_sm89INS1_16FlashAttnBwdSm80INS1_25CollectiveMainloopBwdSm80ILi2ELi2EN4cute5tupleIJNS5_1CILi128EEES8_NS7_ILi64EEEEEENS_6half_tEfNS_4arch4Sm80ELb0ELb0ELb1ELb0ELb0ELb0ELb0ELb0ELi2ELi4ELi4ELi4ELb0EEENS1_21CollectiveEpilogueBwdISA_SB_SD_Li256ELb0ELb0ELi2EEENS1_19SingleTileSchedulerILb0ELb0ELb0ELi128EEEEEEEEEvNT_6ParamsE$_ZZN4cute13to_mixed_bitsINS_5tupleIJNS1_IJNS_1CILi4EEENS2_ILi8EEEEEENS2_ILi2EEENS2_ILi1EEEEEENS1_IJNS1_IJNS2_ILi0EEENS2_ILi64EEEEEES9_S9_EEENS1_IJNS1_IJiiEEEiS9_EEEEEDaRKT_RKT0_RKT1_ENKUlRKT_RKT0_RKT1_E_clIS5_SB_SD_EEDaSQ_ST_SW_)
$_ZN7cutlass13device_kernelIN5flash19enable_sm80_to_sm89INS1_16FlashAttnBwdSm80INS1_25CollectiveMainloopBwdSm80ILi2ELi2EN4cute5tupleIJNS5_1CILi128EEES8_NS7_ILi64EEEEEENS_6half_tEfNS_4arch4Sm80ELb0ELb0ELb1ELb0ELb0ELb0ELb0ELb0ELi2ELi4ELi4ELi4ELb0EEENS1_21CollectiveEpilogueBwdISA_SB_SD_Li256ELb0ELb0ELi2EEENS1_19SingleTileSchedulerILb0ELb0ELb0ELi128EEEEEEEEEvNT_6ParamsE$_ZZN4cute13to_mixed_bitsINS_5tupleIJNS1_IJNS_1CILi4EEENS2_ILi8EEEEEENS2_ILi2EEENS2_ILi1EEEEEENS1_IJNS1_IJNS2_ILi0EEENS2_ILi64EEEEEES9_S9_EEENS1_IJNS1_IJiiEEEiS9_EEEEEDaRKT_RKT0_RKT1_ENKUlRKT_RKT0_RKT1_E_clIS5_SB_SD_EEDaSQ_ST_SW_:
[----:B------:R-:W-:Y:S01]  /*8de0*/  MOV R36, R6 ;  /* 0x0000000600247202 */ /* 0x000fe20000000f00 */
[----:B------:R-:W-:Y:S02]  /*8df0*/  IMAD.MOV.U32 R37, RZ, RZ, 0x0 ;  /* 0x00000000ff257424 */ /* 0x000fe400078e00ff */
[----:B------:R-:W-:-:S05]  /*8e00*/  IMAD.SHL.U32 R4, R5, 0x40, RZ ;  /* 0x0000004005047824 */ /* 0x000fca00078e00ff */
[----:B------:R-:W-:Y:S01]  /*8e10*/  LOP3.LUT R4, R4, 0x1c0, RZ, 0xc0, !PT ;  /* 0x000001c004047812 */ /* 0x000fe200078ec0ff */
[----:B------:R-:W-:Y:S06]  /*8e20*/  RET.REL.NODEC R36 `(_ZN7cutlass13device_kernelIN5flash19enable_sm80_to_sm89INS1_16FlashAttnBwdSm80INS1_25CollectiveMainloopBwdSm80ILi2ELi2EN4cute5tupleIJNS5_1CILi128EEES8_NS7_ILi64EEEEEENS_6half_tEfNS_4arch4Sm80ELb0ELb0ELb1ELb0ELb0ELb0ELb0ELb0ELi2ELi4ELi4ELi4ELb0EEENS1_21CollectiveEpilogueBwdISA_SB_SD_Li256ELb0ELb0ELi2EEENS1_19SingleTileSchedulerILb0ELb0ELb0ELi128EEEEEEEEEvNT_6ParamsE) ;  /* 0xffff71d024007950 */ /* 0x000fec0003c3ffff */
        .type           $_ZN7cutlass13device_kernelIN5flash19enable_sm80_to_sm89INS1_16FlashAttnBwdSm80INS1_25CollectiveMainloopBwdSm80ILi2ELi2EN4cute5tupleIJNS5_1CILi128EEES8_NS7_ILi64EEEEEENS_6half_tEfNS_4arch4Sm80ELb0ELb0ELb1ELb0ELb0ELb0ELb0ELb0ELi2ELi4ELi4ELi4ELb0EEENS1_21CollectiveEpilogueBwdISA_SB_SD_Li256ELb0ELb0ELi2EEENS1_19SingleTileSchedulerILb0ELb0ELb0ELi128EEEEEEEEEvNT_6ParamsE$_ZZN4cute13to_mixed_bitsINS_5tupleIJNS1_IJNS_1CILi4EEENS2_ILi8EEEEEENS2_ILi2EEENS2_ILi1EEEEEENS1_IJNS1_IJNS2_ILi128EEENS2_ILi0EEEEEES4_SA_EEENS1_IJNS1_IJiiEEEiSA_EEEEEDaRKT_RKT0_RKT1_ENKUlDpRKT_E_clIJNS_9MixedBitsILj0ELj384EEENSU_ILj0ELj8EEENS2_ILj0EEEEEEDaSR_,@function
        .size           $_ZN7cutlass13device_kernelIN5flash19enable_sm80_to_sm89INS1_16FlashAttnBwdSm80INS1_25CollectiveMainloopBwdSm80ILi2ELi2EN4cute5tupleIJNS5_1CILi128EEES8_NS7_ILi64EEEEEENS_6half_tEfNS_4arch4Sm80ELb0ELb0ELb1ELb0ELb0ELb0ELb0ELb0ELi2ELi4ELi4ELi4ELb0EEENS1_21CollectiveEpilogueBwdISA_SB_SD_Li256ELb0ELb0ELi2EEENS1_19SingleTileSchedulerILb0ELb0ELb0ELi128EEEEEEEEEvNT_6ParamsE$_ZZN4cute13to_mixed_bitsINS_5tupleIJNS1_IJNS_1CILi4EEENS2_ILi8EEEEEENS2_ILi2EEENS2_ILi1EEEEEENS1_IJNS1_IJNS2_ILi128EEENS2_ILi0EEEEEES4_SA_EEENS1_IJNS1_IJiiEEEiSA_EEEEEDaRKT_RKT0_RKT1_ENKUlDpRKT_E_clIJNS_9MixedBitsILj0ELj384EEENSU_ILj0ELj8EEENS2_ILj0EEEEEEDaSR_,($_ZN7cutlass13device_kernelIN5flash19enable_sm80_to_sm89INS1_16FlashAttnBwdSm80INS1_25CollectiveMainloopBwdSm80ILi2ELi2EN4cute5tupleIJNS5_1CILi128EEES8_NS7_ILi64EEEEEENS_6half_tEfNS_4arch4Sm80ELb0ELb0ELb1ELb0ELb0ELb0ELb0ELb0ELi2ELi4ELi4ELi4ELb0EEENS1_21CollectiveEpilogueBwdISA_SB_SD_Li256ELb0ELb0ELi2EEENS1_19SingleTileSchedulerILb0ELb0ELb0ELi128EEEEEEEEEvNT_6ParamsE$_ZZN4cute13to_mixed_bitsINS_5tupleIJNS1_IJNS_1CILi4EEENS2_ILi8EEEEEENS2_ILi2EEENS2_ILi1EEEEEENS1_IJNS1_IJNS2_ILi128EEENS2_ILi0EEEEEES4_SA_EEENS1_IJNS1_IJiiEEEiSA_EEEEEDaRKT_RKT0_RKT1_ENKUlRKT_RKT0_RKT1_E_clIS5_SB_SD_EEDaSQ_ST_SW_ - $_ZN7cutlass13device_kernelIN5flash19enable_sm80_to_sm89INS1_16FlashAttnBwdSm80INS1_25CollectiveMainloopBwdSm80ILi2ELi2EN4cute5tupleIJNS5_1CILi128EEES8_NS7_ILi64EEEEEENS_6half_tEfNS_4arch4Sm80ELb0ELb0ELb1ELb0ELb0ELb0ELb0ELb0ELi2ELi4ELi4ELi4ELb0EEENS1_21CollectiveEpilogueBwdISA_SB_SD_Li256ELb0ELb0ELi2EEENS1_19SingleTileSchedulerILb0ELb0ELb0ELi128EEEEEEEEEvNT_6ParamsE$_ZZN4cute13to_mixed_bitsINS_5tupleIJNS1_IJNS_1CILi4EEENS2_ILi8EEEEEENS2_ILi2EEENS2_ILi1EEEEEENS1_IJNS1_IJNS2_ILi128EEENS2_ILi0EEEEEES4_SA_EEENS1_IJNS1_IJiiEEEiSA_EEEEEDaRKT_RKT0_RKT1_ENKUlDpRKT_E_clIJNS_9MixedBitsILj0ELj384EEENSU_ILj0ELj8EEENS2_ILj0EEEEEEDaSR_)
$_ZN7cutlass13device_kernelIN5flash19enable_sm80_to_sm89INS1_16FlashAttnBwdSm80INS1_25CollectiveMainloopBwdSm80ILi2ELi2EN4cute5tupleIJNS5_1CILi128EEES8_NS7_ILi64EEEEEENS_6half_tEfNS_4arch4Sm80ELb0ELb0ELb1ELb0ELb0ELb0ELb0ELb0ELi2ELi4ELi4ELi4ELb0EEENS1_21CollectiveEpilogueBwdISA_SB_SD_Li256ELb0ELb0ELi2EEENS1_19SingleTileSchedulerILb0ELb0ELb0ELi128EEEEEEEEEvNT_6ParamsE$_ZZN4cute13to_mixed_bitsINS_5tupleIJNS1_IJNS_1CILi4EEENS2_ILi8EEEEEENS2_ILi2EEENS2_ILi1EEEEEENS1_IJNS1_IJNS2_ILi128EEENS2_ILi0EEEEEES4_SA_EEENS1_IJNS1_IJiiEEEiSA_EEEEEDaRKT_RKT0_RKT1_ENKUlDpRKT_E_clIJNS_9MixedBitsILj0ELj384EEENSU_ILj0ELj8EEENS2_ILj0EEEEEEDaSR_:
[----:B------:R-:W-:Y:S01]  /*8e30*/  LOP3.LUT R6, R5, 0x8, RZ, 0xc0, !PT ;  /* 0x0000000805067812 */ /* 0x000fe200078ec0ff */
[----:B------:R-:W-:-:S03]  /*8e40*/  IMAD.MOV.U32 R5, RZ, RZ, 0x0 ;  /* 0x00000000ff057424 */ /* 0x000fc600078e00ff */
[----:B------:R-:W-:Y:S01]  /*8e50*/  LOP3.LUT R6, R6, 0x188, R3, 0x78, !PT ;  /* 0x0000018806067812 */ /* 0x000fe200078e7803 */
[----:B------:R-:W-:Y:S06]  /*8e60*/  RET.REL.NODEC R4 `(_ZN7cutlass13device_kernelIN5flash19enable_sm80_to_sm89INS1_16FlashAttnBwdSm80INS1_25CollectiveMainloopBwdSm80ILi2ELi2EN4cute5tupleIJNS5_1CILi128EEES8_NS7_ILi64EEEEEENS_6half_tEfNS_4arch4Sm80ELb0ELb0ELb1ELb0ELb0ELb0ELb0ELb0ELi2ELi4ELi4ELi4ELb0EEENS1_21CollectiveEpilogueBwdISA_SB_SD_Li256ELb0ELb0ELi2EEENS1_19SingleTileSchedulerILb0ELb0ELb0ELi128EEEEEEEEEvNT_6ParamsE) ;  /* 0xffff719004007950 */ /* 0x000fec0003c3ffff */
        .type           $_ZN7cutlass13device_kernelIN5flash19enable_sm80_to_sm89INS1_16FlashAttnBwdSm80INS1_25CollectiveMainloopBwdSm80ILi2ELi2EN4cute5tupleIJNS5_1CILi128EEES8_NS7_ILi64EEEEEENS_6half_tEfNS_4arch4Sm80ELb0ELb0ELb1ELb0ELb0ELb0ELb0ELb0ELi2ELi4ELi4ELi4ELb0EEENS1_21CollectiveEpilogueBwdISA_SB_SD_Li256ELb0ELb0ELi2EEENS1_19SingleTileSchedulerILb0ELb0ELb0ELi128EEEEEEEEEvNT_6ParamsE$_ZZN4cute13to_mixed_bitsINS_5tupleIJNS1_IJNS_1CILi4EEENS2_ILi8EEEEEENS2_ILi2EEENS2_ILi1EEEEEENS1_IJNS1_IJNS2_ILi128EEENS2_ILi0EEEEEES4_SA_EEENS1_IJNS1_IJiiEEEiSA_EEEEEDaRKT_RKT0_RKT1_ENKUlRKT_RKT0_RKT1_E_clIS5_SB_SD_EEDaSQ_ST_SW_,@function
        .size           $_ZN7cutlass13device_kernelIN5flash19enable_sm80_to_sm89INS1_16FlashAttnBwdSm80INS1_25CollectiveMainloopBwdSm80ILi2ELi2EN4cute5tupleIJNS5_1CILi128EEES8_NS7_ILi64EEEEEENS_6half_tEfNS_4arch4Sm80ELb0ELb0ELb1ELb0ELb0ELb0ELb0ELb0ELi2ELi4ELi4ELi4ELb0EEENS1_21CollectiveEpilogueBwdISA_SB_SD_Li256ELb0ELb0ELi2EEENS1_19SingleTileSchedulerILb0ELb0ELb0ELi128EEEEEEEEEvNT_6ParamsE$_ZZN4cute13to_mixed_bitsINS_5tupleIJNS1_IJNS_1CILi4EEENS2_ILi8EEEEEENS2_ILi2EEENS2_ILi1EEEEEENS1_IJNS1_IJNS2_ILi128EEENS2_ILi0EEEEEES4_SA_EEENS1_IJNS1_IJiiEEEiSA_EEEEEDaRKT_RKT0_RKT1_ENKUlRKT_RKT0_RKT1_E_clIS5_SB_SD_EEDaSQ_ST_SW_,($_ZN7cutlass13device_kernelIN5flash19enable_sm80_to_sm89INS1_16FlashAttnBwdSm80INS1_25CollectiveMainloopBwdSm80ILi2ELi2EN4cute5tupleIJNS5_1CILi128EEES8_NS7_ILi64EEEEEENS_6half_tEfNS_4arch4Sm80ELb0ELb0ELb1ELb0ELb0ELb0ELb0ELb0ELi2ELi4ELi4ELi4ELb0EEENS1_21CollectiveEpilogueBwdISA_SB_SD_Li256ELb0ELb0ELi2EEENS1_19SingleTileSchedulerILb0ELb0ELb0ELi128EEEEEEEEEvNT_6ParamsE$_ZZN4cute13to_mixed_bitsINS_5tupleIJNS1_IJNS_1CILi4EEENS2_ILi8EEEEEENS2_ILi2EEENS2_ILi1EEEEEENS1_IJNS1_IJNS2_ILi128EEENS2_ILi0EEEEEES4_SA_EEENS1_IJNS1_IJiiEEEiSA_EEEEEDaRKT_RKT0_RKT1_ENKUlRKT_RKT0_RKT1_E_clIS6_S4_iEEDaSQ_ST_SW_ - $_ZN7cutlass13device_kernelIN5flash19enable_sm80_to_sm89INS1_16FlashAttnBwdSm80INS1_25CollectiveMainloopBwdSm80ILi2ELi2EN4cute5tupleIJNS5_1CILi128EEES8_NS7_ILi64EEEEEENS_6half_tEfNS_4arch4Sm80ELb0ELb0ELb1ELb0ELb0ELb0ELb0ELb0ELi2ELi4ELi4ELi4ELb0EEENS1_21CollectiveEpilogueBwdISA_SB_SD_Li256ELb0ELb0ELi2EEENS1_19SingleTileSchedulerILb0ELb0ELb0ELi128EEEEEEEEEvNT_6ParamsE$_ZZN4cute13to_mixed_bitsINS_5tupleIJNS1_IJNS_1CILi4EEENS2_ILi8EEEEEENS2_ILi2EEENS2_ILi1EEEEEENS1_IJNS1_IJNS2_ILi128EEENS2_ILi0EEEEEES4_SA_EEENS1_IJNS1_IJiiEEEiSA_EEEEEDaRKT_RKT0_RKT1_ENKUlRKT_RKT0_RKT1_E_clIS5_SB_SD_EEDaSQ_ST_SW_)
$_ZN7cutlass13device_kernelIN5flash19enable_sm80_to_sm89INS1_16FlashAttnBwdSm80INS1_25CollectiveMainloopBwdSm80ILi2ELi2EN4cute5tupleIJNS5_1CILi128EEES8_NS7_ILi64EEEEEENS_6half_tEfNS_4arch4Sm80ELb0ELb0ELb1ELb0ELb0ELb0ELb0ELb0ELi2ELi4ELi4ELi4ELb0EEENS1_21CollectiveEpilogueBwdISA_SB_SD_Li256ELb0ELb0ELi2EEENS1_19SingleTileSchedulerILb0ELb0ELb0ELi128EEEEEEEEEvNT_6ParamsE$_ZZN4cute13to_mixed_bitsINS_5tupleIJNS1_IJNS_1CILi4EEENS2_ILi8EEEEEENS2_ILi2EEENS2_ILi1EEEEEENS1_IJNS1_IJNS2_ILi128EEENS2_ILi0EEEEEES4_SA_EEENS1_IJNS1_IJiiEEEiSA_EEEEEDaRKT_RKT0_RKT1_ENKUlRKT_RKT0_RKT1_E_clIS5_SB_SD_EEDaSQ_ST_SW_:
[----:B------:R-:W-:Y:S01]  /*8e70*/  MOV R5, 0x0 ;  /* 0x0000000000057802 */ /* 0x000fe20000000f00 */
[----:B------:R-:W-:-:S05]  /*8e80*/  IMAD.SHL.U32 R3, R3, 0x80, RZ ;  /* 0x0000008003037824 */ /* 0x000fca00078e00ff */
[----:B------:R-:W-:Y:S01]  /*8e90*/  LOP3.LUT R3, R3, 0x180, RZ, 0xc0, !PT ;  /* 0x0000018003037812 */ /* 0x000fe200078ec0ff */
[----:B------:R-:W-:Y:S06]  /*8ea0*/  RET.REL.NODEC R4 `(_ZN7cutlass13device_kernelIN5flash19enable_sm80_to_sm89INS1_16FlashAttnBwdSm80INS1_25CollectiveMainloopBwdSm80ILi2ELi2EN4cute5tupleIJNS5_1CILi128EEES8_NS7_ILi64EEEEEENS_6half_tEfNS_4arch4Sm80ELb0ELb0ELb1ELb0ELb0ELb0ELb0ELb0ELi2ELi4ELi4ELi4ELb0EEENS1_21CollectiveEpilogueBwdISA_SB_SD_Li256ELb0ELb0ELi2EEENS1_19SingleTileSchedulerILb0ELb0ELb0ELi128EEEEEEEEEvNT_6ParamsE) ;  /* 0xffff715004007950 */ /* 0x000fec0003c3ffff */
        .type           $_ZN7cutlass13device_kernelIN5flash19enable_sm80_to_sm89INS1_16FlashAttnBwdSm80INS1_25CollectiveMainloopBwdSm80ILi2ELi2EN4cute5tupleIJNS5_1CILi128EEES8_NS7_ILi64EEEEEENS_6half_tEfNS_4arch4Sm80ELb0ELb0ELb1ELb0ELb0ELb0ELb0ELb0ELi2ELi4ELi4ELi4ELb0EEENS1_21CollectiveEpilogueBwdISA_SB_SD_Li256ELb0ELb0ELi2EEENS1_19SingleTileSchedulerILb0ELb0ELb0ELi128EEEEEEEEEvNT_6ParamsE$_ZZN4cute13to_mixed_bitsINS_5tupleIJNS1_IJNS_1CILi4EEENS2_ILi8EEEEEENS2_ILi2EEENS2_ILi1EEEEEENS1_IJNS1_IJNS2_ILi128EEENS2_ILi0EEEEEES4_SA_EEENS1_IJNS1_IJiiEEEiSA_EEEEEDaRKT_RKT0_RKT1_ENKUlRKT_RKT0_RKT1_E_clIS6_S4_iEEDaSQ_ST_SW_,@function
        .size           $_ZN7cutlass13device_kernelIN5flash19enable_sm80_to_sm89INS1_16FlashAttnBwdSm80INS1_25CollectiveMainloopBwdSm80ILi2ELi2EN4cute5tupleIJNS5_1CILi128EEES8_NS7_ILi64EEEEEENS_6half_tEfNS_4arch4Sm80ELb0ELb0ELb1ELb0ELb0ELb0ELb0ELb0ELi2ELi4ELi4ELi4ELb0EEENS1_21CollectiveEpilogueBwdISA_SB_SD_Li256ELb0ELb0ELi2EEENS1_19SingleTileSchedulerILb0ELb0ELb0ELi128EEEEEEEEEvNT_6ParamsE$_ZZN4cute13to_mixed_bitsINS_5tupleIJNS1_IJNS_1CILi4EEENS2_ILi8EEEEEENS2_ILi2EEENS2_ILi1EEEEEENS1_IJNS1_IJNS2_ILi128EEENS2_ILi0EEEEEES4_SA_EEENS1_IJNS1_IJiiEEEiSA_EEEEEDaRKT_RKT0_RKT1_ENKUlRKT_RKT0_RKT1_E_clIS6_S4_iEEDaSQ_ST_SW_,($_ZN7cutlass13device_kernelIN5flash19enable_sm80_to_sm89INS1_16FlashAttnBwdSm80INS1_25CollectiveMainloopBwdSm80ILi2ELi2EN4cute5tupleIJNS5_1CILi128EEES8_NS7_ILi64EEEEEENS_6half_tEfNS_4arch4Sm80ELb0ELb0ELb1ELb0ELb0ELb0ELb0ELb0ELi2ELi4ELi4ELi4ELb0EEENS1_21CollectiveEpilogueBwdISA_SB_SD_Li256ELb0ELb0ELi2EEENS1_19SingleTileSchedulerILb0ELb0ELb0ELi128EEEEEEEEEvNT_6ParamsE$_ZZN4cute13to_mixed_bitsINS_5tupleIJNS1_IJNS_1CILi4EEENS2_ILi8EEEEEES3_NS2_ILi1EEEEEENS1_IJNS1_IJNS2_ILi0EEENS2_ILi64EEEEEES8_S8_EEENS1_IJNS1_IJiiEEEiS8_EEEEEDaRKT_RKT0_RKT1_ENKUlDpRKT_E_clIJNS_9MixedBitsILj0ELj448EEENS2_ILj0EEESV_EEEDaSQ_ - $_ZN7cutlass13device_kernelIN5flash19enable_sm80_to_sm89INS1_16FlashAttnBwdSm80INS1_25CollectiveMainloopBwdSm80ILi2ELi2EN4cute5tupleIJNS5_1CILi128EEES8_NS7_ILi64EEEEEENS_6half_tEfNS_4arch4Sm80ELb0ELb0ELb1ELb0ELb0ELb0ELb0ELb0ELi2ELi4ELi4ELi4ELb0EEENS1_21CollectiveEpilogueBwdISA_SB_SD_Li256ELb0ELb0ELi2EEENS1_19SingleTileSchedulerILb0ELb0ELb0ELi128EEEEEEEEEvNT_6ParamsE$_ZZN4cute13to_mixed_bitsINS_5tupleIJNS1_IJNS_1CILi4EEENS2_ILi8EEEEEENS2_ILi2EEENS2_ILi1EEEEEENS1_IJNS1_IJNS2_ILi128EEENS2_ILi0EEEEEES4_SA_EEENS1_IJNS1_IJiiEEEiSA_EEEEEDaRKT_RKT0_RKT1_ENKUlRKT_RKT0_RKT1_E_clIS6_S4_iEEDaSQ_ST_SW_)
$_ZN7cutlass13device_kernelIN5flash19enable_sm80_to_sm89INS1_16FlashAttnBwdSm80INS1_25CollectiveMainloopBwdSm80ILi2ELi2EN4cute5tupleIJNS5_1CILi128EEES8_NS7_ILi64EEEEEENS_6half_tEfNS_4arch4Sm80ELb0ELb0ELb1ELb0ELb0ELb0ELb0ELb0ELi2ELi4ELi4ELi4ELb0EEENS1_21CollectiveEpilogueBwdISA_SB_SD_Li256ELb0ELb0ELi2EEENS1_19SingleTileSchedulerILb0ELb0ELb0ELi128EEEEEEEEEvNT_6ParamsE$_ZZN4cute13to_mixed_bitsINS_5tupleIJNS1_IJNS_1CILi4EEENS2_ILi8EEEEEENS2_ILi2EEENS2_ILi1EEEEEENS1_IJNS1_IJNS2_ILi128EEENS2_ILi0EEEEEES4_SA_EEENS1_IJNS1_IJiiEEEiSA_EEEEEDaRKT_RKT0_RKT1_ENKUlRKT_RKT0_RKT1_E_clIS6_S4_iEEDaSQ_ST_SW_:
[----:B------:R-:W-:Y:S01]  /*8eb0*/  MOV R34, R6 ;  /* 0x0000000600227202 */ /* 0x000fe20000000f00 */
[----:B------:R-:W-:Y:S02]  /*8ec0*/  IMAD.MOV.U32 R35, RZ, RZ, 0x0 ;  /* 0x00000000ff237424 */ /* 0x000fe400078e00ff */
[----:B------:R-:W-:-:S05]  /*8ed0*/  IMAD.SHL.U32 R4, R29, 0x8, RZ ;  /* 0x000000081d047824 */ /* 0x000fca00078e00ff */
[----:B------:R-:W-:Y:S01]  /*8ee0*/  LOP3.LUT R4, R4, 0x8, RZ, 0xc0, !PT ;  /* 0x0000000804047812 */ /* 0x000fe200078ec0ff */
[----:B------:R-:W-:Y:S06]  /*8ef0*/  RET.REL.NODEC R34 `(_ZN7cutlass13device_kernelIN5flash19enable_sm80_to_sm89INS1_16FlashAttnBwdSm80INS1_25CollectiveMainloopBwdSm80ILi2ELi2EN4cute5tupleIJNS5_1CILi128EEES8_NS7_ILi64EEEEEENS_6half_tEfNS_4arch4Sm80ELb0ELb0ELb1ELb0ELb0ELb0ELb0ELb0ELi2ELi4ELi4ELi4ELb0EEENS1_21CollectiveEpilogueBwdISA_SB_SD_Li256ELb0ELb0ELi2EEENS1_19SingleTileSchedulerILb0ELb0ELb0ELi128EEEEEEEEEvNT_6ParamsE) ;  /* 0xffff710022007950 */ /* 0x000fec0003c3ffff */
        .type           $_ZN7cutlass13device_kernelIN5flash19enable_sm80_to_sm89INS1_16FlashAttnBwdSm80INS1_25CollectiveMainloopBwdSm80ILi2ELi2EN4cute5tupleIJNS5_1CILi128EEES8_NS7_ILi64EEEEEENS_6half_tEfNS_4arch4Sm80ELb0ELb0ELb1ELb0ELb0ELb0ELb0ELb0ELi2ELi4ELi4ELi4ELb0EEENS1_21CollectiveEpilogueBwdISA_SB_SD_Li256ELb0ELb0ELi2EEENS1_19SingleTileSchedulerILb0ELb0ELb0ELi128EEEEEEEEEvNT_6ParamsE$_ZZN4cute13to_mixed_bitsINS_5tupleIJNS1_IJNS_1CILi4EEENS2_ILi8EEEEEES3_NS2_ILi1EEEEEENS1_IJNS1_IJNS2_ILi0EEENS2_ILi64EEEEEES8_S8_EEENS1_IJNS1_IJiiEEEiS8_EEEEEDaRKT_RKT0_RKT1_ENKUlDpRKT_E_clIJNS_9MixedBitsILj0ELj448EEENS2_ILj0EEESV_EEEDaSQ_,@function
        .size           $_ZN7cutlass13device_kernelIN5flash19enable_sm80_to_sm89INS1_16FlashAttnBwdSm80INS1_25CollectiveMainloopBwdSm80ILi2ELi2EN4cute5tupleIJNS5_1CILi128EEES8_NS7_ILi64EEEEEENS_6half_tEfNS_4arch4Sm80ELb0ELb0ELb1ELb0ELb0ELb0ELb0ELb0ELi2ELi4ELi4ELi4ELb0EEENS1_21CollectiveEpilogueBwdISA_SB_SD_Li256ELb0ELb0ELi2EEENS1_19SingleTileSchedulerILb0ELb0ELb0ELi128EEEEEEEEEvNT_6ParamsE$_ZZN4cute13to_mixed_bitsINS_5tupleIJNS1_IJNS_1CILi4EEENS2_ILi8EEEEEES3_NS2_ILi1EEEEEENS1_IJNS1_IJNS2_ILi0EEENS2_ILi64EEEEEES8_S8_EEENS1_IJNS1_IJiiEEEiS8_EEEEEDaRKT_RKT0_RKT1_ENKUlDpRKT_E_clIJNS_9MixedBitsILj0ELj448EEENS2_ILj0EEESV_EEEDaSQ_,($_ZN7cutlass13device_kernelIN5flash19enable_sm80_to_sm89INS1_16FlashAttnBwdSm80INS1_25CollectiveMainloopBwdSm80ILi2ELi2EN4cute5tupleIJNS5_1CILi128EEES8_NS7_ILi64EEEEEENS_6half_tEfNS_4arch4Sm80ELb0ELb0ELb1ELb0ELb0ELb0ELb0ELb0ELi2ELi4ELi4ELi4ELb0EEENS1_21CollectiveEpilogueBwdISA_SB_SD_Li256ELb0ELb0ELi2EEENS1_19SingleTileSchedulerILb0ELb0ELb0ELi128EEEEEEEEEvNT_6ParamsE$_ZZN4cute13to_mixed_bitsINS_5tupleIJNS1_IJNS_1CILi4EEENS2_ILi8EEEEEES3_NS2_ILi1EEEEEENS1_IJNS1_IJNS2_ILi0EEENS2_ILi64EEEEEES8_S8_EEENS1_IJNS1_IJiiEEEiS8_EEEEEDaRKT_RKT0_RKT1_ENKUlRKT_RKT0_RKT1_E_clIS5_SA_SC_EEDaSP_SS_SV_ - $_ZN7cutlass13device_kernelIN5flash19enable_sm80_to_sm89INS1_16FlashAttnBwdSm80INS1_25CollectiveMainloopBwdSm80ILi2ELi2EN4cute5tupleIJNS5_1CILi128EEES8_NS7_ILi64EEEEEENS_6half_tEfNS_4arch4Sm80ELb0ELb0ELb1ELb0ELb0ELb0ELb0ELb0ELi2ELi4ELi4ELi4ELb0EEENS1_21CollectiveEpilogueBwdISA_SB_SD_Li256ELb0ELb0ELi2EEENS1_19SingleTileSchedulerILb0ELb0ELb0ELi128EEEEEEEEEvNT_6ParamsE$_ZZN4cute13to_mixed_bitsINS_5tupleIJNS1_IJNS_1CILi4EEENS2_ILi8EEEEEES3_NS2_ILi1EEEEEENS1_IJNS1_IJNS2_ILi0EEENS2_ILi64EEEEEES8_S8_EEENS1_IJNS1_IJiiEEEiS8_EEEEEDaRKT_RKT0_RKT1_ENKUlDpRKT_E_clIJNS_9MixedBitsILj0ELj448EEENS2_ILj0EEESV_EEEDaSQ_)
$_ZN7cutlass13device_kernelIN5flash19enable_sm80_to_sm89INS1_16FlashAttnBwdSm80INS1_25CollectiveMainloopBwdSm80ILi2ELi2EN4cute5tupleIJNS5_1CILi128EEES8_NS7_ILi64EEEEEENS_6half_tEfNS_4arch4Sm80ELb0ELb0ELb1ELb0ELb0ELb0ELb0ELb0ELi2ELi4ELi4ELi4ELb0EEENS1_21CollectiveEpilogueBwdISA_SB_SD_Li256ELb0ELb0ELi2EEENS1_19SingleTileSchedulerILb0ELb0ELb0ELi128EEEEEEEEEvNT_6ParamsE$_ZZN4cute13to_mixed_bitsINS_5tupleIJNS1_IJNS_1CILi4EEENS2_ILi8EEEEEES3_NS2_ILi1EEEEEENS1_IJNS1_IJNS2_ILi0EEENS2_ILi64EEEEEES8_S8_EEENS1_IJNS1_IJiiEEEiS8_EEEEEDaRKT_RKT0_RKT1_ENKUlDpRKT_E_clIJNS_9MixedBitsILj0ELj448EEENS2_ILj0EEESV_EEEDaSQ_:
[----:B------:R-:W-:Y:S02]  /*8f00*/  MOV R5, 0x0 ;  /* 0x0000000000057802 */ /* 0x000fe40000000f00 */
[----:B------:R-:W-:Y:S02]  /*8f10*/  LOP3.LUT R29, R29, 0x1c0, RZ, 0xc0, !PT ;  /* 0x000001c01d1d7812 */ /* 0x000fe400078ec0ff */
[----:B------:R-:W-:Y:S05]  /*8f20*/  RET.REL.NODEC R4 `(_ZN7cutlass13device_kernelIN5flash19enable_sm80_to_sm89INS1_16FlashAttnBwdSm80INS1_25CollectiveMainloopBwdSm80ILi2ELi2EN4cute5tupleIJNS5_1CILi128EEES8_NS7_ILi64EEEEEENS_6half_tEfNS_4arch4Sm80ELb0ELb0ELb1ELb0ELb0ELb0ELb0ELb0ELi2ELi4ELi4ELi4ELb0EEENS1_21CollectiveEpilogueBwdISA_SB_SD_Li256ELb0ELb0ELi2EEENS1_19SingleTileSchedulerILb0ELb0ELb0ELi128EEEEEEEEEvNT_6ParamsE) ;  /* 0xffff70d004007950 */ /* 0x000fea0003c3ffff */
        .type           $_ZN7cutlass13device_kernelIN5flash19enable_sm80_to_sm89INS1_16FlashAttnBwdSm80INS1_25CollectiveMainloopBwdSm80ILi2ELi2EN4cute5tupleIJNS5_1CILi128EEES8_NS7_ILi64EEEEEENS_6half_tEfNS_4arch4Sm80ELb0ELb0ELb1ELb0ELb0ELb0ELb0ELb0ELi2ELi4ELi4ELi4ELb0EEENS1_21CollectiveEpilogueBwdISA_SB_SD_Li256ELb0ELb0ELi2EEENS1_19SingleTileSchedulerILb0ELb0ELb0ELi128EEEEEEEEEvNT_6ParamsE$_ZZN4cute13to_mixed_bitsINS_5tupleIJNS1_IJNS_1CILi4EEENS2_ILi8EEEEEES3_NS2_ILi1EEEEEENS1_IJNS1_IJNS2_ILi0EEENS2_ILi64EEEEEES8_S8_EEENS1_IJNS1_IJiiEEEiS8_EEEEEDaRKT_RKT0_RKT1_ENKUlRKT_RKT0_RKT1_E_clIS5_SA_SC_EEDaSP_SS_SV_,@function
        .size           $_ZN7cutlass13device_kernelIN5flash19enable_sm80_to_sm89INS1_16FlashAttnBwdSm80INS1_25CollectiveMainloopBwdSm80ILi2ELi2EN4cute5tupleIJNS5_1CILi128EEES8_NS7_ILi64EEEEEENS_6half_tEfNS_4arch4Sm80ELb0ELb0ELb1ELb0ELb0ELb0ELb0ELb0ELi2ELi4ELi4ELi4ELb0EEENS1_21CollectiveEpilogueBwdISA_SB_SD_Li256ELb0ELb0ELi2EEENS1_19SingleTileSchedulerILb0ELb0ELb0ELi128EEEEEEEEEvNT_6ParamsE$_ZZN4cute13to_mixed_bitsINS_5tupleIJNS1_IJNS_1CILi4EEENS2_ILi8EEEEEES3_NS2_ILi1EEEEEENS1_IJNS1_IJNS2_ILi0EEENS2_ILi64EEEEEES8_S8_EEENS1_IJNS1_IJiiEEEiS8_EEEEEDaRKT_RKT0_RKT1_ENKUlRKT_RKT0_RKT1_E_clIS5_SA_SC_EEDaSP_SS_SV_,($_ZN7cutlass13device_kernelIN5flash19enable_sm80_to_sm89INS1_16FlashAttnBwdSm80INS1_25CollectiveMainloopBwdSm80ILi2ELi2EN4cute5tupleIJNS5_1CILi128EEES8_NS7_ILi64EEEEEENS_6half_tEfNS_4arch4Sm80ELb0ELb0ELb1ELb0ELb0ELb0ELb0ELb0ELi2ELi4ELi4ELi4ELb0EEENS1_21CollectiveEpilogueBwdISA_SB_SD_Li256ELb0ELb0ELi2EEENS1_19SingleTileSchedulerILb0ELb0ELb0ELi128EEEEEEEEEvNT_6ParamsE$_ZZN4cute13to_mixed_bitsINS_5tupleIJNS1_IJNS_1CILi4EEENS2_ILi8EEEEEES3_NS2_ILi1EEEEEENS1_IJNS1_IJNS2_ILi128EEENS2_ILi0EEEEEENS2_ILi16EEES9_EEENS1_IJNS1_IJiiEEEiS9_EEEEEDaRKT_RKT0_RKT1_ENKUlDpRKT_E_clIJNS_9MixedBitsILj0ELj384EEENSU_ILj0ELj48EEENS2_ILj0EEEEEEDaSR_ - $_ZN7cutlass13device_kernelIN5flash19enable_sm80_to_sm89INS1_16FlashAttnBwdSm80INS1_25CollectiveMainloopBwdSm80ILi2ELi2EN4cute5tupleIJNS5_1CILi128EEES8_NS7_ILi64EEEEEENS_6half_tEfNS_4arch4Sm80ELb0ELb0ELb1ELb0ELb0ELb0ELb0ELb0ELi2ELi4ELi4ELi4ELb0EEENS1_21CollectiveEpilogueBwdISA_SB_SD_Li256ELb0ELb0ELi2EEENS1_19SingleTileSchedulerILb0ELb0ELb0ELi128EEEEEEEEEvNT_6ParamsE$_ZZN4cute13to_mixed_bitsINS_5tupleIJNS1_IJNS_1CILi4EEENS2_ILi8EEEEEES3_NS2_ILi1EEEEEENS1_IJNS1_IJNS2_ILi0EEENS2_ILi64EEEEEES8_S8_EEENS1_IJNS1_IJiiEEEiS8_EEEEEDaRKT_RKT0_RKT1_ENKUlRKT_RKT0_RKT1_E_clIS5_SA_SC_EEDaSP_SS_SV_)
$_ZN7cutlass13device_kernelIN5flash19enable_sm80_to_sm89INS1_16FlashAttnBwdSm80INS1_25CollectiveMainloopBwdSm80ILi2ELi2EN4cute5tupleIJNS5_1CILi128EEES8_NS7_ILi64EEEEEENS_6half_tEfNS_4arch4Sm80ELb0ELb0ELb1ELb0ELb0ELb0ELb0ELb0ELi2ELi4ELi4ELi4ELb0EEENS1_21CollectiveEpilogueBwdISA_SB_SD_Li256ELb0ELb0ELi2EEENS1_19SingleTileSchedulerILb0ELb0ELb0ELi128EEEEEEEEEvNT_6ParamsE$_ZZN4cute13to_mixed_bitsINS_5tupleIJNS1_IJNS_1CILi4EEENS2_ILi8EEEEEES3_NS2_ILi1EEEEEENS1_IJNS1_IJNS2_ILi0EEENS2_ILi64EEEEEES8_S8_EEENS1_IJNS1_IJiiEEEiS8_EEEEEDaRKT_RKT0_RKT1_ENKUlRKT_RKT0_RKT1_E_clIS5_SA_SC_EEDaSP_SS_SV_:
[----:B------:R-:W-:Y:S01]  /*8f30*/  MOV R28, R6 ;  /* 0x00000006001c7202 */ /* 0x000fe20000000f00 */
[----:B------:R-:W-:Y:S02]  /*8f40*/  IMAD.MOV.U32 R29, RZ, RZ, 0x0 ;  /* 0x00000000ff1d7424 */ /* 0x000fe400078e00ff */
[----:B------:R-:W-:-:S05]  /*8f50*/  IMAD.SHL.U32 R4, R4, 0x40, RZ ;  /* 0x0000004004047824 */ /* 0x000fca00078e00ff */
[----:B------:R-:W-:Y:S01]  /*8f60*/  LOP3.LUT R4, R4, 0x1c0, RZ, 0xc0, !PT ;  /* 0x000001c004047812 */ /* 0x000fe200078ec0ff */
[----:B------:R-:W-:Y:S06]  /*8f70*/  RET.REL.NODEC R28 `(_ZN7cutlass13device_kernelIN5flash19enable_sm80_to_sm89INS1_16FlashAttnBwdSm80INS1_25CollectiveMainloopBwdSm80ILi2ELi2EN4cute5tupleIJNS5_1CILi128EEES8_NS7_ILi64EEEEEENS_6half_tEfNS_4arch4Sm80ELb0ELb0ELb1ELb0ELb0ELb0ELb0ELb0ELi2ELi4ELi4ELi4ELb0EEENS1_21CollectiveEpilogueBwdISA_SB_SD_Li256ELb0ELb0ELi2EEENS1_19SingleTileSchedulerILb0ELb0ELb0ELi128EEEEEEEEEvNT_6ParamsE) ;  /* 0xffff70801c007950 */ /* 0x000fec0003c3ffff */
        .type           $_ZN7cutlass13device_kernelIN5flash19enable_sm80_to_sm89INS1_16FlashAttnBwdSm80INS1_25CollectiveMainloopBwdSm80ILi2ELi2EN4cute5tupleIJNS5_1CILi128EEES8_NS7_ILi64EEEEEENS_6half_tEfNS_4arch4Sm80ELb0ELb0ELb1ELb0ELb0ELb0ELb0ELb0ELi2ELi4ELi4ELi4ELb0EEENS1_21CollectiveEpilogueBwdISA_SB_SD_Li256ELb0ELb0ELi2EEENS1_19SingleTileSchedulerILb0ELb0ELb0ELi128EEEEEEEEEvNT_6ParamsE$_ZZN4cute13to_mixed_bitsINS_5tupleIJNS1_IJNS_1CILi4EEENS2_ILi8EEEEEES3_NS2_ILi1EEEEEENS1_IJNS1_IJNS2_ILi128EEENS2_ILi0EEEEEENS2_ILi16EEES9_EEENS1_IJNS1_IJiiEEEiS9_EEEEEDaRKT_RKT0_RKT1_ENKUlDpRKT_E_clIJNS_9MixedBitsILj0ELj384EEENSU_ILj0ELj48EEENS2_ILj0EEEEEEDaSR_,@function
        .size           $_ZN7cutlass13device_kernelIN5flash19enable_sm80_to_sm89INS1_16FlashAttnBwdSm80INS1_25CollectiveMainloopBwdSm80ILi2ELi2EN4cute5tupleIJNS5_1CILi128EEES8_NS7_ILi64EEEEEENS_6half_tEfNS_4arch4Sm80ELb0ELb0ELb1ELb0ELb0ELb0ELb0ELb0ELi2ELi4ELi4ELi4ELb0EEENS1_21CollectiveEpilogueBwdISA_SB_SD_Li256ELb0ELb0ELi2EEENS1_19SingleTileSchedulerILb0ELb0ELb0ELi128EEEEEEEEEvNT_6ParamsE$_ZZN4cute13to_mixed_bitsINS_5tupleIJNS1_IJNS_1CILi4EEENS2_ILi8EEEEEES3_NS2_ILi1EEEEEENS1_IJNS1_IJNS2_ILi128EEENS2_ILi0EEEEEENS2_ILi16EEES9_EEENS1_IJNS1_IJiiEEEiS9_EEEEEDaRKT_RKT0_RKT1_ENKUlDpRKT_E_clIJNS_9MixedBitsILj0ELj384EEENSU_ILj0ELj48EEENS2_ILj0EEEEEEDaSR_,($_ZN7cutlass13device_kernelIN5flash19enable_sm80_to_sm89INS1_16FlashAttnBwdSm80INS1_25CollectiveMainloopBwdSm80ILi2ELi2EN4cute5tupleIJNS5_1CILi128EEES8_NS7_ILi64EEEEEENS_6half_tEfNS_4arch4Sm80ELb0ELb0ELb1ELb0ELb0ELb0ELb0ELb0ELi2ELi4ELi4ELi4ELb0EEENS1_21CollectiveEpilogueBwdISA_SB_SD_Li256ELb0ELb0ELi2EEENS1_19SingleTileSchedulerILb0ELb0ELb0ELi128EEEEEEEEEvNT_6ParamsE$_ZZN4cute13to_mixed_bitsINS_5tupleIJNS1_IJNS_1CILi4EEENS2_ILi8EEEEEES3_NS2_ILi1EEEEEENS1_IJNS1_IJNS2_ILi128EEENS2_ILi0EEEEEENS2_ILi16EEES9_EEENS1_IJNS1_IJiiEEEiS9_EEEEEDaRKT_RKT0_RKT1_ENKUlRKT_RKT0_RKT1_E_clIS3_SB_iEEDaSQ_ST_SW_ - $_ZN7cutlass13device_kernelIN5flash19enable_sm80_to_sm89INS1_16FlashAttnBwdSm80INS1_25CollectiveMainloopBwdSm80ILi2ELi2EN4cute5tupleIJNS5_1CILi128EEES8_NS7_ILi64EEEEEENS_6half_tEfNS_4arch4Sm80ELb0ELb0ELb1ELb0ELb0ELb0ELb0ELb0ELi2ELi4ELi4ELi4ELb0EEENS1_21CollectiveEpilogueBwdISA_SB_SD_Li256ELb0ELb0ELi2EEENS1_19SingleTileSchedulerILb0ELb0ELb0ELi128EEEEEEEEEvNT_6ParamsE$_ZZN4cute13to_mixed_bitsINS_5tupleIJNS1_IJNS_1CILi4EEENS2_ILi8EEEEEES3_NS2_ILi1EEEEEENS1_IJNS1_IJNS2_ILi128EEENS2_ILi0EEEEEENS2_ILi16EEES9_EEENS1_IJNS1_IJiiEEEiS9_EEEEEDaRKT_RKT0_RKT1_ENKUlDpRKT_E_clIJNS_9MixedBitsILj0ELj384EEENSU_ILj0ELj48EEENS2_ILj0EEEEEEDaSR_)
$_ZN7cutlass13device_kernelIN5flash19enable_sm80_to_sm89INS1_16FlashAttnBwdSm80INS1_25CollectiveMainloopBwdSm80ILi2ELi2EN4cute5tupleIJNS5_1CILi128EEES8_NS7_ILi64EEEEEENS_6half_tEfNS_4arch4Sm80ELb0ELb0ELb1ELb0ELb0ELb0ELb0ELb0ELi2ELi4ELi4ELi4ELb0EEENS1_21CollectiveEpilogueBwdISA_SB_SD_Li256ELb0ELb0ELi2EEENS1_19SingleTileSchedulerILb0ELb0ELb0ELi128EEEEEEEEEvNT_6ParamsE$_ZZN4cute13to_mixed_bitsINS_5tupleIJNS1_IJNS_1CILi4EEENS2_ILi8EEEEEES3_NS2_ILi1EEEEEENS1_IJNS1_IJNS2_ILi128EEENS2_ILi0EEEEEENS2_ILi16EEES9_EEENS1_IJNS1_IJiiEEEiS9_EEEEEDaRKT_RKT0_RKT1_ENKUlDpRKT_E_clIJNS_9MixedBitsILj0ELj384EEENSU_ILj0ELj48EEENS2_ILj0EEEEEEDaSR_:
[----:B------:R-:W-:Y:S01]  /*8f80*/  LOP3.LUT R6, R5, 0x30, RZ, 0xc0, !PT ;  /* 0x0000003005067812 */ /* 0x000fe200078ec0ff */
[----:B------:R-:W-:-:S03]  /*8f90*/  IMAD.MOV.U32 R5, RZ, RZ, 0x0 ;  /* 0x00000000ff057424 */ /* 0x000fc600078e00ff */
[----:B------:R-:W-:Y:S01]  /*8fa0*/  LOP3.LUT R3, R6, 0x1b0, R3, 0x78, !PT ;  /* 0x000001b006037812 */ /* 0x000fe200078e7803 */
[----:B------:R-:W-:Y:S06]  /*8fb0*/  RET.REL.NODEC R4 `(_ZN7cutlass13device_kernelIN5flash19enable_sm80_to_sm89INS1_16FlashAttnBwdSm80INS1_25CollectiveMainloopBwdSm80ILi2ELi2EN4cute5tupleIJNS5_1CILi128EEES8_NS7_ILi64EEEEEENS_6half_tEfNS_4arch4Sm80ELb0ELb0ELb1ELb0ELb0ELb0ELb0ELb0ELi2ELi4ELi4ELi4ELb0EEENS1_21CollectiveEpilogueBwdISA_SB_SD_Li256ELb0ELb0ELi2EEENS1_19SingleTileSchedulerILb0ELb0ELb0ELi128EEEEEEEEEvNT_6ParamsE) ;  /* 0xffff704004007950 */ /* 0x000fec0003c3ffff */
        .type           $_ZN7cutlass13device_kernelIN5flash19enable_sm80_to_sm89INS1_16FlashAttnBwdSm80INS1_25CollectiveMainloopBwdSm80ILi2ELi2EN4cute5tupleIJNS5_1CILi128EEES8_NS7_ILi64EEEEEENS_6half_tEfNS_4arch4Sm80ELb0ELb0ELb1ELb0ELb0ELb0ELb0ELb0ELi2ELi4ELi4ELi4ELb0EEENS1_21CollectiveEpilogueBwdISA_SB_SD_Li256ELb0ELb0ELi2EEENS1_19SingleTileSchedulerILb0ELb0ELb0ELi128EEEEEEEEEvNT_6ParamsE$_ZZN4cute13to_mixed_bitsINS_5tupleIJNS1_IJNS_1CILi4EEENS2_ILi8EEEEEES3_NS2_ILi1EEEEEENS1_IJNS1_IJNS2_ILi128EEENS2_ILi0EEEEEENS2_ILi16EEES9_EEENS1_IJNS1_IJiiEEEiS9_EEEEEDaRKT_RKT0_RKT1_ENKUlRKT_RKT0_RKT1_E_clIS3_SB_iEEDaSQ_ST_SW_,@function
        .size           $_ZN7cutlass13device_kernelIN5flash19enable_sm80_to_sm89INS1_16FlashAttnBwdSm80INS1_25CollectiveMainloopBwdSm80ILi2ELi2EN4cute5tupleIJNS5_1CILi128EEES8_NS7_ILi64EEEEEENS_6half_tEfNS_4arch4Sm80ELb0ELb0ELb1ELb0ELb0ELb0ELb0ELb0ELi2ELi4ELi4ELi4ELb0EEENS1_21CollectiveEpilogueBwdISA_SB_SD_Li256ELb0ELb0ELi2EEENS1_19SingleTileSchedulerILb0ELb0ELb0ELi128EEEEEEEEEvNT_6ParamsE$_ZZN4cute13to_mixed_bitsINS_5tupleIJNS1_IJNS_1CILi4EEENS2_ILi8EEEEEES3_NS2_ILi1EEEEEENS1_IJNS1_IJNS2_ILi128EEENS2_ILi0EEEEEENS2_ILi16EEES9_EEENS1_IJNS1_IJiiEEEiS9_EEEEEDaRKT_RKT0_RKT1_ENKUlRKT_RKT0_RKT1_E_clIS3_SB_iEEDaSQ_ST_SW_,($_ZN7cutlass13device_kernelIN5flash19enable_sm80_to_sm89INS1_16FlashAttnBwdSm80INS1_25CollectiveMainloopBwdSm80ILi2ELi2EN4cute5tupleIJNS5_1CILi128EEES8_NS7_ILi64EEEEEENS_6half_tEfNS_4arch4Sm80ELb0ELb0ELb1ELb0ELb0ELb0ELb0ELb0ELi2ELi4ELi4ELi4ELb0EEENS1_21CollectiveEpilogueBwdISA_SB_SD_Li256ELb0ELb0ELi2EEENS1_19SingleTileSchedulerILb0ELb0ELb0ELi128EEEEEEEEEvNT_6ParamsE$_ZZN4cute13to_mixed_bitsINS_5tupleIJNS1_IJNS_1CILi4EEENS2_ILi8EEEEEES3_NS2_ILi1EEEEEENS1_IJNS1_IJNS2_ILi128EEENS2_ILi0EEEEEENS2_ILi16EEES9_EEENS1_IJNS1_IJiiEEEiS9_EEEEEDaRKT_RKT0_RKT1_ENKUlRKT_RKT0_RKT1_E_clIS5_SA_SD_EEDaSQ_ST_SW_ - $_ZN7cutlass13device_kernelIN5flash19enable_sm80_to_sm89INS1_16FlashAttnBwdSm80INS1_25CollectiveMainloopBwdSm80ILi2ELi2EN4cute5tupleIJNS5_1CILi128EEES8_NS7_ILi64EEEEEENS_6half_tEfNS_4arch4Sm80ELb0ELb0ELb1ELb0ELb0ELb0ELb0ELb0ELi2ELi4ELi4ELi4ELb0EEENS1_21CollectiveEpilogueBwdISA_SB_SD_Li256ELb0ELb0ELi2EEENS1_19SingleTileSchedulerILb0ELb0ELb0ELi128EEEEEEEEEvNT_6ParamsE$_ZZN4cute13to_mixed_bitsINS_5tupleIJNS1_IJNS_1CILi4EEENS2_ILi8EEEEEES3_NS2_ILi1EEEEEENS1_IJNS1_IJNS2_ILi128EEENS2_ILi0EEEEEENS2_ILi16EEES9_EEENS1_IJNS1_IJiiEEEiS9_EEEEEDaRKT_RKT0_RKT1_ENKUlRKT_RKT0_RKT1_E_clIS3_SB_iEEDaSQ_ST_SW_)
$_ZN7cutlass13device_kernelIN5flash19enable_sm80_to_sm89INS1_16FlashAttnBwdSm80INS1_25CollectiveMainloopBwdSm80ILi2ELi2EN4cute5tupleIJNS5_1CILi128EEES8_NS7_ILi64EEEEEENS_6half_tEfNS_4arch4Sm80ELb0ELb0ELb1ELb0ELb0ELb0ELb0ELb0ELi2ELi4ELi4ELi4ELb0EEENS1_21CollectiveEpilogueBwdISA_SB_SD_Li256ELb0ELb0ELi2EEENS1_19SingleTileSchedulerILb0ELb0ELb0ELi128EEEEEEEEEvNT_6ParamsE$_ZZN4cute13to_mixed_bitsINS_5tupleIJNS1_IJNS_1CILi4EEENS2_ILi8EEEEEES3_NS2_ILi1EEEEEENS1_IJNS1_IJNS2_ILi128EEENS2_ILi0EEEEEENS2_ILi16EEES9_EEENS1_IJNS1_IJiiEEEiS9_EEEEEDaRKT_RKT0_RKT1_ENKUlRKT_RKT0_RKT1_E_clIS3_SB_iEEDaSQ_ST_SW_:
[----:B------:R-:W-:Y:S01]  /*8fc0*/  MOV R14, R6 ;  /* 0x00000006000e7202 */ /* 0x000fe20000000f00 */
[----:B------:R-:W-:Y:S02]  /*8fd0*/  IMAD.MOV.U32 R15, RZ, RZ, 0x0 ;  /* 0x00000000ff0f7424 */ /* 0x000fe400078e00ff */
[----:B------:R-:W-:-:S05]  /*8fe0*/  IMAD.SHL.U32 R4, R5, 0x10, RZ ;  /* 0x0000001005047824 */ /* 0x000fca00078e00ff */
[----:B------:R-:W-:Y:S01]  /*8ff0*/  LOP3.LUT R4, R4, 0x30, RZ, 0xc0, !PT ;  /* 0x0000003004047812 */ /* 0x000fe200078ec0ff */
[----:B------:R-:W-:Y:S06]  /*9000*/  RET.REL.NODEC R14 `(_ZN7cutlass13device_kernelIN5flash19enable_sm80_to_sm89INS1_16FlashAttnBwdSm80INS1_25CollectiveMainloopBwdSm80ILi2ELi2EN4cute5tupleIJNS5_1CILi128EEES8_NS7_ILi64EEEEEENS_6half_tEfNS_4arch4Sm80ELb0ELb0ELb1ELb0ELb0ELb0ELb0ELb0ELi2ELi4ELi4ELi4ELb0EEENS1_21CollectiveEpilogueBwdISA_SB_SD_Li256ELb0ELb0ELi2EEENS1_19SingleTileSchedulerILb0ELb0ELb0ELi128EEEEEEEEEvNT_6ParamsE) ;  /* 0xffff6ff00e007950 */ /* 0x000fec0003c3ffff */
        .type           $_ZN7cutlass13device_kernelIN5flash19enable_sm80_to_sm89INS1_16FlashAttnBwdSm80INS1_25CollectiveMainloopBwdSm80ILi2ELi2EN4cute5tupleIJNS5_1CILi128EEES8_NS7_ILi64EEEEEENS_6half_tEfNS_4arch4Sm80ELb0ELb0ELb1ELb0ELb0ELb0ELb0ELb0ELi2ELi4ELi4ELi4ELb0EEENS1_21CollectiveEpilogueBwdISA_SB_SD_Li256ELb0ELb0ELi2EEENS1_19SingleTileSchedulerILb0ELb0ELb0ELi128EEEEEEEEEvNT_6ParamsE$_ZZN4cute13to_mixed_bitsINS_5tupleIJNS1_IJNS_1CILi4EEENS2_ILi8EEEEEES3_NS2_ILi1EEEEEENS1_IJNS1_IJNS2_ILi128EEENS2_ILi0EEEEEENS2_ILi16EEES9_EEENS1_IJNS1_IJiiEEEiS9_EEEEEDaRKT_RKT0_RKT1_ENKUlRKT_RKT0_RKT1_E_clIS5_SA_SD_EEDaSQ_ST_SW_,@function
        .size           $_ZN7cutlass13device_kernelIN5flash19enable_sm80_to_sm89INS1_16FlashAttnBwdSm80INS1_25CollectiveMainloopBwdSm80ILi2ELi2EN4cute5tupleIJNS5_1CILi128EEES8_NS7_ILi64EEEEEENS_6half_tEfNS_4arch4Sm80ELb0ELb0ELb1ELb0ELb0ELb0ELb0ELb0ELi2ELi4ELi4ELi4ELb0EEENS1_21CollectiveEpilogueBwdISA_SB_SD_Li256ELb0ELb0ELi2EEENS1_19SingleTileSchedulerILb0ELb0ELb0ELi128EEEEEEEEEvNT_6ParamsE$_ZZN4cute13to_mixed_bitsINS_5tupleIJNS1_IJNS_1CILi4EEENS2_ILi8EEEEEES3_NS2_ILi1EEEEEENS1_IJNS1_IJNS2_ILi128EEENS2_ILi0EEEEEENS2_ILi16EEES9_EEENS1_IJNS1_IJiiEEEiS9_EEEEEDaRKT_RKT0_RKT1_ENKUlRKT_RKT0_RKT1_E_clIS5_SA_SD_EEDaSQ_ST_SW_,($_ZN7cutlass13device_kernelIN5flash19enable_sm80_to_sm89INS1_16FlashAttnBwdSm80INS1_25CollectiveMainloopBwdSm80ILi2ELi2EN4cute5tupleIJNS5_1CILi128EEES8_NS7_ILi64EEEEEENS_6half_tEfNS_4arch4Sm80ELb0ELb0ELb1ELb0ELb0ELb0ELb0ELb0ELi2ELi4ELi4ELi4ELb0EEENS1_21CollectiveEpilogueBwdISA_SB_SD_Li256ELb0ELb0ELi2EEENS1_19SingleTileSchedulerILb0ELb0ELb0ELi128EEEEEEEEEvNT_6ParamsE$_ZZN4cute14logical_divideINS_5tupleIJNS1_IJNS_1CILi8EEENS2_ILi1EEEEEENS1_IJNS2_ILi2EEEEEEEEENS1_IJNS1_IJS4_NS2_ILi0EEEEEENS1_IJiEEEEEENS1_IJS5_NS_6LayoutIS4_S9_EEEEEEEDaRKNSD_IT_T0_EERKT1_ENKUlRKT_RKT0_E_clINSD_IS7_SB_EESE_EEDaSQ_ST_ - $_ZN7cutlass13device_kernelIN5flash19enable_sm80_to_sm89INS1_16FlashAttnBwdSm80INS1_25CollectiveMainloopBwdSm80ILi2ELi2EN4cute5tupleIJNS5_1CILi128EEES8_NS7_ILi64EEEEEENS_6half_tEfNS_4arch4Sm80ELb0ELb0ELb1ELb0ELb0ELb0ELb0ELb0ELi2ELi4ELi4ELi4ELb0EEENS1_21CollectiveEpilogueBwdISA_SB_SD_Li256ELb0ELb0ELi2EEENS1_19SingleTileSchedulerILb0ELb0ELb0ELi128EEEEEEEEEvNT_6ParamsE$_ZZN4cute13to_mixed_bitsINS_5tupleIJNS1_IJNS_1CILi4EEENS2_ILi8EEEEEES3_NS2_ILi1EEEEEENS1_IJNS1_IJNS2_ILi128EEENS2_ILi0EEEEEENS2_ILi16EEES9_EEENS1_IJNS1_IJiiEEEiS9_EEEEEDaRKT_RKT0_RKT1_ENKUlRKT_RKT0_RKT1_E_clIS5_SA_SD_EEDaSQ_ST_SW_)
$_ZN7cutlass13device_kernelIN5flash19enable_sm80_to_sm89INS1_16FlashAttnBwdSm80INS1_25CollectiveMainloopBwdSm80ILi2ELi2EN4cute5tupleIJNS5_1CILi128EEES8_NS7_ILi64EEEEEENS_6half_tEfNS_4arch4Sm80ELb0ELb0ELb1ELb0ELb0ELb0ELb0ELb0ELi2ELi4ELi4ELi4ELb0EEENS1_21CollectiveEpilogueBwdISA_SB_SD_Li256ELb0ELb0ELi2EEENS1_19SingleTileSchedulerILb0ELb0ELb0ELi128EEEEEEEEEvNT_6ParamsE$_ZZN4cute13to_mixed_bitsINS_5tupleIJNS1_IJNS_1CILi4EEENS2_ILi8EEEEEES3_NS2_ILi1EEEEEENS1_IJNS1_IJNS2_ILi128EEENS2_ILi0EEEEEENS2_ILi16EEES9_EEENS1_IJNS1_IJiiEEEiS9_EEEEEDaRKT_RKT0_RKT1_ENKUlRKT_RKT0_RKT1_E_clIS5_SA_SD_EEDaSQ_ST_SW_:
[----:B------:R-:W-:Y:S01]  /*9010*/  MOV R14, R4 ;  /* 0x00000004000e7202 */ /* 0x000fe20000000f00 */
[----:B------:R-:W-:Y:S02]  /*9020*/  IMAD.MOV.U32 R15, RZ, RZ, 0x0 ;  /* 0x00000000ff0f7424 */ /* 0x000fe400078e00ff */
[----:B------:R-:W-:-:S05]  /*9030*/  IMAD.SHL.U32 R3, R36, 0x80, RZ ;  /* 0x0000008024037824 */ /* 0x000fca00078e00ff */
[----:B------:R-:W-:Y:S01]  /*9040*/  LOP3.LUT R3, R3, 0x180, RZ, 0xc0, !PT ;  /* 0x0000018003037812 */ /* 0x000fe200078ec0ff */
[----:B------:R-:W-:Y:S06]  /*9050*/  RET.REL.NODEC R14 `(_ZN7cutlass13device_kernelIN5flash19enable_sm80_to_sm89INS1_16FlashAttnBwdSm80INS1_25CollectiveMainloopBwdSm80ILi2ELi2EN4cute5tupleIJNS5_1CILi128EEES8_NS7_ILi64EEEEEENS_6half_tEfNS_4arch4Sm80ELb0ELb0ELb1ELb0ELb0ELb0ELb0ELb0ELi2ELi4ELi4ELi4ELb0EEENS1_21CollectiveEpilogueBwdISA_SB_SD_Li256ELb0ELb0ELi2EEENS1_19SingleTileSchedulerILb0ELb0ELb0ELi128EEEEEEEEEvNT_6ParamsE) ;  /* 0xffff6fa00e007950 */ /* 0x000fec0003c3ffff */
        .type           $_ZN7cutlass13device_kernelIN5flash19enable_sm80_to_sm89INS1_16FlashAttnBwdSm80INS1_25CollectiveMainloopBwdSm80ILi2ELi2EN4cute5tupleIJNS5_1CILi128EEES8_NS7_ILi64EEEEEENS_6half_tEfNS_4arch4Sm80ELb0ELb0ELb1ELb0ELb0ELb0ELb0ELb0ELi2ELi4ELi4ELi4ELb0EEENS1_21CollectiveEpilogueBwdISA_SB_SD_Li256ELb0ELb0ELi2EEENS1_19SingleTileSchedulerILb0ELb0ELb0ELi128EEEEEEEEEvNT_6ParamsE$_ZZN4cute14logical_divideINS_5tupleIJNS1_IJNS_1CILi8EEENS2_ILi1EEEEEENS1_IJNS2_ILi2EEEEEEEEENS1_IJNS1_IJS4_NS2_ILi0EEEEEENS1_IJiEEEEEENS1_IJS5_NS_6LayoutIS4_S9_EEEEEEEDaRKNSD_IT_T0_EERKT1_ENKUlRKT_RKT0_E_clINSD_IS7_SB_EESE_EEDaSQ_ST_,@function
        .size           $_ZN7cutlass13device_kernelIN5flash19enable_sm80_to_sm89INS1_16FlashAttnBwdSm80INS1_25CollectiveMainloopBwdSm80ILi2ELi2EN4cute5tupleIJNS5_1CILi128EEES8_NS7_ILi64EEEEEENS_6half_tEfNS_4arch4Sm80ELb0ELb0ELb1ELb0ELb0ELb0ELb0ELb0ELi2ELi4ELi4ELi4ELb0EEENS1_21CollectiveEpilogueBwdISA_SB_SD_Li256ELb0ELb0ELi2EEENS1_19SingleTileSchedulerILb0ELb0ELb0ELi128EEEEEEEEEvNT_6ParamsE$_ZZN4cute14logical_divideINS_5tupleIJNS1_IJNS_1CILi8EEENS2_ILi1EEEEEENS1_IJNS2_ILi2EEEEEEEEENS1_IJNS1_IJS4_NS2_ILi0EEEEEENS1_IJiEEEEEENS1_IJS5_NS_6LayoutIS4_S9_EEEEEEEDaRKNSD_IT_T0_EERKT1_ENKUlRKT_RKT0_E_clINSD_IS7_SB_EESE_EEDaSQ_ST_,($_ZN7cutlass13device_kernelIN5flash19enable_sm80_to_sm89INS1_16FlashAttnBwdSm80INS1_25CollectiveMainloopBwdSm80ILi2ELi2EN4cute5tupleIJNS5_1CILi128EEES8_NS7_ILi64EEEEEENS_6half_tEfNS_4arch4Sm80ELb0ELb0ELb1ELb0ELb0ELb0ELb0ELb0ELi2ELi4ELi4ELi4ELb0EEENS1_21CollectiveEpilogueBwdISA_SB_SD_Li256ELb0ELb0ELi2EEENS1_19SingleTileSchedulerILb0ELb0ELb0ELi128EEEEEEEEEvNT_6ParamsE$_ZZN4cute16flatten_to_tupleINS_5tupleIJNS1_IJiiEEENS_1CILi1024EEEEEEEEDaRKT_ENKUlRKT_E_clIS2_EEDaSB_ - $_ZN7cutlass13device_kernelIN5flash19enable_sm80_to_sm89INS1_16FlashAttnBwdSm80INS1_25CollectiveMainloopBwdSm80ILi2ELi2EN4cute5tupleIJNS5_1CILi128EEES8_NS7_ILi64EEEEEENS_6half_tEfNS_4arch4Sm80ELb0ELb0ELb1ELb0ELb0ELb0ELb0ELb0ELi2ELi4ELi4ELi4ELb0EEENS1_21CollectiveEpilogueBwdISA_SB_SD_Li256ELb0ELb0ELi2EEENS1_19SingleTileSchedulerILb0ELb0ELb0ELi128EEEEEEEEEvNT_6ParamsE$_ZZN4cute14logical_divideINS_5tupleIJNS1_IJNS_1CILi8EEENS2_ILi1EEEEEENS1_IJNS2_ILi2EEEEEEEEENS1_IJNS1_IJS4_NS2_ILi0EEEEEENS1_IJiEEEEEENS1_IJS5_NS_6LayoutIS4_S9_EEEEEEEDaRKNSD_IT_T0_EERKT1_ENKUlRKT_RKT0_E_clINSD_IS7_SB_EESE_EEDaSQ_ST_)
$_ZN7cutlass13device_kernelIN5flash19enable_sm80_to_sm89INS1_16FlashAttnBwdSm80INS1_25CollectiveMainloopBwdSm80ILi2ELi2EN4cute5tupleIJNS5_1CILi128EEES8_NS7_ILi64EEEEEENS_6half_tEfNS_4arch4Sm80ELb0ELb0ELb1ELb0ELb0ELb0ELb0ELb0ELi2ELi4ELi4ELi4ELb0EEENS1_21CollectiveEpilogueBwdISA_SB_SD_Li256ELb0ELb0ELi2EEENS1_19SingleTileSchedulerILb0ELb0ELb0ELi128EEEEEEEEEvNT_6ParamsE$_ZZN4cute14logical_divideINS_5tupleIJNS1_IJNS_1CILi8EEENS2_ILi1EEEEEENS1_IJNS2_ILi2EEEEEEEEENS1_IJNS1_IJS4_NS2_ILi0EEEEEENS1_IJiEEEEEENS1_IJS5_NS_6LayoutIS4_S9_EEEEEEEDaRKNSD_IT_T0_EERKT1_ENKUlRKT_RKT0_E_clINSD_IS7_SB_EESE_EEDaSQ_ST_:
[----:B------:R-:W-:-:S06]  /*9060*/  IADD3 R5, R92, -c[0x0][0x20], RZ ;  /* 0x800008005c057a10 */ /* 0x000fcc0007ffe0ff */
[----:B------:R-:W5:Y:S01]  /*9070*/  LDL R5, [R5] ;  /* 0x0000000005057983 */ /* 0x000f620000100800 */
[----:B------:R-:W-:Y:S01]  /*9080*/  IMAD.MOV.U32 R6, RZ, RZ, R4 ;  /* 0x000000ffff067224 */ /* 0x000fe200078e0004 */
[----:B------:R-:W-:-:S04]  /*9090*/  MOV R7, 0x0 ;  /* 0x0000000000077802 */ /* 0x000fc80000000f00 */
[----:B------:R-:W-:Y:S05]  /*90a0*/  RET.REL.NODEC R6 `(_ZN7cutlass13device_kernelIN5flash19enable_sm80_to_sm89INS1_16FlashAttnBwdSm80INS1_25CollectiveMainloopBwdSm80ILi2ELi2EN4cute5tupleIJNS5_1CILi128EEES8_NS7_ILi64EEEEEENS_6half_tEfNS_4arch4Sm80ELb0ELb0ELb1ELb0ELb0ELb0ELb0ELb0ELi2ELi4ELi4ELi4ELb0EEENS1_21CollectiveEpilogueBwdISA_SB_SD_Li256ELb0ELb0ELi2EEENS1_19SingleTileSchedulerILb0ELb0ELb0ELi128EEEEEEEEEvNT_6ParamsE) ;  /* 0xffff6f5006007950 */ /* 0x000fea0003c3ffff */
        .type           $_ZN7cutlass13device_kernelIN5flash19enable_sm80_to_sm89INS1_16FlashAttnBwdSm80INS1_25CollectiveMainloopBwdSm80ILi2ELi2EN4cute5tupleIJNS5_1CILi128EEES8_NS7_ILi64EEEEEENS_6half_tEfNS_4arch4Sm80ELb0ELb0ELb1ELb0ELb0ELb0ELb0ELb0ELi2ELi4ELi4ELi4ELb0EEENS1_21CollectiveEpilogueBwdISA_SB_SD_Li256ELb0ELb0ELi2EEENS1_19SingleTileSchedulerILb0ELb0ELb0ELi128EEEEEEEEEvNT_6ParamsE$_ZZN4cute16flatten_to_tupleINS_5tupleIJNS1_IJiiEEENS_1CILi1024EEEEEEEEDaRKT_ENKUlRKT_E_clIS2_EEDaSB_,@function
        .size           $_ZN7cutlass13device_kernelIN5flash19enable_sm80_to_sm89INS1_16FlashAttnBwdSm80INS1_25CollectiveMainloopBwdSm80ILi2ELi2EN4cute5tupleIJNS5_1CILi128EEES8_NS7_ILi64EEEEEENS_6half_tEfNS_4arch4Sm80ELb0ELb0ELb1ELb0ELb0ELb0ELb0ELb0ELi2ELi4ELi4ELi4ELb0EEENS1_21CollectiveEpilogueBwdISA_SB_SD_Li256ELb0ELb0ELi2EEENS1_19SingleTileSchedulerILb0ELb0ELb0ELi128EEEEEEEEEvNT_6ParamsE$_ZZN4cute16flatten_to_tupleINS_5tupleIJNS1_IJiiEEENS_1CILi1024EEEEEEEEDaRKT_ENKUlRKT_E_clIS2_EEDaSB_,($_ZN7cutlass13device_kernelIN5flash19enable_sm80_to_sm89INS1_16FlashAttnBwdSm80INS1_25CollectiveMainloopBwdSm80ILi2ELi2EN4cute5tupleIJNS5_1CILi128EEES8_NS7_ILi64EEEEEENS_6half_tEfNS_4arch4Sm80ELb0ELb0ELb1ELb0ELb0ELb0ELb0ELb0ELi2ELi4ELi4ELi4ELb0EEENS1_21CollectiveEpilogueBwdISA_SB_SD_Li256ELb0ELb0ELi2EEENS1_19SingleTileSchedulerILb0ELb0ELb0ELi128EEEEEEEEEvNT_6ParamsE$_ZZN4cute16flatten_to_tupleINS_5tupleIJNS_1CILi1024EEENS1_IJiiEEEEEEEEDaRKT_ENKUlRKT_E_clIS4_EEDaSB_ - $_ZN7cutlass13device_kernelIN5flash19enable_sm80_to_sm89INS1_16FlashAttnBwdSm80INS1_25CollectiveMainloopBwdSm80ILi2ELi2EN4cute5tupleIJNS5_1CILi128EEES8_NS7_ILi64EEEEEENS_6half_tEfNS_4arch4Sm80ELb0ELb0ELb1ELb0ELb0ELb0ELb0ELb0ELi2ELi4ELi4ELi4ELb0EEENS1_21CollectiveEpilogueBwdISA_SB_SD_Li256ELb0ELb0ELi2EEENS1_19SingleTileSchedulerILb0ELb0ELb0ELi128EEEEEEEEEvNT_6ParamsE$_ZZN4cute16flatten_to_tupleINS_5tupleIJNS1_IJiiEEENS_1CILi1024EEEEEEEEDaRKT_ENKUlRKT_E_clIS2_EEDaSB_)
$_ZN7cutlass13device_kernelIN5flash19enable_sm80_to_sm89INS1_16FlashAttnBwdSm80INS1_25CollectiveMainloopBwdSm80ILi2ELi2EN4cute5tupleIJNS5_1CILi128EEES8_NS7_ILi64EEEEEENS_6half_tEfNS_4arch4Sm80ELb0ELb0ELb1ELb0ELb0ELb0ELb0ELb0ELi2ELi4ELi4ELi4ELb0EEENS1_21CollectiveEpilogueBwdISA_SB_SD_Li256ELb0ELb0ELi2EEENS1_19SingleTileSchedulerILb0ELb0ELb0ELi128EEEEEEEEEvNT_6ParamsE$_ZZN4cute16flatten_to_tupleINS_5tupleIJNS1_IJiiEEENS_1CILi1024EEEEEEEEDaRKT_ENKUlRKT_E_clIS2_EEDaSB_:
[----:B------:R-:W-:-:S04]  /*90b0*/  MOV R3, 0x0 ;  /* 0x0000000000037802 */ /* 0x000fc80000000f00 */
[----:B------:R-:W-:Y:S05]  /*90c0*/  RET.REL.NODEC R2 `(_ZN7cutlass13device_kernelIN5flash19enable_sm80_to_sm89INS1_16FlashAttnBwdSm80INS1_25CollectiveMainloopBwdSm80ILi2ELi2EN4cute5tupleIJNS5_1CILi128EEES8_NS7_ILi64EEEEEENS_6half_tEfNS_4arch4Sm80ELb0ELb0ELb1ELb0ELb0ELb0ELb0ELb0ELi2ELi4ELi4ELi4ELb0EEENS1_21CollectiveEpilogueBwdISA_SB_SD_Li256ELb0ELb0ELi2EEENS1_19SingleTileSchedulerILb0ELb0ELb0ELi128EEEEEEEEEvNT_6ParamsE) ;  /* 0xffff6f3002007950 */ /* 0x000fea0003c3ffff */
        .type           $_ZN7cutlass13device_kernelIN5flash19enable_sm80_to_sm89INS1_16FlashAttnBwdSm80INS1_25CollectiveMainloopBwdSm80ILi2ELi2EN4cute5tupleIJNS5_1CILi128EEES8_NS7_ILi64EEEEEENS_6half_tEfNS_4arch4Sm80ELb0ELb0ELb1ELb0ELb0ELb0ELb0ELb0ELi2ELi4ELi4ELi4ELb0EEENS1_21CollectiveEpilogueBwdISA_SB_SD_Li256ELb0ELb0ELi2EEENS1_19SingleTileSchedulerILb0ELb0ELb0ELi128EEEEEEEEEvNT_6ParamsE$_ZZN4cute16flatten_to_tupleINS_5tupleIJNS_1CILi1024EEENS1_IJiiEEEEEEEEDaRKT_ENKUlRKT_E_clIS4_EEDaSB_,@function
        .size           $_ZN7cutlass13device_kernelIN5flash19enable_sm80_to_sm89INS1_16FlashAttnBwdSm80INS1_25CollectiveMainloopBwdSm80ILi2ELi2EN4cute5tupleIJNS5_1CILi128EEES8_NS7_ILi64EEEEEENS_6half_tEfNS_4arch4Sm80ELb0ELb0ELb1ELb0ELb0ELb0ELb0ELb0ELi2ELi4ELi4ELi4ELb0EEENS1_21CollectiveEpilogueBwdISA_SB_SD_Li256ELb0ELb0ELi2EEENS1_19SingleTileSchedulerILb0ELb0ELb0ELi128EEEEEEEEEvNT_6ParamsE$_ZZN4cute16flatten_to_tupleINS_5tupleIJNS_1CILi1024EEENS1_IJiiEEEEEEEEDaRKT_ENKUlRKT_E_clIS4_EEDaSB_,($_ZN7cutlass13device_kernelIN5flash19enable_sm80_to_sm89INS1_16FlashAttnBwdSm80INS1_25CollectiveMainloopBwdSm80ILi2ELi2EN4cute5tupleIJNS5_1CILi128EEES8_NS7_ILi64EEEEEENS_6half_tEfNS_4arch4Sm80ELb0ELb0ELb1ELb0ELb0ELb0ELb0ELb0ELi2ELi4ELi4ELi4ELb0EEENS1_21CollectiveEpilogueBwdISA_SB_SD_Li256ELb0ELb0ELi2EEENS1_19SingleTileSchedulerILb0ELb0ELb0ELi128EEEEEEEEEvNT_6ParamsE$_ZZN4cute16flatten_to_tupleINS_5tupleIJNS_1CILi4096EEENS1_IJNS1_IJiiEEENS2_ILi8192EEEEEEEEEEEDaRKT_ENKUlRKT_E_clIS6_EEDaSD_ - $_ZN7cutlass13device_kernelIN5flash19enable_sm80_to_sm89INS1_16FlashAttnBwdSm80INS1_25CollectiveMainloopBwdSm80ILi2ELi2EN4cute5tupleIJNS5_1CILi128EEES8_NS7_ILi64EEEEEENS_6half_tEfNS_4arch4Sm80ELb0ELb0ELb1ELb0ELb0ELb0ELb0ELb0ELi2ELi4ELi4ELi4ELb0EEENS1_21CollectiveEpilogueBwdISA_SB_SD_Li256ELb0ELb0ELi2EEENS1_19SingleTileSchedulerILb0ELb0ELb0ELi128EEEEEEEEEvNT_6ParamsE$_ZZN4cute16flatten_to_tupleINS_5tupleIJNS_1CILi1024EEENS1_IJiiEEEEEEEEDaRKT_ENKUlRKT_E_clIS4_EEDaSB_)
$_ZN7cutlass13device_kernelIN5flash19enable_sm80_to_sm89INS1_16FlashAttnBwdSm80INS1_25CollectiveMainloopBwdSm80ILi2ELi2EN4cute5tupleIJNS5_1CILi128EEES8_NS7_ILi64EEEEEENS_6half_tEfNS_4arch4Sm80ELb0ELb0ELb1ELb0ELb0ELb0ELb0ELb0ELi2ELi4ELi4ELi4ELb0EEENS1_21CollectiveEpilogueBwdISA_SB_SD_Li256ELb0ELb0ELi2EEENS1_19SingleTileSchedulerILb0ELb0ELb0ELi128EEEEEEEEEvNT_6ParamsE$_ZZN4cute16flatten_to_tupleINS_5tupleIJNS_1CILi1024EEENS1_IJiiEEEEEEEEDaRKT_ENKUlRKT_E_clIS4_EEDaSB_:
[----:B------:R-:W-:-:S04]  /*90d0*/  MOV R3, 0x0 ;  /* 0x0000000000037802 */ /* 0x000fc80000000f00 */
[----:B------:R-:W-:Y:S05]  /*90e0*/  RET.REL.NODEC R2 `(_ZN7cutlass13device_kernelIN5flash19enable_sm80_to_sm89INS1_16FlashAttnBwdSm80INS1_25CollectiveMainloopBwdSm80ILi2ELi2EN4cute5tupleIJNS5_1CILi128EEES8_NS7_ILi64EEEEEENS_6half_tEfNS_4arch4Sm80ELb0ELb0ELb1ELb0ELb0ELb0ELb0ELb0ELi2ELi4ELi4ELi4ELb0EEENS1_21CollectiveEpilogueBwdISA_SB_SD_Li256ELb0ELb0ELi2EEENS1_19SingleTileSchedulerILb0ELb0ELb0ELi128EEEEEEEEEvNT_6ParamsE) ;  /* 0xffff6f1002007950 */ /* 0x000fea0003c3ffff */
        .type           $_ZN7cutlass13device_kernelIN5flash19enable_sm80_to_sm89INS1_16FlashAttnBwdSm80INS1_25CollectiveMainloopBwdSm80ILi2ELi2EN4cute5tupleIJNS5_1CILi128EEES8_NS7_ILi64EEEEEENS_6half_tEfNS_4arch4Sm80ELb0ELb0ELb1ELb0ELb0ELb0ELb0ELb0ELi2ELi4ELi4ELi4ELb0EEENS1_21CollectiveEpilogueBwdISA_SB_SD_Li256ELb0ELb0ELi2EEENS1_19SingleTileSchedulerILb0ELb0ELb0ELi128EEEEEEEEEvNT_6ParamsE$_ZZN4cute16flatten_to_tupleINS_5tupleIJNS_1CILi4096EEENS1_IJNS1_IJiiEEENS2_ILi8192EEEEEEEEEEEDaRKT_ENKUlRKT_E_clIS6_EEDaSD_,@function
        .size           $_ZN7cutlass13device_kernelIN5flash19enable_sm80_to_sm89INS1_16FlashAttnBwdSm80INS1_25CollectiveMainloopBwdSm80ILi2ELi2EN4cute5tupleIJNS5_1CILi128EEES8_NS7_ILi64EEEEEENS_6half_tEfNS_4arch4Sm80ELb0ELb0ELb1ELb0ELb0ELb0ELb0ELb0ELi2ELi4ELi4ELi4ELb0EEENS1_21CollectiveEpilogueBwdISA_SB_SD_Li256ELb0ELb0ELi2EEENS1_19SingleTileSchedulerILb0ELb0ELb0ELi128EEEEEEEEEvNT_6ParamsE$_ZZN4cute16flatten_to_tupleINS_5tupleIJNS_1CILi4096EEENS1_IJNS1_IJiiEEENS2_ILi8192EEEEEEEEEEEDaRKT_ENKUlRKT_E_clIS6_EEDaSD_,($_ZN7cutlass13device_kernelIN5flash19enable_sm80_to_sm89INS1_16FlashAttnBwdSm80INS1_25CollectiveMainloopBwdSm80ILi2ELi2EN4cute5tupleIJNS5_1CILi128EEES8_NS7_ILi64EEEEEENS_6half_tEfNS_4arch4Sm80ELb0ELb0ELb1ELb0ELb0ELb0ELb0ELb0ELi2ELi4ELi4ELi4ELb0EEENS1_21CollectiveEpilogueBwdISA_SB_SD_Li256ELb0ELb0ELi2EEENS1_19SingleTileSchedulerILb0ELb0ELb0ELi128EEEEEEEEEvNT_6ParamsE$_ZZN4cute16flatten_to_tupleINS_5tupleIJNS_1CILi4096EEENS1_IJiiEEEEEEEEDaRKT_ENKUlRKT_E_clIS4_EEDaSB_ - $_ZN7cutlass13device_kernelIN5flash19enable_sm80_to_sm89INS1_16FlashAttnBwdSm80INS1_25CollectiveMainloopBwdSm80ILi2ELi2EN4cute5tupleIJNS5_1CILi128EEES8_NS7_ILi64EEEEEENS_6half_tEfNS_4arch4Sm80ELb0ELb0ELb1ELb0ELb0ELb0ELb0ELb0ELi2ELi4ELi4ELi4ELb0EEENS1_21CollectiveEpilogueBwdISA_SB_SD_Li256ELb0ELb0ELi2EEENS1_19SingleTileSchedulerILb0ELb0ELb0ELi128EEEEEEEEEvNT_6ParamsE$_ZZN4cute16flatten_to_tupleINS_5tupleIJNS_1CILi4096EEENS1_IJNS1_IJiiEEENS2_ILi8192EEEEEEEEEEEDaRKT_ENKUlRKT_E_clIS6_EEDaSD_)
$_ZN7cutlass13device_kernelIN5flash19enable_sm80_to_sm89INS1_16FlashAttnBwdSm80INS1_25CollectiveMainloopBwdSm80ILi2ELi2EN4cute5tupleIJNS5_1CILi128EEES8_NS7_ILi64EEEEEENS_6half_tEfNS_4arch4Sm80ELb0ELb0ELb1ELb0ELb0ELb0ELb0ELb0ELi2ELi4ELi4ELi4ELb0EEENS1_21CollectiveEpilogueBwdISA_SB_SD_Li256ELb0ELb0ELi2EEENS1_19SingleTileSchedulerILb0ELb0ELb0ELi128EEEEEEEEEvNT_6ParamsE$_ZZN4cute16flatten_to_tupleINS_5tupleIJNS_1CILi4096EEENS1_IJNS1_IJiiEEENS2_ILi8192EEEEEEEEEEEDaRKT_ENKUlRKT_E_clIS6_EEDaSD_:
[----:B------:R-:W-:-:S04]  /*90f0*/  MOV R5, 0x0 ;  /* 0x0000000000057802 */ /* 0x000fc80000000f00 */
[----:B------:R-:W-:Y:S05]  /*9100*/  RET.REL.NODEC R4 `(_ZN7cutlass13device_kernelIN5flash19enable_sm80_to_sm89INS1_16FlashAttnBwdSm80INS1_25CollectiveMainloopBwdSm80ILi2ELi2EN4cute5tupleIJNS5_1CILi128EEES8_NS7_ILi64EEEEEENS_6half_tEfNS_4arch4Sm80ELb0ELb0ELb1ELb0ELb0ELb0ELb0ELb0ELi2ELi4ELi4ELi4ELb0EEENS1_21CollectiveEpilogueBwdISA_SB_SD_Li256ELb0ELb0ELi2EEENS1_19SingleTileSchedulerILb0ELb0ELb0ELi128EEEEEEEEEvNT_6ParamsE) ;  /* 0xffff6ef004007950 */ /* 0x000fea0003c3ffff */
        .type           $_ZN7cutlass13device_kernelIN5flash19enable_sm80_to_sm89INS1_16FlashAttnBwdSm80INS1_25CollectiveMainloopBwdSm80ILi2ELi2EN4cute5tupleIJNS5_1CILi128EEES8_NS7_ILi64EEEEEENS_6half_tEfNS_4arch4Sm80ELb0ELb0ELb1ELb0ELb0ELb0ELb0ELb0ELi2ELi4ELi4ELi4ELb0EEENS1_21CollectiveEpilogueBwdISA_SB_SD_Li256ELb0ELb0ELi2EEENS1_19SingleTileSchedulerILb0ELb0ELb0ELi128EEEEEEEEEvNT_6ParamsE$_ZZN4cute16flatten_to_tupleINS_5tupleIJNS_1CILi4096EEENS1_IJiiEEEEEEEEDaRKT_ENKUlRKT_E_clIS4_EEDaSB_,@function
        .size           $_ZN7cutlass13device_kernelIN5flash19enable_sm80_to_sm89INS1_16FlashAttnBwdSm80INS1_25CollectiveMainloopBwdSm80ILi2ELi2EN4cute5tupleIJNS5_1CILi128EEES8_NS7_ILi64EEEEEENS_6half_tEfNS_4arch4Sm80ELb0ELb0ELb1ELb0ELb0ELb0ELb0ELb0ELi2ELi4ELi4ELi4ELb0EEENS1_21CollectiveEpilogueBwdISA_SB_SD_Li256ELb0ELb0ELi2EEENS1_19SingleTileSchedulerILb0ELb0ELb0ELi128EEEEEEEEEvNT_6ParamsE$_ZZN4cute16flatten_to_tupleINS_5tupleIJNS_1CILi4096EEENS1_IJiiEEEEEEEEDaRKT_ENKUlRKT_E_clIS4_EEDaSB_,($_ZN7cutlass13device_kernelIN5flash19enable_sm80_to_sm89INS1_16FlashAttnBwdSm80INS1_25CollectiveMainloopBwdSm80ILi2ELi2EN4cute5tupleIJNS5_1CILi128EEES8_NS7_ILi64EEEEEENS_6half_tEfNS_4arch4Sm80ELb0ELb0ELb1ELb0ELb0ELb0ELb0ELb0ELi2ELi4ELi4ELi4ELb0EEENS1_21CollectiveEpilogueBwdISA_SB_SD_Li256ELb0ELb0ELi2EEENS1_19SingleTileSchedulerILb0ELb0ELb0ELi128EEEEEEEEEvNT_6ParamsE$_ZZN4cute4diceINS_5tupleIJNS1_IJiNS1_IJiNS_1CILi0EEEEEEEEENS1_IJNS_10UnderscoreENS1_IJS6_S6_EEEEEEEEES9_EEDaRKT_RKT0_ENKUlRKT_RKT0_E_clIS5_S5_EEDaSI_SL_ - $_ZN7cutlass13device_kernelIN5flash19enable_sm80_to_sm89INS1_16FlashAttnBwdSm80INS1_25CollectiveMainloopBwdSm80ILi2ELi2EN4cute5tupleIJNS5_1CILi128EEES8_NS7_ILi64EEEEEENS_6half_tEfNS_4arch4Sm80ELb0ELb0ELb1ELb0ELb0ELb0ELb0ELb0ELi2ELi4ELi4ELi4ELb0EEENS1_21CollectiveEpilogueBwdISA_SB_SD_Li256ELb0ELb0ELi2EEENS1_19SingleTileSchedulerILb0ELb0ELb0ELi128EEEEEEEEEvNT_6ParamsE$_ZZN4cute16flatten_to_tupleINS_5tupleIJNS_1CILi4096EEENS1_IJiiEEEEEEEEDaRKT_ENKUlRKT_E_clIS4_EEDaSB_)
$_ZN7cutlass13device_kernelIN5flash19enable_sm80_to_sm89INS1_16FlashAttnBwdSm80INS1_25CollectiveMainloopBwdSm80ILi2ELi2EN4cute5tupleIJNS5_1CILi128EEES8_NS7_ILi64EEEEEENS_6half_tEfNS_4arch4Sm80ELb0ELb0ELb1ELb0ELb0ELb0ELb0ELb0ELi2ELi4ELi4ELi4ELb0EEENS1_21CollectiveEpilogueBwdISA_SB_SD_Li256ELb0ELb0ELi2EEENS1_19SingleTileSchedulerILb0ELb0ELb0ELi128EEEEEEEEEvNT_6ParamsE$_ZZN4cute16flatten_to_tupleINS_5tupleIJNS_1CILi4096EEENS1_IJiiEEEEEEEEDaRKT_ENKUlRKT_E_clIS4_EEDaSB_:
[----:B------:R-:W-:-:S04]  /*9110*/  MOV R3, 0x0 ;  /* 0x0000000000037802 */ /* 0x000fc80000000f00 */
[----:B------:R-:W-:Y:S05]  /*9120*/  RET.REL.NODEC R2 `(_ZN7cutlass13device_kernelIN5flash19enable_sm80_to_sm89INS1_16FlashAttnBwdSm80INS1_25CollectiveMainloopBwdSm80ILi2ELi2EN4cute5tupleIJNS5_1CILi128EEES8_NS7_ILi64EEEEEENS_6half_tEfNS_4arch4Sm80ELb0ELb0ELb1ELb0ELb0ELb0ELb0ELb0ELi2ELi4ELi4ELi4ELb0EEENS1_21CollectiveEpilogueBwdISA_SB_SD_Li256ELb0ELb0ELi2EEENS1_19SingleTileSchedulerILb0ELb0ELb0ELi128EEEEEEEEEvNT_6ParamsE) ;  /* 0xffff6ed002007950 */ /* 0x000fea0003c3ffff */
        .type           $_ZN7cutlass13device_kernelIN5flash19enable_sm80_to_sm89INS1_16FlashAttnBwdSm80INS1_25CollectiveMainloopBwdSm80ILi2ELi2EN4cute5tupleIJNS5_1CILi128EEES8_NS7_ILi64EEEEEENS_6half_tEfNS_4arch4Sm80ELb0ELb0ELb1ELb0ELb0ELb0ELb0ELb0ELi2ELi4ELi4ELi4ELb0EEENS1_21CollectiveEpilogueBwdISA_SB_SD_Li256ELb0ELb0ELi2EEENS1_19SingleTileSchedulerILb0ELb0ELb0ELi128EEEEEEEEEvNT_6ParamsE$_ZZN4cute4diceINS_5tupleIJNS1_IJiNS1_IJiNS_1CILi0EEEEEEEEENS1_IJNS_10UnderscoreENS1_IJS6_S6_EEEEEEEEES9_EEDaRKT_RKT0_ENKUlRKT_RKT0_E_clIS5_S5_EEDaSI_SL_,@function
        .size           $_ZN7cutlass13device_kernelIN5flash19enable_sm80_to_sm89INS1_16FlashAttnBwdSm80INS1_25CollectiveMainloopBwdSm80ILi2ELi2EN4cute5tupleIJNS5_1CILi128EEES8_NS7_ILi64EEEEEENS_6half_tEfNS_4arch4Sm80ELb0ELb0ELb1ELb0ELb0ELb0ELb0ELb0ELi2ELi4ELi4ELi4ELb0EEENS1_21CollectiveEpilogueBwdISA_SB_SD_Li256ELb0ELb0ELi2EEENS1_19SingleTileSchedulerILb0ELb0ELb0ELi128EEEEEEEEEvNT_6ParamsE$_ZZN4cute4diceINS_5tupleIJNS1_IJiNS1_IJiNS_1CILi0EEEEEEEEENS1_IJNS_10UnderscoreENS1_IJS6_S6_EEEEEEEEES9_EEDaRKT_RKT0_ENKUlRKT_RKT0_E_clIS5_S5_EEDaSI_SL_,($_ZN7cutlass13device_kernelIN5flash19enable_sm80_to_sm89INS1_16FlashAttnBwdSm80INS1_25CollectiveMainloopBwdSm80ILi2ELi2EN4cute5tupleIJNS5_1CILi128EEES8_NS7_ILi64EEEEEENS_6half_tEfNS_4arch4Sm80ELb0ELb0ELb1ELb0ELb0ELb0ELb0ELb0ELi2ELi4ELi4ELi4ELb0EEENS1_21CollectiveEpilogueBwdISA_SB_SD_Li256ELb0ELb0ELi2EEENS1_19SingleTileSchedulerILb0ELb0ELb0ELi128EEEEEEEEEvNT_6ParamsE$_ZZN4cute4takeILi1ELi2ENS_5tupleIJNS1_IJNS_1CILi1EEENS2_ILi0EEEEEEiEEEEEDaRKT1_ENKUlDpRKT_E_clIJiEEEDaSD_ - $_ZN7cutlass13device_kernelIN5flash19enable_sm80_to_sm89INS1_16FlashAttnBwdSm80INS1_25CollectiveMainloopBwdSm80ILi2ELi2EN4cute5tupleIJNS5_1CILi128EEES8_NS7_ILi64EEEEEENS_6half_tEfNS_4arch4Sm80ELb0ELb0ELb1ELb0ELb0ELb0ELb0ELb0ELi2ELi4ELi4ELi4ELb0EEENS1_21CollectiveEpilogueBwdISA_SB_SD_Li256ELb0ELb0ELi2EEENS1_19SingleTileSchedulerILb0ELb0ELb0ELi128EEEEEEEEEvNT_6ParamsE$_ZZN4cute4diceINS_5tupleIJNS1_IJiNS1_IJiNS_1CILi0EEEEEEEEENS1_IJNS_10UnderscoreENS1_IJS6_S6_EEEEEEEEES9_EEDaRKT_RKT0_ENKUlRKT_RKT0_E_clIS5_S5_EEDaSI_SL_)
$_ZN7cutlass13device_kernelIN5flash19enable_sm80_to_sm89INS1_16FlashAttnBwdSm80INS1_25CollectiveMainloopBwdSm80ILi2ELi2EN4cute5tupleIJNS5_1CILi128EEES8_NS7_ILi64EEEEEENS_6half_tEfNS_4arch4Sm80ELb0ELb0ELb1ELb0ELb0ELb0ELb0ELb0ELi2ELi4ELi4ELi4ELb0EEENS1_21CollectiveEpilogueBwdISA_SB_SD_Li256ELb0ELb0ELi2EEENS1_19SingleTileSchedulerILb0ELb0ELb0ELi128EEEEEEEEEvNT_6ParamsE$_ZZN4cute4diceINS_5tupleIJNS1_IJiNS1_IJiNS_1CILi0EEEEEEEEENS1_IJNS_10UnderscoreENS1_IJS6_S6_EEEEEEEEES9_EEDaRKT_RKT0_ENKUlRKT_RKT0_E_clIS5_S5_EEDaSI_SL_:
[----:B------:R-:W-:-:S05]  /*9130*/  IADD3 R5, R5, -c[0x0][0x20], RZ ;  /* 0x8000080005057a10 */ /* 0x000fca0007ffe0ff */
[----:B------:R1:W5:Y:S04]  /*9140*/  LDL R3, [R5+0x4] ;  /* 0x0000040005037983 */ /* 0x0003680000100800 */
[----:B------:R1:W5:Y:S01]  /*9150*/  LDL R2, [R5] ;  /* 0x0000000005027983 */ /* 0x0003620000100800 */
[----:B------:R-:W-:Y:S01]  /*9160*/  IMAD.MOV.U32 R36, RZ, RZ, R4 ;  /* 0x000000ffff247224 */ /* 0x000fe200078e0004 */
[----:B------:R-:W-:-:S04]  /*9170*/  MOV R37, 0x0 ;  /* 0x0000000000257802 */ /* 0x000fc80000000f00 */
[----:B------:R-:W-:Y:S05]  /*9180*/  RET.REL.NODEC R36 `(_ZN7cutlass13device_kernelIN5flash19enable_sm80_to_sm89INS1_16FlashAttnBwdSm80INS1_25CollectiveMainloopBwdSm80ILi2ELi2EN4cute5tupleIJNS5_1CILi128EEES8_NS7_ILi64EEEEEENS_6half_tEfNS_4arch4Sm80ELb0ELb0ELb1ELb0ELb0ELb0ELb0ELb0ELi2ELi4ELi4ELi4ELb0EEENS1_21CollectiveEpilogueBwdISA_SB_SD_Li256ELb0ELb0ELi2EEENS1_19SingleTileSchedulerILb0ELb0ELb0ELi128EEEEEEEEEvNT_6ParamsE) ;  /* 0xffff6e7024007950 */ /* 0x000fea0003c3ffff */
        .type           $_ZN7cutlass13device_kernelIN5flash19enable_sm80_to_sm89INS1_16FlashAttnBwdSm80INS1_25CollectiveMainloopBwdSm80ILi2ELi2EN4cute5tupleIJNS5_1CILi128EEES8_NS7_ILi64EEEEEENS_6half_tEfNS_4arch4Sm80ELb0ELb0ELb1ELb0ELb0ELb0ELb0ELb0ELi2ELi4ELi4ELi4ELb0EEENS1_21CollectiveEpilogueBwdISA_SB_SD_Li256ELb0ELb0ELi2EEENS1_19SingleTileSchedulerILb0ELb0ELb0ELi128EEEEEEEEEvNT_6ParamsE$_ZZN4cute4takeILi1ELi2ENS_5tupleIJNS1_IJNS_1CILi1EEENS2_ILi0EEEEEEiEEEEEDaRKT1_ENKUlDpRKT_E_clIJiEEEDaSD_,@function
        .size           $_ZN7cutlass13device_kernelIN5flash19enable_sm80_to_sm89INS1_16FlashAttnBwdSm80INS1_25CollectiveMainloopBwdSm80ILi2ELi2EN4cute5tupleIJNS5_1CILi128EEES8_NS7_ILi64EEEEEENS_6half_tEfNS_4arch4Sm80ELb0ELb0ELb1ELb0ELb0ELb0ELb0ELb0ELi2ELi4ELi4ELi4ELb0EEENS1_21CollectiveEpilogueBwdISA_SB_SD_Li256ELb0ELb0ELi2EEENS1_19SingleTileSchedulerILb0ELb0ELb0ELi128EEEEEEEEEvNT_6ParamsE$_ZZN4cute4takeILi1ELi2ENS_5tupleIJNS1_IJNS_1CILi1EEENS2_ILi0EEEEEEiEEEEEDaRKT1_ENKUlDpRKT_E_clIJiEEEDaSD_,($_ZN7cutlass13device_kernelIN5flash19enable_sm80_to_sm89INS1_16FlashAttnBwdSm80INS1_25CollectiveMainloopBwdSm80ILi2ELi2EN4cute5tupleIJNS5_1CILi128EEES8_NS7_ILi64EEEEEENS_6half_tEfNS_4arch4Sm80ELb0ELb0ELb1ELb0ELb0ELb0ELb0ELb0ELi2ELi4ELi4ELi4ELb0EEENS1_21CollectiveEpilogueBwdISA_SB_SD_Li256ELb0ELb0ELi2EEENS1_19SingleTileSchedulerILb0ELb0ELb0ELi128EEEEEEEEEvNT_6ParamsE$_ZZN4cute4takeILi1ELi3ENS_5tupleIJNS1_IJNS_1CILi1EEENS2_ILi512EEEiEEENS2_ILi4096EEENS1_IJNS1_IJiiEEENS2_ILi8192EEEEEEEEEEEDaRKT1_ENKUlDpRKT_E_clIJS6_S9_EEEDaSH_ - $_ZN7cutlass13device_kernelIN5flash19enable_sm80_to_sm89INS1_16FlashAttnBwdSm80INS1_25CollectiveMainloopBwdSm80ILi2ELi2EN4cute5tupleIJNS5_1CILi128EEES8_NS7_ILi64EEEEEENS_6half_tEfNS_4arch4Sm80ELb0ELb0ELb1ELb0ELb0ELb0ELb0ELb0ELi2ELi4ELi4ELi4ELb0EEENS1_21CollectiveEpilogueBwdISA_SB_SD_Li256ELb0ELb0ELi2EEENS1_19SingleTileSchedulerILb0ELb0ELb0ELi128EEEEEEEEEvNT_6ParamsE$_ZZN4cute4takeILi1ELi2ENS_5tupleIJNS1_IJNS_1CILi1EEENS2_ILi0EEEEEEiEEEEEDaRKT1_ENKUlDpRKT_E_clIJiEEEDaSD_)
$_ZN7cutlass13device_kernelIN5flash19enable_sm80_to_sm89INS1_16FlashAttnBwdSm80INS1_25CollectiveMainloopBwdSm80ILi2ELi2EN4cute5tupleIJNS5_1CILi128EEES8_NS7_ILi64EEEEEENS_6half_tEfNS_4arch4Sm80ELb0ELb0ELb1ELb0ELb0ELb0ELb0ELb0ELi2ELi4ELi4ELi4ELb0EEENS1_21CollectiveEpilogueBwdISA_SB_SD_Li256ELb0ELb0ELi2EEENS1_19SingleTileSchedulerILb0ELb0ELb0ELi128EEEEEEEEEvNT_6ParamsE$_ZZN4cute4takeILi1ELi2ENS_5tupleIJNS1_IJNS_1CILi1EEENS2_ILi0EEEEEEiEEEEEDaRKT1_ENKUlDpRKT_E_clIJiEEEDaSD_:
[----:B------:R-:W-:Y:S02]  /*9190*/  MOV R38, R36 ;  /* 0x0000002400267202 */ /* 0x000fe40000000f00 */
[----:B------:R-:W-:-:S04]  /*91a0*/  MOV R39, 0x0 ;  /* 0x0000000000277802 */ /* 0x000fc80000000f00 */
[----:B------:R-:W-:Y:S05]  /*91b0*/  RET.REL.NODEC R38 `(_ZN7cutlass13device_kernelIN5flash19enable_sm80_to_sm89INS1_16FlashAttnBwdSm80INS1_25CollectiveMainloopBwdSm80ILi2ELi2EN4cute5tupleIJNS5_1CILi128EEES8_NS7_ILi64EEEEEENS_6half_tEfNS_4arch4Sm80ELb0ELb0ELb1ELb0ELb0ELb0ELb0ELb0ELi2ELi4ELi4ELi4ELb0EEENS1_21CollectiveEpilogueBwdISA_SB_SD_Li256ELb0ELb0ELi2EEENS1_19SingleTileSchedulerILb0ELb0ELb0ELi128EEEEEEEEEvNT_6ParamsE) ;  /* 0xffff6e4026007950 */ /* 0x000fea0003c3ffff */
        .type           $_ZN7cutlass13device_kernelIN5flash19enable_sm80_to_sm89INS1_16FlashAttnBwdSm80INS1_25CollectiveMainloopBwdSm80ILi2ELi2EN4cute5tupleIJNS5_1CILi128EEES8_NS7_ILi64EEEEEENS_6half_tEfNS_4arch4Sm80ELb0ELb0ELb1ELb0ELb0ELb0ELb0ELb0ELi2ELi4ELi4ELi4ELb0EEENS1_21CollectiveEpilogueBwdISA_SB_SD_Li256ELb0ELb0ELi2EEENS1_19SingleTileSchedulerILb0ELb0ELb0ELi128EEEEEEEEEvNT_6ParamsE$_ZZN4cute4takeILi1ELi3ENS_5tupleIJNS1_IJNS_1CILi1EEENS2_ILi512EEEiEEENS2_ILi4096EEENS1_IJNS1_IJiiEEENS2_ILi8192EEEEEEEEEEEDaRKT1_ENKUlDpRKT_E_clIJS6_S9_EEEDaSH_,@function
        .size           $_ZN7cutlass13device_kernelIN5flash19enable_sm80_to_sm89INS1_16FlashAttnBwdSm80INS1_25CollectiveMainloopBwdSm80ILi2ELi2EN4cute5tupleIJNS5_1CILi128EEES8_NS7_ILi64EEEEEENS_6half_tEfNS_4arch4Sm80ELb0ELb0ELb1ELb0ELb0ELb0ELb0ELb0ELi2ELi4ELi4ELi4ELb0EEENS1_21CollectiveEpilogueBwdISA_SB_SD_Li256ELb0ELb0ELi2EEENS1_19SingleTileSchedulerILb0ELb0ELb0ELi128EEEEEEEEEvNT_6ParamsE$_ZZN4cute4takeILi1ELi3ENS_5tupleIJNS1_IJNS_1CILi1EEENS2_ILi512EEEiEEENS2_ILi4096EEENS1_IJNS1_IJiiEEENS2_ILi8192EEEEEEEEEEEDaRKT1_ENKUlDpRKT_E_clIJS6_S9_EEEDaSH_,($_ZN7cutlass13device_kernelIN5flash19enable_sm80_to_sm89INS1_16FlashAttnBwdSm80INS1_25CollectiveMainloopBwdSm80ILi2ELi2EN4cute5tupleIJNS5_1CILi128EEES8_NS7_ILi64EEEEEENS_6half_tEfNS_4arch4Sm80ELb0ELb0ELb1ELb0ELb0ELb0ELb0ELb0ELi2ELi4ELi4ELi4ELb0EEENS1_21CollectiveEpilogueBwdISA_SB_SD_Li256ELb0ELb0ELi2EEENS1_19SingleTileSchedulerILb0ELb0ELb0ELi128EEEEEEEEEvNT_6ParamsE$_ZZN4cute4takeILi1ELi3ENS_5tupleIJNS1_IJNS_1CILi1EEENS2_ILi512EEEiEEENS2_ILi4096EEENS1_IJiiEEEEEEEEDaRKT1_ENKUlDpRKT_E_clIJS6_S7_EEEDaSF_ - $_ZN7cutlass13device_kernelIN5flash19enable_sm80_to_sm89INS1_16FlashAttnBwdSm80INS1_25CollectiveMainloopBwdSm80ILi2ELi2EN4cute5tupleIJNS5_1CILi128EEES8_NS7_ILi64EEEEEENS_6half_tEfNS_4arch4Sm80ELb0ELb0ELb1ELb0ELb0ELb0ELb0ELb0ELi2ELi4ELi4ELi4ELb0EEENS1_21CollectiveEpilogueBwdISA_SB_SD_Li256ELb0ELb0ELi2EEENS1_19SingleTileSchedulerILb0ELb0ELb0ELi128EEEEEEEEEvNT_6ParamsE$_ZZN4cute4takeILi1ELi3ENS_5tupleIJNS1_IJNS_1CILi1EEENS2_ILi512EEEiEEENS2_ILi4096EEENS1_IJNS1_IJiiEEENS2_ILi8192EEEEEEEEEEEDaRKT1_ENKUlDpRKT_E_clIJS6_S9_EEEDaSH_)
$_ZN7cutlass13device_kernelIN5flash19enable_sm80_to_sm89INS1_16FlashAttnBwdSm80INS1_25CollectiveMainloopBwdSm80ILi2ELi2EN4cute5tupleIJNS5_1CILi128EEES8_NS7_ILi64EEEEEENS_6half_tEfNS_4arch4Sm80ELb0ELb0ELb1ELb0ELb0ELb0ELb0ELb0ELi2ELi4ELi4ELi4ELb0EEENS1_21CollectiveEpilogueBwdISA_SB_SD_Li256ELb0ELb0ELi2EEENS1_19SingleTileSchedulerILb0ELb0ELb0ELi128EEEEEEEEEvNT_6ParamsE$_ZZN4cute4takeILi1ELi3ENS_5tupleIJNS1_IJNS_1CILi1EEENS2_ILi512EEEiEEENS2_ILi4096EEENS1_IJNS1_IJiiEEENS2_ILi8192EEEEEEEEEEEDaRKT1_ENKUlDpRKT_E_clIJS6_S9_EEEDaSH_:
[----:B------:R-:W-:-:S04]  /*91c0*/  MOV R5, 0x0 ;  /* 0x0000000000057802 */ /* 0x000fc80000000f00 */
[----:B------:R-:W-:Y:S05]  /*91d0*/  RET.REL.NODEC R4 `(_ZN7cutlass13device_kernelIN5flash19enable_sm80_to_sm89INS1_16FlashAttnBwdSm80INS1_25CollectiveMainloopBwdSm80ILi2ELi2EN4cute5tupleIJNS5_1CILi128EEES8_NS7_ILi64EEEEEENS_6half_tEfNS_4arch4Sm80ELb0ELb0ELb1ELb0ELb0ELb0ELb0ELb0ELi2ELi4ELi4ELi4ELb0EEENS1_21CollectiveEpilogueBwdISA_SB_SD_Li256ELb0ELb0ELi2EEENS1_19SingleTileSchedulerILb0ELb0ELb0ELi128EEEEEEEEEvNT_6ParamsE) ;  /* 0xffff6e2004007950 */ /* 0x000fea0003c3ffff */
        .type           $_ZN7cutlass13device_kernelIN5flash19enable_sm80_to_sm89INS1_16FlashAttnBwdSm80INS1_25CollectiveMainloopBwdSm80ILi2ELi2EN4cute5tupleIJNS5_1CILi128EEES8_NS7_ILi64EEEEEENS_6half_tEfNS_4arch4Sm80ELb0ELb0ELb1ELb0ELb0ELb0ELb0ELb0ELi2ELi4ELi4ELi4ELb0EEENS1_21CollectiveEpilogueBwdISA_SB_SD_Li256ELb0ELb0ELi2EEENS1_19SingleTileSchedulerILb0ELb0ELb0ELi128EEEEEEEEEvNT_6ParamsE$_ZZN4cute4takeILi1ELi3ENS_5tupleIJNS1_IJNS_1CILi1EEENS2_ILi512EEEiEEENS2_ILi4096EEENS1_IJiiEEEEEEEEDaRKT1_ENKUlDpRKT_E_clIJS6_S7_EEEDaSF_,@function
        .size           $_ZN7cutlass13device_kernelIN5flash19enable_sm80_to_sm89INS1_16FlashAttnBwdSm80INS1_25CollectiveMainloopBwdSm80ILi2ELi2EN4cute5tupleIJNS5_1CILi128EEES8_NS7_ILi64EEEEEENS_6half_tEfNS_4arch4Sm80ELb0ELb0ELb1ELb0ELb0ELb0ELb0ELb0ELi2ELi4ELi4ELi4ELb0EEENS1_21CollectiveEpilogueBwdISA_SB_SD_Li256ELb0ELb0ELi2EEENS1_19SingleTileSchedulerILb0ELb0ELb0ELi128EEEEEEEEEvNT_6ParamsE$_ZZN4cute4takeILi1ELi3ENS_5tupleIJNS1_IJNS_1CILi1EEENS2_ILi512EEEiEEENS2_ILi4096EEENS1_IJiiEEEEEEEEDaRKT1_ENKUlDpRKT_E_clIJS6_S7_EEEDaSF_,($_ZN7cutlass13device_kernelIN5flash19enable_sm80_to_sm89INS1_16FlashAttnBwdSm80INS1_25CollectiveMainloopBwdSm80ILi2ELi2EN4cute5tupleIJNS5_1CILi128EEES8_NS7_ILi64EEEEEENS_6half_tEfNS_4arch4Sm80ELb0ELb0ELb1ELb0ELb0ELb0ELb0ELb0ELi2ELi4ELi4ELi4ELb0EEENS1_21CollectiveEpilogueBwdISA_SB_SD_Li256ELb0ELb0ELi2EEENS1_19SingleTileSchedulerILb0ELb0ELb0ELi128EEEEEEEEEvNT_6ParamsE$_ZZN4cute4takeILi1ELi3ENS_5tupleIJNS1_IJNS_1CILi1EEEiEEENS2_ILi1024EEENS1_IJiiEEEEEEEEDaRKT1_ENKUlDpRKT_E_clIJS5_S6_EEEDaSE_ - $_ZN7cutlass13device_kernelIN5flash19enable_sm80_to_sm89INS1_16FlashAttnBwdSm80INS1_25CollectiveMainloopBwdSm80ILi2ELi2EN4cute5tupleIJNS5_1CILi128EEES8_NS7_ILi64EEEEEENS_6half_tEfNS_4arch4Sm80ELb0ELb0ELb1ELb0ELb0ELb0ELb0ELb0ELi2ELi4ELi4ELi4ELb0EEENS1_21CollectiveEpilogueBwdISA_SB_SD_Li256ELb0ELb0ELi2EEENS1_19SingleTileSchedulerILb0ELb0ELb0ELi128EEEEEEEEEvNT_6ParamsE$_ZZN4cute4takeILi1ELi3ENS_5tupleIJNS1_IJNS_1CILi1EEENS2_ILi512EEEiEEENS2_ILi4096EEENS1_IJiiEEEEEEEEDaRKT1_ENKUlDpRKT_E_clIJS6_S7_EEEDaSF_)
$_ZN7cutlass13device_kernelIN5flash19enable_sm80_to_sm89INS1_16FlashAttnBwdSm80INS1_25CollectiveMainloopBwdSm80ILi2ELi2EN4cute5tupleIJNS5_1CILi128EEES8_NS7_ILi64EEEEEENS_6half_tEfNS_4arch4Sm80ELb0ELb0ELb1ELb0ELb0ELb0ELb0ELb0ELi2ELi4ELi4ELi4ELb0EEENS1_21CollectiveEpilogueBwdISA_SB_SD_Li256ELb0ELb0ELi2EEENS1_19SingleTileSchedulerILb0ELb0ELb0ELi128EEEEEEEEEvNT_6ParamsE$_ZZN4cute4takeILi1ELi3ENS_5tupleIJNS1_IJNS_1CILi1EEENS2_ILi512EEEiEEENS2_ILi4096EEENS1_IJiiEEEEEEEEDaRKT1_ENKUlDpRKT_E_clIJS6_S7_EEEDaSF_:
[----:B------:R-:W-:-:S04]  /*91e0*/  MOV R3, 0x0 ;  /* 0x0000000000037802 */ /* 0x000fc80000000f00 */
[----:B------:R-:W-:Y:S05]  /*91f0*/  RET.REL.NODEC R2 `(_ZN7cutlass13device_kernelIN5flash19enable_sm80_to_sm89INS1_16FlashAttnBwdSm80INS1_25CollectiveMainloopBwdSm80ILi2ELi2EN4cute5tupleIJNS5_1CILi128EEES8_NS7_ILi64EEEEEENS_6half_tEfNS_4arch4Sm80ELb0ELb0ELb1ELb0ELb0ELb0ELb0ELb0ELi2ELi4ELi4ELi4ELb0EEENS1_21CollectiveEpilogueBwdISA_SB_SD_Li256ELb0ELb0ELi2EEENS1_19SingleTileSchedulerILb0ELb0ELb0ELi128EEEEEEEEEvNT_6ParamsE) ;  /* 0xffff6e0002007950 */ /* 0x000fea0003c3ffff */
        .type           $_ZN7cutlass13device_kernelIN5flash19enable_sm80_to_sm89INS1_16FlashAttnBwdSm80INS1_25CollectiveMainloopBwdSm80ILi2ELi2EN4cute5tupleIJNS5_1CILi128EEES8_NS7_ILi64EEEEEENS_6half_tEfNS_4arch4Sm80ELb0ELb0ELb1ELb0ELb0ELb0ELb0ELb0ELi2ELi4ELi4ELi4ELb0EEENS1_21CollectiveEpilogueBwdISA_SB_SD_Li256ELb0ELb0ELi2EEENS1_19SingleTileSchedulerILb0ELb0ELb0ELi128EEEEEEEEEvNT_6ParamsE$_ZZN4cute4takeILi1ELi3ENS_5tupleIJNS1_IJNS_1CILi1EEEiEEENS2_ILi1024EEENS1_IJiiEEEEEEEEDaRKT1_ENKUlDpRKT_E_clIJS5_S6_EEEDaSE_,@function
        .size           $_ZN7cutlass13device_kernelIN5flash19enable_sm80_to_sm89INS1_16FlashAttnBwdSm80INS1_25CollectiveMainloopBwdSm80ILi2ELi2EN4cute5tupleIJNS5_1CILi128EEES8_NS7_ILi64EEEEEENS_6half_tEfNS_4arch4Sm80ELb0ELb0ELb1ELb0ELb0ELb0ELb0ELb0ELi2ELi4ELi4ELi4ELb0EEENS1_21CollectiveEpilogueBwdISA_SB_SD_Li256ELb0ELb0ELi2EEENS1_19SingleTileSchedulerILb0ELb0ELb0ELi128EEEEEEEEEvNT_6ParamsE$_ZZN4cute4takeILi1ELi3ENS_5tupleIJNS1_IJNS_1CILi1EEEiEEENS2_ILi1024EEENS1_IJiiEEEEEEEEDaRKT1_ENKUlDpRKT_E_clIJS5_S6_EEEDaSE_,($_ZN7cutlass13device_kernelIN5flash19enable_sm80_to_sm89INS1_16FlashAttnBwdSm80INS1_25CollectiveMainloopBwdSm80ILi2ELi2EN4cute5tupleIJNS5_1CILi128EEES8_NS7_ILi64EEEEEENS_6half_tEfNS_4arch4Sm80ELb0ELb0ELb1ELb0ELb0ELb0ELb0ELb0ELi2ELi4ELi4ELi4ELb0EEENS1_21CollectiveEpilogueBwdISA_SB_SD_Li256ELb0ELb0ELi2EEENS1_19SingleTileSchedulerILb0ELb0ELb0ELi128EEEEEEEEEvNT_6ParamsE$_ZZN4cute4takeILi1ELi3ENS_5tupleIJNS1_IJiNS_1CILi512EEEEEENS1_IJiiEEENS2_ILi1024EEEEEEEEDaRKT1_ENKUlDpRKT_E_clIJS5_S6_EEEDaSE_ - $_ZN7cutlass13device_kernelIN5flash19enable_sm80_to_sm89INS1_16FlashAttnBwdSm80INS1_25CollectiveMainloopBwdSm80ILi2ELi2EN4cute5tupleIJNS5_1CILi128EEES8_NS7_ILi64EEEEEENS_6half_tEfNS_4arch4Sm80ELb0ELb0ELb1ELb0ELb0ELb0ELb0ELb0ELi2ELi4ELi4ELi4ELb0EEENS1_21CollectiveEpilogueBwdISA_SB_SD_Li256ELb0ELb0ELi2EEENS1_19SingleTileSchedulerILb0ELb0ELb0ELi128EEEEEEEEEvNT_6ParamsE$_ZZN4cute4takeILi1ELi3ENS_5tupleIJNS1_IJNS_1CILi1EEEiEEENS2_ILi1024EEENS1_IJiiEEEEEEEEDaRKT1_ENKUlDpRKT_E_clIJS5_S6_EEEDaSE_)
$_ZN7cutlass13device_kernelIN5flash19enable_sm80_to_sm89INS1_16FlashAttnBwdSm80INS1_25CollectiveMainloopBwdSm80ILi2ELi2EN4cute5tupleIJNS5_1CILi128EEES8_NS7_ILi64EEEEEENS_6half_tEfNS_4arch4Sm80ELb0ELb0ELb1ELb0ELb0ELb0ELb0ELb0ELi2ELi4ELi4ELi4ELb0EEENS1_21CollectiveEpilogueBwdISA_SB_SD_Li256ELb0ELb0ELi2EEENS1_19SingleTileSchedulerILb0ELb0ELb0ELi128EEEEEEEEEvNT_6ParamsE$_ZZN4cute4takeILi1ELi3ENS_5tupleIJNS1_IJNS_1CILi1EEEiEEENS2_ILi1024EEENS1_IJiiEEEEEEEEDaRKT1_ENKUlDpRKT_E_clIJS5_S6_EEEDaSE_:
[----:B------:R-:W-:-:S04]  /*9200*/  MOV R3, 0x0 ;  /* 0x0000000000037802 */ /* 0x000fc80000000f00 */
[----:B------:R-:W-:Y:S05]  /*9210*/  RET.REL.NODEC R2 `(_ZN7cutlass13device_kernelIN5flash19enable_sm80_to_sm89INS1_16FlashAttnBwdSm80INS1_25CollectiveMainloopBwdSm80ILi2ELi2EN4cute5tupleIJNS5_1CILi128EEES8_NS7_ILi64EEEEEENS_6half_tEfNS_4arch4Sm80ELb0ELb0ELb1ELb0ELb0ELb0ELb0ELb0ELi2ELi4ELi4ELi4ELb0EEENS1_21CollectiveEpilogueBwdISA_SB_SD_Li256ELb0ELb0ELi2EEENS1_19SingleTileSchedulerILb0ELb0ELb0ELi128EEEEEEEEEvNT_6ParamsE) ;  /* 0xffff6de002007950 */ /* 0x000fea0003c3ffff */
        .type           $_ZN7cutlass13device_kernelIN5flash19enable_sm80_to_sm89INS1_16FlashAttnBwdSm80INS1_25CollectiveMainloopBwdSm80ILi2ELi2EN4cute5tupleIJNS5_1CILi128EEES8_NS7_ILi64EEEEEENS_6half_tEfNS_4arch4Sm80ELb0ELb0ELb1ELb0ELb0ELb0ELb0ELb0ELi2ELi4ELi4ELi4ELb0EEENS1_21CollectiveEpilogueBwdISA_SB_SD_Li256ELb0ELb0ELi2EEENS1_19SingleTileSchedulerILb0ELb0ELb0ELi128EEEEEEEEEvNT_6ParamsE$_ZZN4cute4takeILi1ELi3ENS_5tupleIJNS1_IJiNS_1CILi512EEEEEENS1_IJiiEEENS2_ILi1024EEEEEEEEDaRKT1_ENKUlDpRKT_E_clIJS5_S6_EEEDaSE_,@function
        .size           $_ZN7cutlass13device_kernelIN5flash19enable_sm80_to_sm89INS1_16FlashAttnBwdSm80INS1_25CollectiveMainloopBwdSm80ILi2ELi2EN4cute5tupleIJNS5_1CILi128EEES8_NS7_ILi64EEEEEENS_6half_tEfNS_4arch4Sm80ELb0ELb0ELb1ELb0ELb0ELb0ELb0ELb0ELi2ELi4ELi4ELi4ELb0EEENS1_21CollectiveEpilogueBwdISA_SB_SD_Li256ELb0ELb0ELi2EEENS1_19SingleTileSchedulerILb0ELb0ELb0ELi128EEEEEEEEEvNT_6ParamsE$_ZZN4cute4takeILi1ELi3ENS_5tupleIJNS1_IJiNS_1CILi512EEEEEENS1_IJiiEEENS2_ILi1024EEEEEEEEDaRKT1_ENKUlDpRKT_E_clIJS5_S6_EEEDaSE_,($_ZN7cutlass13device_kernelIN5flash19enable_sm80_to_sm89INS1_16FlashAttnBwdSm80INS1_25CollectiveMainloopBwdSm80ILi2ELi2EN4cute5tupleIJNS5_1CILi128EEES8_NS7_ILi64EEEEEENS_6half_tEfNS_4arch4Sm80ELb0ELb0ELb1ELb0ELb0ELb0ELb0ELb0ELi2ELi4ELi4ELi4ELb0EEENS1_21CollectiveEpilogueBwdISA_SB_SD_Li256ELb0ELb0ELi2EEENS1_19SingleTileSchedulerILb0ELb0ELb0ELi128EEEEEEEEEvNT_6ParamsE$_ZZN4cute5sliceINS_5tupleIJNS1_IJNS_10UnderscoreENS_1CILi0EEEEEENS1_IJS4_S2_EEEEEENS1_IJNS1_IJNS1_IJNS3_ILi1EEES4_EEES4_EEENS1_IJNS1_IJS4_S4_EEEiEEEEEEEEDaRKT_RKT0_ENKUlRKT_RKT0_E_clIS6_SC_EEDaSM_SP_ - $_ZN7cutlass13device_kernelIN5flash19enable_sm80_to_sm89INS1_16FlashAttnBwdSm80INS1_25CollectiveMainloopBwdSm80ILi2ELi2EN4cute5tupleIJNS5_1CILi128EEES8_NS7_ILi64EEEEEENS_6half_tEfNS_4arch4Sm80ELb0ELb0ELb1ELb0ELb0ELb0ELb0ELb0ELi2ELi4ELi4ELi4ELb0EEENS1_21CollectiveEpilogueBwdISA_SB_SD_Li256ELb0ELb0ELi2EEENS1_19SingleTileSchedulerILb0ELb0ELb0ELi128EEEEEEEEEvNT_6ParamsE$_ZZN4cute4takeILi1ELi3ENS_5tupleIJNS1_IJiNS_1CILi512EEEEEENS1_IJiiEEENS2_ILi1024EEEEEEEEDaRKT1_ENKUlDpRKT_E_clIJS5_S6_EEEDaSE_)
$_ZN7cutlass13device_kernelIN5flash19enable_sm80_to_sm89INS1_16FlashAttnBwdSm80INS1_25CollectiveMainloopBwdSm80ILi2ELi2EN4cute5tupleIJNS5_1CILi128EEES8_NS7_ILi64EEEEEENS_6half_tEfNS_4arch4Sm80ELb0ELb0ELb1ELb0ELb0ELb0ELb0ELb0ELi2ELi4ELi4ELi4ELb0EEENS1_21CollectiveEpilogueBwdISA_SB_SD_Li256ELb0ELb0ELi2EEENS1_19SingleTileSchedulerILb0ELb0ELb0ELi128EEEEEEEEEvNT_6ParamsE$_ZZN4cute4takeILi1ELi3ENS_5tupleIJNS1_IJiNS_1CILi512EEEEEENS1_IJiiEEENS2_ILi1024EEEEEEEEDaRKT1_ENKUlDpRKT_E_clIJS5_S6_EEEDaSE_:
[----:B------:R-:W-:-:S04]  /*9220*/  MOV R3, 0x0 ;  /* 0x0000000000037802 */ /* 0x000fc80000000f00 */
[----:B------:R-:W-:Y:S05]  /*9230*/  RET.REL.NODEC R2 `(_ZN7cutlass13device_kernelIN5flash19enable_sm80_to_sm89INS1_16FlashAttnBwdSm80INS1_25CollectiveMainloopBwdSm80ILi2ELi2EN4cute5tupleIJNS5_1CILi128EEES8_NS7_ILi64EEEEEENS_6half_tEfNS_4arch4Sm80ELb0ELb0ELb1ELb0ELb0ELb0ELb0ELb0ELi2ELi4ELi4ELi4ELb0EEENS1_21CollectiveEpilogueBwdISA_SB_SD_Li256ELb0ELb0ELi2EEENS1_19SingleTileSchedulerILb0ELb0ELb0ELi128EEEEEEEEEvNT_6ParamsE) ;  /* 0xffff6dc002007950 */ /* 0x000fea0003c3ffff */
        .type           $_ZN7cutlass13device_kernelIN5flash19enable_sm80_to_sm89INS1_16FlashAttnBwdSm80INS1_25CollectiveMainloopBwdSm80ILi2ELi2EN4cute5tupleIJNS5_1CILi128EEES8_NS7_ILi64EEEEEENS_6half_tEfNS_4arch4Sm80ELb0ELb0ELb1ELb0ELb0ELb0ELb0ELb0ELi2ELi4ELi4ELi4ELb0EEENS1_21CollectiveEpilogueBwdISA_SB_SD_Li256ELb0ELb0ELi2EEENS1_19SingleTileSchedulerILb0ELb0ELb0ELi128EEEEEEEEEvNT_6ParamsE$_ZZN4cute5sliceINS_5tupleIJNS1_IJNS_10UnderscoreENS_1CILi0EEEEEENS1_IJS4_S2_EEEEEENS1_IJNS1_IJNS1_IJNS3_ILi1EEES4_EEES4_EEENS1_IJNS1_IJS4_S4_EEEiEEEEEEEEDaRKT_RKT0_ENKUlRKT_RKT0_E_clIS6_SC_EEDaSM_SP_,@function
        .size           $_ZN7cutlass13device_kernelIN5flash19enable_sm80_to_sm89INS1_16FlashAttnBwdSm80INS1_25CollectiveMainloopBwdSm80ILi2ELi2EN4cute5tupleIJNS5_1CILi128EEES8_NS7_ILi64EEEEEENS_6half_tEfNS_4arch4Sm80ELb0ELb0ELb1ELb0ELb0ELb0ELb0ELb0ELi2ELi4ELi4ELi4ELb0EEENS1_21CollectiveEpilogueBwdISA_SB_SD_Li256ELb0ELb0ELi2EEENS1_19SingleTileSchedulerILb0ELb0ELb0ELi128EEEEEEEEEvNT_6ParamsE$_ZZN4cute5sliceINS_5tupleIJNS1_IJNS_10UnderscoreENS_1CILi0EEEEEENS1_IJS4_S2_EEEEEENS1_IJNS1_IJNS1_IJNS3_ILi1EEES4_EEES4_EEENS1_IJNS1_IJS4_S4_EEEiEEEEEEEEDaRKT_RKT0_ENKUlRKT_RKT0_E_clIS6_SC_EEDaSM_SP_,($_ZN7cutlass13device_kernelIN5flash19enable_sm80_to_sm89INS1_16FlashAttnBwdSm80INS1_25CollectiveMainloopBwdSm80ILi2ELi2EN4cute5tupleIJNS5_1CILi128EEES8_NS7_ILi64EEEEEENS_6half_tEfNS_4arch4Sm80ELb0ELb0ELb1ELb0ELb0ELb0ELb0ELb0ELi2ELi4ELi4ELi4ELb0EEENS1_21CollectiveEpilogueBwdISA_SB_SD_Li256ELb0ELb0ELi2EEENS1_19SingleTileSchedulerILb0ELb0ELb0ELi128EEEEEEEEEvNT_6ParamsE$_ZZN4cute5sliceINS_5tupleIJNS_10UnderscoreES2_NS_1CILi0EEEEEENS1_IJNS1_IJNS3_ILi1EEES4_EEEiNS3_ILi1024EEEEEEEEDaRKT_RKT0_ENKUlRKT_RKT0_E_clIS2_iEEDaSI_SL_ - $_ZN7cutlass13device_kernelIN5flash19enable_sm80_to_sm89INS1_16FlashAttnBwdSm80INS1_25CollectiveMainloopBwdSm80ILi2ELi2EN4cute5tupleIJNS5_1CILi128EEES8_NS7_ILi64EEEEEENS_6half_tEfNS_4arch4Sm80ELb0ELb0ELb1ELb0ELb0ELb0ELb0ELb0ELi2ELi4ELi4ELi4ELb0EEENS1_21CollectiveEpilogueBwdISA_SB_SD_Li256ELb0ELb0ELi2EEENS1_19SingleTileSchedulerILb0ELb0ELb0ELi128EEEEEEEEEvNT_6ParamsE$_ZZN4cute5sliceINS_5tupleIJNS1_IJNS_10UnderscoreENS_1CILi0EEEEEENS1_IJS4_S2_EEEEEENS1_IJNS1_IJNS1_IJNS3_ILi1EEES4_EEES4_EEENS1_IJNS1_IJS4_S4_EEEiEEEEEEEEDaRKT_RKT0_ENKUlRKT_RKT0_E_clIS6_SC_EEDaSM_SP_)
$_ZN7cutlass13device_kernelIN5flash19enable_sm80_to_sm89INS1_16FlashAttnBwdSm80INS1_25CollectiveMainloopBwdSm80ILi2ELi2EN4cute5tupleIJNS5_1CILi128EEES8_NS7_ILi64EEEEEENS_6half_tEfNS_4arch4Sm80ELb0ELb0ELb1ELb0ELb0ELb0ELb0ELb0ELi2ELi4ELi4ELi4ELb0EEENS1_21CollectiveEpilogueBwdISA_SB_SD_Li256ELb0ELb0ELi2EEENS1_19SingleTileSchedulerILb0ELb0ELb0ELi128EEEEEEEEEvNT_6ParamsE$_ZZN4cute5sliceINS_5tupleIJNS1_IJNS_10UnderscoreENS_1CILi0EEEEEENS1_IJS4_S2_EEEEEENS1_IJNS1_IJNS1_IJNS3_ILi1EEES4_EEES4_EEENS1_IJNS1_IJS4_S4_EEEiEEEEEEEEDaRKT_RKT0_ENKUlRKT_RKT0_E_clIS6_SC_EEDaSM_SP_:
[----:B------:R-:W-:Y:S02]  /*9240*/  MOV R6, R2 ;  /* 0x0000000200067202 */ /* 0x000fe40000000f00 */
[----:B------:R-:W-:-:S04]  /*9250*/  MOV R7, 0x0 ;  /* 0x0000000000077802 */ /* 0x000fc80000000f00 */
[----:B------:R-:W-:Y:S05]  /*9260*/  RET.REL.NODEC R6 `(_ZN7cutlass13device_kernelIN5flash19enable_sm80_to_sm89INS1_16FlashAttnBwdSm80INS1_25CollectiveMainloopBwdSm80ILi2ELi2EN4cute5tupleIJNS5_1CILi128EEES8_NS7_ILi64EEEEEENS_6half_tEfNS_4arch4Sm80ELb0ELb0ELb1ELb0ELb0ELb0ELb0ELb0ELi2ELi4ELi4ELi4ELb0EEENS1_21CollectiveEpilogueBwdISA_SB_SD_Li256ELb0ELb0ELi2EEENS1_19SingleTileSchedulerILb0ELb0ELb0ELi128EEEEEEEEEvNT_6ParamsE) ;  /* 0xffff6d9006007950 */ /* 0x000fea0003c3ffff */
        .type           $_ZN7cutlass13device_kernelIN5flash19enable_sm80_to_sm89INS1_16FlashAttnBwdSm80INS1_25CollectiveMainloopBwdSm80ILi2ELi2EN4cute5tupleIJNS5_1CILi128EEES8_NS7_ILi64EEEEEENS_6half_tEfNS_4arch4Sm80ELb0ELb0ELb1ELb0ELb0ELb0ELb0ELb0ELi2ELi4ELi4ELi4ELb0EEENS1_21CollectiveEpilogueBwdISA_SB_SD_Li256ELb0ELb0ELi2EEENS1_19SingleTileSchedulerILb0ELb0ELb0ELi128EEEEEEEEEvNT_6ParamsE$_ZZN4cute5sliceINS_5tupleIJNS_10UnderscoreES2_NS_1CILi0EEEEEENS1_IJNS1_IJNS3_ILi1EEES4_EEEiNS3_ILi1024EEEEEEEEDaRKT_RKT0_ENKUlRKT_RKT0_E_clIS2_iEEDaSI_SL_,@function
        .size           $_ZN7cutlass13device_kernelIN5flash19enable_sm80_to_sm89INS1_16FlashAttnBwdSm80INS1_25CollectiveMainloopBwdSm80ILi2ELi2EN4cute5tupleIJNS5_1CILi128EEES8_NS7_ILi64EEEEEENS_6half_tEfNS_4arch4Sm80ELb0ELb0ELb1ELb0ELb0ELb0ELb0ELb0ELi2ELi4ELi4ELi4ELb0EEENS1_21CollectiveEpilogueBwdISA_SB_SD_Li256ELb0ELb0ELi2EEENS1_19SingleTileSchedulerILb0ELb0ELb0ELi128EEEEEEEEEvNT_6ParamsE$_ZZN4cute5sliceINS_5tupleIJNS_10UnderscoreES2_NS_1CILi0EEEEEENS1_IJNS1_IJNS3_ILi1EEES4_EEEiNS3_ILi1024EEEEEEEEDaRKT_RKT0_ENKUlRKT_RKT0_E_clIS2_iEEDaSI_SL_,($_ZN7cutlass13device_kernelIN5flash19enable_sm80_to_sm89INS1_16FlashAttnBwdSm80INS1_25CollectiveMainloopBwdSm80ILi2ELi2EN4cute5tupleIJNS5_1CILi128EEES8_NS7_ILi64EEEEEENS_6half_tEfNS_4arch4Sm80ELb0ELb0ELb1ELb0ELb0ELb0ELb0ELb0ELi2ELi4ELi4ELi4ELb0EEENS1_21CollectiveEpilogueBwdISA_SB_SD_Li256ELb0ELb0ELi2EEENS1_19SingleTileSchedulerILb0ELb0ELb0ELi128EEEEEEEEEvNT_6ParamsE$_ZZN4cute5sliceINS_5tupleIJNS_10UnderscoreES2_S2_iEEENS1_IJNS1_IJNS_1CILi1EEENS4_ILi0EEEEEENS4_ILi4096EEENS1_IJiiEEENS1_IJS6_NS4_ILi8192EEEEEEEEEEEDaRKT_RKT0_ENKUlRKT_RKT0_E_clIS2_S9_EEDaSL_SO_ - $_ZN7cutlass13device_kernelIN5flash19enable_sm80_to_sm89INS1_16FlashAttnBwdSm80INS1_25CollectiveMainloopBwdSm80ILi2ELi2EN4cute5tupleIJNS5_1CILi128EEES8_NS7_ILi64EEEEEENS_6half_tEfNS_4arch4Sm80ELb0ELb0ELb1ELb0ELb0ELb0ELb0ELb0ELi2ELi4ELi4ELi4ELb0EEENS1_21CollectiveEpilogueBwdISA_SB_SD_Li256ELb0ELb0ELi2EEENS1_19SingleTileSchedulerILb0ELb0ELb0ELi128EEEEEEEEEvNT_6ParamsE$_ZZN4cute5sliceINS_5tupleIJNS_10UnderscoreES2_NS_1CILi0EEEEEENS1_IJNS1_IJNS3_ILi1EEES4_EEEiNS3_ILi1024EEEEEEEEDaRKT_RKT0_ENKUlRKT_RKT0_E_clIS2_iEEDaSI_SL_)
$_ZN7cutlass13device_kernelIN5flash19enable_sm80_to_sm89INS1_16FlashAttnBwdSm80INS1_25CollectiveMainloopBwdSm80ILi2ELi2EN4cute5tupleIJNS5_1CILi128EEES8_NS7_ILi64EEEEEENS_6half_tEfNS_4arch4Sm80ELb0ELb0ELb1ELb0ELb0ELb0ELb0ELb0ELi2ELi4ELi4ELi4ELb0EEENS1_21CollectiveEpilogueBwdISA_SB_SD_Li256ELb0ELb0ELi2EEENS1_19SingleTileSchedulerILb0ELb0ELb0ELi128EEEEEEEEEvNT_6ParamsE$_ZZN4cute5sliceINS_5tupleIJNS_10UnderscoreES2_NS_1CILi0EEEEEENS1_IJNS1_IJNS3_ILi1EEES4_EEEiNS3_ILi1024EEEEEEEEDaRKT_RKT0_ENKUlRKT_RKT0_E_clIS2_iEEDaSI_SL_:
[----:B------:R-:W-:Y:S02]  /*9270*/  MOV R4, R2 ;  /* 0x0000000200047202 */ /* 0x000fe40000000f00 */
[----:B------:R-:W-:-:S04]  /*9280*/  MOV R5, 0x0 ;  /* 0x0000000000057802 */ /* 0x000fc80000000f00 */
[----:B------:R-:W-:Y:S05]  /*9290*/  RET.REL.NODEC R4 `(_ZN7cutlass13device_kernelIN5flash19enable_sm80_to_sm89INS1_16FlashAttnBwdSm80INS1_25CollectiveMainloopBwdSm80ILi2ELi2EN4cute5tupleIJNS5_1CILi128EEES8_NS7_ILi64EEEEEENS_6half_tEfNS_4arch4Sm80ELb0ELb0ELb1ELb0ELb0ELb0ELb0ELb0ELi2ELi4ELi4ELi4ELb0EEENS1_21CollectiveEpilogueBwdISA_SB_SD_Li256ELb0ELb0ELi2EEENS1_19SingleTileSchedulerILb0ELb0ELb0ELi128EEEEEEEEEvNT_6ParamsE) ;  /* 0xffff6d6004007950 */ /* 0x000fea0003c3ffff */
        .type           $_ZN7cutlass13device_kernelIN5flash19enable_sm80_to_sm89INS1_16FlashAttnBwdSm80INS1_25CollectiveMainloopBwdSm80ILi2ELi2EN4cute5tupleIJNS5_1CILi128EEES8_NS7_ILi64EEEEEENS_6half_tEfNS_4arch4Sm80ELb0ELb0ELb1ELb0ELb0ELb0ELb0ELb0ELi2ELi4ELi4ELi4ELb0EEENS1_21CollectiveEpilogueBwdISA_SB_SD_Li256ELb0ELb0ELi2EEENS1_19SingleTileSchedulerILb0ELb0ELb0ELi128EEEEEEEEEvNT_6ParamsE$_ZZN4cute5sliceINS_5tupleIJNS_10UnderscoreES2_S2_iEEENS1_IJNS1_IJNS_1CILi1EEENS4_ILi0EEEEEENS4_ILi4096EEENS1_IJiiEEENS1_IJS6_NS4_ILi8192EEEEEEEEEEEDaRKT_RKT0_ENKUlRKT_RKT0_E_clIS2_S9_EEDaSL_SO_,@function
        .size           $_ZN7cutlass13device_kernelIN5flash19enable_sm80_to_sm89INS1_16FlashAttnBwdSm80INS1_25CollectiveMainloopBwdSm80ILi2ELi2EN4cute5tupleIJNS5_1CILi128EEES8_NS7_ILi64EEEEEENS_6half_tEfNS_4arch4Sm80ELb0ELb0ELb1ELb0ELb0ELb0ELb0ELb0ELi2ELi4ELi4ELi4ELb0EEENS1_21CollectiveEpilogueBwdISA_SB_SD_Li256ELb0ELb0ELi2EEENS1_19SingleTileSchedulerILb0ELb0ELb0ELi128EEEEEEEEEvNT_6ParamsE$_ZZN4cute5sliceINS_5tupleIJNS_10UnderscoreES2_S2_iEEENS1_IJNS1_IJNS_1CILi1EEENS4_ILi0EEEEEENS4_ILi4096EEENS1_IJiiEEENS1_IJS6_NS4_ILi8192EEEEEEEEEEEDaRKT_RKT0_ENKUlRKT_RKT0_E_clIS2_S9_EEDaSL_SO_,($_ZN7cutlass13device_kernelIN5flash19enable_sm80_to_sm89INS1_16FlashAttnBwdSm80INS1_25CollectiveMainloopBwdSm80ILi2ELi2EN4cute5tupleIJNS5_1CILi128EEES8_NS7_ILi64EEEEEENS_6half_tEfNS_4arch4Sm80ELb0ELb0ELb1ELb0ELb0ELb0ELb0ELb0ELi2ELi4ELi4ELi4ELb0EEENS1_21CollectiveEpilogueBwdISA_SB_SD_Li256ELb0ELb0ELi2EEENS1_19SingleTileSchedulerILb0ELb0ELb0ELi128EEEEEEEEEvNT_6ParamsE$_ZZN4cute5sliceINS_5tupleIJNS_10UnderscoreES2_S2_iEEENS1_IJNS1_IJNS_1CILi1EEENS4_ILi0EEEEEEiNS4_ILi1024EEENS4_ILi8192EEEEEEEEDaRKT_RKT0_ENKUlRKT_RKT0_E_clIS2_iEEDaSJ_SM_ - $_ZN7cutlass13device_kernelIN5flash19enable_sm80_to_sm89INS1_16FlashAttnBwdSm80INS1_25CollectiveMainloopBwdSm80ILi2ELi2EN4cute5tupleIJNS5_1CILi128EEES8_NS7_ILi64EEEEEENS_6half_tEfNS_4arch4Sm80ELb0ELb0ELb1ELb0ELb0ELb0ELb0ELb0ELi2ELi4ELi4ELi4ELb0EEENS1_21CollectiveEpilogueBwdISA_SB_SD_Li256ELb0ELb0ELi2EEENS1_19SingleTileSchedulerILb0ELb0ELb0ELi128EEEEEEEEEvNT_6ParamsE$_ZZN4cute5sliceINS_5tupleIJNS_10UnderscoreES2_S2_iEEENS1_IJNS1_IJNS_1CILi1EEENS4_ILi0EEEEEENS4_ILi4096EEENS1_IJiiEEENS1_IJS6_NS4_ILi8192EEEEEEEEEEEDaRKT_RKT0_ENKUlRKT_RKT0_E_clIS2_S9_EEDaSL_SO_)
$_ZN7cutlass13device_kernelIN5flash19enable_sm80_to_sm89INS1_16FlashAttnBwdSm80INS1_25CollectiveMainloopBwdSm80ILi2ELi2EN4cute5tupleIJNS5_1CILi128EEES8_NS7_ILi64EEEEEENS_6half_tEfNS_4arch4Sm80ELb0ELb0ELb1ELb0ELb0ELb0ELb0ELb0ELi2ELi4ELi4ELi4ELb0EEENS1_21CollectiveEpilogueBwdISA_SB_SD_Li256ELb0ELb0ELi2EEENS1_19SingleTileSchedulerILb0ELb0ELb0ELi128EEEEEEEEEvNT_6ParamsE$_ZZN4cute5sliceINS_5tupleIJNS_10UnderscoreES2_S2_iEEENS1_IJNS1_IJNS_1CILi1EEENS4_ILi0EEEEEENS4_ILi4096EEENS1_IJiiEEENS1_IJS6_NS4_ILi8192EEEEEEEEEEEDaRKT_RKT0_ENKUlRKT_RKT0_E_clIS2_S9_EEDaSL_SO_:
[----:B------:R-:W-:-:S04]  /*92a0*/  MOV R5, 0x0 ;  /* 0x0000000000057802 */ /* 0x000fc80000000f00 */
[----:B------:R-:W-:Y:S05]  /*92b0*/  RET.REL.NODEC R4 `(_ZN7cutlass13device_kernelIN5flash19enable_sm80_to_sm89INS1_16FlashAttnBwdSm80INS1_25CollectiveMainloopBwdSm80ILi2ELi2EN4cute5tupleIJNS5_1CILi128EEES8_NS7_ILi64EEEEEENS_6half_tEfNS_4arch4Sm80ELb0ELb0ELb1ELb0ELb0ELb0ELb0ELb0ELi2ELi4ELi4ELi4ELb0EEENS1_21CollectiveEpilogueBwdISA_SB_SD_Li256ELb0ELb0ELi2EEENS1_19SingleTileSchedulerILb0ELb0ELb0ELi128EEEEEEEEEvNT_6ParamsE) ;  /* 0xffff6d4004007950 */ /* 0x000fea0003c3ffff */
        .type           $_ZN7cutlass13device_kernelIN5flash19enable_sm80_to_sm89INS1_16FlashAttnBwdSm80INS1_25CollectiveMainloopBwdSm80ILi2ELi2EN4cute5tupleIJNS5_1CILi128EEES8_NS7_ILi64EEEEEENS_6half_tEfNS_4arch4Sm80ELb0ELb0ELb1ELb0ELb0ELb0ELb0ELb0ELi2ELi4ELi4ELi4ELb0EEENS1_21CollectiveEpilogueBwdISA_SB_SD_Li256ELb0ELb0ELi2EEENS1_19SingleTileSchedulerILb0ELb0ELb0ELi128EEEEEEEEEvNT_6ParamsE$_ZZN4cute5sliceINS_5tupleIJNS_10UnderscoreES2_S2_iEEENS1_IJNS1_IJNS_1CILi1EEENS4_ILi0EEEEEEiNS4_ILi1024EEENS4_ILi8192EEEEEEEEDaRKT_RKT0_ENKUlRKT_RKT0_E_clIS2_iEEDaSJ_SM_,@function
        .size           $_ZN7cutlass13device_kernelIN5flash19enable_sm80_to_sm89INS1_16FlashAttnBwdSm80INS1_25CollectiveMainloopBwdSm80ILi2ELi2EN4cute5tupleIJNS5_1CILi128EEES8_NS7_ILi64EEEEEENS_6half_tEfNS_4arch4Sm80ELb0ELb0ELb1ELb0ELb0ELb0ELb0ELb0ELi2ELi4ELi4ELi4ELb0EEENS1_21CollectiveEpilogueBwdISA_SB_SD_Li256ELb0ELb0ELi2EEENS1_19SingleTileSchedulerILb0ELb0ELb0ELi128EEEEEEEEEvNT_6ParamsE$_ZZN4cute5sliceINS_5tupleIJNS_10UnderscoreES2_S2_iEEENS1_IJNS1_IJNS_1CILi1EEENS4_ILi0EEEEEEiNS4_ILi1024EEENS4_ILi8192EEEEEEEEDaRKT_RKT0_ENKUlRKT_RKT0_E_clIS2_iEEDaSJ_SM_,($_ZN7cutlass13device_kernelIN5flash19enable_sm80_to_sm89INS1_16FlashAttnBwdSm80INS1_25CollectiveMainloopBwdSm80ILi2ELi2EN4cute5tupleIJNS5_1CILi128EEES8_NS7_ILi64EEEEEENS_6half_tEfNS_4arch4Sm80ELb0ELb0ELb1ELb0ELb0ELb0ELb0ELb0ELi2ELi4ELi4ELi4ELb0EEENS1_21CollectiveEpilogueBwdISA_SB_SD_Li256ELb0ELb0ELi2EEENS1_19SingleTileSchedulerILb0ELb0ELb0ELi128EEEEEEEEEvNT_6ParamsE$_ZZN4cute5sliceINS_5tupleIJNS_10UnderscoreES2_iEEENS1_IJNS1_IJNS_1CILi1EEENS4_ILi0EEEEEEiNS4_ILi1024EEEEEEEEDaRKT_RKT0_ENKUlRKT_RKT0_E_clIS2_iEEDaSI_SL_ - $_ZN7cutlass13device_kernelIN5flash19enable_sm80_to_sm89INS1_16FlashAttnBwdSm80INS1_25CollectiveMainloopBwdSm80ILi2ELi2EN4cute5tupleIJNS5_1CILi128EEES8_NS7_ILi64EEEEEENS_6half_tEfNS_4arch4Sm80ELb0ELb0ELb1ELb0ELb0ELb0ELb0ELb0ELi2ELi4ELi4ELi4ELb0EEENS1_21CollectiveEpilogueBwdISA_SB_SD_Li256ELb0ELb0ELi2EEENS1_19SingleTileSchedulerILb0ELb0ELb0ELi128EEEEEEEEEvNT_6ParamsE$_ZZN4cute5sliceINS_5tupleIJNS_10UnderscoreES2_S2_iEEENS1_IJNS1_IJNS_1CILi1EEENS4_ILi0EEEEEEiNS4_ILi1024EEENS4_ILi8192EEEEEEEEDaRKT_RKT0_ENKUlRKT_RKT0_E_clIS2_iEEDaSJ_SM_)
$_ZN7cutlass13device_kernelIN5flash19enable_sm80_to_sm89INS1_16FlashAttnBwdSm80INS1_25CollectiveMainloopBwdSm80ILi2ELi2EN4cute5tupleIJNS5_1CILi128EEES8_NS7_ILi64EEEEEENS_6half_tEfNS_4arch4Sm80ELb0ELb0ELb1ELb0ELb0ELb0ELb0ELb0ELi2ELi4ELi4ELi4ELb0EEENS1_21CollectiveEpilogueBwdISA_SB_SD_Li256ELb0ELb0ELi2EEENS1_19SingleTileSchedulerILb0ELb0ELb0ELi128EEEEEEEEEvNT_6ParamsE$_ZZN4cute5sliceINS_5tupleIJNS_10UnderscoreES2_S2_iEEENS1_IJNS1_IJNS_1CILi1EEENS4_ILi0EEEEEEiNS4_ILi1024EEENS4_ILi8192EEEEEEEEDaRKT_RKT0_ENKUlRKT_RKT0_E_clIS2_iEEDaSJ_SM_:
[----:B------:R-:W-:Y:S02]  /*92c0*/  MOV R12, R2 ;  /* 0x00000002000c7202 */ /* 0x000fe40000000f00 */
[----:B------:R-:W-:-:S04]  /*92d0*/  MOV R13, 0x0 ;  /* 0x00000000000d7802 */ /* 0x000fc80000000f00 */
[----:B------:R-:W-:Y:S05]  /*92e0*/  RET.REL.NODEC R12 `(_ZN7cutlass13device_kernelIN5flash19enable_sm80_to_sm89INS1_16FlashAttnBwdSm80INS1_25CollectiveMainloopBwdSm80ILi2ELi2EN4cute5tupleIJNS5_1CILi128EEES8_NS7_ILi64EEEEEENS_6half_tEfNS_4arch4Sm80ELb0ELb0ELb1ELb0ELb0ELb0ELb0ELb0ELi2ELi4ELi4ELi4ELb0EEENS1_21CollectiveEpilogueBwdISA_SB_SD_Li256ELb0ELb0ELi2EEENS1_19SingleTileSchedulerILb0ELb0ELb0ELi128EEEEEEEEEvNT_6ParamsE) ;  /* 0xffff6d100c007950 */ /* 0x000fea0003c3ffff */
        .type           $_ZN7cutlass13device_kernelIN5flash19enable_sm80_to_sm89INS1_16FlashAttnBwdSm80INS1_25CollectiveMainloopBwdSm80ILi2ELi2EN4cute5tupleIJNS5_1CILi128EEES8_NS7_ILi64EEEEEENS_6half_tEfNS_4arch4Sm80ELb0ELb0ELb1ELb0ELb0ELb0ELb0ELb0ELi2ELi4ELi4ELi4ELb0EEENS1_21CollectiveEpilogueBwdISA_SB_SD_Li256ELb0ELb0ELi2EEENS1_19SingleTileSchedulerILb0ELb0ELb0ELi128EEEEEEEEEvNT_6ParamsE$_ZZN4cute5sliceINS_5tupleIJNS_10UnderscoreES2_iEEENS1_IJNS1_IJNS_1CILi1EEENS4_ILi0EEEEEEiNS4_ILi1024EEEEEEEEDaRKT_RKT0_ENKUlRKT_RKT0_E_clIS2_iEEDaSI_SL_,@function
        .size           $_ZN7cutlass13device_kernelIN5flash19enable_sm80_to_sm89INS1_16FlashAttnBwdSm80INS1_25CollectiveMainloopBwdSm80ILi2ELi2EN4cute5tupleIJNS5_1CILi128EEES8_NS7_ILi64EEEEEENS_6half_tEfNS_4arch4Sm80ELb0ELb0ELb1ELb0ELb0ELb0ELb0ELb0ELi2ELi4ELi4ELi4ELb0EEENS1_21CollectiveEpilogueBwdISA_SB_SD_Li256ELb0ELb0ELi2EEENS1_19SingleTileSchedulerILb0ELb0ELb0ELi128EEEEEEEEEvNT_6ParamsE$_ZZN4cute5sliceINS_5tupleIJNS_10UnderscoreES2_iEEENS1_IJNS1_IJNS_1CILi1EEENS4_ILi0EEEEEEiNS4_ILi1024EEEEEEEEDaRKT_RKT0_ENKUlRKT_RKT0_E_clIS2_iEEDaSI_SL_,($_ZN7cutlass13device_kernelIN5flash19enable_sm80_to_sm89INS1_16FlashAttnBwdSm80INS1_25CollectiveMainloopBwdSm80ILi2ELi2EN4cute5tupleIJNS5_1CILi128EEES8_NS7_ILi64EEEEEENS_6half_tEfNS_4arch4Sm80ELb0ELb0ELb1ELb0ELb0ELb0ELb0ELb0ELi2ELi4ELi4ELi4ELb0EEENS1_21CollectiveEpilogueBwdISA_SB_SD_Li256ELb0ELb0ELi2EEENS1_19SingleTileSchedulerILb0ELb0ELb0ELi128EEEEEEEEEvNT_6ParamsE$_ZZN4cute6detail16composition_implINS_5tupleIJNS_1CILi16EEENS3_ILi2EEES5_S5_NS3_ILi4EEES5_EEENS2_IJNS3_ILi1EEEiiiNS3_ILi144EEENS3_ILi512EEEEEENS2_IJNS2_IJS5_S5_EEES6_NS3_ILi8EEEEEENS2_IJNS2_IJNS3_ILi64EEESA_EEES4_NS3_ILi1024EEEEEEEEDaRKT_RKT0_RKT1_RKT2_ENKUlRKT_RKT0_E_clIS6_S4_EEDaSX_S10_ - $_ZN7cutlass13device_kernelIN5flash19enable_sm80_to_sm89INS1_16FlashAttnBwdSm80INS1_25CollectiveMainloopBwdSm80ILi2ELi2EN4cute5tupleIJNS5_1CILi128EEES8_NS7_ILi64EEEEEENS_6half_tEfNS_4arch4Sm80ELb0ELb0ELb1ELb0ELb0ELb0ELb0ELb0ELi2ELi4ELi4ELi4ELb0EEENS1_21CollectiveEpilogueBwdISA_SB_SD_Li256ELb0ELb0ELi2EEENS1_19SingleTileSchedulerILb0ELb0ELb0ELi128EEEEEEEEEvNT_6ParamsE$_ZZN4cute5sliceINS_5tupleIJNS_10UnderscoreES2_iEEENS1_IJNS1_IJNS_1CILi1EEENS4_ILi0EEEEEEiNS4_ILi1024EEEEEEEEDaRKT_RKT0_ENKUlRKT_RKT0_E_clIS2_iEEDaSI_SL_)
$_ZN7cutlass13device_kernelIN5flash19enable_sm80_to_sm89INS1_16FlashAttnBwdSm80INS1_25CollectiveMainloopBwdSm80ILi2ELi2EN4cute5tupleIJNS5_1CILi128EEES8_NS7_ILi64EEEEEENS_6half_tEfNS_4arch4Sm80ELb0ELb0ELb1ELb0ELb0ELb0ELb0ELb0ELi2ELi4ELi4ELi4ELb0EEENS1_21CollectiveEpilogueBwdISA_SB_SD_Li256ELb0ELb0ELi2EEENS1_19SingleTileSchedulerILb0ELb0ELb0ELi128EEEEEEEEEvNT_6ParamsE$_ZZN4cute5sliceINS_5tupleIJNS_10UnderscoreES2_iEEENS1_IJNS1_IJNS_1CILi1EEENS4_ILi0EEEEEEiNS4_ILi1024EEEEEEEEDaRKT_RKT0_ENKUlRKT_RKT0_E_clIS2_iEEDaSI_SL_:
[----:B------:R-:W-:Y:S02]  /*92f0*/  MOV R36, R2 ;  /* 0x0000000200247202 */ /* 0x000fe40000000f00 */
[----:B------:R-:W-:-:S04]  /*9300*/  MOV R37, 0x0 ;  /* 0x0000000000257802 */ /* 0x000fc80000000f00 */
[----:B------:R-:W-:Y:S05]  /*9310*/  RET.REL.NODEC R36 `(_ZN7cutlass13device_kernelIN5flash19enable_sm80_to_sm89INS1_16FlashAttnBwdSm80INS1_25CollectiveMainloopBwdSm80ILi2ELi2EN4cute5tupleIJNS5_1CILi128EEES8_NS7_ILi64EEEEEENS_6half_tEfNS_4arch4Sm80ELb0ELb0ELb1ELb0ELb0ELb0ELb0ELb0ELi2ELi4ELi4ELi4ELb0EEENS1_21CollectiveEpilogueBwdISA_SB_SD_Li256ELb0ELb0ELi2EEENS1_19SingleTileSchedulerILb0ELb0ELb0ELi128EEEEEEEEEvNT_6ParamsE) ;  /* 0xffff6ce024007950 */ /* 0x000fea0003c3ffff */
        .type           $_ZN7cutlass13device_kernelIN5flash19enable_sm80_to_sm89INS1_16FlashAttnBwdSm80INS1_25CollectiveMainloopBwdSm80ILi2ELi2EN4cute5tupleIJNS5_1CILi128EEES8_NS7_ILi64EEEEEENS_6half_tEfNS_4arch4Sm80ELb0ELb0ELb1ELb0ELb0ELb0ELb0ELb0ELi2ELi4ELi4ELi4ELb0EEENS1_21CollectiveEpilogueBwdISA_SB_SD_Li256ELb0ELb0ELi2EEENS1_19SingleTileSchedulerILb0ELb0ELb0ELi128EEEEEEEEEvNT_6ParamsE$_ZZN4cute6detail16composition_implINS_5tupleIJNS_1CILi16EEENS3_ILi2EEES5_S5_NS3_ILi4EEES5_EEENS2_IJNS3_ILi1EEEiiiNS3_ILi144EEENS3_ILi512EEEEEENS2_IJNS2_IJS5_S5_EEES6_NS3_ILi8EEEEEENS2_IJNS2_IJNS3_ILi64EEESA_EEES4_NS3_ILi1024EEEEEEEEDaRKT_RKT0_RKT1_RKT2_ENKUlRKT_RKT0_E_clIS6_S4_EEDaSX_S10_,@function
        .size           $_ZN7cutlass13device_kernelIN5flash19enable_sm80_to_sm89INS1_16FlashAttnBwdSm80INS1_25CollectiveMainloopBwdSm80ILi2ELi2EN4cute5tupleIJNS5_1CILi128EEES8_NS7_ILi64EEEEEENS_6half_tEfNS_4arch4Sm80ELb0ELb0ELb1ELb0ELb0ELb0ELb0ELb0ELi2ELi4ELi4ELi4ELb0EEENS1_21CollectiveEpilogueBwdISA_SB_SD_Li256ELb0ELb0ELi2EEENS1_19SingleTileSchedulerILb0ELb0ELb0ELi128EEEEEEEEEvNT_6ParamsE$_ZZN4cute6detail16composition_implINS_5tupleIJNS_1CILi16EEENS3_ILi2EEES5_S5_NS3_ILi4EEES5_EEENS2_IJNS3_ILi1EEEiiiNS3_ILi144EEENS3_ILi512EEEEEENS2_IJNS2_IJS5_S5_EEES6_NS3_ILi8EEEEEENS2_IJNS2_IJNS3_ILi64EEESA_EEES4_NS3_ILi1024EEEEEEEEDaRKT_RKT0_RKT1_RKT2_ENKUlRKT_RKT0_E_clIS6_S4_EEDaSX_S10_,($_ZN7cutlass13device_kernelIN5flash19enable_sm80_to_sm89INS1_16FlashAttnBwdSm80INS1_25CollectiveMainloopBwdSm80ILi2ELi2EN4cute5tupleIJNS5_1CILi128EEES8_NS7_ILi64EEEEEENS_6half_tEfNS_4arch4Sm80ELb0ELb0ELb1ELb0ELb0ELb0ELb0ELb0ELi2ELi4ELi4ELi4ELb0EEENS1_21CollectiveEpilogueBwdISA_SB_SD_Li256ELb0ELb0ELi2EEENS1_19SingleTileSchedulerILb0ELb0ELb0ELi128EEEEEEEEEvNT_6ParamsE$_ZZN4cute6detail16composition_implINS_5tupleIJNS_1CILi16EEENS3_ILi2EEES5_S5_NS3_ILi4EEES5_EEENS2_IJNS3_ILi1EEEiiiNS3_ILi144EEENS3_ILi512EEEEEENS2_IJNS2_IJS5_S5_EEES6_NS3_ILi8EEEEEENS2_IJNS2_IJNS3_ILi64EEESA_EEES4_NS3_ILi1024EEEEEEEEDaRKT_RKT0_RKT1_RKT2_ENKUlRKT_RKT0_E_clISC_SG_EEDaSX_S10_ - $_ZN7cutlass13device_kernelIN5flash19enable_sm80_to_sm89INS1_16FlashAttnBwdSm80INS1_25CollectiveMainloopBwdSm80ILi2ELi2EN4cute5tupleIJNS5_1CILi128EEES8_NS7_ILi64EEEEEENS_6half_tEfNS_4arch4Sm80ELb0ELb0ELb1ELb0ELb0ELb0ELb0ELb0ELi2ELi4ELi4ELi4ELb0EEENS1_21CollectiveEpilogueBwdISA_SB_SD_Li256ELb0ELb0ELi2EEENS1_19SingleTileSchedulerILb0ELb0ELb0ELi128EEEEEEEEEvNT_6ParamsE$_ZZN4cute6detail16composition_implINS_5tupleIJNS_1CILi16EEENS3_ILi2EEES5_S5_NS3_ILi4EEES5_EEENS2_IJNS3_ILi1EEEiiiNS3_ILi144EEENS3_ILi512EEEEEENS2_IJNS2_IJS5_S5_EEES6_NS3_ILi8EEEEEENS2_IJNS2_IJNS3_ILi64EEESA_EEES4_NS3_ILi1024EEEEEEEEDaRKT_RKT0_RKT1_RKT2_ENKUlRKT_RKT0_E_clIS6_S4_EEDaSX_S10_)
$_ZN7cutlass13device_kernelIN5flash19enable_sm80_to_sm89INS1_16FlashAttnBwdSm80INS1_25CollectiveMainloopBwdSm80ILi2ELi2EN4cute5tupleIJNS5_1CILi128EEES8_NS7_ILi64EEEEEENS_6half_tEfNS_4arch4Sm80ELb0ELb0ELb1ELb0ELb0ELb0ELb0ELb0ELi2ELi4ELi4ELi4ELb0EEENS1_21CollectiveEpilogueBwdISA_SB_SD_Li256ELb0ELb0ELi2EEENS1_19SingleTileSchedulerILb0ELb0ELb0ELi128EEEEEEEEEvNT_6ParamsE$_ZZN4cute6detail16composition_implINS_5tupleIJNS_1CILi16EEENS3_ILi2EEES5_S5_NS3_ILi4EEES5_EEENS2_IJNS3_ILi1EEEiiiNS3_ILi144EEENS3_ILi512EEEEEENS2_IJNS2_IJS5_S5_EEES6_NS3_ILi8EEEEEENS2_IJNS2_IJNS3_ILi64EEESA_EEES4_NS3_ILi1024EEEEEEEEDaRKT_RKT0_RKT1_RKT2_ENKUlRKT_RKT0_E_clIS6_S4_EEDaSX_S10_:
[----:B------:R-:W-:-:S05]  /*9320*/  IADD3 R5, R2, -c[0x0][0x20], RZ ;  /* 0x8000080002057a10 */ /* 0x000fca0007ffe0ff */
[----:B------:R1:W5:Y:S04]  /*9330*/  LDL R3, [R5+0x4] ;  /* 0x0000040005037983 */ /* 0x0003680000100800 */
[----:B------:R1:W5:Y:S01]  /*9340*/  LDL R2, [R5] ;  /* 0x0000000005027983 */ /* 0x0003620000100800 */
[----:B------:R-:W-:-:S04]  /*9350*/  MOV R23, 0x0 ;  /* 0x0000000000177802 */ /* 0x000fc80000000f00 */
[----:B------:R-:W-:Y:S05]  /*9360*/  RET.REL.NODEC R22 `(_ZN7cutlass13device_kernelIN5flash19enable_sm80_to_sm89INS1_16FlashAttnBwdSm80INS1_25CollectiveMainloopBwdSm80ILi2ELi2EN4cute5tupleIJNS5_1CILi128EEES8_NS7_ILi64EEEEEENS_6half_tEfNS_4arch4Sm80ELb0ELb0ELb1ELb0ELb0ELb0ELb0ELb0ELi2ELi4ELi4ELi4ELb0EEENS1_21CollectiveEpilogueBwdISA_SB_SD_Li256ELb0ELb0ELi2EEENS1_19SingleTileSchedulerILb0ELb0ELb0ELi128EEEEEEEEEvNT_6ParamsE) ;  /* 0xffff6c9016007950 */ /* 0x000fea0003c3ffff */
        .type           $_ZN7cutlass13device_kernelIN5flash19enable_sm80_to_sm89INS1_16FlashAttnBwdSm80INS1_25CollectiveMainloopBwdSm80ILi2ELi2EN4cute5tupleIJNS5_1CILi128EEES8_NS7_ILi64EEEEEENS_6half_tEfNS_4arch4Sm80ELb0ELb0ELb1ELb0ELb0ELb0ELb0ELb0ELi2ELi4ELi4ELi4ELb0EEENS1_21CollectiveEpilogueBwdISA_SB_SD_Li256ELb0ELb0ELi2EEENS1_19SingleTileSchedulerILb0ELb0ELb0ELi128EEEEEEEEEvNT_6ParamsE$_ZZN4cute6detail16composition_implINS_5tupleIJNS_1CILi16EEENS3_ILi2EEES5_S5_NS3_ILi4EEES5_EEENS2_IJNS3_ILi1EEEiiiNS3_ILi144EEENS3_ILi512EEEEEENS2_IJNS2_IJS5_S5_EEES6_NS3_ILi8EEEEEENS2_IJNS2_IJNS3_ILi64EEESA_EEES4_NS3_ILi1024EEEEEEEEDaRKT_RKT0_RKT1_RKT2_ENKUlRKT_RKT0_E_clISC_SG_EEDaSX_S10_,@function
        .size           $_ZN7cutlass13device_kernelIN5flash19enable_sm80_to_sm89INS1_16FlashAttnBwdSm80INS1_25CollectiveMainloopBwdSm80ILi2ELi2EN4cute5tupleIJNS5_1CILi128EEES8_NS7_ILi64EEEEEENS_6half_tEfNS_4arch4Sm80ELb0ELb0ELb1ELb0ELb0ELb0ELb0ELb0ELi2ELi4ELi4ELi4ELb0EEENS1_21CollectiveEpilogueBwdISA_SB_SD_Li256ELb0ELb0ELi2EEENS1_19SingleTileSchedulerILb0ELb0ELb0ELi128EEEEEEEEEvNT_6ParamsE$_ZZN4cute6detail16composition_implINS_5tupleIJNS_1CILi16EEENS3_ILi2EEES5_S5_NS3_ILi4EEES5_EEENS2_IJNS3_ILi1EEEiiiNS3_ILi144EEENS3_ILi512EEEEEENS2_IJNS2_IJS5_S5_EEES6_NS3_ILi8EEEEEENS2_IJNS2_IJNS3_ILi64EEESA_EEES4_NS3_ILi1024EEEEEEEEDaRKT_RKT0_RKT1_RKT2_ENKUlRKT_RKT0_E_clISC_SG_EEDaSX_S10_,($_ZN7cutlass13device_kernelIN5flash19enable_sm80_to_sm89INS1_16FlashAttnBwdSm80INS1_25CollectiveMainloopBwdSm80ILi2ELi2EN4cute5tupleIJNS5_1CILi128EEES8_NS7_ILi64EEEEEENS_6half_tEfNS_4arch4Sm80ELb0ELb0ELb1ELb0ELb0ELb0ELb0ELb0ELi2ELi4ELi4ELi4ELb0EEENS1_21CollectiveEpilogueBwdISA_SB_SD_Li256ELb0ELb0ELi2EEENS1_19SingleTileSchedulerILb0ELb0ELb0ELi128EEEEEEEEEvNT_6ParamsE$_ZZN4cute6detail16composition_implINS_5tupleIJNS_1CILi8EEENS3_ILi2EEES5_S5_S4_S5_EEENS2_IJNS3_ILi1EEEiiiNS3_ILi72EEENS3_ILi512EEEEEENS2_IJNS2_IJS5_S5_EEES4_NS3_ILi4EEEEEENS2_IJNS2_IJS7_S4_EEENS3_ILi1024EEENS3_ILi16EEEEEEEEDaRKT_RKT0_RKT1_RKT2_ENKUlRKT_RKT0_E_clISB_SE_EEDaSW_SZ_ - $_ZN7cutlass13device_kernelIN5flash19enable_sm80_to_sm89INS1_16FlashAttnBwdSm80INS1_25CollectiveMainloopBwdSm80ILi2ELi2EN4cute5tupleIJNS5_1CILi128EEES8_NS7_ILi64EEEEEENS_6half_tEfNS_4arch4Sm80ELb0ELb0ELb1ELb0ELb0ELb0ELb0ELb0ELi2ELi4ELi4ELi4ELb0EEENS1_21CollectiveEpilogueBwdISA_SB_SD_Li256ELb0ELb0ELi2EEENS1_19SingleTileSchedulerILb0ELb0ELb0ELi128EEEEEEEEEvNT_6ParamsE$_ZZN4cute6detail16composition_implINS_5tupleIJNS_1CILi16EEENS3_ILi2EEES5_S5_NS3_ILi4EEES5_EEENS2_IJNS3_ILi1EEEiiiNS3_ILi144EEENS3_ILi512EEEEEENS2_IJNS2_IJS5_S5_EEES6_NS3_ILi8EEEEEENS2_IJNS2_IJNS3_ILi64EEESA_EEES4_NS3_ILi1024EEEEEEEEDaRKT_RKT0_RKT1_RKT2_ENKUlRKT_RKT0_E_clISC_SG_EEDaSX_S10_)
$_ZN7cutlass13device_kernelIN5flash19enable_sm80_to_sm89INS1_16FlashAttnBwdSm80INS1_25CollectiveMainloopBwdSm80ILi2ELi2EN4cute5tupleIJNS5_1CILi128EEES8_NS7_ILi64EEEEEENS_6half_tEfNS_4arch4Sm80ELb0ELb0ELb1ELb0ELb0ELb0ELb0ELb0ELi2ELi4ELi4ELi4ELb0EEENS1_21CollectiveEpilogueBwdISA_SB_SD_Li256ELb0ELb0ELi2EEENS1_19SingleTileSchedulerILb0ELb0ELb0ELi128EEEEEEEEEvNT_6ParamsE$_ZZN4cute6detail16composition_implINS_5tupleIJNS_1CILi16EEENS3_ILi2EEES5_S5_NS3_ILi4EEES5_EEENS2_IJNS3_ILi1EEEiiiNS3_ILi144EEENS3_ILi512EEEEEENS2_IJNS2_IJS5_S5_EEES6_NS3_ILi8EEEEEENS2_IJNS2_IJNS3_ILi64EEESA_EEES4_NS3_ILi1024EEEEEEEEDaRKT_RKT0_RKT1_RKT2_ENKUlRKT_RKT0_E_clISC_SG_EEDaSX_S10_:
[----:B------:R-:W-:-:S06]  /*9370*/  IADD3 R4, R5, -c[0x0][0x20], RZ ;  /* 0x8000080005047a10 */ /* 0x000fcc0007ffe0ff */
[----:B------:R-:W5:Y:S01]  /*9380*/  LDL R4, [R4+0x8] ;  /* 0x0000080004047983 */ /* 0x000f620000100800 */
[----:B------:R-:W-:-:S04]  /*9390*/  MOV R23, 0x0 ;  /* 0x0000000000177802 */ /* 0x000fc80000000f00 */
[----:B------:R-:W-:Y:S05]  /*93a0*/  RET.REL.NODEC R22 `(_ZN7cutlass13device_kernelIN5flash19enable_sm80_to_sm89INS1_16FlashAttnBwdSm80INS1_25CollectiveMainloopBwdSm80ILi2ELi2EN4cute5tupleIJNS5_1CILi128EEES8_NS7_ILi64EEEEEENS_6half_tEfNS_4arch4Sm80ELb0ELb0ELb1ELb0ELb0ELb0ELb0ELb0ELi2ELi4ELi4ELi4ELb0EEENS1_21CollectiveEpilogueBwdISA_SB_SD_Li256ELb0ELb0ELi2EEENS1_19SingleTileSchedulerILb0ELb0ELb0ELi128EEEEEEEEEvNT_6ParamsE) ;  /* 0xffff6c5016007950 */ /* 0x000fea0003c3ffff */
        .type           $_ZN7cutlass13device_kernelIN5flash19enable_sm80_to_sm89INS1_16FlashAttnBwdSm80INS1_25CollectiveMainloopBwdSm80ILi2ELi2EN4cute5tupleIJNS5_1CILi128EEES8_NS7_ILi64EEEEEENS_6half_tEfNS_4arch4Sm80ELb0ELb0ELb1ELb0ELb0ELb0ELb0ELb0ELi2ELi4ELi4ELi4ELb0EEENS1_21CollectiveEpilogueBwdISA_SB_SD_Li256ELb0ELb0ELi2EEENS1_19SingleTileSchedulerILb0ELb0ELb0ELi128EEEEEEEEEvNT_6ParamsE$_ZZN4cute6detail16composition_implINS_5tupleIJNS_1CILi8EEENS3_ILi2EEES5_S5_S4_S5_EEENS2_IJNS3_ILi1EEEiiiNS3_ILi72EEENS3_ILi512EEEEEENS2_IJNS2_IJS5_S5_EEES4_NS3_ILi4EEEEEENS2_IJNS2_IJS7_S4_EEENS3_ILi1024EEENS3_ILi16EEEEEEEEDaRKT_RKT0_RKT1_RKT2_ENKUlRKT_RKT0_E_clISB_SE_EEDaSW_SZ_,@function
        .size           $_ZN7cutlass13device_kernelIN5flash19enable_sm80_to_sm89INS1_16FlashAttnBwdSm80INS1_25CollectiveMainloopBwdSm80ILi2ELi2EN4cute5tupleIJNS5_1CILi128EEES8_NS7_ILi64EEEEEENS_6half_tEfNS_4arch4Sm80ELb0ELb0ELb1ELb0ELb0ELb0ELb0ELb0ELi2ELi4ELi4ELi4ELb0EEENS1_21CollectiveEpilogueBwdISA_SB_SD_Li256ELb0ELb0ELi2EEENS1_19SingleTileSchedulerILb0ELb0ELb0ELi128EEEEEEEEEvNT_6ParamsE$_ZZN4cute6detail16composition_implINS_5tupleIJNS_1CILi8EEENS3_ILi2EEES5_S5_S4_S5_EEENS2_IJNS3_ILi1EEEiiiNS3_ILi72EEENS3_ILi512EEEEEENS2_IJNS2_IJS5_S5_EEES4_NS3_ILi4EEEEEENS2_IJNS2_IJS7_S4_EEENS3_ILi1024EEENS3_ILi16EEEEEEEEDaRKT_RKT0_RKT1_RKT2_ENKUlRKT_RKT0_E_clISB_SE_EEDaSW_SZ_,($_ZN7cutlass13device_kernelIN5flash19enable_sm80_to_sm89INS1_16FlashAttnBwdSm80INS1_25CollectiveMainloopBwdSm80ILi2ELi2EN4cute5tupleIJNS5_1CILi128EEES8_NS7_ILi64EEEEEENS_6half_tEfNS_4arch4Sm80ELb0ELb0ELb1ELb0ELb0ELb0ELb0ELb0ELi2ELi4ELi4ELi4ELb0EEENS1_21CollectiveEpilogueBwdISA_SB_SD_Li256ELb0ELb0ELi2EEENS1_19SingleTileSchedulerILb0ELb0ELb0ELi128EEEEEEEEEvNT_6ParamsE$_ZZN4cute6detail16composition_implINS_5tupleIJNS_1CILi8EEENS3_ILi2EEES5_S5_S4_S5_EEENS2_IJNS3_ILi1EEEiiiNS3_ILi72EEENS3_ILi512EEEEEENS2_IJNS2_IJS5_S5_EEES4_NS3_ILi4EEEEEENS2_IJNS2_IJS7_S4_EEENS3_ILi1024EEENS3_ILi16EEEEEEEEDaRKT_RKT0_RKT1_RKT2_ENKUlRKT_RKT0_E_clISC_SG_EEDaSW_SZ_ - $_ZN7cutlass13device_kernelIN5flash19enable_sm80_to_sm89INS1_16FlashAttnBwdSm80INS1_25CollectiveMainloopBwdSm80ILi2ELi2EN4cute5tupleIJNS5_1CILi128EEES8_NS7_ILi64EEEEEENS_6half_tEfNS_4arch4Sm80ELb0ELb0ELb1ELb0ELb0ELb0ELb0ELb0ELi2ELi4ELi4ELi4ELb0EEENS1_21CollectiveEpilogueBwdISA_SB_SD_Li256ELb0ELb0ELi2EEENS1_19SingleTileSchedulerILb0ELb0ELb0ELi128EEEEEEEEEvNT_6ParamsE$_ZZN4cute6detail16composition_implINS_5tupleIJNS_1CILi8EEENS3_ILi2EEES5_S5_S4_S5_EEENS2_IJNS3_ILi1EEEiiiNS3_ILi72EEENS3_ILi512EEEEEENS2_IJNS2_IJS5_S5_EEES4_NS3_ILi4EEEEEENS2_IJNS2_IJS7_S4_EEENS3_ILi1024EEENS3_ILi16EEEEEEEEDaRKT_RKT0_RKT1_RKT2_ENKUlRKT_RKT0_E_clISB_SE_EEDaSW_SZ_)
$_ZN7cutlass13device_kernelIN5flash19enable_sm80_to_sm89INS1_16FlashAttnBwdSm80INS1_25CollectiveMainloopBwdSm80ILi2ELi2EN4cute5tupleIJNS5_1CILi128EEES8_NS7_ILi64EEEEEENS_6half_tEfNS_4arch4Sm80ELb0ELb0ELb1ELb0ELb0ELb0ELb0ELb0ELi2ELi4ELi4ELi4ELb0EEENS1_21CollectiveEpilogueBwdISA_SB_SD_Li256ELb0ELb0ELi2EEENS1_19SingleTileSchedulerILb0ELb0ELb0ELi128EEEEEEEEEvNT_6ParamsE$_ZZN4cute6detail16composition_implINS_5tupleIJNS_1CILi8EEENS3_ILi2EEES5_S5_S4_S5_EEENS2_IJNS3_ILi1EEEiiiNS3_ILi72EEENS3_ILi512EEEEEENS2_IJNS2_IJS5_S5_EEES4_NS3_ILi4EEEEEENS2_IJNS2_IJS7_S4_EEENS3_ILi1024EEENS3_ILi16EEEEEEEEDaRKT_RKT0_RKT1_RKT2_ENKUlRKT_RKT0_E_clISB_SE_EEDaSW_SZ_:
[----:B------:R-:W-:-:S06]  /*93b0*/  IADD3 R4, R12, -c[0x0][0x20], RZ ;  /* 0x800008000c047a10 */ /* 0x000fcc0007ffe0ff */
[----:B------:R-:W5:Y:S01]  /*93c0*/  LDL R4, [R4] ;  /* 0x0000000004047983 */ /* 0x000f620000100800 */
[----:B------:R-:W-:Y:S01]  /*93d0*/  IMAD.MOV.U32 R2, RZ, RZ, R6 ;  /* 0x000000ffff027224 */ /* 0x000fe200078e0006 */
[----:B------:R-:W-:-:S04]  /*93e0*/  MOV R3, 0x0 ;  /* 0x0000000000037802 */ /* 0x000fc80000000f00 */
[----:B------:R-:W-:Y:S05]  /*93f0*/  RET.REL.NODEC R2 `(_ZN7cutlass13device_kernelIN5flash19enable_sm80_to_sm89INS1_16FlashAttnBwdSm80INS1_25CollectiveMainloopBwdSm80ILi2ELi2EN4cute5tupleIJNS5_1CILi128EEES8_NS7_ILi64EEEEEENS_6half_tEfNS_4arch4Sm80ELb0ELb0ELb1ELb0ELb0ELb0ELb0ELb0ELi2ELi4ELi4ELi4ELb0EEENS1_21CollectiveEpilogueBwdISA_SB_SD_Li256ELb0ELb0ELi2EEENS1_19SingleTileSchedulerILb0ELb0ELb0ELi128EEEEEEEEEvNT_6ParamsE) ;  /* 0xffff6c0002007950 */ /* 0x000fea0003c3ffff */
        .type           $_ZN7cutlass13device_kernelIN5flash19enable_sm80_to_sm89INS1_16FlashAttnBwdSm80INS1_25CollectiveMainloopBwdSm80ILi2ELi2EN4cute5tupleIJNS5_1CILi128EEES8_NS7_ILi64EEEEEENS_6half_tEfNS_4arch4Sm80ELb0ELb0ELb1ELb0ELb0ELb0ELb0ELb0ELi2ELi4ELi4ELi4ELb0EEENS1_21CollectiveEpilogueBwdISA_SB_SD_Li256ELb0ELb0ELi2EEENS1_19SingleTileSchedulerILb0ELb0ELb0ELi128EEEEEEEEEvNT_6ParamsE$_ZZN4cute6detail16composition_implINS_5tupleIJNS_1CILi8EEENS3_ILi2EEES5_S5_S4_S5_EEENS2_IJNS3_ILi1EEEiiiNS3_ILi72EEENS3_ILi512EEEEEENS2_IJNS2_IJS5_S5_EEES4_NS3_ILi4EEEEEENS2_IJNS2_IJS7_S4_EEENS3_ILi1024EEENS3_ILi16EEEEEEEEDaRKT_RKT0_RKT1_RKT2_ENKUlRKT_RKT0_E_clISC_SG_EEDaSW_SZ_,@function
        .size           $_ZN7cutlass13device_kernelIN5flash19enable_sm80_to_sm89INS1_16FlashAttnBwdSm80INS1_25CollectiveMainloopBwdSm80ILi2ELi2EN4cute5tupleIJNS5_1CILi128EEES8_NS7_ILi64EEEEEENS_6half_tEfNS_4arch4Sm80ELb0ELb0ELb1ELb0ELb0ELb0ELb0ELb0ELi2ELi4ELi4ELi4ELb0EEENS1_21CollectiveEpilogueBwdISA_SB_SD_Li256ELb0ELb0ELi2EEENS1_19SingleTileSchedulerILb0ELb0ELb0ELi128EEEEEEEEEvNT_6ParamsE$_ZZN4cute6detail16composition_implINS_5tupleIJNS_1CILi8EEENS3_ILi2EEES5_S5_S4_S5_EEENS2_IJNS3_ILi1EEEiiiNS3_ILi72EEENS3_ILi512EEEEEENS2_IJNS2_IJS5_S5_EEES4_NS3_ILi4EEEEEENS2_IJNS2_IJS7_S4_EEENS3_ILi1024EEENS3_ILi16EEEEEEEEDaRKT_RKT0_RKT1_RKT2_ENKUlRKT_RKT0_E_clISC_SG_EEDaSW_SZ_,($_ZN7cutlass13device_kernelIN5flash19enable_sm80_to_sm89INS1_16FlashAttnBwdSm80INS1_25CollectiveMainloopBwdSm80ILi2ELi2EN4cute5tupleIJNS5_1CILi128EEES8_NS7_ILi64EEEEEENS_6half_tEfNS_4arch4Sm80ELb0ELb0ELb1ELb0ELb0ELb0ELb0ELb0ELi2ELi4ELi4ELi4ELb0EEENS1_21CollectiveEpilogueBwdISA_SB_SD_Li256ELb0ELb0ELi2EEENS1_19SingleTileSchedulerILb0ELb0ELb0ELi128EEEEEEEEEvNT_6ParamsE$_ZZN4cute6detail16composition_implINS_5tupleIJNS_1CILi8EEENS3_ILi2EEES5_S5_S4_S5_EEENS2_IJNS3_ILi1EEEiiiNS3_ILi72EEENS3_ILi512EEEEEENS2_IJNS2_IJS5_S5_S5_EEES5_NS2_IJNS3_ILi4EEES5_EEEEEENS2_IJNS2_IJS7_S9_S4_EEENS3_ILi4096EEENS2_IJNS3_ILi16EEENS3_ILi8192EEEEEEEEEEEDaRKT_RKT0_RKT1_RKT2_ENKUlRKT_RKT0_E_clISB_SF_EEDaSZ_S12_ - $_ZN7cutlass13device_kernelIN5flash19enable_sm80_to_sm89INS1_16FlashAttnBwdSm80INS1_25CollectiveMainloopBwdSm80ILi2ELi2EN4cute5tupleIJNS5_1CILi128EEES8_NS7_ILi64EEEEEENS_6half_tEfNS_4arch4Sm80ELb0ELb0ELb1ELb0ELb0ELb0ELb0ELb0ELi2ELi4ELi4ELi4ELb0EEENS1_21CollectiveEpilogueBwdISA_SB_SD_Li256ELb0ELb0ELi2EEENS1_19SingleTileSchedulerILb0ELb0ELb0ELi128EEEEEEEEEvNT_6ParamsE$_ZZN4cute6detail16composition_implINS_5tupleIJNS_1CILi8EEENS3_ILi2EEES5_S5_S4_S5_EEENS2_IJNS3_ILi1EEEiiiNS3_ILi72EEENS3_ILi512EEEEEENS2_IJNS2_IJS5_S5_EEES4_NS3_ILi4EEEEEENS2_IJNS2_IJS7_S4_EEENS3_ILi1024EEENS3_ILi16EEEEEEEEDaRKT_RKT0_RKT1_RKT2_ENKUlRKT_RKT0_E_clISC_SG_EEDaSW_SZ_)
$_ZN7cutlass13device_kernelIN5flash19enable_sm80_to_sm89INS1_16FlashAttnBwdSm80INS1_25CollectiveMainloopBwdSm80ILi2ELi2EN4cute5tupleIJNS5_1CILi128EEES8_NS7_ILi64EEEEEENS_6half_tEfNS_4arch4Sm80ELb0ELb0ELb1ELb0ELb0ELb0ELb0ELb0ELi2ELi4ELi4ELi4ELb0EEENS1_21CollectiveEpilogueBwdISA_SB_SD_Li256ELb0ELb0ELi2EEENS1_19SingleTileSchedulerILb0ELb0ELb0ELi128EEEEEEEEEvNT_6ParamsE$_ZZN4cute6detail16composition_implINS_5tupleIJNS_1CILi8EEENS3_ILi2EEES5_S5_S4_S5_EEENS2_IJNS3_ILi1EEEiiiNS3_ILi72EEENS3_ILi512EEEEEENS2_IJNS2_IJS5_S5_EEES4_NS3_ILi4EEEEEENS2_IJNS2_IJS7_S4_EEENS3_ILi1024EEENS3_ILi16EEEEEEEEDaRKT_RKT0_RKT1_RKT2_ENKUlRKT_RKT0_E_clISC_SG_EEDaSW_SZ_:
[----:B------:R-:W-:-:S05]  /*9400*/  IADD3 R5, R12, -c[0x0][0x20], RZ ;  /* 0x800008000c057a10 */ /* 0x000fca0007ffe0ff */
[----:B------:R1:W5:Y:S04]  /*9410*/  LDL R3, [R5+0x8] ;  /* 0x0000080005037983 */ /* 0x0003680000100800 */
[----:B------:R1:W5:Y:S01]  /*9420*/  LDL R2, [R5+0x4] ;  /* 0x0000040005027983 */ /* 0x0003620000100800 */
[----:B------:R-:W-:Y:S01]  /*9430*/  IMAD.MOV.U32 R28, RZ, RZ, R6 ;  /* 0x000000ffff1c7224 */ /* 0x000fe200078e0006 */
[----:B------:R-:W-:-:S04]  /*9440*/  MOV R29, 0x0 ;  /* 0x00000000001d7802 */ /* 0x000fc80000000f00 */
[----:B------:R-:W-:Y:S05]  /*9450*/  RET.REL.NODEC R28 `(_ZN7cutlass13device_kernelIN5flash19enable_sm80_to_sm89INS1_16FlashAttnBwdSm80INS1_25CollectiveMainloopBwdSm80ILi2ELi2EN4cute5tupleIJNS5_1CILi128EEES8_NS7_ILi64EEEEEENS_6half_tEfNS_4arch4Sm80ELb0ELb0ELb1ELb0ELb0ELb0ELb0ELb0ELi2ELi4ELi4ELi4ELb0EEENS1_21CollectiveEpilogueBwdISA_SB_SD_Li256ELb0ELb0ELi2EEENS1_19SingleTileSchedulerILb0ELb0ELb0ELi128EEEEEEEEEvNT_6ParamsE) ;  /* 0xffff6ba01c007950 */ /* 0x000fea0003c3ffff */
        .type           $_ZN7cutlass13device_kernelIN5flash19enable_sm80_to_sm89INS1_16FlashAttnBwdSm80INS1_25CollectiveMainloopBwdSm80ILi2ELi2EN4cute5tupleIJNS5_1CILi128EEES8_NS7_ILi64EEEEEENS_6half_tEfNS_4arch4Sm80ELb0ELb0ELb1ELb0ELb0ELb0ELb0ELb0ELi2ELi4ELi4ELi4ELb0EEENS1_21CollectiveEpilogueBwdISA_SB_SD_Li256ELb0ELb0ELi2EEENS1_19SingleTileSchedulerILb0ELb0ELb0ELi128EEEEEEEEEvNT_6ParamsE$_ZZN4cute6detail16composition_implINS_5tupleIJNS_1CILi8EEENS3_ILi2EEES5_S5_S4_S5_EEENS2_IJNS3_ILi1EEEiiiNS3_ILi72EEENS3_ILi512EEEEEENS2_IJNS2_IJS5_S5_S5_EEES5_NS2_IJNS3_ILi4EEES5_EEEEEENS2_IJNS2_IJS7_S9_S4_EEENS3_ILi4096EEENS2_IJNS3_ILi16EEENS3_ILi8192EEEEEEEEEEEDaRKT_RKT0_RKT1_RKT2_ENKUlRKT_RKT0_E_clISB_SF_EEDaSZ_S12_,@function
        .size           $_ZN7cutlass13device_kernelIN5flash19enable_sm80_to_sm89INS1_16FlashAttnBwdSm80INS1_25CollectiveMainloopBwdSm80ILi2ELi2EN4cute5tupleIJNS5_1CILi128EEES8_NS7_ILi64EEEEEENS_6half_tEfNS_4arch4Sm80ELb0ELb0ELb1ELb0ELb0ELb0ELb0ELb0ELi2ELi4ELi4ELi4ELb0EEENS1_21CollectiveEpilogueBwdISA_SB_SD_Li256ELb0ELb0ELi2EEENS1_19SingleTileSchedulerILb0ELb0ELb0ELi128EEEEEEEEEvNT_6ParamsE$_ZZN4cute6detail16composition_implINS_5tupleIJNS_1CILi8EEENS3_ILi2EEES5_S5_S4_S5_EEENS2_IJNS3_ILi1EEEiiiNS3_ILi72EEENS3_ILi512EEEEEENS2_IJNS2_IJS5_S5_S5_EEES5_NS2_IJNS3_ILi4EEES5_EEEEEENS2_IJNS2_IJS7_S9_S4_EEENS3_ILi4096EEENS2_IJNS3_ILi16EEENS3_ILi8192EEEEEEEEEEEDaRKT_RKT0_RKT1_RKT2_ENKUlRKT_RKT0_E_clISB_SF_EEDaSZ_S12_,($_ZN7cutlass13device_kernelIN5flash19enable_sm80_to_sm89INS1_16FlashAttnBwdSm80INS1_25CollectiveMainloopBwdSm80ILi2ELi2EN4cute5tupleIJNS5_1CILi128EEES8_NS7_ILi64EEEEEENS_6half_tEfNS_4arch4Sm80ELb0ELb0ELb1ELb0ELb0ELb0ELb0ELb0ELi2ELi4ELi4ELi4ELb0EEENS1_21CollectiveEpilogueBwdISA_SB_SD_Li256ELb0ELb0ELi2EEENS1_19SingleTileSchedulerILb0ELb0ELb0ELi128EEEEEEEEEvNT_6ParamsE$_ZZN4cute6detail16composition_implINS_5tupleIJNS_1CILi8EEENS3_ILi2EEES5_S5_S4_S5_EEENS2_IJNS3_ILi1EEEiiiNS3_ILi72EEENS3_ILi512EEEEEENS2_IJNS2_IJS5_S5_S5_EEES5_NS2_IJNS3_ILi4EEES5_EEEEEENS2_IJNS2_IJS7_S9_S4_EEENS3_ILi4096EEENS2_IJNS3_ILi16EEENS3_ILi8192EEEEEEEEEEEDaRKT_RKT0_RKT1_RKT2_ENKUlRKT_RKT0_E_clISD_SJ_EEDaSZ_S12_ - $_ZN7cutlass13device_kernelIN5flash19enable_sm80_to_sm89INS1_16FlashAttnBwdSm80INS1_25CollectiveMainloopBwdSm80ILi2ELi2EN4cute5tupleIJNS5_1CILi128EEES8_NS7_ILi64EEEEEENS_6half_tEfNS_4arch4Sm80ELb0ELb0ELb1ELb0ELb0ELb0ELb0ELb0ELi2ELi4ELi4ELi4ELb0EEENS1_21CollectiveEpilogueBwdISA_SB_SD_Li256ELb0ELb0ELi2EEENS1_19SingleTileSchedulerILb0ELb0ELb0ELi128EEEEEEEEEvNT_6ParamsE$_ZZN4cute6detail16composition_implINS_5tupleIJNS_1CILi8EEENS3_ILi2EEES5_S5_S4_S5_EEENS2_IJNS3_ILi1EEEiiiNS3_ILi72EEENS3_ILi512EEEEEENS2_IJNS2_IJS5_S5_S5_EEES5_NS2_IJNS3_ILi4EEES5_EEEEEENS2_IJNS2_IJS7_S9_S4_EEENS3_ILi4096EEENS2_IJNS3_ILi16EEENS3_ILi8192EEEEEEEEEEEDaRKT_RKT0_RKT1_RKT2_ENKUlRKT_RKT0_E_clISB_SF_EEDaSZ_S12_)
$_ZN7cutlass13device_kernelIN5flash19enable_sm80_to_sm89INS1_16FlashAttnBwdSm80INS1_25CollectiveMainloopBwdSm80ILi2ELi2EN4cute5tupleIJNS5_1CILi128EEES8_NS7_ILi64EEEEEENS_6half_tEfNS_4arch4Sm80ELb0ELb0ELb1ELb0ELb0ELb0ELb0ELb0ELi2ELi4ELi4ELi4ELb0EEENS1_21CollectiveEpilogueBwdISA_SB_SD_Li256ELb0ELb0ELi2EEENS1_19SingleTileSchedulerILb0ELb0ELb0ELi128EEEEEEEEEvNT_6ParamsE$_ZZN4cute6detail16composition_implINS_5tupleIJNS_1CILi8EEENS3_ILi2EEES5_S5_S4_S5_EEENS2_IJNS3_ILi1EEEiiiNS3_ILi72EEENS3_ILi512EEEEEENS2_IJNS2_IJS5_S5_S5_EEES5_NS2_IJNS3_ILi4EEES5_EEEEEENS2_IJNS2_IJS7_S9_S4_EEENS3_ILi4096EEENS2_IJNS3_ILi16EEENS3_ILi8192EEEEEEEEEEEDaRKT_RKT0_RKT1_RKT2_ENKUlRKT_RKT0_E_clISB_SF_EEDaSZ_S12_:
[----:B------:R-:W-:-:S06]  /*9460*/  IADD3 R5, R93, -c[0x0][0x20], RZ ;  /* 0x800008005d057a10 */ /* 0x000fcc0007ffe0ff */
[----:B------:R-:W5:Y:S01]  /*9470*/  LDL R5, [R5] ;  /* 0x0000000005057983 */ /* 0x000f620000100800 */
[----:B------:R-:W-:Y:S01]  /*9480*/  IMAD.MOV.U32 R2, RZ, RZ, R6 ;  /* 0x000000ffff027224 */ /* 0x000fe200078e0006 */
[----:B------:R-:W-:-:S04]  /*9490*/  MOV R3, 0x0 ;  /* 0x0000000000037802 */ /* 0x000fc80000000f00 */
[----:B------:R-:W-:Y:S05]  /*94a0*/  RET.REL.NODEC R2 `(_ZN7cutlass13device_kernelIN5flash19enable_sm80_to_sm89INS1_16FlashAttnBwdSm80INS1_25CollectiveMainloopBwdSm80ILi2ELi2EN4cute5tupleIJNS5_1CILi128EEES8_NS7_ILi64EEEEEENS_6half_tEfNS_4arch4Sm80ELb0ELb0ELb1ELb0ELb0ELb0ELb0ELb0ELi2ELi4ELi4ELi4ELb0EEENS1_21CollectiveEpilogueBwdISA_SB_SD_Li256ELb0ELb0ELi2EEENS1_19SingleTileSchedulerILb0ELb0ELb0ELi128EEEEEEEEEvNT_6ParamsE) ;  /* 0xffff6b5002007950 */ /* 0x000fea0003c3ffff */
        .type           $_ZN7cutlass13device_kernelIN5flash19enable_sm80_to_sm89INS1_16FlashAttnBwdSm80INS1_25CollectiveMainloopBwdSm80ILi2ELi2EN4cute5tupleIJNS5_1CILi128EEES8_NS7_ILi64EEEEEENS_6half_tEfNS_4arch4Sm80ELb0ELb0ELb1ELb0ELb0ELb0ELb0ELb0ELi2ELi4ELi4ELi4ELb0EEENS1_21CollectiveEpilogueBwdISA_SB_SD_Li256ELb0ELb0ELi2EEENS1_19SingleTileSchedulerILb0ELb0ELb0ELi128EEEEEEEEEvNT_6ParamsE$_ZZN4cute6detail16composition_implINS_5tupleIJNS_1CILi8EEENS3_ILi2EEES5_S5_S4_S5_EEENS2_IJNS3_ILi1EEEiiiNS3_ILi72EEENS3_ILi512EEEEEENS2_IJNS2_IJS5_S5_S5_EEES5_NS2_IJNS3_ILi4EEES5_EEEEEENS2_IJNS2_IJS7_S9_S4_EEENS3_ILi4096EEENS2_IJNS3_ILi16EEENS3_ILi8192EEEEEEEEEEEDaRKT_RKT0_RKT1_RKT2_ENKUlRKT_RKT0_E_clISD_SJ_EEDaSZ_S12_,@function
        .size           $_ZN7cutlass13device_kernelIN5flash19enable_sm80_to_sm89INS1_16FlashAttnBwdSm80INS1_25CollectiveMainloopBwdSm80ILi2ELi2EN4cute5tupleIJNS5_1CILi128EEES8_NS7_ILi64EEEEEENS_6half_tEfNS_4arch4Sm80ELb0ELb0ELb1ELb0ELb0ELb0ELb0ELb0ELi2ELi4ELi4ELi4ELb0EEENS1_21CollectiveEpilogueBwdISA_SB_SD_Li256ELb0ELb0ELi2EEENS1_19SingleTileSchedulerILb0ELb0ELb0ELi128EEEEEEEEEvNT_6ParamsE$_ZZN4cute6detail16composition_implINS_5tupleIJNS_1CILi8EEENS3_ILi2EEES5_S5_S4_S5_EEENS2_IJNS3_ILi1EEEiiiNS3_ILi72EEENS3_ILi512EEEEEENS2_IJNS2_IJS5_S5_S5_EEES5_NS2_IJNS3_ILi4EEES5_EEEEEENS2_IJNS2_IJS7_S9_S4_EEENS3_ILi4096EEENS2_IJNS3_ILi16EEENS3_ILi8192EEEEEEEEEEEDaRKT_RKT0_RKT1_RKT2_ENKUlRKT_RKT0_E_clISD_SJ_EEDaSZ_S12_,($_ZN7cutlass13device_kernelIN5flash19enable_sm80_to_sm89INS1_16FlashAttnBwdSm80INS1_25CollectiveMainloopBwdSm80ILi2ELi2EN4cute5tupleIJNS5_1CILi128EEES8_NS7_ILi64EEEEEENS_6half_tEfNS_4arch4Sm80ELb0ELb0ELb1ELb0ELb0ELb0ELb0ELb0ELi2ELi4ELi4ELi4ELb0EEENS1_21CollectiveEpilogueBwdISA_SB_SD_Li256ELb0ELb0ELi2EEENS1_19SingleTileSchedulerILb0ELb0ELb0ELi128EEEEEEEEEvNT_6ParamsE$_ZZN4cute6detail16composition_implINS_5tupleIJNS_1CILi8EEENS3_ILi2EEES5_S5_S4_S5_EEENS2_IJNS3_ILi1EEEiiiNS3_ILi72EEENS3_ILi512EEEEEENS2_IJNS2_IJS5_S5_S5_EEES5_NS3_ILi4EEEEEENS2_IJNS2_IJS7_S9_S4_EEENS3_ILi4096EEENS3_ILi16EEEEEEEEDaRKT_RKT0_RKT1_RKT2_ENKUlRKT_RKT0_E_clISB_SE_EEDaSW_SZ_ - $_ZN7cutlass13device_kernelIN5flash19enable_sm80_to_sm89INS1_16FlashAttnBwdSm80INS1_25CollectiveMainloopBwdSm80ILi2ELi2EN4cute5tupleIJNS5_1CILi128EEES8_NS7_ILi64EEEEEENS_6half_tEfNS_4arch4Sm80ELb0ELb0ELb1ELb0ELb0ELb0ELb0ELb0ELi2ELi4ELi4ELi4ELb0EEENS1_21CollectiveEpilogueBwdISA_SB_SD_Li256ELb0ELb0ELi2EEENS1_19SingleTileSchedulerILb0ELb0ELb0ELi128EEEEEEEEEvNT_6ParamsE$_ZZN4cute6detail16composition_implINS_5tupleIJNS_1CILi8EEENS3_ILi2EEES5_S5_S4_S5_EEENS2_IJNS3_ILi1EEEiiiNS3_ILi72EEENS3_ILi512EEEEEENS2_IJNS2_IJS5_S5_S5_EEES5_NS2_IJNS3_ILi4EEES5_EEEEEENS2_IJNS2_IJS7_S9_S4_EEENS3_ILi4096EEENS2_IJNS3_ILi16EEENS3_ILi8192EEEEEEEEEEEDaRKT_RKT0_RKT1_RKT2_ENKUlRKT_RKT0_E_clISD_SJ_EEDaSZ_S12_)
$_ZN7cutlass13device_kernelIN5flash19enable_sm80_to_sm89INS1_16FlashAttnBwdSm80INS1_25CollectiveMainloopBwdSm80ILi2ELi2EN4cute5tupleIJNS5_1CILi128EEES8_NS7_ILi64EEEEEENS_6half_tEfNS_4arch4Sm80ELb0ELb0ELb1ELb0ELb0ELb0ELb0ELb0ELi2ELi4ELi4ELi4ELb0EEENS1_21CollectiveEpilogueBwdISA_SB_SD_Li256ELb0ELb0ELi2EEENS1_19SingleTileSchedulerILb0ELb0ELb0ELi128EEEEEEEEEvNT_6ParamsE$_ZZN4cute6detail16composition_implINS_5tupleIJNS_1CILi8EEENS3_ILi2EEES5_S5_S4_S5_EEENS2_IJNS3_ILi1EEEiiiNS3_ILi72EEENS3_ILi512EEEEEENS2_IJNS2_IJS5_S5_S5_EEES5_NS2_IJNS3_ILi4EEES5_EEEEEENS2_IJNS2_IJS7_S9_S4_EEENS3_ILi4096EEENS2_IJNS3_ILi16EEENS3_ILi8192EEEEEEEEEEEDaRKT_RKT0_RKT1_RKT2_ENKUlRKT_RKT0_E_clISD_SJ_EEDaSZ_S12_:
[----:B------:R-:W-:-:S05]  /*94b0*/  IADD3 R6, R93, -c[0x0][0x20], RZ ;  /* 0x800008005d067a10 */ /* 0x000fca0007ffe0ff */
[----:B------:R1:W5:Y:S04]  /*94c0*/  LDL R3, [R6+0x8] ;  /* 0x0000080006037983 */ /* 0x0003680000100800 */
[----:B------:R1:W5:Y:S01]  /*94d0*/  LDL R2, [R6+0x4] ;  /* 0x0000040006027983 */ /* 0x0003620000100800 */
[----:B------:R-:W-:Y:S01]  /*94e0*/  IMAD.MOV.U32 R32, RZ, RZ, R4 ;  /* 0x000000ffff207224 */ /* 0x000fe200078e0004 */
[----:B------:R-:W-:-:S04]  /*94f0*/  MOV R33, 0x0 ;  /* 0x0000000000217802 */ /* 0x000fc80000000f00 */
[----:B------:R-:W-:Y:S05]  /*9500*/  RET.REL.NODEC R32 `(_ZN7cutlass13device_kernelIN5flash19enable_sm80_to_sm89INS1_16FlashAttnBwdSm80INS1_25CollectiveMainloopBwdSm80ILi2ELi2EN4cute5tupleIJNS5_1CILi128EEES8_NS7_ILi64EEEEEENS_6half_tEfNS_4arch4Sm80ELb0ELb0ELb1ELb0ELb0ELb0ELb0ELb0ELi2ELi4ELi4ELi4ELb0EEENS1_21CollectiveEpilogueBwdISA_SB_SD_Li256ELb0ELb0ELi2EEENS1_19SingleTileSchedulerILb0ELb0ELb0ELi128EEEEEEEEEvNT_6ParamsE) ;  /* 0xffff6af020007950 */ /* 0x000fea0003c3ffff */
        .type           $_ZN7cutlass13device_kernelIN5flash19enable_sm80_to_sm89INS1_16FlashAttnBwdSm80INS1_25CollectiveMainloopBwdSm80ILi2ELi2EN4cute5tupleIJNS5_1CILi128EEES8_NS7_ILi64EEEEEENS_6half_tEfNS_4arch4Sm80ELb0ELb0ELb1ELb0ELb0ELb0ELb0ELb0ELi2ELi4ELi4ELi4ELb0EEENS1_21CollectiveEpilogueBwdISA_SB_SD_Li256ELb0ELb0ELi2EEENS1_19SingleTileSchedulerILb0ELb0ELb0ELi128EEEEEEEEEvNT_6ParamsE$_ZZN4cute6detail16composition_implINS_5tupleIJNS_1CILi8EEENS3_ILi2EEES5_S5_S4_S5_EEENS2_IJNS3_ILi1EEEiiiNS3_ILi72EEENS3_ILi512EEEEEENS2_IJNS2_IJS5_S5_S5_EEES5_NS3_ILi4EEEEEENS2_IJNS2_IJS7_S9_S4_EEENS3_ILi4096EEENS3_ILi16EEEEEEEEDaRKT_RKT0_RKT1_RKT2_ENKUlRKT_RKT0_E_clISB_SE_EEDaSW_SZ_,@function
        .size           $_ZN7cutlass13device_kernelIN5flash19enable_sm80_to_sm89INS1_16FlashAttnBwdSm80INS1_25CollectiveMainloopBwdSm80ILi2ELi2EN4cute5tupleIJNS5_1CILi128EEES8_NS7_ILi64EEEEEENS_6half_tEfNS_4arch4Sm80ELb0ELb0ELb1ELb0ELb0ELb0ELb0ELb0ELi2ELi4ELi4ELi4ELb0EEENS1_21CollectiveEpilogueBwdISA_SB_SD_Li256ELb0ELb0ELi2EEENS1_19SingleTileSchedulerILb0ELb0ELb0ELi128EEEEEEEEEvNT_6ParamsE$_ZZN4cute6detail16composition_implINS_5tupleIJNS_1CILi8EEENS3_ILi2EEES5_S5_S4_S5_EEENS2_IJNS3_ILi1EEEiiiNS3_ILi72EEENS3_ILi512EEEEEENS2_IJNS2_IJS5_S5_S5_EEES5_NS3_ILi4EEEEEENS2_IJNS2_IJS7_S9_S4_EEENS3_ILi4096EEENS3_ILi16EEEEEEEEDaRKT_RKT0_RKT1_RKT2_ENKUlRKT_RKT0_E_clISB_SE_EEDaSW_SZ_,($_ZN7cutlass13device_kernelIN5flash19enable_sm80_to_sm89INS1_16FlashAttnBwdSm80INS1_25CollectiveMainloopBwdSm80ILi2ELi2EN4cute5tupleIJNS5_1CILi128EEES8_NS7_ILi64EEEEEENS_6half_tEfNS_4arch4Sm80ELb0ELb0ELb1ELb0ELb0ELb0ELb0ELb0ELi2ELi4ELi4ELi4ELb0EEENS1_21CollectiveEpilogueBwdISA_SB_SD_Li256ELb0ELb0ELi2EEENS1_19SingleTileSchedulerILb0ELb0ELb0ELi128EEEEEEEEEvNT_6ParamsE$_ZZN4cute6detail16composition_implINS_5tupleIJNS_1CILi8EEENS3_ILi2EEES5_S5_S4_S5_EEENS2_IJNS3_ILi1EEEiiiNS3_ILi72EEENS3_ILi512EEEEEENS2_IJNS2_IJS5_S5_S5_EEES5_NS3_ILi4EEEEEENS2_IJNS2_IJS7_S9_S4_EEENS3_ILi4096EEENS3_ILi16EEEEEEEEDaRKT_RKT0_RKT1_RKT2_ENKUlRKT_RKT0_E_clISC_SG_EEDaSW_SZ_ - $_ZN7cutlass13device_kernelIN5flash19enable_sm80_to_sm89INS1_16FlashAttnBwdSm80INS1_25CollectiveMainloopBwdSm80ILi2ELi2EN4cute5tupleIJNS5_1CILi128EEES8_NS7_ILi64EEEEEENS_6half_tEfNS_4arch4Sm80ELb0ELb0ELb1ELb0ELb0ELb0ELb0ELb0ELi2ELi4ELi4ELi4ELb0EEENS1_21CollectiveEpilogueBwdISA_SB_SD_Li256ELb0ELb0ELi2EEENS1_19SingleTileSchedulerILb0ELb0ELb0ELi128EEEEEEEEEvNT_6ParamsE$_ZZN4cute6detail16composition_implINS_5tupleIJNS_1CILi8EEENS3_ILi2EEES5_S5_S4_S5_EEENS2_IJNS3_ILi1EEEiiiNS3_ILi72EEENS3_ILi512EEEEEENS2_IJNS2_IJS5_S5_S5_EEES5_NS3_ILi4EEEEEENS2_IJNS2_IJS7_S9_S4_EEENS3_ILi4096EEENS3_ILi16EEEEEEEEDaRKT_RKT0_RKT1_RKT2_ENKUlRKT_RKT0_E_clISB_SE_EEDaSW_SZ_)
$_ZN7cutlass13device_kernelIN5flash19enable_sm80_to_sm89INS1_16FlashAttnBwdSm80INS1_25CollectiveMainloopBwdSm80ILi2ELi2EN4cute5tupleIJNS5_1CILi128EEES8_NS7_ILi64EEEEEENS_6half_tEfNS_4arch4Sm80ELb0ELb0ELb1ELb0ELb0ELb0ELb0ELb0ELi2ELi4ELi4ELi4ELb0EEENS1_21CollectiveEpilogueBwdISA_SB_SD_Li256ELb0ELb0ELi2EEENS1_19SingleTileSchedulerILb0ELb0ELb0ELi128EEEEEEEEEvNT_6ParamsE$_ZZN4cute6detail16composition_implINS_5tupleIJNS_1CILi8EEENS3_ILi2EEES5_S5_S4_S5_EEENS2_IJNS3_ILi1EEEiiiNS3_ILi72EEENS3_ILi512EEEEEENS2_IJNS2_IJS5_S5_S5_EEES5_NS3_ILi4EEEEEENS2_IJNS2_IJS7_S9_S4_EEENS3_ILi4096EEENS3_ILi16EEEEEEEEDaRKT_RKT0_RKT1_RKT2_ENKUlRKT_RKT0_E_clISB_SE_EEDaSW_SZ_:
[----:B------:R-:W-:-:S06]  /*9510*/  IADD3 R4, R75, -c[0x0][0x20], RZ ;  /* 0x800008004b047a10 */ /* 0x000fcc0007ffe0ff */
[----:B------:R-:W5:Y:S01]  /*9520*/  LDL R4, [R4] ;  /* 0x0000000004047983 */ /* 0x000f620000100800 */
[----:B------:R-:W-:Y:S01]  /*9530*/  IMAD.MOV.U32 R2, RZ, RZ, R6 ;  /* 0x000000ffff027224 */ /* 0x000fe200078e0006 */
[----:B------:R-:W-:-:S04]  /*9540*/  MOV R3, 0x0 ;  /* 0x0000000000037802 */ /* 0x000fc80000000f00 */
[----:B------:R-:W-:Y:S05]  /*9550*/  RET.REL.NODEC R2 `(_ZN7cutlass13device_kernelIN5flash19enable_sm80_to_sm89INS1_16FlashAttnBwdSm80INS1_25CollectiveMainloopBwdSm80ILi2ELi2EN4cute5tupleIJNS5_1CILi128EEES8_NS7_ILi64EEEEEENS_6half_tEfNS_4arch4Sm80ELb0ELb0ELb1ELb0ELb0ELb0ELb0ELb0ELi2ELi4ELi4ELi4ELb0EEENS1_21CollectiveEpilogueBwdISA_SB_SD_Li256ELb0ELb0ELi2EEENS1_19SingleTileSchedulerILb0ELb0ELb0ELi128EEEEEEEEEvNT_6ParamsE) ;  /* 0xffff6aa002007950 */ /* 0x000fea0003c3ffff */
        .type           $_ZN7cutlass13device_kernelIN5flash19enable_sm80_to_sm89INS1_16FlashAttnBwdSm80INS1_25CollectiveMainloopBwdSm80ILi2ELi2EN4cute5tupleIJNS5_1CILi128EEES8_NS7_ILi64EEEEEENS_6half_tEfNS_4arch4Sm80ELb0ELb0ELb1ELb0ELb0ELb0ELb0ELb0ELi2ELi4ELi4ELi4ELb0EEENS1_21CollectiveEpilogueBwdISA_SB_SD_Li256ELb0ELb0ELi2EEENS1_19SingleTileSchedulerILb0ELb0ELb0ELi128EEEEEEEEEvNT_6ParamsE$_ZZN4cute6detail16composition_implINS_5tupleIJNS_1CILi8EEENS3_ILi2EEES5_S5_S4_S5_EEENS2_IJNS3_ILi1EEEiiiNS3_ILi72EEENS3_ILi512EEEEEENS2_IJNS2_IJS5_S5_S5_EEES5_NS3_ILi4EEEEEENS2_IJNS2_IJS7_S9_S4_EEENS3_ILi4096EEENS3_ILi16EEEEEEEEDaRKT_RKT0_RKT1_RKT2_ENKUlRKT_RKT0_E_clISC_SG_EEDaSW_SZ_,@function
        .size           $_ZN7cutlass13device_kernelIN5flash19enable_sm80_to_sm89INS1_16FlashAttnBwdSm80INS1_25CollectiveMainloopBwdSm80ILi2ELi2EN4cute5tupleIJNS5_1CILi128EEES8_NS7_ILi64EEEEEENS_6half_tEfNS_4arch4Sm80ELb0ELb0ELb1ELb0ELb0ELb0ELb0ELb0ELi2ELi4ELi4ELi4ELb0EEENS1_21CollectiveEpilogueBwdISA_SB_SD_Li256ELb0ELb0ELi2EEENS1_19SingleTileSchedulerILb0ELb0ELb0ELi128EEEEEEEEEvNT_6ParamsE$_ZZN4cute6detail16composition_implINS_5tupleIJNS_1CILi8EEENS3_ILi2EEES5_S5_S4_S5_EEENS2_IJNS3_ILi1EEEiiiNS3_ILi72EEENS3_ILi512EEEEEENS2_IJNS2_IJS5_S5_S5_EEES5_NS3_ILi4EEEEEENS2_IJNS2_IJS7_S9_S4_EEENS3_ILi4096EEENS3_ILi16EEEEEEEEDaRKT_RKT0_RKT1_RKT2_ENKUlRKT_RKT0_E_clISC_SG_EEDaSW_SZ_,($_ZN7cutlass13device_kernelIN5flash19enable_sm80_to_sm89INS1_16FlashAttnBwdSm80INS1_25CollectiveMainloopBwdSm80ILi2ELi2EN4cute5tupleIJNS5_1CILi128EEES8_NS7_ILi64EEEEEENS_6half_tEfNS_4arch4Sm80ELb0ELb0ELb1ELb0ELb0ELb0ELb0ELb0ELi2ELi4ELi4ELi4ELb0EEENS1_21CollectiveEpilogueBwdISA_SB_SD_Li256ELb0ELb0ELi2EEENS1_19SingleTileSchedulerILb0ELb0ELb0ELi128EEEEEEEEEvNT_6ParamsE$_ZZN4cute6upcastILi2ENS_5tupleIJNS1_IJNS_1CILi1EEENS1_IJNS2_ILi2EEES4_S4_EEEEEES4_NS1_IJS4_S4_EEEEEENS1_IJNS1_IJNS2_ILi0EEENS1_IJS3_NS2_ILi512EEEiEEEEEENS2_ILi4096EEENS1_IJiNS2_ILi8192EEEEEEEEEEEDaRKT0_RKT1_ENKUlRKT_RKT0_E_clIS6_SC_EEDaSP_SS_ - $_ZN7cutlass13device_kernelIN5flash19enable_sm80_to_sm89INS1_16FlashAttnBwdSm80INS1_25CollectiveMainloopBwdSm80ILi2ELi2EN4cute5tupleIJNS5_1CILi128EEES8_NS7_ILi64EEEEEENS_6half_tEfNS_4arch4Sm80ELb0ELb0ELb1ELb0ELb0ELb0ELb0ELb0ELi2ELi4ELi4ELi4ELb0EEENS1_21CollectiveEpilogueBwdISA_SB_SD_Li256ELb0ELb0ELi2EEENS1_19SingleTileSchedulerILb0ELb0ELb0ELi128EEEEEEEEEvNT_6ParamsE$_ZZN4cute6detail16composition_implINS_5tupleIJNS_1CILi8EEENS3_ILi2EEES5_S5_S4_S5_EEENS2_IJNS3_ILi1EEEiiiNS3_ILi72EEENS3_ILi512EEEEEENS2_IJNS2_IJS5_S5_S5_EEES5_NS3_ILi4EEEEEENS2_IJNS2_IJS7_S9_S4_EEENS3_ILi4096EEENS3_ILi16EEEEEEEEDaRKT_RKT0_RKT1_RKT2_ENKUlRKT_RKT0_E_clISC_SG_EEDaSW_SZ_)
$_ZN7cutlass13device_kernelIN5flash19enable_sm80_to_sm89INS1_16FlashAttnBwdSm80INS1_25CollectiveMainloopBwdSm80ILi2ELi2EN4cute5tupleIJNS5_1CILi128EEES8_NS7_ILi64EEEEEENS_6half_tEfNS_4arch4Sm80ELb0ELb0ELb1ELb0ELb0ELb0ELb0ELb0ELi2ELi4ELi4ELi4ELb0EEENS1_21CollectiveEpilogueBwdISA_SB_SD_Li256ELb0ELb0ELi2EEENS1_19SingleTileSchedulerILb0ELb0ELb0ELi128EEEEEEEEEvNT_6ParamsE$_ZZN4cute6detail16composition_implINS_5tupleIJNS_1CILi8EEENS3_ILi2EEES5_S5_S4_S5_EEENS2_IJNS3_ILi1EEEiiiNS3_ILi72EEENS3_ILi512EEEEEENS2_IJNS2_IJS5_S5_S5_EEES5_NS3_ILi4EEEEEENS2_IJNS2_IJS7_S9_S4_EEENS3_ILi4096EEENS3_ILi16EEEEEEEEDaRKT_RKT0_RKT1_RKT2_ENKUlRKT_RKT0_E_clISC_SG_EEDaSW_SZ_:
[----:B------:R-:W-:-:S05]  /*9560*/  IADD3 R5, R75, -c[0x0][0x20], RZ ;  /* 0x800008004b057a10 */ /* 0x000fca0007ffe0ff */
[----:B------:R1:W5:Y:S04]  /*9570*/  LDL R3, [R5+0x8] ;  /* 0x0000080005037983 */ /* 0x0003680000100800 */
[----:B------:R1:W5:Y:S01]  /*9580*/  LDL R2, [R5+0x4] ;  /* 0x0000040005027983 */ /* 0x0003620000100800 */
[----:B------:R-:W-:Y:S01]  /*9590*/  IMAD.MOV.U32 R30, RZ, RZ, R6 ;  /* 0x000000ffff1e7224 */ /* 0x000fe200078e0006 */
[----:B------:R-:W-:-:S04]  /*95a0*/  MOV R31, 0x0 ;  /* 0x00000000001f7802 */ /* 0x000fc80000000f00 */
[----:B------:R-:W-:Y:S05]  /*95b0*/  RET.REL.NODEC R30 `(_ZN7cutlass13device_kernelIN5flash19enable_sm80_to_sm89INS1_16FlashAttnBwdSm80INS1_25CollectiveMainloopBwdSm80ILi2ELi2EN4cute5tupleIJNS5_1CILi128EEES8_NS7_ILi64EEEEEENS_6half_tEfNS_4arch4Sm80ELb0ELb0ELb1ELb0ELb0ELb0ELb0ELb0ELi2ELi4ELi4ELi4ELb0EEENS1_21CollectiveEpilogueBwdISA_SB_SD_Li256ELb0ELb0ELi2EEENS1_19SingleTileSchedulerILb0ELb0ELb0ELi128EEEEEEEEEvNT_6ParamsE) ;  /* 0xffff6a401e007950 */ /* 0x000fea0003c3ffff */
        .type           $_ZN7cutlass13device_kernelIN5flash19enable_sm80_to_sm89INS1_16FlashAttnBwdSm80INS1_25CollectiveMainloopBwdSm80ILi2ELi2EN4cute5tupleIJNS5_1CILi128EEES8_NS7_ILi64EEEEEENS_6half_tEfNS_4arch4Sm80ELb0ELb0ELb1ELb0ELb0ELb0ELb0ELb0ELi2ELi4ELi4ELi4ELb0EEENS1_21CollectiveEpilogueBwdISA_SB_SD_Li256ELb0ELb0ELi2EEENS1_19SingleTileSchedulerILb0ELb0ELb0ELi128EEEEEEEEEvNT_6ParamsE$_ZZN4cute6upcastILi2ENS_5tupleIJNS1_IJNS_1CILi1EEENS1_IJNS2_ILi2EEES4_S4_EEEEEES4_NS1_IJS4_S4_EEEEEENS1_IJNS1_IJNS2_ILi0EEENS1_IJS3_NS2_ILi512EEEiEEEEEENS2_ILi4096EEENS1_IJiNS2_ILi8192EEEEEEEEEEEDaRKT0_RKT1_ENKUlRKT_RKT0_E_clIS6_SC_EEDaSP_SS_,@function
        .size           $_ZN7cutlass13device_kernelIN5flash19enable_sm80_to_sm89INS1_16FlashAttnBwdSm80INS1_25CollectiveMainloopBwdSm80ILi2ELi2EN4cute5tupleIJNS5_1CILi128EEES8_NS7_ILi64EEEEEENS_6half_tEfNS_4arch4Sm80ELb0ELb0ELb1ELb0ELb0ELb0ELb0ELb0ELi2ELi4ELi4ELi4ELb0EEENS1_21CollectiveEpilogueBwdISA_SB_SD_Li256ELb0ELb0ELi2EEENS1_19SingleTileSchedulerILb0ELb0ELb0ELi128EEEEEEEEEvNT_6ParamsE$_ZZN4cute6upcastILi2ENS_5tupleIJNS1_IJNS_1CILi1EEENS1_IJNS2_ILi2EEES4_S4_EEEEEES4_NS1_IJS4_S4_EEEEEENS1_IJNS1_IJNS2_ILi0EEENS1_IJS3_NS2_ILi512EEEiEEEEEENS2_ILi4096EEENS1_IJiNS2_ILi8192EEEEEEEEEEEDaRKT0_RKT1_ENKUlRKT_RKT0_E_clIS6_SC_EEDaSP_SS_,($_ZN7cutlass13device_kernelIN5flash19enable_sm80_to_sm89INS1_16FlashAttnBwdSm80INS1_25CollectiveMainloopBwdSm80ILi2ELi2EN4cute5tupleIJNS5_1CILi128EEES8_NS7_ILi64EEEEEENS_6half_tEfNS_4arch4Sm80ELb0ELb0ELb1ELb0ELb0ELb0ELb0ELb0ELi2ELi4ELi4ELi4ELb0EEENS1_21CollectiveEpilogueBwdISA_SB_SD_Li256ELb0ELb0ELi2EEENS1_19SingleTileSchedulerILb0ELb0ELb0ELi128EEEEEEEEEvNT_6ParamsE$_ZZN4cute6upcastILi2ENS_5tupleIJNS1_IJNS_1CILi1EEENS1_IJNS2_ILi2EEES4_S4_EEEEEES4_NS1_IJS4_S4_EEEEEENS1_IJNS1_IJNS2_ILi0EEENS1_IJS3_NS2_ILi512EEEiEEEEEENS2_ILi4096EEENS1_IJiNS2_ILi8192EEEEEEEEEEEDaRKT0_RKT1_ENKUlRKT_RKT0_E_clIS7_SF_EEDaSP_SS_ - $_ZN7cutlass13device_kernelIN5flash19enable_sm80_to_sm89INS1_16FlashAttnBwdSm80INS1_25CollectiveMainloopBwdSm80ILi2ELi2EN4cute5tupleIJNS5_1CILi128EEES8_NS7_ILi64EEEEEENS_6half_tEfNS_4arch4Sm80ELb0ELb0ELb1ELb0ELb0ELb0ELb0ELb0ELi2ELi4ELi4ELi4ELb0EEENS1_21CollectiveEpilogueBwdISA_SB_SD_Li256ELb0ELb0ELi2EEENS1_19SingleTileSchedulerILb0ELb0ELb0ELi128EEEEEEEEEvNT_6ParamsE$_ZZN4cute6upcastILi2ENS_5tupleIJNS1_IJNS_1CILi1EEENS1_IJNS2_ILi2EEES4_S4_EEEEEES4_NS1_IJS4_S4_EEEEEENS1_IJNS1_IJNS2_ILi0EEENS1_IJS3_NS2_ILi512EEEiEEEEEENS2_ILi4096EEENS1_IJiNS2_ILi8192EEEEEEEEEEEDaRKT0_RKT1_ENKUlRKT_RKT0_E_clIS6_SC_EEDaSP_SS_)
$_ZN7cutlass13device_kernelIN5flash19enable_sm80_to_sm89INS1_16FlashAttnBwdSm80INS1_25CollectiveMainloopBwdSm80ILi2ELi2EN4cute5tupleIJNS5_1CILi128EEES8_NS7_ILi64EEEEEENS_6half_tEfNS_4arch4Sm80ELb0ELb0ELb1ELb0ELb0ELb0ELb0ELb0ELi2ELi4ELi4ELi4ELb0EEENS1_21CollectiveEpilogueBwdISA_SB_SD_Li256ELb0ELb0ELi2EEENS1_19SingleTileSchedulerILb0ELb0ELb0ELi128EEEEEEEEEvNT_6ParamsE$_ZZN4cute6upcastILi2ENS_5tupleIJNS1_IJNS_1CILi1EEENS1_IJNS2_ILi2EEES4_S4_EEEEEES4_NS1_IJS4_S4_EEEEEENS1_IJNS1_IJNS2_ILi0EEENS1_IJS3_NS2_ILi512EEEiEEEEEENS2_ILi4096EEENS1_IJiNS2_ILi8192EEEEEEEEEEEDaRKT0_RKT1_ENKUlRKT_RKT0_E_clIS6_SC_EEDaSP_SS_:
[----:B------:R-:W-:-:S06]  /*95c0*/  IADD3 R3, R4, -c[0x0][0x20], RZ ;  /* 0x8000080004037a10 */ /* 0x000fcc0007ffe0ff */
[----:B------:R-:W2:Y:S02]  /*95d0*/  LDL R3, [R3] ;  /* 0x0000000003037983 */ /* 0x000ea40000100800 */
[----:B--2---:R-:W-:Y:S01]  /*95e0*/  LEA.HI R18, R3, R3, RZ, 0x1 ;  /* 0x0000000303127211 */ /* 0x004fe200078f08ff */
[----:B------:R-:W-:-:S03]  /*95f0*/  IMAD.MOV.U32 R3, RZ, RZ, 0x0 ;  /* 0x00000000ff037424 */ /* 0x000fc600078e00ff */
[----:B------:R-:W-:Y:S01]  /*9600*/  SHF.R.S32.HI R18, RZ, 0x1, R18 ;  /* 0x00000001ff127819 */ /* 0x000fe20000011412 */
[----:B------:R-:W-:Y:S06]  /*9610*/  RET.REL.NODEC R2 `(_ZN7cutlass13device_kernelIN5flash19enable_sm80_to_sm89INS1_16FlashAttnBwdSm80INS1_25CollectiveMainloopBwdSm80ILi2ELi2EN4cute5tupleIJNS5_1CILi128EEES8_NS7_ILi64EEEEEENS_6half_tEfNS_4arch4Sm80ELb0ELb0ELb1ELb0ELb0ELb0ELb0ELb0ELi2ELi4ELi4ELi4ELb0EEENS1_21CollectiveEpilogueBwdISA_SB_SD_Li256ELb0ELb0ELi2EEENS1_19SingleTileSchedulerILb0ELb0ELb0ELi128EEEEEEEEEvNT_6ParamsE) ;  /* 0xffff69e002007950 */ /* 0x000fec0003c3ffff */
        .type           $_ZN7cutlass13device_kernelIN5flash19enable_sm80_to_sm89INS1_16FlashAttnBwdSm80INS1_25CollectiveMainloopBwdSm80ILi2ELi2EN4cute5tupleIJNS5_1CILi128EEES8_NS7_ILi64EEEEEENS_6half_tEfNS_4arch4Sm80ELb0ELb0ELb1ELb0ELb0ELb0ELb0ELb0ELi2ELi4ELi4ELi4ELb0EEENS1_21CollectiveEpilogueBwdISA_SB_SD_Li256ELb0ELb0ELi2EEENS1_19SingleTileSchedulerILb0ELb0ELb0ELi128EEEEEEEEEvNT_6ParamsE$_ZZN4cute6upcastILi2ENS_5tupleIJNS1_IJNS_1CILi1EEENS1_IJNS2_ILi2EEES4_S4_EEEEEES4_NS1_IJS4_S4_EEEEEENS1_IJNS1_IJNS2_ILi0EEENS1_IJS3_NS2_ILi512EEEiEEEEEENS2_ILi4096EEENS1_IJiNS2_ILi8192EEEEEEEEEEEDaRKT0_RKT1_ENKUlRKT_RKT0_E_clIS7_SF_EEDaSP_SS_,@function
        .size           $_ZN7cutlass13device_kernelIN5flash19enable_sm80_to_sm89INS1_16FlashAttnBwdSm80INS1_25CollectiveMainloopBwdSm80ILi2ELi2EN4cute5tupleIJNS5_1CILi128EEES8_NS7_ILi64EEEEEENS_6half_tEfNS_4arch4Sm80ELb0ELb0ELb1ELb0ELb0ELb0ELb0ELb0ELi2ELi4ELi4ELi4ELb0EEENS1_21CollectiveEpilogueBwdISA_SB_SD_Li256ELb0ELb0ELi2EEENS1_19SingleTileSchedulerILb0ELb0ELb0ELi128EEEEEEEEEvNT_6ParamsE$_ZZN4cute6upcastILi2ENS_5tupleIJNS1_IJNS_1CILi1EEENS1_IJNS2_ILi2EEES4_S4_EEEEEES4_NS1_IJS4_S4_EEEEEENS1_IJNS1_IJNS2_ILi0EEENS1_IJS3_NS2_ILi512EEEiEEEEEENS2_ILi4096EEENS1_IJiNS2_ILi8192EEEEEEEEEEEDaRKT0_RKT1_ENKUlRKT_RKT0_E_clIS7_SF_EEDaSP_SS_,($_ZN7cutlass13device_kernelIN5flash19enable_sm80_to_sm89INS1_16FlashAttnBwdSm80INS1_25CollectiveMainloopBwdSm80ILi2ELi2EN4cute5tupleIJNS5_1CILi128EEES8_NS7_ILi64EEEEEENS_6half_tEfNS_4arch4Sm80ELb0ELb0ELb1ELb0ELb0ELb0ELb0ELb0ELi2ELi4ELi4ELi4ELb0EEENS1_21CollectiveEpilogueBwdISA_SB_SD_Li256ELb0ELb0ELi2EEENS1_19SingleTileSchedulerILb0ELb0ELb0ELi128EEEEEEEEEvNT_6ParamsE$_ZZN4cute7flattenINS_5tupleIJNS1_IJNS_1CILi0EEENS1_IJNS2_ILi1EEENS2_ILi512EEEiEEEEEENS2_ILi4096EEENS1_IJiNS2_ILi8192EEEEEEEEEEEDaRKT_ENKUlRKT_E_clIS7_EEDaSH_ - $_ZN7cutlass13device_kernelIN5flash19enable_sm80_to_sm89INS1_16FlashAttnBwdSm80INS1_25CollectiveMainloopBwdSm80ILi2ELi2EN4cute5tupleIJNS5_1CILi128EEES8_NS7_ILi64EEEEEENS_6half_tEfNS_4arch4Sm80ELb0ELb0ELb1ELb0ELb0ELb0ELb0ELb0ELi2ELi4ELi4ELi4ELb0EEENS1_21CollectiveEpilogueBwdISA_SB_SD_Li256ELb0ELb0ELi2EEENS1_19SingleTileSchedulerILb0ELb0ELb0ELi128EEEEEEEEEvNT_6ParamsE$_ZZN4cute6upcastILi2ENS_5tupleIJNS1_IJNS_1CILi1EEENS1_IJNS2_ILi2EEES4_S4_EEEEEES4_NS1_IJS4_S4_EEEEEENS1_IJNS1_IJNS2_ILi0EEENS1_IJS3_NS2_ILi512EEEiEEEEEENS2_ILi4096EEENS1_IJiNS2_ILi8192EEEEEEEEEEEDaRKT0_RKT1_ENKUlRKT_RKT0_E_clIS7_SF_EEDaSP_SS_)
$_ZN7cutlass13device_kernelIN5flash19enable_sm80_to_sm89INS1_16FlashAttnBwdSm80INS1_25CollectiveMainloopBwdSm80ILi2ELi2EN4cute5tupleIJNS5_1CILi128EEES8_NS7_ILi64EEEEEENS_6half_tEfNS_4arch4Sm80ELb0ELb0ELb1ELb0ELb0ELb0ELb0ELb0ELi2ELi4ELi4ELi4ELb0EEENS1_21CollectiveEpilogueBwdISA_SB_SD_Li256ELb0ELb0ELi2EEENS1_19SingleTileSchedulerILb0ELb0ELb0ELi128EEEEEEEEEvNT_6ParamsE$_ZZN4cute6upcastILi2ENS_5tupleIJNS1_IJNS_1CILi1EEENS1_IJNS2_ILi2EEES4_S4_EEEEEES4_NS1_IJS4_S4_EEEEEENS1_IJNS1_IJNS2_ILi0EEENS1_IJS3_NS2_ILi512EEEiEEEEEENS2_ILi4096EEENS1_IJiNS2_ILi8192EEEEEEEEEEEDaRKT0_RKT1_ENKUlRKT_RKT0_E_clIS7_SF_EEDaSP_SS_:
[----:B------:R-:W-:Y:S01]  /*9620*/  IMAD.MOV.U32 R20, RZ, RZ, R6 ;  /* 0x000000ffff147224 */ /* 0x000fe200078e0006 */
[----:B------:R-:W-:Y:S01]  /*9630*/  LEA.HI R2, R2, R2, RZ, 0x1 ;  /* 0x0000000202027211 */ /* 0x000fe200078f08ff */
[----:B------:R-:W-:-:S03]  /*9640*/  IMAD.MOV.U32 R21, RZ, RZ, 0x0 ;  /* 0x00000000ff157424 */ /* 0x000fc600078e00ff */
[----:B------:R-:W-:Y:S01]  /*9650*/  SHF.R.S32.HI R2, RZ, 0x1, R2 ;  /* 0x00000001ff027819 */ /* 0x000fe20000011402 */
[----:B------:R-:W-:Y:S06]  /*9660*/  RET.REL.NODEC R20 `(_ZN7cutlass13device_kernelIN5flash19enable_sm80_to_sm89INS1_16FlashAttnBwdSm80INS1_25CollectiveMainloopBwdSm80ILi2ELi2EN4cute5tupleIJNS5_1CILi128EEES8_NS7_ILi64EEEEEENS_6half_tEfNS_4arch4Sm80ELb0ELb0ELb1ELb0ELb0ELb0ELb0ELb0ELi2ELi4ELi4ELi4ELb0EEENS1_21CollectiveEpilogueBwdISA_SB_SD_Li256ELb0ELb0ELi2EEENS1_19SingleTileSchedulerILb0ELb0ELb0ELi128EEEEEEEEEvNT_6ParamsE) ;  /* 0xffff699014007950 */ /* 0x000fec0003c3ffff */
        .type           $_ZN7cutlass13device_kernelIN5flash19enable_sm80_to_sm89INS1_16FlashAttnBwdSm80INS1_25CollectiveMainloopBwdSm80ILi2ELi2EN4cute5tupleIJNS5_1CILi128EEES8_NS7_ILi64EEEEEENS_6half_tEfNS_4arch4Sm80ELb0ELb0ELb1ELb0ELb0ELb0ELb0ELb0ELi2ELi4ELi4ELi4ELb0EEENS1_21CollectiveEpilogueBwdISA_SB_SD_Li256ELb0ELb0ELi2EEENS1_19SingleTileSchedulerILb0ELb0ELb0ELi128EEEEEEEEEvNT_6ParamsE$_ZZN4cute7flattenINS_5tupleIJNS1_IJNS_1CILi0EEENS1_IJNS2_ILi1EEENS2_ILi512EEEiEEEEEENS2_ILi4096EEENS1_IJiNS2_ILi8192EEEEEEEEEEEDaRKT_ENKUlRKT_E_clIS7_EEDaSH_,@function
        .size           $_ZN7cutlass13device_kernelIN5flash19enable_sm80_to_sm89INS1_16FlashAttnBwdSm80INS1_25CollectiveMainloopBwdSm80ILi2ELi2EN4cute5tupleIJNS5_1CILi128EEES8_NS7_ILi64EEEEEENS_6half_tEfNS_4arch4Sm80ELb0ELb0ELb1ELb0ELb0ELb0ELb0ELb0ELi2ELi4ELi4ELi4ELb0EEENS1_21CollectiveEpilogueBwdISA_SB_SD_Li256ELb0ELb0ELi2EEENS1_19SingleTileSchedulerILb0ELb0ELb0ELi128EEEEEEEEEvNT_6ParamsE$_ZZN4cute7flattenINS_5tupleIJNS1_IJNS_1CILi0EEENS1_IJNS2_ILi1EEENS2_ILi512EEEiEEEEEENS2_ILi4096EEENS1_IJiNS2_ILi8192EEEEEEEEEEEDaRKT_ENKUlRKT_E_clIS7_EEDaSH_,($_ZN7cutlass13device_kernelIN5flash19enable_sm80_to_sm89INS1_16FlashAttnBwdSm80INS1_25CollectiveMainloopBwdSm80ILi2ELi2EN4cute5tupleIJNS5_1CILi128EEES8_NS7_ILi64EEEEEENS_6half_tEfNS_4arch4Sm80ELb0ELb0ELb1ELb0ELb0ELb0ELb0ELb0ELi2ELi4ELi4ELi4ELb0EEENS1_21CollectiveEpilogueBwdISA_SB_SD_Li256ELb0ELb0ELi2EEENS1_19SingleTileSchedulerILb0ELb0ELb0ELi128EEEEEEEEEvNT_6ParamsE$_ZZN4cute7flattenINS_5tupleIJNS1_IJNS_1CILi0EEENS1_IJNS2_ILi1EEENS2_ILi512EEEiEEEEEENS2_ILi4096EEENS1_IJiNS2_ILi8192EEEEEEEEEEEDaRKT_ENKUlRKT_E_clISA_EEDaSH_ - $_ZN7cutlass13device_kernelIN5flash19enable_sm80_to_sm89INS1_16FlashAttnBwdSm80INS1_25CollectiveMainloopBwdSm80ILi2ELi2EN4cute5tupleIJNS5_1CILi128EEES8_NS7_ILi64EEEEEENS_6half_tEfNS_4arch4Sm80ELb0ELb0ELb1ELb0ELb0ELb0ELb0ELb0ELi2ELi4ELi4ELi4ELb0EEENS1_21CollectiveEpilogueBwdISA_SB_SD_Li256ELb0ELb0ELi2EEENS1_19SingleTileSchedulerILb0ELb0ELb0ELi128EEEEEEEEEvNT_6ParamsE$_ZZN4cute7flattenINS_5tupleIJNS1_IJNS_1CILi0EEENS1_IJNS2_ILi1EEENS2_ILi512EEEiEEEEEENS2_ILi4096EEENS1_IJiNS2_ILi8192EEEEEEEEEEEDaRKT_ENKUlRKT_E_clIS7_EEDaSH_)
$_ZN7cutlass13device_kernelIN5flash19enable_sm80_to_sm89INS1_16FlashAttnBwdSm80INS1_25CollectiveMainloopBwdSm80ILi2ELi2EN4cute5tupleIJNS5_1CILi128EEES8_NS7_ILi64EEEEEENS_6half_tEfNS_4arch4Sm80ELb0ELb0ELb1ELb0ELb0ELb0ELb0ELb0ELi2ELi4ELi4ELi4ELb0EEENS1_21CollectiveEpilogueBwdISA_SB_SD_Li256ELb0ELb0ELi2EEENS1_19SingleTileSchedulerILb0ELb0ELb0ELi128EEEEEEEEEvNT_6ParamsE$_ZZN4cute7flattenINS_5tupleIJNS1_IJNS_1CILi0EEENS1_IJNS2_ILi1EEENS2_ILi512EEEiEEEEEENS2_ILi4096EEENS1_IJiNS2_ILi8192EEEEEEEEEEEDaRKT_ENKUlRKT_E_clIS7_EEDaSH_:
[----:B------:R-:W-:-:S04]  /*9670*/  MOV R3, 0x0 ;  /* 0x0000000000037802 */ /* 0x000fc80000000f00 */
[----:B------:R-:W-:Y:S05]  /*9680*/  RET.REL.NODEC R2 `(_ZN7cutlass13device_kernelIN5flash19enable_sm80_to_sm89INS1_16FlashAttnBwdSm80INS1_25CollectiveMainloopBwdSm80ILi2ELi2EN4cute5tupleIJNS5_1CILi128EEES8_NS7_ILi64EEEEEENS_6half_tEfNS_4arch4Sm80ELb0ELb0ELb1ELb0ELb0ELb0ELb0ELb0ELi2ELi4ELi4ELi4ELb0EEENS1_21CollectiveEpilogueBwdISA_SB_SD_Li256ELb0ELb0ELi2EEENS1_19SingleTileSchedulerILb0ELb0ELb0ELi128EEEEEEEEEvNT_6ParamsE) ;  /* 0xffff697002007950 */ /* 0x000fea0003c3ffff */
        .type           $_ZN7cutlass13device_kernelIN5flash19enable_sm80_to_sm89INS1_16FlashAttnBwdSm80INS1_25CollectiveMainloopBwdSm80ILi2ELi2EN4cute5tupleIJNS5_1CILi128EEES8_NS7_ILi64EEEEEENS_6half_tEfNS_4arch4Sm80ELb0ELb0ELb1ELb0ELb0ELb0ELb0ELb0ELi2ELi4ELi4ELi4ELb0EEENS1_21CollectiveEpilogueBwdISA_SB_SD_Li256ELb0ELb0ELi2EEENS1_19SingleTileSchedulerILb0ELb0ELb0ELi128EEEEEEEEEvNT_6ParamsE$_ZZN4cute7flattenINS_5tupleIJNS1_IJNS_1CILi0EEENS1_IJNS2_ILi1EEENS2_ILi512EEEiEEEEEENS2_ILi4096EEENS1_IJiNS2_ILi8192EEEEEEEEEEEDaRKT_ENKUlRKT_E_clISA_EEDaSH_,@function
        .size           $_ZN7cutlass13device_kernelIN5flash19enable_sm80_to_sm89INS1_16FlashAttnBwdSm80INS1_25CollectiveMainloopBwdSm80ILi2ELi2EN4cute5tupleIJNS5_1CILi128EEES8_NS7_ILi64EEEEEENS_6half_tEfNS_4arch4Sm80ELb0ELb0ELb1ELb0ELb0ELb0ELb0ELb0ELi2ELi4ELi4ELi4ELb0EEENS1_21CollectiveEpilogueBwdISA_SB_SD_Li256ELb0ELb0ELi2EEENS1_19SingleTileSchedulerILb0ELb0ELb0ELi128EEEEEEEEEvNT_6ParamsE$_ZZN4cute7flattenINS_5tupleIJNS1_IJNS_1CILi0EEENS1_IJNS2_ILi1EEENS2_ILi512EEEiEEEEEENS2_ILi4096EEENS1_IJiNS2_ILi8192EEEEEEEEEEEDaRKT_ENKUlRKT_E_clISA_EEDaSH_,($_ZN7cutlass13device_kernelIN5flash19enable_sm80_to_sm89INS1_16FlashAttnBwdSm80INS1_25CollectiveMainloopBwdSm80ILi2ELi2EN4cute5tupleIJNS5_1CILi128EEES8_NS7_ILi64EEEEEENS_6half_tEfNS_4arch4Sm80ELb0ELb0ELb1ELb0ELb0ELb0ELb0ELb0ELi2ELi4ELi4ELi4ELb0EEENS1_21CollectiveEpilogueBwdISA_SB_SD_Li256ELb0ELb0ELi2EEENS1_19SingleTileSchedulerILb0ELb0ELb0ELi128EEEEEEEEEvNT_6ParamsE$_ZZN4cute7flattenINS_5tupleIJNS_1CILi1EEENS1_IJNS2_ILi8EEEiiEEENS2_ILi64EEENS1_IJiNS2_ILi144EEENS2_ILi288EEEEEENS2_ILi512EEEEEEEEDaRKT_ENKUlRKT_E_clIS5_EEDaSH_ - $_ZN7cutlass13device_kernelIN5flash19enable_sm80_to_sm89INS1_16FlashAttnBwdSm80INS1_25CollectiveMainloopBwdSm80ILi2ELi2EN4cute5tupleIJNS5_1CILi128EEES8_NS7_ILi64EEEEEENS_6half_tEfNS_4arch4Sm80ELb0ELb0ELb1ELb0ELb0ELb0ELb0ELb0ELi2ELi4ELi4ELi4ELb0EEENS1_21CollectiveEpilogueBwdISA_SB_SD_Li256ELb0ELb0ELi2EEENS1_19SingleTileSchedulerILb0ELb0ELb0ELi128EEEEEEEEEvNT_6ParamsE$_ZZN4cute7flattenINS_5tupleIJNS1_IJNS_1CILi0EEENS1_IJNS2_ILi1EEENS2_ILi512EEEiEEEEEENS2_ILi4096EEENS1_IJiNS2_ILi8192EEEEEEEEEEEDaRKT_ENKUlRKT_E_clISA_EEDaSH_)
$_ZN7cutlass13device_kernelIN5flash19enable_sm80_to_sm89INS1_16FlashAttnBwdSm80INS1_25CollectiveMainloopBwdSm80ILi2ELi2EN4cute5tupleIJNS5_1CILi128EEES8_NS7_ILi64EEEEEENS_6half_tEfNS_4arch4Sm80ELb0ELb0ELb1ELb0ELb0ELb0ELb0ELb0ELi2ELi4ELi4ELi4ELb0EEENS1_21CollectiveEpilogueBwdISA_SB_SD_Li256ELb0ELb0ELi2EEENS1_19SingleTileSchedulerILb0ELb0ELb0ELi128EEEEEEEEEvNT_6ParamsE$_ZZN4cute7flattenINS_5tupleIJNS1_IJNS_1CILi0EEENS1_IJNS2_ILi1EEENS2_ILi512EEEiEEEEEENS2_ILi4096EEENS1_IJiNS2_ILi8192EEEEEEEEEEEDaRKT_ENKUlRKT_E_clISA_EEDaSH_:
[----:B------:R-:W-:-:S04]  /*9690*/  MOV R3, 0x0 ;  /* 0x0000000000037802 */ /* 0x000fc80000000f00 */
[----:B------:R-:W-:Y:S05]  /*96a0*/  RET.REL.NODEC R2 `(_ZN7cutlass13device_kernelIN5flash19enable_sm80_to_sm89INS1_16FlashAttnBwdSm80INS1_25CollectiveMainloopBwdSm80ILi2ELi2EN4cute5tupleIJNS5_1CILi128EEES8_NS7_ILi64EEEEEENS_6half_tEfNS_4arch4Sm80ELb0ELb0ELb1ELb0ELb0ELb0ELb0ELb0ELi2ELi4ELi4ELi4ELb0EEENS1_21CollectiveEpilogueBwdISA_SB_SD_Li256ELb0ELb0ELi2EEENS1_19SingleTileSchedulerILb0ELb0ELb0ELi128EEEEEEEEEvNT_6ParamsE) ;  /* 0xffff695002007950 */ /* 0x000fea0003c3ffff */
        .type           $_ZN7cutlass13device_kernelIN5flash19enable_sm80_to_sm89INS1_16FlashAttnBwdSm80INS1_25CollectiveMainloopBwdSm80ILi2ELi2EN4cute5tupleIJNS5_1CILi128EEES8_NS7_ILi64EEEEEENS_6half_tEfNS_4arch4Sm80ELb0ELb0ELb1ELb0ELb0ELb0ELb0ELb0ELi2ELi4ELi4ELi4ELb0EEENS1_21CollectiveEpilogueBwdISA_SB_SD_Li256ELb0ELb0ELi2EEENS1_19SingleTileSchedulerILb0ELb0ELb0ELi128EEEEEEEEEvNT_6ParamsE$_ZZN4cute7flattenINS_5tupleIJNS_1CILi1EEENS1_IJNS2_ILi8EEEiiEEENS2_ILi64EEENS1_IJiNS2_ILi144EEENS2_ILi288EEEEEENS2_ILi512EEEEEEEEDaRKT_ENKUlRKT_E_clIS5_EEDaSH_,@function
        .size           $_ZN7cutlass13device_kernelIN5flash19enable_sm80_to_sm89INS1_16FlashAttnBwdSm80INS1_25CollectiveMainloopBwdSm80ILi2ELi2EN4cute5tupleIJNS5_1CILi128EEES8_NS7_ILi64EEEEEENS_6half_tEfNS_4arch4Sm80ELb0ELb0ELb1ELb0ELb0ELb0ELb0ELb0ELi2ELi4ELi4ELi4ELb0EEENS1_21CollectiveEpilogueBwdISA_SB_SD_Li256ELb0ELb0ELi2EEENS1_19SingleTileSchedulerILb0ELb0ELb0ELi128EEEEEEEEEvNT_6ParamsE$_ZZN4cute7flattenINS_5tupleIJNS_1CILi1EEENS1_IJNS2_ILi8EEEiiEEENS2_ILi64EEENS1_IJiNS2_ILi144EEENS2_ILi288EEEEEENS2_ILi512EEEEEEEEDaRKT_ENKUlRKT_E_clIS5_EEDaSH_,($_ZN7cutlass13device_kernelIN5flash19enable_sm80_to_sm89INS1_16FlashAttnBwdSm80INS1_25CollectiveMainloopBwdSm80ILi2ELi2EN4cute5tupleIJNS5_1CILi128EEES8_NS7_ILi64EEEEEENS_6half_tEfNS_4arch4Sm80ELb0ELb0ELb1ELb0ELb0ELb0ELb0ELb0ELi2ELi4ELi4ELi4ELb0EEENS1_21CollectiveEpilogueBwdISA_SB_SD_Li256ELb0ELb0ELi2EEENS1_19SingleTileSchedulerILb0ELb0ELb0ELi128EEEEEEEEEvNT_6ParamsE$_ZZN4cute7flattenINS_5tupleIJNS_1CILi1EEENS1_IJNS2_ILi8EEEiiEEENS2_ILi64EEENS1_IJiNS2_ILi144EEENS2_ILi288EEEEEENS2_ILi512EEEEEEEEDaRKT_ENKUlRKT_E_clIS9_EEDaSH_ - $_ZN7cutlass13device_kernelIN5flash19enable_sm80_to_sm89INS1_16FlashAttnBwdSm80INS1_25CollectiveMainloopBwdSm80ILi2ELi2EN4cute5tupleIJNS5_1CILi128EEES8_NS7_ILi64EEEEEENS_6half_tEfNS_4arch4Sm80ELb0ELb0ELb1ELb0ELb0ELb0ELb0ELb0ELi2ELi4ELi4ELi4ELb0EEENS1_21CollectiveEpilogueBwdISA_SB_SD_Li256ELb0ELb0ELi2EEENS1_19SingleTileSchedulerILb0ELb0ELb0ELi128EEEEEEEEEvNT_6ParamsE$_ZZN4cute7flattenINS_5tupleIJNS_1CILi1EEENS1_IJNS2_ILi8EEEiiEEENS2_ILi64EEENS1_IJiNS2_ILi144EEENS2_ILi288EEEEEENS2_ILi512EEEEEEEEDaRKT_ENKUlRKT_E_clIS5_EEDaSH_)
$_ZN7cutlass13device_kernelIN5flash19enable_sm80_to_sm89INS1_16FlashAttnBwdSm80INS1_25CollectiveMainloopBwdSm80ILi2ELi2EN4cute5tupleIJNS5_1CILi128EEES8_NS7_ILi64EEEEEENS_6half_tEfNS_4arch4Sm80ELb0ELb0ELb1ELb0ELb0ELb0ELb0ELb0ELi2ELi4ELi4ELi4ELb0EEENS1_21CollectiveEpilogueBwdISA_SB_SD_Li256ELb0ELb0ELi2EEENS1_19SingleTileSchedulerILb0ELb0ELb0ELi128EEEEEEEEEvNT_6ParamsE$_ZZN4cute7flattenINS_5tupleIJNS_1CILi1EEENS1_IJNS2_ILi8EEEiiEEENS2_ILi64EEENS1_IJiNS2_ILi144EEENS2_ILi288EEEEEENS2_ILi512EEEEEEEEDaRKT_ENKUlRKT_E_clIS5_EEDaSH_:
[----:B------:R-:W-:Y:S02]  /*96b0*/  MOV R34, R4 ;  /* 0x0000000400227202 */ /* 0x000fe40000000f00 */
[----:B------:R-:W-:Y:S02]  /*96c0*/  MOV R35, 0x0 ;  /* 0x0000000000237802 */ /* 0x000fe40000000f00 */
[----:B------:R-:W-:Y:S02]  /*96d0*/  MOV R5, R3 ;  /* 0x0000000300057202 */ /* 0x000fe40000000f00 */
[----:B------:R-:W-:Y:S05]  /*96e0*/  RET.REL.NODEC R34 `(_ZN7cutlass13device_kernelIN5flash19enable_sm80_to_sm89INS1_16FlashAttnBwdSm80INS1_25CollectiveMainloopBwdSm80ILi2ELi2EN4cute5tupleIJNS5_1CILi128EEES8_NS7_ILi64EEEEEENS_6half_tEfNS_4arch4Sm80ELb0ELb0ELb1ELb0ELb0ELb0ELb0ELb0ELi2ELi4ELi4ELi4ELb0EEENS1_21CollectiveEpilogueBwdISA_SB_SD_Li256ELb0ELb0ELi2EEENS1_19SingleTileSchedulerILb0ELb0ELb0ELi128EEEEEEEEEvNT_6ParamsE) ;  /* 0xffff691022007950 */ /* 0x000fea0003c3ffff */
        .type           $_ZN7cutlass13device_kernelIN5flash19enable_sm80_to_sm89INS1_16FlashAttnBwdSm80INS1_25CollectiveMainloopBwdSm80ILi2ELi2EN4cute5tupleIJNS5_1CILi128EEES8_NS7_ILi64EEEEEENS_6half_tEfNS_4arch4Sm80ELb0ELb0ELb1ELb0ELb0ELb0ELb0ELb0ELi2ELi4ELi4ELi4ELb0EEENS1_21CollectiveEpilogueBwdISA_SB_SD_Li256ELb0ELb0ELi2EEENS1_19SingleTileSchedulerILb0ELb0ELb0ELi128EEEEEEEEEvNT_6ParamsE$_ZZN4cute7flattenINS_5tupleIJNS_1CILi1EEENS1_IJNS2_ILi8EEEiiEEENS2_ILi64EEENS1_IJiNS2_ILi144EEENS2_ILi288EEEEEENS2_ILi512EEEEEEEEDaRKT_ENKUlRKT_E_clIS9_EEDaSH_,@function
        .size           $_ZN7cutlass13device_kernelIN5flash19enable_sm80_to_sm89INS1_16FlashAttnBwdSm80INS1_25CollectiveMainloopBwdSm80ILi2ELi2EN4cute5tupleIJNS5_1CILi128EEES8_NS7_ILi64EEEEEENS_6half_tEfNS_4arch4Sm80ELb0ELb0ELb1ELb0ELb0ELb0ELb0ELb0ELi2ELi4ELi4ELi4ELb0EEENS1_21CollectiveEpilogueBwdISA_SB_SD_Li256ELb0ELb0ELi2EEENS1_19SingleTileSchedulerILb0ELb0ELb0ELi128EEEEEEEEEvNT_6ParamsE$_ZZN4cute7flattenINS_5tupleIJNS_1CILi1EEENS1_IJNS2_ILi8EEEiiEEENS2_ILi64EEENS1_IJiNS2_ILi144EEENS2_ILi288EEEEEENS2_ILi512EEEEEEEEDaRKT_ENKUlRKT_E_clIS9_EEDaSH_,($_ZN7cutlass13device_kernelIN5flash19enable_sm80_to_sm89INS1_16FlashAttnBwdSm80INS1_25CollectiveMainloopBwdSm80ILi2ELi2EN4cute5tupleIJNS5_1CILi128EEES8_NS7_ILi64EEEEEENS_6half_tEfNS_4arch4Sm80ELb0ELb0ELb1ELb0ELb0ELb0ELb0ELb0ELi2ELi4ELi4ELi4ELb0EEENS1_21CollectiveEpilogueBwdISA_SB_SD_Li256ELb0ELb0ELi2EEENS1_19SingleTileSchedulerILb0ELb0ELb0ELi128EEEEEEEEEvNT_6ParamsE$_ZZN4cute7flattenINS_5tupleIJNS_1CILi1EEENS1_IJiiiEEENS2_ILi64EEENS1_IJNS2_ILi72EEENS2_ILi144EEENS2_ILi288EEEEEENS2_ILi512EEEEEEEEDaRKT_ENKUlRKT_E_clIS4_EEDaSH_ - $_ZN7cutlass13device_kernelIN5flash19enable_sm80_to_sm89INS1_16FlashAttnBwdSm80INS1_25CollectiveMainloopBwdSm80ILi2ELi2EN4cute5tupleIJNS5_1CILi128EEES8_NS7_ILi64EEEEEENS_6half_tEfNS_4arch4Sm80ELb0ELb0ELb1ELb0ELb0ELb0ELb0ELb0ELi2ELi4ELi4ELi4ELb0EEENS1_21CollectiveEpilogueBwdISA_SB_SD_Li256ELb0ELb0ELi2EEENS1_19SingleTileSchedulerILb0ELb0ELb0ELi128EEEEEEEEEvNT_6ParamsE$_ZZN4cute7flattenINS_5tupleIJNS_1CILi1EEENS1_IJNS2_ILi8EEEiiEEENS2_ILi64EEENS1_IJiNS2_ILi144EEENS2_ILi288EEEEEENS2_ILi512EEEEEEEEDaRKT_ENKUlRKT_E_clIS9_EEDaSH_)
$_ZN7cutlass13device_kernelIN5flash19enable_sm80_to_sm89INS1_16FlashAttnBwdSm80INS1_25CollectiveMainloopBwdSm80ILi2ELi2EN4cute5tupleIJNS5_1CILi128EEES8_NS7_ILi64EEEEEENS_6half_tEfNS_4arch4Sm80ELb0ELb0ELb1ELb0ELb0ELb0ELb0ELb0ELi2ELi4ELi4ELi4ELb0EEENS1_21CollectiveEpilogueBwdISA_SB_SD_Li256ELb0ELb0ELi2EEENS1_19SingleTileSchedulerILb0ELb0ELb0ELi128EEEEEEEEEvNT_6ParamsE$_ZZN4cute7flattenINS_5tupleIJNS_1CILi1EEENS1_IJNS2_ILi8EEEiiEEENS2_ILi64EEENS1_IJiNS2_ILi144EEENS2_ILi288EEEEEENS2_ILi512EEEEEEEEDaRKT_ENKUlRKT_E_clIS9_EEDaSH_:
[----:B------:R-:W-:Y:S02]  /*96f0*/  MOV R34, R4 ;  /* 0x0000000400227202 */ /* 0x000fe40000000f00 */
[----:B------:R-:W-:-:S04]  /*9700*/  MOV R35, 0x0 ;  /* 0x0000000000237802 */ /* 0x000fc80000000f00 */
[----:B------:R-:W-:Y:S05]  /*9710*/  RET.REL.NODEC R34 `(_ZN7cutlass13device_kernelIN5flash19enable_sm80_to_sm89INS1_16FlashAttnBwdSm80INS1_25CollectiveMainloopBwdSm80ILi2ELi2EN4cute5tupleIJNS5_1CILi128EEES8_NS7_ILi64EEEEEENS_6half_tEfNS_4arch4Sm80ELb0ELb0ELb1ELb0ELb0ELb0ELb0ELb0ELi2ELi4ELi4ELi4ELb0EEENS1_21CollectiveEpilogueBwdISA_SB_SD_Li256ELb0ELb0ELi2EEENS1_19SingleTileSchedulerILb0ELb0ELb0ELi128EEEEEEEEEvNT_6ParamsE) ;  /* 0xffff68e022007950 */ /* 0x000fea0003c3ffff */
        .type           $_ZN7cutlass13device_kernelIN5flash19enable_sm80_to_sm89INS1_16FlashAttnBwdSm80INS1_25CollectiveMainloopBwdSm80ILi2ELi2EN4cute5tupleIJNS5_1CILi128EEES8_NS7_ILi64EEEEEENS_6half_tEfNS_4arch4Sm80ELb0ELb0ELb1ELb0ELb0ELb0ELb0ELb0ELi2ELi4ELi4ELi4ELb0EEENS1_21CollectiveEpilogueBwdISA_SB_SD_Li256ELb0ELb0ELi2EEENS1_19SingleTileSchedulerILb0ELb0ELb0ELi128EEEEEEEEEvNT_6ParamsE$_ZZN4cute7flattenINS_5tupleIJNS_1CILi1EEENS1_IJiiiEEENS2_ILi64EEENS1_IJNS2_ILi72EEENS2_ILi144EEENS2_ILi288EEEEEENS2_ILi512EEEEEEEEDaRKT_ENKUlRKT_E_clIS4_EEDaSH_,@function
        .size           $_ZN7cutlass13device_kernelIN5flash19enable_sm80_to_sm89INS1_16FlashAttnBwdSm80INS1_25CollectiveMainloopBwdSm80ILi2ELi2EN4cute5tupleIJNS5_1CILi128EEES8_NS7_ILi64EEEEEENS_6half_tEfNS_4arch4Sm80ELb0ELb0ELb1ELb0ELb0ELb0ELb0ELb0ELi2ELi4ELi4ELi4ELb0EEENS1_21CollectiveEpilogueBwdISA_SB_SD_Li256ELb0ELb0ELi2EEENS1_19SingleTileSchedulerILb0ELb0ELb0ELi128EEEEEEEEEvNT_6ParamsE$_ZZN4cute7flattenINS_5tupleIJNS_1CILi1EEENS1_IJiiiEEENS2_ILi64EEENS1_IJNS2_ILi72EEENS2_ILi144EEENS2_ILi288EEEEEENS2_ILi512EEEEEEEEDaRKT_ENKUlRKT_E_clIS4_EEDaSH_,($_ZN7cutlass13device_kernelIN5flash19enable_sm80_to_sm89INS1_16FlashAttnBwdSm80INS1_25CollectiveMainloopBwdSm80ILi2ELi2EN4cute5tupleIJNS5_1CILi128EEES8_NS7_ILi64EEEEEENS_6half_tEfNS_4arch4Sm80ELb0ELb0ELb1ELb0ELb0ELb0ELb0ELb0ELi2ELi4ELi4ELi4ELb0EEENS1_21CollectiveEpilogueBwdISA_SB_SD_Li256ELb0ELb0ELi2EEENS1_19SingleTileSchedulerILb0ELb0ELb0ELi128EEEEEEEEEvNT_6ParamsE$_ZZN4cute7idx2crdINS_5tupleIJiiNS_1CILi0EEEEEENS1_IJNS1_IJNS2_ILi4EEENS2_ILi8EEEEEENS2_ILi2EEENS2_ILi1EEEEEEEEDaRKT_RKT0_ENKUlRKT_RKT0_E_clIiS7_EEDaSJ_SM_ - $_ZN7cutlass13device_kernelIN5flash19enable_sm80_to_sm89INS1_16FlashAttnBwdSm80INS1_25CollectiveMainloopBwdSm80ILi2ELi2EN4cute5tupleIJNS5_1CILi128EEES8_NS7_ILi64EEEEEENS_6half_tEfNS_4arch4Sm80ELb0ELb0ELb1ELb0ELb0ELb0ELb0ELb0ELi2ELi4ELi4ELi4ELb0EEENS1_21CollectiveEpilogueBwdISA_SB_SD_Li256ELb0ELb0ELi2EEENS1_19SingleTileSchedulerILb0ELb0ELb0ELi128EEEEEEEEEvNT_6ParamsE$_ZZN4cute7flattenINS_5tupleIJNS_1CILi1EEENS1_IJiiiEEENS2_ILi64EEENS1_IJNS2_ILi72EEENS2_ILi144EEENS2_ILi288EEEEEENS2_ILi512EEEEEEEEDaRKT_ENKUlRKT_E_clIS4_EEDaSH_)
$_ZN7cutlass13device_kernelIN5flash19enable_sm80_to_sm89INS1_16FlashAttnBwdSm80INS1_25CollectiveMainloopBwdSm80ILi2ELi2EN4cute5tupleIJNS5_1CILi128EEES8_NS7_ILi64EEEEEENS_6half_tEfNS_4arch4Sm80ELb0ELb0ELb1ELb0ELb0ELb0ELb0ELb0ELi2ELi4ELi4ELi4ELb0EEENS1_21CollectiveEpilogueBwdISA_SB_SD_Li256ELb0ELb0ELi2EEENS1_19SingleTileSchedulerILb0ELb0ELb0ELi128EEEEEEEEEvNT_6ParamsE$_ZZN4cute7flattenINS_5tupleIJNS_1CILi1EEENS1_IJiiiEEENS2_ILi64EEENS1_IJNS2_ILi72EEENS2_ILi144EEENS2_ILi288EEEEEENS2_ILi512EEEEEEEEDaRKT_ENKUlRKT_E_clIS4_EEDaSH_:
[----:B------:R-:W-:Y:S02]  /*9720*/  MOV R36, R4 ;  /* 0x0000000400247202 */ /* 0x000fe40000000f00 */
[----:B------:R-:W-:-:S04]  /*9730*/  MOV R37, 0x0 ;  /* 0x0000000000257802 */ /* 0x000fc80000000f00 */
[----:B------:R-:W-:Y:S05]  /*9740*/  RET.REL.NODEC R36 `(_ZN7cutlass13device_kernelIN5flash19enable_sm80_to_sm89INS1_16FlashAttnBwdSm80INS1_25CollectiveMainloopBwdSm80ILi2ELi2EN4cute5tupleIJNS5_1CILi128EEES8_NS7_ILi64EEEEEENS_6half_tEfNS_4arch4Sm80ELb0ELb0ELb1ELb0ELb0ELb0ELb0ELb0ELi2ELi4ELi4ELi4ELb0EEENS1_21CollectiveEpilogueBwdISA_SB_SD_Li256ELb0ELb0ELi2EEENS1_19SingleTileSchedulerILb0ELb0ELb0ELi128EEEEEEEEEvNT_6ParamsE) ;  /* 0xffff68b024007950 */ /* 0x000fea0003c3ffff */
        .type           $_ZN7cutlass13device_kernelIN5flash19enable_sm80_to_sm89INS1_16FlashAttnBwdSm80INS1_25CollectiveMainloopBwdSm80ILi2ELi2EN4cute5tupleIJNS5_1CILi128EEES8_NS7_ILi64EEEEEENS_6half_tEfNS_4arch4Sm80ELb0ELb0ELb1ELb0ELb0ELb0ELb0ELb0ELi2ELi4ELi4ELi4ELb0EEENS1_21CollectiveEpilogueBwdISA_SB_SD_Li256ELb0ELb0ELi2EEENS1_19SingleTileSchedulerILb0ELb0ELb0ELi128EEEEEEEEEvNT_6ParamsE$_ZZN4cute7idx2crdINS_5tupleIJiiNS_1CILi0EEEEEENS1_IJNS1_IJNS2_ILi4EEENS2_ILi8EEEEEENS2_ILi2EEENS2_ILi1EEEEEEEEDaRKT_RKT0_ENKUlRKT_RKT0_E_clIiS7_EEDaSJ_SM_,@function
        .size           $_ZN7cutlass13device_kernelIN5flash19enable_sm80_to_sm89INS1_16FlashAttnBwdSm80INS1_25CollectiveMainloopBwdSm80ILi2ELi2EN4cute5tupleIJNS5_1CILi128EEES8_NS7_ILi64EEEEEENS_6half_tEfNS_4arch4Sm80ELb0ELb0ELb1ELb0ELb0ELb0ELb0ELb0ELi2ELi4ELi4ELi4ELb0EEENS1_21CollectiveEpilogueBwdISA_SB_SD_Li256ELb0ELb0ELi2EEENS1_19SingleTileSchedulerILb0ELb0ELb0ELi128EEEEEEEEEvNT_6ParamsE$_ZZN4cute7idx2crdINS_5tupleIJiiNS_1CILi0EEEEEENS1_IJNS1_IJNS2_ILi4EEENS2_ILi8EEEEEENS2_ILi2EEENS2_ILi1EEEEEEEEDaRKT_RKT0_ENKUlRKT_RKT0_E_clIiS7_EEDaSJ_SM_,($_ZN7cutlass13device_kernelIN5flash19enable_sm80_to_sm89INS1_16FlashAttnBwdSm80INS1_25CollectiveMainloopBwdSm80ILi2ELi2EN4cute5tupleIJNS5_1CILi128EEES8_NS7_ILi64EEEEEENS_6half_tEfNS_4arch4Sm80ELb0ELb0ELb1ELb0ELb0ELb0ELb0ELb0ELi2ELi4ELi4ELi4ELb0EEENS1_21CollectiveEpilogueBwdISA_SB_SD_Li256ELb0ELb0ELi2EEENS1_19SingleTileSchedulerILb0ELb0ELb0ELi128EEEEEEEEEvNT_6ParamsE$_ZZN4cute7idx2crdINS_5tupleIJiiNS_1CILi0EEEEEENS1_IJNS1_IJNS2_ILi4EEENS2_ILi8EEEEEENS2_ILi2EEENS2_ILi1EEEEEEEEDaRKT_RKT0_ENKUlRKT_RKT0_E_clIiS8_EEDaSJ_SM_ - $_ZN7cutlass13device_kernelIN5flash19enable_sm80_to_sm89INS1_16FlashAttnBwdSm80INS1_25CollectiveMainloopBwdSm80ILi2ELi2EN4cute5tupleIJNS5_1CILi128EEES8_NS7_ILi64EEEEEENS_6half_tEfNS_4arch4Sm80ELb0ELb0ELb1ELb0ELb0ELb0ELb0ELb0ELi2ELi4ELi4ELi4ELb0EEENS1_21CollectiveEpilogueBwdISA_SB_SD_Li256ELb0ELb0ELi2EEENS1_19SingleTileSchedulerILb0ELb0ELb0ELi128EEEEEEEEEvNT_6ParamsE$_ZZN4cute7idx2crdINS_5tupleIJiiNS_1CILi0EEEEEENS1_IJNS1_IJNS2_ILi4EEENS2_ILi8EEEEEENS2_ILi2EEENS2_ILi1EEEEEEEEDaRKT_RKT0_ENKUlRKT_RKT0_E_clIiS7_EEDaSJ_SM_)
$_ZN7cutlass13device_kernelIN5flash19enable_sm80_to_sm89INS1_16FlashAttnBwdSm80INS1_25CollectiveMainloopBwdSm80ILi2ELi2EN4cute5tupleIJNS5_1CILi128EEES8_NS7_ILi64EEEEEENS_6half_tEfNS_4arch4Sm80ELb0ELb0ELb1ELb0ELb0ELb0ELb0ELb0ELi2ELi4ELi4ELi4ELb0EEENS1_21CollectiveEpilogueBwdISA_SB_SD_Li256ELb0ELb0ELi2EEENS1_19SingleTileSchedulerILb0ELb0ELb0ELi128EEEEEEEEEvNT_6ParamsE$_ZZN4cute7idx2crdINS_5tupleIJiiNS_1CILi0EEEEEENS1_IJNS1_IJNS2_ILi4EEENS2_ILi8EEEEEENS2_ILi2EEENS2_ILi1EEEEEEEEDaRKT_RKT0_ENKUlRKT_RKT0_E_clIiS7_EEDaSJ_SM_:
[----:B------:R-:W-:Y:S01]  /*9750*/  SHF.R.S32.HI R5, RZ, 0x1f, R2 ;  /* 0x0000001fff057819 */ /* 0x000fe20000011402 */
[----:B------:R-:W-:Y:S02]  /*9760*/  IMAD.MOV.U32 R36, RZ, RZ, R6 ;  /* 0x000000ffff247224 */ /* 0x000fe400078e0006 */
[----:B------:R-:W-:Y:S01]  /*9770*/  IMAD.MOV.U32 R37, RZ, RZ, 0x0 ;  /* 0x00000000ff257424 */ /* 0x000fe200078e00ff */
[----:B------:R-:W-:-:S04]  /*9780*/  LEA.HI R5, R5, R2, RZ, 0x2 ;  /* 0x0000000205057211 */ /* 0x000fc800078f10ff */
[----:B------:R-:W-:Y:S02]  /*9790*/  LOP3.LUT R4, R5, 0xfffffffc, RZ, 0xc0, !PT ;  /* 0xfffffffc05047812 */ /* 0x000fe400078ec0ff */
[----:B------:R-:W-:-:S03]  /*97a0*/  SHF.R.S32.HI R5, RZ, 0x2, R5 ;  /* 0x00000002ff057819 */ /* 0x000fc60000011405 */
[----:B------:R-:W-:Y:S01]  /*97b0*/  IMAD.IADD R4, R2, 0x1, -R4 ;  /* 0x0000000102047824 */ /* 0x000fe200078e0a04 */
[----:B------:R-:W-:Y:S06]  /*97c0*/  RET.REL.NODEC R36 `(_ZN7cutlass13device_kernelIN5flash19enable_sm80_to_sm89INS1_16FlashAttnBwdSm80INS1_25CollectiveMainloopBwdSm80ILi2ELi2EN4cute5tupleIJNS5_1CILi128EEES8_NS7_ILi64EEEEEENS_6half_tEfNS_4arch4Sm80ELb0ELb0ELb1ELb0ELb0ELb0ELb0ELb0ELi2ELi4ELi4ELi4ELb0EEENS1_21CollectiveEpilogueBwdISA_SB_SD_Li256ELb0ELb0ELi2EEENS1_19SingleTileSchedulerILb0ELb0ELb0ELi128EEEEEEEEEvNT_6ParamsE) ;  /* 0xffff683024007950 */ /* 0x000fec0003c3ffff */
        .type           $_ZN7cutlass13device_kernelIN5flash19enable_sm80_to_sm89INS1_16FlashAttnBwdSm80INS1_25CollectiveMainloopBwdSm80ILi2ELi2EN4cute5tupleIJNS5_1CILi128EEES8_NS7_ILi64EEEEEENS_6half_tEfNS_4arch4Sm80ELb0ELb0ELb1ELb0ELb0ELb0ELb0ELb0ELi2ELi4ELi4ELi4ELb0EEENS1_21CollectiveEpilogueBwdISA_SB_SD_Li256ELb0ELb0ELi2EEENS1_19SingleTileSchedulerILb0ELb0ELb0ELi128EEEEEEEEEvNT_6ParamsE$_ZZN4cute7idx2crdINS_5tupleIJiiNS_1CILi0EEEEEENS1_IJNS1_IJNS2_ILi4EEENS2_ILi8EEEEEENS2_ILi2EEENS2_ILi1EEEEEEEEDaRKT_RKT0_ENKUlRKT_RKT0_E_clIiS8_EEDaSJ_SM_,@function
        .size           $_ZN7cutlass13device_kernelIN5flash19enable_sm80_to_sm89INS1_16FlashAttnBwdSm80INS1_25CollectiveMainloopBwdSm80ILi2ELi2EN4cute5tupleIJNS5_1CILi128EEES8_NS7_ILi64EEEEEENS_6half_tEfNS_4arch4Sm80ELb0ELb0ELb1ELb0ELb0ELb0ELb0ELb0ELi2ELi4ELi4ELi4ELb0EEENS1_21CollectiveEpilogueBwdISA_SB_SD_Li256ELb0ELb0ELi2EEENS1_19SingleTileSchedulerILb0ELb0ELb0ELi128EEEEEEEEEvNT_6ParamsE$_ZZN4cute7idx2crdINS_5tupleIJiiNS_1CILi0EEEEEENS1_IJNS1_IJNS2_ILi4EEENS2_ILi8EEEEEENS2_ILi2EEENS2_ILi1EEEEEEEEDaRKT_RKT0_ENKUlRKT_RKT0_E_clIiS8_EEDaSJ_SM_,($_ZN7cutlass13device_kernelIN5flash19enable_sm80_to_sm89INS1_16FlashAttnBwdSm80INS1_25CollectiveMainloopBwdSm80ILi2ELi2EN4cute5tupleIJNS5_1CILi128EEES8_NS7_ILi64EEEEEENS_6half_tEfNS_4arch4Sm80ELb0ELb0ELb1ELb0ELb0ELb0ELb0ELb0ELi2ELi4ELi4ELi4ELb0EEENS1_21CollectiveEpilogueBwdISA_SB_SD_Li256ELb0ELb0ELi2EEENS1_19SingleTileSchedulerILb0ELb0ELb0ELi128EEEEEEEEEvNT_6ParamsE$_ZZN4cute7idx2crdINS_5tupleIJiiNS_1CILi0EEEEEENS1_IJNS1_IJNS2_ILi4EEENS2_ILi8EEEEEES5_NS2_ILi1EEEEEEEEDaRKT_RKT0_ENKUlRKT_RKT0_E_clIiS5_EEDaSI_SL_ - $_ZN7cutlass13device_kernelIN5flash19enable_sm80_to_sm89INS1_16FlashAttnBwdSm80INS1_25CollectiveMainloopBwdSm80ILi2ELi2EN4cute5tupleIJNS5_1CILi128EEES8_NS7_ILi64EEEEEENS_6half_tEfNS_4arch4Sm80ELb0ELb0ELb1ELb0ELb0ELb0ELb0ELb0ELi2ELi4ELi4ELi4ELb0EEENS1_21CollectiveEpilogueBwdISA_SB_SD_Li256ELb0ELb0ELi2EEENS1_19SingleTileSchedulerILb0ELb0ELb0ELi128EEEEEEEEEvNT_6ParamsE$_ZZN4cute7idx2crdINS_5tupleIJiiNS_1CILi0EEEEEENS1_IJNS1_IJNS2_ILi4EEENS2_ILi8EEEEEENS2_ILi2EEENS2_ILi1EEEEEEEEDaRKT_RKT0_ENKUlRKT_RKT0_E_clIiS8_EEDaSJ_SM_)
$_ZN7cutlass13device_kernelIN5flash19enable_sm80_to_sm89INS1_16FlashAttnBwdSm80INS1_25CollectiveMainloopBwdSm80ILi2ELi2EN4cute5tupleIJNS5_1CILi128EEES8_NS7_ILi64EEEEEENS_6half_tEfNS_4arch4Sm80ELb0ELb0ELb1ELb0ELb0ELb0ELb0ELb0ELi2ELi4ELi4ELi4ELb0EEENS1_21CollectiveEpilogueBwdISA_SB_SD_Li256ELb0ELb0ELi2EEENS1_19SingleTileSchedulerILb0ELb0ELb0ELi128EEEEEEEEEvNT_6ParamsE$_ZZN4cute7idx2crdINS_5tupleIJiiNS_1CILi0EEEEEENS1_IJNS1_IJNS2_ILi4EEENS2_ILi8EEEEEENS2_ILi2EEENS2_ILi1EEEEEEEEDaRKT_RKT0_ENKUlRKT_RKT0_E_clIiS8_EEDaSJ_SM_:
[----:B------:R-:W-:Y:S02]  /*97d0*/  MOV R36, R6 ;  /* 0x0000000600247202 */ /* 0x000fe40000000f00 */
[----:B------:R-:W-:Y:S02]  /*97e0*/  MOV R37, 0x0 ;  /* 0x0000000000257802 */ /* 0x000fe40000000f00 */
[----:B------:R-:W-:Y:S02]  /*97f0*/  MOV R29, R3 ;  /* 0x00000003001d7202 */ /* 0x000fe40000000f00 */
[----:B------:R-:W-:Y:S05]  /*9800*/  RET.REL.NODEC R36 `(_ZN7cutlass13device_kernelIN5flash19enable_sm80_to_sm89INS1_16FlashAttnBwdSm80INS1_25CollectiveMainloopBwdSm80ILi2ELi2EN4cute5tupleIJNS5_1CILi128EEES8_NS7_ILi64EEEEEENS_6half_tEfNS_4arch4Sm80ELb0ELb0ELb1ELb0ELb0ELb0ELb0ELb0ELi2ELi4ELi4ELi4ELb0EEENS1_21CollectiveEpilogueBwdISA_SB_SD_Li256ELb0ELb0ELi2EEENS1_19SingleTileSchedulerILb0ELb0ELb0ELi128EEEEEEEEEvNT_6ParamsE) ;  /* 0xffff67f024007950 */ /* 0x000fea0003c3ffff */
        .type           $_ZN7cutlass13device_kernelIN5flash19enable_sm80_to_sm89INS1_16FlashAttnBwdSm80INS1_25CollectiveMainloopBwdSm80ILi2ELi2EN4cute5tupleIJNS5_1CILi128EEES8_NS7_ILi64EEEEEENS_6half_tEfNS_4arch4Sm80ELb0ELb0ELb1ELb0ELb0ELb0ELb0ELb0ELi2ELi4ELi4ELi4ELb0EEENS1_21CollectiveEpilogueBwdISA_SB_SD_Li256ELb0ELb0ELi2EEENS1_19SingleTileSchedulerILb0ELb0ELb0ELi128EEEEEEEEEvNT_6ParamsE$_ZZN4cute7idx2crdINS_5tupleIJiiNS_1CILi0EEEEEENS1_IJNS1_IJNS2_ILi4EEENS2_ILi8EEEEEES5_NS2_ILi1EEEEEEEEDaRKT_RKT0_ENKUlRKT_RKT0_E_clIiS5_EEDaSI_SL_,@function
        .size           $_ZN7cutlass13device_kernelIN5flash19enable_sm80_to_sm89INS1_16FlashAttnBwdSm80INS1_25CollectiveMainloopBwdSm80ILi2ELi2EN4cute5tupleIJNS5_1CILi128EEES8_NS7_ILi64EEEEEENS_6half_tEfNS_4arch4Sm80ELb0ELb0ELb1ELb0ELb0ELb0ELb0ELb0ELi2ELi4ELi4ELi4ELb0EEENS1_21CollectiveEpilogueBwdISA_SB_SD_Li256ELb0ELb0ELi2EEENS1_19SingleTileSchedulerILb0ELb0ELb0ELi128EEEEEEEEEvNT_6ParamsE$_ZZN4cute7idx2crdINS_5tupleIJiiNS_1CILi0EEEEEENS1_IJNS1_IJNS2_ILi4EEENS2_ILi8EEEEEES5_NS2_ILi1EEEEEEEEDaRKT_RKT0_ENKUlRKT_RKT0_E_clIiS5_EEDaSI_SL_,($_ZN7cutlass13device_kernelIN5flash19enable_sm80_to_sm89INS1_16FlashAttnBwdSm80INS1_25CollectiveMainloopBwdSm80ILi2ELi2EN4cute5tupleIJNS5_1CILi128EEES8_NS7_ILi64EEEEEENS_6half_tEfNS_4arch4Sm80ELb0ELb0ELb1ELb0ELb0ELb0ELb0ELb0ELi2ELi4ELi4ELi4ELb0EEENS1_21CollectiveEpilogueBwdISA_SB_SD_Li256ELb0ELb0ELi2EEENS1_19SingleTileSchedulerILb0ELb0ELb0ELi128EEEEEEEEEvNT_6ParamsE$_ZZN4cute7idx2crdINS_5tupleIJiiNS_1CILi0EEEEEENS1_IJNS1_IJNS2_ILi4EEENS2_ILi8EEEEEES5_NS2_ILi1EEEEEEEEDaRKT_RKT0_ENKUlRKT_RKT0_E_clIiS7_EEDaSI_SL_ - $_ZN7cutlass13device_kernelIN5flash19enable_sm80_to_sm89INS1_16FlashAttnBwdSm80INS1_25CollectiveMainloopBwdSm80ILi2ELi2EN4cute5tupleIJNS5_1CILi128EEES8_NS7_ILi64EEEEEENS_6half_tEfNS_4arch4Sm80ELb0ELb0ELb1ELb0ELb0ELb0ELb0ELb0ELi2ELi4ELi4ELi4ELb0EEENS1_21CollectiveEpilogueBwdISA_SB_SD_Li256ELb0ELb0ELi2EEENS1_19SingleTileSchedulerILb0ELb0ELb0ELi128EEEEEEEEEvNT_6ParamsE$_ZZN4cute7idx2crdINS_5tupleIJiiNS_1CILi0EEEEEENS1_IJNS1_IJNS2_ILi4EEENS2_ILi8EEEEEES5_NS2_ILi1EEEEEEEEDaRKT_RKT0_ENKUlRKT_RKT0_E_clIiS5_EEDaSI_SL_)
$_ZN7cutlass13device_kernelIN5flash19enable_sm80_to_sm89INS1_16FlashAttnBwdSm80INS1_25CollectiveMainloopBwdSm80ILi2ELi2EN4cute5tupleIJNS5_1CILi128EEES8_NS7_ILi64EEEEEENS_6half_tEfNS_4arch4Sm80ELb0ELb0ELb1ELb0ELb0ELb0ELb0ELb0ELi2ELi4ELi4ELi4ELb0EEENS1_21CollectiveEpilogueBwdISA_SB_SD_Li256ELb0ELb0ELi2EEENS1_19SingleTileSchedulerILb0ELb0ELb0ELi128EEEEEEEEEvNT_6ParamsE$_ZZN4cute7idx2crdINS_5tupleIJiiNS_1CILi0EEEEEENS1_IJNS1_IJNS2_ILi4EEENS2_ILi8EEEEEES5_NS2_ILi1EEEEEEEEDaRKT_RKT0_ENKUlRKT_RKT0_E_clIiS5_EEDaSI_SL_:
[----:B------:R-:W-:Y:S02]  /*9810*/  MOV R38, R4 ;  /* 0x0000000400267202 */ /* 0x000fe40000000f00 */
[----:B------:R-:W-:Y:S02]  /*9820*/  MOV R39, 0x0 ;  /* 0x0000000000277802 */ /* 0x000fe40000000f00 */
[----:B------:R-:W-:-:S02]  /*9830*/  MOV R5, R3 ;  /* 0x0000000300057202 */ /* 0x000fc40000000f00 */
[----:B------:R-:W-:Y:S05]  /*9840*/  RET.REL.NODEC R38 `(_ZN7cutlass13device_kernelIN5flash19enable_sm80_to_sm89INS1_16FlashAttnBwdSm80INS1_25CollectiveMainloopBwdSm80ILi2ELi2EN4cute5tupleIJNS5_1CILi128EEES8_NS7_ILi64EEEEEENS_6half_tEfNS_4arch4Sm80ELb0ELb0ELb1ELb0ELb0ELb0ELb0ELb0ELi2ELi4ELi4ELi4ELb0EEENS1_21CollectiveEpilogueBwdISA_SB_SD_Li256ELb0ELb0ELi2EEENS1_19SingleTileSchedulerILb0ELb0ELb0ELi128EEEEEEEEEvNT_6ParamsE) ;  /* 0xffff67b026007950 */ /* 0x000fea0003c3ffff */
        .type           $_ZN7cutlass13device_kernelIN5flash19enable_sm80_to_sm89INS1_16FlashAttnBwdSm80INS1_25CollectiveMainloopBwdSm80ILi2ELi2EN4cute5tupleIJNS5_1CILi128EEES8_NS7_ILi64EEEEEENS_6half_tEfNS_4arch4Sm80ELb0ELb0ELb1ELb0ELb0ELb0ELb0ELb0ELi2ELi4ELi4ELi4ELb0EEENS1_21CollectiveEpilogueBwdISA_SB_SD_Li256ELb0ELb0ELi2EEENS1_19SingleTileSchedulerILb0ELb0ELb0ELi128EEEEEEEEEvNT_6ParamsE$_ZZN4cute7idx2crdINS_5tupleIJiiNS_1CILi0EEEEEENS1_IJNS1_IJNS2_ILi4EEENS2_ILi8EEEEEES5_NS2_ILi1EEEEEEEEDaRKT_RKT0_ENKUlRKT_RKT0_E_clIiS7_EEDaSI_SL_,@function
        .size           $_ZN7cutlass13device_kernelIN5flash19enable_sm80_to_sm89INS1_16FlashAttnBwdSm80INS1_25CollectiveMainloopBwdSm80ILi2ELi2EN4cute5tupleIJNS5_1CILi128EEES8_NS7_ILi64EEEEEENS_6half_tEfNS_4arch4Sm80ELb0ELb0ELb1ELb0ELb0ELb0ELb0ELb0ELi2ELi4ELi4ELi4ELb0EEENS1_21CollectiveEpilogueBwdISA_SB_SD_Li256ELb0ELb0ELi2EEENS1_19SingleTileSchedulerILb0ELb0ELb0ELi128EEEEEEEEEvNT_6ParamsE$_ZZN4cute7idx2crdINS_5tupleIJiiNS_1CILi0EEEEEENS1_IJNS1_IJNS2_ILi4EEENS2_ILi8EEEEEES5_NS2_ILi1EEEEEEEEDaRKT_RKT0_ENKUlRKT_RKT0_E_clIiS7_EEDaSI_SL_,($_ZN7cutlass13device_kernelIN5flash19enable_sm80_to_sm89INS1_16FlashAttnBwdSm80INS1_25CollectiveMainloopBwdSm80ILi2ELi2EN4cute5tupleIJNS5_1CILi128EEES8_NS7_ILi64EEEEEENS_6half_tEfNS_4arch4Sm80ELb0ELb0ELb1ELb0ELb0ELb0ELb0ELb0ELi2ELi4ELi4ELi4ELb0EEENS1_21CollectiveEpilogueBwdISA_SB_SD_Li256ELb0ELb0ELi2EEENS1_19SingleTileSchedulerILb0ELb0ELb0ELi128EEEEEEEEEvNT_6ParamsE$_ZZN4cute9transformINS_5tupleIJiiNS_1CILi0EEEEEENS1_IJNS1_IJNS2_ILi4EEENS2_ILi8EEEEEENS2_ILi2EEENS2_ILi1EEEEEEZNS_7idx2crdIS4_SA_EEDaRKT_RKT0_EUlRKT_RKT0_E_EEDaSE_SH_OT1_ENKUlDpSK_E_clIJNS1_IJiiEEEiS3_EEEDaSR_ - $_ZN7cutlass13device_kernelIN5flash19enable_sm80_to_sm89INS1_16FlashAttnBwdSm80INS1_25CollectiveMainloopBwdSm80ILi2ELi2EN4cute5tupleIJNS5_1CILi128EEES8_NS7_ILi64EEEEEENS_6half_tEfNS_4arch4Sm80ELb0ELb0ELb1ELb0ELb0ELb0ELb0ELb0ELi2ELi4ELi4ELi4ELb0EEENS1_21CollectiveEpilogueBwdISA_SB_SD_Li256ELb0ELb0ELi2EEENS1_19SingleTileSchedulerILb0ELb0ELb0ELi128EEEEEEEEEvNT_6ParamsE$_ZZN4cute7idx2crdINS_5tupleIJiiNS_1CILi0EEEEEENS1_IJNS1_IJNS2_ILi4EEENS2_ILi8EEEEEES5_NS2_ILi1EEEEEEEEDaRKT_RKT0_ENKUlRKT_RKT0_E_clIiS7_EEDaSI_SL_)
$_ZN7cutlass13device_kernelIN5flash19enable_sm80_to_sm89INS1_16FlashAttnBwdSm80INS1_25CollectiveMainloopBwdSm80ILi2ELi2EN4cute5tupleIJNS5_1CILi128EEES8_NS7_ILi64EEEEEENS_6half_tEfNS_4arch4Sm80ELb0ELb0ELb1ELb0ELb0ELb0ELb0ELb0ELi2ELi4ELi4ELi4ELb0EEENS1_21CollectiveEpilogueBwdISA_SB_SD_Li256ELb0ELb0ELi2EEENS1_19SingleTileSchedulerILb0ELb0ELb0ELi128EEEEEEEEEvNT_6ParamsE$_ZZN4cute7idx2crdINS_5tupleIJiiNS_1CILi0EEEEEENS1_IJNS1_IJNS2_ILi4EEENS2_ILi8EEEEEES5_NS2_ILi1EEEEEEEEDaRKT_RKT0_ENKUlRKT_RKT0_E_clIiS7_EEDaSI_SL_:
[----:B------:R-:W-:-:S04]  /*9850*/  SHF.R.S32.HI R5, RZ, 0x1f, R2 ;  /* 0x0000001fff057819 */ /* 0x000fc80000011402 */
[----:B------:R-:W-:-:S04]  /*9860*/  LEA.HI R6, R5, R2, RZ, 0x2 ;  /* 0x0000000205067211 */ /* 0x000fc800078f10ff */
[----:B------:R-:W-:Y:S02]  /*9870*/  LOP3.LUT R5, R6, 0xfffffffc, RZ, 0xc0, !PT ;  /* 0xfffffffc06057812 */ /* 0x000fe400078ec0ff */
[----:B------:R-:W-:-:S03]  /*9880*/  SHF.R.S32.HI R6, RZ, 0x2, R6 ;  /* 0x00000002ff067819 */ /* 0x000fc60000011406 */
[----:B------:R-:W-:Y:S02]  /*9890*/  IMAD.IADD R36, R2, 0x1, -R5 ;  /* 0x0000000102247824 */ /* 0x000fe400078e0a05 */
[----:B------:R-:W-:-:S04]  /*98a0*/  IMAD.MOV.U32 R5, RZ, RZ, 0x0 ;  /* 0x00000000ff057424 */ /* 0x000fc800078e00ff */
[----:B------:R-:W-:Y:S05]  /*98b0*/  RET.REL.NODEC R4 `(_ZN7cutlass13device_kernelIN5flash19enable_sm80_to_sm89INS1_16FlashAttnBwdSm80INS1_25CollectiveMainloopBwdSm80ILi2ELi2EN4cute5tupleIJNS5_1CILi128EEES8_NS7_ILi64EEEEEENS_6half_tEfNS_4arch4Sm80ELb0ELb0ELb1ELb0ELb0ELb0ELb0ELb0ELi2ELi4ELi4ELi4ELb0EEENS1_21CollectiveEpilogueBwdISA_SB_SD_Li256ELb0ELb0ELi2EEENS1_19SingleTileSchedulerILb0ELb0ELb0ELi128EEEEEEEEEvNT_6ParamsE) ;  /* 0xffff674004007950 */ /* 0x000fea0003c3ffff */
        .type           $_ZN7cutlass13device_kernelIN5flash19enable_sm80_to_sm89INS1_16FlashAttnBwdSm80INS1_25CollectiveMainloopBwdSm80ILi2ELi2EN4cute5tupleIJNS5_1CILi128EEES8_NS7_ILi64EEEEEENS_6half_tEfNS_4arch4Sm80ELb0ELb0ELb1ELb0ELb0ELb0ELb0ELb0ELi2ELi4ELi4ELi4ELb0EEENS1_21CollectiveEpilogueBwdISA_SB_SD_Li256ELb0ELb0ELi2EEENS1_19SingleTileSchedulerILb0ELb0ELb0ELi128EEEEEEEEEvNT_6ParamsE$_ZZN4cute9transformINS_5tupleIJiiNS_1CILi0EEEEEENS1_IJNS1_IJNS2_ILi4EEENS2_ILi8EEEEEENS2_ILi2EEENS2_ILi1EEEEEEZNS_7idx2crdIS4_SA_EEDaRKT_RKT0_EUlRKT_RKT0_E_EEDaSE_SH_OT1_ENKUlDpSK_E_clIJNS1_IJiiEEEiS3_EEEDaSR_,@function
        .size           $_ZN7cutlass13device_kernelIN5flash19enable_sm80_to_sm89INS1_16FlashAttnBwdSm80INS1_25CollectiveMainloopBwdSm80ILi2ELi2EN4cute5tupleIJNS5_1CILi128EEES8_NS7_ILi64EEEEEENS_6half_tEfNS_4arch4Sm80ELb0ELb0ELb1ELb0ELb0ELb0ELb0ELb0ELi2ELi4ELi4ELi4ELb0EEENS1_21CollectiveEpilogueBwdISA_SB_SD_Li256ELb0ELb0ELi2EEENS1_19SingleTileSchedulerILb0ELb0ELb0ELi128EEEEEEEEEvNT_6ParamsE$_ZZN4cute9transformINS_5tupleIJiiNS_1CILi0EEEEEENS1_IJNS1_IJNS2_ILi4EEENS2_ILi8EEEEEENS2_ILi2EEENS2_ILi1EEEEEEZNS_7idx2crdIS4_SA_EEDaRKT_RKT0_EUlRKT_RKT0_E_EEDaSE_SH_OT1_ENKUlDpSK_E_clIJNS1_IJiiEEEiS3_EEEDaSR_,($_ZN7cutlass13device_kernelIN5flash19enable_sm80_to_sm89INS1_16FlashAttnBwdSm80INS1_25CollectiveMainloopBwdSm80ILi2ELi2EN4cute5tupleIJNS5_1CILi128EEES8_NS7_ILi64EEEEEENS_6half_tEfNS_4arch4Sm80ELb0ELb0ELb1ELb0ELb0ELb0ELb0ELb0ELi2ELi4ELi4ELi4ELb0EEENS1_21CollectiveEpilogueBwdISA_SB_SD_Li256ELb0ELb0ELi2EEENS1_19SingleTileSchedulerILb0ELb0ELb0ELi128EEEEEEEEEvNT_6ParamsE$_ZZN4cute9transformINS_5tupleIJiiNS_1CILi0EEEEEENS1_IJNS1_IJNS2_ILi4EEENS2_ILi8EEEEEES5_NS2_ILi1EEEEEEZNS_7idx2crdIS4_S9_EEDaRKT_RKT0_EUlRKT_RKT0_E_EEDaSD_SG_OT1_ENKUlDpSJ_E_clIJNS1_IJiiEEEiS3_EEEDaSQ_ - $_ZN7cutlass13device_kernelIN5flash19enable_sm80_to_sm89INS1_16FlashAttnBwdSm80INS1_25CollectiveMainloopBwdSm80ILi2ELi2EN4cute5tupleIJNS5_1CILi128EEES8_NS7_ILi64EEEEEENS_6half_tEfNS_4arch4Sm80ELb0ELb0ELb1ELb0ELb0ELb0ELb0ELb0ELi2ELi4ELi4ELi4ELb0EEENS1_21CollectiveEpilogueBwdISA_SB_SD_Li256ELb0ELb0ELi2EEENS1_19SingleTileSchedulerILb0ELb0ELb0ELi128EEEEEEEEEvNT_6ParamsE$_ZZN4cute9transformINS_5tupleIJiiNS_1CILi0EEEEEENS1_IJNS1_IJNS2_ILi4EEENS2_ILi8EEEEEENS2_ILi2EEENS2_ILi1EEEEEEZNS_7idx2crdIS4_SA_EEDaRKT_RKT0_EUlRKT_RKT0_E_EEDaSE_SH_OT1_ENKUlDpSK_E_clIJNS1_IJiiEEEiS3_EEEDaSR_)
$_ZN7cutlass13device_kernelIN5flash19enable_sm80_to_sm89INS1_16FlashAttnBwdSm80INS1_25CollectiveMainloopBwdSm80ILi2ELi2EN4cute5tupleIJNS5_1CILi128EEES8_NS7_ILi64EEEEEENS_6half_tEfNS_4arch4Sm80ELb0ELb0ELb1ELb0ELb0ELb0ELb0ELb0ELi2ELi4ELi4ELi4ELb0EEENS1_21CollectiveEpilogueBwdISA_SB_SD_Li256ELb0ELb0ELi2EEENS1_19SingleTileSchedulerILb0ELb0ELb0ELi128EEEEEEEEEvNT_6ParamsE$_ZZN4cute9transformINS_5tupleIJiiNS_1CILi0EEEEEENS1_IJNS1_IJNS2_ILi4EEENS2_ILi8EEEEEENS2_ILi2EEENS2_ILi1EEEEEEZNS_7idx2crdIS4_SA_EEDaRKT_RKT0_EUlRKT_RKT0_E_EEDaSE_SH_OT1_ENKUlDpSK_E_clIJNS1_IJiiEEEiS3_EEEDaSR_:
[----:B------:R-:W-:Y:S02]  /*98c0*/  MOV R36, R6 ;  /* 0x0000000600247202 */ /* 0x000fe40000000f00 */
[----:B------:R-:W-:-:S04]  /*98d0*/  MOV R37, 0x0 ;  /* 0x0000000000257802 */ /* 0x000fc80000000f00 */
[----:B------:R-:W-:Y:S05]  /*98e0*/  RET.REL.NODEC R36 `(_ZN7cutlass13device_kernelIN5flash19enable_sm80_to_sm89INS1_16FlashAttnBwdSm80INS1_25CollectiveMainloopBwdSm80ILi2ELi2EN4cute5tupleIJNS5_1CILi128EEES8_NS7_ILi64EEEEEENS_6half_tEfNS_4arch4Sm80ELb0ELb0ELb1ELb0ELb0ELb0ELb0ELb0ELi2ELi4ELi4ELi4ELb0EEENS1_21CollectiveEpilogueBwdISA_SB_SD_Li256ELb0ELb0ELi2EEENS1_19SingleTileSchedulerILb0ELb0ELb0ELi128EEEEEEEEEvNT_6ParamsE) ;  /* 0xffff671024007950 */ /* 0x000fea0003c3ffff */
        .type           $_ZN7cutlass13device_kernelIN5flash19enable_sm80_to_sm89INS1_16FlashAttnBwdSm80INS1_25CollectiveMainloopBwdSm80ILi2ELi2EN4cute5tupleIJNS5_1CILi128EEES8_NS7_ILi64EEEEEENS_6half_tEfNS_4arch4Sm80ELb0ELb0ELb1ELb0ELb0ELb0ELb0ELb0ELi2ELi4ELi4ELi4ELb0EEENS1_21CollectiveEpilogueBwdISA_SB_SD_Li256ELb0ELb0ELi2EEENS1_19SingleTileSchedulerILb0ELb0ELb0ELi128EEEEEEEEEvNT_6ParamsE$_ZZN4cute9transformINS_5tupleIJiiNS_1CILi0EEEEEENS1_IJNS1_IJNS2_ILi4EEENS2_ILi8EEEEEES5_NS2_ILi1EEEEEEZNS_7idx2crdIS4_S9_EEDaRKT_RKT0_EUlRKT_RKT0_E_EEDaSD_SG_OT1_ENKUlDpSJ_E_clIJNS1_IJiiEEEiS3_EEEDaSQ_,@function
        .size           $_ZN7cutlass13device_kernelIN5flash19enable_sm80_to_sm89INS1_16FlashAttnBwdSm80INS1_25CollectiveMainloopBwdSm80ILi2ELi2EN4cute5tupleIJNS5_1CILi128EEES8_NS7_ILi64EEEEEENS_6half_tEfNS_4arch4Sm80ELb0ELb0ELb1ELb0ELb0ELb0ELb0ELb0ELi2ELi4ELi4ELi4ELb0EEENS1_21CollectiveEpilogueBwdISA_SB_SD_Li256ELb0ELb0ELi2EEENS1_19SingleTileSchedulerILb0ELb0ELb0ELi128EEEEEEEEEvNT_6ParamsE$_ZZN4cute9transformINS_5tupleIJiiNS_1CILi0EEEEEENS1_IJNS1_IJNS2_ILi4EEENS2_ILi8EEEEEES5_NS2_ILi1EEEEEEZNS_7idx2crdIS4_S9_EEDaRKT_RKT0_EUlRKT_RKT0_E_EEDaSD_SG_OT1_ENKUlDpSJ_E_clIJNS1_IJiiEEEiS3_EEEDaSQ_,($_ZN7cutlass13device_kernelIN5flash19enable_sm80_to_sm89INS1_16FlashAttnBwdSm80INS1_25CollectiveMainloopBwdSm80ILi2ELi2EN4cute5tupleIJNS5_1CILi128EEES8_NS7_ILi64EEEEEENS_6half_tEfNS_4arch4Sm80ELb0ELb0ELb1ELb0ELb0ELb0ELb0ELb0ELi2ELi4ELi4ELi4ELb0EEENS1_21CollectiveEpilogueBwdISA_SB_SD_Li256ELb0ELb0ELi2EEENS1_19SingleTileSchedulerILb0ELb0ELb0ELi128EEEEEEEEEvNT_6ParamsE$_ZZN5flash25CollectiveMainloopBwdSm80ILi2ELi2EN4cute5tupleIJNS1_1CILi128EEES4_NS3_ILi64EEEEEEN7cutlass6half_tEfNS7_4arch4Sm80ELb0ELb0ELb1ELb0ELb0ELb0ELb0ELb0ELi2ELi4ELi4ELi4ELb0EE3mmaINS_16FlashAttnBwdSm80ISB_NS_21CollectiveEpilogueBwdIS6_S8_SA_Li256ELb0ELb0ELi2EEENS_19SingleTileSchedulerILb0ELb0ELb0ELi128EEEE13SharedStorageENS1_6TensorINS1_11ArrayEngineIfLm32EEENS1_6LayoutINS2_IJNS2_IJNS3_ILi2EEESO_EEESO_NS3_ILi4EEEEEENS2_IJNS2_IJNS3_ILi1EEESO_EEESQ_NS3_ILi8EEEEEEEEEEEEbRKNSB_6ParamsERT0_S12_iNS2_IJiiiEEERT_ENKUlRT_iE_clINSK_INSL_IfLm64EEENSN_INS2_IJSP_SO_SU_EEESV_EEEEEEDaS17_i - $_ZN7cutlass13device_kernelIN5flash19enable_sm80_to_sm89INS1_16FlashAttnBwdSm80INS1_25CollectiveMainloopBwdSm80ILi2ELi2EN4cute5tupleIJNS5_1CILi128EEES8_NS7_ILi64EEEEEENS_6half_tEfNS_4arch4Sm80ELb0ELb0ELb1ELb0ELb0ELb0ELb0ELb0ELi2ELi4ELi4ELi4ELb0EEENS1_21CollectiveEpilogueBwdISA_SB_SD_Li256ELb0ELb0ELi2EEENS1_19SingleTileSchedulerILb0ELb0ELb0ELi128EEEEEEEEEvNT_6ParamsE$_ZZN4cute9transformINS_5tupleIJiiNS_1CILi0EEEEEENS1_IJNS1_IJNS2_ILi4EEENS2_ILi8EEEEEES5_NS2_ILi1EEEEEEZNS_7idx2crdIS4_S9_EEDaRKT_RKT0_EUlRKT_RKT0_E_EEDaSD_SG_OT1_ENKUlDpSJ_E_clIJNS1_IJiiEEEiS3_EEEDaSQ_)
$_ZN7cutlass13device_kernelIN5flash19enable_sm80_to_sm89INS1_16FlashAttnBwdSm80INS1_25CollectiveMainloopBwdSm80ILi2ELi2EN4cute5tupleIJNS5_1CILi128EEES8_NS7_ILi64EEEEEENS_6half_tEfNS_4arch4Sm80ELb0ELb0ELb1ELb0ELb0ELb0ELb0ELb0ELi2ELi4ELi4ELi4ELb0EEENS1_21CollectiveEpilogueBwdISA_SB_SD_Li256ELb0ELb0ELi2EEENS1_19SingleTileSchedulerILb0ELb0ELb0ELi128EEEEEEEEEvNT_6ParamsE$_ZZN4cute9transformINS_5tupleIJiiNS_1CILi0EEEEEENS1_IJNS1_IJNS2_ILi4EEENS2_ILi8EEEEEES5_NS2_ILi1EEEEEEZNS_7idx2crdIS4_S9_EEDaRKT_RKT0_EUlRKT_RKT0_E_EEDaSD_SG_OT1_ENKUlDpSJ_E_clIJNS1_IJiiEEEiS3_EEEDaSQ_:
[----:B------:R-:W-:Y:S02]  /*98f0*/  MOV R38, R4 ;  /* 0x0000000400267202 */ /* 0x000fe40000000f00 */
[----:B------:R-:W-:-:S04]  /*9900*/  MOV R39, 0x0 ;  /* 0x0000000000277802 */ /* 0x000fc80000000f00 */
[----:B------:R-:W-:Y:S05]  /*9910*/  RET.REL.NODEC R38 `(_ZN7cutlass13device_kernelIN5flash19enable_sm80_to_sm89INS1_16FlashAttnBwdSm80INS1_25CollectiveMainloopBwdSm80ILi2ELi2EN4cute5tupleIJNS5_1CILi128EEES8_NS7_ILi64EEEEEENS_6half_tEfNS_4arch4Sm80ELb0ELb0ELb1ELb0ELb0ELb0ELb0ELb0ELi2ELi4ELi4ELi4ELb0EEENS1_21CollectiveEpilogueBwdISA_SB_SD_Li256ELb0ELb0ELi2EEENS1_19SingleTileSchedulerILb0ELb0ELb0ELi128EEEEEEEEEvNT_6ParamsE) ;  /* 0xffff66e026007950 */ /* 0x000fea0003c3ffff */
        .type           $_ZN7cutlass13device_kernelIN5flash19enable_sm80_to_sm89INS1_16FlashAttnBwdSm80INS1_25CollectiveMainloopBwdSm80ILi2ELi2EN4cute5tupleIJNS5_1CILi128EEES8_NS7_ILi64EEEEEENS_6half_tEfNS_4arch4Sm80ELb0ELb0ELb1ELb0ELb0ELb0ELb0ELb0ELi2ELi4ELi4ELi4ELb0EEENS1_21CollectiveEpilogueBwdISA_SB_SD_Li256ELb0ELb0ELi2EEENS1_19SingleTileSchedulerILb0ELb0ELb0ELi128EEEEEEEEEvNT_6ParamsE$_ZZN5flash25CollectiveMainloopBwdSm80ILi2ELi2EN4cute5tupleIJNS1_1CILi128EEES4_NS3_ILi64EEEEEEN7cutlass6half_tEfNS7_4arch4Sm80ELb0ELb0ELb1ELb0ELb0ELb0ELb0ELb0ELi2ELi4ELi4ELi4ELb0EE3mmaINS_16FlashAttnBwdSm80ISB_NS_21CollectiveEpilogueBwdIS6_S8_SA_Li256ELb0ELb0ELi2EEENS_19SingleTileSchedulerILb0ELb0ELb0ELi128EEEE13SharedStorageENS1_6TensorINS1_11ArrayEngineIfLm32EEENS1_6LayoutINS2_IJNS2_IJNS3_ILi2EEESO_EEESO_NS3_ILi4EEEEEENS2_IJNS2_IJNS3_ILi1EEESO_EEESQ_NS3_ILi8EEEEEEEEEEEEbRKNSB_6ParamsERT0_S12_iNS2_IJiiiEEERT_ENKUlRT_iE_clINSK_INSL_IfLm64EEENSN_INS2_IJSP_SO_SU_EEESV_EEEEEEDaS17_i,@function
        .size           $_ZN7cutlass13device_kernelIN5flash19enable_sm80_to_sm89INS1_16FlashAttnBwdSm80INS1_25CollectiveMainloopBwdSm80ILi2ELi2EN4cute5tupleIJNS5_1CILi128EEES8_NS7_ILi64EEEEEENS_6half_tEfNS_4arch4Sm80ELb0ELb0ELb1ELb0ELb0ELb0ELb0ELb0ELi2ELi4ELi4ELi4ELb0EEENS1_21CollectiveEpilogueBwdISA_SB_SD_Li256ELb0ELb0ELi2EEENS1_19SingleTileSchedulerILb0ELb0ELb0ELi128EEEEEEEEEvNT_6ParamsE$_ZZN5flash25CollectiveMainloopBwdSm80ILi2ELi2EN4cute5tupleIJNS1_1CILi128EEES4_NS3_ILi64EEEEEEN7cutlass6half_tEfNS7_4arch4Sm80ELb0ELb0ELb1ELb0ELb0ELb0ELb0ELb0ELi2ELi4ELi4ELi4ELb0EE3mmaINS_16FlashAttnBwdSm80ISB_NS_21CollectiveEpilogueBwdIS6_S8_SA_Li256ELb0ELb0ELi2EEENS_19SingleTileSchedulerILb0ELb0ELb0ELi128EEEE13SharedStorageENS1_6TensorINS1_11ArrayEngineIfLm32EEENS1_6LayoutINS2_IJNS2_IJNS3_ILi2EEESO_EEESO_NS3_ILi4EEEEEENS2_IJNS2_IJNS3_ILi1EEESO_EEESQ_NS3_ILi8EEEEEEEEEEEEbRKNSB_6ParamsERT0_S12_iNS2_IJiiiEEERT_ENKUlRT_iE_clINSK_INSL_IfLm64EEENSN_INS2_IJSP_SO_SU_EEESV_EEEEEEDaS17_i,($_ZN7cutlass13device_kernelIN5flash19enable_sm80_to_sm89INS1_16FlashAttnBwdSm80INS1_25CollectiveMainloopBwdSm80ILi2ELi2EN4cute5tupleIJNS5_1CILi128EEES8_NS7_ILi64EEEEEENS_6half_tEfNS_4arch4Sm80ELb0ELb0ELb1ELb0ELb0ELb0ELb0ELb0ELi2ELi4ELi4ELi4ELb0EEENS1_21CollectiveEpilogueBwdISA_SB_SD_Li256ELb0ELb0ELi2EEENS1_19SingleTileSchedulerILb0ELb0ELb0ELi128EEEEEEEEEvNT_6ParamsE$_ZZN5flash25CollectiveMainloopBwdSm80ILi2ELi2EN4cute5tupleIJNS1_1CILi128EEES4_NS3_ILi64EEEEEEN7cutlass6half_tEfNS7_4arch4Sm80ELb0ELb0ELb1ELb0ELb0ELb0ELb0ELb0ELi2ELi4ELi4ELi4ELb0EE3mmaINS_16FlashAttnBwdSm80ISB_NS_21CollectiveEpilogueBwdIS6_S8_SA_Li256ELb0ELb0ELi2EEENS_19SingleTileSchedulerILb0ELb0ELb0ELi128EEEE13SharedStorageENS1_6TensorINS1_11ArrayEngineIfLm32EEENS1_6LayoutINS2_IJNS2_IJNS3_ILi2EEESO_EEESO_NS3_ILi4EEEEEENS2_IJNS2_IJNS3_ILi1EEESO_EEESQ_NS3_ILi8EEEEEEEEEEEEbRKNSB_6ParamsERT0_S12_iNS2_IJiiiEEERT_ENKUliT_E_clIZSC_ISJ_SX_EbS10_S12_S12_iS13_S15_EUlRS16_iE_EEDaiS16_ - $_ZN7cutlass13device_kernelIN5flash19enable_sm80_to_sm89INS1_16FlashAttnBwdSm80INS1_25CollectiveMainloopBwdSm80ILi2ELi2EN4cute5tupleIJNS5_1CILi128EEES8_NS7_ILi64EEEEEENS_6half_tEfNS_4arch4Sm80ELb0ELb0ELb1ELb0ELb0ELb0ELb0ELb0ELi2ELi4ELi4ELi4ELb0EEENS1_21CollectiveEpilogueBwdISA_SB_SD_Li256ELb0ELb0ELi2EEENS1_19SingleTileSchedulerILb0ELb0ELb0ELi128EEEEEEEEEvNT_6ParamsE$_ZZN5flash25CollectiveMainloopBwdSm80ILi2ELi2EN4cute5tupleIJNS1_1CILi128EEES4_NS3_ILi64EEEEEEN7cutlass6half_tEfNS7_4arch4Sm80ELb0ELb0ELb1ELb0ELb0ELb0ELb0ELb0ELi2ELi4ELi4ELi4ELb0EE3mmaINS_16FlashAttnBwdSm80ISB_NS_21CollectiveEpilogueBwdIS6_S8_SA_Li256ELb0ELb0ELi2EEENS_19SingleTileSchedulerILb0ELb0ELb0ELi128EEEE13SharedStorageENS1_6TensorINS1_11ArrayEngineIfLm32EEENS1_6LayoutINS2_IJNS2_IJNS3_ILi2EEESO_EEESO_NS3_ILi4EEEEEENS2_IJNS2_IJNS3_ILi1EEESO_EEESQ_NS3_ILi8EEEEEEEEEEEEbRKNSB_6ParamsERT0_S12_iNS2_IJiiiEEERT_ENKUlRT_iE_clINSK_INSL_IfLm64EEENSN_INS2_IJSP_SO_SU_EEESV_EEEEEEDaS17_i)
$_ZN7cutlass13device_kernelIN5flash19enable_sm80_to_sm89INS1_16FlashAttnBwdSm80INS1_25CollectiveMainloopBwdSm80ILi2ELi2EN4cute5tupleIJNS5_1CILi128EEES8_NS7_ILi64EEEEEENS_6half_tEfNS_4arch4Sm80ELb0ELb0ELb1ELb0ELb0ELb0ELb0ELb0ELi2ELi4ELi4ELi4ELb0EEENS1_21CollectiveEpilogueBwdISA_SB_SD_Li256ELb0ELb0ELi2EEENS1_19SingleTileSchedulerILb0ELb0ELb0ELi128EEEEEEEEEvNT_6ParamsE$_ZZN5flash25CollectiveMainloopBwdSm80ILi2ELi2EN4cute5tupleIJNS1_1CILi128EEES4_NS3_ILi64EEEEEEN7cutlass6half_tEfNS7_4arch4Sm80ELb0ELb0ELb1ELb0ELb0ELb0ELb0ELb0ELi2ELi4ELi4ELi4ELb0EE3mmaINS_16FlashAttnBwdSm80ISB_NS_21CollectiveEpilogueBwdIS6_S8_SA_Li256ELb0ELb0ELi2EEENS_19SingleTileSchedulerILb0ELb0ELb0ELi128EEEE13SharedStorageENS1_6TensorINS1_11ArrayEngineIfLm32EEENS1_6LayoutINS2_IJNS2_IJNS3_ILi2EEESO_EEESO_NS3_ILi4EEEEEENS2_IJNS2_IJNS3_ILi1EEESO_EEESQ_NS3_ILi8EEEEEEEEEEEEbRKNSB_6ParamsERT0_S12_iNS2_IJiiiEEERT_ENKUlRT_iE_clINSK_INSL_IfLm64EEENSN_INS2_IJSP_SO_SU_EEESV_EEEEEEDaS17_i:
[----:B------:R-:W-:Y:S01]  /*9920*/  IMAD.MOV.U32 R10, RZ, RZ, R65 ;  /* 0x000000ffff0a7224 */ /* 0x000fe200078e0041 */
[----:B------:R-:W-:Y:S01]  /*9930*/  ULDC.64 UR4, c[0x0][0x118] ;  /* 0x0000460000047ab9 */ /* 0x000fe20000000a00 */
[----:B------:R-:W-:-:S05]  /*9940*/  IMAD.MOV.U32 R11, RZ, RZ, R64 ;  /* 0x000000ffff0b7224 */ /* 0x000fca00078e0040 */
[----:B------:R-:W2:Y:S04]  /*9950*/  LD.E R5, [R10.64] ;  /* 0x000000040a057980 */ /* 0x000ea8000c101900 */
[----:B------:R-:W3:Y:S01]  /*9960*/  LD.E R4, [R10.64+0x8] ;  /* 0x000008040a047980 */ /* 0x000ee2000c101900 */
[----:B------:R-:W-:Y:S01]  /*9970*/  IMAD.MOV.U32 R17, RZ, RZ, 0x0 ;  /* 0x00000000ff117424 */ /* 0x000fe200078e00ff */
[----:B--2---:R-:W-:-:S04]  /*9980*/  SHF.R.S32.HI R6, RZ, 0x1f, R5 ;  /* 0x0000001fff067819 */ /* 0x004fc80000011405 */
[CC--:B------:R-:W-:Y:S01]  /*9990*/  LEA.HI R8, R6.reuse, R5.reuse, RZ, 0x5 ;  /* 0x0000000506087211 */ /* 0x0c0fe200078f28ff */
[----:B---3--:R-:W-:Y:S01]  /*99a0*/  IMAD R3, R3, -0x80, R4 ;  /* 0xffffff8003037824 */ /* 0x008fe200078e0204 */
[----:B------:R-:W-:Y:S02]  /*99b0*/  LEA.HI R6, R6, R5, RZ, 0x7 ;  /* 0x0000000506067211 */ /* 0x000fe400078f38ff */
[----:B------:R-:W-:Y:S02]  /*99c0*/  LOP3.LUT R8, R8, 0xffffffe0, RZ, 0xc0, !PT ;  /* 0xffffffe008087812 */ /* 0x000fe400078ec0ff */
[----:B------:R-:W-:-:S03]  /*99d0*/  SHF.R.S32.HI R7, RZ, 0x7, R6 ;  /* 0x00000007ff077819 */ /* 0x000fc60000011406 */
[----:B------:R-:W-:Y:S01]  /*99e0*/  IMAD.IADD R8, R5, 0x1, -R8 ;  /* 0x0000000105087824 */ /* 0x000fe200078e0a08 */
[----:B------:R-:W-:-:S04]  /*99f0*/  LEA.HI R6, R6, R7, RZ, 0x1 ;  /* 0x0000000706067211 */ /* 0x000fc800078f08ff */
[----:B------:R-:W-:Y:S02]  /*9a00*/  SHF.R.S32.HI R5, RZ, 0x1f, R8 ;  /* 0x0000001fff057819 */ /* 0x000fe40000011408 */
[----:B------:R-:W-:Y:S02]  /*9a10*/  LOP3.LUT R6, R6, 0xfffffffe, RZ, 0xc0, !PT ;  /* 0xfffffffe06067812 */ /* 0x000fe400078ec0ff */
[----:B------:R-:W-:-:S03]  /*9a20*/  LEA.HI R5, R5, R8, RZ, 0x2 ;  /* 0x0000000805057211 */ /* 0x000fc600078f10ff */
[----:B------:R-:W-:Y:S01]  /*9a30*/  IMAD.IADD R6, R7, 0x1, -R6 ;  /* 0x0000000107067824 */ /* 0x000fe200078e0a06 */
[----:B------:R-:W-:-:S03]  /*9a40*/  LOP3.LUT R5, R5, 0xfffffffc, RZ, 0xc0, !PT ;  /* 0xfffffffc05057812 */ /* 0x000fc600078ec0ff */
[----:B------:R-:W-:Y:S02]  /*9a50*/  IMAD R6, R6, -0x8, R3 ;  /* 0xfffffff806067824 */ /* 0x000fe400078e0203 */
[----:B------:R-:W-:-:S04]  /*9a60*/  IMAD.IADD R5, R8, 0x1, -R5 ;  /* 0x0000000108057824 */ /* 0x000fc800078e0a05 */
[----:B------:R-:W-:Y:S01]  /*9a70*/  IMAD R5, R5, -0x2, R6 ;  /* 0xfffffffe05057824 */ /* 0x000fe200078e0206 */
[----:B------:R-:W-:-:S04]  /*9a80*/  IADD3 R6, R0, -c[0x0][0x20], RZ ;  /* 0x8000080000067a10 */ /* 0x000fc80007ffe0ff */
[C---:B------:R-:W-:Y:S02]  /*9a90*/  ISETP.GT.AND P1, PT, R5.reuse, 0x1, PT ;  /* 0x000000010500780c */ /* 0x040fe40003f24270 */
[C---:B------:R-:W-:Y:S02]  /*9aa0*/  ISETP.GT.AND P2, PT, R5.reuse, RZ, PT ;  /* 0x000000ff0500720c */ /* 0x040fe40003f44270 */
[C---:B------:R-:W-:Y:S02]  /*9ab0*/  ISETP.GT.AND P5, PT, R5.reuse, 0x10, PT ;  /* 0x000000100500780c */ /* 0x040fe40003fa4270 */
[C---:B------:R-:W-:Y:S02]  /*9ac0*/  ISETP.GT.AND P4, PT, R5.reuse, 0x11, PT ;  /* 0x000000110500780c */ /* 0x040fe40003f84270 */
[----:B------:R-:W-:-:S05]  /*9ad0*/  ISETP.GT.AND P6, PT, R5, 0x50, PT ;  /* 0x000000500500780c */ /* 0x000fca0003fc4270 */
[----:B------:R-:W-:Y:S02]  /*9ae0*/  @!P1 IMAD.MOV.U32 R11, RZ, RZ, -0x800000 ;  /* 0xff800000ff0b9424 */ /* 0x000fe400078e00ff */
[----:B------:R-:W-:Y:S02]  /*9af0*/  @!P2 IMAD.MOV.U32 R7, RZ, RZ, -0x800000 ;  /* 0xff800000ff07a424 */ /* 0x000fe400078e00ff */
[----:B------:R-:W-:Y:S01]  /*9b00*/  @!P5 IMAD.MOV.U32 R3, RZ, RZ, -0x800000 ;  /* 0xff800000ff03d424 */ /* 0x000fe200078e00ff */
[----:B------:R-:W-:Y:S01]  /*9b10*/  @!P1 STL [R6+0x4], R11 ;  /* 0x0000040b06009387 */ /* 0x000fe20000100800 */
[----:B------:R-:W-:-:S03]  /*9b20*/  @!P4 IMAD.MOV.U32 R9, RZ, RZ, -0x800000 ;  /* 0xff800000ff09c424 */ /* 0x000fc600078e00ff */
[----:B------:R-:W-:Y:S04]  /*9b30*/  @!P1 STL [R6+0xc], R11 ;  /* 0x00000c0b06009387 */ /* 0x000fe80000100800 */
[----:B------:R-:W-:Y:S04]  /*9b40*/  @!P1 STL [R6+0x14], R11 ;  /* 0x0000140b06009387 */ /* 0x000fe80000100800 */
[----:B------:R1:W-:Y:S01]  /*9b50*/  @!P1 STL [R6+0x1c], R11 ;  /* 0x00001c0b06009387 */ /* 0x0003e20000100800 */
[----:B------:R-:W-:-:S03]  /*9b60*/  ISETP.GT.AND P1, PT, R5, 0x21, PT ;  /* 0x000000210500780c */ /* 0x000fc60003f24270 */
[----:B------:R-:W-:Y:S04]  /*9b70*/  @!P2 STL [R6], R7 ;  /* 0x000000070600a387 */ /* 0x000fe80000100800 */
[----:B------:R-:W-:Y:S04]  /*9b80*/  @!P2 STL [R6+0x8], R7 ;  /* 0x000008070600a387 */ /* 0x000fe80000100800 */
[----:B------:R-:W-:Y:S04]  /*9b90*/  @!P2 STL [R6+0x10], R7 ;  /* 0x000010070600a387 */ /* 0x000fe80000100800 */
[----:B------:R2:W-:Y:S01]  /*9ba0*/  @!P2 STL [R6+0x18], R7 ;  /* 0x000018070600a387 */ /* 0x0005e20000100800 */
[----:B------:R-:W-:-:S03]  /*9bb0*/  ISETP.GT.AND P2, PT, R5, 0x20, PT ;  /* 0x000000200500780c */ /* 0x000fc60003f44270 */
[----:B------:R-:W-:Y:S04]  /*9bc0*/  @!P5 STL [R6+0x20], R3 ;  /* 0x000020030600d387 */ /* 0x000fe80000100800 */
[----:B------:R-:W-:Y:S01]  /*9bd0*/  @!P5 STL [R6+0x28], R3 ;  /* 0x000028030600d387 */ /* 0x000fe20000100800 */
[----:B-1----:R-:W-:-:S03]  /*9be0*/  @!P1 IMAD.MOV.U32 R11, RZ, RZ, -0x800000 ;  /* 0xff800000ff0b9424 */ /* 0x002fc600078e00ff */
[----:B------:R-:W-:Y:S04]  /*9bf0*/  @!P5 STL [R6+0x30], R3 ;  /* 0x000030030600d387 */ /* 0x000fe80000100800 */
[----:B------:R-:W-:Y:S04]  /*9c00*/  @!P1 STL [R6+0x44], R11 ;  /* 0x0000440b06009387 */ /* 0x000fe80000100800 */
[----:B------:R-:W-:Y:S04]  /*9c10*/  @!P1 STL [R6+0x4c], R11 ;  /* 0x00004c0b06009387 */ /* 0x000fe80000100800 */
[----:B------:R-:W-:Y:S01]  /*9c20*/  @!P1 STL [R6+0x54], R11 ;  /* 0x0000540b06009387 */ /* 0x000fe20000100800 */
[----:B--2---:R-:W-:-:S03]  /*9c30*/  @!P2 IMAD.MOV.U32 R7, RZ, RZ, -0x800000 ;  /* 0xff800000ff07a424 */ /* 0x004fc600078e00ff */
[----:B------:R1:W-:Y:S01]  /*9c40*/  @!P1 STL [R6+0x5c], R11 ;  /* 0x00005c0b06009387 */ /* 0x0003e20000100800 */
[----:B------:R-:W-:-:S03]  /*9c50*/  ISETP.GT.AND P1, PT, R5, 0x41, PT ;  /* 0x000000410500780c */ /* 0x000fc60003f24270 */
[----:B------:R2:W-:Y:S01]  /*9c60*/  @!P5 STL [R6+0x38], R3 ;  /* 0x000038030600d387 */ /* 0x0005e20000100800 */
[----:B------:R-:W-:-:S03]  /*9c70*/  ISETP.GT.AND P5, PT, R5, 0x30, PT ;  /* 0x000000300500780c */ /* 0x000fc60003fa4270 */
[----:B------:R-:W-:Y:S04]  /*9c80*/  @!P4 STL [R6+0x24], R9 ;  /* 0x000024090600c387 */ /* 0x000fe80000100800 */
[----:B------:R-:W-:Y:S04]  /*9c90*/  @!P4 STL [R6+0x2c], R9 ;  /* 0x00002c090600c387 */ /* 0x000fe80000100800 */
[----:B------:R-:W-:Y:S04]  /*9ca0*/  @!P4 STL [R6+0x34], R9 ;  /* 0x000034090600c387 */ /* 0x000fe80000100800 */
[----:B------:R3:W-:Y:S01]  /*9cb0*/  @!P4 STL [R6+0x3c], R9 ;  /* 0x00003c090600c387 */ /* 0x0007e20000100800 */
[----:B------:R-:W-:-:S03]  /*9cc0*/  ISETP.GT.AND P4, PT, R5, 0x31, PT ;  /* 0x000000310500780c */ /* 0x000fc60003f84270 */
[----:B------:R-:W-:Y:S01]  /*9cd0*/  @!P2 STL [R6+0x40], R7 ;  /* 0x000040070600a387 */ /* 0x000fe20000100800 */
[----:B-1----:R-:W-:-:S03]  /*9ce0*/  @!P1 IMAD.MOV.U32 R11, RZ, RZ, -0x800000 ;  /* 0xff800000ff0b9424 */ /* 0x002fc600078e00ff */
[----:B------:R-:W-:Y:S01]  /*9cf0*/  @!P2 STL [R6+0x48], R7 ;  /* 0x000048070600a387 */ /* 0x000fe20000100800 */
[----:B--2---:R-:W-:-:S03]  /*9d00*/  @!P5 IMAD.MOV.U32 R3, RZ, RZ, -0x800000 ;  /* 0xff800000ff03d424 */ /* 0x004fc600078e00ff */
[----:B------:R-:W-:Y:S04]  /*9d10*/  @!P2 STL [R6+0x50], R7 ;  /* 0x000050070600a387 */ /* 0x000fe80000100800 */
[----:B------:R1:W-:Y:S01]  /*9d20*/  @!P2 STL [R6+0x58], R7 ;  /* 0x000058070600a387 */ /* 0x0003e20000100800 */
[----:B------:R-:W-:-:S03]  /*9d30*/  ISETP.GT.AND P2, PT, R5, 0x40, PT ;  /* 0x000000400500780c */ /* 0x000fc60003f44270 */
[----:B------:R-:W-:Y:S04]  /*9d40*/  @!P1 STL [R6+0x84], R11 ;  /* 0x0000840b06009387 */ /* 0x000fe80000100800 */
[----:B------:R-:W-:Y:S01]  /*9d50*/  @!P1 STL [R6+0x8c], R11 ;  /* 0x00008c0b06009387 */ /* 0x000fe20000100800 */
[----:B---3--:R-:W-:-:S03]  /*9d60*/  @!P4 IMAD.MOV.U32 R9, RZ, RZ, -0x800000 ;  /* 0xff800000ff09c424 */ /* 0x008fc600078e00ff */
[----:B------:R-:W-:Y:S04]  /*9d70*/  @!P1 STL [R6+0x94], R11 ;  /* 0x0000940b06009387 */ /* 0x000fe80000100800 */
[----:B------:R-:W-:Y:S01]  /*9d80*/  @!P1 STL [R6+0x9c], R11 ;  /* 0x00009c0b06009387 */ /* 0x000fe20000100800 */
[----:B------:R-:W-:-:S03]  /*9d90*/  ISETP.GT.AND P1, PT, R5, 0x70, PT ;  /* 0x000000700500780c */ /* 0x000fc60003f24270 */
[----:B------:R-:W-:Y:S04]  /*9da0*/  @!P5 STL [R6+0x60], R3 ;  /* 0x000060030600d387 */ /* 0x000fe80000100800 */
[----:B------:R-:W-:Y:S01]  /*9db0*/  @!P5 STL [R6+0x68], R3 ;  /* 0x000068030600d387 */ /* 0x000fe20000100800 */
[----:B-1----:R-:W-:-:S03]  /*9dc0*/  @!P2 IMAD.MOV.U32 R7, RZ, RZ, -0x800000 ;  /* 0xff800000ff07a424 */ /* 0x002fc600078e00ff */
[----:B------:R-:W-:Y:S04]  /*9dd0*/  @!P5 STL [R6+0x70], R3 ;  /* 0x000070030600d387 */ /* 0x000fe80000100800 */
[----:B------:R1:W-:Y:S01]  /*9de0*/  @!P5 STL [R6+0x78], R3 ;  /* 0x000078030600d387 */ /* 0x0003e20000100800 */
[----:B------:R-:W-:-:S03]  /*9df0*/  ISETP.GT.AND P5, PT, R5, 0x51, PT ;  /* 0x000000510500780c */ /* 0x000fc60003fa4270 */
[----:B------:R-:W-:Y:S04]  /*9e00*/  @!P4 STL [R6+0x64], R9 ;  /* 0x000064090600c387 */ /* 0x000fe80000100800 */
        /* <DEDUP_REMOVED lines=11> */
[----:B------:R-:W-:Y:S01]  /*9ec0*/  @!P6 STL [R6+0xa8], R3 ;  /* 0x0000a8030600e387 */ /* 0x000fe20000100800 */
[----:B--2---:R-:W-:-:S03]  /*9ed0*/  @!P5 IMAD.MOV.U32 R9, RZ, RZ, -0x800000 ;  /* 0xff800000ff09d424 */ /* 0x004fc600078e00ff */
[----:B------:R-:W-:Y:S02]  /*9ee0*/  @!P6 STL [R6+0xb0], R3 ;  /* 0x0000b0030600e387 */ /* 0x000fe40000100800 */
[----:B------:R-:W-:Y:S02]  /*9ef0*/  @!P2 IMAD.MOV.U32 R4, RZ, RZ, -0x800000 ;  /* 0xff800000ff04a424 */ /* 0x000fe400078e00ff */
[----:B------:R2:W-:Y:S04]  /*9f00*/  @!P6 STL [R6+0xb8], R3 ;  /* 0x0000b8030600e387 */ /* 0x0005e80000100800 */
[----:B------:R3:W-:Y:S04]  /*9f10*/  @!P5 STL [R6+0xa4], R9 ;  /* 0x0000a4090600d387 */ /* 0x0007e80000100800 */
[----:B------:R3:W-:Y:S01]  /*9f20*/  @!P5 STL [R6+0xac], R9 ;  /* 0x0000ac090600d387 */ /* 0x0007e20000100800 */
[----:B-1----:R-:W-:-:S03]  /*9f30*/  @!P4 IMAD.MOV.U32 R7, RZ, RZ, -0x800000 ;  /* 0xff800000ff07c424 */ /* 0x002fc600078e00ff */
[----:B------:R3:W-:Y:S04]  /*9f40*/  @!P5 STL [R6+0xb4], R9 ;  /* 0x0000b4090600d387 */ /* 0x0007e80000100800 */
[----:B------:R3:W-:Y:S04]  /*9f50*/  @!P5 STL [R6+0xbc], R9 ;  /* 0x0000bc090600d387 */ /* 0x0007e80000100800 */
[----:B------:R3:W-:Y:S04]  /*9f60*/  @!P4 STL [R6+0xc0], R7 ;  /* 0x0000c0070600c387 */ /* 0x0007e80000100800 */
[----:B------:R3:W-:Y:S01]  /*9f70*/  @!P4 STL [R6+0xc8], R7 ;  /* 0x0000c8070600c387 */ /* 0x0007e20000100800 */
[----:B--2---:R-:W-:-:S03]  /*9f80*/  @!P1 IMAD.MOV.U32 R3, RZ, RZ, -0x800000 ;  /* 0xff800000ff039424 */ /* 0x004fc600078e00ff */
[----:B------:R3:W-:Y:S04]  /*9f90*/  @!P4 STL [R6+0xd0], R7 ;  /* 0x0000d0070600c387 */ /* 0x0007e80000100800 */
[----:B------:R3:W-:Y:S04]  /*9fa0*/  @!P1 STL [R6+0xe0], R3 ;  /* 0x0000e00306009387 */ /* 0x0007e80000100800 */
[----:B------:R3:W-:Y:S04]  /*9fb0*/  @!P1 STL [R6+0xe8], R3 ;  /* 0x0000e80306009387 */ /* 0x0007e80000100800 */
[----:B------:R3:W-:Y:S04]  /*9fc0*/  @!P1 STL [R6+0xf0], R3 ;  /* 0x0000f00306009387 */ /* 0x0007e80000100800 */
[----:B------:R3:W-:Y:S01]  /*9fd0*/  @!P1 STL [R6+0xf8], R3 ;  /* 0x0000f80306009387 */ /* 0x0007e20000100800 */
[----:B------:R-:W-:-:S03]  /*9fe0*/  ISETP.GT.AND P1, PT, R5, 0x71, PT ;  /* 0x000000710500780c */ /* 0x000fc60003f24270 */
[----:B------:R3:W-:Y:S04]  /*9ff0*/  @!P4 STL [R6+0xd8], R7 ;  /* 0x0000d8070600c387 */ /* 0x0007e80000100800 */
[----:B------:R3:W-:Y:S04]  /*a000*/  @!P2 STL [R6+0xc4], R4 ;  /* 0x0000c4040600a387 */ /* 0x0007e80000100800 */
[----:B------:R3:W-:Y:S04]  /*a010*/  @!P2 STL [R6+0xcc], R4 ;  /* 0x0000cc040600a387 */ /* 0x0007e80000100800 */
[----:B------:R3:W-:Y:S04]  /*a020*/  @!P2 STL [R6+0xd4], R4 ;  /* 0x0000d4040600a387 */ /* 0x0007e80000100800 */
[----:B------:R3:W-:Y:S01]  /*a030*/  @!P2 STL [R6+0xdc], R4 ;  /* 0x0000dc040600a387 */ /* 0x0007e20000100800 */
[----:B------:R-:W-:Y:S05]  /*a040*/  @P1 RET.REL.NODEC R16 `(_ZN7cutlass13device_kernelIN5flash19enable_sm80_to_sm89INS1_16FlashAttnBwdSm80INS1_25CollectiveMainloopBwdSm80ILi2ELi2EN4cute5tupleIJNS5_1CILi128EEES8_NS7_ILi64EEEEEENS_6half_tEfNS_4arch4Sm80ELb0ELb0ELb1ELb0ELb0ELb0ELb0ELb0ELi2ELi4ELi4ELi4ELb0EEENS1_21CollectiveEpilogueBwdISA_SB_SD_Li256ELb0ELb0ELi2EEENS1_19SingleTileSchedulerILb0ELb0ELb0ELi128EEEEEEEEEvNT_6ParamsE) ;  /* 0xffff5fb010001950 */ /* 0x000fea0003c3ffff */
[----:B---3--:R-:W-:Y:S02]  /*a050*/  MOV R3, 0xff800000 ;  /* 0xff80000000037802 */ /* 0x008fe40000000f00 */
[----:B------:R-:W-:-:S03]  /*a060*/  MOV R17, 0x0 ;  /* 0x0000000000117802 */ /* 0x000fc60000000f00 */
[----:B------:R1:W-:Y:S04]  /*a070*/  STL [R6+0xe4], R3 ;  /* 0x0000e40306007387 */ /* 0x0003e80000100800 */
[----:B------:R1:W-:Y:S04]  /*a080*/  STL [R6+0xec], R3 ;  /* 0x0000ec0306007387 */ /* 0x0003e80000100800 */
[----:B------:R1:W-:Y:S04]  /*a090*/  STL [R6+0xf4], R3 ;  /* 0x0000f40306007387 */ /* 0x0003e80000100800 */
[----:B------:R1:W-:Y:S01]  /*a0a0*/  STL [R6+0xfc], R3 ;  /* 0x0000fc0306007387 */ /* 0x0003e20000100800 */
[----:B------:R-:W-:Y:S05]  /*a0b0*/  RET.REL.NODEC R16 `(_ZN7cutlass13device_kernelIN5flash19enable_sm80_to_sm89INS1_16FlashAttnBwdSm80INS1_25CollectiveMainloopBwdSm80ILi2ELi2EN4cute5tupleIJNS5_1CILi128EEES8_NS7_ILi64EEEEEENS_6half_tEfNS_4arch4Sm80ELb0ELb0ELb1ELb0ELb0ELb0ELb0ELb0ELi2ELi4ELi4ELi4ELb0EEENS1_21CollectiveEpilogueBwdISA_SB_SD_Li256ELb0ELb0ELi2EEENS1_19SingleTileSchedulerILb0ELb0ELb0ELi128EEEEEEEEEvNT_6ParamsE) ;  /* 0xffff5f4010007950 */ /* 0x000fea0003c3ffff */
        .type           $_ZN7cutlass13device_kernelIN5flash19enable_sm80_to_sm89INS1_16FlashAttnBwdSm80INS1_25CollectiveMainloopBwdSm80ILi2ELi2EN4cute5tupleIJNS5_1CILi128EEES8_NS7_ILi64EEEEEENS_6half_tEfNS_4arch4Sm80ELb0ELb0ELb1ELb0ELb0ELb0ELb0ELb0ELi2ELi4ELi4ELi4ELb0EEENS1_21CollectiveEpilogueBwdISA_SB_SD_Li256ELb0ELb0ELi2EEENS1_19SingleTileSchedulerILb0ELb0ELb0ELi128EEEEEEEEEvNT_6ParamsE$_ZZN5flash25CollectiveMainloopBwdSm80ILi2ELi2EN4cute5tupleIJNS1_1CILi128EEES4_NS3_ILi64EEEEEEN7cutlass6half_tEfNS7_4arch4Sm80ELb0ELb0ELb1ELb0ELb0ELb0ELb0ELb0ELi2ELi4ELi4ELi4ELb0EE3mmaINS_16FlashAttnBwdSm80ISB_NS_21CollectiveEpilogueBwdIS6_S8_SA_Li256ELb0ELb0ELi2EEENS_19SingleTileSchedulerILb0ELb0ELb0ELi128EEEE13SharedStorageENS1_6TensorINS1_11ArrayEngineIfLm32EEENS1_6LayoutINS2_IJNS2_IJNS3_ILi2EEESO_EEESO_NS3_ILi4EEEEEENS2_IJNS2_IJNS3_ILi1EEESO_EEESQ_NS3_ILi8EEEEEEEEEEEEbRKNSB_6ParamsERT0_S12_iNS2_IJiiiEEERT_ENKUliT_E_clIZSC_ISJ_SX_EbS10_S12_S12_iS13_S15_EUlRS16_iE_EEDaiS16_,@function
        .size           $_ZN7cutlass13device_kernelIN5flash19enable_sm80_to_sm89INS1_16FlashAttnBwdSm80INS1_25CollectiveMainloopBwdSm80ILi2ELi2EN4cute5tupleIJNS5_1CILi128EEES8_NS7_ILi64EEEEEENS_6half_tEfNS_4arch4Sm80ELb0ELb0ELb1ELb0ELb0ELb0ELb0ELb0ELi2ELi4ELi4ELi4ELb0EEENS1_21CollectiveEpilogueBwdISA_SB_SD_Li256ELb0ELb0ELi2EEENS1_19SingleTileSchedulerILb0ELb0ELb0ELi128EEEEEEEEEvNT_6ParamsE$_ZZN5flash25CollectiveMainloopBwdSm80ILi2ELi2EN4cute5tupleIJNS1_1CILi128EEES4_NS3_ILi64EEEEEEN7cutlass6half_tEfNS7_4arch4Sm80ELb0ELb0ELb1ELb0ELb0ELb0ELb0ELb0ELi2ELi4ELi4ELi4ELb0EE3mmaINS_16FlashAttnBwdSm80ISB_NS_21CollectiveEpilogueBwdIS6_S8_SA_Li256ELb0ELb0ELi2EEENS_19SingleTileSchedulerILb0ELb0ELb0ELi128EEEE13SharedStorageENS1_6TensorINS1_11ArrayEngineIfLm32EEENS1_6LayoutINS2_IJNS2_IJNS3_ILi2EEESO_EEESO_NS3_ILi4EEEEEENS2_IJNS2_IJNS3_ILi1EEESO_EEESQ_NS3_ILi8EEEEEEEEEEEEbRKNSB_6ParamsERT0_S12_iNS2_IJiiiEEERT_ENKUliT_E_clIZSC_ISJ_SX_EbS10_S12_S12_iS13_S15_EUlRS16_iE_EEDaiS16_,($_ZN7cutlass13device_kernelIN5flash19enable_sm80_to_sm89INS1_16FlashAttnBwdSm80INS1_25CollectiveMainloopBwdSm80ILi2ELi2EN4cute5tupleIJNS5_1CILi128EEES8_NS7_ILi64EEEEEENS_6half_tEfNS_4arch4Sm80ELb0ELb0ELb1ELb0ELb0ELb0ELb0ELb0ELi2ELi4ELi4ELi4ELb0EEENS1_21CollectiveEpilogueBwdISA_SB_SD_Li256ELb0ELb0ELi2EEENS1_19SingleTileSchedulerILb0ELb0ELb0ELi128EEEEEEEEEvNT_6ParamsE$_ZZN5flash25CollectiveMainloopBwdSm80ILi2ELi2EN4cute5tupleIJNS1_1CILi128EEES4_NS3_ILi64EEEEEEN7cutlass6half_tEfNS7_4arch4Sm80ELb0ELb0ELb1ELb0ELb0ELb0ELb0ELb0ELi2ELi4ELi4ELi4ELb0EE3mmaINS_16FlashAttnBwdSm80ISB_NS_21CollectiveEpilogueBwdIS6_S8_SA_Li256ELb0ELb0ELi2EEENS_19SingleTileSchedulerILb0ELb0ELb0ELi128EEEE13SharedStorageENS1_6TensorINS1_11ArrayEngineIfLm32EEENS1_6LayoutINS2_IJNS2_IJNS3_ILi2EEESO_EEESO_NS3_ILi4EEEEEENS2_IJNS2_IJNS3_ILi1EEESO_EEESQ_NS3_ILi8EEEEEEEEEEEEbRKNSB_6ParamsERT0_S12_iNS2_IJiiiEEERT_ENKUlvE0_clEv - $_ZN7cutlass13device_kernelIN5flash19enable_sm80_to_sm89INS1_16FlashAttnBwdSm80INS1_25CollectiveMainloopBwdSm80ILi2ELi2EN4cute5tupleIJNS5_1CILi128EEES8_NS7_ILi64EEEEEENS_6half_tEfNS_4arch4Sm80ELb0ELb0ELb1ELb0ELb0ELb0ELb0ELb0ELi2ELi4ELi4ELi4ELb0EEENS1_21CollectiveEpilogueBwdISA_SB_SD_Li256ELb0ELb0ELi2EEENS1_19SingleTileSchedulerILb0ELb0ELb0ELi128EEEEEEEEEvNT_6ParamsE$_ZZN5flash25CollectiveMainloopBwdSm80ILi2ELi2EN4cute5tupleIJNS1_1CILi128EEES4_NS3_ILi64EEEEEEN7cutlass6half_tEfNS7_4arch4Sm80ELb0ELb0ELb1ELb0ELb0ELb0ELb0ELb0ELi2ELi4ELi4ELi4ELb0EE3mmaINS_16FlashAttnBwdSm80ISB_NS_21CollectiveEpilogueBwdIS6_S8_SA_Li256ELb0ELb0ELi2EEENS_19SingleTileSchedulerILb0ELb0ELb0ELi128EEEE13SharedStorageENS1_6TensorINS1_11ArrayEngineIfLm32EEENS1_6LayoutINS2_IJNS2_IJNS3_ILi2EEESO_EEESO_NS3_ILi4EEEEEENS2_IJNS2_IJNS3_ILi1EEESO_EEESQ_NS3_ILi8EEEEEEEEEEEEbRKNSB_6ParamsERT0_S12_iNS2_IJiiiEEERT_ENKUliT_E_clIZSC_ISJ_SX_EbS10_S12_S12_iS13_S15_EUlRS16_iE_EEDaiS16_)
$_ZN7cutlass13device_kernelIN5flash19enable_sm80_to_sm89INS1_16FlashAttnBwdSm80INS1_25CollectiveMainloopBwdSm80ILi2ELi2EN4cute5tupleIJNS5_1CILi128EEES8_NS7_ILi64EEEEEENS_6half_tEfNS_4arch4Sm80ELb0ELb0ELb1ELb0ELb0ELb0ELb0ELb0ELi2ELi4ELi4ELi4ELb0EEENS1_21CollectiveEpilogueBwdISA_SB_SD_Li256ELb0ELb0ELi2EEENS1_19SingleTileSchedulerILb0ELb0ELb0ELi128EEEEEEEEEvNT_6ParamsE$_ZZN5flash25CollectiveMainloopBwdSm80ILi2ELi2EN4cute5tupleIJNS1_1CILi128EEES4_NS3_ILi64EEEEEEN7cutlass6half_tEfNS7_4arch4Sm80ELb0ELb0ELb1ELb0ELb0ELb0ELb0ELb0ELi2ELi4ELi4ELi4ELb0EE3mmaINS_16FlashAttnBwdSm80ISB_NS_21CollectiveEpilogueBwdIS6_S8_SA_Li256ELb0ELb0ELi2EEENS_19SingleTileSchedulerILb0ELb0ELb0ELi128EEEE13SharedStorageENS1_6TensorINS1_11ArrayEngineIfLm32EEENS1_6LayoutINS2_IJNS2_IJNS3_ILi2EEESO_EEESO_NS3_ILi4EEEEEENS2_IJNS2_IJNS3_ILi1EEESO_EEESQ_NS3_ILi8EEEEEEEEEEEEbRKNSB_6ParamsERT0_S12_iNS2_IJiiiEEERT_ENKUliT_E_clIZSC_ISJ_SX_EbS10_S12_S12_iS13_S15_EUlRS16_iE_EEDaiS16_:
[----:B------:R-:W-:Y:S01]  /*a0c0*/  STL.128 [R1+0xfe0], RZ ;  /* 0x000fe0ff01007387 */ /* 0x000fe20000100c00 */
[----:B------:R-:W-:Y:S01]  /*a0d0*/  IADD3 R18, R1, 0x750, RZ ;  /* 0x0000075001127810 */ /* 0x000fe20007ffe0ff */
[----:B------:R-:W-:-:S04]  /*a0e0*/  DEPBAR.LE SB0, 0x1 ;  /* 0x000080400000791a */ /* 0x000fc80000000000 */
[----:B------:R-:W-:Y:S01]  /*a0f0*/  STL.128 [R1+0xff0], RZ ;  /* 0x000ff0ff01007387 */ /* 0x000fe20000100c00 */
[C---:B------:R-:W-:Y:S01]  /*a100*/  IADD3 R60, P1, R18.reuse, c[0x0][0x20], RZ ;  /* 0x00000800123c7a10 */ /* 0x040fe20007f3e0ff */
[----:B------:R-:W-:Y:S01]  /*a110*/  WARPSYNC 0xffffffff ;  /* 0xffffffff00007948 */ /* 0x000fe20003800000 */
[----:B------:R-:W-:Y:S01]  /*a120*/  IADD3 R18, R18, 0x990, RZ ;  /* 0x0000099012127810 */ /* 0x000fe20007ffe0ff */
[----:B------:R-:W-:Y:S01]  /*a130*/  STL.128 [R1+0x1000], RZ ;  /* 0x001000ff01007387 */ /* 0x000fe20000100c00 */
[C---:B------:R-:W-:Y:S01]  /*a140*/  IADD3 R10, P2, R60.reuse, 0xab0, RZ ;  /* 0x00000ab03c0a7810 */ /* 0x040fe20007f5e0ff */
[----:B------:R-:W-:Y:S01]  /*a150*/  IMAD.X R59, RZ, RZ, c[0x0][0x24], P1 ;  /* 0x00000900ff3b7624 */ /* 0x000fe200008e06ff */
[C---:B------:R-:W-:Y:S01]  /*a160*/  IADD3 R8, P1, R60.reuse, 0xb30, RZ ;  /* 0x00000b303c087810 */ /* 0x040fe20007f3e0ff */
[----:B------:R-:W-:Y:S01]  /*a170*/  STL.128 [R1+0x1010], RZ ;  /* 0x001010ff01007387 */ /* 0x000fe20000100c00 */
[C---:B------:R-:W-:Y:S01]  /*a180*/  IADD3 R61, R60.reuse, 0x20, RZ ;  /* 0x000000203c3d7810 */ /* 0x040fe20007ffe0ff */
[--C-:B------:R-:W-:Y:S01]  /*a190*/  IMAD.X R11, RZ, RZ, R59.reuse, P2 ;  /* 0x000000ffff0b7224 */ /* 0x100fe200010e063b */
[C---:B------:R-:W-:Y:S01]  /*a1a0*/  IADD3 R62, R60.reuse, 0x8, RZ ;  /* 0x000000083c3e7810 */ /* 0x040fe20007ffe0ff */
[----:B------:R-:W-:Y:S01]  /*a1b0*/  STL.128 [R1+0x1020], RZ ;  /* 0x001020ff01007387 */ /* 0x000fe20000100c00 */
[C---:B------:R-:W-:Y:S01]  /*a1c0*/  IADD3 R7, R60.reuse, 0x40, RZ ;  /* 0x000000403c077810 */ /* 0x040fe20007ffe0ff */
[----:B------:R-:W-:Y:S01]  /*a1d0*/  IMAD.X R9, RZ, RZ, R59, P1 ;  /* 0x000000ffff097224 */ /* 0x000fe200008e063b */
[C---:B------:R-:W-:Y:S01]  /*a1e0*/  IADD3 R12, R60.reuse, 0x2c, RZ ;  /* 0x0000002c3c0c7810 */ /* 0x040fe20007ffe0ff */
[----:B------:R-:W-:Y:S01]  /*a1f0*/  STL.128 [R1+0x1030], RZ ;  /* 0x001030ff01007387 */ /* 0x000fe20000100c00 */
[----:B------:R-:W-:-:S02]  /*a200*/  IADD3 R13, R60, 0xa90, RZ ;  /* 0x00000a903c0d7810 */ /* 0x000fc40007ffe0ff */
[C---:B------:R-:W-:Y:S01]  /*a210*/  IADD3 R14, R60.reuse, 0xa94, RZ ;  /* 0x00000a943c0e7810 */ /* 0x040fe20007ffe0ff */
[----:B------:R-:W-:Y:S01]  /*a220*/  STL.128 [R1+0x1040], RZ ;  /* 0x001040ff01007387 */ /* 0x000fe20000100c00 */
[C---:B------:R-:W-:Y:S02]  /*a230*/  IADD3 R15, R60.reuse, 0xa98, RZ ;  /* 0x00000a983c0f7810 */ /* 0x040fe40007ffe0ff */
[C---:B------:R-:W-:Y:S01]  /*a240*/  IADD3 R16, R60.reuse, 0x38, RZ ;  /* 0x000000383c107810 */ /* 0x040fe20007ffe0ff */
[----:B------:R-:W-:Y:S01]  /*a250*/  STL.128 [R1+0x1050], RZ ;  /* 0x001050ff01007387 */ /* 0x000fe20000100c00 */
[----:B------:R-:W-:-:S03]  /*a260*/  IADD3 R17, R60, 0xa9c, RZ ;  /* 0x00000a9c3c117810 */ /* 0x000fc60007ffe0ff */
        /* <DEDUP_REMOVED lines=8> */
[----:B------:R1:W-:Y:S02]  /*a2f0*/  STL [R1+0xfd0], R0 ;  /* 0x000fd00001007387 */ /* 0x0003e40000100800 */
[----:B-1----:R-:W-:-:S05]  /*a300*/  IADD3 R0, P4, R60, 0x890, RZ ;  /* 0x000008903c007810 */ /* 0x002fca0007f9e0ff */
[----:B------:R-:W-:Y:S02]  /*a310*/  IMAD.X R23, RZ, RZ, R59, P4 ;  /* 0x000000ffff177224 */ /* 0x000fe400020e063b */
[----:B------:R-:W-:Y:S02]  /*a320*/  IMAD.MOV.U32 R22, RZ, RZ, R0 ;  /* 0x000000ffff167224 */ /* 0x000fe400078e0000 */
[----:B------:R-:W-:Y:S01]  /*a330*/  IADD3 R63, R58, -c[0x0][0x20], RZ ;  /* 0x800008003a3f7a10 */ /* 0x000fe20007ffe0ff */
[----:B------:R-:W-:Y:S06]  /*a340*/  BAR.SYNC.DEFER_BLOCKING 0x0 ;  /* 0x0000000000007b1d */ /* 0x000fec0000010000 */
[----:B------:R-:W2:Y:S01]  /*a350*/  LDL.64 R2, [R63+0x10] ;  /* 0x000010003f027983 */ /* 0x000ea20000100a00 */
[----:B------:R-:W-:-:S03]  /*a360*/  ULDC.64 UR4, c[0x0][0x118] ;  /* 0x0000460000047ab9 */ /* 0x000fc60000000a00 */
[----:B------:R1:W5:Y:S04]  /*a370*/  LDL.64 R20, [R63+0x8] ;  /* 0x000008003f147983 */ /* 0x0003680000100a00 */
[----:B--2---:R-:W5:Y:S01]  /*a380*/  LD.E.64 R2, [R2.64] ;  /* 0x0000000402027980 */ /* 0x004f62000c101b00 */
[----:B------:R-:W-:-:S03]  /*a390*/  MOV R6, 0xa3b0 ;  /* 0x0000a3b000067802 */ /* 0x000fc60000000f00 */
[----:B-1---5:R-:W-:Y:S05]  /*a3a0*/  CALL.REL.NOINC `($_ZN7cutlass13device_kernelIN5flash19enable_sm80_to_sm89INS1_16FlashAttnBwdSm80INS1_25CollectiveMainloopBwdSm80ILi2ELi2EN4cute5tupleIJNS5_1CILi128EEES8_NS7_ILi64EEEEEENS_6half_tEfNS_4arch4Sm80ELb0ELb0ELb1ELb0ELb0ELb0ELb0ELb0ELi2ELi4ELi4ELi4ELb0EEENS1_21CollectiveEpilogueBwdISA_SB_SD_Li256ELb0ELb0ELi2EEENS1_19SingleTileSchedulerILb0ELb0ELb0ELi128EEEEEEEEEvNT_6ParamsE$_ZN4cute3eso3ESOILb1ELb0EJNS_14ComposedLayoutINS_7SwizzleILi3ELi3ELi3EEENS_1CILj0EEENS_6LayoutINS_5tupleIJNS8_IJNS5_ILi8EEENS5_ILi16EEEEEENS8_IJNS5_ILi64EEENS5_ILi1EEEEEEEEENS8_IJNS8_IJSC_NS5_ILi512EEEEEENS8_IJSD_NS5_ILi0EEEEEEEEEEEEENS_10ViewEngineINS_8smem_ptrIPN7cutlass6half_tEEEEEEEC2ERKSM_RKST_) ;  /* 0xffffc70000007944 */ /* 0x022fea0003c3ffff */
[----:B-1----:R1:W5:Y:S01]  /*a3b0*/  LDL.64 R2, [R1+0x758] ;  /* 0x0007580001027983 */ /* 0x0023620000100a00 */
[----:B------:R-:W-:-:S03]  /*a3c0*/  MOV R6, 0xa3e0 ;  /* 0x0000a3e000067802 */ /* 0x000fc60000000f00 */
[----:B-1---5:R-:W-:Y:S05]  /*a3d0*/  CALL.REL.NOINC `($_ZN7cutlass13device_kernelIN5flash19enable_sm80_to_sm89INS1_16FlashAttnBwdSm80INS1_25CollectiveMainloopBwdSm80ILi2ELi2EN4cute5tupleIJNS5_1CILi128EEES8_NS7_ILi64EEEEEENS_6half_tEfNS_4arch4Sm80ELb0ELb0ELb1ELb0ELb0ELb0ELb0ELb0ELi2ELi4ELi4ELi4ELb0EEENS1_21CollectiveEpilogueBwdISA_SB_SD_Li256ELb0ELb0ELi2EEENS1_19SingleTileSchedulerILb0ELb0ELb0ELi128EEEEEEEEEvNT_6ParamsE$_ZN4cute3eso3ESOILb1ELb0EJNS_14ComposedLayoutINS_7SwizzleILi3ELi3ELi3EEENS_1CILj0EEENS_6LayoutINS_5tupleIJNS8_IJNS8_IJNS5_ILi4EEENS5_ILi8EEEEEENS8_IJS9_NS5_ILi1EEEEEEEEENS8_IJNS8_IJNS5_ILi2EEESF_SF_EEENS8_IJSF_S9_EEEEEEEEENS8_IJNS8_IJNS8_IJSF_NS5_ILi64EEEEEENS8_IJNS5_ILi1024EEENS5_ILi0EEEEEEEEENS8_IJNS8_IJSC_NS5_ILi512EEESA_EEENS8_IJNS5_ILi4096EEENS5_ILi16EEEEEEEEEEEEEEEENS_10ViewEngineINS_8smem_ptrIPN7cutlass6half_tEEEEEEEC2ERKSY_RKS15_) ;  /* 0xffffc76000007944 */ /* 0x022fea0003c3ffff */
[----:B------:R-:W-:Y:S01]  /*a3e0*/  ULDC.64 UR4, c[0x0][0x118] ;  /* 0x0000460000047ab9 */ /* 0x000fe20000000a00 */
[----:B------:R2:W5:Y:S04]  /*a3f0*/  LDL.64 R24, [R1+0x758] ;  /* 0x0007580001187983 */ /* 0x0005680000100a00 */
[----:B-1----:R2:W5:Y:S01]  /*a400*/  LD.E R3, [R20.64+0x8] ;  /* 0x0000080414037980 */ /* 0x002562000c101900 */
[----:B------:R-:W-:-:S02]  /*a410*/  MOV R91, R62 ;  /* 0x0000003e005b7202 */ /* 0x000fc40000000f00 */
[----:B------:R-:W-:Y:S02]  /*a420*/  MOV R4, 0xa440 ;  /* 0x0000a44000047802 */ /* 0x000fe40000000f00 */
[----:B--2--5:R-:W-:Y:S05]  /*a430*/  CALL.REL.NOINC `($_ZN7cutlass13device_kernelIN5flash19enable_sm80_to_sm89INS1_16FlashAttnBwdSm80INS1_25CollectiveMainloopBwdSm80ILi2ELi2EN4cute5tupleIJNS5_1CILi128EEES8_NS7_ILi64EEEEEENS_6half_tEfNS_4arch4Sm80ELb0ELb0ELb1ELb0ELb0ELb0ELb0ELb0ELi2ELi4ELi4ELi4ELb0EEENS1_21CollectiveEpilogueBwdISA_SB_SD_Li256ELb0ELb0ELi2EEENS1_19SingleTileSchedulerILb0ELb0ELb0ELi128EEEEEEEEEvNT_6ParamsE$_ZN4cute3eso3ESOILb0ELb1EJiNS_1CILi0EEEEEC2ERKiRKS3_) ;  /* 0xffffc2e000007944 */ /* 0x024fea0003c3ffff */
[----:B------:R-:W2:Y:S01]  /*a440*/  LDL R26, [R1+0x758] ;  /* 0x00075800011a7983 */ /* 0x000ea20000100800 */
[----:B------:R-:W-:Y:S01]  /*a450*/  ULDC.64 UR4, c[0x0][0x118] ;  /* 0x0000460000047ab9 */ /* 0x000fe20000000a00 */
[----:B------:R-:W-:Y:S01]  /*a460*/  IMAD.MOV.U32 R91, RZ, RZ, R62 ;  /* 0x000000ffff5b7224 */ /* 0x000fe200078e003e */
[----:B-1----:R-:W-:Y:S01]  /*a470*/  MOV R2, R15 ;  /* 0x0000000f00027202 */ /* 0x002fe20000000f00 */
[----:B--2---:R1:W-:Y:S04]  /*a480*/  STL [R1+0x11e8], R26 ;  /* 0x0011e81a01007387 */ /* 0x0043e80000100800 */
[----:B------:R1:W5:Y:S01]  /*a490*/  LD.E R6, [R20.64+0x4] ;  /* 0x0000040414067980 */ /* 0x000362000c101900 */
[----:B------:R-:W-:-:S03]  /*a4a0*/  MOV R4, 0xa4c0 ;  /* 0x0000a4c000047802 */ /* 0x000fc60000000f00 */
[----:B-1---5:R-:W-:Y:S05]  /*a4b0*/  CALL.REL.NOINC `($_ZN7cutlass13device_kernelIN5flash19enable_sm80_to_sm89INS1_16FlashAttnBwdSm80INS1_25CollectiveMainloopBwdSm80ILi2ELi2EN4cute5tupleIJNS5_1CILi128EEES8_NS7_ILi64EEEEEENS_6half_tEfNS_4arch4Sm80ELb0ELb0ELb1ELb0ELb0ELb0ELb0ELb0ELi2ELi4ELi4ELi4ELb0EEENS1_21CollectiveEpilogueBwdISA_SB_SD_Li256ELb0ELb0ELi2EEENS1_19SingleTileSchedulerILb0ELb0ELb0ELi128EEEEEEEEEvNT_6ParamsE$_ZN4cute3eso3ESOILb0ELb0EJiNS_5tupleIJiNS_1CILi0EEEEEEEEC2ERKiRKS5_) ;  /* 0xffffbe0000007944 */ /* 0x022fea0003c3ffff */
[----:B-1----:R1:W5:Y:S01]  /*a4c0*/  LDL.64 R2, [R1+0x758] ;  /* 0x0007580001027983 */ /* 0x0023620000100a00 */
[----:B------:R-:W-:-:S02]  /*a4d0*/  MOV R91, R62 ;  /* 0x0000003e005b7202 */ /* 0x000fc40000000f00 */
[----:B------:R-:W-:Y:S02]  /*a4e0*/  MOV R6, 0xa500 ;  /* 0x0000a50000067802 */ /* 0x000fe40000000f00 */
[----:B-1---5:R-:W-:Y:S05]  /*a4f0*/  CALL.REL.NOINC `($_ZN7cutlass13device_kernelIN5flash19enable_sm80_to_sm89INS1_16FlashAttnBwdSm80INS1_25CollectiveMainloopBwdSm80ILi2ELi2EN4cute5tupleIJNS5_1CILi128EEES8_NS7_ILi64EEEEEENS_6half_tEfNS_4arch4Sm80ELb0ELb0ELb1ELb0ELb0ELb0ELb0ELb0ELi2ELi4ELi4ELi4ELb0EEENS1_21CollectiveEpilogueBwdISA_SB_SD_Li256ELb0ELb0ELi2EEENS1_19SingleTileSchedulerILb0ELb0ELb0ELi128EEEEEEEEEvNT_6ParamsE$_ZN4cute3eso3ESOILb0ELb1EJNS_5tupleIJiNS2_IJiNS_1CILi0EEEEEEEEENS2_IJNS_10UnderscoreENS2_IJS7_S7_EEEEEEEEC2ERKS6_RKS9_) ;  /* 0xffffc18000007944 */ /* 0x022fea0003c3ffff */
[----:B-1----:R-:W2:Y:S01]  /*a500*/  LDL.64 R2, [R1+0x758] ;  /* 0x0007580001027983 */ /* 0x002ea20000100a00 */
[----:B------:R-:W-:Y:S02]  /*a510*/  MOV R5, R17 ;  /* 0x0000001100057202 */ /* 0x000fe40000000f00 */
[----:B------:R-:W-:Y:S01]  /*a520*/  MOV R4, 0xa560 ;  /* 0x0000a56000047802 */ /* 0x000fe20000000f00 */
[----:B--2---:R1:W-:Y:S04]  /*a530*/  STL [R1+0x11ec], R2 ;  /* 0x0011ec0201007387 */ /* 0x0043e80000100800 */
[----:B------:R1:W-:Y:S02]  /*a540*/  STL [R1+0x11f0], R3 ;  /* 0x0011f00301007387 */ /* 0x0003e40000100800 */
[----:B-1----:R-:W-:Y:S05]  /*a550*/  CALL.REL.NOINC `($_ZN7cutlass13device_kernelIN5flash19enable_sm80_to_sm89INS1_16FlashAttnBwdSm80INS1_25CollectiveMainloopBwdSm80ILi2ELi2EN4cute5tupleIJNS5_1CILi128EEES8_NS7_ILi64EEEEEENS_6half_tEfNS_4arch4Sm80ELb0ELb0ELb1ELb0ELb0ELb0ELb0ELb0ELi2ELi4ELi4ELi4ELb0EEENS1_21CollectiveEpilogueBwdISA_SB_SD_Li256ELb0ELb0ELi2EEENS1_19SingleTileSchedulerILb0ELb0ELb0ELi128EEEEEEEEEvNT_6ParamsE$_ZZN4cute4diceINS_5tupleIJNS1_IJiNS1_IJiNS_1CILi0EEEEEEEEENS1_IJNS_10UnderscoreENS1_IJS6_S6_EEEEEEEEES9_EEDaRKT_RKT0_ENKUlRKT_RKT0_E_clIS5_S5_EEDaSI_SL_) ;  /* 0xffffebd000007944 */ /* 0x002fea0003c3ffff */
[----:B------:R-:W-:Y:S02]  /*a560*/  MOV R4, 0xa580 ;  /* 0x0000a58000047802 */ /* 0x000fe40000000f00 */
[----:B-1---5:R-:W-:Y:S05]  /*a570*/  CALL.REL.NOINC `($_ZN7cutlass13device_kernelIN5flash19enable_sm80_to_sm89INS1_16FlashAttnBwdSm80INS1_25CollectiveMainloopBwdSm80ILi2ELi2EN4cute5tupleIJNS5_1CILi128EEES8_NS7_ILi64EEEEEENS_6half_tEfNS_4arch4Sm80ELb0ELb0ELb1ELb0ELb0ELb0ELb0ELb0ELi2ELi4ELi4ELi4ELb0EEENS1_21CollectiveEpilogueBwdISA_SB_SD_Li256ELb0ELb0ELi2EEENS1_19SingleTileSchedulerILb0ELb0ELb0ELi128EEEEEEEEEvNT_6ParamsE$_ZZN4cute12filter_tupleINS_5tupleIJNS1_IJiNS1_IJiNS_1CILi0EEEEEEEEENS1_IJNS_10UnderscoreENS1_IJS6_S6_EEEEEEEEES9_ZNS_4diceIS9_S9_EEDaRKT_RKT0_EUlRKT_RKT0_E_EEDaSD_SG_OT1_ENKUlDpSJ_E_clIJNS1_IJiiS3_EEENS1_IJEEEEEEDaSQ_) ;  /* 0xffffe60000007944 */ /* 0x022fea0003c3ffff */
[----:B------:R-:W-:Y:S02]  /*a580*/  MOV R4, 0xa5a0 ;  /* 0x0000a5a000047802 */ /* 0x000fe40000000f00 */
[----:B------:R-:W-:Y:S05]  /*a590*/  CALL.REL.NOINC `($_ZN7cutlass13device_kernelIN5flash19enable_sm80_to_sm89INS1_16FlashAttnBwdSm80INS1_25CollectiveMainloopBwdSm80ILi2ELi2EN4cute5tupleIJNS5_1CILi128EEES8_NS7_ILi64EEEEEENS_6half_tEfNS_4arch4Sm80ELb0ELb0ELb1ELb0ELb0ELb0ELb0ELb0ELi2ELi4ELi4ELi4ELb0EEENS1_21CollectiveEpilogueBwdISA_SB_SD_Li256ELb0ELb0ELi2EEENS1_19SingleTileSchedulerILb0ELb0ELb0ELi128EEEEEEEEEvNT_6ParamsE$_ZZN4cute7idx2crdINS_5tupleIJiiNS_1CILi0EEEEEENS1_IJNS1_IJNS2_ILi4EEENS2_ILi8EEEEEES5_NS2_ILi1EEEEEEEEDaRKT_RKT0_ENKUlRKT_RKT0_E_clIiS7_EEDaSI_SL_) ;  /* 0xfffff2b000007944 */ /* 0x000fea0003c3ffff */
[----:B------:R-:W-:Y:S02]  /*a5a0*/  MOV R5, R3 ;  /* 0x0000000300057202 */ /* 0x000fe40000000f00 */
[----:B------:R-:W-:-:S02]  /*a5b0*/  MOV R4, 0xa5d0 ;  /* 0x0000a5d000047802 */ /* 0x000fc40000000f00 */
[----:B------:R-:W-:Y:S05]  /*a5c0*/  CALL.REL.NOINC `($_ZN7cutlass13device_kernelIN5flash19enable_sm80_to_sm89INS1_16FlashAttnBwdSm80INS1_25CollectiveMainloopBwdSm80ILi2ELi2EN4cute5tupleIJNS5_1CILi128EEES8_NS7_ILi64EEEEEENS_6half_tEfNS_4arch4Sm80ELb0ELb0ELb1ELb0ELb0ELb0ELb0ELb0ELi2ELi4ELi4ELi4ELb0EEENS1_21CollectiveEpilogueBwdISA_SB_SD_Li256ELb0ELb0ELi2EEENS1_19SingleTileSchedulerILb0ELb0ELb0ELi128EEEEEEEEEvNT_6ParamsE$_ZZN4cute9transformINS_5tupleIJiiNS_1CILi0EEEEEENS1_IJNS1_IJNS2_ILi4EEENS2_ILi8EEEEEES5_NS2_ILi1EEEEEEZNS_7idx2crdIS4_S9_EEDaRKT_RKT0_EUlRKT_RKT0_E_EEDaSD_SG_OT1_ENKUlDpSJ_E_clIJNS1_IJiiEEEiS3_EEEDaSQ_) ;  /* 0xfffff32000007944 */ /* 0x000fea0003c3ffff */
[----:B------:R-:W-:Y:S02]  /*a5d0*/  MOV R4, R6 ;  /* 0x0000000600047202 */ /* 0x000fe40000000f00 */
[----:B------:R-:W-:-:S02]  /*a5e0*/  MOV R6, 0xa600 ;  /* 0x0000a60000067802 */ /* 0x000fc40000000f00 */
[----:B------:R-:W-:Y:S05]  /*a5f0*/  CALL.REL.NOINC `($_ZN7cutlass13device_kernelIN5flash19enable_sm80_to_sm89INS1_16FlashAttnBwdSm80INS1_25CollectiveMainloopBwdSm80ILi2ELi2EN4cute5tupleIJNS5_1CILi128EEES8_NS7_ILi64EEEEEENS_6half_tEfNS_4arch4Sm80ELb0ELb0ELb1ELb0ELb0ELb0ELb0ELb0ELi2ELi4ELi4ELi4ELb0EEENS1_21CollectiveEpilogueBwdISA_SB_SD_Li256ELb0ELb0ELi2EEENS1_19SingleTileSchedulerILb0ELb0ELb0ELi128EEEEEEEEEvNT_6ParamsE$_ZZN4cute13to_mixed_bitsINS_5tupleIJNS1_IJNS_1CILi4EEENS2_ILi8EEEEEES3_NS2_ILi1EEEEEENS1_IJNS1_IJNS2_ILi0EEENS2_ILi64EEEEEES8_S8_EEENS1_IJNS1_IJiiEEEiS8_EEEEEDaRKT_RKT0_RKT1_ENKUlRKT_RKT0_RKT1_E_clIS5_SA_SC_EEDaSP_SS_SV_) ;  /* 0xffffe93000007944 */ /* 0x000fea0003c3ffff */
[----:B------:R-:W-:Y:S02]  /*a600*/  MOV R29, R4 ;  /* 0x00000004001d7202 */ /* 0x000fe40000000f00 */
[----:B------:R-:W-:-:S02]  /*a610*/  MOV R4, 0xa630 ;  /* 0x0000a63000047802 */ /* 0x000fc40000000f00 */
[----:B------:R-:W-:Y:S05]  /*a620*/  CALL.REL.NOINC `($_ZN7cutlass13device_kernelIN5flash19enable_sm80_to_sm89INS1_16FlashAttnBwdSm80INS1_25CollectiveMainloopBwdSm80ILi2ELi2EN4cute5tupleIJNS5_1CILi128EEES8_NS7_ILi64EEEEEENS_6half_tEfNS_4arch4Sm80ELb0ELb0ELb1ELb0ELb0ELb0ELb0ELb0ELi2ELi4ELi4ELi4ELb0EEENS1_21CollectiveEpilogueBwdISA_SB_SD_Li256ELb0ELb0ELi2EEENS1_19SingleTileSchedulerILb0ELb0ELb0ELi128EEEEEEEEEvNT_6ParamsE$_ZZN4cute13to_mixed_bitsINS_5tupleIJNS1_IJNS_1CILi4EEENS2_ILi8EEEEEES3_NS2_ILi1EEEEEENS1_IJNS1_IJNS2_ILi0EEENS2_ILi64EEEEEES8_S8_EEENS1_IJNS1_IJiiEEEiS8_EEEEEDaRKT_RKT0_RKT1_ENKUlDpRKT_E_clIJNS_9MixedBitsILj0ELj448EEENS2_ILj0EEESV_EEEDaSQ_) ;  /* 0xffffe8d000007944 */ /* 0x000fea0003c3ffff */
[----:B------:R-:W-:Y:S01]  /*a630*/  IMAD.MOV.U32 R5, RZ, RZ, 0x10 ;  /* 0x00000010ff057424 */ /* 0x000fe200078e00ff */
[----:B------:R-:W-:Y:S01]  /*a640*/  LOP3.LUT P2, RZ, R29, 0x80, RZ, 0xc0, !PT ;  /* 0x000000801dff7812 */ /* 0x000fe2000784c0ff */
[----:B------:R-:W-:Y:S01]  /*a650*/  IMAD.MOV.U32 R4, RZ, RZ, 0x20 ;  /* 0x00000020ff047424 */ /* 0x000fe200078e00ff */
[----:B------:R-:W-:Y:S01]  /*a660*/  SHF.R.S32.HI R19, RZ, 0x1f, R2 ;  /* 0x0000001fff137819 */ /* 0x000fe20000011402 */
[----:B------:R-:W-:Y:S01]  /*a670*/  IMAD.MOV.U32 R6, RZ, RZ, 0x8 ;  /* 0x00000008ff067424 */ /* 0x000fe200078e00ff */
[----:B------:R-:W-:Y:S01]  /*a680*/  SEL R20, R5, 0xfffffff0, !P2 ;  /* 0xfffffff005147807 */ /* 0x000fe20005000000 */
[----:B------:R-:W-:Y:S01]  /*a690*/  IMAD.MOV.U32 R91, RZ, RZ, R62 ;  /* 0x000000ffff5b7224 */ /* 0x000fe200078e003e */
[----:B------:R-:W-:Y:S01]  /*a6a0*/  LEA.HI R19, R19, R2, RZ, 0x2 ;  /* 0x0000000213137211 */ /* 0x000fe200078f10ff */
[----:B------:R-:W-:Y:S01]  /*a6b0*/  IMAD.MOV.U32 R92, RZ, RZ, R13 ;  /* 0x000000ffff5c7224 */ /* 0x000fe200078e000d */
[----:B------:R-:W-:Y:S01]  /*a6c0*/  LOP3.LUT P1, RZ, R29, 0x100, RZ, 0xc0, !PT ;  /* 0x000001001dff7812 */ /* 0x000fe2000782c0ff */
[----:B------:R-:W-:Y:S01]  /*a6d0*/  STL [R1+0x11e0], R20 ;  /* 0x0011e01401007387 */ /* 0x000fe20000100800 */
[----:B------:R-:W-:Y:S01]  /*a6e0*/  LOP3.LUT R19, R19, 0x7ffffffc, RZ, 0xc0, !PT ;  /* 0x7ffffffc13137812 */ /* 0x000fe200078ec0ff */
[----:B------:R-:W-:Y:S01]  /*a6f0*/  IMAD.MOV.U32 R93, RZ, RZ, R12 ;  /* 0x000000ffff5d7224 */ /* 0x000fe200078e000c */
[----:B------:R-:W-:-:S02]  /*a700*/  SEL R4, R4, 0xffffffe0, !P1 ;  /* 0xffffffe004047807 */ /* 0x000fc40004800000 */
[C---:B------:R-:W-:Y:S01]  /*a710*/  LOP3.LUT P1, RZ, R29.reuse, 0x40, RZ, 0xc0, !PT ;  /* 0x000000401dff7812 */ /* 0x040fe2000782c0ff */
[----:B------:R-:W-:Y:S01]  /*a720*/  IMAD.IADD R2, R2, 0x1, -R19 ;  /* 0x0000000102027824 */ /* 0x000fe200078e0a13 */
[----:B------:R-:W-:Y:S01]  /*a730*/  LOP3.LUT R26, R29, 0x1c0, RZ, 0xc0, !PT ;  /* 0x000001c01d1a7812 */ /* 0x000fe200078ec0ff */
[----:B------:R1:W-:Y:S01]  /*a740*/  STL [R1+0x77c], R4 ;  /* 0x00077c0401007387 */ /* 0x0003e20000100800 */
[----:B------:R-:W-:Y:S01]  /*a750*/  SEL R6, R6, 0xfffffff8, !P1 ;  /* 0xfffffff806067807 */ /* 0x000fe20004800000 */
[----:B------:R-:W-:Y:S01]  /*a760*/  IMAD R21, R3, 0x200, R2 ;  /* 0x0000020003157824 */ /* 0x000fe200078e0202 */
[----:B-1----:R-:W-:Y:S02]  /*a770*/  MOV R4, 0xa790 ;  /* 0x0000a79000047802 */ /* 0x002fe40000000f00 */
[----:B------:R-:W-:Y:S05]  /*a780*/  CALL.REL.NOINC `($_ZN7cutlass13device_kernelIN5flash19enable_sm80_to_sm89INS1_16FlashAttnBwdSm80INS1_25CollectiveMainloopBwdSm80ILi2ELi2EN4cute5tupleIJNS5_1CILi128EEES8_NS7_ILi64EEEEEENS_6half_tEfNS_4arch4Sm80ELb0ELb0ELb1ELb0ELb0ELb0ELb0ELb0ELi2ELi4ELi4ELi4ELb0EEENS1_21CollectiveEpilogueBwdISA_SB_SD_Li256ELb0ELb0ELi2EEENS1_19SingleTileSchedulerILb0ELb0ELb0ELi128EEEEEEEEEvNT_6ParamsE$_ZN4cute3eso3ESOILb0ELb0EJiiiEEC2ERKiS4_S4_) ;  /* 0xffffbd0000007944 */ /* 0x000fea0003c3ffff */
[----:B------:R2:W5:Y:S04]  /*a790*/  LDL R5, [R1+0x760] ;  /* 0x0007600001057983 */ /* 0x0005680000100800 */
[----:B-1----:R2:W5:Y:S01]  /*a7a0*/  LDL.64 R2, [R1+0x758] ;  /* 0x0007580001027983 */ /* 0x0025620000100a00 */
[----:B------:R-:W-:-:S02]  /*a7b0*/  MOV R91, R62 ;  /* 0x0000003e005b7202 */ /* 0x000fc40000000f00 */
[----:B------:R-:W-:Y:S02]  /*a7c0*/  MOV R6, 0xa7e0 ;  /* 0x0000a7e000067802 */ /* 0x000fe40000000f00 */
[----:B--2--5:R-:W-:Y:S05]  /*a7d0*/  CALL.REL.NOINC `($_ZN7cutlass13device_kernelIN5flash19enable_sm80_to_sm89INS1_16FlashAttnBwdSm80INS1_25CollectiveMainloopBwdSm80ILi2ELi2EN4cute5tupleIJNS5_1CILi128EEES8_NS7_ILi64EEEEEENS_6half_tEfNS_4arch4Sm80ELb0ELb0ELb1ELb0ELb0ELb0ELb0ELb0ELi2ELi4ELi4ELi4ELb0EEENS1_21CollectiveEpilogueBwdISA_SB_SD_Li256ELb0ELb0ELi2EEENS1_19SingleTileSchedulerILb0ELb0ELb0ELi128EEEEEEEEEvNT_6ParamsE$_ZN4cute3eso3ESOILb1ELb0EJNS_1CILi1EEENS_5tupleIJiiiEEENS2_ILi64EEENS4_IJNS2_ILi72EEENS2_ILi144EEENS2_ILi288EEEEEENS2_ILi512EEEEEC2ERKS3_RKS5_RKS6_RKSA_RKSB_) ;  /* 0xffffc44000007944 */ /* 0x024fea0003c3ffff */
[----:B-1----:R1:W5:Y:S04]  /*a7e0*/  LDL R5, [R1+0x760] ;  /* 0x0007600001057983 */ /* 0x0023680000100800 */
[----:B------:R1:W5:Y:S01]  /*a7f0*/  LDL.64 R2, [R1+0x758] ;  /* 0x0007580001027983 */ /* 0x0003620000100a00 */
[----:B------:R-:W-:Y:S02]  /*a800*/  MOV R91, R62 ;  /* 0x0000003e005b7202 */ /* 0x000fe40000000f00 */
[----:B------:R-:W-:Y:S02]  /*a810*/  MOV R6, 0xa830 ;  /* 0x0000a83000067802 */ /* 0x000fe40000000f00 */
[----:B-1---5:R-:W-:Y:S05]  /*a820*/  CALL.REL.NOINC `($_ZN7cutlass13device_kernelIN5flash19enable_sm80_to_sm89INS1_16FlashAttnBwdSm80INS1_25CollectiveMainloopBwdSm80ILi2ELi2EN4cute5tupleIJNS5_1CILi128EEES8_NS7_ILi64EEEEEENS_6half_tEfNS_4arch4Sm80ELb0ELb0ELb1ELb0ELb0ELb0ELb0ELb0ELi2ELi4ELi4ELi4ELb0EEENS1_21CollectiveEpilogueBwdISA_SB_SD_Li256ELb0ELb0ELi2EEENS1_19SingleTileSchedulerILb0ELb0ELb0ELi128EEEEEEEEEvNT_6ParamsE$_ZN4cute5tupleIJNS0_IJNS_1CILi8EEENS0_IJNS1_ILi2EEES3_S3_EEENS1_ILi1EEES4_S5_EEENS0_IJS5_NS0_IJiiiEEENS1_ILi64EEENS0_IJNS1_ILi72EEENS1_ILi144EEENS1_ILi288EEEEEENS1_ILi512EEEEEEEEC2ERKS6_RKSE_) ;  /* 0xffffe02000007944 */ /* 0x022fea0003c3ffff */
[----:B-1----:R1:W5:Y:S04]  /*a830*/  LDL R5, [R1+0x760] ;  /* 0x0007600001057983 */ /* 0x0023680000100800 */
[----:B------:R1:W5:Y:S01]  /*a840*/  LDL.64 R2, [R1+0x758] ;  /* 0x0007580001027983 */ /* 0x0003620000100a00 */
[----:B------:R-:W-:-:S03]  /*a850*/  MOV R4, 0xa870 ;  /* 0x0000a87000047802 */ /* 0x000fc60000000f00 */
[----:B-1---5:R-:W-:Y:S05]  /*a860*/  CALL.REL.NOINC `($_ZN7cutlass13device_kernelIN5flash19enable_sm80_to_sm89INS1_16FlashAttnBwdSm80INS1_25CollectiveMainloopBwdSm80ILi2ELi2EN4cute5tupleIJNS5_1CILi128EEES8_NS7_ILi64EEEEEENS_6half_tEfNS_4arch4Sm80ELb0ELb0ELb1ELb0ELb0ELb0ELb0ELb0ELi2ELi4ELi4ELi4ELb0EEENS1_21CollectiveEpilogueBwdISA_SB_SD_Li256ELb0ELb0ELi2EEENS1_19SingleTileSchedulerILb0ELb0ELb0ELi128EEEEEEEEEvNT_6ParamsE$_ZZN4cute7flattenINS_5tupleIJNS_1CILi1EEENS1_IJiiiEEENS2_ILi64EEENS1_IJNS2_ILi72EEENS2_ILi144EEENS2_ILi288EEEEEENS2_ILi512EEEEEEEEDaRKT_ENKUlRKT_E_clIS4_EEDaSH_) ;  /* 0xffffeeb000007944 */ /* 0x022fea0003c3ffff */
[----:B------:R-:W-:Y:S02]  /*a870*/  MOV R6, 0xa890 ;  /* 0x0000a89000067802 */ /* 0x000fe40000000f00 */
[----:B------:R-:W-:Y:S05]  /*a880*/  CALL.REL.NOINC `($_ZN7cutlass13device_kernelIN5flash19enable_sm80_to_sm89INS1_16FlashAttnBwdSm80INS1_25CollectiveMainloopBwdSm80ILi2ELi2EN4cute5tupleIJNS5_1CILi128EEES8_NS7_ILi64EEEEEENS_6half_tEfNS_4arch4Sm80ELb0ELb0ELb1ELb0ELb0ELb0ELb0ELb0ELi2ELi4ELi4ELi4ELb0EEENS1_21CollectiveEpilogueBwdISA_SB_SD_Li256ELb0ELb0ELi2EEENS1_19SingleTileSchedulerILb0ELb0ELb0ELi128EEEEEEEEEvNT_6ParamsE$_ZZN4cute12filter_tupleINS_5tupleIJNS_1CILi1EEENS1_IJiiiEEENS2_ILi64EEENS1_IJNS2_ILi72EEENS2_ILi144EEENS2_ILi288EEEEEENS2_ILi512EEEEEEZNS_7flattenISB_EEDaRKT_EUlRKT_E_EEDaSF_OT0_ENKUlDpSI_E_clIJNS1_IJS3_EEES4_NS1_IJS5_EEES9_NS1_IJSA_EEEEEEDaSM_) ;  /* 0xffffe47000007944 */ /* 0x000fea0003c3ffff */
[----:B------:R-:W-:Y:S02]  /*a890*/  MOV R91, R62 ;  /* 0x0000003e005b7202 */ /* 0x000fe40000000f00 */
[----:B------:R-:W-:-:S02]  /*a8a0*/  MOV R6, 0xa8c0 ;  /* 0x0000a8c000067802 */ /* 0x000fc40000000f00 */
[----:B------:R-:W-:Y:S05]  /*a8b0*/  CALL.REL.NOINC `($_ZN7cutlass13device_kernelIN5flash19enable_sm80_to_sm89INS1_16FlashAttnBwdSm80INS1_25CollectiveMainloopBwdSm80ILi2ELi2EN4cute5tupleIJNS5_1CILi128EEES8_NS7_ILi64EEEEEENS_6half_tEfNS_4arch4Sm80ELb0ELb0ELb1ELb0ELb0ELb0ELb0ELb0ELi2ELi4ELi4ELi4ELb0EEENS1_21CollectiveEpilogueBwdISA_SB_SD_Li256ELb0ELb0ELi2EEENS1_19SingleTileSchedulerILb0ELb0ELb0ELi128EEEEEEEEEvNT_6ParamsE$_ZN4cute3eso3ESOILb0ELb1EJiNS_1CILi72EEENS2_ILi512EEEEEC2ERKiRKS3_RKS4_) ;  /* 0xffffbf4000007944 */ /* 0x000fea0003c3ffff */
[----:B------:R-:W2:Y:S01]  /*a8c0*/  LDL R20, [R1+0x758] ;  /* 0x0007580001147983 */ /* 0x000ea20000100800 */
[----:B------:R-:W-:Y:S01]  /*a8d0*/  IMAD.MOV.U32 R91, RZ, RZ, R62 ;  /* 0x000000ffff5b7224 */ /* 0x000fe200078e003e */
[----:B-1----:R-:W-:-:S02]  /*a8e0*/  MOV R2, R7 ;  /* 0x0000000700027202 */ /* 0x002fc40000000f00 */
[----:B------:R-:W-:Y:S01]  /*a8f0*/  MOV R6, 0xa920 ;  /* 0x0000a92000067802 */ /* 0x000fe20000000f00 */
[----:B--2---:R1:W-:Y:S04]  /*a900*/  STL [R1+0x790], R20 ;  /* 0x0007901401007387 */ /* 0x0043e80000100800 */
[----:B-1----:R-:W-:Y:S05]  /*a910*/  CALL.REL.NOINC `($_ZN7cutlass13device_kernelIN5flash19enable_sm80_to_sm89INS1_16FlashAttnBwdSm80INS1_25CollectiveMainloopBwdSm80ILi2ELi2EN4cute5tupleIJNS5_1CILi128EEES8_NS7_ILi64EEEEEENS_6half_tEfNS_4arch4Sm80ELb0ELb0ELb1ELb0ELb0ELb0ELb0ELb0ELi2ELi4ELi4ELi4ELb0EEENS1_21CollectiveEpilogueBwdISA_SB_SD_Li256ELb0ELb0ELi2EEENS1_19SingleTileSchedulerILb0ELb0ELb0ELi128EEEEEEEEEvNT_6ParamsE$_ZN4cute3eso3ESOILb0ELb0EJiiNS_1CILi72EEENS2_ILi512EEEEEC2ERKiS7_RKS3_RKS4_) ;  /* 0xffffbaf000007944 */ /* 0x002fea0003c3ffff */
[----:B-1----:R-:W2:Y:S01]  /*a920*/  LDL.64 R2, [R1+0x758] ;  /* 0x0007580001027983 */ /* 0x002ea20000100a00 */
[----:B------:R-:W-:Y:S01]  /*a930*/  IADD3 R19, R60, 0x3c, RZ ;  /* 0x0000003c3c137810 */ /* 0x000fe20007ffe0ff */
[----:B------:R-:W-:Y:S01]  /*a940*/  IMAD.MOV.U32 R6, RZ, RZ, R4 ;  /* 0x000000ffff067224 */ /* 0x000fe200078e0004 */
[----:B------:R-:W-:Y:S01]  /*a950*/  MOV R36, R16 ;  /* 0x0000001000247202 */ /* 0x000fe20000000f00 */
[----:B------:R-:W-:Y:S01]  /*a960*/  IMAD.MOV.U32 R92, RZ, RZ, R61 ;  /* 0x000000ffff5c7224 */ /* 0x000fe200078e003d */
[----:B------:R-:W-:Y:S01]  /*a970*/  MOV R4, 0xa9b0 ;  /* 0x0000a9b000047802 */ /* 0x000fe20000000f00 */
[----:B------:R-:W-:Y:S01]  /*a980*/  IMAD.MOV.U32 R5, RZ, RZ, R19 ;  /* 0x000000ffff057224 */ /* 0x000fe200078e0013 */
[----:B--2---:R1:W-:Y:S04]  /*a990*/  STL.64 [R1+0x788], R2 ;  /* 0x0007880201007387 */ /* 0x0043e80000100a00 */
[----:B-1----:R-:W-:Y:S05]  /*a9a0*/  CALL.REL.NOINC `($_ZN7cutlass13device_kernelIN5flash19enable_sm80_to_sm89INS1_16FlashAttnBwdSm80INS1_25CollectiveMainloopBwdSm80ILi2ELi2EN4cute5tupleIJNS5_1CILi128EEES8_NS7_ILi64EEEEEENS_6half_tEfNS_4arch4Sm80ELb0ELb0ELb1ELb0ELb0ELb0ELb0ELb0ELi2ELi4ELi4ELi4ELb0EEENS1_21CollectiveEpilogueBwdISA_SB_SD_Li256ELb0ELb0ELi2EEENS1_19SingleTileSchedulerILb0ELb0ELb0ELi128EEEEEEEEEvNT_6ParamsE$_ZN4cute3eso3ESOILb0ELb0EJiiiNS_1CILi72EEENS2_ILi512EEEEEC2ERKiS7_S7_RKS3_RKS4_) ;  /* 0xffffbc3000007944 */ /* 0x002fea0003c3ffff */
[----:B------:R-:W2:Y:S04]  /*a9b0*/  LDL R30, [R1+0x778] ;  /* 0x00077800011e7983 */ /* 0x000ea80000100800 */
[----:B-1----:R-:W3:Y:S01]  /*a9c0*/  LDL.64 R2, [R1+0x770] ;  /* 0x0007700001027983 */ /* 0x002ee20000100a00 */
[C---:B------:R-:W-:Y:S01]  /*a9d0*/  IADD3 R20, R60.reuse, 0xc, RZ ;  /* 0x0000000c3c147810 */ /* 0x040fe20007ffe0ff */
[----:B------:R-:W-:Y:S01]  /*a9e0*/  IMAD.MOV.U32 R92, RZ, RZ, R61 ;  /* 0x000000ffff5c7224 */ /* 0x000fe200078e003d */
[----:B------:R-:W-:-:S02]  /*a9f0*/  IADD3 R28, R60, 0x10, RZ ;  /* 0x000000103c1c7810 */ /* 0x000fc40007ffe0ff */
[----:B------:R-:W-:Y:S01]  /*aa00*/  MOV R4, 0xaa50 ;  /* 0x0000aa5000047802 */ /* 0x000fe20000000f00 */
[----:B------:R-:W-:Y:S01]  /*aa10*/  IMAD.MOV.U32 R6, RZ, RZ, R20 ;  /* 0x000000ffff067224 */ /* 0x000fe200078e0014 */
[----:B--2---:R1:W-:Y:S04]  /*aa20*/  STL [R1+0x760], R30 ;  /* 0x0007601e01007387 */ /* 0x0043e80000100800 */
[----:B---3--:R1:W-:Y:S02]  /*aa30*/  STL.64 [R1+0x758], R2 ;  /* 0x0007580201007387 */ /* 0x0083e40000100a00 */
[----:B-1----:R-:W-:Y:S05]  /*aa40*/  CALL.REL.NOINC `($_ZN7cutlass13device_kernelIN5flash19enable_sm80_to_sm89INS1_16FlashAttnBwdSm80INS1_25CollectiveMainloopBwdSm80ILi2ELi2EN4cute5tupleIJNS5_1CILi128EEES8_NS7_ILi64EEEEEENS_6half_tEfNS_4arch4Sm80ELb0ELb0ELb1ELb0ELb0ELb0ELb0ELb0ELi2ELi4ELi4ELi4ELb0EEENS1_21CollectiveEpilogueBwdISA_SB_SD_Li256ELb0ELb0ELi2EEENS1_19SingleTileSchedulerILb0ELb0ELb0ELi128EEEEEEEEEvNT_6ParamsE$_ZN4cute3eso3ESOILb1ELb0EJNS_1CILi1EEEiiiNS2_ILi72EEENS2_ILi512EEEEEC2ERKS3_RKiSA_SA_RKS4_RKS5_) ;  /* 0xffffc2f000007944 */ /* 0x002fea0003c3ffff */
[----:B-1----:R1:W5:Y:S04]  /*aa50*/  LDL R5, [R1+0x778] ;  /* 0x0007780001057983 */ /* 0x0023680000100800 */
[----:B------:R1:W5:Y:S01]  /*aa60*/  LDL.64 R2, [R1+0x770] ;  /* 0x0007700001027983 */ /* 0x0003620000100a00 */
[----:B------:R-:W-:-:S02]  /*aa70*/  MOV R92, R61 ;  /* 0x0000003d005c7202 */ /* 0x000fc40000000f00 */
[----:B------:R-:W-:Y:S02]  /*aa80*/  MOV R6, 0xaaa0 ;  /* 0x0000aaa000067802 */ /* 0x000fe40000000f00 */
[----:B-1---5:R-:W-:Y:S05]  /*aa90*/  CALL.REL.NOINC `($_ZN7cutlass13device_kernelIN5flash19enable_sm80_to_sm89INS1_16FlashAttnBwdSm80INS1_25CollectiveMainloopBwdSm80ILi2ELi2EN4cute5tupleIJNS5_1CILi128EEES8_NS7_ILi64EEEEEENS_6half_tEfNS_4arch4Sm80ELb0ELb0ELb1ELb0ELb0ELb0ELb0ELb0ELi2ELi4ELi4ELi4ELb0EEENS1_21CollectiveEpilogueBwdISA_SB_SD_Li256ELb0ELb0ELi2EEENS1_19SingleTileSchedulerILb0ELb0ELb0ELi128EEEEEEEEEvNT_6ParamsE$_ZN4cute5tupleIJNS0_IJNS_1CILi8EEENS1_ILi2EEES3_S3_S2_S3_EEENS0_IJNS1_ILi1EEEiiiNS1_ILi72EEENS1_ILi512EEEEEEEEC2ERKS4_RKS8_) ;  /* 0xffffde2000007944 */ /* 0x022fea0003c3ffff */
[----:B-1----:R-:W2:Y:S04]  /*aaa0*/  LDL.64 R4, [R1+0x770] ;  /* 0x0007700001047983 */ /* 0x002ea80000100a00 */
[----:B------:R-:W3:Y:S01]  /*aab0*/  LDL R3, [R1+0x778] ;  /* 0x0007780001037983 */ /* 0x000ee20000100800 */
[----:B------:R-:W-:Y:S02]  /*aac0*/  MOV R75, R12 ;  /* 0x0000000c004b7202 */ /* 0x000fe40000000f00 */
[----:B------:R-:W-:Y:S01]  /*aad0*/  MOV R6, 0xab30 ;  /* 0x0000ab3000067802 */ /* 0x000fe20000000f00 */
[----:B------:R1:W-:Y:S01]  /*aae0*/  STL.U8 [R1+0x11e0], RZ ;  /* 0x0011e0ff01007387 */ /* 0x0003e20000100000 */
[----:B--2---:R-:W-:-:S03]  /*aaf0*/  IMAD.MOV.U32 R2, RZ, RZ, R5 ;  /* 0x000000ffff027224 */ /* 0x004fc600078e0005 */
[----:B------:R1:W-:Y:S04]  /*ab00*/  STL [R1+0x77c], R4 ;  /* 0x00077c0401007387 */ /* 0x0003e80000100800 */
[----:B---3--:R1:W-:Y:S02]  /*ab10*/  STL.64 [R1+0x780], R2 ;  /* 0x0007800201007387 */ /* 0x0083e40000100a00 */
[----:B-1----:R-:W-:Y:S05]  /*ab20*/  CALL.REL.NOINC `($_ZN7cutlass13device_kernelIN5flash19enable_sm80_to_sm89INS1_16FlashAttnBwdSm80INS1_25CollectiveMainloopBwdSm80ILi2ELi2EN4cute5tupleIJNS5_1CILi128EEES8_NS7_ILi64EEEEEENS_6half_tEfNS_4arch4Sm80ELb0ELb0ELb1ELb0ELb0ELb0ELb0ELb0ELi2ELi4ELi4ELi4ELb0EEENS1_21CollectiveEpilogueBwdISA_SB_SD_Li256ELb0ELb0ELi2EEENS1_19SingleTileSchedulerILb0ELb0ELb0ELi128EEEEEEEEEvNT_6ParamsE$_ZZN4cute6detail16composition_implINS_5tupleIJNS_1CILi8EEENS3_ILi2EEES5_S5_S4_S5_EEENS2_IJNS3_ILi1EEEiiiNS3_ILi72EEENS3_ILi512EEEEEENS2_IJNS2_IJS5_S5_S5_EEES5_NS3_ILi4EEEEEENS2_IJNS2_IJS7_S9_S4_EEENS3_ILi4096EEENS3_ILi16EEEEEEEEDaRKT_RKT0_RKT1_RKT2_ENKUlRKT_RKT0_E_clISB_SE_EEDaSW_SZ_) ;  /* 0xffffe9e000007944 */ /* 0x002fea0003c3ffff */
[----:B------:R-:W-:Y:S02]  /*ab30*/  MOV R75, R12 ;  /* 0x0000000c004b7202 */ /* 0x000fe40000000f00 */
[----:B------:R-:W-:Y:S02]  /*ab40*/  MOV R6, 0xab60 ;  /* 0x0000ab6000067802 */ /* 0x000fe40000000f00 */
[----:B-----5:R-:W-:Y:S05]  /*ab50*/  CALL.REL.NOINC `($_ZN7cutlass13device_kernelIN5flash19enable_sm80_to_sm89INS1_16FlashAttnBwdSm80INS1_25CollectiveMainloopBwdSm80ILi2ELi2EN4cute5tupleIJNS5_1CILi128EEES8_NS7_ILi64EEEEEENS_6half_tEfNS_4arch4Sm80ELb0ELb0ELb1ELb0ELb0ELb0ELb0ELb0ELi2ELi4ELi4ELi4ELb0EEENS1_21CollectiveEpilogueBwdISA_SB_SD_Li256ELb0ELb0ELi2EEENS1_19SingleTileSchedulerILb0ELb0ELb0ELi128EEEEEEEEEvNT_6ParamsE$_ZZN4cute6detail16composition_implINS_5tupleIJNS_1CILi8EEENS3_ILi2EEES5_S5_S4_S5_EEENS2_IJNS3_ILi1EEEiiiNS3_ILi72EEENS3_ILi512EEEEEENS2_IJNS2_IJS5_S5_S5_EEES5_NS3_ILi4EEEEEENS2_IJNS2_IJS7_S9_S4_EEENS3_ILi4096EEENS3_ILi16EEEEEEEEDaRKT_RKT0_RKT1_RKT2_ENKUlRKT_RKT0_E_clISC_SG_EEDaSW_SZ_) ;  /* 0xffffea0000007944 */ /* 0x020fea0003c3ffff */
[----:B-----5:R2:W-:Y:S01]  /*ab60*/  STL.64 [R1+0x770], R2 ;  /* 0x0007700201007387 */ /* 0x0205e20000100a00 */
[----:B------:R-:W-:Y:S02]  /*ab70*/  MOV R6, R4 ;  /* 0x0000000400067202 */ /* 0x000fe40000000f00 */
[----:B------:R-:W-:Y:S02]  /*ab80*/  MOV R4, 0xaba0 ;  /* 0x0000aba000047802 */ /* 0x000fe40000000f00 */
[----:B-12---:R-:W-:Y:S05]  /*ab90*/  CALL.REL.NOINC `($_ZN7cutlass13device_kernelIN5flash19enable_sm80_to_sm89INS1_16FlashAttnBwdSm80INS1_25CollectiveMainloopBwdSm80ILi2ELi2EN4cute5tupleIJNS5_1CILi128EEES8_NS7_ILi64EEEEEENS_6half_tEfNS_4arch4Sm80ELb0ELb0ELb1ELb0ELb0ELb0ELb0ELb0ELi2ELi4ELi4ELi4ELb0EEENS1_21CollectiveEpilogueBwdISA_SB_SD_Li256ELb0ELb0ELi2EEENS1_19SingleTileSchedulerILb0ELb0ELb0ELi128EEEEEEEEEvNT_6ParamsE$_ZN4cute3eso3ESOILb0ELb0EJNS_5tupleIJNS_1CILi1EEENS3_ILi512EEEiEEENS3_ILi4096EEENS2_IJiiEEEEEC2ERKS6_RKS7_RKS8_) ;  /* 0xffffacd000007944 */ /* 0x006fea0003c3ffff */
[----:B------:R2:W5:Y:S04]  /*aba0*/  LDL R5, [R1+0x760] ;  /* 0x0007600001057983 */ /* 0x0005680000100800 */
[----:B-1----:R2:W5:Y:S01]  /*abb0*/  LDL.64 R2, [R1+0x758] ;  /* 0x0007580001027983 */ /* 0x0025620000100a00 */
[----:B------:R-:W-:-:S03]  /*abc0*/  MOV R6, 0xabe0 ;  /* 0x0000abe000067802 */ /* 0x000fc60000000f00 */
[----:B--2--5:R-:W-:Y:S05]  /*abd0*/  CALL.REL.NOINC `($_ZN7cutlass13device_kernelIN5flash19enable_sm80_to_sm89INS1_16FlashAttnBwdSm80INS1_25CollectiveMainloopBwdSm80ILi2ELi2EN4cute5tupleIJNS5_1CILi128EEES8_NS7_ILi64EEEEEENS_6half_tEfNS_4arch4Sm80ELb0ELb0ELb1ELb0ELb0ELb0ELb0ELb0ELi2ELi4ELi4ELi4ELb0EEENS1_21CollectiveEpilogueBwdISA_SB_SD_Li256ELb0ELb0ELi2EEENS1_19SingleTileSchedulerILb0ELb0ELb0ELi128EEEEEEEEEvNT_6ParamsE$_ZN4cute5tupleIJNS0_IJNS0_IJNS_1CILi2EEES2_S2_EEES2_NS0_IJS2_S2_EEEEEENS0_IJNS0_IJNS1_ILi1EEENS1_ILi512EEEiEEENS1_ILi4096EEENS0_IJiiEEEEEEEEC2ERKS5_RKSB_) ;  /* 0xffffd9c000007944 */ /* 0x024fea0003c3ffff */
[----:B-1----:R1:W5:Y:S04]  /*abe0*/  LDL R4, [R1+0x760] ;  /* 0x0007600001047983 */ /* 0x0023680000100800 */
[----:B------:R1:W5:Y:S01]  /*abf0*/  LDL.64 R2, [R1+0x758] ;  /* 0x0007580001027983 */ /* 0x0003620000100a00 */
[----:B------:R-:W-:Y:S01]  /*ac00*/  LEA.HI R26, R26, R26, RZ, 0x1d ;  /* 0x0000001a1a1a7211 */ /* 0x000fe200078fe8ff */
[----:B------:R-:W-:Y:S01]  /*ac10*/  IMAD.MOV.U32 R5, RZ, RZ, R14 ;  /* 0x000000ffff057224 */ /* 0x000fe200078e000e */
[----:B------:R-:W-:-:S03]  /*ac20*/  MOV R6, 0xac60 ;  /* 0x0000ac6000067802 */ /* 0x000fc60000000f00 */
[----:B------:R-:W-:-:S05]  /*ac30*/  IMAD.U32 R26, R21, 0x2, R26 ;  /* 0x00000002151a7824 */ /* 0x000fca00078e001a */
[----:B------:R1:W-:Y:S02]  /*ac40*/  STL [R1+0x11e4], R26 ;  /* 0x0011e41a01007387 */ /* 0x0003e40000100800 */
[----:B-1---5:R-:W-:Y:S05]  /*ac50*/  CALL.REL.NOINC `($_ZN7cutlass13device_kernelIN5flash19enable_sm80_to_sm89INS1_16FlashAttnBwdSm80INS1_25CollectiveMainloopBwdSm80ILi2ELi2EN4cute5tupleIJNS5_1CILi128EEES8_NS7_ILi64EEEEEENS_6half_tEfNS_4arch4Sm80ELb0ELb0ELb1ELb0ELb0ELb0ELb0ELb0ELi2ELi4ELi4ELi4ELb0EEENS1_21CollectiveEpilogueBwdISA_SB_SD_Li256ELb0ELb0ELi2EEENS1_19SingleTileSchedulerILb0ELb0ELb0ELi128EEEEEEEEEvNT_6ParamsE$_ZN4cute3eso3ESOILb0ELb0EJNS_6LayoutINS_5tupleIJNS3_IJNS_1CILi2EEES5_S5_EEES5_NS3_IJS5_S5_EEEEEENS3_IJNS3_IJNS4_ILi1EEENS4_ILi512EEEiEEENS4_ILi4096EEENS3_IJiiEEEEEEEEjEEC2ERKSF_RKj) ;  /* 0xffffb2a000007944 */ /* 0x022fea0003c3ffff */
[----:B------:R-:W2:Y:S04]  /*ac60*/  LDL.64 R26, [R1+0x760] ;  /* 0x00076000011a7983 */ /* 0x000ea80000100a00 */
[----:B-1----:R1:W5:Y:S01]  /*ac70*/  LDL.64 R4, [R1+0x758] ;  /* 0x0007580001047983 */ /* 0x0023620000100a00 */
[----:B------:R-:W-:Y:S02]  /*ac80*/  MOV R38, R62 ;  /* 0x0000003e00267202 */ /* 0x000fe40000000f00 */
[----:B------:R-:W-:Y:S01]  /*ac90*/  MOV R42, 0xacc0 ;  /* 0x0000acc0002a7802 */ /* 0x000fe20000000f00 */
[----:B--2---:R-:W-:-:S04]  /*aca0*/  IMAD.WIDE.U32 R2, R27, 0x2, R24 ;  /* 0x000000021b027825 */ /* 0x004fc800078e0018 */
[----:B-1---5:R-:W-:Y:S05]  /*acb0*/  CALL.REL.NOINC `($_ZN7cutlass13device_kernelIN5flash19enable_sm80_to_sm89INS1_16FlashAttnBwdSm80INS1_25CollectiveMainloopBwdSm80ILi2ELi2EN4cute5tupleIJNS5_1CILi128EEES8_NS7_ILi64EEEEEENS_6half_tEfNS_4arch4Sm80ELb0ELb0ELb1ELb0ELb0ELb0ELb0ELb0ELi2ELi4ELi4ELi4ELb0EEENS1_21CollectiveEpilogueBwdISA_SB_SD_Li256ELb0ELb0ELi2EEENS1_19SingleTileSchedulerILb0ELb0ELb0ELi128EEEEEEEEEvNT_6ParamsE$_ZN4cute8smem_ptrIPN7cutlass6half_tEECI1NS_12iter_adaptorIS3_S4_EEES3_) ;  /* 0xffffdcb000007944 */ /* 0x022fea0003c3ffff */
[----:B------:R-:W2:Y:S01]  /*acc0*/  LDL.64 R24, [R1+0x758] ;  /* 0x0007580001187983 */ /* 0x000ea20000100a00 */
[----:B-1----:R-:W-:Y:S02]  /*acd0*/  MOV R2, R26 ;  /* 0x0000001a00027202 */ /* 0x002fe40000000f00 */
[----:B------:R-:W-:Y:S01]  /*ace0*/  MOV R6, 0xad10 ;  /* 0x0000ad1000067802 */ /* 0x000fe20000000f00 */
[----:B--2---:R1:W-:Y:S04]  /*acf0*/  STL.64 [R1+0x770], R24 ;  /* 0x0007701801007387 */ /* 0x0043e80000100a00 */
[----:B-1----:R-:W-:Y:S05]  /*ad00*/  CALL.REL.NOINC `($_ZN7cutlass13device_kernelIN5flash19enable_sm80_to_sm89INS1_16FlashAttnBwdSm80INS1_25CollectiveMainloopBwdSm80ILi2ELi2EN4cute5tupleIJNS5_1CILi128EEES8_NS7_ILi64EEEEEENS_6half_tEfNS_4arch4Sm80ELb0ELb0ELb1ELb0ELb0ELb0ELb0ELb0ELi2ELi4ELi4ELi4ELb0EEENS1_21CollectiveEpilogueBwdISA_SB_SD_Li256ELb0ELb0ELi2EEENS1_19SingleTileSchedulerILb0ELb0ELb0ELi128EEEEEEEEEvNT_6ParamsE$_ZN4cute3eso3ESOILb0ELb0EJNS_6LayoutINS_5tupleIJNS3_IJNS_1CILi2EEES5_S5_EEES5_NS3_IJS5_S5_EEEEEENS3_IJNS3_IJNS4_ILi1EEENS4_ILi512EEEiEEENS4_ILi4096EEENS3_IJiiEEEEEEEENS_10ViewEngineINS_8smem_ptrIPN7cutlass6half_tEEEEEEEC2ERKSF_RKSM_) ;  /* 0xffffb16000007944 */ /* 0x002fea0003c3ffff */
[----:B-1----:R-:W-:Y:S02]  /*ad10*/  MOV R2, 0xad30 ;  /* 0x0000ad3000027802 */ /* 0x002fe40000000f00 */
[----:B------:R-:W-:Y:S05]  /*ad20*/  CALL.REL.NOINC `($_ZN7cutlass13device_kernelIN5flash19enable_sm80_to_sm89INS1_16FlashAttnBwdSm80INS1_25CollectiveMainloopBwdSm80ILi2ELi2EN4cute5tupleIJNS5_1CILi128EEES8_NS7_ILi64EEEEEENS_6half_tEfNS_4arch4Sm80ELb0ELb0ELb1ELb0ELb0ELb0ELb0ELb0ELi2ELi4ELi4ELi4ELb0EEENS1_21CollectiveEpilogueBwdISA_SB_SD_Li256ELb0ELb0ELi2EEENS1_19SingleTileSchedulerILb0ELb0ELb0ELi128EEEEEEEEEvNT_6ParamsE$_ZZN4cute4takeILi1ELi3ENS_5tupleIJNS1_IJNS_1CILi1EEENS2_ILi512EEEiEEENS2_ILi4096EEENS1_IJiiEEEEEEEEDaRKT1_ENKUlDpRKT_E_clIJS6_S7_EEEDaSF_) ;  /* 0xffffe4b000007944 */ /* 0x000fea0003c3ffff */
[----:B------:R-:W-:Y:S02]  /*ad30*/  MOV R2, 0xad50 ;  /* 0x0000ad5000027802 */ /* 0x000fe40000000f00 */
[----:B------:R-:W-:Y:S05]  /*ad40*/  CALL.REL.NOINC `($_ZN7cutlass13device_kernelIN5flash19enable_sm80_to_sm89INS1_16FlashAttnBwdSm80INS1_25CollectiveMainloopBwdSm80ILi2ELi2EN4cute5tupleIJNS5_1CILi128EEES8_NS7_ILi64EEEEEENS_6half_tEfNS_4arch4Sm80ELb0ELb0ELb1ELb0ELb0ELb0ELb0ELb0ELi2ELi4ELi4ELi4ELb0EEENS1_21CollectiveEpilogueBwdISA_SB_SD_Li256ELb0ELb0ELi2EEENS1_19SingleTileSchedulerILb0ELb0ELb0ELi128EEEEEEEEEvNT_6ParamsE$_ZZN4cute16flatten_to_tupleINS_5tupleIJNS_1CILi4096EEENS1_IJiiEEEEEEEEDaRKT_ENKUlRKT_E_clIS4_EEDaSB_) ;  /* 0xffffe3c000007944 */ /* 0x000fea0003c3ffff */
[----:B------:R-:W-:Y:S02]  /*ad50*/  MOV R2, 0xad70 ;  /* 0x0000ad7000027802 */ /* 0x000fe40000000f00 */
[----:B------:R-:W-:Y:S05]  /*ad60*/  CALL.REL.NOINC `($_ZN7cutlass13device_kernelIN5flash19enable_sm80_to_sm89INS1_16FlashAttnBwdSm80INS1_25CollectiveMainloopBwdSm80ILi2ELi2EN4cute5tupleIJNS5_1CILi128EEES8_NS7_ILi64EEEEEENS_6half_tEfNS_4arch4Sm80ELb0ELb0ELb1ELb0ELb0ELb0ELb0ELb0ELi2ELi4ELi4ELi4ELb0EEENS1_21CollectiveEpilogueBwdISA_SB_SD_Li256ELb0ELb0ELi2EEENS1_19SingleTileSchedulerILb0ELb0ELb0ELi128EEEEEEEEEvNT_6ParamsE$_ZZN4cute12filter_tupleINS_5tupleIJNS_1CILi4096EEENS1_IJiiEEEEEEZNS_16flatten_to_tupleIS5_EEDaRKT_EUlRKT_E_EEDaS9_OT0_ENKUlDpSC_E_clIJNS1_IJS3_EEES4_EEEDaSG_) ;  /* 0xffffe01000007944 */ /* 0x000fea0003c3ffff */
[----:B------:R1:W-:Y:S04]  /*ad70*/  STL.128 [R1+0x1200], RZ ;  /* 0x001200ff01007387 */ /* 0x0003e80000100c00 */
[----:B------:R1:W-:Y:S04]  /*ad80*/  STL.128 [R1+0x1210], RZ ;  /* 0x001210ff01007387 */ /* 0x0003e80000100c00 */
[----:B------:R1:W-:Y:S04]  /*ad90*/  STL.128 [R1+0x1220], RZ ;  /* 0x001220ff01007387 */ /* 0x0003e80000100c00 */
[----:B------:R1:W-:Y:S04]  /*ada0*/  STL.128 [R1+0x1230], RZ ;  /* 0x001230ff01007387 */ /* 0x0003e80000100c00 */
[----:B------:R1:W-:Y:S04]  /*adb0*/  STL.128 [R1+0x1240], RZ ;  /* 0x001240ff01007387 */ /* 0x0003e80000100c00 */
[----:B------:R1:W-:Y:S04]  /*adc0*/  STL.128 [R1+0x1250], RZ ;  /* 0x001250ff01007387 */ /* 0x0003e80000100c00 */
[----:B------:R1:W-:Y:S04]  /*add0*/  STL.128 [R1+0x1260], RZ ;  /* 0x001260ff01007387 */ /* 0x0003e80000100c00 */
[----:B------:R1:W-:Y:S04]  /*ade0*/  STL.128 [R1+0x1270], RZ ;  /* 0x001270ff01007387 */ /* 0x0003e80000100c00 */
[----:B------:R-:W2:Y:S01]  /*adf0*/  LDL.64 R2, [R63+0x18] ;  /* 0x000018003f027983 */ /* 0x000ea20000100a00 */
[----:B------:R-:W-:-:S03]  /*ae00*/  ULDC.64 UR4, c[0x0][0x118] ;  /* 0x0000460000047ab9 */ /* 0x000fc60000000a00 */
[----:B------:R1:W5:Y:S04]  /*ae10*/  LDL.64 R26, [R63+0x8] ;  /* 0x000008003f1a7983 */ /* 0x0003680000100a00 */
[----:B--2---:R-:W5:Y:S01]  /*ae20*/  LD.E.64 R2, [R2.64] ;  /* 0x0000000402027980 */ /* 0x004f62000c101b00 */
[----:B------:R-:W-:Y:S02]  /*ae30*/  MOV R32, RZ ;  /* 0x000000ff00207202 */ /* 0x000fe40000000f00 */
[----:B------:R-:W-:Y:S02]  /*ae40*/  MOV R6, 0xae60 ;  /* 0x0000ae6000067802 */ /* 0x000fe40000000f00 */
[----:B-1---5:R-:W-:Y:S05]  /*ae50*/  CALL.REL.NOINC `($_ZN7cutlass13device_kernelIN5flash19enable_sm80_to_sm89INS1_16FlashAttnBwdSm80INS1_25CollectiveMainloopBwdSm80ILi2ELi2EN4cute5tupleIJNS5_1CILi128EEES8_NS7_ILi64EEEEEENS_6half_tEfNS_4arch4Sm80ELb0ELb0ELb1ELb0ELb0ELb0ELb0ELb0ELi2ELi4ELi4ELi4ELb0EEENS1_21CollectiveEpilogueBwdISA_SB_SD_Li256ELb0ELb0ELi2EEENS1_19SingleTileSchedulerILb0ELb0ELb0ELi128EEEEEEEEEvNT_6ParamsE$_ZN4cute3eso3ESOILb1ELb0EJNS_14ComposedLayoutINS_7SwizzleILi3ELi3ELi3EEENS_1CILi0EEENS_6LayoutINS_5tupleIJNS8_IJNS8_IJNS5_ILi4EEENS5_ILi8EEEEEENS8_IJNS5_ILi2EEENS5_ILi1EEEEEEEEENS8_IJNS8_IJSC_SC_EEENS8_IJSA_S9_EEEEEEEEENS8_IJNS8_IJNS8_IJSC_NS5_ILi64EEEEEENS8_IJNS5_ILi512EEES6_EEEEEENS8_IJNS8_IJSD_SA_EEENS8_IJNS5_ILi1024EEENS5_ILi16EEEEEEEEEEEEEEEENS_10ViewEngineINS_8smem_ptrIPN7cutlass6half_tEEEEEEEC2ERKSW_RKS13_) ;  /* 0xffffbb3000007944 */ /* 0x022fea0003c3ffff */
        /* <DEDUP_REMOVED lines=8> */
[----:B-1----:R-:W-:Y:S01]  /*aee0*/  IMAD.MOV.U32 R2, RZ, RZ, R7 ;  /* 0x000000ffff027224 */ /* 0x002fe200078e0007 */
[----:B------:R-:W-:Y:S01]  /*aef0*/  MOV R91, R62 ;  /* 0x0000003e005b7202 */ /* 0x000fe20000000f00 */
        /* <DEDUP_REMOVED lines=17> */
[----:B------:R-:W-:Y:S05]  /*b010*/  CALL.REL.NOINC `($_ZN7cutlass13device_kernelIN5flash19enable_sm80_to_sm89INS1_16FlashAttnBwdSm80INS1_25CollectiveMainloopBwdSm80ILi2ELi2EN4cute5tupleIJNS5_1CILi128EEES8_NS7_ILi64EEEEEENS_6half_tEfNS_4arch4Sm80ELb0ELb0ELb1ELb0ELb0ELb0ELb0ELb0ELi2ELi4ELi4ELi4ELb0EEENS1_21CollectiveEpilogueBwdISA_SB_SD_Li256ELb0ELb0ELi2EEENS1_19SingleTileSchedulerILb0ELb0ELb0ELi128EEEEEEEEEvNT_6ParamsE$_ZZN4cute7idx2crdINS_5tupleIJiiNS_1CILi0EEEEEENS1_IJNS1_IJNS2_ILi4EEENS2_ILi8EEEEEENS2_ILi2EEENS2_ILi1EEEEEEEEDaRKT_RKT0_ENKUlRKT_RKT0_E_clIiS7_EEDaSJ_SM_) ;  /* 0xffffe73000007944 */ /* 0x000fea0003c3ffff */
[----:B------:R-:W-:Y:S02]  /*b020*/  MOV R6, 0xb040 ;  /* 0x0000b04000067802 */ /* 0x000fe40000000f00 */
[----:B------:R-:W-:Y:S05]  /*b030*/  CALL.REL.NOINC `($_ZN7cutlass13device_kernelIN5flash19enable_sm80_to_sm89INS1_16FlashAttnBwdSm80INS1_25CollectiveMainloopBwdSm80ILi2ELi2EN4cute5tupleIJNS5_1CILi128EEES8_NS7_ILi64EEEEEENS_6half_tEfNS_4arch4Sm80ELb0ELb0ELb1ELb0ELb0ELb0ELb0ELb0ELi2ELi4ELi4ELi4ELb0EEENS1_21CollectiveEpilogueBwdISA_SB_SD_Li256ELb0ELb0ELi2EEENS1_19SingleTileSchedulerILb0ELb0ELb0ELi128EEEEEEEEEvNT_6ParamsE$_ZZN4cute7idx2crdINS_5tupleIJiiNS_1CILi0EEEEEENS1_IJNS1_IJNS2_ILi4EEENS2_ILi8EEEEEENS2_ILi2EEENS2_ILi1EEEEEEEEDaRKT_RKT0_ENKUlRKT_RKT0_E_clIiS8_EEDaSJ_SM_) ;  /* 0xffffe79000007944 */ /* 0x000fea0003c3ffff */
[----:B------:R-:W-:Y:S02]  /*b040*/  MOV R6, 0xb060 ;  /* 0x0000b06000067802 */ /* 0x000fe40000000f00 */
[----:B------:R-:W-:Y:S05]  /*b050*/  CALL.REL.NOINC `($_ZN7cutlass13device_kernelIN5flash19enable_sm80_to_sm89INS1_16FlashAttnBwdSm80INS1_25CollectiveMainloopBwdSm80ILi2ELi2EN4cute5tupleIJNS5_1CILi128EEES8_NS7_ILi64EEEEEENS_6half_tEfNS_4arch4Sm80ELb0ELb0ELb1ELb0ELb0ELb0ELb0ELb0ELi2ELi4ELi4ELi4ELb0EEENS1_21CollectiveEpilogueBwdISA_SB_SD_Li256ELb0ELb0ELi2EEENS1_19SingleTileSchedulerILb0ELb0ELb0ELi128EEEEEEEEEvNT_6ParamsE$_ZZN4cute9transformINS_5tupleIJiiNS_1CILi0EEEEEENS1_IJNS1_IJNS2_ILi4EEENS2_ILi8EEEEEENS2_ILi2EEENS2_ILi1EEEEEEZNS_7idx2crdIS4_SA_EEDaRKT_RKT0_EUlRKT_RKT0_E_EEDaSE_SH_OT1_ENKUlDpSK_E_clIJNS1_IJiiEEEiS3_EEEDaSR_) ;  /* 0xffffe86000007944 */ /* 0x000fea0003c3ffff */
[----:B------:R-:W-:Y:S02]  /*b060*/  MOV R6, 0xb080 ;  /* 0x0000b08000067802 */ /* 0x000fe40000000f00 */
[----:B------:R-:W-:Y:S05]  /*b070*/  CALL.REL.NOINC `($_ZN7cutlass13device_kernelIN5flash19enable_sm80_to_sm89INS1_16FlashAttnBwdSm80INS1_25CollectiveMainloopBwdSm80ILi2ELi2EN4cute5tupleIJNS5_1CILi128EEES8_NS7_ILi64EEEEEENS_6half_tEfNS_4arch4Sm80ELb0ELb0ELb1ELb0ELb0ELb0ELb0ELb0ELi2ELi4ELi4ELi4ELb0EEENS1_21CollectiveEpilogueBwdISA_SB_SD_Li256ELb0ELb0ELi2EEENS1_19SingleTileSchedulerILb0ELb0ELb0ELi128EEEEEEEEEvNT_6ParamsE$_ZZN4cute13to_mixed_bitsINS_5tupleIJNS1_IJNS_1CILi4EEENS2_ILi8EEEEEENS2_ILi2EEENS2_ILi1EEEEEENS1_IJNS1_IJNS2_ILi0EEENS2_ILi64EEEEEES9_S9_EEENS1_IJNS1_IJiiEEEiS9_EEEEEDaRKT_RKT0_RKT1_ENKUlRKT_RKT0_RKT1_E_clIS5_SB_SD_EEDaSQ_ST_SW_) ;  /* 0xffffdd6000007944 */ /* 0x000fea0003c3ffff */
[----:B------:R-:W-:Y:S02]  /*b080*/  MOV R6, 0xb0a0 ;  /* 0x0000b0a000067802 */ /* 0x000fe40000000f00 */
[----:B------:R-:W-:Y:S05]  /*b090*/  CALL.REL.NOINC `($_ZN7cutlass13device_kernelIN5flash19enable_sm80_to_sm89INS1_16FlashAttnBwdSm80INS1_25CollectiveMainloopBwdSm80ILi2ELi2EN4cute5tupleIJNS5_1CILi128EEES8_NS7_ILi64EEEEEENS_6half_tEfNS_4arch4Sm80ELb0ELb0ELb1ELb0ELb0ELb0ELb0ELb0ELi2ELi4ELi4ELi4ELb0EEENS1_21CollectiveEpilogueBwdISA_SB_SD_Li256ELb0ELb0ELi2EEENS1_19SingleTileSchedulerILb0ELb0ELb0ELi128EEEEEEEEEvNT_6ParamsE$_ZZN4cute13to_mixed_bitsINS_5tupleIJNS1_IJNS_1CILi4EEENS2_ILi8EEEEEENS2_ILi2EEENS2_ILi1EEEEEENS1_IJNS1_IJNS2_ILi0EEENS2_ILi64EEEEEES9_S9_EEENS1_IJNS1_IJiiEEEiS9_EEEEEDaRKT_RKT0_RKT1_ENKUlDpRKT_E_clIJNS_9MixedBitsILj0ELj448EEENS2_ILj0EEESW_EEEDaSR_) ;  /* 0xffffdd0000007944 */ /* 0x000fea0003c3ffff */
[----:B------:R-:W-:Y:S01]  /*b0a0*/  IMAD.MOV.U32 R6, RZ, RZ, 0x10 ;  /* 0x00000010ff067424 */ /* 0x000fe200078e00ff */
[C---:B------:R-:W-:Y:S01]  /*b0b0*/  LOP3.LUT P2, RZ, R4.reuse, 0x80, RZ, 0xc0, !PT ;  /* 0x0000008004ff7812 */ /* 0x040fe2000784c0ff */
[----:B------:R-:W-:Y:S01]  /*b0c0*/  IMAD.MOV.U32 R5, RZ, RZ, 0x20 ;  /* 0x00000020ff057424 */ /* 0x000fe200078e00ff */
[----:B------:R-:W-:Y:S01]  /*b0d0*/  LOP3.LUT P1, RZ, R4, 0x100, RZ, 0xc0, !PT ;  /* 0x0000010004ff7812 */ /* 0x000fe2000782c0ff */
[----:B------:R-:W-:Y:S01]  /*b0e0*/  IMAD.MOV.U32 R93, RZ, RZ, R13 ;  /* 0x000000ffff5d7224 */ /* 0x000fe200078e000d */
[----:B------:R-:W-:Y:S01]  /*b0f0*/  SEL R26, R6, 0xfffffff0, !P2 ;  /* 0xfffffff0061a7807 */ /* 0x000fe20005000000 */
[----:B------:R-:W-:Y:S01]  /*b100*/  IMAD.MOV.U32 R6, RZ, RZ, 0x8 ;  /* 0x00000008ff067424 */ /* 0x000fe200078e00ff */
[----:B------:R-:W-:Y:S01]  /*b110*/  SEL R30, R5, 0xffffffe0, !P1 ;  /* 0xffffffe0051e7807 */ /* 0x000fe20004800000 */
[----:B------:R-:W-:Y:S01]  /*b120*/  IMAD.MOV.U32 R91, RZ, RZ, R62 ;  /* 0x000000ffff5b7224 */ /* 0x000fe200078e003e */
[----:B------:R-:W-:Y:S01]  /*b130*/  SHF.R.S32.HI R7, RZ, 0x1f, R2 ;  /* 0x0000001fff077819 */ /* 0x000fe20000011402 */
[----:B------:R1:W-:Y:S01]  /*b140*/  STL [R1+0x77c], R26 ;  /* 0x00077c1a01007387 */ /* 0x0003e20000100800 */
[C---:B------:R-:W-:Y:S01]  /*b150*/  LOP3.LUT P1, RZ, R4.reuse, 0x40, RZ, 0xc0, !PT ;  /* 0x0000004004ff7812 */ /* 0x040fe2000782c0ff */
[----:B------:R-:W-:Y:S01]  /*b160*/  IMAD.MOV.U32 R92, RZ, RZ, R12 ;  /* 0x000000ffff5c7224 */ /* 0x000fe200078e000c */
[----:B------:R-:W-:Y:S01]  /*b170*/  LEA.HI R7, R7, R2, RZ, 0x2 ;  /* 0x0000000207077211 */ /* 0x000fe200078f10ff */
[----:B------:R1:W-:Y:S01]  /*b180*/  STL [R1+0x11e0], R30 ;  /* 0x0011e01e01007387 */ /* 0x0003e20000100800 */
[----:B------:R-:W-:-:S02]  /*b190*/  LOP3.LUT R13, R4, 0x1c0, RZ, 0xc0, !PT ;  /* 0x000001c0040d7812 */ /* 0x000fc400078ec0ff */
[----:B------:R-:W-:Y:S02]  /*b1a0*/  LOP3.LUT R7, R7, 0x7ffffffc, RZ, 0xc0, !PT ;  /* 0x7ffffffc07077812 */ /* 0x000fe400078ec0ff */
[----:B------:R-:W-:Y:S02]  /*b1b0*/  SEL R6, R6, 0xfffffff8, !P1 ;  /* 0xfffffff806067807 */ /* 0x000fe40004800000 */
[----:B------:R-:W-:Y:S01]  /*b1c0*/  MOV R4, 0xb200 ;  /* 0x0000b20000047802 */ /* 0x000fe20000000f00 */
[----:B------:R-:W-:-:S04]  /*b1d0*/  IMAD.IADD R2, R2, 0x1, -R7 ;  /* 0x0000000102027824 */ /* 0x000fc800078e0a07 */
[----:B------:R-:W-:Y:S02]  /*b1e0*/  IMAD R7, R3, 0x100, R2 ;  /* 0x0000010003077824 */ /* 0x000fe400078e0202 */
[----:B-1----:R-:W-:Y:S05]  /*b1f0*/  CALL.REL.NOINC `($_ZN7cutlass13device_kernelIN5flash19enable_sm80_to_sm89INS1_16FlashAttnBwdSm80INS1_25CollectiveMainloopBwdSm80ILi2ELi2EN4cute5tupleIJNS5_1CILi128EEES8_NS7_ILi64EEEEEENS_6half_tEfNS_4arch4Sm80ELb0ELb0ELb1ELb0ELb0ELb0ELb0ELb0ELi2ELi4ELi4ELi4ELb0EEENS1_21CollectiveEpilogueBwdISA_SB_SD_Li256ELb0ELb0ELi2EEENS1_19SingleTileSchedulerILb0ELb0ELb0ELi128EEEEEEEEEvNT_6ParamsE$_ZN4cute3eso3ESOILb0ELb0EJiiiEEC2ERKiS4_S4_) ;  /* 0xffffb29000007944 */ /* 0x002fea0003c3ffff */
[----:B------:R2:W5:Y:S04]  /*b200*/  LDL R5, [R1+0x760] ;  /* 0x0007600001057983 */ /* 0x0005680000100800 */
[----:B-1----:R2:W5:Y:S01]  /*b210*/  LDL.64 R2, [R1+0x758] ;  /* 0x0007580001027983 */ /* 0x0025620000100a00 */
[----:B------:R-:W-:Y:S02]  /*b220*/  MOV R91, R62 ;  /* 0x0000003e005b7202 */ /* 0x000fe40000000f00 */
[----:B------:R-:W-:Y:S02]  /*b230*/  MOV R6, 0xb250 ;  /* 0x0000b25000067802 */ /* 0x000fe40000000f00 */
[----:B--2--5:R-:W-:Y:S05]  /*b240*/  CALL.REL.NOINC `($_ZN7cutlass13device_kernelIN5flash19enable_sm80_to_sm89INS1_16FlashAttnBwdSm80INS1_25CollectiveMainloopBwdSm80ILi2ELi2EN4cute5tupleIJNS5_1CILi128EEES8_NS7_ILi64EEEEEENS_6half_tEfNS_4arch4Sm80ELb0ELb0ELb1ELb0ELb0ELb0ELb0ELb0ELi2ELi4ELi4ELi4ELb0EEENS1_21CollectiveEpilogueBwdISA_SB_SD_Li256ELb0ELb0ELi2EEENS1_19SingleTileSchedulerILb0ELb0ELb0ELi128EEEEEEEEEvNT_6ParamsE$_ZN4cute3eso3ESOILb1ELb0EJNS_1CILi1EEENS_5tupleIJiiiEEENS2_ILi64EEENS4_IJNS2_ILi72EEENS2_ILi144EEENS2_ILi288EEEEEENS2_ILi512EEEEEC2ERKS3_RKS5_RKS6_RKSA_RKSB_) ;  /* 0xffffb9d000007944 */ /* 0x024fea0003c3ffff */
[----:B-1----:R1:W5:Y:S04]  /*b250*/  LDL R5, [R1+0x760] ;  /* 0x0007600001057983 */ /* 0x0023680000100800 */
[----:B------:R1:W5:Y:S01]  /*b260*/  LDL.64 R2, [R1+0x758] ;  /* 0x0007580001027983 */ /* 0x0003620000100a00 */
[----:B------:R-:W-:-:S02]  /*b270*/  MOV R91, R62 ;  /* 0x0000003e005b7202 */ /* 0x000fc40000000f00 */
        /* <DEDUP_REMOVED lines=9> */
[----:B------:R-:W-:Y:S02]  /*b310*/  MOV R6, 0xb330 ;  /* 0x0000b33000067802 */ /* 0x000fe40000000f00 */
[----:B------:R-:W-:Y:S05]  /*b320*/  CALL.REL.NOINC `($_ZN7cutlass13device_kernelIN5flash19enable_sm80_to_sm89INS1_16FlashAttnBwdSm80INS1_25CollectiveMainloopBwdSm80ILi2ELi2EN4cute5tupleIJNS5_1CILi128EEES8_NS7_ILi64EEEEEENS_6half_tEfNS_4arch4Sm80ELb0ELb0ELb1ELb0ELb0ELb0ELb0ELb0ELi2ELi4ELi4ELi4ELb0EEENS1_21CollectiveEpilogueBwdISA_SB_SD_Li256ELb0ELb0ELi2EEENS1_19SingleTileSchedulerILb0ELb0ELb0ELi128EEEEEEEEEvNT_6ParamsE$_ZN4cute3eso3ESOILb0ELb1EJiNS_1CILi72EEENS2_ILi512EEEEEC2ERKiRKS3_RKS4_) ;  /* 0xffffb4d000007944 */ /* 0x000fea0003c3ffff */
[----:B------:R-:W2:Y:S01]  /*b330*/  LDL R26, [R1+0x758] ;  /* 0x00075800011a7983 */ /* 0x000ea20000100800 */
[----:B-1----:R-:W-:Y:S01]  /*b340*/  IMAD.MOV.U32 R2, RZ, RZ, R15 ;  /* 0x000000ffff027224 */ /* 0x002fe200078e000f */
[----:B------:R-:W-:Y:S02]  /*b350*/  MOV R91, R62 ;  /* 0x0000003e005b7202 */ /* 0x000fe40000000f00 */
[----:B------:R-:W-:Y:S01]  /*b360*/  MOV R6, 0xb390 ;  /* 0x0000b39000067802 */ /* 0x000fe20000000f00 */
[----:B--2---:R1:W-:Y:S04]  /*b370*/  STL [R1+0x11e8], R26 ;  /* 0x0011e81a01007387 */ /* 0x0043e80000100800 */
[----:B-1----:R-:W-:Y:S05]  /*b380*/  CALL.REL.NOINC `($_ZN7cutlass13device_kernelIN5flash19enable_sm80_to_sm89INS1_16FlashAttnBwdSm80INS1_25CollectiveMainloopBwdSm80ILi2ELi2EN4cute5tupleIJNS5_1CILi128EEES8_NS7_ILi64EEEEEENS_6half_tEfNS_4arch4Sm80ELb0ELb0ELb1ELb0ELb0ELb0ELb0ELb0ELi2ELi4ELi4ELi4ELb0EEENS1_21CollectiveEpilogueBwdISA_SB_SD_Li256ELb0ELb0ELi2EEENS1_19SingleTileSchedulerILb0ELb0ELb0ELi128EEEEEEEEEvNT_6ParamsE$_ZN4cute3eso3ESOILb0ELb0EJiiNS_1CILi72EEENS2_ILi512EEEEEC2ERKiS7_RKS3_RKS4_) ;  /* 0xffffb08000007944 */ /* 0x002fea0003c3ffff */
[----:B-1----:R-:W2:Y:S01]  /*b390*/  LDL.64 R2, [R1+0x758] ;  /* 0x0007580001027983 */ /* 0x002ea20000100a00 */
[----:B------:R-:W-:Y:S01]  /*b3a0*/  IMAD.MOV.U32 R6, RZ, RZ, R4 ;  /* 0x000000ffff067224 */ /* 0x000fe200078e0004 */
[----:B------:R-:W-:Y:S01]  /*b3b0*/  MOV R92, R61 ;  /* 0x0000003d005c7202 */ /* 0x000fe20000000f00 */
[----:B------:R-:W-:Y:S01]  /*b3c0*/  IMAD.MOV.U32 R36, RZ, RZ, R16 ;  /* 0x000000ffff247224 */ /* 0x000fe200078e0010 */
[----:B------:R-:W-:-:S02]  /*b3d0*/  MOV R5, R19 ;  /* 0x0000001300057202 */ /* 0x000fc40000000f00 */
[----:B------:R-:W-:Y:S01]  /*b3e0*/  MOV R4, 0xb410 ;  /* 0x0000b41000047802 */ /* 0x000fe20000000f00 */
[----:B--2---:R1:W-:Y:S04]  /*b3f0*/  STL.64 [R1+0x788], R2 ;  /* 0x0007880201007387 */ /* 0x0043e80000100a00 */
[----:B-1----:R-:W-:Y:S05]  /*b400*/  CALL.REL.NOINC `($_ZN7cutlass13device_kernelIN5flash19enable_sm80_to_sm89INS1_16FlashAttnBwdSm80INS1_25CollectiveMainloopBwdSm80ILi2ELi2EN4cute5tupleIJNS5_1CILi128EEES8_NS7_ILi64EEEEEENS_6half_tEfNS_4arch4Sm80ELb0ELb0ELb1ELb0ELb0ELb0ELb0ELb0ELi2ELi4ELi4ELi4ELb0EEENS1_21CollectiveEpilogueBwdISA_SB_SD_Li256ELb0ELb0ELi2EEENS1_19SingleTileSchedulerILb0ELb0ELb0ELi128EEEEEEEEEvNT_6ParamsE$_ZN4cute3eso3ESOILb0ELb0EJiiiNS_1CILi72EEENS2_ILi512EEEEEC2ERKiS7_S7_RKS3_RKS4_) ;  /* 0xffffb1d000007944 */ /* 0x002fea0003c3ffff */
[----:B-1----:R-:W2:Y:S04]  /*b410*/  LDL.64 R2, [R1+0x770] ;  /* 0x0007700001027983 */ /* 0x002ea80000100a00 */
[----:B------:R-:W3:Y:S01]  /*b420*/  LDL R16, [R1+0x778] ;  /* 0x0007780001107983 */ /* 0x000ee20000100800 */
[----:B------:R-:W-:Y:S01]  /*b430*/  IMAD.MOV.U32 R6, RZ, RZ, R20 ;  /* 0x000000ffff067224 */ /* 0x000fe200078e0014 */
[----:B------:R-:W-:Y:S02]  /*b440*/  MOV R92, R61 ;  /* 0x0000003d005c7202 */ /* 0x000fe40000000f00 */
[----:B------:R-:W-:Y:S01]  /*b450*/  MOV R4, 0xb490 ;  /* 0x0000b49000047802 */ /* 0x000fe20000000f00 */
[----:B--2---:R1:W-:Y:S04]  /*b460*/  STL.64 [R1+0x758], R2 ;  /* 0x0007580201007387 */ /* 0x0043e80000100a00 */
[----:B---3--:R1:W-:Y:S02]  /*b470*/  STL [R1+0x760], R16 ;  /* 0x0007601001007387 */ /* 0x0083e40000100800 */
        /* <DEDUP_REMOVED lines=8> */
[----:B------:R-:W-:-:S03]  /*b500*/  MOV R6, 0xb560 ;  /* 0x0000b56000067802 */ /* 0x000fc60000000f00 */
[----:B------:R1:W-:Y:S01]  /*b510*/  STL.U8 [R1+0x11e0], RZ ;  /* 0x0011e0ff01007387 */ /* 0x0003e20000100000 */
[----:B--2---:R-:W-:-:S03]  /*b520*/  MOV R2, R5 ;  /* 0x0000000500027202 */ /* 0x004fc60000000f00 */
[----:B------:R1:W-:Y:S04]  /*b530*/  STL [R1+0x77c], R4 ;  /* 0x00077c0401007387 */ /* 0x0003e80000100800 */
[----:B---3--:R1:W-:Y:S02]  /*b540*/  STL.64 [R1+0x780], R2 ;  /* 0x0007800201007387 */ /* 0x0083e40000100a00 */
[----:B-1----:R-:W-:Y:S05]  /*b550*/  CALL.REL.NOINC `($_ZN7cutlass13device_kernelIN5flash19enable_sm80_to_sm89INS1_16FlashAttnBwdSm80INS1_25CollectiveMainloopBwdSm80ILi2ELi2EN4cute5tupleIJNS5_1CILi128EEES8_NS7_ILi64EEEEEENS_6half_tEfNS_4arch4Sm80ELb0ELb0ELb1ELb0ELb0ELb0ELb0ELb0ELi2ELi4ELi4ELi4ELb0EEENS1_21CollectiveEpilogueBwdISA_SB_SD_Li256ELb0ELb0ELi2EEENS1_19SingleTileSchedulerILb0ELb0ELb0ELi128EEEEEEEEEvNT_6ParamsE$_ZZN4cute6detail16composition_implINS_5tupleIJNS_1CILi8EEENS3_ILi2EEES5_S5_S4_S5_EEENS2_IJNS3_ILi1EEEiiiNS3_ILi72EEENS3_ILi512EEEEEENS2_IJNS2_IJS5_S5_EEES4_NS3_ILi4EEEEEENS2_IJNS2_IJS7_S4_EEENS3_ILi1024EEENS3_ILi16EEEEEEEEDaRKT_RKT0_RKT1_RKT2_ENKUlRKT_RKT0_E_clISB_SE_EEDaSW_SZ_) ;  /* 0xffffde5000007944 */ /* 0x002fea0003c3ffff */
[----:B------:R-:W-:Y:S02]  /*b560*/  MOV R6, 0xb580 ;  /* 0x0000b58000067802 */ /* 0x000fe40000000f00 */
[----:B-----5:R-:W-:Y:S05]  /*b570*/  CALL.REL.NOINC `($_ZN7cutlass13device_kernelIN5flash19enable_sm80_to_sm89INS1_16FlashAttnBwdSm80INS1_25CollectiveMainloopBwdSm80ILi2ELi2EN4cute5tupleIJNS5_1CILi128EEES8_NS7_ILi64EEEEEENS_6half_tEfNS_4arch4Sm80ELb0ELb0ELb1ELb0ELb0ELb0ELb0ELb0ELi2ELi4ELi4ELi4ELb0EEENS1_21CollectiveEpilogueBwdISA_SB_SD_Li256ELb0ELb0ELi2EEENS1_19SingleTileSchedulerILb0ELb0ELb0ELi128EEEEEEEEEvNT_6ParamsE$_ZZN4cute6detail16composition_implINS_5tupleIJNS_1CILi8EEENS3_ILi2EEES5_S5_S4_S5_EEENS2_IJNS3_ILi1EEEiiiNS3_ILi72EEENS3_ILi512EEEEEENS2_IJNS2_IJS5_S5_EEES4_NS3_ILi4EEEEEENS2_IJNS2_IJS7_S4_EEENS3_ILi1024EEENS3_ILi16EEEEEEEEDaRKT_RKT0_RKT1_RKT2_ENKUlRKT_RKT0_E_clISC_SG_EEDaSW_SZ_) ;  /* 0xffffde8000007944 */ /* 0x020fea0003c3ffff */
[----:B-----5:R2:W-:Y:S01]  /*b580*/  STL.64 [R1+0x770], R2 ;  /* 0x0007700201007387 */ /* 0x0205e20000100a00 */
[----:B------:R-:W-:Y:S02]  /*b590*/  MOV R6, R4 ;  /* 0x0000000400067202 */ /* 0x000fe40000000f00 */
[----:B------:R-:W-:Y:S02]  /*b5a0*/  MOV R4, 0xb5c0 ;  /* 0x0000b5c000047802 */ /* 0x000fe40000000f00 */
[----:B-12---:R-:W-:Y:S05]  /*b5b0*/  CALL.REL.NOINC `($_ZN7cutlass13device_kernelIN5flash19enable_sm80_to_sm89INS1_16FlashAttnBwdSm80INS1_25CollectiveMainloopBwdSm80ILi2ELi2EN4cute5tupleIJNS5_1CILi128EEES8_NS7_ILi64EEEEEENS_6half_tEfNS_4arch4Sm80ELb0ELb0ELb1ELb0ELb0ELb0ELb0ELb0ELi2ELi4ELi4ELi4ELb0EEENS1_21CollectiveEpilogueBwdISA_SB_SD_Li256ELb0ELb0ELi2EEENS1_19SingleTileSchedulerILb0ELb0ELb0ELi128EEEEEEEEEvNT_6ParamsE$_ZN4cute3eso3ESOILb0ELb0EJNS_5tupleIJNS_1CILi1EEEiEEENS3_ILi1024EEENS2_IJiiEEEEEC2ERKS5_RKS6_RKS7_) ;  /* 0xffffa34000007944 */ /* 0x006fea0003c3ffff */
[----:B------:R2:W5:Y:S04]  /*b5c0*/  LDL R5, [R1+0x760] ;  /* 0x0007600001057983 */ /* 0x0005680000100800 */
[----:B-1----:R2:W5:Y:S01]  /*b5d0*/  LDL.64 R2, [R1+0x758] ;  /* 0x0007580001027983 */ /* 0x0025620000100a00 */
[----:B------:R-:W-:-:S03]  /*b5e0*/  MOV R6, 0xb600 ;  /* 0x0000b60000067802 */ /* 0x000fc60000000f00 */
[----:B--2--5:R-:W-:Y:S05]  /*b5f0*/  CALL.REL.NOINC `($_ZN7cutlass13device_kernelIN5flash19enable_sm80_to_sm89INS1_16FlashAttnBwdSm80INS1_25CollectiveMainloopBwdSm80ILi2ELi2EN4cute5tupleIJNS5_1CILi128EEES8_NS7_ILi64EEEEEENS_6half_tEfNS_4arch4Sm80ELb0ELb0ELb1ELb0ELb0ELb0ELb0ELb0ELi2ELi4ELi4ELi4ELb0EEENS1_21CollectiveEpilogueBwdISA_SB_SD_Li256ELb0ELb0ELi2EEENS1_19SingleTileSchedulerILb0ELb0ELb0ELi128EEEEEEEEEvNT_6ParamsE$_ZN4cute5tupleIJNS0_IJNS0_IJNS_1CILi2EEES2_EEENS1_ILi8EEES3_EEENS0_IJNS0_IJNS1_ILi1EEEiEEENS1_ILi1024EEENS0_IJiiEEEEEEEEC2ERKS5_RKSA_) ;  /* 0xffffce6000007944 */ /* 0x024fea0003c3ffff */
[----:B-1----:R1:W5:Y:S04]  /*b600*/  LDL R4, [R1+0x760] ;  /* 0x0007600001047983 */ /* 0x0023680000100800 */
[----:B------:R1:W5:Y:S01]  /*b610*/  LDL.64 R2, [R1+0x758] ;  /* 0x0007580001027983 */ /* 0x0003620000100a00 */
[----:B------:R-:W-:Y:S01]  /*b620*/  LEA.HI R6, R13, R13, RZ, 0x1d ;  /* 0x0000000d0d067211 */ /* 0x000fe200078fe8ff */
[----:B------:R-:W-:-:S04]  /*b630*/  IMAD.MOV.U32 R5, RZ, RZ, R14 ;  /* 0x000000ffff057224 */ /* 0x000fc800078e000e */
[----:B------:R-:W-:Y:S01]  /*b640*/  IMAD.U32 R12, R7, 0x2, R6 ;  /* 0x00000002070c7824 */ /* 0x000fe200078e0006 */
[----:B------:R-:W-:-:S04]  /*b650*/  MOV R6, 0xb680 ;  /* 0x0000b68000067802 */ /* 0x000fc80000000f00 */
[----:B------:R1:W-:Y:S03]  /*b660*/  STL [R1+0x11e4], R12 ;  /* 0x0011e40c01007387 */ /* 0x0003e60000100800 */
[----:B-1---5:R-:W-:Y:S05]  /*b670*/  CALL.REL.NOINC `($_ZN7cutlass13device_kernelIN5flash19enable_sm80_to_sm89INS1_16FlashAttnBwdSm80INS1_25CollectiveMainloopBwdSm80ILi2ELi2EN4cute5tupleIJNS5_1CILi128EEES8_NS7_ILi64EEEEEENS_6half_tEfNS_4arch4Sm80ELb0ELb0ELb1ELb0ELb0ELb0ELb0ELb0ELi2ELi4ELi4ELi4ELb0EEENS1_21CollectiveEpilogueBwdISA_SB_SD_Li256ELb0ELb0ELi2EEENS1_19SingleTileSchedulerILb0ELb0ELb0ELi128EEEEEEEEEvNT_6ParamsE$_ZN4cute3eso3ESOILb0ELb0EJNS_6LayoutINS_5tupleIJNS3_IJNS_1CILi2EEES5_EEENS4_ILi8EEES6_EEENS3_IJNS3_IJNS4_ILi1EEEiEEENS4_ILi1024EEENS3_IJiiEEEEEEEEjEEC2ERKSE_RKj) ;  /* 0xffffa51000007944 */ /* 0x022fea0003c3ffff */
[----:B-1----:R-:W2:Y:S04]  /*b680*/  LDL.64 R6, [R1+0x760] ;  /* 0x0007600001067983 */ /* 0x002ea80000100a00 */
[----:B------:R1:W5:Y:S01]  /*b690*/  LDL.64 R4, [R1+0x758] ;  /* 0x0007580001047983 */ /* 0x0003620000100a00 */
[----:B------:R-:W-:Y:S02]  /*b6a0*/  MOV R38, R62 ;  /* 0x0000003e00267202 */ /* 0x000fe40000000f00 */
[----:B------:R-:W-:Y:S01]  /*b6b0*/  MOV R42, 0xb6e0 ;  /* 0x0000b6e0002a7802 */ /* 0x000fe20000000f00 */
[----:B--2---:R-:W-:-:S04]  /*b6c0*/  IMAD.WIDE.U32 R2, R7, 0x2, R24 ;  /* 0x0000000207027825 */ /* 0x004fc800078e0018 */
[----:B-1---5:R-:W-:Y:S05]  /*b6d0*/  CALL.REL.NOINC `($_ZN7cutlass13device_kernelIN5flash19enable_sm80_to_sm89INS1_16FlashAttnBwdSm80INS1_25CollectiveMainloopBwdSm80ILi2ELi2EN4cute5tupleIJNS5_1CILi128EEES8_NS7_ILi64EEEEEENS_6half_tEfNS_4arch4Sm80ELb0ELb0ELb1ELb0ELb0ELb0ELb0ELb0ELi2ELi4ELi4ELi4ELb0EEENS1_21CollectiveEpilogueBwdISA_SB_SD_Li256ELb0ELb0ELi2EEENS1_19SingleTileSchedulerILb0ELb0ELb0ELi128EEEEEEEEEvNT_6ParamsE$_ZN4cute8smem_ptrIPN7cutlass6half_tEECI1NS_12iter_adaptorIS3_S4_EEES3_) ;  /* 0xffffd29000007944 */ /* 0x022fea0003c3ffff */
[----:B-1----:R-:W2:Y:S01]  /*b6e0*/  LDL.64 R2, [R1+0x758] ;  /* 0x0007580001027983 */ /* 0x002ea20000100a00 */
[----:B------:R-:W-:-:S03]  /*b6f0*/  MOV R12, 0xb720 ;  /* 0x0000b720000c7802 */ /* 0x000fc60000000f00 */
[----:B--2---:R1:W-:Y:S04]  /*b700*/  STL.64 [R1+0x770], R2 ;  /* 0x0007700201007387 */ /* 0x0043e80000100a00 */
[----:B-1----:R-:W-:Y:S05]  /*b710*/  CALL.REL.NOINC `($_ZN7cutlass13device_kernelIN5flash19enable_sm80_to_sm89INS1_16FlashAttnBwdSm80INS1_25CollectiveMainloopBwdSm80ILi2ELi2EN4cute5tupleIJNS5_1CILi128EEES8_NS7_ILi64EEEEEENS_6half_tEfNS_4arch4Sm80ELb0ELb0ELb1ELb0ELb0ELb0ELb0ELb0ELi2ELi4ELi4ELi4ELb0EEENS1_21CollectiveEpilogueBwdISA_SB_SD_Li256ELb0ELb0ELi2EEENS1_19SingleTileSchedulerILb0ELb0ELb0ELi128EEEEEEEEEvNT_6ParamsE$_ZN4cute3eso3ESOILb0ELb0EJNS_6LayoutINS_5tupleIJNS3_IJNS_1CILi2EEES5_EEENS4_ILi8EEES6_EEENS3_IJNS3_IJNS4_ILi1EEEiEEENS4_ILi1024EEENS3_IJiiEEEEEEEENS_10ViewEngineINS_8smem_ptrIPN7cutlass6half_tEEEEEEEC2ERKSE_RKSL_) ;  /* 0xffffa3f000007944 */ /* 0x002fea0003c3ffff */
[----:B------:R-:W-:Y:S02]  /*b720*/  MOV R2, 0xb740 ;  /* 0x0000b74000027802 */ /* 0x000fe40000000f00 */
[----:B-1----:R-:W-:Y:S05]  /*b730*/  CALL.REL.NOINC `($_ZN7cutlass13device_kernelIN5flash19enable_sm80_to_sm89INS1_16FlashAttnBwdSm80INS1_25CollectiveMainloopBwdSm80ILi2ELi2EN4cute5tupleIJNS5_1CILi128EEES8_NS7_ILi64EEEEEENS_6half_tEfNS_4arch4Sm80ELb0ELb0ELb1ELb0ELb0ELb0ELb0ELb0ELi2ELi4ELi4ELi4ELb0EEENS1_21CollectiveEpilogueBwdISA_SB_SD_Li256ELb0ELb0ELi2EEENS1_19SingleTileSchedulerILb0ELb0ELb0ELi128EEEEEEEEEvNT_6ParamsE$_ZZN4cute4takeILi1ELi3ENS_5tupleIJNS1_IJNS_1CILi1EEEiEEENS2_ILi1024EEENS1_IJiiEEEEEEEEDaRKT1_ENKUlDpRKT_E_clIJS5_S6_EEEDaSE_) ;  /* 0xffffdac000007944 */ /* 0x002fea0003c3ffff */
[----:B------:R-:W-:Y:S02]  /*b740*/  MOV R2, 0xb760 ;  /* 0x0000b76000027802 */ /* 0x000fe40000000f00 */
[----:B------:R-:W-:Y:S05]  /*b750*/  CALL.REL.NOINC `($_ZN7cutlass13device_kernelIN5flash19enable_sm80_to_sm89INS1_16FlashAttnBwdSm80INS1_25CollectiveMainloopBwdSm80ILi2ELi2EN4cute5tupleIJNS5_1CILi128EEES8_NS7_ILi64EEEEEENS_6half_tEfNS_4arch4Sm80ELb0ELb0ELb1ELb0ELb0ELb0ELb0ELb0ELi2ELi4ELi4ELi4ELb0EEENS1_21CollectiveEpilogueBwdISA_SB_SD_Li256ELb0ELb0ELi2EEENS1_19SingleTileSchedulerILb0ELb0ELb0ELi128EEEEEEEEEvNT_6ParamsE$_ZZN4cute16flatten_to_tupleINS_5tupleIJNS_1CILi1024EEENS1_IJiiEEEEEEEEDaRKT_ENKUlRKT_E_clIS4_EEDaSB_) ;  /* 0xffffd97000007944 */ /* 0x000fea0003c3ffff */
[----:B------:R-:W-:Y:S02]  /*b760*/  MOV R2, 0xb780 ;  /* 0x0000b78000027802 */ /* 0x000fe40000000f00 */
[----:B------:R-:W-:Y:S05]  /*b770*/  CALL.REL.NOINC `($_ZN7cutlass13device_kernelIN5flash19enable_sm80_to_sm89INS1_16FlashAttnBwdSm80INS1_25CollectiveMainloopBwdSm80ILi2ELi2EN4cute5tupleIJNS5_1CILi128EEES8_NS7_ILi64EEEEEENS_6half_tEfNS_4arch4Sm80ELb0ELb0ELb1ELb0ELb0ELb0ELb0ELb0ELi2ELi4ELi4ELi4ELb0EEENS1_21CollectiveEpilogueBwdISA_SB_SD_Li256ELb0ELb0ELi2EEENS1_19SingleTileSchedulerILb0ELb0ELb0ELi128EEEEEEEEEvNT_6ParamsE$_ZZN4cute12filter_tupleINS_5tupleIJNS_1CILi1024EEENS1_IJiiEEEEEEZNS_16flatten_to_tupleIS5_EEDaRKT_EUlRKT_E_EEDaS9_OT0_ENKUlDpSC_E_clIJNS1_IJS3_EEES4_EEEDaSG_) ;  /* 0xffffd53000007944 */ /* 0x000fea0003c3ffff */
        /* <DEDUP_REMOVED lines=19> */
[----:B--2---:R1:W5:Y:S01]  /*b8b0*/  LD.E R24, [R24.64] ;  /* 0x0000000418187980 */ /* 0x004362000c101900 */
[----:B------:R-:W-:-:S03]  /*b8c0*/  MOV R4, 0xb8e0 ;  /* 0x0000b8e000047802 */ /* 0x000fc60000000f00 */
[----:B-1---5:R-:W-:Y:S05]  /*b8d0*/  CALL.REL.NOINC `($_ZN7cutlass13device_kernelIN5flash19enable_sm80_to_sm89INS1_16FlashAttnBwdSm80INS1_25CollectiveMainloopBwdSm80ILi2ELi2EN4cute5tupleIJNS5_1CILi128EEES8_NS7_ILi64EEEEEENS_6half_tEfNS_4arch4Sm80ELb0ELb0ELb1ELb0ELb0ELb0ELb0ELb0ELi2ELi4ELi4ELi4ELb0EEENS1_21CollectiveEpilogueBwdISA_SB_SD_Li256ELb0ELb0ELi2EEENS1_19SingleTileSchedulerILb0ELb0ELb0ELi128EEEEEEEEEvNT_6ParamsE$_ZN4cute3eso3ESOILb1ELb0EJNS_10UnderscoreES2_S2_iEEC2ERKS2_S5_S5_RKi) ;  /* 0xffffaf7000007944 */ /* 0x022fea0003c3ffff */
[----:B------:R-:W-:Y:S01]  /*b8e0*/  ULDC.64 UR4, c[0x0][0x118] ;  /* 0x0000460000047ab9 */ /* 0x000fe20000000a00 */
[----:B------:R2:W5:Y:S04]  /*b8f0*/  LDL R6, [R1+0x758] ;  /* 0x0007580001067983 */ /* 0x0005680000100800 */
[----:B-1----:R2:W5:Y:S04]  /*b900*/  LD.E R2, [R12.64] ;  /* 0x000000040c027980 */ /* 0x002568000c101900 */
[----:B------:R2:W5:Y:S01]  /*b910*/  LD.E R3, [R12.64+0x4] ;  /* 0x000004040c037980 */ /* 0x000562000c101900 */
[----:B------:R-:W-:-:S03]  /*b920*/  MOV R4, 0xb940 ;  /* 0x0000b94000047802 */ /* 0x000fc60000000f00 */
[----:B--2--5:R-:W-:Y:S05]  /*b930*/  CALL.REL.NOINC `($_ZN7cutlass13device_kernelIN5flash19enable_sm80_to_sm89INS1_16FlashAttnBwdSm80INS1_25CollectiveMainloopBwdSm80ILi2ELi2EN4cute5tupleIJNS5_1CILi128EEES8_NS7_ILi64EEEEEENS_6half_tEfNS_4arch4Sm80ELb0ELb0ELb1ELb0ELb0ELb0ELb0ELb0ELi2ELi4ELi4ELi4ELb0EEENS1_21CollectiveEpilogueBwdISA_SB_SD_Li256ELb0ELb0ELi2EEENS1_19SingleTileSchedulerILb0ELb0ELb0ELi128EEEEEEEEEvNT_6ParamsE$_ZZN4cute5sliceINS_5tupleIJNS_10UnderscoreES2_S2_iEEENS1_IJNS1_IJNS_1CILi1EEENS4_ILi0EEEEEENS4_ILi4096EEENS1_IJiiEEENS1_IJS6_NS4_ILi8192EEEEEEEEEEEDaRKT_RKT0_ENKUlRKT_RKT0_E_clIS2_S9_EEDaSL_SO_) ;  /* 0xffffd96000007944 */ /* 0x024fea0003c3ffff */
[----:B------:R1:W-:Y:S01]  /*b940*/  STL.64 [R1+0x758], R2 ;  /* 0x0007580201007387 */ /* 0x0003e20000100a00 */
[----:B------:R-:W-:-:S02]  /*b950*/  MOV R75, R62 ;  /* 0x0000003e004b7202 */ /* 0x000fc40000000f00 */
[----:B------:R-:W-:Y:S02]  /*b960*/  MOV R4, 0xb980 ;  /* 0x0000b98000047802 */ /* 0x000fe40000000f00 */
[----:B-1----:R-:W-:Y:S05]  /*b970*/  CALL.REL.NOINC `($_ZN7cutlass13device_kernelIN5flash19enable_sm80_to_sm89INS1_16FlashAttnBwdSm80INS1_25CollectiveMainloopBwdSm80ILi2ELi2EN4cute5tupleIJNS5_1CILi128EEES8_NS7_ILi64EEEEEENS_6half_tEfNS_4arch4Sm80ELb0ELb0ELb1ELb0ELb0ELb0ELb0ELb0ELi2ELi4ELi4ELi4ELb0EEENS1_21CollectiveEpilogueBwdISA_SB_SD_Li256ELb0ELb0ELi2EEENS1_19SingleTileSchedulerILb0ELb0ELb0ELi128EEEEEEEEEvNT_6ParamsE$_ZZN4cute12filter_tupleINS_5tupleIJNS_10UnderscoreES2_S2_iEEENS1_IJNS1_IJNS_1CILi1EEENS4_ILi0EEEEEENS4_ILi4096EEENS1_IJiiEEENS1_IJS6_NS4_ILi8192EEEEEEEEEZNS_5sliceIS3_SC_EEDaRKT_RKT0_EUlRKT_RKT0_E_EEDaSG_SJ_OT1_ENKUlDpSM_E_clIJNS1_IJS7_EEENS1_IJS8_EEENS1_IJS9_EEENS1_IJEEEEEEDaST_) ;  /* 0xffffd27000007944 */ /* 0x002fea0003c3ffff */
[----:B------:R-:W-:Y:S02]  /*b980*/  MOV R4, 0xb9a0 ;  /* 0x0000b9a000047802 */ /* 0x000fe40000000f00 */
[----:B-1---5:R-:W-:Y:S05]  /*b990*/  CALL.REL.NOINC `($_ZN7cutlass13device_kernelIN5flash19enable_sm80_to_sm89INS1_16FlashAttnBwdSm80INS1_25CollectiveMainloopBwdSm80ILi2ELi2EN4cute5tupleIJNS5_1CILi128EEES8_NS7_ILi64EEEEEENS_6half_tEfNS_4arch4Sm80ELb0ELb0ELb1ELb0ELb0ELb0ELb0ELb0ELi2ELi4ELi4ELi4ELb0EEENS1_21CollectiveEpilogueBwdISA_SB_SD_Li256ELb0ELb0ELi2EEENS1_19SingleTileSchedulerILb0ELb0ELb0ELi128EEEEEEEEEvNT_6ParamsE$_ZN4cute5tupleIJNS0_IJNS0_IJNS_1CILi8EEENS1_ILi1EEEEEENS1_ILi2EEENS0_IJS5_S5_EEEEEENS0_IJNS0_IJS3_NS1_ILi0EEEEEENS1_ILi4096EEENS0_IJiiEEEEEEEEC2ERKS7_RKSC_) ;  /* 0xffffccf000007944 */ /* 0x022fea0003c3ffff */
[----:B-1----:R1:W5:Y:S01]  /*b9a0*/  LDL.64 R2, [R1+0x758] ;  /* 0x0007580001027983 */ /* 0x0023620000100a00 */
[----:B------:R-:W-:Y:S02]  /*b9b0*/  SHF.L.U32 R4, R6, 0xd, RZ ;  /* 0x0000000d06047819 */ /* 0x000fe400000006ff */
[----:B------:R-:W-:-:S03]  /*b9c0*/  MOV R6, 0xb9f0 ;  /* 0x0000b9f000067802 */ /* 0x000fc60000000f00 */
[----:B------:R1:W-:Y:S04]  /*b9d0*/  STL [R1+0x770], R4 ;  /* 0x0007700401007387 */ /* 0x0003e80000100800 */
[----:B-1---5:R-:W-:Y:S05]  /*b9e0*/  CALL.REL.NOINC `($_ZN7cutlass13device_kernelIN5flash19enable_sm80_to_sm89INS1_16FlashAttnBwdSm80INS1_25CollectiveMainloopBwdSm80ILi2ELi2EN4cute5tupleIJNS5_1CILi128EEES8_NS7_ILi64EEEEEENS_6half_tEfNS_4arch4Sm80ELb0ELb0ELb1ELb0ELb0ELb0ELb0ELb0ELi2ELi4ELi4ELi4ELb0EEENS1_21CollectiveEpilogueBwdISA_SB_SD_Li256ELb0ELb0ELi2EEENS1_19SingleTileSchedulerILb0ELb0ELb0ELi128EEEEEEEEEvNT_6ParamsE$_ZN4cute3eso3ESOILb0ELb0EJNS_6LayoutINS_5tupleIJNS3_IJNS_1CILi8EEENS4_ILi1EEEEEENS4_ILi2EEENS3_IJS8_S8_EEEEEENS3_IJNS3_IJS6_NS4_ILi0EEEEEENS4_ILi4096EEENS3_IJiiEEEEEEEEiEEC2ERKSG_RKi) ;  /* 0xffffa77000007944 */ /* 0x022fea0003c3ffff */
[----:B------:R-:W-:Y:S01]  /*b9f0*/  ULDC.64 UR4, c[0x0][0x118] ;  /* 0x0000460000047ab9 */ /* 0x000fe20000000a00 */
[----:B-1----:R-:W2:Y:S04]  /*ba00*/  LDL R2, [R1+0x760] ;  /* 0x0007600001027983 */ /* 0x002ea80000100800 */
[----:B------:R-:W2:Y:S04]  /*ba10*/  LD.E.64 R12, [R12.64+0x8] ;  /* 0x000008040c0c7980 */ /* 0x000ea8000c101b00 */
[----:B------:R1:W5:Y:S01]  /*ba20*/  LDL.64 R4, [R1+0x758] ;  /* 0x0007580001047983 */ /* 0x0003620000100a00 */
[----:B------:R-:W-:-:S02]  /*ba30*/  MOV R38, R62 ;  /* 0x0000003e00267202 */ /* 0x000fc40000000f00 */
[----:B------:R-:W-:Y:S01]  /*ba40*/  MOV R42, 0xba70 ;  /* 0x0000ba70002a7802 */ /* 0x000fe20000000f00 */
[----:B--2---:R-:W-:-:S04]  /*ba50*/  IMAD.WIDE R2, R2, 0x2, R12 ;  /* 0x0000000202027825 */ /* 0x004fc800078e020c */
[----:B-1---5:R-:W-:Y:S05]  /*ba60*/  CALL.REL.NOINC `($_ZN7cutlass13device_kernelIN5flash19enable_sm80_to_sm89INS1_16FlashAttnBwdSm80INS1_25CollectiveMainloopBwdSm80ILi2ELi2EN4cute5tupleIJNS5_1CILi128EEES8_NS7_ILi64EEEEEENS_6half_tEfNS_4arch4Sm80ELb0ELb0ELb1ELb0ELb0ELb0ELb0ELb0ELi2ELi4ELi4ELi4ELb0EEENS1_21CollectiveEpilogueBwdISA_SB_SD_Li256ELb0ELb0ELi2EEENS1_19SingleTileSchedulerILb0ELb0ELb0ELi128EEEEEEEEEvNT_6ParamsE$_ZN4cute8smem_ptrIPN7cutlass6half_tEECI1NS_12iter_adaptorIS3_S4_EEES3_) ;  /* 0xffffcf0000007944 */ /* 0x022fea0003c3ffff */
[----:B-1----:R-:W2:Y:S01]  /*ba70*/  LDL.64 R2, [R1+0x758] ;  /* 0x0007580001027983 */ /* 0x002ea20000100a00 */
[----:B------:R-:W-:-:S03]  /*ba80*/  MOV R6, 0xbab0 ;  /* 0x0000bab000067802 */ /* 0x000fc60000000f00 */
[----:B--2---:R1:W-:Y:S04]  /*ba90*/  STL.64 [R1+0x770], R2 ;  /* 0x0007700201007387 */ /* 0x0043e80000100a00 */
[----:B-1----:R-:W-:Y:S05]  /*baa0*/  CALL.REL.NOINC `($_ZN7cutlass13device_kernelIN5flash19enable_sm80_to_sm89INS1_16FlashAttnBwdSm80INS1_25CollectiveMainloopBwdSm80ILi2ELi2EN4cute5tupleIJNS5_1CILi128EEES8_NS7_ILi64EEEEEENS_6half_tEfNS_4arch4Sm80ELb0ELb0ELb1ELb0ELb0ELb0ELb0ELb0ELi2ELi4ELi4ELi4ELb0EEENS1_21CollectiveEpilogueBwdISA_SB_SD_Li256ELb0ELb0ELi2EEENS1_19SingleTileSchedulerILb0ELb0ELb0ELi128EEEEEEEEEvNT_6ParamsE$_ZN4cute3eso3ESOILb0ELb0EJNS_6LayoutINS_5tupleIJNS3_IJNS_1CILi8EEENS4_ILi1EEEEEENS4_ILi2EEENS3_IJS8_S8_EEEEEENS3_IJNS3_IJS6_NS4_ILi0EEEEEENS4_ILi4096EEENS3_IJiiEEEEEEEENS_10ViewEngineINS_8smem_ptrIPN7cutlass6half_tEEEEEEEC2ERKSG_RKSN_) ;  /* 0xffffa64000007944 */ /* 0x002fea0003c3ffff */
[----:B------:R2:W5:Y:S04]  /*bab0*/  LDL.64 R30, [R1+0x760] ;  /* 0x00076000011e7983 */ /* 0x0005680000100a00 */
[----:B------:R2:W5:Y:S04]  /*bac0*/  LDL.64 R28, [R63+0x30] ;  /* 0x000030003f1c7983 */ /* 0x0005680000100a00 */
[----:B------:R2:W5:Y:S01]  /*bad0*/  LDL.64 R20, [R1+0x758] ;  /* 0x0007580001147983 */ /* 0x0005620000100a00 */
[----:B------:R-:W-:Y:S01]  /*bae0*/  IMAD.MOV.U32 R6, RZ, RZ, R10 ;  /* 0x000000ffff067224 */ /* 0x000fe200078e000a */
[----:B-1----:R-:W-:-:S02]  /*baf0*/  MOV R3, R11 ;  /* 0x0000000b00037202 */ /* 0x002fc40000000f00 */
[----:B------:R-:W-:Y:S02]  /*bb00*/  MOV R4, 0xbb20 ;  /* 0x0000bb2000047802 */ /* 0x000fe40000000f00 */
[----:B--2--5:R-:W-:Y:S05]  /*bb10*/  CALL.REL.NOINC `($_ZN7cutlass13device_kernelIN5flash19enable_sm80_to_sm89INS1_16FlashAttnBwdSm80INS1_25CollectiveMainloopBwdSm80ILi2ELi2EN4cute5tupleIJNS5_1CILi128EEES8_NS7_ILi64EEEEEENS_6half_tEfNS_4arch4Sm80ELb0ELb0ELb1ELb0ELb0ELb0ELb0ELb0ELi2ELi4ELi4ELi4ELb0EEENS1_21CollectiveEpilogueBwdISA_SB_SD_Li256ELb0ELb0ELi2EEENS1_19SingleTileSchedulerILb0ELb0ELb0ELi128EEEEEEEEEvNT_6ParamsE$_ZN4cute3eso3ESOILb1ELb0EJNS_6LayoutINS_5tupleIJNS3_IJNS_1CILi8EEENS4_ILi1EEEEEENS4_ILi2EEENS4_ILi4EEEEEENS3_IJNS3_IJS6_NS4_ILi0EEEEEES5_NS4_ILi16EEEEEEEENS_10ViewEngineIPN7cutlass6half_tEEEEEC2ERKSF_RKSK_) ;  /* 0xffffc52000007944 */ /* 0x024fea0003c3ffff */
[----:B------:R2:W5:Y:S01]  /*bb20*/  LDL.64 R26, [R1+0x758] ;  /* 0x00075800011a7983 */ /* 0x0005620000100a00 */
[----:B-1----:R-:W-:Y:S01]  /*bb30*/  IMAD.MOV.U32 R6, RZ, RZ, R8 ;  /* 0x000000ffff067224 */ /* 0x002fe200078e0008 */
[----:B------:R-:W-:Y:S02]  /*bb40*/  MOV R3, R9 ;  /* 0x0000000900037202 */ /* 0x000fe40000000f00 */
[----:B------:R-:W-:Y:S02]  /*bb50*/  MOV R4, 0xbb70 ;  /* 0x0000bb7000047802 */ /* 0x000fe40000000f00 */
[----:B--2--5:R-:W-:Y:S05]  /*bb60*/  CALL.REL.NOINC `($_ZN7cutlass13device_kernelIN5flash19enable_sm80_to_sm89INS1_16FlashAttnBwdSm80INS1_25CollectiveMainloopBwdSm80ILi2ELi2EN4cute5tupleIJNS5_1CILi128EEES8_NS7_ILi64EEEEEENS_6half_tEfNS_4arch4Sm80ELb0ELb0ELb1ELb0ELb0ELb0ELb0ELb0ELi2ELi4ELi4ELi4ELb0EEENS1_21CollectiveEpilogueBwdISA_SB_SD_Li256ELb0ELb0ELi2EEENS1_19SingleTileSchedulerILb0ELb0ELb0ELi128EEEEEEEEEvNT_6ParamsE$_ZN4cute3eso3ESOILb1ELb0EJNS_6LayoutINS_5tupleIJNS3_IJNS_1CILi8EEENS4_ILi1EEEEEENS4_ILi4EEES8_EEENS3_IJNS3_IJS6_NS4_ILi0EEEEEES5_NS4_ILi32EEEEEEEENS_10ViewEngineIPN7cutlass6half_tEEEEEC2ERKSE_RKSJ_) ;  /* 0xffffc6a000007944 */ /* 0x024fea0003c3ffff */
[----:B------:R2:W5:Y:S01]  /*bb70*/  LDL.64 R24, [R1+0x758] ;  /* 0x0007580001187983 */ /* 0x0005620000100a00 */
[----:B------:R-:W-:Y:S01]  /*bb80*/  IMAD.MOV.U32 R38, RZ, RZ, R62 ;  /* 0x000000ffff267224 */ /* 0x000fe200078e003e */
[----:B-1----:R-:W-:Y:S01]  /*bb90*/  MOV R2, R30 ;  /* 0x0000001e00027202 */ /* 0x002fe20000000f00 */
[----:B------:R-:W-:Y:S01]  /*bba0*/  IMAD.MOV.U32 R3, RZ, RZ, R31 ;  /* 0x000000ffff037224 */ /* 0x000fe200078e001f */
[----:B------:R-:W-:Y:S02]  /*bbb0*/  MOV R42, 0xbbd0 ;  /* 0x0000bbd0002a7802 */ /* 0x000fe40000000f00 */
[----:B--2--5:R-:W-:Y:S05]  /*bbc0*/  CALL.REL.NOINC `($_ZN7cutlass13device_kernelIN5flash19enable_sm80_to_sm89INS1_16FlashAttnBwdSm80INS1_25CollectiveMainloopBwdSm80ILi2ELi2EN4cute5tupleIJNS5_1CILi128EEES8_NS7_ILi64EEEEEENS_6half_tEfNS_4arch4Sm80ELb0ELb0ELb1ELb0ELb0ELb0ELb0ELb0ELi2ELi4ELi4ELi4ELb0EEENS1_21CollectiveEpilogueBwdISA_SB_SD_Li256ELb0ELb0ELi2EEENS1_19SingleTileSchedulerILb0ELb0ELb0ELi128EEEEEEEEEvNT_6ParamsE$_ZN4cute8smem_ptrIPN7cutlass6half_tEECI1NS_12iter_adaptorIS3_S4_EEES3_) ;  /* 0xffffcda000007944 */ /* 0x024fea0003c3ffff */
[----:B-1----:R1:W5:Y:S01]  /*bbd0*/  LDL.64 R2, [R1+0x758] ;  /* 0x0007580001027983 */ /* 0x0023620000100a00 */
[----:B------:R-:W-:Y:S02]  /*bbe0*/  MOV R92, R62 ;  /* 0x0000003e005c7202 */ /* 0x000fe40000000f00 */
[----:B------:R-:W-:-:S02]  /*bbf0*/  MOV R38, 0xbc10 ;  /* 0x0000bc1000267802 */ /* 0x000fc40000000f00 */
[----:B-1---5:R-:W-:Y:S05]  /*bc00*/  CALL.REL.NOINC `($_ZN7cutlass13device_kernelIN5flash19enable_sm80_to_sm89INS1_16FlashAttnBwdSm80INS1_25CollectiveMainloopBwdSm80ILi2ELi2EN4cute5tupleIJNS5_1CILi128EEES8_NS7_ILi64EEEEEENS_6half_tEfNS_4arch4Sm80ELb0ELb0ELb1ELb0ELb0ELb0ELb0ELb0ELi2ELi4ELi4ELi4ELb0EEENS1_21CollectiveEpilogueBwdISA_SB_SD_Li256ELb0ELb0ELi2EEENS1_19SingleTileSchedulerILb0ELb0ELb0ELi128EEEEEEEEEvNT_6ParamsE$_ZN4cute3eso3ESOILb1ELb0EJNS_6LayoutINS_5tupleIJNS3_IJNS_1CILi8EEENS4_ILi1EEEEEENS4_ILi2EEEEEENS3_IJNS3_IJS6_NS4_ILi0EEEEEENS4_ILi4096EEEEEEEENS_10ViewEngineINS_8smem_ptrIPN7cutlass6half_tEEEEEEEC2ERKSE_RKSL_) ;  /* 0xffffc1e000007944 */ /* 0x022fea0003c3ffff */
[----:B-1----:R1:W5:Y:S01]  /*bc10*/  LDL.64 R36, [R1+0x758] ;  /* 0x0007580001247983 */ /* 0x0023620000100a00 */
[----:B------:R-:W-:Y:S01]  /*bc20*/  IMAD.MOV.U32 R92, RZ, RZ, R62 ;  /* 0x000000ffff5c7224 */ /* 0x000fe200078e003e */
[----:B------:R-:W-:Y:S01]  /*bc30*/  MOV R38, R26 ;  /* 0x0000001a00267202 */ /* 0x000fe20000000f00 */
[----:B------:R-:W-:Y:S01]  /*bc40*/  IMAD.MOV.U32 R39, RZ, RZ, R27 ;  /* 0x000000ffff277224 */ /* 0x000fe200078e001b */
[----:B------:R-:W-:-:S02]  /*bc50*/  MOV R48, 0xbc70 ;  /* 0x0000bc7000307802 */ /* 0x000fc40000000f00 */
[----:B-1---5:R-:W-:Y:S05]  /*bc60*/  CALL.REL.NOINC `($_ZN7cutlass13device_kernelIN5flash19enable_sm80_to_sm89INS1_16FlashAttnBwdSm80INS1_25CollectiveMainloopBwdSm80ILi2ELi2EN4cute5tupleIJNS5_1CILi128EEES8_NS7_ILi64EEEEEENS_6half_tEfNS_4arch4Sm80ELb0ELb0ELb1ELb0ELb0ELb0ELb0ELb0ELi2ELi4ELi4ELi4ELb0EEENS1_21CollectiveEpilogueBwdISA_SB_SD_Li256ELb0ELb0ELi2EEENS1_19SingleTileSchedulerILb0ELb0ELb0ELi128EEEEEEEEEvNT_6ParamsE$_ZN4cute3eso3ESOILb1ELb0EJNS_6LayoutINS_5tupleIJNS3_IJNS_1CILi8EEENS4_ILi1EEEEEENS4_ILi2EEEEEENS3_IJNS3_IJS6_NS4_ILi0EEEEEES5_EEEEENS_10ViewEngineIPN7cutlass6half_tEEEEEC2ERKSD_RKSI_) ;  /* 0xffffc31000007944 */ /* 0x022fea0003c3ffff */
[----:B------:R2:W5:Y:S01]  /*bc70*/  LDL.64 R2, [R1+0x758] ;  /* 0x0007580001027983 */ /* 0x0005620000100a00 */
[----:B------:R-:W-:-:S02]  /*bc80*/  MOV R92, R62 ;  /* 0x0000003e005c7202 */ /* 0x000fc40000000f00 */
[----:B-1----:R-:W-:Y:S02]  /*bc90*/  MOV R42, 0xbcb0 ;  /* 0x0000bcb0002a7802 */ /* 0x002fe40000000f00 */
[----:B--2--5:R-:W-:Y:S05]  /*bca0*/  CALL.REL.NOINC `($_ZN7cutlass13device_kernelIN5flash19enable_sm80_to_sm89INS1_16FlashAttnBwdSm80INS1_25CollectiveMainloopBwdSm80ILi2ELi2EN4cute5tupleIJNS5_1CILi128EEES8_NS7_ILi64EEEEEENS_6half_tEfNS_4arch4Sm80ELb0ELb0ELb1ELb0ELb0ELb0ELb0ELb0ELi2ELi4ELi4ELi4ELb0EEENS1_21CollectiveEpilogueBwdISA_SB_SD_Li256ELb0ELb0ELi2EEENS1_19SingleTileSchedulerILb0ELb0ELb0ELi128EEEEEEEEEvNT_6ParamsE$_ZN4cute3eso3ESOILb1ELb0EJNS_6LayoutINS_5tupleIJNS3_IJNS_1CILi8EEENS4_ILi1EEEEEENS3_IJNS4_ILi2EEEEEEEEENS3_IJNS3_IJS6_NS4_ILi0EEEEEENS3_IJNS4_ILi4096EEEEEEEEEEENS_10ViewEngineINS_8smem_ptrIPN7cutlass6half_tEEEEEEEC2ERKSG_RKSN_) ;  /* 0xffffbf4000007944 */ /* 0x024fea0003c3ffff */
[----:B-1----:R1:W5:Y:S01]  /*bcb0*/  LDL.64 R36, [R1+0x758] ;  /* 0x0007580001247983 */ /* 0x0023620000100a00 */
[----:B------:R-:W-:Y:S02]  /*bcc0*/  MOV R92, R62 ;  /* 0x0000003e005c7202 */ /* 0x000fe40000000f00 */
[----:B------:R-:W-:Y:S02]  /*bcd0*/  MOV R42, 0xbcf0 ;  /* 0x0000bcf0002a7802 */ /* 0x000fe40000000f00 */
[----:B-1---5:R-:W-:Y:S05]  /*bce0*/  CALL.REL.NOINC `($_ZN7cutlass13device_kernelIN5flash19enable_sm80_to_sm89INS1_16FlashAttnBwdSm80INS1_25CollectiveMainloopBwdSm80ILi2ELi2EN4cute5tupleIJNS5_1CILi128EEES8_NS7_ILi64EEEEEENS_6half_tEfNS_4arch4Sm80ELb0ELb0ELb1ELb0ELb0ELb0ELb0ELb0ELi2ELi4ELi4ELi4ELb0EEENS1_21CollectiveEpilogueBwdISA_SB_SD_Li256ELb0ELb0ELi2EEENS1_19SingleTileSchedulerILb0ELb0ELb0ELi128EEEEEEEEEvNT_6ParamsE$_ZN4cute3eso3ESOILb1ELb0EJNS_6LayoutINS_5tupleIJNS3_IJNS_1CILi8EEENS4_ILi1EEEEEENS3_IJNS4_ILi2EEEEEEEEENS3_IJNS3_IJS6_NS4_ILi0EEEEEENS3_IJS5_EEEEEEEENS_10ViewEngineIPN7cutlass6half_tEEEEEC2ERKSF_RKSK_) ;  /* 0xffffc00000007944 */ /* 0x022fea0003c3ffff */
[----:B-1----:R1:W5:Y:S01]  /*bcf0*/  LDL.64 R2, [R1+0x758] ;  /* 0x0007580001027983 */ /* 0x0023620000100a00 */
[----:B------:R-:W-:Y:S02]  /*bd00*/  MOV R92, R62 ;  /* 0x0000003e005c7202 */ /* 0x000fe40000000f00 */
[----:B------:R-:W-:Y:S02]  /*bd10*/  MOV R42, 0xbd30 ;  /* 0x0000bd30002a7802 */ /* 0x000fe40000000f00 */
[----:B-1---5:R-:W-:Y:S05]  /*bd20*/  CALL.REL.NOINC `($_ZN7cutlass13device_kernelIN5flash19enable_sm80_to_sm89INS1_16FlashAttnBwdSm80INS1_25CollectiveMainloopBwdSm80ILi2ELi2EN4cute5tupleIJNS5_1CILi128EEES8_NS7_ILi64EEEEEENS_6half_tEfNS_4arch4Sm80ELb0ELb0ELb1ELb0ELb0ELb0ELb0ELb0ELi2ELi4ELi4ELi4ELb0EEENS1_21CollectiveEpilogueBwdISA_SB_SD_Li256ELb0ELb0ELi2EEENS1_19SingleTileSchedulerILb0ELb0ELb0ELi128EEEEEEEEEvNT_6ParamsE$_ZN4cute3eso3ESOILb1ELb0EJNS_6LayoutINS_5tupleIJNS3_IJNS3_IJNS_1CILi8EEENS4_ILi1EEEEEES6_EEENS3_IJNS3_IJS6_S6_EEENS4_ILi2EEEEEEEEENS3_IJNS3_IJNS3_IJS6_NS4_ILi0EEEEEESD_EEENS3_IJNS3_IJSD_SD_EEES5_EEEEEEEENS_10ViewEngineIPN7cutlass6half_tEEEEEC2ERKSJ_RKSO_) ;  /* 0xffffb5f000007944 */ /* 0x022fea0003c3ffff */
[----:B-1----:R1:W5:Y:S01]  /*bd30*/  LDL.64 R38, [R1+0x758] ;  /* 0x0007580001267983 */ /* 0x0023620000100a00 */
[----:B------:R-:W-:Y:S02]  /*bd40*/  MOV R92, R62 ;  /* 0x0000003e005c7202 */ /* 0x000fe40000000f00 */
[----:B------:R-:W-:Y:S02]  /*bd50*/  MOV R42, 0xbd70 ;  /* 0x0000bd70002a7802 */ /* 0x000fe40000000f00 */
[----:B-1---5:R-:W-:Y:S05]  /*bd60*/  CALL.REL.NOINC `($_ZN7cutlass13device_kernelIN5flash19enable_sm80_to_sm89INS1_16FlashAttnBwdSm80INS1_25CollectiveMainloopBwdSm80ILi2ELi2EN4cute5tupleIJNS5_1CILi128EEES8_NS7_ILi64EEEEEENS_6half_tEfNS_4arch4Sm80ELb0ELb0ELb1ELb0ELb0ELb0ELb0ELb0ELi2ELi4ELi4ELi4ELb0EEENS1_21CollectiveEpilogueBwdISA_SB_SD_Li256ELb0ELb0ELi2EEENS1_19SingleTileSchedulerILb0ELb0ELb0ELi128EEEEEEEEEvNT_6ParamsE$_ZN4cute3eso3ESOILb1ELb0EJNS_6LayoutINS_5tupleIJNS3_IJNS3_IJNS_1CILi8EEENS4_ILi1EEEEEES6_EEENS3_IJNS3_IJS6_S6_EEENS4_ILi2EEEEEEEEENS3_IJNS3_IJNS3_IJS6_NS4_ILi0EEEEEESD_EEENS3_IJNS3_IJSD_SD_EEENS4_ILi4096EEEEEEEEEEENS_10ViewEngineINS_8smem_ptrIPN7cutlass6half_tEEEEEEEC2ERKSK_RKSR_) ;  /* 0xffffb4f000007944 */ /* 0x022fea0003c3ffff */
[----:B-1----:R1:W5:Y:S01]  /*bd70*/  LDL.64 R2, [R1+0x758] ;  /* 0x0007580001027983 */ /* 0x0023620000100a00 */
[----:B------:R-:W-:-:S02]  /*bd80*/  MOV R92, R62 ;  /* 0x0000003e005c7202 */ /* 0x000fc40000000f00 */
[----:B------:R-:W-:Y:S02]  /*bd90*/  MOV R48, 0xbdb0 ;  /* 0x0000bdb000307802 */ /* 0x000fe40000000f00 */
[----:B-1---5:R-:W-:Y:S05]  /*bda0*/  CALL.REL.NOINC `($_ZN7cutlass13device_kernelIN5flash19enable_sm80_to_sm89INS1_16FlashAttnBwdSm80INS1_25CollectiveMainloopBwdSm80ILi2ELi2EN4cute5tupleIJNS5_1CILi128EEES8_NS7_ILi64EEEEEENS_6half_tEfNS_4arch4Sm80ELb0ELb0ELb1ELb0ELb0ELb0ELb0ELb0ELi2ELi4ELi4ELi4ELb0EEENS1_21CollectiveEpilogueBwdISA_SB_SD_Li256ELb0ELb0ELi2EEENS1_19SingleTileSchedulerILb0ELb0ELb0ELi128EEEEEEEEEvNT_6ParamsE$_ZN4cute3eso3ESOILb1ELb0EJNS_6LayoutINS_5tupleIJNS3_IJNS_1CILi8EEENS4_ILi1EEEEEENS4_ILi2EEEEEENS3_IJNS3_IJS6_NS4_ILi0EEEEEES5_EEEEENS_10ViewEngineIPN7cutlass6half_tEEEEEC2ERKSD_RKSI_) ;  /* 0xffffc1d000007944 */ /* 0x022fea0003c3ffff */
[----:B------:R2:W5:Y:S01]  /*bdb0*/  LDL.64 R12, [R1+0x758] ;  /* 0x00075800010c7983 */ /* 0x0005620000100a00 */
[----:B-1----:R-:W-:Y:S02]  /*bdc0*/  MOV R38, R62 ;  /* 0x0000003e00267202 */ /* 0x002fe40000000f00 */
[----:B------:R-:W-:Y:S02]  /*bdd0*/  MOV R42, 0xbdf0 ;  /* 0x0000bdf0002a7802 */ /* 0x000fe40000000f00 */
[----:B--2--5:R-:W-:Y:S05]  /*bde0*/  CALL.REL.NOINC `($_ZN7cutlass13device_kernelIN5flash19enable_sm80_to_sm89INS1_16FlashAttnBwdSm80INS1_25CollectiveMainloopBwdSm80ILi2ELi2EN4cute5tupleIJNS5_1CILi128EEES8_NS7_ILi64EEEEEENS_6half_tEfNS_4arch4Sm80ELb0ELb0ELb1ELb0ELb0ELb0ELb0ELb0ELi2ELi4ELi4ELi4ELb0EEENS1_21CollectiveEpilogueBwdISA_SB_SD_Li256ELb0ELb0ELi2EEENS1_19SingleTileSchedulerILb0ELb0ELb0ELi128EEEEEEEEEvNT_6ParamsE$_ZN4cute8smem_ptrIPN7cutlass6half_tEECI1NS_12iter_adaptorIS3_S4_EEES3_) ;  /* 0xffffcb8000007944 */ /* 0x024fea0003c3ffff */
[----:B-1----:R1:W5:Y:S01]  /*bdf0*/  LDL.64 R2, [R1+0x758] ;  /* 0x0007580001027983 */ /* 0x0023620000100a00 */
[----:B------:R-:W-:Y:S02]  /*be00*/  MOV R92, R62 ;  /* 0x0000003e005c7202 */ /* 0x000fe40000000f00 */
[----:B------:R-:W-:Y:S02]  /*be10*/  MOV R38, 0xbe30 ;  /* 0x0000be3000267802 */ /* 0x000fe40000000f00 */
[----:B-1---5:R-:W-:Y:S05]  /*be20*/  CALL.REL.NOINC `($_ZN7cutlass13device_kernelIN5flash19enable_sm80_to_sm89INS1_16FlashAttnBwdSm80INS1_25CollectiveMainloopBwdSm80ILi2ELi2EN4cute5tupleIJNS5_1CILi128EEES8_NS7_ILi64EEEEEENS_6half_tEfNS_4arch4Sm80ELb0ELb0ELb1ELb0ELb0ELb0ELb0ELb0ELi2ELi4ELi4ELi4ELb0EEENS1_21CollectiveEpilogueBwdISA_SB_SD_Li256ELb0ELb0ELi2EEENS1_19SingleTileSchedulerILb0ELb0ELb0ELi128EEEEEEEEEvNT_6ParamsE$_ZN4cute3eso3ESOILb1ELb0EJNS_6LayoutINS_5tupleIJNS3_IJNS_1CILi8EEENS4_ILi1EEEEEENS4_ILi2EEEEEENS3_IJNS3_IJS6_NS4_ILi0EEEEEENS4_ILi4096EEEEEEEENS_10ViewEngineINS_8smem_ptrIPN7cutlass6half_tEEEEEEEC2ERKSE_RKSL_) ;  /* 0xffffbfc000007944 */ /* 0x022fea0003c3ffff */
[----:B------:R2:W5:Y:S01]  /*be30*/  LDL.64 R14, [R1+0x758] ;  /* 0x00075800010e7983 */ /* 0x0005620000100a00 */
[----:B------:R-:W-:Y:S01]  /*be40*/  IMAD.MOV.U32 R92, RZ, RZ, R62 ;  /* 0x000000ffff5c7224 */ /* 0x000fe200078e003e */
[----:B------:R-:W-:Y:S02]  /*be50*/  MOV R43, RZ ;  /* 0x000000ff002b7202 */ /* 0x000fe40000000f00 */
[----:B------:R-:W-:-:S02]  /*be60*/  MOV R42, 0xbe80 ;  /* 0x0000be80002a7802 */ /* 0x000fc40000000f00 */
[----:B-12--5:R-:W-:Y:S05]  /*be70*/  CALL.REL.NOINC `($_ZN7cutlass13device_kernelIN5flash19enable_sm80_to_sm89INS1_16FlashAttnBwdSm80INS1_25CollectiveMainloopBwdSm80ILi2ELi2EN4cute5tupleIJNS5_1CILi128EEES8_NS7_ILi64EEEEEENS_6half_tEfNS_4arch4Sm80ELb0ELb0ELb1ELb0ELb0ELb0ELb0ELb0ELi2ELi4ELi4ELi4ELb0EEENS1_21CollectiveEpilogueBwdISA_SB_SD_Li256ELb0ELb0ELi2EEENS1_19SingleTileSchedulerILb0ELb0ELb0ELi128EEEEEEEEEvNT_6ParamsE$_ZN4cute3eso3ESOILb1ELb0EJNS_10UnderscoreEiEEC2ERKS2_RKi) ;  /* 0xffffaa5000007944 */ /* 0x026fea0003c3ffff */
[----:B------:R-:W2:Y:S01]  /*be80*/  LDL R37, [R1+0x758] ;  /* 0x0007580001257983 */ /* 0x000ea20000100800 */
[----:B------:R-:W-:Y:S01]  /*be90*/  IMAD.MOV.U32 R92, RZ, RZ, R62 ;  /* 0x000000ffff5c7224 */ /* 0x000fe200078e003e */
[----:B------:R-:W-:-:S02]  /*bea0*/  MOV R38, 0xbed0 ;  /* 0x0000bed000267802 */ /* 0x000fc40000000f00 */
[----:B--2---:R-:W-:Y:S02]  /*beb0*/  SHF.L.U32 R37, R37, 0xc, RZ ;  /* 0x0000000c25257819 */ /* 0x004fe400000006ff */
[----:B-1----:R-:W-:Y:S05]  /*bec0*/  CALL.REL.NOINC `($_ZN7cutlass13device_kernelIN5flash19enable_sm80_to_sm89INS1_16FlashAttnBwdSm80INS1_25CollectiveMainloopBwdSm80ILi2ELi2EN4cute5tupleIJNS5_1CILi128EEES8_NS7_ILi64EEEEEENS_6half_tEfNS_4arch4Sm80ELb0ELb0ELb1ELb0ELb0ELb0ELb0ELb0ELi2ELi4ELi4ELi4ELb0EEENS1_21CollectiveEpilogueBwdISA_SB_SD_Li256ELb0ELb0ELi2EEENS1_19SingleTileSchedulerILb0ELb0ELb0ELi128EEEEEEEEEvNT_6ParamsE$_ZN4cute3eso3ESOILb1ELb0EJNS_6LayoutINS_5tupleIJNS3_IJNS_1CILi8EEENS4_ILi1EEEEEEEEENS3_IJNS3_IJS6_NS4_ILi0EEEEEEEEEEEiEEC2ERKSC_RKi) ;  /* 0xffffbce000007944 */ /* 0x002fea0003c3ffff */
[----:B------:R-:W2:Y:S01]  /*bed0*/  LDL R3, [R1+0x758] ;  /* 0x0007580001037983 */ /* 0x000ea20000100800 */
[----:B------:R-:W-:Y:S02]  /*bee0*/  MOV R38, R62 ;  /* 0x0000003e00267202 */ /* 0x000fe40000000f00 */
[----:B------:R-:W-:Y:S01]  /*bef0*/  MOV R42, 0xbf20 ;  /* 0x0000bf20002a7802 */ /* 0x000fe20000000f00 */
[----:B--2---:R-:W-:-:S04]  /*bf00*/  IMAD.WIDE R2, R3, 0x2, R14 ;  /* 0x0000000203027825 */ /* 0x004fc800078e020e */
[----:B-1----:R-:W-:Y:S05]  /*bf10*/  CALL.REL.NOINC `($_ZN7cutlass13device_kernelIN5flash19enable_sm80_to_sm89INS1_16FlashAttnBwdSm80INS1_25CollectiveMainloopBwdSm80ILi2ELi2EN4cute5tupleIJNS5_1CILi128EEES8_NS7_ILi64EEEEEENS_6half_tEfNS_4arch4Sm80ELb0ELb0ELb1ELb0ELb0ELb0ELb0ELb0ELi2ELi4ELi4ELi4ELb0EEENS1_21CollectiveEpilogueBwdISA_SB_SD_Li256ELb0ELb0ELi2EEENS1_19SingleTileSchedulerILb0ELb0ELb0ELi128EEEEEEEEEvNT_6ParamsE$_ZN4cute8smem_ptrIPN7cutlass6half_tEECI1NS_12iter_adaptorIS3_S4_EEES3_) ;  /* 0xffffca5000007944 */ /* 0x002fea0003c3ffff */
[----:B-1----:R1:W5:Y:S01]  /*bf20*/  LDL.64 R2, [R1+0x758] ;  /* 0x0007580001027983 */ /* 0x0023620000100a00 */
[----:B------:R-:W-:Y:S02]  /*bf30*/  MOV R92, R62 ;  /* 0x0000003e005c7202 */ /* 0x000fe40000000f00 */
[----:B------:R-:W-:Y:S02]  /*bf40*/  MOV R38, 0xbf60 ;  /* 0x0000bf6000267802 */ /* 0x000fe40000000f00 */
[----:B-1---5:R-:W-:Y:S05]  /*bf50*/  CALL.REL.NOINC `($_ZN7cutlass13device_kernelIN5flash19enable_sm80_to_sm89INS1_16FlashAttnBwdSm80INS1_25CollectiveMainloopBwdSm80ILi2ELi2EN4cute5tupleIJNS5_1CILi128EEES8_NS7_ILi64EEEEEENS_6half_tEfNS_4arch4Sm80ELb0ELb0ELb1ELb0ELb0ELb0ELb0ELb0ELi2ELi4ELi4ELi4ELb0EEENS1_21CollectiveEpilogueBwdISA_SB_SD_Li256ELb0ELb0ELi2EEENS1_19SingleTileSchedulerILb0ELb0ELb0ELi128EEEEEEEEEvNT_6ParamsE$_ZN4cute3eso3ESOILb1ELb0EJNS_6LayoutINS_5tupleIJNS3_IJNS_1CILi8EEENS4_ILi1EEEEEEEEENS3_IJNS3_IJS6_NS4_ILi0EEEEEEEEEEENS_10ViewEngineINS_8smem_ptrIPN7cutlass6half_tEEEEEEEC2ERKSC_RKSJ_) ;  /* 0xffffbbc000007944 */ /* 0x022fea0003c3ffff */
[----:B-1----:R1:W5:Y:S01]  /*bf60*/  LDL.64 R2, [R1+0x758] ;  /* 0x0007580001027983 */ /* 0x0023620000100a00 */
[----:B------:R-:W-:Y:S01]  /*bf70*/  IMAD.MOV.U32 R92, RZ, RZ, R62 ;  /* 0x000000ffff5c7224 */ /* 0x000fe200078e003e */
[----:B------:R-:W-:Y:S02]  /*bf80*/  MOV R43, RZ ;  /* 0x000000ff002b7202 */ /* 0x000fe40000000f00 */
[----:B------:R-:W-:-:S02]  /*bf90*/  MOV R42, 0xbfb0 ;  /* 0x0000bfb0002a7802 */ /* 0x000fc40000000f00 */
[----:B-1---5:R-:W-:Y:S05]  /*bfa0*/  CALL.REL.NOINC `($_ZN7cutlass13device_kernelIN5flash19enable_sm80_to_sm89INS1_16FlashAttnBwdSm80INS1_25CollectiveMainloopBwdSm80ILi2ELi2EN4cute5tupleIJNS5_1CILi128EEES8_NS7_ILi64EEEEEENS_6half_tEfNS_4arch4Sm80ELb0ELb0ELb1ELb0ELb0ELb0ELb0ELb0ELi2ELi4ELi4ELi4ELb0EEENS1_21CollectiveEpilogueBwdISA_SB_SD_Li256ELb0ELb0ELi2EEENS1_19SingleTileSchedulerILb0ELb0ELb0ELi128EEEEEEEEEvNT_6ParamsE$_ZN4cute3eso3ESOILb1ELb0EJNS_10UnderscoreEiEEC2ERKS2_RKi) ;  /* 0xffffa92000007944 */ /* 0x022fea0003c3ffff */
        /* <DEDUP_REMOVED lines=8> */
[----:B-12---:R-:W-:-:S05]  /*c030*/  IMAD.WIDE R36, R5, 0x2, R12 ;  /* 0x0000000205247825 */ /* 0x006fca00078e020c */
[----:B------:R-:W-:Y:S02]  /*c040*/  MOV R42, R36 ;  /* 0x00000024002a7202 */ /* 0x000fe40000000f00 */
[----:B------:R-:W-:Y:S05]  /*c050*/  CALL.REL.NOINC `($_ZN7cutlass13device_kernelIN5flash19enable_sm80_to_sm89INS1_16FlashAttnBwdSm80INS1_25CollectiveMainloopBwdSm80ILi2ELi2EN4cute5tupleIJNS5_1CILi128EEES8_NS7_ILi64EEEEEENS_6half_tEfNS_4arch4Sm80ELb0ELb0ELb1ELb0ELb0ELb0ELb0ELb0ELi2ELi4ELi4ELi4ELb0EEENS1_21CollectiveEpilogueBwdISA_SB_SD_Li256ELb0ELb0ELi2EEENS1_19SingleTileSchedulerILb0ELb0ELb0ELi128EEEEEEEEEvNT_6ParamsE$_ZN4cute3eso3ESOILb1ELb0EJNS_6LayoutINS_5tupleIJNS3_IJNS_1CILi8EEENS4_ILi1EEEEEEEEENS3_IJNS3_IJS6_NS4_ILi0EEEEEEEEEEENS_10ViewEngineIPN7cutlass6half_tEEEEEC2ERKSC_RKSH_) ;  /* 0xffffbb0000007944 */ /* 0x000fea0003c3ffff */
[----:B-1----:R1:W5:Y:S01]  /*c060*/  LDL.64 R36, [R1+0x758] ;  /* 0x0007580001247983 */ /* 0x0023620000100a00 */
[----:B------:R-:W-:Y:S02]  /*c070*/  MOV R38, R62 ;  /* 0x0000003e00267202 */ /* 0x000fe40000000f00 */
[----:B------:R-:W-:Y:S02]  /*c080*/  MOV R42, 0xc0a0 ;  /* 0x0000c0a0002a7802 */ /* 0x000fe40000000f00 */
[----:B-1---5:R-:W-:Y:S05]  /*c090*/  CALL.REL.NOINC `($_ZN7cutlass13device_kernelIN5flash19enable_sm80_to_sm89INS1_16FlashAttnBwdSm80INS1_25CollectiveMainloopBwdSm80ILi2ELi2EN4cute5tupleIJNS5_1CILi128EEES8_NS7_ILi64EEEEEENS_6half_tEfNS_4arch4Sm80ELb0ELb0ELb1ELb0ELb0ELb0ELb0ELb0ELi2ELi4ELi4ELi4ELb0EEENS1_21CollectiveEpilogueBwdISA_SB_SD_Li256ELb0ELb0ELi2EEENS1_19SingleTileSchedulerILb0ELb0ELb0ELi128EEEEEEEEEvNT_6ParamsE$_ZN4cute8smem_ptrIPN7cutlass6half_tEECI1NS_12iter_adaptorIS3_S4_EEES3_) ;  /* 0xffffc8d000007944 */ /* 0x022fea0003c3ffff */
[----:B-1----:R1:W5:Y:S01]  /*c0a0*/  LDL.64 R2, [R1+0x758] ;  /* 0x0007580001027983 */ /* 0x0023620000100a00 */
[----:B------:R-:W-:Y:S02]  /*c0b0*/  MOV R92, R62 ;  /* 0x0000003e005c7202 */ /* 0x000fe40000000f00 */
[----:B------:R-:W-:Y:S02]  /*c0c0*/  MOV R42, 0xc0e0 ;  /* 0x0000c0e0002a7802 */ /* 0x000fe40000000f00 */
[----:B-1---5:R-:W-:Y:S05]  /*c0d0*/  CALL.REL.NOINC `($_ZN7cutlass13device_kernelIN5flash19enable_sm80_to_sm89INS1_16FlashAttnBwdSm80INS1_25CollectiveMainloopBwdSm80ILi2ELi2EN4cute5tupleIJNS5_1CILi128EEES8_NS7_ILi64EEEEEENS_6half_tEfNS_4arch4Sm80ELb0ELb0ELb1ELb0ELb0ELb0ELb0ELb0ELi2ELi4ELi4ELi4ELb0EEENS1_21CollectiveEpilogueBwdISA_SB_SD_Li256ELb0ELb0ELi2EEENS1_19SingleTileSchedulerILb0ELb0ELb0ELi128EEEEEEEEEvNT_6ParamsE$_ZN4cute8smem_ptrIPN7cutlass9uint128_tEECI1NS_12iter_adaptorIS3_S4_EEES3_) ;  /* 0xffffc8d000007944 */ /* 0x022fea0003c3ffff */
[----:B-1----:R1:W5:Y:S01]  /*c0e0*/  LDL.64 R2, [R1+0x758] ;  /* 0x0007580001027983 */ /* 0x0023620000100a00 */
[----:B------:R-:W-:Y:S02]  /*c0f0*/  MOV R92, R62 ;  /* 0x0000003e005c7202 */ /* 0x000fe40000000f00 */
[----:B------:R-:W-:Y:S02]  /*c100*/  MOV R42, 0xc120 ;  /* 0x0000c120002a7802 */ /* 0x000fe40000000f00 */
[----:B-1---5:R-:W-:Y:S05]  /*c110*/  CALL.REL.NOINC `($_ZN7cutlass13device_kernelIN5flash19enable_sm80_to_sm89INS1_16FlashAttnBwdSm80INS1_25CollectiveMainloopBwdSm80ILi2ELi2EN4cute5tupleIJNS5_1CILi128EEES8_NS7_ILi64EEEEEENS_6half_tEfNS_4arch4Sm80ELb0ELb0ELb1ELb0ELb0ELb0ELb0ELb0ELi2ELi4ELi4ELi4ELb0EEENS1_21CollectiveEpilogueBwdISA_SB_SD_Li256ELb0ELb0ELi2EEENS1_19SingleTileSchedulerILb0ELb0ELb0ELi128EEEEEEEEEvNT_6ParamsE$_ZN4cute3eso3ESOILb1ELb0EJNS_6LayoutINS_5tupleIJNS3_IJNS_1CILi1EEES5_EEEEEENS3_IJNS3_IJS5_NS4_ILi0EEEEEEEEEEENS_10ViewEngineINS_8smem_ptrIPN7cutlass9uint128_tEEEEEEEC2ERKSB_RKSI_) ;  /* 0xffffb4b000007944 */ /* 0x022fea0003c3ffff */
[----:B------:R2:W5:Y:S01]  /*c120*/  LDL R4, [R1+0x758] ;  /* 0x0007580001047983 */ /* 0x0005620000100800 */
[----:B------:R-:W-:-:S02]  /*c130*/  MOV R92, R62 ;  /* 0x0000003e005c7202 */ /* 0x000fc40000000f00 */
[----:B-1----:R-:W-:Y:S02]  /*c140*/  MOV R38, 0xc160 ;  /* 0x0000c16000267802 */ /* 0x002fe40000000f00 */
[----:B--2--5:R-:W-:Y:S05]  /*c150*/  CALL.REL.NOINC `($_ZN7cutlass13device_kernelIN5flash19enable_sm80_to_sm89INS1_16FlashAttnBwdSm80INS1_25CollectiveMainloopBwdSm80ILi2ELi2EN4cute5tupleIJNS5_1CILi128EEES8_NS7_ILi64EEEEEENS_6half_tEfNS_4arch4Sm80ELb0ELb0ELb1ELb0ELb0ELb0ELb0ELb0ELi2ELi4ELi4ELi4ELb0EEENS1_21CollectiveEpilogueBwdISA_SB_SD_Li256ELb0ELb0ELi2EEENS1_19SingleTileSchedulerILb0ELb0ELb0ELi128EEEEEEEEEvNT_6ParamsE$_ZN4cute3eso3ESOILb1ELb0EJNS_6LayoutINS_5tupleIJNS3_IJNS_1CILi4EEENS4_ILi1EEEEEEEEENS3_IJNS3_IJS6_NS4_ILi0EEEEEEEEEEENS_10ViewEngineIPjEEEEC2ERKSC_RKSF_) ;  /* 0xffffb98000007944 */ /* 0x024fea0003c3ffff */
[----:B-1----:R-:W2:Y:S01]  /*c160*/  LDL.64 R2, [R1+0x758] ;  /* 0x0007580001027983 */ /* 0x002ea20000100a00 */
[----:B------:R-:W-:Y:S01]  /*c170*/  IADD3 R4, R4, -c[0x0][0x18], RZ ;  /* 0x8000060004047a10 */ /* 0x000fe20007ffe0ff */
[----:B------:R-:W-:Y:S01]  /*c180*/  ULDC.64 UR4, c[0x0][0x118] ;  /* 0x0000460000047ab9 */ /* 0x000fe20000000a00 */
[----:B------:R-:W-:Y:S01]  /*c190*/  IMAD.MOV.U32 R92, RZ, RZ, R62 ;  /* 0x000000ffff5c7224 */ /* 0x000fe200078e003e */
[----:B------:R-:W-:Y:S01]  /*c1a0*/  MOV R42, 0xc220 ;  /* 0x0000c220002a7802 */ /* 0x000fe20000000f00 */
[----:B------:R-:W-:Y:S02]  /*c1b0*/  IMAD.MOV.U32 R43, RZ, RZ, 0x1 ;  /* 0x00000001ff2b7424 */ /* 0x000fe400078e00ff */
[----:B------:R-:W2:Y:S04]  /*c1c0*/  LDSM.16.M88.4 R4, [R4] ;  /* 0x000000000404783b */ /* 0x000ea80000000200 */
[----:B--2---:R1:W-:Y:S04]  /*c1d0*/  ST.E [R2.64], R4 ;  /* 0x0000000402007985 */ /* 0x0043e8000c101904 */
[----:B------:R1:W-:Y:S04]  /*c1e0*/  ST.E [R2.64+0x4], R5 ;  /* 0x0000040502007985 */ /* 0x0003e8000c101904 */
[----:B------:R1:W-:Y:S04]  /*c1f0*/  ST.E [R2.64+0x8], R6 ;  /* 0x0000080602007985 */ /* 0x0003e8000c101904 */
[----:B------:R1:W-:Y:S02]  /*c200*/  ST.E [R2.64+0xc], R7 ;  /* 0x00000c0702007985 */ /* 0x0003e4000c101904 */
[----:B-1----:R-:W-:Y:S05]  /*c210*/  CALL.REL.NOINC `($_ZN7cutlass13device_kernelIN5flash19enable_sm80_to_sm89INS1_16FlashAttnBwdSm80INS1_25CollectiveMainloopBwdSm80ILi2ELi2EN4cute5tupleIJNS5_1CILi128EEES8_NS7_ILi64EEEEEENS_6half_tEfNS_4arch4Sm80ELb0ELb0ELb1ELb0ELb0ELb0ELb0ELb0ELi2ELi4ELi4ELi4ELb0EEENS1_21CollectiveEpilogueBwdISA_SB_SD_Li256ELb0ELb0ELi2EEENS1_19SingleTileSchedulerILb0ELb0ELb0ELi128EEEEEEEEEvNT_6ParamsE$_ZN4cute3eso3ESOILb1ELb0EJNS_10UnderscoreEiEEC2ERKS2_RKi) ;  /* 0xffffa6b000007944 */ /* 0x002fea0003c3ffff */
        /* <DEDUP_REMOVED lines=16> */
[----:B------:R-:W-:Y:S02]  /*c320*/  MOV R43, 0x1 ;  /* 0x00000001002b7802 */ /* 0x000fe40000000f00 */
        /* <DEDUP_REMOVED lines=29> */
[----:B------:R-:W2:Y:S01]  /*c500*/  LDL.64 R12, [R1+0x758] ;  /* 0x00075800010c7983 */ /* 0x000ea20000100a00 */
[----:B------:R-:W-:Y:S01]  /*c510*/  IADD3 R4, R4, -c[0x0][0x18], RZ ;  /* 0x8000060004047a10 */ /* 0x000fe20007ffe0ff */
[----:B------:R-:W-:-:S05]  /*c520*/  ULDC.64 UR4, c[0x0][0x118] ;  /* 0x0000460000047ab9 */ /* 0x000fca0000000a00 */
[----:B------:R-:W2:Y:S04]  /*c530*/  LDSM.16.M88.4 R4, [R4] ;  /* 0x000000000404783b */ /* 0x000ea80000000200 */
[----:B--2---:R2:W-:Y:S04]  /*c540*/  ST.E [R12.64], R4 ;  /* 0x000000040c007985 */ /* 0x0045e8000c101904 */
[----:B------:R2:W-:Y:S04]  /*c550*/  ST.E [R12.64+0x4], R5 ;  /* 0x000004050c007985 */ /* 0x0005e8000c101904 */
[----:B------:R2:W-:Y:S04]  /*c560*/  ST.E [R12.64+0x8], R6 ;  /* 0x000008060c007985 */ /* 0x0005e8000c101904 */
[----:B------:R2:W-:Y:S04]  /*c570*/  ST.E [R12.64+0xc], R7 ;  /* 0x00000c070c007985 */ /* 0x0005e8000c101904 */
[----:B-1----:R2:W5:Y:S01]  /*c580*/  LD.E.64 R2, [R28.64+0x8] ;  /* 0x000008041c027980 */ /* 0x002562000c101b00 */
[----:B------:R-:W-:Y:S01]  /*c590*/  IMAD.MOV.U32 R38, RZ, RZ, R62 ;  /* 0x000000ffff267224 */ /* 0x000fe200078e003e */
[----:B------:R-:W-:-:S02]  /*c5a0*/  MOV R42, 0xc5c0 ;  /* 0x0000c5c0002a7802 */ /* 0x000fc40000000f00 */
[----:B--2--5:R-:W-:Y:S05]  /*c5b0*/  CALL.REL.NOINC `($_ZN7cutlass13device_kernelIN5flash19enable_sm80_to_sm89INS1_16FlashAttnBwdSm80INS1_25CollectiveMainloopBwdSm80ILi2ELi2EN4cute5tupleIJNS5_1CILi128EEES8_NS7_ILi64EEEEEENS_6half_tEfNS_4arch4Sm80ELb0ELb0ELb1ELb0ELb0ELb0ELb0ELb0ELi2ELi4ELi4ELi4ELb0EEENS1_21CollectiveEpilogueBwdISA_SB_SD_Li256ELb0ELb0ELi2EEENS1_19SingleTileSchedulerILb0ELb0ELb0ELi128EEEEEEEEEvNT_6ParamsE$_ZN4cute8smem_ptrIPN7cutlass6half_tEECI1NS_12iter_adaptorIS3_S4_EEES3_) ;  /* 0xffffc3b000007944 */ /* 0x024fea0003c3ffff */
[----:B-1----:R1:W5:Y:S01]  /*c5c0*/  LDL.64 R2, [R1+0x758] ;  /* 0x0007580001027983 */ /* 0x0023620000100a00 */
[----:B------:R-:W-:-:S03]  /*c5d0*/  MOV R6, 0xc5f0 ;  /* 0x0000c5f000067802 */ /* 0x000fc60000000f00 */
[----:B-1---5:R-:W-:Y:S05]  /*c5e0*/  CALL.REL.NOINC `($_ZN7cutlass13device_kernelIN5flash19enable_sm80_to_sm89INS1_16FlashAttnBwdSm80INS1_25CollectiveMainloopBwdSm80ILi2ELi2EN4cute5tupleIJNS5_1CILi128EEES8_NS7_ILi64EEEEEENS_6half_tEfNS_4arch4Sm80ELb0ELb0ELb1ELb0ELb0ELb0ELb0ELb0ELi2ELi4ELi4ELi4ELb0EEENS1_21CollectiveEpilogueBwdISA_SB_SD_Li256ELb0ELb0ELi2EEENS1_19SingleTileSchedulerILb0ELb0ELb0ELi128EEEEEEEEEvNT_6ParamsE$_ZN4cute3eso3ESOILb1ELb0EJNS_6LayoutINS_5tupleIJNS3_IJNS_1CILi8EEENS4_ILi1EEEEEENS4_ILi4EEEEEENS3_IJNS3_IJS6_NS4_ILi0EEEEEENS4_ILi2048EEEEEEEENS_10ViewEngineINS_8smem_ptrIPN7cutlass6half_tEEEEEEEC2ERKSE_RKSL_) ;  /* 0xffffbb0000007944 */ /* 0x022fea0003c3ffff */
[----:B-1----:R1:W5:Y:S01]  /*c5f0*/  LDL.64 R4, [R1+0x758] ;  /* 0x0007580001047983 */ /* 0x0023620000100a00 */
[----:B------:R-:W-:Y:S01]  /*c600*/  IMAD.MOV.U32 R6, RZ, RZ, R24 ;  /* 0x000000ffff067224 */ /* 0x000fe200078e0018 */
[----:B------:R-:W-:-:S02]  /*c610*/  MOV R13, R25 ;  /* 0x00000019000d7202 */ /* 0x000fc40000000f00 */
[----:B------:R-:W-:Y:S02]  /*c620*/  MOV R12, 0xc640 ;  /* 0x0000c640000c7802 */ /* 0x000fe40000000f00 */
[----:B-1---5:R-:W-:Y:S05]  /*c630*/  CALL.REL.NOINC `($_ZN7cutlass13device_kernelIN5flash19enable_sm80_to_sm89INS1_16FlashAttnBwdSm80INS1_25CollectiveMainloopBwdSm80ILi2ELi2EN4cute5tupleIJNS5_1CILi128EEES8_NS7_ILi64EEEEEENS_6half_tEfNS_4arch4Sm80ELb0ELb0ELb1ELb0ELb0ELb0ELb0ELb0ELi2ELi4ELi4ELi4ELb0EEENS1_21CollectiveEpilogueBwdISA_SB_SD_Li256ELb0ELb0ELi2EEENS1_19SingleTileSchedulerILb0ELb0ELb0ELi128EEEEEEEEEvNT_6ParamsE$_ZN4cute3eso3ESOILb1ELb0EJNS_6LayoutINS_5tupleIJNS3_IJNS_1CILi8EEENS4_ILi1EEEEEENS4_ILi4EEEEEENS3_IJNS3_IJS6_NS4_ILi0EEEEEES5_EEEEENS_10ViewEngineIPN7cutlass6half_tEEEEEC2ERKSD_RKSI_) ;  /* 0xffffbb3000007944 */ /* 0x022fea0003c3ffff */
[----:B------:R2:W5:Y:S01]  /*c640*/  LDL.64 R2, [R1+0x758] ;  /* 0x0007580001027983 */ /* 0x0005620000100a00 */
[----:B-1----:R-:W-:Y:S02]  /*c650*/  MOV R7, R5 ;  /* 0x0000000500077202 */ /* 0x002fe40000000f00 */
[----:B------:R-:W-:Y:S02]  /*c660*/  MOV R6, 0xc680 ;  /* 0x0000c68000067802 */ /* 0x000fe40000000f00 */
[----:B--2--5:R-:W-:Y:S05]  /*c670*/  CALL.REL.NOINC `($_ZN7cutlass13device_kernelIN5flash19enable_sm80_to_sm89INS1_16FlashAttnBwdSm80INS1_25CollectiveMainloopBwdSm80ILi2ELi2EN4cute5tupleIJNS5_1CILi128EEES8_NS7_ILi64EEEEEENS_6half_tEfNS_4arch4Sm80ELb0ELb0ELb1ELb0ELb0ELb0ELb0ELb0ELi2ELi4ELi4ELi4ELb0EEENS1_21CollectiveEpilogueBwdISA_SB_SD_Li256ELb0ELb0ELi2EEENS1_19SingleTileSchedulerILb0ELb0ELb0ELi128EEEEEEEEEvNT_6ParamsE$_ZN4cute3eso3ESOILb1ELb0EJNS_6LayoutINS_5tupleIJNS3_IJNS_1CILi8EEENS4_ILi1EEEEEENS3_IJNS4_ILi4EEEEEEEEENS3_IJNS3_IJS6_NS4_ILi0EEEEEENS3_IJNS4_ILi2048EEEEEEEEEEENS_10ViewEngineINS_8smem_ptrIPN7cutlass6half_tEEEEEEEC2ERKSG_RKSN_) ;  /* 0xffffb6b000007944 */ /* 0x024fea0003c3ffff */
[----:B------:R2:W5:Y:S01]  /*c680*/  LDL.64 R6, [R1+0x758] ;  /* 0x0007580001067983 */ /* 0x0005620000100a00 */
[----:B-1----:R-:W-:Y:S02]  /*c690*/  MOV R5, R3 ;  /* 0x0000000300057202 */ /* 0x002fe40000000f00 */
[----:B------:R-:W-:Y:S02]  /*c6a0*/  MOV R4, 0xc6c0 ;  /* 0x0000c6c000047802 */ /* 0x000fe40000000f00 */
[----:B--2--5:R-:W-:Y:S05]  /*c6b0*/  CALL.REL.NOINC `($_ZN7cutlass13device_kernelIN5flash19enable_sm80_to_sm89INS1_16FlashAttnBwdSm80INS1_25CollectiveMainloopBwdSm80ILi2ELi2EN4cute5tupleIJNS5_1CILi128EEES8_NS7_ILi64EEEEEENS_6half_tEfNS_4arch4Sm80ELb0ELb0ELb1ELb0ELb0ELb0ELb0ELb0ELi2ELi4ELi4ELi4ELb0EEENS1_21CollectiveEpilogueBwdISA_SB_SD_Li256ELb0ELb0ELi2EEENS1_19SingleTileSchedulerILb0ELb0ELb0ELi128EEEEEEEEEvNT_6ParamsE$_ZN4cute3eso3ESOILb1ELb0EJNS_6LayoutINS_5tupleIJNS3_IJNS_1CILi8EEENS4_ILi1EEEEEENS3_IJNS4_ILi4EEEEEEEEENS3_IJNS3_IJS6_NS4_ILi0EEEEEENS3_IJS5_EEEEEEEENS_10ViewEngineIPN7cutlass6half_tEEEEEC2ERKSF_RKSK_) ;  /* 0xffffb6d000007944 */ /* 0x024fea0003c3ffff */
[----:B-1----:R1:W5:Y:S01]  /*c6c0*/  LDL.64 R2, [R1+0x758] ;  /* 0x0007580001027983 */ /* 0x0023620000100a00 */
[----:B------:R-:W-:-:S03]  /*c6d0*/  MOV R12, 0xc6f0 ;  /* 0x0000c6f0000c7802 */ /* 0x000fc60000000f00 */
[----:B-1---5:R-:W-:Y:S05]  /*c6e0*/  CALL.REL.NOINC `($_ZN7cutlass13device_kernelIN5flash19enable_sm80_to_sm89INS1_16FlashAttnBwdSm80INS1_25CollectiveMainloopBwdSm80ILi2ELi2EN4cute5tupleIJNS5_1CILi128EEES8_NS7_ILi64EEEEEENS_6half_tEfNS_4arch4Sm80ELb0ELb0ELb1ELb0ELb0ELb0ELb0ELb0ELi2ELi4ELi4ELi4ELb0EEENS1_21CollectiveEpilogueBwdISA_SB_SD_Li256ELb0ELb0ELi2EEENS1_19SingleTileSchedulerILb0ELb0ELb0ELi128EEEEEEEEEvNT_6ParamsE$_ZN4cute3eso3ESOILb1ELb0EJNS_6LayoutINS_5tupleIJNS3_IJNS3_IJNS_1CILi8EEENS4_ILi1EEEEEES6_EEENS3_IJNS3_IJS6_S6_EEENS4_ILi4EEEEEEEEENS3_IJNS3_IJNS3_IJS6_NS4_ILi0EEEEEESD_EEENS3_IJNS3_IJSD_SD_EEES5_EEEEEEEENS_10ViewEngineIPN7cutlass6half_tEEEEEC2ERKSJ_RKSO_) ;  /* 0xffffacb000007944 */ /* 0x022fea0003c3ffff */
[----:B-1----:R1:W5:Y:S01]  /*c6f0*/  LDL.64 R4, [R1+0x758] ;  /* 0x0007580001047983 */ /* 0x0023620000100a00 */
[----:B------:R-:W-:-:S03]  /*c700*/  MOV R12, 0xc720 ;  /* 0x0000c720000c7802 */ /* 0x000fc60000000f00 */
[----:B-1---5:R-:W-:Y:S05]  /*c710*/  CALL.REL.NOINC `($_ZN7cutlass13device_kernelIN5flash19enable_sm80_to_sm89INS1_16FlashAttnBwdSm80INS1_25CollectiveMainloopBwdSm80ILi2ELi2EN4cute5tupleIJNS5_1CILi128EEES8_NS7_ILi64EEEEEENS_6half_tEfNS_4arch4Sm80ELb0ELb0ELb1ELb0ELb0ELb0ELb0ELb0ELi2ELi4ELi4ELi4ELb0EEENS1_21CollectiveEpilogueBwdISA_SB_SD_Li256ELb0ELb0ELi2EEENS1_19SingleTileSchedulerILb0ELb0ELb0ELi128EEEEEEEEEvNT_6ParamsE$_ZN4cute3eso3ESOILb1ELb0EJNS_6LayoutINS_5tupleIJNS3_IJNS3_IJNS_1CILi8EEENS4_ILi1EEEEEES6_EEENS3_IJNS3_IJS6_S6_EEENS4_ILi4EEEEEEEEENS3_IJNS3_IJNS3_IJS6_NS4_ILi0EEEEEESD_EEENS3_IJNS3_IJSD_SD_EEENS4_ILi2048EEEEEEEEEEENS_10ViewEngineINS_8smem_ptrIPN7cutlass6half_tEEEEEEEC2ERKSK_RKSR_) ;  /* 0xffffac4000007944 */ /* 0x022fea0003c3ffff */
[----:B-1----:R1:W5:Y:S01]  /*c720*/  LDL.64 R2, [R1+0x758] ;  /* 0x0007580001027983 */ /* 0x0023620000100a00 */
[----:B------:R-:W-:Y:S01]  /*c730*/  IMAD.MOV.U32 R6, RZ, RZ, R4 ;  /* 0x000000ffff067224 */ /* 0x000fe200078e0004 */
[----:B------:R-:W-:-:S02]  /*c740*/  MOV R13, R5 ;  /* 0x00000005000d7202 */ /* 0x000fc40000000f00 */
[----:B------:R-:W-:Y:S02]  /*c750*/  MOV R12, 0xc770 ;  /* 0x0000c770000c7802 */ /* 0x000fe40000000f00 */
[----:B-1---5:R-:W-:Y:S05]  /*c760*/  CALL.REL.NOINC `($_ZN7cutlass13device_kernelIN5flash19enable_sm80_to_sm89INS1_16FlashAttnBwdSm80INS1_25CollectiveMainloopBwdSm80ILi2ELi2EN4cute5tupleIJNS5_1CILi128EEES8_NS7_ILi64EEEEEENS_6half_tEfNS_4arch4Sm80ELb0ELb0ELb1ELb0ELb0ELb0ELb0ELb0ELi2ELi4ELi4ELi4ELb0EEENS1_21CollectiveEpilogueBwdISA_SB_SD_Li256ELb0ELb0ELi2EEENS1_19SingleTileSchedulerILb0ELb0ELb0ELi128EEEEEEEEEvNT_6ParamsE$_ZN4cute3eso3ESOILb1ELb0EJNS_6LayoutINS_5tupleIJNS3_IJNS_1CILi8EEENS4_ILi1EEEEEENS4_ILi4EEEEEENS3_IJNS3_IJS6_NS4_ILi0EEEEEES5_EEEEENS_10ViewEngineIPN7cutlass6half_tEEEEEC2ERKSD_RKSI_) ;  /* 0xffffba0000007944 */ /* 0x022fea0003c3ffff */
[----:B------:R2:W5:Y:S01]  /*c770*/  LDL.64 R12, [R1+0x758] ;  /* 0x00075800010c7983 */ /* 0x0005620000100a00 */
[----:B------:R-:W-:Y:S02]  /*c780*/  MOV R38, R62 ;  /* 0x0000003e00267202 */ /* 0x000fe40000000f00 */
[----:B------:R-:W-:Y:S02]  /*c790*/  MOV R42, 0xc7b0 ;  /* 0x0000c7b0002a7802 */ /* 0x000fe40000000f00 */
[----:B-12--5:R-:W-:Y:S05]  /*c7a0*/  CALL.REL.NOINC `($_ZN7cutlass13device_kernelIN5flash19enable_sm80_to_sm89INS1_16FlashAttnBwdSm80INS1_25CollectiveMainloopBwdSm80ILi2ELi2EN4cute5tupleIJNS5_1CILi128EEES8_NS7_ILi64EEEEEENS_6half_tEfNS_4arch4Sm80ELb0ELb0ELb1ELb0ELb0ELb0ELb0ELb0ELi2ELi4ELi4ELi4ELb0EEENS1_21CollectiveEpilogueBwdISA_SB_SD_Li256ELb0ELb0ELi2EEENS1_19SingleTileSchedulerILb0ELb0ELb0ELi128EEEEEEEEEvNT_6ParamsE$_ZN4cute8smem_ptrIPN7cutlass6half_tEECI1NS_12iter_adaptorIS3_S4_EEES3_) ;  /* 0xffffc1c000007944 */ /* 0x026fea0003c3ffff */
[----:B-1----:R1:W5:Y:S01]  /*c7b0*/  LDL.64 R2, [R1+0x758] ;  /* 0x0007580001027983 */ /* 0x0023620000100a00 */
[----:B------:R-:W-:-:S03]  /*c7c0*/  MOV R6, 0xc7e0 ;  /* 0x0000c7e000067802 */ /* 0x000fc60000000f00 */
[----:B-1---5:R-:W-:Y:S05]  /*c7d0*/  CALL.REL.NOINC `($_ZN7cutlass13device_kernelIN5flash19enable_sm80_to_sm89INS1_16FlashAttnBwdSm80INS1_25CollectiveMainloopBwdSm80ILi2ELi2EN4cute5tupleIJNS5_1CILi128EEES8_NS7_ILi64EEEEEENS_6half_tEfNS_4arch4Sm80ELb0ELb0ELb1ELb0ELb0ELb0ELb0ELb0ELi2ELi4ELi4ELi4ELb0EEENS1_21CollectiveEpilogueBwdISA_SB_SD_Li256ELb0ELb0ELi2EEENS1_19SingleTileSchedulerILb0ELb0ELb0ELi128EEEEEEEEEvNT_6ParamsE$_ZN4cute3eso3ESOILb1ELb0EJNS_6LayoutINS_5tupleIJNS3_IJNS_1CILi8EEENS4_ILi1EEEEEENS4_ILi4EEEEEENS3_IJNS3_IJS6_NS4_ILi0EEEEEENS4_ILi2048EEEEEEEENS_10ViewEngineINS_8smem_ptrIPN7cutlass6half_tEEEEEEEC2ERKSE_RKSL_) ;  /* 0xffffb91000007944 */ /* 0x022fea0003c3ffff */
[----:B------:R2:W5:Y:S01]  /*c7e0*/  LDL.64 R14, [R1+0x758] ;  /* 0x00075800010e7983 */ /* 0x0005620000100a00 */
[----:B------:R-:W-:Y:S01]  /*c7f0*/  IMAD.MOV.U32 R92, RZ, RZ, R62 ;  /* 0x000000ffff5c7224 */ /* 0x000fe200078e003e */
[----:B------:R-:W-:Y:S02]  /*c800*/  MOV R43, RZ ;  /* 0x000000ff002b7202 */ /* 0x000fe40000000f00 */
[----:B------:R-:W-:Y:S02]  /*c810*/  MOV R42, 0xc830 ;  /* 0x0000c830002a7802 */ /* 0x000fe40000000f00 */
        /* <DEDUP_REMOVED lines=232> */
[----:B-12---:R-:W-:Y:S05]  /*d6a0*/  CALL.REL.NOINC `($_ZN7cutlass13device_kernelIN5flash19enable_sm80_to_sm89INS1_16FlashAttnBwdSm80INS1_25CollectiveMainloopBwdSm80ILi2ELi2EN4cute5tupleIJNS5_1CILi128EEES8_NS7_ILi64EEEEEENS_6half_tEfNS_4arch4Sm80ELb0ELb0ELb1ELb0ELb0ELb0ELb0ELb0ELi2ELi4ELi4ELi4ELb0EEENS1_21CollectiveEpilogueBwdISA_SB_SD_Li256ELb0ELb0ELi2EEENS1_19SingleTileSchedulerILb0ELb0ELb0ELi128EEEEEEEEEvNT_6ParamsE$_ZN4cute3eso3ESOILb1ELb0EJNS_10UnderscoreES2_iEEC2ERKS2_S5_RKi) ;  /* 0xffff91e000007944 */ /* 0x006fea0003c3ffff */
[----:B-1----:R-:W2:Y:S01]  /*d6b0*/  LDL R3, [R1+0x758] ;  /* 0x0007580001037983 */ /* 0x002ea20000100800 */
[----:B------:R-:W-:Y:S01]  /*d6c0*/  IMAD.MOV.U32 R92, RZ, RZ, R62 ;  /* 0x000000ffff5c7224 */ /* 0x000fe200078e003e */
[----:B------:R-:W-:-:S02]  /*d6d0*/  MOV R36, 0xd750 ;  /* 0x0000d75000247802 */ /* 0x000fc40000000f00 */
[----:B--2---:R-:W-:-:S04]  /*d6e0*/  LEA.HI R2, R3, R3, RZ, 0x1 ;  /* 0x0000000303027211 */ /* 0x004fc800078f08ff */
[----:B------:R-:W-:Y:S02]  /*d6f0*/  SHF.R.S32.HI R4, RZ, 0x1, R2 ;  /* 0x00000001ff047819 */ /* 0x000fe40000011402 */
[----:B------:R-:W-:-:S05]  /*d700*/  LOP3.LUT R2, R2, 0xfffffffe, RZ, 0xc0, !PT ;  /* 0xfffffffe02027812 */ /* 0x000fca00078ec0ff */
[----:B------:R-:W-:Y:S02]  /*d710*/  IMAD.IADD R2, R3, 0x1, -R2 ;  /* 0x0000000103027824 */ /* 0x000fe400078e0a02 */
[----:B------:R-:W-:-:S04]  /*d720*/  IMAD R3, R21, R4, RZ ;  /* 0x0000000415037224 */ /* 0x000fc800078e02ff */
[----:B------:R-:W-:Y:S02]  /*d730*/  IMAD R3, R20, R2, R3 ;  /* 0x0000000214037224 */ /* 0x000fe400078e0203 */
[----:B------:R-:W-:Y:S05]  /*d740*/  CALL.REL.NOINC `($_ZN7cutlass13device_kernelIN5flash19enable_sm80_to_sm89INS1_16FlashAttnBwdSm80INS1_25CollectiveMainloopBwdSm80ILi2ELi2EN4cute5tupleIJNS5_1CILi128EEES8_NS7_ILi64EEEEEENS_6half_tEfNS_4arch4Sm80ELb0ELb0ELb1ELb0ELb0ELb0ELb0ELb0ELi2ELi4ELi4ELi4ELb0EEENS1_21CollectiveEpilogueBwdISA_SB_SD_Li256ELb0ELb0ELi2EEENS1_19SingleTileSchedulerILb0ELb0ELb0ELi128EEEEEEEEEvNT_6ParamsE$_ZN4cute3eso3ESOILb1ELb0EJNS_6LayoutINS_5tupleIJNS3_IJNS_1CILi8EEENS4_ILi1EEEEEENS4_ILi2EEEEEENS3_IJNS3_IJS6_NS4_ILi0EEEEEENS4_ILi4096EEEEEEEEiEEC2ERKSE_RKi) ;  /* 0xffffa6e000007944 */ /* 0x000fea0003c3ffff */
[----:B-1----:R-:W2:Y:S01]  /*d750*/  LDL R3, [R1+0x758] ;  /* 0x0007580001037983 */ /* 0x002ea20000100800 */
[----:B------:R-:W-:Y:S02]  /*d760*/  MOV R38, R62 ;  /* 0x0000003e00267202 */ /* 0x000fe40000000f00 */
[----:B------:R-:W-:Y:S01]  /*d770*/  MOV R42, 0xd7a0 ;  /* 0x0000d7a0002a7802 */ /* 0x000fe20000000f00 */
[----:B--2---:R-:W-:-:S04]  /*d780*/  IMAD.WIDE R2, R3, 0x2, R30 ;  /* 0x0000000203027825 */ /* 0x004fc800078e021e */
[----:B------:R-:W-:Y:S05]  /*d790*/  CALL.REL.NOINC `($_ZN7cutlass13device_kernelIN5flash19enable_sm80_to_sm89INS1_16FlashAttnBwdSm80INS1_25CollectiveMainloopBwdSm80ILi2ELi2EN4cute5tupleIJNS5_1CILi128EEES8_NS7_ILi64EEEEEENS_6half_tEfNS_4arch4Sm80ELb0ELb0ELb1ELb0ELb0ELb0ELb0ELb0ELi2ELi4ELi4ELi4ELb0EEENS1_21CollectiveEpilogueBwdISA_SB_SD_Li256ELb0ELb0ELi2EEENS1_19SingleTileSchedulerILb0ELb0ELb0ELi128EEEEEEEEEvNT_6ParamsE$_ZN4cute8smem_ptrIPN7cutlass6half_tEECI1NS_12iter_adaptorIS3_S4_EEES3_) ;  /* 0xffffb1d000007944 */ /* 0x000fea0003c3ffff */
[----:B-1----:R1:W5:Y:S01]  /*d7a0*/  LDL.64 R2, [R1+0x758] ;  /* 0x0007580001027983 */ /* 0x0023620000100a00 */
[----:B------:R-:W-:Y:S02]  /*d7b0*/  MOV R92, R62 ;  /* 0x0000003e005c7202 */ /* 0x000fe40000000f00 */
[----:B------:R-:W-:Y:S02]  /*d7c0*/  MOV R38, 0xd7e0 ;  /* 0x0000d7e000267802 */ /* 0x000fe40000000f00 */
[----:B-1---5:R-:W-:Y:S05]  /*d7d0*/  CALL.REL.NOINC `($_ZN7cutlass13device_kernelIN5flash19enable_sm80_to_sm89INS1_16FlashAttnBwdSm80INS1_25CollectiveMainloopBwdSm80ILi2ELi2EN4cute5tupleIJNS5_1CILi128EEES8_NS7_ILi64EEEEEENS_6half_tEfNS_4arch4Sm80ELb0ELb0ELb1ELb0ELb0ELb0ELb0ELb0ELi2ELi4ELi4ELi4ELb0EEENS1_21CollectiveEpilogueBwdISA_SB_SD_Li256ELb0ELb0ELi2EEENS1_19SingleTileSchedulerILb0ELb0ELb0ELi128EEEEEEEEEvNT_6ParamsE$_ZN4cute3eso3ESOILb1ELb0EJNS_6LayoutINS_5tupleIJNS3_IJNS_1CILi8EEENS4_ILi1EEEEEENS4_ILi2EEEEEENS3_IJNS3_IJS6_NS4_ILi0EEEEEENS4_ILi4096EEEEEEEENS_10ViewEngineINS_8smem_ptrIPN7cutlass6half_tEEEEEEEC2ERKSE_RKSL_) ;  /* 0xffffa61000007944 */ /* 0x022fea0003c3ffff */
[----:B-1----:R1:W5:Y:S01]  /*d7e0*/  LDL.64 R36, [R1+0x758] ;  /* 0x0007580001247983 */ /* 0x0023620000100a00 */
[----:B------:R-:W-:Y:S01]  /*d7f0*/  IMAD.MOV.U32 R92, RZ, RZ, R62 ;  /* 0x000000ffff5c7224 */ /* 0x000fe200078e003e */
[----:B------:R-:W-:Y:S02]  /*d800*/  MOV R3, 0x1 ;  /* 0x0000000100037802 */ /* 0x000fe40000000f00 */
[----:B------:R-:W-:-:S02]  /*d810*/  MOV R42, 0xd830 ;  /* 0x0000d830002a7802 */ /* 0x000fc40000000f00 */
[----:B-1---5:R-:W-:Y:S05]  /*d820*/  CALL.REL.NOINC `($_ZN7cutlass13device_kernelIN5flash19enable_sm80_to_sm89INS1_16FlashAttnBwdSm80INS1_25CollectiveMainloopBwdSm80ILi2ELi2EN4cute5tupleIJNS5_1CILi128EEES8_NS7_ILi64EEEEEENS_6half_tEfNS_4arch4Sm80ELb0ELb0ELb1ELb0ELb0ELb0ELb0ELb0ELi2ELi4ELi4ELi4ELb0EEENS1_21CollectiveEpilogueBwdISA_SB_SD_Li256ELb0ELb0ELi2EEENS1_19SingleTileSchedulerILb0ELb0ELb0ELi128EEEEEEEEEvNT_6ParamsE$_ZN4cute3eso3ESOILb1ELb0EJNS_10UnderscoreES2_iEEC2ERKS2_S5_RKi) ;  /* 0xffff906000007944 */ /* 0x022fea0003c3ffff */
[----:B-1----:R-:W2:Y:S01]  /*d830*/  LDL R3, [R1+0x758] ;  /* 0x0007580001037983 */ /* 0x002ea20000100800 */
[----:B------:R-:W-:Y:S01]  /*d840*/  IMAD.MOV.U32 R92, RZ, RZ, R62 ;  /* 0x000000ffff5c7224 */ /* 0x000fe200078e003e */
[----:B------:R-:W-:-:S02]  /*d850*/  MOV R38, 0xd880 ;  /* 0x0000d88000267802 */ /* 0x000fc40000000f00 */
[----:B--2---:R-:W-:Y:S02]  /*d860*/  SHF.L.U32 R3, R3, 0x4, RZ ;  /* 0x0000000403037819 */ /* 0x004fe400000006ff */
[----:B------:R-:W-:Y:S05]  /*d870*/  CALL.REL.NOINC `($_ZN7cutlass13device_kernelIN5flash19enable_sm80_to_sm89INS1_16FlashAttnBwdSm80INS1_25CollectiveMainloopBwdSm80ILi2ELi2EN4cute5tupleIJNS5_1CILi128EEES8_NS7_ILi64EEEEEENS_6half_tEfNS_4arch4Sm80ELb0ELb0ELb1ELb0ELb0ELb0ELb0ELb0ELi2ELi4ELi4ELi4ELb0EEENS1_21CollectiveEpilogueBwdISA_SB_SD_Li256ELb0ELb0ELi2EEENS1_19SingleTileSchedulerILb0ELb0ELb0ELi128EEEEEEEEEvNT_6ParamsE$_ZN4cute3eso3ESOILb1ELb0EJNS_6LayoutINS_5tupleIJNS3_IJNS_1CILi8EEENS4_ILi1EEEEEENS4_ILi2EEEEEENS3_IJNS3_IJS6_NS4_ILi0EEEEEES5_EEEEEiEEC2ERKSD_RKi) ;  /* 0xffffa74000007944 */ /* 0x000fea0003c3ffff */
[----:B-1----:R-:W2:Y:S01]  /*d880*/  LDL R3, [R1+0x758] ;  /* 0x0007580001037983 */ /* 0x002ea20000100800 */
[----:B------:R-:W-:Y:S02]  /*d890*/  MOV R92, R62 ;  /* 0x0000003e005c7202 */ /* 0x000fe40000000f00 */
[----:B------:R-:W-:Y:S01]  /*d8a0*/  MOV R48, 0xd8d0 ;  /* 0x0000d8d000307802 */ /* 0x000fe20000000f00 */
[----:B--2---:R-:W-:-:S04]  /*d8b0*/  IMAD.WIDE R38, R3, 0x2, R26 ;  /* 0x0000000203267825 */ /* 0x004fc800078e021a */
[----:B------:R-:W-:Y:S05]  /*d8c0*/  CALL.REL.NOINC `($_ZN7cutlass13device_kernelIN5flash19enable_sm80_to_sm89INS1_16FlashAttnBwdSm80INS1_25CollectiveMainloopBwdSm80ILi2ELi2EN4cute5tupleIJNS5_1CILi128EEES8_NS7_ILi64EEEEEENS_6half_tEfNS_4arch4Sm80ELb0ELb0ELb1ELb0ELb0ELb0ELb0ELb0ELi2ELi4ELi4ELi4ELb0EEENS1_21CollectiveEpilogueBwdISA_SB_SD_Li256ELb0ELb0ELi2EEENS1_19SingleTileSchedulerILb0ELb0ELb0ELi128EEEEEEEEEvNT_6ParamsE$_ZN4cute3eso3ESOILb1ELb0EJNS_6LayoutINS_5tupleIJNS3_IJNS_1CILi8EEENS4_ILi1EEEEEENS4_ILi2EEEEEENS3_IJNS3_IJS6_NS4_ILi0EEEEEES5_EEEEENS_10ViewEngineIPN7cutlass6half_tEEEEEC2ERKSD_RKSI_) ;  /* 0xffffa6b000007944 */ /* 0x000fea0003c3ffff */
[----:B------:R2:W5:Y:S01]  /*d8d0*/  LDL.64 R2, [R1+0x758] ;  /* 0x0007580001027983 */ /* 0x0005620000100a00 */
[----:B------:R-:W-:Y:S02]  /*d8e0*/  MOV R92, R62 ;  /* 0x0000003e005c7202 */ /* 0x000fe40000000f00 */
[----:B-1----:R-:W-:Y:S02]  /*d8f0*/  MOV R42, 0xd910 ;  /* 0x0000d910002a7802 */ /* 0x002fe40000000f00 */
[----:B--2--5:R-:W-:Y:S05]  /*d900*/  CALL.REL.NOINC `($_ZN7cutlass13device_kernelIN5flash19enable_sm80_to_sm89INS1_16FlashAttnBwdSm80INS1_25CollectiveMainloopBwdSm80ILi2ELi2EN4cute5tupleIJNS5_1CILi128EEES8_NS7_ILi64EEEEEENS_6half_tEfNS_4arch4Sm80ELb0ELb0ELb1ELb0ELb0ELb0ELb0ELb0ELi2ELi4ELi4ELi4ELb0EEENS1_21CollectiveEpilogueBwdISA_SB_SD_Li256ELb0ELb0ELi2EEENS1_19SingleTileSchedulerILb0ELb0ELb0ELi128EEEEEEEEEvNT_6ParamsE$_ZN4cute3eso3ESOILb1ELb0EJNS_6LayoutINS_5tupleIJNS3_IJNS_1CILi8EEENS4_ILi1EEEEEENS3_IJNS4_ILi2EEEEEEEEENS3_IJNS3_IJS6_NS4_ILi0EEEEEENS3_IJNS4_ILi4096EEEEEEEEEEENS_10ViewEngineINS_8smem_ptrIPN7cutlass6half_tEEEEEEEC2ERKSG_RKSN_) ;  /* 0xffffa2e000007944 */ /* 0x024fea0003c3ffff */
[----:B-1----:R1:W5:Y:S01]  /*d910*/  LDL.64 R36, [R1+0x758] ;  /* 0x0007580001247983 */ /* 0x0023620000100a00 */
[----:B------:R-:W-:Y:S02]  /*d920*/  MOV R92, R62 ;  /* 0x0000003e005c7202 */ /* 0x000fe40000000f00 */
[----:B------:R-:W-:-:S02]  /*d930*/  MOV R42, 0xd950 ;  /* 0x0000d950002a7802 */ /* 0x000fc40000000f00 */
[----:B-1---5:R-:W-:Y:S05]  /*d940*/  CALL.REL.NOINC `($_ZN7cutlass13device_kernelIN5flash19enable_sm80_to_sm89INS1_16FlashAttnBwdSm80INS1_25CollectiveMainloopBwdSm80ILi2ELi2EN4cute5tupleIJNS5_1CILi128EEES8_NS7_ILi64EEEEEENS_6half_tEfNS_4arch4Sm80ELb0ELb0ELb1ELb0ELb0ELb0ELb0ELb0ELi2ELi4ELi4ELi4ELb0EEENS1_21CollectiveEpilogueBwdISA_SB_SD_Li256ELb0ELb0ELi2EEENS1_19SingleTileSchedulerILb0ELb0ELb0ELi128EEEEEEEEEvNT_6ParamsE$_ZN4cute3eso3ESOILb1ELb0EJNS_6LayoutINS_5tupleIJNS3_IJNS_1CILi8EEENS4_ILi1EEEEEENS3_IJNS4_ILi2EEEEEEEEENS3_IJNS3_IJS6_NS4_ILi0EEEEEENS3_IJS5_EEEEEEEENS_10ViewEngineIPN7cutlass6half_tEEEEEC2ERKSF_RKSK_) ;  /* 0xffffa3a000007944 */ /* 0x022fea0003c3ffff */
[----:B-1----:R1:W5:Y:S01]  /*d950*/  LDL.64 R2, [R1+0x758] ;  /* 0x0007580001027983 */ /* 0x0023620000100a00 */
[----:B------:R-:W-:-:S02]  /*d960*/  MOV R92, R62 ;  /* 0x0000003e005c7202 */ /* 0x000fc40000000f00 */
[----:B------:R-:W-:Y:S02]  /*d970*/  MOV R42, 0xd990 ;  /* 0x0000d990002a7802 */ /* 0x000fe40000000f00 */
[----:B-1---5:R-:W-:Y:S05]  /*d980*/  CALL.REL.NOINC `($_ZN7cutlass13device_kernelIN5flash19enable_sm80_to_sm89INS1_16FlashAttnBwdSm80INS1_25CollectiveMainloopBwdSm80ILi2ELi2EN4cute5tupleIJNS5_1CILi128EEES8_NS7_ILi64EEEEEENS_6half_tEfNS_4arch4Sm80ELb0ELb0ELb1ELb0ELb0ELb0ELb0ELb0ELi2ELi4ELi4ELi4ELb0EEENS1_21CollectiveEpilogueBwdISA_SB_SD_Li256ELb0ELb0ELi2EEENS1_19SingleTileSchedulerILb0ELb0ELb0ELi128EEEEEEEEEvNT_6ParamsE$_ZN4cute3eso3ESOILb1ELb0EJNS_6LayoutINS_5tupleIJNS3_IJNS3_IJNS_1CILi8EEENS4_ILi1EEEEEES6_EEENS3_IJNS3_IJS6_S6_EEENS4_ILi2EEEEEEEEENS3_IJNS3_IJNS3_IJS6_NS4_ILi0EEEEEESD_EEENS3_IJNS3_IJSD_SD_EEES5_EEEEEEEENS_10ViewEngineIPN7cutlass6half_tEEEEEC2ERKSJ_RKSO_) ;  /* 0xffff999000007944 */ /* 0x022fea0003c3ffff */
[----:B-1----:R1:W5:Y:S01]  /*d990*/  LDL.64 R38, [R1+0x758] ;  /* 0x0007580001267983 */ /* 0x0023620000100a00 */
[----:B------:R-:W-:Y:S02]  /*d9a0*/  MOV R92, R62 ;  /* 0x0000003e005c7202 */ /* 0x000fe40000000f00 */
[----:B------:R-:W-:Y:S02]  /*d9b0*/  MOV R42, 0xd9d0 ;  /* 0x0000d9d0002a7802 */ /* 0x000fe40000000f00 */
[----:B-1---5:R-:W-:Y:S05]  /*d9c0*/  CALL.REL.NOINC `($_ZN7cutlass13device_kernelIN5flash19enable_sm80_to_sm89INS1_16FlashAttnBwdSm80INS1_25CollectiveMainloopBwdSm80ILi2ELi2EN4cute5tupleIJNS5_1CILi128EEES8_NS7_ILi64EEEEEENS_6half_tEfNS_4arch4Sm80ELb0ELb0ELb1ELb0ELb0ELb0ELb0ELb0ELi2ELi4ELi4ELi4ELb0EEENS1_21CollectiveEpilogueBwdISA_SB_SD_Li256ELb0ELb0ELi2EEENS1_19SingleTileSchedulerILb0ELb0ELb0ELi128EEEEEEEEEvNT_6ParamsE$_ZN4cute3eso3ESOILb1ELb0EJNS_6LayoutINS_5tupleIJNS3_IJNS3_IJNS_1CILi8EEENS4_ILi1EEEEEES6_EEENS3_IJNS3_IJS6_S6_EEENS4_ILi2EEEEEEEEENS3_IJNS3_IJNS3_IJS6_NS4_ILi0EEEEEESD_EEENS3_IJNS3_IJSD_SD_EEENS4_ILi4096EEEEEEEEEEENS_10ViewEngineINS_8smem_ptrIPN7cutlass6half_tEEEEEEEC2ERKSK_RKSR_) ;  /* 0xffff989000007944 */ /* 0x022fea0003c3ffff */
[----:B-1----:R1:W5:Y:S01]  /*d9d0*/  LDL.64 R2, [R1+0x758] ;  /* 0x0007580001027983 */ /* 0x0023620000100a00 */
[----:B------:R-:W-:Y:S02]  /*d9e0*/  MOV R92, R62 ;  /* 0x0000003e005c7202 */ /* 0x000fe40000000f00 */
[----:B------:R-:W-:Y:S02]  /*d9f0*/  MOV R48, 0xda10 ;  /* 0x0000da1000307802 */ /* 0x000fe40000000f00 */
[----:B-1---5:R-:W-:Y:S05]  /*da00*/  CALL.REL.NOINC `($_ZN7cutlass13device_kernelIN5flash19enable_sm80_to_sm89INS1_16FlashAttnBwdSm80INS1_25CollectiveMainloopBwdSm80ILi2ELi2EN4cute5tupleIJNS5_1CILi128EEES8_NS7_ILi64EEEEEENS_6half_tEfNS_4arch4Sm80ELb0ELb0ELb1ELb0ELb0ELb0ELb0ELb0ELi2ELi4ELi4ELi4ELb0EEENS1_21CollectiveEpilogueBwdISA_SB_SD_Li256ELb0ELb0ELi2EEENS1_19SingleTileSchedulerILb0ELb0ELb0ELi128EEEEEEEEEvNT_6ParamsE$_ZN4cute3eso3ESOILb1ELb0EJNS_6LayoutINS_5tupleIJNS3_IJNS_1CILi8EEENS4_ILi1EEEEEENS4_ILi2EEEEEENS3_IJNS3_IJS6_NS4_ILi0EEEEEES5_EEEEENS_10ViewEngineIPN7cutlass6half_tEEEEEC2ERKSD_RKSI_) ;  /* 0xffffa57000007944 */ /* 0x022fea0003c3ffff */
[----:B------:R2:W5:Y:S01]  /*da10*/  LDL.64 R12, [R1+0x758] ;  /* 0x00075800010c7983 */ /* 0x0005620000100a00 */
[----:B-1----:R-:W-:Y:S02]  /*da20*/  MOV R38, R62 ;  /* 0x0000003e00267202 */ /* 0x002fe40000000f00 */
[----:B------:R-:W-:Y:S02]  /*da30*/  MOV R42, 0xda50 ;  /* 0x0000da50002a7802 */ /* 0x000fe40000000f00 */
[----:B--2--5:R-:W-:Y:S05]  /*da40*/  CALL.REL.NOINC `($_ZN7cutlass13device_kernelIN5flash19enable_sm80_to_sm89INS1_16FlashAttnBwdSm80INS1_25CollectiveMainloopBwdSm80ILi2ELi2EN4cute5tupleIJNS5_1CILi128EEES8_NS7_ILi64EEEEEENS_6half_tEfNS_4arch4Sm80ELb0ELb0ELb1ELb0ELb0ELb0ELb0ELb0ELi2ELi4ELi4ELi4ELb0EEENS1_21CollectiveEpilogueBwdISA_SB_SD_Li256ELb0ELb0ELi2EEENS1_19SingleTileSchedulerILb0ELb0ELb0ELi128EEEEEEEEEvNT_6ParamsE$_ZN4cute8smem_ptrIPN7cutlass6half_tEECI1NS_12iter_adaptorIS3_S4_EEES3_) ;  /* 0xffffaf2000007944 */ /* 0x024fea0003c3ffff */
[----:B-1----:R1:W5:Y:S01]  /*da50*/  LDL.64 R2, [R1+0x758] ;  /* 0x0007580001027983 */ /* 0x0023620000100a00 */
[----:B------:R-:W-:-:S02]  /*da60*/  MOV R92, R62 ;  /* 0x0000003e005c7202 */ /* 0x000fc40000000f00 */
[----:B------:R-:W-:Y:S02]  /*da70*/  MOV R38, 0xda90 ;  /* 0x0000da9000267802 */ /* 0x000fe40000000f00 */
[----:B-1---5:R-:W-:Y:S05]  /*da80*/  CALL.REL.NOINC `($_ZN7cutlass13device_kernelIN5flash19enable_sm80_to_sm89INS1_16FlashAttnBwdSm80INS1_25CollectiveMainloopBwdSm80ILi2ELi2EN4cute5tupleIJNS5_1CILi128EEES8_NS7_ILi64EEEEEENS_6half_tEfNS_4arch4Sm80ELb0ELb0ELb1ELb0ELb0ELb0ELb0ELb0ELi2ELi4ELi4ELi4ELb0EEENS1_21CollectiveEpilogueBwdISA_SB_SD_Li256ELb0ELb0ELi2EEENS1_19SingleTileSchedulerILb0ELb0ELb0ELi128EEEEEEEEEvNT_6ParamsE$_ZN4cute3eso3ESOILb1ELb0EJNS_6LayoutINS_5tupleIJNS3_IJNS_1CILi8EEENS4_ILi1EEEEEENS4_ILi2EEEEEENS3_IJNS3_IJS6_NS4_ILi0EEEEEENS4_ILi4096EEEEEEEENS_10ViewEngineINS_8smem_ptrIPN7cutlass6half_tEEEEEEEC2ERKSE_RKSL_) ;  /* 0xffffa36000007944 */ /* 0x022fea0003c3ffff */
[----:B------:R2:W5:Y:S01]  /*da90*/  LDL.64 R14, [R1+0x758] ;  /* 0x00075800010e7983 */ /* 0x0005620000100a00 */
[----:B------:R-:W-:Y:S01]  /*daa0*/  IMAD.MOV.U32 R92, RZ, RZ, R62 ;  /* 0x000000ffff5c7224 */ /* 0x000fe200078e003e */
[----:B------:R-:W-:Y:S02]  /*dab0*/  MOV R43, RZ ;  /* 0x000000ff002b7202 */ /* 0x000fe40000000f00 */
[----:B------:R-:W-:Y:S02]  /*dac0*/  MOV R42, 0xdae0 ;  /* 0x0000dae0002a7802 */ /* 0x000fe40000000f00 */
[----:B-12--5:R-:W-:Y:S05]  /*dad0*/  CALL.REL.NOINC `($_ZN7cutlass13device_kernelIN5flash19enable_sm80_to_sm89INS1_16FlashAttnBwdSm80INS1_25CollectiveMainloopBwdSm80ILi2ELi2EN4cute5tupleIJNS5_1CILi128EEES8_NS7_ILi64EEEEEENS_6half_tEfNS_4arch4Sm80ELb0ELb0ELb1ELb0ELb0ELb0ELb0ELb0ELi2ELi4ELi4ELi4ELb0EEENS1_21CollectiveEpilogueBwdISA_SB_SD_Li256ELb0ELb0ELi2EEENS1_19SingleTileSchedulerILb0ELb0ELb0ELi128EEEEEEEEEvNT_6ParamsE$_ZN4cute3eso3ESOILb1ELb0EJNS_10UnderscoreEiEEC2ERKS2_RKi) ;  /* 0xffff8df000007944 */ /* 0x026fea0003c3ffff */
[----:B------:R-:W2:Y:S01]  /*dae0*/  LDL R37, [R1+0x758] ;  /* 0x0007580001257983 */ /* 0x000ea20000100800 */
[----:B------:R-:W-:Y:S01]  /*daf0*/  IMAD.MOV.U32 R92, RZ, RZ, R62 ;  /* 0x000000ffff5c7224 */ /* 0x000fe200078e003e */
[----:B------:R-:W-:Y:S02]  /*db00*/  MOV R38, 0xdb30 ;  /* 0x0000db3000267802 */ /* 0x000fe40000000f00 */
        /* <DEDUP_REMOVED lines=8> */
[----:B------:R-:W-:-:S02]  /*db90*/  MOV R92, R62 ;  /* 0x0000003e005c7202 */ /* 0x000fc40000000f00 */
[----:B------:R-:W-:Y:S02]  /*dba0*/  MOV R38, 0xdbc0 ;  /* 0x0000dbc000267802 */ /* 0x000fe40000000f00 */
[----:B-1---5:R-:W-:Y:S05]  /*dbb0*/  CALL.REL.NOINC `($_ZN7cutlass13device_kernelIN5flash19enable_sm80_to_sm89INS1_16FlashAttnBwdSm80INS1_25CollectiveMainloopBwdSm80ILi2ELi2EN4cute5tupleIJNS5_1CILi128EEES8_NS7_ILi64EEEEEENS_6half_tEfNS_4arch4Sm80ELb0ELb0ELb1ELb0ELb0ELb0ELb0ELb0ELi2ELi4ELi4ELi4ELb0EEENS1_21CollectiveEpilogueBwdISA_SB_SD_Li256ELb0ELb0ELi2EEENS1_19SingleTileSchedulerILb0ELb0ELb0ELi128EEEEEEEEEvNT_6ParamsE$_ZN4cute3eso3ESOILb1ELb0EJNS_6LayoutINS_5tupleIJNS3_IJNS_1CILi8EEENS4_ILi1EEEEEEEEENS3_IJNS3_IJS6_NS4_ILi0EEEEEEEEEEENS_10ViewEngineINS_8smem_ptrIPN7cutlass6half_tEEEEEEEC2ERKSC_RKSJ_) ;  /* 0xffff9f6000007944 */ /* 0x022fea0003c3ffff */
[----:B-1----:R1:W5:Y:S01]  /*dbc0*/  LDL.64 R2, [R1+0x758] ;  /* 0x0007580001027983 */ /* 0x0023620000100a00 */
[----:B------:R-:W-:Y:S01]  /*dbd0*/  IMAD.MOV.U32 R92, RZ, RZ, R62 ;  /* 0x000000ffff5c7224 */ /* 0x000fe200078e003e */
[----:B------:R-:W-:Y:S02]  /*dbe0*/  MOV R43, RZ ;  /* 0x000000ff002b7202 */ /* 0x000fe40000000f00 */
[----:B------:R-:W-:Y:S02]  /*dbf0*/  MOV R42, 0xdc10 ;  /* 0x0000dc10002a7802 */ /* 0x000fe40000000f00 */
[----:B-1---5:R-:W-:Y:S05]  /*dc00*/  CALL.REL.NOINC `($_ZN7cutlass13device_kernelIN5flash19enable_sm80_to_sm89INS1_16FlashAttnBwdSm80INS1_25CollectiveMainloopBwdSm80ILi2ELi2EN4cute5tupleIJNS5_1CILi128EEES8_NS7_ILi64EEEEEENS_6half_tEfNS_4arch4Sm80ELb0ELb0ELb1ELb0ELb0ELb0ELb0ELb0ELi2ELi4ELi4ELi4ELb0EEENS1_21CollectiveEpilogueBwdISA_SB_SD_Li256ELb0ELb0ELi2EEENS1_19SingleTileSchedulerILb0ELb0ELb0ELi128EEEEEEEEEvNT_6ParamsE$_ZN4cute3eso3ESOILb1ELb0EJNS_10UnderscoreEiEEC2ERKS2_RKi) ;  /* 0xffff8cc000007944 */ /* 0x022fea0003c3ffff */
        /* <DEDUP_REMOVED lines=97> */
[----:B------:R-:W2:Y:S01]  /*e220*/  LDL R6, [R1+0x758] ;  /* 0x0007580001067983 */ /* 0x000ea20000100800 */
[----:B------:R-:W-:-:S03]  /*e230*/  ULDC.64 UR4, c[0x0][0x118] ;  /* 0x0000460000047ab9 */ /* 0x000fc60000000a00 */
[----:B------:R-:W3:Y:S04]  /*e240*/  LD.E R4, [R28.64] ;  /* 0x000000041c047980 */ /* 0x000ee8000c101900 */
[----:B-1----:R-:W4:Y:S01]  /*e250*/  LD.E R3, [R28.64+0x4] ;  /* 0x000004041c037980 */ /* 0x002f22000c101900 */
[----:B--2---:R-:W-:-:S04]  /*e260*/  LEA.HI R2, R6, R6, RZ, 0x1 ;  /* 0x0000000606027211 */ /* 0x004fc800078f08ff */
[----:B------:R-:W-:Y:S02]  /*e270*/  LOP3.LUT R5, R2, 0xfffffffe, RZ, 0xc0, !PT ;  /* 0xfffffffe02057812 */ /* 0x000fe400078ec0ff */
[----:B------:R-:W-:-:S03]  /*e280*/  SHF.R.S32.HI R2, RZ, 0x1, R2 ;  /* 0x00000001ff027819 */ /* 0x000fc60000011402 */
[----:B------:R-:W-:-:S04]  /*e290*/  IMAD.IADD R5, R6, 0x1, -R5 ;  /* 0x0000000106057824 */ /* 0x000fc800078e0a05 */
[----:B---3--:R-:W-:-:S04]  /*e2a0*/  IMAD R4, R5, R4, RZ ;  /* 0x0000000405047224 */ /* 0x008fc800078e02ff */
[----:B----4-:R-:W-:Y:S01]  /*e2b0*/  IMAD R3, R2, R3, R4 ;  /* 0x0000000302037224 */ /* 0x010fe200078e0204 */
[----:B------:R-:W-:Y:S02]  /*e2c0*/  MOV R4, 0xe2e0 ;  /* 0x0000e2e000047802 */ /* 0x000fe40000000f00 */
[----:B------:R-:W-:Y:S05]  /*e2d0*/  CALL.REL.NOINC `($_ZN7cutlass13device_kernelIN5flash19enable_sm80_to_sm89INS1_16FlashAttnBwdSm80INS1_25CollectiveMainloopBwdSm80ILi2ELi2EN4cute5tupleIJNS5_1CILi128EEES8_NS7_ILi64EEEEEENS_6half_tEfNS_4arch4Sm80ELb0ELb0ELb1ELb0ELb0ELb0ELb0ELb0ELi2ELi4ELi4ELi4ELb0EEENS1_21CollectiveEpilogueBwdISA_SB_SD_Li256ELb0ELb0ELi2EEENS1_19SingleTileSchedulerILb0ELb0ELb0ELi128EEEEEEEEEvNT_6ParamsE$_ZN4cute3eso3ESOILb1ELb0EJNS_6LayoutINS_5tupleIJNS3_IJNS_1CILi8EEENS4_ILi1EEEEEENS4_ILi4EEEEEENS3_IJNS3_IJS6_NS4_ILi0EEEEEENS4_ILi2048EEEEEEEEiEEC2ERKSE_RKi) ;  /* 0xffff9e5000007944 */ /* 0x000fea0003c3ffff */
[----:B------:R-:W-:Y:S01]  /*e2e0*/  ULDC.64 UR4, c[0x0][0x118] ;  /* 0x0000460000047ab9 */ /* 0x000fe20000000a00 */
[----:B-1----:R-:W2:Y:S04]  /*e2f0*/  LDL R2, [R1+0x758] ;  /* 0x0007580001027983 */ /* 0x002ea80000100800 */
[----:B------:R-:W2:Y:S01]  /*e300*/  LD.E.64 R4, [R28.64+0x8] ;  /* 0x000008041c047980 */ /* 0x000ea2000c101b00 */
[----:B------:R-:W-:Y:S02]  /*e310*/  MOV R38, R62 ;  /* 0x0000003e00267202 */ /* 0x000fe40000000f00 */
[----:B------:R-:W-:Y:S01]  /*e320*/  MOV R42, 0xe350 ;  /* 0x0000e350002a7802 */ /* 0x000fe20000000f00 */
[----:B--2---:R-:W-:-:S04]  /*e330*/  IMAD.WIDE R2, R2, 0x2, R4 ;  /* 0x0000000202027825 */ /* 0x004fc800078e0204 */
[----:B------:R-:W-:Y:S05]  /*e340*/  CALL.REL.NOINC `($_ZN7cutlass13device_kernelIN5flash19enable_sm80_to_sm89INS1_16FlashAttnBwdSm80INS1_25CollectiveMainloopBwdSm80ILi2ELi2EN4cute5tupleIJNS5_1CILi128EEES8_NS7_ILi64EEEEEENS_6half_tEfNS_4arch4Sm80ELb0ELb0ELb1ELb0ELb0ELb0ELb0ELb0ELi2ELi4ELi4ELi4ELb0EEENS1_21CollectiveEpilogueBwdISA_SB_SD_Li256ELb0ELb0ELi2EEENS1_19SingleTileSchedulerILb0ELb0ELb0ELi128EEEEEEEEEvNT_6ParamsE$_ZN4cute8smem_ptrIPN7cutlass6half_tEECI1NS_12iter_adaptorIS3_S4_EEES3_) ;  /* 0xffffa62000007944 */ /* 0x000fea0003c3ffff */
[----:B-1----:R1:W5:Y:S01]  /*e350*/  LDL.64 R2, [R1+0x758] ;  /* 0x0007580001027983 */ /* 0x0023620000100a00 */
[----:B------:R-:W-:-:S03]  /*e360*/  MOV R6, 0xe380 ;  /* 0x0000e38000067802 */ /* 0x000fc60000000f00 */
[----:B-1---5:R-:W-:Y:S05]  /*e370*/  CALL.REL.NOINC `($_ZN7cutlass13device_kernelIN5flash19enable_sm80_to_sm89INS1_16FlashAttnBwdSm80INS1_25CollectiveMainloopBwdSm80ILi2ELi2EN4cute5tupleIJNS5_1CILi128EEES8_NS7_ILi64EEEEEENS_6half_tEfNS_4arch4Sm80ELb0ELb0ELb1ELb0ELb0ELb0ELb0ELb0ELi2ELi4ELi4ELi4ELb0EEENS1_21CollectiveEpilogueBwdISA_SB_SD_Li256ELb0ELb0ELi2EEENS1_19SingleTileSchedulerILb0ELb0ELb0ELi128EEEEEEEEEvNT_6ParamsE$_ZN4cute3eso3ESOILb1ELb0EJNS_6LayoutINS_5tupleIJNS3_IJNS_1CILi8EEENS4_ILi1EEEEEENS4_ILi4EEEEEENS3_IJNS3_IJS6_NS4_ILi0EEEEEENS4_ILi2048EEEEEEEENS_10ViewEngineINS_8smem_ptrIPN7cutlass6half_tEEEEEEEC2ERKSE_RKSL_) ;  /* 0xffff9d7000007944 */ /* 0x022fea0003c3ffff */
[----:B-1----:R1:W5:Y:S01]  /*e380*/  LDL.64 R4, [R1+0x758] ;  /* 0x0007580001047983 */ /* 0x0023620000100a00 */
[----:B------:R-:W-:Y:S01]  /*e390*/  IMAD.MOV.U32 R92, RZ, RZ, R62 ;  /* 0x000000ffff5c7224 */ /* 0x000fe200078e003e */
[----:B------:R-:W-:-:S02]  /*e3a0*/  MOV R3, 0x1 ;  /* 0x0000000100037802 */ /* 0x000fc40000000f00 */
[----:B------:R-:W-:Y:S02]  /*e3b0*/  MOV R42, 0xe3d0 ;  /* 0x0000e3d0002a7802 */ /* 0x000fe40000000f00 */
[----:B-1---5:R-:W-:Y:S05]  /*e3c0*/  CALL.REL.NOINC `($_ZN7cutlass13device_kernelIN5flash19enable_sm80_to_sm89INS1_16FlashAttnBwdSm80INS1_25CollectiveMainloopBwdSm80ILi2ELi2EN4cute5tupleIJNS5_1CILi128EEES8_NS7_ILi64EEEEEENS_6half_tEfNS_4arch4Sm80ELb0ELb0ELb1ELb0ELb0ELb0ELb0ELb0ELi2ELi4ELi4ELi4ELb0EEENS1_21CollectiveEpilogueBwdISA_SB_SD_Li256ELb0ELb0ELi2EEENS1_19SingleTileSchedulerILb0ELb0ELb0ELi128EEEEEEEEEvNT_6ParamsE$_ZN4cute3eso3ESOILb1ELb0EJNS_10UnderscoreES2_iEEC2ERKS2_S5_RKi) ;  /* 0xffff84c000007944 */ /* 0x022fea0003c3ffff */
[----:B-1----:R-:W2:Y:S01]  /*e3d0*/  LDL R3, [R1+0x758] ;  /* 0x0007580001037983 */ /* 0x002ea20000100800 */
[----:B------:R-:W-:Y:S02]  /*e3e0*/  MOV R6, 0xe410 ;  /* 0x0000e41000067802 */ /* 0x000fe40000000f00 */
[----:B--2---:R-:W-:Y:S02]  /*e3f0*/  SHF.L.U32 R3, R3, 0x5, RZ ;  /* 0x0000000503037819 */ /* 0x004fe400000006ff */
[----:B------:R-:W-:Y:S05]  /*e400*/  CALL.REL.NOINC `($_ZN7cutlass13device_kernelIN5flash19enable_sm80_to_sm89INS1_16FlashAttnBwdSm80INS1_25CollectiveMainloopBwdSm80ILi2ELi2EN4cute5tupleIJNS5_1CILi128EEES8_NS7_ILi64EEEEEENS_6half_tEfNS_4arch4Sm80ELb0ELb0ELb1ELb0ELb0ELb0ELb0ELb0ELi2ELi4ELi4ELi4ELb0EEENS1_21CollectiveEpilogueBwdISA_SB_SD_Li256ELb0ELb0ELi2EEENS1_19SingleTileSchedulerILb0ELb0ELb0ELi128EEEEEEEEEvNT_6ParamsE$_ZN4cute3eso3ESOILb1ELb0EJNS_6LayoutINS_5tupleIJNS3_IJNS_1CILi8EEENS4_ILi1EEEEEENS4_ILi4EEEEEENS3_IJNS3_IJS6_NS4_ILi0EEEEEES5_EEEEEiEEC2ERKSD_RKi) ;  /* 0xffff9dc000007944 */ /* 0x000fea0003c3ffff */
[----:B-1----:R-:W2:Y:S01]  /*e410*/  LDL R3, [R1+0x758] ;  /* 0x0007580001037983 */ /* 0x002ea20000100800 */
[----:B------:R-:W-:Y:S01]  /*e420*/  MOV R12, 0xe460 ;  /* 0x0000e460000c7802 */ /* 0x000fe20000000f00 */
[----:B--2---:R-:W-:-:S05]  /*e430*/  IMAD.WIDE R6, R3, 0x2, R24 ;  /* 0x0000000203067825 */ /* 0x004fca00078e0218 */
[----:B------:R-:W-:Y:S02]  /*e440*/  MOV R13, R7 ;  /* 0x00000007000d7202 */ /* 0x000fe40000000f00 */
[----:B------:R-:W-:Y:S05]  /*e450*/  CALL.REL.NOINC `($_ZN7cutlass13device_kernelIN5flash19enable_sm80_to_sm89INS1_16FlashAttnBwdSm80INS1_25CollectiveMainloopBwdSm80ILi2ELi2EN4cute5tupleIJNS5_1CILi128EEES8_NS7_ILi64EEEEEENS_6half_tEfNS_4arch4Sm80ELb0ELb0ELb1ELb0ELb0ELb0ELb0ELb0ELi2ELi4ELi4ELi4ELb0EEENS1_21CollectiveEpilogueBwdISA_SB_SD_Li256ELb0ELb0ELi2EEENS1_19SingleTileSchedulerILb0ELb0ELb0ELi128EEEEEEEEEvNT_6ParamsE$_ZN4cute3eso3ESOILb1ELb0EJNS_6LayoutINS_5tupleIJNS3_IJNS_1CILi8EEENS4_ILi1EEEEEENS4_ILi4EEEEEENS3_IJNS3_IJS6_NS4_ILi0EEEEEES5_EEEEENS_10ViewEngineIPN7cutlass6half_tEEEEEC2ERKSD_RKSI_) ;  /* 0xffff9d1000007944 */ /* 0x000fea0003c3ffff */
        /* <DEDUP_REMOVED lines=256> */
[----:B------:R-:W-:Y:S02]  /*f460*/  IMAD.MOV.U32 R3, RZ, RZ, RZ ;  /* 0x000000ffff037224 */ /* 0x000fe400078e00ff */
[----:B------:R-:W2:Y:S04]  /*f470*/  LDSM.16.M88.4 R4, [R4] ;  /* 0x000000000404783b */ /* 0x000ea80000000200 */
[----:B--2---:R2:W-:Y:S04]  /*f480*/  ST.E [R12.64], R4 ;  /* 0x000000040c007985 */ /* 0x0045e8000c101904 */
[----:B------:R2:W-:Y:S04]  /*f490*/  ST.E [R12.64+0x4], R5 ;  /* 0x000004050c007985 */ /* 0x0005e8000c101904 */
[----:B------:R2:W-:Y:S04]  /*f4a0*/  ST.E [R12.64+0x8], R6 ;  /* 0x000008060c007985 */ /* 0x0005e8000c101904 */
[----:B------:R2:W-:Y:S02]  /*f4b0*/  ST.E [R12.64+0xc], R7 ;  /* 0x00000c070c007985 */ /* 0x0005e4000c101904 */
[----:B-12---:R-:W-:Y:S05]  /*f4c0*/  CALL.REL.NOINC `($_ZN7cutlass13device_kernelIN5flash19enable_sm80_to_sm89INS1_16FlashAttnBwdSm80INS1_25CollectiveMainloopBwdSm80ILi2ELi2EN4cute5tupleIJNS5_1CILi128EEES8_NS7_ILi64EEEEEENS_6half_tEfNS_4arch4Sm80ELb0ELb0ELb1ELb0ELb0ELb0ELb0ELb0ELi2ELi4ELi4ELi4ELb0EEENS1_21CollectiveEpilogueBwdISA_SB_SD_Li256ELb0ELb0ELi2EEENS1_19SingleTileSchedulerILb0ELb0ELb0ELi128EEEEEEEEEvNT_6ParamsE$_ZN4cute3eso3ESOILb1ELb0EJNS_10UnderscoreES2_iEEC2ERKS2_S5_RKi) ;  /* 0xffff73c000007944 */ /* 0x006fea0003c3ffff */
[----:B------:R-:W2:Y:S01]  /*f4d0*/  LDL R5, [R1+0x758] ;  /* 0x0007580001057983 */ /* 0x000ea20000100800 */
[----:B------:R-:W-:-:S02]  /*f4e0*/  MOV R4, 0xf560 ;  /* 0x0000f56000047802 */ /* 0x000fc40000000f00 */
[----:B-12---:R-:W-:-:S04]  /*f4f0*/  LEA.HI R3, R5, R5, RZ, 0x1 ;  /* 0x0000000505037211 */ /* 0x006fc800078f08ff */
[C---:B------:R-:W-:Y:S01]  /*f500*/  LOP3.LUT R2, R3.reuse, 0xffffffe, RZ, 0xc0, !PT ;  /* 0x0ffffffe03027812 */ /* 0x040fe200078ec0ff */
[----:B------:R-:W-:-:S04]  /*f510*/  IMAD.SHL.U32 R3, R3, 0x10, RZ ;  /* 0x0000001003037824 */ /* 0x000fc800078e00ff */
[----:B------:R-:W-:Y:S01]  /*f520*/  IMAD.IADD R2, R5, 0x1, -R2 ;  /* 0x0000000105027824 */ /* 0x000fe200078e0a02 */
[----:B------:R-:W-:-:S05]  /*f530*/  LOP3.LUT R3, R3, 0xffffffe0, RZ, 0xc0, !PT ;  /* 0xffffffe003037812 */ /* 0x000fca00078ec0ff */
[----:B------:R-:W-:Y:S02]  /*f540*/  IMAD R3, R2, 0x10, R3 ;  /* 0x0000001002037824 */ /* 0x000fe400078e0203 */
[----:B------:R-:W-:Y:S05]  /*f550*/  CALL.REL.NOINC `($_ZN7cutlass13device_kernelIN5flash19enable_sm80_to_sm89INS1_16FlashAttnBwdSm80INS1_25CollectiveMainloopBwdSm80ILi2ELi2EN4cute5tupleIJNS5_1CILi128EEES8_NS7_ILi64EEEEEENS_6half_tEfNS_4arch4Sm80ELb0ELb0ELb1ELb0ELb0ELb0ELb0ELb0ELi2ELi4ELi4ELi4ELb0EEENS1_21CollectiveEpilogueBwdISA_SB_SD_Li256ELb0ELb0ELi2EEENS1_19SingleTileSchedulerILb0ELb0ELb0ELi128EEEEEEEEEvNT_6ParamsE$_ZN4cute3eso3ESOILb1ELb0EJNS_6LayoutINS_5tupleIJNS3_IJNS_1CILi2EEES5_S5_EEES5_EEENS3_IJNS3_IJNS4_ILi1EEES5_NS4_ILi4EEEEEENS4_ILi8EEEEEEEEiEEC2ERKSD_RKi) ;  /* 0xffff854000007944 */ /* 0x000fea0003c3ffff */
[----:B-1----:R-:W2:Y:S01]  /*f560*/  LDL R3, [R1+0x758] ;  /* 0x0007580001037983 */ /* 0x002ea20000100800 */
[----:B------:R-:W-:Y:S01]  /*f570*/  MOV R4, 0xf5b0 ;  /* 0x0000f5b000047802 */ /* 0x000fe20000000f00 */
[----:B--2---:R-:W-:-:S05]  /*f580*/  IMAD.WIDE R2, R3, 0x2, R10 ;  /* 0x0000000203027825 */ /* 0x004fca00078e020a */
[----:B------:R-:W-:Y:S02]  /*f590*/  MOV R6, R2 ;  /* 0x0000000200067202 */ /* 0x000fe40000000f00 */
[----:B------:R-:W-:Y:S05]  /*f5a0*/  CALL.REL.NOINC `($_ZN7cutlass13device_kernelIN5flash19enable_sm80_to_sm89INS1_16FlashAttnBwdSm80INS1_25CollectiveMainloopBwdSm80ILi2ELi2EN4cute5tupleIJNS5_1CILi128EEES8_NS7_ILi64EEEEEENS_6half_tEfNS_4arch4Sm80ELb0ELb0ELb1ELb0ELb0ELb0ELb0ELb0ELi2ELi4ELi4ELi4ELb0EEENS1_21CollectiveEpilogueBwdISA_SB_SD_Li256ELb0ELb0ELi2EEENS1_19SingleTileSchedulerILb0ELb0ELb0ELi128EEEEEEEEEvNT_6ParamsE$_ZN4cute3eso3ESOILb1ELb0EJNS_6LayoutINS_5tupleIJNS3_IJNS_1CILi2EEES5_S5_EEES5_EEENS3_IJNS3_IJNS4_ILi1EEES5_NS4_ILi4EEEEEENS4_ILi8EEEEEEEENS_10ViewEngineIPN7cutlass6half_tEEEEEC2ERKSD_RKSI_) ;  /* 0xffff84a000007944 */ /* 0x000fea0003c3ffff */
[----:B------:R2:W5:Y:S01]  /*f5b0*/  LDL.64 R34, [R1+0x758] ;  /* 0x0007580001227983 */ /* 0x0005620000100a00 */
[----:B------:R-:W-:Y:S01]  /*f5c0*/  IMAD.MOV.U32 R92, RZ, RZ, R62 ;  /* 0x000000ffff5c7224 */ /* 0x000fe200078e003e */
[----:B------:R-:W-:Y:S02]  /*f5d0*/  MOV R3, RZ ;  /* 0x000000ff00037202 */ /* 0x000fe40000000f00 */
[----:B------:R-:W-:Y:S02]  /*f5e0*/  MOV R42, 0xf600 ;  /* 0x0000f600002a7802 */ /* 0x000fe40000000f00 */
[----:B-12--5:R-:W-:Y:S05]  /*f5f0*/  CALL.REL.NOINC `($_ZN7cutlass13device_kernelIN5flash19enable_sm80_to_sm89INS1_16FlashAttnBwdSm80INS1_25CollectiveMainloopBwdSm80ILi2ELi2EN4cute5tupleIJNS5_1CILi128EEES8_NS7_ILi64EEEEEENS_6half_tEfNS_4arch4Sm80ELb0ELb0ELb1ELb0ELb0ELb0ELb0ELb0ELi2ELi4ELi4ELi4ELb0EEENS1_21CollectiveEpilogueBwdISA_SB_SD_Li256ELb0ELb0ELi2EEENS1_19SingleTileSchedulerILb0ELb0ELb0ELi128EEEEEEEEEvNT_6ParamsE$_ZN4cute3eso3ESOILb1ELb0EJNS_10UnderscoreES2_iEEC2ERKS2_S5_RKi) ;  /* 0xffff729000007944 */ /* 0x026fea0003c3ffff */
[----:B------:R-:W2:Y:S01]  /*f600*/  LDL R5, [R1+0x758] ;  /* 0x0007580001057983 */ /* 0x000ea20000100800 */
[----:B------:R-:W-:Y:S02]  /*f610*/  MOV R4, 0xf690 ;  /* 0x0000f69000047802 */ /* 0x000fe40000000f00 */
[----:B-12---:R-:W-:-:S04]  /*f620*/  LEA.HI R3, R5, R5, RZ, 0x1 ;  /* 0x0000000505037211 */ /* 0x006fc800078f08ff */
[C---:B------:R-:W-:Y:S01]  /*f630*/  LOP3.LUT R2, R3.reuse, 0x7fffffe, RZ, 0xc0, !PT ;  /* 0x07fffffe03027812 */ /* 0x040fe200078ec0ff */
[----:B------:R-:W-:-:S04]  /*f640*/  IMAD.SHL.U32 R3, R3, 0x20, RZ ;  /* 0x0000002003037824 */ /* 0x000fc800078e00ff */
[----:B------:R-:W-:Y:S01]  /*f650*/  IMAD.IADD R2, R5, 0x1, -R2 ;  /* 0x0000000105027824 */ /* 0x000fe200078e0a02 */
[----:B------:R-:W-:-:S05]  /*f660*/  LOP3.LUT R3, R3, 0xffffffc0, RZ, 0xc0, !PT ;  /* 0xffffffc003037812 */ /* 0x000fca00078ec0ff */
[----:B------:R-:W-:Y:S02]  /*f670*/  IMAD R3, R2, 0x20, R3 ;  /* 0x0000002002037824 */ /* 0x000fe400078e0203 */
[----:B------:R-:W-:Y:S05]  /*f680*/  CALL.REL.NOINC `($_ZN7cutlass13device_kernelIN5flash19enable_sm80_to_sm89INS1_16FlashAttnBwdSm80INS1_25CollectiveMainloopBwdSm80ILi2ELi2EN4cute5tupleIJNS5_1CILi128EEES8_NS7_ILi64EEEEEENS_6half_tEfNS_4arch4Sm80ELb0ELb0ELb1ELb0ELb0ELb0ELb0ELb0ELi2ELi4ELi4ELi4ELb0EEENS1_21CollectiveEpilogueBwdISA_SB_SD_Li256ELb0ELb0ELi2EEENS1_19SingleTileSchedulerILb0ELb0ELb0ELi128EEEEEEEEEvNT_6ParamsE$_ZN4cute3eso3ESOILb1ELb0EJNS_6LayoutINS_5tupleIJNS3_IJNS_1CILi2EEES5_EEENS4_ILi8EEEEEENS3_IJNS3_IJNS4_ILi1EEES5_EEENS4_ILi4EEEEEEEEiEEC2ERKSD_RKi) ;  /* 0xffff81d000007944 */ /* 0x000fea0003c3ffff */
[----:B-1----:R-:W2:Y:S01]  /*f690*/  LDL R3, [R1+0x758] ;  /* 0x0007580001037983 */ /* 0x002ea20000100800 */
[----:B------:R-:W-:Y:S01]  /*f6a0*/  MOV R4, 0xf6e0 ;  /* 0x0000f6e000047802 */ /* 0x000fe20000000f00 */
[----:B--2---:R-:W-:-:S05]  /*f6b0*/  IMAD.WIDE R2, R3, 0x2, R8 ;  /* 0x0000000203027825 */ /* 0x004fca00078e0208 */
[----:B------:R-:W-:Y:S02]  /*f6c0*/  MOV R6, R2 ;  /* 0x0000000200067202 */ /* 0x000fe40000000f00 */
[----:B------:R-:W-:Y:S05]  /*f6d0*/  CALL.REL.NOINC `($_ZN7cutlass13device_kernelIN5flash19enable_sm80_to_sm89INS1_16FlashAttnBwdSm80INS1_25CollectiveMainloopBwdSm80ILi2ELi2EN4cute5tupleIJNS5_1CILi128EEES8_NS7_ILi64EEEEEENS_6half_tEfNS_4arch4Sm80ELb0ELb0ELb1ELb0ELb0ELb0ELb0ELb0ELi2ELi4ELi4ELi4ELb0EEENS1_21CollectiveEpilogueBwdISA_SB_SD_Li256ELb0ELb0ELi2EEENS1_19SingleTileSchedulerILb0ELb0ELb0ELi128EEEEEEEEEvNT_6ParamsE$_ZN4cute3eso3ESOILb1ELb0EJNS_6LayoutINS_5tupleIJNS3_IJNS_1CILi2EEES5_EEENS4_ILi8EEEEEENS3_IJNS3_IJNS4_ILi1EEES5_EEENS4_ILi4EEEEEEEENS_10ViewEngineIPN7cutlass6half_tEEEEEC2ERKSD_RKSI_) ;  /* 0xffff813000007944 */ /* 0x000fea0003c3ffff */
[----:B------:R2:W5:Y:S04]  /*f6e0*/  LDL.64 R40, [R1+0x758] ;  /* 0x0007580001287983 */ /* 0x0005680000100a00 */
[----:B------:R2:W-:Y:S02]  /*f6f0*/  STL [R1+0x770], RZ ;  /* 0x000770ff01007387 */ /* 0x0005e40000100800 */
.L_x_913:
[----:B------:R-:W-:Y:S02]  /*f700*/  LOP3.LUT R33, R32, 0x1, RZ, 0xc0, !PT ;  /* 0x0000000120217812 */ /* 0x000fe400078ec0ff */
[----:B-1----:R-:W-:Y:S03]  /*f710*/  MOV R36, 0xf740 ;  /* 0x0000f74000247802 */ /* 0x002fe60000000f00 */
[----:B------:R-:W-:Y:S02]  /*f720*/  IMAD.MOV.U32 R38, RZ, RZ, R33 ;  /* 0x000000ffff267224 */ /* 0x000fe400078e0021 */
[----:B-12--5:R-:W-:Y:S05]  /*f730*/  CALL.REL.NOINC `($_ZN7cutlass13device_kernelIN5flash19enable_sm80_to_sm89INS1_16FlashAttnBwdSm80INS1_25CollectiveMainloopBwdSm80ILi2ELi2EN4cute5tupleIJNS5_1CILi128EEES8_NS7_ILi64EEEEEENS_6half_tEfNS_4arch4Sm80ELb0ELb0ELb1ELb0ELb0ELb0ELb0ELb0ELi2ELi4ELi4ELi4ELb0EEENS1_21CollectiveEpilogueBwdISA_SB_SD_Li256ELb0ELb0ELi2EEENS1_19SingleTileSchedulerILb0ELb0ELb0ELi128EEEEEEEEEvNT_6ParamsE$_ZN4cute3eso3ESOILb1ELb0EJNS_10UnderscoreEiiEEC2ERKS2_RKiS7_) ;  /* 0xffff71e000007944 */ /* 0x026fea0003c3ffff */
[----:B------:R-:W-:Y:S01]  /*f740*/  MOV R4, 0xf790 ;  /* 0x0000f79000047802 */ /* 0x000fe20000000f00 */
[----:B-1----:R-:W2:Y:S02]  /*f750*/  LDL.64 R2, [R1+0x758] ;  /* 0x0007580001027983 */ /* 0x002ea40000100a00 */
[----:B--2---:R-:W-:Y:S05]  /*f760*/  IMAD R3, R3, 0x2, R2 ;  /* 0x0000000203037824 */ /* 0x004fea00078e0202 */
[----:B------:R-:W-:Y:S02]  /*f770*/  SHF.L.U32 R3, R3, 0x2, RZ ;  /* 0x0000000203037819 */ /* 0x000fe400000006ff */
[----:B------:R-:W-:Y:S05]  /*f780*/  CALL.REL.NOINC `($_ZN7cutlass13device_kernelIN5flash19enable_sm80_to_sm89INS1_16FlashAttnBwdSm80INS1_25CollectiveMainloopBwdSm80ILi2ELi2EN4cute5tupleIJNS5_1CILi128EEES8_NS7_ILi64EEEEEENS_6half_tEfNS_4arch4Sm80ELb0ELb0ELb1ELb0ELb0ELb0ELb0ELb0ELi2ELi4ELi4ELi4ELb0EEENS1_21CollectiveEpilogueBwdISA_SB_SD_Li256ELb0ELb0ELi2EEENS1_19SingleTileSchedulerILb0ELb0ELb0ELi128EEEEEEEEEvNT_6ParamsE$_ZN4cute3eso3ESOILb1ELb0EJNS_6LayoutINS_5tupleIJNS3_IJNS_1CILi2EEES5_EEEEEENS3_IJNS3_IJNS4_ILi1EEES5_EEEEEEEEiEEC2ERKSB_RKi) ;  /* 0xffff7f7000007944 */ /* 0x000fea0003c3ffff */
[----:B------:R-:W-:Y:S01]  /*f790*/  MOV R4, 0xf7e0 ;  /* 0x0000f7e000047802 */ /* 0x000fe20000000f00 */
[----:B-1----:R-:W2:Y:S02]  /*f7a0*/  LDL R3, [R1+0x758] ;  /* 0x0007580001037983 */ /* 0x002ea40000100800 */
[C---:B--2---:R-:W-:Y:S04]  /*f7b0*/  LEA R8, P1, R3.reuse, R22, 0x2 ;  /* 0x0000001603087211 */ /* 0x044fe800078210ff */
[----:B------:R-:W-:Y:S04]  /*f7c0*/  LEA.HI.X.SX32 R3, R3, R23, 0x2, P1 ;  /* 0x0000001703037211 */ /* 0x000fe800008f16ff */
[----:B------:R-:W-:Y:S05]  /*f7d0*/  CALL.REL.NOINC `($_ZN7cutlass13device_kernelIN5flash19enable_sm80_to_sm89INS1_16FlashAttnBwdSm80INS1_25CollectiveMainloopBwdSm80ILi2ELi2EN4cute5tupleIJNS5_1CILi128EEES8_NS7_ILi64EEEEEENS_6half_tEfNS_4arch4Sm80ELb0ELb0ELb1ELb0ELb0ELb0ELb0ELb0ELi2ELi4ELi4ELi4ELb0EEENS1_21CollectiveEpilogueBwdISA_SB_SD_Li256ELb0ELb0ELi2EEENS1_19SingleTileSchedulerILb0ELb0ELb0ELi128EEEEEEEEEvNT_6ParamsE$_ZN4cute3eso3ESOILb1ELb0EJNS_6LayoutINS_5tupleIJNS3_IJNS_1CILi2EEES5_EEEEEENS3_IJNS3_IJNS4_ILi1EEES5_EEEEEEEENS_10ViewEngineIPfEEEEC2ERKSB_RKSE_) ;  /* 0xffff7ed000007944 */ /* 0x000fea0003c3ffff */
[----:B------:R-:W-:Y:S01]  /*f7e0*/  MOV R43, R33 ;  /* 0x00000021002b7202 */ /* 0x000fe20000000f00 */
[----:B-1----:R1:W5:Y:S01]  /*f7f0*/  LDL.64 R8, [R1+0x758] ;  /* 0x0007580001087983 */ /* 0x0023620000100a00 */
[----:B------:R-:W-:Y:S01]  /*f800*/  MOV R42, 0xf830 ;  /* 0x0000f830002a7802 */ /* 0x000fe20000000f00 */
[----:B------:R-:W-:Y:S02]  /*f810*/  IMAD.MOV.U32 R92, RZ, RZ, R62 ;  /* 0x000000ffff5c7224 */ /* 0x000fe400078e003e */
[----:B-1---5:R-:W-:Y:S05]  /*f820*/  CALL.REL.NOINC `($_ZN7cutlass13device_kernelIN5flash19enable_sm80_to_sm89INS1_16FlashAttnBwdSm80INS1_25CollectiveMainloopBwdSm80ILi2ELi2EN4cute5tupleIJNS5_1CILi128EEES8_NS7_ILi64EEEEEENS_6half_tEfNS_4arch4Sm80ELb0ELb0ELb1ELb0ELb0ELb0ELb0ELb0ELi2ELi4ELi4ELi4ELb0EEENS1_21CollectiveEpilogueBwdISA_SB_SD_Li256ELb0ELb0ELi2EEENS1_19SingleTileSchedulerILb0ELb0ELb0ELi128EEEEEEEEEvNT_6ParamsE$_ZN4cute3eso3ESOILb1ELb0EJNS_10UnderscoreEiEEC2ERKS2_RKi) ;  /* 0xffff70a000007944 */ /* 0x022fea0003c3ffff */
[----:B------:R-:W-:Y:S01]  /*f830*/  MOV R4, 0xf870 ;  /* 0x0000f87000047802 */ /* 0x000fe20000000f00 */
[----:B------:R-:W2:Y:S02]  /*f840*/  LDL R3, [R1+0x758] ;  /* 0x0007580001037983 */ /* 0x000ea40000100800 */
[----:B--2---:R-:W-:Y:S02]  /*f850*/  SHF.L.U32 R3, R3, 0x3, RZ ;  /* 0x0000000303037819 */ /* 0x004fe400000006ff */
[----:B-1----:R-:W-:Y:S05]  /*f860*/  CALL.REL.NOINC `($_ZN7cutlass13device_kernelIN5flash19enable_sm80_to_sm89INS1_16FlashAttnBwdSm80INS1_25CollectiveMainloopBwdSm80ILi2ELi2EN4cute5tupleIJNS5_1CILi128EEES8_NS7_ILi64EEEEEENS_6half_tEfNS_4arch4Sm80ELb0ELb0ELb1ELb0ELb0ELb0ELb0ELb0ELi2ELi4ELi4ELi4ELb0EEENS1_21CollectiveEpilogueBwdISA_SB_SD_Li256ELb0ELb0ELi2EEENS1_19SingleTileSchedulerILb0ELb0ELb0ELi128EEEEEEEEEvNT_6ParamsE$_ZN4cute3eso3ESOILb1ELb0EJNS_6LayoutINS_5tupleIJNS3_IJNS_1CILi2EEES5_S5_EEEEEENS3_IJNS3_IJNS4_ILi1EEES5_NS4_ILi4EEEEEEEEEEEiEEC2ERKSC_RKi) ;  /* 0xffff811000007944 */ /* 0x002fea0003c3ffff */
[----:B------:R-:W-:Y:S01]  /*f870*/  MOV R4, 0xf8c0 ;  /* 0x0000f8c000047802 */ /* 0x000fe20000000f00 */
[----:B-1----:R-:W2:Y:S02]  /*f880*/  LDL R3, [R1+0x758] ;  /* 0x0007580001037983 */ /* 0x002ea40000100800 */
[C---:B--2---:R-:W-:Y:S04]  /*f890*/  LEA R6, P1, R3.reuse, R34, 0x1 ;  /* 0x0000002203067211 */ /* 0x044fe800078208ff */
[----:B------:R-:W-:Y:S04]  /*f8a0*/  LEA.HI.X.SX32 R3, R3, R35, 0x1, P1 ;  /* 0x0000002303037211 */ /* 0x000fe800008f0eff */
[----:B------:R-:W-:Y:S05]  /*f8b0*/  CALL.REL.NOINC `($_ZN7cutlass13device_kernelIN5flash19enable_sm80_to_sm89INS1_16FlashAttnBwdSm80INS1_25CollectiveMainloopBwdSm80ILi2ELi2EN4cute5tupleIJNS5_1CILi128EEES8_NS7_ILi64EEEEEENS_6half_tEfNS_4arch4Sm80ELb0ELb0ELb1ELb0ELb0ELb0ELb0ELb0ELi2ELi4ELi4ELi4ELb0EEENS1_21CollectiveEpilogueBwdISA_SB_SD_Li256ELb0ELb0ELi2EEENS1_19SingleTileSchedulerILb0ELb0ELb0ELi128EEEEEEEEEvNT_6ParamsE$_ZN4cute3eso3ESOILb1ELb0EJNS_6LayoutINS_5tupleIJNS3_IJNS_1CILi2EEES5_S5_EEEEEENS3_IJNS3_IJNS4_ILi1EEES5_NS4_ILi4EEEEEEEEEEENS_10ViewEngineIPN7cutlass6half_tEEEEEC2ERKSC_RKSH_) ;  /* 0xffff807000007944 */ /* 0x000fea0003c3ffff */
[----:B------:R-:W-:Y:S01]  /*f8c0*/  MOV R43, R32 ;  /* 0x00000020002b7202 */ /* 0x000fe20000000f00 */
[----:B------:R2:W5:Y:S01]  /*f8d0*/  LDL.64 R12, [R1+0x758] ;  /* 0x00075800010c7983 */ /* 0x0005620000100a00 */
[----:B------:R-:W-:Y:S01]  /*f8e0*/  MOV R42, 0xf910 ;  /* 0x0000f910002a7802 */ /* 0x000fe20000000f00 */
[----:B------:R-:W-:Y:S02]  /*f8f0*/  IMAD.MOV.U32 R92, RZ, RZ, R62 ;  /* 0x000000ffff5c7224 */ /* 0x000fe400078e003e */
[----:B-12--5:R-:W-:Y:S05]  /*f900*/  CALL.REL.NOINC `($_ZN7cutlass13device_kernelIN5flash19enable_sm80_to_sm89INS1_16FlashAttnBwdSm80INS1_25CollectiveMainloopBwdSm80ILi2ELi2EN4cute5tupleIJNS5_1CILi128EEES8_NS7_ILi64EEEEEENS_6half_tEfNS_4arch4Sm80ELb0ELb0ELb1ELb0ELb0ELb0ELb0ELb0ELi2ELi4ELi4ELi4ELb0EEENS1_21CollectiveEpilogueBwdISA_SB_SD_Li256ELb0ELb0ELi2EEENS1_19SingleTileSchedulerILb0ELb0ELb0ELi128EEEEEEEEEvNT_6ParamsE$_ZN4cute3eso3ESOILb1ELb0EJNS_10UnderscoreEiEEC2ERKS2_RKi) ;  /* 0xffff6fc000007944 */ /* 0x026fea0003c3ffff */
[----:B------:R-:W-:Y:S01]  /*f910*/  MOV R4, 0xf950 ;  /* 0x0000f95000047802 */ /* 0x000fe20000000f00 */
[----:B------:R-:W2:Y:S02]  /*f920*/  LDL R3, [R1+0x758] ;  /* 0x0007580001037983 */ /* 0x000ea40000100800 */
[----:B--2---:R-:W-:Y:S02]  /*f930*/  SHF.L.U32 R3, R3, 0x2, RZ ;  /* 0x0000000203037819 */ /* 0x004fe400000006ff */
[----:B-1----:R-:W-:Y:S05]  /*f940*/  CALL.REL.NOINC `($_ZN7cutlass13device_kernelIN5flash19enable_sm80_to_sm89INS1_16FlashAttnBwdSm80INS1_25CollectiveMainloopBwdSm80ILi2ELi2EN4cute5tupleIJNS5_1CILi128EEES8_NS7_ILi64EEEEEENS_6half_tEfNS_4arch4Sm80ELb0ELb0ELb1ELb0ELb0ELb0ELb0ELb0ELi2ELi4ELi4ELi4ELb0EEENS1_21CollectiveEpilogueBwdISA_SB_SD_Li256ELb0ELb0ELi2EEENS1_19SingleTileSchedulerILb0ELb0ELb0ELi128EEEEEEEEEvNT_6ParamsE$_ZN4cute3eso3ESOILb1ELb0EJNS_6LayoutINS_5tupleIJNS3_IJNS_1CILi2EEES5_EEEEEENS3_IJNS3_IJNS4_ILi1EEES5_EEEEEEEEiEEC2ERKSB_RKi) ;  /* 0xffff7db000007944 */ /* 0x002fea0003c3ffff */
[----:B------:R-:W-:Y:S01]  /*f950*/  MOV R4, 0xf9a0 ;  /* 0x0000f9a000047802 */ /* 0x000fe20000000f00 */
[----:B-1----:R-:W2:Y:S02]  /*f960*/  LDL R3, [R1+0x758] ;  /* 0x0007580001037983 */ /* 0x002ea40000100800 */
[C---:B--2---:R-:W-:Y:S04]  /*f970*/  LEA R6, P1, R3.reuse, R40, 0x1 ;  /* 0x0000002803067211 */ /* 0x044fe800078208ff */
[----:B------:R-:W-:Y:S04]  /*f980*/  LEA.HI.X.SX32 R3, R3, R41, 0x1, P1 ;  /* 0x0000002903037211 */ /* 0x000fe800008f0eff */
[----:B------:R-:W-:Y:S05]  /*f990*/  CALL.REL.NOINC `($_ZN7cutlass13device_kernelIN5flash19enable_sm80_to_sm89INS1_16FlashAttnBwdSm80INS1_25CollectiveMainloopBwdSm80ILi2ELi2EN4cute5tupleIJNS5_1CILi128EEES8_NS7_ILi64EEEEEENS_6half_tEfNS_4arch4Sm80ELb0ELb0ELb1ELb0ELb0ELb0ELb0ELb0ELi2ELi4ELi4ELi4ELb0EEENS1_21CollectiveEpilogueBwdISA_SB_SD_Li256ELb0ELb0ELi2EEENS1_19SingleTileSchedulerILb0ELb0ELb0ELi128EEEEEEEEEvNT_6ParamsE$_ZN4cute3eso3ESOILb1ELb0EJNS_6LayoutINS_5tupleIJNS3_IJNS_1CILi2EEES5_EEEEEENS3_IJNS3_IJNS4_ILi1EEES5_EEEEEEEENS_10ViewEngineIPN7cutlass6half_tEEEEEC2ERKSB_RKSG_) ;  /* 0xffff7cc000007944 */ /* 0x000fea0003c3ffff */
[----:B------:R-:W-:Y:S01]  /*f9a0*/  MOV R38, R33 ;  /* 0x0000002100267202 */ /* 0x000fe20000000f00 */
[----:B------:R2:W5:Y:S01]  /*f9b0*/  LDL.64 R10, [R1+0x758] ;  /* 0x00075800010a7983 */ /* 0x0005620000100a00 */
[----:B------:R-:W-:Y:S03]  /*f9c0*/  MOV R36, 0xf9e0 ;  /* 0x0000f9e000247802 */ /* 0x000fe60000000f00 */
        /* <DEDUP_REMOVED lines=10> */
[----:B------:R-:W-:Y:S05]  /*fa70*/  CALL.REL.NOINC `($_ZN7cutlass13device_kernelIN5flash19enable_sm80_to_sm89INS1_16FlashAttnBwdSm80INS1_25CollectiveMainloopBwdSm80ILi2ELi2EN4cute5tupleIJNS5_1CILi128EEES8_NS7_ILi64EEEEEENS_6half_tEfNS_4arch4Sm80ELb0ELb0ELb1ELb0ELb0ELb0ELb0ELb0ELi2ELi4ELi4ELi4ELb0EEENS1_21CollectiveEpilogueBwdISA_SB_SD_Li256ELb0ELb0ELi2EEENS1_19SingleTileSchedulerILb0ELb0ELb0ELi128EEEEEEEEEvNT_6ParamsE$_ZN4cute3eso3ESOILb1ELb0EJNS_6LayoutINS_5tupleIJNS3_IJNS_1CILi2EEES5_EEEEEENS3_IJNS3_IJNS4_ILi1EEES5_EEEEEEEENS_10ViewEngineIPKfEEEEC2ERKSB_RKSF_) ;  /* 0xffff7b9000007944 */ /* 0x000fea0003c3ffff */
[----:B-1----:R1:W5:Y:S01]  /*fa80*/  LDL.64 R6, [R1+0x758] ;  /* 0x0007580001067983 */ /* 0x0023620000100a00 */
[----:B------:R-:W-:Y:S03]  /*fa90*/  MOV R4, 0xfab0 ;  /* 0x0000fab000047802 */ /* 0x000fe60000000f00 */
[----:B-1---5:R-:W-:Y:S05]  /*faa0*/  CALL.REL.NOINC `($_ZN7cutlass13device_kernelIN5flash19enable_sm80_to_sm89INS1_16FlashAttnBwdSm80INS1_25CollectiveMainloopBwdSm80ILi2ELi2EN4cute5tupleIJNS5_1CILi128EEES8_NS7_ILi64EEEEEENS_6half_tEfNS_4arch4Sm80ELb0ELb0ELb1ELb0ELb0ELb0ELb0ELb0ELi2ELi4ELi4ELi4ELb0EEENS1_21CollectiveEpilogueBwdISA_SB_SD_Li256ELb0ELb0ELi2EEENS1_19SingleTileSchedulerILb0ELb0ELb0ELi128EEEEEEEEEvNT_6ParamsE$_ZN4cute3eso3ESOILb1ELb0EJNS_6LayoutINS_5tupleIJNS3_IJNS_1CILi1EEENS4_ILi2EEES6_EEEEEENS3_IJNS3_IJS5_S5_S6_EEEEEEEENS_10ViewEngineIPjEEEEC2ERKSB_RKSE_) ;  /* 0xffff7ae000007944 */ /* 0x022fea0003c3ffff */
[----:B------:R-:W-:Y:S01]  /*fab0*/  MOV R3, R11 ;  /* 0x0000000b00037202 */ /* 0x000fe20000000f00 */
[----:B------:R2:W5:Y:S01]  /*fac0*/  LDL.64 R14, [R1+0x758] ;  /* 0x00075800010e7983 */ /* 0x0005620000100a00 */
[----:B------:R-:W-:Y:S03]  /*fad0*/  MOV R4, 0xfaf0 ;  /* 0x0000faf000047802 */ /* 0x000fe60000000f00 */
[----:B-12--5:R-:W-:Y:S05]  /*fae0*/  CALL.REL.NOINC `($_ZN7cutlass13device_kernelIN5flash19enable_sm80_to_sm89INS1_16FlashAttnBwdSm80INS1_25CollectiveMainloopBwdSm80ILi2ELi2EN4cute5tupleIJNS5_1CILi128EEES8_NS7_ILi64EEEEEENS_6half_tEfNS_4arch4Sm80ELb0ELb0ELb1ELb0ELb0ELb0ELb0ELb0ELi2ELi4ELi4ELi4ELb0EEENS1_21CollectiveEpilogueBwdISA_SB_SD_Li256ELb0ELb0ELi2EEENS1_19SingleTileSchedulerILb0ELb0ELb0ELi128EEEEEEEEEvNT_6ParamsE$_ZN4cute3eso3ESOILb1ELb0EJNS_6LayoutINS_5tupleIJNS3_IJNS_1CILi1EEENS4_ILi2EEEEEEEEENS3_IJNS3_IJS5_S5_EEEEEEEENS_10ViewEngineIPjEEEEC2ERKSB_RKSE_) ;  /* 0xffff79b000007944 */ /* 0x026fea0003c3ffff */
[----:B------:R-:W-:Y:S01]  /*faf0*/  MOV R3, R9 ;  /* 0x0000000900037202 */ /* 0x000fe20000000f00 */
[----:B------:R2:W5:Y:S01]  /*fb00*/  LDL.64 R16, [R1+0x758] ;  /* 0x0007580001107983 */ /* 0x0005620000100a00 */
[----:B------:R-:W-:Y:S03]  /*fb10*/  MOV R4, 0xfb30 ;  /* 0x0000fb3000047802 */ /* 0x000fe60000000f00 */
[----:B-12--5:R-:W-:Y:S05]  /*fb20*/  CALL.REL.NOINC `($_ZN7cutlass13device_kernelIN5flash19enable_sm80_to_sm89INS1_16FlashAttnBwdSm80INS1_25CollectiveMainloopBwdSm80ILi2ELi2EN4cute5tupleIJNS5_1CILi128EEES8_NS7_ILi64EEEEEENS_6half_tEfNS_4arch4Sm80ELb0ELb0ELb1ELb0ELb0ELb0ELb0ELb0ELi2ELi4ELi4ELi4ELb0EEENS1_21CollectiveEpilogueBwdISA_SB_SD_Li256ELb0ELb0ELi2EEENS1_19SingleTileSchedulerILb0ELb0ELb0ELi128EEEEEEEEEvNT_6ParamsE$_ZN4cute3eso3ESOILb1ELb0EJNS_6LayoutINS_5tupleIJNS3_IJNS_1CILi2EEES5_EEEEEENS3_IJNS3_IJNS4_ILi1EEES5_EEEEEEEENS_10ViewEngineIPfEEEEC2ERKSB_RKSE_) ;  /* 0xffff7b8000007944 */ /* 0x026fea0003c3ffff */
[----:B------:R-:W-:Y:S01]  /*fb30*/  MOV R3, R7 ;  /* 0x0000000700037202 */ /* 0x000fe20000000f00 */
[----:B------:R2:W5:Y:S01]  /*fb40*/  LDL.64 R42, [R1+0x758] ;  /* 0x00075800012a7983 */ /* 0x0005620000100a00 */
[----:B------:R-:W-:Y:S03]  /*fb50*/  MOV R4, 0xfb70 ;  /* 0x0000fb7000047802 */ /* 0x000fe60000000f00 */
[----:B-12--5:R-:W-:Y:S05]  /*fb60*/  CALL.REL.NOINC `($_ZN7cutlass13device_kernelIN5flash19enable_sm80_to_sm89INS1_16FlashAttnBwdSm80INS1_25CollectiveMainloopBwdSm80ILi2ELi2EN4cute5tupleIJNS5_1CILi128EEES8_NS7_ILi64EEEEEENS_6half_tEfNS_4arch4Sm80ELb0ELb0ELb1ELb0ELb0ELb0ELb0ELb0ELi2ELi4ELi4ELi4ELb0EEENS1_21CollectiveEpilogueBwdISA_SB_SD_Li256ELb0ELb0ELi2EEENS1_19SingleTileSchedulerILb0ELb0ELb0ELi128EEEEEEEEEvNT_6ParamsE$_ZN4cute3eso3ESOILb1ELb0EJNS_6LayoutINS_5tupleIJNS3_IJNS_1CILi2EEES5_EEEEEENS3_IJNS3_IJNS4_ILi1EEES5_EEEEEEEENS_10ViewEngineIPKfEEEEC2ERKSB_RKSF_) ;  /* 0xffff7aa000007944 */ /* 0x026fea0003c3ffff */
[----:B-1----:R-:W2:Y:S01]  /*fb70*/  LDL.64 R2, [R1+0x758] ;  /* 0x0007580001027983 */ /* 0x002ea20000100a00 */
[----:B------:R-:W-:Y:S01]  /*fb80*/  ULDC.64 UR4, c[0x0][0x118] ;  /* 0x0000460000047ab9 */ /* 0x000fe20000000a00 */
[----:B------:R-:W-:Y:S02]  /*fb90*/  ISETP.NE.AND P1, PT, R33, RZ, PT ;  /* 0x000000ff2100720c */ /* 0x000fe40003f25270 */
[----:B------:R-:W3:Y:S01]  /*fba0*/  LD.E R12, [R16.64] ;  /* 0x00000004100c7980 */ /* 0x000ee2000c101900 */
[----:B------:R-:W-:Y:S02]  /*fbb0*/  MOV R36, 0xfcf0 ;  /* 0x0000fcf000247802 */ /* 0x000fe40000000f00 */
[----:B------:R-:W-:Y:S01]  /*fbc0*/  SEL R33, RZ, 0x1, P1 ;  /* 0x00000001ff217807 */ /* 0x000fe20000800000 */
[----:B------:R-:W3:Y:S04]  /*fbd0*/  LD.E R13, [R16.64+0x4] ;  /* 0x00000404100d7980 */ /* 0x000ee8000c101900 */
[----:B------:R-:W3:Y:S01]  /*fbe0*/  LD.E R8, [R14.64] ;  /* 0x000000040e087980 */ /* 0x000ee2000c101900 */
[----:B------:R-:W-:Y:S03]  /*fbf0*/  IMAD.MOV.U32 R38, RZ, RZ, R33 ;  /* 0x000000ffff267224 */ /* 0x000fe600078e0021 */
[----:B------:R-:W3:Y:S04]  /*fc00*/  LD.E R9, [R14.64+0x4] ;  /* 0x000004040e097980 */ /* 0x000ee8000c101900 */
[----:B------:R-:W3:Y:S04]  /*fc10*/  LD.E R10, [R14.64+0x8] ;  /* 0x000008040e0a7980 */ /* 0x000ee8000c101900 */
[----:B------:R-:W3:Y:S04]  /*fc20*/  LD.E R11, [R14.64+0xc] ;  /* 0x00000c040e0b7980 */ /* 0x000ee8000c101900 */
[----:B--2---:R-:W3:Y:S04]  /*fc30*/  LD.E R4, [R2.64] ;  /* 0x0000000402047980 */ /* 0x004ee8000c101900 */
[----:B------:R-:W3:Y:S04]  /*fc40*/  LD.E R5, [R2.64+0x4] ;  /* 0x0000040402057980 */ /* 0x000ee8000c101900 */
[----:B------:R-:W3:Y:S04]  /*fc50*/  LD.E R6, [R2.64+0x8] ;  /* 0x0000080402067980 */ /* 0x000ee8000c101900 */
[----:B------:R-:W3:Y:S02]  /*fc60*/  LD.E R7, [R2.64+0xc] ;  /* 0x00000c0402077980 */ /* 0x000ee4000c101900 */
[----:B---3--:R-:W-:Y:S11]  /*fc70*/  HMMA.16816.F32 R4, R8, R12, R4 ;  /* 0x0000000c0804723c */ /* 0x008ff60000001804 */
[----:B------:R-:W-:Y:S11]  /*fc80*/  @!UPT UIADD3 URZ, URZ, URZ, URZ ;  /* 0x0000003f3f3ff290 */ /* 0x000ff6000fffe03f */
[----:B------:R-:W-:Y:S01]  /*fc90*/  @!UPT UIADD3 URZ, URZ, URZ, URZ ;  /* 0x0000003f3f3ff290 */ /* 0x000fe2000fffe03f */
[----:B------:R1:W-:Y:S04]  /*fca0*/  ST.E [R42.64], R4 ;  /* 0x000000042a007985 */ /* 0x0003e8000c101904 */
[----:B------:R1:W-:Y:S04]  /*fcb0*/  ST.E [R42.64+0x4], R5 ;  /* 0x000004052a007985 */ /* 0x0003e8000c101904 */
[----:B------:R1:W-:Y:S04]  /*fcc0*/  ST.E [R42.64+0x8], R6 ;  /* 0x000008062a007985 */ /* 0x0003e8000c101904 */
[----:B------:R1:W-:Y:S02]  /*fcd0*/  ST.E [R42.64+0xc], R7 ;  /* 0x00000c072a007985 */ /* 0x0003e4000c101904 */
[----:B-1----:R-:W-:Y:S05]  /*fce0*/  CALL.REL.NOINC `($_ZN7cutlass13device_kernelIN5flash19enable_sm80_to_sm89INS1_16FlashAttnBwdSm80INS1_25CollectiveMainloopBwdSm80ILi2ELi2EN4cute5tupleIJNS5_1CILi128EEES8_NS7_ILi64EEEEEENS_6half_tEfNS_4arch4Sm80ELb0ELb0ELb1ELb0ELb0ELb0ELb0ELb0ELi2ELi4ELi4ELi4ELb0EEENS1_21CollectiveEpilogueBwdISA_SB_SD_Li256ELb0ELb0ELi2EEENS1_19SingleTileSchedulerILb0ELb0ELb0ELi128EEEEEEEEEvNT_6ParamsE$_ZN4cute3eso3ESOILb1ELb0EJNS_10UnderscoreEiiEEC2ERKS2_RKiS7_) ;  /* 0xffff6c3000007944 */ /* 0x002fea0003c3ffff */
        /* <DEDUP_REMOVED lines=69> */
[C---:B------:R-:W-:Y:S02]  /*10140*/  IADD3 R38, R32.reuse, 0x1, RZ ;  /* 0x0000000120267810 */ /* 0x040fe40007ffe0ff */
[----:B------:R-:W3:Y:S01]  /*10150*/  LD.E R12, [R16.64] ;  /* 0x00000004100c7980 */ /* 0x000ee2000c101900 */
[----:B------:R-:W-:Y:S02]  /*10160*/  ISETP.GE.U32.AND P1, PT, R32, 0x7, PT ;  /* 0x000000072000780c */ /* 0x000fe40003f26070 */
[----:B------:R-:W-:Y:S01]  /*10170*/  IMAD.MOV.U32 R32, RZ, RZ, R38 ;  /* 0x000000ffff207224 */ /* 0x000fe200078e0026 */
[----:B------:R-:W3:Y:S04]  /*10180*/  LD.E R13, [R16.64+0x4] ;  /* 0x00000404100d7980 */ /* 0x000ee8000c101900 */
[----:B------:R-:W3:Y:S04]  /*10190*/  LD.E R8, [R14.64] ;  /* 0x000000040e087980 */ /* 0x000ee8000c101900 */
        /* <DEDUP_REMOVED lines=13> */
[----:B------:R1:W-:Y:S04]  /*10270*/  ST.E [R36.64+0xc], R7 ;  /* 0x00000c0724007985 */ /* 0x0003e8000c101904 */
[----:B------:R1:W-:Y:S01]  /*10280*/  STL [R1+0x770], R38 ;  /* 0x0007702601007387 */ /* 0x0003e20000100800 */
[----:B------:R-:W-:-:S05]  /*10290*/  @!P1 BRA `(.L_x_913) ;  /* 0xfffff46000009947 */ /* 0x000fca000383ffff */
[C---:B------:R-:W-:Y:S01]  /*102a0*/  IADD3 R8, P2, R60.reuse, 0xb30, RZ ;  /* 0x00000b303c087810 */ /* 0x040fe20007f5e0ff */
[----:B------:R-:W-:Y:S01]  /*102b0*/  IMAD.MOV.U32 R92, RZ, RZ, R62 ;  /* 0x000000ffff5c7224 */ /* 0x000fe200078e003e */
[----:B------:R-:W-:Y:S01]  /*102c0*/  IADD3 R10, P1, R60, 0xab0, RZ ;  /* 0x00000ab03c0a7810 */ /* 0x000fe20007f3e0ff */
[----:B------:R-:W-:Y:S01]  /*102d0*/  IMAD.MOV.U32 R3, RZ, RZ, 0x2 ;  /* 0x00000002ff037424 */ /* 0x000fe200078e00ff */
[----:B------:R-:W-:Y:S01]  /*102e0*/  MOV R32, RZ ;  /* 0x000000ff00207202 */ /* 0x000fe20000000f00 */
[----:B------:R-:W-:Y:S01]  /*102f0*/  IMAD.X R9, RZ, RZ, R59, P2 ;  /* 0x000000ffff097224 */ /* 0x000fe200010e063b */
[----:B------:R-:W-:-:S02]  /*10300*/  IADD3.X R11, RZ, R59, RZ, P1, !PT ;  /* 0x0000003bff0b7210 */ /* 0x000fc40000ffe4ff */
[----:B------:R-:W-:Y:S02]  /*10310*/  MOV R42, 0x10330 ;  /* 0x00010330002a7802 */ /* 0x000fe40000000f00 */
[----:B-1----:R-:W-:Y:S05]  /*10320*/  CALL.REL.NOINC `($_ZN7cutlass13device_kernelIN5flash19enable_sm80_to_sm89INS1_16FlashAttnBwdSm80INS1_25CollectiveMainloopBwdSm80ILi2ELi2EN4cute5tupleIJNS5_1CILi128EEES8_NS7_ILi64EEEEEENS_6half_tEfNS_4arch4Sm80ELb0ELb0ELb1ELb0ELb0ELb0ELb0ELb0ELi2ELi4ELi4ELi4ELb0EEENS1_21CollectiveEpilogueBwdISA_SB_SD_Li256ELb0ELb0ELi2EEENS1_19SingleTileSchedulerILb0ELb0ELb0ELi128EEEEEEEEEvNT_6ParamsE$_ZN4cute3eso3ESOILb1ELb0EJNS_10UnderscoreES2_iEEC2ERKS2_S5_RKi) ;  /* 0xffff656000007944 */ /* 0x002fea0003c3ffff */
[----:B-1----:R-:W2:Y:S01]  /*10330*/  LDL R3, [R1+0x758] ;  /* 0x0007580001037983 */ /* 0x002ea20000100800 */
[----:B------:R-:W-:Y:S01]  /*10340*/  IMAD.MOV.U32 R92, RZ, RZ, R62 ;  /* 0x000000ffff5c7224 */ /* 0x000fe200078e003e */
[----:B------:R-:W-:Y:S02]  /*10350*/  MOV R36, 0x103d0 ;  /* 0x000103d000247802 */ /* 0x000fe40000000f00 */
        /* <DEDUP_REMOVED lines=495> */
[----:B------:R-:W-:Y:S02]  /*12250*/  MOV R3, 0x1 ;  /* 0x0000000100037802 */ /* 0x000fe40000000f00 */
        /* <DEDUP_REMOVED lines=18> */
.L_x_914:
        /* <DEDUP_REMOVED lines=195> */
[----:B------:R-:W2:Y:S01]  /*12fb0*/  LDL R4, [R1+0x758] ;  /* 0x0007580001047983 */ /* 0x000ea20000100800 */
[----:B------:R-:W-:Y:S01]  /*12fc0*/  IMAD.MOV.U32 R92, RZ, RZ, R62 ;  /* 0x000000ffff5c7224 */ /* 0x000fe200078e003e */
[----:B------:R-:W-:Y:S02]  /*12fd0*/  MOV R36, 0x13050 ;  /* 0x0001305000247802 */ /* 0x000fe40000000f00 */
[----:B-12---:R-:W-:-:S04]  /*12fe0*/  LEA.HI R3, R4, R4, RZ, 0x1 ;  /* 0x0000000404037211 */ /* 0x006fc800078f08ff */
[----:B------:R-:W-:Y:S02]  /*12ff0*/  SHF.R.S32.HI R2, RZ, 0x1, R3 ;  /* 0x00000001ff027819 */ /* 0x000fe40000011403 */
[----:B------:R-:W-:-:S03]  /*13000*/  LOP3.LUT R3, R3, 0xfffffffe, RZ, 0xc0, !PT ;  /* 0xfffffffe03037812 */ /* 0x000fc600078ec0ff */
[----:B------:R-:W-:Y:S02]  /*13010*/  IMAD R2, R21, R2, RZ ;  /* 0x0000000215027224 */ /* 0x000fe400078e02ff */
[----:B------:R-:W-:-:S04]  /*13020*/  IMAD.IADD R3, R4, 0x1, -R3 ;  /* 0x0000000104037824 */ /* 0x000fc800078e0a03 */
        /* <DEDUP_REMOVED lines=509> */
.L_x_915:
[----:B-1----:R-:W-:Y:S02]  /*15000*/  LOP3.LUT R24, R32, 0x1, RZ, 0xc0, !PT ;  /* 0x0000000120187812 */ /* 0x002fe400078ec0ff */
[----:B------:R-:W-:Y:S03]  /*15010*/  MOV R36, 0x15040 ;  /* 0x0001504000247802 */ /* 0x000fe60000000f00 */
        /* <DEDUP_REMOVED lines=186> */
[----:B-1----:R-:W-:Y:S01]  /*15bc0*/  IADD3 R6, P1, R60, 0xab0, RZ ;  /* 0x00000ab03c067810 */ /* 0x002fe20007f3e0ff */
[----:B------:R-:W-:Y:S01]  /*15bd0*/  IMAD.MOV.U32 R3, RZ, RZ, 0x3 ;  /* 0x00000003ff037424 */ /* 0x000fe200078e00ff */
[----:B------:R-:W-:Y:S01]  /*15be0*/  MOV R20, RZ ;  /* 0x000000ff00147202 */ /* 0x000fe20000000f00 */
[----:B------:R-:W-:Y:S01]  /*15bf0*/  IMAD.X R9, RZ, RZ, R59, P2 ;  /* 0x000000ffff097224 */ /* 0x000fe200010e063b */
[----:B------:R-:W-:-:S02]  /*15c00*/  IADD3.X R7, RZ, R59, RZ, P1, !PT ;  /* 0x0000003bff077210 */ /* 0x000fc40000ffe4ff */
[----:B------:R-:W-:Y:S02]  /*15c10*/  MOV R42, 0x15c30 ;  /* 0x00015c30002a7802 */ /* 0x000fe40000000f00 */
[----:B------:R-:W-:Y:S05]  /*15c20*/  CALL.REL.NOINC `($_ZN7cutlass13device_kernelIN5flash19enable_sm80_to_sm89INS1_16FlashAttnBwdSm80INS1_25CollectiveMainloopBwdSm80ILi2ELi2EN4cute5tupleIJNS5_1CILi128EEES8_NS7_ILi64EEEEEENS_6half_tEfNS_4arch4Sm80ELb0ELb0ELb1ELb0ELb0ELb0ELb0ELb0ELi2ELi4ELi4ELi4ELb0EEENS1_21CollectiveEpilogueBwdISA_SB_SD_Li256ELb0ELb0ELi2EEENS1_19SingleTileSchedulerILb0ELb0ELb0ELi128EEEEEEEEEvNT_6ParamsE$_ZN4cute3eso3ESOILb1ELb0EJNS_10UnderscoreES2_iEEC2ERKS2_S5_RKi) ;  /* 0xffff0c6000007944 */ /* 0x000fea0003c3ffff */
        /* <DEDUP_REMOVED lines=35> */
.L_x_916:
[----:B------:R-:W-:Y:S02]  /*15e60*/  LOP3.LUT R21, R20, 0x1, RZ, 0xc0, !PT ;  /* 0x0000000114157812 */ /* 0x000fe400078ec0ff */
[----:B------:R-:W-:Y:S03]  /*15e70*/  MOV R36, 0x15ea0 ;  /* 0x00015ea000247802 */ /* 0x000fe60000000f00 */
[----:B-1----:R-:W-:Y:S02]  /*15e80*/  IMAD.MOV.U32 R38, RZ, RZ, R21 ;  /* 0x000000ffff267224 */ /* 0x002fe400078e0015 */
        /* <DEDUP_REMOVED lines=183> */
[----:B-1----:R-:W2:Y:S01]  /*16a00*/  LDL.64 R4, [R63+0x58] ;  /* 0x000058003f047983 */ /* 0x002ea20000100a00 */
[----:B------:R-:W-:Y:S01]  /*16a10*/  ULDC.64 UR4, c[0x0][0x118] ;  /* 0x0000460000047ab9 */ /* 0x000fe20000000a00 */
[----:B------:R-:W-:-:S02]  /*16a20*/  IADD3 R3, R0, -c[0x0][0x20], RZ ;  /* 0x8000080000037a10 */ /* 0x000fc40007ffe0ff */
[----:B------:R-:W-:Y:S01]  /*16a30*/  MOV R10, 0x16a60 ;  /* 0x00016a60000a7802 */ /* 0x000fe20000000f00 */
[----:B--2---:R-:W5:Y:S04]  /*16a40*/  LD.E.64 R4, [R4.64] ;  /* 0x0000000404047980 */ /* 0x004f68000c101b00 */
[----:B-----5:R-:W-:Y:S05]  /*16a50*/  CALL.REL.NOINC `($_ZN7cutlass13device_kernelIN5flash19enable_sm80_to_sm89INS1_16FlashAttnBwdSm80INS1_25CollectiveMainloopBwdSm80ILi2ELi2EN4cute5tupleIJNS5_1CILi128EEES8_NS7_ILi64EEEEEENS_6half_tEfNS_4arch4Sm80ELb0ELb0ELb1ELb0ELb0ELb0ELb0ELb0ELi2ELi4ELi4ELi4ELb0EEENS1_21CollectiveEpilogueBwdISA_SB_SD_Li256ELb0ELb0ELi2EEENS1_19SingleTileSchedulerILb0ELb0ELb0ELi128EEEEEEEEEvNT_6ParamsE$_ZN4cute8smem_ptrIPfECI1NS_12iter_adaptorIS1_S2_EEES1_) ;  /* 0xffff1f9000007944 */ /* 0x020fea0003c3ffff */
[----:B-1----:R1:W5:Y:S01]  /*16a60*/  LDL.64 R4, [R1+0x758] ;  /* 0x0007580001047983 */ /* 0x0023620000100a00 */
[----:B------:R-:W-:-:S03]  /*16a70*/  MOV R10, 0x16a90 ;  /* 0x00016a90000a7802 */ /* 0x000fc60000000f00 */
[----:B-1---5:R-:W-:Y:S05]  /*16a80*/  CALL.REL.NOINC `($_ZN7cutlass13device_kernelIN5flash19enable_sm80_to_sm89INS1_16FlashAttnBwdSm80INS1_25CollectiveMainloopBwdSm80ILi2ELi2EN4cute5tupleIJNS5_1CILi128EEES8_NS7_ILi64EEEEEENS_6half_tEfNS_4arch4Sm80ELb0ELb0ELb1ELb0ELb0ELb0ELb0ELb0ELi2ELi4ELi4ELi4ELb0EEENS1_21CollectiveEpilogueBwdISA_SB_SD_Li256ELb0ELb0ELi2EEENS1_19SingleTileSchedulerILb0ELb0ELb0ELi128EEEEEEEEEvNT_6ParamsE$_ZN4cute3eso3ESOILb1ELb0EJNS_6LayoutINS_5tupleIJNS3_IJNS_1CILi2EEES5_EEEEEENS3_IJNS3_IJNS4_ILi8EEENS4_ILi64EEEEEEEEEEENS_10ViewEngineINS_8smem_ptrIPfEEEEEEC2ERKSC_RKSH_) ;  /* 0xffff0cb000007944 */ /* 0x022fea0003c3ffff */
[----:B------:R2:W-:Y:S04]  /*16a90*/  STL.128 [R1+0xa40], RZ ;  /* 0x000a40ff01007387 */ /* 0x0005e80000100c00 */
[----:B-1----:R-:W3:Y:S01]  /*16aa0*/  LDL.64 R4, [R63+0x28] ;  /* 0x000028003f047983 */ /* 0x002ee20000100a00 */
[----:B------:R-:W-:-:S03]  /*16ab0*/  ULDC.64 UR4, c[0x0][0x118] ;  /* 0x0000460000047ab9 */ /* 0x000fc60000000a00 */
[----:B------:R2:W5:Y:S01]  /*16ac0*/  LDL.64 R12, [R63+0x58] ;  /* 0x000058003f0c7983 */ /* 0x0005620000100a00 */
[----:B------:R-:W-:-:S03]  /*16ad0*/  IADD3 R2, P1, R60, 0x2f0, RZ ;  /* 0x000002f03c027810 */ /* 0x000fc60007f3e0ff */
[----:B---3--:R2:W5:Y:S01]  /*16ae0*/  LD.E R43, [R4.64] ;  /* 0x00000004042b7980 */ /* 0x008562000c101900 */
[----:B------:R-:W-:Y:S01]  /*16af0*/  IMAD.MOV.U32 R92, RZ, RZ, R62 ;  /* 0x000000ffff5c7224 */ /* 0x000fe200078e003e */
[----:B------:R-:W-:Y:S01]  /*16b00*/  MOV R42, 0x16b30 ;  /* 0x00016b30002a7802 */ /* 0x000fe20000000f00 */
[----:B------:R-:W-:Y:S02]  /*16b10*/  IMAD.X R6, RZ, RZ, R59, P1 ;  /* 0x000000ffff067224 */ /* 0x000fe400008e063b */
[----:B--2--5:R-:W-:Y:S05]  /*16b20*/  CALL.REL.NOINC `($_ZN7cutlass13device_kernelIN5flash19enable_sm80_to_sm89INS1_16FlashAttnBwdSm80INS1_25CollectiveMainloopBwdSm80ILi2ELi2EN4cute5tupleIJNS5_1CILi128EEES8_NS7_ILi64EEEEEENS_6half_tEfNS_4arch4Sm80ELb0ELb0ELb1ELb0ELb0ELb0ELb0ELb0ELi2ELi4ELi4ELi4ELb0EEENS1_21CollectiveEpilogueBwdISA_SB_SD_Li256ELb0ELb0ELi2EEENS1_19SingleTileSchedulerILb0ELb0ELb0ELi128EEEEEEEEEvNT_6ParamsE$_ZN4cute3eso3ESOILb1ELb0EJNS_10UnderscoreEiEEC2ERKS2_RKi) ;  /* 0xfffefda000007944 */ /* 0x024fea0003c3ffff */
[----:B------:R-:W2:Y:S01]  /*16b30*/  LDL R5, [R1+0x758] ;  /* 0x0007580001057983 */ /* 0x000ea20000100800 */
[----:B------:R-:W-:Y:S02]  /*16b40*/  MOV R8, 0x16b70 ;  /* 0x00016b7000087802 */ /* 0x000fe40000000f00 */
[----:B--2---:R-:W-:Y:S02]  /*16b50*/  SHF.L.U32 R5, R5, 0x7, RZ ;  /* 0x0000000705057819 */ /* 0x004fe400000006ff */
[----:B-1----:R-:W-:Y:S05]  /*16b60*/  CALL.REL.NOINC `($_ZN7cutlass13device_kernelIN5flash19enable_sm80_to_sm89INS1_16FlashAttnBwdSm80INS1_25CollectiveMainloopBwdSm80ILi2ELi2EN4cute5tupleIJNS5_1CILi128EEES8_NS7_ILi64EEEEEENS_6half_tEfNS_4arch4Sm80ELb0ELb0ELb1ELb0ELb0ELb0ELb0ELb0ELi2ELi4ELi4ELi4ELb0EEENS1_21CollectiveEpilogueBwdISA_SB_SD_Li256ELb0ELb0ELi2EEENS1_19SingleTileSchedulerILb0ELb0ELb0ELi128EEEEEEEEEvNT_6ParamsE$_ZN4cute3eso3ESOILb1ELb0EJNS_6LayoutINS_5tupleIJNS3_IJNS_1CILi2EEES5_EEEEEENS3_IJNS3_IJNS4_ILi8EEENS4_ILi64EEEEEEEEEEEiEEC2ERKSC_RKi) ;  /* 0xffff0c1000007944 */ /* 0x002fea0003c3ffff */
[----:B------:R-:W-:Y:S01]  /*16b70*/  ULDC.64 UR4, c[0x0][0x118] ;  /* 0x0000460000047ab9 */ /* 0x000fe20000000a00 */
[----:B-1----:R-:W2:Y:S04]  /*16b80*/  LDL R4, [R1+0x758] ;  /* 0x0007580001047983 */ /* 0x002ea80000100800 */
[----:B------:R-:W2:Y:S01]  /*16b90*/  LD.E.64 R12, [R12.64] ;  /* 0x000000040c0c7980 */ /* 0x000ea2000c101b00 */
[----:B------:R-:W-:Y:S01]  /*16ba0*/  MOV R10, 0x16bd0 ;  /* 0x00016bd0000a7802 */ /* 0x000fe20000000f00 */
[----:B--2---:R-:W-:-:S04]  /*16bb0*/  IMAD.WIDE R4, R4, 0x4, R12 ;  /* 0x0000000404047825 */ /* 0x004fc800078e020c */
[----:B------:R-:W-:Y:S05]  /*16bc0*/  CALL.REL.NOINC `($_ZN7cutlass13device_kernelIN5flash19enable_sm80_to_sm89INS1_16FlashAttnBwdSm80INS1_25CollectiveMainloopBwdSm80ILi2ELi2EN4cute5tupleIJNS5_1CILi128EEES8_NS7_ILi64EEEEEENS_6half_tEfNS_4arch4Sm80ELb0ELb0ELb1ELb0ELb0ELb0ELb0ELb0ELi2ELi4ELi4ELi4ELb0EEENS1_21CollectiveEpilogueBwdISA_SB_SD_Li256ELb0ELb0ELi2EEENS1_19SingleTileSchedulerILb0ELb0ELb0ELi128EEEEEEEEEvNT_6ParamsE$_ZN4cute8smem_ptrIPfECI1NS_12iter_adaptorIS1_S2_EEES1_) ;  /* 0xffff1e2000007944 */ /* 0x000fea0003c3ffff */
[----:B-1----:R1:W5:Y:S01]  /*16bd0*/  LDL.64 R4, [R1+0x758] ;  /* 0x0007580001047983 */ /* 0x0023620000100a00 */
[----:B------:R-:W-:-:S03]  /*16be0*/  MOV R10, 0x16c00 ;  /* 0x00016c00000a7802 */ /* 0x000fc60000000f00 */
[----:B-1---5:R-:W-:Y:S05]  /*16bf0*/  CALL.REL.NOINC `($_ZN7cutlass13device_kernelIN5flash19enable_sm80_to_sm89INS1_16FlashAttnBwdSm80INS1_25CollectiveMainloopBwdSm80ILi2ELi2EN4cute5tupleIJNS5_1CILi128EEES8_NS7_ILi64EEEEEENS_6half_tEfNS_4arch4Sm80ELb0ELb0ELb1ELb0ELb0ELb0ELb0ELb0ELi2ELi4ELi4ELi4ELb0EEENS1_21CollectiveEpilogueBwdISA_SB_SD_Li256ELb0ELb0ELi2EEENS1_19SingleTileSchedulerILb0ELb0ELb0ELi128EEEEEEEEEvNT_6ParamsE$_ZN4cute3eso3ESOILb1ELb0EJNS_6LayoutINS_5tupleIJNS3_IJNS_1CILi2EEES5_EEEEEENS3_IJNS3_IJNS4_ILi8EEENS4_ILi64EEEEEEEEEEENS_10ViewEngineINS_8smem_ptrIPfEEEEEEC2ERKSC_RKSH_) ;  /* 0xffff0b4000007944 */ /* 0x022fea0003c3ffff */
[----:B-1----:R1:W5:Y:S01]  /*16c00*/  LDL.64 R4, [R1+0x758] ;  /* 0x0007580001047983 */ /* 0x0023620000100a00 */
[----:B------:R-:W-:-:S02]  /*16c10*/  MOV R9, R6 ;  /* 0x0000000600097202 */ /* 0x000fc40000000f00 */
[----:B------:R-:W-:Y:S02]  /*16c20*/  MOV R8, 0x16c40 ;  /* 0x00016c4000087802 */ /* 0x000fe40000000f00 */
[----:B-1---5:R-:W-:Y:S05]  /*16c30*/  CALL.REL.NOINC `($_ZN7cutlass13device_kernelIN5flash19enable_sm80_to_sm89INS1_16FlashAttnBwdSm80INS1_25CollectiveMainloopBwdSm80ILi2ELi2EN4cute5tupleIJNS5_1CILi128EEES8_NS7_ILi64EEEEEENS_6half_tEfNS_4arch4Sm80ELb0ELb0ELb1ELb0ELb0ELb0ELb0ELb0ELi2ELi4ELi4ELi4ELb0EEENS1_21CollectiveEpilogueBwdISA_SB_SD_Li256ELb0ELb0ELi2EEENS1_19SingleTileSchedulerILb0ELb0ELb0ELi128EEEEEEEEEvNT_6ParamsE$_ZN4cute3eso3ESOILb1ELb0EJNS_6LayoutINS_5tupleIJNS_1CILi1EEENS4_ILi4EEEEEENS3_IJNS4_ILi0EEES5_EEEEENS_10ViewEngineIPfEEEEC2ERKSA_RKSD_) ;  /* 0xffff168000007944 */ /* 0x022fea0003c3ffff */
[----:B-1----:R1:W5:Y:S01]  /*16c40*/  LDL.64 R6, [R1+0x758] ;  /* 0x0007580001067983 */ /* 0x0023620000100a00 */
[----:B------:R-:W-:Y:S02]  /*16c50*/  MOV R9, R5 ;  /* 0x0000000500097202 */ /* 0x000fe40000000f00 */
[----:B------:R-:W-:Y:S02]  /*16c60*/  MOV R8, 0x16c80 ;  /* 0x00016c8000087802 */ /* 0x000fe40000000f00 */
[----:B-1---5:R-:W-:Y:S05]  /*16c70*/  CALL.REL.NOINC `($_ZN7cutlass13device_kernelIN5flash19enable_sm80_to_sm89INS1_16FlashAttnBwdSm80INS1_25CollectiveMainloopBwdSm80ILi2ELi2EN4cute5tupleIJNS5_1CILi128EEES8_NS7_ILi64EEEEEENS_6half_tEfNS_4arch4Sm80ELb0ELb0ELb1ELb0ELb0ELb0ELb0ELb0ELi2ELi4ELi4ELi4ELb0EEENS1_21CollectiveEpilogueBwdISA_SB_SD_Li256ELb0ELb0ELi2EEENS1_19SingleTileSchedulerILb0ELb0ELb0ELi128EEEEEEEEEvNT_6ParamsE$_ZN4cute3eso3ESOILb1ELb0EJNS_6LayoutINS_5tupleIJNS_1CILi1EEENS3_IJNS4_ILi2EEES6_EEEEEENS3_IJNS4_ILi0EEENS3_IJNS4_ILi8EEENS4_ILi64EEEEEEEEEEENS_10ViewEngineINS_8smem_ptrIPfEEEEEEC2ERKSE_RKSJ_) ;  /* 0xffff15e000007944 */ /* 0x022fea0003c3ffff */
[----:B-1----:R1:W5:Y:S01]  /*16c80*/  LDL.64 R4, [R1+0x758] ;  /* 0x0007580001047983 */ /* 0x0023620000100a00 */
[----:B------:R-:W-:-:S03]  /*16c90*/  MOV R10, 0x16cb0 ;  /* 0x00016cb0000a7802 */ /* 0x000fc60000000f00 */
[----:B-1---5:R-:W-:Y:S05]  /*16ca0*/  CALL.REL.NOINC `($_ZN7cutlass13device_kernelIN5flash19enable_sm80_to_sm89INS1_16FlashAttnBwdSm80INS1_25CollectiveMainloopBwdSm80ILi2ELi2EN4cute5tupleIJNS5_1CILi128EEES8_NS7_ILi64EEEEEENS_6half_tEfNS_4arch4Sm80ELb0ELb0ELb1ELb0ELb0ELb0ELb0ELb0ELi2ELi4ELi4ELi4ELb0EEENS1_21CollectiveEpilogueBwdISA_SB_SD_Li256ELb0ELb0ELi2EEENS1_19SingleTileSchedulerILb0ELb0ELb0ELi128EEEEEEEEEvNT_6ParamsE$_ZN4cute8smem_ptrIPfECI1NS_12iter_adaptorIS1_S2_EEES1_) ;  /* 0xffff1d4000007944 */ /* 0x022fea0003c3ffff */
[----:B-1----:R1:W5:Y:S01]  /*16cb0*/  LDL.64 R4, [R1+0x758] ;  /* 0x0007580001047983 */ /* 0x0023620000100a00 */
[----:B------:R-:W-:-:S03]  /*16cc0*/  MOV R10, 0x16ce0 ;  /* 0x00016ce0000a7802 */ /* 0x000fc60000000f00 */
[----:B-1---5:R-:W-:Y:S05]  /*16cd0*/  CALL.REL.NOINC `($_ZN7cutlass13device_kernelIN5flash19enable_sm80_to_sm89INS1_16FlashAttnBwdSm80INS1_25CollectiveMainloopBwdSm80ILi2ELi2EN4cute5tupleIJNS5_1CILi128EEES8_NS7_ILi64EEEEEENS_6half_tEfNS_4arch4Sm80ELb0ELb0ELb1ELb0ELb0ELb0ELb0ELb0ELi2ELi4ELi4ELi4ELb0EEENS1_21CollectiveEpilogueBwdISA_SB_SD_Li256ELb0ELb0ELi2EEENS1_19SingleTileSchedulerILb0ELb0ELb0ELi128EEEEEEEEEvNT_6ParamsE$_ZN4cute3eso3ESOILb1ELb0EJNS_6LayoutINS_5tupleIJNS3_IJNS_1CILi2EEES5_EEEEEENS3_IJNS3_IJNS4_ILi8EEENS4_ILi64EEEEEEEEEEENS_10ViewEngineINS_8smem_ptrIPfEEEEEEC2ERKSC_RKSH_) ;  /* 0xffff0a6000007944 */ /* 0x022fea0003c3ffff */
[----:B------:R2:W5:Y:S01]  /*16ce0*/  LDL.64 R14, [R1+0x758] ;  /* 0x00075800010e7983 */ /* 0x0005620000100a00 */
[----:B-1----:R-:W-:Y:S02]  /*16cf0*/  MOV R4, R6 ;  /* 0x0000000600047202 */ /* 0x002fe40000000f00 */
[----:B------:R-:W-:Y:S02]  /*16d00*/  MOV R8, 0x16d20 ;  /* 0x00016d2000087802 */ /* 0x000fe40000000f00 */
[----:B--2--5:R-:W-:Y:S05]  /*16d10*/  CALL.REL.NOINC `($_ZN7cutlass13device_kernelIN5flash19enable_sm80_to_sm89INS1_16FlashAttnBwdSm80INS1_25CollectiveMainloopBwdSm80ILi2ELi2EN4cute5tupleIJNS5_1CILi128EEES8_NS7_ILi64EEEEEENS_6half_tEfNS_4arch4Sm80ELb0ELb0ELb1ELb0ELb0ELb0ELb0ELb0ELi2ELi4ELi4ELi4ELb0EEENS1_21CollectiveEpilogueBwdISA_SB_SD_Li256ELb0ELb0ELi2EEENS1_19SingleTileSchedulerILb0ELb0ELb0ELi128EEEEEEEEEvNT_6ParamsE$_ZN4cute3eso3ESOILb1ELb0EJNS_6LayoutINS_5tupleIJNS_1CILi4EEEEEENS3_IJNS4_ILi1EEEEEEEENS_10ViewEngineIPfEEEEC2ERKS9_RKSC_) ;  /* 0xffff160000007944 */ /* 0x024fea0003c3ffff */
[----:B------:R-:W-:Y:S01]  /*16d20*/  ULDC.64 UR4, c[0x0][0x118] ;  /* 0x0000460000047ab9 */ /* 0x000fe20000000a00 */
[----:B-1----:R-:W2:Y:S04]  /*16d30*/  LDL.64 R12, [R1+0x758] ;  /* 0x00075800010c7983 */ /* 0x002ea80000100a00 */
[----:B------:R-:W2:Y:S04]  /*16d40*/  LD.E R6, [R14.64] ;  /* 0x000000040e067980 */ /* 0x000ea8000c101900 */
[----:B--2---:R1:W-:Y:S04]  /*16d50*/  ST.E [R12.64], R6 ;  /* 0x000000060c007985 */ /* 0x0043e8000c101904 */
[----:B------:R-:W2:Y:S04]  /*16d60*/  LD.E R5, [R14.64+0x20] ;  /* 0x000020040e057980 */ /* 0x000ea8000c101900 */
[----:B--2---:R-:W-:Y:S04]  /*16d70*/  ST.E [R12.64+0x4], R5 ;  /* 0x000004050c007985 */ /* 0x004fe8000c101904 */
[----:B------:R-:W2:Y:S04]  /*16d80*/  LD.E R4, [R14.64+0x100] ;  /* 0x000100040e047980 */ /* 0x000ea8000c101900 */
[----:B--2---:R2:W-:Y:S04]  /*16d90*/  ST.E [R12.64+0x8], R4 ;  /* 0x000008040c007985 */ /* 0x0045e8000c101904 */
[----:B------:R-:W3:Y:S04]  /*16da0*/  LD.E R7, [R14.64+0x120] ;  /* 0x000120040e077980 */ /* 0x000ee8000c101900 */
[----:B---3--:R3:W-:Y:S04]  /*16db0*/  ST.E [R12.64+0xc], R7 ;  /* 0x00000c070c007985 */ /* 0x0087e8000c101904 */
[----:B------:R-:W4:Y:S04]  /*16dc0*/  LDL.64 R16, [R63+0x60] ;  /* 0x000060003f107983 */ /* 0x000f280000100a00 */
[----:B------:R-:W5:Y:S04]  /*16dd0*/  LDL R10, [R3+0x4] ;  /* 0x00000400030a7983 */ /* 0x000f680000100800 */
[----:B------:R-:W5:Y:S04]  /*16de0*/  LDL R8, [R3+0xc] ;  /* 0x00000c0003087983 */ /* 0x000f680000100800 */
[----:B-1----:R-:W5:Y:S04]  /*16df0*/  LDL R6, [R3+0x14] ;  /* 0x0000140003067983 */ /* 0x002f680000100800 */
[----:B--2---:R-:W2:Y:S04]  /*16e00*/  LDL R4, [R3+0x1c] ;  /* 0x00001c0003047983 */ /* 0x004ea80000100800 */
[----:B------:R-:W2:Y:S04]  /*16e10*/  LDL R110, [R3+0x54] ;  /* 0x00005400036e7983 */ /* 0x000ea80000100800 */
[----:B------:R-:W2:Y:S04]  /*16e20*/  LDL R86, [R3+0x84] ;  /* 0x0000840003567983 */ /* 0x000ea80000100800 */
[----:B------:R-:W2:Y:S04]  /*16e30*/  LDL R43, [R3] ;  /* 0x00000000032b7983 */ /* 0x000ea80000100800 */
[----:B------:R-:W2:Y:S04]  /*16e40*/  LDL R39, [R3+0x8] ;  /* 0x0000080003277983 */ /* 0x000ea80000100800 */
[----:B------:R-:W2:Y:S04]  /*16e50*/  LDL R35, [R3+0x10] ;  /* 0x0000100003237983 */ /* 0x000ea80000100800 */
[----:B------:R-:W2:Y:S04]  /*16e60*/  LDL R31, [R3+0x18] ;  /* 0x00001800031f7983 */ /* 0x000ea80000100800 */
[----:B------:R-:W2:Y:S04]  /*16e70*/  LDL R27, [R3+0x20] ;  /* 0x00002000031b7983 */ /* 0x000ea80000100800 */
[----:B------:R-:W2:Y:S04]  /*16e80*/  LDL R25, [R3+0x24] ;  /* 0x0000240003197983 */ /* 0x000ea80000100800 */
[----:B------:R-:W2:Y:S04]  /*16e90*/  LDL R21, [R3+0x28] ;  /* 0x0000280003157983 */ /* 0x000ea80000100800 */
[----:B------:R-:W2:Y:S04]  /*16ea0*/  LDL R15, [R3+0x30] ;  /* 0x00003000030f7983 */ /* 0x000ea80000100800 */
[----:B---3--:R-:W3:Y:S04]  /*16eb0*/  LDL R13, [R3+0x34] ;  /* 0x00003400030d7983 */ /* 0x008ee80000100800 */
[----:B------:R-:W2:Y:S04]  /*16ec0*/  LDL R124, [R3+0x38] ;  /* 0x00003800037c7983 */ /* 0x000ea80000100800 */
        /* <DEDUP_REMOVED lines=42> */
[----:B----4-:R1:W5:Y:S04]  /*17170*/  LD.E R45, [R16.64+0x154] ;  /* 0x00015404102d7980 */ /* 0x010368000c101900 */
[----:B-1----:R-:W4:Y:S04]  /*17180*/  LDL R17, [R3+0x2c] ;  /* 0x00002c0003117983 */ /* 0x002f280000100800 */
[----:B------:R-:W3:Y:S01]  /*17190*/  LDL R16, [R3+0xd4] ;  /* 0x0000d40003107983 */ /* 0x000ee20000100800 */
[----:B-----5:R-:W-:-:S02]  /*171a0*/  FMUL.FTZ R41, R45, R10 ;  /* 0x0000000a2d297220 */ /* 0x020fc40000410000 */
[C---:B------:R-:W-:Y:S01]  /*171b0*/  FMUL.FTZ R37, R45.reuse, R8 ;  /* 0x000000082d257220 */ /* 0x040fe20000410000 */
[----:B------:R-:W5:Y:S01]  /*171c0*/  LDL R10, [R3+0xe4] ;  /* 0x0000e400030a7983 */ /* 0x000f620000100800 */
[C---:B------:R-:W-:Y:S02]  /*171d0*/  FMUL.FTZ R33, R45.reuse, R6 ;  /* 0x000000062d217220 */ /* 0x040fe40000410000 */
[C---:B--2---:R-:W-:Y:S01]  /*171e0*/  FMUL.FTZ R29, R45.reuse, R4 ;  /* 0x000000042d1d7220 */ /* 0x044fe20000410000 */
[----:B------:R-:W2:Y:S04]  /*171f0*/  LDL R8, [R3+0xec] ;  /* 0x0000ec0003087983 */ /* 0x000ea80000100800 */
[----:B------:R-:W2:Y:S04]  /*17200*/  LDL R6, [R3+0xf4] ;  /* 0x0000f40003067983 */ /* 0x000ea80000100800 */
[----:B------:R-:W2:Y:S01]  /*17210*/  LDL R4, [R3+0xfc] ;  /* 0x0000fc0003047983 */ /* 0x000ea20000100800 */
[----:B------:R-:W-:-:S02]  /*17220*/  FMUL.FTZ R110, R45, R110 ;  /* 0x0000006e2d6e7220 */ /* 0x000fc40000410000 */
[----:B------:R-:W-:-:S04]  /*17230*/  FMUL.FTZ R86, R45, R86 ;  /* 0x000000562d567220 */ /* 0x000fc80000410000 */
[----:B------:R-:W1:Y:S08]  /*17240*/  MUFU.TANH R110, R110 ;  /* 0x0000006e006e7308 */ /* 0x000e700000002400 */
[----:B------:R-:W1:Y:S01]  /*17250*/  MUFU.TANH R86, R86 ;  /* 0x0000005600567308 */ /* 0x000e620000002400 */
[----:B------:R-:W-:Y:S02]  /*17260*/  FMUL.FTZ R43, R43, R45 ;  /* 0x0000002d2b2b7220 */ /* 0x000fe40000410000 */
[----:B------:R-:W-:-:S02]  /*17270*/  FMUL.FTZ R39, R45, R39 ;  /* 0x000000272d277220 */ /* 0x000fc40000410000 */
[C---:B------:R-:W-:Y:S02]  /*17280*/  FMUL.FTZ R35, R45.reuse, R35 ;  /* 0x000000232d237220 */ /* 0x040fe40000410000 */
[C---:B------:R-:W-:Y:S02]  /*17290*/  FMUL.FTZ R31, R45.reuse, R31 ;  /* 0x0000001f2d1f7220 */ /* 0x040fe40000410000 */
[C---:B------:R-:W-:Y:S02]  /*172a0*/  FMUL.FTZ R27, R45.reuse, R27 ;  /* 0x0000001b2d1b7220 */ /* 0x040fe40000410000 */
[C---:B------:R-:W-:Y:S02]  /*172b0*/  FMUL.FTZ R25, R45.reuse, R25 ;  /* 0x000000192d197220 */ /* 0x040fe40000410000 */
[C---:B------:R-:W-:Y:S02]  /*172c0*/  FMUL.FTZ R21, R45.reuse, R21 ;  /* 0x000000152d157220 */ /* 0x040fe40000410000 */
[----:B----4-:R-:W-:-:S02]  /*172d0*/  FMUL.FTZ R17, R45, R17 ;  /* 0x000000112d117220 */ /* 0x010fc40000410000 */
[C---:B------:R-:W-:Y:S02]  /*172e0*/  FMUL.FTZ R15, R45.reuse, R15 ;  /* 0x0000000f2d0f7220 */ /* 0x040fe40000410000 */
[C---:B---3--:R-:W-:Y:S02]  /*172f0*/  FMUL.FTZ R13, R45.reuse, R13 ;  /* 0x0000000d2d0d7220 */ /* 0x048fe40000410000 */
[C---:B------:R-:W-:Y:S02]  /*17300*/  FMUL.FTZ R124, R45.reuse, R124 ;  /* 0x0000007c2d7c7220 */ /* 0x040fe40000410000 */
[C---:B------:R-:W-:Y:S02]  /*17310*/  FMUL.FTZ R122, R45.reuse, R122 ;  /* 0x0000007a2d7a7220 */ /* 0x040fe40000410000 */
[C---:B------:R-:W-:Y:S02]  /*17320*/  FMUL.FTZ R120, R45.reuse, R120 ;  /* 0x000000782d787220 */ /* 0x040fe40000410000 */
[----:B------:R-:W-:-:S02]  /*17330*/  FMUL.FTZ R118, R45, R118 ;  /* 0x000000762d767220 */ /* 0x000fc40000410000 */
[C---:B------:R-:W-:Y:S02]  /*17340*/  FMUL.FTZ R116, R45.reuse, R116 ;  /* 0x000000742d747220 */ /* 0x040fe40000410000 */
[C---:B------:R-:W-:Y:S02]  /*17350*/  FMUL.FTZ R114, R45.reuse, R114 ;  /* 0x000000722d727220 */ /* 0x040fe40000410000 */
        /* <DEDUP_REMOVED lines=35> */
[C---:B------:R-:W-:Y:S01]  /*17590*/  FMUL.FTZ R5, R45.reuse, R5 ;  /* 0x000000052d057220 */ /* 0x040fe20000410000 */
[----:B-1----:R1:W-:Y:S01]  /*175a0*/  STL [R3+0x54], R110 ;  /* 0x0000546e03007387 */ /* 0x0023e20000100800 */
[----:B------:R-:W3:Y:S03]  /*175b0*/  MUFU.TANH R43, R43 ;  /* 0x0000002b002b7308 */ /* 0x000ee60000002400 */
[----:B------:R4:W-:Y:S05]  /*175c0*/  STL [R3+0x84], R86 ;  /* 0x0000845603007387 */ /* 0x0009ea0000100800 */
[----:B------:R-:W1:Y:S08]  /*175d0*/  MUFU.TANH R41, R41 ;  /* 0x0000002900297308 */ /* 0x000e700000002400 */
        /* <DEDUP_REMOVED lines=18> */
[----:B------:R-:W1:Y:S01]  /*17700*/  MUFU.TANH R112, R112 ;  /* 0x0000007000707308 */ /* 0x000e620000002400 */
[----:B-----5:R-:W-:-:S02]  /*17710*/  FMUL.FTZ R10, R45, R10 ;  /* 0x0000000a2d0a7220 */ /* 0x020fc40000410000 */
[C---:B--2---:R-:W-:Y:S02]  /*17720*/  FMUL.FTZ R8, R45.reuse, R8 ;  /* 0x000000082d087220 */ /* 0x044fe40000410000 */
[C---:B------:R-:W-:Y:S02]  /*17730*/  FMUL.FTZ R6, R45.reuse, R6 ;  /* 0x000000062d067220 */ /* 0x040fe40000410000 */
[C---:B------:R-:W-:Y:S01]  /*17740*/  FMUL.FTZ R4, R45.reuse, R4 ;  /* 0x000000042d047220 */ /* 0x040fe20000410000 */
[----:B------:R-:W2:Y:S08]  /*17750*/  MUFU.TANH R108, R108 ;  /* 0x0000006c006c7308 */ /* 0x000eb00000002400 */
[----:B------:R-:W5:Y:S08]  /*17760*/  MUFU.TANH R106, R106 ;  /* 0x0000006a006a7308 */ /* 0x000f700000002400 */
        /* <DEDUP_REMOVED lines=32> */
[----:B------:R-:W2:Y:S08]  /*17970*/  MUFU.TANH R8, R8 ;  /* 0x0000000800087308 */ /* 0x000eb00000002400 */
[----:B-1----:R-:W1:Y:S08]  /*17980*/  MUFU.TANH R110, R7 ;  /* 0x00000007006e7308 */ /* 0x002e700000002400 */
[----:B------:R-:W1:Y:S08]  /*17990*/  MUFU.TANH R6, R6 ;  /* 0x0000000600067308 */ /* 0x000e700000002400 */
[----:B----4-:R-:W4:Y:S08]  /*179a0*/  MUFU.TANH R86, R5 ;  /* 0x0000000500567308 */ /* 0x010f300000002400 */
[----:B------:R-:W1:Y:S01]  /*179b0*/  MUFU.TANH R4, R4 ;  /* 0x0000000400047308 */ /* 0x000e620000002400 */
[----:B------:R-:W-:-:S02]  /*179c0*/  FMUL.FTZ R14, R45, R14 ;  /* 0x0000000e2d0e7220 */ /* 0x000fc40000410000 */
[----:B------:R-:W-:Y:S01]  /*179d0*/  FMUL.FTZ R12, R45, R12 ;  /* 0x0000000c2d0c7220 */ /* 0x000fe20000410000 */
[----:B---3--:R-:W-:Y:S04]  /*179e0*/  STL [R3], R43 ;  /* 0x0000002b03007387 */ /* 0x008fe80000100800 */
[----:B------:R-:W-:Y:S01]  /*179f0*/  STL [R3+0x4], R41 ;  /* 0x0000042903007387 */ /* 0x000fe20000100800 */
[----:B------:R-:W3:Y:S03]  /*17a00*/  MUFU.TANH R14, R14 ;  /* 0x0000000e000e7308 */ /* 0x000ee60000002400 */
[----:B------:R-:W-:Y:S04]  /*17a10*/  STL [R3+0x8], R39 ;  /* 0x0000082703007387 */ /* 0x000fe80000100800 */
[----:B------:R-:W-:Y:S01]  /*17a20*/  STL [R3+0xc], R37 ;  /* 0x00000c2503007387 */ /* 0x000fe20000100800 */
[----:B------:R-:W1:Y:S03]  /*17a30*/  MUFU.TANH R12, R12 ;  /* 0x0000000c000c7308 */ /* 0x000e660000002400 */
[----:B------:R-:W-:Y:S04]  /*17a40*/  STL [R3+0x10], R35 ;  /* 0x0000102303007387 */ /* 0x000fe80000100800 */
        /* <DEDUP_REMOVED lines=16> */
[----:B--2---:R-:W-:Y:S04]  /*17b50*/  STL [R3+0x58], R108 ;  /* 0x0000586c03007387 */ /* 0x004fe80000100800 */
[----:B-----5:R-:W-:Y:S04]  /*17b60*/  STL [R3+0x5c], R106 ;  /* 0x00005c6a03007387 */ /* 0x020fe80000100800 */
        /* <DEDUP_REMOVED lines=33> */
[----:B-1----:R-:W-:Y:S04]  /*17d80*/  STL [R3+0xf0], R110 ;  /* 0x0000f06e03007387 */ /* 0x002fe80000100800 */
[----:B------:R-:W-:Y:S04]  /*17d90*/  STL [R3+0xf4], R6 ;  /* 0x0000f40603007387 */ /* 0x000fe80000100800 */
[----:B----4-:R-:W-:Y:S04]  /*17da0*/  STL [R3+0xf8], R86 ;  /* 0x0000f85603007387 */ /* 0x010fe80000100800 */
[----:B------:R-:W-:Y:S01]  /*17db0*/  STL [R3+0xfc], R4 ;  /* 0x0000fc0403007387 */ /* 0x000fe20000100800 */
[----:B------:R-:W-:-:S03]  /*17dc0*/  MOV R5, R23 ;  /* 0x0000001700057202 */ /* 0x000fc60000000f00 */
[----:B---3--:R1:W-:Y:S04]  /*17dd0*/  STL [R3+0xd8], R14 ;  /* 0x0000d80e03007387 */ /* 0x0083e80000100800 */
[----:B------:R2:W-:Y:S01]  /*17de0*/  STL [R3+0xdc], R12 ;  /* 0x0000dc0c03007387 */ /* 0x0005e20000100800 */
[----:B-1----:R-:W-:Y:S02]  /*17df0*/  MOV R14, R0 ;  /* 0x00000000000e7202 */ /* 0x002fe40000000f00 */
[----:B--2---:R-:W-:Y:S02]  /*17e00*/  MOV R12, 0x17e20 ;  /* 0x00017e20000c7802 */ /* 0x004fe40000000f00 */
[----:B------:R-:W-:Y:S05]  /*17e10*/  CALL.REL.NOINC `($_ZN7cutlass13device_kernelIN5flash19enable_sm80_to_sm89INS1_16FlashAttnBwdSm80INS1_25CollectiveMainloopBwdSm80ILi2ELi2EN4cute5tupleIJNS5_1CILi128EEES8_NS7_ILi64EEEEEENS_6half_tEfNS_4arch4Sm80ELb0ELb0ELb1ELb0ELb0ELb0ELb0ELb0ELi2ELi4ELi4ELi4ELb0EEENS1_21CollectiveEpilogueBwdISA_SB_SD_Li256ELb0ELb0ELi2EEENS1_19SingleTileSchedulerILb0ELb0ELb0ELi128EEEEEEEEEvNT_6ParamsE$_ZN4cute3eso3ESOILb1ELb0EJNS_6LayoutINS_5tupleIJNS3_IJNS_1CILi2EEES5_EEENS3_IJS5_NS4_ILi8EEEEEEEEENS3_IJNS3_IJS5_NS4_ILi4EEEEEENS3_IJNS4_ILi1EEES7_EEEEEEEENS_10ViewEngineIPfEEEEC2ERKSF_RKSI_) ;  /* 0xfffef9a000007944 */ /* 0x000fea0003c3ffff */
[----:B------:R-:W2:Y:S01]  /*17e20*/  LDL.64 R40, [R1+0x758] ;  /* 0x0007580001287983 */ /* 0x000ea20000100a00 */
[----:B------:R-:W-:-:S03]  /*17e30*/  ULDC.64 UR4, c[0x0][0x118] ;  /* 0x0000460000047ab9 */ /* 0x000fc60000000a00 */
[----:B-12---:R-:W2:Y:S04]  /*17e40*/  LD.E R4, [R40.64] ;  /* 0x0000000428047980 */ /* 0x006ea8000c101900 */
[----:B------:R-:W3:Y:S04]  /*17e50*/  LD.E R5, [R40.64+0x8] ;  /* 0x0000080428057980 */ /* 0x000ee8000c101900 */
[----:B------:R-:W4:Y:S04]  /*17e60*/  LD.E R6, [R40.64+0x10] ;  /* 0x0000100428067980 */ /* 0x000f28000c101900 */
        /* <DEDUP_REMOVED lines=60> */
[----:B------:R-:W4:Y:S01]  /*18230*/  LD.E R3, [R40.64+0xfc] ;  /* 0x0000fc0428037980 */ /* 0x000f22000c101900 */
[----:B--2---:R-:W-:-:S02]  /*18240*/  FFMA.FTZ R4, -R4, R4, 1 ;  /* 0x3f80000004047423 */ /* 0x004fc40000010104 */
[----:B---3--:R-:W-:Y:S02]  /*18250*/  FFMA.FTZ R5, -R5, R5, 1 ;  /* 0x3f80000005057423 */ /* 0x008fe40000010105 */
[----:B----4-:R-:W-:Y:S02]  /*18260*/  FFMA.FTZ R6, -R6, R6, 1 ;  /* 0x3f80000006067423 */ /* 0x010fe40000010106 */
[----:B------:R-:W-:Y:S02]  /*18270*/  FFMA.FTZ R7, -R7, R7, 1 ;  /* 0x3f80000007077423 */ /* 0x000fe40000010107 */
[----:B------:R-:W-:-:S03]  /*18280*/  FFMA.FTZ R12, -R12, R12, 1 ;  /* 0x3f8000000c0c7423 */ /* 0x000fc6000001010c */
[----:B------:R1:W-:Y:S01]  /*18290*/  STL.128 [R1+0x10e0], R4 ;  /* 0x0010e00401007387 */ /* 0x0003e20000100c00 */
[----:B------:R-:W-:Y:S02]  /*182a0*/  FFMA.FTZ R13, -R13, R13, 1 ;  /* 0x3f8000000d0d7423 */ /* 0x000fe4000001010d */
[----:B------:R-:W-:Y:S02]  /*182b0*/  FFMA.FTZ R14, -R14, R14, 1 ;  /* 0x3f8000000e0e7423 */ /* 0x000fe4000001010e */
[----:B------:R-:W-:Y:S02]  /*182c0*/  FFMA.FTZ R15, -R15, R15, 1 ;  /* 0x3f8000000f0f7423 */ /* 0x000fe4000001010f */
[----:B------:R-:W-:Y:S02]  /*182d0*/  FFMA.FTZ R8, -R8, R8, 1 ;  /* 0x3f80000008087423 */ /* 0x000fe40000010108 */
[----:B------:R-:W-:Y:S02]  /*182e0*/  FFMA.FTZ R9, -R9, R9, 1 ;  /* 0x3f80000009097423 */ /* 0x000fe40000010109 */
[----:B------:R-:W-:-:S02]  /*182f0*/  FFMA.FTZ R10, -R10, R10, 1 ;  /* 0x3f8000000a0a7423 */ /* 0x000fc4000001010a */
[----:B------:R-:W-:Y:S02]  /*18300*/  FFMA.FTZ R11, -R11, R11, 1 ;  /* 0x3f8000000b0b7423 */ /* 0x000fe4000001010b */
[----:B-1----:R-:W-:Y:S02]  /*18310*/  FFMA.FTZ R4, -R97, R97, 1 ;  /* 0x3f80000061047423 */ /* 0x002fe40000010161 */
[----:B------:R-:W-:Y:S02]  /*18320*/  FFMA.FTZ R5, -R96, R96, 1 ;  /* 0x3f80000060057423 */ /* 0x000fe40000010160 */
[----:B------:R-:W-:Y:S02]  /*18330*/  FFMA.FTZ R6, -R95, R95, 1 ;  /* 0x3f8000005f067423 */ /* 0x000fe4000001015f */
[----:B------:R-:W-:Y:S01]  /*18340*/  FFMA.FTZ R7, -R94, R94, 1 ;  /* 0x3f8000005e077423 */ /* 0x000fe2000001015e */
[----:B------:R1:W-:Y:S01]  /*18350*/  STL.128 [R1+0x1110], R12 ;  /* 0x0011100c01007387 */ /* 0x0003e20000100c00 */
[----:B------:R-:W-:-:S03]  /*18360*/  FFMA.FTZ R28, -R28, R28, 1 ;  /* 0x3f8000001c1c7423 */ /* 0x000fc6000001011c */
[----:B------:R2:W-:Y:S01]  /*18370*/  STL.128 [R1+0x1120], R8 ;  /* 0x0011200801007387 */ /* 0x0005e20000100c00 */
        /* <DEDUP_REMOVED lines=8> */
[----:B-1----:R-:W-:Y:S02]  /*18400*/  FFMA.FTZ R12, -R93, R93, 1 ;  /* 0x3f8000005d0c7423 */ /* 0x002fe4000001015d */
[----:B------:R-:W-:Y:S02]  /*18410*/  FFMA.FTZ R13, -R92, R92, 1 ;  /* 0x3f8000005c0d7423 */ /* 0x000fe4000001015c */
[----:B------:R-:W-:Y:S02]  /*18420*/  FFMA.FTZ R14, -R91, R91, 1 ;  /* 0x3f8000005b0e7423 */ /* 0x000fe4000001015b */
[----:B------:R-:W-:Y:S02]  /*18430*/  FFMA.FTZ R15, -R90, R90, 1 ;  /* 0x3f8000005a0f7423 */ /* 0x000fe4000001015a */
[----:B--2---:R-:W-:Y:S02]  /*18440*/  FFMA.FTZ R8, -R89, R89, 1 ;  /* 0x3f80000059087423 */ /* 0x004fe40000010159 */
[----:B------:R-:W-:-:S02]  /*18450*/  FFMA.FTZ R9, -R88, R88, 1 ;  /* 0x3f80000058097423 */ /* 0x000fc40000010158 */
[----:B------:R-:W-:Y:S02]  /*18460*/  FFMA.FTZ R10, -R87, R87, 1 ;  /* 0x3f800000570a7423 */ /* 0x000fe40000010157 */
[----:B------:R-:W-:Y:S02]  /*18470*/  FFMA.FTZ R11, -R86, R86, 1 ;  /* 0x3f800000560b7423 */ /* 0x000fe40000010156 */
[----:B---3--:R-:W-:Y:S02]  /*18480*/  FFMA.FTZ R4, -R85, R85, 1 ;  /* 0x3f80000055047423 */ /* 0x008fe40000010155 */
        /* <DEDUP_REMOVED lines=16> */
[----:B-1----:R-:W-:Y:S02]  /*18590*/  FFMA.FTZ R28, -R81, R81, 1 ;  /* 0x3f800000511c7423 */ /* 0x002fe40000010151 */
[----:B------:R-:W-:-:S02]  /*185a0*/  FFMA.FTZ R29, -R80, R80, 1 ;  /* 0x3f800000501d7423 */ /* 0x000fc40000010150 */
[----:B------:R-:W-:Y:S02]  /*185b0*/  FFMA.FTZ R30, -R75, R75, 1 ;  /* 0x3f8000004b1e7423 */ /* 0x000fe4000001014b */
[----:B------:R-:W-:Y:S02]  /*185c0*/  FFMA.FTZ R31, -R53, R53, 1 ;  /* 0x3f800000351f7423 */ /* 0x000fe40000010135 */
[----:B--2---:R-:W-:Y:S02]  /*185d0*/  FFMA.FTZ R24, -R52, R52, 1 ;  /* 0x3f80000034187423 */ /* 0x004fe40000010134 */
[----:B------:R-:W-:Y:S02]  /*185e0*/  FFMA.FTZ R25, -R51, R51, 1 ;  /* 0x3f80000033197423 */ /* 0x000fe40000010133 */
[----:B------:R-:W-:Y:S02]  /*185f0*/  FFMA.FTZ R26, -R50, R50, 1 ;  /* 0x3f800000321a7423 */ /* 0x000fe40000010132 */
[----:B------:R-:W-:-:S02]  /*18600*/  FFMA.FTZ R27, -R49, R49, 1 ;  /* 0x3f800000311b7423 */ /* 0x000fc40000010131 */
[----:B---3--:R-:W-:Y:S02]  /*18610*/  FFMA.FTZ R12, -R48, R48, 1 ;  /* 0x3f800000300c7423 */ /* 0x008fe40000010130 */
[----:B------:R-:W-:Y:S02]  /*18620*/  FFMA.FTZ R13, -R47, R47, 1 ;  /* 0x3f8000002f0d7423 */ /* 0x000fe4000001012f */
[----:B------:R-:W-:Y:S02]  /*18630*/  FFMA.FTZ R14, -R46, R46, 1 ;  /* 0x3f8000002e0e7423 */ /* 0x000fe4000001012e */
[----:B------:R-:W-:Y:S02]  /*18640*/  FFMA.FTZ R15, -R45, R45, 1 ;  /* 0x3f8000002d0f7423 */ /* 0x000fe4000001012d */
[----:B----4-:R-:W-:Y:S02]  /*18650*/  FFMA.FTZ R8, -R44, R44, 1 ;  /* 0x3f8000002c087423 */ /* 0x010fe4000001012c */
[----:B------:R-:W-:-:S02]  /*18660*/  FFMA.FTZ R9, -R43, R43, 1 ;  /* 0x3f8000002b097423 */ /* 0x000fc4000001012b */
[----:B------:R-:W-:Y:S02]  /*18670*/  FFMA.FTZ R10, -R42, R42, 1 ;  /* 0x3f8000002a0a7423 */ /* 0x000fe4000001012a */
[----:B------:R-:W-:Y:S02]  /*18680*/  FFMA.FTZ R11, -R21, R21, 1 ;  /* 0x3f800000150b7423 */ /* 0x000fe40000010115 */
[----:B------:R-:W-:Y:S02]  /*18690*/  FFMA.FTZ R4, -R20, R20, 1 ;  /* 0x3f80000014047423 */ /* 0x000fe40000010114 */
[----:B------:R-:W-:Y:S02]  /*186a0*/  FFMA.FTZ R5, -R17, R17, 1 ;  /* 0x3f80000011057423 */ /* 0x000fe40000010111 */
[----:B------:R-:W-:Y:S02]  /*186b0*/  FFMA.FTZ R6, -R16, R16, 1 ;  /* 0x3f80000010067423 */ /* 0x000fe40000010110 */
[----:B------:R-:W-:Y:S01]  /*186c0*/  FFMA.FTZ R7, -R3, R3, 1 ;  /* 0x3f80000003077423 */ /* 0x000fe20000010103 */
[----:B------:R1:W-:Y:S04]  /*186d0*/  STL.128 [R1+0x1140], R36 ;  /* 0x0011402401007387 */ /* 0x0003e80000100c00 */
[----:B------:R1:W-:Y:S04]  /*186e0*/  STL.128 [R1+0x1150], R32 ;  /* 0x0011502001007387 */ /* 0x0003e80000100c00 */
[----:B------:R1:W-:Y:S04]  /*186f0*/  STL.128 [R1+0x1190], R28 ;  /* 0x0011901c01007387 */ /* 0x0003e80000100c00 */
[----:B------:R1:W-:Y:S04]  /*18700*/  STL.128 [R1+0x11a0], R24 ;  /* 0x0011a01801007387 */ /* 0x0003e80000100c00 */
[----:B------:R1:W-:Y:S04]  /*18710*/  STL.128 [R1+0x11b0], R12 ;  /* 0x0011b00c01007387 */ /* 0x0003e80000100c00 */
[----:B------:R1:W-:Y:S04]  /*18720*/  STL.128 [R1+0x11c0], R8 ;  /* 0x0011c00801007387 */ /* 0x0003e80000100c00 */
[----:B------:R1:W-:Y:S04]  /*18730*/  STL.128 [R1+0x11d0], R4 ;  /* 0x0011d00401007387 */ /* 0x0003e80000100c00 */
[----:B------:R1:W5:Y:S01]  /*18740*/  LD.E R3, [R56.64] ;  /* 0x0000000438037980 */ /* 0x000362000c101900 */
[----:B------:R-:W-:Y:S01]  /*18750*/  BSSY B0, `(.L_x_917) ;  /* 0x0000003000007945 */ /* 0x000fe20003800000 */
[----:B------:R-:W-:-:S02]  /*18760*/  MOV R16, 0x18780 ;  /* 0x0001878000107802 */ /* 0x000fc40000000f00 */
[----:B-1---5:R-:W-:Y:S05]  /*18770*/  CALL.REL.NOINC `($_ZN7cutlass13device_kernelIN5flash19enable_sm80_to_sm89INS1_16FlashAttnBwdSm80INS1_25CollectiveMainloopBwdSm80ILi2ELi2EN4cute5tupleIJNS5_1CILi128EEES8_NS7_ILi64EEEEEENS_6half_tEfNS_4arch4Sm80ELb0ELb0ELb1ELb0ELb0ELb0ELb0ELb0ELi2ELi4ELi4ELi4ELb0EEENS1_21CollectiveEpilogueBwdISA_SB_SD_Li256ELb0ELb0ELi2EEENS1_19SingleTileSchedulerILb0ELb0ELb0ELi128EEEEEEEEEvNT_6ParamsE$_ZZN5flash25CollectiveMainloopBwdSm80ILi2ELi2EN4cute5tupleIJNS1_1CILi128EEES4_NS3_ILi64EEEEEEN7cutlass6half_tEfNS7_4arch4Sm80ELb0ELb0ELb1ELb0ELb0ELb0ELb0ELb0ELi2ELi4ELi4ELi4ELb0EE3mmaINS_16FlashAttnBwdSm80ISB_NS_21CollectiveEpilogueBwdIS6_S8_SA_Li256ELb0ELb0ELi2EEENS_19SingleTileSchedulerILb0ELb0ELb0ELi128EEEE13SharedStorageENS1_6TensorINS1_11ArrayEngineIfLm32EEENS1_6LayoutINS2_IJNS2_IJNS3_ILi2EEESO_EEESO_NS3_ILi4EEEEEENS2_IJNS2_IJNS3_ILi1EEESO_EEESQ_NS3_ILi8EEEEEEEEEEEEbRKNSB_6ParamsERT0_S12_iNS2_IJiiiEEERT_ENKUlRT_iE_clINSK_INSL_IfLm64EEENSN_INS2_IJSP_SO_SU_EEESV_EEEEEEDaS17_i) ;  /* 0xffff11a000007944 */ /* 0x022fea0003c3ffff */
[----:B------:R-:W-:Y:S05]  /*18780*/  BSYNC B0 ;  /* 0x0000000000007941 */ /* 0x000fea0003800000 */
.L_x_917:
[----:B---3--:R-:W-:Y:S02]  /*18790*/  MOV R7, RZ ;  /* 0x000000ff00077202 */ /* 0x008fe40000000f00 */
.L_x_919:
[----:B-1----:R-:W-:-:S05]  /*187a0*/  MOV R4, 0x187c0 ;  /* 0x000187c000047802 */ /* 0x002fca0000000f00 */
[----:B-1----:R-:W-:Y:S05]  /*187b0*/  CALL.REL.NOINC `($_ZN7cutlass13device_kernelIN5flash19enable_sm80_to_sm89INS1_16FlashAttnBwdSm80INS1_25CollectiveMainloopBwdSm80ILi2ELi2EN4cute5tupleIJNS5_1CILi128EEES8_NS7_ILi64EEEEEENS_6half_tEfNS_4arch4Sm80ELb0ELb0ELb1ELb0ELb0ELb0ELb0ELb0ELi2ELi4ELi4ELi4ELb0EEENS1_21CollectiveEpilogueBwdISA_SB_SD_Li256ELb0ELb0ELi2EEENS1_19SingleTileSchedulerILb0ELb0ELb0ELi128EEEEEEEEEvNT_6ParamsE$_ZZZN5flash25CollectiveMainloopBwdSm80ILi2ELi2EN4cute5tupleIJNS1_1CILi128EEES4_NS3_ILi64EEEEEEN7cutlass6half_tEfNS7_4arch4Sm80ELb0ELb0ELb1ELb0ELb0ELb0ELb0ELb0ELi2ELi4ELi4ELi4ELb0EE3mmaINS_16FlashAttnBwdSm80ISB_NS_21CollectiveEpilogueBwdIS6_S8_SA_Li256ELb0ELb0ELi2EEENS_19SingleTileSchedulerILb0ELb0ELb0ELi128EEEE13SharedStorageENS1_6TensorINS1_11ArrayEngineIfLm32EEENS1_6LayoutINS2_IJNS2_IJNS3_ILi2EEESO_EEESO_NS3_ILi4EEEEEENS2_IJNS2_IJNS3_ILi1EEESO_EEESQ_NS3_ILi8EEEEEEEEEEEEbRKNSB_6ParamsERT0_S12_iNS2_IJiiiEEERT_ENKUliT_E_clIZSC_ISJ_SX_EbS10_S12_S12_iS13_S15_EUlRS16_iE_EEDaiS16_ENKUlvE0_clEv) ;  /* 0x0003344000007944 */ /* 0x002fea0003c00000 */
[----:B------:R1:W-:Y:S01]  /*187c0*/  STL [R1+0x770], RZ ;  /* 0x000770ff01007387 */ /* 0x0003e20000100800 */
[----:B------:R-:W-:-:S03]  /*187d0*/  MOV R8, RZ ;  /* 0x000000ff00087202 */ /* 0x000fc60000000f00 */
.L_x_918:
[----:B-1----:R-:W-:-:S04]  /*187e0*/  MOV R12, 0x18800 ;  /* 0x00018800000c7802 */ /* 0x002fc80000000f00 */
[----:B-1---5:R-:W-:Y:S05]  /*187f0*/  CALL.REL.NOINC `($_ZN7cutlass13device_kernelIN5flash19enable_sm80_to_sm89INS1_16FlashAttnBwdSm80INS1_25CollectiveMainloopBwdSm80ILi2ELi2EN4cute5tupleIJNS5_1CILi128EEES8_NS7_ILi64EEEEEENS_6half_tEfNS_4arch4Sm80ELb0ELb0ELb1ELb0ELb0ELb0ELb0ELb0ELi2ELi4ELi4ELi4ELb0EEENS1_21CollectiveEpilogueBwdISA_SB_SD_Li256ELb0ELb0ELi2EEENS1_19SingleTileSchedulerILb0ELb0ELb0ELi128EEEEEEEEEvNT_6ParamsE$_ZN4cute3eso3ESOILb0ELb0EJiiEEC2ERKiS4_) ;  /* 0xfffedb3000007944 */ /* 0x022fea0003c3ffff */
[----:B------:R-:W2:Y:S04]  /*18800*/  LDL.64 R4, [R1+0x758] ;  /* 0x0007580001047983 */ /* 0x000ea80000100a00 */
[----:B------:R-:W3:Y:S01]  /*18810*/  LDL.64 R12, [R63+0x60] ;  /* 0x000060003f0c7983 */ /* 0x000ee20000100a00 */
[----:B------:R-:W-:Y:S01]  /*18820*/  ULDC.64 UR4, c[0x0][0x118] ;  /* 0x0000460000047ab9 */ /* 0x000fe20000000a00 */
[----:B--2---:R-:W-:-:S04]  /*18830*/  LEA.HI R9, R4, R4, RZ, 0x1 ;  /* 0x0000000404097211 */ /* 0x004fc800078f08ff */
[C---:B------:R-:W-:Y:S01]  /*18840*/  LOP3.LUT R3, R9.reuse, 0x7ffffffe, RZ, 0xc0, !PT ;  /* 0x7ffffffe09037812 */ /* 0x040fe200078ec0ff */
[----:B------:R-:W-:Y:S01]  /*18850*/  IMAD.SHL.U32 R9, R9, 0x2, RZ ;  /* 0x0000000209097824 */ /* 0x000fe200078e00ff */
[----:B---3--:R-:W2:Y:S03]  /*18860*/  LD.E R12, [R12.64+0x13c] ;  /* 0x00013c040c0c7980 */ /* 0x008ea6000c101900 */
[----:B------:R-:W-:Y:S01]  /*18870*/  IMAD.IADD R10, R4, 0x1, -R3 ;  /* 0x00000001040a7824 */ /* 0x000fe200078e0a03 */
[----:B------:R-:W-:Y:S02]  /*18880*/  LEA.HI R4, R5, R5, RZ, 0x1 ;  /* 0x0000000505047211 */ /* 0x000fe400078f08ff */
[----:B------:R-:W-:-:S03]  /*18890*/  LOP3.LUT R9, R9, 0xfffffffc, RZ, 0xc0, !PT ;  /* 0xfffffffc09097812 */ /* 0x000fc600078ec0ff */
[C---:B------:R-:W-:Y:S01]  /*188a0*/  IMAD.SHL.U32 R3, R4.reuse, 0x4, RZ ;  /* 0x0000000404037824 */ /* 0x040fe200078e00ff */
[----:B------:R-:W-:Y:S01]  /*188b0*/  LOP3.LUT R4, R4, 0xfffffffe, RZ, 0xc0, !PT ;  /* 0xfffffffe04047812 */ /* 0x000fe200078ec0ff */
[----:B------:R-:W-:-:S03]  /*188c0*/  IMAD R10, R10, 0x2, R9 ;  /* 0x000000020a0a7824 */ /* 0x000fc600078e0209 */
[----:B------:R-:W-:Y:S02]  /*188d0*/  LOP3.LUT R3, R3, 0xfffffff8, RZ, 0xc0, !PT ;  /* 0xfffffff803037812 */ /* 0x000fe400078ec0ff */
[----:B------:R-:W-:-:S05]  /*188e0*/  IADD3 R4, R10, R5, -R4 ;  /* 0x000000050a047210 */ /* 0x000fca0007ffe804 */
[----:B------:R-:W-:-:S04]  /*188f0*/  IMAD.IADD R3, R3, 0x1, R4 ;  /* 0x0000000103037824 */ /* 0x000fc800078e0204 */
[----:B-1----:R-:W-:-:S05]  /*18900*/  IMAD.WIDE R10, R3, 0x4, R40 ;  /* 0x00000004030a7825 */ /* 0x002fca00078e0228 */
[----:B------:R-:W2:Y:S01]  /*18910*/  LD.E R9, [R10.64] ;  /* 0x000000040a097980 */ /* 0x000ea2000c101900 */
[----:B------:R-:W-:Y:S01]  /*18920*/  MOV R4, 0x18950 ;  /* 0x0001895000047802 */ /* 0x000fe20000000f00 */
[----:B--2---:R-:W-:Y:S02]  /*18930*/  FFMA.FTZ R9, R12, R9, -R6 ;  /* 0x000000090c097223 */ /* 0x004fe40000010806 */
[----:B------:R-:W-:Y:S05]  /*18940*/  CALL.REL.NOINC `($_ZN7cutlass13device_kernelIN5flash19enable_sm80_to_sm89INS1_16FlashAttnBwdSm80INS1_25CollectiveMainloopBwdSm80ILi2ELi2EN4cute5tupleIJNS5_1CILi128EEES8_NS7_ILi64EEEEEENS_6half_tEfNS_4arch4Sm80ELb0ELb0ELb1ELb0ELb0ELb0ELb0ELb0ELi2ELi4ELi4ELi4ELb0EEENS1_21CollectiveEpilogueBwdISA_SB_SD_Li256ELb0ELb0ELi2EEENS1_19SingleTileSchedulerILb0ELb0ELb0ELi128EEEEEEEEEvNT_6ParamsE$exp2f) ;  /* 0x0003335000007944 */ /* 0x000fea0003c00000 */
[----:B------:R-:W-:Y:S02]  /*18950*/  MOV R12, 0x18970 ;  /* 0x00018970000c7802 */ /* 0x000fe40000000f00 */
[----:B-1----:R-:W-:Y:S05]  /*18960*/  CALL.REL.NOINC `($_ZN7cutlass13device_kernelIN5flash19enable_sm80_to_sm89INS1_16FlashAttnBwdSm80INS1_25CollectiveMainloopBwdSm80ILi2ELi2EN4cute5tupleIJNS5_1CILi128EEES8_NS7_ILi64EEEEEENS_6half_tEfNS_4arch4Sm80ELb0ELb0ELb1ELb0ELb0ELb0ELb0ELb0ELi2ELi4ELi4ELi4ELb0EEENS1_21CollectiveEpilogueBwdISA_SB_SD_Li256ELb0ELb0ELi2EEENS1_19SingleTileSchedulerILb0ELb0ELb0ELi128EEEEEEEEEvNT_6ParamsE$_ZN4cute3eso3ESOILb0ELb0EJiiEEC2ERKiS4_) ;  /* 0xfffed9c000007944 */ /* 0x002fea0003c3ffff */
[----:B------:R-:W2:Y:S01]  /*18970*/  LDL.64 R4, [R1+0x758] ;  /* 0x0007580001047983 */ /* 0x000ea20000100a00 */
[----:B------:R-:W-:Y:S01]  /*18980*/  ULDC.64 UR4, c[0x0][0x118] ;  /* 0x0000460000047ab9 */ /* 0x000fe20000000a00 */
[----:B------:R-:W-:Y:S02]  /*18990*/  ISETP.GE.U32.AND P1, PT, R8, 0xf, PT ;  /* 0x0000000f0800780c */ /* 0x000fe40003f26070 */
[----:B--2---:R-:W-:Y:S02]  /*189a0*/  LEA.HI R10, R4, R4, RZ, 0x1 ;  /* 0x00000004040a7211 */ /* 0x004fe400078f08ff */
[----:B------:R-:W-:Y:S02]  /*189b0*/  LEA.HI R3, R5, R5, RZ, 0x1 ;  /* 0x0000000505037211 */ /* 0x000fe400078f08ff */
[C---:B-1----:R-:W-:Y:S01]  /*189c0*/  LOP3.LUT R11, R10.reuse, 0x7ffffffe, RZ, 0xc0, !PT ;  /* 0x7ffffffe0a0b7812 */ /* 0x042fe200078ec0ff */
[----:B------:R-:W-:-:S04]  /*189d0*/  IMAD.SHL.U32 R10, R10, 0x2, RZ ;  /* 0x000000020a0a7824 */ /* 0x000fc800078e00ff */
[----:B------:R-:W-:Y:S01]  /*189e0*/  IMAD.IADD R11, R4, 0x1, -R11 ;  /* 0x00000001040b7824 */ /* 0x000fe200078e0a0b */
[----:B------:R-:W-:Y:S02]  /*189f0*/  LOP3.LUT R10, R10, 0xfffffffc, RZ, 0xc0, !PT ;  /* 0xfffffffc0a0a7812 */ /* 0x000fe400078ec0ff */
[C---:B------:R-:W-:Y:S01]  /*18a00*/  LOP3.LUT R4, R3.reuse, 0xfffffffe, RZ, 0xc0, !PT ;  /* 0xfffffffe03047812 */ /* 0x040fe200078ec0ff */
[----:B------:R-:W-:Y:S02]  /*18a10*/  IMAD.SHL.U32 R3, R3, 0x4, RZ ;  /* 0x0000000403037824 */ /* 0x000fe400078e00ff */
[----:B------:R-:W-:-:S03]  /*18a20*/  IMAD R10, R11, 0x2, R10 ;  /* 0x000000020b0a7824 */ /* 0x000fc600078e020a */
[----:B------:R-:W-:Y:S02]  /*18a30*/  LOP3.LUT R3, R3, 0xfffffff8, RZ, 0xc0, !PT ;  /* 0xfffffff803037812 */ /* 0x000fe400078ec0ff */
[----:B------:R-:W-:-:S05]  /*18a40*/  IADD3 R4, R10, R5, -R4 ;  /* 0x000000050a047210 */ /* 0x000fca0007ffe804 */
[----:B------:R-:W-:Y:S01]  /*18a50*/  IMAD.IADD R3, R3, 0x1, R4 ;  /* 0x0000000103037824 */ /* 0x000fe200078e0204 */
[----:B------:R-:W-:-:S03]  /*18a60*/  IADD3 R4, R8, 0x1, RZ ;  /* 0x0000000108047810 */ /* 0x000fc60007ffe0ff */
[----:B------:R-:W-:-:S04]  /*18a70*/  IMAD.WIDE R10, R3, 0x4, R40 ;  /* 0x00000004030a7825 */ /* 0x000fc800078e0228 */
[----:B------:R-:W-:Y:S01]  /*18a80*/  IMAD.MOV.U32 R8, RZ, RZ, R4 ;  /* 0x000000ffff087224 */ /* 0x000fe200078e0004 */
[----:B------:R1:W-:Y:S04]  /*18a90*/  ST.E [R10.64], R9 ;  /* 0x000000090a007985 */ /* 0x0003e8000c101904 */
[----:B------:R1:W-:Y:S01]  /*18aa0*/  STL [R1+0x770], R4 ;  /* 0x0007700401007387 */ /* 0x0003e20000100800 */
[----:B------:R-:W-:Y:S05]  /*18ab0*/  @!P1 BRA `(.L_x_918) ;  /* 0xfffffd2000009947 */ /* 0x000fea000383ffff */
[----:B------:R-:W-:-:S04]  /*18ac0*/  IADD3 R7, R7, 0x1, RZ ;  /* 0x0000000107077810 */ /* 0x000fc80007ffe0ff */
[----:B------:R-:W-:-:S13]  /*18ad0*/  ISETP.GE.U32.AND P1, PT, R7, 0x4, PT ;  /* 0x000000040700780c */ /* 0x000fda0003f26070 */
[----:B------:R-:W-:Y:S05]  /*18ae0*/  @!P1 BRA `(.L_x_919) ;  /* 0xfffffcb000009947 */ /* 0x000fea000383ffff */
        /* <DEDUP_REMOVED lines=16> */
[----:B------:R-:W3:Y:S04]  /*18bf0*/  LDL.64 R24, [R63+0x28] ;  /* 0x000028003f187983 */ /* 0x000ee80000100a00 */
[----:B-1----:R-:W4:Y:S04]  /*18c00*/  LDL.64 R4, [R63+0x70] ;  /* 0x000070003f047983 */ /* 0x002f280000100a00 */
[----:B------:R-:W2:Y:S01]  /*18c10*/  LDL.64 R2, [R63+0x78] ;  /* 0x000078003f027983 */ /* 0x000ea20000100a00 */
[----:B------:R-:W-:-:S03]  /*18c20*/  ULDC.64 UR4, c[0x0][0x118] ;  /* 0x0000460000047ab9 */ /* 0x000fc60000000a00 */
[----:B------:R1:W5:Y:S04]  /*18c30*/  LDL.64 R28, [R63+0x8] ;  /* 0x000008003f1c7983 */ /* 0x0003680000100a00 */
[----:B---3--:R1:W5:Y:S01]  /*18c40*/  LD.E R24, [R24.64] ;  /* 0x0000000418187980 */ /* 0x008362000c101900 */
[----:B------:R-:W-:-:S04]  /*18c50*/  DEPBAR.LE SB0, 0x1 ;  /* 0x000080400000791a */ /* 0x000fc80000000000 */
[----:B------:R-:W-:Y:S06]  /*18c60*/  BAR.SYNC.DEFER_BLOCKING 0x0 ;  /* 0x0000000000007b1d */ /* 0x000fec0000010000 */
[----:B----4-:R1:W5:Y:S04]  /*18c70*/  LD.E.64 R34, [R4.64] ;  /* 0x0000000404227980 */ /* 0x010368000c101b00 */
[----:B------:R1:W5:Y:S04]  /*18c80*/  LD.E.64 R32, [R4.64+0x8] ;  /* 0x0000080404207980 */ /* 0x000368000c101b00 */
[----:B------:R1:W5:Y:S04]  /*18c90*/  LD.E.64 R16, [R4.64+0x10] ;  /* 0x0000100404107980 */ /* 0x000368000c101b00 */
[----:B------:R1:W5:Y:S04]  /*18ca0*/  LD.E.64 R14, [R4.64+0x18] ;  /* 0x00001804040e7980 */ /* 0x000368000c101b00 */
[----:B--2---:R-:W5:Y:S01]  /*18cb0*/  LD.E.64 R2, [R2.64] ;  /* 0x0000000402027980 */ /* 0x004f62000c101b00 */
[C---:B------:R-:W-:Y:S01]  /*18cc0*/  IADD3 R26, P1, R60.reuse, 0x70, RZ ;  /* 0x000000703c1a7810 */ /* 0x040fe20007f3e0ff */
[----:B------:R-:W-:Y:S01]  /*18cd0*/  IMAD.MOV.U32 R38, RZ, RZ, R62 ;  /* 0x000000ffff267224 */ /* 0x000fe200078e003e */
[----:B------:R-:W-:-:S02]  /*18ce0*/  IADD3 R13, R60, 0x2c, RZ ;  /* 0x0000002c3c0d7810 */ /* 0x000fc40007ffe0ff */
[C---:B------:R-:W-:Y:S01]  /*18cf0*/  IADD3 R12, R60.reuse, 0x10, RZ ;  /* 0x000000103c0c7810 */ /* 0x040fe20007ffe0ff */
[----:B------:R-:W-:Y:S01]  /*18d00*/  IMAD.X R27, RZ, RZ, R59, P1 ;  /* 0x000000ffff1b7224 */ /* 0x000fe200008e063b */
[C---:B------:R-:W-:Y:S02]  /*18d10*/  IADD3 R11, R60.reuse, 0xc, RZ ;  /* 0x0000000c3c0b7810 */ /* 0x040fe40007ffe0ff */
[C---:B------:R-:W-:Y:S02]  /*18d20*/  IADD3 R10, R60.reuse, 0x38, RZ ;  /* 0x000000383c0a7810 */ /* 0x040fe40007ffe0ff */
[C---:B------:R-:W-:Y:S02]  /*18d30*/  IADD3 R9, R60.reuse, 0x40, RZ ;  /* 0x000000403c097810 */ /* 0x040fe40007ffe0ff */
[C---:B------:R-:W-:Y:S02]  /*18d40*/  IADD3 R8, R60.reuse, 0xa90, RZ ;  /* 0x00000a903c087810 */ /* 0x040fe40007ffe0ff */
[----:B------:R-:W-:-:S02]  /*18d50*/  IADD3 R92, R60, 0xa94, RZ ;  /* 0x00000a943c5c7810 */ /* 0x000fc40007ffe0ff */
[----:B------:R-:W-:Y:S02]  /*18d60*/  IADD3 R7, R60, 0xa98, RZ ;  /* 0x00000a983c077810 */ /* 0x000fe40007ffe0ff */
[----:B------:R-:W-:Y:S02]  /*18d70*/  MOV R42, 0x18d90 ;  /* 0x00018d90002a7802 */ /* 0x000fe40000000f00 */
[----:B-1---5:R-:W-:Y:S05]  /*18d80*/  CALL.REL.NOINC `($_ZN7cutlass13device_kernelIN5flash19enable_sm80_to_sm89INS1_16FlashAttnBwdSm80INS1_25CollectiveMainloopBwdSm80ILi2ELi2EN4cute5tupleIJNS5_1CILi128EEES8_NS7_ILi64EEEEEENS_6half_tEfNS_4arch4Sm80ELb0ELb0ELb1ELb0ELb0ELb0ELb0ELb0ELi2ELi4ELi4ELi4ELb0EEENS1_21CollectiveEpilogueBwdISA_SB_SD_Li256ELb0ELb0ELi2EEENS1_19SingleTileSchedulerILb0ELb0ELb0ELi128EEEEEEEEEvNT_6ParamsE$_ZN4cute8smem_ptrIPN7cutlass6half_tEECI1NS_12iter_adaptorIS3_S4_EEES3_) ;  /* 0xfffefbe000007944 */ /* 0x022fea0003c3ffff */
[----:B-1----:R1:W5:Y:S01]  /*18d90*/  LDL.64 R2, [R1+0x758] ;  /* 0x0007580001027983 */ /* 0x0023620000100a00 */
        /* <DEDUP_REMOVED lines=26> */
[----:B--2---:R1:W-:Y:S04]  /*18f40*/  STL.64 [R1+0x750], R2 ;  /* 0x0007500201007387 */ /* 0x0043e80000100a00 */
[----:B-1----:R-:W-:Y:S05]  /*18f50*/  CALL.REL.NOINC `($_ZN7cutlass13device_kernelIN5flash19enable_sm80_to_sm89INS1_16FlashAttnBwdSm80INS1_25CollectiveMainloopBwdSm80ILi2ELi2EN4cute5tupleIJNS5_1CILi128EEES8_NS7_ILi64EEEEEENS_6half_tEfNS_4arch4Sm80ELb0ELb0ELb1ELb0ELb0ELb0ELb0ELb0ELi2ELi4ELi4ELi4ELb0EEENS1_21CollectiveEpilogueBwdISA_SB_SD_Li256ELb0ELb0ELi2EEENS1_19SingleTileSchedulerILb0ELb0ELb0ELi128EEEEEEEEEvNT_6ParamsE$_ZZN4cute4diceINS_5tupleIJNS1_IJiNS1_IJiNS_1CILi0EEEEEEEEENS1_IJNS_10UnderscoreENS1_IJS6_S6_EEEEEEEEES9_EEDaRKT_RKT0_ENKUlRKT_RKT0_E_clIS5_S5_EEDaSI_SL_) ;  /* 0xffff01d000007944 */ /* 0x002fea0003c3ffff */
[----:B------:R-:W-:Y:S02]  /*18f60*/  MOV R4, 0x18f80 ;  /* 0x00018f8000047802 */ /* 0x000fe40000000f00 */
[----:B-1---5:R-:W-:Y:S05]  /*18f70*/  CALL.REL.NOINC `($_ZN7cutlass13device_kernelIN5flash19enable_sm80_to_sm89INS1_16FlashAttnBwdSm80INS1_25CollectiveMainloopBwdSm80ILi2ELi2EN4cute5tupleIJNS5_1CILi128EEES8_NS7_ILi64EEEEEENS_6half_tEfNS_4arch4Sm80ELb0ELb0ELb1ELb0ELb0ELb0ELb0ELb0ELi2ELi4ELi4ELi4ELb0EEENS1_21CollectiveEpilogueBwdISA_SB_SD_Li256ELb0ELb0ELi2EEENS1_19SingleTileSchedulerILb0ELb0ELb0ELi128EEEEEEEEEvNT_6ParamsE$_ZZN4cute12filter_tupleINS_5tupleIJNS1_IJiNS1_IJiNS_1CILi0EEEEEEEEENS1_IJNS_10UnderscoreENS1_IJS6_S6_EEEEEEEEES9_ZNS_4diceIS9_S9_EEDaRKT_RKT0_EUlRKT_RKT0_E_EEDaSD_SG_OT1_ENKUlDpSJ_E_clIJNS1_IJiiS3_EEENS1_IJEEEEEEDaSQ_) ;  /* 0xfffefc0000007944 */ /* 0x022fea0003c3ffff */
[----:B------:R-:W-:Y:S02]  /*18f80*/  MOV R4, 0x18fa0 ;  /* 0x00018fa000047802 */ /* 0x000fe40000000f00 */
[----:B------:R-:W-:Y:S05]  /*18f90*/  CALL.REL.NOINC `($_ZN7cutlass13device_kernelIN5flash19enable_sm80_to_sm89INS1_16FlashAttnBwdSm80INS1_25CollectiveMainloopBwdSm80ILi2ELi2EN4cute5tupleIJNS5_1CILi128EEES8_NS7_ILi64EEEEEENS_6half_tEfNS_4arch4Sm80ELb0ELb0ELb1ELb0ELb0ELb0ELb0ELb0ELi2ELi4ELi4ELi4ELb0EEENS1_21CollectiveEpilogueBwdISA_SB_SD_Li256ELb0ELb0ELi2EEENS1_19SingleTileSchedulerILb0ELb0ELb0ELi128EEEEEEEEEvNT_6ParamsE$_ZZN4cute7idx2crdINS_5tupleIJiiNS_1CILi0EEEEEENS1_IJNS1_IJNS2_ILi4EEENS2_ILi8EEEEEES5_NS2_ILi1EEEEEEEEDaRKT_RKT0_ENKUlRKT_RKT0_E_clIiS7_EEDaSI_SL_) ;  /* 0xffff08b000007944 */ /* 0x000fea0003c3ffff */
[----:B------:R-:W-:Y:S02]  /*18fa0*/  MOV R4, 0x18fc0 ;  /* 0x00018fc000047802 */ /* 0x000fe40000000f00 */
[----:B------:R-:W-:Y:S05]  /*18fb0*/  CALL.REL.NOINC `($_ZN7cutlass13device_kernelIN5flash19enable_sm80_to_sm89INS1_16FlashAttnBwdSm80INS1_25CollectiveMainloopBwdSm80ILi2ELi2EN4cute5tupleIJNS5_1CILi128EEES8_NS7_ILi64EEEEEENS_6half_tEfNS_4arch4Sm80ELb0ELb0ELb1ELb0ELb0ELb0ELb0ELb0ELi2ELi4ELi4ELi4ELb0EEENS1_21CollectiveEpilogueBwdISA_SB_SD_Li256ELb0ELb0ELi2EEENS1_19SingleTileSchedulerILb0ELb0ELb0ELi128EEEEEEEEEvNT_6ParamsE$_ZZN4cute7idx2crdINS_5tupleIJiiNS_1CILi0EEEEEENS1_IJNS1_IJNS2_ILi4EEENS2_ILi8EEEEEES5_NS2_ILi1EEEEEEEEDaRKT_RKT0_ENKUlRKT_RKT0_E_clIiS5_EEDaSI_SL_) ;  /* 0xffff085000007944 */ /* 0x000fea0003c3ffff */
[----:B------:R-:W-:Y:S02]  /*18fc0*/  MOV R4, 0x18fe0 ;  /* 0x00018fe000047802 */ /* 0x000fe40000000f00 */
[----:B------:R-:W-:Y:S05]  /*18fd0*/  CALL.REL.NOINC `($_ZN7cutlass13device_kernelIN5flash19enable_sm80_to_sm89INS1_16FlashAttnBwdSm80INS1_25CollectiveMainloopBwdSm80ILi2ELi2EN4cute5tupleIJNS5_1CILi128EEES8_NS7_ILi64EEEEEENS_6half_tEfNS_4arch4Sm80ELb0ELb0ELb1ELb0ELb0ELb0ELb0ELb0ELi2ELi4ELi4ELi4ELb0EEENS1_21CollectiveEpilogueBwdISA_SB_SD_Li256ELb0ELb0ELi2EEENS1_19SingleTileSchedulerILb0ELb0ELb0ELi128EEEEEEEEEvNT_6ParamsE$_ZZN4cute9transformINS_5tupleIJiiNS_1CILi0EEEEEENS1_IJNS1_IJNS2_ILi4EEENS2_ILi8EEEEEES5_NS2_ILi1EEEEEEZNS_7idx2crdIS4_S9_EEDaRKT_RKT0_EUlRKT_RKT0_E_EEDaSD_SG_OT1_ENKUlDpSJ_E_clIJNS1_IJiiEEEiS3_EEEDaSQ_) ;  /* 0xffff091000007944 */ /* 0x000fea0003c3ffff */
[----:B------:R-:W-:Y:S02]  /*18fe0*/  MOV R4, R6 ;  /* 0x0000000600047202 */ /* 0x000fe40000000f00 */
[----:B------:R-:W-:Y:S02]  /*18ff0*/  MOV R6, 0x19010 ;  /* 0x0001901000067802 */ /* 0x000fe40000000f00 */
[----:B------:R-:W-:Y:S05]  /*19000*/  CALL.REL.NOINC `($_ZN7cutlass13device_kernelIN5flash19enable_sm80_to_sm89INS1_16FlashAttnBwdSm80INS1_25CollectiveMainloopBwdSm80ILi2ELi2EN4cute5tupleIJNS5_1CILi128EEES8_NS7_ILi64EEEEEENS_6half_tEfNS_4arch4Sm80ELb0ELb0ELb1ELb0ELb0ELb0ELb0ELb0ELi2ELi4ELi4ELi4ELb0EEENS1_21CollectiveEpilogueBwdISA_SB_SD_Li256ELb0ELb0ELi2EEENS1_19SingleTileSchedulerILb0ELb0ELb0ELi128EEEEEEEEEvNT_6ParamsE$_ZZN4cute13to_mixed_bitsINS_5tupleIJNS1_IJNS_1CILi4EEENS2_ILi8EEEEEES3_NS2_ILi1EEEEEENS1_IJNS1_IJNS2_ILi0EEENS2_ILi64EEEEEES8_S8_EEENS1_IJNS1_IJiiEEEiS8_EEEEEDaRKT_RKT0_RKT1_ENKUlRKT_RKT0_RKT1_E_clIS5_SA_SC_EEDaSP_SS_SV_) ;  /* 0xfffeff2000007944 */ /* 0x000fea0003c3ffff */
[----:B------:R-:W-:Y:S02]  /*19010*/  MOV R29, R4 ;  /* 0x00000004001d7202 */ /* 0x000fe40000000f00 */
[----:B------:R-:W-:Y:S02]  /*19020*/  MOV R4, 0x19040 ;  /* 0x0001904000047802 */ /* 0x000fe40000000f00 */
[----:B------:R-:W-:Y:S05]  /*19030*/  CALL.REL.NOINC `($_ZN7cutlass13device_kernelIN5flash19enable_sm80_to_sm89INS1_16FlashAttnBwdSm80INS1_25CollectiveMainloopBwdSm80ILi2ELi2EN4cute5tupleIJNS5_1CILi128EEES8_NS7_ILi64EEEEEENS_6half_tEfNS_4arch4Sm80ELb0ELb0ELb1ELb0ELb0ELb0ELb0ELb0ELi2ELi4ELi4ELi4ELb0EEENS1_21CollectiveEpilogueBwdISA_SB_SD_Li256ELb0ELb0ELi2EEENS1_19SingleTileSchedulerILb0ELb0ELb0ELi128EEEEEEEEEvNT_6ParamsE$_ZZN4cute13to_mixed_bitsINS_5tupleIJNS1_IJNS_1CILi4EEENS2_ILi8EEEEEES3_NS2_ILi1EEEEEENS1_IJNS1_IJNS2_ILi0EEENS2_ILi64EEEEEES8_S8_EEENS1_IJNS1_IJiiEEEiS8_EEEEEDaRKT_RKT0_RKT1_ENKUlDpRKT_E_clIJNS_9MixedBitsILj0ELj448EEENS2_ILj0EEESV_EEEDaSQ_) ;  /* 0xfffefec000007944 */ /* 0x000fea0003c3ffff */
[----:B------:R-:W-:Y:S01]  /*19040*/  SHF.R.S32.HI R25, RZ, 0x1f, R2 ;  /* 0x0000001fff197819 */ /* 0x000fe20000011402 */
[----:B------:R-:W-:Y:S01]  /*19050*/  IMAD.MOV.U32 R5, RZ, RZ, 0x10 ;  /* 0x00000010ff057424 */ /* 0x000fe200078e00ff */
[----:B------:R-:W-:Y:S01]  /*19060*/  LOP3.LUT P2, RZ, R29, 0x80, RZ, 0xc0, !PT ;  /* 0x000000801dff7812 */ /* 0x000fe2000784c0ff */
[----:B------:R-:W-:Y:S01]  /*19070*/  IMAD.MOV.U32 R4, RZ, RZ, 0x20 ;  /* 0x00000020ff047424 */ /* 0x000fe200078e00ff */
[----:B------:R-:W-:Y:S01]  /*19080*/  LEA.HI R25, R25, R2, RZ, 0x2 ;  /* 0x0000000219197211 */ /* 0x000fe200078f10ff */
[----:B------:R-:W-:Y:S01]  /*19090*/  IMAD.MOV.U32 R6, RZ, RZ, 0x8 ;  /* 0x00000008ff067424 */ /* 0x000fe200078e00ff */
[----:B------:R-:W-:Y:S01]  /*190a0*/  LOP3.LUT P1, RZ, R29, 0x100, RZ, 0xc0, !PT ;  /* 0x000001001dff7812 */ /* 0x000fe2000782c0ff */
[----:B------:R-:W-:Y:S01]  /*190b0*/  IMAD.MOV.U32 R91, RZ, RZ, R62 ;  /* 0x000000ffff5b7224 */ /* 0x000fe200078e003e */
[----:B------:R-:W-:Y:S01]  /*190c0*/  LOP3.LUT R25, R25, 0x7ffffffc, RZ, 0xc0, !PT ;  /* 0x7ffffffc19197812 */ /* 0x000fe200078ec0ff */
[----:B------:R-:W-:Y:S01]  /*190d0*/  IMAD.MOV.U32 R93, RZ, RZ, R8 ;  /* 0x000000ffff5d7224 */ /* 0x000fe200078e0008 */
[----:B------:R-:W-:-:S02]  /*190e0*/  SEL R5, R5, 0xfffffff0, !P2 ;  /* 0xfffffff005057807 */ /* 0x000fc40005000000 */
[----:B------:R-:W-:Y:S01]  /*190f0*/  SEL R4, R4, 0xffffffe0, !P1 ;  /* 0xffffffe004047807 */ /* 0x000fe20004800000 */
[----:B------:R-:W-:Y:S01]  /*19100*/  IMAD.IADD R2, R2, 0x1, -R25 ;  /* 0x0000000102027824 */ /* 0x000fe200078e0a19 */
[C---:B------:R-:W-:Y:S02]  /*19110*/  LOP3.LUT P1, RZ, R29.reuse, 0x40, RZ, 0xc0, !PT ;  /* 0x000000401dff7812 */ /* 0x040fe4000782c0ff */
[----:B------:R-:W-:Y:S01]  /*19120*/  LOP3.LUT R29, R29, 0x1c0, RZ, 0xc0, !PT ;  /* 0x000001c01d1d7812 */ /* 0x000fe200078ec0ff */
[----:B------:R1:W-:Y:S01]  /*19130*/  STL.64 [R1+0x11e0], R4 ;  /* 0x0011e00401007387 */ /* 0x0003e20000100a00 */
[----:B------:R-:W-:Y:S01]  /*19140*/  IMAD R25, R3, 0x200, R2 ;  /* 0x0000020003197824 */ /* 0x000fe200078e0202 */
[----:B------:R-:W-:Y:S02]  /*19150*/  SEL R6, R6, 0xfffffff8, !P1 ;  /* 0xfffffff806067807 */ /* 0x000fe40004800000 */
        /* <DEDUP_REMOVED lines=28> */
[----:B------:R-:W-:Y:S01]  /*19320*/  IMAD.MOV.U32 R6, RZ, RZ, R4 ;  /* 0x000000ffff067224 */ /* 0x000fe200078e0004 */
[----:B------:R-:W-:Y:S01]  /*19330*/  MOV R36, R10 ;  /* 0x0000000a00247202 */ /* 0x000fe20000000f00 */
[----:B------:R-:W-:Y:S01]  /*19340*/  IMAD.MOV.U32 R92, RZ, RZ, R61 ;  /* 0x000000ffff5c7224 */ /* 0x000fe200078e003d */
[----:B------:R-:W-:Y:S02]  /*19350*/  MOV R5, R19 ;  /* 0x0000001300057202 */ /* 0x000fe40000000f00 */
[----:B------:R-:W-:Y:S01]  /*19360*/  MOV R4, 0x19390 ;  /* 0x0001939000047802 */ /* 0x000fe20000000f00 */
[----:B--2---:R1:W-:Y:S04]  /*19370*/  STL.64 [R1+0x788], R2 ;  /* 0x0007880201007387 */ /* 0x0043e80000100a00 */
[----:B-1----:R-:W-:Y:S05]  /*19380*/  CALL.REL.NOINC `($_ZN7cutlass13device_kernelIN5flash19enable_sm80_to_sm89INS1_16FlashAttnBwdSm80INS1_25CollectiveMainloopBwdSm80ILi2ELi2EN4cute5tupleIJNS5_1CILi128EEES8_NS7_ILi64EEEEEENS_6half_tEfNS_4arch4Sm80ELb0ELb0ELb1ELb0ELb0ELb0ELb0ELb0ELi2ELi4ELi4ELi4ELb0EEENS1_21CollectiveEpilogueBwdISA_SB_SD_Li256ELb0ELb0ELi2EEENS1_19SingleTileSchedulerILb0ELb0ELb0ELi128EEEEEEEEEvNT_6ParamsE$_ZN4cute3eso3ESOILb0ELb0EJiiiNS_1CILi72EEENS2_ILi512EEEEEC2ERKiS7_S7_RKS3_RKS4_) ;  /* 0xfffed25000007944 */ /* 0x002fea0003c3ffff */
[----:B-1----:R-:W2:Y:S04]  /*19390*/  LDL.64 R2, [R1+0x770] ;  /* 0x0007700001027983 */ /* 0x002ea80000100a00 */
[----:B------:R-:W3:Y:S01]  /*193a0*/  LDL R30, [R1+0x778] ;  /* 0x00077800011e7983 */ /* 0x000ee20000100800 */
[----:B------:R-:W-:Y:S01]  /*193b0*/  IMAD.MOV.U32 R92, RZ, RZ, R61 ;  /* 0x000000ffff5c7224 */ /* 0x000fe200078e003d */
[----:B------:R-:W-:Y:S01]  /*193c0*/  MOV R6, R11 ;  /* 0x0000000b00067202 */ /* 0x000fe20000000f00 */
[----:B------:R-:W-:Y:S01]  /*193d0*/  IMAD.MOV.U32 R28, RZ, RZ, R12 ;  /* 0x000000ffff1c7224 */ /* 0x000fe200078e000c */
        /* <DEDUP_REMOVED lines=11> */
[----:B------:R-:W-:Y:S02]  /*19490*/  IADD3 R75, R60, 0x50, RZ ;  /* 0x000000503c4b7810 */ /* 0x000fe40007ffe0ff */
[----:B------:R-:W-:Y:S01]  /*194a0*/  MOV R6, 0x194f0 ;  /* 0x000194f000067802 */ /* 0x000fe20000000f00 */
[----:B------:R1:W-:Y:S04]  /*194b0*/  STL.U8 [R1+0x794], RZ ;  /* 0x000794ff01007387 */ /* 0x0003e80000100000 */
[----:B--2---:R1:W-:Y:S04]  /*194c0*/  STL.64 [R1+0x7a0], R2 ;  /* 0x0007a00201007387 */ /* 0x0043e80000100a00 */
[----:B---3--:R1:W-:Y:S02]  /*194d0*/  STL [R1+0x7a8], R4 ;  /* 0x0007a80401007387 */ /* 0x0083e40000100800 */
[----:B-1----:R-:W-:Y:S05]  /*194e0*/  CALL.REL.NOINC `($_ZN7cutlass13device_kernelIN5flash19enable_sm80_to_sm89INS1_16FlashAttnBwdSm80INS1_25CollectiveMainloopBwdSm80ILi2ELi2EN4cute5tupleIJNS5_1CILi128EEES8_NS7_ILi64EEEEEENS_6half_tEfNS_4arch4Sm80ELb0ELb0ELb1ELb0ELb0ELb0ELb0ELb0ELi2ELi4ELi4ELi4ELb0EEENS1_21CollectiveEpilogueBwdISA_SB_SD_Li256ELb0ELb0ELi2EEENS1_19SingleTileSchedulerILb0ELb0ELb0ELi128EEEEEEEEEvNT_6ParamsE$_ZZN4cute6detail16composition_implINS_5tupleIJNS_1CILi8EEENS3_ILi2EEES5_S5_S4_S5_EEENS2_IJNS3_ILi1EEEiiiNS3_ILi72EEENS3_ILi512EEEEEENS2_IJNS2_IJS5_S5_S5_EEES5_NS3_ILi4EEEEEENS2_IJNS2_IJS7_S9_S4_EEENS3_ILi4096EEENS3_ILi16EEEEEEEEDaRKT_RKT0_RKT1_RKT2_ENKUlRKT_RKT0_E_clISB_SE_EEDaSW_SZ_) ;  /* 0xffff002000007944 */ /* 0x002fea0003c3ffff */
[----:B------:R-:W-:Y:S02]  /*194f0*/  MOV R6, 0x19510 ;  /* 0x0001951000067802 */ /* 0x000fe40000000f00 */
[----:B-----5:R-:W-:Y:S05]  /*19500*/  CALL.REL.NOINC `($_ZN7cutlass13device_kernelIN5flash19enable_sm80_to_sm89INS1_16FlashAttnBwdSm80INS1_25CollectiveMainloopBwdSm80ILi2ELi2EN4cute5tupleIJNS5_1CILi128EEES8_NS7_ILi64EEEEEENS_6half_tEfNS_4arch4Sm80ELb0ELb0ELb1ELb0ELb0ELb0ELb0ELb0ELi2ELi4ELi4ELi4ELb0EEENS1_21CollectiveEpilogueBwdISA_SB_SD_Li256ELb0ELb0ELi2EEENS1_19SingleTileSchedulerILb0ELb0ELb0ELi128EEEEEEEEEvNT_6ParamsE$_ZZN4cute6detail16composition_implINS_5tupleIJNS_1CILi8EEENS3_ILi2EEES5_S5_S4_S5_EEENS2_IJNS3_ILi1EEEiiiNS3_ILi72EEENS3_ILi512EEEEEENS2_IJNS2_IJS5_S5_S5_EEES5_NS3_ILi4EEEEEENS2_IJNS2_IJS7_S9_S4_EEENS3_ILi4096EEENS3_ILi16EEEEEEEEDaRKT_RKT0_RKT1_RKT2_ENKUlRKT_RKT0_E_clISC_SG_EEDaSW_SZ_) ;  /* 0xffff005000007944 */ /* 0x020fea0003c3ffff */
[----:B-----5:R2:W-:Y:S01]  /*19510*/  STL.64 [R1+0x770], R2 ;  /* 0x0007700201007387 */ /* 0x0205e20000100a00 */
[----:B------:R-:W-:-:S02]  /*19520*/  MOV R6, R4 ;  /* 0x0000000400067202 */ /* 0x000fc40000000f00 */
        /* <DEDUP_REMOVED lines=9> */
[----:B------:R-:W-:-:S04]  /*195c0*/  IMAD.MOV.U32 R5, RZ, RZ, R13 ;  /* 0x000000ffff057224 */ /* 0x000fc800078e000d */
[----:B------:R-:W-:Y:S01]  /*195d0*/  IMAD.U32 R28, R25, 0x2, R6 ;  /* 0x00000002191c7824 */ /* 0x000fe200078e0006 */
[----:B------:R-:W-:-:S04]  /*195e0*/  MOV R6, 0x19610 ;  /* 0x0001961000067802 */ /* 0x000fc80000000f00 */
[----:B------:R1:W-:Y:S03]  /*195f0*/  STL [R1+0x77c], R28 ;  /* 0x00077c1c01007387 */ /* 0x0003e60000100800 */
[----:B-1---5:R-:W-:Y:S05]  /*19600*/  CALL.REL.NOINC `($_ZN7cutlass13device_kernelIN5flash19enable_sm80_to_sm89INS1_16FlashAttnBwdSm80INS1_25CollectiveMainloopBwdSm80ILi2ELi2EN4cute5tupleIJNS5_1CILi128EEES8_NS7_ILi64EEEEEENS_6half_tEfNS_4arch4Sm80ELb0ELb0ELb1ELb0ELb0ELb0ELb0ELb0ELi2ELi4ELi4ELi4ELb0EEENS1_21CollectiveEpilogueBwdISA_SB_SD_Li256ELb0ELb0ELi2EEENS1_19SingleTileSchedulerILb0ELb0ELb0ELi128EEEEEEEEEvNT_6ParamsE$_ZN4cute3eso3ESOILb0ELb0EJNS_6LayoutINS_5tupleIJNS3_IJNS_1CILi2EEES5_S5_EEES5_NS3_IJS5_S5_EEEEEENS3_IJNS3_IJNS4_ILi1EEENS4_ILi512EEEiEEENS4_ILi4096EEENS3_IJiiEEEEEEEEjEEC2ERKSF_RKj) ;  /* 0xfffec8f000007944 */ /* 0x022fea0003c3ffff */
[----:B-1----:R-:W2:Y:S04]  /*19610*/  LDL.64 R28, [R1+0x760] ;  /* 0x00076000011c7983 */ /* 0x002ea80000100a00 */
[----:B------:R1:W5:Y:S01]  /*19620*/  LDL.64 R4, [R1+0x758] ;  /* 0x0007580001047983 */ /* 0x0003620000100a00 */
        /* <DEDUP_REMOVED lines=25> */
[----:B------:R1:W5:Y:S01]  /*197c0*/  LDL.64 R36, [R63+0x8] ;  /* 0x000008003f247983 */ /* 0x0003620000100a00 */
[----:B------:R-:W-:-:S03]  /*197d0*/  IADD3 R30, P1, R60, 0x170, RZ ;  /* 0x000001703c1e7810 */ /* 0x000fc60007f3e0ff */
[----:B--2---:R-:W5:Y:S01]  /*197e0*/  LD.E.64 R2, [R2.64] ;  /* 0x0000000402027980 */ /* 0x004f62000c101b00 */
[----:B------:R-:W-:Y:S01]  /*197f0*/  IMAD.MOV.U32 R25, RZ, RZ, RZ ;  /* 0x000000ffff197224 */ /* 0x000fe200078e00ff */
[----:B------:R-:W-:Y:S01]  /*19800*/  MOV R6, 0x19830 ;  /* 0x0001983000067802 */ /* 0x000fe20000000f00 */
[----:B------:R-:W-:Y:S02]  /*19810*/  IMAD.X R31, RZ, RZ, R59, P1 ;  /* 0x000000ffff1f7224 */ /* 0x000fe400008e063b */
[----:B-1---5:R-:W-:Y:S05]  /*19820*/  CALL.REL.NOINC `($_ZN7cutlass13device_kernelIN5flash19enable_sm80_to_sm89INS1_16FlashAttnBwdSm80INS1_25CollectiveMainloopBwdSm80ILi2ELi2EN4cute5tupleIJNS5_1CILi128EEES8_NS7_ILi64EEEEEENS_6half_tEfNS_4arch4Sm80ELb0ELb0ELb1ELb0ELb0ELb0ELb0ELb0ELi2ELi4ELi4ELi4ELb0EEENS1_21CollectiveEpilogueBwdISA_SB_SD_Li256ELb0ELb0ELi2EEENS1_19SingleTileSchedulerILb0ELb0ELb0ELi128EEEEEEEEEvNT_6ParamsE$_ZN4cute3eso3ESOILb1ELb0EJNS_14ComposedLayoutINS_7SwizzleILi3ELi3ELi3EEENS_1CILi0EEENS_6LayoutINS_5tupleIJNS8_IJNS8_IJNS5_ILi4EEENS5_ILi8EEEEEENS8_IJNS5_ILi2EEENS5_ILi1EEEEEEEEENS8_IJNS8_IJSC_SC_EEENS8_IJSA_S9_EEEEEEEEENS8_IJNS8_IJNS8_IJSC_NS5_ILi64EEEEEENS8_IJNS5_ILi512EEES6_EEEEEENS8_IJNS8_IJSD_SA_EEENS8_IJNS5_ILi1024EEENS5_ILi16EEEEEEEEEEEEEEEENS_10ViewEngineINS_8smem_ptrIPN7cutlass6half_tEEEEEEEC2ERKSW_RKS13_) ;  /* 0xfffed16000007944 */ /* 0x022fea0003c3ffff */
[----:B------:R-:W-:Y:S01]  /*19830*/  ULDC.64 UR4, c[0x0][0x118] ;  /* 0x0000460000047ab9 */ /* 0x000fe20000000a00 */
[----:B------:R2:W5:Y:S04]  /*19840*/  LDL.64 R20, [R1+0x758] ;  /* 0x0007580001147983 */ /* 0x0005680000100a00 */
[----:B-1----:R2:W5:Y:S01]  /*19850*/  LD.E R3, [R36.64+0xc] ;  /* 0x00000c0424037980 */ /* 0x002562000c101900 */
[----:B------:R-:W-:Y:S02]  /*19860*/  MOV R91, R62 ;  /* 0x0000003e005b7202 */ /* 0x000fe40000000f00 */
[----:B------:R-:W-:-:S02]  /*19870*/  MOV R4, 0x19890 ;  /* 0x0001989000047802 */ /* 0x000fc40000000f00 */
        /* <DEDUP_REMOVED lines=103> */
[----:B------:R1:W-:Y:S04]  /*19ef0*/  STL.U8 [R1+0x794], RZ ;  /* 0x000794ff01007387 */ /* 0x0003e80000100000 */
[----:B--2---:R1:W-:Y:S04]  /*19f00*/  STL.64 [R1+0x7a0], R2 ;  /* 0x0007a00201007387 */ /* 0x0043e80000100a00 */
[----:B---3--:R1:W-:Y:S02]  /*19f10*/  STL [R1+0x7a8], R4 ;  /* 0x0007a80401007387 */ /* 0x0083e40000100800 */
[----:B-1----:R-:W-:Y:S05]  /*19f20*/  CALL.REL.NOINC `($_ZN7cutlass13device_kernelIN5flash19enable_sm80_to_sm89INS1_16FlashAttnBwdSm80INS1_25CollectiveMainloopBwdSm80ILi2ELi2EN4cute5tupleIJNS5_1CILi128EEES8_NS7_ILi64EEEEEENS_6half_tEfNS_4arch4Sm80ELb0ELb0ELb1ELb0ELb0ELb0ELb0ELb0ELi2ELi4ELi4ELi4ELb0EEENS1_21CollectiveEpilogueBwdISA_SB_SD_Li256ELb0ELb0ELi2EEENS1_19SingleTileSchedulerILb0ELb0ELb0ELi128EEEEEEEEEvNT_6ParamsE$_ZZN4cute6detail16composition_implINS_5tupleIJNS_1CILi8EEENS3_ILi2EEES5_S5_S4_S5_EEENS2_IJNS3_ILi1EEEiiiNS3_ILi72EEENS3_ILi512EEEEEENS2_IJNS2_IJS5_S5_EEES4_NS3_ILi4EEEEEENS2_IJNS2_IJS7_S4_EEENS3_ILi1024EEENS3_ILi16EEEEEEEEDaRKT_RKT0_RKT1_RKT2_ENKUlRKT_RKT0_E_clISB_SE_EEDaSW_SZ_) ;  /* 0xfffef48000007944 */ /* 0x002fea0003c3ffff */
[----:B------:R-:W-:Y:S02]  /*19f30*/  MOV R12, R75 ;  /* 0x0000004b000c7202 */ /* 0x000fe40000000f00 */
[----:B------:R-:W-:-:S02]  /*19f40*/  MOV R6, 0x19f60 ;  /* 0x00019f6000067802 */ /* 0x000fc40000000f00 */
[----:B-----5:R-:W-:Y:S05]  /*19f50*/  CALL.REL.NOINC `($_ZN7cutlass13device_kernelIN5flash19enable_sm80_to_sm89INS1_16FlashAttnBwdSm80INS1_25CollectiveMainloopBwdSm80ILi2ELi2EN4cute5tupleIJNS5_1CILi128EEES8_NS7_ILi64EEEEEENS_6half_tEfNS_4arch4Sm80ELb0ELb0ELb1ELb0ELb0ELb0ELb0ELb0ELi2ELi4ELi4ELi4ELb0EEENS1_21CollectiveEpilogueBwdISA_SB_SD_Li256ELb0ELb0ELi2EEENS1_19SingleTileSchedulerILb0ELb0ELb0ELi128EEEEEEEEEvNT_6ParamsE$_ZZN4cute6detail16composition_implINS_5tupleIJNS_1CILi8EEENS3_ILi2EEES5_S5_S4_S5_EEENS2_IJNS3_ILi1EEEiiiNS3_ILi72EEENS3_ILi512EEEEEENS2_IJNS2_IJS5_S5_EEES4_NS3_ILi4EEEEEENS2_IJNS2_IJS7_S4_EEENS3_ILi1024EEENS3_ILi16EEEEEEEEDaRKT_RKT0_RKT1_RKT2_ENKUlRKT_RKT0_E_clISC_SG_EEDaSW_SZ_) ;  /* 0xfffef4a000007944 */ /* 0x020fea0003c3ffff */
[----:B-----5:R2:W-:Y:S01]  /*19f60*/  STL.64 [R1+0x770], R2 ;  /* 0x0007700201007387 */ /* 0x0205e20000100a00 */
[----:B------:R-:W-:-:S02]  /*19f70*/  MOV R6, R4 ;  /* 0x0000000400067202 */ /* 0x000fc40000000f00 */
        /* <DEDUP_REMOVED lines=46> */
[----:B------:R1:W5:Y:S01]  /*1a260*/  LDL.64 R8, [R63+0x90] ;  /* 0x000090003f087983 */ /* 0x0003620000100a00 */
[----:B------:R-:W-:-:S02]  /*1a270*/  IADD3 R28, P1, R60, 0x1f0, RZ ;  /* 0x000001f03c1c7810 */ /* 0x000fc40007f3e0ff */
[----:B------:R-:W-:-:S03]  /*1a280*/  MOV R4, 0x1a2b0 ;  /* 0x0001a2b000047802 */ /* 0x000fc60000000f00 */
[----:B------:R-:W-:-:S03]  /*1a290*/  IMAD.X R29, RZ, RZ, R59, P1 ;  /* 0x000000ffff1d7224 */ /* 0x000fc600008e063b */
        /* <DEDUP_REMOVED lines=8> */
[----:B------:R-:W-:-:S03]  /*1a320*/  MOV R4, 0x1a340 ;  /* 0x0001a34000047802 */ /* 0x000fc60000000f00 */
[----:B-1----:R-:W-:Y:S05]  /*1a330*/  CALL.REL.NOINC `($_ZN7cutlass13device_kernelIN5flash19enable_sm80_to_sm89INS1_16FlashAttnBwdSm80INS1_25CollectiveMainloopBwdSm80ILi2ELi2EN4cute5tupleIJNS5_1CILi128EEES8_NS7_ILi64EEEEEENS_6half_tEfNS_4arch4Sm80ELb0ELb0ELb1ELb0ELb0ELb0ELb0ELb0ELi2ELi4ELi4ELi4ELb0EEENS1_21CollectiveEpilogueBwdISA_SB_SD_Li256ELb0ELb0ELi2EEENS1_19SingleTileSchedulerILb0ELb0ELb0ELi128EEEEEEEEEvNT_6ParamsE$_ZZN4cute12filter_tupleINS_5tupleIJNS_10UnderscoreES2_S2_iEEENS1_IJNS1_IJNS_1CILi1EEENS4_ILi0EEEEEENS4_ILi4096EEENS1_IJiiEEENS1_IJS6_NS4_ILi8192EEEEEEEEEZNS_5sliceIS3_SC_EEDaRKT_RKT0_EUlRKT_RKT0_E_EEDaSG_SJ_OT1_ENKUlDpSM_E_clIJNS1_IJS7_EEENS1_IJS8_EEENS1_IJS9_EEENS1_IJEEEEEEDaST_) ;  /* 0xfffee8b000007944 */ /* 0x002fea0003c3ffff */
[----:B------:R-:W-:Y:S02]  /*1a340*/  MOV R4, 0x1a360 ;  /* 0x0001a36000047802 */ /* 0x000fe40000000f00 */
[----:B-1---5:R-:W-:Y:S05]  /*1a350*/  CALL.REL.NOINC `($_ZN7cutlass13device_kernelIN5flash19enable_sm80_to_sm89INS1_16FlashAttnBwdSm80INS1_25CollectiveMainloopBwdSm80ILi2ELi2EN4cute5tupleIJNS5_1CILi128EEES8_NS7_ILi64EEEEEENS_6half_tEfNS_4arch4Sm80ELb0ELb0ELb1ELb0ELb0ELb0ELb0ELb0ELi2ELi4ELi4ELi4ELb0EEENS1_21CollectiveEpilogueBwdISA_SB_SD_Li256ELb0ELb0ELi2EEENS1_19SingleTileSchedulerILb0ELb0ELb0ELi128EEEEEEEEEvNT_6ParamsE$_ZN4cute5tupleIJNS0_IJNS0_IJNS_1CILi8EEENS1_ILi1EEEEEENS1_ILi2EEENS0_IJS5_S5_EEEEEENS0_IJNS0_IJS3_NS1_ILi0EEEEEENS1_ILi4096EEENS0_IJiiEEEEEEEEC2ERKS7_RKSC_) ;  /* 0xfffee33000007944 */ /* 0x022fea0003c3ffff */
[----:B-1----:R1:W5:Y:S01]  /*1a360*/  LDL.64 R2, [R1+0x758] ;  /* 0x0007580001027983 */ /* 0x0023620000100a00 */
[----:B------:R-:W-:-:S02]  /*1a370*/  SHF.L.U32 R4, R6, 0xd, RZ ;  /* 0x0000000d06047819 */ /* 0x000fc400000006ff */
        /* <DEDUP_REMOVED lines=17> */
[----:B------:R2:W5:Y:S04]  /*1a490*/  LDL.64 R44, [R63+0x98] ;  /* 0x000098003f2c7983 */ /* 0x0005680000100a00 */
[----:B------:R2:W-:Y:S04]  /*1a4a0*/  STL.64 [R1+0x7a0], R34 ;  /* 0x0007a02201007387 */ /* 0x0005e80000100a00 */
[----:B------:R2:W-:Y:S04]  /*1a4b0*/  STL.64 [R1+0x7a8], R32 ;  /* 0x0007a82001007387 */ /* 0x0005e80000100a00 */
[----:B------:R2:W-:Y:S04]  /*1a4c0*/  STL.64 [R1+0x7b0], R16 ;  /* 0x0007b01001007387 */ /* 0x0005e80000100a00 */
[----:B------:R2:W-:Y:S01]  /*1a4d0*/  STL.64 [R1+0x7b8], R14 ;  /* 0x0007b80e01007387 */ /* 0x0005e20000100a00 */
        /* <DEDUP_REMOVED lines=435> */
[----:B------:R-:W-:-:S05]  /*1c010*/  ULDC.64 UR4, c[0x0][0x118] ;  /* 0x0000460000047ab9 */ /* 0x000fca0000000a00 */
[----:B------:R-:W2:Y:S04]  /*1c020*/  LDSM.16.M88.4 R4, [R4] ;  /* 0x000000000404783b */ /* 0x000ea80000000200 */
[----:B--2---:R1:W-:Y:S04]  /*1c030*/  ST.E [R2.64], R4 ;  /* 0x0000000402007985 */ /* 0x0043e8000c101904 */
[----:B------:R1:W-:Y:S04]  /*1c040*/  ST.E [R2.64+0x4], R5 ;  /* 0x0000040502007985 */ /* 0x0003e8000c101904 */
[----:B------:R1:W-:Y:S04]  /*1c050*/  ST.E [R2.64+0x8], R6 ;  /* 0x0000080602007985 */ /* 0x0003e8000c101904 */
[----:B------:R1:W-:Y:S02]  /*1c060*/  ST.E [R2.64+0xc], R7 ;  /* 0x00000c0702007985 */ /* 0x0003e4000c101904 */
.L_x_923:
[----:B------:R-:W-:-:S13]  /*1c070*/  ISETP.NE.AND P1, PT, R25, 0x3, PT ;  /* 0x000000031900780c */ /* 0x000fda0003f25270 */
[----:B-1----:R-:W-:Y:S05]  /*1c080*/  @!P1 BRA `(.L_x_920) ;  /* 0x00001e7000009947 */ /* 0x002fea0003800000 */
[----:B------:R-:W-:Y:S01]  /*1c090*/  IADD3 R8, R25, 0x1, RZ ;  /* 0x0000000119087810 */ /* 0x000fe20007ffe0ff */
[----:B------:R-:W-:Y:S01]  /*1c0a0*/  IMAD.MOV.U32 R92, RZ, RZ, R62 ;  /* 0x000000ffff5c7224 */ /* 0x000fe200078e003e */
[----:B------:R-:W-:-:S03]  /*1c0b0*/  MOV R42, 0x1c0e0 ;  /* 0x0001c0e0002a7802 */ /* 0x000fc60000000f00 */
[----:B-1----:R-:W-:Y:S02]  /*1c0c0*/  IMAD.MOV.U32 R3, RZ, RZ, R8 ;  /* 0x000000ffff037224 */ /* 0x002fe400078e0008 */
[----:B------:R-:W-:Y:S05]  /*1c0d0*/  CALL.REL.NOINC `($_ZN7cutlass13device_kernelIN5flash19enable_sm80_to_sm89INS1_16FlashAttnBwdSm80INS1_25CollectiveMainloopBwdSm80ILi2ELi2EN4cute5tupleIJNS5_1CILi128EEES8_NS7_ILi64EEEEEENS_6half_tEfNS_4arch4Sm80ELb0ELb0ELb1ELb0ELb0ELb0ELb0ELb0ELi2ELi4ELi4ELi4ELb0EEENS1_21CollectiveEpilogueBwdISA_SB_SD_Li256ELb0ELb0ELi2EEENS1_19SingleTileSchedulerILb0ELb0ELb0ELi128EEEEEEEEEvNT_6ParamsE$_ZN4cute3eso3ESOILb1ELb0EJNS_10UnderscoreES2_iEEC2ERKS2_S5_RKi) ;  /* 0xfffea7b000007944 */ /* 0x000fea0003c3ffff */
        /* <DEDUP_REMOVED lines=21> */
[----:B------:R-:W-:Y:S02]  /*1c230*/  MOV R3, R8 ;  /* 0x0000000800037202 */ /* 0x000fe40000000f00 */
        /* <DEDUP_REMOVED lines=154> */
[----:B------:R-:W-:Y:S02]  /*1cbe0*/  IMAD.MOV.U32 R3, RZ, RZ, R8 ;  /* 0x000000ffff037224 */ /* 0x000fe400078e0008 */
        /* <DEDUP_REMOVED lines=30> */
[----:B------:R-:W-:-:S02]  /*1cdd0*/  MOV R92, R62 ;  /* 0x0000003e005c7202 */ /* 0x000fc40000000f00 */
        /* <DEDUP_REMOVED lines=265> */
[----:B------:R-:W-:-:S04]  /*1de70*/  ISETP.NE.AND P1, PT, R25, RZ, PT ;  /* 0x000000ff1900720c */ /* 0x000fc80003f25270 */
[----:B------:R-:W2:Y:S04]  /*1de80*/  LDSM.16.M88.4 R4, [R4] ;  /* 0x000000000404783b */ /* 0x000ea80000000200 */
[----:B--2---:R1:W-:Y:S04]  /*1de90*/  ST.E [R2.64], R4 ;  /* 0x0000000402007985 */ /* 0x0043e8000c101904 */
[----:B------:R1:W-:Y:S04]  /*1dea0*/  ST.E [R2.64+0x4], R5 ;  /* 0x0000040502007985 */ /* 0x0003e8000c101904 */
[----:B------:R1:W-:Y:S04]  /*1deb0*/  ST.E [R2.64+0x8], R6 ;  /* 0x0000080602007985 */ /* 0x0003e8000c101904 */
[----:B------:R1:W-:Y:S01]  /*1dec0*/  ST.E [R2.64+0xc], R7 ;  /* 0x00000c0702007985 */ /* 0x0003e2000c101904 */
[----:B------:R-:W-:Y:S05]  /*1ded0*/  @P1 BRA `(.L_x_920) ;  /* 0x0000002000001947 */ /* 0x000fea0003800000 */
[----:B-1----:R-:W-:Y:S02]  /*1dee0*/  MOV R4, 0x1df00 ;  /* 0x0001df0000047802 */ /* 0x002fe40000000f00 */
[----:B------:R-:W-:Y:S05]  /*1def0*/  CALL.REL.NOINC `($_ZN7cutlass13device_kernelIN5flash19enable_sm80_to_sm89INS1_16FlashAttnBwdSm80INS1_25CollectiveMainloopBwdSm80ILi2ELi2EN4cute5tupleIJNS5_1CILi128EEES8_NS7_ILi64EEEEEENS_6half_tEfNS_4arch4Sm80ELb0ELb0ELb1ELb0ELb0ELb0ELb0ELb0ELi2ELi4ELi4ELi4ELb0EEENS1_21CollectiveEpilogueBwdISA_SB_SD_Li256ELb0ELb0ELi2EEENS1_19SingleTileSchedulerILb0ELb0ELb0ELi128EEEEEEEEEvNT_6ParamsE$_ZZN5flash25CollectiveMainloopBwdSm80ILi2ELi2EN4cute5tupleIJNS1_1CILi128EEES4_NS3_ILi64EEEEEEN7cutlass6half_tEfNS7_4arch4Sm80ELb0ELb0ELb1ELb0ELb0ELb0ELb0ELb0ELi2ELi4ELi4ELi4ELb0EE3mmaINS_16FlashAttnBwdSm80ISB_NS_21CollectiveEpilogueBwdIS6_S8_SA_Li256ELb0ELb0ELi2EEENS_19SingleTileSchedulerILb0ELb0ELb0ELi128EEEE13SharedStorageENS1_6TensorINS1_11ArrayEngineIfLm32EEENS1_6LayoutINS2_IJNS2_IJNS3_ILi2EEESO_EEESO_NS3_ILi4EEEEEENS2_IJNS2_IJNS3_ILi1EEESO_EEESQ_NS3_ILi8EEEEEEEEEEEEbRKNSB_6ParamsERT0_S12_iNS2_IJiiiEEERT_ENKUlvE_clEv) ;  /* 0x0002779000007944 */ /* 0x000fea0003c00000 */
.L_x_920:
[----:B------:R-:W-:Y:S01]  /*1df00*/  IMAD.MOV.U32 R92, RZ, RZ, R62 ;  /* 0x000000ffff5c7224 */ /* 0x000fe200078e003e */
[----:B-1----:R-:W-:Y:S01]  /*1df10*/  MOV R3, R25 ;  /* 0x0000001900037202 */ /* 0x002fe20000000f00 */
[----:B------:R-:W-:Y:S01]  /*1df20*/  IMAD.MOV.U32 R48, RZ, RZ, RZ ;  /* 0x000000ffff307224 */ /* 0x000fe200078e00ff */
[----:B------:R-:W-:-:S02]  /*1df30*/  MOV R42, 0x1df50 ;  /* 0x0001df50002a7802 */ /* 0x000fc40000000f00 */
[----:B------:R-:W-:Y:S05]  /*1df40*/  CALL.REL.NOINC `($_ZN7cutlass13device_kernelIN5flash19enable_sm80_to_sm89INS1_16FlashAttnBwdSm80INS1_25CollectiveMainloopBwdSm80ILi2ELi2EN4cute5tupleIJNS5_1CILi128EEES8_NS7_ILi64EEEEEENS_6half_tEfNS_4arch4Sm80ELb0ELb0ELb1ELb0ELb0ELb0ELb0ELb0ELi2ELi4ELi4ELi4ELb0EEENS1_21CollectiveEpilogueBwdISA_SB_SD_Li256ELb0ELb0ELi2EEENS1_19SingleTileSchedulerILb0ELb0ELb0ELi128EEEEEEEEEvNT_6ParamsE$_ZN4cute3eso3ESOILb1ELb0EJNS_10UnderscoreES2_iEEC2ERKS2_S5_RKi) ;  /* 0xfffe894000007944 */ /* 0x000fea0003c3ffff */
        /* <DEDUP_REMOVED lines=16> */
[----:B------:R-:W-:Y:S02]  /*1e050*/  MOV R3, R25 ;  /* 0x0000001900037202 */ /* 0x000fe40000000f00 */
        /* <DEDUP_REMOVED lines=18> */
.L_x_921:
        /* <DEDUP_REMOVED lines=186> */
[----:B------:R-:W-:-:S04]  /*1ed20*/  IADD3 R25, R25, 0x1, RZ ;  /* 0x0000000119197810 */ /* 0x000fc80007ffe0ff */
[----:B------:R-:W-:-:S13]  /*1ed30*/  ISETP.GE.U32.AND P1, PT, R25, 0x4, PT ;  /* 0x000000041900780c */ /* 0x000fda0003f26070 */
[----:B------:R-:W-:Y:S01]  /*1ed40*/  @P1 CALL.REL.NOINC `(.L_x_922) ;  /* 0x0000001000001944 */ /* 0x000fe20003c00000 */
[----:B------:R-:W-:Y:S05]  /*1ed50*/  BRA `(.L_x_923) ;  /* 0xffffd31000007947 */ /* 0x000fea000383ffff */
.L_x_922:
[----:B-1----:R-:W2:Y:S01]  /*1ed60*/  LDL.64 R4, [R63+0xa0] ;  /* 0x0000a0003f047983 */ /* 0x002ea20000100a00 */
[----:B------:R-:W-:Y:S01]  /*1ed70*/  ULDC.64 UR4, c[0x0][0x118] ;  /* 0x0000460000047ab9 */ /* 0x000fe20000000a00 */
[----:B------:R-:W-:Y:S02]  /*1ed80*/  MOV R10, 0x1edb0 ;  /* 0x0001edb0000a7802 */ /* 0x000fe40000000f00 */
[----:B--2---:R-:W5:Y:S04]  /*1ed90*/  LD.E.64 R4, [R4.64] ;  /* 0x0000000404047980 */ /* 0x004f68000c101b00 */
[----:B-----5:R-:W-:Y:S05]  /*1eda0*/  CALL.REL.NOINC `($_ZN7cutlass13device_kernelIN5flash19enable_sm80_to_sm89INS1_16FlashAttnBwdSm80INS1_25CollectiveMainloopBwdSm80ILi2ELi2EN4cute5tupleIJNS5_1CILi128EEES8_NS7_ILi64EEEEEENS_6half_tEfNS_4arch4Sm80ELb0ELb0ELb1ELb0ELb0ELb0ELb0ELb0ELi2ELi4ELi4ELi4ELb0EEENS1_21CollectiveEpilogueBwdISA_SB_SD_Li256ELb0ELb0ELi2EEENS1_19SingleTileSchedulerILb0ELb0ELb0ELi128EEEEEEEEEvNT_6ParamsE$_ZN4cute8smem_ptrIPfECI1NS_12iter_adaptorIS1_S2_EEES1_) ;  /* 0xfffe9c4000007944 */ /* 0x020fea0003c3ffff */
[----:B-1----:R1:W5:Y:S01]  /*1edb0*/  LDL.64 R4, [R1+0x758] ;  /* 0x0007580001047983 */ /* 0x0023620000100a00 */
[----:B------:R-:W-:-:S03]  /*1edc0*/  MOV R10, 0x1ede0 ;  /* 0x0001ede0000a7802 */ /* 0x000fc60000000f00 */
[----:B-1---5:R-:W-:Y:S05]  /*1edd0*/  CALL.REL.NOINC `($_ZN7cutlass13device_kernelIN5flash19enable_sm80_to_sm89INS1_16FlashAttnBwdSm80INS1_25CollectiveMainloopBwdSm80ILi2ELi2EN4cute5tupleIJNS5_1CILi128EEES8_NS7_ILi64EEEEEENS_6half_tEfNS_4arch4Sm80ELb0ELb0ELb1ELb0ELb0ELb0ELb0ELb0ELi2ELi4ELi4ELi4ELb0EEENS1_21CollectiveEpilogueBwdISA_SB_SD_Li256ELb0ELb0ELi2EEENS1_19SingleTileSchedulerILb0ELb0ELb0ELi128EEEEEEEEEvNT_6ParamsE$_ZN4cute3eso3ESOILb1ELb0EJNS_6LayoutINS_5tupleIJNS3_IJNS_1CILi2EEES5_EEEEEENS3_IJNS3_IJNS4_ILi8EEENS4_ILi64EEEEEEEEEEENS_10ViewEngineINS_8smem_ptrIPfEEEEEEC2ERKSC_RKSH_) ;  /* 0xfffe896000007944 */ /* 0x022fea0003c3ffff */
[----:B------:R2:W-:Y:S04]  /*1ede0*/  STL.128 [R1+0xa50], RZ ;  /* 0x000a50ff01007387 */ /* 0x0005e80000100c00 */
[----:B------:R2:W5:Y:S01]  /*1edf0*/  LDL.64 R12, [R63+0xa0] ;  /* 0x0000a0003f0c7983 */ /* 0x0005620000100a00 */
[----:B------:R-:W-:Y:S01]  /*1ee00*/  IADD3 R6, P1, R60, 0x300, RZ ;  /* 0x000003003c067810 */ /* 0x000fe20007f3e0ff */
[----:B------:R-:W-:Y:S01]  /*1ee10*/  IMAD.MOV.U32 R92, RZ, RZ, R62 ;  /* 0x000000ffff5c7224 */ /* 0x000fe200078e003e */
[----:B------:R-:W-:-:S02]  /*1ee20*/  MOV R43, R24 ;  /* 0x00000018002b7202 */ /* 0x000fc40000000f00 */
[----:B------:R-:W-:Y:S01]  /*1ee30*/  MOV R42, 0x1ee60 ;  /* 0x0001ee60002a7802 */ /* 0x000fe20000000f00 */
[----:B------:R-:W-:-:S03]  /*1ee40*/  IMAD.X R2, RZ, RZ, R59, P1 ;  /* 0x000000ffff027224 */ /* 0x000fc600008e063b */
[----:B-12--5:R-:W-:Y:S05]  /*1ee50*/  CALL.REL.NOINC `($_ZN7cutlass13device_kernelIN5flash19enable_sm80_to_sm89INS1_16FlashAttnBwdSm80INS1_25CollectiveMainloopBwdSm80ILi2ELi2EN4cute5tupleIJNS5_1CILi128EEES8_NS7_ILi64EEEEEENS_6half_tEfNS_4arch4Sm80ELb0ELb0ELb1ELb0ELb0ELb0ELb0ELb0ELi2ELi4ELi4ELi4ELb0EEENS1_21CollectiveEpilogueBwdISA_SB_SD_Li256ELb0ELb0ELi2EEENS1_19SingleTileSchedulerILb0ELb0ELb0ELi128EEEEEEEEEvNT_6ParamsE$_ZN4cute3eso3ESOILb1ELb0EJNS_10UnderscoreEiEEC2ERKS2_RKi) ;  /* 0xfffe7a7000007944 */ /* 0x026fea0003c3ffff */
[----:B------:R-:W2:Y:S01]  /*1ee60*/  LDL R5, [R1+0x758] ;  /* 0x0007580001057983 */ /* 0x000ea20000100800 */
[----:B------:R-:W-:Y:S02]  /*1ee70*/  MOV R8, 0x1eea0 ;  /* 0x0001eea000087802 */ /* 0x000fe40000000f00 */
[----:B--2---:R-:W-:Y:S02]  /*1ee80*/  SHF.L.U32 R5, R5, 0x7, RZ ;  /* 0x0000000705057819 */ /* 0x004fe400000006ff */
[----:B-1----:R-:W-:Y:S05]  /*1ee90*/  CALL.REL.NOINC `($_ZN7cutlass13device_kernelIN5flash19enable_sm80_to_sm89INS1_16FlashAttnBwdSm80INS1_25CollectiveMainloopBwdSm80ILi2ELi2EN4cute5tupleIJNS5_1CILi128EEES8_NS7_ILi64EEEEEENS_6half_tEfNS_4arch4Sm80ELb0ELb0ELb1ELb0ELb0ELb0ELb0ELb0ELi2ELi4ELi4ELi4ELb0EEENS1_21CollectiveEpilogueBwdISA_SB_SD_Li256ELb0ELb0ELi2EEENS1_19SingleTileSchedulerILb0ELb0ELb0ELi128EEEEEEEEEvNT_6ParamsE$_ZN4cute3eso3ESOILb1ELb0EJNS_6LayoutINS_5tupleIJNS3_IJNS_1CILi2EEES5_EEEEEENS3_IJNS3_IJNS4_ILi8EEENS4_ILi64EEEEEEEEEEEiEEC2ERKSC_RKi) ;  /* 0xfffe88e000007944 */ /* 0x002fea0003c3ffff */
[----:B------:R-:W-:Y:S01]  /*1eea0*/  ULDC.64 UR4, c[0x0][0x118] ;  /* 0x0000460000047ab9 */ /* 0x000fe20000000a00 */
[----:B------:R-:W2:Y:S04]  /*1eeb0*/  LDL R3, [R1+0x758] ;  /* 0x0007580001037983 */ /* 0x000ea80000100800 */
[----:B-1----:R-:W2:Y:S01]  /*1eec0*/  LD.E.64 R4, [R12.64] ;  /* 0x000000040c047980 */ /* 0x002ea2000c101b00 */
[----:B------:R-:W-:Y:S01]  /*1eed0*/  MOV R10, 0x1ef00 ;  /* 0x0001ef00000a7802 */ /* 0x000fe20000000f00 */
[----:B--2---:R-:W-:-:S04]  /*1eee0*/  IMAD.WIDE R4, R3, 0x4, R4 ;  /* 0x0000000403047825 */ /* 0x004fc800078e0204 */
[----:B------:R-:W-:Y:S05]  /*1eef0*/  CALL.REL.NOINC `($_ZN7cutlass13device_kernelIN5flash19enable_sm80_to_sm89INS1_16FlashAttnBwdSm80INS1_25CollectiveMainloopBwdSm80ILi2ELi2EN4cute5tupleIJNS5_1CILi128EEES8_NS7_ILi64EEEEEENS_6half_tEfNS_4arch4Sm80ELb0ELb0ELb1ELb0ELb0ELb0ELb0ELb0ELi2ELi4ELi4ELi4ELb0EEENS1_21CollectiveEpilogueBwdISA_SB_SD_Li256ELb0ELb0ELi2EEENS1_19SingleTileSchedulerILb0ELb0ELb0ELi128EEEEEEEEEvNT_6ParamsE$_ZN4cute8smem_ptrIPfECI1NS_12iter_adaptorIS1_S2_EEES1_) ;  /* 0xfffe9af000007944 */ /* 0x000fea0003c3ffff */
[----:B-1----:R1:W5:Y:S01]  /*1ef00*/  LDL.64 R4, [R1+0x758] ;  /* 0x0007580001047983 */ /* 0x0023620000100a00 */
[----:B------:R-:W-:-:S03]  /*1ef10*/  MOV R10, 0x1ef30 ;  /* 0x0001ef30000a7802 */ /* 0x000fc60000000f00 */
[----:B-1---5:R-:W-:Y:S05]  /*1ef20*/  CALL.REL.NOINC `($_ZN7cutlass13device_kernelIN5flash19enable_sm80_to_sm89INS1_16FlashAttnBwdSm80INS1_25CollectiveMainloopBwdSm80ILi2ELi2EN4cute5tupleIJNS5_1CILi128EEES8_NS7_ILi64EEEEEENS_6half_tEfNS_4arch4Sm80ELb0ELb0ELb1ELb0ELb0ELb0ELb0ELb0ELi2ELi4ELi4ELi4ELb0EEENS1_21CollectiveEpilogueBwdISA_SB_SD_Li256ELb0ELb0ELi2EEENS1_19SingleTileSchedulerILb0ELb0ELb0ELi128EEEEEEEEEvNT_6ParamsE$_ZN4cute3eso3ESOILb1ELb0EJNS_6LayoutINS_5tupleIJNS3_IJNS_1CILi2EEES5_EEEEEENS3_IJNS3_IJNS4_ILi8EEENS4_ILi64EEEEEEEEEEENS_10ViewEngineINS_8smem_ptrIPfEEEEEEC2ERKSC_RKSH_) ;  /* 0xfffe881000007944 */ /* 0x022fea0003c3ffff */
[----:B-1----:R1:W5:Y:S01]  /*1ef30*/  LDL.64 R4, [R1+0x758] ;  /* 0x0007580001047983 */ /* 0x0023620000100a00 */
[----:B------:R-:W-:Y:S01]  /*1ef40*/  IMAD.MOV.U32 R9, RZ, RZ, R2 ;  /* 0x000000ffff097224 */ /* 0x000fe200078e0002 */
[----:B------:R-:W-:-:S02]  /*1ef50*/  MOV R2, R6 ;  /* 0x0000000600027202 */ /* 0x000fc40000000f00 */
[----:B------:R-:W-:Y:S02]  /*1ef60*/  MOV R8, 0x1ef80 ;  /* 0x0001ef8000087802 */ /* 0x000fe40000000f00 */
[----:B-1---5:R-:W-:Y:S05]  /*1ef70*/  CALL.REL.NOINC `($_ZN7cutlass13device_kernelIN5flash19enable_sm80_to_sm89INS1_16FlashAttnBwdSm80INS1_25CollectiveMainloopBwdSm80ILi2ELi2EN4cute5tupleIJNS5_1CILi128EEES8_NS7_ILi64EEEEEENS_6half_tEfNS_4arch4Sm80ELb0ELb0ELb1ELb0ELb0ELb0ELb0ELb0ELi2ELi4ELi4ELi4ELb0EEENS1_21CollectiveEpilogueBwdISA_SB_SD_Li256ELb0ELb0ELi2EEENS1_19SingleTileSchedulerILb0ELb0ELb0ELi128EEEEEEEEEvNT_6ParamsE$_ZN4cute3eso3ESOILb1ELb0EJNS_6LayoutINS_5tupleIJNS_1CILi1EEENS4_ILi4EEEEEENS3_IJNS4_ILi0EEES5_EEEEENS_10ViewEngineIPfEEEEC2ERKSA_RKSD_) ;  /* 0xfffe934000007944 */ /* 0x022fea0003c3ffff */
[----:B------:R2:W5:Y:S01]  /*1ef80*/  LDL.64 R2, [R1+0x758] ;  /* 0x0007580001027983 */ /* 0x0005620000100a00 */
[----:B------:R-:W-:Y:S02]  /*1ef90*/  MOV R9, R5 ;  /* 0x0000000500097202 */ /* 0x000fe40000000f00 */
[----:B------:R-:W-:Y:S02]  /*1efa0*/  MOV R8, 0x1efc0 ;  /* 0x0001efc000087802 */ /* 0x000fe40000000f00 */
[----:B-12--5:R-:W-:Y:S05]  /*1efb0*/  CALL.REL.NOINC `($_ZN7cutlass13device_kernelIN5flash19enable_sm80_to_sm89INS1_16FlashAttnBwdSm80INS1_25CollectiveMainloopBwdSm80ILi2ELi2EN4cute5tupleIJNS5_1CILi128EEES8_NS7_ILi64EEEEEENS_6half_tEfNS_4arch4Sm80ELb0ELb0ELb1ELb0ELb0ELb0ELb0ELb0ELi2ELi4ELi4ELi4ELb0EEENS1_21CollectiveEpilogueBwdISA_SB_SD_Li256ELb0ELb0ELi2EEENS1_19SingleTileSchedulerILb0ELb0ELb0ELi128EEEEEEEEEvNT_6ParamsE$_ZN4cute3eso3ESOILb1ELb0EJNS_6LayoutINS_5tupleIJNS_1CILi1EEENS3_IJNS4_ILi2EEES6_EEEEEENS3_IJNS4_ILi0EEENS3_IJNS4_ILi8EEENS4_ILi64EEEEEEEEEEENS_10ViewEngineINS_8smem_ptrIPfEEEEEEC2ERKSE_RKSJ_) ;  /* 0xfffe92a000007944 */ /* 0x026fea0003c3ffff */
[----:B-1----:R1:W5:Y:S01]  /*1efc0*/  LDL.64 R4, [R1+0x758] ;  /* 0x0007580001047983 */ /* 0x0023620000100a00 */
[----:B------:R-:W-:-:S03]  /*1efd0*/  MOV R10, 0x1eff0 ;  /* 0x0001eff0000a7802 */ /* 0x000fc60000000f00 */
[----:B-1---5:R-:W-:Y:S05]  /*1efe0*/  CALL.REL.NOINC `($_ZN7cutlass13device_kernelIN5flash19enable_sm80_to_sm89INS1_16FlashAttnBwdSm80INS1_25CollectiveMainloopBwdSm80ILi2ELi2EN4cute5tupleIJNS5_1CILi128EEES8_NS7_ILi64EEEEEENS_6half_tEfNS_4arch4Sm80ELb0ELb0ELb1ELb0ELb0ELb0ELb0ELb0ELi2ELi4ELi4ELi4ELb0EEENS1_21CollectiveEpilogueBwdISA_SB_SD_Li256ELb0ELb0ELi2EEENS1_19SingleTileSchedulerILb0ELb0ELb0ELi128EEEEEEEEEvNT_6ParamsE$_ZN4cute8smem_ptrIPfECI1NS_12iter_adaptorIS1_S2_EEES1_) ;  /* 0xfffe9a0000007944 */ /* 0x022fea0003c3ffff */
[----:B-1----:R1:W5:Y:S01]  /*1eff0*/  LDL.64 R4, [R1+0x758] ;  /* 0x0007580001047983 */ /* 0x0023620000100a00 */
[----:B------:R-:W-:-:S03]  /*1f000*/  MOV R10, 0x1f020 ;  /* 0x0001f020000a7802 */ /* 0x000fc60000000f00 */
[----:B-1---5:R-:W-:Y:S05]  /*1f010*/  CALL.REL.NOINC `($_ZN7cutlass13device_kernelIN5flash19enable_sm80_to_sm89INS1_16FlashAttnBwdSm80INS1_25CollectiveMainloopBwdSm80ILi2ELi2EN4cute5tupleIJNS5_1CILi128EEES8_NS7_ILi64EEEEEENS_6half_tEfNS_4arch4Sm80ELb0ELb0ELb1ELb0ELb0ELb0ELb0ELb0ELi2ELi4ELi4ELi4ELb0EEENS1_21CollectiveEpilogueBwdISA_SB_SD_Li256ELb0ELb0ELi2EEENS1_19SingleTileSchedulerILb0ELb0ELb0ELi128EEEEEEEEEvNT_6ParamsE$_ZN4cute3eso3ESOILb1ELb0EJNS_6LayoutINS_5tupleIJNS3_IJNS_1CILi2EEES5_EEEEEENS3_IJNS3_IJNS4_ILi8EEENS4_ILi64EEEEEEEEEEENS_10ViewEngineINS_8smem_ptrIPfEEEEEEC2ERKSC_RKSH_) ;  /* 0xfffe872000007944 */ /* 0x022fea0003c3ffff */
[----:B------:R2:W5:Y:S01]  /*1f020*/  LDL.64 R10, [R1+0x758] ;  /* 0x00075800010a7983 */ /* 0x0005620000100a00 */
[----:B-1----:R-:W-:Y:S01]  /*1f030*/  IMAD.MOV.U32 R4, RZ, RZ, R2 ;  /* 0x000000ffff047224 */ /* 0x002fe200078e0002 */
[----:B------:R-:W-:Y:S02]  /*1f040*/  MOV R7, R3 ;  /* 0x0000000300077202 */ /* 0x000fe40000000f00 */
[----:B------:R-:W-:Y:S02]  /*1f050*/  MOV R8, 0x1f070 ;  /* 0x0001f07000087802 */ /* 0x000fe40000000f00 */
[----:B--2--5:R-:W-:Y:S05]  /*1f060*/  CALL.REL.NOINC `($_ZN7cutlass13device_kernelIN5flash19enable_sm80_to_sm89INS1_16FlashAttnBwdSm80INS1_25CollectiveMainloopBwdSm80ILi2ELi2EN4cute5tupleIJNS5_1CILi128EEES8_NS7_ILi64EEEEEENS_6half_tEfNS_4arch4Sm80ELb0ELb0ELb1ELb0ELb0ELb0ELb0ELb0ELi2ELi4ELi4ELi4ELb0EEENS1_21CollectiveEpilogueBwdISA_SB_SD_Li256ELb0ELb0ELi2EEENS1_19SingleTileSchedulerILb0ELb0ELb0ELi128EEEEEEEEEvNT_6ParamsE$_ZN4cute3eso3ESOILb1ELb0EJNS_6LayoutINS_5tupleIJNS_1CILi4EEEEEENS3_IJNS4_ILi1EEEEEEEENS_10ViewEngineIPfEEEEC2ERKS9_RKSC_) ;  /* 0xfffe92b000007944 */ /* 0x024fea0003c3ffff */
[----:B------:R-:W-:Y:S01]  /*1f070*/  ULDC.64 UR4, c[0x0][0x118] ;  /* 0x0000460000047ab9 */ /* 0x000fe20000000a00 */
[----:B------:R-:W2:Y:S04]  /*1f080*/  LDL.64 R8, [R1+0x758] ;  /* 0x0007580001087983 */ /* 0x000ea80000100a00 */
[----:B------:R-:W2:Y:S04]  /*1f090*/  LD.E R4, [R10.64] ;  /* 0x000000040a047980 */ /* 0x000ea8000c101900 */
[----:B--2---:R2:W-:Y:S04]  /*1f0a0*/  ST.E [R8.64], R4 ;  /* 0x0000000408007985 */ /* 0x0045e8000c101904 */
[----:B------:R-:W3:Y:S04]  /*1f0b0*/  LD.E R3, [R10.64+0x20] ;  /* 0x000020040a037980 */ /* 0x000ee8000c101900 */
[----:B---3--:R2:W-:Y:S04]  /*1f0c0*/  ST.E [R8.64+0x4], R3 ;  /* 0x0000040308007985 */ /* 0x0085e8000c101904 */
[----:B------:R-:W3:Y:S04]  /*1f0d0*/  LD.E R2, [R10.64+0x100] ;  /* 0x000100040a027980 */ /* 0x000ee8000c101900 */
[----:B---3--:R2:W-:Y:S04]  /*1f0e0*/  ST.E [R8.64+0x8], R2 ;  /* 0x0000080208007985 */ /* 0x0085e8000c101904 */
[----:B------:R-:W3:Y:S01]  /*1f0f0*/  LD.E R7, [R10.64+0x120] ;  /* 0x000120040a077980 */ /* 0x000ee2000c101900 */
[----:B------:R-:W-:Y:S01]  /*1f100*/  IMAD.MOV.U32 R14, RZ, RZ, R26 ;  /* 0x000000ffff0e7224 */ /* 0x000fe200078e001a */
[----:B-1----:R-:W-:-:S02]  /*1f110*/  MOV R5, R27 ;  /* 0x0000001b00057202 */ /* 0x002fc40000000f00 */
[----:B------:R-:W-:Y:S01]  /*1f120*/  MOV R12, 0x1f150 ;  /* 0x0001f150000c7802 */ /* 0x000fe20000000f00 */
[----:B---3--:R2:W-:Y:S04]  /*1f130*/  ST.E [R8.64+0xc], R7 ;  /* 0x00000c0708007985 */ /* 0x0085e8000c101904 */
[----:B--2---:R-:W-:Y:S05]  /*1f140*/  CALL.REL.NOINC `($_ZN7cutlass13device_kernelIN5flash19enable_sm80_to_sm89INS1_16FlashAttnBwdSm80INS1_25CollectiveMainloopBwdSm80ILi2ELi2EN4cute5tupleIJNS5_1CILi128EEES8_NS7_ILi64EEEEEENS_6half_tEfNS_4arch4Sm80ELb0ELb0ELb1ELb0ELb0ELb0ELb0ELb0ELi2ELi4ELi4ELi4ELb0EEENS1_21CollectiveEpilogueBwdISA_SB_SD_Li256ELb0ELb0ELi2EEENS1_19SingleTileSchedulerILb0ELb0ELb0ELi128EEEEEEEEEvNT_6ParamsE$_ZN4cute3eso3ESOILb1ELb0EJNS_6LayoutINS_5tupleIJNS3_IJNS_1CILi2EEES5_EEENS3_IJS5_NS4_ILi8EEEEEEEEENS3_IJNS3_IJS5_NS4_ILi4EEEEEENS3_IJNS4_ILi1EEES7_EEEEEEEENS_10ViewEngineIPfEEEEC2ERKSF_RKSI_) ;  /* 0xfffe867000007944 */ /* 0x004fea0003c3ffff */
[----:B------:R2:W5:Y:S01]  /*1f150*/  LDL.64 R8, [R1+0x758] ;  /* 0x0007580001087983 */ /* 0x0005620000100a00 */
[----:B------:R-:W-:-:S03]  /*1f160*/  MOV R7, RZ ;  /* 0x000000ff00077202 */ /* 0x000fc60000000f00 */
.L_x_925:
[----:B-1----:R-:W-:-:S04]  /*1f170*/  MOV R2, 0x1f190 ;  /* 0x0001f19000027802 */ /* 0x002fc80000000f00 */
[----:B-12--5:R-:W-:Y:S05]  /*1f180*/  CALL.REL.NOINC `($_ZN7cutlass13device_kernelIN5flash19enable_sm80_to_sm89INS1_16FlashAttnBwdSm80INS1_25CollectiveMainloopBwdSm80ILi2ELi2EN4cute5tupleIJNS5_1CILi128EEES8_NS7_ILi64EEEEEENS_6half_tEfNS_4arch4Sm80ELb0ELb0ELb1ELb0ELb0ELb0ELb0ELb0ELi2ELi4ELi4ELi4ELb0EEENS1_21CollectiveEpilogueBwdISA_SB_SD_Li256ELb0ELb0ELi2EEENS1_19SingleTileSchedulerILb0ELb0ELb0ELi128EEEEEEEEEvNT_6ParamsE$_ZZZN5flash25CollectiveMainloopBwdSm80ILi2ELi2EN4cute5tupleIJNS1_1CILi128EEES4_NS3_ILi64EEEEEEN7cutlass6half_tEfNS7_4arch4Sm80ELb0ELb0ELb1ELb0ELb0ELb0ELb0ELb0ELi2ELi4ELi4ELi4ELb0EE3mmaINS_16FlashAttnBwdSm80ISB_NS_21CollectiveEpilogueBwdIS6_S8_SA_Li256ELb0ELb0ELi2EEENS_19SingleTileSchedulerILb0ELb0ELb0ELi128EEEE13SharedStorageENS1_6TensorINS1_11ArrayEngineIfLm32EEENS1_6LayoutINS2_IJNS2_IJNS3_ILi2EEESO_EEESO_NS3_ILi4EEEEEENS2_IJNS2_IJNS3_ILi1EEESO_EEESQ_NS3_ILi8EEEEEEEEEEEEbRKNSB_6ParamsERT0_S12_iNS2_IJiiiEEERT_ENKUliT_E_clIZSC_ISJ_SX_EbS10_S12_S12_iS13_S15_EUlRS16_iE_EEDaiS16_ENKUlvE1_clEv) ;  /* 0x0002cac000007944 */ /* 0x026fea0003c00000 */
[----:B------:R1:W-:Y:S01]  /*1f190*/  STL [R1+0x770], RZ ;  /* 0x000770ff01007387 */ /* 0x0003e20000100800 */
[----:B------:R-:W-:-:S03]  /*1f1a0*/  MOV R5, RZ ;  /* 0x000000ff00057202 */ /* 0x000fc60000000f00 */
.L_x_924:
[----:B-1----:R-:W-:-:S04]  /*1f1b0*/  MOV R12, 0x1f1d0 ;  /* 0x0001f1d0000c7802 */ /* 0x002fc80000000f00 */
[----:B-1---5:R-:W-:Y:S05]  /*1f1c0*/  CALL.REL.NOINC `($_ZN7cutlass13device_kernelIN5flash19enable_sm80_to_sm89INS1_16FlashAttnBwdSm80INS1_25CollectiveMainloopBwdSm80ILi2ELi2EN4cute5tupleIJNS5_1CILi128EEES8_NS7_ILi64EEEEEENS_6half_tEfNS_4arch4Sm80ELb0ELb0ELb1ELb0ELb0ELb0ELb0ELb0ELi2ELi4ELi4ELi4ELb0EEENS1_21CollectiveEpilogueBwdISA_SB_SD_Li256ELb0ELb0ELi2EEENS1_19SingleTileSchedulerILb0ELb0ELb0ELi128EEEEEEEEEvNT_6ParamsE$_ZN4cute3eso3ESOILb0ELb0EJiiEEC2ERKiS4_) ;  /* 0xfffe716000007944 */ /* 0x022fea0003c3ffff */
[----:B------:R-:W2:Y:S01]  /*1f1d0*/  LDL.64 R2, [R1+0x758] ;  /* 0x0007580001027983 */ /* 0x000ea20000100a00 */
[----:B------:R-:W-:Y:S01]  /*1f1e0*/  ULDC.64 UR4, c[0x0][0x118] ;  /* 0x0000460000047ab9 */ /* 0x000fe20000000a00 */
[----:B-12---:R-:W-:Y:S02]  /*1f1f0*/  LEA.HI R11, R2, R2, RZ, 0x1 ;  /* 0x00000002020b7211 */ /* 0x006fe400078f08ff */
[----:B------:R-:W-:Y:S02]  /*1f200*/  LEA.HI R10, R3, R3, RZ, 0x1 ;  /* 0x00000003030a7211 */ /* 0x000fe400078f08ff */
[C---:B------:R-:W-:Y:S01]  /*1f210*/  LOP3.LUT R13, R11.reuse, 0x7ffffffe, RZ, 0xc0, !PT ;  /* 0x7ffffffe0b0d7812 */ /* 0x040fe200078ec0ff */
        /* <DEDUP_REMOVED lines=8> */
[----:B------:R-:W-:-:S04]  /*1f2a0*/  IMAD.IADD R11, R10, 0x1, R11 ;  /* 0x000000010a0b7824 */ /* 0x000fc800078e020b */
[----:B------:R-:W-:-:S06]  /*1f2b0*/  IMAD.WIDE R10, R11, 0x4, R40 ;  /* 0x000000040b0a7825 */ /* 0x000fcc00078e0228 */
[----:B------:R1:W5:Y:S01]  /*1f2c0*/  LD.E R10, [R10.64] ;  /* 0x000000040a0a7980 */ /* 0x000362000c101900 */
[----:B------:R-:W-:-:S03]  /*1f2d0*/  MOV R12, 0x1f2f0 ;  /* 0x0001f2f0000c7802 */ /* 0x000fc60000000f00 */
[----:B-1---5:R-:W-:Y:S05]  /*1f2e0*/  CALL.REL.NOINC `($_ZN7cutlass13device_kernelIN5flash19enable_sm80_to_sm89INS1_16FlashAttnBwdSm80INS1_25CollectiveMainloopBwdSm80ILi2ELi2EN4cute5tupleIJNS5_1CILi128EEES8_NS7_ILi64EEEEEENS_6half_tEfNS_4arch4Sm80ELb0ELb0ELb1ELb0ELb0ELb0ELb0ELb0ELi2ELi4ELi4ELi4ELb0EEENS1_21CollectiveEpilogueBwdISA_SB_SD_Li256ELb0ELb0ELi2EEENS1_19SingleTileSchedulerILb0ELb0ELb0ELi128EEEEEEEEEvNT_6ParamsE$_ZN4cute3eso3ESOILb0ELb0EJiiEEC2ERKiS4_) ;  /* 0xfffe704000007944 */ /* 0x022fea0003c3ffff */
[----:B------:R-:W2:Y:S01]  /*1f2f0*/  LDL.64 R2, [R1+0x758] ;  /* 0x0007580001027983 */ /* 0x000ea20000100a00 */
[----:B------:R-:W-:Y:S01]  /*1f300*/  ULDC.64 UR4, c[0x0][0x118] ;  /* 0x0000460000047ab9 */ /* 0x000fe20000000a00 */
[----:B--2---:R-:W-:Y:S02]  /*1f310*/  LEA.HI R12, R2, R2, RZ, 0x1 ;  /* 0x00000002020c7211 */ /* 0x004fe400078f08ff */
[----:B-1----:R-:W-:Y:S02]  /*1f320*/  LEA.HI R11, R3, R3, RZ, 0x1 ;  /* 0x00000003030b7211 */ /* 0x002fe400078f08ff */
        /* <DEDUP_REMOVED lines=10> */
[----:B------:R-:W-:-:S05]  /*1f3d0*/  IMAD.WIDE R14, R11, 0x4, R8 ;  /* 0x000000040b0e7825 */ /* 0x000fca00078e0208 */
[----:B------:R-:W2:Y:S01]  /*1f3e0*/  LD.E R3, [R14.64] ;  /* 0x000000040e037980 */ /* 0x000ea2000c101900 */
[----:B------:R-:W-:Y:S01]  /*1f3f0*/  MOV R12, 0x1f430 ;  /* 0x0001f430000c7802 */ /* 0x000fe20000000f00 */
[----:B--2---:R-:W-:-:S04]  /*1f400*/  FADD.FTZ R3, -R4, R3 ;  /* 0x0000000304037221 */ /* 0x004fc80000010100 */
[----:B------:R-:W-:Y:S02]  /*1f410*/  FMUL.FTZ R10, R10, R3 ;  /* 0x000000030a0a7220 */ /* 0x000fe40000410000 */
[----:B------:R-:W-:Y:S05]  /*1f420*/  CALL.REL.NOINC `($_ZN7cutlass13device_kernelIN5flash19enable_sm80_to_sm89INS1_16FlashAttnBwdSm80INS1_25CollectiveMainloopBwdSm80ILi2ELi2EN4cute5tupleIJNS5_1CILi128EEES8_NS7_ILi64EEEEEENS_6half_tEfNS_4arch4Sm80ELb0ELb0ELb1ELb0ELb0ELb0ELb0ELb0ELi2ELi4ELi4ELi4ELb0EEENS1_21CollectiveEpilogueBwdISA_SB_SD_Li256ELb0ELb0ELi2EEENS1_19SingleTileSchedulerILb0ELb0ELb0ELi128EEEEEEEEEvNT_6ParamsE$_ZN4cute3eso3ESOILb0ELb0EJiiEEC2ERKiS4_) ;  /* 0xfffe6f0000007944 */ /* 0x000fea0003c3ffff */
        /* <DEDUP_REMOVED lines=12> */
[----:B------:R-:W-:Y:S02]  /*1f4f0*/  IADD3 R2, R12, R3, -R2 ;  /* 0x000000030c027210 */ /* 0x000fe40007ffe802 */
[----:B------:R-:W-:-:S03]  /*1f500*/  MOV R12, 0x1f550 ;  /* 0x0001f550000c7802 */ /* 0x000fc60000000f00 */
[----:B------:R-:W-:-:S04]  /*1f510*/  IMAD.IADD R11, R11, 0x1, R2 ;  /* 0x000000010b0b7824 */ /* 0x000fc800078e0202 */
[----:B------:R-:W-:-:S05]  /*1f520*/  IMAD.WIDE R2, R11, 0x4, R8 ;  /* 0x000000040b027825 */ /* 0x000fca00078e0208 */
[----:B------:R1:W-:Y:S02]  /*1f530*/  ST.E [R2.64], R10 ;  /* 0x0000000a02007985 */ /* 0x0003e4000c101904 */
[----:B-1----:R-:W-:Y:S05]  /*1f540*/  CALL.REL.NOINC `($_ZN7cutlass13device_kernelIN5flash19enable_sm80_to_sm89INS1_16FlashAttnBwdSm80INS1_25CollectiveMainloopBwdSm80ILi2ELi2EN4cute5tupleIJNS5_1CILi128EEES8_NS7_ILi64EEEEEENS_6half_tEfNS_4arch4Sm80ELb0ELb0ELb1ELb0ELb0ELb0ELb0ELb0ELi2ELi4ELi4ELi4ELb0EEENS1_21CollectiveEpilogueBwdISA_SB_SD_Li256ELb0ELb0ELi2EEENS1_19SingleTileSchedulerILb0ELb0ELb0ELi128EEEEEEEEEvNT_6ParamsE$_ZN4cute3eso3ESOILb0ELb0EJiiEEC2ERKiS4_) ;  /* 0xfffe6de000007944 */ /* 0x002fea0003c3ffff */
[----:B------:R-:W2:Y:S02]  /*1f550*/  LDL.64 R2, [R1+0x758] ;  /* 0x0007580001027983 */ /* 0x000ea40000100a00 */
[----:B--2---:R-:W-:-:S05]  /*1f560*/  LEA.HI R10, R3, R3, RZ, 0x1 ;  /* 0x00000003030a7211 */ /* 0x004fca00078f08ff */
[C---:B-1----:R-:W-:Y:S01]  /*1f570*/  IMAD.SHL.U32 R11, R10.reuse, 0x4, RZ ;  /* 0x000000040a0b7824 */ /* 0x042fe200078e00ff */
[----:B------:R-:W-:-:S04]  /*1f580*/  LOP3.LUT R10, R10, 0x3ffffffe, RZ, 0xc0, !PT ;  /* 0x3ffffffe0a0a7812 */ /* 0x000fc800078ec0ff */
[----:B------:R-:W-:Y:S01]  /*1f590*/  LOP3.LUT R11, R11, 0xfffffff8, RZ, 0xc0, !PT ;  /* 0xfffffff80b0b7812 */ /* 0x000fe200078ec0ff */
[----:B------:R-:W-:-:S03]  /*1f5a0*/  IMAD.IADD R10, R3, 0x1, -R10 ;  /* 0x00000001030a7824 */ /* 0x000fc600078e0a0a */
[----:B------:R-:W-:-:S05]  /*1f5b0*/  IADD3 R11, R11, R2, RZ ;  /* 0x000000020b0b7210 */ /* 0x000fca0007ffe0ff */
[----:B------:R-:W-:-:S05]  /*1f5c0*/  IMAD R11, R10, 0x4, R11 ;  /* 0x000000040a0b7824 */ /* 0x000fca00078e020b */
[----:B------:R-:W-:-:S06]  /*1f5d0*/  LEA R10, R11, R18, 0x2 ;  /* 0x000000120b0a7211 */ /* 0x000fcc00078e10ff */
[----:B------:R-:W5:Y:S01]  /*1f5e0*/  LDL R10, [R10] ;  /* 0x000000000a0a7983 */ /* 0x000f620000100800 */
[----:B------:R-:W-:-:S03]  /*1f5f0*/  MOV R12, 0x1f610 ;  /* 0x0001f610000c7802 */ /* 0x000fc60000000f00 */
[----:B-----5:R-:W-:Y:S05]  /*1f600*/  CALL.REL.NOINC `($_ZN7cutlass13device_kernelIN5flash19enable_sm80_to_sm89INS1_16FlashAttnBwdSm80INS1_25CollectiveMainloopBwdSm80ILi2ELi2EN4cute5tupleIJNS5_1CILi128EEES8_NS7_ILi64EEEEEENS_6half_tEfNS_4arch4Sm80ELb0ELb0ELb1ELb0ELb0ELb0ELb0ELb0ELi2ELi4ELi4ELi4ELb0EEENS1_21CollectiveEpilogueBwdISA_SB_SD_Li256ELb0ELb0ELi2EEENS1_19SingleTileSchedulerILb0ELb0ELb0ELi128EEEEEEEEEvNT_6ParamsE$_ZN4cute3eso3ESOILb0ELb0EJiiEEC2ERKiS4_) ;  /* 0xfffe6d2000007944 */ /* 0x020fea0003c3ffff */
        /* <DEDUP_REMOVED lines=16> */
[C---:B------:R-:W-:Y:S02]  /*1f710*/  IADD3 R2, R5.reuse, 0x1, RZ ;  /* 0x0000000105027810 */ /* 0x040fe40007ffe0ff */
[----:B------:R-:W-:-:S03]  /*1f720*/  ISETP.GE.U32.AND P1, PT, R5, 0xf, PT ;  /* 0x0000000f0500780c */ /* 0x000fc60003f26070 */
[----:B------:R-:W-:Y:S02]  /*1f730*/  IMAD.MOV.U32 R5, RZ, RZ, R2 ;  /* 0x000000ffff057224 */ /* 0x000fe400078e0002 */
[----:B--2---:R-:W-:-:S05]  /*1f740*/  FMUL.FTZ R10, R10, R3 ;  /* 0x000000030a0a7220 */ /* 0x004fca0000410000 */
[----:B------:R1:W-:Y:S04]  /*1f750*/  ST.E [R12.64], R10 ;  /* 0x0000000a0c007985 */ /* 0x0003e8000c101904 */
[----:B------:R1:W-:Y:S01]  /*1f760*/  STL [R1+0x770], R2 ;  /* 0x0007700201007387 */ /* 0x0003e20000100800 */
[----:B------:R-:W-:Y:S05]  /*1f770*/  @!P1 BRA `(.L_x_924) ;  /* 0xfffffa3000009947 */ /* 0x000fea000383ffff */
[----:B------:R-:W-:-:S04]  /*1f780*/  IADD3 R7, R7, 0x1, RZ ;  /* 0x0000000107077810 */ /* 0x000fc80007ffe0ff */
[----:B------:R-:W-:-:S13]  /*1f790*/  ISETP.GE.U32.AND P1, PT, R7, 0x4, PT ;  /* 0x000000040700780c */ /* 0x000fda0003f26070 */
[----:B------:R-:W-:Y:S05]  /*1f7a0*/  @!P1 BRA `(.L_x_925) ;  /* 0xfffff9c000009947 */ /* 0x000fea000383ffff */
[----:B------:R2:W-:Y:S01]  /*1f7b0*/  STL.128 [R1+0xa60], RZ ;  /* 0x000a60ff01007387 */ /* 0x0005e20000100c00 */
[C---:B------:R-:W-:Y:S01]  /*1f7c0*/  IADD3 R6, P1, R60.reuse, 0x310, RZ ;  /* 0x000003103c067810 */ /* 0x040fe20007f3e0ff */
[----:B-1----:R-:W-:Y:S01]  /*1f7d0*/  IMAD.MOV.U32 R2, RZ, RZ, R0 ;  /* 0x000000ffff027224 */ /* 0x002fe200078e0000 */
[C---:B------:R-:W-:Y:S01]  /*1f7e0*/  IADD3 R11, R60.reuse, 0xa9c, RZ ;  /* 0x00000a9c3c0b7810 */ /* 0x040fe20007ffe0ff */
[----:B------:R2:W-:Y:S01]  /*1f7f0*/  STL.128 [R1+0xa70], RZ ;  /* 0x000a70ff01007387 */ /* 0x0005e20000100c00 */
[C---:B------:R-:W-:Y:S01]  /*1f800*/  IADD3 R4, R60.reuse, 0x44, RZ ;  /* 0x000000443c047810 */ /* 0x040fe20007ffe0ff */
[----:B------:R-:W-:Y:S01]  /*1f810*/  IMAD.MOV.U32 R32, RZ, RZ, RZ ;  /* 0x000000ffff207224 */ /* 0x000fe200078e00ff */
[----:B------:R-:W-:Y:S01]  /*1f820*/  IADD3 R8, R75, -c[0x0][0x20], RZ ;  /* 0x800008004b087a10 */ /* 0x000fe20007ffe0ff */
[----:B------:R2:W-:Y:S01]  /*1f830*/  STL.128 [R1+0xa80], RZ ;  /* 0x000a80ff01007387 */ /* 0x0005e20000100c00 */
[C---:B------:R-:W-:Y:S01]  /*1f840*/  IADD3 R7, R60.reuse, 0x2c, RZ ;  /* 0x0000002c3c077810 */ /* 0x040fe20007ffe0ff */
[----:B------:R-:W-:Y:S01]  /*1f850*/  IMAD.X R5, RZ, RZ, R59, P1 ;  /* 0x000000ffff057224 */ /* 0x000fe200008e063b */
[C---:B------:R-:W-:Y:S01]  /*1f860*/  IADD3 R10, R60.reuse, 0x38, RZ ;  /* 0x000000383c0a7810 */ /* 0x040fe20007ffe0ff */
[----:B------:R2:W-:Y:S01]  /*1f870*/  STL.128 [R1+0xa90], RZ ;  /* 0x000a90ff01007387 */ /* 0x0005e20000100c00 */
[----:B------:R-:W-:-:S02]  /*1f880*/  IADD3 R9, R60, 0x40, RZ ;  /* 0x000000403c097810 */ /* 0x000fc40007ffe0ff */
[C---:B------:R-:W-:Y:S01]  /*1f890*/  IADD3 R0, R60.reuse, 0xa90, RZ ;  /* 0x00000a903c007810 */ /* 0x040fe20007ffe0ff */
[----:B------:R2:W-:Y:S01]  /*1f8a0*/  STL.128 [R1+0xaa0], RZ ;  /* 0x000aa0ff01007387 */ /* 0x0005e20000100c00 */
[C---:B------:R-:W-:Y:S02]  /*1f8b0*/  IADD3 R12, R60.reuse, 0xa94, RZ ;  /* 0x00000a943c0c7810 */ /* 0x040fe40007ffe0ff */
[----:B------:R-:W-:Y:S01]  /*1f8c0*/  IADD3 R13, R60, 0xa98, RZ ;  /* 0x00000a983c0d7810 */ /* 0x000fe20007ffe0ff */
[----:B------:R2:W-:Y:S01]  /*1f8d0*/  STL.128 [R1+0xab0], RZ ;  /* 0x000ab0ff01007387 */ /* 0x0005e20000100c00 */
[----:B------:R-:W-:-:S03]  /*1f8e0*/  MOV R14, 0x1f920 ;  /* 0x0001f920000e7802 */ /* 0x000fc60000000f00 */
[----:B------:R2:W-:Y:S04]  /*1f8f0*/  STL.128 [R1+0xac0], RZ ;  /* 0x000ac0ff01007387 */ /* 0x0005e80000100c00 */
[----:B------:R2:W-:Y:S02]  /*1f900*/  STL.128 [R1+0xad0], RZ ;  /* 0x000ad0ff01007387 */ /* 0x0005e40000100c00 */
[----:B--2---:R-:W-:Y:S05]  /*1f910*/  CALL.REL.NOINC `($_ZN7cutlass13device_kernelIN5flash19enable_sm80_to_sm89INS1_16FlashAttnBwdSm80INS1_25CollectiveMainloopBwdSm80ILi2ELi2EN4cute5tupleIJNS5_1CILi128EEES8_NS7_ILi64EEEEEENS_6half_tEfNS_4arch4Sm80ELb0ELb0ELb1ELb0ELb0ELb0ELb0ELb0ELi2ELi4ELi4ELi4ELb0EEENS1_21CollectiveEpilogueBwdISA_SB_SD_Li256ELb0ELb0ELi2EEENS1_19SingleTileSchedulerILb0ELb0ELb0ELi128EEEEEEEEEvNT_6ParamsE$_ZN4cute3eso3ESOILb1ELb0EJNS_6LayoutINS_5tupleIJNS3_IJNS_1CILi1EEENS4_ILi2EEEEEES6_NS4_ILi8EEEEEENS3_IJNS3_IJS5_S5_EEES6_NS4_ILi4EEEEEEEENS_10ViewEngineIPKN7cutlass5ArrayIfLi2ELb1EEEEEEEC2ERKSD_RKSK_) ;  /* 0xfffe7bd000007944 */ /* 0x004fea0003c3ffff */
[----:B------:R2:W5:Y:S01]  /*1f920*/  LDL.64 R20, [R8] ;  /* 0x0000000008147983 */ /* 0x0005620000100a00 */
[----:B------:R-:W-:Y:S01]  /*1f930*/  IMAD.MOV.U32 R16, RZ, RZ, R6 ;  /* 0x000000ffff107224 */ /* 0x000fe200078e0006 */
[----:B-1----:R-:W-:Y:S02]  /*1f940*/  MOV R3, R5 ;  /* 0x0000000500037202 */ /* 0x002fe40000000f00 */
[----:B------:R-:W-:Y:S02]  /*1f950*/  MOV R14, 0x1f970 ;  /* 0x0001f970000e7802 */ /* 0x000fe40000000f00 */
[----:B--2--5:R-:W-:Y:S05]  /*1f960*/  CALL.REL.NOINC `($_ZN7cutlass13device_kernelIN5flash19enable_sm80_to_sm89INS1_16FlashAttnBwdSm80INS1_25CollectiveMainloopBwdSm80ILi2ELi2EN4cute5tupleIJNS5_1CILi128EEES8_NS7_ILi64EEEEEENS_6half_tEfNS_4arch4Sm80ELb0ELb0ELb1ELb0ELb0ELb0ELb0ELb0ELi2ELi4ELi4ELi4ELb0EEENS1_21CollectiveEpilogueBwdISA_SB_SD_Li256ELb0ELb0ELi2EEENS1_19SingleTileSchedulerILb0ELb0ELb0ELi128EEEEEEEEEvNT_6ParamsE$_ZN4cute3eso3ESOILb1ELb0EJNS_6LayoutINS_5tupleIJNS3_IJNS_1CILi1EEENS4_ILi2EEEEEES6_NS4_ILi8EEEEEENS3_IJNS3_IJS5_S5_EEES6_NS4_ILi4EEEEEEEENS_10ViewEngineIPN7cutlass5ArrayINSF_6half_tELi2ELb0EEEEEEEC2ERKSD_RKSK_) ;  /* 0xfffe7bd000007944 */ /* 0x024fea0003c3ffff */
[----:B------:R-:W-:Y:S01]  /*1f970*/  ULDC.64 UR4, c[0x0][0x118] ;  /* 0x0000460000047ab9 */ /* 0x000fe20000000a00 */
[----:B-1----:R1:W5:Y:S04]  /*1f980*/  LDL.64 R16, [R8] ;  /* 0x0000000008107983 */ /* 0x0023680000100a00 */
[----:B------:R1:W5:Y:S01]  /*1f990*/  LD.E.64 R2, [R20.64] ;  /* 0x0000000414027980 */ /* 0x000362000c101b00 */
[----:B------:R-:W-:-:S03]  /*1f9a0*/  MOV R14, 0x1f9c0 ;  /* 0x0001f9c0000e7802 */ /* 0x000fc60000000f00 */
[----:B-1---5:R-:W-:Y:S05]  /*1f9b0*/  CALL.REL.NOINC `($_ZN7cutlass13device_kernelIN5flash19enable_sm80_to_sm89INS1_16FlashAttnBwdSm80INS1_25CollectiveMainloopBwdSm80ILi2ELi2EN4cute5tupleIJNS5_1CILi128EEES8_NS7_ILi64EEEEEENS_6half_tEfNS_4arch4Sm80ELb0ELb0ELb1ELb0ELb0ELb0ELb0ELb0ELi2ELi4ELi4ELi4ELb0EEENS1_21CollectiveEpilogueBwdISA_SB_SD_Li256ELb0ELb0ELi2EEENS1_19SingleTileSchedulerILb0ELb0ELb0ELi128EEEEEEEEEvNT_6ParamsE$_ZN73_INTERNAL_e48e4f46_37_flash_bwd_hdim64_fp16_softcap_sm80_cu_3fbc093a_281817__float22half2_rnE6float2) ;  /* 0xfffe90c000007944 */ /* 0x022fea0003c3ffff */
[----:B------:R-:W-:Y:S02]  /*1f9c0*/  MOV R14, 0x1f9e0 ;  /* 0x0001f9e0000e7802 */ /* 0x000fe40000000f00 */
[----:B-1----:R-:W-:Y:S05]  /*1f9d0*/  CALL.REL.NOINC `($_ZN7cutlass13device_kernelIN5flash19enable_sm80_to_sm89INS1_16FlashAttnBwdSm80INS1_25CollectiveMainloopBwdSm80ILi2ELi2EN4cute5tupleIJNS5_1CILi128EEES8_NS7_ILi64EEEEEENS_6half_tEfNS_4arch4Sm80ELb0ELb0ELb1ELb0ELb0ELb0ELb0ELb0ELi2ELi4ELi4ELi4ELb0EEENS1_21CollectiveEpilogueBwdISA_SB_SD_Li256ELb0ELb0ELi2EEENS1_19SingleTileSchedulerILb0ELb0ELb0ELi128EEEEEEEEEvNT_6ParamsE$_ZN7__half2aSEOKS_) ;  /* 0xfffe90f000007944 */ /* 0x002fea0003c3ffff */
[----:B------:R-:W2:Y:S01]  /*1f9e0*/  LDL R15, [R1+0x770] ;  /* 0x00077000010f7983 */ /* 0x000ea20000100800 */
[----:B------:R-:W-:Y:S01]  /*1f9f0*/  ULDC.64 UR4, c[0x0][0x118] ;  /* 0x0000460000047ab9 */ /* 0x000fe20000000a00 */
[----:B------:R-:W-:-:S02]  /*1fa00*/  MOV R14, 0x1fa40 ;  /* 0x0001fa40000e7802 */ /* 0x000fc40000000f00 */
[----:B--2---:R2:W-:Y:S04]  /*1fa10*/  ST.E [R16.64], R15 ;  /* 0x0000000f10007985 */ /* 0x0045e8000c101904 */
[----:B-1----:R2:W5:Y:S02]  /*1fa20*/  LD.E.64 R2, [R20.64+0x8] ;  /* 0x0000080414027980 */ /* 0x002564000c101b00 */
[----:B--2--5:R-:W-:Y:S05]  /*1fa30*/  CALL.REL.NOINC `($_ZN7cutlass13device_kernelIN5flash19enable_sm80_to_sm89INS1_16FlashAttnBwdSm80INS1_25CollectiveMainloopBwdSm80ILi2ELi2EN4cute5tupleIJNS5_1CILi128EEES8_NS7_ILi64EEEEEENS_6half_tEfNS_4arch4Sm80ELb0ELb0ELb1ELb0ELb0ELb0ELb0ELb0ELi2ELi4ELi4ELi4ELb0EEENS1_21CollectiveEpilogueBwdISA_SB_SD_Li256ELb0ELb0ELi2EEENS1_19SingleTileSchedulerILb0ELb0ELb0ELi128EEEEEEEEEvNT_6ParamsE$_ZN73_INTERNAL_e48e4f46_37_flash_bwd_hdim64_fp16_softcap_sm80_cu_3fbc093a_281817__float22half2_rnE6float2) ;  /* 0xfffe904000007944 */ /* 0x024fea0003c3ffff */
[----:B------:R-:W-:Y:S02]  /*1fa40*/  MOV R14, 0x1fa60 ;  /* 0x0001fa60000e7802 */ /* 0x000fe40000000f00 */
[----:B-1----:R-:W-:Y:S05]  /*1fa50*/  CALL.REL.NOINC `($_ZN7cutlass13device_kernelIN5flash19enable_sm80_to_sm89INS1_16FlashAttnBwdSm80INS1_25CollectiveMainloopBwdSm80ILi2ELi2EN4cute5tupleIJNS5_1CILi128EEES8_NS7_ILi64EEEEEENS_6half_tEfNS_4arch4Sm80ELb0ELb0ELb1ELb0ELb0ELb0ELb0ELb0ELi2ELi4ELi4ELi4ELb0EEENS1_21CollectiveEpilogueBwdISA_SB_SD_Li256ELb0ELb0ELi2EEENS1_19SingleTileSchedulerILb0ELb0ELb0ELi128EEEEEEEEEvNT_6ParamsE$_ZN7__half2aSEOKS_) ;  /* 0xfffe907000007944 */ /* 0x002fea0003c3ffff */
[----:B------:R-:W2:Y:S01]  /*1fa60*/  LDL R15, [R1+0x770] ;  /* 0x00077000010f7983 */ /* 0x000ea20000100800 */
[----:B------:R-:W-:Y:S01]  /*1fa70*/  ULDC.64 UR4, c[0x0][0x118] ;  /* 0x0000460000047ab9 */ /* 0x000fe20000000a00 */
[----:B------:R-:W-:Y:S02]  /*1fa80*/  MOV R14, 0x1fac0 ;  /* 0x0001fac0000e7802 */ /* 0x000fe40000000f00 */
[----:B--2---:R2:W-:Y:S04]  /*1fa90*/  ST.E [R16.64+0x4], R15 ;  /* 0x0000040f10007985 */ /* 0x0045e8000c101904 */
[----:B-1----:R2:W5:Y:S02]  /*1faa0*/  LD.E.64 R2, [R20.64+0x10] ;  /* 0x0000100414027980 */ /* 0x002564000c101b00 */
[----:B--2--5:R-:W-:Y:S05]  /*1fab0*/  CALL.REL.NOINC `($_ZN7cutlass13device_kernelIN5flash19enable_sm80_to_sm89INS1_16FlashAttnBwdSm80INS1_25CollectiveMainloopBwdSm80ILi2ELi2EN4cute5tupleIJNS5_1CILi128EEES8_NS7_ILi64EEEEEENS_6half_tEfNS_4arch4Sm80ELb0ELb0ELb1ELb0ELb0ELb0ELb0ELb0ELi2ELi4ELi4ELi4ELb0EEENS1_21CollectiveEpilogueBwdISA_SB_SD_Li256ELb0ELb0ELi2EEENS1_19SingleTileSchedulerILb0ELb0ELb0ELi128EEEEEEEEEvNT_6ParamsE$_ZN73_INTERNAL_e48e4f46_37_flash_bwd_hdim64_fp16_softcap_sm80_cu_3fbc093a_281817__float22half2_rnE6float2) ;  /* 0xfffe8fc000007944 */ /* 0x024fea0003c3ffff */
[----:B------:R-:W-:Y:S02]  /*1fac0*/  MOV R14, 0x1fae0 ;  /* 0x0001fae0000e7802 */ /* 0x000fe40000000f00 */
[----:B-1----:R-:W-:Y:S05]  /*1fad0*/  CALL.REL.NOINC `($_ZN7cutlass13device_kernelIN5flash19enable_sm80_to_sm89INS1_16FlashAttnBwdSm80INS1_25CollectiveMainloopBwdSm80ILi2ELi2EN4cute5tupleIJNS5_1CILi128EEES8_NS7_ILi64EEEEEENS_6half_tEfNS_4arch4Sm80ELb0ELb0ELb1ELb0ELb0ELb0ELb0ELb0ELi2ELi4ELi4ELi4ELb0EEENS1_21CollectiveEpilogueBwdISA_SB_SD_Li256ELb0ELb0ELi2EEENS1_19SingleTileSchedulerILb0ELb0ELb0ELi128EEEEEEEEEvNT_6ParamsE$_ZN7__half2aSEOKS_) ;  /* 0xfffe8ff000007944 */ /* 0x002fea0003c3ffff */
[----:B------:R-:W2:Y:S01]  /*1fae0*/  LDL R15, [R1+0x770] ;  /* 0x00077000010f7983 */ /* 0x000ea20000100800 */
[----:B------:R-:W-:Y:S01]  /*1faf0*/  ULDC.64 UR4, c[0x0][0x118] ;  /* 0x0000460000047ab9 */ /* 0x000fe20000000a00 */
[----:B------:R-:W-:-:S02]  /*1fb00*/  MOV R14, 0x1fb40 ;  /* 0x0001fb40000e7802 */ /* 0x000fc40000000f00 */
[----:B--2---:R2:W-:Y:S04]  /*1fb10*/  ST.E [R16.64+0x8], R15 ;  /* 0x0000080f10007985 */ /* 0x0045e8000c101904 */
        /* <DEDUP_REMOVED lines=228> */
[----:B-1----:R-:W2:Y:S01]  /*20960*/  LDL R3, [R1+0x770] ;  /* 0x0007700001037983 */ /* 0x002ea20000100800 */
[----:B------:R-:W-:Y:S01]  /*20970*/  ULDC.64 UR4, c[0x0][0x118] ;  /* 0x0000460000047ab9 */ /* 0x000fe20000000a00 */
[----:B------:R-:W-:Y:S02]  /*20980*/  MOV R2, R6 ;  /* 0x0000000600027202 */ /* 0x000fe40000000f00 */
[----:B------:R-:W-:Y:S01]  /*20990*/  MOV R6, 0x209c0 ;  /* 0x000209c000067802 */ /* 0x000fe20000000f00 */
[----:B--2---:R1:W-:Y:S04]  /*209a0*/  ST.E [R16.64+0x7c], R3 ;  /* 0x00007c0310007985 */ /* 0x0043e8000c101904 */
[----:B-1----:R-:W-:Y:S05]  /*209b0*/  CALL.REL.NOINC `($_ZN7cutlass13device_kernelIN5flash19enable_sm80_to_sm89INS1_16FlashAttnBwdSm80INS1_25CollectiveMainloopBwdSm80ILi2ELi2EN4cute5tupleIJNS5_1CILi128EEES8_NS7_ILi64EEEEEENS_6half_tEfNS_4arch4Sm80ELb0ELb0ELb1ELb0ELb0ELb0ELb0ELb0ELi2ELi4ELi4ELi4ELb0EEENS1_21CollectiveEpilogueBwdISA_SB_SD_Li256ELb0ELb0ELi2EEENS1_19SingleTileSchedulerILb0ELb0ELb0ELi128EEEEEEEEEvNT_6ParamsE$_ZN4cute3eso3ESOILb1ELb0EJNS_6LayoutINS_5tupleIJNS3_IJNS_1CILi1EEENS3_IJNS4_ILi4EEENS4_ILi2EEEEEEEEES7_S6_EEENS3_IJNS3_IJNS4_ILi0EEENS3_IJS5_NS4_ILi8EEEEEEEEES6_NS4_ILi16EEEEEEEENS_10ViewEngineIPN7cutlass6half_tEEEEEC2ERKSH_RKSM_) ;  /* 0xfffe6a7000007944 */ /* 0x002fea0003c3ffff */
[----:B------:R2:W5:Y:S04]  /*209c0*/  LDL.64 R16, [R63+0xb8] ;  /* 0x0000b8003f107983 */ /* 0x0005680000100a00 */
[----:B-1----:R2:W5:Y:S01]  /*209d0*/  LDL.64 R2, [R8] ;  /* 0x0000000008027983 */ /* 0x0025620000100a00 */
[----:B------:R-:W-:-:S03]  /*209e0*/  MOV R6, 0x20a00 ;  /* 0x00020a0000067802 */ /* 0x000fc60000000f00 */
[----:B--2--5:R-:W-:Y:S05]  /*209f0*/  CALL.REL.NOINC `($_ZN7cutlass13device_kernelIN5flash19enable_sm80_to_sm89INS1_16FlashAttnBwdSm80INS1_25CollectiveMainloopBwdSm80ILi2ELi2EN4cute5tupleIJNS5_1CILi128EEES8_NS7_ILi64EEEEEENS_6half_tEfNS_4arch4Sm80ELb0ELb0ELb1ELb0ELb0ELb0ELb0ELb0ELi2ELi4ELi4ELi4ELb0EEENS1_21CollectiveEpilogueBwdISA_SB_SD_Li256ELb0ELb0ELi2EEENS1_19SingleTileSchedulerILb0ELb0ELb0ELi128EEEEEEEEEvNT_6ParamsE$_ZN4cute3eso3ESOILb1ELb0EJNS_6LayoutINS_5tupleIJNS3_IJNS_1CILi1EEENS3_IJNS4_ILi2EEES6_EEEEEES6_NS4_ILi4EEEEEENS3_IJNS3_IJNS4_ILi0EEENS3_IJS5_S9_EEEEEES6_NS4_ILi8EEEEEEEENS_10ViewEngineIPjEEEEC2ERKSG_RKSJ_) ;  /* 0xfffe69e000007944 */ /* 0x024fea0003c3ffff */
[----:B------:R-:W-:Y:S01]  /*20a00*/  ULDC.64 UR4, c[0x0][0x118] ;  /* 0x0000460000047ab9 */ /* 0x000fe20000000a00 */
[----:B------:R2:W5:Y:S04]  /*20a10*/  LDL.64 R14, [R8] ;  /* 0x00000000080e7983 */ /* 0x0005680000100a00 */
[----:B------:R-:W3:Y:S04]  /*20a20*/  LD.E R18, [R16.64] ;  /* 0x0000000410127980 */ /* 0x000ee8000c101900 */
[----:B------:R-:W4:Y:S01]  /*20a30*/  LD.E R6, [R16.64+0x4] ;  /* 0x0000040410067980 */ /* 0x000f22000c101900 */
[----:B-1----:R-:W-:-:S03]  /*20a40*/  MOV R2, 0x20a80 ;  /* 0x00020a8000027802 */ /* 0x002fc60000000f00 */
[----:B---3--:R2:W-:Y:S04]  /*20a50*/  STL [R1+0x794], R18 ;  /* 0x0007941201007387 */ /* 0x0085e80000100800 */
[----:B----4-:R2:W-:Y:S02]  /*20a60*/  STL [R1+0x798], R6 ;  /* 0x0007980601007387 */ /* 0x0105e40000100800 */
[----:B--2--5:R-:W-:Y:S05]  /*20a70*/  CALL.REL.NOINC `($_ZN7cutlass13device_kernelIN5flash19enable_sm80_to_sm89INS1_16FlashAttnBwdSm80INS1_25CollectiveMainloopBwdSm80ILi2ELi2EN4cute5tupleIJNS5_1CILi128EEES8_NS7_ILi64EEEEEENS_6half_tEfNS_4arch4Sm80ELb0ELb0ELb1ELb0ELb0ELb0ELb0ELb0ELi2ELi4ELi4ELi4ELb0EEENS1_21CollectiveEpilogueBwdISA_SB_SD_Li256ELb0ELb0ELi2EEENS1_19SingleTileSchedulerILb0ELb0ELb0ELi128EEEEEEEEEvNT_6ParamsE$_ZZN4cute6upcastILi2ENS_5tupleIJNS1_IJNS_1CILi1EEENS1_IJNS2_ILi2EEES4_S4_EEEEEES4_NS1_IJS4_S4_EEEEEENS1_IJNS1_IJNS2_ILi0EEENS1_IJS3_NS2_ILi512EEEiEEEEEENS2_ILi4096EEENS1_IJiNS2_ILi8192EEEEEEEEEEEDaRKT0_RKT1_ENKUlRKT_RKT0_E_clIS6_SC_EEDaSP_SS_) ;  /* 0xfffe8b4000007944 */ /* 0x024fea0003c3ffff */
[----:B------:R1:W5:Y:S01]  /*20a80*/  LDL R2, [R1+0x798] ;  /* 0x0007980001027983 */ /* 0x0003620000100800 */
[----:B------:R-:W-:-:S03]  /*20a90*/  MOV R6, 0x20ab0 ;  /* 0x00020ab000067802 */ /* 0x000fc60000000f00 */
[----:B-1---5:R-:W-:Y:S05]  /*20aa0*/  CALL.REL.NOINC `($_ZN7cutlass13device_kernelIN5flash19enable_sm80_to_sm89INS1_16FlashAttnBwdSm80INS1_25CollectiveMainloopBwdSm80ILi2ELi2EN4cute5tupleIJNS5_1CILi128EEES8_NS7_ILi64EEEEEENS_6half_tEfNS_4arch4Sm80ELb0ELb0ELb1ELb0ELb0ELb0ELb0ELb0ELi2ELi4ELi4ELi4ELb0EEENS1_21CollectiveEpilogueBwdISA_SB_SD_Li256ELb0ELb0ELi2EEENS1_19SingleTileSchedulerILb0ELb0ELb0ELi128EEEEEEEEEvNT_6ParamsE$_ZZN4cute6upcastILi2ENS_5tupleIJNS1_IJNS_1CILi1EEENS1_IJNS2_ILi2EEES4_S4_EEEEEES4_NS1_IJS4_S4_EEEEEENS1_IJNS1_IJNS2_ILi0EEENS1_IJS3_NS2_ILi512EEEiEEEEEENS2_ILi4096EEENS1_IJiNS2_ILi8192EEEEEEEEEEEDaRKT0_RKT1_ENKUlRKT_RKT0_E_clIS7_SF_EEDaSP_SS_) ;  /* 0xfffe8b7000007944 */ /* 0x022fea0003c3ffff */
[----:B------:R1:W-:Y:S01]  /*20ab0*/  STL [R1+0x750], R2 ;  /* 0x0007500201007387 */ /* 0x0003e20000100800 */
[----:B------:R-:W-:-:S03]  /*20ac0*/  MOV R6, 0x20ae0 ;  /* 0x00020ae000067802 */ /* 0x000fc60000000f00 */
[----:B-1----:R-:W-:Y:S05]  /*20ad0*/  CALL.REL.NOINC `($_ZN7cutlass13device_kernelIN5flash19enable_sm80_to_sm89INS1_16FlashAttnBwdSm80INS1_25CollectiveMainloopBwdSm80ILi2ELi2EN4cute5tupleIJNS5_1CILi128EEES8_NS7_ILi64EEEEEENS_6half_tEfNS_4arch4Sm80ELb0ELb0ELb1ELb0ELb0ELb0ELb0ELb0ELi2ELi4ELi4ELi4ELb0EEENS1_21CollectiveEpilogueBwdISA_SB_SD_Li256ELb0ELb0ELi2EEENS1_19SingleTileSchedulerILb0ELb0ELb0ELi128EEEEEEEEEvNT_6ParamsE$_ZN4cute3eso3ESOILb0ELb0EJNS_5tupleIJNS_1CILi0EEENS2_IJNS3_ILi1EEENS3_ILi256EEEiEEEEEENS3_ILi2048EEENS2_IJiNS3_ILi4096EEEEEEEEC2ERKS8_RKS9_RKSB_) ;  /* 0xfffe4c7000007944 */ /* 0x002fea0003c3ffff */
[----:B------:R2:W5:Y:S04]  /*20ae0*/  LDL R5, [R8] ;  /* 0x0000000008057983 */ /* 0x0005680000100800 */
[----:B-1----:R2:W5:Y:S01]  /*20af0*/  LDL R3, [R8+0x4] ;  /* 0x0000040008037983 */ /* 0x0025620000100800 */
[----:B------:R-:W-:-:S03]  /*20b00*/  MOV R6, 0x20b20 ;  /* 0x00020b2000067802 */ /* 0x000fc60000000f00 */
[----:B--2--5:R-:W-:Y:S05]  /*20b10*/  CALL.REL.NOINC `($_ZN7cutlass13device_kernelIN5flash19enable_sm80_to_sm89INS1_16FlashAttnBwdSm80INS1_25CollectiveMainloopBwdSm80ILi2ELi2EN4cute5tupleIJNS5_1CILi128EEES8_NS7_ILi64EEEEEENS_6half_tEfNS_4arch4Sm80ELb0ELb0ELb1ELb0ELb0ELb0ELb0ELb0ELi2ELi4ELi4ELi4ELb0EEENS1_21CollectiveEpilogueBwdISA_SB_SD_Li256ELb0ELb0ELi2EEENS1_19SingleTileSchedulerILb0ELb0ELb0ELi128EEEEEEEEEvNT_6ParamsE$_ZN4cute5tupleIJNS0_IJNS0_IJNS_1CILi1EEENS0_IJS2_NS1_ILi2EEES3_EEEEEES3_NS0_IJS3_S3_EEEEEENS0_IJNS0_IJNS1_ILi0EEENS0_IJS2_NS1_ILi256EEEiEEEEEENS1_ILi2048EEENS0_IJiNS1_ILi4096EEEEEEEEEEEC2ERKS7_RKSF_) ;  /* 0xfffe78e000007944 */ /* 0x024fea0003c3ffff */
[----:B------:R2:W5:Y:S04]  /*20b20*/  LDL R6, [R8] ;  /* 0x0000000008067983 */ /* 0x0005680000100800 */
[----:B-1----:R2:W5:Y:S01]  /*20b30*/  LDL R5, [R8+0x4] ;  /* 0x0000040008057983 */ /* 0x0025620000100800 */
[----:B------:R-:W-:-:S03]  /*20b40*/  MOV R2, 0x20b60 ;  /* 0x00020b6000027802 */ /* 0x000fc60000000f00 */
[----:B--2--5:R-:W-:Y:S05]  /*20b50*/  CALL.REL.NOINC `($_ZN7cutlass13device_kernelIN5flash19enable_sm80_to_sm89INS1_16FlashAttnBwdSm80INS1_25CollectiveMainloopBwdSm80ILi2ELi2EN4cute5tupleIJNS5_1CILi128EEES8_NS7_ILi64EEEEEENS_6half_tEfNS_4arch4Sm80ELb0ELb0ELb1ELb0ELb0ELb0ELb0ELb0ELi2ELi4ELi4ELi4ELb0EEENS1_21CollectiveEpilogueBwdISA_SB_SD_Li256ELb0ELb0ELi2EEENS1_19SingleTileSchedulerILb0ELb0ELb0ELi128EEEEEEEEEvNT_6ParamsE$_ZZN4cute7flattenINS_5tupleIJNS1_IJNS_1CILi0EEENS1_IJNS2_ILi1EEENS2_ILi512EEEiEEEEEENS2_ILi4096EEENS1_IJiNS2_ILi8192EEEEEEEEEEEDaRKT_ENKUlRKT_E_clIS7_EEDaSH_) ;  /* 0xfffe8b1000007944 */ /* 0x024fea0003c3ffff */
[----:B------:R-:W-:Y:S02]  /*20b60*/  MOV R2, 0x20b80 ;  /* 0x00020b8000027802 */ /* 0x000fe40000000f00 */
[----:B------:R-:W-:Y:S05]  /*20b70*/  CALL.REL.NOINC `($_ZN7cutlass13device_kernelIN5flash19enable_sm80_to_sm89INS1_16FlashAttnBwdSm80INS1_25CollectiveMainloopBwdSm80ILi2ELi2EN4cute5tupleIJNS5_1CILi128EEES8_NS7_ILi64EEEEEENS_6half_tEfNS_4arch4Sm80ELb0ELb0ELb1ELb0ELb0ELb0ELb0ELb0ELi2ELi4ELi4ELi4ELb0EEENS1_21CollectiveEpilogueBwdISA_SB_SD_Li256ELb0ELb0ELi2EEENS1_19SingleTileSchedulerILb0ELb0ELb0ELi128EEEEEEEEEvNT_6ParamsE$_ZZN4cute7flattenINS_5tupleIJNS1_IJNS_1CILi0EEENS1_IJNS2_ILi1EEENS2_ILi512EEEiEEEEEENS2_ILi4096EEENS1_IJiNS2_ILi8192EEEEEEEEEEEDaRKT_ENKUlRKT_E_clISA_EEDaSH_) ;  /* 0xfffe8b1000007944 */ /* 0x000fea0003c3ffff */
[----:B------:R-:W-:Y:S02]  /*20b80*/  MOV R2, 0x20ba0 ;  /* 0x00020ba000027802 */ /* 0x000fe40000000f00 */
[----:B------:R-:W-:Y:S05]  /*20b90*/  CALL.REL.NOINC `($_ZN7cutlass13device_kernelIN5flash19enable_sm80_to_sm89INS1_16FlashAttnBwdSm80INS1_25CollectiveMainloopBwdSm80ILi2ELi2EN4cute5tupleIJNS5_1CILi128EEES8_NS7_ILi64EEEEEENS_6half_tEfNS_4arch4Sm80ELb0ELb0ELb1ELb0ELb0ELb0ELb0ELb0ELi2ELi4ELi4ELi4ELb0EEENS1_21CollectiveEpilogueBwdISA_SB_SD_Li256ELb0ELb0ELi2EEENS1_19SingleTileSchedulerILb0ELb0ELb0ELi128EEEEEEEEEvNT_6ParamsE$_ZZN4cute12filter_tupleINS_5tupleIJNS1_IJNS_1CILi0EEENS1_IJNS2_ILi1EEENS2_ILi512EEEiEEEEEENS2_ILi4096EEENS1_IJiNS2_ILi8192EEEEEEEEEZNS_7flattenISB_EEDaRKT_EUlRKT_E_EEDaSF_OT0_ENKUlDpSI_E_clIJNS1_IJS3_S4_S5_iEEENS1_IJS8_EEESA_EEEDaSM_) ;  /* 0xfffe7fc000007944 */ /* 0x000fea0003c3ffff */
[----:B------:R-:W-:Y:S02]  /*20ba0*/  ULDC.64 UR4, c[0x0][0x118] ;  /* 0x0000460000047ab9 */ /* 0x000fe40000000a00 */
[----:B------:R1:W5:Y:S01]  /*20bb0*/  LD.E.64 R2, [R16.64+0x8] ;  /* 0x0000080410027980 */ /* 0x000362000c101b00 */
[----:B------:R-:W-:-:S02]  /*20bc0*/  MOV R38, R75 ;  /* 0x0000004b00267202 */ /* 0x000fc40000000f00 */
[----:B------:R-:W-:Y:S02]  /*20bd0*/  MOV R42, 0x20bf0 ;  /* 0x00020bf0002a7802 */ /* 0x000fe40000000f00 */
[----:B-1---5:R-:W-:Y:S05]  /*20be0*/  CALL.REL.NOINC `($_ZN7cutlass13device_kernelIN5flash19enable_sm80_to_sm89INS1_16FlashAttnBwdSm80INS1_25CollectiveMainloopBwdSm80ILi2ELi2EN4cute5tupleIJNS5_1CILi128EEES8_NS7_ILi64EEEEEENS_6half_tEfNS_4arch4Sm80ELb0ELb0ELb1ELb0ELb0ELb0ELb0ELb0ELi2ELi4ELi4ELi4ELb0EEENS1_21CollectiveEpilogueBwdISA_SB_SD_Li256ELb0ELb0ELi2EEENS1_19SingleTileSchedulerILb0ELb0ELb0ELi128EEEEEEEEEvNT_6ParamsE$_ZN4cute8smem_ptrIPN7cutlass6half_tEECI1NS_12iter_adaptorIS3_S4_EEES3_) ;  /* 0xfffe7d8000007944 */ /* 0x022fea0003c3ffff */
[----:B-1----:R1:W5:Y:S01]  /*20bf0*/  LDL.64 R2, [R8] ;  /* 0x0000000008027983 */ /* 0x0023620000100a00 */
[----:B------:R-:W-:-:S03]  /*20c00*/  MOV R18, 0x20c20 ;  /* 0x00020c2000127802 */ /* 0x000fc60000000f00 */
[----:B-1---5:R-:W-:Y:S05]  /*20c10*/  CALL.REL.NOINC `($_ZN7cutlass13device_kernelIN5flash19enable_sm80_to_sm89INS1_16FlashAttnBwdSm80INS1_25CollectiveMainloopBwdSm80ILi2ELi2EN4cute5tupleIJNS5_1CILi128EEES8_NS7_ILi64EEEEEENS_6half_tEfNS_4arch4Sm80ELb0ELb0ELb1ELb0ELb0ELb0ELb0ELb0ELi2ELi4ELi4ELi4ELb0EEENS1_21CollectiveEpilogueBwdISA_SB_SD_Li256ELb0ELb0ELi2EEENS1_19SingleTileSchedulerILb0ELb0ELb0ELi128EEEEEEEEEvNT_6ParamsE$_ZN4cute8smem_ptrIPjECI1NS_12iter_adaptorIS1_S2_EEES1_) ;  /* 0xfffe7e1000007944 */ /* 0x022fea0003c3ffff */
[----:B-1----:R-:W2:Y:S01]  /*20c20*/  LDL.64 R16, [R8] ;  /* 0x0000000008107983 */ /* 0x002ea20000100a00 */
[----:B------:R-:W-:Y:S01]  /*20c30*/  IMAD.MOV.U32 R2, RZ, RZ, R6 ;  /* 0x000000ffff027224 */ /* 0x000fe200078e0006 */
[----:B------:R-:W-:Y:S02]  /*20c40*/  MOV R3, R5 ;  /* 0x0000000500037202 */ /* 0x000fe40000000f00 */
[----:B------:R-:W-:Y:S01]  /*20c50*/  MOV R6, 0x20c80 ;  /* 0x00020c8000067802 */ /* 0x000fe20000000f00 */
[----:B--2---:R1:W-:Y:S04]  /*20c60*/  STL.64 [R1+0x750], R16 ;  /* 0x0007501001007387 */ /* 0x0043e80000100a00 */
[----:B-1----:R-:W-:Y:S05]  /*20c70*/  CALL.REL.NOINC `($_ZN7cutlass13device_kernelIN5flash19enable_sm80_to_sm89INS1_16FlashAttnBwdSm80INS1_25CollectiveMainloopBwdSm80ILi2ELi2EN4cute5tupleIJNS5_1CILi128EEES8_NS7_ILi64EEEEEENS_6half_tEfNS_4arch4Sm80ELb0ELb0ELb1ELb0ELb0ELb0ELb0ELb0ELi2ELi4ELi4ELi4ELb0EEENS1_21CollectiveEpilogueBwdISA_SB_SD_Li256ELb0ELb0ELi2EEENS1_19SingleTileSchedulerILb0ELb0ELb0ELi128EEEEEEEEEvNT_6ParamsE$_ZN4cute3eso3ESOILb0ELb0EJNS_6LayoutINS_5tupleIJNS3_IJNS_1CILi1EEENS3_IJS5_NS4_ILi2EEES6_EEEEEES6_NS3_IJS6_S6_EEEEEENS3_IJNS3_IJNS4_ILi0EEENS3_IJS5_NS4_ILi256EEEiEEEEEENS4_ILi2048EEENS3_IJiNS4_ILi4096EEEEEEEEEEENS_10ViewEngineINS_8smem_ptrIPjEEEEEEC2ERKSJ_RKSO_) ;  /* 0xfffe4e1000007944 */ /* 0x002fea0003c3ffff */
[----:B------:R-:W-:Y:S01]  /*20c80*/  ULDC.64 UR4, c[0x0][0x118] ;  /* 0x0000460000047ab9 */ /* 0x000fe20000000a00 */
[----:B------:R-:W2:Y:S04]  /*20c90*/  LDL.64 R22, [R8+0x8] ;  /* 0x0000080008167983 */ /* 0x000ea80000100a00 */
[----:B------:R-:W2:Y:S04]  /*20ca0*/  LD.E R33, [R14.64] ;  /* 0x000000040e217980 */ /* 0x000ea8000c101900 */
[----:B-1----:R-:W3:Y:S04]  /*20cb0*/  LDL.64 R2, [R8] ;  /* 0x0000000008027983 */ /* 0x002ee80000100a00 */
[----:B--2---:R1:W-:Y:S04]  /*20cc0*/  ST.E [R22.64], R33 ;  /* 0x0000002116007985 */ /* 0x0043e8000c101904 */
[----:B------:R-:W2:Y:S01]  /*20cd0*/  LD.E R31, [R14.64+0x4] ;  /* 0x000004040e1f7980 */ /* 0x000ea2000c101900 */
[----:B---3--:R-:W-:-:S03]  /*20ce0*/  IMAD.WIDE R20, R2, 0x4, R22 ;  /* 0x0000000402147825 */ /* 0x008fc600078e0216 */
[----:B--2---:R-:W-:Y:S04]  /*20cf0*/  ST.E [R22.64+0x400], R31 ;  /* 0x0004001f16007985 */ /* 0x004fe8000c101904 */
[----:B------:R-:W2:Y:S04]  /*20d00*/  LD.E R17, [R14.64+0x10] ;  /* 0x000010040e117980 */ /* 0x000ea8000c101900 */
[----:B--2---:R2:W-:Y:S04]  /*20d10*/  ST.E [R20.64], R17 ;  /* 0x0000001114007985 */ /* 0x0045e8000c101904 */
[----:B------:R-:W3:Y:S04]  /*20d20*/  LD.E R25, [R14.64+0x14] ;  /* 0x000014040e197980 */ /* 0x000ee8000c101900 */
[----:B---3--:R3:W-:Y:S04]  /*20d30*/  ST.E [R20.64+0x400], R25 ;  /* 0x0004001914007985 */ /* 0x0087e8000c101904 */
[----:B------:R-:W4:Y:S04]  /*20d40*/  LD.E R5, [R14.64+0x8] ;  /* 0x000008040e057980 */ /* 0x000f28000c101900 */
[----:B----4-:R-:W-:Y:S04]  /*20d50*/  ST.E [R22.64+0x2000], R5 ;  /* 0x0020000516007985 */ /* 0x010fe8000c101904 */
[----:B------:R-:W4:Y:S04]  /*20d60*/  LD.E R29, [R14.64+0xc] ;  /* 0x00000c040e1d7980 */ /* 0x000f28000c101900 */
[----:B----4-:R4:W-:Y:S04]  /*20d70*/  ST.E [R22.64+0x2400], R29 ;  /* 0x0024001d16007985 */ /* 0x0109e8000c101904 */
[----:B------:R-:W5:Y:S04]  /*20d80*/  LD.E R35, [R14.64+0x18] ;  /* 0x000018040e237980 */ /* 0x000f68000c101900 */
[----:B-----5:R5:W-:Y:S04]  /*20d90*/  ST.E [R20.64+0x2000], R35 ;  /* 0x0020002314007985 */ /* 0x020be8000c101904 */
[----:B-1----:R-:W3:Y:S01]  /*20da0*/  LD.E R33, [R14.64+0x1c] ;  /* 0x00001c040e217980 */ /* 0x002ee2000c101900 */
[----:B--2---:R-:W-:-:S03]  /*20db0*/  IMAD.WIDE R16, R3, 0x4, R22 ;  /* 0x0000000403107825 */ /* 0x004fc600078e0216 */
[----:B---3--:R1:W-:Y:S04]  /*20dc0*/  ST.E [R20.64+0x2400], R33 ;  /* 0x0024002114007985 */ /* 0x0083e8000c101904 */
[----:B------:R-:W2:Y:S04]  /*20dd0*/  LD.E R31, [R14.64+0x20] ;  /* 0x000020040e1f7980 */ /* 0x000ea8000c101900 */
[----:B--2---:R2:W-:Y:S04]  /*20de0*/  ST.E [R16.64], R31 ;  /* 0x0000001f10007985 */ /* 0x0045e8000c101904 */
[----:B------:R-:W3:Y:S01]  /*20df0*/  LD.E R25, [R14.64+0x24] ;  /* 0x000024040e197980 */ /* 0x000ee2000c101900 */
[----:B----4-:R-:W-:-:S03]  /*20e00*/  IADD3 R29, R2, R3, RZ ;  /* 0x00000003021d7210 */ /* 0x010fc60007ffe0ff */
[----:B---3--:R3:W-:Y:S04]  /*20e10*/  ST.E [R16.64+0x400], R25 ;  /* 0x0004001910007985 */ /* 0x0087e8000c101904 */
[----:B------:R-:W4:Y:S01]  /*20e20*/  LD.E R5, [R14.64+0x30] ;  /* 0x000030040e057980 */ /* 0x000f22000c101900 */
[----:B------:R-:W-:-:S05]  /*20e30*/  IMAD.WIDE R28, R29, 0x4, R22 ;  /* 0x000000041d1c7825 */ /* 0x000fca00078e0216 */
[----:B----4-:R4:W-:Y:S04]  /*20e40*/  ST.E [R28.64], R5 ;  /* 0x000000051c007985 */ /* 0x0109e8000c101904 */
[----:B-----5:R-:W5:Y:S04]  /*20e50*/  LD.E R35, [R14.64+0x34] ;  /* 0x000034040e237980 */ /* 0x020f68000c101900 */
[----:B-----5:R-:W-:Y:S04]  /*20e60*/  ST.E [R28.64+0x400], R35 ;  /* 0x000400231c007985 */ /* 0x020fe8000c101904 */
[----:B-1----:R-:W5:Y:S04]  /*20e70*/  LD.E R33, [R14.64+0x28] ;  /* 0x000028040e217980 */ /* 0x002f68000c101900 */
[----:B-----5:R-:W-:Y:S04]  /*20e80*/  ST.E [R16.64+0x2000], R33 ;  /* 0x0020002110007985 */ /* 0x020fe8000c101904 */
[----:B--2---:R-:W2:Y:S04]  /*20e90*/  LD.E R31, [R14.64+0x2c] ;  /* 0x00002c040e1f7980 */ /* 0x004ea8000c101900 */
[----:B--2---:R-:W-:Y:S04]  /*20ea0*/  ST.E [R16.64+0x2400], R31 ;  /* 0x0024001f10007985 */ /* 0x004fe8000c101904 */
[----:B------:R-:W2:Y:S04]  /*20eb0*/  LD.E R3, [R14.64+0x38] ;  /* 0x000038040e037980 */ /* 0x000ea8000c101900 */
[----:B--2---:R1:W-:Y:S04]  /*20ec0*/  ST.E [R28.64+0x2000], R3 ;  /* 0x002000031c007985 */ /* 0x0043e8000c101904 */
[----:B------:R-:W2:Y:S04]  /*20ed0*/  LD.E R2, [R14.64+0x3c] ;  /* 0x00003c040e027980 */ /* 0x000ea8000c101900 */
[----:B--2---:R2:W-:Y:S04]  /*20ee0*/  ST.E [R28.64+0x2400], R2 ;  /* 0x002400021c007985 */ /* 0x0045e8000c101904 */
[----:B---3--:R-:W3:Y:S04]  /*20ef0*/  LD.E R25, [R14.64+0x40] ;  /* 0x000040040e197980 */ /* 0x008ee8000c101900 */
[----:B---3--:R3:W-:Y:S04]  /*20f00*/  ST.E [R22.64+0x4000], R25 ;  /* 0x0040001916007985 */ /* 0x0087e8000c101904 */
[----:B------:R-:W5:Y:S04]  /*20f10*/  LD.E R18, [R14.64+0x44] ;  /* 0x000044040e127980 */ /* 0x000f68000c101900 */
[----:B-----5:R-:W-:Y:S04]  /*20f20*/  ST.E [R22.64+0x4400], R18 ;  /* 0x0044001216007985 */ /* 0x020fe8000c101904 */
[----:B------:R-:W5:Y:S04]  /*20f30*/  LD.E R6, [R14.64+0x50] ;  /* 0x000050040e067980 */ /* 0x000f68000c101900 */
[----:B-----5:R-:W-:Y:S04]  /*20f40*/  ST.E [R20.64+0x4000], R6 ;  /* 0x0040000614007985 */ /* 0x020fe8000c101904 */
[----:B----4-:R-:W4:Y:S04]  /*20f50*/  LD.E R5, [R14.64+0x54] ;  /* 0x000054040e057980 */ /* 0x010f28000c101900 */
[----:B----4-:R-:W-:Y:S04]  /*20f60*/  ST.E [R20.64+0x4400], R5 ;  /* 0x0044000514007985 */ /* 0x010fe8000c101904 */
[----:B-1----:R-:W4:Y:S04]  /*20f70*/  LD.E R3, [R14.64+0x48] ;  /* 0x000048040e037980 */ /* 0x002f28000c101900 */
[----:B----4-:R-:W-:Y:S04]  /*20f80*/  ST.E [R22.64+0x6000], R3 ;  /* 0x0060000316007985 */ /* 0x010fe8000c101904 */
[----:B--2---:R-:W2:Y:S04]  /*20f90*/  LD.E R2, [R14.64+0x4c] ;  /* 0x00004c040e027980 */ /* 0x004ea8000c101900 */
[----:B--2---:R1:W-:Y:S04]  /*20fa0*/  ST.E [R22.64+0x6400], R2 ;  /* 0x0064000216007985 */ /* 0x0043e8000c101904 */
[----:B------:R-:W2:Y:S04]  /*20fb0*/  LD.E R31, [R14.64+0x58] ;  /* 0x000058040e1f7980 */ /* 0x000ea8000c101900 */
[----:B--2---:R-:W-:Y:S04]  /*20fc0*/  ST.E [R20.64+0x6000], R31 ;  /* 0x0060001f14007985 */ /* 0x004fe8000c101904 */
[----:B---3--:R-:W2:Y:S04]  /*20fd0*/  LD.E R25, [R14.64+0x5c] ;  /* 0x00005c040e197980 */ /* 0x008ea8000c101900 */
[----:B--2---:R2:W-:Y:S04]  /*20fe0*/  ST.E [R20.64+0x6400], R25 ;  /* 0x0064001914007985 */ /* 0x0045e8000c101904 */
[----:B------:R-:W3:Y:S04]  /*20ff0*/  LD.E R37, [R14.64+0x60] ;  /* 0x000060040e257980 */ /* 0x000ee8000c101900 */
[----:B---3--:R-:W-:Y:S04]  /*21000*/  ST.E [R16.64+0x4000], R37 ;  /* 0x0040002510007985 */ /* 0x008fe8000c101904 */
[----:B------:R-:W3:Y:S04]  /*21010*/  LD.E R35, [R14.64+0x64] ;  /* 0x000064040e237980 */ /* 0x000ee8000c101900 */
[----:B---3--:R-:W-:Y:S04]  /*21020*/  ST.E [R16.64+0x4400], R35 ;  /* 0x0044002310007985 */ /* 0x008fe8000c101904 */
[----:B------:R-:W3:Y:S04]  /*21030*/  LD.E R33, [R14.64+0x70] ;  /* 0x000070040e217980 */ /* 0x000ee8000c101900 */
[----:B---3--:R-:W-:Y:S04]  /*21040*/  ST.E [R28.64+0x4000], R33 ;  /* 0x004000211c007985 */ /* 0x008fe8000c101904 */
[----:B-1----:R-:W3:Y:S04]  /*21050*/  LD.E R23, [R14.64+0x74] ;  /* 0x000074040e177980 */ /* 0x002ee8000c101900 */
[----:B---3--:R-:W-:Y:S04]  /*21060*/  ST.E [R28.64+0x4400], R23 ;  /* 0x004400171c007985 */ /* 0x008fe8000c101904 */
[----:B------:R-:W3:Y:S04]  /*21070*/  LD.E R5, [R14.64+0x68] ;  /* 0x000068040e057980 */ /* 0x000ee8000c101900 */
[----:B---3--:R1:W-:Y:S04]  /*21080*/  ST.E [R16.64+0x6000], R5 ;  /* 0x0060000510007985 */ /* 0x0083e8000c101904 */
[----:B------:R-:W3:Y:S04]  /*21090*/  LD.E R3, [R14.64+0x6c] ;  /* 0x00006c040e037980 */ /* 0x000ee8000c101900 */
[----:B---3--:R3:W-:Y:S04]  /*210a0*/  ST.E [R16.64+0x6400], R3 ;  /* 0x0064000310007985 */ /* 0x0087e8000c101904 */
[----:B--2---:R-:W2:Y:S04]  /*210b0*/  LD.E R21, [R14.64+0x78] ;  /* 0x000078040e157980 */ /* 0x004ea8000c101900 */
[----:B--2---:R3:W-:Y:S04]  /*210c0*/  ST.E [R28.64+0x6000], R21 ;  /* 0x006000151c007985 */ /* 0x0047e8000c101904 */
[----:B------:R2:W4:Y:S01]  /*210d0*/  LD.E R25, [R14.64+0x7c] ;  /* 0x00007c040e197980 */ /* 0x000522000c101900 */
[----:B-1----:R-:W-:-:S02]  /*210e0*/  IADD3 R5, P1, R60, 0x390, RZ ;  /* 0x000003903c057810 */ /* 0x002fc40007f3e0ff */
[----:B------:R-:W-:Y:S02]  /*210f0*/  MOV R2, R26 ;  /* 0x0000001a00027202 */ /* 0x000fe40000000f00 */
[----:B------:R-:W-:Y:S02]  /*21100*/  MOV R23, R27 ;  /* 0x0000001b00177202 */ /* 0x000fe40000000f00 */
[----:B------:R-:W-:Y:S02]  /*21110*/  IADD3.X R6, RZ, R59, RZ, P1, !PT ;  /* 0x0000003bff067210 */ /* 0x000fe40000ffe4ff */
[----:B--2---:R-:W-:Y:S01]  /*21120*/  MOV R14, 0x211d0 ;  /* 0x000211d0000e7802 */ /* 0x004fe20000000f00 */
[----:B----4-:R3:W-:Y:S04]  /*21130*/  ST.E [R28.64+0x6400], R25 ;  /* 0x006400191c007985 */ /* 0x0107e8000c101904 */
[----:B------:R3:W-:Y:S04]  /*21140*/  STL.128 [R1+0xae0], RZ ;  /* 0x000ae0ff01007387 */ /* 0x0007e80000100c00 */
[----:B------:R3:W-:Y:S04]  /*21150*/  STL.128 [R1+0xaf0], RZ ;  /* 0x000af0ff01007387 */ /* 0x0007e80000100c00 */
[----:B------:R3:W-:Y:S04]  /*21160*/  STL.128 [R1+0xb00], RZ ;  /* 0x000b00ff01007387 */ /* 0x0007e80000100c00 */
[----:B------:R3:W-:Y:S04]  /*21170*/  STL.128 [R1+0xb10], RZ ;  /* 0x000b10ff01007387 */ /* 0x0007e80000100c00 */
[----:B------:R3:W-:Y:S04]  /*21180*/  STL.128 [R1+0xb20], RZ ;  /* 0x000b20ff01007387 */ /* 0x0007e80000100c00 */
[----:B------:R3:W-:Y:S04]  /*21190*/  STL.128 [R1+0xb30], RZ ;  /* 0x000b30ff01007387 */ /* 0x0007e80000100c00 */
[----:B------:R3:W-:Y:S04]  /*211a0*/  STL.128 [R1+0xb40], RZ ;  /* 0x000b40ff01007387 */ /* 0x0007e80000100c00 */
[----:B------:R3:W-:Y:S02]  /*211b0*/  STL.128 [R1+0xb50], RZ ;  /* 0x000b50ff01007387 */ /* 0x0007e40000100c00 */
[----:B---3--:R-:W-:Y:S05]  /*211c0*/  CALL.REL.NOINC `($_ZN7cutlass13device_kernelIN5flash19enable_sm80_to_sm89INS1_16FlashAttnBwdSm80INS1_25CollectiveMainloopBwdSm80ILi2ELi2EN4cute5tupleIJNS5_1CILi128EEES8_NS7_ILi64EEEEEENS_6half_tEfNS_4arch4Sm80ELb0ELb0ELb1ELb0ELb0ELb0ELb0ELb0ELi2ELi4ELi4ELi4ELb0EEENS1_21CollectiveEpilogueBwdISA_SB_SD_Li256ELb0ELb0ELi2EEENS1_19SingleTileSchedulerILb0ELb0ELb0ELi128EEEEEEEEEvNT_6ParamsE$_ZN4cute3eso3ESOILb1ELb0EJNS_6LayoutINS_5tupleIJNS3_IJNS_1CILi1EEENS4_ILi2EEEEEES6_NS4_ILi8EEEEEENS3_IJNS3_IJS5_S5_EEES6_NS4_ILi4EEEEEEEENS_10ViewEngineIPKN7cutlass5ArrayIfLi2ELb1EEEEEEEC2ERKSD_RKSK_) ;  /* 0xfffe632000007944 */ /* 0x008fea0003c3ffff */
[----:B------:R2:W5:Y:S01]  /*211d0*/  LDL.64 R20, [R8] ;  /* 0x0000000008147983 */ /* 0x0005620000100a00 */
[----:B------:R-:W-:Y:S01]  /*211e0*/  IMAD.MOV.U32 R16, RZ, RZ, R5 ;  /* 0x000000ffff107224 */ /* 0x000fe200078e0005 */
[----:B-1----:R-:W-:-:S02]  /*211f0*/  MOV R3, R6 ;  /* 0x0000000600037202 */ /* 0x002fc40000000f00 */
        /* <DEDUP_REMOVED lines=11> */
[----:B------:R-:W-:Y:S02]  /*212b0*/  MOV R14, 0x212f0 ;  /* 0x000212f0000e7802 */ /* 0x000fe40000000f00 */
[----:B--2---:R2:W-:Y:S04]  /*212c0*/  ST.E [R16.64], R15 ;  /* 0x0000000f10007985 */ /* 0x0045e8000c101904 */
        /* <DEDUP_REMOVED lines=244> */
[----:B-1----:R-:W2:Y:S01]  /*22210*/  LDL R3, [R1+0x770] ;  /* 0x0007700001037983 */ /* 0x002ea20000100800 */
[----:B------:R-:W-:Y:S01]  /*22220*/  ULDC.64 UR4, c[0x0][0x118] ;  /* 0x0000460000047ab9 */ /* 0x000fe20000000a00 */
[----:B------:R-:W-:Y:S01]  /*22230*/  IMAD.MOV.U32 R2, RZ, RZ, R5 ;  /* 0x000000ffff027224 */ /* 0x000fe200078e0005 */
[----:B------:R-:W-:-:S02]  /*22240*/  MOV R5, R6 ;  /* 0x0000000600057202 */ /* 0x000fc40000000f00 */
[----:B------:R-:W-:Y:S01]  /*22250*/  MOV R6, 0x22290 ;  /* 0x0002229000067802 */ /* 0x000fe20000000f00 */
[----:B--2---:R1:W-:Y:S04]  /*22260*/  ST.E [R16.64+0x7c], R3 ;  /* 0x00007c0310007985 */ /* 0x0043e8000c101904 */
[----:B------:R-:W-:Y:S06]  /*22270*/  BAR.SYNC.DEFER_BLOCKING 0x0 ;  /* 0x0000000000007b1d */ /* 0x000fec0000010000 */
        /* <DEDUP_REMOVED lines=23> */
[----:B-1----:R1:W5:Y:S04]  /*223f0*/  LDL R5, [R8] ;  /* 0x0000000008057983 */ /* 0x0023680000100800 */
[----:B------:R1:W5:Y:S01]  /*22400*/  LDL R4, [R8+0x4] ;  /* 0x0000040008047983 */ /* 0x0003620000100800 */
[----:B------:R-:W-:-:S03]  /*22410*/  MOV R2, 0x22430 ;  /* 0x0002243000027802 */ /* 0x000fc60000000f00 */
[----:B-1---5:R-:W-:Y:S05]  /*22420*/  CALL.REL.NOINC `($_ZN7cutlass13device_kernelIN5flash19enable_sm80_to_sm89INS1_16FlashAttnBwdSm80INS1_25CollectiveMainloopBwdSm80ILi2ELi2EN4cute5tupleIJNS5_1CILi128EEES8_NS7_ILi64EEEEEENS_6half_tEfNS_4arch4Sm80ELb0ELb0ELb1ELb0ELb0ELb0ELb0ELb0ELi2ELi4ELi4ELi4ELb0EEENS1_21CollectiveEpilogueBwdISA_SB_SD_Li256ELb0ELb0ELi2EEENS1_19SingleTileSchedulerILb0ELb0ELb0ELi128EEEEEEEEEvNT_6ParamsE$_ZZN4cute7flattenINS_5tupleIJNS1_IJNS_1CILi0EEENS1_IJNS2_ILi1EEENS2_ILi512EEEiEEEEEENS2_ILi4096EEENS1_IJiNS2_ILi8192EEEEEEEEEEEDaRKT_ENKUlRKT_E_clIS7_EEDaSH_) ;  /* 0xfffe724000007944 */ /* 0x022fea0003c3ffff */
        /* <DEDUP_REMOVED lines=25> */
[----:B--2---:R2:W-:Y:S04]  /*225c0*/  ST.E [R22.64+0x400], R5 ;  /* 0x0004000516007985 */ /* 0x0045e8000c101904 */
[----:B------:R-:W3:Y:S04]  /*225d0*/  LD.E R21, [R14.64+0x10] ;  /* 0x000010040e157980 */ /* 0x000ee8000c101900 */
[----:B---3--:R3:W-:Y:S04]  /*225e0*/  ST.E [R16.64], R21 ;  /* 0x0000001510007985 */ /* 0x0087e8000c101904 */
[----:B------:R-:W4:Y:S04]  /*225f0*/  LD.E R27, [R14.64+0x14] ;  /* 0x000014040e1b7980 */ /* 0x000f28000c101900 */
[----:B----4-:R4:W-:Y:S04]  /*22600*/  ST.E [R16.64+0x400], R27 ;  /* 0x0004001b10007985 */ /* 0x0109e8000c101904 */
[----:B------:R-:W2:Y:S04]  /*22610*/  LD.E R33, [R14.64+0x8] ;  /* 0x000008040e217980 */ /* 0x000ea8000c101900 */
[----:B--2---:R-:W-:Y:S04]  /*22620*/  ST.E [R22.64+0x2000], R33 ;  /* 0x0020002116007985 */ /* 0x004fe8000c101904 */
[----:B------:R-:W2:Y:S04]  /*22630*/  LD.E R29, [R14.64+0xc] ;  /* 0x00000c040e1d7980 */ /* 0x000ea8000c101900 */
[----:B--2---:R2:W-:Y:S04]  /*22640*/  ST.E [R22.64+0x2400], R29 ;  /* 0x0024001d16007985 */ /* 0x0045e8000c101904 */
[----:B-1----:R-:W2:Y:S04]  /*22650*/  LD.E R25, [R14.64+0x18] ;  /* 0x000018040e197980 */ /* 0x002ea8000c101900 */
[----:B--2---:R1:W-:Y:S04]  /*22660*/  ST.E [R16.64+0x2000], R25 ;  /* 0x0020001910007985 */ /* 0x0043e8000c101904 */
[----:B------:R-:W2:Y:S01]  /*22670*/  LD.E R5, [R14.64+0x1c] ;  /* 0x00001c040e057980 */ /* 0x000ea2000c101900 */
[----:B---3--:R-:W-:-:S03]  /*22680*/  IMAD.WIDE R20, R3, 0x4, R22 ;  /* 0x0000000403147825 */ /* 0x008fc600078e0216 */
[----:B--2---:R2:W-:Y:S04]  /*22690*/  ST.E [R16.64+0x2400], R5 ;  /* 0x0024000510007985 */ /* 0x0045e8000c101904 */
[----:B------:R-:W3:Y:S04]  /*226a0*/  LD.E R31, [R14.64+0x20] ;  /* 0x000020040e1f7980 */ /* 0x000ee8000c101900 */
[----:B---3--:R3:W-:Y:S04]  /*226b0*/  ST.E [R20.64], R31 ;  /* 0x0000001f14007985 */ /* 0x0087e8000c101904 */
[----:B----4-:R-:W4:Y:S01]  /*226c0*/  LD.E R27, [R14.64+0x24] ;  /* 0x000024040e1b7980 */ /* 0x010f22000c101900 */
[----:B------:R-:W-:-:S03]  /*226d0*/  IADD3 R29, R2, R3, RZ ;  /* 0x00000003021d7210 */ /* 0x000fc60007ffe0ff */
[----:B----4-:R4:W-:Y:S04]  /*226e0*/  ST.E [R20.64+0x400], R27 ;  /* 0x0004001b14007985 */ /* 0x0109e8000c101904 */
[----:B------:R-:W2:Y:S01]  /*226f0*/  LD.E R4, [R14.64+0x30] ;  /* 0x000030040e047980 */ /* 0x000ea2000c101900 */
[----:B------:R-:W-:-:S05]  /*22700*/  IMAD.WIDE R28, R29, 0x4, R22 ;  /* 0x000000041d1c7825 */ /* 0x000fca00078e0216 */
[----:B--2---:R-:W-:Y:S04]  /*22710*/  ST.E [R28.64], R4 ;  /* 0x000000041c007985 */ /* 0x004fe8000c101904 */
[----:B-1----:R-:W2:Y:S04]  /*22720*/  LD.E R25, [R14.64+0x34] ;  /* 0x000034040e197980 */ /* 0x002ea8000c101900 */
[----:B--2---:R1:W-:Y:S04]  /*22730*/  ST.E [R28.64+0x400], R25 ;  /* 0x000400191c007985 */ /* 0x0043e8000c101904 */
[----:B------:R-:W2:Y:S04]  /*22740*/  LD.E R5, [R14.64+0x28] ;  /* 0x000028040e057980 */ /* 0x000ea8000c101900 */
[----:B--2---:R2:W-:Y:S04]  /*22750*/  ST.E [R20.64+0x2000], R5 ;  /* 0x0020000514007985 */ /* 0x0045e8000c101904 */
[----:B---3--:R-:W3:Y:S04]  /*22760*/  LD.E R31, [R14.64+0x2c] ;  /* 0x00002c040e1f7980 */ /* 0x008ee8000c101900 */
[----:B---3--:R-:W-:Y:S04]  /*22770*/  ST.E [R20.64+0x2400], R31 ;  /* 0x0024001f14007985 */ /* 0x008fe8000c101904 */
[----:B------:R-:W3:Y:S04]  /*22780*/  LD.E R3, [R14.64+0x38] ;  /* 0x000038040e037980 */ /* 0x000ee8000c101900 */
[----:B---3--:R3:W-:Y:S04]  /*22790*/  ST.E [R28.64+0x2000], R3 ;  /* 0x002000031c007985 */ /* 0x0087e8000c101904 */
[----:B------:R-:W2:Y:S04]  /*227a0*/  LD.E R2, [R14.64+0x3c] ;  /* 0x00003c040e027980 */ /* 0x000ea8000c101900 */
[----:B--2---:R2:W-:Y:S04]  /*227b0*/  ST.E [R28.64+0x2400], R2 ;  /* 0x002400021c007985 */ /* 0x0045e8000c101904 */
[----:B----4-:R-:W4:Y:S04]  /*227c0*/  LD.E R27, [R14.64+0x40] ;  /* 0x000040040e1b7980 */ /* 0x010f28000c101900 */
[----:B----4-:R4:W-:Y:S04]  /*227d0*/  ST.E [R22.64+0x4000], R27 ;  /* 0x0040001b16007985 */ /* 0x0109e8000c101904 */
[----:B-1----:R-:W2:Y:S04]  /*227e0*/  LD.E R25, [R14.64+0x44] ;  /* 0x000044040e197980 */ /* 0x002ea8000c101900 */
[----:B--2---:R1:W-:Y:S04]  /*227f0*/  ST.E [R22.64+0x4400], R25 ;  /* 0x0044001916007985 */ /* 0x0043e8000c101904 */
[----:B------:R-:W2:Y:S04]  /*22800*/  LD.E R5, [R14.64+0x50] ;  /* 0x000050040e057980 */ /* 0x000ea8000c101900 */
[----:B--2---:R-:W-:Y:S04]  /*22810*/  ST.E [R16.64+0x4000], R5 ;  /* 0x0040000510007985 */ /* 0x004fe8000c101904 */
[----:B------:R-:W2:Y:S04]  /*22820*/  LD.E R4, [R14.64+0x54] ;  /* 0x000054040e047980 */ /* 0x000ea8000c101900 */
[----:B--2---:R-:W-:Y:S04]  /*22830*/  ST.E [R16.64+0x4400], R4 ;  /* 0x0044000410007985 */ /* 0x004fe8000c101904 */
[----:B---3--:R-:W2:Y:S04]  /*22840*/  LD.E R3, [R14.64+0x48] ;  /* 0x000048040e037980 */ /* 0x008ea8000c101900 */
[----:B--2---:R2:W-:Y:S04]  /*22850*/  ST.E [R22.64+0x6000], R3 ;  /* 0x0060000316007985 */ /* 0x0045e8000c101904 */
[----:B------:R-:W3:Y:S04]  /*22860*/  LD.E R2, [R14.64+0x4c] ;  /* 0x00004c040e027980 */ /* 0x000ee8000c101900 */
[----:B---3--:R3:W-:Y:S04]  /*22870*/  ST.E [R22.64+0x6400], R2 ;  /* 0x0064000216007985 */ /* 0x0087e8000c101904 */
[----:B----4-:R-:W4:Y:S04]  /*22880*/  LD.E R27, [R14.64+0x58] ;  /* 0x000058040e1b7980 */ /* 0x010f28000c101900 */
[----:B----4-:R-:W-:Y:S04]  /*22890*/  ST.E [R16.64+0x6000], R27 ;  /* 0x0060001b10007985 */ /* 0x010fe8000c101904 */
[----:B-1----:R-:W4:Y:S04]  /*228a0*/  LD.E R25, [R14.64+0x5c] ;  /* 0x00005c040e197980 */ /* 0x002f28000c101900 */
[----:B----4-:R1:W-:Y:S04]  /*228b0*/  ST.E [R16.64+0x6400], R25 ;  /* 0x0064001910007985 */ /* 0x0103e8000c101904 */
[----:B------:R-:W4:Y:S04]  /*228c0*/  LD.E R35, [R14.64+0x60] ;  /* 0x000060040e237980 */ /* 0x000f28000c101900 */
[----:B----4-:R-:W-:Y:S04]  /*228d0*/  ST.E [R20.64+0x4000], R35 ;  /* 0x0040002314007985 */ /* 0x010fe8000c101904 */
[----:B------:R-:W4:Y:S04]  /*228e0*/  LD.E R33, [R14.64+0x64] ;  /* 0x000064040e217980 */ /* 0x000f28000c101900 */
[----:B----4-:R-:W-:Y:S04]  /*228f0*/  ST.E [R20.64+0x4400], R33 ;  /* 0x0044002114007985 */ /* 0x010fe8000c101904 */
[----:B------:R-:W4:Y:S04]  /*22900*/  LD.E R31, [R14.64+0x70] ;  /* 0x000070040e1f7980 */ /* 0x000f28000c101900 */
[----:B----4-:R4:W-:Y:S04]  /*22910*/  ST.E [R28.64+0x4000], R31 ;  /* 0x0040001f1c007985 */ /* 0x0109e8000c101904 */
[----:B--2---:R-:W2:Y:S04]  /*22920*/  LD.E R3, [R14.64+0x74] ;  /* 0x000074040e037980 */ /* 0x004ea8000c101900 */
[----:B--2---:R2:W-:Y:S04]  /*22930*/  ST.E [R28.64+0x4400], R3 ;  /* 0x004400031c007985 */ /* 0x0045e8000c101904 */
[----:B---3--:R-:W3:Y:S04]  /*22940*/  LD.E R23, [R14.64+0x68] ;  /* 0x000068040e177980 */ /* 0x008ee8000c101900 */
[----:B---3--:R3:W-:Y:S04]  /*22950*/  ST.E [R20.64+0x6000], R23 ;  /* 0x0060001714007985 */ /* 0x0087e8000c101904 */
[----:B------:R-:W2:Y:S04]  /*22960*/  LD.E R5, [R14.64+0x6c] ;  /* 0x00006c040e057980 */ /* 0x000ea8000c101900 */
[----:B--2---:R3:W-:Y:S04]  /*22970*/  ST.E [R20.64+0x6400], R5 ;  /* 0x0064000514007985 */ /* 0x0047e8000c101904 */
[----:B-1----:R-:W2:Y:S04]  /*22980*/  LD.E R25, [R14.64+0x78] ;  /* 0x000078040e197980 */ /* 0x002ea8000c101900 */
[----:B--2---:R3:W-:Y:S04]  /*22990*/  ST.E [R28.64+0x6000], R25 ;  /* 0x006000191c007985 */ /* 0x0047e8000c101904 */
[----:B------:R-:W2:Y:S04]  /*229a0*/  LD.E R27, [R14.64+0x7c] ;  /* 0x00007c040e1b7980 */ /* 0x000ea8000c101900 */
[----:B--2---:R3:W-:Y:S04]  /*229b0*/  ST.E [R28.64+0x6400], R27 ;  /* 0x0064001b1c007985 */ /* 0x0047e8000c101904 */
[----:B----4-:R-:W2:Y:S04]  /*229c0*/  LDL.64 R30, [R63+0xd0] ;  /* 0x0000d0003f1e7983 */ /* 0x010ea80000100a00 */
[----:B------:R3:W5:Y:S04]  /*229d0*/  LDL.64 R16, [R63+0xc8] ;  /* 0x0000c8003f107983 */ /* 0x0007680000100a00 */
[----:B--2---:R3:W5:Y:S01]  /*229e0*/  LD.E.64 R2, [R30.64] ;  /* 0x000000041e027980 */ /* 0x004762000c101b00 */
[----:B------:R-:W-:-:S02]  /*229f0*/  MOV R38, R75 ;  /* 0x0000004b00267202 */ /* 0x000fc40000000f00 */
[----:B------:R-:W-:Y:S02]  /*22a00*/  MOV R42, 0x22a20 ;  /* 0x00022a20002a7802 */ /* 0x000fe40000000f00 */
[----:B---3-5:R-:W-:Y:S05]  /*22a10*/  CALL.REL.NOINC `($_ZN7cutlass13device_kernelIN5flash19enable_sm80_to_sm89INS1_16FlashAttnBwdSm80INS1_25CollectiveMainloopBwdSm80ILi2ELi2EN4cute5tupleIJNS5_1CILi128EEES8_NS7_ILi64EEEEEENS_6half_tEfNS_4arch4Sm80ELb0ELb0ELb1ELb0ELb0ELb0ELb0ELb0ELi2ELi4ELi4ELi4ELb0EEENS1_21CollectiveEpilogueBwdISA_SB_SD_Li256ELb0ELb0ELi2EEENS1_19SingleTileSchedulerILb0ELb0ELb0ELi128EEEEEEEEEvNT_6ParamsE$_ZN4cute8smem_ptrIPN7cutlass6half_tEECI1NS_12iter_adaptorIS3_S4_EEES3_) ;  /* 0xfffe5f5000007944 */ /* 0x028fea0003c3ffff */
[----:B-1----:R1:W5:Y:S01]  /*22a20*/  LDL.64 R2, [R8] ;  /* 0x0000000008027983 */ /* 0x0023620000100a00 */
[----:B------:R-:W-:-:S03]  /*22a30*/  MOV R14, 0x22a50 ;  /* 0x00022a50000e7802 */ /* 0x000fc60000000f00 */
[----:B-1---5:R-:W-:Y:S05]  /*22a40*/  CALL.REL.NOINC `($_ZN7cutlass13device_kernelIN5flash19enable_sm80_to_sm89INS1_16FlashAttnBwdSm80INS1_25CollectiveMainloopBwdSm80ILi2ELi2EN4cute5tupleIJNS5_1CILi128EEES8_NS7_ILi64EEEEEENS_6half_tEfNS_4arch4Sm80ELb0ELb0ELb1ELb0ELb0ELb0ELb0ELb0ELi2ELi4ELi4ELi4ELb0EEENS1_21CollectiveEpilogueBwdISA_SB_SD_Li256ELb0ELb0ELi2EEENS1_19SingleTileSchedulerILb0ELb0ELb0ELi128EEEEEEEEEvNT_6ParamsE$_ZN4cute3eso3ESOILb1ELb0EJNS_14ComposedLayoutINS_7SwizzleILi3ELi3ELi3EEENS_1CILj0EEENS_6LayoutINS_5tupleIJNS5_ILi64EEENS5_ILi128EEEEEENS8_IJNS5_ILi1EEES9_EEEEEEENS_10ViewEngineINS_8smem_ptrIPN7cutlass6half_tEEEEEEEC2ERKSF_RKSM_) ;  /* 0xfffe402000007944 */ /* 0x022fea0003c3ffff */
[----:B-1----:R1:W5:Y:S01]  /*22a50*/  LDL.64 R2, [R1+0x758] ;  /* 0x0007580001027983 */ /* 0x0023620000100a00 */
[----:B------:R-:W-:-:S03]  /*22a60*/  MOV R14, 0x22a80 ;  /* 0x00022a80000e7802 */ /* 0x000fc60000000f00 */
[----:B-1---5:R-:W-:Y:S05]  /*22a70*/  CALL.REL.NOINC `($_ZN7cutlass13device_kernelIN5flash19enable_sm80_to_sm89INS1_16FlashAttnBwdSm80INS1_25CollectiveMainloopBwdSm80ILi2ELi2EN4cute5tupleIJNS5_1CILi128EEES8_NS7_ILi64EEEEEENS_6half_tEfNS_4arch4Sm80ELb0ELb0ELb1ELb0ELb0ELb0ELb0ELb0ELi2ELi4ELi4ELi4ELb0EEENS1_21CollectiveEpilogueBwdISA_SB_SD_Li256ELb0ELb0ELi2EEENS1_19SingleTileSchedulerILb0ELb0ELb0ELi128EEEEEEEEEvNT_6ParamsE$_ZN4cute3eso3ESOILb1ELb0EJNS_14ComposedLayoutINS_7SwizzleILi3ELi3ELi3EEENS_1CILj0EEENS_6LayoutINS_5tupleIJNS8_IJNS8_IJNS5_ILi4EEENS5_ILi8EEEEEENS8_IJNS5_ILi2EEENS5_ILi1EEEEEEEEENS8_IJNS8_IJSC_SC_EEESB_EEEEEENS8_IJNS8_IJNS8_IJNS5_ILi128EEESD_EEENS8_IJSA_NS5_ILi0EEEEEEEEENS8_IJNS8_IJNS5_ILi64EEENS5_ILi512EEEEEENS8_IJNS5_ILi16EEENS5_ILi1024EEEEEEEEEEEEEEEENS_10ViewEngineINS_8smem_ptrIPN7cutlass6half_tEEEEEEEC2ERKSX_RKS14_) ;  /* 0xfffe408000007944 */ /* 0x022fea0003c3ffff */
        /* <DEDUP_REMOVED lines=31> */
[----:B------:R-:W-:Y:S02]  /*22c70*/  MOV R3, R4 ;  /* 0x0000000400037202 */ /* 0x000fe40000000f00 */
[----:B------:R-:W-:Y:S02]  /*22c80*/  MOV R4, 0x22ca0 ;  /* 0x00022ca000047802 */ /* 0x000fe40000000f00 */
[----:B------:R-:W-:Y:S05]  /*22c90*/  CALL.REL.NOINC `($_ZN7cutlass13device_kernelIN5flash19enable_sm80_to_sm89INS1_16FlashAttnBwdSm80INS1_25CollectiveMainloopBwdSm80ILi2ELi2EN4cute5tupleIJNS5_1CILi128EEES8_NS7_ILi64EEEEEENS_6half_tEfNS_4arch4Sm80ELb0ELb0ELb1ELb0ELb0ELb0ELb0ELb0ELi2ELi4ELi4ELi4ELb0EEENS1_21CollectiveEpilogueBwdISA_SB_SD_Li256ELb0ELb0ELi2EEENS1_19SingleTileSchedulerILb0ELb0ELb0ELi128EEEEEEEEEvNT_6ParamsE$_ZZN4cute13to_mixed_bitsINS_5tupleIJNS1_IJNS_1CILi4EEENS2_ILi8EEEEEENS2_ILi2EEENS2_ILi1EEEEEENS1_IJNS1_IJNS2_ILi128EEENS2_ILi0EEEEEES4_SA_EEENS1_IJNS1_IJiiEEEiSA_EEEEEDaRKT_RKT0_RKT1_ENKUlRKT_RKT0_RKT1_E_clIS5_SB_SD_EEDaSQ_ST_SW_) ;  /* 0xfffe61d000007944 */ /* 0x000fea0003c3ffff */
[----:B------:R-:W-:Y:S02]  /*22ca0*/  MOV R6, 0x22cc0 ;  /* 0x00022cc000067802 */ /* 0x000fe40000000f00 */
[----:B------:R-:W-:Y:S05]  /*22cb0*/  CALL.REL.NOINC `($_ZN7cutlass13device_kernelIN5flash19enable_sm80_to_sm89INS1_16FlashAttnBwdSm80INS1_25CollectiveMainloopBwdSm80ILi2ELi2EN4cute5tupleIJNS5_1CILi128EEES8_NS7_ILi64EEEEEENS_6half_tEfNS_4arch4Sm80ELb0ELb0ELb1ELb0ELb0ELb0ELb0ELb0ELi2ELi4ELi4ELi4ELb0EEENS1_21CollectiveEpilogueBwdISA_SB_SD_Li256ELb0ELb0ELi2EEENS1_19SingleTileSchedulerILb0ELb0ELb0ELi128EEEEEEEEEvNT_6ParamsE$_ZZN4cute13to_mixed_bitsINS_5tupleIJNS1_IJNS_1CILi4EEENS2_ILi8EEEEEENS2_ILi2EEENS2_ILi1EEEEEENS1_IJNS1_IJNS2_ILi128EEENS2_ILi0EEEEEES4_SA_EEENS1_IJNS1_IJiiEEEiSA_EEEEEDaRKT_RKT0_RKT1_ENKUlRKT_RKT0_RKT1_E_clIS6_S4_iEEDaSQ_ST_SW_) ;  /* 0xfffe61f000007944 */ /* 0x000fea0003c3ffff */
[----:B------:R-:W-:Y:S02]  /*22cc0*/  MOV R5, R4 ;  /* 0x0000000400057202 */ /* 0x000fe40000000f00 */
[----:B------:R-:W-:Y:S02]  /*22cd0*/  MOV R4, 0x22cf0 ;  /* 0x00022cf000047802 */ /* 0x000fe40000000f00 */
[----:B------:R-:W-:Y:S05]  /*22ce0*/  CALL.REL.NOINC `($_ZN7cutlass13device_kernelIN5flash19enable_sm80_to_sm89INS1_16FlashAttnBwdSm80INS1_25CollectiveMainloopBwdSm80ILi2ELi2EN4cute5tupleIJNS5_1CILi128EEES8_NS7_ILi64EEEEEENS_6half_tEfNS_4arch4Sm80ELb0ELb0ELb1ELb0ELb0ELb0ELb0ELb0ELi2ELi4ELi4ELi4ELb0EEENS1_21CollectiveEpilogueBwdISA_SB_SD_Li256ELb0ELb0ELi2EEENS1_19SingleTileSchedulerILb0ELb0ELb0ELi128EEEEEEEEEvNT_6ParamsE$_ZZN4cute13to_mixed_bitsINS_5tupleIJNS1_IJNS_1CILi4EEENS2_ILi8EEEEEENS2_ILi2EEENS2_ILi1EEEEEENS1_IJNS1_IJNS2_ILi128EEENS2_ILi0EEEEEES4_SA_EEENS1_IJNS1_IJiiEEEiSA_EEEEEDaRKT_RKT0_RKT1_ENKUlDpRKT_E_clIJNS_9MixedBitsILj0ELj384EEENSU_ILj0ELj8EEENS2_ILj0EEEEEEDaSR_) ;  /* 0xfffe614000007944 */ /* 0x000fea0003c3ffff */
[----:B------:R-:W-:Y:S01]  /*22cf0*/  IMAD.MOV.U32 R3, RZ, RZ, 0x20 ;  /* 0x00000020ff037424 */ /* 0x000fe200078e00ff */
[C---:B------:R-:W-:Y:S01]  /*22d00*/  LOP3.LUT P1, RZ, R6.reuse, 0x100, RZ, 0xc0, !PT ;  /* 0x0000010006ff7812 */ /* 0x040fe2000782c0ff */
[----:B------:R-:W-:Y:S01]  /*22d10*/  IMAD.MOV.U32 R26, RZ, RZ, 0x10 ;  /* 0x00000010ff1a7424 */ /* 0x000fe200078e00ff */
[----:B------:R-:W-:Y:S01]  /*22d20*/  SHF.R.S32.HI R13, RZ, 0x1f, R2 ;  /* 0x0000001fff0d7819 */ /* 0x000fe20000011402 */
[----:B------:R-:W-:Y:S01]  /*22d30*/  IMAD.MOV.U32 R93, RZ, RZ, R12 ;  /* 0x000000ffff5d7224 */ /* 0x000fe200078e000c */
[----:B------:R-:W-:Y:S01]  /*22d40*/  SEL R16, R3, 0xffffffe0, !P1 ;  /* 0xffffffe003107807 */ /* 0x000fe20004800000 */
[----:B------:R-:W-:Y:S01]  /*22d50*/  IMAD.MOV.U32 R91, RZ, RZ, R62 ;  /* 0x000000ffff5b7224 */ /* 0x000fe200078e003e */
[----:B------:R-:W-:-:S02]  /*22d60*/  LOP3.LUT P1, RZ, R6, 0x80, RZ, 0xc0, !PT ;  /* 0x0000008006ff7812 */ /* 0x000fc4000782c0ff */
[----:B------:R-:W-:Y:S01]  /*22d70*/  LEA.HI R13, R13, R2, RZ, 0x2 ;  /* 0x000000020d0d7211 */ /* 0x000fe200078f10ff */
[----:B------:R1:W-:Y:S01]  /*22d80*/  STL [R1+0x11e4], R16 ;  /* 0x0011e41001007387 */ /* 0x0003e20000100800 */
[----:B------:R-:W-:Y:S02]  /*22d90*/  LOP3.LUT R12, R6, 0x188, RZ, 0xc0, !PT ;  /* 0x00000188060c7812 */ /* 0x000fe400078ec0ff */
[----:B------:R-:W-:Y:S02]  /*22da0*/  SEL R26, R26, 0xfffffff0, !P1 ;  /* 0xfffffff01a1a7807 */ /* 0x000fe40004800000 */
[----:B------:R-:W-:Y:S02]  /*22db0*/  MOV R4, 0x22dd0 ;  /* 0x00022dd000047802 */ /* 0x000fe40000000f00 */
[----:B-1----:R-:W-:Y:S05]  /*22dc0*/  CALL.REL.NOINC `($_ZN7cutlass13device_kernelIN5flash19enable_sm80_to_sm89INS1_16FlashAttnBwdSm80INS1_25CollectiveMainloopBwdSm80ILi2ELi2EN4cute5tupleIJNS5_1CILi128EEES8_NS7_ILi64EEEEEENS_6half_tEfNS_4arch4Sm80ELb0ELb0ELb1ELb0ELb0ELb0ELb0ELb0ELi2ELi4ELi4ELi4ELb0EEENS1_21CollectiveEpilogueBwdISA_SB_SD_Li256ELb0ELb0ELi2EEENS1_19SingleTileSchedulerILb0ELb0ELb0ELi128EEEEEEEEEvNT_6ParamsE$_ZN4cute3eso3ESOILb1ELb0EJNS_1CILi8EEEiiEEC2ERKS3_RKiS8_) ;  /* 0xfffe402000007944 */ /* 0x002fea0003c3ffff */
[----:B-1----:R1:W5:Y:S01]  /*22dd0*/  LDL.64 R2, [R1+0x758] ;  /* 0x0007580001027983 */ /* 0x0023620000100a00 */
[----:B------:R-:W-:Y:S01]  /*22de0*/  IMAD.MOV.U32 R5, RZ, RZ, 0x48 ;  /* 0x00000048ff057424 */ /* 0x000fe200078e00ff */
[----:B------:R-:W-:Y:S01]  /*22df0*/  LOP3.LUT P1, RZ, R6, 0x8, RZ, 0xc0, !PT ;  /* 0x0000000806ff7812 */ /* 0x000fe2000782c0ff */
[----:B------:R-:W-:Y:S01]  /*22e00*/  IMAD.MOV.U32 R91, RZ, RZ, R62 ;  /* 0x000000ffff5b7224 */ /* 0x000fe200078e003e */
[----:B------:R-:W-:-:S02]  /*22e10*/  MOV R26, 0x22e40 ;  /* 0x00022e40001a7802 */ /* 0x000fc40000000f00 */
[----:B------:R-:W-:-:S04]  /*22e20*/  SEL R5, R5, 0x38, !P1 ;  /* 0x0000003805057807 */ /* 0x000fc80004800000 */
[----:B-1---5:R-:W-:Y:S05]  /*22e30*/  CALL.REL.NOINC `($_ZN7cutlass13device_kernelIN5flash19enable_sm80_to_sm89INS1_16FlashAttnBwdSm80INS1_25CollectiveMainloopBwdSm80ILi2ELi2EN4cute5tupleIJNS5_1CILi128EEES8_NS7_ILi64EEEEEENS_6half_tEfNS_4arch4Sm80ELb0ELb0ELb1ELb0ELb0ELb0ELb0ELb0ELi2ELi4ELi4ELi4ELb0EEENS1_21CollectiveEpilogueBwdISA_SB_SD_Li256ELb0ELb0ELi2EEENS1_19SingleTileSchedulerILb0ELb0ELb0ELi128EEEEEEEEEvNT_6ParamsE$_ZN4cute3eso3ESOILb0ELb1EJiNS_1CILi144EEENS2_ILi288EEEEEC2ERKiRKS3_RKS4_) ;  /* 0xfffe392000007944 */ /* 0x022fea0003c3ffff */
[----:B------:R-:W2:Y:S01]  /*22e40*/  LDL R16, [R1+0x758] ;  /* 0x0007580001107983 */ /* 0x000ea20000100800 */
[----:B------:R-:W-:Y:S01]  /*22e50*/  IMAD.MOV.U32 R91, RZ, RZ, R62 ;  /* 0x000000ffff5b7224 */ /* 0x000fe200078e003e */
[----:B-1----:R-:W-:Y:S02]  /*22e60*/  MOV R4, R9 ;  /* 0x0000000900047202 */ /* 0x002fe40000000f00 */
[----:B------:R-:W-:Y:S01]  /*22e70*/  MOV R26, 0x22ea0 ;  /* 0x00022ea0001a7802 */ /* 0x000fe20000000f00 */
[----:B--2---:R1:W-:Y:S04]  /*22e80*/  STL [R1+0x790], R16 ;  /* 0x0007901001007387 */ /* 0x0043e80000100800 */
[----:B-1----:R-:W-:Y:S05]  /*22e90*/  CALL.REL.NOINC `($_ZN7cutlass13device_kernelIN5flash19enable_sm80_to_sm89INS1_16FlashAttnBwdSm80INS1_25CollectiveMainloopBwdSm80ILi2ELi2EN4cute5tupleIJNS5_1CILi128EEES8_NS7_ILi64EEEEEENS_6half_tEfNS_4arch4Sm80ELb0ELb0ELb1ELb0ELb0ELb0ELb0ELb0ELi2ELi4ELi4ELi4ELb0EEENS1_21CollectiveEpilogueBwdISA_SB_SD_Li256ELb0ELb0ELi2EEENS1_19SingleTileSchedulerILb0ELb0ELb0ELi128EEEEEEEEEvNT_6ParamsE$_ZN4cute3eso3ESOILb1ELb0EJNS_1CILi1EEENS_5tupleIJNS2_ILi8EEEiiEEENS2_ILi64EEENS4_IJiNS2_ILi144EEENS2_ILi288EEEEEENS2_ILi512EEEEEC2ERKS3_RKS6_RKS7_RKSA_RKSB_) ;  /* 0xfffe3cf000007944 */ /* 0x002fea0003c3ffff */
[----:B-1----:R1:W5:Y:S04]  /*22ea0*/  LDL R5, [R1+0x760] ;  /* 0x0007600001057983 */ /* 0x0023680000100800 */
[----:B------:R1:W5:Y:S01]  /*22eb0*/  LDL.64 R2, [R1+0x758] ;  /* 0x0007580001027983 */ /* 0x0003620000100a00 */
[----:B------:R-:W-:-:S02]  /*22ec0*/  MOV R91, R62 ;  /* 0x0000003e005b7202 */ /* 0x000fc40000000f00 */
[----:B------:R-:W-:Y:S02]  /*22ed0*/  MOV R26, 0x22ef0 ;  /* 0x00022ef0001a7802 */ /* 0x000fe40000000f00 */
[----:B-1---5:R-:W-:Y:S05]  /*22ee0*/  CALL.REL.NOINC `($_ZN7cutlass13device_kernelIN5flash19enable_sm80_to_sm89INS1_16FlashAttnBwdSm80INS1_25CollectiveMainloopBwdSm80ILi2ELi2EN4cute5tupleIJNS5_1CILi128EEES8_NS7_ILi64EEEEEENS_6half_tEfNS_4arch4Sm80ELb0ELb0ELb1ELb0ELb0ELb0ELb0ELb0ELi2ELi4ELi4ELi4ELb0EEENS1_21CollectiveEpilogueBwdISA_SB_SD_Li256ELb0ELb0ELi2EEENS1_19SingleTileSchedulerILb0ELb0ELb0ELi128EEEEEEEEEvNT_6ParamsE$_ZN4cute5tupleIJNS0_IJNS_1CILi8EEENS0_IJNS1_ILi2EEES3_S3_EEENS1_ILi1EEES4_S5_EEENS0_IJS5_NS0_IJS2_iiEEENS1_ILi64EEENS0_IJiNS1_ILi144EEENS1_ILi288EEEEEENS1_ILi512EEEEEEEEC2ERKS6_RKSD_) ;  /* 0xfffe58f000007944 */ /* 0x022fea0003c3ffff */
[----:B------:R2:W5:Y:S04]  /*22ef0*/  LDL R16, [R1+0x760] ;  /* 0x0007600001107983 */ /* 0x0005680000100800 */
[----:B-1----:R2:W5:Y:S01]  /*22f00*/  LDL.64 R2, [R1+0x758] ;  /* 0x0007580001027983 */ /* 0x0025620000100a00 */
[----:B------:R-:W-:-:S03]  /*22f10*/  MOV R4, 0x22f30 ;  /* 0x00022f3000047802 */ /* 0x000fc60000000f00 */
[----:B--2--5:R-:W-:Y:S05]  /*22f20*/  CALL.REL.NOINC `($_ZN7cutlass13device_kernelIN5flash19enable_sm80_to_sm89INS1_16FlashAttnBwdSm80INS1_25CollectiveMainloopBwdSm80ILi2ELi2EN4cute5tupleIJNS5_1CILi128EEES8_NS7_ILi64EEEEEENS_6half_tEfNS_4arch4Sm80ELb0ELb0ELb1ELb0ELb0ELb0ELb0ELb0ELi2ELi4ELi4ELi4ELb0EEENS1_21CollectiveEpilogueBwdISA_SB_SD_Li256ELb0ELb0ELi2EEENS1_19SingleTileSchedulerILb0ELb0ELb0ELi128EEEEEEEEEvNT_6ParamsE$_ZZN4cute7flattenINS_5tupleIJNS_1CILi1EEENS1_IJNS2_ILi8EEEiiEEENS2_ILi64EEENS1_IJiNS2_ILi144EEENS2_ILi288EEEEEENS2_ILi512EEEEEEEEDaRKT_ENKUlRKT_E_clIS5_EEDaSH_) ;  /* 0xfffe678000007944 */ /* 0x024fea0003c3ffff */
[----:B------:R-:W-:Y:S02]  /*22f30*/  MOV R3, R16 ;  /* 0x0000001000037202 */ /* 0x000fe40000000f00 */
[----:B------:R-:W-:Y:S02]  /*22f40*/  MOV R4, 0x22f60 ;  /* 0x00022f6000047802 */ /* 0x000fe40000000f00 */
[----:B------:R-:W-:Y:S05]  /*22f50*/  CALL.REL.NOINC `($_ZN7cutlass13device_kernelIN5flash19enable_sm80_to_sm89INS1_16FlashAttnBwdSm80INS1_25CollectiveMainloopBwdSm80ILi2ELi2EN4cute5tupleIJNS5_1CILi128EEES8_NS7_ILi64EEEEEENS_6half_tEfNS_4arch4Sm80ELb0ELb0ELb1ELb0ELb0ELb0ELb0ELb0ELi2ELi4ELi4ELi4ELb0EEENS1_21CollectiveEpilogueBwdISA_SB_SD_Li256ELb0ELb0ELi2EEENS1_19SingleTileSchedulerILb0ELb0ELb0ELi128EEEEEEEEEvNT_6ParamsE$_ZZN4cute7flattenINS_5tupleIJNS_1CILi1EEENS1_IJNS2_ILi8EEEiiEEENS2_ILi64EEENS1_IJiNS2_ILi144EEENS2_ILi288EEEEEENS2_ILi512EEEEEEEEDaRKT_ENKUlRKT_E_clIS9_EEDaSH_) ;  /* 0xfffe679000007944 */ /* 0x000fea0003c3ffff */
[----:B------:R-:W-:Y:S02]  /*22f60*/  MOV R4, R2 ;  /* 0x0000000200047202 */ /* 0x000fe40000000f00 */
[----:B------:R-:W-:Y:S02]  /*22f70*/  MOV R2, 0x22f90 ;  /* 0x00022f9000027802 */ /* 0x000fe40000000f00 */
[----:B------:R-:W-:Y:S05]  /*22f80*/  CALL.REL.NOINC `($_ZN7cutlass13device_kernelIN5flash19enable_sm80_to_sm89INS1_16FlashAttnBwdSm80INS1_25CollectiveMainloopBwdSm80ILi2ELi2EN4cute5tupleIJNS5_1CILi128EEES8_NS7_ILi64EEEEEENS_6half_tEfNS_4arch4Sm80ELb0ELb0ELb1ELb0ELb0ELb0ELb0ELb0ELi2ELi4ELi4ELi4ELb0EEENS1_21CollectiveEpilogueBwdISA_SB_SD_Li256ELb0ELb0ELi2EEENS1_19SingleTileSchedulerILb0ELb0ELb0ELi128EEEEEEEEEvNT_6ParamsE$_ZZN4cute12filter_tupleINS_5tupleIJNS_1CILi1EEENS1_IJNS2_ILi8EEEiiEEENS2_ILi64EEENS1_IJiNS2_ILi144EEENS2_ILi288EEEEEENS2_ILi512EEEEEEZNS_7flattenISB_EEDaRKT_EUlRKT_E_EEDaSF_OT0_ENKUlDpSI_E_clIJNS1_IJS3_EEES5_NS1_IJS6_EEES9_NS1_IJSA_EEEEEEDaSM_) ;  /* 0xfffe5d4000007944 */ /* 0x000fea0003c3ffff */
[----:B------:R-:W-:Y:S02]  /*22f90*/  MOV R91, R62 ;  /* 0x0000003e005b7202 */ /* 0x000fe40000000f00 */
[----:B------:R-:W-:-:S02]  /*22fa0*/  MOV R26, 0x22fc0 ;  /* 0x00022fc0001a7802 */ /* 0x000fc40000000f00 */
[----:B------:R-:W-:Y:S05]  /*22fb0*/  CALL.REL.NOINC `($_ZN7cutlass13device_kernelIN5flash19enable_sm80_to_sm89INS1_16FlashAttnBwdSm80INS1_25CollectiveMainloopBwdSm80ILi2ELi2EN4cute5tupleIJNS5_1CILi128EEES8_NS7_ILi64EEEEEENS_6half_tEfNS_4arch4Sm80ELb0ELb0ELb1ELb0ELb0ELb0ELb0ELb0ELi2ELi4ELi4ELi4ELb0EEENS1_21CollectiveEpilogueBwdISA_SB_SD_Li256ELb0ELb0ELi2EEENS1_19SingleTileSchedulerILb0ELb0ELb0ELi128EEEEEEEEEvNT_6ParamsE$_ZN4cute3eso3ESOILb0ELb1EJiNS_1CILi144EEENS2_ILi512EEEEEC2ERKiRKS3_RKS4_) ;  /* 0xfffe37f000007944 */ /* 0x000fea0003c3ffff */
[----:B-1----:R-:W2:Y:S01]  /*22fc0*/  LDL R2, [R1+0x758] ;  /* 0x0007580001027983 */ /* 0x002ea20000100800 */
[----:B------:R-:W-:Y:S01]  /*22fd0*/  IMAD.MOV.U32 R23, RZ, RZ, R11 ;  /* 0x000000ffff177224 */ /* 0x000fe200078e000b */
[----:B------:R-:W-:-:S02]  /*22fe0*/  MOV R91, R62 ;  /* 0x0000003e005b7202 */ /* 0x000fc40000000f00 */
[----:B------:R-:W-:Y:S01]  /*22ff0*/  MOV R34, 0x23020 ;  /* 0x0002302000227802 */ /* 0x000fe20000000f00 */
[----:B--2---:R1:W-:Y:S04]  /*23000*/  STL [R1+0x11ec], R2 ;  /* 0x0011ec0201007387 */ /* 0x0043e80000100800 */
[----:B-1----:R-:W-:Y:S05]  /*23010*/  CALL.REL.NOINC `($_ZN7cutlass13device_kernelIN5flash19enable_sm80_to_sm89INS1_16FlashAttnBwdSm80INS1_25CollectiveMainloopBwdSm80ILi2ELi2EN4cute5tupleIJNS5_1CILi128EEES8_NS7_ILi64EEEEEENS_6half_tEfNS_4arch4Sm80ELb0ELb0ELb1ELb0ELb0ELb0ELb0ELb0ELi2ELi4ELi4ELi4ELb0EEENS1_21CollectiveEpilogueBwdISA_SB_SD_Li256ELb0ELb0ELi2EEENS1_19SingleTileSchedulerILb0ELb0ELb0ELi128EEEEEEEEEvNT_6ParamsE$_ZN4cute3eso3ESOILb0ELb0EJiiNS_1CILi144EEENS2_ILi512EEEEEC2ERKiS7_RKS3_RKS4_) ;  /* 0xfffe338000007944 */ /* 0x002fea0003c3ffff */
[----:B-1----:R-:W2:Y:S01]  /*23020*/  LDL.64 R2, [R1+0x758] ;  /* 0x0007580001027983 */ /* 0x002ea20000100a00 */
[----:B------:R-:W-:Y:S01]  /*23030*/  IMAD.MOV.U32 R22, RZ, RZ, R10 ;  /* 0x000000ffff167224 */ /* 0x000fe200078e000a */
[----:B------:R-:W-:Y:S01]  /*23040*/  MOV R5, R19 ;  /* 0x0000001300057202 */ /* 0x000fe20000000f00 */
[----:B------:R-:W-:Y:S01]  /*23050*/  IMAD.MOV.U32 R92, RZ, RZ, R62 ;  /* 0x000000ffff5c7224 */ /* 0x000fe200078e003e */
[----:B------:R-:W-:Y:S01]  /*23060*/  MOV R26, 0x23090 ;  /* 0x00023090001a7802 */ /* 0x000fe20000000f00 */
[----:B--2---:R1:W-:Y:S04]  /*23070*/  STL.64 [R1+0x788], R2 ;  /* 0x0007880201007387 */ /* 0x0043e80000100a00 */
[----:B-1----:R-:W-:Y:S05]  /*23080*/  CALL.REL.NOINC `($_ZN7cutlass13device_kernelIN5flash19enable_sm80_to_sm89INS1_16FlashAttnBwdSm80INS1_25CollectiveMainloopBwdSm80ILi2ELi2EN4cute5tupleIJNS5_1CILi128EEES8_NS7_ILi64EEEEEENS_6half_tEfNS_4arch4Sm80ELb0ELb0ELb1ELb0ELb0ELb0ELb0ELb0ELi2ELi4ELi4ELi4ELb0EEENS1_21CollectiveEpilogueBwdISA_SB_SD_Li256ELb0ELb0ELi2EEENS1_19SingleTileSchedulerILb0ELb0ELb0ELi128EEEEEEEEEvNT_6ParamsE$_ZN4cute3eso3ESOILb0ELb0EJiiiNS_1CILi144EEENS2_ILi512EEEEEC2ERKiS7_S7_RKS3_RKS4_) ;  /* 0xfffe34a000007944 */ /* 0x002fea0003c3ffff */
[----:B-1----:R-:W2:Y:S04]  /*23090*/  LDL.64 R2, [R1+0x758] ;  /* 0x0007580001027983 */ /* 0x002ea80000100a00 */
[----:B------:R-:W3:Y:S01]  /*230a0*/  LDL R11, [R1+0x760] ;  /* 0x00076000010b7983 */ /* 0x000ee20000100800 */
[C---:B------:R-:W-:Y:S01]  /*230b0*/  IADD3 R27, R60.reuse, 0x30, RZ ;  /* 0x000000303c1b7810 */ /* 0x040fe20007ffe0ff */
[----:B------:R-:W-:Y:S01]  /*230c0*/  IMAD.MOV.U32 R93, RZ, RZ, R62 ;  /* 0x000000ffff5d7224 */ /* 0x000fe200078e003e */
[----:B------:R-:W-:-:S02]  /*230d0*/  IADD3 R28, R60, 0x34, RZ ;  /* 0x000000343c1c7810 */ /* 0x000fc40007ffe0ff */
[----:B------:R-:W-:Y:S01]  /*230e0*/  MOV R4, 0x23130 ;  /* 0x0002313000047802 */ /* 0x000fe20000000f00 */
[----:B--2---:R-:W-:Y:S01]  /*230f0*/  IMAD.MOV.U32 R10, RZ, RZ, R3 ;  /* 0x000000ffff0a7224 */ /* 0x004fe200078e0003 */
[----:B------:R1:W-:Y:S04]  /*23100*/  STL [R1+0x77c], R2 ;  /* 0x00077c0201007387 */ /* 0x0003e80000100800 */
[----:B---3--:R1:W-:Y:S02]  /*23110*/  STL.64 [R1+0x780], R10 ;  /* 0x0007800a01007387 */ /* 0x0083e40000100a00 */
[----:B-1----:R-:W-:Y:S05]  /*23120*/  CALL.REL.NOINC `($_ZN7cutlass13device_kernelIN5flash19enable_sm80_to_sm89INS1_16FlashAttnBwdSm80INS1_25CollectiveMainloopBwdSm80ILi2ELi2EN4cute5tupleIJNS5_1CILi128EEES8_NS7_ILi64EEEEEENS_6half_tEfNS_4arch4Sm80ELb0ELb0ELb1ELb0ELb0ELb0ELb0ELb0ELi2ELi4ELi4ELi4ELb0EEENS1_21CollectiveEpilogueBwdISA_SB_SD_Li256ELb0ELb0ELi2EEENS1_19SingleTileSchedulerILb0ELb0ELb0ELi128EEEEEEEEEvNT_6ParamsE$_ZN4cute3eso3ESOILb1ELb0EJNS_1CILi8EEEiiiNS2_ILi144EEENS2_ILi512EEEEEC2ERKS3_RKiSA_SA_RKS4_RKS5_) ;  /* 0xfffe3d3000007944 */ /* 0x002fea0003c3ffff */
[----:B------:R-:W2:Y:S04]  /*23130*/  LDL R10, [R1+0x760] ;  /* 0x00076000010a7983 */ /* 0x000ea80000100800 */
[----:B-1----:R-:W3:Y:S01]  /*23140*/  LDL.64 R2, [R1+0x758] ;  /* 0x0007580001027983 */ /* 0x002ee20000100a00 */
[C---:B------:R-:W-:Y:S01]  /*23150*/  IADD3 R23, R60.reuse, 0x24, RZ ;  /* 0x000000243c177810 */ /* 0x040fe20007ffe0ff */
[----:B------:R-:W-:Y:S01]  /*23160*/  IMAD.MOV.U32 R93, RZ, RZ, R62 ;  /* 0x000000ffff5d7224 */ /* 0x000fe200078e003e */
[----:B------:R-:W-:-:S02]  /*23170*/  IADD3 R22, R60, 0x28, RZ ;  /* 0x000000283c167810 */ /* 0x000fc40007ffe0ff */
[----:B------:R-:W-:Y:S01]  /*23180*/  MOV R4, 0x231c0 ;  /* 0x000231c000047802 */ /* 0x000fe20000000f00 */
[----:B--2---:R1:W-:Y:S04]  /*23190*/  STL [R1+0x778], R10 ;  /* 0x0007780a01007387 */ /* 0x0043e80000100800 */
[----:B---3--:R1:W-:Y:S02]  /*231a0*/  STL.64 [R1+0x770], R2 ;  /* 0x0007700201007387 */ /* 0x0083e40000100a00 */
[----:B-1----:R-:W-:Y:S05]  /*231b0*/  CALL.REL.NOINC `($_ZN7cutlass13device_kernelIN5flash19enable_sm80_to_sm89INS1_16FlashAttnBwdSm80INS1_25CollectiveMainloopBwdSm80ILi2ELi2EN4cute5tupleIJNS5_1CILi128EEES8_NS7_ILi64EEEEEENS_6half_tEfNS_4arch4Sm80ELb0ELb0ELb1ELb0ELb0ELb0ELb0ELb0ELi2ELi4ELi4ELi4ELb0EEENS1_21CollectiveEpilogueBwdISA_SB_SD_Li256ELb0ELb0ELi2EEENS1_19SingleTileSchedulerILb0ELb0ELb0ELi128EEEEEEEEEvNT_6ParamsE$_ZN4cute3eso3ESOILb1ELb0EJNS_1CILi1EEEiiiNS2_ILi144EEENS2_ILi512EEEEEC2ERKS3_RKiSA_SA_RKS4_RKS5_) ;  /* 0xfffe3ad000007944 */ /* 0x002fea0003c3ffff */
[----:B-1----:R1:W5:Y:S04]  /*231c0*/  LDL R5, [R1+0x760] ;  /* 0x0007600001057983 */ /* 0x0023680000100800 */
[----:B------:R1:W5:Y:S01]  /*231d0*/  LDL.64 R2, [R1+0x758] ;  /* 0x0007580001027983 */ /* 0x0003620000100a00 */
[----:B------:R-:W-:-:S02]  /*231e0*/  MOV R93, R62 ;  /* 0x0000003e005d7202 */ /* 0x000fc40000000f00 */
[----:B------:R-:W-:Y:S02]  /*231f0*/  MOV R22, 0x23210 ;  /* 0x0002321000167802 */ /* 0x000fe40000000f00 */
[----:B-1---5:R-:W-:Y:S05]  /*23200*/  CALL.REL.NOINC `($_ZN7cutlass13device_kernelIN5flash19enable_sm80_to_sm89INS1_16FlashAttnBwdSm80INS1_25CollectiveMainloopBwdSm80ILi2ELi2EN4cute5tupleIJNS5_1CILi128EEES8_NS7_ILi64EEEEEENS_6half_tEfNS_4arch4Sm80ELb0ELb0ELb1ELb0ELb0ELb0ELb0ELb0ELi2ELi4ELi4ELi4ELb0EEENS1_21CollectiveEpilogueBwdISA_SB_SD_Li256ELb0ELb0ELi2EEENS1_19SingleTileSchedulerILb0ELb0ELb0ELi128EEEEEEEEEvNT_6ParamsE$_ZN4cute5tupleIJNS0_IJNS_1CILi16EEENS1_ILi2EEES3_S3_NS1_ILi4EEES3_EEENS0_IJNS1_ILi1EEEiiiNS1_ILi144EEENS1_ILi512EEEEEEEEC2ERKS5_RKS9_) ;  /* 0xfffe553000007944 */ /* 0x022fea0003c3ffff */
[----:B-1----:R-:W2:Y:S04]  /*23210*/  LDL.64 R2, [R1+0x758] ;  /* 0x0007580001027983 */ /* 0x002ea80000100a00 */
[----:B------:R-:W3:Y:S01]  /*23220*/  LDL R11, [R1+0x760] ;  /* 0x00076000010b7983 */ /* 0x000ee20000100800 */
[----:B------:R-:W-:Y:S02]  /*23230*/  MOV R5, R75 ;  /* 0x0000004b00057202 */ /* 0x000fe40000000f00 */
[----:B------:R-:W-:Y:S01]  /*23240*/  MOV R22, 0x232a0 ;  /* 0x000232a000167802 */ /* 0x000fe20000000f00 */
[----:B--2---:R1:W-:Y:S04]  /*23250*/  STL [R8], R2 ;  /* 0x0000000208007387 */ /* 0x0043e80000100800 */
[----:B------:R1:W-:Y:S04]  /*23260*/  STL [R8+0x4], R3 ;  /* 0x0000040308007387 */ /* 0x0003e80000100800 */
[----:B---3--:R1:W-:Y:S04]  /*23270*/  STL [R8+0x8], R11 ;  /* 0x0000080b08007387 */ /* 0x0083e80000100800 */
[----:B------:R1:W-:Y:S02]  /*23280*/  STL.U8 [R1+0x794], RZ ;  /* 0x000794ff01007387 */ /* 0x0003e40000100000 */
[----:B-1----:R-:W-:Y:S05]  /*23290*/  CALL.REL.NOINC `($_ZN7cutlass13device_kernelIN5flash19enable_sm80_to_sm89INS1_16FlashAttnBwdSm80INS1_25CollectiveMainloopBwdSm80ILi2ELi2EN4cute5tupleIJNS5_1CILi128EEES8_NS7_ILi64EEEEEENS_6half_tEfNS_4arch4Sm80ELb0ELb0ELb1ELb0ELb0ELb0ELb0ELb0ELi2ELi4ELi4ELi4ELb0EEENS1_21CollectiveEpilogueBwdISA_SB_SD_Li256ELb0ELb0ELi2EEENS1_19SingleTileSchedulerILb0ELb0ELb0ELi128EEEEEEEEEvNT_6ParamsE$_ZZN4cute6detail16composition_implINS_5tupleIJNS_1CILi16EEENS3_ILi2EEES5_S5_NS3_ILi4EEES5_EEENS2_IJNS3_ILi1EEEiiiNS3_ILi144EEENS3_ILi512EEEEEENS2_IJNS2_IJS5_S5_EEES6_NS3_ILi8EEEEEENS2_IJNS2_IJNS3_ILi64EEESA_EEES4_NS3_ILi1024EEEEEEEEDaRKT_RKT0_RKT1_RKT2_ENKUlRKT_RKT0_E_clISC_SG_EEDaSX_S10_) ;  /* 0xfffe60d000007944 */ /* 0x002fea0003c3ffff */
[----:B------:R-:W-:Y:S02]  /*232a0*/  MOV R2, R75 ;  /* 0x0000004b00027202 */ /* 0x000fe40000000f00 */
[----:B------:R-:W-:-:S02]  /*232b0*/  MOV R22, 0x232d0 ;  /* 0x000232d000167802 */ /* 0x000fc40000000f00 */
[----:B-----5:R-:W-:Y:S05]  /*232c0*/  CALL.REL.NOINC `($_ZN7cutlass13device_kernelIN5flash19enable_sm80_to_sm89INS1_16FlashAttnBwdSm80INS1_25CollectiveMainloopBwdSm80ILi2ELi2EN4cute5tupleIJNS5_1CILi128EEES8_NS7_ILi64EEEEEENS_6half_tEfNS_4arch4Sm80ELb0ELb0ELb1ELb0ELb0ELb0ELb0ELb0ELi2ELi4ELi4ELi4ELb0EEENS1_21CollectiveEpilogueBwdISA_SB_SD_Li256ELb0ELb0ELi2EEENS1_19SingleTileSchedulerILb0ELb0ELb0ELi128EEEEEEEEEvNT_6ParamsE$_ZZN4cute6detail16composition_implINS_5tupleIJNS_1CILi16EEENS3_ILi2EEES5_S5_NS3_ILi4EEES5_EEENS2_IJNS3_ILi1EEEiiiNS3_ILi144EEENS3_ILi512EEEEEENS2_IJNS2_IJS5_S5_EEES6_NS3_ILi8EEEEEENS2_IJNS2_IJNS3_ILi64EEESA_EEES4_NS3_ILi1024EEEEEEEEDaRKT_RKT0_RKT1_RKT2_ENKUlRKT_RKT0_E_clIS6_S4_EEDaSX_S10_) ;  /* 0xfffe605000007944 */ /* 0x020fea0003c3ffff */
[----:B-----5:R2:W-:Y:S01]  /*232d0*/  STL.64 [R1+0x770], R2 ;  /* 0x0007700201007387 */ /* 0x0205e20000100a00 */
[----:B------:R-:W-:Y:S01]  /*232e0*/  IMAD.MOV.U32 R22, RZ, RZ, R4 ;  /* 0x000000ffff167224 */ /* 0x000fe200078e0004 */
[----:B------:R-:W-:Y:S01]  /*232f0*/  MOV R91, R62 ;  /* 0x0000003e005b7202 */ /* 0x000fe20000000f00 */
[----:B------:R-:W-:Y:S01]  /*23300*/  IMAD.MOV.U32 R92, RZ, RZ, R61 ;  /* 0x000000ffff5c7224 */ /* 0x000fe200078e003d */
[----:B------:R-:W-:-:S02]  /*23310*/  MOV R4, 0x23330 ;  /* 0x0002333000047802 */ /* 0x000fc40000000f00 */
[----:B-12---:R-:W-:Y:S05]  /*23320*/  CALL.REL.NOINC `($_ZN7cutlass13device_kernelIN5flash19enable_sm80_to_sm89INS1_16FlashAttnBwdSm80INS1_25CollectiveMainloopBwdSm80ILi2ELi2EN4cute5tupleIJNS5_1CILi128EEES8_NS7_ILi64EEEEEENS_6half_tEfNS_4arch4Sm80ELb0ELb0ELb1ELb0ELb0ELb0ELb0ELb0ELi2ELi4ELi4ELi4ELb0EEENS1_21CollectiveEpilogueBwdISA_SB_SD_Li256ELb0ELb0ELi2EEENS1_19SingleTileSchedulerILb0ELb0ELb0ELi128EEEEEEEEEvNT_6ParamsE$_ZN4cute3eso3ESOILb0ELb0EJNS_5tupleIJiNS_1CILi512EEEEEENS2_IJiiEEENS3_ILi1024EEEEEC2ERKS5_RKS6_RKS7_) ;  /* 0xfffe266000007944 */ /* 0x006fea0003c3ffff */
[----:B------:R2:W5:Y:S04]  /*23330*/  LDL R5, [R1+0x760] ;  /* 0x0007600001057983 */ /* 0x0005680000100800 */
[----:B-1----:R2:W5:Y:S01]  /*23340*/  LDL.64 R2, [R1+0x758] ;  /* 0x0007580001027983 */ /* 0x0025620000100a00 */
[----:B------:R-:W-:-:S02]  /*23350*/  MOV R91, R62 ;  /* 0x0000003e005b7202 */ /* 0x000fc40000000f00 */
[----:B------:R-:W-:Y:S02]  /*23360*/  MOV R22, 0x23380 ;  /* 0x0002338000167802 */ /* 0x000fe40000000f00 */
[----:B--2--5:R-:W-:Y:S05]  /*23370*/  CALL.REL.NOINC `($_ZN7cutlass13device_kernelIN5flash19enable_sm80_to_sm89INS1_16FlashAttnBwdSm80INS1_25CollectiveMainloopBwdSm80ILi2ELi2EN4cute5tupleIJNS5_1CILi128EEES8_NS7_ILi64EEEEEENS_6half_tEfNS_4arch4Sm80ELb0ELb0ELb1ELb0ELb0ELb0ELb0ELb0ELi2ELi4ELi4ELi4ELb0EEENS1_21CollectiveEpilogueBwdISA_SB_SD_Li256ELb0ELb0ELi2EEENS1_19SingleTileSchedulerILb0ELb0ELb0ELi128EEEEEEEEEvNT_6ParamsE$_ZN4cute5tupleIJNS0_IJNS0_IJNS_1CILi2EEES2_EEES3_NS1_ILi8EEEEEENS0_IJNS0_IJiNS1_ILi512EEEEEENS0_IJiiEEENS1_ILi1024EEEEEEEEC2ERKS5_RKSA_) ;  /* 0xfffe515000007944 */ /* 0x024fea0003c3ffff */
[----:B-1----:R1:W5:Y:S04]  /*23380*/  LDL R4, [R1+0x760] ;  /* 0x0007600001047983 */ /* 0x0023680000100800 */
[----:B------:R1:W5:Y:S01]  /*23390*/  LDL.64 R2, [R1+0x758] ;  /* 0x0007580001027983 */ /* 0x0003620000100a00 */
[----:B------:R-:W-:Y:S01]  /*233a0*/  LOP3.LUT R5, R6, 0x180, RZ, 0xc0, !PT ;  /* 0x0000018006057812 */ /* 0x000fe200078ec0ff */
[----:B------:R-:W-:Y:S01]  /*233b0*/  IMAD.MOV.U32 R91, RZ, RZ, R62 ;  /* 0x000000ffff5b7224 */ /* 0x000fe200078e003e */
[----:B------:R-:W-:Y:S02]  /*233c0*/  MOV R6, 0x23420 ;  /* 0x0002342000067802 */ /* 0x000fe40000000f00 */
[----:B------:R-:W-:-:S04]  /*233d0*/  LEA.HI R12, R5, R12, RZ, 0x1d ;  /* 0x0000000c050c7211 */ /* 0x000fc800078fe8ff */
[----:B------:R-:W-:Y:S01]  /*233e0*/  LEA.HI.SX32 R10, R13, R12, 0x1e ;  /* 0x0000000c0d0a7211 */ /* 0x000fe200078ff2ff */
[----:B------:R-:W-:-:S04]  /*233f0*/  IMAD.MOV.U32 R12, RZ, RZ, R0 ;  /* 0x000000ffff0c7224 */ /* 0x000fc800078e0000 */
[----:B------:R1:W-:Y:S03]  /*23400*/  STL [R1+0x11e0], R10 ;  /* 0x0011e00a01007387 */ /* 0x0003e60000100800 */
[----:B-1---5:R-:W-:Y:S05]  /*23410*/  CALL.REL.NOINC `($_ZN7cutlass13device_kernelIN5flash19enable_sm80_to_sm89INS1_16FlashAttnBwdSm80INS1_25CollectiveMainloopBwdSm80ILi2ELi2EN4cute5tupleIJNS5_1CILi128EEES8_NS7_ILi64EEEEEENS_6half_tEfNS_4arch4Sm80ELb0ELb0ELb1ELb0ELb0ELb0ELb0ELb0ELi2ELi4ELi4ELi4ELb0EEENS1_21CollectiveEpilogueBwdISA_SB_SD_Li256ELb0ELb0ELi2EEENS1_19SingleTileSchedulerILb0ELb0ELb0ELi128EEEEEEEEEvNT_6ParamsE$_ZN4cute3eso3ESOILb0ELb0EJNS_6LayoutINS_5tupleIJNS3_IJNS_1CILi2EEES5_EEES6_NS4_ILi8EEEEEENS3_IJNS3_IJiNS4_ILi512EEEEEENS3_IJiiEEENS4_ILi1024EEEEEEEEjEEC2ERKSE_RKj) ;  /* 0xfffe289000007944 */ /* 0x022fea0003c3ffff */
[----:B------:R-:W2:Y:S04]  /*23420*/  LDL.64 R10, [R1+0x760] ;  /* 0x00076000010a7983 */ /* 0x000ea80000100a00 */
[----:B-1----:R1:W5:Y:S01]  /*23430*/  LDL.64 R4, [R1+0x758] ;  /* 0x0007580001047983 */ /* 0x0023620000100a00 */
[----:B------:R-:W-:Y:S02]  /*23440*/  MOV R38, R62 ;  /* 0x0000003e00267202 */ /* 0x000fe40000000f00 */
[----:B------:R-:W-:Y:S01]  /*23450*/  MOV R42, 0x23480 ;  /* 0x00023480002a7802 */ /* 0x000fe20000000f00 */
[----:B--2---:R-:W-:-:S04]  /*23460*/  IMAD.WIDE.U32 R2, R11, 0x2, R14 ;  /* 0x000000020b027825 */ /* 0x004fc800078e000e */
[----:B-1---5:R-:W-:Y:S05]  /*23470*/  CALL.REL.NOINC `($_ZN7cutlass13device_kernelIN5flash19enable_sm80_to_sm89INS1_16FlashAttnBwdSm80INS1_25CollectiveMainloopBwdSm80ILi2ELi2EN4cute5tupleIJNS5_1CILi128EEES8_NS7_ILi64EEEEEENS_6half_tEfNS_4arch4Sm80ELb0ELb0ELb1ELb0ELb0ELb0ELb0ELb0ELi2ELi4ELi4ELi4ELb0EEENS1_21CollectiveEpilogueBwdISA_SB_SD_Li256ELb0ELb0ELi2EEENS1_19SingleTileSchedulerILb0ELb0ELb0ELi128EEEEEEEEEvNT_6ParamsE$_ZN4cute8smem_ptrIPN7cutlass6half_tEECI1NS_12iter_adaptorIS3_S4_EEES3_) ;  /* 0xfffe54f000007944 */ /* 0x022fea0003c3ffff */
[----:B-1----:R-:W2:Y:S01]  /*23480*/  LDL.64 R2, [R1+0x758] ;  /* 0x0007580001027983 */ /* 0x002ea20000100a00 */
[----:B------:R-:W-:Y:S01]  /*23490*/  IMAD.MOV.U32 R6, RZ, RZ, R10 ;  /* 0x000000ffff067224 */ /* 0x000fe200078e000a */
[----:B------:R-:W-:Y:S01]  /*234a0*/  MOV R91, R62 ;  /* 0x0000003e005b7202 */ /* 0x000fe20000000f00 */
[----:B------:R-:W-:Y:S01]  /*234b0*/  IMAD.MOV.U32 R92, RZ, RZ, R75 ;  /* 0x000000ffff5c7224 */ /* 0x000fe200078e004b */
[----:B------:R-:W-:Y:S01]  /*234c0*/  MOV R12, 0x234f0 ;  /* 0x000234f0000c7802 */ /* 0x000fe20000000f00 */
[----:B--2---:R1:W-:Y:S04]  /*234d0*/  STL.64 [R8], R2 ;  /* 0x0000000208007387 */ /* 0x0043e80000100a00 */
[----:B-1----:R-:W-:Y:S05]  /*234e0*/  CALL.REL.NOINC `($_ZN7cutlass13device_kernelIN5flash19enable_sm80_to_sm89INS1_16FlashAttnBwdSm80INS1_25CollectiveMainloopBwdSm80ILi2ELi2EN4cute5tupleIJNS5_1CILi128EEES8_NS7_ILi64EEEEEENS_6half_tEfNS_4arch4Sm80ELb0ELb0ELb1ELb0ELb0ELb0ELb0ELb0ELi2ELi4ELi4ELi4ELb0EEENS1_21CollectiveEpilogueBwdISA_SB_SD_Li256ELb0ELb0ELi2EEENS1_19SingleTileSchedulerILb0ELb0ELb0ELi128EEEEEEEEEvNT_6ParamsE$_ZN4cute3eso3ESOILb0ELb0EJNS_6LayoutINS_5tupleIJNS3_IJNS_1CILi2EEES5_EEES6_NS4_ILi8EEEEEENS3_IJNS3_IJiNS4_ILi512EEEEEENS3_IJiiEEENS4_ILi1024EEEEEEEENS_10ViewEngineINS_8smem_ptrIPN7cutlass6half_tEEEEEEEC2ERKSE_RKSL_) ;  /* 0xfffe274000007944 */ /* 0x002fea0003c3ffff */
[----:B------:R-:W-:Y:S02]  /*234f0*/  MOV R2, 0x23510 ;  /* 0x0002351000027802 */ /* 0x000fe40000000f00 */
[----:B-1----:R-:W-:Y:S05]  /*23500*/  CALL.REL.NOINC `($_ZN7cutlass13device_kernelIN5flash19enable_sm80_to_sm89INS1_16FlashAttnBwdSm80INS1_25CollectiveMainloopBwdSm80ILi2ELi2EN4cute5tupleIJNS5_1CILi128EEES8_NS7_ILi64EEEEEENS_6half_tEfNS_4arch4Sm80ELb0ELb0ELb1ELb0ELb0ELb0ELb0ELb0ELi2ELi4ELi4ELi4ELb0EEENS1_21CollectiveEpilogueBwdISA_SB_SD_Li256ELb0ELb0ELi2EEENS1_19SingleTileSchedulerILb0ELb0ELb0ELi128EEEEEEEEEvNT_6ParamsE$_ZZN4cute4takeILi1ELi3ENS_5tupleIJNS1_IJiNS_1CILi512EEEEEENS1_IJiiEEENS2_ILi1024EEEEEEEEDaRKT1_ENKUlDpRKT_E_clIJS5_S6_EEEDaSE_) ;  /* 0xfffe5d1000007944 */ /* 0x002fea0003c3ffff */
[----:B------:R-:W-:Y:S02]  /*23510*/  MOV R2, 0x23530 ;  /* 0x0002353000027802 */ /* 0x000fe40000000f00 */
[----:B------:R-:W-:Y:S05]  /*23520*/  CALL.REL.NOINC `($_ZN7cutlass13device_kernelIN5flash19enable_sm80_to_sm89INS1_16FlashAttnBwdSm80INS1_25CollectiveMainloopBwdSm80ILi2ELi2EN4cute5tupleIJNS5_1CILi128EEES8_NS7_ILi64EEEEEENS_6half_tEfNS_4arch4Sm80ELb0ELb0ELb1ELb0ELb0ELb0ELb0ELb0ELi2ELi4ELi4ELi4ELb0EEENS1_21CollectiveEpilogueBwdISA_SB_SD_Li256ELb0ELb0ELi2EEENS1_19SingleTileSchedulerILb0ELb0ELb0ELi128EEEEEEEEEvNT_6ParamsE$_ZZN4cute16flatten_to_tupleINS_5tupleIJNS1_IJiiEEENS_1CILi1024EEEEEEEEDaRKT_ENKUlRKT_E_clIS2_EEDaSB_) ;  /* 0xfffe5b8000007944 */ /* 0x000fea0003c3ffff */
[----:B------:R-:W-:Y:S02]  /*23530*/  MOV R2, 0x23550 ;  /* 0x0002355000027802 */ /* 0x000fe40000000f00 */
[----:B------:R-:W-:Y:S05]  /*23540*/  CALL.REL.NOINC `($_ZN7cutlass13device_kernelIN5flash19enable_sm80_to_sm89INS1_16FlashAttnBwdSm80INS1_25CollectiveMainloopBwdSm80ILi2ELi2EN4cute5tupleIJNS5_1CILi128EEES8_NS7_ILi64EEEEEENS_6half_tEfNS_4arch4Sm80ELb0ELb0ELb1ELb0ELb0ELb0ELb0ELb0ELi2ELi4ELi4ELi4ELb0EEENS1_21CollectiveEpilogueBwdISA_SB_SD_Li256ELb0ELb0ELi2EEENS1_19SingleTileSchedulerILb0ELb0ELb0ELi128EEEEEEEEEvNT_6ParamsE$_ZZN4cute12filter_tupleINS_5tupleIJNS1_IJiiEEENS_1CILi1024EEEEEEZNS_16flatten_to_tupleIS5_EEDaRKT_EUlRKT_E_EEDaS9_OT0_ENKUlDpSC_E_clIJS2_NS1_IJS4_EEEEEEDaSG_) ;  /* 0xfffe565000007944 */ /* 0x000fea0003c3ffff */
        /* <DEDUP_REMOVED lines=23> */
[----:B------:R2:W5:Y:S01]  /*236c0*/  LD.E R3, [R10.64] ;  /* 0x000000040a037980 */ /* 0x000562000c101900 */
[----:B-1----:R-:W-:-:S03]  /*236d0*/  MOV R2, 0x236f0 ;  /* 0x000236f000027802 */ /* 0x002fc60000000f00 */
[----:B--2--5:R-:W-:Y:S05]  /*236e0*/  CALL.REL.NOINC `($_ZN7cutlass13device_kernelIN5flash19enable_sm80_to_sm89INS1_16FlashAttnBwdSm80INS1_25CollectiveMainloopBwdSm80ILi2ELi2EN4cute5tupleIJNS5_1CILi128EEES8_NS7_ILi64EEEEEENS_6half_tEfNS_4arch4Sm80ELb0ELb0ELb1ELb0ELb0ELb0ELb0ELb0ELi2ELi4ELi4ELi4ELb0EEENS1_21CollectiveEpilogueBwdISA_SB_SD_Li256ELb0ELb0ELi2EEENS1_19SingleTileSchedulerILb0ELb0ELb0ELi128EEEEEEEEEvNT_6ParamsE$_ZZN4cute5sliceINS_5tupleIJNS_10UnderscoreES2_S2_iEEENS1_IJNS1_IJNS_1CILi1EEENS4_ILi0EEEEEEiNS4_ILi1024EEENS4_ILi8192EEEEEEEEDaRKT_RKT0_ENKUlRKT_RKT0_E_clIS2_iEEDaSJ_SM_) ;  /* 0xfffe5bd000007944 */ /* 0x024fea0003c3ffff */
[----:B------:R-:W-:Y:S02]  /*236f0*/  MOV R2, 0x23710 ;  /* 0x0002371000027802 */ /* 0x000fe40000000f00 */
[----:B------:R-:W-:Y:S05]  /*23700*/  CALL.REL.NOINC `($_ZN7cutlass13device_kernelIN5flash19enable_sm80_to_sm89INS1_16FlashAttnBwdSm80INS1_25CollectiveMainloopBwdSm80ILi2ELi2EN4cute5tupleIJNS5_1CILi128EEES8_NS7_ILi64EEEEEENS_6half_tEfNS_4arch4Sm80ELb0ELb0ELb1ELb0ELb0ELb0ELb0ELb0ELi2ELi4ELi4ELi4ELb0EEENS1_21CollectiveEpilogueBwdISA_SB_SD_Li256ELb0ELb0ELi2EEENS1_19SingleTileSchedulerILb0ELb0ELb0ELi128EEEEEEEEEvNT_6ParamsE$_ZZN4cute12filter_tupleINS_5tupleIJNS_10UnderscoreES2_S2_iEEENS1_IJNS1_IJNS_1CILi1EEENS4_ILi0EEEEEEiNS4_ILi1024EEENS4_ILi8192EEEEEEZNS_5sliceIS3_SA_EEDaRKT_RKT0_EUlRKT_RKT0_E_EEDaSE_SH_OT1_ENKUlDpSK_E_clIJNS1_IJS7_EEENS1_IJiEEENS1_IJS8_EEENS1_IJEEEEEEDaSR_) ;  /* 0xfffe554000007944 */ /* 0x000fea0003c3ffff */
[----:B------:R-:W-:Y:S02]  /*23710*/  MOV R4, 0x23730 ;  /* 0x0002373000047802 */ /* 0x000fe40000000f00 */
[----:B------:R-:W-:Y:S05]  /*23720*/  CALL.REL.NOINC `($_ZN7cutlass13device_kernelIN5flash19enable_sm80_to_sm89INS1_16FlashAttnBwdSm80INS1_25CollectiveMainloopBwdSm80ILi2ELi2EN4cute5tupleIJNS5_1CILi128EEES8_NS7_ILi64EEEEEENS_6half_tEfNS_4arch4Sm80ELb0ELb0ELb1ELb0ELb0ELb0ELb0ELb0ELi2ELi4ELi4ELi4ELb0EEENS1_21CollectiveEpilogueBwdISA_SB_SD_Li256ELb0ELb0ELi2EEENS1_19SingleTileSchedulerILb0ELb0ELb0ELi128EEEEEEEEEvNT_6ParamsE$_ZN4cute5tupleIJNS0_IJNS0_IJNS_1CILi8EEENS1_ILi1EEEEEENS1_ILi2EEES2_EEENS0_IJNS0_IJS3_NS1_ILi0EEEEEEiNS1_ILi1024EEEEEEEEC2ERKS6_RKSA_) ;  /* 0xfffe4fc000007944 */ /* 0x000fea0003c3ffff */
[----:B-1----:R1:W5:Y:S01]  /*23730*/  LDL R2, [R1+0x758] ;  /* 0x0007580001027983 */ /* 0x0023620000100800 */
[----:B------:R-:W-:Y:S02]  /*23740*/  SHF.L.U32 R6, R5, 0xd, RZ ;  /* 0x0000000d05067819 */ /* 0x000fe400000006ff */
[----:B------:R-:W-:-:S03]  /*23750*/  MOV R4, 0x23780 ;  /* 0x0002378000047802 */ /* 0x000fc60000000f00 */
[----:B------:R1:W-:Y:S04]  /*23760*/  STL [R1+0x11e0], R6 ;  /* 0x0011e00601007387 */ /* 0x0003e80000100800 */
[----:B-1---5:R-:W-:Y:S05]  /*23770*/  CALL.REL.NOINC `($_ZN7cutlass13device_kernelIN5flash19enable_sm80_to_sm89INS1_16FlashAttnBwdSm80INS1_25CollectiveMainloopBwdSm80ILi2ELi2EN4cute5tupleIJNS5_1CILi128EEES8_NS7_ILi64EEEEEENS_6half_tEfNS_4arch4Sm80ELb0ELb0ELb1ELb0ELb0ELb0ELb0ELb0ELi2ELi4ELi4ELi4ELb0EEENS1_21CollectiveEpilogueBwdISA_SB_SD_Li256ELb0ELb0ELi2EEENS1_19SingleTileSchedulerILb0ELb0ELb0ELi128EEEEEEEEEvNT_6ParamsE$_ZN4cute3eso3ESOILb0ELb0EJNS_6LayoutINS_5tupleIJNS3_IJNS_1CILi8EEENS4_ILi1EEEEEENS4_ILi2EEES5_EEENS3_IJNS3_IJS6_NS4_ILi0EEEEEEiNS4_ILi1024EEEEEEEEiEEC2ERKSE_RKi) ;  /* 0xfffe2ad000007944 */ /* 0x022fea0003c3ffff */
[----:B------:R-:W-:Y:S01]  /*23780*/  ULDC.64 UR4, c[0x0][0x118] ;  /* 0x0000460000047ab9 */ /* 0x000fe20000000a00 */
[----:B------:R-:W2:Y:S04]  /*23790*/  LDL.64 R4, [R1+0x758] ;  /* 0x0007580001047983 */ /* 0x000ea80000100a00 */
[----:B-1----:R-:W2:Y:S01]  /*237a0*/  LD.E.64 R2, [R10.64+0x8] ;  /* 0x000008040a027980 */ /* 0x002ea2000c101b00 */
[----:B------:R-:W-:Y:S02]  /*237b0*/  MOV R38, R62 ;  /* 0x0000003e00267202 */ /* 0x000fe40000000f00 */
[----:B------:R-:W-:Y:S01]  /*237c0*/  MOV R42, 0x237f0 ;  /* 0x000237f0002a7802 */ /* 0x000fe20000000f00 */
[----:B--2---:R-:W-:-:S04]  /*237d0*/  IMAD.WIDE R2, R5, 0x2, R2 ;  /* 0x0000000205027825 */ /* 0x004fc800078e0202 */
[----:B------:R-:W-:Y:S05]  /*237e0*/  CALL.REL.NOINC `($_ZN7cutlass13device_kernelIN5flash19enable_sm80_to_sm89INS1_16FlashAttnBwdSm80INS1_25CollectiveMainloopBwdSm80ILi2ELi2EN4cute5tupleIJNS5_1CILi128EEES8_NS7_ILi64EEEEEENS_6half_tEfNS_4arch4Sm80ELb0ELb0ELb1ELb0ELb0ELb0ELb0ELb0ELi2ELi4ELi4ELi4ELb0EEENS1_21CollectiveEpilogueBwdISA_SB_SD_Li256ELb0ELb0ELi2EEENS1_19SingleTileSchedulerILb0ELb0ELb0ELi128EEEEEEEEEvNT_6ParamsE$_ZN4cute8smem_ptrIPN7cutlass6half_tEECI1NS_12iter_adaptorIS3_S4_EEES3_) ;  /* 0xfffe518000007944 */ /* 0x000fea0003c3ffff */
[----:B------:R-:W2:Y:S01]  /*237f0*/  LDL.64 R10, [R1+0x758] ;  /* 0x00075800010a7983 */ /* 0x000ea20000100a00 */
[----:B-1----:R-:W-:Y:S01]  /*23800*/  IMAD.MOV.U32 R3, RZ, RZ, R4 ;  /* 0x000000ffff037224 */ /* 0x002fe200078e0004 */
[----:B------:R-:W-:-:S02]  /*23810*/  MOV R0, R75 ;  /* 0x0000004b00007202 */ /* 0x000fc40000000f00 */
[----:B------:R-:W-:Y:S01]  /*23820*/  MOV R4, 0x23850 ;  /* 0x0002385000047802 */ /* 0x000fe20000000f00 */
[----:B--2---:R1:W-:Y:S04]  /*23830*/  STL.64 [R8], R10 ;  /* 0x0000000a08007387 */ /* 0x0043e80000100a00 */
[----:B-1----:R-:W-:Y:S05]  /*23840*/  CALL.REL.NOINC `($_ZN7cutlass13device_kernelIN5flash19enable_sm80_to_sm89INS1_16FlashAttnBwdSm80INS1_25CollectiveMainloopBwdSm80ILi2ELi2EN4cute5tupleIJNS5_1CILi128EEES8_NS7_ILi64EEEEEENS_6half_tEfNS_4arch4Sm80ELb0ELb0ELb1ELb0ELb0ELb0ELb0ELb0ELi2ELi4ELi4ELi4ELb0EEENS1_21CollectiveEpilogueBwdISA_SB_SD_Li256ELb0ELb0ELi2EEENS1_19SingleTileSchedulerILb0ELb0ELb0ELi128EEEEEEEEEvNT_6ParamsE$_ZN4cute3eso3ESOILb0ELb0EJNS_6LayoutINS_5tupleIJNS3_IJNS_1CILi8EEENS4_ILi1EEEEEENS4_ILi2EEES5_EEENS3_IJNS3_IJS6_NS4_ILi0EEEEEEiNS4_ILi1024EEEEEEEENS_10ViewEngineINS_8smem_ptrIPN7cutlass6half_tEEEEEEEC2ERKSE_RKSL_) ;  /* 0xfffe299000007944 */ /* 0x002fea0003c3ffff */
[----:B-1----:R-:W2:Y:S01]  /*23850*/  LDL.64 R2, [R63+0xe0] ;  /* 0x0000e0003f027983 */ /* 0x002ea20000100a00 */
[----:B------:R-:W-:-:S03]  /*23860*/  ULDC.64 UR4, c[0x0][0x118] ;  /* 0x0000460000047ab9 */ /* 0x000fc60000000a00 */
[----:B------:R1:W5:Y:S04]  /*23870*/  LDL R0, [R1+0x758] ;  /* 0x0007580001007983 */ /* 0x0003680000100800 */
[----:B------:R1:W5:Y:S04]  /*23880*/  LDL.64 R28, [R1+0x760] ;  /* 0x00076000011c7983 */ /* 0x0003680000100a00 */
[----:B------:R1:W5:Y:S04]  /*23890*/  LDL.64 R12, [R63+0xc8] ;  /* 0x0000c8003f0c7983 */ /* 0x0003680000100a00 */
[----:B--2---:R-:W5:Y:S01]  /*238a0*/  LD.E.64 R2, [R2.64] ;  /* 0x0000000402027980 */ /* 0x004f62000c101b00 */
[----:B------:R-:W-:-:S03]  /*238b0*/  MOV R6, 0x238d0 ;  /* 0x000238d000067802 */ /* 0x000fc60000000f00 */
[----:B-1---5:R-:W-:Y:S05]  /*238c0*/  CALL.REL.NOINC `($_ZN7cutlass13device_kernelIN5flash19enable_sm80_to_sm89INS1_16FlashAttnBwdSm80INS1_25CollectiveMainloopBwdSm80ILi2ELi2EN4cute5tupleIJNS5_1CILi128EEES8_NS7_ILi64EEEEEENS_6half_tEfNS_4arch4Sm80ELb0ELb0ELb1ELb0ELb0ELb0ELb0ELb0ELi2ELi4ELi4ELi4ELb0EEENS1_21CollectiveEpilogueBwdISA_SB_SD_Li256ELb0ELb0ELi2EEENS1_19SingleTileSchedulerILb0ELb0ELb0ELi128EEEEEEEEEvNT_6ParamsE$_ZN4cute3eso3ESOILb1ELb0EJNS_14ComposedLayoutINS_7SwizzleILi3ELi3ELi3EEENS_1CILi0EEENS_6LayoutINS_5tupleIJNS8_IJNS8_IJNS5_ILi4EEENS5_ILi8EEEEEENS8_IJS9_NS5_ILi1EEEEEEEEENS8_IJNS8_IJNS5_ILi2EEESF_SF_EEENS8_IJSF_SA_EEEEEEEEENS8_IJNS8_IJNS8_IJNS5_ILi128EEESC_EEENS8_IJNS5_ILi16EEES6_EEEEEENS8_IJNS8_IJNS5_ILi64EEESA_NS5_ILi512EEEEEENS8_IJNS5_ILi8192EEENS5_ILi1024EEEEEEEEEEEEEEEENS_10ViewEngineINS_8smem_ptrIPN7cutlass6half_tEEEEEEEC2ERKSY_RKS15_) ;  /* 0xfffe315000007944 */ /* 0x022fea0003c3ffff */
        /* <DEDUP_REMOVED lines=31> */
[----:B------:R-:W-:Y:S02]  /*23ac0*/  MOV R4, 0x23ae0 ;  /* 0x00023ae000047802 */ /* 0x000fe40000000f00 */
[----:B------:R-:W-:Y:S05]  /*23ad0*/  CALL.REL.NOINC `($_ZN7cutlass13device_kernelIN5flash19enable_sm80_to_sm89INS1_16FlashAttnBwdSm80INS1_25CollectiveMainloopBwdSm80ILi2ELi2EN4cute5tupleIJNS5_1CILi128EEES8_NS7_ILi64EEEEEENS_6half_tEfNS_4arch4Sm80ELb0ELb0ELb1ELb0ELb0ELb0ELb0ELb0ELi2ELi4ELi4ELi4ELb0EEENS1_21CollectiveEpilogueBwdISA_SB_SD_Li256ELb0ELb0ELi2EEENS1_19SingleTileSchedulerILb0ELb0ELb0ELi128EEEEEEEEEvNT_6ParamsE$_ZZN4cute13to_mixed_bitsINS_5tupleIJNS1_IJNS_1CILi4EEENS2_ILi8EEEEEES3_NS2_ILi1EEEEEENS1_IJNS1_IJNS2_ILi128EEENS2_ILi0EEEEEENS2_ILi16EEES9_EEENS1_IJNS1_IJiiEEEiS9_EEEEEDaRKT_RKT0_RKT1_ENKUlRKT_RKT0_RKT1_E_clIS5_SA_SD_EEDaSQ_ST_SW_) ;  /* 0xfffe553000007944 */ /* 0x000fea0003c3ffff */
[----:B------:R-:W-:Y:S02]  /*23ae0*/  MOV R6, 0x23b00 ;  /* 0x00023b0000067802 */ /* 0x000fe40000000f00 */
[----:B------:R-:W-:Y:S05]  /*23af0*/  CALL.REL.NOINC `($_ZN7cutlass13device_kernelIN5flash19enable_sm80_to_sm89INS1_16FlashAttnBwdSm80INS1_25CollectiveMainloopBwdSm80ILi2ELi2EN4cute5tupleIJNS5_1CILi128EEES8_NS7_ILi64EEEEEENS_6half_tEfNS_4arch4Sm80ELb0ELb0ELb1ELb0ELb0ELb0ELb0ELb0ELi2ELi4ELi4ELi4ELb0EEENS1_21CollectiveEpilogueBwdISA_SB_SD_Li256ELb0ELb0ELi2EEENS1_19SingleTileSchedulerILb0ELb0ELb0ELi128EEEEEEEEEvNT_6ParamsE$_ZZN4cute13to_mixed_bitsINS_5tupleIJNS1_IJNS_1CILi4EEENS2_ILi8EEEEEES3_NS2_ILi1EEEEEENS1_IJNS1_IJNS2_ILi128EEENS2_ILi0EEEEEENS2_ILi16EEES9_EEENS1_IJNS1_IJiiEEEiS9_EEEEEDaRKT_RKT0_RKT1_ENKUlRKT_RKT0_RKT1_E_clIS3_SB_iEEDaSQ_ST_SW_) ;  /* 0xfffe54c000007944 */ /* 0x000fea0003c3ffff */
[----:B------:R-:W-:Y:S02]  /*23b00*/  MOV R5, R4 ;  /* 0x0000000400057202 */ /* 0x000fe40000000f00 */
[----:B------:R-:W-:Y:S02]  /*23b10*/  MOV R4, 0x23b30 ;  /* 0x00023b3000047802 */ /* 0x000fe40000000f00 */
[----:B------:R-:W-:Y:S05]  /*23b20*/  CALL.REL.NOINC `($_ZN7cutlass13device_kernelIN5flash19enable_sm80_to_sm89INS1_16FlashAttnBwdSm80INS1_25CollectiveMainloopBwdSm80ILi2ELi2EN4cute5tupleIJNS5_1CILi128EEES8_NS7_ILi64EEEEEENS_6half_tEfNS_4arch4Sm80ELb0ELb0ELb1ELb0ELb0ELb0ELb0ELb0ELi2ELi4ELi4ELi4ELb0EEENS1_21CollectiveEpilogueBwdISA_SB_SD_Li256ELb0ELb0ELi2EEENS1_19SingleTileSchedulerILb0ELb0ELb0ELi128EEEEEEEEEvNT_6ParamsE$_ZZN4cute13to_mixed_bitsINS_5tupleIJNS1_IJNS_1CILi4EEENS2_ILi8EEEEEES3_NS2_ILi1EEEEEENS1_IJNS1_IJNS2_ILi128EEENS2_ILi0EEEEEENS2_ILi16EEES9_EEENS1_IJNS1_IJiiEEEiS9_EEEEEDaRKT_RKT0_RKT1_ENKUlDpRKT_E_clIJNS_9MixedBitsILj0ELj384EEENSU_ILj0ELj48EEENS2_ILj0EEEEEEDaSR_) ;  /* 0xfffe545000007944 */ /* 0x000fea0003c3ffff */
[----:B------:R-:W-:Y:S02]  /*23b30*/  SHF.R.S32.HI R5, RZ, 0x1f, R2 ;  /* 0x0000001fff057819 */ /* 0x000fe40000011402 */
[----:B------:R-:W-:Y:S02]  /*23b40*/  LOP3.LUT R3, R3, 0x1b0, RZ, 0xc0, !PT ;  /* 0x000001b003037812 */ /* 0x000fe400078ec0ff */
[----:B------:R-:W-:-:S02]  /*23b50*/  LEA.HI R2, R5, R2, RZ, 0x2 ;  /* 0x0000000205027211 */ /* 0x000fc400078f10ff */
[----:B------:R-:W-:Y:S02]  /*23b60*/  MOV R4, 0x23ba0 ;  /* 0x00023ba000047802 */ /* 0x000fe40000000f00 */
[----:B------:R-:W-:-:S05]  /*23b70*/  SHF.R.S32.HI R2, RZ, 0x2, R2 ;  /* 0x00000002ff027819 */ /* 0x000fca0000011402 */
[----:B------:R1:W-:Y:S02]  /*23b80*/  STL [R1+0x77c], R2 ;  /* 0x00077c0201007387 */ /* 0x0003e40000100800 */
[----:B-1----:R-:W-:Y:S05]  /*23b90*/  CALL.REL.NOINC `($_ZN7cutlass13device_kernelIN5flash19enable_sm80_to_sm89INS1_16FlashAttnBwdSm80INS1_25CollectiveMainloopBwdSm80ILi2ELi2EN4cute5tupleIJNS5_1CILi128EEES8_NS7_ILi64EEEEEENS_6half_tEfNS_4arch4Sm80ELb0ELb0ELb1ELb0ELb0ELb0ELb0ELb0ELi2ELi4ELi4ELi4ELb0EEENS1_21CollectiveEpilogueBwdISA_SB_SD_Li256ELb0ELb0ELi2EEENS1_19SingleTileSchedulerILb0ELb0ELb0ELi128EEEEEEEEEvNT_6ParamsE$_ZN4cute5tupleIJNS_7SwizzleILi3ELi3ELi3EEENS_9MixedBitsILj0ELj432EEENS_6LayoutINS0_IJNS0_IJNS_1CILi2EEES7_S7_EEES7_NS6_ILi8EEEEEENS0_IJNS0_IJNS6_ILi64EEES9_NS6_ILi512EEEEEENS6_ILi8192EEENS6_ILi1024EEEEEEEEEEC2ERKS2_RKS4_RKSH_) ;  /* 0xfffe4d9000007944 */ /* 0x002fea0003c3ffff */
[----:B-1----:R1:W5:Y:S01]  /*23ba0*/  LDL R2, [R1+0x758] ;  /* 0x0007580001027983 */ /* 0x0023620000100800 */
[----:B------:R-:W-:Y:S02]  /*23bb0*/  MOV R3, R7 ;  /* 0x0000000700037202 */ /* 0x000fe40000000f00 */
[----:B------:R-:W-:Y:S02]  /*23bc0*/  MOV R4, 0x23be0 ;  /* 0x00023be000047802 */ /* 0x000fe40000000f00 */
[----:B-1---5:R-:W-:Y:S05]  /*23bd0*/  CALL.REL.NOINC `($_ZN7cutlass13device_kernelIN5flash19enable_sm80_to_sm89INS1_16FlashAttnBwdSm80INS1_25CollectiveMainloopBwdSm80ILi2ELi2EN4cute5tupleIJNS5_1CILi128EEES8_NS7_ILi64EEEEEENS_6half_tEfNS_4arch4Sm80ELb0ELb0ELb1ELb0ELb0ELb0ELb0ELb0ELi2ELi4ELi4ELi4ELb0EEENS1_21CollectiveEpilogueBwdISA_SB_SD_Li256ELb0ELb0ELi2EEENS1_19SingleTileSchedulerILb0ELb0ELb0ELi128EEEEEEEEEvNT_6ParamsE$_ZN4cute3eso3ESOILb0ELb0EJNS_14ComposedLayoutINS_7SwizzleILi3ELi3ELi3EEENS_9MixedBitsILj0ELj432EEENS_6LayoutINS_5tupleIJNS8_IJNS_1CILi2EEESA_SA_EEESA_NS9_ILi8EEEEEENS8_IJNS8_IJNS9_ILi64EEESC_NS9_ILi512EEEEEENS9_ILi8192EEENS9_ILi1024EEEEEEEEEEiEEC2ERKSL_RKi) ;  /* 0xfffe1af000007944 */ /* 0x022fea0003c3ffff */
[----:B-1----:R-:W2:Y:S01]  /*23be0*/  LDL.64 R4, [R1+0x758] ;  /* 0x0007580001047983 */ /* 0x002ea20000100a00 */
[----:B------:R-:W-:Y:S02]  /*23bf0*/  MOV R38, R62 ;  /* 0x0000003e00267202 */ /* 0x000fe40000000f00 */
[----:B------:R-:W-:Y:S01]  /*23c00*/  MOV R42, 0x23c30 ;  /* 0x00023c30002a7802 */ /* 0x000fe20000000f00 */
[----:B--2---:R-:W-:-:S04]  /*23c10*/  IMAD.WIDE R2, R5, 0x2, R10 ;  /* 0x0000000205027825 */ /* 0x004fc800078e020a */
[----:B------:R-:W-:Y:S05]  /*23c20*/  CALL.REL.NOINC `($_ZN7cutlass13device_kernelIN5flash19enable_sm80_to_sm89INS1_16FlashAttnBwdSm80INS1_25CollectiveMainloopBwdSm80ILi2ELi2EN4cute5tupleIJNS5_1CILi128EEES8_NS7_ILi64EEEEEENS_6half_tEfNS_4arch4Sm80ELb0ELb0ELb1ELb0ELb0ELb0ELb0ELb0ELi2ELi4ELi4ELi4ELb0EEENS1_21CollectiveEpilogueBwdISA_SB_SD_Li256ELb0ELb0ELi2EEENS1_19SingleTileSchedulerILb0ELb0ELb0ELi128EEEEEEEEEvNT_6ParamsE$_ZN4cute8smem_ptrIPN7cutlass6half_tEECI1NS_12iter_adaptorIS3_S4_EEES3_) ;  /* 0xfffe4d4000007944 */ /* 0x000fea0003c3ffff */
[----:B------:R-:W2:Y:S01]  /*23c30*/  LDL.64 R10, [R1+0x758] ;  /* 0x00075800010a7983 */ /* 0x000ea20000100a00 */
[----:B------:R-:W-:Y:S01]  /*23c40*/  IMAD.MOV.U32 R6, RZ, RZ, R4 ;  /* 0x000000ffff067224 */ /* 0x000fe200078e0004 */
[----:B-1----:R-:W-:Y:S02]  /*23c50*/  MOV R2, R75 ;  /* 0x0000004b00027202 */ /* 0x002fe40000000f00 */
[----:B------:R-:W-:Y:S01]  /*23c60*/  MOV R4, 0x23c90 ;  /* 0x00023c9000047802 */ /* 0x000fe20000000f00 */
[----:B--2---:R1:W-:Y:S04]  /*23c70*/  STL.64 [R8], R10 ;  /* 0x0000000a08007387 */ /* 0x0043e80000100a00 */
[----:B-1----:R-:W-:Y:S05]  /*23c80*/  CALL.REL.NOINC `($_ZN7cutlass13device_kernelIN5flash19enable_sm80_to_sm89INS1_16FlashAttnBwdSm80INS1_25CollectiveMainloopBwdSm80ILi2ELi2EN4cute5tupleIJNS5_1CILi128EEES8_NS7_ILi64EEEEEENS_6half_tEfNS_4arch4Sm80ELb0ELb0ELb1ELb0ELb0ELb0ELb0ELb0ELi2ELi4ELi4ELi4ELb0EEENS1_21CollectiveEpilogueBwdISA_SB_SD_Li256ELb0ELb0ELi2EEENS1_19SingleTileSchedulerILb0ELb0ELb0ELi128EEEEEEEEEvNT_6ParamsE$_ZN4cute3eso3ESOILb0ELb0EJNS_14ComposedLayoutINS_7SwizzleILi3ELi3ELi3EEENS_9MixedBitsILj0ELj432EEENS_6LayoutINS_5tupleIJNS8_IJNS_1CILi2EEESA_SA_EEESA_NS9_ILi8EEEEEENS8_IJNS8_IJNS9_ILi64EEESC_NS9_ILi512EEEEEENS9_ILi8192EEENS9_ILi1024EEEEEEEEEENS_10ViewEngineINS_8smem_ptrIPN7cutlass6half_tEEEEEEEC2ERKSL_RKSS_) ;  /* 0xfffe19d000007944 */ /* 0x002fea0003c3ffff */
        /* <DEDUP_REMOVED lines=16> */
[----:B------:R2:W5:Y:S04]  /*23d90*/  LDL.64 R18, [R63+0xe8] ;  /* 0x0000e8003f127983 */ /* 0x0005680000100a00 */
[----:B------:R2:W5:Y:S01]  /*23da0*/  LDL.64 R26, [R63+0xf0] ;  /* 0x0000f0003f1a7983 */ /* 0x0005620000100a00 */
[----:B------:R-:W-:-:S02]  /*23db0*/  IADD3 R30, P1, R60, 0x680, RZ ;  /* 0x000006803c1e7810 */ /* 0x000fc40007f3e0ff */
[----:B------:R-:W-:Y:S02]  /*23dc0*/  MOV R4, 0x23e10 ;  /* 0x00023e1000047802 */ /* 0x000fe40000000f00 */
[----:B-1----:R-:W-:Y:S01]  /*23dd0*/  MOV R6, R30 ;  /* 0x0000001e00067202 */ /* 0x002fe20000000f00 */
[----:B------:R-:W-:-:S04]  /*23de0*/  IMAD.X R31, RZ, RZ, R59, P1 ;  /* 0x000000ffff1f7224 */ /* 0x000fc800008e063b */
[----:B------:R-:W-:Y:S02]  /*23df0*/  IMAD.MOV.U32 R3, RZ, RZ, R31 ;  /* 0x000000ffff037224 */ /* 0x000fe400078e001f */
[----:B--2--5:R-:W-:Y:S05]  /*23e00*/  CALL.REL.NOINC `($_ZN7cutlass13device_kernelIN5flash19enable_sm80_to_sm89INS1_16FlashAttnBwdSm80INS1_25CollectiveMainloopBwdSm80ILi2ELi2EN4cute5tupleIJNS5_1CILi128EEES8_NS7_ILi64EEEEEENS_6half_tEfNS_4arch4Sm80ELb0ELb0ELb1ELb0ELb0ELb0ELb0ELb0ELi2ELi4ELi4ELi4ELb0EEENS1_21CollectiveEpilogueBwdISA_SB_SD_Li256ELb0ELb0ELi2EEENS1_19SingleTileSchedulerILb0ELb0ELb0ELi128EEEEEEEEEvNT_6ParamsE$_ZN4cute3eso3ESOILb1ELb0EJNS_6LayoutINS_5tupleIJNS3_IJNS_1CILi8EEENS4_ILi1EEEEEENS4_ILi2EEES5_EEENS3_IJNS3_IJS6_NS4_ILi0EEEEEENS4_ILi64EEES5_EEEEENS_10ViewEngineIPN7cutlass6half_tEEEEEC2ERKSE_RKSJ_) ;  /* 0xfffe428000007944 */ /* 0x024fea0003c3ffff */
[----:B------:R2:W5:Y:S01]  /*23e10*/  LDL.64 R24, [R1+0x758] ;  /* 0x0007580001187983 */ /* 0x0005620000100a00 */
[----:B------:R-:W-:Y:S01]  /*23e20*/  IMAD.MOV.U32 R9, RZ, RZ, R20 ;  /* 0x000000ffff097224 */ /* 0x000fe200078e0014 */
[----:B------:R-:W-:Y:S01]  /*23e30*/  MOV R7, R21 ;  /* 0x0000001500077202 */ /* 0x000fe20000000f00 */
[----:B------:R-:W-:Y:S01]  /*23e40*/  IMAD.MOV.U32 R92, RZ, RZ, R62 ;  /* 0x000000ffff5c7224 */ /* 0x000fe200078e003e */
[----:B------:R-:W-:Y:S02]  /*23e50*/  MOV R4, 0x23e70 ;  /* 0x00023e7000047802 */ /* 0x000fe40000000f00 */
[----:B-12--5:R-:W-:Y:S05]  /*23e60*/  CALL.REL.NOINC `($_ZN7cutlass13device_kernelIN5flash19enable_sm80_to_sm89INS1_16FlashAttnBwdSm80INS1_25CollectiveMainloopBwdSm80ILi2ELi2EN4cute5tupleIJNS5_1CILi128EEES8_NS7_ILi64EEEEEENS_6half_tEfNS_4arch4Sm80ELb0ELb0ELb1ELb0ELb0ELb0ELb0ELb0ELi2ELi4ELi4ELi4ELb0EEENS1_21CollectiveEpilogueBwdISA_SB_SD_Li256ELb0ELb0ELi2EEENS1_19SingleTileSchedulerILb0ELb0ELb0ELi128EEEEEEEEEvNT_6ParamsE$_ZN4cute3eso3ESOILb1ELb0EJNS_6LayoutINS_5tupleIJNS3_IJNS3_IJNS_1CILi4EEENS4_ILi2EEEEEENS4_ILi1EEEEEES6_NS4_ILi8EEEEEENS3_IJNS3_IJNS3_IJS8_NS4_ILi32EEEEEENS4_ILi0EEEEEENS4_ILi64EEES5_EEEEENS_10ViewEngineIPN7cutlass6half_tEEEEEC2ERKSI_RKSN_) ;  /* 0xfffe33a000007944 */ /* 0x026fea0003c3ffff */
[----:B------:R-:W-:Y:S01]  /*23e70*/  ULDC.64 UR4, c[0x0][0x118] ;  /* 0x0000460000047ab9 */ /* 0x000fe20000000a00 */
[----:B------:R2:W5:Y:S04]  /*23e80*/  LDL.64 R22, [R1+0x758] ;  /* 0x0007580001167983 */ /* 0x0005680000100a00 */
[----:B-1----:R2:W5:Y:S01]  /*23e90*/  LD.E.64 R2, [R26.64] ;  /* 0x000000041a027980 */ /* 0x002562000c101b00 */
[----:B------:R-:W-:-:S02]  /*23ea0*/  MOV R38, R62 ;  /* 0x0000003e00267202 */ /* 0x000fc40000000f00 */
[----:B------:R-:W-:Y:S02]  /*23eb0*/  MOV R42, 0x23ed0 ;  /* 0x00023ed0002a7802 */ /* 0x000fe40000000f00 */
[----:B--2--5:R-:W-:Y:S05]  /*23ec0*/  CALL.REL.NOINC `($_ZN7cutlass13device_kernelIN5flash19enable_sm80_to_sm89INS1_16FlashAttnBwdSm80INS1_25CollectiveMainloopBwdSm80ILi2ELi2EN4cute5tupleIJNS5_1CILi128EEES8_NS7_ILi64EEEEEENS_6half_tEfNS_4arch4Sm80ELb0ELb0ELb1ELb0ELb0ELb0ELb0ELb0ELi2ELi4ELi4ELi4ELb0EEENS1_21CollectiveEpilogueBwdISA_SB_SD_Li256ELb0ELb0ELi2EEENS1_19SingleTileSchedulerILb0ELb0ELb0ELi128EEEEEEEEEvNT_6ParamsE$_ZN4cute8smem_ptrIPN7cutlass6half_tEECI1NS_12iter_adaptorIS3_S4_EEES3_) ;  /* 0xfffe4aa000007944 */ /* 0x024fea0003c3ffff */
[----:B-1----:R1:W5:Y:S01]  /*23ed0*/  LDL.64 R2, [R1+0x758] ;  /* 0x0007580001027983 */ /* 0x0023620000100a00 */
[----:B------:R-:W-:-:S03]  /*23ee0*/  MOV R6, 0x23f00 ;  /* 0x00023f0000067802 */ /* 0x000fc60000000f00 */
[----:B-1---5:R-:W-:Y:S05]  /*23ef0*/  CALL.REL.NOINC `($_ZN7cutlass13device_kernelIN5flash19enable_sm80_to_sm89INS1_16FlashAttnBwdSm80INS1_25CollectiveMainloopBwdSm80ILi2ELi2EN4cute5tupleIJNS5_1CILi128EEES8_NS7_ILi64EEEEEENS_6half_tEfNS_4arch4Sm80ELb0ELb0ELb1ELb0ELb0ELb0ELb0ELb0ELi2ELi4ELi4ELi4ELb0EEENS1_21CollectiveEpilogueBwdISA_SB_SD_Li256ELb0ELb0ELi2EEENS1_19SingleTileSchedulerILb0ELb0ELb0ELi128EEEEEEEEEvNT_6ParamsE$_ZN4cute3eso3ESOILb1ELb0EJNS_6LayoutINS_5tupleIJNS3_IJNS_1CILi8EEENS4_ILi1EEEEEENS4_ILi2EEEEEENS3_IJNS3_IJS6_NS4_ILi0EEEEEENS4_ILi8192EEEEEEEENS_10ViewEngineINS_8smem_ptrIPN7cutlass6half_tEEEEEEEC2ERKSE_RKSL_) ;  /* 0xfffe400000007944 */ /* 0x022fea0003c3ffff */
[----:B-1----:R1:W5:Y:S01]  /*23f00*/  LDL.64 R2, [R1+0x758] ;  /* 0x0007580001027983 */ /* 0x0023620000100a00 */
[----:B------:R-:W-:Y:S01]  /*23f10*/  IMAD.MOV.U32 R34, RZ, RZ, R24 ;  /* 0x000000ffff227224 */ /* 0x000fe200078e0018 */
[----:B------:R-:W-:Y:S02]  /*23f20*/  MOV R7, R25 ;  /* 0x0000001900077202 */ /* 0x000fe40000000f00 */
[----:B------:R-:W-:Y:S02]  /*23f30*/  MOV R10, 0x23f50 ;  /* 0x00023f50000a7802 */ /* 0x000fe40000000f00 */
[----:B-1---5:R-:W-:Y:S05]  /*23f40*/  CALL.REL.NOINC `($_ZN7cutlass13device_kernelIN5flash19enable_sm80_to_sm89INS1_16FlashAttnBwdSm80INS1_25CollectiveMainloopBwdSm80ILi2ELi2EN4cute5tupleIJNS5_1CILi128EEES8_NS7_ILi64EEEEEENS_6half_tEfNS_4arch4Sm80ELb0ELb0ELb1ELb0ELb0ELb0ELb0ELb0ELi2ELi4ELi4ELi4ELb0EEENS1_21CollectiveEpilogueBwdISA_SB_SD_Li256ELb0ELb0ELi2EEENS1_19SingleTileSchedulerILb0ELb0ELb0ELi128EEEEEEEEEvNT_6ParamsE$_ZN4cute3eso3ESOILb1ELb0EJNS_6LayoutINS_5tupleIJNS3_IJNS_1CILi8EEENS4_ILi1EEEEEENS4_ILi2EEEEEENS3_IJNS3_IJS6_NS4_ILi0EEEEEENS4_ILi64EEEEEEEENS_10ViewEngineIPN7cutlass6half_tEEEEEC2ERKSE_RKSJ_) ;  /* 0xfffe3f2000007944 */ /* 0x022fea0003c3ffff */
[----:B-1----:R1:W5:Y:S01]  /*23f50*/  LDL.64 R6, [R1+0x758] ;  /* 0x0007580001067983 */ /* 0x0023620000100a00 */
[----:B------:R-:W-:Y:S01]  /*23f60*/  IMAD.MOV.U32 R4, RZ, RZ, R2 ;  /* 0x000000ffff047224 */ /* 0x000fe200078e0002 */
[----:B------:R-:W-:Y:S02]  /*23f70*/  MOV R11, R3 ;  /* 0x00000003000b7202 */ /* 0x000fe40000000f00 */
[----:B------:R-:W-:Y:S02]  /*23f80*/  MOV R10, 0x23fa0 ;  /* 0x00023fa0000a7802 */ /* 0x000fe40000000f00 */
[----:B-1---5:R-:W-:Y:S05]  /*23f90*/  CALL.REL.NOINC `($_ZN7cutlass13device_kernelIN5flash19enable_sm80_to_sm89INS1_16FlashAttnBwdSm80INS1_25CollectiveMainloopBwdSm80ILi2ELi2EN4cute5tupleIJNS5_1CILi128EEES8_NS7_ILi64EEEEEENS_6half_tEfNS_4arch4Sm80ELb0ELb0ELb1ELb0ELb0ELb0ELb0ELb0ELi2ELi4ELi4ELi4ELb0EEENS1_21CollectiveEpilogueBwdISA_SB_SD_Li256ELb0ELb0ELi2EEENS1_19SingleTileSchedulerILb0ELb0ELb0ELi128EEEEEEEEEvNT_6ParamsE$_ZN4cute3eso3ESOILb1ELb0EJNS_6LayoutINS_5tupleIJNS3_IJNS_1CILi8EEENS4_ILi1EEEEEENS3_IJNS4_ILi2EEEEEEEEENS3_IJNS3_IJS6_NS4_ILi0EEEEEENS3_IJNS4_ILi8192EEEEEEEEEEENS_10ViewEngineINS_8smem_ptrIPN7cutlass6half_tEEEEEEEC2ERKSG_RKSN_) ;  /* 0xfffe3cf000007944 */ /* 0x022fea0003c3ffff */
[----:B-1----:R1:W5:Y:S01]  /*23fa0*/  LDL.64 R4, [R1+0x758] ;  /* 0x0007580001047983 */ /* 0x0023620000100a00 */
[----:B------:R-:W-:-:S02]  /*23fb0*/  MOV R2, R6 ;  /* 0x0000000600027202 */ /* 0x000fc40000000f00 */
[----:B------:R-:W-:Y:S02]  /*23fc0*/  MOV R6, 0x23fe0 ;  /* 0x00023fe000067802 */ /* 0x000fe40000000f00 */
[----:B-1---5:R-:W-:Y:S05]  /*23fd0*/  CALL.REL.NOINC `($_ZN7cutlass13device_kernelIN5flash19enable_sm80_to_sm89INS1_16FlashAttnBwdSm80INS1_25CollectiveMainloopBwdSm80ILi2ELi2EN4cute5tupleIJNS5_1CILi128EEES8_NS7_ILi64EEEEEENS_6half_tEfNS_4arch4Sm80ELb0ELb0ELb1ELb0ELb0ELb0ELb0ELb0ELi2ELi4ELi4ELi4ELb0EEENS1_21CollectiveEpilogueBwdISA_SB_SD_Li256ELb0ELb0ELi2EEENS1_19SingleTileSchedulerILb0ELb0ELb0ELi128EEEEEEEEEvNT_6ParamsE$_ZN4cute3eso3ESOILb1ELb0EJNS_6LayoutINS_5tupleIJNS3_IJNS_1CILi8EEENS4_ILi1EEEEEENS3_IJNS4_ILi2EEEEEEEEENS3_IJNS3_IJS6_NS4_ILi0EEEEEENS3_IJNS4_ILi64EEEEEEEEEEENS_10ViewEngineIPN7cutlass6half_tEEEEEC2ERKSG_RKSL_) ;  /* 0xfffe3c5000007944 */ /* 0x022fea0003c3ffff */
[----:B-1----:R1:W5:Y:S01]  /*23fe0*/  LDL.64 R2, [R1+0x758] ;  /* 0x0007580001027983 */ /* 0x0023620000100a00 */
[----:B------:R-:W-:-:S03]  /*23ff0*/  MOV R10, 0x24010 ;  /* 0x00024010000a7802 */ /* 0x000fc60000000f00 */
[----:B-1---5:R-:W-:Y:S05]  /*24000*/  CALL.REL.NOINC `($_ZN7cutlass13device_kernelIN5flash19enable_sm80_to_sm89INS1_16FlashAttnBwdSm80INS1_25CollectiveMainloopBwdSm80ILi2ELi2EN4cute5tupleIJNS5_1CILi128EEES8_NS7_ILi64EEEEEENS_6half_tEfNS_4arch4Sm80ELb0ELb0ELb1ELb0ELb0ELb0ELb0ELb0ELi2ELi4ELi4ELi4ELb0EEENS1_21CollectiveEpilogueBwdISA_SB_SD_Li256ELb0ELb0ELi2EEENS1_19SingleTileSchedulerILb0ELb0ELb0ELi128EEEEEEEEEvNT_6ParamsE$_ZN4cute3eso3ESOILb1ELb0EJNS_6LayoutINS_5tupleIJNS3_IJNS3_IJNS_1CILi8EEENS4_ILi1EEEEEES6_EEENS3_IJNS3_IJS6_S6_EEENS4_ILi2EEEEEEEEENS3_IJNS3_IJNS3_IJS6_NS4_ILi0EEEEEESD_EEENS3_IJNS3_IJSD_SD_EEENS4_ILi64EEEEEEEEEEENS_10ViewEngineIPN7cutlass6half_tEEEEEC2ERKSK_RKSP_) ;  /* 0xfffe329000007944 */ /* 0x022fea0003c3ffff */
[----:B-1----:R1:W5:Y:S01]  /*24010*/  LDL.64 R6, [R1+0x758] ;  /* 0x0007580001067983 */ /* 0x0023620000100a00 */
[----:B------:R-:W-:-:S03]  /*24020*/  MOV R10, 0x24040 ;  /* 0x00024040000a7802 */ /* 0x000fc60000000f00 */
[----:B-1---5:R-:W-:Y:S05]  /*24030*/  CALL.REL.NOINC `($_ZN7cutlass13device_kernelIN5flash19enable_sm80_to_sm89INS1_16FlashAttnBwdSm80INS1_25CollectiveMainloopBwdSm80ILi2ELi2EN4cute5tupleIJNS5_1CILi128EEES8_NS7_ILi64EEEEEENS_6half_tEfNS_4arch4Sm80ELb0ELb0ELb1ELb0ELb0ELb0ELb0ELb0ELi2ELi4ELi4ELi4ELb0EEENS1_21CollectiveEpilogueBwdISA_SB_SD_Li256ELb0ELb0ELi2EEENS1_19SingleTileSchedulerILb0ELb0ELb0ELi128EEEEEEEEEvNT_6ParamsE$_ZN4cute3eso3ESOILb1ELb0EJNS_6LayoutINS_5tupleIJNS3_IJNS3_IJNS_1CILi8EEENS4_ILi1EEEEEES6_EEENS3_IJNS3_IJS6_S6_EEENS4_ILi2EEEEEEEEENS3_IJNS3_IJNS3_IJS6_NS4_ILi0EEEEEESD_EEENS3_IJNS3_IJSD_SD_EEENS4_ILi8192EEEEEEEEEEENS_10ViewEngineINS_8smem_ptrIPN7cutlass6half_tEEEEEEEC2ERKSK_RKSR_) ;  /* 0xfffe32a000007944 */ /* 0x022fea0003c3ffff */
[----:B-1----:R1:W5:Y:S01]  /*24040*/  LDL.64 R2, [R1+0x758] ;  /* 0x0007580001027983 */ /* 0x0023620000100a00 */
[----:B------:R-:W-:Y:S02]  /*24050*/  MOV R34, R6 ;  /* 0x0000000600227202 */ /* 0x000fe40000000f00 */
[----:B------:R-:W-:Y:S02]  /*24060*/  MOV R10, 0x24080 ;  /* 0x00024080000a7802 */ /* 0x000fe40000000f00 */
[----:B-1---5:R-:W-:Y:S05]  /*24070*/  CALL.REL.NOINC `($_ZN7cutlass13device_kernelIN5flash19enable_sm80_to_sm89INS1_16FlashAttnBwdSm80INS1_25CollectiveMainloopBwdSm80ILi2ELi2EN4cute5tupleIJNS5_1CILi128EEES8_NS7_ILi64EEEEEENS_6half_tEfNS_4arch4Sm80ELb0ELb0ELb1ELb0ELb0ELb0ELb0ELb0ELi2ELi4ELi4ELi4ELb0EEENS1_21CollectiveEpilogueBwdISA_SB_SD_Li256ELb0ELb0ELi2EEENS1_19SingleTileSchedulerILb0ELb0ELb0ELi128EEEEEEEEEvNT_6ParamsE$_ZN4cute3eso3ESOILb1ELb0EJNS_6LayoutINS_5tupleIJNS3_IJNS_1CILi8EEENS4_ILi1EEEEEENS4_ILi2EEEEEENS3_IJNS3_IJS6_NS4_ILi0EEEEEENS4_ILi64EEEEEEEENS_10ViewEngineIPN7cutlass6half_tEEEEEC2ERKSE_RKSJ_) ;  /* 0xfffe3df000007944 */ /* 0x022fea0003c3ffff */
[----:B------:R2:W5:Y:S01]  /*24080*/  LDL.64 R10, [R1+0x758] ;  /* 0x00075800010a7983 */ /* 0x0005620000100a00 */
[----:B------:R-:W-:Y:S02]  /*24090*/  MOV R38, R62 ;  /* 0x0000003e00267202 */ /* 0x000fe40000000f00 */
[----:B------:R-:W-:Y:S02]  /*240a0*/  MOV R42, 0x240c0 ;  /* 0x000240c0002a7802 */ /* 0x000fe40000000f00 */
[----:B-12--5:R-:W-:Y:S05]  /*240b0*/  CALL.REL.NOINC `($_ZN7cutlass13device_kernelIN5flash19enable_sm80_to_sm89INS1_16FlashAttnBwdSm80INS1_25CollectiveMainloopBwdSm80ILi2ELi2EN4cute5tupleIJNS5_1CILi128EEES8_NS7_ILi64EEEEEENS_6half_tEfNS_4arch4Sm80ELb0ELb0ELb1ELb0ELb0ELb0ELb0ELb0ELi2ELi4ELi4ELi4ELb0EEENS1_21CollectiveEpilogueBwdISA_SB_SD_Li256ELb0ELb0ELi2EEENS1_19SingleTileSchedulerILb0ELb0ELb0ELi128EEEEEEEEEvNT_6ParamsE$_ZN4cute8smem_ptrIPN7cutlass6half_tEECI1NS_12iter_adaptorIS3_S4_EEES3_) ;  /* 0xfffe48b000007944 */ /* 0x026fea0003c3ffff */
[----:B-1----:R1:W5:Y:S01]  /*240c0*/  LDL.64 R2, [R1+0x758] ;  /* 0x0007580001027983 */ /* 0x0023620000100a00 */
[----:B------:R-:W-:-:S03]  /*240d0*/  MOV R6, 0x240f0 ;  /* 0x000240f000067802 */ /* 0x000fc60000000f00 */
[----:B-1---5:R-:W-:Y:S05]  /*240e0*/  CALL.REL.NOINC `($_ZN7cutlass13device_kernelIN5flash19enable_sm80_to_sm89INS1_16FlashAttnBwdSm80INS1_25CollectiveMainloopBwdSm80ILi2ELi2EN4cute5tupleIJNS5_1CILi128EEES8_NS7_ILi64EEEEEENS_6half_tEfNS_4arch4Sm80ELb0ELb0ELb1ELb0ELb0ELb0ELb0ELb0ELi2ELi4ELi4ELi4ELb0EEENS1_21CollectiveEpilogueBwdISA_SB_SD_Li256ELb0ELb0ELi2EEENS1_19SingleTileSchedulerILb0ELb0ELb0ELi128EEEEEEEEEvNT_6ParamsE$_ZN4cute3eso3ESOILb1ELb0EJNS_6LayoutINS_5tupleIJNS3_IJNS_1CILi8EEENS4_ILi1EEEEEENS4_ILi2EEEEEENS3_IJNS3_IJS6_NS4_ILi0EEEEEENS4_ILi8192EEEEEEEENS_10ViewEngineINS_8smem_ptrIPN7cutlass6half_tEEEEEEEC2ERKSE_RKSL_) ;  /* 0xfffe3e1000007944 */ /* 0x022fea0003c3ffff */
[----:B------:R2:W5:Y:S01]  /*240f0*/  LDL.64 R12, [R1+0x758] ;  /* 0x00075800010c7983 */ /* 0x0005620000100a00 */
[----:B------:R-:W-:Y:S01]  /*24100*/  IMAD.MOV.U32 R92, RZ, RZ, R62 ;  /* 0x000000ffff5c7224 */ /* 0x000fe200078e003e */
[----:B------:R-:W-:-:S02]  /*24110*/  MOV R43, RZ ;  /* 0x000000ff002b7202 */ /* 0x000fc40000000f00 */
        /* <DEDUP_REMOVED lines=14> */
[----:B------:R-:W-:-:S02]  /*24200*/  MOV R38, 0x24220 ;  /* 0x0002422000267802 */ /* 0x000fc40000000f00 */
[----:B-1---5:R-:W-:Y:S05]  /*24210*/  CALL.REL.NOINC `($_ZN7cutlass13device_kernelIN5flash19enable_sm80_to_sm89INS1_16FlashAttnBwdSm80INS1_25CollectiveMainloopBwdSm80ILi2ELi2EN4cute5tupleIJNS5_1CILi128EEES8_NS7_ILi64EEEEEENS_6half_tEfNS_4arch4Sm80ELb0ELb0ELb1ELb0ELb0ELb0ELb0ELb0ELi2ELi4ELi4ELi4ELb0EEENS1_21CollectiveEpilogueBwdISA_SB_SD_Li256ELb0ELb0ELi2EEENS1_19SingleTileSchedulerILb0ELb0ELb0ELi128EEEEEEEEEvNT_6ParamsE$_ZN4cute3eso3ESOILb1ELb0EJNS_6LayoutINS_5tupleIJNS3_IJNS_1CILi8EEENS4_ILi1EEEEEEEEENS3_IJNS3_IJS6_NS4_ILi0EEEEEEEEEEENS_10ViewEngineINS_8smem_ptrIPN7cutlass6half_tEEEEEEEC2ERKSC_RKSJ_) ;  /* 0xfffe390000007944 */ /* 0x022fea0003c3ffff */
[----:B-1----:R1:W5:Y:S01]  /*24220*/  LDL.64 R2, [R1+0x758] ;  /* 0x0007580001027983 */ /* 0x0023620000100a00 */
[----:B------:R-:W-:Y:S01]  /*24230*/  IMAD.MOV.U32 R92, RZ, RZ, R62 ;  /* 0x000000ffff5c7224 */ /* 0x000fe200078e003e */
[----:B------:R-:W-:-:S02]  /*24240*/  MOV R43, RZ ;  /* 0x000000ff002b7202 */ /* 0x000fc40000000f00 */
        /* <DEDUP_REMOVED lines=35> */
[----:B------:R-:W2:Y:S04]  /*24480*/  LDSM.16.MT88.4 R4, [R4] ;  /* 0x000000000404783b */ /* 0x000ea80000004200 */
        /* <DEDUP_REMOVED lines=55> */
[----:B-1----:R-:W-:-:S03]  /*24800*/  MOV R2, 0x24870 ;  /* 0x0002487000027802 */ /* 0x002fc60000000f00 */
[----:B------:R-:W2:Y:S04]  /*24810*/  LDSM.16.MT88.4 R4, [R4] ;  /* 0x000000000404783b */ /* 0x000ea80000004200 */
[----:B--2---:R1:W-:Y:S04]  /*24820*/  ST.E [R10.64], R4 ;  /* 0x000000040a007985 */ /* 0x0043e8000c101904 */
[----:B------:R1:W-:Y:S04]  /*24830*/  ST.E [R10.64+0x4], R5 ;  /* 0x000004050a007985 */ /* 0x0003e8000c101904 */
[----:B------:R1:W-:Y:S04]  /*24840*/  ST.E [R10.64+0x8], R6 ;  /* 0x000008060a007985 */ /* 0x0003e8000c101904 */
[----:B------:R1:W-:Y:S02]  /*24850*/  ST.E [R10.64+0xc], R7 ;  /* 0x00000c070a007985 */ /* 0x0003e4000c101904 */
[----:B-1----:R-:W-:Y:S05]  /*24860*/  CALL.REL.NOINC `($_ZN7cutlass13device_kernelIN5flash19enable_sm80_to_sm89INS1_16FlashAttnBwdSm80INS1_25CollectiveMainloopBwdSm80ILi2ELi2EN4cute5tupleIJNS5_1CILi128EEES8_NS7_ILi64EEEEEENS_6half_tEfNS_4arch4Sm80ELb0ELb0ELb1ELb0ELb0ELb0ELb0ELb0ELi2ELi4ELi4ELi4ELb0EEENS1_21CollectiveEpilogueBwdISA_SB_SD_Li256ELb0ELb0ELi2EEENS1_19SingleTileSchedulerILb0ELb0ELb0ELi128EEEEEEEEEvNT_6ParamsE$_ZZN4cute5sliceINS_5tupleIJNS_10UnderscoreES2_NS_1CILi0EEEEEENS1_IJNS1_IJNS3_ILi1EEES4_EEEiNS3_ILi1024EEEEEEEEDaRKT_RKT0_ENKUlRKT_RKT0_E_clIS2_iEEDaSI_SL_) ;  /* 0xfffe4a0000007944 */ /* 0x002fea0003c3ffff */
[----:B------:R-:W-:Y:S02]  /*24870*/  MOV R2, 0x24890 ;  /* 0x0002489000027802 */ /* 0x000fe40000000f00 */
[----:B------:R-:W-:Y:S05]  /*24880*/  CALL.REL.NOINC `($_ZN7cutlass13device_kernelIN5flash19enable_sm80_to_sm89INS1_16FlashAttnBwdSm80INS1_25CollectiveMainloopBwdSm80ILi2ELi2EN4cute5tupleIJNS5_1CILi128EEES8_NS7_ILi64EEEEEENS_6half_tEfNS_4arch4Sm80ELb0ELb0ELb1ELb0ELb0ELb0ELb0ELb0ELi2ELi4ELi4ELi4ELb0EEENS1_21CollectiveEpilogueBwdISA_SB_SD_Li256ELb0ELb0ELi2EEENS1_19SingleTileSchedulerILb0ELb0ELb0ELi128EEEEEEEEEvNT_6ParamsE$_ZZN4cute12filter_tupleINS_5tupleIJNS_10UnderscoreES2_NS_1CILi0EEEEEENS1_IJNS1_IJNS3_ILi1EEES4_EEEiNS3_ILi1024EEEEEEZNS_5sliceIS5_S9_EEDaRKT_RKT0_EUlRKT_RKT0_E_EEDaSD_SG_OT1_ENKUlDpSJ_E_clIJNS1_IJS7_EEENS1_IJiEEENS1_IJEEEEEEDaSQ_) ;  /* 0xfffe433000007944 */ /* 0x000fea0003c3ffff */
[----:B------:R-:W-:Y:S02]  /*24890*/  MOV R92, R75 ;  /* 0x0000004b005c7202 */ /* 0x000fe40000000f00 */
[----:B------:R-:W-:-:S02]  /*248a0*/  MOV R36, 0x248c0 ;  /* 0x000248c000247802 */ /* 0x000fc40000000f00 */
[----:B------:R-:W-:Y:S05]  /*248b0*/  CALL.REL.NOINC `($_ZN7cutlass13device_kernelIN5flash19enable_sm80_to_sm89INS1_16FlashAttnBwdSm80INS1_25CollectiveMainloopBwdSm80ILi2ELi2EN4cute5tupleIJNS5_1CILi128EEES8_NS7_ILi64EEEEEENS_6half_tEfNS_4arch4Sm80ELb0ELb0ELb1ELb0ELb0ELb0ELb0ELb0ELi2ELi4ELi4ELi4ELb0EEENS1_21CollectiveEpilogueBwdISA_SB_SD_Li256ELb0ELb0ELi2EEENS1_19SingleTileSchedulerILb0ELb0ELb0ELi128EEEEEEEEEvNT_6ParamsE$_ZN4cute5tupleIJNS0_IJNS0_IJNS_1CILi8EEENS1_ILi1EEEEEENS1_ILi2EEEEEENS0_IJNS0_IJS3_NS1_ILi0EEEEEEiEEEEEC2ERKS6_RKS9_) ;  /* 0xfffe3d9000007944 */ /* 0x000fea0003c3ffff */
[----:B-1----:R1:W5:Y:S01]  /*248c0*/  LDL R3, [R8] ;  /* 0x0000000008037983 */ /* 0x0023620000100800 */
[----:B------:R-:W-:-:S02]  /*248d0*/  MOV R92, R75 ;  /* 0x0000004b005c7202 */ /* 0x000fc40000000f00 */
[----:B------:R-:W-:Y:S02]  /*248e0*/  MOV R6, 0x24900 ;  /* 0x0002490000067802 */ /* 0x000fe40000000f00 */
[----:B-1---5:R-:W-:Y:S05]  /*248f0*/  CALL.REL.NOINC `($_ZN7cutlass13device_kernelIN5flash19enable_sm80_to_sm89INS1_16FlashAttnBwdSm80INS1_25CollectiveMainloopBwdSm80ILi2ELi2EN4cute5tupleIJNS5_1CILi128EEES8_NS7_ILi64EEEEEENS_6half_tEfNS_4arch4Sm80ELb0ELb0ELb1ELb0ELb0ELb0ELb0ELb0ELi2ELi4ELi4ELi4ELb0EEENS1_21CollectiveEpilogueBwdISA_SB_SD_Li256ELb0ELb0ELi2EEENS1_19SingleTileSchedulerILb0ELb0ELb0ELi128EEEEEEEEEvNT_6ParamsE$_ZN4cute3eso3ESOILb0ELb1EJNS_6LayoutINS_5tupleIJNS3_IJNS_1CILi8EEENS4_ILi1EEEEEENS4_ILi2EEEEEENS3_IJNS3_IJS6_NS4_ILi0EEEEEEiEEEEESA_EEC2ERKSD_RKSA_) ;  /* 0xfffe1de000007944 */ /* 0x022fea0003c3ffff */
[----:B------:R2:W5:Y:S01]  /*24900*/  LDL R36, [R8] ;  /* 0x0000000008247983 */ /* 0x0005620000100800 */
[----:B------:R-:W-:Y:S01]  /*24910*/  IMAD.MOV.U32 R38, RZ, RZ, R62 ;  /* 0x000000ffff267224 */ /* 0x000fe200078e003e */
[----:B-1----:R-:W-:Y:S01]  /*24920*/  MOV R2, R28 ;  /* 0x0000001c00027202 */ /* 0x002fe20000000f00 */
[----:B------:R-:W-:Y:S01]  /*24930*/  IMAD.MOV.U32 R3, RZ, RZ, R29 ;  /* 0x000000ffff037224 */ /* 0x000fe200078e001d */
[----:B------:R-:W-:Y:S02]  /*24940*/  MOV R42, 0x24960 ;  /* 0x00024960002a7802 */ /* 0x000fe40000000f00 */
[----:B--2--5:R-:W-:Y:S05]  /*24950*/  CALL.REL.NOINC `($_ZN7cutlass13device_kernelIN5flash19enable_sm80_to_sm89INS1_16FlashAttnBwdSm80INS1_25CollectiveMainloopBwdSm80ILi2ELi2EN4cute5tupleIJNS5_1CILi128EEES8_NS7_ILi64EEEEEENS_6half_tEfNS_4arch4Sm80ELb0ELb0ELb1ELb0ELb0ELb0ELb0ELb0ELi2ELi4ELi4ELi4ELb0EEENS1_21CollectiveEpilogueBwdISA_SB_SD_Li256ELb0ELb0ELi2EEENS1_19SingleTileSchedulerILb0ELb0ELb0ELi128EEEEEEEEEvNT_6ParamsE$_ZN4cute8smem_ptrIPN7cutlass6half_tEECI1NS_12iter_adaptorIS3_S4_EEES3_) ;  /* 0xfffe401000007944 */ /* 0x024fea0003c3ffff */
[----:B-1----:R-:W2:Y:S01]  /*24960*/  LDL.64 R2, [R1+0x758] ;  /* 0x0007580001027983 */ /* 0x002ea20000100a00 */
[----:B------:R-:W-:Y:S01]  /*24970*/  IMAD.MOV.U32 R92, RZ, RZ, R75 ;  /* 0x000000ffff5c7224 */ /* 0x000fe200078e004b */
[----:B------:R-:W-:Y:S02]  /*24980*/  MOV R93, R61 ;  /* 0x0000003d005d7202 */ /* 0x000fe40000000f00 */
[----:B------:R-:W-:Y:S01]  /*24990*/  MOV R38, 0x249c0 ;  /* 0x000249c000267802 */ /* 0x000fe20000000f00 */
[----:B--2---:R1:W-:Y:S04]  /*249a0*/  STL.64 [R1+0x770], R2 ;  /* 0x0007700201007387 */ /* 0x0043e80000100a00 */
[----:B-1----:R-:W-:Y:S05]  /*249b0*/  CALL.REL.NOINC `($_ZN7cutlass13device_kernelIN5flash19enable_sm80_to_sm89INS1_16FlashAttnBwdSm80INS1_25CollectiveMainloopBwdSm80ILi2ELi2EN4cute5tupleIJNS5_1CILi128EEES8_NS7_ILi64EEEEEENS_6half_tEfNS_4arch4Sm80ELb0ELb0ELb1ELb0ELb0ELb0ELb0ELb0ELi2ELi4ELi4ELi4ELb0EEENS1_21CollectiveEpilogueBwdISA_SB_SD_Li256ELb0ELb0ELi2EEENS1_19SingleTileSchedulerILb0ELb0ELb0ELi128EEEEEEEEEvNT_6ParamsE$_ZN4cute3eso3ESOILb0ELb0EJNS_6LayoutINS_5tupleIJNS3_IJNS_1CILi8EEENS4_ILi1EEEEEENS4_ILi2EEEEEENS3_IJNS3_IJS6_NS4_ILi0EEEEEEiEEEEENS_10ViewEngineINS_8smem_ptrIPN7cutlass6half_tEEEEEEEC2ERKSD_RKSK_) ;  /* 0xfffe165000007944 */ /* 0x002fea0003c3ffff */
[----:B------:R2:W5:Y:S04]  /*249c0*/  LDL R37, [R8] ;  /* 0x0000000008257983 */ /* 0x0005680000100800 */
[----:B------:R2:W5:Y:S01]  /*249d0*/  LDL.64 R4, [R8+0x8] ;  /* 0x0000080008047983 */ /* 0x0005620000100a00 */
[----:B------:R-:W-:Y:S01]  /*249e0*/  IMAD.MOV.U32 R92, RZ, RZ, R75 ;  /* 0x000000ffff5c7224 */ /* 0x000fe200078e004b */
[----:B------:R-:W-:Y:S01]  /*249f0*/  MOV R38, R22 ;  /* 0x0000001600267202 */ /* 0x000fe20000000f00 */
[----:B-1----:R-:W-:Y:S01]  /*24a00*/  IMAD.MOV.U32 R3, RZ, RZ, R23 ;  /* 0x000000ffff037224 */ /* 0x002fe200078e0017 */
[----:B------:R-:W-:-:S02]  /*24a10*/  MOV R36, 0x24a30 ;  /* 0x00024a3000247802 */ /* 0x000fc40000000f00 */
[----:B--2--5:R-:W-:Y:S05]  /*24a20*/  CALL.REL.NOINC `($_ZN7cutlass13device_kernelIN5flash19enable_sm80_to_sm89INS1_16FlashAttnBwdSm80INS1_25CollectiveMainloopBwdSm80ILi2ELi2EN4cute5tupleIJNS5_1CILi128EEES8_NS7_ILi64EEEEEENS_6half_tEfNS_4arch4Sm80ELb0ELb0ELb1ELb0ELb0ELb0ELb0ELb0ELi2ELi4ELi4ELi4ELb0EEENS1_21CollectiveEpilogueBwdISA_SB_SD_Li256ELb0ELb0ELi2EEENS1_19SingleTileSchedulerILb0ELb0ELb0ELi128EEEEEEEEEvNT_6ParamsE$_ZN4cute3eso3ESOILb1ELb0EJNS_6LayoutINS_5tupleIJNS3_IJNS3_IJNS_1CILi4EEENS4_ILi2EEEEEENS4_ILi1EEEEEES6_EEENS3_IJNS3_IJNS3_IJS8_NS4_ILi32EEEEEENS4_ILi0EEEEEENS4_ILi64EEEEEEEENS_10ViewEngineIPN7cutlass6half_tEEEEEC2ERKSH_RKSM_) ;  /* 0xfffe273000007944 */ /* 0x024fea0003c3ffff */
[----:B-1----:R1:W5:Y:S01]  /*24a30*/  LDL.64 R2, [R8] ;  /* 0x0000000008027983 */ /* 0x0023620000100a00 */
[----:B------:R-:W-:-:S03]  /*24a40*/  MOV R36, 0x24a60 ;  /* 0x00024a6000247802 */ /* 0x000fc60000000f00 */
[----:B-1---5:R-:W-:Y:S05]  /*24a50*/  CALL.REL.NOINC `($_ZN7cutlass13device_kernelIN5flash19enable_sm80_to_sm89INS1_16FlashAttnBwdSm80INS1_25CollectiveMainloopBwdSm80ILi2ELi2EN4cute5tupleIJNS5_1CILi128EEES8_NS7_ILi64EEEEEENS_6half_tEfNS_4arch4Sm80ELb0ELb0ELb1ELb0ELb0ELb0ELb0ELb0ELi2ELi4ELi4ELi4ELb0EEENS1_21CollectiveEpilogueBwdISA_SB_SD_Li256ELb0ELb0ELi2EEENS1_19SingleTileSchedulerILb0ELb0ELb0ELi128EEEEEEEEEvNT_6ParamsE$_ZZN4cute4takeILi1ELi2ENS_5tupleIJNS1_IJNS_1CILi1EEENS2_ILi0EEEEEEiEEEEEDaRKT1_ENKUlDpRKT_E_clIJiEEEDaSD_) ;  /* 0xfffe473000007944 */ /* 0x022fea0003c3ffff */
[----:B------:R-:W-:Y:S02]  /*24a60*/  MOV R92, R62 ;  /* 0x0000003e005c7202 */ /* 0x000fe40000000f00 */
[----:B------:R-:W-:-:S02]  /*24a70*/  MOV R38, 0x24a90 ;  /* 0x00024a9000267802 */ /* 0x000fc40000000f00 */
[----:B------:R-:W-:Y:S05]  /*24a80*/  CALL.REL.NOINC `($_ZN7cutlass13device_kernelIN5flash19enable_sm80_to_sm89INS1_16FlashAttnBwdSm80INS1_25CollectiveMainloopBwdSm80ILi2ELi2EN4cute5tupleIJNS5_1CILi128EEES8_NS7_ILi64EEEEEENS_6half_tEfNS_4arch4Sm80ELb0ELb0ELb1ELb0ELb0ELb0ELb0ELb0ELi2ELi4ELi4ELi4ELb0EEENS1_21CollectiveEpilogueBwdISA_SB_SD_Li256ELb0ELb0ELi2EEENS1_19SingleTileSchedulerILb0ELb0ELb0ELi128EEEEEEEEEvNT_6ParamsE$_ZN4cute3eso3ESOILb1ELb0EJNS_5tupleIJNS_1CILi1EEENS3_ILi0EEEEEENS2_IJiEEEEEC2ERKS6_RKS7_) ;  /* 0xfffe253000007944 */ /* 0x000fea0003c3ffff */
[----:B-1----:R1:W5:Y:S01]  /*24a90*/  LDL R37, [R1+0x758] ;  /* 0x0007580001257983 */ /* 0x0023620000100800 */
[----:B------:R-:W-:-:S02]  /*24aa0*/  MOV R92, R75 ;  /* 0x0000004b005c7202 */ /* 0x000fc40000000f00 */
[----:B------:R-:W-:Y:S02]  /*24ab0*/  MOV R38, 0x24ad0 ;  /* 0x00024ad000267802 */ /* 0x000fe40000000f00 */
[----:B-1---5:R-:W-:Y:S05]  /*24ac0*/  CALL.REL.NOINC `($_ZN7cutlass13device_kernelIN5flash19enable_sm80_to_sm89INS1_16FlashAttnBwdSm80INS1_25CollectiveMainloopBwdSm80ILi2ELi2EN4cute5tupleIJNS5_1CILi128EEES8_NS7_ILi64EEEEEENS_6half_tEfNS_4arch4Sm80ELb0ELb0ELb1ELb0ELb0ELb0ELb0ELb0ELi2ELi4ELi4ELi4ELb0EEENS1_21CollectiveEpilogueBwdISA_SB_SD_Li256ELb0ELb0ELi2EEENS1_19SingleTileSchedulerILb0ELb0ELb0ELi128EEEEEEEEEvNT_6ParamsE$_ZN4cute5tupleIJNS0_IJNS0_IJNS_1CILi8EEENS1_ILi1EEEEEENS0_IJNS1_ILi2EEEEEEEEENS0_IJNS0_IJS3_NS1_ILi0EEEEEENS0_IJiEEEEEEEEC2ERKS7_RKSB_) ;  /* 0xfffe3b4000007944 */ /* 0x022fea0003c3ffff */
[----:B------:R2:W5:Y:S01]  /*24ad0*/  LDL R40, [R8] ;  /* 0x0000000008287983 */ /* 0x0005620000100800 */
[----:B------:R-:W-:Y:S01]  /*24ae0*/  IMAD.MOV.U32 R92, RZ, RZ, R75 ;  /* 0x000000ffff5c7224 */ /* 0x000fe200078e004b */
[----:B------:R-:W-:Y:S02]  /*24af0*/  MOV R93, R61 ;  /* 0x0000003d005d7202 */ /* 0x000fe40000000f00 */
[----:B------:R2:W-:Y:S01]  /*24b00*/  STL.64 [R1+0x770], R4 ;  /* 0x0007700401007387 */ /* 0x0005e20000100a00 */
[----:B------:R-:W-:-:S03]  /*24b10*/  MOV R38, 0x24b30 ;  /* 0x00024b3000267802 */ /* 0x000fc60000000f00 */
[----:B-12--5:R-:W-:Y:S05]  /*24b20*/  CALL.REL.NOINC `($_ZN7cutlass13device_kernelIN5flash19enable_sm80_to_sm89INS1_16FlashAttnBwdSm80INS1_25CollectiveMainloopBwdSm80ILi2ELi2EN4cute5tupleIJNS5_1CILi128EEES8_NS7_ILi64EEEEEENS_6half_tEfNS_4arch4Sm80ELb0ELb0ELb1ELb0ELb0ELb0ELb0ELb0ELi2ELi4ELi4ELi4ELb0EEENS1_21CollectiveEpilogueBwdISA_SB_SD_Li256ELb0ELb0ELi2EEENS1_19SingleTileSchedulerILb0ELb0ELb0ELi128EEEEEEEEEvNT_6ParamsE$_ZN4cute3eso3ESOILb0ELb0EJNS_6LayoutINS_5tupleIJNS3_IJNS_1CILi8EEENS4_ILi1EEEEEENS3_IJNS4_ILi2EEEEEEEEENS3_IJNS3_IJS6_NS4_ILi0EEEEEENS3_IJiEEEEEEEENS_10ViewEngineINS_8smem_ptrIPN7cutlass6half_tEEEEEEEC2ERKSF_RKSM_) ;  /* 0xfffe147000007944 */ /* 0x026fea0003c3ffff */
[----:B------:R2:W5:Y:S04]  /*24b30*/  LDL R5, [R8] ;  /* 0x0000000008057983 */ /* 0x0005680000100800 */
[----:B------:R2:W5:Y:S01]  /*24b40*/  LDL.64 R12, [R8+0x8] ;  /* 0x00000800080c7983 */ /* 0x0005620000100a00 */
[----:B------:R-:W-:-:S02]  /*24b50*/  MOV R92, R75 ;  /* 0x0000004b005c7202 */ /* 0x000fc40000000f00 */
[----:B------:R-:W-:Y:S02]  /*24b60*/  MOV R38, 0x24b80 ;  /* 0x00024b8000267802 */ /* 0x000fe40000000f00 */
[----:B-12--5:R-:W-:Y:S05]  /*24b70*/  CALL.REL.NOINC `($_ZN7cutlass13device_kernelIN5flash19enable_sm80_to_sm89INS1_16FlashAttnBwdSm80INS1_25CollectiveMainloopBwdSm80ILi2ELi2EN4cute5tupleIJNS5_1CILi128EEES8_NS7_ILi64EEEEEENS_6half_tEfNS_4arch4Sm80ELb0ELb0ELb1ELb0ELb0ELb0ELb0ELb0ELi2ELi4ELi4ELi4ELb0EEENS1_21CollectiveEpilogueBwdISA_SB_SD_Li256ELb0ELb0ELi2EEENS1_19SingleTileSchedulerILb0ELb0ELb0ELi128EEEEEEEEEvNT_6ParamsE$_ZN4cute3eso3ESOILb1ELb0EJNS_6LayoutINS_5tupleIJNS3_IJNS3_IJNS_1CILi4EEENS4_ILi2EEEEEENS4_ILi1EEEEEENS3_IJS6_EEEEEENS3_IJNS3_IJNS3_IJS8_NS4_ILi32EEEEEENS4_ILi0EEEEEENS3_IJNS4_ILi64EEEEEEEEEEENS_10ViewEngineIPN7cutlass6half_tEEEEEC2ERKSJ_RKSO_) ;  /* 0xfffe25a000007944 */ /* 0x026fea0003c3ffff */
[----:B-1----:R1:W5:Y:S01]  /*24b80*/  LDL.64 R2, [R8] ;  /* 0x0000000008027983 */ /* 0x0023620000100a00 */
[----:B------:R-:W-:Y:S02]  /*24b90*/  MOV R92, R75 ;  /* 0x0000004b005c7202 */ /* 0x000fe40000000f00 */
[----:B------:R-:W-:Y:S02]  /*24ba0*/  MOV R38, 0x24bc0 ;  /* 0x00024bc000267802 */ /* 0x000fe40000000f00 */
[----:B-1---5:R-:W-:Y:S05]  /*24bb0*/  CALL.REL.NOINC `($_ZN7cutlass13device_kernelIN5flash19enable_sm80_to_sm89INS1_16FlashAttnBwdSm80INS1_25CollectiveMainloopBwdSm80ILi2ELi2EN4cute5tupleIJNS5_1CILi128EEES8_NS7_ILi64EEEEEENS_6half_tEfNS_4arch4Sm80ELb0ELb0ELb1ELb0ELb0ELb0ELb0ELb0ELi2ELi4ELi4ELi4ELb0EEENS1_21CollectiveEpilogueBwdISA_SB_SD_Li256ELb0ELb0ELi2EEENS1_19SingleTileSchedulerILb0ELb0ELb0ELi128EEEEEEEEEvNT_6ParamsE$_ZN4cute3eso3ESOILb1ELb0EJNS_6LayoutINS_5tupleIJNS3_IJNS3_IJNS3_IJNS_1CILi4EEENS4_ILi2EEEEEENS4_ILi1EEEEEES8_EEENS3_IJNS3_IJNS3_IJS8_S8_EEES8_EEES6_EEEEEENS3_IJNS3_IJNS3_IJNS3_IJS8_NS4_ILi32EEEEEENS4_ILi0EEEEEESH_EEENS3_IJNS3_IJNS3_IJSH_SH_EEESH_EEENS4_ILi64EEEEEEEEEEENS_10ViewEngineIPN7cutlass6half_tEEEEEC2ERKSP_RKSU_) ;  /* 0xfffe244000007944 */ /* 0x022fea0003c3ffff */
[----:B-1----:R1:W5:Y:S01]  /*24bc0*/  LDL.64 R2, [R8] ;  /* 0x0000000008027983 */ /* 0x0023620000100a00 */
[----:B------:R-:W-:Y:S02]  /*24bd0*/  MOV R93, R75 ;  /* 0x0000004b005d7202 */ /* 0x000fe40000000f00 */
[----:B------:R-:W-:Y:S02]  /*24be0*/  MOV R6, 0x24c00 ;  /* 0x00024c0000067802 */ /* 0x000fe40000000f00 */
[----:B-1---5:R-:W-:Y:S05]  /*24bf0*/  CALL.REL.NOINC `($_ZN7cutlass13device_kernelIN5flash19enable_sm80_to_sm89INS1_16FlashAttnBwdSm80INS1_25CollectiveMainloopBwdSm80ILi2ELi2EN4cute5tupleIJNS5_1CILi128EEES8_NS7_ILi64EEEEEENS_6half_tEfNS_4arch4Sm80ELb0ELb0ELb1ELb0ELb0ELb0ELb0ELb0ELi2ELi4ELi4ELi4ELb0EEENS1_21CollectiveEpilogueBwdISA_SB_SD_Li256ELb0ELb0ELi2EEENS1_19SingleTileSchedulerILb0ELb0ELb0ELi128EEEEEEEEEvNT_6ParamsE$_ZN4cute5tupleIJNS0_IJNS_1CILi2EEEEEENS0_IJiEEEEEC2ERKS3_RKS4_) ;  /* 0xfffe3ba000007944 */ /* 0x022fea0003c3ffff */
[----:B------:R-:W2:Y:S01]  /*24c00*/  LDL R6, [R8] ;  /* 0x0000000008067983 */ /* 0x000ea20000100800 */
[----:B------:R-:W-:Y:S02]  /*24c10*/  MOV R92, R60 ;  /* 0x0000003c005c7202 */ /* 0x000fe40000000f00 */
[----:B-1----:R-:W-:Y:S01]  /*24c20*/  MOV R4, 0x24c50 ;  /* 0x00024c5000047802 */ /* 0x002fe20000000f00 */
[----:B--2---:R1:W-:Y:S04]  /*24c30*/  STL [R1+0x750], R6 ;  /* 0x0007500601007387 */ /* 0x0043e80000100800 */
[----:B-1----:R-:W-:Y:S05]  /*24c40*/  CALL.REL.NOINC `($_ZN7cutlass13device_kernelIN5flash19enable_sm80_to_sm89INS1_16FlashAttnBwdSm80INS1_25CollectiveMainloopBwdSm80ILi2ELi2EN4cute5tupleIJNS5_1CILi128EEES8_NS7_ILi64EEEEEENS_6half_tEfNS_4arch4Sm80ELb0ELb0ELb1ELb0ELb0ELb0ELb0ELb0ELi2ELi4ELi4ELi4ELb0EEENS1_21CollectiveEpilogueBwdISA_SB_SD_Li256ELb0ELb0ELi2EEENS1_19SingleTileSchedulerILb0ELb0ELb0ELi128EEEEEEEEEvNT_6ParamsE$_ZZN4cute14logical_divideINS_5tupleIJNS1_IJNS_1CILi8EEENS2_ILi1EEEEEENS1_IJNS2_ILi2EEEEEEEEENS1_IJNS1_IJS4_NS2_ILi0EEEEEENS1_IJiEEEEEENS1_IJS5_NS_6LayoutIS4_S9_EEEEEEEDaRKNSD_IT_T0_EERKT1_ENKUlRKT_RKT0_E_clINSD_IS7_SB_EESE_EEDaSQ_ST_) ;  /* 0xfffe441000007944 */ /* 0x002fea0003c3ffff */
[----:B------:R-:W-:Y:S02]  /*24c50*/  MOV R4, R75 ;  /* 0x0000004b00047202 */ /* 0x000fe40000000f00 */
[----:B------:R-:W-:-:S02]  /*24c60*/  MOV R6, 0x24c80 ;  /* 0x00024c8000067802 */ /* 0x000fc40000000f00 */
[----:B-----5:R-:W-:Y:S05]  /*24c70*/  CALL.REL.NOINC `($_ZN7cutlass13device_kernelIN5flash19enable_sm80_to_sm89INS1_16FlashAttnBwdSm80INS1_25CollectiveMainloopBwdSm80ILi2ELi2EN4cute5tupleIJNS5_1CILi128EEES8_NS7_ILi64EEEEEENS_6half_tEfNS_4arch4Sm80ELb0ELb0ELb1ELb0ELb0ELb0ELb0ELb0ELi2ELi4ELi4ELi4ELb0EEENS1_21CollectiveEpilogueBwdISA_SB_SD_Li256ELb0ELb0ELi2EEENS1_19SingleTileSchedulerILb0ELb0ELb0ELi128EEEEEEEEEvNT_6ParamsE$_ZN4cute3eso3ESOILb1ELb0EJNS_5tupleIJNS2_IJNS_1CILi1EEENS3_ILi0EEEEEENS2_IJS5_S5_EEEEEENS2_IJS5_iEEEEEC2ERKS8_RKS9_) ;  /* 0xfffe228000007944 */ /* 0x020fea0003c3ffff */
[----:B-1----:R1:W5:Y:S01]  /*24c80*/  LDL R5, [R8] ;  /* 0x0000000008057983 */ /* 0x0023620000100800 */
[----:B------:R-:W-:-:S02]  /*24c90*/  MOV R93, R75 ;  /* 0x0000004b005d7202 */ /* 0x000fc40000000f00 */
[----:B------:R-:W-:Y:S02]  /*24ca0*/  MOV R6, 0x24cc0 ;  /* 0x00024cc000067802 */ /* 0x000fe40000000f00 */
[----:B-1---5:R-:W-:Y:S05]  /*24cb0*/  CALL.REL.NOINC `($_ZN7cutlass13device_kernelIN5flash19enable_sm80_to_sm89INS1_16FlashAttnBwdSm80INS1_25CollectiveMainloopBwdSm80ILi2ELi2EN4cute5tupleIJNS5_1CILi128EEES8_NS7_ILi64EEEEEENS_6half_tEfNS_4arch4Sm80ELb0ELb0ELb1ELb0ELb0ELb0ELb0ELb0ELi2ELi4ELi4ELi4ELb0EEENS1_21CollectiveEpilogueBwdISA_SB_SD_Li256ELb0ELb0ELi2EEENS1_19SingleTileSchedulerILb0ELb0ELb0ELi128EEEEEEEEEvNT_6ParamsE$_ZN4cute5tupleIJNS0_IJNS0_IJNS0_IJNS_1CILi8EEENS1_ILi1EEEEEENS0_IJS3_S3_EEEEEENS0_IJS3_NS1_ILi2EEEEEEEEENS0_IJNS0_IJNS0_IJS3_NS1_ILi0EEEEEENS0_IJSA_SA_EEEEEENS0_IJSA_iEEEEEEEEC2ERKS9_RKSF_) ;  /* 0xfffe36c000007944 */ /* 0x022fea0003c3ffff */
[----:B-1----:R1:W5:Y:S01]  /*24cc0*/  LDL R5, [R8] ;  /* 0x0000000008057983 */ /* 0x0023620000100800 */
[----:B------:R-:W-:Y:S02]  /*24cd0*/  MOV R4, R75 ;  /* 0x0000004b00047202 */ /* 0x000fe40000000f00 */
[----:B------:R-:W-:Y:S02]  /*24ce0*/  MOV R6, 0x24d00 ;  /* 0x00024d0000067802 */ /* 0x000fe40000000f00 */
[----:B-1---5:R-:W-:Y:S05]  /*24cf0*/  CALL.REL.NOINC `($_ZN7cutlass13device_kernelIN5flash19enable_sm80_to_sm89INS1_16FlashAttnBwdSm80INS1_25CollectiveMainloopBwdSm80ILi2ELi2EN4cute5tupleIJNS5_1CILi128EEES8_NS7_ILi64EEEEEENS_6half_tEfNS_4arch4Sm80ELb0ELb0ELb1ELb0ELb0ELb0ELb0ELb0ELi2ELi4ELi4ELi4ELb0EEENS1_21CollectiveEpilogueBwdISA_SB_SD_Li256ELb0ELb0ELi2EEENS1_19SingleTileSchedulerILb0ELb0ELb0ELi128EEEEEEEEEvNT_6ParamsE$_ZN4cute3eso3ESOILb1ELb0EJNS_5tupleIJNS2_IJNS_1CILi1EEENS3_ILi0EEEEEENS2_IJS5_S5_EEEEEENS2_IJS5_iEEEEEC2ERKS8_RKS9_) ;  /* 0xfffe220000007944 */ /* 0x022fea0003c3ffff */
[----:B-1----:R1:W5:Y:S01]  /*24d00*/  LDL R5, [R8] ;  /* 0x0000000008057983 */ /* 0x0023620000100800 */
[----:B------:R-:W-:Y:S02]  /*24d10*/  MOV R92, R75 ;  /* 0x0000004b005c7202 */ /* 0x000fe40000000f00 */
[----:B------:R-:W-:Y:S02]  /*24d20*/  MOV R6, 0x24d40 ;  /* 0x00024d4000067802 */ /* 0x000fe40000000f00 */
[----:B-1---5:R-:W-:Y:S05]  /*24d30*/  CALL.REL.NOINC `($_ZN7cutlass13device_kernelIN5flash19enable_sm80_to_sm89INS1_16FlashAttnBwdSm80INS1_25CollectiveMainloopBwdSm80ILi2ELi2EN4cute5tupleIJNS5_1CILi128EEES8_NS7_ILi64EEEEEENS_6half_tEfNS_4arch4Sm80ELb0ELb0ELb1ELb0ELb0ELb0ELb0ELb0ELi2ELi4ELi4ELi4ELb0EEENS1_21CollectiveEpilogueBwdISA_SB_SD_Li256ELb0ELb0ELi2EEENS1_19SingleTileSchedulerILb0ELb0ELb0ELi128EEEEEEEEEvNT_6ParamsE$_ZN4cute3eso3ESOILb1ELb0EJNS_5tupleIJNS_1CILi0EEES4_EEEiEEC2ERKS5_RKi) ;  /* 0xfffe224000007944 */ /* 0x022fea0003c3ffff */
[----:B-1----:R1:W5:Y:S01]  /*24d40*/  LDL R5, [R8] ;  /* 0x0000000008057983 */ /* 0x0023620000100800 */
[----:B------:R-:W-:Y:S02]  /*24d50*/  MOV R92, R75 ;  /* 0x0000004b005c7202 */ /* 0x000fe40000000f00 */
[----:B------:R-:W-:Y:S02]  /*24d60*/  MOV R6, 0x24d80 ;  /* 0x00024d8000067802 */ /* 0x000fe40000000f00 */
[----:B-1---5:R-:W-:Y:S05]  /*24d70*/  CALL.REL.NOINC `($_ZN7cutlass13device_kernelIN5flash19enable_sm80_to_sm89INS1_16FlashAttnBwdSm80INS1_25CollectiveMainloopBwdSm80ILi2ELi2EN4cute5tupleIJNS5_1CILi128EEES8_NS7_ILi64EEEEEENS_6half_tEfNS_4arch4Sm80ELb0ELb0ELb1ELb0ELb0ELb0ELb0ELb0ELi2ELi4ELi4ELi4ELb0EEENS1_21CollectiveEpilogueBwdISA_SB_SD_Li256ELb0ELb0ELi2EEENS1_19SingleTileSchedulerILb0ELb0ELb0ELi128EEEEEEEEEvNT_6ParamsE$_ZN4cute3eso3ESOILb1ELb0EJNS_5tupleIJNS2_IJNS_1CILi1EEENS3_ILi0EEEEEES5_EEENS2_IJNS2_IJS5_S5_EEEiEEEEEC2ERKS7_RKS9_) ;  /* 0xfffe21c000007944 */ /* 0x022fea0003c3ffff */
[----:B-1----:R1:W5:Y:S01]  /*24d80*/  LDL R5, [R8] ;  /* 0x0000000008057983 */ /* 0x0023620000100800 */
[----:B------:R-:W-:-:S02]  /*24d90*/  MOV R92, R75 ;  /* 0x0000004b005c7202 */ /* 0x000fc40000000f00 */
[----:B------:R-:W-:Y:S02]  /*24da0*/  MOV R6, 0x24dc0 ;  /* 0x00024dc000067802 */ /* 0x000fe40000000f00 */
[----:B-1---5:R-:W-:Y:S05]  /*24db0*/  CALL.REL.NOINC `($_ZN7cutlass13device_kernelIN5flash19enable_sm80_to_sm89INS1_16FlashAttnBwdSm80INS1_25CollectiveMainloopBwdSm80ILi2ELi2EN4cute5tupleIJNS5_1CILi128EEES8_NS7_ILi64EEEEEENS_6half_tEfNS_4arch4Sm80ELb0ELb0ELb1ELb0ELb0ELb0ELb0ELb0ELi2ELi4ELi4ELi4ELb0EEENS1_21CollectiveEpilogueBwdISA_SB_SD_Li256ELb0ELb0ELi2EEENS1_19SingleTileSchedulerILb0ELb0ELb0ELi128EEEEEEEEEvNT_6ParamsE$_ZN4cute5tupleIJNS0_IJNS0_IJNS0_IJNS_1CILi8EEENS1_ILi1EEEEEES3_EEENS0_IJNS0_IJS3_S3_EEENS1_ILi2EEEEEEEEENS0_IJNS0_IJNS0_IJS3_NS1_ILi0EEEEEESA_EEENS0_IJNS0_IJSA_SA_EEEiEEEEEEEEC2ERKS9_RKSF_) ;  /* 0xfffe360000007944 */ /* 0x022fea0003c3ffff */
[----:B------:R2:W5:Y:S01]  /*24dc0*/  LDL R10, [R8] ;  /* 0x00000000080a7983 */ /* 0x0005620000100800 */
[----:B------:R-:W-:Y:S01]  /*24dd0*/  IMAD.MOV.U32 R92, RZ, RZ, R75 ;  /* 0x000000ffff5c7224 */ /* 0x000fe200078e004b */
[----:B------:R-:W-:Y:S02]  /*24de0*/  MOV R93, R61 ;  /* 0x0000003d005d7202 */ /* 0x000fe40000000f00 */
[----:B------:R2:W-:Y:S01]  /*24df0*/  STL.64 [R1+0x770], R12 ;  /* 0x0007700c01007387 */ /* 0x0005e20000100a00 */
[----:B------:R-:W-:-:S03]  /*24e00*/  MOV R6, 0x24e20 ;  /* 0x00024e2000067802 */ /* 0x000fc60000000f00 */
[----:B-12--5:R-:W-:Y:S05]  /*24e10*/  CALL.REL.NOINC `($_ZN7cutlass13device_kernelIN5flash19enable_sm80_to_sm89INS1_16FlashAttnBwdSm80INS1_25CollectiveMainloopBwdSm80ILi2ELi2EN4cute5tupleIJNS5_1CILi128EEES8_NS7_ILi64EEEEEENS_6half_tEfNS_4arch4Sm80ELb0ELb0ELb1ELb0ELb0ELb0ELb0ELb0ELi2ELi4ELi4ELi4ELb0EEENS1_21CollectiveEpilogueBwdISA_SB_SD_Li256ELb0ELb0ELi2EEENS1_19SingleTileSchedulerILb0ELb0ELb0ELi128EEEEEEEEEvNT_6ParamsE$_ZN4cute3eso3ESOILb0ELb0EJNS_6LayoutINS_5tupleIJNS3_IJNS3_IJNS_1CILi8EEENS4_ILi1EEEEEES6_EEENS3_IJNS3_IJS6_S6_EEENS4_ILi2EEEEEEEEENS3_IJNS3_IJNS3_IJS6_NS4_ILi0EEEEEESD_EEENS3_IJNS3_IJSD_SD_EEEiEEEEEEEENS_10ViewEngineINS_8smem_ptrIPN7cutlass6half_tEEEEEEEC2ERKSJ_RKSQ_) ;  /* 0xfffe0c0000007944 */ /* 0x026fea0003c3ffff */
[----:B------:R2:W5:Y:S04]  /*24e20*/  LDL R6, [R8] ;  /* 0x0000000008067983 */ /* 0x0005680000100800 */
[----:B-1----:R2:W5:Y:S01]  /*24e30*/  LDL.64 R4, [R8+0x8] ;  /* 0x0000080008047983 */ /* 0x0025620000100a00 */
[----:B------:R-:W-:Y:S01]  /*24e40*/  IMAD.MOV.U32 R38, RZ, RZ, R2 ;  /* 0x000000ffff267224 */ /* 0x000fe200078e0002 */
[----:B------:R-:W-:-:S02]  /*24e50*/  MOV R92, R62 ;  /* 0x0000003e005c7202 */ /* 0x000fc40000000f00 */
[----:B------:R-:W-:Y:S02]  /*24e60*/  MOV R36, 0x24e80 ;  /* 0x00024e8000247802 */ /* 0x000fe40000000f00 */
[----:B--2--5:R-:W-:Y:S05]  /*24e70*/  CALL.REL.NOINC `($_ZN7cutlass13device_kernelIN5flash19enable_sm80_to_sm89INS1_16FlashAttnBwdSm80INS1_25CollectiveMainloopBwdSm80ILi2ELi2EN4cute5tupleIJNS5_1CILi128EEES8_NS7_ILi64EEEEEENS_6half_tEfNS_4arch4Sm80ELb0ELb0ELb1ELb0ELb0ELb0ELb0ELb0ELi2ELi4ELi4ELi4ELb0EEENS1_21CollectiveEpilogueBwdISA_SB_SD_Li256ELb0ELb0ELi2EEENS1_19SingleTileSchedulerILb0ELb0ELb0ELi128EEEEEEEEEvNT_6ParamsE$_ZN4cute3eso3ESOILb1ELb0EJNS_6LayoutINS_5tupleIJNS3_IJNS3_IJNS_1CILi4EEENS4_ILi2EEEEEENS4_ILi1EEEEEES6_EEENS3_IJNS3_IJNS3_IJS8_NS4_ILi32EEEEEENS4_ILi0EEEEEENS4_ILi64EEEEEEEENS_10ViewEngineIPN7cutlass6half_tEEEEEC2ERKSH_RKSM_) ;  /* 0xfffe22e000007944 */ /* 0x024fea0003c3ffff */
[----:B------:R2:W5:Y:S01]  /*24e80*/  LDL.64 R12, [R1+0x758] ;  /* 0x00075800010c7983 */ /* 0x0005620000100a00 */
[----:B------:R-:W-:Y:S02]  /*24e90*/  MOV R3, R6 ;  /* 0x0000000600037202 */ /* 0x000fe40000000f00 */
[----:B-1----:R-:W-:Y:S02]  /*24ea0*/  MOV R2, 0x24ec0 ;  /* 0x00024ec000027802 */ /* 0x002fe40000000f00 */
[----:B--2--5:R-:W-:Y:S05]  /*24eb0*/  CALL.REL.NOINC `($_ZN7cutlass13device_kernelIN5flash19enable_sm80_to_sm89INS1_16FlashAttnBwdSm80INS1_25CollectiveMainloopBwdSm80ILi2ELi2EN4cute5tupleIJNS5_1CILi128EEES8_NS7_ILi64EEEEEENS_6half_tEfNS_4arch4Sm80ELb0ELb0ELb1ELb0ELb0ELb0ELb0ELb0ELi2ELi4ELi4ELi4ELb0EEENS1_21CollectiveEpilogueBwdISA_SB_SD_Li256ELb0ELb0ELi2EEENS1_19SingleTileSchedulerILb0ELb0ELb0ELi128EEEEEEEEEvNT_6ParamsE$_ZZN4cute5sliceINS_5tupleIJNS1_IJNS_10UnderscoreENS_1CILi0EEEEEENS1_IJS4_S2_EEEEEENS1_IJNS1_IJNS1_IJNS3_ILi1EEES4_EEES4_EEENS1_IJNS1_IJS4_S4_EEEiEEEEEEEEDaRKT_RKT0_ENKUlRKT_RKT0_E_clIS6_SC_EEDaSM_SP_) ;  /* 0xfffe438000007944 */ /* 0x024fea0003c3ffff */
[----:B------:R-:W-:Y:S02]  /*24ec0*/  MOV R2, 0x24ee0 ;  /* 0x00024ee000027802 */ /* 0x000fe40000000f00 */
[----:B------:R-:W-:Y:S05]  /*24ed0*/  CALL.REL.NOINC `($_ZN7cutlass13device_kernelIN5flash19enable_sm80_to_sm89INS1_16FlashAttnBwdSm80INS1_25CollectiveMainloopBwdSm80ILi2ELi2EN4cute5tupleIJNS5_1CILi128EEES8_NS7_ILi64EEEEEENS_6half_tEfNS_4arch4Sm80ELb0ELb0ELb1ELb0ELb0ELb0ELb0ELb0ELi2ELi4ELi4ELi4ELb0EEENS1_21CollectiveEpilogueBwdISA_SB_SD_Li256ELb0ELb0ELi2EEENS1_19SingleTileSchedulerILb0ELb0ELb0ELi128EEEEEEEEEvNT_6ParamsE$_ZZN4cute12filter_tupleINS_5tupleIJNS1_IJNS_10UnderscoreENS_1CILi0EEEEEENS1_IJS4_S2_EEEEEENS1_IJNS1_IJNS1_IJNS3_ILi1EEES4_EEES4_EEENS1_IJNS1_IJS4_S4_EEEiEEEEEEZNS_5sliceIS7_SD_EEDaRKT_RKT0_EUlRKT_RKT0_E_EEDaSH_SK_OT1_ENKUlDpSN_E_clIJNS1_IJS9_EEENS1_IJiEEEEEEDaSU_) ;  /* 0xfffe3c5000007944 */ /* 0x000fea0003c3ffff */
[----:B------:R-:W-:Y:S02]  /*24ee0*/  MOV R92, R62 ;  /* 0x0000003e005c7202 */ /* 0x000fe40000000f00 */
[----:B------:R-:W-:Y:S02]  /*24ef0*/  MOV R36, 0x24f10 ;  /* 0x00024f1000247802 */ /* 0x000fe40000000f00 */
[----:B------:R-:W-:Y:S05]  /*24f00*/  CALL.REL.NOINC `($_ZN7cutlass13device_kernelIN5flash19enable_sm80_to_sm89INS1_16FlashAttnBwdSm80INS1_25CollectiveMainloopBwdSm80ILi2ELi2EN4cute5tupleIJNS5_1CILi128EEES8_NS7_ILi64EEEEEENS_6half_tEfNS_4arch4Sm80ELb0ELb0ELb1ELb0ELb0ELb0ELb0ELb0ELi2ELi4ELi4ELi4ELb0EEENS1_21CollectiveEpilogueBwdISA_SB_SD_Li256ELb0ELb0ELi2EEENS1_19SingleTileSchedulerILb0ELb0ELb0ELi128EEEEEEEEEvNT_6ParamsE$_ZN4cute5tupleIJNS0_IJNS0_IJNS_1CILi8EEENS1_ILi1EEEEEENS1_ILi2EEEEEENS0_IJNS0_IJS3_NS1_ILi0EEEEEEiEEEEEC2ERKS6_RKS9_) ;  /* 0xfffe374000007944 */ /* 0x000fea0003c3ffff */
[----:B-1----:R1:W5:Y:S01]  /*24f10*/  LDL R3, [R1+0x758] ;  /* 0x0007580001037983 */ /* 0x0023620000100800 */
[----:B------:R-:W-:Y:S02]  /*24f20*/  MOV R92, R62 ;  /* 0x0000003e005c7202 */ /* 0x000fe40000000f00 */
[----:B------:R-:W-:Y:S02]  /*24f30*/  MOV R6, 0x24f50 ;  /* 0x00024f5000067802 */ /* 0x000fe40000000f00 */
[----:B-1---5:R-:W-:Y:S05]  /*24f40*/  CALL.REL.NOINC `($_ZN7cutlass13device_kernelIN5flash19enable_sm80_to_sm89INS1_16FlashAttnBwdSm80INS1_25CollectiveMainloopBwdSm80ILi2ELi2EN4cute5tupleIJNS5_1CILi128EEES8_NS7_ILi64EEEEEENS_6half_tEfNS_4arch4Sm80ELb0ELb0ELb1ELb0ELb0ELb0ELb0ELb0ELi2ELi4ELi4ELi4ELb0EEENS1_21CollectiveEpilogueBwdISA_SB_SD_Li256ELb0ELb0ELi2EEENS1_19SingleTileSchedulerILb0ELb0ELb0ELi128EEEEEEEEEvNT_6ParamsE$_ZN4cute3eso3ESOILb0ELb1EJNS_6LayoutINS_5tupleIJNS3_IJNS_1CILi8EEENS4_ILi1EEEEEENS4_ILi2EEEEEENS3_IJNS3_IJS6_NS4_ILi0EEEEEEiEEEEESA_EEC2ERKSD_RKSA_) ;  /* 0xfffe179000007944 */ /* 0x022fea0003c3ffff */
[----:B------:R2:W5:Y:S01]  /*24f50*/  LDL R36, [R1+0x758] ;  /* 0x0007580001247983 */ /* 0x0005620000100800 */
[----:B-1----:R-:W-:Y:S01]  /*24f60*/  IMAD.MOV.U32 R2, RZ, RZ, R4 ;  /* 0x000000ffff027224 */ /* 0x002fe200078e0004 */
[----:B------:R-:W-:Y:S01]  /*24f70*/  MOV R3, R5 ;  /* 0x0000000500037202 */ /* 0x000fe20000000f00 */
[----:B------:R-:W-:Y:S01]  /*24f80*/  IMAD.MOV.U32 R38, RZ, RZ, R62 ;  /* 0x000000ffff267224 */ /* 0x000fe200078e003e */
[----:B------:R-:W-:-:S02]  /*24f90*/  MOV R42, 0x24fb0 ;  /* 0x00024fb0002a7802 */ /* 0x000fc40000000f00 */
[----:B--2--5:R-:W-:Y:S05]  /*24fa0*/  CALL.REL.NOINC `($_ZN7cutlass13device_kernelIN5flash19enable_sm80_to_sm89INS1_16FlashAttnBwdSm80INS1_25CollectiveMainloopBwdSm80ILi2ELi2EN4cute5tupleIJNS5_1CILi128EEES8_NS7_ILi64EEEEEENS_6half_tEfNS_4arch4Sm80ELb0ELb0ELb1ELb0ELb0ELb0ELb0ELb0ELi2ELi4ELi4ELi4ELb0EEENS1_21CollectiveEpilogueBwdISA_SB_SD_Li256ELb0ELb0ELi2EEENS1_19SingleTileSchedulerILb0ELb0ELb0ELi128EEEEEEEEEvNT_6ParamsE$_ZN4cute8smem_ptrIPN7cutlass6half_tEECI1NS_12iter_adaptorIS3_S4_EEES3_) ;  /* 0xfffe39c000007944 */ /* 0x024fea0003c3ffff */
[----:B-1----:R-:W2:Y:S01]  /*24fb0*/  LDL.64 R2, [R1+0x758] ;  /* 0x0007580001027983 */ /* 0x002ea20000100a00 */
[----:B------:R-:W-:Y:S01]  /*24fc0*/  IMAD.MOV.U32 R92, RZ, RZ, R62 ;  /* 0x000000ffff5c7224 */ /* 0x000fe200078e003e */
[----:B------:R-:W-:-:S02]  /*24fd0*/  MOV R93, R61 ;  /* 0x0000003d005d7202 */ /* 0x000fc40000000f00 */
[----:B------:R-:W-:Y:S01]  /*24fe0*/  MOV R38, 0x25010 ;  /* 0x0002501000267802 */ /* 0x000fe20000000f00 */
[----:B--2---:R1:W-:Y:S04]  /*24ff0*/  STL.64 [R1+0x770], R2 ;  /* 0x0007700201007387 */ /* 0x0043e80000100a00 */
[----:B-1----:R-:W-:Y:S05]  /*25000*/  CALL.REL.NOINC `($_ZN7cutlass13device_kernelIN5flash19enable_sm80_to_sm89INS1_16FlashAttnBwdSm80INS1_25CollectiveMainloopBwdSm80ILi2ELi2EN4cute5tupleIJNS5_1CILi128EEES8_NS7_ILi64EEEEEENS_6half_tEfNS_4arch4Sm80ELb0ELb0ELb1ELb0ELb0ELb0ELb0ELb0ELi2ELi4ELi4ELi4ELb0EEENS1_21CollectiveEpilogueBwdISA_SB_SD_Li256ELb0ELb0ELi2EEENS1_19SingleTileSchedulerILb0ELb0ELb0ELi128EEEEEEEEEvNT_6ParamsE$_ZN4cute3eso3ESOILb0ELb0EJNS_6LayoutINS_5tupleIJNS3_IJNS_1CILi8EEENS4_ILi1EEEEEENS4_ILi2EEEEEENS3_IJNS3_IJS6_NS4_ILi0EEEEEEiEEEEENS_10ViewEngineINS_8smem_ptrIPN7cutlass6half_tEEEEEEEC2ERKSD_RKSK_) ;  /* 0xfffe100000007944 */ /* 0x002fea0003c3ffff */
[----:B------:R2:W5:Y:S04]  /*25010*/  LDL R8, [R1+0x758] ;  /* 0x0007580001087983 */ /* 0x0005680000100800 */
[----:B------:R2:W5:Y:S01]  /*25020*/  LDL.64 R14, [R1+0x760] ;  /* 0x00076000010e7983 */ /* 0x0005620000100a00 */
[----:B------:R-:W-:Y:S01]  /*25030*/  IMAD.MOV.U32 R92, RZ, RZ, R62 ;  /* 0x000000ffff5c7224 */ /* 0x000fe200078e003e */
[----:B-1----:R-:W-:Y:S02]  /*25040*/  MOV R43, RZ ;  /* 0x000000ff002b7202 */ /* 0x002fe40000000f00 */
[----:B------:R-:W-:Y:S02]  /*25050*/  MOV R42, 0x25070 ;  /* 0x00025070002a7802 */ /* 0x000fe40000000f00 */
[----:B--2--5:R-:W-:Y:S05]  /*25060*/  CALL.REL.NOINC `($_ZN7cutlass13device_kernelIN5flash19enable_sm80_to_sm89INS1_16FlashAttnBwdSm80INS1_25CollectiveMainloopBwdSm80ILi2ELi2EN4cute5tupleIJNS5_1CILi128EEES8_NS7_ILi64EEEEEENS_6half_tEfNS_4arch4Sm80ELb0ELb0ELb1ELb0ELb0ELb0ELb0ELb0ELi2ELi4ELi4ELi4ELb0EEENS1_21CollectiveEpilogueBwdISA_SB_SD_Li256ELb0ELb0ELi2EEENS1_19SingleTileSchedulerILb0ELb0ELb0ELi128EEEEEEEEEvNT_6ParamsE$_ZN4cute3eso3ESOILb1ELb0EJNS_10UnderscoreEiEEC2ERKS2_RKi) ;  /* 0xfffe186000007944 */ /* 0x024fea0003c3ffff */
[----:B------:R-:W2:Y:S01]  /*25070*/  LDL R37, [R1+0x758] ;  /* 0x0007580001257983 */ /* 0x000ea20000100800 */
[----:B------:R-:W-:-:S02]  /*25080*/  MOV R92, R62 ;  /* 0x0000003e005c7202 */ /* 0x000fc40000000f00 */
[----:B------:R-:W-:Y:S01]  /*25090*/  MOV R38, 0x250c0 ;  /* 0x000250c000267802 */ /* 0x000fe20000000f00 */
[----:B--2---:R-:W-:Y:S02]  /*250a0*/  IMAD R37, R8, R37, RZ ;  /* 0x0000002508257224 */ /* 0x004fe400078e02ff */
        /* <DEDUP_REMOVED lines=19> */
[----:B-1----:R-:W-:Y:S05]  /*251e0*/  CALL.REL.NOINC `($_ZN7cutlass13device_kernelIN5flash19enable_sm80_to_sm89INS1_16FlashAttnBwdSm80INS1_25CollectiveMainloopBwdSm80ILi2ELi2EN4cute5tupleIJNS5_1CILi128EEES8_NS7_ILi64EEEEEENS_6half_tEfNS_4arch4Sm80ELb0ELb0ELb1ELb0ELb0ELb0ELb0ELb0ELi2ELi4ELi4ELi4ELb0EEENS1_21CollectiveEpilogueBwdISA_SB_SD_Li256ELb0ELb0ELi2EEENS1_19SingleTileSchedulerILb0ELb0ELb0ELi128EEEEEEEEEvNT_6ParamsE$_ZN4cute3eso3ESOILb1ELb0EJNS_6LayoutINS_5tupleIJNS3_IJNS3_IJNS_1CILi4EEENS4_ILi2EEEEEENS4_ILi1EEEEEEEEENS3_IJNS3_IJNS3_IJS8_NS4_ILi32EEEEEENS4_ILi0EEEEEEEEEEEiEEC2ERKSG_RKi) ;  /* 0xfffe1ef000007944 */ /* 0x002fea0003c3ffff */
[----:B-1----:R-:W2:Y:S01]  /*251f0*/  LDL R5, [R1+0x758] ;  /* 0x0007580001057983 */ /* 0x002ea20000100800 */
[----:B------:R-:W-:Y:S02]  /*25200*/  MOV R92, R62 ;  /* 0x0000003e005c7202 */ /* 0x000fe40000000f00 */
[----:B------:R-:W-:Y:S01]  /*25210*/  MOV R6, 0x25250 ;  /* 0x0002525000067802 */ /* 0x000fe20000000f00 */
[----:B--2---:R-:W-:-:S05]  /*25220*/  IMAD.WIDE R4, R5, 0x2, R12 ;  /* 0x0000000205047825 */ /* 0x004fca00078e020c */
[----:B------:R-:W-:Y:S02]  /*25230*/  MOV R10, R4 ;  /* 0x00000004000a7202 */ /* 0x000fe40000000f00 */
[----:B------:R-:W-:Y:S05]  /*25240*/  CALL.REL.NOINC `($_ZN7cutlass13device_kernelIN5flash19enable_sm80_to_sm89INS1_16FlashAttnBwdSm80INS1_25CollectiveMainloopBwdSm80ILi2ELi2EN4cute5tupleIJNS5_1CILi128EEES8_NS7_ILi64EEEEEENS_6half_tEfNS_4arch4Sm80ELb0ELb0ELb1ELb0ELb0ELb0ELb0ELb0ELi2ELi4ELi4ELi4ELb0EEENS1_21CollectiveEpilogueBwdISA_SB_SD_Li256ELb0ELb0ELi2EEENS1_19SingleTileSchedulerILb0ELb0ELb0ELi128EEEEEEEEEvNT_6ParamsE$_ZN4cute3eso3ESOILb1ELb0EJNS_6LayoutINS_5tupleIJNS3_IJNS3_IJNS_1CILi4EEENS4_ILi2EEEEEENS4_ILi1EEEEEEEEENS3_IJNS3_IJNS3_IJS8_NS4_ILi32EEEEEENS4_ILi0EEEEEEEEEEENS_10ViewEngineIPN7cutlass6half_tEEEEEC2ERKSG_RKSL_) ;  /* 0xfffe1e3000007944 */ /* 0x000fea0003c3ffff */
        /* <DEDUP_REMOVED lines=12> */
[----:B-1----:R1:W5:Y:S01]  /*25310*/  LDL R3, [R1+0x758] ;  /* 0x0007580001037983 */ /* 0x0023620000100800 */
[----:B------:R-:W-:-:S02]  /*25320*/  MOV R92, R62 ;  /* 0x0000003e005c7202 */ /* 0x000fc40000000f00 */
[----:B------:R-:W-:Y:S02]  /*25330*/  MOV R6, 0x25350 ;  /* 0x0002535000067802 */ /* 0x000fe40000000f00 */
[----:B-1---5:R-:W-:Y:S05]  /*25340*/  CALL.REL.NOINC `($_ZN7cutlass13device_kernelIN5flash19enable_sm80_to_sm89INS1_16FlashAttnBwdSm80INS1_25CollectiveMainloopBwdSm80ILi2ELi2EN4cute5tupleIJNS5_1CILi128EEES8_NS7_ILi64EEEEEENS_6half_tEfNS_4arch4Sm80ELb0ELb0ELb1ELb0ELb0ELb0ELb0ELb0ELi2ELi4ELi4ELi4ELb0EEENS1_21CollectiveEpilogueBwdISA_SB_SD_Li256ELb0ELb0ELi2EEENS1_19SingleTileSchedulerILb0ELb0ELb0ELi128EEEEEEEEEvNT_6ParamsE$_ZN4cute3eso3ESOILb1ELb0EJNS_6LayoutINS_5tupleIJNS3_IJNS3_IJNS_1CILi2EEES5_EEENS4_ILi1EEEEEEEEENS3_IJNS3_IJNS3_IJS7_NS4_ILi16EEEEEENS4_ILi0EEEEEEEEEEENS_10ViewEngineIPjEEEEC2ERKSF_RKSI_) ;  /* 0xfffe1cf000007944 */ /* 0x022fea0003c3ffff */
[----:B------:R-:W2:Y:S01]  /*25350*/  LDL.64 R10, [R1+0x758] ;  /* 0x00075800010a7983 */ /* 0x000ea20000100a00 */
[----:B------:R-:W-:Y:S01]  /*25360*/  IADD3 R3, R3, -c[0x0][0x18], RZ ;  /* 0x8000060003037a10 */ /* 0x000fe20007ffe0ff */
[----:B------:R-:W-:Y:S01]  /*25370*/  ULDC.64 UR4, c[0x0][0x118] ;  /* 0x0000460000047ab9 */ /* 0x000fe20000000a00 */
[----:B------:R-:W-:Y:S01]  /*25380*/  IMAD.MOV.U32 R92, RZ, RZ, R62 ;  /* 0x000000ffff5c7224 */ /* 0x000fe200078e003e */
[----:B------:R-:W-:Y:S01]  /*25390*/  MOV R42, 0x25410 ;  /* 0x00025410002a7802 */ /* 0x000fe20000000f00 */
[----:B------:R-:W-:Y:S01]  /*253a0*/  IMAD.MOV.U32 R43, RZ, RZ, 0x1 ;  /* 0x00000001ff2b7424 */ /* 0x000fe200078e00ff */
[----:B-1----:R-:W2:Y:S04]  /*253b0*/  LDSM.16.MT88.4 R4, [R3] ;  /* 0x000000000304783b */ /* 0x002ea80000004200 */
[----:B--2---:R1:W-:Y:S04]  /*253c0*/  ST.E [R10.64], R4 ;  /* 0x000000040a007985 */ /* 0x0043e8000c101904 */
[----:B------:R1:W-:Y:S04]  /*253d0*/  ST.E [R10.64+0x4], R5 ;  /* 0x000004050a007985 */ /* 0x0003e8000c101904 */
[----:B------:R1:W-:Y:S04]  /*253e0*/  ST.E [R10.64+0x40], R6 ;  /* 0x000040060a007985 */ /* 0x0003e8000c101904 */
[----:B------:R1:W-:Y:S02]  /*253f0*/  ST.E [R10.64+0x44], R7 ;  /* 0x000044070a007985 */ /* 0x0003e4000c101904 */
[----:B-1----:R-:W-:Y:S05]  /*25400*/  CALL.REL.NOINC `($_ZN7cutlass13device_kernelIN5flash19enable_sm80_to_sm89INS1_16FlashAttnBwdSm80INS1_25CollectiveMainloopBwdSm80ILi2ELi2EN4cute5tupleIJNS5_1CILi128EEES8_NS7_ILi64EEEEEENS_6half_tEfNS_4arch4Sm80ELb0ELb0ELb1ELb0ELb0ELb0ELb0ELb0ELi2ELi4ELi4ELi4ELb0EEENS1_21CollectiveEpilogueBwdISA_SB_SD_Li256ELb0ELb0ELi2EEENS1_19SingleTileSchedulerILb0ELb0ELb0ELi128EEEEEEEEEvNT_6ParamsE$_ZN4cute3eso3ESOILb1ELb0EJNS_10UnderscoreEiEEC2ERKS2_RKi) ;  /* 0xfffe14c000007944 */ /* 0x002fea0003c3ffff */
        /* <DEDUP_REMOVED lines=16> */
[----:B------:R-:W-:-:S02]  /*25510*/  MOV R43, 0x1 ;  /* 0x00000001002b7802 */ /* 0x000fc40000000f00 */
        /* <DEDUP_REMOVED lines=30> */
[----:B-1----:R-:W-:Y:S01]  /*25700*/  IADD3 R4, R3, -c[0x0][0x18], RZ ;  /* 0x8000060003047a10 */ /* 0x002fe20007ffe0ff */
        /* <DEDUP_REMOVED lines=9> */
[----:B-1----:R-:W-:Y:S05]  /*257a0*/  CALL.REL.NOINC `($_ZN7cutlass13device_kernelIN5flash19enable_sm80_to_sm89INS1_16FlashAttnBwdSm80INS1_25CollectiveMainloopBwdSm80ILi2ELi2EN4cute5tupleIJNS5_1CILi128EEES8_NS7_ILi64EEEEEENS_6half_tEfNS_4arch4Sm80ELb0ELb0ELb1ELb0ELb0ELb0ELb0ELb0ELi2ELi4ELi4ELi4ELb0EEENS1_21CollectiveEpilogueBwdISA_SB_SD_Li256ELb0ELb0ELi2EEENS1_19SingleTileSchedulerILb0ELb0ELb0ELi128EEEEEEEEEvNT_6ParamsE$_ZN4cute3eso3ESOILb1ELb0EJNS_10UnderscoreES2_iEEC2ERKS2_S5_RKi) ;  /* 0xfffe10e000007944 */ /* 0x002fea0003c3ffff */
[----:B-1----:R-:W2:Y:S01]  /*257b0*/  LDL R3, [R1+0x758] ;  /* 0x0007580001037983 */ /* 0x002ea20000100800 */
[----:B------:R-:W-:-:S02]  /*257c0*/  MOV R4, 0x257f0 ;  /* 0x000257f000047802 */ /* 0x000fc40000000f00 */
[----:B--2---:R-:W-:Y:S02]  /*257d0*/  SHF.L.U32 R3, R3, 0xa, RZ ;  /* 0x0000000a03037819 */ /* 0x004fe400000006ff */
[----:B------:R-:W-:Y:S05]  /*257e0*/  CALL.REL.NOINC `($_ZN7cutlass13device_kernelIN5flash19enable_sm80_to_sm89INS1_16FlashAttnBwdSm80INS1_25CollectiveMainloopBwdSm80ILi2ELi2EN4cute5tupleIJNS5_1CILi128EEES8_NS7_ILi64EEEEEENS_6half_tEfNS_4arch4Sm80ELb0ELb0ELb1ELb0ELb0ELb0ELb0ELb0ELi2ELi4ELi4ELi4ELb0EEENS1_21CollectiveEpilogueBwdISA_SB_SD_Li256ELb0ELb0ELi2EEENS1_19SingleTileSchedulerILb0ELb0ELb0ELi128EEEEEEEEEvNT_6ParamsE$_ZN4cute3eso3ESOILb1ELb0EJNS_6LayoutINS_5tupleIJNS3_IJNS_1CILi8EEENS4_ILi1EEEEEENS4_ILi2EEEEEENS3_IJNS3_IJS6_NS4_ILi0EEEEEENS4_ILi8192EEEEEEEEiEEC2ERKSE_RKi) ;  /* 0xfffe275000007944 */ /* 0x000fea0003c3ffff */
[----:B------:R-:W-:Y:S01]  /*257f0*/  ULDC.64 UR4, c[0x0][0x118] ;  /* 0x0000460000047ab9 */ /* 0x000fe20000000a00 */
[----:B-1----:R-:W2:Y:S04]  /*25800*/  LDL R2, [R1+0x758] ;  /* 0x0007580001027983 */ /* 0x002ea80000100800 */
[----:B------:R-:W2:Y:S01]  /*25810*/  LD.E.64 R4, [R26.64] ;  /* 0x000000041a047980 */ /* 0x000ea2000c101b00 */
[----:B------:R-:W-:Y:S02]  /*25820*/  MOV R38, R62 ;  /* 0x0000003e00267202 */ /* 0x000fe40000000f00 */
[----:B------:R-:W-:Y:S01]  /*25830*/  MOV R42, 0x25860 ;  /* 0x00025860002a7802 */ /* 0x000fe20000000f00 */
[----:B--2---:R-:W-:-:S04]  /*25840*/  IMAD.WIDE R2, R2, 0x2, R4 ;  /* 0x0000000202027825 */ /* 0x004fc800078e0204 */
[----:B------:R-:W-:Y:S05]  /*25850*/  CALL.REL.NOINC `($_ZN7cutlass13device_kernelIN5flash19enable_sm80_to_sm89INS1_16FlashAttnBwdSm80INS1_25CollectiveMainloopBwdSm80ILi2ELi2EN4cute5tupleIJNS5_1CILi128EEES8_NS7_ILi64EEEEEENS_6half_tEfNS_4arch4Sm80ELb0ELb0ELb1ELb0ELb0ELb0ELb0ELb0ELi2ELi4ELi4ELi4ELb0EEENS1_21CollectiveEpilogueBwdISA_SB_SD_Li256ELb0ELb0ELi2EEENS1_19SingleTileSchedulerILb0ELb0ELb0ELi128EEEEEEEEEvNT_6ParamsE$_ZN4cute8smem_ptrIPN7cutlass6half_tEECI1NS_12iter_adaptorIS3_S4_EEES3_) ;  /* 0xfffe311000007944 */ /* 0x000fea0003c3ffff */
[----:B-1----:R1:W5:Y:S01]  /*25860*/  LDL.64 R2, [R1+0x758] ;  /* 0x0007580001027983 */ /* 0x0023620000100a00 */
[----:B------:R-:W-:-:S03]  /*25870*/  MOV R6, 0x25890 ;  /* 0x0002589000067802 */ /* 0x000fc60000000f00 */
[----:B-1---5:R-:W-:Y:S05]  /*25880*/  CALL.REL.NOINC `($_ZN7cutlass13device_kernelIN5flash19enable_sm80_to_sm89INS1_16FlashAttnBwdSm80INS1_25CollectiveMainloopBwdSm80ILi2ELi2EN4cute5tupleIJNS5_1CILi128EEES8_NS7_ILi64EEEEEENS_6half_tEfNS_4arch4Sm80ELb0ELb0ELb1ELb0ELb0ELb0ELb0ELb0ELi2ELi4ELi4ELi4ELb0EEENS1_21CollectiveEpilogueBwdISA_SB_SD_Li256ELb0ELb0ELi2EEENS1_19SingleTileSchedulerILb0ELb0ELb0ELi128EEEEEEEEEvNT_6ParamsE$_ZN4cute3eso3ESOILb1ELb0EJNS_6LayoutINS_5tupleIJNS3_IJNS_1CILi8EEENS4_ILi1EEEEEENS4_ILi2EEEEEENS3_IJNS3_IJS6_NS4_ILi0EEEEEENS4_ILi8192EEEEEEEENS_10ViewEngineINS_8smem_ptrIPN7cutlass6half_tEEEEEEEC2ERKSE_RKSL_) ;  /* 0xfffe267000007944 */ /* 0x022fea0003c3ffff */
        /* <DEDUP_REMOVED lines=8> */
[----:B------:R-:W-:Y:S05]  /*25910*/  CALL.REL.NOINC `($_ZN7cutlass13device_kernelIN5flash19enable_sm80_to_sm89INS1_16FlashAttnBwdSm80INS1_25CollectiveMainloopBwdSm80ILi2ELi2EN4cute5tupleIJNS5_1CILi128EEES8_NS7_ILi64EEEEEENS_6half_tEfNS_4arch4Sm80ELb0ELb0ELb1ELb0ELb0ELb0ELb0ELb0ELi2ELi4ELi4ELi4ELb0EEENS1_21CollectiveEpilogueBwdISA_SB_SD_Li256ELb0ELb0ELi2EEENS1_19SingleTileSchedulerILb0ELb0ELb0ELi128EEEEEEEEEvNT_6ParamsE$_ZN4cute3eso3ESOILb1ELb0EJNS_6LayoutINS_5tupleIJNS3_IJNS_1CILi8EEENS4_ILi1EEEEEENS4_ILi2EEEEEENS3_IJNS3_IJS6_NS4_ILi0EEEEEENS4_ILi64EEEEEEEEiEEC2ERKSE_RKi) ;  /* 0xfffe25a000007944 */ /* 0x000fea0003c3ffff */
[----:B-1----:R-:W2:Y:S01]  /*25920*/  LDL R3, [R1+0x758] ;  /* 0x0007580001037983 */ /* 0x002ea20000100800 */
[----:B------:R-:W-:Y:S01]  /*25930*/  MOV R10, 0x25970 ;  /* 0x00025970000a7802 */ /* 0x000fe20000000f00 */
[----:B--2---:R-:W-:-:S05]  /*25940*/  IMAD.WIDE R6, R3, 0x2, R24 ;  /* 0x0000000203067825 */ /* 0x004fca00078e0218 */
[----:B------:R-:W-:Y:S02]  /*25950*/  MOV R34, R6 ;  /* 0x0000000600227202 */ /* 0x000fe40000000f00 */
[----:B------:R-:W-:Y:S05]  /*25960*/  CALL.REL.NOINC `($_ZN7cutlass13device_kernelIN5flash19enable_sm80_to_sm89INS1_16FlashAttnBwdSm80INS1_25CollectiveMainloopBwdSm80ILi2ELi2EN4cute5tupleIJNS5_1CILi128EEES8_NS7_ILi64EEEEEENS_6half_tEfNS_4arch4Sm80ELb0ELb0ELb1ELb0ELb0ELb0ELb0ELb0ELi2ELi4ELi4ELi4ELb0EEENS1_21CollectiveEpilogueBwdISA_SB_SD_Li256ELb0ELb0ELi2EEENS1_19SingleTileSchedulerILb0ELb0ELb0ELi128EEEEEEEEEvNT_6ParamsE$_ZN4cute3eso3ESOILb1ELb0EJNS_6LayoutINS_5tupleIJNS3_IJNS_1CILi8EEENS4_ILi1EEEEEENS4_ILi2EEEEEENS3_IJNS3_IJS6_NS4_ILi0EEEEEENS4_ILi64EEEEEEEENS_10ViewEngineIPN7cutlass6half_tEEEEEC2ERKSE_RKSJ_) ;  /* 0xfffe250000007944 */ /* 0x000fea0003c3ffff */
[----:B------:R2:W5:Y:S01]  /*25970*/  LDL.64 R2, [R1+0x758] ;  /* 0x0007580001027983 */ /* 0x0005620000100a00 */
[----:B------:R-:W-:Y:S02]  /*25980*/  MOV R11, R5 ;  /* 0x00000005000b7202 */ /* 0x000fe40000000f00 */
[----:B------:R-:W-:Y:S02]  /*25990*/  MOV R10, 0x259b0 ;  /* 0x000259b0000a7802 */ /* 0x000fe40000000f00 */
[----:B-12--5:R-:W-:Y:S05]  /*259a0*/  CALL.REL.NOINC `($_ZN7cutlass13device_kernelIN5flash19enable_sm80_to_sm89INS1_16FlashAttnBwdSm80INS1_25CollectiveMainloopBwdSm80ILi2ELi2EN4cute5tupleIJNS5_1CILi128EEES8_NS7_ILi64EEEEEENS_6half_tEfNS_4arch4Sm80ELb0ELb0ELb1ELb0ELb0ELb0ELb0ELb0ELi2ELi4ELi4ELi4ELb0EEENS1_21CollectiveEpilogueBwdISA_SB_SD_Li256ELb0ELb0ELi2EEENS1_19SingleTileSchedulerILb0ELb0ELb0ELi128EEEEEEEEEvNT_6ParamsE$_ZN4cute3eso3ESOILb1ELb0EJNS_6LayoutINS_5tupleIJNS3_IJNS_1CILi8EEENS4_ILi1EEEEEENS3_IJNS4_ILi2EEEEEEEEENS3_IJNS3_IJS6_NS4_ILi0EEEEEENS3_IJNS4_ILi8192EEEEEEEEEEENS_10ViewEngineINS_8smem_ptrIPN7cutlass6half_tEEEEEEEC2ERKSG_RKSN_) ;  /* 0xfffe22e000007944 */ /* 0x026fea0003c3ffff */
[----:B-1----:R1:W5:Y:S01]  /*259b0*/  LDL.64 R4, [R1+0x758] ;  /* 0x0007580001047983 */ /* 0x0023620000100a00 */
[----:B------:R-:W-:Y:S02]  /*259c0*/  MOV R7, R3 ;  /* 0x0000000300077202 */ /* 0x000fe40000000f00 */
        /* <DEDUP_REMOVED lines=10> */
[----:B------:R-:W-:-:S02]  /*25a70*/  MOV R10, 0x25a90 ;  /* 0x00025a90000a7802 */ /* 0x000fc40000000f00 */
[----:B-1---5:R-:W-:Y:S05]  /*25a80*/  CALL.REL.NOINC `($_ZN7cutlass13device_kernelIN5flash19enable_sm80_to_sm89INS1_16FlashAttnBwdSm80INS1_25CollectiveMainloopBwdSm80ILi2ELi2EN4cute5tupleIJNS5_1CILi128EEES8_NS7_ILi64EEEEEENS_6half_tEfNS_4arch4Sm80ELb0ELb0ELb1ELb0ELb0ELb0ELb0ELb0ELi2ELi4ELi4ELi4ELb0EEENS1_21CollectiveEpilogueBwdISA_SB_SD_Li256ELb0ELb0ELi2EEENS1_19SingleTileSchedulerILb0ELb0ELb0ELi128EEEEEEEEEvNT_6ParamsE$_ZN4cute3eso3ESOILb1ELb0EJNS_6LayoutINS_5tupleIJNS3_IJNS_1CILi8EEENS4_ILi1EEEEEENS4_ILi2EEEEEENS3_IJNS3_IJS6_NS4_ILi0EEEEEENS4_ILi64EEEEEEEENS_10ViewEngineIPN7cutlass6half_tEEEEEC2ERKSE_RKSJ_) ;  /* 0xfffe23e000007944 */ /* 0x022fea0003c3ffff */
[----:B------:R2:W5:Y:S01]  /*25a90*/  LDL.64 R8, [R1+0x758] ;  /* 0x0007580001087983 */ /* 0x0005620000100a00 */
[----:B------:R-:W-:-:S02]  /*25aa0*/  MOV R38, R62 ;  /* 0x0000003e00267202 */ /* 0x000fc40000000f00 */
[----:B------:R-:W-:Y:S02]  /*25ab0*/  MOV R42, 0x25ad0 ;  /* 0x00025ad0002a7802 */ /* 0x000fe40000000f00 */
[----:B-12--5:R-:W-:Y:S05]  /*25ac0*/  CALL.REL.NOINC `($_ZN7cutlass13device_kernelIN5flash19enable_sm80_to_sm89INS1_16FlashAttnBwdSm80INS1_25CollectiveMainloopBwdSm80ILi2ELi2EN4cute5tupleIJNS5_1CILi128EEES8_NS7_ILi64EEEEEENS_6half_tEfNS_4arch4Sm80ELb0ELb0ELb1ELb0ELb0ELb0ELb0ELb0ELi2ELi4ELi4ELi4ELb0EEENS1_21CollectiveEpilogueBwdISA_SB_SD_Li256ELb0ELb0ELi2EEENS1_19SingleTileSchedulerILb0ELb0ELb0ELi128EEEEEEEEEvNT_6ParamsE$_ZN4cute8smem_ptrIPN7cutlass6half_tEECI1NS_12iter_adaptorIS3_S4_EEES3_) ;  /* 0xfffe2ea000007944 */ /* 0x026fea0003c3ffff */
[----:B-1----:R1:W5:Y:S01]  /*25ad0*/  LDL.64 R2, [R1+0x758] ;  /* 0x0007580001027983 */ /* 0x0023620000100a00 */
[----:B------:R-:W-:-:S03]  /*25ae0*/  MOV R6, 0x25b00 ;  /* 0x00025b0000067802 */ /* 0x000fc60000000f00 */
[----:B-1---5:R-:W-:Y:S05]  /*25af0*/  CALL.REL.NOINC `($_ZN7cutlass13device_kernelIN5flash19enable_sm80_to_sm89INS1_16FlashAttnBwdSm80INS1_25CollectiveMainloopBwdSm80ILi2ELi2EN4cute5tupleIJNS5_1CILi128EEES8_NS7_ILi64EEEEEENS_6half_tEfNS_4arch4Sm80ELb0ELb0ELb1ELb0ELb0ELb0ELb0ELb0ELi2ELi4ELi4ELi4ELb0EEENS1_21CollectiveEpilogueBwdISA_SB_SD_Li256ELb0ELb0ELi2EEENS1_19SingleTileSchedulerILb0ELb0ELb0ELi128EEEEEEEEEvNT_6ParamsE$_ZN4cute3eso3ESOILb1ELb0EJNS_6LayoutINS_5tupleIJNS3_IJNS_1CILi8EEENS4_ILi1EEEEEENS4_ILi2EEEEEENS3_IJNS3_IJS6_NS4_ILi0EEEEEENS4_ILi8192EEEEEEEENS_10ViewEngineINS_8smem_ptrIPN7cutlass6half_tEEEEEEEC2ERKSE_RKSL_) ;  /* 0xfffe240000007944 */ /* 0x022fea0003c3ffff */
        /* <DEDUP_REMOVED lines=11> */
[----:B------:R-:W-:-:S02]  /*25bb0*/  MOV R38, R62 ;  /* 0x0000003e00267202 */ /* 0x000fc40000000f00 */
        /* <DEDUP_REMOVED lines=108> */
[----:B-12---:R-:W-:Y:S05]  /*26280*/  CALL.REL.NOINC `($_ZN7cutlass13device_kernelIN5flash19enable_sm80_to_sm89INS1_16FlashAttnBwdSm80INS1_25CollectiveMainloopBwdSm80ILi2ELi2EN4cute5tupleIJNS5_1CILi128EEES8_NS7_ILi64EEEEEENS_6half_tEfNS_4arch4Sm80ELb0ELb0ELb1ELb0ELb0ELb0ELb0ELb0ELi2ELi4ELi4ELi4ELb0EEENS1_21CollectiveEpilogueBwdISA_SB_SD_Li256ELb0ELb0ELi2EEENS1_19SingleTileSchedulerILb0ELb0ELb0ELi128EEEEEEEEEvNT_6ParamsE$_ZN4cute3eso3ESOILb1ELb0EJNS_10UnderscoreES2_iEEC2ERKS2_S5_RKi) ;  /* 0xfffe060000007944 */ /* 0x006fea0003c3ffff */
[----:B------:R2:W5:Y:S01]  /*26290*/  LDL R4, [R1+0x758] ;  /* 0x0007580001047983 */ /* 0x0005620000100800 */
[----:B-1----:R-:W-:-:S02]  /*262a0*/  MOV R3, R0 ;  /* 0x0000000000037202 */ /* 0x002fc40000000f00 */
[----:B------:R-:W-:Y:S02]  /*262b0*/  MOV R2, 0x262d0 ;  /* 0x000262d000027802 */ /* 0x000fe40000000f00 */
[----:B--2--5:R-:W-:Y:S05]  /*262c0*/  CALL.REL.NOINC `($_ZN7cutlass13device_kernelIN5flash19enable_sm80_to_sm89INS1_16FlashAttnBwdSm80INS1_25CollectiveMainloopBwdSm80ILi2ELi2EN4cute5tupleIJNS5_1CILi128EEES8_NS7_ILi64EEEEEENS_6half_tEfNS_4arch4Sm80ELb0ELb0ELb1ELb0ELb0ELb0ELb0ELb0ELi2ELi4ELi4ELi4ELb0EEENS1_21CollectiveEpilogueBwdISA_SB_SD_Li256ELb0ELb0ELi2EEENS1_19SingleTileSchedulerILb0ELb0ELb0ELi128EEEEEEEEEvNT_6ParamsE$_ZZN4cute5sliceINS_5tupleIJNS_10UnderscoreES2_iEEENS1_IJNS1_IJNS_1CILi1EEENS4_ILi0EEEEEEiNS4_ILi1024EEEEEEEEDaRKT_RKT0_ENKUlRKT_RKT0_E_clIS2_iEEDaSI_SL_) ;  /* 0xfffe302000007944 */ /* 0x024fea0003c3ffff */
[----:B------:R-:W-:Y:S02]  /*262d0*/  MOV R2, 0x262f0 ;  /* 0x000262f000027802 */ /* 0x000fe40000000f00 */
[----:B------:R-:W-:Y:S05]  /*262e0*/  CALL.REL.NOINC `($_ZN7cutlass13device_kernelIN5flash19enable_sm80_to_sm89INS1_16FlashAttnBwdSm80INS1_25CollectiveMainloopBwdSm80ILi2ELi2EN4cute5tupleIJNS5_1CILi128EEES8_NS7_ILi64EEEEEENS_6half_tEfNS_4arch4Sm80ELb0ELb0ELb1ELb0ELb0ELb0ELb0ELb0ELi2ELi4ELi4ELi4ELb0EEENS1_21CollectiveEpilogueBwdISA_SB_SD_Li256ELb0ELb0ELi2EEENS1_19SingleTileSchedulerILb0ELb0ELb0ELi128EEEEEEEEEvNT_6ParamsE$_ZZN4cute12filter_tupleINS_5tupleIJNS_10UnderscoreES2_iEEENS1_IJNS1_IJNS_1CILi1EEENS4_ILi0EEEEEEiNS4_ILi1024EEEEEEZNS_5sliceIS3_S9_EEDaRKT_RKT0_EUlRKT_RKT0_E_EEDaSD_SG_OT1_ENKUlDpSJ_E_clIJNS1_IJS7_EEENS1_IJiEEENS1_IJEEEEEEDaSQ_) ;  /* 0xfffe299000007944 */ /* 0x000fea0003c3ffff */
[----:B------:R-:W-:Y:S02]  /*262f0*/  MOV R92, R62 ;  /* 0x0000003e005c7202 */ /* 0x000fe40000000f00 */
[----:B------:R-:W-:Y:S02]  /*26300*/  MOV R36, 0x26320 ;  /* 0x0002632000247802 */ /* 0x000fe40000000f00 */
[----:B------:R-:W-:Y:S05]  /*26310*/  CALL.REL.NOINC `($_ZN7cutlass13device_kernelIN5flash19enable_sm80_to_sm89INS1_16FlashAttnBwdSm80INS1_25CollectiveMainloopBwdSm80ILi2ELi2EN4cute5tupleIJNS5_1CILi128EEES8_NS7_ILi64EEEEEENS_6half_tEfNS_4arch4Sm80ELb0ELb0ELb1ELb0ELb0ELb0ELb0ELb0ELi2ELi4ELi4ELi4ELb0EEENS1_21CollectiveEpilogueBwdISA_SB_SD_Li256ELb0ELb0ELi2EEENS1_19SingleTileSchedulerILb0ELb0ELb0ELi128EEEEEEEEEvNT_6ParamsE$_ZN4cute5tupleIJNS0_IJNS0_IJNS_1CILi8EEENS1_ILi1EEEEEENS1_ILi2EEEEEENS0_IJNS0_IJS3_NS1_ILi0EEEEEEiEEEEEC2ERKS6_RKS9_) ;  /* 0xfffe233000007944 */ /* 0x000fea0003c3ffff */
[----:B------:R2:W5:Y:S01]  /*26320*/  LDL R38, [R1+0x758] ;  /* 0x0007580001267983 */ /* 0x0005620000100800 */
[----:B------:R-:W-:Y:S01]  /*26330*/  IMAD.SHL.U32 R4, R4, 0x400, RZ ;  /* 0x0000040004047824 */ /* 0x000fe200078e00ff */
[----:B------:R-:W-:Y:S01]  /*26340*/  MOV R92, R62 ;  /* 0x0000003e005c7202 */ /* 0x000fe20000000f00 */
[----:B------:R-:W-:Y:S01]  /*26350*/  IMAD.MOV.U32 R93, RZ, RZ, R61 ;  /* 0x000000ffff5d7224 */ /* 0x000fe200078e003d */
[----:B------:R-:W-:Y:S02]  /*26360*/  MOV R36, 0x26390 ;  /* 0x0002639000247802 */ /* 0x000fe40000000f00 */
[----:B------:R2:W-:Y:S04]  /*26370*/  STL [R1+0x770], R4 ;  /* 0x0007700401007387 */ /* 0x0005e80000100800 */
[----:B-12--5:R-:W-:Y:S05]  /*26380*/  CALL.REL.NOINC `($_ZN7cutlass13device_kernelIN5flash19enable_sm80_to_sm89INS1_16FlashAttnBwdSm80INS1_25CollectiveMainloopBwdSm80ILi2ELi2EN4cute5tupleIJNS5_1CILi128EEES8_NS7_ILi64EEEEEENS_6half_tEfNS_4arch4Sm80ELb0ELb0ELb1ELb0ELb0ELb0ELb0ELb0ELi2ELi4ELi4ELi4ELb0EEENS1_21CollectiveEpilogueBwdISA_SB_SD_Li256ELb0ELb0ELi2EEENS1_19SingleTileSchedulerILb0ELb0ELb0ELi128EEEEEEEEEvNT_6ParamsE$_ZN4cute3eso3ESOILb0ELb0EJNS_6LayoutINS_5tupleIJNS3_IJNS_1CILi8EEENS4_ILi1EEEEEENS4_ILi2EEEEEENS3_IJNS3_IJS6_NS4_ILi0EEEEEEiEEEEEiEEC2ERKSD_RKi) ;  /* 0xfffdfcf000007944 */ /* 0x026fea0003c3ffff */
[----:B------:R-:W2:Y:S01]  /*26390*/  LDL.64 R36, [R1+0x758] ;  /* 0x0007580001247983 */ /* 0x000ea20000100a00 */
[----:B-1----:R-:W-:Y:S02]  /*263a0*/  MOV R38, R62 ;  /* 0x0000003e00267202 */ /* 0x002fe40000000f00 */
[----:B------:R-:W-:Y:S01]  /*263b0*/  MOV R42, 0x263e0 ;  /* 0x000263e0002a7802 */ /* 0x000fe20000000f00 */
[----:B--2---:R-:W-:-:S04]  /*263c0*/  IMAD.WIDE R2, R37, 0x2, R28 ;  /* 0x0000000225027825 */ /* 0x004fc800078e021c */
[----:B------:R-:W-:Y:S05]  /*263d0*/  CALL.REL.NOINC `($_ZN7cutlass13device_kernelIN5flash19enable_sm80_to_sm89INS1_16FlashAttnBwdSm80INS1_25CollectiveMainloopBwdSm80ILi2ELi2EN4cute5tupleIJNS5_1CILi128EEES8_NS7_ILi64EEEEEENS_6half_tEfNS_4arch4Sm80ELb0ELb0ELb1ELb0ELb0ELb0ELb0ELb0ELi2ELi4ELi4ELi4ELb0EEENS1_21CollectiveEpilogueBwdISA_SB_SD_Li256ELb0ELb0ELi2EEENS1_19SingleTileSchedulerILb0ELb0ELb0ELi128EEEEEEEEEvNT_6ParamsE$_ZN4cute8smem_ptrIPN7cutlass6half_tEECI1NS_12iter_adaptorIS3_S4_EEES3_) ;  /* 0xfffe259000007944 */ /* 0x000fea0003c3ffff */
        /* <DEDUP_REMOVED lines=9> */
[----:B-1----:R-:W-:Y:S02]  /*26470*/  MOV R3, 0x1 ;  /* 0x0000000100037802 */ /* 0x002fe40000000f00 */
[----:B------:R-:W-:Y:S02]  /*26480*/  MOV R42, 0x264a0 ;  /* 0x000264a0002a7802 */ /* 0x000fe40000000f00 */
[----:B--2--5:R-:W-:Y:S05]  /*26490*/  CALL.REL.NOINC `($_ZN7cutlass13device_kernelIN5flash19enable_sm80_to_sm89INS1_16FlashAttnBwdSm80INS1_25CollectiveMainloopBwdSm80ILi2ELi2EN4cute5tupleIJNS5_1CILi128EEES8_NS7_ILi64EEEEEENS_6half_tEfNS_4arch4Sm80ELb0ELb0ELb1ELb0ELb0ELb0ELb0ELb0ELi2ELi4ELi4ELi4ELb0EEENS1_21CollectiveEpilogueBwdISA_SB_SD_Li256ELb0ELb0ELi2EEENS1_19SingleTileSchedulerILb0ELb0ELb0ELi128EEEEEEEEEvNT_6ParamsE$_ZN4cute3eso3ESOILb1ELb0EJNS_10UnderscoreES2_iEEC2ERKS2_S5_RKi) ;  /* 0xfffe03f000007944 */ /* 0x024fea0003c3ffff */
[----:B-1----:R-:W2:Y:S01]  /*264a0*/  LDL R3, [R1+0x758] ;  /* 0x0007580001037983 */ /* 0x002ea20000100800 */
[----:B------:R-:W-:Y:S01]  /*264b0*/  IMAD.MOV.U32 R92, RZ, RZ, R62 ;  /* 0x000000ffff5c7224 */ /* 0x000fe200078e003e */
[----:B------:R-:W-:-:S02]  /*264c0*/  MOV R36, 0x264f0 ;  /* 0x000264f000247802 */ /* 0x000fc40000000f00 */
[----:B--2---:R-:W-:Y:S02]  /*264d0*/  SHF.L.U32 R3, R3, 0x2, RZ ;  /* 0x0000000203037819 */ /* 0x004fe400000006ff */
[----:B------:R-:W-:Y:S05]  /*264e0*/  CALL.REL.NOINC `($_ZN7cutlass13device_kernelIN5flash19enable_sm80_to_sm89INS1_16FlashAttnBwdSm80INS1_25CollectiveMainloopBwdSm80ILi2ELi2EN4cute5tupleIJNS5_1CILi128EEES8_NS7_ILi64EEEEEENS_6half_tEfNS_4arch4Sm80ELb0ELb0ELb1ELb0ELb0ELb0ELb0ELb0ELi2ELi4ELi4ELi4ELb0EEENS1_21CollectiveEpilogueBwdISA_SB_SD_Li256ELb0ELb0ELi2EEENS1_19SingleTileSchedulerILb0ELb0ELb0ELi128EEEEEEEEEvNT_6ParamsE$_ZN4cute3eso3ESOILb1ELb0EJNS_6LayoutINS_5tupleIJNS3_IJNS3_IJNS_1CILi4EEENS4_ILi2EEEEEENS4_ILi1EEEEEES6_EEENS3_IJNS3_IJNS3_IJS8_NS4_ILi32EEEEEENS4_ILi0EEEEEENS4_ILi64EEEEEEEEiEEC2ERKSH_RKi) ;  /* 0xfffe0cd000007944 */ /* 0x000fea0003c3ffff */
[----:B-1----:R-:W2:Y:S01]  /*264f0*/  LDL R3, [R1+0x758] ;  /* 0x0007580001037983 */ /* 0x002ea20000100800 */
[----:B------:R-:W-:Y:S02]  /*26500*/  MOV R92, R62 ;  /* 0x0000003e005c7202 */ /* 0x000fe40000000f00 */
[----:B------:R-:W-:Y:S01]  /*26510*/  MOV R36, 0x26550 ;  /* 0x0002655000247802 */ /* 0x000fe20000000f00 */
[----:B--2---:R-:W-:-:S05]  /*26520*/  IMAD.WIDE R2, R3, 0x2, R22 ;  /* 0x0000000203027825 */ /* 0x004fca00078e0216 */
[----:B------:R-:W-:Y:S02]  /*26530*/  MOV R38, R2 ;  /* 0x0000000200267202 */ /* 0x000fe40000000f00 */
[----:B------:R-:W-:Y:S05]  /*26540*/  CALL.REL.NOINC `($_ZN7cutlass13device_kernelIN5flash19enable_sm80_to_sm89INS1_16FlashAttnBwdSm80INS1_25CollectiveMainloopBwdSm80ILi2ELi2EN4cute5tupleIJNS5_1CILi128EEES8_NS7_ILi64EEEEEENS_6half_tEfNS_4arch4Sm80ELb0ELb0ELb1ELb0ELb0ELb0ELb0ELb0ELi2ELi4ELi4ELi4ELb0EEENS1_21CollectiveEpilogueBwdISA_SB_SD_Li256ELb0ELb0ELi2EEENS1_19SingleTileSchedulerILb0ELb0ELb0ELi128EEEEEEEEEvNT_6ParamsE$_ZN4cute3eso3ESOILb1ELb0EJNS_6LayoutINS_5tupleIJNS3_IJNS3_IJNS_1CILi4EEENS4_ILi2EEEEEENS4_ILi1EEEEEES6_EEENS3_IJNS3_IJNS3_IJS8_NS4_ILi32EEEEEENS4_ILi0EEEEEENS4_ILi64EEEEEEEENS_10ViewEngineIPN7cutlass6half_tEEEEEC2ERKSH_RKSM_) ;  /* 0xfffe0c1000007944 */ /* 0x000fea0003c3ffff */
[----:B-1----:R1:W5:Y:S01]  /*26550*/  LDL.64 R2, [R1+0x758] ;  /* 0x0007580001027983 */ /* 0x0023620000100a00 */
[----:B------:R-:W-:-:S03]  /*26560*/  MOV R36, 0x26580 ;  /* 0x0002658000247802 */ /* 0x000fc60000000f00 */
[----:B-1---5:R-:W-:Y:S05]  /*26570*/  CALL.REL.NOINC `($_ZN7cutlass13device_kernelIN5flash19enable_sm80_to_sm89INS1_16FlashAttnBwdSm80INS1_25CollectiveMainloopBwdSm80ILi2ELi2EN4cute5tupleIJNS5_1CILi128EEES8_NS7_ILi64EEEEEENS_6half_tEfNS_4arch4Sm80ELb0ELb0ELb1ELb0ELb0ELb0ELb0ELb0ELi2ELi4ELi4ELi4ELb0EEENS1_21CollectiveEpilogueBwdISA_SB_SD_Li256ELb0ELb0ELi2EEENS1_19SingleTileSchedulerILb0ELb0ELb0ELi128EEEEEEEEEvNT_6ParamsE$_ZZN4cute4takeILi1ELi2ENS_5tupleIJNS1_IJNS_1CILi1EEENS2_ILi0EEEEEEiEEEEEDaRKT1_ENKUlDpRKT_E_clIJiEEEDaSD_) ;  /* 0xfffe2c1000007944 */ /* 0x022fea0003c3ffff */
[----:B------:R-:W-:Y:S02]  /*26580*/  MOV R92, R62 ;  /* 0x0000003e005c7202 */ /* 0x000fe40000000f00 */
[----:B------:R-:W-:Y:S02]  /*26590*/  MOV R38, 0x265b0 ;  /* 0x000265b000267802 */ /* 0x000fe40000000f00 */
[----:B------:R-:W-:Y:S05]  /*265a0*/  CALL.REL.NOINC `($_ZN7cutlass13device_kernelIN5flash19enable_sm80_to_sm89INS1_16FlashAttnBwdSm80INS1_25CollectiveMainloopBwdSm80ILi2ELi2EN4cute5tupleIJNS5_1CILi128EEES8_NS7_ILi64EEEEEENS_6half_tEfNS_4arch4Sm80ELb0ELb0ELb1ELb0ELb0ELb0ELb0ELb0ELi2ELi4ELi4ELi4ELb0EEENS1_21CollectiveEpilogueBwdISA_SB_SD_Li256ELb0ELb0ELi2EEENS1_19SingleTileSchedulerILb0ELb0ELb0ELi128EEEEEEEEEvNT_6ParamsE$_ZN4cute3eso3ESOILb1ELb0EJNS_5tupleIJNS_1CILi1EEENS3_ILi0EEEEEENS2_IJiEEEEEC2ERKS6_RKS7_) ;  /* 0xfffe0a1000007944 */ /* 0x000fea0003c3ffff */
[----:B-1----:R1:W5:Y:S01]  /*265b0*/  LDL R37, [R1+0x758] ;  /* 0x0007580001257983 */ /* 0x0023620000100800 */
[----:B------:R-:W-:Y:S02]  /*265c0*/  MOV R92, R62 ;  /* 0x0000003e005c7202 */ /* 0x000fe40000000f00 */
[----:B------:R-:W-:Y:S02]  /*265d0*/  MOV R38, 0x265f0 ;  /* 0x000265f000267802 */ /* 0x000fe40000000f00 */
[----:B-1---5:R-:W-:Y:S05]  /*265e0*/  CALL.REL.NOINC `($_ZN7cutlass13device_kernelIN5flash19enable_sm80_to_sm89INS1_16FlashAttnBwdSm80INS1_25CollectiveMainloopBwdSm80ILi2ELi2EN4cute5tupleIJNS5_1CILi128EEES8_NS7_ILi64EEEEEENS_6half_tEfNS_4arch4Sm80ELb0ELb0ELb1ELb0ELb0ELb0ELb0ELb0ELi2ELi4ELi4ELi4ELb0EEENS1_21CollectiveEpilogueBwdISA_SB_SD_Li256ELb0ELb0ELi2EEENS1_19SingleTileSchedulerILb0ELb0ELb0ELi128EEEEEEEEEvNT_6ParamsE$_ZN4cute5tupleIJNS0_IJNS0_IJNS_1CILi8EEENS1_ILi1EEEEEENS0_IJNS1_ILi2EEEEEEEEENS0_IJNS0_IJS3_NS1_ILi0EEEEEENS0_IJiEEEEEEEEC2ERKS7_RKSB_) ;  /* 0xfffe202000007944 */ /* 0x022fea0003c3ffff */
[----:B------:R2:W5:Y:S01]  /*265f0*/  LDL R40, [R1+0x758] ;  /* 0x0007580001287983 */ /* 0x0005620000100800 */
[----:B------:R-:W-:Y:S01]  /*26600*/  IMAD.MOV.U32 R92, RZ, RZ, R62 ;  /* 0x000000ffff5c7224 */ /* 0x000fe200078e003e */
[----:B------:R-:W-:Y:S02]  /*26610*/  MOV R93, R61 ;  /* 0x0000003d005d7202 */ /* 0x000fe40000000f00 */
[----:B------:R2:W-:Y:S01]  /*26620*/  STL.64 [R1+0x770], R4 ;  /* 0x0007700401007387 */ /* 0x0005e20000100a00 */
[----:B------:R-:W-:-:S03]  /*26630*/  MOV R38, 0x26650 ;  /* 0x0002665000267802 */ /* 0x000fc60000000f00 */
[----:B-12--5:R-:W-:Y:S05]  /*26640*/  CALL.REL.NOINC `($_ZN7cutlass13device_kernelIN5flash19enable_sm80_to_sm89INS1_16FlashAttnBwdSm80INS1_25CollectiveMainloopBwdSm80ILi2ELi2EN4cute5tupleIJNS5_1CILi128EEES8_NS7_ILi64EEEEEENS_6half_tEfNS_4arch4Sm80ELb0ELb0ELb1ELb0ELb0ELb0ELb0ELb0ELi2ELi4ELi4ELi4ELb0EEENS1_21CollectiveEpilogueBwdISA_SB_SD_Li256ELb0ELb0ELi2EEENS1_19SingleTileSchedulerILb0ELb0ELb0ELi128EEEEEEEEEvNT_6ParamsE$_ZN4cute3eso3ESOILb0ELb0EJNS_6LayoutINS_5tupleIJNS3_IJNS_1CILi8EEENS4_ILi1EEEEEENS3_IJNS4_ILi2EEEEEEEEENS3_IJNS3_IJS6_NS4_ILi0EEEEEENS3_IJiEEEEEEEENS_10ViewEngineINS_8smem_ptrIPN7cutlass6half_tEEEEEEEC2ERKSF_RKSM_) ;  /* 0xfffdf95000007944 */ /* 0x026fea0003c3ffff */
[----:B------:R2:W5:Y:S04]  /*26650*/  LDL R5, [R1+0x758] ;  /* 0x0007580001057983 */ /* 0x0005680000100800 */
[----:B------:R2:W5:Y:S01]  /*26660*/  LDL.64 R8, [R1+0x760] ;  /* 0x0007600001087983 */ /* 0x0005620000100a00 */
[----:B------:R-:W-:-:S02]  /*26670*/  MOV R92, R62 ;  /* 0x0000003e005c7202 */ /* 0x000fc40000000f00 */
[----:B------:R-:W-:Y:S02]  /*26680*/  MOV R38, 0x266a0 ;  /* 0x000266a000267802 */ /* 0x000fe40000000f00 */
[----:B-12--5:R-:W-:Y:S05]  /*26690*/  CALL.REL.NOINC `($_ZN7cutlass13device_kernelIN5flash19enable_sm80_to_sm89INS1_16FlashAttnBwdSm80INS1_25CollectiveMainloopBwdSm80ILi2ELi2EN4cute5tupleIJNS5_1CILi128EEES8_NS7_ILi64EEEEEENS_6half_tEfNS_4arch4Sm80ELb0ELb0ELb1ELb0ELb0ELb0ELb0ELb0ELi2ELi4ELi4ELi4ELb0EEENS1_21CollectiveEpilogueBwdISA_SB_SD_Li256ELb0ELb0ELi2EEENS1_19SingleTileSchedulerILb0ELb0ELb0ELi128EEEEEEEEEvNT_6ParamsE$_ZN4cute3eso3ESOILb1ELb0EJNS_6LayoutINS_5tupleIJNS3_IJNS3_IJNS_1CILi4EEENS4_ILi2EEEEEENS4_ILi1EEEEEENS3_IJS6_EEEEEENS3_IJNS3_IJNS3_IJS8_NS4_ILi32EEEEEENS4_ILi0EEEEEENS3_IJNS4_ILi64EEEEEEEEEEENS_10ViewEngineIPN7cutlass6half_tEEEEEC2ERKSJ_RKSO_) ;  /* 0xfffe0a8000007944 */ /* 0x026fea0003c3ffff */
[----:B-1----:R1:W5:Y:S01]  /*266a0*/  LDL.64 R2, [R1+0x758] ;  /* 0x0007580001027983 */ /* 0x0023620000100a00 */
[----:B------:R-:W-:Y:S02]  /*266b0*/  MOV R92, R62 ;  /* 0x0000003e005c7202 */ /* 0x000fe40000000f00 */
[----:B------:R-:W-:Y:S02]  /*266c0*/  MOV R38, 0x266e0 ;  /* 0x000266e000267802 */ /* 0x000fe40000000f00 */
[----:B-1---5:R-:W-:Y:S05]  /*266d0*/  CALL.REL.NOINC `($_ZN7cutlass13device_kernelIN5flash19enable_sm80_to_sm89INS1_16FlashAttnBwdSm80INS1_25CollectiveMainloopBwdSm80ILi2ELi2EN4cute5tupleIJNS5_1CILi128EEES8_NS7_ILi64EEEEEENS_6half_tEfNS_4arch4Sm80ELb0ELb0ELb1ELb0ELb0ELb0ELb0ELb0ELi2ELi4ELi4ELi4ELb0EEENS1_21CollectiveEpilogueBwdISA_SB_SD_Li256ELb0ELb0ELi2EEENS1_19SingleTileSchedulerILb0ELb0ELb0ELi128EEEEEEEEEvNT_6ParamsE$_ZN4cute3eso3ESOILb1ELb0EJNS_6LayoutINS_5tupleIJNS3_IJNS3_IJNS3_IJNS_1CILi4EEENS4_ILi2EEEEEENS4_ILi1EEEEEES8_EEENS3_IJNS3_IJNS3_IJS8_S8_EEES8_EEES6_EEEEEENS3_IJNS3_IJNS3_IJNS3_IJS8_NS4_ILi32EEEEEENS4_ILi0EEEEEESH_EEENS3_IJNS3_IJNS3_IJSH_SH_EEESH_EEENS4_ILi64EEEEEEEEEEENS_10ViewEngineIPN7cutlass6half_tEEEEEC2ERKSP_RKSU_) ;  /* 0xfffe092000007944 */ /* 0x022fea0003c3ffff */
[----:B-1----:R1:W5:Y:S01]  /*266e0*/  LDL.64 R2, [R1+0x758] ;  /* 0x0007580001027983 */ /* 0x0023620000100a00 */
[----:B------:R-:W-:Y:S02]  /*266f0*/  MOV R93, R62 ;  /* 0x0000003e005d7202 */ /* 0x000fe40000000f00 */
[----:B------:R-:W-:Y:S02]  /*26700*/  MOV R6, 0x26720 ;  /* 0x0002672000067802 */ /* 0x000fe40000000f00 */
[----:B-1---5:R-:W-:Y:S05]  /*26710*/  CALL.REL.NOINC `($_ZN7cutlass13device_kernelIN5flash19enable_sm80_to_sm89INS1_16FlashAttnBwdSm80INS1_25CollectiveMainloopBwdSm80ILi2ELi2EN4cute5tupleIJNS5_1CILi128EEES8_NS7_ILi64EEEEEENS_6half_tEfNS_4arch4Sm80ELb0ELb0ELb1ELb0ELb0ELb0ELb0ELb0ELi2ELi4ELi4ELi4ELb0EEENS1_21CollectiveEpilogueBwdISA_SB_SD_Li256ELb0ELb0ELi2EEENS1_19SingleTileSchedulerILb0ELb0ELb0ELi128EEEEEEEEEvNT_6ParamsE$_ZN4cute5tupleIJNS0_IJNS_1CILi2EEEEEENS0_IJiEEEEEC2ERKS3_RKS4_) ;  /* 0xfffe208000007944 */ /* 0x022fea0003c3ffff */
[----:B------:R-:W2:Y:S01]  /*26720*/  LDL R6, [R1+0x758] ;  /* 0x0007580001067983 */ /* 0x000ea20000100800 */
[----:B------:R-:W-:Y:S02]  /*26730*/  MOV R92, R61 ;  /* 0x0000003d005c7202 */ /* 0x000fe40000000f00 */
[----:B-1----:R-:W-:Y:S01]  /*26740*/  MOV R4, 0x26770 ;  /* 0x0002677000047802 */ /* 0x002fe20000000f00 */
[----:B--2---:R1:W-:Y:S04]  /*26750*/  STL [R1+0x770], R6 ;  /* 0x0007700601007387 */ /* 0x0043e80000100800 */
[----:B-1----:R-:W-:Y:S05]  /*26760*/  CALL.REL.NOINC `($_ZN7cutlass13device_kernelIN5flash19enable_sm80_to_sm89INS1_16FlashAttnBwdSm80INS1_25CollectiveMainloopBwdSm80ILi2ELi2EN4cute5tupleIJNS5_1CILi128EEES8_NS7_ILi64EEEEEENS_6half_tEfNS_4arch4Sm80ELb0ELb0ELb1ELb0ELb0ELb0ELb0ELb0ELi2ELi4ELi4ELi4ELb0EEENS1_21CollectiveEpilogueBwdISA_SB_SD_Li256ELb0ELb0ELi2EEENS1_19SingleTileSchedulerILb0ELb0ELb0ELi128EEEEEEEEEvNT_6ParamsE$_ZZN4cute14logical_divideINS_5tupleIJNS1_IJNS_1CILi8EEENS2_ILi1EEEEEENS1_IJNS2_ILi2EEEEEEEEENS1_IJNS1_IJS4_NS2_ILi0EEEEEENS1_IJiEEEEEENS1_IJS5_NS_6LayoutIS4_S9_EEEEEEEDaRKNSD_IT_T0_EERKT1_ENKUlRKT_RKT0_E_clINSD_IS7_SB_EESE_EEDaSQ_ST_) ;  /* 0xfffe28f000007944 */ /* 0x002fea0003c3ffff */
[----:B------:R-:W-:Y:S02]  /*26770*/  MOV R4, R62 ;  /* 0x0000003e00047202 */ /* 0x000fe40000000f00 */
[----:B------:R-:W-:-:S02]  /*26780*/  MOV R6, 0x267a0 ;  /* 0x000267a000067802 */ /* 0x000fc40000000f00 */
[----:B-----5:R-:W-:Y:S05]  /*26790*/  CALL.REL.NOINC `($_ZN7cutlass13device_kernelIN5flash19enable_sm80_to_sm89INS1_16FlashAttnBwdSm80INS1_25CollectiveMainloopBwdSm80ILi2ELi2EN4cute5tupleIJNS5_1CILi128EEES8_NS7_ILi64EEEEEENS_6half_tEfNS_4arch4Sm80ELb0ELb0ELb1ELb0ELb0ELb0ELb0ELb0ELi2ELi4ELi4ELi4ELb0EEENS1_21CollectiveEpilogueBwdISA_SB_SD_Li256ELb0ELb0ELi2EEENS1_19SingleTileSchedulerILb0ELb0ELb0ELi128EEEEEEEEEvNT_6ParamsE$_ZN4cute3eso3ESOILb1ELb0EJNS_5tupleIJNS2_IJNS_1CILi1EEENS3_ILi0EEEEEENS2_IJS5_S5_EEEEEENS2_IJS5_iEEEEEC2ERKS8_RKS9_) ;  /* 0xfffe076000007944 */ /* 0x020fea0003c3ffff */
[----:B-1----:R1:W5:Y:S01]  /*267a0*/  LDL R5, [R1+0x758] ;  /* 0x0007580001057983 */ /* 0x0023620000100800 */
[----:B------:R-:W-:-:S02]  /*267b0*/  MOV R93, R62 ;  /* 0x0000003e005d7202 */ /* 0x000fc40000000f00 */
[----:B------:R-:W-:Y:S02]  /*267c0*/  MOV R6, 0x267e0 ;  /* 0x000267e000067802 */ /* 0x000fe40000000f00 */
[----:B-1---5:R-:W-:Y:S05]  /*267d0*/  CALL.REL.NOINC `($_ZN7cutlass13device_kernelIN5flash19enable_sm80_to_sm89INS1_16FlashAttnBwdSm80INS1_25CollectiveMainloopBwdSm80ILi2ELi2EN4cute5tupleIJNS5_1CILi128EEES8_NS7_ILi64EEEEEENS_6half_tEfNS_4arch4Sm80ELb0ELb0ELb1ELb0ELb0ELb0ELb0ELb0ELi2ELi4ELi4ELi4ELb0EEENS1_21CollectiveEpilogueBwdISA_SB_SD_Li256ELb0ELb0ELi2EEENS1_19SingleTileSchedulerILb0ELb0ELb0ELi128EEEEEEEEEvNT_6ParamsE$_ZN4cute5tupleIJNS0_IJNS0_IJNS0_IJNS_1CILi8EEENS1_ILi1EEEEEENS0_IJS3_S3_EEEEEENS0_IJS3_NS1_ILi2EEEEEEEEENS0_IJNS0_IJNS0_IJS3_NS1_ILi0EEEEEENS0_IJSA_SA_EEEEEENS0_IJSA_iEEEEEEEEC2ERKS9_RKSF_) ;  /* 0xfffe1ba000007944 */ /* 0x022fea0003c3ffff */
[----:B-1----:R1:W5:Y:S01]  /*267e0*/  LDL R5, [R1+0x758] ;  /* 0x0007580001057983 */ /* 0x0023620000100800 */
[----:B------:R-:W-:Y:S02]  /*267f0*/  MOV R4, R62 ;  /* 0x0000003e00047202 */ /* 0x000fe40000000f00 */
[----:B------:R-:W-:Y:S02]  /*26800*/  MOV R6, 0x26820 ;  /* 0x0002682000067802 */ /* 0x000fe40000000f00 */
[----:B-1---5:R-:W-:Y:S05]  /*26810*/  CALL.REL.NOINC `($_ZN7cutlass13device_kernelIN5flash19enable_sm80_to_sm89INS1_16FlashAttnBwdSm80INS1_25CollectiveMainloopBwdSm80ILi2ELi2EN4cute5tupleIJNS5_1CILi128EEES8_NS7_ILi64EEEEEENS_6half_tEfNS_4arch4Sm80ELb0ELb0ELb1ELb0ELb0ELb0ELb0ELb0ELi2ELi4ELi4ELi4ELb0EEENS1_21CollectiveEpilogueBwdISA_SB_SD_Li256ELb0ELb0ELi2EEENS1_19SingleTileSchedulerILb0ELb0ELb0ELi128EEEEEEEEEvNT_6ParamsE$_ZN4cute3eso3ESOILb1ELb0EJNS_5tupleIJNS2_IJNS_1CILi1EEENS3_ILi0EEEEEENS2_IJS5_S5_EEEEEENS2_IJS5_iEEEEEC2ERKS8_RKS9_) ;  /* 0xfffe06e000007944 */ /* 0x022fea0003c3ffff */
[----:B-1----:R1:W5:Y:S01]  /*26820*/  LDL R5, [R1+0x758] ;  /* 0x0007580001057983 */ /* 0x0023620000100800 */
[----:B------:R-:W-:Y:S02]  /*26830*/  MOV R92, R62 ;  /* 0x0000003e005c7202 */ /* 0x000fe40000000f00 */
[----:B------:R-:W-:Y:S02]  /*26840*/  MOV R6, 0x26860 ;  /* 0x0002686000067802 */ /* 0x000fe40000000f00 */
[----:B-1---5:R-:W-:Y:S05]  /*26850*/  CALL.REL.NOINC `($_ZN7cutlass13device_kernelIN5flash19enable_sm80_to_sm89INS1_16FlashAttnBwdSm80INS1_25CollectiveMainloopBwdSm80ILi2ELi2EN4cute5tupleIJNS5_1CILi128EEES8_NS7_ILi64EEEEEENS_6half_tEfNS_4arch4Sm80ELb0ELb0ELb1ELb0ELb0ELb0ELb0ELb0ELi2ELi4ELi4ELi4ELb0EEENS1_21CollectiveEpilogueBwdISA_SB_SD_Li256ELb0ELb0ELi2EEENS1_19SingleTileSchedulerILb0ELb0ELb0ELi128EEEEEEEEEvNT_6ParamsE$_ZN4cute3eso3ESOILb1ELb0EJNS_5tupleIJNS_1CILi0EEES4_EEEiEEC2ERKS5_RKi) ;  /* 0xfffe072000007944 */ /* 0x022fea0003c3ffff */
[----:B-1----:R1:W5:Y:S01]  /*26860*/  LDL R5, [R1+0x758] ;  /* 0x0007580001057983 */ /* 0x0023620000100800 */
[----:B------:R-:W-:Y:S02]  /*26870*/  MOV R92, R62 ;  /* 0x0000003e005c7202 */ /* 0x000fe40000000f00 */
[----:B------:R-:W-:Y:S02]  /*26880*/  MOV R6, 0x268a0 ;  /* 0x000268a000067802 */ /* 0x000fe40000000f00 */
[----:B-1---5:R-:W-:Y:S05]  /*26890*/  CALL.REL.NOINC `($_ZN7cutlass13device_kernelIN5flash19enable_sm80_to_sm89INS1_16FlashAttnBwdSm80INS1_25CollectiveMainloopBwdSm80ILi2ELi2EN4cute5tupleIJNS5_1CILi128EEES8_NS7_ILi64EEEEEENS_6half_tEfNS_4arch4Sm80ELb0ELb0ELb1ELb0ELb0ELb0ELb0ELb0ELi2ELi4ELi4ELi4ELb0EEENS1_21CollectiveEpilogueBwdISA_SB_SD_Li256ELb0ELb0ELi2EEENS1_19SingleTileSchedulerILb0ELb0ELb0ELi128EEEEEEEEEvNT_6ParamsE$_ZN4cute3eso3ESOILb1ELb0EJNS_5tupleIJNS2_IJNS_1CILi1EEENS3_ILi0EEEEEES5_EEENS2_IJNS2_IJS5_S5_EEEiEEEEEC2ERKS7_RKS9_) ;  /* 0xfffe06a000007944 */ /* 0x022fea0003c3ffff */
[----:B-1----:R1:W5:Y:S01]  /*268a0*/  LDL R5, [R1+0x758] ;  /* 0x0007580001057983 */ /* 0x0023620000100800 */
[----:B------:R-:W-:-:S02]  /*268b0*/  MOV R92, R62 ;  /* 0x0000003e005c7202 */ /* 0x000fc40000000f00 */
[----:B------:R-:W-:Y:S02]  /*268c0*/  MOV R6, 0x268e0 ;  /* 0x000268e000067802 */ /* 0x000fe40000000f00 */
[----:B-1---5:R-:W-:Y:S05]  /*268d0*/  CALL.REL.NOINC `($_ZN7cutlass13device_kernelIN5flash19enable_sm80_to_sm89INS1_16FlashAttnBwdSm80INS1_25CollectiveMainloopBwdSm80ILi2ELi2EN4cute5tupleIJNS5_1CILi128EEES8_NS7_ILi64EEEEEENS_6half_tEfNS_4arch4Sm80ELb0ELb0ELb1ELb0ELb0ELb0ELb0ELb0ELi2ELi4ELi4ELi4ELb0EEENS1_21CollectiveEpilogueBwdISA_SB_SD_Li256ELb0ELb0ELi2EEENS1_19SingleTileSchedulerILb0ELb0ELb0ELi128EEEEEEEEEvNT_6ParamsE$_ZN4cute5tupleIJNS0_IJNS0_IJNS0_IJNS_1CILi8EEENS1_ILi1EEEEEES3_EEENS0_IJNS0_IJS3_S3_EEENS1_ILi2EEEEEEEEENS0_IJNS0_IJNS0_IJS3_NS1_ILi0EEEEEESA_EEENS0_IJNS0_IJSA_SA_EEEiEEEEEEEEC2ERKS9_RKSF_) ;  /* 0xfffe1ae000007944 */ /* 0x022fea0003c3ffff */
[----:B------:R2:W5:Y:S01]  /*268e0*/  LDL R10, [R1+0x758] ;  /* 0x00075800010a7983 */ /* 0x0005620000100800 */
[----:B------:R-:W-:Y:S01]  /*268f0*/  IMAD.MOV.U32 R92, RZ, RZ, R62 ;  /* 0x000000ffff5c7224 */ /* 0x000fe200078e003e */
[----:B------:R-:W-:Y:S02]  /*26900*/  MOV R93, R61 ;  /* 0x0000003d005d7202 */ /* 0x000fe40000000f00 */
[----:B------:R2:W-:Y:S01]  /*26910*/  STL.64 [R1+0x770], R8 ;  /* 0x0007700801007387 */ /* 0x0005e20000100a00 */
[----:B------:R-:W-:-:S03]  /*26920*/  MOV R6, 0x26940 ;  /* 0x0002694000067802 */ /* 0x000fc60000000f00 */
[----:B-12--5:R-:W-:Y:S05]  /*26930*/  CALL.REL.NOINC `($_ZN7cutlass13device_kernelIN5flash19enable_sm80_to_sm89INS1_16FlashAttnBwdSm80INS1_25CollectiveMainloopBwdSm80ILi2ELi2EN4cute5tupleIJNS5_1CILi128EEES8_NS7_ILi64EEEEEENS_6half_tEfNS_4arch4Sm80ELb0ELb0ELb1ELb0ELb0ELb0ELb0ELb0ELi2ELi4ELi4ELi4ELb0EEENS1_21CollectiveEpilogueBwdISA_SB_SD_Li256ELb0ELb0ELi2EEENS1_19SingleTileSchedulerILb0ELb0ELb0ELi128EEEEEEEEEvNT_6ParamsE$_ZN4cute3eso3ESOILb0ELb0EJNS_6LayoutINS_5tupleIJNS3_IJNS3_IJNS_1CILi8EEENS4_ILi1EEEEEES6_EEENS3_IJNS3_IJS6_S6_EEENS4_ILi2EEEEEEEEENS3_IJNS3_IJNS3_IJS6_NS4_ILi0EEEEEESD_EEENS3_IJNS3_IJSD_SD_EEEiEEEEEEEENS_10ViewEngineINS_8smem_ptrIPN7cutlass6half_tEEEEEEEC2ERKSJ_RKSQ_) ;  /* 0xfffdf0e000007944 */ /* 0x026fea0003c3ffff */
[----:B------:R2:W5:Y:S04]  /*26940*/  LDL R6, [R1+0x758] ;  /* 0x0007580001067983 */ /* 0x0005680000100800 */
        /* <DEDUP_REMOVED lines=145> */
[----:B------:R-:W-:Y:S02]  /*27260*/  IMAD.MOV.U32 R3, RZ, RZ, RZ ;  /* 0x000000ffff037224 */ /* 0x000fe400078e00ff */
        /* <DEDUP_REMOVED lines=9> */
[----:B------:R-:W-:Y:S05]  /*27300*/  CALL.REL.NOINC `($_ZN7cutlass13device_kernelIN5flash19enable_sm80_to_sm89INS1_16FlashAttnBwdSm80INS1_25CollectiveMainloopBwdSm80ILi2ELi2EN4cute5tupleIJNS5_1CILi128EEES8_NS7_ILi64EEEEEENS_6half_tEfNS_4arch4Sm80ELb0ELb0ELb1ELb0ELb0ELb0ELb0ELb0ELi2ELi4ELi4ELi4ELb0EEENS1_21CollectiveEpilogueBwdISA_SB_SD_Li256ELb0ELb0ELi2EEENS1_19SingleTileSchedulerILb0ELb0ELb0ELi128EEEEEEEEEvNT_6ParamsE$_ZN4cute3eso3ESOILb1ELb0EJNS_6LayoutINS_5tupleIJNS3_IJNS_1CILi2EEES5_S5_EEES5_EEENS3_IJNS3_IJNS4_ILi1EEES5_NS4_ILi4EEEEEENS4_ILi64EEEEEEEEiEEC2ERKSD_RKi) ;  /* 0xfffe070000007944 */ /* 0x000fea0003c3ffff */
[----:B-1----:R-:W2:Y:S01]  /*27310*/  LDL R3, [R1+0x758] ;  /* 0x0007580001037983 */ /* 0x002ea20000100800 */
[----:B------:R-:W-:Y:S01]  /*27320*/  MOV R4, 0x27360 ;  /* 0x0002736000047802 */ /* 0x000fe20000000f00 */
[----:B--2---:R-:W-:-:S05]  /*27330*/  IMAD.WIDE R2, R3, 0x2, R30 ;  /* 0x0000000203027825 */ /* 0x004fca00078e021e */
[----:B------:R-:W-:Y:S02]  /*27340*/  MOV R6, R2 ;  /* 0x0000000200067202 */ /* 0x000fe40000000f00 */
[----:B------:R-:W-:Y:S05]  /*27350*/  CALL.REL.NOINC `($_ZN7cutlass13device_kernelIN5flash19enable_sm80_to_sm89INS1_16FlashAttnBwdSm80INS1_25CollectiveMainloopBwdSm80ILi2ELi2EN4cute5tupleIJNS5_1CILi128EEES8_NS7_ILi64EEEEEENS_6half_tEfNS_4arch4Sm80ELb0ELb0ELb1ELb0ELb0ELb0ELb0ELb0ELi2ELi4ELi4ELi4ELb0EEENS1_21CollectiveEpilogueBwdISA_SB_SD_Li256ELb0ELb0ELi2EEENS1_19SingleTileSchedulerILb0ELb0ELb0ELi128EEEEEEEEEvNT_6ParamsE$_ZN4cute3eso3ESOILb1ELb0EJNS_6LayoutINS_5tupleIJNS3_IJNS_1CILi2EEES5_S5_EEES5_EEENS3_IJNS3_IJNS4_ILi1EEES5_NS4_ILi4EEEEEENS4_ILi64EEEEEEEENS_10ViewEngineIPN7cutlass6half_tEEEEEC2ERKSD_RKSI_) ;  /* 0xfffe066000007944 */ /* 0x000fea0003c3ffff */
[----:B------:R2:W5:Y:S01]  /*27360*/  LDL.64 R34, [R1+0x758] ;  /* 0x0007580001227983 */ /* 0x0005620000100a00 */
[----:B------:R-:W-:Y:S01]  /*27370*/  IMAD.MOV.U32 R92, RZ, RZ, R62 ;  /* 0x000000ffff5c7224 */ /* 0x000fe200078e003e */
[----:B------:R-:W-:Y:S02]  /*27380*/  MOV R3, RZ ;  /* 0x000000ff00037202 */ /* 0x000fe40000000f00 */
[----:B------:R-:W-:Y:S02]  /*27390*/  MOV R42, 0x273b0 ;  /* 0x000273b0002a7802 */ /* 0x000fe40000000f00 */
[----:B-12--5:R-:W-:Y:S05]  /*273a0*/  CALL.REL.NOINC `($_ZN7cutlass13device_kernelIN5flash19enable_sm80_to_sm89INS1_16FlashAttnBwdSm80INS1_25CollectiveMainloopBwdSm80ILi2ELi2EN4cute5tupleIJNS5_1CILi128EEES8_NS7_ILi64EEEEEENS_6half_tEfNS_4arch4Sm80ELb0ELb0ELb1ELb0ELb0ELb0ELb0ELb0ELi2ELi4ELi4ELi4ELb0EEENS1_21CollectiveEpilogueBwdISA_SB_SD_Li256ELb0ELb0ELi2EEENS1_19SingleTileSchedulerILb0ELb0ELb0ELi128EEEEEEEEEvNT_6ParamsE$_ZN4cute3eso3ESOILb1ELb0EJNS_10UnderscoreES2_iEEC2ERKS2_S5_RKi) ;  /* 0xfffdf4e000007944 */ /* 0x026fea0003c3ffff */
[----:B-1----:R-:W2:Y:S01]  /*273b0*/  LDL R3, [R1+0x758] ;  /* 0x0007580001037983 */ /* 0x002ea20000100800 */
[----:B------:R-:W-:Y:S02]  /*273c0*/  MOV R4, 0x273f0 ;  /* 0x000273f000047802 */ /* 0x000fe40000000f00 */
[----:B--2---:R-:W-:Y:S02]  /*273d0*/  SHF.L.U32 R3, R3, 0x2, RZ ;  /* 0x0000000203037819 */ /* 0x004fe400000006ff */
[----:B------:R-:W-:Y:S05]  /*273e0*/  CALL.REL.NOINC `($_ZN7cutlass13device_kernelIN5flash19enable_sm80_to_sm89INS1_16FlashAttnBwdSm80INS1_25CollectiveMainloopBwdSm80ILi2ELi2EN4cute5tupleIJNS5_1CILi128EEES8_NS7_ILi64EEEEEENS_6half_tEfNS_4arch4Sm80ELb0ELb0ELb1ELb0ELb0ELb0ELb0ELb0ELi2ELi4ELi4ELi4ELb0EEENS1_21CollectiveEpilogueBwdISA_SB_SD_Li256ELb0ELb0ELi2EEENS1_19SingleTileSchedulerILb0ELb0ELb0ELi128EEEEEEEEEvNT_6ParamsE$_ZN4cute3eso3ESOILb1ELb0EJNS_6LayoutINS_5tupleIJNS3_IJNS_1CILi2EEES5_EEES6_EEENS3_IJNS3_IJNS4_ILi1EEES5_EEENS3_IJNS4_ILi32EEENS4_ILi64EEEEEEEEEEEiEEC2ERKSE_RKi) ;  /* 0xfffe050000007944 */ /* 0x000fea0003c3ffff */
[----:B-1----:R-:W2:Y:S01]  /*273f0*/  LDL R3, [R1+0x758] ;  /* 0x0007580001037983 */ /* 0x002ea20000100800 */
[----:B------:R-:W-:Y:S01]  /*27400*/  MOV R4, 0x27440 ;  /* 0x0002744000047802 */ /* 0x000fe20000000f00 */
[----:B--2---:R-:W-:-:S05]  /*27410*/  IMAD.WIDE R2, R3, 0x2, R20 ;  /* 0x0000000203027825 */ /* 0x004fca00078e0214 */
[----:B------:R-:W-:Y:S02]  /*27420*/  MOV R6, R2 ;  /* 0x0000000200067202 */ /* 0x000fe40000000f00 */
[----:B------:R-:W-:Y:S05]  /*27430*/  CALL.REL.NOINC `($_ZN7cutlass13device_kernelIN5flash19enable_sm80_to_sm89INS1_16FlashAttnBwdSm80INS1_25CollectiveMainloopBwdSm80ILi2ELi2EN4cute5tupleIJNS5_1CILi128EEES8_NS7_ILi64EEEEEENS_6half_tEfNS_4arch4Sm80ELb0ELb0ELb1ELb0ELb0ELb0ELb0ELb0ELi2ELi4ELi4ELi4ELb0EEENS1_21CollectiveEpilogueBwdISA_SB_SD_Li256ELb0ELb0ELi2EEENS1_19SingleTileSchedulerILb0ELb0ELb0ELi128EEEEEEEEEvNT_6ParamsE$_ZN4cute3eso3ESOILb1ELb0EJNS_6LayoutINS_5tupleIJNS3_IJNS_1CILi2EEES5_EEES6_EEENS3_IJNS3_IJNS4_ILi1EEES5_EEENS3_IJNS4_ILi32EEENS4_ILi64EEEEEEEEEEENS_10ViewEngineIPN7cutlass6half_tEEEEEC2ERKSE_RKSJ_) ;  /* 0xfffe046000007944 */ /* 0x000fea0003c3ffff */
[----:B------:R2:W5:Y:S04]  /*27440*/  LDL.64 R40, [R1+0x758] ;  /* 0x0007580001287983 */ /* 0x0005680000100a00 */
[----:B------:R2:W-:Y:S02]  /*27450*/  STL [R1+0x770], RZ ;  /* 0x000770ff01007387 */ /* 0x0005e40000100800 */
.L_x_926:
        /* <DEDUP_REMOVED lines=35> */
[----:B--2---:R-:W-:Y:S04]  /*27690*/  LEA.HI R3, R5, R5, RZ, 0x1 ;  /* 0x0000000505037211 */ /* 0x004fe800078f08ff */
[C---:B------:R-:W-:Y:S01]  /*276a0*/  LOP3.LUT R2, R3.reuse, 0x7fffffe, RZ, 0xc0, !PT ;  /* 0x07fffffe03027812 */ /* 0x040fe200078ec0ff */
[----:B------:R-:W-:Y:S04]  /*276b0*/  IMAD.SHL.U32 R3, R3, 0x20, RZ ;  /* 0x0000002003037824 */ /* 0x000fe800078e00ff */
[----:B------:R-:W-:Y:S01]  /*276c0*/  IMAD.IADD R2, R5, 0x1, -R2 ;  /* 0x0000000105027824 */ /* 0x000fe200078e0a02 */
[----:B------:R-:W-:Y:S05]  /*276d0*/  LOP3.LUT R3, R3, 0xffffffc0, RZ, 0xc0, !PT ;  /* 0xffffffc003037812 */ /* 0x000fea00078ec0ff */
[----:B------:R-:W-:Y:S02]  /*276e0*/  IMAD R3, R2, 0x20, R3 ;  /* 0x0000002002037824 */ /* 0x000fe400078e0203 */
        /* <DEDUP_REMOVED lines=155> */
[----:B------:R-:W-:Y:S01]  /*280a0*/  IMAD.MOV.U32 R92, RZ, RZ, R62 ;  /* 0x000000ffff5c7224 */ /* 0x000fe200078e003e */
[----:B------:R-:W-:Y:S01]  /*280b0*/  MOV R3, 0x2 ;  /* 0x0000000200037802 */ /* 0x000fe20000000f00 */
[----:B------:R-:W-:Y:S01]  /*280c0*/  IMAD.MOV.U32 R32, RZ, RZ, RZ ;  /* 0x000000ffff207224 */ /* 0x000fe200078e00ff */
[----:B------:R-:W-:-:S02]  /*280d0*/  MOV R42, 0x280f0 ;  /* 0x000280f0002a7802 */ /* 0x000fc40000000f00 */
        /* <DEDUP_REMOVED lines=440> */
[----:B------:R-:W-:Y:S02]  /*29c60*/  MOV R4, R30 ;  /* 0x0000001e00047202 */ /* 0x000fe40000000f00 */
[----:B------:R-:W-:-:S05]  /*29c70*/  MOV R5, R31 ;  /* 0x0000001f00057202 */ /* 0x000fca0000000f00 */
[----:B--2---:R-:W-:Y:S01]  /*29c80*/  IMAD.WIDE R2, R2, 0x2, R4 ;  /* 0x0000000202027825 */ /* 0x004fe200078e0204 */
[----:B------:R-:W-:-:S04]  /*29c90*/  MOV R4, 0x29cc0 ;  /* 0x00029cc000047802 */ /* 0x000fc80000000f00 */
[----:B------:R-:W-:Y:S02]  /*29ca0*/  MOV R6, R2 ;  /* 0x0000000200067202 */ /* 0x000fe40000000f00 */
[----:B------:R-:W-:Y:S05]  /*29cb0*/  CALL.REL.NOINC `($_ZN7cutlass13device_kernelIN5flash19enable_sm80_to_sm89INS1_16FlashAttnBwdSm80INS1_25CollectiveMainloopBwdSm80ILi2ELi2EN4cute5tupleIJNS5_1CILi128EEES8_NS7_ILi64EEEEEENS_6half_tEfNS_4arch4Sm80ELb0ELb0ELb1ELb0ELb0ELb0ELb0ELb0ELi2ELi4ELi4ELi4ELb0EEENS1_21CollectiveEpilogueBwdISA_SB_SD_Li256ELb0ELb0ELi2EEENS1_19SingleTileSchedulerILb0ELb0ELb0ELi128EEEEEEEEEvNT_6ParamsE$_ZN4cute3eso3ESOILb1ELb0EJNS_6LayoutINS_5tupleIJNS3_IJNS_1CILi2EEES5_S5_EEES5_EEENS3_IJNS3_IJNS4_ILi1EEES5_NS4_ILi4EEEEEENS4_ILi64EEEEEEEENS_10ViewEngineIPN7cutlass6half_tEEEEEC2ERKSD_RKSI_) ;  /* 0xfffddd0000007944 */ /* 0x000fea0003c3ffff */
[----:B------:R2:W5:Y:S01]  /*29cc0*/  LDL.64 R34, [R1+0x758] ;  /* 0x0007580001227983 */ /* 0x0005620000100a00 */
[----:B------:R-:W-:Y:S01]  /*29cd0*/  IMAD.MOV.U32 R92, RZ, RZ, R62 ;  /* 0x000000ffff5c7224 */ /* 0x000fe200078e003e */
[----:B------:R-:W-:Y:S02]  /*29ce0*/  MOV R3, 0x1 ;  /* 0x0000000100037802 */ /* 0x000fe40000000f00 */
        /* <DEDUP_REMOVED lines=13> */
.L_x_927:
        /* <DEDUP_REMOVED lines=660> */
.L_x_928:
        /* <DEDUP_REMOVED lines=196> */
[----:B------:R-:W-:Y:S01]  /*2d340*/  IADD3 R8, P1, R60, 0x680, RZ ;  /* 0x000006803c087810 */ /* 0x000fe20007f3e0ff */
[----:B------:R-:W-:Y:S01]  /*2d350*/  IMAD.MOV.U32 R92, RZ, RZ, R62 ;  /* 0x000000ffff5c7224 */ /* 0x000fe200078e003e */
[----:B-1----:R-:W-:Y:S01]  /*2d360*/  MOV R30, RZ ;  /* 0x000000ff001e7202 */ /* 0x002fe20000000f00 */
[----:B------:R-:W-:Y:S01]  /*2d370*/  IMAD.MOV.U32 R3, RZ, RZ, 0x4 ;  /* 0x00000004ff037424 */ /* 0x000fe200078e00ff */
[----:B------:R-:W-:Y:S01]  /*2d380*/  MOV R42, 0x2d3b0 ;  /* 0x0002d3b0002a7802 */ /* 0x000fe20000000f00 */
[----:B------:R-:W-:-:S03]  /*2d390*/  IMAD.X R9, RZ, RZ, R59, P1 ;  /* 0x000000ffff097224 */ /* 0x000fc600008e063b */
[----:B------:R-:W-:Y:S05]  /*2d3a0*/  CALL.REL.NOINC `($_ZN7cutlass13device_kernelIN5flash19enable_sm80_to_sm89INS1_16FlashAttnBwdSm80INS1_25CollectiveMainloopBwdSm80ILi2ELi2EN4cute5tupleIJNS5_1CILi128EEES8_NS7_ILi64EEEEEENS_6half_tEfNS_4arch4Sm80ELb0ELb0ELb1ELb0ELb0ELb0ELb0ELb0ELi2ELi4ELi4ELi4ELb0EEENS1_21CollectiveEpilogueBwdISA_SB_SD_Li256ELb0ELb0ELi2EEENS1_19SingleTileSchedulerILb0ELb0ELb0ELi128EEEEEEEEEvNT_6ParamsE$_ZN4cute3eso3ESOILb1ELb0EJNS_10UnderscoreES2_iEEC2ERKS2_S5_RKi) ;  /* 0xfffd94e000007944 */ /* 0x000fea0003c3ffff */
        /* <DEDUP_REMOVED lines=459> */
.L_x_929:
        /* <DEDUP_REMOVED lines=198> */
[----:B------:R-:W-:Y:S01]  /*2fcc0*/  MOV R30, RZ ;  /* 0x000000ff001e7202 */ /* 0x000fe20000000f00 */
[----:B------:R-:W-:Y:S01]  /*2fcd0*/  IMAD.MOV.U32 R3, RZ, RZ, 0x5 ;  /* 0x00000005ff037424 */ /* 0x000fe200078e00ff */
[----:B------:R-:W-:Y:S01]  /*2fce0*/  MOV R42, 0x2fd10 ;  /* 0x0002fd10002a7802 */ /* 0x000fe20000000f00 */
[----:B------:R-:W-:-:S03]  /*2fcf0*/  IMAD.X R9, RZ, RZ, R59, P1 ;  /* 0x000000ffff097224 */ /* 0x000fc600008e063b */
        /* <DEDUP_REMOVED lines=460> */
.L_x_930:
        /* <DEDUP_REMOVED lines=662> */
.L_x_931:
        /* <DEDUP_REMOVED lines=623> */
[----:B------:R-:W-:Y:S02]  /*36a10*/  MOV R6, 0x36a30 ;  /* 0x00036a3000067802 */ /* 0x000fe40000000f00 */
[----:B-12--5:R-:W-:Y:S05]  /*36a20*/  CALL.REL.NOINC `($_ZN7cutlass13device_kernelIN5flash19enable_sm80_to_sm89INS1_16FlashAttnBwdSm80INS1_25CollectiveMainloopBwdSm80ILi2ELi2EN4cute5tupleIJNS5_1CILi128EEES8_NS7_ILi64EEEEEENS_6half_tEfNS_4arch4Sm80ELb0ELb0ELb1ELb0ELb0ELb0ELb0ELb0ELi2ELi4ELi4ELi4ELb0EEENS1_21CollectiveEpilogueBwdISA_SB_SD_Li256ELb0ELb0ELi2EEENS1_19SingleTileSchedulerILb0ELb0ELb0ELi128EEEEEEEEEvNT_6ParamsE$_ZN4cute3eso3ESOILb1ELb0EJNS_6LayoutINS_5tupleIJNS3_IJNS3_IJNS_1CILi2EEES5_EEENS4_ILi1EEEEEEEEENS3_IJNS3_IJNS3_IJS7_NS4_ILi16EEEEEENS4_ILi0EEEEEEEEEEENS_10ViewEngineIPjEEEEC2ERKSF_RKSI_) ;  /* 0xfffd061000007944 */ /* 0x026fea0003c3ffff */
        /* <DEDUP_REMOVED lines=37> */
.L_x_932:
        /* <DEDUP_REMOVED lines=196> */
[----:B-1----:R-:W-:Y:S01]  /*378c0*/  IADD3 R6, P1, R60, 0x680, RZ ;  /* 0x000006803c067810 */ /* 0x002fe20007f3e0ff */
[----:B------:R-:W-:Y:S01]  /*378d0*/  IMAD.MOV.U32 R92, RZ, RZ, R62 ;  /* 0x000000ffff5c7224 */ /* 0x000fe200078e003e */
[----:B------:R-:W-:Y:S01]  /*378e0*/  MOV R0, RZ ;  /* 0x000000ff00007202 */ /* 0x000fe20000000f00 */
[----:B------:R-:W-:Y:S01]  /*378f0*/  IMAD.MOV.U32 R3, RZ, RZ, 0x7 ;  /* 0x00000007ff037424 */ /* 0x000fe200078e00ff */
[----:B------:R-:W-:Y:S01]  /*37900*/  MOV R42, 0x37930 ;  /* 0x00037930002a7802 */ /* 0x000fe20000000f00 */
[----:B------:R-:W-:-:S03]  /*37910*/  IMAD.X R7, RZ, RZ, R59, P1 ;  /* 0x000000ffff077224 */ /* 0x000fc600008e063b */
[----:B------:R-:W-:Y:S05]  /*37920*/  CALL.REL.NOINC `($_ZN7cutlass13device_kernelIN5flash19enable_sm80_to_sm89INS1_16FlashAttnBwdSm80INS1_25CollectiveMainloopBwdSm80ILi2ELi2EN4cute5tupleIJNS5_1CILi128EEES8_NS7_ILi64EEEEEENS_6half_tEfNS_4arch4Sm80ELb0ELb0ELb1ELb0ELb0ELb0ELb0ELb0ELi2ELi4ELi4ELi4ELb0EEENS1_21CollectiveEpilogueBwdISA_SB_SD_Li256ELb0ELb0ELi2EEENS1_19SingleTileSchedulerILb0ELb0ELb0ELi128EEEEEEEEEvNT_6ParamsE$_ZN4cute3eso3ESOILb1ELb0EJNS_10UnderscoreES2_iEEC2ERKS2_S5_RKi) ;  /* 0xfffcef6000007944 */ /* 0x000fea0003c3ffff */
        /* <DEDUP_REMOVED lines=25> */
.L_x_933:
        /* <DEDUP_REMOVED lines=196> */
[----:B------:R-:W2:Y:S01]  /*38700*/  LDL.64 R12, [R63+0x120] ;  /* 0x000120003f0c7983 */ /* 0x000ea20000100a00 */
[----:B------:R-:W-:-:S03]  /*38710*/  ULDC.64 UR4, c[0x0][0x118] ;  /* 0x0000460000047ab9 */ /* 0x000fc60000000a00 */
[----:B------:R-:W-:Y:S06]  /*38720*/  BAR.SYNC.DEFER_BLOCKING 0x0 ;  /* 0x0000000000007b1d */ /* 0x000fec0000010000 */
[----:B--2---:R-:W-:Y:S04]  /*38730*/  STL.64 [R1+0xd60], R12 ;  /* 0x000d600c01007387 */ /* 0x004fe80000100a00 */
[----:B------:R-:W2:Y:S04]  /*38740*/  LDL.64 R2, [R63+0x128] ;  /* 0x000128003f027983 */ /* 0x000ea80000100a00 */
[----:B--2---:R2:W-:Y:S04]  /*38750*/  STL.64 [R1+0xd68], R2 ;  /* 0x000d680201007387 */ /* 0x0045e80000100a00 */
[----:B------:R-:W3:Y:S04]  /*38760*/  LDL.64 R10, [R63+0x130] ;  /* 0x000130003f0a7983 */ /* 0x000ee80000100a00 */
[----:B---3--:R3:W-:Y:S04]  /*38770*/  STL.64 [R1+0xd70], R10 ;  /* 0x000d700a01007387 */ /* 0x0087e80000100a00 */
[----:B------:R-:W4:Y:S04]  /*38780*/  LDL.64 R8, [R63+0x138] ;  /* 0x000138003f087983 */ /* 0x000f280000100a00 */
[----:B----4-:R4:W-:Y:S04]  /*38790*/  STL.64 [R1+0xd78], R8 ;  /* 0x000d780801007387 */ /* 0x0109e80000100a00 */
[----:B-1----:R-:W2:Y:S04]  /*387a0*/  LDL.64 R6, [R63+0x140] ;  /* 0x000140003f067983 */ /* 0x002ea80000100a00 */
[----:B--2---:R-:W-:Y:S04]  /*387b0*/  STL.64 [R1+0xd80], R6 ;  /* 0x000d800601007387 */ /* 0x004fe80000100a00 */
[----:B------:R-:W2:Y:S04]  /*387c0*/  LDL.64 R4, [R63+0x148] ;  /* 0x000148003f047983 */ /* 0x000ea80000100a00 */
[----:B--2---:R1:W-:Y:S04]  /*387d0*/  STL.64 [R1+0xd88], R4 ;  /* 0x000d880401007387 */ /* 0x0043e80000100a00 */
[----:B------:R-:W2:Y:S04]  /*387e0*/  LDL.64 R14, [R63+0x150] ;  /* 0x000150003f0e7983 */ /* 0x000ea80000100a00 */
[----:B--2---:R-:W-:Y:S04]  /*387f0*/  STL.64 [R1+0xd90], R14 ;  /* 0x000d900e01007387 */ /* 0x004fe80000100a00 */
[----:B------:R-:W2:Y:S04]  /*38800*/  LDL.64 R2, [R63+0x158] ;  /* 0x000158003f027983 */ /* 0x000ea80000100a00 */
[----:B--2---:R2:W-:Y:S04]  /*38810*/  STL.64 [R1+0xd98], R2 ;  /* 0x000d980201007387 */ /* 0x0045e80000100a00 */
[----:B------:R-:W2:Y:S04]  /*38820*/  LDL.64 R12, [R63+0x160] ;  /* 0x000160003f0c7983 */ /* 0x000ea80000100a00 */
[----:B--2---:R2:W-:Y:S04]  /*38830*/  STL.64 [R1+0xda0], R12 ;  /* 0x000da00c01007387 */ /* 0x0045e80000100a00 */
[----:B---3--:R-:W3:Y:S04]  /*38840*/  LDL.64 R10, [R63+0x168] ;  /* 0x000168003f0a7983 */ /* 0x008ee80000100a00 */
[----:B---3--:R2:W-:Y:S04]  /*38850*/  STL.64 [R1+0xda8], R10 ;  /* 0x000da80a01007387 */ /* 0x0085e80000100a00 */
[----:B----4-:R-:W3:Y:S01]  /*38860*/  LDL.64 R8, [R63+0x170] ;  /* 0x000170003f087983 */ /* 0x010ee20000100a00 */
[----:B-1----:R-:W-:-:S03]  /*38870*/  IADD3 R4, P1, R60, 0x880, RZ ;  /* 0x000008803c047810 */ /* 0x002fc60007f3e0ff */
[----:B---3--:R2:W-:Y:S04]  /*38880*/  STL.64 [R1+0xdb0], R8 ;  /* 0x000db00801007387 */ /* 0x0085e80000100a00 */
[----:B------:R-:W3:Y:S01]  /*38890*/  LDL.64 R6, [R63+0x178] ;  /* 0x000178003f067983 */ /* 0x000ee20000100a00 */
[----:B------:R-:W-:-:S05]  /*388a0*/  IMAD.X R5, RZ, RZ, R59, P1 ;  /* 0x000000ffff057224 */ /* 0x000fca00008e063b */
[----:B------:R2:W-:Y:S04]  /*388b0*/  STL.64 [R1+0xdc0], R4 ;  /* 0x000dc00401007387 */ /* 0x0005e80000100a00 */
[----:B---3--:R2:W-:Y:S04]  /*388c0*/  STL.64 [R1+0xdb8], R6 ;  /* 0x000db80601007387 */ /* 0x0085e80000100a00 */
[----:B------:R-:W3:Y:S01]  /*388d0*/  LDL.64 R2, [R63+0x180] ;  /* 0x000180003f027983 */ /* 0x000ee20000100a00 */
[----:B------:R-:W-:Y:S01]  /*388e0*/  BSSY B1, `(.L_x_934) ;  /* 0x0000013000017945 */ /* 0x000fe20003800000 */
[----:B------:R-:W-:-:S02]  /*388f0*/  IADD3 R90, R60, 0x30, RZ ;  /* 0x000000303c5a7810 */ /* 0x000fc40007ffe0ff */
[C---:B------:R-:W-:Y:S01]  /*38900*/  IADD3 R89, R60.reuse, 0x3c, RZ ;  /* 0x0000003c3c597810 */ /* 0x040fe20007ffe0ff */
[----:B---3--:R2:W5:Y:S04]  /*38910*/  LD.E.64 R20, [R2.64+0x18] ;  /* 0x0000180402147980 */ /* 0x008568000c101b00 */
[----:B------:R2:W5:Y:S04]  /*38920*/  LD.E.64 R18, [R2.64+0x10] ;  /* 0x0000100402127980 */ /* 0x000568000c101b00 */
[----:B------:R2:W5:Y:S04]  /*38930*/  LD.E.64 R16, [R2.64+0x8] ;  /* 0x0000080402107980 */ /* 0x000568000c101b00 */
[----:B------:R2:W5:Y:S01]  /*38940*/  LD.E.64 R14, [R2.64] ;  /* 0x00000004020e7980 */ /* 0x000562000c101b00 */
[----:B------:R-:W-:-:S02]  /*38950*/  IADD3 R88, R60, 0x24, RZ ;  /* 0x000000243c587810 */ /* 0x000fc40007ffe0ff */
[C---:B------:R-:W-:Y:S02]  /*38960*/  IADD3 R87, R60.reuse, 0xa9c, RZ ;  /* 0x00000a9c3c577810 */ /* 0x040fe40007ffe0ff */
[----:B------:R-:W-:Y:S02]  /*38970*/  IADD3 R86, R75, -c[0x0][0x20], RZ ;  /* 0x800008004b567a10 */ /* 0x000fe40007ffe0ff */
[C---:B------:R-:W-:Y:S02]  /*38980*/  IADD3 R85, R60.reuse, 0x2c, RZ ;  /* 0x0000002c3c557810 */ /* 0x040fe40007ffe0ff */
[C---:B------:R-:W-:Y:S02]  /*38990*/  IADD3 R84, R60.reuse, 0x38, RZ ;  /* 0x000000383c547810 */ /* 0x040fe40007ffe0ff */
[C---:B------:R-:W-:Y:S02]  /*389a0*/  IADD3 R83, R60.reuse, 0x40, RZ ;  /* 0x000000403c537810 */ /* 0x040fe40007ffe0ff */
[----:B------:R-:W-:-:S02]  /*389b0*/  IADD3 R82, R60, 0xa90, RZ ;  /* 0x00000a903c527810 */ /* 0x000fc40007ffe0ff */
[C---:B------:R-:W-:Y:S02]  /*389c0*/  IADD3 R81, R60.reuse, 0xa94, RZ ;  /* 0x00000a943c517810 */ /* 0x040fe40007ffe0ff */
[C---:B------:R-:W-:Y:S02]  /*389d0*/  IADD3 R80, R60.reuse, 0xa98, RZ ;  /* 0x00000a983c507810 */ /* 0x040fe40007ffe0ff */
[----:B------:R-:W-:Y:S02]  /*389e0*/  IADD3 R94, R60, 0x610, RZ ;  /* 0x000006103c5e7810 */ /* 0x000fe40007ffe0ff */
[----:B------:R-:W-:Y:S02]  /*389f0*/  MOV R96, 0x38a10 ;  /* 0x00038a1000607802 */ /* 0x000fe40000000f00 */
[----:B--2--5:R-:W-:Y:S05]  /*38a00*/  CALL.REL.NOINC `($_ZN7cutlass13device_kernelIN5flash19enable_sm80_to_sm89INS1_16FlashAttnBwdSm80INS1_25CollectiveMainloopBwdSm80ILi2ELi2EN4cute5tupleIJNS5_1CILi128EEES8_NS7_ILi64EEEEEENS_6half_tEfNS_4arch4Sm80ELb0ELb0ELb1ELb0ELb0ELb0ELb0ELb0ELi2ELi4ELi4ELi4ELb0EEENS1_21CollectiveEpilogueBwdISA_SB_SD_Li256ELb0ELb0ELi2EEENS1_19SingleTileSchedulerILb0ELb0ELb0ELi128EEEEEEEEEvNT_6ParamsE$_ZZZN5flash25CollectiveMainloopBwdSm80ILi2ELi2EN4cute5tupleIJNS1_1CILi128EEES4_NS3_ILi64EEEEEEN7cutlass6half_tEfNS7_4arch4Sm80ELb0ELb0ELb1ELb0ELb0ELb0ELb0ELb0ELi2ELi4ELi4ELi4ELb0EE3mmaINS_16FlashAttnBwdSm80ISB_NS_21CollectiveEpilogueBwdIS6_S8_SA_Li256ELb0ELb0ELi2EEENS_19SingleTileSchedulerILb0ELb0ELb0ELi128EEEE13SharedStorageENS1_6TensorINS1_11ArrayEngineIfLm32EEENS1_6LayoutINS2_IJNS2_IJNS3_ILi2EEESO_EEESO_NS3_ILi4EEEEEENS2_IJNS2_IJNS3_ILi1EEESO_EEESQ_NS3_ILi8EEEEEEEEEEEEbRKNSB_6ParamsERT0_S12_iNS2_IJiiiEEERT_ENKUliT_E_clIZSC_ISJ_SX_EbS10_S12_S12_iS13_S15_EUlRS16_iE_EEDaiS16_ENKUlT_E_clIZSC_ISJ_SX_EbS10_S12_S12_iS13_S15_EUlvE0_EEDaS1B_) ;  /* 0x0000d2c000007944 */ /* 0x024fea0003c00000 */
[----:B------:R-:W-:Y:S05]  /*38a10*/  BSYNC B1 ;  /* 0x0000000000017941 */ /* 0x000fea0003800000 */
.L_x_934:
[----:B-12---:R-:W2:Y:S01]  /*38a20*/  LDL.64 R2, [R63+0x188] ;  /* 0x000188003f027983 */ /* 0x006ea20000100a00 */
[----:B------:R-:W-:-:S03]  /*38a30*/  ULDC.64 UR4, c[0x0][0x118] ;  /* 0x0000460000047ab9 */ /* 0x000fc60000000a00 */
[----:B---3--:R1:W5:Y:S04]  /*38a40*/  LDL.64 R6, [R63+0xc8] ;  /* 0x0000c8003f067983 */ /* 0x0083680000100a00 */
[----:B--2---:R-:W5:Y:S01]  /*38a50*/  LD.E.64 R2, [R2.64] ;  /* 0x0000000402027980 */ /* 0x004f62000c101b00 */
[----:B------:R-:W-:Y:S02]  /*38a60*/  MOV R38, R62 ;  /* 0x0000003e00267202 */ /* 0x000fe40000000f00 */
[----:B------:R-:W-:Y:S02]  /*38a70*/  MOV R42, 0x38a90 ;  /* 0x00038a90002a7802 */ /* 0x000fe40000000f00 */
[----:B-1--45:R-:W-:Y:S05]  /*38a80*/  CALL.REL.NOINC `($_ZN7cutlass13device_kernelIN5flash19enable_sm80_to_sm89INS1_16FlashAttnBwdSm80INS1_25CollectiveMainloopBwdSm80ILi2ELi2EN4cute5tupleIJNS5_1CILi128EEES8_NS7_ILi64EEEEEENS_6half_tEfNS_4arch4Sm80ELb0ELb0ELb1ELb0ELb0ELb0ELb0ELb0ELi2ELi4ELi4ELi4ELb0EEENS1_21CollectiveEpilogueBwdISA_SB_SD_Li256ELb0ELb0ELi2EEENS1_19SingleTileSchedulerILb0ELb0ELb0ELi128EEEEEEEEEvNT_6ParamsE$_ZN4cute8smem_ptrIPN7cutlass6half_tEECI1NS_12iter_adaptorIS3_S4_EEES3_) ;  /* 0xfffcfee000007944 */ /* 0x032fea0003c3ffff */
[----:B-1----:R1:W5:Y:S01]  /*38a90*/  LDL.64 R2, [R1+0x758] ;  /* 0x0007580001027983 */ /* 0x0023620000100a00 */
        /* <DEDUP_REMOVED lines=45> */
[----:B------:R-:W-:Y:S01]  /*38d70*/  LOP3.LUT P1, RZ, R6, 0x100, RZ, 0xc0, !PT ;  /* 0x0000010006ff7812 */ /* 0x000fe2000782c0ff */
        /* <DEDUP_REMOVED lines=58> */
[----:B------:R-:W-:Y:S01]  /*39120*/  MOV R27, R90 ;  /* 0x0000005a001b7202 */ /* 0x000fe20000000f00 */
[----:B------:R-:W-:Y:S01]  /*39130*/  IMAD.MOV.U32 R93, RZ, RZ, R62 ;  /* 0x000000ffff5d7224 */ /* 0x000fe200078e003e */
[----:B------:R-:W-:-:S02]  /*39140*/  IADD3 R28, R60, 0x34, RZ ;  /* 0x000000343c1c7810 */ /* 0x000fc40007ffe0ff */
[----:B------:R-:W-:Y:S01]  /*39150*/  MOV R4, 0x391a0 ;  /* 0x000391a000047802 */ /* 0x000fe20000000f00 */
[----:B--2---:R-:W-:Y:S01]  /*39160*/  IMAD.MOV.U32 R10, RZ, RZ, R3 ;  /* 0x000000ffff0a7224 */ /* 0x004fe200078e0003 */
[----:B------:R1:W-:Y:S04]  /*39170*/  STL [R1+0x77c], R2 ;  /* 0x00077c0201007387 */ /* 0x0003e80000100800 */
[----:B---3--:R1:W-:Y:S02]  /*39180*/  STL.64 [R1+0x780], R10 ;  /* 0x0007800a01007387 */ /* 0x0083e40000100a00 */
[----:B-1----:R-:W-:Y:S05]  /*39190*/  CALL.REL.NOINC `($_ZN7cutlass13device_kernelIN5flash19enable_sm80_to_sm89INS1_16FlashAttnBwdSm80INS1_25CollectiveMainloopBwdSm80ILi2ELi2EN4cute5tupleIJNS5_1CILi128EEES8_NS7_ILi64EEEEEENS_6half_tEfNS_4arch4Sm80ELb0ELb0ELb1ELb0ELb0ELb0ELb0ELb0ELi2ELi4ELi4ELi4ELb0EEENS1_21CollectiveEpilogueBwdISA_SB_SD_Li256ELb0ELb0ELi2EEENS1_19SingleTileSchedulerILb0ELb0ELb0ELi128EEEEEEEEEvNT_6ParamsE$_ZN4cute3eso3ESOILb1ELb0EJNS_1CILi8EEEiiiNS2_ILi144EEENS2_ILi512EEEEEC2ERKS3_RKiSA_SA_RKS4_RKS5_) ;  /* 0xfffcdcc000007944 */ /* 0x002fea0003c3ffff */
[----:B-1----:R-:W2:Y:S04]  /*391a0*/  LDL.64 R2, [R1+0x758] ;  /* 0x0007580001027983 */ /* 0x002ea80000100a00 */
[----:B------:R-:W3:Y:S01]  /*391b0*/  LDL R10, [R1+0x760] ;  /* 0x00076000010a7983 */ /* 0x000ee20000100800 */
[----:B------:R-:W-:Y:S01]  /*391c0*/  IMAD.MOV.U32 R23, RZ, RZ, R88 ;  /* 0x000000ffff177224 */ /* 0x000fe200078e0058 */
[----:B------:R-:W-:Y:S01]  /*391d0*/  IADD3 R22, R60, 0x28, RZ ;  /* 0x000000283c167810 */ /* 0x000fe20007ffe0ff */
[----:B------:R-:W-:Y:S01]  /*391e0*/  IMAD.MOV.U32 R93, RZ, RZ, R62 ;  /* 0x000000ffff5d7224 */ /* 0x000fe200078e003e */
[----:B------:R-:W-:Y:S01]  /*391f0*/  MOV R4, 0x39230 ;  /* 0x0003923000047802 */ /* 0x000fe20000000f00 */
[----:B--2---:R1:W-:Y:S04]  /*39200*/  STL.64 [R1+0x770], R2 ;  /* 0x0007700201007387 */ /* 0x0043e80000100a00 */
[----:B---3--:R1:W-:Y:S02]  /*39210*/  STL [R1+0x778], R10 ;  /* 0x0007780a01007387 */ /* 0x0083e40000100800 */
        /* <DEDUP_REMOVED lines=32> */
[----:B------:R-:W-:Y:S02]  /*39420*/  IMAD.MOV.U32 R12, RZ, RZ, R81 ;  /* 0x000000ffff0c7224 */ /* 0x000fe400078e0051 */
[----:B------:R-:W-:Y:S01]  /*39430*/  IMAD.MOV.U32 R91, RZ, RZ, R62 ;  /* 0x000000ffff5b7224 */ /* 0x000fe200078e003e */
[----:B------:R-:W-:Y:S02]  /*39440*/  LEA.HI R7, R6, R7, RZ, 0x1d ;  /* 0x0000000706077211 */ /* 0x000fe400078fe8ff */
[----:B------:R-:W-:-:S02]  /*39450*/  MOV R6, 0x39490 ;  /* 0x0003949000067802 */ /* 0x000fc40000000f00 */
[----:B------:R-:W-:-:S05]  /*39460*/  LEA.HI.SX32 R0, R0, R7, 0x1e ;  /* 0x0000000700007211 */ /* 0x000fca00078ff2ff */
[----:B------:R1:W-:Y:S02]  /*39470*/  STL [R1+0x11e4], R0 ;  /* 0x0011e40001007387 */ /* 0x0003e40000100800 */
        /* <DEDUP_REMOVED lines=9> */
[----:B------:R-:W-:-:S02]  /*39510*/  MOV R92, R61 ;  /* 0x0000003d005c7202 */ /* 0x000fc40000000f00 */
[----:B------:R-:W-:Y:S01]  /*39520*/  MOV R12, 0x39550 ;  /* 0x00039550000c7802 */ /* 0x000fe20000000f00 */
[----:B--2---:R1:W-:Y:S04]  /*39530*/  STL.64 [R1+0x770], R2 ;  /* 0x0007700201007387 */ /* 0x0043e80000100a00 */
        /* <DEDUP_REMOVED lines=27> */
[----:B--2---:R1:W5:Y:S02]  /*396f0*/  LD.E R24, [R24.64] ;  /* 0x0000000418187980 */ /* 0x004364000c101900 */
[----:B------:R-:W-:Y:S01]  /*39700*/  IMAD.X R7, RZ, RZ, R59, P1 ;  /* 0x000000ffff077224 */ /* 0x000fe200008e063b */
[----:B------:R-:W-:Y:S02]  /*39710*/  MOV R4, 0x39730 ;  /* 0x0003973000047802 */ /* 0x000fe40000000f00 */
        /* <DEDUP_REMOVED lines=11> */
[----:B------:R-:W-:Y:S01]  /*397d0*/  IMAD.SHL.U32 R6, R0, 0x2000, RZ ;  /* 0x0000200000067824 */ /* 0x000fe200078e00ff */
[----:B------:R-:W-:-:S02]  /*397e0*/  MOV R0, R85 ;  /* 0x0000005500007202 */ /* 0x000fc40000000f00 */
[----:B------:R-:W-:Y:S02]  /*397f0*/  MOV R4, 0x39820 ;  /* 0x0003982000047802 */ /* 0x000fe40000000f00 */
        /* <DEDUP_REMOVED lines=13> */
[----:B--2---:R1:W-:Y:S04]  /*398d0*/  STL.64 [R1+0x770], R10 ;  /* 0x0007700a01007387 */ /* 0x0043e80000100a00 */
        /* <DEDUP_REMOVED lines=30> */
[----:B--2---:R1:W-:Y:S04]  /*39ac0*/  STL [R86], R2 ;  /* 0x0000000256007387 */ /* 0x0043e80000100800 */
[----:B------:R1:W-:Y:S02]  /*39ad0*/  STL [R86+0x4], R3 ;  /* 0x0000040356007387 */ /* 0x0003e40000100800 */
        /* <DEDUP_REMOVED lines=14> */
[----:B------:R-:W-:-:S02]  /*39bc0*/  MOV R4, 0x39be0 ;  /* 0x00039be000047802 */ /* 0x000fc40000000f00 */
[----:B------:R-:W-:Y:S05]  /*39bd0*/  CALL.REL.NOINC `($_ZN7cutlass13device_kernelIN5flash19enable_sm80_to_sm89INS1_16FlashAttnBwdSm80INS1_25CollectiveMainloopBwdSm80ILi2ELi2EN4cute5tupleIJNS5_1CILi128EEES8_NS7_ILi64EEEEEENS_6half_tEfNS_4arch4Sm80ELb0ELb0ELb1ELb0ELb0ELb0ELb0ELb0ELi2ELi4ELi4ELi4ELb0EEENS1_21CollectiveEpilogueBwdISA_SB_SD_Li256ELb0ELb0ELi2EEENS1_19SingleTileSchedulerILb0ELb0ELb0ELi128EEEEEEEEEvNT_6ParamsE$_ZZN4cute13to_mixed_bitsINS_5tupleIJNS1_IJNS_1CILi4EEENS2_ILi8EEEEEES3_NS2_ILi1EEEEEENS1_IJNS1_IJNS2_ILi128EEENS2_ILi0EEEEEENS2_ILi16EEES9_EEENS1_IJNS1_IJiiEEEiS9_EEEEEDaRKT_RKT0_RKT1_ENKUlDpRKT_E_clIJNS_9MixedBitsILj0ELj384EEENSU_ILj0ELj48EEENS2_ILj0EEEEEEDaSR_) ;  /* 0xfffcf3a000007944 */ /* 0x000fea0003c3ffff */
[----:B------:R-:W-:Y:S02]  /*39be0*/  SHF.R.S32.HI R5, RZ, 0x1f, R2 ;  /* 0x0000001fff057819 */ /* 0x000fe40000011402 */
[----:B------:R-:W-:-:S02]  /*39bf0*/  LOP3.LUT R3, R3, 0x1b0, RZ, 0xc0, !PT ;  /* 0x000001b003037812 */ /* 0x000fc400078ec0ff */
[----:B------:R-:W-:Y:S02]  /*39c00*/  LEA.HI R2, R5, R2, RZ, 0x2 ;  /* 0x0000000205027211 */ /* 0x000fe400078f10ff */
        /* <DEDUP_REMOVED lines=17> */
[----:B--2---:R1:W-:Y:S04]  /*39d20*/  STL.64 [R1+0x770], R10 ;  /* 0x0007700a01007387 */ /* 0x0043e80000100a00 */
        /* <DEDUP_REMOVED lines=19> */
[----:B-1----:R-:W-:-:S02]  /*39e60*/  IADD3 R6, P1, R60, 0x780, RZ ;  /* 0x000007803c067810 */ /* 0x002fc40007f3e0ff */
[----:B------:R-:W-:-:S03]  /*39e70*/  MOV R4, 0x39ea0 ;  /* 0x00039ea000047802 */ /* 0x000fc60000000f00 */
[----:B------:R-:W-:-:S03]  /*39e80*/  IMAD.X R3, RZ, RZ, R59, P1 ;  /* 0x000000ffff037224 */ /* 0x000fc600008e063b */
[----:B--2--5:R-:W-:Y:S05]  /*39e90*/  CALL.REL.NOINC `($_ZN7cutlass13device_kernelIN5flash19enable_sm80_to_sm89INS1_16FlashAttnBwdSm80INS1_25CollectiveMainloopBwdSm80ILi2ELi2EN4cute5tupleIJNS5_1CILi128EEES8_NS7_ILi64EEEEEENS_6half_tEfNS_4arch4Sm80ELb0ELb0ELb1ELb0ELb0ELb0ELb0ELb0ELi2ELi4ELi4ELi4ELb0EEENS1_21CollectiveEpilogueBwdISA_SB_SD_Li256ELb0ELb0ELi2EEENS1_19SingleTileSchedulerILb0ELb0ELb0ELi128EEEEEEEEEvNT_6ParamsE$_ZN4cute3eso3ESOILb1ELb0EJNS_6LayoutINS_5tupleIJNS3_IJNS_1CILi8EEENS4_ILi1EEEEEENS4_ILi2EEES5_EEENS3_IJNS3_IJS6_NS4_ILi0EEEEEENS4_ILi64EEES5_EEEEENS_10ViewEngineIPN7cutlass6half_tEEEEEC2ERKSE_RKSJ_) ;  /* 0xfffce1f000007944 */ /* 0x024fea0003c3ffff */
[----:B------:R2:W5:Y:S01]  /*39ea0*/  LDL.64 R20, [R1+0x758] ;  /* 0x0007580001147983 */ /* 0x0005620000100a00 */
[----:B------:R-:W-:Y:S01]  /*39eb0*/  IMAD.MOV.U32 R9, RZ, RZ, R8 ;  /* 0x000000ffff097224 */ /* 0x000fe200078e0008 */
[----:B------:R-:W-:Y:S02]  /*39ec0*/  MOV R92, R62 ;  /* 0x0000003e005c7202 */ /* 0x000fe40000000f00 */
        /* <DEDUP_REMOVED lines=16> */
[----:B------:R2:W5:Y:S01]  /*39fd0*/  LDL.64 R2, [R1+0x758] ;  /* 0x0007580001027983 */ /* 0x0005620000100a00 */
[----:B------:R-:W-:Y:S02]  /*39fe0*/  MOV R11, R5 ;  /* 0x00000005000b7202 */ /* 0x000fe40000000f00 */
[----:B------:R-:W-:Y:S02]  /*39ff0*/  MOV R10, 0x3a010 ;  /* 0x0003a010000a7802 */ /* 0x000fe40000000f00 */
[----:B-12--5:R-:W-:Y:S05]  /*3a000*/  CALL.REL.NOINC `($_ZN7cutlass13device_kernelIN5flash19enable_sm80_to_sm89INS1_16FlashAttnBwdSm80INS1_25CollectiveMainloopBwdSm80ILi2ELi2EN4cute5tupleIJNS5_1CILi128EEES8_NS7_ILi64EEEEEENS_6half_tEfNS_4arch4Sm80ELb0ELb0ELb1ELb0ELb0ELb0ELb0ELb0ELi2ELi4ELi4ELi4ELb0EEENS1_21CollectiveEpilogueBwdISA_SB_SD_Li256ELb0ELb0ELi2EEENS1_19SingleTileSchedulerILb0ELb0ELb0ELi128EEEEEEEEEvNT_6ParamsE$_ZN4cute3eso3ESOILb1ELb0EJNS_6LayoutINS_5tupleIJNS3_IJNS_1CILi8EEENS4_ILi1EEEEEENS3_IJNS4_ILi2EEEEEEEEENS3_IJNS3_IJS6_NS4_ILi0EEEEEENS3_IJNS4_ILi8192EEEEEEEEEEENS_10ViewEngineINS_8smem_ptrIPN7cutlass6half_tEEEEEEEC2ERKSG_RKSN_) ;  /* 0xfffcdc8000007944 */ /* 0x026fea0003c3ffff */
[----:B-1----:R1:W5:Y:S01]  /*3a010*/  LDL.64 R4, [R1+0x758] ;  /* 0x0007580001047983 */ /* 0x0023620000100a00 */
[----:B------:R-:W-:Y:S02]  /*3a020*/  MOV R7, R3 ;  /* 0x0000000300077202 */ /* 0x000fe40000000f00 */
[----:B------:R-:W-:-:S02]  /*3a030*/  MOV R6, 0x3a050 ;  /* 0x0003a05000067802 */ /* 0x000fc40000000f00 */
        /* <DEDUP_REMOVED lines=8> */
[----:B------:R-:W-:-:S02]  /*3a0c0*/  MOV R34, R6 ;  /* 0x0000000600227202 */ /* 0x000fc40000000f00 */
        /* <DEDUP_REMOVED lines=134> */
[----:B-1----:R1:W5:Y:S01]  /*3a930*/  LDL R3, [R1+0x758] ;  /* 0x0007580001037983 */ /* 0x0023620000100800 */
[----:B------:R-:W-:-:S02]  /*3a940*/  MOV R92, R62 ;  /* 0x0000003e005c7202 */ /* 0x000fc40000000f00 */
[----:B------:R-:W-:Y:S02]  /*3a950*/  MOV R6, 0x3a970 ;  /* 0x0003a97000067802 */ /* 0x000fe40000000f00 */
[----:B-1---5:R-:W-:Y:S05]  /*3a960*/  CALL.REL.NOINC `($_ZN7cutlass13device_kernelIN5flash19enable_sm80_to_sm89INS1_16FlashAttnBwdSm80INS1_25CollectiveMainloopBwdSm80ILi2ELi2EN4cute5tupleIJNS5_1CILi128EEES8_NS7_ILi64EEEEEENS_6half_tEfNS_4arch4Sm80ELb0ELb0ELb1ELb0ELb0ELb0ELb0ELb0ELi2ELi4ELi4ELi4ELb0EEENS1_21CollectiveEpilogueBwdISA_SB_SD_Li256ELb0ELb0ELi2EEENS1_19SingleTileSchedulerILb0ELb0ELb0ELi128EEEEEEEEEvNT_6ParamsE$_ZN4cute3eso3ESOILb0ELb1EJNS_6LayoutINS_5tupleIJNS3_IJNS_1CILi8EEENS4_ILi1EEEEEENS4_ILi2EEEEEENS3_IJNS3_IJS6_NS4_ILi0EEEEEEiEEEEESA_EEC2ERKSD_RKSA_) ;  /* 0xfffcbd7000007944 */ /* 0x022fea0003c3ffff */
[----:B------:R2:W5:Y:S01]  /*3a970*/  LDL R36, [R1+0x758] ;  /* 0x0007580001247983 */ /* 0x0005620000100800 */
        /* <DEDUP_REMOVED lines=11> */
[----:B------:R2:W5:Y:S04]  /*3aa30*/  LDL R37, [R1+0x758] ;  /* 0x0007580001257983 */ /* 0x0005680000100800 */
[----:B------:R2:W5:Y:S01]  /*3aa40*/  LDL.64 R4, [R1+0x760] ;  /* 0x0007600001047983 */ /* 0x0005620000100a00 */
[----:B------:R-:W-:Y:S01]  /*3aa50*/  IMAD.MOV.U32 R92, RZ, RZ, R62 ;  /* 0x000000ffff5c7224 */ /* 0x000fe200078e003e */
[----:B------:R-:W-:Y:S01]  /*3aa60*/  MOV R38, R18 ;  /* 0x0000001200267202 */ /* 0x000fe20000000f00 */
[----:B-1----:R-:W-:Y:S01]  /*3aa70*/  IMAD.MOV.U32 R3, RZ, RZ, R19 ;  /* 0x000000ffff037224 */ /* 0x002fe200078e0013 */
[----:B------:R-:W-:-:S02]  /*3aa80*/  MOV R36, 0x3aaa0 ;  /* 0x0003aaa000247802 */ /* 0x000fc40000000f00 */
[----:B--2--5:R-:W-:Y:S05]  /*3aa90*/  CALL.REL.NOINC `($_ZN7cutlass13device_kernelIN5flash19enable_sm80_to_sm89INS1_16FlashAttnBwdSm80INS1_25CollectiveMainloopBwdSm80ILi2ELi2EN4cute5tupleIJNS5_1CILi128EEES8_NS7_ILi64EEEEEENS_6half_tEfNS_4arch4Sm80ELb0ELb0ELb1ELb0ELb0ELb0ELb0ELb0ELi2ELi4ELi4ELi4ELb0EEENS1_21CollectiveEpilogueBwdISA_SB_SD_Li256ELb0ELb0ELi2EEENS1_19SingleTileSchedulerILb0ELb0ELb0ELi128EEEEEEEEEvNT_6ParamsE$_ZN4cute3eso3ESOILb1ELb0EJNS_6LayoutINS_5tupleIJNS3_IJNS3_IJNS_1CILi4EEENS4_ILi2EEEEEENS4_ILi1EEEEEES6_EEENS3_IJNS3_IJNS3_IJS8_NS4_ILi32EEEEEENS4_ILi0EEEEEENS4_ILi64EEEEEEEENS_10ViewEngineIPN7cutlass6half_tEEEEEC2ERKSH_RKSM_) ;  /* 0xfffcc6c000007944 */ /* 0x024fea0003c3ffff */
[----:B-1----:R1:W5:Y:S01]  /*3aaa0*/  LDL.64 R2, [R1+0x758] ;  /* 0x0007580001027983 */ /* 0x0023620000100a00 */
        /* <DEDUP_REMOVED lines=28> */
[----:B-1----:R-:W2:Y:S01]  /*3ac70*/  LDL R5, [R1+0x758] ;  /* 0x0007580001057983 */ /* 0x002ea20000100800 */
[----:B------:R-:W-:Y:S02]  /*3ac80*/  MOV R92, R75 ;  /* 0x0000004b005c7202 */ /* 0x000fe40000000f00 */
[----:B------:R-:W-:Y:S01]  /*3ac90*/  MOV R4, 0x3acc0 ;  /* 0x0003acc000047802 */ /* 0x000fe20000000f00 */
[----:B--2---:R1:W-:Y:S04]  /*3aca0*/  STL [R86], R5 ;  /* 0x0000000556007387 */ /* 0x0043e80000100800 */
        /* <DEDUP_REMOVED lines=385> */
[----:B------:R2:W5:Y:S01]  /*3c4c0*/  LDL R4, [R1+0x760] ;  /* 0x0007600001047983 */ /* 0x0005620000100800 */
        /* <DEDUP_REMOVED lines=21> */
[----:B------:R-:W2:Y:S01]  /*3c620*/  LDL R5, [R1+0x758] ;  /* 0x0007580001057983 */ /* 0x000ea20000100800 */
[----:B------:R-:W-:Y:S01]  /*3c630*/  IADD3 R4, R4, -c[0x0][0x18], RZ ;  /* 0x8000060004047a10 */ /* 0x000fe20007ffe0ff */
[----:B------:R-:W-:-:S04]  /*3c640*/  ULDC.64 UR4, c[0x0][0x118] ;  /* 0x0000460000047ab9 */ /* 0x000fc80000000a00 */
[----:B------:R-:W3:Y:S04]  /*3c650*/  LDSM.16.MT88.4 R8, [R4] ;  /* 0x000000000408783b */ /* 0x000ee80000004200 */
[----:B---3--:R-:W-:Y:S04]  /*3c660*/  ST.E [R2.64], R8 ;  /* 0x0000000802007985 */ /* 0x008fe8000c101904 */
[----:B------:R-:W-:Y:S04]  /*3c670*/  ST.E [R2.64+0x4], R9 ;  /* 0x0000040902007985 */ /* 0x000fe8000c101904 */
[----:B------:R-:W-:Y:S04]  /*3c680*/  ST.E [R2.64+0x40], R10 ;  /* 0x0000400a02007985 */ /* 0x000fe8000c101904 */
[----:B------:R-:W-:Y:S01]  /*3c690*/  ST.E [R2.64+0x44], R11 ;  /* 0x0000440b02007985 */ /* 0x000fe2000c101904 */
[----:B--2---:R-:W-:-:S06]  /*3c6a0*/  IMAD R28, R5, 0x2, R4 ;  /* 0x00000002051c7824 */ /* 0x004fcc00078e0204 */
[----:B------:R-:W2:Y:S04]  /*3c6b0*/  LDSM.16.MT88.4 R28, [R28] ;  /* 0x000000001c1c783b */ /* 0x000ea80000004200 */
[----:B--2---:R-:W-:Y:S04]  /*3c6c0*/  ST.E [R2.64+0x80], R28 ;  /* 0x0000801c02007985 */ /* 0x004fe8000c101904 */
[----:B------:R2:W-:Y:S04]  /*3c6d0*/  ST.E [R2.64+0x84], R29 ;  /* 0x0000841d02007985 */ /* 0x0005e8000c101904 */
[----:B------:R-:W-:Y:S04]  /*3c6e0*/  ST.E [R2.64+0xc0], R30 ;  /* 0x0000c01e02007985 */ /* 0x000fe8000c101904 */
[----:B------:R3:W-:Y:S04]  /*3c6f0*/  ST.E [R2.64+0xc4], R31 ;  /* 0x0000c41f02007985 */ /* 0x0007e8000c101904 */
[----:B------:R-:W4:Y:S04]  /*3c700*/  LDL.64 R24, [R1+0xc60] ;  /* 0x000c600001187983 */ /* 0x000f280000100a00 */
[----:B------:R-:W4:Y:S04]  /*3c710*/  LD.E R4, [R16.64] ;  /* 0x0000000410047980 */ /* 0x000f28000c101900 */
[----:B------:R-:W4:Y:S04]  /*3c720*/  LD.E R5, [R16.64+0x4] ;  /* 0x0000040410057980 */ /* 0x000f28000c101900 */
[----:B------:R-:W4:Y:S04]  /*3c730*/  LD.E R6, [R16.64+0x8] ;  /* 0x0000080410067980 */ /* 0x000f28000c101900 */
[----:B------:R-:W4:Y:S04]  /*3c740*/  LD.E R7, [R16.64+0xc] ;  /* 0x00000c0410077980 */ /* 0x000f28000c101900 */
[----:B------:R-:W4:Y:S02]  /*3c750*/  LDL.128 R8, [R1+0xed0] ;  /* 0x000ed00001087983 */ /* 0x000f240000100c00 */
[----:B----4-:R-:W-:Y:S02]  /*3c760*/  HMMA.16816.F32 R24, R8, R24, R4 ;  /* 0x000000180818723c */ /* 0x010fe40000001804 */
[----:B------:R-:W3:Y:S04]  /*3c770*/  LD.E R4, [R16.64+0x10] ;  /* 0x0000100410047980 */ /* 0x000ee8000c101900 */
[----:B------:R-:W3:Y:S04]  /*3c780*/  LD.E R5, [R16.64+0x14] ;  /* 0x0000140410057980 */ /* 0x000ee8000c101900 */
[----:B------:R-:W3:Y:S04]  /*3c790*/  LD.E R6, [R16.64+0x18] ;  /* 0x0000180410067980 */ /* 0x000ee8000c101900 */
[----:B------:R-:W3:Y:S09]  /*3c7a0*/  LD.E R7, [R16.64+0x1c] ;  /* 0x00001c0410077980 */ /* 0x000ef2000c101900 */
[----:B------:R-:W-:Y:S04]  /*3c7b0*/  ST.E [R16.64], R24 ;  /* 0x0000001810007985 */ /* 0x000fe8000c101904 */
[----:B------:R4:W-:Y:S04]  /*3c7c0*/  ST.E [R16.64+0x4], R25 ;  /* 0x0000041910007985 */ /* 0x0009e8000c101904 */
[----:B------:R-:W-:Y:S04]  /*3c7d0*/  ST.E [R16.64+0x8], R26 ;  /* 0x0000081a10007985 */ /* 0x000fe8000c101904 */
[----:B------:R5:W-:Y:S04]  /*3c7e0*/  ST.E [R16.64+0xc], R27 ;  /* 0x00000c1b10007985 */ /* 0x000be8000c101904 */
[----:B--2---:R-:W3:Y:S04]  /*3c7f0*/  LDL.64 R28, [R1+0xc60] ;  /* 0x000c6000011c7983 */ /* 0x004ee80000100a00 */
[----:B------:R-:W3:Y:S02]  /*3c800*/  LDL.128 R8, [R1+0xf50] ;  /* 0x000f500001087983 */ /* 0x000ee40000100c00 */
[----:B---3--:R-:W-:Y:S02]  /*3c810*/  HMMA.16816.F32 R28, R8, R28, R4 ;  /* 0x0000001c081c723c */ /* 0x008fe40000001804 */
[----:B------:R-:W5:Y:S04]  /*3c820*/  LD.E R4, [R16.64+0x30] ;  /* 0x0000300410047980 */ /* 0x000f68000c101900 */
[----:B------:R-:W5:Y:S04]  /*3c830*/  LD.E R5, [R16.64+0x34] ;  /* 0x0000340410057980 */ /* 0x000f68000c101900 */
[----:B------:R-:W5:Y:S04]  /*3c840*/  LD.E R6, [R16.64+0x38] ;  /* 0x0000380410067980 */ /* 0x000f68000c101900 */
[----:B------:R-:W5:Y:S09]  /*3c850*/  LD.E R7, [R16.64+0x3c] ;  /* 0x00003c0410077980 */ /* 0x000f72000c101900 */
[----:B------:R-:W-:Y:S04]  /*3c860*/  ST.E [R16.64+0x10], R28 ;  /* 0x0000101c10007985 */ /* 0x000fe8000c101904 */
[----:B------:R2:W-:Y:S04]  /*3c870*/  ST.E [R16.64+0x14], R29 ;  /* 0x0000141d10007985 */ /* 0x0005e8000c101904 */
[----:B------:R-:W-:Y:S04]  /*3c880*/  ST.E [R16.64+0x18], R30 ;  /* 0x0000181e10007985 */ /* 0x000fe8000c101904 */
[----:B------:R3:W-:Y:S04]  /*3c890*/  ST.E [R16.64+0x1c], R31 ;  /* 0x00001c1f10007985 */ /* 0x0007e8000c101904 */
[----:B----4-:R-:W5:Y:S04]  /*3c8a0*/  LDL.64 R24, [R1+0xca0] ;  /* 0x000ca00001187983 */ /* 0x010f680000100a00 */
[----:B------:R-:W5:Y:S02]  /*3c8b0*/  LDL.128 R8, [R1+0xf50] ;  /* 0x000f500001087983 */ /* 0x000f640000100c00 */
[----:B-----5:R-:W-:Y:S02]  /*3c8c0*/  HMMA.16816.F32 R24, R8, R24, R4 ;  /* 0x000000180818723c */ /* 0x020fe40000001804 */
[----:B------:R-:W3:Y:S04]  /*3c8d0*/  LD.E R4, [R16.64+0x20] ;  /* 0x0000200410047980 */ /* 0x000ee8000c101900 */
[----:B------:R-:W3:Y:S04]  /*3c8e0*/  LD.E R5, [R16.64+0x24] ;  /* 0x0000240410057980 */ /* 0x000ee8000c101900 */
[----:B------:R-:W3:Y:S04]  /*3c8f0*/  LD.E R6, [R16.64+0x28] ;  /* 0x0000280410067980 */ /* 0x000ee8000c101900 */
[----:B------:R-:W3:Y:S09]  /*3c900*/  LD.E R7, [R16.64+0x2c] ;  /* 0x00002c0410077980 */ /* 0x000ef2000c101900 */
[----:B------:R-:W-:Y:S04]  /*3c910*/  ST.E [R16.64+0x30], R24 ;  /* 0x0000301810007985 */ /* 0x000fe8000c101904 */
        /* <DEDUP_REMOVED lines=32> */
[----:B------:R2:W-:Y:S04]  /*3cb20*/  ST.E [R16.64+0x50], R28 ;  /* 0x0000501c10007985 */ /* 0x0005e8000c101904 */
[----:B------:R2:W-:Y:S04]  /*3cb30*/  ST.E [R16.64+0x54], R29 ;  /* 0x0000541d10007985 */ /* 0x0005e8000c101904 */
[----:B------:R2:W-:Y:S04]  /*3cb40*/  ST.E [R16.64+0x58], R30 ;  /* 0x0000581e10007985 */ /* 0x0005e8000c101904 */
        /* <DEDUP_REMOVED lines=8> */
[----:B------:R2:W-:Y:S04]  /*3cbd0*/  ST.E [R16.64+0x70], R24 ;  /* 0x0000701810007985 */ /* 0x0005e8000c101904 */
[----:B------:R2:W-:Y:S04]  /*3cbe0*/  ST.E [R16.64+0x74], R25 ;  /* 0x0000741910007985 */ /* 0x0005e8000c101904 */
[----:B------:R2:W-:Y:S04]  /*3cbf0*/  ST.E [R16.64+0x78], R26 ;  /* 0x0000781a10007985 */ /* 0x0005e8000c101904 */
[----:B------:R2:W-:Y:S04]  /*3cc00*/  ST.E [R16.64+0x7c], R27 ;  /* 0x00007c1b10007985 */ /* 0x0005e8000c101904 */
[----:B------:R-:W3:Y:S04]  /*3cc10*/  LDL.64 R2, [R1+0xd20] ;  /* 0x000d200001027983 */ /* 0x000ee80000100a00 */
[----:B------:R-:W3:Y:S01]  /*3cc20*/  LDL.128 R8, [R1+0xed0] ;  /* 0x000ed00001087983 */ /* 0x000ee20000100c00 */
[----:B------:R-:W-:-:S02]  /*3cc30*/  MOV R92, R62 ;  /* 0x0000003e005c7202 */ /* 0x000fc40000000f00 */
[----:B------:R-:W-:Y:S01]  /*3cc40*/  MOV R42, 0x3cce0 ;  /* 0x0003cce0002a7802 */ /* 0x000fe20000000f00 */
[----:B---3--:R-:W-:Y:S11]  /*3cc50*/  HMMA.16816.F32 R4, R8, R2, R4 ;  /* 0x000000020804723c */ /* 0x008ff60000001804 */
[----:B------:R-:W-:Y:S11]  /*3cc60*/  @!UPT UIADD3 URZ, URZ, URZ, URZ ;  /* 0x0000003f3f3ff290 */ /* 0x000ff6000fffe03f */
[----:B------:R-:W-:Y:S01]  /*3cc70*/  @!UPT UIADD3 URZ, URZ, URZ, URZ ;  /* 0x0000003f3f3ff290 */ /* 0x000fe2000fffe03f */
[----:B------:R2:W-:Y:S04]  /*3cc80*/  ST.E [R16.64+0x60], R4 ;  /* 0x0000600410007985 */ /* 0x0005e8000c101904 */
[----:B------:R2:W-:Y:S04]  /*3cc90*/  ST.E [R16.64+0x64], R5 ;  /* 0x0000640510007985 */ /* 0x0005e8000c101904 */
[----:B------:R2:W-:Y:S04]  /*3cca0*/  ST.E [R16.64+0x68], R6 ;  /* 0x0000680610007985 */ /* 0x0005e8000c101904 */
[----:B------:R2:W-:Y:S01]  /*3ccb0*/  ST.E [R16.64+0x6c], R7 ;  /* 0x00006c0710007985 */ /* 0x0005e2000c101904 */
[----:B------:R-:W-:-:S03]  /*3ccc0*/  IMAD.MOV.U32 R3, RZ, RZ, 0x2 ;  /* 0x00000002ff037424 */ /* 0x000fc600078e00ff */
[----:B-12---:R-:W-:Y:S05]  /*3ccd0*/  CALL.REL.NOINC `($_ZN7cutlass13device_kernelIN5flash19enable_sm80_to_sm89INS1_16FlashAttnBwdSm80INS1_25CollectiveMainloopBwdSm80ILi2ELi2EN4cute5tupleIJNS5_1CILi128EEES8_NS7_ILi64EEEEEENS_6half_tEfNS_4arch4Sm80ELb0ELb0ELb1ELb0ELb0ELb0ELb0ELb0ELi2ELi4ELi4ELi4ELb0EEENS1_21CollectiveEpilogueBwdISA_SB_SD_Li256ELb0ELb0ELi2EEENS1_19SingleTileSchedulerILb0ELb0ELb0ELi128EEEEEEEEEvNT_6ParamsE$_ZN4cute3eso3ESOILb1ELb0EJNS_10UnderscoreES2_iEEC2ERKS2_S5_RKi) ;  /* 0xfffc9bb000007944 */ /* 0x006fea0003c3ffff */
        /* <DEDUP_REMOVED lines=1982> */
[----:B------:R-:W5:Y:S04]  /*448c0*/  LD.E R4, [R16.64] ;  /* 0x0000000410047980 */ /* 0x000f68000c101900 */
        /* <DEDUP_REMOVED lines=70> */
[----:B------:R-:W-:Y:S04]  /*44d30*/  ST.E [R16.64+0x54], R21 ;  /* 0x0000541510007985 */ /* 0x000fe8000c101904 */
[----:B------:R-:W-:Y:S04]  /*44d40*/  ST.E [R16.64+0x58], R22 ;  /* 0x0000581610007985 */ /* 0x000fe8000c101904 */
[----:B------:R-:W-:Y:S04]  /*44d50*/  ST.E [R16.64+0x5c], R23 ;  /* 0x00005c1710007985 */ /* 0x000fe8000c101904 */
[----:B----4-:R-:W5:Y:S04]  /*44d60*/  LDL.64 R12, [R1+0xd58] ;  /* 0x000d5800010c7983 */ /* 0x010f680000100a00 */
[----:B------:R-:W5:Y:S02]  /*44d70*/  LDL.128 R8, [R1+0xfc0] ;  /* 0x000fc00001087983 */ /* 0x000f640000100c00 */
[----:B-----5:R-:W-:Y:S02]  /*44d80*/  HMMA.16816.F32 R12, R8, R12, R4 ;  /* 0x0000000c080c723c */ /* 0x020fe40000001804 */
[----:B------:R-:W2:Y:S04]  /*44d90*/  LD.E R4, [R16.64+0x60] ;  /* 0x0000600410047980 */ /* 0x000ea8000c101900 */
[----:B------:R-:W2:Y:S04]  /*44da0*/  LD.E R5, [R16.64+0x64] ;  /* 0x0000640410057980 */ /* 0x000ea8000c101900 */
[----:B------:R-:W2:Y:S04]  /*44db0*/  LD.E R6, [R16.64+0x68] ;  /* 0x0000680410067980 */ /* 0x000ea8000c101900 */
[----:B------:R-:W2:Y:S09]  /*44dc0*/  LD.E R7, [R16.64+0x6c] ;  /* 0x00006c0410077980 */ /* 0x000eb2000c101900 */
[----:B------:R-:W-:Y:S04]  /*44dd0*/  ST.E [R16.64+0x70], R12 ;  /* 0x0000700c10007985 */ /* 0x000fe8000c101904 */
[----:B------:R3:W-:Y:S04]  /*44de0*/  ST.E [R16.64+0x74], R13 ;  /* 0x0000740d10007985 */ /* 0x0007e8000c101904 */
[----:B------:R-:W-:Y:S04]  /*44df0*/  ST.E [R16.64+0x78], R14 ;  /* 0x0000780e10007985 */ /* 0x000fe8000c101904 */
[----:B------:R-:W-:Y:S04]  /*44e00*/  ST.E [R16.64+0x7c], R15 ;  /* 0x00007c0f10007985 */ /* 0x000fe8000c101904 */
[----:B------:R-:W2:Y:S04]  /*44e10*/  LDL.64 R2, [R1+0xd58] ;  /* 0x000d580001027983 */ /* 0x000ea80000100a00 */
[----:B------:R-:W2:Y:S02]  /*44e20*/  LDL.128 R8, [R1+0xf40] ;  /* 0x000f400001087983 */ /* 0x000ea40000100c00 */
[----:B--2---:R-:W-:Y:S11]  /*44e30*/  HMMA.16816.F32 R4, R8, R2, R4 ;  /* 0x000000020804723c */ /* 0x004ff60000001804 */
[----:B------:R-:W-:Y:S11]  /*44e40*/  @!UPT UIADD3 URZ, URZ, URZ, URZ ;  /* 0x0000003f3f3ff290 */ /* 0x000ff6000fffe03f */
[----:B------:R-:W-:Y:S01]  /*44e50*/  @!UPT UIADD3 URZ, URZ, URZ, URZ ;  /* 0x0000003f3f3ff290 */ /* 0x000fe2000fffe03f */
[----:B------:R2:W-:Y:S04]  /*44e60*/  ST.E [R16.64+0x60], R4 ;  /* 0x0000600410007985 */ /* 0x0005e8000c101904 */
[----:B------:R-:W-:Y:S04]  /*44e70*/  ST.E [R16.64+0x64], R5 ;  /* 0x0000640510007985 */ /* 0x000fe8000c101904 */
[----:B------:R-:W-:Y:S04]  /*44e80*/  ST.E [R16.64+0x68], R6 ;  /* 0x0000680610007985 */ /* 0x000fe8000c101904 */
[----:B------:R4:W-:Y:S04]  /*44e90*/  ST.E [R16.64+0x6c], R7 ;  /* 0x00006c0710007985 */ /* 0x0009e8000c101904 */
[----:B---3--:R-:W3:Y:S04]  /*44ea0*/  LDL.64 R12, [R63+0x28] ;  /* 0x000028003f0c7983 */ /* 0x008ee80000100a00 */
[----:B---3--:R-:W3:Y:S02]  /*44eb0*/  LD.E R10, [R12.64] ;  /* 0x000000040c0a7980 */ /* 0x008ee4000c101900 */
[----:B---3--:R-:W-:-:S02]  /*44ec0*/  ISETP.GE.AND P1, PT, R10, 0x1, PT ;  /* 0x000000010a00780c */ /* 0x008fc40003f26270 */
[----:B------:R-:W-:-:S04]  /*44ed0*/  IADD3 R10, R10, 0x1, RZ ;  /* 0x000000010a0a7810 */ /* 0x000fc80007ffe0ff */
[----:B------:R-:W-:-:S05]  /*44ee0*/  SEL R10, R10, RZ, !P1 ;  /* 0x000000ff0a0a7207 */ /* 0x000fca0004800000 */
[----:B------:R-:W-:Y:S04]  /*44ef0*/  ST.E [R12.64], R10 ;  /* 0x0000000a0c007985 */ /* 0x000fe8000c101904 */
[----:B------:R-:W2:Y:S04]  /*44f00*/  LDL.64 R8, [R63+0x68] ;  /* 0x000068003f087983 */ /* 0x000ea80000100a00 */
[----:B--2---:R-:W2:Y:S02]  /*44f10*/  LD.E R4, [R8.64] ;  /* 0x0000000408047980 */ /* 0x004ea4000c101900 */
[----:B--2---:R-:W-:-:S02]  /*44f20*/  ISETP.GE.AND P1, PT, R4, 0x1, PT ;  /* 0x000000010400780c */ /* 0x004fc40003f26270 */
[----:B------:R-:W-:-:S04]  /*44f30*/  IADD3 R4, R4, 0x1, RZ ;  /* 0x0000000104047810 */ /* 0x000fc80007ffe0ff */
[----:B------:R-:W-:-:S05]  /*44f40*/  SEL R4, R4, RZ, !P1 ;  /* 0x000000ff04047207 */ /* 0x000fca0004800000 */
[----:B------:R2:W-:Y:S04]  /*44f50*/  ST.E [R8.64], R4 ;  /* 0x0000000408007985 */ /* 0x0005e8000c101904 */
[----:B------:R-:W3:Y:S04]  /*44f60*/  LDL.64 R2, [R63+0x1b0] ;  /* 0x0001b0003f027983 */ /* 0x000ee80000100a00 */
[----:B---3--:R-:W3:Y:S02]  /*44f70*/  LD.E R0, [R2.64] ;  /* 0x0000000402007980 */ /* 0x008ee4000c101900 */
[----:B---3--:R-:W-:-:S02]  /*44f80*/  ISETP.GE.AND P1, PT, R0, 0x1, PT ;  /* 0x000000010000780c */ /* 0x008fc40003f26270 */
[----:B------:R-:W-:-:S04]  /*44f90*/  IADD3 R0, R0, 0x1, RZ ;  /* 0x0000000100007810 */ /* 0x000fc80007ffe0ff */
[----:B------:R-:W-:-:S05]  /*44fa0*/  SEL R0, R0, RZ, !P1 ;  /* 0x000000ff00007207 */ /* 0x000fca0004800000 */
[----:B------:R3:W-:Y:S04]  /*44fb0*/  ST.E [R2.64], R0 ;  /* 0x0000000002007985 */ /* 0x0007e8000c101904 */
[----:B----4-:R-:W4:Y:S04]  /*44fc0*/  LDL.64 R6, [R63+0x1b8] ;  /* 0x0001b8003f067983 */ /* 0x010f280000100a00 */
[----:B----4-:R-:W4:Y:S01]  /*44fd0*/  LD.E R5, [R6.64] ;  /* 0x0000000406057980 */ /* 0x010f22000c101900 */
[----:B--2---:R-:W-:Y:S02]  /*44fe0*/  IMAD.MOV.U32 R8, RZ, RZ, R68 ;  /* 0x000000ffff087224 */ /* 0x004fe400078e0044 */
[----:B------:R-:W-:Y:S01]  /*44ff0*/  IMAD.MOV.U32 R9, RZ, RZ, 0x0 ;  /* 0x00000000ff097424 */ /* 0x000fe200078e00ff */
[----:B----4-:R-:W-:-:S02]  /*45000*/  ISETP.GE.AND P1, PT, R5, 0x1, PT ;  /* 0x000000010500780c */ /* 0x010fc40003f26270 */
[----:B------:R-:W-:-:S04]  /*45010*/  IADD3 R5, R5, 0x1, RZ ;  /* 0x0000000105057810 */ /* 0x000fc80007ffe0ff */
[----:B------:R-:W-:-:S05]  /*45020*/  SEL R4, R5, RZ, !P1 ;  /* 0x000000ff05047207 */ /* 0x000fca0004800000 */
[----:B------:R3:W-:Y:S01]  /*45030*/  ST.E [R6.64], R4 ;  /* 0x0000000406007985 */ /* 0x0007e2000c101904 */
[----:B------:R-:W-:Y:S05]  /*45040*/  RET.REL.NODEC R8 `(_ZN7cutlass13device_kernelIN5flash19enable_sm80_to_sm89INS1_16FlashAttnBwdSm80INS1_25CollectiveMainloopBwdSm80ILi2ELi2EN4cute5tupleIJNS5_1CILi128EEES8_NS7_ILi64EEEEEENS_6half_tEfNS_4arch4Sm80ELb0ELb0ELb1ELb0ELb0ELb0ELb0ELb0ELi2ELi4ELi4ELi4ELb0EEENS1_21CollectiveEpilogueBwdISA_SB_SD_Li256ELb0ELb0ELi2EEENS1_19SingleTileSchedulerILb0ELb0ELb0ELi128EEEEEEEEEvNT_6ParamsE) ;  /* 0xfffbafb008007950 */ /* 0x000fea0003c3ffff */
        .type           $_ZN7cutlass13device_kernelIN5flash19enable_sm80_to_sm89INS1_16FlashAttnBwdSm80INS1_25CollectiveMainloopBwdSm80ILi2ELi2EN4cute5tupleIJNS5_1CILi128EEES8_NS7_ILi64EEEEEENS_6half_tEfNS_4arch4Sm80ELb0ELb0ELb1ELb0ELb0ELb0ELb0ELb0ELi2ELi4ELi4ELi4ELb0EEENS1_21CollectiveEpilogueBwdISA_SB_SD_Li256ELb0ELb0ELi2EEENS1_19SingleTileSchedulerILb0ELb0ELb0ELi128EEEEEEEEEvNT_6ParamsE$_ZZN5flash25CollectiveMainloopBwdSm80ILi2ELi2EN4cute5tupleIJNS1_1CILi128EEES4_NS3_ILi64EEEEEEN7cutlass6half_tEfNS7_4arch4Sm80ELb0ELb0ELb1ELb0ELb0ELb0ELb0ELb0ELi2ELi4ELi4ELi4ELb0EE3mmaINS_16FlashAttnBwdSm80ISB_NS_21CollectiveEpilogueBwdIS6_S8_SA_Li256ELb0ELb0ELi2EEENS_19SingleTileSchedulerILb0ELb0ELb0ELi128EEEE13SharedStorageENS1_6TensorINS1_11ArrayEngineIfLm32EEENS1_6LayoutINS2_IJNS2_IJNS3_ILi2EEESO_EEESO_NS3_ILi4EEEEEENS2_IJNS2_IJNS3_ILi1EEESO_EEESQ_NS3_ILi8EEEEEEEEEEEEbRKNSB_6ParamsERT0_S12_iNS2_IJiiiEEERT_ENKUlvE0_clEv,@function
        .size           $_ZN7cutlass13device_kernelIN5flash19enable_sm80_to_sm89INS1_16FlashAttnBwdSm80INS1_25CollectiveMainloopBwdSm80ILi2ELi2EN4cute5tupleIJNS5_1CILi128EEES8_NS7_ILi64EEEEEENS_6half_tEfNS_4arch4Sm80ELb0ELb0ELb1ELb0ELb0ELb0ELb0ELb0ELi2ELi4ELi4ELi4ELb0EEENS1_21CollectiveEpilogueBwdISA_SB_SD_Li256ELb0ELb0ELi2EEENS1_19SingleTileSchedulerILb0ELb0ELb0ELi128EEEEEEEEEvNT_6ParamsE$_ZZN5flash25CollectiveMainloopBwdSm80ILi2ELi2EN4cute5tupleIJNS1_1CILi128EEES4_NS3_ILi64EEEEEEN7cutlass6half_tEfNS7_4arch4Sm80ELb0ELb0ELb1ELb0ELb0ELb0ELb0ELb0ELi2ELi4ELi4ELi4ELb0EE3mmaINS_16FlashAttnBwdSm80ISB_NS_21CollectiveEpilogueBwdIS6_S8_SA_Li256ELb0ELb0ELi2EEENS_19SingleTileSchedulerILb0ELb0ELb0ELi128EEEE13SharedStorageENS1_6TensorINS1_11ArrayEngineIfLm32EEENS1_6LayoutINS2_IJNS2_IJNS3_ILi2EEESO_EEESO_NS3_ILi4EEEEEENS2_IJNS2_IJNS3_ILi1EEESO_EEESQ_NS3_ILi8EEEEEEEEEEEEbRKNSB_6ParamsERT0_S12_iNS2_IJiiiEEERT_ENKUlvE0_clEv,($_ZN7cutlass13device_kernelIN5flash19enable_sm80_to_sm89INS1_16FlashAttnBwdSm80INS1_25CollectiveMainloopBwdSm80ILi2ELi2EN4cute5tupleIJNS5_1CILi128EEES8_NS7_ILi64EEEEEENS_6half_tEfNS_4arch4Sm80ELb0ELb0ELb1ELb0ELb0ELb0ELb0ELb0ELi2ELi4ELi4ELi4ELb0EEENS1_21CollectiveEpilogueBwdISA_SB_SD_Li256ELb0ELb0ELi2EEENS1_19SingleTileSchedulerILb0ELb0ELb0ELi128EEEEEEEEEvNT_6ParamsE$_ZZN5flash25CollectiveMainloopBwdSm80ILi2ELi2EN4cute5tupleIJNS1_1CILi128EEES4_NS3_ILi64EEEEEEN7cutlass6half_tEfNS7_4arch4Sm80ELb0ELb0ELb1ELb0ELb0ELb0ELb0ELb0ELi2ELi4ELi4ELi4ELb0EE3mmaINS_16FlashAttnBwdSm80ISB_NS_21CollectiveEpilogueBwdIS6_S8_SA_Li256ELb0ELb0ELi2EEENS_19SingleTileSchedulerILb0ELb0ELb0ELi128EEEE13SharedStorageENS1_6TensorINS1_11ArrayEngineIfLm32EEENS1_6LayoutINS2_IJNS2_IJNS3_ILi2EEESO_EEESO_NS3_ILi4EEEEEENS2_IJNS2_IJNS3_ILi1EEESO_EEESQ_NS3_ILi8EEEEEEEEEEEEbRKNSB_6ParamsERT0_S12_iNS2_IJiiiEEERT_ENKUlvE_clEv - $_ZN7cutlass13device_kernelIN5flash19enable_sm80_to_sm89INS1_16FlashAttnBwdSm80INS1_25CollectiveMainloopBwdSm80ILi2ELi2EN4cute5tupleIJNS5_1CILi128EEES8_NS7_ILi64EEEEEENS_6half_tEfNS_4arch4Sm80ELb0ELb0ELb1ELb0ELb0ELb0ELb0ELb0ELi2ELi4ELi4ELi4ELb0EEENS1_21CollectiveEpilogueBwdISA_SB_SD_Li256ELb0ELb0ELi2EEENS1_19SingleTileSchedulerILb0ELb0ELb0ELi128EEEEEEEEEvNT_6ParamsE$_ZZN5flash25CollectiveMainloopBwdSm80ILi2ELi2EN4cute5tupleIJNS1_1CILi128EEES4_NS3_ILi64EEEEEEN7cutlass6half_tEfNS7_4arch4Sm80ELb0ELb0ELb1ELb0ELb0ELb0ELb0ELb0ELi2ELi4ELi4ELi4ELb0EE3mmaINS_16FlashAttnBwdSm80ISB_NS_21CollectiveEpilogueBwdIS6_S8_SA_Li256ELb0ELb0ELi2EEENS_19SingleTileSchedulerILb0ELb0ELb0ELi128EEEE13SharedStorageENS1_6TensorINS1_11ArrayEngineIfLm32EEENS1_6LayoutINS2_IJNS2_IJNS3_ILi2EEESO_EEESO_NS3_ILi4EEEEEENS2_IJNS2_IJNS3_ILi1EEESO_EEESQ_NS3_ILi8EEEEEEEEEEEEbRKNSB_6ParamsERT0_S12_iNS2_IJiiiEEERT_ENKUlvE0_clEv)
$_ZN7cutlass13device_kernelIN5flash19enable_sm80_to_sm89INS1_16FlashAttnBwdSm80INS1_25CollectiveMainloopBwdSm80ILi2ELi2EN4cute5tupleIJNS5_1CILi128EEES8_NS7_ILi64EEEEEENS_6half_tEfNS_4arch4Sm80ELb0ELb0ELb1ELb0ELb0ELb0ELb0ELb0ELi2ELi4ELi4ELi4ELb0EEENS1_21CollectiveEpilogueBwdISA_SB_SD_Li256ELb0ELb0ELi2EEENS1_19SingleTileSchedulerILb0ELb0ELb0ELi128EEEEEEEEEvNT_6ParamsE$_ZZN5flash25CollectiveMainloopBwdSm80ILi2ELi2EN4cute5tupleIJNS1_1CILi128EEES4_NS3_ILi64EEEEEEN7cutlass6half_tEfNS7_4arch4Sm80ELb0ELb0ELb1ELb0ELb0ELb0ELb0ELb0ELi2ELi4ELi4ELi4ELb0EE3mmaINS_16FlashAttnBwdSm80ISB_NS_21CollectiveEpilogueBwdIS6_S8_SA_Li256ELb0ELb0ELi2EEENS_19SingleTileSchedulerILb0ELb0ELb0ELi128EEEE13SharedStorageENS1_6TensorINS1_11ArrayEngineIfLm32EEENS1_6LayoutINS2_IJNS2_IJNS3_ILi2EEESO_EEESO_NS3_ILi4EEEEEENS2_IJNS2_IJNS3_ILi1EEESO_EEESQ_NS3_ILi8EEEEEEEEEEEEbRKNSB_6ParamsERT0_S12_iNS2_IJiiiEEERT_ENKUlvE0_clEv:
[----:B------:R-:W-:-:S05]  /*45050*/  IADD3 R37, R91, -c[0x0][0x20], RZ ;  /* 0x800008005b257a10 */ /* 0x000fca0007ffe0ff */
[----:B------:R-:W2:Y:S04]  /*45060*/  LDL.64 R38, [R37] ;  /* 0x0000000025267983 */ /* 0x000ea80000100a00 */
[----:B------:R-:W3:Y:S01]  /*45070*/  LDL.64 R2, [R37+0x8] ;  /* 0x0000080025027983 */ /* 0x000ee20000100a00 */
[----:B------:R-:W-:-:S03]  /*45080*/  ULDC.64 UR4, c[0x0][0x118] ;  /* 0x0000460000047ab9 */ /* 0x000fc60000000a00 */
[----:B--2---:R-:W2:Y:S04]  /*45090*/  LD.E R36, [R38.64] ;  /* 0x0000000426247980 */ /* 0x004ea8000c101900 */
[----:B---3--:R-:W3:Y:S01]  /*450a0*/  LD.E R3, [R2.64] ;  /* 0x0000000402037980 */ /* 0x008ee2000c101900 */
[----:B------:R-:W-:Y:S01]  /*450b0*/  BSSY B0, `(.L_x_935) ;  /* 0x000005a000007945 */ /* 0x000fe20003800000 */
[----:B--2---:R-:W-:-:S04]  /*450c0*/  IADD3 R36, R36, 0x2, RZ ;  /* 0x0000000224247810 */ /* 0x004fc80007ffe0ff */
[----:B---3--:R-:W-:-:S13]  /*450d0*/  ISETP.GE.AND P1, PT, R36, R3, PT ;  /* 0x000000032400720c */ /* 0x008fda0003f26270 */
[----:B------:R-:W-:Y:S05]  /*450e0*/  @P1 BRA `(.L_x_936) ;  /* 0x0000056000001947 */ /* 0x000fea0003800000 */
[----:B------:R-:W2:Y:S04]  /*450f0*/  LDL.64 R44, [R37+0x10] ;  /* 0x00001000252c7983 */ /* 0x000ea80000100a00 */
[----:B------:R-:W3:Y:S04]  /*45100*/  LDL.64 R110, [R37+0x18] ;  /* 0x00001800256e7983 */ /* 0x000ee80000100a00 */
[----:B--2---:R-:W2:Y:S04]  /*45110*/  LD.E.64 R114, [R44.64+0x30] ;  /* 0x000030042c727980 */ /* 0x004ea8000c101b00 */
[----:B------:R-:W4:Y:S04]  /*45120*/  LD.E.64 R48, [R44.64+0x8] ;  /* 0x000008042c307980 */ /* 0x000f28000c101b00 */
[----:B------:R-:W5:Y:S04]  /*45130*/  LD.E.64 R106, [R44.64+0x10] ;  /* 0x000010042c6a7980 */ /* 0x000f68000c101b00 */
[----:B------:R-:W5:Y:S04]  /*45140*/  LD.E.64 R112, [R44.64+0x18] ;  /* 0x000018042c707980 */ /* 0x000f68000c101b00 */
[----:B------:R-:W5:Y:S04]  /*45150*/  LD.E.64 R108, [R44.64] ;  /* 0x000000042c6c7980 */ /* 0x000f68000c101b00 */
[----:B---3--:R-:W3:Y:S04]  /*45160*/  LD.E R3, [R110.64] ;  /* 0x000000046e037980 */ /* 0x008ee8000c101900 */
[----:B--2---:R-:W2:Y:S04]  /*45170*/  LD.E.U8 R39, [R114.64] ;  /* 0x0000000472277980 */ /* 0x004ea8000c101100 */
[----:B----4-:R1:W4:Y:S04]  /*45180*/  LD.E.64 R52, [R48.64+0x10] ;  /* 0x0000100430347980 */ /* 0x010328000c101b00 */
[----:B-----5:R5:W3:Y:S04]  /*45190*/  LD.E R42, [R106.64+0xc] ;  /* 0x00000c046a2a7980 */ /* 0x020ae8000c101900 */
[----:B------:R-:W3:Y:S04]  /*451a0*/  LD.E R43, [R112.64] ;  /* 0x00000004702b7980 */ /* 0x000ee8000c101900 */
[----:B------:R-:W3:Y:S04]  /*451b0*/  LD.E R41, [R108.64] ;  /* 0x000000046c297980 */ /* 0x000ee8000c101900 */
[----:B------:R1:W3:Y:S01]  /*451c0*/  LD.E.64 R46, [R48.64+0x18] ;  /* 0x00001804302e7980 */ /* 0x0002e2000c101b00 */
[----:B------:R-:W-:Y:S01]  /*451d0*/  IMAD.SHL.U32 R2, R36, 0x80, RZ ;  /* 0x0000008024027824 */ /* 0x000fe200078e00ff */
[----:B------:R-:W-:-:S02]  /*451e0*/  SHF.R.S32.HI R38, RZ, 0x1f, R36 ;  /* 0x0000001fff267819 */ /* 0x000fc40000011424 */
[----:B-1----:R-:W3:Y:S01]  /*451f0*/  LD.E.64 R48, [R48.64+0x8] ;  /* 0x0000080430307980 */ /* 0x002ee2000c101b00 */
[----:B--2---:R-:W-:Y:S01]  /*45200*/  LOP3.LUT R39, R39, 0x1, RZ, 0xc0, !PT ;  /* 0x0000000127277812 */ /* 0x004fe200078ec0ff */
[----:B----4-:R-:W-:-:S03]  /*45210*/  IMAD R37, R53, R36, RZ ;  /* 0x0000002435257224 */ /* 0x010fc600078e02ff */
[----:B------:R-:W-:Y:S01]  /*45220*/  ISETP.NE.U32.AND P2, PT, R39, 0x1, PT ;  /* 0x000000012700780c */ /* 0x000fe20003f45070 */
[----:B-----5:R-:W-:Y:S01]  /*45230*/  IMAD.WIDE.U32 R106, R52, R36, RZ ;  /* 0x00000024346a7225 */ /* 0x020fe200078e00ff */
[----:B---3--:R-:W-:-:S03]  /*45240*/  IADD3 R42, -R43, R42, -R2 ;  /* 0x0000002a2b2a7210 */ /* 0x008fc60007ffe902 */
[----:B------:R-:W-:Y:S01]  /*45250*/  IMAD R37, R52, R38, R37 ;  /* 0x0000002634257224 */ /* 0x000fe200078e0225 */
[----:B------:R-:W-:-:S03]  /*45260*/  ISETP.LT.OR P2, PT, R42, 0x1, P2 ;  /* 0x000000012a00780c */ /* 0x000fc60001741670 */
[----:B------:R-:W-:Y:S01]  /*45270*/  IMAD.IADD R37, R107, 0x1, R37 ;  /* 0x000000016b257824 */ /* 0x000fe200078e0225 */
[----:B------:R-:W-:Y:S02]  /*45280*/  IADD3 R36, R41, -c[0x0][0x18], RZ ;  /* 0x8000060029247a10 */ /* 0x000fe40007ffe0ff */
[----:B------:R-:W-:-:S03]  /*45290*/  LEA R46, P1, R106, R46, 0x1 ;  /* 0x0000002e6a2e7211 */ /* 0x000fc600078208ff */
[----:B------:R-:W-:Y:S01]  /*452a0*/  IMAD R36, R3, 0x4000, R36 ;  /* 0x0000400003247824 */ /* 0x000fe200078e0224 */
[----:B------:R-:W-:-:S05]  /*452b0*/  LEA.HI.X R47, R106, R47, R37, 0x1, P1 ;  /* 0x0000002f6a2f7211 */ /* 0x000fca00008f0c25 */
[----:B------:R-:W-:Y:S01]  /*452c0*/  @!PT LDS RZ, [RZ] ;  /* 0x00000000fffff984 */ /* 0x000fe20000000800 */
[----:B------:R-:W-:Y:S01]  /*452d0*/  @!PT LDS RZ, [RZ] ;  /* 0x00000000fffff984 */ /* 0x000fe20000000800 */
[----:B------:R-:W-:Y:S01]  /*452e0*/  @!PT LDS RZ, [RZ] ;  /* 0x00000000fffff984 */ /* 0x000fe20000000800 */
[----:B------:R1:W-:Y:S04]  /*452f0*/  LDGSTS.E.BYPASS.LTC128B.128 [R36], [R46.64], !P2 ;  /* 0x000000002e247fae */ /* 0x0003e8000d101d44 */
[----:B------:R-:W2:Y:S04]  /*45300*/  LD.E.64 R108, [R44.64+0x30] ;  /* 0x000030042c6c7980 */ /* 0x000ea8000c101b00 */
[----:B--2---:R-:W2:Y:S01]  /*45310*/  LD.E.U8 R37, [R108.64] ;  /* 0x000000046c257980 */ /* 0x004ea2000c101100 */
        /* <DEDUP_REMOVED lines=11> */
[----:B------:R-:W3:Y:S04]  /*453d0*/  LD.E.64 R106, [R44.64+0x30] ;  /* 0x000030042c6a7980 */ /* 0x000ee8000c101b00 */
[----:B---3--:R-:W3:Y:S01]  /*453e0*/  LD.E.U8 R39, [R106.64] ;  /* 0x000000046a277980 */ /* 0x008ee2000c101100 */
        /* <DEDUP_REMOVED lines=9> */
[----:B------:R-:W3:Y:S04]  /*45480*/  LD.E.64 R48, [R44.64+0x30] ;  /* 0x000030042c307980 */ /* 0x000ee8000c101b00 */
[----:B---3--:R-:W3:Y:S01]  /*45490*/  LD.E.U8 R39, [R48.64] ;  /* 0x0000000430277980 */ /* 0x008ee2000c101100 */
[----:B------:R-:W-:Y:S02]  /*454a0*/  IADD3 R38, P1, R46, R38, RZ ;  /* 0x000000262e267210 */ /* 0x000fe40007f3e0ff */
[----:B---3--:R-:W-:-:S04]  /*454b0*/  LOP3.LUT R39, R39, 0x1, RZ, 0xc0, !PT ;  /* 0x0000000127277812 */ /* 0x008fc800078ec0ff */
[----:B------:R-:W-:-:S04]  /*454c0*/  ISETP.NE.U32.AND P2, PT, R39, 0x1, PT ;  /* 0x000000012700780c */ /* 0x000fc80003f45070 */
[----:B------:R-:W-:Y:S01]  /*454d0*/  ISETP.LT.OR P2, PT, R42, 0x61, P2 ;  /* 0x000000612a00780c */ /* 0x000fe20001741670 */
[----:B------:R-:W-:-:S12]  /*454e0*/  IMAD.X R39, R47, 0x1, R37, P1 ;  /* 0x000000012f277824 */ /* 0x000fd800008e0625 */
[----:B------:R-:W-:Y:S01]  /*454f0*/  @!PT LDS RZ, [RZ] ;  /* 0x00000000fffff984 */ /* 0x000fe20000000800 */
[----:B------:R-:W-:Y:S01]  /*45500*/  @!PT LDS RZ, [RZ] ;  /* 0x00000000fffff984 */ /* 0x000fe20000000800 */
[----:B------:R-:W-:Y:S01]  /*45510*/  @!PT LDS RZ, [RZ] ;  /* 0x00000000fffff984 */ /* 0x000fe20000000800 */
[----:B------:R2:W-:Y:S04]  /*45520*/  LDGSTS.E.BYPASS.LTC128B.128 [R36+0x3000], [R38.64], !P2 ;  /* 0x0300000026247fae */ /* 0x0005e8000d101d44 */
[----:B------:R-:W3:Y:S04]  /*45530*/  LD.E.64 R42, [R44.64+0x48] ;  /* 0x000048042c2a7980 */ /* 0x000ee8000c101b00 */
[----:B---3--:R-:W3:Y:S02]  /*45540*/  LD.E R37, [R42.64] ;  /* 0x000000042a257980 */ /* 0x008ee4000c101900 */
[----:B---3--:R-:W-:-:S13]  /*45550*/  ISETP.GT.AND P1, PT, R37, 0x7f, PT ;  /* 0x0000007f2500780c */ /* 0x008fda0003f24270 */
[----:B------:R-:W-:Y:S05]  /*45560*/  @P1 BRA `(.L_x_936) ;  /* 0x000000e000001947 */ /* 0x000fea0003800000 */
[----:B--2---:R-:W2:Y:S04]  /*45570*/  LD.E.64 R46, [R44.64+0x50] ;  /* 0x000050042c2e7980 */ /* 0x004ea8000c101b00 */
[----:B------:R-:W3:Y:S04]  /*45580*/  LD.E.64 R38, [R44.64+0x40] ;  /* 0x000040042c267980 */ /* 0x000ee8000c101b00 */
[----:B------:R-:W4:Y:S04]  /*45590*/  LD.E.64 R42, [R44.64+0x38] ;  /* 0x000038042c2a7980 */ /* 0x000f28000c101b00 */
[----:B--2---:R-:W2:Y:S04]  /*455a0*/  LD.E.U8 R36, [R46.64] ;  /* 0x000000042e247980 */ /* 0x004ea8000c101100 */
[----:B---3--:R-:W3:Y:S04]  /*455b0*/  LD.E R37, [R38.64] ;  /* 0x0000000426257980 */ /* 0x008ee8000c101900 */
[----:B----4-:R-:W4:Y:S01]  /*455c0*/  LD.E.64 R42, [R42.64+0x8] ;  /* 0x000008042a2a7980 */ /* 0x010f22000c101b00 */
[----:B--2---:R-:W-:-:S02]  /*455d0*/  ISETP.NE.AND P1, PT, R36, RZ, PT ;  /* 0x000000ff2400720c */ /* 0x004fc40003f25270 */
[----:B---3--:R-:W-:Y:S01]  /*455e0*/  IADD3 R36, R37, -c[0x0][0x18], RZ ;  /* 0x8000060025247a10 */ /* 0x008fe20007ffe0ff */
[----:B----4-:R-:W-:-:S03]  /*455f0*/  IMAD.WIDE R48, R2, 0x4, R42 ;  /* 0x0000000402307825 */ /* 0x010fc600078e022a */
[----:B------:R-:W-:-:S07]  /*45600*/  LEA R36, R3, R36, 0x9 ;  /* 0x0000002403247211 */ /* 0x000fce00078e48ff */
[----:B------:R-:W-:Y:S01]  /*45610*/  @!PT LDS RZ, [RZ] ;  /* 0x00000000fffff984 */ /* 0x000fe20000000800 */
[----:B------:R-:W-:Y:S01]  /*45620*/  @!PT LDS RZ, [RZ] ;  /* 0x00000000fffff984 */ /* 0x000fe20000000800 */
[----:B------:R-:W-:Y:S01]  /*45630*/  @!PT LDS RZ, [RZ] ;  /* 0x00000000fffff984 */ /* 0x000fe20000000800 */
[----:B------:R1:W-:Y:S02]  /*45640*/  LDGSTS.E.BYPASS.LTC128B.128 [R36], [R48.64], P1 ;  /* 0x0000000030247fae */ /* 0x0003e40008901d44 */
.L_x_936:
[----:B--2---:R-:W-:Y:S05]  /*45650*/  BSYNC B0 ;  /* 0x0000000000007941 */ /* 0x004fea0003800000 */
.L_x_935:
[----:B------:R-:W-:Y:S01]  /*45660*/  MOV R41, 0x0 ;  /* 0x0000000000297802 */ /* 0x000fe20000000f00 */
[----:B------:R-:W0:Y:S03]  /*45670*/  LDGDEPBAR ;  /* 0x00000000000079af */ /* 0x000e260000000000 */
[----:B------:R-:W-:Y:S05]  /*45680*/  RET.REL.NODEC R40 `(_ZN7cutlass13device_kernelIN5flash19enable_sm80_to_sm89INS1_16FlashAttnBwdSm80INS1_25CollectiveMainloopBwdSm80ILi2ELi2EN4cute5tupleIJNS5_1CILi128EEES8_NS7_ILi64EEEEEENS_6half_tEfNS_4arch4Sm80ELb0ELb0ELb1ELb0ELb0ELb0ELb0ELb0ELi2ELi4ELi4ELi4ELb0EEENS1_21CollectiveEpilogueBwdISA_SB_SD_Li256ELb0ELb0ELi2EEENS1_19SingleTileSchedulerILb0ELb0ELb0ELi128EEEEEEEEEvNT_6ParamsE) ;  /* 0xfffba97028007950 */ /* 0x000fea0003c3ffff */
        .type           $_ZN7cutlass13device_kernelIN5flash19enable_sm80_to_sm89INS1_16FlashAttnBwdSm80INS1_25CollectiveMainloopBwdSm80ILi2ELi2EN4cute5tupleIJNS5_1CILi128EEES8_NS7_ILi64EEEEEENS_6half_tEfNS_4arch4Sm80ELb0ELb0ELb1ELb0ELb0ELb0ELb0ELb0ELi2ELi4ELi4ELi4ELb0EEENS1_21CollectiveEpilogueBwdISA_SB_SD_Li256ELb0ELb0ELi2EEENS1_19SingleTileSchedulerILb0ELb0ELb0ELi128EEEEEEEEEvNT_6ParamsE$_ZZN5flash25CollectiveMainloopBwdSm80ILi2ELi2EN4cute5tupleIJNS1_1CILi128EEES4_NS3_ILi64EEEEEEN7cutlass6half_tEfNS7_4arch4Sm80ELb0ELb0ELb1ELb0ELb0ELb0ELb0ELb0ELi2ELi4ELi4ELi4ELb0EE3mmaINS_16FlashAttnBwdSm80ISB_NS_21CollectiveEpilogueBwdIS6_S8_SA_Li256ELb0ELb0ELi2EEENS_19SingleTileSchedulerILb0ELb0ELb0ELi128EEEE13SharedStorageENS1_6TensorINS1_11ArrayEngineIfLm32EEENS1_6LayoutINS2_IJNS2_IJNS3_ILi2EEESO_EEESO_NS3_ILi4EEEEEENS2_IJNS2_IJNS3_ILi1EEESO_EEESQ_NS3_ILi8EEEEEEEEEEEEbRKNSB_6ParamsERT0_S12_iNS2_IJiiiEEERT_ENKUlvE_clEv,@function
        .size           $_ZN7cutlass13device_kernelIN5flash19enable_sm80_to_sm89INS1_16FlashAttnBwdSm80INS1_25CollectiveMainloopBwdSm80ILi2ELi2EN4cute5tupleIJNS5_1CILi128EEES8_NS7_ILi64EEEEEENS_6half_tEfNS_4arch4Sm80ELb0ELb0ELb1ELb0ELb0ELb0ELb0ELb0ELi2ELi4ELi4ELi4ELb0EEENS1_21CollectiveEpilogueBwdISA_SB_SD_Li256ELb0ELb0ELi2EEENS1_19SingleTileSchedulerILb0ELb0ELb0ELi128EEEEEEEEEvNT_6ParamsE$_ZZN5flash25CollectiveMainloopBwdSm80ILi2ELi2EN4cute5tupleIJNS1_1CILi128EEES4_NS3_ILi64EEEEEEN7cutlass6half_tEfNS7_4arch4Sm80ELb0ELb0ELb1ELb0ELb0ELb0ELb0ELb0ELi2ELi4ELi4ELi4ELb0EE3mmaINS_16FlashAttnBwdSm80ISB_NS_21CollectiveEpilogueBwdIS6_S8_SA_Li256ELb0ELb0ELi2EEENS_19SingleTileSchedulerILb0ELb0ELb0ELi128EEEE13SharedStorageENS1_6TensorINS1_11ArrayEngineIfLm32EEENS1_6LayoutINS2_IJNS2_IJNS3_ILi2EEESO_EEESO_NS3_ILi4EEEEEENS2_IJNS2_IJNS3_ILi1EEESO_EEESQ_NS3_ILi8EEEEEEEEEEEEbRKNSB_6ParamsERT0_S12_iNS2_IJiiiEEERT_ENKUlvE_clEv,($_ZN7cutlass13device_kernelIN5flash19enable_sm80_to_sm89INS1_16FlashAttnBwdSm80INS1_25CollectiveMainloopBwdSm80ILi2ELi2EN4cute5tupleIJNS5_1CILi128EEES8_NS7_ILi64EEEEEENS_6half_tEfNS_4arch4Sm80ELb0ELb0ELb1ELb0ELb0ELb0ELb0ELb0ELi2ELi4ELi4ELi4ELb0EEENS1_21CollectiveEpilogueBwdISA_SB_SD_Li256ELb0ELb0ELi2EEENS1_19SingleTileSchedulerILb0ELb0ELb0ELi128EEEEEEEEEvNT_6ParamsE$_ZZZN5flash25CollectiveMainloopBwdSm80ILi2ELi2EN4cute5tupleIJNS1_1CILi128EEES4_NS3_ILi64EEEEEEN7cutlass6half_tEfNS7_4arch4Sm80ELb0ELb0ELb1ELb0ELb0ELb0ELb0ELb0ELi2ELi4ELi4ELi4ELb0EE3mmaINS_16FlashAttnBwdSm80ISB_NS_21CollectiveEpilogueBwdIS6_S8_SA_Li256ELb0ELb0ELi2EEENS_19SingleTileSchedulerILb0ELb0ELb0ELi128EEEE13SharedStorageENS1_6TensorINS1_11ArrayEngineIfLm32EEENS1_6LayoutINS2_IJNS2_IJNS3_ILi2EEESO_EEESO_NS3_ILi4EEEEEENS2_IJNS2_IJNS3_ILi1EEESO_EEESQ_NS3_ILi8EEEEEEEEEEEEbRKNSB_6ParamsERT0_S12_iNS2_IJiiiEEERT_ENKUliT_E_clIZSC_ISJ_SX_EbS10_S12_S12_iS13_S15_EUlRS16_iE_EEDaiS16_ENKUlT_E_clIZSC_ISJ_SX_EbS10_S12_S12_iS13_S15_EUlvE0_EEDaS1B_ - $_ZN7cutlass13device_kernelIN5flash19enable_sm80_to_sm89INS1_16FlashAttnBwdSm80INS1_25CollectiveMainloopBwdSm80ILi2ELi2EN4cute5tupleIJNS5_1CILi128EEES8_NS7_ILi64EEEEEENS_6half_tEfNS_4arch4Sm80ELb0ELb0ELb1ELb0ELb0ELb0ELb0ELb0ELi2ELi4ELi4ELi4ELb0EEENS1_21CollectiveEpilogueBwdISA_SB_SD_Li256ELb0ELb0ELi2EEENS1_19SingleTileSchedulerILb0ELb0ELb0ELi128EEEEEEEEEvNT_6ParamsE$_ZZN5flash25CollectiveMainloopBwdSm80ILi2ELi2EN4cute5tupleIJNS1_1CILi128EEES4_NS3_ILi64EEEEEEN7cutlass6half_tEfNS7_4arch4Sm80ELb0ELb0ELb1ELb0ELb0ELb0ELb0ELb0ELi2ELi4ELi4ELi4ELb0EE3mmaINS_16FlashAttnBwdSm80ISB_NS_21CollectiveEpilogueBwdIS6_S8_SA_Li256ELb0ELb0ELi2EEENS_19SingleTileSchedulerILb0ELb0ELb0ELi128EEEE13SharedStorageENS1_6TensorINS1_11ArrayEngineIfLm32EEENS1_6LayoutINS2_IJNS2_IJNS3_ILi2EEESO_EEESO_NS3_ILi4EEEEEENS2_IJNS2_IJNS3_ILi1EEESO_EEESQ_NS3_ILi8EEEEEEEEEEEEbRKNSB_6ParamsERT0_S12_iNS2_IJiiiEEERT_ENKUlvE_clEv)
$_ZN7cutlass13device_kernelIN5flash19enable_sm80_to_sm89INS1_16FlashAttnBwdSm80INS1_25CollectiveMainloopBwdSm80ILi2ELi2EN4cute5tupleIJNS5_1CILi128EEES8_NS7_ILi64EEEEEENS_6half_tEfNS_4arch4Sm80ELb0ELb0ELb1ELb0ELb0ELb0ELb0ELb0ELi2ELi4ELi4ELi4ELb0EEENS1_21CollectiveEpilogueBwdISA_SB_SD_Li256ELb0ELb0ELi2EEENS1_19SingleTileSchedulerILb0ELb0ELb0ELi128EEEEEEEEEvNT_6ParamsE$_ZZN5flash25CollectiveMainloopBwdSm80ILi2ELi2EN4cute5tupleIJNS1_1CILi128EEES4_NS3_ILi64EEEEEEN7cutlass6half_tEfNS7_4arch4Sm80ELb0ELb0ELb1ELb0ELb0ELb0ELb0ELb0ELi2ELi4ELi4ELi4ELb0EE3mmaINS_16FlashAttnBwdSm80ISB_NS_21CollectiveEpilogueBwdIS6_S8_SA_Li256ELb0ELb0ELi2EEENS_19SingleTileSchedulerILb0ELb0ELb0ELi128EEEE13SharedStorageENS1_6TensorINS1_11ArrayEngineIfLm32EEENS1_6LayoutINS2_IJNS2_IJNS3_ILi2EEESO_EEESO_NS3_ILi4EEEEEENS2_IJNS2_IJNS3_ILi1EEESO_EEESQ_NS3_ILi8EEEEEEEEEEEEbRKNSB_6ParamsERT0_S12_iNS2_IJiiiEEERT_ENKUlvE_clEv:
        /* <DEDUP_REMOVED lines=67> */
[----:B-1----:R-:W4:Y:S04]  /*45ac0*/  LD.E.64 R16, [R12.64+0x30] ;  /* 0x000030040c107980 */ /* 0x002f28000c101b00 */
[----:B----4-:R-:W4:Y:S01]  /*45ad0*/  LD.E.U8 R5, [R16.64] ;  /* 0x0000000410057980 */ /* 0x010f22000c101100 */
[----:B--2---:R-:W-:-:S05]  /*45ae0*/  IADD3 R36, P1, R14, R3, RZ ;  /* 0x000000030e247210 */ /* 0x004fca0007f3e0ff */
[----:B------:R-:W-:Y:S01]  /*45af0*/  IMAD.X R37, R15, 0x1, R2, P1 ;  /* 0x000000010f257824 */ /* 0x000fe200008e0602 */
[----:B----4-:R-:W-:-:S04]  /*45b00*/  LOP3.LUT R5, R5, 0x1, RZ, 0xc0, !PT ;  /* 0x0000000105057812 */ /* 0x010fc800078ec0ff */
[----:B------:R-:W-:-:S04]  /*45b10*/  ISETP.NE.U32.AND P2, PT, R5, 0x1, PT ;  /* 0x000000010500780c */ /* 0x000fc80003f45070 */
[----:B------:R-:W-:-:S13]  /*45b20*/  ISETP.LT.OR P2, PT, R7, 0x61, P2 ;  /* 0x000000610700780c */ /* 0x000fda0001741670 */
[----:B------:R-:W-:Y:S01]  /*45b30*/  @!PT LDS RZ, [RZ] ;  /* 0x00000000fffff984 */ /* 0x000fe20000000800 */
[----:B------:R-:W-:Y:S01]  /*45b40*/  @!PT LDS RZ, [RZ] ;  /* 0x00000000fffff984 */ /* 0x000fe20000000800 */
[----:B------:R-:W-:Y:S01]  /*45b50*/  @!PT LDS RZ, [RZ] ;  /* 0x00000000fffff984 */ /* 0x000fe20000000800 */
[----:B------:R3:W-:Y:S04]  /*45b60*/  LDGSTS.E.BYPASS.LTC128B.128 [R6+0x3000], [R36.64], !P2 ;  /* 0x0300000024067fae */ /* 0x0007e8000d101d44 */
[----:B------:R-:W2:Y:S04]  /*45b70*/  LD.E.64 R2, [R12.64+0x48] ;  /* 0x000048040c027980 */ /* 0x000ea8000c101b00 */
[----:B--2---:R-:W2:Y:S02]  /*45b80*/  LD.E R2, [R2.64] ;  /* 0x0000000402027980 */ /* 0x004ea4000c101900 */
[----:B--2---:R-:W-:-:S13]  /*45b90*/  ISETP.GT.AND P1, PT, R2, 0x7f, PT ;  /* 0x0000007f0200780c */ /* 0x004fda0003f24270 */
[----:B------:R-:W-:Y:S05]  /*45ba0*/  @P1 BRA `(.L_x_938) ;  /* 0x000000e000001947 */ /* 0x000fea0003800000 */
[----:B---3--:R-:W2:Y:S04]  /*45bb0*/  LD.E.64 R16, [R12.64+0x50] ;  /* 0x000050040c107980 */ /* 0x008ea8000c101b00 */
        /* <DEDUP_REMOVED lines=13> */
.L_x_938:
[----:B---3--:R-:W-:Y:S05]  /*45c90*/  BSYNC B0 ;  /* 0x0000000000007941 */ /* 0x008fea0003800000 */
.L_x_937:
[----:B------:R-:W-:Y:S01]  /*45ca0*/  MOV R5, 0x0 ;  /* 0x0000000000057802 */ /* 0x000fe20000000f00 */
[----:B------:R-:W0:Y:S03]  /*45cb0*/  LDGDEPBAR ;  /* 0x00000000000079af */ /* 0x000e260000000000 */
[----:B------:R-:W-:Y:S05]  /*45cc0*/  RET.REL.NODEC R4 `(_ZN7cutlass13device_kernelIN5flash19enable_sm80_to_sm89INS1_16FlashAttnBwdSm80INS1_25CollectiveMainloopBwdSm80ILi2ELi2EN4cute5tupleIJNS5_1CILi128EEES8_NS7_ILi64EEEEEENS_6half_tEfNS_4arch4Sm80ELb0ELb0ELb1ELb0ELb0ELb0ELb0ELb0ELi2ELi4ELi4ELi4ELb0EEENS1_21CollectiveEpilogueBwdISA_SB_SD_Li256ELb0ELb0ELi2EEENS1_19SingleTileSchedulerILb0ELb0ELb0ELi128EEEEEEEEEvNT_6ParamsE) ;  /* 0xfffba33004007950 */ /* 0x000fea0003c3ffff */
        .type           $_ZN7cutlass13device_kernelIN5flash19enable_sm80_to_sm89INS1_16FlashAttnBwdSm80INS1_25CollectiveMainloopBwdSm80ILi2ELi2EN4cute5tupleIJNS5_1CILi128EEES8_NS7_ILi64EEEEEENS_6half_tEfNS_4arch4Sm80ELb0ELb0ELb1ELb0ELb0ELb0ELb0ELb0ELi2ELi4ELi4ELi4ELb0EEENS1_21CollectiveEpilogueBwdISA_SB_SD_Li256ELb0ELb0ELi2EEENS1_19SingleTileSchedulerILb0ELb0ELb0ELi128EEEEEEEEEvNT_6ParamsE$_ZZZN5flash25CollectiveMainloopBwdSm80ILi2ELi2EN4cute5tupleIJNS1_1CILi128EEES4_NS3_ILi64EEEEEEN7cutlass6half_tEfNS7_4arch4Sm80ELb0ELb0ELb1ELb0ELb0ELb0ELb0ELb0ELi2ELi4ELi4ELi4ELb0EE3mmaINS_16FlashAttnBwdSm80ISB_NS_21CollectiveEpilogueBwdIS6_S8_SA_Li256ELb0ELb0ELi2EEENS_19SingleTileSchedulerILb0ELb0ELb0ELi128EEEE13SharedStorageENS1_6TensorINS1_11ArrayEngineIfLm32EEENS1_6LayoutINS2_IJNS2_IJNS3_ILi2EEESO_EEESO_NS3_ILi4EEEEEENS2_IJNS2_IJNS3_ILi1EEESO_EEESQ_NS3_ILi8EEEEEEEEEEEEbRKNSB_6ParamsERT0_S12_iNS2_IJiiiEEERT_ENKUliT_E_clIZSC_ISJ_SX_EbS10_S12_S12_iS13_S15_EUlRS16_iE_EEDaiS16_ENKUlT_E_clIZSC_ISJ_SX_EbS10_S12_S12_iS13_S15_EUlvE0_EEDaS1B_,@function
        .size           $_ZN7cutlass13device_kernelIN5flash19enable_sm80_to_sm89INS1_16FlashAttnBwdSm80INS1_25CollectiveMainloopBwdSm80ILi2ELi2EN4cute5tupleIJNS5_1CILi128EEES8_NS7_ILi64EEEEEENS_6half_tEfNS_4arch4Sm80ELb0ELb0ELb1ELb0ELb0ELb0ELb0ELb0ELi2ELi4ELi4ELi4ELb0EEENS1_21CollectiveEpilogueBwdISA_SB_SD_Li256ELb0ELb0ELi2EEENS1_19SingleTileSchedulerILb0ELb0ELb0ELi128EEEEEEEEEvNT_6ParamsE$_ZZZN5flash25CollectiveMainloopBwdSm80ILi2ELi2EN4cute5tupleIJNS1_1CILi128EEES4_NS3_ILi64EEEEEEN7cutlass6half_tEfNS7_4arch4Sm80ELb0ELb0ELb1ELb0ELb0ELb0ELb0ELb0ELi2ELi4ELi4ELi4ELb0EE3mmaINS_16FlashAttnBwdSm80ISB_NS_21CollectiveEpilogueBwdIS6_S8_SA_Li256ELb0ELb0ELi2EEENS_19SingleTileSchedulerILb0ELb0ELb0ELi128EEEE13SharedStorageENS1_6TensorINS1_11ArrayEngineIfLm32EEENS1_6LayoutINS2_IJNS2_IJNS3_ILi2EEESO_EEESO_NS3_ILi4EEEEEENS2_IJNS2_IJNS3_ILi1EEESO_EEESQ_NS3_ILi8EEEEEEEEEEEEbRKNSB_6ParamsERT0_S12_iNS2_IJiiiEEERT_ENKUliT_E_clIZSC_ISJ_SX_EbS10_S12_S12_iS13_S15_EUlRS16_iE_EEDaiS16_ENKUlT_E_clIZSC_ISJ_SX_EbS10_S12_S12_iS13_S15_EUlvE0_EEDaS1B_,($_ZN7cutlass13device_kernelIN5flash19enable_sm80_to_sm89INS1_16FlashAttnBwdSm80INS1_25CollectiveMainloopBwdSm80ILi2ELi2EN4cute5tupleIJNS5_1CILi128EEES8_NS7_ILi64EEEEEENS_6half_tEfNS_4arch4Sm80ELb0ELb0ELb1ELb0ELb0ELb0ELb0ELb0ELi2ELi4ELi4ELi4ELb0EEENS1_21CollectiveEpilogueBwdISA_SB_SD_Li256ELb0ELb0ELi2EEENS1_19SingleTileSchedulerILb0ELb0ELb0ELi128EEEEEEEEEvNT_6ParamsE$_ZZZN5flash25CollectiveMainloopBwdSm80ILi2ELi2EN4cute5tupleIJNS1_1CILi128EEES4_NS3_ILi64EEEEEEN7cutlass6half_tEfNS7_4arch4Sm80ELb0ELb0ELb1ELb0ELb0ELb0ELb0ELb0ELi2ELi4ELi4ELi4ELb0EE3mmaINS_16FlashAttnBwdSm80ISB_NS_21CollectiveEpilogueBwdIS6_S8_SA_Li256ELb0ELb0ELi2EEENS_19SingleTileSchedulerILb0ELb0ELb0ELi128EEEE13SharedStorageENS1_6TensorINS1_11ArrayEngineIfLm32EEENS1_6LayoutINS2_IJNS2_IJNS3_ILi2EEESO_EEESO_NS3_ILi4EEEEEENS2_IJNS2_IJNS3_ILi1EEESO_EEESQ_NS3_ILi8EEEEEEEEEEEEbRKNSB_6ParamsERT0_S12_iNS2_IJiiiEEERT_ENKUliT_E_clIZSC_ISJ_SX_EbS10_S12_S12_iS13_S15_EUlRS16_iE_EEDaiS16_ENKUlvE0_clEv - $_ZN7cutlass13device_kernelIN5flash19enable_sm80_to_sm89INS1_16FlashAttnBwdSm80INS1_25CollectiveMainloopBwdSm80ILi2ELi2EN4cute5tupleIJNS5_1CILi128EEES8_NS7_ILi64EEEEEENS_6half_tEfNS_4arch4Sm80ELb0ELb0ELb1ELb0ELb0ELb0ELb0ELb0ELi2ELi4ELi4ELi4ELb0EEENS1_21CollectiveEpilogueBwdISA_SB_SD_Li256ELb0ELb0ELi2EEENS1_19SingleTileSchedulerILb0ELb0ELb0ELi128EEEEEEEEEvNT_6ParamsE$_ZZZN5flash25CollectiveMainloopBwdSm80ILi2ELi2EN4cute5tupleIJNS1_1CILi128EEES4_NS3_ILi64EEEEEEN7cutlass6half_tEfNS7_4arch4Sm80ELb0ELb0ELb1ELb0ELb0ELb0ELb0ELb0ELi2ELi4ELi4ELi4ELb0EE3mmaINS_16FlashAttnBwdSm80ISB_NS_21CollectiveEpilogueBwdIS6_S8_SA_Li256ELb0ELb0ELi2EEENS_19SingleTileSchedulerILb0ELb0ELb0ELi128EEEE13SharedStorageENS1_6TensorINS1_11ArrayEngineIfLm32EEENS1_6LayoutINS2_IJNS2_IJNS3_ILi2EEESO_EEESO_NS3_ILi4EEEEEENS2_IJNS2_IJNS3_ILi1EEESO_EEESQ_NS3_ILi8EEEEEEEEEEEEbRKNSB_6ParamsERT0_S12_iNS2_IJiiiEEERT_ENKUliT_E_clIZSC_ISJ_SX_EbS10_S12_S12_iS13_S15_EUlRS16_iE_EEDaiS16_ENKUlT_E_clIZSC_ISJ_SX_EbS10_S12_S12_iS13_S15_EUlvE0_EEDaS1B_)
$_ZN7cutlass13device_kernelIN5flash19enable_sm80_to_sm89INS1_16FlashAttnBwdSm80INS1_25CollectiveMainloopBwdSm80ILi2ELi2EN4cute5tupleIJNS5_1CILi128EEES8_NS7_ILi64EEEEEENS_6half_tEfNS_4arch4Sm80ELb0ELb0ELb1ELb0ELb0ELb0ELb0ELb0ELi2ELi4ELi4ELi4ELb0EEENS1_21CollectiveEpilogueBwdISA_SB_SD_Li256ELb0ELb0ELi2EEENS1_19SingleTileSchedulerILb0ELb0ELb0ELi128EEEEEEEEEvNT_6ParamsE$_ZZZN5flash25CollectiveMainloopBwdSm80ILi2ELi2EN4cute5tupleIJNS1_1CILi128EEES4_NS3_ILi64EEEEEEN7cutlass6half_tEfNS7_4arch4Sm80ELb0ELb0ELb1ELb0ELb0ELb0ELb0ELb0ELi2ELi4ELi4ELi4ELb0EE3mmaINS_16FlashAttnBwdSm80ISB_NS_21CollectiveEpilogueBwdIS6_S8_SA_Li256ELb0ELb0ELi2EEENS_19SingleTileSchedulerILb0ELb0ELb0ELi128EEEE13SharedStorageENS1_6TensorINS1_11ArrayEngineIfLm32EEENS1_6LayoutINS2_IJNS2_IJNS3_ILi2EEESO_EEESO_NS3_ILi4EEEEEENS2_IJNS2_IJNS3_ILi1EEESO_EEESQ_NS3_ILi8EEEEEEEEEEEEbRKNSB_6ParamsERT0_S12_iNS2_IJiiiEEERT_ENKUliT_E_clIZSC_ISJ_SX_EbS10_S12_S12_iS13_S15_EUlRS16_iE_EEDaiS16_ENKUlT_E_clIZSC_ISJ_SX_EbS10_S12_S12_iS13_S15_EUlvE0_EEDaS1B_:
[----:B------:R-:W-:-:S05]  /*45cd0*/  IADD3 R94, R94, -c[0x0][0x20], RZ ;  /* 0x800008005e5e7a10 */ /* 0x000fca0007ffe0ff */
[----:B------:R-:W2:Y:S04]  /*45ce0*/  LDL.64 R30, [R94+0x10] ;  /* 0x000010005e1e7983 */ /* 0x000ea80000100a00 */
[----:B------:R-:W3:Y:S01]  /*45cf0*/  LDL.64 R6, [R94+0x8] ;  /* 0x000008005e067983 */ /* 0x000ee20000100a00 */
[----:B------:R-:W-:Y:S01]  /*45d00*/  ULDC.64 UR8, c[0x0][0x118] ;  /* 0x0000460000087ab9 */ /* 0x000fe20000000a00 */
[----:B------:R-:W-:-:S04]  /*45d10*/  IADD3 R51, R1, 0x1380, RZ ;  /* 0x0000138001337810 */ /* 0x000fc80007ffe0ff */
[C---:B------:R-:W-:Y:S01]  /*45d20*/  IADD3 R10, P1, R51.reuse, c[0x0][0x20], RZ ;  /* 0x00000800330a7a10 */ /* 0x040fe20007f3e0ff */
[----:B--2---:R-:W5:Y:S04]  /*45d30*/  LD.E.64 R30, [R30.64] ;  /* 0x000000081e1e7980 */ /* 0x004f68000c101b00 */
[----:B---3--:R1:W5:Y:S01]  /*45d40*/  LD.E R3, [R6.64+0x8] ;  /* 0x0000080806037980 */ /* 0x008362000c101900 */
[----:B------:R-:W-:Y:S01]  /*45d50*/  IMAD.X R11, RZ, RZ, c[0x0][0x24], P1 ;  /* 0x00000900ff0b7624 */ /* 0x000fe200008e06ff */
[C---:B------:R-:W-:Y:S02]  /*45d60*/  IADD3 R9, P1, R10.reuse, 0x100, RZ ;  /* 0x000001000a097810 */ /* 0x040fe40007f3e0ff */
[----:B------:R-:W-:Y:S02]  /*45d70*/  IADD3 R0, R51, 0x100, RZ ;  /* 0x0000010033007810 */ /* 0x000fe40007ffe0ff */
[C---:B------:R-:W-:Y:S01]  /*45d80*/  IADD3 R91, R10.reuse, 0x210, RZ ;  /* 0x000002100a5b7810 */ /* 0x040fe20007ffe0ff */
[----:B------:R-:W-:Y:S01]  /*45d90*/  IMAD.X R8, RZ, RZ, R11, P1 ;  /* 0x000000ffff087224 */ /* 0x000fe200008e060b */
[----:B------:R-:W-:-:S02]  /*45da0*/  IADD3 R92, R10, 0x200, RZ ;  /* 0x000002000a5c7810 */ /* 0x000fc40007ffe0ff */
[C---:B------:R-:W-:Y:S02]  /*45db0*/  IADD3 R93, R10.reuse, 0x230, RZ ;  /* 0x000002300a5d7810 */ /* 0x040fe40007ffe0ff */
[C---:B------:R-:W-:Y:S02]  /*45dc0*/  IADD3 R22, R10.reuse, 0x23c, RZ ;  /* 0x0000023c0a167810 */ /* 0x040fe40007ffe0ff */
[C---:B------:R-:W-:Y:S02]  /*45dd0*/  IADD3 R23, R10.reuse, 0x244, RZ ;  /* 0x000002440a177810 */ /* 0x040fe40007ffe0ff */
[C---:B------:R-:W-:Y:S02]  /*45de0*/  IADD3 R13, R10.reuse, 0x24c, RZ ;  /* 0x0000024c0a0d7810 */ /* 0x040fe40007ffe0ff */
[C---:B------:R-:W-:Y:S02]  /*45df0*/  IADD3 R12, R10.reuse, 0x258, RZ ;  /* 0x000002580a0c7810 */ /* 0x040fe40007ffe0ff */
[----:B------:R-:W-:-:S02]  /*45e00*/  IADD3 R24, R10, 0x25c, RZ ;  /* 0x0000025c0a187810 */ /* 0x000fc40007ffe0ff */
[C---:B------:R-:W-:Y:S02]  /*45e10*/  IADD3 R25, R10.reuse, 0x260, RZ ;  /* 0x000002600a197810 */ /* 0x040fe40007ffe0ff */
[----:B------:R-:W-:Y:S02]  /*45e20*/  IADD3 R26, R10, 0x268, RZ ;  /* 0x000002680a1a7810 */ /* 0x000fe40007ffe0ff */
[----:B------:R-:W-:Y:S02]  /*45e30*/  MOV R4, 0x45e50 ;  /* 0x00045e5000047802 */ /* 0x000fe40000000f00 */
[----:B-1---5:R-:W-:Y:S05]  /*45e40*/  CALL.REL.NOINC `($_ZN7cutlass13device_kernelIN5flash19enable_sm80_to_sm89INS1_16FlashAttnBwdSm80INS1_25CollectiveMainloopBwdSm80ILi2ELi2EN4cute5tupleIJNS5_1CILi128EEES8_NS7_ILi64EEEEEENS_6half_tEfNS_4arch4Sm80ELb0ELb0ELb1ELb0ELb0ELb0ELb0ELb0ELi2ELi4ELi4ELi4ELb0EEENS1_21CollectiveEpilogueBwdISA_SB_SD_Li256ELb0ELb0ELi2EEENS1_19SingleTileSchedulerILb0ELb0ELb0ELi128EEEEEEEEEvNT_6ParamsE$_ZN4cute3eso3ESOILb0ELb1EJiNS_1CILi0EEEEEC2ERKiRKS3_) ;  /* 0xfffc08d000007944 */ /* 0x022fea0003c3ffff */
[----:B------:R-:W2:Y:S01]  /*45e50*/  LDL R28, [R1+0x1590] ;  /* 0x00159000011c7983 */ /* 0x000ea20000100800 */
[----:B-1----:R-:W-:Y:S02]  /*45e60*/  MOV R2, R12 ;  /* 0x0000000c00027202 */ /* 0x002fe40000000f00 */
[----:B------:R-:W-:Y:S01]  /*45e70*/  MOV R4, 0x45eb0 ;  /* 0x00045eb000047802 */ /* 0x000fe20000000f00 */
[----:B--2---:R1:W-:Y:S04]  /*45e80*/  STL [R1+0x15d8], R28 ;  /* 0x0015d81c01007387 */ /* 0x0043e80000100800 */
[----:B------:R1:W5:Y:S02]  /*45e90*/  LD.E R6, [R6.64+0x4] ;  /* 0x0000040806067980 */ /* 0x000364000c101900 */
[----:B-1---5:R-:W-:Y:S05]  /*45ea0*/  CALL.REL.NOINC `($_ZN7cutlass13device_kernelIN5flash19enable_sm80_to_sm89INS1_16FlashAttnBwdSm80INS1_25CollectiveMainloopBwdSm80ILi2ELi2EN4cute5tupleIJNS5_1CILi128EEES8_NS7_ILi64EEEEEENS_6half_tEfNS_4arch4Sm80ELb0ELb0ELb1ELb0ELb0ELb0ELb0ELb0ELi2ELi4ELi4ELi4ELb0EEENS1_21CollectiveEpilogueBwdISA_SB_SD_Li256ELb0ELb0ELi2EEENS1_19SingleTileSchedulerILb0ELb0ELb0ELi128EEEEEEEEEvNT_6ParamsE$_ZN4cute3eso3ESOILb0ELb0EJiNS_5tupleIJiNS_1CILi0EEEEEEEEC2ERKiRKS5_) ;  /* 0xfffc041000007944 */ /* 0x022fea0003c3ffff */
[----:B-1----:R1:W5:Y:S01]  /*45eb0*/  LDL.64 R2, [R1+0x1590] ;  /* 0x0015900001027983 */ /* 0x0023620000100a00 */
[----:B------:R-:W-:-:S03]  /*45ec0*/  MOV R6, 0x45ee0 ;  /* 0x00045ee000067802 */ /* 0x000fc60000000f00 */
[----:B-1---5:R-:W-:Y:S05]  /*45ed0*/  CALL.REL.NOINC `($_ZN7cutlass13device_kernelIN5flash19enable_sm80_to_sm89INS1_16FlashAttnBwdSm80INS1_25CollectiveMainloopBwdSm80ILi2ELi2EN4cute5tupleIJNS5_1CILi128EEES8_NS7_ILi64EEEEEENS_6half_tEfNS_4arch4Sm80ELb0ELb0ELb1ELb0ELb0ELb0ELb0ELb0ELi2ELi4ELi4ELi4ELb0EEENS1_21CollectiveEpilogueBwdISA_SB_SD_Li256ELb0ELb0ELi2EEENS1_19SingleTileSchedulerILb0ELb0ELb0ELi128EEEEEEEEEvNT_6ParamsE$_ZN4cute3eso3ESOILb0ELb1EJNS_5tupleIJiNS2_IJiNS_1CILi0EEEEEEEEENS2_IJNS_10UnderscoreENS2_IJS7_S7_EEEEEEEEC2ERKS6_RKS9_) ;  /* 0xfffc07a000007944 */ /* 0x022fea0003c3ffff */
[----:B-1----:R-:W2:Y:S01]  /*45ee0*/  LDL.64 R2, [R1+0x1590] ;  /* 0x0015900001027983 */ /* 0x002ea20000100a00 */
[----:B------:R-:W-:-:S02]  /*45ef0*/  MOV R5, R22 ;  /* 0x0000001600057202 */ /* 0x000fc40000000f00 */
        /* <DEDUP_REMOVED lines=18> */
[----:B------:R-:W-:Y:S01]  /*46020*/  IMAD.MOV.U32 R5, RZ, RZ, 0x10 ;  /* 0x00000010ff057424 */ /* 0x000fe200078e00ff */
[----:B------:R-:W-:Y:S01]  /*46030*/  LOP3.LUT P2, RZ, R29, 0x80, RZ, 0xc0, !PT ;  /* 0x000000801dff7812 */ /* 0x000fe2000784c0ff */
[----:B------:R-:W-:Y:S01]  /*46040*/  IMAD.MOV.U32 R4, RZ, RZ, 0x20 ;  /* 0x00000020ff047424 */ /* 0x000fe200078e00ff */
[----:B------:R-:W-:Y:S01]  /*46050*/  SHF.R.S32.HI R7, RZ, 0x1f, R2 ;  /* 0x0000001fff077819 */ /* 0x000fe20000011402 */
[----:B------:R-:W-:Y:S01]  /*46060*/  IMAD.MOV.U32 R6, RZ, RZ, 0x8 ;  /* 0x00000008ff067424 */ /* 0x000fe200078e00ff */
[----:B------:R-:W-:-:S02]  /*46070*/  SEL R28, R5, 0xfffffff0, !P2 ;  /* 0xfffffff0051c7807 */ /* 0x000fc40005000000 */
[----:B------:R-:W-:Y:S02]  /*46080*/  LEA.HI R7, R7, R2, RZ, 0x2 ;  /* 0x0000000207077211 */ /* 0x000fe400078f10ff */
[----:B------:R-:W-:Y:S01]  /*46090*/  LOP3.LUT P1, RZ, R29, 0x100, RZ, 0xc0, !PT ;  /* 0x000001001dff7812 */ /* 0x000fe2000782c0ff */
[----:B------:R-:W-:Y:S01]  /*460a0*/  STL [R1+0x1580], R28 ;  /* 0x0015801c01007387 */ /* 0x000fe20000100800 */
[----:B------:R-:W-:Y:S02]  /*460b0*/  LOP3.LUT R7, R7, 0x7ffffffc, RZ, 0xc0, !PT ;  /* 0x7ffffffc07077812 */ /* 0x000fe400078ec0ff */
[----:B------:R-:W-:Y:S02]  /*460c0*/  SEL R4, R4, 0xffffffe0, !P1 ;  /* 0xffffffe004047807 */ /* 0x000fe40004800000 */
[C---:B------:R-:W-:Y:S01]  /*460d0*/  LOP3.LUT P1, RZ, R29.reuse, 0x40, RZ, 0xc0, !PT ;  /* 0x000000401dff7812 */ /* 0x040fe2000782c0ff */
[----:B------:R-:W-:Y:S01]  /*460e0*/  IMAD.IADD R2, R2, 0x1, -R7 ;  /* 0x0000000102027824 */ /* 0x000fe200078e0a07 */
[----:B------:R-:W-:Y:S01]  /*460f0*/  LOP3.LUT R29, R29, 0x1c0, RZ, 0xc0, !PT ;  /* 0x000001c01d1d7812 */ /* 0x000fe200078ec0ff */
[----:B------:R1:W-:Y:S01]  /*46100*/  STL [R1+0x15b0], R4 ;  /* 0x0015b00401007387 */ /* 0x0003e20000100800 */
[----:B------:R-:W-:Y:S01]  /*46110*/  SEL R6, R6, 0xfffffff8, !P1 ;  /* 0xfffffff806067807 */ /* 0x000fe20004800000 */
[----:B------:R-:W-:Y:S01]  /*46120*/  IMAD R7, R3, 0x200, R2 ;  /* 0x0000020003077824 */ /* 0x000fe200078e0202 */
[----:B-1----:R-:W-:-:S02]  /*46130*/  MOV R4, 0x46150 ;  /* 0x0004615000047802 */ /* 0x002fc40000000f00 */
[----:B------:R-:W-:Y:S05]  /*46140*/  CALL.REL.NOINC `($_ZN7cutlass13device_kernelIN5flash19enable_sm80_to_sm89INS1_16FlashAttnBwdSm80INS1_25CollectiveMainloopBwdSm80ILi2ELi2EN4cute5tupleIJNS5_1CILi128EEES8_NS7_ILi64EEEEEENS_6half_tEfNS_4arch4Sm80ELb0ELb0ELb1ELb0ELb0ELb0ELb0ELb0ELi2ELi4ELi4ELi4ELb0EEENS1_21CollectiveEpilogueBwdISA_SB_SD_Li256ELb0ELb0ELi2EEENS1_19SingleTileSchedulerILb0ELb0ELb0ELi128EEEEEEEEEvNT_6ParamsE$_ZN4cute3eso3ESOILb0ELb0EJiiiEEC2ERKiS4_S4_) ;  /* 0xfffc034000007944 */ /* 0x000fea0003c3ffff */
[----:B------:R2:W5:Y:S04]  /*46150*/  LDL R5, [R1+0x1598] ;  /* 0x0015980001057983 */ /* 0x0005680000100800 */
[----:B-1----:R2:W5:Y:S01]  /*46160*/  LDL.64 R2, [R1+0x1590] ;  /* 0x0015900001027983 */ /* 0x0025620000100a00 */
[----:B------:R-:W-:-:S03]  /*46170*/  MOV R6, 0x46190 ;  /* 0x0004619000067802 */ /* 0x000fc60000000f00 */
[----:B--2--5:R-:W-:Y:S05]  /*46180*/  CALL.REL.NOINC `($_ZN7cutlass13device_kernelIN5flash19enable_sm80_to_sm89INS1_16FlashAttnBwdSm80INS1_25CollectiveMainloopBwdSm80ILi2ELi2EN4cute5tupleIJNS5_1CILi128EEES8_NS7_ILi64EEEEEENS_6half_tEfNS_4arch4Sm80ELb0ELb0ELb1ELb0ELb0ELb0ELb0ELb0ELi2ELi4ELi4ELi4ELb0EEENS1_21CollectiveEpilogueBwdISA_SB_SD_Li256ELb0ELb0ELi2EEENS1_19SingleTileSchedulerILb0ELb0ELb0ELi128EEEEEEEEEvNT_6ParamsE$_ZN4cute3eso3ESOILb1ELb0EJNS_1CILi1EEENS_5tupleIJiiiEEENS2_ILi64EEENS4_IJNS2_ILi72EEENS2_ILi144EEENS2_ILi288EEEEEENS2_ILi512EEEEEC2ERKS3_RKS5_RKS6_RKSA_RKSB_) ;  /* 0xfffc0a9000007944 */ /* 0x024fea0003c3ffff */
[----:B-1----:R1:W5:Y:S04]  /*46190*/  LDL R5, [R1+0x1598] ;  /* 0x0015980001057983 */ /* 0x0023680000100800 */
[----:B------:R1:W5:Y:S01]  /*461a0*/  LDL.64 R2, [R1+0x1590] ;  /* 0x0015900001027983 */ /* 0x0003620000100a00 */
[----:B------:R-:W-:-:S03]  /*461b0*/  MOV R6, 0x461d0 ;  /* 0x000461d000067802 */ /* 0x000fc60000000f00 */
[----:B-1---5:R-:W-:Y:S05]  /*461c0*/  CALL.REL.NOINC `($_ZN7cutlass13device_kernelIN5flash19enable_sm80_to_sm89INS1_16FlashAttnBwdSm80INS1_25CollectiveMainloopBwdSm80ILi2ELi2EN4cute5tupleIJNS5_1CILi128EEES8_NS7_ILi64EEEEEENS_6half_tEfNS_4arch4Sm80ELb0ELb0ELb1ELb0ELb0ELb0ELb0ELb0ELi2ELi4ELi4ELi4ELb0EEENS1_21CollectiveEpilogueBwdISA_SB_SD_Li256ELb0ELb0ELi2EEENS1_19SingleTileSchedulerILb0ELb0ELb0ELi128EEEEEEEEEvNT_6ParamsE$_ZN4cute5tupleIJNS0_IJNS_1CILi8EEENS0_IJNS1_ILi2EEES3_S3_EEENS1_ILi1EEES4_S5_EEENS0_IJS5_NS0_IJiiiEEENS1_ILi64EEENS0_IJNS1_ILi72EEENS1_ILi144EEENS1_ILi288EEEEEENS1_ILi512EEEEEEEEC2ERKS6_RKSE_) ;  /* 0xfffc268000007944 */ /* 0x022fea0003c3ffff */
[----:B-1----:R1:W5:Y:S04]  /*461d0*/  LDL R5, [R1+0x1598] ;  /* 0x0015980001057983 */ /* 0x0023680000100800 */
[----:B------:R1:W5:Y:S01]  /*461e0*/  LDL.64 R2, [R1+0x1590] ;  /* 0x0015900001027983 */ /* 0x0003620000100a00 */
[----:B------:R-:W-:-:S03]  /*461f0*/  MOV R4, 0x46210 ;  /* 0x0004621000047802 */ /* 0x000fc60000000f00 */
[----:B-1---5:R-:W-:Y:S05]  /*46200*/  CALL.REL.NOINC `($_ZN7cutlass13device_kernelIN5flash19enable_sm80_to_sm89INS1_16FlashAttnBwdSm80INS1_25CollectiveMainloopBwdSm80ILi2ELi2EN4cute5tupleIJNS5_1CILi128EEES8_NS7_ILi64EEEEEENS_6half_tEfNS_4arch4Sm80ELb0ELb0ELb1ELb0ELb0ELb0ELb0ELb0ELi2ELi4ELi4ELi4ELb0EEENS1_21CollectiveEpilogueBwdISA_SB_SD_Li256ELb0ELb0ELi2EEENS1_19SingleTileSchedulerILb0ELb0ELb0ELi128EEEEEEEEEvNT_6ParamsE$_ZZN4cute7flattenINS_5tupleIJNS_1CILi1EEENS1_IJiiiEEENS2_ILi64EEENS1_IJNS2_ILi72EEENS2_ILi144EEENS2_ILi288EEEEEENS2_ILi512EEEEEEEEDaRKT_ENKUlRKT_E_clIS4_EEDaSH_) ;  /* 0xfffc351000007944 */ /* 0x022fea0003c3ffff */
[----:B------:R-:W-:Y:S02]  /*46210*/  MOV R6, 0x46230 ;  /* 0x0004623000067802 */ /* 0x000fe40000000f00 */
[----:B------:R-:W-:Y:S05]  /*46220*/  CALL.REL.NOINC `($_ZN7cutlass13device_kernelIN5flash19enable_sm80_to_sm89INS1_16FlashAttnBwdSm80INS1_25CollectiveMainloopBwdSm80ILi2ELi2EN4cute5tupleIJNS5_1CILi128EEES8_NS7_ILi64EEEEEENS_6half_tEfNS_4arch4Sm80ELb0ELb0ELb1ELb0ELb0ELb0ELb0ELb0ELi2ELi4ELi4ELi4ELb0EEENS1_21CollectiveEpilogueBwdISA_SB_SD_Li256ELb0ELb0ELi2EEENS1_19SingleTileSchedulerILb0ELb0ELb0ELi128EEEEEEEEEvNT_6ParamsE$_ZZN4cute12filter_tupleINS_5tupleIJNS_1CILi1EEENS1_IJiiiEEENS2_ILi64EEENS1_IJNS2_ILi72EEENS2_ILi144EEENS2_ILi288EEEEEENS2_ILi512EEEEEEZNS_7flattenISB_EEDaRKT_EUlRKT_E_EEDaSF_OT0_ENKUlDpSI_E_clIJNS1_IJS3_EEES4_NS1_IJS5_EEES9_NS1_IJSA_EEEEEEDaSM_) ;  /* 0xfffc2ad000007944 */ /* 0x000fea0003c3ffff */
[----:B------:R-:W-:Y:S02]  /*46230*/  MOV R6, 0x46250 ;  /* 0x0004625000067802 */ /* 0x000fe40000000f00 */
[----:B------:R-:W-:Y:S05]  /*46240*/  CALL.REL.NOINC `($_ZN7cutlass13device_kernelIN5flash19enable_sm80_to_sm89INS1_16FlashAttnBwdSm80INS1_25CollectiveMainloopBwdSm80ILi2ELi2EN4cute5tupleIJNS5_1CILi128EEES8_NS7_ILi64EEEEEENS_6half_tEfNS_4arch4Sm80ELb0ELb0ELb1ELb0ELb0ELb0ELb0ELb0ELi2ELi4ELi4ELi4ELb0EEENS1_21CollectiveEpilogueBwdISA_SB_SD_Li256ELb0ELb0ELi2EEENS1_19SingleTileSchedulerILb0ELb0ELb0ELi128EEEEEEEEEvNT_6ParamsE$_ZN4cute3eso3ESOILb0ELb1EJiNS_1CILi72EEENS2_ILi512EEEEEC2ERKiRKS3_RKS4_) ;  /* 0xfffc05b000007944 */ /* 0x000fea0003c3ffff */
[----:B------:R-:W2:Y:S01]  /*46250*/  LDL R28, [R1+0x1590] ;  /* 0x00159000011c7983 */ /* 0x000ea20000100800 */
[----:B-1----:R-:W-:-:S02]  /*46260*/  MOV R2, R25 ;  /* 0x0000001900027202 */ /* 0x002fc40000000f00 */
[----:B------:R-:W-:Y:S01]  /*46270*/  MOV R6, 0x462a0 ;  /* 0x000462a000067802 */ /* 0x000fe20000000f00 */
[----:B--2---:R1:W-:Y:S04]  /*46280*/  STL [R1+0x15e0], R28 ;  /* 0x0015e01c01007387 */ /* 0x0043e80000100800 */
[----:B-1----:R-:W-:Y:S05]  /*46290*/  CALL.REL.NOINC `($_ZN7cutlass13device_kernelIN5flash19enable_sm80_to_sm89INS1_16FlashAttnBwdSm80INS1_25CollectiveMainloopBwdSm80ILi2ELi2EN4cute5tupleIJNS5_1CILi128EEES8_NS7_ILi64EEEEEENS_6half_tEfNS_4arch4Sm80ELb0ELb0ELb1ELb0ELb0ELb0ELb0ELb0ELi2ELi4ELi4ELi4ELb0EEENS1_21CollectiveEpilogueBwdISA_SB_SD_Li256ELb0ELb0ELi2EEENS1_19SingleTileSchedulerILb0ELb0ELb0ELi128EEEEEEEEEvNT_6ParamsE$_ZN4cute3eso3ESOILb0ELb0EJiiNS_1CILi72EEENS2_ILi512EEEEEC2ERKiS7_RKS3_RKS4_) ;  /* 0xfffc017000007944 */ /* 0x002fea0003c3ffff */
[----:B-1----:R-:W2:Y:S01]  /*462a0*/  LDL.64 R2, [R1+0x1590] ;  /* 0x0015900001027983 */ /* 0x002ea20000100a00 */
[----:B------:R-:W-:Y:S01]  /*462b0*/  IMAD.MOV.U32 R6, RZ, RZ, R4 ;  /* 0x000000ffff067224 */ /* 0x000fe200078e0004 */
[----:B------:R-:W-:Y:S01]  /*462c0*/  IADD3 R5, R10, 0x250, RZ ;  /* 0x000002500a057810 */ /* 0x000fe20007ffe0ff */
[----:B------:R-:W-:Y:S01]  /*462d0*/  IMAD.MOV.U32 R36, RZ, RZ, R13 ;  /* 0x000000ffff247224 */ /* 0x000fe200078e000d */
[----:B------:R-:W-:Y:S01]  /*462e0*/  MOV R4, 0x46320 ;  /* 0x0004632000047802 */ /* 0x000fe20000000f00 */
[----:B--2---:R1:W-:Y:S04]  /*462f0*/  STL [R1+0x15cc], R2 ;  /* 0x0015cc0201007387 */ /* 0x0043e80000100800 */
[----:B------:R1:W-:Y:S02]  /*46300*/  STL [R1+0x15d0], R3 ;  /* 0x0015d00301007387 */ /* 0x0003e40000100800 */
[----:B-1----:R-:W-:Y:S05]  /*46310*/  CALL.REL.NOINC `($_ZN7cutlass13device_kernelIN5flash19enable_sm80_to_sm89INS1_16FlashAttnBwdSm80INS1_25CollectiveMainloopBwdSm80ILi2ELi2EN4cute5tupleIJNS5_1CILi128EEES8_NS7_ILi64EEEEEENS_6half_tEfNS_4arch4Sm80ELb0ELb0ELb1ELb0ELb0ELb0ELb0ELb0ELi2ELi4ELi4ELi4ELb0EEENS1_21CollectiveEpilogueBwdISA_SB_SD_Li256ELb0ELb0ELi2EEENS1_19SingleTileSchedulerILb0ELb0ELb0ELi128EEEEEEEEEvNT_6ParamsE$_ZN4cute3eso3ESOILb0ELb0EJiiiNS_1CILi72EEENS2_ILi512EEEEEC2ERKiS7_S7_RKS3_RKS4_) ;  /* 0xfffc02c000007944 */ /* 0x002fea0003c3ffff */
[----:B-1----:R-:W2:Y:S04]  /*46320*/  LDL.64 R2, [R1+0x1580] ;  /* 0x0015800001027983 */ /* 0x002ea80000100a00 */
[----:B------:R-:W3:Y:S01]  /*46330*/  LDL R32, [R1+0x1588] ;  /* 0x0015880001207983 */ /* 0x000ee20000100800 */
[----:B------:R-:W-:-:S02]  /*46340*/  IADD3 R27, R10, 0x214, RZ ;  /* 0x000002140a1b7810 */ /* 0x000fc40007ffe0ff */
[----:B------:R-:W-:Y:S02]  /*46350*/  IADD3 R28, R10, 0x218, RZ ;  /* 0x000002180a1c7810 */ /* 0x000fe40007ffe0ff */
[----:B------:R-:W-:Y:S01]  /*46360*/  MOV R4, 0x463b0 ;  /* 0x000463b000047802 */ /* 0x000fe20000000f00 */
[----:B------:R-:W-:Y:S01]  /*46370*/  IMAD.MOV.U32 R6, RZ, RZ, R27 ;  /* 0x000000ffff067224 */ /* 0x000fe200078e001b */
[----:B--2---:R1:W-:Y:S04]  /*46380*/  STL.64 [R1+0x1590], R2 ;  /* 0x0015900201007387 */ /* 0x0043e80000100a00 */
[----:B---3--:R1:W-:Y:S02]  /*46390*/  STL [R1+0x1598], R32 ;  /* 0x0015982001007387 */ /* 0x0083e40000100800 */
[----:B-1----:R-:W-:Y:S05]  /*463a0*/  CALL.REL.NOINC `($_ZN7cutlass13device_kernelIN5flash19enable_sm80_to_sm89INS1_16FlashAttnBwdSm80INS1_25CollectiveMainloopBwdSm80ILi2ELi2EN4cute5tupleIJNS5_1CILi128EEES8_NS7_ILi64EEEEEENS_6half_tEfNS_4arch4Sm80ELb0ELb0ELb1ELb0ELb0ELb0ELb0ELb0ELi2ELi4ELi4ELi4ELb0EEENS1_21CollectiveEpilogueBwdISA_SB_SD_Li256ELb0ELb0ELi2EEENS1_19SingleTileSchedulerILb0ELb0ELb0ELi128EEEEEEEEEvNT_6ParamsE$_ZN4cute3eso3ESOILb1ELb0EJNS_1CILi1EEEiiiNS2_ILi72EEENS2_ILi512EEEEEC2ERKS3_RKiSA_SA_RKS4_RKS5_) ;  /* 0xfffc099000007944 */ /* 0x002fea0003c3ffff */
[----:B-1----:R1:W5:Y:S04]  /*463b0*/  LDL R5, [R1+0x1588] ;  /* 0x0015880001057983 */ /* 0x0023680000100800 */
[----:B------:R1:W5:Y:S01]  /*463c0*/  LDL.64 R2, [R1+0x1580] ;  /* 0x0015800001027983 */ /* 0x0003620000100a00 */
[----:B------:R-:W-:-:S03]  /*463d0*/  MOV R6, 0x463f0 ;  /* 0x000463f000067802 */ /* 0x000fc60000000f00 */
[----:B-1---5:R-:W-:Y:S05]  /*463e0*/  CALL.REL.NOINC `($_ZN7cutlass13device_kernelIN5flash19enable_sm80_to_sm89INS1_16FlashAttnBwdSm80INS1_25CollectiveMainloopBwdSm80ILi2ELi2EN4cute5tupleIJNS5_1CILi128EEES8_NS7_ILi64EEEEEENS_6half_tEfNS_4arch4Sm80ELb0ELb0ELb1ELb0ELb0ELb0ELb0ELb0ELi2ELi4ELi4ELi4ELb0EEENS1_21CollectiveEpilogueBwdISA_SB_SD_Li256ELb0ELb0ELi2EEENS1_19SingleTileSchedulerILb0ELb0ELb0ELi128EEEEEEEEEvNT_6ParamsE$_ZN4cute5tupleIJNS0_IJNS_1CILi8EEENS1_ILi2EEES3_S3_S2_S3_EEENS0_IJNS1_ILi1EEEiiiNS1_ILi72EEENS1_ILi512EEEEEEEEC2ERKS4_RKS8_) ;  /* 0xfffc24d000007944 */ /* 0x022fea0003c3ffff */
[----:B-1----:R-:W2:Y:S04]  /*463f0*/  LDL.64 R2, [R1+0x1580] ;  /* 0x0015800001027983 */ /* 0x002ea80000100a00 */
[----:B------:R-:W3:Y:S01]  /*46400*/  LDL R4, [R1+0x1588] ;  /* 0x0015880001047983 */ /* 0x000ee20000100800 */
[----:B------:R-:W-:-:S03]  /*46410*/  MOV R6, 0x46460 ;  /* 0x0004646000067802 */ /* 0x000fc60000000f00 */
[----:B------:R1:W-:Y:S04]  /*46420*/  STL.U8 [R1+0x15dc], RZ ;  /* 0x0015dcff01007387 */ /* 0x0003e80000100000 */
[----:B--2---:R1:W-:Y:S04]  /*46430*/  STL.64 [R1+0x15b0], R2 ;  /* 0x0015b00201007387 */ /* 0x0043e80000100a00 */
[----:B---3--:R1:W-:Y:S02]  /*46440*/  STL [R1+0x15b8], R4 ;  /* 0x0015b80401007387 */ /* 0x0083e40000100800 */
[----:B-1----:R-:W-:Y:S05]  /*46450*/  CALL.REL.NOINC `($_ZN7cutlass13device_kernelIN5flash19enable_sm80_to_sm89INS1_16FlashAttnBwdSm80INS1_25CollectiveMainloopBwdSm80ILi2ELi2EN4cute5tupleIJNS5_1CILi128EEES8_NS7_ILi64EEEEEENS_6half_tEfNS_4arch4Sm80ELb0ELb0ELb1ELb0ELb0ELb0ELb0ELb0ELi2ELi4ELi4ELi4ELb0EEENS1_21CollectiveEpilogueBwdISA_SB_SD_Li256ELb0ELb0ELi2EEENS1_19SingleTileSchedulerILb0ELb0ELb0ELi128EEEEEEEEEvNT_6ParamsE$_ZZN4cute6detail16composition_implINS_5tupleIJNS_1CILi8EEENS3_ILi2EEES5_S5_S4_S5_EEENS2_IJNS3_ILi1EEEiiiNS3_ILi72EEENS3_ILi512EEEEEENS2_IJNS2_IJS5_S5_S5_EEES5_NS2_IJNS3_ILi4EEES5_EEEEEENS2_IJNS2_IJS7_S9_S4_EEENS3_ILi4096EEENS2_IJNS3_ILi16EEENS3_ILi8192EEEEEEEEEEEDaRKT_RKT0_RKT1_RKT2_ENKUlRKT_RKT0_E_clISB_SF_EEDaSZ_S12_) ;  /* 0xfffc300000007944 */ /* 0x002fea0003c3ffff */
[----:B------:R-:W-:Y:S02]  /*46460*/  MOV R4, 0x46480 ;  /* 0x0004648000047802 */ /* 0x000fe40000000f00 */
[----:B-----5:R-:W-:Y:S05]  /*46470*/  CALL.REL.NOINC `($_ZN7cutlass13device_kernelIN5flash19enable_sm80_to_sm89INS1_16FlashAttnBwdSm80INS1_25CollectiveMainloopBwdSm80ILi2ELi2EN4cute5tupleIJNS5_1CILi128EEES8_NS7_ILi64EEEEEENS_6half_tEfNS_4arch4Sm80ELb0ELb0ELb1ELb0ELb0ELb0ELb0ELb0ELi2ELi4ELi4ELi4ELb0EEENS1_21CollectiveEpilogueBwdISA_SB_SD_Li256ELb0ELb0ELi2EEENS1_19SingleTileSchedulerILb0ELb0ELb0ELi128EEEEEEEEEvNT_6ParamsE$_ZZN4cute6detail16composition_implINS_5tupleIJNS_1CILi8EEENS3_ILi2EEES5_S5_S4_S5_EEENS2_IJNS3_ILi1EEEiiiNS3_ILi72EEENS3_ILi512EEEEEENS2_IJNS2_IJS5_S5_S5_EEES5_NS2_IJNS3_ILi4EEES5_EEEEEENS2_IJNS2_IJS7_S9_S4_EEENS3_ILi4096EEENS2_IJNS3_ILi16EEENS3_ILi8192EEEEEEEEEEEDaRKT_RKT0_RKT1_RKT2_ENKUlRKT_RKT0_E_clISD_SJ_EEDaSZ_S12_) ;  /* 0xfffc303000007944 */ /* 0x020fea0003c3ffff */
[----:B-----5:R2:W-:Y:S01]  /*46480*/  STL.64 [R1+0x1580], R2 ;  /* 0x0015800201007387 */ /* 0x0205e20000100a00 */
[----:B-1----:R-:W-:-:S03]  /*46490*/  MOV R6, 0x464b0 ;  /* 0x000464b000067802 */ /* 0x002fc60000000f00 */
[----:B--2---:R-:W-:Y:S05]  /*464a0*/  CALL.REL.NOINC `($_ZN7cutlass13device_kernelIN5flash19enable_sm80_to_sm89INS1_16FlashAttnBwdSm80INS1_25CollectiveMainloopBwdSm80ILi2ELi2EN4cute5tupleIJNS5_1CILi128EEES8_NS7_ILi64EEEEEENS_6half_tEfNS_4arch4Sm80ELb0ELb0ELb1ELb0ELb0ELb0ELb0ELb0ELi2ELi4ELi4ELi4ELb0EEENS1_21CollectiveEpilogueBwdISA_SB_SD_Li256ELb0ELb0ELi2EEENS1_19SingleTileSchedulerILb0ELb0ELb0ELi128EEEEEEEEEvNT_6ParamsE$_ZN4cute3eso3ESOILb0ELb0EJNS_5tupleIJNS_1CILi1EEENS3_ILi512EEEiEEENS3_ILi4096EEENS2_IJNS2_IJiiEEENS3_ILi8192EEEEEEEEC2ERKS6_RKS7_RKSA_) ;  /* 0xfffbf32000007944 */ /* 0x004fea0003c3ffff */
[----:B-1----:R1:W5:Y:S04]  /*464b0*/  LDL R5, [R1+0x1598] ;  /* 0x0015980001057983 */ /* 0x0023680000100800 */
[----:B------:R1:W5:Y:S01]  /*464c0*/  LDL.64 R2, [R1+0x1590] ;  /* 0x0015900001027983 */ /* 0x0003620000100a00 */
[----:B------:R-:W-:-:S03]  /*464d0*/  MOV R6, 0x464f0 ;  /* 0x000464f000067802 */ /* 0x000fc60000000f00 */
[----:B-1---5:R-:W-:Y:S05]  /*464e0*/  CALL.REL.NOINC `($_ZN7cutlass13device_kernelIN5flash19enable_sm80_to_sm89INS1_16FlashAttnBwdSm80INS1_25CollectiveMainloopBwdSm80ILi2ELi2EN4cute5tupleIJNS5_1CILi128EEES8_NS7_ILi64EEEEEENS_6half_tEfNS_4arch4Sm80ELb0ELb0ELb1ELb0ELb0ELb0ELb0ELb0ELi2ELi4ELi4ELi4ELb0EEENS1_21CollectiveEpilogueBwdISA_SB_SD_Li256ELb0ELb0ELi2EEENS1_19SingleTileSchedulerILb0ELb0ELb0ELi128EEEEEEEEEvNT_6ParamsE$_ZN4cute5tupleIJNS0_IJNS0_IJNS_1CILi2EEES2_S2_EEES2_NS0_IJNS0_IJS2_S2_EEES2_EEEEEENS0_IJNS0_IJNS1_ILi1EEENS1_ILi512EEEiEEENS1_ILi4096EEENS0_IJNS0_IJiiEEENS1_ILi8192EEEEEEEEEEEC2ERKS6_RKSE_) ;  /* 0xfffc204000007944 */ /* 0x022fea0003c3ffff */
[----:B-1----:R1:W5:Y:S04]  /*464f0*/  LDL R4, [R1+0x1598] ;  /* 0x0015980001047983 */ /* 0x0023680000100800 */
[----:B------:R1:W5:Y:S01]  /*46500*/  LDL.64 R2, [R1+0x1590] ;  /* 0x0015900001027983 */ /* 0x0003620000100a00 */
[----:B------:R-:W-:-:S05]  /*46510*/  LEA.HI R6, R29, R29, RZ, 0x1d ;  /* 0x0000001d1d067211 */ /* 0x000fca00078fe8ff */
[----:B------:R-:W-:Y:S01]  /*46520*/  IMAD.U32 R32, R7, 0x2, R6 ;  /* 0x0000000207207824 */ /* 0x000fe200078e0006 */
[----:B------:R-:W-:-:S04]  /*46530*/  MOV R6, 0x46560 ;  /* 0x0004656000067802 */ /* 0x000fc80000000f00 */
[----:B------:R1:W-:Y:S03]  /*46540*/  STL [R1+0x15c4], R32 ;  /* 0x0015c42001007387 */ /* 0x0003e60000100800 */
[----:B-1---5:R-:W-:Y:S05]  /*46550*/  CALL.REL.NOINC `($_ZN7cutlass13device_kernelIN5flash19enable_sm80_to_sm89INS1_16FlashAttnBwdSm80INS1_25CollectiveMainloopBwdSm80ILi2ELi2EN4cute5tupleIJNS5_1CILi128EEES8_NS7_ILi64EEEEEENS_6half_tEfNS_4arch4Sm80ELb0ELb0ELb1ELb0ELb0ELb0ELb0ELb0ELi2ELi4ELi4ELi4ELb0EEENS1_21CollectiveEpilogueBwdISA_SB_SD_Li256ELb0ELb0ELi2EEENS1_19SingleTileSchedulerILb0ELb0ELb0ELi128EEEEEEEEEvNT_6ParamsE$_ZN4cute3eso3ESOILb0ELb0EJNS_6LayoutINS_5tupleIJNS3_IJNS_1CILi2EEES5_S5_EEES5_NS3_IJNS3_IJS5_S5_EEES5_EEEEEENS3_IJNS3_IJNS4_ILi1EEENS4_ILi512EEEiEEENS4_ILi4096EEENS3_IJNS3_IJiiEEENS4_ILi8192EEEEEEEEEEEjEEC2ERKSI_RKj) ;  /* 0xfffbf87000007944 */ /* 0x022fea0003c3ffff */
        /* <DEDUP_REMOVED lines=9> */
[----:B-1----:R-:W-:Y:S05]  /*465f0*/  CALL.REL.NOINC `($_ZN7cutlass13device_kernelIN5flash19enable_sm80_to_sm89INS1_16FlashAttnBwdSm80INS1_25CollectiveMainloopBwdSm80ILi2ELi2EN4cute5tupleIJNS5_1CILi128EEES8_NS7_ILi64EEEEEENS_6half_tEfNS_4arch4Sm80ELb0ELb0ELb1ELb0ELb0ELb0ELb0ELb0ELi2ELi4ELi4ELi4ELb0EEENS1_21CollectiveEpilogueBwdISA_SB_SD_Li256ELb0ELb0ELi2EEENS1_19SingleTileSchedulerILb0ELb0ELb0ELi128EEEEEEEEEvNT_6ParamsE$_ZN4cute3eso3ESOILb0ELb0EJNS_6LayoutINS_5tupleIJNS3_IJNS_1CILi2EEES5_S5_EEES5_NS3_IJNS3_IJS5_S5_EEES5_EEEEEENS3_IJNS3_IJNS4_ILi1EEENS4_ILi512EEEiEEENS4_ILi4096EEENS3_IJNS3_IJiiEEENS4_ILi8192EEEEEEEEEEENS_10ViewEngineINS_8smem_ptrIPN7cutlass6half_tEEEEEEEC2ERKSI_RKSP_) ;  /* 0xfffbf75000007944 */ /* 0x002fea0003c3ffff */
[----:B------:R2:W5:Y:S04]  /*46600*/  LDL R2, [R1+0x1594] ;  /* 0x0015940001027983 */ /* 0x0005680000100800 */
[----:B-1----:R2:W5:Y:S01]  /*46610*/  LDL R3, [R1+0x1598] ;  /* 0x0015980001037983 */ /* 0x0025620000100800 */
[----:B------:R-:W-:-:S03]  /*46620*/  MOV R4, 0x46640 ;  /* 0x0004664000047802 */ /* 0x000fc60000000f00 */
[----:B--2--5:R-:W-:Y:S05]  /*46630*/  CALL.REL.NOINC `($_ZN7cutlass13device_kernelIN5flash19enable_sm80_to_sm89INS1_16FlashAttnBwdSm80INS1_25CollectiveMainloopBwdSm80ILi2ELi2EN4cute5tupleIJNS5_1CILi128EEES8_NS7_ILi64EEEEEENS_6half_tEfNS_4arch4Sm80ELb0ELb0ELb1ELb0ELb0ELb0ELb0ELb0ELi2ELi4ELi4ELi4ELb0EEENS1_21CollectiveEpilogueBwdISA_SB_SD_Li256ELb0ELb0ELi2EEENS1_19SingleTileSchedulerILb0ELb0ELb0ELi128EEEEEEEEEvNT_6ParamsE$_ZZN4cute4takeILi1ELi3ENS_5tupleIJNS1_IJNS_1CILi1EEENS2_ILi512EEEiEEENS2_ILi4096EEENS1_IJNS1_IJiiEEENS2_ILi8192EEEEEEEEEEEDaRKT1_ENKUlDpRKT_E_clIJS6_S9_EEEDaSH_) ;  /* 0xfffc2b8000007944 */ /* 0x024fea0003c3ffff */
[----:B------:R1:W-:Y:S01]  /*46640*/  STL.64 [R1+0x1590], R2 ;  /* 0x0015900201007387 */ /* 0x0003e20000100a00 */
[----:B------:R-:W-:-:S03]  /*46650*/  MOV R4, 0x46670 ;  /* 0x0004667000047802 */ /* 0x000fc60000000f00 */
[----:B-1----:R-:W-:Y:S05]  /*46660*/  CALL.REL.NOINC `($_ZN7cutlass13device_kernelIN5flash19enable_sm80_to_sm89INS1_16FlashAttnBwdSm80INS1_25CollectiveMainloopBwdSm80ILi2ELi2EN4cute5tupleIJNS5_1CILi128EEES8_NS7_ILi64EEEEEENS_6half_tEfNS_4arch4Sm80ELb0ELb0ELb1ELb0ELb0ELb0ELb0ELb0ELi2ELi4ELi4ELi4ELb0EEENS1_21CollectiveEpilogueBwdISA_SB_SD_Li256ELb0ELb0ELi2EEENS1_19SingleTileSchedulerILb0ELb0ELb0ELi128EEEEEEEEEvNT_6ParamsE$_ZZN4cute16flatten_to_tupleINS_5tupleIJNS_1CILi4096EEENS1_IJNS1_IJiiEEENS2_ILi8192EEEEEEEEEEEDaRKT_ENKUlRKT_E_clIS6_EEDaSD_) ;  /* 0xfffc2a8000007944 */ /* 0x002fea0003c3ffff */
[----:B------:R-:W-:Y:S02]  /*46670*/  MOV R2, 0x46690 ;  /* 0x0004669000027802 */ /* 0x000fe40000000f00 */
[----:B------:R-:W-:Y:S05]  /*46680*/  CALL.REL.NOINC `($_ZN7cutlass13device_kernelIN5flash19enable_sm80_to_sm89INS1_16FlashAttnBwdSm80INS1_25CollectiveMainloopBwdSm80ILi2ELi2EN4cute5tupleIJNS5_1CILi128EEES8_NS7_ILi64EEEEEENS_6half_tEfNS_4arch4Sm80ELb0ELb0ELb1ELb0ELb0ELb0ELb0ELb0ELi2ELi4ELi4ELi4ELb0EEENS1_21CollectiveEpilogueBwdISA_SB_SD_Li256ELb0ELb0ELi2EEENS1_19SingleTileSchedulerILb0ELb0ELb0ELi128EEEEEEEEEvNT_6ParamsE$_ZZN4cute12filter_tupleINS_5tupleIJNS_1CILi4096EEENS1_IJNS1_IJiiEEENS2_ILi8192EEEEEEEEEZNS_16flatten_to_tupleIS7_EEDaRKT_EUlRKT_E_EEDaSB_OT0_ENKUlDpSE_E_clIJNS1_IJS3_EEENS1_IJiiS5_EEEEEEDaSI_) ;  /* 0xfffc26d000007944 */ /* 0x000fea0003c3ffff */
        /* <DEDUP_REMOVED lines=16> */
[----:B------:R-:W2:Y:S04]  /*46790*/  LDL.64 R2, [R94+0x18] ;  /* 0x000018005e027983 */ /* 0x000ea80000100a00 */
[----:B------:R1:W5:Y:S04]  /*467a0*/  LDL.64 R32, [R94+0x8] ;  /* 0x000008005e207983 */ /* 0x0003680000100a00 */
[----:B--2---:R-:W5:Y:S01]  /*467b0*/  LD.E.64 R2, [R2.64] ;  /* 0x0000000802027980 */ /* 0x004f62000c101b00 */
[----:B------:R-:W-:-:S02]  /*467c0*/  MOV R50, RZ ;  /* 0x000000ff00327202 */ /* 0x000fc40000000f00 */
[----:B------:R-:W-:Y:S02]  /*467d0*/  MOV R6, 0x467f0 ;  /* 0x000467f000067802 */ /* 0x000fe40000000f00 */
[----:B-1---5:R-:W-:Y:S05]  /*467e0*/  CALL.REL.NOINC `($_ZN7cutlass13device_kernelIN5flash19enable_sm80_to_sm89INS1_16FlashAttnBwdSm80INS1_25CollectiveMainloopBwdSm80ILi2ELi2EN4cute5tupleIJNS5_1CILi128EEES8_NS7_ILi64EEEEEENS_6half_tEfNS_4arch4Sm80ELb0ELb0ELb1ELb0ELb0ELb0ELb0ELb0ELi2ELi4ELi4ELi4ELb0EEENS1_21CollectiveEpilogueBwdISA_SB_SD_Li256ELb0ELb0ELi2EEENS1_19SingleTileSchedulerILb0ELb0ELb0ELi128EEEEEEEEEvNT_6ParamsE$_ZN4cute3eso3ESOILb1ELb0EJNS_14ComposedLayoutINS_7SwizzleILi3ELi3ELi3EEENS_1CILi0EEENS_6LayoutINS_5tupleIJNS8_IJNS8_IJNS5_ILi4EEENS5_ILi8EEEEEENS8_IJNS5_ILi2EEENS5_ILi1EEEEEEEEENS8_IJNS8_IJSC_SC_EEESB_EEEEEENS8_IJNS8_IJNS8_IJNS5_ILi128EEESD_EEENS8_IJSA_S6_EEEEEENS8_IJNS8_IJNS5_ILi64EEENS5_ILi512EEEEEENS8_IJNS5_ILi16EEENS5_ILi1024EEEEEEEEEEEEEEEENS_10ViewEngineINS_8smem_ptrIPN7cutlass6half_tEEEEEEEC2ERKSW_RKS13_) ;  /* 0xfffc01f000007944 */ /* 0x022fea0003c3ffff */
[----:B-1----:R1:W5:Y:S04]  /*467f0*/  LD.E R3, [R32.64+0xc] ;  /* 0x00000c0820037980 */ /* 0x002368000c101900 */
[----:B------:R1:W5:Y:S01]  /*46800*/  LDL.64 R30, [R1+0x1590] ;  /* 0x00159000011e7983 */ /* 0x0003620000100a00 */
[----:B------:R-:W-:-:S03]  /*46810*/  MOV R4, 0x46830 ;  /* 0x0004683000047802 */ /* 0x000fc60000000f00 */
        /* <DEDUP_REMOVED lines=34> */
[----:B------:R-:W-:Y:S02]  /*46a40*/  SHF.R.S32.HI R7, RZ, 0x1f, R2 ;  /* 0x0000001fff077819 */ /* 0x000fe40000011402 */
[----:B------:R-:W-:-:S02]  /*46a50*/  SEL R32, R3, 0xffffffe0, !P1 ;  /* 0xffffffe003207807 */ /* 0x000fc40004800000 */
[C---:B------:R-:W-:Y:S02]  /*46a60*/  LOP3.LUT P1, RZ, R6.reuse, 0x80, RZ, 0xc0, !PT ;  /* 0x0000008006ff7812 */ /* 0x040fe4000782c0ff */
        /* <DEDUP_REMOVED lines=8> */
[----:B------:R-:W-:-:S02]  /*46af0*/  LOP3.LUT P1, RZ, R6, 0x8, RZ, 0xc0, !PT ;  /* 0x0000000806ff7812 */ /* 0x000fc4000782c0ff */
[----:B------:R-:W-:Y:S02]  /*46b00*/  MOV R26, 0x46b30 ;  /* 0x00046b30001a7802 */ /* 0x000fe40000000f00 */
[----:B------:R-:W-:-:S04]  /*46b10*/  SEL R5, R5, 0x38, !P1 ;  /* 0x0000003805057807 */ /* 0x000fc80004800000 */
[----:B-1---5:R-:W-:Y:S05]  /*46b20*/  CALL.REL.NOINC `($_ZN7cutlass13device_kernelIN5flash19enable_sm80_to_sm89INS1_16FlashAttnBwdSm80INS1_25CollectiveMainloopBwdSm80ILi2ELi2EN4cute5tupleIJNS5_1CILi128EEES8_NS7_ILi64EEEEEENS_6half_tEfNS_4arch4Sm80ELb0ELb0ELb1ELb0ELb0ELb0ELb0ELb0ELi2ELi4ELi4ELi4ELb0EEENS1_21CollectiveEpilogueBwdISA_SB_SD_Li256ELb0ELb0ELi2EEENS1_19SingleTileSchedulerILb0ELb0ELb0ELi128EEEEEEEEEvNT_6ParamsE$_ZN4cute3eso3ESOILb0ELb1EJiNS_1CILi144EEENS2_ILi288EEEEEC2ERKiRKS3_RKS4_) ;  /* 0xfffbfc3000007944 */ /* 0x022fea0003c3ffff */
[----:B------:R-:W2:Y:S01]  /*46b30*/  LDL R32, [R1+0x1590] ;  /* 0x0015900001207983 */ /* 0x000ea20000100800 */
[----:B-1----:R-:W-:Y:S02]  /*46b40*/  MOV R4, R24 ;  /* 0x0000001800047202 */ /* 0x002fe40000000f00 */
[----:B------:R-:W-:Y:S01]  /*46b50*/  MOV R26, 0x46b80 ;  /* 0x00046b80001a7802 */ /* 0x000fe20000000f00 */
[----:B--2---:R1:W-:Y:S04]  /*46b60*/  STL [R1+0x15dc], R32 ;  /* 0x0015dc2001007387 */ /* 0x0043e80000100800 */
[----:B-1----:R-:W-:Y:S05]  /*46b70*/  CALL.REL.NOINC `($_ZN7cutlass13device_kernelIN5flash19enable_sm80_to_sm89INS1_16FlashAttnBwdSm80INS1_25CollectiveMainloopBwdSm80ILi2ELi2EN4cute5tupleIJNS5_1CILi128EEES8_NS7_ILi64EEEEEENS_6half_tEfNS_4arch4Sm80ELb0ELb0ELb1ELb0ELb0ELb0ELb0ELb0ELi2ELi4ELi4ELi4ELb0EEENS1_21CollectiveEpilogueBwdISA_SB_SD_Li256ELb0ELb0ELi2EEENS1_19SingleTileSchedulerILb0ELb0ELb0ELi128EEEEEEEEEvNT_6ParamsE$_ZN4cute3eso3ESOILb1ELb0EJNS_1CILi1EEENS_5tupleIJNS2_ILi8EEEiiEEENS2_ILi64EEENS4_IJiNS2_ILi144EEENS2_ILi288EEEEEENS2_ILi512EEEEEC2ERKS3_RKS6_RKS7_RKSA_RKSB_) ;  /* 0xfffc001000007944 */ /* 0x002fea0003c3ffff */
[----:B-1----:R1:W5:Y:S04]  /*46b80*/  LDL R5, [R1+0x1598] ;  /* 0x0015980001057983 */ /* 0x0023680000100800 */
[----:B------:R1:W5:Y:S01]  /*46b90*/  LDL.64 R2, [R1+0x1590] ;  /* 0x0015900001027983 */ /* 0x0003620000100a00 */
[----:B------:R-:W-:-:S03]  /*46ba0*/  MOV R26, 0x46bc0 ;  /* 0x00046bc0001a7802 */ /* 0x000fc60000000f00 */
[----:B-1---5:R-:W-:Y:S05]  /*46bb0*/  CALL.REL.NOINC `($_ZN7cutlass13device_kernelIN5flash19enable_sm80_to_sm89INS1_16FlashAttnBwdSm80INS1_25CollectiveMainloopBwdSm80ILi2ELi2EN4cute5tupleIJNS5_1CILi128EEES8_NS7_ILi64EEEEEENS_6half_tEfNS_4arch4Sm80ELb0ELb0ELb1ELb0ELb0ELb0ELb0ELb0ELi2ELi4ELi4ELi4ELb0EEENS1_21CollectiveEpilogueBwdISA_SB_SD_Li256ELb0ELb0ELi2EEENS1_19SingleTileSchedulerILb0ELb0ELb0ELi128EEEEEEEEEvNT_6ParamsE$_ZN4cute5tupleIJNS0_IJNS_1CILi8EEENS0_IJNS1_ILi2EEES3_S3_EEENS1_ILi1EEES4_S5_EEENS0_IJS5_NS0_IJS2_iiEEENS1_ILi64EEENS0_IJiNS1_ILi144EEENS1_ILi288EEEEEENS1_ILi512EEEEEEEEC2ERKS6_RKSD_) ;  /* 0xfffc1c2000007944 */ /* 0x022fea0003c3ffff */
[----:B------:R2:W5:Y:S04]  /*46bc0*/  LDL R24, [R1+0x1598] ;  /* 0x0015980001187983 */ /* 0x0005680000100800 */
[----:B-1----:R2:W5:Y:S01]  /*46bd0*/  LDL.64 R2, [R1+0x1590] ;  /* 0x0015900001027983 */ /* 0x0025620000100a00 */
[----:B------:R-:W-:-:S03]  /*46be0*/  MOV R4, 0x46c00 ;  /* 0x00046c0000047802 */ /* 0x000fc60000000f00 */
[----:B--2--5:R-:W-:Y:S05]  /*46bf0*/  CALL.REL.NOINC `($_ZN7cutlass13device_kernelIN5flash19enable_sm80_to_sm89INS1_16FlashAttnBwdSm80INS1_25CollectiveMainloopBwdSm80ILi2ELi2EN4cute5tupleIJNS5_1CILi128EEES8_NS7_ILi64EEEEEENS_6half_tEfNS_4arch4Sm80ELb0ELb0ELb1ELb0ELb0ELb0ELb0ELb0ELi2ELi4ELi4ELi4ELb0EEENS1_21CollectiveEpilogueBwdISA_SB_SD_Li256ELb0ELb0ELi2EEENS1_19SingleTileSchedulerILb0ELb0ELb0ELi128EEEEEEEEEvNT_6ParamsE$_ZZN4cute7flattenINS_5tupleIJNS_1CILi1EEENS1_IJNS2_ILi8EEEiiEEENS2_ILi64EEENS1_IJiNS2_ILi144EEENS2_ILi288EEEEEENS2_ILi512EEEEEEEEDaRKT_ENKUlRKT_E_clIS5_EEDaSH_) ;  /* 0xfffc2ab000007944 */ /* 0x024fea0003c3ffff */
[----:B------:R-:W-:Y:S02]  /*46c00*/  MOV R3, R24 ;  /* 0x0000001800037202 */ /* 0x000fe40000000f00 */
[----:B------:R-:W-:-:S02]  /*46c10*/  MOV R4, 0x46c30 ;  /* 0x00046c3000047802 */ /* 0x000fc40000000f00 */
[----:B------:R-:W-:Y:S05]  /*46c20*/  CALL.REL.NOINC `($_ZN7cutlass13device_kernelIN5flash19enable_sm80_to_sm89INS1_16FlashAttnBwdSm80INS1_25CollectiveMainloopBwdSm80ILi2ELi2EN4cute5tupleIJNS5_1CILi128EEES8_NS7_ILi64EEEEEENS_6half_tEfNS_4arch4Sm80ELb0ELb0ELb1ELb0ELb0ELb0ELb0ELb0ELi2ELi4ELi4ELi4ELb0EEENS1_21CollectiveEpilogueBwdISA_SB_SD_Li256ELb0ELb0ELi2EEENS1_19SingleTileSchedulerILb0ELb0ELb0ELi128EEEEEEEEEvNT_6ParamsE$_ZZN4cute7flattenINS_5tupleIJNS_1CILi1EEENS1_IJNS2_ILi8EEEiiEEENS2_ILi64EEENS1_IJiNS2_ILi144EEENS2_ILi288EEEEEENS2_ILi512EEEEEEEEDaRKT_ENKUlRKT_E_clIS9_EEDaSH_) ;  /* 0xfffc2ac000007944 */ /* 0x000fea0003c3ffff */
[----:B------:R-:W-:Y:S02]  /*46c30*/  MOV R4, R2 ;  /* 0x0000000200047202 */ /* 0x000fe40000000f00 */
[----:B------:R-:W-:-:S02]  /*46c40*/  MOV R2, 0x46c60 ;  /* 0x00046c6000027802 */ /* 0x000fc40000000f00 */
[----:B------:R-:W-:Y:S05]  /*46c50*/  CALL.REL.NOINC `($_ZN7cutlass13device_kernelIN5flash19enable_sm80_to_sm89INS1_16FlashAttnBwdSm80INS1_25CollectiveMainloopBwdSm80ILi2ELi2EN4cute5tupleIJNS5_1CILi128EEES8_NS7_ILi64EEEEEENS_6half_tEfNS_4arch4Sm80ELb0ELb0ELb1ELb0ELb0ELb0ELb0ELb0ELi2ELi4ELi4ELi4ELb0EEENS1_21CollectiveEpilogueBwdISA_SB_SD_Li256ELb0ELb0ELi2EEENS1_19SingleTileSchedulerILb0ELb0ELb0ELi128EEEEEEEEEvNT_6ParamsE$_ZZN4cute12filter_tupleINS_5tupleIJNS_1CILi1EEENS1_IJNS2_ILi8EEEiiEEENS2_ILi64EEENS1_IJiNS2_ILi144EEENS2_ILi288EEEEEENS2_ILi512EEEEEEZNS_7flattenISB_EEDaRKT_EUlRKT_E_EEDaSF_OT0_ENKUlDpSI_E_clIJNS1_IJS3_EEES5_NS1_IJS6_EEES9_NS1_IJSA_EEEEEEDaSM_) ;  /* 0xfffc207000007944 */ /* 0x000fea0003c3ffff */
[----:B------:R-:W-:Y:S02]  /*46c60*/  MOV R26, 0x46c80 ;  /* 0x00046c80001a7802 */ /* 0x000fe40000000f00 */
[----:B------:R-:W-:Y:S05]  /*46c70*/  CALL.REL.NOINC `($_ZN7cutlass13device_kernelIN5flash19enable_sm80_to_sm89INS1_16FlashAttnBwdSm80INS1_25CollectiveMainloopBwdSm80ILi2ELi2EN4cute5tupleIJNS5_1CILi128EEES8_NS7_ILi64EEEEEENS_6half_tEfNS_4arch4Sm80ELb0ELb0ELb1ELb0ELb0ELb0ELb0ELb0ELi2ELi4ELi4ELi4ELb0EEENS1_21CollectiveEpilogueBwdISA_SB_SD_Li256ELb0ELb0ELi2EEENS1_19SingleTileSchedulerILb0ELb0ELb0ELi128EEEEEEEEEvNT_6ParamsE$_ZN4cute3eso3ESOILb0ELb1EJiNS_1CILi144EEENS2_ILi512EEEEEC2ERKiRKS3_RKS4_) ;  /* 0xfffbfb3000007944 */ /* 0x000fea0003c3ffff */
[----:B-1----:R-:W2:Y:S01]  /*46c80*/  LDL R2, [R1+0x1590] ;  /* 0x0015900001027983 */ /* 0x002ea20000100800 */
[----:B------:R-:W-:-:S03]  /*46c90*/  MOV R34, 0x46cc0 ;  /* 0x00046cc000227802 */ /* 0x000fc60000000f00 */
[----:B--2---:R1:W-:Y:S04]  /*46ca0*/  STL [R1+0x15c4], R2 ;  /* 0x0015c40201007387 */ /* 0x0043e80000100800 */
[----:B-1----:R-:W-:Y:S05]  /*46cb0*/  CALL.REL.NOINC `($_ZN7cutlass13device_kernelIN5flash19enable_sm80_to_sm89INS1_16FlashAttnBwdSm80INS1_25CollectiveMainloopBwdSm80ILi2ELi2EN4cute5tupleIJNS5_1CILi128EEES8_NS7_ILi64EEEEEENS_6half_tEfNS_4arch4Sm80ELb0ELb0ELb1ELb0ELb0ELb0ELb0ELb0ELi2ELi4ELi4ELi4ELb0EEENS1_21CollectiveEpilogueBwdISA_SB_SD_Li256ELb0ELb0ELi2EEENS1_19SingleTileSchedulerILb0ELb0ELb0ELi128EEEEEEEEEvNT_6ParamsE$_ZN4cute3eso3ESOILb0ELb0EJiiNS_1CILi144EEENS2_ILi512EEEEEC2ERKiS7_RKS3_RKS4_) ;  /* 0xfffbf6e000007944 */ /* 0x002fea0003c3ffff */
[----:B-1----:R-:W2:Y:S01]  /*46cc0*/  LDL.64 R2, [R1+0x1590] ;  /* 0x0015900001027983 */ /* 0x002ea20000100a00 */
[----:B------:R-:W-:Y:S02]  /*46cd0*/  IADD3 R5, R10, 0x240, RZ ;  /* 0x000002400a057810 */ /* 0x000fe40007ffe0ff */
[----:B------:R-:W-:Y:S01]  /*46ce0*/  MOV R26, 0x46d20 ;  /* 0x00046d20001a7802 */ /* 0x000fe20000000f00 */
[----:B--2---:R1:W-:Y:S04]  /*46cf0*/  STL [R1+0x15bc], R2 ;  /* 0x0015bc0201007387 */ /* 0x0043e80000100800 */
[----:B------:R1:W-:Y:S02]  /*46d00*/  STL [R1+0x15c0], R3 ;  /* 0x0015c00301007387 */ /* 0x0003e40000100800 */
[----:B-1----:R-:W-:Y:S05]  /*46d10*/  CALL.REL.NOINC `($_ZN7cutlass13device_kernelIN5flash19enable_sm80_to_sm89INS1_16FlashAttnBwdSm80INS1_25CollectiveMainloopBwdSm80ILi2ELi2EN4cute5tupleIJNS5_1CILi128EEES8_NS7_ILi64EEEEEENS_6half_tEfNS_4arch4Sm80ELb0ELb0ELb1ELb0ELb0ELb0ELb0ELb0ELi2ELi4ELi4ELi4ELb0EEENS1_21CollectiveEpilogueBwdISA_SB_SD_Li256ELb0ELb0ELi2EEENS1_19SingleTileSchedulerILb0ELb0ELb0ELi128EEEEEEEEEvNT_6ParamsE$_ZN4cute3eso3ESOILb0ELb0EJiiiNS_1CILi144EEENS2_ILi512EEEEEC2ERKiS7_S7_RKS3_RKS4_) ;  /* 0xfffbf81000007944 */ /* 0x002fea0003c3ffff */
[----:B-1----:R-:W2:Y:S04]  /*46d20*/  LDL.64 R2, [R1+0x1580] ;  /* 0x0015800001027983 */ /* 0x002ea80000100a00 */
[----:B------:R-:W3:Y:S01]  /*46d30*/  LDL R22, [R1+0x1588] ;  /* 0x0015880001167983 */ /* 0x000ee20000100800 */
[----:B------:R-:W-:-:S03]  /*46d40*/  MOV R4, 0x46d80 ;  /* 0x00046d8000047802 */ /* 0x000fc60000000f00 */
[----:B--2---:R1:W-:Y:S04]  /*46d50*/  STL.64 [R1+0x1590], R2 ;  /* 0x0015900201007387 */ /* 0x0043e80000100a00 */
[----:B---3--:R1:W-:Y:S02]  /*46d60*/  STL [R1+0x1598], R22 ;  /* 0x0015981601007387 */ /* 0x0083e40000100800 */
[----:B-1----:R-:W-:Y:S05]  /*46d70*/  CALL.REL.NOINC `($_ZN7cutlass13device_kernelIN5flash19enable_sm80_to_sm89INS1_16FlashAttnBwdSm80INS1_25CollectiveMainloopBwdSm80ILi2ELi2EN4cute5tupleIJNS5_1CILi128EEES8_NS7_ILi64EEEEEENS_6half_tEfNS_4arch4Sm80ELb0ELb0ELb1ELb0ELb0ELb0ELb0ELb0ELi2ELi4ELi4ELi4ELb0EEENS1_21CollectiveEpilogueBwdISA_SB_SD_Li256ELb0ELb0ELi2EEENS1_19SingleTileSchedulerILb0ELb0ELb0ELi128EEEEEEEEEvNT_6ParamsE$_ZN4cute3eso3ESOILb1ELb0EJNS_1CILi8EEEiiiNS2_ILi144EEENS2_ILi512EEEEEC2ERKS3_RKiSA_SA_RKS4_RKS5_) ;  /* 0xfffc00e000007944 */ /* 0x002fea0003c3ffff */
[----:B-1----:R-:W2:Y:S04]  /*46d80*/  LDL.64 R2, [R1+0x15b0] ;  /* 0x0015b00001027983 */ /* 0x002ea80000100a00 */
[----:B------:R-:W3:Y:S01]  /*46d90*/  LDL R24, [R1+0x15b8] ;  /* 0x0015b80001187983 */ /* 0x000ee20000100800 */
[C---:B------:R-:W-:Y:S02]  /*46da0*/  IADD3 R23, R10.reuse, 0x204, RZ ;  /* 0x000002040a177810 */ /* 0x040fe40007ffe0ff */
[----:B------:R-:W-:-:S02]  /*46db0*/  IADD3 R22, R10, 0x208, RZ ;  /* 0x000002080a167810 */ /* 0x000fc40007ffe0ff */
[----:B------:R-:W-:Y:S01]  /*46dc0*/  MOV R4, 0x46e00 ;  /* 0x00046e0000047802 */ /* 0x000fe20000000f00 */
[----:B--2---:R1:W-:Y:S04]  /*46dd0*/  STL.64 [R1+0x1580], R2 ;  /* 0x0015800201007387 */ /* 0x0043e80000100a00 */
[----:B---3--:R1:W-:Y:S02]  /*46de0*/  STL [R1+0x1588], R24 ;  /* 0x0015881801007387 */ /* 0x0083e40000100800 */
[----:B-1----:R-:W-:Y:S05]  /*46df0*/  CALL.REL.NOINC `($_ZN7cutlass13device_kernelIN5flash19enable_sm80_to_sm89INS1_16FlashAttnBwdSm80INS1_25CollectiveMainloopBwdSm80ILi2ELi2EN4cute5tupleIJNS5_1CILi128EEES8_NS7_ILi64EEEEEENS_6half_tEfNS_4arch4Sm80ELb0ELb0ELb1ELb0ELb0ELb0ELb0ELb0ELi2ELi4ELi4ELi4ELb0EEENS1_21CollectiveEpilogueBwdISA_SB_SD_Li256ELb0ELb0ELi2EEENS1_19SingleTileSchedulerILb0ELb0ELb0ELi128EEEEEEEEEvNT_6ParamsE$_ZN4cute3eso3ESOILb1ELb0EJNS_1CILi1EEEiiiNS2_ILi144EEENS2_ILi512EEEEEC2ERKS3_RKiSA_SA_RKS4_RKS5_) ;  /* 0xfffbfe9000007944 */ /* 0x002fea0003c3ffff */
[----:B-1----:R1:W5:Y:S04]  /*46e00*/  LDL R5, [R1+0x15b8] ;  /* 0x0015b80001057983 */ /* 0x0023680000100800 */
[----:B------:R1:W5:Y:S01]  /*46e10*/  LDL.64 R2, [R1+0x15b0] ;  /* 0x0015b00001027983 */ /* 0x0003620000100a00 */
[----:B------:R-:W-:-:S03]  /*46e20*/  MOV R22, 0x46e40 ;  /* 0x00046e4000167802 */ /* 0x000fc60000000f00 */
[----:B-1---5:R-:W-:Y:S05]  /*46e30*/  CALL.REL.NOINC `($_ZN7cutlass13device_kernelIN5flash19enable_sm80_to_sm89INS1_16FlashAttnBwdSm80INS1_25CollectiveMainloopBwdSm80ILi2ELi2EN4cute5tupleIJNS5_1CILi128EEES8_NS7_ILi64EEEEEENS_6half_tEfNS_4arch4Sm80ELb0ELb0ELb1ELb0ELb0ELb0ELb0ELb0ELi2ELi4ELi4ELi4ELb0EEENS1_21CollectiveEpilogueBwdISA_SB_SD_Li256ELb0ELb0ELi2EEENS1_19SingleTileSchedulerILb0ELb0ELb0ELi128EEEEEEEEEvNT_6ParamsE$_ZN4cute5tupleIJNS0_IJNS_1CILi16EEENS1_ILi2EEES3_S3_NS1_ILi4EEES3_EEENS0_IJNS1_ILi1EEEiiiNS1_ILi144EEENS1_ILi512EEEEEEEEC2ERKS5_RKS9_) ;  /* 0xfffc190000007944 */ /* 0x022fea0003c3ffff */
[----:B-1----:R-:W2:Y:S04]  /*46e40*/  LDL.64 R4, [R1+0x15b0] ;  /* 0x0015b00001047983 */ /* 0x002ea80000100a00 */
[----:B------:R-:W3:Y:S01]  /*46e50*/  LDL R3, [R1+0x15b8] ;  /* 0x0015b80001037983 */ /* 0x000ee20000100800 */
[----:B------:R-:W-:-:S03]  /*46e60*/  MOV R22, 0x46ed0 ;  /* 0x00046ed000167802 */ /* 0x000fc60000000f00 */
[----:B------:R1:W-:Y:S01]  /*46e70*/  STL.U8 [R1+0x15c8], RZ ;  /* 0x0015c8ff01007387 */ /* 0x0003e20000100000 */
[----:B--2---:R-:W-:-:S03]  /*46e80*/  IMAD.MOV.U32 R2, RZ, RZ, R5 ;  /* 0x000000ffff027224 */ /* 0x004fc600078e0005 */
[----:B------:R1:W-:Y:S01]  /*46e90*/  STL [R1+0x15cc], R4 ;  /* 0x0015cc0401007387 */ /* 0x0003e20000100800 */
[----:B------:R-:W-:-:S03]  /*46ea0*/  MOV R5, R13 ;  /* 0x0000000d00057202 */ /* 0x000fc60000000f00 */
[----:B---3--:R1:W-:Y:S04]  /*46eb0*/  STL.64 [R1+0x15d0], R2 ;  /* 0x0015d00201007387 */ /* 0x0083e80000100a00 */
[----:B-1----:R-:W-:Y:S05]  /*46ec0*/  CALL.REL.NOINC `($_ZN7cutlass13device_kernelIN5flash19enable_sm80_to_sm89INS1_16FlashAttnBwdSm80INS1_25CollectiveMainloopBwdSm80ILi2ELi2EN4cute5tupleIJNS5_1CILi128EEES8_NS7_ILi64EEEEEENS_6half_tEfNS_4arch4Sm80ELb0ELb0ELb1ELb0ELb0ELb0ELb0ELb0ELi2ELi4ELi4ELi4ELb0EEENS1_21CollectiveEpilogueBwdISA_SB_SD_Li256ELb0ELb0ELi2EEENS1_19SingleTileSchedulerILb0ELb0ELb0ELi128EEEEEEEEEvNT_6ParamsE$_ZZN4cute6detail16composition_implINS_5tupleIJNS_1CILi16EEENS3_ILi2EEES5_S5_NS3_ILi4EEES5_EEENS2_IJNS3_ILi1EEEiiiNS3_ILi144EEENS3_ILi512EEEEEENS2_IJNS2_IJS5_S5_EEES6_NS3_ILi8EEEEEENS2_IJNS2_IJNS3_ILi64EEESA_EEES4_NS3_ILi1024EEEEEEEEDaRKT_RKT0_RKT1_RKT2_ENKUlRKT_RKT0_E_clISC_SG_EEDaSX_S10_) ;  /* 0xfffc24a000007944 */ /* 0x002fea0003c3ffff */
[----:B------:R-:W-:Y:S02]  /*46ed0*/  MOV R2, R13 ;  /* 0x0000000d00027202 */ /* 0x000fe40000000f00 */
[----:B------:R-:W-:Y:S02]  /*46ee0*/  MOV R22, 0x46f00 ;  /* 0x00046f0000167802 */ /* 0x000fe40000000f00 */
[----:B-----5:R-:W-:Y:S05]  /*46ef0*/  CALL.REL.NOINC `($_ZN7cutlass13device_kernelIN5flash19enable_sm80_to_sm89INS1_16FlashAttnBwdSm80INS1_25CollectiveMainloopBwdSm80ILi2ELi2EN4cute5tupleIJNS5_1CILi128EEES8_NS7_ILi64EEEEEENS_6half_tEfNS_4arch4Sm80ELb0ELb0ELb1ELb0ELb0ELb0ELb0ELb0ELi2ELi4ELi4ELi4ELb0EEENS1_21CollectiveEpilogueBwdISA_SB_SD_Li256ELb0ELb0ELi2EEENS1_19SingleTileSchedulerILb0ELb0ELb0ELi128EEEEEEEEEvNT_6ParamsE$_ZZN4cute6detail16composition_implINS_5tupleIJNS_1CILi16EEENS3_ILi2EEES5_S5_NS3_ILi4EEES5_EEENS2_IJNS3_ILi1EEEiiiNS3_ILi144EEENS3_ILi512EEEEEENS2_IJNS2_IJS5_S5_EEES6_NS3_ILi8EEEEEENS2_IJNS2_IJNS3_ILi64EEESA_EEES4_NS3_ILi1024EEEEEEEEDaRKT_RKT0_RKT1_RKT2_ENKUlRKT_RKT0_E_clIS6_S4_EEDaSX_S10_) ;  /* 0xfffc242000007944 */ /* 0x020fea0003c3ffff */
[----:B-----5:R2:W-:Y:S01]  /*46f00*/  STL.64 [R1+0x1580], R2 ;  /* 0x0015800201007387 */ /* 0x0205e20000100a00 */
[----:B------:R-:W-:Y:S02]  /*46f10*/  MOV R22, R4 ;  /* 0x0000000400167202 */ /* 0x000fe40000000f00 */
[----:B------:R-:W-:Y:S02]  /*46f20*/  MOV R4, 0x46f40 ;  /* 0x00046f4000047802 */ /* 0x000fe40000000f00 */
[----:B-12---:R-:W-:Y:S05]  /*46f30*/  CALL.REL.NOINC `($_ZN7cutlass13device_kernelIN5flash19enable_sm80_to_sm89INS1_16FlashAttnBwdSm80INS1_25CollectiveMainloopBwdSm80ILi2ELi2EN4cute5tupleIJNS5_1CILi128EEES8_NS7_ILi64EEEEEENS_6half_tEfNS_4arch4Sm80ELb0ELb0ELb1ELb0ELb0ELb0ELb0ELb0ELi2ELi4ELi4ELi4ELb0EEENS1_21CollectiveEpilogueBwdISA_SB_SD_Li256ELb0ELb0ELi2EEENS1_19SingleTileSchedulerILb0ELb0ELb0ELi128EEEEEEEEEvNT_6ParamsE$_ZN4cute3eso3ESOILb0ELb0EJNS_5tupleIJiNS_1CILi512EEEEEENS2_IJiiEEENS3_ILi1024EEEEEC2ERKS5_RKS6_RKS7_) ;  /* 0xfffbea5000007944 */ /* 0x006fea0003c3ffff */
[----:B------:R2:W5:Y:S04]  /*46f40*/  LDL R5, [R1+0x1598] ;  /* 0x0015980001057983 */ /* 0x0005680000100800 */
[----:B-1----:R2:W5:Y:S01]  /*46f50*/  LDL.64 R2, [R1+0x1590] ;  /* 0x0015900001027983 */ /* 0x0025620000100a00 */
[----:B------:R-:W-:-:S03]  /*46f60*/  MOV R22, 0x46f80 ;  /* 0x00046f8000167802 */ /* 0x000fc60000000f00 */
[----:B--2--5:R-:W-:Y:S05]  /*46f70*/  CALL.REL.NOINC `($_ZN7cutlass13device_kernelIN5flash19enable_sm80_to_sm89INS1_16FlashAttnBwdSm80INS1_25CollectiveMainloopBwdSm80ILi2ELi2EN4cute5tupleIJNS5_1CILi128EEES8_NS7_ILi64EEEEEENS_6half_tEfNS_4arch4Sm80ELb0ELb0ELb1ELb0ELb0ELb0ELb0ELb0ELi2ELi4ELi4ELi4ELb0EEENS1_21CollectiveEpilogueBwdISA_SB_SD_Li256ELb0ELb0ELi2EEENS1_19SingleTileSchedulerILb0ELb0ELb0ELi128EEEEEEEEEvNT_6ParamsE$_ZN4cute5tupleIJNS0_IJNS0_IJNS_1CILi2EEES2_EEES3_NS1_ILi8EEEEEENS0_IJNS0_IJiNS1_ILi512EEEEEENS0_IJiiEEENS1_ILi1024EEEEEEEEC2ERKS5_RKSA_) ;  /* 0xfffc155000007944 */ /* 0x024fea0003c3ffff */
[----:B-1----:R1:W5:Y:S04]  /*46f80*/  LDL R4, [R1+0x1598] ;  /* 0x0015980001047983 */ /* 0x0023680000100800 */
[----:B------:R1:W5:Y:S01]  /*46f90*/  LDL.64 R2, [R1+0x1590] ;  /* 0x0015900001027983 */ /* 0x0003620000100a00 */
[----:B------:R-:W-:-:S04]  /*46fa0*/  LOP3.LUT R6, R6, 0x180, RZ, 0xc0, !PT ;  /* 0x0000018006067812 */ /* 0x000fc800078ec0ff */
[----:B------:R-:W-:-:S04]  /*46fb0*/  LEA.HI R6, R6, R25, RZ, 0x1d ;  /* 0x0000001906067211 */ /* 0x000fc800078fe8ff */
[----:B------:R-:W-:Y:S02]  /*46fc0*/  LEA.HI.SX32 R22, R7, R6, 0x1e ;  /* 0x0000000607167211 */ /* 0x000fe400078ff2ff */
[----:B------:R-:W-:-:S03]  /*46fd0*/  MOV R6, 0x47000 ;  /* 0x0004700000067802 */ /* 0x000fc60000000f00 */
[----:B------:R1:W-:Y:S04]  /*46fe0*/  STL [R1+0x15d8], R22 ;  /* 0x0015d81601007387 */ /* 0x0003e80000100800 */
        /* <DEDUP_REMOVED lines=8> */
[----:B------:R-:W-:-:S03]  /*47070*/  MOV R12, 0x470a0 ;  /* 0x000470a0000c7802 */ /* 0x000fc60000000f00 */
        /* <DEDUP_REMOVED lines=26> */
[----:B------:R-:W-:-:S03]  /*47220*/  MOV R4, 0x47280 ;  /* 0x0004728000047802 */ /* 0x000fc60000000f00 */
[----:B------:R1:W-:Y:S04]  /*47230*/  STL.64 [R1+0x1590], R14 ;  /* 0x0015900e01007387 */ /* 0x0003e80000100a00 */
[----:B------:R1:W-:Y:S04]  /*47240*/  STL.64 [R1+0x1598], R16 ;  /* 0x0015981001007387 */ /* 0x0003e80000100a00 */
[----:B------:R1:W-:Y:S04]  /*47250*/  STL.64 [R1+0x15a0], R18 ;  /* 0x0015a01201007387 */ /* 0x0003e80000100a00 */
[----:B------:R1:W-:Y:S02]  /*47260*/  STL.64 [R1+0x15a8], R20 ;  /* 0x0015a81401007387 */ /* 0x0003e40000100a00 */
[----:B-1---5:R-:W-:Y:S05]  /*47270*/  CALL.REL.NOINC `($_ZN7cutlass13device_kernelIN5flash19enable_sm80_to_sm89INS1_16FlashAttnBwdSm80INS1_25CollectiveMainloopBwdSm80ILi2ELi2EN4cute5tupleIJNS5_1CILi128EEES8_NS7_ILi64EEEEEENS_6half_tEfNS_4arch4Sm80ELb0ELb0ELb1ELb0ELb0ELb0ELb0ELb0ELi2ELi4ELi4ELi4ELb0EEENS1_21CollectiveEpilogueBwdISA_SB_SD_Li256ELb0ELb0ELi2EEENS1_19SingleTileSchedulerILb0ELb0ELb0ELi128EEEEEEEEEvNT_6ParamsE$_ZN4cute3eso3ESOILb1ELb0EJNS_6LayoutINS_5tupleIJNS3_IJNS_1CILi8EEENS4_ILi1EEEEEENS4_ILi2EEENS3_IJNS4_ILi4EEES8_EEEEEENS3_IJNS3_IJS6_NS4_ILi0EEEEEES5_NS3_IJNS4_ILi32EEENS4_ILi16EEEEEEEEEEENS_10ViewEngineIPN7cutlass6half_tEEEEEC2ERKSI_RKSN_) ;  /* 0xfffc0d8000007944 */ /* 0x022fea0003c3ffff */
[----:B------:R2:W5:Y:S01]  /*47280*/  LDL.64 R100, [R1+0x1580] ;  /* 0x0015800001647983 */ /* 0x0005620000100a00 */
[----:B------:R-:W-:-:S02]  /*47290*/  MOV R7, R8 ;  /* 0x0000000800077202 */ /* 0x000fc40000000f00 */
[----:B------:R-:W-:Y:S02]  /*472a0*/  MOV R4, 0x472c0 ;  /* 0x000472c000047802 */ /* 0x000fe40000000f00 */
[----:B-12--5:R-:W-:Y:S05]  /*472b0*/  CALL.REL.NOINC `($_ZN7cutlass13device_kernelIN5flash19enable_sm80_to_sm89INS1_16FlashAttnBwdSm80INS1_25CollectiveMainloopBwdSm80ILi2ELi2EN4cute5tupleIJNS5_1CILi128EEES8_NS7_ILi64EEEEEENS_6half_tEfNS_4arch4Sm80ELb0ELb0ELb1ELb0ELb0ELb0ELb0ELb0ELi2ELi4ELi4ELi4ELb0EEENS1_21CollectiveEpilogueBwdISA_SB_SD_Li256ELb0ELb0ELi2EEENS1_19SingleTileSchedulerILb0ELb0ELb0ELi128EEEEEEEEEvNT_6ParamsE$_ZN4cute3eso3ESOILb1ELb0EJNS_6LayoutINS_5tupleIJNS3_IJNS3_IJNS_1CILi4EEENS4_ILi2EEEEEENS4_ILi1EEEEEES6_NS4_ILi8EEEEEENS3_IJNS3_IJNS3_IJS8_NS4_ILi32EEEEEENS4_ILi0EEEEEENS4_ILi64EEES5_EEEEENS_10ViewEngineIPN7cutlass6half_tEEEEEC2ERKSI_RKSN_) ;  /* 0xfffbff5000007944 */ /* 0x026fea0003c3ffff */
[----:B------:R2:W5:Y:S04]  /*472c0*/  LDL.64 R98, [R1+0x1580] ;  /* 0x0015800001627983 */ /* 0x0005680000100a00 */
[----:B-1----:R2:W5:Y:S01]  /*472d0*/  LD.E.64 R2, [R104.64+0x8] ;  /* 0x0000080868027980 */ /* 0x002562000c101b00 */
[----:B------:R-:W-:Y:S02]  /*472e0*/  MOV R38, R92 ;  /* 0x0000005c00267202 */ /* 0x000fe40000000f00 */
[----:B------:R-:W-:Y:S02]  /*472f0*/  MOV R42, 0x47310 ;  /* 0x00047310002a7802 */ /* 0x000fe40000000f00 */
[----:B--2--5:R-:W-:Y:S05]  /*47300*/  CALL.REL.NOINC `($_ZN7cutlass13device_kernelIN5flash19enable_sm80_to_sm89INS1_16FlashAttnBwdSm80INS1_25CollectiveMainloopBwdSm80ILi2ELi2EN4cute5tupleIJNS5_1CILi128EEES8_NS7_ILi64EEEEEENS_6half_tEfNS_4arch4Sm80ELb0ELb0ELb1ELb0ELb0ELb0ELb0ELb0ELi2ELi4ELi4ELi4ELb0EEENS1_21CollectiveEpilogueBwdISA_SB_SD_Li256ELb0ELb0ELi2EEENS1_19SingleTileSchedulerILb0ELb0ELb0ELi128EEEEEEEEEvNT_6ParamsE$_ZN4cute8smem_ptrIPN7cutlass6half_tEECI1NS_12iter_adaptorIS3_S4_EEES3_) ;  /* 0xfffc166000007944 */ /* 0x024fea0003c3ffff */
[----:B-1----:R1:W5:Y:S01]  /*47310*/  LDL.64 R2, [R1+0x1580] ;  /* 0x0015800001027983 */ /* 0x0023620000100a00 */
[----:B------:R-:W-:-:S03]  /*47320*/  MOV R38, 0x47340 ;  /* 0x0004734000267802 */ /* 0x000fc60000000f00 */
[----:B-1---5:R-:W-:Y:S05]  /*47330*/  CALL.REL.NOINC `($_ZN7cutlass13device_kernelIN5flash19enable_sm80_to_sm89INS1_16FlashAttnBwdSm80INS1_25CollectiveMainloopBwdSm80ILi2ELi2EN4cute5tupleIJNS5_1CILi128EEES8_NS7_ILi64EEEEEENS_6half_tEfNS_4arch4Sm80ELb0ELb0ELb1ELb0ELb0ELb0ELb0ELb0ELi2ELi4ELi4ELi4ELb0EEENS1_21CollectiveEpilogueBwdISA_SB_SD_Li256ELb0ELb0ELi2EEENS1_19SingleTileSchedulerILb0ELb0ELb0ELi128EEEEEEEEEvNT_6ParamsE$_ZN4cute3eso3ESOILb1ELb0EJNS_6LayoutINS_5tupleIJNS3_IJNS_1CILi8EEENS4_ILi1EEEEEENS4_ILi2EEEEEENS3_IJNS3_IJS6_NS4_ILi0EEEEEENS4_ILi4096EEEEEEEENS_10ViewEngineINS_8smem_ptrIPN7cutlass6half_tEEEEEEEC2ERKSE_RKSL_) ;  /* 0xfffc0ab000007944 */ /* 0x022fea0003c3ffff */
[----:B-1----:R1:W5:Y:S01]  /*47340*/  LDL.64 R36, [R1+0x1580] ;  /* 0x0015800001247983 */ /* 0x0023620000100a00 */
[----:B------:R-:W-:Y:S01]  /*47350*/  IMAD.MOV.U32 R38, RZ, RZ, R100 ;  /* 0x000000ffff267224 */ /* 0x000fe200078e0064 */
[----:B------:R-:W-:-:S02]  /*47360*/  MOV R39, R101 ;  /* 0x0000006500277202 */ /* 0x000fc40000000f00 */
[----:B------:R-:W-:Y:S02]  /*47370*/  MOV R48, 0x47390 ;  /* 0x0004739000307802 */ /* 0x000fe40000000f00 */
[----:B-1---5:R-:W-:Y:S05]  /*47380*/  CALL.REL.NOINC `($_ZN7cutlass13device_kernelIN5flash19enable_sm80_to_sm89INS1_16FlashAttnBwdSm80INS1_25CollectiveMainloopBwdSm80ILi2ELi2EN4cute5tupleIJNS5_1CILi128EEES8_NS7_ILi64EEEEEENS_6half_tEfNS_4arch4Sm80ELb0ELb0ELb1ELb0ELb0ELb0ELb0ELb0ELi2ELi4ELi4ELi4ELb0EEENS1_21CollectiveEpilogueBwdISA_SB_SD_Li256ELb0ELb0ELi2EEENS1_19SingleTileSchedulerILb0ELb0ELb0ELi128EEEEEEEEEvNT_6ParamsE$_ZN4cute3eso3ESOILb1ELb0EJNS_6LayoutINS_5tupleIJNS3_IJNS_1CILi8EEENS4_ILi1EEEEEENS4_ILi2EEEEEENS3_IJNS3_IJS6_NS4_ILi0EEEEEES5_EEEEENS_10ViewEngineIPN7cutlass6half_tEEEEEC2ERKSD_RKSI_) ;  /* 0xfffc0bf000007944 */ /* 0x022fea0003c3ffff */
[----:B------:R2:W5:Y:S01]  /*47390*/  LDL.64 R2, [R1+0x1580] ;  /* 0x0015800001027983 */ /* 0x0005620000100a00 */
[----:B-1----:R-:W-:-:S03]  /*473a0*/  MOV R42, 0x473c0 ;  /* 0x000473c0002a7802 */ /* 0x002fc60000000f00 */
[----:B--2--5:R-:W-:Y:S05]  /*473b0*/  CALL.REL.NOINC `($_ZN7cutlass13device_kernelIN5flash19enable_sm80_to_sm89INS1_16FlashAttnBwdSm80INS1_25CollectiveMainloopBwdSm80ILi2ELi2EN4cute5tupleIJNS5_1CILi128EEES8_NS7_ILi64EEEEEENS_6half_tEfNS_4arch4Sm80ELb0ELb0ELb1ELb0ELb0ELb0ELb0ELb0ELi2ELi4ELi4ELi4ELb0EEENS1_21CollectiveEpilogueBwdISA_SB_SD_Li256ELb0ELb0ELi2EEENS1_19SingleTileSchedulerILb0ELb0ELb0ELi128EEEEEEEEEvNT_6ParamsE$_ZN4cute3eso3ESOILb1ELb0EJNS_6LayoutINS_5tupleIJNS3_IJNS_1CILi8EEENS4_ILi1EEEEEENS3_IJNS4_ILi2EEEEEEEEENS3_IJNS3_IJS6_NS4_ILi0EEEEEENS3_IJNS4_ILi4096EEEEEEEEEEENS_10ViewEngineINS_8smem_ptrIPN7cutlass6half_tEEEEEEEC2ERKSG_RKSN_) ;  /* 0xfffc083000007944 */ /* 0x024fea0003c3ffff */
[----:B-1----:R1:W5:Y:S01]  /*473c0*/  LDL.64 R36, [R1+0x1580] ;  /* 0x0015800001247983 */ /* 0x0023620000100a00 */
[----:B------:R-:W-:-:S03]  /*473d0*/  MOV R42, 0x473f0 ;  /* 0x000473f0002a7802 */ /* 0x000fc60000000f00 */
[----:B-1---5:R-:W-:Y:S05]  /*473e0*/  CALL.REL.NOINC `($_ZN7cutlass13device_kernelIN5flash19enable_sm80_to_sm89INS1_16FlashAttnBwdSm80INS1_25CollectiveMainloopBwdSm80ILi2ELi2EN4cute5tupleIJNS5_1CILi128EEES8_NS7_ILi64EEEEEENS_6half_tEfNS_4arch4Sm80ELb0ELb0ELb1ELb0ELb0ELb0ELb0ELb0ELi2ELi4ELi4ELi4ELb0EEENS1_21CollectiveEpilogueBwdISA_SB_SD_Li256ELb0ELb0ELi2EEENS1_19SingleTileSchedulerILb0ELb0ELb0ELi128EEEEEEEEEvNT_6ParamsE$_ZN4cute3eso3ESOILb1ELb0EJNS_6LayoutINS_5tupleIJNS3_IJNS_1CILi8EEENS4_ILi1EEEEEENS3_IJNS4_ILi2EEEEEEEEENS3_IJNS3_IJS6_NS4_ILi0EEEEEENS3_IJS5_EEEEEEEENS_10ViewEngineIPN7cutlass6half_tEEEEEC2ERKSF_RKSK_) ;  /* 0xfffc090000007944 */ /* 0x022fea0003c3ffff */
[----:B-1----:R1:W5:Y:S01]  /*473f0*/  LDL.64 R2, [R1+0x1580] ;  /* 0x0015800001027983 */ /* 0x0023620000100a00 */
[----:B------:R-:W-:-:S03]  /*47400*/  MOV R42, 0x47420 ;  /* 0x00047420002a7802 */ /* 0x000fc60000000f00 */
[----:B-1---5:R-:W-:Y:S05]  /*47410*/  CALL.REL.NOINC `($_ZN7cutlass13device_kernelIN5flash19enable_sm80_to_sm89INS1_16FlashAttnBwdSm80INS1_25CollectiveMainloopBwdSm80ILi2ELi2EN4cute5tupleIJNS5_1CILi128EEES8_NS7_ILi64EEEEEENS_6half_tEfNS_4arch4Sm80ELb0ELb0ELb1ELb0ELb0ELb0ELb0ELb0ELi2ELi4ELi4ELi4ELb0EEENS1_21CollectiveEpilogueBwdISA_SB_SD_Li256ELb0ELb0ELi2EEENS1_19SingleTileSchedulerILb0ELb0ELb0ELi128EEEEEEEEEvNT_6ParamsE$_ZN4cute3eso3ESOILb1ELb0EJNS_6LayoutINS_5tupleIJNS3_IJNS3_IJNS_1CILi8EEENS4_ILi1EEEEEES6_EEENS3_IJNS3_IJS6_S6_EEENS4_ILi2EEEEEEEEENS3_IJNS3_IJNS3_IJS6_NS4_ILi0EEEEEESD_EEENS3_IJNS3_IJSD_SD_EEES5_EEEEEEEENS_10ViewEngineIPN7cutlass6half_tEEEEEC2ERKSJ_RKSO_) ;  /* 0xfffbff0000007944 */ /* 0x022fea0003c3ffff */
[----:B-1----:R1:W5:Y:S01]  /*47420*/  LDL.64 R38, [R1+0x1580] ;  /* 0x0015800001267983 */ /* 0x0023620000100a00 */
[----:B------:R-:W-:-:S03]  /*47430*/  MOV R42, 0x47450 ;  /* 0x00047450002a7802 */ /* 0x000fc60000000f00 */
[----:B-1---5:R-:W-:Y:S05]  /*47440*/  CALL.REL.NOINC `($_ZN7cutlass13device_kernelIN5flash19enable_sm80_to_sm89INS1_16FlashAttnBwdSm80INS1_25CollectiveMainloopBwdSm80ILi2ELi2EN4cute5tupleIJNS5_1CILi128EEES8_NS7_ILi64EEEEEENS_6half_tEfNS_4arch4Sm80ELb0ELb0ELb1ELb0ELb0ELb0ELb0ELb0ELi2ELi4ELi4ELi4ELb0EEENS1_21CollectiveEpilogueBwdISA_SB_SD_Li256ELb0ELb0ELi2EEENS1_19SingleTileSchedulerILb0ELb0ELb0ELi128EEEEEEEEEvNT_6ParamsE$_ZN4cute3eso3ESOILb1ELb0EJNS_6LayoutINS_5tupleIJNS3_IJNS3_IJNS_1CILi8EEENS4_ILi1EEEEEES6_EEENS3_IJNS3_IJS6_S6_EEENS4_ILi2EEEEEEEEENS3_IJNS3_IJNS3_IJS6_NS4_ILi0EEEEEESD_EEENS3_IJNS3_IJSD_SD_EEENS4_ILi4096EEEEEEEEEEENS_10ViewEngineINS_8smem_ptrIPN7cutlass6half_tEEEEEEEC2ERKSK_RKSR_) ;  /* 0xfffbfe1000007944 */ /* 0x022fea0003c3ffff */
[----:B-1----:R1:W5:Y:S01]  /*47450*/  LDL.64 R2, [R1+0x1580] ;  /* 0x0015800001027983 */ /* 0x0023620000100a00 */
[----:B------:R-:W-:-:S03]  /*47460*/  MOV R48, 0x47480 ;  /* 0x0004748000307802 */ /* 0x000fc60000000f00 */
[----:B-1---5:R-:W-:Y:S05]  /*47470*/  CALL.REL.NOINC `($_ZN7cutlass13device_kernelIN5flash19enable_sm80_to_sm89INS1_16FlashAttnBwdSm80INS1_25CollectiveMainloopBwdSm80ILi2ELi2EN4cute5tupleIJNS5_1CILi128EEES8_NS7_ILi64EEEEEENS_6half_tEfNS_4arch4Sm80ELb0ELb0ELb1ELb0ELb0ELb0ELb0ELb0ELi2ELi4ELi4ELi4ELb0EEENS1_21CollectiveEpilogueBwdISA_SB_SD_Li256ELb0ELb0ELi2EEENS1_19SingleTileSchedulerILb0ELb0ELb0ELi128EEEEEEEEEvNT_6ParamsE$_ZN4cute3eso3ESOILb1ELb0EJNS_6LayoutINS_5tupleIJNS3_IJNS_1CILi8EEENS4_ILi1EEEEEENS4_ILi2EEEEEENS3_IJNS3_IJS6_NS4_ILi0EEEEEES5_EEEEENS_10ViewEngineIPN7cutlass6half_tEEEEEC2ERKSD_RKSI_) ;  /* 0xfffc0b0000007944 */ /* 0x022fea0003c3ffff */
[----:B------:R2:W5:Y:S01]  /*47480*/  LDL.64 R8, [R1+0x1580] ;  /* 0x0015800001087983 */ /* 0x0005620000100a00 */
[----:B-1----:R-:W-:Y:S02]  /*47490*/  MOV R38, R92 ;  /* 0x0000005c00267202 */ /* 0x002fe40000000f00 */
[----:B------:R-:W-:Y:S02]  /*474a0*/  MOV R42, 0x474c0 ;  /* 0x000474c0002a7802 */ /* 0x000fe40000000f00 */
[----:B--2--5:R-:W-:Y:S05]  /*474b0*/  CALL.REL.NOINC `($_ZN7cutlass13device_kernelIN5flash19enable_sm80_to_sm89INS1_16FlashAttnBwdSm80INS1_25CollectiveMainloopBwdSm80ILi2ELi2EN4cute5tupleIJNS5_1CILi128EEES8_NS7_ILi64EEEEEENS_6half_tEfNS_4arch4Sm80ELb0ELb0ELb1ELb0ELb0ELb0ELb0ELb0ELi2ELi4ELi4ELi4ELb0EEENS1_21CollectiveEpilogueBwdISA_SB_SD_Li256ELb0ELb0ELi2EEENS1_19SingleTileSchedulerILb0ELb0ELb0ELi128EEEEEEEEEvNT_6ParamsE$_ZN4cute8smem_ptrIPN7cutlass6half_tEECI1NS_12iter_adaptorIS3_S4_EEES3_) ;  /* 0xfffc14b000007944 */ /* 0x024fea0003c3ffff */
[----:B-1----:R1:W5:Y:S01]  /*474c0*/  LDL.64 R2, [R1+0x1580] ;  /* 0x0015800001027983 */ /* 0x0023620000100a00 */
[----:B------:R-:W-:-:S03]  /*474d0*/  MOV R38, 0x474f0 ;  /* 0x000474f000267802 */ /* 0x000fc60000000f00 */
[----:B-1---5:R-:W-:Y:S05]  /*474e0*/  CALL.REL.NOINC `($_ZN7cutlass13device_kernelIN5flash19enable_sm80_to_sm89INS1_16FlashAttnBwdSm80INS1_25CollectiveMainloopBwdSm80ILi2ELi2EN4cute5tupleIJNS5_1CILi128EEES8_NS7_ILi64EEEEEENS_6half_tEfNS_4arch4Sm80ELb0ELb0ELb1ELb0ELb0ELb0ELb0ELb0ELi2ELi4ELi4ELi4ELb0EEENS1_21CollectiveEpilogueBwdISA_SB_SD_Li256ELb0ELb0ELi2EEENS1_19SingleTileSchedulerILb0ELb0ELb0ELi128EEEEEEEEEvNT_6ParamsE$_ZN4cute3eso3ESOILb1ELb0EJNS_6LayoutINS_5tupleIJNS3_IJNS_1CILi8EEENS4_ILi1EEEEEENS4_ILi2EEEEEENS3_IJNS3_IJS6_NS4_ILi0EEEEEENS4_ILi4096EEEEEEEENS_10ViewEngineINS_8smem_ptrIPN7cutlass6half_tEEEEEEEC2ERKSE_RKSL_) ;  /* 0xfffc090000007944 */ /* 0x022fea0003c3ffff */
[----:B------:R2:W5:Y:S01]  /*474f0*/  LDL.64 R10, [R1+0x1580] ;  /* 0x00158000010a7983 */ /* 0x0005620000100a00 */
[----:B------:R-:W-:-:S02]  /*47500*/  MOV R43, RZ ;  /* 0x000000ff002b7202 */ /* 0x000fc40000000f00 */
[----:B------:R-:W-:Y:S02]  /*47510*/  MOV R42, 0x47530 ;  /* 0x00047530002a7802 */ /* 0x000fe40000000f00 */
[----:B-12--5:R-:W-:Y:S05]  /*47520*/  CALL.REL.NOINC `($_ZN7cutlass13device_kernelIN5flash19enable_sm80_to_sm89INS1_16FlashAttnBwdSm80INS1_25CollectiveMainloopBwdSm80ILi2ELi2EN4cute5tupleIJNS5_1CILi128EEES8_NS7_ILi64EEEEEENS_6half_tEfNS_4arch4Sm80ELb0ELb0ELb1ELb0ELb0ELb0ELb0ELb0ELi2ELi4ELi4ELi4ELb0EEENS1_21CollectiveEpilogueBwdISA_SB_SD_Li256ELb0ELb0ELi2EEENS1_19SingleTileSchedulerILb0ELb0ELb0ELi128EEEEEEEEEvNT_6ParamsE$_ZN4cute3eso3ESOILb1ELb0EJNS_10UnderscoreEiEEC2ERKS2_RKi) ;  /* 0xfffbf3a000007944 */ /* 0x026fea0003c3ffff */
[----:B------:R-:W2:Y:S01]  /*47530*/  LDL R37, [R1+0x1580] ;  /* 0x0015800001257983 */ /* 0x000ea20000100800 */
        /* <DEDUP_REMOVED lines=9> */
[----:B------:R-:W-:-:S03]  /*475d0*/  MOV R38, 0x475f0 ;  /* 0x000475f000267802 */ /* 0x000fc60000000f00 */
[----:B-1---5:R-:W-:Y:S05]  /*475e0*/  CALL.REL.NOINC `($_ZN7cutlass13device_kernelIN5flash19enable_sm80_to_sm89INS1_16FlashAttnBwdSm80INS1_25CollectiveMainloopBwdSm80ILi2ELi2EN4cute5tupleIJNS5_1CILi128EEES8_NS7_ILi64EEEEEENS_6half_tEfNS_4arch4Sm80ELb0ELb0ELb1ELb0ELb0ELb0ELb0ELb0ELi2ELi4ELi4ELi4ELb0EEENS1_21CollectiveEpilogueBwdISA_SB_SD_Li256ELb0ELb0ELi2EEENS1_19SingleTileSchedulerILb0ELb0ELb0ELi128EEEEEEEEEvNT_6ParamsE$_ZN4cute3eso3ESOILb1ELb0EJNS_6LayoutINS_5tupleIJNS3_IJNS_1CILi8EEENS4_ILi1EEEEEEEEENS3_IJNS3_IJS6_NS4_ILi0EEEEEEEEEEENS_10ViewEngineINS_8smem_ptrIPN7cutlass6half_tEEEEEEEC2ERKSC_RKSJ_) ;  /* 0xfffc053000007944 */ /* 0x022fea0003c3ffff */
[----:B-1----:R1:W5:Y:S01]  /*475f0*/  LDL.64 R2, [R1+0x1580] ;  /* 0x0015800001027983 */ /* 0x0023620000100a00 */
[----:B------:R-:W-:Y:S02]  /*47600*/  MOV R43, RZ ;  /* 0x000000ff002b7202 */ /* 0x000fe40000000f00 */
[----:B------:R-:W-:-:S02]  /*47610*/  MOV R42, 0x47630 ;  /* 0x00047630002a7802 */ /* 0x000fc40000000f00 */
[----:B-1---5:R-:W-:Y:S05]  /*47620*/  CALL.REL.NOINC `($_ZN7cutlass13device_kernelIN5flash19enable_sm80_to_sm89INS1_16FlashAttnBwdSm80INS1_25CollectiveMainloopBwdSm80ILi2ELi2EN4cute5tupleIJNS5_1CILi128EEES8_NS7_ILi64EEEEEENS_6half_tEfNS_4arch4Sm80ELb0ELb0ELb1ELb0ELb0ELb0ELb0ELb0ELi2ELi4ELi4ELi4ELb0EEENS1_21CollectiveEpilogueBwdISA_SB_SD_Li256ELb0ELb0ELi2EEENS1_19SingleTileSchedulerILb0ELb0ELb0ELi128EEEEEEEEEvNT_6ParamsE$_ZN4cute3eso3ESOILb1ELb0EJNS_10UnderscoreEiEEC2ERKS2_RKi) ;  /* 0xfffbf2a000007944 */ /* 0x022fea0003c3ffff */
[----:B------:R-:W2:Y:S01]  /*47630*/  LDL R37, [R1+0x1580] ;  /* 0x0015800001257983 */ /* 0x000ea20000100800 */
[----:B------:R-:W-:-:S02]  /*47640*/  MOV R38, 0x47670 ;  /* 0x0004767000267802 */ /* 0x000fc40000000f00 */
[----:B--2---:R-:W-:Y:S02]  /*47650*/  SHF.L.U32 R37, R37, 0x3, RZ ;  /* 0x0000000325257819 */ /* 0x004fe400000006ff */
[----:B-1----:R-:W-:Y:S05]  /*47660*/  CALL.REL.NOINC `($_ZN7cutlass13device_kernelIN5flash19enable_sm80_to_sm89INS1_16FlashAttnBwdSm80INS1_25CollectiveMainloopBwdSm80ILi2ELi2EN4cute5tupleIJNS5_1CILi128EEES8_NS7_ILi64EEEEEENS_6half_tEfNS_4arch4Sm80ELb0ELb0ELb1ELb0ELb0ELb0ELb0ELb0ELi2ELi4ELi4ELi4ELb0EEENS1_21CollectiveEpilogueBwdISA_SB_SD_Li256ELb0ELb0ELi2EEENS1_19SingleTileSchedulerILb0ELb0ELb0ELi128EEEEEEEEEvNT_6ParamsE$_ZN4cute3eso3ESOILb1ELb0EJNS_6LayoutINS_5tupleIJNS3_IJNS_1CILi8EEENS4_ILi1EEEEEEEEENS3_IJNS3_IJS6_NS4_ILi0EEEEEEEEEEEiEEC2ERKSC_RKi) ;  /* 0xfffc054000007944 */ /* 0x002fea0003c3ffff */
[----:B------:R-:W2:Y:S01]  /*47670*/  LDL R5, [R1+0x1580] ;  /* 0x0015800001057983 */ /* 0x000ea20000100800 */
        /* <DEDUP_REMOVED lines=9> */
[----:B------:R-:W-:-:S03]  /*47710*/  MOV R42, 0x47730 ;  /* 0x00047730002a7802 */ /* 0x000fc60000000f00 */
[----:B-1---5:R-:W-:Y:S05]  /*47720*/  CALL.REL.NOINC `($_ZN7cutlass13device_kernelIN5flash19enable_sm80_to_sm89INS1_16FlashAttnBwdSm80INS1_25CollectiveMainloopBwdSm80ILi2ELi2EN4cute5tupleIJNS5_1CILi128EEES8_NS7_ILi64EEEEEENS_6half_tEfNS_4arch4Sm80ELb0ELb0ELb1ELb0ELb0ELb0ELb0ELb0ELi2ELi4ELi4ELi4ELb0EEENS1_21CollectiveEpilogueBwdISA_SB_SD_Li256ELb0ELb0ELi2EEENS1_19SingleTileSchedulerILb0ELb0ELb0ELi128EEEEEEEEEvNT_6ParamsE$_ZN4cute8smem_ptrIPN7cutlass9uint128_tEECI1NS_12iter_adaptorIS3_S4_EEES3_) ;  /* 0xfffc128000007944 */ /* 0x022fea0003c3ffff */
[----:B-1----:R1:W5:Y:S01]  /*47730*/  LDL.64 R2, [R1+0x1580] ;  /* 0x0015800001027983 */ /* 0x0023620000100a00 */
[----:B------:R-:W-:-:S03]  /*47740*/  MOV R42, 0x47760 ;  /* 0x00047760002a7802 */ /* 0x000fc60000000f00 */
[----:B-1---5:R-:W-:Y:S05]  /*47750*/  CALL.REL.NOINC `($_ZN7cutlass13device_kernelIN5flash19enable_sm80_to_sm89INS1_16FlashAttnBwdSm80INS1_25CollectiveMainloopBwdSm80ILi2ELi2EN4cute5tupleIJNS5_1CILi128EEES8_NS7_ILi64EEEEEENS_6half_tEfNS_4arch4Sm80ELb0ELb0ELb1ELb0ELb0ELb0ELb0ELb0ELi2ELi4ELi4ELi4ELb0EEENS1_21CollectiveEpilogueBwdISA_SB_SD_Li256ELb0ELb0ELi2EEENS1_19SingleTileSchedulerILb0ELb0ELb0ELi128EEEEEEEEEvNT_6ParamsE$_ZN4cute3eso3ESOILb1ELb0EJNS_6LayoutINS_5tupleIJNS3_IJNS_1CILi1EEES5_EEEEEENS3_IJNS3_IJS5_NS4_ILi0EEEEEEEEEEENS_10ViewEngineINS_8smem_ptrIPN7cutlass9uint128_tEEEEEEEC2ERKSB_RKSI_) ;  /* 0xfffbfe7000007944 */ /* 0x022fea0003c3ffff */
[----:B------:R2:W5:Y:S01]  /*47760*/  LDL R4, [R1+0x1580] ;  /* 0x0015800001047983 */ /* 0x0005620000100800 */
[----:B-1----:R-:W-:-:S03]  /*47770*/  MOV R38, 0x47790 ;  /* 0x0004779000267802 */ /* 0x002fc60000000f00 */
[----:B--2--5:R-:W-:Y:S05]  /*47780*/  CALL.REL.NOINC `($_ZN7cutlass13device_kernelIN5flash19enable_sm80_to_sm89INS1_16FlashAttnBwdSm80INS1_25CollectiveMainloopBwdSm80ILi2ELi2EN4cute5tupleIJNS5_1CILi128EEES8_NS7_ILi64EEEEEENS_6half_tEfNS_4arch4Sm80ELb0ELb0ELb1ELb0ELb0ELb0ELb0ELb0ELi2ELi4ELi4ELi4ELb0EEENS1_21CollectiveEpilogueBwdISA_SB_SD_Li256ELb0ELb0ELi2EEENS1_19SingleTileSchedulerILb0ELb0ELb0ELi128EEEEEEEEEvNT_6ParamsE$_ZN4cute3eso3ESOILb1ELb0EJNS_6LayoutINS_5tupleIJNS3_IJNS_1CILi4EEENS4_ILi1EEEEEEEEENS3_IJNS3_IJS6_NS4_ILi0EEEEEEEEEEENS_10ViewEngineIPjEEEEC2ERKSC_RKSF_) ;  /* 0xfffc035000007944 */ /* 0x024fea0003c3ffff */
[----:B-1----:R-:W2:Y:S01]  /*47790*/  LDL.64 R2, [R1+0x1580] ;  /* 0x0015800001027983 */ /* 0x002ea20000100a00 */
[----:B------:R-:W-:Y:S01]  /*477a0*/  IADD3 R4, R4, -c[0x0][0x18], RZ ;  /* 0x8000060004047a10 */ /* 0x000fe20007ffe0ff */
[----:B------:R-:W-:Y:S01]  /*477b0*/  IMAD.MOV.U32 R43, RZ, RZ, 0x1 ;  /* 0x00000001ff2b7424 */ /* 0x000fe200078e00ff */
[----:B------:R-:W-:-:S04]  /*477c0*/  MOV R42, 0x47830 ;  /* 0x00047830002a7802 */ /* 0x000fc80000000f00 */
[----:B------:R-:W2:Y:S04]  /*477d0*/  LDSM.16.M88.4 R4, [R4] ;  /* 0x000000000404783b */ /* 0x000ea80000000200 */
[----:B--2---:R1:W-:Y:S04]  /*477e0*/  ST.E [R2.64], R4 ;  /* 0x0000000402007985 */ /* 0x0043e8000c101908 */
[----:B------:R1:W-:Y:S04]  /*477f0*/  ST.E [R2.64+0x4], R5 ;  /* 0x0000040502007985 */ /* 0x0003e8000c101908 */
[----:B------:R1:W-:Y:S04]  /*47800*/  ST.E [R2.64+0x8], R6 ;  /* 0x0000080602007985 */ /* 0x0003e8000c101908 */
[----:B------:R1:W-:Y:S02]  /*47810*/  ST.E [R2.64+0xc], R7 ;  /* 0x00000c0702007985 */ /* 0x0003e4000c101908 */
[----:B-1----:R-:W-:Y:S05]  /*47820*/  CALL.REL.NOINC `($_ZN7cutlass13device_kernelIN5flash19enable_sm80_to_sm89INS1_16FlashAttnBwdSm80INS1_25CollectiveMainloopBwdSm80ILi2ELi2EN4cute5tupleIJNS5_1CILi128EEES8_NS7_ILi64EEEEEENS_6half_tEfNS_4arch4Sm80ELb0ELb0ELb1ELb0ELb0ELb0ELb0ELb0ELi2ELi4ELi4ELi4ELb0EEENS1_21CollectiveEpilogueBwdISA_SB_SD_Li256ELb0ELb0ELi2EEENS1_19SingleTileSchedulerILb0ELb0ELb0ELi128EEEEEEEEEvNT_6ParamsE$_ZN4cute3eso3ESOILb1ELb0EJNS_10UnderscoreEiEEC2ERKS2_RKi) ;  /* 0xfffbf0a000007944 */ /* 0x002fea0003c3ffff */
[----:B------:R-:W2:Y:S01]  /*47830*/  LDL R37, [R1+0x1580] ;  /* 0x0015800001257983 */ /* 0x000ea20000100800 */
        /* <DEDUP_REMOVED lines=12> */
[----:B------:R-:W-:Y:S02]  /*47900*/  MOV R43, 0x1 ;  /* 0x00000001002b7802 */ /* 0x000fe40000000f00 */
[----:B------:R-:W-:Y:S02]  /*47910*/  MOV R42, 0x47930 ;  /* 0x00047930002a7802 */ /* 0x000fe40000000f00 */
[----:B-1---5:R-:W-:Y:S05]  /*47920*/  CALL.REL.NOINC `($_ZN7cutlass13device_kernelIN5flash19enable_sm80_to_sm89INS1_16FlashAttnBwdSm80INS1_25CollectiveMainloopBwdSm80ILi2ELi2EN4cute5tupleIJNS5_1CILi128EEES8_NS7_ILi64EEEEEENS_6half_tEfNS_4arch4Sm80ELb0ELb0ELb1ELb0ELb0ELb0ELb0ELb0ELi2ELi4ELi4ELi4ELb0EEENS1_21CollectiveEpilogueBwdISA_SB_SD_Li256ELb0ELb0ELi2EEENS1_19SingleTileSchedulerILb0ELb0ELb0ELi128EEEEEEEEEvNT_6ParamsE$_ZN4cute3eso3ESOILb1ELb0EJNS_10UnderscoreEiEEC2ERKS2_RKi) ;  /* 0xfffbefa000007944 */ /* 0x022fea0003c3ffff */
[----:B------:R-:W2:Y:S01]  /*47930*/  LDL R37, [R1+0x1580] ;  /* 0x0015800001257983 */ /* 0x000ea20000100800 */
[----:B------:R-:W-:Y:S02]  /*47940*/  MOV R38, 0x47970 ;  /* 0x0004797000267802 */ /* 0x000fe40000000f00 */
[----:B--2---:R-:W-:-:S02]  /*47950*/  SHF.L.U32 R37, R37, 0x3, RZ ;  /* 0x0000000325257819 */ /* 0x004fc400000006ff */
        /* <DEDUP_REMOVED lines=19> */
[----:B------:R-:W2:Y:S01]  /*47a90*/  LDL.64 R8, [R1+0x1580] ;  /* 0x0015800001087983 */ /* 0x000ea20000100a00 */
[----:B------:R-:W-:-:S06]  /*47aa0*/  IADD3 R4, R4, -c[0x0][0x18], RZ ;  /* 0x8000060004047a10 */ /* 0x000fcc0007ffe0ff */
[----:B------:R-:W2:Y:S04]  /*47ab0*/  LDSM.16.M88.4 R4, [R4] ;  /* 0x000000000404783b */ /* 0x000ea80000000200 */
[----:B--2---:R2:W-:Y:S04]  /*47ac0*/  ST.E [R8.64], R4 ;  /* 0x0000000408007985 */ /* 0x0045e8000c101908 */
[----:B------:R2:W-:Y:S04]  /*47ad0*/  ST.E [R8.64+0x4], R5 ;  /* 0x0000040508007985 */ /* 0x0005e8000c101908 */
[----:B------:R2:W-:Y:S04]  /*47ae0*/  ST.E [R8.64+0x8], R6 ;  /* 0x0000080608007985 */ /* 0x0005e8000c101908 */
[----:B------:R2:W-:Y:S04]  /*47af0*/  ST.E [R8.64+0xc], R7 ;  /* 0x00000c0708007985 */ /* 0x0005e8000c101908 */
[----:B------:R2:W5:Y:S01]  /*47b00*/  LD.E R3, [R102.64] ;  /* 0x0000000866037980 */ /* 0x000562000c101900 */
[----:B-1----:R-:W-:-:S03]  /*47b10*/  MOV R2, 0x47b30 ;  /* 0x00047b3000027802 */ /* 0x002fc60000000f00 */
[----:B--2--5:R-:W-:Y:S05]  /*47b20*/  CALL.REL.NOINC `($_ZN7cutlass13device_kernelIN5flash19enable_sm80_to_sm89INS1_16FlashAttnBwdSm80INS1_25CollectiveMainloopBwdSm80ILi2ELi2EN4cute5tupleIJNS5_1CILi128EEES8_NS7_ILi64EEEEEENS_6half_tEfNS_4arch4Sm80ELb0ELb0ELb1ELb0ELb0ELb0ELb0ELb0ELi2ELi4ELi4ELi4ELb0EEENS1_21CollectiveEpilogueBwdISA_SB_SD_Li256ELb0ELb0ELi2EEENS1_19SingleTileSchedulerILb0ELb0ELb0ELi128EEEEEEEEEvNT_6ParamsE$_ZZN4cute5sliceINS_5tupleIJNS_10UnderscoreES2_NS_1CILi0EEEEEENS1_IJNS1_IJNS3_ILi1EEES4_EEEiNS3_ILi1024EEEEEEEEDaRKT_RKT0_ENKUlRKT_RKT0_E_clIS2_iEEDaSI_SL_) ;  /* 0xfffc174000007944 */ /* 0x024fea0003c3ffff */
[----:B------:R-:W-:Y:S02]  /*47b30*/  MOV R2, 0x47b50 ;  /* 0x00047b5000027802 */ /* 0x000fe40000000f00 */
[----:B------:R-:W-:Y:S05]  /*47b40*/  CALL.REL.NOINC `($_ZN7cutlass13device_kernelIN5flash19enable_sm80_to_sm89INS1_16FlashAttnBwdSm80INS1_25CollectiveMainloopBwdSm80ILi2ELi2EN4cute5tupleIJNS5_1CILi128EEES8_NS7_ILi64EEEEEENS_6half_tEfNS_4arch4Sm80ELb0ELb0ELb1ELb0ELb0ELb0ELb0ELb0ELi2ELi4ELi4ELi4ELb0EEENS1_21CollectiveEpilogueBwdISA_SB_SD_Li256ELb0ELb0ELi2EEENS1_19SingleTileSchedulerILb0ELb0ELb0ELi128EEEEEEEEEvNT_6ParamsE$_ZZN4cute12filter_tupleINS_5tupleIJNS_10UnderscoreES2_NS_1CILi0EEEEEENS1_IJNS1_IJNS3_ILi1EEES4_EEEiNS3_ILi1024EEEEEEZNS_5sliceIS5_S9_EEDaRKT_RKT0_EUlRKT_RKT0_E_EEDaSD_SG_OT1_ENKUlDpSJ_E_clIJNS1_IJS7_EEENS1_IJiEEENS1_IJEEEEEEDaSQ_) ;  /* 0xfffc107000007944 */ /* 0x000fea0003c3ffff */
[----:B------:R-:W-:Y:S02]  /*47b50*/  MOV R36, 0x47b70 ;  /* 0x00047b7000247802 */ /* 0x000fe40000000f00 */
[----:B------:R-:W-:Y:S05]  /*47b60*/  CALL.REL.NOINC `($_ZN7cutlass13device_kernelIN5flash19enable_sm80_to_sm89INS1_16FlashAttnBwdSm80INS1_25CollectiveMainloopBwdSm80ILi2ELi2EN4cute5tupleIJNS5_1CILi128EEES8_NS7_ILi64EEEEEENS_6half_tEfNS_4arch4Sm80ELb0ELb0ELb1ELb0ELb0ELb0ELb0ELb0ELi2ELi4ELi4ELi4ELb0EEENS1_21CollectiveEpilogueBwdISA_SB_SD_Li256ELb0ELb0ELi2EEENS1_19SingleTileSchedulerILb0ELb0ELb0ELi128EEEEEEEEEvNT_6ParamsE$_ZN4cute5tupleIJNS0_IJNS0_IJNS_1CILi8EEENS1_ILi1EEEEEENS1_ILi2EEEEEENS0_IJNS0_IJS3_NS1_ILi0EEEEEEiEEEEEC2ERKS6_RKS9_) ;  /* 0xfffc0ae000007944 */ /* 0x000fea0003c3ffff */
[----:B-1----:R1:W5:Y:S01]  /*47b70*/  LDL R3, [R1+0x1580] ;  /* 0x0015800001037983 */ /* 0x0023620000100800 */
[----:B------:R-:W-:-:S03]  /*47b80*/  MOV R6, 0x47ba0 ;  /* 0x00047ba000067802 */ /* 0x000fc60000000f00 */
[----:B-1---5:R-:W-:Y:S05]  /*47b90*/  CALL.REL.NOINC `($_ZN7cutlass13device_kernelIN5flash19enable_sm80_to_sm89INS1_16FlashAttnBwdSm80INS1_25CollectiveMainloopBwdSm80ILi2ELi2EN4cute5tupleIJNS5_1CILi128EEES8_NS7_ILi64EEEEEENS_6half_tEfNS_4arch4Sm80ELb0ELb0ELb1ELb0ELb0ELb0ELb0ELb0ELi2ELi4ELi4ELi4ELb0EEENS1_21CollectiveEpilogueBwdISA_SB_SD_Li256ELb0ELb0ELi2EEENS1_19SingleTileSchedulerILb0ELb0ELb0ELi128EEEEEEEEEvNT_6ParamsE$_ZN4cute3eso3ESOILb0ELb1EJNS_6LayoutINS_5tupleIJNS3_IJNS_1CILi8EEENS4_ILi1EEEEEENS4_ILi2EEEEEENS3_IJNS3_IJS6_NS4_ILi0EEEEEEiEEEEESA_EEC2ERKSD_RKSA_) ;  /* 0xfffbeb4000007944 */ /* 0x022fea0003c3ffff */
[----:B------:R2:W5:Y:S04]  /*47ba0*/  LDL R36, [R1+0x1580] ;  /* 0x0015800001247983 */ /* 0x0005680000100800 */
[----:B-1----:R2:W5:Y:S01]  /*47bb0*/  LD.E.64 R2, [R102.64+0x8] ;  /* 0x0000080866027980 */ /* 0x002562000c101b00 */
[----:B------:R-:W-:-:S02]  /*47bc0*/  MOV R38, R92 ;  /* 0x0000005c00267202 */ /* 0x000fc40000000f00 */
[----:B------:R-:W-:Y:S02]  /*47bd0*/  MOV R42, 0x47bf0 ;  /* 0x00047bf0002a7802 */ /* 0x000fe40000000f00 */
[----:B--2--5:R-:W-:Y:S05]  /*47be0*/  CALL.REL.NOINC `($_ZN7cutlass13device_kernelIN5flash19enable_sm80_to_sm89INS1_16FlashAttnBwdSm80INS1_25CollectiveMainloopBwdSm80ILi2ELi2EN4cute5tupleIJNS5_1CILi128EEES8_NS7_ILi64EEEEEENS_6half_tEfNS_4arch4Sm80ELb0ELb0ELb1ELb0ELb0ELb0ELb0ELb0ELi2ELi4ELi4ELi4ELb0EEENS1_21CollectiveEpilogueBwdISA_SB_SD_Li256ELb0ELb0ELi2EEENS1_19SingleTileSchedulerILb0ELb0ELb0ELi128EEEEEEEEEvNT_6ParamsE$_ZN4cute8smem_ptrIPN7cutlass6half_tEECI1NS_12iter_adaptorIS3_S4_EEES3_) ;  /* 0xfffc0d8000007944 */ /* 0x024fea0003c3ffff */
[----:B-1----:R-:W2:Y:S01]  /*47bf0*/  LDL.64 R2, [R1+0x1580] ;  /* 0x0015800001027983 */ /* 0x002ea20000100a00 */
[----:B------:R-:W-:-:S03]  /*47c00*/  MOV R38, 0x47c30 ;  /* 0x00047c3000267802 */ /* 0x000fc60000000f00 */
[----:B--2---:R1:W-:Y:S04]  /*47c10*/  STL.64 [R1+0x15b0], R2 ;  /* 0x0015b00201007387 */ /* 0x0043e80000100a00 */
[----:B-1----:R-:W-:Y:S05]  /*47c20*/  CALL.REL.NOINC `($_ZN7cutlass13device_kernelIN5flash19enable_sm80_to_sm89INS1_16FlashAttnBwdSm80INS1_25CollectiveMainloopBwdSm80ILi2ELi2EN4cute5tupleIJNS5_1CILi128EEES8_NS7_ILi64EEEEEENS_6half_tEfNS_4arch4Sm80ELb0ELb0ELb1ELb0ELb0ELb0ELb0ELb0ELi2ELi4ELi4ELi4ELb0EEENS1_21CollectiveEpilogueBwdISA_SB_SD_Li256ELb0ELb0ELi2EEENS1_19SingleTileSchedulerILb0ELb0ELb0ELi128EEEEEEEEEvNT_6ParamsE$_ZN4cute3eso3ESOILb0ELb0EJNS_6LayoutINS_5tupleIJNS3_IJNS_1CILi8EEENS4_ILi1EEEEEENS4_ILi2EEEEEENS3_IJNS3_IJS6_NS4_ILi0EEEEEEiEEEEENS_10ViewEngineINS_8smem_ptrIPN7cutlass6half_tEEEEEEEC2ERKSD_RKSK_) ;  /* 0xfffbe3e000007944 */ /* 0x002fea0003c3ffff */
[----:B------:R2:W5:Y:S04]  /*47c30*/  LDL R37, [R1+0x1580] ;  /* 0x0015800001257983 */ /* 0x0005680000100800 */
[----:B------:R2:W5:Y:S01]  /*47c40*/  LDL.64 R4, [R1+0x1588] ;  /* 0x0015880001047983 */ /* 0x0005620000100a00 */
[----:B------:R-:W-:Y:S01]  /*47c50*/  IMAD.MOV.U32 R38, RZ, RZ, R98 ;  /* 0x000000ffff267224 */ /* 0x000fe200078e0062 */
[----:B-1----:R-:W-:Y:S02]  /*47c60*/  MOV R3, R99 ;  /* 0x0000006300037202 */ /* 0x002fe40000000f00 */
[----:B------:R-:W-:Y:S02]  /*47c70*/  MOV R36, 0x47c90 ;  /* 0x00047c9000247802 */ /* 0x000fe40000000f00 */
[----:B--2--5:R-:W-:Y:S05]  /*47c80*/  CALL.REL.NOINC `($_ZN7cutlass13device_kernelIN5flash19enable_sm80_to_sm89INS1_16FlashAttnBwdSm80INS1_25CollectiveMainloopBwdSm80ILi2ELi2EN4cute5tupleIJNS5_1CILi128EEES8_NS7_ILi64EEEEEENS_6half_tEfNS_4arch4Sm80ELb0ELb0ELb1ELb0ELb0ELb0ELb0ELb0ELi2ELi4ELi4ELi4ELb0EEENS1_21CollectiveEpilogueBwdISA_SB_SD_Li256ELb0ELb0ELi2EEENS1_19SingleTileSchedulerILb0ELb0ELb0ELi128EEEEEEEEEvNT_6ParamsE$_ZN4cute3eso3ESOILb1ELb0EJNS_6LayoutINS_5tupleIJNS3_IJNS3_IJNS_1CILi4EEENS4_ILi2EEEEEENS4_ILi1EEEEEES6_EEENS3_IJNS3_IJNS3_IJS8_NS4_ILi32EEEEEENS4_ILi0EEEEEENS4_ILi64EEEEEEEENS_10ViewEngineIPN7cutlass6half_tEEEEEC2ERKSH_RKSM_) ;  /* 0xfffbf4d000007944 */ /* 0x024fea0003c3ffff */
[----:B-1----:R1:W5:Y:S01]  /*47c90*/  LDL.64 R2, [R1+0x1580] ;  /* 0x0015800001027983 */ /* 0x0023620000100a00 */
[----:B------:R-:W-:-:S03]  /*47ca0*/  MOV R36, 0x47cc0 ;  /* 0x00047cc000247802 */ /* 0x000fc60000000f00 */
[----:B-1---5:R-:W-:Y:S05]  /*47cb0*/  CALL.REL.NOINC `($_ZN7cutlass13device_kernelIN5flash19enable_sm80_to_sm89INS1_16FlashAttnBwdSm80INS1_25CollectiveMainloopBwdSm80ILi2ELi2EN4cute5tupleIJNS5_1CILi128EEES8_NS7_ILi64EEEEEENS_6half_tEfNS_4arch4Sm80ELb0ELb0ELb1ELb0ELb0ELb0ELb0ELb0ELi2ELi4ELi4ELi4ELb0EEENS1_21CollectiveEpilogueBwdISA_SB_SD_Li256ELb0ELb0ELi2EEENS1_19SingleTileSchedulerILb0ELb0ELb0ELi128EEEEEEEEEvNT_6ParamsE$_ZZN4cute4takeILi1ELi2ENS_5tupleIJNS1_IJNS_1CILi1EEENS2_ILi0EEEEEEiEEEEEDaRKT1_ENKUlDpRKT_E_clIJiEEEDaSD_) ;  /* 0xfffc14d000007944 */ /* 0x022fea0003c3ffff */
[----:B------:R-:W-:Y:S02]  /*47cc0*/  MOV R38, 0x47ce0 ;  /* 0x00047ce000267802 */ /* 0x000fe40000000f00 */
[----:B------:R-:W-:Y:S05]  /*47cd0*/  CALL.REL.NOINC `($_ZN7cutlass13device_kernelIN5flash19enable_sm80_to_sm89INS1_16FlashAttnBwdSm80INS1_25CollectiveMainloopBwdSm80ILi2ELi2EN4cute5tupleIJNS5_1CILi128EEES8_NS7_ILi64EEEEEENS_6half_tEfNS_4arch4Sm80ELb0ELb0ELb1ELb0ELb0ELb0ELb0ELb0ELi2ELi4ELi4ELi4ELb0EEENS1_21CollectiveEpilogueBwdISA_SB_SD_Li256ELb0ELb0ELi2EEENS1_19SingleTileSchedulerILb0ELb0ELb0ELi128EEEEEEEEEvNT_6ParamsE$_ZN4cute3eso3ESOILb1ELb0EJNS_5tupleIJNS_1CILi1EEENS3_ILi0EEEEEENS2_IJiEEEEEC2ERKS6_RKS7_) ;  /* 0xfffbf2e000007944 */ /* 0x000fea0003c3ffff */
[----:B-1----:R1:W5:Y:S01]  /*47ce0*/  LDL R37, [R1+0x1580] ;  /* 0x0015800001257983 */ /* 0x0023620000100800 */
[----:B------:R-:W-:-:S03]  /*47cf0*/  MOV R38, 0x47d10 ;  /* 0x00047d1000267802 */ /* 0x000fc60000000f00 */
[----:B-1---5:R-:W-:Y:S05]  /*47d00*/  CALL.REL.NOINC `($_ZN7cutlass13device_kernelIN5flash19enable_sm80_to_sm89INS1_16FlashAttnBwdSm80INS1_25CollectiveMainloopBwdSm80ILi2ELi2EN4cute5tupleIJNS5_1CILi128EEES8_NS7_ILi64EEEEEENS_6half_tEfNS_4arch4Sm80ELb0ELb0ELb1ELb0ELb0ELb0ELb0ELb0ELi2ELi4ELi4ELi4ELb0EEENS1_21CollectiveEpilogueBwdISA_SB_SD_Li256ELb0ELb0ELi2EEENS1_19SingleTileSchedulerILb0ELb0ELb0ELi128EEEEEEEEEvNT_6ParamsE$_ZN4cute5tupleIJNS0_IJNS0_IJNS_1CILi8EEENS1_ILi1EEEEEENS0_IJNS1_ILi2EEEEEEEEENS0_IJNS0_IJS3_NS1_ILi0EEEEEENS0_IJiEEEEEEEEC2ERKS7_RKSB_) ;  /* 0xfffc090000007944 */ /* 0x022fea0003c3ffff */
[----:B------:R2:W5:Y:S01]  /*47d10*/  LDL R40, [R1+0x1580] ;  /* 0x0015800001287983 */ /* 0x0005620000100800 */
[----:B------:R-:W-:-:S03]  /*47d20*/  MOV R38, 0x47d50 ;  /* 0x00047d5000267802 */ /* 0x000fc60000000f00 */
[----:B------:R2:W-:Y:S04]  /*47d30*/  STL.64 [R1+0x15b0], R4 ;  /* 0x0015b00401007387 */ /* 0x0005e80000100a00 */
[----:B-12--5:R-:W-:Y:S05]  /*47d40*/  CALL.REL.NOINC `($_ZN7cutlass13device_kernelIN5flash19enable_sm80_to_sm89INS1_16FlashAttnBwdSm80INS1_25CollectiveMainloopBwdSm80ILi2ELi2EN4cute5tupleIJNS5_1CILi128EEES8_NS7_ILi64EEEEEENS_6half_tEfNS_4arch4Sm80ELb0ELb0ELb1ELb0ELb0ELb0ELb0ELb0ELi2ELi4ELi4ELi4ELb0EEENS1_21CollectiveEpilogueBwdISA_SB_SD_Li256ELb0ELb0ELi2EEENS1_19SingleTileSchedulerILb0ELb0ELb0ELi128EEEEEEEEEvNT_6ParamsE$_ZN4cute3eso3ESOILb0ELb0EJNS_6LayoutINS_5tupleIJNS3_IJNS_1CILi8EEENS4_ILi1EEEEEENS3_IJNS4_ILi2EEEEEEEEENS3_IJNS3_IJS6_NS4_ILi0EEEEEENS3_IJiEEEEEEEENS_10ViewEngineINS_8smem_ptrIPN7cutlass6half_tEEEEEEEC2ERKSF_RKSM_) ;  /* 0xfffbe25000007944 */ /* 0x026fea0003c3ffff */
[----:B------:R2:W5:Y:S04]  /*47d50*/  LDL R5, [R1+0x1580] ;  /* 0x0015800001057983 */ /* 0x0005680000100800 */
[----:B------:R2:W5:Y:S01]  /*47d60*/  LDL.64 R8, [R1+0x1588] ;  /* 0x0015880001087983 */ /* 0x0005620000100a00 */
[----:B------:R-:W-:-:S03]  /*47d70*/  MOV R38, 0x47d90 ;  /* 0x00047d9000267802 */ /* 0x000fc60000000f00 */
[----:B-12--5:R-:W-:Y:S05]  /*47d80*/  CALL.REL.NOINC `($_ZN7cutlass13device_kernelIN5flash19enable_sm80_to_sm89INS1_16FlashAttnBwdSm80INS1_25CollectiveMainloopBwdSm80ILi2ELi2EN4cute5tupleIJNS5_1CILi128EEES8_NS7_ILi64EEEEEENS_6half_tEfNS_4arch4Sm80ELb0ELb0ELb1ELb0ELb0ELb0ELb0ELb0ELi2ELi4ELi4ELi4ELb0EEENS1_21CollectiveEpilogueBwdISA_SB_SD_Li256ELb0ELb0ELi2EEENS1_19SingleTileSchedulerILb0ELb0ELb0ELi128EEEEEEEEEvNT_6ParamsE$_ZN4cute3eso3ESOILb1ELb0EJNS_6LayoutINS_5tupleIJNS3_IJNS3_IJNS_1CILi4EEENS4_ILi2EEEEEENS4_ILi1EEEEEENS3_IJS6_EEEEEENS3_IJNS3_IJNS3_IJS8_NS4_ILi32EEEEEENS4_ILi0EEEEEENS3_IJNS4_ILi64EEEEEEEEEEENS_10ViewEngineIPN7cutlass6half_tEEEEEC2ERKSJ_RKSO_) ;  /* 0xfffbf39000007944 */ /* 0x026fea0003c3ffff */
[----:B-1----:R1:W5:Y:S01]  /*47d90*/  LDL.64 R2, [R1+0x1580] ;  /* 0x0015800001027983 */ /* 0x0023620000100a00 */
[----:B------:R-:W-:-:S03]  /*47da0*/  MOV R38, 0x47dc0 ;  /* 0x00047dc000267802 */ /* 0x000fc60000000f00 */
[----:B-1---5:R-:W-:Y:S05]  /*47db0*/  CALL.REL.NOINC `($_ZN7cutlass13device_kernelIN5flash19enable_sm80_to_sm89INS1_16FlashAttnBwdSm80INS1_25CollectiveMainloopBwdSm80ILi2ELi2EN4cute5tupleIJNS5_1CILi128EEES8_NS7_ILi64EEEEEENS_6half_tEfNS_4arch4Sm80ELb0ELb0ELb1ELb0ELb0ELb0ELb0ELb0ELi2ELi4ELi4ELi4ELb0EEENS1_21CollectiveEpilogueBwdISA_SB_SD_Li256ELb0ELb0ELi2EEENS1_19SingleTileSchedulerILb0ELb0ELb0ELi128EEEEEEEEEvNT_6ParamsE$_ZN4cute3eso3ESOILb1ELb0EJNS_6LayoutINS_5tupleIJNS3_IJNS3_IJNS3_IJNS_1CILi4EEENS4_ILi2EEEEEENS4_ILi1EEEEEES8_EEENS3_IJNS3_IJNS3_IJS8_S8_EEES8_EEES6_EEEEEENS3_IJNS3_IJNS3_IJNS3_IJS8_NS4_ILi32EEEEEENS4_ILi0EEEEEESH_EEENS3_IJNS3_IJNS3_IJSH_SH_EEESH_EEENS4_ILi64EEEEEEEEEEENS_10ViewEngineIPN7cutlass6half_tEEEEEC2ERKSP_RKSU_) ;  /* 0xfffbf24000007944 */ /* 0x022fea0003c3ffff */
[----:B-1----:R1:W5:Y:S01]  /*47dc0*/  LDL.64 R2, [R1+0x1580] ;  /* 0x0015800001027983 */ /* 0x0023620000100a00 */
[----:B------:R-:W-:-:S03]  /*47dd0*/  MOV R6, 0x47df0 ;  /* 0x00047df000067802 */ /* 0x000fc60000000f00 */
[----:B-1---5:R-:W-:Y:S05]  /*47de0*/  CALL.REL.NOINC `($_ZN7cutlass13device_kernelIN5flash19enable_sm80_to_sm89INS1_16FlashAttnBwdSm80INS1_25CollectiveMainloopBwdSm80ILi2ELi2EN4cute5tupleIJNS5_1CILi128EEES8_NS7_ILi64EEEEEENS_6half_tEfNS_4arch4Sm80ELb0ELb0ELb1ELb0ELb0ELb0ELb0ELb0ELi2ELi4ELi4ELi4ELb0EEENS1_21CollectiveEpilogueBwdISA_SB_SD_Li256ELb0ELb0ELi2EEENS1_19SingleTileSchedulerILb0ELb0ELb0ELi128EEEEEEEEEvNT_6ParamsE$_ZN4cute5tupleIJNS0_IJNS_1CILi2EEEEEENS0_IJiEEEEEC2ERKS3_RKS4_) ;  /* 0xfffc09b000007944 */ /* 0x022fea0003c3ffff */
[----:B------:R-:W2:Y:S01]  /*47df0*/  LDL R6, [R1+0x15b0] ;  /* 0x0015b00001067983 */ /* 0x000ea20000100800 */
[----:B-1----:R-:W-:-:S03]  /*47e00*/  MOV R4, 0x47e30 ;  /* 0x00047e3000047802 */ /* 0x002fc60000000f00 */
[----:B--2---:R1:W-:Y:S04]  /*47e10*/  STL [R1+0x1580], R6 ;  /* 0x0015800601007387 */ /* 0x0043e80000100800 */
[----:B-1----:R-:W-:Y:S05]  /*47e20*/  CALL.REL.NOINC `($_ZN7cutlass13device_kernelIN5flash19enable_sm80_to_sm89INS1_16FlashAttnBwdSm80INS1_25CollectiveMainloopBwdSm80ILi2ELi2EN4cute5tupleIJNS5_1CILi128EEES8_NS7_ILi64EEEEEENS_6half_tEfNS_4arch4Sm80ELb0ELb0ELb1ELb0ELb0ELb0ELb0ELb0ELi2ELi4ELi4ELi4ELb0EEENS1_21CollectiveEpilogueBwdISA_SB_SD_Li256ELb0ELb0ELi2EEENS1_19SingleTileSchedulerILb0ELb0ELb0ELi128EEEEEEEEEvNT_6ParamsE$_ZZN4cute14logical_divideINS_5tupleIJNS1_IJNS_1CILi8EEENS2_ILi1EEEEEENS1_IJNS2_ILi2EEEEEEEEENS1_IJNS1_IJS4_NS2_ILi0EEEEEENS1_IJiEEEEEENS1_IJS5_NS_6LayoutIS4_S9_EEEEEEEDaRKNSD_IT_T0_EERKT1_ENKUlRKT_RKT0_E_clINSD_IS7_SB_EESE_EEDaSQ_ST_) ;  /* 0xfffc123000007944 */ /* 0x002fea0003c3ffff */
[----:B------:R-:W-:Y:S02]  /*47e30*/  MOV R4, R93 ;  /* 0x0000005d00047202 */ /* 0x000fe40000000f00 */
[----:B------:R-:W-:Y:S02]  /*47e40*/  MOV R6, 0x47e60 ;  /* 0x00047e6000067802 */ /* 0x000fe40000000f00 */
[----:B-----5:R-:W-:Y:S05]  /*47e50*/  CALL.REL.NOINC `($_ZN7cutlass13device_kernelIN5flash19enable_sm80_to_sm89INS1_16FlashAttnBwdSm80INS1_25CollectiveMainloopBwdSm80ILi2ELi2EN4cute5tupleIJNS5_1CILi128EEES8_NS7_ILi64EEEEEENS_6half_tEfNS_4arch4Sm80ELb0ELb0ELb1ELb0ELb0ELb0ELb0ELb0ELi2ELi4ELi4ELi4ELb0EEENS1_21CollectiveEpilogueBwdISA_SB_SD_Li256ELb0ELb0ELi2EEENS1_19SingleTileSchedulerILb0ELb0ELb0ELi128EEEEEEEEEvNT_6ParamsE$_ZN4cute3eso3ESOILb1ELb0EJNS_5tupleIJNS2_IJNS_1CILi1EEENS3_ILi0EEEEEENS2_IJS5_S5_EEEEEENS2_IJS5_iEEEEEC2ERKS8_RKS9_) ;  /* 0xfffbf0a000007944 */ /* 0x020fea0003c3ffff */
[----:B-1----:R1:W5:Y:S01]  /*47e60*/  LDL R5, [R1+0x15b0] ;  /* 0x0015b00001057983 */ /* 0x0023620000100800 */
[----:B------:R-:W-:-:S03]  /*47e70*/  MOV R6, 0x47e90 ;  /* 0x00047e9000067802 */ /* 0x000fc60000000f00 */
[----:B-1---5:R-:W-:Y:S05]  /*47e80*/  CALL.REL.NOINC `($_ZN7cutlass13device_kernelIN5flash19enable_sm80_to_sm89INS1_16FlashAttnBwdSm80INS1_25CollectiveMainloopBwdSm80ILi2ELi2EN4cute5tupleIJNS5_1CILi128EEES8_NS7_ILi64EEEEEENS_6half_tEfNS_4arch4Sm80ELb0ELb0ELb1ELb0ELb0ELb0ELb0ELb0ELi2ELi4ELi4ELi4ELb0EEENS1_21CollectiveEpilogueBwdISA_SB_SD_Li256ELb0ELb0ELi2EEENS1_19SingleTileSchedulerILb0ELb0ELb0ELi128EEEEEEEEEvNT_6ParamsE$_ZN4cute5tupleIJNS0_IJNS0_IJNS0_IJNS_1CILi8EEENS1_ILi1EEEEEENS0_IJS3_S3_EEEEEENS0_IJS3_NS1_ILi2EEEEEEEEENS0_IJNS0_IJNS0_IJS3_NS1_ILi0EEEEEENS0_IJSA_SA_EEEEEENS0_IJSA_iEEEEEEEEC2ERKS9_RKSF_) ;  /* 0xfffc04f000007944 */ /* 0x022fea0003c3ffff */
[----:B-1----:R1:W5:Y:S01]  /*47e90*/  LDL R5, [R1+0x15b0] ;  /* 0x0015b00001057983 */ /* 0x0023620000100800 */
[----:B------:R-:W-:Y:S02]  /*47ea0*/  MOV R4, R92 ;  /* 0x0000005c00047202 */ /* 0x000fe40000000f00 */
[----:B------:R-:W-:Y:S02]  /*47eb0*/  MOV R6, 0x47ed0 ;  /* 0x00047ed000067802 */ /* 0x000fe40000000f00 */
[----:B-1---5:R-:W-:Y:S05]  /*47ec0*/  CALL.REL.NOINC `($_ZN7cutlass13device_kernelIN5flash19enable_sm80_to_sm89INS1_16FlashAttnBwdSm80INS1_25CollectiveMainloopBwdSm80ILi2ELi2EN4cute5tupleIJNS5_1CILi128EEES8_NS7_ILi64EEEEEENS_6half_tEfNS_4arch4Sm80ELb0ELb0ELb1ELb0ELb0ELb0ELb0ELb0ELi2ELi4ELi4ELi4ELb0EEENS1_21CollectiveEpilogueBwdISA_SB_SD_Li256ELb0ELb0ELi2EEENS1_19SingleTileSchedulerILb0ELb0ELb0ELi128EEEEEEEEEvNT_6ParamsE$_ZN4cute3eso3ESOILb1ELb0EJNS_5tupleIJNS2_IJNS_1CILi1EEENS3_ILi0EEEEEENS2_IJS5_S5_EEEEEENS2_IJS5_iEEEEEC2ERKS8_RKS9_) ;  /* 0xfffbf03000007944 */ /* 0x022fea0003c3ffff */
[----:B-1----:R1:W5:Y:S01]  /*47ed0*/  LDL R5, [R1+0x1580] ;  /* 0x0015800001057983 */ /* 0x0023620000100800 */
[----:B------:R-:W-:-:S03]  /*47ee0*/  MOV R6, 0x47f00 ;  /* 0x00047f0000067802 */ /* 0x000fc60000000f00 */
[----:B-1---5:R-:W-:Y:S05]  /*47ef0*/  CALL.REL.NOINC `($_ZN7cutlass13device_kernelIN5flash19enable_sm80_to_sm89INS1_16FlashAttnBwdSm80INS1_25CollectiveMainloopBwdSm80ILi2ELi2EN4cute5tupleIJNS5_1CILi128EEES8_NS7_ILi64EEEEEENS_6half_tEfNS_4arch4Sm80ELb0ELb0ELb1ELb0ELb0ELb0ELb0ELb0ELi2ELi4ELi4ELi4ELb0EEENS1_21CollectiveEpilogueBwdISA_SB_SD_Li256ELb0ELb0ELi2EEENS1_19SingleTileSchedulerILb0ELb0ELb0ELi128EEEEEEEEEvNT_6ParamsE$_ZN4cute3eso3ESOILb1ELb0EJNS_5tupleIJNS_1CILi0EEES4_EEEiEEC2ERKS5_RKi) ;  /* 0xfffbf08000007944 */ /* 0x022fea0003c3ffff */
[----:B-1----:R1:W5:Y:S01]  /*47f00*/  LDL R5, [R1+0x1580] ;  /* 0x0015800001057983 */ /* 0x0023620000100800 */
[----:B------:R-:W-:-:S03]  /*47f10*/  MOV R6, 0x47f30 ;  /* 0x00047f3000067802 */ /* 0x000fc60000000f00 */
[----:B-1---5:R-:W-:Y:S05]  /*47f20*/  CALL.REL.NOINC `($_ZN7cutlass13device_kernelIN5flash19enable_sm80_to_sm89INS1_16FlashAttnBwdSm80INS1_25CollectiveMainloopBwdSm80ILi2ELi2EN4cute5tupleIJNS5_1CILi128EEES8_NS7_ILi64EEEEEENS_6half_tEfNS_4arch4Sm80ELb0ELb0ELb1ELb0ELb0ELb0ELb0ELb0ELi2ELi4ELi4ELi4ELb0EEENS1_21CollectiveEpilogueBwdISA_SB_SD_Li256ELb0ELb0ELi2EEENS1_19SingleTileSchedulerILb0ELb0ELb0ELi128EEEEEEEEEvNT_6ParamsE$_ZN4cute3eso3ESOILb1ELb0EJNS_5tupleIJNS2_IJNS_1CILi1EEENS3_ILi0EEEEEES5_EEENS2_IJNS2_IJS5_S5_EEEiEEEEEC2ERKS7_RKS9_) ;  /* 0xfffbf01000007944 */ /* 0x022fea0003c3ffff */
[----:B-1----:R1:W5:Y:S01]  /*47f30*/  LDL R5, [R1+0x1580] ;  /* 0x0015800001057983 */ /* 0x0023620000100800 */
[----:B------:R-:W-:-:S03]  /*47f40*/  MOV R6, 0x47f60 ;  /* 0x00047f6000067802 */ /* 0x000fc60000000f00 */
[----:B-1---5:R-:W-:Y:S05]  /*47f50*/  CALL.REL.NOINC `($_ZN7cutlass13device_kernelIN5flash19enable_sm80_to_sm89INS1_16FlashAttnBwdSm80INS1_25CollectiveMainloopBwdSm80ILi2ELi2EN4cute5tupleIJNS5_1CILi128EEES8_NS7_ILi64EEEEEENS_6half_tEfNS_4arch4Sm80ELb0ELb0ELb1ELb0ELb0ELb0ELb0ELb0ELi2ELi4ELi4ELi4ELb0EEENS1_21CollectiveEpilogueBwdISA_SB_SD_Li256ELb0ELb0ELi2EEENS1_19SingleTileSchedulerILb0ELb0ELb0ELi128EEEEEEEEEvNT_6ParamsE$_ZN4cute5tupleIJNS0_IJNS0_IJNS0_IJNS_1CILi8EEENS1_ILi1EEEEEES3_EEENS0_IJNS0_IJS3_S3_EEENS1_ILi2EEEEEEEEENS0_IJNS0_IJNS0_IJS3_NS1_ILi0EEEEEESA_EEENS0_IJNS0_IJSA_SA_EEEiEEEEEEEEC2ERKS9_RKSF_) ;  /* 0xfffc046000007944 */ /* 0x022fea0003c3ffff */
[----:B------:R2:W5:Y:S01]  /*47f60*/  LDL R10, [R1+0x1580] ;  /* 0x00158000010a7983 */ /* 0x0005620000100800 */
[----:B------:R-:W-:-:S03]  /*47f70*/  MOV R6, 0x47fa0 ;  /* 0x00047fa000067802 */ /* 0x000fc60000000f00 */
[----:B------:R2:W-:Y:S04]  /*47f80*/  STL.64 [R1+0x15b0], R8 ;  /* 0x0015b00801007387 */ /* 0x0005e80000100a00 */
[----:B-12--5:R-:W-:Y:S05]  /*47f90*/  CALL.REL.NOINC `($_ZN7cutlass13device_kernelIN5flash19enable_sm80_to_sm89INS1_16FlashAttnBwdSm80INS1_25CollectiveMainloopBwdSm80ILi2ELi2EN4cute5tupleIJNS5_1CILi128EEES8_NS7_ILi64EEEEEENS_6half_tEfNS_4arch4Sm80ELb0ELb0ELb1ELb0ELb0ELb0ELb0ELb0ELi2ELi4ELi4ELi4ELb0EEENS1_21CollectiveEpilogueBwdISA_SB_SD_Li256ELb0ELb0ELi2EEENS1_19SingleTileSchedulerILb0ELb0ELb0ELi128EEEEEEEEEvNT_6ParamsE$_ZN4cute3eso3ESOILb0ELb0EJNS_6LayoutINS_5tupleIJNS3_IJNS3_IJNS_1CILi8EEENS4_ILi1EEEEEES6_EEENS3_IJNS3_IJS6_S6_EEENS4_ILi2EEEEEEEEENS3_IJNS3_IJNS3_IJS6_NS4_ILi0EEEEEESD_EEENS3_IJNS3_IJSD_SD_EEEiEEEEEEEENS_10ViewEngineINS_8smem_ptrIPN7cutlass6half_tEEEEEEEC2ERKSJ_RKSQ_) ;  /* 0xfffbda8000007944 */ /* 0x026fea0003c3ffff */
[----:B------:R2:W5:Y:S04]  /*47fa0*/  LDL R6, [R1+0x1580] ;  /* 0x0015800001067983 */ /* 0x0005680000100800 */
[----:B-1----:R2:W5:Y:S01]  /*47fb0*/  LDL.64 R4, [R1+0x1588] ;  /* 0x0015880001047983 */ /* 0x0025620000100a00 */
[----:B------:R-:W-:Y:S02]  /*47fc0*/  MOV R38, R2 ;  /* 0x0000000200267202 */ /* 0x000fe40000000f00 */
[----:B------:R-:W-:Y:S02]  /*47fd0*/  MOV R36, 0x47ff0 ;  /* 0x00047ff000247802 */ /* 0x000fe40000000f00 */
[----:B--2--5:R-:W-:Y:S05]  /*47fe0*/  CALL.REL.NOINC `($_ZN7cutlass13device_kernelIN5flash19enable_sm80_to_sm89INS1_16FlashAttnBwdSm80INS1_25CollectiveMainloopBwdSm80ILi2ELi2EN4cute5tupleIJNS5_1CILi128EEES8_NS7_ILi64EEEEEENS_6half_tEfNS_4arch4Sm80ELb0ELb0ELb1ELb0ELb0ELb0ELb0ELb0ELi2ELi4ELi4ELi4ELb0EEENS1_21CollectiveEpilogueBwdISA_SB_SD_Li256ELb0ELb0ELi2EEENS1_19SingleTileSchedulerILb0ELb0ELb0ELi128EEEEEEEEEvNT_6ParamsE$_ZN4cute3eso3ESOILb1ELb0EJNS_6LayoutINS_5tupleIJNS3_IJNS3_IJNS_1CILi4EEENS4_ILi2EEEEEENS4_ILi1EEEEEES6_EEENS3_IJNS3_IJNS3_IJS8_NS4_ILi32EEEEEENS4_ILi0EEEEEENS4_ILi64EEEEEEEENS_10ViewEngineIPN7cutlass6half_tEEEEEC2ERKSH_RKSM_) ;  /* 0xfffbf17000007944 */ /* 0x024fea0003c3ffff */
[----:B------:R2:W5:Y:S01]  /*47ff0*/  LDL.64 R12, [R1+0x1580] ;  /* 0x00158000010c7983 */ /* 0x0005620000100a00 */
[----:B------:R-:W-:Y:S02]  /*48000*/  MOV R3, R6 ;  /* 0x0000000600037202 */ /* 0x000fe40000000f00 */
[----:B-1----:R-:W-:-:S02]  /*48010*/  MOV R2, 0x48030 ;  /* 0x0004803000027802 */ /* 0x002fc40000000f00 */
[----:B--2--5:R-:W-:Y:S05]  /*48020*/  CALL.REL.NOINC `($_ZN7cutlass13device_kernelIN5flash19enable_sm80_to_sm89INS1_16FlashAttnBwdSm80INS1_25CollectiveMainloopBwdSm80ILi2ELi2EN4cute5tupleIJNS5_1CILi128EEES8_NS7_ILi64EEEEEENS_6half_tEfNS_4arch4Sm80ELb0ELb0ELb1ELb0ELb0ELb0ELb0ELb0ELi2ELi4ELi4ELi4ELb0EEENS1_21CollectiveEpilogueBwdISA_SB_SD_Li256ELb0ELb0ELi2EEENS1_19SingleTileSchedulerILb0ELb0ELb0ELi128EEEEEEEEEvNT_6ParamsE$_ZZN4cute5sliceINS_5tupleIJNS1_IJNS_10UnderscoreENS_1CILi0EEEEEENS1_IJS4_S2_EEEEEENS1_IJNS1_IJNS1_IJNS3_ILi1EEES4_EEES4_EEENS1_IJNS1_IJS4_S4_EEEiEEEEEEEEDaRKT_RKT0_ENKUlRKT_RKT0_E_clIS6_SC_EEDaSM_SP_) ;  /* 0xfffc121000007944 */ /* 0x024fea0003c3ffff */
[----:B------:R-:W-:Y:S02]  /*48030*/  MOV R2, 0x48050 ;  /* 0x0004805000027802 */ /* 0x000fe40000000f00 */
[----:B------:R-:W-:Y:S05]  /*48040*/  CALL.REL.NOINC `($_ZN7cutlass13device_kernelIN5flash19enable_sm80_to_sm89INS1_16FlashAttnBwdSm80INS1_25CollectiveMainloopBwdSm80ILi2ELi2EN4cute5tupleIJNS5_1CILi128EEES8_NS7_ILi64EEEEEENS_6half_tEfNS_4arch4Sm80ELb0ELb0ELb1ELb0ELb0ELb0ELb0ELb0ELi2ELi4ELi4ELi4ELb0EEENS1_21CollectiveEpilogueBwdISA_SB_SD_Li256ELb0ELb0ELi2EEENS1_19SingleTileSchedulerILb0ELb0ELb0ELi128EEEEEEEEEvNT_6ParamsE$_ZZN4cute12filter_tupleINS_5tupleIJNS1_IJNS_10UnderscoreENS_1CILi0EEEEEENS1_IJS4_S2_EEEEEENS1_IJNS1_IJNS1_IJNS3_ILi1EEES4_EEES4_EEENS1_IJNS1_IJS4_S4_EEEiEEEEEEZNS_5sliceIS7_SD_EEDaRKT_RKT0_EUlRKT_RKT0_E_EEDaSH_SK_OT1_ENKUlDpSN_E_clIJNS1_IJS9_EEENS1_IJiEEEEEEDaSU_) ;  /* 0xfffc0ae000007944 */ /* 0x000fea0003c3ffff */
[----:B------:R-:W-:Y:S02]  /*48050*/  MOV R36, 0x48070 ;  /* 0x0004807000247802 */ /* 0x000fe40000000f00 */
[----:B------:R-:W-:Y:S05]  /*48060*/  CALL.REL.NOINC `($_ZN7cutlass13device_kernelIN5flash19enable_sm80_to_sm89INS1_16FlashAttnBwdSm80INS1_25CollectiveMainloopBwdSm80ILi2ELi2EN4cute5tupleIJNS5_1CILi128EEES8_NS7_ILi64EEEEEENS_6half_tEfNS_4arch4Sm80ELb0ELb0ELb1ELb0ELb0ELb0ELb0ELb0ELi2ELi4ELi4ELi4ELb0EEENS1_21CollectiveEpilogueBwdISA_SB_SD_Li256ELb0ELb0ELi2EEENS1_19SingleTileSchedulerILb0ELb0ELb0ELi128EEEEEEEEEvNT_6ParamsE$_ZN4cute5tupleIJNS0_IJNS0_IJNS_1CILi8EEENS1_ILi1EEEEEENS1_ILi2EEEEEENS0_IJNS0_IJS3_NS1_ILi0EEEEEEiEEEEEC2ERKS6_RKS9_) ;  /* 0xfffc05e000007944 */ /* 0x000fea0003c3ffff */
[----:B-1----:R1:W5:Y:S01]  /*48070*/  LDL R3, [R1+0x1580] ;  /* 0x0015800001037983 */ /* 0x0023620000100800 */
[----:B------:R-:W-:-:S03]  /*48080*/  MOV R6, 0x480a0 ;  /* 0x000480a000067802 */ /* 0x000fc60000000f00 */
        /* <DEDUP_REMOVED lines=8> */
[----:B------:R-:W-:-:S03]  /*48110*/  MOV R38, 0x48140 ;  /* 0x0004814000267802 */ /* 0x000fc60000000f00 */
[----:B--2---:R1:W-:Y:S04]  /*48120*/  STL.64 [R1+0x15b0], R2 ;  /* 0x0015b00201007387 */ /* 0x0043e80000100a00 */
[----:B-1----:R-:W-:Y:S05]  /*48130*/  CALL.REL.NOINC `($_ZN7cutlass13device_kernelIN5flash19enable_sm80_to_sm89INS1_16FlashAttnBwdSm80INS1_25CollectiveMainloopBwdSm80ILi2ELi2EN4cute5tupleIJNS5_1CILi128EEES8_NS7_ILi64EEEEEENS_6half_tEfNS_4arch4Sm80ELb0ELb0ELb1ELb0ELb0ELb0ELb0ELb0ELi2ELi4ELi4ELi4ELb0EEENS1_21CollectiveEpilogueBwdISA_SB_SD_Li256ELb0ELb0ELi2EEENS1_19SingleTileSchedulerILb0ELb0ELb0ELi128EEEEEEEEEvNT_6ParamsE$_ZN4cute3eso3ESOILb0ELb0EJNS_6LayoutINS_5tupleIJNS3_IJNS_1CILi8EEENS4_ILi1EEEEEENS4_ILi2EEEEEENS3_IJNS3_IJS6_NS4_ILi0EEEEEEiEEEEENS_10ViewEngineINS_8smem_ptrIPN7cutlass6half_tEEEEEEEC2ERKSD_RKSK_) ;  /* 0xfffbded000007944 */ /* 0x002fea0003c3ffff */
[----:B------:R2:W5:Y:S04]  /*48140*/  LDL R8, [R1+0x1580] ;  /* 0x0015800001087983 */ /* 0x0005680000100800 */
[----:B------:R2:W5:Y:S01]  /*48150*/  LDL.64 R14, [R1+0x1588] ;  /* 0x00158800010e7983 */ /* 0x0005620000100a00 */
[----:B-1----:R-:W-:Y:S02]  /*48160*/  MOV R43, RZ ;  /* 0x000000ff002b7202 */ /* 0x002fe40000000f00 */
[----:B------:R-:W-:Y:S02]  /*48170*/  MOV R42, 0x48190 ;  /* 0x00048190002a7802 */ /* 0x000fe40000000f00 */
[----:B--2--5:R-:W-:Y:S05]  /*48180*/  CALL.REL.NOINC `($_ZN7cutlass13device_kernelIN5flash19enable_sm80_to_sm89INS1_16FlashAttnBwdSm80INS1_25CollectiveMainloopBwdSm80ILi2ELi2EN4cute5tupleIJNS5_1CILi128EEES8_NS7_ILi64EEEEEENS_6half_tEfNS_4arch4Sm80ELb0ELb0ELb1ELb0ELb0ELb0ELb0ELb0ELi2ELi4ELi4ELi4ELb0EEENS1_21CollectiveEpilogueBwdISA_SB_SD_Li256ELb0ELb0ELi2EEENS1_19SingleTileSchedulerILb0ELb0ELb0ELi128EEEEEEEEEvNT_6ParamsE$_ZN4cute3eso3ESOILb1ELb0EJNS_10UnderscoreEiEEC2ERKS2_RKi) ;  /* 0xfffbe74000007944 */ /* 0x024fea0003c3ffff */
[----:B------:R-:W2:Y:S01]  /*48190*/  LDL R37, [R1+0x1580] ;  /* 0x0015800001257983 */ /* 0x000ea20000100800 */
[----:B------:R-:W-:Y:S01]  /*481a0*/  MOV R38, 0x481d0 ;  /* 0x000481d000267802 */ /* 0x000fe20000000f00 */
[----:B--2---:R-:W-:Y:S02]  /*481b0*/  IMAD R37, R8, R37, RZ ;  /* 0x0000002508257224 */ /* 0x004fe400078e02ff */
[----:B-1----:R-:W-:Y:S05]  /*481c0*/  CALL.REL.NOINC `($_ZN7cutlass13device_kernelIN5flash19enable_sm80_to_sm89INS1_16FlashAttnBwdSm80INS1_25CollectiveMainloopBwdSm80ILi2ELi2EN4cute5tupleIJNS5_1CILi128EEES8_NS7_ILi64EEEEEENS_6half_tEfNS_4arch4Sm80ELb0ELb0ELb1ELb0ELb0ELb0ELb0ELb0ELi2ELi4ELi4ELi4ELb0EEENS1_21CollectiveEpilogueBwdISA_SB_SD_Li256ELb0ELb0ELi2EEENS1_19SingleTileSchedulerILb0ELb0ELb0ELi128EEEEEEEEEvNT_6ParamsE$_ZN4cute3eso3ESOILb1ELb0EJNS_6LayoutINS_5tupleIJNS3_IJNS_1CILi8EEENS4_ILi1EEEEEEEEENS3_IJNS3_IJS6_NS4_ILi0EEEEEEEEEEEiEEC2ERKSC_RKi) ;  /* 0xfffbf9e000007944 */ /* 0x002fea0003c3ffff */
[----:B------:R-:W2:Y:S01]  /*481d0*/  LDL R3, [R1+0x1580] ;  /* 0x0015800001037983 */ /* 0x000ea20000100800 */
[----:B------:R-:W-:-:S02]  /*481e0*/  MOV R38, R92 ;  /* 0x0000005c00267202 */ /* 0x000fc40000000f00 */
        /* <DEDUP_REMOVED lines=8> */
[----:B------:R-:W-:Y:S02]  /*48270*/  MOV R42, 0x48290 ;  /* 0x00048290002a7802 */ /* 0x000fe40000000f00 */
[----:B-1---5:R-:W-:Y:S05]  /*48280*/  CALL.REL.NOINC `($_ZN7cutlass13device_kernelIN5flash19enable_sm80_to_sm89INS1_16FlashAttnBwdSm80INS1_25CollectiveMainloopBwdSm80ILi2ELi2EN4cute5tupleIJNS5_1CILi128EEES8_NS7_ILi64EEEEEENS_6half_tEfNS_4arch4Sm80ELb0ELb0ELb1ELb0ELb0ELb0ELb0ELb0ELi2ELi4ELi4ELi4ELb0EEENS1_21CollectiveEpilogueBwdISA_SB_SD_Li256ELb0ELb0ELi2EEENS1_19SingleTileSchedulerILb0ELb0ELb0ELi128EEEEEEEEEvNT_6ParamsE$_ZN4cute3eso3ESOILb1ELb0EJNS_10UnderscoreEiEEC2ERKS2_RKi) ;  /* 0xfffbe64000007944 */ /* 0x022fea0003c3ffff */
[----:B------:R-:W2:Y:S01]  /*48290*/  LDL R5, [R1+0x1580] ;  /* 0x0015800001057983 */ /* 0x000ea20000100800 */
[----:B------:R-:W-:Y:S02]  /*482a0*/  MOV R6, 0x482d0 ;  /* 0x000482d000067802 */ /* 0x000fe40000000f00 */
[----:B--2---:R-:W-:Y:S02]  /*482b0*/  SHF.L.U32 R5, R5, 0x6, RZ ;  /* 0x0000000605057819 */ /* 0x004fe400000006ff */
[----:B-1----:R-:W-:Y:S05]  /*482c0*/  CALL.REL.NOINC `($_ZN7cutlass13device_kernelIN5flash19enable_sm80_to_sm89INS1_16FlashAttnBwdSm80INS1_25CollectiveMainloopBwdSm80ILi2ELi2EN4cute5tupleIJNS5_1CILi128EEES8_NS7_ILi64EEEEEENS_6half_tEfNS_4arch4Sm80ELb0ELb0ELb1ELb0ELb0ELb0ELb0ELb0ELi2ELi4ELi4ELi4ELb0EEENS1_21CollectiveEpilogueBwdISA_SB_SD_Li256ELb0ELb0ELi2EEENS1_19SingleTileSchedulerILb0ELb0ELb0ELi128EEEEEEEEEvNT_6ParamsE$_ZN4cute3eso3ESOILb1ELb0EJNS_6LayoutINS_5tupleIJNS3_IJNS3_IJNS_1CILi4EEENS4_ILi2EEEEEENS4_ILi1EEEEEEEEENS3_IJNS3_IJNS3_IJS8_NS4_ILi32EEEEEENS4_ILi0EEEEEEEEEEEiEEC2ERKSG_RKi) ;  /* 0xfffbee1000007944 */ /* 0x002fea0003c3ffff */
[----:B-1----:R-:W2:Y:S01]  /*482d0*/  LDL R5, [R1+0x1580] ;  /* 0x0015800001057983 */ /* 0x002ea20000100800 */
        /* <DEDUP_REMOVED lines=14> */
[----:B-1----:R1:W5:Y:S01]  /*483c0*/  LDL R3, [R1+0x1580] ;  /* 0x0015800001037983 */ /* 0x0023620000100800 */
[----:B------:R-:W-:-:S03]  /*483d0*/  MOV R6, 0x483f0 ;  /* 0x000483f000067802 */ /* 0x000fc60000000f00 */
[----:B-1---5:R-:W-:Y:S05]  /*483e0*/  CALL.REL.NOINC `($_ZN7cutlass13device_kernelIN5flash19enable_sm80_to_sm89INS1_16FlashAttnBwdSm80INS1_25CollectiveMainloopBwdSm80ILi2ELi2EN4cute5tupleIJNS5_1CILi128EEES8_NS7_ILi64EEEEEENS_6half_tEfNS_4arch4Sm80ELb0ELb0ELb1ELb0ELb0ELb0ELb0ELb0ELi2ELi4ELi4ELi4ELb0EEENS1_21CollectiveEpilogueBwdISA_SB_SD_Li256ELb0ELb0ELi2EEENS1_19SingleTileSchedulerILb0ELb0ELb0ELi128EEEEEEEEEvNT_6ParamsE$_ZN4cute3eso3ESOILb1ELb0EJNS_6LayoutINS_5tupleIJNS3_IJNS3_IJNS_1CILi2EEES5_EEENS4_ILi1EEEEEEEEENS3_IJNS3_IJNS3_IJS7_NS4_ILi16EEEEEENS4_ILi0EEEEEEEEEEENS_10ViewEngineIPjEEEEC2ERKSF_RKSI_) ;  /* 0xfffbec5000007944 */ /* 0x022fea0003c3ffff */
[----:B------:R-:W2:Y:S01]  /*483f0*/  LDL.64 R10, [R1+0x1580] ;  /* 0x00158000010a7983 */ /* 0x000ea20000100a00 */
[----:B------:R-:W-:Y:S01]  /*48400*/  IADD3 R3, R3, -c[0x0][0x18], RZ ;  /* 0x8000060003037a10 */ /* 0x000fe20007ffe0ff */
[----:B------:R-:W-:Y:S01]  /*48410*/  IMAD.MOV.U32 R43, RZ, RZ, 0x1 ;  /* 0x00000001ff2b7424 */ /* 0x000fe200078e00ff */
[----:B------:R-:W-:-:S03]  /*48420*/  MOV R42, 0x48490 ;  /* 0x00048490002a7802 */ /* 0x000fc60000000f00 */
[----:B-1----:R-:W2:Y:S04]  /*48430*/  LDSM.16.MT88.4 R4, [R3] ;  /* 0x000000000304783b */ /* 0x002ea80000004200 */
[----:B--2---:R1:W-:Y:S04]  /*48440*/  ST.E [R10.64], R4 ;  /* 0x000000040a007985 */ /* 0x0043e8000c101908 */
[----:B------:R1:W-:Y:S04]  /*48450*/  ST.E [R10.64+0x4], R5 ;  /* 0x000004050a007985 */ /* 0x0003e8000c101908 */
[----:B------:R1:W-:Y:S04]  /*48460*/  ST.E [R10.64+0x40], R6 ;  /* 0x000040060a007985 */ /* 0x0003e8000c101908 */
[----:B------:R1:W-:Y:S02]  /*48470*/  ST.E [R10.64+0x44], R7 ;  /* 0x000044070a007985 */ /* 0x0003e4000c101908 */
[----:B-1----:R-:W-:Y:S05]  /*48480*/  CALL.REL.NOINC `($_ZN7cutlass13device_kernelIN5flash19enable_sm80_to_sm89INS1_16FlashAttnBwdSm80INS1_25CollectiveMainloopBwdSm80ILi2ELi2EN4cute5tupleIJNS5_1CILi128EEES8_NS7_ILi64EEEEEENS_6half_tEfNS_4arch4Sm80ELb0ELb0ELb1ELb0ELb0ELb0ELb0ELb0ELi2ELi4ELi4ELi4ELb0EEENS1_21CollectiveEpilogueBwdISA_SB_SD_Li256ELb0ELb0ELi2EEENS1_19SingleTileSchedulerILb0ELb0ELb0ELi128EEEEEEEEEvNT_6ParamsE$_ZN4cute3eso3ESOILb1ELb0EJNS_10UnderscoreEiEEC2ERKS2_RKi) ;  /* 0xfffbe44000007944 */ /* 0x002fea0003c3ffff */
[----:B------:R-:W2:Y:S01]  /*48490*/  LDL R37, [R1+0x1580] ;  /* 0x0015800001257983 */ /* 0x000ea20000100800 */
[----:B------:R-:W-:Y:S01]  /*484a0*/  MOV R38, 0x484d0 ;  /* 0x000484d000267802 */ /* 0x000fe20000000f00 */
[----:B--2---:R-:W-:-:S02]  /*484b0*/  IMAD R37, R8, R37, RZ ;  /* 0x0000002508257224 */ /* 0x004fc400078e02ff */
        /* <DEDUP_REMOVED lines=37> */
[----:B------:R-:W-:Y:S01]  /*48710*/  CS2R R30, SRZ ;  /* 0x00000000001e7805 */ /* 0x000fe2000001ff00 */
[----:B------:R-:W-:Y:S01]  /*48720*/  CS2R R28, SRZ ;  /* 0x00000000001c7805 */ /* 0x000fe2000001ff00 */
[----:B------:R-:W-:Y:S01]  /*48730*/  CS2R R34, SRZ ;  /* 0x0000000000227805 */ /* 0x000fe2000001ff00 */
[----:B------:R-:W-:Y:S01]  /*48740*/  CS2R R32, SRZ ;  /* 0x0000000000207805 */ /* 0x000fe2000001ff00 */
[----:B-1----:R-:W2:Y:S01]  /*48750*/  LDSM.16.MT88.4 R4, [R3] ;  /* 0x000000000304783b */ /* 0x002ea20000004200 */
        /* <DEDUP_REMOVED lines=9> */
[----:B--2---:R-:W-:Y:S04]  /*487f0*/  ST.E [R8.64], R4 ;  /* 0x0000000408007985 */ /* 0x004fe8000c101908 */
[----:B------:R1:W-:Y:S04]  /*48800*/  ST.E [R8.64+0x4], R5 ;  /* 0x0000040508007985 */ /* 0x0003e8000c101908 */
[----:B------:R-:W-:Y:S04]  /*48810*/  ST.E [R8.64+0x40], R6 ;  /* 0x0000400608007985 */ /* 0x000fe8000c101908 */
[----:B------:R2:W-:Y:S01]  /*48820*/  ST.E [R8.64+0x44], R7 ;  /* 0x0000440708007985 */ /* 0x0005e2000c101908 */
[----:B-1----:R-:W-:Y:S01]  /*48830*/  CS2R R4, SRZ ;  /* 0x0000000000047805 */ /* 0x002fe2000001ff00 */
[----:B--2---:R-:W-:Y:S01]  /*48840*/  CS2R R8, SRZ ;  /* 0x0000000000087805 */ /* 0x004fe2000001ff00 */
[----:B------:R-:W-:-:S02]  /*48850*/  CS2R R6, SRZ ;  /* 0x0000000000067805 */ /* 0x000fc4000001ff00 */
.L_x_940:
[----:B------:R-:W-:Y:S11]  /*48860*/  ISETP.NE.AND P1, PT, R50, 0x7, PT ;  /* 0x000000073200780c */ /* 0x000ff60003f25270 */
[----:B------:R-:W-:Y:S02]  /*48870*/  @!UPT UIADD3 URZ, URZ, URZ, URZ ;  /* 0x0000003f3f3ff290 */ /* 0x000fe4000fffe03f */
[----:B------:R-:W-:-:S05]  /*48880*/  @!P1 BRA `(.L_x_939) ;  /* 0x00000f8000009947 */ /* 0x000fca0003800000 */
[----:B------:R-:W-:Y:S02]  /*48890*/  IADD3 R40, R50, 0x1, RZ ;  /* 0x0000000132287810 */ /* 0x000fe40007ffe0ff */
[----:B------:R-:W-:Y:S03]  /*488a0*/  MOV R42, 0x488d0 ;  /* 0x000488d0002a7802 */ /* 0x000fe60000000f00 */
[----:B------:R-:W-:Y:S02]  /*488b0*/  IMAD.MOV.U32 R3, RZ, RZ, R40 ;  /* 0x000000ffff037224 */ /* 0x000fe400078e0028 */
[----:B------:R-:W-:Y:S05]  /*488c0*/  CALL.REL.NOINC `($_ZN7cutlass13device_kernelIN5flash19enable_sm80_to_sm89INS1_16FlashAttnBwdSm80INS1_25CollectiveMainloopBwdSm80ILi2ELi2EN4cute5tupleIJNS5_1CILi128EEES8_NS7_ILi64EEEEEENS_6half_tEfNS_4arch4Sm80ELb0ELb0ELb1ELb0ELb0ELb0ELb0ELb0ELi2ELi4ELi4ELi4ELb0EEENS1_21CollectiveEpilogueBwdISA_SB_SD_Li256ELb0ELb0ELi2EEENS1_19SingleTileSchedulerILb0ELb0ELb0ELi128EEEEEEEEEvNT_6ParamsE$_ZN4cute3eso3ESOILb1ELb0EJNS_10UnderscoreES2_iEEC2ERKS2_S5_RKi) ;  /* 0xfffbdfc000007944 */ /* 0x000fea0003c3ffff */
[----:B------:R-:W2:Y:S04]  /*488d0*/  LDL R37, [R1+0x1580] ;  /* 0x0015800001257983 */ /* 0x000ea80000100800 */
[----:B------:R-:W3:Y:S04]  /*488e0*/  LD.E R38, [R104.64] ;  /* 0x0000000868267980 */ /* 0x000ee8000c101900 */
[----:B-1----:R-:W4:Y:S01]  /*488f0*/  LD.E R2, [R104.64+0x4] ;  /* 0x0000040868027980 */ /* 0x002f22000c101900 */
[----:B--2---:R-:W-:Y:S04]  /*48900*/  SHF.R.S32.HI R36, RZ, 0x1f, R37 ;  /* 0x0000001fff247819 */ /* 0x004fe80000011425 */
[----:B------:R-:W-:Y:S04]  /*48910*/  LEA.HI R3, R36, R37, RZ, 0x2 ;  /* 0x0000002524037211 */ /* 0x000fe800078f10ff */
[C---:B------:R-:W-:Y:S01]  /*48920*/  LOP3.LUT R42, R3.reuse, 0xfffffffc, RZ, 0xc0, !PT ;  /* 0xfffffffc032a7812 */ /* 0x040fe200078ec0ff */
[----:B------:R-:W-:Y:S04]  /*48930*/  IMAD.SHL.U32 R3, R3, 0x800, RZ ;  /* 0x0000080003037824 */ /* 0x000fe800078e00ff */
[----:B------:R-:W-:Y:S01]  /*48940*/  IMAD.IADD R42, R37, 0x1, -R42 ;  /* 0x00000001252a7824 */ /* 0x000fe200078e0a2a */
[----:B------:R-:W-:Y:S04]  /*48950*/  LOP3.LUT R3, R3, 0xffffe000, RZ, 0xc0, !PT ;  /* 0xffffe00003037812 */ /* 0x000fe800078ec0ff */
[----:B------:R-:W-:Y:S04]  /*48960*/  LEA.HI R36, R42, R42, RZ, 0x1 ;  /* 0x0000002a2a247211 */ /* 0x000fe800078f08ff */
[----:B------:R-:W-:Y:S02]  /*48970*/  LOP3.LUT R37, R36, 0xfffffffe, RZ, 0xc0, !PT ;  /* 0xfffffffe24257812 */ /* 0x000fe400078ec0ff */
[----:B------:R-:W-:Y:S03]  /*48980*/  SHF.R.S32.HI R36, RZ, 0x1, R36 ;  /* 0x00000001ff247819 */ /* 0x000fe60000011424 */
[----:B------:R-:W-:Y:S04]  /*48990*/  IMAD.IADD R37, R42, 0x1, -R37 ;  /* 0x000000012a257824 */ /* 0x000fe800078e0a25 */
[----:B---3--:R-:W-:Y:S04]  /*489a0*/  IMAD R3, R37, R38, R3 ;  /* 0x0000002625037224 */ /* 0x008fe800078e0203 */
[----:B----4-:R-:W-:Y:S01]  /*489b0*/  IMAD R3, R36, R2, R3 ;  /* 0x0000000224037224 */ /* 0x010fe200078e0203 */
[----:B------:R-:W-:Y:S02]  /*489c0*/  MOV R36, 0x489e0 ;  /* 0x000489e000247802 */ /* 0x000fe40000000f00 */
[----:B------:R-:W-:Y:S05]  /*489d0*/  CALL.REL.NOINC `($_ZN7cutlass13device_kernelIN5flash19enable_sm80_to_sm89INS1_16FlashAttnBwdSm80INS1_25CollectiveMainloopBwdSm80ILi2ELi2EN4cute5tupleIJNS5_1CILi128EEES8_NS7_ILi64EEEEEENS_6half_tEfNS_4arch4Sm80ELb0ELb0ELb1ELb0ELb0ELb0ELb0ELb0ELi2ELi4ELi4ELi4ELb0EEENS1_21CollectiveEpilogueBwdISA_SB_SD_Li256ELb0ELb0ELi2EEENS1_19SingleTileSchedulerILb0ELb0ELb0ELi128EEEEEEEEEvNT_6ParamsE$_ZN4cute3eso3ESOILb1ELb0EJNS_6LayoutINS_5tupleIJNS3_IJNS_1CILi8EEENS4_ILi1EEEEEENS4_ILi2EEEEEENS3_IJNS3_IJS6_NS4_ILi0EEEEEENS4_ILi4096EEEEEEEEiEEC2ERKSE_RKi) ;  /* 0xfffbf45000007944 */ /* 0x000fea0003c3ffff */
[----:B-1----:R-:W2:Y:S01]  /*489e0*/  LDL R3, [R1+0x1580] ;  /* 0x0015800001037983 */ /* 0x002ea20000100800 */
[----:B------:R-:W-:Y:S01]  /*489f0*/  MOV R42, 0x48a50 ;  /* 0x00048a50002a7802 */ /* 0x000fe20000000f00 */
[----:B------:R-:W-:Y:S02]  /*48a00*/  IMAD.MOV.U32 R38, RZ, RZ, R92 ;  /* 0x000000ffff267224 */ /* 0x000fe400078e005c */
[----:B------:R-:W2:Y:S02]  /*48a10*/  LD.E.64 R36, [R104.64+0x8] ;  /* 0x0000080868247980 */ /* 0x000ea4000c101b00 */
[C---:B--2---:R-:W-:Y:S04]  /*48a20*/  LEA R2, P1, R3.reuse, R36, 0x1 ;  /* 0x0000002403027211 */ /* 0x044fe800078208ff */
[----:B------:R-:W-:Y:S04]  /*48a30*/  LEA.HI.X.SX32 R3, R3, R37, 0x1, P1 ;  /* 0x0000002503037211 */ /* 0x000fe800008f0eff */
[----:B------:R-:W-:Y:S05]  /*48a40*/  CALL.REL.NOINC `($_ZN7cutlass13device_kernelIN5flash19enable_sm80_to_sm89INS1_16FlashAttnBwdSm80INS1_25CollectiveMainloopBwdSm80ILi2ELi2EN4cute5tupleIJNS5_1CILi128EEES8_NS7_ILi64EEEEEENS_6half_tEfNS_4arch4Sm80ELb0ELb0ELb1ELb0ELb0ELb0ELb0ELb0ELi2ELi4ELi4ELi4ELb0EEENS1_21CollectiveEpilogueBwdISA_SB_SD_Li256ELb0ELb0ELi2EEENS1_19SingleTileSchedulerILb0ELb0ELb0ELi128EEEEEEEEEvNT_6ParamsE$_ZN4cute8smem_ptrIPN7cutlass6half_tEECI1NS_12iter_adaptorIS3_S4_EEES3_) ;  /* 0xfffbff2000007944 */ /* 0x000fea0003c3ffff */
[----:B-1----:R1:W5:Y:S01]  /*48a50*/  LDL.64 R2, [R1+0x1580] ;  /* 0x0015800001027983 */ /* 0x0023620000100a00 */
[----:B------:R-:W-:Y:S03]  /*48a60*/  MOV R38, 0x48a80 ;  /* 0x00048a8000267802 */ /* 0x000fe60000000f00 */
[----:B-1---5:R-:W-:Y:S05]  /*48a70*/  CALL.REL.NOINC `($_ZN7cutlass13device_kernelIN5flash19enable_sm80_to_sm89INS1_16FlashAttnBwdSm80INS1_25CollectiveMainloopBwdSm80ILi2ELi2EN4cute5tupleIJNS5_1CILi128EEES8_NS7_ILi64EEEEEENS_6half_tEfNS_4arch4Sm80ELb0ELb0ELb1ELb0ELb0ELb0ELb0ELb0ELi2ELi4ELi4ELi4ELb0EEENS1_21CollectiveEpilogueBwdISA_SB_SD_Li256ELb0ELb0ELi2EEENS1_19SingleTileSchedulerILb0ELb0ELb0ELi128EEEEEEEEEvNT_6ParamsE$_ZN4cute3eso3ESOILb1ELb0EJNS_6LayoutINS_5tupleIJNS3_IJNS_1CILi8EEENS4_ILi1EEEEEENS4_ILi2EEEEEENS3_IJNS3_IJS6_NS4_ILi0EEEEEENS4_ILi4096EEEEEEEENS_10ViewEngineINS_8smem_ptrIPN7cutlass6half_tEEEEEEEC2ERKSE_RKSL_) ;  /* 0xfffbf37000007944 */ /* 0x022fea0003c3ffff */
[----:B-1----:R-:W-:Y:S01]  /*48a80*/  MOV R3, R40 ;  /* 0x0000002800037202 */ /* 0x002fe20000000f00 */
[----:B------:R1:W5:Y:S01]  /*48a90*/  LDL.64 R36, [R1+0x1580] ;  /* 0x0015800001247983 */ /* 0x0003620000100a00 */
[----:B------:R-:W-:Y:S03]  /*48aa0*/  MOV R42, 0x48ac0 ;  /* 0x00048ac0002a7802 */ /* 0x000fe60000000f00 */
[----:B-1---5:R-:W-:Y:S05]  /*48ab0*/  CALL.REL.NOINC `($_ZN7cutlass13device_kernelIN5flash19enable_sm80_to_sm89INS1_16FlashAttnBwdSm80INS1_25CollectiveMainloopBwdSm80ILi2ELi2EN4cute5tupleIJNS5_1CILi128EEES8_NS7_ILi64EEEEEENS_6half_tEfNS_4arch4Sm80ELb0ELb0ELb1ELb0ELb0ELb0ELb0ELb0ELi2ELi4ELi4ELi4ELb0EEENS1_21CollectiveEpilogueBwdISA_SB_SD_Li256ELb0ELb0ELi2EEENS1_19SingleTileSchedulerILb0ELb0ELb0ELi128EEEEEEEEEvNT_6ParamsE$_ZN4cute3eso3ESOILb1ELb0EJNS_10UnderscoreES2_iEEC2ERKS2_S5_RKi) ;  /* 0xfffbddd000007944 */ /* 0x022fea0003c3ffff */
[----:B------:R-:W-:Y:S01]  /*48ac0*/  MOV R38, 0x48b60 ;  /* 0x00048b6000267802 */ /* 0x000fe20000000f00 */
[----:B------:R-:W2:Y:S02]  /*48ad0*/  LDL R39, [R1+0x1580] ;  /* 0x0015800001277983 */ /* 0x000ea40000100800 */
[----:B-12---:R-:W-:Y:S04]  /*48ae0*/  SHF.R.S32.HI R2, RZ, 0x1f, R39 ;  /* 0x0000001fff027819 */ /* 0x006fe80000011427 */
[----:B------:R-:W-:Y:S04]  /*48af0*/  LEA.HI R3, R2, R39, RZ, 0x2 ;  /* 0x0000002702037211 */ /* 0x000fe800078f10ff */
[C---:B------:R-:W-:Y:S01]  /*48b00*/  LOP3.LUT R2, R3.reuse, 0x7fffffc, RZ, 0xc0, !PT ;  /* 0x07fffffc03027812 */ /* 0x040fe200078ec0ff */
[----:B------:R-:W-:Y:S04]  /*48b10*/  IMAD.SHL.U32 R3, R3, 0x4, RZ ;  /* 0x0000000403037824 */ /* 0x000fe800078e00ff */
[----:B------:R-:W-:Y:S01]  /*48b20*/  IMAD.IADD R2, R39, 0x1, -R2 ;  /* 0x0000000127027824 */ /* 0x000fe200078e0a02 */
[----:B------:R-:W-:Y:S05]  /*48b30*/  LOP3.LUT R3, R3, 0xfffffff0, RZ, 0xc0, !PT ;  /* 0xfffffff003037812 */ /* 0x000fea00078ec0ff */
[----:B------:R-:W-:Y:S02]  /*48b40*/  IMAD R3, R2, 0x20, R3 ;  /* 0x0000002002037824 */ /* 0x000fe400078e0203 */
[----:B------:R-:W-:Y:S05]  /*48b50*/  CALL.REL.NOINC `($_ZN7cutlass13device_kernelIN5flash19enable_sm80_to_sm89INS1_16FlashAttnBwdSm80INS1_25CollectiveMainloopBwdSm80ILi2ELi2EN4cute5tupleIJNS5_1CILi128EEES8_NS7_ILi64EEEEEENS_6half_tEfNS_4arch4Sm80ELb0ELb0ELb1ELb0ELb0ELb0ELb0ELb0ELi2ELi4ELi4ELi4ELb0EEENS1_21CollectiveEpilogueBwdISA_SB_SD_Li256ELb0ELb0ELi2EEENS1_19SingleTileSchedulerILb0ELb0ELb0ELi128EEEEEEEEEvNT_6ParamsE$_ZN4cute3eso3ESOILb1ELb0EJNS_6LayoutINS_5tupleIJNS3_IJNS_1CILi8EEENS4_ILi1EEEEEENS4_ILi2EEEEEENS3_IJNS3_IJS6_NS4_ILi0EEEEEES5_EEEEEiEEC2ERKSD_RKi) ;  /* 0xfffbf46000007944 */ /* 0x000fea0003c3ffff */
[----:B------:R-:W-:Y:S01]  /*48b60*/  MOV R48, 0x48bb0 ;  /* 0x00048bb000307802 */ /* 0x000fe20000000f00 */
[----:B------:R-:W2:Y:S02]  /*48b70*/  LDL R39, [R1+0x1580] ;  /* 0x0015800001277983 */ /* 0x000ea40000100800 */
[C---:B--2---:R-:W-:Y:S04]  /*48b80*/  LEA R38, P1, R39.reuse, R100, 0x1 ;  /* 0x0000006427267211 */ /* 0x044fe800078208ff */
[----:B------:R-:W-:Y:S04]  /*48b90*/  LEA.HI.X.SX32 R39, R39, R101, 0x1, P1 ;  /* 0x0000006527277211 */ /* 0x000fe800008f0eff */
[----:B-1----:R-:W-:Y:S05]  /*48ba0*/  CALL.REL.NOINC `($_ZN7cutlass13device_kernelIN5flash19enable_sm80_to_sm89INS1_16FlashAttnBwdSm80INS1_25CollectiveMainloopBwdSm80ILi2ELi2EN4cute5tupleIJNS5_1CILi128EEES8_NS7_ILi64EEEEEENS_6half_tEfNS_4arch4Sm80ELb0ELb0ELb1ELb0ELb0ELb0ELb0ELb0ELi2ELi4ELi4ELi4ELb0EEENS1_21CollectiveEpilogueBwdISA_SB_SD_Li256ELb0ELb0ELi2EEENS1_19SingleTileSchedulerILb0ELb0ELb0ELi128EEEEEEEEEvNT_6ParamsE$_ZN4cute3eso3ESOILb1ELb0EJNS_6LayoutINS_5tupleIJNS3_IJNS_1CILi8EEENS4_ILi1EEEEEENS4_ILi2EEEEEENS3_IJNS3_IJS6_NS4_ILi0EEEEEES5_EEEEENS_10ViewEngineIPN7cutlass6half_tEEEEEC2ERKSD_RKSI_) ;  /* 0xfffbf3d000007944 */ /* 0x002fea0003c3ffff */
[----:B------:R2:W5:Y:S01]  /*48bb0*/  LDL.64 R2, [R1+0x1580] ;  /* 0x0015800001027983 */ /* 0x0005620000100a00 */
[----:B-1----:R-:W-:Y:S03]  /*48bc0*/  MOV R42, 0x48be0 ;  /* 0x00048be0002a7802 */ /* 0x002fe60000000f00 */
[----:B--2--5:R-:W-:Y:S05]  /*48bd0*/  CALL.REL.NOINC `($_ZN7cutlass13device_kernelIN5flash19enable_sm80_to_sm89INS1_16FlashAttnBwdSm80INS1_25CollectiveMainloopBwdSm80ILi2ELi2EN4cute5tupleIJNS5_1CILi128EEES8_NS7_ILi64EEEEEENS_6half_tEfNS_4arch4Sm80ELb0ELb0ELb1ELb0ELb0ELb0ELb0ELb0ELi2ELi4ELi4ELi4ELb0EEENS1_21CollectiveEpilogueBwdISA_SB_SD_Li256ELb0ELb0ELi2EEENS1_19SingleTileSchedulerILb0ELb0ELb0ELi128EEEEEEEEEvNT_6ParamsE$_ZN4cute3eso3ESOILb1ELb0EJNS_6LayoutINS_5tupleIJNS3_IJNS_1CILi8EEENS4_ILi1EEEEEENS3_IJNS4_ILi2EEEEEEEEENS3_IJNS3_IJS6_NS4_ILi0EEEEEENS3_IJNS4_ILi4096EEEEEEEEEEENS_10ViewEngineINS_8smem_ptrIPN7cutlass6half_tEEEEEEEC2ERKSG_RKSN_) ;  /* 0xfffbf01000007944 */ /* 0x024fea0003c3ffff */
[----:B-1----:R1:W5:Y:S01]  /*48be0*/  LDL.64 R36, [R1+0x1580] ;  /* 0x0015800001247983 */ /* 0x0023620000100a00 */
[----:B------:R-:W-:Y:S03]  /*48bf0*/  MOV R42, 0x48c10 ;  /* 0x00048c10002a7802 */ /* 0x000fe60000000f00 */
[----:B-1---5:R-:W-:Y:S05]  /*48c00*/  CALL.REL.NOINC `($_ZN7cutlass13device_kernelIN5flash19enable_sm80_to_sm89INS1_16FlashAttnBwdSm80INS1_25CollectiveMainloopBwdSm80ILi2ELi2EN4cute5tupleIJNS5_1CILi128EEES8_NS7_ILi64EEEEEENS_6half_tEfNS_4arch4Sm80ELb0ELb0ELb1ELb0ELb0ELb0ELb0ELb0ELi2ELi4ELi4ELi4ELb0EEENS1_21CollectiveEpilogueBwdISA_SB_SD_Li256ELb0ELb0ELi2EEENS1_19SingleTileSchedulerILb0ELb0ELb0ELi128EEEEEEEEEvNT_6ParamsE$_ZN4cute3eso3ESOILb1ELb0EJNS_6LayoutINS_5tupleIJNS3_IJNS_1CILi8EEENS4_ILi1EEEEEENS3_IJNS4_ILi2EEEEEEEEENS3_IJNS3_IJS6_NS4_ILi0EEEEEENS3_IJS5_EEEEEEEENS_10ViewEngineIPN7cutlass6half_tEEEEEC2ERKSF_RKSK_) ;  /* 0xfffbf0e000007944 */ /* 0x022fea0003c3ffff */
[----:B-1----:R1:W5:Y:S01]  /*48c10*/  LDL.64 R2, [R1+0x1580] ;  /* 0x0015800001027983 */ /* 0x0023620000100a00 */
[----:B------:R-:W-:Y:S03]  /*48c20*/  MOV R42, 0x48c40 ;  /* 0x00048c40002a7802 */ /* 0x000fe60000000f00 */
[----:B-1---5:R-:W-:Y:S05]  /*48c30*/  CALL.REL.NOINC `($_ZN7cutlass13device_kernelIN5flash19enable_sm80_to_sm89INS1_16FlashAttnBwdSm80INS1_25CollectiveMainloopBwdSm80ILi2ELi2EN4cute5tupleIJNS5_1CILi128EEES8_NS7_ILi64EEEEEENS_6half_tEfNS_4arch4Sm80ELb0ELb0ELb1ELb0ELb0ELb0ELb0ELb0ELi2ELi4ELi4ELi4ELb0EEENS1_21CollectiveEpilogueBwdISA_SB_SD_Li256ELb0ELb0ELi2EEENS1_19SingleTileSchedulerILb0ELb0ELb0ELi128EEEEEEEEEvNT_6ParamsE$_ZN4cute3eso3ESOILb1ELb0EJNS_6LayoutINS_5tupleIJNS3_IJNS3_IJNS_1CILi8EEENS4_ILi1EEEEEES6_EEENS3_IJNS3_IJS6_S6_EEENS4_ILi2EEEEEEEEENS3_IJNS3_IJNS3_IJS6_NS4_ILi0EEEEEESD_EEENS3_IJNS3_IJSD_SD_EEES5_EEEEEEEENS_10ViewEngineIPN7cutlass6half_tEEEEEC2ERKSJ_RKSO_) ;  /* 0xfffbe6e000007944 */ /* 0x022fea0003c3ffff */
[----:B-1----:R1:W5:Y:S01]  /*48c40*/  LDL.64 R38, [R1+0x1580] ;  /* 0x0015800001267983 */ /* 0x0023620000100a00 */
[----:B------:R-:W-:Y:S03]  /*48c50*/  MOV R42, 0x48c70 ;  /* 0x00048c70002a7802 */ /* 0x000fe60000000f00 */
[----:B-1---5:R-:W-:Y:S05]  /*48c60*/  CALL.REL.NOINC `($_ZN7cutlass13device_kernelIN5flash19enable_sm80_to_sm89INS1_16FlashAttnBwdSm80INS1_25CollectiveMainloopBwdSm80ILi2ELi2EN4cute5tupleIJNS5_1CILi128EEES8_NS7_ILi64EEEEEENS_6half_tEfNS_4arch4Sm80ELb0ELb0ELb1ELb0ELb0ELb0ELb0ELb0ELi2ELi4ELi4ELi4ELb0EEENS1_21CollectiveEpilogueBwdISA_SB_SD_Li256ELb0ELb0ELi2EEENS1_19SingleTileSchedulerILb0ELb0ELb0ELi128EEEEEEEEEvNT_6ParamsE$_ZN4cute3eso3ESOILb1ELb0EJNS_6LayoutINS_5tupleIJNS3_IJNS3_IJNS_1CILi8EEENS4_ILi1EEEEEES6_EEENS3_IJNS3_IJS6_S6_EEENS4_ILi2EEEEEEEEENS3_IJNS3_IJNS3_IJS6_NS4_ILi0EEEEEESD_EEENS3_IJNS3_IJSD_SD_EEENS4_ILi4096EEEEEEEEEEENS_10ViewEngineINS_8smem_ptrIPN7cutlass6half_tEEEEEEEC2ERKSK_RKSR_) ;  /* 0xfffbe5f000007944 */ /* 0x022fea0003c3ffff */
[----:B-1----:R1:W5:Y:S01]  /*48c70*/  LDL.64 R2, [R1+0x1580] ;  /* 0x0015800001027983 */ /* 0x0023620000100a00 */
[----:B------:R-:W-:Y:S03]  /*48c80*/  MOV R48, 0x48ca0 ;  /* 0x00048ca000307802 */ /* 0x000fe60000000f00 */
[----:B-1---5:R-:W-:Y:S05]  /*48c90*/  CALL.REL.NOINC `($_ZN7cutlass13device_kernelIN5flash19enable_sm80_to_sm89INS1_16FlashAttnBwdSm80INS1_25CollectiveMainloopBwdSm80ILi2ELi2EN4cute5tupleIJNS5_1CILi128EEES8_NS7_ILi64EEEEEENS_6half_tEfNS_4arch4Sm80ELb0ELb0ELb1ELb0ELb0ELb0ELb0ELb0ELi2ELi4ELi4ELi4ELb0EEENS1_21CollectiveEpilogueBwdISA_SB_SD_Li256ELb0ELb0ELi2EEENS1_19SingleTileSchedulerILb0ELb0ELb0ELi128EEEEEEEEEvNT_6ParamsE$_ZN4cute3eso3ESOILb1ELb0EJNS_6LayoutINS_5tupleIJNS3_IJNS_1CILi8EEENS4_ILi1EEEEEENS4_ILi2EEEEEENS3_IJNS3_IJS6_NS4_ILi0EEEEEES5_EEEEENS_10ViewEngineIPN7cutlass6half_tEEEEEC2ERKSD_RKSI_) ;  /* 0xfffbf2e000007944 */ /* 0x022fea0003c3ffff */
[----:B-1----:R-:W-:Y:S01]  /*48ca0*/  MOV R38, R92 ;  /* 0x0000005c00267202 */ /* 0x002fe20000000f00 */
[----:B------:R1:W5:Y:S01]  /*48cb0*/  LDL.64 R44, [R1+0x1580] ;  /* 0x00158000012c7983 */ /* 0x0003620000100a00 */
[----:B------:R-:W-:Y:S03]  /*48cc0*/  MOV R42, 0x48ce0 ;  /* 0x00048ce0002a7802 */ /* 0x000fe60000000f00 */
[----:B-1---5:R-:W-:Y:S05]  /*48cd0*/  CALL.REL.NOINC `($_ZN7cutlass13device_kernelIN5flash19enable_sm80_to_sm89INS1_16FlashAttnBwdSm80INS1_25CollectiveMainloopBwdSm80ILi2ELi2EN4cute5tupleIJNS5_1CILi128EEES8_NS7_ILi64EEEEEENS_6half_tEfNS_4arch4Sm80ELb0ELb0ELb1ELb0ELb0ELb0ELb0ELb0ELi2ELi4ELi4ELi4ELb0EEENS1_21CollectiveEpilogueBwdISA_SB_SD_Li256ELb0ELb0ELi2EEENS1_19SingleTileSchedulerILb0ELb0ELb0ELi128EEEEEEEEEvNT_6ParamsE$_ZN4cute8smem_ptrIPN7cutlass6half_tEECI1NS_12iter_adaptorIS3_S4_EEES3_) ;  /* 0xfffbfc9000007944 */ /* 0x022fea0003c3ffff */
[----:B-1----:R1:W5:Y:S01]  /*48ce0*/  LDL.64 R2, [R1+0x1580] ;  /* 0x0015800001027983 */ /* 0x0023620000100a00 */
[----:B------:R-:W-:Y:S03]  /*48cf0*/  MOV R38, 0x48d10 ;  /* 0x00048d1000267802 */ /* 0x000fe60000000f00 */
[----:B-1---5:R-:W-:Y:S05]  /*48d00*/  CALL.REL.NOINC `($_ZN7cutlass13device_kernelIN5flash19enable_sm80_to_sm89INS1_16FlashAttnBwdSm80INS1_25CollectiveMainloopBwdSm80ILi2ELi2EN4cute5tupleIJNS5_1CILi128EEES8_NS7_ILi64EEEEEENS_6half_tEfNS_4arch4Sm80ELb0ELb0ELb1ELb0ELb0ELb0ELb0ELb0ELi2ELi4ELi4ELi4ELb0EEENS1_21CollectiveEpilogueBwdISA_SB_SD_Li256ELb0ELb0ELi2EEENS1_19SingleTileSchedulerILb0ELb0ELb0ELi128EEEEEEEEEvNT_6ParamsE$_ZN4cute3eso3ESOILb1ELb0EJNS_6LayoutINS_5tupleIJNS3_IJNS_1CILi8EEENS4_ILi1EEEEEENS4_ILi2EEEEEENS3_IJNS3_IJS6_NS4_ILi0EEEEEENS4_ILi4096EEEEEEEENS_10ViewEngineINS_8smem_ptrIPN7cutlass6half_tEEEEEEEC2ERKSE_RKSL_) ;  /* 0xfffbf0e000007944 */ /* 0x022fea0003c3ffff */
[----:B------:R-:W-:Y:S01]  /*48d10*/  MOV R43, RZ ;  /* 0x000000ff002b7202 */ /* 0x000fe20000000f00 */
[----:B------:R2:W5:Y:S01]  /*48d20*/  LDL.64 R46, [R1+0x1580] ;  /* 0x00158000012e7983 */ /* 0x0005620000100a00 */
[----:B------:R-:W-:Y:S03]  /*48d30*/  MOV R42, 0x48d50 ;  /* 0x00048d50002a7802 */ /* 0x000fe60000000f00 */
[----:B-12--5:R-:W-:Y:S05]  /*48d40*/  CALL.REL.NOINC `($_ZN7cutlass13device_kernelIN5flash19enable_sm80_to_sm89INS1_16FlashAttnBwdSm80INS1_25CollectiveMainloopBwdSm80ILi2ELi2EN4cute5tupleIJNS5_1CILi128EEES8_NS7_ILi64EEEEEENS_6half_tEfNS_4arch4Sm80ELb0ELb0ELb1ELb0ELb0ELb0ELb0ELb0ELi2ELi4ELi4ELi4ELb0EEENS1_21CollectiveEpilogueBwdISA_SB_SD_Li256ELb0ELb0ELi2EEENS1_19SingleTileSchedulerILb0ELb0ELb0ELi128EEEEEEEEEvNT_6ParamsE$_ZN4cute3eso3ESOILb1ELb0EJNS_10UnderscoreEiEEC2ERKS2_RKi) ;  /* 0xfffbdb8000007944 */ /* 0x026fea0003c3ffff */
[----:B------:R-:W-:Y:S01]  /*48d50*/  MOV R38, 0x48d90 ;  /* 0x00048d9000267802 */ /* 0x000fe20000000f00 */
[----:B------:R-:W2:Y:S02]  /*48d60*/  LDL R37, [R1+0x1580] ;  /* 0x0015800001257983 */ /* 0x000ea40000100800 */
[----:B--2---:R-:W-:Y:S02]  /*48d70*/  SHF.L.U32 R37, R37, 0xc, RZ ;  /* 0x0000000c25257819 */ /* 0x004fe400000006ff */
[----:B-1----:R-:W-:Y:S05]  /*48d80*/  CALL.REL.NOINC `($_ZN7cutlass13device_kernelIN5flash19enable_sm80_to_sm89INS1_16FlashAttnBwdSm80INS1_25CollectiveMainloopBwdSm80ILi2ELi2EN4cute5tupleIJNS5_1CILi128EEES8_NS7_ILi64EEEEEENS_6half_tEfNS_4arch4Sm80ELb0ELb0ELb1ELb0ELb0ELb0ELb0ELb0ELi2ELi4ELi4ELi4ELb0EEENS1_21CollectiveEpilogueBwdISA_SB_SD_Li256ELb0ELb0ELi2EEENS1_19SingleTileSchedulerILb0ELb0ELb0ELi128EEEEEEEEEvNT_6ParamsE$_ZN4cute3eso3ESOILb1ELb0EJNS_6LayoutINS_5tupleIJNS3_IJNS_1CILi8EEENS4_ILi1EEEEEEEEENS3_IJNS3_IJS6_NS4_ILi0EEEEEEEEEEEiEEC2ERKSC_RKi) ;  /* 0xfffbee2000007944 */ /* 0x002fea0003c3ffff */
[----:B------:R-:W-:Y:S01]  /*48d90*/  MOV R42, 0x48df0 ;  /* 0x00048df0002a7802 */ /* 0x000fe20000000f00 */
[----:B------:R-:W2:Y:S01]  /*48da0*/  LDL R3, [R1+0x1580] ;  /* 0x0015800001037983 */ /* 0x000ea20000100800 */
[----:B------:R-:W-:Y:S01]  /*48db0*/  IMAD.MOV.U32 R38, RZ, RZ, R92 ;  /* 0x000000ffff267224 */ /* 0x000fe200078e005c */
[C---:B--2---:R-:W-:Y:S04]  /*48dc0*/  LEA R2, P1, R3.reuse, R46, 0x1 ;  /* 0x0000002e03027211 */ /* 0x044fe800078208ff */
[----:B------:R-:W-:Y:S04]  /*48dd0*/  LEA.HI.X.SX32 R3, R3, R47, 0x1, P1 ;  /* 0x0000002f03037211 */ /* 0x000fe800008f0eff */
[----:B-1----:R-:W-:Y:S05]  /*48de0*/  CALL.REL.NOINC `($_ZN7cutlass13device_kernelIN5flash19enable_sm80_to_sm89INS1_16FlashAttnBwdSm80INS1_25CollectiveMainloopBwdSm80ILi2ELi2EN4cute5tupleIJNS5_1CILi128EEES8_NS7_ILi64EEEEEENS_6half_tEfNS_4arch4Sm80ELb0ELb0ELb1ELb0ELb0ELb0ELb0ELb0ELi2ELi4ELi4ELi4ELb0EEENS1_21CollectiveEpilogueBwdISA_SB_SD_Li256ELb0ELb0ELi2EEENS1_19SingleTileSchedulerILb0ELb0ELb0ELi128EEEEEEEEEvNT_6ParamsE$_ZN4cute8smem_ptrIPN7cutlass6half_tEECI1NS_12iter_adaptorIS3_S4_EEES3_) ;  /* 0xfffbfb8000007944 */ /* 0x002fea0003c3ffff */
[----:B-1----:R1:W5:Y:S01]  /*48df0*/  LDL.64 R2, [R1+0x1580] ;  /* 0x0015800001027983 */ /* 0x0023620000100a00 */
[----:B------:R-:W-:Y:S03]  /*48e00*/  MOV R38, 0x48e20 ;  /* 0x00048e2000267802 */ /* 0x000fe60000000f00 */
[----:B-1---5:R-:W-:Y:S05]  /*48e10*/  CALL.REL.NOINC `($_ZN7cutlass13device_kernelIN5flash19enable_sm80_to_sm89INS1_16FlashAttnBwdSm80INS1_25CollectiveMainloopBwdSm80ILi2ELi2EN4cute5tupleIJNS5_1CILi128EEES8_NS7_ILi64EEEEEENS_6half_tEfNS_4arch4Sm80ELb0ELb0ELb1ELb0ELb0ELb0ELb0ELb0ELi2ELi4ELi4ELi4ELb0EEENS1_21CollectiveEpilogueBwdISA_SB_SD_Li256ELb0ELb0ELi2EEENS1_19SingleTileSchedulerILb0ELb0ELb0ELi128EEEEEEEEEvNT_6ParamsE$_ZN4cute3eso3ESOILb1ELb0EJNS_6LayoutINS_5tupleIJNS3_IJNS_1CILi8EEENS4_ILi1EEEEEEEEENS3_IJNS3_IJS6_NS4_ILi0EEEEEEEEEEENS_10ViewEngineINS_8smem_ptrIPN7cutlass6half_tEEEEEEEC2ERKSC_RKSJ_) ;  /* 0xfffbed0000007944 */ /* 0x022fea0003c3ffff */
[----:B------:R-:W-:Y:S01]  /*48e20*/  MOV R43, RZ ;  /* 0x000000ff002b7202 */ /* 0x000fe20000000f00 */
[----:B-1----:R1:W5:Y:S01]  /*48e30*/  LDL.64 R2, [R1+0x1580] ;  /* 0x0015800001027983 */ /* 0x0023620000100a00 */
[----:B------:R-:W-:Y:S03]  /*48e40*/  MOV R42, 0x48e60 ;  /* 0x00048e60002a7802 */ /* 0x000fe60000000f00 */
[----:B-1---5:R-:W-:Y:S05]  /*48e50*/  CALL.REL.NOINC `($_ZN7cutlass13device_kernelIN5flash19enable_sm80_to_sm89INS1_16FlashAttnBwdSm80INS1_25CollectiveMainloopBwdSm80ILi2ELi2EN4cute5tupleIJNS5_1CILi128EEES8_NS7_ILi64EEEEEENS_6half_tEfNS_4arch4Sm80ELb0ELb0ELb1ELb0ELb0ELb0ELb0ELb0ELi2ELi4ELi4ELi4ELb0EEENS1_21CollectiveEpilogueBwdISA_SB_SD_Li256ELb0ELb0ELi2EEENS1_19SingleTileSchedulerILb0ELb0ELb0ELi128EEEEEEEEEvNT_6ParamsE$_ZN4cute3eso3ESOILb1ELb0EJNS_10UnderscoreEiEEC2ERKS2_RKi) ;  /* 0xfffbda7000007944 */ /* 0x022fea0003c3ffff */
[----:B------:R-:W-:Y:S01]  /*48e60*/  MOV R38, 0x48ea0 ;  /* 0x00048ea000267802 */ /* 0x000fe20000000f00 */
[----:B------:R-:W2:Y:S02]  /*48e70*/  LDL R37, [R1+0x1580] ;  /* 0x0015800001257983 */ /* 0x000ea40000100800 */
[----:B--2---:R-:W-:Y:S02]  /*48e80*/  SHF.L.U32 R37, R37, 0x3, RZ ;  /* 0x0000000325257819 */ /* 0x004fe400000006ff */
[----:B-1----:R-:W-:Y:S05]  /*48e90*/  CALL.REL.NOINC `($_ZN7cutlass13device_kernelIN5flash19enable_sm80_to_sm89INS1_16FlashAttnBwdSm80INS1_25CollectiveMainloopBwdSm80ILi2ELi2EN4cute5tupleIJNS5_1CILi128EEES8_NS7_ILi64EEEEEENS_6half_tEfNS_4arch4Sm80ELb0ELb0ELb1ELb0ELb0ELb0ELb0ELb0ELi2ELi4ELi4ELi4ELb0EEENS1_21CollectiveEpilogueBwdISA_SB_SD_Li256ELb0ELb0ELi2EEENS1_19SingleTileSchedulerILb0ELb0ELb0ELi128EEEEEEEEEvNT_6ParamsE$_ZN4cute3eso3ESOILb1ELb0EJNS_6LayoutINS_5tupleIJNS3_IJNS_1CILi8EEENS4_ILi1EEEEEEEEENS3_IJNS3_IJS6_NS4_ILi0EEEEEEEEEEEiEEC2ERKSC_RKi) ;  /* 0xfffbed1000007944 */ /* 0x002fea0003c3ffff */
[----:B------:R-:W-:Y:S01]  /*48ea0*/  MOV R38, 0x48ef0 ;  /* 0x00048ef000267802 */ /* 0x000fe20000000f00 */
[----:B-1----:R-:W2:Y:S02]  /*48eb0*/  LDL R37, [R1+0x1580] ;  /* 0x0015800001257983 */ /* 0x002ea40000100800 */
[C---:B--2---:R-:W-:Y:S04]  /*48ec0*/  LEA R42, P1, R37.reuse, R44, 0x1 ;  /* 0x0000002c252a7211 */ /* 0x044fe800078208ff */
[----:B------:R-:W-:Y:S04]  /*48ed0*/  LEA.HI.X.SX32 R37, R37, R45, 0x1, P1 ;  /* 0x0000002d25257211 */ /* 0x000fe800008f0eff */
[----:B------:R-:W-:Y:S05]  /*48ee0*/  CALL.REL.NOINC `($_ZN7cutlass13device_kernelIN5flash19enable_sm80_to_sm89INS1_16FlashAttnBwdSm80INS1_25CollectiveMainloopBwdSm80ILi2ELi2EN4cute5tupleIJNS5_1CILi128EEES8_NS7_ILi64EEEEEENS_6half_tEfNS_4arch4Sm80ELb0ELb0ELb1ELb0ELb0ELb0ELb0ELb0ELi2ELi4ELi4ELi4ELb0EEENS1_21CollectiveEpilogueBwdISA_SB_SD_Li256ELb0ELb0ELi2EEENS1_19SingleTileSchedulerILb0ELb0ELb0ELi128EEEEEEEEEvNT_6ParamsE$_ZN4cute3eso3ESOILb1ELb0EJNS_6LayoutINS_5tupleIJNS3_IJNS_1CILi8EEENS4_ILi1EEEEEEEEENS3_IJNS3_IJS6_NS4_ILi0EEEEEEEEEEENS_10ViewEngineIPN7cutlass6half_tEEEEEC2ERKSC_RKSH_) ;  /* 0xfffbec7000007944 */ /* 0x000fea0003c3ffff */
[----:B------:R-:W-:Y:S01]  /*48ef0*/  MOV R38, R92 ;  /* 0x0000005c00267202 */ /* 0x000fe20000000f00 */
[----:B-1----:R1:W5:Y:S01]  /*48f00*/  LDL.64 R36, [R1+0x1580] ;  /* 0x0015800001247983 */ /* 0x0023620000100a00 */
[----:B------:R-:W-:Y:S03]  /*48f10*/  MOV R42, 0x48f30 ;  /* 0x00048f30002a7802 */ /* 0x000fe60000000f00 */
[----:B-1---5:R-:W-:Y:S05]  /*48f20*/  CALL.REL.NOINC `($_ZN7cutlass13device_kernelIN5flash19enable_sm80_to_sm89INS1_16FlashAttnBwdSm80INS1_25CollectiveMainloopBwdSm80ILi2ELi2EN4cute5tupleIJNS5_1CILi128EEES8_NS7_ILi64EEEEEENS_6half_tEfNS_4arch4Sm80ELb0ELb0ELb1ELb0ELb0ELb0ELb0ELb0ELi2ELi4ELi4ELi4ELb0EEENS1_21CollectiveEpilogueBwdISA_SB_SD_Li256ELb0ELb0ELi2EEENS1_19SingleTileSchedulerILb0ELb0ELb0ELi128EEEEEEEEEvNT_6ParamsE$_ZN4cute8smem_ptrIPN7cutlass6half_tEECI1NS_12iter_adaptorIS3_S4_EEES3_) ;  /* 0xfffbfa4000007944 */ /* 0x022fea0003c3ffff */
[----:B-1----:R1:W5:Y:S01]  /*48f30*/  LDL.64 R2, [R1+0x1580] ;  /* 0x0015800001027983 */ /* 0x0023620000100a00 */
[----:B------:R-:W-:Y:S03]  /*48f40*/  MOV R42, 0x48f60 ;  /* 0x00048f60002a7802 */ /* 0x000fe60000000f00 */
[----:B-1---5:R-:W-:Y:S05]  /*48f50*/  CALL.REL.NOINC `($_ZN7cutlass13device_kernelIN5flash19enable_sm80_to_sm89INS1_16FlashAttnBwdSm80INS1_25CollectiveMainloopBwdSm80ILi2ELi2EN4cute5tupleIJNS5_1CILi128EEES8_NS7_ILi64EEEEEENS_6half_tEfNS_4arch4Sm80ELb0ELb0ELb1ELb0ELb0ELb0ELb0ELb0ELi2ELi4ELi4ELi4ELb0EEENS1_21CollectiveEpilogueBwdISA_SB_SD_Li256ELb0ELb0ELi2EEENS1_19SingleTileSchedulerILb0ELb0ELb0ELi128EEEEEEEEEvNT_6ParamsE$_ZN4cute8smem_ptrIPN7cutlass9uint128_tEECI1NS_12iter_adaptorIS3_S4_EEES3_) ;  /* 0xfffbfa5000007944 */ /* 0x022fea0003c3ffff */
[----:B-1----:R1:W5:Y:S01]  /*48f60*/  LDL.64 R2, [R1+0x1580] ;  /* 0x0015800001027983 */ /* 0x0023620000100a00 */
[----:B------:R-:W-:Y:S03]  /*48f70*/  MOV R42, 0x48f90 ;  /* 0x00048f90002a7802 */ /* 0x000fe60000000f00 */
[----:B-1---5:R-:W-:Y:S05]  /*48f80*/  CALL.REL.NOINC `($_ZN7cutlass13device_kernelIN5flash19enable_sm80_to_sm89INS1_16FlashAttnBwdSm80INS1_25CollectiveMainloopBwdSm80ILi2ELi2EN4cute5tupleIJNS5_1CILi128EEES8_NS7_ILi64EEEEEENS_6half_tEfNS_4arch4Sm80ELb0ELb0ELb1ELb0ELb0ELb0ELb0ELb0ELi2ELi4ELi4ELi4ELb0EEENS1_21CollectiveEpilogueBwdISA_SB_SD_Li256ELb0ELb0ELi2EEENS1_19SingleTileSchedulerILb0ELb0ELb0ELi128EEEEEEEEEvNT_6ParamsE$_ZN4cute3eso3ESOILb1ELb0EJNS_6LayoutINS_5tupleIJNS3_IJNS_1CILi1EEES5_EEEEEENS3_IJNS3_IJS5_NS4_ILi0EEEEEEEEEEENS_10ViewEngineINS_8smem_ptrIPN7cutlass9uint128_tEEEEEEEC2ERKSB_RKSI_) ;  /* 0xfffbe64000007944 */ /* 0x022fea0003c3ffff */
[----:B------:R2:W5:Y:S01]  /*48f90*/  LDL R41, [R1+0x1580] ;  /* 0x0015800001297983 */ /* 0x0005620000100800 */
[----:B-1----:R-:W-:Y:S03]  /*48fa0*/  MOV R38, 0x48fc0 ;  /* 0x00048fc000267802 */ /* 0x002fe60000000f00 */
[----:B--2--5:R-:W-:Y:S05]  /*48fb0*/  CALL.REL.NOINC `($_ZN7cutlass13device_kernelIN5flash19enable_sm80_to_sm89INS1_16FlashAttnBwdSm80INS1_25CollectiveMainloopBwdSm80ILi2ELi2EN4cute5tupleIJNS5_1CILi128EEES8_NS7_ILi64EEEEEENS_6half_tEfNS_4arch4Sm80ELb0ELb0ELb1ELb0ELb0ELb0ELb0ELb0ELi2ELi4ELi4ELi4ELb0EEENS1_21CollectiveEpilogueBwdISA_SB_SD_Li256ELb0ELb0ELi2EEENS1_19SingleTileSchedulerILb0ELb0ELb0ELi128EEEEEEEEEvNT_6ParamsE$_ZN4cute3eso3ESOILb1ELb0EJNS_6LayoutINS_5tupleIJNS3_IJNS_1CILi4EEENS4_ILi1EEEEEEEEENS3_IJNS3_IJS6_NS4_ILi0EEEEEEEEEEENS_10ViewEngineIPjEEEEC2ERKSC_RKSF_) ;  /* 0xfffbeb2000007944 */ /* 0x024fea0003c3ffff */
[----:B-1----:R-:W2:Y:S01]  /*48fc0*/  LDL.64 R2, [R1+0x1580] ;  /* 0x0015800001027983 */ /* 0x002ea20000100a00 */
[----:B------:R-:W-:Y:S01]  /*48fd0*/  IADD3 R41, R41, -c[0x0][0x18], RZ ;  /* 0x8000060029297a10 */ /* 0x000fe20007ffe0ff */
[----:B------:R-:W-:Y:S01]  /*48fe0*/  IMAD.MOV.U32 R43, RZ, RZ, 0x1 ;  /* 0x00000001ff2b7424 */ /* 0x000fe200078e00ff */
[----:B------:R-:W-:Y:S03]  /*48ff0*/  MOV R42, 0x49060 ;  /* 0x00049060002a7802 */ /* 0x000fe60000000f00 */
[----:B------:R-:W2:Y:S04]  /*49000*/  LDSM.16.M88.4 R36, [R41] ;  /* 0x000000002924783b */ /* 0x000ea80000000200 */
[----:B--2---:R1:W-:Y:S04]  /*49010*/  ST.E [R2.64], R36 ;  /* 0x0000002402007985 */ /* 0x0043e8000c101908 */
[----:B------:R1:W-:Y:S04]  /*49020*/  ST.E [R2.64+0x4], R37 ;  /* 0x0000042502007985 */ /* 0x0003e8000c101908 */
[----:B------:R1:W-:Y:S04]  /*49030*/  ST.E [R2.64+0x8], R38 ;  /* 0x0000082602007985 */ /* 0x0003e8000c101908 */
[----:B------:R1:W-:Y:S02]  /*49040*/  ST.E [R2.64+0xc], R39 ;  /* 0x00000c2702007985 */ /* 0x0003e4000c101908 */
[----:B-1----:R-:W-:Y:S05]  /*49050*/  CALL.REL.NOINC `($_ZN7cutlass13device_kernelIN5flash19enable_sm80_to_sm89INS1_16FlashAttnBwdSm80INS1_25CollectiveMainloopBwdSm80ILi2ELi2EN4cute5tupleIJNS5_1CILi128EEES8_NS7_ILi64EEEEEENS_6half_tEfNS_4arch4Sm80ELb0ELb0ELb1ELb0ELb0ELb0ELb0ELb0ELi2ELi4ELi4ELi4ELb0EEENS1_21CollectiveEpilogueBwdISA_SB_SD_Li256ELb0ELb0ELi2EEENS1_19SingleTileSchedulerILb0ELb0ELb0ELi128EEEEEEEEEvNT_6ParamsE$_ZN4cute3eso3ESOILb1ELb0EJNS_10UnderscoreEiEEC2ERKS2_RKi) ;  /* 0xfffbd87000007944 */ /* 0x002fea0003c3ffff */
        /* <DEDUP_REMOVED lines=13> */
[----:B------:R-:W-:Y:S01]  /*49130*/  MOV R43, 0x1 ;  /* 0x00000001002b7802 */ /* 0x000fe20000000f00 */
        /* <DEDUP_REMOVED lines=25> */
[----:B------:R-:W2:Y:S01]  /*492d0*/  LDL.64 R44, [R1+0x1580] ;  /* 0x00158000012c7983 */ /* 0x000ea20000100a00 */
[----:B------:R-:W-:Y:S01]  /*492e0*/  IADD3 R41, R41, -c[0x0][0x18], RZ ;  /* 0x8000060029297a10 */ /* 0x000fe20007ffe0ff */
[----:B------:R-:W-:Y:S01]  /*492f0*/  IMAD.MOV.U32 R3, RZ, RZ, R40 ;  /* 0x000000ffff037224 */ /* 0x000fe200078e0028 */
[----:B------:R-:W-:Y:S03]  /*49300*/  MOV R42, 0x49370 ;  /* 0x00049370002a7802 */ /* 0x000fe60000000f00 */
[----:B-1----:R-:W2:Y:S04]  /*49310*/  LDSM.16.M88.4 R36, [R41] ;  /* 0x000000002924783b */ /* 0x002ea80000000200 */
[----:B--2---:R1:W-:Y:S04]  /*49320*/  ST.E [R44.64], R36 ;  /* 0x000000242c007985 */ /* 0x0043e8000c101908 */
[----:B------:R1:W-:Y:S04]  /*49330*/  ST.E [R44.64+0x4], R37 ;  /* 0x000004252c007985 */ /* 0x0003e8000c101908 */
[----:B------:R1:W-:Y:S04]  /*49340*/  ST.E [R44.64+0x8], R38 ;  /* 0x000008262c007985 */ /* 0x0003e8000c101908 */
[----:B------:R1:W-:Y:S02]  /*49350*/  ST.E [R44.64+0xc], R39 ;  /* 0x00000c272c007985 */ /* 0x0003e4000c101908 */
[----:B-1----:R-:W-:Y:S05]  /*49360*/  CALL.REL.NOINC `($_ZN7cutlass13device_kernelIN5flash19enable_sm80_to_sm89INS1_16FlashAttnBwdSm80INS1_25CollectiveMainloopBwdSm80ILi2ELi2EN4cute5tupleIJNS5_1CILi128EEES8_NS7_ILi64EEEEEENS_6half_tEfNS_4arch4Sm80ELb0ELb0ELb1ELb0ELb0ELb0ELb0ELb0ELi2ELi4ELi4ELi4ELb0EEENS1_21CollectiveEpilogueBwdISA_SB_SD_Li256ELb0ELb0ELi2EEENS1_19SingleTileSchedulerILb0ELb0ELb0ELi128EEEEEEEEEvNT_6ParamsE$_ZN4cute3eso3ESOILb1ELb0EJNS_10UnderscoreES2_iEEC2ERKS2_S5_RKi) ;  /* 0xfffbd52000007944 */ /* 0x002fea0003c3ffff */
[----:B------:R2:W5:Y:S01]  /*49370*/  LDL R39, [R1+0x1580] ;  /* 0x0015800001277983 */ /* 0x0005620000100800 */
[----:B-1----:R-:W-:Y:S03]  /*49380*/  MOV R2, 0x493b0 ;  /* 0x000493b000027802 */ /* 0x002fe60000000f00 */
[----:B------:R2:W5:Y:S04]  /*49390*/  LD.E R3, [R102.64] ;  /* 0x0000000866037980 */ /* 0x000568000c101900 */
[----:B--2--5:R-:W-:Y:S05]  /*493a0*/  CALL.REL.NOINC `($_ZN7cutlass13device_kernelIN5flash19enable_sm80_to_sm89INS1_16FlashAttnBwdSm80INS1_25CollectiveMainloopBwdSm80ILi2ELi2EN4cute5tupleIJNS5_1CILi128EEES8_NS7_ILi64EEEEEENS_6half_tEfNS_4arch4Sm80ELb0ELb0ELb1ELb0ELb0ELb0ELb0ELb0ELi2ELi4ELi4ELi4ELb0EEENS1_21CollectiveEpilogueBwdISA_SB_SD_Li256ELb0ELb0ELi2EEENS1_19SingleTileSchedulerILb0ELb0ELb0ELi128EEEEEEEEEvNT_6ParamsE$_ZZN4cute5sliceINS_5tupleIJNS_10UnderscoreES2_iEEENS1_IJNS1_IJNS_1CILi1EEENS4_ILi0EEEEEEiNS4_ILi1024EEEEEEEEDaRKT_RKT0_ENKUlRKT_RKT0_E_clIS2_iEEDaSI_SL_) ;  /* 0xfffbff4000007944 */ /* 0x024fea0003c3ffff */
[----:B------:R-:W-:Y:S02]  /*493b0*/  MOV R2, 0x493d0 ;  /* 0x000493d000027802 */ /* 0x000fe40000000f00 */
[----:B------:R-:W-:Y:S05]  /*493c0*/  CALL.REL.NOINC `($_ZN7cutlass13device_kernelIN5flash19enable_sm80_to_sm89INS1_16FlashAttnBwdSm80INS1_25CollectiveMainloopBwdSm80ILi2ELi2EN4cute5tupleIJNS5_1CILi128EEES8_NS7_ILi64EEEEEENS_6half_tEfNS_4arch4Sm80ELb0ELb0ELb1ELb0ELb0ELb0ELb0ELb0ELi2ELi4ELi4ELi4ELb0EEENS1_21CollectiveEpilogueBwdISA_SB_SD_Li256ELb0ELb0ELi2EEENS1_19SingleTileSchedulerILb0ELb0ELb0ELi128EEEEEEEEEvNT_6ParamsE$_ZZN4cute12filter_tupleINS_5tupleIJNS_10UnderscoreES2_iEEENS1_IJNS1_IJNS_1CILi1EEENS4_ILi0EEEEEEiNS4_ILi1024EEEEEEZNS_5sliceIS3_S9_EEDaRKT_RKT0_EUlRKT_RKT0_E_EEDaSD_SG_OT1_ENKUlDpSJ_E_clIJNS1_IJS7_EEENS1_IJiEEENS1_IJEEEEEEDaSQ_) ;  /* 0xfffbf8b000007944 */ /* 0x000fea0003c3ffff */
[----:B------:R-:W-:Y:S02]  /*493d0*/  MOV R36, 0x493f0 ;  /* 0x000493f000247802 */ /* 0x000fe40000000f00 */
[----:B------:R-:W-:Y:S05]  /*493e0*/  CALL.REL.NOINC `($_ZN7cutlass13device_kernelIN5flash19enable_sm80_to_sm89INS1_16FlashAttnBwdSm80INS1_25CollectiveMainloopBwdSm80ILi2ELi2EN4cute5tupleIJNS5_1CILi128EEES8_NS7_ILi64EEEEEENS_6half_tEfNS_4arch4Sm80ELb0ELb0ELb1ELb0ELb0ELb0ELb0ELb0ELi2ELi4ELi4ELi4ELb0EEENS1_21CollectiveEpilogueBwdISA_SB_SD_Li256ELb0ELb0ELi2EEENS1_19SingleTileSchedulerILb0ELb0ELb0ELi128EEEEEEEEEvNT_6ParamsE$_ZN4cute5tupleIJNS0_IJNS0_IJNS_1CILi8EEENS1_ILi1EEEEEENS1_ILi2EEEEEENS0_IJNS0_IJS3_NS1_ILi0EEEEEEiEEEEEC2ERKS6_RKS9_) ;  /* 0xfffbf26000007944 */ /* 0x000fea0003c3ffff */
[----:B------:R2:W5:Y:S01]  /*493f0*/  LDL R38, [R1+0x1580] ;  /* 0x0015800001267983 */ /* 0x0005620000100800 */
[----:B-1----:R-:W-:Y:S02]  /*49400*/  SHF.L.U32 R2, R39, 0xa, RZ ;  /* 0x0000000a27027819 */ /* 0x002fe400000006ff */
[----:B------:R-:W-:Y:S03]  /*49410*/  MOV R36, 0x49440 ;  /* 0x0004944000247802 */ /* 0x000fe60000000f00 */
[----:B------:R2:W-:Y:S04]  /*49420*/  STL [R1+0x15b0], R2 ;  /* 0x0015b00201007387 */ /* 0x0005e80000100800 */
[----:B--2--5:R-:W-:Y:S05]  /*49430*/  CALL.REL.NOINC `($_ZN7cutlass13device_kernelIN5flash19enable_sm80_to_sm89INS1_16FlashAttnBwdSm80INS1_25CollectiveMainloopBwdSm80ILi2ELi2EN4cute5tupleIJNS5_1CILi128EEES8_NS7_ILi64EEEEEENS_6half_tEfNS_4arch4Sm80ELb0ELb0ELb1ELb0ELb0ELb0ELb0ELb0ELi2ELi4ELi4ELi4ELb0EEENS1_21CollectiveEpilogueBwdISA_SB_SD_Li256ELb0ELb0ELi2EEENS1_19SingleTileSchedulerILb0ELb0ELb0ELi128EEEEEEEEEvNT_6ParamsE$_ZN4cute3eso3ESOILb0ELb0EJNS_6LayoutINS_5tupleIJNS3_IJNS_1CILi8EEENS4_ILi1EEEEEENS4_ILi2EEEEEENS3_IJNS3_IJS6_NS4_ILi0EEEEEEiEEEEEiEEC2ERKSD_RKi) ;  /* 0xfffbcc4000007944 */ /* 0x024fea0003c3ffff */
[----:B-1----:R-:W2:Y:S01]  /*49440*/  LD.E.64 R2, [R102.64+0x8] ;  /* 0x0000080866027980 */ /* 0x002ea2000c101b00 */
[----:B------:R-:W-:Y:S01]  /*49450*/  MOV R42, 0x494b0 ;  /* 0x000494b0002a7802 */ /* 0x000fe20000000f00 */
[----:B------:R-:W-:Y:S02]  /*49460*/  IMAD.MOV.U32 R38, RZ, RZ, R92 ;  /* 0x000000ffff267224 */ /* 0x000fe400078e005c */
[----:B------:R-:W2:Y:S02]  /*49470*/  LDL.64 R36, [R1+0x1580] ;  /* 0x0015800001247983 */ /* 0x000ea40000100a00 */
[C---:B--2---:R-:W-:Y:S04]  /*49480*/  LEA R2, P1, R37.reuse, R2, 0x1 ;  /* 0x0000000225027211 */ /* 0x044fe800078208ff */
[----:B------:R-:W-:Y:S04]  /*49490*/  LEA.HI.X.SX32 R3, R37, R3, 0x1, P1 ;  /* 0x0000000325037211 */ /* 0x000fe800008f0eff */
[----:B------:R-:W-:Y:S05]  /*494a0*/  CALL.REL.NOINC `($_ZN7cutlass13device_kernelIN5flash19enable_sm80_to_sm89INS1_16FlashAttnBwdSm80INS1_25CollectiveMainloopBwdSm80ILi2ELi2EN4cute5tupleIJNS5_1CILi128EEES8_NS7_ILi64EEEEEENS_6half_tEfNS_4arch4Sm80ELb0ELb0ELb1ELb0ELb0ELb0ELb0ELb0ELi2ELi4ELi4ELi4ELb0EEENS1_21CollectiveEpilogueBwdISA_SB_SD_Li256ELb0ELb0ELi2EEENS1_19SingleTileSchedulerILb0ELb0ELb0ELi128EEEEEEEEEvNT_6ParamsE$_ZN4cute8smem_ptrIPN7cutlass6half_tEECI1NS_12iter_adaptorIS3_S4_EEES3_) ;  /* 0xfffbf4c000007944 */ /* 0x000fea0003c3ffff */
[----:B-1----:R-:W2:Y:S01]  /*494b0*/  LDL.64 R2, [R1+0x1580] ;  /* 0x0015800001027983 */ /* 0x002ea20000100a00 */
[----:B------:R-:W-:Y:S03]  /*494c0*/  MOV R38, 0x494f0 ;  /* 0x000494f000267802 */ /* 0x000fe60000000f00 */
[----:B--2---:R1:W-:Y:S04]  /*494d0*/  STL.64 [R1+0x15b0], R2 ;  /* 0x0015b00201007387 */ /* 0x0043e80000100a00 */
[----:B-1----:R-:W-:Y:S05]  /*494e0*/  CALL.REL.NOINC `($_ZN7cutlass13device_kernelIN5flash19enable_sm80_to_sm89INS1_16FlashAttnBwdSm80INS1_25CollectiveMainloopBwdSm80ILi2ELi2EN4cute5tupleIJNS5_1CILi128EEES8_NS7_ILi64EEEEEENS_6half_tEfNS_4arch4Sm80ELb0ELb0ELb1ELb0ELb0ELb0ELb0ELb0ELi2ELi4ELi4ELi4ELb0EEENS1_21CollectiveEpilogueBwdISA_SB_SD_Li256ELb0ELb0ELi2EEENS1_19SingleTileSchedulerILb0ELb0ELb0ELi128EEEEEEEEEvNT_6ParamsE$_ZN4cute3eso3ESOILb0ELb0EJNS_6LayoutINS_5tupleIJNS3_IJNS_1CILi8EEENS4_ILi1EEEEEENS4_ILi2EEEEEENS3_IJNS3_IJS6_NS4_ILi0EEEEEEiEEEEENS_10ViewEngineINS_8smem_ptrIPN7cutlass6half_tEEEEEEEC2ERKSD_RKSK_) ;  /* 0xfffbcb2000007944 */ /* 0x002fea0003c3ffff */
[----:B------:R2:W5:Y:S01]  /*494f0*/  LDL R37, [R1+0x1580] ;  /* 0x0015800001257983 */ /* 0x0005620000100800 */
[----:B-1----:R-:W-:Y:S02]  /*49500*/  MOV R3, R40 ;  /* 0x0000002800037202 */ /* 0x002fe40000000f00 */
[----:B------:R-:W-:Y:S01]  /*49510*/  MOV R42, 0x49540 ;  /* 0x00049540002a7802 */ /* 0x000fe20000000f00 */
[----:B------:R2:W5:Y:S04]  /*49520*/  LDL.64 R44, [R1+0x1588] ;  /* 0x00158800012c7983 */ /* 0x0005680000100a00 */
[----:B--2--5:R-:W-:Y:S05]  /*49530*/  CALL.REL.NOINC `($_ZN7cutlass13device_kernelIN5flash19enable_sm80_to_sm89INS1_16FlashAttnBwdSm80INS1_25CollectiveMainloopBwdSm80ILi2ELi2EN4cute5tupleIJNS5_1CILi128EEES8_NS7_ILi64EEEEEENS_6half_tEfNS_4arch4Sm80ELb0ELb0ELb1ELb0ELb0ELb0ELb0ELb0ELi2ELi4ELi4ELi4ELb0EEENS1_21CollectiveEpilogueBwdISA_SB_SD_Li256ELb0ELb0ELi2EEENS1_19SingleTileSchedulerILb0ELb0ELb0ELi128EEEEEEEEEvNT_6ParamsE$_ZN4cute3eso3ESOILb1ELb0EJNS_10UnderscoreES2_iEEC2ERKS2_S5_RKi) ;  /* 0xfffbd35000007944 */ /* 0x024fea0003c3ffff */
[----:B------:R-:W-:Y:S01]  /*49540*/  MOV R36, 0x49580 ;  /* 0x0004958000247802 */ /* 0x000fe20000000f00 */
[----:B-1----:R-:W2:Y:S02]  /*49550*/  LDL R3, [R1+0x1580] ;  /* 0x0015800001037983 */ /* 0x002ea40000100800 */
[----:B--2---:R-:W-:Y:S02]  /*49560*/  SHF.L.U32 R3, R3, 0x2, RZ ;  /* 0x0000000203037819 */ /* 0x004fe400000006ff */
[----:B------:R-:W-:Y:S05]  /*49570*/  CALL.REL.NOINC `($_ZN7cutlass13device_kernelIN5flash19enable_sm80_to_sm89INS1_16FlashAttnBwdSm80INS1_25CollectiveMainloopBwdSm80ILi2ELi2EN4cute5tupleIJNS5_1CILi128EEES8_NS7_ILi64EEEEEENS_6half_tEfNS_4arch4Sm80ELb0ELb0ELb1ELb0ELb0ELb0ELb0ELb0ELi2ELi4ELi4ELi4ELb0EEENS1_21CollectiveEpilogueBwdISA_SB_SD_Li256ELb0ELb0ELi2EEENS1_19SingleTileSchedulerILb0ELb0ELb0ELi128EEEEEEEEEvNT_6ParamsE$_ZN4cute3eso3ESOILb1ELb0EJNS_6LayoutINS_5tupleIJNS3_IJNS3_IJNS_1CILi4EEENS4_ILi2EEEEEENS4_ILi1EEEEEES6_EEENS3_IJNS3_IJNS3_IJS8_NS4_ILi32EEEEEENS4_ILi0EEEEEENS4_ILi64EEEEEEEEiEEC2ERKSH_RKi) ;  /* 0xfffbdc4000007944 */ /* 0x000fea0003c3ffff */
[----:B------:R-:W-:Y:S01]  /*49580*/  MOV R36, 0x495d0 ;  /* 0x000495d000247802 */ /* 0x000fe20000000f00 */
[----:B-1----:R-:W2:Y:S02]  /*49590*/  LDL R3, [R1+0x1580] ;  /* 0x0015800001037983 */ /* 0x002ea40000100800 */
[C---:B--2---:R-:W-:Y:S04]  /*495a0*/  LEA R38, P1, R3.reuse, R98, 0x1 ;  /* 0x0000006203267211 */ /* 0x044fe800078208ff */
[----:B------:R-:W-:Y:S04]  /*495b0*/  LEA.HI.X.SX32 R3, R3, R99, 0x1, P1 ;  /* 0x0000006303037211 */ /* 0x000fe800008f0eff */
[----:B------:R-:W-:Y:S05]  /*495c0*/  CALL.REL.NOINC `($_ZN7cutlass13device_kernelIN5flash19enable_sm80_to_sm89INS1_16FlashAttnBwdSm80INS1_25CollectiveMainloopBwdSm80ILi2ELi2EN4cute5tupleIJNS5_1CILi128EEES8_NS7_ILi64EEEEEENS_6half_tEfNS_4arch4Sm80ELb0ELb0ELb1ELb0ELb0ELb0ELb0ELb0ELi2ELi4ELi4ELi4ELb0EEENS1_21CollectiveEpilogueBwdISA_SB_SD_Li256ELb0ELb0ELi2EEENS1_19SingleTileSchedulerILb0ELb0ELb0ELi128EEEEEEEEEvNT_6ParamsE$_ZN4cute3eso3ESOILb1ELb0EJNS_6LayoutINS_5tupleIJNS3_IJNS3_IJNS_1CILi4EEENS4_ILi2EEEEEENS4_ILi1EEEEEES6_EEENS3_IJNS3_IJNS3_IJS8_NS4_ILi32EEEEEENS4_ILi0EEEEEENS4_ILi64EEEEEEEENS_10ViewEngineIPN7cutlass6half_tEEEEEC2ERKSH_RKSM_) ;  /* 0xfffbdb9000007944 */ /* 0x000fea0003c3ffff */
[----:B-1----:R1:W5:Y:S01]  /*495d0*/  LDL.64 R2, [R1+0x1580] ;  /* 0x0015800001027983 */ /* 0x0023620000100a00 */
[----:B------:R-:W-:Y:S03]  /*495e0*/  MOV R36, 0x49600 ;  /* 0x0004960000247802 */ /* 0x000fe60000000f00 */
[----:B-1---5:R-:W-:Y:S05]  /*495f0*/  CALL.REL.NOINC `($_ZN7cutlass13device_kernelIN5flash19enable_sm80_to_sm89INS1_16FlashAttnBwdSm80INS1_25CollectiveMainloopBwdSm80ILi2ELi2EN4cute5tupleIJNS5_1CILi128EEES8_NS7_ILi64EEEEEENS_6half_tEfNS_4arch4Sm80ELb0ELb0ELb1ELb0ELb0ELb0ELb0ELb0ELi2ELi4ELi4ELi4ELb0EEENS1_21CollectiveEpilogueBwdISA_SB_SD_Li256ELb0ELb0ELi2EEENS1_19SingleTileSchedulerILb0ELb0ELb0ELi128EEEEEEEEEvNT_6ParamsE$_ZZN4cute4takeILi1ELi2ENS_5tupleIJNS1_IJNS_1CILi1EEENS2_ILi0EEEEEEiEEEEEDaRKT1_ENKUlDpRKT_E_clIJiEEEDaSD_) ;  /* 0xfffbfb9000007944 */ /* 0x022fea0003c3ffff */
[----:B------:R-:W-:Y:S02]  /*49600*/  MOV R38, 0x49620 ;  /* 0x0004962000267802 */ /* 0x000fe40000000f00 */
[----:B------:R-:W-:Y:S05]  /*49610*/  CALL.REL.NOINC `($_ZN7cutlass13device_kernelIN5flash19enable_sm80_to_sm89INS1_16FlashAttnBwdSm80INS1_25CollectiveMainloopBwdSm80ILi2ELi2EN4cute5tupleIJNS5_1CILi128EEES8_NS7_ILi64EEEEEENS_6half_tEfNS_4arch4Sm80ELb0ELb0ELb1ELb0ELb0ELb0ELb0ELb0ELi2ELi4ELi4ELi4ELb0EEENS1_21CollectiveEpilogueBwdISA_SB_SD_Li256ELb0ELb0ELi2EEENS1_19SingleTileSchedulerILb0ELb0ELb0ELi128EEEEEEEEEvNT_6ParamsE$_ZN4cute3eso3ESOILb1ELb0EJNS_5tupleIJNS_1CILi1EEENS3_ILi0EEEEEENS2_IJiEEEEEC2ERKS6_RKS7_) ;  /* 0xfffbd9a000007944 */ /* 0x000fea0003c3ffff */
[----:B-1----:R1:W5:Y:S01]  /*49620*/  LDL R37, [R1+0x1580] ;  /* 0x0015800001257983 */ /* 0x0023620000100800 */
[----:B------:R-:W-:Y:S03]  /*49630*/  MOV R38, 0x49650 ;  /* 0x0004965000267802 */ /* 0x000fe60000000f00 */
[----:B-1---5:R-:W-:Y:S05]  /*49640*/  CALL.REL.NOINC `($_ZN7cutlass13device_kernelIN5flash19enable_sm80_to_sm89INS1_16FlashAttnBwdSm80INS1_25CollectiveMainloopBwdSm80ILi2ELi2EN4cute5tupleIJNS5_1CILi128EEES8_NS7_ILi64EEEEEENS_6half_tEfNS_4arch4Sm80ELb0ELb0ELb1ELb0ELb0ELb0ELb0ELb0ELi2ELi4ELi4ELi4ELb0EEENS1_21CollectiveEpilogueBwdISA_SB_SD_Li256ELb0ELb0ELi2EEENS1_19SingleTileSchedulerILb0ELb0ELb0ELi128EEEEEEEEEvNT_6ParamsE$_ZN4cute5tupleIJNS0_IJNS0_IJNS_1CILi8EEENS1_ILi1EEEEEENS0_IJNS1_ILi2EEEEEEEEENS0_IJNS0_IJS3_NS1_ILi0EEEEEENS0_IJiEEEEEEEEC2ERKS7_RKSB_) ;  /* 0xfffbefc000007944 */ /* 0x022fea0003c3ffff */
[----:B------:R2:W5:Y:S01]  /*49650*/  LDL R40, [R1+0x1580] ;  /* 0x0015800001287983 */ /* 0x0005620000100800 */
[----:B------:R-:W-:Y:S03]  /*49660*/  MOV R38, 0x49690 ;  /* 0x0004969000267802 */ /* 0x000fe60000000f00 */
[----:B------:R2:W-:Y:S04]  /*49670*/  STL.64 [R1+0x15b0], R44 ;  /* 0x0015b02c01007387 */ /* 0x0005e80000100a00 */
[----:B-12--5:R-:W-:Y:S05]  /*49680*/  CALL.REL.NOINC `($_ZN7cutlass13device_kernelIN5flash19enable_sm80_to_sm89INS1_16FlashAttnBwdSm80INS1_25CollectiveMainloopBwdSm80ILi2ELi2EN4cute5tupleIJNS5_1CILi128EEES8_NS7_ILi64EEEEEENS_6half_tEfNS_4arch4Sm80ELb0ELb0ELb1ELb0ELb0ELb0ELb0ELb0ELi2ELi4ELi4ELi4ELb0EEENS1_21CollectiveEpilogueBwdISA_SB_SD_Li256ELb0ELb0ELi2EEENS1_19SingleTileSchedulerILb0ELb0ELb0ELi128EEEEEEEEEvNT_6ParamsE$_ZN4cute3eso3ESOILb0ELb0EJNS_6LayoutINS_5tupleIJNS3_IJNS_1CILi8EEENS4_ILi1EEEEEENS3_IJNS4_ILi2EEEEEEEEENS3_IJNS3_IJS6_NS4_ILi0EEEEEENS3_IJiEEEEEEEENS_10ViewEngineINS_8smem_ptrIPN7cutlass6half_tEEEEEEEC2ERKSF_RKSM_) ;  /* 0xfffbc91000007944 */ /* 0x026fea0003c3ffff */
[----:B-1----:R1:W5:Y:S01]  /*49690*/  LDL R37, [R1+0x1580] ;  /* 0x0015800001257983 */ /* 0x0023620000100800 */
[----:B------:R-:W-:Y:S03]  /*496a0*/  MOV R38, 0x496d0 ;  /* 0x000496d000267802 */ /* 0x000fe60000000f00 */
[----:B------:R1:W5:Y:S04]  /*496b0*/  LDL R40, [R1+0x1588] ;  /* 0x0015880001287983 */ /* 0x0003680000100800 */
[----:B-1---5:R-:W-:Y:S05]  /*496c0*/  CALL.REL.NOINC `($_ZN7cutlass13device_kernelIN5flash19enable_sm80_to_sm89INS1_16FlashAttnBwdSm80INS1_25CollectiveMainloopBwdSm80ILi2ELi2EN4cute5tupleIJNS5_1CILi128EEES8_NS7_ILi64EEEEEENS_6half_tEfNS_4arch4Sm80ELb0ELb0ELb1ELb0ELb0ELb0ELb0ELb0ELi2ELi4ELi4ELi4ELb0EEENS1_21CollectiveEpilogueBwdISA_SB_SD_Li256ELb0ELb0ELi2EEENS1_19SingleTileSchedulerILb0ELb0ELb0ELi128EEEEEEEEEvNT_6ParamsE$_ZN4cute3eso3ESOILb1ELb0EJNS_6LayoutINS_5tupleIJNS3_IJNS3_IJNS_1CILi4EEENS4_ILi2EEEEEENS4_ILi1EEEEEENS3_IJS6_EEEEEENS3_IJNS3_IJNS3_IJS8_NS4_ILi32EEEEEENS4_ILi0EEEEEENS3_IJNS4_ILi64EEEEEEEEEEENS_10ViewEngineIPN7cutlass6half_tEEEEEC2ERKSJ_RKSO_) ;  /* 0xfffbda5000007944 */ /* 0x022fea0003c3ffff */
[----:B-1----:R1:W5:Y:S01]  /*496d0*/  LDL.64 R2, [R1+0x1580] ;  /* 0x0015800001027983 */ /* 0x0023620000100a00 */
[----:B------:R-:W-:Y:S03]  /*496e0*/  MOV R38, 0x49700 ;  /* 0x0004970000267802 */ /* 0x000fe60000000f00 */
[----:B-1---5:R-:W-:Y:S05]  /*496f0*/  CALL.REL.NOINC `($_ZN7cutlass13device_kernelIN5flash19enable_sm80_to_sm89INS1_16FlashAttnBwdSm80INS1_25CollectiveMainloopBwdSm80ILi2ELi2EN4cute5tupleIJNS5_1CILi128EEES8_NS7_ILi64EEEEEENS_6half_tEfNS_4arch4Sm80ELb0ELb0ELb1ELb0ELb0ELb0ELb0ELb0ELi2ELi4ELi4ELi4ELb0EEENS1_21CollectiveEpilogueBwdISA_SB_SD_Li256ELb0ELb0ELi2EEENS1_19SingleTileSchedulerILb0ELb0ELb0ELi128EEEEEEEEEvNT_6ParamsE$_ZN4cute3eso3ESOILb1ELb0EJNS_6LayoutINS_5tupleIJNS3_IJNS3_IJNS3_IJNS_1CILi4EEENS4_ILi2EEEEEENS4_ILi1EEEEEES8_EEENS3_IJNS3_IJNS3_IJS8_S8_EEES8_EEES6_EEEEEENS3_IJNS3_IJNS3_IJNS3_IJS8_NS4_ILi32EEEEEENS4_ILi0EEEEEESH_EEENS3_IJNS3_IJNS3_IJSH_SH_EEESH_EEENS4_ILi64EEEEEEEEEEENS_10ViewEngineIPN7cutlass6half_tEEEEEC2ERKSP_RKSU_) ;  /* 0xfffbd90000007944 */ /* 0x022fea0003c3ffff */
[----:B------:R-:W2:Y:S01]  /*49700*/  LDL.64 R44, [R1+0x1580] ;  /* 0x00158000012c7983 */ /* 0x000ea20000100a00 */
[----:B-1----:R-:W-:Y:S02]  /*49710*/  IADD3 R2, R40, -c[0x0][0x18], RZ ;  /* 0x8000060028027a10 */ /* 0x002fe40007ffe0ff */
[----:B------:R-:W-:Y:S03]  /*49720*/  ISETP.NE.AND P1, PT, R50, RZ, PT ;  /* 0x000000ff3200720c */ /* 0x000fe60003f25270 */
[----:B------:R-:W2:Y:S01]  /*49730*/  LDSM.16.MT88.4 R40, [R2] ;  /* 0x000000000228783b */ /* 0x000ea20000004200 */
[----:B------:R-:W-:Y:S03]  /*49740*/  IMAD R3, R37, 0x2, R2 ;  /* 0x0000000225037824 */ /* 0x000fe600078e0202 */
[----:B--2---:R-:W-:Y:S04]  /*49750*/  ST.E [R44.64], R40 ;  /* 0x000000282c007985 */ /* 0x004fe8000c101908 */
[----:B------:R-:W-:Y:S04]  /*49760*/  ST.E [R44.64+0x4], R41 ;  /* 0x000004292c007985 */ /* 0x000fe8000c101908 */
[----:B------:R-:W-:Y:S04]  /*49770*/  ST.E [R44.64+0x40], R42 ;  /* 0x0000402a2c007985 */ /* 0x000fe8000c101908 */
[----:B------:R-:W-:Y:S04]  /*49780*/  ST.E [R44.64+0x44], R43 ;  /* 0x0000442b2c007985 */ /* 0x000fe8000c101908 */
[----:B------:R-:W1:Y:S04]  /*49790*/  LDSM.16.MT88.4 R36, [R3] ;  /* 0x000000000324783b */ /* 0x000e680000004200 */
[----:B-1----:R1:W-:Y:S04]  /*497a0*/  ST.E [R44.64+0x80], R36 ;  /* 0x000080242c007985 */ /* 0x0023e8000c101908 */
[----:B------:R1:W-:Y:S04]  /*497b0*/  ST.E [R44.64+0x84], R37 ;  /* 0x000084252c007985 */ /* 0x0003e8000c101908 */
[----:B------:R1:W-:Y:S04]  /*497c0*/  ST.E [R44.64+0xc0], R38 ;  /* 0x0000c0262c007985 */ /* 0x0003e8000c101908 */
[----:B------:R1:W-:Y:S01]  /*497d0*/  ST.E [R44.64+0xc4], R39 ;  /* 0x0000c4272c007985 */ /* 0x0003e2000c101908 */
[----:B------:R-:W-:-:S05]  /*497e0*/  @P1 BRA `(.L_x_939) ;  /* 0x0000002000001947 */ /* 0x000fca0003800000 */
[----:B------:R-:W-:Y:S02]  /*497f0*/  MOV R40, 0x49810 ;  /* 0x0004981000287802 */ /* 0x000fe40000000f00 */
[----:B-1----:R-:W-:Y:S05]  /*49800*/  CALL.REL.NOINC `($_ZN7cutlass13device_kernelIN5flash19enable_sm80_to_sm89INS1_16FlashAttnBwdSm80INS1_25CollectiveMainloopBwdSm80ILi2ELi2EN4cute5tupleIJNS5_1CILi128EEES8_NS7_ILi64EEEEEENS_6half_tEfNS_4arch4Sm80ELb0ELb0ELb1ELb0ELb0ELb0ELb0ELb0ELi2ELi4ELi4ELi4ELb0EEENS1_21CollectiveEpilogueBwdISA_SB_SD_Li256ELb0ELb0ELi2EEENS1_19SingleTileSchedulerILb0ELb0ELb0ELi128EEEEEEEEEvNT_6ParamsE$_ZZN5flash25CollectiveMainloopBwdSm80ILi2ELi2EN4cute5tupleIJNS1_1CILi128EEES4_NS3_ILi64EEEEEEN7cutlass6half_tEfNS7_4arch4Sm80ELb0ELb0ELb1ELb0ELb0ELb0ELb0ELb0ELi2ELi4ELi4ELi4ELb0EE3mmaINS_16FlashAttnBwdSm80ISB_NS_21CollectiveEpilogueBwdIS6_S8_SA_Li256ELb0ELb0ELi2EEENS_19SingleTileSchedulerILb0ELb0ELb0ELi128EEEE13SharedStorageENS1_6TensorINS1_11ArrayEngineIfLm32EEENS1_6LayoutINS2_IJNS2_IJNS3_ILi2EEESO_EEESO_NS3_ILi4EEEEEENS2_IJNS2_IJNS3_ILi1EEESO_EEESQ_NS3_ILi8EEEEEEEEEEEEbRKNSB_6ParamsERT0_S12_iNS2_IJiiiEEERT_ENKUlvE0_clEv) ;  /* 0xffffb84000007944 */ /* 0x002fea0003c3ffff */
.L_x_939:
[C---:B------:R-:W-:Y:S02]  /*49810*/  IMAD.SHL.U32 R3, R50.reuse, 0x4, RZ ;  /* 0x0000000432037824 */ /* 0x040fe400078e00ff */
[C---:B-1----:R-:W-:Y:S01]  /*49820*/  IMAD.SHL.U32 R37, R50.reuse, 0x20, RZ ;  /* 0x0000002032257824 */ /* 0x042fe200078e00ff */
[----:B------:R-:W-:Y:S01]  /*49830*/  IADD3 R50, R50, 0x1, RZ ;  /* 0x0000000132327810 */ /* 0x000fe20007ffe0ff */
[C---:B------:R-:W-:Y:S01]  /*49840*/  IMAD R52, R3.reuse, 0x2, R0 ;  /* 0x0000000203347824 */ /* 0x040fe200078e0200 */
[----:B------:R-:W-:Y:S02]  /*49850*/  LOP3.LUT R2, R3, 0xfffffff0, RZ, 0xc0, !PT ;  /* 0xfffffff003027812 */ /* 0x000fe400078ec0ff */
[----:B------:R-:W-:Y:S02]  /*49860*/  LOP3.LUT R37, R37, 0x60, RZ, 0xc0, !PT ;  /* 0x0000006025257812 */ /* 0x000fe400078ec0ff */
[----:B------:R-:W2:Y:S01]  /*49870*/  LDL.64 R44, [R52+0x40] ;  /* 0x00004000342c7983 */ /* 0x000ea20000100a00 */
[----:B------:R-:W-:Y:S02]  /*49880*/  ISETP.NE.AND P1, PT, R50, 0x8, PT ;  /* 0x000000083200780c */ /* 0x000fe40003f25270 */
[----:B------:R-:W-:Y:S02]  /*49890*/  IADD3 R2, R37, R2, RZ ;  /* 0x0000000225027210 */ /* 0x000fe40007ffe0ff */
[----:B------:R-:W3:Y:S02]  /*498a0*/  LDL.64 R46, [R52+0x80] ;  /* 0x00008000342e7983 */ /* 0x000ee40000100a00 */
[----:B------:R-:W-:Y:S03]  /*498b0*/  LEA R53, R2, R51, 0x1 ;  /* 0x0000003302357211 */ /* 0x000fe600078e08ff */
[----:B------:R-:W4:Y:S05]  /*498c0*/  LDL.64 R2, [R52] ;  /* 0x0000000034027983 */ /* 0x000f2a0000100a00 */
[----:B------:R-:W4:Y:S05]  /*498d0*/  LDL.128 R36, [R53] ;  /* 0x0000000035247983 */ /* 0x000f2a0000100c00 */
[----:B------:R-:W5:Y:S05]  /*498e0*/  LDL.128 R40, [R53+0x10] ;  /* 0x0000100035287983 */ /* 0x000f6a0000100c00 */
[----:B------:R-:W2:Y:S01]  /*498f0*/  LDL.64 R48, [R52+0xc0] ;  /* 0x0000c00034307983 */ /* 0x000ea20000100a00 */
[-C--:B----4-:R-:W-:Y:S08]  /*49900*/  HMMA.16816.F32 R4, R36, R2.reuse, R4 ;  /* 0x000000022404723c */ /* 0x090ff00000001804 */
[C---:B-----5:R-:W-:Y:S08]  /*49910*/  HMMA.16816.F32 R8, R40.reuse, R2, R8 ;  /* 0x000000022808723c */ /* 0x060ff00000001808 */
[-C--:B--2---:R-:W-:Y:S08]  /*49920*/  HMMA.16816.F32 R12, R40, R44.reuse, R12 ;  /* 0x0000002c280c723c */ /* 0x084ff0000000180c */
[C---:B------:R-:W-:Y:S08]  /*49930*/  HMMA.16816.F32 R16, R36.reuse, R44, R16 ;  /* 0x0000002c2410723c */ /* 0x040ff00000001810 */
[-C--:B---3--:R-:W-:Y:S08]  /*49940*/  HMMA.16816.F32 R20, R36, R46.reuse, R20 ;  /* 0x0000002e2414723c */ /* 0x088ff00000001814 */
[C---:B------:R-:W-:Y:S08]  /*49950*/  HMMA.16816.F32 R24, R40.reuse, R46, R24 ;  /* 0x0000002e2818723c */ /* 0x040ff00000001818 */
[-C--:B------:R-:W-:Y:S08]  /*49960*/  HMMA.16816.F32 R28, R40, R48.reuse, R28 ;  /* 0x00000030281c723c */ /* 0x080ff0000000181c */
[----:B------:R-:W-:Y:S01]  /*49970*/  HMMA.16816.F32 R32, R36, R48, R32 ;  /* 0x000000302420723c */ /* 0x000fe20000001820 */
[----:B------:R-:W-:-:S07]  /*49980*/  @P1 BRA `(.L_x_940) ;  /* 0xffffeed000001947 */ /* 0x000fce000383ffff */
[----:B------:R-:W2:Y:S04]  /*49990*/  LDL.64 R38, [R94+0x60] ;  /* 0x000060005e267983 */ /* 0x000ea80000100a00 */
[----:B------:R-:W3:Y:S04]  /*499a0*/  LDL.64 R2, [R94+0x58] ;  /* 0x000058005e027983 */ /* 0x000ee80000100a00 */
[----:B--2---:R-:W2:Y:S04]  /*499b0*/  LD.E R36, [R38.64] ;  /* 0x0000000826247980 */ /* 0x004ea8000c101900 */
[----:B---3--:R-:W3:Y:S01]  /*499c0*/  LD.E.64 R2, [R2.64+0x8] ;  /* 0x0000080802027980 */ /* 0x008ee2000c101b00 */
[----:B--2---:R-:W-:-:S05]  /*499d0*/  SHF.L.U32 R36, R36, 0xd, RZ ;  /* 0x0000000d24247819 */ /* 0x004fca00000006ff */
[----:B---3--:R-:W-:-:S05]  /*499e0*/  IMAD.WIDE R36, R36, 0x4, R2 ;  /* 0x0000000424247825 */ /* 0x008fca00078e0202 */
[----:B------:R-:W2:Y:S01]  /*499f0*/  ATOM.E.ADD.F32.FTZ.RN.STRONG.GPU P1, RZ, [R36.64], R4 ;  /* 0x0000000424ff798a */ /* 0x000ea2000812e7c8 */
[----:B------:R-:W-:Y:S01]  /*49a00*/  BSSY B0, `(.L_x_941) ;  /* 0x000000e000007945 */ /* 0x000fe20003800000 */
[----:B--2---:R-:W-:Y:S05]  /*49a10*/  @P1 BRA `(.L_x_942) ;  /* 0x000000c000001947 */ /* 0x004fea0003800000 */
[----:B------:R-:W1:Y:S02]  /*49a20*/  QSPC.E.S P1, RZ, [R36] ;  /* 0x0000000024ff73aa */ /* 0x000e640000020500 */
[----:B-1----:R-:W-:Y:S05]  /*49a30*/  @!P1 BRA `(.L_x_943) ;  /* 0x0000007000009947 */ /* 0x002fea0003800000 */
[----:B------:R-:W-:-:S05]  /*49a40*/  LOP3.LUT R0, R36, 0xffffff, RZ, 0xc0, !PT ;  /* 0x00ffffff24007812 */ /* 0x000fca00078ec0ff */
.L_x_944:
[----:B------:R-:W1:Y:S02]  /*49a50*/  LDS R2, [R0] ;  /* 0x0000000000027984 */ /* 0x000e640000000800 */
[----:B-1----:R-:W-:-:S06]  /*49a60*/  FADD R3, R4, R2 ;  /* 0x0000000204037221 */ /* 0x002fcc0000000000 */
[----:B------:R-:W1:Y:S02]  /*49a70*/  ATOMS.CAST.SPIN R3, [R0], R2, R3 ;  /* 0x000000020003738d */ /* 0x000e640001800003 */
[----:B-1----:R-:W-:-:S13]  /*49a80*/  ISETP.EQ.U32.AND P1, PT, R3, 0x1, PT ;  /* 0x000000010300780c */ /* 0x002fda0003f22070 */
[----:B------:R-:W-:Y:S05]  /*49a90*/  @!P1 BRA `(.L_x_944) ;  /* 0xffffffb000009947 */ /* 0x000fea000383ffff */
[----:B------:R-:W-:Y:S05]  /*49aa0*/  BRA `(.L_x_942) ;  /* 0x0000003000007947 */ /* 0x000fea0003800000 */
.L_x_943:
[----:B------:R-:W2:Y:S02]  /*49ab0*/  LD.E R3, [R36.64] ;  /* 0x0000000824037980 */ /* 0x000ea4000c101900 */
[----:B--2---:R-:W-:-:S05]  /*49ac0*/  FADD R3, R4, R3 ;  /* 0x0000000304037221 */ /* 0x004fca0000000000 */
[----:B------:R1:W-:Y:S02]  /*49ad0*/  ST.E [R36.64], R3 ;  /* 0x0000000324007985 */ /* 0x0003e4000c101908 */
.L_x_942:
[----:B------:R-:W-:Y:S05]  /*49ae0*/  BSYNC B0 ;  /* 0x0000000000007941 */ /* 0x000fea0003800000 */
.L_x_941:
[----:B------:R-:W2:Y:S01]  /*49af0*/  ATOM.E.ADD.F32.FTZ.RN.STRONG.GPU P1, RZ, [R36.64+0x400], R5 ;  /* 0x0004000524ff798a */ /* 0x000ea2000812e7c8 */
[----:B------:R-:W-:Y:S01]  /*49b00*/  BSSY B0, `(.L_x_945) ;  /* 0x000000f000007945 */ /* 0x000fe20003800000 */
[----:B--2---:R-:W-:Y:S05]  /*49b10*/  @P1 BRA `(.L_x_946) ;  /* 0x000000d000001947 */ /* 0x004fea0003800000 */
[----:B------:R-:W2:Y:S02]  /*49b20*/  QSPC.E.S P1, RZ, [R36+0x400] ;  /* 0x0004000024ff73aa */ /* 0x000ea40000020500 */
[----:B--2---:R-:W-:Y:S05]  /*49b30*/  @!P1 BRA `(.L_x_947) ;  /* 0x0000008000009947 */ /* 0x004fea0003800000 */
[----:B------:R-:W-:-:S04]  /*49b40*/  IADD3 R0, R36, 0x400, RZ ;  /* 0x0000040024007810 */ /* 0x000fc80007ffe0ff */
[----:B------:R-:W-:-:S05]  /*49b50*/  LOP3.LUT R0, R0, 0xffffff, RZ, 0xc0, !PT ;  /* 0x00ffffff00007812 */ /* 0x000fca00078ec0ff */
.L_x_948:
[----:B------:R-:W2:Y:S02]  /*49b60*/  LDS R2, [R0] ;  /* 0x0000000000027984 */ /* 0x000ea40000000800 */
[----:B-12---:R-:W-:-:S06]  /*49b70*/  FADD R3, R5, R2 ;  /* 0x0000000205037221 */ /* 0x006fcc0000000000 */
[----:B------:R-:W1:Y:S02]  /*49b80*/  ATOMS.CAST.SPIN R3, [R0], R2, R3 ;  /* 0x000000020003738d */ /* 0x000e640001800003 */
[----:B-1----:R-:W-:-:S13]  /*49b90*/  ISETP.EQ.U32.AND P1, PT, R3, 0x1, PT ;  /* 0x000000010300780c */ /* 0x002fda0003f22070 */
[----:B------:R-:W-:Y:S05]  /*49ba0*/  @!P1 BRA `(.L_x_948) ;  /* 0xffffffb000009947 */ /* 0x000fea000383ffff */
[----:B------:R-:W-:Y:S05]  /*49bb0*/  BRA `(.L_x_946) ;  /* 0x0000003000007947 */ /* 0x000fea0003800000 */
.L_x_947:
[----:B------:R-:W2:Y:S02]  /*49bc0*/  LD.E R0, [R36.64+0x400] ;  /* 0x0004000824007980 */ /* 0x000ea4000c101900 */
[----:B--2---:R-:W-:-:S05]  /*49bd0*/  FADD R5, R5, R0 ;  /* 0x0000000005057221 */ /* 0x004fca0000000000 */
[----:B------:R2:W-:Y:S02]  /*49be0*/  ST.E [R36.64+0x400], R5 ;  /* 0x0004000524007985 */ /* 0x0005e4000c101908 */
.L_x_946:
[----:B------:R-:W-:Y:S05]  /*49bf0*/  BSYNC B0 ;  /* 0x0000000000007941 */ /* 0x000fea0003800000 */
.L_x_945:
[----:B------:R-:W3:Y:S01]  /*49c00*/  ATOM.E.ADD.F32.FTZ.RN.STRONG.GPU P1, RZ, [R36.64+0x800], R6 ;  /* 0x0008000624ff798a */ /* 0x000ee2000812e7c8 */
[----:B------:R-:W-:Y:S01]  /*49c10*/  BSSY B0, `(.L_x_949) ;  /* 0x000000f000007945 */ /* 0x000fe20003800000 */
[----:B---3--:R-:W-:Y:S05]  /*49c20*/  @P1 BRA `(.L_x_950) ;  /* 0x000000d000001947 */ /* 0x008fea0003800000 */
[----:B------:R-:W3:Y:S02]  /*49c30*/  QSPC.E.S P1, RZ, [R36+0x800] ;  /* 0x0008000024ff73aa */ /* 0x000ee40000020500 */
[----:B---3--:R-:W-:Y:S05]  /*49c40*/  @!P1 BRA `(.L_x_951) ;  /* 0x0000008000009947 */ /* 0x008fea0003800000 */
[----:B------:R-:W-:-:S04]  /*49c50*/  IADD3 R0, R36, 0x800, RZ ;  /* 0x0000080024007810 */ /* 0x000fc80007ffe0ff */
[----:B------:R-:W-:-:S05]  /*49c60*/  LOP3.LUT R0, R0, 0xffffff, RZ, 0xc0, !PT ;  /* 0x00ffffff00007812 */ /* 0x000fca00078ec0ff */
.L_x_952:
[----:B------:R-:W3:Y:S02]  /*49c70*/  LDS R2, [R0] ;  /* 0x0000000000027984 */ /* 0x000ee40000000800 */
[----:B-1-3--:R-:W-:-:S06]  /*49c80*/  FADD R3, R6, R2 ;  /* 0x0000000206037221 */ /* 0x00afcc0000000000 */
[----:B------:R-:W1:Y:S02]  /*49c90*/  ATOMS.CAST.SPIN R3, [R0], R2, R3 ;  /* 0x000000020003738d */ /* 0x000e640001800003 */
[----:B-1----:R-:W-:-:S13]  /*49ca0*/  ISETP.EQ.U32.AND P1, PT, R3, 0x1, PT ;  /* 0x000000010300780c */ /* 0x002fda0003f22070 */
[----:B------:R-:W-:Y:S05]  /*49cb0*/  @!P1 BRA `(.L_x_952) ;  /* 0xffffffb000009947 */ /* 0x000fea000383ffff */
[----:B------:R-:W-:Y:S05]  /*49cc0*/  BRA `(.L_x_950) ;  /* 0x0000003000007947 */ /* 0x000fea0003800000 */
.L_x_951:
[----:B-1----:R-:W3:Y:S02]  /*49cd0*/  LD.E R3, [R36.64+0x800] ;  /* 0x0008000824037980 */ /* 0x002ee4000c101900 */
[----:B---3--:R-:W-:-:S05]  /*49ce0*/  FADD R3, R6, R3 ;  /* 0x0000000306037221 */ /* 0x008fca0000000000 */
[----:B------:R1:W-:Y:S02]  /*49cf0*/  ST.E [R36.64+0x800], R3 ;  /* 0x0008000324007985 */ /* 0x0003e4000c101908 */
.L_x_950:
[----:B------:R-:W-:Y:S05]  /*49d00*/  BSYNC B0 ;  /* 0x0000000000007941 */ /* 0x000fea0003800000 */
.L_x_949:
[----:B------:R-:W3:Y:S01]  /*49d10*/  ATOM.E.ADD.F32.FTZ.RN.STRONG.GPU P1, RZ, [R36.64+0xc00], R7 ;  /* 0x000c000724ff798a */ /* 0x000ee2000812e7c8 */
[----:B------:R-:W-:Y:S01]  /*49d20*/  BSSY B0, `(.L_x_953) ;  /* 0x000000f000007945 */ /* 0x000fe20003800000 */
[----:B---3--:R-:W-:Y:S05]  /*49d30*/  @P1 BRA `(.L_x_954) ;  /* 0x000000d000001947 */ /* 0x008fea0003800000 */
[----:B------:R-:W3:Y:S02]  /*49d40*/  QSPC.E.S P1, RZ, [R36+0xc00] ;  /* 0x000c000024ff73aa */ /* 0x000ee40000020500 */
[----:B---3--:R-:W-:Y:S05]  /*49d50*/  @!P1 BRA `(.L_x_955) ;  /* 0x0000008000009947 */ /* 0x008fea0003800000 */
[----:B------:R-:W-:-:S04]  /*49d60*/  IADD3 R0, R36, 0xc00, RZ ;  /* 0x00000c0024007810 */ /* 0x000fc80007ffe0ff */
[----:B------:R-:W-:-:S05]  /*49d70*/  LOP3.LUT R0, R0, 0xffffff, RZ, 0xc0, !PT ;  /* 0x00ffffff00007812 */ /* 0x000fca00078ec0ff */
.L_x_956:
[----:B------:R-:W3:Y:S02]  /*49d80*/  LDS R2, [R0] ;  /* 0x0000000000027984 */ /* 0x000ee40000000800 */
[----:B-1-3--:R-:W-:-:S06]  /*49d90*/  FADD R3, R7, R2 ;  /* 0x0000000207037221 */ /* 0x00afcc0000000000 */
[----:B------:R-:W1:Y:S02]  /*49da0*/  ATOMS.CAST.SPIN R3, [R0], R2, R3 ;  /* 0x000000020003738d */ /* 0x000e640001800003 */
[----:B-1----:R-:W-:-:S13]  /*49db0*/  ISETP.EQ.U32.AND P1, PT, R3, 0x1, PT ;  /* 0x000000010300780c */ /* 0x002fda0003f22070 */
[----:B------:R-:W-:Y:S05]  /*49dc0*/  @!P1 BRA `(.L_x_956) ;  /* 0xffffffb000009947 */ /* 0x000fea000383ffff */
[----:B------:R-:W-:Y:S05]  /*49dd0*/  BRA `(.L_x_954) ;  /* 0x0000003000007947 */ /* 0x000fea0003800000 */
.L_x_955:
[----:B------:R-:W3:Y:S02]  /*49de0*/  LD.E R0, [R36.64+0xc00] ;  /* 0x000c000824007980 */ /* 0x000ee4000c101900 */
[----:B---3--:R-:W-:-:S05]  /*49df0*/  FADD R7, R7, R0 ;  /* 0x0000000007077221 */ /* 0x008fca0000000000 */
[----:B------:R3:W-:Y:S02]  /*49e00*/  ST.E [R36.64+0xc00], R7 ;  /* 0x000c000724007985 */ /* 0x0007e4000c101908 */
.L_x_954:
[----:B------:R-:W-:Y:S05]  /*49e10*/  BSYNC B0 ;  /* 0x0000000000007941 */ /* 0x000fea0003800000 */
.L_x_953:
[----:B------:R-:W4:Y:S01]  /*49e20*/  ATOM.E.ADD.F32.FTZ.RN.STRONG.GPU P1, RZ, [R36.64+0x1000], R8 ;  /* 0x0010000824ff798a */ /* 0x000f22000812e7c8 */
[----:B------:R-:W-:Y:S01]  /*49e30*/  BSSY B0, `(.L_x_957) ;  /* 0x000000f000007945 */ /* 0x000fe20003800000 */
[----:B----4-:R-:W-:Y:S05]  /*49e40*/  @P1 BRA `(.L_x_958) ;  /* 0x000000d000001947 */ /* 0x010fea0003800000 */
[----:B------:R-:W4:Y:S02]  /*49e50*/  QSPC.E.S P1, RZ, [R36+0x1000] ;  /* 0x0010000024ff73aa */ /* 0x000f240000020500 */
[----:B----4-:R-:W-:Y:S05]  /*49e60*/  @!P1 BRA `(.L_x_959) ;  /* 0x0000008000009947 */ /* 0x010fea0003800000 */
[----:B------:R-:W-:-:S04]  /*49e70*/  IADD3 R0, R36, 0x1000, RZ ;  /* 0x0000100024007810 */ /* 0x000fc80007ffe0ff */
[----:B------:R-:W-:-:S05]  /*49e80*/  LOP3.LUT R0, R0, 0xffffff, RZ, 0xc0, !PT ;  /* 0x00ffffff00007812 */ /* 0x000fca00078ec0ff */
.L_x_960:
[----:B------:R-:W4:Y:S02]  /*49e90*/  LDS R2, [R0] ;  /* 0x0000000000027984 */ /* 0x000f240000000800 */
[----:B-1--4-:R-:W-:-:S06]  /*49ea0*/  FADD R3, R8, R2 ;  /* 0x0000000208037221 */ /* 0x012fcc0000000000 */
[----:B------:R-:W1:Y:S02]  /*49eb0*/  ATOMS.CAST.SPIN R3, [R0], R2, R3 ;  /* 0x000000020003738d */ /* 0x000e640001800003 */
[----:B-1----:R-:W-:-:S13]  /*49ec0*/  ISETP.EQ.U32.AND P1, PT, R3, 0x1, PT ;  /* 0x000000010300780c */ /* 0x002fda0003f22070 */
[----:B------:R-:W-:Y:S05]  /*49ed0*/  @!P1 BRA `(.L_x_960) ;  /* 0xffffffb000009947 */ /* 0x000fea000383ffff */
[----:B------:R-:W-:Y:S05]  /*49ee0*/  BRA `(.L_x_958) ;  /* 0x0000003000007947 */ /* 0x000fea0003800000 */
.L_x_959:
[----:B-1----:R-:W4:Y:S02]  /*49ef0*/  LD.E R3, [R36.64+0x1000] ;  /* 0x0010000824037980 */ /* 0x002f24000c101900 */
[----:B----4-:R-:W-:-:S05]  /*49f00*/  FADD R3, R8, R3 ;  /* 0x0000000308037221 */ /* 0x010fca0000000000 */
[----:B------:R1:W-:Y:S02]  /*49f10*/  ST.E [R36.64+0x1000], R3 ;  /* 0x0010000324007985 */ /* 0x0003e4000c101908 */
.L_x_958:
[----:B------:R-:W-:Y:S05]  /*49f20*/  BSYNC B0 ;  /* 0x0000000000007941 */ /* 0x000fea0003800000 */
.L_x_957:
[----:B------:R-:W4:Y:S01]  /*49f30*/  ATOM.E.ADD.F32.FTZ.RN.STRONG.GPU P1, RZ, [R36.64+0x1400], R9 ;  /* 0x0014000924ff798a */ /* 0x000f22000812e7c8 */
[----:B------:R-:W-:Y:S01]  /*49f40*/  BSSY B0, `(.L_x_961) ;  /* 0x000000f000007945 */ /* 0x000fe20003800000 */
[----:B----4-:R-:W-:Y:S05]  /*49f50*/  @P1 BRA `(.L_x_962) ;  /* 0x000000d000001947 */ /* 0x010fea0003800000 */
[----:B------:R-:W4:Y:S02]  /*49f60*/  QSPC.E.S P1, RZ, [R36+0x1400] ;  /* 0x0014000024ff73aa */ /* 0x000f240000020500 */
[----:B----4-:R-:W-:Y:S05]  /*49f70*/  @!P1 BRA `(.L_x_963) ;  /* 0x0000008000009947 */ /* 0x010fea0003800000 */
[----:B------:R-:W-:-:S04]  /*49f80*/  IADD3 R0, R36, 0x1400, RZ ;  /* 0x0000140024007810 */ /* 0x000fc80007ffe0ff */
[----:B------:R-:W-:-:S05]  /*49f90*/  LOP3.LUT R0, R0, 0xffffff, RZ, 0xc0, !PT ;  /* 0x00ffffff00007812 */ /* 0x000fca00078ec0ff */
.L_x_964:
[----:B------:R-:W4:Y:S02]  /*49fa0*/  LDS R2, [R0] ;  /* 0x0000000000027984 */ /* 0x000f240000000800 */
[----:B-1--4-:R-:W-:-:S06]  /*49fb0*/  FADD R3, R9, R2 ;  /* 0x0000000209037221 */ /* 0x012fcc0000000000 */
[----:B------:R-:W1:Y:S02]  /*49fc0*/  ATOMS.CAST.SPIN R3, [R0], R2, R3 ;  /* 0x000000020003738d */ /* 0x000e640001800003 */
[----:B-1----:R-:W-:-:S13]  /*49fd0*/  ISETP.EQ.U32.AND P1, PT, R3, 0x1, PT ;  /* 0x000000010300780c */ /* 0x002fda0003f22070 */
[----:B------:R-:W-:Y:S05]  /*49fe0*/  @!P1 BRA `(.L_x_964) ;  /* 0xffffffb000009947 */ /* 0x000fea000383ffff */
[----:B------:R-:W-:Y:S05]  /*49ff0*/  BRA `(.L_x_962) ;  /* 0x0000003000007947 */ /* 0x000fea0003800000 */
.L_x_963:
[----:B------:R-:W4:Y:S02]  /*4a000*/  LD.E R0, [R36.64+0x1400] ;  /* 0x0014000824007980 */ /* 0x000f24000c101900 */
[----:B----4-:R-:W-:-:S05]  /*4a010*/  FADD R9, R9, R0 ;  /* 0x0000000009097221 */ /* 0x010fca0000000000 */
[----:B------:R4:W-:Y:S02]  /*4a020*/  ST.E [R36.64+0x1400], R9 ;  /* 0x0014000924007985 */ /* 0x0009e4000c101908 */
.L_x_962:
[----:B------:R-:W-:Y:S05]  /*4a030*/  BSYNC B0 ;  /* 0x0000000000007941 */ /* 0x000fea0003800000 */
.L_x_961:
[----:B------:R-:W5:Y:S01]  /*4a040*/  ATOM.E.ADD.F32.FTZ.RN.STRONG.GPU P1, RZ, [R36.64+0x1800], R10 ;  /* 0x0018000a24ff798a */ /* 0x000f62000812e7c8 */
[----:B------:R-:W-:Y:S01]  /*4a050*/  BSSY B0, `(.L_x_965) ;  /* 0x000000f000007945 */ /* 0x000fe20003800000 */
[----:B-----5:R-:W-:Y:S05]  /*4a060*/  @P1 BRA `(.L_x_966) ;  /* 0x000000d000001947 */ /* 0x020fea0003800000 */
[----:B------:R-:W5:Y:S02]  /*4a070*/  QSPC.E.S P1, RZ, [R36+0x1800] ;  /* 0x0018000024ff73aa */ /* 0x000f640000020500 */
[----:B-----5:R-:W-:Y:S05]  /*4a080*/  @!P1 BRA `(.L_x_967) ;  /* 0x0000008000009947 */ /* 0x020fea0003800000 */
[----:B------:R-:W-:-:S04]  /*4a090*/  IADD3 R0, R36, 0x1800, RZ ;  /* 0x0000180024007810 */ /* 0x000fc80007ffe0ff */
[----:B------:R-:W-:-:S05]  /*4a0a0*/  LOP3.LUT R0, R0, 0xffffff, RZ, 0xc0, !PT ;  /* 0x00ffffff00007812 */ /* 0x000fca00078ec0ff */
.L_x_968:
[----:B------:R-:W5:Y:S02]  /*4a0b0*/  LDS R2, [R0] ;  /* 0x0000000000027984 */ /* 0x000f640000000800 */
[----:B-1---5:R-:W-:-:S06]  /*4a0c0*/  FADD R3, R10, R2 ;  /* 0x000000020a037221 */ /* 0x022fcc0000000000 */
[----:B------:R-:W1:Y:S02]  /*4a0d0*/  ATOMS.CAST.SPIN R3, [R0], R2, R3 ;  /* 0x000000020003738d */ /* 0x000e640001800003 */
[----:B-1----:R-:W-:-:S13]  /*4a0e0*/  ISETP.EQ.U32.AND P1, PT, R3, 0x1, PT ;  /* 0x000000010300780c */ /* 0x002fda0003f22070 */
[----:B------:R-:W-:Y:S05]  /*4a0f0*/  @!P1 BRA `(.L_x_968) ;  /* 0xffffffb000009947 */ /* 0x000fea000383ffff */
[----:B------:R-:W-:Y:S05]  /*4a100*/  BRA `(.L_x_966) ;  /* 0x0000003000007947 */ /* 0x000fea0003800000 */
.L_x_967:
[----:B-1----:R-:W5:Y:S02]  /*4a110*/  LD.E R3, [R36.64+0x1800] ;  /* 0x0018000824037980 */ /* 0x002f64000c101900 */
[----:B-----5:R-:W-:-:S05]  /*4a120*/  FADD R3, R10, R3 ;  /* 0x000000030a037221 */ /* 0x020fca0000000000 */
[----:B------:R1:W-:Y:S02]  /*4a130*/  ST.E [R36.64+0x1800], R3 ;  /* 0x0018000324007985 */ /* 0x0003e4000c101908 */
.L_x_966:
[----:B------:R-:W-:Y:S05]  /*4a140*/  BSYNC B0 ;  /* 0x0000000000007941 */ /* 0x000fea0003800000 */
.L_x_965:
[----:B------:R-:W5:Y:S01]  /*4a150*/  ATOM.E.ADD.F32.FTZ.RN.STRONG.GPU P1, RZ, [R36.64+0x1c00], R11 ;  /* 0x001c000b24ff798a */ /* 0x000f62000812e7c8 */
[----:B------:R-:W-:Y:S01]  /*4a160*/  BSSY B0, `(.L_x_969) ;  /* 0x000000f000007945 */ /* 0x000fe20003800000 */
[----:B-----5:R-:W-:Y:S05]  /*4a170*/  @P1 BRA `(.L_x_970) ;  /* 0x000000d000001947 */ /* 0x020fea0003800000 */
[----:B------:R-:W5:Y:S02]  /*4a180*/  QSPC.E.S P1, RZ, [R36+0x1c00] ;  /* 0x001c000024ff73aa */ /* 0x000f640000020500 */
[----:B-----5:R-:W-:Y:S05]  /*4a190*/  @!P1 BRA `(.L_x_971) ;  /* 0x0000008000009947 */ /* 0x020fea0003800000 */
[----:B------:R-:W-:-:S04]  /*4a1a0*/  IADD3 R0, R36, 0x1c00, RZ ;  /* 0x00001c0024007810 */ /* 0x000fc80007ffe0ff */
[----:B------:R-:W-:-:S05]  /*4a1b0*/  LOP3.LUT R0, R0, 0xffffff, RZ, 0xc0, !PT ;  /* 0x00ffffff00007812 */ /* 0x000fca00078ec0ff */
.L_x_972:
[----:B------:R-:W5:Y:S02]  /*4a1c0*/  LDS R2, [R0] ;  /* 0x0000000000027984 */ /* 0x000f640000000800 */
[----:B-1---5:R-:W-:-:S06]  /*4a1d0*/  FADD R3, R11, R2 ;  /* 0x000000020b037221 */ /* 0x022fcc0000000000 */
[----:B------:R-:W1:Y:S02]  /*4a1e0*/  ATOMS.CAST.SPIN R3, [R0], R2, R3 ;  /* 0x000000020003738d */ /* 0x000e640001800003 */
[----:B-1----:R-:W-:-:S13]  /*4a1f0*/  ISETP.EQ.U32.AND P1, PT, R3, 0x1, PT ;  /* 0x000000010300780c */ /* 0x002fda0003f22070 */
[----:B------:R-:W-:Y:S05]  /*4a200*/  @!P1 BRA `(.L_x_972) ;  /* 0xffffffb000009947 */ /* 0x000fea000383ffff */
[----:B------:R-:W-:Y:S05]  /*4a210*/  BRA `(.L_x_970) ;  /* 0x0000003000007947 */ /* 0x000fea0003800000 */
.L_x_971:
[----:B------:R-:W5:Y:S02]  /*4a220*/  LD.E R0, [R36.64+0x1c00] ;  /* 0x001c000824007980 */ /* 0x000f64000c101900 */
[----:B-----5:R-:W-:-:S05]  /*4a230*/  FADD R11, R11, R0 ;  /* 0x000000000b0b7221 */ /* 0x020fca0000000000 */
[----:B------:R1:W-:Y:S02]  /*4a240*/  ST.E [R36.64+0x1c00], R11 ;  /* 0x001c000b24007985 */ /* 0x0003e4000c101908 */
.L_x_970:
[----:B------:R-:W-:Y:S05]  /*4a250*/  BSYNC B0 ;  /* 0x0000000000007941 */ /* 0x000fea0003800000 */
.L_x_969:
[----:B------:R-:W5:Y:S01]  /*4a260*/  ATOM.E.ADD.F32.FTZ.RN.STRONG.GPU P1, RZ, [R36.64+0x2000], R16 ;  /* 0x0020001024ff798a */ /* 0x000f62000812e7c8 */
[----:B------:R-:W-:Y:S01]  /*4a270*/  BSSY B0, `(.L_x_973) ;  /* 0x000000f000007945 */ /* 0x000fe20003800000 */
[----:B-----5:R-:W-:Y:S05]  /*4a280*/  @P1 BRA `(.L_x_974) ;  /* 0x000000d000001947 */ /* 0x020fea0003800000 */
[----:B------:R-:W5:Y:S02]  /*4a290*/  QSPC.E.S P1, RZ, [R36+0x2000] ;  /* 0x0020000024ff73aa */ /* 0x000f640000020500 */
[----:B-----5:R-:W-:Y:S05]  /*4a2a0*/  @!P1 BRA `(.L_x_975) ;  /* 0x0000008000009947 */ /* 0x020fea0003800000 */
[----:B------:R-:W-:-:S04]  /*4a2b0*/  IADD3 R0, R36, 0x2000, RZ ;  /* 0x0000200024007810 */ /* 0x000fc80007ffe0ff */
[----:B------:R-:W-:-:S05]  /*4a2c0*/  LOP3.LUT R0, R0, 0xffffff, RZ, 0xc0, !PT ;  /* 0x00ffffff00007812 */ /* 0x000fca00078ec0ff */
.L_x_976:
[----:B------:R-:W5:Y:S02]  /*4a2d0*/  LDS R2, [R0] ;  /* 0x0000000000027984 */ /* 0x000f640000000800 */
[----:B-1---5:R-:W-:-:S06]  /*4a2e0*/  FADD R3, R16, R2 ;  /* 0x0000000210037221 */ /* 0x022fcc0000000000 */
[----:B------:R-:W1:Y:S02]  /*4a2f0*/  ATOMS.CAST.SPIN R3, [R0], R2, R3 ;  /* 0x000000020003738d */ /* 0x000e640001800003 */
[----:B-1----:R-:W-:-:S13]  /*4a300*/  ISETP.EQ.U32.AND P1, PT, R3, 0x1, PT ;  /* 0x000000010300780c */ /* 0x002fda0003f22070 */
[----:B------:R-:W-:Y:S05]  /*4a310*/  @!P1 BRA `(.L_x_976) ;  /* 0xffffffb000009947 */ /* 0x000fea000383ffff */
[----:B------:R-:W-:Y:S05]  /*4a320*/  BRA `(.L_x_974) ;  /* 0x0000003000007947 */ /* 0x000fea0003800000 */
.L_x_975:
[----:B-1----:R-:W5:Y:S02]  /*4a330*/  LD.E R3, [R36.64+0x2000] ;  /* 0x0020000824037980 */ /* 0x002f64000c101900 */
[----:B-----5:R-:W-:-:S05]  /*4a340*/  FADD R3, R16, R3 ;  /* 0x0000000310037221 */ /* 0x020fca0000000000 */
[----:B------:R1:W-:Y:S02]  /*4a350*/  ST.E [R36.64+0x2000], R3 ;  /* 0x0020000324007985 */ /* 0x0003e4000c101908 */
.L_x_974:
[----:B------:R-:W-:Y:S05]  /*4a360*/  BSYNC B0 ;  /* 0x0000000000007941 */ /* 0x000fea0003800000 */
.L_x_973:
[----:B------:R-:W5:Y:S01]  /*4a370*/  ATOM.E.ADD.F32.FTZ.RN.STRONG.GPU P1, RZ, [R36.64+0x2400], R17 ;  /* 0x0024001124ff798a */ /* 0x000f62000812e7c8 */
[----:B------:R-:W-:Y:S01]  /*4a380*/  BSSY B0, `(.L_x_977) ;  /* 0x000000f000007945 */ /* 0x000fe20003800000 */
[----:B-----5:R-:W-:Y:S05]  /*4a390*/  @P1 BRA `(.L_x_978) ;  /* 0x000000d000001947 */ /* 0x020fea0003800000 */
[----:B------:R-:W5:Y:S02]  /*4a3a0*/  QSPC.E.S P1, RZ, [R36+0x2400] ;  /* 0x0024000024ff73aa */ /* 0x000f640000020500 */
[----:B-----5:R-:W-:Y:S05]  /*4a3b0*/  @!P1 BRA `(.L_x_979) ;  /* 0x0000008000009947 */ /* 0x020fea0003800000 */
[----:B------:R-:W-:-:S04]  /*4a3c0*/  IADD3 R0, R36, 0x2400, RZ ;  /* 0x0000240024007810 */ /* 0x000fc80007ffe0ff */
[----:B------:R-:W-:-:S05]  /*4a3d0*/  LOP3.LUT R0, R0, 0xffffff, RZ, 0xc0, !PT ;  /* 0x00ffffff00007812 */ /* 0x000fca00078ec0ff */
.L_x_980:
[----:B------:R-:W5:Y:S02]  /*4a3e0*/  LDS R2, [R0] ;  /* 0x0000000000027984 */ /* 0x000f640000000800 */
[----:B-1---5:R-:W-:-:S06]  /*4a3f0*/  FADD R3, R17, R2 ;  /* 0x0000000211037221 */ /* 0x022fcc0000000000 */
[----:B------:R-:W1:Y:S02]  /*4a400*/  ATOMS.CAST.SPIN R3, [R0], R2, R3 ;  /* 0x000000020003738d */ /* 0x000e640001800003 */
[----:B-1----:R-:W-:-:S13]  /*4a410*/  ISETP.EQ.U32.AND P1, PT, R3, 0x1, PT ;  /* 0x000000010300780c */ /* 0x002fda0003f22070 */
[----:B------:R-:W-:Y:S05]  /*4a420*/  @!P1 BRA `(.L_x_980) ;  /* 0xffffffb000009947 */ /* 0x000fea000383ffff */
[----:B------:R-:W-:Y:S05]  /*4a430*/  BRA `(.L_x_978) ;  /* 0x0000003000007947 */ /* 0x000fea0003800000 */
.L_x_979:
[----:B------:R-:W5:Y:S02]  /*4a440*/  LD.E R0, [R36.64+0x2400] ;  /* 0x0024000824007980 */ /* 0x000f64000c101900 */
[----:B-----5:R-:W-:-:S05]  /*4a450*/  FADD R17, R17, R0 ;  /* 0x0000000011117221 */ /* 0x020fca0000000000 */
[----:B------:R1:W-:Y:S02]  /*4a460*/  ST.E [R36.64+0x2400], R17 ;  /* 0x0024001124007985 */ /* 0x0003e4000c101908 */
.L_x_978:
[----:B------:R-:W-:Y:S05]  /*4a470*/  BSYNC B0 ;  /* 0x0000000000007941 */ /* 0x000fea0003800000 */
.L_x_977:
[----:B------:R-:W5:Y:S01]  /*4a480*/  ATOM.E.ADD.F32.FTZ.RN.STRONG.GPU P1, RZ, [R36.64+0x2800], R18 ;  /* 0x0028001224ff798a */ /* 0x000f62000812e7c8 */
[----:B------:R-:W-:Y:S01]  /*4a490*/  BSSY B0, `(.L_x_981) ;  /* 0x000000f000007945 */ /* 0x000fe20003800000 */
[----:B-----5:R-:W-:Y:S05]  /*4a4a0*/  @P1 BRA `(.L_x_982) ;  /* 0x000000d000001947 */ /* 0x020fea0003800000 */
[----:B------:R-:W5:Y:S02]  /*4a4b0*/  QSPC.E.S P1, RZ, [R36+0x2800] ;  /* 0x0028000024ff73aa */ /* 0x000f640000020500 */
[----:B-----5:R-:W-:Y:S05]  /*4a4c0*/  @!P1 BRA `(.L_x_983) ;  /* 0x0000008000009947 */ /* 0x020fea0003800000 */
[----:B------:R-:W-:-:S04]  /*4a4d0*/  IADD3 R0, R36, 0x2800, RZ ;  /* 0x0000280024007810 */ /* 0x000fc80007ffe0ff */
[----:B------:R-:W-:-:S05]  /*4a4e0*/  LOP3.LUT R0, R0, 0xffffff, RZ, 0xc0, !PT ;  /* 0x00ffffff00007812 */ /* 0x000fca00078ec0ff */
.L_x_984:
[----:B------:R-:W5:Y:S02]  /*4a4f0*/  LDS R2, [R0] ;  /* 0x0000000000027984 */ /* 0x000f640000000800 */
[----:B-1---5:R-:W-:-:S06]  /*4a500*/  FADD R3, R18, R2 ;  /* 0x0000000212037221 */ /* 0x022fcc0000000000 */
[----:B------:R-:W1:Y:S02]  /*4a510*/  ATOMS.CAST.SPIN R3, [R0], R2, R3 ;  /* 0x000000020003738d */ /* 0x000e640001800003 */
[----:B-1----:R-:W-:-:S13]  /*4a520*/  ISETP.EQ.U32.AND P1, PT, R3, 0x1, PT ;  /* 0x000000010300780c */ /* 0x002fda0003f22070 */
[----:B------:R-:W-:Y:S05]  /*4a530*/  @!P1 BRA `(.L_x_984) ;  /* 0xffffffb000009947 */ /* 0x000fea000383ffff */
[----:B------:R-:W-:Y:S05]  /*4a540*/  BRA `(.L_x_982) ;  /* 0x0000003000007947 */ /* 0x000fea0003800000 */
.L_x_983:
[----:B-1----:R-:W5:Y:S02]  /*4a550*/  LD.E R3, [R36.64+0x2800] ;  /* 0x0028000824037980 */ /* 0x002f64000c101900 */
[----:B-----5:R-:W-:-:S05]  /*4a560*/  FADD R3, R18, R3 ;  /* 0x0000000312037221 */ /* 0x020fca0000000000 */
[----:B------:R1:W-:Y:S02]  /*4a570*/  ST.E [R36.64+0x2800], R3 ;  /* 0x0028000324007985 */ /* 0x0003e4000c101908 */
.L_x_982:
[----:B------:R-:W-:Y:S05]  /*4a580*/  BSYNC B0 ;  /* 0x0000000000007941 */ /* 0x000fea0003800000 */
.L_x_981:
[----:B------:R-:W5:Y:S01]  /*4a590*/  ATOM.E.ADD.F32.FTZ.RN.STRONG.GPU P1, RZ, [R36.64+0x2c00], R19 ;  /* 0x002c001324ff798a */ /* 0x000f62000812e7c8 */
[----:B------:R-:W-:Y:S01]  /*4a5a0*/  BSSY B0, `(.L_x_985) ;  /* 0x000000f000007945 */ /* 0x000fe20003800000 */
[----:B-----5:R-:W-:Y:S05]  /*4a5b0*/  @P1 BRA `(.L_x_986) ;  /* 0x000000d000001947 */ /* 0x020fea0003800000 */
[----:B------:R-:W5:Y:S02]  /*4a5c0*/  QSPC.E.S P1, RZ, [R36+0x2c00] ;  /* 0x002c000024ff73aa */ /* 0x000f640000020500 */
[----:B-----5:R-:W-:Y:S05]  /*4a5d0*/  @!P1 BRA `(.L_x_987) ;  /* 0x0000008000009947 */ /* 0x020fea0003800000 */
[----:B------:R-:W-:-:S04]  /*4a5e0*/  IADD3 R0, R36, 0x2c00, RZ ;  /* 0x00002c0024007810 */ /* 0x000fc80007ffe0ff */
[----:B------:R-:W-:-:S05]  /*4a5f0*/  LOP3.LUT R0, R0, 0xffffff, RZ, 0xc0, !PT ;  /* 0x00ffffff00007812 */ /* 0x000fca00078ec0ff */
.L_x_988:
[----:B------:R-:W5:Y:S02]  /*4a600*/  LDS R2, [R0] ;  /* 0x0000000000027984 */ /* 0x000f640000000800 */
[----:B-1---5:R-:W-:-:S06]  /*4a610*/  FADD R3, R19, R2 ;  /* 0x0000000213037221 */ /* 0x022fcc0000000000 */
[----:B------:R-:W1:Y:S02]  /*4a620*/  ATOMS.CAST.SPIN R3, [R0], R2, R3 ;  /* 0x000000020003738d */ /* 0x000e640001800003 */
[----:B-1----:R-:W-:-:S13]  /*4a630*/  ISETP.EQ.U32.AND P1, PT, R3, 0x1, PT ;  /* 0x000000010300780c */ /* 0x002fda0003f22070 */
[----:B------:R-:W-:Y:S05]  /*4a640*/  @!P1 BRA `(.L_x_988) ;  /* 0xffffffb000009947 */ /* 0x000fea000383ffff */
[----:B------:R-:W-:Y:S05]  /*4a650*/  BRA `(.L_x_986) ;  /* 0x0000003000007947 */ /* 0x000fea0003800000 */
.L_x_987:
[----:B------:R-:W5:Y:S02]  /*4a660*/  LD.E R0, [R36.64+0x2c00] ;  /* 0x002c000824007980 */ /* 0x000f64000c101900 */
[----:B-----5:R-:W-:-:S05]  /*4a670*/  FADD R19, R19, R0 ;  /* 0x0000000013137221 */ /* 0x020fca0000000000 */
[----:B------:R1:W-:Y:S02]  /*4a680*/  ST.E [R36.64+0x2c00], R19 ;  /* 0x002c001324007985 */ /* 0x0003e4000c101908 */
.L_x_986:
[----:B------:R-:W-:Y:S05]  /*4a690*/  BSYNC B0 ;  /* 0x0000000000007941 */ /* 0x000fea0003800000 */
.L_x_985:
[----:B------:R-:W5:Y:S01]  /*4a6a0*/  ATOM.E.ADD.F32.FTZ.RN.STRONG.GPU P1, RZ, [R36.64+0x3000], R12 ;  /* 0x0030000c24ff798a */ /* 0x000f62000812e7c8 */
[----:B------:R-:W-:Y:S01]  /*4a6b0*/  BSSY B0, `(.L_x_989) ;  /* 0x000000f000007945 */ /* 0x000fe20003800000 */
[----:B-----5:R-:W-:Y:S05]  /*4a6c0*/  @P1 BRA `(.L_x_990) ;  /* 0x000000d000001947 */ /* 0x020fea0003800000 */
[----:B------:R-:W5:Y:S02]  /*4a6d0*/  QSPC.E.S P1, RZ, [R36+0x3000] ;  /* 0x0030000024ff73aa */ /* 0x000f640000020500 */
[----:B-----5:R-:W-:Y:S05]  /*4a6e0*/  @!P1 BRA `(.L_x_991) ;  /* 0x0000008000009947 */ /* 0x020fea0003800000 */
[----:B------:R-:W-:-:S04]  /*4a6f0*/  IADD3 R0, R36, 0x3000, RZ ;  /* 0x0000300024007810 */ /* 0x000fc80007ffe0ff */
[----:B------:R-:W-:-:S05]  /*4a700*/  LOP3.LUT R0, R0, 0xffffff, RZ, 0xc0, !PT ;  /* 0x00ffffff00007812 */ /* 0x000fca00078ec0ff */
.L_x_992:
[----:B------:R-:W5:Y:S02]  /*4a710*/  LDS R2, [R0] ;  /* 0x0000000000027984 */ /* 0x000f640000000800 */
[----:B-1---5:R-:W-:-:S06]  /*4a720*/  FADD R3, R12, R2 ;  /* 0x000000020c037221 */ /* 0x022fcc0000000000 */
[----:B------:R-:W1:Y:S02]  /*4a730*/  ATOMS.CAST.SPIN R3, [R0], R2, R3 ;  /* 0x000000020003738d */ /* 0x000e640001800003 */
[----:B-1----:R-:W-:-:S13]  /*4a740*/  ISETP.EQ.U32.AND P1, PT, R3, 0x1, PT ;  /* 0x000000010300780c */ /* 0x002fda0003f22070 */
[----:B------:R-:W-:Y:S05]  /*4a750*/  @!P1 BRA `(.L_x_992) ;  /* 0xffffffb000009947 */ /* 0x000fea000383ffff */
[----:B------:R-:W-:Y:S05]  /*4a760*/  BRA `(.L_x_990) ;  /* 0x0000003000007947 */ /* 0x000fea0003800000 */
.L_x_991:
[----:B-1----:R-:W5:Y:S02]  /*4a770*/  LD.E R3, [R36.64+0x3000] ;  /* 0x0030000824037980 */ /* 0x002f64000c101900 */
[----:B-----5:R-:W-:-:S05]  /*4a780*/  FADD R3, R12, R3 ;  /* 0x000000030c037221 */ /* 0x020fca0000000000 */
[----:B------:R1:W-:Y:S02]  /*4a790*/  ST.E [R36.64+0x3000], R3 ;  /* 0x0030000324007985 */ /* 0x0003e4000c101908 */
.L_x_990:
[----:B------:R-:W-:Y:S05]  /*4a7a0*/  BSYNC B0 ;  /* 0x0000000000007941 */ /* 0x000fea0003800000 */
.L_x_989:
[----:B------:R-:W5:Y:S01]  /*4a7b0*/  ATOM.E.ADD.F32.FTZ.RN.STRONG.GPU P1, RZ, [R36.64+0x3400], R13 ;  /* 0x0034000d24ff798a */ /* 0x000f62000812e7c8 */
[----:B------:R-:W-:Y:S01]  /*4a7c0*/  BSSY B0, `(.L_x_993) ;  /* 0x000000f000007945 */ /* 0x000fe20003800000 */
[----:B-----5:R-:W-:Y:S05]  /*4a7d0*/  @P1 BRA `(.L_x_994) ;  /* 0x000000d000001947 */ /* 0x020fea0003800000 */
[----:B------:R-:W5:Y:S02]  /*4a7e0*/  QSPC.E.S P1, RZ, [R36+0x3400] ;  /* 0x0034000024ff73aa */ /* 0x000f640000020500 */
[----:B-----5:R-:W-:Y:S05]  /*4a7f0*/  @!P1 BRA `(.L_x_995) ;  /* 0x0000008000009947 */ /* 0x020fea0003800000 */
[----:B------:R-:W-:-:S04]  /*4a800*/  IADD3 R0, R36, 0x3400, RZ ;  /* 0x0000340024007810 */ /* 0x000fc80007ffe0ff */
[----:B------:R-:W-:-:S05]  /*4a810*/  LOP3.LUT R0, R0, 0xffffff, RZ, 0xc0, !PT ;  /* 0x00ffffff00007812 */ /* 0x000fca00078ec0ff */
.L_x_996:
[----:B------:R-:W5:Y:S02]  /*4a820*/  LDS R2, [R0] ;  /* 0x0000000000027984 */ /* 0x000f640000000800 */
[----:B-1---5:R-:W-:-:S06]  /*4a830*/  FADD R3, R13, R2 ;  /* 0x000000020d037221 */ /* 0x022fcc0000000000 */
[----:B------:R-:W1:Y:S02]  /*4a840*/  ATOMS.CAST.SPIN R3, [R0], R2, R3 ;  /* 0x000000020003738d */ /* 0x000e640001800003 */
[----:B-1----:R-:W-:-:S13]  /*4a850*/  ISETP.EQ.U32.AND P1, PT, R3, 0x1, PT ;  /* 0x000000010300780c */ /* 0x002fda0003f22070 */
[----:B------:R-:W-:Y:S05]  /*4a860*/  @!P1 BRA `(.L_x_996) ;  /* 0xffffffb000009947 */ /* 0x000fea000383ffff */
[----:B------:R-:W-:Y:S05]  /*4a870*/  BRA `(.L_x_994) ;  /* 0x0000003000007947 */ /* 0x000fea0003800000 */
.L_x_995:
[----:B------:R-:W5:Y:S02]  /*4a880*/  LD.E R0, [R36.64+0x3400] ;  /* 0x0034000824007980 */ /* 0x000f64000c101900 */
[----:B-----5:R-:W-:-:S05]  /*4a890*/  FADD R13, R13, R0 ;  /* 0x000000000d0d7221 */ /* 0x020fca0000000000 */
[----:B------:R1:W-:Y:S02]  /*4a8a0*/  ST.E [R36.64+0x3400], R13 ;  /* 0x0034000d24007985 */ /* 0x0003e4000c101908 */
.L_x_994:
[----:B------:R-:W-:Y:S05]  /*4a8b0*/  BSYNC B0 ;  /* 0x0000000000007941 */ /* 0x000fea0003800000 */
.L_x_993:
[----:B------:R-:W5:Y:S01]  /*4a8c0*/  ATOM.E.ADD.F32.FTZ.RN.STRONG.GPU P1, RZ, [R36.64+0x3800], R14 ;  /* 0x0038000e24ff798a */ /* 0x000f62000812e7c8 */
[----:B------:R-:W-:Y:S01]  /*4a8d0*/  BSSY B0, `(.L_x_997) ;  /* 0x000000f000007945 */ /* 0x000fe20003800000 */
[----:B-----5:R-:W-:Y:S05]  /*4a8e0*/  @P1 BRA `(.L_x_998) ;  /* 0x000000d000001947 */ /* 0x020fea0003800000 */
[----:B------:R-:W5:Y:S02]  /*4a8f0*/  QSPC.E.S P1, RZ, [R36+0x3800] ;  /* 0x0038000024ff73aa */ /* 0x000f640000020500 */
[----:B-----5:R-:W-:Y:S05]  /*4a900*/  @!P1 BRA `(.L_x_999) ;  /* 0x0000008000009947 */ /* 0x020fea0003800000 */
[----:B------:R-:W-:-:S04]  /*4a910*/  IADD3 R0, R36, 0x3800, RZ ;  /* 0x0000380024007810 */ /* 0x000fc80007ffe0ff */
[----:B------:R-:W-:-:S05]  /*4a920*/  LOP3.LUT R0, R0, 0xffffff, RZ, 0xc0, !PT ;  /* 0x00ffffff00007812 */ /* 0x000fca00078ec0ff */
.L_x_1000:
[----:B------:R-:W5:Y:S02]  /*4a930*/  LDS R2, [R0] ;  /* 0x0000000000027984 */ /* 0x000f640000000800 */
[----:B-1---5:R-:W-:-:S06]  /*4a940*/  FADD R3, R14, R2 ;  /* 0x000000020e037221 */ /* 0x022fcc0000000000 */
[----:B------:R-:W1:Y:S02]  /*4a950*/  ATOMS.CAST.SPIN R3, [R0], R2, R3 ;  /* 0x000000020003738d */ /* 0x000e640001800003 */
[----:B-1----:R-:W-:-:S13]  /*4a960*/  ISETP.EQ.U32.AND P1, PT, R3, 0x1, PT ;  /* 0x000000010300780c */ /* 0x002fda0003f22070 */
[----:B------:R-:W-:Y:S05]  /*4a970*/  @!P1 BRA `(.L_x_1000) ;  /* 0xffffffb000009947 */ /* 0x000fea000383ffff */
[----:B------:R-:W-:Y:S05]  /*4a980*/  BRA `(.L_x_998) ;  /* 0x0000003000007947 */ /* 0x000fea0003800000 */
.L_x_999:
[----:B-1----:R-:W5:Y:S02]  /*4a990*/  LD.E R3, [R36.64+0x3800] ;  /* 0x0038000824037980 */ /* 0x002f64000c101900 */
[----:B-----5:R-:W-:-:S05]  /*4a9a0*/  FADD R3, R14, R3 ;  /* 0x000000030e037221 */ /* 0x020fca0000000000 */
[----:B------:R1:W-:Y:S02]  /*4a9b0*/  ST.E [R36.64+0x3800], R3 ;  /* 0x0038000324007985 */ /* 0x0003e4000c101908 */
.L_x_998:
[----:B------:R-:W-:Y:S05]  /*4a9c0*/  BSYNC B0 ;  /* 0x0000000000007941 */ /* 0x000fea0003800000 */
.L_x_997:
[----:B------:R-:W5:Y:S01]  /*4a9d0*/  ATOM.E.ADD.F32.FTZ.RN.STRONG.GPU P1, RZ, [R36.64+0x3c00], R15 ;  /* 0x003c000f24ff798a */ /* 0x000f62000812e7c8 */
[----:B------:R-:W-:Y:S01]  /*4a9e0*/  BSSY B0, `(.L_x_1001) ;  /* 0x000000f000007945 */ /* 0x000fe20003800000 */
[----:B-----5:R-:W-:Y:S05]  /*4a9f0*/  @P1 BRA `(.L_x_1002) ;  /* 0x000000d000001947 */ /* 0x020fea0003800000 */
[----:B------:R-:W5:Y:S02]  /*4aa00*/  QSPC.E.S P1, RZ, [R36+0x3c00] ;  /* 0x003c000024ff73aa */ /* 0x000f640000020500 */
[----:B-----5:R-:W-:Y:S05]  /*4aa10*/  @!P1 BRA `(.L_x_1003) ;  /* 0x0000008000009947 */ /* 0x020fea0003800000 */
[----:B------:R-:W-:-:S04]  /*4aa20*/  IADD3 R0, R36, 0x3c00, RZ ;  /* 0x00003c0024007810 */ /* 0x000fc80007ffe0ff */
[----:B------:R-:W-:-:S05]  /*4aa30*/  LOP3.LUT R0, R0, 0xffffff, RZ, 0xc0, !PT ;  /* 0x00ffffff00007812 */ /* 0x000fca00078ec0ff */
.L_x_1004:
[----:B------:R-:W5:Y:S02]  /*4aa40*/  LDS R2, [R0] ;  /* 0x0000000000027984 */ /* 0x000f640000000800 */
[----:B-1---5:R-:W-:-:S06]  /*4aa50*/  FADD R3, R15, R2 ;  /* 0x000000020f037221 */ /* 0x022fcc0000000000 */
[----:B------:R-:W1:Y:S02]  /*4aa60*/  ATOMS.CAST.SPIN R3, [R0], R2, R3 ;  /* 0x000000020003738d */ /* 0x000e640001800003 */
[----:B-1----:R-:W-:-:S13]  /*4aa70*/  ISETP.EQ.U32.AND P1, PT, R3, 0x1, PT ;  /* 0x000000010300780c */ /* 0x002fda0003f22070 */
[----:B------:R-:W-:Y:S05]  /*4aa80*/  @!P1 BRA `(.L_x_1004) ;  /* 0xffffffb000009947 */ /* 0x000fea000383ffff */
[----:B------:R-:W-:Y:S05]  /*4aa90*/  BRA `(.L_x_1002) ;  /* 0x0000003000007947 */ /* 0x000fea0003800000 */
.L_x_1003:
[----:B------:R-:W5:Y:S02]  /*4aaa0*/  LD.E R0, [R36.64+0x3c00] ;  /* 0x003c000824007980 */ /* 0x000f64000c101900 */
[----:B-----5:R-:W-:-:S05]  /*4aab0*/  FADD R15, R15, R0 ;  /* 0x000000000f0f7221 */ /* 0x020fca0000000000 */
[----:B------:R1:W-:Y:S02]  /*4aac0*/  ST.E [R36.64+0x3c00], R15 ;  /* 0x003c000f24007985 */ /* 0x0003e4000c101908 */
.L_x_1002:
[----:B------:R-:W-:Y:S05]  /*4aad0*/  BSYNC B0 ;  /* 0x0000000000007941 */ /* 0x000fea0003800000 */
.L_x_1001:
[----:B------:R-:W5:Y:S01]  /*4aae0*/  ATOM.E.ADD.F32.FTZ.RN.STRONG.GPU P1, RZ, [R36.64+0x4000], R20 ;  /* 0x0040001424ff798a */ /* 0x000f62000812e7c8 */
[----:B------:R-:W-:Y:S01]  /*4aaf0*/  BSSY B0, `(.L_x_1005) ;  /* 0x000000f000007945 */ /* 0x000fe20003800000 */
[----:B-----5:R-:W-:Y:S05]  /*4ab00*/  @P1 BRA `(.L_x_1006) ;  /* 0x000000d000001947 */ /* 0x020fea0003800000 */
[----:B------:R-:W5:Y:S02]  /*4ab10*/  QSPC.E.S P1, RZ, [R36+0x4000] ;  /* 0x0040000024ff73aa */ /* 0x000f640000020500 */
[----:B-----5:R-:W-:Y:S05]  /*4ab20*/  @!P1 BRA `(.L_x_1007) ;  /* 0x0000008000009947 */ /* 0x020fea0003800000 */
[----:B------:R-:W-:-:S04]  /*4ab30*/  IADD3 R0, R36, 0x4000, RZ ;  /* 0x0000400024007810 */ /* 0x000fc80007ffe0ff */
[----:B------:R-:W-:-:S05]  /*4ab40*/  LOP3.LUT R0, R0, 0xffffff, RZ, 0xc0, !PT ;  /* 0x00ffffff00007812 */ /* 0x000fca00078ec0ff */
.L_x_1008:
[----:B------:R-:W5:Y:S02]  /*4ab50*/  LDS R2, [R0] ;  /* 0x0000000000027984 */ /* 0x000f640000000800 */
[----:B-1---5:R-:W-:-:S06]  /*4ab60*/  FADD R3, R20, R2 ;  /* 0x0000000214037221 */ /* 0x022fcc0000000000 */
[----:B------:R-:W1:Y:S02]  /*4ab70*/  ATOMS.CAST.SPIN R3, [R0], R2, R3 ;  /* 0x000000020003738d */ /* 0x000e640001800003 */
[----:B-1----:R-:W-:-:S13]  /*4ab80*/  ISETP.EQ.U32.AND P1, PT, R3, 0x1, PT ;  /* 0x000000010300780c */ /* 0x002fda0003f22070 */
[----:B------:R-:W-:Y:S05]  /*4ab90*/  @!P1 BRA `(.L_x_1008) ;  /* 0xffffffb000009947 */ /* 0x000fea000383ffff */
[----:B------:R-:W-:Y:S05]  /*4aba0*/  BRA `(.L_x_1006) ;  /* 0x0000003000007947 */ /* 0x000fea0003800000 */
.L_x_1007:
[----:B-1----:R-:W5:Y:S02]  /*4abb0*/  LD.E R3, [R36.64+0x4000] ;  /* 0x0040000824037980 */ /* 0x002f64000c101900 */
[----:B-----5:R-:W-:-:S05]  /*4abc0*/  FADD R3, R20, R3 ;  /* 0x0000000314037221 */ /* 0x020fca0000000000 */
[----:B------:R1:W-:Y:S02]  /*4abd0*/  ST.E [R36.64+0x4000], R3 ;  /* 0x0040000324007985 */ /* 0x0003e4000c101908 */
.L_x_1006:
[----:B------:R-:W-:Y:S05]  /*4abe0*/  BSYNC B0 ;  /* 0x0000000000007941 */ /* 0x000fea0003800000 */
.L_x_1005:
[----:B------:R-:W5:Y:S01]  /*4abf0*/  ATOM.E.ADD.F32.FTZ.RN.STRONG.GPU P1, RZ, [R36.64+0x4400], R21 ;  /* 0x0044001524ff798a */ /* 0x000f62000812e7c8 */
[----:B------:R-:W-:Y:S01]  /*4ac00*/  BSSY B0, `(.L_x_1009) ;  /* 0x000000f000007945 */ /* 0x000fe20003800000 */
[----:B-----5:R-:W-:Y:S05]  /*4ac10*/  @P1 BRA `(.L_x_1010) ;  /* 0x000000d000001947 */ /* 0x020fea0003800000 */
[----:B------:R-:W5:Y:S02]  /*4ac20*/  QSPC.E.S P1, RZ, [R36+0x4400] ;  /* 0x0044000024ff73aa */ /* 0x000f640000020500 */
[----:B-----5:R-:W-:Y:S05]  /*4ac30*/  @!P1 BRA `(.L_x_1011) ;  /* 0x0000008000009947 */ /* 0x020fea0003800000 */
[----:B------:R-:W-:-:S04]  /*4ac40*/  IADD3 R0, R36, 0x4400, RZ ;  /* 0x0000440024007810 */ /* 0x000fc80007ffe0ff */
[----:B------:R-:W-:-:S05]  /*4ac50*/  LOP3.LUT R0, R0, 0xffffff, RZ, 0xc0, !PT ;  /* 0x00ffffff00007812 */ /* 0x000fca00078ec0ff */
.L_x_1012:
[----:B------:R-:W5:Y:S02]  /*4ac60*/  LDS R2, [R0] ;  /* 0x0000000000027984 */ /* 0x000f640000000800 */
[----:B-1---5:R-:W-:-:S06]  /*4ac70*/  FADD R3, R21, R2 ;  /* 0x0000000215037221 */ /* 0x022fcc0000000000 */
[----:B------:R-:W1:Y:S02]  /*4ac80*/  ATOMS.CAST.SPIN R3, [R0], R2, R3 ;  /* 0x000000020003738d */ /* 0x000e640001800003 */
[----:B-1----:R-:W-:-:S13]  /*4ac90*/  ISETP.EQ.U32.AND P1, PT, R3, 0x1, PT ;  /* 0x000000010300780c */ /* 0x002fda0003f22070 */
[----:B------:R-:W-:Y:S05]  /*4aca0*/  @!P1 BRA `(.L_x_1012) ;  /* 0xffffffb000009947 */ /* 0x000fea000383ffff */
[----:B------:R-:W-:Y:S05]  /*4acb0*/  BRA `(.L_x_1010) ;  /* 0x0000003000007947 */ /* 0x000fea0003800000 */
.L_x_1011:
[----:B------:R-:W5:Y:S02]  /*4acc0*/  LD.E R0, [R36.64+0x4400] ;  /* 0x0044000824007980 */ /* 0x000f64000c101900 */
[----:B-----5:R-:W-:-:S05]  /*4acd0*/  FADD R21, R21, R0 ;  /* 0x0000000015157221 */ /* 0x020fca0000000000 */
[----:B------:R1:W-:Y:S02]  /*4ace0*/  ST.E [R36.64+0x4400], R21 ;  /* 0x0044001524007985 */ /* 0x0003e4000c101908 */
.L_x_1010:
[----:B------:R-:W-:Y:S05]  /*4acf0*/  BSYNC B0 ;  /* 0x0000000000007941 */ /* 0x000fea0003800000 */
.L_x_1009:
[----:B------:R-:W5:Y:S01]  /*4ad00*/  ATOM.E.ADD.F32.FTZ.RN.STRONG.GPU P1, RZ, [R36.64+0x4800], R22 ;  /* 0x0048001624ff798a */ /* 0x000f62000812e7c8 */
[----:B------:R-:W-:Y:S01]  /*4ad10*/  BSSY B0, `(.L_x_1013) ;  /* 0x000000f000007945 */ /* 0x000fe20003800000 */
[----:B-----5:R-:W-:Y:S05]  /*4ad20*/  @P1 BRA `(.L_x_1014) ;  /* 0x000000d000001947 */ /* 0x020fea0003800000 */
[----:B------:R-:W5:Y:S02]  /*4ad30*/  QSPC.E.S P1, RZ, [R36+0x4800] ;  /* 0x0048000024ff73aa */ /* 0x000f640000020500 */
[----:B-----5:R-:W-:Y:S05]  /*4ad40*/  @!P1 BRA `(.L_x_1015) ;  /* 0x0000008000009947 */ /* 0x020fea0003800000 */
[----:B------:R-:W-:-:S04]  /*4ad50*/  IADD3 R0, R36, 0x4800, RZ ;  /* 0x0000480024007810 */ /* 0x000fc80007ffe0ff */
[----:B------:R-:W-:-:S05]  /*4ad60*/  LOP3.LUT R0, R0, 0xffffff, RZ, 0xc0, !PT ;  /* 0x00ffffff00007812 */ /* 0x000fca00078ec0ff */
.L_x_1016:
[----:B------:R-:W5:Y:S02]  /*4ad70*/  LDS R2, [R0] ;  /* 0x0000000000027984 */ /* 0x000f640000000800 */
[----:B-1---5:R-:W-:-:S06]  /*4ad80*/  FADD R3, R22, R2 ;  /* 0x0000000216037221 */ /* 0x022fcc0000000000 */
[----:B------:R-:W1:Y:S02]  /*4ad90*/  ATOMS.CAST.SPIN R3, [R0], R2, R3 ;  /* 0x000000020003738d */ /* 0x000e640001800003 */
[----:B-1----:R-:W-:-:S13]  /*4ada0*/  ISETP.EQ.U32.AND P1, PT, R3, 0x1, PT ;  /* 0x000000010300780c */ /* 0x002fda0003f22070 */
[----:B------:R-:W-:Y:S05]  /*4adb0*/  @!P1 BRA `(.L_x_1016) ;  /* 0xffffffb000009947 */ /* 0x000fea000383ffff */
[----:B------:R-:W-:Y:S05]  /*4adc0*/  BRA `(.L_x_1014) ;  /* 0x0000003000007947 */ /* 0x000fea0003800000 */
.L_x_1015:
[----:B-1----:R-:W5:Y:S02]  /*4add0*/  LD.E R3, [R36.64+0x4800] ;  /* 0x0048000824037980 */ /* 0x002f64000c101900 */
[----:B-----5:R-:W-:-:S05]  /*4ade0*/  FADD R3, R22, R3 ;  /* 0x0000000316037221 */ /* 0x020fca0000000000 */
[----:B------:R1:W-:Y:S02]  /*4adf0*/  ST.E [R36.64+0x4800], R3 ;  /* 0x0048000324007985 */ /* 0x0003e4000c101908 */
.L_x_1014:
[----:B------:R-:W-:Y:S05]  /*4ae00*/  BSYNC B0 ;  /* 0x0000000000007941 */ /* 0x000fea0003800000 */
.L_x_1013:
[----:B------:R-:W5:Y:S01]  /*4ae10*/  ATOM.E.ADD.F32.FTZ.RN.STRONG.GPU P1, RZ, [R36.64+0x4c00], R23 ;  /* 0x004c001724ff798a */ /* 0x000f62000812e7c8 */
[----:B------:R-:W-:Y:S01]  /*4ae20*/  BSSY B0, `(.L_x_1017) ;  /* 0x000000f000007945 */ /* 0x000fe20003800000 */
[----:B-----5:R-:W-:Y:S05]  /*4ae30*/  @P1 BRA `(.L_x_1018) ;  /* 0x000000d000001947 */ /* 0x020fea0003800000 */
[----:B------:R-:W5:Y:S02]  /*4ae40*/  QSPC.E.S P1, RZ, [R36+0x4c00] ;  /* 0x004c000024ff73aa */ /* 0x000f640000020500 */
[----:B-----5:R-:W-:Y:S05]  /*4ae50*/  @!P1 BRA `(.L_x_1019) ;  /* 0x0000008000009947 */ /* 0x020fea0003800000 */
[----:B------:R-:W-:-:S04]  /*4ae60*/  IADD3 R0, R36, 0x4c00, RZ ;  /* 0x00004c0024007810 */ /* 0x000fc80007ffe0ff */
[----:B------:R-:W-:-:S05]  /*4ae70*/  LOP3.LUT R0, R0, 0xffffff, RZ, 0xc0, !PT ;  /* 0x00ffffff00007812 */ /* 0x000fca00078ec0ff */
.L_x_1020:
[----:B------:R-:W5:Y:S02]  /*4ae80*/  LDS R2, [R0] ;  /* 0x0000000000027984 */ /* 0x000f640000000800 */
[----:B-1---5:R-:W-:-:S06]  /*4ae90*/  FADD R3, R23, R2 ;  /* 0x0000000217037221 */ /* 0x022fcc0000000000 */
[----:B------:R-:W1:Y:S02]  /*4aea0*/  ATOMS.CAST.SPIN R3, [R0], R2, R3 ;  /* 0x000000020003738d */ /* 0x000e640001800003 */
[----:B-1----:R-:W-:-:S13]  /*4aeb0*/  ISETP.EQ.U32.AND P1, PT, R3, 0x1, PT ;  /* 0x000000010300780c */ /* 0x002fda0003f22070 */
[----:B------:R-:W-:Y:S05]  /*4aec0*/  @!P1 BRA `(.L_x_1020) ;  /* 0xffffffb000009947 */ /* 0x000fea000383ffff */
[----:B------:R-:W-:Y:S05]  /*4aed0*/  BRA `(.L_x_1018) ;  /* 0x0000003000007947 */ /* 0x000fea0003800000 */
.L_x_1019:
[----:B------:R-:W5:Y:S02]  /*4aee0*/  LD.E R0, [R36.64+0x4c00] ;  /* 0x004c000824007980 */ /* 0x000f64000c101900 */
[----:B-----5:R-:W-:-:S05]  /*4aef0*/  FADD R23, R23, R0 ;  /* 0x0000000017177221 */ /* 0x020fca0000000000 */
[----:B------:R1:W-:Y:S02]  /*4af00*/  ST.E [R36.64+0x4c00], R23 ;  /* 0x004c001724007985 */ /* 0x0003e4000c101908 */
.L_x_1018:
[----:B------:R-:W-:Y:S05]  /*4af10*/  BSYNC B0 ;  /* 0x0000000000007941 */ /* 0x000fea0003800000 */
.L_x_1017:
[----:B------:R-:W5:Y:S01]  /*4af20*/  ATOM.E.ADD.F32.FTZ.RN.STRONG.GPU P1, RZ, [R36.64+0x5000], R24 ;  /* 0x0050001824ff798a */ /* 0x000f62000812e7c8 */
[----:B------:R-:W-:Y:S01]  /*4af30*/  BSSY B0, `(.L_x_1021) ;  /* 0x000000f000007945 */ /* 0x000fe20003800000 */
[----:B-----5:R-:W-:Y:S05]  /*4af40*/  @P1 BRA `(.L_x_1022) ;  /* 0x000000d000001947 */ /* 0x020fea0003800000 */
[----:B------:R-:W5:Y:S02]  /*4af50*/  QSPC.E.S P1, RZ, [R36+0x5000] ;  /* 0x0050000024ff73aa */ /* 0x000f640000020500 */
[----:B-----5:R-:W-:Y:S05]  /*4af60*/  @!P1 BRA `(.L_x_1023) ;  /* 0x0000008000009947 */ /* 0x020fea0003800000 */
[----:B------:R-:W-:-:S04]  /*4af70*/  IADD3 R0, R36, 0x5000, RZ ;  /* 0x0000500024007810 */ /* 0x000fc80007ffe0ff */
[----:B------:R-:W-:-:S05]  /*4af80*/  LOP3.LUT R0, R0, 0xffffff, RZ, 0xc0, !PT ;  /* 0x00ffffff00007812 */ /* 0x000fca00078ec0ff */
.L_x_1024:
[----:B------:R-:W5:Y:S02]  /*4af90*/  LDS R2, [R0] ;  /* 0x0000000000027984 */ /* 0x000f640000000800 */
[----:B-1---5:R-:W-:-:S06]  /*4afa0*/  FADD R3, R24, R2 ;  /* 0x0000000218037221 */ /* 0x022fcc0000000000 */
[----:B------:R-:W1:Y:S02]  /*4afb0*/  ATOMS.CAST.SPIN R3, [R0], R2, R3 ;  /* 0x000000020003738d */ /* 0x000e640001800003 */
[----:B-1----:R-:W-:-:S13]  /*4afc0*/  ISETP.EQ.U32.AND P1, PT, R3, 0x1, PT ;  /* 0x000000010300780c */ /* 0x002fda0003f22070 */
[----:B------:R-:W-:Y:S05]  /*4afd0*/  @!P1 BRA `(.L_x_1024) ;  /* 0xffffffb000009947 */ /* 0x000fea000383ffff */
[----:B------:R-:W-:Y:S05]  /*4afe0*/  BRA `(.L_x_1022) ;  /* 0x0000003000007947 */ /* 0x000fea0003800000 */
.L_x_1023:
[----:B-1----:R-:W5:Y:S02]  /*4aff0*/  LD.E R3, [R36.64+0x5000] ;  /* 0x0050000824037980 */ /* 0x002f64000c101900 */
[----:B-----5:R-:W-:-:S05]  /*4b000*/  FADD R3, R24, R3 ;  /* 0x0000000318037221 */ /* 0x020fca0000000000 */
[----:B------:R1:W-:Y:S02]  /*4b010*/  ST.E [R36.64+0x5000], R3 ;  /* 0x0050000324007985 */ /* 0x0003e4000c101908 */
.L_x_1022:
[----:B------:R-:W-:Y:S05]  /*4b020*/  BSYNC B0 ;  /* 0x0000000000007941 */ /* 0x000fea0003800000 */
.L_x_1021:
[----:B------:R-:W5:Y:S01]  /*4b030*/  ATOM.E.ADD.F32.FTZ.RN.STRONG.GPU P1, RZ, [R36.64+0x5400], R25 ;  /* 0x0054001924ff798a */ /* 0x000f62000812e7c8 */
[----:B------:R-:W-:Y:S01]  /*4b040*/  BSSY B0, `(.L_x_1025) ;  /* 0x000000f000007945 */ /* 0x000fe20003800000 */
[----:B-----5:R-:W-:Y:S05]  /*4b050*/  @P1 BRA `(.L_x_1026) ;  /* 0x000000d000001947 */ /* 0x020fea0003800000 */
[----:B------:R-:W5:Y:S02]  /*4b060*/  QSPC.E.S P1, RZ, [R36+0x5400] ;  /* 0x0054000024ff73aa */ /* 0x000f640000020500 */
[----:B-----5:R-:W-:Y:S05]  /*4b070*/  @!P1 BRA `(.L_x_1027) ;  /* 0x0000008000009947 */ /* 0x020fea0003800000 */
[----:B------:R-:W-:-:S04]  /*4b080*/  IADD3 R0, R36, 0x5400, RZ ;  /* 0x0000540024007810 */ /* 0x000fc80007ffe0ff */
[----:B------:R-:W-:-:S05]  /*4b090*/  LOP3.LUT R0, R0, 0xffffff, RZ, 0xc0, !PT ;  /* 0x00ffffff00007812 */ /* 0x000fca00078ec0ff */
.L_x_1028:
[----:B------:R-:W5:Y:S02]  /*4b0a0*/  LDS R2, [R0] ;  /* 0x0000000000027984 */ /* 0x000f640000000800 */
[----:B-1---5:R-:W-:-:S06]  /*4b0b0*/  FADD R3, R25, R2 ;  /* 0x0000000219037221 */ /* 0x022fcc0000000000 */
[----:B------:R-:W1:Y:S02]  /*4b0c0*/  ATOMS.CAST.SPIN R3, [R0], R2, R3 ;  /* 0x000000020003738d */ /* 0x000e640001800003 */
[----:B-1----:R-:W-:-:S13]  /*4b0d0*/  ISETP.EQ.U32.AND P1, PT, R3, 0x1, PT ;  /* 0x000000010300780c */ /* 0x002fda0003f22070 */
[----:B------:R-:W-:Y:S05]  /*4b0e0*/  @!P1 BRA `(.L_x_1028) ;  /* 0xffffffb000009947 */ /* 0x000fea000383ffff */
[----:B------:R-:W-:Y:S05]  /*4b0f0*/  BRA `(.L_x_1026) ;  /* 0x0000003000007947 */ /* 0x000fea0003800000 */
.L_x_1027:
[----:B------:R-:W5:Y:S02]  /*4b100*/  LD.E R0, [R36.64+0x5400] ;  /* 0x0054000824007980 */ /* 0x000f64000c101900 */
[----:B-----5:R-:W-:-:S05]  /*4b110*/  FADD R25, R25, R0 ;  /* 0x0000000019197221 */ /* 0x020fca0000000000 */
[----:B------:R1:W-:Y:S02]  /*4b120*/  ST.E [R36.64+0x5400], R25 ;  /* 0x0054001924007985 */ /* 0x0003e4000c101908 */
.L_x_1026:
[----:B------:R-:W-:Y:S05]  /*4b130*/  BSYNC B0 ;  /* 0x0000000000007941 */ /* 0x000fea0003800000 */
.L_x_1025:
[----:B------:R-:W5:Y:S01]  /*4b140*/  ATOM.E.ADD.F32.FTZ.RN.STRONG.GPU P1, RZ, [R36.64+0x5800], R26 ;  /* 0x0058001a24ff798a */ /* 0x000f62000812e7c8 */
[----:B------:R-:W-:Y:S01]  /*4b150*/  BSSY B0, `(.L_x_1029) ;  /* 0x000000f000007945 */ /* 0x000fe20003800000 */
[----:B-----5:R-:W-:Y:S05]  /*4b160*/  @P1 BRA `(.L_x_1030) ;  /* 0x000000d000001947 */ /* 0x020fea0003800000 */
[----:B------:R-:W5:Y:S02]  /*4b170*/  QSPC.E.S P1, RZ, [R36+0x5800] ;  /* 0x0058000024ff73aa */ /* 0x000f640000020500 */
[----:B-----5:R-:W-:Y:S05]  /*4b180*/  @!P1 BRA `(.L_x_1031) ;  /* 0x0000008000009947 */ /* 0x020fea0003800000 */
[----:B------:R-:W-:-:S04]  /*4b190*/  IADD3 R0, R36, 0x5800, RZ ;  /* 0x0000580024007810 */ /* 0x000fc80007ffe0ff */
[----:B------:R-:W-:-:S05]  /*4b1a0*/  LOP3.LUT R0, R0, 0xffffff, RZ, 0xc0, !PT ;  /* 0x00ffffff00007812 */ /* 0x000fca00078ec0ff */
.L_x_1032:
[----:B------:R-:W5:Y:S02]  /*4b1b0*/  LDS R2, [R0] ;  /* 0x0000000000027984 */ /* 0x000f640000000800 */
[----:B-1---5:R-:W-:-:S06]  /*4b1c0*/  FADD R3, R26, R2 ;  /* 0x000000021a037221 */ /* 0x022fcc0000000000 */
[----:B------:R-:W1:Y:S02]  /*4b1d0*/  ATOMS.CAST.SPIN R3, [R0], R2, R3 ;  /* 0x000000020003738d */ /* 0x000e640001800003 */
[----:B-1----:R-:W-:-:S13]  /*4b1e0*/  ISETP.EQ.U32.AND P1, PT, R3, 0x1, PT ;  /* 0x000000010300780c */ /* 0x002fda0003f22070 */
[----:B------:R-:W-:Y:S05]  /*4b1f0*/  @!P1 BRA `(.L_x_1032) ;  /* 0xffffffb000009947 */ /* 0x000fea000383ffff */
[----:B------:R-:W-:Y:S05]  /*4b200*/  BRA `(.L_x_1030) ;  /* 0x0000003000007947 */ /* 0x000fea0003800000 */
.L_x_1031:
[----:B-1----:R-:W5:Y:S02]  /*4b210*/  LD.E R3, [R36.64+0x5800] ;  /* 0x0058000824037980 */ /* 0x002f64000c101900 */
[----:B-----5:R-:W-:-:S05]  /*4b220*/  FADD R3, R26, R3 ;  /* 0x000000031a037221 */ /* 0x020fca0000000000 */
[----:B------:R1:W-:Y:S02]  /*4b230*/  ST.E [R36.64+0x5800], R3 ;  /* 0x0058000324007985 */ /* 0x0003e4000c101908 */
.L_x_1030:
[----:B------:R-:W-:Y:S05]  /*4b240*/  BSYNC B0 ;  /* 0x0000000000007941 */ /* 0x000fea0003800000 */
.L_x_1029:
[----:B------:R-:W5:Y:S01]  /*4b250*/  ATOM.E.ADD.F32.FTZ.RN.STRONG.GPU P1, RZ, [R36.64+0x5c00], R27 ;  /* 0x005c001b24ff798a */ /* 0x000f62000812e7c8 */
[----:B------:R-:W-:Y:S01]  /*4b260*/  BSSY B0, `(.L_x_1033) ;  /* 0x000000f000007945 */ /* 0x000fe20003800000 */
[----:B-----5:R-:W-:Y:S05]  /*4b270*/  @P1 BRA `(.L_x_1034) ;  /* 0x000000d000001947 */ /* 0x020fea0003800000 */
[----:B------:R-:W5:Y:S02]  /*4b280*/  QSPC.E.S P1, RZ, [R36+0x5c00] ;  /* 0x005c000024ff73aa */ /* 0x000f640000020500 */
[----:B-----5:R-:W-:Y:S05]  /*4b290*/  @!P1 BRA `(.L_x_1035) ;  /* 0x0000008000009947 */ /* 0x020fea0003800000 */
[----:B------:R-:W-:-:S04]  /*4b2a0*/  IADD3 R0, R36, 0x5c00, RZ ;  /* 0x00005c0024007810 */ /* 0x000fc80007ffe0ff */
[----:B------:R-:W-:-:S05]  /*4b2b0*/  LOP3.LUT R0, R0, 0xffffff, RZ, 0xc0, !PT ;  /* 0x00ffffff00007812 */ /* 0x000fca00078ec0ff */
.L_x_1036:
[----:B------:R-:W5:Y:S02]  /*4b2c0*/  LDS R2, [R0] ;  /* 0x0000000000027984 */ /* 0x000f640000000800 */
[----:B-1---5:R-:W-:-:S06]  /*4b2d0*/  FADD R3, R27, R2 ;  /* 0x000000021b037221 */ /* 0x022fcc0000000000 */
[----:B------:R-:W1:Y:S02]  /*4b2e0*/  ATOMS.CAST.SPIN R3, [R0], R2, R3 ;  /* 0x000000020003738d */ /* 0x000e640001800003 */
[----:B-1----:R-:W-:-:S13]  /*4b2f0*/  ISETP.EQ.U32.AND P1, PT, R3, 0x1, PT ;  /* 0x000000010300780c */ /* 0x002fda0003f22070 */
[----:B------:R-:W-:Y:S05]  /*4b300*/  @!P1 BRA `(.L_x_1036) ;  /* 0xffffffb000009947 */ /* 0x000fea000383ffff */
[----:B------:R-:W-:Y:S05]  /*4b310*/  BRA `(.L_x_1034) ;  /* 0x0000003000007947 */ /* 0x000fea0003800000 */
.L_x_1035:
[----:B------:R-:W5:Y:S02]  /*4b320*/  LD.E R0, [R36.64+0x5c00] ;  /* 0x005c000824007980 */ /* 0x000f64000c101900 */
[----:B-----5:R-:W-:-:S05]  /*4b330*/  FADD R27, R27, R0 ;  /* 0x000000001b1b7221 */ /* 0x020fca0000000000 */
[----:B------:R1:W-:Y:S02]  /*4b340*/  ST.E [R36.64+0x5c00], R27 ;  /* 0x005c001b24007985 */ /* 0x0003e4000c101908 */
.L_x_1034:
[----:B------:R-:W-:Y:S05]  /*4b350*/  BSYNC B0 ;  /* 0x0000000000007941 */ /* 0x000fea0003800000 */
.L_x_1033:
[----:B------:R-:W5:Y:S01]  /*4b360*/  ATOM.E.ADD.F32.FTZ.RN.STRONG.GPU P1, RZ, [R36.64+0x6000], R32 ;  /* 0x0060002024ff798a */ /* 0x000f62000812e7c8 */
[----:B------:R-:W-:Y:S01]  /*4b370*/  BSSY B0, `(.L_x_1037) ;  /* 0x000000f000007945 */ /* 0x000fe20003800000 */
[----:B-----5:R-:W-:Y:S05]  /*4b380*/  @P1 BRA `(.L_x_1038) ;  /* 0x000000d000001947 */ /* 0x020fea0003800000 */
[----:B------:R-:W5:Y:S02]  /*4b390*/  QSPC.E.S P1, RZ, [R36+0x6000] ;  /* 0x0060000024ff73aa */ /* 0x000f640000020500 */
[----:B-----5:R-:W-:Y:S05]  /*4b3a0*/  @!P1 BRA `(.L_x_1039) ;  /* 0x0000008000009947 */ /* 0x020fea0003800000 */
[----:B------:R-:W-:-:S04]  /*4b3b0*/  IADD3 R0, R36, 0x6000, RZ ;  /* 0x0000600024007810 */ /* 0x000fc80007ffe0ff */
[----:B------:R-:W-:-:S05]  /*4b3c0*/  LOP3.LUT R0, R0, 0xffffff, RZ, 0xc0, !PT ;  /* 0x00ffffff00007812 */ /* 0x000fca00078ec0ff */
.L_x_1040:
[----:B------:R-:W5:Y:S02]  /*4b3d0*/  LDS R2, [R0] ;  /* 0x0000000000027984 */ /* 0x000f640000000800 */
[----:B-1---5:R-:W-:-:S06]  /*4b3e0*/  FADD R3, R32, R2 ;  /* 0x0000000220037221 */ /* 0x022fcc0000000000 */
[----:B------:R-:W1:Y:S02]  /*4b3f0*/  ATOMS.CAST.SPIN R3, [R0], R2, R3 ;  /* 0x000000020003738d */ /* 0x000e640001800003 */
[----:B-1----:R-:W-:-:S13]  /*4b400*/  ISETP.EQ.U32.AND P1, PT, R3, 0x1, PT ;  /* 0x000000010300780c */ /* 0x002fda0003f22070 */
[----:B------:R-:W-:Y:S05]  /*4b410*/  @!P1 BRA `(.L_x_1040) ;  /* 0xffffffb000009947 */ /* 0x000fea000383ffff */
[----:B------:R-:W-:Y:S05]  /*4b420*/  BRA `(.L_x_1038) ;  /* 0x0000003000007947 */ /* 0x000fea0003800000 */
.L_x_1039:
[----:B-1----:R-:W5:Y:S02]  /*4b430*/  LD.E R3, [R36.64+0x6000] ;  /* 0x0060000824037980 */ /* 0x002f64000c101900 */
[----:B-----5:R-:W-:-:S05]  /*4b440*/  FADD R3, R32, R3 ;  /* 0x0000000320037221 */ /* 0x020fca0000000000 */
[----:B------:R1:W-:Y:S02]  /*4b450*/  ST.E [R36.64+0x6000], R3 ;  /* 0x0060000324007985 */ /* 0x0003e4000c101908 */
.L_x_1038:
[----:B------:R-:W-:Y:S05]  /*4b460*/  BSYNC B0 ;  /* 0x0000000000007941 */ /* 0x000fea0003800000 */
.L_x_1037:
[----:B------:R-:W5:Y:S01]  /*4b470*/  ATOM.E.ADD.F32.FTZ.RN.STRONG.GPU P1, RZ, [R36.64+0x6400], R33 ;  /* 0x0064002124ff798a */ /* 0x000f62000812e7c8 */
[----:B------:R-:W-:Y:S01]  /*4b480*/  BSSY B0, `(.L_x_1041) ;  /* 0x000000f000007945 */ /* 0x000fe20003800000 */
[----:B-----5:R-:W-:Y:S05]  /*4b490*/  @P1 BRA `(.L_x_1042) ;  /* 0x000000d000001947 */ /* 0x020fea0003800000 */
[----:B------:R-:W5:Y:S02]  /*4b4a0*/  QSPC.E.S P1, RZ, [R36+0x6400] ;  /* 0x0064000024ff73aa */ /* 0x000f640000020500 */
[----:B-----5:R-:W-:Y:S05]  /*4b4b0*/  @!P1 BRA `(.L_x_1043) ;  /* 0x0000008000009947 */ /* 0x020fea0003800000 */
[----:B------:R-:W-:-:S04]  /*4b4c0*/  IADD3 R0, R36, 0x6400, RZ ;  /* 0x0000640024007810 */ /* 0x000fc80007ffe0ff */
[----:B------:R-:W-:-:S05]  /*4b4d0*/  LOP3.LUT R0, R0, 0xffffff, RZ, 0xc0, !PT ;  /* 0x00ffffff00007812 */ /* 0x000fca00078ec0ff */
.L_x_1044:
[----:B------:R-:W5:Y:S02]  /*4b4e0*/  LDS R2, [R0] ;  /* 0x0000000000027984 */ /* 0x000f640000000800 */
[----:B-1---5:R-:W-:-:S06]  /*4b4f0*/  FADD R3, R33, R2 ;  /* 0x0000000221037221 */ /* 0x022fcc0000000000 */
[----:B------:R-:W1:Y:S02]  /*4b500*/  ATOMS.CAST.SPIN R3, [R0], R2, R3 ;  /* 0x000000020003738d */ /* 0x000e640001800003 */
[----:B-1----:R-:W-:-:S13]  /*4b510*/  ISETP.EQ.U32.AND P1, PT, R3, 0x1, PT ;  /* 0x000000010300780c */ /* 0x002fda0003f22070 */
[----:B------:R-:W-:Y:S05]  /*4b520*/  @!P1 BRA `(.L_x_1044) ;  /* 0xffffffb000009947 */ /* 0x000fea000383ffff */
[----:B------:R-:W-:Y:S05]  /*4b530*/  BRA `(.L_x_1042) ;  /* 0x0000003000007947 */ /* 0x000fea0003800000 */
.L_x_1043:
[----:B------:R-:W5:Y:S02]  /*4b540*/  LD.E R0, [R36.64+0x6400] ;  /* 0x0064000824007980 */ /* 0x000f64000c101900 */
[----:B-----5:R-:W-:-:S05]  /*4b550*/  FADD R33, R33, R0 ;  /* 0x0000000021217221 */ /* 0x020fca0000000000 */
[----:B------:R1:W-:Y:S02]  /*4b560*/  ST.E [R36.64+0x6400], R33 ;  /* 0x0064002124007985 */ /* 0x0003e4000c101908 */
.L_x_1042:
[----:B------:R-:W-:Y:S05]  /*4b570*/  BSYNC B0 ;  /* 0x0000000000007941 */ /* 0x000fea0003800000 */
.L_x_1041:
[----:B------:R-:W5:Y:S01]  /*4b580*/  ATOM.E.ADD.F32.FTZ.RN.STRONG.GPU P1, RZ, [R36.64+0x6800], R34 ;  /* 0x0068002224ff798a */ /* 0x000f62000812e7c8 */
[----:B------:R-:W-:Y:S01]  /*4b590*/  BSSY B0, `(.L_x_1045) ;  /* 0x000000f000007945 */ /* 0x000fe20003800000 */
[----:B-----5:R-:W-:Y:S05]  /*4b5a0*/  @P1 BRA `(.L_x_1046) ;  /* 0x000000d000001947 */ /* 0x020fea0003800000 */
[----:B------:R-:W5:Y:S02]  /*4b5b0*/  QSPC.E.S P1, RZ, [R36+0x6800] ;  /* 0x0068000024ff73aa */ /* 0x000f640000020500 */
[----:B-----5:R-:W-:Y:S05]  /*4b5c0*/  @!P1 BRA `(.L_x_1047) ;  /* 0x0000008000009947 */ /* 0x020fea0003800000 */
[----:B------:R-:W-:-:S04]  /*4b5d0*/  IADD3 R0, R36, 0x6800, RZ ;  /* 0x0000680024007810 */ /* 0x000fc80007ffe0ff */
[----:B------:R-:W-:-:S05]  /*4b5e0*/  LOP3.LUT R0, R0, 0xffffff, RZ, 0xc0, !PT ;  /* 0x00ffffff00007812 */ /* 0x000fca00078ec0ff */
.L_x_1048:
[----:B------:R-:W5:Y:S02]  /*4b5f0*/  LDS R2, [R0] ;  /* 0x0000000000027984 */ /* 0x000f640000000800 */
[----:B-1---5:R-:W-:-:S06]  /*4b600*/  FADD R3, R34, R2 ;  /* 0x0000000222037221 */ /* 0x022fcc0000000000 */
[----:B------:R-:W1:Y:S02]  /*4b610*/  ATOMS.CAST.SPIN R3, [R0], R2, R3 ;  /* 0x000000020003738d */ /* 0x000e640001800003 */
[----:B-1----:R-:W-:-:S13]  /*4b620*/  ISETP.EQ.U32.AND P1, PT, R3, 0x1, PT ;  /* 0x000000010300780c */ /* 0x002fda0003f22070 */
[----:B------:R-:W-:Y:S05]  /*4b630*/  @!P1 BRA `(.L_x_1048) ;  /* 0xffffffb000009947 */ /* 0x000fea000383ffff */
[----:B------:R-:W-:Y:S05]  /*4b640*/  BRA `(.L_x_1046) ;  /* 0x0000003000007947 */ /* 0x000fea0003800000 */
.L_x_1047:
[----:B-1----:R-:W5:Y:S02]  /*4b650*/  LD.E R3, [R36.64+0x6800] ;  /* 0x0068000824037980 */ /* 0x002f64000c101900 */
[----:B-----5:R-:W-:-:S05]  /*4b660*/  FADD R3, R34, R3 ;  /* 0x0000000322037221 */ /* 0x020fca0000000000 */
[----:B------:R1:W-:Y:S02]  /*4b670*/  ST.E [R36.64+0x6800], R3 ;  /* 0x0068000324007985 */ /* 0x0003e4000c101908 */
.L_x_1046:
[----:B------:R-:W-:Y:S05]  /*4b680*/  BSYNC B0 ;  /* 0x0000000000007941 */ /* 0x000fea0003800000 */
.L_x_1045:
[----:B------:R-:W5:Y:S01]  /*4b690*/  ATOM.E.ADD.F32.FTZ.RN.STRONG.GPU P1, RZ, [R36.64+0x6c00], R35 ;  /* 0x006c002324ff798a */ /* 0x000f62000812e7c8 */
[----:B------:R-:W-:Y:S01]  /*4b6a0*/  BSSY B0, `(.L_x_1049) ;  /* 0x000000f000007945 */ /* 0x000fe20003800000 */
[----:B-----5:R-:W-:Y:S05]  /*4b6b0*/  @P1 BRA `(.L_x_1050) ;  /* 0x000000d000001947 */ /* 0x020fea0003800000 */
[----:B------:R-:W5:Y:S02]  /*4b6c0*/  QSPC.E.S P1, RZ, [R36+0x6c00] ;  /* 0x006c000024ff73aa */ /* 0x000f640000020500 */
[----:B-----5:R-:W-:Y:S05]  /*4b6d0*/  @!P1 BRA `(.L_x_1051) ;  /* 0x0000008000009947 */ /* 0x020fea0003800000 */
[----:B------:R-:W-:-:S04]  /*4b6e0*/  IADD3 R0, R36, 0x6c00, RZ ;  /* 0x00006c0024007810 */ /* 0x000fc80007ffe0ff */
[----:B------:R-:W-:-:S05]  /*4b6f0*/  LOP3.LUT R0, R0, 0xffffff, RZ, 0xc0, !PT ;  /* 0x00ffffff00007812 */ /* 0x000fca00078ec0ff */
.L_x_1052:
[----:B------:R-:W5:Y:S02]  /*4b700*/  LDS R2, [R0] ;  /* 0x0000000000027984 */ /* 0x000f640000000800 */
[----:B-1---5:R-:W-:-:S06]  /*4b710*/  FADD R3, R35, R2 ;  /* 0x0000000223037221 */ /* 0x022fcc0000000000 */
[----:B------:R-:W1:Y:S02]  /*4b720*/  ATOMS.CAST.SPIN R3, [R0], R2, R3 ;  /* 0x000000020003738d */ /* 0x000e640001800003 */
[----:B-1----:R-:W-:-:S13]  /*4b730*/  ISETP.EQ.U32.AND P1, PT, R3, 0x1, PT ;  /* 0x000000010300780c */ /* 0x002fda0003f22070 */
[----:B------:R-:W-:Y:S05]  /*4b740*/  @!P1 BRA `(.L_x_1052) ;  /* 0xffffffb000009947 */ /* 0x000fea000383ffff */
[----:B------:R-:W-:Y:S05]  /*4b750*/  BRA `(.L_x_1050) ;  /* 0x0000003000007947 */ /* 0x000fea0003800000 */
.L_x_1051:
[----:B------:R-:W5:Y:S02]  /*4b760*/  LD.E R0, [R36.64+0x6c00] ;  /* 0x006c000824007980 */ /* 0x000f64000c101900 */
[----:B-----5:R-:W-:-:S05]  /*4b770*/  FADD R35, R35, R0 ;  /* 0x0000000023237221 */ /* 0x020fca0000000000 */
[----:B------:R1:W-:Y:S02]  /*4b780*/  ST.E [R36.64+0x6c00], R35 ;  /* 0x006c002324007985 */ /* 0x0003e4000c101908 */
.L_x_1050:
[----:B------:R-:W-:Y:S05]  /*4b790*/  BSYNC B0 ;  /* 0x0000000000007941 */ /* 0x000fea0003800000 */
.L_x_1049:
[----:B------:R-:W5:Y:S01]  /*4b7a0*/  ATOM.E.ADD.F32.FTZ.RN.STRONG.GPU P1, RZ, [R36.64+0x7000], R28 ;  /* 0x0070001c24ff798a */ /* 0x000f62000812e7c8 */
[----:B------:R-:W-:Y:S01]  /*4b7b0*/  BSSY B0, `(.L_x_1053) ;  /* 0x000000f000007945 */ /* 0x000fe20003800000 */
[----:B-----5:R-:W-:Y:S05]  /*4b7c0*/  @P1 BRA `(.L_x_1054) ;  /* 0x000000d000001947 */ /* 0x020fea0003800000 */
[----:B------:R-:W5:Y:S02]  /*4b7d0*/  QSPC.E.S P1, RZ, [R36+0x7000] ;  /* 0x0070000024ff73aa */ /* 0x000f640000020500 */
[----:B-----5:R-:W-:Y:S05]  /*4b7e0*/  @!P1 BRA `(.L_x_1055) ;  /* 0x0000008000009947 */ /* 0x020fea0003800000 */
[----:B------:R-:W-:-:S04]  /*4b7f0*/  IADD3 R0, R36, 0x7000, RZ ;  /* 0x0000700024007810 */ /* 0x000fc80007ffe0ff */
[----:B------:R-:W-:-:S05]  /*4b800*/  LOP3.LUT R0, R0, 0xffffff, RZ, 0xc0, !PT ;  /* 0x00ffffff00007812 */ /* 0x000fca00078ec0ff */
.L_x_1056:
[----:B------:R-:W5:Y:S02]  /*4b810*/  LDS R2, [R0] ;  /* 0x0000000000027984 */ /* 0x000f640000000800 */
[----:B-1---5:R-:W-:-:S06]  /*4b820*/  FADD R3, R28, R2 ;  /* 0x000000021c037221 */ /* 0x022fcc0000000000 */
[----:B------:R-:W1:Y:S02]  /*4b830*/  ATOMS.CAST.SPIN R3, [R0], R2, R3 ;  /* 0x000000020003738d */ /* 0x000e640001800003 */
[----:B-1----:R-:W-:-:S13]  /*4b840*/  ISETP.EQ.U32.AND P1, PT, R3, 0x1, PT ;  /* 0x000000010300780c */ /* 0x002fda0003f22070 */
[----:B------:R-:W-:Y:S05]  /*4b850*/  @!P1 BRA `(.L_x_1056) ;  /* 0xffffffb000009947 */ /* 0x000fea000383ffff */
[----:B------:R-:W-:Y:S05]  /*4b860*/  BRA `(.L_x_1054) ;  /* 0x0000003000007947 */ /* 0x000fea0003800000 */
.L_x_1055:
[----:B-1----:R-:W5:Y:S02]  /*4b870*/  LD.E R3, [R36.64+0x7000] ;  /* 0x0070000824037980 */ /* 0x002f64000c101900 */
[----:B-----5:R-:W-:-:S05]  /*4b880*/  FADD R3, R28, R3 ;  /* 0x000000031c037221 */ /* 0x020fca0000000000 */
[----:B------:R1:W-:Y:S02]  /*4b890*/  ST.E [R36.64+0x7000], R3 ;  /* 0x0070000324007985 */ /* 0x0003e4000c101908 */
.L_x_1054:
[----:B------:R-:W-:Y:S05]  /*4b8a0*/  BSYNC B0 ;  /* 0x0000000000007941 */ /* 0x000fea0003800000 */
.L_x_1053:
[----:B------:R-:W5:Y:S01]  /*4b8b0*/  ATOM.E.ADD.F32.FTZ.RN.STRONG.GPU P1, RZ, [R36.64+0x7400], R29 ;  /* 0x0074001d24ff798a */ /* 0x000f62000812e7c8 */
[----:B------:R-:W-:Y:S01]  /*4b8c0*/  BSSY B0, `(.L_x_1057) ;  /* 0x000000f000007945 */ /* 0x000fe20003800000 */
[----:B-----5:R-:W-:Y:S05]  /*4b8d0*/  @P1 BRA `(.L_x_1058) ;  /* 0x000000d000001947 */ /* 0x020fea0003800000 */
[----:B------:R-:W5:Y:S02]  /*4b8e0*/  QSPC.E.S P1, RZ, [R36+0x7400] ;  /* 0x0074000024ff73aa */ /* 0x000f640000020500 */
[----:B-----5:R-:W-:Y:S05]  /*4b8f0*/  @!P1 BRA `(.L_x_1059) ;  /* 0x0000008000009947 */ /* 0x020fea0003800000 */
[----:B------:R-:W-:-:S04]  /*4b900*/  IADD3 R0, R36, 0x7400, RZ ;  /* 0x0000740024007810 */ /* 0x000fc80007ffe0ff */
[----:B------:R-:W-:-:S05]  /*4b910*/  LOP3.LUT R0, R0, 0xffffff, RZ, 0xc0, !PT ;  /* 0x00ffffff00007812 */ /* 0x000fca00078ec0ff */
.L_x_1060:
[----:B------:R-:W5:Y:S02]  /*4b920*/  LDS R2, [R0] ;  /* 0x0000000000027984 */ /* 0x000f640000000800 */
[----:B-1---5:R-:W-:-:S06]  /*4b930*/  FADD R3, R29, R2 ;  /* 0x000000021d037221 */ /* 0x022fcc0000000000 */
[----:B------:R-:W1:Y:S02]  /*4b940*/  ATOMS.CAST.SPIN R3, [R0], R2, R3 ;  /* 0x000000020003738d */ /* 0x000e640001800003 */
[----:B-1----:R-:W-:-:S13]  /*4b950*/  ISETP.EQ.U32.AND P1, PT, R3, 0x1, PT ;  /* 0x000000010300780c */ /* 0x002fda0003f22070 */
[----:B------:R-:W-:Y:S05]  /*4b960*/  @!P1 BRA `(.L_x_1060) ;  /* 0xffffffb000009947 */ /* 0x000fea000383ffff */
[----:B------:R-:W-:Y:S05]  /*4b970*/  BRA `(.L_x_1058) ;  /* 0x0000003000007947 */ /* 0x000fea0003800000 */
.L_x_1059:
[----:B------:R-:W5:Y:S02]  /*4b980*/  LD.E R0, [R36.64+0x7400] ;  /* 0x0074000824007980 */ /* 0x000f64000c101900 */
[----:B-----5:R-:W-:-:S05]  /*4b990*/  FADD R29, R29, R0 ;  /* 0x000000001d1d7221 */ /* 0x020fca0000000000 */
[----:B------:R1:W-:Y:S02]  /*4b9a0*/  ST.E [R36.64+0x7400], R29 ;  /* 0x0074001d24007985 */ /* 0x0003e4000c101908 */
.L_x_1058:
[----:B------:R-:W-:Y:S05]  /*4b9b0*/  BSYNC B0 ;  /* 0x0000000000007941 */ /* 0x000fea0003800000 */
.L_x_1057:
[----:B------:R-:W5:Y:S01]  /*4b9c0*/  ATOM.E.ADD.F32.FTZ.RN.STRONG.GPU P1, RZ, [R36.64+0x7800], R30 ;  /* 0x0078001e24ff798a */ /* 0x000f62000812e7c8 */
[----:B------:R-:W-:Y:S01]  /*4b9d0*/  BSSY B0, `(.L_x_1061) ;  /* 0x000000f000007945 */ /* 0x000fe20003800000 */
[----:B-----5:R-:W-:Y:S05]  /*4b9e0*/  @P1 BRA `(.L_x_1062) ;  /* 0x000000d000001947 */ /* 0x020fea0003800000 */
[----:B------:R-:W5:Y:S02]  /*4b9f0*/  QSPC.E.S P1, RZ, [R36+0x7800] ;  /* 0x0078000024ff73aa */ /* 0x000f640000020500 */
[----:B-----5:R-:W-:Y:S05]  /*4ba00*/  @!P1 BRA `(.L_x_1063) ;  /* 0x0000008000009947 */ /* 0x020fea0003800000 */
[----:B------:R-:W-:-:S04]  /*4ba10*/  IADD3 R0, R36, 0x7800, RZ ;  /* 0x0000780024007810 */ /* 0x000fc80007ffe0ff */
[----:B------:R-:W-:-:S05]  /*4ba20*/  LOP3.LUT R0, R0, 0xffffff, RZ, 0xc0, !PT ;  /* 0x00ffffff00007812 */ /* 0x000fca00078ec0ff */
.L_x_1064:
[----:B------:R-:W5:Y:S02]  /*4ba30*/  LDS R2, [R0] ;  /* 0x0000000000027984 */ /* 0x000f640000000800 */
[----:B-1---5:R-:W-:-:S06]  /*4ba40*/  FADD R3, R30, R2 ;  /* 0x000000021e037221 */ /* 0x022fcc0000000000 */
[----:B------:R-:W1:Y:S02]  /*4ba50*/  ATOMS.CAST.SPIN R3, [R0], R2, R3 ;  /* 0x000000020003738d */ /* 0x000e640001800003 */
[----:B-1----:R-:W-:-:S13]  /*4ba60*/  ISETP.EQ.U32.AND P1, PT, R3, 0x1, PT ;  /* 0x000000010300780c */ /* 0x002fda0003f22070 */
[----:B------:R-:W-:Y:S05]  /*4ba70*/  @!P1 BRA `(.L_x_1064) ;  /* 0xffffffb000009947 */ /* 0x000fea000383ffff */
[----:B------:R-:W-:Y:S05]  /*4ba80*/  BRA `(.L_x_1062) ;  /* 0x0000003000007947 */ /* 0x000fea0003800000 */
.L_x_1063:
[----:B-1----:R-:W5:Y:S02]  /*4ba90*/  LD.E R3, [R36.64+0x7800] ;  /* 0x0078000824037980 */ /* 0x002f64000c101900 */
[----:B-----5:R-:W-:-:S05]  /*4baa0*/  FADD R3, R30, R3 ;  /* 0x000000031e037221 */ /* 0x020fca0000000000 */
[----:B------:R1:W-:Y:S02]  /*4bab0*/  ST.E [R36.64+0x7800], R3 ;  /* 0x0078000324007985 */ /* 0x0003e4000c101908 */
.L_x_1062:
[----:B------:R-:W-:Y:S05]  /*4bac0*/  BSYNC B0 ;  /* 0x0000000000007941 */ /* 0x000fea0003800000 */
.L_x_1061:
[----:B------:R-:W5:Y:S01]  /*4bad0*/  ATOM.E.ADD.F32.FTZ.RN.STRONG.GPU P1, RZ, [R36.64+0x7c00], R31 ;  /* 0x007c001f24ff798a */ /* 0x000f62000812e7c8 */
[----:B------:R-:W-:-:S04]  /*4bae0*/  MOV R97, 0x0 ;  /* 0x0000000000617802 */ /* 0x000fc80000000f00 */
[----:B-----5:R-:W-:Y:S05]  /*4baf0*/  @P1 RET.REL.NODEC R96 `(_ZN7cutlass13device_kernelIN5flash19enable_sm80_to_sm89INS1_16FlashAttnBwdSm80INS1_25CollectiveMainloopBwdSm80ILi2ELi2EN4cute5tupleIJNS5_1CILi128EEES8_NS7_ILi64EEEEEENS_6half_tEfNS_4arch4Sm80ELb0ELb0ELb1ELb0ELb0ELb0ELb0ELb0ELi2ELi4ELi4ELi4ELb0EEENS1_21CollectiveEpilogueBwdISA_SB_SD_Li256ELb0ELb0ELi2EEENS1_19SingleTileSchedulerILb0ELb0ELb0ELi128EEEEEEEEEvNT_6ParamsE) ;  /* 0xfffb450060001950 */ /* 0x020fea0003c3ffff */
[----:B------:R-:W5:Y:S02]  /*4bb00*/  QSPC.E.S P1, RZ, [R36+0x7c00] ;  /* 0x007c000024ff73aa */ /* 0x000f640000020500 */
[----:B-----5:R-:W-:Y:S05]  /*4bb10*/  @!P1 BRA `(.L_x_1065) ;  /* 0x0000009000009947 */ /* 0x020fea0003800000 */
[----:B------:R-:W-:-:S04]  /*4bb20*/  IADD3 R0, R36, 0x7c00, RZ ;  /* 0x00007c0024007810 */ /* 0x000fc80007ffe0ff */
[----:B------:R-:W-:-:S05]  /*4bb30*/  LOP3.LUT R0, R0, 0xffffff, RZ, 0xc0, !PT ;  /* 0x00ffffff00007812 */ /* 0x000fca00078ec0ff */
.L_x_1066:
[----:B------:R-:W5:Y:S02]  /*4bb40*/  LDS R2, [R0] ;  /* 0x0000000000027984 */ /* 0x000f640000000800 */
[----:B-1---5:R-:W-:-:S06]  /*4bb50*/  FADD R3, R31, R2 ;  /* 0x000000021f037221 */ /* 0x022fcc0000000000 */
[----:B------:R-:W1:Y:S02]  /*4bb60*/  ATOMS.CAST.SPIN R3, [R0], R2, R3 ;  /* 0x000000020003738d */ /* 0x000e640001800003 */
[----:B-1----:R-:W-:-:S13]  /*4bb70*/  ISETP.EQ.U32.AND P1, PT, R3, 0x1, PT ;  /* 0x000000010300780c */ /* 0x002fda0003f22070 */
[----:B------:R-:W-:Y:S05]  /*4bb80*/  @!P1 BRA `(.L_x_1066) ;  /* 0xffffffb000009947 */ /* 0x000fea000383ffff */
[----:B------:R-:W-:-:S04]  /*4bb90*/  MOV R97, 0x0 ;  /* 0x0000000000617802 */ /* 0x000fc80000000f00 */
[----:B------:R-:W-:Y:S05]  /*4bba0*/  RET.REL.NODEC R96 `(_ZN7cutlass13device_kernelIN5flash19enable_sm80_to_sm89INS1_16FlashAttnBwdSm80INS1_25CollectiveMainloopBwdSm80ILi2ELi2EN4cute5tupleIJNS5_1CILi128EEES8_NS7_ILi64EEEEEENS_6half_tEfNS_4arch4Sm80ELb0ELb0ELb1ELb0ELb0ELb0ELb0ELb0ELi2ELi4ELi4ELi4ELb0EEENS1_21CollectiveEpilogueBwdISA_SB_SD_Li256ELb0ELb0ELi2EEENS1_19SingleTileSchedulerILb0ELb0ELb0ELi128EEEEEEEEEvNT_6ParamsE) ;  /* 0xfffb445060007950 */ /* 0x000fea0003c3ffff */
.L_x_1065:
[----:B------:R-:W5:Y:S01]  /*4bbb0*/  LD.E R0, [R36.64+0x7c00] ;  /* 0x007c000824007980 */ /* 0x000f62000c101900 */
[----:B------:R-:W-:Y:S01]  /*4bbc0*/  MOV R97, 0x0 ;  /* 0x0000000000617802 */ /* 0x000fe20000000f00 */
[----:B-----5:R-:W-:-:S05]  /*4bbd0*/  FADD R31, R31, R0 ;  /* 0x000000001f1f7221 */ /* 0x020fca0000000000 */
[----:B------:R1:W-:Y:S01]  /*4bbe0*/  ST.E [R36.64+0x7c00], R31 ;  /* 0x007c001f24007985 */ /* 0x0003e2000c101908 */
[----:B------:R-:W-:Y:S05]  /*4bbf0*/  RET.REL.NODEC R96 `(_ZN7cutlass13device_kernelIN5flash19enable_sm80_to_sm89INS1_16FlashAttnBwdSm80INS1_25CollectiveMainloopBwdSm80ILi2ELi2EN4cute5tupleIJNS5_1CILi128EEES8_NS7_ILi64EEEEEENS_6half_tEfNS_4arch4Sm80ELb0ELb0ELb1ELb0ELb0ELb0ELb0ELb0ELi2ELi4ELi4ELi4ELb0EEENS1_21CollectiveEpilogueBwdISA_SB_SD_Li256ELb0ELb0ELi2EEENS1_19SingleTileSchedulerILb0ELb0ELb0ELi128EEEEEEEEEvNT_6ParamsE) ;  /* 0xfffb440060007950 */ /* 0x000fea0003c3ffff */
        .type           $_ZN7cutlass13device_kernelIN5flash19enable_sm80_to_sm89INS1_16FlashAttnBwdSm80INS1_25CollectiveMainloopBwdSm80ILi2ELi2EN4cute5tupleIJNS5_1CILi128EEES8_NS7_ILi64EEEEEENS_6half_tEfNS_4arch4Sm80ELb0ELb0ELb1ELb0ELb0ELb0ELb0ELb0ELi2ELi4ELi4ELi4ELb0EEENS1_21CollectiveEpilogueBwdISA_SB_SD_Li256ELb0ELb0ELi2EEENS1_19SingleTileSchedulerILb0ELb0ELb0ELi128EEEEEEEEEvNT_6ParamsE$_ZZZN5flash25CollectiveMainloopBwdSm80ILi2ELi2EN4cute5tupleIJNS1_1CILi128EEES4_NS3_ILi64EEEEEEN7cutlass6half_tEfNS7_4arch4Sm80ELb0ELb0ELb1ELb0ELb0ELb0ELb0ELb0ELi2ELi4ELi4ELi4ELb0EE3mmaINS_16FlashAttnBwdSm80ISB_NS_21CollectiveEpilogueBwdIS6_S8_SA_Li256ELb0ELb0ELi2EEENS_19SingleTileSchedulerILb0ELb0ELb0ELi128EEEE13SharedStorageENS1_6TensorINS1_11ArrayEngineIfLm32EEENS1_6LayoutINS2_IJNS2_IJNS3_ILi2EEESO_EEESO_NS3_ILi4EEEEEENS2_IJNS2_IJNS3_ILi1EEESO_EEESQ_NS3_ILi8EEEEEEEEEEEEbRKNSB_6ParamsERT0_S12_iNS2_IJiiiEEERT_ENKUliT_E_clIZSC_ISJ_SX_EbS10_S12_S12_iS13_S15_EUlRS16_iE_EEDaiS16_ENKUlvE0_clEv,@function
        .size           $_ZN7cutlass13device_kernelIN5flash19enable_sm80_to_sm89INS1_16FlashAttnBwdSm80INS1_25CollectiveMainloopBwdSm80ILi2ELi2EN4cute5tupleIJNS5_1CILi128EEES8_NS7_ILi64EEEEEENS_6half_tEfNS_4arch4Sm80ELb0ELb0ELb1ELb0ELb0ELb0ELb0ELb0ELi2ELi4ELi4ELi4ELb0EEENS1_21CollectiveEpilogueBwdISA_SB_SD_Li256ELb0ELb0ELi2EEENS1_19SingleTileSchedulerILb0ELb0ELb0ELi128EEEEEEEEEvNT_6ParamsE$_ZZZN5flash25CollectiveMainloopBwdSm80ILi2ELi2EN4cute5tupleIJNS1_1CILi128EEES4_NS3_ILi64EEEEEEN7cutlass6half_tEfNS7_4arch4Sm80ELb0ELb0ELb1ELb0ELb0ELb0ELb0ELb0ELi2ELi4ELi4ELi4ELb0EE3mmaINS_16FlashAttnBwdSm80ISB_NS_21CollectiveEpilogueBwdIS6_S8_SA_Li256ELb0ELb0ELi2EEENS_19SingleTileSchedulerILb0ELb0ELb0ELi128EEEE13SharedStorageENS1_6TensorINS1_11ArrayEngineIfLm32EEENS1_6LayoutINS2_IJNS2_IJNS3_ILi2EEESO_EEESO_NS3_ILi4EEEEEENS2_IJNS2_IJNS3_ILi1EEESO_EEESQ_NS3_ILi8EEEEEEEEEEEEbRKNSB_6ParamsERT0_S12_iNS2_IJiiiEEERT_ENKUliT_E_clIZSC_ISJ_SX_EbS10_S12_S12_iS13_S15_EUlRS16_iE_EEDaiS16_ENKUlvE0_clEv,($_ZN7cutlass13device_kernelIN5flash19enable_sm80_to_sm89INS1_16FlashAttnBwdSm80INS1_25CollectiveMainloopBwdSm80ILi2ELi2EN4cute5tupleIJNS5_1CILi128EEES8_NS7_ILi64EEEEEENS_6half_tEfNS_4arch4Sm80ELb0ELb0ELb1ELb0ELb0ELb0ELb0ELb0ELi2ELi4ELi4ELi4ELb0EEENS1_21CollectiveEpilogueBwdISA_SB_SD_Li256ELb0ELb0ELi2EEENS1_19SingleTileSchedulerILb0ELb0ELb0ELi128EEEEEEEEEvNT_6ParamsE$_ZZZN5flash25CollectiveMainloopBwdSm80ILi2ELi2EN4cute5tupleIJNS1_1CILi128EEES4_NS3_ILi64EEEEEEN7cutlass6half_tEfNS7_4arch4Sm80ELb0ELb0ELb1ELb0ELb0ELb0ELb0ELb0ELi2ELi4ELi4ELi4ELb0EE3mmaINS_16FlashAttnBwdSm80ISB_NS_21CollectiveEpilogueBwdIS6_S8_SA_Li256ELb0ELb0ELi2EEENS_19SingleTileSchedulerILb0ELb0ELb0ELi128EEEE13SharedStorageENS1_6TensorINS1_11ArrayEngineIfLm32EEENS1_6LayoutINS2_IJNS2_IJNS3_ILi2EEESO_EEESO_NS3_ILi4EEEEEENS2_IJNS2_IJNS3_ILi1EEESO_EEESQ_NS3_ILi8EEEEEEEEEEEEbRKNSB_6ParamsERT0_S12_iNS2_IJiiiEEERT_ENKUliT_E_clIZSC_ISJ_SX_EbS10_S12_S12_iS13_S15_EUlRS16_iE_EEDaiS16_ENKUlvE1_clEv - $_ZN7cutlass13device_kernelIN5flash19enable_sm80_to_sm89INS1_16FlashAttnBwdSm80INS1_25CollectiveMainloopBwdSm80ILi2ELi2EN4cute5tupleIJNS5_1CILi128EEES8_NS7_ILi64EEEEEENS_6half_tEfNS_4arch4Sm80ELb0ELb0ELb1ELb0ELb0ELb0ELb0ELb0ELi2ELi4ELi4ELi4ELb0EEENS1_21CollectiveEpilogueBwdISA_SB_SD_Li256ELb0ELb0ELi2EEENS1_19SingleTileSchedulerILb0ELb0ELb0ELi128EEEEEEEEEvNT_6ParamsE$_ZZZN5flash25CollectiveMainloopBwdSm80ILi2ELi2EN4cute5tupleIJNS1_1CILi128EEES4_NS3_ILi64EEEEEEN7cutlass6half_tEfNS7_4arch4Sm80ELb0ELb0ELb1ELb0ELb0ELb0ELb0ELb0ELi2ELi4ELi4ELi4ELb0EE3mmaINS_16FlashAttnBwdSm80ISB_NS_21CollectiveEpilogueBwdIS6_S8_SA_Li256ELb0ELb0ELi2EEENS_19SingleTileSchedulerILb0ELb0ELb0ELi128EEEE13SharedStorageENS1_6TensorINS1_11ArrayEngineIfLm32EEENS1_6LayoutINS2_IJNS2_IJNS3_ILi2EEESO_EEESO_NS3_ILi4EEEEEENS2_IJNS2_IJNS3_ILi1EEESO_EEESQ_NS3_ILi8EEEEEEEEEEEEbRKNSB_6ParamsERT0_S12_iNS2_IJiiiEEERT_ENKUliT_E_clIZSC_ISJ_SX_EbS10_S12_S12_iS13_S15_EUlRS16_iE_EEDaiS16_ENKUlvE0_clEv)
$_ZN7cutlass13device_kernelIN5flash19enable_sm80_to_sm89INS1_16FlashAttnBwdSm80INS1_25CollectiveMainloopBwdSm80ILi2ELi2EN4cute5tupleIJNS5_1CILi128EEES8_NS7_ILi64EEEEEENS_6half_tEfNS_4arch4Sm80ELb0ELb0ELb1ELb0ELb0ELb0ELb0ELb0ELi2ELi4ELi4ELi4ELb0EEENS1_21CollectiveEpilogueBwdISA_SB_SD_Li256ELb0ELb0ELi2EEENS1_19SingleTileSchedulerILb0ELb0ELb0ELi128EEEEEEEEEvNT_6ParamsE$_ZZZN5flash25CollectiveMainloopBwdSm80ILi2ELi2EN4cute5tupleIJNS1_1CILi128EEES4_NS3_ILi64EEEEEEN7cutlass6half_tEfNS7_4arch4Sm80ELb0ELb0ELb1ELb0ELb0ELb0ELb0ELb0ELi2ELi4ELi4ELi4ELb0EE3mmaINS_16FlashAttnBwdSm80ISB_NS_21CollectiveEpilogueBwdIS6_S8_SA_Li256ELb0ELb0ELi2EEENS_19SingleTileSchedulerILb0ELb0ELb0ELi128EEEE13SharedStorageENS1_6TensorINS1_11ArrayEngineIfLm32EEENS1_6LayoutINS2_IJNS2_IJNS3_ILi2EEESO_EEESO_NS3_ILi4EEEEEENS2_IJNS2_IJNS3_ILi1EEESO_EEESQ_NS3_ILi8EEEEEEEEEEEEbRKNSB_6ParamsERT0_S12_iNS2_IJiiiEEERT_ENKUliT_E_clIZSC_ISJ_SX_EbS10_S12_S12_iS13_S15_EUlRS16_iE_EEDaiS16_ENKUlvE0_clEv:
[----:B------:R-:W-:-:S05]  /*4bc00*/  IADD3 R6, R2, -c[0x0][0x20], RZ ;  /* 0x8000080002067a10 */ /* 0x000fca0007ffe0ff */
[----:B------:R-:W-:-:S06]  /*4bc10*/  IMAD R6, R7, 0x4, R6 ;  /* 0x0000000407067824 */ /* 0x000fcc00078e0206 */
[----:B------:R-:W5:Y:S01]  /*4bc20*/  LDL R6, [R6] ;  /* 0x0000000006067983 */ /* 0x000f620000100800 */
[----:B------:R-:W-:-:S04]  /*4bc30*/  MOV R5, 0x0 ;  /* 0x0000000000057802 */ /* 0x000fc80000000f00 */
[----:B------:R-:W-:Y:S05]  /*4bc40*/  RET.REL.NODEC R4 `(_ZN7cutlass13device_kernelIN5flash19enable_sm80_to_sm89INS1_16FlashAttnBwdSm80INS1_25CollectiveMainloopBwdSm80ILi2ELi2EN4cute5tupleIJNS5_1CILi128EEES8_NS7_ILi64EEEEEENS_6half_tEfNS_4arch4Sm80ELb0ELb0ELb1ELb0ELb0ELb0ELb0ELb0ELi2ELi4ELi4ELi4ELb0EEENS1_21CollectiveEpilogueBwdISA_SB_SD_Li256ELb0ELb0ELi2EEENS1_19SingleTileSchedulerILb0ELb0ELb0ELi128EEEEEEEEEvNT_6ParamsE) ;  /* 0xfffb43b004007950 */ /* 0x000fea0003c3ffff */
        .type           $_ZN7cutlass13device_kernelIN5flash19enable_sm80_to_sm89INS1_16FlashAttnBwdSm80INS1_25CollectiveMainloopBwdSm80ILi2ELi2EN4cute5tupleIJNS5_1CILi128EEES8_NS7_ILi64EEEEEENS_6half_tEfNS_4arch4Sm80ELb0ELb0ELb1ELb0ELb0ELb0ELb0ELb0ELi2ELi4ELi4ELi4ELb0EEENS1_21CollectiveEpilogueBwdISA_SB_SD_Li256ELb0ELb0ELi2EEENS1_19SingleTileSchedulerILb0ELb0ELb0ELi128EEEEEEEEEvNT_6ParamsE$_ZZZN5flash25CollectiveMainloopBwdSm80ILi2ELi2EN4cute5tupleIJNS1_1CILi128EEES4_NS3_ILi64EEEEEEN7cutlass6half_tEfNS7_4arch4Sm80ELb0ELb0ELb1ELb0ELb0ELb0ELb0ELb0ELi2ELi4ELi4ELi4ELb0EE3mmaINS_16FlashAttnBwdSm80ISB_NS_21CollectiveEpilogueBwdIS6_S8_SA_Li256ELb0ELb0ELi2EEENS_19SingleTileSchedulerILb0ELb0ELb0ELi128EEEE13SharedStorageENS1_6TensorINS1_11ArrayEngineIfLm32EEENS1_6LayoutINS2_IJNS2_IJNS3_ILi2EEESO_EEESO_NS3_ILi4EEEEEENS2_IJNS2_IJNS3_ILi1EEESO_EEESQ_NS3_ILi8EEEEEEEEEEEEbRKNSB_6ParamsERT0_S12_iNS2_IJiiiEEERT_ENKUliT_E_clIZSC_ISJ_SX_EbS10_S12_S12_iS13_S15_EUlRS16_iE_EEDaiS16_ENKUlvE1_clEv,@function
        .size           $_ZN7cutlass13device_kernelIN5flash19enable_sm80_to_sm89INS1_16FlashAttnBwdSm80INS1_25CollectiveMainloopBwdSm80ILi2ELi2EN4cute5tupleIJNS5_1CILi128EEES8_NS7_ILi64EEEEEENS_6half_tEfNS_4arch4Sm80ELb0ELb0ELb1ELb0ELb0ELb0ELb0ELb0ELi2ELi4ELi4ELi4ELb0EEENS1_21CollectiveEpilogueBwdISA_SB_SD_Li256ELb0ELb0ELi2EEENS1_19SingleTileSchedulerILb0ELb0ELb0ELi128EEEEEEEEEvNT_6ParamsE$_ZZZN5flash25CollectiveMainloopBwdSm80ILi2ELi2EN4cute5tupleIJNS1_1CILi128EEES4_NS3_ILi64EEEEEEN7cutlass6half_tEfNS7_4arch4Sm80ELb0ELb0ELb1ELb0ELb0ELb0ELb0ELb0ELi2ELi4ELi4ELi4ELb0EE3mmaINS_16FlashAttnBwdSm80ISB_NS_21CollectiveEpilogueBwdIS6_S8_SA_Li256ELb0ELb0ELi2EEENS_19SingleTileSchedulerILb0ELb0ELb0ELi128EEEE13SharedStorageENS1_6TensorINS1_11ArrayEngineIfLm32EEENS1_6LayoutINS2_IJNS2_IJNS3_ILi2EEESO_EEESO_NS3_ILi4EEEEEENS2_IJNS2_IJNS3_ILi1EEESO_EEESQ_NS3_ILi8EEEEEEEEEEEEbRKNSB_6ParamsERT0_S12_iNS2_IJiiiEEERT_ENKUliT_E_clIZSC_ISJ_SX_EbS10_S12_S12_iS13_S15_EUlRS16_iE_EEDaiS16_ENKUlvE1_clEv,($_ZN7cutlass13device_kernelIN5flash19enable_sm80_to_sm89INS1_16FlashAttnBwdSm80INS1_25CollectiveMainloopBwdSm80ILi2ELi2EN4cute5tupleIJNS5_1CILi128EEES8_NS7_ILi64EEEEEENS_6half_tEfNS_4arch4Sm80ELb0ELb0ELb1ELb0ELb0ELb0ELb0ELb0ELi2ELi4ELi4ELi4ELb0EEENS1_21CollectiveEpilogueBwdISA_SB_SD_Li256ELb0ELb0ELi2EEENS1_19SingleTileSchedulerILb0ELb0ELb0ELi128EEEEEEEEEvNT_6ParamsE$exp2f - $_ZN7cutlass13device_kernelIN5flash19enable_sm80_to_sm89INS1_16FlashAttnBwdSm80INS1_25CollectiveMainloopBwdSm80ILi2ELi2EN4cute5tupleIJNS5_1CILi128EEES8_NS7_ILi64EEEEEENS_6half_tEfNS_4arch4Sm80ELb0ELb0ELb1ELb0ELb0ELb0ELb0ELb0ELi2ELi4ELi4ELi4ELb0EEENS1_21CollectiveEpilogueBwdISA_SB_SD_Li256ELb0ELb0ELi2EEENS1_19SingleTileSchedulerILb0ELb0ELb0ELi128EEEEEEEEEvNT_6ParamsE$_ZZZN5flash25CollectiveMainloopBwdSm80ILi2ELi2EN4cute5tupleIJNS1_1CILi128EEES4_NS3_ILi64EEEEEEN7cutlass6half_tEfNS7_4arch4Sm80ELb0ELb0ELb1ELb0ELb0ELb0ELb0ELb0ELi2ELi4ELi4ELi4ELb0EE3mmaINS_16FlashAttnBwdSm80ISB_NS_21CollectiveEpilogueBwdIS6_S8_SA_Li256ELb0ELb0ELi2EEENS_19SingleTileSchedulerILb0ELb0ELb0ELi128EEEE13SharedStorageENS1_6TensorINS1_11ArrayEngineIfLm32EEENS1_6LayoutINS2_IJNS2_IJNS3_ILi2EEESO_EEESO_NS3_ILi4EEEEEENS2_IJNS2_IJNS3_ILi1EEESO_EEESQ_NS3_ILi8EEEEEEEEEEEEbRKNSB_6ParamsERT0_S12_iNS2_IJiiiEEERT_ENKUliT_E_clIZSC_ISJ_SX_EbS10_S12_S12_iS13_S15_EUlRS16_iE_EEDaiS16_ENKUlvE1_clEv)
$_ZN7cutlass13device_kernelIN5flash19enable_sm80_to_sm89INS1_16FlashAttnBwdSm80INS1_25CollectiveMainloopBwdSm80ILi2ELi2EN4cute5tupleIJNS5_1CILi128EEES8_NS7_ILi64EEEEEENS_6half_tEfNS_4arch4Sm80ELb0ELb0ELb1ELb0ELb0ELb0ELb0ELb0ELi2ELi4ELi4ELi4ELb0EEENS1_21CollectiveEpilogueBwdISA_SB_SD_Li256ELb0ELb0ELi2EEENS1_19SingleTileSchedulerILb0ELb0ELb0ELi128EEEEEEEEEvNT_6ParamsE$_ZZZN5flash25CollectiveMainloopBwdSm80ILi2ELi2EN4cute5tupleIJNS1_1CILi128EEES4_NS3_ILi64EEEEEEN7cutlass6half_tEfNS7_4arch4Sm80ELb0ELb0ELb1ELb0ELb0ELb0ELb0ELb0ELi2ELi4ELi4ELi4ELb0EE3mmaINS_16FlashAttnBwdSm80ISB_NS_21CollectiveEpilogueBwdIS6_S8_SA_Li256ELb0ELb0ELi2EEENS_19SingleTileSchedulerILb0ELb0ELb0ELi128EEEE13SharedStorageENS1_6TensorINS1_11ArrayEngineIfLm32EEENS1_6LayoutINS2_IJNS2_IJNS3_ILi2EEESO_EEESO_NS3_ILi4EEEEEENS2_IJNS2_IJNS3_ILi1EEESO_EEESQ_NS3_ILi8EEEEEEEEEEEEbRKNSB_6ParamsERT0_S12_iNS2_IJiiiEEERT_ENKUliT_E_clIZSC_ISJ_SX_EbS10_S12_S12_iS13_S15_EUlRS16_iE_EEDaiS16_ENKUlvE1_clEv:
[----:B------:R-:W-:-:S05]  /*4bc50*/  IADD3 R4, R6, -c[0x0][0x20], RZ ;  /* 0x8000080006047a10 */ /* 0x000fca0007ffe0ff */
[----:B------:R-:W-:-:S06]  /*4bc60*/  IMAD R4, R7, 0x4, R4 ;  /* 0x0000000407047824 */ /* 0x000fcc00078e0204 */
[----:B------:R-:W5:Y:S01]  /*4bc70*/  LDL R4, [R4] ;  /* 0x0000000004047983 */ /* 0x000f620000100800 */
[----:B------:R-:W-:-:S04]  /*4bc80*/  MOV R3, 0x0 ;  /* 0x0000000000037802 */ /* 0x000fc80000000f00 */
[----:B------:R-:W-:Y:S05]  /*4bc90*/  RET.REL.NODEC R2 `(_ZN7cutlass13device_kernelIN5flash19enable_sm80_to_sm89INS1_16FlashAttnBwdSm80INS1_25CollectiveMainloopBwdSm80ILi2ELi2EN4cute5tupleIJNS5_1CILi128EEES8_NS7_ILi64EEEEEENS_6half_tEfNS_4arch4Sm80ELb0ELb0ELb1ELb0ELb0ELb0ELb0ELb0ELi2ELi4ELi4ELi4ELb0EEENS1_21CollectiveEpilogueBwdISA_SB_SD_Li256ELb0ELb0ELi2EEENS1_19SingleTileSchedulerILb0ELb0ELb0ELi128EEEEEEEEEvNT_6ParamsE) ;  /* 0xfffb436002007950 */ /* 0x000fea0003c3ffff */
        .type           $_ZN7cutlass13device_kernelIN5flash19enable_sm80_to_sm89INS1_16FlashAttnBwdSm80INS1_25CollectiveMainloopBwdSm80ILi2ELi2EN4cute5tupleIJNS5_1CILi128EEES8_NS7_ILi64EEEEEENS_6half_tEfNS_4arch4Sm80ELb0ELb0ELb1ELb0ELb0ELb0ELb0ELb0ELi2ELi4ELi4ELi4ELb0EEENS1_21CollectiveEpilogueBwdISA_SB_SD_Li256ELb0ELb0ELi2EEENS1_19SingleTileSchedulerILb0ELb0ELb0ELi128EEEEEEEEEvNT_6ParamsE$exp2f,@function
        .size           $_ZN7cutlass13device_kernelIN5flash19enable_sm80_to_sm89INS1_16FlashAttnBwdSm80INS1_25CollectiveMainloopBwdSm80ILi2ELi2EN4cute5tupleIJNS5_1CILi128EEES8_NS7_ILi64EEEEEENS_6half_tEfNS_4arch4Sm80ELb0ELb0ELb1ELb0ELb0ELb0ELb0ELb0ELi2ELi4ELi4ELi4ELb0EEENS1_21CollectiveEpilogueBwdISA_SB_SD_Li256ELb0ELb0ELi2EEENS1_19SingleTileSchedulerILb0ELb0ELb0ELi128EEEEEEEEEvNT_6ParamsE$exp2f,(.L_x_5639 - $_ZN7cutlass13device_kernelIN5flash19enable_sm80_to_sm89INS1_16FlashAttnBwdSm80INS1_25CollectiveMainloopBwdSm80ILi2ELi2EN4cute5tupleIJNS5_1CILi128EEES8_NS7_ILi64EEEEEENS_6half_tEfNS_4arch4Sm80ELb0ELb0ELb1ELb0ELb0ELb0ELb0ELb0ELi2ELi4ELi4ELi4ELb0EEENS1_21CollectiveEpilogueBwdISA_SB_SD_Li256ELb0ELb0ELi2EEENS1_19SingleTileSchedulerILb0ELb0ELb0ELi128EEEEEEEEEvNT_6ParamsE$exp2f)
$_ZN7cutlass13device_kernelIN5flash19enable_sm80_to_sm89INS1_16FlashAttnBwdSm80INS1_25CollectiveMainloopBwdSm80ILi2ELi2EN4cute5tupleIJNS5_1CILi128EEES8_NS7_ILi64EEEEEENS_6half_tEfNS_4arch4Sm80ELb0ELb0ELb1ELb0ELb0ELb0ELb0ELb0ELi2ELi4ELi4ELi4ELb0EEENS1_21CollectiveEpilogueBwdISA_SB_SD_Li256ELb0ELb0ELi2EEENS1_19SingleTileSchedulerILb0ELb0ELb0ELi128EEEEEEEEEvNT_6ParamsE$exp2f:
[----:B------:R-:W1:Y:S01]  /*4bca0*/  MUFU.EX2 R9, R9 ;  /* 0x0000000900097308 */ /* 0x000e620000000800 */
[----:B------:R-:W-:-:S04]  /*4bcb0*/  MOV R5, 0x0 ;  /* 0x0000000000057802 */ /* 0x000fc80000000f00 */
[----:B------:R-:W-:Y:S05]  /*4bcc0*/  RET.REL.NODEC R4 `(_ZN7cutlass13device_kernelIN5flash19enable_sm80_to_sm89INS1_16FlashAttnBwdSm80INS1_25CollectiveMainloopBwdSm80ILi2ELi2EN4cute5tupleIJNS5_1CILi128EEES8_NS7_ILi64EEEEEENS_6half_tEfNS_4arch4Sm80ELb0ELb0ELb1ELb0ELb0ELb0ELb0ELb0ELi2ELi4ELi4ELi4ELb0EEENS1_21CollectiveEpilogueBwdISA_SB_SD_Li256ELb0ELb0ELi2EEENS1_19SingleTileSchedulerILb0ELb0ELb0ELi128EEEEEEEEEvNT_6ParamsE) ;  /* 0xfffb433004007950 */ /* 0x000fea0003c3ffff */
.L_x_1067:
        /* <DEDUP_REMOVED lines=11> */
.L_x_5639:


//--------------------- .text._ZN7cutlass13device_kernelIN5flash19enable_sm80_to_sm89INS1_16FlashAttnBwdSm80INS1_25CollectiveMainloopBwdSm80ILi2ELi2EN4cute5tupleIJNS5_1CILi128EEES8_NS7_ILi64EEEEEENS_6half_tEfNS_4arch4Sm80ELb0ELb0ELb1ELb0ELb1ELb0ELb0ELb0ELi2ELi4ELi4ELi4ELb0EEENS1_21CollectiveEpilogueBwdISA_SB_SD_Li256ELb0ELb0ELi2EEENS1_19SingleTileSchedulerILb0ELb0ELb0ELi128EEEEEEEEEvNT_6ParamsE --------------------------
	.section	.text._ZN7cutlass13device_kernelIN5flash19enable_sm80_to_sm89INS1_16FlashAttnBwdSm80INS1_25CollectiveMainloopBwdSm80ILi2ELi2EN4cute5tupleIJNS5_1CILi128EEES8_NS7_ILi64EEEEEENS_6half_tEfNS_4arch4Sm80ELb0ELb0ELb1ELb0ELb1ELb0ELb0ELb0ELi2ELi4ELi4ELi4ELb0EEENS1_21CollectiveEpilogueBwdISA_SB_SD_Li256ELb0ELb0ELi2EEENS1_19SingleTileSchedulerILb0ELb0ELb0ELi128EEEEEEEEEvNT_6ParamsE,"ax",@progbits
	.sectioninfo	@"SHI_REGISTERS=127"
	.align	128
.text._ZN7cutlass13device_kernelIN5flash19enable_sm80_to_sm89INS1_16FlashAttnBwdSm80INS1_25CollectiveMainloopBwdSm80ILi2ELi2EN4cute5tupleIJNS5_1CILi128EEES8_NS7_ILi64EEEEEENS_6half_tEfNS_4arch4Sm80ELb0ELb0ELb1ELb0ELb1ELb0ELb0ELb0ELi2ELi4ELi4ELi4ELb0EEENS1_21CollectiveEpilogueBwdISA_SB_SD_Li256ELb0ELb0ELi2EEENS1_19SingleTileSchedulerILb0ELb0ELb0ELi128EEEEEEEEEvNT_6ParamsE:
        .type           _ZN7cutlass13device_kernelIN5flash19enable_sm80_to_sm89INS1_16FlashAttnBwdSm80INS1_25CollectiveMainloopBwdSm80ILi2ELi2EN4cute5tupleIJNS5_1CILi128EEES8_NS7_ILi64EEEEEENS_6half_tEfNS_4arch4Sm80ELb0ELb0ELb1ELb0ELb1ELb0ELb0ELb0ELi2ELi4ELi4ELi4ELb0EEENS1_21CollectiveEpilogueBwdISA_SB_SD_Li256ELb0ELb0ELi2EEENS1_19SingleTileSchedulerILb0ELb0ELb0ELi128EEEEEEEEEvNT_6ParamsE,@function
        .size           _ZN7cutlass13device_kernelIN5flash19enable_sm80_to_sm89INS1_16FlashAttnBwdSm80INS1_25CollectiveMainloopBwdSm80ILi2ELi2EN4cute5tupleIJNS5_1CILi128EEES8_NS7_ILi64EEEEEENS_6half_tEfNS_4arch4Sm80ELb0ELb0ELb1ELb0ELb1ELb0ELb0ELb0ELi2ELi4ELi4ELi4ELb0EEENS1_21CollectiveEpilogueBwdISA_SB_SD_Li256ELb0ELb0ELi2EEENS1_19SingleTileSchedulerILb0ELb0ELb0ELi128EEEEEEEEEvNT_6ParamsE,(.L_x_5856 - _ZN7cutlass13device_kernelIN5flash19enable_sm80_to_sm89INS1_16FlashAttnBwdSm80INS1_25CollectiveMainloopBwdSm80ILi2ELi2EN4cute5tupleIJNS5_1CILi128EEES8_NS7_ILi64EEEEEENS_6half_tEfNS_4arch4Sm80ELb0ELb0ELb1ELb0ELb1ELb0ELb0ELb0ELi2ELi4ELi4ELi4ELb0EEENS1_21CollectiveEpilogueBwdISA_SB_SD_Li256ELb0ELb0ELi2EEENS1_19SingleTileSchedulerILb0ELb0ELb0ELi128EEEEEEEEEvNT_6ParamsE)
        .other          _ZN7cutlass13device_kernelIN5flash19enable_sm80_to_sm89INS1_16FlashAttnBwdSm80INS1_25CollectiveMainloopBwdSm80ILi2ELi2EN4cute5tupleIJNS5_1CILi128EEES8_NS7_ILi64EEEEEENS_6half_tEfNS_4arch4Sm80ELb0ELb0ELb1ELb0ELb1ELb0ELb0ELb0ELi2ELi4ELi4ELi4ELb0EEENS1_21CollectiveEpilogueBwdISA_SB_SD_Li256ELb0ELb0ELi2EEENS1_19SingleTileSchedulerILb0ELb0ELb0ELi128EEEEEEEEEvNT_6ParamsE,@"STO_CUDA_ENTRY STV_DEFAULT"
_ZN7cutlass13device_kernelIN5flash19enable_sm80_to_sm89INS1_16FlashAttnBwdSm80INS1_25CollectiveMainloopBwdSm80ILi2ELi2EN4cute5tupleIJNS5_1CILi128EEES8_NS7_ILi64EEEEEENS_6half_tEfNS_4arch4Sm80ELb0ELb0ELb1ELb0ELb1ELb0ELb0ELb0ELi2ELi4ELi4ELi4ELb0EEENS1_21CollectiveEpilogueBwdISA_SB_SD_Li256ELb0ELb0ELi2EEENS1_19SingleTileSchedulerILb0ELb0ELb0ELi128EEEEEEEEEvNT_6ParamsE:
        /* <DEDUP_REMOVED lines=766> */
.L_x_1069:
[----:B------:R-:W-:Y:S05]  /*2fe0*/  BSYNC B0 ;  /* 0x0000000000007941 */ /* 0x000fea0003800000 */
.L_x_1068:
        /* <DEDUP_REMOVED lines=327> */
.L_x_1073:
[----:B-12---:R-:W-:Y:S02]  /*4460*/  MOV R68, 0x4480 ;  /* 0x0000448000447802 */ /* 0x006fe40000000f00 */
[----:B------:R-:W-:Y:S05]  /*4470*/  CALL.REL.NOINC `($_ZN7cutlass13device_kernelIN5flash19enable_sm80_to_sm89INS1_16FlashAttnBwdSm80INS1_25CollectiveMainloopBwdSm80ILi2ELi2EN4cute5tupleIJNS5_1CILi128EEES8_NS7_ILi64EEEEEENS_6half_tEfNS_4arch4Sm80ELb0ELb0ELb1ELb0ELb1ELb0ELb0ELb0ELi2ELi4ELi4ELi4ELb0EEENS1_21CollectiveEpilogueBwdISA_SB_SD_Li256ELb0ELb0ELi2EEENS1_19SingleTileSchedulerILb0ELb0ELb0ELi128EEEEEEEEEvNT_6ParamsE$_ZZN5flash25CollectiveMainloopBwdSm80ILi2ELi2EN4cute5tupleIJNS1_1CILi128EEES4_NS3_ILi64EEEEEEN7cutlass6half_tEfNS7_4arch4Sm80ELb0ELb0ELb1ELb0ELb1ELb0ELb0ELb0ELi2ELi4ELi4ELi4ELb0EE3mmaINS_16FlashAttnBwdSm80ISB_NS_21CollectiveEpilogueBwdIS6_S8_SA_Li256ELb0ELb0ELi2EEENS_19SingleTileSchedulerILb0ELb0ELb0ELi128EEEE13SharedStorageENS1_6TensorINS1_11ArrayEngineIfLm32EEENS1_6LayoutINS2_IJNS2_IJNS3_ILi2EEESO_EEESO_NS3_ILi4EEEEEENS2_IJNS2_IJNS3_ILi1EEESO_EEESQ_NS3_ILi8EEEEEEEEEEEEbRKNSB_6ParamsERT0_S12_iNS2_IJiiiEEERT_ENKUliT_E_clIZSC_ISJ_SX_EbS10_S12_S12_iS13_S15_EUlRS16_iE_EEDaiS16_) ;  /* 0x00005c4000007944 */ /* 0x000fea0003c00000 */
[----:B---3--:R-:W2:Y:S02]  /*4480*/  LDL R0, [R1+0x430] ;  /* 0x0004300001007983 */ /* 0x008ea40000100800 */
[----:B--2---:R-:W-:-:S04]  /*4490*/  IADD3 R0, R0, 0x1, RZ ;  /* 0x0000000100007810 */ /* 0x004fc80007ffe0ff */
[----:B------:R-:W-:Y:S01]  /*44a0*/  ISETP.GE.AND P1, PT, R0, R72, PT ;  /* 0x000000480000720c */ /* 0x000fe20003f26270 */
[----:B------:R2:W-:-:S12]  /*44b0*/  STL [R1+0x430], R0 ;  /* 0x0004300001007387 */ /* 0x0005d80000100800 */
[----:B------:R-:W-:Y:S05]  /*44c0*/  @!P1 BRA `(.L_x_1073) ;  /* 0xffffff9000009947 */ /* 0x000fea000383ffff */
[----:B------:R-:W-:Y:S05]  /*44d0*/  BSYNC B2 ;  /* 0x0000000000027941 */ /* 0x000fea0003800000 */
.L_x_1072:
        /* <DEDUP_REMOVED lines=16> */
.L_x_1071:
[----:B------:R-:W-:Y:S05]  /*45e0*/  BSYNC B3 ;  /* 0x0000000000037941 */ /* 0x000fea0003800000 */
.L_x_1070:
        /* <DEDUP_REMOVED lines=147> */
.L_x_1075:
[----:B------:R-:W-:Y:S05]  /*4f20*/  BSYNC B0 ;  /* 0x0000000000007941 */ /* 0x000fea0003800000 */
.L_x_1074:
        /* <DEDUP_REMOVED lines=16> */
.L_x_1077:
[----:B------:R-:W-:Y:S05]  /*5030*/  BSYNC B0 ;  /* 0x0000000000007941 */ /* 0x000fea0003800000 */
.L_x_1076:
        /* <DEDUP_REMOVED lines=16> */
.L_x_1079:
[----:B------:R-:W-:Y:S05]  /*5140*/  BSYNC B0 ;  /* 0x0000000000007941 */ /* 0x000fea0003800000 */
.L_x_1078:
        /* <DEDUP_REMOVED lines=16> */
.L_x_1081:
[----:B------:R-:W-:Y:S05]  /*5250*/  BSYNC B0 ;  /* 0x0000000000007941 */ /* 0x000fea0003800000 */
.L_x_1080:
        /* <DEDUP_REMOVED lines=19> */
.L_x_1083:
[----:B------:R-:W-:Y:S05]  /*5390*/  BSYNC B0 ;  /* 0x0000000000007941 */ /* 0x000fea0003800000 */
.L_x_1082:
        /* <DEDUP_REMOVED lines=14> */
.L_x_1085:
[----:B------:R-:W-:Y:S05]  /*5480*/  BSYNC B0 ;  /* 0x0000000000007941 */ /* 0x000fea0003800000 */
.L_x_1084:
        /* <DEDUP_REMOVED lines=14> */
.L_x_1087:
[----:B------:R-:W-:Y:S05]  /*5570*/  BSYNC B0 ;  /* 0x0000000000007941 */ /* 0x000fea0003800000 */
.L_x_1086:
        /* <DEDUP_REMOVED lines=14> */
        .type           $_ZN7cutlass13device_kernelIN5flash19enable_sm80_to_sm89INS1_16FlashAttnBwdSm80INS1_25CollectiveMainloopBwdSm80ILi2ELi2EN4cute5tupleIJNS5_1CILi128EEES8_NS7_ILi64EEEEEENS_6half_tEfNS_4arch4Sm80ELb0ELb0ELb1ELb0ELb1ELb0ELb0ELb0ELi2ELi4ELi4ELi4ELb0EEENS1_21CollectiveEpilogueBwdISA_SB_SD_Li256ELb0ELb0ELi2EEENS1_19SingleTileSchedulerILb0ELb0ELb0ELi128EEEEEEEEEvNT_6ParamsE$_ZN4cute3eso3ESOILb0ELb0EJNS_14ComposedLayoutINS_7SwizzleILi3ELi3ELi3EEENS_9MixedBitsILj0ELj432EEENS_6LayoutINS_5tupleIJNS8_IJNS_1CILi2EEESA_SA_EEESA_NS9_ILi8EEEEEENS8_IJNS8_IJNS9_ILi64EEESC_NS9_ILi512EEEEEENS9_ILi8192EEENS9_ILi1024EEEEEEEEEENS_10ViewEngineINS_8smem_ptrIPN7cutlass6half_tEEEEEEEC2ERKSL_RKSS_,@function
        .size           $_ZN7cutlass13device_kernelIN5flash19enable_sm80_to_sm89INS1_16FlashAttnBwdSm80INS1_25CollectiveMainloopBwdSm80ILi2ELi2EN4cute5tupleIJNS5_1CILi128EEES8_NS7_ILi64EEEEEENS_6half_tEfNS_4arch4Sm80ELb0ELb0ELb1ELb0ELb1ELb0ELb0ELb0ELi2ELi4ELi4ELi4ELb0EEENS1_21CollectiveEpilogueBwdISA_SB_SD_Li256ELb0ELb0ELi2EEENS1_19SingleTileSchedulerILb0ELb0ELb0ELi128EEEEEEEEEvNT_6ParamsE$_ZN4cute3eso3ESOILb0ELb0EJNS_14ComposedLayoutINS_7SwizzleILi3ELi3ELi3EEENS_9MixedBitsILj0ELj432EEENS_6LayoutINS_5tupleIJNS8_IJNS_1CILi2EEESA_SA_EEESA_NS9_ILi8EEEEEENS8_IJNS8_IJNS9_ILi64EEESC_NS9_ILi512EEEEEENS9_ILi8192EEENS9_ILi1024EEEEEEEEEENS_10ViewEngineINS_8smem_ptrIPN7cutlass6half_tEEEEEEEC2ERKSL_RKSS_,($_ZN7cutlass13device_kernelIN5flash19enable_sm80_to_sm89INS1_16FlashAttnBwdSm80INS1_25CollectiveMainloopBwdSm80ILi2ELi2EN4cute5tupleIJNS5_1CILi128EEES8_NS7_ILi64EEEEEENS_6half_tEfNS_4arch4Sm80ELb0ELb0ELb1ELb0ELb1ELb0ELb0ELb0ELi2ELi4ELi4ELi4ELb0EEENS1_21CollectiveEpilogueBwdISA_SB_SD_Li256ELb0ELb0ELi2EEENS1_19SingleTileSchedulerILb0ELb0ELb0ELi128EEEEEEEEEvNT_6ParamsE$_ZN4cute3eso3ESOILb0ELb0EJNS_14ComposedLayoutINS_7SwizzleILi3ELi3ELi3EEENS_9MixedBitsILj0ELj432EEENS_6LayoutINS_5tupleIJNS8_IJNS_1CILi2EEESA_SA_EEESA_NS9_ILi8EEEEEENS8_IJNS8_IJNS9_ILi64EEESC_NS9_ILi512EEEEEENS9_ILi8192EEENS9_ILi1024EEEEEEEEEEiEEC2ERKSL_RKi - $_ZN7cutlass13device_kernelIN5flash19enable_sm80_to_sm89INS1_16FlashAttnBwdSm80INS1_25CollectiveMainloopBwdSm80ILi2ELi2EN4cute5tupleIJNS5_1CILi128EEES8_NS7_ILi64EEEEEENS_6half_tEfNS_4arch4Sm80ELb0ELb0ELb1ELb0ELb1ELb0ELb0ELb0ELi2ELi4ELi4ELi4ELb0EEENS1_21CollectiveEpilogueBwdISA_SB_SD_Li256ELb0ELb0ELi2EEENS1_19SingleTileSchedulerILb0ELb0ELb0ELi128EEEEEEEEEvNT_6ParamsE$_ZN4cute3eso3ESOILb0ELb0EJNS_14ComposedLayoutINS_7SwizzleILi3ELi3ELi3EEENS_9MixedBitsILj0ELj432EEENS_6LayoutINS_5tupleIJNS8_IJNS_1CILi2EEESA_SA_EEESA_NS9_ILi8EEEEEENS8_IJNS8_IJNS9_ILi64EEESC_NS9_ILi512EEEEEENS9_ILi8192EEENS9_ILi1024EEEEEEEEEENS_10ViewEngineINS_8smem_ptrIPN7cutlass6half_tEEEEEEEC2ERKSL_RKSS_)
$_ZN7cutlass13device_kernelIN5flash19enable_sm80_to_sm89INS1_16FlashAttnBwdSm80INS1_25CollectiveMainloopBwdSm80ILi2ELi2EN4cute5tupleIJNS5_1CILi128EEES8_NS7_ILi64EEEEEENS_6half_tEfNS_4arch4Sm80ELb0ELb0ELb1ELb0ELb1ELb0ELb0ELb0ELi2ELi4ELi4ELi4ELb0EEENS1_21CollectiveEpilogueBwdISA_SB_SD_Li256ELb0ELb0ELi2EEENS1_19SingleTileSchedulerILb0ELb0ELb0ELi128EEEEEEEEEvNT_6ParamsE$_ZN4cute3eso3ESOILb0ELb0EJNS_14ComposedLayoutINS_7SwizzleILi3ELi3ELi3EEENS_9MixedBitsILj0ELj432EEENS_6LayoutINS_5tupleIJNS8_IJNS_1CILi2EEESA_SA_EEESA_NS9_ILi8EEEEEENS8_IJNS8_IJNS9_ILi64EEESC_NS9_ILi512EEEEEENS9_ILi8192EEENS9_ILi1024EEEEEEEEEENS_10ViewEngineINS_8smem_ptrIPN7cutlass6half_tEEEEEEEC2ERKSL_RKSS_:
[----:B------:R-:W-:Y:S02]  /*5660*/  IADD3 R3, R62, -c[0x0][0x20], RZ ;  /* 0x800008003e037a10 */ /* 0x000fe40007ffe0ff */
[----:B------:R-:W-:-:S03]  /*5670*/  IADD3 R2, R2, -c[0x0][0x20], RZ ;  /* 0x8000080002027a10 */ /* 0x000fc60007ffe0ff */
[----:B------:R1:W-:Y:S04]  /*5680*/  STL [R3], R6 ;  /* 0x0000000603007387 */ /* 0x0003e80000100800 */
[----:B------:R-:W2:Y:S01]  /*5690*/  LDL.64 R10, [R2] ;  /* 0x00000000020a7983 */ /* 0x000ea20000100a00 */
[----:B------:R-:W-:-:S03]  /*56a0*/  IMAD.MOV.U32 R5, RZ, RZ, 0x0 ;  /* 0x00000000ff057424 */ /* 0x000fc600078e00ff */
[----:B--2---:R1:W-:Y:S01]  /*56b0*/  STL.64 [R3+0x8], R10 ;  /* 0x0000080a03007387 */ /* 0x0043e20000100a00 */
[----:B------:R-:W-:Y:S05]  /*56c0*/  RET.REL.NODEC R4 `(_ZN7cutlass13device_kernelIN5flash19enable_sm80_to_sm89INS1_16FlashAttnBwdSm80INS1_25CollectiveMainloopBwdSm80ILi2ELi2EN4cute5tupleIJNS5_1CILi128EEES8_NS7_ILi64EEEEEENS_6half_tEfNS_4arch4Sm80ELb0ELb0ELb1ELb0ELb1ELb0ELb0ELb0ELi2ELi4ELi4ELi4ELb0EEENS1_21CollectiveEpilogueBwdISA_SB_SD_Li256ELb0ELb0ELi2EEENS1_19SingleTileSchedulerILb0ELb0ELb0ELi128EEEEEEEEEvNT_6ParamsE) ;  /* 0xffffa93004007950 */ /* 0x000fea0003c3ffff */
        .type           $_ZN7cutlass13device_kernelIN5flash19enable_sm80_to_sm89INS1_16FlashAttnBwdSm80INS1_25CollectiveMainloopBwdSm80ILi2ELi2EN4cute5tupleIJNS5_1CILi128EEES8_NS7_ILi64EEEEEENS_6half_tEfNS_4arch4Sm80ELb0ELb0ELb1ELb0ELb1ELb0ELb0ELb0ELi2ELi4ELi4ELi4ELb0EEENS1_21CollectiveEpilogueBwdISA_SB_SD_Li256ELb0ELb0ELi2EEENS1_19SingleTileSchedulerILb0ELb0ELb0ELi128EEEEEEEEEvNT_6ParamsE$_ZN4cute3eso3ESOILb0ELb0EJNS_14ComposedLayoutINS_7SwizzleILi3ELi3ELi3EEENS_9MixedBitsILj0ELj432EEENS_6LayoutINS_5tupleIJNS8_IJNS_1CILi2EEESA_SA_EEESA_NS9_ILi8EEEEEENS8_IJNS8_IJNS9_ILi64EEESC_NS9_ILi512EEEEEENS9_ILi8192EEENS9_ILi1024EEEEEEEEEEiEEC2ERKSL_RKi,@function
        .size           $_ZN7cutlass13device_kernelIN5flash19enable_sm80_to_sm89INS1_16FlashAttnBwdSm80INS1_25CollectiveMainloopBwdSm80ILi2ELi2EN4cute5tupleIJNS5_1CILi128EEES8_NS7_ILi64EEEEEENS_6half_tEfNS_4arch4Sm80ELb0ELb0ELb1ELb0ELb1ELb0ELb0ELb0ELi2ELi4ELi4ELi4ELb0EEENS1_21CollectiveEpilogueBwdISA_SB_SD_Li256ELb0ELb0ELi2EEENS1_19SingleTileSchedulerILb0ELb0ELb0ELi128EEEEEEEEEvNT_6ParamsE$_ZN4cute3eso3ESOILb0ELb0EJNS_14ComposedLayoutINS_7SwizzleILi3ELi3ELi3EEENS_9MixedBitsILj0ELj432EEENS_6LayoutINS_5tupleIJNS8_IJNS_1CILi2EEESA_SA_EEESA_NS9_ILi8EEEEEENS8_IJNS8_IJNS9_ILi64EEESC_NS9_ILi512EEEEEENS9_ILi8192EEENS9_ILi1024EEEEEEEEEEiEEC2ERKSL_RKi,($_ZN7cutlass13device_kernelIN5flash19enable_sm80_to_sm89INS1_16FlashAttnBwdSm80INS1_25CollectiveMainloopBwdSm80ILi2ELi2EN4cute5tupleIJNS5_1CILi128EEES8_NS7_ILi64EEEEEENS_6half_tEfNS_4arch4Sm80ELb0ELb0ELb1ELb0ELb1ELb0ELb0ELb0ELi2ELi4ELi4ELi4ELb0EEENS1_21CollectiveEpilogueBwdISA_SB_SD_Li256ELb0ELb0ELi2EEENS1_19SingleTileSchedulerILb0ELb0ELb0ELi128EEEEEEEEEvNT_6ParamsE$_ZN4cute3eso3ESOILb0ELb0EJNS_5tupleIJNS_1CILi0EEENS2_IJNS3_ILi1EEENS3_ILi256EEEiEEEEEENS3_ILi2048EEENS2_IJiNS3_ILi4096EEEEEEEEC2ERKS8_RKS9_RKSB_ - $_ZN7cutlass13device_kernelIN5flash19enable_sm80_to_sm89INS1_16FlashAttnBwdSm80INS1_25CollectiveMainloopBwdSm80ILi2ELi2EN4cute5tupleIJNS5_1CILi128EEES8_NS7_ILi64EEEEEENS_6half_tEfNS_4arch4Sm80ELb0ELb0ELb1ELb0ELb1ELb0ELb0ELb0ELi2ELi4ELi4ELi4ELb0EEENS1_21CollectiveEpilogueBwdISA_SB_SD_Li256ELb0ELb0ELi2EEENS1_19SingleTileSchedulerILb0ELb0ELb0ELi128EEEEEEEEEvNT_6ParamsE$_ZN4cute3eso3ESOILb0ELb0EJNS_14ComposedLayoutINS_7SwizzleILi3ELi3ELi3EEENS_9MixedBitsILj0ELj432EEENS_6LayoutINS_5tupleIJNS8_IJNS_1CILi2EEESA_SA_EEESA_NS9_ILi8EEEEEENS8_IJNS8_IJNS9_ILi64EEESC_NS9_ILi512EEEEEENS9_ILi8192EEENS9_ILi1024EEEEEEEEEEiEEC2ERKSL_RKi)
$_ZN7cutlass13device_kernelIN5flash19enable_sm80_to_sm89INS1_16FlashAttnBwdSm80INS1_25CollectiveMainloopBwdSm80ILi2ELi2EN4cute5tupleIJNS5_1CILi128EEES8_NS7_ILi64EEEEEENS_6half_tEfNS_4arch4Sm80ELb0ELb0ELb1ELb0ELb1ELb0ELb0ELb0ELi2ELi4ELi4ELi4ELb0EEENS1_21CollectiveEpilogueBwdISA_SB_SD_Li256ELb0ELb0ELi2EEENS1_19SingleTileSchedulerILb0ELb0ELb0ELi128EEEEEEEEEvNT_6ParamsE$_ZN4cute3eso3ESOILb0ELb0EJNS_14ComposedLayoutINS_7SwizzleILi3ELi3ELi3EEENS_9MixedBitsILj0ELj432EEENS_6LayoutINS_5tupleIJNS8_IJNS_1CILi2EEESA_SA_EEESA_NS9_ILi8EEEEEENS8_IJNS8_IJNS9_ILi64EEESC_NS9_ILi512EEEEEENS9_ILi8192EEENS9_ILi1024EEEEEEEEEEiEEC2ERKSL_RKi:
[----:B------:R-:W-:Y:S02]  /*56d0*/  IADD3 R5, R62, -c[0x0][0x20], RZ ;  /* 0x800008003e057a10 */ /* 0x000fe40007ffe0ff */
[----:B------:R-:W-:-:S03]  /*56e0*/  IADD3 R3, R3, -c[0x0][0x20], RZ ;  /* 0x8000080003037a10 */ /* 0x000fc60007ffe0ff */
[----:B------:R1:W-:Y:S04]  /*56f0*/  STL [R5], R2 ;  /* 0x0000000205007387 */ /* 0x0003e80000100800 */
[----:B------:R-:W2:Y:S01]  /*5700*/  LDL R6, [R3] ;  /* 0x0000000003067983 */ /* 0x000ea20000100800 */
[----:B------:R-:W-:Y:S02]  /*5710*/  IMAD.MOV.U32 R14, RZ, RZ, R4 ;  /* 0x000000ffff0e7224 */ /* 0x000fe400078e0004 */
[----:B------:R-:W-:Y:S01]  /*5720*/  IMAD.MOV.U32 R15, RZ, RZ, 0x0 ;  /* 0x00000000ff0f7424 */ /* 0x000fe200078e00ff */
[----:B--2---:R1:W-:Y:S03]  /*5730*/  STL [R5+0x4], R6 ;  /* 0x0000040605007387 */ /* 0x0043e60000100800 */
[----:B------:R-:W-:Y:S05]  /*5740*/  RET.REL.NODEC R14 `(_ZN7cutlass13device_kernelIN5flash19enable_sm80_to_sm89INS1_16FlashAttnBwdSm80INS1_25CollectiveMainloopBwdSm80ILi2ELi2EN4cute5tupleIJNS5_1CILi128EEES8_NS7_ILi64EEEEEENS_6half_tEfNS_4arch4Sm80ELb0ELb0ELb1ELb0ELb1ELb0ELb0ELb0ELi2ELi4ELi4ELi4ELb0EEENS1_21CollectiveEpilogueBwdISA_SB_SD_Li256ELb0ELb0ELi2EEENS1_19SingleTileSchedulerILb0ELb0ELb0ELi128EEEEEEEEEvNT_6ParamsE) ;  /* 0xffffa8b00e007950 */ /* 0x000fea0003c3ffff */
        .type           $_ZN7cutlass13device_kernelIN5flash19enable_sm80_to_sm89INS1_16FlashAttnBwdSm80INS1_25CollectiveMainloopBwdSm80ILi2ELi2EN4cute5tupleIJNS5_1CILi128EEES8_NS7_ILi64EEEEEENS_6half_tEfNS_4arch4Sm80ELb0ELb0ELb1ELb0ELb1ELb0ELb0ELb0ELi2ELi4ELi4ELi4ELb0EEENS1_21CollectiveEpilogueBwdISA_SB_SD_Li256ELb0ELb0ELi2EEENS1_19SingleTileSchedulerILb0ELb0ELb0ELi128EEEEEEEEEvNT_6ParamsE$_ZN4cute3eso3ESOILb0ELb0EJNS_5tupleIJNS_1CILi0EEENS2_IJNS3_ILi1EEENS3_ILi256EEEiEEEEEENS3_ILi2048EEENS2_IJiNS3_ILi4096EEEEEEEEC2ERKS8_RKS9_RKSB_,@function
        .size           $_ZN7cutlass13device_kernelIN5flash19enable_sm80_to_sm89INS1_16FlashAttnBwdSm80INS1_25CollectiveMainloopBwdSm80ILi2ELi2EN4cute5tupleIJNS5_1CILi128EEES8_NS7_ILi64EEEEEENS_6half_tEfNS_4arch4Sm80ELb0ELb0ELb1ELb0ELb1ELb0ELb0ELb0ELi2ELi4ELi4ELi4ELb0EEENS1_21CollectiveEpilogueBwdISA_SB_SD_Li256ELb0ELb0ELi2EEENS1_19SingleTileSchedulerILb0ELb0ELb0ELi128EEEEEEEEEvNT_6ParamsE$_ZN4cute3eso3ESOILb0ELb0EJNS_5tupleIJNS_1CILi0EEENS2_IJNS3_ILi1EEENS3_ILi256EEEiEEEEEENS3_ILi2048EEENS2_IJiNS3_ILi4096EEEEEEEEC2ERKS8_RKS9_RKSB_,($_ZN7cutlass13device_kernelIN5flash19enable_sm80_to_sm89INS1_16FlashAttnBwdSm80INS1_25CollectiveMainloopBwdSm80ILi2ELi2EN4cute5tupleIJNS5_1CILi128EEES8_NS7_ILi64EEEEEENS_6half_tEfNS_4arch4Sm80ELb0ELb0ELb1ELb0ELb1ELb0ELb0ELb0ELi2ELi4ELi4ELi4ELb0EEENS1_21CollectiveEpilogueBwdISA_SB_SD_Li256ELb0ELb0ELi2EEENS1_19SingleTileSchedulerILb0ELb0ELb0ELi128EEEEEEEEEvNT_6ParamsE$_ZN4cute3eso3ESOILb0ELb0EJNS_5tupleIJNS_1CILi1EEENS3_ILi512EEEiEEENS3_ILi4096EEENS2_IJNS2_IJiiEEENS3_ILi8192EEEEEEEEC2ERKS6_RKS7_RKSA_ - $_ZN7cutlass13device_kernelIN5flash19enable_sm80_to_sm89INS1_16FlashAttnBwdSm80INS1_25CollectiveMainloopBwdSm80ILi2ELi2EN4cute5tupleIJNS5_1CILi128EEES8_NS7_ILi64EEEEEENS_6half_tEfNS_4arch4Sm80ELb0ELb0ELb1ELb0ELb1ELb0ELb0ELb0ELi2ELi4ELi4ELi4ELb0EEENS1_21CollectiveEpilogueBwdISA_SB_SD_Li256ELb0ELb0ELi2EEENS1_19SingleTileSchedulerILb0ELb0ELb0ELi128EEEEEEEEEvNT_6ParamsE$_ZN4cute3eso3ESOILb0ELb0EJNS_5tupleIJNS_1CILi0EEENS2_IJNS3_ILi1EEENS3_ILi256EEEiEEEEEENS3_ILi2048EEENS2_IJiNS3_ILi4096EEEEEEEEC2ERKS8_RKS9_RKSB_)
$_ZN7cutlass13device_kernelIN5flash19enable_sm80_to_sm89INS1_16FlashAttnBwdSm80INS1_25CollectiveMainloopBwdSm80ILi2ELi2EN4cute5tupleIJNS5_1CILi128EEES8_NS7_ILi64EEEEEENS_6half_tEfNS_4arch4Sm80ELb0ELb0ELb1ELb0ELb1ELb0ELb0ELb0ELi2ELi4ELi4ELi4ELb0EEENS1_21CollectiveEpilogueBwdISA_SB_SD_Li256ELb0ELb0ELi2EEENS1_19SingleTileSchedulerILb0ELb0ELb0ELi128EEEEEEEEEvNT_6ParamsE$_ZN4cute3eso3ESOILb0ELb0EJNS_5tupleIJNS_1CILi0EEENS2_IJNS3_ILi1EEENS3_ILi256EEEiEEEEEENS3_ILi2048EEENS2_IJiNS3_ILi4096EEEEEEEEC2ERKS8_RKS9_RKSB_:
        /* <DEDUP_REMOVED lines=8> */
        .type           $_ZN7cutlass13device_kernelIN5flash19enable_sm80_to_sm89INS1_16FlashAttnBwdSm80INS1_25CollectiveMainloopBwdSm80ILi2ELi2EN4cute5tupleIJNS5_1CILi128EEES8_NS7_ILi64EEEEEENS_6half_tEfNS_4arch4Sm80ELb0ELb0ELb1ELb0ELb1ELb0ELb0ELb0ELi2ELi4ELi4ELi4ELb0EEENS1_21CollectiveEpilogueBwdISA_SB_SD_Li256ELb0ELb0ELi2EEENS1_19SingleTileSchedulerILb0ELb0ELb0ELi128EEEEEEEEEvNT_6ParamsE$_ZN4cute3eso3ESOILb0ELb0EJNS_5tupleIJNS_1CILi1EEENS3_ILi512EEEiEEENS3_ILi4096EEENS2_IJNS2_IJiiEEENS3_ILi8192EEEEEEEEC2ERKS6_RKS7_RKSA_,@function
        .size           $_ZN7cutlass13device_kernelIN5flash19enable_sm80_to_sm89INS1_16FlashAttnBwdSm80INS1_25CollectiveMainloopBwdSm80ILi2ELi2EN4cute5tupleIJNS5_1CILi128EEES8_NS7_ILi64EEEEEENS_6half_tEfNS_4arch4Sm80ELb0ELb0ELb1ELb0ELb1ELb0ELb0ELb0ELi2ELi4ELi4ELi4ELb0EEENS1_21CollectiveEpilogueBwdISA_SB_SD_Li256ELb0ELb0ELi2EEENS1_19SingleTileSchedulerILb0ELb0ELb0ELi128EEEEEEEEEvNT_6ParamsE$_ZN4cute3eso3ESOILb0ELb0EJNS_5tupleIJNS_1CILi1EEENS3_ILi512EEEiEEENS3_ILi4096EEENS2_IJNS2_IJiiEEENS3_ILi8192EEEEEEEEC2ERKS6_RKS7_RKSA_,($_ZN7cutlass13device_kernelIN5flash19enable_sm80_to_sm89INS1_16FlashAttnBwdSm80INS1_25CollectiveMainloopBwdSm80ILi2ELi2EN4cute5tupleIJNS5_1CILi128EEES8_NS7_ILi64EEEEEENS_6half_tEfNS_4arch4Sm80ELb0ELb0ELb1ELb0ELb1ELb0ELb0ELb0ELi2ELi4ELi4ELi4ELb0EEENS1_21CollectiveEpilogueBwdISA_SB_SD_Li256ELb0ELb0ELi2EEENS1_19SingleTileSchedulerILb0ELb0ELb0ELi128EEEEEEEEEvNT_6ParamsE$_ZN4cute3eso3ESOILb0ELb0EJNS_5tupleIJNS_1CILi1EEENS3_ILi512EEEiEEENS3_ILi4096EEENS2_IJiiEEEEEC2ERKS6_RKS7_RKS8_ - $_ZN7cutlass13device_kernelIN5flash19enable_sm80_to_sm89INS1_16FlashAttnBwdSm80INS1_25CollectiveMainloopBwdSm80ILi2ELi2EN4cute5tupleIJNS5_1CILi128EEES8_NS7_ILi64EEEEEENS_6half_tEfNS_4arch4Sm80ELb0ELb0ELb1ELb0ELb1ELb0ELb0ELb0ELi2ELi4ELi4ELi4ELb0EEENS1_21CollectiveEpilogueBwdISA_SB_SD_Li256ELb0ELb0ELi2EEENS1_19SingleTileSchedulerILb0ELb0ELb0ELi128EEEEEEEEEvNT_6ParamsE$_ZN4cute3eso3ESOILb0ELb0EJNS_5tupleIJNS_1CILi1EEENS3_ILi512EEEiEEENS3_ILi4096EEENS2_IJNS2_IJiiEEENS3_ILi8192EEEEEEEEC2ERKS6_RKS7_RKSA_)
$_ZN7cutlass13device_kernelIN5flash19enable_sm80_to_sm89INS1_16FlashAttnBwdSm80INS1_25CollectiveMainloopBwdSm80ILi2ELi2EN4cute5tupleIJNS5_1CILi128EEES8_NS7_ILi64EEEEEENS_6half_tEfNS_4arch4Sm80ELb0ELb0ELb1ELb0ELb1ELb0ELb0ELb0ELi2ELi4ELi4ELi4ELb0EEENS1_21CollectiveEpilogueBwdISA_SB_SD_Li256ELb0ELb0ELi2EEENS1_19SingleTileSchedulerILb0ELb0ELb0ELi128EEEEEEEEEvNT_6ParamsE$_ZN4cute3eso3ESOILb0ELb0EJNS_5tupleIJNS_1CILi1EEENS3_ILi512EEEiEEENS3_ILi4096EEENS2_IJNS2_IJiiEEENS3_ILi8192EEEEEEEEC2ERKS6_RKS7_RKSA_:
        /* <DEDUP_REMOVED lines=9> */
[----:B------:R-:W-:Y:S05]  /*5860*/  RET.REL.NODEC R34 `(_ZN7cutlass13device_kernelIN5flash19enable_sm80_to_sm89INS1_16FlashAttnBwdSm80INS1_25CollectiveMainloopBwdSm80ILi2ELi2EN4cute5tupleIJNS5_1CILi128EEES8_NS7_ILi64EEEEEENS_6half_tEfNS_4arch4Sm80ELb0ELb0ELb1ELb0ELb1ELb0ELb0ELb0ELi2ELi4ELi4ELi4ELb0EEENS1_21CollectiveEpilogueBwdISA_SB_SD_Li256ELb0ELb0ELi2EEENS1_19SingleTileSchedulerILb0ELb0ELb0ELi128EEEEEEEEEvNT_6ParamsE) ;  /* 0xffffa79022007950 */ /* 0x000fea0003c3ffff */
        .type           $_ZN7cutlass13device_kernelIN5flash19enable_sm80_to_sm89INS1_16FlashAttnBwdSm80INS1_25CollectiveMainloopBwdSm80ILi2ELi2EN4cute5tupleIJNS5_1CILi128EEES8_NS7_ILi64EEEEEENS_6half_tEfNS_4arch4Sm80ELb0ELb0ELb1ELb0ELb1ELb0ELb0ELb0ELi2ELi4ELi4ELi4ELb0EEENS1_21CollectiveEpilogueBwdISA_SB_SD_Li256ELb0ELb0ELi2EEENS1_19SingleTileSchedulerILb0ELb0ELb0ELi128EEEEEEEEEvNT_6ParamsE$_ZN4cute3eso3ESOILb0ELb0EJNS_5tupleIJNS_1CILi1EEENS3_ILi512EEEiEEENS3_ILi4096EEENS2_IJiiEEEEEC2ERKS6_RKS7_RKS8_,@function
        .size           $_ZN7cutlass13device_kernelIN5flash19enable_sm80_to_sm89INS1_16FlashAttnBwdSm80INS1_25CollectiveMainloopBwdSm80ILi2ELi2EN4cute5tupleIJNS5_1CILi128EEES8_NS7_ILi64EEEEEENS_6half_tEfNS_4arch4Sm80ELb0ELb0ELb1ELb0ELb1ELb0ELb0ELb0ELi2ELi4ELi4ELi4ELb0EEENS1_21CollectiveEpilogueBwdISA_SB_SD_Li256ELb0ELb0ELi2EEENS1_19SingleTileSchedulerILb0ELb0ELb0ELi128EEEEEEEEEvNT_6ParamsE$_ZN4cute3eso3ESOILb0ELb0EJNS_5tupleIJNS_1CILi1EEENS3_ILi512EEEiEEENS3_ILi4096EEENS2_IJiiEEEEEC2ERKS6_RKS7_RKS8_,($_ZN7cutlass13device_kernelIN5flash19enable_sm80_to_sm89INS1_16FlashAttnBwdSm80INS1_25CollectiveMainloopBwdSm80ILi2ELi2EN4cute5tupleIJNS5_1CILi128EEES8_NS7_ILi64EEEEEENS_6half_tEfNS_4arch4Sm80ELb0ELb0ELb1ELb0ELb1ELb0ELb0ELb0ELi2ELi4ELi4ELi4ELb0EEENS1_21CollectiveEpilogueBwdISA_SB_SD_Li256ELb0ELb0ELi2EEENS1_19SingleTileSchedulerILb0ELb0ELb0ELi128EEEEEEEEEvNT_6ParamsE$_ZN4cute3eso3ESOILb0ELb0EJNS_5tupleIJNS_1CILi1EEEiEEENS3_ILi1024EEENS2_IJiiEEEEEC2ERKS5_RKS6_RKS7_ - $_ZN7cutlass13device_kernelIN5flash19enable_sm80_to_sm89INS1_16FlashAttnBwdSm80INS1_25CollectiveMainloopBwdSm80ILi2ELi2EN4cute5tupleIJNS5_1CILi128EEES8_NS7_ILi64EEEEEENS_6half_tEfNS_4arch4Sm80ELb0ELb0ELb1ELb0ELb1ELb0ELb0ELb0ELi2ELi4ELi4ELi4ELb0EEENS1_21CollectiveEpilogueBwdISA_SB_SD_Li256ELb0ELb0ELi2EEENS1_19SingleTileSchedulerILb0ELb0ELb0ELi128EEEEEEEEEvNT_6ParamsE$_ZN4cute3eso3ESOILb0ELb0EJNS_5tupleIJNS_1CILi1EEENS3_ILi512EEEiEEENS3_ILi4096EEENS2_IJiiEEEEEC2ERKS6_RKS7_RKS8_)
$_ZN7cutlass13device_kernelIN5flash19enable_sm80_to_sm89INS1_16FlashAttnBwdSm80INS1_25CollectiveMainloopBwdSm80ILi2ELi2EN4cute5tupleIJNS5_1CILi128EEES8_NS7_ILi64EEEEEENS_6half_tEfNS_4arch4Sm80ELb0ELb0ELb1ELb0ELb1ELb0ELb0ELb0ELi2ELi4ELi4ELi4ELb0EEENS1_21CollectiveEpilogueBwdISA_SB_SD_Li256ELb0ELb0ELi2EEENS1_19SingleTileSchedulerILb0ELb0ELb0ELi128EEEEEEEEEvNT_6ParamsE$_ZN4cute3eso3ESOILb0ELb0EJNS_5tupleIJNS_1CILi1EEENS3_ILi512EEEiEEENS3_ILi4096EEENS2_IJiiEEEEEC2ERKS6_RKS7_RKS8_:
        /* <DEDUP_REMOVED lines=8> */
[----:B------:R-:W-:Y:S05]  /*58f0*/  RET.REL.NODEC R4 `(_ZN7cutlass13device_kernelIN5flash19enable_sm80_to_sm89INS1_16FlashAttnBwdSm80INS1_25CollectiveMainloopBwdSm80ILi2ELi2EN4cute5tupleIJNS5_1CILi128EEES8_NS7_ILi64EEEEEENS_6half_tEfNS_4arch4Sm80ELb0ELb0ELb1ELb0ELb1ELb0ELb0ELb0ELi2ELi4ELi4ELi4ELb0EEENS1_21CollectiveEpilogueBwdISA_SB_SD_Li256ELb0ELb0ELi2EEENS1_19SingleTileSchedulerILb0ELb0ELb0ELi128EEEEEEEEEvNT_6ParamsE) ;  /* 0xffffa70004007950 */ /* 0x000fea0003c3ffff */
        .type           $_ZN7cutlass13device_kernelIN5flash19enable_sm80_to_sm89INS1_16FlashAttnBwdSm80INS1_25CollectiveMainloopBwdSm80ILi2ELi2EN4cute5tupleIJNS5_1CILi128EEES8_NS7_ILi64EEEEEENS_6half_tEfNS_4arch4Sm80ELb0ELb0ELb1ELb0ELb1ELb0ELb0ELb0ELi2ELi4ELi4ELi4ELb0EEENS1_21CollectiveEpilogueBwdISA_SB_SD_Li256ELb0ELb0ELi2EEENS1_19SingleTileSchedulerILb0ELb0ELb0ELi128EEEEEEEEEvNT_6ParamsE$_ZN4cute3eso3ESOILb0ELb0EJNS_5tupleIJNS_1CILi1EEEiEEENS3_ILi1024EEENS2_IJiiEEEEEC2ERKS5_RKS6_RKS7_,@function
        .size           $_ZN7cutlass13device_kernelIN5flash19enable_sm80_to_sm89INS1_16FlashAttnBwdSm80INS1_25CollectiveMainloopBwdSm80ILi2ELi2EN4cute5tupleIJNS5_1CILi128EEES8_NS7_ILi64EEEEEENS_6half_tEfNS_4arch4Sm80ELb0ELb0ELb1ELb0ELb1ELb0ELb0ELb0ELi2ELi4ELi4ELi4ELb0EEENS1_21CollectiveEpilogueBwdISA_SB_SD_Li256ELb0ELb0ELi2EEENS1_19SingleTileSchedulerILb0ELb0ELb0ELi128EEEEEEEEEvNT_6ParamsE$_ZN4cute3eso3ESOILb0ELb0EJNS_5tupleIJNS_1CILi1EEEiEEENS3_ILi1024EEENS2_IJiiEEEEEC2ERKS5_RKS6_RKS7_,($_ZN7cutlass13device_kernelIN5flash19enable_sm80_to_sm89INS1_16FlashAttnBwdSm80INS1_25CollectiveMainloopBwdSm80ILi2ELi2EN4cute5tupleIJNS5_1CILi128EEES8_NS7_ILi64EEEEEENS_6half_tEfNS_4arch4Sm80ELb0ELb0ELb1ELb0ELb1ELb0ELb0ELb0ELi2ELi4ELi4ELi4ELb0EEENS1_21CollectiveEpilogueBwdISA_SB_SD_Li256ELb0ELb0ELi2EEENS1_19SingleTileSchedulerILb0ELb0ELb0ELi128EEEEEEEEEvNT_6ParamsE$_ZN4cute3eso3ESOILb0ELb0EJNS_5tupleIJiNS_1CILi512EEEEEENS2_IJiiEEENS3_ILi1024EEEEEC2ERKS5_RKS6_RKS7_ - $_ZN7cutlass13device_kernelIN5flash19enable_sm80_to_sm89INS1_16FlashAttnBwdSm80INS1_25CollectiveMainloopBwdSm80ILi2ELi2EN4cute5tupleIJNS5_1CILi128EEES8_NS7_ILi64EEEEEENS_6half_tEfNS_4arch4Sm80ELb0ELb0ELb1ELb0ELb1ELb0ELb0ELb0ELi2ELi4ELi4ELi4ELb0EEENS1_21CollectiveEpilogueBwdISA_SB_SD_Li256ELb0ELb0ELi2EEENS1_19SingleTileSchedulerILb0ELb0ELb0ELi128EEEEEEEEEvNT_6ParamsE$_ZN4cute3eso3ESOILb0ELb0EJNS_5tupleIJNS_1CILi1EEEiEEENS3_ILi1024EEENS2_IJiiEEEEEC2ERKS5_RKS6_RKS7_)
$_ZN7cutlass13device_kernelIN5flash19enable_sm80_to_sm89INS1_16FlashAttnBwdSm80INS1_25CollectiveMainloopBwdSm80ILi2ELi2EN4cute5tupleIJNS5_1CILi128EEES8_NS7_ILi64EEEEEENS_6half_tEfNS_4arch4Sm80ELb0ELb0ELb1ELb0ELb1ELb0ELb0ELb0ELi2ELi4ELi4ELi4ELb0EEENS1_21CollectiveEpilogueBwdISA_SB_SD_Li256ELb0ELb0ELi2EEENS1_19SingleTileSchedulerILb0ELb0ELb0ELi128EEEEEEEEEvNT_6ParamsE$_ZN4cute3eso3ESOILb0ELb0EJNS_5tupleIJNS_1CILi1EEEiEEENS3_ILi1024EEENS2_IJiiEEEEEC2ERKS5_RKS6_RKS7_:
        /* <DEDUP_REMOVED lines=9> */
        .type           $_ZN7cutlass13device_kernelIN5flash19enable_sm80_to_sm89INS1_16FlashAttnBwdSm80INS1_25CollectiveMainloopBwdSm80ILi2ELi2EN4cute5tupleIJNS5_1CILi128EEES8_NS7_ILi64EEEEEENS_6half_tEfNS_4arch4Sm80ELb0ELb0ELb1ELb0ELb1ELb0ELb0ELb0ELi2ELi4ELi4ELi4ELb0EEENS1_21CollectiveEpilogueBwdISA_SB_SD_Li256ELb0ELb0ELi2EEENS1_19SingleTileSchedulerILb0ELb0ELb0ELi128EEEEEEEEEvNT_6ParamsE$_ZN4cute3eso3ESOILb0ELb0EJNS_5tupleIJiNS_1CILi512EEEEEENS2_IJiiEEENS3_ILi1024EEEEEC2ERKS5_RKS6_RKS7_,@function
        .size           $_ZN7cutlass13device_kernelIN5flash19enable_sm80_to_sm89INS1_16FlashAttnBwdSm80INS1_25CollectiveMainloopBwdSm80ILi2ELi2EN4cute5tupleIJNS5_1CILi128EEES8_NS7_ILi64EEEEEENS_6half_tEfNS_4arch4Sm80ELb0ELb0ELb1ELb0ELb1ELb0ELb0ELb0ELi2ELi4ELi4ELi4ELb0EEENS1_21CollectiveEpilogueBwdISA_SB_SD_Li256ELb0ELb0ELi2EEENS1_19SingleTileSchedulerILb0ELb0ELb0ELi128EEEEEEEEEvNT_6ParamsE$_ZN4cute3eso3ESOILb0ELb0EJNS_5tupleIJiNS_1CILi512EEEEEENS2_IJiiEEENS3_ILi1024EEEEEC2ERKS5_RKS6_RKS7_,($_ZN7cutlass13device_kernelIN5flash19enable_sm80_to_sm89INS1_16FlashAttnBwdSm80INS1_25CollectiveMainloopBwdSm80ILi2ELi2EN4cute5tupleIJNS5_1CILi128EEES8_NS7_ILi64EEEEEENS_6half_tEfNS_4arch4Sm80ELb0ELb0ELb1ELb0ELb1ELb0ELb0ELb0ELi2ELi4ELi4ELi4ELb0EEENS1_21CollectiveEpilogueBwdISA_SB_SD_Li256ELb0ELb0ELi2EEENS1_19SingleTileSchedulerILb0ELb0ELb0ELi128EEEEEEEEEvNT_6ParamsE$_ZN4cute3eso3ESOILb0ELb0EJNS_6LayoutINS_5tupleIJNS3_IJNS3_IJNS_1CILi8EEENS4_ILi1EEEEEES6_EEENS3_IJNS3_IJS6_S6_EEENS4_ILi2EEEEEEEEENS3_IJNS3_IJNS3_IJS6_NS4_ILi0EEEEEESD_EEENS3_IJNS3_IJSD_SD_EEEiEEEEEEEENS_10ViewEngineINS_8smem_ptrIPN7cutlass6half_tEEEEEEEC2ERKSJ_RKSQ_ - $_ZN7cutlass13device_kernelIN5flash19enable_sm80_to_sm89INS1_16FlashAttnBwdSm80INS1_25CollectiveMainloopBwdSm80ILi2ELi2EN4cute5tupleIJNS5_1CILi128EEES8_NS7_ILi64EEEEEENS_6half_tEfNS_4arch4Sm80ELb0ELb0ELb1ELb0ELb1ELb0ELb0ELb0ELi2ELi4ELi4ELi4ELb0EEENS1_21CollectiveEpilogueBwdISA_SB_SD_Li256ELb0ELb0ELi2EEENS1_19SingleTileSchedulerILb0ELb0ELb0ELi128EEEEEEEEEvNT_6ParamsE$_ZN4cute3eso3ESOILb0ELb0EJNS_5tupleIJiNS_1CILi512EEEEEENS2_IJiiEEENS3_ILi1024EEEEEC2ERKS5_RKS6_RKS7_)
$_ZN7cutlass13device_kernelIN5flash19enable_sm80_to_sm89INS1_16FlashAttnBwdSm80INS1_25CollectiveMainloopBwdSm80ILi2ELi2EN4cute5tupleIJNS5_1CILi128EEES8_NS7_ILi64EEEEEENS_6half_tEfNS_4arch4Sm80ELb0ELb0ELb1ELb0ELb1ELb0ELb0ELb0ELi2ELi4ELi4ELi4ELb0EEENS1_21CollectiveEpilogueBwdISA_SB_SD_Li256ELb0ELb0ELi2EEENS1_19SingleTileSchedulerILb0ELb0ELb0ELi128EEEEEEEEEvNT_6ParamsE$_ZN4cute3eso3ESOILb0ELb0EJNS_5tupleIJiNS_1CILi512EEEEEENS2_IJiiEEENS3_ILi1024EEEEEC2ERKS5_RKS6_RKS7_:
        /* <DEDUP_REMOVED lines=9> */
        .type           $_ZN7cutlass13device_kernelIN5flash19enable_sm80_to_sm89INS1_16FlashAttnBwdSm80INS1_25CollectiveMainloopBwdSm80ILi2ELi2EN4cute5tupleIJNS5_1CILi128EEES8_NS7_ILi64EEEEEENS_6half_tEfNS_4arch4Sm80ELb0ELb0ELb1ELb0ELb1ELb0ELb0ELb0ELi2ELi4ELi4ELi4ELb0EEENS1_21CollectiveEpilogueBwdISA_SB_SD_Li256ELb0ELb0ELi2EEENS1_19SingleTileSchedulerILb0ELb0ELb0ELi128EEEEEEEEEvNT_6ParamsE$_ZN4cute3eso3ESOILb0ELb0EJNS_6LayoutINS_5tupleIJNS3_IJNS3_IJNS_1CILi8EEENS4_ILi1EEEEEES6_EEENS3_IJNS3_IJS6_S6_EEENS4_ILi2EEEEEEEEENS3_IJNS3_IJNS3_IJS6_NS4_ILi0EEEEEESD_EEENS3_IJNS3_IJSD_SD_EEEiEEEEEEEENS_10ViewEngineINS_8smem_ptrIPN7cutlass6half_tEEEEEEEC2ERKSJ_RKSQ_,@function
        .size           $_ZN7cutlass13device_kernelIN5flash19enable_sm80_to_sm89INS1_16FlashAttnBwdSm80INS1_25CollectiveMainloopBwdSm80ILi2ELi2EN4cute5tupleIJNS5_1CILi128EEES8_NS7_ILi64EEEEEENS_6half_tEfNS_4arch4Sm80ELb0ELb0ELb1ELb0ELb1ELb0ELb0ELb0ELi2ELi4ELi4ELi4ELb0EEENS1_21CollectiveEpilogueBwdISA_SB_SD_Li256ELb0ELb0ELi2EEENS1_19SingleTileSchedulerILb0ELb0ELb0ELi128EEEEEEEEEvNT_6ParamsE$_ZN4cute3eso3ESOILb0ELb0EJNS_6LayoutINS_5tupleIJNS3_IJNS3_IJNS_1CILi8EEENS4_ILi1EEEEEES6_EEENS3_IJNS3_IJS6_S6_EEENS4_ILi2EEEEEEEEENS3_IJNS3_IJNS3_IJS6_NS4_ILi0EEEEEESD_EEENS3_IJNS3_IJSD_SD_EEEiEEEEEEEENS_10ViewEngineINS_8smem_ptrIPN7cutlass6half_tEEEEEEEC2ERKSJ_RKSQ_,($_ZN7cutlass13device_kernelIN5flash19enable_sm80_to_sm89INS1_16FlashAttnBwdSm80INS1_25CollectiveMainloopBwdSm80ILi2ELi2EN4cute5tupleIJNS5_1CILi128EEES8_NS7_ILi64EEEEEENS_6half_tEfNS_4arch4Sm80ELb0ELb0ELb1ELb0ELb1ELb0ELb0ELb0ELi2ELi4ELi4ELi4ELb0EEENS1_21CollectiveEpilogueBwdISA_SB_SD_Li256ELb0ELb0ELi2EEENS1_19SingleTileSchedulerILb0ELb0ELb0ELi128EEEEEEEEEvNT_6ParamsE$_ZN4cute3eso3ESOILb0ELb0EJNS_6LayoutINS_5tupleIJNS3_IJNS_1CILi1EEENS3_IJS5_NS4_ILi2EEES6_EEEEEES6_NS3_IJS6_S6_EEEEEENS3_IJNS3_IJNS4_ILi0EEENS3_IJS5_NS4_ILi256EEEiEEEEEENS4_ILi2048EEENS3_IJiNS4_ILi4096EEEEEEEEEEENS_10ViewEngineINS_8smem_ptrIPjEEEEEEC2ERKSJ_RKSO_ - $_ZN7cutlass13device_kernelIN5flash19enable_sm80_to_sm89INS1_16FlashAttnBwdSm80INS1_25CollectiveMainloopBwdSm80ILi2ELi2EN4cute5tupleIJNS5_1CILi128EEES8_NS7_ILi64EEEEEENS_6half_tEfNS_4arch4Sm80ELb0ELb0ELb1ELb0ELb1ELb0ELb0ELb0ELi2ELi4ELi4ELi4ELb0EEENS1_21CollectiveEpilogueBwdISA_SB_SD_Li256ELb0ELb0ELi2EEENS1_19SingleTileSchedulerILb0ELb0ELb0ELi128EEEEEEEEEvNT_6ParamsE$_ZN4cute3eso3ESOILb0ELb0EJNS_6LayoutINS_5tupleIJNS3_IJNS3_IJNS_1CILi8EEENS4_ILi1EEEEEES6_EEENS3_IJNS3_IJS6_S6_EEENS4_ILi2EEEEEEEEENS3_IJNS3_IJNS3_IJS6_NS4_ILi0EEEEEESD_EEENS3_IJNS3_IJSD_SD_EEEiEEEEEEEENS_10ViewEngineINS_8smem_ptrIPN7cutlass6half_tEEEEEEEC2ERKSJ_RKSQ_)
$_ZN7cutlass13device_kernelIN5flash19enable_sm80_to_sm89INS1_16FlashAttnBwdSm80INS1_25CollectiveMainloopBwdSm80ILi2ELi2EN4cute5tupleIJNS5_1CILi128EEES8_NS7_ILi64EEEEEENS_6half_tEfNS_4arch4Sm80ELb0ELb0ELb1ELb0ELb1ELb0ELb0ELb0ELi2ELi4ELi4ELi4ELb0EEENS1_21CollectiveEpilogueBwdISA_SB_SD_Li256ELb0ELb0ELi2EEENS1_19SingleTileSchedulerILb0ELb0ELb0ELi128EEEEEEEEEvNT_6ParamsE$_ZN4cute3eso3ESOILb0ELb0EJNS_6LayoutINS_5tupleIJNS3_IJNS3_IJNS_1CILi8EEENS4_ILi1EEEEEES6_EEENS3_IJNS3_IJS6_S6_EEENS4_ILi2EEEEEEEEENS3_IJNS3_IJNS3_IJS6_NS4_ILi0EEEEEESD_EEENS3_IJNS3_IJSD_SD_EEEiEEEEEEEENS_10ViewEngineINS_8smem_ptrIPN7cutlass6half_tEEEEEEEC2ERKSJ_RKSQ_:
[----:B------:R-:W-:Y:S02]  /*5a20*/  IADD3 R5, R92, -c[0x0][0x20], RZ ;  /* 0x800008005c057a10 */ /* 0x000fe40007ffe0ff */
[----:B------:R-:W-:-:S03]  /*5a30*/  IADD3 R4, R93, -c[0x0][0x20], RZ ;  /* 0x800008005d047a10 */ /* 0x000fc60007ffe0ff */
[----:B------:R1:W-:Y:S04]  /*5a40*/  STL [R5], R10 ;  /* 0x0000000a05007387 */ /* 0x0003e80000100800 */
[----:B------:R-:W2:Y:S01]  /*5a50*/  LDL.64 R34, [R4] ;  /* 0x0000000004227983 */ /* 0x000ea20000100a00 */
[----:B------:R-:W-:-:S03]  /*5a60*/  IMAD.MOV.U32 R7, RZ, RZ, 0x0 ;  /* 0x00000000ff077424 */ /* 0x000fc600078e00ff */
[----:B--2---:R1:W-:Y:S01]  /*5a70*/  STL.64 [R5+0x8], R34 ;  /* 0x0000082205007387 */ /* 0x0043e20000100a00 */
[----:B------:R-:W-:Y:S05]  /*5a80*/  RET.REL.NODEC R6 `(_ZN7cutlass13device_kernelIN5flash19enable_sm80_to_sm89INS1_16FlashAttnBwdSm80INS1_25CollectiveMainloopBwdSm80ILi2ELi2EN4cute5tupleIJNS5_1CILi128EEES8_NS7_ILi64EEEEEENS_6half_tEfNS_4arch4Sm80ELb0ELb0ELb1ELb0ELb1ELb0ELb0ELb0ELi2ELi4ELi4ELi4ELb0EEENS1_21CollectiveEpilogueBwdISA_SB_SD_Li256ELb0ELb0ELi2EEENS1_19SingleTileSchedulerILb0ELb0ELb0ELi128EEEEEEEEEvNT_6ParamsE) ;  /* 0xffffa57006007950 */ /* 0x000fea0003c3ffff */
        .type           $_ZN7cutlass13device_kernelIN5flash19enable_sm80_to_sm89INS1_16FlashAttnBwdSm80INS1_25CollectiveMainloopBwdSm80ILi2ELi2EN4cute5tupleIJNS5_1CILi128EEES8_NS7_ILi64EEEEEENS_6half_tEfNS_4arch4Sm80ELb0ELb0ELb1ELb0ELb1ELb0ELb0ELb0ELi2ELi4ELi4ELi4ELb0EEENS1_21CollectiveEpilogueBwdISA_SB_SD_Li256ELb0ELb0ELi2EEENS1_19SingleTileSchedulerILb0ELb0ELb0ELi128EEEEEEEEEvNT_6ParamsE$_ZN4cute3eso3ESOILb0ELb0EJNS_6LayoutINS_5tupleIJNS3_IJNS_1CILi1EEENS3_IJS5_NS4_ILi2EEES6_EEEEEES6_NS3_IJS6_S6_EEEEEENS3_IJNS3_IJNS4_ILi0EEENS3_IJS5_NS4_ILi256EEEiEEEEEENS4_ILi2048EEENS3_IJiNS4_ILi4096EEEEEEEEEEENS_10ViewEngineINS_8smem_ptrIPjEEEEEEC2ERKSJ_RKSO_,@function
        .size           $_ZN7cutlass13device_kernelIN5flash19enable_sm80_to_sm89INS1_16FlashAttnBwdSm80INS1_25CollectiveMainloopBwdSm80ILi2ELi2EN4cute5tupleIJNS5_1CILi128EEES8_NS7_ILi64EEEEEENS_6half_tEfNS_4arch4Sm80ELb0ELb0ELb1ELb0ELb1ELb0ELb0ELb0ELi2ELi4ELi4ELi4ELb0EEENS1_21CollectiveEpilogueBwdISA_SB_SD_Li256ELb0ELb0ELi2EEENS1_19SingleTileSchedulerILb0ELb0ELb0ELi128EEEEEEEEEvNT_6ParamsE$_ZN4cute3eso3ESOILb0ELb0EJNS_6LayoutINS_5tupleIJNS3_IJNS_1CILi1EEENS3_IJS5_NS4_ILi2EEES6_EEEEEES6_NS3_IJS6_S6_EEEEEENS3_IJNS3_IJNS4_ILi0EEENS3_IJS5_NS4_ILi256EEEiEEEEEENS4_ILi2048EEENS3_IJiNS4_ILi4096EEEEEEEEEEENS_10ViewEngineINS_8smem_ptrIPjEEEEEEC2ERKSJ_RKSO_,($_ZN7cutlass13device_kernelIN5flash19enable_sm80_to_sm89INS1_16FlashAttnBwdSm80INS1_25CollectiveMainloopBwdSm80ILi2ELi2EN4cute5tupleIJNS5_1CILi128EEES8_NS7_ILi64EEEEEENS_6half_tEfNS_4arch4Sm80ELb0ELb0ELb1ELb0ELb1ELb0ELb0ELb0ELi2ELi4ELi4ELi4ELb0EEENS1_21CollectiveEpilogueBwdISA_SB_SD_Li256ELb0ELb0ELi2EEENS1_19SingleTileSchedulerILb0ELb0ELb0ELi128EEEEEEEEEvNT_6ParamsE$_ZN4cute3eso3ESOILb0ELb0EJNS_6LayoutINS_5tupleIJNS3_IJNS_1CILi2EEES5_EEENS4_ILi8EEES6_EEENS3_IJNS3_IJNS4_ILi1EEEiEEENS4_ILi1024EEENS3_IJiiEEEEEEEENS_10ViewEngineINS_8smem_ptrIPN7cutlass6half_tEEEEEEEC2ERKSE_RKSL_ - $_ZN7cutlass13device_kernelIN5flash19enable_sm80_to_sm89INS1_16FlashAttnBwdSm80INS1_25CollectiveMainloopBwdSm80ILi2ELi2EN4cute5tupleIJNS5_1CILi128EEES8_NS7_ILi64EEEEEENS_6half_tEfNS_4arch4Sm80ELb0ELb0ELb1ELb0ELb1ELb0ELb0ELb0ELi2ELi4ELi4ELi4ELb0EEENS1_21CollectiveEpilogueBwdISA_SB_SD_Li256ELb0ELb0ELi2EEENS1_19SingleTileSchedulerILb0ELb0ELb0ELi128EEEEEEEEEvNT_6ParamsE$_ZN4cute3eso3ESOILb0ELb0EJNS_6LayoutINS_5tupleIJNS3_IJNS_1CILi1EEENS3_IJS5_NS4_ILi2EEES6_EEEEEES6_NS3_IJS6_S6_EEEEEENS3_IJNS3_IJNS4_ILi0EEENS3_IJS5_NS4_ILi256EEEiEEEEEENS4_ILi2048EEENS3_IJiNS4_ILi4096EEEEEEEEEEENS_10ViewEngineINS_8smem_ptrIPjEEEEEEC2ERKSJ_RKSO_)
$_ZN7cutlass13device_kernelIN5flash19enable_sm80_to_sm89INS1_16FlashAttnBwdSm80INS1_25CollectiveMainloopBwdSm80ILi2ELi2EN4cute5tupleIJNS5_1CILi128EEES8_NS7_ILi64EEEEEENS_6half_tEfNS_4arch4Sm80ELb0ELb0ELb1ELb0ELb1ELb0ELb0ELb0ELi2ELi4ELi4ELi4ELb0EEENS1_21CollectiveEpilogueBwdISA_SB_SD_Li256ELb0ELb0ELi2EEENS1_19SingleTileSchedulerILb0ELb0ELb0ELi128EEEEEEEEEvNT_6ParamsE$_ZN4cute3eso3ESOILb0ELb0EJNS_6LayoutINS_5tupleIJNS3_IJNS_1CILi1EEENS3_IJS5_NS4_ILi2EEES6_EEEEEES6_NS3_IJS6_S6_EEEEEENS3_IJNS3_IJNS4_ILi0EEENS3_IJS5_NS4_ILi256EEEiEEEEEENS4_ILi2048EEENS3_IJiNS4_ILi4096EEEEEEEEEEENS_10ViewEngineINS_8smem_ptrIPjEEEEEEC2ERKSJ_RKSO_:
[----:B------:R-:W-:Y:S02]  /*5a90*/  IADD3 R5, R75, -c[0x0][0x20], RZ ;  /* 0x800008004b057a10 */ /* 0x000fe40007ffe0ff */
[----:B------:R-:W-:-:S03]  /*5aa0*/  IADD3 R16, R60, -c[0x0][0x20], RZ ;  /* 0x800008003c107a10 */ /* 0x000fc60007ffe0ff */
[----:B------:R1:W-:Y:S04]  /*5ab0*/  STL.64 [R5], R2 ;  /* 0x0000000205007387 */ /* 0x0003e80000100a00 */
[----:B------:R-:W2:Y:S01]  /*5ac0*/  LDL.64 R16, [R16] ;  /* 0x0000000010107983 */ /* 0x000ea20000100a00 */
[----:B------:R-:W-:Y:S02]  /*5ad0*/  IMAD.MOV.U32 R20, RZ, RZ, R6 ;  /* 0x000000ffff147224 */ /* 0x000fe400078e0006 */
[----:B------:R-:W-:Y:S01]  /*5ae0*/  IMAD.MOV.U32 R21, RZ, RZ, 0x0 ;  /* 0x00000000ff157424 */ /* 0x000fe200078e00ff */
[----:B--2---:R1:W-:Y:S03]  /*5af0*/  STL.64 [R5+0x8], R16 ;  /* 0x0000081005007387 */ /* 0x0043e60000100a00 */
[----:B------:R-:W-:Y:S05]  /*5b00*/  RET.REL.NODEC R20 `(_ZN7cutlass13device_kernelIN5flash19enable_sm80_to_sm89INS1_16FlashAttnBwdSm80INS1_25CollectiveMainloopBwdSm80ILi2ELi2EN4cute5tupleIJNS5_1CILi128EEES8_NS7_ILi64EEEEEENS_6half_tEfNS_4arch4Sm80ELb0ELb0ELb1ELb0ELb1ELb0ELb0ELb0ELi2ELi4ELi4ELi4ELb0EEENS1_21CollectiveEpilogueBwdISA_SB_SD_Li256ELb0ELb0ELi2EEENS1_19SingleTileSchedulerILb0ELb0ELb0ELi128EEEEEEEEEvNT_6ParamsE) ;  /* 0xffffa4f014007950 */ /* 0x000fea0003c3ffff */
        .type           $_ZN7cutlass13device_kernelIN5flash19enable_sm80_to_sm89INS1_16FlashAttnBwdSm80INS1_25CollectiveMainloopBwdSm80ILi2ELi2EN4cute5tupleIJNS5_1CILi128EEES8_NS7_ILi64EEEEEENS_6half_tEfNS_4arch4Sm80ELb0ELb0ELb1ELb0ELb1ELb0ELb0ELb0ELi2ELi4ELi4ELi4ELb0EEENS1_21CollectiveEpilogueBwdISA_SB_SD_Li256ELb0ELb0ELi2EEENS1_19SingleTileSchedulerILb0ELb0ELb0ELi128EEEEEEEEEvNT_6ParamsE$_ZN4cute3eso3ESOILb0ELb0EJNS_6LayoutINS_5tupleIJNS3_IJNS_1CILi2EEES5_EEENS4_ILi8EEES6_EEENS3_IJNS3_IJNS4_ILi1EEEiEEENS4_ILi1024EEENS3_IJiiEEEEEEEENS_10ViewEngineINS_8smem_ptrIPN7cutlass6half_tEEEEEEEC2ERKSE_RKSL_,@function
        .size           $_ZN7cutlass13device_kernelIN5flash19enable_sm80_to_sm89INS1_16FlashAttnBwdSm80INS1_25CollectiveMainloopBwdSm80ILi2ELi2EN4cute5tupleIJNS5_1CILi128EEES8_NS7_ILi64EEEEEENS_6half_tEfNS_4arch4Sm80ELb0ELb0ELb1ELb0ELb1ELb0ELb0ELb0ELi2ELi4ELi4ELi4ELb0EEENS1_21CollectiveEpilogueBwdISA_SB_SD_Li256ELb0ELb0ELi2EEENS1_19SingleTileSchedulerILb0ELb0ELb0ELi128EEEEEEEEEvNT_6ParamsE$_ZN4cute3eso3ESOILb0ELb0EJNS_6LayoutINS_5tupleIJNS3_IJNS_1CILi2EEES5_EEENS4_ILi8EEES6_EEENS3_IJNS3_IJNS4_ILi1EEEiEEENS4_ILi1024EEENS3_IJiiEEEEEEEENS_10ViewEngineINS_8smem_ptrIPN7cutlass6half_tEEEEEEEC2ERKSE_RKSL_,($_ZN7cutlass13device_kernelIN5flash19enable_sm80_to_sm89INS1_16FlashAttnBwdSm80INS1_25CollectiveMainloopBwdSm80ILi2ELi2EN4cute5tupleIJNS5_1CILi128EEES8_NS7_ILi64EEEEEENS_6half_tEfNS_4arch4Sm80ELb0ELb0ELb1ELb0ELb1ELb0ELb0ELb0ELi2ELi4ELi4ELi4ELb0EEENS1_21CollectiveEpilogueBwdISA_SB_SD_Li256ELb0ELb0ELi2EEENS1_19SingleTileSchedulerILb0ELb0ELb0ELi128EEEEEEEEEvNT_6ParamsE$_ZN4cute3eso3ESOILb0ELb0EJNS_6LayoutINS_5tupleIJNS3_IJNS_1CILi2EEES5_EEENS4_ILi8EEES6_EEENS3_IJNS3_IJNS4_ILi1EEEiEEENS4_ILi1024EEENS3_IJiiEEEEEEEEjEEC2ERKSE_RKj - $_ZN7cutlass13device_kernelIN5flash19enable_sm80_to_sm89INS1_16FlashAttnBwdSm80INS1_25CollectiveMainloopBwdSm80ILi2ELi2EN4cute5tupleIJNS5_1CILi128EEES8_NS7_ILi64EEEEEENS_6half_tEfNS_4arch4Sm80ELb0ELb0ELb1ELb0ELb1ELb0ELb0ELb0ELi2ELi4ELi4ELi4ELb0EEENS1_21CollectiveEpilogueBwdISA_SB_SD_Li256ELb0ELb0ELi2EEENS1_19SingleTileSchedulerILb0ELb0ELb0ELi128EEEEEEEEEvNT_6ParamsE$_ZN4cute3eso3ESOILb0ELb0EJNS_6LayoutINS_5tupleIJNS3_IJNS_1CILi2EEES5_EEENS4_ILi8EEES6_EEENS3_IJNS3_IJNS4_ILi1EEEiEEENS4_ILi1024EEENS3_IJiiEEEEEEEENS_10ViewEngineINS_8smem_ptrIPN7cutlass6half_tEEEEEEEC2ERKSE_RKSL_)
$_ZN7cutlass13device_kernelIN5flash19enable_sm80_to_sm89INS1_16FlashAttnBwdSm80INS1_25CollectiveMainloopBwdSm80ILi2ELi2EN4cute5tupleIJNS5_1CILi128EEES8_NS7_ILi64EEEEEENS_6half_tEfNS_4arch4Sm80ELb0ELb0ELb1ELb0ELb1ELb0ELb0ELb0ELi2ELi4ELi4ELi4ELb0EEENS1_21CollectiveEpilogueBwdISA_SB_SD_Li256ELb0ELb0ELi2EEENS1_19SingleTileSchedulerILb0ELb0ELb0ELi128EEEEEEEEEvNT_6ParamsE$_ZN4cute3eso3ESOILb0ELb0EJNS_6LayoutINS_5tupleIJNS3_IJNS_1CILi2EEES5_EEENS4_ILi8EEES6_EEENS3_IJNS3_IJNS4_ILi1EEEiEEENS4_ILi1024EEENS3_IJiiEEEEEEEENS_10ViewEngineINS_8smem_ptrIPN7cutlass6half_tEEEEEEEC2ERKSE_RKSL_:
[----:B------:R-:W-:Y:S02]  /*5b10*/  IADD3 R3, R62, -c[0x0][0x20], RZ ;  /* 0x800008003e037a10 */ /* 0x000fe40007ffe0ff */
[----:B------:R-:W-:-:S03]  /*5b20*/  IADD3 R2, R61, -c[0x0][0x20], RZ ;  /* 0x800008003d027a10 */ /* 0x000fc60007ffe0ff */
[----:B------:R1:W-:Y:S04]  /*5b30*/  STL.64 [R3], R4 ;  /* 0x0000000403007387 */ /* 0x0003e80000100a00 */
[----:B------:R1:W-:Y:S04]  /*5b40*/  STL [R3+0x8], R6 ;  /* 0x0000080603007387 */ /* 0x0003e80000100800 */
[----:B------:R-:W2:Y:S01]  /*5b50*/  LDL.64 R20, [R2] ;  /* 0x0000000002147983 */ /* 0x000ea20000100a00 */
[----:B------:R-:W-:-:S03]  /*5b60*/  IMAD.MOV.U32 R13, RZ, RZ, 0x0 ;  /* 0x00000000ff0d7424 */ /* 0x000fc600078e00ff */
[----:B--2---:R1:W-:Y:S01]  /*5b70*/  STL.64 [R3+0x10], R20 ;  /* 0x0000101403007387 */ /* 0x0043e20000100a00 */
[----:B------:R-:W-:Y:S05]  /*5b80*/  RET.REL.NODEC R12 `(_ZN7cutlass13device_kernelIN5flash19enable_sm80_to_sm89INS1_16FlashAttnBwdSm80INS1_25CollectiveMainloopBwdSm80ILi2ELi2EN4cute5tupleIJNS5_1CILi128EEES8_NS7_ILi64EEEEEENS_6half_tEfNS_4arch4Sm80ELb0ELb0ELb1ELb0ELb1ELb0ELb0ELb0ELi2ELi4ELi4ELi4ELb0EEENS1_21CollectiveEpilogueBwdISA_SB_SD_Li256ELb0ELb0ELi2EEENS1_19SingleTileSchedulerILb0ELb0ELb0ELi128EEEEEEEEEvNT_6ParamsE) ;  /* 0xffffa4700c007950 */ /* 0x000fea0003c3ffff */
        .type           $_ZN7cutlass13device_kernelIN5flash19enable_sm80_to_sm89INS1_16FlashAttnBwdSm80INS1_25CollectiveMainloopBwdSm80ILi2ELi2EN4cute5tupleIJNS5_1CILi128EEES8_NS7_ILi64EEEEEENS_6half_tEfNS_4arch4Sm80ELb0ELb0ELb1ELb0ELb1ELb0ELb0ELb0ELi2ELi4ELi4ELi4ELb0EEENS1_21CollectiveEpilogueBwdISA_SB_SD_Li256ELb0ELb0ELi2EEENS1_19SingleTileSchedulerILb0ELb0ELb0ELi128EEEEEEEEEvNT_6ParamsE$_ZN4cute3eso3ESOILb0ELb0EJNS_6LayoutINS_5tupleIJNS3_IJNS_1CILi2EEES5_EEENS4_ILi8EEES6_EEENS3_IJNS3_IJNS4_ILi1EEEiEEENS4_ILi1024EEENS3_IJiiEEEEEEEEjEEC2ERKSE_RKj,@function
        .size           $_ZN7cutlass13device_kernelIN5flash19enable_sm80_to_sm89INS1_16FlashAttnBwdSm80INS1_25CollectiveMainloopBwdSm80ILi2ELi2EN4cute5tupleIJNS5_1CILi128EEES8_NS7_ILi64EEEEEENS_6half_tEfNS_4arch4Sm80ELb0ELb0ELb1ELb0ELb1ELb0ELb0ELb0ELi2ELi4ELi4ELi4ELb0EEENS1_21CollectiveEpilogueBwdISA_SB_SD_Li256ELb0ELb0ELi2EEENS1_19SingleTileSchedulerILb0ELb0ELb0ELi128EEEEEEEEEvNT_6ParamsE$_ZN4cute3eso3ESOILb0ELb0EJNS_6LayoutINS_5tupleIJNS3_IJNS_1CILi2EEES5_EEENS4_ILi8EEES6_EEENS3_IJNS3_IJNS4_ILi1EEEiEEENS4_ILi1024EEENS3_IJiiEEEEEEEEjEEC2ERKSE_RKj,($_ZN7cutlass13device_kernelIN5flash19enable_sm80_to_sm89INS1_16FlashAttnBwdSm80INS1_25CollectiveMainloopBwdSm80ILi2ELi2EN4cute5tupleIJNS5_1CILi128EEES8_NS7_ILi64EEEEEENS_6half_tEfNS_4arch4Sm80ELb0ELb0ELb1ELb0ELb1ELb0ELb0ELb0ELi2ELi4ELi4ELi4ELb0EEENS1_21CollectiveEpilogueBwdISA_SB_SD_Li256ELb0ELb0ELi2EEENS1_19SingleTileSchedulerILb0ELb0ELb0ELi128EEEEEEEEEvNT_6ParamsE$_ZN4cute3eso3ESOILb0ELb0EJNS_6LayoutINS_5tupleIJNS3_IJNS_1CILi2EEES5_EEES6_NS4_ILi8EEEEEENS3_IJNS3_IJiNS4_ILi512EEEEEENS3_IJiiEEENS4_ILi1024EEEEEEEENS_10ViewEngineINS_8smem_ptrIPN7cutlass6half_tEEEEEEEC2ERKSE_RKSL_ - $_ZN7cutlass13device_kernelIN5flash19enable_sm80_to_sm89INS1_16FlashAttnBwdSm80INS1_25CollectiveMainloopBwdSm80ILi2ELi2EN4cute5tupleIJNS5_1CILi128EEES8_NS7_ILi64EEEEEENS_6half_tEfNS_4arch4Sm80ELb0ELb0ELb1ELb0ELb1ELb0ELb0ELb0ELi2ELi4ELi4ELi4ELb0EEENS1_21CollectiveEpilogueBwdISA_SB_SD_Li256ELb0ELb0ELi2EEENS1_19SingleTileSchedulerILb0ELb0ELb0ELi128EEEEEEEEEvNT_6ParamsE$_ZN4cute3eso3ESOILb0ELb0EJNS_6LayoutINS_5tupleIJNS3_IJNS_1CILi2EEES5_EEENS4_ILi8EEES6_EEENS3_IJNS3_IJNS4_ILi1EEEiEEENS4_ILi1024EEENS3_IJiiEEEEEEEEjEEC2ERKSE_RKj)
$_ZN7cutlass13device_kernelIN5flash19enable_sm80_to_sm89INS1_16FlashAttnBwdSm80INS1_25CollectiveMainloopBwdSm80ILi2ELi2EN4cute5tupleIJNS5_1CILi128EEES8_NS7_ILi64EEEEEENS_6half_tEfNS_4arch4Sm80ELb0ELb0ELb1ELb0ELb1ELb0ELb0ELb0ELi2ELi4ELi4ELi4ELb0EEENS1_21CollectiveEpilogueBwdISA_SB_SD_Li256ELb0ELb0ELi2EEENS1_19SingleTileSchedulerILb0ELb0ELb0ELi128EEEEEEEEEvNT_6ParamsE$_ZN4cute3eso3ESOILb0ELb0EJNS_6LayoutINS_5tupleIJNS3_IJNS_1CILi2EEES5_EEENS4_ILi8EEES6_EEENS3_IJNS3_IJNS4_ILi1EEEiEEENS4_ILi1024EEENS3_IJiiEEEEEEEEjEEC2ERKSE_RKj:
        /* <DEDUP_REMOVED lines=9> */
[----:B------:R-:W-:Y:S05]  /*5c20*/  RET.REL.NODEC R28 `(_ZN7cutlass13device_kernelIN5flash19enable_sm80_to_sm89INS1_16FlashAttnBwdSm80INS1_25CollectiveMainloopBwdSm80ILi2ELi2EN4cute5tupleIJNS5_1CILi128EEES8_NS7_ILi64EEEEEENS_6half_tEfNS_4arch4Sm80ELb0ELb0ELb1ELb0ELb1ELb0ELb0ELb0ELi2ELi4ELi4ELi4ELb0EEENS1_21CollectiveEpilogueBwdISA_SB_SD_Li256ELb0ELb0ELi2EEENS1_19SingleTileSchedulerILb0ELb0ELb0ELi128EEEEEEEEEvNT_6ParamsE) ;  /* 0xffffa3d01c007950 */ /* 0x000fea0003c3ffff */
        .type           $_ZN7cutlass13device_kernelIN5flash19enable_sm80_to_sm89INS1_16FlashAttnBwdSm80INS1_25CollectiveMainloopBwdSm80ILi2ELi2EN4cute5tupleIJNS5_1CILi128EEES8_NS7_ILi64EEEEEENS_6half_tEfNS_4arch4Sm80ELb0ELb0ELb1ELb0ELb1ELb0ELb0ELb0ELi2ELi4ELi4ELi4ELb0EEENS1_21CollectiveEpilogueBwdISA_SB_SD_Li256ELb0ELb0ELi2EEENS1_19SingleTileSchedulerILb0ELb0ELb0ELi128EEEEEEEEEvNT_6ParamsE$_ZN4cute3eso3ESOILb0ELb0EJNS_6LayoutINS_5tupleIJNS3_IJNS_1CILi2EEES5_EEES6_NS4_ILi8EEEEEENS3_IJNS3_IJiNS4_ILi512EEEEEENS3_IJiiEEENS4_ILi1024EEEEEEEENS_10ViewEngineINS_8smem_ptrIPN7cutlass6half_tEEEEEEEC2ERKSE_RKSL_,@function
        .size           $_ZN7cutlass13device_kernelIN5flash19enable_sm80_to_sm89INS1_16FlashAttnBwdSm80INS1_25CollectiveMainloopBwdSm80ILi2ELi2EN4cute5tupleIJNS5_1CILi128EEES8_NS7_ILi64EEEEEENS_6half_tEfNS_4arch4Sm80ELb0ELb0ELb1ELb0ELb1ELb0ELb0ELb0ELi2ELi4ELi4ELi4ELb0EEENS1_21CollectiveEpilogueBwdISA_SB_SD_Li256ELb0ELb0ELi2EEENS1_19SingleTileSchedulerILb0ELb0ELb0ELi128EEEEEEEEEvNT_6ParamsE$_ZN4cute3eso3ESOILb0ELb0EJNS_6LayoutINS_5tupleIJNS3_IJNS_1CILi2EEES5_EEES6_NS4_ILi8EEEEEENS3_IJNS3_IJiNS4_ILi512EEEEEENS3_IJiiEEENS4_ILi1024EEEEEEEENS_10ViewEngineINS_8smem_ptrIPN7cutlass6half_tEEEEEEEC2ERKSE_RKSL_,($_ZN7cutlass13device_kernelIN5flash19enable_sm80_to_sm89INS1_16FlashAttnBwdSm80INS1_25CollectiveMainloopBwdSm80ILi2ELi2EN4cute5tupleIJNS5_1CILi128EEES8_NS7_ILi64EEEEEENS_6half_tEfNS_4arch4Sm80ELb0ELb0ELb1ELb0ELb1ELb0ELb0ELb0ELi2ELi4ELi4ELi4ELb0EEENS1_21CollectiveEpilogueBwdISA_SB_SD_Li256ELb0ELb0ELi2EEENS1_19SingleTileSchedulerILb0ELb0ELb0ELi128EEEEEEEEEvNT_6ParamsE$_ZN4cute3eso3ESOILb0ELb0EJNS_6LayoutINS_5tupleIJNS3_IJNS_1CILi2EEES5_EEES6_NS4_ILi8EEEEEENS3_IJNS3_IJiNS4_ILi512EEEEEENS3_IJiiEEENS4_ILi1024EEEEEEEEjEEC2ERKSE_RKj - $_ZN7cutlass13device_kernelIN5flash19enable_sm80_to_sm89INS1_16FlashAttnBwdSm80INS1_25CollectiveMainloopBwdSm80ILi2ELi2EN4cute5tupleIJNS5_1CILi128EEES8_NS7_ILi64EEEEEENS_6half_tEfNS_4arch4Sm80ELb0ELb0ELb1ELb0ELb1ELb0ELb0ELb0ELi2ELi4ELi4ELi4ELb0EEENS1_21CollectiveEpilogueBwdISA_SB_SD_Li256ELb0ELb0ELi2EEENS1_19SingleTileSchedulerILb0ELb0ELb0ELi128EEEEEEEEEvNT_6ParamsE$_ZN4cute3eso3ESOILb0ELb0EJNS_6LayoutINS_5tupleIJNS3_IJNS_1CILi2EEES5_EEES6_NS4_ILi8EEEEEENS3_IJNS3_IJiNS4_ILi512EEEEEENS3_IJiiEEENS4_ILi1024EEEEEEEENS_10ViewEngineINS_8smem_ptrIPN7cutlass6half_tEEEEEEEC2ERKSE_RKSL_)
$_ZN7cutlass13device_kernelIN5flash19enable_sm80_to_sm89INS1_16FlashAttnBwdSm80INS1_25CollectiveMainloopBwdSm80ILi2ELi2EN4cute5tupleIJNS5_1CILi128EEES8_NS7_ILi64EEEEEENS_6half_tEfNS_4arch4Sm80ELb0ELb0ELb1ELb0ELb1ELb0ELb0ELb0ELi2ELi4ELi4ELi4ELb0EEENS1_21CollectiveEpilogueBwdISA_SB_SD_Li256ELb0ELb0ELi2EEENS1_19SingleTileSchedulerILb0ELb0ELb0ELi128EEEEEEEEEvNT_6ParamsE$_ZN4cute3eso3ESOILb0ELb0EJNS_6LayoutINS_5tupleIJNS3_IJNS_1CILi2EEES5_EEES6_NS4_ILi8EEEEEENS3_IJNS3_IJiNS4_ILi512EEEEEENS3_IJiiEEENS4_ILi1024EEEEEEEENS_10ViewEngineINS_8smem_ptrIPN7cutlass6half_tEEEEEEEC2ERKSE_RKSL_:
        /* <DEDUP_REMOVED lines=8> */
        .type           $_ZN7cutlass13device_kernelIN5flash19enable_sm80_to_sm89INS1_16FlashAttnBwdSm80INS1_25CollectiveMainloopBwdSm80ILi2ELi2EN4cute5tupleIJNS5_1CILi128EEES8_NS7_ILi64EEEEEENS_6half_tEfNS_4arch4Sm80ELb0ELb0ELb1ELb0ELb1ELb0ELb0ELb0ELi2ELi4ELi4ELi4ELb0EEENS1_21CollectiveEpilogueBwdISA_SB_SD_Li256ELb0ELb0ELi2EEENS1_19SingleTileSchedulerILb0ELb0ELb0ELi128EEEEEEEEEvNT_6ParamsE$_ZN4cute3eso3ESOILb0ELb0EJNS_6LayoutINS_5tupleIJNS3_IJNS_1CILi2EEES5_EEES6_NS4_ILi8EEEEEENS3_IJNS3_IJiNS4_ILi512EEEEEENS3_IJiiEEENS4_ILi1024EEEEEEEEjEEC2ERKSE_RKj,@function
        .size           $_ZN7cutlass13device_kernelIN5flash19enable_sm80_to_sm89INS1_16FlashAttnBwdSm80INS1_25CollectiveMainloopBwdSm80ILi2ELi2EN4cute5tupleIJNS5_1CILi128EEES8_NS7_ILi64EEEEEENS_6half_tEfNS_4arch4Sm80ELb0ELb0ELb1ELb0ELb1ELb0ELb0ELb0ELi2ELi4ELi4ELi4ELb0EEENS1_21CollectiveEpilogueBwdISA_SB_SD_Li256ELb0ELb0ELi2EEENS1_19SingleTileSchedulerILb0ELb0ELb0ELi128EEEEEEEEEvNT_6ParamsE$_ZN4cute3eso3ESOILb0ELb0EJNS_6LayoutINS_5tupleIJNS3_IJNS_1CILi2EEES5_EEES6_NS4_ILi8EEEEEENS3_IJNS3_IJiNS4_ILi512EEEEEENS3_IJiiEEENS4_ILi1024EEEEEEEEjEEC2ERKSE_RKj,($_ZN7cutlass13device_kernelIN5flash19enable_sm80_to_sm89INS1_16FlashAttnBwdSm80INS1_25CollectiveMainloopBwdSm80ILi2ELi2EN4cute5tupleIJNS5_1CILi128EEES8_NS7_ILi64EEEEEENS_6half_tEfNS_4arch4Sm80ELb0ELb0ELb1ELb0ELb1ELb0ELb0ELb0ELi2ELi4ELi4ELi4ELb0EEENS1_21CollectiveEpilogueBwdISA_SB_SD_Li256ELb0ELb0ELi2EEENS1_19SingleTileSchedulerILb0ELb0ELb0ELi128EEEEEEEEEvNT_6ParamsE$_ZN4cute3eso3ESOILb0ELb0EJNS_6LayoutINS_5tupleIJNS3_IJNS_1CILi2EEES5_S5_EEES5_NS3_IJNS3_IJS5_S5_EEES5_EEEEEENS3_IJNS3_IJNS4_ILi1EEENS4_ILi512EEEiEEENS4_ILi4096EEENS3_IJNS3_IJiiEEENS4_ILi8192EEEEEEEEEEENS_10ViewEngineINS_8smem_ptrIPN7cutlass6half_tEEEEEEEC2ERKSI_RKSP_ - $_ZN7cutlass13device_kernelIN5flash19enable_sm80_to_sm89INS1_16FlashAttnBwdSm80INS1_25CollectiveMainloopBwdSm80ILi2ELi2EN4cute5tupleIJNS5_1CILi128EEES8_NS7_ILi64EEEEEENS_6half_tEfNS_4arch4Sm80ELb0ELb0ELb1ELb0ELb1ELb0ELb0ELb0ELi2ELi4ELi4ELi4ELb0EEENS1_21CollectiveEpilogueBwdISA_SB_SD_Li256ELb0ELb0ELi2EEENS1_19SingleTileSchedulerILb0ELb0ELb0ELi128EEEEEEEEEvNT_6ParamsE$_ZN4cute3eso3ESOILb0ELb0EJNS_6LayoutINS_5tupleIJNS3_IJNS_1CILi2EEES5_EEES6_NS4_ILi8EEEEEENS3_IJNS3_IJiNS4_ILi512EEEEEENS3_IJiiEEENS4_ILi1024EEEEEEEEjEEC2ERKSE_RKj)
$_ZN7cutlass13device_kernelIN5flash19enable_sm80_to_sm89INS1_16FlashAttnBwdSm80INS1_25CollectiveMainloopBwdSm80ILi2ELi2EN4cute5tupleIJNS5_1CILi128EEES8_NS7_ILi64EEEEEENS_6half_tEfNS_4arch4Sm80ELb0ELb0ELb1ELb0ELb1ELb0ELb0ELb0ELi2ELi4ELi4ELi4ELb0EEENS1_21CollectiveEpilogueBwdISA_SB_SD_Li256ELb0ELb0ELi2EEENS1_19SingleTileSchedulerILb0ELb0ELb0ELi128EEEEEEEEEvNT_6ParamsE$_ZN4cute3eso3ESOILb0ELb0EJNS_6LayoutINS_5tupleIJNS3_IJNS_1CILi2EEES5_EEES6_NS4_ILi8EEEEEENS3_IJNS3_IJiNS4_ILi512EEEEEENS3_IJiiEEENS4_ILi1024EEEEEEEEjEEC2ERKSE_RKj:
        /* <DEDUP_REMOVED lines=10> */
        .type           $_ZN7cutlass13device_kernelIN5flash19enable_sm80_to_sm89INS1_16FlashAttnBwdSm80INS1_25CollectiveMainloopBwdSm80ILi2ELi2EN4cute5tupleIJNS5_1CILi128EEES8_NS7_ILi64EEEEEENS_6half_tEfNS_4arch4Sm80ELb0ELb0ELb1ELb0ELb1ELb0ELb0ELb0ELi2ELi4ELi4ELi4ELb0EEENS1_21CollectiveEpilogueBwdISA_SB_SD_Li256ELb0ELb0ELi2EEENS1_19SingleTileSchedulerILb0ELb0ELb0ELi128EEEEEEEEEvNT_6ParamsE$_ZN4cute3eso3ESOILb0ELb0EJNS_6LayoutINS_5tupleIJNS3_IJNS_1CILi2EEES5_S5_EEES5_NS3_IJNS3_IJS5_S5_EEES5_EEEEEENS3_IJNS3_IJNS4_ILi1EEENS4_ILi512EEEiEEENS4_ILi4096EEENS3_IJNS3_IJiiEEENS4_ILi8192EEEEEEEEEEENS_10ViewEngineINS_8smem_ptrIPN7cutlass6half_tEEEEEEEC2ERKSI_RKSP_,@function
        .size           $_ZN7cutlass13device_kernelIN5flash19enable_sm80_to_sm89INS1_16FlashAttnBwdSm80INS1_25CollectiveMainloopBwdSm80ILi2ELi2EN4cute5tupleIJNS5_1CILi128EEES8_NS7_ILi64EEEEEENS_6half_tEfNS_4arch4Sm80ELb0ELb0ELb1ELb0ELb1ELb0ELb0ELb0ELi2ELi4ELi4ELi4ELb0EEENS1_21CollectiveEpilogueBwdISA_SB_SD_Li256ELb0ELb0ELi2EEENS1_19SingleTileSchedulerILb0ELb0ELb0ELi128EEEEEEEEEvNT_6ParamsE$_ZN4cute3eso3ESOILb0ELb0EJNS_6LayoutINS_5tupleIJNS3_IJNS_1CILi2EEES5_S5_EEES5_NS3_IJNS3_IJS5_S5_EEES5_EEEEEENS3_IJNS3_IJNS4_ILi1EEENS4_ILi512EEEiEEENS4_ILi4096EEENS3_IJNS3_IJiiEEENS4_ILi8192EEEEEEEEEEENS_10ViewEngineINS_8smem_ptrIPN7cutlass6half_tEEEEEEEC2ERKSI_RKSP_,($_ZN7cutlass13device_kernelIN5flash19enable_sm80_to_sm89INS1_16FlashAttnBwdSm80INS1_25CollectiveMainloopBwdSm80ILi2ELi2EN4cute5tupleIJNS5_1CILi128EEES8_NS7_ILi64EEEEEENS_6half_tEfNS_4arch4Sm80ELb0ELb0ELb1ELb0ELb1ELb0ELb0ELb0ELi2ELi4ELi4ELi4ELb0EEENS1_21CollectiveEpilogueBwdISA_SB_SD_Li256ELb0ELb0ELi2EEENS1_19SingleTileSchedulerILb0ELb0ELb0ELi128EEEEEEEEEvNT_6ParamsE$_ZN4cute3eso3ESOILb0ELb0EJNS_6LayoutINS_5tupleIJNS3_IJNS_1CILi2EEES5_S5_EEES5_NS3_IJNS3_IJS5_S5_EEES5_EEEEEENS3_IJNS3_IJNS4_ILi1EEENS4_ILi512EEEiEEENS4_ILi4096EEENS3_IJNS3_IJiiEEENS4_ILi8192EEEEEEEEEEEjEEC2ERKSI_RKj - $_ZN7cutlass13device_kernelIN5flash19enable_sm80_to_sm89INS1_16FlashAttnBwdSm80INS1_25CollectiveMainloopBwdSm80ILi2ELi2EN4cute5tupleIJNS5_1CILi128EEES8_NS7_ILi64EEEEEENS_6half_tEfNS_4arch4Sm80ELb0ELb0ELb1ELb0ELb1ELb0ELb0ELb0ELi2ELi4ELi4ELi4ELb0EEENS1_21CollectiveEpilogueBwdISA_SB_SD_Li256ELb0ELb0ELi2EEENS1_19SingleTileSchedulerILb0ELb0ELb0ELi128EEEEEEEEEvNT_6ParamsE$_ZN4cute3eso3ESOILb0ELb0EJNS_6LayoutINS_5tupleIJNS3_IJNS_1CILi2EEES5_S5_EEES5_NS3_IJNS3_IJS5_S5_EEES5_EEEEEENS3_IJNS3_IJNS4_ILi1EEENS4_ILi512EEEiEEENS4_ILi4096EEENS3_IJNS3_IJiiEEENS4_ILi8192EEEEEEEEEEENS_10ViewEngineINS_8smem_ptrIPN7cutlass6half_tEEEEEEEC2ERKSI_RKSP_)
$_ZN7cutlass13device_kernelIN5flash19enable_sm80_to_sm89INS1_16FlashAttnBwdSm80INS1_25CollectiveMainloopBwdSm80ILi2ELi2EN4cute5tupleIJNS5_1CILi128EEES8_NS7_ILi64EEEEEENS_6half_tEfNS_4arch4Sm80ELb0ELb0ELb1ELb0ELb1ELb0ELb0ELb0ELi2ELi4ELi4ELi4ELb0EEENS1_21CollectiveEpilogueBwdISA_SB_SD_Li256ELb0ELb0ELi2EEENS1_19SingleTileSchedulerILb0ELb0ELb0ELi128EEEEEEEEEvNT_6ParamsE$_ZN4cute3eso3ESOILb0ELb0EJNS_6LayoutINS_5tupleIJNS3_IJNS_1CILi2EEES5_S5_EEES5_NS3_IJNS3_IJS5_S5_EEES5_EEEEEENS3_IJNS3_IJNS4_ILi1EEENS4_ILi512EEEiEEENS4_ILi4096EEENS3_IJNS3_IJiiEEENS4_ILi8192EEEEEEEEEEENS_10ViewEngineINS_8smem_ptrIPN7cutlass6half_tEEEEEEEC2ERKSI_RKSP_:
        /* <DEDUP_REMOVED lines=8> */
        .type           $_ZN7cutlass13device_kernelIN5flash19enable_sm80_to_sm89INS1_16FlashAttnBwdSm80INS1_25CollectiveMainloopBwdSm80ILi2ELi2EN4cute5tupleIJNS5_1CILi128EEES8_NS7_ILi64EEEEEENS_6half_tEfNS_4arch4Sm80ELb0ELb0ELb1ELb0ELb1ELb0ELb0ELb0ELi2ELi4ELi4ELi4ELb0EEENS1_21CollectiveEpilogueBwdISA_SB_SD_Li256ELb0ELb0ELi2EEENS1_19SingleTileSchedulerILb0ELb0ELb0ELi128EEEEEEEEEvNT_6ParamsE$_ZN4cute3eso3ESOILb0ELb0EJNS_6LayoutINS_5tupleIJNS3_IJNS_1CILi2EEES5_S5_EEES5_NS3_IJNS3_IJS5_S5_EEES5_EEEEEENS3_IJNS3_IJNS4_ILi1EEENS4_ILi512EEEiEEENS4_ILi4096EEENS3_IJNS3_IJiiEEENS4_ILi8192EEEEEEEEEEEjEEC2ERKSI_RKj,@function
        .size           $_ZN7cutlass13device_kernelIN5flash19enable_sm80_to_sm89INS1_16FlashAttnBwdSm80INS1_25CollectiveMainloopBwdSm80ILi2ELi2EN4cute5tupleIJNS5_1CILi128EEES8_NS7_ILi64EEEEEENS_6half_tEfNS_4arch4Sm80ELb0ELb0ELb1ELb0ELb1ELb0ELb0ELb0ELi2ELi4ELi4ELi4ELb0EEENS1_21CollectiveEpilogueBwdISA_SB_SD_Li256ELb0ELb0ELi2EEENS1_19SingleTileSchedulerILb0ELb0ELb0ELi128EEEEEEEEEvNT_6ParamsE$_ZN4cute3eso3ESOILb0ELb0EJNS_6LayoutINS_5tupleIJNS3_IJNS_1CILi2EEES5_S5_EEES5_NS3_IJNS3_IJS5_S5_EEES5_EEEEEENS3_IJNS3_IJNS4_ILi1EEENS4_ILi512EEEiEEENS4_ILi4096EEENS3_IJNS3_IJiiEEENS4_ILi8192EEEEEEEEEEEjEEC2ERKSI_RKj,($_ZN7cutlass13device_kernelIN5flash19enable_sm80_to_sm89INS1_16FlashAttnBwdSm80INS1_25CollectiveMainloopBwdSm80ILi2ELi2EN4cute5tupleIJNS5_1CILi128EEES8_NS7_ILi64EEEEEENS_6half_tEfNS_4arch4Sm80ELb0ELb0ELb1ELb0ELb1ELb0ELb0ELb0ELi2ELi4ELi4ELi4ELb0EEENS1_21CollectiveEpilogueBwdISA_SB_SD_Li256ELb0ELb0ELi2EEENS1_19SingleTileSchedulerILb0ELb0ELb0ELi128EEEEEEEEEvNT_6ParamsE$_ZN4cute3eso3ESOILb0ELb0EJNS_6LayoutINS_5tupleIJNS3_IJNS_1CILi2EEES5_S5_EEES5_NS3_IJS5_S5_EEEEEENS3_IJNS3_IJNS4_ILi1EEENS4_ILi512EEEiEEENS4_ILi4096EEENS3_IJiiEEEEEEEENS_10ViewEngineINS_8smem_ptrIPN7cutlass6half_tEEEEEEEC2ERKSF_RKSM_ - $_ZN7cutlass13device_kernelIN5flash19enable_sm80_to_sm89INS1_16FlashAttnBwdSm80INS1_25CollectiveMainloopBwdSm80ILi2ELi2EN4cute5tupleIJNS5_1CILi128EEES8_NS7_ILi64EEEEEENS_6half_tEfNS_4arch4Sm80ELb0ELb0ELb1ELb0ELb1ELb0ELb0ELb0ELi2ELi4ELi4ELi4ELb0EEENS1_21CollectiveEpilogueBwdISA_SB_SD_Li256ELb0ELb0ELi2EEENS1_19SingleTileSchedulerILb0ELb0ELb0ELi128EEEEEEEEEvNT_6ParamsE$_ZN4cute3eso3ESOILb0ELb0EJNS_6LayoutINS_5tupleIJNS3_IJNS_1CILi2EEES5_S5_EEES5_NS3_IJNS3_IJS5_S5_EEES5_EEEEEENS3_IJNS3_IJNS4_ILi1EEENS4_ILi512EEEiEEENS4_ILi4096EEENS3_IJNS3_IJiiEEENS4_ILi8192EEEEEEEEEEEjEEC2ERKSI_RKj)
$_ZN7cutlass13device_kernelIN5flash19enable_sm80_to_sm89INS1_16FlashAttnBwdSm80INS1_25CollectiveMainloopBwdSm80ILi2ELi2EN4cute5tupleIJNS5_1CILi128EEES8_NS7_ILi64EEEEEENS_6half_tEfNS_4arch4Sm80ELb0ELb0ELb1ELb0ELb1ELb0ELb0ELb0ELi2ELi4ELi4ELi4ELb0EEENS1_21CollectiveEpilogueBwdISA_SB_SD_Li256ELb0ELb0ELi2EEENS1_19SingleTileSchedulerILb0ELb0ELb0ELi128EEEEEEEEEvNT_6ParamsE$_ZN4cute3eso3ESOILb0ELb0EJNS_6LayoutINS_5tupleIJNS3_IJNS_1CILi2EEES5_S5_EEES5_NS3_IJNS3_IJS5_S5_EEES5_EEEEEENS3_IJNS3_IJNS4_ILi1EEENS4_ILi512EEEiEEENS4_ILi4096EEENS3_IJNS3_IJiiEEENS4_ILi8192EEEEEEEEEEEjEEC2ERKSI_RKj:
        /* <DEDUP_REMOVED lines=10> */
        .type           $_ZN7cutlass13device_kernelIN5flash19enable_sm80_to_sm89INS1_16FlashAttnBwdSm80INS1_25CollectiveMainloopBwdSm80ILi2ELi2EN4cute5tupleIJNS5_1CILi128EEES8_NS7_ILi64EEEEEENS_6half_tEfNS_4arch4Sm80ELb0ELb0ELb1ELb0ELb1ELb0ELb0ELb0ELi2ELi4ELi4ELi4ELb0EEENS1_21CollectiveEpilogueBwdISA_SB_SD_Li256ELb0ELb0ELi2EEENS1_19SingleTileSchedulerILb0ELb0ELb0ELi128EEEEEEEEEvNT_6ParamsE$_ZN4cute3eso3ESOILb0ELb0EJNS_6LayoutINS_5tupleIJNS3_IJNS_1CILi2EEES5_S5_EEES5_NS3_IJS5_S5_EEEEEENS3_IJNS3_IJNS4_ILi1EEENS4_ILi512EEEiEEENS4_ILi4096EEENS3_IJiiEEEEEEEENS_10ViewEngineINS_8smem_ptrIPN7cutlass6half_tEEEEEEEC2ERKSF_RKSM_,@function
        .size           $_ZN7cutlass13device_kernelIN5flash19enable_sm80_to_sm89INS1_16FlashAttnBwdSm80INS1_25CollectiveMainloopBwdSm80ILi2ELi2EN4cute5tupleIJNS5_1CILi128EEES8_NS7_ILi64EEEEEENS_6half_tEfNS_4arch4Sm80ELb0ELb0ELb1ELb0ELb1ELb0ELb0ELb0ELi2ELi4ELi4ELi4ELb0EEENS1_21CollectiveEpilogueBwdISA_SB_SD_Li256ELb0ELb0ELi2EEENS1_19SingleTileSchedulerILb0ELb0ELb0ELi128EEEEEEEEEvNT_6ParamsE$_ZN4cute3eso3ESOILb0ELb0EJNS_6LayoutINS_5tupleIJNS3_IJNS_1CILi2EEES5_S5_EEES5_NS3_IJS5_S5_EEEEEENS3_IJNS3_IJNS4_ILi1EEENS4_ILi512EEEiEEENS4_ILi4096EEENS3_IJiiEEEEEEEENS_10ViewEngineINS_8smem_ptrIPN7cutlass6half_tEEEEEEEC2ERKSF_RKSM_,($_ZN7cutlass13device_kernelIN5flash19enable_sm80_to_sm89INS1_16FlashAttnBwdSm80INS1_25CollectiveMainloopBwdSm80ILi2ELi2EN4cute5tupleIJNS5_1CILi128EEES8_NS7_ILi64EEEEEENS_6half_tEfNS_4arch4Sm80ELb0ELb0ELb1ELb0ELb1ELb0ELb0ELb0ELi2ELi4ELi4ELi4ELb0EEENS1_21CollectiveEpilogueBwdISA_SB_SD_Li256ELb0ELb0ELi2EEENS1_19SingleTileSchedulerILb0ELb0ELb0ELi128EEEEEEEEEvNT_6ParamsE$_ZN4cute3eso3ESOILb0ELb0EJNS_6LayoutINS_5tupleIJNS3_IJNS_1CILi2EEES5_S5_EEES5_NS3_IJS5_S5_EEEEEENS3_IJNS3_IJNS4_ILi1EEENS4_ILi512EEEiEEENS4_ILi4096EEENS3_IJiiEEEEEEEEjEEC2ERKSF_RKj - $_ZN7cutlass13device_kernelIN5flash19enable_sm80_to_sm89INS1_16FlashAttnBwdSm80INS1_25CollectiveMainloopBwdSm80ILi2ELi2EN4cute5tupleIJNS5_1CILi128EEES8_NS7_ILi64EEEEEENS_6half_tEfNS_4arch4Sm80ELb0ELb0ELb1ELb0ELb1ELb0ELb0ELb0ELi2ELi4ELi4ELi4ELb0EEENS1_21CollectiveEpilogueBwdISA_SB_SD_Li256ELb0ELb0ELi2EEENS1_19SingleTileSchedulerILb0ELb0ELb0ELi128EEEEEEEEEvNT_6ParamsE$_ZN4cute3eso3ESOILb0ELb0EJNS_6LayoutINS_5tupleIJNS3_IJNS_1CILi2EEES5_S5_EEES5_NS3_IJS5_S5_EEEEEENS3_IJNS3_IJNS4_ILi1EEENS4_ILi512EEEiEEENS4_ILi4096EEENS3_IJiiEEEEEEEENS_10ViewEngineINS_8smem_ptrIPN7cutlass6half_tEEEEEEEC2ERKSF_RKSM_)
$_ZN7cutlass13device_kernelIN5flash19enable_sm80_to_sm89INS1_16FlashAttnBwdSm80INS1_25CollectiveMainloopBwdSm80ILi2ELi2EN4cute5tupleIJNS5_1CILi128EEES8_NS7_ILi64EEEEEENS_6half_tEfNS_4arch4Sm80ELb0ELb0ELb1ELb0ELb1ELb0ELb0ELb0ELi2ELi4ELi4ELi4ELb0EEENS1_21CollectiveEpilogueBwdISA_SB_SD_Li256ELb0ELb0ELi2EEENS1_19SingleTileSchedulerILb0ELb0ELb0ELi128EEEEEEEEEvNT_6ParamsE$_ZN4cute3eso3ESOILb0ELb0EJNS_6LayoutINS_5tupleIJNS3_IJNS_1CILi2EEES5_S5_EEES5_NS3_IJS5_S5_EEEEEENS3_IJNS3_IJNS4_ILi1EEENS4_ILi512EEEiEEENS4_ILi4096EEENS3_IJiiEEEEEEEENS_10ViewEngineINS_8smem_ptrIPN7cutlass6half_tEEEEEEEC2ERKSF_RKSM_:
        /* <DEDUP_REMOVED lines=8> */
[----:B------:R-:W-:Y:S05]  /*5ef0*/  RET.REL.NODEC R36 `(_ZN7cutlass13device_kernelIN5flash19enable_sm80_to_sm89INS1_16FlashAttnBwdSm80INS1_25CollectiveMainloopBwdSm80ILi2ELi2EN4cute5tupleIJNS5_1CILi128EEES8_NS7_ILi64EEEEEENS_6half_tEfNS_4arch4Sm80ELb0ELb0ELb1ELb0ELb1ELb0ELb0ELb0ELi2ELi4ELi4ELi4ELb0EEENS1_21CollectiveEpilogueBwdISA_SB_SD_Li256ELb0ELb0ELi2EEENS1_19SingleTileSchedulerILb0ELb0ELb0ELi128EEEEEEEEEvNT_6ParamsE) ;  /* 0xffffa10024007950 */ /* 0x000fea0003c3ffff */
        .type           $_ZN7cutlass13device_kernelIN5flash19enable_sm80_to_sm89INS1_16FlashAttnBwdSm80INS1_25CollectiveMainloopBwdSm80ILi2ELi2EN4cute5tupleIJNS5_1CILi128EEES8_NS7_ILi64EEEEEENS_6half_tEfNS_4arch4Sm80ELb0ELb0ELb1ELb0ELb1ELb0ELb0ELb0ELi2ELi4ELi4ELi4ELb0EEENS1_21CollectiveEpilogueBwdISA_SB_SD_Li256ELb0ELb0ELi2EEENS1_19SingleTileSchedulerILb0ELb0ELb0ELi128EEEEEEEEEvNT_6ParamsE$_ZN4cute3eso3ESOILb0ELb0EJNS_6LayoutINS_5tupleIJNS3_IJNS_1CILi2EEES5_S5_EEES5_NS3_IJS5_S5_EEEEEENS3_IJNS3_IJNS4_ILi1EEENS4_ILi512EEEiEEENS4_ILi4096EEENS3_IJiiEEEEEEEEjEEC2ERKSF_RKj,@function
        .size           $_ZN7cutlass13device_kernelIN5flash19enable_sm80_to_sm89INS1_16FlashAttnBwdSm80INS1_25CollectiveMainloopBwdSm80ILi2ELi2EN4cute5tupleIJNS5_1CILi128EEES8_NS7_ILi64EEEEEENS_6half_tEfNS_4arch4Sm80ELb0ELb0ELb1ELb0ELb1ELb0ELb0ELb0ELi2ELi4ELi4ELi4ELb0EEENS1_21CollectiveEpilogueBwdISA_SB_SD_Li256ELb0ELb0ELi2EEENS1_19SingleTileSchedulerILb0ELb0ELb0ELi128EEEEEEEEEvNT_6ParamsE$_ZN4cute3eso3ESOILb0ELb0EJNS_6LayoutINS_5tupleIJNS3_IJNS_1CILi2EEES5_S5_EEES5_NS3_IJS5_S5_EEEEEENS3_IJNS3_IJNS4_ILi1EEENS4_ILi512EEEiEEENS4_ILi4096EEENS3_IJiiEEEEEEEEjEEC2ERKSF_RKj,($_ZN7cutlass13device_kernelIN5flash19enable_sm80_to_sm89INS1_16FlashAttnBwdSm80INS1_25CollectiveMainloopBwdSm80ILi2ELi2EN4cute5tupleIJNS5_1CILi128EEES8_NS7_ILi64EEEEEENS_6half_tEfNS_4arch4Sm80ELb0ELb0ELb1ELb0ELb1ELb0ELb0ELb0ELi2ELi4ELi4ELi4ELb0EEENS1_21CollectiveEpilogueBwdISA_SB_SD_Li256ELb0ELb0ELi2EEENS1_19SingleTileSchedulerILb0ELb0ELb0ELi128EEEEEEEEEvNT_6ParamsE$_ZN4cute3eso3ESOILb0ELb0EJNS_6LayoutINS_5tupleIJNS3_IJNS_1CILi8EEENS4_ILi1EEEEEENS3_IJNS4_ILi2EEEEEEEEENS3_IJNS3_IJS6_NS4_ILi0EEEEEENS3_IJiEEEEEEEENS_10ViewEngineINS_8smem_ptrIPN7cutlass6half_tEEEEEEEC2ERKSF_RKSM_ - $_ZN7cutlass13device_kernelIN5flash19enable_sm80_to_sm89INS1_16FlashAttnBwdSm80INS1_25CollectiveMainloopBwdSm80ILi2ELi2EN4cute5tupleIJNS5_1CILi128EEES8_NS7_ILi64EEEEEENS_6half_tEfNS_4arch4Sm80ELb0ELb0ELb1ELb0ELb1ELb0ELb0ELb0ELi2ELi4ELi4ELi4ELb0EEENS1_21CollectiveEpilogueBwdISA_SB_SD_Li256ELb0ELb0ELi2EEENS1_19SingleTileSchedulerILb0ELb0ELb0ELi128EEEEEEEEEvNT_6ParamsE$_ZN4cute3eso3ESOILb0ELb0EJNS_6LayoutINS_5tupleIJNS3_IJNS_1CILi2EEES5_S5_EEES5_NS3_IJS5_S5_EEEEEENS3_IJNS3_IJNS4_ILi1EEENS4_ILi512EEEiEEENS4_ILi4096EEENS3_IJiiEEEEEEEEjEEC2ERKSF_RKj)
$_ZN7cutlass13device_kernelIN5flash19enable_sm80_to_sm89INS1_16FlashAttnBwdSm80INS1_25CollectiveMainloopBwdSm80ILi2ELi2EN4cute5tupleIJNS5_1CILi128EEES8_NS7_ILi64EEEEEENS_6half_tEfNS_4arch4Sm80ELb0ELb0ELb1ELb0ELb1ELb0ELb0ELb0ELi2ELi4ELi4ELi4ELb0EEENS1_21CollectiveEpilogueBwdISA_SB_SD_Li256ELb0ELb0ELi2EEENS1_19SingleTileSchedulerILb0ELb0ELb0ELi128EEEEEEEEEvNT_6ParamsE$_ZN4cute3eso3ESOILb0ELb0EJNS_6LayoutINS_5tupleIJNS3_IJNS_1CILi2EEES5_S5_EEES5_NS3_IJS5_S5_EEEEEENS3_IJNS3_IJNS4_ILi1EEENS4_ILi512EEEiEEENS4_ILi4096EEENS3_IJiiEEEEEEEEjEEC2ERKSF_RKj:
        /* <DEDUP_REMOVED lines=10> */
        .type           $_ZN7cutlass13device_kernelIN5flash19enable_sm80_to_sm89INS1_16FlashAttnBwdSm80INS1_25CollectiveMainloopBwdSm80ILi2ELi2EN4cute5tupleIJNS5_1CILi128EEES8_NS7_ILi64EEEEEENS_6half_tEfNS_4arch4Sm80ELb0ELb0ELb1ELb0ELb1ELb0ELb0ELb0ELi2ELi4ELi4ELi4ELb0EEENS1_21CollectiveEpilogueBwdISA_SB_SD_Li256ELb0ELb0ELi2EEENS1_19SingleTileSchedulerILb0ELb0ELb0ELi128EEEEEEEEEvNT_6ParamsE$_ZN4cute3eso3ESOILb0ELb0EJNS_6LayoutINS_5tupleIJNS3_IJNS_1CILi8EEENS4_ILi1EEEEEENS3_IJNS4_ILi2EEEEEEEEENS3_IJNS3_IJS6_NS4_ILi0EEEEEENS3_IJiEEEEEEEENS_10ViewEngineINS_8smem_ptrIPN7cutlass6half_tEEEEEEEC2ERKSF_RKSM_,@function
        .size           $_ZN7cutlass13device_kernelIN5flash19enable_sm80_to_sm89INS1_16FlashAttnBwdSm80INS1_25CollectiveMainloopBwdSm80ILi2ELi2EN4cute5tupleIJNS5_1CILi128EEES8_NS7_ILi64EEEEEENS_6half_tEfNS_4arch4Sm80ELb0ELb0ELb1ELb0ELb1ELb0ELb0ELb0ELi2ELi4ELi4ELi4ELb0EEENS1_21CollectiveEpilogueBwdISA_SB_SD_Li256ELb0ELb0ELi2EEENS1_19SingleTileSchedulerILb0ELb0ELb0ELi128EEEEEEEEEvNT_6ParamsE$_ZN4cute3eso3ESOILb0ELb0EJNS_6LayoutINS_5tupleIJNS3_IJNS_1CILi8EEENS4_ILi1EEEEEENS3_IJNS4_ILi2EEEEEEEEENS3_IJNS3_IJS6_NS4_ILi0EEEEEENS3_IJiEEEEEEEENS_10ViewEngineINS_8smem_ptrIPN7cutlass6half_tEEEEEEEC2ERKSF_RKSM_,($_ZN7cutlass13device_kernelIN5flash19enable_sm80_to_sm89INS1_16FlashAttnBwdSm80INS1_25CollectiveMainloopBwdSm80ILi2ELi2EN4cute5tupleIJNS5_1CILi128EEES8_NS7_ILi64EEEEEENS_6half_tEfNS_4arch4Sm80ELb0ELb0ELb1ELb0ELb1ELb0ELb0ELb0ELi2ELi4ELi4ELi4ELb0EEENS1_21CollectiveEpilogueBwdISA_SB_SD_Li256ELb0ELb0ELi2EEENS1_19SingleTileSchedulerILb0ELb0ELb0ELi128EEEEEEEEEvNT_6ParamsE$_ZN4cute3eso3ESOILb0ELb0EJNS_6LayoutINS_5tupleIJNS3_IJNS_1CILi8EEENS4_ILi1EEEEEENS4_ILi2EEEEEENS3_IJNS3_IJS6_NS4_ILi0EEEEEEiEEEEENS_10ViewEngineINS_8smem_ptrIPN7cutlass6half_tEEEEEEEC2ERKSD_RKSK_ - $_ZN7cutlass13device_kernelIN5flash19enable_sm80_to_sm89INS1_16FlashAttnBwdSm80INS1_25CollectiveMainloopBwdSm80ILi2ELi2EN4cute5tupleIJNS5_1CILi128EEES8_NS7_ILi64EEEEEENS_6half_tEfNS_4arch4Sm80ELb0ELb0ELb1ELb0ELb1ELb0ELb0ELb0ELi2ELi4ELi4ELi4ELb0EEENS1_21CollectiveEpilogueBwdISA_SB_SD_Li256ELb0ELb0ELi2EEENS1_19SingleTileSchedulerILb0ELb0ELb0ELi128EEEEEEEEEvNT_6ParamsE$_ZN4cute3eso3ESOILb0ELb0EJNS_6LayoutINS_5tupleIJNS3_IJNS_1CILi8EEENS4_ILi1EEEEEENS3_IJNS4_ILi2EEEEEEEEENS3_IJNS3_IJS6_NS4_ILi0EEEEEENS3_IJiEEEEEEEENS_10ViewEngineINS_8smem_ptrIPN7cutlass6half_tEEEEEEEC2ERKSF_RKSM_)
$_ZN7cutlass13device_kernelIN5flash19enable_sm80_to_sm89INS1_16FlashAttnBwdSm80INS1_25CollectiveMainloopBwdSm80ILi2ELi2EN4cute5tupleIJNS5_1CILi128EEES8_NS7_ILi64EEEEEENS_6half_tEfNS_4arch4Sm80ELb0ELb0ELb1ELb0ELb1ELb0ELb0ELb0ELi2ELi4ELi4ELi4ELb0EEENS1_21CollectiveEpilogueBwdISA_SB_SD_Li256ELb0ELb0ELi2EEENS1_19SingleTileSchedulerILb0ELb0ELb0ELi128EEEEEEEEEvNT_6ParamsE$_ZN4cute3eso3ESOILb0ELb0EJNS_6LayoutINS_5tupleIJNS3_IJNS_1CILi8EEENS4_ILi1EEEEEENS3_IJNS4_ILi2EEEEEEEEENS3_IJNS3_IJS6_NS4_ILi0EEEEEENS3_IJiEEEEEEEENS_10ViewEngineINS_8smem_ptrIPN7cutlass6half_tEEEEEEEC2ERKSF_RKSM_:
[----:B------:R-:W-:Y:S02]  /*5fa0*/  IADD3 R37, R92, -c[0x0][0x20], RZ ;  /* 0x800008005c257a10 */ /* 0x000fe40007ffe0ff */
[----:B------:R-:W-:-:S03]  /*5fb0*/  IADD3 R36, R93, -c[0x0][0x20], RZ ;  /* 0x800008005d247a10 */ /* 0x000fc60007ffe0ff */
[----:B------:R1:W-:Y:S04]  /*5fc0*/  STL [R37], R40 ;  /* 0x0000002825007387 */ /* 0x0003e80000100800 */
[----:B------:R-:W2:Y:S01]  /*5fd0*/  LDL.64 R42, [R36] ;  /* 0x00000000242a7983 */ /* 0x000ea20000100a00 */
[----:B------:R-:W-:-:S03]  /*5fe0*/  IMAD.MOV.U32 R39, RZ, RZ, 0x0 ;  /* 0x00000000ff277424 */ /* 0x000fc600078e00ff */
[----:B--2---:R1:W-:Y:S01]  /*5ff0*/  STL.64 [R37+0x8], R42 ;  /* 0x0000082a25007387 */ /* 0x0043e20000100a00 */
[----:B------:R-:W-:Y:S05]  /*6000*/  RET.REL.NODEC R38 `(_ZN7cutlass13device_kernelIN5flash19enable_sm80_to_sm89INS1_16FlashAttnBwdSm80INS1_25CollectiveMainloopBwdSm80ILi2ELi2EN4cute5tupleIJNS5_1CILi128EEES8_NS7_ILi64EEEEEENS_6half_tEfNS_4arch4Sm80ELb0ELb0ELb1ELb0ELb1ELb0ELb0ELb0ELi2ELi4ELi4ELi4ELb0EEENS1_21CollectiveEpilogueBwdISA_SB_SD_Li256ELb0ELb0ELi2EEENS1_19SingleTileSchedulerILb0ELb0ELb0ELi128EEEEEEEEEvNT_6ParamsE) ;  /* 0xffff9ff026007950 */ /* 0x000fea0003c3ffff */
        .type           $_ZN7cutlass13device_kernelIN5flash19enable_sm80_to_sm89INS1_16FlashAttnBwdSm80INS1_25CollectiveMainloopBwdSm80ILi2ELi2EN4cute5tupleIJNS5_1CILi128EEES8_NS7_ILi64EEEEEENS_6half_tEfNS_4arch4Sm80ELb0ELb0ELb1ELb0ELb1ELb0ELb0ELb0ELi2ELi4ELi4ELi4ELb0EEENS1_21CollectiveEpilogueBwdISA_SB_SD_Li256ELb0ELb0ELi2EEENS1_19SingleTileSchedulerILb0ELb0ELb0ELi128EEEEEEEEEvNT_6ParamsE$_ZN4cute3eso3ESOILb0ELb0EJNS_6LayoutINS_5tupleIJNS3_IJNS_1CILi8EEENS4_ILi1EEEEEENS4_ILi2EEEEEENS3_IJNS3_IJS6_NS4_ILi0EEEEEEiEEEEENS_10ViewEngineINS_8smem_ptrIPN7cutlass6half_tEEEEEEEC2ERKSD_RKSK_,@function
        .size           $_ZN7cutlass13device_kernelIN5flash19enable_sm80_to_sm89INS1_16FlashAttnBwdSm80INS1_25CollectiveMainloopBwdSm80ILi2ELi2EN4cute5tupleIJNS5_1CILi128EEES8_NS7_ILi64EEEEEENS_6half_tEfNS_4arch4Sm80ELb0ELb0ELb1ELb0ELb1ELb0ELb0ELb0ELi2ELi4ELi4ELi4ELb0EEENS1_21CollectiveEpilogueBwdISA_SB_SD_Li256ELb0ELb0ELi2EEENS1_19SingleTileSchedulerILb0ELb0ELb0ELi128EEEEEEEEEvNT_6ParamsE$_ZN4cute3eso3ESOILb0ELb0EJNS_6LayoutINS_5tupleIJNS3_IJNS_1CILi8EEENS4_ILi1EEEEEENS4_ILi2EEEEEENS3_IJNS3_IJS6_NS4_ILi0EEEEEEiEEEEENS_10ViewEngineINS_8smem_ptrIPN7cutlass6half_tEEEEEEEC2ERKSD_RKSK_,($_ZN7cutlass13device_kernelIN5flash19enable_sm80_to_sm89INS1_16FlashAttnBwdSm80INS1_25CollectiveMainloopBwdSm80ILi2ELi2EN4cute5tupleIJNS5_1CILi128EEES8_NS7_ILi64EEEEEENS_6half_tEfNS_4arch4Sm80ELb0ELb0ELb1ELb0ELb1ELb0ELb0ELb0ELi2ELi4ELi4ELi4ELb0EEENS1_21CollectiveEpilogueBwdISA_SB_SD_Li256ELb0ELb0ELi2EEENS1_19SingleTileSchedulerILb0ELb0ELb0ELi128EEEEEEEEEvNT_6ParamsE$_ZN4cute3eso3ESOILb0ELb0EJNS_6LayoutINS_5tupleIJNS3_IJNS_1CILi8EEENS4_ILi1EEEEEENS4_ILi2EEEEEENS3_IJNS3_IJS6_NS4_ILi0EEEEEEiEEEEEiEEC2ERKSD_RKi - $_ZN7cutlass13device_kernelIN5flash19enable_sm80_to_sm89INS1_16FlashAttnBwdSm80INS1_25CollectiveMainloopBwdSm80ILi2ELi2EN4cute5tupleIJNS5_1CILi128EEES8_NS7_ILi64EEEEEENS_6half_tEfNS_4arch4Sm80ELb0ELb0ELb1ELb0ELb1ELb0ELb0ELb0ELi2ELi4ELi4ELi4ELb0EEENS1_21CollectiveEpilogueBwdISA_SB_SD_Li256ELb0ELb0ELi2EEENS1_19SingleTileSchedulerILb0ELb0ELb0ELi128EEEEEEEEEvNT_6ParamsE$_ZN4cute3eso3ESOILb0ELb0EJNS_6LayoutINS_5tupleIJNS3_IJNS_1CILi8EEENS4_ILi1EEEEEENS4_ILi2EEEEEENS3_IJNS3_IJS6_NS4_ILi0EEEEEEiEEEEENS_10ViewEngineINS_8smem_ptrIPN7cutlass6half_tEEEEEEEC2ERKSD_RKSK_)
$_ZN7cutlass13device_kernelIN5flash19enable_sm80_to_sm89INS1_16FlashAttnBwdSm80INS1_25CollectiveMainloopBwdSm80ILi2ELi2EN4cute5tupleIJNS5_1CILi128EEES8_NS7_ILi64EEEEEENS_6half_tEfNS_4arch4Sm80ELb0ELb0ELb1ELb0ELb1ELb0ELb0ELb0ELi2ELi4ELi4ELi4ELb0EEENS1_21CollectiveEpilogueBwdISA_SB_SD_Li256ELb0ELb0ELi2EEENS1_19SingleTileSchedulerILb0ELb0ELb0ELi128EEEEEEEEEvNT_6ParamsE$_ZN4cute3eso3ESOILb0ELb0EJNS_6LayoutINS_5tupleIJNS3_IJNS_1CILi8EEENS4_ILi1EEEEEENS4_ILi2EEEEEENS3_IJNS3_IJS6_NS4_ILi0EEEEEEiEEEEENS_10ViewEngineINS_8smem_ptrIPN7cutlass6half_tEEEEEEEC2ERKSD_RKSK_:
[----:B------:R-:W-:Y:S02]  /*6010*/  IADD3 R3, R92, -c[0x0][0x20], RZ ;  /* 0x800008005c037a10 */ /* 0x000fe40007ffe0ff */
[----:B------:R-:W-:-:S03]  /*6020*/  IADD3 R2, R93, -c[0x0][0x20], RZ ;  /* 0x800008005d027a10 */ /* 0x000fc60007ffe0ff */
[----:B------:R1:W-:Y:S04]  /*6030*/  STL [R3], R36 ;  /* 0x0000002403007387 */ /* 0x0003e80000100800 */
[----:B------:R-:W2:Y:S01]  /*6040*/  LDL.64 R42, [R2] ;  /* 0x00000000022a7983 */ /* 0x000ea20000100a00 */
[----:B------:R-:W-:-:S03]  /*6050*/  IMAD.MOV.U32 R39, RZ, RZ, 0x0 ;  /* 0x00000000ff277424 */ /* 0x000fc600078e00ff */
[----:B--2---:R1:W-:Y:S01]  /*6060*/  STL.64 [R3+0x8], R42 ;  /* 0x0000082a03007387 */ /* 0x0043e20000100a00 */
[----:B------:R-:W-:Y:S05]  /*6070*/  RET.REL.NODEC R38 `(_ZN7cutlass13device_kernelIN5flash19enable_sm80_to_sm89INS1_16FlashAttnBwdSm80INS1_25CollectiveMainloopBwdSm80ILi2ELi2EN4cute5tupleIJNS5_1CILi128EEES8_NS7_ILi64EEEEEENS_6half_tEfNS_4arch4Sm80ELb0ELb0ELb1ELb0ELb1ELb0ELb0ELb0ELi2ELi4ELi4ELi4ELb0EEENS1_21CollectiveEpilogueBwdISA_SB_SD_Li256ELb0ELb0ELi2EEENS1_19SingleTileSchedulerILb0ELb0ELb0ELi128EEEEEEEEEvNT_6ParamsE) ;  /* 0xffff9f8026007950 */ /* 0x000fea0003c3ffff */
        .type           $_ZN7cutlass13device_kernelIN5flash19enable_sm80_to_sm89INS1_16FlashAttnBwdSm80INS1_25CollectiveMainloopBwdSm80ILi2ELi2EN4cute5tupleIJNS5_1CILi128EEES8_NS7_ILi64EEEEEENS_6half_tEfNS_4arch4Sm80ELb0ELb0ELb1ELb0ELb1ELb0ELb0ELb0ELi2ELi4ELi4ELi4ELb0EEENS1_21CollectiveEpilogueBwdISA_SB_SD_Li256ELb0ELb0ELi2EEENS1_19SingleTileSchedulerILb0ELb0ELb0ELi128EEEEEEEEEvNT_6ParamsE$_ZN4cute3eso3ESOILb0ELb0EJNS_6LayoutINS_5tupleIJNS3_IJNS_1CILi8EEENS4_ILi1EEEEEENS4_ILi2EEEEEENS3_IJNS3_IJS6_NS4_ILi0EEEEEEiEEEEEiEEC2ERKSD_RKi,@function
        .size           $_ZN7cutlass13device_kernelIN5flash19enable_sm80_to_sm89INS1_16FlashAttnBwdSm80INS1_25CollectiveMainloopBwdSm80ILi2ELi2EN4cute5tupleIJNS5_1CILi128EEES8_NS7_ILi64EEEEEENS_6half_tEfNS_4arch4Sm80ELb0ELb0ELb1ELb0ELb1ELb0ELb0ELb0ELi2ELi4ELi4ELi4ELb0EEENS1_21CollectiveEpilogueBwdISA_SB_SD_Li256ELb0ELb0ELi2EEENS1_19SingleTileSchedulerILb0ELb0ELb0ELi128EEEEEEEEEvNT_6ParamsE$_ZN4cute3eso3ESOILb0ELb0EJNS_6LayoutINS_5tupleIJNS3_IJNS_1CILi8EEENS4_ILi1EEEEEENS4_ILi2EEEEEENS3_IJNS3_IJS6_NS4_ILi0EEEEEEiEEEEEiEEC2ERKSD_RKi,($_ZN7cutlass13device_kernelIN5flash19enable_sm80_to_sm89INS1_16FlashAttnBwdSm80INS1_25CollectiveMainloopBwdSm80ILi2ELi2EN4cute5tupleIJNS5_1CILi128EEES8_NS7_ILi64EEEEEENS_6half_tEfNS_4arch4Sm80ELb0ELb0ELb1ELb0ELb1ELb0ELb0ELb0ELi2ELi4ELi4ELi4ELb0EEENS1_21CollectiveEpilogueBwdISA_SB_SD_Li256ELb0ELb0ELi2EEENS1_19SingleTileSchedulerILb0ELb0ELb0ELi128EEEEEEEEEvNT_6ParamsE$_ZN4cute3eso3ESOILb0ELb0EJNS_6LayoutINS_5tupleIJNS3_IJNS_1CILi8EEENS4_ILi1EEEEEENS4_ILi2EEENS3_IJS8_S8_EEEEEENS3_IJNS3_IJS6_NS4_ILi0EEEEEENS4_ILi4096EEENS3_IJiiEEEEEEEENS_10ViewEngineINS_8smem_ptrIPN7cutlass6half_tEEEEEEEC2ERKSG_RKSN_ - $_ZN7cutlass13device_kernelIN5flash19enable_sm80_to_sm89INS1_16FlashAttnBwdSm80INS1_25CollectiveMainloopBwdSm80ILi2ELi2EN4cute5tupleIJNS5_1CILi128EEES8_NS7_ILi64EEEEEENS_6half_tEfNS_4arch4Sm80ELb0ELb0ELb1ELb0ELb1ELb0ELb0ELb0ELi2ELi4ELi4ELi4ELb0EEENS1_21CollectiveEpilogueBwdISA_SB_SD_Li256ELb0ELb0ELi2EEENS1_19SingleTileSchedulerILb0ELb0ELb0ELi128EEEEEEEEEvNT_6ParamsE$_ZN4cute3eso3ESOILb0ELb0EJNS_6LayoutINS_5tupleIJNS3_IJNS_1CILi8EEENS4_ILi1EEEEEENS4_ILi2EEEEEENS3_IJNS3_IJS6_NS4_ILi0EEEEEEiEEEEEiEEC2ERKSD_RKi)
$_ZN7cutlass13device_kernelIN5flash19enable_sm80_to_sm89INS1_16FlashAttnBwdSm80INS1_25CollectiveMainloopBwdSm80ILi2ELi2EN4cute5tupleIJNS5_1CILi128EEES8_NS7_ILi64EEEEEENS_6half_tEfNS_4arch4Sm80ELb0ELb0ELb1ELb0ELb1ELb0ELb0ELb0ELi2ELi4ELi4ELi4ELb0EEENS1_21CollectiveEpilogueBwdISA_SB_SD_Li256ELb0ELb0ELi2EEENS1_19SingleTileSchedulerILb0ELb0ELb0ELi128EEEEEEEEEvNT_6ParamsE$_ZN4cute3eso3ESOILb0ELb0EJNS_6LayoutINS_5tupleIJNS3_IJNS_1CILi8EEENS4_ILi1EEEEEENS4_ILi2EEEEEENS3_IJNS3_IJS6_NS4_ILi0EEEEEEiEEEEEiEEC2ERKSD_RKi:
[----:B------:R-:W-:Y:S02]  /*6080*/  IADD3 R3, R92, -c[0x0][0x20], RZ ;  /* 0x800008005c037a10 */ /* 0x000fe40007ffe0ff */
[----:B------:R-:W-:-:S03]  /*6090*/  IADD3 R2, R93, -c[0x0][0x20], RZ ;  /* 0x800008005d027a10 */ /* 0x000fc60007ffe0ff */
[----:B------:R1:W-:Y:S04]  /*60a0*/  STL [R3], R38 ;  /* 0x0000002603007387 */ /* 0x0003e80000100800 */
[----:B------:R-:W2:Y:S01]  /*60b0*/  LDL R2, [R2] ;  /* 0x0000000002027983 */ /* 0x000ea20000100800 */
[----:B------:R-:W-:-:S03]  /*60c0*/  IMAD.MOV.U32 R37, RZ, RZ, 0x0 ;  /* 0x00000000ff257424 */ /* 0x000fc600078e00ff */
[----:B--2---:R1:W-:Y:S01]  /*60d0*/  STL [R3+0x4], R2 ;  /* 0x0000040203007387 */ /* 0x0043e20000100800 */
[----:B------:R-:W-:Y:S05]  /*60e0*/  RET.REL.NODEC R36 `(_ZN7cutlass13device_kernelIN5flash19enable_sm80_to_sm89INS1_16FlashAttnBwdSm80INS1_25CollectiveMainloopBwdSm80ILi2ELi2EN4cute5tupleIJNS5_1CILi128EEES8_NS7_ILi64EEEEEENS_6half_tEfNS_4arch4Sm80ELb0ELb0ELb1ELb0ELb1ELb0ELb0ELb0ELi2ELi4ELi4ELi4ELb0EEENS1_21CollectiveEpilogueBwdISA_SB_SD_Li256ELb0ELb0ELi2EEENS1_19SingleTileSchedulerILb0ELb0ELb0ELi128EEEEEEEEEvNT_6ParamsE) ;  /* 0xffff9f1024007950 */ /* 0x000fea0003c3ffff */
        .type           $_ZN7cutlass13device_kernelIN5flash19enable_sm80_to_sm89INS1_16FlashAttnBwdSm80INS1_25CollectiveMainloopBwdSm80ILi2ELi2EN4cute5tupleIJNS5_1CILi128EEES8_NS7_ILi64EEEEEENS_6half_tEfNS_4arch4Sm80ELb0ELb0ELb1ELb0ELb1ELb0ELb0ELb0ELi2ELi4ELi4ELi4ELb0EEENS1_21CollectiveEpilogueBwdISA_SB_SD_Li256ELb0ELb0ELi2EEENS1_19SingleTileSchedulerILb0ELb0ELb0ELi128EEEEEEEEEvNT_6ParamsE$_ZN4cute3eso3ESOILb0ELb0EJNS_6LayoutINS_5tupleIJNS3_IJNS_1CILi8EEENS4_ILi1EEEEEENS4_ILi2EEENS3_IJS8_S8_EEEEEENS3_IJNS3_IJS6_NS4_ILi0EEEEEENS4_ILi4096EEENS3_IJiiEEEEEEEENS_10ViewEngineINS_8smem_ptrIPN7cutlass6half_tEEEEEEEC2ERKSG_RKSN_,@function
        .size           $_ZN7cutlass13device_kernelIN5flash19enable_sm80_to_sm89INS1_16FlashAttnBwdSm80INS1_25CollectiveMainloopBwdSm80ILi2ELi2EN4cute5tupleIJNS5_1CILi128EEES8_NS7_ILi64EEEEEENS_6half_tEfNS_4arch4Sm80ELb0ELb0ELb1ELb0ELb1ELb0ELb0ELb0ELi2ELi4ELi4ELi4ELb0EEENS1_21CollectiveEpilogueBwdISA_SB_SD_Li256ELb0ELb0ELi2EEENS1_19SingleTileSchedulerILb0ELb0ELb0ELi128EEEEEEEEEvNT_6ParamsE$_ZN4cute3eso3ESOILb0ELb0EJNS_6LayoutINS_5tupleIJNS3_IJNS_1CILi8EEENS4_ILi1EEEEEENS4_ILi2EEENS3_IJS8_S8_EEEEEENS3_IJNS3_IJS6_NS4_ILi0EEEEEENS4_ILi4096EEENS3_IJiiEEEEEEEENS_10ViewEngineINS_8smem_ptrIPN7cutlass6half_tEEEEEEEC2ERKSG_RKSN_,($_ZN7cutlass13device_kernelIN5flash19enable_sm80_to_sm89INS1_16FlashAttnBwdSm80INS1_25CollectiveMainloopBwdSm80ILi2ELi2EN4cute5tupleIJNS5_1CILi128EEES8_NS7_ILi64EEEEEENS_6half_tEfNS_4arch4Sm80ELb0ELb0ELb1ELb0ELb1ELb0ELb0ELb0ELi2ELi4ELi4ELi4ELb0EEENS1_21CollectiveEpilogueBwdISA_SB_SD_Li256ELb0ELb0ELi2EEENS1_19SingleTileSchedulerILb0ELb0ELb0ELi128EEEEEEEEEvNT_6ParamsE$_ZN4cute3eso3ESOILb0ELb0EJNS_6LayoutINS_5tupleIJNS3_IJNS_1CILi8EEENS4_ILi1EEEEEENS4_ILi2EEENS3_IJS8_S8_EEEEEENS3_IJNS3_IJS6_NS4_ILi0EEEEEENS4_ILi4096EEENS3_IJiiEEEEEEEEiEEC2ERKSG_RKi - $_ZN7cutlass13device_kernelIN5flash19enable_sm80_to_sm89INS1_16FlashAttnBwdSm80INS1_25CollectiveMainloopBwdSm80ILi2ELi2EN4cute5tupleIJNS5_1CILi128EEES8_NS7_ILi64EEEEEENS_6half_tEfNS_4arch4Sm80ELb0ELb0ELb1ELb0ELb1ELb0ELb0ELb0ELi2ELi4ELi4ELi4ELb0EEENS1_21CollectiveEpilogueBwdISA_SB_SD_Li256ELb0ELb0ELi2EEENS1_19SingleTileSchedulerILb0ELb0ELb0ELi128EEEEEEEEEvNT_6ParamsE$_ZN4cute3eso3ESOILb0ELb0EJNS_6LayoutINS_5tupleIJNS3_IJNS_1CILi8EEENS4_ILi1EEEEEENS4_ILi2EEENS3_IJS8_S8_EEEEEENS3_IJNS3_IJS6_NS4_ILi0EEEEEENS4_ILi4096EEENS3_IJiiEEEEEEEENS_10ViewEngineINS_8smem_ptrIPN7cutlass6half_tEEEEEEEC2ERKSG_RKSN_)
$_ZN7cutlass13device_kernelIN5flash19enable_sm80_to_sm89INS1_16FlashAttnBwdSm80INS1_25CollectiveMainloopBwdSm80ILi2ELi2EN4cute5tupleIJNS5_1CILi128EEES8_NS7_ILi64EEEEEENS_6half_tEfNS_4arch4Sm80ELb0ELb0ELb1ELb0ELb1ELb0ELb0ELb0ELi2ELi4ELi4ELi4ELb0EEENS1_21CollectiveEpilogueBwdISA_SB_SD_Li256ELb0ELb0ELi2EEENS1_19SingleTileSchedulerILb0ELb0ELb0ELi128EEEEEEEEEvNT_6ParamsE$_ZN4cute3eso3ESOILb0ELb0EJNS_6LayoutINS_5tupleIJNS3_IJNS_1CILi8EEENS4_ILi1EEEEEENS4_ILi2EEENS3_IJS8_S8_EEEEEENS3_IJNS3_IJS6_NS4_ILi0EEEEEENS4_ILi4096EEENS3_IJiiEEEEEEEENS_10ViewEngineINS_8smem_ptrIPN7cutlass6half_tEEEEEEEC2ERKSG_RKSN_:
[----:B------:R-:W-:Y:S02]  /*60f0*/  IADD3 R3, R62, -c[0x0][0x20], RZ ;  /* 0x800008003e037a10 */ /* 0x000fe40007ffe0ff */
[----:B------:R-:W-:-:S03]  /*6100*/  IADD3 R2, R61, -c[0x0][0x20], RZ ;  /* 0x800008003d027a10 */ /* 0x000fc60007ffe0ff */
[----:B------:R1:W-:Y:S04]  /*6110*/  STL.64 [R3], R4 ;  /* 0x0000000403007387 */ /* 0x0003e80000100a00 */
[----:B------:R-:W2:Y:S01]  /*6120*/  LDL.64 R12, [R2] ;  /* 0x00000000020c7983 */ /* 0x000ea20000100a00 */
[----:B------:R-:W-:-:S03]  /*6130*/  IMAD.MOV.U32 R7, RZ, RZ, 0x0 ;  /* 0x00000000ff077424 */ /* 0x000fc600078e00ff */
[----:B--2---:R1:W-:Y:S01]  /*6140*/  STL.64 [R3+0x8], R12 ;  /* 0x0000080c03007387 */ /* 0x0043e20000100a00 */
[----:B------:R-:W-:Y:S05]  /*6150*/  RET.REL.NODEC R6 `(_ZN7cutlass13device_kernelIN5flash19enable_sm80_to_sm89INS1_16FlashAttnBwdSm80INS1_25CollectiveMainloopBwdSm80ILi2ELi2EN4cute5tupleIJNS5_1CILi128EEES8_NS7_ILi64EEEEEENS_6half_tEfNS_4arch4Sm80ELb0ELb0ELb1ELb0ELb1ELb0ELb0ELb0ELi2ELi4ELi4ELi4ELb0EEENS1_21CollectiveEpilogueBwdISA_SB_SD_Li256ELb0ELb0ELi2EEENS1_19SingleTileSchedulerILb0ELb0ELb0ELi128EEEEEEEEEvNT_6ParamsE) ;  /* 0xffff9ea006007950 */ /* 0x000fea0003c3ffff */
        .type           $_ZN7cutlass13device_kernelIN5flash19enable_sm80_to_sm89INS1_16FlashAttnBwdSm80INS1_25CollectiveMainloopBwdSm80ILi2ELi2EN4cute5tupleIJNS5_1CILi128EEES8_NS7_ILi64EEEEEENS_6half_tEfNS_4arch4Sm80ELb0ELb0ELb1ELb0ELb1ELb0ELb0ELb0ELi2ELi4ELi4ELi4ELb0EEENS1_21CollectiveEpilogueBwdISA_SB_SD_Li256ELb0ELb0ELi2EEENS1_19SingleTileSchedulerILb0ELb0ELb0ELi128EEEEEEEEEvNT_6ParamsE$_ZN4cute3eso3ESOILb0ELb0EJNS_6LayoutINS_5tupleIJNS3_IJNS_1CILi8EEENS4_ILi1EEEEEENS4_ILi2EEENS3_IJS8_S8_EEEEEENS3_IJNS3_IJS6_NS4_ILi0EEEEEENS4_ILi4096EEENS3_IJiiEEEEEEEEiEEC2ERKSG_RKi,@function
        .size           $_ZN7cutlass13device_kernelIN5flash19enable_sm80_to_sm89INS1_16FlashAttnBwdSm80INS1_25CollectiveMainloopBwdSm80ILi2ELi2EN4cute5tupleIJNS5_1CILi128EEES8_NS7_ILi64EEEEEENS_6half_tEfNS_4arch4Sm80ELb0ELb0ELb1ELb0ELb1ELb0ELb0ELb0ELi2ELi4ELi4ELi4ELb0EEENS1_21CollectiveEpilogueBwdISA_SB_SD_Li256ELb0ELb0ELi2EEENS1_19SingleTileSchedulerILb0ELb0ELb0ELi128EEEEEEEEEvNT_6ParamsE$_ZN4cute3eso3ESOILb0ELb0EJNS_6LayoutINS_5tupleIJNS3_IJNS_1CILi8EEENS4_ILi1EEEEEENS4_ILi2EEENS3_IJS8_S8_EEEEEENS3_IJNS3_IJS6_NS4_ILi0EEEEEENS4_ILi4096EEENS3_IJiiEEEEEEEEiEEC2ERKSG_RKi,($_ZN7cutlass13device_kernelIN5flash19enable_sm80_to_sm89INS1_16FlashAttnBwdSm80INS1_25CollectiveMainloopBwdSm80ILi2ELi2EN4cute5tupleIJNS5_1CILi128EEES8_NS7_ILi64EEEEEENS_6half_tEfNS_4arch4Sm80ELb0ELb0ELb1ELb0ELb1ELb0ELb0ELb0ELi2ELi4ELi4ELi4ELb0EEENS1_21CollectiveEpilogueBwdISA_SB_SD_Li256ELb0ELb0ELi2EEENS1_19SingleTileSchedulerILb0ELb0ELb0ELi128EEEEEEEEEvNT_6ParamsE$_ZN4cute3eso3ESOILb0ELb0EJNS_6LayoutINS_5tupleIJNS3_IJNS_1CILi8EEENS4_ILi1EEEEEENS4_ILi2EEES5_EEENS3_IJNS3_IJS6_NS4_ILi0EEEEEEiNS4_ILi1024EEEEEEEENS_10ViewEngineINS_8smem_ptrIPN7cutlass6half_tEEEEEEEC2ERKSE_RKSL_ - $_ZN7cutlass13device_kernelIN5flash19enable_sm80_to_sm89INS1_16FlashAttnBwdSm80INS1_25CollectiveMainloopBwdSm80ILi2ELi2EN4cute5tupleIJNS5_1CILi128EEES8_NS7_ILi64EEEEEENS_6half_tEfNS_4arch4Sm80ELb0ELb0ELb1ELb0ELb1ELb0ELb0ELb0ELi2ELi4ELi4ELi4ELb0EEENS1_21CollectiveEpilogueBwdISA_SB_SD_Li256ELb0ELb0ELi2EEENS1_19SingleTileSchedulerILb0ELb0ELb0ELi128EEEEEEEEEvNT_6ParamsE$_ZN4cute3eso3ESOILb0ELb0EJNS_6LayoutINS_5tupleIJNS3_IJNS_1CILi8EEENS4_ILi1EEEEEENS4_ILi2EEENS3_IJS8_S8_EEEEEENS3_IJNS3_IJS6_NS4_ILi0EEEEEENS4_ILi4096EEENS3_IJiiEEEEEEEEiEEC2ERKSG_RKi)
$_ZN7cutlass13device_kernelIN5flash19enable_sm80_to_sm89INS1_16FlashAttnBwdSm80INS1_25CollectiveMainloopBwdSm80ILi2ELi2EN4cute5tupleIJNS5_1CILi128EEES8_NS7_ILi64EEEEEENS_6half_tEfNS_4arch4Sm80ELb0ELb0ELb1ELb0ELb1ELb0ELb0ELb0ELi2ELi4ELi4ELi4ELb0EEENS1_21CollectiveEpilogueBwdISA_SB_SD_Li256ELb0ELb0ELi2EEENS1_19SingleTileSchedulerILb0ELb0ELb0ELi128EEEEEEEEEvNT_6ParamsE$_ZN4cute3eso3ESOILb0ELb0EJNS_6LayoutINS_5tupleIJNS3_IJNS_1CILi8EEENS4_ILi1EEEEEENS4_ILi2EEENS3_IJS8_S8_EEEEEENS3_IJNS3_IJS6_NS4_ILi0EEEEEENS4_ILi4096EEENS3_IJiiEEEEEEEEiEEC2ERKSG_RKi:
[----:B------:R-:W-:Y:S02]  /*6160*/  IADD3 R5, R62, -c[0x0][0x20], RZ ;  /* 0x800008003e057a10 */ /* 0x000fe40007ffe0ff */
[----:B------:R-:W-:-:S03]  /*6170*/  IADD3 R4, R61, -c[0x0][0x20], RZ ;  /* 0x800008003d047a10 */ /* 0x000fc60007ffe0ff */
[----:B------:R1:W-:Y:S04]  /*6180*/  STL [R5], R2 ;  /* 0x0000000205007387 */ /* 0x0003e80000100800 */
[----:B------:R1:W-:Y:S04]  /*6190*/  STL [R5+0x4], R3 ;  /* 0x0000040305007387 */ /* 0x0003e80000100800 */
[----:B------:R-:W2:Y:S01]  /*61a0*/  LDL R4, [R4] ;  /* 0x0000000004047983 */ /* 0x000ea20000100800 */
[----:B------:R-:W-:-:S03]  /*61b0*/  IMAD.MOV.U32 R7, RZ, RZ, 0x0 ;  /* 0x00000000ff077424 */ /* 0x000fc600078e00ff */
[----:B--2---:R1:W-:Y:S01]  /*61c0*/  STL [R5+0x8], R4 ;  /* 0x0000080405007387 */ /* 0x0043e20000100800 */
[----:B------:R-:W-:Y:S05]  /*61d0*/  RET.REL.NODEC R6 `(_ZN7cutlass13device_kernelIN5flash19enable_sm80_to_sm89INS1_16FlashAttnBwdSm80INS1_25CollectiveMainloopBwdSm80ILi2ELi2EN4cute5tupleIJNS5_1CILi128EEES8_NS7_ILi64EEEEEENS_6half_tEfNS_4arch4Sm80ELb0ELb0ELb1ELb0ELb1ELb0ELb0ELb0ELi2ELi4ELi4ELi4ELb0EEENS1_21CollectiveEpilogueBwdISA_SB_SD_Li256ELb0ELb0ELi2EEENS1_19SingleTileSchedulerILb0ELb0ELb0ELi128EEEEEEEEEvNT_6ParamsE) ;  /* 0xffff9e2006007950 */ /* 0x000fea0003c3ffff */
        .type           $_ZN7cutlass13device_kernelIN5flash19enable_sm80_to_sm89INS1_16FlashAttnBwdSm80INS1_25CollectiveMainloopBwdSm80ILi2ELi2EN4cute5tupleIJNS5_1CILi128EEES8_NS7_ILi64EEEEEENS_6half_tEfNS_4arch4Sm80ELb0ELb0ELb1ELb0ELb1ELb0ELb0ELb0ELi2ELi4ELi4ELi4ELb0EEENS1_21CollectiveEpilogueBwdISA_SB_SD_Li256ELb0ELb0ELi2EEENS1_19SingleTileSchedulerILb0ELb0ELb0ELi128EEEEEEEEEvNT_6ParamsE$_ZN4cute3eso3ESOILb0ELb0EJNS_6LayoutINS_5tupleIJNS3_IJNS_1CILi8EEENS4_ILi1EEEEEENS4_ILi2EEES5_EEENS3_IJNS3_IJS6_NS4_ILi0EEEEEEiNS4_ILi1024EEEEEEEENS_10ViewEngineINS_8smem_ptrIPN7cutlass6half_tEEEEEEEC2ERKSE_RKSL_,@function
        .size           $_ZN7cutlass13device_kernelIN5flash19enable_sm80_to_sm89INS1_16FlashAttnBwdSm80INS1_25CollectiveMainloopBwdSm80ILi2ELi2EN4cute5tupleIJNS5_1CILi128EEES8_NS7_ILi64EEEEEENS_6half_tEfNS_4arch4Sm80ELb0ELb0ELb1ELb0ELb1ELb0ELb0ELb0ELi2ELi4ELi4ELi4ELb0EEENS1_21CollectiveEpilogueBwdISA_SB_SD_Li256ELb0ELb0ELi2EEENS1_19SingleTileSchedulerILb0ELb0ELb0ELi128EEEEEEEEEvNT_6ParamsE$_ZN4cute3eso3ESOILb0ELb0EJNS_6LayoutINS_5tupleIJNS3_IJNS_1CILi8EEENS4_ILi1EEEEEENS4_ILi2EEES5_EEENS3_IJNS3_IJS6_NS4_ILi0EEEEEEiNS4_ILi1024EEEEEEEENS_10ViewEngineINS_8smem_ptrIPN7cutlass6half_tEEEEEEEC2ERKSE_RKSL_,($_ZN7cutlass13device_kernelIN5flash19enable_sm80_to_sm89INS1_16FlashAttnBwdSm80INS1_25CollectiveMainloopBwdSm80ILi2ELi2EN4cute5tupleIJNS5_1CILi128EEES8_NS7_ILi64EEEEEENS_6half_tEfNS_4arch4Sm80ELb0ELb0ELb1ELb0ELb1ELb0ELb0ELb0ELi2ELi4ELi4ELi4ELb0EEENS1_21CollectiveEpilogueBwdISA_SB_SD_Li256ELb0ELb0ELi2EEENS1_19SingleTileSchedulerILb0ELb0ELb0ELi128EEEEEEEEEvNT_6ParamsE$_ZN4cute3eso3ESOILb0ELb0EJNS_6LayoutINS_5tupleIJNS3_IJNS_1CILi8EEENS4_ILi1EEEEEENS4_ILi2EEES5_EEENS3_IJNS3_IJS6_NS4_ILi0EEEEEEiNS4_ILi1024EEEEEEEEiEEC2ERKSE_RKi - $_ZN7cutlass13device_kernelIN5flash19enable_sm80_to_sm89INS1_16FlashAttnBwdSm80INS1_25CollectiveMainloopBwdSm80ILi2ELi2EN4cute5tupleIJNS5_1CILi128EEES8_NS7_ILi64EEEEEENS_6half_tEfNS_4arch4Sm80ELb0ELb0ELb1ELb0ELb1ELb0ELb0ELb0ELi2ELi4ELi4ELi4ELb0EEENS1_21CollectiveEpilogueBwdISA_SB_SD_Li256ELb0ELb0ELi2EEENS1_19SingleTileSchedulerILb0ELb0ELb0ELi128EEEEEEEEEvNT_6ParamsE$_ZN4cute3eso3ESOILb0ELb0EJNS_6LayoutINS_5tupleIJNS3_IJNS_1CILi8EEENS4_ILi1EEEEEENS4_ILi2EEES5_EEENS3_IJNS3_IJS6_NS4_ILi0EEEEEEiNS4_ILi1024EEEEEEEENS_10ViewEngineINS_8smem_ptrIPN7cutlass6half_tEEEEEEEC2ERKSE_RKSL_)
$_ZN7cutlass13device_kernelIN5flash19enable_sm80_to_sm89INS1_16FlashAttnBwdSm80INS1_25CollectiveMainloopBwdSm80ILi2ELi2EN4cute5tupleIJNS5_1CILi128EEES8_NS7_ILi64EEEEEENS_6half_tEfNS_4arch4Sm80ELb0ELb0ELb1ELb0ELb1ELb0ELb0ELb0ELi2ELi4ELi4ELi4ELb0EEENS1_21CollectiveEpilogueBwdISA_SB_SD_Li256ELb0ELb0ELi2EEENS1_19SingleTileSchedulerILb0ELb0ELb0ELi128EEEEEEEEEvNT_6ParamsE$_ZN4cute3eso3ESOILb0ELb0EJNS_6LayoutINS_5tupleIJNS3_IJNS_1CILi8EEENS4_ILi1EEEEEENS4_ILi2EEES5_EEENS3_IJNS3_IJS6_NS4_ILi0EEEEEEiNS4_ILi1024EEEEEEEENS_10ViewEngineINS_8smem_ptrIPN7cutlass6half_tEEEEEEEC2ERKSE_RKSL_:
[----:B------:R-:W-:Y:S02]  /*61e0*/  IADD3 R2, R62, -c[0x0][0x20], RZ ;  /* 0x800008003e027a10 */ /* 0x000fe40007ffe0ff */
[----:B------:R-:W-:-:S03]  /*61f0*/  IADD3 R0, R0, -c[0x0][0x20], RZ ;  /* 0x8000080000007a10 */ /* 0x000fc60007ffe0ff */
[----:B------:R1:W-:Y:S04]  /*6200*/  STL [R2], R3 ;  /* 0x0000000302007387 */ /* 0x0003e80000100800 */
[----:B------:R-:W2:Y:S01]  /*6210*/  LDL.64 R10, [R0] ;  /* 0x00000000000a7983 */ /* 0x000ea20000100a00 */
[----:B------:R-:W-:-:S03]  /*6220*/  IMAD.MOV.U32 R5, RZ, RZ, 0x0 ;  /* 0x00000000ff057424 */ /* 0x000fc600078e00ff */
[----:B--2---:R1:W-:Y:S01]  /*6230*/  STL.64 [R2+0x8], R10 ;  /* 0x0000080a02007387 */ /* 0x0043e20000100a00 */
[----:B------:R-:W-:Y:S05]  /*6240*/  RET.REL.NODEC R4 `(_ZN7cutlass13device_kernelIN5flash19enable_sm80_to_sm89INS1_16FlashAttnBwdSm80INS1_25CollectiveMainloopBwdSm80ILi2ELi2EN4cute5tupleIJNS5_1CILi128EEES8_NS7_ILi64EEEEEENS_6half_tEfNS_4arch4Sm80ELb0ELb0ELb1ELb0ELb1ELb0ELb0ELb0ELi2ELi4ELi4ELi4ELb0EEENS1_21CollectiveEpilogueBwdISA_SB_SD_Li256ELb0ELb0ELi2EEENS1_19SingleTileSchedulerILb0ELb0ELb0ELi128EEEEEEEEEvNT_6ParamsE) ;  /* 0xffff9db004007950 */ /* 0x000fea0003c3ffff */
        .type           $_ZN7cutlass13device_kernelIN5flash19enable_sm80_to_sm89INS1_16FlashAttnBwdSm80INS1_25CollectiveMainloopBwdSm80ILi2ELi2EN4cute5tupleIJNS5_1CILi128EEES8_NS7_ILi64EEEEEENS_6half_tEfNS_4arch4Sm80ELb0ELb0ELb1ELb0ELb1ELb0ELb0ELb0ELi2ELi4ELi4ELi4ELb0EEENS1_21CollectiveEpilogueBwdISA_SB_SD_Li256ELb0ELb0ELi2EEENS1_19SingleTileSchedulerILb0ELb0ELb0ELi128EEEEEEEEEvNT_6ParamsE$_ZN4cute3eso3ESOILb0ELb0EJNS_6LayoutINS_5tupleIJNS3_IJNS_1CILi8EEENS4_ILi1EEEEEENS4_ILi2EEES5_EEENS3_IJNS3_IJS6_NS4_ILi0EEEEEEiNS4_ILi1024EEEEEEEEiEEC2ERKSE_RKi,@function
        .size           $_ZN7cutlass13device_kernelIN5flash19enable_sm80_to_sm89INS1_16FlashAttnBwdSm80INS1_25CollectiveMainloopBwdSm80ILi2ELi2EN4cute5tupleIJNS5_1CILi128EEES8_NS7_ILi64EEEEEENS_6half_tEfNS_4arch4Sm80ELb0ELb0ELb1ELb0ELb1ELb0ELb0ELb0ELi2ELi4ELi4ELi4ELb0EEENS1_21CollectiveEpilogueBwdISA_SB_SD_Li256ELb0ELb0ELi2EEENS1_19SingleTileSchedulerILb0ELb0ELb0ELi128EEEEEEEEEvNT_6ParamsE$_ZN4cute3eso3ESOILb0ELb0EJNS_6LayoutINS_5tupleIJNS3_IJNS_1CILi8EEENS4_ILi1EEEEEENS4_ILi2EEES5_EEENS3_IJNS3_IJS6_NS4_ILi0EEEEEEiNS4_ILi1024EEEEEEEEiEEC2ERKSE_RKi,($_ZN7cutlass13device_kernelIN5flash19enable_sm80_to_sm89INS1_16FlashAttnBwdSm80INS1_25CollectiveMainloopBwdSm80ILi2ELi2EN4cute5tupleIJNS5_1CILi128EEES8_NS7_ILi64EEEEEENS_6half_tEfNS_4arch4Sm80ELb0ELb0ELb1ELb0ELb1ELb0ELb0ELb0ELi2ELi4ELi4ELi4ELb0EEENS1_21CollectiveEpilogueBwdISA_SB_SD_Li256ELb0ELb0ELi2EEENS1_19SingleTileSchedulerILb0ELb0ELb0ELi128EEEEEEEEEvNT_6ParamsE$_ZN4cute3eso3ESOILb0ELb0EJiNS_5tupleIJiNS_1CILi0EEEEEEEEC2ERKiRKS5_ - $_ZN7cutlass13device_kernelIN5flash19enable_sm80_to_sm89INS1_16FlashAttnBwdSm80INS1_25CollectiveMainloopBwdSm80ILi2ELi2EN4cute5tupleIJNS5_1CILi128EEES8_NS7_ILi64EEEEEENS_6half_tEfNS_4arch4Sm80ELb0ELb0ELb1ELb0ELb1ELb0ELb0ELb0ELi2ELi4ELi4ELi4ELb0EEENS1_21CollectiveEpilogueBwdISA_SB_SD_Li256ELb0ELb0ELi2EEENS1_19SingleTileSchedulerILb0ELb0ELb0ELi128EEEEEEEEEvNT_6ParamsE$_ZN4cute3eso3ESOILb0ELb0EJNS_6LayoutINS_5tupleIJNS3_IJNS_1CILi8EEENS4_ILi1EEEEEENS4_ILi2EEES5_EEENS3_IJNS3_IJS6_NS4_ILi0EEEEEEiNS4_ILi1024EEEEEEEEiEEC2ERKSE_RKi)
$_ZN7cutlass13device_kernelIN5flash19enable_sm80_to_sm89INS1_16FlashAttnBwdSm80INS1_25CollectiveMainloopBwdSm80ILi2ELi2EN4cute5tupleIJNS5_1CILi128EEES8_NS7_ILi64EEEEEENS_6half_tEfNS_4arch4Sm80ELb0ELb0ELb1ELb0ELb1ELb0ELb0ELb0ELi2ELi4ELi4ELi4ELb0EEENS1_21CollectiveEpilogueBwdISA_SB_SD_Li256ELb0ELb0ELi2EEENS1_19SingleTileSchedulerILb0ELb0ELb0ELi128EEEEEEEEEvNT_6ParamsE$_ZN4cute3eso3ESOILb0ELb0EJNS_6LayoutINS_5tupleIJNS3_IJNS_1CILi8EEENS4_ILi1EEEEEENS4_ILi2EEES5_EEENS3_IJNS3_IJS6_NS4_ILi0EEEEEEiNS4_ILi1024EEEEEEEEiEEC2ERKSE_RKi:
[----:B------:R-:W-:Y:S02]  /*6250*/  IADD3 R3, R62, -c[0x0][0x20], RZ ;  /* 0x800008003e037a10 */ /* 0x000fe40007ffe0ff */
[----:B------:R-:W-:-:S03]  /*6260*/  IADD3 R0, R0, -c[0x0][0x20], RZ ;  /* 0x8000080000007a10 */ /* 0x000fc60007ffe0ff */
[----:B------:R1:W-:Y:S04]  /*6270*/  STL [R3], R2 ;  /* 0x0000000203007387 */ /* 0x0003e80000100800 */
[----:B------:R-:W2:Y:S01]  /*6280*/  LDL R0, [R0] ;  /* 0x0000000000007983 */ /* 0x000ea20000100800 */
[----:B------:R-:W-:-:S03]  /*6290*/  IMAD.MOV.U32 R5, RZ, RZ, 0x0 ;  /* 0x00000000ff057424 */ /* 0x000fc600078e00ff */
[----:B--2---:R1:W-:Y:S01]  /*62a0*/  STL [R3+0x4], R0 ;  /* 0x0000040003007387 */ /* 0x0043e20000100800 */
[----:B------:R-:W-:Y:S05]  /*62b0*/  RET.REL.NODEC R4 `(_ZN7cutlass13device_kernelIN5flash19enable_sm80_to_sm89INS1_16FlashAttnBwdSm80INS1_25CollectiveMainloopBwdSm80ILi2ELi2EN4cute5tupleIJNS5_1CILi128EEES8_NS7_ILi64EEEEEENS_6half_tEfNS_4arch4Sm80ELb0ELb0ELb1ELb0ELb1ELb0ELb0ELb0ELi2ELi4ELi4ELi4ELb0EEENS1_21CollectiveEpilogueBwdISA_SB_SD_Li256ELb0ELb0ELi2EEENS1_19SingleTileSchedulerILb0ELb0ELb0ELi128EEEEEEEEEvNT_6ParamsE) ;  /* 0xffff9d4004007950 */ /* 0x000fea0003c3ffff */
        .type           $_ZN7cutlass13device_kernelIN5flash19enable_sm80_to_sm89INS1_16FlashAttnBwdSm80INS1_25CollectiveMainloopBwdSm80ILi2ELi2EN4cute5tupleIJNS5_1CILi128EEES8_NS7_ILi64EEEEEENS_6half_tEfNS_4arch4Sm80ELb0ELb0ELb1ELb0ELb1ELb0ELb0ELb0ELi2ELi4ELi4ELi4ELb0EEENS1_21CollectiveEpilogueBwdISA_SB_SD_Li256ELb0ELb0ELi2EEENS1_19SingleTileSchedulerILb0ELb0ELb0ELi128EEEEEEEEEvNT_6ParamsE$_ZN4cute3eso3ESOILb0ELb0EJiNS_5tupleIJiNS_1CILi0EEEEEEEEC2ERKiRKS5_,@function
        .size           $_ZN7cutlass13device_kernelIN5flash19enable_sm80_to_sm89INS1_16FlashAttnBwdSm80INS1_25CollectiveMainloopBwdSm80ILi2ELi2EN4cute5tupleIJNS5_1CILi128EEES8_NS7_ILi64EEEEEENS_6half_tEfNS_4arch4Sm80ELb0ELb0ELb1ELb0ELb1ELb0ELb0ELb0ELi2ELi4ELi4ELi4ELb0EEENS1_21CollectiveEpilogueBwdISA_SB_SD_Li256ELb0ELb0ELi2EEENS1_19SingleTileSchedulerILb0ELb0ELb0ELi128EEEEEEEEEvNT_6ParamsE$_ZN4cute3eso3ESOILb0ELb0EJiNS_5tupleIJiNS_1CILi0EEEEEEEEC2ERKiRKS5_,($_ZN7cutlass13device_kernelIN5flash19enable_sm80_to_sm89INS1_16FlashAttnBwdSm80INS1_25CollectiveMainloopBwdSm80ILi2ELi2EN4cute5tupleIJNS5_1CILi128EEES8_NS7_ILi64EEEEEENS_6half_tEfNS_4arch4Sm80ELb0ELb0ELb1ELb0ELb1ELb0ELb0ELb0ELi2ELi4ELi4ELi4ELb0EEENS1_21CollectiveEpilogueBwdISA_SB_SD_Li256ELb0ELb0ELi2EEENS1_19SingleTileSchedulerILb0ELb0ELb0ELi128EEEEEEEEEvNT_6ParamsE$_ZN4cute3eso3ESOILb0ELb0EJiiEEC2ERKiS4_ - $_ZN7cutlass13device_kernelIN5flash19enable_sm80_to_sm89INS1_16FlashAttnBwdSm80INS1_25CollectiveMainloopBwdSm80ILi2ELi2EN4cute5tupleIJNS5_1CILi128EEES8_NS7_ILi64EEEEEENS_6half_tEfNS_4arch4Sm80ELb0ELb0ELb1ELb0ELb1ELb0ELb0ELb0ELi2ELi4ELi4ELi4ELb0EEENS1_21CollectiveEpilogueBwdISA_SB_SD_Li256ELb0ELb0ELi2EEENS1_19SingleTileSchedulerILb0ELb0ELb0ELi128EEEEEEEEEvNT_6ParamsE$_ZN4cute3eso3ESOILb0ELb0EJiNS_5tupleIJiNS_1CILi0EEEEEEEEC2ERKiRKS5_)
$_ZN7cutlass13device_kernelIN5flash19enable_sm80_to_sm89INS1_16FlashAttnBwdSm80INS1_25CollectiveMainloopBwdSm80ILi2ELi2EN4cute5tupleIJNS5_1CILi128EEES8_NS7_ILi64EEEEEENS_6half_tEfNS_4arch4Sm80ELb0ELb0ELb1ELb0ELb1ELb0ELb0ELb0ELi2ELi4ELi4ELi4ELb0EEENS1_21CollectiveEpilogueBwdISA_SB_SD_Li256ELb0ELb0ELi2EEENS1_19SingleTileSchedulerILb0ELb0ELb0ELi128EEEEEEEEEvNT_6ParamsE$_ZN4cute3eso3ESOILb0ELb0EJiNS_5tupleIJiNS_1CILi0EEEEEEEEC2ERKiRKS5_:
[----:B------:R-:W-:Y:S02]  /*62c0*/  IADD3 R3, R91, -c[0x0][0x20], RZ ;  /* 0x800008005b037a10 */ /* 0x000fe40007ffe0ff */
[----:B------:R-:W-:-:S03]  /*62d0*/  IADD3 R2, R2, -c[0x0][0x20], RZ ;  /* 0x8000080002027a10 */ /* 0x000fc60007ffe0ff */
[----:B------:R1:W-:Y:S04]  /*62e0*/  STL [R3], R6 ;  /* 0x0000000603007387 */ /* 0x0003e80000100800 */
[----:B------:R-:W2:Y:S01]  /*62f0*/  LDL R2, [R2] ;  /* 0x0000000002027983 */ /* 0x000ea20000100800 */
[----:B------:R-:W-:-:S03]  /*6300*/  IMAD.MOV.U32 R5, RZ, RZ, 0x0 ;  /* 0x00000000ff057424 */ /* 0x000fc600078e00ff */
[----:B--2---:R1:W-:Y:S01]  /*6310*/  STL [R3+0x4], R2 ;  /* 0x0000040203007387 */ /* 0x0043e20000100800 */
[----:B------:R-:W-:Y:S05]  /*6320*/  RET.REL.NODEC R4 `(_ZN7cutlass13device_kernelIN5flash19enable_sm80_to_sm89INS1_16FlashAttnBwdSm80INS1_25CollectiveMainloopBwdSm80ILi2ELi2EN4cute5tupleIJNS5_1CILi128EEES8_NS7_ILi64EEEEEENS_6half_tEfNS_4arch4Sm80ELb0ELb0ELb1ELb0ELb1ELb0ELb0ELb0ELi2ELi4ELi4ELi4ELb0EEENS1_21CollectiveEpilogueBwdISA_SB_SD_Li256ELb0ELb0ELi2EEENS1_19SingleTileSchedulerILb0ELb0ELb0ELi128EEEEEEEEEvNT_6ParamsE) ;  /* 0xffff9cd004007950 */ /* 0x000fea0003c3ffff */
        .type           $_ZN7cutlass13device_kernelIN5flash19enable_sm80_to_sm89INS1_16FlashAttnBwdSm80INS1_25CollectiveMainloopBwdSm80ILi2ELi2EN4cute5tupleIJNS5_1CILi128EEES8_NS7_ILi64EEEEEENS_6half_tEfNS_4arch4Sm80ELb0ELb0ELb1ELb0ELb1ELb0ELb0ELb0ELi2ELi4ELi4ELi4ELb0EEENS1_21CollectiveEpilogueBwdISA_SB_SD_Li256ELb0ELb0ELi2EEENS1_19SingleTileSchedulerILb0ELb0ELb0ELi128EEEEEEEEEvNT_6ParamsE$_ZN4cute3eso3ESOILb0ELb0EJiiEEC2ERKiS4_,@function
        .size           $_ZN7cutlass13device_kernelIN5flash19enable_sm80_to_sm89INS1_16FlashAttnBwdSm80INS1_25CollectiveMainloopBwdSm80ILi2ELi2EN4cute5tupleIJNS5_1CILi128EEES8_NS7_ILi64EEEEEENS_6half_tEfNS_4arch4Sm80ELb0ELb0ELb1ELb0ELb1ELb0ELb0ELb0ELi2ELi4ELi4ELi4ELb0EEENS1_21CollectiveEpilogueBwdISA_SB_SD_Li256ELb0ELb0ELi2EEENS1_19SingleTileSchedulerILb0ELb0ELb0ELi128EEEEEEEEEvNT_6ParamsE$_ZN4cute3eso3ESOILb0ELb0EJiiEEC2ERKiS4_,($_ZN7cutlass13device_kernelIN5flash19enable_sm80_to_sm89INS1_16FlashAttnBwdSm80INS1_25CollectiveMainloopBwdSm80ILi2ELi2EN4cute5tupleIJNS5_1CILi128EEES8_NS7_ILi64EEEEEENS_6half_tEfNS_4arch4Sm80ELb0ELb0ELb1ELb0ELb1ELb0ELb0ELb0ELi2ELi4ELi4ELi4ELb0EEENS1_21CollectiveEpilogueBwdISA_SB_SD_Li256ELb0ELb0ELi2EEENS1_19SingleTileSchedulerILb0ELb0ELb0ELi128EEEEEEEEEvNT_6ParamsE$_ZN4cute3eso3ESOILb0ELb0EJiiNS_1CILi144EEENS2_ILi512EEEEEC2ERKiS7_RKS3_RKS4_ - $_ZN7cutlass13device_kernelIN5flash19enable_sm80_to_sm89INS1_16FlashAttnBwdSm80INS1_25CollectiveMainloopBwdSm80ILi2ELi2EN4cute5tupleIJNS5_1CILi128EEES8_NS7_ILi64EEEEEENS_6half_tEfNS_4arch4Sm80ELb0ELb0ELb1ELb0ELb1ELb0ELb0ELb0ELi2ELi4ELi4ELi4ELb0EEENS1_21CollectiveEpilogueBwdISA_SB_SD_Li256ELb0ELb0ELi2EEENS1_19SingleTileSchedulerILb0ELb0ELb0ELi128EEEEEEEEEvNT_6ParamsE$_ZN4cute3eso3ESOILb0ELb0EJiiEEC2ERKiS4_)
$_ZN7cutlass13device_kernelIN5flash19enable_sm80_to_sm89INS1_16FlashAttnBwdSm80INS1_25CollectiveMainloopBwdSm80ILi2ELi2EN4cute5tupleIJNS5_1CILi128EEES8_NS7_ILi64EEEEEENS_6half_tEfNS_4arch4Sm80ELb0ELb0ELb1ELb0ELb1ELb0ELb0ELb0ELi2ELi4ELi4ELi4ELb0EEENS1_21CollectiveEpilogueBwdISA_SB_SD_Li256ELb0ELb0ELi2EEENS1_19SingleTileSchedulerILb0ELb0ELb0ELi128EEEEEEEEEvNT_6ParamsE$_ZN4cute3eso3ESOILb0ELb0EJiiEEC2ERKiS4_:
[----:B------:R-:W-:Y:S02]  /*6330*/  IADD3 R11, R62, -c[0x0][0x20], RZ ;  /* 0x800008003e0b7a10 */ /* 0x000fe40007ffe0ff */
[----:B------:R-:W-:-:S03]  /*6340*/  IADD3 R3, R61, -c[0x0][0x20], RZ ;  /* 0x800008003d037a10 */ /* 0x000fc60007ffe0ff */
[----:B------:R1:W-:Y:S04]  /*6350*/  STL [R11], R7 ;  /* 0x000000070b007387 */ /* 0x0003e80000100800 */
[----:B------:R-:W2:Y:S01]  /*6360*/  LDL R14, [R3] ;  /* 0x00000000030e7983 */ /* 0x000ea20000100800 */
[----:B------:R-:W-:-:S03]  /*6370*/  IMAD.MOV.U32 R13, RZ, RZ, 0x0 ;  /* 0x00000000ff0d7424 */ /* 0x000fc600078e00ff */
[----:B--2---:R1:W-:Y:S01]  /*6380*/  STL [R11+0x4], R14 ;  /* 0x0000040e0b007387 */ /* 0x0043e20000100800 */
[----:B------:R-:W-:Y:S05]  /*6390*/  RET.REL.NODEC R12 `(_ZN7cutlass13device_kernelIN5flash19enable_sm80_to_sm89INS1_16FlashAttnBwdSm80INS1_25CollectiveMainloopBwdSm80ILi2ELi2EN4cute5tupleIJNS5_1CILi128EEES8_NS7_ILi64EEEEEENS_6half_tEfNS_4arch4Sm80ELb0ELb0ELb1ELb0ELb1ELb0ELb0ELb0ELi2ELi4ELi4ELi4ELb0EEENS1_21CollectiveEpilogueBwdISA_SB_SD_Li256ELb0ELb0ELi2EEENS1_19SingleTileSchedulerILb0ELb0ELb0ELi128EEEEEEEEEvNT_6ParamsE) ;  /* 0xffff9c600c007950 */ /* 0x000fea0003c3ffff */
        .type           $_ZN7cutlass13device_kernelIN5flash19enable_sm80_to_sm89INS1_16FlashAttnBwdSm80INS1_25CollectiveMainloopBwdSm80ILi2ELi2EN4cute5tupleIJNS5_1CILi128EEES8_NS7_ILi64EEEEEENS_6half_tEfNS_4arch4Sm80ELb0ELb0ELb1ELb0ELb1ELb0ELb0ELb0ELi2ELi4ELi4ELi4ELb0EEENS1_21CollectiveEpilogueBwdISA_SB_SD_Li256ELb0ELb0ELi2EEENS1_19SingleTileSchedulerILb0ELb0ELb0ELi128EEEEEEEEEvNT_6ParamsE$_ZN4cute3eso3ESOILb0ELb0EJiiNS_1CILi144EEENS2_ILi512EEEEEC2ERKiS7_RKS3_RKS4_,@function
        .size           $_ZN7cutlass13device_kernelIN5flash19enable_sm80_to_sm89INS1_16FlashAttnBwdSm80INS1_25CollectiveMainloopBwdSm80ILi2ELi2EN4cute5tupleIJNS5_1CILi128EEES8_NS7_ILi64EEEEEENS_6half_tEfNS_4arch4Sm80ELb0ELb0ELb1ELb0ELb1ELb0ELb0ELb0ELi2ELi4ELi4ELi4ELb0EEENS1_21CollectiveEpilogueBwdISA_SB_SD_Li256ELb0ELb0ELi2EEENS1_19SingleTileSchedulerILb0ELb0ELb0ELi128EEEEEEEEEvNT_6ParamsE$_ZN4cute3eso3ESOILb0ELb0EJiiNS_1CILi144EEENS2_ILi512EEEEEC2ERKiS7_RKS3_RKS4_,($_ZN7cutlass13device_kernelIN5flash19enable_sm80_to_sm89INS1_16FlashAttnBwdSm80INS1_25CollectiveMainloopBwdSm80ILi2ELi2EN4cute5tupleIJNS5_1CILi128EEES8_NS7_ILi64EEEEEENS_6half_tEfNS_4arch4Sm80ELb0ELb0ELb1ELb0ELb1ELb0ELb0ELb0ELi2ELi4ELi4ELi4ELb0EEENS1_21CollectiveEpilogueBwdISA_SB_SD_Li256ELb0ELb0ELi2EEENS1_19SingleTileSchedulerILb0ELb0ELb0ELi128EEEEEEEEEvNT_6ParamsE$_ZN4cute3eso3ESOILb0ELb0EJiiNS_1CILi72EEENS2_ILi512EEEEEC2ERKiS7_RKS3_RKS4_ - $_ZN7cutlass13device_kernelIN5flash19enable_sm80_to_sm89INS1_16FlashAttnBwdSm80INS1_25CollectiveMainloopBwdSm80ILi2ELi2EN4cute5tupleIJNS5_1CILi128EEES8_NS7_ILi64EEEEEENS_6half_tEfNS_4arch4Sm80ELb0ELb0ELb1ELb0ELb1ELb0ELb0ELb0ELi2ELi4ELi4ELi4ELb0EEENS1_21CollectiveEpilogueBwdISA_SB_SD_Li256ELb0ELb0ELi2EEENS1_19SingleTileSchedulerILb0ELb0ELb0ELi128EEEEEEEEEvNT_6ParamsE$_ZN4cute3eso3ESOILb0ELb0EJiiNS_1CILi144EEENS2_ILi512EEEEEC2ERKiS7_RKS3_RKS4_)
$_ZN7cutlass13device_kernelIN5flash19enable_sm80_to_sm89INS1_16FlashAttnBwdSm80INS1_25CollectiveMainloopBwdSm80ILi2ELi2EN4cute5tupleIJNS5_1CILi128EEES8_NS7_ILi64EEEEEENS_6half_tEfNS_4arch4Sm80ELb0ELb0ELb1ELb0ELb1ELb0ELb0ELb0ELi2ELi4ELi4ELi4ELb0EEENS1_21CollectiveEpilogueBwdISA_SB_SD_Li256ELb0ELb0ELi2EEENS1_19SingleTileSchedulerILb0ELb0ELb0ELi128EEEEEEEEEvNT_6ParamsE$_ZN4cute3eso3ESOILb0ELb0EJiiNS_1CILi144EEENS2_ILi512EEEEEC2ERKiS7_RKS3_RKS4_:
[----:B------:R-:W-:Y:S02]  /*63a0*/  IADD3 R26, R91, -c[0x0][0x20], RZ ;  /* 0x800008005b1a7a10 */ /* 0x000fe40007ffe0ff */
[----:B------:R-:W-:-:S03]  /*63b0*/  IADD3 R2, R23, -c[0x0][0x20], RZ ;  /* 0x8000080017027a10 */ /* 0x000fc60007ffe0ff */
[----:B------:R1:W-:Y:S04]  /*63c0*/  STL [R26], R5 ;  /* 0x000000051a007387 */ /* 0x0003e80000100800 */
[----:B------:R-:W2:Y:S01]  /*63d0*/  LDL R3, [R2] ;  /* 0x0000000002037983 */ /* 0x000ea20000100800 */
[----:B------:R-:W-:-:S03]  /*63e0*/  IMAD.MOV.U32 R35, RZ, RZ, 0x0 ;  /* 0x00000000ff237424 */ /* 0x000fc600078e00ff */
[----:B--2---:R1:W-:Y:S01]  /*63f0*/  STL [R26+0x4], R3 ;  /* 0x000004031a007387 */ /* 0x0043e20000100800 */
[----:B------:R-:W-:Y:S05]  /*6400*/  RET.REL.NODEC R34 `(_ZN7cutlass13device_kernelIN5flash19enable_sm80_to_sm89INS1_16FlashAttnBwdSm80INS1_25CollectiveMainloopBwdSm80ILi2ELi2EN4cute5tupleIJNS5_1CILi128EEES8_NS7_ILi64EEEEEENS_6half_tEfNS_4arch4Sm80ELb0ELb0ELb1ELb0ELb1ELb0ELb0ELb0ELi2ELi4ELi4ELi4ELb0EEENS1_21CollectiveEpilogueBwdISA_SB_SD_Li256ELb0ELb0ELi2EEENS1_19SingleTileSchedulerILb0ELb0ELb0ELi128EEEEEEEEEvNT_6ParamsE) ;  /* 0xffff9bf022007950 */ /* 0x000fea0003c3ffff */
        .type           $_ZN7cutlass13device_kernelIN5flash19enable_sm80_to_sm89INS1_16FlashAttnBwdSm80INS1_25CollectiveMainloopBwdSm80ILi2ELi2EN4cute5tupleIJNS5_1CILi128EEES8_NS7_ILi64EEEEEENS_6half_tEfNS_4arch4Sm80ELb0ELb0ELb1ELb0ELb1ELb0ELb0ELb0ELi2ELi4ELi4ELi4ELb0EEENS1_21CollectiveEpilogueBwdISA_SB_SD_Li256ELb0ELb0ELi2EEENS1_19SingleTileSchedulerILb0ELb0ELb0ELi128EEEEEEEEEvNT_6ParamsE$_ZN4cute3eso3ESOILb0ELb0EJiiNS_1CILi72EEENS2_ILi512EEEEEC2ERKiS7_RKS3_RKS4_,@function
        .size           $_ZN7cutlass13device_kernelIN5flash19enable_sm80_to_sm89INS1_16FlashAttnBwdSm80INS1_25CollectiveMainloopBwdSm80ILi2ELi2EN4cute5tupleIJNS5_1CILi128EEES8_NS7_ILi64EEEEEENS_6half_tEfNS_4arch4Sm80ELb0ELb0ELb1ELb0ELb1ELb0ELb0ELb0ELi2ELi4ELi4ELi4ELb0EEENS1_21CollectiveEpilogueBwdISA_SB_SD_Li256ELb0ELb0ELi2EEENS1_19SingleTileSchedulerILb0ELb0ELb0ELi128EEEEEEEEEvNT_6ParamsE$_ZN4cute3eso3ESOILb0ELb0EJiiNS_1CILi72EEENS2_ILi512EEEEEC2ERKiS7_RKS3_RKS4_,($_ZN7cutlass13device_kernelIN5flash19enable_sm80_to_sm89INS1_16FlashAttnBwdSm80INS1_25CollectiveMainloopBwdSm80ILi2ELi2EN4cute5tupleIJNS5_1CILi128EEES8_NS7_ILi64EEEEEENS_6half_tEfNS_4arch4Sm80ELb0ELb0ELb1ELb0ELb1ELb0ELb0ELb0ELi2ELi4ELi4ELi4ELb0EEENS1_21CollectiveEpilogueBwdISA_SB_SD_Li256ELb0ELb0ELi2EEENS1_19SingleTileSchedulerILb0ELb0ELb0ELi128EEEEEEEEEvNT_6ParamsE$_ZN4cute3eso3ESOILb0ELb0EJiiiEEC2ERKiS4_S4_ - $_ZN7cutlass13device_kernelIN5flash19enable_sm80_to_sm89INS1_16FlashAttnBwdSm80INS1_25CollectiveMainloopBwdSm80ILi2ELi2EN4cute5tupleIJNS5_1CILi128EEES8_NS7_ILi64EEEEEENS_6half_tEfNS_4arch4Sm80ELb0ELb0ELb1ELb0ELb1ELb0ELb0ELb0ELi2ELi4ELi4ELi4ELb0EEENS1_21CollectiveEpilogueBwdISA_SB_SD_Li256ELb0ELb0ELi2EEENS1_19SingleTileSchedulerILb0ELb0ELb0ELi128EEEEEEEEEvNT_6ParamsE$_ZN4cute3eso3ESOILb0ELb0EJiiNS_1CILi72EEENS2_ILi512EEEEEC2ERKiS7_RKS3_RKS4_)
$_ZN7cutlass13device_kernelIN5flash19enable_sm80_to_sm89INS1_16FlashAttnBwdSm80INS1_25CollectiveMainloopBwdSm80ILi2ELi2EN4cute5tupleIJNS5_1CILi128EEES8_NS7_ILi64EEEEEENS_6half_tEfNS_4arch4Sm80ELb0ELb0ELb1ELb0ELb1ELb0ELb0ELb0ELi2ELi4ELi4ELi4ELb0EEENS1_21CollectiveEpilogueBwdISA_SB_SD_Li256ELb0ELb0ELi2EEENS1_19SingleTileSchedulerILb0ELb0ELb0ELi128EEEEEEEEEvNT_6ParamsE$_ZN4cute3eso3ESOILb0ELb0EJiiNS_1CILi72EEENS2_ILi512EEEEEC2ERKiS7_RKS3_RKS4_:
        /* <DEDUP_REMOVED lines=8> */
        .type           $_ZN7cutlass13device_kernelIN5flash19enable_sm80_to_sm89INS1_16FlashAttnBwdSm80INS1_25CollectiveMainloopBwdSm80ILi2ELi2EN4cute5tupleIJNS5_1CILi128EEES8_NS7_ILi64EEEEEENS_6half_tEfNS_4arch4Sm80ELb0ELb0ELb1ELb0ELb1ELb0ELb0ELb0ELi2ELi4ELi4ELi4ELb0EEENS1_21CollectiveEpilogueBwdISA_SB_SD_Li256ELb0ELb0ELi2EEENS1_19SingleTileSchedulerILb0ELb0ELb0ELi128EEEEEEEEEvNT_6ParamsE$_ZN4cute3eso3ESOILb0ELb0EJiiiEEC2ERKiS4_S4_,@function
        .size           $_ZN7cutlass13device_kernelIN5flash19enable_sm80_to_sm89INS1_16FlashAttnBwdSm80INS1_25CollectiveMainloopBwdSm80ILi2ELi2EN4cute5tupleIJNS5_1CILi128EEES8_NS7_ILi64EEEEEENS_6half_tEfNS_4arch4Sm80ELb0ELb0ELb1ELb0ELb1ELb0ELb0ELb0ELi2ELi4ELi4ELi4ELb0EEENS1_21CollectiveEpilogueBwdISA_SB_SD_Li256ELb0ELb0ELi2EEENS1_19SingleTileSchedulerILb0ELb0ELb0ELi128EEEEEEEEEvNT_6ParamsE$_ZN4cute3eso3ESOILb0ELb0EJiiiEEC2ERKiS4_S4_,($_ZN7cutlass13device_kernelIN5flash19enable_sm80_to_sm89INS1_16FlashAttnBwdSm80INS1_25CollectiveMainloopBwdSm80ILi2ELi2EN4cute5tupleIJNS5_1CILi128EEES8_NS7_ILi64EEEEEENS_6half_tEfNS_4arch4Sm80ELb0ELb0ELb1ELb0ELb1ELb0ELb0ELb0ELi2ELi4ELi4ELi4ELb0EEENS1_21CollectiveEpilogueBwdISA_SB_SD_Li256ELb0ELb0ELi2EEENS1_19SingleTileSchedulerILb0ELb0ELb0ELi128EEEEEEEEEvNT_6ParamsE$_ZN4cute3eso3ESOILb0ELb0EJiiiNS_1CILi144EEENS2_ILi512EEEEEC2ERKiS7_S7_RKS3_RKS4_ - $_ZN7cutlass13device_kernelIN5flash19enable_sm80_to_sm89INS1_16FlashAttnBwdSm80INS1_25CollectiveMainloopBwdSm80ILi2ELi2EN4cute5tupleIJNS5_1CILi128EEES8_NS7_ILi64EEEEEENS_6half_tEfNS_4arch4Sm80ELb0ELb0ELb1ELb0ELb1ELb0ELb0ELb0ELi2ELi4ELi4ELi4ELb0EEENS1_21CollectiveEpilogueBwdISA_SB_SD_Li256ELb0ELb0ELi2EEENS1_19SingleTileSchedulerILb0ELb0ELb0ELi128EEEEEEEEEvNT_6ParamsE$_ZN4cute3eso3ESOILb0ELb0EJiiiEEC2ERKiS4_S4_)
$_ZN7cutlass13device_kernelIN5flash19enable_sm80_to_sm89INS1_16FlashAttnBwdSm80INS1_25CollectiveMainloopBwdSm80ILi2ELi2EN4cute5tupleIJNS5_1CILi128EEES8_NS7_ILi64EEEEEENS_6half_tEfNS_4arch4Sm80ELb0ELb0ELb1ELb0ELb1ELb0ELb0ELb0ELi2ELi4ELi4ELi4ELb0EEENS1_21CollectiveEpilogueBwdISA_SB_SD_Li256ELb0ELb0ELi2EEENS1_19SingleTileSchedulerILb0ELb0ELb0ELi128EEEEEEEEEvNT_6ParamsE$_ZN4cute3eso3ESOILb0ELb0EJiiiEEC2ERKiS4_S4_:
        /* <DEDUP_REMOVED lines=9> */
[----:B------:R-:W-:Y:S05]  /*6520*/  RET.REL.NODEC R4 `(_ZN7cutlass13device_kernelIN5flash19enable_sm80_to_sm89INS1_16FlashAttnBwdSm80INS1_25CollectiveMainloopBwdSm80ILi2ELi2EN4cute5tupleIJNS5_1CILi128EEES8_NS7_ILi64EEEEEENS_6half_tEfNS_4arch4Sm80ELb0ELb0ELb1ELb0ELb1ELb0ELb0ELb0ELi2ELi4ELi4ELi4ELb0EEENS1_21CollectiveEpilogueBwdISA_SB_SD_Li256ELb0ELb0ELi2EEENS1_19SingleTileSchedulerILb0ELb0ELb0ELi128EEEEEEEEEvNT_6ParamsE) ;  /* 0xffff9ad004007950 */ /* 0x000fea0003c3ffff */
        .type           $_ZN7cutlass13device_kernelIN5flash19enable_sm80_to_sm89INS1_16FlashAttnBwdSm80INS1_25CollectiveMainloopBwdSm80ILi2ELi2EN4cute5tupleIJNS5_1CILi128EEES8_NS7_ILi64EEEEEENS_6half_tEfNS_4arch4Sm80ELb0ELb0ELb1ELb0ELb1ELb0ELb0ELb0ELi2ELi4ELi4ELi4ELb0EEENS1_21CollectiveEpilogueBwdISA_SB_SD_Li256ELb0ELb0ELi2EEENS1_19SingleTileSchedulerILb0ELb0ELb0ELi128EEEEEEEEEvNT_6ParamsE$_ZN4cute3eso3ESOILb0ELb0EJiiiNS_1CILi144EEENS2_ILi512EEEEEC2ERKiS7_S7_RKS3_RKS4_,@function
        .size           $_ZN7cutlass13device_kernelIN5flash19enable_sm80_to_sm89INS1_16FlashAttnBwdSm80INS1_25CollectiveMainloopBwdSm80ILi2ELi2EN4cute5tupleIJNS5_1CILi128EEES8_NS7_ILi64EEEEEENS_6half_tEfNS_4arch4Sm80ELb0ELb0ELb1ELb0ELb1ELb0ELb0ELb0ELi2ELi4ELi4ELi4ELb0EEENS1_21CollectiveEpilogueBwdISA_SB_SD_Li256ELb0ELb0ELi2EEENS1_19SingleTileSchedulerILb0ELb0ELb0ELi128EEEEEEEEEvNT_6ParamsE$_ZN4cute3eso3ESOILb0ELb0EJiiiNS_1CILi144EEENS2_ILi512EEEEEC2ERKiS7_S7_RKS3_RKS4_,($_ZN7cutlass13device_kernelIN5flash19enable_sm80_to_sm89INS1_16FlashAttnBwdSm80INS1_25CollectiveMainloopBwdSm80ILi2ELi2EN4cute5tupleIJNS5_1CILi128EEES8_NS7_ILi64EEEEEENS_6half_tEfNS_4arch4Sm80ELb0ELb0ELb1ELb0ELb1ELb0ELb0ELb0ELi2ELi4ELi4ELi4ELb0EEENS1_21CollectiveEpilogueBwdISA_SB_SD_Li256ELb0ELb0ELi2EEENS1_19SingleTileSchedulerILb0ELb0ELb0ELi128EEEEEEEEEvNT_6ParamsE$_ZN4cute3eso3ESOILb0ELb0EJiiiNS_1CILi72EEENS2_ILi512EEEEEC2ERKiS7_S7_RKS3_RKS4_ - $_ZN7cutlass13device_kernelIN5flash19enable_sm80_to_sm89INS1_16FlashAttnBwdSm80INS1_25CollectiveMainloopBwdSm80ILi2ELi2EN4cute5tupleIJNS5_1CILi128EEES8_NS7_ILi64EEEEEENS_6half_tEfNS_4arch4Sm80ELb0ELb0ELb1ELb0ELb1ELb0ELb0ELb0ELi2ELi4ELi4ELi4ELb0EEENS1_21CollectiveEpilogueBwdISA_SB_SD_Li256ELb0ELb0ELi2EEENS1_19SingleTileSchedulerILb0ELb0ELb0ELi128EEEEEEEEEvNT_6ParamsE$_ZN4cute3eso3ESOILb0ELb0EJiiiNS_1CILi144EEENS2_ILi512EEEEEC2ERKiS7_S7_RKS3_RKS4_)
$_ZN7cutlass13device_kernelIN5flash19enable_sm80_to_sm89INS1_16FlashAttnBwdSm80INS1_25CollectiveMainloopBwdSm80ILi2ELi2EN4cute5tupleIJNS5_1CILi128EEES8_NS7_ILi64EEEEEENS_6half_tEfNS_4arch4Sm80ELb0ELb0ELb1ELb0ELb1ELb0ELb0ELb0ELi2ELi4ELi4ELi4ELb0EEENS1_21CollectiveEpilogueBwdISA_SB_SD_Li256ELb0ELb0ELi2EEENS1_19SingleTileSchedulerILb0ELb0ELb0ELi128EEEEEEEEEvNT_6ParamsE$_ZN4cute3eso3ESOILb0ELb0EJiiiNS_1CILi144EEENS2_ILi512EEEEEC2ERKiS7_S7_RKS3_RKS4_:
        /* <DEDUP_REMOVED lines=10> */
[----:B------:R-:W-:Y:S05]  /*65d0*/  RET.REL.NODEC R34 `(_ZN7cutlass13device_kernelIN5flash19enable_sm80_to_sm89INS1_16FlashAttnBwdSm80INS1_25CollectiveMainloopBwdSm80ILi2ELi2EN4cute5tupleIJNS5_1CILi128EEES8_NS7_ILi64EEEEEENS_6half_tEfNS_4arch4Sm80ELb0ELb0ELb1ELb0ELb1ELb0ELb0ELb0ELi2ELi4ELi4ELi4ELb0EEENS1_21CollectiveEpilogueBwdISA_SB_SD_Li256ELb0ELb0ELi2EEENS1_19SingleTileSchedulerILb0ELb0ELb0ELi128EEEEEEEEEvNT_6ParamsE) ;  /* 0xffff9a2022007950 */ /* 0x000fea0003c3ffff */
        .type           $_ZN7cutlass13device_kernelIN5flash19enable_sm80_to_sm89INS1_16FlashAttnBwdSm80INS1_25CollectiveMainloopBwdSm80ILi2ELi2EN4cute5tupleIJNS5_1CILi128EEES8_NS7_ILi64EEEEEENS_6half_tEfNS_4arch4Sm80ELb0ELb0ELb1ELb0ELb1ELb0ELb0ELb0ELi2ELi4ELi4ELi4ELb0EEENS1_21CollectiveEpilogueBwdISA_SB_SD_Li256ELb0ELb0ELi2EEENS1_19SingleTileSchedulerILb0ELb0ELb0ELi128EEEEEEEEEvNT_6ParamsE$_ZN4cute3eso3ESOILb0ELb0EJiiiNS_1CILi72EEENS2_ILi512EEEEEC2ERKiS7_S7_RKS3_RKS4_,@function
        .size           $_ZN7cutlass13device_kernelIN5flash19enable_sm80_to_sm89INS1_16FlashAttnBwdSm80INS1_25CollectiveMainloopBwdSm80ILi2ELi2EN4cute5tupleIJNS5_1CILi128EEES8_NS7_ILi64EEEEEENS_6half_tEfNS_4arch4Sm80ELb0ELb0ELb1ELb0ELb1ELb0ELb0ELb0ELi2ELi4ELi4ELi4ELb0EEENS1_21CollectiveEpilogueBwdISA_SB_SD_Li256ELb0ELb0ELi2EEENS1_19SingleTileSchedulerILb0ELb0ELb0ELi128EEEEEEEEEvNT_6ParamsE$_ZN4cute3eso3ESOILb0ELb0EJiiiNS_1CILi72EEENS2_ILi512EEEEEC2ERKiS7_S7_RKS3_RKS4_,($_ZN7cutlass13device_kernelIN5flash19enable_sm80_to_sm89INS1_16FlashAttnBwdSm80INS1_25CollectiveMainloopBwdSm80ILi2ELi2EN4cute5tupleIJNS5_1CILi128EEES8_NS7_ILi64EEEEEENS_6half_tEfNS_4arch4Sm80ELb0ELb0ELb1ELb0ELb1ELb0ELb0ELb0ELi2ELi4ELi4ELi4ELb0EEENS1_21CollectiveEpilogueBwdISA_SB_SD_Li256ELb0ELb0ELi2EEENS1_19SingleTileSchedulerILb0ELb0ELb0ELi128EEEEEEEEEvNT_6ParamsE$_ZN4cute3eso3ESOILb0ELb1EJNS_5tupleIJiNS2_IJiNS_1CILi0EEEEEEEEENS2_IJNS_10UnderscoreENS2_IJS7_S7_EEEEEEEEC2ERKS6_RKS9_ - $_ZN7cutlass13device_kernelIN5flash19enable_sm80_to_sm89INS1_16FlashAttnBwdSm80INS1_25CollectiveMainloopBwdSm80ILi2ELi2EN4cute5tupleIJNS5_1CILi128EEES8_NS7_ILi64EEEEEENS_6half_tEfNS_4arch4Sm80ELb0ELb0ELb1ELb0ELb1ELb0ELb0ELb0ELi2ELi4ELi4ELi4ELb0EEENS1_21CollectiveEpilogueBwdISA_SB_SD_Li256ELb0ELb0ELi2EEENS1_19SingleTileSchedulerILb0ELb0ELb0ELi128EEEEEEEEEvNT_6ParamsE$_ZN4cute3eso3ESOILb0ELb0EJiiiNS_1CILi72EEENS2_ILi512EEEEEC2ERKiS7_S7_RKS3_RKS4_)
$_ZN7cutlass13device_kernelIN5flash19enable_sm80_to_sm89INS1_16FlashAttnBwdSm80INS1_25CollectiveMainloopBwdSm80ILi2ELi2EN4cute5tupleIJNS5_1CILi128EEES8_NS7_ILi64EEEEEENS_6half_tEfNS_4arch4Sm80ELb0ELb0ELb1ELb0ELb1ELb0ELb0ELb0ELi2ELi4ELi4ELi4ELb0EEENS1_21CollectiveEpilogueBwdISA_SB_SD_Li256ELb0ELb0ELi2EEENS1_19SingleTileSchedulerILb0ELb0ELb0ELi128EEEEEEEEEvNT_6ParamsE$_ZN4cute3eso3ESOILb0ELb0EJiiiNS_1CILi72EEENS2_ILi512EEEEEC2ERKiS7_S7_RKS3_RKS4_:
        /* <DEDUP_REMOVED lines=10> */
        .type           $_ZN7cutlass13device_kernelIN5flash19enable_sm80_to_sm89INS1_16FlashAttnBwdSm80INS1_25CollectiveMainloopBwdSm80ILi2ELi2EN4cute5tupleIJNS5_1CILi128EEES8_NS7_ILi64EEEEEENS_6half_tEfNS_4arch4Sm80ELb0ELb0ELb1ELb0ELb1ELb0ELb0ELb0ELi2ELi4ELi4ELi4ELb0EEENS1_21CollectiveEpilogueBwdISA_SB_SD_Li256ELb0ELb0ELi2EEENS1_19SingleTileSchedulerILb0ELb0ELb0ELi128EEEEEEEEEvNT_6ParamsE$_ZN4cute3eso3ESOILb0ELb1EJNS_5tupleIJiNS2_IJiNS_1CILi0EEEEEEEEENS2_IJNS_10UnderscoreENS2_IJS7_S7_EEEEEEEEC2ERKS6_RKS9_,@function
        .size           $_ZN7cutlass13device_kernelIN5flash19enable_sm80_to_sm89INS1_16FlashAttnBwdSm80INS1_25CollectiveMainloopBwdSm80ILi2ELi2EN4cute5tupleIJNS5_1CILi128EEES8_NS7_ILi64EEEEEENS_6half_tEfNS_4arch4Sm80ELb0ELb0ELb1ELb0ELb1ELb0ELb0ELb0ELi2ELi4ELi4ELi4ELb0EEENS1_21CollectiveEpilogueBwdISA_SB_SD_Li256ELb0ELb0ELi2EEENS1_19SingleTileSchedulerILb0ELb0ELb0ELi128EEEEEEEEEvNT_6ParamsE$_ZN4cute3eso3ESOILb0ELb1EJNS_5tupleIJiNS2_IJiNS_1CILi0EEEEEEEEENS2_IJNS_10UnderscoreENS2_IJS7_S7_EEEEEEEEC2ERKS6_RKS9_,($_ZN7cutlass13device_kernelIN5flash19enable_sm80_to_sm89INS1_16FlashAttnBwdSm80INS1_25CollectiveMainloopBwdSm80ILi2ELi2EN4cute5tupleIJNS5_1CILi128EEES8_NS7_ILi64EEEEEENS_6half_tEfNS_4arch4Sm80ELb0ELb0ELb1ELb0ELb1ELb0ELb0ELb0ELi2ELi4ELi4ELi4ELb0EEENS1_21CollectiveEpilogueBwdISA_SB_SD_Li256ELb0ELb0ELi2EEENS1_19SingleTileSchedulerILb0ELb0ELb0ELi128EEEEEEEEEvNT_6ParamsE$_ZN4cute3eso3ESOILb0ELb1EJNS_6LayoutINS_5tupleIJNS3_IJNS_1CILi8EEENS4_ILi1EEEEEENS4_ILi2EEEEEENS3_IJNS3_IJS6_NS4_ILi0EEEEEEiEEEEESA_EEC2ERKSD_RKSA_ - $_ZN7cutlass13device_kernelIN5flash19enable_sm80_to_sm89INS1_16FlashAttnBwdSm80INS1_25CollectiveMainloopBwdSm80ILi2ELi2EN4cute5tupleIJNS5_1CILi128EEES8_NS7_ILi64EEEEEENS_6half_tEfNS_4arch4Sm80ELb0ELb0ELb1ELb0ELb1ELb0ELb0ELb0ELi2ELi4ELi4ELi4ELb0EEENS1_21CollectiveEpilogueBwdISA_SB_SD_Li256ELb0ELb0ELi2EEENS1_19SingleTileSchedulerILb0ELb0ELb0ELi128EEEEEEEEEvNT_6ParamsE$_ZN4cute3eso3ESOILb0ELb1EJNS_5tupleIJiNS2_IJiNS_1CILi0EEEEEEEEENS2_IJNS_10UnderscoreENS2_IJS7_S7_EEEEEEEEC2ERKS6_RKS9_)
$_ZN7cutlass13device_kernelIN5flash19enable_sm80_to_sm89INS1_16FlashAttnBwdSm80INS1_25CollectiveMainloopBwdSm80ILi2ELi2EN4cute5tupleIJNS5_1CILi128EEES8_NS7_ILi64EEEEEENS_6half_tEfNS_4arch4Sm80ELb0ELb0ELb1ELb0ELb1ELb0ELb0ELb0ELi2ELi4ELi4ELi4ELb0EEENS1_21CollectiveEpilogueBwdISA_SB_SD_Li256ELb0ELb0ELi2EEENS1_19SingleTileSchedulerILb0ELb0ELb0ELi128EEEEEEEEEvNT_6ParamsE$_ZN4cute3eso3ESOILb0ELb1EJNS_5tupleIJiNS2_IJiNS_1CILi0EEEEEEEEENS2_IJNS_10UnderscoreENS2_IJS7_S7_EEEEEEEEC2ERKS6_RKS9_:
[----:B------:R-:W-:Y:S01]  /*6680*/  IADD3 R4, R91, -c[0x0][0x20], RZ ;  /* 0x800008005b047a10 */ /* 0x000fe20007ffe0ff */
[----:B------:R-:W-:Y:S01]  /*6690*/  IMAD.MOV.U32 R36, RZ, RZ, R6 ;  /* 0x000000ffff247224 */ /* 0x000fe200078e0006 */
[----:B------:R-:W-:-:S03]  /*66a0*/  MOV R37, 0x0 ;  /* 0x0000000000257802 */ /* 0x000fc60000000f00 */
[----:B------:R1:W-:Y:S04]  /*66b0*/  STL [R4], R2 ;  /* 0x0000000204007387 */ /* 0x0003e80000100800 */
[----:B------:R1:W-:Y:S01]  /*66c0*/  STL [R4+0x4], R3 ;  /* 0x0000040304007387 */ /* 0x0003e20000100800 */
[----:B------:R-:W-:Y:S05]  /*66d0*/  RET.REL.NODEC R36 `(_ZN7cutlass13device_kernelIN5flash19enable_sm80_to_sm89INS1_16FlashAttnBwdSm80INS1_25CollectiveMainloopBwdSm80ILi2ELi2EN4cute5tupleIJNS5_1CILi128EEES8_NS7_ILi64EEEEEENS_6half_tEfNS_4arch4Sm80ELb0ELb0ELb1ELb0ELb1ELb0ELb0ELb0ELi2ELi4ELi4ELi4ELb0EEENS1_21CollectiveEpilogueBwdISA_SB_SD_Li256ELb0ELb0ELi2EEENS1_19SingleTileSchedulerILb0ELb0ELb0ELi128EEEEEEEEEvNT_6ParamsE) ;  /* 0xffff992024007950 */ /* 0x000fea0003c3ffff */
        .type           $_ZN7cutlass13device_kernelIN5flash19enable_sm80_to_sm89INS1_16FlashAttnBwdSm80INS1_25CollectiveMainloopBwdSm80ILi2ELi2EN4cute5tupleIJNS5_1CILi128EEES8_NS7_ILi64EEEEEENS_6half_tEfNS_4arch4Sm80ELb0ELb0ELb1ELb0ELb1ELb0ELb0ELb0ELi2ELi4ELi4ELi4ELb0EEENS1_21CollectiveEpilogueBwdISA_SB_SD_Li256ELb0ELb0ELi2EEENS1_19SingleTileSchedulerILb0ELb0ELb0ELi128EEEEEEEEEvNT_6ParamsE$_ZN4cute3eso3ESOILb0ELb1EJNS_6LayoutINS_5tupleIJNS3_IJNS_1CILi8EEENS4_ILi1EEEEEENS4_ILi2EEEEEENS3_IJNS3_IJS6_NS4_ILi0EEEEEEiEEEEESA_EEC2ERKSD_RKSA_,@function
        .size           $_ZN7cutlass13device_kernelIN5flash19enable_sm80_to_sm89INS1_16FlashAttnBwdSm80INS1_25CollectiveMainloopBwdSm80ILi2ELi2EN4cute5tupleIJNS5_1CILi128EEES8_NS7_ILi64EEEEEENS_6half_tEfNS_4arch4Sm80ELb0ELb0ELb1ELb0ELb1ELb0ELb0ELb0ELi2ELi4ELi4ELi4ELb0EEENS1_21CollectiveEpilogueBwdISA_SB_SD_Li256ELb0ELb0ELi2EEENS1_19SingleTileSchedulerILb0ELb0ELb0ELi128EEEEEEEEEvNT_6ParamsE$_ZN4cute3eso3ESOILb0ELb1EJNS_6LayoutINS_5tupleIJNS3_IJNS_1CILi8EEENS4_ILi1EEEEEENS4_ILi2EEEEEENS3_IJNS3_IJS6_NS4_ILi0EEEEEEiEEEEESA_EEC2ERKSD_RKSA_,($_ZN7cutlass13device_kernelIN5flash19enable_sm80_to_sm89INS1_16FlashAttnBwdSm80INS1_25CollectiveMainloopBwdSm80ILi2ELi2EN4cute5tupleIJNS5_1CILi128EEES8_NS7_ILi64EEEEEENS_6half_tEfNS_4arch4Sm80ELb0ELb0ELb1ELb0ELb1ELb0ELb0ELb0ELi2ELi4ELi4ELi4ELb0EEENS1_21CollectiveEpilogueBwdISA_SB_SD_Li256ELb0ELb0ELi2EEENS1_19SingleTileSchedulerILb0ELb0ELb0ELi128EEEEEEEEEvNT_6ParamsE$_ZN4cute3eso3ESOILb0ELb1EJiNS_1CILi0EEEEEC2ERKiRKS3_ - $_ZN7cutlass13device_kernelIN5flash19enable_sm80_to_sm89INS1_16FlashAttnBwdSm80INS1_25CollectiveMainloopBwdSm80ILi2ELi2EN4cute5tupleIJNS5_1CILi128EEES8_NS7_ILi64EEEEEENS_6half_tEfNS_4arch4Sm80ELb0ELb0ELb1ELb0ELb1ELb0ELb0ELb0ELi2ELi4ELi4ELi4ELb0EEENS1_21CollectiveEpilogueBwdISA_SB_SD_Li256ELb0ELb0ELi2EEENS1_19SingleTileSchedulerILb0ELb0ELb0ELi128EEEEEEEEEvNT_6ParamsE$_ZN4cute3eso3ESOILb0ELb1EJNS_6LayoutINS_5tupleIJNS3_IJNS_1CILi8EEENS4_ILi1EEEEEENS4_ILi2EEEEEENS3_IJNS3_IJS6_NS4_ILi0EEEEEEiEEEEESA_EEC2ERKSD_RKSA_)
$_ZN7cutlass13device_kernelIN5flash19enable_sm80_to_sm89INS1_16FlashAttnBwdSm80INS1_25CollectiveMainloopBwdSm80ILi2ELi2EN4cute5tupleIJNS5_1CILi128EEES8_NS7_ILi64EEEEEENS_6half_tEfNS_4arch4Sm80ELb0ELb0ELb1ELb0ELb1ELb0ELb0ELb0ELi2ELi4ELi4ELi4ELb0EEENS1_21CollectiveEpilogueBwdISA_SB_SD_Li256ELb0ELb0ELi2EEENS1_19SingleTileSchedulerILb0ELb0ELb0ELi128EEEEEEEEEvNT_6ParamsE$_ZN4cute3eso3ESOILb0ELb1EJNS_6LayoutINS_5tupleIJNS3_IJNS_1CILi8EEENS4_ILi1EEEEEENS4_ILi2EEEEEENS3_IJNS3_IJS6_NS4_ILi0EEEEEEiEEEEESA_EEC2ERKSD_RKSA_:
[----:B------:R-:W-:Y:S02]  /*66e0*/  IADD3 R2, R92, -c[0x0][0x20], RZ ;  /* 0x800008005c027a10 */ /* 0x000fe40007ffe0ff */
[----:B------:R-:W-:-:S03]  /*66f0*/  MOV R7, 0x0 ;  /* 0x0000000000077802 */ /* 0x000fc60000000f00 */
[----:B------:R1:W-:Y:S01]  /*6700*/  STL [R2], R3 ;  /* 0x0000000302007387 */ /* 0x0003e20000100800 */
[----:B------:R-:W-:Y:S05]  /*6710*/  RET.REL.NODEC R6 `(_ZN7cutlass13device_kernelIN5flash19enable_sm80_to_sm89INS1_16FlashAttnBwdSm80INS1_25CollectiveMainloopBwdSm80ILi2ELi2EN4cute5tupleIJNS5_1CILi128EEES8_NS7_ILi64EEEEEENS_6half_tEfNS_4arch4Sm80ELb0ELb0ELb1ELb0ELb1ELb0ELb0ELb0ELi2ELi4ELi4ELi4ELb0EEENS1_21CollectiveEpilogueBwdISA_SB_SD_Li256ELb0ELb0ELi2EEENS1_19SingleTileSchedulerILb0ELb0ELb0ELi128EEEEEEEEEvNT_6ParamsE) ;  /* 0xffff98e006007950 */ /* 0x000fea0003c3ffff */
        .type           $_ZN7cutlass13device_kernelIN5flash19enable_sm80_to_sm89INS1_16FlashAttnBwdSm80INS1_25CollectiveMainloopBwdSm80ILi2ELi2EN4cute5tupleIJNS5_1CILi128EEES8_NS7_ILi64EEEEEENS_6half_tEfNS_4arch4Sm80ELb0ELb0ELb1ELb0ELb1ELb0ELb0ELb0ELi2ELi4ELi4ELi4ELb0EEENS1_21CollectiveEpilogueBwdISA_SB_SD_Li256ELb0ELb0ELi2EEENS1_19SingleTileSchedulerILb0ELb0ELb0ELi128EEEEEEEEEvNT_6ParamsE$_ZN4cute3eso3ESOILb0ELb1EJiNS_1CILi0EEEEEC2ERKiRKS3_,@function
        .size           $_ZN7cutlass13device_kernelIN5flash19enable_sm80_to_sm89INS1_16FlashAttnBwdSm80INS1_25CollectiveMainloopBwdSm80ILi2ELi2EN4cute5tupleIJNS5_1CILi128EEES8_NS7_ILi64EEEEEENS_6half_tEfNS_4arch4Sm80ELb0ELb0ELb1ELb0ELb1ELb0ELb0ELb0ELi2ELi4ELi4ELi4ELb0EEENS1_21CollectiveEpilogueBwdISA_SB_SD_Li256ELb0ELb0ELi2EEENS1_19SingleTileSchedulerILb0ELb0ELb0ELi128EEEEEEEEEvNT_6ParamsE$_ZN4cute3eso3ESOILb0ELb1EJiNS_1CILi0EEEEEC2ERKiRKS3_,($_ZN7cutlass13device_kernelIN5flash19enable_sm80_to_sm89INS1_16FlashAttnBwdSm80INS1_25CollectiveMainloopBwdSm80ILi2ELi2EN4cute5tupleIJNS5_1CILi128EEES8_NS7_ILi64EEEEEENS_6half_tEfNS_4arch4Sm80ELb0ELb0ELb1ELb0ELb1ELb0ELb0ELb0ELi2ELi4ELi4ELi4ELb0EEENS1_21CollectiveEpilogueBwdISA_SB_SD_Li256ELb0ELb0ELi2EEENS1_19SingleTileSchedulerILb0ELb0ELb0ELi128EEEEEEEEEvNT_6ParamsE$_ZN4cute3eso3ESOILb0ELb1EJiNS_1CILi144EEENS2_ILi288EEEEEC2ERKiRKS3_RKS4_ - $_ZN7cutlass13device_kernelIN5flash19enable_sm80_to_sm89INS1_16FlashAttnBwdSm80INS1_25CollectiveMainloopBwdSm80ILi2ELi2EN4cute5tupleIJNS5_1CILi128EEES8_NS7_ILi64EEEEEENS_6half_tEfNS_4arch4Sm80ELb0ELb0ELb1ELb0ELb1ELb0ELb0ELb0ELi2ELi4ELi4ELi4ELb0EEENS1_21CollectiveEpilogueBwdISA_SB_SD_Li256ELb0ELb0ELi2EEENS1_19SingleTileSchedulerILb0ELb0ELb0ELi128EEEEEEEEEvNT_6ParamsE$_ZN4cute3eso3ESOILb0ELb1EJiNS_1CILi0EEEEEC2ERKiRKS3_)
$_ZN7cutlass13device_kernelIN5flash19enable_sm80_to_sm89INS1_16FlashAttnBwdSm80INS1_25CollectiveMainloopBwdSm80ILi2ELi2EN4cute5tupleIJNS5_1CILi128EEES8_NS7_ILi64EEEEEENS_6half_tEfNS_4arch4Sm80ELb0ELb0ELb1ELb0ELb1ELb0ELb0ELb0ELi2ELi4ELi4ELi4ELb0EEENS1_21CollectiveEpilogueBwdISA_SB_SD_Li256ELb0ELb0ELi2EEENS1_19SingleTileSchedulerILb0ELb0ELb0ELi128EEEEEEEEEvNT_6ParamsE$_ZN4cute3eso3ESOILb0ELb1EJiNS_1CILi0EEEEEC2ERKiRKS3_:
[----:B------:R-:W-:Y:S02]  /*6720*/  IADD3 R2, R91, -c[0x0][0x20], RZ ;  /* 0x800008005b027a10 */ /* 0x000fe40007ffe0ff */
[----:B------:R-:W-:-:S03]  /*6730*/  MOV R5, 0x0 ;  /* 0x0000000000057802 */ /* 0x000fc60000000f00 */
[----:B------:R1:W-:Y:S01]  /*6740*/  STL [R2], R3 ;  /* 0x0000000302007387 */ /* 0x0003e20000100800 */
[----:B------:R-:W-:Y:S05]  /*6750*/  RET.REL.NODEC R4 `(_ZN7cutlass13device_kernelIN5flash19enable_sm80_to_sm89INS1_16FlashAttnBwdSm80INS1_25CollectiveMainloopBwdSm80ILi2ELi2EN4cute5tupleIJNS5_1CILi128EEES8_NS7_ILi64EEEEEENS_6half_tEfNS_4arch4Sm80ELb0ELb0ELb1ELb0ELb1ELb0ELb0ELb0ELi2ELi4ELi4ELi4ELb0EEENS1_21CollectiveEpilogueBwdISA_SB_SD_Li256ELb0ELb0ELi2EEENS1_19SingleTileSchedulerILb0ELb0ELb0ELi128EEEEEEEEEvNT_6ParamsE) ;  /* 0xffff98a004007950 */ /* 0x000fea0003c3ffff */
        .type           $_ZN7cutlass13device_kernelIN5flash19enable_sm80_to_sm89INS1_16FlashAttnBwdSm80INS1_25CollectiveMainloopBwdSm80ILi2ELi2EN4cute5tupleIJNS5_1CILi128EEES8_NS7_ILi64EEEEEENS_6half_tEfNS_4arch4Sm80ELb0ELb0ELb1ELb0ELb1ELb0ELb0ELb0ELi2ELi4ELi4ELi4ELb0EEENS1_21CollectiveEpilogueBwdISA_SB_SD_Li256ELb0ELb0ELi2EEENS1_19SingleTileSchedulerILb0ELb0ELb0ELi128EEEEEEEEEvNT_6ParamsE$_ZN4cute3eso3ESOILb0ELb1EJiNS_1CILi144EEENS2_ILi288EEEEEC2ERKiRKS3_RKS4_,@function
        .size           $_ZN7cutlass13device_kernelIN5flash19enable_sm80_to_sm89INS1_16FlashAttnBwdSm80INS1_25CollectiveMainloopBwdSm80ILi2ELi2EN4cute5tupleIJNS5_1CILi128EEES8_NS7_ILi64EEEEEENS_6half_tEfNS_4arch4Sm80ELb0ELb0ELb1ELb0ELb1ELb0ELb0ELb0ELi2ELi4ELi4ELi4ELb0EEENS1_21CollectiveEpilogueBwdISA_SB_SD_Li256ELb0ELb0ELi2EEENS1_19SingleTileSchedulerILb0ELb0ELb0ELi128EEEEEEEEEvNT_6ParamsE$_ZN4cute3eso3ESOILb0ELb1EJiNS_1CILi144EEENS2_ILi288EEEEEC2ERKiRKS3_RKS4_,($_ZN7cutlass13device_kernelIN5flash19enable_sm80_to_sm89INS1_16FlashAttnBwdSm80INS1_25CollectiveMainloopBwdSm80ILi2ELi2EN4cute5tupleIJNS5_1CILi128EEES8_NS7_ILi64EEEEEENS_6half_tEfNS_4arch4Sm80ELb0ELb0ELb1ELb0ELb1ELb0ELb0ELb0ELi2ELi4ELi4ELi4ELb0EEENS1_21CollectiveEpilogueBwdISA_SB_SD_Li256ELb0ELb0ELi2EEENS1_19SingleTileSchedulerILb0ELb0ELb0ELi128EEEEEEEEEvNT_6ParamsE$_ZN4cute3eso3ESOILb0ELb1EJiNS_1CILi144EEENS2_ILi512EEEEEC2ERKiRKS3_RKS4_ - $_ZN7cutlass13device_kernelIN5flash19enable_sm80_to_sm89INS1_16FlashAttnBwdSm80INS1_25CollectiveMainloopBwdSm80ILi2ELi2EN4cute5tupleIJNS5_1CILi128EEES8_NS7_ILi64EEEEEENS_6half_tEfNS_4arch4Sm80ELb0ELb0ELb1ELb0ELb1ELb0ELb0ELb0ELi2ELi4ELi4ELi4ELb0EEENS1_21CollectiveEpilogueBwdISA_SB_SD_Li256ELb0ELb0ELi2EEENS1_19SingleTileSchedulerILb0ELb0ELb0ELi128EEEEEEEEEvNT_6ParamsE$_ZN4cute3eso3ESOILb0ELb1EJiNS_1CILi144EEENS2_ILi288EEEEEC2ERKiRKS3_RKS4_)
$_ZN7cutlass13device_kernelIN5flash19enable_sm80_to_sm89INS1_16FlashAttnBwdSm80INS1_25CollectiveMainloopBwdSm80ILi2ELi2EN4cute5tupleIJNS5_1CILi128EEES8_NS7_ILi64EEEEEENS_6half_tEfNS_4arch4Sm80ELb0ELb0ELb1ELb0ELb1ELb0ELb0ELb0ELi2ELi4ELi4ELi4ELb0EEENS1_21CollectiveEpilogueBwdISA_SB_SD_Li256ELb0ELb0ELi2EEENS1_19SingleTileSchedulerILb0ELb0ELb0ELi128EEEEEEEEEvNT_6ParamsE$_ZN4cute3eso3ESOILb0ELb1EJiNS_1CILi144EEENS2_ILi288EEEEEC2ERKiRKS3_RKS4_:
[----:B------:R-:W-:Y:S01]  /*6760*/  IADD3 R4, R91, -c[0x0][0x20], RZ ;  /* 0x800008005b047a10 */ /* 0x000fe20007ffe0ff */
[----:B------:R-:W-:Y:S01]  /*6770*/  IMAD.MOV.U32 R34, RZ, RZ, R26 ;  /* 0x000000ffff227224 */ /* 0x000fe200078e001a */
[----:B------:R-:W-:-:S03]  /*6780*/  MOV R35, 0x0 ;  /* 0x0000000000237802 */ /* 0x000fc60000000f00 */
[----:B------:R1:W-:Y:S01]  /*6790*/  STL [R4], R5 ;  /* 0x0000000504007387 */ /* 0x0003e20000100800 */
[----:B------:R-:W-:Y:S05]  /*67a0*/  RET.REL.NODEC R34 `(_ZN7cutlass13device_kernelIN5flash19enable_sm80_to_sm89INS1_16FlashAttnBwdSm80INS1_25CollectiveMainloopBwdSm80ILi2ELi2EN4cute5tupleIJNS5_1CILi128EEES8_NS7_ILi64EEEEEENS_6half_tEfNS_4arch4Sm80ELb0ELb0ELb1ELb0ELb1ELb0ELb0ELb0ELi2ELi4ELi4ELi4ELb0EEENS1_21CollectiveEpilogueBwdISA_SB_SD_Li256ELb0ELb0ELi2EEENS1_19SingleTileSchedulerILb0ELb0ELb0ELi128EEEEEEEEEvNT_6ParamsE) ;  /* 0xffff985022007950 */ /* 0x000fea0003c3ffff */
        .type           $_ZN7cutlass13device_kernelIN5flash19enable_sm80_to_sm89INS1_16FlashAttnBwdSm80INS1_25CollectiveMainloopBwdSm80ILi2ELi2EN4cute5tupleIJNS5_1CILi128EEES8_NS7_ILi64EEEEEENS_6half_tEfNS_4arch4Sm80ELb0ELb0ELb1ELb0ELb1ELb0ELb0ELb0ELi2ELi4ELi4ELi4ELb0EEENS1_21CollectiveEpilogueBwdISA_SB_SD_Li256ELb0ELb0ELi2EEENS1_19SingleTileSchedulerILb0ELb0ELb0ELi128EEEEEEEEEvNT_6ParamsE$_ZN4cute3eso3ESOILb0ELb1EJiNS_1CILi144EEENS2_ILi512EEEEEC2ERKiRKS3_RKS4_,@function
        .size           $_ZN7cutlass13device_kernelIN5flash19enable_sm80_to_sm89INS1_16FlashAttnBwdSm80INS1_25CollectiveMainloopBwdSm80ILi2ELi2EN4cute5tupleIJNS5_1CILi128EEES8_NS7_ILi64EEEEEENS_6half_tEfNS_4arch4Sm80ELb0ELb0ELb1ELb0ELb1ELb0ELb0ELb0ELi2ELi4ELi4ELi4ELb0EEENS1_21CollectiveEpilogueBwdISA_SB_SD_Li256ELb0ELb0ELi2EEENS1_19SingleTileSchedulerILb0ELb0ELb0ELi128EEEEEEEEEvNT_6ParamsE$_ZN4cute3eso3ESOILb0ELb1EJiNS_1CILi144EEENS2_ILi512EEEEEC2ERKiRKS3_RKS4_,($_ZN7cutlass13device_kernelIN5flash19enable_sm80_to_sm89INS1_16FlashAttnBwdSm80INS1_25CollectiveMainloopBwdSm80ILi2ELi2EN4cute5tupleIJNS5_1CILi128EEES8_NS7_ILi64EEEEEENS_6half_tEfNS_4arch4Sm80ELb0ELb0ELb1ELb0ELb1ELb0ELb0ELb0ELi2ELi4ELi4ELi4ELb0EEENS1_21CollectiveEpilogueBwdISA_SB_SD_Li256ELb0ELb0ELi2EEENS1_19SingleTileSchedulerILb0ELb0ELb0ELi128EEEEEEEEEvNT_6ParamsE$_ZN4cute3eso3ESOILb0ELb1EJiNS_1CILi72EEENS2_ILi512EEEEEC2ERKiRKS3_RKS4_ - $_ZN7cutlass13device_kernelIN5flash19enable_sm80_to_sm89INS1_16FlashAttnBwdSm80INS1_25CollectiveMainloopBwdSm80ILi2ELi2EN4cute5tupleIJNS5_1CILi128EEES8_NS7_ILi64EEEEEENS_6half_tEfNS_4arch4Sm80ELb0ELb0ELb1ELb0ELb1ELb0ELb0ELb0ELi2ELi4ELi4ELi4ELb0EEENS1_21CollectiveEpilogueBwdISA_SB_SD_Li256ELb0ELb0ELi2EEENS1_19SingleTileSchedulerILb0ELb0ELb0ELi128EEEEEEEEEvNT_6ParamsE$_ZN4cute3eso3ESOILb0ELb1EJiNS_1CILi144EEENS2_ILi512EEEEEC2ERKiRKS3_RKS4_)
$_ZN7cutlass13device_kernelIN5flash19enable_sm80_to_sm89INS1_16FlashAttnBwdSm80INS1_25CollectiveMainloopBwdSm80ILi2ELi2EN4cute5tupleIJNS5_1CILi128EEES8_NS7_ILi64EEEEEENS_6half_tEfNS_4arch4Sm80ELb0ELb0ELb1ELb0ELb1ELb0ELb0ELb0ELi2ELi4ELi4ELi4ELb0EEENS1_21CollectiveEpilogueBwdISA_SB_SD_Li256ELb0ELb0ELi2EEENS1_19SingleTileSchedulerILb0ELb0ELb0ELi128EEEEEEEEEvNT_6ParamsE$_ZN4cute3eso3ESOILb0ELb1EJiNS_1CILi144EEENS2_ILi512EEEEEC2ERKiRKS3_RKS4_:
[----:B------:R-:W-:Y:S01]  /*67b0*/  IADD3 R2, R91, -c[0x0][0x20], RZ ;  /* 0x800008005b027a10 */ /* 0x000fe20007ffe0ff */
[----:B------:R-:W-:Y:S01]  /*67c0*/  IMAD.MOV.U32 R34, RZ, RZ, R26 ;  /* 0x000000ffff227224 */ /* 0x000fe200078e001a */
[----:B------:R-:W-:-:S03]  /*67d0*/  MOV R35, 0x0 ;  /* 0x0000000000237802 */ /* 0x000fc60000000f00 */
[----:B------:R1:W-:Y:S01]  /*67e0*/  STL [R2], R3 ;  /* 0x0000000302007387 */ /* 0x0003e20000100800 */
[----:B------:R-:W-:Y:S05]  /*67f0*/  RET.REL.NODEC R34 `(_ZN7cutlass13device_kernelIN5flash19enable_sm80_to_sm89INS1_16FlashAttnBwdSm80INS1_25CollectiveMainloopBwdSm80ILi2ELi2EN4cute5tupleIJNS5_1CILi128EEES8_NS7_ILi64EEEEEENS_6half_tEfNS_4arch4Sm80ELb0ELb0ELb1ELb0ELb1ELb0ELb0ELb0ELi2ELi4ELi4ELi4ELb0EEENS1_21CollectiveEpilogueBwdISA_SB_SD_Li256ELb0ELb0ELi2EEENS1_19SingleTileSchedulerILb0ELb0ELb0ELi128EEEEEEEEEvNT_6ParamsE) ;  /* 0xffff980022007950 */ /* 0x000fea0003c3ffff */
        .type           $_ZN7cutlass13device_kernelIN5flash19enable_sm80_to_sm89INS1_16FlashAttnBwdSm80INS1_25CollectiveMainloopBwdSm80ILi2ELi2EN4cute5tupleIJNS5_1CILi128EEES8_NS7_ILi64EEEEEENS_6half_tEfNS_4arch4Sm80ELb0ELb0ELb1ELb0ELb1ELb0ELb0ELb0ELi2ELi4ELi4ELi4ELb0EEENS1_21CollectiveEpilogueBwdISA_SB_SD_Li256ELb0ELb0ELi2EEENS1_19SingleTileSchedulerILb0ELb0ELb0ELi128EEEEEEEEEvNT_6ParamsE$_ZN4cute3eso3ESOILb0ELb1EJiNS_1CILi72EEENS2_ILi512EEEEEC2ERKiRKS3_RKS4_,@function
        .size           $_ZN7cutlass13device_kernelIN5flash19enable_sm80_to_sm89INS1_16FlashAttnBwdSm80INS1_25CollectiveMainloopBwdSm80ILi2ELi2EN4cute5tupleIJNS5_1CILi128EEES8_NS7_ILi64EEEEEENS_6half_tEfNS_4arch4Sm80ELb0ELb0ELb1ELb0ELb1ELb0ELb0ELb0ELi2ELi4ELi4ELi4ELb0EEENS1_21CollectiveEpilogueBwdISA_SB_SD_Li256ELb0ELb0ELi2EEENS1_19SingleTileSchedulerILb0ELb0ELb0ELi128EEEEEEEEEvNT_6ParamsE$_ZN4cute3eso3ESOILb0ELb1EJiNS_1CILi72EEENS2_ILi512EEEEEC2ERKiRKS3_RKS4_,($_ZN7cutlass13device_kernelIN5flash19enable_sm80_to_sm89INS1_16FlashAttnBwdSm80INS1_25CollectiveMainloopBwdSm80ILi2ELi2EN4cute5tupleIJNS5_1CILi128EEES8_NS7_ILi64EEEEEENS_6half_tEfNS_4arch4Sm80ELb0ELb0ELb1ELb0ELb1ELb0ELb0ELb0ELi2ELi4ELi4ELi4ELb0EEENS1_21CollectiveEpilogueBwdISA_SB_SD_Li256ELb0ELb0ELi2EEENS1_19SingleTileSchedulerILb0ELb0ELb0ELi128EEEEEEEEEvNT_6ParamsE$_ZN4cute3eso3ESOILb1ELb0EJNS_10UnderscoreES2_S2_iEEC2ERKS2_S5_S5_RKi - $_ZN7cutlass13device_kernelIN5flash19enable_sm80_to_sm89INS1_16FlashAttnBwdSm80INS1_25CollectiveMainloopBwdSm80ILi2ELi2EN4cute5tupleIJNS5_1CILi128EEES8_NS7_ILi64EEEEEENS_6half_tEfNS_4arch4Sm80ELb0ELb0ELb1ELb0ELb1ELb0ELb0ELb0ELi2ELi4ELi4ELi4ELb0EEENS1_21CollectiveEpilogueBwdISA_SB_SD_Li256ELb0ELb0ELi2EEENS1_19SingleTileSchedulerILb0ELb0ELb0ELi128EEEEEEEEEvNT_6ParamsE$_ZN4cute3eso3ESOILb0ELb1EJiNS_1CILi72EEENS2_ILi512EEEEEC2ERKiRKS3_RKS4_)
$_ZN7cutlass13device_kernelIN5flash19enable_sm80_to_sm89INS1_16FlashAttnBwdSm80INS1_25CollectiveMainloopBwdSm80ILi2ELi2EN4cute5tupleIJNS5_1CILi128EEES8_NS7_ILi64EEEEEENS_6half_tEfNS_4arch4Sm80ELb0ELb0ELb1ELb0ELb1ELb0ELb0ELb0ELi2ELi4ELi4ELi4ELb0EEENS1_21CollectiveEpilogueBwdISA_SB_SD_Li256ELb0ELb0ELi2EEENS1_19SingleTileSchedulerILb0ELb0ELb0ELi128EEEEEEEEEvNT_6ParamsE$_ZN4cute3eso3ESOILb0ELb1EJiNS_1CILi72EEENS2_ILi512EEEEEC2ERKiRKS3_RKS4_:
[----:B------:R-:W-:Y:S01]  /*6800*/  IADD3 R2, R91, -c[0x0][0x20], RZ ;  /* 0x800008005b027a10 */ /* 0x000fe20007ffe0ff */
[----:B------:R-:W-:Y:S01]  /*6810*/  IMAD.MOV.U32 R38, RZ, RZ, R6 ;  /* 0x000000ffff267224 */ /* 0x000fe200078e0006 */
[----:B------:R-:W-:-:S03]  /*6820*/  MOV R39, 0x0 ;  /* 0x0000000000277802 */ /* 0x000fc60000000f00 */
[----:B------:R1:W-:Y:S01]  /*6830*/  STL [R2], R3 ;  /* 0x0000000302007387 */ /* 0x0003e20000100800 */
[----:B------:R-:W-:Y:S05]  /*6840*/  RET.REL.NODEC R38 `(_ZN7cutlass13device_kernelIN5flash19enable_sm80_to_sm89INS1_16FlashAttnBwdSm80INS1_25CollectiveMainloopBwdSm80ILi2ELi2EN4cute5tupleIJNS5_1CILi128EEES8_NS7_ILi64EEEEEENS_6half_tEfNS_4arch4Sm80ELb0ELb0ELb1ELb0ELb1ELb0ELb0ELb0ELi2ELi4ELi4ELi4ELb0EEENS1_21CollectiveEpilogueBwdISA_SB_SD_Li256ELb0ELb0ELi2EEENS1_19SingleTileSchedulerILb0ELb0ELb0ELi128EEEEEEEEEvNT_6ParamsE) ;  /* 0xffff97b026007950 */ /* 0x000fea0003c3ffff */
        .type           $_ZN7cutlass13device_kernelIN5flash19enable_sm80_to_sm89INS1_16FlashAttnBwdSm80INS1_25CollectiveMainloopBwdSm80ILi2ELi2EN4cute5tupleIJNS5_1CILi128EEES8_NS7_ILi64EEEEEENS_6half_tEfNS_4arch4Sm80ELb0ELb0ELb1ELb0ELb1ELb0ELb0ELb0ELi2ELi4ELi4ELi4ELb0EEENS1_21CollectiveEpilogueBwdISA_SB_SD_Li256ELb0ELb0ELi2EEENS1_19SingleTileSchedulerILb0ELb0ELb0ELi128EEEEEEEEEvNT_6ParamsE$_ZN4cute3eso3ESOILb1ELb0EJNS_10UnderscoreES2_S2_iEEC2ERKS2_S5_S5_RKi,@function
        .size           $_ZN7cutlass13device_kernelIN5flash19enable_sm80_to_sm89INS1_16FlashAttnBwdSm80INS1_25CollectiveMainloopBwdSm80ILi2ELi2EN4cute5tupleIJNS5_1CILi128EEES8_NS7_ILi64EEEEEENS_6half_tEfNS_4arch4Sm80ELb0ELb0ELb1ELb0ELb1ELb0ELb0ELb0ELi2ELi4ELi4ELi4ELb0EEENS1_21CollectiveEpilogueBwdISA_SB_SD_Li256ELb0ELb0ELi2EEENS1_19SingleTileSchedulerILb0ELb0ELb0ELi128EEEEEEEEEvNT_6ParamsE$_ZN4cute3eso3ESOILb1ELb0EJNS_10UnderscoreES2_S2_iEEC2ERKS2_S5_S5_RKi,($_ZN7cutlass13device_kernelIN5flash19enable_sm80_to_sm89INS1_16FlashAttnBwdSm80INS1_25CollectiveMainloopBwdSm80ILi2ELi2EN4cute5tupleIJNS5_1CILi128EEES8_NS7_ILi64EEEEEENS_6half_tEfNS_4arch4Sm80ELb0ELb0ELb1ELb0ELb1ELb0ELb0ELb0ELi2ELi4ELi4ELi4ELb0EEENS1_21CollectiveEpilogueBwdISA_SB_SD_Li256ELb0ELb0ELi2EEENS1_19SingleTileSchedulerILb0ELb0ELb0ELi128EEEEEEEEEvNT_6ParamsE$_ZN4cute3eso3ESOILb1ELb0EJNS_10UnderscoreES2_iEEC2ERKS2_S5_RKi - $_ZN7cutlass13device_kernelIN5flash19enable_sm80_to_sm89INS1_16FlashAttnBwdSm80INS1_25CollectiveMainloopBwdSm80ILi2ELi2EN4cute5tupleIJNS5_1CILi128EEES8_NS7_ILi64EEEEEENS_6half_tEfNS_4arch4Sm80ELb0ELb0ELb1ELb0ELb1ELb0ELb0ELb0ELi2ELi4ELi4ELi4ELb0EEENS1_21CollectiveEpilogueBwdISA_SB_SD_Li256ELb0ELb0ELi2EEENS1_19SingleTileSchedulerILb0ELb0ELb0ELi128EEEEEEEEEvNT_6ParamsE$_ZN4cute3eso3ESOILb1ELb0EJNS_10UnderscoreES2_S2_iEEC2ERKS2_S5_S5_RKi)
$_ZN7cutlass13device_kernelIN5flash19enable_sm80_to_sm89INS1_16FlashAttnBwdSm80INS1_25CollectiveMainloopBwdSm80ILi2ELi2EN4cute5tupleIJNS5_1CILi128EEES8_NS7_ILi64EEEEEENS_6half_tEfNS_4arch4Sm80ELb0ELb0ELb1ELb0ELb1ELb0ELb0ELb0ELi2ELi4ELi4ELi4ELb0EEENS1_21CollectiveEpilogueBwdISA_SB_SD_Li256ELb0ELb0ELi2EEENS1_19SingleTileSchedulerILb0ELb0ELb0ELi128EEEEEEEEEvNT_6ParamsE$_ZN4cute3eso3ESOILb1ELb0EJNS_10UnderscoreES2_S2_iEEC2ERKS2_S5_S5_RKi:
[----:B------:R-:W-:Y:S02]  /*6850*/  IADD3 R2, R62, -c[0x0][0x20], RZ ;  /* 0x800008003e027a10 */ /* 0x000fe40007ffe0ff */
[----:B------:R-:W-:-:S03]  /*6860*/  MOV R5, 0x0 ;  /* 0x0000000000057802 */ /* 0x000fc60000000f00 */
[----:B------:R1:W-:Y:S01]  /*6870*/  STL [R2], R24 ;  /* 0x0000001802007387 */ /* 0x0003e20000100800 */
[----:B------:R-:W-:Y:S05]  /*6880*/  RET.REL.NODEC R4 `(_ZN7cutlass13device_kernelIN5flash19enable_sm80_to_sm89INS1_16FlashAttnBwdSm80INS1_25CollectiveMainloopBwdSm80ILi2ELi2EN4cute5tupleIJNS5_1CILi128EEES8_NS7_ILi64EEEEEENS_6half_tEfNS_4arch4Sm80ELb0ELb0ELb1ELb0ELb1ELb0ELb0ELb0ELi2ELi4ELi4ELi4ELb0EEENS1_21CollectiveEpilogueBwdISA_SB_SD_Li256ELb0ELb0ELi2EEENS1_19SingleTileSchedulerILb0ELb0ELb0ELi128EEEEEEEEEvNT_6ParamsE) ;  /* 0xffff977004007950 */ /* 0x000fea0003c3ffff */
        .type           $_ZN7cutlass13device_kernelIN5flash19enable_sm80_to_sm89INS1_16FlashAttnBwdSm80INS1_25CollectiveMainloopBwdSm80ILi2ELi2EN4cute5tupleIJNS5_1CILi128EEES8_NS7_ILi64EEEEEENS_6half_tEfNS_4arch4Sm80ELb0ELb0ELb1ELb0ELb1ELb0ELb0ELb0ELi2ELi4ELi4ELi4ELb0EEENS1_21CollectiveEpilogueBwdISA_SB_SD_Li256ELb0ELb0ELi2EEENS1_19SingleTileSchedulerILb0ELb0ELb0ELi128EEEEEEEEEvNT_6ParamsE$_ZN4cute3eso3ESOILb1ELb0EJNS_10UnderscoreES2_iEEC2ERKS2_S5_RKi,@function
        .size           $_ZN7cutlass13device_kernelIN5flash19enable_sm80_to_sm89INS1_16FlashAttnBwdSm80INS1_25CollectiveMainloopBwdSm80ILi2ELi2EN4cute5tupleIJNS5_1CILi128EEES8_NS7_ILi64EEEEEENS_6half_tEfNS_4arch4Sm80ELb0ELb0ELb1ELb0ELb1ELb0ELb0ELb0ELi2ELi4ELi4ELi4ELb0EEENS1_21CollectiveEpilogueBwdISA_SB_SD_Li256ELb0ELb0ELi2EEENS1_19SingleTileSchedulerILb0ELb0ELb0ELi128EEEEEEEEEvNT_6ParamsE$_ZN4cute3eso3ESOILb1ELb0EJNS_10UnderscoreES2_iEEC2ERKS2_S5_RKi,($_ZN7cutlass13device_kernelIN5flash19enable_sm80_to_sm89INS1_16FlashAttnBwdSm80INS1_25CollectiveMainloopBwdSm80ILi2ELi2EN4cute5tupleIJNS5_1CILi128EEES8_NS7_ILi64EEEEEENS_6half_tEfNS_4arch4Sm80ELb0ELb0ELb1ELb0ELb1ELb0ELb0ELb0ELi2ELi4ELi4ELi4ELb0EEENS1_21CollectiveEpilogueBwdISA_SB_SD_Li256ELb0ELb0ELi2EEENS1_19SingleTileSchedulerILb0ELb0ELb0ELi128EEEEEEEEEvNT_6ParamsE$_ZN4cute3eso3ESOILb1ELb0EJNS_10UnderscoreEiEEC2ERKS2_RKi - $_ZN7cutlass13device_kernelIN5flash19enable_sm80_to_sm89INS1_16FlashAttnBwdSm80INS1_25CollectiveMainloopBwdSm80ILi2ELi2EN4cute5tupleIJNS5_1CILi128EEES8_NS7_ILi64EEEEEENS_6half_tEfNS_4arch4Sm80ELb0ELb0ELb1ELb0ELb1ELb0ELb0ELb0ELi2ELi4ELi4ELi4ELb0EEENS1_21CollectiveEpilogueBwdISA_SB_SD_Li256ELb0ELb0ELi2EEENS1_19SingleTileSchedulerILb0ELb0ELb0ELi128EEEEEEEEEvNT_6ParamsE$_ZN4cute3eso3ESOILb1ELb0EJNS_10UnderscoreES2_iEEC2ERKS2_S5_RKi)
$_ZN7cutlass13device_kernelIN5flash19enable_sm80_to_sm89INS1_16FlashAttnBwdSm80INS1_25CollectiveMainloopBwdSm80ILi2ELi2EN4cute5tupleIJNS5_1CILi128EEES8_NS7_ILi64EEEEEENS_6half_tEfNS_4arch4Sm80ELb0ELb0ELb1ELb0ELb1ELb0ELb0ELb0ELi2ELi4ELi4ELi4ELb0EEENS1_21CollectiveEpilogueBwdISA_SB_SD_Li256ELb0ELb0ELi2EEENS1_19SingleTileSchedulerILb0ELb0ELb0ELi128EEEEEEEEEvNT_6ParamsE$_ZN4cute3eso3ESOILb1ELb0EJNS_10UnderscoreES2_iEEC2ERKS2_S5_RKi:
[----:B------:R-:W-:Y:S02]  /*6890*/  IADD3 R2, R92, -c[0x0][0x20], RZ ;  /* 0x800008005c027a10 */ /* 0x000fe40007ffe0ff */
[----:B------:R-:W-:-:S03]  /*68a0*/  MOV R43, 0x0 ;  /* 0x00000000002b7802 */ /* 0x000fc60000000f00 */
[----:B------:R1:W-:Y:S01]  /*68b0*/  STL [R2], R3 ;  /* 0x0000000302007387 */ /* 0x0003e20000100800 */
[----:B------:R-:W-:Y:S05]  /*68c0*/  RET.REL.NODEC R42 `(_ZN7cutlass13device_kernelIN5flash19enable_sm80_to_sm89INS1_16FlashAttnBwdSm80INS1_25CollectiveMainloopBwdSm80ILi2ELi2EN4cute5tupleIJNS5_1CILi128EEES8_NS7_ILi64EEEEEENS_6half_tEfNS_4arch4Sm80ELb0ELb0ELb1ELb0ELb1ELb0ELb0ELb0ELi2ELi4ELi4ELi4ELb0EEENS1_21CollectiveEpilogueBwdISA_SB_SD_Li256ELb0ELb0ELi2EEENS1_19SingleTileSchedulerILb0ELb0ELb0ELi128EEEEEEEEEvNT_6ParamsE) ;  /* 0xffff97302a007950 */ /* 0x000fea0003c3ffff */
        .type           $_ZN7cutlass13device_kernelIN5flash19enable_sm80_to_sm89INS1_16FlashAttnBwdSm80INS1_25CollectiveMainloopBwdSm80ILi2ELi2EN4cute5tupleIJNS5_1CILi128EEES8_NS7_ILi64EEEEEENS_6half_tEfNS_4arch4Sm80ELb0ELb0ELb1ELb0ELb1ELb0ELb0ELb0ELi2ELi4ELi4ELi4ELb0EEENS1_21CollectiveEpilogueBwdISA_SB_SD_Li256ELb0ELb0ELi2EEENS1_19SingleTileSchedulerILb0ELb0ELb0ELi128EEEEEEEEEvNT_6ParamsE$_ZN4cute3eso3ESOILb1ELb0EJNS_10UnderscoreEiEEC2ERKS2_RKi,@function
        .size           $_ZN7cutlass13device_kernelIN5flash19enable_sm80_to_sm89INS1_16FlashAttnBwdSm80INS1_25CollectiveMainloopBwdSm80ILi2ELi2EN4cute5tupleIJNS5_1CILi128EEES8_NS7_ILi64EEEEEENS_6half_tEfNS_4arch4Sm80ELb0ELb0ELb1ELb0ELb1ELb0ELb0ELb0ELi2ELi4ELi4ELi4ELb0EEENS1_21CollectiveEpilogueBwdISA_SB_SD_Li256ELb0ELb0ELi2EEENS1_19SingleTileSchedulerILb0ELb0ELb0ELi128EEEEEEEEEvNT_6ParamsE$_ZN4cute3eso3ESOILb1ELb0EJNS_10UnderscoreEiEEC2ERKS2_RKi,($_ZN7cutlass13device_kernelIN5flash19enable_sm80_to_sm89INS1_16FlashAttnBwdSm80INS1_25CollectiveMainloopBwdSm80ILi2ELi2EN4cute5tupleIJNS5_1CILi128EEES8_NS7_ILi64EEEEEENS_6half_tEfNS_4arch4Sm80ELb0ELb0ELb1ELb0ELb1ELb0ELb0ELb0ELi2ELi4ELi4ELi4ELb0EEENS1_21CollectiveEpilogueBwdISA_SB_SD_Li256ELb0ELb0ELi2EEENS1_19SingleTileSchedulerILb0ELb0ELb0ELi128EEEEEEEEEvNT_6ParamsE$_ZN4cute3eso3ESOILb1ELb0EJNS_10UnderscoreEiiEEC2ERKS2_RKiS7_ - $_ZN7cutlass13device_kernelIN5flash19enable_sm80_to_sm89INS1_16FlashAttnBwdSm80INS1_25CollectiveMainloopBwdSm80ILi2ELi2EN4cute5tupleIJNS5_1CILi128EEES8_NS7_ILi64EEEEEENS_6half_tEfNS_4arch4Sm80ELb0ELb0ELb1ELb0ELb1ELb0ELb0ELb0ELi2ELi4ELi4ELi4ELb0EEENS1_21CollectiveEpilogueBwdISA_SB_SD_Li256ELb0ELb0ELi2EEENS1_19SingleTileSchedulerILb0ELb0ELb0ELi128EEEEEEEEEvNT_6ParamsE$_ZN4cute3eso3ESOILb1ELb0EJNS_10UnderscoreEiEEC2ERKS2_RKi)
$_ZN7cutlass13device_kernelIN5flash19enable_sm80_to_sm89INS1_16FlashAttnBwdSm80INS1_25CollectiveMainloopBwdSm80ILi2ELi2EN4cute5tupleIJNS5_1CILi128EEES8_NS7_ILi64EEEEEENS_6half_tEfNS_4arch4Sm80ELb0ELb0ELb1ELb0ELb1ELb0ELb0ELb0ELi2ELi4ELi4ELi4ELb0EEENS1_21CollectiveEpilogueBwdISA_SB_SD_Li256ELb0ELb0ELi2EEENS1_19SingleTileSchedulerILb0ELb0ELb0ELi128EEEEEEEEEvNT_6ParamsE$_ZN4cute3eso3ESOILb1ELb0EJNS_10UnderscoreEiEEC2ERKS2_RKi:
[----:B------:R-:W-:Y:S01]  /*68d0*/  IADD3 R36, R92, -c[0x0][0x20], RZ ;  /* 0x800008005c247a10 */ /* 0x000fe20007ffe0ff */
[----:B------:R-:W-:Y:S01]  /*68e0*/  IMAD.MOV.U32 R38, RZ, RZ, R42 ;  /* 0x000000ffff267224 */ /* 0x000fe200078e002a */
[----:B------:R-:W-:-:S03]  /*68f0*/  MOV R39, 0x0 ;  /* 0x0000000000277802 */ /* 0x000fc60000000f00 */
[----:B------:R1:W-:Y:S01]  /*6900*/  STL [R36], R43 ;  /* 0x0000002b24007387 */ /* 0x0003e20000100800 */
[----:B------:R-:W-:Y:S05]  /*6910*/  RET.REL.NODEC R38 `(_ZN7cutlass13device_kernelIN5flash19enable_sm80_to_sm89INS1_16FlashAttnBwdSm80INS1_25CollectiveMainloopBwdSm80ILi2ELi2EN4cute5tupleIJNS5_1CILi128EEES8_NS7_ILi64EEEEEENS_6half_tEfNS_4arch4Sm80ELb0ELb0ELb1ELb0ELb1ELb0ELb0ELb0ELi2ELi4ELi4ELi4ELb0EEENS1_21CollectiveEpilogueBwdISA_SB_SD_Li256ELb0ELb0ELi2EEENS1_19SingleTileSchedulerILb0ELb0ELb0ELi128EEEEEEEEEvNT_6ParamsE) ;  /* 0xffff96e026007950 */ /* 0x000fea0003c3ffff */
        .type           $_ZN7cutlass13device_kernelIN5flash19enable_sm80_to_sm89INS1_16FlashAttnBwdSm80INS1_25CollectiveMainloopBwdSm80ILi2ELi2EN4cute5tupleIJNS5_1CILi128EEES8_NS7_ILi64EEEEEENS_6half_tEfNS_4arch4Sm80ELb0ELb0ELb1ELb0ELb1ELb0ELb0ELb0ELi2ELi4ELi4ELi4ELb0EEENS1_21CollectiveEpilogueBwdISA_SB_SD_Li256ELb0ELb0ELi2EEENS1_19SingleTileSchedulerILb0ELb0ELb0ELi128EEEEEEEEEvNT_6ParamsE$_ZN4cute3eso3ESOILb1ELb0EJNS_10UnderscoreEiiEEC2ERKS2_RKiS7_,@function
        .size           $_ZN7cutlass13device_kernelIN5flash19enable_sm80_to_sm89INS1_16FlashAttnBwdSm80INS1_25CollectiveMainloopBwdSm80ILi2ELi2EN4cute5tupleIJNS5_1CILi128EEES8_NS7_ILi64EEEEEENS_6half_tEfNS_4arch4Sm80ELb0ELb0ELb1ELb0ELb1ELb0ELb0ELb0ELi2ELi4ELi4ELi4ELb0EEENS1_21CollectiveEpilogueBwdISA_SB_SD_Li256ELb0ELb0ELi2EEENS1_19SingleTileSchedulerILb0ELb0ELb0ELi128EEEEEEEEEvNT_6ParamsE$_ZN4cute3eso3ESOILb1ELb0EJNS_10UnderscoreEiiEEC2ERKS2_RKiS7_,($_ZN7cutlass13device_kernelIN5flash19enable_sm80_to_sm89INS1_16FlashAttnBwdSm80INS1_25CollectiveMainloopBwdSm80ILi2ELi2EN4cute5tupleIJNS5_1CILi128EEES8_NS7_ILi64EEEEEENS_6half_tEfNS_4arch4Sm80ELb0ELb0ELb1ELb0ELb1ELb0ELb0ELb0ELi2ELi4ELi4ELi4ELb0EEENS1_21CollectiveEpilogueBwdISA_SB_SD_Li256ELb0ELb0ELi2EEENS1_19SingleTileSchedulerILb0ELb0ELb0ELi128EEEEEEEEEvNT_6ParamsE$_ZN4cute3eso3ESOILb1ELb0EJNS_14ComposedLayoutINS_7SwizzleILi3ELi3ELi3EEENS_1CILi0EEENS_6LayoutINS_5tupleIJNS8_IJNS8_IJNS5_ILi4EEENS5_ILi8EEEEEENS8_IJNS5_ILi2EEENS5_ILi1EEEEEEEEENS8_IJNS8_IJSC_SC_EEENS8_IJSA_S9_EEEEEEEEENS8_IJNS8_IJNS8_IJSC_NS5_ILi64EEEEEENS8_IJNS5_ILi512EEES6_EEEEEENS8_IJNS8_IJSD_SA_EEENS8_IJNS5_ILi1024EEENS5_ILi16EEEEEEEEEEEEEEEENS_10ViewEngineINS_8smem_ptrIPN7cutlass6half_tEEEEEEEC2ERKSW_RKS13_ - $_ZN7cutlass13device_kernelIN5flash19enable_sm80_to_sm89INS1_16FlashAttnBwdSm80INS1_25CollectiveMainloopBwdSm80ILi2ELi2EN4cute5tupleIJNS5_1CILi128EEES8_NS7_ILi64EEEEEENS_6half_tEfNS_4arch4Sm80ELb0ELb0ELb1ELb0ELb1ELb0ELb0ELb0ELi2ELi4ELi4ELi4ELb0EEENS1_21CollectiveEpilogueBwdISA_SB_SD_Li256ELb0ELb0ELi2EEENS1_19SingleTileSchedulerILb0ELb0ELb0ELi128EEEEEEEEEvNT_6ParamsE$_ZN4cute3eso3ESOILb1ELb0EJNS_10UnderscoreEiiEEC2ERKS2_RKiS7_)
$_ZN7cutlass13device_kernelIN5flash19enable_sm80_to_sm89INS1_16FlashAttnBwdSm80INS1_25CollectiveMainloopBwdSm80ILi2ELi2EN4cute5tupleIJNS5_1CILi128EEES8_NS7_ILi64EEEEEENS_6half_tEfNS_4arch4Sm80ELb0ELb0ELb1ELb0ELb1ELb0ELb0ELb0ELi2ELi4ELi4ELi4ELb0EEENS1_21CollectiveEpilogueBwdISA_SB_SD_Li256ELb0ELb0ELi2EEENS1_19SingleTileSchedulerILb0ELb0ELb0ELi128EEEEEEEEEvNT_6ParamsE$_ZN4cute3eso3ESOILb1ELb0EJNS_10UnderscoreEiiEEC2ERKS2_RKiS7_:
[----:B------:R-:W-:Y:S02]  /*6920*/  IADD3 R3, R62, -c[0x0][0x20], RZ ;  /* 0x800008003e037a10 */ /* 0x000fe40007ffe0ff */
[----:B------:R-:W-:-:S03]  /*6930*/  IADD3 R2, R61, -c[0x0][0x20], RZ ;  /* 0x800008003d027a10 */ /* 0x000fc60007ffe0ff */
[----:B------:R1:W-:Y:S04]  /*6940*/  STL [R3], R38 ;  /* 0x0000002603007387 */ /* 0x0003e80000100800 */
[----:B------:R-:W2:Y:S01]  /*6950*/  LDL R2, [R2] ;  /* 0x0000000002027983 */ /* 0x000ea20000100800 */
[----:B------:R-:W-:-:S03]  /*6960*/  IMAD.MOV.U32 R37, RZ, RZ, 0x0 ;  /* 0x00000000ff257424 */ /* 0x000fc600078e00ff */
[----:B--2---:R1:W-:Y:S01]  /*6970*/  STL [R3+0x4], R2 ;  /* 0x0000040203007387 */ /* 0x0043e20000100800 */
[----:B------:R-:W-:Y:S05]  /*6980*/  RET.REL.NODEC R36 `(_ZN7cutlass13device_kernelIN5flash19enable_sm80_to_sm89INS1_16FlashAttnBwdSm80INS1_25CollectiveMainloopBwdSm80ILi2ELi2EN4cute5tupleIJNS5_1CILi128EEES8_NS7_ILi64EEEEEENS_6half_tEfNS_4arch4Sm80ELb0ELb0ELb1ELb0ELb1ELb0ELb0ELb0ELi2ELi4ELi4ELi4ELb0EEENS1_21CollectiveEpilogueBwdISA_SB_SD_Li256ELb0ELb0ELi2EEENS1_19SingleTileSchedulerILb0ELb0ELb0ELi128EEEEEEEEEvNT_6ParamsE) ;  /* 0xffff967024007950 */ /* 0x000fea0003c3ffff */
        .type           $_ZN7cutlass13device_kernelIN5flash19enable_sm80_to_sm89INS1_16FlashAttnBwdSm80INS1_25CollectiveMainloopBwdSm80ILi2ELi2EN4cute5tupleIJNS5_1CILi128EEES8_NS7_ILi64EEEEEENS_6half_tEfNS_4arch4Sm80ELb0ELb0ELb1ELb0ELb1ELb0ELb0ELb0ELi2ELi4ELi4ELi4ELb0EEENS1_21CollectiveEpilogueBwdISA_SB_SD_Li256ELb0ELb0ELi2EEENS1_19SingleTileSchedulerILb0ELb0ELb0ELi128EEEEEEEEEvNT_6ParamsE$_ZN4cute3eso3ESOILb1ELb0EJNS_14ComposedLayoutINS_7SwizzleILi3ELi3ELi3EEENS_1CILi0EEENS_6LayoutINS_5tupleIJNS8_IJNS8_IJNS5_ILi4EEENS5_ILi8EEEEEENS8_IJNS5_ILi2EEENS5_ILi1EEEEEEEEENS8_IJNS8_IJSC_SC_EEENS8_IJSA_S9_EEEEEEEEENS8_IJNS8_IJNS8_IJSC_NS5_ILi64EEEEEENS8_IJNS5_ILi512EEES6_EEEEEENS8_IJNS8_IJSD_SA_EEENS8_IJNS5_ILi1024EEENS5_ILi16EEEEEEEEEEEEEEEENS_10ViewEngineINS_8smem_ptrIPN7cutlass6half_tEEEEEEEC2ERKSW_RKS13_,@function
        .size           $_ZN7cutlass13device_kernelIN5flash19enable_sm80_to_sm89INS1_16FlashAttnBwdSm80INS1_25CollectiveMainloopBwdSm80ILi2ELi2EN4cute5tupleIJNS5_1CILi128EEES8_NS7_ILi64EEEEEENS_6half_tEfNS_4arch4Sm80ELb0ELb0ELb1ELb0ELb1ELb0ELb0ELb0ELi2ELi4ELi4ELi4ELb0EEENS1_21CollectiveEpilogueBwdISA_SB_SD_Li256ELb0ELb0ELi2EEENS1_19SingleTileSchedulerILb0ELb0ELb0ELi128EEEEEEEEEvNT_6ParamsE$_ZN4cute3eso3ESOILb1ELb0EJNS_14ComposedLayoutINS_7SwizzleILi3ELi3ELi3EEENS_1CILi0EEENS_6LayoutINS_5tupleIJNS8_IJNS8_IJNS5_ILi4EEENS5_ILi8EEEEEENS8_IJNS5_ILi2EEENS5_ILi1EEEEEEEEENS8_IJNS8_IJSC_SC_EEENS8_IJSA_S9_EEEEEEEEENS8_IJNS8_IJNS8_IJSC_NS5_ILi64EEEEEENS8_IJNS5_ILi512EEES6_EEEEEENS8_IJNS8_IJSD_SA_EEENS8_IJNS5_ILi1024EEENS5_ILi16EEEEEEEEEEEEEEEENS_10ViewEngineINS_8smem_ptrIPN7cutlass6half_tEEEEEEEC2ERKSW_RKS13_,($_ZN7cutlass13device_kernelIN5flash19enable_sm80_to_sm89INS1_16FlashAttnBwdSm80INS1_25CollectiveMainloopBwdSm80ILi2ELi2EN4cute5tupleIJNS5_1CILi128EEES8_NS7_ILi64EEEEEENS_6half_tEfNS_4arch4Sm80ELb0ELb0ELb1ELb0ELb1ELb0ELb0ELb0ELi2ELi4ELi4ELi4ELb0EEENS1_21CollectiveEpilogueBwdISA_SB_SD_Li256ELb0ELb0ELi2EEENS1_19SingleTileSchedulerILb0ELb0ELb0ELi128EEEEEEEEEvNT_6ParamsE$_ZN4cute3eso3ESOILb1ELb0EJNS_14ComposedLayoutINS_7SwizzleILi3ELi3ELi3EEENS_1CILi0EEENS_6LayoutINS_5tupleIJNS8_IJNS8_IJNS5_ILi4EEENS5_ILi8EEEEEENS8_IJNS5_ILi2EEENS5_ILi1EEEEEEEEENS8_IJNS8_IJSC_SC_EEESB_EEEEEENS8_IJNS8_IJNS8_IJNS5_ILi128EEESD_EEENS8_IJSA_S6_EEEEEENS8_IJNS8_IJNS5_ILi64EEENS5_ILi512EEEEEENS8_IJNS5_ILi16EEENS5_ILi1024EEEEEEEEEEEEEEEENS_10ViewEngineINS_8smem_ptrIPN7cutlass6half_tEEEEEEEC2ERKSW_RKS13_ - $_ZN7cutlass13device_kernelIN5flash19enable_sm80_to_sm89INS1_16FlashAttnBwdSm80INS1_25CollectiveMainloopBwdSm80ILi2ELi2EN4cute5tupleIJNS5_1CILi128EEES8_NS7_ILi64EEEEEENS_6half_tEfNS_4arch4Sm80ELb0ELb0ELb1ELb0ELb1ELb0ELb0ELb0ELi2ELi4ELi4ELi4ELb0EEENS1_21CollectiveEpilogueBwdISA_SB_SD_Li256ELb0ELb0ELi2EEENS1_19SingleTileSchedulerILb0ELb0ELb0ELi128EEEEEEEEEvNT_6ParamsE$_ZN4cute3eso3ESOILb1ELb0EJNS_14ComposedLayoutINS_7SwizzleILi3ELi3ELi3EEENS_1CILi0EEENS_6LayoutINS_5tupleIJNS8_IJNS8_IJNS5_ILi4EEENS5_ILi8EEEEEENS8_IJNS5_ILi2EEENS5_ILi1EEEEEEEEENS8_IJNS8_IJSC_SC_EEENS8_IJSA_S9_EEEEEEEEENS8_IJNS8_IJNS8_IJSC_NS5_ILi64EEEEEENS8_IJNS5_ILi512EEES6_EEEEEENS8_IJNS8_IJSD_SA_EEENS8_IJNS5_ILi1024EEENS5_ILi16EEEEEEEEEEEEEEEENS_10ViewEngineINS_8smem_ptrIPN7cutlass6half_tEEEEEEEC2ERKSW_RKS13_)
$_ZN7cutlass13device_kernelIN5flash19enable_sm80_to_sm89INS1_16FlashAttnBwdSm80INS1_25CollectiveMainloopBwdSm80ILi2ELi2EN4cute5tupleIJNS5_1CILi128EEES8_NS7_ILi64EEEEEENS_6half_tEfNS_4arch4Sm80ELb0ELb0ELb1ELb0ELb1ELb0ELb0ELb0ELi2ELi4ELi4ELi4ELb0EEENS1_21CollectiveEpilogueBwdISA_SB_SD_Li256ELb0ELb0ELi2EEENS1_19SingleTileSchedulerILb0ELb0ELb0ELi128EEEEEEEEEvNT_6ParamsE$_ZN4cute3eso3ESOILb1ELb0EJNS_14ComposedLayoutINS_7SwizzleILi3ELi3ELi3EEENS_1CILi0EEENS_6LayoutINS_5tupleIJNS8_IJNS8_IJNS5_ILi4EEENS5_ILi8EEEEEENS8_IJNS5_ILi2EEENS5_ILi1EEEEEEEEENS8_IJNS8_IJSC_SC_EEENS8_IJSA_S9_EEEEEEEEENS8_IJNS8_IJNS8_IJSC_NS5_ILi64EEEEEENS8_IJNS5_ILi512EEES6_EEEEEENS8_IJNS8_IJSD_SA_EEENS8_IJNS5_ILi1024EEENS5_ILi16EEEEEEEEEEEEEEEENS_10ViewEngineINS_8smem_ptrIPN7cutlass6half_tEEEEEEEC2ERKSW_RKS13_:
[----:B------:R-:W-:Y:S01]  /*6990*/  IADD3 R4, R62, -c[0x0][0x20], RZ ;  /* 0x800008003e047a10 */ /* 0x000fe20007ffe0ff */
[----:B------:R-:W-:Y:S01]  /*69a0*/  IMAD.MOV.U32 R38, RZ, RZ, R6 ;  /* 0x000000ffff267224 */ /* 0x000fe200078e0006 */
[----:B------:R-:W-:-:S03]  /*69b0*/  MOV R39, 0x0 ;  /* 0x0000000000277802 */ /* 0x000fc60000000f00 */
[----:B------:R1:W-:Y:S01]  /*69c0*/  STL.64 [R4], R2 ;  /* 0x0000000204007387 */ /* 0x0003e20000100a00 */
[----:B------:R-:W-:Y:S05]  /*69d0*/  RET.REL.NODEC R38 `(_ZN7cutlass13device_kernelIN5flash19enable_sm80_to_sm89INS1_16FlashAttnBwdSm80INS1_25CollectiveMainloopBwdSm80ILi2ELi2EN4cute5tupleIJNS5_1CILi128EEES8_NS7_ILi64EEEEEENS_6half_tEfNS_4arch4Sm80ELb0ELb0ELb1ELb0ELb1ELb0ELb0ELb0ELi2ELi4ELi4ELi4ELb0EEENS1_21CollectiveEpilogueBwdISA_SB_SD_Li256ELb0ELb0ELi2EEENS1_19SingleTileSchedulerILb0ELb0ELb0ELi128EEEEEEEEEvNT_6ParamsE) ;  /* 0xffff962026007950 */ /* 0x000fea0003c3ffff */
        .type           $_ZN7cutlass13device_kernelIN5flash19enable_sm80_to_sm89INS1_16FlashAttnBwdSm80INS1_25CollectiveMainloopBwdSm80ILi2ELi2EN4cute5tupleIJNS5_1CILi128EEES8_NS7_ILi64EEEEEENS_6half_tEfNS_4arch4Sm80ELb0ELb0ELb1ELb0ELb1ELb0ELb0ELb0ELi2ELi4ELi4ELi4ELb0EEENS1_21CollectiveEpilogueBwdISA_SB_SD_Li256ELb0ELb0ELi2EEENS1_19SingleTileSchedulerILb0ELb0ELb0ELi128EEEEEEEEEvNT_6ParamsE$_ZN4cute3eso3ESOILb1ELb0EJNS_14ComposedLayoutINS_7SwizzleILi3ELi3ELi3EEENS_1CILi0EEENS_6LayoutINS_5tupleIJNS8_IJNS8_IJNS5_ILi4EEENS5_ILi8EEEEEENS8_IJNS5_ILi2EEENS5_ILi1EEEEEEEEENS8_IJNS8_IJSC_SC_EEESB_EEEEEENS8_IJNS8_IJNS8_IJNS5_ILi128EEESD_EEENS8_IJSA_S6_EEEEEENS8_IJNS8_IJNS5_ILi64EEENS5_ILi512EEEEEENS8_IJNS5_ILi16EEENS5_ILi1024EEEEEEEEEEEEEEEENS_10ViewEngineINS_8smem_ptrIPN7cutlass6half_tEEEEEEEC2ERKSW_RKS13_,@function
        .size           $_ZN7cutlass13device_kernelIN5flash19enable_sm80_to_sm89INS1_16FlashAttnBwdSm80INS1_25CollectiveMainloopBwdSm80ILi2ELi2EN4cute5tupleIJNS5_1CILi128EEES8_NS7_ILi64EEEEEENS_6half_tEfNS_4arch4Sm80ELb0ELb0ELb1ELb0ELb1ELb0ELb0ELb0ELi2ELi4ELi4ELi4ELb0EEENS1_21CollectiveEpilogueBwdISA_SB_SD_Li256ELb0ELb0ELi2EEENS1_19SingleTileSchedulerILb0ELb0ELb0ELi128EEEEEEEEEvNT_6ParamsE$_ZN4cute3eso3ESOILb1ELb0EJNS_14ComposedLayoutINS_7SwizzleILi3ELi3ELi3EEENS_1CILi0EEENS_6LayoutINS_5tupleIJNS8_IJNS8_IJNS5_ILi4EEENS5_ILi8EEEEEENS8_IJNS5_ILi2EEENS5_ILi1EEEEEEEEENS8_IJNS8_IJSC_SC_EEESB_EEEEEENS8_IJNS8_IJNS8_IJNS5_ILi128EEESD_EEENS8_IJSA_S6_EEEEEENS8_IJNS8_IJNS5_ILi64EEENS5_ILi512EEEEEENS8_IJNS5_ILi16EEENS5_ILi1024EEEEEEEEEEEEEEEENS_10ViewEngineINS_8smem_ptrIPN7cutlass6half_tEEEEEEEC2ERKSW_RKS13_,($_ZN7cutlass13device_kernelIN5flash19enable_sm80_to_sm89INS1_16FlashAttnBwdSm80INS1_25CollectiveMainloopBwdSm80ILi2ELi2EN4cute5tupleIJNS5_1CILi128EEES8_NS7_ILi64EEEEEENS_6half_tEfNS_4arch4Sm80ELb0ELb0ELb1ELb0ELb1ELb0ELb0ELb0ELi2ELi4ELi4ELi4ELb0EEENS1_21CollectiveEpilogueBwdISA_SB_SD_Li256ELb0ELb0ELi2EEENS1_19SingleTileSchedulerILb0ELb0ELb0ELi128EEEEEEEEEvNT_6ParamsE$_ZN4cute3eso3ESOILb1ELb0EJNS_14ComposedLayoutINS_7SwizzleILi3ELi3ELi3EEENS_1CILi0EEENS_6LayoutINS_5tupleIJNS8_IJNS8_IJNS5_ILi4EEENS5_ILi8EEEEEENS8_IJS9_NS5_ILi1EEEEEEEEENS8_IJNS8_IJNS5_ILi2EEESF_SF_EEENS8_IJSF_SA_EEEEEEEEENS8_IJNS8_IJNS8_IJNS5_ILi128EEESC_EEENS8_IJNS5_ILi16EEES6_EEEEEENS8_IJNS8_IJNS5_ILi64EEESA_NS5_ILi512EEEEEENS8_IJNS5_ILi8192EEENS5_ILi1024EEEEEEEEEEEEEEEENS_10ViewEngineINS_8smem_ptrIPN7cutlass6half_tEEEEEEEC2ERKSY_RKS15_ - $_ZN7cutlass13device_kernelIN5flash19enable_sm80_to_sm89INS1_16FlashAttnBwdSm80INS1_25CollectiveMainloopBwdSm80ILi2ELi2EN4cute5tupleIJNS5_1CILi128EEES8_NS7_ILi64EEEEEENS_6half_tEfNS_4arch4Sm80ELb0ELb0ELb1ELb0ELb1ELb0ELb0ELb0ELi2ELi4ELi4ELi4ELb0EEENS1_21CollectiveEpilogueBwdISA_SB_SD_Li256ELb0ELb0ELi2EEENS1_19SingleTileSchedulerILb0ELb0ELb0ELi128EEEEEEEEEvNT_6ParamsE$_ZN4cute3eso3ESOILb1ELb0EJNS_14ComposedLayoutINS_7SwizzleILi3ELi3ELi3EEENS_1CILi0EEENS_6LayoutINS_5tupleIJNS8_IJNS8_IJNS5_ILi4EEENS5_ILi8EEEEEENS8_IJNS5_ILi2EEENS5_ILi1EEEEEEEEENS8_IJNS8_IJSC_SC_EEESB_EEEEEENS8_IJNS8_IJNS8_IJNS5_ILi128EEESD_EEENS8_IJSA_S6_EEEEEENS8_IJNS8_IJNS5_ILi64EEENS5_ILi512EEEEEENS8_IJNS5_ILi16EEENS5_ILi1024EEEEEEEEEEEEEEEENS_10ViewEngineINS_8smem_ptrIPN7cutlass6half_tEEEEEEEC2ERKSW_RKS13_)
$_ZN7cutlass13device_kernelIN5flash19enable_sm80_to_sm89INS1_16FlashAttnBwdSm80INS1_25CollectiveMainloopBwdSm80ILi2ELi2EN4cute5tupleIJNS5_1CILi128EEES8_NS7_ILi64EEEEEENS_6half_tEfNS_4arch4Sm80ELb0ELb0ELb1ELb0ELb1ELb0ELb0ELb0ELi2ELi4ELi4ELi4ELb0EEENS1_21CollectiveEpilogueBwdISA_SB_SD_Li256ELb0ELb0ELi2EEENS1_19SingleTileSchedulerILb0ELb0ELb0ELi128EEEEEEEEEvNT_6ParamsE$_ZN4cute3eso3ESOILb1ELb0EJNS_14ComposedLayoutINS_7SwizzleILi3ELi3ELi3EEENS_1CILi0EEENS_6LayoutINS_5tupleIJNS8_IJNS8_IJNS5_ILi4EEENS5_ILi8EEEEEENS8_IJNS5_ILi2EEENS5_ILi1EEEEEEEEENS8_IJNS8_IJSC_SC_EEESB_EEEEEENS8_IJNS8_IJNS8_IJNS5_ILi128EEESD_EEENS8_IJSA_S6_EEEEEENS8_IJNS8_IJNS5_ILi64EEENS5_ILi512EEEEEENS8_IJNS5_ILi16EEENS5_ILi1024EEEEEEEEEEEEEEEENS_10ViewEngineINS_8smem_ptrIPN7cutlass6half_tEEEEEEEC2ERKSW_RKS13_:
[----:B------:R-:W-:Y:S02]  /*69e0*/  IADD3 R4, R91, -c[0x0][0x20], RZ ;  /* 0x800008005b047a10 */ /* 0x000fe40007ffe0ff */
[----:B------:R-:W-:-:S03]  /*69f0*/  MOV R7, 0x0 ;  /* 0x0000000000077802 */ /* 0x000fc60000000f00 */
[----:B------:R1:W-:Y:S01]  /*6a00*/  STL.64 [R4], R2 ;  /* 0x0000000204007387 */ /* 0x0003e20000100a00 */
[----:B------:R-:W-:Y:S05]  /*6a10*/  RET.REL.NODEC R6 `(_ZN7cutlass13device_kernelIN5flash19enable_sm80_to_sm89INS1_16FlashAttnBwdSm80INS1_25CollectiveMainloopBwdSm80ILi2ELi2EN4cute5tupleIJNS5_1CILi128EEES8_NS7_ILi64EEEEEENS_6half_tEfNS_4arch4Sm80ELb0ELb0ELb1ELb0ELb1ELb0ELb0ELb0ELi2ELi4ELi4ELi4ELb0EEENS1_21CollectiveEpilogueBwdISA_SB_SD_Li256ELb0ELb0ELi2EEENS1_19SingleTileSchedulerILb0ELb0ELb0ELi128EEEEEEEEEvNT_6ParamsE) ;  /* 0xffff95e006007950 */ /* 0x000fea0003c3ffff */
        .type           $_ZN7cutlass13device_kernelIN5flash19enable_sm80_to_sm89INS1_16FlashAttnBwdSm80INS1_25CollectiveMainloopBwdSm80ILi2ELi2EN4cute5tupleIJNS5_1CILi128EEES8_NS7_ILi64EEEEEENS_6half_tEfNS_4arch4Sm80ELb0ELb0ELb1ELb0ELb1ELb0ELb0ELb0ELi2ELi4ELi4ELi4ELb0EEENS1_21CollectiveEpilogueBwdISA_SB_SD_Li256ELb0ELb0ELi2EEENS1_19SingleTileSchedulerILb0ELb0ELb0ELi128EEEEEEEEEvNT_6ParamsE$_ZN4cute3eso3ESOILb1ELb0EJNS_14ComposedLayoutINS_7SwizzleILi3ELi3ELi3EEENS_1CILi0EEENS_6LayoutINS_5tupleIJNS8_IJNS8_IJNS5_ILi4EEENS5_ILi8EEEEEENS8_IJS9_NS5_ILi1EEEEEEEEENS8_IJNS8_IJNS5_ILi2EEESF_SF_EEENS8_IJSF_SA_EEEEEEEEENS8_IJNS8_IJNS8_IJNS5_ILi128EEESC_EEENS8_IJNS5_ILi16EEES6_EEEEEENS8_IJNS8_IJNS5_ILi64EEESA_NS5_ILi512EEEEEENS8_IJNS5_ILi8192EEENS5_ILi1024EEEEEEEEEEEEEEEENS_10ViewEngineINS_8smem_ptrIPN7cutlass6half_tEEEEEEEC2ERKSY_RKS15_,@function
        .size           $_ZN7cutlass13device_kernelIN5flash19enable_sm80_to_sm89INS1_16FlashAttnBwdSm80INS1_25CollectiveMainloopBwdSm80ILi2ELi2EN4cute5tupleIJNS5_1CILi128EEES8_NS7_ILi64EEEEEENS_6half_tEfNS_4arch4Sm80ELb0ELb0ELb1ELb0ELb1ELb0ELb0ELb0ELi2ELi4ELi4ELi4ELb0EEENS1_21CollectiveEpilogueBwdISA_SB_SD_Li256ELb0ELb0ELi2EEENS1_19SingleTileSchedulerILb0ELb0ELb0ELi128EEEEEEEEEvNT_6ParamsE$_ZN4cute3eso3ESOILb1ELb0EJNS_14ComposedLayoutINS_7SwizzleILi3ELi3ELi3EEENS_1CILi0EEENS_6LayoutINS_5tupleIJNS8_IJNS8_IJNS5_ILi4EEENS5_ILi8EEEEEENS8_IJS9_NS5_ILi1EEEEEEEEENS8_IJNS8_IJNS5_ILi2EEESF_SF_EEENS8_IJSF_SA_EEEEEEEEENS8_IJNS8_IJNS8_IJNS5_ILi128EEESC_EEENS8_IJNS5_ILi16EEES6_EEEEEENS8_IJNS8_IJNS5_ILi64EEESA_NS5_ILi512EEEEEENS8_IJNS5_ILi8192EEENS5_ILi1024EEEEEEEEEEEEEEEENS_10ViewEngineINS_8smem_ptrIPN7cutlass6half_tEEEEEEEC2ERKSY_RKS15_,($_ZN7cutlass13device_kernelIN5flash19enable_sm80_to_sm89INS1_16FlashAttnBwdSm80INS1_25CollectiveMainloopBwdSm80ILi2ELi2EN4cute5tupleIJNS5_1CILi128EEES8_NS7_ILi64EEEEEENS_6half_tEfNS_4arch4Sm80ELb0ELb0ELb1ELb0ELb1ELb0ELb0ELb0ELi2ELi4ELi4ELi4ELb0EEENS1_21CollectiveEpilogueBwdISA_SB_SD_Li256ELb0ELb0ELi2EEENS1_19SingleTileSchedulerILb0ELb0ELb0ELi128EEEEEEEEEvNT_6ParamsE$_ZN4cute3eso3ESOILb1ELb0EJNS_14ComposedLayoutINS_7SwizzleILi3ELi3ELi3EEENS_1CILj0EEENS_6LayoutINS_5tupleIJNS5_ILi64EEENS5_ILi128EEEEEENS8_IJNS5_ILi1EEES9_EEEEEEENS_10ViewEngineINS_8smem_ptrIPN7cutlass6half_tEEEEEEEC2ERKSF_RKSM_ - $_ZN7cutlass13device_kernelIN5flash19enable_sm80_to_sm89INS1_16FlashAttnBwdSm80INS1_25CollectiveMainloopBwdSm80ILi2ELi2EN4cute5tupleIJNS5_1CILi128EEES8_NS7_ILi64EEEEEENS_6half_tEfNS_4arch4Sm80ELb0ELb0ELb1ELb0ELb1ELb0ELb0ELb0ELi2ELi4ELi4ELi4ELb0EEENS1_21CollectiveEpilogueBwdISA_SB_SD_Li256ELb0ELb0ELi2EEENS1_19SingleTileSchedulerILb0ELb0ELb0ELi128EEEEEEEEEvNT_6ParamsE$_ZN4cute3eso3ESOILb1ELb0EJNS_14ComposedLayoutINS_7SwizzleILi3ELi3ELi3EEENS_1CILi0EEENS_6LayoutINS_5tupleIJNS8_IJNS8_IJNS5_ILi4EEENS5_ILi8EEEEEENS8_IJS9_NS5_ILi1EEEEEEEEENS8_IJNS8_IJNS5_ILi2EEESF_SF_EEENS8_IJSF_SA_EEEEEEEEENS8_IJNS8_IJNS8_IJNS5_ILi128EEESC_EEENS8_IJNS5_ILi16EEES6_EEEEEENS8_IJNS8_IJNS5_ILi64EEESA_NS5_ILi512EEEEEENS8_IJNS5_ILi8192EEENS5_ILi1024EEEEEEEEEEEEEEEENS_10ViewEngineINS_8smem_ptrIPN7cutlass6half_tEEEEEEEC2ERKSY_RKS15_)
$_ZN7cutlass13device_kernelIN5flash19enable_sm80_to_sm89INS1_16FlashAttnBwdSm80INS1_25CollectiveMainloopBwdSm80ILi2ELi2EN4cute5tupleIJNS5_1CILi128EEES8_NS7_ILi64EEEEEENS_6half_tEfNS_4arch4Sm80ELb0ELb0ELb1ELb0ELb1ELb0ELb0ELb0ELi2ELi4ELi4ELi4ELb0EEENS1_21CollectiveEpilogueBwdISA_SB_SD_Li256ELb0ELb0ELi2EEENS1_19SingleTileSchedulerILb0ELb0ELb0ELi128EEEEEEEEEvNT_6ParamsE$_ZN4cute3eso3ESOILb1ELb0EJNS_14ComposedLayoutINS_7SwizzleILi3ELi3ELi3EEENS_1CILi0EEENS_6LayoutINS_5tupleIJNS8_IJNS8_IJNS5_ILi4EEENS5_ILi8EEEEEENS8_IJS9_NS5_ILi1EEEEEEEEENS8_IJNS8_IJNS5_ILi2EEESF_SF_EEENS8_IJSF_SA_EEEEEEEEENS8_IJNS8_IJNS8_IJNS5_ILi128EEESC_EEENS8_IJNS5_ILi16EEES6_EEEEEENS8_IJNS8_IJNS5_ILi64EEESA_NS5_ILi512EEEEEENS8_IJNS5_ILi8192EEENS5_ILi1024EEEEEEEEEEEEEEEENS_10ViewEngineINS_8smem_ptrIPN7cutlass6half_tEEEEEEEC2ERKSY_RKS15_:
[----:B------:R-:W-:Y:S01]  /*6a20*/  IADD3 R4, R62, -c[0x0][0x20], RZ ;  /* 0x800008003e047a10 */ /* 0x000fe20007ffe0ff */
[----:B------:R-:W-:Y:S01]  /*6a30*/  IMAD.MOV.U32 R10, RZ, RZ, R6 ;  /* 0x000000ffff0a7224 */ /* 0x000fe200078e0006 */
[----:B------:R-:W-:-:S03]  /*6a40*/  MOV R11, 0x0 ;  /* 0x00000000000b7802 */ /* 0x000fc60000000f00 */
[----:B------:R1:W-:Y:S01]  /*6a50*/  STL.64 [R4], R2 ;  /* 0x0000000204007387 */ /* 0x0003e20000100a00 */
[----:B------:R-:W-:Y:S05]  /*6a60*/  RET.REL.NODEC R10 `(_ZN7cutlass13device_kernelIN5flash19enable_sm80_to_sm89INS1_16FlashAttnBwdSm80INS1_25CollectiveMainloopBwdSm80ILi2ELi2EN4cute5tupleIJNS5_1CILi128EEES8_NS7_ILi64EEEEEENS_6half_tEfNS_4arch4Sm80ELb0ELb0ELb1ELb0ELb1ELb0ELb0ELb0ELi2ELi4ELi4ELi4ELb0EEENS1_21CollectiveEpilogueBwdISA_SB_SD_Li256ELb0ELb0ELi2EEENS1_19SingleTileSchedulerILb0ELb0ELb0ELi128EEEEEEEEEvNT_6ParamsE) ;  /* 0xffff95900a007950 */ /* 0x000fea0003c3ffff */
        .type           $_ZN7cutlass13device_kernelIN5flash19enable_sm80_to_sm89INS1_16FlashAttnBwdSm80INS1_25CollectiveMainloopBwdSm80ILi2ELi2EN4cute5tupleIJNS5_1CILi128EEES8_NS7_ILi64EEEEEENS_6half_tEfNS_4arch4Sm80ELb0ELb0ELb1ELb0ELb1ELb0ELb0ELb0ELi2ELi4ELi4ELi4ELb0EEENS1_21CollectiveEpilogueBwdISA_SB_SD_Li256ELb0ELb0ELi2EEENS1_19SingleTileSchedulerILb0ELb0ELb0ELi128EEEEEEEEEvNT_6ParamsE$_ZN4cute3eso3ESOILb1ELb0EJNS_14ComposedLayoutINS_7SwizzleILi3ELi3ELi3EEENS_1CILj0EEENS_6LayoutINS_5tupleIJNS5_ILi64EEENS5_ILi128EEEEEENS8_IJNS5_ILi1EEES9_EEEEEEENS_10ViewEngineINS_8smem_ptrIPN7cutlass6half_tEEEEEEEC2ERKSF_RKSM_,@function
        .size           $_ZN7cutlass13device_kernelIN5flash19enable_sm80_to_sm89INS1_16FlashAttnBwdSm80INS1_25CollectiveMainloopBwdSm80ILi2ELi2EN4cute5tupleIJNS5_1CILi128EEES8_NS7_ILi64EEEEEENS_6half_tEfNS_4arch4Sm80ELb0ELb0ELb1ELb0ELb1ELb0ELb0ELb0ELi2ELi4ELi4ELi4ELb0EEENS1_21CollectiveEpilogueBwdISA_SB_SD_Li256ELb0ELb0ELi2EEENS1_19SingleTileSchedulerILb0ELb0ELb0ELi128EEEEEEEEEvNT_6ParamsE$_ZN4cute3eso3ESOILb1ELb0EJNS_14ComposedLayoutINS_7SwizzleILi3ELi3ELi3EEENS_1CILj0EEENS_6LayoutINS_5tupleIJNS5_ILi64EEENS5_ILi128EEEEEENS8_IJNS5_ILi1EEES9_EEEEEEENS_10ViewEngineINS_8smem_ptrIPN7cutlass6half_tEEEEEEEC2ERKSF_RKSM_,($_ZN7cutlass13device_kernelIN5flash19enable_sm80_to_sm89INS1_16FlashAttnBwdSm80INS1_25CollectiveMainloopBwdSm80ILi2ELi2EN4cute5tupleIJNS5_1CILi128EEES8_NS7_ILi64EEEEEENS_6half_tEfNS_4arch4Sm80ELb0ELb0ELb1ELb0ELb1ELb0ELb0ELb0ELi2ELi4ELi4ELi4ELb0EEENS1_21CollectiveEpilogueBwdISA_SB_SD_Li256ELb0ELb0ELi2EEENS1_19SingleTileSchedulerILb0ELb0ELb0ELi128EEEEEEEEEvNT_6ParamsE$_ZN4cute3eso3ESOILb1ELb0EJNS_14ComposedLayoutINS_7SwizzleILi3ELi3ELi3EEENS_1CILj0EEENS_6LayoutINS_5tupleIJNS8_IJNS5_ILi8EEENS5_ILi16EEEEEENS8_IJNS5_ILi64EEENS5_ILi1EEEEEEEEENS8_IJNS8_IJSC_NS5_ILi512EEEEEENS8_IJSD_NS5_ILi0EEEEEEEEEEEEENS_10ViewEngineINS_8smem_ptrIPN7cutlass6half_tEEEEEEEC2ERKSM_RKST_ - $_ZN7cutlass13device_kernelIN5flash19enable_sm80_to_sm89INS1_16FlashAttnBwdSm80INS1_25CollectiveMainloopBwdSm80ILi2ELi2EN4cute5tupleIJNS5_1CILi128EEES8_NS7_ILi64EEEEEENS_6half_tEfNS_4arch4Sm80ELb0ELb0ELb1ELb0ELb1ELb0ELb0ELb0ELi2ELi4ELi4ELi4ELb0EEENS1_21CollectiveEpilogueBwdISA_SB_SD_Li256ELb0ELb0ELi2EEENS1_19SingleTileSchedulerILb0ELb0ELb0ELi128EEEEEEEEEvNT_6ParamsE$_ZN4cute3eso3ESOILb1ELb0EJNS_14ComposedLayoutINS_7SwizzleILi3ELi3ELi3EEENS_1CILj0EEENS_6LayoutINS_5tupleIJNS5_ILi64EEENS5_ILi128EEEEEENS8_IJNS5_ILi1EEES9_EEEEEEENS_10ViewEngineINS_8smem_ptrIPN7cutlass6half_tEEEEEEEC2ERKSF_RKSM_)
$_ZN7cutlass13device_kernelIN5flash19enable_sm80_to_sm89INS1_16FlashAttnBwdSm80INS1_25CollectiveMainloopBwdSm80ILi2ELi2EN4cute5tupleIJNS5_1CILi128EEES8_NS7_ILi64EEEEEENS_6half_tEfNS_4arch4Sm80ELb0ELb0ELb1ELb0ELb1ELb0ELb0ELb0ELi2ELi4ELi4ELi4ELb0EEENS1_21CollectiveEpilogueBwdISA_SB_SD_Li256ELb0ELb0ELi2EEENS1_19SingleTileSchedulerILb0ELb0ELb0ELi128EEEEEEEEEvNT_6ParamsE$_ZN4cute3eso3ESOILb1ELb0EJNS_14ComposedLayoutINS_7SwizzleILi3ELi3ELi3EEENS_1CILj0EEENS_6LayoutINS_5tupleIJNS5_ILi64EEENS5_ILi128EEEEEENS8_IJNS5_ILi1EEES9_EEEEEEENS_10ViewEngineINS_8smem_ptrIPN7cutlass6half_tEEEEEEEC2ERKSF_RKSM_:
[----:B------:R-:W-:Y:S02]  /*6a70*/  IADD3 R4, R62, -c[0x0][0x20], RZ ;  /* 0x800008003e047a10 */ /* 0x000fe40007ffe0ff */
[----:B------:R-:W-:-:S03]  /*6a80*/  MOV R15, 0x0 ;  /* 0x00000000000f7802 */ /* 0x000fc60000000f00 */
[----:B------:R1:W-:Y:S01]  /*6a90*/  STL.64 [R4], R2 ;  /* 0x0000000204007387 */ /* 0x0003e20000100a00 */
[----:B------:R-:W-:Y:S05]  /*6aa0*/  RET.REL.NODEC R14 `(_ZN7cutlass13device_kernelIN5flash19enable_sm80_to_sm89INS1_16FlashAttnBwdSm80INS1_25CollectiveMainloopBwdSm80ILi2ELi2EN4cute5tupleIJNS5_1CILi128EEES8_NS7_ILi64EEEEEENS_6half_tEfNS_4arch4Sm80ELb0ELb0ELb1ELb0ELb1ELb0ELb0ELb0ELi2ELi4ELi4ELi4ELb0EEENS1_21CollectiveEpilogueBwdISA_SB_SD_Li256ELb0ELb0ELi2EEENS1_19SingleTileSchedulerILb0ELb0ELb0ELi128EEEEEEEEEvNT_6ParamsE) ;  /* 0xffff95500e007950 */ /* 0x000fea0003c3ffff */
        .type           $_ZN7cutlass13device_kernelIN5flash19enable_sm80_to_sm89INS1_16FlashAttnBwdSm80INS1_25CollectiveMainloopBwdSm80ILi2ELi2EN4cute5tupleIJNS5_1CILi128EEES8_NS7_ILi64EEEEEENS_6half_tEfNS_4arch4Sm80ELb0ELb0ELb1ELb0ELb1ELb0ELb0ELb0ELi2ELi4ELi4ELi4ELb0EEENS1_21CollectiveEpilogueBwdISA_SB_SD_Li256ELb0ELb0ELi2EEENS1_19SingleTileSchedulerILb0ELb0ELb0ELi128EEEEEEEEEvNT_6ParamsE$_ZN4cute3eso3ESOILb1ELb0EJNS_14ComposedLayoutINS_7SwizzleILi3ELi3ELi3EEENS_1CILj0EEENS_6LayoutINS_5tupleIJNS8_IJNS5_ILi8EEENS5_ILi16EEEEEENS8_IJNS5_ILi64EEENS5_ILi1EEEEEEEEENS8_IJNS8_IJSC_NS5_ILi512EEEEEENS8_IJSD_NS5_ILi0EEEEEEEEEEEEENS_10ViewEngineINS_8smem_ptrIPN7cutlass6half_tEEEEEEEC2ERKSM_RKST_,@function
        .size           $_ZN7cutlass13device_kernelIN5flash19enable_sm80_to_sm89INS1_16FlashAttnBwdSm80INS1_25CollectiveMainloopBwdSm80ILi2ELi2EN4cute5tupleIJNS5_1CILi128EEES8_NS7_ILi64EEEEEENS_6half_tEfNS_4arch4Sm80ELb0ELb0ELb1ELb0ELb1ELb0ELb0ELb0ELi2ELi4ELi4ELi4ELb0EEENS1_21CollectiveEpilogueBwdISA_SB_SD_Li256ELb0ELb0ELi2EEENS1_19SingleTileSchedulerILb0ELb0ELb0ELi128EEEEEEEEEvNT_6ParamsE$_ZN4cute3eso3ESOILb1ELb0EJNS_14ComposedLayoutINS_7SwizzleILi3ELi3ELi3EEENS_1CILj0EEENS_6LayoutINS_5tupleIJNS8_IJNS5_ILi8EEENS5_ILi16EEEEEENS8_IJNS5_ILi64EEENS5_ILi1EEEEEEEEENS8_IJNS8_IJSC_NS5_ILi512EEEEEENS8_IJSD_NS5_ILi0EEEEEEEEEEEEENS_10ViewEngineINS_8smem_ptrIPN7cutlass6half_tEEEEEEEC2ERKSM_RKST_,($_ZN7cutlass13device_kernelIN5flash19enable_sm80_to_sm89INS1_16FlashAttnBwdSm80INS1_25CollectiveMainloopBwdSm80ILi2ELi2EN4cute5tupleIJNS5_1CILi128EEES8_NS7_ILi64EEEEEENS_6half_tEfNS_4arch4Sm80ELb0ELb0ELb1ELb0ELb1ELb0ELb0ELb0ELi2ELi4ELi4ELi4ELb0EEENS1_21CollectiveEpilogueBwdISA_SB_SD_Li256ELb0ELb0ELi2EEENS1_19SingleTileSchedulerILb0ELb0ELb0ELi128EEEEEEEEEvNT_6ParamsE$_ZN4cute3eso3ESOILb1ELb0EJNS_14ComposedLayoutINS_7SwizzleILi3ELi3ELi3EEENS_1CILj0EEENS_6LayoutINS_5tupleIJNS8_IJNS8_IJNS5_ILi4EEENS5_ILi8EEEEEENS8_IJNS5_ILi2EEENS5_ILi1EEEEEEEEENS8_IJNS8_IJSC_SC_EEESB_EEEEEENS8_IJNS8_IJNS8_IJNS5_ILi128EEESD_EEENS8_IJSA_NS5_ILi0EEEEEEEEENS8_IJNS8_IJNS5_ILi64EEENS5_ILi512EEEEEENS8_IJNS5_ILi16EEENS5_ILi1024EEEEEEEEEEEEEEEENS_10ViewEngineINS_8smem_ptrIPN7cutlass6half_tEEEEEEEC2ERKSX_RKS14_ - $_ZN7cutlass13device_kernelIN5flash19enable_sm80_to_sm89INS1_16FlashAttnBwdSm80INS1_25CollectiveMainloopBwdSm80ILi2ELi2EN4cute5tupleIJNS5_1CILi128EEES8_NS7_ILi64EEEEEENS_6half_tEfNS_4arch4Sm80ELb0ELb0ELb1ELb0ELb1ELb0ELb0ELb0ELi2ELi4ELi4ELi4ELb0EEENS1_21CollectiveEpilogueBwdISA_SB_SD_Li256ELb0ELb0ELi2EEENS1_19SingleTileSchedulerILb0ELb0ELb0ELi128EEEEEEEEEvNT_6ParamsE$_ZN4cute3eso3ESOILb1ELb0EJNS_14ComposedLayoutINS_7SwizzleILi3ELi3ELi3EEENS_1CILj0EEENS_6LayoutINS_5tupleIJNS8_IJNS5_ILi8EEENS5_ILi16EEEEEENS8_IJNS5_ILi64EEENS5_ILi1EEEEEEEEENS8_IJNS8_IJSC_NS5_ILi512EEEEEENS8_IJSD_NS5_ILi0EEEEEEEEEEEEENS_10ViewEngineINS_8smem_ptrIPN7cutlass6half_tEEEEEEEC2ERKSM_RKST_)
$_ZN7cutlass13device_kernelIN5flash19enable_sm80_to_sm89INS1_16FlashAttnBwdSm80INS1_25CollectiveMainloopBwdSm80ILi2ELi2EN4cute5tupleIJNS5_1CILi128EEES8_NS7_ILi64EEEEEENS_6half_tEfNS_4arch4Sm80ELb0ELb0ELb1ELb0ELb1ELb0ELb0ELb0ELi2ELi4ELi4ELi4ELb0EEENS1_21CollectiveEpilogueBwdISA_SB_SD_Li256ELb0ELb0ELi2EEENS1_19SingleTileSchedulerILb0ELb0ELb0ELi128EEEEEEEEEvNT_6ParamsE$_ZN4cute3eso3ESOILb1ELb0EJNS_14ComposedLayoutINS_7SwizzleILi3ELi3ELi3EEENS_1CILj0EEENS_6LayoutINS_5tupleIJNS8_IJNS5_ILi8EEENS5_ILi16EEEEEENS8_IJNS5_ILi64EEENS5_ILi1EEEEEEEEENS8_IJNS8_IJSC_NS5_ILi512EEEEEENS8_IJSD_NS5_ILi0EEEEEEEEEEEEENS_10ViewEngineINS_8smem_ptrIPN7cutlass6half_tEEEEEEEC2ERKSM_RKST_:
[----:B------:R-:W-:Y:S01]  /*6ab0*/  IADD3 R4, R62, -c[0x0][0x20], RZ ;  /* 0x800008003e047a10 */ /* 0x000fe20007ffe0ff */
[----:B------:R-:W-:Y:S01]  /*6ac0*/  IMAD.MOV.U32 R30, RZ, RZ, R6 ;  /* 0x000000ffff1e7224 */ /* 0x000fe200078e0006 */
[----:B------:R-:W-:-:S03]  /*6ad0*/  MOV R31, 0x0 ;  /* 0x00000000001f7802 */ /* 0x000fc60000000f00 */
[----:B------:R1:W-:Y:S01]  /*6ae0*/  STL.64 [R4], R2 ;  /* 0x0000000204007387 */ /* 0x0003e20000100a00 */
[----:B------:R-:W-:Y:S05]  /*6af0*/  RET.REL.NODEC R30 `(_ZN7cutlass13device_kernelIN5flash19enable_sm80_to_sm89INS1_16FlashAttnBwdSm80INS1_25CollectiveMainloopBwdSm80ILi2ELi2EN4cute5tupleIJNS5_1CILi128EEES8_NS7_ILi64EEEEEENS_6half_tEfNS_4arch4Sm80ELb0ELb0ELb1ELb0ELb1ELb0ELb0ELb0ELi2ELi4ELi4ELi4ELb0EEENS1_21CollectiveEpilogueBwdISA_SB_SD_Li256ELb0ELb0ELi2EEENS1_19SingleTileSchedulerILb0ELb0ELb0ELi128EEEEEEEEEvNT_6ParamsE) ;  /* 0xffff95001e007950 */ /* 0x000fea0003c3ffff */
        .type           $_ZN7cutlass13device_kernelIN5flash19enable_sm80_to_sm89INS1_16FlashAttnBwdSm80INS1_25CollectiveMainloopBwdSm80ILi2ELi2EN4cute5tupleIJNS5_1CILi128EEES8_NS7_ILi64EEEEEENS_6half_tEfNS_4arch4Sm80ELb0ELb0ELb1ELb0ELb1ELb0ELb0ELb0ELi2ELi4ELi4ELi4ELb0EEENS1_21CollectiveEpilogueBwdISA_SB_SD_Li256ELb0ELb0ELi2EEENS1_19SingleTileSchedulerILb0ELb0ELb0ELi128EEEEEEEEEvNT_6ParamsE$_ZN4cute3eso3ESOILb1ELb0EJNS_14ComposedLayoutINS_7SwizzleILi3ELi3ELi3EEENS_1CILj0EEENS_6LayoutINS_5tupleIJNS8_IJNS8_IJNS5_ILi4EEENS5_ILi8EEEEEENS8_IJNS5_ILi2EEENS5_ILi1EEEEEEEEENS8_IJNS8_IJSC_SC_EEESB_EEEEEENS8_IJNS8_IJNS8_IJNS5_ILi128EEESD_EEENS8_IJSA_NS5_ILi0EEEEEEEEENS8_IJNS8_IJNS5_ILi64EEENS5_ILi512EEEEEENS8_IJNS5_ILi16EEENS5_ILi1024EEEEEEEEEEEEEEEENS_10ViewEngineINS_8smem_ptrIPN7cutlass6half_tEEEEEEEC2ERKSX_RKS14_,@function
        .size           $_ZN7cutlass13device_kernelIN5flash19enable_sm80_to_sm89INS1_16FlashAttnBwdSm80INS1_25CollectiveMainloopBwdSm80ILi2ELi2EN4cute5tupleIJNS5_1CILi128EEES8_NS7_ILi64EEEEEENS_6half_tEfNS_4arch4Sm80ELb0ELb0ELb1ELb0ELb1ELb0ELb0ELb0ELi2ELi4ELi4ELi4ELb0EEENS1_21CollectiveEpilogueBwdISA_SB_SD_Li256ELb0ELb0ELi2EEENS1_19SingleTileSchedulerILb0ELb0ELb0ELi128EEEEEEEEEvNT_6ParamsE$_ZN4cute3eso3ESOILb1ELb0EJNS_14ComposedLayoutINS_7SwizzleILi3ELi3ELi3EEENS_1CILj0EEENS_6LayoutINS_5tupleIJNS8_IJNS8_IJNS5_ILi4EEENS5_ILi8EEEEEENS8_IJNS5_ILi2EEENS5_ILi1EEEEEEEEENS8_IJNS8_IJSC_SC_EEESB_EEEEEENS8_IJNS8_IJNS8_IJNS5_ILi128EEESD_EEENS8_IJSA_NS5_ILi0EEEEEEEEENS8_IJNS8_IJNS5_ILi64EEENS5_ILi512EEEEEENS8_IJNS5_ILi16EEENS5_ILi1024EEEEEEEEEEEEEEEENS_10ViewEngineINS_8smem_ptrIPN7cutlass6half_tEEEEEEEC2ERKSX_RKS14_,($_ZN7cutlass13device_kernelIN5flash19enable_sm80_to_sm89INS1_16FlashAttnBwdSm80INS1_25CollectiveMainloopBwdSm80ILi2ELi2EN4cute5tupleIJNS5_1CILi128EEES8_NS7_ILi64EEEEEENS_6half_tEfNS_4arch4Sm80ELb0ELb0ELb1ELb0ELb1ELb0ELb0ELb0ELi2ELi4ELi4ELi4ELb0EEENS1_21CollectiveEpilogueBwdISA_SB_SD_Li256ELb0ELb0ELi2EEENS1_19SingleTileSchedulerILb0ELb0ELb0ELi128EEEEEEEEEvNT_6ParamsE$_ZN4cute3eso3ESOILb1ELb0EJNS_14ComposedLayoutINS_7SwizzleILi3ELi3ELi3EEENS_1CILj0EEENS_6LayoutINS_5tupleIJNS8_IJNS8_IJNS5_ILi4EEENS5_ILi8EEEEEENS8_IJS9_NS5_ILi1EEEEEEEEENS8_IJNS8_IJNS5_ILi2EEESF_SF_EEENS8_IJSF_S9_EEEEEEEEENS8_IJNS8_IJNS8_IJSF_NS5_ILi64EEEEEENS8_IJNS5_ILi1024EEENS5_ILi0EEEEEEEEENS8_IJNS8_IJSC_NS5_ILi512EEESA_EEENS8_IJNS5_ILi4096EEENS5_ILi16EEEEEEEEEEEEEEEENS_10ViewEngineINS_8smem_ptrIPN7cutlass6half_tEEEEEEEC2ERKSY_RKS15_ - $_ZN7cutlass13device_kernelIN5flash19enable_sm80_to_sm89INS1_16FlashAttnBwdSm80INS1_25CollectiveMainloopBwdSm80ILi2ELi2EN4cute5tupleIJNS5_1CILi128EEES8_NS7_ILi64EEEEEENS_6half_tEfNS_4arch4Sm80ELb0ELb0ELb1ELb0ELb1ELb0ELb0ELb0ELi2ELi4ELi4ELi4ELb0EEENS1_21CollectiveEpilogueBwdISA_SB_SD_Li256ELb0ELb0ELi2EEENS1_19SingleTileSchedulerILb0ELb0ELb0ELi128EEEEEEEEEvNT_6ParamsE$_ZN4cute3eso3ESOILb1ELb0EJNS_14ComposedLayoutINS_7SwizzleILi3ELi3ELi3EEENS_1CILj0EEENS_6LayoutINS_5tupleIJNS8_IJNS8_IJNS5_ILi4EEENS5_ILi8EEEEEENS8_IJNS5_ILi2EEENS5_ILi1EEEEEEEEENS8_IJNS8_IJSC_SC_EEESB_EEEEEENS8_IJNS8_IJNS8_IJNS5_ILi128EEESD_EEENS8_IJSA_NS5_ILi0EEEEEEEEENS8_IJNS8_IJNS5_ILi64EEENS5_ILi512EEEEEENS8_IJNS5_ILi16EEENS5_ILi1024EEEEEEEEEEEEEEEENS_10ViewEngineINS_8smem_ptrIPN7cutlass6half_tEEEEEEEC2ERKSX_RKS14_)
$_ZN7cutlass13device_kernelIN5flash19enable_sm80_to_sm89INS1_16FlashAttnBwdSm80INS1_25CollectiveMainloopBwdSm80ILi2ELi2EN4cute5tupleIJNS5_1CILi128EEES8_NS7_ILi64EEEEEENS_6half_tEfNS_4arch4Sm80ELb0ELb0ELb1ELb0ELb1ELb0ELb0ELb0ELi2ELi4ELi4ELi4ELb0EEENS1_21CollectiveEpilogueBwdISA_SB_SD_Li256ELb0ELb0ELi2EEENS1_19SingleTileSchedulerILb0ELb0ELb0ELi128EEEEEEEEEvNT_6ParamsE$_ZN4cute3eso3ESOILb1ELb0EJNS_14ComposedLayoutINS_7SwizzleILi3ELi3ELi3EEENS_1CILj0EEENS_6LayoutINS_5tupleIJNS8_IJNS8_IJNS5_ILi4EEENS5_ILi8EEEEEENS8_IJNS5_ILi2EEENS5_ILi1EEEEEEEEENS8_IJNS8_IJSC_SC_EEESB_EEEEEENS8_IJNS8_IJNS8_IJNS5_ILi128EEESD_EEENS8_IJSA_NS5_ILi0EEEEEEEEENS8_IJNS8_IJNS5_ILi64EEENS5_ILi512EEEEEENS8_IJNS5_ILi16EEENS5_ILi1024EEEEEEEEEEEEEEEENS_10ViewEngineINS_8smem_ptrIPN7cutlass6half_tEEEEEEEC2ERKSX_RKS14_:
[----:B------:R-:W-:Y:S02]  /*6b00*/  IADD3 R4, R62, -c[0x0][0x20], RZ ;  /* 0x800008003e047a10 */ /* 0x000fe40007ffe0ff */
[----:B------:R-:W-:-:S03]  /*6b10*/  MOV R15, 0x0 ;  /* 0x00000000000f7802 */ /* 0x000fc60000000f00 */
[----:B------:R1:W-:Y:S01]  /*6b20*/  STL.64 [R4], R2 ;  /* 0x0000000204007387 */ /* 0x0003e20000100a00 */
[----:B------:R-:W-:Y:S05]  /*6b30*/  RET.REL.NODEC R14 `(_ZN7cutlass13device_kernelIN5flash19enable_sm80_to_sm89INS1_16FlashAttnBwdSm80INS1_25CollectiveMainloopBwdSm80ILi2ELi2EN4cute5tupleIJNS5_1CILi128EEES8_NS7_ILi64EEEEEENS_6half_tEfNS_4arch4Sm80ELb0ELb0ELb1ELb0ELb1ELb0ELb0ELb0ELi2ELi4ELi4ELi4ELb0EEENS1_21CollectiveEpilogueBwdISA_SB_SD_Li256ELb0ELb0ELi2EEENS1_19SingleTileSchedulerILb0ELb0ELb0ELi128EEEEEEEEEvNT_6ParamsE) ;  /* 0xffff94c00e007950 */ /* 0x000fea0003c3ffff */
        .type           $_ZN7cutlass13device_kernelIN5flash19enable_sm80_to_sm89INS1_16FlashAttnBwdSm80INS1_25CollectiveMainloopBwdSm80ILi2ELi2EN4cute5tupleIJNS5_1CILi128EEES8_NS7_ILi64EEEEEENS_6half_tEfNS_4arch4Sm80ELb0ELb0ELb1ELb0ELb1ELb0ELb0ELb0ELi2ELi4ELi4ELi4ELb0EEENS1_21CollectiveEpilogueBwdISA_SB_SD_Li256ELb0ELb0ELi2EEENS1_19SingleTileSchedulerILb0ELb0ELb0ELi128EEEEEEEEEvNT_6ParamsE$_ZN4cute3eso3ESOILb1ELb0EJNS_14ComposedLayoutINS_7SwizzleILi3ELi3ELi3EEENS_1CILj0EEENS_6LayoutINS_5tupleIJNS8_IJNS8_IJNS5_ILi4EEENS5_ILi8EEEEEENS8_IJS9_NS5_ILi1EEEEEEEEENS8_IJNS8_IJNS5_ILi2EEESF_SF_EEENS8_IJSF_S9_EEEEEEEEENS8_IJNS8_IJNS8_IJSF_NS5_ILi64EEEEEENS8_IJNS5_ILi1024EEENS5_ILi0EEEEEEEEENS8_IJNS8_IJSC_NS5_ILi512EEESA_EEENS8_IJNS5_ILi4096EEENS5_ILi16EEEEEEEEEEEEEEEENS_10ViewEngineINS_8smem_ptrIPN7cutlass6half_tEEEEEEEC2ERKSY_RKS15_,@function
        .size           $_ZN7cutlass13device_kernelIN5flash19enable_sm80_to_sm89INS1_16FlashAttnBwdSm80INS1_25CollectiveMainloopBwdSm80ILi2ELi2EN4cute5tupleIJNS5_1CILi128EEES8_NS7_ILi64EEEEEENS_6half_tEfNS_4arch4Sm80ELb0ELb0ELb1ELb0ELb1ELb0ELb0ELb0ELi2ELi4ELi4ELi4ELb0EEENS1_21CollectiveEpilogueBwdISA_SB_SD_Li256ELb0ELb0ELi2EEENS1_19SingleTileSchedulerILb0ELb0ELb0ELi128EEEEEEEEEvNT_6ParamsE$_ZN4cute3eso3ESOILb1ELb0EJNS_14ComposedLayoutINS_7SwizzleILi3ELi3ELi3EEENS_1CILj0EEENS_6LayoutINS_5tupleIJNS8_IJNS8_IJNS5_ILi4EEENS5_ILi8EEEEEENS8_IJS9_NS5_ILi1EEEEEEEEENS8_IJNS8_IJNS5_ILi2EEESF_SF_EEENS8_IJSF_S9_EEEEEEEEENS8_IJNS8_IJNS8_IJSF_NS5_ILi64EEEEEENS8_IJNS5_ILi1024EEENS5_ILi0EEEEEEEEENS8_IJNS8_IJSC_NS5_ILi512EEESA_EEENS8_IJNS5_ILi4096EEENS5_ILi16EEEEEEEEEEEEEEEENS_10ViewEngineINS_8smem_ptrIPN7cutlass6half_tEEEEEEEC2ERKSY_RKS15_,($_ZN7cutlass13device_kernelIN5flash19enable_sm80_to_sm89INS1_16FlashAttnBwdSm80INS1_25CollectiveMainloopBwdSm80ILi2ELi2EN4cute5tupleIJNS5_1CILi128EEES8_NS7_ILi64EEEEEENS_6half_tEfNS_4arch4Sm80ELb0ELb0ELb1ELb0ELb1ELb0ELb0ELb0ELi2ELi4ELi4ELi4ELb0EEENS1_21CollectiveEpilogueBwdISA_SB_SD_Li256ELb0ELb0ELi2EEENS1_19SingleTileSchedulerILb0ELb0ELb0ELi128EEEEEEEEEvNT_6ParamsE$_ZN4cute3eso3ESOILb1ELb0EJNS_1CILi1EEENS_5tupleIJNS2_ILi8EEEiiEEENS2_ILi64EEENS4_IJiNS2_ILi144EEENS2_ILi288EEEEEENS2_ILi512EEEEEC2ERKS3_RKS6_RKS7_RKSA_RKSB_ - $_ZN7cutlass13device_kernelIN5flash19enable_sm80_to_sm89INS1_16FlashAttnBwdSm80INS1_25CollectiveMainloopBwdSm80ILi2ELi2EN4cute5tupleIJNS5_1CILi128EEES8_NS7_ILi64EEEEEENS_6half_tEfNS_4arch4Sm80ELb0ELb0ELb1ELb0ELb1ELb0ELb0ELb0ELi2ELi4ELi4ELi4ELb0EEENS1_21CollectiveEpilogueBwdISA_SB_SD_Li256ELb0ELb0ELi2EEENS1_19SingleTileSchedulerILb0ELb0ELb0ELi128EEEEEEEEEvNT_6ParamsE$_ZN4cute3eso3ESOILb1ELb0EJNS_14ComposedLayoutINS_7SwizzleILi3ELi3ELi3EEENS_1CILj0EEENS_6LayoutINS_5tupleIJNS8_IJNS8_IJNS5_ILi4EEENS5_ILi8EEEEEENS8_IJS9_NS5_ILi1EEEEEEEEENS8_IJNS8_IJNS5_ILi2EEESF_SF_EEENS8_IJSF_S9_EEEEEEEEENS8_IJNS8_IJNS8_IJSF_NS5_ILi64EEEEEENS8_IJNS5_ILi1024EEENS5_ILi0EEEEEEEEENS8_IJNS8_IJSC_NS5_ILi512EEESA_EEENS8_IJNS5_ILi4096EEENS5_ILi16EEEEEEEEEEEEEEEENS_10ViewEngineINS_8smem_ptrIPN7cutlass6half_tEEEEEEEC2ERKSY_RKS15_)
$_ZN7cutlass13device_kernelIN5flash19enable_sm80_to_sm89INS1_16FlashAttnBwdSm80INS1_25CollectiveMainloopBwdSm80ILi2ELi2EN4cute5tupleIJNS5_1CILi128EEES8_NS7_ILi64EEEEEENS_6half_tEfNS_4arch4Sm80ELb0ELb0ELb1ELb0ELb1ELb0ELb0ELb0ELi2ELi4ELi4ELi4ELb0EEENS1_21CollectiveEpilogueBwdISA_SB_SD_Li256ELb0ELb0ELi2EEENS1_19SingleTileSchedulerILb0ELb0ELb0ELi128EEEEEEEEEvNT_6ParamsE$_ZN4cute3eso3ESOILb1ELb0EJNS_14ComposedLayoutINS_7SwizzleILi3ELi3ELi3EEENS_1CILj0EEENS_6LayoutINS_5tupleIJNS8_IJNS8_IJNS5_ILi4EEENS5_ILi8EEEEEENS8_IJS9_NS5_ILi1EEEEEEEEENS8_IJNS8_IJNS5_ILi2EEESF_SF_EEENS8_IJSF_S9_EEEEEEEEENS8_IJNS8_IJNS8_IJSF_NS5_ILi64EEEEEENS8_IJNS5_ILi1024EEENS5_ILi0EEEEEEEEENS8_IJNS8_IJSC_NS5_ILi512EEESA_EEENS8_IJNS5_ILi4096EEENS5_ILi16EEEEEEEEEEEEEEEENS_10ViewEngineINS_8smem_ptrIPN7cutlass6half_tEEEEEEEC2ERKSY_RKS15_:
[----:B------:R-:W-:Y:S01]  /*6b40*/  IADD3 R4, R62, -c[0x0][0x20], RZ ;  /* 0x800008003e047a10 */ /* 0x000fe20007ffe0ff */
[----:B------:R-:W-:Y:S01]  /*6b50*/  IMAD.MOV.U32 R30, RZ, RZ, R6 ;  /* 0x000000ffff1e7224 */ /* 0x000fe200078e0006 */
[----:B------:R-:W-:-:S03]  /*6b60*/  MOV R31, 0x0 ;  /* 0x00000000001f7802 */ /* 0x000fc60000000f00 */
[----:B------:R1:W-:Y:S01]  /*6b70*/  STL.64 [R4], R2 ;  /* 0x0000000204007387 */ /* 0x0003e20000100a00 */
[----:B------:R-:W-:Y:S05]  /*6b80*/  RET.REL.NODEC R30 `(_ZN7cutlass13device_kernelIN5flash19enable_sm80_to_sm89INS1_16FlashAttnBwdSm80INS1_25CollectiveMainloopBwdSm80ILi2ELi2EN4cute5tupleIJNS5_1CILi128EEES8_NS7_ILi64EEEEEENS_6half_tEfNS_4arch4Sm80ELb0ELb0ELb1ELb0ELb1ELb0ELb0ELb0ELi2ELi4ELi4ELi4ELb0EEENS1_21CollectiveEpilogueBwdISA_SB_SD_Li256ELb0ELb0ELi2EEENS1_19SingleTileSchedulerILb0ELb0ELb0ELi128EEEEEEEEEvNT_6ParamsE) ;  /* 0xffff94701e007950 */ /* 0x000fea0003c3ffff */
        .type           $_ZN7cutlass13device_kernelIN5flash19enable_sm80_to_sm89INS1_16FlashAttnBwdSm80INS1_25CollectiveMainloopBwdSm80ILi2ELi2EN4cute5tupleIJNS5_1CILi128EEES8_NS7_ILi64EEEEEENS_6half_tEfNS_4arch4Sm80ELb0ELb0ELb1ELb0ELb1ELb0ELb0ELb0ELi2ELi4ELi4ELi4ELb0EEENS1_21CollectiveEpilogueBwdISA_SB_SD_Li256ELb0ELb0ELi2EEENS1_19SingleTileSchedulerILb0ELb0ELb0ELi128EEEEEEEEEvNT_6ParamsE$_ZN4cute3eso3ESOILb1ELb0EJNS_1CILi1EEENS_5tupleIJNS2_ILi8EEEiiEEENS2_ILi64EEENS4_IJiNS2_ILi144EEENS2_ILi288EEEEEENS2_ILi512EEEEEC2ERKS3_RKS6_RKS7_RKSA_RKSB_,@function
        .size           $_ZN7cutlass13device_kernelIN5flash19enable_sm80_to_sm89INS1_16FlashAttnBwdSm80INS1_25CollectiveMainloopBwdSm80ILi2ELi2EN4cute5tupleIJNS5_1CILi128EEES8_NS7_ILi64EEEEEENS_6half_tEfNS_4arch4Sm80ELb0ELb0ELb1ELb0ELb1ELb0ELb0ELb0ELi2ELi4ELi4ELi4ELb0EEENS1_21CollectiveEpilogueBwdISA_SB_SD_Li256ELb0ELb0ELi2EEENS1_19SingleTileSchedulerILb0ELb0ELb0ELi128EEEEEEEEEvNT_6ParamsE$_ZN4cute3eso3ESOILb1ELb0EJNS_1CILi1EEENS_5tupleIJNS2_ILi8EEEiiEEENS2_ILi64EEENS4_IJiNS2_ILi144EEENS2_ILi288EEEEEENS2_ILi512EEEEEC2ERKS3_RKS6_RKS7_RKSA_RKSB_,($_ZN7cutlass13device_kernelIN5flash19enable_sm80_to_sm89INS1_16FlashAttnBwdSm80INS1_25CollectiveMainloopBwdSm80ILi2ELi2EN4cute5tupleIJNS5_1CILi128EEES8_NS7_ILi64EEEEEENS_6half_tEfNS_4arch4Sm80ELb0ELb0ELb1ELb0ELb1ELb0ELb0ELb0ELi2ELi4ELi4ELi4ELb0EEENS1_21CollectiveEpilogueBwdISA_SB_SD_Li256ELb0ELb0ELi2EEENS1_19SingleTileSchedulerILb0ELb0ELb0ELi128EEEEEEEEEvNT_6ParamsE$_ZN4cute3eso3ESOILb1ELb0EJNS_1CILi1EEENS_5tupleIJiiiEEENS2_ILi64EEENS4_IJNS2_ILi72EEENS2_ILi144EEENS2_ILi288EEEEEENS2_ILi512EEEEEC2ERKS3_RKS5_RKS6_RKSA_RKSB_ - $_ZN7cutlass13device_kernelIN5flash19enable_sm80_to_sm89INS1_16FlashAttnBwdSm80INS1_25CollectiveMainloopBwdSm80ILi2ELi2EN4cute5tupleIJNS5_1CILi128EEES8_NS7_ILi64EEEEEENS_6half_tEfNS_4arch4Sm80ELb0ELb0ELb1ELb0ELb1ELb0ELb0ELb0ELi2ELi4ELi4ELi4ELb0EEENS1_21CollectiveEpilogueBwdISA_SB_SD_Li256ELb0ELb0ELi2EEENS1_19SingleTileSchedulerILb0ELb0ELb0ELi128EEEEEEEEEvNT_6ParamsE$_ZN4cute3eso3ESOILb1ELb0EJNS_1CILi1EEENS_5tupleIJNS2_ILi8EEEiiEEENS2_ILi64EEENS4_IJiNS2_ILi144EEENS2_ILi288EEEEEENS2_ILi512EEEEEC2ERKS3_RKS6_RKS7_RKSA_RKSB_)
$_ZN7cutlass13device_kernelIN5flash19enable_sm80_to_sm89INS1_16FlashAttnBwdSm80INS1_25CollectiveMainloopBwdSm80ILi2ELi2EN4cute5tupleIJNS5_1CILi128EEES8_NS7_ILi64EEEEEENS_6half_tEfNS_4arch4Sm80ELb0ELb0ELb1ELb0ELb1ELb0ELb0ELb0ELi2ELi4ELi4ELi4ELb0EEENS1_21CollectiveEpilogueBwdISA_SB_SD_Li256ELb0ELb0ELi2EEENS1_19SingleTileSchedulerILb0ELb0ELb0ELi128EEEEEEEEEvNT_6ParamsE$_ZN4cute3eso3ESOILb1ELb0EJNS_1CILi1EEENS_5tupleIJNS2_ILi8EEEiiEEENS2_ILi64EEENS4_IJiNS2_ILi144EEENS2_ILi288EEEEEENS2_ILi512EEEEEC2ERKS3_RKS6_RKS7_RKSA_RKSB_:
        /* <DEDUP_REMOVED lines=8> */
[----:B------:R-:W-:Y:S05]  /*6c10*/  RET.REL.NODEC R34 `(_ZN7cutlass13device_kernelIN5flash19enable_sm80_to_sm89INS1_16FlashAttnBwdSm80INS1_25CollectiveMainloopBwdSm80ILi2ELi2EN4cute5tupleIJNS5_1CILi128EEES8_NS7_ILi64EEEEEENS_6half_tEfNS_4arch4Sm80ELb0ELb0ELb1ELb0ELb1ELb0ELb0ELb0ELi2ELi4ELi4ELi4ELb0EEENS1_21CollectiveEpilogueBwdISA_SB_SD_Li256ELb0ELb0ELi2EEENS1_19SingleTileSchedulerILb0ELb0ELb0ELi128EEEEEEEEEvNT_6ParamsE) ;  /* 0xffff93e022007950 */ /* 0x000fea0003c3ffff */
        .type           $_ZN7cutlass13device_kernelIN5flash19enable_sm80_to_sm89INS1_16FlashAttnBwdSm80INS1_25CollectiveMainloopBwdSm80ILi2ELi2EN4cute5tupleIJNS5_1CILi128EEES8_NS7_ILi64EEEEEENS_6half_tEfNS_4arch4Sm80ELb0ELb0ELb1ELb0ELb1ELb0ELb0ELb0ELi2ELi4ELi4ELi4ELb0EEENS1_21CollectiveEpilogueBwdISA_SB_SD_Li256ELb0ELb0ELi2EEENS1_19SingleTileSchedulerILb0ELb0ELb0ELi128EEEEEEEEEvNT_6ParamsE$_ZN4cute3eso3ESOILb1ELb0EJNS_1CILi1EEENS_5tupleIJiiiEEENS2_ILi64EEENS4_IJNS2_ILi72EEENS2_ILi144EEENS2_ILi288EEEEEENS2_ILi512EEEEEC2ERKS3_RKS5_RKS6_RKSA_RKSB_,@function
        .size           $_ZN7cutlass13device_kernelIN5flash19enable_sm80_to_sm89INS1_16FlashAttnBwdSm80INS1_25CollectiveMainloopBwdSm80ILi2ELi2EN4cute5tupleIJNS5_1CILi128EEES8_NS7_ILi64EEEEEENS_6half_tEfNS_4arch4Sm80ELb0ELb0ELb1ELb0ELb1ELb0ELb0ELb0ELi2ELi4ELi4ELi4ELb0EEENS1_21CollectiveEpilogueBwdISA_SB_SD_Li256ELb0ELb0ELi2EEENS1_19SingleTileSchedulerILb0ELb0ELb0ELi128EEEEEEEEEvNT_6ParamsE$_ZN4cute3eso3ESOILb1ELb0EJNS_1CILi1EEENS_5tupleIJiiiEEENS2_ILi64EEENS4_IJNS2_ILi72EEENS2_ILi144EEENS2_ILi288EEEEEENS2_ILi512EEEEEC2ERKS3_RKS5_RKS6_RKSA_RKSB_,($_ZN7cutlass13device_kernelIN5flash19enable_sm80_to_sm89INS1_16FlashAttnBwdSm80INS1_25CollectiveMainloopBwdSm80ILi2ELi2EN4cute5tupleIJNS5_1CILi128EEES8_NS7_ILi64EEEEEENS_6half_tEfNS_4arch4Sm80ELb0ELb0ELb1ELb0ELb1ELb0ELb0ELb0ELi2ELi4ELi4ELi4ELb0EEENS1_21CollectiveEpilogueBwdISA_SB_SD_Li256ELb0ELb0ELi2EEENS1_19SingleTileSchedulerILb0ELb0ELb0ELi128EEEEEEEEEvNT_6ParamsE$_ZN4cute3eso3ESOILb1ELb0EJNS_1CILi1EEEiiiNS2_ILi144EEENS2_ILi512EEEEEC2ERKS3_RKiSA_SA_RKS4_RKS5_ - $_ZN7cutlass13device_kernelIN5flash19enable_sm80_to_sm89INS1_16FlashAttnBwdSm80INS1_25CollectiveMainloopBwdSm80ILi2ELi2EN4cute5tupleIJNS5_1CILi128EEES8_NS7_ILi64EEEEEENS_6half_tEfNS_4arch4Sm80ELb0ELb0ELb1ELb0ELb1ELb0ELb0ELb0ELi2ELi4ELi4ELi4ELb0EEENS1_21CollectiveEpilogueBwdISA_SB_SD_Li256ELb0ELb0ELi2EEENS1_19SingleTileSchedulerILb0ELb0ELb0ELi128EEEEEEEEEvNT_6ParamsE$_ZN4cute3eso3ESOILb1ELb0EJNS_1CILi1EEENS_5tupleIJiiiEEENS2_ILi64EEENS4_IJNS2_ILi72EEENS2_ILi144EEENS2_ILi288EEEEEENS2_ILi512EEEEEC2ERKS3_RKS5_RKS6_RKSA_RKSB_)
$_ZN7cutlass13device_kernelIN5flash19enable_sm80_to_sm89INS1_16FlashAttnBwdSm80INS1_25CollectiveMainloopBwdSm80ILi2ELi2EN4cute5tupleIJNS5_1CILi128EEES8_NS7_ILi64EEEEEENS_6half_tEfNS_4arch4Sm80ELb0ELb0ELb1ELb0ELb1ELb0ELb0ELb0ELi2ELi4ELi4ELi4ELb0EEENS1_21CollectiveEpilogueBwdISA_SB_SD_Li256ELb0ELb0ELi2EEENS1_19SingleTileSchedulerILb0ELb0ELb0ELi128EEEEEEEEEvNT_6ParamsE$_ZN4cute3eso3ESOILb1ELb0EJNS_1CILi1EEENS_5tupleIJiiiEEENS2_ILi64EEENS4_IJNS2_ILi72EEENS2_ILi144EEENS2_ILi288EEEEEENS2_ILi512EEEEEC2ERKS3_RKS5_RKS6_RKSA_RKSB_:
[----:B------:R-:W-:Y:S01]  /*6c20*/  IADD3 R4, R91, -c[0x0][0x20], RZ ;  /* 0x800008005b047a10 */ /* 0x000fe20007ffe0ff */
[----:B------:R-:W-:Y:S01]  /*6c30*/  IMAD.MOV.U32 R36, RZ, RZ, R6 ;  /* 0x000000ffff247224 */ /* 0x000fe200078e0006 */
[----:B------:R-:W-:-:S03]  /*6c40*/  MOV R37, 0x0 ;  /* 0x0000000000257802 */ /* 0x000fc60000000f00 */
[----:B------:R1:W-:Y:S04]  /*6c50*/  STL [R4], R2 ;  /* 0x0000000204007387 */ /* 0x0003e80000100800 */
[----:B------:R1:W-:Y:S04]  /*6c60*/  STL [R4+0x4], R3 ;  /* 0x0000040304007387 */ /* 0x0003e80000100800 */
[----:B------:R1:W-:Y:S01]  /*6c70*/  STL [R4+0x8], R5 ;  /* 0x0000080504007387 */ /* 0x0003e20000100800 */
[----:B------:R-:W-:Y:S05]  /*6c80*/  RET.REL.NODEC R36 `(_ZN7cutlass13device_kernelIN5flash19enable_sm80_to_sm89INS1_16FlashAttnBwdSm80INS1_25CollectiveMainloopBwdSm80ILi2ELi2EN4cute5tupleIJNS5_1CILi128EEES8_NS7_ILi64EEEEEENS_6half_tEfNS_4arch4Sm80ELb0ELb0ELb1ELb0ELb1ELb0ELb0ELb0ELi2ELi4ELi4ELi4ELb0EEENS1_21CollectiveEpilogueBwdISA_SB_SD_Li256ELb0ELb0ELi2EEENS1_19SingleTileSchedulerILb0ELb0ELb0ELi128EEEEEEEEEvNT_6ParamsE) ;  /* 0xffff937024007950 */ /* 0x000fea0003c3ffff */
        .type           $_ZN7cutlass13device_kernelIN5flash19enable_sm80_to_sm89INS1_16FlashAttnBwdSm80INS1_25CollectiveMainloopBwdSm80ILi2ELi2EN4cute5tupleIJNS5_1CILi128EEES8_NS7_ILi64EEEEEENS_6half_tEfNS_4arch4Sm80ELb0ELb0ELb1ELb0ELb1ELb0ELb0ELb0ELi2ELi4ELi4ELi4ELb0EEENS1_21CollectiveEpilogueBwdISA_SB_SD_Li256ELb0ELb0ELi2EEENS1_19SingleTileSchedulerILb0ELb0ELb0ELi128EEEEEEEEEvNT_6ParamsE$_ZN4cute3eso3ESOILb1ELb0EJNS_1CILi1EEEiiiNS2_ILi144EEENS2_ILi512EEEEEC2ERKS3_RKiSA_SA_RKS4_RKS5_,@function
        .size           $_ZN7cutlass13device_kernelIN5flash19enable_sm80_to_sm89INS1_16FlashAttnBwdSm80INS1_25CollectiveMainloopBwdSm80ILi2ELi2EN4cute5tupleIJNS5_1CILi128EEES8_NS7_ILi64EEEEEENS_6half_tEfNS_4arch4Sm80ELb0ELb0ELb1ELb0ELb1ELb0ELb0ELb0ELi2ELi4ELi4ELi4ELb0EEENS1_21CollectiveEpilogueBwdISA_SB_SD_Li256ELb0ELb0ELi2EEENS1_19SingleTileSchedulerILb0ELb0ELb0ELi128EEEEEEEEEvNT_6ParamsE$_ZN4cute3eso3ESOILb1ELb0EJNS_1CILi1EEEiiiNS2_ILi144EEENS2_ILi512EEEEEC2ERKS3_RKiSA_SA_RKS4_RKS5_,($_ZN7cutlass13device_kernelIN5flash19enable_sm80_to_sm89INS1_16FlashAttnBwdSm80INS1_25CollectiveMainloopBwdSm80ILi2ELi2EN4cute5tupleIJNS5_1CILi128EEES8_NS7_ILi64EEEEEENS_6half_tEfNS_4arch4Sm80ELb0ELb0ELb1ELb0ELb1ELb0ELb0ELb0ELi2ELi4ELi4ELi4ELb0EEENS1_21CollectiveEpilogueBwdISA_SB_SD_Li256ELb0ELb0ELi2EEENS1_19SingleTileSchedulerILb0ELb0ELb0ELi128EEEEEEEEEvNT_6ParamsE$_ZN4cute3eso3ESOILb1ELb0EJNS_1CILi1EEEiiiNS2_ILi72EEENS2_ILi512EEEEEC2ERKS3_RKiSA_SA_RKS4_RKS5_ - $_ZN7cutlass13device_kernelIN5flash19enable_sm80_to_sm89INS1_16FlashAttnBwdSm80INS1_25CollectiveMainloopBwdSm80ILi2ELi2EN4cute5tupleIJNS5_1CILi128EEES8_NS7_ILi64EEEEEENS_6half_tEfNS_4arch4Sm80ELb0ELb0ELb1ELb0ELb1ELb0ELb0ELb0ELi2ELi4ELi4ELi4ELb0EEENS1_21CollectiveEpilogueBwdISA_SB_SD_Li256ELb0ELb0ELi2EEENS1_19SingleTileSchedulerILb0ELb0ELb0ELi128EEEEEEEEEvNT_6ParamsE$_ZN4cute3eso3ESOILb1ELb0EJNS_1CILi1EEEiiiNS2_ILi144EEENS2_ILi512EEEEEC2ERKS3_RKiSA_SA_RKS4_RKS5_)
$_ZN7cutlass13device_kernelIN5flash19enable_sm80_to_sm89INS1_16FlashAttnBwdSm80INS1_25CollectiveMainloopBwdSm80ILi2ELi2EN4cute5tupleIJNS5_1CILi128EEES8_NS7_ILi64EEEEEENS_6half_tEfNS_4arch4Sm80ELb0ELb0ELb1ELb0ELb1ELb0ELb0ELb0ELi2ELi4ELi4ELi4ELb0EEENS1_21CollectiveEpilogueBwdISA_SB_SD_Li256ELb0ELb0ELi2EEENS1_19SingleTileSchedulerILb0ELb0ELb0ELi128EEEEEEEEEvNT_6ParamsE$_ZN4cute3eso3ESOILb1ELb0EJNS_1CILi1EEEiiiNS2_ILi144EEENS2_ILi512EEEEEC2ERKS3_RKiSA_SA_RKS4_RKS5_:
        /* <DEDUP_REMOVED lines=11> */
        .type           $_ZN7cutlass13device_kernelIN5flash19enable_sm80_to_sm89INS1_16FlashAttnBwdSm80INS1_25CollectiveMainloopBwdSm80ILi2ELi2EN4cute5tupleIJNS5_1CILi128EEES8_NS7_ILi64EEEEEENS_6half_tEfNS_4arch4Sm80ELb0ELb0ELb1ELb0ELb1ELb0ELb0ELb0ELi2ELi4ELi4ELi4ELb0EEENS1_21CollectiveEpilogueBwdISA_SB_SD_Li256ELb0ELb0ELi2EEENS1_19SingleTileSchedulerILb0ELb0ELb0ELi128EEEEEEEEEvNT_6ParamsE$_ZN4cute3eso3ESOILb1ELb0EJNS_1CILi1EEEiiiNS2_ILi72EEENS2_ILi512EEEEEC2ERKS3_RKiSA_SA_RKS4_RKS5_,@function
        .size           $_ZN7cutlass13device_kernelIN5flash19enable_sm80_to_sm89INS1_16FlashAttnBwdSm80INS1_25CollectiveMainloopBwdSm80ILi2ELi2EN4cute5tupleIJNS5_1CILi128EEES8_NS7_ILi64EEEEEENS_6half_tEfNS_4arch4Sm80ELb0ELb0ELb1ELb0ELb1ELb0ELb0ELb0ELi2ELi4ELi4ELi4ELb0EEENS1_21CollectiveEpilogueBwdISA_SB_SD_Li256ELb0ELb0ELi2EEENS1_19SingleTileSchedulerILb0ELb0ELb0ELi128EEEEEEEEEvNT_6ParamsE$_ZN4cute3eso3ESOILb1ELb0EJNS_1CILi1EEEiiiNS2_ILi72EEENS2_ILi512EEEEEC2ERKS3_RKiSA_SA_RKS4_RKS5_,($_ZN7cutlass13device_kernelIN5flash19enable_sm80_to_sm89INS1_16FlashAttnBwdSm80INS1_25CollectiveMainloopBwdSm80ILi2ELi2EN4cute5tupleIJNS5_1CILi128EEES8_NS7_ILi64EEEEEENS_6half_tEfNS_4arch4Sm80ELb0ELb0ELb1ELb0ELb1ELb0ELb0ELb0ELi2ELi4ELi4ELi4ELb0EEENS1_21CollectiveEpilogueBwdISA_SB_SD_Li256ELb0ELb0ELi2EEENS1_19SingleTileSchedulerILb0ELb0ELb0ELi128EEEEEEEEEvNT_6ParamsE$_ZN4cute3eso3ESOILb1ELb0EJNS_1CILi8EEEiiEEC2ERKS3_RKiS8_ - $_ZN7cutlass13device_kernelIN5flash19enable_sm80_to_sm89INS1_16FlashAttnBwdSm80INS1_25CollectiveMainloopBwdSm80ILi2ELi2EN4cute5tupleIJNS5_1CILi128EEES8_NS7_ILi64EEEEEENS_6half_tEfNS_4arch4Sm80ELb0ELb0ELb1ELb0ELb1ELb0ELb0ELb0ELi2ELi4ELi4ELi4ELb0EEENS1_21CollectiveEpilogueBwdISA_SB_SD_Li256ELb0ELb0ELi2EEENS1_19SingleTileSchedulerILb0ELb0ELb0ELi128EEEEEEEEEvNT_6ParamsE$_ZN4cute3eso3ESOILb1ELb0EJNS_1CILi1EEEiiiNS2_ILi72EEENS2_ILi512EEEEEC2ERKS3_RKiSA_SA_RKS4_RKS5_)
$_ZN7cutlass13device_kernelIN5flash19enable_sm80_to_sm89INS1_16FlashAttnBwdSm80INS1_25CollectiveMainloopBwdSm80ILi2ELi2EN4cute5tupleIJNS5_1CILi128EEES8_NS7_ILi64EEEEEENS_6half_tEfNS_4arch4Sm80ELb0ELb0ELb1ELb0ELb1ELb0ELb0ELb0ELi2ELi4ELi4ELi4ELb0EEENS1_21CollectiveEpilogueBwdISA_SB_SD_Li256ELb0ELb0ELi2EEENS1_19SingleTileSchedulerILb0ELb0ELb0ELi128EEEEEEEEEvNT_6ParamsE$_ZN4cute3eso3ESOILb1ELb0EJNS_1CILi1EEEiiiNS2_ILi72EEENS2_ILi512EEEEEC2ERKS3_RKiSA_SA_RKS4_RKS5_:
        /* <DEDUP_REMOVED lines=11> */
        .type           $_ZN7cutlass13device_kernelIN5flash19enable_sm80_to_sm89INS1_16FlashAttnBwdSm80INS1_25CollectiveMainloopBwdSm80ILi2ELi2EN4cute5tupleIJNS5_1CILi128EEES8_NS7_ILi64EEEEEENS_6half_tEfNS_4arch4Sm80ELb0ELb0ELb1ELb0ELb1ELb0ELb0ELb0ELi2ELi4ELi4ELi4ELb0EEENS1_21CollectiveEpilogueBwdISA_SB_SD_Li256ELb0ELb0ELi2EEENS1_19SingleTileSchedulerILb0ELb0ELb0ELi128EEEEEEEEEvNT_6ParamsE$_ZN4cute3eso3ESOILb1ELb0EJNS_1CILi8EEEiiEEC2ERKS3_RKiS8_,@function
        .size           $_ZN7cutlass13device_kernelIN5flash19enable_sm80_to_sm89INS1_16FlashAttnBwdSm80INS1_25CollectiveMainloopBwdSm80ILi2ELi2EN4cute5tupleIJNS5_1CILi128EEES8_NS7_ILi64EEEEEENS_6half_tEfNS_4arch4Sm80ELb0ELb0ELb1ELb0ELb1ELb0ELb0ELb0ELi2ELi4ELi4ELi4ELb0EEENS1_21CollectiveEpilogueBwdISA_SB_SD_Li256ELb0ELb0ELi2EEENS1_19SingleTileSchedulerILb0ELb0ELb0ELi128EEEEEEEEEvNT_6ParamsE$_ZN4cute3eso3ESOILb1ELb0EJNS_1CILi8EEEiiEEC2ERKS3_RKiS8_,($_ZN7cutlass13device_kernelIN5flash19enable_sm80_to_sm89INS1_16FlashAttnBwdSm80INS1_25CollectiveMainloopBwdSm80ILi2ELi2EN4cute5tupleIJNS5_1CILi128EEES8_NS7_ILi64EEEEEENS_6half_tEfNS_4arch4Sm80ELb0ELb0ELb1ELb0ELb1ELb0ELb0ELb0ELi2ELi4ELi4ELi4ELb0EEENS1_21CollectiveEpilogueBwdISA_SB_SD_Li256ELb0ELb0ELi2EEENS1_19SingleTileSchedulerILb0ELb0ELb0ELi128EEEEEEEEEvNT_6ParamsE$_ZN4cute3eso3ESOILb1ELb0EJNS_1CILi8EEEiiiNS2_ILi144EEENS2_ILi512EEEEEC2ERKS3_RKiSA_SA_RKS4_RKS5_ - $_ZN7cutlass13device_kernelIN5flash19enable_sm80_to_sm89INS1_16FlashAttnBwdSm80INS1_25CollectiveMainloopBwdSm80ILi2ELi2EN4cute5tupleIJNS5_1CILi128EEES8_NS7_ILi64EEEEEENS_6half_tEfNS_4arch4Sm80ELb0ELb0ELb1ELb0ELb1ELb0ELb0ELb0ELi2ELi4ELi4ELi4ELb0EEENS1_21CollectiveEpilogueBwdISA_SB_SD_Li256ELb0ELb0ELi2EEENS1_19SingleTileSchedulerILb0ELb0ELb0ELi128EEEEEEEEEvNT_6ParamsE$_ZN4cute3eso3ESOILb1ELb0EJNS_1CILi8EEEiiEEC2ERKS3_RKiS8_)
$_ZN7cutlass13device_kernelIN5flash19enable_sm80_to_sm89INS1_16FlashAttnBwdSm80INS1_25CollectiveMainloopBwdSm80ILi2ELi2EN4cute5tupleIJNS5_1CILi128EEES8_NS7_ILi64EEEEEENS_6half_tEfNS_4arch4Sm80ELb0ELb0ELb1ELb0ELb1ELb0ELb0ELb0ELi2ELi4ELi4ELi4ELb0EEENS1_21CollectiveEpilogueBwdISA_SB_SD_Li256ELb0ELb0ELi2EEENS1_19SingleTileSchedulerILb0ELb0ELb0ELi128EEEEEEEEEvNT_6ParamsE$_ZN4cute3eso3ESOILb1ELb0EJNS_1CILi8EEEiiEEC2ERKS3_RKiS8_:
[----:B------:R-:W-:Y:S02]  /*6df0*/  IADD3 R3, R91, -c[0x0][0x20], RZ ;  /* 0x800008005b037a10 */ /* 0x000fe40007ffe0ff */
[----:B------:R-:W-:-:S03]  /*6e00*/  IADD3 R2, R93, -c[0x0][0x20], RZ ;  /* 0x800008005d027a10 */ /* 0x000fc60007ffe0ff */
[----:B------:R1:W-:Y:S04]  /*6e10*/  STL [R3], R26 ;  /* 0x0000001a03007387 */ /* 0x0003e80000100800 */
[----:B------:R-:W2:Y:S01]  /*6e20*/  LDL R2, [R2] ;  /* 0x0000000002027983 */ /* 0x000ea20000100800 */
[----:B------:R-:W-:-:S03]  /*6e30*/  IMAD.MOV.U32 R5, RZ, RZ, 0x0 ;  /* 0x00000000ff057424 */ /* 0x000fc600078e00ff */
[----:B--2---:R1:W-:Y:S01]  /*6e40*/  STL [R3+0x4], R2 ;  /* 0x0000040203007387 */ /* 0x0043e20000100800 */
[----:B------:R-:W-:Y:S05]  /*6e50*/  RET.REL.NODEC R4 `(_ZN7cutlass13device_kernelIN5flash19enable_sm80_to_sm89INS1_16FlashAttnBwdSm80INS1_25CollectiveMainloopBwdSm80ILi2ELi2EN4cute5tupleIJNS5_1CILi128EEES8_NS7_ILi64EEEEEENS_6half_tEfNS_4arch4Sm80ELb0ELb0ELb1ELb0ELb1ELb0ELb0ELb0ELi2ELi4ELi4ELi4ELb0EEENS1_21CollectiveEpilogueBwdISA_SB_SD_Li256ELb0ELb0ELi2EEENS1_19SingleTileSchedulerILb0ELb0ELb0ELi128EEEEEEEEEvNT_6ParamsE) ;  /* 0xffff91a004007950 */ /* 0x000fea0003c3ffff */
        .type           $_ZN7cutlass13device_kernelIN5flash19enable_sm80_to_sm89INS1_16FlashAttnBwdSm80INS1_25CollectiveMainloopBwdSm80ILi2ELi2EN4cute5tupleIJNS5_1CILi128EEES8_NS7_ILi64EEEEEENS_6half_tEfNS_4arch4Sm80ELb0ELb0ELb1ELb0ELb1ELb0ELb0ELb0ELi2ELi4ELi4ELi4ELb0EEENS1_21CollectiveEpilogueBwdISA_SB_SD_Li256ELb0ELb0ELi2EEENS1_19SingleTileSchedulerILb0ELb0ELb0ELi128EEEEEEEEEvNT_6ParamsE$_ZN4cute3eso3ESOILb1ELb0EJNS_1CILi8EEEiiiNS2_ILi144EEENS2_ILi512EEEEEC2ERKS3_RKiSA_SA_RKS4_RKS5_,@function
        .size           $_ZN7cutlass13device_kernelIN5flash19enable_sm80_to_sm89INS1_16FlashAttnBwdSm80INS1_25CollectiveMainloopBwdSm80ILi2ELi2EN4cute5tupleIJNS5_1CILi128EEES8_NS7_ILi64EEEEEENS_6half_tEfNS_4arch4Sm80ELb0ELb0ELb1ELb0ELb1ELb0ELb0ELb0ELi2ELi4ELi4ELi4ELb0EEENS1_21CollectiveEpilogueBwdISA_SB_SD_Li256ELb0ELb0ELi2EEENS1_19SingleTileSchedulerILb0ELb0ELb0ELi128EEEEEEEEEvNT_6ParamsE$_ZN4cute3eso3ESOILb1ELb0EJNS_1CILi8EEEiiiNS2_ILi144EEENS2_ILi512EEEEEC2ERKS3_RKiSA_SA_RKS4_RKS5_,($_ZN7cutlass13device_kernelIN5flash19enable_sm80_to_sm89INS1_16FlashAttnBwdSm80INS1_25CollectiveMainloopBwdSm80ILi2ELi2EN4cute5tupleIJNS5_1CILi128EEES8_NS7_ILi64EEEEEENS_6half_tEfNS_4arch4Sm80ELb0ELb0ELb1ELb0ELb1ELb0ELb0ELb0ELi2ELi4ELi4ELi4ELb0EEENS1_21CollectiveEpilogueBwdISA_SB_SD_Li256ELb0ELb0ELi2EEENS1_19SingleTileSchedulerILb0ELb0ELb0ELi128EEEEEEEEEvNT_6ParamsE$_ZN4cute3eso3ESOILb1ELb0EJNS_5tupleIJNS2_IJNS_1CILi1EEENS3_ILi0EEEEEENS2_IJS5_S5_EEEEEENS2_IJS5_iEEEEEC2ERKS8_RKS9_ - $_ZN7cutlass13device_kernelIN5flash19enable_sm80_to_sm89INS1_16FlashAttnBwdSm80INS1_25CollectiveMainloopBwdSm80ILi2ELi2EN4cute5tupleIJNS5_1CILi128EEES8_NS7_ILi64EEEEEENS_6half_tEfNS_4arch4Sm80ELb0ELb0ELb1ELb0ELb1ELb0ELb0ELb0ELi2ELi4ELi4ELi4ELb0EEENS1_21CollectiveEpilogueBwdISA_SB_SD_Li256ELb0ELb0ELi2EEENS1_19SingleTileSchedulerILb0ELb0ELb0ELi128EEEEEEEEEvNT_6ParamsE$_ZN4cute3eso3ESOILb1ELb0EJNS_1CILi8EEEiiiNS2_ILi144EEENS2_ILi512EEEEEC2ERKS3_RKiSA_SA_RKS4_RKS5_)
$_ZN7cutlass13device_kernelIN5flash19enable_sm80_to_sm89INS1_16FlashAttnBwdSm80INS1_25CollectiveMainloopBwdSm80ILi2ELi2EN4cute5tupleIJNS5_1CILi128EEES8_NS7_ILi64EEEEEENS_6half_tEfNS_4arch4Sm80ELb0ELb0ELb1ELb0ELb1ELb0ELb0ELb0ELi2ELi4ELi4ELi4ELb0EEENS1_21CollectiveEpilogueBwdISA_SB_SD_Li256ELb0ELb0ELi2EEENS1_19SingleTileSchedulerILb0ELb0ELb0ELi128EEEEEEEEEvNT_6ParamsE$_ZN4cute3eso3ESOILb1ELb0EJNS_1CILi8EEEiiiNS2_ILi144EEENS2_ILi512EEEEEC2ERKS3_RKiSA_SA_RKS4_RKS5_:
        /* <DEDUP_REMOVED lines=9> */
[----:B------:R-:W-:Y:S05]  /*6ef0*/  RET.REL.NODEC R4 `(_ZN7cutlass13device_kernelIN5flash19enable_sm80_to_sm89INS1_16FlashAttnBwdSm80INS1_25CollectiveMainloopBwdSm80ILi2ELi2EN4cute5tupleIJNS5_1CILi128EEES8_NS7_ILi64EEEEEENS_6half_tEfNS_4arch4Sm80ELb0ELb0ELb1ELb0ELb1ELb0ELb0ELb0ELi2ELi4ELi4ELi4ELb0EEENS1_21CollectiveEpilogueBwdISA_SB_SD_Li256ELb0ELb0ELi2EEENS1_19SingleTileSchedulerILb0ELb0ELb0ELi128EEEEEEEEEvNT_6ParamsE) ;  /* 0xffff910004007950 */ /* 0x000fea0003c3ffff */
        .type           $_ZN7cutlass13device_kernelIN5flash19enable_sm80_to_sm89INS1_16FlashAttnBwdSm80INS1_25CollectiveMainloopBwdSm80ILi2ELi2EN4cute5tupleIJNS5_1CILi128EEES8_NS7_ILi64EEEEEENS_6half_tEfNS_4arch4Sm80ELb0ELb0ELb1ELb0ELb1ELb0ELb0ELb0ELi2ELi4ELi4ELi4ELb0EEENS1_21CollectiveEpilogueBwdISA_SB_SD_Li256ELb0ELb0ELi2EEENS1_19SingleTileSchedulerILb0ELb0ELb0ELi128EEEEEEEEEvNT_6ParamsE$_ZN4cute3eso3ESOILb1ELb0EJNS_5tupleIJNS2_IJNS_1CILi1EEENS3_ILi0EEEEEENS2_IJS5_S5_EEEEEENS2_IJS5_iEEEEEC2ERKS8_RKS9_,@function
        .size           $_ZN7cutlass13device_kernelIN5flash19enable_sm80_to_sm89INS1_16FlashAttnBwdSm80INS1_25CollectiveMainloopBwdSm80ILi2ELi2EN4cute5tupleIJNS5_1CILi128EEES8_NS7_ILi64EEEEEENS_6half_tEfNS_4arch4Sm80ELb0ELb0ELb1ELb0ELb1ELb0ELb0ELb0ELi2ELi4ELi4ELi4ELb0EEENS1_21CollectiveEpilogueBwdISA_SB_SD_Li256ELb0ELb0ELi2EEENS1_19SingleTileSchedulerILb0ELb0ELb0ELi128EEEEEEEEEvNT_6ParamsE$_ZN4cute3eso3ESOILb1ELb0EJNS_5tupleIJNS2_IJNS_1CILi1EEENS3_ILi0EEEEEENS2_IJS5_S5_EEEEEENS2_IJS5_iEEEEEC2ERKS8_RKS9_,($_ZN7cutlass13device_kernelIN5flash19enable_sm80_to_sm89INS1_16FlashAttnBwdSm80INS1_25CollectiveMainloopBwdSm80ILi2ELi2EN4cute5tupleIJNS5_1CILi128EEES8_NS7_ILi64EEEEEENS_6half_tEfNS_4arch4Sm80ELb0ELb0ELb1ELb0ELb1ELb0ELb0ELb0ELi2ELi4ELi4ELi4ELb0EEENS1_21CollectiveEpilogueBwdISA_SB_SD_Li256ELb0ELb0ELi2EEENS1_19SingleTileSchedulerILb0ELb0ELb0ELi128EEEEEEEEEvNT_6ParamsE$_ZN4cute3eso3ESOILb1ELb0EJNS_5tupleIJNS2_IJNS_1CILi1EEENS3_ILi0EEEEEES5_EEENS2_IJNS2_IJS5_S5_EEEiEEEEEC2ERKS7_RKS9_ - $_ZN7cutlass13device_kernelIN5flash19enable_sm80_to_sm89INS1_16FlashAttnBwdSm80INS1_25CollectiveMainloopBwdSm80ILi2ELi2EN4cute5tupleIJNS5_1CILi128EEES8_NS7_ILi64EEEEEENS_6half_tEfNS_4arch4Sm80ELb0ELb0ELb1ELb0ELb1ELb0ELb0ELb0ELi2ELi4ELi4ELi4ELb0EEENS1_21CollectiveEpilogueBwdISA_SB_SD_Li256ELb0ELb0ELi2EEENS1_19SingleTileSchedulerILb0ELb0ELb0ELi128EEEEEEEEEvNT_6ParamsE$_ZN4cute3eso3ESOILb1ELb0EJNS_5tupleIJNS2_IJNS_1CILi1EEENS3_ILi0EEEEEENS2_IJS5_S5_EEEEEENS2_IJS5_iEEEEEC2ERKS8_RKS9_)
$_ZN7cutlass13device_kernelIN5flash19enable_sm80_to_sm89INS1_16FlashAttnBwdSm80INS1_25CollectiveMainloopBwdSm80ILi2ELi2EN4cute5tupleIJNS5_1CILi128EEES8_NS7_ILi64EEEEEENS_6half_tEfNS_4arch4Sm80ELb0ELb0ELb1ELb0ELb1ELb0ELb0ELb0ELi2ELi4ELi4ELi4ELb0EEENS1_21CollectiveEpilogueBwdISA_SB_SD_Li256ELb0ELb0ELi2EEENS1_19SingleTileSchedulerILb0ELb0ELb0ELi128EEEEEEEEEvNT_6ParamsE$_ZN4cute3eso3ESOILb1ELb0EJNS_5tupleIJNS2_IJNS_1CILi1EEENS3_ILi0EEEEEENS2_IJS5_S5_EEEEEENS2_IJS5_iEEEEEC2ERKS8_RKS9_:
[----:B------:R-:W-:Y:S02]  /*6f00*/  IADD3 R4, R4, -c[0x0][0x20], RZ ;  /* 0x8000080004047a10 */ /* 0x000fe40007ffe0ff */
[----:B------:R-:W-:-:S03]  /*6f10*/  MOV R7, 0x0 ;  /* 0x0000000000077802 */ /* 0x000fc60000000f00 */
[----:B------:R1:W-:Y:S01]  /*6f20*/  STL [R4], R5 ;  /* 0x0000000504007387 */ /* 0x0003e20000100800 */
[----:B------:R-:W-:Y:S05]  /*6f30*/  RET.REL.NODEC R6 `(_ZN7cutlass13device_kernelIN5flash19enable_sm80_to_sm89INS1_16FlashAttnBwdSm80INS1_25CollectiveMainloopBwdSm80ILi2ELi2EN4cute5tupleIJNS5_1CILi128EEES8_NS7_ILi64EEEEEENS_6half_tEfNS_4arch4Sm80ELb0ELb0ELb1ELb0ELb1ELb0ELb0ELb0ELi2ELi4ELi4ELi4ELb0EEENS1_21CollectiveEpilogueBwdISA_SB_SD_Li256ELb0ELb0ELi2EEENS1_19SingleTileSchedulerILb0ELb0ELb0ELi128EEEEEEEEEvNT_6ParamsE) ;  /* 0xffff90c006007950 */ /* 0x000fea0003c3ffff */
        .type           $_ZN7cutlass13device_kernelIN5flash19enable_sm80_to_sm89INS1_16FlashAttnBwdSm80INS1_25CollectiveMainloopBwdSm80ILi2ELi2EN4cute5tupleIJNS5_1CILi128EEES8_NS7_ILi64EEEEEENS_6half_tEfNS_4arch4Sm80ELb0ELb0ELb1ELb0ELb1ELb0ELb0ELb0ELi2ELi4ELi4ELi4ELb0EEENS1_21CollectiveEpilogueBwdISA_SB_SD_Li256ELb0ELb0ELi2EEENS1_19SingleTileSchedulerILb0ELb0ELb0ELi128EEEEEEEEEvNT_6ParamsE$_ZN4cute3eso3ESOILb1ELb0EJNS_5tupleIJNS2_IJNS_1CILi1EEENS3_ILi0EEEEEES5_EEENS2_IJNS2_IJS5_S5_EEEiEEEEEC2ERKS7_RKS9_,@function
        .size           $_ZN7cutlass13device_kernelIN5flash19enable_sm80_to_sm89INS1_16FlashAttnBwdSm80INS1_25CollectiveMainloopBwdSm80ILi2ELi2EN4cute5tupleIJNS5_1CILi128EEES8_NS7_ILi64EEEEEENS_6half_tEfNS_4arch4Sm80ELb0ELb0ELb1ELb0ELb1ELb0ELb0ELb0ELi2ELi4ELi4ELi4ELb0EEENS1_21CollectiveEpilogueBwdISA_SB_SD_Li256ELb0ELb0ELi2EEENS1_19SingleTileSchedulerILb0ELb0ELb0ELi128EEEEEEEEEvNT_6ParamsE$_ZN4cute3eso3ESOILb1ELb0EJNS_5tupleIJNS2_IJNS_1CILi1EEENS3_ILi0EEEEEES5_EEENS2_IJNS2_IJS5_S5_EEEiEEEEEC2ERKS7_RKS9_,($_ZN7cutlass13device_kernelIN5flash19enable_sm80_to_sm89INS1_16FlashAttnBwdSm80INS1_25CollectiveMainloopBwdSm80ILi2ELi2EN4cute5tupleIJNS5_1CILi128EEES8_NS7_ILi64EEEEEENS_6half_tEfNS_4arch4Sm80ELb0ELb0ELb1ELb0ELb1ELb0ELb0ELb0ELi2ELi4ELi4ELi4ELb0EEENS1_21CollectiveEpilogueBwdISA_SB_SD_Li256ELb0ELb0ELi2EEENS1_19SingleTileSchedulerILb0ELb0ELb0ELi128EEEEEEEEEvNT_6ParamsE$_ZN4cute3eso3ESOILb1ELb0EJNS_5tupleIJNS_1CILi0EEES4_EEEiEEC2ERKS5_RKi - $_ZN7cutlass13device_kernelIN5flash19enable_sm80_to_sm89INS1_16FlashAttnBwdSm80INS1_25CollectiveMainloopBwdSm80ILi2ELi2EN4cute5tupleIJNS5_1CILi128EEES8_NS7_ILi64EEEEEENS_6half_tEfNS_4arch4Sm80ELb0ELb0ELb1ELb0ELb1ELb0ELb0ELb0ELi2ELi4ELi4ELi4ELb0EEENS1_21CollectiveEpilogueBwdISA_SB_SD_Li256ELb0ELb0ELi2EEENS1_19SingleTileSchedulerILb0ELb0ELb0ELi128EEEEEEEEEvNT_6ParamsE$_ZN4cute3eso3ESOILb1ELb0EJNS_5tupleIJNS2_IJNS_1CILi1EEENS3_ILi0EEEEEES5_EEENS2_IJNS2_IJS5_S5_EEEiEEEEEC2ERKS7_RKS9_)
$_ZN7cutlass13device_kernelIN5flash19enable_sm80_to_sm89INS1_16FlashAttnBwdSm80INS1_25CollectiveMainloopBwdSm80ILi2ELi2EN4cute5tupleIJNS5_1CILi128EEES8_NS7_ILi64EEEEEENS_6half_tEfNS_4arch4Sm80ELb0ELb0ELb1ELb0ELb1ELb0ELb0ELb0ELi2ELi4ELi4ELi4ELb0EEENS1_21CollectiveEpilogueBwdISA_SB_SD_Li256ELb0ELb0ELi2EEENS1_19SingleTileSchedulerILb0ELb0ELb0ELi128EEEEEEEEEvNT_6ParamsE$_ZN4cute3eso3ESOILb1ELb0EJNS_5tupleIJNS2_IJNS_1CILi1EEENS3_ILi0EEEEEES5_EEENS2_IJNS2_IJS5_S5_EEEiEEEEEC2ERKS7_RKS9_:
[----:B------:R-:W-:Y:S02]  /*6f40*/  IADD3 R4, R92, -c[0x0][0x20], RZ ;  /* 0x800008005c047a10 */ /* 0x000fe40007ffe0ff */
[----:B------:R-:W-:-:S03]  /*6f50*/  MOV R7, 0x0 ;  /* 0x0000000000077802 */ /* 0x000fc60000000f00 */
[----:B------:R1:W-:Y:S01]  /*6f60*/  STL [R4], R5 ;  /* 0x0000000504007387 */ /* 0x0003e20000100800 */
[----:B------:R-:W-:Y:S05]  /*6f70*/  RET.REL.NODEC R6 `(_ZN7cutlass13device_kernelIN5flash19enable_sm80_to_sm89INS1_16FlashAttnBwdSm80INS1_25CollectiveMainloopBwdSm80ILi2ELi2EN4cute5tupleIJNS5_1CILi128EEES8_NS7_ILi64EEEEEENS_6half_tEfNS_4arch4Sm80ELb0ELb0ELb1ELb0ELb1ELb0ELb0ELb0ELi2ELi4ELi4ELi4ELb0EEENS1_21CollectiveEpilogueBwdISA_SB_SD_Li256ELb0ELb0ELi2EEENS1_19SingleTileSchedulerILb0ELb0ELb0ELi128EEEEEEEEEvNT_6ParamsE) ;  /* 0xffff908006007950 */ /* 0x000fea0003c3ffff */
        .type           $_ZN7cutlass13device_kernelIN5flash19enable_sm80_to_sm89INS1_16FlashAttnBwdSm80INS1_25CollectiveMainloopBwdSm80ILi2ELi2EN4cute5tupleIJNS5_1CILi128EEES8_NS7_ILi64EEEEEENS_6half_tEfNS_4arch4Sm80ELb0ELb0ELb1ELb0ELb1ELb0ELb0ELb0ELi2ELi4ELi4ELi4ELb0EEENS1_21CollectiveEpilogueBwdISA_SB_SD_Li256ELb0ELb0ELi2EEENS1_19SingleTileSchedulerILb0ELb0ELb0ELi128EEEEEEEEEvNT_6ParamsE$_ZN4cute3eso3ESOILb1ELb0EJNS_5tupleIJNS_1CILi0EEES4_EEEiEEC2ERKS5_RKi,@function
        .size           $_ZN7cutlass13device_kernelIN5flash19enable_sm80_to_sm89INS1_16FlashAttnBwdSm80INS1_25CollectiveMainloopBwdSm80ILi2ELi2EN4cute5tupleIJNS5_1CILi128EEES8_NS7_ILi64EEEEEENS_6half_tEfNS_4arch4Sm80ELb0ELb0ELb1ELb0ELb1ELb0ELb0ELb0ELi2ELi4ELi4ELi4ELb0EEENS1_21CollectiveEpilogueBwdISA_SB_SD_Li256ELb0ELb0ELi2EEENS1_19SingleTileSchedulerILb0ELb0ELb0ELi128EEEEEEEEEvNT_6ParamsE$_ZN4cute3eso3ESOILb1ELb0EJNS_5tupleIJNS_1CILi0EEES4_EEEiEEC2ERKS5_RKi,($_ZN7cutlass13device_kernelIN5flash19enable_sm80_to_sm89INS1_16FlashAttnBwdSm80INS1_25CollectiveMainloopBwdSm80ILi2ELi2EN4cute5tupleIJNS5_1CILi128EEES8_NS7_ILi64EEEEEENS_6half_tEfNS_4arch4Sm80ELb0ELb0ELb1ELb0ELb1ELb0ELb0ELb0ELi2ELi4ELi4ELi4ELb0EEENS1_21CollectiveEpilogueBwdISA_SB_SD_Li256ELb0ELb0ELi2EEENS1_19SingleTileSchedulerILb0ELb0ELb0ELi128EEEEEEEEEvNT_6ParamsE$_ZN4cute3eso3ESOILb1ELb0EJNS_5tupleIJNS_1CILi1EEENS3_ILi0EEEEEENS2_IJiEEEEEC2ERKS6_RKS7_ - $_ZN7cutlass13device_kernelIN5flash19enable_sm80_to_sm89INS1_16FlashAttnBwdSm80INS1_25CollectiveMainloopBwdSm80ILi2ELi2EN4cute5tupleIJNS5_1CILi128EEES8_NS7_ILi64EEEEEENS_6half_tEfNS_4arch4Sm80ELb0ELb0ELb1ELb0ELb1ELb0ELb0ELb0ELi2ELi4ELi4ELi4ELb0EEENS1_21CollectiveEpilogueBwdISA_SB_SD_Li256ELb0ELb0ELi2EEENS1_19SingleTileSchedulerILb0ELb0ELb0ELi128EEEEEEEEEvNT_6ParamsE$_ZN4cute3eso3ESOILb1ELb0EJNS_5tupleIJNS_1CILi0EEES4_EEEiEEC2ERKS5_RKi)
$_ZN7cutlass13device_kernelIN5flash19enable_sm80_to_sm89INS1_16FlashAttnBwdSm80INS1_25CollectiveMainloopBwdSm80ILi2ELi2EN4cute5tupleIJNS5_1CILi128EEES8_NS7_ILi64EEEEEENS_6half_tEfNS_4arch4Sm80ELb0ELb0ELb1ELb0ELb1ELb0ELb0ELb0ELi2ELi4ELi4ELi4ELb0EEENS1_21CollectiveEpilogueBwdISA_SB_SD_Li256ELb0ELb0ELi2EEENS1_19SingleTileSchedulerILb0ELb0ELb0ELi128EEEEEEEEEvNT_6ParamsE$_ZN4cute3eso3ESOILb1ELb0EJNS_5tupleIJNS_1CILi0EEES4_EEEiEEC2ERKS5_RKi:
[----:B------:R-:W-:Y:S02]  /*6f80*/  IADD3 R4, R92, -c[0x0][0x20], RZ ;  /* 0x800008005c047a10 */ /* 0x000fe40007ffe0ff */
[----:B------:R-:W-:-:S03]  /*6f90*/  MOV R7, 0x0 ;  /* 0x0000000000077802 */ /* 0x000fc60000000f00 */
[----:B------:R1:W-:Y:S01]  /*6fa0*/  STL [R4], R5 ;  /* 0x0000000504007387 */ /* 0x0003e20000100800 */
[----:B------:R-:W-:Y:S05]  /*6fb0*/  RET.REL.NODEC R6 `(_ZN7cutlass13device_kernelIN5flash19enable_sm80_to_sm89INS1_16FlashAttnBwdSm80INS1_25CollectiveMainloopBwdSm80ILi2ELi2EN4cute5tupleIJNS5_1CILi128EEES8_NS7_ILi64EEEEEENS_6half_tEfNS_4arch4Sm80ELb0ELb0ELb1ELb0ELb1ELb0ELb0ELb0ELi2ELi4ELi4ELi4ELb0EEENS1_21CollectiveEpilogueBwdISA_SB_SD_Li256ELb0ELb0ELi2EEENS1_19SingleTileSchedulerILb0ELb0ELb0ELi128EEEEEEEEEvNT_6ParamsE) ;  /* 0xffff904006007950 */ /* 0x000fea0003c3ffff */
        .type           $_ZN7cutlass13device_kernelIN5flash19enable_sm80_to_sm89INS1_16FlashAttnBwdSm80INS1_25CollectiveMainloopBwdSm80ILi2ELi2EN4cute5tupleIJNS5_1CILi128EEES8_NS7_ILi64EEEEEENS_6half_tEfNS_4arch4Sm80ELb0ELb0ELb1ELb0ELb1ELb0ELb0ELb0ELi2ELi4ELi4ELi4ELb0EEENS1_21CollectiveEpilogueBwdISA_SB_SD_Li256ELb0ELb0ELi2EEENS1_19SingleTileSchedulerILb0ELb0ELb0ELi128EEEEEEEEEvNT_6ParamsE$_ZN4cute3eso3ESOILb1ELb0EJNS_5tupleIJNS_1CILi1EEENS3_ILi0EEEEEENS2_IJiEEEEEC2ERKS6_RKS7_,@function
        .size           $_ZN7cutlass13device_kernelIN5flash19enable_sm80_to_sm89INS1_16FlashAttnBwdSm80INS1_25CollectiveMainloopBwdSm80ILi2ELi2EN4cute5tupleIJNS5_1CILi128EEES8_NS7_ILi64EEEEEENS_6half_tEfNS_4arch4Sm80ELb0ELb0ELb1ELb0ELb1ELb0ELb0ELb0ELi2ELi4ELi4ELi4ELb0EEENS1_21CollectiveEpilogueBwdISA_SB_SD_Li256ELb0ELb0ELi2EEENS1_19SingleTileSchedulerILb0ELb0ELb0ELi128EEEEEEEEEvNT_6ParamsE$_ZN4cute3eso3ESOILb1ELb0EJNS_5tupleIJNS_1CILi1EEENS3_ILi0EEEEEENS2_IJiEEEEEC2ERKS6_RKS7_,($_ZN7cutlass13device_kernelIN5flash19enable_sm80_to_sm89INS1_16FlashAttnBwdSm80INS1_25CollectiveMainloopBwdSm80ILi2ELi2EN4cute5tupleIJNS5_1CILi128EEES8_NS7_ILi64EEEEEENS_6half_tEfNS_4arch4Sm80ELb0ELb0ELb1ELb0ELb1ELb0ELb0ELb0ELi2ELi4ELi4ELi4ELb0EEENS1_21CollectiveEpilogueBwdISA_SB_SD_Li256ELb0ELb0ELi2EEENS1_19SingleTileSchedulerILb0ELb0ELb0ELi128EEEEEEEEEvNT_6ParamsE$_ZN4cute3eso3ESOILb1ELb0EJNS_6LayoutINS_5tupleIJNS3_IJNS3_IJNS3_IJNS_1CILi4EEENS4_ILi2EEEEEENS4_ILi1EEEEEES8_EEENS3_IJNS3_IJNS3_IJS8_S8_EEES8_EEES6_EEEEEENS3_IJNS3_IJNS3_IJNS3_IJS8_NS4_ILi32EEEEEENS4_ILi0EEEEEESH_EEENS3_IJNS3_IJNS3_IJSH_SH_EEESH_EEENS4_ILi64EEEEEEEEEEENS_10ViewEngineIPN7cutlass6half_tEEEEEC2ERKSP_RKSU_ - $_ZN7cutlass13device_kernelIN5flash19enable_sm80_to_sm89INS1_16FlashAttnBwdSm80INS1_25CollectiveMainloopBwdSm80ILi2ELi2EN4cute5tupleIJNS5_1CILi128EEES8_NS7_ILi64EEEEEENS_6half_tEfNS_4arch4Sm80ELb0ELb0ELb1ELb0ELb1ELb0ELb0ELb0ELi2ELi4ELi4ELi4ELb0EEENS1_21CollectiveEpilogueBwdISA_SB_SD_Li256ELb0ELb0ELi2EEENS1_19SingleTileSchedulerILb0ELb0ELb0ELi128EEEEEEEEEvNT_6ParamsE$_ZN4cute3eso3ESOILb1ELb0EJNS_5tupleIJNS_1CILi1EEENS3_ILi0EEEEEENS2_IJiEEEEEC2ERKS6_RKS7_)
$_ZN7cutlass13device_kernelIN5flash19enable_sm80_to_sm89INS1_16FlashAttnBwdSm80INS1_25CollectiveMainloopBwdSm80ILi2ELi2EN4cute5tupleIJNS5_1CILi128EEES8_NS7_ILi64EEEEEENS_6half_tEfNS_4arch4Sm80ELb0ELb0ELb1ELb0ELb1ELb0ELb0ELb0ELi2ELi4ELi4ELi4ELb0EEENS1_21CollectiveEpilogueBwdISA_SB_SD_Li256ELb0ELb0ELi2EEENS1_19SingleTileSchedulerILb0ELb0ELb0ELi128EEEEEEEEEvNT_6ParamsE$_ZN4cute3eso3ESOILb1ELb0EJNS_5tupleIJNS_1CILi1EEENS3_ILi0EEEEEENS2_IJiEEEEEC2ERKS6_RKS7_:
[----:B------:R-:W-:Y:S02]  /*6fc0*/  IADD3 R36, R92, -c[0x0][0x20], RZ ;  /* 0x800008005c247a10 */ /* 0x000fe40007ffe0ff */
[----:B------:R-:W-:-:S03]  /*6fd0*/  MOV R39, 0x0 ;  /* 0x0000000000277802 */ /* 0x000fc60000000f00 */
[----:B------:R1:W-:Y:S01]  /*6fe0*/  STL [R36], R37 ;  /* 0x0000002524007387 */ /* 0x0003e20000100800 */
[----:B------:R-:W-:Y:S05]  /*6ff0*/  RET.REL.NODEC R38 `(_ZN7cutlass13device_kernelIN5flash19enable_sm80_to_sm89INS1_16FlashAttnBwdSm80INS1_25CollectiveMainloopBwdSm80ILi2ELi2EN4cute5tupleIJNS5_1CILi128EEES8_NS7_ILi64EEEEEENS_6half_tEfNS_4arch4Sm80ELb0ELb0ELb1ELb0ELb1ELb0ELb0ELb0ELi2ELi4ELi4ELi4ELb0EEENS1_21CollectiveEpilogueBwdISA_SB_SD_Li256ELb0ELb0ELi2EEENS1_19SingleTileSchedulerILb0ELb0ELb0ELi128EEEEEEEEEvNT_6ParamsE) ;  /* 0xffff900026007950 */ /* 0x000fea0003c3ffff */
        .type           $_ZN7cutlass13device_kernelIN5flash19enable_sm80_to_sm89INS1_16FlashAttnBwdSm80INS1_25CollectiveMainloopBwdSm80ILi2ELi2EN4cute5tupleIJNS5_1CILi128EEES8_NS7_ILi64EEEEEENS_6half_tEfNS_4arch4Sm80ELb0ELb0ELb1ELb0ELb1ELb0ELb0ELb0ELi2ELi4ELi4ELi4ELb0EEENS1_21CollectiveEpilogueBwdISA_SB_SD_Li256ELb0ELb0ELi2EEENS1_19SingleTileSchedulerILb0ELb0ELb0ELi128EEEEEEEEEvNT_6ParamsE$_ZN4cute3eso3ESOILb1ELb0EJNS_6LayoutINS_5tupleIJNS3_IJNS3_IJNS3_IJNS_1CILi4EEENS4_ILi2EEEEEENS4_ILi1EEEEEES8_EEENS3_IJNS3_IJNS3_IJS8_S8_EEES8_EEES6_EEEEEENS3_IJNS3_IJNS3_IJNS3_IJS8_NS4_ILi32EEEEEENS4_ILi0EEEEEESH_EEENS3_IJNS3_IJNS3_IJSH_SH_EEESH_EEENS4_ILi64EEEEEEEEEEENS_10ViewEngineIPN7cutlass6half_tEEEEEC2ERKSP_RKSU_,@function
        .size           $_ZN7cutlass13device_kernelIN5flash19enable_sm80_to_sm89INS1_16FlashAttnBwdSm80INS1_25CollectiveMainloopBwdSm80ILi2ELi2EN4cute5tupleIJNS5_1CILi128EEES8_NS7_ILi64EEEEEENS_6half_tEfNS_4arch4Sm80ELb0ELb0ELb1ELb0ELb1ELb0ELb0ELb0ELi2ELi4ELi4ELi4ELb0EEENS1_21CollectiveEpilogueBwdISA_SB_SD_Li256ELb0ELb0ELi2EEENS1_19SingleTileSchedulerILb0ELb0ELb0ELi128EEEEEEEEEvNT_6ParamsE$_ZN4cute3eso3ESOILb1ELb0EJNS_6LayoutINS_5tupleIJNS3_IJNS3_IJNS3_IJNS_1CILi4EEENS4_ILi2EEEEEENS4_ILi1EEEEEES8_EEENS3_IJNS3_IJNS3_IJS8_S8_EEES8_EEES6_EEEEEENS3_IJNS3_IJNS3_IJNS3_IJS8_NS4_ILi32EEEEEENS4_ILi0EEEEEESH_EEENS3_IJNS3_IJNS3_IJSH_SH_EEESH_EEENS4_ILi64EEEEEEEEEEENS_10ViewEngineIPN7cutlass6half_tEEEEEC2ERKSP_RKSU_,($_ZN7cutlass13device_kernelIN5flash19enable_sm80_to_sm89INS1_16FlashAttnBwdSm80INS1_25CollectiveMainloopBwdSm80ILi2ELi2EN4cute5tupleIJNS5_1CILi128EEES8_NS7_ILi64EEEEEENS_6half_tEfNS_4arch4Sm80ELb0ELb0ELb1ELb0ELb1ELb0ELb0ELb0ELi2ELi4ELi4ELi4ELb0EEENS1_21CollectiveEpilogueBwdISA_SB_SD_Li256ELb0ELb0ELi2EEENS1_19SingleTileSchedulerILb0ELb0ELb0ELi128EEEEEEEEEvNT_6ParamsE$_ZN4cute3eso3ESOILb1ELb0EJNS_6LayoutINS_5tupleIJNS3_IJNS3_IJNS_1CILi2EEES5_EEENS4_ILi1EEEEEEEEENS3_IJNS3_IJNS3_IJS7_NS4_ILi16EEEEEENS4_ILi0EEEEEEEEEEENS_10ViewEngineIPjEEEEC2ERKSF_RKSI_ - $_ZN7cutlass13device_kernelIN5flash19enable_sm80_to_sm89INS1_16FlashAttnBwdSm80INS1_25CollectiveMainloopBwdSm80ILi2ELi2EN4cute5tupleIJNS5_1CILi128EEES8_NS7_ILi64EEEEEENS_6half_tEfNS_4arch4Sm80ELb0ELb0ELb1ELb0ELb1ELb0ELb0ELb0ELi2ELi4ELi4ELi4ELb0EEENS1_21CollectiveEpilogueBwdISA_SB_SD_Li256ELb0ELb0ELi2EEENS1_19SingleTileSchedulerILb0ELb0ELb0ELi128EEEEEEEEEvNT_6ParamsE$_ZN4cute3eso3ESOILb1ELb0EJNS_6LayoutINS_5tupleIJNS3_IJNS3_IJNS3_IJNS_1CILi4EEENS4_ILi2EEEEEENS4_ILi1EEEEEES8_EEENS3_IJNS3_IJNS3_IJS8_S8_EEES8_EEES6_EEEEEENS3_IJNS3_IJNS3_IJNS3_IJS8_NS4_ILi32EEEEEENS4_ILi0EEEEEESH_EEENS3_IJNS3_IJNS3_IJSH_SH_EEESH_EEENS4_ILi64EEEEEEEEEEENS_10ViewEngineIPN7cutlass6half_tEEEEEC2ERKSP_RKSU_)
$_ZN7cutlass13device_kernelIN5flash19enable_sm80_to_sm89INS1_16FlashAttnBwdSm80INS1_25CollectiveMainloopBwdSm80ILi2ELi2EN4cute5tupleIJNS5_1CILi128EEES8_NS7_ILi64EEEEEENS_6half_tEfNS_4arch4Sm80ELb0ELb0ELb1ELb0ELb1ELb0ELb0ELb0ELi2ELi4ELi4ELi4ELb0EEENS1_21CollectiveEpilogueBwdISA_SB_SD_Li256ELb0ELb0ELi2EEENS1_19SingleTileSchedulerILb0ELb0ELb0ELi128EEEEEEEEEvNT_6ParamsE$_ZN4cute3eso3ESOILb1ELb0EJNS_6LayoutINS_5tupleIJNS3_IJNS3_IJNS3_IJNS_1CILi4EEENS4_ILi2EEEEEENS4_ILi1EEEEEES8_EEENS3_IJNS3_IJNS3_IJS8_S8_EEES8_EEES6_EEEEEENS3_IJNS3_IJNS3_IJNS3_IJS8_NS4_ILi32EEEEEENS4_ILi0EEEEEESH_EEENS3_IJNS3_IJNS3_IJSH_SH_EEESH_EEENS4_ILi64EEEEEEEEEEENS_10ViewEngineIPN7cutlass6half_tEEEEEC2ERKSP_RKSU_:
[----:B------:R-:W-:Y:S02]  /*7000*/  IADD3 R36, R92, -c[0x0][0x20], RZ ;  /* 0x800008005c247a10 */ /* 0x000fe40007ffe0ff */
[----:B------:R-:W-:-:S03]  /*7010*/  MOV R39, 0x0 ;  /* 0x0000000000277802 */ /* 0x000fc60000000f00 */
[----:B------:R1:W-:Y:S01]  /*7020*/  STL.64 [R36], R2 ;  /* 0x0000000224007387 */ /* 0x0003e20000100a00 */
[----:B------:R-:W-:Y:S05]  /*7030*/  RET.REL.NODEC R38 `(_ZN7cutlass13device_kernelIN5flash19enable_sm80_to_sm89INS1_16FlashAttnBwdSm80INS1_25CollectiveMainloopBwdSm80ILi2ELi2EN4cute5tupleIJNS5_1CILi128EEES8_NS7_ILi64EEEEEENS_6half_tEfNS_4arch4Sm80ELb0ELb0ELb1ELb0ELb1ELb0ELb0ELb0ELi2ELi4ELi4ELi4ELb0EEENS1_21CollectiveEpilogueBwdISA_SB_SD_Li256ELb0ELb0ELi2EEENS1_19SingleTileSchedulerILb0ELb0ELb0ELi128EEEEEEEEEvNT_6ParamsE) ;  /* 0xffff8fc026007950 */ /* 0x000fea0003c3ffff */
        .type           $_ZN7cutlass13device_kernelIN5flash19enable_sm80_to_sm89INS1_16FlashAttnBwdSm80INS1_25CollectiveMainloopBwdSm80ILi2ELi2EN4cute5tupleIJNS5_1CILi128EEES8_NS7_ILi64EEEEEENS_6half_tEfNS_4arch4Sm80ELb0ELb0ELb1ELb0ELb1ELb0ELb0ELb0ELi2ELi4ELi4ELi4ELb0EEENS1_21CollectiveEpilogueBwdISA_SB_SD_Li256ELb0ELb0ELi2EEENS1_19SingleTileSchedulerILb0ELb0ELb0ELi128EEEEEEEEEvNT_6ParamsE$_ZN4cute3eso3ESOILb1ELb0EJNS_6LayoutINS_5tupleIJNS3_IJNS3_IJNS_1CILi2EEES5_EEENS4_ILi1EEEEEEEEENS3_IJNS3_IJNS3_IJS7_NS4_ILi16EEEEEENS4_ILi0EEEEEEEEEEENS_10ViewEngineIPjEEEEC2ERKSF_RKSI_,@function
        .size           $_ZN7cutlass13device_kernelIN5flash19enable_sm80_to_sm89INS1_16FlashAttnBwdSm80INS1_25CollectiveMainloopBwdSm80ILi2ELi2EN4cute5tupleIJNS5_1CILi128EEES8_NS7_ILi64EEEEEENS_6half_tEfNS_4arch4Sm80ELb0ELb0ELb1ELb0ELb1ELb0ELb0ELb0ELi2ELi4ELi4ELi4ELb0EEENS1_21CollectiveEpilogueBwdISA_SB_SD_Li256ELb0ELb0ELi2EEENS1_19SingleTileSchedulerILb0ELb0ELb0ELi128EEEEEEEEEvNT_6ParamsE$_ZN4cute3eso3ESOILb1ELb0EJNS_6LayoutINS_5tupleIJNS3_IJNS3_IJNS_1CILi2EEES5_EEENS4_ILi1EEEEEEEEENS3_IJNS3_IJNS3_IJS7_NS4_ILi16EEEEEENS4_ILi0EEEEEEEEEEENS_10ViewEngineIPjEEEEC2ERKSF_RKSI_,($_ZN7cutlass13device_kernelIN5flash19enable_sm80_to_sm89INS1_16FlashAttnBwdSm80INS1_25CollectiveMainloopBwdSm80ILi2ELi2EN4cute5tupleIJNS5_1CILi128EEES8_NS7_ILi64EEEEEENS_6half_tEfNS_4arch4Sm80ELb0ELb0ELb1ELb0ELb1ELb0ELb0ELb0ELi2ELi4ELi4ELi4ELb0EEENS1_21CollectiveEpilogueBwdISA_SB_SD_Li256ELb0ELb0ELi2EEENS1_19SingleTileSchedulerILb0ELb0ELb0ELi128EEEEEEEEEvNT_6ParamsE$_ZN4cute3eso3ESOILb1ELb0EJNS_6LayoutINS_5tupleIJNS3_IJNS3_IJNS_1CILi4EEENS4_ILi2EEEEEENS4_ILi1EEEEEEEEENS3_IJNS3_IJNS3_IJS8_NS4_ILi32EEEEEENS4_ILi0EEEEEEEEEEENS_10ViewEngineIPN7cutlass6half_tEEEEEC2ERKSG_RKSL_ - $_ZN7cutlass13device_kernelIN5flash19enable_sm80_to_sm89INS1_16FlashAttnBwdSm80INS1_25CollectiveMainloopBwdSm80ILi2ELi2EN4cute5tupleIJNS5_1CILi128EEES8_NS7_ILi64EEEEEENS_6half_tEfNS_4arch4Sm80ELb0ELb0ELb1ELb0ELb1ELb0ELb0ELb0ELi2ELi4ELi4ELi4ELb0EEENS1_21CollectiveEpilogueBwdISA_SB_SD_Li256ELb0ELb0ELi2EEENS1_19SingleTileSchedulerILb0ELb0ELb0ELi128EEEEEEEEEvNT_6ParamsE$_ZN4cute3eso3ESOILb1ELb0EJNS_6LayoutINS_5tupleIJNS3_IJNS3_IJNS_1CILi2EEES5_EEENS4_ILi1EEEEEEEEENS3_IJNS3_IJNS3_IJS7_NS4_ILi16EEEEEENS4_ILi0EEEEEEEEEEENS_10ViewEngineIPjEEEEC2ERKSF_RKSI_)
$_ZN7cutlass13device_kernelIN5flash19enable_sm80_to_sm89INS1_16FlashAttnBwdSm80INS1_25CollectiveMainloopBwdSm80ILi2ELi2EN4cute5tupleIJNS5_1CILi128EEES8_NS7_ILi64EEEEEENS_6half_tEfNS_4arch4Sm80ELb0ELb0ELb1ELb0ELb1ELb0ELb0ELb0ELi2ELi4ELi4ELi4ELb0EEENS1_21CollectiveEpilogueBwdISA_SB_SD_Li256ELb0ELb0ELi2EEENS1_19SingleTileSchedulerILb0ELb0ELb0ELi128EEEEEEEEEvNT_6ParamsE$_ZN4cute3eso3ESOILb1ELb0EJNS_6LayoutINS_5tupleIJNS3_IJNS3_IJNS_1CILi2EEES5_EEENS4_ILi1EEEEEEEEENS3_IJNS3_IJNS3_IJS7_NS4_ILi16EEEEEENS4_ILi0EEEEEEEEEEENS_10ViewEngineIPjEEEEC2ERKSF_RKSI_:
[----:B------:R-:W-:Y:S02]  /*7040*/  IADD3 R2, R92, -c[0x0][0x20], RZ ;  /* 0x800008005c027a10 */ /* 0x000fe40007ffe0ff */
[----:B------:R-:W-:-:S03]  /*7050*/  MOV R7, 0x0 ;  /* 0x0000000000077802 */ /* 0x000fc60000000f00 */
[----:B------:R1:W-:Y:S01]  /*7060*/  STL.64 [R2], R4 ;  /* 0x0000000402007387 */ /* 0x0003e20000100a00 */
[----:B------:R-:W-:Y:S05]  /*7070*/  RET.REL.NODEC R6 `(_ZN7cutlass13device_kernelIN5flash19enable_sm80_to_sm89INS1_16FlashAttnBwdSm80INS1_25CollectiveMainloopBwdSm80ILi2ELi2EN4cute5tupleIJNS5_1CILi128EEES8_NS7_ILi64EEEEEENS_6half_tEfNS_4arch4Sm80ELb0ELb0ELb1ELb0ELb1ELb0ELb0ELb0ELi2ELi4ELi4ELi4ELb0EEENS1_21CollectiveEpilogueBwdISA_SB_SD_Li256ELb0ELb0ELi2EEENS1_19SingleTileSchedulerILb0ELb0ELb0ELi128EEEEEEEEEvNT_6ParamsE) ;  /* 0xffff8f8006007950 */ /* 0x000fea0003c3ffff */
        .type           $_ZN7cutlass13device_kernelIN5flash19enable_sm80_to_sm89INS1_16FlashAttnBwdSm80INS1_25CollectiveMainloopBwdSm80ILi2ELi2EN4cute5tupleIJNS5_1CILi128EEES8_NS7_ILi64EEEEEENS_6half_tEfNS_4arch4Sm80ELb0ELb0ELb1ELb0ELb1ELb0ELb0ELb0ELi2ELi4ELi4ELi4ELb0EEENS1_21CollectiveEpilogueBwdISA_SB_SD_Li256ELb0ELb0ELi2EEENS1_19SingleTileSchedulerILb0ELb0ELb0ELi128EEEEEEEEEvNT_6ParamsE$_ZN4cute3eso3ESOILb1ELb0EJNS_6LayoutINS_5tupleIJNS3_IJNS3_IJNS_1CILi4EEENS4_ILi2EEEEEENS4_ILi1EEEEEEEEENS3_IJNS3_IJNS3_IJS8_NS4_ILi32EEEEEENS4_ILi0EEEEEEEEEEENS_10ViewEngineIPN7cutlass6half_tEEEEEC2ERKSG_RKSL_,@function
        .size           $_ZN7cutlass13device_kernelIN5flash19enable_sm80_to_sm89INS1_16FlashAttnBwdSm80INS1_25CollectiveMainloopBwdSm80ILi2ELi2EN4cute5tupleIJNS5_1CILi128EEES8_NS7_ILi64EEEEEENS_6half_tEfNS_4arch4Sm80ELb0ELb0ELb1ELb0ELb1ELb0ELb0ELb0ELi2ELi4ELi4ELi4ELb0EEENS1_21CollectiveEpilogueBwdISA_SB_SD_Li256ELb0ELb0ELi2EEENS1_19SingleTileSchedulerILb0ELb0ELb0ELi128EEEEEEEEEvNT_6ParamsE$_ZN4cute3eso3ESOILb1ELb0EJNS_6LayoutINS_5tupleIJNS3_IJNS3_IJNS_1CILi4EEENS4_ILi2EEEEEENS4_ILi1EEEEEEEEENS3_IJNS3_IJNS3_IJS8_NS4_ILi32EEEEEENS4_ILi0EEEEEEEEEEENS_10ViewEngineIPN7cutlass6half_tEEEEEC2ERKSG_RKSL_,($_ZN7cutlass13device_kernelIN5flash19enable_sm80_to_sm89INS1_16FlashAttnBwdSm80INS1_25CollectiveMainloopBwdSm80ILi2ELi2EN4cute5tupleIJNS5_1CILi128EEES8_NS7_ILi64EEEEEENS_6half_tEfNS_4arch4Sm80ELb0ELb0ELb1ELb0ELb1ELb0ELb0ELb0ELi2ELi4ELi4ELi4ELb0EEENS1_21CollectiveEpilogueBwdISA_SB_SD_Li256ELb0ELb0ELi2EEENS1_19SingleTileSchedulerILb0ELb0ELb0ELi128EEEEEEEEEvNT_6ParamsE$_ZN4cute3eso3ESOILb1ELb0EJNS_6LayoutINS_5tupleIJNS3_IJNS3_IJNS_1CILi4EEENS4_ILi2EEEEEENS4_ILi1EEEEEEEEENS3_IJNS3_IJNS3_IJS8_NS4_ILi32EEEEEENS4_ILi0EEEEEEEEEEEiEEC2ERKSG_RKi - $_ZN7cutlass13device_kernelIN5flash19enable_sm80_to_sm89INS1_16FlashAttnBwdSm80INS1_25CollectiveMainloopBwdSm80ILi2ELi2EN4cute5tupleIJNS5_1CILi128EEES8_NS7_ILi64EEEEEENS_6half_tEfNS_4arch4Sm80ELb0ELb0ELb1ELb0ELb1ELb0ELb0ELb0ELi2ELi4ELi4ELi4ELb0EEENS1_21CollectiveEpilogueBwdISA_SB_SD_Li256ELb0ELb0ELi2EEENS1_19SingleTileSchedulerILb0ELb0ELb0ELi128EEEEEEEEEvNT_6ParamsE$_ZN4cute3eso3ESOILb1ELb0EJNS_6LayoutINS_5tupleIJNS3_IJNS3_IJNS_1CILi4EEENS4_ILi2EEEEEENS4_ILi1EEEEEEEEENS3_IJNS3_IJNS3_IJS8_NS4_ILi32EEEEEENS4_ILi0EEEEEEEEEEENS_10ViewEngineIPN7cutlass6half_tEEEEEC2ERKSG_RKSL_)
$_ZN7cutlass13device_kernelIN5flash19enable_sm80_to_sm89INS1_16FlashAttnBwdSm80INS1_25CollectiveMainloopBwdSm80ILi2ELi2EN4cute5tupleIJNS5_1CILi128EEES8_NS7_ILi64EEEEEENS_6half_tEfNS_4arch4Sm80ELb0ELb0ELb1ELb0ELb1ELb0ELb0ELb0ELi2ELi4ELi4ELi4ELb0EEENS1_21CollectiveEpilogueBwdISA_SB_SD_Li256ELb0ELb0ELi2EEENS1_19SingleTileSchedulerILb0ELb0ELb0ELi128EEEEEEEEEvNT_6ParamsE$_ZN4cute3eso3ESOILb1ELb0EJNS_6LayoutINS_5tupleIJNS3_IJNS3_IJNS_1CILi4EEENS4_ILi2EEEEEENS4_ILi1EEEEEEEEENS3_IJNS3_IJNS3_IJS8_NS4_ILi32EEEEEENS4_ILi0EEEEEEEEEEENS_10ViewEngineIPN7cutlass6half_tEEEEEC2ERKSG_RKSL_:
[----:B------:R-:W-:Y:S01]  /*7080*/  IADD3 R4, R92, -c[0x0][0x20], RZ ;  /* 0x800008005c047a10 */ /* 0x000fe20007ffe0ff */
[----:B------:R-:W-:Y:S01]  /*7090*/  IMAD.MOV.U32 R34, RZ, RZ, R10 ;  /* 0x000000ffff227224 */ /* 0x000fe200078e000a */
[----:B------:R-:W-:Y:S01]  /*70a0*/  MOV R35, R5 ;  /* 0x0000000500237202 */ /* 0x000fe20000000f00 */
[----:B------:R-:W-:-:S04]  /*70b0*/  IMAD.MOV.U32 R7, RZ, RZ, 0x0 ;  /* 0x00000000ff077424 */ /* 0x000fc800078e00ff */
[----:B------:R1:W-:Y:S01]  /*70c0*/  STL.64 [R4], R34 ;  /* 0x0000002204007387 */ /* 0x0003e20000100a00 */
[----:B------:R-:W-:Y:S05]  /*70d0*/  RET.REL.NODEC R6 `(_ZN7cutlass13device_kernelIN5flash19enable_sm80_to_sm89INS1_16FlashAttnBwdSm80INS1_25CollectiveMainloopBwdSm80ILi2ELi2EN4cute5tupleIJNS5_1CILi128EEES8_NS7_ILi64EEEEEENS_6half_tEfNS_4arch4Sm80ELb0ELb0ELb1ELb0ELb1ELb0ELb0ELb0ELi2ELi4ELi4ELi4ELb0EEENS1_21CollectiveEpilogueBwdISA_SB_SD_Li256ELb0ELb0ELi2EEENS1_19SingleTileSchedulerILb0ELb0ELb0ELi128EEEEEEEEEvNT_6ParamsE) ;  /* 0xffff8f2006007950 */ /* 0x000fea0003c3ffff */
        .type           $_ZN7cutlass13device_kernelIN5flash19enable_sm80_to_sm89INS1_16FlashAttnBwdSm80INS1_25CollectiveMainloopBwdSm80ILi2ELi2EN4cute5tupleIJNS5_1CILi128EEES8_NS7_ILi64EEEEEENS_6half_tEfNS_4arch4Sm80ELb0ELb0ELb1ELb0ELb1ELb0ELb0ELb0ELi2ELi4ELi4ELi4ELb0EEENS1_21CollectiveEpilogueBwdISA_SB_SD_Li256ELb0ELb0ELi2EEENS1_19SingleTileSchedulerILb0ELb0ELb0ELi128EEEEEEEEEvNT_6ParamsE$_ZN4cute3eso3ESOILb1ELb0EJNS_6LayoutINS_5tupleIJNS3_IJNS3_IJNS_1CILi4EEENS4_ILi2EEEEEENS4_ILi1EEEEEEEEENS3_IJNS3_IJNS3_IJS8_NS4_ILi32EEEEEENS4_ILi0EEEEEEEEEEEiEEC2ERKSG_RKi,@function
        .size           $_ZN7cutlass13device_kernelIN5flash19enable_sm80_to_sm89INS1_16FlashAttnBwdSm80INS1_25CollectiveMainloopBwdSm80ILi2ELi2EN4cute5tupleIJNS5_1CILi128EEES8_NS7_ILi64EEEEEENS_6half_tEfNS_4arch4Sm80ELb0ELb0ELb1ELb0ELb1ELb0ELb0ELb0ELi2ELi4ELi4ELi4ELb0EEENS1_21CollectiveEpilogueBwdISA_SB_SD_Li256ELb0ELb0ELi2EEENS1_19SingleTileSchedulerILb0ELb0ELb0ELi128EEEEEEEEEvNT_6ParamsE$_ZN4cute3eso3ESOILb1ELb0EJNS_6LayoutINS_5tupleIJNS3_IJNS3_IJNS_1CILi4EEENS4_ILi2EEEEEENS4_ILi1EEEEEEEEENS3_IJNS3_IJNS3_IJS8_NS4_ILi32EEEEEENS4_ILi0EEEEEEEEEEEiEEC2ERKSG_RKi,($_ZN7cutlass13device_kernelIN5flash19enable_sm80_to_sm89INS1_16FlashAttnBwdSm80INS1_25CollectiveMainloopBwdSm80ILi2ELi2EN4cute5tupleIJNS5_1CILi128EEES8_NS7_ILi64EEEEEENS_6half_tEfNS_4arch4Sm80ELb0ELb0ELb1ELb0ELb1ELb0ELb0ELb0ELi2ELi4ELi4ELi4ELb0EEENS1_21CollectiveEpilogueBwdISA_SB_SD_Li256ELb0ELb0ELi2EEENS1_19SingleTileSchedulerILb0ELb0ELb0ELi128EEEEEEEEEvNT_6ParamsE$_ZN4cute3eso3ESOILb1ELb0EJNS_6LayoutINS_5tupleIJNS3_IJNS3_IJNS_1CILi4EEENS4_ILi2EEEEEENS4_ILi1EEEEEENS3_IJS6_EEEEEENS3_IJNS3_IJNS3_IJS8_NS4_ILi32EEEEEENS4_ILi0EEEEEENS3_IJNS4_ILi64EEEEEEEEEEENS_10ViewEngineIPN7cutlass6half_tEEEEEC2ERKSJ_RKSO_ - $_ZN7cutlass13device_kernelIN5flash19enable_sm80_to_sm89INS1_16FlashAttnBwdSm80INS1_25CollectiveMainloopBwdSm80ILi2ELi2EN4cute5tupleIJNS5_1CILi128EEES8_NS7_ILi64EEEEEENS_6half_tEfNS_4arch4Sm80ELb0ELb0ELb1ELb0ELb1ELb0ELb0ELb0ELi2ELi4ELi4ELi4ELb0EEENS1_21CollectiveEpilogueBwdISA_SB_SD_Li256ELb0ELb0ELi2EEENS1_19SingleTileSchedulerILb0ELb0ELb0ELi128EEEEEEEEEvNT_6ParamsE$_ZN4cute3eso3ESOILb1ELb0EJNS_6LayoutINS_5tupleIJNS3_IJNS3_IJNS_1CILi4EEENS4_ILi2EEEEEENS4_ILi1EEEEEEEEENS3_IJNS3_IJNS3_IJS8_NS4_ILi32EEEEEENS4_ILi0EEEEEEEEEEEiEEC2ERKSG_RKi)
$_ZN7cutlass13device_kernelIN5flash19enable_sm80_to_sm89INS1_16FlashAttnBwdSm80INS1_25CollectiveMainloopBwdSm80ILi2ELi2EN4cute5tupleIJNS5_1CILi128EEES8_NS7_ILi64EEEEEENS_6half_tEfNS_4arch4Sm80ELb0ELb0ELb1ELb0ELb1ELb0ELb0ELb0ELi2ELi4ELi4ELi4ELb0EEENS1_21CollectiveEpilogueBwdISA_SB_SD_Li256ELb0ELb0ELi2EEENS1_19SingleTileSchedulerILb0ELb0ELb0ELi128EEEEEEEEEvNT_6ParamsE$_ZN4cute3eso3ESOILb1ELb0EJNS_6LayoutINS_5tupleIJNS3_IJNS3_IJNS_1CILi4EEENS4_ILi2EEEEEENS4_ILi1EEEEEEEEENS3_IJNS3_IJNS3_IJS8_NS4_ILi32EEEEEENS4_ILi0EEEEEEEEEEEiEEC2ERKSG_RKi:
[----:B------:R-:W-:Y:S02]  /*70e0*/  IADD3 R4, R92, -c[0x0][0x20], RZ ;  /* 0x800008005c047a10 */ /* 0x000fe40007ffe0ff */
[----:B------:R-:W-:-:S03]  /*70f0*/  MOV R7, 0x0 ;  /* 0x0000000000077802 */ /* 0x000fc60000000f00 */
[----:B------:R1:W-:Y:S01]  /*7100*/  STL [R4], R5 ;  /* 0x0000000504007387 */ /* 0x0003e20000100800 */
[----:B------:R-:W-:Y:S05]  /*7110*/  RET.REL.NODEC R6 `(_ZN7cutlass13device_kernelIN5flash19enable_sm80_to_sm89INS1_16FlashAttnBwdSm80INS1_25CollectiveMainloopBwdSm80ILi2ELi2EN4cute5tupleIJNS5_1CILi128EEES8_NS7_ILi64EEEEEENS_6half_tEfNS_4arch4Sm80ELb0ELb0ELb1ELb0ELb1ELb0ELb0ELb0ELi2ELi4ELi4ELi4ELb0EEENS1_21CollectiveEpilogueBwdISA_SB_SD_Li256ELb0ELb0ELi2EEENS1_19SingleTileSchedulerILb0ELb0ELb0ELi128EEEEEEEEEvNT_6ParamsE) ;  /* 0xffff8ee006007950 */ /* 0x000fea0003c3ffff */
        .type           $_ZN7cutlass13device_kernelIN5flash19enable_sm80_to_sm89INS1_16FlashAttnBwdSm80INS1_25CollectiveMainloopBwdSm80ILi2ELi2EN4cute5tupleIJNS5_1CILi128EEES8_NS7_ILi64EEEEEENS_6half_tEfNS_4arch4Sm80ELb0ELb0ELb1ELb0ELb1ELb0ELb0ELb0ELi2ELi4ELi4ELi4ELb0EEENS1_21CollectiveEpilogueBwdISA_SB_SD_Li256ELb0ELb0ELi2EEENS1_19SingleTileSchedulerILb0ELb0ELb0ELi128EEEEEEEEEvNT_6ParamsE$_ZN4cute3eso3ESOILb1ELb0EJNS_6LayoutINS_5tupleIJNS3_IJNS3_IJNS_1CILi4EEENS4_ILi2EEEEEENS4_ILi1EEEEEENS3_IJS6_EEEEEENS3_IJNS3_IJNS3_IJS8_NS4_ILi32EEEEEENS4_ILi0EEEEEENS3_IJNS4_ILi64EEEEEEEEEEENS_10ViewEngineIPN7cutlass6half_tEEEEEC2ERKSJ_RKSO_,@function
        .size           $_ZN7cutlass13device_kernelIN5flash19enable_sm80_to_sm89INS1_16FlashAttnBwdSm80INS1_25CollectiveMainloopBwdSm80ILi2ELi2EN4cute5tupleIJNS5_1CILi128EEES8_NS7_ILi64EEEEEENS_6half_tEfNS_4arch4Sm80ELb0ELb0ELb1ELb0ELb1ELb0ELb0ELb0ELi2ELi4ELi4ELi4ELb0EEENS1_21CollectiveEpilogueBwdISA_SB_SD_Li256ELb0ELb0ELi2EEENS1_19SingleTileSchedulerILb0ELb0ELb0ELi128EEEEEEEEEvNT_6ParamsE$_ZN4cute3eso3ESOILb1ELb0EJNS_6LayoutINS_5tupleIJNS3_IJNS3_IJNS_1CILi4EEENS4_ILi2EEEEEENS4_ILi1EEEEEENS3_IJS6_EEEEEENS3_IJNS3_IJNS3_IJS8_NS4_ILi32EEEEEENS4_ILi0EEEEEENS3_IJNS4_ILi64EEEEEEEEEEENS_10ViewEngineIPN7cutlass6half_tEEEEEC2ERKSJ_RKSO_,($_ZN7cutlass13device_kernelIN5flash19enable_sm80_to_sm89INS1_16FlashAttnBwdSm80INS1_25CollectiveMainloopBwdSm80ILi2ELi2EN4cute5tupleIJNS5_1CILi128EEES8_NS7_ILi64EEEEEENS_6half_tEfNS_4arch4Sm80ELb0ELb0ELb1ELb0ELb1ELb0ELb0ELb0ELi2ELi4ELi4ELi4ELb0EEENS1_21CollectiveEpilogueBwdISA_SB_SD_Li256ELb0ELb0ELi2EEENS1_19SingleTileSchedulerILb0ELb0ELb0ELi128EEEEEEEEEvNT_6ParamsE$_ZN4cute3eso3ESOILb1ELb0EJNS_6LayoutINS_5tupleIJNS3_IJNS3_IJNS_1CILi4EEENS4_ILi2EEEEEENS4_ILi1EEEEEES6_EEENS3_IJNS3_IJNS3_IJS8_NS4_ILi32EEEEEENS4_ILi0EEEEEENS4_ILi64EEEEEEEENS_10ViewEngineIPN7cutlass6half_tEEEEEC2ERKSH_RKSM_ - $_ZN7cutlass13device_kernelIN5flash19enable_sm80_to_sm89INS1_16FlashAttnBwdSm80INS1_25CollectiveMainloopBwdSm80ILi2ELi2EN4cute5tupleIJNS5_1CILi128EEES8_NS7_ILi64EEEEEENS_6half_tEfNS_4arch4Sm80ELb0ELb0ELb1ELb0ELb1ELb0ELb0ELb0ELi2ELi4ELi4ELi4ELb0EEENS1_21CollectiveEpilogueBwdISA_SB_SD_Li256ELb0ELb0ELi2EEENS1_19SingleTileSchedulerILb0ELb0ELb0ELi128EEEEEEEEEvNT_6ParamsE$_ZN4cute3eso3ESOILb1ELb0EJNS_6LayoutINS_5tupleIJNS3_IJNS3_IJNS_1CILi4EEENS4_ILi2EEEEEENS4_ILi1EEEEEENS3_IJS6_EEEEEENS3_IJNS3_IJNS3_IJS8_NS4_ILi32EEEEEENS4_ILi0EEEEEENS3_IJNS4_ILi64EEEEEEEEEEENS_10ViewEngineIPN7cutlass6half_tEEEEEC2ERKSJ_RKSO_)
$_ZN7cutlass13device_kernelIN5flash19enable_sm80_to_sm89INS1_16FlashAttnBwdSm80INS1_25CollectiveMainloopBwdSm80ILi2ELi2EN4cute5tupleIJNS5_1CILi128EEES8_NS7_ILi64EEEEEENS_6half_tEfNS_4arch4Sm80ELb0ELb0ELb1ELb0ELb1ELb0ELb0ELb0ELi2ELi4ELi4ELi4ELb0EEENS1_21CollectiveEpilogueBwdISA_SB_SD_Li256ELb0ELb0ELi2EEENS1_19SingleTileSchedulerILb0ELb0ELb0ELi128EEEEEEEEEvNT_6ParamsE$_ZN4cute3eso3ESOILb1ELb0EJNS_6LayoutINS_5tupleIJNS3_IJNS3_IJNS_1CILi4EEENS4_ILi2EEEEEENS4_ILi1EEEEEENS3_IJS6_EEEEEENS3_IJNS3_IJNS3_IJS8_NS4_ILi32EEEEEENS4_ILi0EEEEEENS3_IJNS4_ILi64EEEEEEEEEEENS_10ViewEngineIPN7cutlass6half_tEEEEEC2ERKSJ_RKSO_:
[----:B------:R-:W-:Y:S02]  /*7120*/  IADD3 R36, R92, -c[0x0][0x20], RZ ;  /* 0x800008005c247a10 */ /* 0x000fe40007ffe0ff */
[----:B------:R-:W-:-:S03]  /*7130*/  MOV R39, 0x0 ;  /* 0x0000000000277802 */ /* 0x000fc60000000f00 */
[----:B------:R1:W-:Y:S01]  /*7140*/  STL.64 [R36], R2 ;  /* 0x0000000224007387 */ /* 0x0003e20000100a00 */
[----:B------:R-:W-:Y:S05]  /*7150*/  RET.REL.NODEC R38 `(_ZN7cutlass13device_kernelIN5flash19enable_sm80_to_sm89INS1_16FlashAttnBwdSm80INS1_25CollectiveMainloopBwdSm80ILi2ELi2EN4cute5tupleIJNS5_1CILi128EEES8_NS7_ILi64EEEEEENS_6half_tEfNS_4arch4Sm80ELb0ELb0ELb1ELb0ELb1ELb0ELb0ELb0ELi2ELi4ELi4ELi4ELb0EEENS1_21CollectiveEpilogueBwdISA_SB_SD_Li256ELb0ELb0ELi2EEENS1_19SingleTileSchedulerILb0ELb0ELb0ELi128EEEEEEEEEvNT_6ParamsE) ;  /* 0xffff8ea026007950 */ /* 0x000fea0003c3ffff */
        .type           $_ZN7cutlass13device_kernelIN5flash19enable_sm80_to_sm89INS1_16FlashAttnBwdSm80INS1_25CollectiveMainloopBwdSm80ILi2ELi2EN4cute5tupleIJNS5_1CILi128EEES8_NS7_ILi64EEEEEENS_6half_tEfNS_4arch4Sm80ELb0ELb0ELb1ELb0ELb1ELb0ELb0ELb0ELi2ELi4ELi4ELi4ELb0EEENS1_21CollectiveEpilogueBwdISA_SB_SD_Li256ELb0ELb0ELi2EEENS1_19SingleTileSchedulerILb0ELb0ELb0ELi128EEEEEEEEEvNT_6ParamsE$_ZN4cute3eso3ESOILb1ELb0EJNS_6LayoutINS_5tupleIJNS3_IJNS3_IJNS_1CILi4EEENS4_ILi2EEEEEENS4_ILi1EEEEEES6_EEENS3_IJNS3_IJNS3_IJS8_NS4_ILi32EEEEEENS4_ILi0EEEEEENS4_ILi64EEEEEEEENS_10ViewEngineIPN7cutlass6half_tEEEEEC2ERKSH_RKSM_,@function
        .size           $_ZN7cutlass13device_kernelIN5flash19enable_sm80_to_sm89INS1_16FlashAttnBwdSm80INS1_25CollectiveMainloopBwdSm80ILi2ELi2EN4cute5tupleIJNS5_1CILi128EEES8_NS7_ILi64EEEEEENS_6half_tEfNS_4arch4Sm80ELb0ELb0ELb1ELb0ELb1ELb0ELb0ELb0ELi2ELi4ELi4ELi4ELb0EEENS1_21CollectiveEpilogueBwdISA_SB_SD_Li256ELb0ELb0ELi2EEENS1_19SingleTileSchedulerILb0ELb0ELb0ELi128EEEEEEEEEvNT_6ParamsE$_ZN4cute3eso3ESOILb1ELb0EJNS_6LayoutINS_5tupleIJNS3_IJNS3_IJNS_1CILi4EEENS4_ILi2EEEEEENS4_ILi1EEEEEES6_EEENS3_IJNS3_IJNS3_IJS8_NS4_ILi32EEEEEENS4_ILi0EEEEEENS4_ILi64EEEEEEEENS_10ViewEngineIPN7cutlass6half_tEEEEEC2ERKSH_RKSM_,($_ZN7cutlass13device_kernelIN5flash19enable_sm80_to_sm89INS1_16FlashAttnBwdSm80INS1_25CollectiveMainloopBwdSm80ILi2ELi2EN4cute5tupleIJNS5_1CILi128EEES8_NS7_ILi64EEEEEENS_6half_tEfNS_4arch4Sm80ELb0ELb0ELb1ELb0ELb1ELb0ELb0ELb0ELi2ELi4ELi4ELi4ELb0EEENS1_21CollectiveEpilogueBwdISA_SB_SD_Li256ELb0ELb0ELi2EEENS1_19SingleTileSchedulerILb0ELb0ELb0ELi128EEEEEEEEEvNT_6ParamsE$_ZN4cute3eso3ESOILb1ELb0EJNS_6LayoutINS_5tupleIJNS3_IJNS3_IJNS_1CILi4EEENS4_ILi2EEEEEENS4_ILi1EEEEEES6_EEENS3_IJNS3_IJNS3_IJS8_NS4_ILi32EEEEEENS4_ILi0EEEEEENS4_ILi64EEEEEEEEiEEC2ERKSH_RKi - $_ZN7cutlass13device_kernelIN5flash19enable_sm80_to_sm89INS1_16FlashAttnBwdSm80INS1_25CollectiveMainloopBwdSm80ILi2ELi2EN4cute5tupleIJNS5_1CILi128EEES8_NS7_ILi64EEEEEENS_6half_tEfNS_4arch4Sm80ELb0ELb0ELb1ELb0ELb1ELb0ELb0ELb0ELi2ELi4ELi4ELi4ELb0EEENS1_21CollectiveEpilogueBwdISA_SB_SD_Li256ELb0ELb0ELi2EEENS1_19SingleTileSchedulerILb0ELb0ELb0ELi128EEEEEEEEEvNT_6ParamsE$_ZN4cute3eso3ESOILb1ELb0EJNS_6LayoutINS_5tupleIJNS3_IJNS3_IJNS_1CILi4EEENS4_ILi2EEEEEENS4_ILi1EEEEEES6_EEENS3_IJNS3_IJNS3_IJS8_NS4_ILi32EEEEEENS4_ILi0EEEEEENS4_ILi64EEEEEEEENS_10ViewEngineIPN7cutlass6half_tEEEEEC2ERKSH_RKSM_)
$_ZN7cutlass13device_kernelIN5flash19enable_sm80_to_sm89INS1_16FlashAttnBwdSm80INS1_25CollectiveMainloopBwdSm80ILi2ELi2EN4cute5tupleIJNS5_1CILi128EEES8_NS7_ILi64EEEEEENS_6half_tEfNS_4arch4Sm80ELb0ELb0ELb1ELb0ELb1ELb0ELb0ELb0ELi2ELi4ELi4ELi4ELb0EEENS1_21CollectiveEpilogueBwdISA_SB_SD_Li256ELb0ELb0ELi2EEENS1_19SingleTileSchedulerILb0ELb0ELb0ELi128EEEEEEEEEvNT_6ParamsE$_ZN4cute3eso3ESOILb1ELb0EJNS_6LayoutINS_5tupleIJNS3_IJNS3_IJNS_1CILi4EEENS4_ILi2EEEEEENS4_ILi1EEEEEES6_EEENS3_IJNS3_IJNS3_IJS8_NS4_ILi32EEEEEENS4_ILi0EEEEEENS4_ILi64EEEEEEEENS_10ViewEngineIPN7cutlass6half_tEEEEEC2ERKSH_RKSM_:
[----:B------:R-:W-:Y:S01]  /*7160*/  IADD3 R2, R92, -c[0x0][0x20], RZ ;  /* 0x800008005c027a10 */ /* 0x000fe20007ffe0ff */
[----:B------:R-:W-:Y:S01]  /*7170*/  IMAD.MOV.U32 R39, RZ, RZ, R3 ;  /* 0x000000ffff277224 */ /* 0x000fe200078e0003 */
[----:B------:R-:W-:Y:S01]  /*7180*/  MOV R40, R36 ;  /* 0x0000002400287202 */ /* 0x000fe20000000f00 */
[----:B------:R-:W-:-:S03]  /*7190*/  IMAD.MOV.U32 R41, RZ, RZ, 0x0 ;  /* 0x00000000ff297424 */ /* 0x000fc600078e00ff */
[----:B------:R1:W-:Y:S01]  /*71a0*/  STL.64 [R2], R38 ;  /* 0x0000002602007387 */ /* 0x0003e20000100a00 */
[----:B------:R-:W-:Y:S05]  /*71b0*/  RET.REL.NODEC R40 `(_ZN7cutlass13device_kernelIN5flash19enable_sm80_to_sm89INS1_16FlashAttnBwdSm80INS1_25CollectiveMainloopBwdSm80ILi2ELi2EN4cute5tupleIJNS5_1CILi128EEES8_NS7_ILi64EEEEEENS_6half_tEfNS_4arch4Sm80ELb0ELb0ELb1ELb0ELb1ELb0ELb0ELb0ELi2ELi4ELi4ELi4ELb0EEENS1_21CollectiveEpilogueBwdISA_SB_SD_Li256ELb0ELb0ELi2EEENS1_19SingleTileSchedulerILb0ELb0ELb0ELi128EEEEEEEEEvNT_6ParamsE) ;  /* 0xffff8e4028007950 */ /* 0x000fea0003c3ffff */
        .type           $_ZN7cutlass13device_kernelIN5flash19enable_sm80_to_sm89INS1_16FlashAttnBwdSm80INS1_25CollectiveMainloopBwdSm80ILi2ELi2EN4cute5tupleIJNS5_1CILi128EEES8_NS7_ILi64EEEEEENS_6half_tEfNS_4arch4Sm80ELb0ELb0ELb1ELb0ELb1ELb0ELb0ELb0ELi2ELi4ELi4ELi4ELb0EEENS1_21CollectiveEpilogueBwdISA_SB_SD_Li256ELb0ELb0ELi2EEENS1_19SingleTileSchedulerILb0ELb0ELb0ELi128EEEEEEEEEvNT_6ParamsE$_ZN4cute3eso3ESOILb1ELb0EJNS_6LayoutINS_5tupleIJNS3_IJNS3_IJNS_1CILi4EEENS4_ILi2EEEEEENS4_ILi1EEEEEES6_EEENS3_IJNS3_IJNS3_IJS8_NS4_ILi32EEEEEENS4_ILi0EEEEEENS4_ILi64EEEEEEEEiEEC2ERKSH_RKi,@function
        .size           $_ZN7cutlass13device_kernelIN5flash19enable_sm80_to_sm89INS1_16FlashAttnBwdSm80INS1_25CollectiveMainloopBwdSm80ILi2ELi2EN4cute5tupleIJNS5_1CILi128EEES8_NS7_ILi64EEEEEENS_6half_tEfNS_4arch4Sm80ELb0ELb0ELb1ELb0ELb1ELb0ELb0ELb0ELi2ELi4ELi4ELi4ELb0EEENS1_21CollectiveEpilogueBwdISA_SB_SD_Li256ELb0ELb0ELi2EEENS1_19SingleTileSchedulerILb0ELb0ELb0ELi128EEEEEEEEEvNT_6ParamsE$_ZN4cute3eso3ESOILb1ELb0EJNS_6LayoutINS_5tupleIJNS3_IJNS3_IJNS_1CILi4EEENS4_ILi2EEEEEENS4_ILi1EEEEEES6_EEENS3_IJNS3_IJNS3_IJS8_NS4_ILi32EEEEEENS4_ILi0EEEEEENS4_ILi64EEEEEEEEiEEC2ERKSH_RKi,($_ZN7cutlass13device_kernelIN5flash19enable_sm80_to_sm89INS1_16FlashAttnBwdSm80INS1_25CollectiveMainloopBwdSm80ILi2ELi2EN4cute5tupleIJNS5_1CILi128EEES8_NS7_ILi64EEEEEENS_6half_tEfNS_4arch4Sm80ELb0ELb0ELb1ELb0ELb1ELb0ELb0ELb0ELi2ELi4ELi4ELi4ELb0EEENS1_21CollectiveEpilogueBwdISA_SB_SD_Li256ELb0ELb0ELi2EEENS1_19SingleTileSchedulerILb0ELb0ELb0ELi128EEEEEEEEEvNT_6ParamsE$_ZN4cute3eso3ESOILb1ELb0EJNS_6LayoutINS_5tupleIJNS3_IJNS3_IJNS_1CILi4EEENS4_ILi2EEEEEENS4_ILi1EEEEEES6_NS4_ILi8EEEEEENS3_IJNS3_IJNS3_IJS8_NS4_ILi32EEEEEENS4_ILi0EEEEEENS4_ILi64EEES5_EEEEENS_10ViewEngineIPN7cutlass6half_tEEEEEC2ERKSI_RKSN_ - $_ZN7cutlass13device_kernelIN5flash19enable_sm80_to_sm89INS1_16FlashAttnBwdSm80INS1_25CollectiveMainloopBwdSm80ILi2ELi2EN4cute5tupleIJNS5_1CILi128EEES8_NS7_ILi64EEEEEENS_6half_tEfNS_4arch4Sm80ELb0ELb0ELb1ELb0ELb1ELb0ELb0ELb0ELi2ELi4ELi4ELi4ELb0EEENS1_21CollectiveEpilogueBwdISA_SB_SD_Li256ELb0ELb0ELi2EEENS1_19SingleTileSchedulerILb0ELb0ELb0ELi128EEEEEEEEEvNT_6ParamsE$_ZN4cute3eso3ESOILb1ELb0EJNS_6LayoutINS_5tupleIJNS3_IJNS3_IJNS_1CILi4EEENS4_ILi2EEEEEENS4_ILi1EEEEEES6_EEENS3_IJNS3_IJNS3_IJS8_NS4_ILi32EEEEEENS4_ILi0EEEEEENS4_ILi64EEEEEEEEiEEC2ERKSH_RKi)
$_ZN7cutlass13device_kernelIN5flash19enable_sm80_to_sm89INS1_16FlashAttnBwdSm80INS1_25CollectiveMainloopBwdSm80ILi2ELi2EN4cute5tupleIJNS5_1CILi128EEES8_NS7_ILi64EEEEEENS_6half_tEfNS_4arch4Sm80ELb0ELb0ELb1ELb0ELb1ELb0ELb0ELb0ELi2ELi4ELi4ELi4ELb0EEENS1_21CollectiveEpilogueBwdISA_SB_SD_Li256ELb0ELb0ELi2EEENS1_19SingleTileSchedulerILb0ELb0ELb0ELi128EEEEEEEEEvNT_6ParamsE$_ZN4cute3eso3ESOILb1ELb0EJNS_6LayoutINS_5tupleIJNS3_IJNS3_IJNS_1CILi4EEENS4_ILi2EEEEEENS4_ILi1EEEEEES6_EEENS3_IJNS3_IJNS3_IJS8_NS4_ILi32EEEEEENS4_ILi0EEEEEENS4_ILi64EEEEEEEEiEEC2ERKSH_RKi:
[----:B------:R-:W-:Y:S01]  /*71c0*/  IADD3 R2, R92, -c[0x0][0x20], RZ ;  /* 0x800008005c027a10 */ /* 0x000fe20007ffe0ff */
[----:B------:R-:W-:Y:S01]  /*71d0*/  IMAD.MOV.U32 R38, RZ, RZ, R36 ;  /* 0x000000ffff267224 */ /* 0x000fe200078e0024 */
[----:B------:R-:W-:-:S03]  /*71e0*/  MOV R39, 0x0 ;  /* 0x0000000000277802 */ /* 0x000fc60000000f00 */
[----:B------:R1:W-:Y:S01]  /*71f0*/  STL [R2], R3 ;  /* 0x0000000302007387 */ /* 0x0003e20000100800 */
[----:B------:R-:W-:Y:S05]  /*7200*/  RET.REL.NODEC R38 `(_ZN7cutlass13device_kernelIN5flash19enable_sm80_to_sm89INS1_16FlashAttnBwdSm80INS1_25CollectiveMainloopBwdSm80ILi2ELi2EN4cute5tupleIJNS5_1CILi128EEES8_NS7_ILi64EEEEEENS_6half_tEfNS_4arch4Sm80ELb0ELb0ELb1ELb0ELb1ELb0ELb0ELb0ELi2ELi4ELi4ELi4ELb0EEENS1_21CollectiveEpilogueBwdISA_SB_SD_Li256ELb0ELb0ELi2EEENS1_19SingleTileSchedulerILb0ELb0ELb0ELi128EEEEEEEEEvNT_6ParamsE) ;  /* 0xffff8df026007950 */ /* 0x000fea0003c3ffff */
        .type           $_ZN7cutlass13device_kernelIN5flash19enable_sm80_to_sm89INS1_16FlashAttnBwdSm80INS1_25CollectiveMainloopBwdSm80ILi2ELi2EN4cute5tupleIJNS5_1CILi128EEES8_NS7_ILi64EEEEEENS_6half_tEfNS_4arch4Sm80ELb0ELb0ELb1ELb0ELb1ELb0ELb0ELb0ELi2ELi4ELi4ELi4ELb0EEENS1_21CollectiveEpilogueBwdISA_SB_SD_Li256ELb0ELb0ELi2EEENS1_19SingleTileSchedulerILb0ELb0ELb0ELi128EEEEEEEEEvNT_6ParamsE$_ZN4cute3eso3ESOILb1ELb0EJNS_6LayoutINS_5tupleIJNS3_IJNS3_IJNS_1CILi4EEENS4_ILi2EEEEEENS4_ILi1EEEEEES6_NS4_ILi8EEEEEENS3_IJNS3_IJNS3_IJS8_NS4_ILi32EEEEEENS4_ILi0EEEEEENS4_ILi64EEES5_EEEEENS_10ViewEngineIPN7cutlass6half_tEEEEEC2ERKSI_RKSN_,@function
        .size           $_ZN7cutlass13device_kernelIN5flash19enable_sm80_to_sm89INS1_16FlashAttnBwdSm80INS1_25CollectiveMainloopBwdSm80ILi2ELi2EN4cute5tupleIJNS5_1CILi128EEES8_NS7_ILi64EEEEEENS_6half_tEfNS_4arch4Sm80ELb0ELb0ELb1ELb0ELb1ELb0ELb0ELb0ELi2ELi4ELi4ELi4ELb0EEENS1_21CollectiveEpilogueBwdISA_SB_SD_Li256ELb0ELb0ELi2EEENS1_19SingleTileSchedulerILb0ELb0ELb0ELi128EEEEEEEEEvNT_6ParamsE$_ZN4cute3eso3ESOILb1ELb0EJNS_6LayoutINS_5tupleIJNS3_IJNS3_IJNS_1CILi4EEENS4_ILi2EEEEEENS4_ILi1EEEEEES6_NS4_ILi8EEEEEENS3_IJNS3_IJNS3_IJS8_NS4_ILi32EEEEEENS4_ILi0EEEEEENS4_ILi64EEES5_EEEEENS_10ViewEngineIPN7cutlass6half_tEEEEEC2ERKSI_RKSN_,($_ZN7cutlass13device_kernelIN5flash19enable_sm80_to_sm89INS1_16FlashAttnBwdSm80INS1_25CollectiveMainloopBwdSm80ILi2ELi2EN4cute5tupleIJNS5_1CILi128EEES8_NS7_ILi64EEEEEENS_6half_tEfNS_4arch4Sm80ELb0ELb0ELb1ELb0ELb1ELb0ELb0ELb0ELi2ELi4ELi4ELi4ELb0EEENS1_21CollectiveEpilogueBwdISA_SB_SD_Li256ELb0ELb0ELi2EEENS1_19SingleTileSchedulerILb0ELb0ELb0ELi128EEEEEEEEEvNT_6ParamsE$_ZN4cute3eso3ESOILb1ELb0EJNS_6LayoutINS_5tupleIJNS3_IJNS3_IJNS_1CILi8EEENS4_ILi1EEEEEES6_EEENS3_IJNS3_IJS6_S6_EEENS4_ILi2EEEEEEEEENS3_IJNS3_IJNS3_IJS6_NS4_ILi0EEEEEESD_EEENS3_IJNS3_IJSD_SD_EEENS4_ILi4096EEEEEEEEEEENS_10ViewEngineINS_8smem_ptrIPN7cutlass6half_tEEEEEEEC2ERKSK_RKSR_ - $_ZN7cutlass13device_kernelIN5flash19enable_sm80_to_sm89INS1_16FlashAttnBwdSm80INS1_25CollectiveMainloopBwdSm80ILi2ELi2EN4cute5tupleIJNS5_1CILi128EEES8_NS7_ILi64EEEEEENS_6half_tEfNS_4arch4Sm80ELb0ELb0ELb1ELb0ELb1ELb0ELb0ELb0ELi2ELi4ELi4ELi4ELb0EEENS1_21CollectiveEpilogueBwdISA_SB_SD_Li256ELb0ELb0ELi2EEENS1_19SingleTileSchedulerILb0ELb0ELb0ELi128EEEEEEEEEvNT_6ParamsE$_ZN4cute3eso3ESOILb1ELb0EJNS_6LayoutINS_5tupleIJNS3_IJNS3_IJNS_1CILi4EEENS4_ILi2EEEEEENS4_ILi1EEEEEES6_NS4_ILi8EEEEEENS3_IJNS3_IJNS3_IJS8_NS4_ILi32EEEEEENS4_ILi0EEEEEENS4_ILi64EEES5_EEEEENS_10ViewEngineIPN7cutlass6half_tEEEEEC2ERKSI_RKSN_)
$_ZN7cutlass13device_kernelIN5flash19enable_sm80_to_sm89INS1_16FlashAttnBwdSm80INS1_25CollectiveMainloopBwdSm80ILi2ELi2EN4cute5tupleIJNS5_1CILi128EEES8_NS7_ILi64EEEEEENS_6half_tEfNS_4arch4Sm80ELb0ELb0ELb1ELb0ELb1ELb0ELb0ELb0ELi2ELi4ELi4ELi4ELb0EEENS1_21CollectiveEpilogueBwdISA_SB_SD_Li256ELb0ELb0ELi2EEENS1_19SingleTileSchedulerILb0ELb0ELb0ELi128EEEEEEEEEvNT_6ParamsE$_ZN4cute3eso3ESOILb1ELb0EJNS_6LayoutINS_5tupleIJNS3_IJNS3_IJNS_1CILi4EEENS4_ILi2EEEEEENS4_ILi1EEEEEES6_NS4_ILi8EEEEEENS3_IJNS3_IJNS3_IJS8_NS4_ILi32EEEEEENS4_ILi0EEEEEENS4_ILi64EEES5_EEEEENS_10ViewEngineIPN7cutlass6half_tEEEEEC2ERKSI_RKSN_:
[----:B------:R-:W-:Y:S01]  /*7210*/  IADD3 R2, R92, -c[0x0][0x20], RZ ;  /* 0x800008005c027a10 */ /* 0x000fe20007ffe0ff */
[----:B------:R-:W-:Y:S01]  /*7220*/  IMAD.MOV.U32 R6, RZ, RZ, R9 ;  /* 0x000000ffff067224 */ /* 0x000fe200078e0009 */
[----:B------:R-:W-:-:S04]  /*7230*/  MOV R5, 0x0 ;  /* 0x0000000000057802 */ /* 0x000fc80000000f00 */
[----:B------:R1:W-:Y:S01]  /*7240*/  STL.64 [R2], R6 ;  /* 0x0000000602007387 */ /* 0x0003e20000100a00 */
[----:B------:R-:W-:Y:S05]  /*7250*/  RET.REL.NODEC R4 `(_ZN7cutlass13device_kernelIN5flash19enable_sm80_to_sm89INS1_16FlashAttnBwdSm80INS1_25CollectiveMainloopBwdSm80ILi2ELi2EN4cute5tupleIJNS5_1CILi128EEES8_NS7_ILi64EEEEEENS_6half_tEfNS_4arch4Sm80ELb0ELb0ELb1ELb0ELb1ELb0ELb0ELb0ELi2ELi4ELi4ELi4ELb0EEENS1_21CollectiveEpilogueBwdISA_SB_SD_Li256ELb0ELb0ELi2EEENS1_19SingleTileSchedulerILb0ELb0ELb0ELi128EEEEEEEEEvNT_6ParamsE) ;  /* 0xffff8da004007950 */ /* 0x000fea0003c3ffff */
        .type           $_ZN7cutlass13device_kernelIN5flash19enable_sm80_to_sm89INS1_16FlashAttnBwdSm80INS1_25CollectiveMainloopBwdSm80ILi2ELi2EN4cute5tupleIJNS5_1CILi128EEES8_NS7_ILi64EEEEEENS_6half_tEfNS_4arch4Sm80ELb0ELb0ELb1ELb0ELb1ELb0ELb0ELb0ELi2ELi4ELi4ELi4ELb0EEENS1_21CollectiveEpilogueBwdISA_SB_SD_Li256ELb0ELb0ELi2EEENS1_19SingleTileSchedulerILb0ELb0ELb0ELi128EEEEEEEEEvNT_6ParamsE$_ZN4cute3eso3ESOILb1ELb0EJNS_6LayoutINS_5tupleIJNS3_IJNS3_IJNS_1CILi8EEENS4_ILi1EEEEEES6_EEENS3_IJNS3_IJS6_S6_EEENS4_ILi2EEEEEEEEENS3_IJNS3_IJNS3_IJS6_NS4_ILi0EEEEEESD_EEENS3_IJNS3_IJSD_SD_EEENS4_ILi4096EEEEEEEEEEENS_10ViewEngineINS_8smem_ptrIPN7cutlass6half_tEEEEEEEC2ERKSK_RKSR_,@function
        .size           $_ZN7cutlass13device_kernelIN5flash19enable_sm80_to_sm89INS1_16FlashAttnBwdSm80INS1_25CollectiveMainloopBwdSm80ILi2ELi2EN4cute5tupleIJNS5_1CILi128EEES8_NS7_ILi64EEEEEENS_6half_tEfNS_4arch4Sm80ELb0ELb0ELb1ELb0ELb1ELb0ELb0ELb0ELi2ELi4ELi4ELi4ELb0EEENS1_21CollectiveEpilogueBwdISA_SB_SD_Li256ELb0ELb0ELi2EEENS1_19SingleTileSchedulerILb0ELb0ELb0ELi128EEEEEEEEEvNT_6ParamsE$_ZN4cute3eso3ESOILb1ELb0EJNS_6LayoutINS_5tupleIJNS3_IJNS3_IJNS_1CILi8EEENS4_ILi1EEEEEES6_EEENS3_IJNS3_IJS6_S6_EEENS4_ILi2EEEEEEEEENS3_IJNS3_IJNS3_IJS6_NS4_ILi0EEEEEESD_EEENS3_IJNS3_IJSD_SD_EEENS4_ILi4096EEEEEEEEEEENS_10ViewEngineINS_8smem_ptrIPN7cutlass6half_tEEEEEEEC2ERKSK_RKSR_,($_ZN7cutlass13device_kernelIN5flash19enable_sm80_to_sm89INS1_16FlashAttnBwdSm80INS1_25CollectiveMainloopBwdSm80ILi2ELi2EN4cute5tupleIJNS5_1CILi128EEES8_NS7_ILi64EEEEEENS_6half_tEfNS_4arch4Sm80ELb0ELb0ELb1ELb0ELb1ELb0ELb0ELb0ELi2ELi4ELi4ELi4ELb0EEENS1_21CollectiveEpilogueBwdISA_SB_SD_Li256ELb0ELb0ELi2EEENS1_19SingleTileSchedulerILb0ELb0ELb0ELi128EEEEEEEEEvNT_6ParamsE$_ZN4cute3eso3ESOILb1ELb0EJNS_6LayoutINS_5tupleIJNS3_IJNS3_IJNS_1CILi8EEENS4_ILi1EEEEEES6_EEENS3_IJNS3_IJS6_S6_EEENS4_ILi2EEEEEEEEENS3_IJNS3_IJNS3_IJS6_NS4_ILi0EEEEEESD_EEENS3_IJNS3_IJSD_SD_EEENS4_ILi64EEEEEEEEEEENS_10ViewEngineIPN7cutlass6half_tEEEEEC2ERKSK_RKSP_ - $_ZN7cutlass13device_kernelIN5flash19enable_sm80_to_sm89INS1_16FlashAttnBwdSm80INS1_25CollectiveMainloopBwdSm80ILi2ELi2EN4cute5tupleIJNS5_1CILi128EEES8_NS7_ILi64EEEEEENS_6half_tEfNS_4arch4Sm80ELb0ELb0ELb1ELb0ELb1ELb0ELb0ELb0ELi2ELi4ELi4ELi4ELb0EEENS1_21CollectiveEpilogueBwdISA_SB_SD_Li256ELb0ELb0ELi2EEENS1_19SingleTileSchedulerILb0ELb0ELb0ELi128EEEEEEEEEvNT_6ParamsE$_ZN4cute3eso3ESOILb1ELb0EJNS_6LayoutINS_5tupleIJNS3_IJNS3_IJNS_1CILi8EEENS4_ILi1EEEEEES6_EEENS3_IJNS3_IJS6_S6_EEENS4_ILi2EEEEEEEEENS3_IJNS3_IJNS3_IJS6_NS4_ILi0EEEEEESD_EEENS3_IJNS3_IJSD_SD_EEENS4_ILi4096EEEEEEEEEEENS_10ViewEngineINS_8smem_ptrIPN7cutlass6half_tEEEEEEEC2ERKSK_RKSR_)
$_ZN7cutlass13device_kernelIN5flash19enable_sm80_to_sm89INS1_16FlashAttnBwdSm80INS1_25CollectiveMainloopBwdSm80ILi2ELi2EN4cute5tupleIJNS5_1CILi128EEES8_NS7_ILi64EEEEEENS_6half_tEfNS_4arch4Sm80ELb0ELb0ELb1ELb0ELb1ELb0ELb0ELb0ELi2ELi4ELi4ELi4ELb0EEENS1_21CollectiveEpilogueBwdISA_SB_SD_Li256ELb0ELb0ELi2EEENS1_19SingleTileSchedulerILb0ELb0ELb0ELi128EEEEEEEEEvNT_6ParamsE$_ZN4cute3eso3ESOILb1ELb0EJNS_6LayoutINS_5tupleIJNS3_IJNS3_IJNS_1CILi8EEENS4_ILi1EEEEEES6_EEENS3_IJNS3_IJS6_S6_EEENS4_ILi2EEEEEEEEENS3_IJNS3_IJNS3_IJS6_NS4_ILi0EEEEEESD_EEENS3_IJNS3_IJSD_SD_EEENS4_ILi4096EEEEEEEEEEENS_10ViewEngineINS_8smem_ptrIPN7cutlass6half_tEEEEEEEC2ERKSK_RKSR_:
[----:B------:R-:W-:Y:S02]  /*7260*/  IADD3 R2, R92, -c[0x0][0x20], RZ ;  /* 0x800008005c027a10 */ /* 0x000fe40007ffe0ff */
[----:B------:R-:W-:-:S03]  /*7270*/  MOV R43, 0x0 ;  /* 0x00000000002b7802 */ /* 0x000fc60000000f00 */
[----:B------:R1:W-:Y:S01]  /*7280*/  STL.64 [R2], R36 ;  /* 0x0000002402007387 */ /* 0x0003e20000100a00 */
[----:B------:R-:W-:Y:S05]  /*7290*/  RET.REL.NODEC R42 `(_ZN7cutlass13device_kernelIN5flash19enable_sm80_to_sm89INS1_16FlashAttnBwdSm80INS1_25CollectiveMainloopBwdSm80ILi2ELi2EN4cute5tupleIJNS5_1CILi128EEES8_NS7_ILi64EEEEEENS_6half_tEfNS_4arch4Sm80ELb0ELb0ELb1ELb0ELb1ELb0ELb0ELb0ELi2ELi4ELi4ELi4ELb0EEENS1_21CollectiveEpilogueBwdISA_SB_SD_Li256ELb0ELb0ELi2EEENS1_19SingleTileSchedulerILb0ELb0ELb0ELi128EEEEEEEEEvNT_6ParamsE) ;  /* 0xffff8d602a007950 */ /* 0x000fea0003c3ffff */
        .type           $_ZN7cutlass13device_kernelIN5flash19enable_sm80_to_sm89INS1_16FlashAttnBwdSm80INS1_25CollectiveMainloopBwdSm80ILi2ELi2EN4cute5tupleIJNS5_1CILi128EEES8_NS7_ILi64EEEEEENS_6half_tEfNS_4arch4Sm80ELb0ELb0ELb1ELb0ELb1ELb0ELb0ELb0ELi2ELi4ELi4ELi4ELb0EEENS1_21CollectiveEpilogueBwdISA_SB_SD_Li256ELb0ELb0ELi2EEENS1_19SingleTileSchedulerILb0ELb0ELb0ELi128EEEEEEEEEvNT_6ParamsE$_ZN4cute3eso3ESOILb1ELb0EJNS_6LayoutINS_5tupleIJNS3_IJNS3_IJNS_1CILi8EEENS4_ILi1EEEEEES6_EEENS3_IJNS3_IJS6_S6_EEENS4_ILi2EEEEEEEEENS3_IJNS3_IJNS3_IJS6_NS4_ILi0EEEEEESD_EEENS3_IJNS3_IJSD_SD_EEENS4_ILi64EEEEEEEEEEENS_10ViewEngineIPN7cutlass6half_tEEEEEC2ERKSK_RKSP_,@function
        .size           $_ZN7cutlass13device_kernelIN5flash19enable_sm80_to_sm89INS1_16FlashAttnBwdSm80INS1_25CollectiveMainloopBwdSm80ILi2ELi2EN4cute5tupleIJNS5_1CILi128EEES8_NS7_ILi64EEEEEENS_6half_tEfNS_4arch4Sm80ELb0ELb0ELb1ELb0ELb1ELb0ELb0ELb0ELi2ELi4ELi4ELi4ELb0EEENS1_21CollectiveEpilogueBwdISA_SB_SD_Li256ELb0ELb0ELi2EEENS1_19SingleTileSchedulerILb0ELb0ELb0ELi128EEEEEEEEEvNT_6ParamsE$_ZN4cute3eso3ESOILb1ELb0EJNS_6LayoutINS_5tupleIJNS3_IJNS3_IJNS_1CILi8EEENS4_ILi1EEEEEES6_EEENS3_IJNS3_IJS6_S6_EEENS4_ILi2EEEEEEEEENS3_IJNS3_IJNS3_IJS6_NS4_ILi0EEEEEESD_EEENS3_IJNS3_IJSD_SD_EEENS4_ILi64EEEEEEEEEEENS_10ViewEngineIPN7cutlass6half_tEEEEEC2ERKSK_RKSP_,($_ZN7cutlass13device_kernelIN5flash19enable_sm80_to_sm89INS1_16FlashAttnBwdSm80INS1_25CollectiveMainloopBwdSm80ILi2ELi2EN4cute5tupleIJNS5_1CILi128EEES8_NS7_ILi64EEEEEENS_6half_tEfNS_4arch4Sm80ELb0ELb0ELb1ELb0ELb1ELb0ELb0ELb0ELi2ELi4ELi4ELi4ELb0EEENS1_21CollectiveEpilogueBwdISA_SB_SD_Li256ELb0ELb0ELi2EEENS1_19SingleTileSchedulerILb0ELb0ELb0ELi128EEEEEEEEEvNT_6ParamsE$_ZN4cute3eso3ESOILb1ELb0EJNS_6LayoutINS_5tupleIJNS3_IJNS3_IJNS_1CILi8EEENS4_ILi1EEEEEES6_EEENS3_IJNS3_IJS6_S6_EEENS4_ILi2EEEEEEEEENS3_IJNS3_IJNS3_IJS6_NS4_ILi0EEEEEESD_EEENS3_IJNS3_IJSD_SD_EEENS4_ILi8192EEEEEEEEEEENS_10ViewEngineINS_8smem_ptrIPN7cutlass6half_tEEEEEEEC2ERKSK_RKSR_ - $_ZN7cutlass13device_kernelIN5flash19enable_sm80_to_sm89INS1_16FlashAttnBwdSm80INS1_25CollectiveMainloopBwdSm80ILi2ELi2EN4cute5tupleIJNS5_1CILi128EEES8_NS7_ILi64EEEEEENS_6half_tEfNS_4arch4Sm80ELb0ELb0ELb1ELb0ELb1ELb0ELb0ELb0ELi2ELi4ELi4ELi4ELb0EEENS1_21CollectiveEpilogueBwdISA_SB_SD_Li256ELb0ELb0ELi2EEENS1_19SingleTileSchedulerILb0ELb0ELb0ELi128EEEEEEEEEvNT_6ParamsE$_ZN4cute3eso3ESOILb1ELb0EJNS_6LayoutINS_5tupleIJNS3_IJNS3_IJNS_1CILi8EEENS4_ILi1EEEEEES6_EEENS3_IJNS3_IJS6_S6_EEENS4_ILi2EEEEEEEEENS3_IJNS3_IJNS3_IJS6_NS4_ILi0EEEEEESD_EEENS3_IJNS3_IJSD_SD_EEENS4_ILi64EEEEEEEEEEENS_10ViewEngineIPN7cutlass6half_tEEEEEC2ERKSK_RKSP_)
$_ZN7cutlass13device_kernelIN5flash19enable_sm80_to_sm89INS1_16FlashAttnBwdSm80INS1_25CollectiveMainloopBwdSm80ILi2ELi2EN4cute5tupleIJNS5_1CILi128EEES8_NS7_ILi64EEEEEENS_6half_tEfNS_4arch4Sm80ELb0ELb0ELb1ELb0ELb1ELb0ELb0ELb0ELi2ELi4ELi4ELi4ELb0EEENS1_21CollectiveEpilogueBwdISA_SB_SD_Li256ELb0ELb0ELi2EEENS1_19SingleTileSchedulerILb0ELb0ELb0ELi128EEEEEEEEEvNT_6ParamsE$_ZN4cute3eso3ESOILb1ELb0EJNS_6LayoutINS_5tupleIJNS3_IJNS3_IJNS_1CILi8EEENS4_ILi1EEEEEES6_EEENS3_IJNS3_IJS6_S6_EEENS4_ILi2EEEEEEEEENS3_IJNS3_IJNS3_IJS6_NS4_ILi0EEEEEESD_EEENS3_IJNS3_IJSD_SD_EEENS4_ILi64EEEEEEEEEEENS_10ViewEngineIPN7cutlass6half_tEEEEEC2ERKSK_RKSP_:
[----:B------:R-:W-:Y:S02]  /*72a0*/  IADD3 R6, R62, -c[0x0][0x20], RZ ;  /* 0x800008003e067a10 */ /* 0x000fe40007ffe0ff */
[----:B------:R-:W-:-:S03]  /*72b0*/  MOV R11, 0x0 ;  /* 0x00000000000b7802 */ /* 0x000fc60000000f00 */
[----:B------:R1:W-:Y:S01]  /*72c0*/  STL.64 [R6], R2 ;  /* 0x0000000206007387 */ /* 0x0003e20000100a00 */
[----:B------:R-:W-:Y:S05]  /*72d0*/  RET.REL.NODEC R10 `(_ZN7cutlass13device_kernelIN5flash19enable_sm80_to_sm89INS1_16FlashAttnBwdSm80INS1_25CollectiveMainloopBwdSm80ILi2ELi2EN4cute5tupleIJNS5_1CILi128EEES8_NS7_ILi64EEEEEENS_6half_tEfNS_4arch4Sm80ELb0ELb0ELb1ELb0ELb1ELb0ELb0ELb0ELi2ELi4ELi4ELi4ELb0EEENS1_21CollectiveEpilogueBwdISA_SB_SD_Li256ELb0ELb0ELi2EEENS1_19SingleTileSchedulerILb0ELb0ELb0ELi128EEEEEEEEEvNT_6ParamsE) ;  /* 0xffff8d200a007950 */ /* 0x000fea0003c3ffff */
        .type           $_ZN7cutlass13device_kernelIN5flash19enable_sm80_to_sm89INS1_16FlashAttnBwdSm80INS1_25CollectiveMainloopBwdSm80ILi2ELi2EN4cute5tupleIJNS5_1CILi128EEES8_NS7_ILi64EEEEEENS_6half_tEfNS_4arch4Sm80ELb0ELb0ELb1ELb0ELb1ELb0ELb0ELb0ELi2ELi4ELi4ELi4ELb0EEENS1_21CollectiveEpilogueBwdISA_SB_SD_Li256ELb0ELb0ELi2EEENS1_19SingleTileSchedulerILb0ELb0ELb0ELi128EEEEEEEEEvNT_6ParamsE$_ZN4cute3eso3ESOILb1ELb0EJNS_6LayoutINS_5tupleIJNS3_IJNS3_IJNS_1CILi8EEENS4_ILi1EEEEEES6_EEENS3_IJNS3_IJS6_S6_EEENS4_ILi2EEEEEEEEENS3_IJNS3_IJNS3_IJS6_NS4_ILi0EEEEEESD_EEENS3_IJNS3_IJSD_SD_EEENS4_ILi8192EEEEEEEEEEENS_10ViewEngineINS_8smem_ptrIPN7cutlass6half_tEEEEEEEC2ERKSK_RKSR_,@function
        .size           $_ZN7cutlass13device_kernelIN5flash19enable_sm80_to_sm89INS1_16FlashAttnBwdSm80INS1_25CollectiveMainloopBwdSm80ILi2ELi2EN4cute5tupleIJNS5_1CILi128EEES8_NS7_ILi64EEEEEENS_6half_tEfNS_4arch4Sm80ELb0ELb0ELb1ELb0ELb1ELb0ELb0ELb0ELi2ELi4ELi4ELi4ELb0EEENS1_21CollectiveEpilogueBwdISA_SB_SD_Li256ELb0ELb0ELi2EEENS1_19SingleTileSchedulerILb0ELb0ELb0ELi128EEEEEEEEEvNT_6ParamsE$_ZN4cute3eso3ESOILb1ELb0EJNS_6LayoutINS_5tupleIJNS3_IJNS3_IJNS_1CILi8EEENS4_ILi1EEEEEES6_EEENS3_IJNS3_IJS6_S6_EEENS4_ILi2EEEEEEEEENS3_IJNS3_IJNS3_IJS6_NS4_ILi0EEEEEESD_EEENS3_IJNS3_IJSD_SD_EEENS4_ILi8192EEEEEEEEEEENS_10ViewEngineINS_8smem_ptrIPN7cutlass6half_tEEEEEEEC2ERKSK_RKSR_,($_ZN7cutlass13device_kernelIN5flash19enable_sm80_to_sm89INS1_16FlashAttnBwdSm80INS1_25CollectiveMainloopBwdSm80ILi2ELi2EN4cute5tupleIJNS5_1CILi128EEES8_NS7_ILi64EEEEEENS_6half_tEfNS_4arch4Sm80ELb0ELb0ELb1ELb0ELb1ELb0ELb0ELb0ELi2ELi4ELi4ELi4ELb0EEENS1_21CollectiveEpilogueBwdISA_SB_SD_Li256ELb0ELb0ELi2EEENS1_19SingleTileSchedulerILb0ELb0ELb0ELi128EEEEEEEEEvNT_6ParamsE$_ZN4cute3eso3ESOILb1ELb0EJNS_6LayoutINS_5tupleIJNS3_IJNS3_IJNS_1CILi8EEENS4_ILi1EEEEEES6_EEENS3_IJNS3_IJS6_S6_EEENS4_ILi2EEEEEEEEENS3_IJNS3_IJNS3_IJS6_NS4_ILi0EEEEEESD_EEENS3_IJNS3_IJSD_SD_EEES5_EEEEEEEENS_10ViewEngineIPN7cutlass6half_tEEEEEC2ERKSJ_RKSO_ - $_ZN7cutlass13device_kernelIN5flash19enable_sm80_to_sm89INS1_16FlashAttnBwdSm80INS1_25CollectiveMainloopBwdSm80ILi2ELi2EN4cute5tupleIJNS5_1CILi128EEES8_NS7_ILi64EEEEEENS_6half_tEfNS_4arch4Sm80ELb0ELb0ELb1ELb0ELb1ELb0ELb0ELb0ELi2ELi4ELi4ELi4ELb0EEENS1_21CollectiveEpilogueBwdISA_SB_SD_Li256ELb0ELb0ELi2EEENS1_19SingleTileSchedulerILb0ELb0ELb0ELi128EEEEEEEEEvNT_6ParamsE$_ZN4cute3eso3ESOILb1ELb0EJNS_6LayoutINS_5tupleIJNS3_IJNS3_IJNS_1CILi8EEENS4_ILi1EEEEEES6_EEENS3_IJNS3_IJS6_S6_EEENS4_ILi2EEEEEEEEENS3_IJNS3_IJNS3_IJS6_NS4_ILi0EEEEEESD_EEENS3_IJNS3_IJSD_SD_EEENS4_ILi8192EEEEEEEEEEENS_10ViewEngineINS_8smem_ptrIPN7cutlass6half_tEEEEEEEC2ERKSK_RKSR_)
$_ZN7cutlass13device_kernelIN5flash19enable_sm80_to_sm89INS1_16FlashAttnBwdSm80INS1_25CollectiveMainloopBwdSm80ILi2ELi2EN4cute5tupleIJNS5_1CILi128EEES8_NS7_ILi64EEEEEENS_6half_tEfNS_4arch4Sm80ELb0ELb0ELb1ELb0ELb1ELb0ELb0ELb0ELi2ELi4ELi4ELi4ELb0EEENS1_21CollectiveEpilogueBwdISA_SB_SD_Li256ELb0ELb0ELi2EEENS1_19SingleTileSchedulerILb0ELb0ELb0ELi128EEEEEEEEEvNT_6ParamsE$_ZN4cute3eso3ESOILb1ELb0EJNS_6LayoutINS_5tupleIJNS3_IJNS3_IJNS_1CILi8EEENS4_ILi1EEEEEES6_EEENS3_IJNS3_IJS6_S6_EEENS4_ILi2EEEEEEEEENS3_IJNS3_IJNS3_IJS6_NS4_ILi0EEEEEESD_EEENS3_IJNS3_IJSD_SD_EEENS4_ILi8192EEEEEEEEEEENS_10ViewEngineINS_8smem_ptrIPN7cutlass6half_tEEEEEEEC2ERKSK_RKSR_:
[----:B------:R-:W-:Y:S02]  /*72e0*/  IADD3 R2, R62, -c[0x0][0x20], RZ ;  /* 0x800008003e027a10 */ /* 0x000fe40007ffe0ff */
[----:B------:R-:W-:-:S03]  /*72f0*/  MOV R11, 0x0 ;  /* 0x00000000000b7802 */ /* 0x000fc60000000f00 */
[----:B------:R1:W-:Y:S01]  /*7300*/  STL.64 [R2], R4 ;  /* 0x0000000402007387 */ /* 0x0003e20000100a00 */
[----:B------:R-:W-:Y:S05]  /*7310*/  RET.REL.NODEC R10 `(_ZN7cutlass13device_kernelIN5flash19enable_sm80_to_sm89INS1_16FlashAttnBwdSm80INS1_25CollectiveMainloopBwdSm80ILi2ELi2EN4cute5tupleIJNS5_1CILi128EEES8_NS7_ILi64EEEEEENS_6half_tEfNS_4arch4Sm80ELb0ELb0ELb1ELb0ELb1ELb0ELb0ELb0ELi2ELi4ELi4ELi4ELb0EEENS1_21CollectiveEpilogueBwdISA_SB_SD_Li256ELb0ELb0ELi2EEENS1_19SingleTileSchedulerILb0ELb0ELb0ELi128EEEEEEEEEvNT_6ParamsE) ;  /* 0xffff8ce00a007950 */ /* 0x000fea0003c3ffff */
        .type           $_ZN7cutlass13device_kernelIN5flash19enable_sm80_to_sm89INS1_16FlashAttnBwdSm80INS1_25CollectiveMainloopBwdSm80ILi2ELi2EN4cute5tupleIJNS5_1CILi128EEES8_NS7_ILi64EEEEEENS_6half_tEfNS_4arch4Sm80ELb0ELb0ELb1ELb0ELb1ELb0ELb0ELb0ELi2ELi4ELi4ELi4ELb0EEENS1_21CollectiveEpilogueBwdISA_SB_SD_Li256ELb0ELb0ELi2EEENS1_19SingleTileSchedulerILb0ELb0ELb0ELi128EEEEEEEEEvNT_6ParamsE$_ZN4cute3eso3ESOILb1ELb0EJNS_6LayoutINS_5tupleIJNS3_IJNS3_IJNS_1CILi8EEENS4_ILi1EEEEEES6_EEENS3_IJNS3_IJS6_S6_EEENS4_ILi2EEEEEEEEENS3_IJNS3_IJNS3_IJS6_NS4_ILi0EEEEEESD_EEENS3_IJNS3_IJSD_SD_EEES5_EEEEEEEENS_10ViewEngineIPN7cutlass6half_tEEEEEC2ERKSJ_RKSO_,@function
        .size           $_ZN7cutlass13device_kernelIN5flash19enable_sm80_to_sm89INS1_16FlashAttnBwdSm80INS1_25CollectiveMainloopBwdSm80ILi2ELi2EN4cute5tupleIJNS5_1CILi128EEES8_NS7_ILi64EEEEEENS_6half_tEfNS_4arch4Sm80ELb0ELb0ELb1ELb0ELb1ELb0ELb0ELb0ELi2ELi4ELi4ELi4ELb0EEENS1_21CollectiveEpilogueBwdISA_SB_SD_Li256ELb0ELb0ELi2EEENS1_19SingleTileSchedulerILb0ELb0ELb0ELi128EEEEEEEEEvNT_6ParamsE$_ZN4cute3eso3ESOILb1ELb0EJNS_6LayoutINS_5tupleIJNS3_IJNS3_IJNS_1CILi8EEENS4_ILi1EEEEEES6_EEENS3_IJNS3_IJS6_S6_EEENS4_ILi2EEEEEEEEENS3_IJNS3_IJNS3_IJS6_NS4_ILi0EEEEEESD_EEENS3_IJNS3_IJSD_SD_EEES5_EEEEEEEENS_10ViewEngineIPN7cutlass6half_tEEEEEC2ERKSJ_RKSO_,($_ZN7cutlass13device_kernelIN5flash19enable_sm80_to_sm89INS1_16FlashAttnBwdSm80INS1_25CollectiveMainloopBwdSm80ILi2ELi2EN4cute5tupleIJNS5_1CILi128EEES8_NS7_ILi64EEEEEENS_6half_tEfNS_4arch4Sm80ELb0ELb0ELb1ELb0ELb1ELb0ELb0ELb0ELi2ELi4ELi4ELi4ELb0EEENS1_21CollectiveEpilogueBwdISA_SB_SD_Li256ELb0ELb0ELi2EEENS1_19SingleTileSchedulerILb0ELb0ELb0ELi128EEEEEEEEEvNT_6ParamsE$_ZN4cute3eso3ESOILb1ELb0EJNS_6LayoutINS_5tupleIJNS3_IJNS3_IJNS_1CILi8EEENS4_ILi1EEEEEES6_EEENS3_IJNS3_IJS6_S6_EEENS4_ILi4EEEEEEEEENS3_IJNS3_IJNS3_IJS6_NS4_ILi0EEEEEESD_EEENS3_IJNS3_IJSD_SD_EEENS4_ILi2048EEEEEEEEEEENS_10ViewEngineINS_8smem_ptrIPN7cutlass6half_tEEEEEEEC2ERKSK_RKSR_ - $_ZN7cutlass13device_kernelIN5flash19enable_sm80_to_sm89INS1_16FlashAttnBwdSm80INS1_25CollectiveMainloopBwdSm80ILi2ELi2EN4cute5tupleIJNS5_1CILi128EEES8_NS7_ILi64EEEEEENS_6half_tEfNS_4arch4Sm80ELb0ELb0ELb1ELb0ELb1ELb0ELb0ELb0ELi2ELi4ELi4ELi4ELb0EEENS1_21CollectiveEpilogueBwdISA_SB_SD_Li256ELb0ELb0ELi2EEENS1_19SingleTileSchedulerILb0ELb0ELb0ELi128EEEEEEEEEvNT_6ParamsE$_ZN4cute3eso3ESOILb1ELb0EJNS_6LayoutINS_5tupleIJNS3_IJNS3_IJNS_1CILi8EEENS4_ILi1EEEEEES6_EEENS3_IJNS3_IJS6_S6_EEENS4_ILi2EEEEEEEEENS3_IJNS3_IJNS3_IJS6_NS4_ILi0EEEEEESD_EEENS3_IJNS3_IJSD_SD_EEES5_EEEEEEEENS_10ViewEngineIPN7cutlass6half_tEEEEEC2ERKSJ_RKSO_)
$_ZN7cutlass13device_kernelIN5flash19enable_sm80_to_sm89INS1_16FlashAttnBwdSm80INS1_25CollectiveMainloopBwdSm80ILi2ELi2EN4cute5tupleIJNS5_1CILi128EEES8_NS7_ILi64EEEEEENS_6half_tEfNS_4arch4Sm80ELb0ELb0ELb1ELb0ELb1ELb0ELb0ELb0ELi2ELi4ELi4ELi4ELb0EEENS1_21CollectiveEpilogueBwdISA_SB_SD_Li256ELb0ELb0ELi2EEENS1_19SingleTileSchedulerILb0ELb0ELb0ELi128EEEEEEEEEvNT_6ParamsE$_ZN4cute3eso3ESOILb1ELb0EJNS_6LayoutINS_5tupleIJNS3_IJNS3_IJNS_1CILi8EEENS4_ILi1EEEEEES6_EEENS3_IJNS3_IJS6_S6_EEENS4_ILi2EEEEEEEEENS3_IJNS3_IJNS3_IJS6_NS4_ILi0EEEEEESD_EEENS3_IJNS3_IJSD_SD_EEES5_EEEEEEEENS_10ViewEngineIPN7cutlass6half_tEEEEEC2ERKSJ_RKSO_:
[----:B------:R-:W-:Y:S02]  /*7320*/  IADD3 R38, R92, -c[0x0][0x20], RZ ;  /* 0x800008005c267a10 */ /* 0x000fe40007ffe0ff */
[----:B------:R-:W-:-:S03]  /*7330*/  MOV R43, 0x0 ;  /* 0x00000000002b7802 */ /* 0x000fc60000000f00 */
[----:B------:R1:W-:Y:S01]  /*7340*/  STL.64 [R38], R2 ;  /* 0x0000000226007387 */ /* 0x0003e20000100a00 */
[----:B------:R-:W-:Y:S05]  /*7350*/  RET.REL.NODEC R42 `(_ZN7cutlass13device_kernelIN5flash19enable_sm80_to_sm89INS1_16FlashAttnBwdSm80INS1_25CollectiveMainloopBwdSm80ILi2ELi2EN4cute5tupleIJNS5_1CILi128EEES8_NS7_ILi64EEEEEENS_6half_tEfNS_4arch4Sm80ELb0ELb0ELb1ELb0ELb1ELb0ELb0ELb0ELi2ELi4ELi4ELi4ELb0EEENS1_21CollectiveEpilogueBwdISA_SB_SD_Li256ELb0ELb0ELi2EEENS1_19SingleTileSchedulerILb0ELb0ELb0ELi128EEEEEEEEEvNT_6ParamsE) ;  /* 0xffff8ca02a007950 */ /* 0x000fea0003c3ffff */
        .type           $_ZN7cutlass13device_kernelIN5flash19enable_sm80_to_sm89INS1_16FlashAttnBwdSm80INS1_25CollectiveMainloopBwdSm80ILi2ELi2EN4cute5tupleIJNS5_1CILi128EEES8_NS7_ILi64EEEEEENS_6half_tEfNS_4arch4Sm80ELb0ELb0ELb1ELb0ELb1ELb0ELb0ELb0ELi2ELi4ELi4ELi4ELb0EEENS1_21CollectiveEpilogueBwdISA_SB_SD_Li256ELb0ELb0ELi2EEENS1_19SingleTileSchedulerILb0ELb0ELb0ELi128EEEEEEEEEvNT_6ParamsE$_ZN4cute3eso3ESOILb1ELb0EJNS_6LayoutINS_5tupleIJNS3_IJNS3_IJNS_1CILi8EEENS4_ILi1EEEEEES6_EEENS3_IJNS3_IJS6_S6_EEENS4_ILi4EEEEEEEEENS3_IJNS3_IJNS3_IJS6_NS4_ILi0EEEEEESD_EEENS3_IJNS3_IJSD_SD_EEENS4_ILi2048EEEEEEEEEEENS_10ViewEngineINS_8smem_ptrIPN7cutlass6half_tEEEEEEEC2ERKSK_RKSR_,@function
        .size           $_ZN7cutlass13device_kernelIN5flash19enable_sm80_to_sm89INS1_16FlashAttnBwdSm80INS1_25CollectiveMainloopBwdSm80ILi2ELi2EN4cute5tupleIJNS5_1CILi128EEES8_NS7_ILi64EEEEEENS_6half_tEfNS_4arch4Sm80ELb0ELb0ELb1ELb0ELb1ELb0ELb0ELb0ELi2ELi4ELi4ELi4ELb0EEENS1_21CollectiveEpilogueBwdISA_SB_SD_Li256ELb0ELb0ELi2EEENS1_19SingleTileSchedulerILb0ELb0ELb0ELi128EEEEEEEEEvNT_6ParamsE$_ZN4cute3eso3ESOILb1ELb0EJNS_6LayoutINS_5tupleIJNS3_IJNS3_IJNS_1CILi8EEENS4_ILi1EEEEEES6_EEENS3_IJNS3_IJS6_S6_EEENS4_ILi4EEEEEEEEENS3_IJNS3_IJNS3_IJS6_NS4_ILi0EEEEEESD_EEENS3_IJNS3_IJSD_SD_EEENS4_ILi2048EEEEEEEEEEENS_10ViewEngineINS_8smem_ptrIPN7cutlass6half_tEEEEEEEC2ERKSK_RKSR_,($_ZN7cutlass13device_kernelIN5flash19enable_sm80_to_sm89INS1_16FlashAttnBwdSm80INS1_25CollectiveMainloopBwdSm80ILi2ELi2EN4cute5tupleIJNS5_1CILi128EEES8_NS7_ILi64EEEEEENS_6half_tEfNS_4arch4Sm80ELb0ELb0ELb1ELb0ELb1ELb0ELb0ELb0ELi2ELi4ELi4ELi4ELb0EEENS1_21CollectiveEpilogueBwdISA_SB_SD_Li256ELb0ELb0ELi2EEENS1_19SingleTileSchedulerILb0ELb0ELb0ELi128EEEEEEEEEvNT_6ParamsE$_ZN4cute3eso3ESOILb1ELb0EJNS_6LayoutINS_5tupleIJNS3_IJNS3_IJNS_1CILi8EEENS4_ILi1EEEEEES6_EEENS3_IJNS3_IJS6_S6_EEENS4_ILi4EEEEEEEEENS3_IJNS3_IJNS3_IJS6_NS4_ILi0EEEEEESD_EEENS3_IJNS3_IJSD_SD_EEES5_EEEEEEEENS_10ViewEngineIPN7cutlass6half_tEEEEEC2ERKSJ_RKSO_ - $_ZN7cutlass13device_kernelIN5flash19enable_sm80_to_sm89INS1_16FlashAttnBwdSm80INS1_25CollectiveMainloopBwdSm80ILi2ELi2EN4cute5tupleIJNS5_1CILi128EEES8_NS7_ILi64EEEEEENS_6half_tEfNS_4arch4Sm80ELb0ELb0ELb1ELb0ELb1ELb0ELb0ELb0ELi2ELi4ELi4ELi4ELb0EEENS1_21CollectiveEpilogueBwdISA_SB_SD_Li256ELb0ELb0ELi2EEENS1_19SingleTileSchedulerILb0ELb0ELb0ELi128EEEEEEEEEvNT_6ParamsE$_ZN4cute3eso3ESOILb1ELb0EJNS_6LayoutINS_5tupleIJNS3_IJNS3_IJNS_1CILi8EEENS4_ILi1EEEEEES6_EEENS3_IJNS3_IJS6_S6_EEENS4_ILi4EEEEEEEEENS3_IJNS3_IJNS3_IJS6_NS4_ILi0EEEEEESD_EEENS3_IJNS3_IJSD_SD_EEENS4_ILi2048EEEEEEEEEEENS_10ViewEngineINS_8smem_ptrIPN7cutlass6half_tEEEEEEEC2ERKSK_RKSR_)
$_ZN7cutlass13device_kernelIN5flash19enable_sm80_to_sm89INS1_16FlashAttnBwdSm80INS1_25CollectiveMainloopBwdSm80ILi2ELi2EN4cute5tupleIJNS5_1CILi128EEES8_NS7_ILi64EEEEEENS_6half_tEfNS_4arch4Sm80ELb0ELb0ELb1ELb0ELb1ELb0ELb0ELb0ELi2ELi4ELi4ELi4ELb0EEENS1_21CollectiveEpilogueBwdISA_SB_SD_Li256ELb0ELb0ELi2EEENS1_19SingleTileSchedulerILb0ELb0ELb0ELi128EEEEEEEEEvNT_6ParamsE$_ZN4cute3eso3ESOILb1ELb0EJNS_6LayoutINS_5tupleIJNS3_IJNS3_IJNS_1CILi8EEENS4_ILi1EEEEEES6_EEENS3_IJNS3_IJS6_S6_EEENS4_ILi4EEEEEEEEENS3_IJNS3_IJNS3_IJS6_NS4_ILi0EEEEEESD_EEENS3_IJNS3_IJSD_SD_EEENS4_ILi2048EEEEEEEEEEENS_10ViewEngineINS_8smem_ptrIPN7cutlass6half_tEEEEEEEC2ERKSK_RKSR_:
[----:B------:R-:W-:Y:S02]  /*7360*/  IADD3 R2, R62, -c[0x0][0x20], RZ ;  /* 0x800008003e027a10 */ /* 0x000fe40007ffe0ff */
[----:B------:R-:W-:-:S03]  /*7370*/  MOV R13, 0x0 ;  /* 0x00000000000d7802 */ /* 0x000fc60000000f00 */
[----:B------:R1:W-:Y:S01]  /*7380*/  STL.64 [R2], R6 ;  /* 0x0000000602007387 */ /* 0x0003e20000100a00 */
[----:B------:R-:W-:Y:S05]  /*7390*/  RET.REL.NODEC R12 `(_ZN7cutlass13device_kernelIN5flash19enable_sm80_to_sm89INS1_16FlashAttnBwdSm80INS1_25CollectiveMainloopBwdSm80ILi2ELi2EN4cute5tupleIJNS5_1CILi128EEES8_NS7_ILi64EEEEEENS_6half_tEfNS_4arch4Sm80ELb0ELb0ELb1ELb0ELb1ELb0ELb0ELb0ELi2ELi4ELi4ELi4ELb0EEENS1_21CollectiveEpilogueBwdISA_SB_SD_Li256ELb0ELb0ELi2EEENS1_19SingleTileSchedulerILb0ELb0ELb0ELi128EEEEEEEEEvNT_6ParamsE) ;  /* 0xffff8c600c007950 */ /* 0x000fea0003c3ffff */
        .type           $_ZN7cutlass13device_kernelIN5flash19enable_sm80_to_sm89INS1_16FlashAttnBwdSm80INS1_25CollectiveMainloopBwdSm80ILi2ELi2EN4cute5tupleIJNS5_1CILi128EEES8_NS7_ILi64EEEEEENS_6half_tEfNS_4arch4Sm80ELb0ELb0ELb1ELb0ELb1ELb0ELb0ELb0ELi2ELi4ELi4ELi4ELb0EEENS1_21CollectiveEpilogueBwdISA_SB_SD_Li256ELb0ELb0ELi2EEENS1_19SingleTileSchedulerILb0ELb0ELb0ELi128EEEEEEEEEvNT_6ParamsE$_ZN4cute3eso3ESOILb1ELb0EJNS_6LayoutINS_5tupleIJNS3_IJNS3_IJNS_1CILi8EEENS4_ILi1EEEEEES6_EEENS3_IJNS3_IJS6_S6_EEENS4_ILi4EEEEEEEEENS3_IJNS3_IJNS3_IJS6_NS4_ILi0EEEEEESD_EEENS3_IJNS3_IJSD_SD_EEES5_EEEEEEEENS_10ViewEngineIPN7cutlass6half_tEEEEEC2ERKSJ_RKSO_,@function
        .size           $_ZN7cutlass13device_kernelIN5flash19enable_sm80_to_sm89INS1_16FlashAttnBwdSm80INS1_25CollectiveMainloopBwdSm80ILi2ELi2EN4cute5tupleIJNS5_1CILi128EEES8_NS7_ILi64EEEEEENS_6half_tEfNS_4arch4Sm80ELb0ELb0ELb1ELb0ELb1ELb0ELb0ELb0ELi2ELi4ELi4ELi4ELb0EEENS1_21CollectiveEpilogueBwdISA_SB_SD_Li256ELb0ELb0ELi2EEENS1_19SingleTileSchedulerILb0ELb0ELb0ELi128EEEEEEEEEvNT_6ParamsE$_ZN4cute3eso3ESOILb1ELb0EJNS_6LayoutINS_5tupleIJNS3_IJNS3_IJNS_1CILi8EEENS4_ILi1EEEEEES6_EEENS3_IJNS3_IJS6_S6_EEENS4_ILi4EEEEEEEEENS3_IJNS3_IJNS3_IJS6_NS4_ILi0EEEEEESD_EEENS3_IJNS3_IJSD_SD_EEES5_EEEEEEEENS_10ViewEngineIPN7cutlass6half_tEEEEEC2ERKSJ_RKSO_,($_ZN7cutlass13device_kernelIN5flash19enable_sm80_to_sm89INS1_16FlashAttnBwdSm80INS1_25CollectiveMainloopBwdSm80ILi2ELi2EN4cute5tupleIJNS5_1CILi128EEES8_NS7_ILi64EEEEEENS_6half_tEfNS_4arch4Sm80ELb0ELb0ELb1ELb0ELb1ELb0ELb0ELb0ELi2ELi4ELi4ELi4ELb0EEENS1_21CollectiveEpilogueBwdISA_SB_SD_Li256ELb0ELb0ELi2EEENS1_19SingleTileSchedulerILb0ELb0ELb0ELi128EEEEEEEEEvNT_6ParamsE$_ZN4cute3eso3ESOILb1ELb0EJNS_6LayoutINS_5tupleIJNS3_IJNS_1CILi1EEENS3_IJNS4_ILi2EEES6_EEEEEES6_NS4_ILi4EEEEEENS3_IJNS3_IJNS4_ILi0EEENS3_IJS5_S9_EEEEEES6_NS4_ILi8EEEEEEEENS_10ViewEngineIPjEEEEC2ERKSG_RKSJ_ - $_ZN7cutlass13device_kernelIN5flash19enable_sm80_to_sm89INS1_16FlashAttnBwdSm80INS1_25CollectiveMainloopBwdSm80ILi2ELi2EN4cute5tupleIJNS5_1CILi128EEES8_NS7_ILi64EEEEEENS_6half_tEfNS_4arch4Sm80ELb0ELb0ELb1ELb0ELb1ELb0ELb0ELb0ELi2ELi4ELi4ELi4ELb0EEENS1_21CollectiveEpilogueBwdISA_SB_SD_Li256ELb0ELb0ELi2EEENS1_19SingleTileSchedulerILb0ELb0ELb0ELi128EEEEEEEEEvNT_6ParamsE$_ZN4cute3eso3ESOILb1ELb0EJNS_6LayoutINS_5tupleIJNS3_IJNS3_IJNS_1CILi8EEENS4_ILi1EEEEEES6_EEENS3_IJNS3_IJS6_S6_EEENS4_ILi4EEEEEEEEENS3_IJNS3_IJNS3_IJS6_NS4_ILi0EEEEEESD_EEENS3_IJNS3_IJSD_SD_EEES5_EEEEEEEENS_10ViewEngineIPN7cutlass6half_tEEEEEC2ERKSJ_RKSO_)
$_ZN7cutlass13device_kernelIN5flash19enable_sm80_to_sm89INS1_16FlashAttnBwdSm80INS1_25CollectiveMainloopBwdSm80ILi2ELi2EN4cute5tupleIJNS5_1CILi128EEES8_NS7_ILi64EEEEEENS_6half_tEfNS_4arch4Sm80ELb0ELb0ELb1ELb0ELb1ELb0ELb0ELb0ELi2ELi4ELi4ELi4ELb0EEENS1_21CollectiveEpilogueBwdISA_SB_SD_Li256ELb0ELb0ELi2EEENS1_19SingleTileSchedulerILb0ELb0ELb0ELi128EEEEEEEEEvNT_6ParamsE$_ZN4cute3eso3ESOILb1ELb0EJNS_6LayoutINS_5tupleIJNS3_IJNS3_IJNS_1CILi8EEENS4_ILi1EEEEEES6_EEENS3_IJNS3_IJS6_S6_EEENS4_ILi4EEEEEEEEENS3_IJNS3_IJNS3_IJS6_NS4_ILi0EEEEEESD_EEENS3_IJNS3_IJSD_SD_EEES5_EEEEEEEENS_10ViewEngineIPN7cutlass6half_tEEEEEC2ERKSJ_RKSO_:
[----:B------:R-:W-:Y:S02]  /*73a0*/  IADD3 R4, R62, -c[0x0][0x20], RZ ;  /* 0x800008003e047a10 */ /* 0x000fe40007ffe0ff */
[----:B------:R-:W-:-:S03]  /*73b0*/  MOV R13, 0x0 ;  /* 0x00000000000d7802 */ /* 0x000fc60000000f00 */
[----:B------:R1:W-:Y:S01]  /*73c0*/  STL.64 [R4], R2 ;  /* 0x0000000204007387 */ /* 0x0003e20000100a00 */
[----:B------:R-:W-:Y:S05]  /*73d0*/  RET.REL.NODEC R12 `(_ZN7cutlass13device_kernelIN5flash19enable_sm80_to_sm89INS1_16FlashAttnBwdSm80INS1_25CollectiveMainloopBwdSm80ILi2ELi2EN4cute5tupleIJNS5_1CILi128EEES8_NS7_ILi64EEEEEENS_6half_tEfNS_4arch4Sm80ELb0ELb0ELb1ELb0ELb1ELb0ELb0ELb0ELi2ELi4ELi4ELi4ELb0EEENS1_21CollectiveEpilogueBwdISA_SB_SD_Li256ELb0ELb0ELi2EEENS1_19SingleTileSchedulerILb0ELb0ELb0ELi128EEEEEEEEEvNT_6ParamsE) ;  /* 0xffff8c200c007950 */ /* 0x000fea0003c3ffff */
        .type           $_ZN7cutlass13device_kernelIN5flash19enable_sm80_to_sm89INS1_16FlashAttnBwdSm80INS1_25CollectiveMainloopBwdSm80ILi2ELi2EN4cute5tupleIJNS5_1CILi128EEES8_NS7_ILi64EEEEEENS_6half_tEfNS_4arch4Sm80ELb0ELb0ELb1ELb0ELb1ELb0ELb0ELb0ELi2ELi4ELi4ELi4ELb0EEENS1_21CollectiveEpilogueBwdISA_SB_SD_Li256ELb0ELb0ELi2EEENS1_19SingleTileSchedulerILb0ELb0ELb0ELi128EEEEEEEEEvNT_6ParamsE$_ZN4cute3eso3ESOILb1ELb0EJNS_6LayoutINS_5tupleIJNS3_IJNS_1CILi1EEENS3_IJNS4_ILi2EEES6_EEEEEES6_NS4_ILi4EEEEEENS3_IJNS3_IJNS4_ILi0EEENS3_IJS5_S9_EEEEEES6_NS4_ILi8EEEEEEEENS_10ViewEngineIPjEEEEC2ERKSG_RKSJ_,@function
        .size           $_ZN7cutlass13device_kernelIN5flash19enable_sm80_to_sm89INS1_16FlashAttnBwdSm80INS1_25CollectiveMainloopBwdSm80ILi2ELi2EN4cute5tupleIJNS5_1CILi128EEES8_NS7_ILi64EEEEEENS_6half_tEfNS_4arch4Sm80ELb0ELb0ELb1ELb0ELb1ELb0ELb0ELb0ELi2ELi4ELi4ELi4ELb0EEENS1_21CollectiveEpilogueBwdISA_SB_SD_Li256ELb0ELb0ELi2EEENS1_19SingleTileSchedulerILb0ELb0ELb0ELi128EEEEEEEEEvNT_6ParamsE$_ZN4cute3eso3ESOILb1ELb0EJNS_6LayoutINS_5tupleIJNS3_IJNS_1CILi1EEENS3_IJNS4_ILi2EEES6_EEEEEES6_NS4_ILi4EEEEEENS3_IJNS3_IJNS4_ILi0EEENS3_IJS5_S9_EEEEEES6_NS4_ILi8EEEEEEEENS_10ViewEngineIPjEEEEC2ERKSG_RKSJ_,($_ZN7cutlass13device_kernelIN5flash19enable_sm80_to_sm89INS1_16FlashAttnBwdSm80INS1_25CollectiveMainloopBwdSm80ILi2ELi2EN4cute5tupleIJNS5_1CILi128EEES8_NS7_ILi64EEEEEENS_6half_tEfNS_4arch4Sm80ELb0ELb0ELb1ELb0ELb1ELb0ELb0ELb0ELi2ELi4ELi4ELi4ELb0EEENS1_21CollectiveEpilogueBwdISA_SB_SD_Li256ELb0ELb0ELi2EEENS1_19SingleTileSchedulerILb0ELb0ELb0ELi128EEEEEEEEEvNT_6ParamsE$_ZN4cute3eso3ESOILb1ELb0EJNS_6LayoutINS_5tupleIJNS3_IJNS_1CILi1EEENS3_IJNS4_ILi4EEENS4_ILi2EEEEEEEEES7_S6_EEENS3_IJNS3_IJNS4_ILi0EEENS3_IJS5_NS4_ILi8EEEEEEEEES6_NS4_ILi16EEEEEEEENS_10ViewEngineIPN7cutlass6half_tEEEEEC2ERKSH_RKSM_ - $_ZN7cutlass13device_kernelIN5flash19enable_sm80_to_sm89INS1_16FlashAttnBwdSm80INS1_25CollectiveMainloopBwdSm80ILi2ELi2EN4cute5tupleIJNS5_1CILi128EEES8_NS7_ILi64EEEEEENS_6half_tEfNS_4arch4Sm80ELb0ELb0ELb1ELb0ELb1ELb0ELb0ELb0ELi2ELi4ELi4ELi4ELb0EEENS1_21CollectiveEpilogueBwdISA_SB_SD_Li256ELb0ELb0ELi2EEENS1_19SingleTileSchedulerILb0ELb0ELb0ELi128EEEEEEEEEvNT_6ParamsE$_ZN4cute3eso3ESOILb1ELb0EJNS_6LayoutINS_5tupleIJNS3_IJNS_1CILi1EEENS3_IJNS4_ILi2EEES6_EEEEEES6_NS4_ILi4EEEEEENS3_IJNS3_IJNS4_ILi0EEENS3_IJS5_S9_EEEEEES6_NS4_ILi8EEEEEEEENS_10ViewEngineIPjEEEEC2ERKSG_RKSJ_)
$_ZN7cutlass13device_kernelIN5flash19enable_sm80_to_sm89INS1_16FlashAttnBwdSm80INS1_25CollectiveMainloopBwdSm80ILi2ELi2EN4cute5tupleIJNS5_1CILi128EEES8_NS7_ILi64EEEEEENS_6half_tEfNS_4arch4Sm80ELb0ELb0ELb1ELb0ELb1ELb0ELb0ELb0ELi2ELi4ELi4ELi4ELb0EEENS1_21CollectiveEpilogueBwdISA_SB_SD_Li256ELb0ELb0ELi2EEENS1_19SingleTileSchedulerILb0ELb0ELb0ELi128EEEEEEEEEvNT_6ParamsE$_ZN4cute3eso3ESOILb1ELb0EJNS_6LayoutINS_5tupleIJNS3_IJNS_1CILi1EEENS3_IJNS4_ILi2EEES6_EEEEEES6_NS4_ILi4EEEEEENS3_IJNS3_IJNS4_ILi0EEENS3_IJS5_S9_EEEEEES6_NS4_ILi8EEEEEEEENS_10ViewEngineIPjEEEEC2ERKSG_RKSJ_:
[----:B------:R-:W-:Y:S01]  /*73e0*/  IADD3 R5, R75, -c[0x0][0x20], RZ ;  /* 0x800008004b057a10 */ /* 0x000fe20007ffe0ff */
[----:B------:R-:W-:Y:S01]  /*73f0*/  IMAD.MOV.U32 R14, RZ, RZ, R6 ;  /* 0x000000ffff0e7224 */ /* 0x000fe200078e0006 */
[----:B------:R-:W-:-:S03]  /*7400*/  MOV R15, 0x0 ;  /* 0x00000000000f7802 */ /* 0x000fc60000000f00 */
[----:B------:R1:W-:Y:S01]  /*7410*/  STL.64 [R5], R2 ;  /* 0x0000000205007387 */ /* 0x0003e20000100a00 */
[----:B------:R-:W-:Y:S05]  /*7420*/  RET.REL.NODEC R14 `(_ZN7cutlass13device_kernelIN5flash19enable_sm80_to_sm89INS1_16FlashAttnBwdSm80INS1_25CollectiveMainloopBwdSm80ILi2ELi2EN4cute5tupleIJNS5_1CILi128EEES8_NS7_ILi64EEEEEENS_6half_tEfNS_4arch4Sm80ELb0ELb0ELb1ELb0ELb1ELb0ELb0ELb0ELi2ELi4ELi4ELi4ELb0EEENS1_21CollectiveEpilogueBwdISA_SB_SD_Li256ELb0ELb0ELi2EEENS1_19SingleTileSchedulerILb0ELb0ELb0ELi128EEEEEEEEEvNT_6ParamsE) ;  /* 0xffff8bd00e007950 */ /* 0x000fea0003c3ffff */
        .type           $_ZN7cutlass13device_kernelIN5flash19enable_sm80_to_sm89INS1_16FlashAttnBwdSm80INS1_25CollectiveMainloopBwdSm80ILi2ELi2EN4cute5tupleIJNS5_1CILi128EEES8_NS7_ILi64EEEEEENS_6half_tEfNS_4arch4Sm80ELb0ELb0ELb1ELb0ELb1ELb0ELb0ELb0ELi2ELi4ELi4ELi4ELb0EEENS1_21CollectiveEpilogueBwdISA_SB_SD_Li256ELb0ELb0ELi2EEENS1_19SingleTileSchedulerILb0ELb0ELb0ELi128EEEEEEEEEvNT_6ParamsE$_ZN4cute3eso3ESOILb1ELb0EJNS_6LayoutINS_5tupleIJNS3_IJNS_1CILi1EEENS3_IJNS4_ILi4EEENS4_ILi2EEEEEEEEES7_S6_EEENS3_IJNS3_IJNS4_ILi0EEENS3_IJS5_NS4_ILi8EEEEEEEEES6_NS4_ILi16EEEEEEEENS_10ViewEngineIPN7cutlass6half_tEEEEEC2ERKSH_RKSM_,@function
        .size           $_ZN7cutlass13device_kernelIN5flash19enable_sm80_to_sm89INS1_16FlashAttnBwdSm80INS1_25CollectiveMainloopBwdSm80ILi2ELi2EN4cute5tupleIJNS5_1CILi128EEES8_NS7_ILi64EEEEEENS_6half_tEfNS_4arch4Sm80ELb0ELb0ELb1ELb0ELb1ELb0ELb0ELb0ELi2ELi4ELi4ELi4ELb0EEENS1_21CollectiveEpilogueBwdISA_SB_SD_Li256ELb0ELb0ELi2EEENS1_19SingleTileSchedulerILb0ELb0ELb0ELi128EEEEEEEEEvNT_6ParamsE$_ZN4cute3eso3ESOILb1ELb0EJNS_6LayoutINS_5tupleIJNS3_IJNS_1CILi1EEENS3_IJNS4_ILi4EEENS4_ILi2EEEEEEEEES7_S6_EEENS3_IJNS3_IJNS4_ILi0EEENS3_IJS5_NS4_ILi8EEEEEEEEES6_NS4_ILi16EEEEEEEENS_10ViewEngineIPN7cutlass6half_tEEEEEC2ERKSH_RKSM_,($_ZN7cutlass13device_kernelIN5flash19enable_sm80_to_sm89INS1_16FlashAttnBwdSm80INS1_25CollectiveMainloopBwdSm80ILi2ELi2EN4cute5tupleIJNS5_1CILi128EEES8_NS7_ILi64EEEEEENS_6half_tEfNS_4arch4Sm80ELb0ELb0ELb1ELb0ELb1ELb0ELb0ELb0ELi2ELi4ELi4ELi4ELb0EEENS1_21CollectiveEpilogueBwdISA_SB_SD_Li256ELb0ELb0ELi2EEENS1_19SingleTileSchedulerILb0ELb0ELb0ELi128EEEEEEEEEvNT_6ParamsE$_ZN4cute3eso3ESOILb1ELb0EJNS_6LayoutINS_5tupleIJNS3_IJNS_1CILi1EEENS4_ILi2EEEEEEEEENS3_IJNS3_IJS5_S5_EEEEEEEENS_10ViewEngineIPjEEEEC2ERKSB_RKSE_ - $_ZN7cutlass13device_kernelIN5flash19enable_sm80_to_sm89INS1_16FlashAttnBwdSm80INS1_25CollectiveMainloopBwdSm80ILi2ELi2EN4cute5tupleIJNS5_1CILi128EEES8_NS7_ILi64EEEEEENS_6half_tEfNS_4arch4Sm80ELb0ELb0ELb1ELb0ELb1ELb0ELb0ELb0ELi2ELi4ELi4ELi4ELb0EEENS1_21CollectiveEpilogueBwdISA_SB_SD_Li256ELb0ELb0ELi2EEENS1_19SingleTileSchedulerILb0ELb0ELb0ELi128EEEEEEEEEvNT_6ParamsE$_ZN4cute3eso3ESOILb1ELb0EJNS_6LayoutINS_5tupleIJNS3_IJNS_1CILi1EEENS3_IJNS4_ILi4EEENS4_ILi2EEEEEEEEES7_S6_EEENS3_IJNS3_IJNS4_ILi0EEENS3_IJS5_NS4_ILi8EEEEEEEEES6_NS4_ILi16EEEEEEEENS_10ViewEngineIPN7cutlass6half_tEEEEEC2ERKSH_RKSM_)
$_ZN7cutlass13device_kernelIN5flash19enable_sm80_to_sm89INS1_16FlashAttnBwdSm80INS1_25CollectiveMainloopBwdSm80ILi2ELi2EN4cute5tupleIJNS5_1CILi128EEES8_NS7_ILi64EEEEEENS_6half_tEfNS_4arch4Sm80ELb0ELb0ELb1ELb0ELb1ELb0ELb0ELb0ELi2ELi4ELi4ELi4ELb0EEENS1_21CollectiveEpilogueBwdISA_SB_SD_Li256ELb0ELb0ELi2EEENS1_19SingleTileSchedulerILb0ELb0ELb0ELi128EEEEEEEEEvNT_6ParamsE$_ZN4cute3eso3ESOILb1ELb0EJNS_6LayoutINS_5tupleIJNS3_IJNS_1CILi1EEENS3_IJNS4_ILi4EEENS4_ILi2EEEEEEEEES7_S6_EEENS3_IJNS3_IJNS4_ILi0EEENS3_IJS5_NS4_ILi8EEEEEEEEES6_NS4_ILi16EEEEEEEENS_10ViewEngineIPN7cutlass6half_tEEEEEC2ERKSH_RKSM_:
[----:B------:R-:W-:Y:S01]  /*7430*/  IADD3 R3, R75, -c[0x0][0x20], RZ ;  /* 0x800008004b037a10 */ /* 0x000fe20007ffe0ff */
[----:B------:R-:W-:Y:S01]  /*7440*/  IMAD.MOV.U32 R14, RZ, RZ, R2 ;  /* 0x000000ffff0e7224 */ /* 0x000fe200078e0002 */
[----:B------:R-:W-:Y:S01]  /*7450*/  MOV R16, R6 ;  /* 0x0000000600107202 */ /* 0x000fe20000000f00 */
[----:B------:R-:W-:Y:S01]  /*7460*/  IMAD.MOV.U32 R15, RZ, RZ, R5 ;  /* 0x000000ffff0f7224 */ /* 0x000fe200078e0005 */
[----:B------:R-:W-:-:S04]  /*7470*/  MOV R17, 0x0 ;  /* 0x0000000000117802 */ /* 0x000fc80000000f00 */
[----:B------:R1:W-:Y:S01]  /*7480*/  STL.64 [R3], R14 ;  /* 0x0000000e03007387 */ /* 0x0003e20000100a00 */
[----:B------:R-:W-:Y:S05]  /*7490*/  RET.REL.NODEC R16 `(_ZN7cutlass13device_kernelIN5flash19enable_sm80_to_sm89INS1_16FlashAttnBwdSm80INS1_25CollectiveMainloopBwdSm80ILi2ELi2EN4cute5tupleIJNS5_1CILi128EEES8_NS7_ILi64EEEEEENS_6half_tEfNS_4arch4Sm80ELb0ELb0ELb1ELb0ELb1ELb0ELb0ELb0ELi2ELi4ELi4ELi4ELb0EEENS1_21CollectiveEpilogueBwdISA_SB_SD_Li256ELb0ELb0ELi2EEENS1_19SingleTileSchedulerILb0ELb0ELb0ELi128EEEEEEEEEvNT_6ParamsE) ;  /* 0xffff8b6010007950 */ /* 0x000fea0003c3ffff */
        .type           $_ZN7cutlass13device_kernelIN5flash19enable_sm80_to_sm89INS1_16FlashAttnBwdSm80INS1_25CollectiveMainloopBwdSm80ILi2ELi2EN4cute5tupleIJNS5_1CILi128EEES8_NS7_ILi64EEEEEENS_6half_tEfNS_4arch4Sm80ELb0ELb0ELb1ELb0ELb1ELb0ELb0ELb0ELi2ELi4ELi4ELi4ELb0EEENS1_21CollectiveEpilogueBwdISA_SB_SD_Li256ELb0ELb0ELi2EEENS1_19SingleTileSchedulerILb0ELb0ELb0ELi128EEEEEEEEEvNT_6ParamsE$_ZN4cute3eso3ESOILb1ELb0EJNS_6LayoutINS_5tupleIJNS3_IJNS_1CILi1EEENS4_ILi2EEEEEEEEENS3_IJNS3_IJS5_S5_EEEEEEEENS_10ViewEngineIPjEEEEC2ERKSB_RKSE_,@function
        .size           $_ZN7cutlass13device_kernelIN5flash19enable_sm80_to_sm89INS1_16FlashAttnBwdSm80INS1_25CollectiveMainloopBwdSm80ILi2ELi2EN4cute5tupleIJNS5_1CILi128EEES8_NS7_ILi64EEEEEENS_6half_tEfNS_4arch4Sm80ELb0ELb0ELb1ELb0ELb1ELb0ELb0ELb0ELi2ELi4ELi4ELi4ELb0EEENS1_21CollectiveEpilogueBwdISA_SB_SD_Li256ELb0ELb0ELi2EEENS1_19SingleTileSchedulerILb0ELb0ELb0ELi128EEEEEEEEEvNT_6ParamsE$_ZN4cute3eso3ESOILb1ELb0EJNS_6LayoutINS_5tupleIJNS3_IJNS_1CILi1EEENS4_ILi2EEEEEEEEENS3_IJNS3_IJS5_S5_EEEEEEEENS_10ViewEngineIPjEEEEC2ERKSB_RKSE_,($_ZN7cutlass13device_kernelIN5flash19enable_sm80_to_sm89INS1_16FlashAttnBwdSm80INS1_25CollectiveMainloopBwdSm80ILi2ELi2EN4cute5tupleIJNS5_1CILi128EEES8_NS7_ILi64EEEEEENS_6half_tEfNS_4arch4Sm80ELb0ELb0ELb1ELb0ELb1ELb0ELb0ELb0ELi2ELi4ELi4ELi4ELb0EEENS1_21CollectiveEpilogueBwdISA_SB_SD_Li256ELb0ELb0ELi2EEENS1_19SingleTileSchedulerILb0ELb0ELb0ELi128EEEEEEEEEvNT_6ParamsE$_ZN4cute3eso3ESOILb1ELb0EJNS_6LayoutINS_5tupleIJNS3_IJNS_1CILi1EEENS4_ILi2EEEEEES6_NS4_ILi8EEEEEENS3_IJNS3_IJS5_S5_EEES6_NS4_ILi4EEEEEEEENS_10ViewEngineIPKN7cutlass5ArrayIfLi2ELb1EEEEEEEC2ERKSD_RKSK_ - $_ZN7cutlass13device_kernelIN5flash19enable_sm80_to_sm89INS1_16FlashAttnBwdSm80INS1_25CollectiveMainloopBwdSm80ILi2ELi2EN4cute5tupleIJNS5_1CILi128EEES8_NS7_ILi64EEEEEENS_6half_tEfNS_4arch4Sm80ELb0ELb0ELb1ELb0ELb1ELb0ELb0ELb0ELi2ELi4ELi4ELi4ELb0EEENS1_21CollectiveEpilogueBwdISA_SB_SD_Li256ELb0ELb0ELi2EEENS1_19SingleTileSchedulerILb0ELb0ELb0ELi128EEEEEEEEEvNT_6ParamsE$_ZN4cute3eso3ESOILb1ELb0EJNS_6LayoutINS_5tupleIJNS3_IJNS_1CILi1EEENS4_ILi2EEEEEEEEENS3_IJNS3_IJS5_S5_EEEEEEEENS_10ViewEngineIPjEEEEC2ERKSB_RKSE_)
$_ZN7cutlass13device_kernelIN5flash19enable_sm80_to_sm89INS1_16FlashAttnBwdSm80INS1_25CollectiveMainloopBwdSm80ILi2ELi2EN4cute5tupleIJNS5_1CILi128EEES8_NS7_ILi64EEEEEENS_6half_tEfNS_4arch4Sm80ELb0ELb0ELb1ELb0ELb1ELb0ELb0ELb0ELi2ELi4ELi4ELi4ELb0EEENS1_21CollectiveEpilogueBwdISA_SB_SD_Li256ELb0ELb0ELi2EEENS1_19SingleTileSchedulerILb0ELb0ELb0ELi128EEEEEEEEEvNT_6ParamsE$_ZN4cute3eso3ESOILb1ELb0EJNS_6LayoutINS_5tupleIJNS3_IJNS_1CILi1EEENS4_ILi2EEEEEEEEENS3_IJNS3_IJS5_S5_EEEEEEEENS_10ViewEngineIPjEEEEC2ERKSB_RKSE_:
[----:B------:R-:W-:Y:S01]  /*74a0*/  IADD3 R2, R62, -c[0x0][0x20], RZ ;  /* 0x800008003e027a10 */ /* 0x000fe20007ffe0ff */
[----:B------:R-:W-:Y:S01]  /*74b0*/  IMAD.MOV.U32 R11, RZ, RZ, R3 ;  /* 0x000000ffff0b7224 */ /* 0x000fe200078e0003 */
[----:B------:R-:W-:-:S04]  /*74c0*/  MOV R5, 0x0 ;  /* 0x0000000000057802 */ /* 0x000fc80000000f00 */
[----:B------:R1:W-:Y:S01]  /*74d0*/  STL.64 [R2], R10 ;  /* 0x0000000a02007387 */ /* 0x0003e20000100a00 */
[----:B------:R-:W-:Y:S05]  /*74e0*/  RET.REL.NODEC R4 `(_ZN7cutlass13device_kernelIN5flash19enable_sm80_to_sm89INS1_16FlashAttnBwdSm80INS1_25CollectiveMainloopBwdSm80ILi2ELi2EN4cute5tupleIJNS5_1CILi128EEES8_NS7_ILi64EEEEEENS_6half_tEfNS_4arch4Sm80ELb0ELb0ELb1ELb0ELb1ELb0ELb0ELb0ELi2ELi4ELi4ELi4ELb0EEENS1_21CollectiveEpilogueBwdISA_SB_SD_Li256ELb0ELb0ELi2EEENS1_19SingleTileSchedulerILb0ELb0ELb0ELi128EEEEEEEEEvNT_6ParamsE) ;  /* 0xffff8b1004007950 */ /* 0x000fea0003c3ffff */
        .type           $_ZN7cutlass13device_kernelIN5flash19enable_sm80_to_sm89INS1_16FlashAttnBwdSm80INS1_25CollectiveMainloopBwdSm80ILi2ELi2EN4cute5tupleIJNS5_1CILi128EEES8_NS7_ILi64EEEEEENS_6half_tEfNS_4arch4Sm80ELb0ELb0ELb1ELb0ELb1ELb0ELb0ELb0ELi2ELi4ELi4ELi4ELb0EEENS1_21CollectiveEpilogueBwdISA_SB_SD_Li256ELb0ELb0ELi2EEENS1_19SingleTileSchedulerILb0ELb0ELb0ELi128EEEEEEEEEvNT_6ParamsE$_ZN4cute3eso3ESOILb1ELb0EJNS_6LayoutINS_5tupleIJNS3_IJNS_1CILi1EEENS4_ILi2EEEEEES6_NS4_ILi8EEEEEENS3_IJNS3_IJS5_S5_EEES6_NS4_ILi4EEEEEEEENS_10ViewEngineIPKN7cutlass5ArrayIfLi2ELb1EEEEEEEC2ERKSD_RKSK_,@function
        .size           $_ZN7cutlass13device_kernelIN5flash19enable_sm80_to_sm89INS1_16FlashAttnBwdSm80INS1_25CollectiveMainloopBwdSm80ILi2ELi2EN4cute5tupleIJNS5_1CILi128EEES8_NS7_ILi64EEEEEENS_6half_tEfNS_4arch4Sm80ELb0ELb0ELb1ELb0ELb1ELb0ELb0ELb0ELi2ELi4ELi4ELi4ELb0EEENS1_21CollectiveEpilogueBwdISA_SB_SD_Li256ELb0ELb0ELi2EEENS1_19SingleTileSchedulerILb0ELb0ELb0ELi128EEEEEEEEEvNT_6ParamsE$_ZN4cute3eso3ESOILb1ELb0EJNS_6LayoutINS_5tupleIJNS3_IJNS_1CILi1EEENS4_ILi2EEEEEES6_NS4_ILi8EEEEEENS3_IJNS3_IJS5_S5_EEES6_NS4_ILi4EEEEEEEENS_10ViewEngineIPKN7cutlass5ArrayIfLi2ELb1EEEEEEEC2ERKSD_RKSK_,($_ZN7cutlass13device_kernelIN5flash19enable_sm80_to_sm89INS1_16FlashAttnBwdSm80INS1_25CollectiveMainloopBwdSm80ILi2ELi2EN4cute5tupleIJNS5_1CILi128EEES8_NS7_ILi64EEEEEENS_6half_tEfNS_4arch4Sm80ELb0ELb0ELb1ELb0ELb1ELb0ELb0ELb0ELi2ELi4ELi4ELi4ELb0EEENS1_21CollectiveEpilogueBwdISA_SB_SD_Li256ELb0ELb0ELi2EEENS1_19SingleTileSchedulerILb0ELb0ELb0ELi128EEEEEEEEEvNT_6ParamsE$_ZN4cute3eso3ESOILb1ELb0EJNS_6LayoutINS_5tupleIJNS3_IJNS_1CILi1EEENS4_ILi2EEEEEES6_NS4_ILi8EEEEEENS3_IJNS3_IJS5_S5_EEES6_NS4_ILi4EEEEEEEENS_10ViewEngineIPN7cutlass5ArrayINSF_6half_tELi2ELb0EEEEEEEC2ERKSD_RKSK_ - $_ZN7cutlass13device_kernelIN5flash19enable_sm80_to_sm89INS1_16FlashAttnBwdSm80INS1_25CollectiveMainloopBwdSm80ILi2ELi2EN4cute5tupleIJNS5_1CILi128EEES8_NS7_ILi64EEEEEENS_6half_tEfNS_4arch4Sm80ELb0ELb0ELb1ELb0ELb1ELb0ELb0ELb0ELi2ELi4ELi4ELi4ELb0EEENS1_21CollectiveEpilogueBwdISA_SB_SD_Li256ELb0ELb0ELi2EEENS1_19SingleTileSchedulerILb0ELb0ELb0ELi128EEEEEEEEEvNT_6ParamsE$_ZN4cute3eso3ESOILb1ELb0EJNS_6LayoutINS_5tupleIJNS3_IJNS_1CILi1EEENS4_ILi2EEEEEES6_NS4_ILi8EEEEEENS3_IJNS3_IJS5_S5_EEES6_NS4_ILi4EEEEEEEENS_10ViewEngineIPKN7cutlass5ArrayIfLi2ELb1EEEEEEEC2ERKSD_RKSK_)
$_ZN7cutlass13device_kernelIN5flash19enable_sm80_to_sm89INS1_16FlashAttnBwdSm80INS1_25CollectiveMainloopBwdSm80ILi2ELi2EN4cute5tupleIJNS5_1CILi128EEES8_NS7_ILi64EEEEEENS_6half_tEfNS_4arch4Sm80ELb0ELb0ELb1ELb0ELb1ELb0ELb0ELb0ELi2ELi4ELi4ELi4ELb0EEENS1_21CollectiveEpilogueBwdISA_SB_SD_Li256ELb0ELb0ELi2EEENS1_19SingleTileSchedulerILb0ELb0ELb0ELi128EEEEEEEEEvNT_6ParamsE$_ZN4cute3eso3ESOILb1ELb0EJNS_6LayoutINS_5tupleIJNS3_IJNS_1CILi1EEENS4_ILi2EEEEEES6_NS4_ILi8EEEEEENS3_IJNS3_IJS5_S5_EEES6_NS4_ILi4EEEEEEEENS_10ViewEngineIPKN7cutlass5ArrayIfLi2ELb1EEEEEEEC2ERKSD_RKSK_:
[----:B------:R-:W-:Y:S01]  /*74f0*/  IADD3 R3, R75, -c[0x0][0x20], RZ ;  /* 0x800008004b037a10 */ /* 0x000fe20007ffe0ff */
[----:B------:R-:W-:Y:S01]  /*7500*/  IMAD.MOV.U32 R22, RZ, RZ, R2 ;  /* 0x000000ffff167224 */ /* 0x000fe200078e0002 */
[----:B------:R-:W-:-:S04]  /*7510*/  MOV R15, 0x0 ;  /* 0x00000000000f7802 */ /* 0x000fc80000000f00 */
[----:B------:R1:W-:Y:S01]  /*7520*/  STL.64 [R3], R22 ;  /* 0x0000001603007387 */ /* 0x0003e20000100a00 */
[----:B------:R-:W-:Y:S05]  /*7530*/  RET.REL.NODEC R14 `(_ZN7cutlass13device_kernelIN5flash19enable_sm80_to_sm89INS1_16FlashAttnBwdSm80INS1_25CollectiveMainloopBwdSm80ILi2ELi2EN4cute5tupleIJNS5_1CILi128EEES8_NS7_ILi64EEEEEENS_6half_tEfNS_4arch4Sm80ELb0ELb0ELb1ELb0ELb1ELb0ELb0ELb0ELi2ELi4ELi4ELi4ELb0EEENS1_21CollectiveEpilogueBwdISA_SB_SD_Li256ELb0ELb0ELi2EEENS1_19SingleTileSchedulerILb0ELb0ELb0ELi128EEEEEEEEEvNT_6ParamsE) ;  /* 0xffff8ac00e007950 */ /* 0x000fea0003c3ffff */
        .type           $_ZN7cutlass13device_kernelIN5flash19enable_sm80_to_sm89INS1_16FlashAttnBwdSm80INS1_25CollectiveMainloopBwdSm80ILi2ELi2EN4cute5tupleIJNS5_1CILi128EEES8_NS7_ILi64EEEEEENS_6half_tEfNS_4arch4Sm80ELb0ELb0ELb1ELb0ELb1ELb0ELb0ELb0ELi2ELi4ELi4ELi4ELb0EEENS1_21CollectiveEpilogueBwdISA_SB_SD_Li256ELb0ELb0ELi2EEENS1_19SingleTileSchedulerILb0ELb0ELb0ELi128EEEEEEEEEvNT_6ParamsE$_ZN4cute3eso3ESOILb1ELb0EJNS_6LayoutINS_5tupleIJNS3_IJNS_1CILi1EEENS4_ILi2EEEEEES6_NS4_ILi8EEEEEENS3_IJNS3_IJS5_S5_EEES6_NS4_ILi4EEEEEEEENS_10ViewEngineIPN7cutlass5ArrayINSF_6half_tELi2ELb0EEEEEEEC2ERKSD_RKSK_,@function
        .size           $_ZN7cutlass13device_kernelIN5flash19enable_sm80_to_sm89INS1_16FlashAttnBwdSm80INS1_25CollectiveMainloopBwdSm80ILi2ELi2EN4cute5tupleIJNS5_1CILi128EEES8_NS7_ILi64EEEEEENS_6half_tEfNS_4arch4Sm80ELb0ELb0ELb1ELb0ELb1ELb0ELb0ELb0ELi2ELi4ELi4ELi4ELb0EEENS1_21CollectiveEpilogueBwdISA_SB_SD_Li256ELb0ELb0ELi2EEENS1_19SingleTileSchedulerILb0ELb0ELb0ELi128EEEEEEEEEvNT_6ParamsE$_ZN4cute3eso3ESOILb1ELb0EJNS_6LayoutINS_5tupleIJNS3_IJNS_1CILi1EEENS4_ILi2EEEEEES6_NS4_ILi8EEEEEENS3_IJNS3_IJS5_S5_EEES6_NS4_ILi4EEEEEEEENS_10ViewEngineIPN7cutlass5ArrayINSF_6half_tELi2ELb0EEEEEEEC2ERKSD_RKSK_,($_ZN7cutlass13device_kernelIN5flash19enable_sm80_to_sm89INS1_16FlashAttnBwdSm80INS1_25CollectiveMainloopBwdSm80ILi2ELi2EN4cute5tupleIJNS5_1CILi128EEES8_NS7_ILi64EEEEEENS_6half_tEfNS_4arch4Sm80ELb0ELb0ELb1ELb0ELb1ELb0ELb0ELb0ELi2ELi4ELi4ELi4ELb0EEENS1_21CollectiveEpilogueBwdISA_SB_SD_Li256ELb0ELb0ELi2EEENS1_19SingleTileSchedulerILb0ELb0ELb0ELi128EEEEEEEEEvNT_6ParamsE$_ZN4cute3eso3ESOILb1ELb0EJNS_6LayoutINS_5tupleIJNS3_IJNS_1CILi1EEENS4_ILi2EEES6_EEEEEENS3_IJNS3_IJS5_S5_S6_EEEEEEEENS_10ViewEngineIPjEEEEC2ERKSB_RKSE_ - $_ZN7cutlass13device_kernelIN5flash19enable_sm80_to_sm89INS1_16FlashAttnBwdSm80INS1_25CollectiveMainloopBwdSm80ILi2ELi2EN4cute5tupleIJNS5_1CILi128EEES8_NS7_ILi64EEEEEENS_6half_tEfNS_4arch4Sm80ELb0ELb0ELb1ELb0ELb1ELb0ELb0ELb0ELi2ELi4ELi4ELi4ELb0EEENS1_21CollectiveEpilogueBwdISA_SB_SD_Li256ELb0ELb0ELi2EEENS1_19SingleTileSchedulerILb0ELb0ELb0ELi128EEEEEEEEEvNT_6ParamsE$_ZN4cute3eso3ESOILb1ELb0EJNS_6LayoutINS_5tupleIJNS3_IJNS_1CILi1EEENS4_ILi2EEEEEES6_NS4_ILi8EEEEEENS3_IJNS3_IJS5_S5_EEES6_NS4_ILi4EEEEEEEENS_10ViewEngineIPN7cutlass5ArrayINSF_6half_tELi2ELb0EEEEEEEC2ERKSD_RKSK_)
$_ZN7cutlass13device_kernelIN5flash19enable_sm80_to_sm89INS1_16FlashAttnBwdSm80INS1_25CollectiveMainloopBwdSm80ILi2ELi2EN4cute5tupleIJNS5_1CILi128EEES8_NS7_ILi64EEEEEENS_6half_tEfNS_4arch4Sm80ELb0ELb0ELb1ELb0ELb1ELb0ELb0ELb0ELi2ELi4ELi4ELi4ELb0EEENS1_21CollectiveEpilogueBwdISA_SB_SD_Li256ELb0ELb0ELi2EEENS1_19SingleTileSchedulerILb0ELb0ELb0ELi128EEEEEEEEEvNT_6ParamsE$_ZN4cute3eso3ESOILb1ELb0EJNS_6LayoutINS_5tupleIJNS3_IJNS_1CILi1EEENS4_ILi2EEEEEES6_NS4_ILi8EEEEEENS3_IJNS3_IJS5_S5_EEES6_NS4_ILi4EEEEEEEENS_10ViewEngineIPN7cutlass5ArrayINSF_6half_tELi2ELb0EEEEEEEC2ERKSD_RKSK_:
[----:B------:R-:W-:Y:S01]  /*7540*/  IADD3 R2, R75, -c[0x0][0x20], RZ ;  /* 0x800008004b027a10 */ /* 0x000fe20007ffe0ff */
[----:B------:R-:W-:Y:S01]  /*7550*/  IMAD.MOV.U32 R17, RZ, RZ, R3 ;  /* 0x000000ffff117224 */ /* 0x000fe200078e0003 */
[----:B------:R-:W-:-:S04]  /*7560*/  MOV R15, 0x0 ;  /* 0x00000000000f7802 */ /* 0x000fc80000000f00 */
[----:B------:R1:W-:Y:S01]  /*7570*/  STL.64 [R2], R16 ;  /* 0x0000001002007387 */ /* 0x0003e20000100a00 */
[----:B------:R-:W-:Y:S05]  /*7580*/  RET.REL.NODEC R14 `(_ZN7cutlass13device_kernelIN5flash19enable_sm80_to_sm89INS1_16FlashAttnBwdSm80INS1_25CollectiveMainloopBwdSm80ILi2ELi2EN4cute5tupleIJNS5_1CILi128EEES8_NS7_ILi64EEEEEENS_6half_tEfNS_4arch4Sm80ELb0ELb0ELb1ELb0ELb1ELb0ELb0ELb0ELi2ELi4ELi4ELi4ELb0EEENS1_21CollectiveEpilogueBwdISA_SB_SD_Li256ELb0ELb0ELi2EEENS1_19SingleTileSchedulerILb0ELb0ELb0ELi128EEEEEEEEEvNT_6ParamsE) ;  /* 0xffff8a700e007950 */ /* 0x000fea0003c3ffff */
        .type           $_ZN7cutlass13device_kernelIN5flash19enable_sm80_to_sm89INS1_16FlashAttnBwdSm80INS1_25CollectiveMainloopBwdSm80ILi2ELi2EN4cute5tupleIJNS5_1CILi128EEES8_NS7_ILi64EEEEEENS_6half_tEfNS_4arch4Sm80ELb0ELb0ELb1ELb0ELb1ELb0ELb0ELb0ELi2ELi4ELi4ELi4ELb0EEENS1_21CollectiveEpilogueBwdISA_SB_SD_Li256ELb0ELb0ELi2EEENS1_19SingleTileSchedulerILb0ELb0ELb0ELi128EEEEEEEEEvNT_6ParamsE$_ZN4cute3eso3ESOILb1ELb0EJNS_6LayoutINS_5tupleIJNS3_IJNS_1CILi1EEENS4_ILi2EEES6_EEEEEENS3_IJNS3_IJS5_S5_S6_EEEEEEEENS_10ViewEngineIPjEEEEC2ERKSB_RKSE_,@function
        .size           $_ZN7cutlass13device_kernelIN5flash19enable_sm80_to_sm89INS1_16FlashAttnBwdSm80INS1_25CollectiveMainloopBwdSm80ILi2ELi2EN4cute5tupleIJNS5_1CILi128EEES8_NS7_ILi64EEEEEENS_6half_tEfNS_4arch4Sm80ELb0ELb0ELb1ELb0ELb1ELb0ELb0ELb0ELi2ELi4ELi4ELi4ELb0EEENS1_21CollectiveEpilogueBwdISA_SB_SD_Li256ELb0ELb0ELi2EEENS1_19SingleTileSchedulerILb0ELb0ELb0ELi128EEEEEEEEEvNT_6ParamsE$_ZN4cute3eso3ESOILb1ELb0EJNS_6LayoutINS_5tupleIJNS3_IJNS_1CILi1EEENS4_ILi2EEES6_EEEEEENS3_IJNS3_IJS5_S5_S6_EEEEEEEENS_10ViewEngineIPjEEEEC2ERKSB_RKSE_,($_ZN7cutlass13device_kernelIN5flash19enable_sm80_to_sm89INS1_16FlashAttnBwdSm80INS1_25CollectiveMainloopBwdSm80ILi2ELi2EN4cute5tupleIJNS5_1CILi128EEES8_NS7_ILi64EEEEEENS_6half_tEfNS_4arch4Sm80ELb0ELb0ELb1ELb0ELb1ELb0ELb0ELb0ELi2ELi4ELi4ELi4ELb0EEENS1_21CollectiveEpilogueBwdISA_SB_SD_Li256ELb0ELb0ELi2EEENS1_19SingleTileSchedulerILb0ELb0ELb0ELi128EEEEEEEEEvNT_6ParamsE$_ZN4cute3eso3ESOILb1ELb0EJNS_6LayoutINS_5tupleIJNS3_IJNS_1CILi1EEES5_EEEEEENS3_IJNS3_IJS5_NS4_ILi0EEEEEEEEEEENS_10ViewEngineINS_8smem_ptrIPN7cutlass9uint128_tEEEEEEEC2ERKSB_RKSI_ - $_ZN7cutlass13device_kernelIN5flash19enable_sm80_to_sm89INS1_16FlashAttnBwdSm80INS1_25CollectiveMainloopBwdSm80ILi2ELi2EN4cute5tupleIJNS5_1CILi128EEES8_NS7_ILi64EEEEEENS_6half_tEfNS_4arch4Sm80ELb0ELb0ELb1ELb0ELb1ELb0ELb0ELb0ELi2ELi4ELi4ELi4ELb0EEENS1_21CollectiveEpilogueBwdISA_SB_SD_Li256ELb0ELb0ELi2EEENS1_19SingleTileSchedulerILb0ELb0ELb0ELi128EEEEEEEEEvNT_6ParamsE$_ZN4cute3eso3ESOILb1ELb0EJNS_6LayoutINS_5tupleIJNS3_IJNS_1CILi1EEENS4_ILi2EEES6_EEEEEENS3_IJNS3_IJS5_S5_S6_EEEEEEEENS_10ViewEngineIPjEEEEC2ERKSB_RKSE_)
$_ZN7cutlass13device_kernelIN5flash19enable_sm80_to_sm89INS1_16FlashAttnBwdSm80INS1_25CollectiveMainloopBwdSm80ILi2ELi2EN4cute5tupleIJNS5_1CILi128EEES8_NS7_ILi64EEEEEENS_6half_tEfNS_4arch4Sm80ELb0ELb0ELb1ELb0ELb1ELb0ELb0ELb0ELi2ELi4ELi4ELi4ELb0EEENS1_21CollectiveEpilogueBwdISA_SB_SD_Li256ELb0ELb0ELi2EEENS1_19SingleTileSchedulerILb0ELb0ELb0ELi128EEEEEEEEEvNT_6ParamsE$_ZN4cute3eso3ESOILb1ELb0EJNS_6LayoutINS_5tupleIJNS3_IJNS_1CILi1EEENS4_ILi2EEES6_EEEEEENS3_IJNS3_IJS5_S5_S6_EEEEEEEENS_10ViewEngineIPjEEEEC2ERKSB_RKSE_:
[----:B------:R-:W-:Y:S02]  /*7590*/  IADD3 R2, R62, -c[0x0][0x20], RZ ;  /* 0x800008003e027a10 */ /* 0x000fe40007ffe0ff */
[----:B------:R-:W-:-:S03]  /*75a0*/  MOV R5, 0x0 ;  /* 0x0000000000057802 */ /* 0x000fc60000000f00 */
[----:B------:R1:W-:Y:S01]  /*75b0*/  STL.64 [R2], R12 ;  /* 0x0000000c02007387 */ /* 0x0003e20000100a00 */
[----:B------:R-:W-:Y:S05]  /*75c0*/  RET.REL.NODEC R4 `(_ZN7cutlass13device_kernelIN5flash19enable_sm80_to_sm89INS1_16FlashAttnBwdSm80INS1_25CollectiveMainloopBwdSm80ILi2ELi2EN4cute5tupleIJNS5_1CILi128EEES8_NS7_ILi64EEEEEENS_6half_tEfNS_4arch4Sm80ELb0ELb0ELb1ELb0ELb1ELb0ELb0ELb0ELi2ELi4ELi4ELi4ELb0EEENS1_21CollectiveEpilogueBwdISA_SB_SD_Li256ELb0ELb0ELi2EEENS1_19SingleTileSchedulerILb0ELb0ELb0ELi128EEEEEEEEEvNT_6ParamsE) ;  /* 0xffff8a3004007950 */ /* 0x000fea0003c3ffff */
        .type           $_ZN7cutlass13device_kernelIN5flash19enable_sm80_to_sm89INS1_16FlashAttnBwdSm80INS1_25CollectiveMainloopBwdSm80ILi2ELi2EN4cute5tupleIJNS5_1CILi128EEES8_NS7_ILi64EEEEEENS_6half_tEfNS_4arch4Sm80ELb0ELb0ELb1ELb0ELb1ELb0ELb0ELb0ELi2ELi4ELi4ELi4ELb0EEENS1_21CollectiveEpilogueBwdISA_SB_SD_Li256ELb0ELb0ELi2EEENS1_19SingleTileSchedulerILb0ELb0ELb0ELi128EEEEEEEEEvNT_6ParamsE$_ZN4cute3eso3ESOILb1ELb0EJNS_6LayoutINS_5tupleIJNS3_IJNS_1CILi1EEES5_EEEEEENS3_IJNS3_IJS5_NS4_ILi0EEEEEEEEEEENS_10ViewEngineINS_8smem_ptrIPN7cutlass9uint128_tEEEEEEEC2ERKSB_RKSI_,@function
        .size           $_ZN7cutlass13device_kernelIN5flash19enable_sm80_to_sm89INS1_16FlashAttnBwdSm80INS1_25CollectiveMainloopBwdSm80ILi2ELi2EN4cute5tupleIJNS5_1CILi128EEES8_NS7_ILi64EEEEEENS_6half_tEfNS_4arch4Sm80ELb0ELb0ELb1ELb0ELb1ELb0ELb0ELb0ELi2ELi4ELi4ELi4ELb0EEENS1_21CollectiveEpilogueBwdISA_SB_SD_Li256ELb0ELb0ELi2EEENS1_19SingleTileSchedulerILb0ELb0ELb0ELi128EEEEEEEEEvNT_6ParamsE$_ZN4cute3eso3ESOILb1ELb0EJNS_6LayoutINS_5tupleIJNS3_IJNS_1CILi1EEES5_EEEEEENS3_IJNS3_IJS5_NS4_ILi0EEEEEEEEEEENS_10ViewEngineINS_8smem_ptrIPN7cutlass9uint128_tEEEEEEEC2ERKSB_RKSI_,($_ZN7cutlass13device_kernelIN5flash19enable_sm80_to_sm89INS1_16FlashAttnBwdSm80INS1_25CollectiveMainloopBwdSm80ILi2ELi2EN4cute5tupleIJNS5_1CILi128EEES8_NS7_ILi64EEEEEENS_6half_tEfNS_4arch4Sm80ELb0ELb0ELb1ELb0ELb1ELb0ELb0ELb0ELi2ELi4ELi4ELi4ELb0EEENS1_21CollectiveEpilogueBwdISA_SB_SD_Li256ELb0ELb0ELi2EEENS1_19SingleTileSchedulerILb0ELb0ELb0ELi128EEEEEEEEEvNT_6ParamsE$_ZN4cute3eso3ESOILb1ELb0EJNS_6LayoutINS_5tupleIJNS3_IJNS_1CILi2EEES5_EEEEEENS3_IJNS3_IJNS4_ILi1EEES5_EEEEEEEENS_10ViewEngineIPKfEEEEC2ERKSB_RKSF_ - $_ZN7cutlass13device_kernelIN5flash19enable_sm80_to_sm89INS1_16FlashAttnBwdSm80INS1_25CollectiveMainloopBwdSm80ILi2ELi2EN4cute5tupleIJNS5_1CILi128EEES8_NS7_ILi64EEEEEENS_6half_tEfNS_4arch4Sm80ELb0ELb0ELb1ELb0ELb1ELb0ELb0ELb0ELi2ELi4ELi4ELi4ELb0EEENS1_21CollectiveEpilogueBwdISA_SB_SD_Li256ELb0ELb0ELi2EEENS1_19SingleTileSchedulerILb0ELb0ELb0ELi128EEEEEEEEEvNT_6ParamsE$_ZN4cute3eso3ESOILb1ELb0EJNS_6LayoutINS_5tupleIJNS3_IJNS_1CILi1EEES5_EEEEEENS3_IJNS3_IJS5_NS4_ILi0EEEEEEEEEEENS_10ViewEngineINS_8smem_ptrIPN7cutlass9uint128_tEEEEEEEC2ERKSB_RKSI_)
$_ZN7cutlass13device_kernelIN5flash19enable_sm80_to_sm89INS1_16FlashAttnBwdSm80INS1_25CollectiveMainloopBwdSm80ILi2ELi2EN4cute5tupleIJNS5_1CILi128EEES8_NS7_ILi64EEEEEENS_6half_tEfNS_4arch4Sm80ELb0ELb0ELb1ELb0ELb1ELb0ELb0ELb0ELi2ELi4ELi4ELi4ELb0EEENS1_21CollectiveEpilogueBwdISA_SB_SD_Li256ELb0ELb0ELi2EEENS1_19SingleTileSchedulerILb0ELb0ELb0ELi128EEEEEEEEEvNT_6ParamsE$_ZN4cute3eso3ESOILb1ELb0EJNS_6LayoutINS_5tupleIJNS3_IJNS_1CILi1EEES5_EEEEEENS3_IJNS3_IJS5_NS4_ILi0EEEEEEEEEEENS_10ViewEngineINS_8smem_ptrIPN7cutlass9uint128_tEEEEEEEC2ERKSB_RKSI_:
[----:B------:R-:W-:Y:S02]  /*75d0*/  IADD3 R38, R92, -c[0x0][0x20], RZ ;  /* 0x800008005c267a10 */ /* 0x000fe40007ffe0ff */
[----:B------:R-:W-:-:S03]  /*75e0*/  MOV R43, 0x0 ;  /* 0x00000000002b7802 */ /* 0x000fc60000000f00 */
[----:B------:R1:W-:Y:S01]  /*75f0*/  STL.64 [R38], R2 ;  /* 0x0000000226007387 */ /* 0x0003e20000100a00 */
[----:B------:R-:W-:Y:S05]  /*7600*/  RET.REL.NODEC R42 `(_ZN7cutlass13device_kernelIN5flash19enable_sm80_to_sm89INS1_16FlashAttnBwdSm80INS1_25CollectiveMainloopBwdSm80ILi2ELi2EN4cute5tupleIJNS5_1CILi128EEES8_NS7_ILi64EEEEEENS_6half_tEfNS_4arch4Sm80ELb0ELb0ELb1ELb0ELb1ELb0ELb0ELb0ELi2ELi4ELi4ELi4ELb0EEENS1_21CollectiveEpilogueBwdISA_SB_SD_Li256ELb0ELb0ELi2EEENS1_19SingleTileSchedulerILb0ELb0ELb0ELi128EEEEEEEEEvNT_6ParamsE) ;  /* 0xffff89f02a007950 */ /* 0x000fea0003c3ffff */
        .type           $_ZN7cutlass13device_kernelIN5flash19enable_sm80_to_sm89INS1_16FlashAttnBwdSm80INS1_25CollectiveMainloopBwdSm80ILi2ELi2EN4cute5tupleIJNS5_1CILi128EEES8_NS7_ILi64EEEEEENS_6half_tEfNS_4arch4Sm80ELb0ELb0ELb1ELb0ELb1ELb0ELb0ELb0ELi2ELi4ELi4ELi4ELb0EEENS1_21CollectiveEpilogueBwdISA_SB_SD_Li256ELb0ELb0ELi2EEENS1_19SingleTileSchedulerILb0ELb0ELb0ELi128EEEEEEEEEvNT_6ParamsE$_ZN4cute3eso3ESOILb1ELb0EJNS_6LayoutINS_5tupleIJNS3_IJNS_1CILi2EEES5_EEEEEENS3_IJNS3_IJNS4_ILi1EEES5_EEEEEEEENS_10ViewEngineIPKfEEEEC2ERKSB_RKSF_,@function
        .size           $_ZN7cutlass13device_kernelIN5flash19enable_sm80_to_sm89INS1_16FlashAttnBwdSm80INS1_25CollectiveMainloopBwdSm80ILi2ELi2EN4cute5tupleIJNS5_1CILi128EEES8_NS7_ILi64EEEEEENS_6half_tEfNS_4arch4Sm80ELb0ELb0ELb1ELb0ELb1ELb0ELb0ELb0ELi2ELi4ELi4ELi4ELb0EEENS1_21CollectiveEpilogueBwdISA_SB_SD_Li256ELb0ELb0ELi2EEENS1_19SingleTileSchedulerILb0ELb0ELb0ELi128EEEEEEEEEvNT_6ParamsE$_ZN4cute3eso3ESOILb1ELb0EJNS_6LayoutINS_5tupleIJNS3_IJNS_1CILi2EEES5_EEEEEENS3_IJNS3_IJNS4_ILi1EEES5_EEEEEEEENS_10ViewEngineIPKfEEEEC2ERKSB_RKSF_,($_ZN7cutlass13device_kernelIN5flash19enable_sm80_to_sm89INS1_16FlashAttnBwdSm80INS1_25CollectiveMainloopBwdSm80ILi2ELi2EN4cute5tupleIJNS5_1CILi128EEES8_NS7_ILi64EEEEEENS_6half_tEfNS_4arch4Sm80ELb0ELb0ELb1ELb0ELb1ELb0ELb0ELb0ELi2ELi4ELi4ELi4ELb0EEENS1_21CollectiveEpilogueBwdISA_SB_SD_Li256ELb0ELb0ELi2EEENS1_19SingleTileSchedulerILb0ELb0ELb0ELi128EEEEEEEEEvNT_6ParamsE$_ZN4cute3eso3ESOILb1ELb0EJNS_6LayoutINS_5tupleIJNS3_IJNS_1CILi2EEES5_EEEEEENS3_IJNS3_IJNS4_ILi1EEES5_EEEEEEEENS_10ViewEngineIPN7cutlass6half_tEEEEEC2ERKSB_RKSG_ - $_ZN7cutlass13device_kernelIN5flash19enable_sm80_to_sm89INS1_16FlashAttnBwdSm80INS1_25CollectiveMainloopBwdSm80ILi2ELi2EN4cute5tupleIJNS5_1CILi128EEES8_NS7_ILi64EEEEEENS_6half_tEfNS_4arch4Sm80ELb0ELb0ELb1ELb0ELb1ELb0ELb0ELb0ELi2ELi4ELi4ELi4ELb0EEENS1_21CollectiveEpilogueBwdISA_SB_SD_Li256ELb0ELb0ELi2EEENS1_19SingleTileSchedulerILb0ELb0ELb0ELi128EEEEEEEEEvNT_6ParamsE$_ZN4cute3eso3ESOILb1ELb0EJNS_6LayoutINS_5tupleIJNS3_IJNS_1CILi2EEES5_EEEEEENS3_IJNS3_IJNS4_ILi1EEES5_EEEEEEEENS_10ViewEngineIPKfEEEEC2ERKSB_RKSF_)
$_ZN7cutlass13device_kernelIN5flash19enable_sm80_to_sm89INS1_16FlashAttnBwdSm80INS1_25CollectiveMainloopBwdSm80ILi2ELi2EN4cute5tupleIJNS5_1CILi128EEES8_NS7_ILi64EEEEEENS_6half_tEfNS_4arch4Sm80ELb0ELb0ELb1ELb0ELb1ELb0ELb0ELb0ELi2ELi4ELi4ELi4ELb0EEENS1_21CollectiveEpilogueBwdISA_SB_SD_Li256ELb0ELb0ELi2EEENS1_19SingleTileSchedulerILb0ELb0ELb0ELi128EEEEEEEEEvNT_6ParamsE$_ZN4cute3eso3ESOILb1ELb0EJNS_6LayoutINS_5tupleIJNS3_IJNS_1CILi2EEES5_EEEEEENS3_IJNS3_IJNS4_ILi1EEES5_EEEEEEEENS_10ViewEngineIPKfEEEEC2ERKSB_RKSF_:
[----:B------:R-:W-:Y:S01]  /*7610*/  IADD3 R2, R62, -c[0x0][0x20], RZ ;  /* 0x800008003e027a10 */ /* 0x000fe20007ffe0ff */
[----:B------:R-:W-:Y:S01]  /*7620*/  IMAD.MOV.U32 R7, RZ, RZ, R3 ;  /* 0x000000ffff077224 */ /* 0x000fe200078e0003 */
[----:B------:R-:W-:-:S04]  /*7630*/  MOV R5, 0x0 ;  /* 0x0000000000057802 */ /* 0x000fc80000000f00 */
[----:B------:R1:W-:Y:S01]  /*7640*/  STL.64 [R2], R6 ;  /* 0x0000000602007387 */ /* 0x0003e20000100a00 */
[----:B------:R-:W-:Y:S05]  /*7650*/  RET.REL.NODEC R4 `(_ZN7cutlass13device_kernelIN5flash19enable_sm80_to_sm89INS1_16FlashAttnBwdSm80INS1_25CollectiveMainloopBwdSm80ILi2ELi2EN4cute5tupleIJNS5_1CILi128EEES8_NS7_ILi64EEEEEENS_6half_tEfNS_4arch4Sm80ELb0ELb0ELb1ELb0ELb1ELb0ELb0ELb0ELi2ELi4ELi4ELi4ELb0EEENS1_21CollectiveEpilogueBwdISA_SB_SD_Li256ELb0ELb0ELi2EEENS1_19SingleTileSchedulerILb0ELb0ELb0ELi128EEEEEEEEEvNT_6ParamsE) ;  /* 0xffff89a004007950 */ /* 0x000fea0003c3ffff */
        .type           $_ZN7cutlass13device_kernelIN5flash19enable_sm80_to_sm89INS1_16FlashAttnBwdSm80INS1_25CollectiveMainloopBwdSm80ILi2ELi2EN4cute5tupleIJNS5_1CILi128EEES8_NS7_ILi64EEEEEENS_6half_tEfNS_4arch4Sm80ELb0ELb0ELb1ELb0ELb1ELb0ELb0ELb0ELi2ELi4ELi4ELi4ELb0EEENS1_21CollectiveEpilogueBwdISA_SB_SD_Li256ELb0ELb0ELi2EEENS1_19SingleTileSchedulerILb0ELb0ELb0ELi128EEEEEEEEEvNT_6ParamsE$_ZN4cute3eso3ESOILb1ELb0EJNS_6LayoutINS_5tupleIJNS3_IJNS_1CILi2EEES5_EEEEEENS3_IJNS3_IJNS4_ILi1EEES5_EEEEEEEENS_10ViewEngineIPN7cutlass6half_tEEEEEC2ERKSB_RKSG_,@function
        .size           $_ZN7cutlass13device_kernelIN5flash19enable_sm80_to_sm89INS1_16FlashAttnBwdSm80INS1_25CollectiveMainloopBwdSm80ILi2ELi2EN4cute5tupleIJNS5_1CILi128EEES8_NS7_ILi64EEEEEENS_6half_tEfNS_4arch4Sm80ELb0ELb0ELb1ELb0ELb1ELb0ELb0ELb0ELi2ELi4ELi4ELi4ELb0EEENS1_21CollectiveEpilogueBwdISA_SB_SD_Li256ELb0ELb0ELi2EEENS1_19SingleTileSchedulerILb0ELb0ELb0ELi128EEEEEEEEEvNT_6ParamsE$_ZN4cute3eso3ESOILb1ELb0EJNS_6LayoutINS_5tupleIJNS3_IJNS_1CILi2EEES5_EEEEEENS3_IJNS3_IJNS4_ILi1EEES5_EEEEEEEENS_10ViewEngineIPN7cutlass6half_tEEEEEC2ERKSB_RKSG_,($_ZN7cutlass13device_kernelIN5flash19enable_sm80_to_sm89INS1_16FlashAttnBwdSm80INS1_25CollectiveMainloopBwdSm80ILi2ELi2EN4cute5tupleIJNS5_1CILi128EEES8_NS7_ILi64EEEEEENS_6half_tEfNS_4arch4Sm80ELb0ELb0ELb1ELb0ELb1ELb0ELb0ELb0ELi2ELi4ELi4ELi4ELb0EEENS1_21CollectiveEpilogueBwdISA_SB_SD_Li256ELb0ELb0ELi2EEENS1_19SingleTileSchedulerILb0ELb0ELb0ELi128EEEEEEEEEvNT_6ParamsE$_ZN4cute3eso3ESOILb1ELb0EJNS_6LayoutINS_5tupleIJNS3_IJNS_1CILi2EEES5_EEEEEENS3_IJNS3_IJNS4_ILi1EEES5_EEEEEEEENS_10ViewEngineIPfEEEEC2ERKSB_RKSE_ - $_ZN7cutlass13device_kernelIN5flash19enable_sm80_to_sm89INS1_16FlashAttnBwdSm80INS1_25CollectiveMainloopBwdSm80ILi2ELi2EN4cute5tupleIJNS5_1CILi128EEES8_NS7_ILi64EEEEEENS_6half_tEfNS_4arch4Sm80ELb0ELb0ELb1ELb0ELb1ELb0ELb0ELb0ELi2ELi4ELi4ELi4ELb0EEENS1_21CollectiveEpilogueBwdISA_SB_SD_Li256ELb0ELb0ELi2EEENS1_19SingleTileSchedulerILb0ELb0ELb0ELi128EEEEEEEEEvNT_6ParamsE$_ZN4cute3eso3ESOILb1ELb0EJNS_6LayoutINS_5tupleIJNS3_IJNS_1CILi2EEES5_EEEEEENS3_IJNS3_IJNS4_ILi1EEES5_EEEEEEEENS_10ViewEngineIPN7cutlass6half_tEEEEEC2ERKSB_RKSG_)
$_ZN7cutlass13device_kernelIN5flash19enable_sm80_to_sm89INS1_16FlashAttnBwdSm80INS1_25CollectiveMainloopBwdSm80ILi2ELi2EN4cute5tupleIJNS5_1CILi128EEES8_NS7_ILi64EEEEEENS_6half_tEfNS_4arch4Sm80ELb0ELb0ELb1ELb0ELb1ELb0ELb0ELb0ELi2ELi4ELi4ELi4ELb0EEENS1_21CollectiveEpilogueBwdISA_SB_SD_Li256ELb0ELb0ELi2EEENS1_19SingleTileSchedulerILb0ELb0ELb0ELi128EEEEEEEEEvNT_6ParamsE$_ZN4cute3eso3ESOILb1ELb0EJNS_6LayoutINS_5tupleIJNS3_IJNS_1CILi2EEES5_EEEEEENS3_IJNS3_IJNS4_ILi1EEES5_EEEEEEEENS_10ViewEngineIPN7cutlass6half_tEEEEEC2ERKSB_RKSG_:
[----:B------:R-:W-:Y:S01]  /*7660*/  IADD3 R2, R62, -c[0x0][0x20], RZ ;  /* 0x800008003e027a10 */ /* 0x000fe20007ffe0ff */
[----:B------:R-:W-:Y:S01]  /*7670*/  IMAD.MOV.U32 R7, RZ, RZ, R3 ;  /* 0x000000ffff077224 */ /* 0x000fe200078e0003 */
[----:B------:R-:W-:-:S04]  /*7680*/  MOV R5, 0x0 ;  /* 0x0000000000057802 */ /* 0x000fc80000000f00 */
[----:B------:R1:W-:Y:S01]  /*7690*/  STL.64 [R2], R6 ;  /* 0x0000000602007387 */ /* 0x0003e20000100a00 */
[----:B------:R-:W-:Y:S05]  /*76a0*/  RET.REL.NODEC R4 `(_ZN7cutlass13device_kernelIN5flash19enable_sm80_to_sm89INS1_16FlashAttnBwdSm80INS1_25CollectiveMainloopBwdSm80ILi2ELi2EN4cute5tupleIJNS5_1CILi128EEES8_NS7_ILi64EEEEEENS_6half_tEfNS_4arch4Sm80ELb0ELb0ELb1ELb0ELb1ELb0ELb0ELb0ELi2ELi4ELi4ELi4ELb0EEENS1_21CollectiveEpilogueBwdISA_SB_SD_Li256ELb0ELb0ELi2EEENS1_19SingleTileSchedulerILb0ELb0ELb0ELi128EEEEEEEEEvNT_6ParamsE) ;  /* 0xffff895004007950 */ /* 0x000fea0003c3ffff */
        .type           $_ZN7cutlass13device_kernelIN5flash19enable_sm80_to_sm89INS1_16FlashAttnBwdSm80INS1_25CollectiveMainloopBwdSm80ILi2ELi2EN4cute5tupleIJNS5_1CILi128EEES8_NS7_ILi64EEEEEENS_6half_tEfNS_4arch4Sm80ELb0ELb0ELb1ELb0ELb1ELb0ELb0ELb0ELi2ELi4ELi4ELi4ELb0EEENS1_21CollectiveEpilogueBwdISA_SB_SD_Li256ELb0ELb0ELi2EEENS1_19SingleTileSchedulerILb0ELb0ELb0ELi128EEEEEEEEEvNT_6ParamsE$_ZN4cute3eso3ESOILb1ELb0EJNS_6LayoutINS_5tupleIJNS3_IJNS_1CILi2EEES5_EEEEEENS3_IJNS3_IJNS4_ILi1EEES5_EEEEEEEENS_10ViewEngineIPfEEEEC2ERKSB_RKSE_,@function
        .size           $_ZN7cutlass13device_kernelIN5flash19enable_sm80_to_sm89INS1_16FlashAttnBwdSm80INS1_25CollectiveMainloopBwdSm80ILi2ELi2EN4cute5tupleIJNS5_1CILi128EEES8_NS7_ILi64EEEEEENS_6half_tEfNS_4arch4Sm80ELb0ELb0ELb1ELb0ELb1ELb0ELb0ELb0ELi2ELi4ELi4ELi4ELb0EEENS1_21CollectiveEpilogueBwdISA_SB_SD_Li256ELb0ELb0ELi2EEENS1_19SingleTileSchedulerILb0ELb0ELb0ELi128EEEEEEEEEvNT_6ParamsE$_ZN4cute3eso3ESOILb1ELb0EJNS_6LayoutINS_5tupleIJNS3_IJNS_1CILi2EEES5_EEEEEENS3_IJNS3_IJNS4_ILi1EEES5_EEEEEEEENS_10ViewEngineIPfEEEEC2ERKSB_RKSE_,($_ZN7cutlass13device_kernelIN5flash19enable_sm80_to_sm89INS1_16FlashAttnBwdSm80INS1_25CollectiveMainloopBwdSm80ILi2ELi2EN4cute5tupleIJNS5_1CILi128EEES8_NS7_ILi64EEEEEENS_6half_tEfNS_4arch4Sm80ELb0ELb0ELb1ELb0ELb1ELb0ELb0ELb0ELi2ELi4ELi4ELi4ELb0EEENS1_21CollectiveEpilogueBwdISA_SB_SD_Li256ELb0ELb0ELi2EEENS1_19SingleTileSchedulerILb0ELb0ELb0ELi128EEEEEEEEEvNT_6ParamsE$_ZN4cute3eso3ESOILb1ELb0EJNS_6LayoutINS_5tupleIJNS3_IJNS_1CILi2EEES5_EEEEEENS3_IJNS3_IJNS4_ILi1EEES5_EEEEEEEEiEEC2ERKSB_RKi - $_ZN7cutlass13device_kernelIN5flash19enable_sm80_to_sm89INS1_16FlashAttnBwdSm80INS1_25CollectiveMainloopBwdSm80ILi2ELi2EN4cute5tupleIJNS5_1CILi128EEES8_NS7_ILi64EEEEEENS_6half_tEfNS_4arch4Sm80ELb0ELb0ELb1ELb0ELb1ELb0ELb0ELb0ELi2ELi4ELi4ELi4ELb0EEENS1_21CollectiveEpilogueBwdISA_SB_SD_Li256ELb0ELb0ELi2EEENS1_19SingleTileSchedulerILb0ELb0ELb0ELi128EEEEEEEEEvNT_6ParamsE$_ZN4cute3eso3ESOILb1ELb0EJNS_6LayoutINS_5tupleIJNS3_IJNS_1CILi2EEES5_EEEEEENS3_IJNS3_IJNS4_ILi1EEES5_EEEEEEEENS_10ViewEngineIPfEEEEC2ERKSB_RKSE_)
$_ZN7cutlass13device_kernelIN5flash19enable_sm80_to_sm89INS1_16FlashAttnBwdSm80INS1_25CollectiveMainloopBwdSm80ILi2ELi2EN4cute5tupleIJNS5_1CILi128EEES8_NS7_ILi64EEEEEENS_6half_tEfNS_4arch4Sm80ELb0ELb0ELb1ELb0ELb1ELb0ELb0ELb0ELi2ELi4ELi4ELi4ELb0EEENS1_21CollectiveEpilogueBwdISA_SB_SD_Li256ELb0ELb0ELi2EEENS1_19SingleTileSchedulerILb0ELb0ELb0ELi128EEEEEEEEEvNT_6ParamsE$_ZN4cute3eso3ESOILb1ELb0EJNS_6LayoutINS_5tupleIJNS3_IJNS_1CILi2EEES5_EEEEEENS3_IJNS3_IJNS4_ILi1EEES5_EEEEEEEENS_10ViewEngineIPfEEEEC2ERKSB_RKSE_:
[----:B------:R-:W-:Y:S01]  /*76b0*/  IADD3 R2, R62, -c[0x0][0x20], RZ ;  /* 0x800008003e027a10 */ /* 0x000fe20007ffe0ff */
[----:B------:R-:W-:Y:S01]  /*76c0*/  IMAD.MOV.U32 R9, RZ, RZ, R3 ;  /* 0x000000ffff097224 */ /* 0x000fe200078e0003 */
[----:B------:R-:W-:-:S04]  /*76d0*/  MOV R5, 0x0 ;  /* 0x0000000000057802 */ /* 0x000fc80000000f00 */
[----:B------:R1:W-:Y:S01]  /*76e0*/  STL.64 [R2], R8 ;  /* 0x0000000802007387 */ /* 0x0003e20000100a00 */
[----:B------:R-:W-:Y:S05]  /*76f0*/  RET.REL.NODEC R4 `(_ZN7cutlass13device_kernelIN5flash19enable_sm80_to_sm89INS1_16FlashAttnBwdSm80INS1_25CollectiveMainloopBwdSm80ILi2ELi2EN4cute5tupleIJNS5_1CILi128EEES8_NS7_ILi64EEEEEENS_6half_tEfNS_4arch4Sm80ELb0ELb0ELb1ELb0ELb1ELb0ELb0ELb0ELi2ELi4ELi4ELi4ELb0EEENS1_21CollectiveEpilogueBwdISA_SB_SD_Li256ELb0ELb0ELi2EEENS1_19SingleTileSchedulerILb0ELb0ELb0ELi128EEEEEEEEEvNT_6ParamsE) ;  /* 0xffff890004007950 */ /* 0x000fea0003c3ffff */
        .type           $_ZN7cutlass13device_kernelIN5flash19enable_sm80_to_sm89INS1_16FlashAttnBwdSm80INS1_25CollectiveMainloopBwdSm80ILi2ELi2EN4cute5tupleIJNS5_1CILi128EEES8_NS7_ILi64EEEEEENS_6half_tEfNS_4arch4Sm80ELb0ELb0ELb1ELb0ELb1ELb0ELb0ELb0ELi2ELi4ELi4ELi4ELb0EEENS1_21CollectiveEpilogueBwdISA_SB_SD_Li256ELb0ELb0ELi2EEENS1_19SingleTileSchedulerILb0ELb0ELb0ELi128EEEEEEEEEvNT_6ParamsE$_ZN4cute3eso3ESOILb1ELb0EJNS_6LayoutINS_5tupleIJNS3_IJNS_1CILi2EEES5_EEEEEENS3_IJNS3_IJNS4_ILi1EEES5_EEEEEEEEiEEC2ERKSB_RKi,@function
        .size           $_ZN7cutlass13device_kernelIN5flash19enable_sm80_to_sm89INS1_16FlashAttnBwdSm80INS1_25CollectiveMainloopBwdSm80ILi2ELi2EN4cute5tupleIJNS5_1CILi128EEES8_NS7_ILi64EEEEEENS_6half_tEfNS_4arch4Sm80ELb0ELb0ELb1ELb0ELb1ELb0ELb0ELb0ELi2ELi4ELi4ELi4ELb0EEENS1_21CollectiveEpilogueBwdISA_SB_SD_Li256ELb0ELb0ELi2EEENS1_19SingleTileSchedulerILb0ELb0ELb0ELi128EEEEEEEEEvNT_6ParamsE$_ZN4cute3eso3ESOILb1ELb0EJNS_6LayoutINS_5tupleIJNS3_IJNS_1CILi2EEES5_EEEEEENS3_IJNS3_IJNS4_ILi1EEES5_EEEEEEEEiEEC2ERKSB_RKi,($_ZN7cutlass13device_kernelIN5flash19enable_sm80_to_sm89INS1_16FlashAttnBwdSm80INS1_25CollectiveMainloopBwdSm80ILi2ELi2EN4cute5tupleIJNS5_1CILi128EEES8_NS7_ILi64EEEEEENS_6half_tEfNS_4arch4Sm80ELb0ELb0ELb1ELb0ELb1ELb0ELb0ELb0ELi2ELi4ELi4ELi4ELb0EEENS1_21CollectiveEpilogueBwdISA_SB_SD_Li256ELb0ELb0ELi2EEENS1_19SingleTileSchedulerILb0ELb0ELb0ELi128EEEEEEEEEvNT_6ParamsE$_ZN4cute3eso3ESOILb1ELb0EJNS_6LayoutINS_5tupleIJNS3_IJNS_1CILi2EEES5_EEEEEENS3_IJNS3_IJNS4_ILi8EEENS4_ILi64EEEEEEEEEEENS_10ViewEngineINS_8smem_ptrIPfEEEEEEC2ERKSC_RKSH_ - $_ZN7cutlass13device_kernelIN5flash19enable_sm80_to_sm89INS1_16FlashAttnBwdSm80INS1_25CollectiveMainloopBwdSm80ILi2ELi2EN4cute5tupleIJNS5_1CILi128EEES8_NS7_ILi64EEEEEENS_6half_tEfNS_4arch4Sm80ELb0ELb0ELb1ELb0ELb1ELb0ELb0ELb0ELi2ELi4ELi4ELi4ELb0EEENS1_21CollectiveEpilogueBwdISA_SB_SD_Li256ELb0ELb0ELi2EEENS1_19SingleTileSchedulerILb0ELb0ELb0ELi128EEEEEEEEEvNT_6ParamsE$_ZN4cute3eso3ESOILb1ELb0EJNS_6LayoutINS_5tupleIJNS3_IJNS_1CILi2EEES5_EEEEEENS3_IJNS3_IJNS4_ILi1EEES5_EEEEEEEEiEEC2ERKSB_RKi)
$_ZN7cutlass13device_kernelIN5flash19enable_sm80_to_sm89INS1_16FlashAttnBwdSm80INS1_25CollectiveMainloopBwdSm80ILi2ELi2EN4cute5tupleIJNS5_1CILi128EEES8_NS7_ILi64EEEEEENS_6half_tEfNS_4arch4Sm80ELb0ELb0ELb1ELb0ELb1ELb0ELb0ELb0ELi2ELi4ELi4ELi4ELb0EEENS1_21CollectiveEpilogueBwdISA_SB_SD_Li256ELb0ELb0ELi2EEENS1_19SingleTileSchedulerILb0ELb0ELb0ELi128EEEEEEEEEvNT_6ParamsE$_ZN4cute3eso3ESOILb1ELb0EJNS_6LayoutINS_5tupleIJNS3_IJNS_1CILi2EEES5_EEEEEENS3_IJNS3_IJNS4_ILi1EEES5_EEEEEEEEiEEC2ERKSB_RKi:
[----:B------:R-:W-:Y:S02]  /*7700*/  IADD3 R2, R62, -c[0x0][0x20], RZ ;  /* 0x800008003e027a10 */ /* 0x000fe40007ffe0ff */
[----:B------:R-:W-:-:S03]  /*7710*/  MOV R5, 0x0 ;  /* 0x0000000000057802 */ /* 0x000fc60000000f00 */
[----:B------:R1:W-:Y:S01]  /*7720*/  STL [R2], R3 ;  /* 0x0000000302007387 */ /* 0x0003e20000100800 */
[----:B------:R-:W-:Y:S05]  /*7730*/  RET.REL.NODEC R4 `(_ZN7cutlass13device_kernelIN5flash19enable_sm80_to_sm89INS1_16FlashAttnBwdSm80INS1_25CollectiveMainloopBwdSm80ILi2ELi2EN4cute5tupleIJNS5_1CILi128EEES8_NS7_ILi64EEEEEENS_6half_tEfNS_4arch4Sm80ELb0ELb0ELb1ELb0ELb1ELb0ELb0ELb0ELi2ELi4ELi4ELi4ELb0EEENS1_21CollectiveEpilogueBwdISA_SB_SD_Li256ELb0ELb0ELi2EEENS1_19SingleTileSchedulerILb0ELb0ELb0ELi128EEEEEEEEEvNT_6ParamsE) ;  /* 0xffff88c004007950 */ /* 0x000fea0003c3ffff */
        .type           $_ZN7cutlass13device_kernelIN5flash19enable_sm80_to_sm89INS1_16FlashAttnBwdSm80INS1_25CollectiveMainloopBwdSm80ILi2ELi2EN4cute5tupleIJNS5_1CILi128EEES8_NS7_ILi64EEEEEENS_6half_tEfNS_4arch4Sm80ELb0ELb0ELb1ELb0ELb1ELb0ELb0ELb0ELi2ELi4ELi4ELi4ELb0EEENS1_21CollectiveEpilogueBwdISA_SB_SD_Li256ELb0ELb0ELi2EEENS1_19SingleTileSchedulerILb0ELb0ELb0ELi128EEEEEEEEEvNT_6ParamsE$_ZN4cute3eso3ESOILb1ELb0EJNS_6LayoutINS_5tupleIJNS3_IJNS_1CILi2EEES5_EEEEEENS3_IJNS3_IJNS4_ILi8EEENS4_ILi64EEEEEEEEEEENS_10ViewEngineINS_8smem_ptrIPfEEEEEEC2ERKSC_RKSH_,@function
        .size           $_ZN7cutlass13device_kernelIN5flash19enable_sm80_to_sm89INS1_16FlashAttnBwdSm80INS1_25CollectiveMainloopBwdSm80ILi2ELi2EN4cute5tupleIJNS5_1CILi128EEES8_NS7_ILi64EEEEEENS_6half_tEfNS_4arch4Sm80ELb0ELb0ELb1ELb0ELb1ELb0ELb0ELb0ELi2ELi4ELi4ELi4ELb0EEENS1_21CollectiveEpilogueBwdISA_SB_SD_Li256ELb0ELb0ELi2EEENS1_19SingleTileSchedulerILb0ELb0ELb0ELi128EEEEEEEEEvNT_6ParamsE$_ZN4cute3eso3ESOILb1ELb0EJNS_6LayoutINS_5tupleIJNS3_IJNS_1CILi2EEES5_EEEEEENS3_IJNS3_IJNS4_ILi8EEENS4_ILi64EEEEEEEEEEENS_10ViewEngineINS_8smem_ptrIPfEEEEEEC2ERKSC_RKSH_,($_ZN7cutlass13device_kernelIN5flash19enable_sm80_to_sm89INS1_16FlashAttnBwdSm80INS1_25CollectiveMainloopBwdSm80ILi2ELi2EN4cute5tupleIJNS5_1CILi128EEES8_NS7_ILi64EEEEEENS_6half_tEfNS_4arch4Sm80ELb0ELb0ELb1ELb0ELb1ELb0ELb0ELb0ELi2ELi4ELi4ELi4ELb0EEENS1_21CollectiveEpilogueBwdISA_SB_SD_Li256ELb0ELb0ELi2EEENS1_19SingleTileSchedulerILb0ELb0ELb0ELi128EEEEEEEEEvNT_6ParamsE$_ZN4cute3eso3ESOILb1ELb0EJNS_6LayoutINS_5tupleIJNS3_IJNS_1CILi2EEES5_EEEEEENS3_IJNS3_IJNS4_ILi8EEENS4_ILi64EEEEEEEEEEEiEEC2ERKSC_RKi - $_ZN7cutlass13device_kernelIN5flash19enable_sm80_to_sm89INS1_16FlashAttnBwdSm80INS1_25CollectiveMainloopBwdSm80ILi2ELi2EN4cute5tupleIJNS5_1CILi128EEES8_NS7_ILi64EEEEEENS_6half_tEfNS_4arch4Sm80ELb0ELb0ELb1ELb0ELb1ELb0ELb0ELb0ELi2ELi4ELi4ELi4ELb0EEENS1_21CollectiveEpilogueBwdISA_SB_SD_Li256ELb0ELb0ELi2EEENS1_19SingleTileSchedulerILb0ELb0ELb0ELi128EEEEEEEEEvNT_6ParamsE$_ZN4cute3eso3ESOILb1ELb0EJNS_6LayoutINS_5tupleIJNS3_IJNS_1CILi2EEES5_EEEEEENS3_IJNS3_IJNS4_ILi8EEENS4_ILi64EEEEEEEEEEENS_10ViewEngineINS_8smem_ptrIPfEEEEEEC2ERKSC_RKSH_)
$_ZN7cutlass13device_kernelIN5flash19enable_sm80_to_sm89INS1_16FlashAttnBwdSm80INS1_25CollectiveMainloopBwdSm80ILi2ELi2EN4cute5tupleIJNS5_1CILi128EEES8_NS7_ILi64EEEEEENS_6half_tEfNS_4arch4Sm80ELb0ELb0ELb1ELb0ELb1ELb0ELb0ELb0ELi2ELi4ELi4ELi4ELb0EEENS1_21CollectiveEpilogueBwdISA_SB_SD_Li256ELb0ELb0ELi2EEENS1_19SingleTileSchedulerILb0ELb0ELb0ELi128EEEEEEEEEvNT_6ParamsE$_ZN4cute3eso3ESOILb1ELb0EJNS_6LayoutINS_5tupleIJNS3_IJNS_1CILi2EEES5_EEEEEENS3_IJNS3_IJNS4_ILi8EEENS4_ILi64EEEEEEEEEEENS_10ViewEngineINS_8smem_ptrIPfEEEEEEC2ERKSC_RKSH_:
[----:B------:R-:W-:Y:S02]  /*7740*/  IADD3 R8, R62, -c[0x0][0x20], RZ ;  /* 0x800008003e087a10 */ /* 0x000fe40007ffe0ff */
[----:B------:R-:W-:-:S03]  /*7750*/  MOV R11, 0x0 ;  /* 0x00000000000b7802 */ /* 0x000fc60000000f00 */
[----:B------:R1:W-:Y:S01]  /*7760*/  STL.64 [R8], R4 ;  /* 0x0000000408007387 */ /* 0x0003e20000100a00 */
[----:B------:R-:W-:Y:S05]  /*7770*/  RET.REL.NODEC R10 `(_ZN7cutlass13device_kernelIN5flash19enable_sm80_to_sm89INS1_16FlashAttnBwdSm80INS1_25CollectiveMainloopBwdSm80ILi2ELi2EN4cute5tupleIJNS5_1CILi128EEES8_NS7_ILi64EEEEEENS_6half_tEfNS_4arch4Sm80ELb0ELb0ELb1ELb0ELb1ELb0ELb0ELb0ELi2ELi4ELi4ELi4ELb0EEENS1_21CollectiveEpilogueBwdISA_SB_SD_Li256ELb0ELb0ELi2EEENS1_19SingleTileSchedulerILb0ELb0ELb0ELi128EEEEEEEEEvNT_6ParamsE) ;  /* 0xffff88800a007950 */ /* 0x000fea0003c3ffff */
        .type           $_ZN7cutlass13device_kernelIN5flash19enable_sm80_to_sm89INS1_16FlashAttnBwdSm80INS1_25CollectiveMainloopBwdSm80ILi2ELi2EN4cute5tupleIJNS5_1CILi128EEES8_NS7_ILi64EEEEEENS_6half_tEfNS_4arch4Sm80ELb0ELb0ELb1ELb0ELb1ELb0ELb0ELb0ELi2ELi4ELi4ELi4ELb0EEENS1_21CollectiveEpilogueBwdISA_SB_SD_Li256ELb0ELb0ELi2EEENS1_19SingleTileSchedulerILb0ELb0ELb0ELi128EEEEEEEEEvNT_6ParamsE$_ZN4cute3eso3ESOILb1ELb0EJNS_6LayoutINS_5tupleIJNS3_IJNS_1CILi2EEES5_EEEEEENS3_IJNS3_IJNS4_ILi8EEENS4_ILi64EEEEEEEEEEEiEEC2ERKSC_RKi,@function
        .size           $_ZN7cutlass13device_kernelIN5flash19enable_sm80_to_sm89INS1_16FlashAttnBwdSm80INS1_25CollectiveMainloopBwdSm80ILi2ELi2EN4cute5tupleIJNS5_1CILi128EEES8_NS7_ILi64EEEEEENS_6half_tEfNS_4arch4Sm80ELb0ELb0ELb1ELb0ELb1ELb0ELb0ELb0ELi2ELi4ELi4ELi4ELb0EEENS1_21CollectiveEpilogueBwdISA_SB_SD_Li256ELb0ELb0ELi2EEENS1_19SingleTileSchedulerILb0ELb0ELb0ELi128EEEEEEEEEvNT_6ParamsE$_ZN4cute3eso3ESOILb1ELb0EJNS_6LayoutINS_5tupleIJNS3_IJNS_1CILi2EEES5_EEEEEENS3_IJNS3_IJNS4_ILi8EEENS4_ILi64EEEEEEEEEEEiEEC2ERKSC_RKi,($_ZN7cutlass13device_kernelIN5flash19enable_sm80_to_sm89INS1_16FlashAttnBwdSm80INS1_25CollectiveMainloopBwdSm80ILi2ELi2EN4cute5tupleIJNS5_1CILi128EEES8_NS7_ILi64EEEEEENS_6half_tEfNS_4arch4Sm80ELb0ELb0ELb1ELb0ELb1ELb0ELb0ELb0ELi2ELi4ELi4ELi4ELb0EEENS1_21CollectiveEpilogueBwdISA_SB_SD_Li256ELb0ELb0ELi2EEENS1_19SingleTileSchedulerILb0ELb0ELb0ELi128EEEEEEEEEvNT_6ParamsE$_ZN4cute3eso3ESOILb1ELb0EJNS_6LayoutINS_5tupleIJNS3_IJNS_1CILi2EEES5_EEENS3_IJS5_NS4_ILi8EEEEEEEEENS3_IJNS3_IJS5_NS4_ILi4EEEEEENS3_IJNS4_ILi1EEES7_EEEEEEEENS_10ViewEngineIPfEEEEC2ERKSF_RKSI_ - $_ZN7cutlass13device_kernelIN5flash19enable_sm80_to_sm89INS1_16FlashAttnBwdSm80INS1_25CollectiveMainloopBwdSm80ILi2ELi2EN4cute5tupleIJNS5_1CILi128EEES8_NS7_ILi64EEEEEENS_6half_tEfNS_4arch4Sm80ELb0ELb0ELb1ELb0ELb1ELb0ELb0ELb0ELi2ELi4ELi4ELi4ELb0EEENS1_21CollectiveEpilogueBwdISA_SB_SD_Li256ELb0ELb0ELi2EEENS1_19SingleTileSchedulerILb0ELb0ELb0ELi128EEEEEEEEEvNT_6ParamsE$_ZN4cute3eso3ESOILb1ELb0EJNS_6LayoutINS_5tupleIJNS3_IJNS_1CILi2EEES5_EEEEEENS3_IJNS3_IJNS4_ILi8EEENS4_ILi64EEEEEEEEEEEiEEC2ERKSC_RKi)
$_ZN7cutlass13device_kernelIN5flash19enable_sm80_to_sm89INS1_16FlashAttnBwdSm80INS1_25CollectiveMainloopBwdSm80ILi2ELi2EN4cute5tupleIJNS5_1CILi128EEES8_NS7_ILi64EEEEEENS_6half_tEfNS_4arch4Sm80ELb0ELb0ELb1ELb0ELb1ELb0ELb0ELb0ELi2ELi4ELi4ELi4ELb0EEENS1_21CollectiveEpilogueBwdISA_SB_SD_Li256ELb0ELb0ELi2EEENS1_19SingleTileSchedulerILb0ELb0ELb0ELi128EEEEEEEEEvNT_6ParamsE$_ZN4cute3eso3ESOILb1ELb0EJNS_6LayoutINS_5tupleIJNS3_IJNS_1CILi2EEES5_EEEEEENS3_IJNS3_IJNS4_ILi8EEENS4_ILi64EEEEEEEEEEEiEEC2ERKSC_RKi:
[----:B------:R-:W-:Y:S02]  /*7780*/  IADD3 R4, R62, -c[0x0][0x20], RZ ;  /* 0x800008003e047a10 */ /* 0x000fe40007ffe0ff */
[----:B------:R-:W-:-:S03]  /*7790*/  MOV R9, 0x0 ;  /* 0x0000000000097802 */ /* 0x000fc60000000f00 */
[----:B------:R1:W-:Y:S01]  /*77a0*/  STL [R4], R5 ;  /* 0x0000000504007387 */ /* 0x0003e20000100800 */
[----:B------:R-:W-:Y:S05]  /*77b0*/  RET.REL.NODEC R8 `(_ZN7cutlass13device_kernelIN5flash19enable_sm80_to_sm89INS1_16FlashAttnBwdSm80INS1_25CollectiveMainloopBwdSm80ILi2ELi2EN4cute5tupleIJNS5_1CILi128EEES8_NS7_ILi64EEEEEENS_6half_tEfNS_4arch4Sm80ELb0ELb0ELb1ELb0ELb1ELb0ELb0ELb0ELi2ELi4ELi4ELi4ELb0EEENS1_21CollectiveEpilogueBwdISA_SB_SD_Li256ELb0ELb0ELi2EEENS1_19SingleTileSchedulerILb0ELb0ELb0ELi128EEEEEEEEEvNT_6ParamsE) ;  /* 0xffff884008007950 */ /* 0x000fea0003c3ffff */
        .type           $_ZN7cutlass13device_kernelIN5flash19enable_sm80_to_sm89INS1_16FlashAttnBwdSm80INS1_25CollectiveMainloopBwdSm80ILi2ELi2EN4cute5tupleIJNS5_1CILi128EEES8_NS7_ILi64EEEEEENS_6half_tEfNS_4arch4Sm80ELb0ELb0ELb1ELb0ELb1ELb0ELb0ELb0ELi2ELi4ELi4ELi4ELb0EEENS1_21CollectiveEpilogueBwdISA_SB_SD_Li256ELb0ELb0ELi2EEENS1_19SingleTileSchedulerILb0ELb0ELb0ELi128EEEEEEEEEvNT_6ParamsE$_ZN4cute3eso3ESOILb1ELb0EJNS_6LayoutINS_5tupleIJNS3_IJNS_1CILi2EEES5_EEENS3_IJS5_NS4_ILi8EEEEEEEEENS3_IJNS3_IJS5_NS4_ILi4EEEEEENS3_IJNS4_ILi1EEES7_EEEEEEEENS_10ViewEngineIPfEEEEC2ERKSF_RKSI_,@function
        .size           $_ZN7cutlass13device_kernelIN5flash19enable_sm80_to_sm89INS1_16FlashAttnBwdSm80INS1_25CollectiveMainloopBwdSm80ILi2ELi2EN4cute5tupleIJNS5_1CILi128EEES8_NS7_ILi64EEEEEENS_6half_tEfNS_4arch4Sm80ELb0ELb0ELb1ELb0ELb1ELb0ELb0ELb0ELi2ELi4ELi4ELi4ELb0EEENS1_21CollectiveEpilogueBwdISA_SB_SD_Li256ELb0ELb0ELi2EEENS1_19SingleTileSchedulerILb0ELb0ELb0ELi128EEEEEEEEEvNT_6ParamsE$_ZN4cute3eso3ESOILb1ELb0EJNS_6LayoutINS_5tupleIJNS3_IJNS_1CILi2EEES5_EEENS3_IJS5_NS4_ILi8EEEEEEEEENS3_IJNS3_IJS5_NS4_ILi4EEEEEENS3_IJNS4_ILi1EEES7_EEEEEEEENS_10ViewEngineIPfEEEEC2ERKSF_RKSI_,($_ZN7cutlass13device_kernelIN5flash19enable_sm80_to_sm89INS1_16FlashAttnBwdSm80INS1_25CollectiveMainloopBwdSm80ILi2ELi2EN4cute5tupleIJNS5_1CILi128EEES8_NS7_ILi64EEEEEENS_6half_tEfNS_4arch4Sm80ELb0ELb0ELb1ELb0ELb1ELb0ELb0ELb0ELi2ELi4ELi4ELi4ELb0EEENS1_21CollectiveEpilogueBwdISA_SB_SD_Li256ELb0ELb0ELi2EEENS1_19SingleTileSchedulerILb0ELb0ELb0ELi128EEEEEEEEEvNT_6ParamsE$_ZN4cute3eso3ESOILb1ELb0EJNS_6LayoutINS_5tupleIJNS3_IJNS_1CILi2EEES5_EEENS4_ILi8EEEEEENS3_IJNS3_IJNS4_ILi1EEES5_EEENS4_ILi4EEEEEEEENS_10ViewEngineIPN7cutlass6half_tEEEEEC2ERKSD_RKSI_ - $_ZN7cutlass13device_kernelIN5flash19enable_sm80_to_sm89INS1_16FlashAttnBwdSm80INS1_25CollectiveMainloopBwdSm80ILi2ELi2EN4cute5tupleIJNS5_1CILi128EEES8_NS7_ILi64EEEEEENS_6half_tEfNS_4arch4Sm80ELb0ELb0ELb1ELb0ELb1ELb0ELb0ELb0ELi2ELi4ELi4ELi4ELb0EEENS1_21CollectiveEpilogueBwdISA_SB_SD_Li256ELb0ELb0ELi2EEENS1_19SingleTileSchedulerILb0ELb0ELb0ELi128EEEEEEEEEvNT_6ParamsE$_ZN4cute3eso3ESOILb1ELb0EJNS_6LayoutINS_5tupleIJNS3_IJNS_1CILi2EEES5_EEENS3_IJS5_NS4_ILi8EEEEEEEEENS3_IJNS3_IJS5_NS4_ILi4EEEEEENS3_IJNS4_ILi1EEES7_EEEEEEEENS_10ViewEngineIPfEEEEC2ERKSF_RKSI_)
$_ZN7cutlass13device_kernelIN5flash19enable_sm80_to_sm89INS1_16FlashAttnBwdSm80INS1_25CollectiveMainloopBwdSm80ILi2ELi2EN4cute5tupleIJNS5_1CILi128EEES8_NS7_ILi64EEEEEENS_6half_tEfNS_4arch4Sm80ELb0ELb0ELb1ELb0ELb1ELb0ELb0ELb0ELi2ELi4ELi4ELi4ELb0EEENS1_21CollectiveEpilogueBwdISA_SB_SD_Li256ELb0ELb0ELi2EEENS1_19SingleTileSchedulerILb0ELb0ELb0ELi128EEEEEEEEEvNT_6ParamsE$_ZN4cute3eso3ESOILb1ELb0EJNS_6LayoutINS_5tupleIJNS3_IJNS_1CILi2EEES5_EEENS3_IJS5_NS4_ILi8EEEEEEEEENS3_IJNS3_IJS5_NS4_ILi4EEEEEENS3_IJNS4_ILi1EEES7_EEEEEEEENS_10ViewEngineIPfEEEEC2ERKSF_RKSI_:
[----:B------:R-:W-:Y:S01]  /*77c0*/  IADD3 R3, R62, -c[0x0][0x20], RZ ;  /* 0x800008003e037a10 */ /* 0x000fe20007ffe0ff */
[----:B------:R-:W-:Y:S01]  /*77d0*/  IMAD.MOV.U32 R4, RZ, RZ, R14 ;  /* 0x000000ffff047224 */ /* 0x000fe200078e000e */
[----:B------:R-:W-:-:S04]  /*77e0*/  MOV R13, 0x0 ;  /* 0x00000000000d7802 */ /* 0x000fc80000000f00 */
[----:B------:R1:W-:Y:S01]  /*77f0*/  STL.64 [R3], R4 ;  /* 0x0000000403007387 */ /* 0x0003e20000100a00 */
[----:B------:R-:W-:Y:S05]  /*7800*/  RET.REL.NODEC R12 `(_ZN7cutlass13device_kernelIN5flash19enable_sm80_to_sm89INS1_16FlashAttnBwdSm80INS1_25CollectiveMainloopBwdSm80ILi2ELi2EN4cute5tupleIJNS5_1CILi128EEES8_NS7_ILi64EEEEEENS_6half_tEfNS_4arch4Sm80ELb0ELb0ELb1ELb0ELb1ELb0ELb0ELb0ELi2ELi4ELi4ELi4ELb0EEENS1_21CollectiveEpilogueBwdISA_SB_SD_Li256ELb0ELb0ELi2EEENS1_19SingleTileSchedulerILb0ELb0ELb0ELi128EEEEEEEEEvNT_6ParamsE) ;  /* 0xffff87f00c007950 */ /* 0x000fea0003c3ffff */
        .type           $_ZN7cutlass13device_kernelIN5flash19enable_sm80_to_sm89INS1_16FlashAttnBwdSm80INS1_25CollectiveMainloopBwdSm80ILi2ELi2EN4cute5tupleIJNS5_1CILi128EEES8_NS7_ILi64EEEEEENS_6half_tEfNS_4arch4Sm80ELb0ELb0ELb1ELb0ELb1ELb0ELb0ELb0ELi2ELi4ELi4ELi4ELb0EEENS1_21CollectiveEpilogueBwdISA_SB_SD_Li256ELb0ELb0ELi2EEENS1_19SingleTileSchedulerILb0ELb0ELb0ELi128EEEEEEEEEvNT_6ParamsE$_ZN4cute3eso3ESOILb1ELb0EJNS_6LayoutINS_5tupleIJNS3_IJNS_1CILi2EEES5_EEENS4_ILi8EEEEEENS3_IJNS3_IJNS4_ILi1EEES5_EEENS4_ILi4EEEEEEEENS_10ViewEngineIPN7cutlass6half_tEEEEEC2ERKSD_RKSI_,@function
        .size           $_ZN7cutlass13device_kernelIN5flash19enable_sm80_to_sm89INS1_16FlashAttnBwdSm80INS1_25CollectiveMainloopBwdSm80ILi2ELi2EN4cute5tupleIJNS5_1CILi128EEES8_NS7_ILi64EEEEEENS_6half_tEfNS_4arch4Sm80ELb0ELb0ELb1ELb0ELb1ELb0ELb0ELb0ELi2ELi4ELi4ELi4ELb0EEENS1_21CollectiveEpilogueBwdISA_SB_SD_Li256ELb0ELb0ELi2EEENS1_19SingleTileSchedulerILb0ELb0ELb0ELi128EEEEEEEEEvNT_6ParamsE$_ZN4cute3eso3ESOILb1ELb0EJNS_6LayoutINS_5tupleIJNS3_IJNS_1CILi2EEES5_EEENS4_ILi8EEEEEENS3_IJNS3_IJNS4_ILi1EEES5_EEENS4_ILi4EEEEEEEENS_10ViewEngineIPN7cutlass6half_tEEEEEC2ERKSD_RKSI_,($_ZN7cutlass13device_kernelIN5flash19enable_sm80_to_sm89INS1_16FlashAttnBwdSm80INS1_25CollectiveMainloopBwdSm80ILi2ELi2EN4cute5tupleIJNS5_1CILi128EEES8_NS7_ILi64EEEEEENS_6half_tEfNS_4arch4Sm80ELb0ELb0ELb1ELb0ELb1ELb0ELb0ELb0ELi2ELi4ELi4ELi4ELb0EEENS1_21CollectiveEpilogueBwdISA_SB_SD_Li256ELb0ELb0ELi2EEENS1_19SingleTileSchedulerILb0ELb0ELb0ELi128EEEEEEEEEvNT_6ParamsE$_ZN4cute3eso3ESOILb1ELb0EJNS_6LayoutINS_5tupleIJNS3_IJNS_1CILi2EEES5_EEENS4_ILi8EEEEEENS3_IJNS3_IJNS4_ILi1EEES5_EEENS4_ILi4EEEEEEEEiEEC2ERKSD_RKi - $_ZN7cutlass13device_kernelIN5flash19enable_sm80_to_sm89INS1_16FlashAttnBwdSm80INS1_25CollectiveMainloopBwdSm80ILi2ELi2EN4cute5tupleIJNS5_1CILi128EEES8_NS7_ILi64EEEEEENS_6half_tEfNS_4arch4Sm80ELb0ELb0ELb1ELb0ELb1ELb0ELb0ELb0ELi2ELi4ELi4ELi4ELb0EEENS1_21CollectiveEpilogueBwdISA_SB_SD_Li256ELb0ELb0ELi2EEENS1_19SingleTileSchedulerILb0ELb0ELb0ELi128EEEEEEEEEvNT_6ParamsE$_ZN4cute3eso3ESOILb1ELb0EJNS_6LayoutINS_5tupleIJNS3_IJNS_1CILi2EEES5_EEENS4_ILi8EEEEEENS3_IJNS3_IJNS4_ILi1EEES5_EEENS4_ILi4EEEEEEEENS_10ViewEngineIPN7cutlass6half_tEEEEEC2ERKSD_RKSI_)
$_ZN7cutlass13device_kernelIN5flash19enable_sm80_to_sm89INS1_16FlashAttnBwdSm80INS1_25CollectiveMainloopBwdSm80ILi2ELi2EN4cute5tupleIJNS5_1CILi128EEES8_NS7_ILi64EEEEEENS_6half_tEfNS_4arch4Sm80ELb0ELb0ELb1ELb0ELb1ELb0ELb0ELb0ELi2ELi4ELi4ELi4ELb0EEENS1_21CollectiveEpilogueBwdISA_SB_SD_Li256ELb0ELb0ELi2EEENS1_19SingleTileSchedulerILb0ELb0ELb0ELi128EEEEEEEEEvNT_6ParamsE$_ZN4cute3eso3ESOILb1ELb0EJNS_6LayoutINS_5tupleIJNS3_IJNS_1CILi2EEES5_EEENS4_ILi8EEEEEENS3_IJNS3_IJNS4_ILi1EEES5_EEENS4_ILi4EEEEEEEENS_10ViewEngineIPN7cutlass6half_tEEEEEC2ERKSD_RKSI_:
[----:B------:R-:W-:Y:S01]  /*7810*/  IADD3 R2, R62, -c[0x0][0x20], RZ ;  /* 0x800008003e027a10 */ /* 0x000fe20007ffe0ff */
[----:B------:R-:W-:Y:S01]  /*7820*/  IMAD.MOV.U32 R7, RZ, RZ, R3 ;  /* 0x000000ffff077224 */ /* 0x000fe200078e0003 */
[----:B------:R-:W-:-:S04]  /*7830*/  MOV R5, 0x0 ;  /* 0x0000000000057802 */ /* 0x000fc80000000f00 */
[----:B------:R1:W-:Y:S01]  /*7840*/  STL.64 [R2], R6 ;  /* 0x0000000602007387 */ /* 0x0003e20000100a00 */
[----:B------:R-:W-:Y:S05]  /*7850*/  RET.REL.NODEC R4 `(_ZN7cutlass13device_kernelIN5flash19enable_sm80_to_sm89INS1_16FlashAttnBwdSm80INS1_25CollectiveMainloopBwdSm80ILi2ELi2EN4cute5tupleIJNS5_1CILi128EEES8_NS7_ILi64EEEEEENS_6half_tEfNS_4arch4Sm80ELb0ELb0ELb1ELb0ELb1ELb0ELb0ELb0ELi2ELi4ELi4ELi4ELb0EEENS1_21CollectiveEpilogueBwdISA_SB_SD_Li256ELb0ELb0ELi2EEENS1_19SingleTileSchedulerILb0ELb0ELb0ELi128EEEEEEEEEvNT_6ParamsE) ;  /* 0xffff87a004007950 */ /* 0x000fea0003c3ffff */
        .type           $_ZN7cutlass13device_kernelIN5flash19enable_sm80_to_sm89INS1_16FlashAttnBwdSm80INS1_25CollectiveMainloopBwdSm80ILi2ELi2EN4cute5tupleIJNS5_1CILi128EEES8_NS7_ILi64EEEEEENS_6half_tEfNS_4arch4Sm80ELb0ELb0ELb1ELb0ELb1ELb0ELb0ELb0ELi2ELi4ELi4ELi4ELb0EEENS1_21CollectiveEpilogueBwdISA_SB_SD_Li256ELb0ELb0ELi2EEENS1_19SingleTileSchedulerILb0ELb0ELb0ELi128EEEEEEEEEvNT_6ParamsE$_ZN4cute3eso3ESOILb1ELb0EJNS_6LayoutINS_5tupleIJNS3_IJNS_1CILi2EEES5_EEENS4_ILi8EEEEEENS3_IJNS3_IJNS4_ILi1EEES5_EEENS4_ILi4EEEEEEEEiEEC2ERKSD_RKi,@function
        .size           $_ZN7cutlass13device_kernelIN5flash19enable_sm80_to_sm89INS1_16FlashAttnBwdSm80INS1_25CollectiveMainloopBwdSm80ILi2ELi2EN4cute5tupleIJNS5_1CILi128EEES8_NS7_ILi64EEEEEENS_6half_tEfNS_4arch4Sm80ELb0ELb0ELb1ELb0ELb1ELb0ELb0ELb0ELi2ELi4ELi4ELi4ELb0EEENS1_21CollectiveEpilogueBwdISA_SB_SD_Li256ELb0ELb0ELi2EEENS1_19SingleTileSchedulerILb0ELb0ELb0ELi128EEEEEEEEEvNT_6ParamsE$_ZN4cute3eso3ESOILb1ELb0EJNS_6LayoutINS_5tupleIJNS3_IJNS_1CILi2EEES5_EEENS4_ILi8EEEEEENS3_IJNS3_IJNS4_ILi1EEES5_EEENS4_ILi4EEEEEEEEiEEC2ERKSD_RKi,($_ZN7cutlass13device_kernelIN5flash19enable_sm80_to_sm89INS1_16FlashAttnBwdSm80INS1_25CollectiveMainloopBwdSm80ILi2ELi2EN4cute5tupleIJNS5_1CILi128EEES8_NS7_ILi64EEEEEENS_6half_tEfNS_4arch4Sm80ELb0ELb0ELb1ELb0ELb1ELb0ELb0ELb0ELi2ELi4ELi4ELi4ELb0EEENS1_21CollectiveEpilogueBwdISA_SB_SD_Li256ELb0ELb0ELi2EEENS1_19SingleTileSchedulerILb0ELb0ELb0ELi128EEEEEEEEEvNT_6ParamsE$_ZN4cute3eso3ESOILb1ELb0EJNS_6LayoutINS_5tupleIJNS3_IJNS_1CILi2EEES5_EEES6_EEENS3_IJNS3_IJNS4_ILi1EEES5_EEENS3_IJNS4_ILi32EEENS4_ILi64EEEEEEEEEEENS_10ViewEngineIPN7cutlass6half_tEEEEEC2ERKSE_RKSJ_ - $_ZN7cutlass13device_kernelIN5flash19enable_sm80_to_sm89INS1_16FlashAttnBwdSm80INS1_25CollectiveMainloopBwdSm80ILi2ELi2EN4cute5tupleIJNS5_1CILi128EEES8_NS7_ILi64EEEEEENS_6half_tEfNS_4arch4Sm80ELb0ELb0ELb1ELb0ELb1ELb0ELb0ELb0ELi2ELi4ELi4ELi4ELb0EEENS1_21CollectiveEpilogueBwdISA_SB_SD_Li256ELb0ELb0ELi2EEENS1_19SingleTileSchedulerILb0ELb0ELb0ELi128EEEEEEEEEvNT_6ParamsE$_ZN4cute3eso3ESOILb1ELb0EJNS_6LayoutINS_5tupleIJNS3_IJNS_1CILi2EEES5_EEENS4_ILi8EEEEEENS3_IJNS3_IJNS4_ILi1EEES5_EEENS4_ILi4EEEEEEEEiEEC2ERKSD_RKi)
$_ZN7cutlass13device_kernelIN5flash19enable_sm80_to_sm89INS1_16FlashAttnBwdSm80INS1_25CollectiveMainloopBwdSm80ILi2ELi2EN4cute5tupleIJNS5_1CILi128EEES8_NS7_ILi64EEEEEENS_6half_tEfNS_4arch4Sm80ELb0ELb0ELb1ELb0ELb1ELb0ELb0ELb0ELi2ELi4ELi4ELi4ELb0EEENS1_21CollectiveEpilogueBwdISA_SB_SD_Li256ELb0ELb0ELi2EEENS1_19SingleTileSchedulerILb0ELb0ELb0ELi128EEEEEEEEEvNT_6ParamsE$_ZN4cute3eso3ESOILb1ELb0EJNS_6LayoutINS_5tupleIJNS3_IJNS_1CILi2EEES5_EEENS4_ILi8EEEEEENS3_IJNS3_IJNS4_ILi1EEES5_EEENS4_ILi4EEEEEEEEiEEC2ERKSD_RKi:
[----:B------:R-:W-:Y:S02]  /*7860*/  IADD3 R2, R62, -c[0x0][0x20], RZ ;  /* 0x800008003e027a10 */ /* 0x000fe40007ffe0ff */
[----:B------:R-:W-:-:S03]  /*7870*/  MOV R5, 0x0 ;  /* 0x0000000000057802 */ /* 0x000fc60000000f00 */
[----:B------:R1:W-:Y:S01]  /*7880*/  STL [R2], R3 ;  /* 0x0000000302007387 */ /* 0x0003e20000100800 */
[----:B------:R-:W-:Y:S05]  /*7890*/  RET.REL.NODEC R4 `(_ZN7cutlass13device_kernelIN5flash19enable_sm80_to_sm89INS1_16FlashAttnBwdSm80INS1_25CollectiveMainloopBwdSm80ILi2ELi2EN4cute5tupleIJNS5_1CILi128EEES8_NS7_ILi64EEEEEENS_6half_tEfNS_4arch4Sm80ELb0ELb0ELb1ELb0ELb1ELb0ELb0ELb0ELi2ELi4ELi4ELi4ELb0EEENS1_21CollectiveEpilogueBwdISA_SB_SD_Li256ELb0ELb0ELi2EEENS1_19SingleTileSchedulerILb0ELb0ELb0ELi128EEEEEEEEEvNT_6ParamsE) ;  /* 0xffff876004007950 */ /* 0x000fea0003c3ffff */
        .type           $_ZN7cutlass13device_kernelIN5flash19enable_sm80_to_sm89INS1_16FlashAttnBwdSm80INS1_25CollectiveMainloopBwdSm80ILi2ELi2EN4cute5tupleIJNS5_1CILi128EEES8_NS7_ILi64EEEEEENS_6half_tEfNS_4arch4Sm80ELb0ELb0ELb1ELb0ELb1ELb0ELb0ELb0ELi2ELi4ELi4ELi4ELb0EEENS1_21CollectiveEpilogueBwdISA_SB_SD_Li256ELb0ELb0ELi2EEENS1_19SingleTileSchedulerILb0ELb0ELb0ELi128EEEEEEEEEvNT_6ParamsE$_ZN4cute3eso3ESOILb1ELb0EJNS_6LayoutINS_5tupleIJNS3_IJNS_1CILi2EEES5_EEES6_EEENS3_IJNS3_IJNS4_ILi1EEES5_EEENS3_IJNS4_ILi32EEENS4_ILi64EEEEEEEEEEENS_10ViewEngineIPN7cutlass6half_tEEEEEC2ERKSE_RKSJ_,@function
        .size           $_ZN7cutlass13device_kernelIN5flash19enable_sm80_to_sm89INS1_16FlashAttnBwdSm80INS1_25CollectiveMainloopBwdSm80ILi2ELi2EN4cute5tupleIJNS5_1CILi128EEES8_NS7_ILi64EEEEEENS_6half_tEfNS_4arch4Sm80ELb0ELb0ELb1ELb0ELb1ELb0ELb0ELb0ELi2ELi4ELi4ELi4ELb0EEENS1_21CollectiveEpilogueBwdISA_SB_SD_Li256ELb0ELb0ELi2EEENS1_19SingleTileSchedulerILb0ELb0ELb0ELi128EEEEEEEEEvNT_6ParamsE$_ZN4cute3eso3ESOILb1ELb0EJNS_6LayoutINS_5tupleIJNS3_IJNS_1CILi2EEES5_EEES6_EEENS3_IJNS3_IJNS4_ILi1EEES5_EEENS3_IJNS4_ILi32EEENS4_ILi64EEEEEEEEEEENS_10ViewEngineIPN7cutlass6half_tEEEEEC2ERKSE_RKSJ_,($_ZN7cutlass13device_kernelIN5flash19enable_sm80_to_sm89INS1_16FlashAttnBwdSm80INS1_25CollectiveMainloopBwdSm80ILi2ELi2EN4cute5tupleIJNS5_1CILi128EEES8_NS7_ILi64EEEEEENS_6half_tEfNS_4arch4Sm80ELb0ELb0ELb1ELb0ELb1ELb0ELb0ELb0ELi2ELi4ELi4ELi4ELb0EEENS1_21CollectiveEpilogueBwdISA_SB_SD_Li256ELb0ELb0ELi2EEENS1_19SingleTileSchedulerILb0ELb0ELb0ELi128EEEEEEEEEvNT_6ParamsE$_ZN4cute3eso3ESOILb1ELb0EJNS_6LayoutINS_5tupleIJNS3_IJNS_1CILi2EEES5_EEES6_EEENS3_IJNS3_IJNS4_ILi1EEES5_EEENS3_IJNS4_ILi32EEENS4_ILi64EEEEEEEEEEEiEEC2ERKSE_RKi - $_ZN7cutlass13device_kernelIN5flash19enable_sm80_to_sm89INS1_16FlashAttnBwdSm80INS1_25CollectiveMainloopBwdSm80ILi2ELi2EN4cute5tupleIJNS5_1CILi128EEES8_NS7_ILi64EEEEEENS_6half_tEfNS_4arch4Sm80ELb0ELb0ELb1ELb0ELb1ELb0ELb0ELb0ELi2ELi4ELi4ELi4ELb0EEENS1_21CollectiveEpilogueBwdISA_SB_SD_Li256ELb0ELb0ELi2EEENS1_19SingleTileSchedulerILb0ELb0ELb0ELi128EEEEEEEEEvNT_6ParamsE$_ZN4cute3eso3ESOILb1ELb0EJNS_6LayoutINS_5tupleIJNS3_IJNS_1CILi2EEES5_EEES6_EEENS3_IJNS3_IJNS4_ILi1EEES5_EEENS3_IJNS4_ILi32EEENS4_ILi64EEEEEEEEEEENS_10ViewEngineIPN7cutlass6half_tEEEEEC2ERKSE_RKSJ_)
$_ZN7cutlass13device_kernelIN5flash19enable_sm80_to_sm89INS1_16FlashAttnBwdSm80INS1_25CollectiveMainloopBwdSm80ILi2ELi2EN4cute5tupleIJNS5_1CILi128EEES8_NS7_ILi64EEEEEENS_6half_tEfNS_4arch4Sm80ELb0ELb0ELb1ELb0ELb1ELb0ELb0ELb0ELi2ELi4ELi4ELi4ELb0EEENS1_21CollectiveEpilogueBwdISA_SB_SD_Li256ELb0ELb0ELi2EEENS1_19SingleTileSchedulerILb0ELb0ELb0ELi128EEEEEEEEEvNT_6ParamsE$_ZN4cute3eso3ESOILb1ELb0EJNS_6LayoutINS_5tupleIJNS3_IJNS_1CILi2EEES5_EEES6_EEENS3_IJNS3_IJNS4_ILi1EEES5_EEENS3_IJNS4_ILi32EEENS4_ILi64EEEEEEEEEEENS_10ViewEngineIPN7cutlass6half_tEEEEEC2ERKSE_RKSJ_:
[----:B------:R-:W-:Y:S01]  /*78a0*/  IADD3 R2, R62, -c[0x0][0x20], RZ ;  /* 0x800008003e027a10 */ /* 0x000fe20007ffe0ff */
[----:B------:R-:W-:Y:S01]  /*78b0*/  IMAD.MOV.U32 R7, RZ, RZ, R3 ;  /* 0x000000ffff077224 */ /* 0x000fe200078e0003 */
[----:B------:R-:W-:-:S04]  /*78c0*/  MOV R5, 0x0 ;  /* 0x0000000000057802 */ /* 0x000fc80000000f00 */
[----:B------:R1:W-:Y:S01]  /*78d0*/  STL.64 [R2], R6 ;  /* 0x0000000602007387 */ /* 0x0003e20000100a00 */
[----:B------:R-:W-:Y:S05]  /*78e0*/  RET.REL.NODEC R4 `(_ZN7cutlass13device_kernelIN5flash19enable_sm80_to_sm89INS1_16FlashAttnBwdSm80INS1_25CollectiveMainloopBwdSm80ILi2ELi2EN4cute5tupleIJNS5_1CILi128EEES8_NS7_ILi64EEEEEENS_6half_tEfNS_4arch4Sm80ELb0ELb0ELb1ELb0ELb1ELb0ELb0ELb0ELi2ELi4ELi4ELi4ELb0EEENS1_21CollectiveEpilogueBwdISA_SB_SD_Li256ELb0ELb0ELi2EEENS1_19SingleTileSchedulerILb0ELb0ELb0ELi128EEEEEEEEEvNT_6ParamsE) ;  /* 0xffff871004007950 */ /* 0x000fea0003c3ffff */
        .type           $_ZN7cutlass13device_kernelIN5flash19enable_sm80_to_sm89INS1_16FlashAttnBwdSm80INS1_25CollectiveMainloopBwdSm80ILi2ELi2EN4cute5tupleIJNS5_1CILi128EEES8_NS7_ILi64EEEEEENS_6half_tEfNS_4arch4Sm80ELb0ELb0ELb1ELb0ELb1ELb0ELb0ELb0ELi2ELi4ELi4ELi4ELb0EEENS1_21CollectiveEpilogueBwdISA_SB_SD_Li256ELb0ELb0ELi2EEENS1_19SingleTileSchedulerILb0ELb0ELb0ELi128EEEEEEEEEvNT_6ParamsE$_ZN4cute3eso3ESOILb1ELb0EJNS_6LayoutINS_5tupleIJNS3_IJNS_1CILi2EEES5_EEES6_EEENS3_IJNS3_IJNS4_ILi1EEES5_EEENS3_IJNS4_ILi32EEENS4_ILi64EEEEEEEEEEEiEEC2ERKSE_RKi,@function
        .size           $_ZN7cutlass13device_kernelIN5flash19enable_sm80_to_sm89INS1_16FlashAttnBwdSm80INS1_25CollectiveMainloopBwdSm80ILi2ELi2EN4cute5tupleIJNS5_1CILi128EEES8_NS7_ILi64EEEEEENS_6half_tEfNS_4arch4Sm80ELb0ELb0ELb1ELb0ELb1ELb0ELb0ELb0ELi2ELi4ELi4ELi4ELb0EEENS1_21CollectiveEpilogueBwdISA_SB_SD_Li256ELb0ELb0ELi2EEENS1_19SingleTileSchedulerILb0ELb0ELb0ELi128EEEEEEEEEvNT_6ParamsE$_ZN4cute3eso3ESOILb1ELb0EJNS_6LayoutINS_5tupleIJNS3_IJNS_1CILi2EEES5_EEES6_EEENS3_IJNS3_IJNS4_ILi1EEES5_EEENS3_IJNS4_ILi32EEENS4_ILi64EEEEEEEEEEEiEEC2ERKSE_RKi,($_ZN7cutlass13device_kernelIN5flash19enable_sm80_to_sm89INS1_16FlashAttnBwdSm80INS1_25CollectiveMainloopBwdSm80ILi2ELi2EN4cute5tupleIJNS5_1CILi128EEES8_NS7_ILi64EEEEEENS_6half_tEfNS_4arch4Sm80ELb0ELb0ELb1ELb0ELb1ELb0ELb0ELb0ELi2ELi4ELi4ELi4ELb0EEENS1_21CollectiveEpilogueBwdISA_SB_SD_Li256ELb0ELb0ELi2EEENS1_19SingleTileSchedulerILb0ELb0ELb0ELi128EEEEEEEEEvNT_6ParamsE$_ZN4cute3eso3ESOILb1ELb0EJNS_6LayoutINS_5tupleIJNS3_IJNS_1CILi2EEES5_S5_EEEEEENS3_IJNS3_IJNS4_ILi1EEES5_NS4_ILi4EEEEEEEEEEENS_10ViewEngineIPN7cutlass6half_tEEEEEC2ERKSC_RKSH_ - $_ZN7cutlass13device_kernelIN5flash19enable_sm80_to_sm89INS1_16FlashAttnBwdSm80INS1_25CollectiveMainloopBwdSm80ILi2ELi2EN4cute5tupleIJNS5_1CILi128EEES8_NS7_ILi64EEEEEENS_6half_tEfNS_4arch4Sm80ELb0ELb0ELb1ELb0ELb1ELb0ELb0ELb0ELi2ELi4ELi4ELi4ELb0EEENS1_21CollectiveEpilogueBwdISA_SB_SD_Li256ELb0ELb0ELi2EEENS1_19SingleTileSchedulerILb0ELb0ELb0ELi128EEEEEEEEEvNT_6ParamsE$_ZN4cute3eso3ESOILb1ELb0EJNS_6LayoutINS_5tupleIJNS3_IJNS_1CILi2EEES5_EEES6_EEENS3_IJNS3_IJNS4_ILi1EEES5_EEENS3_IJNS4_ILi32EEENS4_ILi64EEEEEEEEEEEiEEC2ERKSE_RKi)
$_ZN7cutlass13device_kernelIN5flash19enable_sm80_to_sm89INS1_16FlashAttnBwdSm80INS1_25CollectiveMainloopBwdSm80ILi2ELi2EN4cute5tupleIJNS5_1CILi128EEES8_NS7_ILi64EEEEEENS_6half_tEfNS_4arch4Sm80ELb0ELb0ELb1ELb0ELb1ELb0ELb0ELb0ELi2ELi4ELi4ELi4ELb0EEENS1_21CollectiveEpilogueBwdISA_SB_SD_Li256ELb0ELb0ELi2EEENS1_19SingleTileSchedulerILb0ELb0ELb0ELi128EEEEEEEEEvNT_6ParamsE$_ZN4cute3eso3ESOILb1ELb0EJNS_6LayoutINS_5tupleIJNS3_IJNS_1CILi2EEES5_EEES6_EEENS3_IJNS3_IJNS4_ILi1EEES5_EEENS3_IJNS4_ILi32EEENS4_ILi64EEEEEEEEEEEiEEC2ERKSE_RKi:
[----:B------:R-:W-:Y:S02]  /*78f0*/  IADD3 R2, R62, -c[0x0][0x20], RZ ;  /* 0x800008003e027a10 */ /* 0x000fe40007ffe0ff */
[----:B------:R-:W-:-:S03]  /*7900*/  MOV R5, 0x0 ;  /* 0x0000000000057802 */ /* 0x000fc60000000f00 */
[----:B------:R1:W-:Y:S01]  /*7910*/  STL [R2], R3 ;  /* 0x0000000302007387 */ /* 0x0003e20000100800 */
[----:B------:R-:W-:Y:S05]  /*7920*/  RET.REL.NODEC R4 `(_ZN7cutlass13device_kernelIN5flash19enable_sm80_to_sm89INS1_16FlashAttnBwdSm80INS1_25CollectiveMainloopBwdSm80ILi2ELi2EN4cute5tupleIJNS5_1CILi128EEES8_NS7_ILi64EEEEEENS_6half_tEfNS_4arch4Sm80ELb0ELb0ELb1ELb0ELb1ELb0ELb0ELb0ELi2ELi4ELi4ELi4ELb0EEENS1_21CollectiveEpilogueBwdISA_SB_SD_Li256ELb0ELb0ELi2EEENS1_19SingleTileSchedulerILb0ELb0ELb0ELi128EEEEEEEEEvNT_6ParamsE) ;  /* 0xffff86d004007950 */ /* 0x000fea0003c3ffff */
        .type           $_ZN7cutlass13device_kernelIN5flash19enable_sm80_to_sm89INS1_16FlashAttnBwdSm80INS1_25CollectiveMainloopBwdSm80ILi2ELi2EN4cute5tupleIJNS5_1CILi128EEES8_NS7_ILi64EEEEEENS_6half_tEfNS_4arch4Sm80ELb0ELb0ELb1ELb0ELb1ELb0ELb0ELb0ELi2ELi4ELi4ELi4ELb0EEENS1_21CollectiveEpilogueBwdISA_SB_SD_Li256ELb0ELb0ELi2EEENS1_19SingleTileSchedulerILb0ELb0ELb0ELi128EEEEEEEEEvNT_6ParamsE$_ZN4cute3eso3ESOILb1ELb0EJNS_6LayoutINS_5tupleIJNS3_IJNS_1CILi2EEES5_S5_EEEEEENS3_IJNS3_IJNS4_ILi1EEES5_NS4_ILi4EEEEEEEEEEENS_10ViewEngineIPN7cutlass6half_tEEEEEC2ERKSC_RKSH_,@function
        .size           $_ZN7cutlass13device_kernelIN5flash19enable_sm80_to_sm89INS1_16FlashAttnBwdSm80INS1_25CollectiveMainloopBwdSm80ILi2ELi2EN4cute5tupleIJNS5_1CILi128EEES8_NS7_ILi64EEEEEENS_6half_tEfNS_4arch4Sm80ELb0ELb0ELb1ELb0ELb1ELb0ELb0ELb0ELi2ELi4ELi4ELi4ELb0EEENS1_21CollectiveEpilogueBwdISA_SB_SD_Li256ELb0ELb0ELi2EEENS1_19SingleTileSchedulerILb0ELb0ELb0ELi128EEEEEEEEEvNT_6ParamsE$_ZN4cute3eso3ESOILb1ELb0EJNS_6LayoutINS_5tupleIJNS3_IJNS_1CILi2EEES5_S5_EEEEEENS3_IJNS3_IJNS4_ILi1EEES5_NS4_ILi4EEEEEEEEEEENS_10ViewEngineIPN7cutlass6half_tEEEEEC2ERKSC_RKSH_,($_ZN7cutlass13device_kernelIN5flash19enable_sm80_to_sm89INS1_16FlashAttnBwdSm80INS1_25CollectiveMainloopBwdSm80ILi2ELi2EN4cute5tupleIJNS5_1CILi128EEES8_NS7_ILi64EEEEEENS_6half_tEfNS_4arch4Sm80ELb0ELb0ELb1ELb0ELb1ELb0ELb0ELb0ELi2ELi4ELi4ELi4ELb0EEENS1_21CollectiveEpilogueBwdISA_SB_SD_Li256ELb0ELb0ELi2EEENS1_19SingleTileSchedulerILb0ELb0ELb0ELi128EEEEEEEEEvNT_6ParamsE$_ZN4cute3eso3ESOILb1ELb0EJNS_6LayoutINS_5tupleIJNS3_IJNS_1CILi2EEES5_S5_EEEEEENS3_IJNS3_IJNS4_ILi1EEES5_NS4_ILi4EEEEEEEEEEEiEEC2ERKSC_RKi - $_ZN7cutlass13device_kernelIN5flash19enable_sm80_to_sm89INS1_16FlashAttnBwdSm80INS1_25CollectiveMainloopBwdSm80ILi2ELi2EN4cute5tupleIJNS5_1CILi128EEES8_NS7_ILi64EEEEEENS_6half_tEfNS_4arch4Sm80ELb0ELb0ELb1ELb0ELb1ELb0ELb0ELb0ELi2ELi4ELi4ELi4ELb0EEENS1_21CollectiveEpilogueBwdISA_SB_SD_Li256ELb0ELb0ELi2EEENS1_19SingleTileSchedulerILb0ELb0ELb0ELi128EEEEEEEEEvNT_6ParamsE$_ZN4cute3eso3ESOILb1ELb0EJNS_6LayoutINS_5tupleIJNS3_IJNS_1CILi2EEES5_S5_EEEEEENS3_IJNS3_IJNS4_ILi1EEES5_NS4_ILi4EEEEEEEEEEENS_10ViewEngineIPN7cutlass6half_tEEEEEC2ERKSC_RKSH_)
$_ZN7cutlass13device_kernelIN5flash19enable_sm80_to_sm89INS1_16FlashAttnBwdSm80INS1_25CollectiveMainloopBwdSm80ILi2ELi2EN4cute5tupleIJNS5_1CILi128EEES8_NS7_ILi64EEEEEENS_6half_tEfNS_4arch4Sm80ELb0ELb0ELb1ELb0ELb1ELb0ELb0ELb0ELi2ELi4ELi4ELi4ELb0EEENS1_21CollectiveEpilogueBwdISA_SB_SD_Li256ELb0ELb0ELi2EEENS1_19SingleTileSchedulerILb0ELb0ELb0ELi128EEEEEEEEEvNT_6ParamsE$_ZN4cute3eso3ESOILb1ELb0EJNS_6LayoutINS_5tupleIJNS3_IJNS_1CILi2EEES5_S5_EEEEEENS3_IJNS3_IJNS4_ILi1EEES5_NS4_ILi4EEEEEEEEEEENS_10ViewEngineIPN7cutlass6half_tEEEEEC2ERKSC_RKSH_:
[----:B------:R-:W-:Y:S01]  /*7930*/  IADD3 R2, R62, -c[0x0][0x20], RZ ;  /* 0x800008003e027a10 */ /* 0x000fe20007ffe0ff */
[----:B------:R-:W-:Y:S01]  /*7940*/  IMAD.MOV.U32 R7, RZ, RZ, R3 ;  /* 0x000000ffff077224 */ /* 0x000fe200078e0003 */
[----:B------:R-:W-:-:S04]  /*7950*/  MOV R5, 0x0 ;  /* 0x0000000000057802 */ /* 0x000fc80000000f00 */
[----:B------:R1:W-:Y:S01]  /*7960*/  STL.64 [R2], R6 ;  /* 0x0000000602007387 */ /* 0x0003e20000100a00 */
[----:B------:R-:W-:Y:S05]  /*7970*/  RET.REL.NODEC R4 `(_ZN7cutlass13device_kernelIN5flash19enable_sm80_to_sm89INS1_16FlashAttnBwdSm80INS1_25CollectiveMainloopBwdSm80ILi2ELi2EN4cute5tupleIJNS5_1CILi128EEES8_NS7_ILi64EEEEEENS_6half_tEfNS_4arch4Sm80ELb0ELb0ELb1ELb0ELb1ELb0ELb0ELb0ELi2ELi4ELi4ELi4ELb0EEENS1_21CollectiveEpilogueBwdISA_SB_SD_Li256ELb0ELb0ELi2EEENS1_19SingleTileSchedulerILb0ELb0ELb0ELi128EEEEEEEEEvNT_6ParamsE) ;  /* 0xffff868004007950 */ /* 0x000fea0003c3ffff */
        .type           $_ZN7cutlass13device_kernelIN5flash19enable_sm80_to_sm89INS1_16FlashAttnBwdSm80INS1_25CollectiveMainloopBwdSm80ILi2ELi2EN4cute5tupleIJNS5_1CILi128EEES8_NS7_ILi64EEEEEENS_6half_tEfNS_4arch4Sm80ELb0ELb0ELb1ELb0ELb1ELb0ELb0ELb0ELi2ELi4ELi4ELi4ELb0EEENS1_21CollectiveEpilogueBwdISA_SB_SD_Li256ELb0ELb0ELi2EEENS1_19SingleTileSchedulerILb0ELb0ELb0ELi128EEEEEEEEEvNT_6ParamsE$_ZN4cute3eso3ESOILb1ELb0EJNS_6LayoutINS_5tupleIJNS3_IJNS_1CILi2EEES5_S5_EEEEEENS3_IJNS3_IJNS4_ILi1EEES5_NS4_ILi4EEEEEEEEEEEiEEC2ERKSC_RKi,@function
        .size           $_ZN7cutlass13device_kernelIN5flash19enable_sm80_to_sm89INS1_16FlashAttnBwdSm80INS1_25CollectiveMainloopBwdSm80ILi2ELi2EN4cute5tupleIJNS5_1CILi128EEES8_NS7_ILi64EEEEEENS_6half_tEfNS_4arch4Sm80ELb0ELb0ELb1ELb0ELb1ELb0ELb0ELb0ELi2ELi4ELi4ELi4ELb0EEENS1_21CollectiveEpilogueBwdISA_SB_SD_Li256ELb0ELb0ELi2EEENS1_19SingleTileSchedulerILb0ELb0ELb0ELi128EEEEEEEEEvNT_6ParamsE$_ZN4cute3eso3ESOILb1ELb0EJNS_6LayoutINS_5tupleIJNS3_IJNS_1CILi2EEES5_S5_EEEEEENS3_IJNS3_IJNS4_ILi1EEES5_NS4_ILi4EEEEEEEEEEEiEEC2ERKSC_RKi,($_ZN7cutlass13device_kernelIN5flash19enable_sm80_to_sm89INS1_16FlashAttnBwdSm80INS1_25CollectiveMainloopBwdSm80ILi2ELi2EN4cute5tupleIJNS5_1CILi128EEES8_NS7_ILi64EEEEEENS_6half_tEfNS_4arch4Sm80ELb0ELb0ELb1ELb0ELb1ELb0ELb0ELb0ELi2ELi4ELi4ELi4ELb0EEENS1_21CollectiveEpilogueBwdISA_SB_SD_Li256ELb0ELb0ELi2EEENS1_19SingleTileSchedulerILb0ELb0ELb0ELi128EEEEEEEEEvNT_6ParamsE$_ZN4cute3eso3ESOILb1ELb0EJNS_6LayoutINS_5tupleIJNS3_IJNS_1CILi2EEES5_S5_EEES5_EEENS3_IJNS3_IJNS4_ILi1EEES5_NS4_ILi4EEEEEENS4_ILi64EEEEEEEENS_10ViewEngineIPN7cutlass6half_tEEEEEC2ERKSD_RKSI_ - $_ZN7cutlass13device_kernelIN5flash19enable_sm80_to_sm89INS1_16FlashAttnBwdSm80INS1_25CollectiveMainloopBwdSm80ILi2ELi2EN4cute5tupleIJNS5_1CILi128EEES8_NS7_ILi64EEEEEENS_6half_tEfNS_4arch4Sm80ELb0ELb0ELb1ELb0ELb1ELb0ELb0ELb0ELi2ELi4ELi4ELi4ELb0EEENS1_21CollectiveEpilogueBwdISA_SB_SD_Li256ELb0ELb0ELi2EEENS1_19SingleTileSchedulerILb0ELb0ELb0ELi128EEEEEEEEEvNT_6ParamsE$_ZN4cute3eso3ESOILb1ELb0EJNS_6LayoutINS_5tupleIJNS3_IJNS_1CILi2EEES5_S5_EEEEEENS3_IJNS3_IJNS4_ILi1EEES5_NS4_ILi4EEEEEEEEEEEiEEC2ERKSC_RKi)
$_ZN7cutlass13device_kernelIN5flash19enable_sm80_to_sm89INS1_16FlashAttnBwdSm80INS1_25CollectiveMainloopBwdSm80ILi2ELi2EN4cute5tupleIJNS5_1CILi128EEES8_NS7_ILi64EEEEEENS_6half_tEfNS_4arch4Sm80ELb0ELb0ELb1ELb0ELb1ELb0ELb0ELb0ELi2ELi4ELi4ELi4ELb0EEENS1_21CollectiveEpilogueBwdISA_SB_SD_Li256ELb0ELb0ELi2EEENS1_19SingleTileSchedulerILb0ELb0ELb0ELi128EEEEEEEEEvNT_6ParamsE$_ZN4cute3eso3ESOILb1ELb0EJNS_6LayoutINS_5tupleIJNS3_IJNS_1CILi2EEES5_S5_EEEEEENS3_IJNS3_IJNS4_ILi1EEES5_NS4_ILi4EEEEEEEEEEEiEEC2ERKSC_RKi:
[----:B------:R-:W-:Y:S02]  /*7980*/  IADD3 R2, R62, -c[0x0][0x20], RZ ;  /* 0x800008003e027a10 */ /* 0x000fe40007ffe0ff */
[----:B------:R-:W-:-:S03]  /*7990*/  MOV R5, 0x0 ;  /* 0x0000000000057802 */ /* 0x000fc60000000f00 */
[----:B------:R1:W-:Y:S01]  /*79a0*/  STL [R2], R3 ;  /* 0x0000000302007387 */ /* 0x0003e20000100800 */
[----:B------:R-:W-:Y:S05]  /*79b0*/  RET.REL.NODEC R4 `(_ZN7cutlass13device_kernelIN5flash19enable_sm80_to_sm89INS1_16FlashAttnBwdSm80INS1_25CollectiveMainloopBwdSm80ILi2ELi2EN4cute5tupleIJNS5_1CILi128EEES8_NS7_ILi64EEEEEENS_6half_tEfNS_4arch4Sm80ELb0ELb0ELb1ELb0ELb1ELb0ELb0ELb0ELi2ELi4ELi4ELi4ELb0EEENS1_21CollectiveEpilogueBwdISA_SB_SD_Li256ELb0ELb0ELi2EEENS1_19SingleTileSchedulerILb0ELb0ELb0ELi128EEEEEEEEEvNT_6ParamsE) ;  /* 0xffff864004007950 */ /* 0x000fea0003c3ffff */
        .type           $_ZN7cutlass13device_kernelIN5flash19enable_sm80_to_sm89INS1_16FlashAttnBwdSm80INS1_25CollectiveMainloopBwdSm80ILi2ELi2EN4cute5tupleIJNS5_1CILi128EEES8_NS7_ILi64EEEEEENS_6half_tEfNS_4arch4Sm80ELb0ELb0ELb1ELb0ELb1ELb0ELb0ELb0ELi2ELi4ELi4ELi4ELb0EEENS1_21CollectiveEpilogueBwdISA_SB_SD_Li256ELb0ELb0ELi2EEENS1_19SingleTileSchedulerILb0ELb0ELb0ELi128EEEEEEEEEvNT_6ParamsE$_ZN4cute3eso3ESOILb1ELb0EJNS_6LayoutINS_5tupleIJNS3_IJNS_1CILi2EEES5_S5_EEES5_EEENS3_IJNS3_IJNS4_ILi1EEES5_NS4_ILi4EEEEEENS4_ILi64EEEEEEEENS_10ViewEngineIPN7cutlass6half_tEEEEEC2ERKSD_RKSI_,@function
        .size           $_ZN7cutlass13device_kernelIN5flash19enable_sm80_to_sm89INS1_16FlashAttnBwdSm80INS1_25CollectiveMainloopBwdSm80ILi2ELi2EN4cute5tupleIJNS5_1CILi128EEES8_NS7_ILi64EEEEEENS_6half_tEfNS_4arch4Sm80ELb0ELb0ELb1ELb0ELb1ELb0ELb0ELb0ELi2ELi4ELi4ELi4ELb0EEENS1_21CollectiveEpilogueBwdISA_SB_SD_Li256ELb0ELb0ELi2EEENS1_19SingleTileSchedulerILb0ELb0ELb0ELi128EEEEEEEEEvNT_6ParamsE$_ZN4cute3eso3ESOILb1ELb0EJNS_6LayoutINS_5tupleIJNS3_IJNS_1CILi2EEES5_S5_EEES5_EEENS3_IJNS3_IJNS4_ILi1EEES5_NS4_ILi4EEEEEENS4_ILi64EEEEEEEENS_10ViewEngineIPN7cutlass6half_tEEEEEC2ERKSD_RKSI_,($_ZN7cutlass13device_kernelIN5flash19enable_sm80_to_sm89INS1_16FlashAttnBwdSm80INS1_25CollectiveMainloopBwdSm80ILi2ELi2EN4cute5tupleIJNS5_1CILi128EEES8_NS7_ILi64EEEEEENS_6half_tEfNS_4arch4Sm80ELb0ELb0ELb1ELb0ELb1ELb0ELb0ELb0ELi2ELi4ELi4ELi4ELb0EEENS1_21CollectiveEpilogueBwdISA_SB_SD_Li256ELb0ELb0ELi2EEENS1_19SingleTileSchedulerILb0ELb0ELb0ELi128EEEEEEEEEvNT_6ParamsE$_ZN4cute3eso3ESOILb1ELb0EJNS_6LayoutINS_5tupleIJNS3_IJNS_1CILi2EEES5_S5_EEES5_EEENS3_IJNS3_IJNS4_ILi1EEES5_NS4_ILi4EEEEEENS4_ILi64EEEEEEEEiEEC2ERKSD_RKi - $_ZN7cutlass13device_kernelIN5flash19enable_sm80_to_sm89INS1_16FlashAttnBwdSm80INS1_25CollectiveMainloopBwdSm80ILi2ELi2EN4cute5tupleIJNS5_1CILi128EEES8_NS7_ILi64EEEEEENS_6half_tEfNS_4arch4Sm80ELb0ELb0ELb1ELb0ELb1ELb0ELb0ELb0ELi2ELi4ELi4ELi4ELb0EEENS1_21CollectiveEpilogueBwdISA_SB_SD_Li256ELb0ELb0ELi2EEENS1_19SingleTileSchedulerILb0ELb0ELb0ELi128EEEEEEEEEvNT_6ParamsE$_ZN4cute3eso3ESOILb1ELb0EJNS_6LayoutINS_5tupleIJNS3_IJNS_1CILi2EEES5_S5_EEES5_EEENS3_IJNS3_IJNS4_ILi1EEES5_NS4_ILi4EEEEEENS4_ILi64EEEEEEEENS_10ViewEngineIPN7cutlass6half_tEEEEEC2ERKSD_RKSI_)
$_ZN7cutlass13device_kernelIN5flash19enable_sm80_to_sm89INS1_16FlashAttnBwdSm80INS1_25CollectiveMainloopBwdSm80ILi2ELi2EN4cute5tupleIJNS5_1CILi128EEES8_NS7_ILi64EEEEEENS_6half_tEfNS_4arch4Sm80ELb0ELb0ELb1ELb0ELb1ELb0ELb0ELb0ELi2ELi4ELi4ELi4ELb0EEENS1_21CollectiveEpilogueBwdISA_SB_SD_Li256ELb0ELb0ELi2EEENS1_19SingleTileSchedulerILb0ELb0ELb0ELi128EEEEEEEEEvNT_6ParamsE$_ZN4cute3eso3ESOILb1ELb0EJNS_6LayoutINS_5tupleIJNS3_IJNS_1CILi2EEES5_S5_EEES5_EEENS3_IJNS3_IJNS4_ILi1EEES5_NS4_ILi4EEEEEENS4_ILi64EEEEEEEENS_10ViewEngineIPN7cutlass6half_tEEEEEC2ERKSD_RKSI_:
[----:B------:R-:W-:Y:S01]  /*79c0*/  IADD3 R2, R62, -c[0x0][0x20], RZ ;  /* 0x800008003e027a10 */ /* 0x000fe20007ffe0ff */
[----:B------:R-:W-:Y:S01]  /*79d0*/  IMAD.MOV.U32 R7, RZ, RZ, R3 ;  /* 0x000000ffff077224 */ /* 0x000fe200078e0003 */
[----:B------:R-:W-:-:S04]  /*79e0*/  MOV R5, 0x0 ;  /* 0x0000000000057802 */ /* 0x000fc80000000f00 */
[----:B------:R1:W-:Y:S01]  /*79f0*/  STL.64 [R2], R6 ;  /* 0x0000000602007387 */ /* 0x0003e20000100a00 */
[----:B------:R-:W-:Y:S05]  /*7a00*/  RET.REL.NODEC R4 `(_ZN7cutlass13device_kernelIN5flash19enable_sm80_to_sm89INS1_16FlashAttnBwdSm80INS1_25CollectiveMainloopBwdSm80ILi2ELi2EN4cute5tupleIJNS5_1CILi128EEES8_NS7_ILi64EEEEEENS_6half_tEfNS_4arch4Sm80ELb0ELb0ELb1ELb0ELb1ELb0ELb0ELb0ELi2ELi4ELi4ELi4ELb0EEENS1_21CollectiveEpilogueBwdISA_SB_SD_Li256ELb0ELb0ELi2EEENS1_19SingleTileSchedulerILb0ELb0ELb0ELi128EEEEEEEEEvNT_6ParamsE) ;  /* 0xffff85f004007950 */ /* 0x000fea0003c3ffff */
        .type           $_ZN7cutlass13device_kernelIN5flash19enable_sm80_to_sm89INS1_16FlashAttnBwdSm80INS1_25CollectiveMainloopBwdSm80ILi2ELi2EN4cute5tupleIJNS5_1CILi128EEES8_NS7_ILi64EEEEEENS_6half_tEfNS_4arch4Sm80ELb0ELb0ELb1ELb0ELb1ELb0ELb0ELb0ELi2ELi4ELi4ELi4ELb0EEENS1_21CollectiveEpilogueBwdISA_SB_SD_Li256ELb0ELb0ELi2EEENS1_19SingleTileSchedulerILb0ELb0ELb0ELi128EEEEEEEEEvNT_6ParamsE$_ZN4cute3eso3ESOILb1ELb0EJNS_6LayoutINS_5tupleIJNS3_IJNS_1CILi2EEES5_S5_EEES5_EEENS3_IJNS3_IJNS4_ILi1EEES5_NS4_ILi4EEEEEENS4_ILi64EEEEEEEEiEEC2ERKSD_RKi,@function
        .size           $_ZN7cutlass13device_kernelIN5flash19enable_sm80_to_sm89INS1_16FlashAttnBwdSm80INS1_25CollectiveMainloopBwdSm80ILi2ELi2EN4cute5tupleIJNS5_1CILi128EEES8_NS7_ILi64EEEEEENS_6half_tEfNS_4arch4Sm80ELb0ELb0ELb1ELb0ELb1ELb0ELb0ELb0ELi2ELi4ELi4ELi4ELb0EEENS1_21CollectiveEpilogueBwdISA_SB_SD_Li256ELb0ELb0ELi2EEENS1_19SingleTileSchedulerILb0ELb0ELb0ELi128EEEEEEEEEvNT_6ParamsE$_ZN4cute3eso3ESOILb1ELb0EJNS_6LayoutINS_5tupleIJNS3_IJNS_1CILi2EEES5_S5_EEES5_EEENS3_IJNS3_IJNS4_ILi1EEES5_NS4_ILi4EEEEEENS4_ILi64EEEEEEEEiEEC2ERKSD_RKi,($_ZN7cutlass13device_kernelIN5flash19enable_sm80_to_sm89INS1_16FlashAttnBwdSm80INS1_25CollectiveMainloopBwdSm80ILi2ELi2EN4cute5tupleIJNS5_1CILi128EEES8_NS7_ILi64EEEEEENS_6half_tEfNS_4arch4Sm80ELb0ELb0ELb1ELb0ELb1ELb0ELb0ELb0ELi2ELi4ELi4ELi4ELb0EEENS1_21CollectiveEpilogueBwdISA_SB_SD_Li256ELb0ELb0ELi2EEENS1_19SingleTileSchedulerILb0ELb0ELb0ELi128EEEEEEEEEvNT_6ParamsE$_ZN4cute3eso3ESOILb1ELb0EJNS_6LayoutINS_5tupleIJNS3_IJNS_1CILi2EEES5_S5_EEES5_EEENS3_IJNS3_IJNS4_ILi1EEES5_NS4_ILi4EEEEEENS4_ILi8EEEEEEEENS_10ViewEngineIPN7cutlass6half_tEEEEEC2ERKSD_RKSI_ - $_ZN7cutlass13device_kernelIN5flash19enable_sm80_to_sm89INS1_16FlashAttnBwdSm80INS1_25CollectiveMainloopBwdSm80ILi2ELi2EN4cute5tupleIJNS5_1CILi128EEES8_NS7_ILi64EEEEEENS_6half_tEfNS_4arch4Sm80ELb0ELb0ELb1ELb0ELb1ELb0ELb0ELb0ELi2ELi4ELi4ELi4ELb0EEENS1_21CollectiveEpilogueBwdISA_SB_SD_Li256ELb0ELb0ELi2EEENS1_19SingleTileSchedulerILb0ELb0ELb0ELi128EEEEEEEEEvNT_6ParamsE$_ZN4cute3eso3ESOILb1ELb0EJNS_6LayoutINS_5tupleIJNS3_IJNS_1CILi2EEES5_S5_EEES5_EEENS3_IJNS3_IJNS4_ILi1EEES5_NS4_ILi4EEEEEENS4_ILi64EEEEEEEEiEEC2ERKSD_RKi)
$_ZN7cutlass13device_kernelIN5flash19enable_sm80_to_sm89INS1_16FlashAttnBwdSm80INS1_25CollectiveMainloopBwdSm80ILi2ELi2EN4cute5tupleIJNS5_1CILi128EEES8_NS7_ILi64EEEEEENS_6half_tEfNS_4arch4Sm80ELb0ELb0ELb1ELb0ELb1ELb0ELb0ELb0ELi2ELi4ELi4ELi4ELb0EEENS1_21CollectiveEpilogueBwdISA_SB_SD_Li256ELb0ELb0ELi2EEENS1_19SingleTileSchedulerILb0ELb0ELb0ELi128EEEEEEEEEvNT_6ParamsE$_ZN4cute3eso3ESOILb1ELb0EJNS_6LayoutINS_5tupleIJNS3_IJNS_1CILi2EEES5_S5_EEES5_EEENS3_IJNS3_IJNS4_ILi1EEES5_NS4_ILi4EEEEEENS4_ILi64EEEEEEEEiEEC2ERKSD_RKi:
[----:B------:R-:W-:Y:S02]  /*7a10*/  IADD3 R2, R62, -c[0x0][0x20], RZ ;  /* 0x800008003e027a10 */ /* 0x000fe40007ffe0ff */
[----:B------:R-:W-:-:S03]  /*7a20*/  MOV R5, 0x0 ;  /* 0x0000000000057802 */ /* 0x000fc60000000f00 */
[----:B------:R1:W-:Y:S01]  /*7a30*/  STL [R2], R3 ;  /* 0x0000000302007387 */ /* 0x0003e20000100800 */
[----:B------:R-:W-:Y:S05]  /*7a40*/  RET.REL.NODEC R4 `(_ZN7cutlass13device_kernelIN5flash19enable_sm80_to_sm89INS1_16FlashAttnBwdSm80INS1_25CollectiveMainloopBwdSm80ILi2ELi2EN4cute5tupleIJNS5_1CILi128EEES8_NS7_ILi64EEEEEENS_6half_tEfNS_4arch4Sm80ELb0ELb0ELb1ELb0ELb1ELb0ELb0ELb0ELi2ELi4ELi4ELi4ELb0EEENS1_21CollectiveEpilogueBwdISA_SB_SD_Li256ELb0ELb0ELi2EEENS1_19SingleTileSchedulerILb0ELb0ELb0ELi128EEEEEEEEEvNT_6ParamsE) ;  /* 0xffff85b004007950 */ /* 0x000fea0003c3ffff */
        .type           $_ZN7cutlass13device_kernelIN5flash19enable_sm80_to_sm89INS1_16FlashAttnBwdSm80INS1_25CollectiveMainloopBwdSm80ILi2ELi2EN4cute5tupleIJNS5_1CILi128EEES8_NS7_ILi64EEEEEENS_6half_tEfNS_4arch4Sm80ELb0ELb0ELb1ELb0ELb1ELb0ELb0ELb0ELi2ELi4ELi4ELi4ELb0EEENS1_21CollectiveEpilogueBwdISA_SB_SD_Li256ELb0ELb0ELi2EEENS1_19SingleTileSchedulerILb0ELb0ELb0ELi128EEEEEEEEEvNT_6ParamsE$_ZN4cute3eso3ESOILb1ELb0EJNS_6LayoutINS_5tupleIJNS3_IJNS_1CILi2EEES5_S5_EEES5_EEENS3_IJNS3_IJNS4_ILi1EEES5_NS4_ILi4EEEEEENS4_ILi8EEEEEEEENS_10ViewEngineIPN7cutlass6half_tEEEEEC2ERKSD_RKSI_,@function
        .size           $_ZN7cutlass13device_kernelIN5flash19enable_sm80_to_sm89INS1_16FlashAttnBwdSm80INS1_25CollectiveMainloopBwdSm80ILi2ELi2EN4cute5tupleIJNS5_1CILi128EEES8_NS7_ILi64EEEEEENS_6half_tEfNS_4arch4Sm80ELb0ELb0ELb1ELb0ELb1ELb0ELb0ELb0ELi2ELi4ELi4ELi4ELb0EEENS1_21CollectiveEpilogueBwdISA_SB_SD_Li256ELb0ELb0ELi2EEENS1_19SingleTileSchedulerILb0ELb0ELb0ELi128EEEEEEEEEvNT_6ParamsE$_ZN4cute3eso3ESOILb1ELb0EJNS_6LayoutINS_5tupleIJNS3_IJNS_1CILi2EEES5_S5_EEES5_EEENS3_IJNS3_IJNS4_ILi1EEES5_NS4_ILi4EEEEEENS4_ILi8EEEEEEEENS_10ViewEngineIPN7cutlass6half_tEEEEEC2ERKSD_RKSI_,($_ZN7cutlass13device_kernelIN5flash19enable_sm80_to_sm89INS1_16FlashAttnBwdSm80INS1_25CollectiveMainloopBwdSm80ILi2ELi2EN4cute5tupleIJNS5_1CILi128EEES8_NS7_ILi64EEEEEENS_6half_tEfNS_4arch4Sm80ELb0ELb0ELb1ELb0ELb1ELb0ELb0ELb0ELi2ELi4ELi4ELi4ELb0EEENS1_21CollectiveEpilogueBwdISA_SB_SD_Li256ELb0ELb0ELi2EEENS1_19SingleTileSchedulerILb0ELb0ELb0ELi128EEEEEEEEEvNT_6ParamsE$_ZN4cute3eso3ESOILb1ELb0EJNS_6LayoutINS_5tupleIJNS3_IJNS_1CILi2EEES5_S5_EEES5_EEENS3_IJNS3_IJNS4_ILi1EEES5_NS4_ILi4EEEEEENS4_ILi8EEEEEEEEiEEC2ERKSD_RKi - $_ZN7cutlass13device_kernelIN5flash19enable_sm80_to_sm89INS1_16FlashAttnBwdSm80INS1_25CollectiveMainloopBwdSm80ILi2ELi2EN4cute5tupleIJNS5_1CILi128EEES8_NS7_ILi64EEEEEENS_6half_tEfNS_4arch4Sm80ELb0ELb0ELb1ELb0ELb1ELb0ELb0ELb0ELi2ELi4ELi4ELi4ELb0EEENS1_21CollectiveEpilogueBwdISA_SB_SD_Li256ELb0ELb0ELi2EEENS1_19SingleTileSchedulerILb0ELb0ELb0ELi128EEEEEEEEEvNT_6ParamsE$_ZN4cute3eso3ESOILb1ELb0EJNS_6LayoutINS_5tupleIJNS3_IJNS_1CILi2EEES5_S5_EEES5_EEENS3_IJNS3_IJNS4_ILi1EEES5_NS4_ILi4EEEEEENS4_ILi8EEEEEEEENS_10ViewEngineIPN7cutlass6half_tEEEEEC2ERKSD_RKSI_)
$_ZN7cutlass13device_kernelIN5flash19enable_sm80_to_sm89INS1_16FlashAttnBwdSm80INS1_25CollectiveMainloopBwdSm80ILi2ELi2EN4cute5tupleIJNS5_1CILi128EEES8_NS7_ILi64EEEEEENS_6half_tEfNS_4arch4Sm80ELb0ELb0ELb1ELb0ELb1ELb0ELb0ELb0ELi2ELi4ELi4ELi4ELb0EEENS1_21CollectiveEpilogueBwdISA_SB_SD_Li256ELb0ELb0ELi2EEENS1_19SingleTileSchedulerILb0ELb0ELb0ELi128EEEEEEEEEvNT_6ParamsE$_ZN4cute3eso3ESOILb1ELb0EJNS_6LayoutINS_5tupleIJNS3_IJNS_1CILi2EEES5_S5_EEES5_EEENS3_IJNS3_IJNS4_ILi1EEES5_NS4_ILi4EEEEEENS4_ILi8EEEEEEEENS_10ViewEngineIPN7cutlass6half_tEEEEEC2ERKSD_RKSI_:
[----:B------:R-:W-:Y:S01]  /*7a50*/  IADD3 R2, R62, -c[0x0][0x20], RZ ;  /* 0x800008003e027a10 */ /* 0x000fe20007ffe0ff */
[----:B------:R-:W-:Y:S01]  /*7a60*/  IMAD.MOV.U32 R7, RZ, RZ, R3 ;  /* 0x000000ffff077224 */ /* 0x000fe200078e0003 */
[----:B------:R-:W-:-:S04]  /*7a70*/  MOV R5, 0x0 ;  /* 0x0000000000057802 */ /* 0x000fc80000000f00 */
[----:B------:R1:W-:Y:S01]  /*7a80*/  STL.64 [R2], R6 ;  /* 0x0000000602007387 */ /* 0x0003e20000100a00 */
[----:B------:R-:W-:Y:S05]  /*7a90*/  RET.REL.NODEC R4 `(_ZN7cutlass13device_kernelIN5flash19enable_sm80_to_sm89INS1_16FlashAttnBwdSm80INS1_25CollectiveMainloopBwdSm80ILi2ELi2EN4cute5tupleIJNS5_1CILi128EEES8_NS7_ILi64EEEEEENS_6half_tEfNS_4arch4Sm80ELb0ELb0ELb1ELb0ELb1ELb0ELb0ELb0ELi2ELi4ELi4ELi4ELb0EEENS1_21CollectiveEpilogueBwdISA_SB_SD_Li256ELb0ELb0ELi2EEENS1_19SingleTileSchedulerILb0ELb0ELb0ELi128EEEEEEEEEvNT_6ParamsE) ;  /* 0xffff856004007950 */ /* 0x000fea0003c3ffff */
        .type           $_ZN7cutlass13device_kernelIN5flash19enable_sm80_to_sm89INS1_16FlashAttnBwdSm80INS1_25CollectiveMainloopBwdSm80ILi2ELi2EN4cute5tupleIJNS5_1CILi128EEES8_NS7_ILi64EEEEEENS_6half_tEfNS_4arch4Sm80ELb0ELb0ELb1ELb0ELb1ELb0ELb0ELb0ELi2ELi4ELi4ELi4ELb0EEENS1_21CollectiveEpilogueBwdISA_SB_SD_Li256ELb0ELb0ELi2EEENS1_19SingleTileSchedulerILb0ELb0ELb0ELi128EEEEEEEEEvNT_6ParamsE$_ZN4cute3eso3ESOILb1ELb0EJNS_6LayoutINS_5tupleIJNS3_IJNS_1CILi2EEES5_S5_EEES5_EEENS3_IJNS3_IJNS4_ILi1EEES5_NS4_ILi4EEEEEENS4_ILi8EEEEEEEEiEEC2ERKSD_RKi,@function
        .size           $_ZN7cutlass13device_kernelIN5flash19enable_sm80_to_sm89INS1_16FlashAttnBwdSm80INS1_25CollectiveMainloopBwdSm80ILi2ELi2EN4cute5tupleIJNS5_1CILi128EEES8_NS7_ILi64EEEEEENS_6half_tEfNS_4arch4Sm80ELb0ELb0ELb1ELb0ELb1ELb0ELb0ELb0ELi2ELi4ELi4ELi4ELb0EEENS1_21CollectiveEpilogueBwdISA_SB_SD_Li256ELb0ELb0ELi2EEENS1_19SingleTileSchedulerILb0ELb0ELb0ELi128EEEEEEEEEvNT_6ParamsE$_ZN4cute3eso3ESOILb1ELb0EJNS_6LayoutINS_5tupleIJNS3_IJNS_1CILi2EEES5_S5_EEES5_EEENS3_IJNS3_IJNS4_ILi1EEES5_NS4_ILi4EEEEEENS4_ILi8EEEEEEEEiEEC2ERKSD_RKi,($_ZN7cutlass13device_kernelIN5flash19enable_sm80_to_sm89INS1_16FlashAttnBwdSm80INS1_25CollectiveMainloopBwdSm80ILi2ELi2EN4cute5tupleIJNS5_1CILi128EEES8_NS7_ILi64EEEEEENS_6half_tEfNS_4arch4Sm80ELb0ELb0ELb1ELb0ELb1ELb0ELb0ELb0ELi2ELi4ELi4ELi4ELb0EEENS1_21CollectiveEpilogueBwdISA_SB_SD_Li256ELb0ELb0ELi2EEENS1_19SingleTileSchedulerILb0ELb0ELb0ELi128EEEEEEEEEvNT_6ParamsE$_ZN4cute3eso3ESOILb1ELb0EJNS_6LayoutINS_5tupleIJNS3_IJNS_1CILi4EEENS4_ILi1EEEEEEEEENS3_IJNS3_IJS6_NS4_ILi0EEEEEEEEEEENS_10ViewEngineIPjEEEEC2ERKSC_RKSF_ - $_ZN7cutlass13device_kernelIN5flash19enable_sm80_to_sm89INS1_16FlashAttnBwdSm80INS1_25CollectiveMainloopBwdSm80ILi2ELi2EN4cute5tupleIJNS5_1CILi128EEES8_NS7_ILi64EEEEEENS_6half_tEfNS_4arch4Sm80ELb0ELb0ELb1ELb0ELb1ELb0ELb0ELb0ELi2ELi4ELi4ELi4ELb0EEENS1_21CollectiveEpilogueBwdISA_SB_SD_Li256ELb0ELb0ELi2EEENS1_19SingleTileSchedulerILb0ELb0ELb0ELi128EEEEEEEEEvNT_6ParamsE$_ZN4cute3eso3ESOILb1ELb0EJNS_6LayoutINS_5tupleIJNS3_IJNS_1CILi2EEES5_S5_EEES5_EEENS3_IJNS3_IJNS4_ILi1EEES5_NS4_ILi4EEEEEENS4_ILi8EEEEEEEEiEEC2ERKSD_RKi)
$_ZN7cutlass13device_kernelIN5flash19enable_sm80_to_sm89INS1_16FlashAttnBwdSm80INS1_25CollectiveMainloopBwdSm80ILi2ELi2EN4cute5tupleIJNS5_1CILi128EEES8_NS7_ILi64EEEEEENS_6half_tEfNS_4arch4Sm80ELb0ELb0ELb1ELb0ELb1ELb0ELb0ELb0ELi2ELi4ELi4ELi4ELb0EEENS1_21CollectiveEpilogueBwdISA_SB_SD_Li256ELb0ELb0ELi2EEENS1_19SingleTileSchedulerILb0ELb0ELb0ELi128EEEEEEEEEvNT_6ParamsE$_ZN4cute3eso3ESOILb1ELb0EJNS_6LayoutINS_5tupleIJNS3_IJNS_1CILi2EEES5_S5_EEES5_EEENS3_IJNS3_IJNS4_ILi1EEES5_NS4_ILi4EEEEEENS4_ILi8EEEEEEEEiEEC2ERKSD_RKi:
[----:B------:R-:W-:Y:S02]  /*7aa0*/  IADD3 R2, R62, -c[0x0][0x20], RZ ;  /* 0x800008003e027a10 */ /* 0x000fe40007ffe0ff */
[----:B------:R-:W-:-:S03]  /*7ab0*/  MOV R5, 0x0 ;  /* 0x0000000000057802 */ /* 0x000fc60000000f00 */
[----:B------:R1:W-:Y:S01]  /*7ac0*/  STL [R2], R3 ;  /* 0x0000000302007387 */ /* 0x0003e20000100800 */
[----:B------:R-:W-:Y:S05]  /*7ad0*/  RET.REL.NODEC R4 `(_ZN7cutlass13device_kernelIN5flash19enable_sm80_to_sm89INS1_16FlashAttnBwdSm80INS1_25CollectiveMainloopBwdSm80ILi2ELi2EN4cute5tupleIJNS5_1CILi128EEES8_NS7_ILi64EEEEEENS_6half_tEfNS_4arch4Sm80ELb0ELb0ELb1ELb0ELb1ELb0ELb0ELb0ELi2ELi4ELi4ELi4ELb0EEENS1_21CollectiveEpilogueBwdISA_SB_SD_Li256ELb0ELb0ELi2EEENS1_19SingleTileSchedulerILb0ELb0ELb0ELi128EEEEEEEEEvNT_6ParamsE) ;  /* 0xffff852004007950 */ /* 0x000fea0003c3ffff */
        .type           $_ZN7cutlass13device_kernelIN5flash19enable_sm80_to_sm89INS1_16FlashAttnBwdSm80INS1_25CollectiveMainloopBwdSm80ILi2ELi2EN4cute5tupleIJNS5_1CILi128EEES8_NS7_ILi64EEEEEENS_6half_tEfNS_4arch4Sm80ELb0ELb0ELb1ELb0ELb1ELb0ELb0ELb0ELi2ELi4ELi4ELi4ELb0EEENS1_21CollectiveEpilogueBwdISA_SB_SD_Li256ELb0ELb0ELi2EEENS1_19SingleTileSchedulerILb0ELb0ELb0ELi128EEEEEEEEEvNT_6ParamsE$_ZN4cute3eso3ESOILb1ELb0EJNS_6LayoutINS_5tupleIJNS3_IJNS_1CILi4EEENS4_ILi1EEEEEEEEENS3_IJNS3_IJS6_NS4_ILi0EEEEEEEEEEENS_10ViewEngineIPjEEEEC2ERKSC_RKSF_,@function
        .size           $_ZN7cutlass13device_kernelIN5flash19enable_sm80_to_sm89INS1_16FlashAttnBwdSm80INS1_25CollectiveMainloopBwdSm80ILi2ELi2EN4cute5tupleIJNS5_1CILi128EEES8_NS7_ILi64EEEEEENS_6half_tEfNS_4arch4Sm80ELb0ELb0ELb1ELb0ELb1ELb0ELb0ELb0ELi2ELi4ELi4ELi4ELb0EEENS1_21CollectiveEpilogueBwdISA_SB_SD_Li256ELb0ELb0ELi2EEENS1_19SingleTileSchedulerILb0ELb0ELb0ELi128EEEEEEEEEvNT_6ParamsE$_ZN4cute3eso3ESOILb1ELb0EJNS_6LayoutINS_5tupleIJNS3_IJNS_1CILi4EEENS4_ILi1EEEEEEEEENS3_IJNS3_IJS6_NS4_ILi0EEEEEEEEEEENS_10ViewEngineIPjEEEEC2ERKSC_RKSF_,($_ZN7cutlass13device_kernelIN5flash19enable_sm80_to_sm89INS1_16FlashAttnBwdSm80INS1_25CollectiveMainloopBwdSm80ILi2ELi2EN4cute5tupleIJNS5_1CILi128EEES8_NS7_ILi64EEEEEENS_6half_tEfNS_4arch4Sm80ELb0ELb0ELb1ELb0ELb1ELb0ELb0ELb0ELi2ELi4ELi4ELi4ELb0EEENS1_21CollectiveEpilogueBwdISA_SB_SD_Li256ELb0ELb0ELi2EEENS1_19SingleTileSchedulerILb0ELb0ELb0ELi128EEEEEEEEEvNT_6ParamsE$_ZN4cute3eso3ESOILb1ELb0EJNS_6LayoutINS_5tupleIJNS3_IJNS_1CILi8EEENS4_ILi1EEEEEEEEENS3_IJNS3_IJS6_NS4_ILi0EEEEEEEEEEENS_10ViewEngineINS_8smem_ptrIPN7cutlass6half_tEEEEEEEC2ERKSC_RKSJ_ - $_ZN7cutlass13device_kernelIN5flash19enable_sm80_to_sm89INS1_16FlashAttnBwdSm80INS1_25CollectiveMainloopBwdSm80ILi2ELi2EN4cute5tupleIJNS5_1CILi128EEES8_NS7_ILi64EEEEEENS_6half_tEfNS_4arch4Sm80ELb0ELb0ELb1ELb0ELb1ELb0ELb0ELb0ELi2ELi4ELi4ELi4ELb0EEENS1_21CollectiveEpilogueBwdISA_SB_SD_Li256ELb0ELb0ELi2EEENS1_19SingleTileSchedulerILb0ELb0ELb0ELi128EEEEEEEEEvNT_6ParamsE$_ZN4cute3eso3ESOILb1ELb0EJNS_6LayoutINS_5tupleIJNS3_IJNS_1CILi4EEENS4_ILi1EEEEEEEEENS3_IJNS3_IJS6_NS4_ILi0EEEEEEEEEEENS_10ViewEngineIPjEEEEC2ERKSC_RKSF_)
$_ZN7cutlass13device_kernelIN5flash19enable_sm80_to_sm89INS1_16FlashAttnBwdSm80INS1_25CollectiveMainloopBwdSm80ILi2ELi2EN4cute5tupleIJNS5_1CILi128EEES8_NS7_ILi64EEEEEENS_6half_tEfNS_4arch4Sm80ELb0ELb0ELb1ELb0ELb1ELb0ELb0ELb0ELi2ELi4ELi4ELi4ELb0EEENS1_21CollectiveEpilogueBwdISA_SB_SD_Li256ELb0ELb0ELi2EEENS1_19SingleTileSchedulerILb0ELb0ELb0ELi128EEEEEEEEEvNT_6ParamsE$_ZN4cute3eso3ESOILb1ELb0EJNS_6LayoutINS_5tupleIJNS3_IJNS_1CILi4EEENS4_ILi1EEEEEEEEENS3_IJNS3_IJS6_NS4_ILi0EEEEEEEEEEENS_10ViewEngineIPjEEEEC2ERKSC_RKSF_:
[----:B------:R-:W-:Y:S02]  /*7ae0*/  IADD3 R2, R92, -c[0x0][0x20], RZ ;  /* 0x800008005c027a10 */ /* 0x000fe40007ffe0ff */
[----:B------:R-:W-:-:S03]  /*7af0*/  MOV R39, 0x0 ;  /* 0x0000000000277802 */ /* 0x000fc60000000f00 */
[----:B------:R1:W-:Y:S01]  /*7b00*/  STL.64 [R2], R36 ;  /* 0x0000002402007387 */ /* 0x0003e20000100a00 */
[----:B------:R-:W-:Y:S05]  /*7b10*/  RET.REL.NODEC R38 `(_ZN7cutlass13device_kernelIN5flash19enable_sm80_to_sm89INS1_16FlashAttnBwdSm80INS1_25CollectiveMainloopBwdSm80ILi2ELi2EN4cute5tupleIJNS5_1CILi128EEES8_NS7_ILi64EEEEEENS_6half_tEfNS_4arch4Sm80ELb0ELb0ELb1ELb0ELb1ELb0ELb0ELb0ELi2ELi4ELi4ELi4ELb0EEENS1_21CollectiveEpilogueBwdISA_SB_SD_Li256ELb0ELb0ELi2EEENS1_19SingleTileSchedulerILb0ELb0ELb0ELi128EEEEEEEEEvNT_6ParamsE) ;  /* 0xffff84e026007950 */ /* 0x000fea0003c3ffff */
        .type           $_ZN7cutlass13device_kernelIN5flash19enable_sm80_to_sm89INS1_16FlashAttnBwdSm80INS1_25CollectiveMainloopBwdSm80ILi2ELi2EN4cute5tupleIJNS5_1CILi128EEES8_NS7_ILi64EEEEEENS_6half_tEfNS_4arch4Sm80ELb0ELb0ELb1ELb0ELb1ELb0ELb0ELb0ELi2ELi4ELi4ELi4ELb0EEENS1_21CollectiveEpilogueBwdISA_SB_SD_Li256ELb0ELb0ELi2EEENS1_19SingleTileSchedulerILb0ELb0ELb0ELi128EEEEEEEEEvNT_6ParamsE$_ZN4cute3eso3ESOILb1ELb0EJNS_6LayoutINS_5tupleIJNS3_IJNS_1CILi8EEENS4_ILi1EEEEEEEEENS3_IJNS3_IJS6_NS4_ILi0EEEEEEEEEEENS_10ViewEngineINS_8smem_ptrIPN7cutlass6half_tEEEEEEEC2ERKSC_RKSJ_,@function
        .size           $_ZN7cutlass13device_kernelIN5flash19enable_sm80_to_sm89INS1_16FlashAttnBwdSm80INS1_25CollectiveMainloopBwdSm80ILi2ELi2EN4cute5tupleIJNS5_1CILi128EEES8_NS7_ILi64EEEEEENS_6half_tEfNS_4arch4Sm80ELb0ELb0ELb1ELb0ELb1ELb0ELb0ELb0ELi2ELi4ELi4ELi4ELb0EEENS1_21CollectiveEpilogueBwdISA_SB_SD_Li256ELb0ELb0ELi2EEENS1_19SingleTileSchedulerILb0ELb0ELb0ELi128EEEEEEEEEvNT_6ParamsE$_ZN4cute3eso3ESOILb1ELb0EJNS_6LayoutINS_5tupleIJNS3_IJNS_1CILi8EEENS4_ILi1EEEEEEEEENS3_IJNS3_IJS6_NS4_ILi0EEEEEEEEEEENS_10ViewEngineINS_8smem_ptrIPN7cutlass6half_tEEEEEEEC2ERKSC_RKSJ_,($_ZN7cutlass13device_kernelIN5flash19enable_sm80_to_sm89INS1_16FlashAttnBwdSm80INS1_25CollectiveMainloopBwdSm80ILi2ELi2EN4cute5tupleIJNS5_1CILi128EEES8_NS7_ILi64EEEEEENS_6half_tEfNS_4arch4Sm80ELb0ELb0ELb1ELb0ELb1ELb0ELb0ELb0ELi2ELi4ELi4ELi4ELb0EEENS1_21CollectiveEpilogueBwdISA_SB_SD_Li256ELb0ELb0ELi2EEENS1_19SingleTileSchedulerILb0ELb0ELb0ELi128EEEEEEEEEvNT_6ParamsE$_ZN4cute3eso3ESOILb1ELb0EJNS_6LayoutINS_5tupleIJNS3_IJNS_1CILi8EEENS4_ILi1EEEEEEEEENS3_IJNS3_IJS6_NS4_ILi0EEEEEEEEEEENS_10ViewEngineIPN7cutlass6half_tEEEEEC2ERKSC_RKSH_ - $_ZN7cutlass13device_kernelIN5flash19enable_sm80_to_sm89INS1_16FlashAttnBwdSm80INS1_25CollectiveMainloopBwdSm80ILi2ELi2EN4cute5tupleIJNS5_1CILi128EEES8_NS7_ILi64EEEEEENS_6half_tEfNS_4arch4Sm80ELb0ELb0ELb1ELb0ELb1ELb0ELb0ELb0ELi2ELi4ELi4ELi4ELb0EEENS1_21CollectiveEpilogueBwdISA_SB_SD_Li256ELb0ELb0ELi2EEENS1_19SingleTileSchedulerILb0ELb0ELb0ELi128EEEEEEEEEvNT_6ParamsE$_ZN4cute3eso3ESOILb1ELb0EJNS_6LayoutINS_5tupleIJNS3_IJNS_1CILi8EEENS4_ILi1EEEEEEEEENS3_IJNS3_IJS6_NS4_ILi0EEEEEEEEEEENS_10ViewEngineINS_8smem_ptrIPN7cutlass6half_tEEEEEEEC2ERKSC_RKSJ_)
$_ZN7cutlass13device_kernelIN5flash19enable_sm80_to_sm89INS1_16FlashAttnBwdSm80INS1_25CollectiveMainloopBwdSm80ILi2ELi2EN4cute5tupleIJNS5_1CILi128EEES8_NS7_ILi64EEEEEENS_6half_tEfNS_4arch4Sm80ELb0ELb0ELb1ELb0ELb1ELb0ELb0ELb0ELi2ELi4ELi4ELi4ELb0EEENS1_21CollectiveEpilogueBwdISA_SB_SD_Li256ELb0ELb0ELi2EEENS1_19SingleTileSchedulerILb0ELb0ELb0ELi128EEEEEEEEEvNT_6ParamsE$_ZN4cute3eso3ESOILb1ELb0EJNS_6LayoutINS_5tupleIJNS3_IJNS_1CILi8EEENS4_ILi1EEEEEEEEENS3_IJNS3_IJS6_NS4_ILi0EEEEEEEEEEENS_10ViewEngineINS_8smem_ptrIPN7cutlass6half_tEEEEEEEC2ERKSC_RKSJ_:
[----:B------:R-:W-:Y:S02]  /*7b20*/  IADD3 R36, R92, -c[0x0][0x20], RZ ;  /* 0x800008005c247a10 */ /* 0x000fe40007ffe0ff */
[----:B------:R-:W-:-:S03]  /*7b30*/  MOV R39, 0x0 ;  /* 0x0000000000277802 */ /* 0x000fc60000000f00 */
[----:B------:R1:W-:Y:S01]  /*7b40*/  STL.64 [R36], R2 ;  /* 0x0000000224007387 */ /* 0x0003e20000100a00 */
[----:B------:R-:W-:Y:S05]  /*7b50*/  RET.REL.NODEC R38 `(_ZN7cutlass13device_kernelIN5flash19enable_sm80_to_sm89INS1_16FlashAttnBwdSm80INS1_25CollectiveMainloopBwdSm80ILi2ELi2EN4cute5tupleIJNS5_1CILi128EEES8_NS7_ILi64EEEEEENS_6half_tEfNS_4arch4Sm80ELb0ELb0ELb1ELb0ELb1ELb0ELb0ELb0ELi2ELi4ELi4ELi4ELb0EEENS1_21CollectiveEpilogueBwdISA_SB_SD_Li256ELb0ELb0ELi2EEENS1_19SingleTileSchedulerILb0ELb0ELb0ELi128EEEEEEEEEvNT_6ParamsE) ;  /* 0xffff84a026007950 */ /* 0x000fea0003c3ffff */
        .type           $_ZN7cutlass13device_kernelIN5flash19enable_sm80_to_sm89INS1_16FlashAttnBwdSm80INS1_25CollectiveMainloopBwdSm80ILi2ELi2EN4cute5tupleIJNS5_1CILi128EEES8_NS7_ILi64EEEEEENS_6half_tEfNS_4arch4Sm80ELb0ELb0ELb1ELb0ELb1ELb0ELb0ELb0ELi2ELi4ELi4ELi4ELb0EEENS1_21CollectiveEpilogueBwdISA_SB_SD_Li256ELb0ELb0ELi2EEENS1_19SingleTileSchedulerILb0ELb0ELb0ELi128EEEEEEEEEvNT_6ParamsE$_ZN4cute3eso3ESOILb1ELb0EJNS_6LayoutINS_5tupleIJNS3_IJNS_1CILi8EEENS4_ILi1EEEEEEEEENS3_IJNS3_IJS6_NS4_ILi0EEEEEEEEEEENS_10ViewEngineIPN7cutlass6half_tEEEEEC2ERKSC_RKSH_,@function
        .size           $_ZN7cutlass13device_kernelIN5flash19enable_sm80_to_sm89INS1_16FlashAttnBwdSm80INS1_25CollectiveMainloopBwdSm80ILi2ELi2EN4cute5tupleIJNS5_1CILi128EEES8_NS7_ILi64EEEEEENS_6half_tEfNS_4arch4Sm80ELb0ELb0ELb1ELb0ELb1ELb0ELb0ELb0ELi2ELi4ELi4ELi4ELb0EEENS1_21CollectiveEpilogueBwdISA_SB_SD_Li256ELb0ELb0ELi2EEENS1_19SingleTileSchedulerILb0ELb0ELb0ELi128EEEEEEEEEvNT_6ParamsE$_ZN4cute3eso3ESOILb1ELb0EJNS_6LayoutINS_5tupleIJNS3_IJNS_1CILi8EEENS4_ILi1EEEEEEEEENS3_IJNS3_IJS6_NS4_ILi0EEEEEEEEEEENS_10ViewEngineIPN7cutlass6half_tEEEEEC2ERKSC_RKSH_,($_ZN7cutlass13device_kernelIN5flash19enable_sm80_to_sm89INS1_16FlashAttnBwdSm80INS1_25CollectiveMainloopBwdSm80ILi2ELi2EN4cute5tupleIJNS5_1CILi128EEES8_NS7_ILi64EEEEEENS_6half_tEfNS_4arch4Sm80ELb0ELb0ELb1ELb0ELb1ELb0ELb0ELb0ELi2ELi4ELi4ELi4ELb0EEENS1_21CollectiveEpilogueBwdISA_SB_SD_Li256ELb0ELb0ELi2EEENS1_19SingleTileSchedulerILb0ELb0ELb0ELi128EEEEEEEEEvNT_6ParamsE$_ZN4cute3eso3ESOILb1ELb0EJNS_6LayoutINS_5tupleIJNS3_IJNS_1CILi8EEENS4_ILi1EEEEEEEEENS3_IJNS3_IJS6_NS4_ILi0EEEEEEEEEEEiEEC2ERKSC_RKi - $_ZN7cutlass13device_kernelIN5flash19enable_sm80_to_sm89INS1_16FlashAttnBwdSm80INS1_25CollectiveMainloopBwdSm80ILi2ELi2EN4cute5tupleIJNS5_1CILi128EEES8_NS7_ILi64EEEEEENS_6half_tEfNS_4arch4Sm80ELb0ELb0ELb1ELb0ELb1ELb0ELb0ELb0ELi2ELi4ELi4ELi4ELb0EEENS1_21CollectiveEpilogueBwdISA_SB_SD_Li256ELb0ELb0ELi2EEENS1_19SingleTileSchedulerILb0ELb0ELb0ELi128EEEEEEEEEvNT_6ParamsE$_ZN4cute3eso3ESOILb1ELb0EJNS_6LayoutINS_5tupleIJNS3_IJNS_1CILi8EEENS4_ILi1EEEEEEEEENS3_IJNS3_IJS6_NS4_ILi0EEEEEEEEEEENS_10ViewEngineIPN7cutlass6half_tEEEEEC2ERKSC_RKSH_)
$_ZN7cutlass13device_kernelIN5flash19enable_sm80_to_sm89INS1_16FlashAttnBwdSm80INS1_25CollectiveMainloopBwdSm80ILi2ELi2EN4cute5tupleIJNS5_1CILi128EEES8_NS7_ILi64EEEEEENS_6half_tEfNS_4arch4Sm80ELb0ELb0ELb1ELb0ELb1ELb0ELb0ELb0ELi2ELi4ELi4ELi4ELb0EEENS1_21CollectiveEpilogueBwdISA_SB_SD_Li256ELb0ELb0ELi2EEENS1_19SingleTileSchedulerILb0ELb0ELb0ELi128EEEEEEEEEvNT_6ParamsE$_ZN4cute3eso3ESOILb1ELb0EJNS_6LayoutINS_5tupleIJNS3_IJNS_1CILi8EEENS4_ILi1EEEEEEEEENS3_IJNS3_IJS6_NS4_ILi0EEEEEEEEEEENS_10ViewEngineIPN7cutlass6half_tEEEEEC2ERKSC_RKSH_:
[----:B------:R-:W-:Y:S01]  /*7b60*/  IADD3 R36, R92, -c[0x0][0x20], RZ ;  /* 0x800008005c247a10 */ /* 0x000fe20007ffe0ff */
[----:B------:R-:W-:Y:S01]  /*7b70*/  IMAD.MOV.U32 R43, RZ, RZ, R37 ;  /* 0x000000ffff2b7224 */ /* 0x000fe200078e0025 */
[----:B------:R-:W-:-:S04]  /*7b80*/  MOV R39, 0x0 ;  /* 0x0000000000277802 */ /* 0x000fc80000000f00 */
[----:B------:R1:W-:Y:S01]  /*7b90*/  STL.64 [R36], R42 ;  /* 0x0000002a24007387 */ /* 0x0003e20000100a00 */
[----:B------:R-:W-:Y:S05]  /*7ba0*/  RET.REL.NODEC R38 `(_ZN7cutlass13device_kernelIN5flash19enable_sm80_to_sm89INS1_16FlashAttnBwdSm80INS1_25CollectiveMainloopBwdSm80ILi2ELi2EN4cute5tupleIJNS5_1CILi128EEES8_NS7_ILi64EEEEEENS_6half_tEfNS_4arch4Sm80ELb0ELb0ELb1ELb0ELb1ELb0ELb0ELb0ELi2ELi4ELi4ELi4ELb0EEENS1_21CollectiveEpilogueBwdISA_SB_SD_Li256ELb0ELb0ELi2EEENS1_19SingleTileSchedulerILb0ELb0ELb0ELi128EEEEEEEEEvNT_6ParamsE) ;  /* 0xffff845026007950 */ /* 0x000fea0003c3ffff */
        .type           $_ZN7cutlass13device_kernelIN5flash19enable_sm80_to_sm89INS1_16FlashAttnBwdSm80INS1_25CollectiveMainloopBwdSm80ILi2ELi2EN4cute5tupleIJNS5_1CILi128EEES8_NS7_ILi64EEEEEENS_6half_tEfNS_4arch4Sm80ELb0ELb0ELb1ELb0ELb1ELb0ELb0ELb0ELi2ELi4ELi4ELi4ELb0EEENS1_21CollectiveEpilogueBwdISA_SB_SD_Li256ELb0ELb0ELi2EEENS1_19SingleTileSchedulerILb0ELb0ELb0ELi128EEEEEEEEEvNT_6ParamsE$_ZN4cute3eso3ESOILb1ELb0EJNS_6LayoutINS_5tupleIJNS3_IJNS_1CILi8EEENS4_ILi1EEEEEEEEENS3_IJNS3_IJS6_NS4_ILi0EEEEEEEEEEEiEEC2ERKSC_RKi,@function
        .size           $_ZN7cutlass13device_kernelIN5flash19enable_sm80_to_sm89INS1_16FlashAttnBwdSm80INS1_25CollectiveMainloopBwdSm80ILi2ELi2EN4cute5tupleIJNS5_1CILi128EEES8_NS7_ILi64EEEEEENS_6half_tEfNS_4arch4Sm80ELb0ELb0ELb1ELb0ELb1ELb0ELb0ELb0ELi2ELi4ELi4ELi4ELb0EEENS1_21CollectiveEpilogueBwdISA_SB_SD_Li256ELb0ELb0ELi2EEENS1_19SingleTileSchedulerILb0ELb0ELb0ELi128EEEEEEEEEvNT_6ParamsE$_ZN4cute3eso3ESOILb1ELb0EJNS_6LayoutINS_5tupleIJNS3_IJNS_1CILi8EEENS4_ILi1EEEEEEEEENS3_IJNS3_IJS6_NS4_ILi0EEEEEEEEEEEiEEC2ERKSC_RKi,($_ZN7cutlass13device_kernelIN5flash19enable_sm80_to_sm89INS1_16FlashAttnBwdSm80INS1_25CollectiveMainloopBwdSm80ILi2ELi2EN4cute5tupleIJNS5_1CILi128EEES8_NS7_ILi64EEEEEENS_6half_tEfNS_4arch4Sm80ELb0ELb0ELb1ELb0ELb1ELb0ELb0ELb0ELi2ELi4ELi4ELi4ELb0EEENS1_21CollectiveEpilogueBwdISA_SB_SD_Li256ELb0ELb0ELi2EEENS1_19SingleTileSchedulerILb0ELb0ELb0ELi128EEEEEEEEEvNT_6ParamsE$_ZN4cute3eso3ESOILb1ELb0EJNS_6LayoutINS_5tupleIJNS3_IJNS_1CILi8EEENS4_ILi1EEEEEENS3_IJNS4_ILi2EEEEEEEEENS3_IJNS3_IJS6_NS4_ILi0EEEEEENS3_IJNS4_ILi4096EEEEEEEEEEENS_10ViewEngineINS_8smem_ptrIPN7cutlass6half_tEEEEEEEC2ERKSG_RKSN_ - $_ZN7cutlass13device_kernelIN5flash19enable_sm80_to_sm89INS1_16FlashAttnBwdSm80INS1_25CollectiveMainloopBwdSm80ILi2ELi2EN4cute5tupleIJNS5_1CILi128EEES8_NS7_ILi64EEEEEENS_6half_tEfNS_4arch4Sm80ELb0ELb0ELb1ELb0ELb1ELb0ELb0ELb0ELi2ELi4ELi4ELi4ELb0EEENS1_21CollectiveEpilogueBwdISA_SB_SD_Li256ELb0ELb0ELi2EEENS1_19SingleTileSchedulerILb0ELb0ELb0ELi128EEEEEEEEEvNT_6ParamsE$_ZN4cute3eso3ESOILb1ELb0EJNS_6LayoutINS_5tupleIJNS3_IJNS_1CILi8EEENS4_ILi1EEEEEEEEENS3_IJNS3_IJS6_NS4_ILi0EEEEEEEEEEEiEEC2ERKSC_RKi)
$_ZN7cutlass13device_kernelIN5flash19enable_sm80_to_sm89INS1_16FlashAttnBwdSm80INS1_25CollectiveMainloopBwdSm80ILi2ELi2EN4cute5tupleIJNS5_1CILi128EEES8_NS7_ILi64EEEEEENS_6half_tEfNS_4arch4Sm80ELb0ELb0ELb1ELb0ELb1ELb0ELb0ELb0ELi2ELi4ELi4ELi4ELb0EEENS1_21CollectiveEpilogueBwdISA_SB_SD_Li256ELb0ELb0ELi2EEENS1_19SingleTileSchedulerILb0ELb0ELb0ELi128EEEEEEEEEvNT_6ParamsE$_ZN4cute3eso3ESOILb1ELb0EJNS_6LayoutINS_5tupleIJNS3_IJNS_1CILi8EEENS4_ILi1EEEEEEEEENS3_IJNS3_IJS6_NS4_ILi0EEEEEEEEEEEiEEC2ERKSC_RKi:
[----:B------:R-:W-:Y:S02]  /*7bb0*/  IADD3 R36, R92, -c[0x0][0x20], RZ ;  /* 0x800008005c247a10 */ /* 0x000fe40007ffe0ff */
[----:B------:R-:W-:-:S03]  /*7bc0*/  MOV R39, 0x0 ;  /* 0x0000000000277802 */ /* 0x000fc60000000f00 */
[----:B------:R1:W-:Y:S01]  /*7bd0*/  STL [R36], R37 ;  /* 0x0000002524007387 */ /* 0x0003e20000100800 */
[----:B------:R-:W-:Y:S05]  /*7be0*/  RET.REL.NODEC R38 `(_ZN7cutlass13device_kernelIN5flash19enable_sm80_to_sm89INS1_16FlashAttnBwdSm80INS1_25CollectiveMainloopBwdSm80ILi2ELi2EN4cute5tupleIJNS5_1CILi128EEES8_NS7_ILi64EEEEEENS_6half_tEfNS_4arch4Sm80ELb0ELb0ELb1ELb0ELb1ELb0ELb0ELb0ELi2ELi4ELi4ELi4ELb0EEENS1_21CollectiveEpilogueBwdISA_SB_SD_Li256ELb0ELb0ELi2EEENS1_19SingleTileSchedulerILb0ELb0ELb0ELi128EEEEEEEEEvNT_6ParamsE) ;  /* 0xffff841026007950 */ /* 0x000fea0003c3ffff */
        .type           $_ZN7cutlass13device_kernelIN5flash19enable_sm80_to_sm89INS1_16FlashAttnBwdSm80INS1_25CollectiveMainloopBwdSm80ILi2ELi2EN4cute5tupleIJNS5_1CILi128EEES8_NS7_ILi64EEEEEENS_6half_tEfNS_4arch4Sm80ELb0ELb0ELb1ELb0ELb1ELb0ELb0ELb0ELi2ELi4ELi4ELi4ELb0EEENS1_21CollectiveEpilogueBwdISA_SB_SD_Li256ELb0ELb0ELi2EEENS1_19SingleTileSchedulerILb0ELb0ELb0ELi128EEEEEEEEEvNT_6ParamsE$_ZN4cute3eso3ESOILb1ELb0EJNS_6LayoutINS_5tupleIJNS3_IJNS_1CILi8EEENS4_ILi1EEEEEENS3_IJNS4_ILi2EEEEEEEEENS3_IJNS3_IJS6_NS4_ILi0EEEEEENS3_IJNS4_ILi4096EEEEEEEEEEENS_10ViewEngineINS_8smem_ptrIPN7cutlass6half_tEEEEEEEC2ERKSG_RKSN_,@function
        .size           $_ZN7cutlass13device_kernelIN5flash19enable_sm80_to_sm89INS1_16FlashAttnBwdSm80INS1_25CollectiveMainloopBwdSm80ILi2ELi2EN4cute5tupleIJNS5_1CILi128EEES8_NS7_ILi64EEEEEENS_6half_tEfNS_4arch4Sm80ELb0ELb0ELb1ELb0ELb1ELb0ELb0ELb0ELi2ELi4ELi4ELi4ELb0EEENS1_21CollectiveEpilogueBwdISA_SB_SD_Li256ELb0ELb0ELi2EEENS1_19SingleTileSchedulerILb0ELb0ELb0ELi128EEEEEEEEEvNT_6ParamsE$_ZN4cute3eso3ESOILb1ELb0EJNS_6LayoutINS_5tupleIJNS3_IJNS_1CILi8EEENS4_ILi1EEEEEENS3_IJNS4_ILi2EEEEEEEEENS3_IJNS3_IJS6_NS4_ILi0EEEEEENS3_IJNS4_ILi4096EEEEEEEEEEENS_10ViewEngineINS_8smem_ptrIPN7cutlass6half_tEEEEEEEC2ERKSG_RKSN_,($_ZN7cutlass13device_kernelIN5flash19enable_sm80_to_sm89INS1_16FlashAttnBwdSm80INS1_25CollectiveMainloopBwdSm80ILi2ELi2EN4cute5tupleIJNS5_1CILi128EEES8_NS7_ILi64EEEEEENS_6half_tEfNS_4arch4Sm80ELb0ELb0ELb1ELb0ELb1ELb0ELb0ELb0ELi2ELi4ELi4ELi4ELb0EEENS1_21CollectiveEpilogueBwdISA_SB_SD_Li256ELb0ELb0ELi2EEENS1_19SingleTileSchedulerILb0ELb0ELb0ELi128EEEEEEEEEvNT_6ParamsE$_ZN4cute3eso3ESOILb1ELb0EJNS_6LayoutINS_5tupleIJNS3_IJNS_1CILi8EEENS4_ILi1EEEEEENS3_IJNS4_ILi2EEEEEEEEENS3_IJNS3_IJS6_NS4_ILi0EEEEEENS3_IJNS4_ILi64EEEEEEEEEEENS_10ViewEngineIPN7cutlass6half_tEEEEEC2ERKSG_RKSL_ - $_ZN7cutlass13device_kernelIN5flash19enable_sm80_to_sm89INS1_16FlashAttnBwdSm80INS1_25CollectiveMainloopBwdSm80ILi2ELi2EN4cute5tupleIJNS5_1CILi128EEES8_NS7_ILi64EEEEEENS_6half_tEfNS_4arch4Sm80ELb0ELb0ELb1ELb0ELb1ELb0ELb0ELb0ELi2ELi4ELi4ELi4ELb0EEENS1_21CollectiveEpilogueBwdISA_SB_SD_Li256ELb0ELb0ELi2EEENS1_19SingleTileSchedulerILb0ELb0ELb0ELi128EEEEEEEEEvNT_6ParamsE$_ZN4cute3eso3ESOILb1ELb0EJNS_6LayoutINS_5tupleIJNS3_IJNS_1CILi8EEENS4_ILi1EEEEEENS3_IJNS4_ILi2EEEEEEEEENS3_IJNS3_IJS6_NS4_ILi0EEEEEENS3_IJNS4_ILi4096EEEEEEEEEEENS_10ViewEngineINS_8smem_ptrIPN7cutlass6half_tEEEEEEEC2ERKSG_RKSN_)
$_ZN7cutlass13device_kernelIN5flash19enable_sm80_to_sm89INS1_16FlashAttnBwdSm80INS1_25CollectiveMainloopBwdSm80ILi2ELi2EN4cute5tupleIJNS5_1CILi128EEES8_NS7_ILi64EEEEEENS_6half_tEfNS_4arch4Sm80ELb0ELb0ELb1ELb0ELb1ELb0ELb0ELb0ELi2ELi4ELi4ELi4ELb0EEENS1_21CollectiveEpilogueBwdISA_SB_SD_Li256ELb0ELb0ELi2EEENS1_19SingleTileSchedulerILb0ELb0ELb0ELi128EEEEEEEEEvNT_6ParamsE$_ZN4cute3eso3ESOILb1ELb0EJNS_6LayoutINS_5tupleIJNS3_IJNS_1CILi8EEENS4_ILi1EEEEEENS3_IJNS4_ILi2EEEEEEEEENS3_IJNS3_IJS6_NS4_ILi0EEEEEENS3_IJNS4_ILi4096EEEEEEEEEEENS_10ViewEngineINS_8smem_ptrIPN7cutlass6half_tEEEEEEEC2ERKSG_RKSN_:
[----:B------:R-:W-:Y:S02]  /*7bf0*/  IADD3 R38, R92, -c[0x0][0x20], RZ ;  /* 0x800008005c267a10 */ /* 0x000fe40007ffe0ff */
[----:B------:R-:W-:-:S03]  /*7c00*/  MOV R43, 0x0 ;  /* 0x00000000002b7802 */ /* 0x000fc60000000f00 */
[----:B------:R1:W-:Y:S01]  /*7c10*/  STL.64 [R38], R36 ;  /* 0x0000002426007387 */ /* 0x0003e20000100a00 */
[----:B------:R-:W-:Y:S05]  /*7c20*/  RET.REL.NODEC R42 `(_ZN7cutlass13device_kernelIN5flash19enable_sm80_to_sm89INS1_16FlashAttnBwdSm80INS1_25CollectiveMainloopBwdSm80ILi2ELi2EN4cute5tupleIJNS5_1CILi128EEES8_NS7_ILi64EEEEEENS_6half_tEfNS_4arch4Sm80ELb0ELb0ELb1ELb0ELb1ELb0ELb0ELb0ELi2ELi4ELi4ELi4ELb0EEENS1_21CollectiveEpilogueBwdISA_SB_SD_Li256ELb0ELb0ELi2EEENS1_19SingleTileSchedulerILb0ELb0ELb0ELi128EEEEEEEEEvNT_6ParamsE) ;  /* 0xffff83d02a007950 */ /* 0x000fea0003c3ffff */
        .type           $_ZN7cutlass13device_kernelIN5flash19enable_sm80_to_sm89INS1_16FlashAttnBwdSm80INS1_25CollectiveMainloopBwdSm80ILi2ELi2EN4cute5tupleIJNS5_1CILi128EEES8_NS7_ILi64EEEEEENS_6half_tEfNS_4arch4Sm80ELb0ELb0ELb1ELb0ELb1ELb0ELb0ELb0ELi2ELi4ELi4ELi4ELb0EEENS1_21CollectiveEpilogueBwdISA_SB_SD_Li256ELb0ELb0ELi2EEENS1_19SingleTileSchedulerILb0ELb0ELb0ELi128EEEEEEEEEvNT_6ParamsE$_ZN4cute3eso3ESOILb1ELb0EJNS_6LayoutINS_5tupleIJNS3_IJNS_1CILi8EEENS4_ILi1EEEEEENS3_IJNS4_ILi2EEEEEEEEENS3_IJNS3_IJS6_NS4_ILi0EEEEEENS3_IJNS4_ILi64EEEEEEEEEEENS_10ViewEngineIPN7cutlass6half_tEEEEEC2ERKSG_RKSL_,@function
        .size           $_ZN7cutlass13device_kernelIN5flash19enable_sm80_to_sm89INS1_16FlashAttnBwdSm80INS1_25CollectiveMainloopBwdSm80ILi2ELi2EN4cute5tupleIJNS5_1CILi128EEES8_NS7_ILi64EEEEEENS_6half_tEfNS_4arch4Sm80ELb0ELb0ELb1ELb0ELb1ELb0ELb0ELb0ELi2ELi4ELi4ELi4ELb0EEENS1_21CollectiveEpilogueBwdISA_SB_SD_Li256ELb0ELb0ELi2EEENS1_19SingleTileSchedulerILb0ELb0ELb0ELi128EEEEEEEEEvNT_6ParamsE$_ZN4cute3eso3ESOILb1ELb0EJNS_6LayoutINS_5tupleIJNS3_IJNS_1CILi8EEENS4_ILi1EEEEEENS3_IJNS4_ILi2EEEEEEEEENS3_IJNS3_IJS6_NS4_ILi0EEEEEENS3_IJNS4_ILi64EEEEEEEEEEENS_10ViewEngineIPN7cutlass6half_tEEEEEC2ERKSG_RKSL_,($_ZN7cutlass13device_kernelIN5flash19enable_sm80_to_sm89INS1_16FlashAttnBwdSm80INS1_25CollectiveMainloopBwdSm80ILi2ELi2EN4cute5tupleIJNS5_1CILi128EEES8_NS7_ILi64EEEEEENS_6half_tEfNS_4arch4Sm80ELb0ELb0ELb1ELb0ELb1ELb0ELb0ELb0ELi2ELi4ELi4ELi4ELb0EEENS1_21CollectiveEpilogueBwdISA_SB_SD_Li256ELb0ELb0ELi2EEENS1_19SingleTileSchedulerILb0ELb0ELb0ELi128EEEEEEEEEvNT_6ParamsE$_ZN4cute3eso3ESOILb1ELb0EJNS_6LayoutINS_5tupleIJNS3_IJNS_1CILi8EEENS4_ILi1EEEEEENS3_IJNS4_ILi2EEEEEEEEENS3_IJNS3_IJS6_NS4_ILi0EEEEEENS3_IJNS4_ILi8192EEEEEEEEEEENS_10ViewEngineINS_8smem_ptrIPN7cutlass6half_tEEEEEEEC2ERKSG_RKSN_ - $_ZN7cutlass13device_kernelIN5flash19enable_sm80_to_sm89INS1_16FlashAttnBwdSm80INS1_25CollectiveMainloopBwdSm80ILi2ELi2EN4cute5tupleIJNS5_1CILi128EEES8_NS7_ILi64EEEEEENS_6half_tEfNS_4arch4Sm80ELb0ELb0ELb1ELb0ELb1ELb0ELb0ELb0ELi2ELi4ELi4ELi4ELb0EEENS1_21CollectiveEpilogueBwdISA_SB_SD_Li256ELb0ELb0ELi2EEENS1_19SingleTileSchedulerILb0ELb0ELb0ELi128EEEEEEEEEvNT_6ParamsE$_ZN4cute3eso3ESOILb1ELb0EJNS_6LayoutINS_5tupleIJNS3_IJNS_1CILi8EEENS4_ILi1EEEEEENS3_IJNS4_ILi2EEEEEEEEENS3_IJNS3_IJS6_NS4_ILi0EEEEEENS3_IJNS4_ILi64EEEEEEEEEEENS_10ViewEngineIPN7cutlass6half_tEEEEEC2ERKSG_RKSL_)
$_ZN7cutlass13device_kernelIN5flash19enable_sm80_to_sm89INS1_16FlashAttnBwdSm80INS1_25CollectiveMainloopBwdSm80ILi2ELi2EN4cute5tupleIJNS5_1CILi128EEES8_NS7_ILi64EEEEEENS_6half_tEfNS_4arch4Sm80ELb0ELb0ELb1ELb0ELb1ELb0ELb0ELb0ELi2ELi4ELi4ELi4ELb0EEENS1_21CollectiveEpilogueBwdISA_SB_SD_Li256ELb0ELb0ELi2EEENS1_19SingleTileSchedulerILb0ELb0ELb0ELi128EEEEEEEEEvNT_6ParamsE$_ZN4cute3eso3ESOILb1ELb0EJNS_6LayoutINS_5tupleIJNS3_IJNS_1CILi8EEENS4_ILi1EEEEEENS3_IJNS4_ILi2EEEEEEEEENS3_IJNS3_IJS6_NS4_ILi0EEEEEENS3_IJNS4_ILi64EEEEEEEEEEENS_10ViewEngineIPN7cutlass6half_tEEEEEC2ERKSG_RKSL_:
[----:B------:R-:W-:Y:S01]  /*7c30*/  IADD3 R3, R62, -c[0x0][0x20], RZ ;  /* 0x800008003e037a10 */ /* 0x000fe20007ffe0ff */
[----:B------:R-:W-:Y:S01]  /*7c40*/  IMAD.MOV.U32 R10, RZ, RZ, R2 ;  /* 0x000000ffff0a7224 */ /* 0x000fe200078e0002 */
[----:B------:R-:W-:Y:S01]  /*7c50*/  MOV R11, R7 ;  /* 0x00000007000b7202 */ /* 0x000fe20000000f00 */
[----:B------:R-:W-:-:S04]  /*7c60*/  IMAD.MOV.U32 R7, RZ, RZ, 0x0 ;  /* 0x00000000ff077424 */ /* 0x000fc800078e00ff */
[----:B------:R1:W-:Y:S01]  /*7c70*/  STL.64 [R3], R10 ;  /* 0x0000000a03007387 */ /* 0x0003e20000100a00 */
[----:B------:R-:W-:Y:S05]  /*7c80*/  RET.REL.NODEC R6 `(_ZN7cutlass13device_kernelIN5flash19enable_sm80_to_sm89INS1_16FlashAttnBwdSm80INS1_25CollectiveMainloopBwdSm80ILi2ELi2EN4cute5tupleIJNS5_1CILi128EEES8_NS7_ILi64EEEEEENS_6half_tEfNS_4arch4Sm80ELb0ELb0ELb1ELb0ELb1ELb0ELb0ELb0ELi2ELi4ELi4ELi4ELb0EEENS1_21CollectiveEpilogueBwdISA_SB_SD_Li256ELb0ELb0ELi2EEENS1_19SingleTileSchedulerILb0ELb0ELb0ELi128EEEEEEEEEvNT_6ParamsE) ;  /* 0xffff837006007950 */ /* 0x000fea0003c3ffff */
        .type           $_ZN7cutlass13device_kernelIN5flash19enable_sm80_to_sm89INS1_16FlashAttnBwdSm80INS1_25CollectiveMainloopBwdSm80ILi2ELi2EN4cute5tupleIJNS5_1CILi128EEES8_NS7_ILi64EEEEEENS_6half_tEfNS_4arch4Sm80ELb0ELb0ELb1ELb0ELb1ELb0ELb0ELb0ELi2ELi4ELi4ELi4ELb0EEENS1_21CollectiveEpilogueBwdISA_SB_SD_Li256ELb0ELb0ELi2EEENS1_19SingleTileSchedulerILb0ELb0ELb0ELi128EEEEEEEEEvNT_6ParamsE$_ZN4cute3eso3ESOILb1ELb0EJNS_6LayoutINS_5tupleIJNS3_IJNS_1CILi8EEENS4_ILi1EEEEEENS3_IJNS4_ILi2EEEEEEEEENS3_IJNS3_IJS6_NS4_ILi0EEEEEENS3_IJNS4_ILi8192EEEEEEEEEEENS_10ViewEngineINS_8smem_ptrIPN7cutlass6half_tEEEEEEEC2ERKSG_RKSN_,@function
        .size           $_ZN7cutlass13device_kernelIN5flash19enable_sm80_to_sm89INS1_16FlashAttnBwdSm80INS1_25CollectiveMainloopBwdSm80ILi2ELi2EN4cute5tupleIJNS5_1CILi128EEES8_NS7_ILi64EEEEEENS_6half_tEfNS_4arch4Sm80ELb0ELb0ELb1ELb0ELb1ELb0ELb0ELb0ELi2ELi4ELi4ELi4ELb0EEENS1_21CollectiveEpilogueBwdISA_SB_SD_Li256ELb0ELb0ELi2EEENS1_19SingleTileSchedulerILb0ELb0ELb0ELi128EEEEEEEEEvNT_6ParamsE$_ZN4cute3eso3ESOILb1ELb0EJNS_6LayoutINS_5tupleIJNS3_IJNS_1CILi8EEENS4_ILi1EEEEEENS3_IJNS4_ILi2EEEEEEEEENS3_IJNS3_IJS6_NS4_ILi0EEEEEENS3_IJNS4_ILi8192EEEEEEEEEEENS_10ViewEngineINS_8smem_ptrIPN7cutlass6half_tEEEEEEEC2ERKSG_RKSN_,($_ZN7cutlass13device_kernelIN5flash19enable_sm80_to_sm89INS1_16FlashAttnBwdSm80INS1_25CollectiveMainloopBwdSm80ILi2ELi2EN4cute5tupleIJNS5_1CILi128EEES8_NS7_ILi64EEEEEENS_6half_tEfNS_4arch4Sm80ELb0ELb0ELb1ELb0ELb1ELb0ELb0ELb0ELi2ELi4ELi4ELi4ELb0EEENS1_21CollectiveEpilogueBwdISA_SB_SD_Li256ELb0ELb0ELi2EEENS1_19SingleTileSchedulerILb0ELb0ELb0ELi128EEEEEEEEEvNT_6ParamsE$_ZN4cute3eso3ESOILb1ELb0EJNS_6LayoutINS_5tupleIJNS3_IJNS_1CILi8EEENS4_ILi1EEEEEENS3_IJNS4_ILi2EEEEEEEEENS3_IJNS3_IJS6_NS4_ILi0EEEEEENS3_IJS5_EEEEEEEENS_10ViewEngineIPN7cutlass6half_tEEEEEC2ERKSF_RKSK_ - $_ZN7cutlass13device_kernelIN5flash19enable_sm80_to_sm89INS1_16FlashAttnBwdSm80INS1_25CollectiveMainloopBwdSm80ILi2ELi2EN4cute5tupleIJNS5_1CILi128EEES8_NS7_ILi64EEEEEENS_6half_tEfNS_4arch4Sm80ELb0ELb0ELb1ELb0ELb1ELb0ELb0ELb0ELi2ELi4ELi4ELi4ELb0EEENS1_21CollectiveEpilogueBwdISA_SB_SD_Li256ELb0ELb0ELi2EEENS1_19SingleTileSchedulerILb0ELb0ELb0ELi128EEEEEEEEEvNT_6ParamsE$_ZN4cute3eso3ESOILb1ELb0EJNS_6LayoutINS_5tupleIJNS3_IJNS_1CILi8EEENS4_ILi1EEEEEENS3_IJNS4_ILi2EEEEEEEEENS3_IJNS3_IJS6_NS4_ILi0EEEEEENS3_IJNS4_ILi8192EEEEEEEEEEENS_10ViewEngineINS_8smem_ptrIPN7cutlass6half_tEEEEEEEC2ERKSG_RKSN_)
$_ZN7cutlass13device_kernelIN5flash19enable_sm80_to_sm89INS1_16FlashAttnBwdSm80INS1_25CollectiveMainloopBwdSm80ILi2ELi2EN4cute5tupleIJNS5_1CILi128EEES8_NS7_ILi64EEEEEENS_6half_tEfNS_4arch4Sm80ELb0ELb0ELb1ELb0ELb1ELb0ELb0ELb0ELi2ELi4ELi4ELi4ELb0EEENS1_21CollectiveEpilogueBwdISA_SB_SD_Li256ELb0ELb0ELi2EEENS1_19SingleTileSchedulerILb0ELb0ELb0ELi128EEEEEEEEEvNT_6ParamsE$_ZN4cute3eso3ESOILb1ELb0EJNS_6LayoutINS_5tupleIJNS3_IJNS_1CILi8EEENS4_ILi1EEEEEENS3_IJNS4_ILi2EEEEEEEEENS3_IJNS3_IJS6_NS4_ILi0EEEEEENS3_IJNS4_ILi8192EEEEEEEEEEENS_10ViewEngineINS_8smem_ptrIPN7cutlass6half_tEEEEEEEC2ERKSG_RKSN_:
[----:B------:R-:W-:Y:S01]  /*7c90*/  IADD3 R5, R62, -c[0x0][0x20], RZ ;  /* 0x800008003e057a10 */ /* 0x000fe20007ffe0ff */
[----:B------:R-:W-:Y:S01]  /*7ca0*/  IMAD.MOV.U32 R34, RZ, RZ, R4 ;  /* 0x000000ffff227224 */ /* 0x000fe200078e0004 */
[----:B------:R-:W-:Y:S01]  /*7cb0*/  MOV R35, R11 ;  /* 0x0000000b00237202 */ /* 0x000fe20000000f00 */
[----:B------:R-:W-:-:S04]  /*7cc0*/  IMAD.MOV.U32 R11, RZ, RZ, 0x0 ;  /* 0x00000000ff0b7424 */ /* 0x000fc800078e00ff */
[----:B------:R1:W-:Y:S01]  /*7cd0*/  STL.64 [R5], R34 ;  /* 0x0000002205007387 */ /* 0x0003e20000100a00 */
[----:B------:R-:W-:Y:S05]  /*7ce0*/  RET.REL.NODEC R10 `(_ZN7cutlass13device_kernelIN5flash19enable_sm80_to_sm89INS1_16FlashAttnBwdSm80INS1_25CollectiveMainloopBwdSm80ILi2ELi2EN4cute5tupleIJNS5_1CILi128EEES8_NS7_ILi64EEEEEENS_6half_tEfNS_4arch4Sm80ELb0ELb0ELb1ELb0ELb1ELb0ELb0ELb0ELi2ELi4ELi4ELi4ELb0EEENS1_21CollectiveEpilogueBwdISA_SB_SD_Li256ELb0ELb0ELi2EEENS1_19SingleTileSchedulerILb0ELb0ELb0ELi128EEEEEEEEEvNT_6ParamsE) ;  /* 0xffff83100a007950 */ /* 0x000fea0003c3ffff */
        .type           $_ZN7cutlass13device_kernelIN5flash19enable_sm80_to_sm89INS1_16FlashAttnBwdSm80INS1_25CollectiveMainloopBwdSm80ILi2ELi2EN4cute5tupleIJNS5_1CILi128EEES8_NS7_ILi64EEEEEENS_6half_tEfNS_4arch4Sm80ELb0ELb0ELb1ELb0ELb1ELb0ELb0ELb0ELi2ELi4ELi4ELi4ELb0EEENS1_21CollectiveEpilogueBwdISA_SB_SD_Li256ELb0ELb0ELi2EEENS1_19SingleTileSchedulerILb0ELb0ELb0ELi128EEEEEEEEEvNT_6ParamsE$_ZN4cute3eso3ESOILb1ELb0EJNS_6LayoutINS_5tupleIJNS3_IJNS_1CILi8EEENS4_ILi1EEEEEENS3_IJNS4_ILi2EEEEEEEEENS3_IJNS3_IJS6_NS4_ILi0EEEEEENS3_IJS5_EEEEEEEENS_10ViewEngineIPN7cutlass6half_tEEEEEC2ERKSF_RKSK_,@function
        .size           $_ZN7cutlass13device_kernelIN5flash19enable_sm80_to_sm89INS1_16FlashAttnBwdSm80INS1_25CollectiveMainloopBwdSm80ILi2ELi2EN4cute5tupleIJNS5_1CILi128EEES8_NS7_ILi64EEEEEENS_6half_tEfNS_4arch4Sm80ELb0ELb0ELb1ELb0ELb1ELb0ELb0ELb0ELi2ELi4ELi4ELi4ELb0EEENS1_21CollectiveEpilogueBwdISA_SB_SD_Li256ELb0ELb0ELi2EEENS1_19SingleTileSchedulerILb0ELb0ELb0ELi128EEEEEEEEEvNT_6ParamsE$_ZN4cute3eso3ESOILb1ELb0EJNS_6LayoutINS_5tupleIJNS3_IJNS_1CILi8EEENS4_ILi1EEEEEENS3_IJNS4_ILi2EEEEEEEEENS3_IJNS3_IJS6_NS4_ILi0EEEEEENS3_IJS5_EEEEEEEENS_10ViewEngineIPN7cutlass6half_tEEEEEC2ERKSF_RKSK_,($_ZN7cutlass13device_kernelIN5flash19enable_sm80_to_sm89INS1_16FlashAttnBwdSm80INS1_25CollectiveMainloopBwdSm80ILi2ELi2EN4cute5tupleIJNS5_1CILi128EEES8_NS7_ILi64EEEEEENS_6half_tEfNS_4arch4Sm80ELb0ELb0ELb1ELb0ELb1ELb0ELb0ELb0ELi2ELi4ELi4ELi4ELb0EEENS1_21CollectiveEpilogueBwdISA_SB_SD_Li256ELb0ELb0ELi2EEENS1_19SingleTileSchedulerILb0ELb0ELb0ELi128EEEEEEEEEvNT_6ParamsE$_ZN4cute3eso3ESOILb1ELb0EJNS_6LayoutINS_5tupleIJNS3_IJNS_1CILi8EEENS4_ILi1EEEEEENS3_IJNS4_ILi4EEEEEEEEENS3_IJNS3_IJS6_NS4_ILi0EEEEEENS3_IJNS4_ILi2048EEEEEEEEEEENS_10ViewEngineINS_8smem_ptrIPN7cutlass6half_tEEEEEEEC2ERKSG_RKSN_ - $_ZN7cutlass13device_kernelIN5flash19enable_sm80_to_sm89INS1_16FlashAttnBwdSm80INS1_25CollectiveMainloopBwdSm80ILi2ELi2EN4cute5tupleIJNS5_1CILi128EEES8_NS7_ILi64EEEEEENS_6half_tEfNS_4arch4Sm80ELb0ELb0ELb1ELb0ELb1ELb0ELb0ELb0ELi2ELi4ELi4ELi4ELb0EEENS1_21CollectiveEpilogueBwdISA_SB_SD_Li256ELb0ELb0ELi2EEENS1_19SingleTileSchedulerILb0ELb0ELb0ELi128EEEEEEEEEvNT_6ParamsE$_ZN4cute3eso3ESOILb1ELb0EJNS_6LayoutINS_5tupleIJNS3_IJNS_1CILi8EEENS4_ILi1EEEEEENS3_IJNS4_ILi2EEEEEEEEENS3_IJNS3_IJS6_NS4_ILi0EEEEEENS3_IJS5_EEEEEEEENS_10ViewEngineIPN7cutlass6half_tEEEEEC2ERKSF_RKSK_)
$_ZN7cutlass13device_kernelIN5flash19enable_sm80_to_sm89INS1_16FlashAttnBwdSm80INS1_25CollectiveMainloopBwdSm80ILi2ELi2EN4cute5tupleIJNS5_1CILi128EEES8_NS7_ILi64EEEEEENS_6half_tEfNS_4arch4Sm80ELb0ELb0ELb1ELb0ELb1ELb0ELb0ELb0ELi2ELi4ELi4ELi4ELb0EEENS1_21CollectiveEpilogueBwdISA_SB_SD_Li256ELb0ELb0ELi2EEENS1_19SingleTileSchedulerILb0ELb0ELb0ELi128EEEEEEEEEvNT_6ParamsE$_ZN4cute3eso3ESOILb1ELb0EJNS_6LayoutINS_5tupleIJNS3_IJNS_1CILi8EEENS4_ILi1EEEEEENS3_IJNS4_ILi2EEEEEEEEENS3_IJNS3_IJS6_NS4_ILi0EEEEEENS3_IJS5_EEEEEEEENS_10ViewEngineIPN7cutlass6half_tEEEEEC2ERKSF_RKSK_:
[----:B------:R-:W-:Y:S02]  /*7cf0*/  IADD3 R38, R92, -c[0x0][0x20], RZ ;  /* 0x800008005c267a10 */ /* 0x000fe40007ffe0ff */
[----:B------:R-:W-:-:S03]  /*7d00*/  MOV R43, 0x0 ;  /* 0x00000000002b7802 */ /* 0x000fc60000000f00 */
[----:B------:R1:W-:Y:S01]  /*7d10*/  STL.64 [R38], R2 ;  /* 0x0000000226007387 */ /* 0x0003e20000100a00 */
[----:B------:R-:W-:Y:S05]  /*7d20*/  RET.REL.NODEC R42 `(_ZN7cutlass13device_kernelIN5flash19enable_sm80_to_sm89INS1_16FlashAttnBwdSm80INS1_25CollectiveMainloopBwdSm80ILi2ELi2EN4cute5tupleIJNS5_1CILi128EEES8_NS7_ILi64EEEEEENS_6half_tEfNS_4arch4Sm80ELb0ELb0ELb1ELb0ELb1ELb0ELb0ELb0ELi2ELi4ELi4ELi4ELb0EEENS1_21CollectiveEpilogueBwdISA_SB_SD_Li256ELb0ELb0ELi2EEENS1_19SingleTileSchedulerILb0ELb0ELb0ELi128EEEEEEEEEvNT_6ParamsE) ;  /* 0xffff82d02a007950 */ /* 0x000fea0003c3ffff */
        .type           $_ZN7cutlass13device_kernelIN5flash19enable_sm80_to_sm89INS1_16FlashAttnBwdSm80INS1_25CollectiveMainloopBwdSm80ILi2ELi2EN4cute5tupleIJNS5_1CILi128EEES8_NS7_ILi64EEEEEENS_6half_tEfNS_4arch4Sm80ELb0ELb0ELb1ELb0ELb1ELb0ELb0ELb0ELi2ELi4ELi4ELi4ELb0EEENS1_21CollectiveEpilogueBwdISA_SB_SD_Li256ELb0ELb0ELi2EEENS1_19SingleTileSchedulerILb0ELb0ELb0ELi128EEEEEEEEEvNT_6ParamsE$_ZN4cute3eso3ESOILb1ELb0EJNS_6LayoutINS_5tupleIJNS3_IJNS_1CILi8EEENS4_ILi1EEEEEENS3_IJNS4_ILi4EEEEEEEEENS3_IJNS3_IJS6_NS4_ILi0EEEEEENS3_IJNS4_ILi2048EEEEEEEEEEENS_10ViewEngineINS_8smem_ptrIPN7cutlass6half_tEEEEEEEC2ERKSG_RKSN_,@function
        .size           $_ZN7cutlass13device_kernelIN5flash19enable_sm80_to_sm89INS1_16FlashAttnBwdSm80INS1_25CollectiveMainloopBwdSm80ILi2ELi2EN4cute5tupleIJNS5_1CILi128EEES8_NS7_ILi64EEEEEENS_6half_tEfNS_4arch4Sm80ELb0ELb0ELb1ELb0ELb1ELb0ELb0ELb0ELi2ELi4ELi4ELi4ELb0EEENS1_21CollectiveEpilogueBwdISA_SB_SD_Li256ELb0ELb0ELi2EEENS1_19SingleTileSchedulerILb0ELb0ELb0ELi128EEEEEEEEEvNT_6ParamsE$_ZN4cute3eso3ESOILb1ELb0EJNS_6LayoutINS_5tupleIJNS3_IJNS_1CILi8EEENS4_ILi1EEEEEENS3_IJNS4_ILi4EEEEEEEEENS3_IJNS3_IJS6_NS4_ILi0EEEEEENS3_IJNS4_ILi2048EEEEEEEEEEENS_10ViewEngineINS_8smem_ptrIPN7cutlass6half_tEEEEEEEC2ERKSG_RKSN_,($_ZN7cutlass13device_kernelIN5flash19enable_sm80_to_sm89INS1_16FlashAttnBwdSm80INS1_25CollectiveMainloopBwdSm80ILi2ELi2EN4cute5tupleIJNS5_1CILi128EEES8_NS7_ILi64EEEEEENS_6half_tEfNS_4arch4Sm80ELb0ELb0ELb1ELb0ELb1ELb0ELb0ELb0ELi2ELi4ELi4ELi4ELb0EEENS1_21CollectiveEpilogueBwdISA_SB_SD_Li256ELb0ELb0ELi2EEENS1_19SingleTileSchedulerILb0ELb0ELb0ELi128EEEEEEEEEvNT_6ParamsE$_ZN4cute3eso3ESOILb1ELb0EJNS_6LayoutINS_5tupleIJNS3_IJNS_1CILi8EEENS4_ILi1EEEEEENS3_IJNS4_ILi4EEEEEEEEENS3_IJNS3_IJS6_NS4_ILi0EEEEEENS3_IJS5_EEEEEEEENS_10ViewEngineIPN7cutlass6half_tEEEEEC2ERKSF_RKSK_ - $_ZN7cutlass13device_kernelIN5flash19enable_sm80_to_sm89INS1_16FlashAttnBwdSm80INS1_25CollectiveMainloopBwdSm80ILi2ELi2EN4cute5tupleIJNS5_1CILi128EEES8_NS7_ILi64EEEEEENS_6half_tEfNS_4arch4Sm80ELb0ELb0ELb1ELb0ELb1ELb0ELb0ELb0ELi2ELi4ELi4ELi4ELb0EEENS1_21CollectiveEpilogueBwdISA_SB_SD_Li256ELb0ELb0ELi2EEENS1_19SingleTileSchedulerILb0ELb0ELb0ELi128EEEEEEEEEvNT_6ParamsE$_ZN4cute3eso3ESOILb1ELb0EJNS_6LayoutINS_5tupleIJNS3_IJNS_1CILi8EEENS4_ILi1EEEEEENS3_IJNS4_ILi4EEEEEEEEENS3_IJNS3_IJS6_NS4_ILi0EEEEEENS3_IJNS4_ILi2048EEEEEEEEEEENS_10ViewEngineINS_8smem_ptrIPN7cutlass6half_tEEEEEEEC2ERKSG_RKSN_)
$_ZN7cutlass13device_kernelIN5flash19enable_sm80_to_sm89INS1_16FlashAttnBwdSm80INS1_25CollectiveMainloopBwdSm80ILi2ELi2EN4cute5tupleIJNS5_1CILi128EEES8_NS7_ILi64EEEEEENS_6half_tEfNS_4arch4Sm80ELb0ELb0ELb1ELb0ELb1ELb0ELb0ELb0ELi2ELi4ELi4ELi4ELb0EEENS1_21CollectiveEpilogueBwdISA_SB_SD_Li256ELb0ELb0ELi2EEENS1_19SingleTileSchedulerILb0ELb0ELb0ELi128EEEEEEEEEvNT_6ParamsE$_ZN4cute3eso3ESOILb1ELb0EJNS_6LayoutINS_5tupleIJNS3_IJNS_1CILi8EEENS4_ILi1EEEEEENS3_IJNS4_ILi4EEEEEEEEENS3_IJNS3_IJS6_NS4_ILi0EEEEEENS3_IJNS4_ILi2048EEEEEEEEEEENS_10ViewEngineINS_8smem_ptrIPN7cutlass6half_tEEEEEEEC2ERKSG_RKSN_:
[----:B------:R-:W-:Y:S01]  /*7d30*/  IADD3 R5, R62, -c[0x0][0x20], RZ ;  /* 0x800008003e057a10 */ /* 0x000fe20007ffe0ff */
[----:B------:R-:W-:Y:S01]  /*7d40*/  IMAD.MOV.U32 R12, RZ, RZ, R4 ;  /* 0x000000ffff0c7224 */ /* 0x000fe200078e0004 */
[----:B------:R-:W-:Y:S01]  /*7d50*/  MOV R13, R7 ;  /* 0x00000007000d7202 */ /* 0x000fe20000000f00 */
[----:B------:R-:W-:-:S04]  /*7d60*/  IMAD.MOV.U32 R7, RZ, RZ, 0x0 ;  /* 0x00000000ff077424 */ /* 0x000fc800078e00ff */
[----:B------:R1:W-:Y:S01]  /*7d70*/  STL.64 [R5], R12 ;  /* 0x0000000c05007387 */ /* 0x0003e20000100a00 */
[----:B------:R-:W-:Y:S05]  /*7d80*/  RET.REL.NODEC R6 `(_ZN7cutlass13device_kernelIN5flash19enable_sm80_to_sm89INS1_16FlashAttnBwdSm80INS1_25CollectiveMainloopBwdSm80ILi2ELi2EN4cute5tupleIJNS5_1CILi128EEES8_NS7_ILi64EEEEEENS_6half_tEfNS_4arch4Sm80ELb0ELb0ELb1ELb0ELb1ELb0ELb0ELb0ELi2ELi4ELi4ELi4ELb0EEENS1_21CollectiveEpilogueBwdISA_SB_SD_Li256ELb0ELb0ELi2EEENS1_19SingleTileSchedulerILb0ELb0ELb0ELi128EEEEEEEEEvNT_6ParamsE) ;  /* 0xffff827006007950 */ /* 0x000fea0003c3ffff */
        .type           $_ZN7cutlass13device_kernelIN5flash19enable_sm80_to_sm89INS1_16FlashAttnBwdSm80INS1_25CollectiveMainloopBwdSm80ILi2ELi2EN4cute5tupleIJNS5_1CILi128EEES8_NS7_ILi64EEEEEENS_6half_tEfNS_4arch4Sm80ELb0ELb0ELb1ELb0ELb1ELb0ELb0ELb0ELi2ELi4ELi4ELi4ELb0EEENS1_21CollectiveEpilogueBwdISA_SB_SD_Li256ELb0ELb0ELi2EEENS1_19SingleTileSchedulerILb0ELb0ELb0ELi128EEEEEEEEEvNT_6ParamsE$_ZN4cute3eso3ESOILb1ELb0EJNS_6LayoutINS_5tupleIJNS3_IJNS_1CILi8EEENS4_ILi1EEEEEENS3_IJNS4_ILi4EEEEEEEEENS3_IJNS3_IJS6_NS4_ILi0EEEEEENS3_IJS5_EEEEEEEENS_10ViewEngineIPN7cutlass6half_tEEEEEC2ERKSF_RKSK_,@function
        .size           $_ZN7cutlass13device_kernelIN5flash19enable_sm80_to_sm89INS1_16FlashAttnBwdSm80INS1_25CollectiveMainloopBwdSm80ILi2ELi2EN4cute5tupleIJNS5_1CILi128EEES8_NS7_ILi64EEEEEENS_6half_tEfNS_4arch4Sm80ELb0ELb0ELb1ELb0ELb1ELb0ELb0ELb0ELi2ELi4ELi4ELi4ELb0EEENS1_21CollectiveEpilogueBwdISA_SB_SD_Li256ELb0ELb0ELi2EEENS1_19SingleTileSchedulerILb0ELb0ELb0ELi128EEEEEEEEEvNT_6ParamsE$_ZN4cute3eso3ESOILb1ELb0EJNS_6LayoutINS_5tupleIJNS3_IJNS_1CILi8EEENS4_ILi1EEEEEENS3_IJNS4_ILi4EEEEEEEEENS3_IJNS3_IJS6_NS4_ILi0EEEEEENS3_IJS5_EEEEEEEENS_10ViewEngineIPN7cutlass6half_tEEEEEC2ERKSF_RKSK_,($_ZN7cutlass13device_kernelIN5flash19enable_sm80_to_sm89INS1_16FlashAttnBwdSm80INS1_25CollectiveMainloopBwdSm80ILi2ELi2EN4cute5tupleIJNS5_1CILi128EEES8_NS7_ILi64EEEEEENS_6half_tEfNS_4arch4Sm80ELb0ELb0ELb1ELb0ELb1ELb0ELb0ELb0ELi2ELi4ELi4ELi4ELb0EEENS1_21CollectiveEpilogueBwdISA_SB_SD_Li256ELb0ELb0ELi2EEENS1_19SingleTileSchedulerILb0ELb0ELb0ELi128EEEEEEEEEvNT_6ParamsE$_ZN4cute3eso3ESOILb1ELb0EJNS_6LayoutINS_5tupleIJNS3_IJNS_1CILi8EEENS4_ILi1EEEEEENS4_ILi2EEEEEENS3_IJNS3_IJS6_NS4_ILi0EEEEEENS4_ILi4096EEEEEEEENS_10ViewEngineINS_8smem_ptrIPN7cutlass6half_tEEEEEEEC2ERKSE_RKSL_ - $_ZN7cutlass13device_kernelIN5flash19enable_sm80_to_sm89INS1_16FlashAttnBwdSm80INS1_25CollectiveMainloopBwdSm80ILi2ELi2EN4cute5tupleIJNS5_1CILi128EEES8_NS7_ILi64EEEEEENS_6half_tEfNS_4arch4Sm80ELb0ELb0ELb1ELb0ELb1ELb0ELb0ELb0ELi2ELi4ELi4ELi4ELb0EEENS1_21CollectiveEpilogueBwdISA_SB_SD_Li256ELb0ELb0ELi2EEENS1_19SingleTileSchedulerILb0ELb0ELb0ELi128EEEEEEEEEvNT_6ParamsE$_ZN4cute3eso3ESOILb1ELb0EJNS_6LayoutINS_5tupleIJNS3_IJNS_1CILi8EEENS4_ILi1EEEEEENS3_IJNS4_ILi4EEEEEEEEENS3_IJNS3_IJS6_NS4_ILi0EEEEEENS3_IJS5_EEEEEEEENS_10ViewEngineIPN7cutlass6half_tEEEEEC2ERKSF_RKSK_)
$_ZN7cutlass13device_kernelIN5flash19enable_sm80_to_sm89INS1_16FlashAttnBwdSm80INS1_25CollectiveMainloopBwdSm80ILi2ELi2EN4cute5tupleIJNS5_1CILi128EEES8_NS7_ILi64EEEEEENS_6half_tEfNS_4arch4Sm80ELb0ELb0ELb1ELb0ELb1ELb0ELb0ELb0ELi2ELi4ELi4ELi4ELb0EEENS1_21CollectiveEpilogueBwdISA_SB_SD_Li256ELb0ELb0ELi2EEENS1_19SingleTileSchedulerILb0ELb0ELb0ELi128EEEEEEEEEvNT_6ParamsE$_ZN4cute3eso3ESOILb1ELb0EJNS_6LayoutINS_5tupleIJNS3_IJNS_1CILi8EEENS4_ILi1EEEEEENS3_IJNS4_ILi4EEEEEEEEENS3_IJNS3_IJS6_NS4_ILi0EEEEEENS3_IJS5_EEEEEEEENS_10ViewEngineIPN7cutlass6half_tEEEEEC2ERKSF_RKSK_:
[----:B------:R-:W-:Y:S01]  /*7d90*/  IADD3 R3, R62, -c[0x0][0x20], RZ ;  /* 0x800008003e037a10 */ /* 0x000fe20007ffe0ff */
[----:B------:R-:W-:Y:S01]  /*7da0*/  IMAD.MOV.U32 R12, RZ, RZ, R2 ;  /* 0x000000ffff0c7224 */ /* 0x000fe200078e0002 */
[----:B------:R-:W-:Y:S01]  /*7db0*/  MOV R13, R5 ;  /* 0x00000005000d7202 */ /* 0x000fe20000000f00 */
[----:B------:R-:W-:-:S04]  /*7dc0*/  IMAD.MOV.U32 R5, RZ, RZ, 0x0 ;  /* 0x00000000ff057424 */ /* 0x000fc800078e00ff */
[----:B------:R1:W-:Y:S01]  /*7dd0*/  STL.64 [R3], R12 ;  /* 0x0000000c03007387 */ /* 0x0003e20000100a00 */
[----:B------:R-:W-:Y:S05]  /*7de0*/  RET.REL.NODEC R4 `(_ZN7cutlass13device_kernelIN5flash19enable_sm80_to_sm89INS1_16FlashAttnBwdSm80INS1_25CollectiveMainloopBwdSm80ILi2ELi2EN4cute5tupleIJNS5_1CILi128EEES8_NS7_ILi64EEEEEENS_6half_tEfNS_4arch4Sm80ELb0ELb0ELb1ELb0ELb1ELb0ELb0ELb0ELi2ELi4ELi4ELi4ELb0EEENS1_21CollectiveEpilogueBwdISA_SB_SD_Li256ELb0ELb0ELi2EEENS1_19SingleTileSchedulerILb0ELb0ELb0ELi128EEEEEEEEEvNT_6ParamsE) ;  /* 0xffff821004007950 */ /* 0x000fea0003c3ffff */
        .type           $_ZN7cutlass13device_kernelIN5flash19enable_sm80_to_sm89INS1_16FlashAttnBwdSm80INS1_25CollectiveMainloopBwdSm80ILi2ELi2EN4cute5tupleIJNS5_1CILi128EEES8_NS7_ILi64EEEEEENS_6half_tEfNS_4arch4Sm80ELb0ELb0ELb1ELb0ELb1ELb0ELb0ELb0ELi2ELi4ELi4ELi4ELb0EEENS1_21CollectiveEpilogueBwdISA_SB_SD_Li256ELb0ELb0ELi2EEENS1_19SingleTileSchedulerILb0ELb0ELb0ELi128EEEEEEEEEvNT_6ParamsE$_ZN4cute3eso3ESOILb1ELb0EJNS_6LayoutINS_5tupleIJNS3_IJNS_1CILi8EEENS4_ILi1EEEEEENS4_ILi2EEEEEENS3_IJNS3_IJS6_NS4_ILi0EEEEEENS4_ILi4096EEEEEEEENS_10ViewEngineINS_8smem_ptrIPN7cutlass6half_tEEEEEEEC2ERKSE_RKSL_,@function
        .size           $_ZN7cutlass13device_kernelIN5flash19enable_sm80_to_sm89INS1_16FlashAttnBwdSm80INS1_25CollectiveMainloopBwdSm80ILi2ELi2EN4cute5tupleIJNS5_1CILi128EEES8_NS7_ILi64EEEEEENS_6half_tEfNS_4arch4Sm80ELb0ELb0ELb1ELb0ELb1ELb0ELb0ELb0ELi2ELi4ELi4ELi4ELb0EEENS1_21CollectiveEpilogueBwdISA_SB_SD_Li256ELb0ELb0ELi2EEENS1_19SingleTileSchedulerILb0ELb0ELb0ELi128EEEEEEEEEvNT_6ParamsE$_ZN4cute3eso3ESOILb1ELb0EJNS_6LayoutINS_5tupleIJNS3_IJNS_1CILi8EEENS4_ILi1EEEEEENS4_ILi2EEEEEENS3_IJNS3_IJS6_NS4_ILi0EEEEEENS4_ILi4096EEEEEEEENS_10ViewEngineINS_8smem_ptrIPN7cutlass6half_tEEEEEEEC2ERKSE_RKSL_,($_ZN7cutlass13device_kernelIN5flash19enable_sm80_to_sm89INS1_16FlashAttnBwdSm80INS1_25CollectiveMainloopBwdSm80ILi2ELi2EN4cute5tupleIJNS5_1CILi128EEES8_NS7_ILi64EEEEEENS_6half_tEfNS_4arch4Sm80ELb0ELb0ELb1ELb0ELb1ELb0ELb0ELb0ELi2ELi4ELi4ELi4ELb0EEENS1_21CollectiveEpilogueBwdISA_SB_SD_Li256ELb0ELb0ELi2EEENS1_19SingleTileSchedulerILb0ELb0ELb0ELi128EEEEEEEEEvNT_6ParamsE$_ZN4cute3eso3ESOILb1ELb0EJNS_6LayoutINS_5tupleIJNS3_IJNS_1CILi8EEENS4_ILi1EEEEEENS4_ILi2EEEEEENS3_IJNS3_IJS6_NS4_ILi0EEEEEENS4_ILi4096EEEEEEEEiEEC2ERKSE_RKi - $_ZN7cutlass13device_kernelIN5flash19enable_sm80_to_sm89INS1_16FlashAttnBwdSm80INS1_25CollectiveMainloopBwdSm80ILi2ELi2EN4cute5tupleIJNS5_1CILi128EEES8_NS7_ILi64EEEEEENS_6half_tEfNS_4arch4Sm80ELb0ELb0ELb1ELb0ELb1ELb0ELb0ELb0ELi2ELi4ELi4ELi4ELb0EEENS1_21CollectiveEpilogueBwdISA_SB_SD_Li256ELb0ELb0ELi2EEENS1_19SingleTileSchedulerILb0ELb0ELb0ELi128EEEEEEEEEvNT_6ParamsE$_ZN4cute3eso3ESOILb1ELb0EJNS_6LayoutINS_5tupleIJNS3_IJNS_1CILi8EEENS4_ILi1EEEEEENS4_ILi2EEEEEENS3_IJNS3_IJS6_NS4_ILi0EEEEEENS4_ILi4096EEEEEEEENS_10ViewEngineINS_8smem_ptrIPN7cutlass6half_tEEEEEEEC2ERKSE_RKSL_)
$_ZN7cutlass13device_kernelIN5flash19enable_sm80_to_sm89INS1_16FlashAttnBwdSm80INS1_25CollectiveMainloopBwdSm80ILi2ELi2EN4cute5tupleIJNS5_1CILi128EEES8_NS7_ILi64EEEEEENS_6half_tEfNS_4arch4Sm80ELb0ELb0ELb1ELb0ELb1ELb0ELb0ELb0ELi2ELi4ELi4ELi4ELb0EEENS1_21CollectiveEpilogueBwdISA_SB_SD_Li256ELb0ELb0ELi2EEENS1_19SingleTileSchedulerILb0ELb0ELb0ELi128EEEEEEEEEvNT_6ParamsE$_ZN4cute3eso3ESOILb1ELb0EJNS_6LayoutINS_5tupleIJNS3_IJNS_1CILi8EEENS4_ILi1EEEEEENS4_ILi2EEEEEENS3_IJNS3_IJS6_NS4_ILi0EEEEEENS4_ILi4096EEEEEEEENS_10ViewEngineINS_8smem_ptrIPN7cutlass6half_tEEEEEEEC2ERKSE_RKSL_:
[----:B------:R-:W-:Y:S02]  /*7df0*/  IADD3 R36, R92, -c[0x0][0x20], RZ ;  /* 0x800008005c247a10 */ /* 0x000fe40007ffe0ff */
[----:B------:R-:W-:-:S03]  /*7e00*/  MOV R39, 0x0 ;  /* 0x0000000000277802 */ /* 0x000fc60000000f00 */
[----:B------:R1:W-:Y:S01]  /*7e10*/  STL.64 [R36], R2 ;  /* 0x0000000224007387 */ /* 0x0003e20000100a00 */
[----:B------:R-:W-:Y:S05]  /*7e20*/  RET.REL.NODEC R38 `(_ZN7cutlass13device_kernelIN5flash19enable_sm80_to_sm89INS1_16FlashAttnBwdSm80INS1_25CollectiveMainloopBwdSm80ILi2ELi2EN4cute5tupleIJNS5_1CILi128EEES8_NS7_ILi64EEEEEENS_6half_tEfNS_4arch4Sm80ELb0ELb0ELb1ELb0ELb1ELb0ELb0ELb0ELi2ELi4ELi4ELi4ELb0EEENS1_21CollectiveEpilogueBwdISA_SB_SD_Li256ELb0ELb0ELi2EEENS1_19SingleTileSchedulerILb0ELb0ELb0ELi128EEEEEEEEEvNT_6ParamsE) ;  /* 0xffff81d026007950 */ /* 0x000fea0003c3ffff */
        .type           $_ZN7cutlass13device_kernelIN5flash19enable_sm80_to_sm89INS1_16FlashAttnBwdSm80INS1_25CollectiveMainloopBwdSm80ILi2ELi2EN4cute5tupleIJNS5_1CILi128EEES8_NS7_ILi64EEEEEENS_6half_tEfNS_4arch4Sm80ELb0ELb0ELb1ELb0ELb1ELb0ELb0ELb0ELi2ELi4ELi4ELi4ELb0EEENS1_21CollectiveEpilogueBwdISA_SB_SD_Li256ELb0ELb0ELi2EEENS1_19SingleTileSchedulerILb0ELb0ELb0ELi128EEEEEEEEEvNT_6ParamsE$_ZN4cute3eso3ESOILb1ELb0EJNS_6LayoutINS_5tupleIJNS3_IJNS_1CILi8EEENS4_ILi1EEEEEENS4_ILi2EEEEEENS3_IJNS3_IJS6_NS4_ILi0EEEEEENS4_ILi4096EEEEEEEEiEEC2ERKSE_RKi,@function
        .size           $_ZN7cutlass13device_kernelIN5flash19enable_sm80_to_sm89INS1_16FlashAttnBwdSm80INS1_25CollectiveMainloopBwdSm80ILi2ELi2EN4cute5tupleIJNS5_1CILi128EEES8_NS7_ILi64EEEEEENS_6half_tEfNS_4arch4Sm80ELb0ELb0ELb1ELb0ELb1ELb0ELb0ELb0ELi2ELi4ELi4ELi4ELb0EEENS1_21CollectiveEpilogueBwdISA_SB_SD_Li256ELb0ELb0ELi2EEENS1_19SingleTileSchedulerILb0ELb0ELb0ELi128EEEEEEEEEvNT_6ParamsE$_ZN4cute3eso3ESOILb1ELb0EJNS_6LayoutINS_5tupleIJNS3_IJNS_1CILi8EEENS4_ILi1EEEEEENS4_ILi2EEEEEENS3_IJNS3_IJS6_NS4_ILi0EEEEEENS4_ILi4096EEEEEEEEiEEC2ERKSE_RKi,($_ZN7cutlass13device_kernelIN5flash19enable_sm80_to_sm89INS1_16FlashAttnBwdSm80INS1_25CollectiveMainloopBwdSm80ILi2ELi2EN4cute5tupleIJNS5_1CILi128EEES8_NS7_ILi64EEEEEENS_6half_tEfNS_4arch4Sm80ELb0ELb0ELb1ELb0ELb1ELb0ELb0ELb0ELi2ELi4ELi4ELi4ELb0EEENS1_21CollectiveEpilogueBwdISA_SB_SD_Li256ELb0ELb0ELi2EEENS1_19SingleTileSchedulerILb0ELb0ELb0ELi128EEEEEEEEEvNT_6ParamsE$_ZN4cute3eso3ESOILb1ELb0EJNS_6LayoutINS_5tupleIJNS3_IJNS_1CILi8EEENS4_ILi1EEEEEENS4_ILi2EEEEEENS3_IJNS3_IJS6_NS4_ILi0EEEEEENS4_ILi64EEEEEEEENS_10ViewEngineIPN7cutlass6half_tEEEEEC2ERKSE_RKSJ_ - $_ZN7cutlass13device_kernelIN5flash19enable_sm80_to_sm89INS1_16FlashAttnBwdSm80INS1_25CollectiveMainloopBwdSm80ILi2ELi2EN4cute5tupleIJNS5_1CILi128EEES8_NS7_ILi64EEEEEENS_6half_tEfNS_4arch4Sm80ELb0ELb0ELb1ELb0ELb1ELb0ELb0ELb0ELi2ELi4ELi4ELi4ELb0EEENS1_21CollectiveEpilogueBwdISA_SB_SD_Li256ELb0ELb0ELi2EEENS1_19SingleTileSchedulerILb0ELb0ELb0ELi128EEEEEEEEEvNT_6ParamsE$_ZN4cute3eso3ESOILb1ELb0EJNS_6LayoutINS_5tupleIJNS3_IJNS_1CILi8EEENS4_ILi1EEEEEENS4_ILi2EEEEEENS3_IJNS3_IJS6_NS4_ILi0EEEEEENS4_ILi4096EEEEEEEEiEEC2ERKSE_RKi)
$_ZN7cutlass13device_kernelIN5flash19enable_sm80_to_sm89INS1_16FlashAttnBwdSm80INS1_25CollectiveMainloopBwdSm80ILi2ELi2EN4cute5tupleIJNS5_1CILi128EEES8_NS7_ILi64EEEEEENS_6half_tEfNS_4arch4Sm80ELb0ELb0ELb1ELb0ELb1ELb0ELb0ELb0ELi2ELi4ELi4ELi4ELb0EEENS1_21CollectiveEpilogueBwdISA_SB_SD_Li256ELb0ELb0ELi2EEENS1_19SingleTileSchedulerILb0ELb0ELb0ELi128EEEEEEEEEvNT_6ParamsE$_ZN4cute3eso3ESOILb1ELb0EJNS_6LayoutINS_5tupleIJNS3_IJNS_1CILi8EEENS4_ILi1EEEEEENS4_ILi2EEEEEENS3_IJNS3_IJS6_NS4_ILi0EEEEEENS4_ILi4096EEEEEEEEiEEC2ERKSE_RKi:
[----:B------:R-:W-:Y:S02]  /*7e30*/  IADD3 R2, R92, -c[0x0][0x20], RZ ;  /* 0x800008005c027a10 */ /* 0x000fe40007ffe0ff */
[----:B------:R-:W-:-:S03]  /*7e40*/  MOV R37, 0x0 ;  /* 0x0000000000257802 */ /* 0x000fc60000000f00 */
[----:B------:R1:W-:Y:S01]  /*7e50*/  STL [R2], R3 ;  /* 0x0000000302007387 */ /* 0x0003e20000100800 */
[----:B------:R-:W-:Y:S05]  /*7e60*/  RET.REL.NODEC R36 `(_ZN7cutlass13device_kernelIN5flash19enable_sm80_to_sm89INS1_16FlashAttnBwdSm80INS1_25CollectiveMainloopBwdSm80ILi2ELi2EN4cute5tupleIJNS5_1CILi128EEES8_NS7_ILi64EEEEEENS_6half_tEfNS_4arch4Sm80ELb0ELb0ELb1ELb0ELb1ELb0ELb0ELb0ELi2ELi4ELi4ELi4ELb0EEENS1_21CollectiveEpilogueBwdISA_SB_SD_Li256ELb0ELb0ELi2EEENS1_19SingleTileSchedulerILb0ELb0ELb0ELi128EEEEEEEEEvNT_6ParamsE) ;  /* 0xffff819024007950 */ /* 0x000fea0003c3ffff */
        .type           $_ZN7cutlass13device_kernelIN5flash19enable_sm80_to_sm89INS1_16FlashAttnBwdSm80INS1_25CollectiveMainloopBwdSm80ILi2ELi2EN4cute5tupleIJNS5_1CILi128EEES8_NS7_ILi64EEEEEENS_6half_tEfNS_4arch4Sm80ELb0ELb0ELb1ELb0ELb1ELb0ELb0ELb0ELi2ELi4ELi4ELi4ELb0EEENS1_21CollectiveEpilogueBwdISA_SB_SD_Li256ELb0ELb0ELi2EEENS1_19SingleTileSchedulerILb0ELb0ELb0ELi128EEEEEEEEEvNT_6ParamsE$_ZN4cute3eso3ESOILb1ELb0EJNS_6LayoutINS_5tupleIJNS3_IJNS_1CILi8EEENS4_ILi1EEEEEENS4_ILi2EEEEEENS3_IJNS3_IJS6_NS4_ILi0EEEEEENS4_ILi64EEEEEEEENS_10ViewEngineIPN7cutlass6half_tEEEEEC2ERKSE_RKSJ_,@function
        .size           $_ZN7cutlass13device_kernelIN5flash19enable_sm80_to_sm89INS1_16FlashAttnBwdSm80INS1_25CollectiveMainloopBwdSm80ILi2ELi2EN4cute5tupleIJNS5_1CILi128EEES8_NS7_ILi64EEEEEENS_6half_tEfNS_4arch4Sm80ELb0ELb0ELb1ELb0ELb1ELb0ELb0ELb0ELi2ELi4ELi4ELi4ELb0EEENS1_21CollectiveEpilogueBwdISA_SB_SD_Li256ELb0ELb0ELi2EEENS1_19SingleTileSchedulerILb0ELb0ELb0ELi128EEEEEEEEEvNT_6ParamsE$_ZN4cute3eso3ESOILb1ELb0EJNS_6LayoutINS_5tupleIJNS3_IJNS_1CILi8EEENS4_ILi1EEEEEENS4_ILi2EEEEEENS3_IJNS3_IJS6_NS4_ILi0EEEEEENS4_ILi64EEEEEEEENS_10ViewEngineIPN7cutlass6half_tEEEEEC2ERKSE_RKSJ_,($_ZN7cutlass13device_kernelIN5flash19enable_sm80_to_sm89INS1_16FlashAttnBwdSm80INS1_25CollectiveMainloopBwdSm80ILi2ELi2EN4cute5tupleIJNS5_1CILi128EEES8_NS7_ILi64EEEEEENS_6half_tEfNS_4arch4Sm80ELb0ELb0ELb1ELb0ELb1ELb0ELb0ELb0ELi2ELi4ELi4ELi4ELb0EEENS1_21CollectiveEpilogueBwdISA_SB_SD_Li256ELb0ELb0ELi2EEENS1_19SingleTileSchedulerILb0ELb0ELb0ELi128EEEEEEEEEvNT_6ParamsE$_ZN4cute3eso3ESOILb1ELb0EJNS_6LayoutINS_5tupleIJNS3_IJNS_1CILi8EEENS4_ILi1EEEEEENS4_ILi2EEEEEENS3_IJNS3_IJS6_NS4_ILi0EEEEEENS4_ILi64EEEEEEEEiEEC2ERKSE_RKi - $_ZN7cutlass13device_kernelIN5flash19enable_sm80_to_sm89INS1_16FlashAttnBwdSm80INS1_25CollectiveMainloopBwdSm80ILi2ELi2EN4cute5tupleIJNS5_1CILi128EEES8_NS7_ILi64EEEEEENS_6half_tEfNS_4arch4Sm80ELb0ELb0ELb1ELb0ELb1ELb0ELb0ELb0ELi2ELi4ELi4ELi4ELb0EEENS1_21CollectiveEpilogueBwdISA_SB_SD_Li256ELb0ELb0ELi2EEENS1_19SingleTileSchedulerILb0ELb0ELb0ELi128EEEEEEEEEvNT_6ParamsE$_ZN4cute3eso3ESOILb1ELb0EJNS_6LayoutINS_5tupleIJNS3_IJNS_1CILi8EEENS4_ILi1EEEEEENS4_ILi2EEEEEENS3_IJNS3_IJS6_NS4_ILi0EEEEEENS4_ILi64EEEEEEEENS_10ViewEngineIPN7cutlass6half_tEEEEEC2ERKSE_RKSJ_)
$_ZN7cutlass13device_kernelIN5flash19enable_sm80_to_sm89INS1_16FlashAttnBwdSm80INS1_25CollectiveMainloopBwdSm80ILi2ELi2EN4cute5tupleIJNS5_1CILi128EEES8_NS7_ILi64EEEEEENS_6half_tEfNS_4arch4Sm80ELb0ELb0ELb1ELb0ELb1ELb0ELb0ELb0ELi2ELi4ELi4ELi4ELb0EEENS1_21CollectiveEpilogueBwdISA_SB_SD_Li256ELb0ELb0ELi2EEENS1_19SingleTileSchedulerILb0ELb0ELb0ELi128EEEEEEEEEvNT_6ParamsE$_ZN4cute3eso3ESOILb1ELb0EJNS_6LayoutINS_5tupleIJNS3_IJNS_1CILi8EEENS4_ILi1EEEEEENS4_ILi2EEEEEENS3_IJNS3_IJS6_NS4_ILi0EEEEEENS4_ILi64EEEEEEEENS_10ViewEngineIPN7cutlass6half_tEEEEEC2ERKSE_RKSJ_:
[----:B------:R-:W-:Y:S01]  /*7e70*/  IADD3 R6, R62, -c[0x0][0x20], RZ ;  /* 0x800008003e067a10 */ /* 0x000fe20007ffe0ff */
[----:B------:R-:W-:Y:S01]  /*7e80*/  IMAD.MOV.U32 R35, RZ, RZ, R7 ;  /* 0x000000ffff237224 */ /* 0x000fe200078e0007 */
[----:B------:R-:W-:-:S04]  /*7e90*/  MOV R11, 0x0 ;  /* 0x00000000000b7802 */ /* 0x000fc80000000f00 */
[----:B------:R1:W-:Y:S01]  /*7ea0*/  STL.64 [R6], R34 ;  /* 0x0000002206007387 */ /* 0x0003e20000100a00 */
[----:B------:R-:W-:Y:S05]  /*7eb0*/  RET.REL.NODEC R10 `(_ZN7cutlass13device_kernelIN5flash19enable_sm80_to_sm89INS1_16FlashAttnBwdSm80INS1_25CollectiveMainloopBwdSm80ILi2ELi2EN4cute5tupleIJNS5_1CILi128EEES8_NS7_ILi64EEEEEENS_6half_tEfNS_4arch4Sm80ELb0ELb0ELb1ELb0ELb1ELb0ELb0ELb0ELi2ELi4ELi4ELi4ELb0EEENS1_21CollectiveEpilogueBwdISA_SB_SD_Li256ELb0ELb0ELi2EEENS1_19SingleTileSchedulerILb0ELb0ELb0ELi128EEEEEEEEEvNT_6ParamsE) ;  /* 0xffff81400a007950 */ /* 0x000fea0003c3ffff */
        .type           $_ZN7cutlass13device_kernelIN5flash19enable_sm80_to_sm89INS1_16FlashAttnBwdSm80INS1_25CollectiveMainloopBwdSm80ILi2ELi2EN4cute5tupleIJNS5_1CILi128EEES8_NS7_ILi64EEEEEENS_6half_tEfNS_4arch4Sm80ELb0ELb0ELb1ELb0ELb1ELb0ELb0ELb0ELi2ELi4ELi4ELi4ELb0EEENS1_21CollectiveEpilogueBwdISA_SB_SD_Li256ELb0ELb0ELi2EEENS1_19SingleTileSchedulerILb0ELb0ELb0ELi128EEEEEEEEEvNT_6ParamsE$_ZN4cute3eso3ESOILb1ELb0EJNS_6LayoutINS_5tupleIJNS3_IJNS_1CILi8EEENS4_ILi1EEEEEENS4_ILi2EEEEEENS3_IJNS3_IJS6_NS4_ILi0EEEEEENS4_ILi64EEEEEEEEiEEC2ERKSE_RKi,@function
        .size           $_ZN7cutlass13device_kernelIN5flash19enable_sm80_to_sm89INS1_16FlashAttnBwdSm80INS1_25CollectiveMainloopBwdSm80ILi2ELi2EN4cute5tupleIJNS5_1CILi128EEES8_NS7_ILi64EEEEEENS_6half_tEfNS_4arch4Sm80ELb0ELb0ELb1ELb0ELb1ELb0ELb0ELb0ELi2ELi4ELi4ELi4ELb0EEENS1_21CollectiveEpilogueBwdISA_SB_SD_Li256ELb0ELb0ELi2EEENS1_19SingleTileSchedulerILb0ELb0ELb0ELi128EEEEEEEEEvNT_6ParamsE$_ZN4cute3eso3ESOILb1ELb0EJNS_6LayoutINS_5tupleIJNS3_IJNS_1CILi8EEENS4_ILi1EEEEEENS4_ILi2EEEEEENS3_IJNS3_IJS6_NS4_ILi0EEEEEENS4_ILi64EEEEEEEEiEEC2ERKSE_RKi,($_ZN7cutlass13device_kernelIN5flash19enable_sm80_to_sm89INS1_16FlashAttnBwdSm80INS1_25CollectiveMainloopBwdSm80ILi2ELi2EN4cute5tupleIJNS5_1CILi128EEES8_NS7_ILi64EEEEEENS_6half_tEfNS_4arch4Sm80ELb0ELb0ELb1ELb0ELb1ELb0ELb0ELb0ELi2ELi4ELi4ELi4ELb0EEENS1_21CollectiveEpilogueBwdISA_SB_SD_Li256ELb0ELb0ELi2EEENS1_19SingleTileSchedulerILb0ELb0ELb0ELi128EEEEEEEEEvNT_6ParamsE$_ZN4cute3eso3ESOILb1ELb0EJNS_6LayoutINS_5tupleIJNS3_IJNS_1CILi8EEENS4_ILi1EEEEEENS4_ILi2EEEEEENS3_IJNS3_IJS6_NS4_ILi0EEEEEENS4_ILi8192EEEEEEEENS_10ViewEngineINS_8smem_ptrIPN7cutlass6half_tEEEEEEEC2ERKSE_RKSL_ - $_ZN7cutlass13device_kernelIN5flash19enable_sm80_to_sm89INS1_16FlashAttnBwdSm80INS1_25CollectiveMainloopBwdSm80ILi2ELi2EN4cute5tupleIJNS5_1CILi128EEES8_NS7_ILi64EEEEEENS_6half_tEfNS_4arch4Sm80ELb0ELb0ELb1ELb0ELb1ELb0ELb0ELb0ELi2ELi4ELi4ELi4ELb0EEENS1_21CollectiveEpilogueBwdISA_SB_SD_Li256ELb0ELb0ELi2EEENS1_19SingleTileSchedulerILb0ELb0ELb0ELi128EEEEEEEEEvNT_6ParamsE$_ZN4cute3eso3ESOILb1ELb0EJNS_6LayoutINS_5tupleIJNS3_IJNS_1CILi8EEENS4_ILi1EEEEEENS4_ILi2EEEEEENS3_IJNS3_IJS6_NS4_ILi0EEEEEENS4_ILi64EEEEEEEEiEEC2ERKSE_RKi)
$_ZN7cutlass13device_kernelIN5flash19enable_sm80_to_sm89INS1_16FlashAttnBwdSm80INS1_25CollectiveMainloopBwdSm80ILi2ELi2EN4cute5tupleIJNS5_1CILi128EEES8_NS7_ILi64EEEEEENS_6half_tEfNS_4arch4Sm80ELb0ELb0ELb1ELb0ELb1ELb0ELb0ELb0ELi2ELi4ELi4ELi4ELb0EEENS1_21CollectiveEpilogueBwdISA_SB_SD_Li256ELb0ELb0ELi2EEENS1_19SingleTileSchedulerILb0ELb0ELb0ELi128EEEEEEEEEvNT_6ParamsE$_ZN4cute3eso3ESOILb1ELb0EJNS_6LayoutINS_5tupleIJNS3_IJNS_1CILi8EEENS4_ILi1EEEEEENS4_ILi2EEEEEENS3_IJNS3_IJS6_NS4_ILi0EEEEEENS4_ILi64EEEEEEEEiEEC2ERKSE_RKi:
[----:B------:R-:W-:Y:S02]  /*7ec0*/  IADD3 R2, R62, -c[0x0][0x20], RZ ;  /* 0x800008003e027a10 */ /* 0x000fe40007ffe0ff */
[----:B------:R-:W-:-:S03]  /*7ed0*/  MOV R7, 0x0 ;  /* 0x0000000000077802 */ /* 0x000fc60000000f00 */
[----:B------:R1:W-:Y:S01]  /*7ee0*/  STL [R2], R3 ;  /* 0x0000000302007387 */ /* 0x0003e20000100800 */
[----:B------:R-:W-:Y:S05]  /*7ef0*/  RET.REL.NODEC R6 `(_ZN7cutlass13device_kernelIN5flash19enable_sm80_to_sm89INS1_16FlashAttnBwdSm80INS1_25CollectiveMainloopBwdSm80ILi2ELi2EN4cute5tupleIJNS5_1CILi128EEES8_NS7_ILi64EEEEEENS_6half_tEfNS_4arch4Sm80ELb0ELb0ELb1ELb0ELb1ELb0ELb0ELb0ELi2ELi4ELi4ELi4ELb0EEENS1_21CollectiveEpilogueBwdISA_SB_SD_Li256ELb0ELb0ELi2EEENS1_19SingleTileSchedulerILb0ELb0ELb0ELi128EEEEEEEEEvNT_6ParamsE) ;  /* 0xffff810006007950 */ /* 0x000fea0003c3ffff */
        .type           $_ZN7cutlass13device_kernelIN5flash19enable_sm80_to_sm89INS1_16FlashAttnBwdSm80INS1_25CollectiveMainloopBwdSm80ILi2ELi2EN4cute5tupleIJNS5_1CILi128EEES8_NS7_ILi64EEEEEENS_6half_tEfNS_4arch4Sm80ELb0ELb0ELb1ELb0ELb1ELb0ELb0ELb0ELi2ELi4ELi4ELi4ELb0EEENS1_21CollectiveEpilogueBwdISA_SB_SD_Li256ELb0ELb0ELi2EEENS1_19SingleTileSchedulerILb0ELb0ELb0ELi128EEEEEEEEEvNT_6ParamsE$_ZN4cute3eso3ESOILb1ELb0EJNS_6LayoutINS_5tupleIJNS3_IJNS_1CILi8EEENS4_ILi1EEEEEENS4_ILi2EEEEEENS3_IJNS3_IJS6_NS4_ILi0EEEEEENS4_ILi8192EEEEEEEENS_10ViewEngineINS_8smem_ptrIPN7cutlass6half_tEEEEEEEC2ERKSE_RKSL_,@function
        .size           $_ZN7cutlass13device_kernelIN5flash19enable_sm80_to_sm89INS1_16FlashAttnBwdSm80INS1_25CollectiveMainloopBwdSm80ILi2ELi2EN4cute5tupleIJNS5_1CILi128EEES8_NS7_ILi64EEEEEENS_6half_tEfNS_4arch4Sm80ELb0ELb0ELb1ELb0ELb1ELb0ELb0ELb0ELi2ELi4ELi4ELi4ELb0EEENS1_21CollectiveEpilogueBwdISA_SB_SD_Li256ELb0ELb0ELi2EEENS1_19SingleTileSchedulerILb0ELb0ELb0ELi128EEEEEEEEEvNT_6ParamsE$_ZN4cute3eso3ESOILb1ELb0EJNS_6LayoutINS_5tupleIJNS3_IJNS_1CILi8EEENS4_ILi1EEEEEENS4_ILi2EEEEEENS3_IJNS3_IJS6_NS4_ILi0EEEEEENS4_ILi8192EEEEEEEENS_10ViewEngineINS_8smem_ptrIPN7cutlass6half_tEEEEEEEC2ERKSE_RKSL_,($_ZN7cutlass13device_kernelIN5flash19enable_sm80_to_sm89INS1_16FlashAttnBwdSm80INS1_25CollectiveMainloopBwdSm80ILi2ELi2EN4cute5tupleIJNS5_1CILi128EEES8_NS7_ILi64EEEEEENS_6half_tEfNS_4arch4Sm80ELb0ELb0ELb1ELb0ELb1ELb0ELb0ELb0ELi2ELi4ELi4ELi4ELb0EEENS1_21CollectiveEpilogueBwdISA_SB_SD_Li256ELb0ELb0ELi2EEENS1_19SingleTileSchedulerILb0ELb0ELb0ELi128EEEEEEEEEvNT_6ParamsE$_ZN4cute3eso3ESOILb1ELb0EJNS_6LayoutINS_5tupleIJNS3_IJNS_1CILi8EEENS4_ILi1EEEEEENS4_ILi2EEEEEENS3_IJNS3_IJS6_NS4_ILi0EEEEEENS4_ILi8192EEEEEEEEiEEC2ERKSE_RKi - $_ZN7cutlass13device_kernelIN5flash19enable_sm80_to_sm89INS1_16FlashAttnBwdSm80INS1_25CollectiveMainloopBwdSm80ILi2ELi2EN4cute5tupleIJNS5_1CILi128EEES8_NS7_ILi64EEEEEENS_6half_tEfNS_4arch4Sm80ELb0ELb0ELb1ELb0ELb1ELb0ELb0ELb0ELi2ELi4ELi4ELi4ELb0EEENS1_21CollectiveEpilogueBwdISA_SB_SD_Li256ELb0ELb0ELi2EEENS1_19SingleTileSchedulerILb0ELb0ELb0ELi128EEEEEEEEEvNT_6ParamsE$_ZN4cute3eso3ESOILb1ELb0EJNS_6LayoutINS_5tupleIJNS3_IJNS_1CILi8EEENS4_ILi1EEEEEENS4_ILi2EEEEEENS3_IJNS3_IJS6_NS4_ILi0EEEEEENS4_ILi8192EEEEEEEENS_10ViewEngineINS_8smem_ptrIPN7cutlass6half_tEEEEEEEC2ERKSE_RKSL_)
$_ZN7cutlass13device_kernelIN5flash19enable_sm80_to_sm89INS1_16FlashAttnBwdSm80INS1_25CollectiveMainloopBwdSm80ILi2ELi2EN4cute5tupleIJNS5_1CILi128EEES8_NS7_ILi64EEEEEENS_6half_tEfNS_4arch4Sm80ELb0ELb0ELb1ELb0ELb1ELb0ELb0ELb0ELi2ELi4ELi4ELi4ELb0EEENS1_21CollectiveEpilogueBwdISA_SB_SD_Li256ELb0ELb0ELi2EEENS1_19SingleTileSchedulerILb0ELb0ELb0ELi128EEEEEEEEEvNT_6ParamsE$_ZN4cute3eso3ESOILb1ELb0EJNS_6LayoutINS_5tupleIJNS3_IJNS_1CILi8EEENS4_ILi1EEEEEENS4_ILi2EEEEEENS3_IJNS3_IJS6_NS4_ILi0EEEEEENS4_ILi8192EEEEEEEENS_10ViewEngineINS_8smem_ptrIPN7cutlass6half_tEEEEEEEC2ERKSE_RKSL_:
[----:B------:R-:W-:Y:S02]  /*7f00*/  IADD3 R4, R62, -c[0x0][0x20], RZ ;  /* 0x800008003e047a10 */ /* 0x000fe40007ffe0ff */
[----:B------:R-:W-:-:S03]  /*7f10*/  MOV R7, 0x0 ;  /* 0x0000000000077802 */ /* 0x000fc60000000f00 */
[----:B------:R1:W-:Y:S01]  /*7f20*/  STL.64 [R4], R2 ;  /* 0x0000000204007387 */ /* 0x0003e20000100a00 */
[----:B------:R-:W-:Y:S05]  /*7f30*/  RET.REL.NODEC R6 `(_ZN7cutlass13device_kernelIN5flash19enable_sm80_to_sm89INS1_16FlashAttnBwdSm80INS1_25CollectiveMainloopBwdSm80ILi2ELi2EN4cute5tupleIJNS5_1CILi128EEES8_NS7_ILi64EEEEEENS_6half_tEfNS_4arch4Sm80ELb0ELb0ELb1ELb0ELb1ELb0ELb0ELb0ELi2ELi4ELi4ELi4ELb0EEENS1_21CollectiveEpilogueBwdISA_SB_SD_Li256ELb0ELb0ELi2EEENS1_19SingleTileSchedulerILb0ELb0ELb0ELi128EEEEEEEEEvNT_6ParamsE) ;  /* 0xffff80c006007950 */ /* 0x000fea0003c3ffff */
        .type           $_ZN7cutlass13device_kernelIN5flash19enable_sm80_to_sm89INS1_16FlashAttnBwdSm80INS1_25CollectiveMainloopBwdSm80ILi2ELi2EN4cute5tupleIJNS5_1CILi128EEES8_NS7_ILi64EEEEEENS_6half_tEfNS_4arch4Sm80ELb0ELb0ELb1ELb0ELb1ELb0ELb0ELb0ELi2ELi4ELi4ELi4ELb0EEENS1_21CollectiveEpilogueBwdISA_SB_SD_Li256ELb0ELb0ELi2EEENS1_19SingleTileSchedulerILb0ELb0ELb0ELi128EEEEEEEEEvNT_6ParamsE$_ZN4cute3eso3ESOILb1ELb0EJNS_6LayoutINS_5tupleIJNS3_IJNS_1CILi8EEENS4_ILi1EEEEEENS4_ILi2EEEEEENS3_IJNS3_IJS6_NS4_ILi0EEEEEENS4_ILi8192EEEEEEEEiEEC2ERKSE_RKi,@function
        .size           $_ZN7cutlass13device_kernelIN5flash19enable_sm80_to_sm89INS1_16FlashAttnBwdSm80INS1_25CollectiveMainloopBwdSm80ILi2ELi2EN4cute5tupleIJNS5_1CILi128EEES8_NS7_ILi64EEEEEENS_6half_tEfNS_4arch4Sm80ELb0ELb0ELb1ELb0ELb1ELb0ELb0ELb0ELi2ELi4ELi4ELi4ELb0EEENS1_21CollectiveEpilogueBwdISA_SB_SD_Li256ELb0ELb0ELi2EEENS1_19SingleTileSchedulerILb0ELb0ELb0ELi128EEEEEEEEEvNT_6ParamsE$_ZN4cute3eso3ESOILb1ELb0EJNS_6LayoutINS_5tupleIJNS3_IJNS_1CILi8EEENS4_ILi1EEEEEENS4_ILi2EEEEEENS3_IJNS3_IJS6_NS4_ILi0EEEEEENS4_ILi8192EEEEEEEEiEEC2ERKSE_RKi,($_ZN7cutlass13device_kernelIN5flash19enable_sm80_to_sm89INS1_16FlashAttnBwdSm80INS1_25CollectiveMainloopBwdSm80ILi2ELi2EN4cute5tupleIJNS5_1CILi128EEES8_NS7_ILi64EEEEEENS_6half_tEfNS_4arch4Sm80ELb0ELb0ELb1ELb0ELb1ELb0ELb0ELb0ELi2ELi4ELi4ELi4ELb0EEENS1_21CollectiveEpilogueBwdISA_SB_SD_Li256ELb0ELb0ELi2EEENS1_19SingleTileSchedulerILb0ELb0ELb0ELi128EEEEEEEEEvNT_6ParamsE$_ZN4cute3eso3ESOILb1ELb0EJNS_6LayoutINS_5tupleIJNS3_IJNS_1CILi8EEENS4_ILi1EEEEEENS4_ILi2EEEEEENS3_IJNS3_IJS6_NS4_ILi0EEEEEES5_EEEEENS_10ViewEngineIPN7cutlass6half_tEEEEEC2ERKSD_RKSI_ - $_ZN7cutlass13device_kernelIN5flash19enable_sm80_to_sm89INS1_16FlashAttnBwdSm80INS1_25CollectiveMainloopBwdSm80ILi2ELi2EN4cute5tupleIJNS5_1CILi128EEES8_NS7_ILi64EEEEEENS_6half_tEfNS_4arch4Sm80ELb0ELb0ELb1ELb0ELb1ELb0ELb0ELb0ELi2ELi4ELi4ELi4ELb0EEENS1_21CollectiveEpilogueBwdISA_SB_SD_Li256ELb0ELb0ELi2EEENS1_19SingleTileSchedulerILb0ELb0ELb0ELi128EEEEEEEEEvNT_6ParamsE$_ZN4cute3eso3ESOILb1ELb0EJNS_6LayoutINS_5tupleIJNS3_IJNS_1CILi8EEENS4_ILi1EEEEEENS4_ILi2EEEEEENS3_IJNS3_IJS6_NS4_ILi0EEEEEENS4_ILi8192EEEEEEEEiEEC2ERKSE_RKi)
$_ZN7cutlass13device_kernelIN5flash19enable_sm80_to_sm89INS1_16FlashAttnBwdSm80INS1_25CollectiveMainloopBwdSm80ILi2ELi2EN4cute5tupleIJNS5_1CILi128EEES8_NS7_ILi64EEEEEENS_6half_tEfNS_4arch4Sm80ELb0ELb0ELb1ELb0ELb1ELb0ELb0ELb0ELi2ELi4ELi4ELi4ELb0EEENS1_21CollectiveEpilogueBwdISA_SB_SD_Li256ELb0ELb0ELi2EEENS1_19SingleTileSchedulerILb0ELb0ELb0ELi128EEEEEEEEEvNT_6ParamsE$_ZN4cute3eso3ESOILb1ELb0EJNS_6LayoutINS_5tupleIJNS3_IJNS_1CILi8EEENS4_ILi1EEEEEENS4_ILi2EEEEEENS3_IJNS3_IJS6_NS4_ILi0EEEEEENS4_ILi8192EEEEEEEEiEEC2ERKSE_RKi:
[----:B------:R-:W-:Y:S02]  /*7f40*/  IADD3 R2, R62, -c[0x0][0x20], RZ ;  /* 0x800008003e027a10 */ /* 0x000fe40007ffe0ff */
[----:B------:R-:W-:-:S03]  /*7f50*/  MOV R5, 0x0 ;  /* 0x0000000000057802 */ /* 0x000fc60000000f00 */
[----:B------:R1:W-:Y:S01]  /*7f60*/  STL [R2], R3 ;  /* 0x0000000302007387 */ /* 0x0003e20000100800 */
[----:B------:R-:W-:Y:S05]  /*7f70*/  RET.REL.NODEC R4 `(_ZN7cutlass13device_kernelIN5flash19enable_sm80_to_sm89INS1_16FlashAttnBwdSm80INS1_25CollectiveMainloopBwdSm80ILi2ELi2EN4cute5tupleIJNS5_1CILi128EEES8_NS7_ILi64EEEEEENS_6half_tEfNS_4arch4Sm80ELb0ELb0ELb1ELb0ELb1ELb0ELb0ELb0ELi2ELi4ELi4ELi4ELb0EEENS1_21CollectiveEpilogueBwdISA_SB_SD_Li256ELb0ELb0ELi2EEENS1_19SingleTileSchedulerILb0ELb0ELb0ELi128EEEEEEEEEvNT_6ParamsE) ;  /* 0xffff808004007950 */ /* 0x000fea0003c3ffff */
        .type           $_ZN7cutlass13device_kernelIN5flash19enable_sm80_to_sm89INS1_16FlashAttnBwdSm80INS1_25CollectiveMainloopBwdSm80ILi2ELi2EN4cute5tupleIJNS5_1CILi128EEES8_NS7_ILi64EEEEEENS_6half_tEfNS_4arch4Sm80ELb0ELb0ELb1ELb0ELb1ELb0ELb0ELb0ELi2ELi4ELi4ELi4ELb0EEENS1_21CollectiveEpilogueBwdISA_SB_SD_Li256ELb0ELb0ELi2EEENS1_19SingleTileSchedulerILb0ELb0ELb0ELi128EEEEEEEEEvNT_6ParamsE$_ZN4cute3eso3ESOILb1ELb0EJNS_6LayoutINS_5tupleIJNS3_IJNS_1CILi8EEENS4_ILi1EEEEEENS4_ILi2EEEEEENS3_IJNS3_IJS6_NS4_ILi0EEEEEES5_EEEEENS_10ViewEngineIPN7cutlass6half_tEEEEEC2ERKSD_RKSI_,@function
        .size           $_ZN7cutlass13device_kernelIN5flash19enable_sm80_to_sm89INS1_16FlashAttnBwdSm80INS1_25CollectiveMainloopBwdSm80ILi2ELi2EN4cute5tupleIJNS5_1CILi128EEES8_NS7_ILi64EEEEEENS_6half_tEfNS_4arch4Sm80ELb0ELb0ELb1ELb0ELb1ELb0ELb0ELb0ELi2ELi4ELi4ELi4ELb0EEENS1_21CollectiveEpilogueBwdISA_SB_SD_Li256ELb0ELb0ELi2EEENS1_19SingleTileSchedulerILb0ELb0ELb0ELi128EEEEEEEEEvNT_6ParamsE$_ZN4cute3eso3ESOILb1ELb0EJNS_6LayoutINS_5tupleIJNS3_IJNS_1CILi8EEENS4_ILi1EEEEEENS4_ILi2EEEEEENS3_IJNS3_IJS6_NS4_ILi0EEEEEES5_EEEEENS_10ViewEngineIPN7cutlass6half_tEEEEEC2ERKSD_RKSI_,($_ZN7cutlass13device_kernelIN5flash19enable_sm80_to_sm89INS1_16FlashAttnBwdSm80INS1_25CollectiveMainloopBwdSm80ILi2ELi2EN4cute5tupleIJNS5_1CILi128EEES8_NS7_ILi64EEEEEENS_6half_tEfNS_4arch4Sm80ELb0ELb0ELb1ELb0ELb1ELb0ELb0ELb0ELi2ELi4ELi4ELi4ELb0EEENS1_21CollectiveEpilogueBwdISA_SB_SD_Li256ELb0ELb0ELi2EEENS1_19SingleTileSchedulerILb0ELb0ELb0ELi128EEEEEEEEEvNT_6ParamsE$_ZN4cute3eso3ESOILb1ELb0EJNS_6LayoutINS_5tupleIJNS3_IJNS_1CILi8EEENS4_ILi1EEEEEENS4_ILi2EEEEEENS3_IJNS3_IJS6_NS4_ILi0EEEEEES5_EEEEEiEEC2ERKSD_RKi - $_ZN7cutlass13device_kernelIN5flash19enable_sm80_to_sm89INS1_16FlashAttnBwdSm80INS1_25CollectiveMainloopBwdSm80ILi2ELi2EN4cute5tupleIJNS5_1CILi128EEES8_NS7_ILi64EEEEEENS_6half_tEfNS_4arch4Sm80ELb0ELb0ELb1ELb0ELb1ELb0ELb0ELb0ELi2ELi4ELi4ELi4ELb0EEENS1_21CollectiveEpilogueBwdISA_SB_SD_Li256ELb0ELb0ELi2EEENS1_19SingleTileSchedulerILb0ELb0ELb0ELi128EEEEEEEEEvNT_6ParamsE$_ZN4cute3eso3ESOILb1ELb0EJNS_6LayoutINS_5tupleIJNS3_IJNS_1CILi8EEENS4_ILi1EEEEEENS4_ILi2EEEEEENS3_IJNS3_IJS6_NS4_ILi0EEEEEES5_EEEEENS_10ViewEngineIPN7cutlass6half_tEEEEEC2ERKSD_RKSI_)
$_ZN7cutlass13device_kernelIN5flash19enable_sm80_to_sm89INS1_16FlashAttnBwdSm80INS1_25CollectiveMainloopBwdSm80ILi2ELi2EN4cute5tupleIJNS5_1CILi128EEES8_NS7_ILi64EEEEEENS_6half_tEfNS_4arch4Sm80ELb0ELb0ELb1ELb0ELb1ELb0ELb0ELb0ELi2ELi4ELi4ELi4ELb0EEENS1_21CollectiveEpilogueBwdISA_SB_SD_Li256ELb0ELb0ELi2EEENS1_19SingleTileSchedulerILb0ELb0ELb0ELi128EEEEEEEEEvNT_6ParamsE$_ZN4cute3eso3ESOILb1ELb0EJNS_6LayoutINS_5tupleIJNS3_IJNS_1CILi8EEENS4_ILi1EEEEEENS4_ILi2EEEEEENS3_IJNS3_IJS6_NS4_ILi0EEEEEES5_EEEEENS_10ViewEngineIPN7cutlass6half_tEEEEEC2ERKSD_RKSI_:
[----:B------:R-:W-:Y:S02]  /*7f80*/  IADD3 R42, R92, -c[0x0][0x20], RZ ;  /* 0x800008005c2a7a10 */ /* 0x000fe40007ffe0ff */
[----:B------:R-:W-:-:S03]  /*7f90*/  MOV R49, 0x0 ;  /* 0x0000000000317802 */ /* 0x000fc60000000f00 */
[----:B------:R1:W-:Y:S01]  /*7fa0*/  STL.64 [R42], R38 ;  /* 0x000000262a007387 */ /* 0x0003e20000100a00 */
[----:B------:R-:W-:Y:S05]  /*7fb0*/  RET.REL.NODEC R48 `(_ZN7cutlass13device_kernelIN5flash19enable_sm80_to_sm89INS1_16FlashAttnBwdSm80INS1_25CollectiveMainloopBwdSm80ILi2ELi2EN4cute5tupleIJNS5_1CILi128EEES8_NS7_ILi64EEEEEENS_6half_tEfNS_4arch4Sm80ELb0ELb0ELb1ELb0ELb1ELb0ELb0ELb0ELi2ELi4ELi4ELi4ELb0EEENS1_21CollectiveEpilogueBwdISA_SB_SD_Li256ELb0ELb0ELi2EEENS1_19SingleTileSchedulerILb0ELb0ELb0ELi128EEEEEEEEEvNT_6ParamsE) ;  /* 0xffff804030007950 */ /* 0x000fea0003c3ffff */
        .type           $_ZN7cutlass13device_kernelIN5flash19enable_sm80_to_sm89INS1_16FlashAttnBwdSm80INS1_25CollectiveMainloopBwdSm80ILi2ELi2EN4cute5tupleIJNS5_1CILi128EEES8_NS7_ILi64EEEEEENS_6half_tEfNS_4arch4Sm80ELb0ELb0ELb1ELb0ELb1ELb0ELb0ELb0ELi2ELi4ELi4ELi4ELb0EEENS1_21CollectiveEpilogueBwdISA_SB_SD_Li256ELb0ELb0ELi2EEENS1_19SingleTileSchedulerILb0ELb0ELb0ELi128EEEEEEEEEvNT_6ParamsE$_ZN4cute3eso3ESOILb1ELb0EJNS_6LayoutINS_5tupleIJNS3_IJNS_1CILi8EEENS4_ILi1EEEEEENS4_ILi2EEEEEENS3_IJNS3_IJS6_NS4_ILi0EEEEEES5_EEEEEiEEC2ERKSD_RKi,@function
        .size           $_ZN7cutlass13device_kernelIN5flash19enable_sm80_to_sm89INS1_16FlashAttnBwdSm80INS1_25CollectiveMainloopBwdSm80ILi2ELi2EN4cute5tupleIJNS5_1CILi128EEES8_NS7_ILi64EEEEEENS_6half_tEfNS_4arch4Sm80ELb0ELb0ELb1ELb0ELb1ELb0ELb0ELb0ELi2ELi4ELi4ELi4ELb0EEENS1_21CollectiveEpilogueBwdISA_SB_SD_Li256ELb0ELb0ELi2EEENS1_19SingleTileSchedulerILb0ELb0ELb0ELi128EEEEEEEEEvNT_6ParamsE$_ZN4cute3eso3ESOILb1ELb0EJNS_6LayoutINS_5tupleIJNS3_IJNS_1CILi8EEENS4_ILi1EEEEEENS4_ILi2EEEEEENS3_IJNS3_IJS6_NS4_ILi0EEEEEES5_EEEEEiEEC2ERKSD_RKi,($_ZN7cutlass13device_kernelIN5flash19enable_sm80_to_sm89INS1_16FlashAttnBwdSm80INS1_25CollectiveMainloopBwdSm80ILi2ELi2EN4cute5tupleIJNS5_1CILi128EEES8_NS7_ILi64EEEEEENS_6half_tEfNS_4arch4Sm80ELb0ELb0ELb1ELb0ELb1ELb0ELb0ELb0ELi2ELi4ELi4ELi4ELb0EEENS1_21CollectiveEpilogueBwdISA_SB_SD_Li256ELb0ELb0ELi2EEENS1_19SingleTileSchedulerILb0ELb0ELb0ELi128EEEEEEEEEvNT_6ParamsE$_ZN4cute3eso3ESOILb1ELb0EJNS_6LayoutINS_5tupleIJNS3_IJNS_1CILi8EEENS4_ILi1EEEEEENS4_ILi2EEENS3_IJNS4_ILi4EEES8_EEEEEENS3_IJNS3_IJS6_NS4_ILi0EEEEEES5_NS3_IJNS4_ILi32EEENS4_ILi16EEEEEEEEEEENS_10ViewEngineIPN7cutlass6half_tEEEEEC2ERKSI_RKSN_ - $_ZN7cutlass13device_kernelIN5flash19enable_sm80_to_sm89INS1_16FlashAttnBwdSm80INS1_25CollectiveMainloopBwdSm80ILi2ELi2EN4cute5tupleIJNS5_1CILi128EEES8_NS7_ILi64EEEEEENS_6half_tEfNS_4arch4Sm80ELb0ELb0ELb1ELb0ELb1ELb0ELb0ELb0ELi2ELi4ELi4ELi4ELb0EEENS1_21CollectiveEpilogueBwdISA_SB_SD_Li256ELb0ELb0ELi2EEENS1_19SingleTileSchedulerILb0ELb0ELb0ELi128EEEEEEEEEvNT_6ParamsE$_ZN4cute3eso3ESOILb1ELb0EJNS_6LayoutINS_5tupleIJNS3_IJNS_1CILi8EEENS4_ILi1EEEEEENS4_ILi2EEEEEENS3_IJNS3_IJS6_NS4_ILi0EEEEEES5_EEEEEiEEC2ERKSD_RKi)
$_ZN7cutlass13device_kernelIN5flash19enable_sm80_to_sm89INS1_16FlashAttnBwdSm80INS1_25CollectiveMainloopBwdSm80ILi2ELi2EN4cute5tupleIJNS5_1CILi128EEES8_NS7_ILi64EEEEEENS_6half_tEfNS_4arch4Sm80ELb0ELb0ELb1ELb0ELb1ELb0ELb0ELb0ELi2ELi4ELi4ELi4ELb0EEENS1_21CollectiveEpilogueBwdISA_SB_SD_Li256ELb0ELb0ELi2EEENS1_19SingleTileSchedulerILb0ELb0ELb0ELi128EEEEEEEEEvNT_6ParamsE$_ZN4cute3eso3ESOILb1ELb0EJNS_6LayoutINS_5tupleIJNS3_IJNS_1CILi8EEENS4_ILi1EEEEEENS4_ILi2EEEEEENS3_IJNS3_IJS6_NS4_ILi0EEEEEES5_EEEEEiEEC2ERKSD_RKi:
[----:B------:R-:W-:Y:S02]  /*7fc0*/  IADD3 R2, R92, -c[0x0][0x20], RZ ;  /* 0x800008005c027a10 */ /* 0x000fe40007ffe0ff */
[----:B------:R-:W-:-:S03]  /*7fd0*/  MOV R39, 0x0 ;  /* 0x0000000000277802 */ /* 0x000fc60000000f00 */
[----:B------:R1:W-:Y:S01]  /*7fe0*/  STL [R2], R3 ;  /* 0x0000000302007387 */ /* 0x0003e20000100800 */
[----:B------:R-:W-:Y:S05]  /*7ff0*/  RET.REL.NODEC R38 `(_ZN7cutlass13device_kernelIN5flash19enable_sm80_to_sm89INS1_16FlashAttnBwdSm80INS1_25CollectiveMainloopBwdSm80ILi2ELi2EN4cute5tupleIJNS5_1CILi128EEES8_NS7_ILi64EEEEEENS_6half_tEfNS_4arch4Sm80ELb0ELb0ELb1ELb0ELb1ELb0ELb0ELb0ELi2ELi4ELi4ELi4ELb0EEENS1_21CollectiveEpilogueBwdISA_SB_SD_Li256ELb0ELb0ELi2EEENS1_19SingleTileSchedulerILb0ELb0ELb0ELi128EEEEEEEEEvNT_6ParamsE) ;  /* 0xffff800026007950 */ /* 0x000fea0003c3ffff */
        .type           $_ZN7cutlass13device_kernelIN5flash19enable_sm80_to_sm89INS1_16FlashAttnBwdSm80INS1_25CollectiveMainloopBwdSm80ILi2ELi2EN4cute5tupleIJNS5_1CILi128EEES8_NS7_ILi64EEEEEENS_6half_tEfNS_4arch4Sm80ELb0ELb0ELb1ELb0ELb1ELb0ELb0ELb0ELi2ELi4ELi4ELi4ELb0EEENS1_21CollectiveEpilogueBwdISA_SB_SD_Li256ELb0ELb0ELi2EEENS1_19SingleTileSchedulerILb0ELb0ELb0ELi128EEEEEEEEEvNT_6ParamsE$_ZN4cute3eso3ESOILb1ELb0EJNS_6LayoutINS_5tupleIJNS3_IJNS_1CILi8EEENS4_ILi1EEEEEENS4_ILi2EEENS3_IJNS4_ILi4EEES8_EEEEEENS3_IJNS3_IJS6_NS4_ILi0EEEEEES5_NS3_IJNS4_ILi32EEENS4_ILi16EEEEEEEEEEENS_10ViewEngineIPN7cutlass6half_tEEEEEC2ERKSI_RKSN_,@function
        .size           $_ZN7cutlass13device_kernelIN5flash19enable_sm80_to_sm89INS1_16FlashAttnBwdSm80INS1_25CollectiveMainloopBwdSm80ILi2ELi2EN4cute5tupleIJNS5_1CILi128EEES8_NS7_ILi64EEEEEENS_6half_tEfNS_4arch4Sm80ELb0ELb0ELb1ELb0ELb1ELb0ELb0ELb0ELi2ELi4ELi4ELi4ELb0EEENS1_21CollectiveEpilogueBwdISA_SB_SD_Li256ELb0ELb0ELi2EEENS1_19SingleTileSchedulerILb0ELb0ELb0ELi128EEEEEEEEEvNT_6ParamsE$_ZN4cute3eso3ESOILb1ELb0EJNS_6LayoutINS_5tupleIJNS3_IJNS_1CILi8EEENS4_ILi1EEEEEENS4_ILi2EEENS3_IJNS4_ILi4EEES8_EEEEEENS3_IJNS3_IJS6_NS4_ILi0EEEEEES5_NS3_IJNS4_ILi32EEENS4_ILi16EEEEEEEEEEENS_10ViewEngineIPN7cutlass6half_tEEEEEC2ERKSI_RKSN_,($_ZN7cutlass13device_kernelIN5flash19enable_sm80_to_sm89INS1_16FlashAttnBwdSm80INS1_25CollectiveMainloopBwdSm80ILi2ELi2EN4cute5tupleIJNS5_1CILi128EEES8_NS7_ILi64EEEEEENS_6half_tEfNS_4arch4Sm80ELb0ELb0ELb1ELb0ELb1ELb0ELb0ELb0ELi2ELi4ELi4ELi4ELb0EEENS1_21CollectiveEpilogueBwdISA_SB_SD_Li256ELb0ELb0ELi2EEENS1_19SingleTileSchedulerILb0ELb0ELb0ELi128EEEEEEEEEvNT_6ParamsE$_ZN4cute3eso3ESOILb1ELb0EJNS_6LayoutINS_5tupleIJNS3_IJNS_1CILi8EEENS4_ILi1EEEEEENS4_ILi2EEENS4_ILi4EEEEEENS3_IJNS3_IJS6_NS4_ILi0EEEEEES5_NS4_ILi16EEEEEEEENS_10ViewEngineIPN7cutlass6half_tEEEEEC2ERKSF_RKSK_ - $_ZN7cutlass13device_kernelIN5flash19enable_sm80_to_sm89INS1_16FlashAttnBwdSm80INS1_25CollectiveMainloopBwdSm80ILi2ELi2EN4cute5tupleIJNS5_1CILi128EEES8_NS7_ILi64EEEEEENS_6half_tEfNS_4arch4Sm80ELb0ELb0ELb1ELb0ELb1ELb0ELb0ELb0ELi2ELi4ELi4ELi4ELb0EEENS1_21CollectiveEpilogueBwdISA_SB_SD_Li256ELb0ELb0ELi2EEENS1_19SingleTileSchedulerILb0ELb0ELb0ELi128EEEEEEEEEvNT_6ParamsE$_ZN4cute3eso3ESOILb1ELb0EJNS_6LayoutINS_5tupleIJNS3_IJNS_1CILi8EEENS4_ILi1EEEEEENS4_ILi2EEENS3_IJNS4_ILi4EEES8_EEEEEENS3_IJNS3_IJS6_NS4_ILi0EEEEEES5_NS3_IJNS4_ILi32EEENS4_ILi16EEEEEEEEEEENS_10ViewEngineIPN7cutlass6half_tEEEEEC2ERKSI_RKSN_)
$_ZN7cutlass13device_kernelIN5flash19enable_sm80_to_sm89INS1_16FlashAttnBwdSm80INS1_25CollectiveMainloopBwdSm80ILi2ELi2EN4cute5tupleIJNS5_1CILi128EEES8_NS7_ILi64EEEEEENS_6half_tEfNS_4arch4Sm80ELb0ELb0ELb1ELb0ELb1ELb0ELb0ELb0ELi2ELi4ELi4ELi4ELb0EEENS1_21CollectiveEpilogueBwdISA_SB_SD_Li256ELb0ELb0ELi2EEENS1_19SingleTileSchedulerILb0ELb0ELb0ELi128EEEEEEEEEvNT_6ParamsE$_ZN4cute3eso3ESOILb1ELb0EJNS_6LayoutINS_5tupleIJNS3_IJNS_1CILi8EEENS4_ILi1EEEEEENS4_ILi2EEENS3_IJNS4_ILi4EEES8_EEEEEENS3_IJNS3_IJS6_NS4_ILi0EEEEEES5_NS3_IJNS4_ILi32EEENS4_ILi16EEEEEEEEEEENS_10ViewEngineIPN7cutlass6half_tEEEEEC2ERKSI_RKSN_:
[----:B------:R-:W-:Y:S02]  /*8000*/  IADD3 R2, R92, -c[0x0][0x20], RZ ;  /* 0x800008005c027a10 */ /* 0x000fe40007ffe0ff */
[----:B------:R-:W-:-:S03]  /*8010*/  MOV R5, 0x0 ;  /* 0x0000000000057802 */ /* 0x000fc60000000f00 */
[----:B------:R1:W-:Y:S01]  /*8020*/  STL.64 [R2], R10 ;  /* 0x0000000a02007387 */ /* 0x0003e20000100a00 */
[----:B------:R-:W-:Y:S05]  /*8030*/  RET.REL.NODEC R4 `(_ZN7cutlass13device_kernelIN5flash19enable_sm80_to_sm89INS1_16FlashAttnBwdSm80INS1_25CollectiveMainloopBwdSm80ILi2ELi2EN4cute5tupleIJNS5_1CILi128EEES8_NS7_ILi64EEEEEENS_6half_tEfNS_4arch4Sm80ELb0ELb0ELb1ELb0ELb1ELb0ELb0ELb0ELi2ELi4ELi4ELi4ELb0EEENS1_21CollectiveEpilogueBwdISA_SB_SD_Li256ELb0ELb0ELi2EEENS1_19SingleTileSchedulerILb0ELb0ELb0ELi128EEEEEEEEEvNT_6ParamsE) ;  /* 0xffff7fc004007950 */ /* 0x000fea0003c3ffff */
        .type           $_ZN7cutlass13device_kernelIN5flash19enable_sm80_to_sm89INS1_16FlashAttnBwdSm80INS1_25CollectiveMainloopBwdSm80ILi2ELi2EN4cute5tupleIJNS5_1CILi128EEES8_NS7_ILi64EEEEEENS_6half_tEfNS_4arch4Sm80ELb0ELb0ELb1ELb0ELb1ELb0ELb0ELb0ELi2ELi4ELi4ELi4ELb0EEENS1_21CollectiveEpilogueBwdISA_SB_SD_Li256ELb0ELb0ELi2EEENS1_19SingleTileSchedulerILb0ELb0ELb0ELi128EEEEEEEEEvNT_6ParamsE$_ZN4cute3eso3ESOILb1ELb0EJNS_6LayoutINS_5tupleIJNS3_IJNS_1CILi8EEENS4_ILi1EEEEEENS4_ILi2EEENS4_ILi4EEEEEENS3_IJNS3_IJS6_NS4_ILi0EEEEEES5_NS4_ILi16EEEEEEEENS_10ViewEngineIPN7cutlass6half_tEEEEEC2ERKSF_RKSK_,@function
        .size           $_ZN7cutlass13device_kernelIN5flash19enable_sm80_to_sm89INS1_16FlashAttnBwdSm80INS1_25CollectiveMainloopBwdSm80ILi2ELi2EN4cute5tupleIJNS5_1CILi128EEES8_NS7_ILi64EEEEEENS_6half_tEfNS_4arch4Sm80ELb0ELb0ELb1ELb0ELb1ELb0ELb0ELb0ELi2ELi4ELi4ELi4ELb0EEENS1_21CollectiveEpilogueBwdISA_SB_SD_Li256ELb0ELb0ELi2EEENS1_19SingleTileSchedulerILb0ELb0ELb0ELi128EEEEEEEEEvNT_6ParamsE$_ZN4cute3eso3ESOILb1ELb0EJNS_6LayoutINS_5tupleIJNS3_IJNS_1CILi8EEENS4_ILi1EEEEEENS4_ILi2EEENS4_ILi4EEEEEENS3_IJNS3_IJS6_NS4_ILi0EEEEEES5_NS4_ILi16EEEEEEEENS_10ViewEngineIPN7cutlass6half_tEEEEEC2ERKSF_RKSK_,($_ZN7cutlass13device_kernelIN5flash19enable_sm80_to_sm89INS1_16FlashAttnBwdSm80INS1_25CollectiveMainloopBwdSm80ILi2ELi2EN4cute5tupleIJNS5_1CILi128EEES8_NS7_ILi64EEEEEENS_6half_tEfNS_4arch4Sm80ELb0ELb0ELb1ELb0ELb1ELb0ELb0ELb0ELi2ELi4ELi4ELi4ELb0EEENS1_21CollectiveEpilogueBwdISA_SB_SD_Li256ELb0ELb0ELi2EEENS1_19SingleTileSchedulerILb0ELb0ELb0ELi128EEEEEEEEEvNT_6ParamsE$_ZN4cute3eso3ESOILb1ELb0EJNS_6LayoutINS_5tupleIJNS3_IJNS_1CILi8EEENS4_ILi1EEEEEENS4_ILi2EEES5_EEENS3_IJNS3_IJS6_NS4_ILi0EEEEEENS4_ILi64EEES5_EEEEENS_10ViewEngineIPN7cutlass6half_tEEEEEC2ERKSE_RKSJ_ - $_ZN7cutlass13device_kernelIN5flash19enable_sm80_to_sm89INS1_16FlashAttnBwdSm80INS1_25CollectiveMainloopBwdSm80ILi2ELi2EN4cute5tupleIJNS5_1CILi128EEES8_NS7_ILi64EEEEEENS_6half_tEfNS_4arch4Sm80ELb0ELb0ELb1ELb0ELb1ELb0ELb0ELb0ELi2ELi4ELi4ELi4ELb0EEENS1_21CollectiveEpilogueBwdISA_SB_SD_Li256ELb0ELb0ELi2EEENS1_19SingleTileSchedulerILb0ELb0ELb0ELi128EEEEEEEEEvNT_6ParamsE$_ZN4cute3eso3ESOILb1ELb0EJNS_6LayoutINS_5tupleIJNS3_IJNS_1CILi8EEENS4_ILi1EEEEEENS4_ILi2EEENS4_ILi4EEEEEENS3_IJNS3_IJS6_NS4_ILi0EEEEEES5_NS4_ILi16EEEEEEEENS_10ViewEngineIPN7cutlass6half_tEEEEEC2ERKSF_RKSK_)
$_ZN7cutlass13device_kernelIN5flash19enable_sm80_to_sm89INS1_16FlashAttnBwdSm80INS1_25CollectiveMainloopBwdSm80ILi2ELi2EN4cute5tupleIJNS5_1CILi128EEES8_NS7_ILi64EEEEEENS_6half_tEfNS_4arch4Sm80ELb0ELb0ELb1ELb0ELb1ELb0ELb0ELb0ELi2ELi4ELi4ELi4ELb0EEENS1_21CollectiveEpilogueBwdISA_SB_SD_Li256ELb0ELb0ELi2EEENS1_19SingleTileSchedulerILb0ELb0ELb0ELi128EEEEEEEEEvNT_6ParamsE$_ZN4cute3eso3ESOILb1ELb0EJNS_6LayoutINS_5tupleIJNS3_IJNS_1CILi8EEENS4_ILi1EEEEEENS4_ILi2EEENS4_ILi4EEEEEENS3_IJNS3_IJS6_NS4_ILi0EEEEEES5_NS4_ILi16EEEEEEEENS_10ViewEngineIPN7cutlass6half_tEEEEEC2ERKSF_RKSK_:
[----:B------:R-:W-:Y:S01]  /*8040*/  IADD3 R2, R62, -c[0x0][0x20], RZ ;  /* 0x800008003e027a10 */ /* 0x000fe20007ffe0ff */
[----:B------:R-:W-:Y:S01]  /*8050*/  IMAD.MOV.U32 R7, RZ, RZ, R3 ;  /* 0x000000ffff077224 */ /* 0x000fe200078e0003 */
[----:B------:R-:W-:-:S04]  /*8060*/  MOV R5, 0x0 ;  /* 0x0000000000057802 */ /* 0x000fc80000000f00 */
[----:B------:R1:W-:Y:S01]  /*8070*/  STL.64 [R2], R6 ;  /* 0x0000000602007387 */ /* 0x0003e20000100a00 */
[----:B------:R-:W-:Y:S05]  /*8080*/  RET.REL.NODEC R4 `(_ZN7cutlass13device_kernelIN5flash19enable_sm80_to_sm89INS1_16FlashAttnBwdSm80INS1_25CollectiveMainloopBwdSm80ILi2ELi2EN4cute5tupleIJNS5_1CILi128EEES8_NS7_ILi64EEEEEENS_6half_tEfNS_4arch4Sm80ELb0ELb0ELb1ELb0ELb1ELb0ELb0ELb0ELi2ELi4ELi4ELi4ELb0EEENS1_21CollectiveEpilogueBwdISA_SB_SD_Li256ELb0ELb0ELi2EEENS1_19SingleTileSchedulerILb0ELb0ELb0ELi128EEEEEEEEEvNT_6ParamsE) ;  /* 0xffff7f7004007950 */ /* 0x000fea0003c3ffff */
        .type           $_ZN7cutlass13device_kernelIN5flash19enable_sm80_to_sm89INS1_16FlashAttnBwdSm80INS1_25CollectiveMainloopBwdSm80ILi2ELi2EN4cute5tupleIJNS5_1CILi128EEES8_NS7_ILi64EEEEEENS_6half_tEfNS_4arch4Sm80ELb0ELb0ELb1ELb0ELb1ELb0ELb0ELb0ELi2ELi4ELi4ELi4ELb0EEENS1_21CollectiveEpilogueBwdISA_SB_SD_Li256ELb0ELb0ELi2EEENS1_19SingleTileSchedulerILb0ELb0ELb0ELi128EEEEEEEEEvNT_6ParamsE$_ZN4cute3eso3ESOILb1ELb0EJNS_6LayoutINS_5tupleIJNS3_IJNS_1CILi8EEENS4_ILi1EEEEEENS4_ILi2EEES5_EEENS3_IJNS3_IJS6_NS4_ILi0EEEEEENS4_ILi64EEES5_EEEEENS_10ViewEngineIPN7cutlass6half_tEEEEEC2ERKSE_RKSJ_,@function
        .size           $_ZN7cutlass13device_kernelIN5flash19enable_sm80_to_sm89INS1_16FlashAttnBwdSm80INS1_25CollectiveMainloopBwdSm80ILi2ELi2EN4cute5tupleIJNS5_1CILi128EEES8_NS7_ILi64EEEEEENS_6half_tEfNS_4arch4Sm80ELb0ELb0ELb1ELb0ELb1ELb0ELb0ELb0ELi2ELi4ELi4ELi4ELb0EEENS1_21CollectiveEpilogueBwdISA_SB_SD_Li256ELb0ELb0ELi2EEENS1_19SingleTileSchedulerILb0ELb0ELb0ELi128EEEEEEEEEvNT_6ParamsE$_ZN4cute3eso3ESOILb1ELb0EJNS_6LayoutINS_5tupleIJNS3_IJNS_1CILi8EEENS4_ILi1EEEEEENS4_ILi2EEES5_EEENS3_IJNS3_IJS6_NS4_ILi0EEEEEENS4_ILi64EEES5_EEEEENS_10ViewEngineIPN7cutlass6half_tEEEEEC2ERKSE_RKSJ_,($_ZN7cutlass13device_kernelIN5flash19enable_sm80_to_sm89INS1_16FlashAttnBwdSm80INS1_25CollectiveMainloopBwdSm80ILi2ELi2EN4cute5tupleIJNS5_1CILi128EEES8_NS7_ILi64EEEEEENS_6half_tEfNS_4arch4Sm80ELb0ELb0ELb1ELb0ELb1ELb0ELb0ELb0ELi2ELi4ELi4ELi4ELb0EEENS1_21CollectiveEpilogueBwdISA_SB_SD_Li256ELb0ELb0ELi2EEENS1_19SingleTileSchedulerILb0ELb0ELb0ELi128EEEEEEEEEvNT_6ParamsE$_ZN4cute3eso3ESOILb1ELb0EJNS_6LayoutINS_5tupleIJNS3_IJNS_1CILi8EEENS4_ILi1EEEEEENS4_ILi4EEEEEENS3_IJNS3_IJS6_NS4_ILi0EEEEEENS4_ILi2048EEEEEEEENS_10ViewEngineINS_8smem_ptrIPN7cutlass6half_tEEEEEEEC2ERKSE_RKSL_ - $_ZN7cutlass13device_kernelIN5flash19enable_sm80_to_sm89INS1_16FlashAttnBwdSm80INS1_25CollectiveMainloopBwdSm80ILi2ELi2EN4cute5tupleIJNS5_1CILi128EEES8_NS7_ILi64EEEEEENS_6half_tEfNS_4arch4Sm80ELb0ELb0ELb1ELb0ELb1ELb0ELb0ELb0ELi2ELi4ELi4ELi4ELb0EEENS1_21CollectiveEpilogueBwdISA_SB_SD_Li256ELb0ELb0ELi2EEENS1_19SingleTileSchedulerILb0ELb0ELb0ELi128EEEEEEEEEvNT_6ParamsE$_ZN4cute3eso3ESOILb1ELb0EJNS_6LayoutINS_5tupleIJNS3_IJNS_1CILi8EEENS4_ILi1EEEEEENS4_ILi2EEES5_EEENS3_IJNS3_IJS6_NS4_ILi0EEEEEENS4_ILi64EEES5_EEEEENS_10ViewEngineIPN7cutlass6half_tEEEEEC2ERKSE_RKSJ_)
$_ZN7cutlass13device_kernelIN5flash19enable_sm80_to_sm89INS1_16FlashAttnBwdSm80INS1_25CollectiveMainloopBwdSm80ILi2ELi2EN4cute5tupleIJNS5_1CILi128EEES8_NS7_ILi64EEEEEENS_6half_tEfNS_4arch4Sm80ELb0ELb0ELb1ELb0ELb1ELb0ELb0ELb0ELi2ELi4ELi4ELi4ELb0EEENS1_21CollectiveEpilogueBwdISA_SB_SD_Li256ELb0ELb0ELi2EEENS1_19SingleTileSchedulerILb0ELb0ELb0ELi128EEEEEEEEEvNT_6ParamsE$_ZN4cute3eso3ESOILb1ELb0EJNS_6LayoutINS_5tupleIJNS3_IJNS_1CILi8EEENS4_ILi1EEEEEENS4_ILi2EEES5_EEENS3_IJNS3_IJS6_NS4_ILi0EEEEEENS4_ILi64EEES5_EEEEENS_10ViewEngineIPN7cutlass6half_tEEEEEC2ERKSE_RKSJ_:
[----:B------:R-:W-:Y:S01]  /*8090*/  IADD3 R2, R62, -c[0x0][0x20], RZ ;  /* 0x800008003e027a10 */ /* 0x000fe20007ffe0ff */
[----:B------:R-:W-:Y:S01]  /*80a0*/  IMAD.MOV.U32 R10, RZ, RZ, R6 ;  /* 0x000000ffff0a7224 */ /* 0x000fe200078e0006 */
[----:B------:R-:W-:Y:S01]  /*80b0*/  MOV R11, R3 ;  /* 0x00000003000b7202 */ /* 0x000fe20000000f00 */
[----:B------:R-:W-:-:S04]  /*80c0*/  IMAD.MOV.U32 R5, RZ, RZ, 0x0 ;  /* 0x00000000ff057424 */ /* 0x000fc800078e00ff */
[----:B------:R1:W-:Y:S01]  /*80d0*/  STL.64 [R2], R10 ;  /* 0x0000000a02007387 */ /* 0x0003e20000100a00 */
[----:B------:R-:W-:Y:S05]  /*80e0*/  RET.REL.NODEC R4 `(_ZN7cutlass13device_kernelIN5flash19enable_sm80_to_sm89INS1_16FlashAttnBwdSm80INS1_25CollectiveMainloopBwdSm80ILi2ELi2EN4cute5tupleIJNS5_1CILi128EEES8_NS7_ILi64EEEEEENS_6half_tEfNS_4arch4Sm80ELb0ELb0ELb1ELb0ELb1ELb0ELb0ELb0ELi2ELi4ELi4ELi4ELb0EEENS1_21CollectiveEpilogueBwdISA_SB_SD_Li256ELb0ELb0ELi2EEENS1_19SingleTileSchedulerILb0ELb0ELb0ELi128EEEEEEEEEvNT_6ParamsE) ;  /* 0xffff7f1004007950 */ /* 0x000fea0003c3ffff */
        .type           $_ZN7cutlass13device_kernelIN5flash19enable_sm80_to_sm89INS1_16FlashAttnBwdSm80INS1_25CollectiveMainloopBwdSm80ILi2ELi2EN4cute5tupleIJNS5_1CILi128EEES8_NS7_ILi64EEEEEENS_6half_tEfNS_4arch4Sm80ELb0ELb0ELb1ELb0ELb1ELb0ELb0ELb0ELi2ELi4ELi4ELi4ELb0EEENS1_21CollectiveEpilogueBwdISA_SB_SD_Li256ELb0ELb0ELi2EEENS1_19SingleTileSchedulerILb0ELb0ELb0ELi128EEEEEEEEEvNT_6ParamsE$_ZN4cute3eso3ESOILb1ELb0EJNS_6LayoutINS_5tupleIJNS3_IJNS_1CILi8EEENS4_ILi1EEEEEENS4_ILi4EEEEEENS3_IJNS3_IJS6_NS4_ILi0EEEEEENS4_ILi2048EEEEEEEENS_10ViewEngineINS_8smem_ptrIPN7cutlass6half_tEEEEEEEC2ERKSE_RKSL_,@function
        .size           $_ZN7cutlass13device_kernelIN5flash19enable_sm80_to_sm89INS1_16FlashAttnBwdSm80INS1_25CollectiveMainloopBwdSm80ILi2ELi2EN4cute5tupleIJNS5_1CILi128EEES8_NS7_ILi64EEEEEENS_6half_tEfNS_4arch4Sm80ELb0ELb0ELb1ELb0ELb1ELb0ELb0ELb0ELi2ELi4ELi4ELi4ELb0EEENS1_21CollectiveEpilogueBwdISA_SB_SD_Li256ELb0ELb0ELi2EEENS1_19SingleTileSchedulerILb0ELb0ELb0ELi128EEEEEEEEEvNT_6ParamsE$_ZN4cute3eso3ESOILb1ELb0EJNS_6LayoutINS_5tupleIJNS3_IJNS_1CILi8EEENS4_ILi1EEEEEENS4_ILi4EEEEEENS3_IJNS3_IJS6_NS4_ILi0EEEEEENS4_ILi2048EEEEEEEENS_10ViewEngineINS_8smem_ptrIPN7cutlass6half_tEEEEEEEC2ERKSE_RKSL_,($_ZN7cutlass13device_kernelIN5flash19enable_sm80_to_sm89INS1_16FlashAttnBwdSm80INS1_25CollectiveMainloopBwdSm80ILi2ELi2EN4cute5tupleIJNS5_1CILi128EEES8_NS7_ILi64EEEEEENS_6half_tEfNS_4arch4Sm80ELb0ELb0ELb1ELb0ELb1ELb0ELb0ELb0ELi2ELi4ELi4ELi4ELb0EEENS1_21CollectiveEpilogueBwdISA_SB_SD_Li256ELb0ELb0ELi2EEENS1_19SingleTileSchedulerILb0ELb0ELb0ELi128EEEEEEEEEvNT_6ParamsE$_ZN4cute3eso3ESOILb1ELb0EJNS_6LayoutINS_5tupleIJNS3_IJNS_1CILi8EEENS4_ILi1EEEEEENS4_ILi4EEEEEENS3_IJNS3_IJS6_NS4_ILi0EEEEEENS4_ILi2048EEEEEEEEiEEC2ERKSE_RKi - $_ZN7cutlass13device_kernelIN5flash19enable_sm80_to_sm89INS1_16FlashAttnBwdSm80INS1_25CollectiveMainloopBwdSm80ILi2ELi2EN4cute5tupleIJNS5_1CILi128EEES8_NS7_ILi64EEEEEENS_6half_tEfNS_4arch4Sm80ELb0ELb0ELb1ELb0ELb1ELb0ELb0ELb0ELi2ELi4ELi4ELi4ELb0EEENS1_21CollectiveEpilogueBwdISA_SB_SD_Li256ELb0ELb0ELi2EEENS1_19SingleTileSchedulerILb0ELb0ELb0ELi128EEEEEEEEEvNT_6ParamsE$_ZN4cute3eso3ESOILb1ELb0EJNS_6LayoutINS_5tupleIJNS3_IJNS_1CILi8EEENS4_ILi1EEEEEENS4_ILi4EEEEEENS3_IJNS3_IJS6_NS4_ILi0EEEEEENS4_ILi2048EEEEEEEENS_10ViewEngineINS_8smem_ptrIPN7cutlass6half_tEEEEEEEC2ERKSE_RKSL_)
$_ZN7cutlass13device_kernelIN5flash19enable_sm80_to_sm89INS1_16FlashAttnBwdSm80INS1_25CollectiveMainloopBwdSm80ILi2ELi2EN4cute5tupleIJNS5_1CILi128EEES8_NS7_ILi64EEEEEENS_6half_tEfNS_4arch4Sm80ELb0ELb0ELb1ELb0ELb1ELb0ELb0ELb0ELi2ELi4ELi4ELi4ELb0EEENS1_21CollectiveEpilogueBwdISA_SB_SD_Li256ELb0ELb0ELi2EEENS1_19SingleTileSchedulerILb0ELb0ELb0ELi128EEEEEEEEEvNT_6ParamsE$_ZN4cute3eso3ESOILb1ELb0EJNS_6LayoutINS_5tupleIJNS3_IJNS_1CILi8EEENS4_ILi1EEEEEENS4_ILi4EEEEEENS3_IJNS3_IJS6_NS4_ILi0EEEEEENS4_ILi2048EEEEEEEENS_10ViewEngineINS_8smem_ptrIPN7cutlass6half_tEEEEEEEC2ERKSE_RKSL_:
[----:B------:R-:W-:Y:S02]  /*80f0*/  IADD3 R4, R62, -c[0x0][0x20], RZ ;  /* 0x800008003e047a10 */ /* 0x000fe40007ffe0ff */
[----:B------:R-:W-:-:S03]  /*8100*/  MOV R7, 0x0 ;  /* 0x0000000000077802 */ /* 0x000fc60000000f00 */
[----:B------:R1:W-:Y:S01]  /*8110*/  STL.64 [R4], R2 ;  /* 0x0000000204007387 */ /* 0x0003e20000100a00 */
[----:B------:R-:W-:Y:S05]  /*8120*/  RET.REL.NODEC R6 `(_ZN7cutlass13device_kernelIN5flash19enable_sm80_to_sm89INS1_16FlashAttnBwdSm80INS1_25CollectiveMainloopBwdSm80ILi2ELi2EN4cute5tupleIJNS5_1CILi128EEES8_NS7_ILi64EEEEEENS_6half_tEfNS_4arch4Sm80ELb0ELb0ELb1ELb0ELb1ELb0ELb0ELb0ELi2ELi4ELi4ELi4ELb0EEENS1_21CollectiveEpilogueBwdISA_SB_SD_Li256ELb0ELb0ELi2EEENS1_19SingleTileSchedulerILb0ELb0ELb0ELi128EEEEEEEEEvNT_6ParamsE) ;  /* 0xffff7ed006007950 */ /* 0x000fea0003c3ffff */
        .type           $_ZN7cutlass13device_kernelIN5flash19enable_sm80_to_sm89INS1_16FlashAttnBwdSm80INS1_25CollectiveMainloopBwdSm80ILi2ELi2EN4cute5tupleIJNS5_1CILi128EEES8_NS7_ILi64EEEEEENS_6half_tEfNS_4arch4Sm80ELb0ELb0ELb1ELb0ELb1ELb0ELb0ELb0ELi2ELi4ELi4ELi4ELb0EEENS1_21CollectiveEpilogueBwdISA_SB_SD_Li256ELb0ELb0ELi2EEENS1_19SingleTileSchedulerILb0ELb0ELb0ELi128EEEEEEEEEvNT_6ParamsE$_ZN4cute3eso3ESOILb1ELb0EJNS_6LayoutINS_5tupleIJNS3_IJNS_1CILi8EEENS4_ILi1EEEEEENS4_ILi4EEEEEENS3_IJNS3_IJS6_NS4_ILi0EEEEEENS4_ILi2048EEEEEEEEiEEC2ERKSE_RKi,@function
        .size           $_ZN7cutlass13device_kernelIN5flash19enable_sm80_to_sm89INS1_16FlashAttnBwdSm80INS1_25CollectiveMainloopBwdSm80ILi2ELi2EN4cute5tupleIJNS5_1CILi128EEES8_NS7_ILi64EEEEEENS_6half_tEfNS_4arch4Sm80ELb0ELb0ELb1ELb0ELb1ELb0ELb0ELb0ELi2ELi4ELi4ELi4ELb0EEENS1_21CollectiveEpilogueBwdISA_SB_SD_Li256ELb0ELb0ELi2EEENS1_19SingleTileSchedulerILb0ELb0ELb0ELi128EEEEEEEEEvNT_6ParamsE$_ZN4cute3eso3ESOILb1ELb0EJNS_6LayoutINS_5tupleIJNS3_IJNS_1CILi8EEENS4_ILi1EEEEEENS4_ILi4EEEEEENS3_IJNS3_IJS6_NS4_ILi0EEEEEENS4_ILi2048EEEEEEEEiEEC2ERKSE_RKi,($_ZN7cutlass13device_kernelIN5flash19enable_sm80_to_sm89INS1_16FlashAttnBwdSm80INS1_25CollectiveMainloopBwdSm80ILi2ELi2EN4cute5tupleIJNS5_1CILi128EEES8_NS7_ILi64EEEEEENS_6half_tEfNS_4arch4Sm80ELb0ELb0ELb1ELb0ELb1ELb0ELb0ELb0ELi2ELi4ELi4ELi4ELb0EEENS1_21CollectiveEpilogueBwdISA_SB_SD_Li256ELb0ELb0ELi2EEENS1_19SingleTileSchedulerILb0ELb0ELb0ELi128EEEEEEEEEvNT_6ParamsE$_ZN4cute3eso3ESOILb1ELb0EJNS_6LayoutINS_5tupleIJNS3_IJNS_1CILi8EEENS4_ILi1EEEEEENS4_ILi4EEEEEENS3_IJNS3_IJS6_NS4_ILi0EEEEEES5_EEEEENS_10ViewEngineIPN7cutlass6half_tEEEEEC2ERKSD_RKSI_ - $_ZN7cutlass13device_kernelIN5flash19enable_sm80_to_sm89INS1_16FlashAttnBwdSm80INS1_25CollectiveMainloopBwdSm80ILi2ELi2EN4cute5tupleIJNS5_1CILi128EEES8_NS7_ILi64EEEEEENS_6half_tEfNS_4arch4Sm80ELb0ELb0ELb1ELb0ELb1ELb0ELb0ELb0ELi2ELi4ELi4ELi4ELb0EEENS1_21CollectiveEpilogueBwdISA_SB_SD_Li256ELb0ELb0ELi2EEENS1_19SingleTileSchedulerILb0ELb0ELb0ELi128EEEEEEEEEvNT_6ParamsE$_ZN4cute3eso3ESOILb1ELb0EJNS_6LayoutINS_5tupleIJNS3_IJNS_1CILi8EEENS4_ILi1EEEEEENS4_ILi4EEEEEENS3_IJNS3_IJS6_NS4_ILi0EEEEEENS4_ILi2048EEEEEEEEiEEC2ERKSE_RKi)
$_ZN7cutlass13device_kernelIN5flash19enable_sm80_to_sm89INS1_16FlashAttnBwdSm80INS1_25CollectiveMainloopBwdSm80ILi2ELi2EN4cute5tupleIJNS5_1CILi128EEES8_NS7_ILi64EEEEEENS_6half_tEfNS_4arch4Sm80ELb0ELb0ELb1ELb0ELb1ELb0ELb0ELb0ELi2ELi4ELi4ELi4ELb0EEENS1_21CollectiveEpilogueBwdISA_SB_SD_Li256ELb0ELb0ELi2EEENS1_19SingleTileSchedulerILb0ELb0ELb0ELi128EEEEEEEEEvNT_6ParamsE$_ZN4cute3eso3ESOILb1ELb0EJNS_6LayoutINS_5tupleIJNS3_IJNS_1CILi8EEENS4_ILi1EEEEEENS4_ILi4EEEEEENS3_IJNS3_IJS6_NS4_ILi0EEEEEENS4_ILi2048EEEEEEEEiEEC2ERKSE_RKi:
[----:B------:R-:W-:Y:S02]  /*8130*/  IADD3 R2, R62, -c[0x0][0x20], RZ ;  /* 0x800008003e027a10 */ /* 0x000fe40007ffe0ff */
[----:B------:R-:W-:-:S03]  /*8140*/  MOV R5, 0x0 ;  /* 0x0000000000057802 */ /* 0x000fc60000000f00 */
[----:B------:R1:W-:Y:S01]  /*8150*/  STL [R2], R3 ;  /* 0x0000000302007387 */ /* 0x0003e20000100800 */
[----:B------:R-:W-:Y:S05]  /*8160*/  RET.REL.NODEC R4 `(_ZN7cutlass13device_kernelIN5flash19enable_sm80_to_sm89INS1_16FlashAttnBwdSm80INS1_25CollectiveMainloopBwdSm80ILi2ELi2EN4cute5tupleIJNS5_1CILi128EEES8_NS7_ILi64EEEEEENS_6half_tEfNS_4arch4Sm80ELb0ELb0ELb1ELb0ELb1ELb0ELb0ELb0ELi2ELi4ELi4ELi4ELb0EEENS1_21CollectiveEpilogueBwdISA_SB_SD_Li256ELb0ELb0ELi2EEENS1_19SingleTileSchedulerILb0ELb0ELb0ELi128EEEEEEEEEvNT_6ParamsE) ;  /* 0xffff7e9004007950 */ /* 0x000fea0003c3ffff */
        .type           $_ZN7cutlass13device_kernelIN5flash19enable_sm80_to_sm89INS1_16FlashAttnBwdSm80INS1_25CollectiveMainloopBwdSm80ILi2ELi2EN4cute5tupleIJNS5_1CILi128EEES8_NS7_ILi64EEEEEENS_6half_tEfNS_4arch4Sm80ELb0ELb0ELb1ELb0ELb1ELb0ELb0ELb0ELi2ELi4ELi4ELi4ELb0EEENS1_21CollectiveEpilogueBwdISA_SB_SD_Li256ELb0ELb0ELi2EEENS1_19SingleTileSchedulerILb0ELb0ELb0ELi128EEEEEEEEEvNT_6ParamsE$_ZN4cute3eso3ESOILb1ELb0EJNS_6LayoutINS_5tupleIJNS3_IJNS_1CILi8EEENS4_ILi1EEEEEENS4_ILi4EEEEEENS3_IJNS3_IJS6_NS4_ILi0EEEEEES5_EEEEENS_10ViewEngineIPN7cutlass6half_tEEEEEC2ERKSD_RKSI_,@function
        .size           $_ZN7cutlass13device_kernelIN5flash19enable_sm80_to_sm89INS1_16FlashAttnBwdSm80INS1_25CollectiveMainloopBwdSm80ILi2ELi2EN4cute5tupleIJNS5_1CILi128EEES8_NS7_ILi64EEEEEENS_6half_tEfNS_4arch4Sm80ELb0ELb0ELb1ELb0ELb1ELb0ELb0ELb0ELi2ELi4ELi4ELi4ELb0EEENS1_21CollectiveEpilogueBwdISA_SB_SD_Li256ELb0ELb0ELi2EEENS1_19SingleTileSchedulerILb0ELb0ELb0ELi128EEEEEEEEEvNT_6ParamsE$_ZN4cute3eso3ESOILb1ELb0EJNS_6LayoutINS_5tupleIJNS3_IJNS_1CILi8EEENS4_ILi1EEEEEENS4_ILi4EEEEEENS3_IJNS3_IJS6_NS4_ILi0EEEEEES5_EEEEENS_10ViewEngineIPN7cutlass6half_tEEEEEC2ERKSD_RKSI_,($_ZN7cutlass13device_kernelIN5flash19enable_sm80_to_sm89INS1_16FlashAttnBwdSm80INS1_25CollectiveMainloopBwdSm80ILi2ELi2EN4cute5tupleIJNS5_1CILi128EEES8_NS7_ILi64EEEEEENS_6half_tEfNS_4arch4Sm80ELb0ELb0ELb1ELb0ELb1ELb0ELb0ELb0ELi2ELi4ELi4ELi4ELb0EEENS1_21CollectiveEpilogueBwdISA_SB_SD_Li256ELb0ELb0ELi2EEENS1_19SingleTileSchedulerILb0ELb0ELb0ELi128EEEEEEEEEvNT_6ParamsE$_ZN4cute3eso3ESOILb1ELb0EJNS_6LayoutINS_5tupleIJNS3_IJNS_1CILi8EEENS4_ILi1EEEEEENS4_ILi4EEEEEENS3_IJNS3_IJS6_NS4_ILi0EEEEEES5_EEEEEiEEC2ERKSD_RKi - $_ZN7cutlass13device_kernelIN5flash19enable_sm80_to_sm89INS1_16FlashAttnBwdSm80INS1_25CollectiveMainloopBwdSm80ILi2ELi2EN4cute5tupleIJNS5_1CILi128EEES8_NS7_ILi64EEEEEENS_6half_tEfNS_4arch4Sm80ELb0ELb0ELb1ELb0ELb1ELb0ELb0ELb0ELi2ELi4ELi4ELi4ELb0EEENS1_21CollectiveEpilogueBwdISA_SB_SD_Li256ELb0ELb0ELi2EEENS1_19SingleTileSchedulerILb0ELb0ELb0ELi128EEEEEEEEEvNT_6ParamsE$_ZN4cute3eso3ESOILb1ELb0EJNS_6LayoutINS_5tupleIJNS3_IJNS_1CILi8EEENS4_ILi1EEEEEENS4_ILi4EEEEEENS3_IJNS3_IJS6_NS4_ILi0EEEEEES5_EEEEENS_10ViewEngineIPN7cutlass6half_tEEEEEC2ERKSD_RKSI_)
$_ZN7cutlass13device_kernelIN5flash19enable_sm80_to_sm89INS1_16FlashAttnBwdSm80INS1_25CollectiveMainloopBwdSm80ILi2ELi2EN4cute5tupleIJNS5_1CILi128EEES8_NS7_ILi64EEEEEENS_6half_tEfNS_4arch4Sm80ELb0ELb0ELb1ELb0ELb1ELb0ELb0ELb0ELi2ELi4ELi4ELi4ELb0EEENS1_21CollectiveEpilogueBwdISA_SB_SD_Li256ELb0ELb0ELi2EEENS1_19SingleTileSchedulerILb0ELb0ELb0ELi128EEEEEEEEEvNT_6ParamsE$_ZN4cute3eso3ESOILb1ELb0EJNS_6LayoutINS_5tupleIJNS3_IJNS_1CILi8EEENS4_ILi1EEEEEENS4_ILi4EEEEEENS3_IJNS3_IJS6_NS4_ILi0EEEEEES5_EEEEENS_10ViewEngineIPN7cutlass6half_tEEEEEC2ERKSD_RKSI_:
[----:B------:R-:W-:Y:S01]  /*8170*/  IADD3 R7, R62, -c[0x0][0x20], RZ ;  /* 0x800008003e077a10 */ /* 0x000fe20007ffe0ff */
[----:B------:R-:W-:Y:S01]  /*8180*/  IMAD.MOV.U32 R14, RZ, RZ, R6 ;  /* 0x000000ffff0e7224 */ /* 0x000fe200078e0006 */
[----:B------:R-:W-:Y:S01]  /*8190*/  MOV R15, R13 ;  /* 0x0000000d000f7202 */ /* 0x000fe20000000f00 */
[----:B------:R-:W-:-:S04]  /*81a0*/  IMAD.MOV.U32 R13, RZ, RZ, 0x0 ;  /* 0x00000000ff0d7424 */ /* 0x000fc800078e00ff */
[----:B------:R1:W-:Y:S01]  /*81b0*/  STL.64 [R7], R14 ;  /* 0x0000000e07007387 */ /* 0x0003e20000100a00 */
[----:B------:R-:W-:Y:S05]  /*81c0*/  RET.REL.NODEC R12 `(_ZN7cutlass13device_kernelIN5flash19enable_sm80_to_sm89INS1_16FlashAttnBwdSm80INS1_25CollectiveMainloopBwdSm80ILi2ELi2EN4cute5tupleIJNS5_1CILi128EEES8_NS7_ILi64EEEEEENS_6half_tEfNS_4arch4Sm80ELb0ELb0ELb1ELb0ELb1ELb0ELb0ELb0ELi2ELi4ELi4ELi4ELb0EEENS1_21CollectiveEpilogueBwdISA_SB_SD_Li256ELb0ELb0ELi2EEENS1_19SingleTileSchedulerILb0ELb0ELb0ELi128EEEEEEEEEvNT_6ParamsE) ;  /* 0xffff7e300c007950 */ /* 0x000fea0003c3ffff */
        .type           $_ZN7cutlass13device_kernelIN5flash19enable_sm80_to_sm89INS1_16FlashAttnBwdSm80INS1_25CollectiveMainloopBwdSm80ILi2ELi2EN4cute5tupleIJNS5_1CILi128EEES8_NS7_ILi64EEEEEENS_6half_tEfNS_4arch4Sm80ELb0ELb0ELb1ELb0ELb1ELb0ELb0ELb0ELi2ELi4ELi4ELi4ELb0EEENS1_21CollectiveEpilogueBwdISA_SB_SD_Li256ELb0ELb0ELi2EEENS1_19SingleTileSchedulerILb0ELb0ELb0ELi128EEEEEEEEEvNT_6ParamsE$_ZN4cute3eso3ESOILb1ELb0EJNS_6LayoutINS_5tupleIJNS3_IJNS_1CILi8EEENS4_ILi1EEEEEENS4_ILi4EEEEEENS3_IJNS3_IJS6_NS4_ILi0EEEEEES5_EEEEEiEEC2ERKSD_RKi,@function
        .size           $_ZN7cutlass13device_kernelIN5flash19enable_sm80_to_sm89INS1_16FlashAttnBwdSm80INS1_25CollectiveMainloopBwdSm80ILi2ELi2EN4cute5tupleIJNS5_1CILi128EEES8_NS7_ILi64EEEEEENS_6half_tEfNS_4arch4Sm80ELb0ELb0ELb1ELb0ELb1ELb0ELb0ELb0ELi2ELi4ELi4ELi4ELb0EEENS1_21CollectiveEpilogueBwdISA_SB_SD_Li256ELb0ELb0ELi2EEENS1_19SingleTileSchedulerILb0ELb0ELb0ELi128EEEEEEEEEvNT_6ParamsE$_ZN4cute3eso3ESOILb1ELb0EJNS_6LayoutINS_5tupleIJNS3_IJNS_1CILi8EEENS4_ILi1EEEEEENS4_ILi4EEEEEENS3_IJNS3_IJS6_NS4_ILi0EEEEEES5_EEEEEiEEC2ERKSD_RKi,($_ZN7cutlass13device_kernelIN5flash19enable_sm80_to_sm89INS1_16FlashAttnBwdSm80INS1_25CollectiveMainloopBwdSm80ILi2ELi2EN4cute5tupleIJNS5_1CILi128EEES8_NS7_ILi64EEEEEENS_6half_tEfNS_4arch4Sm80ELb0ELb0ELb1ELb0ELb1ELb0ELb0ELb0ELi2ELi4ELi4ELi4ELb0EEENS1_21CollectiveEpilogueBwdISA_SB_SD_Li256ELb0ELb0ELi2EEENS1_19SingleTileSchedulerILb0ELb0ELb0ELi128EEEEEEEEEvNT_6ParamsE$_ZN4cute3eso3ESOILb1ELb0EJNS_6LayoutINS_5tupleIJNS3_IJNS_1CILi8EEENS4_ILi1EEEEEENS4_ILi4EEES8_EEENS3_IJNS3_IJS6_NS4_ILi0EEEEEES5_NS4_ILi32EEEEEEEENS_10ViewEngineIPN7cutlass6half_tEEEEEC2ERKSE_RKSJ_ - $_ZN7cutlass13device_kernelIN5flash19enable_sm80_to_sm89INS1_16FlashAttnBwdSm80INS1_25CollectiveMainloopBwdSm80ILi2ELi2EN4cute5tupleIJNS5_1CILi128EEES8_NS7_ILi64EEEEEENS_6half_tEfNS_4arch4Sm80ELb0ELb0ELb1ELb0ELb1ELb0ELb0ELb0ELi2ELi4ELi4ELi4ELb0EEENS1_21CollectiveEpilogueBwdISA_SB_SD_Li256ELb0ELb0ELi2EEENS1_19SingleTileSchedulerILb0ELb0ELb0ELi128EEEEEEEEEvNT_6ParamsE$_ZN4cute3eso3ESOILb1ELb0EJNS_6LayoutINS_5tupleIJNS3_IJNS_1CILi8EEENS4_ILi1EEEEEENS4_ILi4EEEEEENS3_IJNS3_IJS6_NS4_ILi0EEEEEES5_EEEEEiEEC2ERKSD_RKi)
$_ZN7cutlass13device_kernelIN5flash19enable_sm80_to_sm89INS1_16FlashAttnBwdSm80INS1_25CollectiveMainloopBwdSm80ILi2ELi2EN4cute5tupleIJNS5_1CILi128EEES8_NS7_ILi64EEEEEENS_6half_tEfNS_4arch4Sm80ELb0ELb0ELb1ELb0ELb1ELb0ELb0ELb0ELi2ELi4ELi4ELi4ELb0EEENS1_21CollectiveEpilogueBwdISA_SB_SD_Li256ELb0ELb0ELi2EEENS1_19SingleTileSchedulerILb0ELb0ELb0ELi128EEEEEEEEEvNT_6ParamsE$_ZN4cute3eso3ESOILb1ELb0EJNS_6LayoutINS_5tupleIJNS3_IJNS_1CILi8EEENS4_ILi1EEEEEENS4_ILi4EEEEEENS3_IJNS3_IJS6_NS4_ILi0EEEEEES5_EEEEEiEEC2ERKSD_RKi:
[----:B------:R-:W-:Y:S02]  /*81d0*/  IADD3 R2, R62, -c[0x0][0x20], RZ ;  /* 0x800008003e027a10 */ /* 0x000fe40007ffe0ff */
[----:B------:R-:W-:-:S03]  /*81e0*/  MOV R7, 0x0 ;  /* 0x0000000000077802 */ /* 0x000fc60000000f00 */
[----:B------:R1:W-:Y:S01]  /*81f0*/  STL [R2], R3 ;  /* 0x0000000302007387 */ /* 0x0003e20000100800 */
[----:B------:R-:W-:Y:S05]  /*8200*/  RET.REL.NODEC R6 `(_ZN7cutlass13device_kernelIN5flash19enable_sm80_to_sm89INS1_16FlashAttnBwdSm80INS1_25CollectiveMainloopBwdSm80ILi2ELi2EN4cute5tupleIJNS5_1CILi128EEES8_NS7_ILi64EEEEEENS_6half_tEfNS_4arch4Sm80ELb0ELb0ELb1ELb0ELb1ELb0ELb0ELb0ELi2ELi4ELi4ELi4ELb0EEENS1_21CollectiveEpilogueBwdISA_SB_SD_Li256ELb0ELb0ELi2EEENS1_19SingleTileSchedulerILb0ELb0ELb0ELi128EEEEEEEEEvNT_6ParamsE) ;  /* 0xffff7df006007950 */ /* 0x000fea0003c3ffff */
        .type           $_ZN7cutlass13device_kernelIN5flash19enable_sm80_to_sm89INS1_16FlashAttnBwdSm80INS1_25CollectiveMainloopBwdSm80ILi2ELi2EN4cute5tupleIJNS5_1CILi128EEES8_NS7_ILi64EEEEEENS_6half_tEfNS_4arch4Sm80ELb0ELb0ELb1ELb0ELb1ELb0ELb0ELb0ELi2ELi4ELi4ELi4ELb0EEENS1_21CollectiveEpilogueBwdISA_SB_SD_Li256ELb0ELb0ELi2EEENS1_19SingleTileSchedulerILb0ELb0ELb0ELi128EEEEEEEEEvNT_6ParamsE$_ZN4cute3eso3ESOILb1ELb0EJNS_6LayoutINS_5tupleIJNS3_IJNS_1CILi8EEENS4_ILi1EEEEEENS4_ILi4EEES8_EEENS3_IJNS3_IJS6_NS4_ILi0EEEEEES5_NS4_ILi32EEEEEEEENS_10ViewEngineIPN7cutlass6half_tEEEEEC2ERKSE_RKSJ_,@function
        .size           $_ZN7cutlass13device_kernelIN5flash19enable_sm80_to_sm89INS1_16FlashAttnBwdSm80INS1_25CollectiveMainloopBwdSm80ILi2ELi2EN4cute5tupleIJNS5_1CILi128EEES8_NS7_ILi64EEEEEENS_6half_tEfNS_4arch4Sm80ELb0ELb0ELb1ELb0ELb1ELb0ELb0ELb0ELi2ELi4ELi4ELi4ELb0EEENS1_21CollectiveEpilogueBwdISA_SB_SD_Li256ELb0ELb0ELi2EEENS1_19SingleTileSchedulerILb0ELb0ELb0ELi128EEEEEEEEEvNT_6ParamsE$_ZN4cute3eso3ESOILb1ELb0EJNS_6LayoutINS_5tupleIJNS3_IJNS_1CILi8EEENS4_ILi1EEEEEENS4_ILi4EEES8_EEENS3_IJNS3_IJS6_NS4_ILi0EEEEEES5_NS4_ILi32EEEEEEEENS_10ViewEngineIPN7cutlass6half_tEEEEEC2ERKSE_RKSJ_,($_ZN7cutlass13device_kernelIN5flash19enable_sm80_to_sm89INS1_16FlashAttnBwdSm80INS1_25CollectiveMainloopBwdSm80ILi2ELi2EN4cute5tupleIJNS5_1CILi128EEES8_NS7_ILi64EEEEEENS_6half_tEfNS_4arch4Sm80ELb0ELb0ELb1ELb0ELb1ELb0ELb0ELb0ELi2ELi4ELi4ELi4ELb0EEENS1_21CollectiveEpilogueBwdISA_SB_SD_Li256ELb0ELb0ELi2EEENS1_19SingleTileSchedulerILb0ELb0ELb0ELi128EEEEEEEEEvNT_6ParamsE$_ZN4cute3eso3ESOILb1ELb0EJNS_6LayoutINS_5tupleIJNS_1CILi1EEENS3_IJNS4_ILi2EEES6_EEEEEENS3_IJNS4_ILi0EEENS3_IJNS4_ILi8EEENS4_ILi64EEEEEEEEEEENS_10ViewEngineINS_8smem_ptrIPfEEEEEEC2ERKSE_RKSJ_ - $_ZN7cutlass13device_kernelIN5flash19enable_sm80_to_sm89INS1_16FlashAttnBwdSm80INS1_25CollectiveMainloopBwdSm80ILi2ELi2EN4cute5tupleIJNS5_1CILi128EEES8_NS7_ILi64EEEEEENS_6half_tEfNS_4arch4Sm80ELb0ELb0ELb1ELb0ELb1ELb0ELb0ELb0ELi2ELi4ELi4ELi4ELb0EEENS1_21CollectiveEpilogueBwdISA_SB_SD_Li256ELb0ELb0ELi2EEENS1_19SingleTileSchedulerILb0ELb0ELb0ELi128EEEEEEEEEvNT_6ParamsE$_ZN4cute3eso3ESOILb1ELb0EJNS_6LayoutINS_5tupleIJNS3_IJNS_1CILi8EEENS4_ILi1EEEEEENS4_ILi4EEES8_EEENS3_IJNS3_IJS6_NS4_ILi0EEEEEES5_NS4_ILi32EEEEEEEENS_10ViewEngineIPN7cutlass6half_tEEEEEC2ERKSE_RKSJ_)
$_ZN7cutlass13device_kernelIN5flash19enable_sm80_to_sm89INS1_16FlashAttnBwdSm80INS1_25CollectiveMainloopBwdSm80ILi2ELi2EN4cute5tupleIJNS5_1CILi128EEES8_NS7_ILi64EEEEEENS_6half_tEfNS_4arch4Sm80ELb0ELb0ELb1ELb0ELb1ELb0ELb0ELb0ELi2ELi4ELi4ELi4ELb0EEENS1_21CollectiveEpilogueBwdISA_SB_SD_Li256ELb0ELb0ELi2EEENS1_19SingleTileSchedulerILb0ELb0ELb0ELi128EEEEEEEEEvNT_6ParamsE$_ZN4cute3eso3ESOILb1ELb0EJNS_6LayoutINS_5tupleIJNS3_IJNS_1CILi8EEENS4_ILi1EEEEEENS4_ILi4EEES8_EEENS3_IJNS3_IJS6_NS4_ILi0EEEEEES5_NS4_ILi32EEEEEEEENS_10ViewEngineIPN7cutlass6half_tEEEEEC2ERKSE_RKSJ_:
[----:B------:R-:W-:Y:S01]  /*8210*/  IADD3 R2, R62, -c[0x0][0x20], RZ ;  /* 0x800008003e027a10 */ /* 0x000fe20007ffe0ff */
[----:B------:R-:W-:Y:S01]  /*8220*/  IMAD.MOV.U32 R7, RZ, RZ, R3 ;  /* 0x000000ffff077224 */ /* 0x000fe200078e0003 */
[----:B------:R-:W-:-:S04]  /*8230*/  MOV R5, 0x0 ;  /* 0x0000000000057802 */ /* 0x000fc80000000f00 */
[----:B------:R1:W-:Y:S01]  /*8240*/  STL.64 [R2], R6 ;  /* 0x0000000602007387 */ /* 0x0003e20000100a00 */
[----:B------:R-:W-:Y:S05]  /*8250*/  RET.REL.NODEC R4 `(_ZN7cutlass13device_kernelIN5flash19enable_sm80_to_sm89INS1_16FlashAttnBwdSm80INS1_25CollectiveMainloopBwdSm80ILi2ELi2EN4cute5tupleIJNS5_1CILi128EEES8_NS7_ILi64EEEEEENS_6half_tEfNS_4arch4Sm80ELb0ELb0ELb1ELb0ELb1ELb0ELb0ELb0ELi2ELi4ELi4ELi4ELb0EEENS1_21CollectiveEpilogueBwdISA_SB_SD_Li256ELb0ELb0ELi2EEENS1_19SingleTileSchedulerILb0ELb0ELb0ELi128EEEEEEEEEvNT_6ParamsE) ;  /* 0xffff7da004007950 */ /* 0x000fea0003c3ffff */
        .type           $_ZN7cutlass13device_kernelIN5flash19enable_sm80_to_sm89INS1_16FlashAttnBwdSm80INS1_25CollectiveMainloopBwdSm80ILi2ELi2EN4cute5tupleIJNS5_1CILi128EEES8_NS7_ILi64EEEEEENS_6half_tEfNS_4arch4Sm80ELb0ELb0ELb1ELb0ELb1ELb0ELb0ELb0ELi2ELi4ELi4ELi4ELb0EEENS1_21CollectiveEpilogueBwdISA_SB_SD_Li256ELb0ELb0ELi2EEENS1_19SingleTileSchedulerILb0ELb0ELb0ELi128EEEEEEEEEvNT_6ParamsE$_ZN4cute3eso3ESOILb1ELb0EJNS_6LayoutINS_5tupleIJNS_1CILi1EEENS3_IJNS4_ILi2EEES6_EEEEEENS3_IJNS4_ILi0EEENS3_IJNS4_ILi8EEENS4_ILi64EEEEEEEEEEENS_10ViewEngineINS_8smem_ptrIPfEEEEEEC2ERKSE_RKSJ_,@function
        .size           $_ZN7cutlass13device_kernelIN5flash19enable_sm80_to_sm89INS1_16FlashAttnBwdSm80INS1_25CollectiveMainloopBwdSm80ILi2ELi2EN4cute5tupleIJNS5_1CILi128EEES8_NS7_ILi64EEEEEENS_6half_tEfNS_4arch4Sm80ELb0ELb0ELb1ELb0ELb1ELb0ELb0ELb0ELi2ELi4ELi4ELi4ELb0EEENS1_21CollectiveEpilogueBwdISA_SB_SD_Li256ELb0ELb0ELi2EEENS1_19SingleTileSchedulerILb0ELb0ELb0ELi128EEEEEEEEEvNT_6ParamsE$_ZN4cute3eso3ESOILb1ELb0EJNS_6LayoutINS_5tupleIJNS_1CILi1EEENS3_IJNS4_ILi2EEES6_EEEEEENS3_IJNS4_ILi0EEENS3_IJNS4_ILi8EEENS4_ILi64EEEEEEEEEEENS_10ViewEngineINS_8smem_ptrIPfEEEEEEC2ERKSE_RKSJ_,($_ZN7cutlass13device_kernelIN5flash19enable_sm80_to_sm89INS1_16FlashAttnBwdSm80INS1_25CollectiveMainloopBwdSm80ILi2ELi2EN4cute5tupleIJNS5_1CILi128EEES8_NS7_ILi64EEEEEENS_6half_tEfNS_4arch4Sm80ELb0ELb0ELb1ELb0ELb1ELb0ELb0ELb0ELi2ELi4ELi4ELi4ELb0EEENS1_21CollectiveEpilogueBwdISA_SB_SD_Li256ELb0ELb0ELi2EEENS1_19SingleTileSchedulerILb0ELb0ELb0ELi128EEEEEEEEEvNT_6ParamsE$_ZN4cute3eso3ESOILb1ELb0EJNS_6LayoutINS_5tupleIJNS_1CILi1EEENS4_ILi4EEEEEENS3_IJNS4_ILi0EEES5_EEEEENS_10ViewEngineIPfEEEEC2ERKSA_RKSD_ - $_ZN7cutlass13device_kernelIN5flash19enable_sm80_to_sm89INS1_16FlashAttnBwdSm80INS1_25CollectiveMainloopBwdSm80ILi2ELi2EN4cute5tupleIJNS5_1CILi128EEES8_NS7_ILi64EEEEEENS_6half_tEfNS_4arch4Sm80ELb0ELb0ELb1ELb0ELb1ELb0ELb0ELb0ELi2ELi4ELi4ELi4ELb0EEENS1_21CollectiveEpilogueBwdISA_SB_SD_Li256ELb0ELb0ELi2EEENS1_19SingleTileSchedulerILb0ELb0ELb0ELi128EEEEEEEEEvNT_6ParamsE$_ZN4cute3eso3ESOILb1ELb0EJNS_6LayoutINS_5tupleIJNS_1CILi1EEENS3_IJNS4_ILi2EEES6_EEEEEENS3_IJNS4_ILi0EEENS3_IJNS4_ILi8EEENS4_ILi64EEEEEEEEEEENS_10ViewEngineINS_8smem_ptrIPfEEEEEEC2ERKSE_RKSJ_)
$_ZN7cutlass13device_kernelIN5flash19enable_sm80_to_sm89INS1_16FlashAttnBwdSm80INS1_25CollectiveMainloopBwdSm80ILi2ELi2EN4cute5tupleIJNS5_1CILi128EEES8_NS7_ILi64EEEEEENS_6half_tEfNS_4arch4Sm80ELb0ELb0ELb1ELb0ELb1ELb0ELb0ELb0ELi2ELi4ELi4ELi4ELb0EEENS1_21CollectiveEpilogueBwdISA_SB_SD_Li256ELb0ELb0ELi2EEENS1_19SingleTileSchedulerILb0ELb0ELb0ELi128EEEEEEEEEvNT_6ParamsE$_ZN4cute3eso3ESOILb1ELb0EJNS_6LayoutINS_5tupleIJNS_1CILi1EEENS3_IJNS4_ILi2EEES6_EEEEEENS3_IJNS4_ILi0EEENS3_IJNS4_ILi8EEENS4_ILi64EEEEEEEEEEENS_10ViewEngineINS_8smem_ptrIPfEEEEEEC2ERKSE_RKSJ_:
[----:B------:R-:W-:Y:S01]  /*8260*/  IADD3 R5, R62, -c[0x0][0x20], RZ ;  /* 0x800008003e057a10 */ /* 0x000fe20007ffe0ff */
[----:B------:R-:W-:Y:S01]  /*8270*/  IMAD.MOV.U32 R10, RZ, RZ, R4 ;  /* 0x000000ffff0a7224 */ /* 0x000fe200078e0004 */
[----:B------:R-:W-:Y:S01]  /*8280*/  MOV R11, R9 ;  /* 0x00000009000b7202 */ /* 0x000fe20000000f00 */
[----:B------:R-:W-:-:S04]  /*8290*/  IMAD.MOV.U32 R9, RZ, RZ, 0x0 ;  /* 0x00000000ff097424 */ /* 0x000fc800078e00ff */
[----:B------:R1:W-:Y:S01]  /*82a0*/  STL.64 [R5], R10 ;  /* 0x0000000a05007387 */ /* 0x0003e20000100a00 */
[----:B------:R-:W-:Y:S05]  /*82b0*/  RET.REL.NODEC R8 `(_ZN7cutlass13device_kernelIN5flash19enable_sm80_to_sm89INS1_16FlashAttnBwdSm80INS1_25CollectiveMainloopBwdSm80ILi2ELi2EN4cute5tupleIJNS5_1CILi128EEES8_NS7_ILi64EEEEEENS_6half_tEfNS_4arch4Sm80ELb0ELb0ELb1ELb0ELb1ELb0ELb0ELb0ELi2ELi4ELi4ELi4ELb0EEENS1_21CollectiveEpilogueBwdISA_SB_SD_Li256ELb0ELb0ELi2EEENS1_19SingleTileSchedulerILb0ELb0ELb0ELi128EEEEEEEEEvNT_6ParamsE) ;  /* 0xffff7d4008007950 */ /* 0x000fea0003c3ffff */
        .type           $_ZN7cutlass13device_kernelIN5flash19enable_sm80_to_sm89INS1_16FlashAttnBwdSm80INS1_25CollectiveMainloopBwdSm80ILi2ELi2EN4cute5tupleIJNS5_1CILi128EEES8_NS7_ILi64EEEEEENS_6half_tEfNS_4arch4Sm80ELb0ELb0ELb1ELb0ELb1ELb0ELb0ELb0ELi2ELi4ELi4ELi4ELb0EEENS1_21CollectiveEpilogueBwdISA_SB_SD_Li256ELb0ELb0ELi2EEENS1_19SingleTileSchedulerILb0ELb0ELb0ELi128EEEEEEEEEvNT_6ParamsE$_ZN4cute3eso3ESOILb1ELb0EJNS_6LayoutINS_5tupleIJNS_1CILi1EEENS4_ILi4EEEEEENS3_IJNS4_ILi0EEES5_EEEEENS_10ViewEngineIPfEEEEC2ERKSA_RKSD_,@function
        .size           $_ZN7cutlass13device_kernelIN5flash19enable_sm80_to_sm89INS1_16FlashAttnBwdSm80INS1_25CollectiveMainloopBwdSm80ILi2ELi2EN4cute5tupleIJNS5_1CILi128EEES8_NS7_ILi64EEEEEENS_6half_tEfNS_4arch4Sm80ELb0ELb0ELb1ELb0ELb1ELb0ELb0ELb0ELi2ELi4ELi4ELi4ELb0EEENS1_21CollectiveEpilogueBwdISA_SB_SD_Li256ELb0ELb0ELi2EEENS1_19SingleTileSchedulerILb0ELb0ELb0ELi128EEEEEEEEEvNT_6ParamsE$_ZN4cute3eso3ESOILb1ELb0EJNS_6LayoutINS_5tupleIJNS_1CILi1EEENS4_ILi4EEEEEENS3_IJNS4_ILi0EEES5_EEEEENS_10ViewEngineIPfEEEEC2ERKSA_RKSD_,($_ZN7cutlass13device_kernelIN5flash19enable_sm80_to_sm89INS1_16FlashAttnBwdSm80INS1_25CollectiveMainloopBwdSm80ILi2ELi2EN4cute5tupleIJNS5_1CILi128EEES8_NS7_ILi64EEEEEENS_6half_tEfNS_4arch4Sm80ELb0ELb0ELb1ELb0ELb1ELb0ELb0ELb0ELi2ELi4ELi4ELi4ELb0EEENS1_21CollectiveEpilogueBwdISA_SB_SD_Li256ELb0ELb0ELi2EEENS1_19SingleTileSchedulerILb0ELb0ELb0ELi128EEEEEEEEEvNT_6ParamsE$_ZN4cute3eso3ESOILb1ELb0EJNS_6LayoutINS_5tupleIJNS_1CILi4EEEEEENS3_IJNS4_ILi1EEEEEEEENS_10ViewEngineIPfEEEEC2ERKS9_RKSC_ - $_ZN7cutlass13device_kernelIN5flash19enable_sm80_to_sm89INS1_16FlashAttnBwdSm80INS1_25CollectiveMainloopBwdSm80ILi2ELi2EN4cute5tupleIJNS5_1CILi128EEES8_NS7_ILi64EEEEEENS_6half_tEfNS_4arch4Sm80ELb0ELb0ELb1ELb0ELb1ELb0ELb0ELb0ELi2ELi4ELi4ELi4ELb0EEENS1_21CollectiveEpilogueBwdISA_SB_SD_Li256ELb0ELb0ELi2EEENS1_19SingleTileSchedulerILb0ELb0ELb0ELi128EEEEEEEEEvNT_6ParamsE$_ZN4cute3eso3ESOILb1ELb0EJNS_6LayoutINS_5tupleIJNS_1CILi1EEENS4_ILi4EEEEEENS3_IJNS4_ILi0EEES5_EEEEENS_10ViewEngineIPfEEEEC2ERKSA_RKSD_)
$_ZN7cutlass13device_kernelIN5flash19enable_sm80_to_sm89INS1_16FlashAttnBwdSm80INS1_25CollectiveMainloopBwdSm80ILi2ELi2EN4cute5tupleIJNS5_1CILi128EEES8_NS7_ILi64EEEEEENS_6half_tEfNS_4arch4Sm80ELb0ELb0ELb1ELb0ELb1ELb0ELb0ELb0ELi2ELi4ELi4ELi4ELb0EEENS1_21CollectiveEpilogueBwdISA_SB_SD_Li256ELb0ELb0ELi2EEENS1_19SingleTileSchedulerILb0ELb0ELb0ELi128EEEEEEEEEvNT_6ParamsE$_ZN4cute3eso3ESOILb1ELb0EJNS_6LayoutINS_5tupleIJNS_1CILi1EEENS4_ILi4EEEEEENS3_IJNS4_ILi0EEES5_EEEEENS_10ViewEngineIPfEEEEC2ERKSA_RKSD_:
[----:B------:R-:W-:Y:S01]  /*82c0*/  IADD3 R7, R62, -c[0x0][0x20], RZ ;  /* 0x800008003e077a10 */ /* 0x000fe20007ffe0ff */
[----:B------:R-:W-:Y:S01]  /*82d0*/  IMAD.MOV.U32 R10, RZ, RZ, R2 ;  /* 0x000000ffff0a7224 */ /* 0x000fe200078e0002 */
[----:B------:R-:W-:Y:S01]  /*82e0*/  MOV R11, R9 ;  /* 0x00000009000b7202 */ /* 0x000fe20000000f00 */
[----:B------:R-:W-:-:S04]  /*82f0*/  IMAD.MOV.U32 R9, RZ, RZ, 0x0 ;  /* 0x00000000ff097424 */ /* 0x000fc800078e00ff */
[----:B------:R1:W-:Y:S01]  /*8300*/  STL.64 [R7], R10 ;  /* 0x0000000a07007387 */ /* 0x0003e20000100a00 */
[----:B------:R-:W-:Y:S05]  /*8310*/  RET.REL.NODEC R8 `(_ZN7cutlass13device_kernelIN5flash19enable_sm80_to_sm89INS1_16FlashAttnBwdSm80INS1_25CollectiveMainloopBwdSm80ILi2ELi2EN4cute5tupleIJNS5_1CILi128EEES8_NS7_ILi64EEEEEENS_6half_tEfNS_4arch4Sm80ELb0ELb0ELb1ELb0ELb1ELb0ELb0ELb0ELi2ELi4ELi4ELi4ELb0EEENS1_21CollectiveEpilogueBwdISA_SB_SD_Li256ELb0ELb0ELi2EEENS1_19SingleTileSchedulerILb0ELb0ELb0ELi128EEEEEEEEEvNT_6ParamsE) ;  /* 0xffff7ce008007950 */ /* 0x000fea0003c3ffff */
        .type           $_ZN7cutlass13device_kernelIN5flash19enable_sm80_to_sm89INS1_16FlashAttnBwdSm80INS1_25CollectiveMainloopBwdSm80ILi2ELi2EN4cute5tupleIJNS5_1CILi128EEES8_NS7_ILi64EEEEEENS_6half_tEfNS_4arch4Sm80ELb0ELb0ELb1ELb0ELb1ELb0ELb0ELb0ELi2ELi4ELi4ELi4ELb0EEENS1_21CollectiveEpilogueBwdISA_SB_SD_Li256ELb0ELb0ELi2EEENS1_19SingleTileSchedulerILb0ELb0ELb0ELi128EEEEEEEEEvNT_6ParamsE$_ZN4cute3eso3ESOILb1ELb0EJNS_6LayoutINS_5tupleIJNS_1CILi4EEEEEENS3_IJNS4_ILi1EEEEEEEENS_10ViewEngineIPfEEEEC2ERKS9_RKSC_,@function
        .size           $_ZN7cutlass13device_kernelIN5flash19enable_sm80_to_sm89INS1_16FlashAttnBwdSm80INS1_25CollectiveMainloopBwdSm80ILi2ELi2EN4cute5tupleIJNS5_1CILi128EEES8_NS7_ILi64EEEEEENS_6half_tEfNS_4arch4Sm80ELb0ELb0ELb1ELb0ELb1ELb0ELb0ELb0ELi2ELi4ELi4ELi4ELb0EEENS1_21CollectiveEpilogueBwdISA_SB_SD_Li256ELb0ELb0ELi2EEENS1_19SingleTileSchedulerILb0ELb0ELb0ELi128EEEEEEEEEvNT_6ParamsE$_ZN4cute3eso3ESOILb1ELb0EJNS_6LayoutINS_5tupleIJNS_1CILi4EEEEEENS3_IJNS4_ILi1EEEEEEEENS_10ViewEngineIPfEEEEC2ERKS9_RKSC_,($_ZN7cutlass13device_kernelIN5flash19enable_sm80_to_sm89INS1_16FlashAttnBwdSm80INS1_25CollectiveMainloopBwdSm80ILi2ELi2EN4cute5tupleIJNS5_1CILi128EEES8_NS7_ILi64EEEEEENS_6half_tEfNS_4arch4Sm80ELb0ELb0ELb1ELb0ELb1ELb0ELb0ELb0ELi2ELi4ELi4ELi4ELb0EEENS1_21CollectiveEpilogueBwdISA_SB_SD_Li256ELb0ELb0ELi2EEENS1_19SingleTileSchedulerILb0ELb0ELb0ELi128EEEEEEEEEvNT_6ParamsE$_ZN4cute5tupleIJNS0_IJNS0_IJNS0_IJNS_1CILi8EEENS1_ILi1EEEEEENS0_IJS3_S3_EEEEEENS0_IJS3_NS1_ILi2EEEEEEEEENS0_IJNS0_IJNS0_IJS3_NS1_ILi0EEEEEENS0_IJSA_SA_EEEEEENS0_IJSA_iEEEEEEEEC2ERKS9_RKSF_ - $_ZN7cutlass13device_kernelIN5flash19enable_sm80_to_sm89INS1_16FlashAttnBwdSm80INS1_25CollectiveMainloopBwdSm80ILi2ELi2EN4cute5tupleIJNS5_1CILi128EEES8_NS7_ILi64EEEEEENS_6half_tEfNS_4arch4Sm80ELb0ELb0ELb1ELb0ELb1ELb0ELb0ELb0ELi2ELi4ELi4ELi4ELb0EEENS1_21CollectiveEpilogueBwdISA_SB_SD_Li256ELb0ELb0ELi2EEENS1_19SingleTileSchedulerILb0ELb0ELb0ELi128EEEEEEEEEvNT_6ParamsE$_ZN4cute3eso3ESOILb1ELb0EJNS_6LayoutINS_5tupleIJNS_1CILi4EEEEEENS3_IJNS4_ILi1EEEEEEEENS_10ViewEngineIPfEEEEC2ERKS9_RKSC_)
$_ZN7cutlass13device_kernelIN5flash19enable_sm80_to_sm89INS1_16FlashAttnBwdSm80INS1_25CollectiveMainloopBwdSm80ILi2ELi2EN4cute5tupleIJNS5_1CILi128EEES8_NS7_ILi64EEEEEENS_6half_tEfNS_4arch4Sm80ELb0ELb0ELb1ELb0ELb1ELb0ELb0ELb0ELi2ELi4ELi4ELi4ELb0EEENS1_21CollectiveEpilogueBwdISA_SB_SD_Li256ELb0ELb0ELi2EEENS1_19SingleTileSchedulerILb0ELb0ELb0ELi128EEEEEEEEEvNT_6ParamsE$_ZN4cute3eso3ESOILb1ELb0EJNS_6LayoutINS_5tupleIJNS_1CILi4EEEEEENS3_IJNS4_ILi1EEEEEEEENS_10ViewEngineIPfEEEEC2ERKS9_RKSC_:
[----:B------:R-:W-:Y:S01]  /*8320*/  IADD3 R5, R62, -c[0x0][0x20], RZ ;  /* 0x800008003e057a10 */ /* 0x000fe20007ffe0ff */
[----:B------:R-:W-:Y:S01]  /*8330*/  IMAD.MOV.U32 R12, RZ, RZ, R4 ;  /* 0x000000ffff0c7224 */ /* 0x000fe200078e0004 */
[----:B------:R-:W-:Y:S01]  /*8340*/  MOV R13, R7 ;  /* 0x00000007000d7202 */ /* 0x000fe20000000f00 */
[----:B------:R-:W-:-:S04]  /*8350*/  IMAD.MOV.U32 R9, RZ, RZ, 0x0 ;  /* 0x00000000ff097424 */ /* 0x000fc800078e00ff */
[----:B------:R1:W-:Y:S01]  /*8360*/  STL.64 [R5], R12 ;  /* 0x0000000c05007387 */ /* 0x0003e20000100a00 */
[----:B------:R-:W-:Y:S05]  /*8370*/  RET.REL.NODEC R8 `(_ZN7cutlass13device_kernelIN5flash19enable_sm80_to_sm89INS1_16FlashAttnBwdSm80INS1_25CollectiveMainloopBwdSm80ILi2ELi2EN4cute5tupleIJNS5_1CILi128EEES8_NS7_ILi64EEEEEENS_6half_tEfNS_4arch4Sm80ELb0ELb0ELb1ELb0ELb1ELb0ELb0ELb0ELi2ELi4ELi4ELi4ELb0EEENS1_21CollectiveEpilogueBwdISA_SB_SD_Li256ELb0ELb0ELi2EEENS1_19SingleTileSchedulerILb0ELb0ELb0ELi128EEEEEEEEEvNT_6ParamsE) ;  /* 0xffff7c8008007950 */ /* 0x000fea0003c3ffff */
        .type           $_ZN7cutlass13device_kernelIN5flash19enable_sm80_to_sm89INS1_16FlashAttnBwdSm80INS1_25CollectiveMainloopBwdSm80ILi2ELi2EN4cute5tupleIJNS5_1CILi128EEES8_NS7_ILi64EEEEEENS_6half_tEfNS_4arch4Sm80ELb0ELb0ELb1ELb0ELb1ELb0ELb0ELb0ELi2ELi4ELi4ELi4ELb0EEENS1_21CollectiveEpilogueBwdISA_SB_SD_Li256ELb0ELb0ELi2EEENS1_19SingleTileSchedulerILb0ELb0ELb0ELi128EEEEEEEEEvNT_6ParamsE$_ZN4cute5tupleIJNS0_IJNS0_IJNS0_IJNS_1CILi8EEENS1_ILi1EEEEEENS0_IJS3_S3_EEEEEENS0_IJS3_NS1_ILi2EEEEEEEEENS0_IJNS0_IJNS0_IJS3_NS1_ILi0EEEEEENS0_IJSA_SA_EEEEEENS0_IJSA_iEEEEEEEEC2ERKS9_RKSF_,@function
        .size           $_ZN7cutlass13device_kernelIN5flash19enable_sm80_to_sm89INS1_16FlashAttnBwdSm80INS1_25CollectiveMainloopBwdSm80ILi2ELi2EN4cute5tupleIJNS5_1CILi128EEES8_NS7_ILi64EEEEEENS_6half_tEfNS_4arch4Sm80ELb0ELb0ELb1ELb0ELb1ELb0ELb0ELb0ELi2ELi4ELi4ELi4ELb0EEENS1_21CollectiveEpilogueBwdISA_SB_SD_Li256ELb0ELb0ELi2EEENS1_19SingleTileSchedulerILb0ELb0ELb0ELi128EEEEEEEEEvNT_6ParamsE$_ZN4cute5tupleIJNS0_IJNS0_IJNS0_IJNS_1CILi8EEENS1_ILi1EEEEEENS0_IJS3_S3_EEEEEENS0_IJS3_NS1_ILi2EEEEEEEEENS0_IJNS0_IJNS0_IJS3_NS1_ILi0EEEEEENS0_IJSA_SA_EEEEEENS0_IJSA_iEEEEEEEEC2ERKS9_RKSF_,($_ZN7cutlass13device_kernelIN5flash19enable_sm80_to_sm89INS1_16FlashAttnBwdSm80INS1_25CollectiveMainloopBwdSm80ILi2ELi2EN4cute5tupleIJNS5_1CILi128EEES8_NS7_ILi64EEEEEENS_6half_tEfNS_4arch4Sm80ELb0ELb0ELb1ELb0ELb1ELb0ELb0ELb0ELi2ELi4ELi4ELi4ELb0EEENS1_21CollectiveEpilogueBwdISA_SB_SD_Li256ELb0ELb0ELi2EEENS1_19SingleTileSchedulerILb0ELb0ELb0ELi128EEEEEEEEEvNT_6ParamsE$_ZN4cute5tupleIJNS0_IJNS0_IJNS0_IJNS_1CILi8EEENS1_ILi1EEEEEES3_EEENS0_IJNS0_IJS3_S3_EEENS1_ILi2EEEEEEEEENS0_IJNS0_IJNS0_IJS3_NS1_ILi0EEEEEESA_EEENS0_IJNS0_IJSA_SA_EEEiEEEEEEEEC2ERKS9_RKSF_ - $_ZN7cutlass13device_kernelIN5flash19enable_sm80_to_sm89INS1_16FlashAttnBwdSm80INS1_25CollectiveMainloopBwdSm80ILi2ELi2EN4cute5tupleIJNS5_1CILi128EEES8_NS7_ILi64EEEEEENS_6half_tEfNS_4arch4Sm80ELb0ELb0ELb1ELb0ELb1ELb0ELb0ELb0ELi2ELi4ELi4ELi4ELb0EEENS1_21CollectiveEpilogueBwdISA_SB_SD_Li256ELb0ELb0ELi2EEENS1_19SingleTileSchedulerILb0ELb0ELb0ELi128EEEEEEEEEvNT_6ParamsE$_ZN4cute5tupleIJNS0_IJNS0_IJNS0_IJNS_1CILi8EEENS1_ILi1EEEEEENS0_IJS3_S3_EEEEEENS0_IJS3_NS1_ILi2EEEEEEEEENS0_IJNS0_IJNS0_IJS3_NS1_ILi0EEEEEENS0_IJSA_SA_EEEEEENS0_IJSA_iEEEEEEEEC2ERKS9_RKSF_)
$_ZN7cutlass13device_kernelIN5flash19enable_sm80_to_sm89INS1_16FlashAttnBwdSm80INS1_25CollectiveMainloopBwdSm80ILi2ELi2EN4cute5tupleIJNS5_1CILi128EEES8_NS7_ILi64EEEEEENS_6half_tEfNS_4arch4Sm80ELb0ELb0ELb1ELb0ELb1ELb0ELb0ELb0ELi2ELi4ELi4ELi4ELb0EEENS1_21CollectiveEpilogueBwdISA_SB_SD_Li256ELb0ELb0ELi2EEENS1_19SingleTileSchedulerILb0ELb0ELb0ELi128EEEEEEEEEvNT_6ParamsE$_ZN4cute5tupleIJNS0_IJNS0_IJNS0_IJNS_1CILi8EEENS1_ILi1EEEEEENS0_IJS3_S3_EEEEEENS0_IJS3_NS1_ILi2EEEEEEEEENS0_IJNS0_IJNS0_IJS3_NS1_ILi0EEEEEENS0_IJSA_SA_EEEEEENS0_IJSA_iEEEEEEEEC2ERKS9_RKSF_:
[----:B------:R-:W-:Y:S02]  /*8380*/  IADD3 R4, R93, -c[0x0][0x20], RZ ;  /* 0x800008005d047a10 */ /* 0x000fe40007ffe0ff */
[----:B------:R-:W-:-:S03]  /*8390*/  MOV R7, 0x0 ;  /* 0x0000000000077802 */ /* 0x000fc60000000f00 */
[----:B------:R1:W-:Y:S01]  /*83a0*/  STL [R4], R5 ;  /* 0x0000000504007387 */ /* 0x0003e20000100800 */
[----:B------:R-:W-:Y:S05]  /*83b0*/  RET.REL.NODEC R6 `(_ZN7cutlass13device_kernelIN5flash19enable_sm80_to_sm89INS1_16FlashAttnBwdSm80INS1_25CollectiveMainloopBwdSm80ILi2ELi2EN4cute5tupleIJNS5_1CILi128EEES8_NS7_ILi64EEEEEENS_6half_tEfNS_4arch4Sm80ELb0ELb0ELb1ELb0ELb1ELb0ELb0ELb0ELi2ELi4ELi4ELi4ELb0EEENS1_21CollectiveEpilogueBwdISA_SB_SD_Li256ELb0ELb0ELi2EEENS1_19SingleTileSchedulerILb0ELb0ELb0ELi128EEEEEEEEEvNT_6ParamsE) ;  /* 0xffff7c4006007950 */ /* 0x000fea0003c3ffff */
        .type           $_ZN7cutlass13device_kernelIN5flash19enable_sm80_to_sm89INS1_16FlashAttnBwdSm80INS1_25CollectiveMainloopBwdSm80ILi2ELi2EN4cute5tupleIJNS5_1CILi128EEES8_NS7_ILi64EEEEEENS_6half_tEfNS_4arch4Sm80ELb0ELb0ELb1ELb0ELb1ELb0ELb0ELb0ELi2ELi4ELi4ELi4ELb0EEENS1_21CollectiveEpilogueBwdISA_SB_SD_Li256ELb0ELb0ELi2EEENS1_19SingleTileSchedulerILb0ELb0ELb0ELi128EEEEEEEEEvNT_6ParamsE$_ZN4cute5tupleIJNS0_IJNS0_IJNS0_IJNS_1CILi8EEENS1_ILi1EEEEEES3_EEENS0_IJNS0_IJS3_S3_EEENS1_ILi2EEEEEEEEENS0_IJNS0_IJNS0_IJS3_NS1_ILi0EEEEEESA_EEENS0_IJNS0_IJSA_SA_EEEiEEEEEEEEC2ERKS9_RKSF_,@function
        .size           $_ZN7cutlass13device_kernelIN5flash19enable_sm80_to_sm89INS1_16FlashAttnBwdSm80INS1_25CollectiveMainloopBwdSm80ILi2ELi2EN4cute5tupleIJNS5_1CILi128EEES8_NS7_ILi64EEEEEENS_6half_tEfNS_4arch4Sm80ELb0ELb0ELb1ELb0ELb1ELb0ELb0ELb0ELi2ELi4ELi4ELi4ELb0EEENS1_21CollectiveEpilogueBwdISA_SB_SD_Li256ELb0ELb0ELi2EEENS1_19SingleTileSchedulerILb0ELb0ELb0ELi128EEEEEEEEEvNT_6ParamsE$_ZN4cute5tupleIJNS0_IJNS0_IJNS0_IJNS_1CILi8EEENS1_ILi1EEEEEES3_EEENS0_IJNS0_IJS3_S3_EEENS1_ILi2EEEEEEEEENS0_IJNS0_IJNS0_IJS3_NS1_ILi0EEEEEESA_EEENS0_IJNS0_IJSA_SA_EEEiEEEEEEEEC2ERKS9_RKSF_,($_ZN7cutlass13device_kernelIN5flash19enable_sm80_to_sm89INS1_16FlashAttnBwdSm80INS1_25CollectiveMainloopBwdSm80ILi2ELi2EN4cute5tupleIJNS5_1CILi128EEES8_NS7_ILi64EEEEEENS_6half_tEfNS_4arch4Sm80ELb0ELb0ELb1ELb0ELb1ELb0ELb0ELb0ELi2ELi4ELi4ELi4ELb0EEENS1_21CollectiveEpilogueBwdISA_SB_SD_Li256ELb0ELb0ELi2EEENS1_19SingleTileSchedulerILb0ELb0ELb0ELi128EEEEEEEEEvNT_6ParamsE$_ZN4cute5tupleIJNS0_IJNS0_IJNS_1CILi1EEENS0_IJS2_NS1_ILi2EEES3_EEEEEES3_NS0_IJS3_S3_EEEEEENS0_IJNS0_IJNS1_ILi0EEENS0_IJS2_NS1_ILi256EEEiEEEEEENS1_ILi2048EEENS0_IJiNS1_ILi4096EEEEEEEEEEEC2ERKS7_RKSF_ - $_ZN7cutlass13device_kernelIN5flash19enable_sm80_to_sm89INS1_16FlashAttnBwdSm80INS1_25CollectiveMainloopBwdSm80ILi2ELi2EN4cute5tupleIJNS5_1CILi128EEES8_NS7_ILi64EEEEEENS_6half_tEfNS_4arch4Sm80ELb0ELb0ELb1ELb0ELb1ELb0ELb0ELb0ELi2ELi4ELi4ELi4ELb0EEENS1_21CollectiveEpilogueBwdISA_SB_SD_Li256ELb0ELb0ELi2EEENS1_19SingleTileSchedulerILb0ELb0ELb0ELi128EEEEEEEEEvNT_6ParamsE$_ZN4cute5tupleIJNS0_IJNS0_IJNS0_IJNS_1CILi8EEENS1_ILi1EEEEEES3_EEENS0_IJNS0_IJS3_S3_EEENS1_ILi2EEEEEEEEENS0_IJNS0_IJNS0_IJS3_NS1_ILi0EEEEEESA_EEENS0_IJNS0_IJSA_SA_EEEiEEEEEEEEC2ERKS9_RKSF_)
$_ZN7cutlass13device_kernelIN5flash19enable_sm80_to_sm89INS1_16FlashAttnBwdSm80INS1_25CollectiveMainloopBwdSm80ILi2ELi2EN4cute5tupleIJNS5_1CILi128EEES8_NS7_ILi64EEEEEENS_6half_tEfNS_4arch4Sm80ELb0ELb0ELb1ELb0ELb1ELb0ELb0ELb0ELi2ELi4ELi4ELi4ELb0EEENS1_21CollectiveEpilogueBwdISA_SB_SD_Li256ELb0ELb0ELi2EEENS1_19SingleTileSchedulerILb0ELb0ELb0ELi128EEEEEEEEEvNT_6ParamsE$_ZN4cute5tupleIJNS0_IJNS0_IJNS0_IJNS_1CILi8EEENS1_ILi1EEEEEES3_EEENS0_IJNS0_IJS3_S3_EEENS1_ILi2EEEEEEEEENS0_IJNS0_IJNS0_IJS3_NS1_ILi0EEEEEESA_EEENS0_IJNS0_IJSA_SA_EEEiEEEEEEEEC2ERKS9_RKSF_:
[----:B------:R-:W-:Y:S02]  /*83c0*/  IADD3 R4, R92, -c[0x0][0x20], RZ ;  /* 0x800008005c047a10 */ /* 0x000fe40007ffe0ff */
[----:B------:R-:W-:-:S03]  /*83d0*/  MOV R7, 0x0 ;  /* 0x0000000000077802 */ /* 0x000fc60000000f00 */
[----:B------:R1:W-:Y:S01]  /*83e0*/  STL [R4], R5 ;  /* 0x0000000504007387 */ /* 0x0003e20000100800 */
[----:B------:R-:W-:Y:S05]  /*83f0*/  RET.REL.NODEC R6 `(_ZN7cutlass13device_kernelIN5flash19enable_sm80_to_sm89INS1_16FlashAttnBwdSm80INS1_25CollectiveMainloopBwdSm80ILi2ELi2EN4cute5tupleIJNS5_1CILi128EEES8_NS7_ILi64EEEEEENS_6half_tEfNS_4arch4Sm80ELb0ELb0ELb1ELb0ELb1ELb0ELb0ELb0ELi2ELi4ELi4ELi4ELb0EEENS1_21CollectiveEpilogueBwdISA_SB_SD_Li256ELb0ELb0ELi2EEENS1_19SingleTileSchedulerILb0ELb0ELb0ELi128EEEEEEEEEvNT_6ParamsE) ;  /* 0xffff7c0006007950 */ /* 0x000fea0003c3ffff */
        .type           $_ZN7cutlass13device_kernelIN5flash19enable_sm80_to_sm89INS1_16FlashAttnBwdSm80INS1_25CollectiveMainloopBwdSm80ILi2ELi2EN4cute5tupleIJNS5_1CILi128EEES8_NS7_ILi64EEEEEENS_6half_tEfNS_4arch4Sm80ELb0ELb0ELb1ELb0ELb1ELb0ELb0ELb0ELi2ELi4ELi4ELi4ELb0EEENS1_21CollectiveEpilogueBwdISA_SB_SD_Li256ELb0ELb0ELi2EEENS1_19SingleTileSchedulerILb0ELb0ELb0ELi128EEEEEEEEEvNT_6ParamsE$_ZN4cute5tupleIJNS0_IJNS0_IJNS_1CILi1EEENS0_IJS2_NS1_ILi2EEES3_EEEEEES3_NS0_IJS3_S3_EEEEEENS0_IJNS0_IJNS1_ILi0EEENS0_IJS2_NS1_ILi256EEEiEEEEEENS1_ILi2048EEENS0_IJiNS1_ILi4096EEEEEEEEEEEC2ERKS7_RKSF_,@function
        .size           $_ZN7cutlass13device_kernelIN5flash19enable_sm80_to_sm89INS1_16FlashAttnBwdSm80INS1_25CollectiveMainloopBwdSm80ILi2ELi2EN4cute5tupleIJNS5_1CILi128EEES8_NS7_ILi64EEEEEENS_6half_tEfNS_4arch4Sm80ELb0ELb0ELb1ELb0ELb1ELb0ELb0ELb0ELi2ELi4ELi4ELi4ELb0EEENS1_21CollectiveEpilogueBwdISA_SB_SD_Li256ELb0ELb0ELi2EEENS1_19SingleTileSchedulerILb0ELb0ELb0ELi128EEEEEEEEEvNT_6ParamsE$_ZN4cute5tupleIJNS0_IJNS0_IJNS_1CILi1EEENS0_IJS2_NS1_ILi2EEES3_EEEEEES3_NS0_IJS3_S3_EEEEEENS0_IJNS0_IJNS1_ILi0EEENS0_IJS2_NS1_ILi256EEEiEEEEEENS1_ILi2048EEENS0_IJiNS1_ILi4096EEEEEEEEEEEC2ERKS7_RKSF_,($_ZN7cutlass13device_kernelIN5flash19enable_sm80_to_sm89INS1_16FlashAttnBwdSm80INS1_25CollectiveMainloopBwdSm80ILi2ELi2EN4cute5tupleIJNS5_1CILi128EEES8_NS7_ILi64EEEEEENS_6half_tEfNS_4arch4Sm80ELb0ELb0ELb1ELb0ELb1ELb0ELb0ELb0ELi2ELi4ELi4ELi4ELb0EEENS1_21CollectiveEpilogueBwdISA_SB_SD_Li256ELb0ELb0ELi2EEENS1_19SingleTileSchedulerILb0ELb0ELb0ELi128EEEEEEEEEvNT_6ParamsE$_ZN4cute5tupleIJNS0_IJNS0_IJNS_1CILi2EEES2_EEENS1_ILi8EEES3_EEENS0_IJNS0_IJNS1_ILi1EEEiEEENS1_ILi1024EEENS0_IJiiEEEEEEEEC2ERKS5_RKSA_ - $_ZN7cutlass13device_kernelIN5flash19enable_sm80_to_sm89INS1_16FlashAttnBwdSm80INS1_25CollectiveMainloopBwdSm80ILi2ELi2EN4cute5tupleIJNS5_1CILi128EEES8_NS7_ILi64EEEEEENS_6half_tEfNS_4arch4Sm80ELb0ELb0ELb1ELb0ELb1ELb0ELb0ELb0ELi2ELi4ELi4ELi4ELb0EEENS1_21CollectiveEpilogueBwdISA_SB_SD_Li256ELb0ELb0ELi2EEENS1_19SingleTileSchedulerILb0ELb0ELb0ELi128EEEEEEEEEvNT_6ParamsE$_ZN4cute5tupleIJNS0_IJNS0_IJNS_1CILi1EEENS0_IJS2_NS1_ILi2EEES3_EEEEEES3_NS0_IJS3_S3_EEEEEENS0_IJNS0_IJNS1_ILi0EEENS0_IJS2_NS1_ILi256EEEiEEEEEENS1_ILi2048EEENS0_IJiNS1_ILi4096EEEEEEEEEEEC2ERKS7_RKSF_)
$_ZN7cutlass13device_kernelIN5flash19enable_sm80_to_sm89INS1_16FlashAttnBwdSm80INS1_25CollectiveMainloopBwdSm80ILi2ELi2EN4cute5tupleIJNS5_1CILi128EEES8_NS7_ILi64EEEEEENS_6half_tEfNS_4arch4Sm80ELb0ELb0ELb1ELb0ELb1ELb0ELb0ELb0ELi2ELi4ELi4ELi4ELb0EEENS1_21CollectiveEpilogueBwdISA_SB_SD_Li256ELb0ELb0ELi2EEENS1_19SingleTileSchedulerILb0ELb0ELb0ELi128EEEEEEEEEvNT_6ParamsE$_ZN4cute5tupleIJNS0_IJNS0_IJNS_1CILi1EEENS0_IJS2_NS1_ILi2EEES3_EEEEEES3_NS0_IJS3_S3_EEEEEENS0_IJNS0_IJNS1_ILi0EEENS0_IJS2_NS1_ILi256EEEiEEEEEENS1_ILi2048EEENS0_IJiNS1_ILi4096EEEEEEEEEEEC2ERKS7_RKSF_:
[----:B------:R-:W-:Y:S01]  /*8400*/  IADD3 R2, R75, -c[0x0][0x20], RZ ;  /* 0x800008004b027a10 */ /* 0x000fe20007ffe0ff */
[----:B------:R-:W-:Y:S01]  /*8410*/  IMAD.MOV.U32 R20, RZ, RZ, R6 ;  /* 0x000000ffff147224 */ /* 0x000fe200078e0006 */
[----:B------:R-:W-:-:S03]  /*8420*/  MOV R21, 0x0 ;  /* 0x0000000000157802 */ /* 0x000fc60000000f00 */
[----:B------:R1:W-:Y:S04]  /*8430*/  STL [R2], R5 ;  /* 0x0000000502007387 */ /* 0x0003e80000100800 */
[----:B------:R1:W-:Y:S01]  /*8440*/  STL [R2+0x4], R3 ;  /* 0x0000040302007387 */ /* 0x0003e20000100800 */
[----:B------:R-:W-:Y:S05]  /*8450*/  RET.REL.NODEC R20 `(_ZN7cutlass13device_kernelIN5flash19enable_sm80_to_sm89INS1_16FlashAttnBwdSm80INS1_25CollectiveMainloopBwdSm80ILi2ELi2EN4cute5tupleIJNS5_1CILi128EEES8_NS7_ILi64EEEEEENS_6half_tEfNS_4arch4Sm80ELb0ELb0ELb1ELb0ELb1ELb0ELb0ELb0ELi2ELi4ELi4ELi4ELb0EEENS1_21CollectiveEpilogueBwdISA_SB_SD_Li256ELb0ELb0ELi2EEENS1_19SingleTileSchedulerILb0ELb0ELb0ELi128EEEEEEEEEvNT_6ParamsE) ;  /* 0xffff7ba014007950 */ /* 0x000fea0003c3ffff */
        .type           $_ZN7cutlass13device_kernelIN5flash19enable_sm80_to_sm89INS1_16FlashAttnBwdSm80INS1_25CollectiveMainloopBwdSm80ILi2ELi2EN4cute5tupleIJNS5_1CILi128EEES8_NS7_ILi64EEEEEENS_6half_tEfNS_4arch4Sm80ELb0ELb0ELb1ELb0ELb1ELb0ELb0ELb0ELi2ELi4ELi4ELi4ELb0EEENS1_21CollectiveEpilogueBwdISA_SB_SD_Li256ELb0ELb0ELi2EEENS1_19SingleTileSchedulerILb0ELb0ELb0ELi128EEEEEEEEEvNT_6ParamsE$_ZN4cute5tupleIJNS0_IJNS0_IJNS_1CILi2EEES2_EEENS1_ILi8EEES3_EEENS0_IJNS0_IJNS1_ILi1EEEiEEENS1_ILi1024EEENS0_IJiiEEEEEEEEC2ERKS5_RKSA_,@function
        .size           $_ZN7cutlass13device_kernelIN5flash19enable_sm80_to_sm89INS1_16FlashAttnBwdSm80INS1_25CollectiveMainloopBwdSm80ILi2ELi2EN4cute5tupleIJNS5_1CILi128EEES8_NS7_ILi64EEEEEENS_6half_tEfNS_4arch4Sm80ELb0ELb0ELb1ELb0ELb1ELb0ELb0ELb0ELi2ELi4ELi4ELi4ELb0EEENS1_21CollectiveEpilogueBwdISA_SB_SD_Li256ELb0ELb0ELi2EEENS1_19SingleTileSchedulerILb0ELb0ELb0ELi128EEEEEEEEEvNT_6ParamsE$_ZN4cute5tupleIJNS0_IJNS0_IJNS_1CILi2EEES2_EEENS1_ILi8EEES3_EEENS0_IJNS0_IJNS1_ILi1EEEiEEENS1_ILi1024EEENS0_IJiiEEEEEEEEC2ERKS5_RKSA_,($_ZN7cutlass13device_kernelIN5flash19enable_sm80_to_sm89INS1_16FlashAttnBwdSm80INS1_25CollectiveMainloopBwdSm80ILi2ELi2EN4cute5tupleIJNS5_1CILi128EEES8_NS7_ILi64EEEEEENS_6half_tEfNS_4arch4Sm80ELb0ELb0ELb1ELb0ELb1ELb0ELb0ELb0ELi2ELi4ELi4ELi4ELb0EEENS1_21CollectiveEpilogueBwdISA_SB_SD_Li256ELb0ELb0ELi2EEENS1_19SingleTileSchedulerILb0ELb0ELb0ELi128EEEEEEEEEvNT_6ParamsE$_ZN4cute5tupleIJNS0_IJNS0_IJNS_1CILi2EEES2_EEES3_NS1_ILi8EEEEEENS0_IJNS0_IJiNS1_ILi512EEEEEENS0_IJiiEEENS1_ILi1024EEEEEEEEC2ERKS5_RKSA_ - $_ZN7cutlass13device_kernelIN5flash19enable_sm80_to_sm89INS1_16FlashAttnBwdSm80INS1_25CollectiveMainloopBwdSm80ILi2ELi2EN4cute5tupleIJNS5_1CILi128EEES8_NS7_ILi64EEEEEENS_6half_tEfNS_4arch4Sm80ELb0ELb0ELb1ELb0ELb1ELb0ELb0ELb0ELi2ELi4ELi4ELi4ELb0EEENS1_21CollectiveEpilogueBwdISA_SB_SD_Li256ELb0ELb0ELi2EEENS1_19SingleTileSchedulerILb0ELb0ELb0ELi128EEEEEEEEEvNT_6ParamsE$_ZN4cute5tupleIJNS0_IJNS0_IJNS_1CILi2EEES2_EEENS1_ILi8EEES3_EEENS0_IJNS0_IJNS1_ILi1EEEiEEENS1_ILi1024EEENS0_IJiiEEEEEEEEC2ERKS5_RKSA_)
$_ZN7cutlass13device_kernelIN5flash19enable_sm80_to_sm89INS1_16FlashAttnBwdSm80INS1_25CollectiveMainloopBwdSm80ILi2ELi2EN4cute5tupleIJNS5_1CILi128EEES8_NS7_ILi64EEEEEENS_6half_tEfNS_4arch4Sm80ELb0ELb0ELb1ELb0ELb1ELb0ELb0ELb0ELi2ELi4ELi4ELi4ELb0EEENS1_21CollectiveEpilogueBwdISA_SB_SD_Li256ELb0ELb0ELi2EEENS1_19SingleTileSchedulerILb0ELb0ELb0ELi128EEEEEEEEEvNT_6ParamsE$_ZN4cute5tupleIJNS0_IJNS0_IJNS_1CILi2EEES2_EEENS1_ILi8EEES3_EEENS0_IJNS0_IJNS1_ILi1EEEiEEENS1_ILi1024EEENS0_IJiiEEEEEEEEC2ERKS5_RKSA_:
[----:B------:R-:W-:Y:S01]  /*8460*/  IADD3 R4, R62, -c[0x0][0x20], RZ ;  /* 0x800008003e047a10 */ /* 0x000fe20007ffe0ff */
[----:B------:R-:W-:Y:S01]  /*8470*/  IMAD.MOV.U32 R28, RZ, RZ, R6 ;  /* 0x000000ffff1c7224 */ /* 0x000fe200078e0006 */
[----:B------:R-:W-:-:S03]  /*8480*/  MOV R29, 0x0 ;  /* 0x00000000001d7802 */ /* 0x000fc60000000f00 */
[----:B------:R1:W-:Y:S04]  /*8490*/  STL [R4], R2 ;  /* 0x0000000204007387 */ /* 0x0003e80000100800 */
[----:B------:R1:W-:Y:S04]  /*84a0*/  STL [R4+0x4], R3 ;  /* 0x0000040304007387 */ /* 0x0003e80000100800 */
[----:B------:R1:W-:Y:S01]  /*84b0*/  STL [R4+0x8], R5 ;  /* 0x0000080504007387 */ /* 0x0003e20000100800 */
[----:B------:R-:W-:Y:S05]  /*84c0*/  RET.REL.NODEC R28 `(_ZN7cutlass13device_kernelIN5flash19enable_sm80_to_sm89INS1_16FlashAttnBwdSm80INS1_25CollectiveMainloopBwdSm80ILi2ELi2EN4cute5tupleIJNS5_1CILi128EEES8_NS7_ILi64EEEEEENS_6half_tEfNS_4arch4Sm80ELb0ELb0ELb1ELb0ELb1ELb0ELb0ELb0ELi2ELi4ELi4ELi4ELb0EEENS1_21CollectiveEpilogueBwdISA_SB_SD_Li256ELb0ELb0ELi2EEENS1_19SingleTileSchedulerILb0ELb0ELb0ELi128EEEEEEEEEvNT_6ParamsE) ;  /* 0xffff7b301c007950 */ /* 0x000fea0003c3ffff */
        .type           $_ZN7cutlass13device_kernelIN5flash19enable_sm80_to_sm89INS1_16FlashAttnBwdSm80INS1_25CollectiveMainloopBwdSm80ILi2ELi2EN4cute5tupleIJNS5_1CILi128EEES8_NS7_ILi64EEEEEENS_6half_tEfNS_4arch4Sm80ELb0ELb0ELb1ELb0ELb1ELb0ELb0ELb0ELi2ELi4ELi4ELi4ELb0EEENS1_21CollectiveEpilogueBwdISA_SB_SD_Li256ELb0ELb0ELi2EEENS1_19SingleTileSchedulerILb0ELb0ELb0ELi128EEEEEEEEEvNT_6ParamsE$_ZN4cute5tupleIJNS0_IJNS0_IJNS_1CILi2EEES2_EEES3_NS1_ILi8EEEEEENS0_IJNS0_IJiNS1_ILi512EEEEEENS0_IJiiEEENS1_ILi1024EEEEEEEEC2ERKS5_RKSA_,@function
        .size           $_ZN7cutlass13device_kernelIN5flash19enable_sm80_to_sm89INS1_16FlashAttnBwdSm80INS1_25CollectiveMainloopBwdSm80ILi2ELi2EN4cute5tupleIJNS5_1CILi128EEES8_NS7_ILi64EEEEEENS_6half_tEfNS_4arch4Sm80ELb0ELb0ELb1ELb0ELb1ELb0ELb0ELb0ELi2ELi4ELi4ELi4ELb0EEENS1_21CollectiveEpilogueBwdISA_SB_SD_Li256ELb0ELb0ELi2EEENS1_19SingleTileSchedulerILb0ELb0ELb0ELi128EEEEEEEEEvNT_6ParamsE$_ZN4cute5tupleIJNS0_IJNS0_IJNS_1CILi2EEES2_EEES3_NS1_ILi8EEEEEENS0_IJNS0_IJiNS1_ILi512EEEEEENS0_IJiiEEENS1_ILi1024EEEEEEEEC2ERKS5_RKSA_,($_ZN7cutlass13device_kernelIN5flash19enable_sm80_to_sm89INS1_16FlashAttnBwdSm80INS1_25CollectiveMainloopBwdSm80ILi2ELi2EN4cute5tupleIJNS5_1CILi128EEES8_NS7_ILi64EEEEEENS_6half_tEfNS_4arch4Sm80ELb0ELb0ELb1ELb0ELb1ELb0ELb0ELb0ELi2ELi4ELi4ELi4ELb0EEENS1_21CollectiveEpilogueBwdISA_SB_SD_Li256ELb0ELb0ELi2EEENS1_19SingleTileSchedulerILb0ELb0ELb0ELi128EEEEEEEEEvNT_6ParamsE$_ZN4cute5tupleIJNS0_IJNS0_IJNS_1CILi2EEES2_S2_EEES2_NS0_IJNS0_IJS2_S2_EEES2_EEEEEENS0_IJNS0_IJNS1_ILi1EEENS1_ILi512EEEiEEENS1_ILi4096EEENS0_IJNS0_IJiiEEENS1_ILi8192EEEEEEEEEEEC2ERKS6_RKSE_ - $_ZN7cutlass13device_kernelIN5flash19enable_sm80_to_sm89INS1_16FlashAttnBwdSm80INS1_25CollectiveMainloopBwdSm80ILi2ELi2EN4cute5tupleIJNS5_1CILi128EEES8_NS7_ILi64EEEEEENS_6half_tEfNS_4arch4Sm80ELb0ELb0ELb1ELb0ELb1ELb0ELb0ELb0ELi2ELi4ELi4ELi4ELb0EEENS1_21CollectiveEpilogueBwdISA_SB_SD_Li256ELb0ELb0ELi2EEENS1_19SingleTileSchedulerILb0ELb0ELb0ELi128EEEEEEEEEvNT_6ParamsE$_ZN4cute5tupleIJNS0_IJNS0_IJNS_1CILi2EEES2_EEES3_NS1_ILi8EEEEEENS0_IJNS0_IJiNS1_ILi512EEEEEENS0_IJiiEEENS1_ILi1024EEEEEEEEC2ERKS5_RKSA_)
$_ZN7cutlass13device_kernelIN5flash19enable_sm80_to_sm89INS1_16FlashAttnBwdSm80INS1_25CollectiveMainloopBwdSm80ILi2ELi2EN4cute5tupleIJNS5_1CILi128EEES8_NS7_ILi64EEEEEENS_6half_tEfNS_4arch4Sm80ELb0ELb0ELb1ELb0ELb1ELb0ELb0ELb0ELi2ELi4ELi4ELi4ELb0EEENS1_21CollectiveEpilogueBwdISA_SB_SD_Li256ELb0ELb0ELi2EEENS1_19SingleTileSchedulerILb0ELb0ELb0ELi128EEEEEEEEEvNT_6ParamsE$_ZN4cute5tupleIJNS0_IJNS0_IJNS_1CILi2EEES2_EEES3_NS1_ILi8EEEEEENS0_IJNS0_IJiNS1_ILi512EEEEEENS0_IJiiEEENS1_ILi1024EEEEEEEEC2ERKS5_RKSA_:
[----:B------:R-:W-:Y:S02]  /*84d0*/  IADD3 R4, R91, -c[0x0][0x20], RZ ;  /* 0x800008005b047a10 */ /* 0x000fe40007ffe0ff */
[----:B------:R-:W-:-:S03]  /*84e0*/  MOV R23, 0x0 ;  /* 0x0000000000177802 */ /* 0x000fc60000000f00 */
[----:B------:R1:W-:Y:S04]  /*84f0*/  STL [R4], R2 ;  /* 0x0000000204007387 */ /* 0x0003e80000100800 */
[----:B------:R1:W-:Y:S04]  /*8500*/  STL [R4+0x4], R3 ;  /* 0x0000040304007387 */ /* 0x0003e80000100800 */
[----:B------:R1:W-:Y:S01]  /*8510*/  STL [R4+0x8], R5 ;  /* 0x0000080504007387 */ /* 0x0003e20000100800 */
[----:B------:R-:W-:Y:S05]  /*8520*/  RET.REL.NODEC R22 `(_ZN7cutlass13device_kernelIN5flash19enable_sm80_to_sm89INS1_16FlashAttnBwdSm80INS1_25CollectiveMainloopBwdSm80ILi2ELi2EN4cute5tupleIJNS5_1CILi128EEES8_NS7_ILi64EEEEEENS_6half_tEfNS_4arch4Sm80ELb0ELb0ELb1ELb0ELb1ELb0ELb0ELb0ELi2ELi4ELi4ELi4ELb0EEENS1_21CollectiveEpilogueBwdISA_SB_SD_Li256ELb0ELb0ELi2EEENS1_19SingleTileSchedulerILb0ELb0ELb0ELi128EEEEEEEEEvNT_6ParamsE) ;  /* 0xffff7ad016007950 */ /* 0x000fea0003c3ffff */
        .type           $_ZN7cutlass13device_kernelIN5flash19enable_sm80_to_sm89INS1_16FlashAttnBwdSm80INS1_25CollectiveMainloopBwdSm80ILi2ELi2EN4cute5tupleIJNS5_1CILi128EEES8_NS7_ILi64EEEEEENS_6half_tEfNS_4arch4Sm80ELb0ELb0ELb1ELb0ELb1ELb0ELb0ELb0ELi2ELi4ELi4ELi4ELb0EEENS1_21CollectiveEpilogueBwdISA_SB_SD_Li256ELb0ELb0ELi2EEENS1_19SingleTileSchedulerILb0ELb0ELb0ELi128EEEEEEEEEvNT_6ParamsE$_ZN4cute5tupleIJNS0_IJNS0_IJNS_1CILi2EEES2_S2_EEES2_NS0_IJNS0_IJS2_S2_EEES2_EEEEEENS0_IJNS0_IJNS1_ILi1EEENS1_ILi512EEEiEEENS1_ILi4096EEENS0_IJNS0_IJiiEEENS1_ILi8192EEEEEEEEEEEC2ERKS6_RKSE_,@function
        .size           $_ZN7cutlass13device_kernelIN5flash19enable_sm80_to_sm89INS1_16FlashAttnBwdSm80INS1_25CollectiveMainloopBwdSm80ILi2ELi2EN4cute5tupleIJNS5_1CILi128EEES8_NS7_ILi64EEEEEENS_6half_tEfNS_4arch4Sm80ELb0ELb0ELb1ELb0ELb1ELb0ELb0ELb0ELi2ELi4ELi4ELi4ELb0EEENS1_21CollectiveEpilogueBwdISA_SB_SD_Li256ELb0ELb0ELi2EEENS1_19SingleTileSchedulerILb0ELb0ELb0ELi128EEEEEEEEEvNT_6ParamsE$_ZN4cute5tupleIJNS0_IJNS0_IJNS_1CILi2EEES2_S2_EEES2_NS0_IJNS0_IJS2_S2_EEES2_EEEEEENS0_IJNS0_IJNS1_ILi1EEENS1_ILi512EEEiEEENS1_ILi4096EEENS0_IJNS0_IJiiEEENS1_ILi8192EEEEEEEEEEEC2ERKS6_RKSE_,($_ZN7cutlass13device_kernelIN5flash19enable_sm80_to_sm89INS1_16FlashAttnBwdSm80INS1_25CollectiveMainloopBwdSm80ILi2ELi2EN4cute5tupleIJNS5_1CILi128EEES8_NS7_ILi64EEEEEENS_6half_tEfNS_4arch4Sm80ELb0ELb0ELb1ELb0ELb1ELb0ELb0ELb0ELi2ELi4ELi4ELi4ELb0EEENS1_21CollectiveEpilogueBwdISA_SB_SD_Li256ELb0ELb0ELi2EEENS1_19SingleTileSchedulerILb0ELb0ELb0ELi128EEEEEEEEEvNT_6ParamsE$_ZN4cute5tupleIJNS0_IJNS0_IJNS_1CILi2EEES2_S2_EEES2_NS0_IJS2_S2_EEEEEENS0_IJNS0_IJNS1_ILi1EEENS1_ILi512EEEiEEENS1_ILi4096EEENS0_IJiiEEEEEEEEC2ERKS5_RKSB_ - $_ZN7cutlass13device_kernelIN5flash19enable_sm80_to_sm89INS1_16FlashAttnBwdSm80INS1_25CollectiveMainloopBwdSm80ILi2ELi2EN4cute5tupleIJNS5_1CILi128EEES8_NS7_ILi64EEEEEENS_6half_tEfNS_4arch4Sm80ELb0ELb0ELb1ELb0ELb1ELb0ELb0ELb0ELi2ELi4ELi4ELi4ELb0EEENS1_21CollectiveEpilogueBwdISA_SB_SD_Li256ELb0ELb0ELi2EEENS1_19SingleTileSchedulerILb0ELb0ELb0ELi128EEEEEEEEEvNT_6ParamsE$_ZN4cute5tupleIJNS0_IJNS0_IJNS_1CILi2EEES2_S2_EEES2_NS0_IJNS0_IJS2_S2_EEES2_EEEEEENS0_IJNS0_IJNS1_ILi1EEENS1_ILi512EEEiEEENS1_ILi4096EEENS0_IJNS0_IJiiEEENS1_ILi8192EEEEEEEEEEEC2ERKS6_RKSE_)
$_ZN7cutlass13device_kernelIN5flash19enable_sm80_to_sm89INS1_16FlashAttnBwdSm80INS1_25CollectiveMainloopBwdSm80ILi2ELi2EN4cute5tupleIJNS5_1CILi128EEES8_NS7_ILi64EEEEEENS_6half_tEfNS_4arch4Sm80ELb0ELb0ELb1ELb0ELb1ELb0ELb0ELb0ELi2ELi4ELi4ELi4ELb0EEENS1_21CollectiveEpilogueBwdISA_SB_SD_Li256ELb0ELb0ELi2EEENS1_19SingleTileSchedulerILb0ELb0ELb0ELi128EEEEEEEEEvNT_6ParamsE$_ZN4cute5tupleIJNS0_IJNS0_IJNS_1CILi2EEES2_S2_EEES2_NS0_IJNS0_IJS2_S2_EEES2_EEEEEENS0_IJNS0_IJNS1_ILi1EEENS1_ILi512EEEiEEENS1_ILi4096EEENS0_IJNS0_IJiiEEENS1_ILi8192EEEEEEEEEEEC2ERKS6_RKSE_:
[----:B------:R-:W-:Y:S01]  /*8530*/  IADD3 R4, R91, -c[0x0][0x20], RZ ;  /* 0x800008005b047a10 */ /* 0x000fe20007ffe0ff */
[----:B------:R-:W-:Y:S01]  /*8540*/  IMAD.MOV.U32 R32, RZ, RZ, R6 ;  /* 0x000000ffff207224 */ /* 0x000fe200078e0006 */
[----:B------:R-:W-:-:S03]  /*8550*/  MOV R33, 0x0 ;  /* 0x0000000000217802 */ /* 0x000fc60000000f00 */
[----:B------:R1:W-:Y:S04]  /*8560*/  STL [R4], R2 ;  /* 0x0000000204007387 */ /* 0x0003e80000100800 */
[----:B------:R1:W-:Y:S04]  /*8570*/  STL [R4+0x4], R3 ;  /* 0x0000040304007387 */ /* 0x0003e80000100800 */
[----:B------:R1:W-:Y:S01]  /*8580*/  STL [R4+0x8], R5 ;  /* 0x0000080504007387 */ /* 0x0003e20000100800 */
[----:B------:R-:W-:Y:S05]  /*8590*/  RET.REL.NODEC R32 `(_ZN7cutlass13device_kernelIN5flash19enable_sm80_to_sm89INS1_16FlashAttnBwdSm80INS1_25CollectiveMainloopBwdSm80ILi2ELi2EN4cute5tupleIJNS5_1CILi128EEES8_NS7_ILi64EEEEEENS_6half_tEfNS_4arch4Sm80ELb0ELb0ELb1ELb0ELb1ELb0ELb0ELb0ELi2ELi4ELi4ELi4ELb0EEENS1_21CollectiveEpilogueBwdISA_SB_SD_Li256ELb0ELb0ELi2EEENS1_19SingleTileSchedulerILb0ELb0ELb0ELi128EEEEEEEEEvNT_6ParamsE) ;  /* 0xffff7a6020007950 */ /* 0x000fea0003c3ffff */
        .type           $_ZN7cutlass13device_kernelIN5flash19enable_sm80_to_sm89INS1_16FlashAttnBwdSm80INS1_25CollectiveMainloopBwdSm80ILi2ELi2EN4cute5tupleIJNS5_1CILi128EEES8_NS7_ILi64EEEEEENS_6half_tEfNS_4arch4Sm80ELb0ELb0ELb1ELb0ELb1ELb0ELb0ELb0ELi2ELi4ELi4ELi4ELb0EEENS1_21CollectiveEpilogueBwdISA_SB_SD_Li256ELb0ELb0ELi2EEENS1_19SingleTileSchedulerILb0ELb0ELb0ELi128EEEEEEEEEvNT_6ParamsE$_ZN4cute5tupleIJNS0_IJNS0_IJNS_1CILi2EEES2_S2_EEES2_NS0_IJS2_S2_EEEEEENS0_IJNS0_IJNS1_ILi1EEENS1_ILi512EEEiEEENS1_ILi4096EEENS0_IJiiEEEEEEEEC2ERKS5_RKSB_,@function
        .size           $_ZN7cutlass13device_kernelIN5flash19enable_sm80_to_sm89INS1_16FlashAttnBwdSm80INS1_25CollectiveMainloopBwdSm80ILi2ELi2EN4cute5tupleIJNS5_1CILi128EEES8_NS7_ILi64EEEEEENS_6half_tEfNS_4arch4Sm80ELb0ELb0ELb1ELb0ELb1ELb0ELb0ELb0ELi2ELi4ELi4ELi4ELb0EEENS1_21CollectiveEpilogueBwdISA_SB_SD_Li256ELb0ELb0ELi2EEENS1_19SingleTileSchedulerILb0ELb0ELb0ELi128EEEEEEEEEvNT_6ParamsE$_ZN4cute5tupleIJNS0_IJNS0_IJNS_1CILi2EEES2_S2_EEES2_NS0_IJS2_S2_EEEEEENS0_IJNS0_IJNS1_ILi1EEENS1_ILi512EEEiEEENS1_ILi4096EEENS0_IJiiEEEEEEEEC2ERKS5_RKSB_,($_ZN7cutlass13device_kernelIN5flash19enable_sm80_to_sm89INS1_16FlashAttnBwdSm80INS1_25CollectiveMainloopBwdSm80ILi2ELi2EN4cute5tupleIJNS5_1CILi128EEES8_NS7_ILi64EEEEEENS_6half_tEfNS_4arch4Sm80ELb0ELb0ELb1ELb0ELb1ELb0ELb0ELb0ELi2ELi4ELi4ELi4ELb0EEENS1_21CollectiveEpilogueBwdISA_SB_SD_Li256ELb0ELb0ELi2EEENS1_19SingleTileSchedulerILb0ELb0ELb0ELi128EEEEEEEEEvNT_6ParamsE$_ZN4cute5tupleIJNS0_IJNS0_IJNS_1CILi8EEENS1_ILi1EEEEEENS0_IJNS1_ILi2EEEEEEEEENS0_IJNS0_IJS3_NS1_ILi0EEEEEENS0_IJiEEEEEEEEC2ERKS7_RKSB_ - $_ZN7cutlass13device_kernelIN5flash19enable_sm80_to_sm89INS1_16FlashAttnBwdSm80INS1_25CollectiveMainloopBwdSm80ILi2ELi2EN4cute5tupleIJNS5_1CILi128EEES8_NS7_ILi64EEEEEENS_6half_tEfNS_4arch4Sm80ELb0ELb0ELb1ELb0ELb1ELb0ELb0ELb0ELi2ELi4ELi4ELi4ELb0EEENS1_21CollectiveEpilogueBwdISA_SB_SD_Li256ELb0ELb0ELi2EEENS1_19SingleTileSchedulerILb0ELb0ELb0ELi128EEEEEEEEEvNT_6ParamsE$_ZN4cute5tupleIJNS0_IJNS0_IJNS_1CILi2EEES2_S2_EEES2_NS0_IJS2_S2_EEEEEENS0_IJNS0_IJNS1_ILi1EEENS1_ILi512EEEiEEENS1_ILi4096EEENS0_IJiiEEEEEEEEC2ERKS5_RKSB_)
$_ZN7cutlass13device_kernelIN5flash19enable_sm80_to_sm89INS1_16FlashAttnBwdSm80INS1_25CollectiveMainloopBwdSm80ILi2ELi2EN4cute5tupleIJNS5_1CILi128EEES8_NS7_ILi64EEEEEENS_6half_tEfNS_4arch4Sm80ELb0ELb0ELb1ELb0ELb1ELb0ELb0ELb0ELi2ELi4ELi4ELi4ELb0EEENS1_21CollectiveEpilogueBwdISA_SB_SD_Li256ELb0ELb0ELi2EEENS1_19SingleTileSchedulerILb0ELb0ELb0ELi128EEEEEEEEEvNT_6ParamsE$_ZN4cute5tupleIJNS0_IJNS0_IJNS_1CILi2EEES2_S2_EEES2_NS0_IJS2_S2_EEEEEENS0_IJNS0_IJNS1_ILi1EEENS1_ILi512EEEiEEENS1_ILi4096EEENS0_IJiiEEEEEEEEC2ERKS5_RKSB_:
[----:B------:R-:W-:Y:S01]  /*85a0*/  IADD3 R4, R62, -c[0x0][0x20], RZ ;  /* 0x800008003e047a10 */ /* 0x000fe20007ffe0ff */
[----:B------:R-:W-:Y:S01]  /*85b0*/  IMAD.MOV.U32 R30, RZ, RZ, R6 ;  /* 0x000000ffff1e7224 */ /* 0x000fe200078e0006 */
[----:B------:R-:W-:-:S03]  /*85c0*/  MOV R31, 0x0 ;  /* 0x00000000001f7802 */ /* 0x000fc60000000f00 */
[----:B------:R1:W-:Y:S04]  /*85d0*/  STL [R4], R2 ;  /* 0x0000000204007387 */ /* 0x0003e80000100800 */
[----:B------:R1:W-:Y:S04]  /*85e0*/  STL [R4+0x4], R3 ;  /* 0x0000040304007387 */ /* 0x0003e80000100800 */
[----:B------:R1:W-:Y:S01]  /*85f0*/  STL [R4+0x8], R5 ;  /* 0x0000080504007387 */ /* 0x0003e20000100800 */
[----:B------:R-:W-:Y:S05]  /*8600*/  RET.REL.NODEC R30 `(_ZN7cutlass13device_kernelIN5flash19enable_sm80_to_sm89INS1_16FlashAttnBwdSm80INS1_25CollectiveMainloopBwdSm80ILi2ELi2EN4cute5tupleIJNS5_1CILi128EEES8_NS7_ILi64EEEEEENS_6half_tEfNS_4arch4Sm80ELb0ELb0ELb1ELb0ELb1ELb0ELb0ELb0ELi2ELi4ELi4ELi4ELb0EEENS1_21CollectiveEpilogueBwdISA_SB_SD_Li256ELb0ELb0ELi2EEENS1_19SingleTileSchedulerILb0ELb0ELb0ELi128EEEEEEEEEvNT_6ParamsE) ;  /* 0xffff79f01e007950 */ /* 0x000fea0003c3ffff */
        .type           $_ZN7cutlass13device_kernelIN5flash19enable_sm80_to_sm89INS1_16FlashAttnBwdSm80INS1_25CollectiveMainloopBwdSm80ILi2ELi2EN4cute5tupleIJNS5_1CILi128EEES8_NS7_ILi64EEEEEENS_6half_tEfNS_4arch4Sm80ELb0ELb0ELb1ELb0ELb1ELb0ELb0ELb0ELi2ELi4ELi4ELi4ELb0EEENS1_21CollectiveEpilogueBwdISA_SB_SD_Li256ELb0ELb0ELi2EEENS1_19SingleTileSchedulerILb0ELb0ELb0ELi128EEEEEEEEEvNT_6ParamsE$_ZN4cute5tupleIJNS0_IJNS0_IJNS_1CILi8EEENS1_ILi1EEEEEENS0_IJNS1_ILi2EEEEEEEEENS0_IJNS0_IJS3_NS1_ILi0EEEEEENS0_IJiEEEEEEEEC2ERKS7_RKSB_,@function
        .size           $_ZN7cutlass13device_kernelIN5flash19enable_sm80_to_sm89INS1_16FlashAttnBwdSm80INS1_25CollectiveMainloopBwdSm80ILi2ELi2EN4cute5tupleIJNS5_1CILi128EEES8_NS7_ILi64EEEEEENS_6half_tEfNS_4arch4Sm80ELb0ELb0ELb1ELb0ELb1ELb0ELb0ELb0ELi2ELi4ELi4ELi4ELb0EEENS1_21CollectiveEpilogueBwdISA_SB_SD_Li256ELb0ELb0ELi2EEENS1_19SingleTileSchedulerILb0ELb0ELb0ELi128EEEEEEEEEvNT_6ParamsE$_ZN4cute5tupleIJNS0_IJNS0_IJNS_1CILi8EEENS1_ILi1EEEEEENS0_IJNS1_ILi2EEEEEEEEENS0_IJNS0_IJS3_NS1_ILi0EEEEEENS0_IJiEEEEEEEEC2ERKS7_RKSB_,($_ZN7cutlass13device_kernelIN5flash19enable_sm80_to_sm89INS1_16FlashAttnBwdSm80INS1_25CollectiveMainloopBwdSm80ILi2ELi2EN4cute5tupleIJNS5_1CILi128EEES8_NS7_ILi64EEEEEENS_6half_tEfNS_4arch4Sm80ELb0ELb0ELb1ELb0ELb1ELb0ELb0ELb0ELi2ELi4ELi4ELi4ELb0EEENS1_21CollectiveEpilogueBwdISA_SB_SD_Li256ELb0ELb0ELi2EEENS1_19SingleTileSchedulerILb0ELb0ELb0ELi128EEEEEEEEEvNT_6ParamsE$_ZN4cute5tupleIJNS0_IJNS0_IJNS_1CILi8EEENS1_ILi1EEEEEENS1_ILi2EEEEEENS0_IJNS0_IJS3_NS1_ILi0EEEEEEiEEEEEC2ERKS6_RKS9_ - $_ZN7cutlass13device_kernelIN5flash19enable_sm80_to_sm89INS1_16FlashAttnBwdSm80INS1_25CollectiveMainloopBwdSm80ILi2ELi2EN4cute5tupleIJNS5_1CILi128EEES8_NS7_ILi64EEEEEENS_6half_tEfNS_4arch4Sm80ELb0ELb0ELb1ELb0ELb1ELb0ELb0ELb0ELi2ELi4ELi4ELi4ELb0EEENS1_21CollectiveEpilogueBwdISA_SB_SD_Li256ELb0ELb0ELi2EEENS1_19SingleTileSchedulerILb0ELb0ELb0ELi128EEEEEEEEEvNT_6ParamsE$_ZN4cute5tupleIJNS0_IJNS0_IJNS_1CILi8EEENS1_ILi1EEEEEENS0_IJNS1_ILi2EEEEEEEEENS0_IJNS0_IJS3_NS1_ILi0EEEEEENS0_IJiEEEEEEEEC2ERKS7_RKSB_)
$_ZN7cutlass13device_kernelIN5flash19enable_sm80_to_sm89INS1_16FlashAttnBwdSm80INS1_25CollectiveMainloopBwdSm80ILi2ELi2EN4cute5tupleIJNS5_1CILi128EEES8_NS7_ILi64EEEEEENS_6half_tEfNS_4arch4Sm80ELb0ELb0ELb1ELb0ELb1ELb0ELb0ELb0ELi2ELi4ELi4ELi4ELb0EEENS1_21CollectiveEpilogueBwdISA_SB_SD_Li256ELb0ELb0ELi2EEENS1_19SingleTileSchedulerILb0ELb0ELb0ELi128EEEEEEEEEvNT_6ParamsE$_ZN4cute5tupleIJNS0_IJNS0_IJNS_1CILi8EEENS1_ILi1EEEEEENS0_IJNS1_ILi2EEEEEEEEENS0_IJNS0_IJS3_NS1_ILi0EEEEEENS0_IJiEEEEEEEEC2ERKS7_RKSB_:
[----:B------:R-:W-:Y:S02]  /*8610*/  IADD3 R36, R92, -c[0x0][0x20], RZ ;  /* 0x800008005c247a10 */ /* 0x000fe40007ffe0ff */
[----:B------:R-:W-:-:S03]  /*8620*/  MOV R39, 0x0 ;  /* 0x0000000000277802 */ /* 0x000fc60000000f00 */
[----:B------:R1:W-:Y:S01]  /*8630*/  STL [R36], R37 ;  /* 0x0000002524007387 */ /* 0x0003e20000100800 */
[----:B------:R-:W-:Y:S05]  /*8640*/  RET.REL.NODEC R38 `(_ZN7cutlass13device_kernelIN5flash19enable_sm80_to_sm89INS1_16FlashAttnBwdSm80INS1_25CollectiveMainloopBwdSm80ILi2ELi2EN4cute5tupleIJNS5_1CILi128EEES8_NS7_ILi64EEEEEENS_6half_tEfNS_4arch4Sm80ELb0ELb0ELb1ELb0ELb1ELb0ELb0ELb0ELi2ELi4ELi4ELi4ELb0EEENS1_21CollectiveEpilogueBwdISA_SB_SD_Li256ELb0ELb0ELi2EEENS1_19SingleTileSchedulerILb0ELb0ELb0ELi128EEEEEEEEEvNT_6ParamsE) ;  /* 0xffff79b026007950 */ /* 0x000fea0003c3ffff */
        .type           $_ZN7cutlass13device_kernelIN5flash19enable_sm80_to_sm89INS1_16FlashAttnBwdSm80INS1_25CollectiveMainloopBwdSm80ILi2ELi2EN4cute5tupleIJNS5_1CILi128EEES8_NS7_ILi64EEEEEENS_6half_tEfNS_4arch4Sm80ELb0ELb0ELb1ELb0ELb1ELb0ELb0ELb0ELi2ELi4ELi4ELi4ELb0EEENS1_21CollectiveEpilogueBwdISA_SB_SD_Li256ELb0ELb0ELi2EEENS1_19SingleTileSchedulerILb0ELb0ELb0ELi128EEEEEEEEEvNT_6ParamsE$_ZN4cute5tupleIJNS0_IJNS0_IJNS_1CILi8EEENS1_ILi1EEEEEENS1_ILi2EEEEEENS0_IJNS0_IJS3_NS1_ILi0EEEEEEiEEEEEC2ERKS6_RKS9_,@function
        .size           $_ZN7cutlass13device_kernelIN5flash19enable_sm80_to_sm89INS1_16FlashAttnBwdSm80INS1_25CollectiveMainloopBwdSm80ILi2ELi2EN4cute5tupleIJNS5_1CILi128EEES8_NS7_ILi64EEEEEENS_6half_tEfNS_4arch4Sm80ELb0ELb0ELb1ELb0ELb1ELb0ELb0ELb0ELi2ELi4ELi4ELi4ELb0EEENS1_21CollectiveEpilogueBwdISA_SB_SD_Li256ELb0ELb0ELi2EEENS1_19SingleTileSchedulerILb0ELb0ELb0ELi128EEEEEEEEEvNT_6ParamsE$_ZN4cute5tupleIJNS0_IJNS0_IJNS_1CILi8EEENS1_ILi1EEEEEENS1_ILi2EEEEEENS0_IJNS0_IJS3_NS1_ILi0EEEEEEiEEEEEC2ERKS6_RKS9_,($_ZN7cutlass13device_kernelIN5flash19enable_sm80_to_sm89INS1_16FlashAttnBwdSm80INS1_25CollectiveMainloopBwdSm80ILi2ELi2EN4cute5tupleIJNS5_1CILi128EEES8_NS7_ILi64EEEEEENS_6half_tEfNS_4arch4Sm80ELb0ELb0ELb1ELb0ELb1ELb0ELb0ELb0ELi2ELi4ELi4ELi4ELb0EEENS1_21CollectiveEpilogueBwdISA_SB_SD_Li256ELb0ELb0ELi2EEENS1_19SingleTileSchedulerILb0ELb0ELb0ELi128EEEEEEEEEvNT_6ParamsE$_ZN4cute5tupleIJNS0_IJNS0_IJNS_1CILi8EEENS1_ILi1EEEEEENS1_ILi2EEENS0_IJS5_S5_EEEEEENS0_IJNS0_IJS3_NS1_ILi0EEEEEENS1_ILi4096EEENS0_IJiiEEEEEEEEC2ERKS7_RKSC_ - $_ZN7cutlass13device_kernelIN5flash19enable_sm80_to_sm89INS1_16FlashAttnBwdSm80INS1_25CollectiveMainloopBwdSm80ILi2ELi2EN4cute5tupleIJNS5_1CILi128EEES8_NS7_ILi64EEEEEENS_6half_tEfNS_4arch4Sm80ELb0ELb0ELb1ELb0ELb1ELb0ELb0ELb0ELi2ELi4ELi4ELi4ELb0EEENS1_21CollectiveEpilogueBwdISA_SB_SD_Li256ELb0ELb0ELi2EEENS1_19SingleTileSchedulerILb0ELb0ELb0ELi128EEEEEEEEEvNT_6ParamsE$_ZN4cute5tupleIJNS0_IJNS0_IJNS_1CILi8EEENS1_ILi1EEEEEENS1_ILi2EEEEEENS0_IJNS0_IJS3_NS1_ILi0EEEEEEiEEEEEC2ERKS6_RKS9_)
$_ZN7cutlass13device_kernelIN5flash19enable_sm80_to_sm89INS1_16FlashAttnBwdSm80INS1_25CollectiveMainloopBwdSm80ILi2ELi2EN4cute5tupleIJNS5_1CILi128EEES8_NS7_ILi64EEEEEENS_6half_tEfNS_4arch4Sm80ELb0ELb0ELb1ELb0ELb1ELb0ELb0ELb0ELi2ELi4ELi4ELi4ELb0EEENS1_21CollectiveEpilogueBwdISA_SB_SD_Li256ELb0ELb0ELi2EEENS1_19SingleTileSchedulerILb0ELb0ELb0ELi128EEEEEEEEEvNT_6ParamsE$_ZN4cute5tupleIJNS0_IJNS0_IJNS_1CILi8EEENS1_ILi1EEEEEENS1_ILi2EEEEEENS0_IJNS0_IJS3_NS1_ILi0EEEEEEiEEEEEC2ERKS6_RKS9_:
[----:B------:R-:W-:Y:S02]  /*8650*/  IADD3 R2, R92, -c[0x0][0x20], RZ ;  /* 0x800008005c027a10 */ /* 0x000fe40007ffe0ff */
[----:B------:R-:W-:-:S03]  /*8660*/  MOV R37, 0x0 ;  /* 0x0000000000257802 */ /* 0x000fc60000000f00 */
[----:B------:R1:W-:Y:S01]  /*8670*/  STL [R2], R3 ;  /* 0x0000000302007387 */ /* 0x0003e20000100800 */
[----:B------:R-:W-:Y:S05]  /*8680*/  RET.REL.NODEC R36 `(_ZN7cutlass13device_kernelIN5flash19enable_sm80_to_sm89INS1_16FlashAttnBwdSm80INS1_25CollectiveMainloopBwdSm80ILi2ELi2EN4cute5tupleIJNS5_1CILi128EEES8_NS7_ILi64EEEEEENS_6half_tEfNS_4arch4Sm80ELb0ELb0ELb1ELb0ELb1ELb0ELb0ELb0ELi2ELi4ELi4ELi4ELb0EEENS1_21CollectiveEpilogueBwdISA_SB_SD_Li256ELb0ELb0ELi2EEENS1_19SingleTileSchedulerILb0ELb0ELb0ELi128EEEEEEEEEvNT_6ParamsE) ;  /* 0xffff797024007950 */ /* 0x000fea0003c3ffff */
        .type           $_ZN7cutlass13device_kernelIN5flash19enable_sm80_to_sm89INS1_16FlashAttnBwdSm80INS1_25CollectiveMainloopBwdSm80ILi2ELi2EN4cute5tupleIJNS5_1CILi128EEES8_NS7_ILi64EEEEEENS_6half_tEfNS_4arch4Sm80ELb0ELb0ELb1ELb0ELb1ELb0ELb0ELb0ELi2ELi4ELi4ELi4ELb0EEENS1_21CollectiveEpilogueBwdISA_SB_SD_Li256ELb0ELb0ELi2EEENS1_19SingleTileSchedulerILb0ELb0ELb0ELi128EEEEEEEEEvNT_6ParamsE$_ZN4cute5tupleIJNS0_IJNS0_IJNS_1CILi8EEENS1_ILi1EEEEEENS1_ILi2EEENS0_IJS5_S5_EEEEEENS0_IJNS0_IJS3_NS1_ILi0EEEEEENS1_ILi4096EEENS0_IJiiEEEEEEEEC2ERKS7_RKSC_,@function
        .size           $_ZN7cutlass13device_kernelIN5flash19enable_sm80_to_sm89INS1_16FlashAttnBwdSm80INS1_25CollectiveMainloopBwdSm80ILi2ELi2EN4cute5tupleIJNS5_1CILi128EEES8_NS7_ILi64EEEEEENS_6half_tEfNS_4arch4Sm80ELb0ELb0ELb1ELb0ELb1ELb0ELb0ELb0ELi2ELi4ELi4ELi4ELb0EEENS1_21CollectiveEpilogueBwdISA_SB_SD_Li256ELb0ELb0ELi2EEENS1_19SingleTileSchedulerILb0ELb0ELb0ELi128EEEEEEEEEvNT_6ParamsE$_ZN4cute5tupleIJNS0_IJNS0_IJNS_1CILi8EEENS1_ILi1EEEEEENS1_ILi2EEENS0_IJS5_S5_EEEEEENS0_IJNS0_IJS3_NS1_ILi0EEEEEENS1_ILi4096EEENS0_IJiiEEEEEEEEC2ERKS7_RKSC_,($_ZN7cutlass13device_kernelIN5flash19enable_sm80_to_sm89INS1_16FlashAttnBwdSm80INS1_25CollectiveMainloopBwdSm80ILi2ELi2EN4cute5tupleIJNS5_1CILi128EEES8_NS7_ILi64EEEEEENS_6half_tEfNS_4arch4Sm80ELb0ELb0ELb1ELb0ELb1ELb0ELb0ELb0ELi2ELi4ELi4ELi4ELb0EEENS1_21CollectiveEpilogueBwdISA_SB_SD_Li256ELb0ELb0ELi2EEENS1_19SingleTileSchedulerILb0ELb0ELb0ELi128EEEEEEEEEvNT_6ParamsE$_ZN4cute5tupleIJNS0_IJNS0_IJNS_1CILi8EEENS1_ILi1EEEEEENS1_ILi2EEES2_EEENS0_IJNS0_IJS3_NS1_ILi0EEEEEEiNS1_ILi1024EEEEEEEEC2ERKS6_RKSA_ - $_ZN7cutlass13device_kernelIN5flash19enable_sm80_to_sm89INS1_16FlashAttnBwdSm80INS1_25CollectiveMainloopBwdSm80ILi2ELi2EN4cute5tupleIJNS5_1CILi128EEES8_NS7_ILi64EEEEEENS_6half_tEfNS_4arch4Sm80ELb0ELb0ELb1ELb0ELb1ELb0ELb0ELb0ELi2ELi4ELi4ELi4ELb0EEENS1_21CollectiveEpilogueBwdISA_SB_SD_Li256ELb0ELb0ELi2EEENS1_19SingleTileSchedulerILb0ELb0ELb0ELi128EEEEEEEEEvNT_6ParamsE$_ZN4cute5tupleIJNS0_IJNS0_IJNS_1CILi8EEENS1_ILi1EEEEEENS1_ILi2EEENS0_IJS5_S5_EEEEEENS0_IJNS0_IJS3_NS1_ILi0EEEEEENS1_ILi4096EEENS0_IJiiEEEEEEEEC2ERKS7_RKSC_)
$_ZN7cutlass13device_kernelIN5flash19enable_sm80_to_sm89INS1_16FlashAttnBwdSm80INS1_25CollectiveMainloopBwdSm80ILi2ELi2EN4cute5tupleIJNS5_1CILi128EEES8_NS7_ILi64EEEEEENS_6half_tEfNS_4arch4Sm80ELb0ELb0ELb1ELb0ELb1ELb0ELb0ELb0ELi2ELi4ELi4ELi4ELb0EEENS1_21CollectiveEpilogueBwdISA_SB_SD_Li256ELb0ELb0ELi2EEENS1_19SingleTileSchedulerILb0ELb0ELb0ELi128EEEEEEEEEvNT_6ParamsE$_ZN4cute5tupleIJNS0_IJNS0_IJNS_1CILi8EEENS1_ILi1EEEEEENS1_ILi2EEENS0_IJS5_S5_EEEEEENS0_IJNS0_IJS3_NS1_ILi0EEEEEENS1_ILi4096EEENS0_IJiiEEEEEEEEC2ERKS7_RKSC_:
[----:B------:R-:W-:Y:S01]  /*8690*/  IADD3 R2, R62, -c[0x0][0x20], RZ ;  /* 0x800008003e027a10 */ /* 0x000fe20007ffe0ff */
[----:B------:R-:W-:Y:S01]  /*86a0*/  IMAD.MOV.U32 R20, RZ, RZ, R4 ;  /* 0x000000ffff147224 */ /* 0x000fe200078e0004 */
[----:B------:R-:W-:-:S03]  /*86b0*/  MOV R21, 0x0 ;  /* 0x0000000000157802 */ /* 0x000fc60000000f00 */
[----:B------:R1:W-:Y:S04]  /*86c0*/  STL [R2], R5 ;  /* 0x0000000502007387 */ /* 0x0003e80000100800 */
[----:B------:R1:W-:Y:S01]  /*86d0*/  STL [R2+0x4], R3 ;  /* 0x0000040302007387 */ /* 0x0003e20000100800 */
[----:B------:R-:W-:Y:S05]  /*86e0*/  RET.REL.NODEC R20 `(_ZN7cutlass13device_kernelIN5flash19enable_sm80_to_sm89INS1_16FlashAttnBwdSm80INS1_25CollectiveMainloopBwdSm80ILi2ELi2EN4cute5tupleIJNS5_1CILi128EEES8_NS7_ILi64EEEEEENS_6half_tEfNS_4arch4Sm80ELb0ELb0ELb1ELb0ELb1ELb0ELb0ELb0ELi2ELi4ELi4ELi4ELb0EEENS1_21CollectiveEpilogueBwdISA_SB_SD_Li256ELb0ELb0ELi2EEENS1_19SingleTileSchedulerILb0ELb0ELb0ELi128EEEEEEEEEvNT_6ParamsE) ;  /* 0xffff791014007950 */ /* 0x000fea0003c3ffff */
        .type           $_ZN7cutlass13device_kernelIN5flash19enable_sm80_to_sm89INS1_16FlashAttnBwdSm80INS1_25CollectiveMainloopBwdSm80ILi2ELi2EN4cute5tupleIJNS5_1CILi128EEES8_NS7_ILi64EEEEEENS_6half_tEfNS_4arch4Sm80ELb0ELb0ELb1ELb0ELb1ELb0ELb0ELb0ELi2ELi4ELi4ELi4ELb0EEENS1_21CollectiveEpilogueBwdISA_SB_SD_Li256ELb0ELb0ELi2EEENS1_19SingleTileSchedulerILb0ELb0ELb0ELi128EEEEEEEEEvNT_6ParamsE$_ZN4cute5tupleIJNS0_IJNS0_IJNS_1CILi8EEENS1_ILi1EEEEEENS1_ILi2EEES2_EEENS0_IJNS0_IJS3_NS1_ILi0EEEEEEiNS1_ILi1024EEEEEEEEC2ERKS6_RKSA_,@function
        .size           $_ZN7cutlass13device_kernelIN5flash19enable_sm80_to_sm89INS1_16FlashAttnBwdSm80INS1_25CollectiveMainloopBwdSm80ILi2ELi2EN4cute5tupleIJNS5_1CILi128EEES8_NS7_ILi64EEEEEENS_6half_tEfNS_4arch4Sm80ELb0ELb0ELb1ELb0ELb1ELb0ELb0ELb0ELi2ELi4ELi4ELi4ELb0EEENS1_21CollectiveEpilogueBwdISA_SB_SD_Li256ELb0ELb0ELi2EEENS1_19SingleTileSchedulerILb0ELb0ELb0ELi128EEEEEEEEEvNT_6ParamsE$_ZN4cute5tupleIJNS0_IJNS0_IJNS_1CILi8EEENS1_ILi1EEEEEENS1_ILi2EEES2_EEENS0_IJNS0_IJS3_NS1_ILi0EEEEEEiNS1_ILi1024EEEEEEEEC2ERKS6_RKSA_,($_ZN7cutlass13device_kernelIN5flash19enable_sm80_to_sm89INS1_16FlashAttnBwdSm80INS1_25CollectiveMainloopBwdSm80ILi2ELi2EN4cute5tupleIJNS5_1CILi128EEES8_NS7_ILi64EEEEEENS_6half_tEfNS_4arch4Sm80ELb0ELb0ELb1ELb0ELb1ELb0ELb0ELb0ELi2ELi4ELi4ELi4ELb0EEENS1_21CollectiveEpilogueBwdISA_SB_SD_Li256ELb0ELb0ELi2EEENS1_19SingleTileSchedulerILb0ELb0ELb0ELi128EEEEEEEEEvNT_6ParamsE$_ZN4cute5tupleIJNS0_IJNS_1CILi16EEENS1_ILi2EEES3_S3_NS1_ILi4EEES3_EEENS0_IJNS1_ILi1EEEiiiNS1_ILi144EEENS1_ILi512EEEEEEEEC2ERKS5_RKS9_ - $_ZN7cutlass13device_kernelIN5flash19enable_sm80_to_sm89INS1_16FlashAttnBwdSm80INS1_25CollectiveMainloopBwdSm80ILi2ELi2EN4cute5tupleIJNS5_1CILi128EEES8_NS7_ILi64EEEEEENS_6half_tEfNS_4arch4Sm80ELb0ELb0ELb1ELb0ELb1ELb0ELb0ELb0ELi2ELi4ELi4ELi4ELb0EEENS1_21CollectiveEpilogueBwdISA_SB_SD_Li256ELb0ELb0ELi2EEENS1_19SingleTileSchedulerILb0ELb0ELb0ELi128EEEEEEEEEvNT_6ParamsE$_ZN4cute5tupleIJNS0_IJNS0_IJNS_1CILi8EEENS1_ILi1EEEEEENS1_ILi2EEES2_EEENS0_IJNS0_IJS3_NS1_ILi0EEEEEEiNS1_ILi1024EEEEEEEEC2ERKS6_RKSA_)
$_ZN7cutlass13device_kernelIN5flash19enable_sm80_to_sm89INS1_16FlashAttnBwdSm80INS1_25CollectiveMainloopBwdSm80ILi2ELi2EN4cute5tupleIJNS5_1CILi128EEES8_NS7_ILi64EEEEEENS_6half_tEfNS_4arch4Sm80ELb0ELb0ELb1ELb0ELb1ELb0ELb0ELb0ELi2ELi4ELi4ELi4ELb0EEENS1_21CollectiveEpilogueBwdISA_SB_SD_Li256ELb0ELb0ELi2EEENS1_19SingleTileSchedulerILb0ELb0ELb0ELi128EEEEEEEEEvNT_6ParamsE$_ZN4cute5tupleIJNS0_IJNS0_IJNS_1CILi8EEENS1_ILi1EEEEEENS1_ILi2EEES2_EEENS0_IJNS0_IJS3_NS1_ILi0EEEEEEiNS1_ILi1024EEEEEEEEC2ERKS6_RKSA_:
[----:B------:R-:W-:Y:S01]  /*86f0*/  IADD3 R2, R62, -c[0x0][0x20], RZ ;  /* 0x800008003e027a10 */ /* 0x000fe20007ffe0ff */
[----:B------:R-:W-:Y:S01]  /*8700*/  IMAD.MOV.U32 R12, RZ, RZ, R4 ;  /* 0x000000ffff0c7224 */ /* 0x000fe200078e0004 */
[----:B------:R-:W-:-:S03]  /*8710*/  MOV R13, 0x0 ;  /* 0x00000000000d7802 */ /* 0x000fc60000000f00 */
[----:B------:R1:W-:Y:S01]  /*8720*/  STL [R2], R3 ;  /* 0x0000000302007387 */ /* 0x0003e20000100800 */
[----:B------:R-:W-:Y:S05]  /*8730*/  RET.REL.NODEC R12 `(_ZN7cutlass13device_kernelIN5flash19enable_sm80_to_sm89INS1_16FlashAttnBwdSm80INS1_25CollectiveMainloopBwdSm80ILi2ELi2EN4cute5tupleIJNS5_1CILi128EEES8_NS7_ILi64EEEEEENS_6half_tEfNS_4arch4Sm80ELb0ELb0ELb1ELb0ELb1ELb0ELb0ELb0ELi2ELi4ELi4ELi4ELb0EEENS1_21CollectiveEpilogueBwdISA_SB_SD_Li256ELb0ELb0ELi2EEENS1_19SingleTileSchedulerILb0ELb0ELb0ELi128EEEEEEEEEvNT_6ParamsE) ;  /* 0xffff78c00c007950 */ /* 0x000fea0003c3ffff */
        .type           $_ZN7cutlass13device_kernelIN5flash19enable_sm80_to_sm89INS1_16FlashAttnBwdSm80INS1_25CollectiveMainloopBwdSm80ILi2ELi2EN4cute5tupleIJNS5_1CILi128EEES8_NS7_ILi64EEEEEENS_6half_tEfNS_4arch4Sm80ELb0ELb0ELb1ELb0ELb1ELb0ELb0ELb0ELi2ELi4ELi4ELi4ELb0EEENS1_21CollectiveEpilogueBwdISA_SB_SD_Li256ELb0ELb0ELi2EEENS1_19SingleTileSchedulerILb0ELb0ELb0ELi128EEEEEEEEEvNT_6ParamsE$_ZN4cute5tupleIJNS0_IJNS_1CILi16EEENS1_ILi2EEES3_S3_NS1_ILi4EEES3_EEENS0_IJNS1_ILi1EEEiiiNS1_ILi144EEENS1_ILi512EEEEEEEEC2ERKS5_RKS9_,@function
        .size           $_ZN7cutlass13device_kernelIN5flash19enable_sm80_to_sm89INS1_16FlashAttnBwdSm80INS1_25CollectiveMainloopBwdSm80ILi2ELi2EN4cute5tupleIJNS5_1CILi128EEES8_NS7_ILi64EEEEEENS_6half_tEfNS_4arch4Sm80ELb0ELb0ELb1ELb0ELb1ELb0ELb0ELb0ELi2ELi4ELi4ELi4ELb0EEENS1_21CollectiveEpilogueBwdISA_SB_SD_Li256ELb0ELb0ELi2EEENS1_19SingleTileSchedulerILb0ELb0ELb0ELi128EEEEEEEEEvNT_6ParamsE$_ZN4cute5tupleIJNS0_IJNS_1CILi16EEENS1_ILi2EEES3_S3_NS1_ILi4EEES3_EEENS0_IJNS1_ILi1EEEiiiNS1_ILi144EEENS1_ILi512EEEEEEEEC2ERKS5_RKS9_,($_ZN7cutlass13device_kernelIN5flash19enable_sm80_to_sm89INS1_16FlashAttnBwdSm80INS1_25CollectiveMainloopBwdSm80ILi2ELi2EN4cute5tupleIJNS5_1CILi128EEES8_NS7_ILi64EEEEEENS_6half_tEfNS_4arch4Sm80ELb0ELb0ELb1ELb0ELb1ELb0ELb0ELb0ELi2ELi4ELi4ELi4ELb0EEENS1_21CollectiveEpilogueBwdISA_SB_SD_Li256ELb0ELb0ELi2EEENS1_19SingleTileSchedulerILb0ELb0ELb0ELi128EEEEEEEEEvNT_6ParamsE$_ZN4cute5tupleIJNS0_IJNS_1CILi2EEEEEENS0_IJiEEEEEC2ERKS3_RKS4_ - $_ZN7cutlass13device_kernelIN5flash19enable_sm80_to_sm89INS1_16FlashAttnBwdSm80INS1_25CollectiveMainloopBwdSm80ILi2ELi2EN4cute5tupleIJNS5_1CILi128EEES8_NS7_ILi64EEEEEENS_6half_tEfNS_4arch4Sm80ELb0ELb0ELb1ELb0ELb1ELb0ELb0ELb0ELi2ELi4ELi4ELi4ELb0EEENS1_21CollectiveEpilogueBwdISA_SB_SD_Li256ELb0ELb0ELi2EEENS1_19SingleTileSchedulerILb0ELb0ELb0ELi128EEEEEEEEEvNT_6ParamsE$_ZN4cute5tupleIJNS0_IJNS_1CILi16EEENS1_ILi2EEES3_S3_NS1_ILi4EEES3_EEENS0_IJNS1_ILi1EEEiiiNS1_ILi144EEENS1_ILi512EEEEEEEEC2ERKS5_RKS9_)
$_ZN7cutlass13device_kernelIN5flash19enable_sm80_to_sm89INS1_16FlashAttnBwdSm80INS1_25CollectiveMainloopBwdSm80ILi2ELi2EN4cute5tupleIJNS5_1CILi128EEES8_NS7_ILi64EEEEEENS_6half_tEfNS_4arch4Sm80ELb0ELb0ELb1ELb0ELb1ELb0ELb0ELb0ELi2ELi4ELi4ELi4ELb0EEENS1_21CollectiveEpilogueBwdISA_SB_SD_Li256ELb0ELb0ELi2EEENS1_19SingleTileSchedulerILb0ELb0ELb0ELi128EEEEEEEEEvNT_6ParamsE$_ZN4cute5tupleIJNS0_IJNS_1CILi16EEENS1_ILi2EEES3_S3_NS1_ILi4EEES3_EEENS0_IJNS1_ILi1EEEiiiNS1_ILi144EEENS1_ILi512EEEEEEEEC2ERKS5_RKS9_:
[----:B------:R-:W-:Y:S02]  /*8740*/  IADD3 R4, R93, -c[0x0][0x20], RZ ;  /* 0x800008005d047a10 */ /* 0x000fe40007ffe0ff */
[----:B------:R-:W-:-:S03]  /*8750*/  MOV R23, 0x0 ;  /* 0x0000000000177802 */ /* 0x000fc60000000f00 */
[----:B------:R1:W-:Y:S04]  /*8760*/  STL [R4], R2 ;  /* 0x0000000204007387 */ /* 0x0003e80000100800 */
[----:B------:R1:W-:Y:S04]  /*8770*/  STL [R4+0x4], R3 ;  /* 0x0000040304007387 */ /* 0x0003e80000100800 */
[----:B------:R1:W-:Y:S01]  /*8780*/  STL [R4+0x8], R5 ;  /* 0x0000080504007387 */ /* 0x0003e20000100800 */
[----:B------:R-:W-:Y:S05]  /*8790*/  RET.REL.NODEC R22 `(_ZN7cutlass13device_kernelIN5flash19enable_sm80_to_sm89INS1_16FlashAttnBwdSm80INS1_25CollectiveMainloopBwdSm80ILi2ELi2EN4cute5tupleIJNS5_1CILi128EEES8_NS7_ILi64EEEEEENS_6half_tEfNS_4arch4Sm80ELb0ELb0ELb1ELb0ELb1ELb0ELb0ELb0ELi2ELi4ELi4ELi4ELb0EEENS1_21CollectiveEpilogueBwdISA_SB_SD_Li256ELb0ELb0ELi2EEENS1_19SingleTileSchedulerILb0ELb0ELb0ELi128EEEEEEEEEvNT_6ParamsE) ;  /* 0xffff786016007950 */ /* 0x000fea0003c3ffff */
        .type           $_ZN7cutlass13device_kernelIN5flash19enable_sm80_to_sm89INS1_16FlashAttnBwdSm80INS1_25CollectiveMainloopBwdSm80ILi2ELi2EN4cute5tupleIJNS5_1CILi128EEES8_NS7_ILi64EEEEEENS_6half_tEfNS_4arch4Sm80ELb0ELb0ELb1ELb0ELb1ELb0ELb0ELb0ELi2ELi4ELi4ELi4ELb0EEENS1_21CollectiveEpilogueBwdISA_SB_SD_Li256ELb0ELb0ELi2EEENS1_19SingleTileSchedulerILb0ELb0ELb0ELi128EEEEEEEEEvNT_6ParamsE$_ZN4cute5tupleIJNS0_IJNS_1CILi2EEEEEENS0_IJiEEEEEC2ERKS3_RKS4_,@function
        .size           $_ZN7cutlass13device_kernelIN5flash19enable_sm80_to_sm89INS1_16FlashAttnBwdSm80INS1_25CollectiveMainloopBwdSm80ILi2ELi2EN4cute5tupleIJNS5_1CILi128EEES8_NS7_ILi64EEEEEENS_6half_tEfNS_4arch4Sm80ELb0ELb0ELb1ELb0ELb1ELb0ELb0ELb0ELi2ELi4ELi4ELi4ELb0EEENS1_21CollectiveEpilogueBwdISA_SB_SD_Li256ELb0ELb0ELi2EEENS1_19SingleTileSchedulerILb0ELb0ELb0ELi128EEEEEEEEEvNT_6ParamsE$_ZN4cute5tupleIJNS0_IJNS_1CILi2EEEEEENS0_IJiEEEEEC2ERKS3_RKS4_,($_ZN7cutlass13device_kernelIN5flash19enable_sm80_to_sm89INS1_16FlashAttnBwdSm80INS1_25CollectiveMainloopBwdSm80ILi2ELi2EN4cute5tupleIJNS5_1CILi128EEES8_NS7_ILi64EEEEEENS_6half_tEfNS_4arch4Sm80ELb0ELb0ELb1ELb0ELb1ELb0ELb0ELb0ELi2ELi4ELi4ELi4ELb0EEENS1_21CollectiveEpilogueBwdISA_SB_SD_Li256ELb0ELb0ELi2EEENS1_19SingleTileSchedulerILb0ELb0ELb0ELi128EEEEEEEEEvNT_6ParamsE$_ZN4cute5tupleIJNS0_IJNS_1CILi8EEENS0_IJNS1_ILi2EEES3_S3_EEENS1_ILi1EEES4_S5_EEENS0_IJS5_NS0_IJS2_iiEEENS1_ILi64EEENS0_IJiNS1_ILi144EEENS1_ILi288EEEEEENS1_ILi512EEEEEEEEC2ERKS6_RKSD_ - $_ZN7cutlass13device_kernelIN5flash19enable_sm80_to_sm89INS1_16FlashAttnBwdSm80INS1_25CollectiveMainloopBwdSm80ILi2ELi2EN4cute5tupleIJNS5_1CILi128EEES8_NS7_ILi64EEEEEENS_6half_tEfNS_4arch4Sm80ELb0ELb0ELb1ELb0ELb1ELb0ELb0ELb0ELi2ELi4ELi4ELi4ELb0EEENS1_21CollectiveEpilogueBwdISA_SB_SD_Li256ELb0ELb0ELi2EEENS1_19SingleTileSchedulerILb0ELb0ELb0ELi128EEEEEEEEEvNT_6ParamsE$_ZN4cute5tupleIJNS0_IJNS_1CILi2EEEEEENS0_IJiEEEEEC2ERKS3_RKS4_)
$_ZN7cutlass13device_kernelIN5flash19enable_sm80_to_sm89INS1_16FlashAttnBwdSm80INS1_25CollectiveMainloopBwdSm80ILi2ELi2EN4cute5tupleIJNS5_1CILi128EEES8_NS7_ILi64EEEEEENS_6half_tEfNS_4arch4Sm80ELb0ELb0ELb1ELb0ELb1ELb0ELb0ELb0ELi2ELi4ELi4ELi4ELb0EEENS1_21CollectiveEpilogueBwdISA_SB_SD_Li256ELb0ELb0ELi2EEENS1_19SingleTileSchedulerILb0ELb0ELb0ELi128EEEEEEEEEvNT_6ParamsE$_ZN4cute5tupleIJNS0_IJNS_1CILi2EEEEEENS0_IJiEEEEEC2ERKS3_RKS4_:
[----:B------:R-:W-:Y:S02]  /*87a0*/  IADD3 R4, R93, -c[0x0][0x20], RZ ;  /* 0x800008005d047a10 */ /* 0x000fe40007ffe0ff */
[----:B------:R-:W-:-:S03]  /*87b0*/  MOV R7, 0x0 ;  /* 0x0000000000077802 */ /* 0x000fc60000000f00 */
[----:B------:R1:W-:Y:S01]  /*87c0*/  STL [R4], R5 ;  /* 0x0000000504007387 */ /* 0x0003e20000100800 */
[----:B------:R-:W-:Y:S05]  /*87d0*/  RET.REL.NODEC R6 `(_ZN7cutlass13device_kernelIN5flash19enable_sm80_to_sm89INS1_16FlashAttnBwdSm80INS1_25CollectiveMainloopBwdSm80ILi2ELi2EN4cute5tupleIJNS5_1CILi128EEES8_NS7_ILi64EEEEEENS_6half_tEfNS_4arch4Sm80ELb0ELb0ELb1ELb0ELb1ELb0ELb0ELb0ELi2ELi4ELi4ELi4ELb0EEENS1_21CollectiveEpilogueBwdISA_SB_SD_Li256ELb0ELb0ELi2EEENS1_19SingleTileSchedulerILb0ELb0ELb0ELi128EEEEEEEEEvNT_6ParamsE) ;  /* 0xffff782006007950 */ /* 0x000fea0003c3ffff */
        .type           $_ZN7cutlass13device_kernelIN5flash19enable_sm80_to_sm89INS1_16FlashAttnBwdSm80INS1_25CollectiveMainloopBwdSm80ILi2ELi2EN4cute5tupleIJNS5_1CILi128EEES8_NS7_ILi64EEEEEENS_6half_tEfNS_4arch4Sm80ELb0ELb0ELb1ELb0ELb1ELb0ELb0ELb0ELi2ELi4ELi4ELi4ELb0EEENS1_21CollectiveEpilogueBwdISA_SB_SD_Li256ELb0ELb0ELi2EEENS1_19SingleTileSchedulerILb0ELb0ELb0ELi128EEEEEEEEEvNT_6ParamsE$_ZN4cute5tupleIJNS0_IJNS_1CILi8EEENS0_IJNS1_ILi2EEES3_S3_EEENS1_ILi1EEES4_S5_EEENS0_IJS5_NS0_IJS2_iiEEENS1_ILi64EEENS0_IJiNS1_ILi144EEENS1_ILi288EEEEEENS1_ILi512EEEEEEEEC2ERKS6_RKSD_,@function
        .size           $_ZN7cutlass13device_kernelIN5flash19enable_sm80_to_sm89INS1_16FlashAttnBwdSm80INS1_25CollectiveMainloopBwdSm80ILi2ELi2EN4cute5tupleIJNS5_1CILi128EEES8_NS7_ILi64EEEEEENS_6half_tEfNS_4arch4Sm80ELb0ELb0ELb1ELb0ELb1ELb0ELb0ELb0ELi2ELi4ELi4ELi4ELb0EEENS1_21CollectiveEpilogueBwdISA_SB_SD_Li256ELb0ELb0ELi2EEENS1_19SingleTileSchedulerILb0ELb0ELb0ELi128EEEEEEEEEvNT_6ParamsE$_ZN4cute5tupleIJNS0_IJNS_1CILi8EEENS0_IJNS1_ILi2EEES3_S3_EEENS1_ILi1EEES4_S5_EEENS0_IJS5_NS0_IJS2_iiEEENS1_ILi64EEENS0_IJiNS1_ILi144EEENS1_ILi288EEEEEENS1_ILi512EEEEEEEEC2ERKS6_RKSD_,($_ZN7cutlass13device_kernelIN5flash19enable_sm80_to_sm89INS1_16FlashAttnBwdSm80INS1_25CollectiveMainloopBwdSm80ILi2ELi2EN4cute5tupleIJNS5_1CILi128EEES8_NS7_ILi64EEEEEENS_6half_tEfNS_4arch4Sm80ELb0ELb0ELb1ELb0ELb1ELb0ELb0ELb0ELi2ELi4ELi4ELi4ELb0EEENS1_21CollectiveEpilogueBwdISA_SB_SD_Li256ELb0ELb0ELi2EEENS1_19SingleTileSchedulerILb0ELb0ELb0ELi128EEEEEEEEEvNT_6ParamsE$_ZN4cute5tupleIJNS0_IJNS_1CILi8EEENS0_IJNS1_ILi2EEES3_S3_EEENS1_ILi1EEES4_S5_EEENS0_IJS5_NS0_IJiiiEEENS1_ILi64EEENS0_IJNS1_ILi72EEENS1_ILi144EEENS1_ILi288EEEEEENS1_ILi512EEEEEEEEC2ERKS6_RKSE_ - $_ZN7cutlass13device_kernelIN5flash19enable_sm80_to_sm89INS1_16FlashAttnBwdSm80INS1_25CollectiveMainloopBwdSm80ILi2ELi2EN4cute5tupleIJNS5_1CILi128EEES8_NS7_ILi64EEEEEENS_6half_tEfNS_4arch4Sm80ELb0ELb0ELb1ELb0ELb1ELb0ELb0ELb0ELi2ELi4ELi4ELi4ELb0EEENS1_21CollectiveEpilogueBwdISA_SB_SD_Li256ELb0ELb0ELi2EEENS1_19SingleTileSchedulerILb0ELb0ELb0ELi128EEEEEEEEEvNT_6ParamsE$_ZN4cute5tupleIJNS0_IJNS_1CILi8EEENS0_IJNS1_ILi2EEES3_S3_EEENS1_ILi1EEES4_S5_EEENS0_IJS5_NS0_IJS2_iiEEENS1_ILi64EEENS0_IJiNS1_ILi144EEENS1_ILi288EEEEEENS1_ILi512EEEEEEEEC2ERKS6_RKSD_)
$_ZN7cutlass13device_kernelIN5flash19enable_sm80_to_sm89INS1_16FlashAttnBwdSm80INS1_25CollectiveMainloopBwdSm80ILi2ELi2EN4cute5tupleIJNS5_1CILi128EEES8_NS7_ILi64EEEEEENS_6half_tEfNS_4arch4Sm80ELb0ELb0ELb1ELb0ELb1ELb0ELb0ELb0ELi2ELi4ELi4ELi4ELb0EEENS1_21CollectiveEpilogueBwdISA_SB_SD_Li256ELb0ELb0ELi2EEENS1_19SingleTileSchedulerILb0ELb0ELb0ELi128EEEEEEEEEvNT_6ParamsE$_ZN4cute5tupleIJNS0_IJNS_1CILi8EEENS0_IJNS1_ILi2EEES3_S3_EEENS1_ILi1EEES4_S5_EEENS0_IJS5_NS0_IJS2_iiEEENS1_ILi64EEENS0_IJiNS1_ILi144EEENS1_ILi288EEEEEENS1_ILi512EEEEEEEEC2ERKS6_RKSD_:
[----:B------:R-:W-:Y:S01]  /*87e0*/  IADD3 R4, R91, -c[0x0][0x20], RZ ;  /* 0x800008005b047a10 */ /* 0x000fe20007ffe0ff */
[----:B------:R-:W-:Y:S01]  /*87f0*/  IMAD.MOV.U32 R34, RZ, RZ, R26 ;  /* 0x000000ffff227224 */ /* 0x000fe200078e001a */
[----:B------:R-:W-:-:S03]  /*8800*/  MOV R35, 0x0 ;  /* 0x0000000000237802 */ /* 0x000fc60000000f00 */
[----:B------:R1:W-:Y:S04]  /*8810*/  STL [R4], R2 ;  /* 0x0000000204007387 */ /* 0x0003e80000100800 */
[----:B------:R1:W-:Y:S04]  /*8820*/  STL [R4+0x4], R3 ;  /* 0x0000040304007387 */ /* 0x0003e80000100800 */
[----:B------:R1:W-:Y:S01]  /*8830*/  STL [R4+0x8], R5 ;  /* 0x0000080504007387 */ /* 0x0003e20000100800 */
[----:B------:R-:W-:Y:S05]  /*8840*/  RET.REL.NODEC R34 `(_ZN7cutlass13device_kernelIN5flash19enable_sm80_to_sm89INS1_16FlashAttnBwdSm80INS1_25CollectiveMainloopBwdSm80ILi2ELi2EN4cute5tupleIJNS5_1CILi128EEES8_NS7_ILi64EEEEEENS_6half_tEfNS_4arch4Sm80ELb0ELb0ELb1ELb0ELb1ELb0ELb0ELb0ELi2ELi4ELi4ELi4ELb0EEENS1_21CollectiveEpilogueBwdISA_SB_SD_Li256ELb0ELb0ELi2EEENS1_19SingleTileSchedulerILb0ELb0ELb0ELi128EEEEEEEEEvNT_6ParamsE) ;  /* 0xffff77b022007950 */ /* 0x000fea0003c3ffff */
        .type           $_ZN7cutlass13device_kernelIN5flash19enable_sm80_to_sm89INS1_16FlashAttnBwdSm80INS1_25CollectiveMainloopBwdSm80ILi2ELi2EN4cute5tupleIJNS5_1CILi128EEES8_NS7_ILi64EEEEEENS_6half_tEfNS_4arch4Sm80ELb0ELb0ELb1ELb0ELb1ELb0ELb0ELb0ELi2ELi4ELi4ELi4ELb0EEENS1_21CollectiveEpilogueBwdISA_SB_SD_Li256ELb0ELb0ELi2EEENS1_19SingleTileSchedulerILb0ELb0ELb0ELi128EEEEEEEEEvNT_6ParamsE$_ZN4cute5tupleIJNS0_IJNS_1CILi8EEENS0_IJNS1_ILi2EEES3_S3_EEENS1_ILi1EEES4_S5_EEENS0_IJS5_NS0_IJiiiEEENS1_ILi64EEENS0_IJNS1_ILi72EEENS1_ILi144EEENS1_ILi288EEEEEENS1_ILi512EEEEEEEEC2ERKS6_RKSE_,@function
        .size           $_ZN7cutlass13device_kernelIN5flash19enable_sm80_to_sm89INS1_16FlashAttnBwdSm80INS1_25CollectiveMainloopBwdSm80ILi2ELi2EN4cute5tupleIJNS5_1CILi128EEES8_NS7_ILi64EEEEEENS_6half_tEfNS_4arch4Sm80ELb0ELb0ELb1ELb0ELb1ELb0ELb0ELb0ELi2ELi4ELi4ELi4ELb0EEENS1_21CollectiveEpilogueBwdISA_SB_SD_Li256ELb0ELb0ELi2EEENS1_19SingleTileSchedulerILb0ELb0ELb0ELi128EEEEEEEEEvNT_6ParamsE$_ZN4cute5tupleIJNS0_IJNS_1CILi8EEENS0_IJNS1_ILi2EEES3_S3_EEENS1_ILi1EEES4_S5_EEENS0_IJS5_NS0_IJiiiEEENS1_ILi64EEENS0_IJNS1_ILi72EEENS1_ILi144EEENS1_ILi288EEEEEENS1_ILi512EEEEEEEEC2ERKS6_RKSE_,($_ZN7cutlass13device_kernelIN5flash19enable_sm80_to_sm89INS1_16FlashAttnBwdSm80INS1_25CollectiveMainloopBwdSm80ILi2ELi2EN4cute5tupleIJNS5_1CILi128EEES8_NS7_ILi64EEEEEENS_6half_tEfNS_4arch4Sm80ELb0ELb0ELb1ELb0ELb1ELb0ELb0ELb0ELi2ELi4ELi4ELi4ELb0EEENS1_21CollectiveEpilogueBwdISA_SB_SD_Li256ELb0ELb0ELi2EEENS1_19SingleTileSchedulerILb0ELb0ELb0ELi128EEEEEEEEEvNT_6ParamsE$_ZN4cute5tupleIJNS0_IJNS_1CILi8EEENS1_ILi2EEES3_S3_S2_S3_EEENS0_IJNS1_ILi1EEEiiiNS1_ILi72EEENS1_ILi512EEEEEEEEC2ERKS4_RKS8_ - $_ZN7cutlass13device_kernelIN5flash19enable_sm80_to_sm89INS1_16FlashAttnBwdSm80INS1_25CollectiveMainloopBwdSm80ILi2ELi2EN4cute5tupleIJNS5_1CILi128EEES8_NS7_ILi64EEEEEENS_6half_tEfNS_4arch4Sm80ELb0ELb0ELb1ELb0ELb1ELb0ELb0ELb0ELi2ELi4ELi4ELi4ELb0EEENS1_21CollectiveEpilogueBwdISA_SB_SD_Li256ELb0ELb0ELi2EEENS1_19SingleTileSchedulerILb0ELb0ELb0ELi128EEEEEEEEEvNT_6ParamsE$_ZN4cute5tupleIJNS0_IJNS_1CILi8EEENS0_IJNS1_ILi2EEES3_S3_EEENS1_ILi1EEES4_S5_EEENS0_IJS5_NS0_IJiiiEEENS1_ILi64EEENS0_IJNS1_ILi72EEENS1_ILi144EEENS1_ILi288EEEEEENS1_ILi512EEEEEEEEC2ERKS6_RKSE_)
$_ZN7cutlass13device_kernelIN5flash19enable_sm80_to_sm89INS1_16FlashAttnBwdSm80INS1_25CollectiveMainloopBwdSm80ILi2ELi2EN4cute5tupleIJNS5_1CILi128EEES8_NS7_ILi64EEEEEENS_6half_tEfNS_4arch4Sm80ELb0ELb0ELb1ELb0ELb1ELb0ELb0ELb0ELi2ELi4ELi4ELi4ELb0EEENS1_21CollectiveEpilogueBwdISA_SB_SD_Li256ELb0ELb0ELi2EEENS1_19SingleTileSchedulerILb0ELb0ELb0ELi128EEEEEEEEEvNT_6ParamsE$_ZN4cute5tupleIJNS0_IJNS_1CILi8EEENS0_IJNS1_ILi2EEES3_S3_EEENS1_ILi1EEES4_S5_EEENS0_IJS5_NS0_IJiiiEEENS1_ILi64EEENS0_IJNS1_ILi72EEENS1_ILi144EEENS1_ILi288EEEEEENS1_ILi512EEEEEEEEC2ERKS6_RKSE_:
[----:B------:R-:W-:Y:S01]  /*8850*/  IADD3 R4, R91, -c[0x0][0x20], RZ ;  /* 0x800008005b047a10 */ /* 0x000fe20007ffe0ff */
[----:B------:R-:W-:Y:S01]  /*8860*/  IMAD.MOV.U32 R36, RZ, RZ, R6 ;  /* 0x000000ffff247224 */ /* 0x000fe200078e0006 */
[----:B------:R-:W-:-:S03]  /*8870*/  MOV R37, 0x0 ;  /* 0x0000000000257802 */ /* 0x000fc60000000f00 */
[----:B------:R1:W-:Y:S04]  /*8880*/  STL [R4], R2 ;  /* 0x0000000204007387 */ /* 0x0003e80000100800 */
[----:B------:R1:W-:Y:S04]  /*8890*/  STL [R4+0x4], R3 ;  /* 0x0000040304007387 */ /* 0x0003e80000100800 */
[----:B------:R1:W-:Y:S01]  /*88a0*/  STL [R4+0x8], R5 ;  /* 0x0000080504007387 */ /* 0x0003e20000100800 */
[----:B------:R-:W-:Y:S05]  /*88b0*/  RET.REL.NODEC R36 `(_ZN7cutlass13device_kernelIN5flash19enable_sm80_to_sm89INS1_16FlashAttnBwdSm80INS1_25CollectiveMainloopBwdSm80ILi2ELi2EN4cute5tupleIJNS5_1CILi128EEES8_NS7_ILi64EEEEEENS_6half_tEfNS_4arch4Sm80ELb0ELb0ELb1ELb0ELb1ELb0ELb0ELb0ELi2ELi4ELi4ELi4ELb0EEENS1_21CollectiveEpilogueBwdISA_SB_SD_Li256ELb0ELb0ELi2EEENS1_19SingleTileSchedulerILb0ELb0ELb0ELi128EEEEEEEEEvNT_6ParamsE) ;  /* 0xffff774024007950 */ /* 0x000fea0003c3ffff */
        .type           $_ZN7cutlass13device_kernelIN5flash19enable_sm80_to_sm89INS1_16FlashAttnBwdSm80INS1_25CollectiveMainloopBwdSm80ILi2ELi2EN4cute5tupleIJNS5_1CILi128EEES8_NS7_ILi64EEEEEENS_6half_tEfNS_4arch4Sm80ELb0ELb0ELb1ELb0ELb1ELb0ELb0ELb0ELi2ELi4ELi4ELi4ELb0EEENS1_21CollectiveEpilogueBwdISA_SB_SD_Li256ELb0ELb0ELi2EEENS1_19SingleTileSchedulerILb0ELb0ELb0ELi128EEEEEEEEEvNT_6ParamsE$_ZN4cute5tupleIJNS0_IJNS_1CILi8EEENS1_ILi2EEES3_S3_S2_S3_EEENS0_IJNS1_ILi1EEEiiiNS1_ILi72EEENS1_ILi512EEEEEEEEC2ERKS4_RKS8_,@function
        .size           $_ZN7cutlass13device_kernelIN5flash19enable_sm80_to_sm89INS1_16FlashAttnBwdSm80INS1_25CollectiveMainloopBwdSm80ILi2ELi2EN4cute5tupleIJNS5_1CILi128EEES8_NS7_ILi64EEEEEENS_6half_tEfNS_4arch4Sm80ELb0ELb0ELb1ELb0ELb1ELb0ELb0ELb0ELi2ELi4ELi4ELi4ELb0EEENS1_21CollectiveEpilogueBwdISA_SB_SD_Li256ELb0ELb0ELi2EEENS1_19SingleTileSchedulerILb0ELb0ELb0ELi128EEEEEEEEEvNT_6ParamsE$_ZN4cute5tupleIJNS0_IJNS_1CILi8EEENS1_ILi2EEES3_S3_S2_S3_EEENS0_IJNS1_ILi1EEEiiiNS1_ILi72EEENS1_ILi512EEEEEEEEC2ERKS4_RKS8_,($_ZN7cutlass13device_kernelIN5flash19enable_sm80_to_sm89INS1_16FlashAttnBwdSm80INS1_25CollectiveMainloopBwdSm80ILi2ELi2EN4cute5tupleIJNS5_1CILi128EEES8_NS7_ILi64EEEEEENS_6half_tEfNS_4arch4Sm80ELb0ELb0ELb1ELb0ELb1ELb0ELb0ELb0ELi2ELi4ELi4ELi4ELb0EEENS1_21CollectiveEpilogueBwdISA_SB_SD_Li256ELb0ELb0ELi2EEENS1_19SingleTileSchedulerILb0ELb0ELb0ELi128EEEEEEEEEvNT_6ParamsE$_ZN4cute5tupleIJNS_7SwizzleILi3ELi3ELi3EEENS_9MixedBitsILj0ELj432EEENS_6LayoutINS0_IJNS0_IJNS_1CILi2EEES7_S7_EEES7_NS6_ILi8EEEEEENS0_IJNS0_IJNS6_ILi64EEES9_NS6_ILi512EEEEEENS6_ILi8192EEENS6_ILi1024EEEEEEEEEEC2ERKS2_RKS4_RKSH_ - $_ZN7cutlass13device_kernelIN5flash19enable_sm80_to_sm89INS1_16FlashAttnBwdSm80INS1_25CollectiveMainloopBwdSm80ILi2ELi2EN4cute5tupleIJNS5_1CILi128EEES8_NS7_ILi64EEEEEENS_6half_tEfNS_4arch4Sm80ELb0ELb0ELb1ELb0ELb1ELb0ELb0ELb0ELi2ELi4ELi4ELi4ELb0EEENS1_21CollectiveEpilogueBwdISA_SB_SD_Li256ELb0ELb0ELi2EEENS1_19SingleTileSchedulerILb0ELb0ELb0ELi128EEEEEEEEEvNT_6ParamsE$_ZN4cute5tupleIJNS0_IJNS_1CILi8EEENS1_ILi2EEES3_S3_S2_S3_EEENS0_IJNS1_ILi1EEEiiiNS1_ILi72EEENS1_ILi512EEEEEEEEC2ERKS4_RKS8_)
$_ZN7cutlass13device_kernelIN5flash19enable_sm80_to_sm89INS1_16FlashAttnBwdSm80INS1_25CollectiveMainloopBwdSm80ILi2ELi2EN4cute5tupleIJNS5_1CILi128EEES8_NS7_ILi64EEEEEENS_6half_tEfNS_4arch4Sm80ELb0ELb0ELb1ELb0ELb1ELb0ELb0ELb0ELi2ELi4ELi4ELi4ELb0EEENS1_21CollectiveEpilogueBwdISA_SB_SD_Li256ELb0ELb0ELi2EEENS1_19SingleTileSchedulerILb0ELb0ELb0ELi128EEEEEEEEEvNT_6ParamsE$_ZN4cute5tupleIJNS0_IJNS_1CILi8EEENS1_ILi2EEES3_S3_S2_S3_EEENS0_IJNS1_ILi1EEEiiiNS1_ILi72EEENS1_ILi512EEEEEEEEC2ERKS4_RKS8_:
[----:B------:R-:W-:Y:S01]  /*88c0*/  IADD3 R4, R92, -c[0x0][0x20], RZ ;  /* 0x800008005c047a10 */ /* 0x000fe20007ffe0ff */
[----:B------:R-:W-:Y:S01]  /*88d0*/  IMAD.MOV.U32 R36, RZ, RZ, R6 ;  /* 0x000000ffff247224 */ /* 0x000fe200078e0006 */
[----:B------:R-:W-:-:S03]  /*88e0*/  MOV R37, 0x0 ;  /* 0x0000000000257802 */ /* 0x000fc60000000f00 */
[----:B------:R1:W-:Y:S04]  /*88f0*/  STL [R4], R2 ;  /* 0x0000000204007387 */ /* 0x0003e80000100800 */
[----:B------:R1:W-:Y:S04]  /*8900*/  STL [R4+0x4], R3 ;  /* 0x0000040304007387 */ /* 0x0003e80000100800 */
[----:B------:R1:W-:Y:S01]  /*8910*/  STL [R4+0x8], R5 ;  /* 0x0000080504007387 */ /* 0x0003e20000100800 */
[----:B------:R-:W-:Y:S05]  /*8920*/  RET.REL.NODEC R36 `(_ZN7cutlass13device_kernelIN5flash19enable_sm80_to_sm89INS1_16FlashAttnBwdSm80INS1_25CollectiveMainloopBwdSm80ILi2ELi2EN4cute5tupleIJNS5_1CILi128EEES8_NS7_ILi64EEEEEENS_6half_tEfNS_4arch4Sm80ELb0ELb0ELb1ELb0ELb1ELb0ELb0ELb0ELi2ELi4ELi4ELi4ELb0EEENS1_21CollectiveEpilogueBwdISA_SB_SD_Li256ELb0ELb0ELi2EEENS1_19SingleTileSchedulerILb0ELb0ELb0ELi128EEEEEEEEEvNT_6ParamsE) ;  /* 0xffff76d024007950 */ /* 0x000fea0003c3ffff */
        .type           $_ZN7cutlass13device_kernelIN5flash19enable_sm80_to_sm89INS1_16FlashAttnBwdSm80INS1_25CollectiveMainloopBwdSm80ILi2ELi2EN4cute5tupleIJNS5_1CILi128EEES8_NS7_ILi64EEEEEENS_6half_tEfNS_4arch4Sm80ELb0ELb0ELb1ELb0ELb1ELb0ELb0ELb0ELi2ELi4ELi4ELi4ELb0EEENS1_21CollectiveEpilogueBwdISA_SB_SD_Li256ELb0ELb0ELi2EEENS1_19SingleTileSchedulerILb0ELb0ELb0ELi128EEEEEEEEEvNT_6ParamsE$_ZN4cute5tupleIJNS_7SwizzleILi3ELi3ELi3EEENS_9MixedBitsILj0ELj432EEENS_6LayoutINS0_IJNS0_IJNS_1CILi2EEES7_S7_EEES7_NS6_ILi8EEEEEENS0_IJNS0_IJNS6_ILi64EEES9_NS6_ILi512EEEEEENS6_ILi8192EEENS6_ILi1024EEEEEEEEEEC2ERKS2_RKS4_RKSH_,@function
        .size           $_ZN7cutlass13device_kernelIN5flash19enable_sm80_to_sm89INS1_16FlashAttnBwdSm80INS1_25CollectiveMainloopBwdSm80ILi2ELi2EN4cute5tupleIJNS5_1CILi128EEES8_NS7_ILi64EEEEEENS_6half_tEfNS_4arch4Sm80ELb0ELb0ELb1ELb0ELb1ELb0ELb0ELb0ELi2ELi4ELi4ELi4ELb0EEENS1_21CollectiveEpilogueBwdISA_SB_SD_Li256ELb0ELb0ELi2EEENS1_19SingleTileSchedulerILb0ELb0ELb0ELi128EEEEEEEEEvNT_6ParamsE$_ZN4cute5tupleIJNS_7SwizzleILi3ELi3ELi3EEENS_9MixedBitsILj0ELj432EEENS_6LayoutINS0_IJNS0_IJNS_1CILi2EEES7_S7_EEES7_NS6_ILi8EEEEEENS0_IJNS0_IJNS6_ILi64EEES9_NS6_ILi512EEEEEENS6_ILi8192EEENS6_ILi1024EEEEEEEEEEC2ERKS2_RKS4_RKSH_,($_ZN7cutlass13device_kernelIN5flash19enable_sm80_to_sm89INS1_16FlashAttnBwdSm80INS1_25CollectiveMainloopBwdSm80ILi2ELi2EN4cute5tupleIJNS5_1CILi128EEES8_NS7_ILi64EEEEEENS_6half_tEfNS_4arch4Sm80ELb0ELb0ELb1ELb0ELb1ELb0ELb0ELb0ELi2ELi4ELi4ELi4ELb0EEENS1_21CollectiveEpilogueBwdISA_SB_SD_Li256ELb0ELb0ELi2EEENS1_19SingleTileSchedulerILb0ELb0ELb0ELi128EEEEEEEEEvNT_6ParamsE$_ZN4cute8smem_ptrIPN7cutlass6half_tEECI1NS_12iter_adaptorIS3_S4_EEES3_ - $_ZN7cutlass13device_kernelIN5flash19enable_sm80_to_sm89INS1_16FlashAttnBwdSm80INS1_25CollectiveMainloopBwdSm80ILi2ELi2EN4cute5tupleIJNS5_1CILi128EEES8_NS7_ILi64EEEEEENS_6half_tEfNS_4arch4Sm80ELb0ELb0ELb1ELb0ELb1ELb0ELb0ELb0ELi2ELi4ELi4ELi4ELb0EEENS1_21CollectiveEpilogueBwdISA_SB_SD_Li256ELb0ELb0ELi2EEENS1_19SingleTileSchedulerILb0ELb0ELb0ELi128EEEEEEEEEvNT_6ParamsE$_ZN4cute5tupleIJNS_7SwizzleILi3ELi3ELi3EEENS_9MixedBitsILj0ELj432EEENS_6LayoutINS0_IJNS0_IJNS_1CILi2EEES7_S7_EEES7_NS6_ILi8EEEEEENS0_IJNS0_IJNS6_ILi64EEES9_NS6_ILi512EEEEEENS6_ILi8192EEENS6_ILi1024EEEEEEEEEEC2ERKS2_RKS4_RKSH_)
$_ZN7cutlass13device_kernelIN5flash19enable_sm80_to_sm89INS1_16FlashAttnBwdSm80INS1_25CollectiveMainloopBwdSm80ILi2ELi2EN4cute5tupleIJNS5_1CILi128EEES8_NS7_ILi64EEEEEENS_6half_tEfNS_4arch4Sm80ELb0ELb0ELb1ELb0ELb1ELb0ELb0ELb0ELi2ELi4ELi4ELi4ELb0EEENS1_21CollectiveEpilogueBwdISA_SB_SD_Li256ELb0ELb0ELi2EEENS1_19SingleTileSchedulerILb0ELb0ELb0ELi128EEEEEEEEEvNT_6ParamsE$_ZN4cute5tupleIJNS_7SwizzleILi3ELi3ELi3EEENS_9MixedBitsILj0ELj432EEENS_6LayoutINS0_IJNS0_IJNS_1CILi2EEES7_S7_EEES7_NS6_ILi8EEEEEENS0_IJNS0_IJNS6_ILi64EEES9_NS6_ILi512EEEEEENS6_ILi8192EEENS6_ILi1024EEEEEEEEEEC2ERKS2_RKS4_RKSH_:
[----:B------:R-:W-:Y:S02]  /*8930*/  IADD3 R2, R62, -c[0x0][0x20], RZ ;  /* 0x800008003e027a10 */ /* 0x000fe40007ffe0ff */
[----:B------:R-:W-:-:S03]  /*8940*/  MOV R5, 0x0 ;  /* 0x0000000000057802 */ /* 0x000fc60000000f00 */
[----:B------:R1:W-:Y:S01]  /*8950*/  STL [R2], R3 ;  /* 0x0000000302007387 */ /* 0x0003e20000100800 */
[----:B------:R-:W-:Y:S05]  /*8960*/  RET.REL.NODEC R4 `(_ZN7cutlass13device_kernelIN5flash19enable_sm80_to_sm89INS1_16FlashAttnBwdSm80INS1_25CollectiveMainloopBwdSm80ILi2ELi2EN4cute5tupleIJNS5_1CILi128EEES8_NS7_ILi64EEEEEENS_6half_tEfNS_4arch4Sm80ELb0ELb0ELb1ELb0ELb1ELb0ELb0ELb0ELi2ELi4ELi4ELi4ELb0EEENS1_21CollectiveEpilogueBwdISA_SB_SD_Li256ELb0ELb0ELi2EEENS1_19SingleTileSchedulerILb0ELb0ELb0ELi128EEEEEEEEEvNT_6ParamsE) ;  /* 0xffff769004007950 */ /* 0x000fea0003c3ffff */
        .type           $_ZN7cutlass13device_kernelIN5flash19enable_sm80_to_sm89INS1_16FlashAttnBwdSm80INS1_25CollectiveMainloopBwdSm80ILi2ELi2EN4cute5tupleIJNS5_1CILi128EEES8_NS7_ILi64EEEEEENS_6half_tEfNS_4arch4Sm80ELb0ELb0ELb1ELb0ELb1ELb0ELb0ELb0ELi2ELi4ELi4ELi4ELb0EEENS1_21CollectiveEpilogueBwdISA_SB_SD_Li256ELb0ELb0ELi2EEENS1_19SingleTileSchedulerILb0ELb0ELb0ELi128EEEEEEEEEvNT_6ParamsE$_ZN4cute8smem_ptrIPN7cutlass6half_tEECI1NS_12iter_adaptorIS3_S4_EEES3_,@function
        .size           $_ZN7cutlass13device_kernelIN5flash19enable_sm80_to_sm89INS1_16FlashAttnBwdSm80INS1_25CollectiveMainloopBwdSm80ILi2ELi2EN4cute5tupleIJNS5_1CILi128EEES8_NS7_ILi64EEEEEENS_6half_tEfNS_4arch4Sm80ELb0ELb0ELb1ELb0ELb1ELb0ELb0ELb0ELi2ELi4ELi4ELi4ELb0EEENS1_21CollectiveEpilogueBwdISA_SB_SD_Li256ELb0ELb0ELi2EEENS1_19SingleTileSchedulerILb0ELb0ELb0ELi128EEEEEEEEEvNT_6ParamsE$_ZN4cute8smem_ptrIPN7cutlass6half_tEECI1NS_12iter_adaptorIS3_S4_EEES3_,($_ZN7cutlass13device_kernelIN5flash19enable_sm80_to_sm89INS1_16FlashAttnBwdSm80INS1_25CollectiveMainloopBwdSm80ILi2ELi2EN4cute5tupleIJNS5_1CILi128EEES8_NS7_ILi64EEEEEENS_6half_tEfNS_4arch4Sm80ELb0ELb0ELb1ELb0ELb1ELb0ELb0ELb0ELi2ELi4ELi4ELi4ELb0EEENS1_21CollectiveEpilogueBwdISA_SB_SD_Li256ELb0ELb0ELi2EEENS1_19SingleTileSchedulerILb0ELb0ELb0ELi128EEEEEEEEEvNT_6ParamsE$_ZN4cute8smem_ptrIPN7cutlass9uint128_tEECI1NS_12iter_adaptorIS3_S4_EEES3_ - $_ZN7cutlass13device_kernelIN5flash19enable_sm80_to_sm89INS1_16FlashAttnBwdSm80INS1_25CollectiveMainloopBwdSm80ILi2ELi2EN4cute5tupleIJNS5_1CILi128EEES8_NS7_ILi64EEEEEENS_6half_tEfNS_4arch4Sm80ELb0ELb0ELb1ELb0ELb1ELb0ELb0ELb0ELi2ELi4ELi4ELi4ELb0EEENS1_21CollectiveEpilogueBwdISA_SB_SD_Li256ELb0ELb0ELi2EEENS1_19SingleTileSchedulerILb0ELb0ELb0ELi128EEEEEEEEEvNT_6ParamsE$_ZN4cute8smem_ptrIPN7cutlass6half_tEECI1NS_12iter_adaptorIS3_S4_EEES3_)
$_ZN7cutlass13device_kernelIN5flash19enable_sm80_to_sm89INS1_16FlashAttnBwdSm80INS1_25CollectiveMainloopBwdSm80ILi2ELi2EN4cute5tupleIJNS5_1CILi128EEES8_NS7_ILi64EEEEEENS_6half_tEfNS_4arch4Sm80ELb0ELb0ELb1ELb0ELb1ELb0ELb0ELb0ELi2ELi4ELi4ELi4ELb0EEENS1_21CollectiveEpilogueBwdISA_SB_SD_Li256ELb0ELb0ELi2EEENS1_19SingleTileSchedulerILb0ELb0ELb0ELi128EEEEEEEEEvNT_6ParamsE$_ZN4cute8smem_ptrIPN7cutlass6half_tEECI1NS_12iter_adaptorIS3_S4_EEES3_:
[----:B------:R-:W-:Y:S02]  /*8970*/  IADD3 R38, R38, -c[0x0][0x20], RZ ;  /* 0x8000080026267a10 */ /* 0x000fe40007ffe0ff */
[----:B------:R-:W-:-:S03]  /*8980*/  MOV R43, 0x0 ;  /* 0x00000000002b7802 */ /* 0x000fc60000000f00 */
[----:B------:R1:W-:Y:S01]  /*8990*/  STL.64 [R38], R2 ;  /* 0x0000000226007387 */ /* 0x0003e20000100a00 */
[----:B------:R-:W-:Y:S05]  /*89a0*/  RET.REL.NODEC R42 `(_ZN7cutlass13device_kernelIN5flash19enable_sm80_to_sm89INS1_16FlashAttnBwdSm80INS1_25CollectiveMainloopBwdSm80ILi2ELi2EN4cute5tupleIJNS5_1CILi128EEES8_NS7_ILi64EEEEEENS_6half_tEfNS_4arch4Sm80ELb0ELb0ELb1ELb0ELb1ELb0ELb0ELb0ELi2ELi4ELi4ELi4ELb0EEENS1_21CollectiveEpilogueBwdISA_SB_SD_Li256ELb0ELb0ELi2EEENS1_19SingleTileSchedulerILb0ELb0ELb0ELi128EEEEEEEEEvNT_6ParamsE) ;  /* 0xffff76502a007950 */ /* 0x000fea0003c3ffff */
        .type           $_ZN7cutlass13device_kernelIN5flash19enable_sm80_to_sm89INS1_16FlashAttnBwdSm80INS1_25CollectiveMainloopBwdSm80ILi2ELi2EN4cute5tupleIJNS5_1CILi128EEES8_NS7_ILi64EEEEEENS_6half_tEfNS_4arch4Sm80ELb0ELb0ELb1ELb0ELb1ELb0ELb0ELb0ELi2ELi4ELi4ELi4ELb0EEENS1_21CollectiveEpilogueBwdISA_SB_SD_Li256ELb0ELb0ELi2EEENS1_19SingleTileSchedulerILb0ELb0ELb0ELi128EEEEEEEEEvNT_6ParamsE$_ZN4cute8smem_ptrIPN7cutlass9uint128_tEECI1NS_12iter_adaptorIS3_S4_EEES3_,@function
        .size           $_ZN7cutlass13device_kernelIN5flash19enable_sm80_to_sm89INS1_16FlashAttnBwdSm80INS1_25CollectiveMainloopBwdSm80ILi2ELi2EN4cute5tupleIJNS5_1CILi128EEES8_NS7_ILi64EEEEEENS_6half_tEfNS_4arch4Sm80ELb0ELb0ELb1ELb0ELb1ELb0ELb0ELb0ELi2ELi4ELi4ELi4ELb0EEENS1_21CollectiveEpilogueBwdISA_SB_SD_Li256ELb0ELb0ELi2EEENS1_19SingleTileSchedulerILb0ELb0ELb0ELi128EEEEEEEEEvNT_6ParamsE$_ZN4cute8smem_ptrIPN7cutlass9uint128_tEECI1NS_12iter_adaptorIS3_S4_EEES3_,($_ZN7cutlass13device_kernelIN5flash19enable_sm80_to_sm89INS1_16FlashAttnBwdSm80INS1_25CollectiveMainloopBwdSm80ILi2ELi2EN4cute5tupleIJNS5_1CILi128EEES8_NS7_ILi64EEEEEENS_6half_tEfNS_4arch4Sm80ELb0ELb0ELb1ELb0ELb1ELb0ELb0ELb0ELi2ELi4ELi4ELi4ELb0EEENS1_21CollectiveEpilogueBwdISA_SB_SD_Li256ELb0ELb0ELi2EEENS1_19SingleTileSchedulerILb0ELb0ELb0ELi128EEEEEEEEEvNT_6ParamsE$_ZN4cute8smem_ptrIPfECI1NS_12iter_adaptorIS1_S2_EEES1_ - $_ZN7cutlass13device_kernelIN5flash19enable_sm80_to_sm89INS1_16FlashAttnBwdSm80INS1_25CollectiveMainloopBwdSm80ILi2ELi2EN4cute5tupleIJNS5_1CILi128EEES8_NS7_ILi64EEEEEENS_6half_tEfNS_4arch4Sm80ELb0ELb0ELb1ELb0ELb1ELb0ELb0ELb0ELi2ELi4ELi4ELi4ELb0EEENS1_21CollectiveEpilogueBwdISA_SB_SD_Li256ELb0ELb0ELi2EEENS1_19SingleTileSchedulerILb0ELb0ELb0ELi128EEEEEEEEEvNT_6ParamsE$_ZN4cute8smem_ptrIPN7cutlass9uint128_tEECI1NS_12iter_adaptorIS3_S4_EEES3_)
$_ZN7cutlass13device_kernelIN5flash19enable_sm80_to_sm89INS1_16FlashAttnBwdSm80INS1_25CollectiveMainloopBwdSm80ILi2ELi2EN4cute5tupleIJNS5_1CILi128EEES8_NS7_ILi64EEEEEENS_6half_tEfNS_4arch4Sm80ELb0ELb0ELb1ELb0ELb1ELb0ELb0ELb0ELi2ELi4ELi4ELi4ELb0EEENS1_21CollectiveEpilogueBwdISA_SB_SD_Li256ELb0ELb0ELi2EEENS1_19SingleTileSchedulerILb0ELb0ELb0ELi128EEEEEEEEEvNT_6ParamsE$_ZN4cute8smem_ptrIPN7cutlass9uint128_tEECI1NS_12iter_adaptorIS3_S4_EEES3_:
[----:B------:R-:W-:Y:S02]  /*89b0*/  IADD3 R38, R92, -c[0x0][0x20], RZ ;  /* 0x800008005c267a10 */ /* 0x000fe40007ffe0ff */
[----:B------:R-:W-:-:S03]  /*89c0*/  MOV R43, 0x0 ;  /* 0x00000000002b7802 */ /* 0x000fc60000000f00 */
[----:B------:R1:W-:Y:S01]  /*89d0*/  STL.64 [R38], R2 ;  /* 0x0000000226007387 */ /* 0x0003e20000100a00 */
[----:B------:R-:W-:Y:S05]  /*89e0*/  RET.REL.NODEC R42 `(_ZN7cutlass13device_kernelIN5flash19enable_sm80_to_sm89INS1_16FlashAttnBwdSm80INS1_25CollectiveMainloopBwdSm80ILi2ELi2EN4cute5tupleIJNS5_1CILi128EEES8_NS7_ILi64EEEEEENS_6half_tEfNS_4arch4Sm80ELb0ELb0ELb1ELb0ELb1ELb0ELb0ELb0ELi2ELi4ELi4ELi4ELb0EEENS1_21CollectiveEpilogueBwdISA_SB_SD_Li256ELb0ELb0ELi2EEENS1_19SingleTileSchedulerILb0ELb0ELb0ELi128EEEEEEEEEvNT_6ParamsE) ;  /* 0xffff76102a007950 */ /* 0x000fea0003c3ffff */
        .type           $_ZN7cutlass13device_kernelIN5flash19enable_sm80_to_sm89INS1_16FlashAttnBwdSm80INS1_25CollectiveMainloopBwdSm80ILi2ELi2EN4cute5tupleIJNS5_1CILi128EEES8_NS7_ILi64EEEEEENS_6half_tEfNS_4arch4Sm80ELb0ELb0ELb1ELb0ELb1ELb0ELb0ELb0ELi2ELi4ELi4ELi4ELb0EEENS1_21CollectiveEpilogueBwdISA_SB_SD_Li256ELb0ELb0ELi2EEENS1_19SingleTileSchedulerILb0ELb0ELb0ELi128EEEEEEEEEvNT_6ParamsE$_ZN4cute8smem_ptrIPfECI1NS_12iter_adaptorIS1_S2_EEES1_,@function
        .size           $_ZN7cutlass13device_kernelIN5flash19enable_sm80_to_sm89INS1_16FlashAttnBwdSm80INS1_25CollectiveMainloopBwdSm80ILi2ELi2EN4cute5tupleIJNS5_1CILi128EEES8_NS7_ILi64EEEEEENS_6half_tEfNS_4arch4Sm80ELb0ELb0ELb1ELb0ELb1ELb0ELb0ELb0ELi2ELi4ELi4ELi4ELb0EEENS1_21CollectiveEpilogueBwdISA_SB_SD_Li256ELb0ELb0ELi2EEENS1_19SingleTileSchedulerILb0ELb0ELb0ELi128EEEEEEEEEvNT_6ParamsE$_ZN4cute8smem_ptrIPfECI1NS_12iter_adaptorIS1_S2_EEES1_,($_ZN7cutlass13device_kernelIN5flash19enable_sm80_to_sm89INS1_16FlashAttnBwdSm80INS1_25CollectiveMainloopBwdSm80ILi2ELi2EN4cute5tupleIJNS5_1CILi128EEES8_NS7_ILi64EEEEEENS_6half_tEfNS_4arch4Sm80ELb0ELb0ELb1ELb0ELb1ELb0ELb0ELb0ELi2ELi4ELi4ELi4ELb0EEENS1_21CollectiveEpilogueBwdISA_SB_SD_Li256ELb0ELb0ELi2EEENS1_19SingleTileSchedulerILb0ELb0ELb0ELi128EEEEEEEEEvNT_6ParamsE$_ZN4cute8smem_ptrIPjECI1NS_12iter_adaptorIS1_S2_EEES1_ - $_ZN7cutlass13device_kernelIN5flash19enable_sm80_to_sm89INS1_16FlashAttnBwdSm80INS1_25CollectiveMainloopBwdSm80ILi2ELi2EN4cute5tupleIJNS5_1CILi128EEES8_NS7_ILi64EEEEEENS_6half_tEfNS_4arch4Sm80ELb0ELb0ELb1ELb0ELb1ELb0ELb0ELb0ELi2ELi4ELi4ELi4ELb0EEENS1_21CollectiveEpilogueBwdISA_SB_SD_Li256ELb0ELb0ELi2EEENS1_19SingleTileSchedulerILb0ELb0ELb0ELi128EEEEEEEEEvNT_6ParamsE$_ZN4cute8smem_ptrIPfECI1NS_12iter_adaptorIS1_S2_EEES1_)
$_ZN7cutlass13device_kernelIN5flash19enable_sm80_to_sm89INS1_16FlashAttnBwdSm80INS1_25CollectiveMainloopBwdSm80ILi2ELi2EN4cute5tupleIJNS5_1CILi128EEES8_NS7_ILi64EEEEEENS_6half_tEfNS_4arch4Sm80ELb0ELb0ELb1ELb0ELb1ELb0ELb0ELb0ELi2ELi4ELi4ELi4ELb0EEENS1_21CollectiveEpilogueBwdISA_SB_SD_Li256ELb0ELb0ELi2EEENS1_19SingleTileSchedulerILb0ELb0ELb0ELi128EEEEEEEEEvNT_6ParamsE$_ZN4cute8smem_ptrIPfECI1NS_12iter_adaptorIS1_S2_EEES1_:
[----:B------:R-:W-:Y:S02]  /*89f0*/  IADD3 R8, R62, -c[0x0][0x20], RZ ;  /* 0x800008003e087a10 */ /* 0x000fe40007ffe0ff */
[----:B------:R-:W-:-:S03]  /*8a00*/  MOV R11, 0x0 ;  /* 0x00000000000b7802 */ /* 0x000fc60000000f00 */
[----:B------:R1:W-:Y:S01]  /*8a10*/  STL.64 [R8], R4 ;  /* 0x0000000408007387 */ /* 0x0003e20000100a00 */
[----:B------:R-:W-:Y:S05]  /*8a20*/  RET.REL.NODEC R10 `(_ZN7cutlass13device_kernelIN5flash19enable_sm80_to_sm89INS1_16FlashAttnBwdSm80INS1_25CollectiveMainloopBwdSm80ILi2ELi2EN4cute5tupleIJNS5_1CILi128EEES8_NS7_ILi64EEEEEENS_6half_tEfNS_4arch4Sm80ELb0ELb0ELb1ELb0ELb1ELb0ELb0ELb0ELi2ELi4ELi4ELi4ELb0EEENS1_21CollectiveEpilogueBwdISA_SB_SD_Li256ELb0ELb0ELi2EEENS1_19SingleTileSchedulerILb0ELb0ELb0ELi128EEEEEEEEEvNT_6ParamsE) ;  /* 0xffff75d00a007950 */ /* 0x000fea0003c3ffff */
        .type           $_ZN7cutlass13device_kernelIN5flash19enable_sm80_to_sm89INS1_16FlashAttnBwdSm80INS1_25CollectiveMainloopBwdSm80ILi2ELi2EN4cute5tupleIJNS5_1CILi128EEES8_NS7_ILi64EEEEEENS_6half_tEfNS_4arch4Sm80ELb0ELb0ELb1ELb0ELb1ELb0ELb0ELb0ELi2ELi4ELi4ELi4ELb0EEENS1_21CollectiveEpilogueBwdISA_SB_SD_Li256ELb0ELb0ELi2EEENS1_19SingleTileSchedulerILb0ELb0ELb0ELi128EEEEEEEEEvNT_6ParamsE$_ZN4cute8smem_ptrIPjECI1NS_12iter_adaptorIS1_S2_EEES1_,@function
        .size           $_ZN7cutlass13device_kernelIN5flash19enable_sm80_to_sm89INS1_16FlashAttnBwdSm80INS1_25CollectiveMainloopBwdSm80ILi2ELi2EN4cute5tupleIJNS5_1CILi128EEES8_NS7_ILi64EEEEEENS_6half_tEfNS_4arch4Sm80ELb0ELb0ELb1ELb0ELb1ELb0ELb0ELb0ELi2ELi4ELi4ELi4ELb0EEENS1_21CollectiveEpilogueBwdISA_SB_SD_Li256ELb0ELb0ELi2EEENS1_19SingleTileSchedulerILb0ELb0ELb0ELi128EEEEEEEEEvNT_6ParamsE$_ZN4cute8smem_ptrIPjECI1NS_12iter_adaptorIS1_S2_EEES1_,($_ZN7cutlass13device_kernelIN5flash19enable_sm80_to_sm89INS1_16FlashAttnBwdSm80INS1_25CollectiveMainloopBwdSm80ILi2ELi2EN4cute5tupleIJNS5_1CILi128EEES8_NS7_ILi64EEEEEENS_6half_tEfNS_4arch4Sm80ELb0ELb0ELb1ELb0ELb1ELb0ELb0ELb0ELi2ELi4ELi4ELi4ELb0EEENS1_21CollectiveEpilogueBwdISA_SB_SD_Li256ELb0ELb0ELi2EEENS1_19SingleTileSchedulerILb0ELb0ELb0ELi128EEEEEEEEEvNT_6ParamsE$_ZN73_INTERNAL_e48e4f46_37_flash_bwd_hdim64_fp16_softcap_sm80_cu_3fbc093a_281817__float22half2_rnE6float2 - $_ZN7cutlass13device_kernelIN5flash19enable_sm80_to_sm89INS1_16FlashAttnBwdSm80INS1_25CollectiveMainloopBwdSm80ILi2ELi2EN4cute5tupleIJNS5_1CILi128EEES8_NS7_ILi64EEEEEENS_6half_tEfNS_4arch4Sm80ELb0ELb0ELb1ELb0ELb1ELb0ELb0ELb0ELi2ELi4ELi4ELi4ELb0EEENS1_21CollectiveEpilogueBwdISA_SB_SD_Li256ELb0ELb0ELi2EEENS1_19SingleTileSchedulerILb0ELb0ELb0ELi128EEEEEEEEEvNT_6ParamsE$_ZN4cute8smem_ptrIPjECI1NS_12iter_adaptorIS1_S2_EEES1_)
$_ZN7cutlass13device_kernelIN5flash19enable_sm80_to_sm89INS1_16FlashAttnBwdSm80INS1_25CollectiveMainloopBwdSm80ILi2ELi2EN4cute5tupleIJNS5_1CILi128EEES8_NS7_ILi64EEEEEENS_6half_tEfNS_4arch4Sm80ELb0ELb0ELb1ELb0ELb1ELb0ELb0ELb0ELi2ELi4ELi4ELi4ELb0EEENS1_21CollectiveEpilogueBwdISA_SB_SD_Li256ELb0ELb0ELi2EEENS1_19SingleTileSchedulerILb0ELb0ELb0ELi128EEEEEEEEEvNT_6ParamsE$_ZN4cute8smem_ptrIPjECI1NS_12iter_adaptorIS1_S2_EEES1_:
[----:B------:R-:W-:Y:S01]  /*8a30*/  IADD3 R16, R75, -c[0x0][0x20], RZ ;  /* 0x800008004b107a10 */ /* 0x000fe20007ffe0ff */
[----:B------:R-:W-:Y:S01]  /*8a40*/  IMAD.MOV.U32 R20, RZ, RZ, R18 ;  /* 0x000000ffff147224 */ /* 0x000fe200078e0012 */
[----:B------:R-:W-:-:S03]  /*8a50*/  MOV R21, 0x0 ;  /* 0x0000000000157802 */ /* 0x000fc60000000f00 */
[----:B------:R1:W-:Y:S01]  /*8a60*/  STL.64 [R16], R2 ;  /* 0x0000000210007387 */ /* 0x0003e20000100a00 */
[----:B------:R-:W-:Y:S05]  /*8a70*/  RET.REL.NODEC R20 `(_ZN7cutlass13device_kernelIN5flash19enable_sm80_to_sm89INS1_16FlashAttnBwdSm80INS1_25CollectiveMainloopBwdSm80ILi2ELi2EN4cute5tupleIJNS5_1CILi128EEES8_NS7_ILi64EEEEEENS_6half_tEfNS_4arch4Sm80ELb0ELb0ELb1ELb0ELb1ELb0ELb0ELb0ELi2ELi4ELi4ELi4ELb0EEENS1_21CollectiveEpilogueBwdISA_SB_SD_Li256ELb0ELb0ELi2EEENS1_19SingleTileSchedulerILb0ELb0ELb0ELi128EEEEEEEEEvNT_6ParamsE) ;  /* 0xffff758014007950 */ /* 0x000fea0003c3ffff */
        .type           $_ZN7cutlass13device_kernelIN5flash19enable_sm80_to_sm89INS1_16FlashAttnBwdSm80INS1_25CollectiveMainloopBwdSm80ILi2ELi2EN4cute5tupleIJNS5_1CILi128EEES8_NS7_ILi64EEEEEENS_6half_tEfNS_4arch4Sm80ELb0ELb0ELb1ELb0ELb1ELb0ELb0ELb0ELi2ELi4ELi4ELi4ELb0EEENS1_21CollectiveEpilogueBwdISA_SB_SD_Li256ELb0ELb0ELi2EEENS1_19SingleTileSchedulerILb0ELb0ELb0ELi128EEEEEEEEEvNT_6ParamsE$_ZN73_INTERNAL_e48e4f46_37_flash_bwd_hdim64_fp16_softcap_sm80_cu_3fbc093a_281817__float22half2_rnE6float2,@function
        .size           $_ZN7cutlass13device_kernelIN5flash19enable_sm80_to_sm89INS1_16FlashAttnBwdSm80INS1_25CollectiveMainloopBwdSm80ILi2ELi2EN4cute5tupleIJNS5_1CILi128EEES8_NS7_ILi64EEEEEENS_6half_tEfNS_4arch4Sm80ELb0ELb0ELb1ELb0ELb1ELb0ELb0ELb0ELi2ELi4ELi4ELi4ELb0EEENS1_21CollectiveEpilogueBwdISA_SB_SD_Li256ELb0ELb0ELi2EEENS1_19SingleTileSchedulerILb0ELb0ELb0ELi128EEEEEEEEEvNT_6ParamsE$_ZN73_INTERNAL_e48e4f46_37_flash_bwd_hdim64_fp16_softcap_sm80_cu_3fbc093a_281817__float22half2_rnE6float2,($_ZN7cutlass13device_kernelIN5flash19enable_sm80_to_sm89INS1_16FlashAttnBwdSm80INS1_25CollectiveMainloopBwdSm80ILi2ELi2EN4cute5tupleIJNS5_1CILi128EEES8_NS7_ILi64EEEEEENS_6half_tEfNS_4arch4Sm80ELb0ELb0ELb1ELb0ELb1ELb0ELb0ELb0ELi2ELi4ELi4ELi4ELb0EEENS1_21CollectiveEpilogueBwdISA_SB_SD_Li256ELb0ELb0ELi2EEENS1_19SingleTileSchedulerILb0ELb0ELb0ELi128EEEEEEEEEvNT_6ParamsE$_ZN7__half2aSEOKS_ - $_ZN7cutlass13device_kernelIN5flash19enable_sm80_to_sm89INS1_16FlashAttnBwdSm80INS1_25CollectiveMainloopBwdSm80ILi2ELi2EN4cute5tupleIJNS5_1CILi128EEES8_NS7_ILi64EEEEEENS_6half_tEfNS_4arch4Sm80ELb0ELb0ELb1ELb0ELb1ELb0ELb0ELb0ELi2ELi4ELi4ELi4ELb0EEENS1_21CollectiveEpilogueBwdISA_SB_SD_Li256ELb0ELb0ELi2EEENS1_19SingleTileSchedulerILb0ELb0ELb0ELi128EEEEEEEEEvNT_6ParamsE$_ZN73_INTERNAL_e48e4f46_37_flash_bwd_hdim64_fp16_softcap_sm80_cu_3fbc093a_281817__float22half2_rnE6float2)
$_ZN7cutlass13device_kernelIN5flash19enable_sm80_to_sm89INS1_16FlashAttnBwdSm80INS1_25CollectiveMainloopBwdSm80ILi2ELi2EN4cute5tupleIJNS5_1CILi128EEES8_NS7_ILi64EEEEEENS_6half_tEfNS_4arch4Sm80ELb0ELb0ELb1ELb0ELb1ELb0ELb0ELb0ELi2ELi4ELi4ELi4ELb0EEENS1_21CollectiveEpilogueBwdISA_SB_SD_Li256ELb0ELb0ELi2EEENS1_19SingleTileSchedulerILb0ELb0ELb0ELi128EEEEEEEEEvNT_6ParamsE$_ZN73_INTERNAL_e48e4f46_37_flash_bwd_hdim64_fp16_softcap_sm80_cu_3fbc093a_281817__float22half2_rnE6float2:
[----:B------:R-:W-:Y:S01]  /*8a80*/  F2FP.PACK_AB R2, R3, R2 ;  /* 0x000000020302723e */ /* 0x000fe200000000ff */
[----:B------:R-:W-:Y:S01]  /*8a90*/  IMAD.MOV.U32 R15, RZ, RZ, 0x0 ;  /* 0x00000000ff0f7424 */ /* 0x000fe200078e00ff */
[----:B------:R-:W-:-:S05]  /*8aa0*/  IADD3 R3, R62, -c[0x0][0x20], RZ ;  /* 0x800008003e037a10 */ /* 0x000fca0007ffe0ff */
[----:B------:R1:W-:Y:S01]  /*8ab0*/  STL [R3], R2 ;  /* 0x0000000203007387 */ /* 0x0003e20000100800 */
[----:B------:R-:W-:Y:S05]  /*8ac0*/  RET.REL.NODEC R14 `(_ZN7cutlass13device_kernelIN5flash19enable_sm80_to_sm89INS1_16FlashAttnBwdSm80INS1_25CollectiveMainloopBwdSm80ILi2ELi2EN4cute5tupleIJNS5_1CILi128EEES8_NS7_ILi64EEEEEENS_6half_tEfNS_4arch4Sm80ELb0ELb0ELb1ELb0ELb1ELb0ELb0ELb0ELi2ELi4ELi4ELi4ELb0EEENS1_21CollectiveEpilogueBwdISA_SB_SD_Li256ELb0ELb0ELi2EEENS1_19SingleTileSchedulerILb0ELb0ELb0ELi128EEEEEEEEEvNT_6ParamsE) ;  /* 0xffff75300e007950 */ /* 0x000fea0003c3ffff */
        .type           $_ZN7cutlass13device_kernelIN5flash19enable_sm80_to_sm89INS1_16FlashAttnBwdSm80INS1_25CollectiveMainloopBwdSm80ILi2ELi2EN4cute5tupleIJNS5_1CILi128EEES8_NS7_ILi64EEEEEENS_6half_tEfNS_4arch4Sm80ELb0ELb0ELb1ELb0ELb1ELb0ELb0ELb0ELi2ELi4ELi4ELi4ELb0EEENS1_21CollectiveEpilogueBwdISA_SB_SD_Li256ELb0ELb0ELi2EEENS1_19SingleTileSchedulerILb0ELb0ELb0ELi128EEEEEEEEEvNT_6ParamsE$_ZN7__half2aSEOKS_,@function
        .size           $_ZN7cutlass13device_kernelIN5flash19enable_sm80_to_sm89INS1_16FlashAttnBwdSm80INS1_25CollectiveMainloopBwdSm80ILi2ELi2EN4cute5tupleIJNS5_1CILi128EEES8_NS7_ILi64EEEEEENS_6half_tEfNS_4arch4Sm80ELb0ELb0ELb1ELb0ELb1ELb0ELb0ELb0ELi2ELi4ELi4ELi4ELb0EEENS1_21CollectiveEpilogueBwdISA_SB_SD_Li256ELb0ELb0ELi2EEENS1_19SingleTileSchedulerILb0ELb0ELb0ELi128EEEEEEEEEvNT_6ParamsE$_ZN7__half2aSEOKS_,($_ZN7cutlass13device_kernelIN5flash19enable_sm80_to_sm89INS1_16FlashAttnBwdSm80INS1_25CollectiveMainloopBwdSm80ILi2ELi2EN4cute5tupleIJNS5_1CILi128EEES8_NS7_ILi64EEEEEENS_6half_tEfNS_4arch4Sm80ELb0ELb0ELb1ELb0ELb1ELb0ELb0ELb0ELi2ELi4ELi4ELi4ELb0EEENS1_21CollectiveEpilogueBwdISA_SB_SD_Li256ELb0ELb0ELi2EEENS1_19SingleTileSchedulerILb0ELb0ELb0ELi128EEEEEEEEEvNT_6ParamsE$_ZZN4cute12filter_tupleINS_5tupleIJNS1_IJNS_10UnderscoreENS_1CILi0EEEEEENS1_IJS4_S2_EEEEEENS1_IJNS1_IJNS1_IJNS3_ILi1EEES4_EEES4_EEENS1_IJNS1_IJS4_S4_EEEiEEEEEEZNS_5sliceIS7_SD_EEDaRKT_RKT0_EUlRKT_RKT0_E_EEDaSH_SK_OT1_ENKUlDpSN_E_clIJNS1_IJS9_EEENS1_IJiEEEEEEDaSU_ - $_ZN7cutlass13device_kernelIN5flash19enable_sm80_to_sm89INS1_16FlashAttnBwdSm80INS1_25CollectiveMainloopBwdSm80ILi2ELi2EN4cute5tupleIJNS5_1CILi128EEES8_NS7_ILi64EEEEEENS_6half_tEfNS_4arch4Sm80ELb0ELb0ELb1ELb0ELb1ELb0ELb0ELb0ELi2ELi4ELi4ELi4ELb0EEENS1_21CollectiveEpilogueBwdISA_SB_SD_Li256ELb0ELb0ELi2EEENS1_19SingleTileSchedulerILb0ELb0ELb0ELi128EEEEEEEEEvNT_6ParamsE$_ZN7__half2aSEOKS_)
$_ZN7cutlass13device_kernelIN5flash19enable_sm80_to_sm89INS1_16FlashAttnBwdSm80INS1_25CollectiveMainloopBwdSm80ILi2ELi2EN4cute5tupleIJNS5_1CILi128EEES8_NS7_ILi64EEEEEENS_6half_tEfNS_4arch4Sm80ELb0ELb0ELb1ELb0ELb1ELb0ELb0ELb0ELi2ELi4ELi4ELi4ELb0EEENS1_21CollectiveEpilogueBwdISA_SB_SD_Li256ELb0ELb0ELi2EEENS1_19SingleTileSchedulerILb0ELb0ELb0ELi128EEEEEEEEEvNT_6ParamsE$_ZN7__half2aSEOKS_:
[----:B------:R-:W-:-:S06]  /*8ad0*/  IADD3 R3, R62, -c[0x0][0x20], RZ ;  /* 0x800008003e037a10 */ /* 0x000fcc0007ffe0ff */
[----:B------:R-:W2:Y:S01]  /*8ae0*/  LDL R3, [R3] ;  /* 0x0000000003037983 */ /* 0x000ea20000100800 */
[----:B------:R-:W-:Y:S01]  /*8af0*/  IADD3 R2, R61, -c[0x0][0x20], RZ ;  /* 0x800008003d027a10 */ /* 0x000fe20007ffe0ff */
[----:B------:R-:W-:-:S04]  /*8b00*/  IMAD.MOV.U32 R15, RZ, RZ, 0x0 ;  /* 0x00000000ff0f7424 */ /* 0x000fc800078e00ff */
[----:B--2---:R1:W-:Y:S01]  /*8b10*/  STL [R2], R3 ;  /* 0x0000000302007387 */ /* 0x0043e20000100800 */
[----:B------:R-:W-:Y:S05]  /*8b20*/  RET.REL.NODEC R14 `(_ZN7cutlass13device_kernelIN5flash19enable_sm80_to_sm89INS1_16FlashAttnBwdSm80INS1_25CollectiveMainloopBwdSm80ILi2ELi2EN4cute5tupleIJNS5_1CILi128EEES8_NS7_ILi64EEEEEENS_6half_tEfNS_4arch4Sm80ELb0ELb0ELb1ELb0ELb1ELb0ELb0ELb0ELi2ELi4ELi4ELi4ELb0EEENS1_21CollectiveEpilogueBwdISA_SB_SD_Li256ELb0ELb0ELi2EEENS1_19SingleTileSchedulerILb0ELb0ELb0ELi128EEEEEEEEEvNT_6ParamsE) ;  /* 0xffff74d00e007950 */ /* 0x000fea0003c3ffff */
        .type           $_ZN7cutlass13device_kernelIN5flash19enable_sm80_to_sm89INS1_16FlashAttnBwdSm80INS1_25CollectiveMainloopBwdSm80ILi2ELi2EN4cute5tupleIJNS5_1CILi128EEES8_NS7_ILi64EEEEEENS_6half_tEfNS_4arch4Sm80ELb0ELb0ELb1ELb0ELb1ELb0ELb0ELb0ELi2ELi4ELi4ELi4ELb0EEENS1_21CollectiveEpilogueBwdISA_SB_SD_Li256ELb0ELb0ELi2EEENS1_19SingleTileSchedulerILb0ELb0ELb0ELi128EEEEEEEEEvNT_6ParamsE$_ZZN4cute12filter_tupleINS_5tupleIJNS1_IJNS_10UnderscoreENS_1CILi0EEEEEENS1_IJS4_S2_EEEEEENS1_IJNS1_IJNS1_IJNS3_ILi1EEES4_EEES4_EEENS1_IJNS1_IJS4_S4_EEEiEEEEEEZNS_5sliceIS7_SD_EEDaRKT_RKT0_EUlRKT_RKT0_E_EEDaSH_SK_OT1_ENKUlDpSN_E_clIJNS1_IJS9_EEENS1_IJiEEEEEEDaSU_,@function
        .size           $_ZN7cutlass13device_kernelIN5flash19enable_sm80_to_sm89INS1_16FlashAttnBwdSm80INS1_25CollectiveMainloopBwdSm80ILi2ELi2EN4cute5tupleIJNS5_1CILi128EEES8_NS7_ILi64EEEEEENS_6half_tEfNS_4arch4Sm80ELb0ELb0ELb1ELb0ELb1ELb0ELb0ELb0ELi2ELi4ELi4ELi4ELb0EEENS1_21CollectiveEpilogueBwdISA_SB_SD_Li256ELb0ELb0ELi2EEENS1_19SingleTileSchedulerILb0ELb0ELb0ELi128EEEEEEEEEvNT_6ParamsE$_ZZN4cute12filter_tupleINS_5tupleIJNS1_IJNS_10UnderscoreENS_1CILi0EEEEEENS1_IJS4_S2_EEEEEENS1_IJNS1_IJNS1_IJNS3_ILi1EEES4_EEES4_EEENS1_IJNS1_IJS4_S4_EEEiEEEEEEZNS_5sliceIS7_SD_EEDaRKT_RKT0_EUlRKT_RKT0_E_EEDaSH_SK_OT1_ENKUlDpSN_E_clIJNS1_IJS9_EEENS1_IJiEEEEEEDaSU_,($_ZN7cutlass13device_kernelIN5flash19enable_sm80_to_sm89INS1_16FlashAttnBwdSm80INS1_25CollectiveMainloopBwdSm80ILi2ELi2EN4cute5tupleIJNS5_1CILi128EEES8_NS7_ILi64EEEEEENS_6half_tEfNS_4arch4Sm80ELb0ELb0ELb1ELb0ELb1ELb0ELb0ELb0ELi2ELi4ELi4ELi4ELb0EEENS1_21CollectiveEpilogueBwdISA_SB_SD_Li256ELb0ELb0ELi2EEENS1_19SingleTileSchedulerILb0ELb0ELb0ELi128EEEEEEEEEvNT_6ParamsE$_ZZN4cute12filter_tupleINS_5tupleIJNS1_IJNS_1CILi0EEENS1_IJNS2_ILi1EEENS2_ILi512EEEiEEEEEENS2_ILi4096EEENS1_IJiNS2_ILi8192EEEEEEEEEZNS_7flattenISB_EEDaRKT_EUlRKT_E_EEDaSF_OT0_ENKUlDpSI_E_clIJNS1_IJS3_S4_S5_iEEENS1_IJS8_EEESA_EEEDaSM_ - $_ZN7cutlass13device_kernelIN5flash19enable_sm80_to_sm89INS1_16FlashAttnBwdSm80INS1_25CollectiveMainloopBwdSm80ILi2ELi2EN4cute5tupleIJNS5_1CILi128EEES8_NS7_ILi64EEEEEENS_6half_tEfNS_4arch4Sm80ELb0ELb0ELb1ELb0ELb1ELb0ELb0ELb0ELi2ELi4ELi4ELi4ELb0EEENS1_21CollectiveEpilogueBwdISA_SB_SD_Li256ELb0ELb0ELi2EEENS1_19SingleTileSchedulerILb0ELb0ELb0ELi128EEEEEEEEEvNT_6ParamsE$_ZZN4cute12filter_tupleINS_5tupleIJNS1_IJNS_10UnderscoreENS_1CILi0EEEEEENS1_IJS4_S2_EEEEEENS1_IJNS1_IJNS1_IJNS3_ILi1EEES4_EEES4_EEENS1_IJNS1_IJS4_S4_EEEiEEEEEEZNS_5sliceIS7_SD_EEDaRKT_RKT0_EUlRKT_RKT0_E_EEDaSH_SK_OT1_ENKUlDpSN_E_clIJNS1_IJS9_EEENS1_IJiEEEEEEDaSU_)
$_ZN7cutlass13device_kernelIN5flash19enable_sm80_to_sm89INS1_16FlashAttnBwdSm80INS1_25CollectiveMainloopBwdSm80ILi2ELi2EN4cute5tupleIJNS5_1CILi128EEES8_NS7_ILi64EEEEEENS_6half_tEfNS_4arch4Sm80ELb0ELb0ELb1ELb0ELb1ELb0ELb0ELb0ELi2ELi4ELi4ELi4ELb0EEENS1_21CollectiveEpilogueBwdISA_SB_SD_Li256ELb0ELb0ELi2EEENS1_19SingleTileSchedulerILb0ELb0ELb0ELi128EEEEEEEEEvNT_6ParamsE$_ZZN4cute12filter_tupleINS_5tupleIJNS1_IJNS_10UnderscoreENS_1CILi0EEEEEENS1_IJS4_S2_EEEEEENS1_IJNS1_IJNS1_IJNS3_ILi1EEES4_EEES4_EEENS1_IJNS1_IJS4_S4_EEEiEEEEEEZNS_5sliceIS7_SD_EEDaRKT_RKT0_EUlRKT_RKT0_E_EEDaSH_SK_OT1_ENKUlDpSN_E_clIJNS1_IJS9_EEENS1_IJiEEEEEEDaSU_:
[----:B------:R-:W-:Y:S02]  /*8b30*/  MOV R6, R2 ;  /* 0x0000000200067202 */ /* 0x000fe40000000f00 */
[----:B------:R-:W-:-:S04]  /*8b40*/  MOV R7, 0x0 ;  /* 0x0000000000077802 */ /* 0x000fc80000000f00 */
[----:B------:R-:W-:Y:S05]  /*8b50*/  RET.REL.NODEC R6 `(_ZN7cutlass13device_kernelIN5flash19enable_sm80_to_sm89INS1_16FlashAttnBwdSm80INS1_25CollectiveMainloopBwdSm80ILi2ELi2EN4cute5tupleIJNS5_1CILi128EEES8_NS7_ILi64EEEEEENS_6half_tEfNS_4arch4Sm80ELb0ELb0ELb1ELb0ELb1ELb0ELb0ELb0ELi2ELi4ELi4ELi4ELb0EEENS1_21CollectiveEpilogueBwdISA_SB_SD_Li256ELb0ELb0ELi2EEENS1_19SingleTileSchedulerILb0ELb0ELb0ELi128EEEEEEEEEvNT_6ParamsE) ;  /* 0xffff74a006007950 */ /* 0x000fea0003c3ffff */
        .type           $_ZN7cutlass13device_kernelIN5flash19enable_sm80_to_sm89INS1_16FlashAttnBwdSm80INS1_25CollectiveMainloopBwdSm80ILi2ELi2EN4cute5tupleIJNS5_1CILi128EEES8_NS7_ILi64EEEEEENS_6half_tEfNS_4arch4Sm80ELb0ELb0ELb1ELb0ELb1ELb0ELb0ELb0ELi2ELi4ELi4ELi4ELb0EEENS1_21CollectiveEpilogueBwdISA_SB_SD_Li256ELb0ELb0ELi2EEENS1_19SingleTileSchedulerILb0ELb0ELb0ELi128EEEEEEEEEvNT_6ParamsE$_ZZN4cute12filter_tupleINS_5tupleIJNS1_IJNS_1CILi0EEENS1_IJNS2_ILi1EEENS2_ILi512EEEiEEEEEENS2_ILi4096EEENS1_IJiNS2_ILi8192EEEEEEEEEZNS_7flattenISB_EEDaRKT_EUlRKT_E_EEDaSF_OT0_ENKUlDpSI_E_clIJNS1_IJS3_S4_S5_iEEENS1_IJS8_EEESA_EEEDaSM_,@function
        .size           $_ZN7cutlass13device_kernelIN5flash19enable_sm80_to_sm89INS1_16FlashAttnBwdSm80INS1_25CollectiveMainloopBwdSm80ILi2ELi2EN4cute5tupleIJNS5_1CILi128EEES8_NS7_ILi64EEEEEENS_6half_tEfNS_4arch4Sm80ELb0ELb0ELb1ELb0ELb1ELb0ELb0ELb0ELi2ELi4ELi4ELi4ELb0EEENS1_21CollectiveEpilogueBwdISA_SB_SD_Li256ELb0ELb0ELi2EEENS1_19SingleTileSchedulerILb0ELb0ELb0ELi128EEEEEEEEEvNT_6ParamsE$_ZZN4cute12filter_tupleINS_5tupleIJNS1_IJNS_1CILi0EEENS1_IJNS2_ILi1EEENS2_ILi512EEEiEEEEEENS2_ILi4096EEENS1_IJiNS2_ILi8192EEEEEEEEEZNS_7flattenISB_EEDaRKT_EUlRKT_E_EEDaSF_OT0_ENKUlDpSI_E_clIJNS1_IJS3_S4_S5_iEEENS1_IJS8_EEESA_EEEDaSM_,($_ZN7cutlass13device_kernelIN5flash19enable_sm80_to_sm89INS1_16FlashAttnBwdSm80INS1_25CollectiveMainloopBwdSm80ILi2ELi2EN4cute5tupleIJNS5_1CILi128EEES8_NS7_ILi64EEEEEENS_6half_tEfNS_4arch4Sm80ELb0ELb0ELb1ELb0ELb1ELb0ELb0ELb0ELi2ELi4ELi4ELi4ELb0EEENS1_21CollectiveEpilogueBwdISA_SB_SD_Li256ELb0ELb0ELi2EEENS1_19SingleTileSchedulerILb0ELb0ELb0ELi128EEEEEEEEEvNT_6ParamsE$_ZZN4cute12filter_tupleINS_5tupleIJNS1_IJiNS1_IJiNS_1CILi0EEEEEEEEENS1_IJNS_10UnderscoreENS1_IJS6_S6_EEEEEEEEES9_ZNS_4diceIS9_S9_EEDaRKT_RKT0_EUlRKT_RKT0_E_EEDaSD_SG_OT1_ENKUlDpSJ_E_clIJNS1_IJiiS3_EEENS1_IJEEEEEEDaSQ_ - $_ZN7cutlass13device_kernelIN5flash19enable_sm80_to_sm89INS1_16FlashAttnBwdSm80INS1_25CollectiveMainloopBwdSm80ILi2ELi2EN4cute5tupleIJNS5_1CILi128EEES8_NS7_ILi64EEEEEENS_6half_tEfNS_4arch4Sm80ELb0ELb0ELb1ELb0ELb1ELb0ELb0ELb0ELi2ELi4ELi4ELi4ELb0EEENS1_21CollectiveEpilogueBwdISA_SB_SD_Li256ELb0ELb0ELi2EEENS1_19SingleTileSchedulerILb0ELb0ELb0ELi128EEEEEEEEEvNT_6ParamsE$_ZZN4cute12filter_tupleINS_5tupleIJNS1_IJNS_1CILi0EEENS1_IJNS2_ILi1EEENS2_ILi512EEEiEEEEEENS2_ILi4096EEENS1_IJiNS2_ILi8192EEEEEEEEEZNS_7flattenISB_EEDaRKT_EUlRKT_E_EEDaSF_OT0_ENKUlDpSI_E_clIJNS1_IJS3_S4_S5_iEEENS1_IJS8_EEESA_EEEDaSM_)
$_ZN7cutlass13device_kernelIN5flash19enable_sm80_to_sm89INS1_16FlashAttnBwdSm80INS1_25CollectiveMainloopBwdSm80ILi2ELi2EN4cute5tupleIJNS5_1CILi128EEES8_NS7_ILi64EEEEEENS_6half_tEfNS_4arch4Sm80ELb0ELb0ELb1ELb0ELb1ELb0ELb0ELb0ELi2ELi4ELi4ELi4ELb0EEENS1_21CollectiveEpilogueBwdISA_SB_SD_Li256ELb0ELb0ELi2EEENS1_19SingleTileSchedulerILb0ELb0ELb0ELi128EEEEEEEEEvNT_6ParamsE$_ZZN4cute12filter_tupleINS_5tupleIJNS1_IJNS_1CILi0EEENS1_IJNS2_ILi1EEENS2_ILi512EEEiEEEEEENS2_ILi4096EEENS1_IJiNS2_ILi8192EEEEEEEEEZNS_7flattenISB_EEDaRKT_EUlRKT_E_EEDaSF_OT0_ENKUlDpSI_E_clIJNS1_IJS3_S4_S5_iEEENS1_IJS8_EEESA_EEEDaSM_:
[----:B------:R-:W-:-:S04]  /*8b60*/  MOV R3, 0x0 ;  /* 0x0000000000037802 */ /* 0x000fc80000000f00 */
[----:B------:R-:W-:Y:S05]  /*8b70*/  RET.REL.NODEC R2 `(_ZN7cutlass13device_kernelIN5flash19enable_sm80_to_sm89INS1_16FlashAttnBwdSm80INS1_25CollectiveMainloopBwdSm80ILi2ELi2EN4cute5tupleIJNS5_1CILi128EEES8_NS7_ILi64EEEEEENS_6half_tEfNS_4arch4Sm80ELb0ELb0ELb1ELb0ELb1ELb0ELb0ELb0ELi2ELi4ELi4ELi4ELb0EEENS1_21CollectiveEpilogueBwdISA_SB_SD_Li256ELb0ELb0ELi2EEENS1_19SingleTileSchedulerILb0ELb0ELb0ELi128EEEEEEEEEvNT_6ParamsE) ;  /* 0xffff748002007950 */ /* 0x000fea0003c3ffff */
        .type           $_ZN7cutlass13device_kernelIN5flash19enable_sm80_to_sm89INS1_16FlashAttnBwdSm80INS1_25CollectiveMainloopBwdSm80ILi2ELi2EN4cute5tupleIJNS5_1CILi128EEES8_NS7_ILi64EEEEEENS_6half_tEfNS_4arch4Sm80ELb0ELb0ELb1ELb0ELb1ELb0ELb0ELb0ELi2ELi4ELi4ELi4ELb0EEENS1_21CollectiveEpilogueBwdISA_SB_SD_Li256ELb0ELb0ELi2EEENS1_19SingleTileSchedulerILb0ELb0ELb0ELi128EEEEEEEEEvNT_6ParamsE$_ZZN4cute12filter_tupleINS_5tupleIJNS1_IJiNS1_IJiNS_1CILi0EEEEEEEEENS1_IJNS_10UnderscoreENS1_IJS6_S6_EEEEEEEEES9_ZNS_4diceIS9_S9_EEDaRKT_RKT0_EUlRKT_RKT0_E_EEDaSD_SG_OT1_ENKUlDpSJ_E_clIJNS1_IJiiS3_EEENS1_IJEEEEEEDaSQ_,@function
        .size           $_ZN7cutlass13device_kernelIN5flash19enable_sm80_to_sm89INS1_16FlashAttnBwdSm80INS1_25CollectiveMainloopBwdSm80ILi2ELi2EN4cute5tupleIJNS5_1CILi128EEES8_NS7_ILi64EEEEEENS_6half_tEfNS_4arch4Sm80ELb0ELb0ELb1ELb0ELb1ELb0ELb0ELb0ELi2ELi4ELi4ELi4ELb0EEENS1_21CollectiveEpilogueBwdISA_SB_SD_Li256ELb0ELb0ELi2EEENS1_19SingleTileSchedulerILb0ELb0ELb0ELi128EEEEEEEEEvNT_6ParamsE$_ZZN4cute12filter_tupleINS_5tupleIJNS1_IJiNS1_IJiNS_1CILi0EEEEEEEEENS1_IJNS_10UnderscoreENS1_IJS6_S6_EEEEEEEEES9_ZNS_4diceIS9_S9_EEDaRKT_RKT0_EUlRKT_RKT0_E_EEDaSD_SG_OT1_ENKUlDpSJ_E_clIJNS1_IJiiS3_EEENS1_IJEEEEEEDaSQ_,($_ZN7cutlass13device_kernelIN5flash19enable_sm80_to_sm89INS1_16FlashAttnBwdSm80INS1_25CollectiveMainloopBwdSm80ILi2ELi2EN4cute5tupleIJNS5_1CILi128EEES8_NS7_ILi64EEEEEENS_6half_tEfNS_4arch4Sm80ELb0ELb0ELb1ELb0ELb1ELb0ELb0ELb0ELi2ELi4ELi4ELi4ELb0EEENS1_21CollectiveEpilogueBwdISA_SB_SD_Li256ELb0ELb0ELi2EEENS1_19SingleTileSchedulerILb0ELb0ELb0ELi128EEEEEEEEEvNT_6ParamsE$_ZZN4cute12filter_tupleINS_5tupleIJNS1_IJiiEEENS_1CILi1024EEEEEEZNS_16flatten_to_tupleIS5_EEDaRKT_EUlRKT_E_EEDaS9_OT0_ENKUlDpSC_E_clIJS2_NS1_IJS4_EEEEEEDaSG_ - $_ZN7cutlass13device_kernelIN5flash19enable_sm80_to_sm89INS1_16FlashAttnBwdSm80INS1_25CollectiveMainloopBwdSm80ILi2ELi2EN4cute5tupleIJNS5_1CILi128EEES8_NS7_ILi64EEEEEENS_6half_tEfNS_4arch4Sm80ELb0ELb0ELb1ELb0ELb1ELb0ELb0ELb0ELi2ELi4ELi4ELi4ELb0EEENS1_21CollectiveEpilogueBwdISA_SB_SD_Li256ELb0ELb0ELi2EEENS1_19SingleTileSchedulerILb0ELb0ELb0ELi128EEEEEEEEEvNT_6ParamsE$_ZZN4cute12filter_tupleINS_5tupleIJNS1_IJiNS1_IJiNS_1CILi0EEEEEEEEENS1_IJNS_10UnderscoreENS1_IJS6_S6_EEEEEEEEES9_ZNS_4diceIS9_S9_EEDaRKT_RKT0_EUlRKT_RKT0_E_EEDaSD_SG_OT1_ENKUlDpSJ_E_clIJNS1_IJiiS3_EEENS1_IJEEEEEEDaSQ_)
$_ZN7cutlass13device_kernelIN5flash19enable_sm80_to_sm89INS1_16FlashAttnBwdSm80INS1_25CollectiveMainloopBwdSm80ILi2ELi2EN4cute5tupleIJNS5_1CILi128EEES8_NS7_ILi64EEEEEENS_6half_tEfNS_4arch4Sm80ELb0ELb0ELb1ELb0ELb1ELb0ELb0ELb0ELi2ELi4ELi4ELi4ELb0EEENS1_21CollectiveEpilogueBwdISA_SB_SD_Li256ELb0ELb0ELi2EEENS1_19SingleTileSchedulerILb0ELb0ELb0ELi128EEEEEEEEEvNT_6ParamsE$_ZZN4cute12filter_tupleINS_5tupleIJNS1_IJiNS1_IJiNS_1CILi0EEEEEEEEENS1_IJNS_10UnderscoreENS1_IJS6_S6_EEEEEEEEES9_ZNS_4diceIS9_S9_EEDaRKT_RKT0_EUlRKT_RKT0_E_EEDaSD_SG_OT1_ENKUlDpSJ_E_clIJNS1_IJiiS3_EEENS1_IJEEEEEEDaSQ_:
[----:B------:R-:W-:-:S04]  /*8b80*/  MOV R5, 0x0 ;  /* 0x0000000000057802 */ /* 0x000fc80000000f00 */
[----:B------:R-:W-:Y:S05]  /*8b90*/  RET.REL.NODEC R4 `(_ZN7cutlass13device_kernelIN5flash19enable_sm80_to_sm89INS1_16FlashAttnBwdSm80INS1_25CollectiveMainloopBwdSm80ILi2ELi2EN4cute5tupleIJNS5_1CILi128EEES8_NS7_ILi64EEEEEENS_6half_tEfNS_4arch4Sm80ELb0ELb0ELb1ELb0ELb1ELb0ELb0ELb0ELi2ELi4ELi4ELi4ELb0EEENS1_21CollectiveEpilogueBwdISA_SB_SD_Li256ELb0ELb0ELi2EEENS1_19SingleTileSchedulerILb0ELb0ELb0ELi128EEEEEEEEEvNT_6ParamsE) ;  /* 0xffff746004007950 */ /* 0x000fea0003c3ffff */
        .type           $_ZN7cutlass13device_kernelIN5flash19enable_sm80_to_sm89INS1_16FlashAttnBwdSm80INS1_25CollectiveMainloopBwdSm80ILi2ELi2EN4cute5tupleIJNS5_1CILi128EEES8_NS7_ILi64EEEEEENS_6half_tEfNS_4arch4Sm80ELb0ELb0ELb1ELb0ELb1ELb0ELb0ELb0ELi2ELi4ELi4ELi4ELb0EEENS1_21CollectiveEpilogueBwdISA_SB_SD_Li256ELb0ELb0ELi2EEENS1_19SingleTileSchedulerILb0ELb0ELb0ELi128EEEEEEEEEvNT_6ParamsE$_ZZN4cute12filter_tupleINS_5tupleIJNS1_IJiiEEENS_1CILi1024EEEEEEZNS_16flatten_to_tupleIS5_EEDaRKT_EUlRKT_E_EEDaS9_OT0_ENKUlDpSC_E_clIJS2_NS1_IJS4_EEEEEEDaSG_,@function
        .size           $_ZN7cutlass13device_kernelIN5flash19enable_sm80_to_sm89INS1_16FlashAttnBwdSm80INS1_25CollectiveMainloopBwdSm80ILi2ELi2EN4cute5tupleIJNS5_1CILi128EEES8_NS7_ILi64EEEEEENS_6half_tEfNS_4arch4Sm80ELb0ELb0ELb1ELb0ELb1ELb0ELb0ELb0ELi2ELi4ELi4ELi4ELb0EEENS1_21CollectiveEpilogueBwdISA_SB_SD_Li256ELb0ELb0ELi2EEENS1_19SingleTileSchedulerILb0ELb0ELb0ELi128EEEEEEEEEvNT_6ParamsE$_ZZN4cute12filter_tupleINS_5tupleIJNS1_IJiiEEENS_1CILi1024EEEEEEZNS_16flatten_to_tupleIS5_EEDaRKT_EUlRKT_E_EEDaS9_OT0_ENKUlDpSC_E_clIJS2_NS1_IJS4_EEEEEEDaSG_,($_ZN7cutlass13device_kernelIN5flash19enable_sm80_to_sm89INS1_16FlashAttnBwdSm80INS1_25CollectiveMainloopBwdSm80ILi2ELi2EN4cute5tupleIJNS5_1CILi128EEES8_NS7_ILi64EEEEEENS_6half_tEfNS_4arch4Sm80ELb0ELb0ELb1ELb0ELb1ELb0ELb0ELb0ELi2ELi4ELi4ELi4ELb0EEENS1_21CollectiveEpilogueBwdISA_SB_SD_Li256ELb0ELb0ELi2EEENS1_19SingleTileSchedulerILb0ELb0ELb0ELi128EEEEEEEEEvNT_6ParamsE$_ZZN4cute12filter_tupleINS_5tupleIJNS_10UnderscoreES2_NS_1CILi0EEEEEENS1_IJNS1_IJNS3_ILi1EEES4_EEEiNS3_ILi1024EEEEEEZNS_5sliceIS5_S9_EEDaRKT_RKT0_EUlRKT_RKT0_E_EEDaSD_SG_OT1_ENKUlDpSJ_E_clIJNS1_IJS7_EEENS1_IJiEEENS1_IJEEEEEEDaSQ_ - $_ZN7cutlass13device_kernelIN5flash19enable_sm80_to_sm89INS1_16FlashAttnBwdSm80INS1_25CollectiveMainloopBwdSm80ILi2ELi2EN4cute5tupleIJNS5_1CILi128EEES8_NS7_ILi64EEEEEENS_6half_tEfNS_4arch4Sm80ELb0ELb0ELb1ELb0ELb1ELb0ELb0ELb0ELi2ELi4ELi4ELi4ELb0EEENS1_21CollectiveEpilogueBwdISA_SB_SD_Li256ELb0ELb0ELi2EEENS1_19SingleTileSchedulerILb0ELb0ELb0ELi128EEEEEEEEEvNT_6ParamsE$_ZZN4cute12filter_tupleINS_5tupleIJNS1_IJiiEEENS_1CILi1024EEEEEEZNS_16flatten_to_tupleIS5_EEDaRKT_EUlRKT_E_EEDaS9_OT0_ENKUlDpSC_E_clIJS2_NS1_IJS4_EEEEEEDaSG_)
$_ZN7cutlass13device_kernelIN5flash19enable_sm80_to_sm89INS1_16FlashAttnBwdSm80INS1_25CollectiveMainloopBwdSm80ILi2ELi2EN4cute5tupleIJNS5_1CILi128EEES8_NS7_ILi64EEEEEENS_6half_tEfNS_4arch4Sm80ELb0ELb0ELb1ELb0ELb1ELb0ELb0ELb0ELi2ELi4ELi4ELi4ELb0EEENS1_21CollectiveEpilogueBwdISA_SB_SD_Li256ELb0ELb0ELi2EEENS1_19SingleTileSchedulerILb0ELb0ELb0ELi128EEEEEEEEEvNT_6ParamsE$_ZZN4cute12filter_tupleINS_5tupleIJNS1_IJiiEEENS_1CILi1024EEEEEEZNS_16flatten_to_tupleIS5_EEDaRKT_EUlRKT_E_EEDaS9_OT0_ENKUlDpSC_E_clIJS2_NS1_IJS4_EEEEEEDaSG_:
[----:B------:R-:W-:-:S04]  /*8ba0*/  MOV R3, 0x0 ;  /* 0x0000000000037802 */ /* 0x000fc80000000f00 */
[----:B------:R-:W-:Y:S05]  /*8bb0*/  RET.REL.NODEC R2 `(_ZN7cutlass13device_kernelIN5flash19enable_sm80_to_sm89INS1_16FlashAttnBwdSm80INS1_25CollectiveMainloopBwdSm80ILi2ELi2EN4cute5tupleIJNS5_1CILi128EEES8_NS7_ILi64EEEEEENS_6half_tEfNS_4arch4Sm80ELb0ELb0ELb1ELb0ELb1ELb0ELb0ELb0ELi2ELi4ELi4ELi4ELb0EEENS1_21CollectiveEpilogueBwdISA_SB_SD_Li256ELb0ELb0ELi2EEENS1_19SingleTileSchedulerILb0ELb0ELb0ELi128EEEEEEEEEvNT_6ParamsE) ;  /* 0xffff744002007950 */ /* 0x000fea0003c3ffff */
        .type           $_ZN7cutlass13device_kernelIN5flash19enable_sm80_to_sm89INS1_16FlashAttnBwdSm80INS1_25CollectiveMainloopBwdSm80ILi2ELi2EN4cute5tupleIJNS5_1CILi128EEES8_NS7_ILi64EEEEEENS_6half_tEfNS_4arch4Sm80ELb0ELb0ELb1ELb0ELb1ELb0ELb0ELb0ELi2ELi4ELi4ELi4ELb0EEENS1_21CollectiveEpilogueBwdISA_SB_SD_Li256ELb0ELb0ELi2EEENS1_19SingleTileSchedulerILb0ELb0ELb0ELi128EEEEEEEEEvNT_6ParamsE$_ZZN4cute12filter_tupleINS_5tupleIJNS_10UnderscoreES2_NS_1CILi0EEEEEENS1_IJNS1_IJNS3_ILi1EEES4_EEEiNS3_ILi1024EEEEEEZNS_5sliceIS5_S9_EEDaRKT_RKT0_EUlRKT_RKT0_E_EEDaSD_SG_OT1_ENKUlDpSJ_E_clIJNS1_IJS7_EEENS1_IJiEEENS1_IJEEEEEEDaSQ_,@function
        .size           $_ZN7cutlass13device_kernelIN5flash19enable_sm80_to_sm89INS1_16FlashAttnBwdSm80INS1_25CollectiveMainloopBwdSm80ILi2ELi2EN4cute5tupleIJNS5_1CILi128EEES8_NS7_ILi64EEEEEENS_6half_tEfNS_4arch4Sm80ELb0ELb0ELb1ELb0ELb1ELb0ELb0ELb0ELi2ELi4ELi4ELi4ELb0EEENS1_21CollectiveEpilogueBwdISA_SB_SD_Li256ELb0ELb0ELi2EEENS1_19SingleTileSchedulerILb0ELb0ELb0ELi128EEEEEEEEEvNT_6ParamsE$_ZZN4cute12filter_tupleINS_5tupleIJNS_10UnderscoreES2_NS_1CILi0EEEEEENS1_IJNS1_IJNS3_ILi1EEES4_EEEiNS3_ILi1024EEEEEEZNS_5sliceIS5_S9_EEDaRKT_RKT0_EUlRKT_RKT0_E_EEDaSD_SG_OT1_ENKUlDpSJ_E_clIJNS1_IJS7_EEENS1_IJiEEENS1_IJEEEEEEDaSQ_,($_ZN7cutlass13device_kernelIN5flash19enable_sm80_to_sm89INS1_16FlashAttnBwdSm80INS1_25CollectiveMainloopBwdSm80ILi2ELi2EN4cute5tupleIJNS5_1CILi128EEES8_NS7_ILi64EEEEEENS_6half_tEfNS_4arch4Sm80ELb0ELb0ELb1ELb0ELb1ELb0ELb0ELb0ELi2ELi4ELi4ELi4ELb0EEENS1_21CollectiveEpilogueBwdISA_SB_SD_Li256ELb0ELb0ELi2EEENS1_19SingleTileSchedulerILb0ELb0ELb0ELi128EEEEEEEEEvNT_6ParamsE$_ZZN4cute12filter_tupleINS_5tupleIJNS_10UnderscoreES2_S2_iEEENS1_IJNS1_IJNS_1CILi1EEENS4_ILi0EEEEEENS4_ILi4096EEENS1_IJiiEEENS1_IJS6_NS4_ILi8192EEEEEEEEEZNS_5sliceIS3_SC_EEDaRKT_RKT0_EUlRKT_RKT0_E_EEDaSG_SJ_OT1_ENKUlDpSM_E_clIJNS1_IJS7_EEENS1_IJS8_EEENS1_IJS9_EEENS1_IJEEEEEEDaST_ - $_ZN7cutlass13device_kernelIN5flash19enable_sm80_to_sm89INS1_16FlashAttnBwdSm80INS1_25CollectiveMainloopBwdSm80ILi2ELi2EN4cute5tupleIJNS5_1CILi128EEES8_NS7_ILi64EEEEEENS_6half_tEfNS_4arch4Sm80ELb0ELb0ELb1ELb0ELb1ELb0ELb0ELb0ELi2ELi4ELi4ELi4ELb0EEENS1_21CollectiveEpilogueBwdISA_SB_SD_Li256ELb0ELb0ELi2EEENS1_19SingleTileSchedulerILb0ELb0ELb0ELi128EEEEEEEEEvNT_6ParamsE$_ZZN4cute12filter_tupleINS_5tupleIJNS_10UnderscoreES2_NS_1CILi0EEEEEENS1_IJNS1_IJNS3_ILi1EEES4_EEEiNS3_ILi1024EEEEEEZNS_5sliceIS5_S9_EEDaRKT_RKT0_EUlRKT_RKT0_E_EEDaSD_SG_OT1_ENKUlDpSJ_E_clIJNS1_IJS7_EEENS1_IJiEEENS1_IJEEEEEEDaSQ_)
$_ZN7cutlass13device_kernelIN5flash19enable_sm80_to_sm89INS1_16FlashAttnBwdSm80INS1_25CollectiveMainloopBwdSm80ILi2ELi2EN4cute5tupleIJNS5_1CILi128EEES8_NS7_ILi64EEEEEENS_6half_tEfNS_4arch4Sm80ELb0ELb0ELb1ELb0ELb1ELb0ELb0ELb0ELi2ELi4ELi4ELi4ELb0EEENS1_21CollectiveEpilogueBwdISA_SB_SD_Li256ELb0ELb0ELi2EEENS1_19SingleTileSchedulerILb0ELb0ELb0ELi128EEEEEEEEEvNT_6ParamsE$_ZZN4cute12filter_tupleINS_5tupleIJNS_10UnderscoreES2_NS_1CILi0EEEEEENS1_IJNS1_IJNS3_ILi1EEES4_EEEiNS3_ILi1024EEEEEEZNS_5sliceIS5_S9_EEDaRKT_RKT0_EUlRKT_RKT0_E_EEDaSD_SG_OT1_ENKUlDpSJ_E_clIJNS1_IJS7_EEENS1_IJiEEENS1_IJEEEEEEDaSQ_:
[----:B------:R-:W-:Y:S02]  /*8bc0*/  MOV R4, R2 ;  /* 0x0000000200047202 */ /* 0x000fe40000000f00 */
[----:B------:R-:W-:-:S04]  /*8bd0*/  MOV R5, 0x0 ;  /* 0x0000000000057802 */ /* 0x000fc80000000f00 */
[----:B------:R-:W-:Y:S05]  /*8be0*/  RET.REL.NODEC R4 `(_ZN7cutlass13device_kernelIN5flash19enable_sm80_to_sm89INS1_16FlashAttnBwdSm80INS1_25CollectiveMainloopBwdSm80ILi2ELi2EN4cute5tupleIJNS5_1CILi128EEES8_NS7_ILi64EEEEEENS_6half_tEfNS_4arch4Sm80ELb0ELb0ELb1ELb0ELb1ELb0ELb0ELb0ELi2ELi4ELi4ELi4ELb0EEENS1_21CollectiveEpilogueBwdISA_SB_SD_Li256ELb0ELb0ELi2EEENS1_19SingleTileSchedulerILb0ELb0ELb0ELi128EEEEEEEEEvNT_6ParamsE) ;  /* 0xffff741004007950 */ /* 0x000fea0003c3ffff */
        .type           $_ZN7cutlass13device_kernelIN5flash19enable_sm80_to_sm89INS1_16FlashAttnBwdSm80INS1_25CollectiveMainloopBwdSm80ILi2ELi2EN4cute5tupleIJNS5_1CILi128EEES8_NS7_ILi64EEEEEENS_6half_tEfNS_4arch4Sm80ELb0ELb0ELb1ELb0ELb1ELb0ELb0ELb0ELi2ELi4ELi4ELi4ELb0EEENS1_21CollectiveEpilogueBwdISA_SB_SD_Li256ELb0ELb0ELi2EEENS1_19SingleTileSchedulerILb0ELb0ELb0ELi128EEEEEEEEEvNT_6ParamsE$_ZZN4cute12filter_tupleINS_5tupleIJNS_10UnderscoreES2_S2_iEEENS1_IJNS1_IJNS_1CILi1EEENS4_ILi0EEEEEENS4_ILi4096EEENS1_IJiiEEENS1_IJS6_NS4_ILi8192EEEEEEEEEZNS_5sliceIS3_SC_EEDaRKT_RKT0_EUlRKT_RKT0_E_EEDaSG_SJ_OT1_ENKUlDpSM_E_clIJNS1_IJS7_EEENS1_IJS8_EEENS1_IJS9_EEENS1_IJEEEEEEDaST_,@function
        .size           $_ZN7cutlass13device_kernelIN5flash19enable_sm80_to_sm89INS1_16FlashAttnBwdSm80INS1_25CollectiveMainloopBwdSm80ILi2ELi2EN4cute5tupleIJNS5_1CILi128EEES8_NS7_ILi64EEEEEENS_6half_tEfNS_4arch4Sm80ELb0ELb0ELb1ELb0ELb1ELb0ELb0ELb0ELi2ELi4ELi4ELi4ELb0EEENS1_21CollectiveEpilogueBwdISA_SB_SD_Li256ELb0ELb0ELi2EEENS1_19SingleTileSchedulerILb0ELb0ELb0ELi128EEEEEEEEEvNT_6ParamsE$_ZZN4cute12filter_tupleINS_5tupleIJNS_10UnderscoreES2_S2_iEEENS1_IJNS1_IJNS_1CILi1EEENS4_ILi0EEEEEENS4_ILi4096EEENS1_IJiiEEENS1_IJS6_NS4_ILi8192EEEEEEEEEZNS_5sliceIS3_SC_EEDaRKT_RKT0_EUlRKT_RKT0_E_EEDaSG_SJ_OT1_ENKUlDpSM_E_clIJNS1_IJS7_EEENS1_IJS8_EEENS1_IJS9_EEENS1_IJEEEEEEDaST_,($_ZN7cutlass13device_kernelIN5flash19enable_sm80_to_sm89INS1_16FlashAttnBwdSm80INS1_25CollectiveMainloopBwdSm80ILi2ELi2EN4cute5tupleIJNS5_1CILi128EEES8_NS7_ILi64EEEEEENS_6half_tEfNS_4arch4Sm80ELb0ELb0ELb1ELb0ELb1ELb0ELb0ELb0ELi2ELi4ELi4ELi4ELb0EEENS1_21CollectiveEpilogueBwdISA_SB_SD_Li256ELb0ELb0ELi2EEENS1_19SingleTileSchedulerILb0ELb0ELb0ELi128EEEEEEEEEvNT_6ParamsE$_ZZN4cute12filter_tupleINS_5tupleIJNS_10UnderscoreES2_S2_iEEENS1_IJNS1_IJNS_1CILi1EEENS4_ILi0EEEEEEiNS4_ILi1024EEENS4_ILi8192EEEEEEZNS_5sliceIS3_SA_EEDaRKT_RKT0_EUlRKT_RKT0_E_EEDaSE_SH_OT1_ENKUlDpSK_E_clIJNS1_IJS7_EEENS1_IJiEEENS1_IJS8_EEENS1_IJEEEEEEDaSR_ - $_ZN7cutlass13device_kernelIN5flash19enable_sm80_to_sm89INS1_16FlashAttnBwdSm80INS1_25CollectiveMainloopBwdSm80ILi2ELi2EN4cute5tupleIJNS5_1CILi128EEES8_NS7_ILi64EEEEEENS_6half_tEfNS_4arch4Sm80ELb0ELb0ELb1ELb0ELb1ELb0ELb0ELb0ELi2ELi4ELi4ELi4ELb0EEENS1_21CollectiveEpilogueBwdISA_SB_SD_Li256ELb0ELb0ELi2EEENS1_19SingleTileSchedulerILb0ELb0ELb0ELi128EEEEEEEEEvNT_6ParamsE$_ZZN4cute12filter_tupleINS_5tupleIJNS_10UnderscoreES2_S2_iEEENS1_IJNS1_IJNS_1CILi1EEENS4_ILi0EEEEEENS4_ILi4096EEENS1_IJiiEEENS1_IJS6_NS4_ILi8192EEEEEEEEEZNS_5sliceIS3_SC_EEDaRKT_RKT0_EUlRKT_RKT0_E_EEDaSG_SJ_OT1_ENKUlDpSM_E_clIJNS1_IJS7_EEENS1_IJS8_EEENS1_IJS9_EEENS1_IJEEEEEEDaST_)
$_ZN7cutlass13device_kernelIN5flash19enable_sm80_to_sm89INS1_16FlashAttnBwdSm80INS1_25CollectiveMainloopBwdSm80ILi2ELi2EN4cute5tupleIJNS5_1CILi128EEES8_NS7_ILi64EEEEEENS_6half_tEfNS_4arch4Sm80ELb0ELb0ELb1ELb0ELb1ELb0ELb0ELb0ELi2ELi4ELi4ELi4ELb0EEENS1_21CollectiveEpilogueBwdISA_SB_SD_Li256ELb0ELb0ELi2EEENS1_19SingleTileSchedulerILb0ELb0ELb0ELi128EEEEEEEEEvNT_6ParamsE$_ZZN4cute12filter_tupleINS_5tupleIJNS_10UnderscoreES2_S2_iEEENS1_IJNS1_IJNS_1CILi1EEENS4_ILi0EEEEEENS4_ILi4096EEENS1_IJiiEEENS1_IJS6_NS4_ILi8192EEEEEEEEEZNS_5sliceIS3_SC_EEDaRKT_RKT0_EUlRKT_RKT0_E_EEDaSG_SJ_OT1_ENKUlDpSM_E_clIJNS1_IJS7_EEENS1_IJS8_EEENS1_IJS9_EEENS1_IJEEEEEEDaST_:
[----:B------:R-:W-:-:S05]  /*8bf0*/  IADD3 R2, R75, -c[0x0][0x20], RZ ;  /* 0x800008004b027a10 */ /* 0x000fca0007ffe0ff */
[----:B------:R1:W5:Y:S04]  /*8c00*/  LDL R3, [R2+0x4] ;  /* 0x0000040002037983 */ /* 0x0003680000100800 */
[----:B------:R1:W5:Y:S01]  /*8c10*/  LDL R5, [R2] ;  /* 0x0000000002057983 */ /* 0x0003620000100800 */
[----:B------:R-:W-:Y:S01]  /*8c20*/  IMAD.MOV.U32 R20, RZ, RZ, R4 ;  /* 0x000000ffff147224 */ /* 0x000fe200078e0004 */
[----:B------:R-:W-:-:S04]  /*8c30*/  MOV R21, 0x0 ;  /* 0x0000000000157802 */ /* 0x000fc80000000f00 */
[----:B------:R-:W-:Y:S05]  /*8c40*/  RET.REL.NODEC R20 `(_ZN7cutlass13device_kernelIN5flash19enable_sm80_to_sm89INS1_16FlashAttnBwdSm80INS1_25CollectiveMainloopBwdSm80ILi2ELi2EN4cute5tupleIJNS5_1CILi128EEES8_NS7_ILi64EEEEEENS_6half_tEfNS_4arch4Sm80ELb0ELb0ELb1ELb0ELb1ELb0ELb0ELb0ELi2ELi4ELi4ELi4ELb0EEENS1_21CollectiveEpilogueBwdISA_SB_SD_Li256ELb0ELb0ELi2EEENS1_19SingleTileSchedulerILb0ELb0ELb0ELi128EEEEEEEEEvNT_6ParamsE) ;  /* 0xffff73b014007950 */ /* 0x000fea0003c3ffff */
        .type           $_ZN7cutlass13device_kernelIN5flash19enable_sm80_to_sm89INS1_16FlashAttnBwdSm80INS1_25CollectiveMainloopBwdSm80ILi2ELi2EN4cute5tupleIJNS5_1CILi128EEES8_NS7_ILi64EEEEEENS_6half_tEfNS_4arch4Sm80ELb0ELb0ELb1ELb0ELb1ELb0ELb0ELb0ELi2ELi4ELi4ELi4ELb0EEENS1_21CollectiveEpilogueBwdISA_SB_SD_Li256ELb0ELb0ELi2EEENS1_19SingleTileSchedulerILb0ELb0ELb0ELi128EEEEEEEEEvNT_6ParamsE$_ZZN4cute12filter_tupleINS_5tupleIJNS_10UnderscoreES2_S2_iEEENS1_IJNS1_IJNS_1CILi1EEENS4_ILi0EEEEEEiNS4_ILi1024EEENS4_ILi8192EEEEEEZNS_5sliceIS3_SA_EEDaRKT_RKT0_EUlRKT_RKT0_E_EEDaSE_SH_OT1_ENKUlDpSK_E_clIJNS1_IJS7_EEENS1_IJiEEENS1_IJS8_EEENS1_IJEEEEEEDaSR_,@function
        .size           $_ZN7cutlass13device_kernelIN5flash19enable_sm80_to_sm89INS1_16FlashAttnBwdSm80INS1_25CollectiveMainloopBwdSm80ILi2ELi2EN4cute5tupleIJNS5_1CILi128EEES8_NS7_ILi64EEEEEENS_6half_tEfNS_4arch4Sm80ELb0ELb0ELb1ELb0ELb1ELb0ELb0ELb0ELi2ELi4ELi4ELi4ELb0EEENS1_21CollectiveEpilogueBwdISA_SB_SD_Li256ELb0ELb0ELi2EEENS1_19SingleTileSchedulerILb0ELb0ELb0ELi128EEEEEEEEEvNT_6ParamsE$_ZZN4cute12filter_tupleINS_5tupleIJNS_10UnderscoreES2_S2_iEEENS1_IJNS1_IJNS_1CILi1EEENS4_ILi0EEEEEEiNS4_ILi1024EEENS4_ILi8192EEEEEEZNS_5sliceIS3_SA_EEDaRKT_RKT0_EUlRKT_RKT0_E_EEDaSE_SH_OT1_ENKUlDpSK_E_clIJNS1_IJS7_EEENS1_IJiEEENS1_IJS8_EEENS1_IJEEEEEEDaSR_,($_ZN7cutlass13device_kernelIN5flash19enable_sm80_to_sm89INS1_16FlashAttnBwdSm80INS1_25CollectiveMainloopBwdSm80ILi2ELi2EN4cute5tupleIJNS5_1CILi128EEES8_NS7_ILi64EEEEEENS_6half_tEfNS_4arch4Sm80ELb0ELb0ELb1ELb0ELb1ELb0ELb0ELb0ELi2ELi4ELi4ELi4ELb0EEENS1_21CollectiveEpilogueBwdISA_SB_SD_Li256ELb0ELb0ELi2EEENS1_19SingleTileSchedulerILb0ELb0ELb0ELi128EEEEEEEEEvNT_6ParamsE$_ZZN4cute12filter_tupleINS_5tupleIJNS_10UnderscoreES2_iEEENS1_IJNS1_IJNS_1CILi1EEENS4_ILi0EEEEEEiNS4_ILi1024EEEEEEZNS_5sliceIS3_S9_EEDaRKT_RKT0_EUlRKT_RKT0_E_EEDaSD_SG_OT1_ENKUlDpSJ_E_clIJNS1_IJS7_EEENS1_IJiEEENS1_IJEEEEEEDaSQ_ - $_ZN7cutlass13device_kernelIN5flash19enable_sm80_to_sm89INS1_16FlashAttnBwdSm80INS1_25CollectiveMainloopBwdSm80ILi2ELi2EN4cute5tupleIJNS5_1CILi128EEES8_NS7_ILi64EEEEEENS_6half_tEfNS_4arch4Sm80ELb0ELb0ELb1ELb0ELb1ELb0ELb0ELb0ELi2ELi4ELi4ELi4ELb0EEENS1_21CollectiveEpilogueBwdISA_SB_SD_Li256ELb0ELb0ELi2EEENS1_19SingleTileSchedulerILb0ELb0ELb0ELi128EEEEEEEEEvNT_6ParamsE$_ZZN4cute12filter_tupleINS_5tupleIJNS_10UnderscoreES2_S2_iEEENS1_IJNS1_IJNS_1CILi1EEENS4_ILi0EEEEEEiNS4_ILi1024EEENS4_ILi8192EEEEEEZNS_5sliceIS3_SA_EEDaRKT_RKT0_EUlRKT_RKT0_E_EEDaSE_SH_OT1_ENKUlDpSK_E_clIJNS1_IJS7_EEENS1_IJiEEENS1_IJS8_EEENS1_IJEEEEEEDaSR_)
$_ZN7cutlass13device_kernelIN5flash19enable_sm80_to_sm89INS1_16FlashAttnBwdSm80INS1_25CollectiveMainloopBwdSm80ILi2ELi2EN4cute5tupleIJNS5_1CILi128EEES8_NS7_ILi64EEEEEENS_6half_tEfNS_4arch4Sm80ELb0ELb0ELb1ELb0ELb1ELb0ELb0ELb0ELi2ELi4ELi4ELi4ELb0EEENS1_21CollectiveEpilogueBwdISA_SB_SD_Li256ELb0ELb0ELi2EEENS1_19SingleTileSchedulerILb0ELb0ELb0ELi128EEEEEEEEEvNT_6ParamsE$_ZZN4cute12filter_tupleINS_5tupleIJNS_10UnderscoreES2_S2_iEEENS1_IJNS1_IJNS_1CILi1EEENS4_ILi0EEEEEEiNS4_ILi1024EEENS4_ILi8192EEEEEEZNS_5sliceIS3_SA_EEDaRKT_RKT0_EUlRKT_RKT0_E_EEDaSE_SH_OT1_ENKUlDpSK_E_clIJNS1_IJS7_EEENS1_IJiEEENS1_IJS8_EEENS1_IJEEEEEEDaSR_:
[----:B------:R-:W-:Y:S02]  /*8c50*/  MOV R12, R2 ;  /* 0x00000002000c7202 */ /* 0x000fe40000000f00 */
[----:B------:R-:W-:-:S04]  /*8c60*/  MOV R13, 0x0 ;  /* 0x00000000000d7802 */ /* 0x000fc80000000f00 */
[----:B------:R-:W-:Y:S05]  /*8c70*/  RET.REL.NODEC R12 `(_ZN7cutlass13device_kernelIN5flash19enable_sm80_to_sm89INS1_16FlashAttnBwdSm80INS1_25CollectiveMainloopBwdSm80ILi2ELi2EN4cute5tupleIJNS5_1CILi128EEES8_NS7_ILi64EEEEEENS_6half_tEfNS_4arch4Sm80ELb0ELb0ELb1ELb0ELb1ELb0ELb0ELb0ELi2ELi4ELi4ELi4ELb0EEENS1_21CollectiveEpilogueBwdISA_SB_SD_Li256ELb0ELb0ELi2EEENS1_19SingleTileSchedulerILb0ELb0ELb0ELi128EEEEEEEEEvNT_6ParamsE) ;  /* 0xffff73800c007950 */ /* 0x000fea0003c3ffff */
        .type           $_ZN7cutlass13device_kernelIN5flash19enable_sm80_to_sm89INS1_16FlashAttnBwdSm80INS1_25CollectiveMainloopBwdSm80ILi2ELi2EN4cute5tupleIJNS5_1CILi128EEES8_NS7_ILi64EEEEEENS_6half_tEfNS_4arch4Sm80ELb0ELb0ELb1ELb0ELb1ELb0ELb0ELb0ELi2ELi4ELi4ELi4ELb0EEENS1_21CollectiveEpilogueBwdISA_SB_SD_Li256ELb0ELb0ELi2EEENS1_19SingleTileSchedulerILb0ELb0ELb0ELi128EEEEEEEEEvNT_6ParamsE$_ZZN4cute12filter_tupleINS_5tupleIJNS_10UnderscoreES2_iEEENS1_IJNS1_IJNS_1CILi1EEENS4_ILi0EEEEEEiNS4_ILi1024EEEEEEZNS_5sliceIS3_S9_EEDaRKT_RKT0_EUlRKT_RKT0_E_EEDaSD_SG_OT1_ENKUlDpSJ_E_clIJNS1_IJS7_EEENS1_IJiEEENS1_IJEEEEEEDaSQ_,@function
        .size           $_ZN7cutlass13device_kernelIN5flash19enable_sm80_to_sm89INS1_16FlashAttnBwdSm80INS1_25CollectiveMainloopBwdSm80ILi2ELi2EN4cute5tupleIJNS5_1CILi128EEES8_NS7_ILi64EEEEEENS_6half_tEfNS_4arch4Sm80ELb0ELb0ELb1ELb0ELb1ELb0ELb0ELb0ELi2ELi4ELi4ELi4ELb0EEENS1_21CollectiveEpilogueBwdISA_SB_SD_Li256ELb0ELb0ELi2EEENS1_19SingleTileSchedulerILb0ELb0ELb0ELi128EEEEEEEEEvNT_6ParamsE$_ZZN4cute12filter_tupleINS_5tupleIJNS_10UnderscoreES2_iEEENS1_IJNS1_IJNS_1CILi1EEENS4_ILi0EEEEEEiNS4_ILi1024EEEEEEZNS_5sliceIS3_S9_EEDaRKT_RKT0_EUlRKT_RKT0_E_EEDaSD_SG_OT1_ENKUlDpSJ_E_clIJNS1_IJS7_EEENS1_IJiEEENS1_IJEEEEEEDaSQ_,($_ZN7cutlass13device_kernelIN5flash19enable_sm80_to_sm89INS1_16FlashAttnBwdSm80INS1_25CollectiveMainloopBwdSm80ILi2ELi2EN4cute5tupleIJNS5_1CILi128EEES8_NS7_ILi64EEEEEENS_6half_tEfNS_4arch4Sm80ELb0ELb0ELb1ELb0ELb1ELb0ELb0ELb0ELi2ELi4ELi4ELi4ELb0EEENS1_21CollectiveEpilogueBwdISA_SB_SD_Li256ELb0ELb0ELi2EEENS1_19SingleTileSchedulerILb0ELb0ELb0ELi128EEEEEEEEEvNT_6ParamsE$_ZZN4cute12filter_tupleINS_5tupleIJNS_1CILi1024EEENS1_IJiiEEEEEEZNS_16flatten_to_tupleIS5_EEDaRKT_EUlRKT_E_EEDaS9_OT0_ENKUlDpSC_E_clIJNS1_IJS3_EEES4_EEEDaSG_ - $_ZN7cutlass13device_kernelIN5flash19enable_sm80_to_sm89INS1_16FlashAttnBwdSm80INS1_25CollectiveMainloopBwdSm80ILi2ELi2EN4cute5tupleIJNS5_1CILi128EEES8_NS7_ILi64EEEEEENS_6half_tEfNS_4arch4Sm80ELb0ELb0ELb1ELb0ELb1ELb0ELb0ELb0ELi2ELi4ELi4ELi4ELb0EEENS1_21CollectiveEpilogueBwdISA_SB_SD_Li256ELb0ELb0ELi2EEENS1_19SingleTileSchedulerILb0ELb0ELb0ELi128EEEEEEEEEvNT_6ParamsE$_ZZN4cute12filter_tupleINS_5tupleIJNS_10UnderscoreES2_iEEENS1_IJNS1_IJNS_1CILi1EEENS4_ILi0EEEEEEiNS4_ILi1024EEEEEEZNS_5sliceIS3_S9_EEDaRKT_RKT0_EUlRKT_RKT0_E_EEDaSD_SG_OT1_ENKUlDpSJ_E_clIJNS1_IJS7_EEENS1_IJiEEENS1_IJEEEEEEDaSQ_)
$_ZN7cutlass13device_kernelIN5flash19enable_sm80_to_sm89INS1_16FlashAttnBwdSm80INS1_25CollectiveMainloopBwdSm80ILi2ELi2EN4cute5tupleIJNS5_1CILi128EEES8_NS7_ILi64EEEEEENS_6half_tEfNS_4arch4Sm80ELb0ELb0ELb1ELb0ELb1ELb0ELb0ELb0ELi2ELi4ELi4ELi4ELb0EEENS1_21CollectiveEpilogueBwdISA_SB_SD_Li256ELb0ELb0ELi2EEENS1_19SingleTileSchedulerILb0ELb0ELb0ELi128EEEEEEEEEvNT_6ParamsE$_ZZN4cute12filter_tupleINS_5tupleIJNS_10UnderscoreES2_iEEENS1_IJNS1_IJNS_1CILi1EEENS4_ILi0EEEEEEiNS4_ILi1024EEEEEEZNS_5sliceIS3_S9_EEDaRKT_RKT0_EUlRKT_RKT0_E_EEDaSD_SG_OT1_ENKUlDpSJ_E_clIJNS1_IJS7_EEENS1_IJiEEENS1_IJEEEEEEDaSQ_:
[----:B------:R-:W-:Y:S02]  /*8c80*/  MOV R36, R2 ;  /* 0x0000000200247202 */ /* 0x000fe40000000f00 */
[----:B------:R-:W-:-:S04]  /*8c90*/  MOV R37, 0x0 ;  /* 0x0000000000257802 */ /* 0x000fc80000000f00 */
[----:B------:R-:W-:Y:S05]  /*8ca0*/  RET.REL.NODEC R36 `(_ZN7cutlass13device_kernelIN5flash19enable_sm80_to_sm89INS1_16FlashAttnBwdSm80INS1_25CollectiveMainloopBwdSm80ILi2ELi2EN4cute5tupleIJNS5_1CILi128EEES8_NS7_ILi64EEEEEENS_6half_tEfNS_4arch4Sm80ELb0ELb0ELb1ELb0ELb1ELb0ELb0ELb0ELi2ELi4ELi4ELi4ELb0EEENS1_21CollectiveEpilogueBwdISA_SB_SD_Li256ELb0ELb0ELi2EEENS1_19SingleTileSchedulerILb0ELb0ELb0ELi128EEEEEEEEEvNT_6ParamsE) ;  /* 0xffff735024007950 */ /* 0x000fea0003c3ffff */
        .type           $_ZN7cutlass13device_kernelIN5flash19enable_sm80_to_sm89INS1_16FlashAttnBwdSm80INS1_25CollectiveMainloopBwdSm80ILi2ELi2EN4cute5tupleIJNS5_1CILi128EEES8_NS7_ILi64EEEEEENS_6half_tEfNS_4arch4Sm80ELb0ELb0ELb1ELb0ELb1ELb0ELb0ELb0ELi2ELi4ELi4ELi4ELb0EEENS1_21CollectiveEpilogueBwdISA_SB_SD_Li256ELb0ELb0ELi2EEENS1_19SingleTileSchedulerILb0ELb0ELb0ELi128EEEEEEEEEvNT_6ParamsE$_ZZN4cute12filter_tupleINS_5tupleIJNS_1CILi1024EEENS1_IJiiEEEEEEZNS_16flatten_to_tupleIS5_EEDaRKT_EUlRKT_E_EEDaS9_OT0_ENKUlDpSC_E_clIJNS1_IJS3_EEES4_EEEDaSG_,@function
        .size           $_ZN7cutlass13device_kernelIN5flash19enable_sm80_to_sm89INS1_16FlashAttnBwdSm80INS1_25CollectiveMainloopBwdSm80ILi2ELi2EN4cute5tupleIJNS5_1CILi128EEES8_NS7_ILi64EEEEEENS_6half_tEfNS_4arch4Sm80ELb0ELb0ELb1ELb0ELb1ELb0ELb0ELb0ELi2ELi4ELi4ELi4ELb0EEENS1_21CollectiveEpilogueBwdISA_SB_SD_Li256ELb0ELb0ELi2EEENS1_19SingleTileSchedulerILb0ELb0ELb0ELi128EEEEEEEEEvNT_6ParamsE$_ZZN4cute12filter_tupleINS_5tupleIJNS_1CILi1024EEENS1_IJiiEEEEEEZNS_16flatten_to_tupleIS5_EEDaRKT_EUlRKT_E_EEDaS9_OT0_ENKUlDpSC_E_clIJNS1_IJS3_EEES4_EEEDaSG_,($_ZN7cutlass13device_kernelIN5flash19enable_sm80_to_sm89INS1_16FlashAttnBwdSm80INS1_25CollectiveMainloopBwdSm80ILi2ELi2EN4cute5tupleIJNS5_1CILi128EEES8_NS7_ILi64EEEEEENS_6half_tEfNS_4arch4Sm80ELb0ELb0ELb1ELb0ELb1ELb0ELb0ELb0ELi2ELi4ELi4ELi4ELb0EEENS1_21CollectiveEpilogueBwdISA_SB_SD_Li256ELb0ELb0ELi2EEENS1_19SingleTileSchedulerILb0ELb0ELb0ELi128EEEEEEEEEvNT_6ParamsE$_ZZN4cute12filter_tupleINS_5tupleIJNS_1CILi1EEENS1_IJNS2_ILi8EEEiiEEENS2_ILi64EEENS1_IJiNS2_ILi144EEENS2_ILi288EEEEEENS2_ILi512EEEEEEZNS_7flattenISB_EEDaRKT_EUlRKT_E_EEDaSF_OT0_ENKUlDpSI_E_clIJNS1_IJS3_EEES5_NS1_IJS6_EEES9_NS1_IJSA_EEEEEEDaSM_ - $_ZN7cutlass13device_kernelIN5flash19enable_sm80_to_sm89INS1_16FlashAttnBwdSm80INS1_25CollectiveMainloopBwdSm80ILi2ELi2EN4cute5tupleIJNS5_1CILi128EEES8_NS7_ILi64EEEEEENS_6half_tEfNS_4arch4Sm80ELb0ELb0ELb1ELb0ELb1ELb0ELb0ELb0ELi2ELi4ELi4ELi4ELb0EEENS1_21CollectiveEpilogueBwdISA_SB_SD_Li256ELb0ELb0ELi2EEENS1_19SingleTileSchedulerILb0ELb0ELb0ELi128EEEEEEEEEvNT_6ParamsE$_ZZN4cute12filter_tupleINS_5tupleIJNS_1CILi1024EEENS1_IJiiEEEEEEZNS_16flatten_to_tupleIS5_EEDaRKT_EUlRKT_E_EEDaS9_OT0_ENKUlDpSC_E_clIJNS1_IJS3_EEES4_EEEDaSG_)
$_ZN7cutlass13device_kernelIN5flash19enable_sm80_to_sm89INS1_16FlashAttnBwdSm80INS1_25CollectiveMainloopBwdSm80ILi2ELi2EN4cute5tupleIJNS5_1CILi128EEES8_NS7_ILi64EEEEEENS_6half_tEfNS_4arch4Sm80ELb0ELb0ELb1ELb0ELb1ELb0ELb0ELb0ELi2ELi4ELi4ELi4ELb0EEENS1_21CollectiveEpilogueBwdISA_SB_SD_Li256ELb0ELb0ELi2EEENS1_19SingleTileSchedulerILb0ELb0ELb0ELi128EEEEEEEEEvNT_6ParamsE$_ZZN4cute12filter_tupleINS_5tupleIJNS_1CILi1024EEENS1_IJiiEEEEEEZNS_16flatten_to_tupleIS5_EEDaRKT_EUlRKT_E_EEDaS9_OT0_ENKUlDpSC_E_clIJNS1_IJS3_EEES4_EEEDaSG_:
[----:B------:R-:W-:-:S04]  /*8cb0*/  MOV R3, 0x0 ;  /* 0x0000000000037802 */ /* 0x000fc80000000f00 */
[----:B------:R-:W-:Y:S05]  /*8cc0*/  RET.REL.NODEC R2 `(_ZN7cutlass13device_kernelIN5flash19enable_sm80_to_sm89INS1_16FlashAttnBwdSm80INS1_25CollectiveMainloopBwdSm80ILi2ELi2EN4cute5tupleIJNS5_1CILi128EEES8_NS7_ILi64EEEEEENS_6half_tEfNS_4arch4Sm80ELb0ELb0ELb1ELb0ELb1ELb0ELb0ELb0ELi2ELi4ELi4ELi4ELb0EEENS1_21CollectiveEpilogueBwdISA_SB_SD_Li256ELb0ELb0ELi2EEENS1_19SingleTileSchedulerILb0ELb0ELb0ELi128EEEEEEEEEvNT_6ParamsE) ;  /* 0xffff733002007950 */ /* 0x000fea0003c3ffff */
        .type           $_ZN7cutlass13device_kernelIN5flash19enable_sm80_to_sm89INS1_16FlashAttnBwdSm80INS1_25CollectiveMainloopBwdSm80ILi2ELi2EN4cute5tupleIJNS5_1CILi128EEES8_NS7_ILi64EEEEEENS_6half_tEfNS_4arch4Sm80ELb0ELb0ELb1ELb0ELb1ELb0ELb0ELb0ELi2ELi4ELi4ELi4ELb0EEENS1_21CollectiveEpilogueBwdISA_SB_SD_Li256ELb0ELb0ELi2EEENS1_19SingleTileSchedulerILb0ELb0ELb0ELi128EEEEEEEEEvNT_6ParamsE$_ZZN4cute12filter_tupleINS_5tupleIJNS_1CILi1EEENS1_IJNS2_ILi8EEEiiEEENS2_ILi64EEENS1_IJiNS2_ILi144EEENS2_ILi288EEEEEENS2_ILi512EEEEEEZNS_7flattenISB_EEDaRKT_EUlRKT_E_EEDaSF_OT0_ENKUlDpSI_E_clIJNS1_IJS3_EEES5_NS1_IJS6_EEES9_NS1_IJSA_EEEEEEDaSM_,@function
        .size           $_ZN7cutlass13device_kernelIN5flash19enable_sm80_to_sm89INS1_16FlashAttnBwdSm80INS1_25CollectiveMainloopBwdSm80ILi2ELi2EN4cute5tupleIJNS5_1CILi128EEES8_NS7_ILi64EEEEEENS_6half_tEfNS_4arch4Sm80ELb0ELb0ELb1ELb0ELb1ELb0ELb0ELb0ELi2ELi4ELi4ELi4ELb0EEENS1_21CollectiveEpilogueBwdISA_SB_SD_Li256ELb0ELb0ELi2EEENS1_19SingleTileSchedulerILb0ELb0ELb0ELi128EEEEEEEEEvNT_6ParamsE$_ZZN4cute12filter_tupleINS_5tupleIJNS_1CILi1EEENS1_IJNS2_ILi8EEEiiEEENS2_ILi64EEENS1_IJiNS2_ILi144EEENS2_ILi288EEEEEENS2_ILi512EEEEEEZNS_7flattenISB_EEDaRKT_EUlRKT_E_EEDaSF_OT0_ENKUlDpSI_E_clIJNS1_IJS3_EEES5_NS1_IJS6_EEES9_NS1_IJSA_EEEEEEDaSM_,($_ZN7cutlass13device_kernelIN5flash19enable_sm80_to_sm89INS1_16FlashAttnBwdSm80INS1_25CollectiveMainloopBwdSm80ILi2ELi2EN4cute5tupleIJNS5_1CILi128EEES8_NS7_ILi64EEEEEENS_6half_tEfNS_4arch4Sm80ELb0ELb0ELb1ELb0ELb1ELb0ELb0ELb0ELi2ELi4ELi4ELi4ELb0EEENS1_21CollectiveEpilogueBwdISA_SB_SD_Li256ELb0ELb0ELi2EEENS1_19SingleTileSchedulerILb0ELb0ELb0ELi128EEEEEEEEEvNT_6ParamsE$_ZZN4cute12filter_tupleINS_5tupleIJNS_1CILi1EEENS1_IJiiiEEENS2_ILi64EEENS1_IJNS2_ILi72EEENS2_ILi144EEENS2_ILi288EEEEEENS2_ILi512EEEEEEZNS_7flattenISB_EEDaRKT_EUlRKT_E_EEDaSF_OT0_ENKUlDpSI_E_clIJNS1_IJS3_EEES4_NS1_IJS5_EEES9_NS1_IJSA_EEEEEEDaSM_ - $_ZN7cutlass13device_kernelIN5flash19enable_sm80_to_sm89INS1_16FlashAttnBwdSm80INS1_25CollectiveMainloopBwdSm80ILi2ELi2EN4cute5tupleIJNS5_1CILi128EEES8_NS7_ILi64EEEEEENS_6half_tEfNS_4arch4Sm80ELb0ELb0ELb1ELb0ELb1ELb0ELb0ELb0ELi2ELi4ELi4ELi4ELb0EEENS1_21CollectiveEpilogueBwdISA_SB_SD_Li256ELb0ELb0ELi2EEENS1_19SingleTileSchedulerILb0ELb0ELb0ELi128EEEEEEEEEvNT_6ParamsE$_ZZN4cute12filter_tupleINS_5tupleIJNS_1CILi1EEENS1_IJNS2_ILi8EEEiiEEENS2_ILi64EEENS1_IJiNS2_ILi144EEENS2_ILi288EEEEEENS2_ILi512EEEEEEZNS_7flattenISB_EEDaRKT_EUlRKT_E_EEDaSF_OT0_ENKUlDpSI_E_clIJNS1_IJS3_EEES5_NS1_IJS6_EEES9_NS1_IJSA_EEEEEEDaSM_)
$_ZN7cutlass13device_kernelIN5flash19enable_sm80_to_sm89INS1_16FlashAttnBwdSm80INS1_25CollectiveMainloopBwdSm80ILi2ELi2EN4cute5tupleIJNS5_1CILi128EEES8_NS7_ILi64EEEEEENS_6half_tEfNS_4arch4Sm80ELb0ELb0ELb1ELb0ELb1ELb0ELb0ELb0ELi2ELi4ELi4ELi4ELb0EEENS1_21CollectiveEpilogueBwdISA_SB_SD_Li256ELb0ELb0ELi2EEENS1_19SingleTileSchedulerILb0ELb0ELb0ELi128EEEEEEEEEvNT_6ParamsE$_ZZN4cute12filter_tupleINS_5tupleIJNS_1CILi1EEENS1_IJNS2_ILi8EEEiiEEENS2_ILi64EEENS1_IJiNS2_ILi144EEENS2_ILi288EEEEEENS2_ILi512EEEEEEZNS_7flattenISB_EEDaRKT_EUlRKT_E_EEDaSF_OT0_ENKUlDpSI_E_clIJNS1_IJS3_EEES5_NS1_IJS6_EEES9_NS1_IJSA_EEEEEEDaSM_:
[----:B------:R-:W-:Y:S02]  /*8cd0*/  MOV R34, R2 ;  /* 0x0000000200227202 */ /* 0x000fe40000000f00 */
[----:B------:R-:W-:-:S04]  /*8ce0*/  MOV R35, 0x0 ;  /* 0x0000000000237802 */ /* 0x000fc80000000f00 */
[----:B------:R-:W-:Y:S05]  /*8cf0*/  RET.REL.NODEC R34 `(_ZN7cutlass13device_kernelIN5flash19enable_sm80_to_sm89INS1_16FlashAttnBwdSm80INS1_25CollectiveMainloopBwdSm80ILi2ELi2EN4cute5tupleIJNS5_1CILi128EEES8_NS7_ILi64EEEEEENS_6half_tEfNS_4arch4Sm80ELb0ELb0ELb1ELb0ELb1ELb0ELb0ELb0ELi2ELi4ELi4ELi4ELb0EEENS1_21CollectiveEpilogueBwdISA_SB_SD_Li256ELb0ELb0ELi2EEENS1_19SingleTileSchedulerILb0ELb0ELb0ELi128EEEEEEEEEvNT_6ParamsE) ;  /* 0xffff730022007950 */ /* 0x000fea0003c3ffff */
        .type           $_ZN7cutlass13device_kernelIN5flash19enable_sm80_to_sm89INS1_16FlashAttnBwdSm80INS1_25CollectiveMainloopBwdSm80ILi2ELi2EN4cute5tupleIJNS5_1CILi128EEES8_NS7_ILi64EEEEEENS_6half_tEfNS_4arch4Sm80ELb0ELb0ELb1ELb0ELb1ELb0ELb0ELb0ELi2ELi4ELi4ELi4ELb0EEENS1_21CollectiveEpilogueBwdISA_SB_SD_Li256ELb0ELb0ELi2EEENS1_19SingleTileSchedulerILb0ELb0ELb0ELi128EEEEEEEEEvNT_6ParamsE$_ZZN4cute12filter_tupleINS_5tupleIJNS_1CILi1EEENS1_IJiiiEEENS2_ILi64EEENS1_IJNS2_ILi72EEENS2_ILi144EEENS2_ILi288EEEEEENS2_ILi512EEEEEEZNS_7flattenISB_EEDaRKT_EUlRKT_E_EEDaSF_OT0_ENKUlDpSI_E_clIJNS1_IJS3_EEES4_NS1_IJS5_EEES9_NS1_IJSA_EEEEEEDaSM_,@function
        .size           $_ZN7cutlass13device_kernelIN5flash19enable_sm80_to_sm89INS1_16FlashAttnBwdSm80INS1_25CollectiveMainloopBwdSm80ILi2ELi2EN4cute5tupleIJNS5_1CILi128EEES8_NS7_ILi64EEEEEENS_6half_tEfNS_4arch4Sm80ELb0ELb0ELb1ELb0ELb1ELb0ELb0ELb0ELi2ELi4ELi4ELi4ELb0EEENS1_21CollectiveEpilogueBwdISA_SB_SD_Li256ELb0ELb0ELi2EEENS1_19SingleTileSchedulerILb0ELb0ELb0ELi128EEEEEEEEEvNT_6ParamsE$_ZZN4cute12filter_tupleINS_5tupleIJNS_1CILi1EEENS1_IJiiiEEENS2_ILi64EEENS1_IJNS2_ILi72EEENS2_ILi144EEENS2_ILi288EEEEEENS2_ILi512EEEEEEZNS_7flattenISB_EEDaRKT_EUlRKT_E_EEDaSF_OT0_ENKUlDpSI_E_clIJNS1_IJS3_EEES4_NS1_IJS5_EEES9_NS1_IJSA_EEEEEEDaSM_,($_ZN7cutlass13device_kernelIN5flash19enable_sm80_to_sm89INS1_16FlashAttnBwdSm80INS1_25CollectiveMainloopBwdSm80ILi2ELi2EN4cute5tupleIJNS5_1CILi128EEES8_NS7_ILi64EEEEEENS_6half_tEfNS_4arch4Sm80ELb0ELb0ELb1ELb0ELb1ELb0ELb0ELb0ELi2ELi4ELi4ELi4ELb0EEENS1_21CollectiveEpilogueBwdISA_SB_SD_Li256ELb0ELb0ELi2EEENS1_19SingleTileSchedulerILb0ELb0ELb0ELi128EEEEEEEEEvNT_6ParamsE$_ZZN4cute12filter_tupleINS_5tupleIJNS_1CILi4096EEENS1_IJNS1_IJiiEEENS2_ILi8192EEEEEEEEEZNS_16flatten_to_tupleIS7_EEDaRKT_EUlRKT_E_EEDaSB_OT0_ENKUlDpSE_E_clIJNS1_IJS3_EEENS1_IJiiS5_EEEEEEDaSI_ - $_ZN7cutlass13device_kernelIN5flash19enable_sm80_to_sm89INS1_16FlashAttnBwdSm80INS1_25CollectiveMainloopBwdSm80ILi2ELi2EN4cute5tupleIJNS5_1CILi128EEES8_NS7_ILi64EEEEEENS_6half_tEfNS_4arch4Sm80ELb0ELb0ELb1ELb0ELb1ELb0ELb0ELb0ELi2ELi4ELi4ELi4ELb0EEENS1_21CollectiveEpilogueBwdISA_SB_SD_Li256ELb0ELb0ELi2EEENS1_19SingleTileSchedulerILb0ELb0ELb0ELi128EEEEEEEEEvNT_6ParamsE$_ZZN4cute12filter_tupleINS_5tupleIJNS_1CILi1EEENS1_IJiiiEEENS2_ILi64EEENS1_IJNS2_ILi72EEENS2_ILi144EEENS2_ILi288EEEEEENS2_ILi512EEEEEEZNS_7flattenISB_EEDaRKT_EUlRKT_E_EEDaSF_OT0_ENKUlDpSI_E_clIJNS1_IJS3_EEES4_NS1_IJS5_EEES9_NS1_IJSA_EEEEEEDaSM_)
$_ZN7cutlass13device_kernelIN5flash19enable_sm80_to_sm89INS1_16FlashAttnBwdSm80INS1_25CollectiveMainloopBwdSm80ILi2ELi2EN4cute5tupleIJNS5_1CILi128EEES8_NS7_ILi64EEEEEENS_6half_tEfNS_4arch4Sm80ELb0ELb0ELb1ELb0ELb1ELb0ELb0ELb0ELi2ELi4ELi4ELi4ELb0EEENS1_21CollectiveEpilogueBwdISA_SB_SD_Li256ELb0ELb0ELi2EEENS1_19SingleTileSchedulerILb0ELb0ELb0ELi128EEEEEEEEEvNT_6ParamsE$_ZZN4cute12filter_tupleINS_5tupleIJNS_1CILi1EEENS1_IJiiiEEENS2_ILi64EEENS1_IJNS2_ILi72EEENS2_ILi144EEENS2_ILi288EEEEEENS2_ILi512EEEEEEZNS_7flattenISB_EEDaRKT_EUlRKT_E_EEDaSF_OT0_ENKUlDpSI_E_clIJNS1_IJS3_EEES4_NS1_IJS5_EEES9_NS1_IJSA_EEEEEEDaSM_:
[----:B------:R-:W-:Y:S01]  /*8d00*/  MOV R38, R6 ;  /* 0x0000000600267202 */ /* 0x000fe20000000f00 */
[----:B------:R-:W-:Y:S01]  /*8d10*/  IMAD.MOV.U32 R39, RZ, RZ, 0x0 ;  /* 0x00000000ff277424 */ /* 0x000fe200078e00ff */
[----:B------:R-:W-:Y:S01]  /*8d20*/  MOV R36, R3 ;  /* 0x0000000300247202 */ /* 0x000fe20000000f00 */
[----:B------:R-:W-:Y:S01]  /*8d30*/  IMAD.MOV.U32 R3, RZ, RZ, R5 ;  /* 0x000000ffff037224 */ /* 0x000fe200078e0005 */
[----:B------:R-:W-:Y:S01]  /*8d40*/  MOV R4, R2 ;  /* 0x0000000200047202 */ /* 0x000fe20000000f00 */
[----:B------:R-:W-:Y:S06]  /*8d50*/  RET.REL.NODEC R38 `(_ZN7cutlass13device_kernelIN5flash19enable_sm80_to_sm89INS1_16FlashAttnBwdSm80INS1_25CollectiveMainloopBwdSm80ILi2ELi2EN4cute5tupleIJNS5_1CILi128EEES8_NS7_ILi64EEEEEENS_6half_tEfNS_4arch4Sm80ELb0ELb0ELb1ELb0ELb1ELb0ELb0ELb0ELi2ELi4ELi4ELi4ELb0EEENS1_21CollectiveEpilogueBwdISA_SB_SD_Li256ELb0ELb0ELi2EEENS1_19SingleTileSchedulerILb0ELb0ELb0ELi128EEEEEEEEEvNT_6ParamsE) ;  /* 0xffff72a026007950 */ /* 0x000fec0003c3ffff */
        .type           $_ZN7cutlass13device_kernelIN5flash19enable_sm80_to_sm89INS1_16FlashAttnBwdSm80INS1_25CollectiveMainloopBwdSm80ILi2ELi2EN4cute5tupleIJNS5_1CILi128EEES8_NS7_ILi64EEEEEENS_6half_tEfNS_4arch4Sm80ELb0ELb0ELb1ELb0ELb1ELb0ELb0ELb0ELi2ELi4ELi4ELi4ELb0EEENS1_21CollectiveEpilogueBwdISA_SB_SD_Li256ELb0ELb0ELi2EEENS1_19SingleTileSchedulerILb0ELb0ELb0ELi128EEEEEEEEEvNT_6ParamsE$_ZZN4cute12filter_tupleINS_5tupleIJNS_1CILi4096EEENS1_IJNS1_IJiiEEENS2_ILi8192EEEEEEEEEZNS_16flatten_to_tupleIS7_EEDaRKT_EUlRKT_E_EEDaSB_OT0_ENKUlDpSE_E_clIJNS1_IJS3_EEENS1_IJiiS5_EEEEEEDaSI_,@function
        .size           $_ZN7cutlass13device_kernelIN5flash19enable_sm80_to_sm89INS1_16FlashAttnBwdSm80INS1_25CollectiveMainloopBwdSm80ILi2ELi2EN4cute5tupleIJNS5_1CILi128EEES8_NS7_ILi64EEEEEENS_6half_tEfNS_4arch4Sm80ELb0ELb0ELb1ELb0ELb1ELb0ELb0ELb0ELi2ELi4ELi4ELi4ELb0EEENS1_21CollectiveEpilogueBwdISA_SB_SD_Li256ELb0ELb0ELi2EEENS1_19SingleTileSchedulerILb0ELb0ELb0ELi128EEEEEEEEEvNT_6ParamsE$_ZZN4cute12filter_tupleINS_5tupleIJNS_1CILi4096EEENS1_IJNS1_IJiiEEENS2_ILi8192EEEEEEEEEZNS_16flatten_to_tupleIS7_EEDaRKT_EUlRKT_E_EEDaSB_OT0_ENKUlDpSE_E_clIJNS1_IJS3_EEENS1_IJiiS5_EEEEEEDaSI_,($_ZN7cutlass13device_kernelIN5flash19enable_sm80_to_sm89INS1_16FlashAttnBwdSm80INS1_25CollectiveMainloopBwdSm80ILi2ELi2EN4cute5tupleIJNS5_1CILi128EEES8_NS7_ILi64EEEEEENS_6half_tEfNS_4arch4Sm80ELb0ELb0ELb1ELb0ELb1ELb0ELb0ELb0ELi2ELi4ELi4ELi4ELb0EEENS1_21CollectiveEpilogueBwdISA_SB_SD_Li256ELb0ELb0ELi2EEENS1_19SingleTileSchedulerILb0ELb0ELb0ELi128EEEEEEEEEvNT_6ParamsE$_ZZN4cute12filter_tupleINS_5tupleIJNS_1CILi4096EEENS1_IJiiEEEEEEZNS_16flatten_to_tupleIS5_EEDaRKT_EUlRKT_E_EEDaS9_OT0_ENKUlDpSC_E_clIJNS1_IJS3_EEES4_EEEDaSG_ - $_ZN7cutlass13device_kernelIN5flash19enable_sm80_to_sm89INS1_16FlashAttnBwdSm80INS1_25CollectiveMainloopBwdSm80ILi2ELi2EN4cute5tupleIJNS5_1CILi128EEES8_NS7_ILi64EEEEEENS_6half_tEfNS_4arch4Sm80ELb0ELb0ELb1ELb0ELb1ELb0ELb0ELb0ELi2ELi4ELi4ELi4ELb0EEENS1_21CollectiveEpilogueBwdISA_SB_SD_Li256ELb0ELb0ELi2EEENS1_19SingleTileSchedulerILb0ELb0ELb0ELi128EEEEEEEEEvNT_6ParamsE$_ZZN4cute12filter_tupleINS_5tupleIJNS_1CILi4096EEENS1_IJNS1_IJiiEEENS2_ILi8192EEEEEEEEEZNS_16flatten_to_tupleIS7_EEDaRKT_EUlRKT_E_EEDaSB_OT0_ENKUlDpSE_E_clIJNS1_IJS3_EEENS1_IJiiS5_EEEEEEDaSI_)
$_ZN7cutlass13device_kernelIN5flash19enable_sm80_to_sm89INS1_16FlashAttnBwdSm80INS1_25CollectiveMainloopBwdSm80ILi2ELi2EN4cute5tupleIJNS5_1CILi128EEES8_NS7_ILi64EEEEEENS_6half_tEfNS_4arch4Sm80ELb0ELb0ELb1ELb0ELb1ELb0ELb0ELb0ELi2ELi4ELi4ELi4ELb0EEENS1_21CollectiveEpilogueBwdISA_SB_SD_Li256ELb0ELb0ELi2EEENS1_19SingleTileSchedulerILb0ELb0ELb0ELi128EEEEEEEEEvNT_6ParamsE$_ZZN4cute12filter_tupleINS_5tupleIJNS_1CILi4096EEENS1_IJNS1_IJiiEEENS2_ILi8192EEEEEEEEEZNS_16flatten_to_tupleIS7_EEDaRKT_EUlRKT_E_EEDaSB_OT0_ENKUlDpSE_E_clIJNS1_IJS3_EEENS1_IJiiS5_EEEEEEDaSI_:
[----:B------:R-:W-:-:S04]  /*8d60*/  MOV R3, 0x0 ;  /* 0x0000000000037802 */ /* 0x000fc80000000f00 */
[----:B------:R-:W-:Y:S05]  /*8d70*/  RET.REL.NODEC R2 `(_ZN7cutlass13device_kernelIN5flash19enable_sm80_to_sm89INS1_16FlashAttnBwdSm80INS1_25CollectiveMainloopBwdSm80ILi2ELi2EN4cute5tupleIJNS5_1CILi128EEES8_NS7_ILi64EEEEEENS_6half_tEfNS_4arch4Sm80ELb0ELb0ELb1ELb0ELb1ELb0ELb0ELb0ELi2ELi4ELi4ELi4ELb0EEENS1_21CollectiveEpilogueBwdISA_SB_SD_Li256ELb0ELb0ELi2EEENS1_19SingleTileSchedulerILb0ELb0ELb0ELi128EEEEEEEEEvNT_6ParamsE) ;  /* 0xffff728002007950 */ /* 0x000fea0003c3ffff */
        .type           $_ZN7cutlass13device_kernelIN5flash19enable_sm80_to_sm89INS1_16FlashAttnBwdSm80INS1_25CollectiveMainloopBwdSm80ILi2ELi2EN4cute5tupleIJNS5_1CILi128EEES8_NS7_ILi64EEEEEENS_6half_tEfNS_4arch4Sm80ELb0ELb0ELb1ELb0ELb1ELb0ELb0ELb0ELi2ELi4ELi4ELi4ELb0EEENS1_21CollectiveEpilogueBwdISA_SB_SD_Li256ELb0ELb0ELi2EEENS1_19SingleTileSchedulerILb0ELb0ELb0ELi128EEEEEEEEEvNT_6ParamsE$_ZZN4cute12filter_tupleINS_5tupleIJNS_1CILi4096EEENS1_IJiiEEEEEEZNS_16flatten_to_tupleIS5_EEDaRKT_EUlRKT_E_EEDaS9_OT0_ENKUlDpSC_E_clIJNS1_IJS3_EEES4_EEEDaSG_,@function
        .size           $_ZN7cutlass13device_kernelIN5flash19enable_sm80_to_sm89INS1_16FlashAttnBwdSm80INS1_25CollectiveMainloopBwdSm80ILi2ELi2EN4cute5tupleIJNS5_1CILi128EEES8_NS7_ILi64EEEEEENS_6half_tEfNS_4arch4Sm80ELb0ELb0ELb1ELb0ELb1ELb0ELb0ELb0ELi2ELi4ELi4ELi4ELb0EEENS1_21CollectiveEpilogueBwdISA_SB_SD_Li256ELb0ELb0ELi2EEENS1_19SingleTileSchedulerILb0ELb0ELb0ELi128EEEEEEEEEvNT_6ParamsE$_ZZN4cute12filter_tupleINS_5tupleIJNS_1CILi4096EEENS1_IJiiEEEEEEZNS_16flatten_to_tupleIS5_EEDaRKT_EUlRKT_E_EEDaS9_OT0_ENKUlDpSC_E_clIJNS1_IJS3_EEES4_EEEDaSG_,($_ZN7cutlass13device_kernelIN5flash19enable_sm80_to_sm89INS1_16FlashAttnBwdSm80INS1_25CollectiveMainloopBwdSm80ILi2ELi2EN4cute5tupleIJNS5_1CILi128EEES8_NS7_ILi64EEEEEENS_6half_tEfNS_4arch4Sm80ELb0ELb0ELb1ELb0ELb1ELb0ELb0ELb0ELi2ELi4ELi4ELi4ELb0EEENS1_21CollectiveEpilogueBwdISA_SB_SD_Li256ELb0ELb0ELi2EEENS1_19SingleTileSchedulerILb0ELb0ELb0ELi128EEEEEEEEEvNT_6ParamsE$_ZZN4cute13to_mixed_bitsINS_5tupleIJNS1_IJNS_1CILi4EEENS2_ILi8EEEEEENS2_ILi2EEENS2_ILi1EEEEEENS1_IJNS1_IJNS2_ILi0EEENS2_ILi64EEEEEES9_S9_EEENS1_IJNS1_IJiiEEEiS9_EEEEEDaRKT_RKT0_RKT1_ENKUlDpRKT_E_clIJNS_9MixedBitsILj0ELj448EEENS2_ILj0EEESW_EEEDaSR_ - $_ZN7cutlass13device_kernelIN5flash19enable_sm80_to_sm89INS1_16FlashAttnBwdSm80INS1_25CollectiveMainloopBwdSm80ILi2ELi2EN4cute5tupleIJNS5_1CILi128EEES8_NS7_ILi64EEEEEENS_6half_tEfNS_4arch4Sm80ELb0ELb0ELb1ELb0ELb1ELb0ELb0ELb0ELi2ELi4ELi4ELi4ELb0EEENS1_21CollectiveEpilogueBwdISA_SB_SD_Li256ELb0ELb0ELi2EEENS1_19SingleTileSchedulerILb0ELb0ELb0ELi128EEEEEEEEEvNT_6ParamsE$_ZZN4cute12filter_tupleINS_5tupleIJNS_1CILi4096EEENS1_IJiiEEEEEEZNS_16flatten_to_tupleIS5_EEDaRKT_EUlRKT_E_EEDaS9_OT0_ENKUlDpSC_E_clIJNS1_IJS3_EEES4_EEEDaSG_)
$_ZN7cutlass13device_kernelIN5flash19enable_sm80_to_sm89INS1_16FlashAttnBwdSm80INS1_25CollectiveMainloopBwdSm80ILi2ELi2EN4cute5tupleIJNS5_1CILi128EEES8_NS7_ILi64EEEEEENS_6half_tEfNS_4arch4Sm80ELb0ELb0ELb1ELb0ELb1ELb0ELb0ELb0ELi2ELi4ELi4ELi4ELb0EEENS1_21CollectiveEpilogueBwdISA_SB_SD_Li256ELb0ELb0ELi2EEENS1_19SingleTileSchedulerILb0ELb0ELb0ELi128EEEEEEEEEvNT_6ParamsE$_ZZN4cute12filter_tupleINS_5tupleIJNS_1CILi4096EEENS1_IJiiEEEEEEZNS_16flatten_to_tupleIS5_EEDaRKT_EUlRKT_E_EEDaS9_OT0_ENKUlDpSC_E_clIJNS1_IJS3_EEES4_EEEDaSG_:
[----:B------:R-:W-:-:S04]  /*8d80*/  MOV R3, 0x0 ;  /* 0x0000000000037802 */ /* 0x000fc80000000f00 */
[----:B------:R-:W-:Y:S05]  /*8d90*/  RET.REL.NODEC R2 `(_ZN7cutlass13device_kernelIN5flash19enable_sm80_to_sm89INS1_16FlashAttnBwdSm80INS1_25CollectiveMainloopBwdSm80ILi2ELi2EN4cute5tupleIJNS5_1CILi128EEES8_NS7_ILi64EEEEEENS_6half_tEfNS_4arch4Sm80ELb0ELb0ELb1ELb0ELb1ELb0ELb0ELb0ELi2ELi4ELi4ELi4ELb0EEENS1_21CollectiveEpilogueBwdISA_SB_SD_Li256ELb0ELb0ELi2EEENS1_19SingleTileSchedulerILb0ELb0ELb0ELi128EEEEEEEEEvNT_6ParamsE) ;  /* 0xffff726002007950 */ /* 0x000fea0003c3ffff */
        .type           $_ZN7cutlass13device_kernelIN5flash19enable_sm80_to_sm89INS1_16FlashAttnBwdSm80INS1_25CollectiveMainloopBwdSm80ILi2ELi2EN4cute5tupleIJNS5_1CILi128EEES8_NS7_ILi64EEEEEENS_6half_tEfNS_4arch4Sm80ELb0ELb0ELb1ELb0ELb1ELb0ELb0ELb0ELi2ELi4ELi4ELi4ELb0EEENS1_21CollectiveEpilogueBwdISA_SB_SD_Li256ELb0ELb0ELi2EEENS1_19SingleTileSchedulerILb0ELb0ELb0ELi128EEEEEEEEEvNT_6ParamsE$_ZZN4cute13to_mixed_bitsINS_5tupleIJNS1_IJNS_1CILi4EEENS2_ILi8EEEEEENS2_ILi2EEENS2_ILi1EEEEEENS1_IJNS1_IJNS2_ILi0EEENS2_ILi64EEEEEES9_S9_EEENS1_IJNS1_IJiiEEEiS9_EEEEEDaRKT_RKT0_RKT1_ENKUlDpRKT_E_clIJNS_9MixedBitsILj0ELj448EEENS2_ILj0EEESW_EEEDaSR_,@function
        .size           $_ZN7cutlass13device_kernelIN5flash19enable_sm80_to_sm89INS1_16FlashAttnBwdSm80INS1_25CollectiveMainloopBwdSm80ILi2ELi2EN4cute5tupleIJNS5_1CILi128EEES8_NS7_ILi64EEEEEENS_6half_tEfNS_4arch4Sm80ELb0ELb0ELb1ELb0ELb1ELb0ELb0ELb0ELi2ELi4ELi4ELi4ELb0EEENS1_21CollectiveEpilogueBwdISA_SB_SD_Li256ELb0ELb0ELi2EEENS1_19SingleTileSchedulerILb0ELb0ELb0ELi128EEEEEEEEEvNT_6ParamsE$_ZZN4cute13to_mixed_bitsINS_5tupleIJNS1_IJNS_1CILi4EEENS2_ILi8EEEEEENS2_ILi2EEENS2_ILi1EEEEEENS1_IJNS1_IJNS2_ILi0EEENS2_ILi64EEEEEES9_S9_EEENS1_IJNS1_IJiiEEEiS9_EEEEEDaRKT_RKT0_RKT1_ENKUlDpRKT_E_clIJNS_9MixedBitsILj0ELj448EEENS2_ILj0EEESW_EEEDaSR_,($_ZN7cutlass13device_kernelIN5flash19enable_sm80_to_sm89INS1_16FlashAttnBwdSm80INS1_25CollectiveMainloopBwdSm80ILi2ELi2EN4cute5tupleIJNS5_1CILi128EEES8_NS7_ILi64EEEEEENS_6half_tEfNS_4arch4Sm80ELb0ELb0ELb1ELb0ELb1ELb0ELb0ELb0ELi2ELi4ELi4ELi4ELb0EEENS1_21CollectiveEpilogueBwdISA_SB_SD_Li256ELb0ELb0ELi2EEENS1_19SingleTileSchedulerILb0ELb0ELb0ELi128EEEEEEEEEvNT_6ParamsE$_ZZN4cute13to_mixed_bitsINS_5tupleIJNS1_IJNS_1CILi4EEENS2_ILi8EEEEEENS2_ILi2EEENS2_ILi1EEEEEENS1_IJNS1_IJNS2_ILi0EEENS2_ILi64EEEEEES9_S9_EEENS1_IJNS1_IJiiEEEiS9_EEEEEDaRKT_RKT0_RKT1_ENKUlRKT_RKT0_RKT1_E_clIS5_SB_SD_EEDaSQ_ST_SW_ - $_ZN7cutlass13device_kernelIN5flash19enable_sm80_to_sm89INS1_16FlashAttnBwdSm80INS1_25CollectiveMainloopBwdSm80ILi2ELi2EN4cute5tupleIJNS5_1CILi128EEES8_NS7_ILi64EEEEEENS_6half_tEfNS_4arch4Sm80ELb0ELb0ELb1ELb0ELb1ELb0ELb0ELb0ELi2ELi4ELi4ELi4ELb0EEENS1_21CollectiveEpilogueBwdISA_SB_SD_Li256ELb0ELb0ELi2EEENS1_19SingleTileSchedulerILb0ELb0ELb0ELi128EEEEEEEEEvNT_6ParamsE$_ZZN4cute13to_mixed_bitsINS_5tupleIJNS1_IJNS_1CILi4EEENS2_ILi8EEEEEENS2_ILi2EEENS2_ILi1EEEEEENS1_IJNS1_IJNS2_ILi0EEENS2_ILi64EEEEEES9_S9_EEENS1_IJNS1_IJiiEEEiS9_EEEEEDaRKT_RKT0_RKT1_ENKUlDpRKT_E_clIJNS_9MixedBitsILj0ELj448EEENS2_ILj0EEESW_EEEDaSR_)
$_ZN7cutlass13device_kernelIN5flash19enable_sm80_to_sm89INS1_16FlashAttnBwdSm80INS1_25CollectiveMainloopBwdSm80ILi2ELi2EN4cute5tupleIJNS5_1CILi128EEES8_NS7_ILi64EEEEEENS_6half_tEfNS_4arch4Sm80ELb0ELb0ELb1ELb0ELb1ELb0ELb0ELb0ELi2ELi4ELi4ELi4ELb0EEENS1_21CollectiveEpilogueBwdISA_SB_SD_Li256ELb0ELb0ELi2EEENS1_19SingleTileSchedulerILb0ELb0ELb0ELi128EEEEEEEEEvNT_6ParamsE$_ZZN4cute13to_mixed_bitsINS_5tupleIJNS1_IJNS_1CILi4EEENS2_ILi8EEEEEENS2_ILi2EEENS2_ILi1EEEEEENS1_IJNS1_IJNS2_ILi0EEENS2_ILi64EEEEEES9_S9_EEENS1_IJNS1_IJiiEEEiS9_EEEEEDaRKT_RKT0_RKT1_ENKUlDpRKT_E_clIJNS_9MixedBitsILj0ELj448EEENS2_ILj0EEESW_EEEDaSR_:
[----:B------:R-:W-:Y:S01]  /*8da0*/  IMAD.MOV.U32 R36, RZ, RZ, R6 ;  /* 0x000000ffff247224 */ /* 0x000fe200078e0006 */
[----:B------:R-:W-:Y:S02]  /*8db0*/  MOV R37, 0x0 ;  /* 0x0000000000257802 */ /* 0x000fe40000000f00 */
[----:B------:R-:W-:Y:S02]  /*8dc0*/  LOP3.LUT R4, R4, 0x1c0, RZ, 0xc0, !PT ;  /* 0x000001c004047812 */ /* 0x000fe400078ec0ff */
[----:B------:R-:W-:Y:S05]  /*8dd0*/  RET.REL.NODEC R36 `(_ZN7cutlass13device_kernelIN5flash19enable_sm80_to_sm89INS1_16FlashAttnBwdSm80INS1_25CollectiveMainloopBwdSm80ILi2ELi2EN4cute5tupleIJNS5_1CILi128EEES8_NS7_ILi64EEEEEENS_6half_tEfNS_4arch4Sm80ELb0ELb0ELb1ELb0ELb1ELb0ELb0ELb0ELi2ELi4ELi4ELi4ELb0EEENS1_21CollectiveEpilogueBwdISA_SB_SD_Li256ELb0ELb0ELi2EEENS1_19SingleTileSchedulerILb0ELb0ELb0ELi128EEEEEEEEEvNT_6ParamsE) ;  /* 0xffff722024007950 */ /* 0x000fea0003c3ffff */
        .type           $_ZN7cutlass13device_kernelIN5flash19enable_sm80_to_sm89INS1_16FlashAttnBwdSm80INS1_25CollectiveMainloopBwdSm80ILi2ELi2EN4cute5tupleIJNS5_1CILi128EEES8_NS7_ILi64EEEEEENS_6half_tEfNS_4arch4Sm80ELb0ELb0ELb1ELb0ELb1ELb0ELb0ELb0ELi2ELi4ELi4ELi4ELb0EEENS1_21CollectiveEpilogueBwdISA_SB_SD_Li256ELb0ELb0ELi2EEENS1_19SingleTileSchedulerILb0ELb0ELb0ELi128EEEEEEEEEvNT_6ParamsE$_ZZN4cute13to_mixed_bitsINS_5tupleIJNS1_IJNS_1CILi4EEENS2_ILi8EEEEEENS2_ILi2EEENS2_ILi1EEEEEENS1_IJNS1_IJNS2_ILi0EEENS2_ILi64EEEEEES9_S9_EEENS1_IJNS1_IJiiEEEiS9_EEEEEDaRKT_RKT0_RKT1_ENKUlRKT_RKT0_RKT1_E_clIS5_SB_SD_EEDaSQ_ST_SW_,@function
        .size           $_ZN7cutlass13device_kernelIN5flash19enable_sm80_to_sm89INS1_16FlashAttnBwdSm80INS1_25CollectiveMainloopBwdSm80ILi2ELi2EN4cute5tupleIJNS5_1CILi128EEES8_NS7_ILi64EEEEEENS_6half_tEfNS_4arch4Sm80ELb0ELb0ELb1ELb0ELb1ELb0ELb0ELb0ELi2ELi4ELi4ELi4ELb0EEENS1_21CollectiveEpilogueBwdISA_SB_SD_Li256ELb0ELb0ELi2EEENS1_19SingleTileSchedulerILb0ELb0ELb0ELi128EEEEEEEEEvNT_6ParamsE$_ZZN4cute13to_mixed_bitsINS_5tupleIJNS1_IJNS_1CILi4EEENS2_ILi8EEEEEENS2_ILi2EEENS2_ILi1EEEEEENS1_IJNS1_IJNS2_ILi0EEENS2_ILi64EEEEEES9_S9_EEENS1_IJNS1_IJiiEEEiS9_EEEEEDaRKT_RKT0_RKT1_ENKUlRKT_RKT0_RKT1_E_clIS5_SB_SD_EEDaSQ_ST_SW_,($_ZN7cutlass13device_kernelIN5flash19enable_sm80_to_sm89INS1_16FlashAttnBwdSm80INS1_25CollectiveMainloopBwdSm80ILi2ELi2EN4cute5tupleIJNS5_1CILi128EEES8_NS7_ILi64EEEEEENS_6half_tEfNS_4arch4Sm80ELb0ELb0ELb1ELb0ELb1ELb0ELb0ELb0ELi2ELi4ELi4ELi4ELb0EEENS1_21CollectiveEpilogueBwdISA_SB_SD_Li256ELb0ELb0ELi2EEENS1_19SingleTileSchedulerILb0ELb0ELb0ELi128EEEEEEEEEvNT_6ParamsE$_ZZN4cute13to_mixed_bitsINS_5tupleIJNS1_IJNS_1CILi4EEENS2_ILi8EEEEEENS2_ILi2EEENS2_ILi1EEEEEENS1_IJNS1_IJNS2_ILi128EEENS2_ILi0EEEEEES4_SA_EEENS1_IJNS1_IJiiEEEiSA_EEEEEDaRKT_RKT0_RKT1_ENKUlDpRKT_E_clIJNS_9MixedBitsILj0ELj384EEENSU_ILj0ELj8EEENS2_ILj0EEEEEEDaSR_ - $_ZN7cutlass13device_kernelIN5flash19enable_sm80_to_sm89INS1_16FlashAttnBwdSm80INS1_25CollectiveMainloopBwdSm80ILi2ELi2EN4cute5tupleIJNS5_1CILi128EEES8_NS7_ILi64EEEEEENS_6half_tEfNS_4arch4Sm80ELb0ELb0ELb1ELb0ELb1ELb0ELb0ELb0ELi2ELi4ELi4ELi4ELb0EEENS1_21CollectiveEpilogueBwdISA_SB_SD_Li256ELb0ELb0ELi2EEENS1_19SingleTileSchedulerILb0ELb0ELb0ELi128EEEEEEEEEvNT_6ParamsE$_ZZN4cute13to_mixed_bitsINS_5tupleIJNS1_IJNS_1CILi4EEENS2_ILi8EEEEEENS2_ILi2EEENS2_ILi1EEEEEENS1_IJNS1_IJNS2_ILi0EEENS2_ILi64EEEEEES9_S9_EEENS1_IJNS1_IJiiEEEiS9_EEEEEDaRKT_RKT0_RKT1_ENKUlRKT_RKT0_RKT1_E_clIS5_SB_SD_EEDaSQ_ST_SW_)
$_ZN7cutlass13device_kernelIN5flash19enable_sm80_to_sm89INS1_16FlashAttnBwdSm80INS1_25CollectiveMainloopBwdSm80ILi2ELi2EN4cute5tupleIJNS5_1CILi128EEES8_NS7_ILi64EEEEEENS_6half_tEfNS_4arch4Sm80ELb0ELb0ELb1ELb0ELb1ELb0ELb0ELb0ELi2ELi4ELi4ELi4ELb0EEENS1_21CollectiveEpilogueBwdISA_SB_SD_Li256ELb0ELb0ELi2EEENS1_19SingleTileSchedulerILb0ELb0ELb0ELi128EEEEEEEEEvNT_6ParamsE$_ZZN4cute13to_mixed_bitsINS_5tupleIJNS1_IJNS_1CILi4EEENS2_ILi8EEEEEENS2_ILi2EEENS2_ILi1EEEEEENS1_IJNS1_IJNS2_ILi0EEENS2_ILi64EEEEEES9_S9_EEENS1_IJNS1_IJiiEEEiS9_EEEEEDaRKT_RKT0_RKT1_ENKUlRKT_RKT0_RKT1_E_clIS5_SB_SD_EEDaSQ_ST_SW_:
[----:B------:R-:W-:Y:S01]  /*8de0*/  MOV R36, R6 ;  /* 0x0000000600247202 */ /* 0x000fe20000000f00 */
[----:B------:R-:W-:Y:S02]  /*8df0*/  IMAD.MOV.U32 R37, RZ, RZ, 0x0 ;  /* 0x00000000ff257424 */ /* 0x000fe400078e00ff */
[----:B------:R-:W-:-:S05]  /*8e00*/  IMAD.SHL.U32 R4, R5, 0x40, RZ ;  /* 0x0000004005047824 */ /* 0x000fca00078e00ff */
[----:B------:R-:W-:Y:S01]  /*8e10*/  LOP3.LUT R4, R4, 0x1c0, RZ, 0xc0, !PT ;  /* 0x000001c004047812 */ /* 0x000fe200078ec0ff */
[----:B------:R-:W-:Y:S06]  /*8e20*/  RET.REL.NODEC R36 `(_ZN7cutlass13device_kernelIN5flash19enable_sm80_to_sm89INS1_16FlashAttnBwdSm80INS1_25CollectiveMainloopBwdSm80ILi2ELi2EN4cute5tupleIJNS5_1CILi128EEES8_NS7_ILi64EEEEEENS_6half_tEfNS_4arch4Sm80ELb0ELb0ELb1ELb0ELb1ELb0ELb0ELb0ELi2ELi4ELi4ELi4ELb0EEENS1_21CollectiveEpilogueBwdISA_SB_SD_Li256ELb0ELb0ELi2EEENS1_19SingleTileSchedulerILb0ELb0ELb0ELi128EEEEEEEEEvNT_6ParamsE) ;  /* 0xffff71d024007950 */ /* 0x000fec0003c3ffff */
        .type           $_ZN7cutlass13device_kernelIN5flash19enable_sm80_to_sm89INS1_16FlashAttnBwdSm80INS1_25CollectiveMainloopBwdSm80ILi2ELi2EN4cute5tupleIJNS5_1CILi128EEES8_NS7_ILi64EEEEEENS_6half_tEfNS_4arch4Sm80ELb0ELb0ELb1ELb0ELb1ELb0ELb0ELb0ELi2ELi4ELi4ELi4ELb0EEENS1_21CollectiveEpilogueBwdISA_SB_SD_Li256ELb0ELb0ELi2EEENS1_19SingleTileSchedulerILb0ELb0ELb0ELi128EEEEEEEEEvNT_6ParamsE$_ZZN4cute13to_mixed_bitsINS_5tupleIJNS1_IJNS_1CILi4EEENS2_ILi8EEEEEENS2_ILi2EEENS2_ILi1EEEEEENS1_IJNS1_IJNS2_ILi128EEENS2_ILi0EEEEEES4_SA_EEENS1_IJNS1_IJiiEEEiSA_EEEEEDaRKT_RKT0_RKT1_ENKUlDpRKT_E_clIJNS_9MixedBitsILj0ELj384EEENSU_ILj0ELj8EEENS2_ILj0EEEEEEDaSR_,@function
        .size           $_ZN7cutlass13device_kernelIN5flash19enable_sm80_to_sm89INS1_16FlashAttnBwdSm80INS1_25CollectiveMainloopBwdSm80ILi2ELi2EN4cute5tupleIJNS5_1CILi128EEES8_NS7_ILi64EEEEEENS_6half_tEfNS_4arch4Sm80ELb0ELb0ELb1ELb0ELb1ELb0ELb0ELb0ELi2ELi4ELi4ELi4ELb0EEENS1_21CollectiveEpilogueBwdISA_SB_SD_Li256ELb0ELb0ELi2EEENS1_19SingleTileSchedulerILb0ELb0ELb0ELi128EEEEEEEEEvNT_6ParamsE$_ZZN4cute13to_mixed_bitsINS_5tupleIJNS1_IJNS_1CILi4EEENS2_ILi8EEEEEENS2_ILi2EEENS2_ILi1EEEEEENS1_IJNS1_IJNS2_ILi128EEENS2_ILi0EEEEEES4_SA_EEENS1_IJNS1_IJiiEEEiSA_EEEEEDaRKT_RKT0_RKT1_ENKUlDpRKT_E_clIJNS_9MixedBitsILj0ELj384EEENSU_ILj0ELj8EEENS2_ILj0EEEEEEDaSR_,($_ZN7cutlass13device_kernelIN5flash19enable_sm80_to_sm89INS1_16FlashAttnBwdSm80INS1_25CollectiveMainloopBwdSm80ILi2ELi2EN4cute5tupleIJNS5_1CILi128EEES8_NS7_ILi64EEEEEENS_6half_tEfNS_4arch4Sm80ELb0ELb0ELb1ELb0ELb1ELb0ELb0ELb0ELi2ELi4ELi4ELi4ELb0EEENS1_21CollectiveEpilogueBwdISA_SB_SD_Li256ELb0ELb0ELi2EEENS1_19SingleTileSchedulerILb0ELb0ELb0ELi128EEEEEEEEEvNT_6ParamsE$_ZZN4cute13to_mixed_bitsINS_5tupleIJNS1_IJNS_1CILi4EEENS2_ILi8EEEEEENS2_ILi2EEENS2_ILi1EEEEEENS1_IJNS1_IJNS2_ILi128EEENS2_ILi0EEEEEES4_SA_EEENS1_IJNS1_IJiiEEEiSA_EEEEEDaRKT_RKT0_RKT1_ENKUlRKT_RKT0_RKT1_E_clIS5_SB_SD_EEDaSQ_ST_SW_ - $_ZN7cutlass13device_kernelIN5flash19enable_sm80_to_sm89INS1_16FlashAttnBwdSm80INS1_25CollectiveMainloopBwdSm80ILi2ELi2EN4cute5tupleIJNS5_1CILi128EEES8_NS7_ILi64EEEEEENS_6half_tEfNS_4arch4Sm80ELb0ELb0ELb1ELb0ELb1ELb0ELb0ELb0ELi2ELi4ELi4ELi4ELb0EEENS1_21CollectiveEpilogueBwdISA_SB_SD_Li256ELb0ELb0ELi2EEENS1_19SingleTileSchedulerILb0ELb0ELb0ELi128EEEEEEEEEvNT_6ParamsE$_ZZN4cute13to_mixed_bitsINS_5tupleIJNS1_IJNS_1CILi4EEENS2_ILi8EEEEEENS2_ILi2EEENS2_ILi1EEEEEENS1_IJNS1_IJNS2_ILi128EEENS2_ILi0EEEEEES4_SA_EEENS1_IJNS1_IJiiEEEiSA_EEEEEDaRKT_RKT0_RKT1_ENKUlDpRKT_E_clIJNS_9MixedBitsILj0ELj384EEENSU_ILj0ELj8EEENS2_ILj0EEEEEEDaSR_)
$_ZN7cutlass13device_kernelIN5flash19enable_sm80_to_sm89INS1_16FlashAttnBwdSm80INS1_25CollectiveMainloopBwdSm80ILi2ELi2EN4cute5tupleIJNS5_1CILi128EEES8_NS7_ILi64EEEEEENS_6half_tEfNS_4arch4Sm80ELb0ELb0ELb1ELb0ELb1ELb0ELb0ELb0ELi2ELi4ELi4ELi4ELb0EEENS1_21CollectiveEpilogueBwdISA_SB_SD_Li256ELb0ELb0ELi2EEENS1_19SingleTileSchedulerILb0ELb0ELb0ELi128EEEEEEEEEvNT_6ParamsE$_ZZN4cute13to_mixed_bitsINS_5tupleIJNS1_IJNS_1CILi4EEENS2_ILi8EEEEEENS2_ILi2EEENS2_ILi1EEEEEENS1_IJNS1_IJNS2_ILi128EEENS2_ILi0EEEEEES4_SA_EEENS1_IJNS1_IJiiEEEiSA_EEEEEDaRKT_RKT0_RKT1_ENKUlDpRKT_E_clIJNS_9MixedBitsILj0ELj384EEENSU_ILj0ELj8EEENS2_ILj0EEEEEEDaSR_:
[----:B------:R-:W-:Y:S01]  /*8e30*/  LOP3.LUT R6, R5, 0x8, RZ, 0xc0, !PT ;  /* 0x0000000805067812 */ /* 0x000fe200078ec0ff */
[----:B------:R-:W-:-:S03]  /*8e40*/  IMAD.MOV.U32 R5, RZ, RZ, 0x0 ;  /* 0x00000000ff057424 */ /* 0x000fc600078e00ff */
[----:B------:R-:W-:Y:S01]  /*8e50*/  LOP3.LUT R6, R6, 0x188, R3, 0x78, !PT ;  /* 0x0000018806067812 */ /* 0x000fe200078e7803 */
[----:B------:R-:W-:Y:S06]  /*8e60*/  RET.REL.NODEC R4 `(_ZN7cutlass13device_kernelIN5flash19enable_sm80_to_sm89INS1_16FlashAttnBwdSm80INS1_25CollectiveMainloopBwdSm80ILi2ELi2EN4cute5tupleIJNS5_1CILi128EEES8_NS7_ILi64EEEEEENS_6half_tEfNS_4arch4Sm80ELb0ELb0ELb1ELb0ELb1ELb0ELb0ELb0ELi2ELi4ELi4ELi4ELb0EEENS1_21CollectiveEpilogueBwdISA_SB_SD_Li256ELb0ELb0ELi2EEENS1_19SingleTileSchedulerILb0ELb0ELb0ELi128EEEEEEEEEvNT_6ParamsE) ;  /* 0xffff719004007950 */ /* 0x000fec0003c3ffff */
        .type           $_ZN7cutlass13device_kernelIN5flash19enable_sm80_to_sm89INS1_16FlashAttnBwdSm80INS1_25CollectiveMainloopBwdSm80ILi2ELi2EN4cute5tupleIJNS5_1CILi128EEES8_NS7_ILi64EEEEEENS_6half_tEfNS_4arch4Sm80ELb0ELb0ELb1ELb0ELb1ELb0ELb0ELb0ELi2ELi4ELi4ELi4ELb0EEENS1_21CollectiveEpilogueBwdISA_SB_SD_Li256ELb0ELb0ELi2EEENS1_19SingleTileSchedulerILb0ELb0ELb0ELi128EEEEEEEEEvNT_6ParamsE$_ZZN4cute13to_mixed_bitsINS_5tupleIJNS1_IJNS_1CILi4EEENS2_ILi8EEEEEENS2_ILi2EEENS2_ILi1EEEEEENS1_IJNS1_IJNS2_ILi128EEENS2_ILi0EEEEEES4_SA_EEENS1_IJNS1_IJiiEEEiSA_EEEEEDaRKT_RKT0_RKT1_ENKUlRKT_RKT0_RKT1_E_clIS5_SB_SD_EEDaSQ_ST_SW_,@function
        .size           $_ZN7cutlass13device_kernelIN5flash19enable_sm80_to_sm89INS1_16FlashAttnBwdSm80INS1_25CollectiveMainloopBwdSm80ILi2ELi2EN4cute5tupleIJNS5_1CILi128EEES8_NS7_ILi64EEEEEENS_6half_tEfNS_4arch4Sm80ELb0ELb0ELb1ELb0ELb1ELb0ELb0ELb0ELi2ELi4ELi4ELi4ELb0EEENS1_21CollectiveEpilogueBwdISA_SB_SD_Li256ELb0ELb0ELi2EEENS1_19SingleTileSchedulerILb0ELb0ELb0ELi128EEEEEEEEEvNT_6ParamsE$_ZZN4cute13to_mixed_bitsINS_5tupleIJNS1_IJNS_1CILi4EEENS2_ILi8EEEEEENS2_ILi2EEENS2_ILi1EEEEEENS1_IJNS1_IJNS2_ILi128EEENS2_ILi0EEEEEES4_SA_EEENS1_IJNS1_IJiiEEEiSA_EEEEEDaRKT_RKT0_RKT1_ENKUlRKT_RKT0_RKT1_E_clIS5_SB_SD_EEDaSQ_ST_SW_,($_ZN7cutlass13device_kernelIN5flash19enable_sm80_to_sm89INS1_16FlashAttnBwdSm80INS1_25CollectiveMainloopBwdSm80ILi2ELi2EN4cute5tupleIJNS5_1CILi128EEES8_NS7_ILi64EEEEEENS_6half_tEfNS_4arch4Sm80ELb0ELb0ELb1ELb0ELb1ELb0ELb0ELb0ELi2ELi4ELi4ELi4ELb0EEENS1_21CollectiveEpilogueBwdISA_SB_SD_Li256ELb0ELb0ELi2EEENS1_19SingleTileSchedulerILb0ELb0ELb0ELi128EEEEEEEEEvNT_6ParamsE$_ZZN4cute13to_mixed_bitsINS_5tupleIJNS1_IJNS_1CILi4EEENS2_ILi8EEEEEENS2_ILi2EEENS2_ILi1EEEEEENS1_IJNS1_IJNS2_ILi128EEENS2_ILi0EEEEEES4_SA_EEENS1_IJNS1_IJiiEEEiSA_EEEEEDaRKT_RKT0_RKT1_ENKUlRKT_RKT0_RKT1_E_clIS6_S4_iEEDaSQ_ST_SW_ - $_ZN7cutlass13device_kernelIN5flash19enable_sm80_to_sm89INS1_16FlashAttnBwdSm80INS1_25CollectiveMainloopBwdSm80ILi2ELi2EN4cute5tupleIJNS5_1CILi128EEES8_NS7_ILi64EEEEEENS_6half_tEfNS_4arch4Sm80ELb0ELb0ELb1ELb0ELb1ELb0ELb0ELb0ELi2ELi4ELi4ELi4ELb0EEENS1_21CollectiveEpilogueBwdISA_SB_SD_Li256ELb0ELb0ELi2EEENS1_19SingleTileSchedulerILb0ELb0ELb0ELi128EEEEEEEEEvNT_6ParamsE$_ZZN4cute13to_mixed_bitsINS_5tupleIJNS1_IJNS_1CILi4EEENS2_ILi8EEEEEENS2_ILi2EEENS2_ILi1EEEEEENS1_IJNS1_IJNS2_ILi128EEENS2_ILi0EEEEEES4_SA_EEENS1_IJNS1_IJiiEEEiSA_EEEEEDaRKT_RKT0_RKT1_ENKUlRKT_RKT0_RKT1_E_clIS5_SB_SD_EEDaSQ_ST_SW_)
$_ZN7cutlass13device_kernelIN5flash19enable_sm80_to_sm89INS1_16FlashAttnBwdSm80INS1_25CollectiveMainloopBwdSm80ILi2ELi2EN4cute5tupleIJNS5_1CILi128EEES8_NS7_ILi64EEEEEENS_6half_tEfNS_4arch4Sm80ELb0ELb0ELb1ELb0ELb1ELb0ELb0ELb0ELi2ELi4ELi4ELi4ELb0EEENS1_21CollectiveEpilogueBwdISA_SB_SD_Li256ELb0ELb0ELi2EEENS1_19SingleTileSchedulerILb0ELb0ELb0ELi128EEEEEEEEEvNT_6ParamsE$_ZZN4cute13to_mixed_bitsINS_5tupleIJNS1_IJNS_1CILi4EEENS2_ILi8EEEEEENS2_ILi2EEENS2_ILi1EEEEEENS1_IJNS1_IJNS2_ILi128EEENS2_ILi0EEEEEES4_SA_EEENS1_IJNS1_IJiiEEEiSA_EEEEEDaRKT_RKT0_RKT1_ENKUlRKT_RKT0_RKT1_E_clIS5_SB_SD_EEDaSQ_ST_SW_:
[----:B------:R-:W-:Y:S01]  /*8e70*/  MOV R5, 0x0 ;  /* 0x0000000000057802 */ /* 0x000fe20000000f00 */
[----:B------:R-:W-:-:S05]  /*8e80*/  IMAD.SHL.U32 R3, R3, 0x80, RZ ;  /* 0x0000008003037824 */ /* 0x000fca00078e00ff */
[----:B------:R-:W-:Y:S01]  /*8e90*/  LOP3.LUT R3, R3, 0x180, RZ, 0xc0, !PT ;  /* 0x0000018003037812 */ /* 0x000fe200078ec0ff */
[----:B------:R-:W-:Y:S06]  /*8ea0*/  RET.REL.NODEC R4 `(_ZN7cutlass13device_kernelIN5flash19enable_sm80_to_sm89INS1_16FlashAttnBwdSm80INS1_25CollectiveMainloopBwdSm80ILi2ELi2EN4cute5tupleIJNS5_1CILi128EEES8_NS7_ILi64EEEEEENS_6half_tEfNS_4arch4Sm80ELb0ELb0ELb1ELb0ELb1ELb0ELb0ELb0ELi2ELi4ELi4ELi4ELb0EEENS1_21CollectiveEpilogueBwdISA_SB_SD_Li256ELb0ELb0ELi2EEENS1_19SingleTileSchedulerILb0ELb0ELb0ELi128EEEEEEEEEvNT_6ParamsE) ;  /* 0xffff715004007950 */ /* 0x000fec0003c3ffff */
        .type           $_ZN7cutlass13device_kernelIN5flash19enable_sm80_to_sm89INS1_16FlashAttnBwdSm80INS1_25CollectiveMainloopBwdSm80ILi2ELi2EN4cute5tupleIJNS5_1CILi128EEES8_NS7_ILi64EEEEEENS_6half_tEfNS_4arch4Sm80ELb0ELb0ELb1ELb0ELb1ELb0ELb0ELb0ELi2ELi4ELi4ELi4ELb0EEENS1_21CollectiveEpilogueBwdISA_SB_SD_Li256ELb0ELb0ELi2EEENS1_19SingleTileSchedulerILb0ELb0ELb0ELi128EEEEEEEEEvNT_6ParamsE$_ZZN4cute13to_mixed_bitsINS_5tupleIJNS1_IJNS_1CILi4EEENS2_ILi8EEEEEENS2_ILi2EEENS2_ILi1EEEEEENS1_IJNS1_IJNS2_ILi128EEENS2_ILi0EEEEEES4_SA_EEENS1_IJNS1_IJiiEEEiSA_EEEEEDaRKT_RKT0_RKT1_ENKUlRKT_RKT0_RKT1_E_clIS6_S4_iEEDaSQ_ST_SW_,@function
        .size           $_ZN7cutlass13device_kernelIN5flash19enable_sm80_to_sm89INS1_16FlashAttnBwdSm80INS1_25CollectiveMainloopBwdSm80ILi2ELi2EN4cute5tupleIJNS5_1CILi128EEES8_NS7_ILi64EEEEEENS_6half_tEfNS_4arch4Sm80ELb0ELb0ELb1ELb0ELb1ELb0ELb0ELb0ELi2ELi4ELi4ELi4ELb0EEENS1_21CollectiveEpilogueBwdISA_SB_SD_Li256ELb0ELb0ELi2EEENS1_19SingleTileSchedulerILb0ELb0ELb0ELi128EEEEEEEEEvNT_6ParamsE$_ZZN4cute13to_mixed_bitsINS_5tupleIJNS1_IJNS_1CILi4EEENS2_ILi8EEEEEENS2_ILi2EEENS2_ILi1EEEEEENS1_IJNS1_IJNS2_ILi128EEENS2_ILi0EEEEEES4_SA_EEENS1_IJNS1_IJiiEEEiSA_EEEEEDaRKT_RKT0_RKT1_ENKUlRKT_RKT0_RKT1_E_clIS6_S4_iEEDaSQ_ST_SW_,($_ZN7cutlass13device_kernelIN5flash19enable_sm80_to_sm89INS1_16FlashAttnBwdSm80INS1_25CollectiveMainloopBwdSm80ILi2ELi2EN4cute5tupleIJNS5_1CILi128EEES8_NS7_ILi64EEEEEENS_6half_tEfNS_4arch4Sm80ELb0ELb0ELb1ELb0ELb1ELb0ELb0ELb0ELi2ELi4ELi4ELi4ELb0EEENS1_21CollectiveEpilogueBwdISA_SB_SD_Li256ELb0ELb0ELi2EEENS1_19SingleTileSchedulerILb0ELb0ELb0ELi128EEEEEEEEEvNT_6ParamsE$_ZZN4cute13to_mixed_bitsINS_5tupleIJNS1_IJNS_1CILi4EEENS2_ILi8EEEEEES3_NS2_ILi1EEEEEENS1_IJNS1_IJNS2_ILi0EEENS2_ILi64EEEEEES8_S8_EEENS1_IJNS1_IJiiEEEiS8_EEEEEDaRKT_RKT0_RKT1_ENKUlDpRKT_E_clIJNS_9MixedBitsILj0ELj448EEENS2_ILj0EEESV_EEEDaSQ_ - $_ZN7cutlass13device_kernelIN5flash19enable_sm80_to_sm89INS1_16FlashAttnBwdSm80INS1_25CollectiveMainloopBwdSm80ILi2ELi2EN4cute5tupleIJNS5_1CILi128EEES8_NS7_ILi64EEEEEENS_6half_tEfNS_4arch4Sm80ELb0ELb0ELb1ELb0ELb1ELb0ELb0ELb0ELi2ELi4ELi4ELi4ELb0EEENS1_21CollectiveEpilogueBwdISA_SB_SD_Li256ELb0ELb0ELi2EEENS1_19SingleTileSchedulerILb0ELb0ELb0ELi128EEEEEEEEEvNT_6ParamsE$_ZZN4cute13to_mixed_bitsINS_5tupleIJNS1_IJNS_1CILi4EEENS2_ILi8EEEEEENS2_ILi2EEENS2_ILi1EEEEEENS1_IJNS1_IJNS2_ILi128EEENS2_ILi0EEEEEES4_SA_EEENS1_IJNS1_IJiiEEEiSA_EEEEEDaRKT_RKT0_RKT1_ENKUlRKT_RKT0_RKT1_E_clIS6_S4_iEEDaSQ_ST_SW_)
$_ZN7cutlass13device_kernelIN5flash19enable_sm80_to_sm89INS1_16FlashAttnBwdSm80INS1_25CollectiveMainloopBwdSm80ILi2ELi2EN4cute5tupleIJNS5_1CILi128EEES8_NS7_ILi64EEEEEENS_6half_tEfNS_4arch4Sm80ELb0ELb0ELb1ELb0ELb1ELb0ELb0ELb0ELi2ELi4ELi4ELi4ELb0EEENS1_21CollectiveEpilogueBwdISA_SB_SD_Li256ELb0ELb0ELi2EEENS1_19SingleTileSchedulerILb0ELb0ELb0ELi128EEEEEEEEEvNT_6ParamsE$_ZZN4cute13to_mixed_bitsINS_5tupleIJNS1_IJNS_1CILi4EEENS2_ILi8EEEEEENS2_ILi2EEENS2_ILi1EEEEEENS1_IJNS1_IJNS2_ILi128EEENS2_ILi0EEEEEES4_SA_EEENS1_IJNS1_IJiiEEEiSA_EEEEEDaRKT_RKT0_RKT1_ENKUlRKT_RKT0_RKT1_E_clIS6_S4_iEEDaSQ_ST_SW_:
[----:B------:R-:W-:Y:S01]  /*8eb0*/  MOV R34, R6 ;  /* 0x0000000600227202 */ /* 0x000fe20000000f00 */
[----:B------:R-:W-:Y:S02]  /*8ec0*/  IMAD.MOV.U32 R35, RZ, RZ, 0x0 ;  /* 0x00000000ff237424 */ /* 0x000fe400078e00ff */
[----:B------:R-:W-:-:S05]  /*8ed0*/  IMAD.SHL.U32 R4, R29, 0x8, RZ ;  /* 0x000000081d047824 */ /* 0x000fca00078e00ff */
[----:B------:R-:W-:Y:S01]  /*8ee0*/  LOP3.LUT R4, R4, 0x8, RZ, 0xc0, !PT ;  /* 0x0000000804047812 */ /* 0x000fe200078ec0ff */
[----:B------:R-:W-:Y:S06]  /*8ef0*/  RET.REL.NODEC R34 `(_ZN7cutlass13device_kernelIN5flash19enable_sm80_to_sm89INS1_16FlashAttnBwdSm80INS1_25CollectiveMainloopBwdSm80ILi2ELi2EN4cute5tupleIJNS5_1CILi128EEES8_NS7_ILi64EEEEEENS_6half_tEfNS_4arch4Sm80ELb0ELb0ELb1ELb0ELb1ELb0ELb0ELb0ELi2ELi4ELi4ELi4ELb0EEENS1_21CollectiveEpilogueBwdISA_SB_SD_Li256ELb0ELb0ELi2EEENS1_19SingleTileSchedulerILb0ELb0ELb0ELi128EEEEEEEEEvNT_6ParamsE) ;  /* 0xffff710022007950 */ /* 0x000fec0003c3ffff */
        .type           $_ZN7cutlass13device_kernelIN5flash19enable_sm80_to_sm89INS1_16FlashAttnBwdSm80INS1_25CollectiveMainloopBwdSm80ILi2ELi2EN4cute5tupleIJNS5_1CILi128EEES8_NS7_ILi64EEEEEENS_6half_tEfNS_4arch4Sm80ELb0ELb0ELb1ELb0ELb1ELb0ELb0ELb0ELi2ELi4ELi4ELi4ELb0EEENS1_21CollectiveEpilogueBwdISA_SB_SD_Li256ELb0ELb0ELi2EEENS1_19SingleTileSchedulerILb0ELb0ELb0ELi128EEEEEEEEEvNT_6ParamsE$_ZZN4cute13to_mixed_bitsINS_5tupleIJNS1_IJNS_1CILi4EEENS2_ILi8EEEEEES3_NS2_ILi1EEEEEENS1_IJNS1_IJNS2_ILi0EEENS2_ILi64EEEEEES8_S8_EEENS1_IJNS1_IJiiEEEiS8_EEEEEDaRKT_RKT0_RKT1_ENKUlDpRKT_E_clIJNS_9MixedBitsILj0ELj448EEENS2_ILj0EEESV_EEEDaSQ_,@function
        .size           $_ZN7cutlass13device_kernelIN5flash19enable_sm80_to_sm89INS1_16FlashAttnBwdSm80INS1_25CollectiveMainloopBwdSm80ILi2ELi2EN4cute5tupleIJNS5_1CILi128EEES8_NS7_ILi64EEEEEENS_6half_tEfNS_4arch4Sm80ELb0ELb0ELb1ELb0ELb1ELb0ELb0ELb0ELi2ELi4ELi4ELi4ELb0EEENS1_21CollectiveEpilogueBwdISA_SB_SD_Li256ELb0ELb0ELi2EEENS1_19SingleTileSchedulerILb0ELb0ELb0ELi128EEEEEEEEEvNT_6ParamsE$_ZZN4cute13to_mixed_bitsINS_5tupleIJNS1_IJNS_1CILi4EEENS2_ILi8EEEEEES3_NS2_ILi1EEEEEENS1_IJNS1_IJNS2_ILi0EEENS2_ILi64EEEEEES8_S8_EEENS1_IJNS1_IJiiEEEiS8_EEEEEDaRKT_RKT0_RKT1_ENKUlDpRKT_E_clIJNS_9MixedBitsILj0ELj448EEENS2_ILj0EEESV_EEEDaSQ_,($_ZN7cutlass13device_kernelIN5flash19enable_sm80_to_sm89INS1_16FlashAttnBwdSm80INS1_25CollectiveMainloopBwdSm80ILi2ELi2EN4cute5tupleIJNS5_1CILi128EEES8_NS7_ILi64EEEEEENS_6half_tEfNS_4arch4Sm80ELb0ELb0ELb1ELb0ELb1ELb0ELb0ELb0ELi2ELi4ELi4ELi4ELb0EEENS1_21CollectiveEpilogueBwdISA_SB_SD_Li256ELb0ELb0ELi2EEENS1_19SingleTileSchedulerILb0ELb0ELb0ELi128EEEEEEEEEvNT_6ParamsE$_ZZN4cute13to_mixed_bitsINS_5tupleIJNS1_IJNS_1CILi4EEENS2_ILi8EEEEEES3_NS2_ILi1EEEEEENS1_IJNS1_IJNS2_ILi0EEENS2_ILi64EEEEEES8_S8_EEENS1_IJNS1_IJiiEEEiS8_EEEEEDaRKT_RKT0_RKT1_ENKUlRKT_RKT0_RKT1_E_clIS5_SA_SC_EEDaSP_SS_SV_ - $_ZN7cutlass13device_kernelIN5flash19enable_sm80_to_sm89INS1_16FlashAttnBwdSm80INS1_25CollectiveMainloopBwdSm80ILi2ELi2EN4cute5tupleIJNS5_1CILi128EEES8_NS7_ILi64EEEEEENS_6half_tEfNS_4arch4Sm80ELb0ELb0ELb1ELb0ELb1ELb0ELb0ELb0ELi2ELi4ELi4ELi4ELb0EEENS1_21CollectiveEpilogueBwdISA_SB_SD_Li256ELb0ELb0ELi2EEENS1_19SingleTileSchedulerILb0ELb0ELb0ELi128EEEEEEEEEvNT_6ParamsE$_ZZN4cute13to_mixed_bitsINS_5tupleIJNS1_IJNS_1CILi4EEENS2_ILi8EEEEEES3_NS2_ILi1EEEEEENS1_IJNS1_IJNS2_ILi0EEENS2_ILi64EEEEEES8_S8_EEENS1_IJNS1_IJiiEEEiS8_EEEEEDaRKT_RKT0_RKT1_ENKUlDpRKT_E_clIJNS_9MixedBitsILj0ELj448EEENS2_ILj0EEESV_EEEDaSQ_)
$_ZN7cutlass13device_kernelIN5flash19enable_sm80_to_sm89INS1_16FlashAttnBwdSm80INS1_25CollectiveMainloopBwdSm80ILi2ELi2EN4cute5tupleIJNS5_1CILi128EEES8_NS7_ILi64EEEEEENS_6half_tEfNS_4arch4Sm80ELb0ELb0ELb1ELb0ELb1ELb0ELb0ELb0ELi2ELi4ELi4ELi4ELb0EEENS1_21CollectiveEpilogueBwdISA_SB_SD_Li256ELb0ELb0ELi2EEENS1_19SingleTileSchedulerILb0ELb0ELb0ELi128EEEEEEEEEvNT_6ParamsE$_ZZN4cute13to_mixed_bitsINS_5tupleIJNS1_IJNS_1CILi4EEENS2_ILi8EEEEEES3_NS2_ILi1EEEEEENS1_IJNS1_IJNS2_ILi0EEENS2_ILi64EEEEEES8_S8_EEENS1_IJNS1_IJiiEEEiS8_EEEEEDaRKT_RKT0_RKT1_ENKUlDpRKT_E_clIJNS_9MixedBitsILj0ELj448EEENS2_ILj0EEESV_EEEDaSQ_:
[----:B------:R-:W-:Y:S02]  /*8f00*/  MOV R5, 0x0 ;  /* 0x0000000000057802 */ /* 0x000fe40000000f00 */
[----:B------:R-:W-:Y:S02]  /*8f10*/  LOP3.LUT R29, R29, 0x1c0, RZ, 0xc0, !PT ;  /* 0x000001c01d1d7812 */ /* 0x000fe400078ec0ff */
[----:B------:R-:W-:Y:S05]  /*8f20*/  RET.REL.NODEC R4 `(_ZN7cutlass13device_kernelIN5flash19enable_sm80_to_sm89INS1_16FlashAttnBwdSm80INS1_25CollectiveMainloopBwdSm80ILi2ELi2EN4cute5tupleIJNS5_1CILi128EEES8_NS7_ILi64EEEEEENS_6half_tEfNS_4arch4Sm80ELb0ELb0ELb1ELb0ELb1ELb0ELb0ELb0ELi2ELi4ELi4ELi4ELb0EEENS1_21CollectiveEpilogueBwdISA_SB_SD_Li256ELb0ELb0ELi2EEENS1_19SingleTileSchedulerILb0ELb0ELb0ELi128EEEEEEEEEvNT_6ParamsE) ;  /* 0xffff70d004007950 */ /* 0x000fea0003c3ffff */
        .type           $_ZN7cutlass13device_kernelIN5flash19enable_sm80_to_sm89INS1_16FlashAttnBwdSm80INS1_25CollectiveMainloopBwdSm80ILi2ELi2EN4cute5tupleIJNS5_1CILi128EEES8_NS7_ILi64EEEEEENS_6half_tEfNS_4arch4Sm80ELb0ELb0ELb1ELb0ELb1ELb0ELb0ELb0ELi2ELi4ELi4ELi4ELb0EEENS1_21CollectiveEpilogueBwdISA_SB_SD_Li256ELb0ELb0ELi2EEENS1_19SingleTileSchedulerILb0ELb0ELb0ELi128EEEEEEEEEvNT_6ParamsE$_ZZN4cute13to_mixed_bitsINS_5tupleIJNS1_IJNS_1CILi4EEENS2_ILi8EEEEEES3_NS2_ILi1EEEEEENS1_IJNS1_IJNS2_ILi0EEENS2_ILi64EEEEEES8_S8_EEENS1_IJNS1_IJiiEEEiS8_EEEEEDaRKT_RKT0_RKT1_ENKUlRKT_RKT0_RKT1_E_clIS5_SA_SC_EEDaSP_SS_SV_,@function
        .size           $_ZN7cutlass13device_kernelIN5flash19enable_sm80_to_sm89INS1_16FlashAttnBwdSm80INS1_25CollectiveMainloopBwdSm80ILi2ELi2EN4cute5tupleIJNS5_1CILi128EEES8_NS7_ILi64EEEEEENS_6half_tEfNS_4arch4Sm80ELb0ELb0ELb1ELb0ELb1ELb0ELb0ELb0ELi2ELi4ELi4ELi4ELb0EEENS1_21CollectiveEpilogueBwdISA_SB_SD_Li256ELb0ELb0ELi2EEENS1_19SingleTileSchedulerILb0ELb0ELb0ELi128EEEEEEEEEvNT_6ParamsE$_ZZN4cute13to_mixed_bitsINS_5tupleIJNS1_IJNS_1CILi4EEENS2_ILi8EEEEEES3_NS2_ILi1EEEEEENS1_IJNS1_IJNS2_ILi0EEENS2_ILi64EEEEEES8_S8_EEENS1_IJNS1_IJiiEEEiS8_EEEEEDaRKT_RKT0_RKT1_ENKUlRKT_RKT0_RKT1_E_clIS5_SA_SC_EEDaSP_SS_SV_,($_ZN7cutlass13device_kernelIN5flash19enable_sm80_to_sm89INS1_16FlashAttnBwdSm80INS1_25CollectiveMainloopBwdSm80ILi2ELi2EN4cute5tupleIJNS5_1CILi128EEES8_NS7_ILi64EEEEEENS_6half_tEfNS_4arch4Sm80ELb0ELb0ELb1ELb0ELb1ELb0ELb0ELb0ELi2ELi4ELi4ELi4ELb0EEENS1_21CollectiveEpilogueBwdISA_SB_SD_Li256ELb0ELb0ELi2EEENS1_19SingleTileSchedulerILb0ELb0ELb0ELi128EEEEEEEEEvNT_6ParamsE$_ZZN4cute13to_mixed_bitsINS_5tupleIJNS1_IJNS_1CILi4EEENS2_ILi8EEEEEES3_NS2_ILi1EEEEEENS1_IJNS1_IJNS2_ILi128EEENS2_ILi0EEEEEENS2_ILi16EEES9_EEENS1_IJNS1_IJiiEEEiS9_EEEEEDaRKT_RKT0_RKT1_ENKUlDpRKT_E_clIJNS_9MixedBitsILj0ELj384EEENSU_ILj0ELj48EEENS2_ILj0EEEEEEDaSR_ - $_ZN7cutlass13device_kernelIN5flash19enable_sm80_to_sm89INS1_16FlashAttnBwdSm80INS1_25CollectiveMainloopBwdSm80ILi2ELi2EN4cute5tupleIJNS5_1CILi128EEES8_NS7_ILi64EEEEEENS_6half_tEfNS_4arch4Sm80ELb0ELb0ELb1ELb0ELb1ELb0ELb0ELb0ELi2ELi4ELi4ELi4ELb0EEENS1_21CollectiveEpilogueBwdISA_SB_SD_Li256ELb0ELb0ELi2EEENS1_19SingleTileSchedulerILb0ELb0ELb0ELi128EEEEEEEEEvNT_6ParamsE$_ZZN4cute13to_mixed_bitsINS_5tupleIJNS1_IJNS_1CILi4EEENS2_ILi8EEEEEES3_NS2_ILi1EEEEEENS1_IJNS1_IJNS2_ILi0EEENS2_ILi64EEEEEES8_S8_EEENS1_IJNS1_IJiiEEEiS8_EEEEEDaRKT_RKT0_RKT1_ENKUlRKT_RKT0_RKT1_E_clIS5_SA_SC_EEDaSP_SS_SV_)
$_ZN7cutlass13device_kernelIN5flash19enable_sm80_to_sm89INS1_16FlashAttnBwdSm80INS1_25CollectiveMainloopBwdSm80ILi2ELi2EN4cute5tupleIJNS5_1CILi128EEES8_NS7_ILi64EEEEEENS_6half_tEfNS_4arch4Sm80ELb0ELb0ELb1ELb0ELb1ELb0ELb0ELb0ELi2ELi4ELi4ELi4ELb0EEENS1_21CollectiveEpilogueBwdISA_SB_SD_Li256ELb0ELb0ELi2EEENS1_19SingleTileSchedulerILb0ELb0ELb0ELi128EEEEEEEEEvNT_6ParamsE$_ZZN4cute13to_mixed_bitsINS_5tupleIJNS1_IJNS_1CILi4EEENS2_ILi8EEEEEES3_NS2_ILi1EEEEEENS1_IJNS1_IJNS2_ILi0EEENS2_ILi64EEEEEES8_S8_EEENS1_IJNS1_IJiiEEEiS8_EEEEEDaRKT_RKT0_RKT1_ENKUlRKT_RKT0_RKT1_E_clIS5_SA_SC_EEDaSP_SS_SV_:
[----:B------:R-:W-:Y:S01]  /*8f30*/  MOV R28, R6 ;  /* 0x00000006001c7202 */ /* 0x000fe20000000f00 */
[----:B------:R-:W-:Y:S02]  /*8f40*/  IMAD.MOV.U32 R29, RZ, RZ, 0x0 ;  /* 0x00000000ff1d7424 */ /* 0x000fe400078e00ff */
[----:B------:R-:W-:-:S05]  /*8f50*/  IMAD.SHL.U32 R4, R4, 0x40, RZ ;  /* 0x0000004004047824 */ /* 0x000fca00078e00ff */
[----:B------:R-:W-:Y:S01]  /*8f60*/  LOP3.LUT R4, R4, 0x1c0, RZ, 0xc0, !PT ;  /* 0x000001c004047812 */ /* 0x000fe200078ec0ff */
[----:B------:R-:W-:Y:S06]  /*8f70*/  RET.REL.NODEC R28 `(_ZN7cutlass13device_kernelIN5flash19enable_sm80_to_sm89INS1_16FlashAttnBwdSm80INS1_25CollectiveMainloopBwdSm80ILi2ELi2EN4cute5tupleIJNS5_1CILi128EEES8_NS7_ILi64EEEEEENS_6half_tEfNS_4arch4Sm80ELb0ELb0ELb1ELb0ELb1ELb0ELb0ELb0ELi2ELi4ELi4ELi4ELb0EEENS1_21CollectiveEpilogueBwdISA_SB_SD_Li256ELb0ELb0ELi2EEENS1_19SingleTileSchedulerILb0ELb0ELb0ELi128EEEEEEEEEvNT_6ParamsE) ;  /* 0xffff70801c007950 */ /* 0x000fec0003c3ffff */
        .type           $_ZN7cutlass13device_kernelIN5flash19enable_sm80_to_sm89INS1_16FlashAttnBwdSm80INS1_25CollectiveMainloopBwdSm80ILi2ELi2EN4cute5tupleIJNS5_1CILi128EEES8_NS7_ILi64EEEEEENS_6half_tEfNS_4arch4Sm80ELb0ELb0ELb1ELb0ELb1ELb0ELb0ELb0ELi2ELi4ELi4ELi4ELb0EEENS1_21CollectiveEpilogueBwdISA_SB_SD_Li256ELb0ELb0ELi2EEENS1_19SingleTileSchedulerILb0ELb0ELb0ELi128EEEEEEEEEvNT_6ParamsE$_ZZN4cute13to_mixed_bitsINS_5tupleIJNS1_IJNS_1CILi4EEENS2_ILi8EEEEEES3_NS2_ILi1EEEEEENS1_IJNS1_IJNS2_ILi128EEENS2_ILi0EEEEEENS2_ILi16EEES9_EEENS1_IJNS1_IJiiEEEiS9_EEEEEDaRKT_RKT0_RKT1_ENKUlDpRKT_E_clIJNS_9MixedBitsILj0ELj384EEENSU_ILj0ELj48EEENS2_ILj0EEEEEEDaSR_,@function
        .size           $_ZN7cutlass13device_kernelIN5flash19enable_sm80_to_sm89INS1_16FlashAttnBwdSm80INS1_25CollectiveMainloopBwdSm80ILi2ELi2EN4cute5tupleIJNS5_1CILi128EEES8_NS7_ILi64EEEEEENS_6half_tEfNS_4arch4Sm80ELb0ELb0ELb1ELb0ELb1ELb0ELb0ELb0ELi2ELi4ELi4ELi4ELb0EEENS1_21CollectiveEpilogueBwdISA_SB_SD_Li256ELb0ELb0ELi2EEENS1_19SingleTileSchedulerILb0ELb0ELb0ELi128EEEEEEEEEvNT_6ParamsE$_ZZN4cute13to_mixed_bitsINS_5tupleIJNS1_IJNS_1CILi4EEENS2_ILi8EEEEEES3_NS2_ILi1EEEEEENS1_IJNS1_IJNS2_ILi128EEENS2_ILi0EEEEEENS2_ILi16EEES9_EEENS1_IJNS1_IJiiEEEiS9_EEEEEDaRKT_RKT0_RKT1_ENKUlDpRKT_E_clIJNS_9MixedBitsILj0ELj384EEENSU_ILj0ELj48EEENS2_ILj0EEEEEEDaSR_,($_ZN7cutlass13device_kernelIN5flash19enable_sm80_to_sm89INS1_16FlashAttnBwdSm80INS1_25CollectiveMainloopBwdSm80ILi2ELi2EN4cute5tupleIJNS5_1CILi128EEES8_NS7_ILi64EEEEEENS_6half_tEfNS_4arch4Sm80ELb0ELb0ELb1ELb0ELb1ELb0ELb0ELb0ELi2ELi4ELi4ELi4ELb0EEENS1_21CollectiveEpilogueBwdISA_SB_SD_Li256ELb0ELb0ELi2EEENS1_19SingleTileSchedulerILb0ELb0ELb0ELi128EEEEEEEEEvNT_6ParamsE$_ZZN4cute13to_mixed_bitsINS_5tupleIJNS1_IJNS_1CILi4EEENS2_ILi8EEEEEES3_NS2_ILi1EEEEEENS1_IJNS1_IJNS2_ILi128EEENS2_ILi0EEEEEENS2_ILi16EEES9_EEENS1_IJNS1_IJiiEEEiS9_EEEEEDaRKT_RKT0_RKT1_ENKUlRKT_RKT0_RKT1_E_clIS3_SB_iEEDaSQ_ST_SW_ - $_ZN7cutlass13device_kernelIN5flash19enable_sm80_to_sm89INS1_16FlashAttnBwdSm80INS1_25CollectiveMainloopBwdSm80ILi2ELi2EN4cute5tupleIJNS5_1CILi128EEES8_NS7_ILi64EEEEEENS_6half_tEfNS_4arch4Sm80ELb0ELb0ELb1ELb0ELb1ELb0ELb0ELb0ELi2ELi4ELi4ELi4ELb0EEENS1_21CollectiveEpilogueBwdISA_SB_SD_Li256ELb0ELb0ELi2EEENS1_19SingleTileSchedulerILb0ELb0ELb0ELi128EEEEEEEEEvNT_6ParamsE$_ZZN4cute13to_mixed_bitsINS_5tupleIJNS1_IJNS_1CILi4EEENS2_ILi8EEEEEES3_NS2_ILi1EEEEEENS1_IJNS1_IJNS2_ILi128EEENS2_ILi0EEEEEENS2_ILi16EEES9_EEENS1_IJNS1_IJiiEEEiS9_EEEEEDaRKT_RKT0_RKT1_ENKUlDpRKT_E_clIJNS_9MixedBitsILj0ELj384EEENSU_ILj0ELj48EEENS2_ILj0EEEEEEDaSR_)
$_ZN7cutlass13device_kernelIN5flash19enable_sm80_to_sm89INS1_16FlashAttnBwdSm80INS1_25CollectiveMainloopBwdSm80ILi2ELi2EN4cute5tupleIJNS5_1CILi128EEES8_NS7_ILi64EEEEEENS_6half_tEfNS_4arch4Sm80ELb0ELb0ELb1ELb0ELb1ELb0ELb0ELb0ELi2ELi4ELi4ELi4ELb0EEENS1_21CollectiveEpilogueBwdISA_SB_SD_Li256ELb0ELb0ELi2EEENS1_19SingleTileSchedulerILb0ELb0ELb0ELi128EEEEEEEEEvNT_6ParamsE$_ZZN4cute13to_mixed_bitsINS_5tupleIJNS1_IJNS_1CILi4EEENS2_ILi8EEEEEES3_NS2_ILi1EEEEEENS1_IJNS1_IJNS2_ILi128EEENS2_ILi0EEEEEENS2_ILi16EEES9_EEENS1_IJNS1_IJiiEEEiS9_EEEEEDaRKT_RKT0_RKT1_ENKUlDpRKT_E_clIJNS_9MixedBitsILj0ELj384EEENSU_ILj0ELj48EEENS2_ILj0EEEEEEDaSR_:
[----:B------:R-:W-:Y:S01]  /*8f80*/  LOP3.LUT R6, R5, 0x30, RZ, 0xc0, !PT ;  /* 0x0000003005067812 */ /* 0x000fe200078ec0ff */
[----:B------:R-:W-:-:S03]  /*8f90*/  IMAD.MOV.U32 R5, RZ, RZ, 0x0 ;  /* 0x00000000ff057424 */ /* 0x000fc600078e00ff */
[----:B------:R-:W-:Y:S01]  /*8fa0*/  LOP3.LUT R3, R6, 0x1b0, R3, 0x78, !PT ;  /* 0x000001b006037812 */ /* 0x000fe200078e7803 */
[----:B------:R-:W-:Y:S06]  /*8fb0*/  RET.REL.NODEC R4 `(_ZN7cutlass13device_kernelIN5flash19enable_sm80_to_sm89INS1_16FlashAttnBwdSm80INS1_25CollectiveMainloopBwdSm80ILi2ELi2EN4cute5tupleIJNS5_1CILi128EEES8_NS7_ILi64EEEEEENS_6half_tEfNS_4arch4Sm80ELb0ELb0ELb1ELb0ELb1ELb0ELb0ELb0ELi2ELi4ELi4ELi4ELb0EEENS1_21CollectiveEpilogueBwdISA_SB_SD_Li256ELb0ELb0ELi2EEENS1_19SingleTileSchedulerILb0ELb0ELb0ELi128EEEEEEEEEvNT_6ParamsE) ;  /* 0xffff704004007950 */ /* 0x000fec0003c3ffff */
        .type           $_ZN7cutlass13device_kernelIN5flash19enable_sm80_to_sm89INS1_16FlashAttnBwdSm80INS1_25CollectiveMainloopBwdSm80ILi2ELi2EN4cute5tupleIJNS5_1CILi128EEES8_NS7_ILi64EEEEEENS_6half_tEfNS_4arch4Sm80ELb0ELb0ELb1ELb0ELb1ELb0ELb0ELb0ELi2ELi4ELi4ELi4ELb0EEENS1_21CollectiveEpilogueBwdISA_SB_SD_Li256ELb0ELb0ELi2EEENS1_19SingleTileSchedulerILb0ELb0ELb0ELi128EEEEEEEEEvNT_6ParamsE$_ZZN4cute13to_mixed_bitsINS_5tupleIJNS1_IJNS_1CILi4EEENS2_ILi8EEEEEES3_NS2_ILi1EEEEEENS1_IJNS1_IJNS2_ILi128EEENS2_ILi0EEEEEENS2_ILi16EEES9_EEENS1_IJNS1_IJiiEEEiS9_EEEEEDaRKT_RKT0_RKT1_ENKUlRKT_RKT0_RKT1_E_clIS3_SB_iEEDaSQ_ST_SW_,@function
        .size           $_ZN7cutlass13device_kernelIN5flash19enable_sm80_to_sm89INS1_16FlashAttnBwdSm80INS1_25CollectiveMainloopBwdSm80ILi2ELi2EN4cute5tupleIJNS5_1CILi128EEES8_NS7_ILi64EEEEEENS_6half_tEfNS_4arch4Sm80ELb0ELb0ELb1ELb0ELb1ELb0ELb0ELb0ELi2ELi4ELi4ELi4ELb0EEENS1_21CollectiveEpilogueBwdISA_SB_SD_Li256ELb0ELb0ELi2EEENS1_19SingleTileSchedulerILb0ELb0ELb0ELi128EEEEEEEEEvNT_6ParamsE$_ZZN4cute13to_mixed_bitsINS_5tupleIJNS1_IJNS_1CILi4EEENS2_ILi8EEEEEES3_NS2_ILi1EEEEEENS1_IJNS1_IJNS2_ILi128EEENS2_ILi0EEEEEENS2_ILi16EEES9_EEENS1_IJNS1_IJiiEEEiS9_EEEEEDaRKT_RKT0_RKT1_ENKUlRKT_RKT0_RKT1_E_clIS3_SB_iEEDaSQ_ST_SW_,($_ZN7cutlass13device_kernelIN5flash19enable_sm80_to_sm89INS1_16FlashAttnBwdSm80INS1_25CollectiveMainloopBwdSm80ILi2ELi2EN4cute5tupleIJNS5_1CILi128EEES8_NS7_ILi64EEEEEENS_6half_tEfNS_4arch4Sm80ELb0ELb0ELb1ELb0ELb1ELb0ELb0ELb0ELi2ELi4ELi4ELi4ELb0EEENS1_21CollectiveEpilogueBwdISA_SB_SD_Li256ELb0ELb0ELi2EEENS1_19SingleTileSchedulerILb0ELb0ELb0ELi128EEEEEEEEEvNT_6ParamsE$_ZZN4cute13to_mixed_bitsINS_5tupleIJNS1_IJNS_1CILi4EEENS2_ILi8EEEEEES3_NS2_ILi1EEEEEENS1_IJNS1_IJNS2_ILi128EEENS2_ILi0EEEEEENS2_ILi16EEES9_EEENS1_IJNS1_IJiiEEEiS9_EEEEEDaRKT_RKT0_RKT1_ENKUlRKT_RKT0_RKT1_E_clIS5_SA_SD_EEDaSQ_ST_SW_ - $_ZN7cutlass13device_kernelIN5flash19enable_sm80_to_sm89INS1_16FlashAttnBwdSm80INS1_25CollectiveMainloopBwdSm80ILi2ELi2EN4cute5tupleIJNS5_1CILi128EEES8_NS7_ILi64EEEEEENS_6half_tEfNS_4arch4Sm80ELb0ELb0ELb1ELb0ELb1ELb0ELb0ELb0ELi2ELi4ELi4ELi4ELb0EEENS1_21CollectiveEpilogueBwdISA_SB_SD_Li256ELb0ELb0ELi2EEENS1_19SingleTileSchedulerILb0ELb0ELb0ELi128EEEEEEEEEvNT_6ParamsE$_ZZN4cute13to_mixed_bitsINS_5tupleIJNS1_IJNS_1CILi4EEENS2_ILi8EEEEEES3_NS2_ILi1EEEEEENS1_IJNS1_IJNS2_ILi128EEENS2_ILi0EEEEEENS2_ILi16EEES9_EEENS1_IJNS1_IJiiEEEiS9_EEEEEDaRKT_RKT0_RKT1_ENKUlRKT_RKT0_RKT1_E_clIS3_SB_iEEDaSQ_ST_SW_)
$_ZN7cutlass13device_kernelIN5flash19enable_sm80_to_sm89INS1_16FlashAttnBwdSm80INS1_25CollectiveMainloopBwdSm80ILi2ELi2EN4cute5tupleIJNS5_1CILi128EEES8_NS7_ILi64EEEEEENS_6half_tEfNS_4arch4Sm80ELb0ELb0ELb1ELb0ELb1ELb0ELb0ELb0ELi2ELi4ELi4ELi4ELb0EEENS1_21CollectiveEpilogueBwdISA_SB_SD_Li256ELb0ELb0ELi2EEENS1_19SingleTileSchedulerILb0ELb0ELb0ELi128EEEEEEEEEvNT_6ParamsE$_ZZN4cute13to_mixed_bitsINS_5tupleIJNS1_IJNS_1CILi4EEENS2_ILi8EEEEEES3_NS2_ILi1EEEEEENS1_IJNS1_IJNS2_ILi128EEENS2_ILi0EEEEEENS2_ILi16EEES9_EEENS1_IJNS1_IJiiEEEiS9_EEEEEDaRKT_RKT0_RKT1_ENKUlRKT_RKT0_RKT1_E_clIS3_SB_iEEDaSQ_ST_SW_:
[----:B------:R-:W-:Y:S01]  /*8fc0*/  MOV R14, R6 ;  /* 0x00000006000e7202 */ /* 0x000fe20000000f00 */
[----:B------:R-:W-:Y:S02]  /*8fd0*/  IMAD.MOV.U32 R15, RZ, RZ, 0x0 ;  /* 0x00000000ff0f7424 */ /* 0x000fe400078e00ff */
[----:B------:R-:W-:-:S05]  /*8fe0*/  IMAD.SHL.U32 R4, R5, 0x10, RZ ;  /* 0x0000001005047824 */ /* 0x000fca00078e00ff */
[----:B------:R-:W-:Y:S01]  /*8ff0*/  LOP3.LUT R4, R4, 0x30, RZ, 0xc0, !PT ;  /* 0x0000003004047812 */ /* 0x000fe200078ec0ff */
[----:B------:R-:W-:Y:S06]  /*9000*/  RET.REL.NODEC R14 `(_ZN7cutlass13device_kernelIN5flash19enable_sm80_to_sm89INS1_16FlashAttnBwdSm80INS1_25CollectiveMainloopBwdSm80ILi2ELi2EN4cute5tupleIJNS5_1CILi128EEES8_NS7_ILi64EEEEEENS_6half_tEfNS_4arch4Sm80ELb0ELb0ELb1ELb0ELb1ELb0ELb0ELb0ELi2ELi4ELi4ELi4ELb0EEENS1_21CollectiveEpilogueBwdISA_SB_SD_Li256ELb0ELb0ELi2EEENS1_19SingleTileSchedulerILb0ELb0ELb0ELi128EEEEEEEEEvNT_6ParamsE) ;  /* 0xffff6ff00e007950 */ /* 0x000fec0003c3ffff */
        .type           $_ZN7cutlass13device_kernelIN5flash19enable_sm80_to_sm89INS1_16FlashAttnBwdSm80INS1_25CollectiveMainloopBwdSm80ILi2ELi2EN4cute5tupleIJNS5_1CILi128EEES8_NS7_ILi64EEEEEENS_6half_tEfNS_4arch4Sm80ELb0ELb0ELb1ELb0ELb1ELb0ELb0ELb0ELi2ELi4ELi4ELi4ELb0EEENS1_21CollectiveEpilogueBwdISA_SB_SD_Li256ELb0ELb0ELi2EEENS1_19SingleTileSchedulerILb0ELb0ELb0ELi128EEEEEEEEEvNT_6ParamsE$_ZZN4cute13to_mixed_bitsINS_5tupleIJNS1_IJNS_1CILi4EEENS2_ILi8EEEEEES3_NS2_ILi1EEEEEENS1_IJNS1_IJNS2_ILi128EEENS2_ILi0EEEEEENS2_ILi16EEES9_EEENS1_IJNS1_IJiiEEEiS9_EEEEEDaRKT_RKT0_RKT1_ENKUlRKT_RKT0_RKT1_E_clIS5_SA_SD_EEDaSQ_ST_SW_,@function
        .size           $_ZN7cutlass13device_kernelIN5flash19enable_sm80_to_sm89INS1_16FlashAttnBwdSm80INS1_25CollectiveMainloopBwdSm80ILi2ELi2EN4cute5tupleIJNS5_1CILi128EEES8_NS7_ILi64EEEEEENS_6half_tEfNS_4arch4Sm80ELb0ELb0ELb1ELb0ELb1ELb0ELb0ELb0ELi2ELi4ELi4ELi4ELb0EEENS1_21CollectiveEpilogueBwdISA_SB_SD_Li256ELb0ELb0ELi2EEENS1_19SingleTileSchedulerILb0ELb0ELb0ELi128EEEEEEEEEvNT_6ParamsE$_ZZN4cute13to_mixed_bitsINS_5tupleIJNS1_IJNS_1CILi4EEENS2_ILi8EEEEEES3_NS2_ILi1EEEEEENS1_IJNS1_IJNS2_ILi128EEENS2_ILi0EEEEEENS2_ILi16EEES9_EEENS1_IJNS1_IJiiEEEiS9_EEEEEDaRKT_RKT0_RKT1_ENKUlRKT_RKT0_RKT1_E_clIS5_SA_SD_EEDaSQ_ST_SW_,($_ZN7cutlass13device_kernelIN5flash19enable_sm80_to_sm89INS1_16FlashAttnBwdSm80INS1_25CollectiveMainloopBwdSm80ILi2ELi2EN4cute5tupleIJNS5_1CILi128EEES8_NS7_ILi64EEEEEENS_6half_tEfNS_4arch4Sm80ELb0ELb0ELb1ELb0ELb1ELb0ELb0ELb0ELi2ELi4ELi4ELi4ELb0EEENS1_21CollectiveEpilogueBwdISA_SB_SD_Li256ELb0ELb0ELi2EEENS1_19SingleTileSchedulerILb0ELb0ELb0ELi128EEEEEEEEEvNT_6ParamsE$_ZZN4cute14logical_divideINS_5tupleIJNS1_IJNS_1CILi8EEENS2_ILi1EEEEEENS1_IJNS2_ILi2EEEEEEEEENS1_IJNS1_IJS4_NS2_ILi0EEEEEENS1_IJiEEEEEENS1_IJS5_NS_6LayoutIS4_S9_EEEEEEEDaRKNSD_IT_T0_EERKT1_ENKUlRKT_RKT0_E_clINSD_IS7_SB_EESE_EEDaSQ_ST_ - $_ZN7cutlass13device_kernelIN5flash19enable_sm80_to_sm89INS1_16FlashAttnBwdSm80INS1_25CollectiveMainloopBwdSm80ILi2ELi2EN4cute5tupleIJNS5_1CILi128EEES8_NS7_ILi64EEEEEENS_6half_tEfNS_4arch4Sm80ELb0ELb0ELb1ELb0ELb1ELb0ELb0ELb0ELi2ELi4ELi4ELi4ELb0EEENS1_21CollectiveEpilogueBwdISA_SB_SD_Li256ELb0ELb0ELi2EEENS1_19SingleTileSchedulerILb0ELb0ELb0ELi128EEEEEEEEEvNT_6ParamsE$_ZZN4cute13to_mixed_bitsINS_5tupleIJNS1_IJNS_1CILi4EEENS2_ILi8EEEEEES3_NS2_ILi1EEEEEENS1_IJNS1_IJNS2_ILi128EEENS2_ILi0EEEEEENS2_ILi16EEES9_EEENS1_IJNS1_IJiiEEEiS9_EEEEEDaRKT_RKT0_RKT1_ENKUlRKT_RKT0_RKT1_E_clIS5_SA_SD_EEDaSQ_ST_SW_)
$_ZN7cutlass13device_kernelIN5flash19enable_sm80_to_sm89INS1_16FlashAttnBwdSm80INS1_25CollectiveMainloopBwdSm80ILi2ELi2EN4cute5tupleIJNS5_1CILi128EEES8_NS7_ILi64EEEEEENS_6half_tEfNS_4arch4Sm80ELb0ELb0ELb1ELb0ELb1ELb0ELb0ELb0ELi2ELi4ELi4ELi4ELb0EEENS1_21CollectiveEpilogueBwdISA_SB_SD_Li256ELb0ELb0ELi2EEENS1_19SingleTileSchedulerILb0ELb0ELb0ELi128EEEEEEEEEvNT_6ParamsE$_ZZN4cute13to_mixed_bitsINS_5tupleIJNS1_IJNS_1CILi4EEENS2_ILi8EEEEEES3_NS2_ILi1EEEEEENS1_IJNS1_IJNS2_ILi128EEENS2_ILi0EEEEEENS2_ILi16EEES9_EEENS1_IJNS1_IJiiEEEiS9_EEEEEDaRKT_RKT0_RKT1_ENKUlRKT_RKT0_RKT1_E_clIS5_SA_SD_EEDaSQ_ST_SW_:
[----:B------:R-:W-:Y:S01]  /*9010*/  MOV R14, R4 ;  /* 0x00000004000e7202 */ /* 0x000fe20000000f00 */
[----:B------:R-:W-:Y:S02]  /*9020*/  IMAD.MOV.U32 R15, RZ, RZ, 0x0 ;  /* 0x00000000ff0f7424 */ /* 0x000fe400078e00ff */
[----:B------:R-:W-:-:S05]  /*9030*/  IMAD.SHL.U32 R3, R36, 0x80, RZ ;  /* 0x0000008024037824 */ /* 0x000fca00078e00ff */
[----:B------:R-:W-:Y:S01]  /*9040*/  LOP3.LUT R3, R3, 0x180, RZ, 0xc0, !PT ;  /* 0x0000018003037812 */ /* 0x000fe200078ec0ff */
[----:B------:R-:W-:Y:S06]  /*9050*/  RET.REL.NODEC R14 `(_ZN7cutlass13device_kernelIN5flash19enable_sm80_to_sm89INS1_16FlashAttnBwdSm80INS1_25CollectiveMainloopBwdSm80ILi2ELi2EN4cute5tupleIJNS5_1CILi128EEES8_NS7_ILi64EEEEEENS_6half_tEfNS_4arch4Sm80ELb0ELb0ELb1ELb0ELb1ELb0ELb0ELb0ELi2ELi4ELi4ELi4ELb0EEENS1_21CollectiveEpilogueBwdISA_SB_SD_Li256ELb0ELb0ELi2EEENS1_19SingleTileSchedulerILb0ELb0ELb0ELi128EEEEEEEEEvNT_6ParamsE) ;  /* 0xffff6fa00e007950 */ /* 0x000fec0003c3ffff */
        .type           $_ZN7cutlass13device_kernelIN5flash19enable_sm80_to_sm89INS1_16FlashAttnBwdSm80INS1_25CollectiveMainloopBwdSm80ILi2ELi2EN4cute5tupleIJNS5_1CILi128EEES8_NS7_ILi64EEEEEENS_6half_tEfNS_4arch4Sm80ELb0ELb0ELb1ELb0ELb1ELb0ELb0ELb0ELi2ELi4ELi4ELi4ELb0EEENS1_21CollectiveEpilogueBwdISA_SB_SD_Li256ELb0ELb0ELi2EEENS1_19SingleTileSchedulerILb0ELb0ELb0ELi128EEEEEEEEEvNT_6ParamsE$_ZZN4cute14logical_divideINS_5tupleIJNS1_IJNS_1CILi8EEENS2_ILi1EEEEEENS1_IJNS2_ILi2EEEEEEEEENS1_IJNS1_IJS4_NS2_ILi0EEEEEENS1_IJiEEEEEENS1_IJS5_NS_6LayoutIS4_S9_EEEEEEEDaRKNSD_IT_T0_EERKT1_ENKUlRKT_RKT0_E_clINSD_IS7_SB_EESE_EEDaSQ_ST_,@function
        .size           $_ZN7cutlass13device_kernelIN5flash19enable_sm80_to_sm89INS1_16FlashAttnBwdSm80INS1_25CollectiveMainloopBwdSm80ILi2ELi2EN4cute5tupleIJNS5_1CILi128EEES8_NS7_ILi64EEEEEENS_6half_tEfNS_4arch4Sm80ELb0ELb0ELb1ELb0ELb1ELb0ELb0ELb0ELi2ELi4ELi4ELi4ELb0EEENS1_21CollectiveEpilogueBwdISA_SB_SD_Li256ELb0ELb0ELi2EEENS1_19SingleTileSchedulerILb0ELb0ELb0ELi128EEEEEEEEEvNT_6ParamsE$_ZZN4cute14logical_divideINS_5tupleIJNS1_IJNS_1CILi8EEENS2_ILi1EEEEEENS1_IJNS2_ILi2EEEEEEEEENS1_IJNS1_IJS4_NS2_ILi0EEEEEENS1_IJiEEEEEENS1_IJS5_NS_6LayoutIS4_S9_EEEEEEEDaRKNSD_IT_T0_EERKT1_ENKUlRKT_RKT0_E_clINSD_IS7_SB_EESE_EEDaSQ_ST_,($_ZN7cutlass13device_kernelIN5flash19enable_sm80_to_sm89INS1_16FlashAttnBwdSm80INS1_25CollectiveMainloopBwdSm80ILi2ELi2EN4cute5tupleIJNS5_1CILi128EEES8_NS7_ILi64EEEEEENS_6half_tEfNS_4arch4Sm80ELb0ELb0ELb1ELb0ELb1ELb0ELb0ELb0ELi2ELi4ELi4ELi4ELb0EEENS1_21CollectiveEpilogueBwdISA_SB_SD_Li256ELb0ELb0ELi2EEENS1_19SingleTileSchedulerILb0ELb0ELb0ELi128EEEEEEEEEvNT_6ParamsE$_ZZN4cute16flatten_to_tupleINS_5tupleIJNS1_IJiiEEENS_1CILi1024EEEEEEEEDaRKT_ENKUlRKT_E_clIS2_EEDaSB_ - $_ZN7cutlass13device_kernelIN5flash19enable_sm80_to_sm89INS1_16FlashAttnBwdSm80INS1_25CollectiveMainloopBwdSm80ILi2ELi2EN4cute5tupleIJNS5_1CILi128EEES8_NS7_ILi64EEEEEENS_6half_tEfNS_4arch4Sm80ELb0ELb0ELb1ELb0ELb1ELb0ELb0ELb0ELi2ELi4ELi4ELi4ELb0EEENS1_21CollectiveEpilogueBwdISA_SB_SD_Li256ELb0ELb0ELi2EEENS1_19SingleTileSchedulerILb0ELb0ELb0ELi128EEEEEEEEEvNT_6ParamsE$_ZZN4cute14logical_divideINS_5tupleIJNS1_IJNS_1CILi8EEENS2_ILi1EEEEEENS1_IJNS2_ILi2EEEEEEEEENS1_IJNS1_IJS4_NS2_ILi0EEEEEENS1_IJiEEEEEENS1_IJS5_NS_6LayoutIS4_S9_EEEEEEEDaRKNSD_IT_T0_EERKT1_ENKUlRKT_RKT0_E_clINSD_IS7_SB_EESE_EEDaSQ_ST_)
$_ZN7cutlass13device_kernelIN5flash19enable_sm80_to_sm89INS1_16FlashAttnBwdSm80INS1_25CollectiveMainloopBwdSm80ILi2ELi2EN4cute5tupleIJNS5_1CILi128EEES8_NS7_ILi64EEEEEENS_6half_tEfNS_4arch4Sm80ELb0ELb0ELb1ELb0ELb1ELb0ELb0ELb0ELi2ELi4ELi4ELi4ELb0EEENS1_21CollectiveEpilogueBwdISA_SB_SD_Li256ELb0ELb0ELi2EEENS1_19SingleTileSchedulerILb0ELb0ELb0ELi128EEEEEEEEEvNT_6ParamsE$_ZZN4cute14logical_divideINS_5tupleIJNS1_IJNS_1CILi8EEENS2_ILi1EEEEEENS1_IJNS2_ILi2EEEEEEEEENS1_IJNS1_IJS4_NS2_ILi0EEEEEENS1_IJiEEEEEENS1_IJS5_NS_6LayoutIS4_S9_EEEEEEEDaRKNSD_IT_T0_EERKT1_ENKUlRKT_RKT0_E_clINSD_IS7_SB_EESE_EEDaSQ_ST_:
[----:B------:R-:W-:-:S06]  /*9060*/  IADD3 R5, R92, -c[0x0][0x20], RZ ;  /* 0x800008005c057a10 */ /* 0x000fcc0007ffe0ff */
[----:B------:R-:W5:Y:S01]  /*9070*/  LDL R5, [R5] ;  /* 0x0000000005057983 */ /* 0x000f620000100800 */
[----:B------:R-:W-:Y:S01]  /*9080*/  IMAD.MOV.U32 R6, RZ, RZ, R4 ;  /* 0x000000ffff067224 */ /* 0x000fe200078e0004 */
[----:B------:R-:W-:-:S04]  /*9090*/  MOV R7, 0x0 ;  /* 0x0000000000077802 */ /* 0x000fc80000000f00 */
[----:B------:R-:W-:Y:S05]  /*90a0*/  RET.REL.NODEC R6 `(_ZN7cutlass13device_kernelIN5flash19enable_sm80_to_sm89INS1_16FlashAttnBwdSm80INS1_25CollectiveMainloopBwdSm80ILi2ELi2EN4cute5tupleIJNS5_1CILi128EEES8_NS7_ILi64EEEEEENS_6half_tEfNS_4arch4Sm80ELb0ELb0ELb1ELb0ELb1ELb0ELb0ELb0ELi2ELi4ELi4ELi4ELb0EEENS1_21CollectiveEpilogueBwdISA_SB_SD_Li256ELb0ELb0ELi2EEENS1_19SingleTileSchedulerILb0ELb0ELb0ELi128EEEEEEEEEvNT_6ParamsE) ;  /* 0xffff6f5006007950 */ /* 0x000fea0003c3ffff */
        .type           $_ZN7cutlass13device_kernelIN5flash19enable_sm80_to_sm89INS1_16FlashAttnBwdSm80INS1_25CollectiveMainloopBwdSm80ILi2ELi2EN4cute5tupleIJNS5_1CILi128EEES8_NS7_ILi64EEEEEENS_6half_tEfNS_4arch4Sm80ELb0ELb0ELb1ELb0ELb1ELb0ELb0ELb0ELi2ELi4ELi4ELi4ELb0EEENS1_21CollectiveEpilogueBwdISA_SB_SD_Li256ELb0ELb0ELi2EEENS1_19SingleTileSchedulerILb0ELb0ELb0ELi128EEEEEEEEEvNT_6ParamsE$_ZZN4cute16flatten_to_tupleINS_5tupleIJNS1_IJiiEEENS_1CILi1024EEEEEEEEDaRKT_ENKUlRKT_E_clIS2_EEDaSB_,@function
        .size           $_ZN7cutlass13device_kernelIN5flash19enable_sm80_to_sm89INS1_16FlashAttnBwdSm80INS1_25CollectiveMainloopBwdSm80ILi2ELi2EN4cute5tupleIJNS5_1CILi128EEES8_NS7_ILi64EEEEEENS_6half_tEfNS_4arch4Sm80ELb0ELb0ELb1ELb0ELb1ELb0ELb0ELb0ELi2ELi4ELi4ELi4ELb0EEENS1_21CollectiveEpilogueBwdISA_SB_SD_Li256ELb0ELb0ELi2EEENS1_19SingleTileSchedulerILb0ELb0ELb0ELi128EEEEEEEEEvNT_6ParamsE$_ZZN4cute16flatten_to_tupleINS_5tupleIJNS1_IJiiEEENS_1CILi1024EEEEEEEEDaRKT_ENKUlRKT_E_clIS2_EEDaSB_,($_ZN7cutlass13device_kernelIN5flash19enable_sm80_to_sm89INS1_16FlashAttnBwdSm80INS1_25CollectiveMainloopBwdSm80ILi2ELi2EN4cute5tupleIJNS5_1CILi128EEES8_NS7_ILi64EEEEEENS_6half_tEfNS_4arch4Sm80ELb0ELb0ELb1ELb0ELb1ELb0ELb0ELb0ELi2ELi4ELi4ELi4ELb0EEENS1_21CollectiveEpilogueBwdISA_SB_SD_Li256ELb0ELb0ELi2EEENS1_19SingleTileSchedulerILb0ELb0ELb0ELi128EEEEEEEEEvNT_6ParamsE$_ZZN4cute16flatten_to_tupleINS_5tupleIJNS_1CILi1024EEENS1_IJiiEEEEEEEEDaRKT_ENKUlRKT_E_clIS4_EEDaSB_ - $_ZN7cutlass13device_kernelIN5flash19enable_sm80_to_sm89INS1_16FlashAttnBwdSm80INS1_25CollectiveMainloopBwdSm80ILi2ELi2EN4cute5tupleIJNS5_1CILi128EEES8_NS7_ILi64EEEEEENS_6half_tEfNS_4arch4Sm80ELb0ELb0ELb1ELb0ELb1ELb0ELb0ELb0ELi2ELi4ELi4ELi4ELb0EEENS1_21CollectiveEpilogueBwdISA_SB_SD_Li256ELb0ELb0ELi2EEENS1_19SingleTileSchedulerILb0ELb0ELb0ELi128EEEEEEEEEvNT_6ParamsE$_ZZN4cute16flatten_to_tupleINS_5tupleIJNS1_IJiiEEENS_1CILi1024EEEEEEEEDaRKT_ENKUlRKT_E_clIS2_EEDaSB_)
$_ZN7cutlass13device_kernelIN5flash19enable_sm80_to_sm89INS1_16FlashAttnBwdSm80INS1_25CollectiveMainloopBwdSm80ILi2ELi2EN4cute5tupleIJNS5_1CILi128EEES8_NS7_ILi64EEEEEENS_6half_tEfNS_4arch4Sm80ELb0ELb0ELb1ELb0ELb1ELb0ELb0ELb0ELi2ELi4ELi4ELi4ELb0EEENS1_21CollectiveEpilogueBwdISA_SB_SD_Li256ELb0ELb0ELi2EEENS1_19SingleTileSchedulerILb0ELb0ELb0ELi128EEEEEEEEEvNT_6ParamsE$_ZZN4cute16flatten_to_tupleINS_5tupleIJNS1_IJiiEEENS_1CILi1024EEEEEEEEDaRKT_ENKUlRKT_E_clIS2_EEDaSB_:
[----:B------:R-:W-:-:S04]  /*90b0*/  MOV R3, 0x0 ;  /* 0x0000000000037802 */ /* 0x000fc80000000f00 */
[----:B------:R-:W-:Y:S05]  /*90c0*/  RET.REL.NODEC R2 `(_ZN7cutlass13device_kernelIN5flash19enable_sm80_to_sm89INS1_16FlashAttnBwdSm80INS1_25CollectiveMainloopBwdSm80ILi2ELi2EN4cute5tupleIJNS5_1CILi128EEES8_NS7_ILi64EEEEEENS_6half_tEfNS_4arch4Sm80ELb0ELb0ELb1ELb0ELb1ELb0ELb0ELb0ELi2ELi4ELi4ELi4ELb0EEENS1_21CollectiveEpilogueBwdISA_SB_SD_Li256ELb0ELb0ELi2EEENS1_19SingleTileSchedulerILb0ELb0ELb0ELi128EEEEEEEEEvNT_6ParamsE) ;  /* 0xffff6f3002007950 */ /* 0x000fea0003c3ffff */
        .type           $_ZN7cutlass13device_kernelIN5flash19enable_sm80_to_sm89INS1_16FlashAttnBwdSm80INS1_25CollectiveMainloopBwdSm80ILi2ELi2EN4cute5tupleIJNS5_1CILi128EEES8_NS7_ILi64EEEEEENS_6half_tEfNS_4arch4Sm80ELb0ELb0ELb1ELb0ELb1ELb0ELb0ELb0ELi2ELi4ELi4ELi4ELb0EEENS1_21CollectiveEpilogueBwdISA_SB_SD_Li256ELb0ELb0ELi2EEENS1_19SingleTileSchedulerILb0ELb0ELb0ELi128EEEEEEEEEvNT_6ParamsE$_ZZN4cute16flatten_to_tupleINS_5tupleIJNS_1CILi1024EEENS1_IJiiEEEEEEEEDaRKT_ENKUlRKT_E_clIS4_EEDaSB_,@function
        .size           $_ZN7cutlass13device_kernelIN5flash19enable_sm80_to_sm89INS1_16FlashAttnBwdSm80INS1_25CollectiveMainloopBwdSm80ILi2ELi2EN4cute5tupleIJNS5_1CILi128EEES8_NS7_ILi64EEEEEENS_6half_tEfNS_4arch4Sm80ELb0ELb0ELb1ELb0ELb1ELb0ELb0ELb0ELi2ELi4ELi4ELi4ELb0EEENS1_21CollectiveEpilogueBwdISA_SB_SD_Li256ELb0ELb0ELi2EEENS1_19SingleTileSchedulerILb0ELb0ELb0ELi128EEEEEEEEEvNT_6ParamsE$_ZZN4cute16flatten_to_tupleINS_5tupleIJNS_1CILi1024EEENS1_IJiiEEEEEEEEDaRKT_ENKUlRKT_E_clIS4_EEDaSB_,($_ZN7cutlass13device_kernelIN5flash19enable_sm80_to_sm89INS1_16FlashAttnBwdSm80INS1_25CollectiveMainloopBwdSm80ILi2ELi2EN4cute5tupleIJNS5_1CILi128EEES8_NS7_ILi64EEEEEENS_6half_tEfNS_4arch4Sm80ELb0ELb0ELb1ELb0ELb1ELb0ELb0ELb0ELi2ELi4ELi4ELi4ELb0EEENS1_21CollectiveEpilogueBwdISA_SB_SD_Li256ELb0ELb0ELi2EEENS1_19SingleTileSchedulerILb0ELb0ELb0ELi128EEEEEEEEEvNT_6ParamsE$_ZZN4cute16flatten_to_tupleINS_5tupleIJNS_1CILi4096EEENS1_IJNS1_IJiiEEENS2_ILi8192EEEEEEEEEEEDaRKT_ENKUlRKT_E_clIS6_EEDaSD_ - $_ZN7cutlass13device_kernelIN5flash19enable_sm80_to_sm89INS1_16FlashAttnBwdSm80INS1_25CollectiveMainloopBwdSm80ILi2ELi2EN4cute5tupleIJNS5_1CILi128EEES8_NS7_ILi64EEEEEENS_6half_tEfNS_4arch4Sm80ELb0ELb0ELb1ELb0ELb1ELb0ELb0ELb0ELi2ELi4ELi4ELi4ELb0EEENS1_21CollectiveEpilogueBwdISA_SB_SD_Li256ELb0ELb0ELi2EEENS1_19SingleTileSchedulerILb0ELb0ELb0ELi128EEEEEEEEEvNT_6ParamsE$_ZZN4cute16flatten_to_tupleINS_5tupleIJNS_1CILi1024EEENS1_IJiiEEEEEEEEDaRKT_ENKUlRKT_E_clIS4_EEDaSB_)
$_ZN7cutlass13device_kernelIN5flash19enable_sm80_to_sm89INS1_16FlashAttnBwdSm80INS1_25CollectiveMainloopBwdSm80ILi2ELi2EN4cute5tupleIJNS5_1CILi128EEES8_NS7_ILi64EEEEEENS_6half_tEfNS_4arch4Sm80ELb0ELb0ELb1ELb0ELb1ELb0ELb0ELb0ELi2ELi4ELi4ELi4ELb0EEENS1_21CollectiveEpilogueBwdISA_SB_SD_Li256ELb0ELb0ELi2EEENS1_19SingleTileSchedulerILb0ELb0ELb0ELi128EEEEEEEEEvNT_6ParamsE$_ZZN4cute16flatten_to_tupleINS_5tupleIJNS_1CILi1024EEENS1_IJiiEEEEEEEEDaRKT_ENKUlRKT_E_clIS4_EEDaSB_:
[----:B------:R-:W-:-:S04]  /*90d0*/  MOV R3, 0x0 ;  /* 0x0000000000037802 */ /* 0x000fc80000000f00 */
[----:B------:R-:W-:Y:S05]  /*90e0*/  RET.REL.NODEC R2 `(_ZN7cutlass13device_kernelIN5flash19enable_sm80_to_sm89INS1_16FlashAttnBwdSm80INS1_25CollectiveMainloopBwdSm80ILi2ELi2EN4cute5tupleIJNS5_1CILi128EEES8_NS7_ILi64EEEEEENS_6half_tEfNS_4arch4Sm80ELb0ELb0ELb1ELb0ELb1ELb0ELb0ELb0ELi2ELi4ELi4ELi4ELb0EEENS1_21CollectiveEpilogueBwdISA_SB_SD_Li256ELb0ELb0ELi2EEENS1_19SingleTileSchedulerILb0ELb0ELb0ELi128EEEEEEEEEvNT_6ParamsE) ;  /* 0xffff6f1002007950 */ /* 0x000fea0003c3ffff */
        .type           $_ZN7cutlass13device_kernelIN5flash19enable_sm80_to_sm89INS1_16FlashAttnBwdSm80INS1_25CollectiveMainloopBwdSm80ILi2ELi2EN4cute5tupleIJNS5_1CILi128EEES8_NS7_ILi64EEEEEENS_6half_tEfNS_4arch4Sm80ELb0ELb0ELb1ELb0ELb1ELb0ELb0ELb0ELi2ELi4ELi4ELi4ELb0EEENS1_21CollectiveEpilogueBwdISA_SB_SD_Li256ELb0ELb0ELi2EEENS1_19SingleTileSchedulerILb0ELb0ELb0ELi128EEEEEEEEEvNT_6ParamsE$_ZZN4cute16flatten_to_tupleINS_5tupleIJNS_1CILi4096EEENS1_IJNS1_IJiiEEENS2_ILi8192EEEEEEEEEEEDaRKT_ENKUlRKT_E_clIS6_EEDaSD_,@function
        .size           $_ZN7cutlass13device_kernelIN5flash19enable_sm80_to_sm89INS1_16FlashAttnBwdSm80INS1_25CollectiveMainloopBwdSm80ILi2ELi2EN4cute5tupleIJNS5_1CILi128EEES8_NS7_ILi64EEEEEENS_6half_tEfNS_4arch4Sm80ELb0ELb0ELb1ELb0ELb1ELb0ELb0ELb0ELi2ELi4ELi4ELi4ELb0EEENS1_21CollectiveEpilogueBwdISA_SB_SD_Li256ELb0ELb0ELi2EEENS1_19SingleTileSchedulerILb0ELb0ELb0ELi128EEEEEEEEEvNT_6ParamsE$_ZZN4cute16flatten_to_tupleINS_5tupleIJNS_1CILi4096EEENS1_IJNS1_IJiiEEENS2_ILi8192EEEEEEEEEEEDaRKT_ENKUlRKT_E_clIS6_EEDaSD_,($_ZN7cutlass13device_kernelIN5flash19enable_sm80_to_sm89INS1_16FlashAttnBwdSm80INS1_25CollectiveMainloopBwdSm80ILi2ELi2EN4cute5tupleIJNS5_1CILi128EEES8_NS7_ILi64EEEEEENS_6half_tEfNS_4arch4Sm80ELb0ELb0ELb1ELb0ELb1ELb0ELb0ELb0ELi2ELi4ELi4ELi4ELb0EEENS1_21CollectiveEpilogueBwdISA_SB_SD_Li256ELb0ELb0ELi2EEENS1_19SingleTileSchedulerILb0ELb0ELb0ELi128EEEEEEEEEvNT_6ParamsE$_ZZN4cute16flatten_to_tupleINS_5tupleIJNS_1CILi4096EEENS1_IJiiEEEEEEEEDaRKT_ENKUlRKT_E_clIS4_EEDaSB_ - $_ZN7cutlass13device_kernelIN5flash19enable_sm80_to_sm89INS1_16FlashAttnBwdSm80INS1_25CollectiveMainloopBwdSm80ILi2ELi2EN4cute5tupleIJNS5_1CILi128EEES8_NS7_ILi64EEEEEENS_6half_tEfNS_4arch4Sm80ELb0ELb0ELb1ELb0ELb1ELb0ELb0ELb0ELi2ELi4ELi4ELi4ELb0EEENS1_21CollectiveEpilogueBwdISA_SB_SD_Li256ELb0ELb0ELi2EEENS1_19SingleTileSchedulerILb0ELb0ELb0ELi128EEEEEEEEEvNT_6ParamsE$_ZZN4cute16flatten_to_tupleINS_5tupleIJNS_1CILi4096EEENS1_IJNS1_IJiiEEENS2_ILi8192EEEEEEEEEEEDaRKT_ENKUlRKT_E_clIS6_EEDaSD_)
$_ZN7cutlass13device_kernelIN5flash19enable_sm80_to_sm89INS1_16FlashAttnBwdSm80INS1_25CollectiveMainloopBwdSm80ILi2ELi2EN4cute5tupleIJNS5_1CILi128EEES8_NS7_ILi64EEEEEENS_6half_tEfNS_4arch4Sm80ELb0ELb0ELb1ELb0ELb1ELb0ELb0ELb0ELi2ELi4ELi4ELi4ELb0EEENS1_21CollectiveEpilogueBwdISA_SB_SD_Li256ELb0ELb0ELi2EEENS1_19SingleTileSchedulerILb0ELb0ELb0ELi128EEEEEEEEEvNT_6ParamsE$_ZZN4cute16flatten_to_tupleINS_5tupleIJNS_1CILi4096EEENS1_IJNS1_IJiiEEENS2_ILi8192EEEEEEEEEEEDaRKT_ENKUlRKT_E_clIS6_EEDaSD_:
[----:B------:R-:W-:-:S04]  /*90f0*/  MOV R5, 0x0 ;  /* 0x0000000000057802 */ /* 0x000fc80000000f00 */
[----:B------:R-:W-:Y:S05]  /*9100*/  RET.REL.NODEC R4 `(_ZN7cutlass13device_kernelIN5flash19enable_sm80_to_sm89INS1_16FlashAttnBwdSm80INS1_25CollectiveMainloopBwdSm80ILi2ELi2EN4cute5tupleIJNS5_1CILi128EEES8_NS7_ILi64EEEEEENS_6half_tEfNS_4arch4Sm80ELb0ELb0ELb1ELb0ELb1ELb0ELb0ELb0ELi2ELi4ELi4ELi4ELb0EEENS1_21CollectiveEpilogueBwdISA_SB_SD_Li256ELb0ELb0ELi2EEENS1_19SingleTileSchedulerILb0ELb0ELb0ELi128EEEEEEEEEvNT_6ParamsE) ;  /* 0xffff6ef004007950 */ /* 0x000fea0003c3ffff */
        .type           $_ZN7cutlass13device_kernelIN5flash19enable_sm80_to_sm89INS1_16FlashAttnBwdSm80INS1_25CollectiveMainloopBwdSm80ILi2ELi2EN4cute5tupleIJNS5_1CILi128EEES8_NS7_ILi64EEEEEENS_6half_tEfNS_4arch4Sm80ELb0ELb0ELb1ELb0ELb1ELb0ELb0ELb0ELi2ELi4ELi4ELi4ELb0EEENS1_21CollectiveEpilogueBwdISA_SB_SD_Li256ELb0ELb0ELi2EEENS1_19SingleTileSchedulerILb0ELb0ELb0ELi128EEEEEEEEEvNT_6ParamsE$_ZZN4cute16flatten_to_tupleINS_5tupleIJNS_1CILi4096EEENS1_IJiiEEEEEEEEDaRKT_ENKUlRKT_E_clIS4_EEDaSB_,@function
        .size           $_ZN7cutlass13device_kernelIN5flash19enable_sm80_to_sm89INS1_16FlashAttnBwdSm80INS1_25CollectiveMainloopBwdSm80ILi2ELi2EN4cute5tupleIJNS5_1CILi128EEES8_NS7_ILi64EEEEEENS_6half_tEfNS_4arch4Sm80ELb0ELb0ELb1ELb0ELb1ELb0ELb0ELb0ELi2ELi4ELi4ELi4ELb0EEENS1_21CollectiveEpilogueBwdISA_SB_SD_Li256ELb0ELb0ELi2EEENS1_19SingleTileSchedulerILb0ELb0ELb0ELi128EEEEEEEEEvNT_6ParamsE$_ZZN4cute16flatten_to_tupleINS_5tupleIJNS_1CILi4096EEENS1_IJiiEEEEEEEEDaRKT_ENKUlRKT_E_clIS4_EEDaSB_,($_ZN7cutlass13device_kernelIN5flash19enable_sm80_to_sm89INS1_16FlashAttnBwdSm80INS1_25CollectiveMainloopBwdSm80ILi2ELi2EN4cute5tupleIJNS5_1CILi128EEES8_NS7_ILi64EEEEEENS_6half_tEfNS_4arch4Sm80ELb0ELb0ELb1ELb0ELb1ELb0ELb0ELb0ELi2ELi4ELi4ELi4ELb0EEENS1_21CollectiveEpilogueBwdISA_SB_SD_Li256ELb0ELb0ELi2EEENS1_19SingleTileSchedulerILb0ELb0ELb0ELi128EEEEEEEEEvNT_6ParamsE$_ZZN4cute4diceINS_5tupleIJNS1_IJiNS1_IJiNS_1CILi0EEEEEEEEENS1_IJNS_10UnderscoreENS1_IJS6_S6_EEEEEEEEES9_EEDaRKT_RKT0_ENKUlRKT_RKT0_E_clIS5_S5_EEDaSI_SL_ - $_ZN7cutlass13device_kernelIN5flash19enable_sm80_to_sm89INS1_16FlashAttnBwdSm80INS1_25CollectiveMainloopBwdSm80ILi2ELi2EN4cute5tupleIJNS5_1CILi128EEES8_NS7_ILi64EEEEEENS_6half_tEfNS_4arch4Sm80ELb0ELb0ELb1ELb0ELb1ELb0ELb0ELb0ELi2ELi4ELi4ELi4ELb0EEENS1_21CollectiveEpilogueBwdISA_SB_SD_Li256ELb0ELb0ELi2EEENS1_19SingleTileSchedulerILb0ELb0ELb0ELi128EEEEEEEEEvNT_6ParamsE$_ZZN4cute16flatten_to_tupleINS_5tupleIJNS_1CILi4096EEENS1_IJiiEEEEEEEEDaRKT_ENKUlRKT_E_clIS4_EEDaSB_)
$_ZN7cutlass13device_kernelIN5flash19enable_sm80_to_sm89INS1_16FlashAttnBwdSm80INS1_25CollectiveMainloopBwdSm80ILi2ELi2EN4cute5tupleIJNS5_1CILi128EEES8_NS7_ILi64EEEEEENS_6half_tEfNS_4arch4Sm80ELb0ELb0ELb1ELb0ELb1ELb0ELb0ELb0ELi2ELi4ELi4ELi4ELb0EEENS1_21CollectiveEpilogueBwdISA_SB_SD_Li256ELb0ELb0ELi2EEENS1_19SingleTileSchedulerILb0ELb0ELb0ELi128EEEEEEEEEvNT_6ParamsE$_ZZN4cute16flatten_to_tupleINS_5tupleIJNS_1CILi4096EEENS1_IJiiEEEEEEEEDaRKT_ENKUlRKT_E_clIS4_EEDaSB_:
[----:B------:R-:W-:-:S04]  /*9110*/  MOV R3, 0x0 ;  /* 0x0000000000037802 */ /* 0x000fc80000000f00 */
[----:B------:R-:W-:Y:S05]  /*9120*/  RET.REL.NODEC R2 `(_ZN7cutlass13device_kernelIN5flash19enable_sm80_to_sm89INS1_16FlashAttnBwdSm80INS1_25CollectiveMainloopBwdSm80ILi2ELi2EN4cute5tupleIJNS5_1CILi128EEES8_NS7_ILi64EEEEEENS_6half_tEfNS_4arch4Sm80ELb0ELb0ELb1ELb0ELb1ELb0ELb0ELb0ELi2ELi4ELi4ELi4ELb0EEENS1_21CollectiveEpilogueBwdISA_SB_SD_Li256ELb0ELb0ELi2EEENS1_19SingleTileSchedulerILb0ELb0ELb0ELi128EEEEEEEEEvNT_6ParamsE) ;  /* 0xffff6ed002007950 */ /* 0x000fea0003c3ffff */
        .type           $_ZN7cutlass13device_kernelIN5flash19enable_sm80_to_sm89INS1_16FlashAttnBwdSm80INS1_25CollectiveMainloopBwdSm80ILi2ELi2EN4cute5tupleIJNS5_1CILi128EEES8_NS7_ILi64EEEEEENS_6half_tEfNS_4arch4Sm80ELb0ELb0ELb1ELb0ELb1ELb0ELb0ELb0ELi2ELi4ELi4ELi4ELb0EEENS1_21CollectiveEpilogueBwdISA_SB_SD_Li256ELb0ELb0ELi2EEENS1_19SingleTileSchedulerILb0ELb0ELb0ELi128EEEEEEEEEvNT_6ParamsE$_ZZN4cute4diceINS_5tupleIJNS1_IJiNS1_IJiNS_1CILi0EEEEEEEEENS1_IJNS_10UnderscoreENS1_IJS6_S6_EEEEEEEEES9_EEDaRKT_RKT0_ENKUlRKT_RKT0_E_clIS5_S5_EEDaSI_SL_,@function
        .size           $_ZN7cutlass13device_kernelIN5flash19enable_sm80_to_sm89INS1_16FlashAttnBwdSm80INS1_25CollectiveMainloopBwdSm80ILi2ELi2EN4cute5tupleIJNS5_1CILi128EEES8_NS7_ILi64EEEEEENS_6half_tEfNS_4arch4Sm80ELb0ELb0ELb1ELb0ELb1ELb0ELb0ELb0ELi2ELi4ELi4ELi4ELb0EEENS1_21CollectiveEpilogueBwdISA_SB_SD_Li256ELb0ELb0ELi2EEENS1_19SingleTileSchedulerILb0ELb0ELb0ELi128EEEEEEEEEvNT_6ParamsE$_ZZN4cute4diceINS_5tupleIJNS1_IJiNS1_IJiNS_1CILi0EEEEEEEEENS1_IJNS_10UnderscoreENS1_IJS6_S6_EEEEEEEEES9_EEDaRKT_RKT0_ENKUlRKT_RKT0_E_clIS5_S5_EEDaSI_SL_,($_ZN7cutlass13device_kernelIN5flash19enable_sm80_to_sm89INS1_16FlashAttnBwdSm80INS1_25CollectiveMainloopBwdSm80ILi2ELi2EN4cute5tupleIJNS5_1CILi128EEES8_NS7_ILi64EEEEEENS_6half_tEfNS_4arch4Sm80ELb0ELb0ELb1ELb0ELb1ELb0ELb0ELb0ELi2ELi4ELi4ELi4ELb0EEENS1_21CollectiveEpilogueBwdISA_SB_SD_Li256ELb0ELb0ELi2EEENS1_19SingleTileSchedulerILb0ELb0ELb0ELi128EEEEEEEEEvNT_6ParamsE$_ZZN4cute4takeILi1ELi2ENS_5tupleIJNS1_IJNS_1CILi1EEENS2_ILi0EEEEEEiEEEEEDaRKT1_ENKUlDpRKT_E_clIJiEEEDaSD_ - $_ZN7cutlass13device_kernelIN5flash19enable_sm80_to_sm89INS1_16FlashAttnBwdSm80INS1_25CollectiveMainloopBwdSm80ILi2ELi2EN4cute5tupleIJNS5_1CILi128EEES8_NS7_ILi64EEEEEENS_6half_tEfNS_4arch4Sm80ELb0ELb0ELb1ELb0ELb1ELb0ELb0ELb0ELi2ELi4ELi4ELi4ELb0EEENS1_21CollectiveEpilogueBwdISA_SB_SD_Li256ELb0ELb0ELi2EEENS1_19SingleTileSchedulerILb0ELb0ELb0ELi128EEEEEEEEEvNT_6ParamsE$_ZZN4cute4diceINS_5tupleIJNS1_IJiNS1_IJiNS_1CILi0EEEEEEEEENS1_IJNS_10UnderscoreENS1_IJS6_S6_EEEEEEEEES9_EEDaRKT_RKT0_ENKUlRKT_RKT0_E_clIS5_S5_EEDaSI_SL_)
$_ZN7cutlass13device_kernelIN5flash19enable_sm80_to_sm89INS1_16FlashAttnBwdSm80INS1_25CollectiveMainloopBwdSm80ILi2ELi2EN4cute5tupleIJNS5_1CILi128EEES8_NS7_ILi64EEEEEENS_6half_tEfNS_4arch4Sm80ELb0ELb0ELb1ELb0ELb1ELb0ELb0ELb0ELi2ELi4ELi4ELi4ELb0EEENS1_21CollectiveEpilogueBwdISA_SB_SD_Li256ELb0ELb0ELi2EEENS1_19SingleTileSchedulerILb0ELb0ELb0ELi128EEEEEEEEEvNT_6ParamsE$_ZZN4cute4diceINS_5tupleIJNS1_IJiNS1_IJiNS_1CILi0EEEEEEEEENS1_IJNS_10UnderscoreENS1_IJS6_S6_EEEEEEEEES9_EEDaRKT_RKT0_ENKUlRKT_RKT0_E_clIS5_S5_EEDaSI_SL_:
[----:B------:R-:W-:-:S05]  /*9130*/  IADD3 R5, R5, -c[0x0][0x20], RZ ;  /* 0x8000080005057a10 */ /* 0x000fca0007ffe0ff */
[----:B------:R1:W5:Y:S04]  /*9140*/  LDL R3, [R5+0x4] ;  /* 0x0000040005037983 */ /* 0x0003680000100800 */
[----:B------:R1:W5:Y:S01]  /*9150*/  LDL R2, [R5] ;  /* 0x0000000005027983 */ /* 0x0003620000100800 */
[----:B------:R-:W-:Y:S01]  /*9160*/  IMAD.MOV.U32 R36, RZ, RZ, R4 ;  /* 0x000000ffff247224 */ /* 0x000fe200078e0004 */
[----:B------:R-:W-:-:S04]  /*9170*/  MOV R37, 0x0 ;  /* 0x0000000000257802 */ /* 0x000fc80000000f00 */
[----:B------:R-:W-:Y:S05]  /*9180*/  RET.REL.NODEC R36 `(_ZN7cutlass13device_kernelIN5flash19enable_sm80_to_sm89INS1_16FlashAttnBwdSm80INS1_25CollectiveMainloopBwdSm80ILi2ELi2EN4cute5tupleIJNS5_1CILi128EEES8_NS7_ILi64EEEEEENS_6half_tEfNS_4arch4Sm80ELb0ELb0ELb1ELb0ELb1ELb0ELb0ELb0ELi2ELi4ELi4ELi4ELb0EEENS1_21CollectiveEpilogueBwdISA_SB_SD_Li256ELb0ELb0ELi2EEENS1_19SingleTileSchedulerILb0ELb0ELb0ELi128EEEEEEEEEvNT_6ParamsE) ;  /* 0xffff6e7024007950 */ /* 0x000fea0003c3ffff */
        .type           $_ZN7cutlass13device_kernelIN5flash19enable_sm80_to_sm89INS1_16FlashAttnBwdSm80INS1_25CollectiveMainloopBwdSm80ILi2ELi2EN4cute5tupleIJNS5_1CILi128EEES8_NS7_ILi64EEEEEENS_6half_tEfNS_4arch4Sm80ELb0ELb0ELb1ELb0ELb1ELb0ELb0ELb0ELi2ELi4ELi4ELi4ELb0EEENS1_21CollectiveEpilogueBwdISA_SB_SD_Li256ELb0ELb0ELi2EEENS1_19SingleTileSchedulerILb0ELb0ELb0ELi128EEEEEEEEEvNT_6ParamsE$_ZZN4cute4takeILi1ELi2ENS_5tupleIJNS1_IJNS_1CILi1EEENS2_ILi0EEEEEEiEEEEEDaRKT1_ENKUlDpRKT_E_clIJiEEEDaSD_,@function
        .size           $_ZN7cutlass13device_kernelIN5flash19enable_sm80_to_sm89INS1_16FlashAttnBwdSm80INS1_25CollectiveMainloopBwdSm80ILi2ELi2EN4cute5tupleIJNS5_1CILi128EEES8_NS7_ILi64EEEEEENS_6half_tEfNS_4arch4Sm80ELb0ELb0ELb1ELb0ELb1ELb0ELb0ELb0ELi2ELi4ELi4ELi4ELb0EEENS1_21CollectiveEpilogueBwdISA_SB_SD_Li256ELb0ELb0ELi2EEENS1_19SingleTileSchedulerILb0ELb0ELb0ELi128EEEEEEEEEvNT_6ParamsE$_ZZN4cute4takeILi1ELi2ENS_5tupleIJNS1_IJNS_1CILi1EEENS2_ILi0EEEEEEiEEEEEDaRKT1_ENKUlDpRKT_E_clIJiEEEDaSD_,($_ZN7cutlass13device_kernelIN5flash19enable_sm80_to_sm89INS1_16FlashAttnBwdSm80INS1_25CollectiveMainloopBwdSm80ILi2ELi2EN4cute5tupleIJNS5_1CILi128EEES8_NS7_ILi64EEEEEENS_6half_tEfNS_4arch4Sm80ELb0ELb0ELb1ELb0ELb1ELb0ELb0ELb0ELi2ELi4ELi4ELi4ELb0EEENS1_21CollectiveEpilogueBwdISA_SB_SD_Li256ELb0ELb0ELi2EEENS1_19SingleTileSchedulerILb0ELb0ELb0ELi128EEEEEEEEEvNT_6ParamsE$_ZZN4cute4takeILi1ELi3ENS_5tupleIJNS1_IJNS_1CILi1EEENS2_ILi512EEEiEEENS2_ILi4096EEENS1_IJNS1_IJiiEEENS2_ILi8192EEEEEEEEEEEDaRKT1_ENKUlDpRKT_E_clIJS6_S9_EEEDaSH_ - $_ZN7cutlass13device_kernelIN5flash19enable_sm80_to_sm89INS1_16FlashAttnBwdSm80INS1_25CollectiveMainloopBwdSm80ILi2ELi2EN4cute5tupleIJNS5_1CILi128EEES8_NS7_ILi64EEEEEENS_6half_tEfNS_4arch4Sm80ELb0ELb0ELb1ELb0ELb1ELb0ELb0ELb0ELi2ELi4ELi4ELi4ELb0EEENS1_21CollectiveEpilogueBwdISA_SB_SD_Li256ELb0ELb0ELi2EEENS1_19SingleTileSchedulerILb0ELb0ELb0ELi128EEEEEEEEEvNT_6ParamsE$_ZZN4cute4takeILi1ELi2ENS_5tupleIJNS1_IJNS_1CILi1EEENS2_ILi0EEEEEEiEEEEEDaRKT1_ENKUlDpRKT_E_clIJiEEEDaSD_)
$_ZN7cutlass13device_kernelIN5flash19enable_sm80_to_sm89INS1_16FlashAttnBwdSm80INS1_25CollectiveMainloopBwdSm80ILi2ELi2EN4cute5tupleIJNS5_1CILi128EEES8_NS7_ILi64EEEEEENS_6half_tEfNS_4arch4Sm80ELb0ELb0ELb1ELb0ELb1ELb0ELb0ELb0ELi2ELi4ELi4ELi4ELb0EEENS1_21CollectiveEpilogueBwdISA_SB_SD_Li256ELb0ELb0ELi2EEENS1_19SingleTileSchedulerILb0ELb0ELb0ELi128EEEEEEEEEvNT_6ParamsE$_ZZN4cute4takeILi1ELi2ENS_5tupleIJNS1_IJNS_1CILi1EEENS2_ILi0EEEEEEiEEEEEDaRKT1_ENKUlDpRKT_E_clIJiEEEDaSD_:
[----:B------:R-:W-:Y:S02]  /*9190*/  MOV R38, R36 ;  /* 0x0000002400267202 */ /* 0x000fe40000000f00 */
[----:B------:R-:W-:-:S04]  /*91a0*/  MOV R39, 0x0 ;  /* 0x0000000000277802 */ /* 0x000fc80000000f00 */
[----:B------:R-:W-:Y:S05]  /*91b0*/  RET.REL.NODEC R38 `(_ZN7cutlass13device_kernelIN5flash19enable_sm80_to_sm89INS1_16FlashAttnBwdSm80INS1_25CollectiveMainloopBwdSm80ILi2ELi2EN4cute5tupleIJNS5_1CILi128EEES8_NS7_ILi64EEEEEENS_6half_tEfNS_4arch4Sm80ELb0ELb0ELb1ELb0ELb1ELb0ELb0ELb0ELi2ELi4ELi4ELi4ELb0EEENS1_21CollectiveEpilogueBwdISA_SB_SD_Li256ELb0ELb0ELi2EEENS1_19SingleTileSchedulerILb0ELb0ELb0ELi128EEEEEEEEEvNT_6ParamsE) ;  /* 0xffff6e4026007950 */ /* 0x000fea0003c3ffff */
        .type           $_ZN7cutlass13device_kernelIN5flash19enable_sm80_to_sm89INS1_16FlashAttnBwdSm80INS1_25CollectiveMainloopBwdSm80ILi2ELi2EN4cute5tupleIJNS5_1CILi128EEES8_NS7_ILi64EEEEEENS_6half_tEfNS_4arch4Sm80ELb0ELb0ELb1ELb0ELb1ELb0ELb0ELb0ELi2ELi4ELi4ELi4ELb0EEENS1_21CollectiveEpilogueBwdISA_SB_SD_Li256ELb0ELb0ELi2EEENS1_19SingleTileSchedulerILb0ELb0ELb0ELi128EEEEEEEEEvNT_6ParamsE$_ZZN4cute4takeILi1ELi3ENS_5tupleIJNS1_IJNS_1CILi1EEENS2_ILi512EEEiEEENS2_ILi4096EEENS1_IJNS1_IJiiEEENS2_ILi8192EEEEEEEEEEEDaRKT1_ENKUlDpRKT_E_clIJS6_S9_EEEDaSH_,@function
        .size           $_ZN7cutlass13device_kernelIN5flash19enable_sm80_to_sm89INS1_16FlashAttnBwdSm80INS1_25CollectiveMainloopBwdSm80ILi2ELi2EN4cute5tupleIJNS5_1CILi128EEES8_NS7_ILi64EEEEEENS_6half_tEfNS_4arch4Sm80ELb0ELb0ELb1ELb0ELb1ELb0ELb0ELb0ELi2ELi4ELi4ELi4ELb0EEENS1_21CollectiveEpilogueBwdISA_SB_SD_Li256ELb0ELb0ELi2EEENS1_19SingleTileSchedulerILb0ELb0ELb0ELi128EEEEEEEEEvNT_6ParamsE$_ZZN4cute4takeILi1ELi3ENS_5tupleIJNS1_IJNS_1CILi1EEENS2_ILi512EEEiEEENS2_ILi4096EEENS1_IJNS1_IJiiEEENS2_ILi8192EEEEEEEEEEEDaRKT1_ENKUlDpRKT_E_clIJS6_S9_EEEDaSH_,($_ZN7cutlass13device_kernelIN5flash19enable_sm80_to_sm89INS1_16FlashAttnBwdSm80INS1_25CollectiveMainloopBwdSm80ILi2ELi2EN4cute5tupleIJNS5_1CILi128EEES8_NS7_ILi64EEEEEENS_6half_tEfNS_4arch4Sm80ELb0ELb0ELb1ELb0ELb1ELb0ELb0ELb0ELi2ELi4ELi4ELi4ELb0EEENS1_21CollectiveEpilogueBwdISA_SB_SD_Li256ELb0ELb0ELi2EEENS1_19SingleTileSchedulerILb0ELb0ELb0ELi128EEEEEEEEEvNT_6ParamsE$_ZZN4cute4takeILi1ELi3ENS_5tupleIJNS1_IJNS_1CILi1EEENS2_ILi512EEEiEEENS2_ILi4096EEENS1_IJiiEEEEEEEEDaRKT1_ENKUlDpRKT_E_clIJS6_S7_EEEDaSF_ - $_ZN7cutlass13device_kernelIN5flash19enable_sm80_to_sm89INS1_16FlashAttnBwdSm80INS1_25CollectiveMainloopBwdSm80ILi2ELi2EN4cute5tupleIJNS5_1CILi128EEES8_NS7_ILi64EEEEEENS_6half_tEfNS_4arch4Sm80ELb0ELb0ELb1ELb0ELb1ELb0ELb0ELb0ELi2ELi4ELi4ELi4ELb0EEENS1_21CollectiveEpilogueBwdISA_SB_SD_Li256ELb0ELb0ELi2EEENS1_19SingleTileSchedulerILb0ELb0ELb0ELi128EEEEEEEEEvNT_6ParamsE$_ZZN4cute4takeILi1ELi3ENS_5tupleIJNS1_IJNS_1CILi1EEENS2_ILi512EEEiEEENS2_ILi4096EEENS1_IJNS1_IJiiEEENS2_ILi8192EEEEEEEEEEEDaRKT1_ENKUlDpRKT_E_clIJS6_S9_EEEDaSH_)
$_ZN7cutlass13device_kernelIN5flash19enable_sm80_to_sm89INS1_16FlashAttnBwdSm80INS1_25CollectiveMainloopBwdSm80ILi2ELi2EN4cute5tupleIJNS5_1CILi128EEES8_NS7_ILi64EEEEEENS_6half_tEfNS_4arch4Sm80ELb0ELb0ELb1ELb0ELb1ELb0ELb0ELb0ELi2ELi4ELi4ELi4ELb0EEENS1_21CollectiveEpilogueBwdISA_SB_SD_Li256ELb0ELb0ELi2EEENS1_19SingleTileSchedulerILb0ELb0ELb0ELi128EEEEEEEEEvNT_6ParamsE$_ZZN4cute4takeILi1ELi3ENS_5tupleIJNS1_IJNS_1CILi1EEENS2_ILi512EEEiEEENS2_ILi4096EEENS1_IJNS1_IJiiEEENS2_ILi8192EEEEEEEEEEEDaRKT1_ENKUlDpRKT_E_clIJS6_S9_EEEDaSH_:
[----:B------:R-:W-:-:S04]  /*91c0*/  MOV R5, 0x0 ;  /* 0x0000000000057802 */ /* 0x000fc80000000f00 */
[----:B------:R-:W-:Y:S05]  /*91d0*/  RET.REL.NODEC R4 `(_ZN7cutlass13device_kernelIN5flash19enable_sm80_to_sm89INS1_16FlashAttnBwdSm80INS1_25CollectiveMainloopBwdSm80ILi2ELi2EN4cute5tupleIJNS5_1CILi128EEES8_NS7_ILi64EEEEEENS_6half_tEfNS_4arch4Sm80ELb0ELb0ELb1ELb0ELb1ELb0ELb0ELb0ELi2ELi4ELi4ELi4ELb0EEENS1_21CollectiveEpilogueBwdISA_SB_SD_Li256ELb0ELb0ELi2EEENS1_19SingleTileSchedulerILb0ELb0ELb0ELi128EEEEEEEEEvNT_6ParamsE) ;  /* 0xffff6e2004007950 */ /* 0x000fea0003c3ffff */
        .type           $_ZN7cutlass13device_kernelIN5flash19enable_sm80_to_sm89INS1_16FlashAttnBwdSm80INS1_25CollectiveMainloopBwdSm80ILi2ELi2EN4cute5tupleIJNS5_1CILi128EEES8_NS7_ILi64EEEEEENS_6half_tEfNS_4arch4Sm80ELb0ELb0ELb1ELb0ELb1ELb0ELb0ELb0ELi2ELi4ELi4ELi4ELb0EEENS1_21CollectiveEpilogueBwdISA_SB_SD_Li256ELb0ELb0ELi2EEENS1_19SingleTileSchedulerILb0ELb0ELb0ELi128EEEEEEEEEvNT_6ParamsE$_ZZN4cute4takeILi1ELi3ENS_5tupleIJNS1_IJNS_1CILi1EEENS2_ILi512EEEiEEENS2_ILi4096EEENS1_IJiiEEEEEEEEDaRKT1_ENKUlDpRKT_E_clIJS6_S7_EEEDaSF_,@function
        .size           $_ZN7cutlass13device_kernelIN5flash19enable_sm80_to_sm89INS1_16FlashAttnBwdSm80INS1_25CollectiveMainloopBwdSm80ILi2ELi2EN4cute5tupleIJNS5_1CILi128EEES8_NS7_ILi64EEEEEENS_6half_tEfNS_4arch4Sm80ELb0ELb0ELb1ELb0ELb1ELb0ELb0ELb0ELi2ELi4ELi4ELi4ELb0EEENS1_21CollectiveEpilogueBwdISA_SB_SD_Li256ELb0ELb0ELi2EEENS1_19SingleTileSchedulerILb0ELb0ELb0ELi128EEEEEEEEEvNT_6ParamsE$_ZZN4cute4takeILi1ELi3ENS_5tupleIJNS1_IJNS_1CILi1EEENS2_ILi512EEEiEEENS2_ILi4096EEENS1_IJiiEEEEEEEEDaRKT1_ENKUlDpRKT_E_clIJS6_S7_EEEDaSF_,($_ZN7cutlass13device_kernelIN5flash19enable_sm80_to_sm89INS1_16FlashAttnBwdSm80INS1_25CollectiveMainloopBwdSm80ILi2ELi2EN4cute5tupleIJNS5_1CILi128EEES8_NS7_ILi64EEEEEENS_6half_tEfNS_4arch4Sm80ELb0ELb0ELb1ELb0ELb1ELb0ELb0ELb0ELi2ELi4ELi4ELi4ELb0EEENS1_21CollectiveEpilogueBwdISA_SB_SD_Li256ELb0ELb0ELi2EEENS1_19SingleTileSchedulerILb0ELb0ELb0ELi128EEEEEEEEEvNT_6ParamsE$_ZZN4cute4takeILi1ELi3ENS_5tupleIJNS1_IJNS_1CILi1EEEiEEENS2_ILi1024EEENS1_IJiiEEEEEEEEDaRKT1_ENKUlDpRKT_E_clIJS5_S6_EEEDaSE_ - $_ZN7cutlass13device_kernelIN5flash19enable_sm80_to_sm89INS1_16FlashAttnBwdSm80INS1_25CollectiveMainloopBwdSm80ILi2ELi2EN4cute5tupleIJNS5_1CILi128EEES8_NS7_ILi64EEEEEENS_6half_tEfNS_4arch4Sm80ELb0ELb0ELb1ELb0ELb1ELb0ELb0ELb0ELi2ELi4ELi4ELi4ELb0EEENS1_21CollectiveEpilogueBwdISA_SB_SD_Li256ELb0ELb0ELi2EEENS1_19SingleTileSchedulerILb0ELb0ELb0ELi128EEEEEEEEEvNT_6ParamsE$_ZZN4cute4takeILi1ELi3ENS_5tupleIJNS1_IJNS_1CILi1EEENS2_ILi512EEEiEEENS2_ILi4096EEENS1_IJiiEEEEEEEEDaRKT1_ENKUlDpRKT_E_clIJS6_S7_EEEDaSF_)
$_ZN7cutlass13device_kernelIN5flash19enable_sm80_to_sm89INS1_16FlashAttnBwdSm80INS1_25CollectiveMainloopBwdSm80ILi2ELi2EN4cute5tupleIJNS5_1CILi128EEES8_NS7_ILi64EEEEEENS_6half_tEfNS_4arch4Sm80ELb0ELb0ELb1ELb0ELb1ELb0ELb0ELb0ELi2ELi4ELi4ELi4ELb0EEENS1_21CollectiveEpilogueBwdISA_SB_SD_Li256ELb0ELb0ELi2EEENS1_19SingleTileSchedulerILb0ELb0ELb0ELi128EEEEEEEEEvNT_6ParamsE$_ZZN4cute4takeILi1ELi3ENS_5tupleIJNS1_IJNS_1CILi1EEENS2_ILi512EEEiEEENS2_ILi4096EEENS1_IJiiEEEEEEEEDaRKT1_ENKUlDpRKT_E_clIJS6_S7_EEEDaSF_:
[----:B------:R-:W-:-:S04]  /*91e0*/  MOV R3, 0x0 ;  /* 0x0000000000037802 */ /* 0x000fc80000000f00 */
[----:B------:R-:W-:Y:S05]  /*91f0*/  RET.REL.NODEC R2 `(_ZN7cutlass13device_kernelIN5flash19enable_sm80_to_sm89INS1_16FlashAttnBwdSm80INS1_25CollectiveMainloopBwdSm80ILi2ELi2EN4cute5tupleIJNS5_1CILi128EEES8_NS7_ILi64EEEEEENS_6half_tEfNS_4arch4Sm80ELb0ELb0ELb1ELb0ELb1ELb0ELb0ELb0ELi2ELi4ELi4ELi4ELb0EEENS1_21CollectiveEpilogueBwdISA_SB_SD_Li256ELb0ELb0ELi2EEENS1_19SingleTileSchedulerILb0ELb0ELb0ELi128EEEEEEEEEvNT_6ParamsE) ;  /* 0xffff6e0002007950 */ /* 0x000fea0003c3ffff */
        .type           $_ZN7cutlass13device_kernelIN5flash19enable_sm80_to_sm89INS1_16FlashAttnBwdSm80INS1_25CollectiveMainloopBwdSm80ILi2ELi2EN4cute5tupleIJNS5_1CILi128EEES8_NS7_ILi64EEEEEENS_6half_tEfNS_4arch4Sm80ELb0ELb0ELb1ELb0ELb1ELb0ELb0ELb0ELi2ELi4ELi4ELi4ELb0EEENS1_21CollectiveEpilogueBwdISA_SB_SD_Li256ELb0ELb0ELi2EEENS1_19SingleTileSchedulerILb0ELb0ELb0ELi128EEEEEEEEEvNT_6ParamsE$_ZZN4cute4takeILi1ELi3ENS_5tupleIJNS1_IJNS_1CILi1EEEiEEENS2_ILi1024EEENS1_IJiiEEEEEEEEDaRKT1_ENKUlDpRKT_E_clIJS5_S6_EEEDaSE_,@function
        .size           $_ZN7cutlass13device_kernelIN5flash19enable_sm80_to_sm89INS1_16FlashAttnBwdSm80INS1_25CollectiveMainloopBwdSm80ILi2ELi2EN4cute5tupleIJNS5_1CILi128EEES8_NS7_ILi64EEEEEENS_6half_tEfNS_4arch4Sm80ELb0ELb0ELb1ELb0ELb1ELb0ELb0ELb0ELi2ELi4ELi4ELi4ELb0EEENS1_21CollectiveEpilogueBwdISA_SB_SD_Li256ELb0ELb0ELi2EEENS1_19SingleTileSchedulerILb0ELb0ELb0ELi128EEEEEEEEEvNT_6ParamsE$_ZZN4cute4takeILi1ELi3ENS_5tupleIJNS1_IJNS_1CILi1EEEiEEENS2_ILi1024EEENS1_IJiiEEEEEEEEDaRKT1_ENKUlDpRKT_E_clIJS5_S6_EEEDaSE_,($_ZN7cutlass13device_kernelIN5flash19enable_sm80_to_sm89INS1_16FlashAttnBwdSm80INS1_25CollectiveMainloopBwdSm80ILi2ELi2EN4cute5tupleIJNS5_1CILi128EEES8_NS7_ILi64EEEEEENS_6half_tEfNS_4arch4Sm80ELb0ELb0ELb1ELb0ELb1ELb0ELb0ELb0ELi2ELi4ELi4ELi4ELb0EEENS1_21CollectiveEpilogueBwdISA_SB_SD_Li256ELb0ELb0ELi2EEENS1_19SingleTileSchedulerILb0ELb0ELb0ELi128EEEEEEEEEvNT_6ParamsE$_ZZN4cute4takeILi1ELi3ENS_5tupleIJNS1_IJiNS_1CILi512EEEEEENS1_IJiiEEENS2_ILi1024EEEEEEEEDaRKT1_ENKUlDpRKT_E_clIJS5_S6_EEEDaSE_ - $_ZN7cutlass13device_kernelIN5flash19enable_sm80_to_sm89INS1_16FlashAttnBwdSm80INS1_25CollectiveMainloopBwdSm80ILi2ELi2EN4cute5tupleIJNS5_1CILi128EEES8_NS7_ILi64EEEEEENS_6half_tEfNS_4arch4Sm80ELb0ELb0ELb1ELb0ELb1ELb0ELb0ELb0ELi2ELi4ELi4ELi4ELb0EEENS1_21CollectiveEpilogueBwdISA_SB_SD_Li256ELb0ELb0ELi2EEENS1_19SingleTileSchedulerILb0ELb0ELb0ELi128EEEEEEEEEvNT_6ParamsE$_ZZN4cute4takeILi1ELi3ENS_5tupleIJNS1_IJNS_1CILi1EEEiEEENS2_ILi1024EEENS1_IJiiEEEEEEEEDaRKT1_ENKUlDpRKT_E_clIJS5_S6_EEEDaSE_)
$_ZN7cutlass13device_kernelIN5flash19enable_sm80_to_sm89INS1_16FlashAttnBwdSm80INS1_25CollectiveMainloopBwdSm80ILi2ELi2EN4cute5tupleIJNS5_1CILi128EEES8_NS7_ILi64EEEEEENS_6half_tEfNS_4arch4Sm80ELb0ELb0ELb1ELb0ELb1ELb0ELb0ELb0ELi2ELi4ELi4ELi4ELb0EEENS1_21CollectiveEpilogueBwdISA_SB_SD_Li256ELb0ELb0ELi2EEENS1_19SingleTileSchedulerILb0ELb0ELb0ELi128EEEEEEEEEvNT_6ParamsE$_ZZN4cute4takeILi1ELi3ENS_5tupleIJNS1_IJNS_1CILi1EEEiEEENS2_ILi1024EEENS1_IJiiEEEEEEEEDaRKT1_ENKUlDpRKT_E_clIJS5_S6_EEEDaSE_:
[----:B------:R-:W-:-:S04]  /*9200*/  MOV R3, 0x0 ;  /* 0x0000000000037802 */ /* 0x000fc80000000f00 */
[----:B------:R-:W-:Y:S05]  /*9210*/  RET.REL.NODEC R2 `(_ZN7cutlass13device_kernelIN5flash19enable_sm80_to_sm89INS1_16FlashAttnBwdSm80INS1_25CollectiveMainloopBwdSm80ILi2ELi2EN4cute5tupleIJNS5_1CILi128EEES8_NS7_ILi64EEEEEENS_6half_tEfNS_4arch4Sm80ELb0ELb0ELb1ELb0ELb1ELb0ELb0ELb0ELi2ELi4ELi4ELi4ELb0EEENS1_21CollectiveEpilogueBwdISA_SB_SD_Li256ELb0ELb0ELi2EEENS1_19SingleTileSchedulerILb0ELb0ELb0ELi128EEEEEEEEEvNT_6ParamsE) ;  /* 0xffff6de002007950 */ /* 0x000fea0003c3ffff */
        .type           $_ZN7cutlass13device_kernelIN5flash19enable_sm80_to_sm89INS1_16FlashAttnBwdSm80INS1_25CollectiveMainloopBwdSm80ILi2ELi2EN4cute5tupleIJNS5_1CILi128EEES8_NS7_ILi64EEEEEENS_6half_tEfNS_4arch4Sm80ELb0ELb0ELb1ELb0ELb1ELb0ELb0ELb0ELi2ELi4ELi4ELi4ELb0EEENS1_21CollectiveEpilogueBwdISA_SB_SD_Li256ELb0ELb0ELi2EEENS1_19SingleTileSchedulerILb0ELb0ELb0ELi128EEEEEEEEEvNT_6ParamsE$_ZZN4cute4takeILi1ELi3ENS_5tupleIJNS1_IJiNS_1CILi512EEEEEENS1_IJiiEEENS2_ILi1024EEEEEEEEDaRKT1_ENKUlDpRKT_E_clIJS5_S6_EEEDaSE_,@function
        .size           $_ZN7cutlass13device_kernelIN5flash19enable_sm80_to_sm89INS1_16FlashAttnBwdSm80INS1_25CollectiveMainloopBwdSm80ILi2ELi2EN4cute5tupleIJNS5_1CILi128EEES8_NS7_ILi64EEEEEENS_6half_tEfNS_4arch4Sm80ELb0ELb0ELb1ELb0ELb1ELb0ELb0ELb0ELi2ELi4ELi4ELi4ELb0EEENS1_21CollectiveEpilogueBwdISA_SB_SD_Li256ELb0ELb0ELi2EEENS1_19SingleTileSchedulerILb0ELb0ELb0ELi128EEEEEEEEEvNT_6ParamsE$_ZZN4cute4takeILi1ELi3ENS_5tupleIJNS1_IJiNS_1CILi512EEEEEENS1_IJiiEEENS2_ILi1024EEEEEEEEDaRKT1_ENKUlDpRKT_E_clIJS5_S6_EEEDaSE_,($_ZN7cutlass13device_kernelIN5flash19enable_sm80_to_sm89INS1_16FlashAttnBwdSm80INS1_25CollectiveMainloopBwdSm80ILi2ELi2EN4cute5tupleIJNS5_1CILi128EEES8_NS7_ILi64EEEEEENS_6half_tEfNS_4arch4Sm80ELb0ELb0ELb1ELb0ELb1ELb0ELb0ELb0ELi2ELi4ELi4ELi4ELb0EEENS1_21CollectiveEpilogueBwdISA_SB_SD_Li256ELb0ELb0ELi2EEENS1_19SingleTileSchedulerILb0ELb0ELb0ELi128EEEEEEEEEvNT_6ParamsE$_ZZN4cute5sliceINS_5tupleIJNS1_IJNS_10UnderscoreENS_1CILi0EEEEEENS1_IJS4_S2_EEEEEENS1_IJNS1_IJNS1_IJNS3_ILi1EEES4_EEES4_EEENS1_IJNS1_IJS4_S4_EEEiEEEEEEEEDaRKT_RKT0_ENKUlRKT_RKT0_E_clIS6_SC_EEDaSM_SP_ - $_ZN7cutlass13device_kernelIN5flash19enable_sm80_to_sm89INS1_16FlashAttnBwdSm80INS1_25CollectiveMainloopBwdSm80ILi2ELi2EN4cute5tupleIJNS5_1CILi128EEES8_NS7_ILi64EEEEEENS_6half_tEfNS_4arch4Sm80ELb0ELb0ELb1ELb0ELb1ELb0ELb0ELb0ELi2ELi4ELi4ELi4ELb0EEENS1_21CollectiveEpilogueBwdISA_SB_SD_Li256ELb0ELb0ELi2EEENS1_19SingleTileSchedulerILb0ELb0ELb0ELi128EEEEEEEEEvNT_6ParamsE$_ZZN4cute4takeILi1ELi3ENS_5tupleIJNS1_IJiNS_1CILi512EEEEEENS1_IJiiEEENS2_ILi1024EEEEEEEEDaRKT1_ENKUlDpRKT_E_clIJS5_S6_EEEDaSE_)
$_ZN7cutlass13device_kernelIN5flash19enable_sm80_to_sm89INS1_16FlashAttnBwdSm80INS1_25CollectiveMainloopBwdSm80ILi2ELi2EN4cute5tupleIJNS5_1CILi128EEES8_NS7_ILi64EEEEEENS_6half_tEfNS_4arch4Sm80ELb0ELb0ELb1ELb0ELb1ELb0ELb0ELb0ELi2ELi4ELi4ELi4ELb0EEENS1_21CollectiveEpilogueBwdISA_SB_SD_Li256ELb0ELb0ELi2EEENS1_19SingleTileSchedulerILb0ELb0ELb0ELi128EEEEEEEEEvNT_6ParamsE$_ZZN4cute4takeILi1ELi3ENS_5tupleIJNS1_IJiNS_1CILi512EEEEEENS1_IJiiEEENS2_ILi1024EEEEEEEEDaRKT1_ENKUlDpRKT_E_clIJS5_S6_EEEDaSE_:
[----:B------:R-:W-:-:S04]  /*9220*/  MOV R3, 0x0 ;  /* 0x0000000000037802 */ /* 0x000fc80000000f00 */
[----:B------:R-:W-:Y:S05]  /*9230*/  RET.REL.NODEC R2 `(_ZN7cutlass13device_kernelIN5flash19enable_sm80_to_sm89INS1_16FlashAttnBwdSm80INS1_25CollectiveMainloopBwdSm80ILi2ELi2EN4cute5tupleIJNS5_1CILi128EEES8_NS7_ILi64EEEEEENS_6half_tEfNS_4arch4Sm80ELb0ELb0ELb1ELb0ELb1ELb0ELb0ELb0ELi2ELi4ELi4ELi4ELb0EEENS1_21CollectiveEpilogueBwdISA_SB_SD_Li256ELb0ELb0ELi2EEENS1_19SingleTileSchedulerILb0ELb0ELb0ELi128EEEEEEEEEvNT_6ParamsE) ;  /* 0xffff6dc002007950 */ /* 0x000fea0003c3ffff */
        .type           $_ZN7cutlass13device_kernelIN5flash19enable_sm80_to_sm89INS1_16FlashAttnBwdSm80INS1_25CollectiveMainloopBwdSm80ILi2ELi2EN4cute5tupleIJNS5_1CILi128EEES8_NS7_ILi64EEEEEENS_6half_tEfNS_4arch4Sm80ELb0ELb0ELb1ELb0ELb1ELb0ELb0ELb0ELi2ELi4ELi4ELi4ELb0EEENS1_21CollectiveEpilogueBwdISA_SB_SD_Li256ELb0ELb0ELi2EEENS1_19SingleTileSchedulerILb0ELb0ELb0ELi128EEEEEEEEEvNT_6ParamsE$_ZZN4cute5sliceINS_5tupleIJNS1_IJNS_10UnderscoreENS_1CILi0EEEEEENS1_IJS4_S2_EEEEEENS1_IJNS1_IJNS1_IJNS3_ILi1EEES4_EEES4_EEENS1_IJNS1_IJS4_S4_EEEiEEEEEEEEDaRKT_RKT0_ENKUlRKT_RKT0_E_clIS6_SC_EEDaSM_SP_,@function
        .size           $_ZN7cutlass13device_kernelIN5flash19enable_sm80_to_sm89INS1_16FlashAttnBwdSm80INS1_25CollectiveMainloopBwdSm80ILi2ELi2EN4cute5tupleIJNS5_1CILi128EEES8_NS7_ILi64EEEEEENS_6half_tEfNS_4arch4Sm80ELb0ELb0ELb1ELb0ELb1ELb0ELb0ELb0ELi2ELi4ELi4ELi4ELb0EEENS1_21CollectiveEpilogueBwdISA_SB_SD_Li256ELb0ELb0ELi2EEENS1_19SingleTileSchedulerILb0ELb0ELb0ELi128EEEEEEEEEvNT_6ParamsE$_ZZN4cute5sliceINS_5tupleIJNS1_IJNS_10UnderscoreENS_1CILi0EEEEEENS1_IJS4_S2_EEEEEENS1_IJNS1_IJNS1_IJNS3_ILi1EEES4_EEES4_EEENS1_IJNS1_IJS4_S4_EEEiEEEEEEEEDaRKT_RKT0_ENKUlRKT_RKT0_E_clIS6_SC_EEDaSM_SP_,($_ZN7cutlass13device_kernelIN5flash19enable_sm80_to_sm89INS1_16FlashAttnBwdSm80INS1_25CollectiveMainloopBwdSm80ILi2ELi2EN4cute5tupleIJNS5_1CILi128EEES8_NS7_ILi64EEEEEENS_6half_tEfNS_4arch4Sm80ELb0ELb0ELb1ELb0ELb1ELb0ELb0ELb0ELi2ELi4ELi4ELi4ELb0EEENS1_21CollectiveEpilogueBwdISA_SB_SD_Li256ELb0ELb0ELi2EEENS1_19SingleTileSchedulerILb0ELb0ELb0ELi128EEEEEEEEEvNT_6ParamsE$_ZZN4cute5sliceINS_5tupleIJNS_10UnderscoreES2_NS_1CILi0EEEEEENS1_IJNS1_IJNS3_ILi1EEES4_EEEiNS3_ILi1024EEEEEEEEDaRKT_RKT0_ENKUlRKT_RKT0_E_clIS2_iEEDaSI_SL_ - $_ZN7cutlass13device_kernelIN5flash19enable_sm80_to_sm89INS1_16FlashAttnBwdSm80INS1_25CollectiveMainloopBwdSm80ILi2ELi2EN4cute5tupleIJNS5_1CILi128EEES8_NS7_ILi64EEEEEENS_6half_tEfNS_4arch4Sm80ELb0ELb0ELb1ELb0ELb1ELb0ELb0ELb0ELi2ELi4ELi4ELi4ELb0EEENS1_21CollectiveEpilogueBwdISA_SB_SD_Li256ELb0ELb0ELi2EEENS1_19SingleTileSchedulerILb0ELb0ELb0ELi128EEEEEEEEEvNT_6ParamsE$_ZZN4cute5sliceINS_5tupleIJNS1_IJNS_10UnderscoreENS_1CILi0EEEEEENS1_IJS4_S2_EEEEEENS1_IJNS1_IJNS1_IJNS3_ILi1EEES4_EEES4_EEENS1_IJNS1_IJS4_S4_EEEiEEEEEEEEDaRKT_RKT0_ENKUlRKT_RKT0_E_clIS6_SC_EEDaSM_SP_)
$_ZN7cutlass13device_kernelIN5flash19enable_sm80_to_sm89INS1_16FlashAttnBwdSm80INS1_25CollectiveMainloopBwdSm80ILi2ELi2EN4cute5tupleIJNS5_1CILi128EEES8_NS7_ILi64EEEEEENS_6half_tEfNS_4arch4Sm80ELb0ELb0ELb1ELb0ELb1ELb0ELb0ELb0ELi2ELi4ELi4ELi4ELb0EEENS1_21CollectiveEpilogueBwdISA_SB_SD_Li256ELb0ELb0ELi2EEENS1_19SingleTileSchedulerILb0ELb0ELb0ELi128EEEEEEEEEvNT_6ParamsE$_ZZN4cute5sliceINS_5tupleIJNS1_IJNS_10UnderscoreENS_1CILi0EEEEEENS1_IJS4_S2_EEEEEENS1_IJNS1_IJNS1_IJNS3_ILi1EEES4_EEES4_EEENS1_IJNS1_IJS4_S4_EEEiEEEEEEEEDaRKT_RKT0_ENKUlRKT_RKT0_E_clIS6_SC_EEDaSM_SP_:
[----:B------:R-:W-:Y:S02]  /*9240*/  MOV R6, R2 ;  /* 0x0000000200067202 */ /* 0x000fe40000000f00 */
[----:B------:R-:W-:-:S04]  /*9250*/  MOV R7, 0x0 ;  /* 0x0000000000077802 */ /* 0x000fc80000000f00 */
[----:B------:R-:W-:Y:S05]  /*9260*/  RET.REL.NODEC R6 `(_ZN7cutlass13device_kernelIN5flash19enable_sm80_to_sm89INS1_16FlashAttnBwdSm80INS1_25CollectiveMainloopBwdSm80ILi2ELi2EN4cute5tupleIJNS5_1CILi128EEES8_NS7_ILi64EEEEEENS_6half_tEfNS_4arch4Sm80ELb0ELb0ELb1ELb0ELb1ELb0ELb0ELb0ELi2ELi4ELi4ELi4ELb0EEENS1_21CollectiveEpilogueBwdISA_SB_SD_Li256ELb0ELb0ELi2EEENS1_19SingleTileSchedulerILb0ELb0ELb0ELi128EEEEEEEEEvNT_6ParamsE) ;  /* 0xffff6d9006007950 */ /* 0x000fea0003c3ffff */
        .type           $_ZN7cutlass13device_kernelIN5flash19enable_sm80_to_sm89INS1_16FlashAttnBwdSm80INS1_25CollectiveMainloopBwdSm80ILi2ELi2EN4cute5tupleIJNS5_1CILi128EEES8_NS7_ILi64EEEEEENS_6half_tEfNS_4arch4Sm80ELb0ELb0ELb1ELb0ELb1ELb0ELb0ELb0ELi2ELi4ELi4ELi4ELb0EEENS1_21CollectiveEpilogueBwdISA_SB_SD_Li256ELb0ELb0ELi2EEENS1_19SingleTileSchedulerILb0ELb0ELb0ELi128EEEEEEEEEvNT_6ParamsE$_ZZN4cute5sliceINS_5tupleIJNS_10UnderscoreES2_NS_1CILi0EEEEEENS1_IJNS1_IJNS3_ILi1EEES4_EEEiNS3_ILi1024EEEEEEEEDaRKT_RKT0_ENKUlRKT_RKT0_E_clIS2_iEEDaSI_SL_,@function
        .size           $_ZN7cutlass13device_kernelIN5flash19enable_sm80_to_sm89INS1_16FlashAttnBwdSm80INS1_25CollectiveMainloopBwdSm80ILi2ELi2EN4cute5tupleIJNS5_1CILi128EEES8_NS7_ILi64EEEEEENS_6half_tEfNS_4arch4Sm80ELb0ELb0ELb1ELb0ELb1ELb0ELb0ELb0ELi2ELi4ELi4ELi4ELb0EEENS1_21CollectiveEpilogueBwdISA_SB_SD_Li256ELb0ELb0ELi2EEENS1_19SingleTileSchedulerILb0ELb0ELb0ELi128EEEEEEEEEvNT_6ParamsE$_ZZN4cute5sliceINS_5tupleIJNS_10UnderscoreES2_NS_1CILi0EEEEEENS1_IJNS1_IJNS3_ILi1EEES4_EEEiNS3_ILi1024EEEEEEEEDaRKT_RKT0_ENKUlRKT_RKT0_E_clIS2_iEEDaSI_SL_,($_ZN7cutlass13device_kernelIN5flash19enable_sm80_to_sm89INS1_16FlashAttnBwdSm80INS1_25CollectiveMainloopBwdSm80ILi2ELi2EN4cute5tupleIJNS5_1CILi128EEES8_NS7_ILi64EEEEEENS_6half_tEfNS_4arch4Sm80ELb0ELb0ELb1ELb0ELb1ELb0ELb0ELb0ELi2ELi4ELi4ELi4ELb0EEENS1_21CollectiveEpilogueBwdISA_SB_SD_Li256ELb0ELb0ELi2EEENS1_19SingleTileSchedulerILb0ELb0ELb0ELi128EEEEEEEEEvNT_6ParamsE$_ZZN4cute5sliceINS_5tupleIJNS_10UnderscoreES2_S2_iEEENS1_IJNS1_IJNS_1CILi1EEENS4_ILi0EEEEEENS4_ILi4096EEENS1_IJiiEEENS1_IJS6_NS4_ILi8192EEEEEEEEEEEDaRKT_RKT0_ENKUlRKT_RKT0_E_clIS2_S9_EEDaSL_SO_ - $_ZN7cutlass13device_kernelIN5flash19enable_sm80_to_sm89INS1_16FlashAttnBwdSm80INS1_25CollectiveMainloopBwdSm80ILi2ELi2EN4cute5tupleIJNS5_1CILi128EEES8_NS7_ILi64EEEEEENS_6half_tEfNS_4arch4Sm80ELb0ELb0ELb1ELb0ELb1ELb0ELb0ELb0ELi2ELi4ELi4ELi4ELb0EEENS1_21CollectiveEpilogueBwdISA_SB_SD_Li256ELb0ELb0ELi2EEENS1_19SingleTileSchedulerILb0ELb0ELb0ELi128EEEEEEEEEvNT_6ParamsE$_ZZN4cute5sliceINS_5tupleIJNS_10UnderscoreES2_NS_1CILi0EEEEEENS1_IJNS1_IJNS3_ILi1EEES4_EEEiNS3_ILi1024EEEEEEEEDaRKT_RKT0_ENKUlRKT_RKT0_E_clIS2_iEEDaSI_SL_)
$_ZN7cutlass13device_kernelIN5flash19enable_sm80_to_sm89INS1_16FlashAttnBwdSm80INS1_25CollectiveMainloopBwdSm80ILi2ELi2EN4cute5tupleIJNS5_1CILi128EEES8_NS7_ILi64EEEEEENS_6half_tEfNS_4arch4Sm80ELb0ELb0ELb1ELb0ELb1ELb0ELb0ELb0ELi2ELi4ELi4ELi4ELb0EEENS1_21CollectiveEpilogueBwdISA_SB_SD_Li256ELb0ELb0ELi2EEENS1_19SingleTileSchedulerILb0ELb0ELb0ELi128EEEEEEEEEvNT_6ParamsE$_ZZN4cute5sliceINS_5tupleIJNS_10UnderscoreES2_NS_1CILi0EEEEEENS1_IJNS1_IJNS3_ILi1EEES4_EEEiNS3_ILi1024EEEEEEEEDaRKT_RKT0_ENKUlRKT_RKT0_E_clIS2_iEEDaSI_SL_:
[----:B------:R-:W-:Y:S02]  /*9270*/  MOV R4, R2 ;  /* 0x0000000200047202 */ /* 0x000fe40000000f00 */
[----:B------:R-:W-:-:S04]  /*9280*/  MOV R5, 0x0 ;  /* 0x0000000000057802 */ /* 0x000fc80000000f00 */
[----:B------:R-:W-:Y:S05]  /*9290*/  RET.REL.NODEC R4 `(_ZN7cutlass13device_kernelIN5flash19enable_sm80_to_sm89INS1_16FlashAttnBwdSm80INS1_25CollectiveMainloopBwdSm80ILi2ELi2EN4cute5tupleIJNS5_1CILi128EEES8_NS7_ILi64EEEEEENS_6half_tEfNS_4arch4Sm80ELb0ELb0ELb1ELb0ELb1ELb0ELb0ELb0ELi2ELi4ELi4ELi4ELb0EEENS1_21CollectiveEpilogueBwdISA_SB_SD_Li256ELb0ELb0ELi2EEENS1_19SingleTileSchedulerILb0ELb0ELb0ELi128EEEEEEEEEvNT_6ParamsE) ;  /* 0xffff6d6004007950 */ /* 0x000fea0003c3ffff */
        .type           $_ZN7cutlass13device_kernelIN5flash19enable_sm80_to_sm89INS1_16FlashAttnBwdSm80INS1_25CollectiveMainloopBwdSm80ILi2ELi2EN4cute5tupleIJNS5_1CILi128EEES8_NS7_ILi64EEEEEENS_6half_tEfNS_4arch4Sm80ELb0ELb0ELb1ELb0ELb1ELb0ELb0ELb0ELi2ELi4ELi4ELi4ELb0EEENS1_21CollectiveEpilogueBwdISA_SB_SD_Li256ELb0ELb0ELi2EEENS1_19SingleTileSchedulerILb0ELb0ELb0ELi128EEEEEEEEEvNT_6ParamsE$_ZZN4cute5sliceINS_5tupleIJNS_10UnderscoreES2_S2_iEEENS1_IJNS1_IJNS_1CILi1EEENS4_ILi0EEEEEENS4_ILi4096EEENS1_IJiiEEENS1_IJS6_NS4_ILi8192EEEEEEEEEEEDaRKT_RKT0_ENKUlRKT_RKT0_E_clIS2_S9_EEDaSL_SO_,@function
        .size           $_ZN7cutlass13device_kernelIN5flash19enable_sm80_to_sm89INS1_16FlashAttnBwdSm80INS1_25CollectiveMainloopBwdSm80ILi2ELi2EN4cute5tupleIJNS5_1CILi128EEES8_NS7_ILi64EEEEEENS_6half_tEfNS_4arch4Sm80ELb0ELb0ELb1ELb0ELb1ELb0ELb0ELb0ELi2ELi4ELi4ELi4ELb0EEENS1_21CollectiveEpilogueBwdISA_SB_SD_Li256ELb0ELb0ELi2EEENS1_19SingleTileSchedulerILb0ELb0ELb0ELi128EEEEEEEEEvNT_6ParamsE$_ZZN4cute5sliceINS_5tupleIJNS_10UnderscoreES2_S2_iEEENS1_IJNS1_IJNS_1CILi1EEENS4_ILi0EEEEEENS4_ILi4096EEENS1_IJiiEEENS1_IJS6_NS4_ILi8192EEEEEEEEEEEDaRKT_RKT0_ENKUlRKT_RKT0_E_clIS2_S9_EEDaSL_SO_,($_ZN7cutlass13device_kernelIN5flash19enable_sm80_to_sm89INS1_16FlashAttnBwdSm80INS1_25CollectiveMainloopBwdSm80ILi2ELi2EN4cute5tupleIJNS5_1CILi128EEES8_NS7_ILi64EEEEEENS_6half_tEfNS_4arch4Sm80ELb0ELb0ELb1ELb0ELb1ELb0ELb0ELb0ELi2ELi4ELi4ELi4ELb0EEENS1_21CollectiveEpilogueBwdISA_SB_SD_Li256ELb0ELb0ELi2EEENS1_19SingleTileSchedulerILb0ELb0ELb0ELi128EEEEEEEEEvNT_6ParamsE$_ZZN4cute5sliceINS_5tupleIJNS_10UnderscoreES2_S2_iEEENS1_IJNS1_IJNS_1CILi1EEENS4_ILi0EEEEEEiNS4_ILi1024EEENS4_ILi8192EEEEEEEEDaRKT_RKT0_ENKUlRKT_RKT0_E_clIS2_iEEDaSJ_SM_ - $_ZN7cutlass13device_kernelIN5flash19enable_sm80_to_sm89INS1_16FlashAttnBwdSm80INS1_25CollectiveMainloopBwdSm80ILi2ELi2EN4cute5tupleIJNS5_1CILi128EEES8_NS7_ILi64EEEEEENS_6half_tEfNS_4arch4Sm80ELb0ELb0ELb1ELb0ELb1ELb0ELb0ELb0ELi2ELi4ELi4ELi4ELb0EEENS1_21CollectiveEpilogueBwdISA_SB_SD_Li256ELb0ELb0ELi2EEENS1_19SingleTileSchedulerILb0ELb0ELb0ELi128EEEEEEEEEvNT_6ParamsE$_ZZN4cute5sliceINS_5tupleIJNS_10UnderscoreES2_S2_iEEENS1_IJNS1_IJNS_1CILi1EEENS4_ILi0EEEEEENS4_ILi4096EEENS1_IJiiEEENS1_IJS6_NS4_ILi8192EEEEEEEEEEEDaRKT_RKT0_ENKUlRKT_RKT0_E_clIS2_S9_EEDaSL_SO_)
$_ZN7cutlass13device_kernelIN5flash19enable_sm80_to_sm89INS1_16FlashAttnBwdSm80INS1_25CollectiveMainloopBwdSm80ILi2ELi2EN4cute5tupleIJNS5_1CILi128EEES8_NS7_ILi64EEEEEENS_6half_tEfNS_4arch4Sm80ELb0ELb0ELb1ELb0ELb1ELb0ELb0ELb0ELi2ELi4ELi4ELi4ELb0EEENS1_21CollectiveEpilogueBwdISA_SB_SD_Li256ELb0ELb0ELi2EEENS1_19SingleTileSchedulerILb0ELb0ELb0ELi128EEEEEEEEEvNT_6ParamsE$_ZZN4cute5sliceINS_5tupleIJNS_10UnderscoreES2_S2_iEEENS1_IJNS1_IJNS_1CILi1EEENS4_ILi0EEEEEENS4_ILi4096EEENS1_IJiiEEENS1_IJS6_NS4_ILi8192EEEEEEEEEEEDaRKT_RKT0_ENKUlRKT_RKT0_E_clIS2_S9_EEDaSL_SO_:
[----:B------:R-:W-:-:S04]  /*92a0*/  MOV R5, 0x0 ;  /* 0x0000000000057802 */ /* 0x000fc80000000f00 */
[----:B------:R-:W-:Y:S05]  /*92b0*/  RET.REL.NODEC R4 `(_ZN7cutlass13device_kernelIN5flash19enable_sm80_to_sm89INS1_16FlashAttnBwdSm80INS1_25CollectiveMainloopBwdSm80ILi2ELi2EN4cute5tupleIJNS5_1CILi128EEES8_NS7_ILi64EEEEEENS_6half_tEfNS_4arch4Sm80ELb0ELb0ELb1ELb0ELb1ELb0ELb0ELb0ELi2ELi4ELi4ELi4ELb0EEENS1_21CollectiveEpilogueBwdISA_SB_SD_Li256ELb0ELb0ELi2EEENS1_19SingleTileSchedulerILb0ELb0ELb0ELi128EEEEEEEEEvNT_6ParamsE) ;  /* 0xffff6d4004007950 */ /* 0x000fea0003c3ffff */
        .type           $_ZN7cutlass13device_kernelIN5flash19enable_sm80_to_sm89INS1_16FlashAttnBwdSm80INS1_25CollectiveMainloopBwdSm80ILi2ELi2EN4cute5tupleIJNS5_1CILi128EEES8_NS7_ILi64EEEEEENS_6half_tEfNS_4arch4Sm80ELb0ELb0ELb1ELb0ELb1ELb0ELb0ELb0ELi2ELi4ELi4ELi4ELb0EEENS1_21CollectiveEpilogueBwdISA_SB_SD_Li256ELb0ELb0ELi2EEENS1_19SingleTileSchedulerILb0ELb0ELb0ELi128EEEEEEEEEvNT_6ParamsE$_ZZN4cute5sliceINS_5tupleIJNS_10UnderscoreES2_S2_iEEENS1_IJNS1_IJNS_1CILi1EEENS4_ILi0EEEEEEiNS4_ILi1024EEENS4_ILi8192EEEEEEEEDaRKT_RKT0_ENKUlRKT_RKT0_E_clIS2_iEEDaSJ_SM_,@function
        .size           $_ZN7cutlass13device_kernelIN5flash19enable_sm80_to_sm89INS1_16FlashAttnBwdSm80INS1_25CollectiveMainloopBwdSm80ILi2ELi2EN4cute5tupleIJNS5_1CILi128EEES8_NS7_ILi64EEEEEENS_6half_tEfNS_4arch4Sm80ELb0ELb0ELb1ELb0ELb1ELb0ELb0ELb0ELi2ELi4ELi4ELi4ELb0EEENS1_21CollectiveEpilogueBwdISA_SB_SD_Li256ELb0ELb0ELi2EEENS1_19SingleTileSchedulerILb0ELb0ELb0ELi128EEEEEEEEEvNT_6ParamsE$_ZZN4cute5sliceINS_5tupleIJNS_10UnderscoreES2_S2_iEEENS1_IJNS1_IJNS_1CILi1EEENS4_ILi0EEEEEEiNS4_ILi1024EEENS4_ILi8192EEEEEEEEDaRKT_RKT0_ENKUlRKT_RKT0_E_clIS2_iEEDaSJ_SM_,($_ZN7cutlass13device_kernelIN5flash19enable_sm80_to_sm89INS1_16FlashAttnBwdSm80INS1_25CollectiveMainloopBwdSm80ILi2ELi2EN4cute5tupleIJNS5_1CILi128EEES8_NS7_ILi64EEEEEENS_6half_tEfNS_4arch4Sm80ELb0ELb0ELb1ELb0ELb1ELb0ELb0ELb0ELi2ELi4ELi4ELi4ELb0EEENS1_21CollectiveEpilogueBwdISA_SB_SD_Li256ELb0ELb0ELi2EEENS1_19SingleTileSchedulerILb0ELb0ELb0ELi128EEEEEEEEEvNT_6ParamsE$_ZZN4cute5sliceINS_5tupleIJNS_10UnderscoreES2_iEEENS1_IJNS1_IJNS_1CILi1EEENS4_ILi0EEEEEEiNS4_ILi1024EEEEEEEEDaRKT_RKT0_ENKUlRKT_RKT0_E_clIS2_iEEDaSI_SL_ - $_ZN7cutlass13device_kernelIN5flash19enable_sm80_to_sm89INS1_16FlashAttnBwdSm80INS1_25CollectiveMainloopBwdSm80ILi2ELi2EN4cute5tupleIJNS5_1CILi128EEES8_NS7_ILi64EEEEEENS_6half_tEfNS_4arch4Sm80ELb0ELb0ELb1ELb0ELb1ELb0ELb0ELb0ELi2ELi4ELi4ELi4ELb0EEENS1_21CollectiveEpilogueBwdISA_SB_SD_Li256ELb0ELb0ELi2EEENS1_19SingleTileSchedulerILb0ELb0ELb0ELi128EEEEEEEEEvNT_6ParamsE$_ZZN4cute5sliceINS_5tupleIJNS_10UnderscoreES2_S2_iEEENS1_IJNS1_IJNS_1CILi1EEENS4_ILi0EEEEEEiNS4_ILi1024EEENS4_ILi8192EEEEEEEEDaRKT_RKT0_ENKUlRKT_RKT0_E_clIS2_iEEDaSJ_SM_)
$_ZN7cutlass13device_kernelIN5flash19enable_sm80_to_sm89INS1_16FlashAttnBwdSm80INS1_25CollectiveMainloopBwdSm80ILi2ELi2EN4cute5tupleIJNS5_1CILi128EEES8_NS7_ILi64EEEEEENS_6half_tEfNS_4arch4Sm80ELb0ELb0ELb1ELb0ELb1ELb0ELb0ELb0ELi2ELi4ELi4ELi4ELb0EEENS1_21CollectiveEpilogueBwdISA_SB_SD_Li256ELb0ELb0ELi2EEENS1_19SingleTileSchedulerILb0ELb0ELb0ELi128EEEEEEEEEvNT_6ParamsE$_ZZN4cute5sliceINS_5tupleIJNS_10UnderscoreES2_S2_iEEENS1_IJNS1_IJNS_1CILi1EEENS4_ILi0EEEEEEiNS4_ILi1024EEENS4_ILi8192EEEEEEEEDaRKT_RKT0_ENKUlRKT_RKT0_E_clIS2_iEEDaSJ_SM_:
[----:B------:R-:W-:Y:S02]  /*92c0*/  MOV R12, R2 ;  /* 0x00000002000c7202 */ /* 0x000fe40000000f00 */
[----:B------:R-:W-:-:S04]  /*92d0*/  MOV R13, 0x0 ;  /* 0x00000000000d7802 */ /* 0x000fc80000000f00 */
[----:B------:R-:W-:Y:S05]  /*92e0*/  RET.REL.NODEC R12 `(_ZN7cutlass13device_kernelIN5flash19enable_sm80_to_sm89INS1_16FlashAttnBwdSm80INS1_25CollectiveMainloopBwdSm80ILi2ELi2EN4cute5tupleIJNS5_1CILi128EEES8_NS7_ILi64EEEEEENS_6half_tEfNS_4arch4Sm80ELb0ELb0ELb1ELb0ELb1ELb0ELb0ELb0ELi2ELi4ELi4ELi4ELb0EEENS1_21CollectiveEpilogueBwdISA_SB_SD_Li256ELb0ELb0ELi2EEENS1_19SingleTileSchedulerILb0ELb0ELb0ELi128EEEEEEEEEvNT_6ParamsE) ;  /* 0xffff6d100c007950 */ /* 0x000fea0003c3ffff */
        .type           $_ZN7cutlass13device_kernelIN5flash19enable_sm80_to_sm89INS1_16FlashAttnBwdSm80INS1_25CollectiveMainloopBwdSm80ILi2ELi2EN4cute5tupleIJNS5_1CILi128EEES8_NS7_ILi64EEEEEENS_6half_tEfNS_4arch4Sm80ELb0ELb0ELb1ELb0ELb1ELb0ELb0ELb0ELi2ELi4ELi4ELi4ELb0EEENS1_21CollectiveEpilogueBwdISA_SB_SD_Li256ELb0ELb0ELi2EEENS1_19SingleTileSchedulerILb0ELb0ELb0ELi128EEEEEEEEEvNT_6ParamsE$_ZZN4cute5sliceINS_5tupleIJNS_10UnderscoreES2_iEEENS1_IJNS1_IJNS_1CILi1EEENS4_ILi0EEEEEEiNS4_ILi1024EEEEEEEEDaRKT_RKT0_ENKUlRKT_RKT0_E_clIS2_iEEDaSI_SL_,@function
        .size           $_ZN7cutlass13device_kernelIN5flash19enable_sm80_to_sm89INS1_16FlashAttnBwdSm80INS1_25CollectiveMainloopBwdSm80ILi2ELi2EN4cute5tupleIJNS5_1CILi128EEES8_NS7_ILi64EEEEEENS_6half_tEfNS_4arch4Sm80ELb0ELb0ELb1ELb0ELb1ELb0ELb0ELb0ELi2ELi4ELi4ELi4ELb0EEENS1_21CollectiveEpilogueBwdISA_SB_SD_Li256ELb0ELb0ELi2EEENS1_19SingleTileSchedulerILb0ELb0ELb0ELi128EEEEEEEEEvNT_6ParamsE$_ZZN4cute5sliceINS_5tupleIJNS_10UnderscoreES2_iEEENS1_IJNS1_IJNS_1CILi1EEENS4_ILi0EEEEEEiNS4_ILi1024EEEEEEEEDaRKT_RKT0_ENKUlRKT_RKT0_E_clIS2_iEEDaSI_SL_,($_ZN7cutlass13device_kernelIN5flash19enable_sm80_to_sm89INS1_16FlashAttnBwdSm80INS1_25CollectiveMainloopBwdSm80ILi2ELi2EN4cute5tupleIJNS5_1CILi128EEES8_NS7_ILi64EEEEEENS_6half_tEfNS_4arch4Sm80ELb0ELb0ELb1ELb0ELb1ELb0ELb0ELb0ELi2ELi4ELi4ELi4ELb0EEENS1_21CollectiveEpilogueBwdISA_SB_SD_Li256ELb0ELb0ELi2EEENS1_19SingleTileSchedulerILb0ELb0ELb0ELi128EEEEEEEEEvNT_6ParamsE$_ZZN4cute6detail16composition_implINS_5tupleIJNS_1CILi16EEENS3_ILi2EEES5_S5_NS3_ILi4EEES5_EEENS2_IJNS3_ILi1EEEiiiNS3_ILi144EEENS3_ILi512EEEEEENS2_IJNS2_IJS5_S5_EEES6_NS3_ILi8EEEEEENS2_IJNS2_IJNS3_ILi64EEESA_EEES4_NS3_ILi1024EEEEEEEEDaRKT_RKT0_RKT1_RKT2_ENKUlRKT_RKT0_E_clIS6_S4_EEDaSX_S10_ - $_ZN7cutlass13device_kernelIN5flash19enable_sm80_to_sm89INS1_16FlashAttnBwdSm80INS1_25CollectiveMainloopBwdSm80ILi2ELi2EN4cute5tupleIJNS5_1CILi128EEES8_NS7_ILi64EEEEEENS_6half_tEfNS_4arch4Sm80ELb0ELb0ELb1ELb0ELb1ELb0ELb0ELb0ELi2ELi4ELi4ELi4ELb0EEENS1_21CollectiveEpilogueBwdISA_SB_SD_Li256ELb0ELb0ELi2EEENS1_19SingleTileSchedulerILb0ELb0ELb0ELi128EEEEEEEEEvNT_6ParamsE$_ZZN4cute5sliceINS_5tupleIJNS_10UnderscoreES2_iEEENS1_IJNS1_IJNS_1CILi1EEENS4_ILi0EEEEEEiNS4_ILi1024EEEEEEEEDaRKT_RKT0_ENKUlRKT_RKT0_E_clIS2_iEEDaSI_SL_)
$_ZN7cutlass13device_kernelIN5flash19enable_sm80_to_sm89INS1_16FlashAttnBwdSm80INS1_25CollectiveMainloopBwdSm80ILi2ELi2EN4cute5tupleIJNS5_1CILi128EEES8_NS7_ILi64EEEEEENS_6half_tEfNS_4arch4Sm80ELb0ELb0ELb1ELb0ELb1ELb0ELb0ELb0ELi2ELi4ELi4ELi4ELb0EEENS1_21CollectiveEpilogueBwdISA_SB_SD_Li256ELb0ELb0ELi2EEENS1_19SingleTileSchedulerILb0ELb0ELb0ELi128EEEEEEEEEvNT_6ParamsE$_ZZN4cute5sliceINS_5tupleIJNS_10UnderscoreES2_iEEENS1_IJNS1_IJNS_1CILi1EEENS4_ILi0EEEEEEiNS4_ILi1024EEEEEEEEDaRKT_RKT0_ENKUlRKT_RKT0_E_clIS2_iEEDaSI_SL_:
[----:B------:R-:W-:Y:S02]  /*92f0*/  MOV R36, R2 ;  /* 0x0000000200247202 */ /* 0x000fe40000000f00 */
[----:B------:R-:W-:-:S04]  /*9300*/  MOV R37, 0x0 ;  /* 0x0000000000257802 */ /* 0x000fc80000000f00 */
[----:B------:R-:W-:Y:S05]  /*9310*/  RET.REL.NODEC R36 `(_ZN7cutlass13device_kernelIN5flash19enable_sm80_to_sm89INS1_16FlashAttnBwdSm80INS1_25CollectiveMainloopBwdSm80ILi2ELi2EN4cute5tupleIJNS5_1CILi128EEES8_NS7_ILi64EEEEEENS_6half_tEfNS_4arch4Sm80ELb0ELb0ELb1ELb0ELb1ELb0ELb0ELb0ELi2ELi4ELi4ELi4ELb0EEENS1_21CollectiveEpilogueBwdISA_SB_SD_Li256ELb0ELb0ELi2EEENS1_19SingleTileSchedulerILb0ELb0ELb0ELi128EEEEEEEEEvNT_6ParamsE) ;  /* 0xffff6ce024007950 */ /* 0x000fea0003c3ffff */
        .type           $_ZN7cutlass13device_kernelIN5flash19enable_sm80_to_sm89INS1_16FlashAttnBwdSm80INS1_25CollectiveMainloopBwdSm80ILi2ELi2EN4cute5tupleIJNS5_1CILi128EEES8_NS7_ILi64EEEEEENS_6half_tEfNS_4arch4Sm80ELb0ELb0ELb1ELb0ELb1ELb0ELb0ELb0ELi2ELi4ELi4ELi4ELb0EEENS1_21CollectiveEpilogueBwdISA_SB_SD_Li256ELb0ELb0ELi2EEENS1_19SingleTileSchedulerILb0ELb0ELb0ELi128EEEEEEEEEvNT_6ParamsE$_ZZN4cute6detail16composition_implINS_5tupleIJNS_1CILi16EEENS3_ILi2EEES5_S5_NS3_ILi4EEES5_EEENS2_IJNS3_ILi1EEEiiiNS3_ILi144EEENS3_ILi512EEEEEENS2_IJNS2_IJS5_S5_EEES6_NS3_ILi8EEEEEENS2_IJNS2_IJNS3_ILi64EEESA_EEES4_NS3_ILi1024EEEEEEEEDaRKT_RKT0_RKT1_RKT2_ENKUlRKT_RKT0_E_clIS6_S4_EEDaSX_S10_,@function
        .size           $_ZN7cutlass13device_kernelIN5flash19enable_sm80_to_sm89INS1_16FlashAttnBwdSm80INS1_25CollectiveMainloopBwdSm80ILi2ELi2EN4cute5tupleIJNS5_1CILi128EEES8_NS7_ILi64EEEEEENS_6half_tEfNS_4arch4Sm80ELb0ELb0ELb1ELb0ELb1ELb0ELb0ELb0ELi2ELi4ELi4ELi4ELb0EEENS1_21CollectiveEpilogueBwdISA_SB_SD_Li256ELb0ELb0ELi2EEENS1_19SingleTileSchedulerILb0ELb0ELb0ELi128EEEEEEEEEvNT_6ParamsE$_ZZN4cute6detail16composition_implINS_5tupleIJNS_1CILi16EEENS3_ILi2EEES5_S5_NS3_ILi4EEES5_EEENS2_IJNS3_ILi1EEEiiiNS3_ILi144EEENS3_ILi512EEEEEENS2_IJNS2_IJS5_S5_EEES6_NS3_ILi8EEEEEENS2_IJNS2_IJNS3_ILi64EEESA_EEES4_NS3_ILi1024EEEEEEEEDaRKT_RKT0_RKT1_RKT2_ENKUlRKT_RKT0_E_clIS6_S4_EEDaSX_S10_,($_ZN7cutlass13device_kernelIN5flash19enable_sm80_to_sm89INS1_16FlashAttnBwdSm80INS1_25CollectiveMainloopBwdSm80ILi2ELi2EN4cute5tupleIJNS5_1CILi128EEES8_NS7_ILi64EEEEEENS_6half_tEfNS_4arch4Sm80ELb0ELb0ELb1ELb0ELb1ELb0ELb0ELb0ELi2ELi4ELi4ELi4ELb0EEENS1_21CollectiveEpilogueBwdISA_SB_SD_Li256ELb0ELb0ELi2EEENS1_19SingleTileSchedulerILb0ELb0ELb0ELi128EEEEEEEEEvNT_6ParamsE$_ZZN4cute6detail16composition_implINS_5tupleIJNS_1CILi16EEENS3_ILi2EEES5_S5_NS3_ILi4EEES5_EEENS2_IJNS3_ILi1EEEiiiNS3_ILi144EEENS3_ILi512EEEEEENS2_IJNS2_IJS5_S5_EEES6_NS3_ILi8EEEEEENS2_IJNS2_IJNS3_ILi64EEESA_EEES4_NS3_ILi1024EEEEEEEEDaRKT_RKT0_RKT1_RKT2_ENKUlRKT_RKT0_E_clISC_SG_EEDaSX_S10_ - $_ZN7cutlass13device_kernelIN5flash19enable_sm80_to_sm89INS1_16FlashAttnBwdSm80INS1_25CollectiveMainloopBwdSm80ILi2ELi2EN4cute5tupleIJNS5_1CILi128EEES8_NS7_ILi64EEEEEENS_6half_tEfNS_4arch4Sm80ELb0ELb0ELb1ELb0ELb1ELb0ELb0ELb0ELi2ELi4ELi4ELi4ELb0EEENS1_21CollectiveEpilogueBwdISA_SB_SD_Li256ELb0ELb0ELi2EEENS1_19SingleTileSchedulerILb0ELb0ELb0ELi128EEEEEEEEEvNT_6ParamsE$_ZZN4cute6detail16composition_implINS_5tupleIJNS_1CILi16EEENS3_ILi2EEES5_S5_NS3_ILi4EEES5_EEENS2_IJNS3_ILi1EEEiiiNS3_ILi144EEENS3_ILi512EEEEEENS2_IJNS2_IJS5_S5_EEES6_NS3_ILi8EEEEEENS2_IJNS2_IJNS3_ILi64EEESA_EEES4_NS3_ILi1024EEEEEEEEDaRKT_RKT0_RKT1_RKT2_ENKUlRKT_RKT0_E_clIS6_S4_EEDaSX_S10_)
$_ZN7cutlass13device_kernelIN5flash19enable_sm80_to_sm89INS1_16FlashAttnBwdSm80INS1_25CollectiveMainloopBwdSm80ILi2ELi2EN4cute5tupleIJNS5_1CILi128EEES8_NS7_ILi64EEEEEENS_6half_tEfNS_4arch4Sm80ELb0ELb0ELb1ELb0ELb1ELb0ELb0ELb0ELi2ELi4ELi4ELi4ELb0EEENS1_21CollectiveEpilogueBwdISA_SB_SD_Li256ELb0ELb0ELi2EEENS1_19SingleTileSchedulerILb0ELb0ELb0ELi128EEEEEEEEEvNT_6ParamsE$_ZZN4cute6detail16composition_implINS_5tupleIJNS_1CILi16EEENS3_ILi2EEES5_S5_NS3_ILi4EEES5_EEENS2_IJNS3_ILi1EEEiiiNS3_ILi144EEENS3_ILi512EEEEEENS2_IJNS2_IJS5_S5_EEES6_NS3_ILi8EEEEEENS2_IJNS2_IJNS3_ILi64EEESA_EEES4_NS3_ILi1024EEEEEEEEDaRKT_RKT0_RKT1_RKT2_ENKUlRKT_RKT0_E_clIS6_S4_EEDaSX_S10_:
[----:B------:R-:W-:-:S05]  /*9320*/  IADD3 R5, R2, -c[0x0][0x20], RZ ;  /* 0x8000080002057a10 */ /* 0x000fca0007ffe0ff */
[----:B------:R1:W5:Y:S04]  /*9330*/  LDL R3, [R5+0x4] ;  /* 0x0000040005037983 */ /* 0x0003680000100800 */
[----:B------:R1:W5:Y:S01]  /*9340*/  LDL R2, [R5] ;  /* 0x0000000005027983 */ /* 0x0003620000100800 */
[----:B------:R-:W-:-:S04]  /*9350*/  MOV R23, 0x0 ;  /* 0x0000000000177802 */ /* 0x000fc80000000f00 */
[----:B------:R-:W-:Y:S05]  /*9360*/  RET.REL.NODEC R22 `(_ZN7cutlass13device_kernelIN5flash19enable_sm80_to_sm89INS1_16FlashAttnBwdSm80INS1_25CollectiveMainloopBwdSm80ILi2ELi2EN4cute5tupleIJNS5_1CILi128EEES8_NS7_ILi64EEEEEENS_6half_tEfNS_4arch4Sm80ELb0ELb0ELb1ELb0ELb1ELb0ELb0ELb0ELi2ELi4ELi4ELi4ELb0EEENS1_21CollectiveEpilogueBwdISA_SB_SD_Li256ELb0ELb0ELi2EEENS1_19SingleTileSchedulerILb0ELb0ELb0ELi128EEEEEEEEEvNT_6ParamsE) ;  /* 0xffff6c9016007950 */ /* 0x000fea0003c3ffff */
        .type           $_ZN7cutlass13device_kernelIN5flash19enable_sm80_to_sm89INS1_16FlashAttnBwdSm80INS1_25CollectiveMainloopBwdSm80ILi2ELi2EN4cute5tupleIJNS5_1CILi128EEES8_NS7_ILi64EEEEEENS_6half_tEfNS_4arch4Sm80ELb0ELb0ELb1ELb0ELb1ELb0ELb0ELb0ELi2ELi4ELi4ELi4ELb0EEENS1_21CollectiveEpilogueBwdISA_SB_SD_Li256ELb0ELb0ELi2EEENS1_19SingleTileSchedulerILb0ELb0ELb0ELi128EEEEEEEEEvNT_6ParamsE$_ZZN4cute6detail16composition_implINS_5tupleIJNS_1CILi16EEENS3_ILi2EEES5_S5_NS3_ILi4EEES5_EEENS2_IJNS3_ILi1EEEiiiNS3_ILi144EEENS3_ILi512EEEEEENS2_IJNS2_IJS5_S5_EEES6_NS3_ILi8EEEEEENS2_IJNS2_IJNS3_ILi64EEESA_EEES4_NS3_ILi1024EEEEEEEEDaRKT_RKT0_RKT1_RKT2_ENKUlRKT_RKT0_E_clISC_SG_EEDaSX_S10_,@function
        .size           $_ZN7cutlass13device_kernelIN5flash19enable_sm80_to_sm89INS1_16FlashAttnBwdSm80INS1_25CollectiveMainloopBwdSm80ILi2ELi2EN4cute5tupleIJNS5_1CILi128EEES8_NS7_ILi64EEEEEENS_6half_tEfNS_4arch4Sm80ELb0ELb0ELb1ELb0ELb1ELb0ELb0ELb0ELi2ELi4ELi4ELi4ELb0EEENS1_21CollectiveEpilogueBwdISA_SB_SD_Li256ELb0ELb0ELi2EEENS1_19SingleTileSchedulerILb0ELb0ELb0ELi128EEEEEEEEEvNT_6ParamsE$_ZZN4cute6detail16composition_implINS_5tupleIJNS_1CILi16EEENS3_ILi2EEES5_S5_NS3_ILi4EEES5_EEENS2_IJNS3_ILi1EEEiiiNS3_ILi144EEENS3_ILi512EEEEEENS2_IJNS2_IJS5_S5_EEES6_NS3_ILi8EEEEEENS2_IJNS2_IJNS3_ILi64EEESA_EEES4_NS3_ILi1024EEEEEEEEDaRKT_RKT0_RKT1_RKT2_ENKUlRKT_RKT0_E_clISC_SG_EEDaSX_S10_,($_ZN7cutlass13device_kernelIN5flash19enable_sm80_to_sm89INS1_16FlashAttnBwdSm80INS1_25CollectiveMainloopBwdSm80ILi2ELi2EN4cute5tupleIJNS5_1CILi128EEES8_NS7_ILi64EEEEEENS_6half_tEfNS_4arch4Sm80ELb0ELb0ELb1ELb0ELb1ELb0ELb0ELb0ELi2ELi4ELi4ELi4ELb0EEENS1_21CollectiveEpilogueBwdISA_SB_SD_Li256ELb0ELb0ELi2EEENS1_19SingleTileSchedulerILb0ELb0ELb0ELi128EEEEEEEEEvNT_6ParamsE$_ZZN4cute6detail16composition_implINS_5tupleIJNS_1CILi8EEENS3_ILi2EEES5_S5_S4_S5_EEENS2_IJNS3_ILi1EEEiiiNS3_ILi72EEENS3_ILi512EEEEEENS2_IJNS2_IJS5_S5_EEES4_NS3_ILi4EEEEEENS2_IJNS2_IJS7_S4_EEENS3_ILi1024EEENS3_ILi16EEEEEEEEDaRKT_RKT0_RKT1_RKT2_ENKUlRKT_RKT0_E_clISB_SE_EEDaSW_SZ_ - $_ZN7cutlass13device_kernelIN5flash19enable_sm80_to_sm89INS1_16FlashAttnBwdSm80INS1_25CollectiveMainloopBwdSm80ILi2ELi2EN4cute5tupleIJNS5_1CILi128EEES8_NS7_ILi64EEEEEENS_6half_tEfNS_4arch4Sm80ELb0ELb0ELb1ELb0ELb1ELb0ELb0ELb0ELi2ELi4ELi4ELi4ELb0EEENS1_21CollectiveEpilogueBwdISA_SB_SD_Li256ELb0ELb0ELi2EEENS1_19SingleTileSchedulerILb0ELb0ELb0ELi128EEEEEEEEEvNT_6ParamsE$_ZZN4cute6detail16composition_implINS_5tupleIJNS_1CILi16EEENS3_ILi2EEES5_S5_NS3_ILi4EEES5_EEENS2_IJNS3_ILi1EEEiiiNS3_ILi144EEENS3_ILi512EEEEEENS2_IJNS2_IJS5_S5_EEES6_NS3_ILi8EEEEEENS2_IJNS2_IJNS3_ILi64EEESA_EEES4_NS3_ILi1024EEEEEEEEDaRKT_RKT0_RKT1_RKT2_ENKUlRKT_RKT0_E_clISC_SG_EEDaSX_S10_)
$_ZN7cutlass13device_kernelIN5flash19enable_sm80_to_sm89INS1_16FlashAttnBwdSm80INS1_25CollectiveMainloopBwdSm80ILi2ELi2EN4cute5tupleIJNS5_1CILi128EEES8_NS7_ILi64EEEEEENS_6half_tEfNS_4arch4Sm80ELb0ELb0ELb1ELb0ELb1ELb0ELb0ELb0ELi2ELi4ELi4ELi4ELb0EEENS1_21CollectiveEpilogueBwdISA_SB_SD_Li256ELb0ELb0ELi2EEENS1_19SingleTileSchedulerILb0ELb0ELb0ELi128EEEEEEEEEvNT_6ParamsE$_ZZN4cute6detail16composition_implINS_5tupleIJNS_1CILi16EEENS3_ILi2EEES5_S5_NS3_ILi4EEES5_EEENS2_IJNS3_ILi1EEEiiiNS3_ILi144EEENS3_ILi512EEEEEENS2_IJNS2_IJS5_S5_EEES6_NS3_ILi8EEEEEENS2_IJNS2_IJNS3_ILi64EEESA_EEES4_NS3_ILi1024EEEEEEEEDaRKT_RKT0_RKT1_RKT2_ENKUlRKT_RKT0_E_clISC_SG_EEDaSX_S10_:
[----:B------:R-:W-:-:S06]  /*9370*/  IADD3 R4, R5, -c[0x0][0x20], RZ ;  /* 0x8000080005047a10 */ /* 0x000fcc0007ffe0ff */
[----:B------:R-:W5:Y:S01]  /*9380*/  LDL R4, [R4+0x8] ;  /* 0x0000080004047983 */ /* 0x000f620000100800 */
[----:B------:R-:W-:-:S04]  /*9390*/  MOV R23, 0x0 ;  /* 0x0000000000177802 */ /* 0x000fc80000000f00 */
[----:B------:R-:W-:Y:S05]  /*93a0*/  RET.REL.NODEC R22 `(_ZN7cutlass13device_kernelIN5flash19enable_sm80_to_sm89INS1_16FlashAttnBwdSm80INS1_25CollectiveMainloopBwdSm80ILi2ELi2EN4cute5tupleIJNS5_1CILi128EEES8_NS7_ILi64EEEEEENS_6half_tEfNS_4arch4Sm80ELb0ELb0ELb1ELb0ELb1ELb0ELb0ELb0ELi2ELi4ELi4ELi4ELb0EEENS1_21CollectiveEpilogueBwdISA_SB_SD_Li256ELb0ELb0ELi2EEENS1_19SingleTileSchedulerILb0ELb0ELb0ELi128EEEEEEEEEvNT_6ParamsE) ;  /* 0xffff6c5016007950 */ /* 0x000fea0003c3ffff */
        .type           $_ZN7cutlass13device_kernelIN5flash19enable_sm80_to_sm89INS1_16FlashAttnBwdSm80INS1_25CollectiveMainloopBwdSm80ILi2ELi2EN4cute5tupleIJNS5_1CILi128EEES8_NS7_ILi64EEEEEENS_6half_tEfNS_4arch4Sm80ELb0ELb0ELb1ELb0ELb1ELb0ELb0ELb0ELi2ELi4ELi4ELi4ELb0EEENS1_21CollectiveEpilogueBwdISA_SB_SD_Li256ELb0ELb0ELi2EEENS1_19SingleTileSchedulerILb0ELb0ELb0ELi128EEEEEEEEEvNT_6ParamsE$_ZZN4cute6detail16composition_implINS_5tupleIJNS_1CILi8EEENS3_ILi2EEES5_S5_S4_S5_EEENS2_IJNS3_ILi1EEEiiiNS3_ILi72EEENS3_ILi512EEEEEENS2_IJNS2_IJS5_S5_EEES4_NS3_ILi4EEEEEENS2_IJNS2_IJS7_S4_EEENS3_ILi1024EEENS3_ILi16EEEEEEEEDaRKT_RKT0_RKT1_RKT2_ENKUlRKT_RKT0_E_clISB_SE_EEDaSW_SZ_,@function
        .size           $_ZN7cutlass13device_kernelIN5flash19enable_sm80_to_sm89INS1_16FlashAttnBwdSm80INS1_25CollectiveMainloopBwdSm80ILi2ELi2EN4cute5tupleIJNS5_1CILi128EEES8_NS7_ILi64EEEEEENS_6half_tEfNS_4arch4Sm80ELb0ELb0ELb1ELb0ELb1ELb0ELb0ELb0ELi2ELi4ELi4ELi4ELb0EEENS1_21CollectiveEpilogueBwdISA_SB_SD_Li256ELb0ELb0ELi2EEENS1_19SingleTileSchedulerILb0ELb0ELb0ELi128EEEEEEEEEvNT_6ParamsE$_ZZN4cute6detail16composition_implINS_5tupleIJNS_1CILi8EEENS3_ILi2EEES5_S5_S4_S5_EEENS2_IJNS3_ILi1EEEiiiNS3_ILi72EEENS3_ILi512EEEEEENS2_IJNS2_IJS5_S5_EEES4_NS3_ILi4EEEEEENS2_IJNS2_IJS7_S4_EEENS3_ILi1024EEENS3_ILi16EEEEEEEEDaRKT_RKT0_RKT1_RKT2_ENKUlRKT_RKT0_E_clISB_SE_EEDaSW_SZ_,($_ZN7cutlass13device_kernelIN5flash19enable_sm80_to_sm89INS1_16FlashAttnBwdSm80INS1_25CollectiveMainloopBwdSm80ILi2ELi2EN4cute5tupleIJNS5_1CILi128EEES8_NS7_ILi64EEEEEENS_6half_tEfNS_4arch4Sm80ELb0ELb0ELb1ELb0ELb1ELb0ELb0ELb0ELi2ELi4ELi4ELi4ELb0EEENS1_21CollectiveEpilogueBwdISA_SB_SD_Li256ELb0ELb0ELi2EEENS1_19SingleTileSchedulerILb0ELb0ELb0ELi128EEEEEEEEEvNT_6ParamsE$_ZZN4cute6detail16composition_implINS_5tupleIJNS_1CILi8EEENS3_ILi2EEES5_S5_S4_S5_EEENS2_IJNS3_ILi1EEEiiiNS3_ILi72EEENS3_ILi512EEEEEENS2_IJNS2_IJS5_S5_EEES4_NS3_ILi4EEEEEENS2_IJNS2_IJS7_S4_EEENS3_ILi1024EEENS3_ILi16EEEEEEEEDaRKT_RKT0_RKT1_RKT2_ENKUlRKT_RKT0_E_clISC_SG_EEDaSW_SZ_ - $_ZN7cutlass13device_kernelIN5flash19enable_sm80_to_sm89INS1_16FlashAttnBwdSm80INS1_25CollectiveMainloopBwdSm80ILi2ELi2EN4cute5tupleIJNS5_1CILi128EEES8_NS7_ILi64EEEEEENS_6half_tEfNS_4arch4Sm80ELb0ELb0ELb1ELb0ELb1ELb0ELb0ELb0ELi2ELi4ELi4ELi4ELb0EEENS1_21CollectiveEpilogueBwdISA_SB_SD_Li256ELb0ELb0ELi2EEENS1_19SingleTileSchedulerILb0ELb0ELb0ELi128EEEEEEEEEvNT_6ParamsE$_ZZN4cute6detail16composition_implINS_5tupleIJNS_1CILi8EEENS3_ILi2EEES5_S5_S4_S5_EEENS2_IJNS3_ILi1EEEiiiNS3_ILi72EEENS3_ILi512EEEEEENS2_IJNS2_IJS5_S5_EEES4_NS3_ILi4EEEEEENS2_IJNS2_IJS7_S4_EEENS3_ILi1024EEENS3_ILi16EEEEEEEEDaRKT_RKT0_RKT1_RKT2_ENKUlRKT_RKT0_E_clISB_SE_EEDaSW_SZ_)
$_ZN7cutlass13device_kernelIN5flash19enable_sm80_to_sm89INS1_16FlashAttnBwdSm80INS1_25CollectiveMainloopBwdSm80ILi2ELi2EN4cute5tupleIJNS5_1CILi128EEES8_NS7_ILi64EEEEEENS_6half_tEfNS_4arch4Sm80ELb0ELb0ELb1ELb0ELb1ELb0ELb0ELb0ELi2ELi4ELi4ELi4ELb0EEENS1_21CollectiveEpilogueBwdISA_SB_SD_Li256ELb0ELb0ELi2EEENS1_19SingleTileSchedulerILb0ELb0ELb0ELi128EEEEEEEEEvNT_6ParamsE$_ZZN4cute6detail16composition_implINS_5tupleIJNS_1CILi8EEENS3_ILi2EEES5_S5_S4_S5_EEENS2_IJNS3_ILi1EEEiiiNS3_ILi72EEENS3_ILi512EEEEEENS2_IJNS2_IJS5_S5_EEES4_NS3_ILi4EEEEEENS2_IJNS2_IJS7_S4_EEENS3_ILi1024EEENS3_ILi16EEEEEEEEDaRKT_RKT0_RKT1_RKT2_ENKUlRKT_RKT0_E_clISB_SE_EEDaSW_SZ_:
[----:B------:R-:W-:-:S06]  /*93b0*/  IADD3 R4, R12, -c[0x0][0x20], RZ ;  /* 0x800008000c047a10 */ /* 0x000fcc0007ffe0ff */
[----:B------:R-:W5:Y:S01]  /*93c0*/  LDL R4, [R4] ;  /* 0x0000000004047983 */ /* 0x000f620000100800 */
[----:B------:R-:W-:Y:S01]  /*93d0*/  IMAD.MOV.U32 R2, RZ, RZ, R6 ;  /* 0x000000ffff027224 */ /* 0x000fe200078e0006 */
[----:B------:R-:W-:-:S04]  /*93e0*/  MOV R3, 0x0 ;  /* 0x0000000000037802 */ /* 0x000fc80000000f00 */
[----:B------:R-:W-:Y:S05]  /*93f0*/  RET.REL.NODEC R2 `(_ZN7cutlass13device_kernelIN5flash19enable_sm80_to_sm89INS1_16FlashAttnBwdSm80INS1_25CollectiveMainloopBwdSm80ILi2ELi2EN4cute5tupleIJNS5_1CILi128EEES8_NS7_ILi64EEEEEENS_6half_tEfNS_4arch4Sm80ELb0ELb0ELb1ELb0ELb1ELb0ELb0ELb0ELi2ELi4ELi4ELi4ELb0EEENS1_21CollectiveEpilogueBwdISA_SB_SD_Li256ELb0ELb0ELi2EEENS1_19SingleTileSchedulerILb0ELb0ELb0ELi128EEEEEEEEEvNT_6ParamsE) ;  /* 0xffff6c0002007950 */ /* 0x000fea0003c3ffff */
        .type           $_ZN7cutlass13device_kernelIN5flash19enable_sm80_to_sm89INS1_16FlashAttnBwdSm80INS1_25CollectiveMainloopBwdSm80ILi2ELi2EN4cute5tupleIJNS5_1CILi128EEES8_NS7_ILi64EEEEEENS_6half_tEfNS_4arch4Sm80ELb0ELb0ELb1ELb0ELb1ELb0ELb0ELb0ELi2ELi4ELi4ELi4ELb0EEENS1_21CollectiveEpilogueBwdISA_SB_SD_Li256ELb0ELb0ELi2EEENS1_19SingleTileSchedulerILb0ELb0ELb0ELi128EEEEEEEEEvNT_6ParamsE$_ZZN4cute6detail16composition_implINS_5tupleIJNS_1CILi8EEENS3_ILi2EEES5_S5_S4_S5_EEENS2_IJNS3_ILi1EEEiiiNS3_ILi72EEENS3_ILi512EEEEEENS2_IJNS2_IJS5_S5_EEES4_NS3_ILi4EEEEEENS2_IJNS2_IJS7_S4_EEENS3_ILi1024EEENS3_ILi16EEEEEEEEDaRKT_RKT0_RKT1_RKT2_ENKUlRKT_RKT0_E_clISC_SG_EEDaSW_SZ_,@function
        .size           $_ZN7cutlass13device_kernelIN5flash19enable_sm80_to_sm89INS1_16FlashAttnBwdSm80INS1_25CollectiveMainloopBwdSm80ILi2ELi2EN4cute5tupleIJNS5_1CILi128EEES8_NS7_ILi64EEEEEENS_6half_tEfNS_4arch4Sm80ELb0ELb0ELb1ELb0ELb1ELb0ELb0ELb0ELi2ELi4ELi4ELi4ELb0EEENS1_21CollectiveEpilogueBwdISA_SB_SD_Li256ELb0ELb0ELi2EEENS1_19SingleTileSchedulerILb0ELb0ELb0ELi128EEEEEEEEEvNT_6ParamsE$_ZZN4cute6detail16composition_implINS_5tupleIJNS_1CILi8EEENS3_ILi2EEES5_S5_S4_S5_EEENS2_IJNS3_ILi1EEEiiiNS3_ILi72EEENS3_ILi512EEEEEENS2_IJNS2_IJS5_S5_EEES4_NS3_ILi4EEEEEENS2_IJNS2_IJS7_S4_EEENS3_ILi1024EEENS3_ILi16EEEEEEEEDaRKT_RKT0_RKT1_RKT2_ENKUlRKT_RKT0_E_clISC_SG_EEDaSW_SZ_,($_ZN7cutlass13device_kernelIN5flash19enable_sm80_to_sm89INS1_16FlashAttnBwdSm80INS1_25CollectiveMainloopBwdSm80ILi2ELi2EN4cute5tupleIJNS5_1CILi128EEES8_NS7_ILi64EEEEEENS_6half_tEfNS_4arch4Sm80ELb0ELb0ELb1ELb0ELb1ELb0ELb0ELb0ELi2ELi4ELi4ELi4ELb0EEENS1_21CollectiveEpilogueBwdISA_SB_SD_Li256ELb0ELb0ELi2EEENS1_19SingleTileSchedulerILb0ELb0ELb0ELi128EEEEEEEEEvNT_6ParamsE$_ZZN4cute6detail16composition_implINS_5tupleIJNS_1CILi8EEENS3_ILi2EEES5_S5_S4_S5_EEENS2_IJNS3_ILi1EEEiiiNS3_ILi72EEENS3_ILi512EEEEEENS2_IJNS2_IJS5_S5_S5_EEES5_NS2_IJNS3_ILi4EEES5_EEEEEENS2_IJNS2_IJS7_S9_S4_EEENS3_ILi4096EEENS2_IJNS3_ILi16EEENS3_ILi8192EEEEEEEEEEEDaRKT_RKT0_RKT1_RKT2_ENKUlRKT_RKT0_E_clISB_SF_EEDaSZ_S12_ - $_ZN7cutlass13device_kernelIN5flash19enable_sm80_to_sm89INS1_16FlashAttnBwdSm80INS1_25CollectiveMainloopBwdSm80ILi2ELi2EN4cute5tupleIJNS5_1CILi128EEES8_NS7_ILi64EEEEEENS_6half_tEfNS_4arch4Sm80ELb0ELb0ELb1ELb0ELb1ELb0ELb0ELb0ELi2ELi4ELi4ELi4ELb0EEENS1_21CollectiveEpilogueBwdISA_SB_SD_Li256ELb0ELb0ELi2EEENS1_19SingleTileSchedulerILb0ELb0ELb0ELi128EEEEEEEEEvNT_6ParamsE$_ZZN4cute6detail16composition_implINS_5tupleIJNS_1CILi8EEENS3_ILi2EEES5_S5_S4_S5_EEENS2_IJNS3_ILi1EEEiiiNS3_ILi72EEENS3_ILi512EEEEEENS2_IJNS2_IJS5_S5_EEES4_NS3_ILi4EEEEEENS2_IJNS2_IJS7_S4_EEENS3_ILi1024EEENS3_ILi16EEEEEEEEDaRKT_RKT0_RKT1_RKT2_ENKUlRKT_RKT0_E_clISC_SG_EEDaSW_SZ_)
$_ZN7cutlass13device_kernelIN5flash19enable_sm80_to_sm89INS1_16FlashAttnBwdSm80INS1_25CollectiveMainloopBwdSm80ILi2ELi2EN4cute5tupleIJNS5_1CILi128EEES8_NS7_ILi64EEEEEENS_6half_tEfNS_4arch4Sm80ELb0ELb0ELb1ELb0ELb1ELb0ELb0ELb0ELi2ELi4ELi4ELi4ELb0EEENS1_21CollectiveEpilogueBwdISA_SB_SD_Li256ELb0ELb0ELi2EEENS1_19SingleTileSchedulerILb0ELb0ELb0ELi128EEEEEEEEEvNT_6ParamsE$_ZZN4cute6detail16composition_implINS_5tupleIJNS_1CILi8EEENS3_ILi2EEES5_S5_S4_S5_EEENS2_IJNS3_ILi1EEEiiiNS3_ILi72EEENS3_ILi512EEEEEENS2_IJNS2_IJS5_S5_EEES4_NS3_ILi4EEEEEENS2_IJNS2_IJS7_S4_EEENS3_ILi1024EEENS3_ILi16EEEEEEEEDaRKT_RKT0_RKT1_RKT2_ENKUlRKT_RKT0_E_clISC_SG_EEDaSW_SZ_:
[----:B------:R-:W-:-:S05]  /*9400*/  IADD3 R5, R12, -c[0x0][0x20], RZ ;  /* 0x800008000c057a10 */ /* 0x000fca0007ffe0ff */
[----:B------:R1:W5:Y:S04]  /*9410*/  LDL R3, [R5+0x8] ;  /* 0x0000080005037983 */ /* 0x0003680000100800 */
[----:B------:R1:W5:Y:S01]  /*9420*/  LDL R2, [R5+0x4] ;  /* 0x0000040005027983 */ /* 0x0003620000100800 */
[----:B------:R-:W-:Y:S01]  /*9430*/  IMAD.MOV.U32 R28, RZ, RZ, R6 ;  /* 0x000000ffff1c7224 */ /* 0x000fe200078e0006 */
[----:B------:R-:W-:-:S04]  /*9440*/  MOV R29, 0x0 ;  /* 0x00000000001d7802 */ /* 0x000fc80000000f00 */
[----:B------:R-:W-:Y:S05]  /*9450*/  RET.REL.NODEC R28 `(_ZN7cutlass13device_kernelIN5flash19enable_sm80_to_sm89INS1_16FlashAttnBwdSm80INS1_25CollectiveMainloopBwdSm80ILi2ELi2EN4cute5tupleIJNS5_1CILi128EEES8_NS7_ILi64EEEEEENS_6half_tEfNS_4arch4Sm80ELb0ELb0ELb1ELb0ELb1ELb0ELb0ELb0ELi2ELi4ELi4ELi4ELb0EEENS1_21CollectiveEpilogueBwdISA_SB_SD_Li256ELb0ELb0ELi2EEENS1_19SingleTileSchedulerILb0ELb0ELb0ELi128EEEEEEEEEvNT_6ParamsE) ;  /* 0xffff6ba01c007950 */ /* 0x000fea0003c3ffff */
        .type           $_ZN7cutlass13device_kernelIN5flash19enable_sm80_to_sm89INS1_16FlashAttnBwdSm80INS1_25CollectiveMainloopBwdSm80ILi2ELi2EN4cute5tupleIJNS5_1CILi128EEES8_NS7_ILi64EEEEEENS_6half_tEfNS_4arch4Sm80ELb0ELb0ELb1ELb0ELb1ELb0ELb0ELb0ELi2ELi4ELi4ELi4ELb0EEENS1_21CollectiveEpilogueBwdISA_SB_SD_Li256ELb0ELb0ELi2EEENS1_19SingleTileSchedulerILb0ELb0ELb0ELi128EEEEEEEEEvNT_6ParamsE$_ZZN4cute6detail16composition_implINS_5tupleIJNS_1CILi8EEENS3_ILi2EEES5_S5_S4_S5_EEENS2_IJNS3_ILi1EEEiiiNS3_ILi72EEENS3_ILi512EEEEEENS2_IJNS2_IJS5_S5_S5_EEES5_NS2_IJNS3_ILi4EEES5_EEEEEENS2_IJNS2_IJS7_S9_S4_EEENS3_ILi4096EEENS2_IJNS3_ILi16EEENS3_ILi8192EEEEEEEEEEEDaRKT_RKT0_RKT1_RKT2_ENKUlRKT_RKT0_E_clISB_SF_EEDaSZ_S12_,@function
        .size           $_ZN7cutlass13device_kernelIN5flash19enable_sm80_to_sm89INS1_16FlashAttnBwdSm80INS1_25CollectiveMainloopBwdSm80ILi2ELi2EN4cute5tupleIJNS5_1CILi128EEES8_NS7_ILi64EEEEEENS_6half_tEfNS_4arch4Sm80ELb0ELb0ELb1ELb0ELb1ELb0ELb0ELb0ELi2ELi4ELi4ELi4ELb0EEENS1_21CollectiveEpilogueBwdISA_SB_SD_Li256ELb0ELb0ELi2EEENS1_19SingleTileSchedulerILb0ELb0ELb0ELi128EEEEEEEEEvNT_6ParamsE$_ZZN4cute6detail16composition_implINS_5tupleIJNS_1CILi8EEENS3_ILi2EEES5_S5_S4_S5_EEENS2_IJNS3_ILi1EEEiiiNS3_ILi72EEENS3_ILi512EEEEEENS2_IJNS2_IJS5_S5_S5_EEES5_NS2_IJNS3_ILi4EEES5_EEEEEENS2_IJNS2_IJS7_S9_S4_EEENS3_ILi4096EEENS2_IJNS3_ILi16EEENS3_ILi8192EEEEEEEEEEEDaRKT_RKT0_RKT1_RKT2_ENKUlRKT_RKT0_E_clISB_SF_EEDaSZ_S12_,($_ZN7cutlass13device_kernelIN5flash19enable_sm80_to_sm89INS1_16FlashAttnBwdSm80INS1_25CollectiveMainloopBwdSm80ILi2ELi2EN4cute5tupleIJNS5_1CILi128EEES8_NS7_ILi64EEEEEENS_6half_tEfNS_4arch4Sm80ELb0ELb0ELb1ELb0ELb1ELb0ELb0ELb0ELi2ELi4ELi4ELi4ELb0EEENS1_21CollectiveEpilogueBwdISA_SB_SD_Li256ELb0ELb0ELi2EEENS1_19SingleTileSchedulerILb0ELb0ELb0ELi128EEEEEEEEEvNT_6ParamsE$_ZZN4cute6detail16composition_implINS_5tupleIJNS_1CILi8EEENS3_ILi2EEES5_S5_S4_S5_EEENS2_IJNS3_ILi1EEEiiiNS3_ILi72EEENS3_ILi512EEEEEENS2_IJNS2_IJS5_S5_S5_EEES5_NS2_IJNS3_ILi4EEES5_EEEEEENS2_IJNS2_IJS7_S9_S4_EEENS3_ILi4096EEENS2_IJNS3_ILi16EEENS3_ILi8192EEEEEEEEEEEDaRKT_RKT0_RKT1_RKT2_ENKUlRKT_RKT0_E_clISD_SJ_EEDaSZ_S12_ - $_ZN7cutlass13device_kernelIN5flash19enable_sm80_to_sm89INS1_16FlashAttnBwdSm80INS1_25CollectiveMainloopBwdSm80ILi2ELi2EN4cute5tupleIJNS5_1CILi128EEES8_NS7_ILi64EEEEEENS_6half_tEfNS_4arch4Sm80ELb0ELb0ELb1ELb0ELb1ELb0ELb0ELb0ELi2ELi4ELi4ELi4ELb0EEENS1_21CollectiveEpilogueBwdISA_SB_SD_Li256ELb0ELb0ELi2EEENS1_19SingleTileSchedulerILb0ELb0ELb0ELi128EEEEEEEEEvNT_6ParamsE$_ZZN4cute6detail16composition_implINS_5tupleIJNS_1CILi8EEENS3_ILi2EEES5_S5_S4_S5_EEENS2_IJNS3_ILi1EEEiiiNS3_ILi72EEENS3_ILi512EEEEEENS2_IJNS2_IJS5_S5_S5_EEES5_NS2_IJNS3_ILi4EEES5_EEEEEENS2_IJNS2_IJS7_S9_S4_EEENS3_ILi4096EEENS2_IJNS3_ILi16EEENS3_ILi8192EEEEEEEEEEEDaRKT_RKT0_RKT1_RKT2_ENKUlRKT_RKT0_E_clISB_SF_EEDaSZ_S12_)
$_ZN7cutlass13device_kernelIN5flash19enable_sm80_to_sm89INS1_16FlashAttnBwdSm80INS1_25CollectiveMainloopBwdSm80ILi2ELi2EN4cute5tupleIJNS5_1CILi128EEES8_NS7_ILi64EEEEEENS_6half_tEfNS_4arch4Sm80ELb0ELb0ELb1ELb0ELb1ELb0ELb0ELb0ELi2ELi4ELi4ELi4ELb0EEENS1_21CollectiveEpilogueBwdISA_SB_SD_Li256ELb0ELb0ELi2EEENS1_19SingleTileSchedulerILb0ELb0ELb0ELi128EEEEEEEEEvNT_6ParamsE$_ZZN4cute6detail16composition_implINS_5tupleIJNS_1CILi8EEENS3_ILi2EEES5_S5_S4_S5_EEENS2_IJNS3_ILi1EEEiiiNS3_ILi72EEENS3_ILi512EEEEEENS2_IJNS2_IJS5_S5_S5_EEES5_NS2_IJNS3_ILi4EEES5_EEEEEENS2_IJNS2_IJS7_S9_S4_EEENS3_ILi4096EEENS2_IJNS3_ILi16EEENS3_ILi8192EEEEEEEEEEEDaRKT_RKT0_RKT1_RKT2_ENKUlRKT_RKT0_E_clISB_SF_EEDaSZ_S12_:
[----:B------:R-:W-:-:S06]  /*9460*/  IADD3 R5, R93, -c[0x0][0x20], RZ ;  /* 0x800008005d057a10 */ /* 0x000fcc0007ffe0ff */
[----:B------:R-:W5:Y:S01]  /*9470*/  LDL R5, [R5] ;  /* 0x0000000005057983 */ /* 0x000f620000100800 */
[----:B------:R-:W-:Y:S01]  /*9480*/  IMAD.MOV.U32 R2, RZ, RZ, R6 ;  /* 0x000000ffff027224 */ /* 0x000fe200078e0006 */
[----:B------:R-:W-:-:S04]  /*9490*/  MOV R3, 0x0 ;  /* 0x0000000000037802 */ /* 0x000fc80000000f00 */
[----:B------:R-:W-:Y:S05]  /*94a0*/  RET.REL.NODEC R2 `(_ZN7cutlass13device_kernelIN5flash19enable_sm80_to_sm89INS1_16FlashAttnBwdSm80INS1_25CollectiveMainloopBwdSm80ILi2ELi2EN4cute5tupleIJNS5_1CILi128EEES8_NS7_ILi64EEEEEENS_6half_tEfNS_4arch4Sm80ELb0ELb0ELb1ELb0ELb1ELb0ELb0ELb0ELi2ELi4ELi4ELi4ELb0EEENS1_21CollectiveEpilogueBwdISA_SB_SD_Li256ELb0ELb0ELi2EEENS1_19SingleTileSchedulerILb0ELb0ELb0ELi128EEEEEEEEEvNT_6ParamsE) ;  /* 0xffff6b5002007950 */ /* 0x000fea0003c3ffff */
        .type           $_ZN7cutlass13device_kernelIN5flash19enable_sm80_to_sm89INS1_16FlashAttnBwdSm80INS1_25CollectiveMainloopBwdSm80ILi2ELi2EN4cute5tupleIJNS5_1CILi128EEES8_NS7_ILi64EEEEEENS_6half_tEfNS_4arch4Sm80ELb0ELb0ELb1ELb0ELb1ELb0ELb0ELb0ELi2ELi4ELi4ELi4ELb0EEENS1_21CollectiveEpilogueBwdISA_SB_SD_Li256ELb0ELb0ELi2EEENS1_19SingleTileSchedulerILb0ELb0ELb0ELi128EEEEEEEEEvNT_6ParamsE$_ZZN4cute6detail16composition_implINS_5tupleIJNS_1CILi8EEENS3_ILi2EEES5_S5_S4_S5_EEENS2_IJNS3_ILi1EEEiiiNS3_ILi72EEENS3_ILi512EEEEEENS2_IJNS2_IJS5_S5_S5_EEES5_NS2_IJNS3_ILi4EEES5_EEEEEENS2_IJNS2_IJS7_S9_S4_EEENS3_ILi4096EEENS2_IJNS3_ILi16EEENS3_ILi8192EEEEEEEEEEEDaRKT_RKT0_RKT1_RKT2_ENKUlRKT_RKT0_E_clISD_SJ_EEDaSZ_S12_,@function
        .size           $_ZN7cutlass13device_kernelIN5flash19enable_sm80_to_sm89INS1_16FlashAttnBwdSm80INS1_25CollectiveMainloopBwdSm80ILi2ELi2EN4cute5tupleIJNS5_1CILi128EEES8_NS7_ILi64EEEEEENS_6half_tEfNS_4arch4Sm80ELb0ELb0ELb1ELb0ELb1ELb0ELb0ELb0ELi2ELi4ELi4ELi4ELb0EEENS1_21CollectiveEpilogueBwdISA_SB_SD_Li256ELb0ELb0ELi2EEENS1_19SingleTileSchedulerILb0ELb0ELb0ELi128EEEEEEEEEvNT_6ParamsE$_ZZN4cute6detail16composition_implINS_5tupleIJNS_1CILi8EEENS3_ILi2EEES5_S5_S4_S5_EEENS2_IJNS3_ILi1EEEiiiNS3_ILi72EEENS3_ILi512EEEEEENS2_IJNS2_IJS5_S5_S5_EEES5_NS2_IJNS3_ILi4EEES5_EEEEEENS2_IJNS2_IJS7_S9_S4_EEENS3_ILi4096EEENS2_IJNS3_ILi16EEENS3_ILi8192EEEEEEEEEEEDaRKT_RKT0_RKT1_RKT2_ENKUlRKT_RKT0_E_clISD_SJ_EEDaSZ_S12_,($_ZN7cutlass13device_kernelIN5flash19enable_sm80_to_sm89INS1_16FlashAttnBwdSm80INS1_25CollectiveMainloopBwdSm80ILi2ELi2EN4cute5tupleIJNS5_1CILi128EEES8_NS7_ILi64EEEEEENS_6half_tEfNS_4arch4Sm80ELb0ELb0ELb1ELb0ELb1ELb0ELb0ELb0ELi2ELi4ELi4ELi4ELb0EEENS1_21CollectiveEpilogueBwdISA_SB_SD_Li256ELb0ELb0ELi2EEENS1_19SingleTileSchedulerILb0ELb0ELb0ELi128EEEEEEEEEvNT_6ParamsE$_ZZN4cute6detail16composition_implINS_5tupleIJNS_1CILi8EEENS3_ILi2EEES5_S5_S4_S5_EEENS2_IJNS3_ILi1EEEiiiNS3_ILi72EEENS3_ILi512EEEEEENS2_IJNS2_IJS5_S5_S5_EEES5_NS3_ILi4EEEEEENS2_IJNS2_IJS7_S9_S4_EEENS3_ILi4096EEENS3_ILi16EEEEEEEEDaRKT_RKT0_RKT1_RKT2_ENKUlRKT_RKT0_E_clISB_SE_EEDaSW_SZ_ - $_ZN7cutlass13device_kernelIN5flash19enable_sm80_to_sm89INS1_16FlashAttnBwdSm80INS1_25CollectiveMainloopBwdSm80ILi2ELi2EN4cute5tupleIJNS5_1CILi128EEES8_NS7_ILi64EEEEEENS_6half_tEfNS_4arch4Sm80ELb0ELb0ELb1ELb0ELb1ELb0ELb0ELb0ELi2ELi4ELi4ELi4ELb0EEENS1_21CollectiveEpilogueBwdISA_SB_SD_Li256ELb0ELb0ELi2EEENS1_19SingleTileSchedulerILb0ELb0ELb0ELi128EEEEEEEEEvNT_6ParamsE$_ZZN4cute6detail16composition_implINS_5tupleIJNS_1CILi8EEENS3_ILi2EEES5_S5_S4_S5_EEENS2_IJNS3_ILi1EEEiiiNS3_ILi72EEENS3_ILi512EEEEEENS2_IJNS2_IJS5_S5_S5_EEES5_NS2_IJNS3_ILi4EEES5_EEEEEENS2_IJNS2_IJS7_S9_S4_EEENS3_ILi4096EEENS2_IJNS3_ILi16EEENS3_ILi8192EEEEEEEEEEEDaRKT_RKT0_RKT1_RKT2_ENKUlRKT_RKT0_E_clISD_SJ_EEDaSZ_S12_)
$_ZN7cutlass13device_kernelIN5flash19enable_sm80_to_sm89INS1_16FlashAttnBwdSm80INS1_25CollectiveMainloopBwdSm80ILi2ELi2EN4cute5tupleIJNS5_1CILi128EEES8_NS7_ILi64EEEEEENS_6half_tEfNS_4arch4Sm80ELb0ELb0ELb1ELb0ELb1ELb0ELb0ELb0ELi2ELi4ELi4ELi4ELb0EEENS1_21CollectiveEpilogueBwdISA_SB_SD_Li256ELb0ELb0ELi2EEENS1_19SingleTileSchedulerILb0ELb0ELb0ELi128EEEEEEEEEvNT_6ParamsE$_ZZN4cute6detail16composition_implINS_5tupleIJNS_1CILi8EEENS3_ILi2EEES5_S5_S4_S5_EEENS2_IJNS3_ILi1EEEiiiNS3_ILi72EEENS3_ILi512EEEEEENS2_IJNS2_IJS5_S5_S5_EEES5_NS2_IJNS3_ILi4EEES5_EEEEEENS2_IJNS2_IJS7_S9_S4_EEENS3_ILi4096EEENS2_IJNS3_ILi16EEENS3_ILi8192EEEEEEEEEEEDaRKT_RKT0_RKT1_RKT2_ENKUlRKT_RKT0_E_clISD_SJ_EEDaSZ_S12_:
[----:B------:R-:W-:-:S05]  /*94b0*/  IADD3 R6, R93, -c[0x0][0x20], RZ ;  /* 0x800008005d067a10 */ /* 0x000fca0007ffe0ff */
[----:B------:R1:W5:Y:S04]  /*94c0*/  LDL R3, [R6+0x8] ;  /* 0x0000080006037983 */ /* 0x0003680000100800 */
[----:B------:R1:W5:Y:S01]  /*94d0*/  LDL R2, [R6+0x4] ;  /* 0x0000040006027983 */ /* 0x0003620000100800 */
[----:B------:R-:W-:Y:S01]  /*94e0*/  IMAD.MOV.U32 R32, RZ, RZ, R4 ;  /* 0x000000ffff207224 */ /* 0x000fe200078e0004 */
[----:B------:R-:W-:-:S04]  /*94f0*/  MOV R33, 0x0 ;  /* 0x0000000000217802 */ /* 0x000fc80000000f00 */
[----:B------:R-:W-:Y:S05]  /*9500*/  RET.REL.NODEC R32 `(_ZN7cutlass13device_kernelIN5flash19enable_sm80_to_sm89INS1_16FlashAttnBwdSm80INS1_25CollectiveMainloopBwdSm80ILi2ELi2EN4cute5tupleIJNS5_1CILi128EEES8_NS7_ILi64EEEEEENS_6half_tEfNS_4arch4Sm80ELb0ELb0ELb1ELb0ELb1ELb0ELb0ELb0ELi2ELi4ELi4ELi4ELb0EEENS1_21CollectiveEpilogueBwdISA_SB_SD_Li256ELb0ELb0ELi2EEENS1_19SingleTileSchedulerILb0ELb0ELb0ELi128EEEEEEEEEvNT_6ParamsE) ;  /* 0xffff6af020007950 */ /* 0x000fea0003c3ffff */
        .type           $_ZN7cutlass13device_kernelIN5flash19enable_sm80_to_sm89INS1_16FlashAttnBwdSm80INS1_25CollectiveMainloopBwdSm80ILi2ELi2EN4cute5tupleIJNS5_1CILi128EEES8_NS7_ILi64EEEEEENS_6half_tEfNS_4arch4Sm80ELb0ELb0ELb1ELb0ELb1ELb0ELb0ELb0ELi2ELi4ELi4ELi4ELb0EEENS1_21CollectiveEpilogueBwdISA_SB_SD_Li256ELb0ELb0ELi2EEENS1_19SingleTileSchedulerILb0ELb0ELb0ELi128EEEEEEEEEvNT_6ParamsE$_ZZN4cute6detail16composition_implINS_5tupleIJNS_1CILi8EEENS3_ILi2EEES5_S5_S4_S5_EEENS2_IJNS3_ILi1EEEiiiNS3_ILi72EEENS3_ILi512EEEEEENS2_IJNS2_IJS5_S5_S5_EEES5_NS3_ILi4EEEEEENS2_IJNS2_IJS7_S9_S4_EEENS3_ILi4096EEENS3_ILi16EEEEEEEEDaRKT_RKT0_RKT1_RKT2_ENKUlRKT_RKT0_E_clISB_SE_EEDaSW_SZ_,@function
        .size           $_ZN7cutlass13device_kernelIN5flash19enable_sm80_to_sm89INS1_16FlashAttnBwdSm80INS1_25CollectiveMainloopBwdSm80ILi2ELi2EN4cute5tupleIJNS5_1CILi128EEES8_NS7_ILi64EEEEEENS_6half_tEfNS_4arch4Sm80ELb0ELb0ELb1ELb0ELb1ELb0ELb0ELb0ELi2ELi4ELi4ELi4ELb0EEENS1_21CollectiveEpilogueBwdISA_SB_SD_Li256ELb0ELb0ELi2EEENS1_19SingleTileSchedulerILb0ELb0ELb0ELi128EEEEEEEEEvNT_6ParamsE$_ZZN4cute6detail16composition_implINS_5tupleIJNS_1CILi8EEENS3_ILi2EEES5_S5_S4_S5_EEENS2_IJNS3_ILi1EEEiiiNS3_ILi72EEENS3_ILi512EEEEEENS2_IJNS2_IJS5_S5_S5_EEES5_NS3_ILi4EEEEEENS2_IJNS2_IJS7_S9_S4_EEENS3_ILi4096EEENS3_ILi16EEEEEEEEDaRKT_RKT0_RKT1_RKT2_ENKUlRKT_RKT0_E_clISB_SE_EEDaSW_SZ_,($_ZN7cutlass13device_kernelIN5flash19enable_sm80_to_sm89INS1_16FlashAttnBwdSm80INS1_25CollectiveMainloopBwdSm80ILi2ELi2EN4cute5tupleIJNS5_1CILi128EEES8_NS7_ILi64EEEEEENS_6half_tEfNS_4arch4Sm80ELb0ELb0ELb1ELb0ELb1ELb0ELb0ELb0ELi2ELi4ELi4ELi4ELb0EEENS1_21CollectiveEpilogueBwdISA_SB_SD_Li256ELb0ELb0ELi2EEENS1_19SingleTileSchedulerILb0ELb0ELb0ELi128EEEEEEEEEvNT_6ParamsE$_ZZN4cute6detail16composition_implINS_5tupleIJNS_1CILi8EEENS3_ILi2EEES5_S5_S4_S5_EEENS2_IJNS3_ILi1EEEiiiNS3_ILi72EEENS3_ILi512EEEEEENS2_IJNS2_IJS5_S5_S5_EEES5_NS3_ILi4EEEEEENS2_IJNS2_IJS7_S9_S4_EEENS3_ILi4096EEENS3_ILi16EEEEEEEEDaRKT_RKT0_RKT1_RKT2_ENKUlRKT_RKT0_E_clISC_SG_EEDaSW_SZ_ - $_ZN7cutlass13device_kernelIN5flash19enable_sm80_to_sm89INS1_16FlashAttnBwdSm80INS1_25CollectiveMainloopBwdSm80ILi2ELi2EN4cute5tupleIJNS5_1CILi128EEES8_NS7_ILi64EEEEEENS_6half_tEfNS_4arch4Sm80ELb0ELb0ELb1ELb0ELb1ELb0ELb0ELb0ELi2ELi4ELi4ELi4ELb0EEENS1_21CollectiveEpilogueBwdISA_SB_SD_Li256ELb0ELb0ELi2EEENS1_19SingleTileSchedulerILb0ELb0ELb0ELi128EEEEEEEEEvNT_6ParamsE$_ZZN4cute6detail16composition_implINS_5tupleIJNS_1CILi8EEENS3_ILi2EEES5_S5_S4_S5_EEENS2_IJNS3_ILi1EEEiiiNS3_ILi72EEENS3_ILi512EEEEEENS2_IJNS2_IJS5_S5_S5_EEES5_NS3_ILi4EEEEEENS2_IJNS2_IJS7_S9_S4_EEENS3_ILi4096EEENS3_ILi16EEEEEEEEDaRKT_RKT0_RKT1_RKT2_ENKUlRKT_RKT0_E_clISB_SE_EEDaSW_SZ_)
$_ZN7cutlass13device_kernelIN5flash19enable_sm80_to_sm89INS1_16FlashAttnBwdSm80INS1_25CollectiveMainloopBwdSm80ILi2ELi2EN4cute5tupleIJNS5_1CILi128EEES8_NS7_ILi64EEEEEENS_6half_tEfNS_4arch4Sm80ELb0ELb0ELb1ELb0ELb1ELb0ELb0ELb0ELi2ELi4ELi4ELi4ELb0EEENS1_21CollectiveEpilogueBwdISA_SB_SD_Li256ELb0ELb0ELi2EEENS1_19SingleTileSchedulerILb0ELb0ELb0ELi128EEEEEEEEEvNT_6ParamsE$_ZZN4cute6detail16composition_implINS_5tupleIJNS_1CILi8EEENS3_ILi2EEES5_S5_S4_S5_EEENS2_IJNS3_ILi1EEEiiiNS3_ILi72EEENS3_ILi512EEEEEENS2_IJNS2_IJS5_S5_S5_EEES5_NS3_ILi4EEEEEENS2_IJNS2_IJS7_S9_S4_EEENS3_ILi4096EEENS3_ILi16EEEEEEEEDaRKT_RKT0_RKT1_RKT2_ENKUlRKT_RKT0_E_clISB_SE_EEDaSW_SZ_:
[----:B------:R-:W-:-:S06]  /*9510*/  IADD3 R4, R75, -c[0x0][0x20], RZ ;  /* 0x800008004b047a10 */ /* 0x000fcc0007ffe0ff */
[----:B------:R-:W5:Y:S01]  /*9520*/  LDL R4, [R4] ;  /* 0x0000000004047983 */ /* 0x000f620000100800 */
[----:B------:R-:W-:Y:S01]  /*9530*/  IMAD.MOV.U32 R2, RZ, RZ, R6 ;  /* 0x000000ffff027224 */ /* 0x000fe200078e0006 */
[----:B------:R-:W-:-:S04]  /*9540*/  MOV R3, 0x0 ;  /* 0x0000000000037802 */ /* 0x000fc80000000f00 */
[----:B------:R-:W-:Y:S05]  /*9550*/  RET.REL.NODEC R2 `(_ZN7cutlass13device_kernelIN5flash19enable_sm80_to_sm89INS1_16FlashAttnBwdSm80INS1_25CollectiveMainloopBwdSm80ILi2ELi2EN4cute5tupleIJNS5_1CILi128EEES8_NS7_ILi64EEEEEENS_6half_tEfNS_4arch4Sm80ELb0ELb0ELb1ELb0ELb1ELb0ELb0ELb0ELi2ELi4ELi4ELi4ELb0EEENS1_21CollectiveEpilogueBwdISA_SB_SD_Li256ELb0ELb0ELi2EEENS1_19SingleTileSchedulerILb0ELb0ELb0ELi128EEEEEEEEEvNT_6ParamsE) ;  /* 0xffff6aa002007950 */ /* 0x000fea0003c3ffff */
        .type           $_ZN7cutlass13device_kernelIN5flash19enable_sm80_to_sm89INS1_16FlashAttnBwdSm80INS1_25CollectiveMainloopBwdSm80ILi2ELi2EN4cute5tupleIJNS5_1CILi128EEES8_NS7_ILi64EEEEEENS_6half_tEfNS_4arch4Sm80ELb0ELb0ELb1ELb0ELb1ELb0ELb0ELb0ELi2ELi4ELi4ELi4ELb0EEENS1_21CollectiveEpilogueBwdISA_SB_SD_Li256ELb0ELb0ELi2EEENS1_19SingleTileSchedulerILb0ELb0ELb0ELi128EEEEEEEEEvNT_6ParamsE$_ZZN4cute6detail16composition_implINS_5tupleIJNS_1CILi8EEENS3_ILi2EEES5_S5_S4_S5_EEENS2_IJNS3_ILi1EEEiiiNS3_ILi72EEENS3_ILi512EEEEEENS2_IJNS2_IJS5_S5_S5_EEES5_NS3_ILi4EEEEEENS2_IJNS2_IJS7_S9_S4_EEENS3_ILi4096EEENS3_ILi16EEEEEEEEDaRKT_RKT0_RKT1_RKT2_ENKUlRKT_RKT0_E_clISC_SG_EEDaSW_SZ_,@function
        .size           $_ZN7cutlass13device_kernelIN5flash19enable_sm80_to_sm89INS1_16FlashAttnBwdSm80INS1_25CollectiveMainloopBwdSm80ILi2ELi2EN4cute5tupleIJNS5_1CILi128EEES8_NS7_ILi64EEEEEENS_6half_tEfNS_4arch4Sm80ELb0ELb0ELb1ELb0ELb1ELb0ELb0ELb0ELi2ELi4ELi4ELi4ELb0EEENS1_21CollectiveEpilogueBwdISA_SB_SD_Li256ELb0ELb0ELi2EEENS1_19SingleTileSchedulerILb0ELb0ELb0ELi128EEEEEEEEEvNT_6ParamsE$_ZZN4cute6detail16composition_implINS_5tupleIJNS_1CILi8EEENS3_ILi2EEES5_S5_S4_S5_EEENS2_IJNS3_ILi1EEEiiiNS3_ILi72EEENS3_ILi512EEEEEENS2_IJNS2_IJS5_S5_S5_EEES5_NS3_ILi4EEEEEENS2_IJNS2_IJS7_S9_S4_EEENS3_ILi4096EEENS3_ILi16EEEEEEEEDaRKT_RKT0_RKT1_RKT2_ENKUlRKT_RKT0_E_clISC_SG_EEDaSW_SZ_,($_ZN7cutlass13device_kernelIN5flash19enable_sm80_to_sm89INS1_16FlashAttnBwdSm80INS1_25CollectiveMainloopBwdSm80ILi2ELi2EN4cute5tupleIJNS5_1CILi128EEES8_NS7_ILi64EEEEEENS_6half_tEfNS_4arch4Sm80ELb0ELb0ELb1ELb0ELb1ELb0ELb0ELb0ELi2ELi4ELi4ELi4ELb0EEENS1_21CollectiveEpilogueBwdISA_SB_SD_Li256ELb0ELb0ELi2EEENS1_19SingleTileSchedulerILb0ELb0ELb0ELi128EEEEEEEEEvNT_6ParamsE$_ZZN4cute6upcastILi2ENS_5tupleIJNS1_IJNS_1CILi1EEENS1_IJNS2_ILi2EEES4_S4_EEEEEES4_NS1_IJS4_S4_EEEEEENS1_IJNS1_IJNS2_ILi0EEENS1_IJS3_NS2_ILi512EEEiEEEEEENS2_ILi4096EEENS1_IJiNS2_ILi8192EEEEEEEEEEEDaRKT0_RKT1_ENKUlRKT_RKT0_E_clIS6_SC_EEDaSP_SS_ - $_ZN7cutlass13device_kernelIN5flash19enable_sm80_to_sm89INS1_16FlashAttnBwdSm80INS1_25CollectiveMainloopBwdSm80ILi2ELi2EN4cute5tupleIJNS5_1CILi128EEES8_NS7_ILi64EEEEEENS_6half_tEfNS_4arch4Sm80ELb0ELb0ELb1ELb0ELb1ELb0ELb0ELb0ELi2ELi4ELi4ELi4ELb0EEENS1_21CollectiveEpilogueBwdISA_SB_SD_Li256ELb0ELb0ELi2EEENS1_19SingleTileSchedulerILb0ELb0ELb0ELi128EEEEEEEEEvNT_6ParamsE$_ZZN4cute6detail16composition_implINS_5tupleIJNS_1CILi8EEENS3_ILi2EEES5_S5_S4_S5_EEENS2_IJNS3_ILi1EEEiiiNS3_ILi72EEENS3_ILi512EEEEEENS2_IJNS2_IJS5_S5_S5_EEES5_NS3_ILi4EEEEEENS2_IJNS2_IJS7_S9_S4_EEENS3_ILi4096EEENS3_ILi16EEEEEEEEDaRKT_RKT0_RKT1_RKT2_ENKUlRKT_RKT0_E_clISC_SG_EEDaSW_SZ_)
$_ZN7cutlass13device_kernelIN5flash19enable_sm80_to_sm89INS1_16FlashAttnBwdSm80INS1_25CollectiveMainloopBwdSm80ILi2ELi2EN4cute5tupleIJNS5_1CILi128EEES8_NS7_ILi64EEEEEENS_6half_tEfNS_4arch4Sm80ELb0ELb0ELb1ELb0ELb1ELb0ELb0ELb0ELi2ELi4ELi4ELi4ELb0EEENS1_21CollectiveEpilogueBwdISA_SB_SD_Li256ELb0ELb0ELi2EEENS1_19SingleTileSchedulerILb0ELb0ELb0ELi128EEEEEEEEEvNT_6ParamsE$_ZZN4cute6detail16composition_implINS_5tupleIJNS_1CILi8EEENS3_ILi2EEES5_S5_S4_S5_EEENS2_IJNS3_ILi1EEEiiiNS3_ILi72EEENS3_ILi512EEEEEENS2_IJNS2_IJS5_S5_S5_EEES5_NS3_ILi4EEEEEENS2_IJNS2_IJS7_S9_S4_EEENS3_ILi4096EEENS3_ILi16EEEEEEEEDaRKT_RKT0_RKT1_RKT2_ENKUlRKT_RKT0_E_clISC_SG_EEDaSW_SZ_:
[----:B------:R-:W-:-:S05]  /*9560*/  IADD3 R5, R75, -c[0x0][0x20], RZ ;  /* 0x800008004b057a10 */ /* 0x000fca0007ffe0ff */
[----:B------:R1:W5:Y:S04]  /*9570*/  LDL R3, [R5+0x8] ;  /* 0x0000080005037983 */ /* 0x0003680000100800 */
[----:B------:R1:W5:Y:S01]  /*9580*/  LDL R2, [R5+0x4] ;  /* 0x0000040005027983 */ /* 0x0003620000100800 */
[----:B------:R-:W-:Y:S01]  /*9590*/  IMAD.MOV.U32 R30, RZ, RZ, R6 ;  /* 0x000000ffff1e7224 */ /* 0x000fe200078e0006 */
[----:B------:R-:W-:-:S04]  /*95a0*/  MOV R31, 0x0 ;  /* 0x00000000001f7802 */ /* 0x000fc80000000f00 */
[----:B------:R-:W-:Y:S05]  /*95b0*/  RET.REL.NODEC R30 `(_ZN7cutlass13device_kernelIN5flash19enable_sm80_to_sm89INS1_16FlashAttnBwdSm80INS1_25CollectiveMainloopBwdSm80ILi2ELi2EN4cute5tupleIJNS5_1CILi128EEES8_NS7_ILi64EEEEEENS_6half_tEfNS_4arch4Sm80ELb0ELb0ELb1ELb0ELb1ELb0ELb0ELb0ELi2ELi4ELi4ELi4ELb0EEENS1_21CollectiveEpilogueBwdISA_SB_SD_Li256ELb0ELb0ELi2EEENS1_19SingleTileSchedulerILb0ELb0ELb0ELi128EEEEEEEEEvNT_6ParamsE) ;  /* 0xffff6a401e007950 */ /* 0x000fea0003c3ffff */
        .type           $_ZN7cutlass13device_kernelIN5flash19enable_sm80_to_sm89INS1_16FlashAttnBwdSm80INS1_25CollectiveMainloopBwdSm80ILi2ELi2EN4cute5tupleIJNS5_1CILi128EEES8_NS7_ILi64EEEEEENS_6half_tEfNS_4arch4Sm80ELb0ELb0ELb1ELb0ELb1ELb0ELb0ELb0ELi2ELi4ELi4ELi4ELb0EEENS1_21CollectiveEpilogueBwdISA_SB_SD_Li256ELb0ELb0ELi2EEENS1_19SingleTileSchedulerILb0ELb0ELb0ELi128EEEEEEEEEvNT_6ParamsE$_ZZN4cute6upcastILi2ENS_5tupleIJNS1_IJNS_1CILi1EEENS1_IJNS2_ILi2EEES4_S4_EEEEEES4_NS1_IJS4_S4_EEEEEENS1_IJNS1_IJNS2_ILi0EEENS1_IJS3_NS2_ILi512EEEiEEEEEENS2_ILi4096EEENS1_IJiNS2_ILi8192EEEEEEEEEEEDaRKT0_RKT1_ENKUlRKT_RKT0_E_clIS6_SC_EEDaSP_SS_,@function
        .size           $_ZN7cutlass13device_kernelIN5flash19enable_sm80_to_sm89INS1_16FlashAttnBwdSm80INS1_25CollectiveMainloopBwdSm80ILi2ELi2EN4cute5tupleIJNS5_1CILi128EEES8_NS7_ILi64EEEEEENS_6half_tEfNS_4arch4Sm80ELb0ELb0ELb1ELb0ELb1ELb0ELb0ELb0ELi2ELi4ELi4ELi4ELb0EEENS1_21CollectiveEpilogueBwdISA_SB_SD_Li256ELb0ELb0ELi2EEENS1_19SingleTileSchedulerILb0ELb0ELb0ELi128EEEEEEEEEvNT_6ParamsE$_ZZN4cute6upcastILi2ENS_5tupleIJNS1_IJNS_1CILi1EEENS1_IJNS2_ILi2EEES4_S4_EEEEEES4_NS1_IJS4_S4_EEEEEENS1_IJNS1_IJNS2_ILi0EEENS1_IJS3_NS2_ILi512EEEiEEEEEENS2_ILi4096EEENS1_IJiNS2_ILi8192EEEEEEEEEEEDaRKT0_RKT1_ENKUlRKT_RKT0_E_clIS6_SC_EEDaSP_SS_,($_ZN7cutlass13device_kernelIN5flash19enable_sm80_to_sm89INS1_16FlashAttnBwdSm80INS1_25CollectiveMainloopBwdSm80ILi2ELi2EN4cute5tupleIJNS5_1CILi128EEES8_NS7_ILi64EEEEEENS_6half_tEfNS_4arch4Sm80ELb0ELb0ELb1ELb0ELb1ELb0ELb0ELb0ELi2ELi4ELi4ELi4ELb0EEENS1_21CollectiveEpilogueBwdISA_SB_SD_Li256ELb0ELb0ELi2EEENS1_19SingleTileSchedulerILb0ELb0ELb0ELi128EEEEEEEEEvNT_6ParamsE$_ZZN4cute6upcastILi2ENS_5tupleIJNS1_IJNS_1CILi1EEENS1_IJNS2_ILi2EEES4_S4_EEEEEES4_NS1_IJS4_S4_EEEEEENS1_IJNS1_IJNS2_ILi0EEENS1_IJS3_NS2_ILi512EEEiEEEEEENS2_ILi4096EEENS1_IJiNS2_ILi8192EEEEEEEEEEEDaRKT0_RKT1_ENKUlRKT_RKT0_E_clIS7_SF_EEDaSP_SS_ - $_ZN7cutlass13device_kernelIN5flash19enable_sm80_to_sm89INS1_16FlashAttnBwdSm80INS1_25CollectiveMainloopBwdSm80ILi2ELi2EN4cute5tupleIJNS5_1CILi128EEES8_NS7_ILi64EEEEEENS_6half_tEfNS_4arch4Sm80ELb0ELb0ELb1ELb0ELb1ELb0ELb0ELb0ELi2ELi4ELi4ELi4ELb0EEENS1_21CollectiveEpilogueBwdISA_SB_SD_Li256ELb0ELb0ELi2EEENS1_19SingleTileSchedulerILb0ELb0ELb0ELi128EEEEEEEEEvNT_6ParamsE$_ZZN4cute6upcastILi2ENS_5tupleIJNS1_IJNS_1CILi1EEENS1_IJNS2_ILi2EEES4_S4_EEEEEES4_NS1_IJS4_S4_EEEEEENS1_IJNS1_IJNS2_ILi0EEENS1_IJS3_NS2_ILi512EEEiEEEEEENS2_ILi4096EEENS1_IJiNS2_ILi8192EEEEEEEEEEEDaRKT0_RKT1_ENKUlRKT_RKT0_E_clIS6_SC_EEDaSP_SS_)
$_ZN7cutlass13device_kernelIN5flash19enable_sm80_to_sm89INS1_16FlashAttnBwdSm80INS1_25CollectiveMainloopBwdSm80ILi2ELi2EN4cute5tupleIJNS5_1CILi128EEES8_NS7_ILi64EEEEEENS_6half_tEfNS_4arch4Sm80ELb0ELb0ELb1ELb0ELb1ELb0ELb0ELb0ELi2ELi4ELi4ELi4ELb0EEENS1_21CollectiveEpilogueBwdISA_SB_SD_Li256ELb0ELb0ELi2EEENS1_19SingleTileSchedulerILb0ELb0ELb0ELi128EEEEEEEEEvNT_6ParamsE$_ZZN4cute6upcastILi2ENS_5tupleIJNS1_IJNS_1CILi1EEENS1_IJNS2_ILi2EEES4_S4_EEEEEES4_NS1_IJS4_S4_EEEEEENS1_IJNS1_IJNS2_ILi0EEENS1_IJS3_NS2_ILi512EEEiEEEEEENS2_ILi4096EEENS1_IJiNS2_ILi8192EEEEEEEEEEEDaRKT0_RKT1_ENKUlRKT_RKT0_E_clIS6_SC_EEDaSP_SS_:
[----:B------:R-:W-:-:S06]  /*95c0*/  IADD3 R3, R4, -c[0x0][0x20], RZ ;  /* 0x8000080004037a10 */ /* 0x000fcc0007ffe0ff */
[----:B------:R-:W2:Y:S02]  /*95d0*/  LDL R3, [R3] ;  /* 0x0000000003037983 */ /* 0x000ea40000100800 */
[----:B--2---:R-:W-:Y:S01]  /*95e0*/  LEA.HI R18, R3, R3, RZ, 0x1 ;  /* 0x0000000303127211 */ /* 0x004fe200078f08ff */
[----:B------:R-:W-:-:S03]  /*95f0*/  IMAD.MOV.U32 R3, RZ, RZ, 0x0 ;  /* 0x00000000ff037424 */ /* 0x000fc600078e00ff */
[----:B------:R-:W-:Y:S01]  /*9600*/  SHF.R.S32.HI R18, RZ, 0x1, R18 ;  /* 0x00000001ff127819 */ /* 0x000fe20000011412 */
[----:B------:R-:W-:Y:S06]  /*9610*/  RET.REL.NODEC R2 `(_ZN7cutlass13device_kernelIN5flash19enable_sm80_to_sm89INS1_16FlashAttnBwdSm80INS1_25CollectiveMainloopBwdSm80ILi2ELi2EN4cute5tupleIJNS5_1CILi128EEES8_NS7_ILi64EEEEEENS_6half_tEfNS_4arch4Sm80ELb0ELb0ELb1ELb0ELb1ELb0ELb0ELb0ELi2ELi4ELi4ELi4ELb0EEENS1_21CollectiveEpilogueBwdISA_SB_SD_Li256ELb0ELb0ELi2EEENS1_19SingleTileSchedulerILb0ELb0ELb0ELi128EEEEEEEEEvNT_6ParamsE) ;  /* 0xffff69e002007950 */ /* 0x000fec0003c3ffff */
        .type           $_ZN7cutlass13device_kernelIN5flash19enable_sm80_to_sm89INS1_16FlashAttnBwdSm80INS1_25CollectiveMainloopBwdSm80ILi2ELi2EN4cute5tupleIJNS5_1CILi128EEES8_NS7_ILi64EEEEEENS_6half_tEfNS_4arch4Sm80ELb0ELb0ELb1ELb0ELb1ELb0ELb0ELb0ELi2ELi4ELi4ELi4ELb0EEENS1_21CollectiveEpilogueBwdISA_SB_SD_Li256ELb0ELb0ELi2EEENS1_19SingleTileSchedulerILb0ELb0ELb0ELi128EEEEEEEEEvNT_6ParamsE$_ZZN4cute6upcastILi2ENS_5tupleIJNS1_IJNS_1CILi1EEENS1_IJNS2_ILi2EEES4_S4_EEEEEES4_NS1_IJS4_S4_EEEEEENS1_IJNS1_IJNS2_ILi0EEENS1_IJS3_NS2_ILi512EEEiEEEEEENS2_ILi4096EEENS1_IJiNS2_ILi8192EEEEEEEEEEEDaRKT0_RKT1_ENKUlRKT_RKT0_E_clIS7_SF_EEDaSP_SS_,@function
        .size           $_ZN7cutlass13device_kernelIN5flash19enable_sm80_to_sm89INS1_16FlashAttnBwdSm80INS1_25CollectiveMainloopBwdSm80ILi2ELi2EN4cute5tupleIJNS5_1CILi128EEES8_NS7_ILi64EEEEEENS_6half_tEfNS_4arch4Sm80ELb0ELb0ELb1ELb0ELb1ELb0ELb0ELb0ELi2ELi4ELi4ELi4ELb0EEENS1_21CollectiveEpilogueBwdISA_SB_SD_Li256ELb0ELb0ELi2EEENS1_19SingleTileSchedulerILb0ELb0ELb0ELi128EEEEEEEEEvNT_6ParamsE$_ZZN4cute6upcastILi2ENS_5tupleIJNS1_IJNS_1CILi1EEENS1_IJNS2_ILi2EEES4_S4_EEEEEES4_NS1_IJS4_S4_EEEEEENS1_IJNS1_IJNS2_ILi0EEENS1_IJS3_NS2_ILi512EEEiEEEEEENS2_ILi4096EEENS1_IJiNS2_ILi8192EEEEEEEEEEEDaRKT0_RKT1_ENKUlRKT_RKT0_E_clIS7_SF_EEDaSP_SS_,($_ZN7cutlass13device_kernelIN5flash19enable_sm80_to_sm89INS1_16FlashAttnBwdSm80INS1_25CollectiveMainloopBwdSm80ILi2ELi2EN4cute5tupleIJNS5_1CILi128EEES8_NS7_ILi64EEEEEENS_6half_tEfNS_4arch4Sm80ELb0ELb0ELb1ELb0ELb1ELb0ELb0ELb0ELi2ELi4ELi4ELi4ELb0EEENS1_21CollectiveEpilogueBwdISA_SB_SD_Li256ELb0ELb0ELi2EEENS1_19SingleTileSchedulerILb0ELb0ELb0ELi128EEEEEEEEEvNT_6ParamsE$_ZZN4cute7flattenINS_5tupleIJNS1_IJNS_1CILi0EEENS1_IJNS2_ILi1EEENS2_ILi512EEEiEEEEEENS2_ILi4096EEENS1_IJiNS2_ILi8192EEEEEEEEEEEDaRKT_ENKUlRKT_E_clIS7_EEDaSH_ - $_ZN7cutlass13device_kernelIN5flash19enable_sm80_to_sm89INS1_16FlashAttnBwdSm80INS1_25CollectiveMainloopBwdSm80ILi2ELi2EN4cute5tupleIJNS5_1CILi128EEES8_NS7_ILi64EEEEEENS_6half_tEfNS_4arch4Sm80ELb0ELb0ELb1ELb0ELb1ELb0ELb0ELb0ELi2ELi4ELi4ELi4ELb0EEENS1_21CollectiveEpilogueBwdISA_SB_SD_Li256ELb0ELb0ELi2EEENS1_19SingleTileSchedulerILb0ELb0ELb0ELi128EEEEEEEEEvNT_6ParamsE$_ZZN4cute6upcastILi2ENS_5tupleIJNS1_IJNS_1CILi1EEENS1_IJNS2_ILi2EEES4_S4_EEEEEES4_NS1_IJS4_S4_EEEEEENS1_IJNS1_IJNS2_ILi0EEENS1_IJS3_NS2_ILi512EEEiEEEEEENS2_ILi4096EEENS1_IJiNS2_ILi8192EEEEEEEEEEEDaRKT0_RKT1_ENKUlRKT_RKT0_E_clIS7_SF_EEDaSP_SS_)
$_ZN7cutlass13device_kernelIN5flash19enable_sm80_to_sm89INS1_16FlashAttnBwdSm80INS1_25CollectiveMainloopBwdSm80ILi2ELi2EN4cute5tupleIJNS5_1CILi128EEES8_NS7_ILi64EEEEEENS_6half_tEfNS_4arch4Sm80ELb0ELb0ELb1ELb0ELb1ELb0ELb0ELb0ELi2ELi4ELi4ELi4ELb0EEENS1_21CollectiveEpilogueBwdISA_SB_SD_Li256ELb0ELb0ELi2EEENS1_19SingleTileSchedulerILb0ELb0ELb0ELi128EEEEEEEEEvNT_6ParamsE$_ZZN4cute6upcastILi2ENS_5tupleIJNS1_IJNS_1CILi1EEENS1_IJNS2_ILi2EEES4_S4_EEEEEES4_NS1_IJS4_S4_EEEEEENS1_IJNS1_IJNS2_ILi0EEENS1_IJS3_NS2_ILi512EEEiEEEEEENS2_ILi4096EEENS1_IJiNS2_ILi8192EEEEEEEEEEEDaRKT0_RKT1_ENKUlRKT_RKT0_E_clIS7_SF_EEDaSP_SS_:
[----:B------:R-:W-:Y:S01]  /*9620*/  IMAD.MOV.U32 R20, RZ, RZ, R6 ;  /* 0x000000ffff147224 */ /* 0x000fe200078e0006 */
[----:B------:R-:W-:Y:S01]  /*9630*/  LEA.HI R2, R2, R2, RZ, 0x1 ;  /* 0x0000000202027211 */ /* 0x000fe200078f08ff */
[----:B------:R-:W-:-:S03]  /*9640*/  IMAD.MOV.U32 R21, RZ, RZ, 0x0 ;  /* 0x00000000ff157424 */ /* 0x000fc600078e00ff */
[----:B------:R-:W-:Y:S01]  /*9650*/  SHF.R.S32.HI R2, RZ, 0x1, R2 ;  /* 0x00000001ff027819 */ /* 0x000fe20000011402 */
[----:B------:R-:W-:Y:S06]  /*9660*/  RET.REL.NODEC R20 `(_ZN7cutlass13device_kernelIN5flash19enable_sm80_to_sm89INS1_16FlashAttnBwdSm80INS1_25CollectiveMainloopBwdSm80ILi2ELi2EN4cute5tupleIJNS5_1CILi128EEES8_NS7_ILi64EEEEEENS_6half_tEfNS_4arch4Sm80ELb0ELb0ELb1ELb0ELb1ELb0ELb0ELb0ELi2ELi4ELi4ELi4ELb0EEENS1_21CollectiveEpilogueBwdISA_SB_SD_Li256ELb0ELb0ELi2EEENS1_19SingleTileSchedulerILb0ELb0ELb0ELi128EEEEEEEEEvNT_6ParamsE) ;  /* 0xffff699014007950 */ /* 0x000fec0003c3ffff */
        .type           $_ZN7cutlass13device_kernelIN5flash19enable_sm80_to_sm89INS1_16FlashAttnBwdSm80INS1_25CollectiveMainloopBwdSm80ILi2ELi2EN4cute5tupleIJNS5_1CILi128EEES8_NS7_ILi64EEEEEENS_6half_tEfNS_4arch4Sm80ELb0ELb0ELb1ELb0ELb1ELb0ELb0ELb0ELi2ELi4ELi4ELi4ELb0EEENS1_21CollectiveEpilogueBwdISA_SB_SD_Li256ELb0ELb0ELi2EEENS1_19SingleTileSchedulerILb0ELb0ELb0ELi128EEEEEEEEEvNT_6ParamsE$_ZZN4cute7flattenINS_5tupleIJNS1_IJNS_1CILi0EEENS1_IJNS2_ILi1EEENS2_ILi512EEEiEEEEEENS2_ILi4096EEENS1_IJiNS2_ILi8192EEEEEEEEEEEDaRKT_ENKUlRKT_E_clIS7_EEDaSH_,@function
        .size           $_ZN7cutlass13device_kernelIN5flash19enable_sm80_to_sm89INS1_16FlashAttnBwdSm80INS1_25CollectiveMainloopBwdSm80ILi2ELi2EN4cute5tupleIJNS5_1CILi128EEES8_NS7_ILi64EEEEEENS_6half_tEfNS_4arch4Sm80ELb0ELb0ELb1ELb0ELb1ELb0ELb0ELb0ELi2ELi4ELi4ELi4ELb0EEENS1_21CollectiveEpilogueBwdISA_SB_SD_Li256ELb0ELb0ELi2EEENS1_19SingleTileSchedulerILb0ELb0ELb0ELi128EEEEEEEEEvNT_6ParamsE$_ZZN4cute7flattenINS_5tupleIJNS1_IJNS_1CILi0EEENS1_IJNS2_ILi1EEENS2_ILi512EEEiEEEEEENS2_ILi4096EEENS1_IJiNS2_ILi8192EEEEEEEEEEEDaRKT_ENKUlRKT_E_clIS7_EEDaSH_,($_ZN7cutlass13device_kernelIN5flash19enable_sm80_to_sm89INS1_16FlashAttnBwdSm80INS1_25CollectiveMainloopBwdSm80ILi2ELi2EN4cute5tupleIJNS5_1CILi128EEES8_NS7_ILi64EEEEEENS_6half_tEfNS_4arch4Sm80ELb0ELb0ELb1ELb0ELb1ELb0ELb0ELb0ELi2ELi4ELi4ELi4ELb0EEENS1_21CollectiveEpilogueBwdISA_SB_SD_Li256ELb0ELb0ELi2EEENS1_19SingleTileSchedulerILb0ELb0ELb0ELi128EEEEEEEEEvNT_6ParamsE$_ZZN4cute7flattenINS_5tupleIJNS1_IJNS_1CILi0EEENS1_IJNS2_ILi1EEENS2_ILi512EEEiEEEEEENS2_ILi4096EEENS1_IJiNS2_ILi8192EEEEEEEEEEEDaRKT_ENKUlRKT_E_clISA_EEDaSH_ - $_ZN7cutlass13device_kernelIN5flash19enable_sm80_to_sm89INS1_16FlashAttnBwdSm80INS1_25CollectiveMainloopBwdSm80ILi2ELi2EN4cute5tupleIJNS5_1CILi128EEES8_NS7_ILi64EEEEEENS_6half_tEfNS_4arch4Sm80ELb0ELb0ELb1ELb0ELb1ELb0ELb0ELb0ELi2ELi4ELi4ELi4ELb0EEENS1_21CollectiveEpilogueBwdISA_SB_SD_Li256ELb0ELb0ELi2EEENS1_19SingleTileSchedulerILb0ELb0ELb0ELi128EEEEEEEEEvNT_6ParamsE$_ZZN4cute7flattenINS_5tupleIJNS1_IJNS_1CILi0EEENS1_IJNS2_ILi1EEENS2_ILi512EEEiEEEEEENS2_ILi4096EEENS1_IJiNS2_ILi8192EEEEEEEEEEEDaRKT_ENKUlRKT_E_clIS7_EEDaSH_)
$_ZN7cutlass13device_kernelIN5flash19enable_sm80_to_sm89INS1_16FlashAttnBwdSm80INS1_25CollectiveMainloopBwdSm80ILi2ELi2EN4cute5tupleIJNS5_1CILi128EEES8_NS7_ILi64EEEEEENS_6half_tEfNS_4arch4Sm80ELb0ELb0ELb1ELb0ELb1ELb0ELb0ELb0ELi2ELi4ELi4ELi4ELb0EEENS1_21CollectiveEpilogueBwdISA_SB_SD_Li256ELb0ELb0ELi2EEENS1_19SingleTileSchedulerILb0ELb0ELb0ELi128EEEEEEEEEvNT_6ParamsE$_ZZN4cute7flattenINS_5tupleIJNS1_IJNS_1CILi0EEENS1_IJNS2_ILi1EEENS2_ILi512EEEiEEEEEENS2_ILi4096EEENS1_IJiNS2_ILi8192EEEEEEEEEEEDaRKT_ENKUlRKT_E_clIS7_EEDaSH_:
[----:B------:R-:W-:-:S04]  /*9670*/  MOV R3, 0x0 ;  /* 0x0000000000037802 */ /* 0x000fc80000000f00 */
[----:B------:R-:W-:Y:S05]  /*9680*/  RET.REL.NODEC R2 `(_ZN7cutlass13device_kernelIN5flash19enable_sm80_to_sm89INS1_16FlashAttnBwdSm80INS1_25CollectiveMainloopBwdSm80ILi2ELi2EN4cute5tupleIJNS5_1CILi128EEES8_NS7_ILi64EEEEEENS_6half_tEfNS_4arch4Sm80ELb0ELb0ELb1ELb0ELb1ELb0ELb0ELb0ELi2ELi4ELi4ELi4ELb0EEENS1_21CollectiveEpilogueBwdISA_SB_SD_Li256ELb0ELb0ELi2EEENS1_19SingleTileSchedulerILb0ELb0ELb0ELi128EEEEEEEEEvNT_6ParamsE) ;  /* 0xffff697002007950 */ /* 0x000fea0003c3ffff */
        .type           $_ZN7cutlass13device_kernelIN5flash19enable_sm80_to_sm89INS1_16FlashAttnBwdSm80INS1_25CollectiveMainloopBwdSm80ILi2ELi2EN4cute5tupleIJNS5_1CILi128EEES8_NS7_ILi64EEEEEENS_6half_tEfNS_4arch4Sm80ELb0ELb0ELb1ELb0ELb1ELb0ELb0ELb0ELi2ELi4ELi4ELi4ELb0EEENS1_21CollectiveEpilogueBwdISA_SB_SD_Li256ELb0ELb0ELi2EEENS1_19SingleTileSchedulerILb0ELb0ELb0ELi128EEEEEEEEEvNT_6ParamsE$_ZZN4cute7flattenINS_5tupleIJNS1_IJNS_1CILi0EEENS1_IJNS2_ILi1EEENS2_ILi512EEEiEEEEEENS2_ILi4096EEENS1_IJiNS2_ILi8192EEEEEEEEEEEDaRKT_ENKUlRKT_E_clISA_EEDaSH_,@function
        .size           $_ZN7cutlass13device_kernelIN5flash19enable_sm80_to_sm89INS1_16FlashAttnBwdSm80INS1_25CollectiveMainloopBwdSm80ILi2ELi2EN4cute5tupleIJNS5_1CILi128EEES8_NS7_ILi64EEEEEENS_6half_tEfNS_4arch4Sm80ELb0ELb0ELb1ELb0ELb1ELb0ELb0ELb0ELi2ELi4ELi4ELi4ELb0EEENS1_21CollectiveEpilogueBwdISA_SB_SD_Li256ELb0ELb0ELi2EEENS1_19SingleTileSchedulerILb0ELb0ELb0ELi128EEEEEEEEEvNT_6ParamsE$_ZZN4cute7flattenINS_5tupleIJNS1_IJNS_1CILi0EEENS1_IJNS2_ILi1EEENS2_ILi512EEEiEEEEEENS2_ILi4096EEENS1_IJiNS2_ILi8192EEEEEEEEEEEDaRKT_ENKUlRKT_E_clISA_EEDaSH_,($_ZN7cutlass13device_kernelIN5flash19enable_sm80_to_sm89INS1_16FlashAttnBwdSm80INS1_25CollectiveMainloopBwdSm80ILi2ELi2EN4cute5tupleIJNS5_1CILi128EEES8_NS7_ILi64EEEEEENS_6half_tEfNS_4arch4Sm80ELb0ELb0ELb1ELb0ELb1ELb0ELb0ELb0ELi2ELi4ELi4ELi4ELb0EEENS1_21CollectiveEpilogueBwdISA_SB_SD_Li256ELb0ELb0ELi2EEENS1_19SingleTileSchedulerILb0ELb0ELb0ELi128EEEEEEEEEvNT_6ParamsE$_ZZN4cute7flattenINS_5tupleIJNS_1CILi1EEENS1_IJNS2_ILi8EEEiiEEENS2_ILi64EEENS1_IJiNS2_ILi144EEENS2_ILi288EEEEEENS2_ILi512EEEEEEEEDaRKT_ENKUlRKT_E_clIS5_EEDaSH_ - $_ZN7cutlass13device_kernelIN5flash19enable_sm80_to_sm89INS1_16FlashAttnBwdSm80INS1_25CollectiveMainloopBwdSm80ILi2ELi2EN4cute5tupleIJNS5_1CILi128EEES8_NS7_ILi64EEEEEENS_6half_tEfNS_4arch4Sm80ELb0ELb0ELb1ELb0ELb1ELb0ELb0ELb0ELi2ELi4ELi4ELi4ELb0EEENS1_21CollectiveEpilogueBwdISA_SB_SD_Li256ELb0ELb0ELi2EEENS1_19SingleTileSchedulerILb0ELb0ELb0ELi128EEEEEEEEEvNT_6ParamsE$_ZZN4cute7flattenINS_5tupleIJNS1_IJNS_1CILi0EEENS1_IJNS2_ILi1EEENS2_ILi512EEEiEEEEEENS2_ILi4096EEENS1_IJiNS2_ILi8192EEEEEEEEEEEDaRKT_ENKUlRKT_E_clISA_EEDaSH_)
$_ZN7cutlass13device_kernelIN5flash19enable_sm80_to_sm89INS1_16FlashAttnBwdSm80INS1_25CollectiveMainloopBwdSm80ILi2ELi2EN4cute5tupleIJNS5_1CILi128EEES8_NS7_ILi64EEEEEENS_6half_tEfNS_4arch4Sm80ELb0ELb0ELb1ELb0ELb1ELb0ELb0ELb0ELi2ELi4ELi4ELi4ELb0EEENS1_21CollectiveEpilogueBwdISA_SB_SD_Li256ELb0ELb0ELi2EEENS1_19SingleTileSchedulerILb0ELb0ELb0ELi128EEEEEEEEEvNT_6ParamsE$_ZZN4cute7flattenINS_5tupleIJNS1_IJNS_1CILi0EEENS1_IJNS2_ILi1EEENS2_ILi512EEEiEEEEEENS2_ILi4096EEENS1_IJiNS2_ILi8192EEEEEEEEEEEDaRKT_ENKUlRKT_E_clISA_EEDaSH_:
[----:B------:R-:W-:-:S04]  /*9690*/  MOV R3, 0x0 ;  /* 0x0000000000037802 */ /* 0x000fc80000000f00 */
[----:B------:R-:W-:Y:S05]  /*96a0*/  RET.REL.NODEC R2 `(_ZN7cutlass13device_kernelIN5flash19enable_sm80_to_sm89INS1_16FlashAttnBwdSm80INS1_25CollectiveMainloopBwdSm80ILi2ELi2EN4cute5tupleIJNS5_1CILi128EEES8_NS7_ILi64EEEEEENS_6half_tEfNS_4arch4Sm80ELb0ELb0ELb1ELb0ELb1ELb0ELb0ELb0ELi2ELi4ELi4ELi4ELb0EEENS1_21CollectiveEpilogueBwdISA_SB_SD_Li256ELb0ELb0ELi2EEENS1_19SingleTileSchedulerILb0ELb0ELb0ELi128EEEEEEEEEvNT_6ParamsE) ;  /* 0xffff695002007950 */ /* 0x000fea0003c3ffff */
        .type           $_ZN7cutlass13device_kernelIN5flash19enable_sm80_to_sm89INS1_16FlashAttnBwdSm80INS1_25CollectiveMainloopBwdSm80ILi2ELi2EN4cute5tupleIJNS5_1CILi128EEES8_NS7_ILi64EEEEEENS_6half_tEfNS_4arch4Sm80ELb0ELb0ELb1ELb0ELb1ELb0ELb0ELb0ELi2ELi4ELi4ELi4ELb0EEENS1_21CollectiveEpilogueBwdISA_SB_SD_Li256ELb0ELb0ELi2EEENS1_19SingleTileSchedulerILb0ELb0ELb0ELi128EEEEEEEEEvNT_6ParamsE$_ZZN4cute7flattenINS_5tupleIJNS_1CILi1EEENS1_IJNS2_ILi8EEEiiEEENS2_ILi64EEENS1_IJiNS2_ILi144EEENS2_ILi288EEEEEENS2_ILi512EEEEEEEEDaRKT_ENKUlRKT_E_clIS5_EEDaSH_,@function
        .size           $_ZN7cutlass13device_kernelIN5flash19enable_sm80_to_sm89INS1_16FlashAttnBwdSm80INS1_25CollectiveMainloopBwdSm80ILi2ELi2EN4cute5tupleIJNS5_1CILi128EEES8_NS7_ILi64EEEEEENS_6half_tEfNS_4arch4Sm80ELb0ELb0ELb1ELb0ELb1ELb0ELb0ELb0ELi2ELi4ELi4ELi4ELb0EEENS1_21CollectiveEpilogueBwdISA_SB_SD_Li256ELb0ELb0ELi2EEENS1_19SingleTileSchedulerILb0ELb0ELb0ELi128EEEEEEEEEvNT_6ParamsE$_ZZN4cute7flattenINS_5tupleIJNS_1CILi1EEENS1_IJNS2_ILi8EEEiiEEENS2_ILi64EEENS1_IJiNS2_ILi144EEENS2_ILi288EEEEEENS2_ILi512EEEEEEEEDaRKT_ENKUlRKT_E_clIS5_EEDaSH_,($_ZN7cutlass13device_kernelIN5flash19enable_sm80_to_sm89INS1_16FlashAttnBwdSm80INS1_25CollectiveMainloopBwdSm80ILi2ELi2EN4cute5tupleIJNS5_1CILi128EEES8_NS7_ILi64EEEEEENS_6half_tEfNS_4arch4Sm80ELb0ELb0ELb1ELb0ELb1ELb0ELb0ELb0ELi2ELi4ELi4ELi4ELb0EEENS1_21CollectiveEpilogueBwdISA_SB_SD_Li256ELb0ELb0ELi2EEENS1_19SingleTileSchedulerILb0ELb0ELb0ELi128EEEEEEEEEvNT_6ParamsE$_ZZN4cute7flattenINS_5tupleIJNS_1CILi1EEENS1_IJNS2_ILi8EEEiiEEENS2_ILi64EEENS1_IJiNS2_ILi144EEENS2_ILi288EEEEEENS2_ILi512EEEEEEEEDaRKT_ENKUlRKT_E_clIS9_EEDaSH_ - $_ZN7cutlass13device_kernelIN5flash19enable_sm80_to_sm89INS1_16FlashAttnBwdSm80INS1_25CollectiveMainloopBwdSm80ILi2ELi2EN4cute5tupleIJNS5_1CILi128EEES8_NS7_ILi64EEEEEENS_6half_tEfNS_4arch4Sm80ELb0ELb0ELb1ELb0ELb1ELb0ELb0ELb0ELi2ELi4ELi4ELi4ELb0EEENS1_21CollectiveEpilogueBwdISA_SB_SD_Li256ELb0ELb0ELi2EEENS1_19SingleTileSchedulerILb0ELb0ELb0ELi128EEEEEEEEEvNT_6ParamsE$_ZZN4cute7flattenINS_5tupleIJNS_1CILi1EEENS1_IJNS2_ILi8EEEiiEEENS2_ILi64EEENS1_IJiNS2_ILi144EEENS2_ILi288EEEEEENS2_ILi512EEEEEEEEDaRKT_ENKUlRKT_E_clIS5_EEDaSH_)
$_ZN7cutlass13device_kernelIN5flash19enable_sm80_to_sm89INS1_16FlashAttnBwdSm80INS1_25CollectiveMainloopBwdSm80ILi2ELi2EN4cute5tupleIJNS5_1CILi128EEES8_NS7_ILi64EEEEEENS_6half_tEfNS_4arch4Sm80ELb0ELb0ELb1ELb0ELb1ELb0ELb0ELb0ELi2ELi4ELi4ELi4ELb0EEENS1_21CollectiveEpilogueBwdISA_SB_SD_Li256ELb0ELb0ELi2EEENS1_19SingleTileSchedulerILb0ELb0ELb0ELi128EEEEEEEEEvNT_6ParamsE$_ZZN4cute7flattenINS_5tupleIJNS_1CILi1EEENS1_IJNS2_ILi8EEEiiEEENS2_ILi64EEENS1_IJiNS2_ILi144EEENS2_ILi288EEEEEENS2_ILi512EEEEEEEEDaRKT_ENKUlRKT_E_clIS5_EEDaSH_:
[----:B------:R-:W-:Y:S02]  /*96b0*/  MOV R34, R4 ;  /* 0x0000000400227202 */ /* 0x000fe40000000f00 */
[----:B------:R-:W-:Y:S02]  /*96c0*/  MOV R35, 0x0 ;  /* 0x0000000000237802 */ /* 0x000fe40000000f00 */
[----:B------:R-:W-:Y:S02]  /*96d0*/  MOV R5, R3 ;  /* 0x0000000300057202 */ /* 0x000fe40000000f00 */
[----:B------:R-:W-:Y:S05]  /*96e0*/  RET.REL.NODEC R34 `(_ZN7cutlass13device_kernelIN5flash19enable_sm80_to_sm89INS1_16FlashAttnBwdSm80INS1_25CollectiveMainloopBwdSm80ILi2ELi2EN4cute5tupleIJNS5_1CILi128EEES8_NS7_ILi64EEEEEENS_6half_tEfNS_4arch4Sm80ELb0ELb0ELb1ELb0ELb1ELb0ELb0ELb0ELi2ELi4ELi4ELi4ELb0EEENS1_21CollectiveEpilogueBwdISA_SB_SD_Li256ELb0ELb0ELi2EEENS1_19SingleTileSchedulerILb0ELb0ELb0ELi128EEEEEEEEEvNT_6ParamsE) ;  /* 0xffff691022007950 */ /* 0x000fea0003c3ffff */
        .type           $_ZN7cutlass13device_kernelIN5flash19enable_sm80_to_sm89INS1_16FlashAttnBwdSm80INS1_25CollectiveMainloopBwdSm80ILi2ELi2EN4cute5tupleIJNS5_1CILi128EEES8_NS7_ILi64EEEEEENS_6half_tEfNS_4arch4Sm80ELb0ELb0ELb1ELb0ELb1ELb0ELb0ELb0ELi2ELi4ELi4ELi4ELb0EEENS1_21CollectiveEpilogueBwdISA_SB_SD_Li256ELb0ELb0ELi2EEENS1_19SingleTileSchedulerILb0ELb0ELb0ELi128EEEEEEEEEvNT_6ParamsE$_ZZN4cute7flattenINS_5tupleIJNS_1CILi1EEENS1_IJNS2_ILi8EEEiiEEENS2_ILi64EEENS1_IJiNS2_ILi144EEENS2_ILi288EEEEEENS2_ILi512EEEEEEEEDaRKT_ENKUlRKT_E_clIS9_EEDaSH_,@function
        .size           $_ZN7cutlass13device_kernelIN5flash19enable_sm80_to_sm89INS1_16FlashAttnBwdSm80INS1_25CollectiveMainloopBwdSm80ILi2ELi2EN4cute5tupleIJNS5_1CILi128EEES8_NS7_ILi64EEEEEENS_6half_tEfNS_4arch4Sm80ELb0ELb0ELb1ELb0ELb1ELb0ELb0ELb0ELi2ELi4ELi4ELi4ELb0EEENS1_21CollectiveEpilogueBwdISA_SB_SD_Li256ELb0ELb0ELi2EEENS1_19SingleTileSchedulerILb0ELb0ELb0ELi128EEEEEEEEEvNT_6ParamsE$_ZZN4cute7flattenINS_5tupleIJNS_1CILi1EEENS1_IJNS2_ILi8EEEiiEEENS2_ILi64EEENS1_IJiNS2_ILi144EEENS2_ILi288EEEEEENS2_ILi512EEEEEEEEDaRKT_ENKUlRKT_E_clIS9_EEDaSH_,($_ZN7cutlass13device_kernelIN5flash19enable_sm80_to_sm89INS1_16FlashAttnBwdSm80INS1_25CollectiveMainloopBwdSm80ILi2ELi2EN4cute5tupleIJNS5_1CILi128EEES8_NS7_ILi64EEEEEENS_6half_tEfNS_4arch4Sm80ELb0ELb0ELb1ELb0ELb1ELb0ELb0ELb0ELi2ELi4ELi4ELi4ELb0EEENS1_21CollectiveEpilogueBwdISA_SB_SD_Li256ELb0ELb0ELi2EEENS1_19SingleTileSchedulerILb0ELb0ELb0ELi128EEEEEEEEEvNT_6ParamsE$_ZZN4cute7flattenINS_5tupleIJNS_1CILi1EEENS1_IJiiiEEENS2_ILi64EEENS1_IJNS2_ILi72EEENS2_ILi144EEENS2_ILi288EEEEEENS2_ILi512EEEEEEEEDaRKT_ENKUlRKT_E_clIS4_EEDaSH_ - $_ZN7cutlass13device_kernelIN5flash19enable_sm80_to_sm89INS1_16FlashAttnBwdSm80INS1_25CollectiveMainloopBwdSm80ILi2ELi2EN4cute5tupleIJNS5_1CILi128EEES8_NS7_ILi64EEEEEENS_6half_tEfNS_4arch4Sm80ELb0ELb0ELb1ELb0ELb1ELb0ELb0ELb0ELi2ELi4ELi4ELi4ELb0EEENS1_21CollectiveEpilogueBwdISA_SB_SD_Li256ELb0ELb0ELi2EEENS1_19SingleTileSchedulerILb0ELb0ELb0ELi128EEEEEEEEEvNT_6ParamsE$_ZZN4cute7flattenINS_5tupleIJNS_1CILi1EEENS1_IJNS2_ILi8EEEiiEEENS2_ILi64EEENS1_IJiNS2_ILi144EEENS2_ILi288EEEEEENS2_ILi512EEEEEEEEDaRKT_ENKUlRKT_E_clIS9_EEDaSH_)
$_ZN7cutlass13device_kernelIN5flash19enable_sm80_to_sm89INS1_16FlashAttnBwdSm80INS1_25CollectiveMainloopBwdSm80ILi2ELi2EN4cute5tupleIJNS5_1CILi128EEES8_NS7_ILi64EEEEEENS_6half_tEfNS_4arch4Sm80ELb0ELb0ELb1ELb0ELb1ELb0ELb0ELb0ELi2ELi4ELi4ELi4ELb0EEENS1_21CollectiveEpilogueBwdISA_SB_SD_Li256ELb0ELb0ELi2EEENS1_19SingleTileSchedulerILb0ELb0ELb0ELi128EEEEEEEEEvNT_6ParamsE$_ZZN4cute7flattenINS_5tupleIJNS_1CILi1EEENS1_IJNS2_ILi8EEEiiEEENS2_ILi64EEENS1_IJiNS2_ILi144EEENS2_ILi288EEEEEENS2_ILi512EEEEEEEEDaRKT_ENKUlRKT_E_clIS9_EEDaSH_:
[----:B------:R-:W-:Y:S02]  /*96f0*/  MOV R34, R4 ;  /* 0x0000000400227202 */ /* 0x000fe40000000f00 */
[----:B------:R-:W-:-:S04]  /*9700*/  MOV R35, 0x0 ;  /* 0x0000000000237802 */ /* 0x000fc80000000f00 */
[----:B------:R-:W-:Y:S05]  /*9710*/  RET.REL.NODEC R34 `(_ZN7cutlass13device_kernelIN5flash19enable_sm80_to_sm89INS1_16FlashAttnBwdSm80INS1_25CollectiveMainloopBwdSm80ILi2ELi2EN4cute5tupleIJNS5_1CILi128EEES8_NS7_ILi64EEEEEENS_6half_tEfNS_4arch4Sm80ELb0ELb0ELb1ELb0ELb1ELb0ELb0ELb0ELi2ELi4ELi4ELi4ELb0EEENS1_21CollectiveEpilogueBwdISA_SB_SD_Li256ELb0ELb0ELi2EEENS1_19SingleTileSchedulerILb0ELb0ELb0ELi128EEEEEEEEEvNT_6ParamsE) ;  /* 0xffff68e022007950 */ /* 0x000fea0003c3ffff */
        .type           $_ZN7cutlass13device_kernelIN5flash19enable_sm80_to_sm89INS1_16FlashAttnBwdSm80INS1_25CollectiveMainloopBwdSm80ILi2ELi2EN4cute5tupleIJNS5_1CILi128EEES8_NS7_ILi64EEEEEENS_6half_tEfNS_4arch4Sm80ELb0ELb0ELb1ELb0ELb1ELb0ELb0ELb0ELi2ELi4ELi4ELi4ELb0EEENS1_21CollectiveEpilogueBwdISA_SB_SD_Li256ELb0ELb0ELi2EEENS1_19SingleTileSchedulerILb0ELb0ELb0ELi128EEEEEEEEEvNT_6ParamsE$_ZZN4cute7flattenINS_5tupleIJNS_1CILi1EEENS1_IJiiiEEENS2_ILi64EEENS1_IJNS2_ILi72EEENS2_ILi144EEENS2_ILi288EEEEEENS2_ILi512EEEEEEEEDaRKT_ENKUlRKT_E_clIS4_EEDaSH_,@function
        .size           $_ZN7cutlass13device_kernelIN5flash19enable_sm80_to_sm89INS1_16FlashAttnBwdSm80INS1_25CollectiveMainloopBwdSm80ILi2ELi2EN4cute5tupleIJNS5_1CILi128EEES8_NS7_ILi64EEEEEENS_6half_tEfNS_4arch4Sm80ELb0ELb0ELb1ELb0ELb1ELb0ELb0ELb0ELi2ELi4ELi4ELi4ELb0EEENS1_21CollectiveEpilogueBwdISA_SB_SD_Li256ELb0ELb0ELi2EEENS1_19SingleTileSchedulerILb0ELb0ELb0ELi128EEEEEEEEEvNT_6ParamsE$_ZZN4cute7flattenINS_5tupleIJNS_1CILi1EEENS1_IJiiiEEENS2_ILi64EEENS1_IJNS2_ILi72EEENS2_ILi144EEENS2_ILi288EEEEEENS2_ILi512EEEEEEEEDaRKT_ENKUlRKT_E_clIS4_EEDaSH_,($_ZN7cutlass13device_kernelIN5flash19enable_sm80_to_sm89INS1_16FlashAttnBwdSm80INS1_25CollectiveMainloopBwdSm80ILi2ELi2EN4cute5tupleIJNS5_1CILi128EEES8_NS7_ILi64EEEEEENS_6half_tEfNS_4arch4Sm80ELb0ELb0ELb1ELb0ELb1ELb0ELb0ELb0ELi2ELi4ELi4ELi4ELb0EEENS1_21CollectiveEpilogueBwdISA_SB_SD_Li256ELb0ELb0ELi2EEENS1_19SingleTileSchedulerILb0ELb0ELb0ELi128EEEEEEEEEvNT_6ParamsE$_ZZN4cute7idx2crdINS_5tupleIJiiNS_1CILi0EEEEEENS1_IJNS1_IJNS2_ILi4EEENS2_ILi8EEEEEENS2_ILi2EEENS2_ILi1EEEEEEEEDaRKT_RKT0_ENKUlRKT_RKT0_E_clIiS7_EEDaSJ_SM_ - $_ZN7cutlass13device_kernelIN5flash19enable_sm80_to_sm89INS1_16FlashAttnBwdSm80INS1_25CollectiveMainloopBwdSm80ILi2ELi2EN4cute5tupleIJNS5_1CILi128EEES8_NS7_ILi64EEEEEENS_6half_tEfNS_4arch4Sm80ELb0ELb0ELb1ELb0ELb1ELb0ELb0ELb0ELi2ELi4ELi4ELi4ELb0EEENS1_21CollectiveEpilogueBwdISA_SB_SD_Li256ELb0ELb0ELi2EEENS1_19SingleTileSchedulerILb0ELb0ELb0ELi128EEEEEEEEEvNT_6ParamsE$_ZZN4cute7flattenINS_5tupleIJNS_1CILi1EEENS1_IJiiiEEENS2_ILi64EEENS1_IJNS2_ILi72EEENS2_ILi144EEENS2_ILi288EEEEEENS2_ILi512EEEEEEEEDaRKT_ENKUlRKT_E_clIS4_EEDaSH_)
$_ZN7cutlass13device_kernelIN5flash19enable_sm80_to_sm89INS1_16FlashAttnBwdSm80INS1_25CollectiveMainloopBwdSm80ILi2ELi2EN4cute5tupleIJNS5_1CILi128EEES8_NS7_ILi64EEEEEENS_6half_tEfNS_4arch4Sm80ELb0ELb0ELb1ELb0ELb1ELb0ELb0ELb0ELi2ELi4ELi4ELi4ELb0EEENS1_21CollectiveEpilogueBwdISA_SB_SD_Li256ELb0ELb0ELi2EEENS1_19SingleTileSchedulerILb0ELb0ELb0ELi128EEEEEEEEEvNT_6ParamsE$_ZZN4cute7flattenINS_5tupleIJNS_1CILi1EEENS1_IJiiiEEENS2_ILi64EEENS1_IJNS2_ILi72EEENS2_ILi144EEENS2_ILi288EEEEEENS2_ILi512EEEEEEEEDaRKT_ENKUlRKT_E_clIS4_EEDaSH_:
[----:B------:R-:W-:Y:S02]  /*9720*/  MOV R36, R4 ;  /* 0x0000000400247202 */ /* 0x000fe40000000f00 */
[----:B------:R-:W-:-:S04]  /*9730*/  MOV R37, 0x0 ;  /* 0x0000000000257802 */ /* 0x000fc80000000f00 */
[----:B------:R-:W-:Y:S05]  /*9740*/  RET.REL.NODEC R36 `(_ZN7cutlass13device_kernelIN5flash19enable_sm80_to_sm89INS1_16FlashAttnBwdSm80INS1_25CollectiveMainloopBwdSm80ILi2ELi2EN4cute5tupleIJNS5_1CILi128EEES8_NS7_ILi64EEEEEENS_6half_tEfNS_4arch4Sm80ELb0ELb0ELb1ELb0ELb1ELb0ELb0ELb0ELi2ELi4ELi4ELi4ELb0EEENS1_21CollectiveEpilogueBwdISA_SB_SD_Li256ELb0ELb0ELi2EEENS1_19SingleTileSchedulerILb0ELb0ELb0ELi128EEEEEEEEEvNT_6ParamsE) ;  /* 0xffff68b024007950 */ /* 0x000fea0003c3ffff */
        .type           $_ZN7cutlass13device_kernelIN5flash19enable_sm80_to_sm89INS1_16FlashAttnBwdSm80INS1_25CollectiveMainloopBwdSm80ILi2ELi2EN4cute5tupleIJNS5_1CILi128EEES8_NS7_ILi64EEEEEENS_6half_tEfNS_4arch4Sm80ELb0ELb0ELb1ELb0ELb1ELb0ELb0ELb0ELi2ELi4ELi4ELi4ELb0EEENS1_21CollectiveEpilogueBwdISA_SB_SD_Li256ELb0ELb0ELi2EEENS1_19SingleTileSchedulerILb0ELb0ELb0ELi128EEEEEEEEEvNT_6ParamsE$_ZZN4cute7idx2crdINS_5tupleIJiiNS_1CILi0EEEEEENS1_IJNS1_IJNS2_ILi4EEENS2_ILi8EEEEEENS2_ILi2EEENS2_ILi1EEEEEEEEDaRKT_RKT0_ENKUlRKT_RKT0_E_clIiS7_EEDaSJ_SM_,@function
        .size           $_ZN7cutlass13device_kernelIN5flash19enable_sm80_to_sm89INS1_16FlashAttnBwdSm80INS1_25CollectiveMainloopBwdSm80ILi2ELi2EN4cute5tupleIJNS5_1CILi128EEES8_NS7_ILi64EEEEEENS_6half_tEfNS_4arch4Sm80ELb0ELb0ELb1ELb0ELb1ELb0ELb0ELb0ELi2ELi4ELi4ELi4ELb0EEENS1_21CollectiveEpilogueBwdISA_SB_SD_Li256ELb0ELb0ELi2EEENS1_19SingleTileSchedulerILb0ELb0ELb0ELi128EEEEEEEEEvNT_6ParamsE$_ZZN4cute7idx2crdINS_5tupleIJiiNS_1CILi0EEEEEENS1_IJNS1_IJNS2_ILi4EEENS2_ILi8EEEEEENS2_ILi2EEENS2_ILi1EEEEEEEEDaRKT_RKT0_ENKUlRKT_RKT0_E_clIiS7_EEDaSJ_SM_,($_ZN7cutlass13device_kernelIN5flash19enable_sm80_to_sm89INS1_16FlashAttnBwdSm80INS1_25CollectiveMainloopBwdSm80ILi2ELi2EN4cute5tupleIJNS5_1CILi128EEES8_NS7_ILi64EEEEEENS_6half_tEfNS_4arch4Sm80ELb0ELb0ELb1ELb0ELb1ELb0ELb0ELb0ELi2ELi4ELi4ELi4ELb0EEENS1_21CollectiveEpilogueBwdISA_SB_SD_Li256ELb0ELb0ELi2EEENS1_19SingleTileSchedulerILb0ELb0ELb0ELi128EEEEEEEEEvNT_6ParamsE$_ZZN4cute7idx2crdINS_5tupleIJiiNS_1CILi0EEEEEENS1_IJNS1_IJNS2_ILi4EEENS2_ILi8EEEEEENS2_ILi2EEENS2_ILi1EEEEEEEEDaRKT_RKT0_ENKUlRKT_RKT0_E_clIiS8_EEDaSJ_SM_ - $_ZN7cutlass13device_kernelIN5flash19enable_sm80_to_sm89INS1_16FlashAttnBwdSm80INS1_25CollectiveMainloopBwdSm80ILi2ELi2EN4cute5tupleIJNS5_1CILi128EEES8_NS7_ILi64EEEEEENS_6half_tEfNS_4arch4Sm80ELb0ELb0ELb1ELb0ELb1ELb0ELb0ELb0ELi2ELi4ELi4ELi4ELb0EEENS1_21CollectiveEpilogueBwdISA_SB_SD_Li256ELb0ELb0ELi2EEENS1_19SingleTileSchedulerILb0ELb0ELb0ELi128EEEEEEEEEvNT_6ParamsE$_ZZN4cute7idx2crdINS_5tupleIJiiNS_1CILi0EEEEEENS1_IJNS1_IJNS2_ILi4EEENS2_ILi8EEEEEENS2_ILi2EEENS2_ILi1EEEEEEEEDaRKT_RKT0_ENKUlRKT_RKT0_E_clIiS7_EEDaSJ_SM_)
$_ZN7cutlass13device_kernelIN5flash19enable_sm80_to_sm89INS1_16FlashAttnBwdSm80INS1_25CollectiveMainloopBwdSm80ILi2ELi2EN4cute5tupleIJNS5_1CILi128EEES8_NS7_ILi64EEEEEENS_6half_tEfNS_4arch4Sm80ELb0ELb0ELb1ELb0ELb1ELb0ELb0ELb0ELi2ELi4ELi4ELi4ELb0EEENS1_21CollectiveEpilogueBwdISA_SB_SD_Li256ELb0ELb0ELi2EEENS1_19SingleTileSchedulerILb0ELb0ELb0ELi128EEEEEEEEEvNT_6ParamsE$_ZZN4cute7idx2crdINS_5tupleIJiiNS_1CILi0EEEEEENS1_IJNS1_IJNS2_ILi4EEENS2_ILi8EEEEEENS2_ILi2EEENS2_ILi1EEEEEEEEDaRKT_RKT0_ENKUlRKT_RKT0_E_clIiS7_EEDaSJ_SM_:
[----:B------:R-:W-:Y:S01]  /*9750*/  SHF.R.S32.HI R5, RZ, 0x1f, R2 ;  /* 0x0000001fff057819 */ /* 0x000fe20000011402 */
[----:B------:R-:W-:Y:S02]  /*9760*/  IMAD.MOV.U32 R36, RZ, RZ, R6 ;  /* 0x000000ffff247224 */ /* 0x000fe400078e0006 */
[----:B------:R-:W-:Y:S01]  /*9770*/  IMAD.MOV.U32 R37, RZ, RZ, 0x0 ;  /* 0x00000000ff257424 */ /* 0x000fe200078e00ff */
[----:B------:R-:W-:-:S04]  /*9780*/  LEA.HI R5, R5, R2, RZ, 0x2 ;  /* 0x0000000205057211 */ /* 0x000fc800078f10ff */
[----:B------:R-:W-:Y:S02]  /*9790*/  LOP3.LUT R4, R5, 0xfffffffc, RZ, 0xc0, !PT ;  /* 0xfffffffc05047812 */ /* 0x000fe400078ec0ff */
[----:B------:R-:W-:-:S03]  /*97a0*/  SHF.R.S32.HI R5, RZ, 0x2, R5 ;  /* 0x00000002ff057819 */ /* 0x000fc60000011405 */
[----:B------:R-:W-:Y:S01]  /*97b0*/  IMAD.IADD R4, R2, 0x1, -R4 ;  /* 0x0000000102047824 */ /* 0x000fe200078e0a04 */
[----:B------:R-:W-:Y:S06]  /*97c0*/  RET.REL.NODEC R36 `(_ZN7cutlass13device_kernelIN5flash19enable_sm80_to_sm89INS1_16FlashAttnBwdSm80INS1_25CollectiveMainloopBwdSm80ILi2ELi2EN4cute5tupleIJNS5_1CILi128EEES8_NS7_ILi64EEEEEENS_6half_tEfNS_4arch4Sm80ELb0ELb0ELb1ELb0ELb1ELb0ELb0ELb0ELi2ELi4ELi4ELi4ELb0EEENS1_21CollectiveEpilogueBwdISA_SB_SD_Li256ELb0ELb0ELi2EEENS1_19SingleTileSchedulerILb0ELb0ELb0ELi128EEEEEEEEEvNT_6ParamsE) ;  /* 0xffff683024007950 */ /* 0x000fec0003c3ffff */
        .type           $_ZN7cutlass13device_kernelIN5flash19enable_sm80_to_sm89INS1_16FlashAttnBwdSm80INS1_25CollectiveMainloopBwdSm80ILi2ELi2EN4cute5tupleIJNS5_1CILi128EEES8_NS7_ILi64EEEEEENS_6half_tEfNS_4arch4Sm80ELb0ELb0ELb1ELb0ELb1ELb0ELb0ELb0ELi2ELi4ELi4ELi4ELb0EEENS1_21CollectiveEpilogueBwdISA_SB_SD_Li256ELb0ELb0ELi2EEENS1_19SingleTileSchedulerILb0ELb0ELb0ELi128EEEEEEEEEvNT_6ParamsE$_ZZN4cute7idx2crdINS_5tupleIJiiNS_1CILi0EEEEEENS1_IJNS1_IJNS2_ILi4EEENS2_ILi8EEEEEENS2_ILi2EEENS2_ILi1EEEEEEEEDaRKT_RKT0_ENKUlRKT_RKT0_E_clIiS8_EEDaSJ_SM_,@function
        .size           $_ZN7cutlass13device_kernelIN5flash19enable_sm80_to_sm89INS1_16FlashAttnBwdSm80INS1_25CollectiveMainloopBwdSm80ILi2ELi2EN4cute5tupleIJNS5_1CILi128EEES8_NS7_ILi64EEEEEENS_6half_tEfNS_4arch4Sm80ELb0ELb0ELb1ELb0ELb1ELb0ELb0ELb0ELi2ELi4ELi4ELi4ELb0EEENS1_21CollectiveEpilogueBwdISA_SB_SD_Li256ELb0ELb0ELi2EEENS1_19SingleTileSchedulerILb0ELb0ELb0ELi128EEEEEEEEEvNT_6ParamsE$_ZZN4cute7idx2crdINS_5tupleIJiiNS_1CILi0EEEEEENS1_IJNS1_IJNS2_ILi4EEENS2_ILi8EEEEEENS2_ILi2EEENS2_ILi1EEEEEEEEDaRKT_RKT0_ENKUlRKT_RKT0_E_clIiS8_EEDaSJ_SM_,($_ZN7cutlass13device_kernelIN5flash19enable_sm80_to_sm89INS1_16FlashAttnBwdSm80INS1_25CollectiveMainloopBwdSm80ILi2ELi2EN4cute5tupleIJNS5_1CILi128EEES8_NS7_ILi64EEEEEENS_6half_tEfNS_4arch4Sm80ELb0ELb0ELb1ELb0ELb1ELb0ELb0ELb0ELi2ELi4ELi4ELi4ELb0EEENS1_21CollectiveEpilogueBwdISA_SB_SD_Li256ELb0ELb0ELi2EEENS1_19SingleTileSchedulerILb0ELb0ELb0ELi128EEEEEEEEEvNT_6ParamsE$_ZZN4cute7idx2crdINS_5tupleIJiiNS_1CILi0EEEEEENS1_IJNS1_IJNS2_ILi4EEENS2_ILi8EEEEEES5_NS2_ILi1EEEEEEEEDaRKT_RKT0_ENKUlRKT_RKT0_E_clIiS5_EEDaSI_SL_ - $_ZN7cutlass13device_kernelIN5flash19enable_sm80_to_sm89INS1_16FlashAttnBwdSm80INS1_25CollectiveMainloopBwdSm80ILi2ELi2EN4cute5tupleIJNS5_1CILi128EEES8_NS7_ILi64EEEEEENS_6half_tEfNS_4arch4Sm80ELb0ELb0ELb1ELb0ELb1ELb0ELb0ELb0ELi2ELi4ELi4ELi4ELb0EEENS1_21CollectiveEpilogueBwdISA_SB_SD_Li256ELb0ELb0ELi2EEENS1_19SingleTileSchedulerILb0ELb0ELb0ELi128EEEEEEEEEvNT_6ParamsE$_ZZN4cute7idx2crdINS_5tupleIJiiNS_1CILi0EEEEEENS1_IJNS1_IJNS2_ILi4EEENS2_ILi8EEEEEENS2_ILi2EEENS2_ILi1EEEEEEEEDaRKT_RKT0_ENKUlRKT_RKT0_E_clIiS8_EEDaSJ_SM_)
$_ZN7cutlass13device_kernelIN5flash19enable_sm80_to_sm89INS1_16FlashAttnBwdSm80INS1_25CollectiveMainloopBwdSm80ILi2ELi2EN4cute5tupleIJNS5_1CILi128EEES8_NS7_ILi64EEEEEENS_6half_tEfNS_4arch4Sm80ELb0ELb0ELb1ELb0ELb1ELb0ELb0ELb0ELi2ELi4ELi4ELi4ELb0EEENS1_21CollectiveEpilogueBwdISA_SB_SD_Li256ELb0ELb0ELi2EEENS1_19SingleTileSchedulerILb0ELb0ELb0ELi128EEEEEEEEEvNT_6ParamsE$_ZZN4cute7idx2crdINS_5tupleIJiiNS_1CILi0EEEEEENS1_IJNS1_IJNS2_ILi4EEENS2_ILi8EEEEEENS2_ILi2EEENS2_ILi1EEEEEEEEDaRKT_RKT0_ENKUlRKT_RKT0_E_clIiS8_EEDaSJ_SM_:
[----:B------:R-:W-:Y:S02]  /*97d0*/  MOV R36, R6 ;  /* 0x0000000600247202 */ /* 0x000fe40000000f00 */
[----:B------:R-:W-:Y:S02]  /*97e0*/  MOV R37, 0x0 ;  /* 0x0000000000257802 */ /* 0x000fe40000000f00 */
[----:B------:R-:W-:Y:S02]  /*97f0*/  MOV R29, R3 ;  /* 0x00000003001d7202 */ /* 0x000fe40000000f00 */
[----:B------:R-:W-:Y:S05]  /*9800*/  RET.REL.NODEC R36 `(_ZN7cutlass13device_kernelIN5flash19enable_sm80_to_sm89INS1_16FlashAttnBwdSm80INS1_25CollectiveMainloopBwdSm80ILi2ELi2EN4cute5tupleIJNS5_1CILi128EEES8_NS7_ILi64EEEEEENS_6half_tEfNS_4arch4Sm80ELb0ELb0ELb1ELb0ELb1ELb0ELb0ELb0ELi2ELi4ELi4ELi4ELb0EEENS1_21CollectiveEpilogueBwdISA_SB_SD_Li256ELb0ELb0ELi2EEENS1_19SingleTileSchedulerILb0ELb0ELb0ELi128EEEEEEEEEvNT_6ParamsE) ;  /* 0xffff67f024007950 */ /* 0x000fea0003c3ffff */
        .type           $_ZN7cutlass13device_kernelIN5flash19enable_sm80_to_sm89INS1_16FlashAttnBwdSm80INS1_25CollectiveMainloopBwdSm80ILi2ELi2EN4cute5tupleIJNS5_1CILi128EEES8_NS7_ILi64EEEEEENS_6half_tEfNS_4arch4Sm80ELb0ELb0ELb1ELb0ELb1ELb0ELb0ELb0ELi2ELi4ELi4ELi4ELb0EEENS1_21CollectiveEpilogueBwdISA_SB_SD_Li256ELb0ELb0ELi2EEENS1_19SingleTileSchedulerILb0ELb0ELb0ELi128EEEEEEEEEvNT_6ParamsE$_ZZN4cute7idx2crdINS_5tupleIJiiNS_1CILi0EEEEEENS1_IJNS1_IJNS2_ILi4EEENS2_ILi8EEEEEES5_NS2_ILi1EEEEEEEEDaRKT_RKT0_ENKUlRKT_RKT0_E_clIiS5_EEDaSI_SL_,@function
        .size           $_ZN7cutlass13device_kernelIN5flash19enable_sm80_to_sm89INS1_16FlashAttnBwdSm80INS1_25CollectiveMainloopBwdSm80ILi2ELi2EN4cute5tupleIJNS5_1CILi128EEES8_NS7_ILi64EEEEEENS_6half_tEfNS_4arch4Sm80ELb0ELb0ELb1ELb0ELb1ELb0ELb0ELb0ELi2ELi4ELi4ELi4ELb0EEENS1_21CollectiveEpilogueBwdISA_SB_SD_Li256ELb0ELb0ELi2EEENS1_19SingleTileSchedulerILb0ELb0ELb0ELi128EEEEEEEEEvNT_6ParamsE$_ZZN4cute7idx2crdINS_5tupleIJiiNS_1CILi0EEEEEENS1_IJNS1_IJNS2_ILi4EEENS2_ILi8EEEEEES5_NS2_ILi1EEEEEEEEDaRKT_RKT0_ENKUlRKT_RKT0_E_clIiS5_EEDaSI_SL_,($_ZN7cutlass13device_kernelIN5flash19enable_sm80_to_sm89INS1_16FlashAttnBwdSm80INS1_25CollectiveMainloopBwdSm80ILi2ELi2EN4cute5tupleIJNS5_1CILi128EEES8_NS7_ILi64EEEEEENS_6half_tEfNS_4arch4Sm80ELb0ELb0ELb1ELb0ELb1ELb0ELb0ELb0ELi2ELi4ELi4ELi4ELb0EEENS1_21CollectiveEpilogueBwdISA_SB_SD_Li256ELb0ELb0ELi2EEENS1_19SingleTileSchedulerILb0ELb0ELb0ELi128EEEEEEEEEvNT_6ParamsE$_ZZN4cute7idx2crdINS_5tupleIJiiNS_1CILi0EEEEEENS1_IJNS1_IJNS2_ILi4EEENS2_ILi8EEEEEES5_NS2_ILi1EEEEEEEEDaRKT_RKT0_ENKUlRKT_RKT0_E_clIiS7_EEDaSI_SL_ - $_ZN7cutlass13device_kernelIN5flash19enable_sm80_to_sm89INS1_16FlashAttnBwdSm80INS1_25CollectiveMainloopBwdSm80ILi2ELi2EN4cute5tupleIJNS5_1CILi128EEES8_NS7_ILi64EEEEEENS_6half_tEfNS_4arch4Sm80ELb0ELb0ELb1ELb0ELb1ELb0ELb0ELb0ELi2ELi4ELi4ELi4ELb0EEENS1_21CollectiveEpilogueBwdISA_SB_SD_Li256ELb0ELb0ELi2EEENS1_19SingleTileSchedulerILb0ELb0ELb0ELi128EEEEEEEEEvNT_6ParamsE$_ZZN4cute7idx2crdINS_5tupleIJiiNS_1CILi0EEEEEENS1_IJNS1_IJNS2_ILi4EEENS2_ILi8EEEEEES5_NS2_ILi1EEEEEEEEDaRKT_RKT0_ENKUlRKT_RKT0_E_clIiS5_EEDaSI_SL_)
$_ZN7cutlass13device_kernelIN5flash19enable_sm80_to_sm89INS1_16FlashAttnBwdSm80INS1_25CollectiveMainloopBwdSm80ILi2ELi2EN4cute5tupleIJNS5_1CILi128EEES8_NS7_ILi64EEEEEENS_6half_tEfNS_4arch4Sm80ELb0ELb0ELb1ELb0ELb1ELb0ELb0ELb0ELi2ELi4ELi4ELi4ELb0EEENS1_21CollectiveEpilogueBwdISA_SB_SD_Li256ELb0ELb0ELi2EEENS1_19SingleTileSchedulerILb0ELb0ELb0ELi128EEEEEEEEEvNT_6ParamsE$_ZZN4cute7idx2crdINS_5tupleIJiiNS_1CILi0EEEEEENS1_IJNS1_IJNS2_ILi4EEENS2_ILi8EEEEEES5_NS2_ILi1EEEEEEEEDaRKT_RKT0_ENKUlRKT_RKT0_E_clIiS5_EEDaSI_SL_:
[----:B------:R-:W-:Y:S02]  /*9810*/  MOV R38, R4 ;  /* 0x0000000400267202 */ /* 0x000fe40000000f00 */
[----:B------:R-:W-:Y:S02]  /*9820*/  MOV R39, 0x0 ;  /* 0x0000000000277802 */ /* 0x000fe40000000f00 */
[----:B------:R-:W-:-:S02]  /*9830*/  MOV R5, R3 ;  /* 0x0000000300057202 */ /* 0x000fc40000000f00 */
[----:B------:R-:W-:Y:S05]  /*9840*/  RET.REL.NODEC R38 `(_ZN7cutlass13device_kernelIN5flash19enable_sm80_to_sm89INS1_16FlashAttnBwdSm80INS1_25CollectiveMainloopBwdSm80ILi2ELi2EN4cute5tupleIJNS5_1CILi128EEES8_NS7_ILi64EEEEEENS_6half_tEfNS_4arch4Sm80ELb0ELb0ELb1ELb0ELb1ELb0ELb0ELb0ELi2ELi4ELi4ELi4ELb0EEENS1_21CollectiveEpilogueBwdISA_SB_SD_Li256ELb0ELb0ELi2EEENS1_19SingleTileSchedulerILb0ELb0ELb0ELi128EEEEEEEEEvNT_6ParamsE) ;  /* 0xffff67b026007950 */ /* 0x000fea0003c3ffff */
        .type           $_ZN7cutlass13device_kernelIN5flash19enable_sm80_to_sm89INS1_16FlashAttnBwdSm80INS1_25CollectiveMainloopBwdSm80ILi2ELi2EN4cute5tupleIJNS5_1CILi128EEES8_NS7_ILi64EEEEEENS_6half_tEfNS_4arch4Sm80ELb0ELb0ELb1ELb0ELb1ELb0ELb0ELb0ELi2ELi4ELi4ELi4ELb0EEENS1_21CollectiveEpilogueBwdISA_SB_SD_Li256ELb0ELb0ELi2EEENS1_19SingleTileSchedulerILb0ELb0ELb0ELi128EEEEEEEEEvNT_6ParamsE$_ZZN4cute7idx2crdINS_5tupleIJiiNS_1CILi0EEEEEENS1_IJNS1_IJNS2_ILi4EEENS2_ILi8EEEEEES5_NS2_ILi1EEEEEEEEDaRKT_RKT0_ENKUlRKT_RKT0_E_clIiS7_EEDaSI_SL_,@function
        .size           $_ZN7cutlass13device_kernelIN5flash19enable_sm80_to_sm89INS1_16FlashAttnBwdSm80INS1_25CollectiveMainloopBwdSm80ILi2ELi2EN4cute5tupleIJNS5_1CILi128EEES8_NS7_ILi64EEEEEENS_6half_tEfNS_4arch4Sm80ELb0ELb0ELb1ELb0ELb1ELb0ELb0ELb0ELi2ELi4ELi4ELi4ELb0EEENS1_21CollectiveEpilogueBwdISA_SB_SD_Li256ELb0ELb0ELi2EEENS1_19SingleTileSchedulerILb0ELb0ELb0ELi128EEEEEEEEEvNT_6ParamsE$_ZZN4cute7idx2crdINS_5tupleIJiiNS_1CILi0EEEEEENS1_IJNS1_IJNS2_ILi4EEENS2_ILi8EEEEEES5_NS2_ILi1EEEEEEEEDaRKT_RKT0_ENKUlRKT_RKT0_E_clIiS7_EEDaSI_SL_,($_ZN7cutlass13device_kernelIN5flash19enable_sm80_to_sm89INS1_16FlashAttnBwdSm80INS1_25CollectiveMainloopBwdSm80ILi2ELi2EN4cute5tupleIJNS5_1CILi128EEES8_NS7_ILi64EEEEEENS_6half_tEfNS_4arch4Sm80ELb0ELb0ELb1ELb0ELb1ELb0ELb0ELb0ELi2ELi4ELi4ELi4ELb0EEENS1_21CollectiveEpilogueBwdISA_SB_SD_Li256ELb0ELb0ELi2EEENS1_19SingleTileSchedulerILb0ELb0ELb0ELi128EEEEEEEEEvNT_6ParamsE$_ZZN4cute9transformINS_5tupleIJiiNS_1CILi0EEEEEENS1_IJNS1_IJNS2_ILi4EEENS2_ILi8EEEEEENS2_ILi2EEENS2_ILi1EEEEEEZNS_7idx2crdIS4_SA_EEDaRKT_RKT0_EUlRKT_RKT0_E_EEDaSE_SH_OT1_ENKUlDpSK_E_clIJNS1_IJiiEEEiS3_EEEDaSR_ - $_ZN7cutlass13device_kernelIN5flash19enable_sm80_to_sm89INS1_16FlashAttnBwdSm80INS1_25CollectiveMainloopBwdSm80ILi2ELi2EN4cute5tupleIJNS5_1CILi128EEES8_NS7_ILi64EEEEEENS_6half_tEfNS_4arch4Sm80ELb0ELb0ELb1ELb0ELb1ELb0ELb0ELb0ELi2ELi4ELi4ELi4ELb0EEENS1_21CollectiveEpilogueBwdISA_SB_SD_Li256ELb0ELb0ELi2EEENS1_19SingleTileSchedulerILb0ELb0ELb0ELi128EEEEEEEEEvNT_6ParamsE$_ZZN4cute7idx2crdINS_5tupleIJiiNS_1CILi0EEEEEENS1_IJNS1_IJNS2_ILi4EEENS2_ILi8EEEEEES5_NS2_ILi1EEEEEEEEDaRKT_RKT0_ENKUlRKT_RKT0_E_clIiS7_EEDaSI_SL_)
$_ZN7cutlass13device_kernelIN5flash19enable_sm80_to_sm89INS1_16FlashAttnBwdSm80INS1_25CollectiveMainloopBwdSm80ILi2ELi2EN4cute5tupleIJNS5_1CILi128EEES8_NS7_ILi64EEEEEENS_6half_tEfNS_4arch4Sm80ELb0ELb0ELb1ELb0ELb1ELb0ELb0ELb0ELi2ELi4ELi4ELi4ELb0EEENS1_21CollectiveEpilogueBwdISA_SB_SD_Li256ELb0ELb0ELi2EEENS1_19SingleTileSchedulerILb0ELb0ELb0ELi128EEEEEEEEEvNT_6ParamsE$_ZZN4cute7idx2crdINS_5tupleIJiiNS_1CILi0EEEEEENS1_IJNS1_IJNS2_ILi4EEENS2_ILi8EEEEEES5_NS2_ILi1EEEEEEEEDaRKT_RKT0_ENKUlRKT_RKT0_E_clIiS7_EEDaSI_SL_:
[----:B------:R-:W-:-:S04]  /*9850*/  SHF.R.S32.HI R5, RZ, 0x1f, R2 ;  /* 0x0000001fff057819 */ /* 0x000fc80000011402 */
[----:B------:R-:W-:-:S04]  /*9860*/  LEA.HI R6, R5, R2, RZ, 0x2 ;  /* 0x0000000205067211 */ /* 0x000fc800078f10ff */
[----:B------:R-:W-:Y:S02]  /*9870*/  LOP3.LUT R5, R6, 0xfffffffc, RZ, 0xc0, !PT ;  /* 0xfffffffc06057812 */ /* 0x000fe400078ec0ff */
[----:B------:R-:W-:-:S03]  /*9880*/  SHF.R.S32.HI R6, RZ, 0x2, R6 ;  /* 0x00000002ff067819 */ /* 0x000fc60000011406 */
[----:B------:R-:W-:Y:S02]  /*9890*/  IMAD.IADD R36, R2, 0x1, -R5 ;  /* 0x0000000102247824 */ /* 0x000fe400078e0a05 */
[----:B------:R-:W-:-:S04]  /*98a0*/  IMAD.MOV.U32 R5, RZ, RZ, 0x0 ;  /* 0x00000000ff057424 */ /* 0x000fc800078e00ff */
[----:B------:R-:W-:Y:S05]  /*98b0*/  RET.REL.NODEC R4 `(_ZN7cutlass13device_kernelIN5flash19enable_sm80_to_sm89INS1_16FlashAttnBwdSm80INS1_25CollectiveMainloopBwdSm80ILi2ELi2EN4cute5tupleIJNS5_1CILi128EEES8_NS7_ILi64EEEEEENS_6half_tEfNS_4arch4Sm80ELb0ELb0ELb1ELb0ELb1ELb0ELb0ELb0ELi2ELi4ELi4ELi4ELb0EEENS1_21CollectiveEpilogueBwdISA_SB_SD_Li256ELb0ELb0ELi2EEENS1_19SingleTileSchedulerILb0ELb0ELb0ELi128EEEEEEEEEvNT_6ParamsE) ;  /* 0xffff674004007950 */ /* 0x000fea0003c3ffff */
        .type           $_ZN7cutlass13device_kernelIN5flash19enable_sm80_to_sm89INS1_16FlashAttnBwdSm80INS1_25CollectiveMainloopBwdSm80ILi2ELi2EN4cute5tupleIJNS5_1CILi128EEES8_NS7_ILi64EEEEEENS_6half_tEfNS_4arch4Sm80ELb0ELb0ELb1ELb0ELb1ELb0ELb0ELb0ELi2ELi4ELi4ELi4ELb0EEENS1_21CollectiveEpilogueBwdISA_SB_SD_Li256ELb0ELb0ELi2EEENS1_19SingleTileSchedulerILb0ELb0ELb0ELi128EEEEEEEEEvNT_6ParamsE$_ZZN4cute9transformINS_5tupleIJiiNS_1CILi0EEEEEENS1_IJNS1_IJNS2_ILi4EEENS2_ILi8EEEEEENS2_ILi2EEENS2_ILi1EEEEEEZNS_7idx2crdIS4_SA_EEDaRKT_RKT0_EUlRKT_RKT0_E_EEDaSE_SH_OT1_ENKUlDpSK_E_clIJNS1_IJiiEEEiS3_EEEDaSR_,@function
        .size           $_ZN7cutlass13device_kernelIN5flash19enable_sm80_to_sm89INS1_16FlashAttnBwdSm80INS1_25CollectiveMainloopBwdSm80ILi2ELi2EN4cute5tupleIJNS5_1CILi128EEES8_NS7_ILi64EEEEEENS_6half_tEfNS_4arch4Sm80ELb0ELb0ELb1ELb0ELb1ELb0ELb0ELb0ELi2ELi4ELi4ELi4ELb0EEENS1_21CollectiveEpilogueBwdISA_SB_SD_Li256ELb0ELb0ELi2EEENS1_19SingleTileSchedulerILb0ELb0ELb0ELi128EEEEEEEEEvNT_6ParamsE$_ZZN4cute9transformINS_5tupleIJiiNS_1CILi0EEEEEENS1_IJNS1_IJNS2_ILi4EEENS2_ILi8EEEEEENS2_ILi2EEENS2_ILi1EEEEEEZNS_7idx2crdIS4_SA_EEDaRKT_RKT0_EUlRKT_RKT0_E_EEDaSE_SH_OT1_ENKUlDpSK_E_clIJNS1_IJiiEEEiS3_EEEDaSR_,($_ZN7cutlass13device_kernelIN5flash19enable_sm80_to_sm89INS1_16FlashAttnBwdSm80INS1_25CollectiveMainloopBwdSm80ILi2ELi2EN4cute5tupleIJNS5_1CILi128EEES8_NS7_ILi64EEEEEENS_6half_tEfNS_4arch4Sm80ELb0ELb0ELb1ELb0ELb1ELb0ELb0ELb0ELi2ELi4ELi4ELi4ELb0EEENS1_21CollectiveEpilogueBwdISA_SB_SD_Li256ELb0ELb0ELi2EEENS1_19SingleTileSchedulerILb0ELb0ELb0ELi128EEEEEEEEEvNT_6ParamsE$_ZZN4cute9transformINS_5tupleIJiiNS_1CILi0EEEEEENS1_IJNS1_IJNS2_ILi4EEENS2_ILi8EEEEEES5_NS2_ILi1EEEEEEZNS_7idx2crdIS4_S9_EEDaRKT_RKT0_EUlRKT_RKT0_E_EEDaSD_SG_OT1_ENKUlDpSJ_E_clIJNS1_IJiiEEEiS3_EEEDaSQ_ - $_ZN7cutlass13device_kernelIN5flash19enable_sm80_to_sm89INS1_16FlashAttnBwdSm80INS1_25CollectiveMainloopBwdSm80ILi2ELi2EN4cute5tupleIJNS5_1CILi128EEES8_NS7_ILi64EEEEEENS_6half_tEfNS_4arch4Sm80ELb0ELb0ELb1ELb0ELb1ELb0ELb0ELb0ELi2ELi4ELi4ELi4ELb0EEENS1_21CollectiveEpilogueBwdISA_SB_SD_Li256ELb0ELb0ELi2EEENS1_19SingleTileSchedulerILb0ELb0ELb0ELi128EEEEEEEEEvNT_6ParamsE$_ZZN4cute9transformINS_5tupleIJiiNS_1CILi0EEEEEENS1_IJNS1_IJNS2_ILi4EEENS2_ILi8EEEEEENS2_ILi2EEENS2_ILi1EEEEEEZNS_7idx2crdIS4_SA_EEDaRKT_RKT0_EUlRKT_RKT0_E_EEDaSE_SH_OT1_ENKUlDpSK_E_clIJNS1_IJiiEEEiS3_EEEDaSR_)
$_ZN7cutlass13device_kernelIN5flash19enable_sm80_to_sm89INS1_16FlashAttnBwdSm80INS1_25CollectiveMainloopBwdSm80ILi2ELi2EN4cute5tupleIJNS5_1CILi128EEES8_NS7_ILi64EEEEEENS_6half_tEfNS_4arch4Sm80ELb0ELb0ELb1ELb0ELb1ELb0ELb0ELb0ELi2ELi4ELi4ELi4ELb0EEENS1_21CollectiveEpilogueBwdISA_SB_SD_Li256ELb0ELb0ELi2EEENS1_19SingleTileSchedulerILb0ELb0ELb0ELi128EEEEEEEEEvNT_6ParamsE$_ZZN4cute9transformINS_5tupleIJiiNS_1CILi0EEEEEENS1_IJNS1_IJNS2_ILi4EEENS2_ILi8EEEEEENS2_ILi2EEENS2_ILi1EEEEEEZNS_7idx2crdIS4_SA_EEDaRKT_RKT0_EUlRKT_RKT0_E_EEDaSE_SH_OT1_ENKUlDpSK_E_clIJNS1_IJiiEEEiS3_EEEDaSR_:
[----:B------:R-:W-:Y:S02]  /*98c0*/  MOV R36, R6 ;  /* 0x0000000600247202 */ /* 0x000fe40000000f00 */
[----:B------:R-:W-:-:S04]  /*98d0*/  MOV R37, 0x0 ;  /* 0x0000000000257802 */ /* 0x000fc80000000f00 */
[----:B------:R-:W-:Y:S05]  /*98e0*/  RET.REL.NODEC R36 `(_ZN7cutlass13device_kernelIN5flash19enable_sm80_to_sm89INS1_16FlashAttnBwdSm80INS1_25CollectiveMainloopBwdSm80ILi2ELi2EN4cute5tupleIJNS5_1CILi128EEES8_NS7_ILi64EEEEEENS_6half_tEfNS_4arch4Sm80ELb0ELb0ELb1ELb0ELb1ELb0ELb0ELb0ELi2ELi4ELi4ELi4ELb0EEENS1_21CollectiveEpilogueBwdISA_SB_SD_Li256ELb0ELb0ELi2EEENS1_19SingleTileSchedulerILb0ELb0ELb0ELi128EEEEEEEEEvNT_6ParamsE) ;  /* 0xffff671024007950 */ /* 0x000fea0003c3ffff */
        .type           $_ZN7cutlass13device_kernelIN5flash19enable_sm80_to_sm89INS1_16FlashAttnBwdSm80INS1_25CollectiveMainloopBwdSm80ILi2ELi2EN4cute5tupleIJNS5_1CILi128EEES8_NS7_ILi64EEEEEENS_6half_tEfNS_4arch4Sm80ELb0ELb0ELb1ELb0ELb1ELb0ELb0ELb0ELi2ELi4ELi4ELi4ELb0EEENS1_21CollectiveEpilogueBwdISA_SB_SD_Li256ELb0ELb0ELi2EEENS1_19SingleTileSchedulerILb0ELb0ELb0ELi128EEEEEEEEEvNT_6ParamsE$_ZZN4cute9transformINS_5tupleIJiiNS_1CILi0EEEEEENS1_IJNS1_IJNS2_ILi4EEENS2_ILi8EEEEEES5_NS2_ILi1EEEEEEZNS_7idx2crdIS4_S9_EEDaRKT_RKT0_EUlRKT_RKT0_E_EEDaSD_SG_OT1_ENKUlDpSJ_E_clIJNS1_IJiiEEEiS3_EEEDaSQ_,@function
        .size           $_ZN7cutlass13device_kernelIN5flash19enable_sm80_to_sm89INS1_16FlashAttnBwdSm80INS1_25CollectiveMainloopBwdSm80ILi2ELi2EN4cute5tupleIJNS5_1CILi128EEES8_NS7_ILi64EEEEEENS_6half_tEfNS_4arch4Sm80ELb0ELb0ELb1ELb0ELb1ELb0ELb0ELb0ELi2ELi4ELi4ELi4ELb0EEENS1_21CollectiveEpilogueBwdISA_SB_SD_Li256ELb0ELb0ELi2EEENS1_19SingleTileSchedulerILb0ELb0ELb0ELi128EEEEEEEEEvNT_6ParamsE$_ZZN4cute9transformINS_5tupleIJiiNS_1CILi0EEEEEENS1_IJNS1_IJNS2_ILi4EEENS2_ILi8EEEEEES5_NS2_ILi1EEEEEEZNS_7idx2crdIS4_S9_EEDaRKT_RKT0_EUlRKT_RKT0_E_EEDaSD_SG_OT1_ENKUlDpSJ_E_clIJNS1_IJiiEEEiS3_EEEDaSQ_,($_ZN7cutlass13device_kernelIN5flash19enable_sm80_to_sm89INS1_16FlashAttnBwdSm80INS1_25CollectiveMainloopBwdSm80ILi2ELi2EN4cute5tupleIJNS5_1CILi128EEES8_NS7_ILi64EEEEEENS_6half_tEfNS_4arch4Sm80ELb0ELb0ELb1ELb0ELb1ELb0ELb0ELb0ELi2ELi4ELi4ELi4ELb0EEENS1_21CollectiveEpilogueBwdISA_SB_SD_Li256ELb0ELb0ELi2EEENS1_19SingleTileSchedulerILb0ELb0ELb0ELi128EEEEEEEEEvNT_6ParamsE$_ZZN5flash25CollectiveMainloopBwdSm80ILi2ELi2EN4cute5tupleIJNS1_1CILi128EEES4_NS3_ILi64EEEEEEN7cutlass6half_tEfNS7_4arch4Sm80ELb0ELb0ELb1ELb0ELb1ELb0ELb0ELb0ELi2ELi4ELi4ELi4ELb0EE3mmaINS_16FlashAttnBwdSm80ISB_NS_21CollectiveEpilogueBwdIS6_S8_SA_Li256ELb0ELb0ELi2EEENS_19SingleTileSchedulerILb0ELb0ELb0ELi128EEEE13SharedStorageENS1_6TensorINS1_11ArrayEngineIfLm32EEENS1_6LayoutINS2_IJNS2_IJNS3_ILi2EEESO_EEESO_NS3_ILi4EEEEEENS2_IJNS2_IJNS3_ILi1EEESO_EEESQ_NS3_ILi8EEEEEEEEEEEEbRKNSB_6ParamsERT0_S12_iNS2_IJiiiEEERT_ENKUlRT_iE_clINSK_INSL_IfLm64EEENSN_INS2_IJSP_SO_SU_EEESV_EEEEEEDaS17_i - $_ZN7cutlass13device_kernelIN5flash19enable_sm80_to_sm89INS1_16FlashAttnBwdSm80INS1_25CollectiveMainloopBwdSm80ILi2ELi2EN4cute5tupleIJNS5_1CILi128EEES8_NS7_ILi64EEEEEENS_6half_tEfNS_4arch4Sm80ELb0ELb0ELb1ELb0ELb1ELb0ELb0ELb0ELi2ELi4ELi4ELi4ELb0EEENS1_21CollectiveEpilogueBwdISA_SB_SD_Li256ELb0ELb0ELi2EEENS1_19SingleTileSchedulerILb0ELb0ELb0ELi128EEEEEEEEEvNT_6ParamsE$_ZZN4cute9transformINS_5tupleIJiiNS_1CILi0EEEEEENS1_IJNS1_IJNS2_ILi4EEENS2_ILi8EEEEEES5_NS2_ILi1EEEEEEZNS_7idx2crdIS4_S9_EEDaRKT_RKT0_EUlRKT_RKT0_E_EEDaSD_SG_OT1_ENKUlDpSJ_E_clIJNS1_IJiiEEEiS3_EEEDaSQ_)
$_ZN7cutlass13device_kernelIN5flash19enable_sm80_to_sm89INS1_16FlashAttnBwdSm80INS1_25CollectiveMainloopBwdSm80ILi2ELi2EN4cute5tupleIJNS5_1CILi128EEES8_NS7_ILi64EEEEEENS_6half_tEfNS_4arch4Sm80ELb0ELb0ELb1ELb0ELb1ELb0ELb0ELb0ELi2ELi4ELi4ELi4ELb0EEENS1_21CollectiveEpilogueBwdISA_SB_SD_Li256ELb0ELb0ELi2EEENS1_19SingleTileSchedulerILb0ELb0ELb0ELi128EEEEEEEEEvNT_6ParamsE$_ZZN4cute9transformINS_5tupleIJiiNS_1CILi0EEEEEENS1_IJNS1_IJNS2_ILi4EEENS2_ILi8EEEEEES5_NS2_ILi1EEEEEEZNS_7idx2crdIS4_S9_EEDaRKT_RKT0_EUlRKT_RKT0_E_EEDaSD_SG_OT1_ENKUlDpSJ_E_clIJNS1_IJiiEEEiS3_EEEDaSQ_:
[----:B------:R-:W-:Y:S02]  /*98f0*/  MOV R38, R4 ;  /* 0x0000000400267202 */ /* 0x000fe40000000f00 */
[----:B------:R-:W-:-:S04]  /*9900*/  MOV R39, 0x0 ;  /* 0x0000000000277802 */ /* 0x000fc80000000f00 */
[----:B------:R-:W-:Y:S05]  /*9910*/  RET.REL.NODEC R38 `(_ZN7cutlass13device_kernelIN5flash19enable_sm80_to_sm89INS1_16FlashAttnBwdSm80INS1_25CollectiveMainloopBwdSm80ILi2ELi2EN4cute5tupleIJNS5_1CILi128EEES8_NS7_ILi64EEEEEENS_6half_tEfNS_4arch4Sm80ELb0ELb0ELb1ELb0ELb1ELb0ELb0ELb0ELi2ELi4ELi4ELi4ELb0EEENS1_21CollectiveEpilogueBwdISA_SB_SD_Li256ELb0ELb0ELi2EEENS1_19SingleTileSchedulerILb0ELb0ELb0ELi128EEEEEEEEEvNT_6ParamsE) ;  /* 0xffff66e026007950 */ /* 0x000fea0003c3ffff */
        .type           $_ZN7cutlass13device_kernelIN5flash19enable_sm80_to_sm89INS1_16FlashAttnBwdSm80INS1_25CollectiveMainloopBwdSm80ILi2ELi2EN4cute5tupleIJNS5_1CILi128EEES8_NS7_ILi64EEEEEENS_6half_tEfNS_4arch4Sm80ELb0ELb0ELb1ELb0ELb1ELb0ELb0ELb0ELi2ELi4ELi4ELi4ELb0EEENS1_21CollectiveEpilogueBwdISA_SB_SD_Li256ELb0ELb0ELi2EEENS1_19SingleTileSchedulerILb0ELb0ELb0ELi128EEEEEEEEEvNT_6ParamsE$_ZZN5flash25CollectiveMainloopBwdSm80ILi2ELi2EN4cute5tupleIJNS1_1CILi128EEES4_NS3_ILi64EEEEEEN7cutlass6half_tEfNS7_4arch4Sm80ELb0ELb0ELb1ELb0ELb1ELb0ELb0ELb0ELi2ELi4ELi4ELi4ELb0EE3mmaINS_16FlashAttnBwdSm80ISB_NS_21CollectiveEpilogueBwdIS6_S8_SA_Li256ELb0ELb0ELi2EEENS_19SingleTileSchedulerILb0ELb0ELb0ELi128EEEE13SharedStorageENS1_6TensorINS1_11ArrayEngineIfLm32EEENS1_6LayoutINS2_IJNS2_IJNS3_ILi2EEESO_EEESO_NS3_ILi4EEEEEENS2_IJNS2_IJNS3_ILi1EEESO_EEESQ_NS3_ILi8EEEEEEEEEEEEbRKNSB_6ParamsERT0_S12_iNS2_IJiiiEEERT_ENKUlRT_iE_clINSK_INSL_IfLm64EEENSN_INS2_IJSP_SO_SU_EEESV_EEEEEEDaS17_i,@function
        .size           $_ZN7cutlass13device_kernelIN5flash19enable_sm80_to_sm89INS1_16FlashAttnBwdSm80INS1_25CollectiveMainloopBwdSm80ILi2ELi2EN4cute5tupleIJNS5_1CILi128EEES8_NS7_ILi64EEEEEENS_6half_tEfNS_4arch4Sm80ELb0ELb0ELb1ELb0ELb1ELb0ELb0ELb0ELi2ELi4ELi4ELi4ELb0EEENS1_21CollectiveEpilogueBwdISA_SB_SD_Li256ELb0ELb0ELi2EEENS1_19SingleTileSchedulerILb0ELb0ELb0ELi128EEEEEEEEEvNT_6ParamsE$_ZZN5flash25CollectiveMainloopBwdSm80ILi2ELi2EN4cute5tupleIJNS1_1CILi128EEES4_NS3_ILi64EEEEEEN7cutlass6half_tEfNS7_4arch4Sm80ELb0ELb0ELb1ELb0ELb1ELb0ELb0ELb0ELi2ELi4ELi4ELi4ELb0EE3mmaINS_16FlashAttnBwdSm80ISB_NS_21CollectiveEpilogueBwdIS6_S8_SA_Li256ELb0ELb0ELi2EEENS_19SingleTileSchedulerILb0ELb0ELb0ELi128EEEE13SharedStorageENS1_6TensorINS1_11ArrayEngineIfLm32EEENS1_6LayoutINS2_IJNS2_IJNS3_ILi2EEESO_EEESO_NS3_ILi4EEEEEENS2_IJNS2_IJNS3_ILi1EEESO_EEESQ_NS3_ILi8EEEEEEEEEEEEbRKNSB_6ParamsERT0_S12_iNS2_IJiiiEEERT_ENKUlRT_iE_clINSK_INSL_IfLm64EEENSN_INS2_IJSP_SO_SU_EEESV_EEEEEEDaS17_i,($_ZN7cutlass13device_kernelIN5flash19enable_sm80_to_sm89INS1_16FlashAttnBwdSm80INS1_25CollectiveMainloopBwdSm80ILi2ELi2EN4cute5tupleIJNS5_1CILi128EEES8_NS7_ILi64EEEEEENS_6half_tEfNS_4arch4Sm80ELb0ELb0ELb1ELb0ELb1ELb0ELb0ELb0ELi2ELi4ELi4ELi4ELb0EEENS1_21CollectiveEpilogueBwdISA_SB_SD_Li256ELb0ELb0ELi2EEENS1_19SingleTileSchedulerILb0ELb0ELb0ELi128EEEEEEEEEvNT_6ParamsE$_ZZN5flash25CollectiveMainloopBwdSm80ILi2ELi2EN4cute5tupleIJNS1_1CILi128EEES4_NS3_ILi64EEEEEEN7cutlass6half_tEfNS7_4arch4Sm80ELb0ELb0ELb1ELb0ELb1ELb0ELb0ELb0ELi2ELi4ELi4ELi4ELb0EE3mmaINS_16FlashAttnBwdSm80ISB_NS_21CollectiveEpilogueBwdIS6_S8_SA_Li256ELb0ELb0ELi2EEENS_19SingleTileSchedulerILb0ELb0ELb0ELi128EEEE13SharedStorageENS1_6TensorINS1_11ArrayEngineIfLm32EEENS1_6LayoutINS2_IJNS2_IJNS3_ILi2EEESO_EEESO_NS3_ILi4EEEEEENS2_IJNS2_IJNS3_ILi1EEESO_EEESQ_NS3_ILi8EEEEEEEEEEEEbRKNSB_6ParamsERT0_S12_iNS2_IJiiiEEERT_ENKUliT_E_clIZSC_ISJ_SX_EbS10_S12_S12_iS13_S15_EUlRS16_iE_EEDaiS16_ - $_ZN7cutlass13device_kernelIN5flash19enable_sm80_to_sm89INS1_16FlashAttnBwdSm80INS1_25CollectiveMainloopBwdSm80ILi2ELi2EN4cute5tupleIJNS5_1CILi128EEES8_NS7_ILi64EEEEEENS_6half_tEfNS_4arch4Sm80ELb0ELb0ELb1ELb0ELb1ELb0ELb0ELb0ELi2ELi4ELi4ELi4ELb0EEENS1_21CollectiveEpilogueBwdISA_SB_SD_Li256ELb0ELb0ELi2EEENS1_19SingleTileSchedulerILb0ELb0ELb0ELi128EEEEEEEEEvNT_6ParamsE$_ZZN5flash25CollectiveMainloopBwdSm80ILi2ELi2EN4cute5tupleIJNS1_1CILi128EEES4_NS3_ILi64EEEEEEN7cutlass6half_tEfNS7_4arch4Sm80ELb0ELb0ELb1ELb0ELb1ELb0ELb0ELb0ELi2ELi4ELi4ELi4ELb0EE3mmaINS_16FlashAttnBwdSm80ISB_NS_21CollectiveEpilogueBwdIS6_S8_SA_Li256ELb0ELb0ELi2EEENS_19SingleTileSchedulerILb0ELb0ELb0ELi128EEEE13SharedStorageENS1_6TensorINS1_11ArrayEngineIfLm32EEENS1_6LayoutINS2_IJNS2_IJNS3_ILi2EEESO_EEESO_NS3_ILi4EEEEEENS2_IJNS2_IJNS3_ILi1EEESO_EEESQ_NS3_ILi8EEEEEEEEEEEEbRKNSB_6ParamsERT0_S12_iNS2_IJiiiEEERT_ENKUlRT_iE_clINSK_INSL_IfLm64EEENSN_INS2_IJSP_SO_SU_EEESV_EEEEEEDaS17_i)
$_ZN7cutlass13device_kernelIN5flash19enable_sm80_to_sm89INS1_16FlashAttnBwdSm80INS1_25CollectiveMainloopBwdSm80ILi2ELi2EN4cute5tupleIJNS5_1CILi128EEES8_NS7_ILi64EEEEEENS_6half_tEfNS_4arch4Sm80ELb0ELb0ELb1ELb0ELb1ELb0ELb0ELb0ELi2ELi4ELi4ELi4ELb0EEENS1_21CollectiveEpilogueBwdISA_SB_SD_Li256ELb0ELb0ELi2EEENS1_19SingleTileSchedulerILb0ELb0ELb0ELi128EEEEEEEEEvNT_6ParamsE$_ZZN5flash25CollectiveMainloopBwdSm80ILi2ELi2EN4cute5tupleIJNS1_1CILi128EEES4_NS3_ILi64EEEEEEN7cutlass6half_tEfNS7_4arch4Sm80ELb0ELb0ELb1ELb0ELb1ELb0ELb0ELb0ELi2ELi4ELi4ELi4ELb0EE3mmaINS_16FlashAttnBwdSm80ISB_NS_21CollectiveEpilogueBwdIS6_S8_SA_Li256ELb0ELb0ELi2EEENS_19SingleTileSchedulerILb0ELb0ELb0ELi128EEEE13SharedStorageENS1_6TensorINS1_11ArrayEngineIfLm32EEENS1_6LayoutINS2_IJNS2_IJNS3_ILi2EEESO_EEESO_NS3_ILi4EEEEEENS2_IJNS2_IJNS3_ILi1EEESO_EEESQ_NS3_ILi8EEEEEEEEEEEEbRKNSB_6ParamsERT0_S12_iNS2_IJiiiEEERT_ENKUlRT_iE_clINSK_INSL_IfLm64EEENSN_INS2_IJSP_SO_SU_EEESV_EEEEEEDaS17_i:
        /* <DEDUP_REMOVED lines=114> */
[----:B------:R-:W-:Y:S05]  /*a040*/  @P1 RET.REL.NODEC R16 `(_ZN7cutlass13device_kernelIN5flash19enable_sm80_to_sm89INS1_16FlashAttnBwdSm80INS1_25CollectiveMainloopBwdSm80ILi2ELi2EN4cute5tupleIJNS5_1CILi128EEES8_NS7_ILi64EEEEEENS_6half_tEfNS_4arch4Sm80ELb0ELb0ELb1ELb0ELb1ELb0ELb0ELb0ELi2ELi4ELi4ELi4ELb0EEENS1_21CollectiveEpilogueBwdISA_SB_SD_Li256ELb0ELb0ELi2EEENS1_19SingleTileSchedulerILb0ELb0ELb0ELi128EEEEEEEEEvNT_6ParamsE) ;  /* 0xffff5fb010001950 */ /* 0x000fea0003c3ffff */
[----:B---3--:R-:W-:Y:S02]  /*a050*/  MOV R3, 0xff800000 ;  /* 0xff80000000037802 */ /* 0x008fe40000000f00 */
[----:B------:R-:W-:-:S03]  /*a060*/  MOV R17, 0x0 ;  /* 0x0000000000117802 */ /* 0x000fc60000000f00 */
[----:B------:R1:W-:Y:S04]  /*a070*/  STL [R6+0xe4], R3 ;  /* 0x0000e40306007387 */ /* 0x0003e80000100800 */
[----:B------:R1:W-:Y:S04]  /*a080*/  STL [R6+0xec], R3 ;  /* 0x0000ec0306007387 */ /* 0x0003e80000100800 */
[----:B------:R1:W-:Y:S04]  /*a090*/  STL [R6+0xf4], R3 ;  /* 0x0000f40306007387 */ /* 0x0003e80000100800 */
[----:B------:R1:W-:Y:S01]  /*a0a0*/  STL [R6+0xfc], R3 ;  /* 0x0000fc0306007387 */ /* 0x0003e20000100800 */
[----:B------:R-:W-:Y:S05]  /*a0b0*/  RET.REL.NODEC R16 `(_ZN7cutlass13device_kernelIN5flash19enable_sm80_to_sm89INS1_16FlashAttnBwdSm80INS1_25CollectiveMainloopBwdSm80ILi2ELi2EN4cute5tupleIJNS5_1CILi128EEES8_NS7_ILi64EEEEEENS_6half_tEfNS_4arch4Sm80ELb0ELb0ELb1ELb0ELb1ELb0ELb0ELb0ELi2ELi4ELi4ELi4ELb0EEENS1_21CollectiveEpilogueBwdISA_SB_SD_Li256ELb0ELb0ELi2EEENS1_19SingleTileSchedulerILb0ELb0ELb0ELi128EEEEEEEEEvNT_6ParamsE) ;  /* 0xffff5f4010007950 */ /* 0x000fea0003c3ffff */
        .type           $_ZN7cutlass13device_kernelIN5flash19enable_sm80_to_sm89INS1_16FlashAttnBwdSm80INS1_25CollectiveMainloopBwdSm80ILi2ELi2EN4cute5tupleIJNS5_1CILi128EEES8_NS7_ILi64EEEEEENS_6half_tEfNS_4arch4Sm80ELb0ELb0ELb1ELb0ELb1ELb0ELb0ELb0ELi2ELi4ELi4ELi4ELb0EEENS1_21CollectiveEpilogueBwdISA_SB_SD_Li256ELb0ELb0ELi2EEENS1_19SingleTileSchedulerILb0ELb0ELb0ELi128EEEEEEEEEvNT_6ParamsE$_ZZN5flash25CollectiveMainloopBwdSm80ILi2ELi2EN4cute5tupleIJNS1_1CILi128EEES4_NS3_ILi64EEEEEEN7cutlass6half_tEfNS7_4arch4Sm80ELb0ELb0ELb1ELb0ELb1ELb0ELb0ELb0ELi2ELi4ELi4ELi4ELb0EE3mmaINS_16FlashAttnBwdSm80ISB_NS_21CollectiveEpilogueBwdIS6_S8_SA_Li256ELb0ELb0ELi2EEENS_19SingleTileSchedulerILb0ELb0ELb0ELi128EEEE13SharedStorageENS1_6TensorINS1_11ArrayEngineIfLm32EEENS1_6LayoutINS2_IJNS2_IJNS3_ILi2EEESO_EEESO_NS3_ILi4EEEEEENS2_IJNS2_IJNS3_ILi1EEESO_EEESQ_NS3_ILi8EEEEEEEEEEEEbRKNSB_6ParamsERT0_S12_iNS2_IJiiiEEERT_ENKUliT_E_clIZSC_ISJ_SX_EbS10_S12_S12_iS13_S15_EUlRS16_iE_EEDaiS16_,@function
        .size           $_ZN7cutlass13device_kernelIN5flash19enable_sm80_to_sm89INS1_16FlashAttnBwdSm80INS1_25CollectiveMainloopBwdSm80ILi2ELi2EN4cute5tupleIJNS5_1CILi128EEES8_NS7_ILi64EEEEEENS_6half_tEfNS_4arch4Sm80ELb0ELb0ELb1ELb0ELb1ELb0ELb0ELb0ELi2ELi4ELi4ELi4ELb0EEENS1_21CollectiveEpilogueBwdISA_SB_SD_Li256ELb0ELb0ELi2EEENS1_19SingleTileSchedulerILb0ELb0ELb0ELi128EEEEEEEEEvNT_6ParamsE$_ZZN5flash25CollectiveMainloopBwdSm80ILi2ELi2EN4cute5tupleIJNS1_1CILi128EEES4_NS3_ILi64EEEEEEN7cutlass6half_tEfNS7_4arch4Sm80ELb0ELb0ELb1ELb0ELb1ELb0ELb0ELb0ELi2ELi4ELi4ELi4ELb0EE3mmaINS_16FlashAttnBwdSm80ISB_NS_21CollectiveEpilogueBwdIS6_S8_SA_Li256ELb0ELb0ELi2EEENS_19SingleTileSchedulerILb0ELb0ELb0ELi128EEEE13SharedStorageENS1_6TensorINS1_11ArrayEngineIfLm32EEENS1_6LayoutINS2_IJNS2_IJNS3_ILi2EEESO_EEESO_NS3_ILi4EEEEEENS2_IJNS2_IJNS3_ILi1EEESO_EEESQ_NS3_ILi8EEEEEEEEEEEEbRKNSB_6ParamsERT0_S12_iNS2_IJiiiEEERT_ENKUliT_E_clIZSC_ISJ_SX_EbS10_S12_S12_iS13_S15_EUlRS16_iE_EEDaiS16_,($_ZN7cutlass13device_kernelIN5flash19enable_sm80_to_sm89INS1_16FlashAttnBwdSm80INS1_25CollectiveMainloopBwdSm80ILi2ELi2EN4cute5tupleIJNS5_1CILi128EEES8_NS7_ILi64EEEEEENS_6half_tEfNS_4arch4Sm80ELb0ELb0ELb1ELb0ELb1ELb0ELb0ELb0ELi2ELi4ELi4ELi4ELb0EEENS1_21CollectiveEpilogueBwdISA_SB_SD_Li256ELb0ELb0ELi2EEENS1_19SingleTileSchedulerILb0ELb0ELb0ELi128EEEEEEEEEvNT_6ParamsE$_ZZN5flash25CollectiveMainloopBwdSm80ILi2ELi2EN4cute5tupleIJNS1_1CILi128EEES4_NS3_ILi64EEEEEEN7cutlass6half_tEfNS7_4arch4Sm80ELb0ELb0ELb1ELb0ELb1ELb0ELb0ELb0ELi2ELi4ELi4ELi4ELb0EE3mmaINS_16FlashAttnBwdSm80ISB_NS_21CollectiveEpilogueBwdIS6_S8_SA_Li256ELb0ELb0ELi2EEENS_19SingleTileSchedulerILb0ELb0ELb0ELi128EEEE13SharedStorageENS1_6TensorINS1_11ArrayEngineIfLm32EEENS1_6LayoutINS2_IJNS2_IJNS3_ILi2EEESO_EEESO_NS3_ILi4EEEEEENS2_IJNS2_IJNS3_ILi1EEESO_EEESQ_NS3_ILi8EEEEEEEEEEEEbRKNSB_6ParamsERT0_S12_iNS2_IJiiiEEERT_ENKUlvE0_clEv - $_ZN7cutlass13device_kernelIN5flash19enable_sm80_to_sm89INS1_16FlashAttnBwdSm80INS1_25CollectiveMainloopBwdSm80ILi2ELi2EN4cute5tupleIJNS5_1CILi128EEES8_NS7_ILi64EEEEEENS_6half_tEfNS_4arch4Sm80ELb0ELb0ELb1ELb0ELb1ELb0ELb0ELb0ELi2ELi4ELi4ELi4ELb0EEENS1_21CollectiveEpilogueBwdISA_SB_SD_Li256ELb0ELb0ELi2EEENS1_19SingleTileSchedulerILb0ELb0ELb0ELi128EEEEEEEEEvNT_6ParamsE$_ZZN5flash25CollectiveMainloopBwdSm80ILi2ELi2EN4cute5tupleIJNS1_1CILi128EEES4_NS3_ILi64EEEEEEN7cutlass6half_tEfNS7_4arch4Sm80ELb0ELb0ELb1ELb0ELb1ELb0ELb0ELb0ELi2ELi4ELi4ELi4ELb0EE3mmaINS_16FlashAttnBwdSm80ISB_NS_21CollectiveEpilogueBwdIS6_S8_SA_Li256ELb0ELb0ELi2EEENS_19SingleTileSchedulerILb0ELb0ELb0ELi128EEEE13SharedStorageENS1_6TensorINS1_11ArrayEngineIfLm32EEENS1_6LayoutINS2_IJNS2_IJNS3_ILi2EEESO_EEESO_NS3_ILi4EEEEEENS2_IJNS2_IJNS3_ILi1EEESO_EEESQ_NS3_ILi8EEEEEEEEEEEEbRKNSB_6ParamsERT0_S12_iNS2_IJiiiEEERT_ENKUliT_E_clIZSC_ISJ_SX_EbS10_S12_S12_iS13_S15_EUlRS16_iE_EEDaiS16_)
$_ZN7cutlass13device_kernelIN5flash19enable_sm80_to_sm89INS1_16FlashAttnBwdSm80INS1_25CollectiveMainloopBwdSm80ILi2ELi2EN4cute5tupleIJNS5_1CILi128EEES8_NS7_ILi64EEEEEENS_6half_tEfNS_4arch4Sm80ELb0ELb0ELb1ELb0ELb1ELb0ELb0ELb0ELi2ELi4ELi4ELi4ELb0EEENS1_21CollectiveEpilogueBwdISA_SB_SD_Li256ELb0ELb0ELi2EEENS1_19SingleTileSchedulerILb0ELb0ELb0ELi128EEEEEEEEEvNT_6ParamsE$_ZZN5flash25CollectiveMainloopBwdSm80ILi2ELi2EN4cute5tupleIJNS1_1CILi128EEES4_NS3_ILi64EEEEEEN7cutlass6half_tEfNS7_4arch4Sm80ELb0ELb0ELb1ELb0ELb1ELb0ELb0ELb0ELi2ELi4ELi4ELi4ELb0EE3mmaINS_16FlashAttnBwdSm80ISB_NS_21CollectiveEpilogueBwdIS6_S8_SA_Li256ELb0ELb0ELi2EEENS_19SingleTileSchedulerILb0ELb0ELb0ELi128EEEE13SharedStorageENS1_6TensorINS1_11ArrayEngineIfLm32EEENS1_6LayoutINS2_IJNS2_IJNS3_ILi2EEESO_EEESO_NS3_ILi4EEEEEENS2_IJNS2_IJNS3_ILi1EEESO_EEESQ_NS3_ILi8EEEEEEEEEEEEbRKNSB_6ParamsERT0_S12_iNS2_IJiiiEEERT_ENKUliT_E_clIZSC_ISJ_SX_EbS10_S12_S12_iS13_S15_EUlRS16_iE_EEDaiS16_:
        /* <DEDUP_REMOVED lines=46> */
[----:B-1---5:R-:W-:Y:S05]  /*a3a0*/  CALL.REL.NOINC `($_ZN7cutlass13device_kernelIN5flash19enable_sm80_to_sm89INS1_16FlashAttnBwdSm80INS1_25CollectiveMainloopBwdSm80ILi2ELi2EN4cute5tupleIJNS5_1CILi128EEES8_NS7_ILi64EEEEEENS_6half_tEfNS_4arch4Sm80ELb0ELb0ELb1ELb0ELb1ELb0ELb0ELb0ELi2ELi4ELi4ELi4ELb0EEENS1_21CollectiveEpilogueBwdISA_SB_SD_Li256ELb0ELb0ELi2EEENS1_19SingleTileSchedulerILb0ELb0ELb0ELi128EEEEEEEEEvNT_6ParamsE$_ZN4cute3eso3ESOILb1ELb0EJNS_14ComposedLayoutINS_7SwizzleILi3ELi3ELi3EEENS_1CILj0EEENS_6LayoutINS_5tupleIJNS8_IJNS5_ILi8EEENS5_ILi16EEEEEENS8_IJNS5_ILi64EEENS5_ILi1EEEEEEEEENS8_IJNS8_IJSC_NS5_ILi512EEEEEENS8_IJSD_NS5_ILi0EEEEEEEEEEEEENS_10ViewEngineINS_8smem_ptrIPN7cutlass6half_tEEEEEEEC2ERKSM_RKST_) ;  /* 0xffffc70000007944 */ /* 0x022fea0003c3ffff */
[----:B-1----:R1:W5:Y:S01]  /*a3b0*/  LDL.64 R2, [R1+0x758] ;  /* 0x0007580001027983 */ /* 0x0023620000100a00 */
[----:B------:R-:W-:-:S03]  /*a3c0*/  MOV R6, 0xa3e0 ;  /* 0x0000a3e000067802 */ /* 0x000fc60000000f00 */
[----:B-1---5:R-:W-:Y:S05]  /*a3d0*/  CALL.REL.NOINC `($_ZN7cutlass13device_kernelIN5flash19enable_sm80_to_sm89INS1_16FlashAttnBwdSm80INS1_25CollectiveMainloopBwdSm80ILi2ELi2EN4cute5tupleIJNS5_1CILi128EEES8_NS7_ILi64EEEEEENS_6half_tEfNS_4arch4Sm80ELb0ELb0ELb1ELb0ELb1ELb0ELb0ELb0ELi2ELi4ELi4ELi4ELb0EEENS1_21CollectiveEpilogueBwdISA_SB_SD_Li256ELb0ELb0ELi2EEENS1_19SingleTileSchedulerILb0ELb0ELb0ELi128EEEEEEEEEvNT_6ParamsE$_ZN4cute3eso3ESOILb1ELb0EJNS_14ComposedLayoutINS_7SwizzleILi3ELi3ELi3EEENS_1CILj0EEENS_6LayoutINS_5tupleIJNS8_IJNS8_IJNS5_ILi4EEENS5_ILi8EEEEEENS8_IJS9_NS5_ILi1EEEEEEEEENS8_IJNS8_IJNS5_ILi2EEESF_SF_EEENS8_IJSF_S9_EEEEEEEEENS8_IJNS8_IJNS8_IJSF_NS5_ILi64EEEEEENS8_IJNS5_ILi1024EEENS5_ILi0EEEEEEEEENS8_IJNS8_IJSC_NS5_ILi512EEESA_EEENS8_IJNS5_ILi4096EEENS5_ILi16EEEEEEEEEEEEEEEENS_10ViewEngineINS_8smem_ptrIPN7cutlass6half_tEEEEEEEC2ERKSY_RKS15_) ;  /* 0xffffc76000007944 */ /* 0x022fea0003c3ffff */
[----:B------:R-:W-:Y:S01]  /*a3e0*/  ULDC.64 UR4, c[0x0][0x118] ;  /* 0x0000460000047ab9 */ /* 0x000fe20000000a00 */
[----:B------:R2:W5:Y:S04]  /*a3f0*/  LDL.64 R24, [R1+0x758] ;  /* 0x0007580001187983 */ /* 0x0005680000100a00 */
[----:B-1----:R2:W5:Y:S01]  /*a400*/  LD.E R3, [R20.64+0x8] ;  /* 0x0000080414037980 */ /* 0x002562000c101900 */
[----:B------:R-:W-:-:S02]  /*a410*/  MOV R91, R62 ;  /* 0x0000003e005b7202 */ /* 0x000fc40000000f00 */
[----:B------:R-:W-:Y:S02]  /*a420*/  MOV R4, 0xa440 ;  /* 0x0000a44000047802 */ /* 0x000fe40000000f00 */
[----:B--2--5:R-:W-:Y:S05]  /*a430*/  CALL.REL.NOINC `($_ZN7cutlass13device_kernelIN5flash19enable_sm80_to_sm89INS1_16FlashAttnBwdSm80INS1_25CollectiveMainloopBwdSm80ILi2ELi2EN4cute5tupleIJNS5_1CILi128EEES8_NS7_ILi64EEEEEENS_6half_tEfNS_4arch4Sm80ELb0ELb0ELb1ELb0ELb1ELb0ELb0ELb0ELi2ELi4ELi4ELi4ELb0EEENS1_21CollectiveEpilogueBwdISA_SB_SD_Li256ELb0ELb0ELi2EEENS1_19SingleTileSchedulerILb0ELb0ELb0ELi128EEEEEEEEEvNT_6ParamsE$_ZN4cute3eso3ESOILb0ELb1EJiNS_1CILi0EEEEEC2ERKiRKS3_) ;  /* 0xffffc2e000007944 */ /* 0x024fea0003c3ffff */
[----:B------:R-:W2:Y:S01]  /*a440*/  LDL R26, [R1+0x758] ;  /* 0x00075800011a7983 */ /* 0x000ea20000100800 */
[----:B------:R-:W-:Y:S01]  /*a450*/  ULDC.64 UR4, c[0x0][0x118] ;  /* 0x0000460000047ab9 */ /* 0x000fe20000000a00 */
[----:B------:R-:W-:Y:S01]  /*a460*/  IMAD.MOV.U32 R91, RZ, RZ, R62 ;  /* 0x000000ffff5b7224 */ /* 0x000fe200078e003e */
[----:B-1----:R-:W-:Y:S01]  /*a470*/  MOV R2, R15 ;  /* 0x0000000f00027202 */ /* 0x002fe20000000f00 */
[----:B--2---:R1:W-:Y:S04]  /*a480*/  STL [R1+0x11e8], R26 ;  /* 0x0011e81a01007387 */ /* 0x0043e80000100800 */
[----:B------:R1:W5:Y:S01]  /*a490*/  LD.E R6, [R20.64+0x4] ;  /* 0x0000040414067980 */ /* 0x000362000c101900 */
[----:B------:R-:W-:-:S03]  /*a4a0*/  MOV R4, 0xa4c0 ;  /* 0x0000a4c000047802 */ /* 0x000fc60000000f00 */
[----:B-1---5:R-:W-:Y:S05]  /*a4b0*/  CALL.REL.NOINC `($_ZN7cutlass13device_kernelIN5flash19enable_sm80_to_sm89INS1_16FlashAttnBwdSm80INS1_25CollectiveMainloopBwdSm80ILi2ELi2EN4cute5tupleIJNS5_1CILi128EEES8_NS7_ILi64EEEEEENS_6half_tEfNS_4arch4Sm80ELb0ELb0ELb1ELb0ELb1ELb0ELb0ELb0ELi2ELi4ELi4ELi4ELb0EEENS1_21CollectiveEpilogueBwdISA_SB_SD_Li256ELb0ELb0ELi2EEENS1_19SingleTileSchedulerILb0ELb0ELb0ELi128EEEEEEEEEvNT_6ParamsE$_ZN4cute3eso3ESOILb0ELb0EJiNS_5tupleIJiNS_1CILi0EEEEEEEEC2ERKiRKS5_) ;  /* 0xffffbe0000007944 */ /* 0x022fea0003c3ffff */
[----:B-1----:R1:W5:Y:S01]  /*a4c0*/  LDL.64 R2, [R1+0x758] ;  /* 0x0007580001027983 */ /* 0x0023620000100a00 */
[----:B------:R-:W-:-:S02]  /*a4d0*/  MOV R91, R62 ;  /* 0x0000003e005b7202 */ /* 0x000fc40000000f00 */
[----:B------:R-:W-:Y:S02]  /*a4e0*/  MOV R6, 0xa500 ;  /* 0x0000a50000067802 */ /* 0x000fe40000000f00 */
[----:B-1---5:R-:W-:Y:S05]  /*a4f0*/  CALL.REL.NOINC `($_ZN7cutlass13device_kernelIN5flash19enable_sm80_to_sm89INS1_16FlashAttnBwdSm80INS1_25CollectiveMainloopBwdSm80ILi2ELi2EN4cute5tupleIJNS5_1CILi128EEES8_NS7_ILi64EEEEEENS_6half_tEfNS_4arch4Sm80ELb0ELb0ELb1ELb0ELb1ELb0ELb0ELb0ELi2ELi4ELi4ELi4ELb0EEENS1_21CollectiveEpilogueBwdISA_SB_SD_Li256ELb0ELb0ELi2EEENS1_19SingleTileSchedulerILb0ELb0ELb0ELi128EEEEEEEEEvNT_6ParamsE$_ZN4cute3eso3ESOILb0ELb1EJNS_5tupleIJiNS2_IJiNS_1CILi0EEEEEEEEENS2_IJNS_10UnderscoreENS2_IJS7_S7_EEEEEEEEC2ERKS6_RKS9_) ;  /* 0xffffc18000007944 */ /* 0x022fea0003c3ffff */
[----:B-1----:R-:W2:Y:S01]  /*a500*/  LDL.64 R2, [R1+0x758] ;  /* 0x0007580001027983 */ /* 0x002ea20000100a00 */
[----:B------:R-:W-:Y:S02]  /*a510*/  MOV R5, R17 ;  /* 0x0000001100057202 */ /* 0x000fe40000000f00 */
[----:B------:R-:W-:Y:S01]  /*a520*/  MOV R4, 0xa560 ;  /* 0x0000a56000047802 */ /* 0x000fe20000000f00 */
[----:B--2---:R1:W-:Y:S04]  /*a530*/  STL [R1+0x11ec], R2 ;  /* 0x0011ec0201007387 */ /* 0x0043e80000100800 */
[----:B------:R1:W-:Y:S02]  /*a540*/  STL [R1+0x11f0], R3 ;  /* 0x0011f00301007387 */ /* 0x0003e40000100800 */
[----:B-1----:R-:W-:Y:S05]  /*a550*/  CALL.REL.NOINC `($_ZN7cutlass13device_kernelIN5flash19enable_sm80_to_sm89INS1_16FlashAttnBwdSm80INS1_25CollectiveMainloopBwdSm80ILi2ELi2EN4cute5tupleIJNS5_1CILi128EEES8_NS7_ILi64EEEEEENS_6half_tEfNS_4arch4Sm80ELb0ELb0ELb1ELb0ELb1ELb0ELb0ELb0ELi2ELi4ELi4ELi4ELb0EEENS1_21CollectiveEpilogueBwdISA_SB_SD_Li256ELb0ELb0ELi2EEENS1_19SingleTileSchedulerILb0ELb0ELb0ELi128EEEEEEEEEvNT_6ParamsE$_ZZN4cute4diceINS_5tupleIJNS1_IJiNS1_IJiNS_1CILi0EEEEEEEEENS1_IJNS_10UnderscoreENS1_IJS6_S6_EEEEEEEEES9_EEDaRKT_RKT0_ENKUlRKT_RKT0_E_clIS5_S5_EEDaSI_SL_) ;  /* 0xffffebd000007944 */ /* 0x002fea0003c3ffff */
[----:B------:R-:W-:Y:S02]  /*a560*/  MOV R4, 0xa580 ;  /* 0x0000a58000047802 */ /* 0x000fe40000000f00 */
[----:B-1---5:R-:W-:Y:S05]  /*a570*/  CALL.REL.NOINC `($_ZN7cutlass13device_kernelIN5flash19enable_sm80_to_sm89INS1_16FlashAttnBwdSm80INS1_25CollectiveMainloopBwdSm80ILi2ELi2EN4cute5tupleIJNS5_1CILi128EEES8_NS7_ILi64EEEEEENS_6half_tEfNS_4arch4Sm80ELb0ELb0ELb1ELb0ELb1ELb0ELb0ELb0ELi2ELi4ELi4ELi4ELb0EEENS1_21CollectiveEpilogueBwdISA_SB_SD_Li256ELb0ELb0ELi2EEENS1_19SingleTileSchedulerILb0ELb0ELb0ELi128EEEEEEEEEvNT_6ParamsE$_ZZN4cute12filter_tupleINS_5tupleIJNS1_IJiNS1_IJiNS_1CILi0EEEEEEEEENS1_IJNS_10UnderscoreENS1_IJS6_S6_EEEEEEEEES9_ZNS_4diceIS9_S9_EEDaRKT_RKT0_EUlRKT_RKT0_E_EEDaSD_SG_OT1_ENKUlDpSJ_E_clIJNS1_IJiiS3_EEENS1_IJEEEEEEDaSQ_) ;  /* 0xffffe60000007944 */ /* 0x022fea0003c3ffff */
[----:B------:R-:W-:Y:S02]  /*a580*/  MOV R4, 0xa5a0 ;  /* 0x0000a5a000047802 */ /* 0x000fe40000000f00 */
[----:B------:R-:W-:Y:S05]  /*a590*/  CALL.REL.NOINC `($_ZN7cutlass13device_kernelIN5flash19enable_sm80_to_sm89INS1_16FlashAttnBwdSm80INS1_25CollectiveMainloopBwdSm80ILi2ELi2EN4cute5tupleIJNS5_1CILi128EEES8_NS7_ILi64EEEEEENS_6half_tEfNS_4arch4Sm80ELb0ELb0ELb1ELb0ELb1ELb0ELb0ELb0ELi2ELi4ELi4ELi4ELb0EEENS1_21CollectiveEpilogueBwdISA_SB_SD_Li256ELb0ELb0ELi2EEENS1_19SingleTileSchedulerILb0ELb0ELb0ELi128EEEEEEEEEvNT_6ParamsE$_ZZN4cute7idx2crdINS_5tupleIJiiNS_1CILi0EEEEEENS1_IJNS1_IJNS2_ILi4EEENS2_ILi8EEEEEES5_NS2_ILi1EEEEEEEEDaRKT_RKT0_ENKUlRKT_RKT0_E_clIiS7_EEDaSI_SL_) ;  /* 0xfffff2b000007944 */ /* 0x000fea0003c3ffff */
[----:B------:R-:W-:Y:S02]  /*a5a0*/  MOV R5, R3 ;  /* 0x0000000300057202 */ /* 0x000fe40000000f00 */
[----:B------:R-:W-:-:S02]  /*a5b0*/  MOV R4, 0xa5d0 ;  /* 0x0000a5d000047802 */ /* 0x000fc40000000f00 */
[----:B------:R-:W-:Y:S05]  /*a5c0*/  CALL.REL.NOINC `($_ZN7cutlass13device_kernelIN5flash19enable_sm80_to_sm89INS1_16FlashAttnBwdSm80INS1_25CollectiveMainloopBwdSm80ILi2ELi2EN4cute5tupleIJNS5_1CILi128EEES8_NS7_ILi64EEEEEENS_6half_tEfNS_4arch4Sm80ELb0ELb0ELb1ELb0ELb1ELb0ELb0ELb0ELi2ELi4ELi4ELi4ELb0EEENS1_21CollectiveEpilogueBwdISA_SB_SD_Li256ELb0ELb0ELi2EEENS1_19SingleTileSchedulerILb0ELb0ELb0ELi128EEEEEEEEEvNT_6ParamsE$_ZZN4cute9transformINS_5tupleIJiiNS_1CILi0EEEEEENS1_IJNS1_IJNS2_ILi4EEENS2_ILi8EEEEEES5_NS2_ILi1EEEEEEZNS_7idx2crdIS4_S9_EEDaRKT_RKT0_EUlRKT_RKT0_E_EEDaSD_SG_OT1_ENKUlDpSJ_E_clIJNS1_IJiiEEEiS3_EEEDaSQ_) ;  /* 0xfffff32000007944 */ /* 0x000fea0003c3ffff */
[----:B------:R-:W-:Y:S02]  /*a5d0*/  MOV R4, R6 ;  /* 0x0000000600047202 */ /* 0x000fe40000000f00 */
[----:B------:R-:W-:-:S02]  /*a5e0*/  MOV R6, 0xa600 ;  /* 0x0000a60000067802 */ /* 0x000fc40000000f00 */
[----:B------:R-:W-:Y:S05]  /*a5f0*/  CALL.REL.NOINC `($_ZN7cutlass13device_kernelIN5flash19enable_sm80_to_sm89INS1_16FlashAttnBwdSm80INS1_25CollectiveMainloopBwdSm80ILi2ELi2EN4cute5tupleIJNS5_1CILi128EEES8_NS7_ILi64EEEEEENS_6half_tEfNS_4arch4Sm80ELb0ELb0ELb1ELb0ELb1ELb0ELb0ELb0ELi2ELi4ELi4ELi4ELb0EEENS1_21CollectiveEpilogueBwdISA_SB_SD_Li256ELb0ELb0ELi2EEENS1_19SingleTileSchedulerILb0ELb0ELb0ELi128EEEEEEEEEvNT_6ParamsE$_ZZN4cute13to_mixed_bitsINS_5tupleIJNS1_IJNS_1CILi4EEENS2_ILi8EEEEEES3_NS2_ILi1EEEEEENS1_IJNS1_IJNS2_ILi0EEENS2_ILi64EEEEEES8_S8_EEENS1_IJNS1_IJiiEEEiS8_EEEEEDaRKT_RKT0_RKT1_ENKUlRKT_RKT0_RKT1_E_clIS5_SA_SC_EEDaSP_SS_SV_) ;  /* 0xffffe93000007944 */ /* 0x000fea0003c3ffff */
[----:B------:R-:W-:Y:S02]  /*a600*/  MOV R29, R4 ;  /* 0x00000004001d7202 */ /* 0x000fe40000000f00 */
[----:B------:R-:W-:-:S02]  /*a610*/  MOV R4, 0xa630 ;  /* 0x0000a63000047802 */ /* 0x000fc40000000f00 */
[----:B------:R-:W-:Y:S05]  /*a620*/  CALL.REL.NOINC `($_ZN7cutlass13device_kernelIN5flash19enable_sm80_to_sm89INS1_16FlashAttnBwdSm80INS1_25CollectiveMainloopBwdSm80ILi2ELi2EN4cute5tupleIJNS5_1CILi128EEES8_NS7_ILi64EEEEEENS_6half_tEfNS_4arch4Sm80ELb0ELb0ELb1ELb0ELb1ELb0ELb0ELb0ELi2ELi4ELi4ELi4ELb0EEENS1_21CollectiveEpilogueBwdISA_SB_SD_Li256ELb0ELb0ELi2EEENS1_19SingleTileSchedulerILb0ELb0ELb0ELi128EEEEEEEEEvNT_6ParamsE$_ZZN4cute13to_mixed_bitsINS_5tupleIJNS1_IJNS_1CILi4EEENS2_ILi8EEEEEES3_NS2_ILi1EEEEEENS1_IJNS1_IJNS2_ILi0EEENS2_ILi64EEEEEES8_S8_EEENS1_IJNS1_IJiiEEEiS8_EEEEEDaRKT_RKT0_RKT1_ENKUlDpRKT_E_clIJNS_9MixedBitsILj0ELj448EEENS2_ILj0EEESV_EEEDaSQ_) ;  /* 0xffffe8d000007944 */ /* 0x000fea0003c3ffff */
        /* <DEDUP_REMOVED lines=21> */
[----:B------:R-:W-:Y:S05]  /*a780*/  CALL.REL.NOINC `($_ZN7cutlass13device_kernelIN5flash19enable_sm80_to_sm89INS1_16FlashAttnBwdSm80INS1_25CollectiveMainloopBwdSm80ILi2ELi2EN4cute5tupleIJNS5_1CILi128EEES8_NS7_ILi64EEEEEENS_6half_tEfNS_4arch4Sm80ELb0ELb0ELb1ELb0ELb1ELb0ELb0ELb0ELi2ELi4ELi4ELi4ELb0EEENS1_21CollectiveEpilogueBwdISA_SB_SD_Li256ELb0ELb0ELi2EEENS1_19SingleTileSchedulerILb0ELb0ELb0ELi128EEEEEEEEEvNT_6ParamsE$_ZN4cute3eso3ESOILb0ELb0EJiiiEEC2ERKiS4_S4_) ;  /* 0xffffbd0000007944 */ /* 0x000fea0003c3ffff */
[----:B------:R2:W5:Y:S04]  /*a790*/  LDL R5, [R1+0x760] ;  /* 0x0007600001057983 */ /* 0x0005680000100800 */
[----:B-1----:R2:W5:Y:S01]  /*a7a0*/  LDL.64 R2, [R1+0x758] ;  /* 0x0007580001027983 */ /* 0x0025620000100a00 */
[----:B------:R-:W-:-:S02]  /*a7b0*/  MOV R91, R62 ;  /* 0x0000003e005b7202 */ /* 0x000fc40000000f00 */
[----:B------:R-:W-:Y:S02]  /*a7c0*/  MOV R6, 0xa7e0 ;  /* 0x0000a7e000067802 */ /* 0x000fe40000000f00 */
[----:B--2--5:R-:W-:Y:S05]  /*a7d0*/  CALL.REL.NOINC `($_ZN7cutlass13device_kernelIN5flash19enable_sm80_to_sm89INS1_16FlashAttnBwdSm80INS1_25CollectiveMainloopBwdSm80ILi2ELi2EN4cute5tupleIJNS5_1CILi128EEES8_NS7_ILi64EEEEEENS_6half_tEfNS_4arch4Sm80ELb0ELb0ELb1ELb0ELb1ELb0ELb0ELb0ELi2ELi4ELi4ELi4ELb0EEENS1_21CollectiveEpilogueBwdISA_SB_SD_Li256ELb0ELb0ELi2EEENS1_19SingleTileSchedulerILb0ELb0ELb0ELi128EEEEEEEEEvNT_6ParamsE$_ZN4cute3eso3ESOILb1ELb0EJNS_1CILi1EEENS_5tupleIJiiiEEENS2_ILi64EEENS4_IJNS2_ILi72EEENS2_ILi144EEENS2_ILi288EEEEEENS2_ILi512EEEEEC2ERKS3_RKS5_RKS6_RKSA_RKSB_) ;  /* 0xffffc44000007944 */ /* 0x024fea0003c3ffff */
[----:B-1----:R1:W5:Y:S04]  /*a7e0*/  LDL R5, [R1+0x760] ;  /* 0x0007600001057983 */ /* 0x0023680000100800 */
[----:B------:R1:W5:Y:S01]  /*a7f0*/  LDL.64 R2, [R1+0x758] ;  /* 0x0007580001027983 */ /* 0x0003620000100a00 */
[----:B------:R-:W-:Y:S02]  /*a800*/  MOV R91, R62 ;  /* 0x0000003e005b7202 */ /* 0x000fe40000000f00 */
[----:B------:R-:W-:Y:S02]  /*a810*/  MOV R6, 0xa830 ;  /* 0x0000a83000067802 */ /* 0x000fe40000000f00 */
[----:B-1---5:R-:W-:Y:S05]  /*a820*/  CALL.REL.NOINC `($_ZN7cutlass13device_kernelIN5flash19enable_sm80_to_sm89INS1_16FlashAttnBwdSm80INS1_25CollectiveMainloopBwdSm80ILi2ELi2EN4cute5tupleIJNS5_1CILi128EEES8_NS7_ILi64EEEEEENS_6half_tEfNS_4arch4Sm80ELb0ELb0ELb1ELb0ELb1ELb0ELb0ELb0ELi2ELi4ELi4ELi4ELb0EEENS1_21CollectiveEpilogueBwdISA_SB_SD_Li256ELb0ELb0ELi2EEENS1_19SingleTileSchedulerILb0ELb0ELb0ELi128EEEEEEEEEvNT_6ParamsE$_ZN4cute5tupleIJNS0_IJNS_1CILi8EEENS0_IJNS1_ILi2EEES3_S3_EEENS1_ILi1EEES4_S5_EEENS0_IJS5_NS0_IJiiiEEENS1_ILi64EEENS0_IJNS1_ILi72EEENS1_ILi144EEENS1_ILi288EEEEEENS1_ILi512EEEEEEEEC2ERKS6_RKSE_) ;  /* 0xffffe02000007944 */ /* 0x022fea0003c3ffff */
[----:B-1----:R1:W5:Y:S04]  /*a830*/  LDL R5, [R1+0x760] ;  /* 0x0007600001057983 */ /* 0x0023680000100800 */
[----:B------:R1:W5:Y:S01]  /*a840*/  LDL.64 R2, [R1+0x758] ;  /* 0x0007580001027983 */ /* 0x0003620000100a00 */
[----:B------:R-:W-:-:S03]  /*a850*/  MOV R4, 0xa870 ;  /* 0x0000a87000047802 */ /* 0x000fc60000000f00 */
[----:B-1---5:R-:W-:Y:S05]  /*a860*/  CALL.REL.NOINC `($_ZN7cutlass13device_kernelIN5flash19enable_sm80_to_sm89INS1_16FlashAttnBwdSm80INS1_25CollectiveMainloopBwdSm80ILi2ELi2EN4cute5tupleIJNS5_1CILi128EEES8_NS7_ILi64EEEEEENS_6half_tEfNS_4arch4Sm80ELb0ELb0ELb1ELb0ELb1ELb0ELb0ELb0ELi2ELi4ELi4ELi4ELb0EEENS1_21CollectiveEpilogueBwdISA_SB_SD_Li256ELb0ELb0ELi2EEENS1_19SingleTileSchedulerILb0ELb0ELb0ELi128EEEEEEEEEvNT_6ParamsE$_ZZN4cute7flattenINS_5tupleIJNS_1CILi1EEENS1_IJiiiEEENS2_ILi64EEENS1_IJNS2_ILi72EEENS2_ILi144EEENS2_ILi288EEEEEENS2_ILi512EEEEEEEEDaRKT_ENKUlRKT_E_clIS4_EEDaSH_) ;  /* 0xffffeeb000007944 */ /* 0x022fea0003c3ffff */
[----:B------:R-:W-:Y:S02]  /*a870*/  MOV R6, 0xa890 ;  /* 0x0000a89000067802 */ /* 0x000fe40000000f00 */
[----:B------:R-:W-:Y:S05]  /*a880*/  CALL.REL.NOINC `($_ZN7cutlass13device_kernelIN5flash19enable_sm80_to_sm89INS1_16FlashAttnBwdSm80INS1_25CollectiveMainloopBwdSm80ILi2ELi2EN4cute5tupleIJNS5_1CILi128EEES8_NS7_ILi64EEEEEENS_6half_tEfNS_4arch4Sm80ELb0ELb0ELb1ELb0ELb1ELb0ELb0ELb0ELi2ELi4ELi4ELi4ELb0EEENS1_21CollectiveEpilogueBwdISA_SB_SD_Li256ELb0ELb0ELi2EEENS1_19SingleTileSchedulerILb0ELb0ELb0ELi128EEEEEEEEEvNT_6ParamsE$_ZZN4cute12filter_tupleINS_5tupleIJNS_1CILi1EEENS1_IJiiiEEENS2_ILi64EEENS1_IJNS2_ILi72EEENS2_ILi144EEENS2_ILi288EEEEEENS2_ILi512EEEEEEZNS_7flattenISB_EEDaRKT_EUlRKT_E_EEDaSF_OT0_ENKUlDpSI_E_clIJNS1_IJS3_EEES4_NS1_IJS5_EEES9_NS1_IJSA_EEEEEEDaSM_) ;  /* 0xffffe47000007944 */ /* 0x000fea0003c3ffff */
[----:B------:R-:W-:Y:S02]  /*a890*/  MOV R91, R62 ;  /* 0x0000003e005b7202 */ /* 0x000fe40000000f00 */
[----:B------:R-:W-:-:S02]  /*a8a0*/  MOV R6, 0xa8c0 ;  /* 0x0000a8c000067802 */ /* 0x000fc40000000f00 */
[----:B------:R-:W-:Y:S05]  /*a8b0*/  CALL.REL.NOINC `($_ZN7cutlass13device_kernelIN5flash19enable_sm80_to_sm89INS1_16FlashAttnBwdSm80INS1_25CollectiveMainloopBwdSm80ILi2ELi2EN4cute5tupleIJNS5_1CILi128EEES8_NS7_ILi64EEEEEENS_6half_tEfNS_4arch4Sm80ELb0ELb0ELb1ELb0ELb1ELb0ELb0ELb0ELi2ELi4ELi4ELi4ELb0EEENS1_21CollectiveEpilogueBwdISA_SB_SD_Li256ELb0ELb0ELi2EEENS1_19SingleTileSchedulerILb0ELb0ELb0ELi128EEEEEEEEEvNT_6ParamsE$_ZN4cute3eso3ESOILb0ELb1EJiNS_1CILi72EEENS2_ILi512EEEEEC2ERKiRKS3_RKS4_) ;  /* 0xffffbf4000007944 */ /* 0x000fea0003c3ffff */
[----:B------:R-:W2:Y:S01]  /*a8c0*/  LDL R20, [R1+0x758] ;  /* 0x0007580001147983 */ /* 0x000ea20000100800 */
[----:B------:R-:W-:Y:S01]  /*a8d0*/  IMAD.MOV.U32 R91, RZ, RZ, R62 ;  /* 0x000000ffff5b7224 */ /* 0x000fe200078e003e */
[----:B-1----:R-:W-:-:S02]  /*a8e0*/  MOV R2, R7 ;  /* 0x0000000700027202 */ /* 0x002fc40000000f00 */
[----:B------:R-:W-:Y:S01]  /*a8f0*/  MOV R6, 0xa920 ;  /* 0x0000a92000067802 */ /* 0x000fe20000000f00 */
[----:B--2---:R1:W-:Y:S04]  /*a900*/  STL [R1+0x790], R20 ;  /* 0x0007901401007387 */ /* 0x0043e80000100800 */
[----:B-1----:R-:W-:Y:S05]  /*a910*/  CALL.REL.NOINC `($_ZN7cutlass13device_kernelIN5flash19enable_sm80_to_sm89INS1_16FlashAttnBwdSm80INS1_25CollectiveMainloopBwdSm80ILi2ELi2EN4cute5tupleIJNS5_1CILi128EEES8_NS7_ILi64EEEEEENS_6half_tEfNS_4arch4Sm80ELb0ELb0ELb1ELb0ELb1ELb0ELb0ELb0ELi2ELi4ELi4ELi4ELb0EEENS1_21CollectiveEpilogueBwdISA_SB_SD_Li256ELb0ELb0ELi2EEENS1_19SingleTileSchedulerILb0ELb0ELb0ELi128EEEEEEEEEvNT_6ParamsE$_ZN4cute3eso3ESOILb0ELb0EJiiNS_1CILi72EEENS2_ILi512EEEEEC2ERKiS7_RKS3_RKS4_) ;  /* 0xffffbaf000007944 */ /* 0x002fea0003c3ffff */
        /* <DEDUP_REMOVED lines=8> */
[----:B-1----:R-:W-:Y:S05]  /*a9a0*/  CALL.REL.NOINC `($_ZN7cutlass13device_kernelIN5flash19enable_sm80_to_sm89INS1_16FlashAttnBwdSm80INS1_25CollectiveMainloopBwdSm80ILi2ELi2EN4cute5tupleIJNS5_1CILi128EEES8_NS7_ILi64EEEEEENS_6half_tEfNS_4arch4Sm80ELb0ELb0ELb1ELb0ELb1ELb0ELb0ELb0ELi2ELi4ELi4ELi4ELb0EEENS1_21CollectiveEpilogueBwdISA_SB_SD_Li256ELb0ELb0ELi2EEENS1_19SingleTileSchedulerILb0ELb0ELb0ELi128EEEEEEEEEvNT_6ParamsE$_ZN4cute3eso3ESOILb0ELb0EJiiiNS_1CILi72EEENS2_ILi512EEEEEC2ERKiS7_S7_RKS3_RKS4_) ;  /* 0xffffbc3000007944 */ /* 0x002fea0003c3ffff */
        /* <DEDUP_REMOVED lines=9> */
[----:B-1----:R-:W-:Y:S05]  /*aa40*/  CALL.REL.NOINC `($_ZN7cutlass13device_kernelIN5flash19enable_sm80_to_sm89INS1_16FlashAttnBwdSm80INS1_25CollectiveMainloopBwdSm80ILi2ELi2EN4cute5tupleIJNS5_1CILi128EEES8_NS7_ILi64EEEEEENS_6half_tEfNS_4arch4Sm80ELb0ELb0ELb1ELb0ELb1ELb0ELb0ELb0ELi2ELi4ELi4ELi4ELb0EEENS1_21CollectiveEpilogueBwdISA_SB_SD_Li256ELb0ELb0ELi2EEENS1_19SingleTileSchedulerILb0ELb0ELb0ELi128EEEEEEEEEvNT_6ParamsE$_ZN4cute3eso3ESOILb1ELb0EJNS_1CILi1EEEiiiNS2_ILi72EEENS2_ILi512EEEEEC2ERKS3_RKiSA_SA_RKS4_RKS5_) ;  /* 0xffffc2f000007944 */ /* 0x002fea0003c3ffff */
[----:B-1----:R1:W5:Y:S04]  /*aa50*/  LDL R5, [R1+0x778] ;  /* 0x0007780001057983 */ /* 0x0023680000100800 */
[----:B------:R1:W5:Y:S01]  /*aa60*/  LDL.64 R2, [R1+0x770] ;  /* 0x0007700001027983 */ /* 0x0003620000100a00 */
[----:B------:R-:W-:-:S02]  /*aa70*/  MOV R92, R61 ;  /* 0x0000003d005c7202 */ /* 0x000fc40000000f00 */
[----:B------:R-:W-:Y:S02]  /*aa80*/  MOV R6, 0xaaa0 ;  /* 0x0000aaa000067802 */ /* 0x000fe40000000f00 */
[----:B-1---5:R-:W-:Y:S05]  /*aa90*/  CALL.REL.NOINC `($_ZN7cutlass13device_kernelIN5flash19enable_sm80_to_sm89INS1_16FlashAttnBwdSm80INS1_25CollectiveMainloopBwdSm80ILi2ELi2EN4cute5tupleIJNS5_1CILi128EEES8_NS7_ILi64EEEEEENS_6half_tEfNS_4arch4Sm80ELb0ELb0ELb1ELb0ELb1ELb0ELb0ELb0ELi2ELi4ELi4ELi4ELb0EEENS1_21CollectiveEpilogueBwdISA_SB_SD_Li256ELb0ELb0ELi2EEENS1_19SingleTileSchedulerILb0ELb0ELb0ELi128EEEEEEEEEvNT_6ParamsE$_ZN4cute5tupleIJNS0_IJNS_1CILi8EEENS1_ILi2EEES3_S3_S2_S3_EEENS0_IJNS1_ILi1EEEiiiNS1_ILi72EEENS1_ILi512EEEEEEEEC2ERKS4_RKS8_) ;  /* 0xffffde2000007944 */ /* 0x022fea0003c3ffff */
        /* <DEDUP_REMOVED lines=8> */
[----:B-1----:R-:W-:Y:S05]  /*ab20*/  CALL.REL.NOINC `($_ZN7cutlass13device_kernelIN5flash19enable_sm80_to_sm89INS1_16FlashAttnBwdSm80INS1_25CollectiveMainloopBwdSm80ILi2ELi2EN4cute5tupleIJNS5_1CILi128EEES8_NS7_ILi64EEEEEENS_6half_tEfNS_4arch4Sm80ELb0ELb0ELb1ELb0ELb1ELb0ELb0ELb0ELi2ELi4ELi4ELi4ELb0EEENS1_21CollectiveEpilogueBwdISA_SB_SD_Li256ELb0ELb0ELi2EEENS1_19SingleTileSchedulerILb0ELb0ELb0ELi128EEEEEEEEEvNT_6ParamsE$_ZZN4cute6detail16composition_implINS_5tupleIJNS_1CILi8EEENS3_ILi2EEES5_S5_S4_S5_EEENS2_IJNS3_ILi1EEEiiiNS3_ILi72EEENS3_ILi512EEEEEENS2_IJNS2_IJS5_S5_S5_EEES5_NS3_ILi4EEEEEENS2_IJNS2_IJS7_S9_S4_EEENS3_ILi4096EEENS3_ILi16EEEEEEEEDaRKT_RKT0_RKT1_RKT2_ENKUlRKT_RKT0_E_clISB_SE_EEDaSW_SZ_) ;  /* 0xffffe9e000007944 */ /* 0x002fea0003c3ffff */
[----:B------:R-:W-:Y:S02]  /*ab30*/  MOV R75, R12 ;  /* 0x0000000c004b7202 */ /* 0x000fe40000000f00 */
[----:B------:R-:W-:Y:S02]  /*ab40*/  MOV R6, 0xab60 ;  /* 0x0000ab6000067802 */ /* 0x000fe40000000f00 */
[----:B-----5:R-:W-:Y:S05]  /*ab50*/  CALL.REL.NOINC `($_ZN7cutlass13device_kernelIN5flash19enable_sm80_to_sm89INS1_16FlashAttnBwdSm80INS1_25CollectiveMainloopBwdSm80ILi2ELi2EN4cute5tupleIJNS5_1CILi128EEES8_NS7_ILi64EEEEEENS_6half_tEfNS_4arch4Sm80ELb0ELb0ELb1ELb0ELb1ELb0ELb0ELb0ELi2ELi4ELi4ELi4ELb0EEENS1_21CollectiveEpilogueBwdISA_SB_SD_Li256ELb0ELb0ELi2EEENS1_19SingleTileSchedulerILb0ELb0ELb0ELi128EEEEEEEEEvNT_6ParamsE$_ZZN4cute6detail16composition_implINS_5tupleIJNS_1CILi8EEENS3_ILi2EEES5_S5_S4_S5_EEENS2_IJNS3_ILi1EEEiiiNS3_ILi72EEENS3_ILi512EEEEEENS2_IJNS2_IJS5_S5_S5_EEES5_NS3_ILi4EEEEEENS2_IJNS2_IJS7_S9_S4_EEENS3_ILi4096EEENS3_ILi16EEEEEEEEDaRKT_RKT0_RKT1_RKT2_ENKUlRKT_RKT0_E_clISC_SG_EEDaSW_SZ_) ;  /* 0xffffea0000007944 */ /* 0x020fea0003c3ffff */
[----:B-----5:R2:W-:Y:S01]  /*ab60*/  STL.64 [R1+0x770], R2 ;  /* 0x0007700201007387 */ /* 0x0205e20000100a00 */
[----:B------:R-:W-:Y:S02]  /*ab70*/  MOV R6, R4 ;  /* 0x0000000400067202 */ /* 0x000fe40000000f00 */
[----:B------:R-:W-:Y:S02]  /*ab80*/  MOV R4, 0xaba0 ;  /* 0x0000aba000047802 */ /* 0x000fe40000000f00 */
[----:B-12---:R-:W-:Y:S05]  /*ab90*/  CALL.REL.NOINC `($_ZN7cutlass13device_kernelIN5flash19enable_sm80_to_sm89INS1_16FlashAttnBwdSm80INS1_25CollectiveMainloopBwdSm80ILi2ELi2EN4cute5tupleIJNS5_1CILi128EEES8_NS7_ILi64EEEEEENS_6half_tEfNS_4arch4Sm80ELb0ELb0ELb1ELb0ELb1ELb0ELb0ELb0ELi2ELi4ELi4ELi4ELb0EEENS1_21CollectiveEpilogueBwdISA_SB_SD_Li256ELb0ELb0ELi2EEENS1_19SingleTileSchedulerILb0ELb0ELb0ELi128EEEEEEEEEvNT_6ParamsE$_ZN4cute3eso3ESOILb0ELb0EJNS_5tupleIJNS_1CILi1EEENS3_ILi512EEEiEEENS3_ILi4096EEENS2_IJiiEEEEEC2ERKS6_RKS7_RKS8_) ;  /* 0xffffacd000007944 */ /* 0x006fea0003c3ffff */
[----:B------:R2:W5:Y:S04]  /*aba0*/  LDL R5, [R1+0x760] ;  /* 0x0007600001057983 */ /* 0x0005680000100800 */
[----:B-1----:R2:W5:Y:S01]  /*abb0*/  LDL.64 R2, [R1+0x758] ;  /* 0x0007580001027983 */ /* 0x0025620000100a00 */
[----:B------:R-:W-:-:S03]  /*abc0*/  MOV R6, 0xabe0 ;  /* 0x0000abe000067802 */ /* 0x000fc60000000f00 */
[----:B--2--5:R-:W-:Y:S05]  /*abd0*/  CALL.REL.NOINC `($_ZN7cutlass13device_kernelIN5flash19enable_sm80_to_sm89INS1_16FlashAttnBwdSm80INS1_25CollectiveMainloopBwdSm80ILi2ELi2EN4cute5tupleIJNS5_1CILi128EEES8_NS7_ILi64EEEEEENS_6half_tEfNS_4arch4Sm80ELb0ELb0ELb1ELb0ELb1ELb0ELb0ELb0ELi2ELi4ELi4ELi4ELb0EEENS1_21CollectiveEpilogueBwdISA_SB_SD_Li256ELb0ELb0ELi2EEENS1_19SingleTileSchedulerILb0ELb0ELb0ELi128EEEEEEEEEvNT_6ParamsE$_ZN4cute5tupleIJNS0_IJNS0_IJNS_1CILi2EEES2_S2_EEES2_NS0_IJS2_S2_EEEEEENS0_IJNS0_IJNS1_ILi1EEENS1_ILi512EEEiEEENS1_ILi4096EEENS0_IJiiEEEEEEEEC2ERKS5_RKSB_) ;  /* 0xffffd9c000007944 */ /* 0x024fea0003c3ffff */
[----:B-1----:R1:W5:Y:S04]  /*abe0*/  LDL R4, [R1+0x760] ;  /* 0x0007600001047983 */ /* 0x0023680000100800 */
[----:B------:R1:W5:Y:S01]  /*abf0*/  LDL.64 R2, [R1+0x758] ;  /* 0x0007580001027983 */ /* 0x0003620000100a00 */
[----:B------:R-:W-:Y:S01]  /*ac00*/  LEA.HI R26, R26, R26, RZ, 0x1d ;  /* 0x0000001a1a1a7211 */ /* 0x000fe200078fe8ff */
[----:B------:R-:W-:Y:S01]  /*ac10*/  IMAD.MOV.U32 R5, RZ, RZ, R14 ;  /* 0x000000ffff057224 */ /* 0x000fe200078e000e */
[----:B------:R-:W-:-:S03]  /*ac20*/  MOV R6, 0xac60 ;  /* 0x0000ac6000067802 */ /* 0x000fc60000000f00 */
[----:B------:R-:W-:-:S05]  /*ac30*/  IMAD.U32 R26, R21, 0x2, R26 ;  /* 0x00000002151a7824 */ /* 0x000fca00078e001a */
[----:B------:R1:W-:Y:S02]  /*ac40*/  STL [R1+0x11e4], R26 ;  /* 0x0011e41a01007387 */ /* 0x0003e40000100800 */
[----:B-1---5:R-:W-:Y:S05]  /*ac50*/  CALL.REL.NOINC `($_ZN7cutlass13device_kernelIN5flash19enable_sm80_to_sm89INS1_16FlashAttnBwdSm80INS1_25CollectiveMainloopBwdSm80ILi2ELi2EN4cute5tupleIJNS5_1CILi128EEES8_NS7_ILi64EEEEEENS_6half_tEfNS_4arch4Sm80ELb0ELb0ELb1ELb0ELb1ELb0ELb0ELb0ELi2ELi4ELi4ELi4ELb0EEENS1_21CollectiveEpilogueBwdISA_SB_SD_Li256ELb0ELb0ELi2EEENS1_19SingleTileSchedulerILb0ELb0ELb0ELi128EEEEEEEEEvNT_6ParamsE$_ZN4cute3eso3ESOILb0ELb0EJNS_6LayoutINS_5tupleIJNS3_IJNS_1CILi2EEES5_S5_EEES5_NS3_IJS5_S5_EEEEEENS3_IJNS3_IJNS4_ILi1EEENS4_ILi512EEEiEEENS4_ILi4096EEENS3_IJiiEEEEEEEEjEEC2ERKSF_RKj) ;  /* 0xffffb2a000007944 */ /* 0x022fea0003c3ffff */
[----:B------:R-:W2:Y:S04]  /*ac60*/  LDL.64 R26, [R1+0x760] ;  /* 0x00076000011a7983 */ /* 0x000ea80000100a00 */
[----:B-1----:R1:W5:Y:S01]  /*ac70*/  LDL.64 R4, [R1+0x758] ;  /* 0x0007580001047983 */ /* 0x0023620000100a00 */
[----:B------:R-:W-:Y:S02]  /*ac80*/  MOV R38, R62 ;  /* 0x0000003e00267202 */ /* 0x000fe40000000f00 */
[----:B------:R-:W-:Y:S01]  /*ac90*/  MOV R42, 0xacc0 ;  /* 0x0000acc0002a7802 */ /* 0x000fe20000000f00 */
[----:B--2---:R-:W-:-:S04]  /*aca0*/  IMAD.WIDE.U32 R2, R27, 0x2, R24 ;  /* 0x000000021b027825 */ /* 0x004fc800078e0018 */
[----:B-1---5:R-:W-:Y:S05]  /*acb0*/  CALL.REL.NOINC `($_ZN7cutlass13device_kernelIN5flash19enable_sm80_to_sm89INS1_16FlashAttnBwdSm80INS1_25CollectiveMainloopBwdSm80ILi2ELi2EN4cute5tupleIJNS5_1CILi128EEES8_NS7_ILi64EEEEEENS_6half_tEfNS_4arch4Sm80ELb0ELb0ELb1ELb0ELb1ELb0ELb0ELb0ELi2ELi4ELi4ELi4ELb0EEENS1_21CollectiveEpilogueBwdISA_SB_SD_Li256ELb0ELb0ELi2EEENS1_19SingleTileSchedulerILb0ELb0ELb0ELi128EEEEEEEEEvNT_6ParamsE$_ZN4cute8smem_ptrIPN7cutlass6half_tEECI1NS_12iter_adaptorIS3_S4_EEES3_) ;  /* 0xffffdcb000007944 */ /* 0x022fea0003c3ffff */
[----:B------:R-:W2:Y:S01]  /*acc0*/  LDL.64 R24, [R1+0x758] ;  /* 0x0007580001187983 */ /* 0x000ea20000100a00 */
[----:B-1----:R-:W-:Y:S02]  /*acd0*/  MOV R2, R26 ;  /* 0x0000001a00027202 */ /* 0x002fe40000000f00 */
[----:B------:R-:W-:Y:S01]  /*ace0*/  MOV R6, 0xad10 ;  /* 0x0000ad1000067802 */ /* 0x000fe20000000f00 */
[----:B--2---:R1:W-:Y:S04]  /*acf0*/  STL.64 [R1+0x770], R24 ;  /* 0x0007701801007387 */ /* 0x0043e80000100a00 */
[----:B-1----:R-:W-:Y:S05]  /*ad00*/  CALL.REL.NOINC `($_ZN7cutlass13device_kernelIN5flash19enable_sm80_to_sm89INS1_16FlashAttnBwdSm80INS1_25CollectiveMainloopBwdSm80ILi2ELi2EN4cute5tupleIJNS5_1CILi128EEES8_NS7_ILi64EEEEEENS_6half_tEfNS_4arch4Sm80ELb0ELb0ELb1ELb0ELb1ELb0ELb0ELb0ELi2ELi4ELi4ELi4ELb0EEENS1_21CollectiveEpilogueBwdISA_SB_SD_Li256ELb0ELb0ELi2EEENS1_19SingleTileSchedulerILb0ELb0ELb0ELi128EEEEEEEEEvNT_6ParamsE$_ZN4cute3eso3ESOILb0ELb0EJNS_6LayoutINS_5tupleIJNS3_IJNS_1CILi2EEES5_S5_EEES5_NS3_IJS5_S5_EEEEEENS3_IJNS3_IJNS4_ILi1EEENS4_ILi512EEEiEEENS4_ILi4096EEENS3_IJiiEEEEEEEENS_10ViewEngineINS_8smem_ptrIPN7cutlass6half_tEEEEEEEC2ERKSF_RKSM_) ;  /* 0xffffb16000007944 */ /* 0x002fea0003c3ffff */
[----:B-1----:R-:W-:Y:S02]  /*ad10*/  MOV R2, 0xad30 ;  /* 0x0000ad3000027802 */ /* 0x002fe40000000f00 */
[----:B------:R-:W-:Y:S05]  /*ad20*/  CALL.REL.NOINC `($_ZN7cutlass13device_kernelIN5flash19enable_sm80_to_sm89INS1_16FlashAttnBwdSm80INS1_25CollectiveMainloopBwdSm80ILi2ELi2EN4cute5tupleIJNS5_1CILi128EEES8_NS7_ILi64EEEEEENS_6half_tEfNS_4arch4Sm80ELb0ELb0ELb1ELb0ELb1ELb0ELb0ELb0ELi2ELi4ELi4ELi4ELb0EEENS1_21CollectiveEpilogueBwdISA_SB_SD_Li256ELb0ELb0ELi2EEENS1_19SingleTileSchedulerILb0ELb0ELb0ELi128EEEEEEEEEvNT_6ParamsE$_ZZN4cute4takeILi1ELi3ENS_5tupleIJNS1_IJNS_1CILi1EEENS2_ILi512EEEiEEENS2_ILi4096EEENS1_IJiiEEEEEEEEDaRKT1_ENKUlDpRKT_E_clIJS6_S7_EEEDaSF_) ;  /* 0xffffe4b000007944 */ /* 0x000fea0003c3ffff */
[----:B------:R-:W-:Y:S02]  /*ad30*/  MOV R2, 0xad50 ;  /* 0x0000ad5000027802 */ /* 0x000fe40000000f00 */
[----:B------:R-:W-:Y:S05]  /*ad40*/  CALL.REL.NOINC `($_ZN7cutlass13device_kernelIN5flash19enable_sm80_to_sm89INS1_16FlashAttnBwdSm80INS1_25CollectiveMainloopBwdSm80ILi2ELi2EN4cute5tupleIJNS5_1CILi128EEES8_NS7_ILi64EEEEEENS_6half_tEfNS_4arch4Sm80ELb0ELb0ELb1ELb0ELb1ELb0ELb0ELb0ELi2ELi4ELi4ELi4ELb0EEENS1_21CollectiveEpilogueBwdISA_SB_SD_Li256ELb0ELb0ELi2EEENS1_19SingleTileSchedulerILb0ELb0ELb0ELi128EEEEEEEEEvNT_6ParamsE$_ZZN4cute16flatten_to_tupleINS_5tupleIJNS_1CILi4096EEENS1_IJiiEEEEEEEEDaRKT_ENKUlRKT_E_clIS4_EEDaSB_) ;  /* 0xffffe3c000007944 */ /* 0x000fea0003c3ffff */
[----:B------:R-:W-:Y:S02]  /*ad50*/  MOV R2, 0xad70 ;  /* 0x0000ad7000027802 */ /* 0x000fe40000000f00 */
[----:B------:R-:W-:Y:S05]  /*ad60*/  CALL.REL.NOINC `($_ZN7cutlass13device_kernelIN5flash19enable_sm80_to_sm89INS1_16FlashAttnBwdSm80INS1_25CollectiveMainloopBwdSm80ILi2ELi2EN4cute5tupleIJNS5_1CILi128EEES8_NS7_ILi64EEEEEENS_6half_tEfNS_4arch4Sm80ELb0ELb0ELb1ELb0ELb1ELb0ELb0ELb0ELi2ELi4ELi4ELi4ELb0EEENS1_21CollectiveEpilogueBwdISA_SB_SD_Li256ELb0ELb0ELi2EEENS1_19SingleTileSchedulerILb0ELb0ELb0ELi128EEEEEEEEEvNT_6ParamsE$_ZZN4cute12filter_tupleINS_5tupleIJNS_1CILi4096EEENS1_IJiiEEEEEEZNS_16flatten_to_tupleIS5_EEDaRKT_EUlRKT_E_EEDaS9_OT0_ENKUlDpSC_E_clIJNS1_IJS3_EEES4_EEEDaSG_) ;  /* 0xffffe01000007944 */ /* 0x000fea0003c3ffff */
        /* <DEDUP_REMOVED lines=14> */
[----:B-1---5:R-:W-:Y:S05]  /*ae50*/  CALL.REL.NOINC `($_ZN7cutlass13device_kernelIN5flash19enable_sm80_to_sm89INS1_16FlashAttnBwdSm80INS1_25CollectiveMainloopBwdSm80ILi2ELi2EN4cute5tupleIJNS5_1CILi128EEES8_NS7_ILi64EEEEEENS_6half_tEfNS_4arch4Sm80ELb0ELb0ELb1ELb0ELb1ELb0ELb0ELb0ELi2ELi4ELi4ELi4ELb0EEENS1_21CollectiveEpilogueBwdISA_SB_SD_Li256ELb0ELb0ELi2EEENS1_19SingleTileSchedulerILb0ELb0ELb0ELi128EEEEEEEEEvNT_6ParamsE$_ZN4cute3eso3ESOILb1ELb0EJNS_14ComposedLayoutINS_7SwizzleILi3ELi3ELi3EEENS_1CILi0EEENS_6LayoutINS_5tupleIJNS8_IJNS8_IJNS5_ILi4EEENS5_ILi8EEEEEENS8_IJNS5_ILi2EEENS5_ILi1EEEEEEEEENS8_IJNS8_IJSC_SC_EEENS8_IJSA_S9_EEEEEEEEENS8_IJNS8_IJNS8_IJSC_NS5_ILi64EEEEEENS8_IJNS5_ILi512EEES6_EEEEEENS8_IJNS8_IJSD_SA_EEENS8_IJNS5_ILi1024EEENS5_ILi16EEEEEEEEEEEEEEEENS_10ViewEngineINS_8smem_ptrIPN7cutlass6half_tEEEEEEEC2ERKSW_RKS13_) ;  /* 0xffffbb3000007944 */ /* 0x022fea0003c3ffff */
        /* <DEDUP_REMOVED lines=8> */
[----:B-1----:R-:W-:Y:S01]  /*aee0*/  IMAD.MOV.U32 R2, RZ, RZ, R7 ;  /* 0x000000ffff027224 */ /* 0x002fe200078e0007 */
[----:B------:R-:W-:Y:S01]  /*aef0*/  MOV R91, R62 ;  /* 0x0000003e005b7202 */ /* 0x000fe20000000f00 */
        /* <DEDUP_REMOVED lines=17> */
[----:B------:R-:W-:Y:S05]  /*b010*/  CALL.REL.NOINC `($_ZN7cutlass13device_kernelIN5flash19enable_sm80_to_sm89INS1_16FlashAttnBwdSm80INS1_25CollectiveMainloopBwdSm80ILi2ELi2EN4cute5tupleIJNS5_1CILi128EEES8_NS7_ILi64EEEEEENS_6half_tEfNS_4arch4Sm80ELb0ELb0ELb1ELb0ELb1ELb0ELb0ELb0ELi2ELi4ELi4ELi4ELb0EEENS1_21CollectiveEpilogueBwdISA_SB_SD_Li256ELb0ELb0ELi2EEENS1_19SingleTileSchedulerILb0ELb0ELb0ELi128EEEEEEEEEvNT_6ParamsE$_ZZN4cute7idx2crdINS_5tupleIJiiNS_1CILi0EEEEEENS1_IJNS1_IJNS2_ILi4EEENS2_ILi8EEEEEENS2_ILi2EEENS2_ILi1EEEEEEEEDaRKT_RKT0_ENKUlRKT_RKT0_E_clIiS7_EEDaSJ_SM_) ;  /* 0xffffe73000007944 */ /* 0x000fea0003c3ffff */
[----:B------:R-:W-:Y:S02]  /*b020*/  MOV R6, 0xb040 ;  /* 0x0000b04000067802 */ /* 0x000fe40000000f00 */
[----:B------:R-:W-:Y:S05]  /*b030*/  CALL.REL.NOINC `($_ZN7cutlass13device_kernelIN5flash19enable_sm80_to_sm89INS1_16FlashAttnBwdSm80INS1_25CollectiveMainloopBwdSm80ILi2ELi2EN4cute5tupleIJNS5_1CILi128EEES8_NS7_ILi64EEEEEENS_6half_tEfNS_4arch4Sm80ELb0ELb0ELb1ELb0ELb1ELb0ELb0ELb0ELi2ELi4ELi4ELi4ELb0EEENS1_21CollectiveEpilogueBwdISA_SB_SD_Li256ELb0ELb0ELi2EEENS1_19SingleTileSchedulerILb0ELb0ELb0ELi128EEEEEEEEEvNT_6ParamsE$_ZZN4cute7idx2crdINS_5tupleIJiiNS_1CILi0EEEEEENS1_IJNS1_IJNS2_ILi4EEENS2_ILi8EEEEEENS2_ILi2EEENS2_ILi1EEEEEEEEDaRKT_RKT0_ENKUlRKT_RKT0_E_clIiS8_EEDaSJ_SM_) ;  /* 0xffffe79000007944 */ /* 0x000fea0003c3ffff */
[----:B------:R-:W-:Y:S02]  /*b040*/  MOV R6, 0xb060 ;  /* 0x0000b06000067802 */ /* 0x000fe40000000f00 */
[----:B------:R-:W-:Y:S05]  /*b050*/  CALL.REL.NOINC `($_ZN7cutlass13device_kernelIN5flash19enable_sm80_to_sm89INS1_16FlashAttnBwdSm80INS1_25CollectiveMainloopBwdSm80ILi2ELi2EN4cute5tupleIJNS5_1CILi128EEES8_NS7_ILi64EEEEEENS_6half_tEfNS_4arch4Sm80ELb0ELb0ELb1ELb0ELb1ELb0ELb0ELb0ELi2ELi4ELi4ELi4ELb0EEENS1_21CollectiveEpilogueBwdISA_SB_SD_Li256ELb0ELb0ELi2EEENS1_19SingleTileSchedulerILb0ELb0ELb0ELi128EEEEEEEEEvNT_6ParamsE$_ZZN4cute9transformINS_5tupleIJiiNS_1CILi0EEEEEENS1_IJNS1_IJNS2_ILi4EEENS2_ILi8EEEEEENS2_ILi2EEENS2_ILi1EEEEEEZNS_7idx2crdIS4_SA_EEDaRKT_RKT0_EUlRKT_RKT0_E_EEDaSE_SH_OT1_ENKUlDpSK_E_clIJNS1_IJiiEEEiS3_EEEDaSR_) ;  /* 0xffffe86000007944 */ /* 0x000fea0003c3ffff */
[----:B------:R-:W-:Y:S02]  /*b060*/  MOV R6, 0xb080 ;  /* 0x0000b08000067802 */ /* 0x000fe40000000f00 */
[----:B------:R-:W-:Y:S05]  /*b070*/  CALL.REL.NOINC `($_ZN7cutlass13device_kernelIN5flash19enable_sm80_to_sm89INS1_16FlashAttnBwdSm80INS1_25CollectiveMainloopBwdSm80ILi2ELi2EN4cute5tupleIJNS5_1CILi128EEES8_NS7_ILi64EEEEEENS_6half_tEfNS_4arch4Sm80ELb0ELb0ELb1ELb0ELb1ELb0ELb0ELb0ELi2ELi4ELi4ELi4ELb0EEENS1_21CollectiveEpilogueBwdISA_SB_SD_Li256ELb0ELb0ELi2EEENS1_19SingleTileSchedulerILb0ELb0ELb0ELi128EEEEEEEEEvNT_6ParamsE$_ZZN4cute13to_mixed_bitsINS_5tupleIJNS1_IJNS_1CILi4EEENS2_ILi8EEEEEENS2_ILi2EEENS2_ILi1EEEEEENS1_IJNS1_IJNS2_ILi0EEENS2_ILi64EEEEEES9_S9_EEENS1_IJNS1_IJiiEEEiS9_EEEEEDaRKT_RKT0_RKT1_ENKUlRKT_RKT0_RKT1_E_clIS5_SB_SD_EEDaSQ_ST_SW_) ;  /* 0xffffdd6000007944 */ /* 0x000fea0003c3ffff */
[----:B------:R-:W-:Y:S02]  /*b080*/  MOV R6, 0xb0a0 ;  /* 0x0000b0a000067802 */ /* 0x000fe40000000f00 */
[----:B------:R-:W-:Y:S05]  /*b090*/  CALL.REL.NOINC `($_ZN7cutlass13device_kernelIN5flash19enable_sm80_to_sm89INS1_16FlashAttnBwdSm80INS1_25CollectiveMainloopBwdSm80ILi2ELi2EN4cute5tupleIJNS5_1CILi128EEES8_NS7_ILi64EEEEEENS_6half_tEfNS_4arch4Sm80ELb0ELb0ELb1ELb0ELb1ELb0ELb0ELb0ELi2ELi4ELi4ELi4ELb0EEENS1_21CollectiveEpilogueBwdISA_SB_SD_Li256ELb0ELb0ELi2EEENS1_19SingleTileSchedulerILb0ELb0ELb0ELi128EEEEEEEEEvNT_6ParamsE$_ZZN4cute13to_mixed_bitsINS_5tupleIJNS1_IJNS_1CILi4EEENS2_ILi8EEEEEENS2_ILi2EEENS2_ILi1EEEEEENS1_IJNS1_IJNS2_ILi0EEENS2_ILi64EEEEEES9_S9_EEENS1_IJNS1_IJiiEEEiS9_EEEEEDaRKT_RKT0_RKT1_ENKUlDpRKT_E_clIJNS_9MixedBitsILj0ELj448EEENS2_ILj0EEESW_EEEDaSR_) ;  /* 0xffffdd0000007944 */ /* 0x000fea0003c3ffff */
        /* <DEDUP_REMOVED lines=21> */
[----:B-1----:R-:W-:Y:S05]  /*b1f0*/  CALL.REL.NOINC `($_ZN7cutlass13device_kernelIN5flash19enable_sm80_to_sm89INS1_16FlashAttnBwdSm80INS1_25CollectiveMainloopBwdSm80ILi2ELi2EN4cute5tupleIJNS5_1CILi128EEES8_NS7_ILi64EEEEEENS_6half_tEfNS_4arch4Sm80ELb0ELb0ELb1ELb0ELb1ELb0ELb0ELb0ELi2ELi4ELi4ELi4ELb0EEENS1_21CollectiveEpilogueBwdISA_SB_SD_Li256ELb0ELb0ELi2EEENS1_19SingleTileSchedulerILb0ELb0ELb0ELi128EEEEEEEEEvNT_6ParamsE$_ZN4cute3eso3ESOILb0ELb0EJiiiEEC2ERKiS4_S4_) ;  /* 0xffffb29000007944 */ /* 0x002fea0003c3ffff */
[----:B------:R2:W5:Y:S04]  /*b200*/  LDL R5, [R1+0x760] ;  /* 0x0007600001057983 */ /* 0x0005680000100800 */
[----:B-1----:R2:W5:Y:S01]  /*b210*/  LDL.64 R2, [R1+0x758] ;  /* 0x0007580001027983 */ /* 0x0025620000100a00 */
[----:B------:R-:W-:Y:S02]  /*b220*/  MOV R91, R62 ;  /* 0x0000003e005b7202 */ /* 0x000fe40000000f00 */
[----:B------:R-:W-:Y:S02]  /*b230*/  MOV R6, 0xb250 ;  /* 0x0000b25000067802 */ /* 0x000fe40000000f00 */
[----:B--2--5:R-:W-:Y:S05]  /*b240*/  CALL.REL.NOINC `($_ZN7cutlass13device_kernelIN5flash19enable_sm80_to_sm89INS1_16FlashAttnBwdSm80INS1_25CollectiveMainloopBwdSm80ILi2ELi2EN4cute5tupleIJNS5_1CILi128EEES8_NS7_ILi64EEEEEENS_6half_tEfNS_4arch4Sm80ELb0ELb0ELb1ELb0ELb1ELb0ELb0ELb0ELi2ELi4ELi4ELi4ELb0EEENS1_21CollectiveEpilogueBwdISA_SB_SD_Li256ELb0ELb0ELi2EEENS1_19SingleTileSchedulerILb0ELb0ELb0ELi128EEEEEEEEEvNT_6ParamsE$_ZN4cute3eso3ESOILb1ELb0EJNS_1CILi1EEENS_5tupleIJiiiEEENS2_ILi64EEENS4_IJNS2_ILi72EEENS2_ILi144EEENS2_ILi288EEEEEENS2_ILi512EEEEEC2ERKS3_RKS5_RKS6_RKSA_RKSB_) ;  /* 0xffffb9d000007944 */ /* 0x024fea0003c3ffff */
[----:B-1----:R1:W5:Y:S04]  /*b250*/  LDL R5, [R1+0x760] ;  /* 0x0007600001057983 */ /* 0x0023680000100800 */
[----:B------:R1:W5:Y:S01]  /*b260*/  LDL.64 R2, [R1+0x758] ;  /* 0x0007580001027983 */ /* 0x0003620000100a00 */
[----:B------:R-:W-:-:S02]  /*b270*/  MOV R91, R62 ;  /* 0x0000003e005b7202 */ /* 0x000fc40000000f00 */
        /* <DEDUP_REMOVED lines=9> */
[----:B------:R-:W-:Y:S02]  /*b310*/  MOV R6, 0xb330 ;  /* 0x0000b33000067802 */ /* 0x000fe40000000f00 */
[----:B------:R-:W-:Y:S05]  /*b320*/  CALL.REL.NOINC `($_ZN7cutlass13device_kernelIN5flash19enable_sm80_to_sm89INS1_16FlashAttnBwdSm80INS1_25CollectiveMainloopBwdSm80ILi2ELi2EN4cute5tupleIJNS5_1CILi128EEES8_NS7_ILi64EEEEEENS_6half_tEfNS_4arch4Sm80ELb0ELb0ELb1ELb0ELb1ELb0ELb0ELb0ELi2ELi4ELi4ELi4ELb0EEENS1_21CollectiveEpilogueBwdISA_SB_SD_Li256ELb0ELb0ELi2EEENS1_19SingleTileSchedulerILb0ELb0ELb0ELi128EEEEEEEEEvNT_6ParamsE$_ZN4cute3eso3ESOILb0ELb1EJiNS_1CILi72EEENS2_ILi512EEEEEC2ERKiRKS3_RKS4_) ;  /* 0xffffb4d000007944 */ /* 0x000fea0003c3ffff */
[----:B------:R-:W2:Y:S01]  /*b330*/  LDL R26, [R1+0x758] ;  /* 0x00075800011a7983 */ /* 0x000ea20000100800 */
[----:B-1----:R-:W-:Y:S01]  /*b340*/  IMAD.MOV.U32 R2, RZ, RZ, R15 ;  /* 0x000000ffff027224 */ /* 0x002fe200078e000f */
[----:B------:R-:W-:Y:S02]  /*b350*/  MOV R91, R62 ;  /* 0x0000003e005b7202 */ /* 0x000fe40000000f00 */
[----:B------:R-:W-:Y:S01]  /*b360*/  MOV R6, 0xb390 ;  /* 0x0000b39000067802 */ /* 0x000fe20000000f00 */
[----:B--2---:R1:W-:Y:S04]  /*b370*/  STL [R1+0x11e8], R26 ;  /* 0x0011e81a01007387 */ /* 0x0043e80000100800 */
[----:B-1----:R-:W-:Y:S05]  /*b380*/  CALL.REL.NOINC `($_ZN7cutlass13device_kernelIN5flash19enable_sm80_to_sm89INS1_16FlashAttnBwdSm80INS1_25CollectiveMainloopBwdSm80ILi2ELi2EN4cute5tupleIJNS5_1CILi128EEES8_NS7_ILi64EEEEEENS_6half_tEfNS_4arch4Sm80ELb0ELb0ELb1ELb0ELb1ELb0ELb0ELb0ELi2ELi4ELi4ELi4ELb0EEENS1_21CollectiveEpilogueBwdISA_SB_SD_Li256ELb0ELb0ELi2EEENS1_19SingleTileSchedulerILb0ELb0ELb0ELi128EEEEEEEEEvNT_6ParamsE$_ZN4cute3eso3ESOILb0ELb0EJiiNS_1CILi72EEENS2_ILi512EEEEEC2ERKiS7_RKS3_RKS4_) ;  /* 0xffffb08000007944 */ /* 0x002fea0003c3ffff */
[----:B-1----:R-:W2:Y:S01]  /*b390*/  LDL.64 R2, [R1+0x758] ;  /* 0x0007580001027983 */ /* 0x002ea20000100a00 */
[----:B------:R-:W-:Y:S01]  /*b3a0*/  IMAD.MOV.U32 R6, RZ, RZ, R4 ;  /* 0x000000ffff067224 */ /* 0x000fe200078e0004 */
[----:B------:R-:W-:Y:S01]  /*b3b0*/  MOV R92, R61 ;  /* 0x0000003d005c7202 */ /* 0x000fe20000000f00 */
[----:B------:R-:W-:Y:S01]  /*b3c0*/  IMAD.MOV.U32 R36, RZ, RZ, R16 ;  /* 0x000000ffff247224 */ /* 0x000fe200078e0010 */
[----:B------:R-:W-:-:S02]  /*b3d0*/  MOV R5, R19 ;  /* 0x0000001300057202 */ /* 0x000fc40000000f00 */
[----:B------:R-:W-:Y:S01]  /*b3e0*/  MOV R4, 0xb410 ;  /* 0x0000b41000047802 */ /* 0x000fe20000000f00 */
[----:B--2---:R1:W-:Y:S04]  /*b3f0*/  STL.64 [R1+0x788], R2 ;  /* 0x0007880201007387 */ /* 0x0043e80000100a00 */
[----:B-1----:R-:W-:Y:S05]  /*b400*/  CALL.REL.NOINC `($_ZN7cutlass13device_kernelIN5flash19enable_sm80_to_sm89INS1_16FlashAttnBwdSm80INS1_25CollectiveMainloopBwdSm80ILi2ELi2EN4cute5tupleIJNS5_1CILi128EEES8_NS7_ILi64EEEEEENS_6half_tEfNS_4arch4Sm80ELb0ELb0ELb1ELb0ELb1ELb0ELb0ELb0ELi2ELi4ELi4ELi4ELb0EEENS1_21CollectiveEpilogueBwdISA_SB_SD_Li256ELb0ELb0ELi2EEENS1_19SingleTileSchedulerILb0ELb0ELb0ELi128EEEEEEEEEvNT_6ParamsE$_ZN4cute3eso3ESOILb0ELb0EJiiiNS_1CILi72EEENS2_ILi512EEEEEC2ERKiS7_S7_RKS3_RKS4_) ;  /* 0xffffb1d000007944 */ /* 0x002fea0003c3ffff */
[----:B-1----:R-:W2:Y:S04]  /*b410*/  LDL.64 R2, [R1+0x770] ;  /* 0x0007700001027983 */ /* 0x002ea80000100a00 */
[----:B------:R-:W3:Y:S01]  /*b420*/  LDL R16, [R1+0x778] ;  /* 0x0007780001107983 */ /* 0x000ee20000100800 */
[----:B------:R-:W-:Y:S01]  /*b430*/  IMAD.MOV.U32 R6, RZ, RZ, R20 ;  /* 0x000000ffff067224 */ /* 0x000fe200078e0014 */
[----:B------:R-:W-:Y:S02]  /*b440*/  MOV R92, R61 ;  /* 0x0000003d005c7202 */ /* 0x000fe40000000f00 */
[----:B------:R-:W-:Y:S01]  /*b450*/  MOV R4, 0xb490 ;  /* 0x0000b49000047802 */ /* 0x000fe20000000f00 */
[----:B--2---:R1:W-:Y:S04]  /*b460*/  STL.64 [R1+0x758], R2 ;  /* 0x0007580201007387 */ /* 0x0043e80000100a00 */
[----:B---3--:R1:W-:Y:S02]  /*b470*/  STL [R1+0x760], R16 ;  /* 0x0007601001007387 */ /* 0x0083e40000100800 */
        /* <DEDUP_REMOVED lines=8> */
[----:B------:R-:W-:-:S03]  /*b500*/  MOV R6, 0xb560 ;  /* 0x0000b56000067802 */ /* 0x000fc60000000f00 */
[----:B------:R1:W-:Y:S01]  /*b510*/  STL.U8 [R1+0x11e0], RZ ;  /* 0x0011e0ff01007387 */ /* 0x0003e20000100000 */
[----:B--2---:R-:W-:-:S03]  /*b520*/  MOV R2, R5 ;  /* 0x0000000500027202 */ /* 0x004fc60000000f00 */
[----:B------:R1:W-:Y:S04]  /*b530*/  STL [R1+0x77c], R4 ;  /* 0x00077c0401007387 */ /* 0x0003e80000100800 */
[----:B---3--:R1:W-:Y:S02]  /*b540*/  STL.64 [R1+0x780], R2 ;  /* 0x0007800201007387 */ /* 0x0083e40000100a00 */
[----:B-1----:R-:W-:Y:S05]  /*b550*/  CALL.REL.NOINC `($_ZN7cutlass13device_kernelIN5flash19enable_sm80_to_sm89INS1_16FlashAttnBwdSm80INS1_25CollectiveMainloopBwdSm80ILi2ELi2EN4cute5tupleIJNS5_1CILi128EEES8_NS7_ILi64EEEEEENS_6half_tEfNS_4arch4Sm80ELb0ELb0ELb1ELb0ELb1ELb0ELb0ELb0ELi2ELi4ELi4ELi4ELb0EEENS1_21CollectiveEpilogueBwdISA_SB_SD_Li256ELb0ELb0ELi2EEENS1_19SingleTileSchedulerILb0ELb0ELb0ELi128EEEEEEEEEvNT_6ParamsE$_ZZN4cute6detail16composition_implINS_5tupleIJNS_1CILi8EEENS3_ILi2EEES5_S5_S4_S5_EEENS2_IJNS3_ILi1EEEiiiNS3_ILi72EEENS3_ILi512EEEEEENS2_IJNS2_IJS5_S5_EEES4_NS3_ILi4EEEEEENS2_IJNS2_IJS7_S4_EEENS3_ILi1024EEENS3_ILi16EEEEEEEEDaRKT_RKT0_RKT1_RKT2_ENKUlRKT_RKT0_E_clISB_SE_EEDaSW_SZ_) ;  /* 0xffffde5000007944 */ /* 0x002fea0003c3ffff */
[----:B------:R-:W-:Y:S02]  /*b560*/  MOV R6, 0xb580 ;  /* 0x0000b58000067802 */ /* 0x000fe40000000f00 */
[----:B-----5:R-:W-:Y:S05]  /*b570*/  CALL.REL.NOINC `($_ZN7cutlass13device_kernelIN5flash19enable_sm80_to_sm89INS1_16FlashAttnBwdSm80INS1_25CollectiveMainloopBwdSm80ILi2ELi2EN4cute5tupleIJNS5_1CILi128EEES8_NS7_ILi64EEEEEENS_6half_tEfNS_4arch4Sm80ELb0ELb0ELb1ELb0ELb1ELb0ELb0ELb0ELi2ELi4ELi4ELi4ELb0EEENS1_21CollectiveEpilogueBwdISA_SB_SD_Li256ELb0ELb0ELi2EEENS1_19SingleTileSchedulerILb0ELb0ELb0ELi128EEEEEEEEEvNT_6ParamsE$_ZZN4cute6detail16composition_implINS_5tupleIJNS_1CILi8EEENS3_ILi2EEES5_S5_S4_S5_EEENS2_IJNS3_ILi1EEEiiiNS3_ILi72EEENS3_ILi512EEEEEENS2_IJNS2_IJS5_S5_EEES4_NS3_ILi4EEEEEENS2_IJNS2_IJS7_S4_EEENS3_ILi1024EEENS3_ILi16EEEEEEEEDaRKT_RKT0_RKT1_RKT2_ENKUlRKT_RKT0_E_clISC_SG_EEDaSW_SZ_) ;  /* 0xffffde8000007944 */ /* 0x020fea0003c3ffff */
[----:B-----5:R2:W-:Y:S01]  /*b580*/  STL.64 [R1+0x770], R2 ;  /* 0x0007700201007387 */ /* 0x0205e20000100a00 */
[----:B------:R-:W-:Y:S02]  /*b590*/  MOV R6, R4 ;  /* 0x0000000400067202 */ /* 0x000fe40000000f00 */
[----:B------:R-:W-:Y:S02]  /*b5a0*/  MOV R4, 0xb5c0 ;  /* 0x0000b5c000047802 */ /* 0x000fe40000000f00 */
[----:B-12---:R-:W-:Y:S05]  /*b5b0*/  CALL.REL.NOINC `($_ZN7cutlass13device_kernelIN5flash19enable_sm80_to_sm89INS1_16FlashAttnBwdSm80INS1_25CollectiveMainloopBwdSm80ILi2ELi2EN4cute5tupleIJNS5_1CILi128EEES8_NS7_ILi64EEEEEENS_6half_tEfNS_4arch4Sm80ELb0ELb0ELb1ELb0ELb1ELb0ELb0ELb0ELi2ELi4ELi4ELi4ELb0EEENS1_21CollectiveEpilogueBwdISA_SB_SD_Li256ELb0ELb0ELi2EEENS1_19SingleTileSchedulerILb0ELb0ELb0ELi128EEEEEEEEEvNT_6ParamsE$_ZN4cute3eso3ESOILb0ELb0EJNS_5tupleIJNS_1CILi1EEEiEEENS3_ILi1024EEENS2_IJiiEEEEEC2ERKS5_RKS6_RKS7_) ;  /* 0xffffa34000007944 */ /* 0x006fea0003c3ffff */
[----:B------:R2:W5:Y:S04]  /*b5c0*/  LDL R5, [R1+0x760] ;  /* 0x0007600001057983 */ /* 0x0005680000100800 */
[----:B-1----:R2:W5:Y:S01]  /*b5d0*/  LDL.64 R2, [R1+0x758] ;  /* 0x0007580001027983 */ /* 0x0025620000100a00 */
[----:B------:R-:W-:-:S03]  /*b5e0*/  MOV R6, 0xb600 ;  /* 0x0000b60000067802 */ /* 0x000fc60000000f00 */
[----:B--2--5:R-:W-:Y:S05]  /*b5f0*/  CALL.REL.NOINC `($_ZN7cutlass13device_kernelIN5flash19enable_sm80_to_sm89INS1_16FlashAttnBwdSm80INS1_25CollectiveMainloopBwdSm80ILi2ELi2EN4cute5tupleIJNS5_1CILi128EEES8_NS7_ILi64EEEEEENS_6half_tEfNS_4arch4Sm80ELb0ELb0ELb1ELb0ELb1ELb0ELb0ELb0ELi2ELi4ELi4ELi4ELb0EEENS1_21CollectiveEpilogueBwdISA_SB_SD_Li256ELb0ELb0ELi2EEENS1_19SingleTileSchedulerILb0ELb0ELb0ELi128EEEEEEEEEvNT_6ParamsE$_ZN4cute5tupleIJNS0_IJNS0_IJNS_1CILi2EEES2_EEENS1_ILi8EEES3_EEENS0_IJNS0_IJNS1_ILi1EEEiEEENS1_ILi1024EEENS0_IJiiEEEEEEEEC2ERKS5_RKSA_) ;  /* 0xffffce6000007944 */ /* 0x024fea0003c3ffff */
[----:B-1----:R1:W5:Y:S04]  /*b600*/  LDL R4, [R1+0x760] ;  /* 0x0007600001047983 */ /* 0x0023680000100800 */
[----:B------:R1:W5:Y:S01]  /*b610*/  LDL.64 R2, [R1+0x758] ;  /* 0x0007580001027983 */ /* 0x0003620000100a00 */
[----:B------:R-:W-:Y:S01]  /*b620*/  LEA.HI R6, R13, R13, RZ, 0x1d ;  /* 0x0000000d0d067211 */ /* 0x000fe200078fe8ff */
[----:B------:R-:W-:-:S04]  /*b630*/  IMAD.MOV.U32 R5, RZ, RZ, R14 ;  /* 0x000000ffff057224 */ /* 0x000fc800078e000e */
[----:B------:R-:W-:Y:S01]  /*b640*/  IMAD.U32 R12, R7, 0x2, R6 ;  /* 0x00000002070c7824 */ /* 0x000fe200078e0006 */
[----:B------:R-:W-:-:S04]  /*b650*/  MOV R6, 0xb680 ;  /* 0x0000b68000067802 */ /* 0x000fc80000000f00 */
[----:B------:R1:W-:Y:S03]  /*b660*/  STL [R1+0x11e4], R12 ;  /* 0x0011e40c01007387 */ /* 0x0003e60000100800 */
[----:B-1---5:R-:W-:Y:S05]  /*b670*/  CALL.REL.NOINC `($_ZN7cutlass13device_kernelIN5flash19enable_sm80_to_sm89INS1_16FlashAttnBwdSm80INS1_25CollectiveMainloopBwdSm80ILi2ELi2EN4cute5tupleIJNS5_1CILi128EEES8_NS7_ILi64EEEEEENS_6half_tEfNS_4arch4Sm80ELb0ELb0ELb1ELb0ELb1ELb0ELb0ELb0ELi2ELi4ELi4ELi4ELb0EEENS1_21CollectiveEpilogueBwdISA_SB_SD_Li256ELb0ELb0ELi2EEENS1_19SingleTileSchedulerILb0ELb0ELb0ELi128EEEEEEEEEvNT_6ParamsE$_ZN4cute3eso3ESOILb0ELb0EJNS_6LayoutINS_5tupleIJNS3_IJNS_1CILi2EEES5_EEENS4_ILi8EEES6_EEENS3_IJNS3_IJNS4_ILi1EEEiEEENS4_ILi1024EEENS3_IJiiEEEEEEEEjEEC2ERKSE_RKj) ;  /* 0xffffa51000007944 */ /* 0x022fea0003c3ffff */
[----:B-1----:R-:W2:Y:S04]  /*b680*/  LDL.64 R6, [R1+0x760] ;  /* 0x0007600001067983 */ /* 0x002ea80000100a00 */
[----:B------:R1:W5:Y:S01]  /*b690*/  LDL.64 R4, [R1+0x758] ;  /* 0x0007580001047983 */ /* 0x0003620000100a00 */
[----:B------:R-:W-:Y:S02]  /*b6a0*/  MOV R38, R62 ;  /* 0x0000003e00267202 */ /* 0x000fe40000000f00 */
[----:B------:R-:W-:Y:S01]  /*b6b0*/  MOV R42, 0xb6e0 ;  /* 0x0000b6e0002a7802 */ /* 0x000fe20000000f00 */
[----:B--2---:R-:W-:-:S04]  /*b6c0*/  IMAD.WIDE.U32 R2, R7, 0x2, R24 ;  /* 0x0000000207027825 */ /* 0x004fc800078e0018 */
[----:B-1---5:R-:W-:Y:S05]  /*b6d0*/  CALL.REL.NOINC `($_ZN7cutlass13device_kernelIN5flash19enable_sm80_to_sm89INS1_16FlashAttnBwdSm80INS1_25CollectiveMainloopBwdSm80ILi2ELi2EN4cute5tupleIJNS5_1CILi128EEES8_NS7_ILi64EEEEEENS_6half_tEfNS_4arch4Sm80ELb0ELb0ELb1ELb0ELb1ELb0ELb0ELb0ELi2ELi4ELi4ELi4ELb0EEENS1_21CollectiveEpilogueBwdISA_SB_SD_Li256ELb0ELb0ELi2EEENS1_19SingleTileSchedulerILb0ELb0ELb0ELi128EEEEEEEEEvNT_6ParamsE$_ZN4cute8smem_ptrIPN7cutlass6half_tEECI1NS_12iter_adaptorIS3_S4_EEES3_) ;  /* 0xffffd29000007944 */ /* 0x022fea0003c3ffff */
[----:B-1----:R-:W2:Y:S01]  /*b6e0*/  LDL.64 R2, [R1+0x758] ;  /* 0x0007580001027983 */ /* 0x002ea20000100a00 */
[----:B------:R-:W-:-:S03]  /*b6f0*/  MOV R12, 0xb720 ;  /* 0x0000b720000c7802 */ /* 0x000fc60000000f00 */
[----:B--2---:R1:W-:Y:S04]  /*b700*/  STL.64 [R1+0x770], R2 ;  /* 0x0007700201007387 */ /* 0x0043e80000100a00 */
[----:B-1----:R-:W-:Y:S05]  /*b710*/  CALL.REL.NOINC `($_ZN7cutlass13device_kernelIN5flash19enable_sm80_to_sm89INS1_16FlashAttnBwdSm80INS1_25CollectiveMainloopBwdSm80ILi2ELi2EN4cute5tupleIJNS5_1CILi128EEES8_NS7_ILi64EEEEEENS_6half_tEfNS_4arch4Sm80ELb0ELb0ELb1ELb0ELb1ELb0ELb0ELb0ELi2ELi4ELi4ELi4ELb0EEENS1_21CollectiveEpilogueBwdISA_SB_SD_Li256ELb0ELb0ELi2EEENS1_19SingleTileSchedulerILb0ELb0ELb0ELi128EEEEEEEEEvNT_6ParamsE$_ZN4cute3eso3ESOILb0ELb0EJNS_6LayoutINS_5tupleIJNS3_IJNS_1CILi2EEES5_EEENS4_ILi8EEES6_EEENS3_IJNS3_IJNS4_ILi1EEEiEEENS4_ILi1024EEENS3_IJiiEEEEEEEENS_10ViewEngineINS_8smem_ptrIPN7cutlass6half_tEEEEEEEC2ERKSE_RKSL_) ;  /* 0xffffa3f000007944 */ /* 0x002fea0003c3ffff */
[----:B------:R-:W-:Y:S02]  /*b720*/  MOV R2, 0xb740 ;  /* 0x0000b74000027802 */ /* 0x000fe40000000f00 */
[----:B-1----:R-:W-:Y:S05]  /*b730*/  CALL.REL.NOINC `($_ZN7cutlass13device_kernelIN5flash19enable_sm80_to_sm89INS1_16FlashAttnBwdSm80INS1_25CollectiveMainloopBwdSm80ILi2ELi2EN4cute5tupleIJNS5_1CILi128EEES8_NS7_ILi64EEEEEENS_6half_tEfNS_4arch4Sm80ELb0ELb0ELb1ELb0ELb1ELb0ELb0ELb0ELi2ELi4ELi4ELi4ELb0EEENS1_21CollectiveEpilogueBwdISA_SB_SD_Li256ELb0ELb0ELi2EEENS1_19SingleTileSchedulerILb0ELb0ELb0ELi128EEEEEEEEEvNT_6ParamsE$_ZZN4cute4takeILi1ELi3ENS_5tupleIJNS1_IJNS_1CILi1EEEiEEENS2_ILi1024EEENS1_IJiiEEEEEEEEDaRKT1_ENKUlDpRKT_E_clIJS5_S6_EEEDaSE_) ;  /* 0xffffdac000007944 */ /* 0x002fea0003c3ffff */
[----:B------:R-:W-:Y:S02]  /*b740*/  MOV R2, 0xb760 ;  /* 0x0000b76000027802 */ /* 0x000fe40000000f00 */
[----:B------:R-:W-:Y:S05]  /*b750*/  CALL.REL.NOINC `($_ZN7cutlass13device_kernelIN5flash19enable_sm80_to_sm89INS1_16FlashAttnBwdSm80INS1_25CollectiveMainloopBwdSm80ILi2ELi2EN4cute5tupleIJNS5_1CILi128EEES8_NS7_ILi64EEEEEENS_6half_tEfNS_4arch4Sm80ELb0ELb0ELb1ELb0ELb1ELb0ELb0ELb0ELi2ELi4ELi4ELi4ELb0EEENS1_21CollectiveEpilogueBwdISA_SB_SD_Li256ELb0ELb0ELi2EEENS1_19SingleTileSchedulerILb0ELb0ELb0ELi128EEEEEEEEEvNT_6ParamsE$_ZZN4cute16flatten_to_tupleINS_5tupleIJNS_1CILi1024EEENS1_IJiiEEEEEEEEDaRKT_ENKUlRKT_E_clIS4_EEDaSB_) ;  /* 0xffffd97000007944 */ /* 0x000fea0003c3ffff */
[----:B------:R-:W-:Y:S02]  /*b760*/  MOV R2, 0xb780 ;  /* 0x0000b78000027802 */ /* 0x000fe40000000f00 */
[----:B------:R-:W-:Y:S05]  /*b770*/  CALL.REL.NOINC `($_ZN7cutlass13device_kernelIN5flash19enable_sm80_to_sm89INS1_16FlashAttnBwdSm80INS1_25CollectiveMainloopBwdSm80ILi2ELi2EN4cute5tupleIJNS5_1CILi128EEES8_NS7_ILi64EEEEEENS_6half_tEfNS_4arch4Sm80ELb0ELb0ELb1ELb0ELb1ELb0ELb0ELb0ELi2ELi4ELi4ELi4ELb0EEENS1_21CollectiveEpilogueBwdISA_SB_SD_Li256ELb0ELb0ELi2EEENS1_19SingleTileSchedulerILb0ELb0ELb0ELi128EEEEEEEEEvNT_6ParamsE$_ZZN4cute12filter_tupleINS_5tupleIJNS_1CILi1024EEENS1_IJiiEEEEEEZNS_16flatten_to_tupleIS5_EEDaRKT_EUlRKT_E_EEDaS9_OT0_ENKUlDpSC_E_clIJNS1_IJS3_EEES4_EEEDaSG_) ;  /* 0xffffd53000007944 */ /* 0x000fea0003c3ffff */
        /* <DEDUP_REMOVED lines=21> */
[----:B-1---5:R-:W-:Y:S05]  /*b8d0*/  CALL.REL.NOINC `($_ZN7cutlass13device_kernelIN5flash19enable_sm80_to_sm89INS1_16FlashAttnBwdSm80INS1_25CollectiveMainloopBwdSm80ILi2ELi2EN4cute5tupleIJNS5_1CILi128EEES8_NS7_ILi64EEEEEENS_6half_tEfNS_4arch4Sm80ELb0ELb0ELb1ELb0ELb1ELb0ELb0ELb0ELi2ELi4ELi4ELi4ELb0EEENS1_21CollectiveEpilogueBwdISA_SB_SD_Li256ELb0ELb0ELi2EEENS1_19SingleTileSchedulerILb0ELb0ELb0ELi128EEEEEEEEEvNT_6ParamsE$_ZN4cute3eso3ESOILb1ELb0EJNS_10UnderscoreES2_S2_iEEC2ERKS2_S5_S5_RKi) ;  /* 0xffffaf7000007944 */ /* 0x022fea0003c3ffff */
[----:B------:R-:W-:Y:S01]  /*b8e0*/  ULDC.64 UR4, c[0x0][0x118] ;  /* 0x0000460000047ab9 */ /* 0x000fe20000000a00 */
[----:B------:R2:W5:Y:S04]  /*b8f0*/  LDL R6, [R1+0x758] ;  /* 0x0007580001067983 */ /* 0x0005680000100800 */
[----:B-1----:R2:W5:Y:S04]  /*b900*/  LD.E R2, [R12.64] ;  /* 0x000000040c027980 */ /* 0x002568000c101900 */
[----:B------:R2:W5:Y:S01]  /*b910*/  LD.E R3, [R12.64+0x4] ;  /* 0x000004040c037980 */ /* 0x000562000c101900 */
[----:B------:R-:W-:-:S03]  /*b920*/  MOV R4, 0xb940 ;  /* 0x0000b94000047802 */ /* 0x000fc60000000f00 */
[----:B--2--5:R-:W-:Y:S05]  /*b930*/  CALL.REL.NOINC `($_ZN7cutlass13device_kernelIN5flash19enable_sm80_to_sm89INS1_16FlashAttnBwdSm80INS1_25CollectiveMainloopBwdSm80ILi2ELi2EN4cute5tupleIJNS5_1CILi128EEES8_NS7_ILi64EEEEEENS_6half_tEfNS_4arch4Sm80ELb0ELb0ELb1ELb0ELb1ELb0ELb0ELb0ELi2ELi4ELi4ELi4ELb0EEENS1_21CollectiveEpilogueBwdISA_SB_SD_Li256ELb0ELb0ELi2EEENS1_19SingleTileSchedulerILb0ELb0ELb0ELi128EEEEEEEEEvNT_6ParamsE$_ZZN4cute5sliceINS_5tupleIJNS_10UnderscoreES2_S2_iEEENS1_IJNS1_IJNS_1CILi1EEENS4_ILi0EEEEEENS4_ILi4096EEENS1_IJiiEEENS1_IJS6_NS4_ILi8192EEEEEEEEEEEDaRKT_RKT0_ENKUlRKT_RKT0_E_clIS2_S9_EEDaSL_SO_) ;  /* 0xffffd96000007944 */ /* 0x024fea0003c3ffff */
[----:B------:R1:W-:Y:S01]  /*b940*/  STL.64 [R1+0x758], R2 ;  /* 0x0007580201007387 */ /* 0x0003e20000100a00 */
[----:B------:R-:W-:-:S02]  /*b950*/  MOV R75, R62 ;  /* 0x0000003e004b7202 */ /* 0x000fc40000000f00 */
[----:B------:R-:W-:Y:S02]  /*b960*/  MOV R4, 0xb980 ;  /* 0x0000b98000047802 */ /* 0x000fe40000000f00 */
[----:B-1----:R-:W-:Y:S05]  /*b970*/  CALL.REL.NOINC `($_ZN7cutlass13device_kernelIN5flash19enable_sm80_to_sm89INS1_16FlashAttnBwdSm80INS1_25CollectiveMainloopBwdSm80ILi2ELi2EN4cute5tupleIJNS5_1CILi128EEES8_NS7_ILi64EEEEEENS_6half_tEfNS_4arch4Sm80ELb0ELb0ELb1ELb0ELb1ELb0ELb0ELb0ELi2ELi4ELi4ELi4ELb0EEENS1_21CollectiveEpilogueBwdISA_SB_SD_Li256ELb0ELb0ELi2EEENS1_19SingleTileSchedulerILb0ELb0ELb0ELi128EEEEEEEEEvNT_6ParamsE$_ZZN4cute12filter_tupleINS_5tupleIJNS_10UnderscoreES2_S2_iEEENS1_IJNS1_IJNS_1CILi1EEENS4_ILi0EEEEEENS4_ILi4096EEENS1_IJiiEEENS1_IJS6_NS4_ILi8192EEEEEEEEEZNS_5sliceIS3_SC_EEDaRKT_RKT0_EUlRKT_RKT0_E_EEDaSG_SJ_OT1_ENKUlDpSM_E_clIJNS1_IJS7_EEENS1_IJS8_EEENS1_IJS9_EEENS1_IJEEEEEEDaST_) ;  /* 0xffffd27000007944 */ /* 0x002fea0003c3ffff */
[----:B------:R-:W-:Y:S02]  /*b980*/  MOV R4, 0xb9a0 ;  /* 0x0000b9a000047802 */ /* 0x000fe40000000f00 */
[----:B-1---5:R-:W-:Y:S05]  /*b990*/  CALL.REL.NOINC `($_ZN7cutlass13device_kernelIN5flash19enable_sm80_to_sm89INS1_16FlashAttnBwdSm80INS1_25CollectiveMainloopBwdSm80ILi2ELi2EN4cute5tupleIJNS5_1CILi128EEES8_NS7_ILi64EEEEEENS_6half_tEfNS_4arch4Sm80ELb0ELb0ELb1ELb0ELb1ELb0ELb0ELb0ELi2ELi4ELi4ELi4ELb0EEENS1_21CollectiveEpilogueBwdISA_SB_SD_Li256ELb0ELb0ELi2EEENS1_19SingleTileSchedulerILb0ELb0ELb0ELi128EEEEEEEEEvNT_6ParamsE$_ZN4cute5tupleIJNS0_IJNS0_IJNS_1CILi8EEENS1_ILi1EEEEEENS1_ILi2EEENS0_IJS5_S5_EEEEEENS0_IJNS0_IJS3_NS1_ILi0EEEEEENS1_ILi4096EEENS0_IJiiEEEEEEEEC2ERKS7_RKSC_) ;  /* 0xffffccf000007944 */ /* 0x022fea0003c3ffff */
[----:B-1----:R1:W5:Y:S01]  /*b9a0*/  LDL.64 R2, [R1+0x758] ;  /* 0x0007580001027983 */ /* 0x0023620000100a00 */
[----:B------:R-:W-:Y:S02]  /*b9b0*/  SHF.L.U32 R4, R6, 0xd, RZ ;  /* 0x0000000d06047819 */ /* 0x000fe400000006ff */
[----:B------:R-:W-:-:S03]  /*b9c0*/  MOV R6, 0xb9f0 ;  /* 0x0000b9f000067802 */ /* 0x000fc60000000f00 */
[----:B------:R1:W-:Y:S04]  /*b9d0*/  STL [R1+0x770], R4 ;  /* 0x0007700401007387 */ /* 0x0003e80000100800 */
[----:B-1---5:R-:W-:Y:S05]  /*b9e0*/  CALL.REL.NOINC `($_ZN7cutlass13device_kernelIN5flash19enable_sm80_to_sm89INS1_16FlashAttnBwdSm80INS1_25CollectiveMainloopBwdSm80ILi2ELi2EN4cute5tupleIJNS5_1CILi128EEES8_NS7_ILi64EEEEEENS_6half_tEfNS_4arch4Sm80ELb0ELb0ELb1ELb0ELb1ELb0ELb0ELb0ELi2ELi4ELi4ELi4ELb0EEENS1_21CollectiveEpilogueBwdISA_SB_SD_Li256ELb0ELb0ELi2EEENS1_19SingleTileSchedulerILb0ELb0ELb0ELi128EEEEEEEEEvNT_6ParamsE$_ZN4cute3eso3ESOILb0ELb0EJNS_6LayoutINS_5tupleIJNS3_IJNS_1CILi8EEENS4_ILi1EEEEEENS4_ILi2EEENS3_IJS8_S8_EEEEEENS3_IJNS3_IJS6_NS4_ILi0EEEEEENS4_ILi4096EEENS3_IJiiEEEEEEEEiEEC2ERKSG_RKi) ;  /* 0xffffa77000007944 */ /* 0x022fea0003c3ffff */
[----:B------:R-:W-:Y:S01]  /*b9f0*/  ULDC.64 UR4, c[0x0][0x118] ;  /* 0x0000460000047ab9 */ /* 0x000fe20000000a00 */
[----:B-1----:R-:W2:Y:S04]  /*ba00*/  LDL R2, [R1+0x760] ;  /* 0x0007600001027983 */ /* 0x002ea80000100800 */
[----:B------:R-:W2:Y:S04]  /*ba10*/  LD.E.64 R12, [R12.64+0x8] ;  /* 0x000008040c0c7980 */ /* 0x000ea8000c101b00 */
[----:B------:R1:W5:Y:S01]  /*ba20*/  LDL.64 R4, [R1+0x758] ;  /* 0x0007580001047983 */ /* 0x0003620000100a00 */
[----:B------:R-:W-:-:S02]  /*ba30*/  MOV R38, R62 ;  /* 0x0000003e00267202 */ /* 0x000fc40000000f00 */
[----:B------:R-:W-:Y:S01]  /*ba40*/  MOV R42, 0xba70 ;  /* 0x0000ba70002a7802 */ /* 0x000fe20000000f00 */
[----:B--2---:R-:W-:-:S04]  /*ba50*/  IMAD.WIDE R2, R2, 0x2, R12 ;  /* 0x0000000202027825 */ /* 0x004fc800078e020c */
[----:B-1---5:R-:W-:Y:S05]  /*ba60*/  CALL.REL.NOINC `($_ZN7cutlass13device_kernelIN5flash19enable_sm80_to_sm89INS1_16FlashAttnBwdSm80INS1_25CollectiveMainloopBwdSm80ILi2ELi2EN4cute5tupleIJNS5_1CILi128EEES8_NS7_ILi64EEEEEENS_6half_tEfNS_4arch4Sm80ELb0ELb0ELb1ELb0ELb1ELb0ELb0ELb0ELi2ELi4ELi4ELi4ELb0EEENS1_21CollectiveEpilogueBwdISA_SB_SD_Li256ELb0ELb0ELi2EEENS1_19SingleTileSchedulerILb0ELb0ELb0ELi128EEEEEEEEEvNT_6ParamsE$_ZN4cute8smem_ptrIPN7cutlass6half_tEECI1NS_12iter_adaptorIS3_S4_EEES3_) ;  /* 0xffffcf0000007944 */ /* 0x022fea0003c3ffff */
[----:B-1----:R-:W2:Y:S01]  /*ba70*/  LDL.64 R2, [R1+0x758] ;  /* 0x0007580001027983 */ /* 0x002ea20000100a00 */
[----:B------:R-:W-:-:S03]  /*ba80*/  MOV R6, 0xbab0 ;  /* 0x0000bab000067802 */ /* 0x000fc60000000f00 */
[----:B--2---:R1:W-:Y:S04]  /*ba90*/  STL.64 [R1+0x770], R2 ;  /* 0x0007700201007387 */ /* 0x0043e80000100a00 */
[----:B-1----:R-:W-:Y:S05]  /*baa0*/  CALL.REL.NOINC `($_ZN7cutlass13device_kernelIN5flash19enable_sm80_to_sm89INS1_16FlashAttnBwdSm80INS1_25CollectiveMainloopBwdSm80ILi2ELi2EN4cute5tupleIJNS5_1CILi128EEES8_NS7_ILi64EEEEEENS_6half_tEfNS_4arch4Sm80ELb0ELb0ELb1ELb0ELb1ELb0ELb0ELb0ELi2ELi4ELi4ELi4ELb0EEENS1_21CollectiveEpilogueBwdISA_SB_SD_Li256ELb0ELb0ELi2EEENS1_19SingleTileSchedulerILb0ELb0ELb0ELi128EEEEEEEEEvNT_6ParamsE$_ZN4cute3eso3ESOILb0ELb0EJNS_6LayoutINS_5tupleIJNS3_IJNS_1CILi8EEENS4_ILi1EEEEEENS4_ILi2EEENS3_IJS8_S8_EEEEEENS3_IJNS3_IJS6_NS4_ILi0EEEEEENS4_ILi4096EEENS3_IJiiEEEEEEEENS_10ViewEngineINS_8smem_ptrIPN7cutlass6half_tEEEEEEEC2ERKSG_RKSN_) ;  /* 0xffffa64000007944 */ /* 0x002fea0003c3ffff */
[----:B------:R2:W5:Y:S04]  /*bab0*/  LDL.64 R30, [R1+0x760] ;  /* 0x00076000011e7983 */ /* 0x0005680000100a00 */
[----:B------:R2:W5:Y:S04]  /*bac0*/  LDL.64 R28, [R63+0x30] ;  /* 0x000030003f1c7983 */ /* 0x0005680000100a00 */
[----:B------:R2:W5:Y:S01]  /*bad0*/  LDL.64 R20, [R1+0x758] ;  /* 0x0007580001147983 */ /* 0x0005620000100a00 */
[----:B------:R-:W-:Y:S01]  /*bae0*/  IMAD.MOV.U32 R6, RZ, RZ, R10 ;  /* 0x000000ffff067224 */ /* 0x000fe200078e000a */
[----:B-1----:R-:W-:-:S02]  /*baf0*/  MOV R3, R11 ;  /* 0x0000000b00037202 */ /* 0x002fc40000000f00 */
[----:B------:R-:W-:Y:S02]  /*bb00*/  MOV R4, 0xbb20 ;  /* 0x0000bb2000047802 */ /* 0x000fe40000000f00 */
[----:B--2--5:R-:W-:Y:S05]  /*bb10*/  CALL.REL.NOINC `($_ZN7cutlass13device_kernelIN5flash19enable_sm80_to_sm89INS1_16FlashAttnBwdSm80INS1_25CollectiveMainloopBwdSm80ILi2ELi2EN4cute5tupleIJNS5_1CILi128EEES8_NS7_ILi64EEEEEENS_6half_tEfNS_4arch4Sm80ELb0ELb0ELb1ELb0ELb1ELb0ELb0ELb0ELi2ELi4ELi4ELi4ELb0EEENS1_21CollectiveEpilogueBwdISA_SB_SD_Li256ELb0ELb0ELi2EEENS1_19SingleTileSchedulerILb0ELb0ELb0ELi128EEEEEEEEEvNT_6ParamsE$_ZN4cute3eso3ESOILb1ELb0EJNS_6LayoutINS_5tupleIJNS3_IJNS_1CILi8EEENS4_ILi1EEEEEENS4_ILi2EEENS4_ILi4EEEEEENS3_IJNS3_IJS6_NS4_ILi0EEEEEES5_NS4_ILi16EEEEEEEENS_10ViewEngineIPN7cutlass6half_tEEEEEC2ERKSF_RKSK_) ;  /* 0xffffc52000007944 */ /* 0x024fea0003c3ffff */
[----:B------:R2:W5:Y:S01]  /*bb20*/  LDL.64 R26, [R1+0x758] ;  /* 0x00075800011a7983 */ /* 0x0005620000100a00 */
[----:B-1----:R-:W-:Y:S01]  /*bb30*/  IMAD.MOV.U32 R6, RZ, RZ, R8 ;  /* 0x000000ffff067224 */ /* 0x002fe200078e0008 */
[----:B------:R-:W-:Y:S02]  /*bb40*/  MOV R3, R9 ;  /* 0x0000000900037202 */ /* 0x000fe40000000f00 */
[----:B------:R-:W-:Y:S02]  /*bb50*/  MOV R4, 0xbb70 ;  /* 0x0000bb7000047802 */ /* 0x000fe40000000f00 */
[----:B--2--5:R-:W-:Y:S05]  /*bb60*/  CALL.REL.NOINC `($_ZN7cutlass13device_kernelIN5flash19enable_sm80_to_sm89INS1_16FlashAttnBwdSm80INS1_25CollectiveMainloopBwdSm80ILi2ELi2EN4cute5tupleIJNS5_1CILi128EEES8_NS7_ILi64EEEEEENS_6half_tEfNS_4arch4Sm80ELb0ELb0ELb1ELb0ELb1ELb0ELb0ELb0ELi2ELi4ELi4ELi4ELb0EEENS1_21CollectiveEpilogueBwdISA_SB_SD_Li256ELb0ELb0ELi2EEENS1_19SingleTileSchedulerILb0ELb0ELb0ELi128EEEEEEEEEvNT_6ParamsE$_ZN4cute3eso3ESOILb1ELb0EJNS_6LayoutINS_5tupleIJNS3_IJNS_1CILi8EEENS4_ILi1EEEEEENS4_ILi4EEES8_EEENS3_IJNS3_IJS6_NS4_ILi0EEEEEES5_NS4_ILi32EEEEEEEENS_10ViewEngineIPN7cutlass6half_tEEEEEC2ERKSE_RKSJ_) ;  /* 0xffffc6a000007944 */ /* 0x024fea0003c3ffff */
[----:B------:R2:W5:Y:S01]  /*bb70*/  LDL.64 R24, [R1+0x758] ;  /* 0x0007580001187983 */ /* 0x0005620000100a00 */
[----:B------:R-:W-:Y:S01]  /*bb80*/  IMAD.MOV.U32 R38, RZ, RZ, R62 ;  /* 0x000000ffff267224 */ /* 0x000fe200078e003e */
[----:B-1----:R-:W-:Y:S01]  /*bb90*/  MOV R2, R30 ;  /* 0x0000001e00027202 */ /* 0x002fe20000000f00 */
[----:B------:R-:W-:Y:S01]  /*bba0*/  IMAD.MOV.U32 R3, RZ, RZ, R31 ;  /* 0x000000ffff037224 */ /* 0x000fe200078e001f */
[----:B------:R-:W-:Y:S02]  /*bbb0*/  MOV R42, 0xbbd0 ;  /* 0x0000bbd0002a7802 */ /* 0x000fe40000000f00 */
[----:B--2--5:R-:W-:Y:S05]  /*bbc0*/  CALL.REL.NOINC `($_ZN7cutlass13device_kernelIN5flash19enable_sm80_to_sm89INS1_16FlashAttnBwdSm80INS1_25CollectiveMainloopBwdSm80ILi2ELi2EN4cute5tupleIJNS5_1CILi128EEES8_NS7_ILi64EEEEEENS_6half_tEfNS_4arch4Sm80ELb0ELb0ELb1ELb0ELb1ELb0ELb0ELb0ELi2ELi4ELi4ELi4ELb0EEENS1_21CollectiveEpilogueBwdISA_SB_SD_Li256ELb0ELb0ELi2EEENS1_19SingleTileSchedulerILb0ELb0ELb0ELi128EEEEEEEEEvNT_6ParamsE$_ZN4cute8smem_ptrIPN7cutlass6half_tEECI1NS_12iter_adaptorIS3_S4_EEES3_) ;  /* 0xffffcda000007944 */ /* 0x024fea0003c3ffff */
[----:B-1----:R1:W5:Y:S01]  /*bbd0*/  LDL.64 R2, [R1+0x758] ;  /* 0x0007580001027983 */ /* 0x0023620000100a00 */
[----:B------:R-:W-:Y:S02]  /*bbe0*/  MOV R92, R62 ;  /* 0x0000003e005c7202 */ /* 0x000fe40000000f00 */
[----:B------:R-:W-:-:S02]  /*bbf0*/  MOV R38, 0xbc10 ;  /* 0x0000bc1000267802 */ /* 0x000fc40000000f00 */
[----:B-1---5:R-:W-:Y:S05]  /*bc00*/  CALL.REL.NOINC `($_ZN7cutlass13device_kernelIN5flash19enable_sm80_to_sm89INS1_16FlashAttnBwdSm80INS1_25CollectiveMainloopBwdSm80ILi2ELi2EN4cute5tupleIJNS5_1CILi128EEES8_NS7_ILi64EEEEEENS_6half_tEfNS_4arch4Sm80ELb0ELb0ELb1ELb0ELb1ELb0ELb0ELb0ELi2ELi4ELi4ELi4ELb0EEENS1_21CollectiveEpilogueBwdISA_SB_SD_Li256ELb0ELb0ELi2EEENS1_19SingleTileSchedulerILb0ELb0ELb0ELi128EEEEEEEEEvNT_6ParamsE$_ZN4cute3eso3ESOILb1ELb0EJNS_6LayoutINS_5tupleIJNS3_IJNS_1CILi8EEENS4_ILi1EEEEEENS4_ILi2EEEEEENS3_IJNS3_IJS6_NS4_ILi0EEEEEENS4_ILi4096EEEEEEEENS_10ViewEngineINS_8smem_ptrIPN7cutlass6half_tEEEEEEEC2ERKSE_RKSL_) ;  /* 0xffffc1e000007944 */ /* 0x022fea0003c3ffff */
[----:B-1----:R1:W5:Y:S01]  /*bc10*/  LDL.64 R36, [R1+0x758] ;  /* 0x0007580001247983 */ /* 0x0023620000100a00 */
[----:B------:R-:W-:Y:S01]  /*bc20*/  IMAD.MOV.U32 R92, RZ, RZ, R62 ;  /* 0x000000ffff5c7224 */ /* 0x000fe200078e003e */
[----:B------:R-:W-:Y:S01]  /*bc30*/  MOV R38, R26 ;  /* 0x0000001a00267202 */ /* 0x000fe20000000f00 */
[----:B------:R-:W-:Y:S01]  /*bc40*/  IMAD.MOV.U32 R39, RZ, RZ, R27 ;  /* 0x000000ffff277224 */ /* 0x000fe200078e001b */
[----:B------:R-:W-:-:S02]  /*bc50*/  MOV R48, 0xbc70 ;  /* 0x0000bc7000307802 */ /* 0x000fc40000000f00 */
[----:B-1---5:R-:W-:Y:S05]  /*bc60*/  CALL.REL.NOINC `($_ZN7cutlass13device_kernelIN5flash19enable_sm80_to_sm89INS1_16FlashAttnBwdSm80INS1_25CollectiveMainloopBwdSm80ILi2ELi2EN4cute5tupleIJNS5_1CILi128EEES8_NS7_ILi64EEEEEENS_6half_tEfNS_4arch4Sm80ELb0ELb0ELb1ELb0ELb1ELb0ELb0ELb0ELi2ELi4ELi4ELi4ELb0EEENS1_21CollectiveEpilogueBwdISA_SB_SD_Li256ELb0ELb0ELi2EEENS1_19SingleTileSchedulerILb0ELb0ELb0ELi128EEEEEEEEEvNT_6ParamsE$_ZN4cute3eso3ESOILb1ELb0EJNS_6LayoutINS_5tupleIJNS3_IJNS_1CILi8EEENS4_ILi1EEEEEENS4_ILi2EEEEEENS3_IJNS3_IJS6_NS4_ILi0EEEEEES5_EEEEENS_10ViewEngineIPN7cutlass6half_tEEEEEC2ERKSD_RKSI_) ;  /* 0xffffc31000007944 */ /* 0x022fea0003c3ffff */
[----:B------:R2:W5:Y:S01]  /*bc70*/  LDL.64 R2, [R1+0x758] ;  /* 0x0007580001027983 */ /* 0x0005620000100a00 */
[----:B------:R-:W-:-:S02]  /*bc80*/  MOV R92, R62 ;  /* 0x0000003e005c7202 */ /* 0x000fc40000000f00 */
[----:B-1----:R-:W-:Y:S02]  /*bc90*/  MOV R42, 0xbcb0 ;  /* 0x0000bcb0002a7802 */ /* 0x002fe40000000f00 */
[----:B--2--5:R-:W-:Y:S05]  /*bca0*/  CALL.REL.NOINC `($_ZN7cutlass13device_kernelIN5flash19enable_sm80_to_sm89INS1_16FlashAttnBwdSm80INS1_25CollectiveMainloopBwdSm80ILi2ELi2EN4cute5tupleIJNS5_1CILi128EEES8_NS7_ILi64EEEEEENS_6half_tEfNS_4arch4Sm80ELb0ELb0ELb1ELb0ELb1ELb0ELb0ELb0ELi2ELi4ELi4ELi4ELb0EEENS1_21CollectiveEpilogueBwdISA_SB_SD_Li256ELb0ELb0ELi2EEENS1_19SingleTileSchedulerILb0ELb0ELb0ELi128EEEEEEEEEvNT_6ParamsE$_ZN4cute3eso3ESOILb1ELb0EJNS_6LayoutINS_5tupleIJNS3_IJNS_1CILi8EEENS4_ILi1EEEEEENS3_IJNS4_ILi2EEEEEEEEENS3_IJNS3_IJS6_NS4_ILi0EEEEEENS3_IJNS4_ILi4096EEEEEEEEEEENS_10ViewEngineINS_8smem_ptrIPN7cutlass6half_tEEEEEEEC2ERKSG_RKSN_) ;  /* 0xffffbf4000007944 */ /* 0x024fea0003c3ffff */
[----:B-1----:R1:W5:Y:S01]  /*bcb0*/  LDL.64 R36, [R1+0x758] ;  /* 0x0007580001247983 */ /* 0x0023620000100a00 */
[----:B------:R-:W-:Y:S02]  /*bcc0*/  MOV R92, R62 ;  /* 0x0000003e005c7202 */ /* 0x000fe40000000f00 */
[----:B------:R-:W-:Y:S02]  /*bcd0*/  MOV R42, 0xbcf0 ;  /* 0x0000bcf0002a7802 */ /* 0x000fe40000000f00 */
[----:B-1---5:R-:W-:Y:S05]  /*bce0*/  CALL.REL.NOINC `($_ZN7cutlass13device_kernelIN5flash19enable_sm80_to_sm89INS1_16FlashAttnBwdSm80INS1_25CollectiveMainloopBwdSm80ILi2ELi2EN4cute5tupleIJNS5_1CILi128EEES8_NS7_ILi64EEEEEENS_6half_tEfNS_4arch4Sm80ELb0ELb0ELb1ELb0ELb1ELb0ELb0ELb0ELi2ELi4ELi4ELi4ELb0EEENS1_21CollectiveEpilogueBwdISA_SB_SD_Li256ELb0ELb0ELi2EEENS1_19SingleTileSchedulerILb0ELb0ELb0ELi128EEEEEEEEEvNT_6ParamsE$_ZN4cute3eso3ESOILb1ELb0EJNS_6LayoutINS_5tupleIJNS3_IJNS_1CILi8EEENS4_ILi1EEEEEENS3_IJNS4_ILi2EEEEEEEEENS3_IJNS3_IJS6_NS4_ILi0EEEEEENS3_IJS5_EEEEEEEENS_10ViewEngineIPN7cutlass6half_tEEEEEC2ERKSF_RKSK_) ;  /* 0xffffc00000007944 */ /* 0x022fea0003c3ffff */
[----:B-1----:R1:W5:Y:S01]  /*bcf0*/  LDL.64 R2, [R1+0x758] ;  /* 0x0007580001027983 */ /* 0x0023620000100a00 */
[----:B------:R-:W-:Y:S02]  /*bd00*/  MOV R92, R62 ;  /* 0x0000003e005c7202 */ /* 0x000fe40000000f00 */
[----:B------:R-:W-:Y:S02]  /*bd10*/  MOV R42, 0xbd30 ;  /* 0x0000bd30002a7802 */ /* 0x000fe40000000f00 */
[----:B-1---5:R-:W-:Y:S05]  /*bd20*/  CALL.REL.NOINC `($_ZN7cutlass13device_kernelIN5flash19enable_sm80_to_sm89INS1_16FlashAttnBwdSm80INS1_25CollectiveMainloopBwdSm80ILi2ELi2EN4cute5tupleIJNS5_1CILi128EEES8_NS7_ILi64EEEEEENS_6half_tEfNS_4arch4Sm80ELb0ELb0ELb1ELb0ELb1ELb0ELb0ELb0ELi2ELi4ELi4ELi4ELb0EEENS1_21CollectiveEpilogueBwdISA_SB_SD_Li256ELb0ELb0ELi2EEENS1_19SingleTileSchedulerILb0ELb0ELb0ELi128EEEEEEEEEvNT_6ParamsE$_ZN4cute3eso3ESOILb1ELb0EJNS_6LayoutINS_5tupleIJNS3_IJNS3_IJNS_1CILi8EEENS4_ILi1EEEEEES6_EEENS3_IJNS3_IJS6_S6_EEENS4_ILi2EEEEEEEEENS3_IJNS3_IJNS3_IJS6_NS4_ILi0EEEEEESD_EEENS3_IJNS3_IJSD_SD_EEES5_EEEEEEEENS_10ViewEngineIPN7cutlass6half_tEEEEEC2ERKSJ_RKSO_) ;  /* 0xffffb5f000007944 */ /* 0x022fea0003c3ffff */
[----:B-1----:R1:W5:Y:S01]  /*bd30*/  LDL.64 R38, [R1+0x758] ;  /* 0x0007580001267983 */ /* 0x0023620000100a00 */
[----:B------:R-:W-:Y:S02]  /*bd40*/  MOV R92, R62 ;  /* 0x0000003e005c7202 */ /* 0x000fe40000000f00 */
[----:B------:R-:W-:Y:S02]  /*bd50*/  MOV R42, 0xbd70 ;  /* 0x0000bd70002a7802 */ /* 0x000fe40000000f00 */
[----:B-1---5:R-:W-:Y:S05]  /*bd60*/  CALL.REL.NOINC `($_ZN7cutlass13device_kernelIN5flash19enable_sm80_to_sm89INS1_16FlashAttnBwdSm80INS1_25CollectiveMainloopBwdSm80ILi2ELi2EN4cute5tupleIJNS5_1CILi128EEES8_NS7_ILi64EEEEEENS_6half_tEfNS_4arch4Sm80ELb0ELb0ELb1ELb0ELb1ELb0ELb0ELb0ELi2ELi4ELi4ELi4ELb0EEENS1_21CollectiveEpilogueBwdISA_SB_SD_Li256ELb0ELb0ELi2EEENS1_19SingleTileSchedulerILb0ELb0ELb0ELi128EEEEEEEEEvNT_6ParamsE$_ZN4cute3eso3ESOILb1ELb0EJNS_6LayoutINS_5tupleIJNS3_IJNS3_IJNS_1CILi8EEENS4_ILi1EEEEEES6_EEENS3_IJNS3_IJS6_S6_EEENS4_ILi2EEEEEEEEENS3_IJNS3_IJNS3_IJS6_NS4_ILi0EEEEEESD_EEENS3_IJNS3_IJSD_SD_EEENS4_ILi4096EEEEEEEEEEENS_10ViewEngineINS_8smem_ptrIPN7cutlass6half_tEEEEEEEC2ERKSK_RKSR_) ;  /* 0xffffb4f000007944 */ /* 0x022fea0003c3ffff */
[----:B-1----:R1:W5:Y:S01]  /*bd70*/  LDL.64 R2, [R1+0x758] ;  /* 0x0007580001027983 */ /* 0x0023620000100a00 */
[----:B------:R-:W-:-:S02]  /*bd80*/  MOV R92, R62 ;  /* 0x0000003e005c7202 */ /* 0x000fc40000000f00 */
[----:B------:R-:W-:Y:S02]  /*bd90*/  MOV R48, 0xbdb0 ;  /* 0x0000bdb000307802 */ /* 0x000fe40000000f00 */
[----:B-1---5:R-:W-:Y:S05]  /*bda0*/  CALL.REL.NOINC `($_ZN7cutlass13device_kernelIN5flash19enable_sm80_to_sm89INS1_16FlashAttnBwdSm80INS1_25CollectiveMainloopBwdSm80ILi2ELi2EN4cute5tupleIJNS5_1CILi128EEES8_NS7_ILi64EEEEEENS_6half_tEfNS_4arch4Sm80ELb0ELb0ELb1ELb0ELb1ELb0ELb0ELb0ELi2ELi4ELi4ELi4ELb0EEENS1_21CollectiveEpilogueBwdISA_SB_SD_Li256ELb0ELb0ELi2EEENS1_19SingleTileSchedulerILb0ELb0ELb0ELi128EEEEEEEEEvNT_6ParamsE$_ZN4cute3eso3ESOILb1ELb0EJNS_6LayoutINS_5tupleIJNS3_IJNS_1CILi8EEENS4_ILi1EEEEEENS4_ILi2EEEEEENS3_IJNS3_IJS6_NS4_ILi0EEEEEES5_EEEEENS_10ViewEngineIPN7cutlass6half_tEEEEEC2ERKSD_RKSI_) ;  /* 0xffffc1d000007944 */ /* 0x022fea0003c3ffff */
[----:B------:R2:W5:Y:S01]  /*bdb0*/  LDL.64 R12, [R1+0x758] ;  /* 0x00075800010c7983 */ /* 0x0005620000100a00 */
[----:B-1----:R-:W-:Y:S02]  /*bdc0*/  MOV R38, R62 ;  /* 0x0000003e00267202 */ /* 0x002fe40000000f00 */
[----:B------:R-:W-:Y:S02]  /*bdd0*/  MOV R42, 0xbdf0 ;  /* 0x0000bdf0002a7802 */ /* 0x000fe40000000f00 */
[----:B--2--5:R-:W-:Y:S05]  /*bde0*/  CALL.REL.NOINC `($_ZN7cutlass13device_kernelIN5flash19enable_sm80_to_sm89INS1_16FlashAttnBwdSm80INS1_25CollectiveMainloopBwdSm80ILi2ELi2EN4cute5tupleIJNS5_1CILi128EEES8_NS7_ILi64EEEEEENS_6half_tEfNS_4arch4Sm80ELb0ELb0ELb1ELb0ELb1ELb0ELb0ELb0ELi2ELi4ELi4ELi4ELb0EEENS1_21CollectiveEpilogueBwdISA_SB_SD_Li256ELb0ELb0ELi2EEENS1_19SingleTileSchedulerILb0ELb0ELb0ELi128EEEEEEEEEvNT_6ParamsE$_ZN4cute8smem_ptrIPN7cutlass6half_tEECI1NS_12iter_adaptorIS3_S4_EEES3_) ;  /* 0xffffcb8000007944 */ /* 0x024fea0003c3ffff */
[----:B-1----:R1:W5:Y:S01]  /*bdf0*/  LDL.64 R2, [R1+0x758] ;  /* 0x0007580001027983 */ /* 0x0023620000100a00 */
[----:B------:R-:W-:Y:S02]  /*be00*/  MOV R92, R62 ;  /* 0x0000003e005c7202 */ /* 0x000fe40000000f00 */
[----:B------:R-:W-:Y:S02]  /*be10*/  MOV R38, 0xbe30 ;  /* 0x0000be3000267802 */ /* 0x000fe40000000f00 */
[----:B-1---5:R-:W-:Y:S05]  /*be20*/  CALL.REL.NOINC `($_ZN7cutlass13device_kernelIN5flash19enable_sm80_to_sm89INS1_16FlashAttnBwdSm80INS1_25CollectiveMainloopBwdSm80ILi2ELi2EN4cute5tupleIJNS5_1CILi128EEES8_NS7_ILi64EEEEEENS_6half_tEfNS_4arch4Sm80ELb0ELb0ELb1ELb0ELb1ELb0ELb0ELb0ELi2ELi4ELi4ELi4ELb0EEENS1_21CollectiveEpilogueBwdISA_SB_SD_Li256ELb0ELb0ELi2EEENS1_19SingleTileSchedulerILb0ELb0ELb0ELi128EEEEEEEEEvNT_6ParamsE$_ZN4cute3eso3ESOILb1ELb0EJNS_6LayoutINS_5tupleIJNS3_IJNS_1CILi8EEENS4_ILi1EEEEEENS4_ILi2EEEEEENS3_IJNS3_IJS6_NS4_ILi0EEEEEENS4_ILi4096EEEEEEEENS_10ViewEngineINS_8smem_ptrIPN7cutlass6half_tEEEEEEEC2ERKSE_RKSL_) ;  /* 0xffffbfc000007944 */ /* 0x022fea0003c3ffff */
[----:B------:R2:W5:Y:S01]  /*be30*/  LDL.64 R14, [R1+0x758] ;  /* 0x00075800010e7983 */ /* 0x0005620000100a00 */
[----:B------:R-:W-:Y:S01]  /*be40*/  IMAD.MOV.U32 R92, RZ, RZ, R62 ;  /* 0x000000ffff5c7224 */ /* 0x000fe200078e003e */
[----:B------:R-:W-:Y:S02]  /*be50*/  MOV R43, RZ ;  /* 0x000000ff002b7202 */ /* 0x000fe40000000f00 */
[----:B------:R-:W-:-:S02]  /*be60*/  MOV R42, 0xbe80 ;  /* 0x0000be80002a7802 */ /* 0x000fc40000000f00 */
[----:B-12--5:R-:W-:Y:S05]  /*be70*/  CALL.REL.NOINC `($_ZN7cutlass13device_kernelIN5flash19enable_sm80_to_sm89INS1_16FlashAttnBwdSm80INS1_25CollectiveMainloopBwdSm80ILi2ELi2EN4cute5tupleIJNS5_1CILi128EEES8_NS7_ILi64EEEEEENS_6half_tEfNS_4arch4Sm80ELb0ELb0ELb1ELb0ELb1ELb0ELb0ELb0ELi2ELi4ELi4ELi4ELb0EEENS1_21CollectiveEpilogueBwdISA_SB_SD_Li256ELb0ELb0ELi2EEENS1_19SingleTileSchedulerILb0ELb0ELb0ELi128EEEEEEEEEvNT_6ParamsE$_ZN4cute3eso3ESOILb1ELb0EJNS_10UnderscoreEiEEC2ERKS2_RKi) ;  /* 0xffffaa5000007944 */ /* 0x026fea0003c3ffff */
[----:B------:R-:W2:Y:S01]  /*be80*/  LDL R37, [R1+0x758] ;  /* 0x0007580001257983 */ /* 0x000ea20000100800 */
[----:B------:R-:W-:Y:S01]  /*be90*/  IMAD.MOV.U32 R92, RZ, RZ, R62 ;  /* 0x000000ffff5c7224 */ /* 0x000fe200078e003e */
[----:B------:R-:W-:-:S02]  /*bea0*/  MOV R38, 0xbed0 ;  /* 0x0000bed000267802 */ /* 0x000fc40000000f00 */
[----:B--2---:R-:W-:Y:S02]  /*beb0*/  SHF.L.U32 R37, R37, 0xc, RZ ;  /* 0x0000000c25257819 */ /* 0x004fe400000006ff */
[----:B-1----:R-:W-:Y:S05]  /*bec0*/  CALL.REL.NOINC `($_ZN7cutlass13device_kernelIN5flash19enable_sm80_to_sm89INS1_16FlashAttnBwdSm80INS1_25CollectiveMainloopBwdSm80ILi2ELi2EN4cute5tupleIJNS5_1CILi128EEES8_NS7_ILi64EEEEEENS_6half_tEfNS_4arch4Sm80ELb0ELb0ELb1ELb0ELb1ELb0ELb0ELb0ELi2ELi4ELi4ELi4ELb0EEENS1_21CollectiveEpilogueBwdISA_SB_SD_Li256ELb0ELb0ELi2EEENS1_19SingleTileSchedulerILb0ELb0ELb0ELi128EEEEEEEEEvNT_6ParamsE$_ZN4cute3eso3ESOILb1ELb0EJNS_6LayoutINS_5tupleIJNS3_IJNS_1CILi8EEENS4_ILi1EEEEEEEEENS3_IJNS3_IJS6_NS4_ILi0EEEEEEEEEEEiEEC2ERKSC_RKi) ;  /* 0xffffbce000007944 */ /* 0x002fea0003c3ffff */
[----:B------:R-:W2:Y:S01]  /*bed0*/  LDL R3, [R1+0x758] ;  /* 0x0007580001037983 */ /* 0x000ea20000100800 */
[----:B------:R-:W-:Y:S02]  /*bee0*/  MOV R38, R62 ;  /* 0x0000003e00267202 */ /* 0x000fe40000000f00 */
[----:B------:R-:W-:Y:S01]  /*bef0*/  MOV R42, 0xbf20 ;  /* 0x0000bf20002a7802 */ /* 0x000fe20000000f00 */
[----:B--2---:R-:W-:-:S04]  /*bf00*/  IMAD.WIDE R2, R3, 0x2, R14 ;  /* 0x0000000203027825 */ /* 0x004fc800078e020e */
[----:B-1----:R-:W-:Y:S05]  /*bf10*/  CALL.REL.NOINC `($_ZN7cutlass13device_kernelIN5flash19enable_sm80_to_sm89INS1_16FlashAttnBwdSm80INS1_25CollectiveMainloopBwdSm80ILi2ELi2EN4cute5tupleIJNS5_1CILi128EEES8_NS7_ILi64EEEEEENS_6half_tEfNS_4arch4Sm80ELb0ELb0ELb1ELb0ELb1ELb0ELb0ELb0ELi2ELi4ELi4ELi4ELb0EEENS1_21CollectiveEpilogueBwdISA_SB_SD_Li256ELb0ELb0ELi2EEENS1_19SingleTileSchedulerILb0ELb0ELb0ELi128EEEEEEEEEvNT_6ParamsE$_ZN4cute8smem_ptrIPN7cutlass6half_tEECI1NS_12iter_adaptorIS3_S4_EEES3_) ;  /* 0xffffca5000007944 */ /* 0x002fea0003c3ffff */
[----:B-1----:R1:W5:Y:S01]  /*bf20*/  LDL.64 R2, [R1+0x758] ;  /* 0x0007580001027983 */ /* 0x0023620000100a00 */
[----:B------:R-:W-:Y:S02]  /*bf30*/  MOV R92, R62 ;  /* 0x0000003e005c7202 */ /* 0x000fe40000000f00 */
[----:B------:R-:W-:Y:S02]  /*bf40*/  MOV R38, 0xbf60 ;  /* 0x0000bf6000267802 */ /* 0x000fe40000000f00 */
[----:B-1---5:R-:W-:Y:S05]  /*bf50*/  CALL.REL.NOINC `($_ZN7cutlass13device_kernelIN5flash19enable_sm80_to_sm89INS1_16FlashAttnBwdSm80INS1_25CollectiveMainloopBwdSm80ILi2ELi2EN4cute5tupleIJNS5_1CILi128EEES8_NS7_ILi64EEEEEENS_6half_tEfNS_4arch4Sm80ELb0ELb0ELb1ELb0ELb1ELb0ELb0ELb0ELi2ELi4ELi4ELi4ELb0EEENS1_21CollectiveEpilogueBwdISA_SB_SD_Li256ELb0ELb0ELi2EEENS1_19SingleTileSchedulerILb0ELb0ELb0ELi128EEEEEEEEEvNT_6ParamsE$_ZN4cute3eso3ESOILb1ELb0EJNS_6LayoutINS_5tupleIJNS3_IJNS_1CILi8EEENS4_ILi1EEEEEEEEENS3_IJNS3_IJS6_NS4_ILi0EEEEEEEEEEENS_10ViewEngineINS_8smem_ptrIPN7cutlass6half_tEEEEEEEC2ERKSC_RKSJ_) ;  /* 0xffffbbc000007944 */ /* 0x022fea0003c3ffff */
[----:B-1----:R1:W5:Y:S01]  /*bf60*/  LDL.64 R2, [R1+0x758] ;  /* 0x0007580001027983 */ /* 0x0023620000100a00 */
[----:B------:R-:W-:Y:S01]  /*bf70*/  IMAD.MOV.U32 R92, RZ, RZ, R62 ;  /* 0x000000ffff5c7224 */ /* 0x000fe200078e003e */
[----:B------:R-:W-:Y:S02]  /*bf80*/  MOV R43, RZ ;  /* 0x000000ff002b7202 */ /* 0x000fe40000000f00 */
[----:B------:R-:W-:-:S02]  /*bf90*/  MOV R42, 0xbfb0 ;  /* 0x0000bfb0002a7802 */ /* 0x000fc40000000f00 */
[----:B-1---5:R-:W-:Y:S05]  /*bfa0*/  CALL.REL.NOINC `($_ZN7cutlass13device_kernelIN5flash19enable_sm80_to_sm89INS1_16FlashAttnBwdSm80INS1_25CollectiveMainloopBwdSm80ILi2ELi2EN4cute5tupleIJNS5_1CILi128EEES8_NS7_ILi64EEEEEENS_6half_tEfNS_4arch4Sm80ELb0ELb0ELb1ELb0ELb1ELb0ELb0ELb0ELi2ELi4ELi4ELi4ELb0EEENS1_21CollectiveEpilogueBwdISA_SB_SD_Li256ELb0ELb0ELi2EEENS1_19SingleTileSchedulerILb0ELb0ELb0ELi128EEEEEEEEEvNT_6ParamsE$_ZN4cute3eso3ESOILb1ELb0EJNS_10UnderscoreEiEEC2ERKS2_RKi) ;  /* 0xffffa92000007944 */ /* 0x022fea0003c3ffff */
        /* <DEDUP_REMOVED lines=8> */
[----:B-12---:R-:W-:-:S05]  /*c030*/  IMAD.WIDE R36, R5, 0x2, R12 ;  /* 0x0000000205247825 */ /* 0x006fca00078e020c */
[----:B------:R-:W-:Y:S02]  /*c040*/  MOV R42, R36 ;  /* 0x00000024002a7202 */ /* 0x000fe40000000f00 */
[----:B------:R-:W-:Y:S05]  /*c050*/  CALL.REL.NOINC `($_ZN7cutlass13device_kernelIN5flash19enable_sm80_to_sm89INS1_16FlashAttnBwdSm80INS1_25CollectiveMainloopBwdSm80ILi2ELi2EN4cute5tupleIJNS5_1CILi128EEES8_NS7_ILi64EEEEEENS_6half_tEfNS_4arch4Sm80ELb0ELb0ELb1ELb0ELb1ELb0ELb0ELb0ELi2ELi4ELi4ELi4ELb0EEENS1_21CollectiveEpilogueBwdISA_SB_SD_Li256ELb0ELb0ELi2EEENS1_19SingleTileSchedulerILb0ELb0ELb0ELi128EEEEEEEEEvNT_6ParamsE$_ZN4cute3eso3ESOILb1ELb0EJNS_6LayoutINS_5tupleIJNS3_IJNS_1CILi8EEENS4_ILi1EEEEEEEEENS3_IJNS3_IJS6_NS4_ILi0EEEEEEEEEEENS_10ViewEngineIPN7cutlass6half_tEEEEEC2ERKSC_RKSH_) ;  /* 0xffffbb0000007944 */ /* 0x000fea0003c3ffff */
[----:B-1----:R1:W5:Y:S01]  /*c060*/  LDL.64 R36, [R1+0x758] ;  /* 0x0007580001247983 */ /* 0x0023620000100a00 */
[----:B------:R-:W-:Y:S02]  /*c070*/  MOV R38, R62 ;  /* 0x0000003e00267202 */ /* 0x000fe40000000f00 */
[----:B------:R-:W-:Y:S02]  /*c080*/  MOV R42, 0xc0a0 ;  /* 0x0000c0a0002a7802 */ /* 0x000fe40000000f00 */
[----:B-1---5:R-:W-:Y:S05]  /*c090*/  CALL.REL.NOINC `($_ZN7cutlass13device_kernelIN5flash19enable_sm80_to_sm89INS1_16FlashAttnBwdSm80INS1_25CollectiveMainloopBwdSm80ILi2ELi2EN4cute5tupleIJNS5_1CILi128EEES8_NS7_ILi64EEEEEENS_6half_tEfNS_4arch4Sm80ELb0ELb0ELb1ELb0ELb1ELb0ELb0ELb0ELi2ELi4ELi4ELi4ELb0EEENS1_21CollectiveEpilogueBwdISA_SB_SD_Li256ELb0ELb0ELi2EEENS1_19SingleTileSchedulerILb0ELb0ELb0ELi128EEEEEEEEEvNT_6ParamsE$_ZN4cute8smem_ptrIPN7cutlass6half_tEECI1NS_12iter_adaptorIS3_S4_EEES3_) ;  /* 0xffffc8d000007944 */ /* 0x022fea0003c3ffff */
[----:B-1----:R1:W5:Y:S01]  /*c0a0*/  LDL.64 R2, [R1+0x758] ;  /* 0x0007580001027983 */ /* 0x0023620000100a00 */
[----:B------:R-:W-:Y:S02]  /*c0b0*/  MOV R92, R62 ;  /* 0x0000003e005c7202 */ /* 0x000fe40000000f00 */
[----:B------:R-:W-:Y:S02]  /*c0c0*/  MOV R42, 0xc0e0 ;  /* 0x0000c0e0002a7802 */ /* 0x000fe40000000f00 */
[----:B-1---5:R-:W-:Y:S05]  /*c0d0*/  CALL.REL.NOINC `($_ZN7cutlass13device_kernelIN5flash19enable_sm80_to_sm89INS1_16FlashAttnBwdSm80INS1_25CollectiveMainloopBwdSm80ILi2ELi2EN4cute5tupleIJNS5_1CILi128EEES8_NS7_ILi64EEEEEENS_6half_tEfNS_4arch4Sm80ELb0ELb0ELb1ELb0ELb1ELb0ELb0ELb0ELi2ELi4ELi4ELi4ELb0EEENS1_21CollectiveEpilogueBwdISA_SB_SD_Li256ELb0ELb0ELi2EEENS1_19SingleTileSchedulerILb0ELb0ELb0ELi128EEEEEEEEEvNT_6ParamsE$_ZN4cute8smem_ptrIPN7cutlass9uint128_tEECI1NS_12iter_adaptorIS3_S4_EEES3_) ;  /* 0xffffc8d000007944 */ /* 0x022fea0003c3ffff */
[----:B-1----:R1:W5:Y:S01]  /*c0e0*/  LDL.64 R2, [R1+0x758] ;  /* 0x0007580001027983 */ /* 0x0023620000100a00 */
[----:B------:R-:W-:Y:S02]  /*c0f0*/  MOV R92, R62 ;  /* 0x0000003e005c7202 */ /* 0x000fe40000000f00 */
[----:B------:R-:W-:Y:S02]  /*c100*/  MOV R42, 0xc120 ;  /* 0x0000c120002a7802 */ /* 0x000fe40000000f00 */
[----:B-1---5:R-:W-:Y:S05]  /*c110*/  CALL.REL.NOINC `($_ZN7cutlass13device_kernelIN5flash19enable_sm80_to_sm89INS1_16FlashAttnBwdSm80INS1_25CollectiveMainloopBwdSm80ILi2ELi2EN4cute5tupleIJNS5_1CILi128EEES8_NS7_ILi64EEEEEENS_6half_tEfNS_4arch4Sm80ELb0ELb0ELb1ELb0ELb1ELb0ELb0ELb0ELi2ELi4ELi4ELi4ELb0EEENS1_21CollectiveEpilogueBwdISA_SB_SD_Li256ELb0ELb0ELi2EEENS1_19SingleTileSchedulerILb0ELb0ELb0ELi128EEEEEEEEEvNT_6ParamsE$_ZN4cute3eso3ESOILb1ELb0EJNS_6LayoutINS_5tupleIJNS3_IJNS_1CILi1EEES5_EEEEEENS3_IJNS3_IJS5_NS4_ILi0EEEEEEEEEEENS_10ViewEngineINS_8smem_ptrIPN7cutlass9uint128_tEEEEEEEC2ERKSB_RKSI_) ;  /* 0xffffb4b000007944 */ /* 0x022fea0003c3ffff */
[----:B------:R2:W5:Y:S01]  /*c120*/  LDL R4, [R1+0x758] ;  /* 0x0007580001047983 */ /* 0x0005620000100800 */
[----:B------:R-:W-:-:S02]  /*c130*/  MOV R92, R62 ;  /* 0x0000003e005c7202 */ /* 0x000fc40000000f00 */
[----:B-1----:R-:W-:Y:S02]  /*c140*/  MOV R38, 0xc160 ;  /* 0x0000c16000267802 */ /* 0x002fe40000000f00 */
[----:B--2--5:R-:W-:Y:S05]  /*c150*/  CALL.REL.NOINC `($_ZN7cutlass13device_kernelIN5flash19enable_sm80_to_sm89INS1_16FlashAttnBwdSm80INS1_25CollectiveMainloopBwdSm80ILi2ELi2EN4cute5tupleIJNS5_1CILi128EEES8_NS7_ILi64EEEEEENS_6half_tEfNS_4arch4Sm80ELb0ELb0ELb1ELb0ELb1ELb0ELb0ELb0ELi2ELi4ELi4ELi4ELb0EEENS1_21CollectiveEpilogueBwdISA_SB_SD_Li256ELb0ELb0ELi2EEENS1_19SingleTileSchedulerILb0ELb0ELb0ELi128EEEEEEEEEvNT_6ParamsE$_ZN4cute3eso3ESOILb1ELb0EJNS_6LayoutINS_5tupleIJNS3_IJNS_1CILi4EEENS4_ILi1EEEEEEEEENS3_IJNS3_IJS6_NS4_ILi0EEEEEEEEEEENS_10ViewEngineIPjEEEEC2ERKSC_RKSF_) ;  /* 0xffffb98000007944 */ /* 0x024fea0003c3ffff */
        /* <DEDUP_REMOVED lines=11> */
[----:B-1----:R-:W-:Y:S05]  /*c210*/  CALL.REL.NOINC `($_ZN7cutlass13device_kernelIN5flash19enable_sm80_to_sm89INS1_16FlashAttnBwdSm80INS1_25CollectiveMainloopBwdSm80ILi2ELi2EN4cute5tupleIJNS5_1CILi128EEES8_NS7_ILi64EEEEEENS_6half_tEfNS_4arch4Sm80ELb0ELb0ELb1ELb0ELb1ELb0ELb0ELb0ELi2ELi4ELi4ELi4ELb0EEENS1_21CollectiveEpilogueBwdISA_SB_SD_Li256ELb0ELb0ELi2EEENS1_19SingleTileSchedulerILb0ELb0ELb0ELi128EEEEEEEEEvNT_6ParamsE$_ZN4cute3eso3ESOILb1ELb0EJNS_10UnderscoreEiEEC2ERKS2_RKi) ;  /* 0xffffa6b000007944 */ /* 0x002fea0003c3ffff */
        /* <DEDUP_REMOVED lines=16> */
[----:B------:R-:W-:Y:S02]  /*c320*/  MOV R43, 0x1 ;  /* 0x00000001002b7802 */ /* 0x000fe40000000f00 */
        /* <DEDUP_REMOVED lines=40> */
[----:B--2--5:R-:W-:Y:S05]  /*c5b0*/  CALL.REL.NOINC `($_ZN7cutlass13device_kernelIN5flash19enable_sm80_to_sm89INS1_16FlashAttnBwdSm80INS1_25CollectiveMainloopBwdSm80ILi2ELi2EN4cute5tupleIJNS5_1CILi128EEES8_NS7_ILi64EEEEEENS_6half_tEfNS_4arch4Sm80ELb0ELb0ELb1ELb0ELb1ELb0ELb0ELb0ELi2ELi4ELi4ELi4ELb0EEENS1_21CollectiveEpilogueBwdISA_SB_SD_Li256ELb0ELb0ELi2EEENS1_19SingleTileSchedulerILb0ELb0ELb0ELi128EEEEEEEEEvNT_6ParamsE$_ZN4cute8smem_ptrIPN7cutlass6half_tEECI1NS_12iter_adaptorIS3_S4_EEES3_) ;  /* 0xffffc3b000007944 */ /* 0x024fea0003c3ffff */
[----:B-1----:R1:W5:Y:S01]  /*c5c0*/  LDL.64 R2, [R1+0x758] ;  /* 0x0007580001027983 */ /* 0x0023620000100a00 */
[----:B------:R-:W-:-:S03]  /*c5d0*/  MOV R6, 0xc5f0 ;  /* 0x0000c5f000067802 */ /* 0x000fc60000000f00 */
[----:B-1---5:R-:W-:Y:S05]  /*c5e0*/  CALL.REL.NOINC `($_ZN7cutlass13device_kernelIN5flash19enable_sm80_to_sm89INS1_16FlashAttnBwdSm80INS1_25CollectiveMainloopBwdSm80ILi2ELi2EN4cute5tupleIJNS5_1CILi128EEES8_NS7_ILi64EEEEEENS_6half_tEfNS_4arch4Sm80ELb0ELb0ELb1ELb0ELb1ELb0ELb0ELb0ELi2ELi4ELi4ELi4ELb0EEENS1_21CollectiveEpilogueBwdISA_SB_SD_Li256ELb0ELb0ELi2EEENS1_19SingleTileSchedulerILb0ELb0ELb0ELi128EEEEEEEEEvNT_6ParamsE$_ZN4cute3eso3ESOILb1ELb0EJNS_6LayoutINS_5tupleIJNS3_IJNS_1CILi8EEENS4_ILi1EEEEEENS4_ILi4EEEEEENS3_IJNS3_IJS6_NS4_ILi0EEEEEENS4_ILi2048EEEEEEEENS_10ViewEngineINS_8smem_ptrIPN7cutlass6half_tEEEEEEEC2ERKSE_RKSL_) ;  /* 0xffffbb0000007944 */ /* 0x022fea0003c3ffff */
[----:B-1----:R1:W5:Y:S01]  /*c5f0*/  LDL.64 R4, [R1+0x758] ;  /* 0x0007580001047983 */ /* 0x0023620000100a00 */
[----:B------:R-:W-:Y:S01]  /*c600*/  IMAD.MOV.U32 R6, RZ, RZ, R24 ;  /* 0x000000ffff067224 */ /* 0x000fe200078e0018 */
[----:B------:R-:W-:-:S02]  /*c610*/  MOV R13, R25 ;  /* 0x00000019000d7202 */ /* 0x000fc40000000f00 */
[----:B------:R-:W-:Y:S02]  /*c620*/  MOV R12, 0xc640 ;  /* 0x0000c640000c7802 */ /* 0x000fe40000000f00 */
[----:B-1---5:R-:W-:Y:S05]  /*c630*/  CALL.REL.NOINC `($_ZN7cutlass13device_kernelIN5flash19enable_sm80_to_sm89INS1_16FlashAttnBwdSm80INS1_25CollectiveMainloopBwdSm80ILi2ELi2EN4cute5tupleIJNS5_1CILi128EEES8_NS7_ILi64EEEEEENS_6half_tEfNS_4arch4Sm80ELb0ELb0ELb1ELb0ELb1ELb0ELb0ELb0ELi2ELi4ELi4ELi4ELb0EEENS1_21CollectiveEpilogueBwdISA_SB_SD_Li256ELb0ELb0ELi2EEENS1_19SingleTileSchedulerILb0ELb0ELb0ELi128EEEEEEEEEvNT_6ParamsE$_ZN4cute3eso3ESOILb1ELb0EJNS_6LayoutINS_5tupleIJNS3_IJNS_1CILi8EEENS4_ILi1EEEEEENS4_ILi4EEEEEENS3_IJNS3_IJS6_NS4_ILi0EEEEEES5_EEEEENS_10ViewEngineIPN7cutlass6half_tEEEEEC2ERKSD_RKSI_) ;  /* 0xffffbb3000007944 */ /* 0x022fea0003c3ffff */
[----:B------:R2:W5:Y:S01]  /*c640*/  LDL.64 R2, [R1+0x758] ;  /* 0x0007580001027983 */ /* 0x0005620000100a00 */
[----:B-1----:R-:W-:Y:S02]  /*c650*/  MOV R7, R5 ;  /* 0x0000000500077202 */ /* 0x002fe40000000f00 */
[----:B------:R-:W-:Y:S02]  /*c660*/  MOV R6, 0xc680 ;  /* 0x0000c68000067802 */ /* 0x000fe40000000f00 */
[----:B--2--5:R-:W-:Y:S05]  /*c670*/  CALL.REL.NOINC `($_ZN7cutlass13device_kernelIN5flash19enable_sm80_to_sm89INS1_16FlashAttnBwdSm80INS1_25CollectiveMainloopBwdSm80ILi2ELi2EN4cute5tupleIJNS5_1CILi128EEES8_NS7_ILi64EEEEEENS_6half_tEfNS_4arch4Sm80ELb0ELb0ELb1ELb0ELb1ELb0ELb0ELb0ELi2ELi4ELi4ELi4ELb0EEENS1_21CollectiveEpilogueBwdISA_SB_SD_Li256ELb0ELb0ELi2EEENS1_19SingleTileSchedulerILb0ELb0ELb0ELi128EEEEEEEEEvNT_6ParamsE$_ZN4cute3eso3ESOILb1ELb0EJNS_6LayoutINS_5tupleIJNS3_IJNS_1CILi8EEENS4_ILi1EEEEEENS3_IJNS4_ILi4EEEEEEEEENS3_IJNS3_IJS6_NS4_ILi0EEEEEENS3_IJNS4_ILi2048EEEEEEEEEEENS_10ViewEngineINS_8smem_ptrIPN7cutlass6half_tEEEEEEEC2ERKSG_RKSN_) ;  /* 0xffffb6b000007944 */ /* 0x024fea0003c3ffff */
[----:B------:R2:W5:Y:S01]  /*c680*/  LDL.64 R6, [R1+0x758] ;  /* 0x0007580001067983 */ /* 0x0005620000100a00 */
[----:B-1----:R-:W-:Y:S02]  /*c690*/  MOV R5, R3 ;  /* 0x0000000300057202 */ /* 0x002fe40000000f00 */
[----:B------:R-:W-:Y:S02]  /*c6a0*/  MOV R4, 0xc6c0 ;  /* 0x0000c6c000047802 */ /* 0x000fe40000000f00 */
[----:B--2--5:R-:W-:Y:S05]  /*c6b0*/  CALL.REL.NOINC `($_ZN7cutlass13device_kernelIN5flash19enable_sm80_to_sm89INS1_16FlashAttnBwdSm80INS1_25CollectiveMainloopBwdSm80ILi2ELi2EN4cute5tupleIJNS5_1CILi128EEES8_NS7_ILi64EEEEEENS_6half_tEfNS_4arch4Sm80ELb0ELb0ELb1ELb0ELb1ELb0ELb0ELb0ELi2ELi4ELi4ELi4ELb0EEENS1_21CollectiveEpilogueBwdISA_SB_SD_Li256ELb0ELb0ELi2EEENS1_19SingleTileSchedulerILb0ELb0ELb0ELi128EEEEEEEEEvNT_6ParamsE$_ZN4cute3eso3ESOILb1ELb0EJNS_6LayoutINS_5tupleIJNS3_IJNS_1CILi8EEENS4_ILi1EEEEEENS3_IJNS4_ILi4EEEEEEEEENS3_IJNS3_IJS6_NS4_ILi0EEEEEENS3_IJS5_EEEEEEEENS_10ViewEngineIPN7cutlass6half_tEEEEEC2ERKSF_RKSK_) ;  /* 0xffffb6d000007944 */ /* 0x024fea0003c3ffff */
[----:B-1----:R1:W5:Y:S01]  /*c6c0*/  LDL.64 R2, [R1+0x758] ;  /* 0x0007580001027983 */ /* 0x0023620000100a00 */
[----:B------:R-:W-:-:S03]  /*c6d0*/  MOV R12, 0xc6f0 ;  /* 0x0000c6f0000c7802 */ /* 0x000fc60000000f00 */
[----:B-1---5:R-:W-:Y:S05]  /*c6e0*/  CALL.REL.NOINC `($_ZN7cutlass13device_kernelIN5flash19enable_sm80_to_sm89INS1_16FlashAttnBwdSm80INS1_25CollectiveMainloopBwdSm80ILi2ELi2EN4cute5tupleIJNS5_1CILi128EEES8_NS7_ILi64EEEEEENS_6half_tEfNS_4arch4Sm80ELb0ELb0ELb1ELb0ELb1ELb0ELb0ELb0ELi2ELi4ELi4ELi4ELb0EEENS1_21CollectiveEpilogueBwdISA_SB_SD_Li256ELb0ELb0ELi2EEENS1_19SingleTileSchedulerILb0ELb0ELb0ELi128EEEEEEEEEvNT_6ParamsE$_ZN4cute3eso3ESOILb1ELb0EJNS_6LayoutINS_5tupleIJNS3_IJNS3_IJNS_1CILi8EEENS4_ILi1EEEEEES6_EEENS3_IJNS3_IJS6_S6_EEENS4_ILi4EEEEEEEEENS3_IJNS3_IJNS3_IJS6_NS4_ILi0EEEEEESD_EEENS3_IJNS3_IJSD_SD_EEES5_EEEEEEEENS_10ViewEngineIPN7cutlass6half_tEEEEEC2ERKSJ_RKSO_) ;  /* 0xffffacb000007944 */ /* 0x022fea0003c3ffff */
[----:B-1----:R1:W5:Y:S01]  /*c6f0*/  LDL.64 R4, [R1+0x758] ;  /* 0x0007580001047983 */ /* 0x0023620000100a00 */
[----:B------:R-:W-:-:S03]  /*c700*/  MOV R12, 0xc720 ;  /* 0x0000c720000c7802 */ /* 0x000fc60000000f00 */
[----:B-1---5:R-:W-:Y:S05]  /*c710*/  CALL.REL.NOINC `($_ZN7cutlass13device_kernelIN5flash19enable_sm80_to_sm89INS1_16FlashAttnBwdSm80INS1_25CollectiveMainloopBwdSm80ILi2ELi2EN4cute5tupleIJNS5_1CILi128EEES8_NS7_ILi64EEEEEENS_6half_tEfNS_4arch4Sm80ELb0ELb0ELb1ELb0ELb1ELb0ELb0ELb0ELi2ELi4ELi4ELi4ELb0EEENS1_21CollectiveEpilogueBwdISA_SB_SD_Li256ELb0ELb0ELi2EEENS1_19SingleTileSchedulerILb0ELb0ELb0ELi128EEEEEEEEEvNT_6ParamsE$_ZN4cute3eso3ESOILb1ELb0EJNS_6LayoutINS_5tupleIJNS3_IJNS3_IJNS_1CILi8EEENS4_ILi1EEEEEES6_EEENS3_IJNS3_IJS6_S6_EEENS4_ILi4EEEEEEEEENS3_IJNS3_IJNS3_IJS6_NS4_ILi0EEEEEESD_EEENS3_IJNS3_IJSD_SD_EEENS4_ILi2048EEEEEEEEEEENS_10ViewEngineINS_8smem_ptrIPN7cutlass6half_tEEEEEEEC2ERKSK_RKSR_) ;  /* 0xffffac4000007944 */ /* 0x022fea0003c3ffff */
[----:B-1----:R1:W5:Y:S01]  /*c720*/  LDL.64 R2, [R1+0x758] ;  /* 0x0007580001027983 */ /* 0x0023620000100a00 */
[----:B------:R-:W-:Y:S01]  /*c730*/  IMAD.MOV.U32 R6, RZ, RZ, R4 ;  /* 0x000000ffff067224 */ /* 0x000fe200078e0004 */
[----:B------:R-:W-:-:S02]  /*c740*/  MOV R13, R5 ;  /* 0x00000005000d7202 */ /* 0x000fc40000000f00 */
[----:B------:R-:W-:Y:S02]  /*c750*/  MOV R12, 0xc770 ;  /* 0x0000c770000c7802 */ /* 0x000fe40000000f00 */
[----:B-1---5:R-:W-:Y:S05]  /*c760*/  CALL.REL.NOINC `($_ZN7cutlass13device_kernelIN5flash19enable_sm80_to_sm89INS1_16FlashAttnBwdSm80INS1_25CollectiveMainloopBwdSm80ILi2ELi2EN4cute5tupleIJNS5_1CILi128EEES8_NS7_ILi64EEEEEENS_6half_tEfNS_4arch4Sm80ELb0ELb0ELb1ELb0ELb1ELb0ELb0ELb0ELi2ELi4ELi4ELi4ELb0EEENS1_21CollectiveEpilogueBwdISA_SB_SD_Li256ELb0ELb0ELi2EEENS1_19SingleTileSchedulerILb0ELb0ELb0ELi128EEEEEEEEEvNT_6ParamsE$_ZN4cute3eso3ESOILb1ELb0EJNS_6LayoutINS_5tupleIJNS3_IJNS_1CILi8EEENS4_ILi1EEEEEENS4_ILi4EEEEEENS3_IJNS3_IJS6_NS4_ILi0EEEEEES5_EEEEENS_10ViewEngineIPN7cutlass6half_tEEEEEC2ERKSD_RKSI_) ;  /* 0xffffba0000007944 */ /* 0x022fea0003c3ffff */
[----:B------:R2:W5:Y:S01]  /*c770*/  LDL.64 R12, [R1+0x758] ;  /* 0x00075800010c7983 */ /* 0x0005620000100a00 */
[----:B------:R-:W-:Y:S02]  /*c780*/  MOV R38, R62 ;  /* 0x0000003e00267202 */ /* 0x000fe40000000f00 */
[----:B------:R-:W-:Y:S02]  /*c790*/  MOV R42, 0xc7b0 ;  /* 0x0000c7b0002a7802 */ /* 0x000fe40000000f00 */
[----:B-12--5:R-:W-:Y:S05]  /*c7a0*/  CALL.REL.NOINC `($_ZN7cutlass13device_kernelIN5flash19enable_sm80_to_sm89INS1_16FlashAttnBwdSm80INS1_25CollectiveMainloopBwdSm80ILi2ELi2EN4cute5tupleIJNS5_1CILi128EEES8_NS7_ILi64EEEEEENS_6half_tEfNS_4arch4Sm80ELb0ELb0ELb1ELb0ELb1ELb0ELb0ELb0ELi2ELi4ELi4ELi4ELb0EEENS1_21CollectiveEpilogueBwdISA_SB_SD_Li256ELb0ELb0ELi2EEENS1_19SingleTileSchedulerILb0ELb0ELb0ELi128EEEEEEEEEvNT_6ParamsE$_ZN4cute8smem_ptrIPN7cutlass6half_tEECI1NS_12iter_adaptorIS3_S4_EEES3_) ;  /* 0xffffc1c000007944 */ /* 0x026fea0003c3ffff */
[----:B-1----:R1:W5:Y:S01]  /*c7b0*/  LDL.64 R2, [R1+0x758] ;  /* 0x0007580001027983 */ /* 0x0023620000100a00 */
[----:B------:R-:W-:-:S03]  /*c7c0*/  MOV R6, 0xc7e0 ;  /* 0x0000c7e000067802 */ /* 0x000fc60000000f00 */
[----:B-1---5:R-:W-:Y:S05]  /*c7d0*/  CALL.REL.NOINC `($_ZN7cutlass13device_kernelIN5flash19enable_sm80_to_sm89INS1_16FlashAttnBwdSm80INS1_25CollectiveMainloopBwdSm80ILi2ELi2EN4cute5tupleIJNS5_1CILi128EEES8_NS7_ILi64EEEEEENS_6half_tEfNS_4arch4Sm80ELb0ELb0ELb1ELb0ELb1ELb0ELb0ELb0ELi2ELi4ELi4ELi4ELb0EEENS1_21CollectiveEpilogueBwdISA_SB_SD_Li256ELb0ELb0ELi2EEENS1_19SingleTileSchedulerILb0ELb0ELb0ELi128EEEEEEEEEvNT_6ParamsE$_ZN4cute3eso3ESOILb1ELb0EJNS_6LayoutINS_5tupleIJNS3_IJNS_1CILi8EEENS4_ILi1EEEEEENS4_ILi4EEEEEENS3_IJNS3_IJS6_NS4_ILi0EEEEEENS4_ILi2048EEEEEEEENS_10ViewEngineINS_8smem_ptrIPN7cutlass6half_tEEEEEEEC2ERKSE_RKSL_) ;  /* 0xffffb91000007944 */ /* 0x022fea0003c3ffff */
[----:B------:R2:W5:Y:S01]  /*c7e0*/  LDL.64 R14, [R1+0x758] ;  /* 0x00075800010e7983 */ /* 0x0005620000100a00 */
[----:B------:R-:W-:Y:S01]  /*c7f0*/  IMAD.MOV.U32 R92, RZ, RZ, R62 ;  /* 0x000000ffff5c7224 */ /* 0x000fe200078e003e */
[----:B------:R-:W-:Y:S02]  /*c800*/  MOV R43, RZ ;  /* 0x000000ff002b7202 */ /* 0x000fe40000000f00 */
[----:B------:R-:W-:Y:S02]  /*c810*/  MOV R42, 0xc830 ;  /* 0x0000c830002a7802 */ /* 0x000fe40000000f00 */
        /* <DEDUP_REMOVED lines=232> */
[----:B-12---:R-:W-:Y:S05]  /*d6a0*/  CALL.REL.NOINC `($_ZN7cutlass13device_kernelIN5flash19enable_sm80_to_sm89INS1_16FlashAttnBwdSm80INS1_25CollectiveMainloopBwdSm80ILi2ELi2EN4cute5tupleIJNS5_1CILi128EEES8_NS7_ILi64EEEEEENS_6half_tEfNS_4arch4Sm80ELb0ELb0ELb1ELb0ELb1ELb0ELb0ELb0ELi2ELi4ELi4ELi4ELb0EEENS1_21CollectiveEpilogueBwdISA_SB_SD_Li256ELb0ELb0ELi2EEENS1_19SingleTileSchedulerILb0ELb0ELb0ELi128EEEEEEEEEvNT_6ParamsE$_ZN4cute3eso3ESOILb1ELb0EJNS_10UnderscoreES2_iEEC2ERKS2_S5_RKi) ;  /* 0xffff91e000007944 */ /* 0x006fea0003c3ffff */
        /* <DEDUP_REMOVED lines=9> */
[----:B------:R-:W-:Y:S05]  /*d740*/  CALL.REL.NOINC `($_ZN7cutlass13device_kernelIN5flash19enable_sm80_to_sm89INS1_16FlashAttnBwdSm80INS1_25CollectiveMainloopBwdSm80ILi2ELi2EN4cute5tupleIJNS5_1CILi128EEES8_NS7_ILi64EEEEEENS_6half_tEfNS_4arch4Sm80ELb0ELb0ELb1ELb0ELb1ELb0ELb0ELb0ELi2ELi4ELi4ELi4ELb0EEENS1_21CollectiveEpilogueBwdISA_SB_SD_Li256ELb0ELb0ELi2EEENS1_19SingleTileSchedulerILb0ELb0ELb0ELi128EEEEEEEEEvNT_6ParamsE$_ZN4cute3eso3ESOILb1ELb0EJNS_6LayoutINS_5tupleIJNS3_IJNS_1CILi8EEENS4_ILi1EEEEEENS4_ILi2EEEEEENS3_IJNS3_IJS6_NS4_ILi0EEEEEENS4_ILi4096EEEEEEEEiEEC2ERKSE_RKi) ;  /* 0xffffa6e000007944 */ /* 0x000fea0003c3ffff */
[----:B-1----:R-:W2:Y:S01]  /*d750*/  LDL R3, [R1+0x758] ;  /* 0x0007580001037983 */ /* 0x002ea20000100800 */
[----:B------:R-:W-:Y:S02]  /*d760*/  MOV R38, R62 ;  /* 0x0000003e00267202 */ /* 0x000fe40000000f00 */
[----:B------:R-:W-:Y:S01]  /*d770*/  MOV R42, 0xd7a0 ;  /* 0x0000d7a0002a7802 */ /* 0x000fe20000000f00 */
[----:B--2---:R-:W-:-:S04]  /*d780*/  IMAD.WIDE R2, R3, 0x2, R30 ;  /* 0x0000000203027825 */ /* 0x004fc800078e021e */
[----:B------:R-:W-:Y:S05]  /*d790*/  CALL.REL.NOINC `($_ZN7cutlass13device_kernelIN5flash19enable_sm80_to_sm89INS1_16FlashAttnBwdSm80INS1_25CollectiveMainloopBwdSm80ILi2ELi2EN4cute5tupleIJNS5_1CILi128EEES8_NS7_ILi64EEEEEENS_6half_tEfNS_4arch4Sm80ELb0ELb0ELb1ELb0ELb1ELb0ELb0ELb0ELi2ELi4ELi4ELi4ELb0EEENS1_21CollectiveEpilogueBwdISA_SB_SD_Li256ELb0ELb0ELi2EEENS1_19SingleTileSchedulerILb0ELb0ELb0ELi128EEEEEEEEEvNT_6ParamsE$_ZN4cute8smem_ptrIPN7cutlass6half_tEECI1NS_12iter_adaptorIS3_S4_EEES3_) ;  /* 0xffffb1d000007944 */ /* 0x000fea0003c3ffff */
[----:B-1----:R1:W5:Y:S01]  /*d7a0*/  LDL.64 R2, [R1+0x758] ;  /* 0x0007580001027983 */ /* 0x0023620000100a00 */
[----:B------:R-:W-:Y:S02]  /*d7b0*/  MOV R92, R62 ;  /* 0x0000003e005c7202 */ /* 0x000fe40000000f00 */
[----:B------:R-:W-:Y:S02]  /*d7c0*/  MOV R38, 0xd7e0 ;  /* 0x0000d7e000267802 */ /* 0x000fe40000000f00 */
[----:B-1---5:R-:W-:Y:S05]  /*d7d0*/  CALL.REL.NOINC `($_ZN7cutlass13device_kernelIN5flash19enable_sm80_to_sm89INS1_16FlashAttnBwdSm80INS1_25CollectiveMainloopBwdSm80ILi2ELi2EN4cute5tupleIJNS5_1CILi128EEES8_NS7_ILi64EEEEEENS_6half_tEfNS_4arch4Sm80ELb0ELb0ELb1ELb0ELb1ELb0ELb0ELb0ELi2ELi4ELi4ELi4ELb0EEENS1_21CollectiveEpilogueBwdISA_SB_SD_Li256ELb0ELb0ELi2EEENS1_19SingleTileSchedulerILb0ELb0ELb0ELi128EEEEEEEEEvNT_6ParamsE$_ZN4cute3eso3ESOILb1ELb0EJNS_6LayoutINS_5tupleIJNS3_IJNS_1CILi8EEENS4_ILi1EEEEEENS4_ILi2EEEEEENS3_IJNS3_IJS6_NS4_ILi0EEEEEENS4_ILi4096EEEEEEEENS_10ViewEngineINS_8smem_ptrIPN7cutlass6half_tEEEEEEEC2ERKSE_RKSL_) ;  /* 0xffffa61000007944 */ /* 0x022fea0003c3ffff */
[----:B-1----:R1:W5:Y:S01]  /*d7e0*/  LDL.64 R36, [R1+0x758] ;  /* 0x0007580001247983 */ /* 0x0023620000100a00 */
[----:B------:R-:W-:Y:S01]  /*d7f0*/  IMAD.MOV.U32 R92, RZ, RZ, R62 ;  /* 0x000000ffff5c7224 */ /* 0x000fe200078e003e */
[----:B------:R-:W-:Y:S02]  /*d800*/  MOV R3, 0x1 ;  /* 0x0000000100037802 */ /* 0x000fe40000000f00 */
[----:B------:R-:W-:-:S02]  /*d810*/  MOV R42, 0xd830 ;  /* 0x0000d830002a7802 */ /* 0x000fc40000000f00 */
[----:B-1---5:R-:W-:Y:S05]  /*d820*/  CALL.REL.NOINC `($_ZN7cutlass13device_kernelIN5flash19enable_sm80_to_sm89INS1_16FlashAttnBwdSm80INS1_25CollectiveMainloopBwdSm80ILi2ELi2EN4cute5tupleIJNS5_1CILi128EEES8_NS7_ILi64EEEEEENS_6half_tEfNS_4arch4Sm80ELb0ELb0ELb1ELb0ELb1ELb0ELb0ELb0ELi2ELi4ELi4ELi4ELb0EEENS1_21CollectiveEpilogueBwdISA_SB_SD_Li256ELb0ELb0ELi2EEENS1_19SingleTileSchedulerILb0ELb0ELb0ELi128EEEEEEEEEvNT_6ParamsE$_ZN4cute3eso3ESOILb1ELb0EJNS_10UnderscoreES2_iEEC2ERKS2_S5_RKi) ;  /* 0xffff906000007944 */ /* 0x022fea0003c3ffff */
[----:B-1----:R-:W2:Y:S01]  /*d830*/  LDL R3, [R1+0x758] ;  /* 0x0007580001037983 */ /* 0x002ea20000100800 */
[----:B------:R-:W-:Y:S01]  /*d840*/  IMAD.MOV.U32 R92, RZ, RZ, R62 ;  /* 0x000000ffff5c7224 */ /* 0x000fe200078e003e */
[----:B------:R-:W-:-:S02]  /*d850*/  MOV R38, 0xd880 ;  /* 0x0000d88000267802 */ /* 0x000fc40000000f00 */
[----:B--2---:R-:W-:Y:S02]  /*d860*/  SHF.L.U32 R3, R3, 0x4, RZ ;  /* 0x0000000403037819 */ /* 0x004fe400000006ff */
[----:B------:R-:W-:Y:S05]  /*d870*/  CALL.REL.NOINC `($_ZN7cutlass13device_kernelIN5flash19enable_sm80_to_sm89INS1_16FlashAttnBwdSm80INS1_25CollectiveMainloopBwdSm80ILi2ELi2EN4cute5tupleIJNS5_1CILi128EEES8_NS7_ILi64EEEEEENS_6half_tEfNS_4arch4Sm80ELb0ELb0ELb1ELb0ELb1ELb0ELb0ELb0ELi2ELi4ELi4ELi4ELb0EEENS1_21CollectiveEpilogueBwdISA_SB_SD_Li256ELb0ELb0ELi2EEENS1_19SingleTileSchedulerILb0ELb0ELb0ELi128EEEEEEEEEvNT_6ParamsE$_ZN4cute3eso3ESOILb1ELb0EJNS_6LayoutINS_5tupleIJNS3_IJNS_1CILi8EEENS4_ILi1EEEEEENS4_ILi2EEEEEENS3_IJNS3_IJS6_NS4_ILi0EEEEEES5_EEEEEiEEC2ERKSD_RKi) ;  /* 0xffffa74000007944 */ /* 0x000fea0003c3ffff */
[----:B-1----:R-:W2:Y:S01]  /*d880*/  LDL R3, [R1+0x758] ;  /* 0x0007580001037983 */ /* 0x002ea20000100800 */
[----:B------:R-:W-:Y:S02]  /*d890*/  MOV R92, R62 ;  /* 0x0000003e005c7202 */ /* 0x000fe40000000f00 */
[----:B------:R-:W-:Y:S01]  /*d8a0*/  MOV R48, 0xd8d0 ;  /* 0x0000d8d000307802 */ /* 0x000fe20000000f00 */
[----:B--2---:R-:W-:-:S04]  /*d8b0*/  IMAD.WIDE R38, R3, 0x2, R26 ;  /* 0x0000000203267825 */ /* 0x004fc800078e021a */
[----:B------:R-:W-:Y:S05]  /*d8c0*/  CALL.REL.NOINC `($_ZN7cutlass13device_kernelIN5flash19enable_sm80_to_sm89INS1_16FlashAttnBwdSm80INS1_25CollectiveMainloopBwdSm80ILi2ELi2EN4cute5tupleIJNS5_1CILi128EEES8_NS7_ILi64EEEEEENS_6half_tEfNS_4arch4Sm80ELb0ELb0ELb1ELb0ELb1ELb0ELb0ELb0ELi2ELi4ELi4ELi4ELb0EEENS1_21CollectiveEpilogueBwdISA_SB_SD_Li256ELb0ELb0ELi2EEENS1_19SingleTileSchedulerILb0ELb0ELb0ELi128EEEEEEEEEvNT_6ParamsE$_ZN4cute3eso3ESOILb1ELb0EJNS_6LayoutINS_5tupleIJNS3_IJNS_1CILi8EEENS4_ILi1EEEEEENS4_ILi2EEEEEENS3_IJNS3_IJS6_NS4_ILi0EEEEEES5_EEEEENS_10ViewEngineIPN7cutlass6half_tEEEEEC2ERKSD_RKSI_) ;  /* 0xffffa6b000007944 */ /* 0x000fea0003c3ffff */
[----:B------:R2:W5:Y:S01]  /*d8d0*/  LDL.64 R2, [R1+0x758] ;  /* 0x0007580001027983 */ /* 0x0005620000100a00 */
[----:B------:R-:W-:Y:S02]  /*d8e0*/  MOV R92, R62 ;  /* 0x0000003e005c7202 */ /* 0x000fe40000000f00 */
[----:B-1----:R-:W-:Y:S02]  /*d8f0*/  MOV R42, 0xd910 ;  /* 0x0000d910002a7802 */ /* 0x002fe40000000f00 */
[----:B--2--5:R-:W-:Y:S05]  /*d900*/  CALL.REL.NOINC `($_ZN7cutlass13device_kernelIN5flash19enable_sm80_to_sm89INS1_16FlashAttnBwdSm80INS1_25CollectiveMainloopBwdSm80ILi2ELi2EN4cute5tupleIJNS5_1CILi128EEES8_NS7_ILi64EEEEEENS_6half_tEfNS_4arch4Sm80ELb0ELb0ELb1ELb0ELb1ELb0ELb0ELb0ELi2ELi4ELi4ELi4ELb0EEENS1_21CollectiveEpilogueBwdISA_SB_SD_Li256ELb0ELb0ELi2EEENS1_19SingleTileSchedulerILb0ELb0ELb0ELi128EEEEEEEEEvNT_6ParamsE$_ZN4cute3eso3ESOILb1ELb0EJNS_6LayoutINS_5tupleIJNS3_IJNS_1CILi8EEENS4_ILi1EEEEEENS3_IJNS4_ILi2EEEEEEEEENS3_IJNS3_IJS6_NS4_ILi0EEEEEENS3_IJNS4_ILi4096EEEEEEEEEEENS_10ViewEngineINS_8smem_ptrIPN7cutlass6half_tEEEEEEEC2ERKSG_RKSN_) ;  /* 0xffffa2e000007944 */ /* 0x024fea0003c3ffff */
[----:B-1----:R1:W5:Y:S01]  /*d910*/  LDL.64 R36, [R1+0x758] ;  /* 0x0007580001247983 */ /* 0x0023620000100a00 */
[----:B------:R-:W-:Y:S02]  /*d920*/  MOV R92, R62 ;  /* 0x0000003e005c7202 */ /* 0x000fe40000000f00 */
[----:B------:R-:W-:-:S02]  /*d930*/  MOV R42, 0xd950 ;  /* 0x0000d950002a7802 */ /* 0x000fc40000000f00 */
[----:B-1---5:R-:W-:Y:S05]  /*d940*/  CALL.REL.NOINC `($_ZN7cutlass13device_kernelIN5flash19enable_sm80_to_sm89INS1_16FlashAttnBwdSm80INS1_25CollectiveMainloopBwdSm80ILi2ELi2EN4cute5tupleIJNS5_1CILi128EEES8_NS7_ILi64EEEEEENS_6half_tEfNS_4arch4Sm80ELb0ELb0ELb1ELb0ELb1ELb0ELb0ELb0ELi2ELi4ELi4ELi4ELb0EEENS1_21CollectiveEpilogueBwdISA_SB_SD_Li256ELb0ELb0ELi2EEENS1_19SingleTileSchedulerILb0ELb0ELb0ELi128EEEEEEEEEvNT_6ParamsE$_ZN4cute3eso3ESOILb1ELb0EJNS_6LayoutINS_5tupleIJNS3_IJNS_1CILi8EEENS4_ILi1EEEEEENS3_IJNS4_ILi2EEEEEEEEENS3_IJNS3_IJS6_NS4_ILi0EEEEEENS3_IJS5_EEEEEEEENS_10ViewEngineIPN7cutlass6half_tEEEEEC2ERKSF_RKSK_) ;  /* 0xffffa3a000007944 */ /* 0x022fea0003c3ffff */
[----:B-1----:R1:W5:Y:S01]  /*d950*/  LDL.64 R2, [R1+0x758] ;  /* 0x0007580001027983 */ /* 0x0023620000100a00 */
[----:B------:R-:W-:-:S02]  /*d960*/  MOV R92, R62 ;  /* 0x0000003e005c7202 */ /* 0x000fc40000000f00 */
[----:B------:R-:W-:Y:S02]  /*d970*/  MOV R42, 0xd990 ;  /* 0x0000d990002a7802 */ /* 0x000fe40000000f00 */
[----:B-1---5:R-:W-:Y:S05]  /*d980*/  CALL.REL.NOINC `($_ZN7cutlass13device_kernelIN5flash19enable_sm80_to_sm89INS1_16FlashAttnBwdSm80INS1_25CollectiveMainloopBwdSm80ILi2ELi2EN4cute5tupleIJNS5_1CILi128EEES8_NS7_ILi64EEEEEENS_6half_tEfNS_4arch4Sm80ELb0ELb0ELb1ELb0ELb1ELb0ELb0ELb0ELi2ELi4ELi4ELi4ELb0EEENS1_21CollectiveEpilogueBwdISA_SB_SD_Li256ELb0ELb0ELi2EEENS1_19SingleTileSchedulerILb0ELb0ELb0ELi128EEEEEEEEEvNT_6ParamsE$_ZN4cute3eso3ESOILb1ELb0EJNS_6LayoutINS_5tupleIJNS3_IJNS3_IJNS_1CILi8EEENS4_ILi1EEEEEES6_EEENS3_IJNS3_IJS6_S6_EEENS4_ILi2EEEEEEEEENS3_IJNS3_IJNS3_IJS6_NS4_ILi0EEEEEESD_EEENS3_IJNS3_IJSD_SD_EEES5_EEEEEEEENS_10ViewEngineIPN7cutlass6half_tEEEEEC2ERKSJ_RKSO_) ;  /* 0xffff999000007944 */ /* 0x022fea0003c3ffff */
[----:B-1----:R1:W5:Y:S01]  /*d990*/  LDL.64 R38, [R1+0x758] ;  /* 0x0007580001267983 */ /* 0x0023620000100a00 */
[----:B------:R-:W-:Y:S02]  /*d9a0*/  MOV R92, R62 ;  /* 0x0000003e005c7202 */ /* 0x000fe40000000f00 */
[----:B------:R-:W-:Y:S02]  /*d9b0*/  MOV R42, 0xd9d0 ;  /* 0x0000d9d0002a7802 */ /* 0x000fe40000000f00 */
[----:B-1---5:R-:W-:Y:S05]  /*d9c0*/  CALL.REL.NOINC `($_ZN7cutlass13device_kernelIN5flash19enable_sm80_to_sm89INS1_16FlashAttnBwdSm80INS1_25CollectiveMainloopBwdSm80ILi2ELi2EN4cute5tupleIJNS5_1CILi128EEES8_NS7_ILi64EEEEEENS_6half_tEfNS_4arch4Sm80ELb0ELb0ELb1ELb0ELb1ELb0ELb0ELb0ELi2ELi4ELi4ELi4ELb0EEENS1_21CollectiveEpilogueBwdISA_SB_SD_Li256ELb0ELb0ELi2EEENS1_19SingleTileSchedulerILb0ELb0ELb0ELi128EEEEEEEEEvNT_6ParamsE$_ZN4cute3eso3ESOILb1ELb0EJNS_6LayoutINS_5tupleIJNS3_IJNS3_IJNS_1CILi8EEENS4_ILi1EEEEEES6_EEENS3_IJNS3_IJS6_S6_EEENS4_ILi2EEEEEEEEENS3_IJNS3_IJNS3_IJS6_NS4_ILi0EEEEEESD_EEENS3_IJNS3_IJSD_SD_EEENS4_ILi4096EEEEEEEEEEENS_10ViewEngineINS_8smem_ptrIPN7cutlass6half_tEEEEEEEC2ERKSK_RKSR_) ;  /* 0xffff989000007944 */ /* 0x022fea0003c3ffff */
[----:B-1----:R1:W5:Y:S01]  /*d9d0*/  LDL.64 R2, [R1+0x758] ;  /* 0x0007580001027983 */ /* 0x0023620000100a00 */
[----:B------:R-:W-:Y:S02]  /*d9e0*/  MOV R92, R62 ;  /* 0x0000003e005c7202 */ /* 0x000fe40000000f00 */
[----:B------:R-:W-:Y:S02]  /*d9f0*/  MOV R48, 0xda10 ;  /* 0x0000da1000307802 */ /* 0x000fe40000000f00 */
[----:B-1---5:R-:W-:Y:S05]  /*da00*/  CALL.REL.NOINC `($_ZN7cutlass13device_kernelIN5flash19enable_sm80_to_sm89INS1_16FlashAttnBwdSm80INS1_25CollectiveMainloopBwdSm80ILi2ELi2EN4cute5tupleIJNS5_1CILi128EEES8_NS7_ILi64EEEEEENS_6half_tEfNS_4arch4Sm80ELb0ELb0ELb1ELb0ELb1ELb0ELb0ELb0ELi2ELi4ELi4ELi4ELb0EEENS1_21CollectiveEpilogueBwdISA_SB_SD_Li256ELb0ELb0ELi2EEENS1_19SingleTileSchedulerILb0ELb0ELb0ELi128EEEEEEEEEvNT_6ParamsE$_ZN4cute3eso3ESOILb1ELb0EJNS_6LayoutINS_5tupleIJNS3_IJNS_1CILi8EEENS4_ILi1EEEEEENS4_ILi2EEEEEENS3_IJNS3_IJS6_NS4_ILi0EEEEEES5_EEEEENS_10ViewEngineIPN7cutlass6half_tEEEEEC2ERKSD_RKSI_) ;  /* 0xffffa57000007944 */ /* 0x022fea0003c3ffff */
[----:B------:R2:W5:Y:S01]  /*da10*/  LDL.64 R12, [R1+0x758] ;  /* 0x00075800010c7983 */ /* 0x0005620000100a00 */
[----:B-1----:R-:W-:Y:S02]  /*da20*/  MOV R38, R62 ;  /* 0x0000003e00267202 */ /* 0x002fe40000000f00 */
[----:B------:R-:W-:Y:S02]  /*da30*/  MOV R42, 0xda50 ;  /* 0x0000da50002a7802 */ /* 0x000fe40000000f00 */
[----:B--2--5:R-:W-:Y:S05]  /*da40*/  CALL.REL.NOINC `($_ZN7cutlass13device_kernelIN5flash19enable_sm80_to_sm89INS1_16FlashAttnBwdSm80INS1_25CollectiveMainloopBwdSm80ILi2ELi2EN4cute5tupleIJNS5_1CILi128EEES8_NS7_ILi64EEEEEENS_6half_tEfNS_4arch4Sm80ELb0ELb0ELb1ELb0ELb1ELb0ELb0ELb0ELi2ELi4ELi4ELi4ELb0EEENS1_21CollectiveEpilogueBwdISA_SB_SD_Li256ELb0ELb0ELi2EEENS1_19SingleTileSchedulerILb0ELb0ELb0ELi128EEEEEEEEEvNT_6ParamsE$_ZN4cute8smem_ptrIPN7cutlass6half_tEECI1NS_12iter_adaptorIS3_S4_EEES3_) ;  /* 0xffffaf2000007944 */ /* 0x024fea0003c3ffff */
[----:B-1----:R1:W5:Y:S01]  /*da50*/  LDL.64 R2, [R1+0x758] ;  /* 0x0007580001027983 */ /* 0x0023620000100a00 */
[----:B------:R-:W-:-:S02]  /*da60*/  MOV R92, R62 ;  /* 0x0000003e005c7202 */ /* 0x000fc40000000f00 */
[----:B------:R-:W-:Y:S02]  /*da70*/  MOV R38, 0xda90 ;  /* 0x0000da9000267802 */ /* 0x000fe40000000f00 */
[----:B-1---5:R-:W-:Y:S05]  /*da80*/  CALL.REL.NOINC `($_ZN7cutlass13device_kernelIN5flash19enable_sm80_to_sm89INS1_16FlashAttnBwdSm80INS1_25CollectiveMainloopBwdSm80ILi2ELi2EN4cute5tupleIJNS5_1CILi128EEES8_NS7_ILi64EEEEEENS_6half_tEfNS_4arch4Sm80ELb0ELb0ELb1ELb0ELb1ELb0ELb0ELb0ELi2ELi4ELi4ELi4ELb0EEENS1_21CollectiveEpilogueBwdISA_SB_SD_Li256ELb0ELb0ELi2EEENS1_19SingleTileSchedulerILb0ELb0ELb0ELi128EEEEEEEEEvNT_6ParamsE$_ZN4cute3eso3ESOILb1ELb0EJNS_6LayoutINS_5tupleIJNS3_IJNS_1CILi8EEENS4_ILi1EEEEEENS4_ILi2EEEEEENS3_IJNS3_IJS6_NS4_ILi0EEEEEENS4_ILi4096EEEEEEEENS_10ViewEngineINS_8smem_ptrIPN7cutlass6half_tEEEEEEEC2ERKSE_RKSL_) ;  /* 0xffffa36000007944 */ /* 0x022fea0003c3ffff */
[----:B------:R2:W5:Y:S01]  /*da90*/  LDL.64 R14, [R1+0x758] ;  /* 0x00075800010e7983 */ /* 0x0005620000100a00 */
[----:B------:R-:W-:Y:S01]  /*daa0*/  IMAD.MOV.U32 R92, RZ, RZ, R62 ;  /* 0x000000ffff5c7224 */ /* 0x000fe200078e003e */
[----:B------:R-:W-:Y:S02]  /*dab0*/  MOV R43, RZ ;  /* 0x000000ff002b7202 */ /* 0x000fe40000000f00 */
[----:B------:R-:W-:Y:S02]  /*dac0*/  MOV R42, 0xdae0 ;  /* 0x0000dae0002a7802 */ /* 0x000fe40000000f00 */
[----:B-12--5:R-:W-:Y:S05]  /*dad0*/  CALL.REL.NOINC `($_ZN7cutlass13device_kernelIN5flash19enable_sm80_to_sm89INS1_16FlashAttnBwdSm80INS1_25CollectiveMainloopBwdSm80ILi2ELi2EN4cute5tupleIJNS5_1CILi128EEES8_NS7_ILi64EEEEEENS_6half_tEfNS_4arch4Sm80ELb0ELb0ELb1ELb0ELb1ELb0ELb0ELb0ELi2ELi4ELi4ELi4ELb0EEENS1_21CollectiveEpilogueBwdISA_SB_SD_Li256ELb0ELb0ELi2EEENS1_19SingleTileSchedulerILb0ELb0ELb0ELi128EEEEEEEEEvNT_6ParamsE$_ZN4cute3eso3ESOILb1ELb0EJNS_10UnderscoreEiEEC2ERKS2_RKi) ;  /* 0xffff8df000007944 */ /* 0x026fea0003c3ffff */
[----:B------:R-:W2:Y:S01]  /*dae0*/  LDL R37, [R1+0x758] ;  /* 0x0007580001257983 */ /* 0x000ea20000100800 */
[----:B------:R-:W-:Y:S01]  /*daf0*/  IMAD.MOV.U32 R92, RZ, RZ, R62 ;  /* 0x000000ffff5c7224 */ /* 0x000fe200078e003e */
[----:B------:R-:W-:Y:S02]  /*db00*/  MOV R38, 0xdb30 ;  /* 0x0000db3000267802 */ /* 0x000fe40000000f00 */
        /* <DEDUP_REMOVED lines=8> */
[----:B------:R-:W-:-:S02]  /*db90*/  MOV R92, R62 ;  /* 0x0000003e005c7202 */ /* 0x000fc40000000f00 */
[----:B------:R-:W-:Y:S02]  /*dba0*/  MOV R38, 0xdbc0 ;  /* 0x0000dbc000267802 */ /* 0x000fe40000000f00 */
[----:B-1---5:R-:W-:Y:S05]  /*dbb0*/  CALL.REL.NOINC `($_ZN7cutlass13device_kernelIN5flash19enable_sm80_to_sm89INS1_16FlashAttnBwdSm80INS1_25CollectiveMainloopBwdSm80ILi2ELi2EN4cute5tupleIJNS5_1CILi128EEES8_NS7_ILi64EEEEEENS_6half_tEfNS_4arch4Sm80ELb0ELb0ELb1ELb0ELb1ELb0ELb0ELb0ELi2ELi4ELi4ELi4ELb0EEENS1_21CollectiveEpilogueBwdISA_SB_SD_Li256ELb0ELb0ELi2EEENS1_19SingleTileSchedulerILb0ELb0ELb0ELi128EEEEEEEEEvNT_6ParamsE$_ZN4cute3eso3ESOILb1ELb0EJNS_6LayoutINS_5tupleIJNS3_IJNS_1CILi8EEENS4_ILi1EEEEEEEEENS3_IJNS3_IJS6_NS4_ILi0EEEEEEEEEEENS_10ViewEngineINS_8smem_ptrIPN7cutlass6half_tEEEEEEEC2ERKSC_RKSJ_) ;  /* 0xffff9f6000007944 */ /* 0x022fea0003c3ffff */
[----:B-1----:R1:W5:Y:S01]  /*dbc0*/  LDL.64 R2, [R1+0x758] ;  /* 0x0007580001027983 */ /* 0x0023620000100a00 */
[----:B------:R-:W-:Y:S01]  /*dbd0*/  IMAD.MOV.U32 R92, RZ, RZ, R62 ;  /* 0x000000ffff5c7224 */ /* 0x000fe200078e003e */
[----:B------:R-:W-:Y:S02]  /*dbe0*/  MOV R43, RZ ;  /* 0x000000ff002b7202 */ /* 0x000fe40000000f00 */
[----:B------:R-:W-:Y:S02]  /*dbf0*/  MOV R42, 0xdc10 ;  /* 0x0000dc10002a7802 */ /* 0x000fe40000000f00 */
[----:B-1---5:R-:W-:Y:S05]  /*dc00*/  CALL.REL.NOINC `($_ZN7cutlass13device_kernelIN5flash19enable_sm80_to_sm89INS1_16FlashAttnBwdSm80INS1_25CollectiveMainloopBwdSm80ILi2ELi2EN4cute5tupleIJNS5_1CILi128EEES8_NS7_ILi64EEEEEENS_6half_tEfNS_4arch4Sm80ELb0ELb0ELb1ELb0ELb1ELb0ELb0ELb0ELi2ELi4ELi4ELi4ELb0EEENS1_21CollectiveEpilogueBwdISA_SB_SD_Li256ELb0ELb0ELi2EEENS1_19SingleTileSchedulerILb0ELb0ELb0ELi128EEEEEEEEEvNT_6ParamsE$_ZN4cute3eso3ESOILb1ELb0EJNS_10UnderscoreEiEEC2ERKS2_RKi) ;  /* 0xffff8cc000007944 */ /* 0x022fea0003c3ffff */
        /* <DEDUP_REMOVED lines=108> */
[----:B------:R-:W-:Y:S05]  /*e2d0*/  CALL.REL.NOINC `($_ZN7cutlass13device_kernelIN5flash19enable_sm80_to_sm89INS1_16FlashAttnBwdSm80INS1_25CollectiveMainloopBwdSm80ILi2ELi2EN4cute5tupleIJNS5_1CILi128EEES8_NS7_ILi64EEEEEENS_6half_tEfNS_4arch4Sm80ELb0ELb0ELb1ELb0ELb1ELb0ELb0ELb0ELi2ELi4ELi4ELi4ELb0EEENS1_21CollectiveEpilogueBwdISA_SB_SD_Li256ELb0ELb0ELi2EEENS1_19SingleTileSchedulerILb0ELb0ELb0ELi128EEEEEEEEEvNT_6ParamsE$_ZN4cute3eso3ESOILb1ELb0EJNS_6LayoutINS_5tupleIJNS3_IJNS_1CILi8EEENS4_ILi1EEEEEENS4_ILi4EEEEEENS3_IJNS3_IJS6_NS4_ILi0EEEEEENS4_ILi2048EEEEEEEEiEEC2ERKSE_RKi) ;  /* 0xffff9e5000007944 */ /* 0x000fea0003c3ffff */
[----:B------:R-:W-:Y:S01]  /*e2e0*/  ULDC.64 UR4, c[0x0][0x118] ;  /* 0x0000460000047ab9 */ /* 0x000fe20000000a00 */
[----:B-1----:R-:W2:Y:S04]  /*e2f0*/  LDL R2, [R1+0x758] ;  /* 0x0007580001027983 */ /* 0x002ea80000100800 */
[----:B------:R-:W2:Y:S01]  /*e300*/  LD.E.64 R4, [R28.64+0x8] ;  /* 0x000008041c047980 */ /* 0x000ea2000c101b00 */
[----:B------:R-:W-:Y:S02]  /*e310*/  MOV R38, R62 ;  /* 0x0000003e00267202 */ /* 0x000fe40000000f00 */
[----:B------:R-:W-:Y:S01]  /*e320*/  MOV R42, 0xe350 ;  /* 0x0000e350002a7802 */ /* 0x000fe20000000f00 */
[----:B--2---:R-:W-:-:S04]  /*e330*/  IMAD.WIDE R2, R2, 0x2, R4 ;  /* 0x0000000202027825 */ /* 0x004fc800078e0204 */
[----:B------:R-:W-:Y:S05]  /*e340*/  CALL.REL.NOINC `($_ZN7cutlass13device_kernelIN5flash19enable_sm80_to_sm89INS1_16FlashAttnBwdSm80INS1_25CollectiveMainloopBwdSm80ILi2ELi2EN4cute5tupleIJNS5_1CILi128EEES8_NS7_ILi64EEEEEENS_6half_tEfNS_4arch4Sm80ELb0ELb0ELb1ELb0ELb1ELb0ELb0ELb0ELi2ELi4ELi4ELi4ELb0EEENS1_21CollectiveEpilogueBwdISA_SB_SD_Li256ELb0ELb0ELi2EEENS1_19SingleTileSchedulerILb0ELb0ELb0ELi128EEEEEEEEEvNT_6ParamsE$_ZN4cute8smem_ptrIPN7cutlass6half_tEECI1NS_12iter_adaptorIS3_S4_EEES3_) ;  /* 0xffffa62000007944 */ /* 0x000fea0003c3ffff */
[----:B-1----:R1:W5:Y:S01]  /*e350*/  LDL.64 R2, [R1+0x758] ;  /* 0x0007580001027983 */ /* 0x0023620000100a00 */
[----:B------:R-:W-:-:S03]  /*e360*/  MOV R6, 0xe380 ;  /* 0x0000e38000067802 */ /* 0x000fc60000000f00 */
[----:B-1---5:R-:W-:Y:S05]  /*e370*/  CALL.REL.NOINC `($_ZN7cutlass13device_kernelIN5flash19enable_sm80_to_sm89INS1_16FlashAttnBwdSm80INS1_25CollectiveMainloopBwdSm80ILi2ELi2EN4cute5tupleIJNS5_1CILi128EEES8_NS7_ILi64EEEEEENS_6half_tEfNS_4arch4Sm80ELb0ELb0ELb1ELb0ELb1ELb0ELb0ELb0ELi2ELi4ELi4ELi4ELb0EEENS1_21CollectiveEpilogueBwdISA_SB_SD_Li256ELb0ELb0ELi2EEENS1_19SingleTileSchedulerILb0ELb0ELb0ELi128EEEEEEEEEvNT_6ParamsE$_ZN4cute3eso3ESOILb1ELb0EJNS_6LayoutINS_5tupleIJNS3_IJNS_1CILi8EEENS4_ILi1EEEEEENS4_ILi4EEEEEENS3_IJNS3_IJS6_NS4_ILi0EEEEEENS4_ILi2048EEEEEEEENS_10ViewEngineINS_8smem_ptrIPN7cutlass6half_tEEEEEEEC2ERKSE_RKSL_) ;  /* 0xffff9d7000007944 */ /* 0x022fea0003c3ffff */
[----:B-1----:R1:W5:Y:S01]  /*e380*/  LDL.64 R4, [R1+0x758] ;  /* 0x0007580001047983 */ /* 0x0023620000100a00 */
[----:B------:R-:W-:Y:S01]  /*e390*/  IMAD.MOV.U32 R92, RZ, RZ, R62 ;  /* 0x000000ffff5c7224 */ /* 0x000fe200078e003e */
[----:B------:R-:W-:-:S02]  /*e3a0*/  MOV R3, 0x1 ;  /* 0x0000000100037802 */ /* 0x000fc40000000f00 */
[----:B------:R-:W-:Y:S02]  /*e3b0*/  MOV R42, 0xe3d0 ;  /* 0x0000e3d0002a7802 */ /* 0x000fe40000000f00 */
[----:B-1---5:R-:W-:Y:S05]  /*e3c0*/  CALL.REL.NOINC `($_ZN7cutlass13device_kernelIN5flash19enable_sm80_to_sm89INS1_16FlashAttnBwdSm80INS1_25CollectiveMainloopBwdSm80ILi2ELi2EN4cute5tupleIJNS5_1CILi128EEES8_NS7_ILi64EEEEEENS_6half_tEfNS_4arch4Sm80ELb0ELb0ELb1ELb0ELb1ELb0ELb0ELb0ELi2ELi4ELi4ELi4ELb0EEENS1_21CollectiveEpilogueBwdISA_SB_SD_Li256ELb0ELb0ELi2EEENS1_19SingleTileSchedulerILb0ELb0ELb0ELi128EEEEEEEEEvNT_6ParamsE$_ZN4cute3eso3ESOILb1ELb0EJNS_10UnderscoreES2_iEEC2ERKS2_S5_RKi) ;  /* 0xffff84c000007944 */ /* 0x022fea0003c3ffff */
[----:B-1----:R-:W2:Y:S01]  /*e3d0*/  LDL R3, [R1+0x758] ;  /* 0x0007580001037983 */ /* 0x002ea20000100800 */
[----:B------:R-:W-:Y:S02]  /*e3e0*/  MOV R6, 0xe410 ;  /* 0x0000e41000067802 */ /* 0x000fe40000000f00 */
[----:B--2---:R-:W-:Y:S02]  /*e3f0*/  SHF.L.U32 R3, R3, 0x5, RZ ;  /* 0x0000000503037819 */ /* 0x004fe400000006ff */
[----:B------:R-:W-:Y:S05]  /*e400*/  CALL.REL.NOINC `($_ZN7cutlass13device_kernelIN5flash19enable_sm80_to_sm89INS1_16FlashAttnBwdSm80INS1_25CollectiveMainloopBwdSm80ILi2ELi2EN4cute5tupleIJNS5_1CILi128EEES8_NS7_ILi64EEEEEENS_6half_tEfNS_4arch4Sm80ELb0ELb0ELb1ELb0ELb1ELb0ELb0ELb0ELi2ELi4ELi4ELi4ELb0EEENS1_21CollectiveEpilogueBwdISA_SB_SD_Li256ELb0ELb0ELi2EEENS1_19SingleTileSchedulerILb0ELb0ELb0ELi128EEEEEEEEEvNT_6ParamsE$_ZN4cute3eso3ESOILb1ELb0EJNS_6LayoutINS_5tupleIJNS3_IJNS_1CILi8EEENS4_ILi1EEEEEENS4_ILi4EEEEEENS3_IJNS3_IJS6_NS4_ILi0EEEEEES5_EEEEEiEEC2ERKSD_RKi) ;  /* 0xffff9dc000007944 */ /* 0x000fea0003c3ffff */
[----:B-1----:R-:W2:Y:S01]  /*e410*/  LDL R3, [R1+0x758] ;  /* 0x0007580001037983 */ /* 0x002ea20000100800 */
[----:B------:R-:W-:Y:S01]  /*e420*/  MOV R12, 0xe460 ;  /* 0x0000e460000c7802 */ /* 0x000fe20000000f00 */
[----:B--2---:R-:W-:-:S05]  /*e430*/  IMAD.WIDE R6, R3, 0x2, R24 ;  /* 0x0000000203067825 */ /* 0x004fca00078e0218 */
[----:B------:R-:W-:Y:S02]  /*e440*/  MOV R13, R7 ;  /* 0x00000007000d7202 */ /* 0x000fe40000000f00 */
[----:B------:R-:W-:Y:S05]  /*e450*/  CALL.REL.NOINC `($_ZN7cutlass13device_kernelIN5flash19enable_sm80_to_sm89INS1_16FlashAttnBwdSm80INS1_25CollectiveMainloopBwdSm80ILi2ELi2EN4cute5tupleIJNS5_1CILi128EEES8_NS7_ILi64EEEEEENS_6half_tEfNS_4arch4Sm80ELb0ELb0ELb1ELb0ELb1ELb0ELb0ELb0ELi2ELi4ELi4ELi4ELb0EEENS1_21CollectiveEpilogueBwdISA_SB_SD_Li256ELb0ELb0ELi2EEENS1_19SingleTileSchedulerILb0ELb0ELb0ELi128EEEEEEEEEvNT_6ParamsE$_ZN4cute3eso3ESOILb1ELb0EJNS_6LayoutINS_5tupleIJNS3_IJNS_1CILi8EEENS4_ILi1EEEEEENS4_ILi4EEEEEENS3_IJNS3_IJS6_NS4_ILi0EEEEEES5_EEEEENS_10ViewEngineIPN7cutlass6half_tEEEEEC2ERKSD_RKSI_) ;  /* 0xffff9d1000007944 */ /* 0x000fea0003c3ffff */
        /* <DEDUP_REMOVED lines=262> */
[----:B-12---:R-:W-:Y:S05]  /*f4c0*/  CALL.REL.NOINC `($_ZN7cutlass13device_kernelIN5flash19enable_sm80_to_sm89INS1_16FlashAttnBwdSm80INS1_25CollectiveMainloopBwdSm80ILi2ELi2EN4cute5tupleIJNS5_1CILi128EEES8_NS7_ILi64EEEEEENS_6half_tEfNS_4arch4Sm80ELb0ELb0ELb1ELb0ELb1ELb0ELb0ELb0ELi2ELi4ELi4ELi4ELb0EEENS1_21CollectiveEpilogueBwdISA_SB_SD_Li256ELb0ELb0ELi2EEENS1_19SingleTileSchedulerILb0ELb0ELb0ELi128EEEEEEEEEvNT_6ParamsE$_ZN4cute3eso3ESOILb1ELb0EJNS_10UnderscoreES2_iEEC2ERKS2_S5_RKi) ;  /* 0xffff73c000007944 */ /* 0x006fea0003c3ffff */
        /* <DEDUP_REMOVED lines=8> */
[----:B------:R-:W-:Y:S05]  /*f550*/  CALL.REL.NOINC `($_ZN7cutlass13device_kernelIN5flash19enable_sm80_to_sm89INS1_16FlashAttnBwdSm80INS1_25CollectiveMainloopBwdSm80ILi2ELi2EN4cute5tupleIJNS5_1CILi128EEES8_NS7_ILi64EEEEEENS_6half_tEfNS_4arch4Sm80ELb0ELb0ELb1ELb0ELb1ELb0ELb0ELb0ELi2ELi4ELi4ELi4ELb0EEENS1_21CollectiveEpilogueBwdISA_SB_SD_Li256ELb0ELb0ELi2EEENS1_19SingleTileSchedulerILb0ELb0ELb0ELi128EEEEEEEEEvNT_6ParamsE$_ZN4cute3eso3ESOILb1ELb0EJNS_6LayoutINS_5tupleIJNS3_IJNS_1CILi2EEES5_S5_EEES5_EEENS3_IJNS3_IJNS4_ILi1EEES5_NS4_ILi4EEEEEENS4_ILi8EEEEEEEEiEEC2ERKSD_RKi) ;  /* 0xffff854000007944 */ /* 0x000fea0003c3ffff */
[----:B-1----:R-:W2:Y:S01]  /*f560*/  LDL R3, [R1+0x758] ;  /* 0x0007580001037983 */ /* 0x002ea20000100800 */
[----:B------:R-:W-:Y:S01]  /*f570*/  MOV R4, 0xf5b0 ;  /* 0x0000f5b000047802 */ /* 0x000fe20000000f00 */
[----:B--2---:R-:W-:-:S05]  /*f580*/  IMAD.WIDE R2, R3, 0x2, R10 ;  /* 0x0000000203027825 */ /* 0x004fca00078e020a */
[----:B------:R-:W-:Y:S02]  /*f590*/  MOV R6, R2 ;  /* 0x0000000200067202 */ /* 0x000fe40000000f00 */
[----:B------:R-:W-:Y:S05]  /*f5a0*/  CALL.REL.NOINC `($_ZN7cutlass13device_kernelIN5flash19enable_sm80_to_sm89INS1_16FlashAttnBwdSm80INS1_25CollectiveMainloopBwdSm80ILi2ELi2EN4cute5tupleIJNS5_1CILi128EEES8_NS7_ILi64EEEEEENS_6half_tEfNS_4arch4Sm80ELb0ELb0ELb1ELb0ELb1ELb0ELb0ELb0ELi2ELi4ELi4ELi4ELb0EEENS1_21CollectiveEpilogueBwdISA_SB_SD_Li256ELb0ELb0ELi2EEENS1_19SingleTileSchedulerILb0ELb0ELb0ELi128EEEEEEEEEvNT_6ParamsE$_ZN4cute3eso3ESOILb1ELb0EJNS_6LayoutINS_5tupleIJNS3_IJNS_1CILi2EEES5_S5_EEES5_EEENS3_IJNS3_IJNS4_ILi1EEES5_NS4_ILi4EEEEEENS4_ILi8EEEEEEEENS_10ViewEngineIPN7cutlass6half_tEEEEEC2ERKSD_RKSI_) ;  /* 0xffff84a000007944 */ /* 0x000fea0003c3ffff */
[----:B------:R2:W5:Y:S01]  /*f5b0*/  LDL.64 R34, [R1+0x758] ;  /* 0x0007580001227983 */ /* 0x0005620000100a00 */
[----:B------:R-:W-:Y:S01]  /*f5c0*/  IMAD.MOV.U32 R92, RZ, RZ, R62 ;  /* 0x000000ffff5c7224 */ /* 0x000fe200078e003e */
[----:B------:R-:W-:Y:S02]  /*f5d0*/  MOV R3, RZ ;  /* 0x000000ff00037202 */ /* 0x000fe40000000f00 */
[----:B------:R-:W-:Y:S02]  /*f5e0*/  MOV R42, 0xf600 ;  /* 0x0000f600002a7802 */ /* 0x000fe40000000f00 */
[----:B-12--5:R-:W-:Y:S05]  /*f5f0*/  CALL.REL.NOINC `($_ZN7cutlass13device_kernelIN5flash19enable_sm80_to_sm89INS1_16FlashAttnBwdSm80INS1_25CollectiveMainloopBwdSm80ILi2ELi2EN4cute5tupleIJNS5_1CILi128EEES8_NS7_ILi64EEEEEENS_6half_tEfNS_4arch4Sm80ELb0ELb0ELb1ELb0ELb1ELb0ELb0ELb0ELi2ELi4ELi4ELi4ELb0EEENS1_21CollectiveEpilogueBwdISA_SB_SD_Li256ELb0ELb0ELi2EEENS1_19SingleTileSchedulerILb0ELb0ELb0ELi128EEEEEEEEEvNT_6ParamsE$_ZN4cute3eso3ESOILb1ELb0EJNS_10UnderscoreES2_iEEC2ERKS2_S5_RKi) ;  /* 0xffff729000007944 */ /* 0x026fea0003c3ffff */
        /* <DEDUP_REMOVED lines=8> */
[----:B------:R-:W-:Y:S05]  /*f680*/  CALL.REL.NOINC `($_ZN7cutlass13device_kernelIN5flash19enable_sm80_to_sm89INS1_16FlashAttnBwdSm80INS1_25CollectiveMainloopBwdSm80ILi2ELi2EN4cute5tupleIJNS5_1CILi128EEES8_NS7_ILi64EEEEEENS_6half_tEfNS_4arch4Sm80ELb0ELb0ELb1ELb0ELb1ELb0ELb0ELb0ELi2ELi4ELi4ELi4ELb0EEENS1_21CollectiveEpilogueBwdISA_SB_SD_Li256ELb0ELb0ELi2EEENS1_19SingleTileSchedulerILb0ELb0ELb0ELi128EEEEEEEEEvNT_6ParamsE$_ZN4cute3eso3ESOILb1ELb0EJNS_6LayoutINS_5tupleIJNS3_IJNS_1CILi2EEES5_EEENS4_ILi8EEEEEENS3_IJNS3_IJNS4_ILi1EEES5_EEENS4_ILi4EEEEEEEEiEEC2ERKSD_RKi) ;  /* 0xffff81d000007944 */ /* 0x000fea0003c3ffff */
[----:B-1----:R-:W2:Y:S01]  /*f690*/  LDL R3, [R1+0x758] ;  /* 0x0007580001037983 */ /* 0x002ea20000100800 */
[----:B------:R-:W-:Y:S01]  /*f6a0*/  MOV R4, 0xf6e0 ;  /* 0x0000f6e000047802 */ /* 0x000fe20000000f00 */
[----:B--2---:R-:W-:-:S05]  /*f6b0*/  IMAD.WIDE R2, R3, 0x2, R8 ;  /* 0x0000000203027825 */ /* 0x004fca00078e0208 */
[----:B------:R-:W-:Y:S02]  /*f6c0*/  MOV R6, R2 ;  /* 0x0000000200067202 */ /* 0x000fe40000000f00 */
[----:B------:R-:W-:Y:S05]  /*f6d0*/  CALL.REL.NOINC `($_ZN7cutlass13device_kernelIN5flash19enable_sm80_to_sm89INS1_16FlashAttnBwdSm80INS1_25CollectiveMainloopBwdSm80ILi2ELi2EN4cute5tupleIJNS5_1CILi128EEES8_NS7_ILi64EEEEEENS_6half_tEfNS_4arch4Sm80ELb0ELb0ELb1ELb0ELb1ELb0ELb0ELb0ELi2ELi4ELi4ELi4ELb0EEENS1_21CollectiveEpilogueBwdISA_SB_SD_Li256ELb0ELb0ELi2EEENS1_19SingleTileSchedulerILb0ELb0ELb0ELi128EEEEEEEEEvNT_6ParamsE$_ZN4cute3eso3ESOILb1ELb0EJNS_6LayoutINS_5tupleIJNS3_IJNS_1CILi2EEES5_EEENS4_ILi8EEEEEENS3_IJNS3_IJNS4_ILi1EEES5_EEENS4_ILi4EEEEEEEENS_10ViewEngineIPN7cutlass6half_tEEEEEC2ERKSD_RKSI_) ;  /* 0xffff813000007944 */ /* 0x000fea0003c3ffff */
[----:B------:R2:W5:Y:S04]  /*f6e0*/  LDL.64 R40, [R1+0x758] ;  /* 0x0007580001287983 */ /* 0x0005680000100a00 */
[----:B------:R2:W-:Y:S02]  /*f6f0*/  STL [R1+0x770], RZ ;  /* 0x000770ff01007387 */ /* 0x0005e40000100800 */
.L_x_1088:
[----:B------:R-:W-:Y:S02]  /*f700*/  LOP3.LUT R33, R32, 0x1, RZ, 0xc0, !PT ;  /* 0x0000000120217812 */ /* 0x000fe400078ec0ff */
[----:B-1----:R-:W-:Y:S03]  /*f710*/  MOV R36, 0xf740 ;  /* 0x0000f74000247802 */ /* 0x002fe60000000f00 */
[----:B------:R-:W-:Y:S02]  /*f720*/  IMAD.MOV.U32 R38, RZ, RZ, R33 ;  /* 0x000000ffff267224 */ /* 0x000fe400078e0021 */
[----:B-12--5:R-:W-:Y:S05]  /*f730*/  CALL.REL.NOINC `($_ZN7cutlass13device_kernelIN5flash19enable_sm80_to_sm89INS1_16FlashAttnBwdSm80INS1_25CollectiveMainloopBwdSm80ILi2ELi2EN4cute5tupleIJNS5_1CILi128EEES8_NS7_ILi64EEEEEENS_6half_tEfNS_4arch4Sm80ELb0ELb0ELb1ELb0ELb1ELb0ELb0ELb0ELi2ELi4ELi4ELi4ELb0EEENS1_21CollectiveEpilogueBwdISA_SB_SD_Li256ELb0ELb0ELi2EEENS1_19SingleTileSchedulerILb0ELb0ELb0ELi128EEEEEEEEEvNT_6ParamsE$_ZN4cute3eso3ESOILb1ELb0EJNS_10UnderscoreEiiEEC2ERKS2_RKiS7_) ;  /* 0xffff71e000007944 */ /* 0x026fea0003c3ffff */
[----:B------:R-:W-:Y:S01]  /*f740*/  MOV R4, 0xf790 ;  /* 0x0000f79000047802 */ /* 0x000fe20000000f00 */
[----:B-1----:R-:W2:Y:S02]  /*f750*/  LDL.64 R2, [R1+0x758] ;  /* 0x0007580001027983 */ /* 0x002ea40000100a00 */
[----:B--2---:R-:W-:Y:S05]  /*f760*/  IMAD R3, R3, 0x2, R2 ;  /* 0x0000000203037824 */ /* 0x004fea00078e0202 */
[----:B------:R-:W-:Y:S02]  /*f770*/  SHF.L.U32 R3, R3, 0x2, RZ ;  /* 0x0000000203037819 */ /* 0x000fe400000006ff */
[----:B------:R-:W-:Y:S05]  /*f780*/  CALL.REL.NOINC `($_ZN7cutlass13device_kernelIN5flash19enable_sm80_to_sm89INS1_16FlashAttnBwdSm80INS1_25CollectiveMainloopBwdSm80ILi2ELi2EN4cute5tupleIJNS5_1CILi128EEES8_NS7_ILi64EEEEEENS_6half_tEfNS_4arch4Sm80ELb0ELb0ELb1ELb0ELb1ELb0ELb0ELb0ELi2ELi4ELi4ELi4ELb0EEENS1_21CollectiveEpilogueBwdISA_SB_SD_Li256ELb0ELb0ELi2EEENS1_19SingleTileSchedulerILb0ELb0ELb0ELi128EEEEEEEEEvNT_6ParamsE$_ZN4cute3eso3ESOILb1ELb0EJNS_6LayoutINS_5tupleIJNS3_IJNS_1CILi2EEES5_EEEEEENS3_IJNS3_IJNS4_ILi1EEES5_EEEEEEEEiEEC2ERKSB_RKi) ;  /* 0xffff7f7000007944 */ /* 0x000fea0003c3ffff */
[----:B------:R-:W-:Y:S01]  /*f790*/  MOV R4, 0xf7e0 ;  /* 0x0000f7e000047802 */ /* 0x000fe20000000f00 */
[----:B-1----:R-:W2:Y:S02]  /*f7a0*/  LDL R3, [R1+0x758] ;  /* 0x0007580001037983 */ /* 0x002ea40000100800 */
[C---:B--2---:R-:W-:Y:S04]  /*f7b0*/  LEA R8, P1, R3.reuse, R22, 0x2 ;  /* 0x0000001603087211 */ /* 0x044fe800078210ff */
[----:B------:R-:W-:Y:S04]  /*f7c0*/  LEA.HI.X.SX32 R3, R3, R23, 0x2, P1 ;  /* 0x0000001703037211 */ /* 0x000fe800008f16ff */
[----:B------:R-:W-:Y:S05]  /*f7d0*/  CALL.REL.NOINC `($_ZN7cutlass13device_kernelIN5flash19enable_sm80_to_sm89INS1_16FlashAttnBwdSm80INS1_25CollectiveMainloopBwdSm80ILi2ELi2EN4cute5tupleIJNS5_1CILi128EEES8_NS7_ILi64EEEEEENS_6half_tEfNS_4arch4Sm80ELb0ELb0ELb1ELb0ELb1ELb0ELb0ELb0ELi2ELi4ELi4ELi4ELb0EEENS1_21CollectiveEpilogueBwdISA_SB_SD_Li256ELb0ELb0ELi2EEENS1_19SingleTileSchedulerILb0ELb0ELb0ELi128EEEEEEEEEvNT_6ParamsE$_ZN4cute3eso3ESOILb1ELb0EJNS_6LayoutINS_5tupleIJNS3_IJNS_1CILi2EEES5_EEEEEENS3_IJNS3_IJNS4_ILi1EEES5_EEEEEEEENS_10ViewEngineIPfEEEEC2ERKSB_RKSE_) ;  /* 0xffff7ed000007944 */ /* 0x000fea0003c3ffff */
[----:B------:R-:W-:Y:S01]  /*f7e0*/  MOV R43, R33 ;  /* 0x00000021002b7202 */ /* 0x000fe20000000f00 */
[----:B-1----:R1:W5:Y:S01]  /*f7f0*/  LDL.64 R8, [R1+0x758] ;  /* 0x0007580001087983 */ /* 0x0023620000100a00 */
[----:B------:R-:W-:Y:S01]  /*f800*/  MOV R42, 0xf830 ;  /* 0x0000f830002a7802 */ /* 0x000fe20000000f00 */
[----:B------:R-:W-:Y:S02]  /*f810*/  IMAD.MOV.U32 R92, RZ, RZ, R62 ;  /* 0x000000ffff5c7224 */ /* 0x000fe400078e003e */
[----:B-1---5:R-:W-:Y:S05]  /*f820*/  CALL.REL.NOINC `($_ZN7cutlass13device_kernelIN5flash19enable_sm80_to_sm89INS1_16FlashAttnBwdSm80INS1_25CollectiveMainloopBwdSm80ILi2ELi2EN4cute5tupleIJNS5_1CILi128EEES8_NS7_ILi64EEEEEENS_6half_tEfNS_4arch4Sm80ELb0ELb0ELb1ELb0ELb1ELb0ELb0ELb0ELi2ELi4ELi4ELi4ELb0EEENS1_21CollectiveEpilogueBwdISA_SB_SD_Li256ELb0ELb0ELi2EEENS1_19SingleTileSchedulerILb0ELb0ELb0ELi128EEEEEEEEEvNT_6ParamsE$_ZN4cute3eso3ESOILb1ELb0EJNS_10UnderscoreEiEEC2ERKS2_RKi) ;  /* 0xffff70a000007944 */ /* 0x022fea0003c3ffff */
[----:B------:R-:W-:Y:S01]  /*f830*/  MOV R4, 0xf870 ;  /* 0x0000f87000047802 */ /* 0x000fe20000000f00 */
[----:B------:R-:W2:Y:S02]  /*f840*/  LDL R3, [R1+0x758] ;  /* 0x0007580001037983 */ /* 0x000ea40000100800 */
[----:B--2---:R-:W-:Y:S02]  /*f850*/  SHF.L.U32 R3, R3, 0x3, RZ ;  /* 0x0000000303037819 */ /* 0x004fe400000006ff */
[----:B-1----:R-:W-:Y:S05]  /*f860*/  CALL.REL.NOINC `($_ZN7cutlass13device_kernelIN5flash19enable_sm80_to_sm89INS1_16FlashAttnBwdSm80INS1_25CollectiveMainloopBwdSm80ILi2ELi2EN4cute5tupleIJNS5_1CILi128EEES8_NS7_ILi64EEEEEENS_6half_tEfNS_4arch4Sm80ELb0ELb0ELb1ELb0ELb1ELb0ELb0ELb0ELi2ELi4ELi4ELi4ELb0EEENS1_21CollectiveEpilogueBwdISA_SB_SD_Li256ELb0ELb0ELi2EEENS1_19SingleTileSchedulerILb0ELb0ELb0ELi128EEEEEEEEEvNT_6ParamsE$_ZN4cute3eso3ESOILb1ELb0EJNS_6LayoutINS_5tupleIJNS3_IJNS_1CILi2EEES5_S5_EEEEEENS3_IJNS3_IJNS4_ILi1EEES5_NS4_ILi4EEEEEEEEEEEiEEC2ERKSC_RKi) ;  /* 0xffff811000007944 */ /* 0x002fea0003c3ffff */
[----:B------:R-:W-:Y:S01]  /*f870*/  MOV R4, 0xf8c0 ;  /* 0x0000f8c000047802 */ /* 0x000fe20000000f00 */
[----:B-1----:R-:W2:Y:S02]  /*f880*/  LDL R3, [R1+0x758] ;  /* 0x0007580001037983 */ /* 0x002ea40000100800 */
[C---:B--2---:R-:W-:Y:S04]  /*f890*/  LEA R6, P1, R3.reuse, R34, 0x1 ;  /* 0x0000002203067211 */ /* 0x044fe800078208ff */
[----:B------:R-:W-:Y:S04]  /*f8a0*/  LEA.HI.X.SX32 R3, R3, R35, 0x1, P1 ;  /* 0x0000002303037211 */ /* 0x000fe800008f0eff */
[----:B------:R-:W-:Y:S05]  /*f8b0*/  CALL.REL.NOINC `($_ZN7cutlass13device_kernelIN5flash19enable_sm80_to_sm89INS1_16FlashAttnBwdSm80INS1_25CollectiveMainloopBwdSm80ILi2ELi2EN4cute5tupleIJNS5_1CILi128EEES8_NS7_ILi64EEEEEENS_6half_tEfNS_4arch4Sm80ELb0ELb0ELb1ELb0ELb1ELb0ELb0ELb0ELi2ELi4ELi4ELi4ELb0EEENS1_21CollectiveEpilogueBwdISA_SB_SD_Li256ELb0ELb0ELi2EEENS1_19SingleTileSchedulerILb0ELb0ELb0ELi128EEEEEEEEEvNT_6ParamsE$_ZN4cute3eso3ESOILb1ELb0EJNS_6LayoutINS_5tupleIJNS3_IJNS_1CILi2EEES5_S5_EEEEEENS3_IJNS3_IJNS4_ILi1EEES5_NS4_ILi4EEEEEEEEEEENS_10ViewEngineIPN7cutlass6half_tEEEEEC2ERKSC_RKSH_) ;  /* 0xffff807000007944 */ /* 0x000fea0003c3ffff */
[----:B------:R-:W-:Y:S01]  /*f8c0*/  MOV R43, R32 ;  /* 0x00000020002b7202 */ /* 0x000fe20000000f00 */
[----:B------:R2:W5:Y:S01]  /*f8d0*/  LDL.64 R12, [R1+0x758] ;  /* 0x00075800010c7983 */ /* 0x0005620000100a00 */
[----:B------:R-:W-:Y:S01]  /*f8e0*/  MOV R42, 0xf910 ;  /* 0x0000f910002a7802 */ /* 0x000fe20000000f00 */
[----:B------:R-:W-:Y:S02]  /*f8f0*/  IMAD.MOV.U32 R92, RZ, RZ, R62 ;  /* 0x000000ffff5c7224 */ /* 0x000fe400078e003e */
[----:B-12--5:R-:W-:Y:S05]  /*f900*/  CALL.REL.NOINC `($_ZN7cutlass13device_kernelIN5flash19enable_sm80_to_sm89INS1_16FlashAttnBwdSm80INS1_25CollectiveMainloopBwdSm80ILi2ELi2EN4cute5tupleIJNS5_1CILi128EEES8_NS7_ILi64EEEEEENS_6half_tEfNS_4arch4Sm80ELb0ELb0ELb1ELb0ELb1ELb0ELb0ELb0ELi2ELi4ELi4ELi4ELb0EEENS1_21CollectiveEpilogueBwdISA_SB_SD_Li256ELb0ELb0ELi2EEENS1_19SingleTileSchedulerILb0ELb0ELb0ELi128EEEEEEEEEvNT_6ParamsE$_ZN4cute3eso3ESOILb1ELb0EJNS_10UnderscoreEiEEC2ERKS2_RKi) ;  /* 0xffff6fc000007944 */ /* 0x026fea0003c3ffff */
[----:B------:R-:W-:Y:S01]  /*f910*/  MOV R4, 0xf950 ;  /* 0x0000f95000047802 */ /* 0x000fe20000000f00 */
[----:B------:R-:W2:Y:S02]  /*f920*/  LDL R3, [R1+0x758] ;  /* 0x0007580001037983 */ /* 0x000ea40000100800 */
[----:B--2---:R-:W-:Y:S02]  /*f930*/  SHF.L.U32 R3, R3, 0x2, RZ ;  /* 0x0000000203037819 */ /* 0x004fe400000006ff */
[----:B-1----:R-:W-:Y:S05]  /*f940*/  CALL.REL.NOINC `($_ZN7cutlass13device_kernelIN5flash19enable_sm80_to_sm89INS1_16FlashAttnBwdSm80INS1_25CollectiveMainloopBwdSm80ILi2ELi2EN4cute5tupleIJNS5_1CILi128EEES8_NS7_ILi64EEEEEENS_6half_tEfNS_4arch4Sm80ELb0ELb0ELb1ELb0ELb1ELb0ELb0ELb0ELi2ELi4ELi4ELi4ELb0EEENS1_21CollectiveEpilogueBwdISA_SB_SD_Li256ELb0ELb0ELi2EEENS1_19SingleTileSchedulerILb0ELb0ELb0ELi128EEEEEEEEEvNT_6ParamsE$_ZN4cute3eso3ESOILb1ELb0EJNS_6LayoutINS_5tupleIJNS3_IJNS_1CILi2EEES5_EEEEEENS3_IJNS3_IJNS4_ILi1EEES5_EEEEEEEEiEEC2ERKSB_RKi) ;  /* 0xffff7db000007944 */ /* 0x002fea0003c3ffff */
[----:B------:R-:W-:Y:S01]  /*f950*/  MOV R4, 0xf9a0 ;  /* 0x0000f9a000047802 */ /* 0x000fe20000000f00 */
[----:B-1----:R-:W2:Y:S02]  /*f960*/  LDL R3, [R1+0x758] ;  /* 0x0007580001037983 */ /* 0x002ea40000100800 */
[C---:B--2---:R-:W-:Y:S04]  /*f970*/  LEA R6, P1, R3.reuse, R40, 0x1 ;  /* 0x0000002803067211 */ /* 0x044fe800078208ff */
[----:B------:R-:W-:Y:S04]  /*f980*/  LEA.HI.X.SX32 R3, R3, R41, 0x1, P1 ;  /* 0x0000002903037211 */ /* 0x000fe800008f0eff */
[----:B------:R-:W-:Y:S05]  /*f990*/  CALL.REL.NOINC `($_ZN7cutlass13device_kernelIN5flash19enable_sm80_to_sm89INS1_16FlashAttnBwdSm80INS1_25CollectiveMainloopBwdSm80ILi2ELi2EN4cute5tupleIJNS5_1CILi128EEES8_NS7_ILi64EEEEEENS_6half_tEfNS_4arch4Sm80ELb0ELb0ELb1ELb0ELb1ELb0ELb0ELb0ELi2ELi4ELi4ELi4ELb0EEENS1_21CollectiveEpilogueBwdISA_SB_SD_Li256ELb0ELb0ELi2EEENS1_19SingleTileSchedulerILb0ELb0ELb0ELi128EEEEEEEEEvNT_6ParamsE$_ZN4cute3eso3ESOILb1ELb0EJNS_6LayoutINS_5tupleIJNS3_IJNS_1CILi2EEES5_EEEEEENS3_IJNS3_IJNS4_ILi1EEES5_EEEEEEEENS_10ViewEngineIPN7cutlass6half_tEEEEEC2ERKSB_RKSG_) ;  /* 0xffff7cc000007944 */ /* 0x000fea0003c3ffff */
[----:B------:R-:W-:Y:S01]  /*f9a0*/  MOV R38, R33 ;  /* 0x0000002100267202 */ /* 0x000fe20000000f00 */
[----:B------:R2:W5:Y:S01]  /*f9b0*/  LDL.64 R10, [R1+0x758] ;  /* 0x00075800010a7983 */ /* 0x0005620000100a00 */
[----:B------:R-:W-:Y:S03]  /*f9c0*/  MOV R36, 0xf9e0 ;  /* 0x0000f9e000247802 */ /* 0x000fe60000000f00 */
        /* <DEDUP_REMOVED lines=10> */
[----:B------:R-:W-:Y:S05]  /*fa70*/  CALL.REL.NOINC `($_ZN7cutlass13device_kernelIN5flash19enable_sm80_to_sm89INS1_16FlashAttnBwdSm80INS1_25CollectiveMainloopBwdSm80ILi2ELi2EN4cute5tupleIJNS5_1CILi128EEES8_NS7_ILi64EEEEEENS_6half_tEfNS_4arch4Sm80ELb0ELb0ELb1ELb0ELb1ELb0ELb0ELb0ELi2ELi4ELi4ELi4ELb0EEENS1_21CollectiveEpilogueBwdISA_SB_SD_Li256ELb0ELb0ELi2EEENS1_19SingleTileSchedulerILb0ELb0ELb0ELi128EEEEEEEEEvNT_6ParamsE$_ZN4cute3eso3ESOILb1ELb0EJNS_6LayoutINS_5tupleIJNS3_IJNS_1CILi2EEES5_EEEEEENS3_IJNS3_IJNS4_ILi1EEES5_EEEEEEEENS_10ViewEngineIPKfEEEEC2ERKSB_RKSF_) ;  /* 0xffff7b9000007944 */ /* 0x000fea0003c3ffff */
[----:B-1----:R1:W5:Y:S01]  /*fa80*/  LDL.64 R6, [R1+0x758] ;  /* 0x0007580001067983 */ /* 0x0023620000100a00 */
[----:B------:R-:W-:Y:S03]  /*fa90*/  MOV R4, 0xfab0 ;  /* 0x0000fab000047802 */ /* 0x000fe60000000f00 */
[----:B-1---5:R-:W-:Y:S05]  /*faa0*/  CALL.REL.NOINC `($_ZN7cutlass13device_kernelIN5flash19enable_sm80_to_sm89INS1_16FlashAttnBwdSm80INS1_25CollectiveMainloopBwdSm80ILi2ELi2EN4cute5tupleIJNS5_1CILi128EEES8_NS7_ILi64EEEEEENS_6half_tEfNS_4arch4Sm80ELb0ELb0ELb1ELb0ELb1ELb0ELb0ELb0ELi2ELi4ELi4ELi4ELb0EEENS1_21CollectiveEpilogueBwdISA_SB_SD_Li256ELb0ELb0ELi2EEENS1_19SingleTileSchedulerILb0ELb0ELb0ELi128EEEEEEEEEvNT_6ParamsE$_ZN4cute3eso3ESOILb1ELb0EJNS_6LayoutINS_5tupleIJNS3_IJNS_1CILi1EEENS4_ILi2EEES6_EEEEEENS3_IJNS3_IJS5_S5_S6_EEEEEEEENS_10ViewEngineIPjEEEEC2ERKSB_RKSE_) ;  /* 0xffff7ae000007944 */ /* 0x022fea0003c3ffff */
[----:B------:R-:W-:Y:S01]  /*fab0*/  MOV R3, R11 ;  /* 0x0000000b00037202 */ /* 0x000fe20000000f00 */
[----:B------:R2:W5:Y:S01]  /*fac0*/  LDL.64 R14, [R1+0x758] ;  /* 0x00075800010e7983 */ /* 0x0005620000100a00 */
[----:B------:R-:W-:Y:S03]  /*fad0*/  MOV R4, 0xfaf0 ;  /* 0x0000faf000047802 */ /* 0x000fe60000000f00 */
[----:B-12--5:R-:W-:Y:S05]  /*fae0*/  CALL.REL.NOINC `($_ZN7cutlass13device_kernelIN5flash19enable_sm80_to_sm89INS1_16FlashAttnBwdSm80INS1_25CollectiveMainloopBwdSm80ILi2ELi2EN4cute5tupleIJNS5_1CILi128EEES8_NS7_ILi64EEEEEENS_6half_tEfNS_4arch4Sm80ELb0ELb0ELb1ELb0ELb1ELb0ELb0ELb0ELi2ELi4ELi4ELi4ELb0EEENS1_21CollectiveEpilogueBwdISA_SB_SD_Li256ELb0ELb0ELi2EEENS1_19SingleTileSchedulerILb0ELb0ELb0ELi128EEEEEEEEEvNT_6ParamsE$_ZN4cute3eso3ESOILb1ELb0EJNS_6LayoutINS_5tupleIJNS3_IJNS_1CILi1EEENS4_ILi2EEEEEEEEENS3_IJNS3_IJS5_S5_EEEEEEEENS_10ViewEngineIPjEEEEC2ERKSB_RKSE_) ;  /* 0xffff79b000007944 */ /* 0x026fea0003c3ffff */
[----:B------:R-:W-:Y:S01]  /*faf0*/  MOV R3, R9 ;  /* 0x0000000900037202 */ /* 0x000fe20000000f00 */
[----:B------:R2:W5:Y:S01]  /*fb00*/  LDL.64 R16, [R1+0x758] ;  /* 0x0007580001107983 */ /* 0x0005620000100a00 */
[----:B------:R-:W-:Y:S03]  /*fb10*/  MOV R4, 0xfb30 ;  /* 0x0000fb3000047802 */ /* 0x000fe60000000f00 */
[----:B-12--5:R-:W-:Y:S05]  /*fb20*/  CALL.REL.NOINC `($_ZN7cutlass13device_kernelIN5flash19enable_sm80_to_sm89INS1_16FlashAttnBwdSm80INS1_25CollectiveMainloopBwdSm80ILi2ELi2EN4cute5tupleIJNS5_1CILi128EEES8_NS7_ILi64EEEEEENS_6half_tEfNS_4arch4Sm80ELb0ELb0ELb1ELb0ELb1ELb0ELb0ELb0ELi2ELi4ELi4ELi4ELb0EEENS1_21CollectiveEpilogueBwdISA_SB_SD_Li256ELb0ELb0ELi2EEENS1_19SingleTileSchedulerILb0ELb0ELb0ELi128EEEEEEEEEvNT_6ParamsE$_ZN4cute3eso3ESOILb1ELb0EJNS_6LayoutINS_5tupleIJNS3_IJNS_1CILi2EEES5_EEEEEENS3_IJNS3_IJNS4_ILi1EEES5_EEEEEEEENS_10ViewEngineIPfEEEEC2ERKSB_RKSE_) ;  /* 0xffff7b8000007944 */ /* 0x026fea0003c3ffff */
[----:B------:R-:W-:Y:S01]  /*fb30*/  MOV R3, R7 ;  /* 0x0000000700037202 */ /* 0x000fe20000000f00 */
[----:B------:R2:W5:Y:S01]  /*fb40*/  LDL.64 R42, [R1+0x758] ;  /* 0x00075800012a7983 */ /* 0x0005620000100a00 */
[----:B------:R-:W-:Y:S03]  /*fb50*/  MOV R4, 0xfb70 ;  /* 0x0000fb7000047802 */ /* 0x000fe60000000f00 */
[----:B-12--5:R-:W-:Y:S05]  /*fb60*/  CALL.REL.NOINC `($_ZN7cutlass13device_kernelIN5flash19enable_sm80_to_sm89INS1_16FlashAttnBwdSm80INS1_25CollectiveMainloopBwdSm80ILi2ELi2EN4cute5tupleIJNS5_1CILi128EEES8_NS7_ILi64EEEEEENS_6half_tEfNS_4arch4Sm80ELb0ELb0ELb1ELb0ELb1ELb0ELb0ELb0ELi2ELi4ELi4ELi4ELb0EEENS1_21CollectiveEpilogueBwdISA_SB_SD_Li256ELb0ELb0ELi2EEENS1_19SingleTileSchedulerILb0ELb0ELb0ELi128EEEEEEEEEvNT_6ParamsE$_ZN4cute3eso3ESOILb1ELb0EJNS_6LayoutINS_5tupleIJNS3_IJNS_1CILi2EEES5_EEEEEENS3_IJNS3_IJNS4_ILi1EEES5_EEEEEEEENS_10ViewEngineIPKfEEEEC2ERKSB_RKSF_) ;  /* 0xffff7aa000007944 */ /* 0x026fea0003c3ffff */
        /* <DEDUP_REMOVED lines=23> */
[----:B-1----:R-:W-:Y:S05]  /*fce0*/  CALL.REL.NOINC `($_ZN7cutlass13device_kernelIN5flash19enable_sm80_to_sm89INS1_16FlashAttnBwdSm80INS1_25CollectiveMainloopBwdSm80ILi2ELi2EN4cute5tupleIJNS5_1CILi128EEES8_NS7_ILi64EEEEEENS_6half_tEfNS_4arch4Sm80ELb0ELb0ELb1ELb0ELb1ELb0ELb0ELb0ELi2ELi4ELi4ELi4ELb0EEENS1_21CollectiveEpilogueBwdISA_SB_SD_Li256ELb0ELb0ELi2EEENS1_19SingleTileSchedulerILb0ELb0ELb0ELi128EEEEEEEEEvNT_6ParamsE$_ZN4cute3eso3ESOILb1ELb0EJNS_10UnderscoreEiiEEC2ERKS2_RKiS7_) ;  /* 0xffff6c3000007944 */ /* 0x002fea0003c3ffff */
        /* <DEDUP_REMOVED lines=99> */
[----:B-1----:R-:W-:Y:S05]  /*10320*/  CALL.REL.NOINC `($_ZN7cutlass13device_kernelIN5flash19enable_sm80_to_sm89INS1_16FlashAttnBwdSm80INS1_25CollectiveMainloopBwdSm80ILi2ELi2EN4cute5tupleIJNS5_1CILi128EEES8_NS7_ILi64EEEEEENS_6half_tEfNS_4arch4Sm80ELb0ELb0ELb1ELb0ELb1ELb0ELb0ELb0ELi2ELi4ELi4ELi4ELb0EEENS1_21CollectiveEpilogueBwdISA_SB_SD_Li256ELb0ELb0ELi2EEENS1_19SingleTileSchedulerILb0ELb0ELb0ELi128EEEEEEEEEvNT_6ParamsE$_ZN4cute3eso3ESOILb1ELb0EJNS_10UnderscoreES2_iEEC2ERKS2_S5_RKi) ;  /* 0xffff656000007944 */ /* 0x002fea0003c3ffff */
        /* <DEDUP_REMOVED lines=498> */
[----:B------:R-:W-:Y:S02]  /*12250*/  MOV R3, 0x1 ;  /* 0x0000000100037802 */ /* 0x000fe40000000f00 */
        /* <DEDUP_REMOVED lines=18> */
.L_x_1089:
        /* <DEDUP_REMOVED lines=712> */
.L_x_1090:
[----:B-1----:R-:W-:Y:S02]  /*15000*/  LOP3.LUT R24, R32, 0x1, RZ, 0xc0, !PT ;  /* 0x0000000120187812 */ /* 0x002fe400078ec0ff */
[----:B------:R-:W-:Y:S03]  /*15010*/  MOV R36, 0x15040 ;  /* 0x0001504000247802 */ /* 0x000fe60000000f00 */
        /* <DEDUP_REMOVED lines=192> */
[----:B------:R-:W-:Y:S05]  /*15c20*/  CALL.REL.NOINC `($_ZN7cutlass13device_kernelIN5flash19enable_sm80_to_sm89INS1_16FlashAttnBwdSm80INS1_25CollectiveMainloopBwdSm80ILi2ELi2EN4cute5tupleIJNS5_1CILi128EEES8_NS7_ILi64EEEEEENS_6half_tEfNS_4arch4Sm80ELb0ELb0ELb1ELb0ELb1ELb0ELb0ELb0ELi2ELi4ELi4ELi4ELb0EEENS1_21CollectiveEpilogueBwdISA_SB_SD_Li256ELb0ELb0ELi2EEENS1_19SingleTileSchedulerILb0ELb0ELb0ELi128EEEEEEEEEvNT_6ParamsE$_ZN4cute3eso3ESOILb1ELb0EJNS_10UnderscoreES2_iEEC2ERKS2_S5_RKi) ;  /* 0xffff0c6000007944 */ /* 0x000fea0003c3ffff */
        /* <DEDUP_REMOVED lines=35> */
.L_x_1091:
[----:B------:R-:W-:Y:S02]  /*15e60*/  LOP3.LUT R21, R20, 0x1, RZ, 0xc0, !PT ;  /* 0x0000000114157812 */ /* 0x000fe400078ec0ff */
[----:B------:R-:W-:Y:S03]  /*15e70*/  MOV R36, 0x15ea0 ;  /* 0x00015ea000247802 */ /* 0x000fe60000000f00 */
[----:B-1----:R-:W-:Y:S02]  /*15e80*/  IMAD.MOV.U32 R38, RZ, RZ, R21 ;  /* 0x000000ffff267224 */ /* 0x002fe400078e0015 */
        /* <DEDUP_REMOVED lines=188> */
[----:B-----5:R-:W-:Y:S05]  /*16a50*/  CALL.REL.NOINC `($_ZN7cutlass13device_kernelIN5flash19enable_sm80_to_sm89INS1_16FlashAttnBwdSm80INS1_25CollectiveMainloopBwdSm80ILi2ELi2EN4cute5tupleIJNS5_1CILi128EEES8_NS7_ILi64EEEEEENS_6half_tEfNS_4arch4Sm80ELb0ELb0ELb1ELb0ELb1ELb0ELb0ELb0ELi2ELi4ELi4ELi4ELb0EEENS1_21CollectiveEpilogueBwdISA_SB_SD_Li256ELb0ELb0ELi2EEENS1_19SingleTileSchedulerILb0ELb0ELb0ELi128EEEEEEEEEvNT_6ParamsE$_ZN4cute8smem_ptrIPfECI1NS_12iter_adaptorIS1_S2_EEES1_) ;  /* 0xffff1f9000007944 */ /* 0x020fea0003c3ffff */
[----:B-1----:R1:W5:Y:S01]  /*16a60*/  LDL.64 R4, [R1+0x758] ;  /* 0x0007580001047983 */ /* 0x0023620000100a00 */
[----:B------:R-:W-:-:S03]  /*16a70*/  MOV R10, 0x16a90 ;  /* 0x00016a90000a7802 */ /* 0x000fc60000000f00 */
[----:B-1---5:R-:W-:Y:S05]  /*16a80*/  CALL.REL.NOINC `($_ZN7cutlass13device_kernelIN5flash19enable_sm80_to_sm89INS1_16FlashAttnBwdSm80INS1_25CollectiveMainloopBwdSm80ILi2ELi2EN4cute5tupleIJNS5_1CILi128EEES8_NS7_ILi64EEEEEENS_6half_tEfNS_4arch4Sm80ELb0ELb0ELb1ELb0ELb1ELb0ELb0ELb0ELi2ELi4ELi4ELi4ELb0EEENS1_21CollectiveEpilogueBwdISA_SB_SD_Li256ELb0ELb0ELi2EEENS1_19SingleTileSchedulerILb0ELb0ELb0ELi128EEEEEEEEEvNT_6ParamsE$_ZN4cute3eso3ESOILb1ELb0EJNS_6LayoutINS_5tupleIJNS3_IJNS_1CILi2EEES5_EEEEEENS3_IJNS3_IJNS4_ILi8EEENS4_ILi64EEEEEEEEEEENS_10ViewEngineINS_8smem_ptrIPfEEEEEEC2ERKSC_RKSH_) ;  /* 0xffff0cb000007944 */ /* 0x022fea0003c3ffff */
        /* <DEDUP_REMOVED lines=9> */
[----:B--2--5:R-:W-:Y:S05]  /*16b20*/  CALL.REL.NOINC `($_ZN7cutlass13device_kernelIN5flash19enable_sm80_to_sm89INS1_16FlashAttnBwdSm80INS1_25CollectiveMainloopBwdSm80ILi2ELi2EN4cute5tupleIJNS5_1CILi128EEES8_NS7_ILi64EEEEEENS_6half_tEfNS_4arch4Sm80ELb0ELb0ELb1ELb0ELb1ELb0ELb0ELb0ELi2ELi4ELi4ELi4ELb0EEENS1_21CollectiveEpilogueBwdISA_SB_SD_Li256ELb0ELb0ELi2EEENS1_19SingleTileSchedulerILb0ELb0ELb0ELi128EEEEEEEEEvNT_6ParamsE$_ZN4cute3eso3ESOILb1ELb0EJNS_10UnderscoreEiEEC2ERKS2_RKi) ;  /* 0xfffefda000007944 */ /* 0x024fea0003c3ffff */
[----:B------:R-:W2:Y:S01]  /*16b30*/  LDL R5, [R1+0x758] ;  /* 0x0007580001057983 */ /* 0x000ea20000100800 */
[----:B------:R-:W-:Y:S02]  /*16b40*/  MOV R8, 0x16b70 ;  /* 0x00016b7000087802 */ /* 0x000fe40000000f00 */
[----:B--2---:R-:W-:Y:S02]  /*16b50*/  SHF.L.U32 R5, R5, 0x7, RZ ;  /* 0x0000000705057819 */ /* 0x004fe400000006ff */
[----:B-1----:R-:W-:Y:S05]  /*16b60*/  CALL.REL.NOINC `($_ZN7cutlass13device_kernelIN5flash19enable_sm80_to_sm89INS1_16FlashAttnBwdSm80INS1_25CollectiveMainloopBwdSm80ILi2ELi2EN4cute5tupleIJNS5_1CILi128EEES8_NS7_ILi64EEEEEENS_6half_tEfNS_4arch4Sm80ELb0ELb0ELb1ELb0ELb1ELb0ELb0ELb0ELi2ELi4ELi4ELi4ELb0EEENS1_21CollectiveEpilogueBwdISA_SB_SD_Li256ELb0ELb0ELi2EEENS1_19SingleTileSchedulerILb0ELb0ELb0ELi128EEEEEEEEEvNT_6ParamsE$_ZN4cute3eso3ESOILb1ELb0EJNS_6LayoutINS_5tupleIJNS3_IJNS_1CILi2EEES5_EEEEEENS3_IJNS3_IJNS4_ILi8EEENS4_ILi64EEEEEEEEEEEiEEC2ERKSC_RKi) ;  /* 0xffff0c1000007944 */ /* 0x002fea0003c3ffff */
[----:B------:R-:W-:Y:S01]  /*16b70*/  ULDC.64 UR4, c[0x0][0x118] ;  /* 0x0000460000047ab9 */ /* 0x000fe20000000a00 */
[----:B-1----:R-:W2:Y:S04]  /*16b80*/  LDL R4, [R1+0x758] ;  /* 0x0007580001047983 */ /* 0x002ea80000100800 */
[----:B------:R-:W2:Y:S01]  /*16b90*/  LD.E.64 R12, [R12.64] ;  /* 0x000000040c0c7980 */ /* 0x000ea2000c101b00 */
[----:B------:R-:W-:Y:S01]  /*16ba0*/  MOV R10, 0x16bd0 ;  /* 0x00016bd0000a7802 */ /* 0x000fe20000000f00 */
[----:B--2---:R-:W-:-:S04]  /*16bb0*/  IMAD.WIDE R4, R4, 0x4, R12 ;  /* 0x0000000404047825 */ /* 0x004fc800078e020c */
[----:B------:R-:W-:Y:S05]  /*16bc0*/  CALL.REL.NOINC `($_ZN7cutlass13device_kernelIN5flash19enable_sm80_to_sm89INS1_16FlashAttnBwdSm80INS1_25CollectiveMainloopBwdSm80ILi2ELi2EN4cute5tupleIJNS5_1CILi128EEES8_NS7_ILi64EEEEEENS_6half_tEfNS_4arch4Sm80ELb0ELb0ELb1ELb0ELb1ELb0ELb0ELb0ELi2ELi4ELi4ELi4ELb0EEENS1_21CollectiveEpilogueBwdISA_SB_SD_Li256ELb0ELb0ELi2EEENS1_19SingleTileSchedulerILb0ELb0ELb0ELi128EEEEEEEEEvNT_6ParamsE$_ZN4cute8smem_ptrIPfECI1NS_12iter_adaptorIS1_S2_EEES1_) ;  /* 0xffff1e2000007944 */ /* 0x000fea0003c3ffff */
[----:B-1----:R1:W5:Y:S01]  /*16bd0*/  LDL.64 R4, [R1+0x758] ;  /* 0x0007580001047983 */ /* 0x0023620000100a00 */
[----:B------:R-:W-:-:S03]  /*16be0*/  MOV R10, 0x16c00 ;  /* 0x00016c00000a7802 */ /* 0x000fc60000000f00 */
[----:B-1---5:R-:W-:Y:S05]  /*16bf0*/  CALL.REL.NOINC `($_ZN7cutlass13device_kernelIN5flash19enable_sm80_to_sm89INS1_16FlashAttnBwdSm80INS1_25CollectiveMainloopBwdSm80ILi2ELi2EN4cute5tupleIJNS5_1CILi128EEES8_NS7_ILi64EEEEEENS_6half_tEfNS_4arch4Sm80ELb0ELb0ELb1ELb0ELb1ELb0ELb0ELb0ELi2ELi4ELi4ELi4ELb0EEENS1_21CollectiveEpilogueBwdISA_SB_SD_Li256ELb0ELb0ELi2EEENS1_19SingleTileSchedulerILb0ELb0ELb0ELi128EEEEEEEEEvNT_6ParamsE$_ZN4cute3eso3ESOILb1ELb0EJNS_6LayoutINS_5tupleIJNS3_IJNS_1CILi2EEES5_EEEEEENS3_IJNS3_IJNS4_ILi8EEENS4_ILi64EEEEEEEEEEENS_10ViewEngineINS_8smem_ptrIPfEEEEEEC2ERKSC_RKSH_) ;  /* 0xffff0b4000007944 */ /* 0x022fea0003c3ffff */
[----:B-1----:R1:W5:Y:S01]  /*16c00*/  LDL.64 R4, [R1+0x758] ;  /* 0x0007580001047983 */ /* 0x0023620000100a00 */
[----:B------:R-:W-:-:S02]  /*16c10*/  MOV R9, R6 ;  /* 0x0000000600097202 */ /* 0x000fc40000000f00 */
[----:B------:R-:W-:Y:S02]  /*16c20*/  MOV R8, 0x16c40 ;  /* 0x00016c4000087802 */ /* 0x000fe40000000f00 */
[----:B-1---5:R-:W-:Y:S05]  /*16c30*/  CALL.REL.NOINC `($_ZN7cutlass13device_kernelIN5flash19enable_sm80_to_sm89INS1_16FlashAttnBwdSm80INS1_25CollectiveMainloopBwdSm80ILi2ELi2EN4cute5tupleIJNS5_1CILi128EEES8_NS7_ILi64EEEEEENS_6half_tEfNS_4arch4Sm80ELb0ELb0ELb1ELb0ELb1ELb0ELb0ELb0ELi2ELi4ELi4ELi4ELb0EEENS1_21CollectiveEpilogueBwdISA_SB_SD_Li256ELb0ELb0ELi2EEENS1_19SingleTileSchedulerILb0ELb0ELb0ELi128EEEEEEEEEvNT_6ParamsE$_ZN4cute3eso3ESOILb1ELb0EJNS_6LayoutINS_5tupleIJNS_1CILi1EEENS4_ILi4EEEEEENS3_IJNS4_ILi0EEES5_EEEEENS_10ViewEngineIPfEEEEC2ERKSA_RKSD_) ;  /* 0xffff168000007944 */ /* 0x022fea0003c3ffff */
[----:B-1----:R1:W5:Y:S01]  /*16c40*/  LDL.64 R6, [R1+0x758] ;  /* 0x0007580001067983 */ /* 0x0023620000100a00 */
[----:B------:R-:W-:Y:S02]  /*16c50*/  MOV R9, R5 ;  /* 0x0000000500097202 */ /* 0x000fe40000000f00 */
[----:B------:R-:W-:Y:S02]  /*16c60*/  MOV R8, 0x16c80 ;  /* 0x00016c8000087802 */ /* 0x000fe40000000f00 */
[----:B-1---5:R-:W-:Y:S05]  /*16c70*/  CALL.REL.NOINC `($_ZN7cutlass13device_kernelIN5flash19enable_sm80_to_sm89INS1_16FlashAttnBwdSm80INS1_25CollectiveMainloopBwdSm80ILi2ELi2EN4cute5tupleIJNS5_1CILi128EEES8_NS7_ILi64EEEEEENS_6half_tEfNS_4arch4Sm80ELb0ELb0ELb1ELb0ELb1ELb0ELb0ELb0ELi2ELi4ELi4ELi4ELb0EEENS1_21CollectiveEpilogueBwdISA_SB_SD_Li256ELb0ELb0ELi2EEENS1_19SingleTileSchedulerILb0ELb0ELb0ELi128EEEEEEEEEvNT_6ParamsE$_ZN4cute3eso3ESOILb1ELb0EJNS_6LayoutINS_5tupleIJNS_1CILi1EEENS3_IJNS4_ILi2EEES6_EEEEEENS3_IJNS4_ILi0EEENS3_IJNS4_ILi8EEENS4_ILi64EEEEEEEEEEENS_10ViewEngineINS_8smem_ptrIPfEEEEEEC2ERKSE_RKSJ_) ;  /* 0xffff15e000007944 */ /* 0x022fea0003c3ffff */
[----:B-1----:R1:W5:Y:S01]  /*16c80*/  LDL.64 R4, [R1+0x758] ;  /* 0x0007580001047983 */ /* 0x0023620000100a00 */
[----:B------:R-:W-:-:S03]  /*16c90*/  MOV R10, 0x16cb0 ;  /* 0x00016cb0000a7802 */ /* 0x000fc60000000f00 */
[----:B-1---5:R-:W-:Y:S05]  /*16ca0*/  CALL.REL.NOINC `($_ZN7cutlass13device_kernelIN5flash19enable_sm80_to_sm89INS1_16FlashAttnBwdSm80INS1_25CollectiveMainloopBwdSm80ILi2ELi2EN4cute5tupleIJNS5_1CILi128EEES8_NS7_ILi64EEEEEENS_6half_tEfNS_4arch4Sm80ELb0ELb0ELb1ELb0ELb1ELb0ELb0ELb0ELi2ELi4ELi4ELi4ELb0EEENS1_21CollectiveEpilogueBwdISA_SB_SD_Li256ELb0ELb0ELi2EEENS1_19SingleTileSchedulerILb0ELb0ELb0ELi128EEEEEEEEEvNT_6ParamsE$_ZN4cute8smem_ptrIPfECI1NS_12iter_adaptorIS1_S2_EEES1_) ;  /* 0xffff1d4000007944 */ /* 0x022fea0003c3ffff */
[----:B-1----:R1:W5:Y:S01]  /*16cb0*/  LDL.64 R4, [R1+0x758] ;  /* 0x0007580001047983 */ /* 0x0023620000100a00 */
[----:B------:R-:W-:-:S03]  /*16cc0*/  MOV R10, 0x16ce0 ;  /* 0x00016ce0000a7802 */ /* 0x000fc60000000f00 */
[----:B-1---5:R-:W-:Y:S05]  /*16cd0*/  CALL.REL.NOINC `($_ZN7cutlass13device_kernelIN5flash19enable_sm80_to_sm89INS1_16FlashAttnBwdSm80INS1_25CollectiveMainloopBwdSm80ILi2ELi2EN4cute5tupleIJNS5_1CILi128EEES8_NS7_ILi64EEEEEENS_6half_tEfNS_4arch4Sm80ELb0ELb0ELb1ELb0ELb1ELb0ELb0ELb0ELi2ELi4ELi4ELi4ELb0EEENS1_21CollectiveEpilogueBwdISA_SB_SD_Li256ELb0ELb0ELi2EEENS1_19SingleTileSchedulerILb0ELb0ELb0ELi128EEEEEEEEEvNT_6ParamsE$_ZN4cute3eso3ESOILb1ELb0EJNS_6LayoutINS_5tupleIJNS3_IJNS_1CILi2EEES5_EEEEEENS3_IJNS3_IJNS4_ILi8EEENS4_ILi64EEEEEEEEEEENS_10ViewEngineINS_8smem_ptrIPfEEEEEEC2ERKSC_RKSH_) ;  /* 0xffff0a6000007944 */ /* 0x022fea0003c3ffff */
[----:B------:R2:W5:Y:S01]  /*16ce0*/  LDL.64 R14, [R1+0x758] ;  /* 0x00075800010e7983 */ /* 0x0005620000100a00 */
[----:B-1----:R-:W-:Y:S02]  /*16cf0*/  MOV R4, R6 ;  /* 0x0000000600047202 */ /* 0x002fe40000000f00 */
[----:B------:R-:W-:Y:S02]  /*16d00*/  MOV R8, 0x16d20 ;  /* 0x00016d2000087802 */ /* 0x000fe40000000f00 */
[----:B--2--5:R-:W-:Y:S05]  /*16d10*/  CALL.REL.NOINC `($_ZN7cutlass13device_kernelIN5flash19enable_sm80_to_sm89INS1_16FlashAttnBwdSm80INS1_25CollectiveMainloopBwdSm80ILi2ELi2EN4cute5tupleIJNS5_1CILi128EEES8_NS7_ILi64EEEEEENS_6half_tEfNS_4arch4Sm80ELb0ELb0ELb1ELb0ELb1ELb0ELb0ELb0ELi2ELi4ELi4ELi4ELb0EEENS1_21CollectiveEpilogueBwdISA_SB_SD_Li256ELb0ELb0ELi2EEENS1_19SingleTileSchedulerILb0ELb0ELb0ELi128EEEEEEEEEvNT_6ParamsE$_ZN4cute3eso3ESOILb1ELb0EJNS_6LayoutINS_5tupleIJNS_1CILi4EEEEEENS3_IJNS4_ILi1EEEEEEEENS_10ViewEngineIPfEEEEC2ERKS9_RKSC_) ;  /* 0xffff160000007944 */ /* 0x024fea0003c3ffff */
        /* <DEDUP_REMOVED lines=271> */
[----:B------:R-:W-:Y:S05]  /*17e10*/  CALL.REL.NOINC `($_ZN7cutlass13device_kernelIN5flash19enable_sm80_to_sm89INS1_16FlashAttnBwdSm80INS1_25CollectiveMainloopBwdSm80ILi2ELi2EN4cute5tupleIJNS5_1CILi128EEES8_NS7_ILi64EEEEEENS_6half_tEfNS_4arch4Sm80ELb0ELb0ELb1ELb0ELb1ELb0ELb0ELb0ELi2ELi4ELi4ELi4ELb0EEENS1_21CollectiveEpilogueBwdISA_SB_SD_Li256ELb0ELb0ELi2EEENS1_19SingleTileSchedulerILb0ELb0ELb0ELi128EEEEEEEEEvNT_6ParamsE$_ZN4cute3eso3ESOILb1ELb0EJNS_6LayoutINS_5tupleIJNS3_IJNS_1CILi2EEES5_EEENS3_IJS5_NS4_ILi8EEEEEEEEENS3_IJNS3_IJS5_NS4_ILi4EEEEEENS3_IJNS4_ILi1EEES7_EEEEEEEENS_10ViewEngineIPfEEEEC2ERKSF_RKSI_) ;  /* 0xfffef9a000007944 */ /* 0x000fea0003c3ffff */
        /* <DEDUP_REMOVED lines=149> */
[----:B-1---5:R-:W-:Y:S05]  /*18770*/  CALL.REL.NOINC `($_ZN7cutlass13device_kernelIN5flash19enable_sm80_to_sm89INS1_16FlashAttnBwdSm80INS1_25CollectiveMainloopBwdSm80ILi2ELi2EN4cute5tupleIJNS5_1CILi128EEES8_NS7_ILi64EEEEEENS_6half_tEfNS_4arch4Sm80ELb0ELb0ELb1ELb0ELb1ELb0ELb0ELb0ELi2ELi4ELi4ELi4ELb0EEENS1_21CollectiveEpilogueBwdISA_SB_SD_Li256ELb0ELb0ELi2EEENS1_19SingleTileSchedulerILb0ELb0ELb0ELi128EEEEEEEEEvNT_6ParamsE$_ZZN5flash25CollectiveMainloopBwdSm80ILi2ELi2EN4cute5tupleIJNS1_1CILi128EEES4_NS3_ILi64EEEEEEN7cutlass6half_tEfNS7_4arch4Sm80ELb0ELb0ELb1ELb0ELb1ELb0ELb0ELb0ELi2ELi4ELi4ELi4ELb0EE3mmaINS_16FlashAttnBwdSm80ISB_NS_21CollectiveEpilogueBwdIS6_S8_SA_Li256ELb0ELb0ELi2EEENS_19SingleTileSchedulerILb0ELb0ELb0ELi128EEEE13SharedStorageENS1_6TensorINS1_11ArrayEngineIfLm32EEENS1_6LayoutINS2_IJNS2_IJNS3_ILi2EEESO_EEESO_NS3_ILi4EEEEEENS2_IJNS2_IJNS3_ILi1EEESO_EEESQ_NS3_ILi8EEEEEEEEEEEEbRKNSB_6ParamsERT0_S12_iNS2_IJiiiEEERT_ENKUlRT_iE_clINSK_INSL_IfLm64EEENSN_INS2_IJSP_SO_SU_EEESV_EEEEEEDaS17_i) ;  /* 0xffff11a000007944 */ /* 0x022fea0003c3ffff */
[----:B------:R-:W-:Y:S05]  /*18780*/  BSYNC B0 ;  /* 0x0000000000007941 */ /* 0x000fea0003800000 */
.L_x_1092:
[----:B---3--:R-:W-:Y:S02]  /*18790*/  MOV R7, RZ ;  /* 0x000000ff00077202 */ /* 0x008fe40000000f00 */
.L_x_1094:
[----:B-1----:R-:W-:-:S05]  /*187a0*/  MOV R4, 0x187c0 ;  /* 0x000187c000047802 */ /* 0x002fca0000000f00 */
[----:B-1----:R-:W-:Y:S05]  /*187b0*/  CALL.REL.NOINC `($_ZN7cutlass13device_kernelIN5flash19enable_sm80_to_sm89INS1_16FlashAttnBwdSm80INS1_25CollectiveMainloopBwdSm80ILi2ELi2EN4cute5tupleIJNS5_1CILi128EEES8_NS7_ILi64EEEEEENS_6half_tEfNS_4arch4Sm80ELb0ELb0ELb1ELb0ELb1ELb0ELb0ELb0ELi2ELi4ELi4ELi4ELb0EEENS1_21CollectiveEpilogueBwdISA_SB_SD_Li256ELb0ELb0ELi2EEENS1_19SingleTileSchedulerILb0ELb0ELb0ELi128EEEEEEEEEvNT_6ParamsE$_ZZZN5flash25CollectiveMainloopBwdSm80ILi2ELi2EN4cute5tupleIJNS1_1CILi128EEES4_NS3_ILi64EEEEEEN7cutlass6half_tEfNS7_4arch4Sm80ELb0ELb0ELb1ELb0ELb1ELb0ELb0ELb0ELi2ELi4ELi4ELi4ELb0EE3mmaINS_16FlashAttnBwdSm80ISB_NS_21CollectiveEpilogueBwdIS6_S8_SA_Li256ELb0ELb0ELi2EEENS_19SingleTileSchedulerILb0ELb0ELb0ELi128EEEE13SharedStorageENS1_6TensorINS1_11ArrayEngineIfLm32EEENS1_6LayoutINS2_IJNS2_IJNS3_ILi2EEESO_EEESO_NS3_ILi4EEEEEENS2_IJNS2_IJNS3_ILi1EEESO_EEESQ_NS3_ILi8EEEEEEEEEEEEbRKNSB_6ParamsERT0_S12_iNS2_IJiiiEEERT_ENKUliT_E_clIZSC_ISJ_SX_EbS10_S12_S12_iS13_S15_EUlRS16_iE_EEDaiS16_ENKUlvE0_clEv) ;  /* 0x0003344000007944 */ /* 0x002fea0003c00000 */
[----:B------:R1:W-:Y:S01]  /*187c0*/  STL [R1+0x770], RZ ;  /* 0x000770ff01007387 */ /* 0x0003e20000100800 */
[----:B------:R-:W-:-:S03]  /*187d0*/  MOV R8, RZ ;  /* 0x000000ff00087202 */ /* 0x000fc60000000f00 */
.L_x_1093:
[----:B-1----:R-:W-:-:S04]  /*187e0*/  MOV R12, 0x18800 ;  /* 0x00018800000c7802 */ /* 0x002fc80000000f00 */
[----:B-1---5:R-:W-:Y:S05]  /*187f0*/  CALL.REL.NOINC `($_ZN7cutlass13device_kernelIN5flash19enable_sm80_to_sm89INS1_16FlashAttnBwdSm80INS1_25CollectiveMainloopBwdSm80ILi2ELi2EN4cute5tupleIJNS5_1CILi128EEES8_NS7_ILi64EEEEEENS_6half_tEfNS_4arch4Sm80ELb0ELb0ELb1ELb0ELb1ELb0ELb0ELb0ELi2ELi4ELi4ELi4ELb0EEENS1_21CollectiveEpilogueBwdISA_SB_SD_Li256ELb0ELb0ELi2EEENS1_19SingleTileSchedulerILb0ELb0ELb0ELi128EEEEEEEEEvNT_6ParamsE$_ZN4cute3eso3ESOILb0ELb0EJiiEEC2ERKiS4_) ;  /* 0xfffedb3000007944 */ /* 0x022fea0003c3ffff */
        /* <DEDUP_REMOVED lines=20> */
[----:B------:R-:W-:Y:S05]  /*18940*/  CALL.REL.NOINC `($_ZN7cutlass13device_kernelIN5flash19enable_sm80_to_sm89INS1_16FlashAttnBwdSm80INS1_25CollectiveMainloopBwdSm80ILi2ELi2EN4cute5tupleIJNS5_1CILi128EEES8_NS7_ILi64EEEEEENS_6half_tEfNS_4arch4Sm80ELb0ELb0ELb1ELb0ELb1ELb0ELb0ELb0ELi2ELi4ELi4ELi4ELb0EEENS1_21CollectiveEpilogueBwdISA_SB_SD_Li256ELb0ELb0ELi2EEENS1_19SingleTileSchedulerILb0ELb0ELb0ELi128EEEEEEEEEvNT_6ParamsE$exp2f) ;  /* 0x0003335000007944 */ /* 0x000fea0003c00000 */
[----:B------:R-:W-:Y:S02]  /*18950*/  MOV R12, 0x18970 ;  /* 0x00018970000c7802 */ /* 0x000fe40000000f00 */
[----:B-1----:R-:W-:Y:S05]  /*18960*/  CALL.REL.NOINC `($_ZN7cutlass13device_kernelIN5flash19enable_sm80_to_sm89INS1_16FlashAttnBwdSm80INS1_25CollectiveMainloopBwdSm80ILi2ELi2EN4cute5tupleIJNS5_1CILi128EEES8_NS7_ILi64EEEEEENS_6half_tEfNS_4arch4Sm80ELb0ELb0ELb1ELb0ELb1ELb0ELb0ELb0ELi2ELi4ELi4ELi4ELb0EEENS1_21CollectiveEpilogueBwdISA_SB_SD_Li256ELb0ELb0ELi2EEENS1_19SingleTileSchedulerILb0ELb0ELb0ELi128EEEEEEEEEvNT_6ParamsE$_ZN4cute3eso3ESOILb0ELb0EJiiEEC2ERKiS4_) ;  /* 0xfffed9c000007944 */ /* 0x002fea0003c3ffff */
        /* <DEDUP_REMOVED lines=65> */
[----:B-1---5:R-:W-:Y:S05]  /*18d80*/  CALL.REL.NOINC `($_ZN7cutlass13device_kernelIN5flash19enable_sm80_to_sm89INS1_16FlashAttnBwdSm80INS1_25CollectiveMainloopBwdSm80ILi2ELi2EN4cute5tupleIJNS5_1CILi128EEES8_NS7_ILi64EEEEEENS_6half_tEfNS_4arch4Sm80ELb0ELb0ELb1ELb0ELb1ELb0ELb0ELb0ELi2ELi4ELi4ELi4ELb0EEENS1_21CollectiveEpilogueBwdISA_SB_SD_Li256ELb0ELb0ELi2EEENS1_19SingleTileSchedulerILb0ELb0ELb0ELi128EEEEEEEEEvNT_6ParamsE$_ZN4cute8smem_ptrIPN7cutlass6half_tEECI1NS_12iter_adaptorIS3_S4_EEES3_) ;  /* 0xfffefbe000007944 */ /* 0x022fea0003c3ffff */
[----:B-1----:R1:W5:Y:S01]  /*18d90*/  LDL.64 R2, [R1+0x758] ;  /* 0x0007580001027983 */ /* 0x0023620000100a00 */
        /* <DEDUP_REMOVED lines=26> */
[----:B--2---:R1:W-:Y:S04]  /*18f40*/  STL.64 [R1+0x750], R2 ;  /* 0x0007500201007387 */ /* 0x0043e80000100a00 */
[----:B-1----:R-:W-:Y:S05]  /*18f50*/  CALL.REL.NOINC `($_ZN7cutlass13device_kernelIN5flash19enable_sm80_to_sm89INS1_16FlashAttnBwdSm80INS1_25CollectiveMainloopBwdSm80ILi2ELi2EN4cute5tupleIJNS5_1CILi128EEES8_NS7_ILi64EEEEEENS_6half_tEfNS_4arch4Sm80ELb0ELb0ELb1ELb0ELb1ELb0ELb0ELb0ELi2ELi4ELi4ELi4ELb0EEENS1_21CollectiveEpilogueBwdISA_SB_SD_Li256ELb0ELb0ELi2EEENS1_19SingleTileSchedulerILb0ELb0ELb0ELi128EEEEEEEEEvNT_6ParamsE$_ZZN4cute4diceINS_5tupleIJNS1_IJiNS1_IJiNS_1CILi0EEEEEEEEENS1_IJNS_10UnderscoreENS1_IJS6_S6_EEEEEEEEES9_EEDaRKT_RKT0_ENKUlRKT_RKT0_E_clIS5_S5_EEDaSI_SL_) ;  /* 0xffff01d000007944 */ /* 0x002fea0003c3ffff */
[----:B------:R-:W-:Y:S02]  /*18f60*/  MOV R4, 0x18f80 ;  /* 0x00018f8000047802 */ /* 0x000fe40000000f00 */
[----:B-1---5:R-:W-:Y:S05]  /*18f70*/  CALL.REL.NOINC `($_ZN7cutlass13device_kernelIN5flash19enable_sm80_to_sm89INS1_16FlashAttnBwdSm80INS1_25CollectiveMainloopBwdSm80ILi2ELi2EN4cute5tupleIJNS5_1CILi128EEES8_NS7_ILi64EEEEEENS_6half_tEfNS_4arch4Sm80ELb0ELb0ELb1ELb0ELb1ELb0ELb0ELb0ELi2ELi4ELi4ELi4ELb0EEENS1_21CollectiveEpilogueBwdISA_SB_SD_Li256ELb0ELb0ELi2EEENS1_19SingleTileSchedulerILb0ELb0ELb0ELi128EEEEEEEEEvNT_6ParamsE$_ZZN4cute12filter_tupleINS_5tupleIJNS1_IJiNS1_IJiNS_1CILi0EEEEEEEEENS1_IJNS_10UnderscoreENS1_IJS6_S6_EEEEEEEEES9_ZNS_4diceIS9_S9_EEDaRKT_RKT0_EUlRKT_RKT0_E_EEDaSD_SG_OT1_ENKUlDpSJ_E_clIJNS1_IJiiS3_EEENS1_IJEEEEEEDaSQ_) ;  /* 0xfffefc0000007944 */ /* 0x022fea0003c3ffff */
[----:B------:R-:W-:Y:S02]  /*18f80*/  MOV R4, 0x18fa0 ;  /* 0x00018fa000047802 */ /* 0x000fe40000000f00 */
[----:B------:R-:W-:Y:S05]  /*18f90*/  CALL.REL.NOINC `($_ZN7cutlass13device_kernelIN5flash19enable_sm80_to_sm89INS1_16FlashAttnBwdSm80INS1_25CollectiveMainloopBwdSm80ILi2ELi2EN4cute5tupleIJNS5_1CILi128EEES8_NS7_ILi64EEEEEENS_6half_tEfNS_4arch4Sm80ELb0ELb0ELb1ELb0ELb1ELb0ELb0ELb0ELi2ELi4ELi4ELi4ELb0EEENS1_21CollectiveEpilogueBwdISA_SB_SD_Li256ELb0ELb0ELi2EEENS1_19SingleTileSchedulerILb0ELb0ELb0ELi128EEEEEEEEEvNT_6ParamsE$_ZZN4cute7idx2crdINS_5tupleIJiiNS_1CILi0EEEEEENS1_IJNS1_IJNS2_ILi4EEENS2_ILi8EEEEEES5_NS2_ILi1EEEEEEEEDaRKT_RKT0_ENKUlRKT_RKT0_E_clIiS7_EEDaSI_SL_) ;  /* 0xffff08b000007944 */ /* 0x000fea0003c3ffff */
[----:B------:R-:W-:Y:S02]  /*18fa0*/  MOV R4, 0x18fc0 ;  /* 0x00018fc000047802 */ /* 0x000fe40000000f00 */
[----:B------:R-:W-:Y:S05]  /*18fb0*/  CALL.REL.NOINC `($_ZN7cutlass13device_kernelIN5flash19enable_sm80_to_sm89INS1_16FlashAttnBwdSm80INS1_25CollectiveMainloopBwdSm80ILi2ELi2EN4cute5tupleIJNS5_1CILi128EEES8_NS7_ILi64EEEEEENS_6half_tEfNS_4arch4Sm80ELb0ELb0ELb1ELb0ELb1ELb0ELb0ELb0ELi2ELi4ELi4ELi4ELb0EEENS1_21CollectiveEpilogueBwdISA_SB_SD_Li256ELb0ELb0ELi2EEENS1_19SingleTileSchedulerILb0ELb0ELb0ELi128EEEEEEEEEvNT_6ParamsE$_ZZN4cute7idx2crdINS_5tupleIJiiNS_1CILi0EEEEEENS1_IJNS1_IJNS2_ILi4EEENS2_ILi8EEEEEES5_NS2_ILi1EEEEEEEEDaRKT_RKT0_ENKUlRKT_RKT0_E_clIiS5_EEDaSI_SL_) ;  /* 0xffff085000007944 */ /* 0x000fea0003c3ffff */
[----:B------:R-:W-:Y:S02]  /*18fc0*/  MOV R4, 0x18fe0 ;  /* 0x00018fe000047802 */ /* 0x000fe40000000f00 */
[----:B------:R-:W-:Y:S05]  /*18fd0*/  CALL.REL.NOINC `($_ZN7cutlass13device_kernelIN5flash19enable_sm80_to_sm89INS1_16FlashAttnBwdSm80INS1_25CollectiveMainloopBwdSm80ILi2ELi2EN4cute5tupleIJNS5_1CILi128EEES8_NS7_ILi64EEEEEENS_6half_tEfNS_4arch4Sm80ELb0ELb0ELb1ELb0ELb1ELb0ELb0ELb0ELi2ELi4ELi4ELi4ELb0EEENS1_21CollectiveEpilogueBwdISA_SB_SD_Li256ELb0ELb0ELi2EEENS1_19SingleTileSchedulerILb0ELb0ELb0ELi128EEEEEEEEEvNT_6ParamsE$_ZZN4cute9transformINS_5tupleIJiiNS_1CILi0EEEEEENS1_IJNS1_IJNS2_ILi4EEENS2_ILi8EEEEEES5_NS2_ILi1EEEEEEZNS_7idx2crdIS4_S9_EEDaRKT_RKT0_EUlRKT_RKT0_E_EEDaSD_SG_OT1_ENKUlDpSJ_E_clIJNS1_IJiiEEEiS3_EEEDaSQ_) ;  /* 0xffff091000007944 */ /* 0x000fea0003c3ffff */
[----:B------:R-:W-:Y:S02]  /*18fe0*/  MOV R4, R6 ;  /* 0x0000000600047202 */ /* 0x000fe40000000f00 */
[----:B------:R-:W-:Y:S02]  /*18ff0*/  MOV R6, 0x19010 ;  /* 0x0001901000067802 */ /* 0x000fe40000000f00 */
[----:B------:R-:W-:Y:S05]  /*19000*/  CALL.REL.NOINC `($_ZN7cutlass13device_kernelIN5flash19enable_sm80_to_sm89INS1_16FlashAttnBwdSm80INS1_25CollectiveMainloopBwdSm80ILi2ELi2EN4cute5tupleIJNS5_1CILi128EEES8_NS7_ILi64EEEEEENS_6half_tEfNS_4arch4Sm80ELb0ELb0ELb1ELb0ELb1ELb0ELb0ELb0ELi2ELi4ELi4ELi4ELb0EEENS1_21CollectiveEpilogueBwdISA_SB_SD_Li256ELb0ELb0ELi2EEENS1_19SingleTileSchedulerILb0ELb0ELb0ELi128EEEEEEEEEvNT_6ParamsE$_ZZN4cute13to_mixed_bitsINS_5tupleIJNS1_IJNS_1CILi4EEENS2_ILi8EEEEEES3_NS2_ILi1EEEEEENS1_IJNS1_IJNS2_ILi0EEENS2_ILi64EEEEEES8_S8_EEENS1_IJNS1_IJiiEEEiS8_EEEEEDaRKT_RKT0_RKT1_ENKUlRKT_RKT0_RKT1_E_clIS5_SA_SC_EEDaSP_SS_SV_) ;  /* 0xfffeff2000007944 */ /* 0x000fea0003c3ffff */
[----:B------:R-:W-:Y:S02]  /*19010*/  MOV R29, R4 ;  /* 0x00000004001d7202 */ /* 0x000fe40000000f00 */
[----:B------:R-:W-:Y:S02]  /*19020*/  MOV R4, 0x19040 ;  /* 0x0001904000047802 */ /* 0x000fe40000000f00 */
[----:B------:R-:W-:Y:S05]  /*19030*/  CALL.REL.NOINC `($_ZN7cutlass13device_kernelIN5flash19enable_sm80_to_sm89INS1_16FlashAttnBwdSm80INS1_25CollectiveMainloopBwdSm80ILi2ELi2EN4cute5tupleIJNS5_1CILi128EEES8_NS7_ILi64EEEEEENS_6half_tEfNS_4arch4Sm80ELb0ELb0ELb1ELb0ELb1ELb0ELb0ELb0ELi2ELi4ELi4ELi4ELb0EEENS1_21CollectiveEpilogueBwdISA_SB_SD_Li256ELb0ELb0ELi2EEENS1_19SingleTileSchedulerILb0ELb0ELb0ELi128EEEEEEEEEvNT_6ParamsE$_ZZN4cute13to_mixed_bitsINS_5tupleIJNS1_IJNS_1CILi4EEENS2_ILi8EEEEEES3_NS2_ILi1EEEEEENS1_IJNS1_IJNS2_ILi0EEENS2_ILi64EEEEEES8_S8_EEENS1_IJNS1_IJiiEEEiS8_EEEEEDaRKT_RKT0_RKT1_ENKUlDpRKT_E_clIJNS_9MixedBitsILj0ELj448EEENS2_ILj0EEESV_EEEDaSQ_) ;  /* 0xfffefec000007944 */ /* 0x000fea0003c3ffff */
        /* <DEDUP_REMOVED lines=46> */
[----:B------:R-:W-:Y:S01]  /*19320*/  IMAD.MOV.U32 R6, RZ, RZ, R4 ;  /* 0x000000ffff067224 */ /* 0x000fe200078e0004 */
[----:B------:R-:W-:Y:S01]  /*19330*/  MOV R36, R10 ;  /* 0x0000000a00247202 */ /* 0x000fe20000000f00 */
[----:B------:R-:W-:Y:S01]  /*19340*/  IMAD.MOV.U32 R92, RZ, RZ, R61 ;  /* 0x000000ffff5c7224 */ /* 0x000fe200078e003d */
[----:B------:R-:W-:Y:S02]  /*19350*/  MOV R5, R19 ;  /* 0x0000001300057202 */ /* 0x000fe40000000f00 */
[----:B------:R-:W-:Y:S01]  /*19360*/  MOV R4, 0x19390 ;  /* 0x0001939000047802 */ /* 0x000fe20000000f00 */
[----:B--2---:R1:W-:Y:S04]  /*19370*/  STL.64 [R1+0x788], R2 ;  /* 0x0007880201007387 */ /* 0x0043e80000100a00 */
[----:B-1----:R-:W-:Y:S05]  /*19380*/  CALL.REL.NOINC `($_ZN7cutlass13device_kernelIN5flash19enable_sm80_to_sm89INS1_16FlashAttnBwdSm80INS1_25CollectiveMainloopBwdSm80ILi2ELi2EN4cute5tupleIJNS5_1CILi128EEES8_NS7_ILi64EEEEEENS_6half_tEfNS_4arch4Sm80ELb0ELb0ELb1ELb0ELb1ELb0ELb0ELb0ELi2ELi4ELi4ELi4ELb0EEENS1_21CollectiveEpilogueBwdISA_SB_SD_Li256ELb0ELb0ELi2EEENS1_19SingleTileSchedulerILb0ELb0ELb0ELi128EEEEEEEEEvNT_6ParamsE$_ZN4cute3eso3ESOILb0ELb0EJiiiNS_1CILi72EEENS2_ILi512EEEEEC2ERKiS7_S7_RKS3_RKS4_) ;  /* 0xfffed25000007944 */ /* 0x002fea0003c3ffff */
        /* <DEDUP_REMOVED lines=16> */
[----:B------:R-:W-:Y:S02]  /*19490*/  IADD3 R75, R60, 0x50, RZ ;  /* 0x000000503c4b7810 */ /* 0x000fe40007ffe0ff */
[----:B------:R-:W-:Y:S01]  /*194a0*/  MOV R6, 0x194f0 ;  /* 0x000194f000067802 */ /* 0x000fe20000000f00 */
[----:B------:R1:W-:Y:S04]  /*194b0*/  STL.U8 [R1+0x794], RZ ;  /* 0x000794ff01007387 */ /* 0x0003e80000100000 */
[----:B--2---:R1:W-:Y:S04]  /*194c0*/  STL.64 [R1+0x7a0], R2 ;  /* 0x0007a00201007387 */ /* 0x0043e80000100a00 */
[----:B---3--:R1:W-:Y:S02]  /*194d0*/  STL [R1+0x7a8], R4 ;  /* 0x0007a80401007387 */ /* 0x0083e40000100800 */
[----:B-1----:R-:W-:Y:S05]  /*194e0*/  CALL.REL.NOINC `($_ZN7cutlass13device_kernelIN5flash19enable_sm80_to_sm89INS1_16FlashAttnBwdSm80INS1_25CollectiveMainloopBwdSm80ILi2ELi2EN4cute5tupleIJNS5_1CILi128EEES8_NS7_ILi64EEEEEENS_6half_tEfNS_4arch4Sm80ELb0ELb0ELb1ELb0ELb1ELb0ELb0ELb0ELi2ELi4ELi4ELi4ELb0EEENS1_21CollectiveEpilogueBwdISA_SB_SD_Li256ELb0ELb0ELi2EEENS1_19SingleTileSchedulerILb0ELb0ELb0ELi128EEEEEEEEEvNT_6ParamsE$_ZZN4cute6detail16composition_implINS_5tupleIJNS_1CILi8EEENS3_ILi2EEES5_S5_S4_S5_EEENS2_IJNS3_ILi1EEEiiiNS3_ILi72EEENS3_ILi512EEEEEENS2_IJNS2_IJS5_S5_S5_EEES5_NS3_ILi4EEEEEENS2_IJNS2_IJS7_S9_S4_EEENS3_ILi4096EEENS3_ILi16EEEEEEEEDaRKT_RKT0_RKT1_RKT2_ENKUlRKT_RKT0_E_clISB_SE_EEDaSW_SZ_) ;  /* 0xffff002000007944 */ /* 0x002fea0003c3ffff */
[----:B------:R-:W-:Y:S02]  /*194f0*/  MOV R6, 0x19510 ;  /* 0x0001951000067802 */ /* 0x000fe40000000f00 */
[----:B-----5:R-:W-:Y:S05]  /*19500*/  CALL.REL.NOINC `($_ZN7cutlass13device_kernelIN5flash19enable_sm80_to_sm89INS1_16FlashAttnBwdSm80INS1_25CollectiveMainloopBwdSm80ILi2ELi2EN4cute5tupleIJNS5_1CILi128EEES8_NS7_ILi64EEEEEENS_6half_tEfNS_4arch4Sm80ELb0ELb0ELb1ELb0ELb1ELb0ELb0ELb0ELi2ELi4ELi4ELi4ELb0EEENS1_21CollectiveEpilogueBwdISA_SB_SD_Li256ELb0ELb0ELi2EEENS1_19SingleTileSchedulerILb0ELb0ELb0ELi128EEEEEEEEEvNT_6ParamsE$_ZZN4cute6detail16composition_implINS_5tupleIJNS_1CILi8EEENS3_ILi2EEES5_S5_S4_S5_EEENS2_IJNS3_ILi1EEEiiiNS3_ILi72EEENS3_ILi512EEEEEENS2_IJNS2_IJS5_S5_S5_EEES5_NS3_ILi4EEEEEENS2_IJNS2_IJS7_S9_S4_EEENS3_ILi4096EEENS3_ILi16EEEEEEEEDaRKT_RKT0_RKT1_RKT2_ENKUlRKT_RKT0_E_clISC_SG_EEDaSW_SZ_) ;  /* 0xffff005000007944 */ /* 0x020fea0003c3ffff */
[----:B-----5:R2:W-:Y:S01]  /*19510*/  STL.64 [R1+0x770], R2 ;  /* 0x0007700201007387 */ /* 0x0205e20000100a00 */
[----:B------:R-:W-:-:S02]  /*19520*/  MOV R6, R4 ;  /* 0x0000000400067202 */ /* 0x000fc40000000f00 */
        /* <DEDUP_REMOVED lines=9> */
[----:B------:R-:W-:-:S04]  /*195c0*/  IMAD.MOV.U32 R5, RZ, RZ, R13 ;  /* 0x000000ffff057224 */ /* 0x000fc800078e000d */
[----:B------:R-:W-:Y:S01]  /*195d0*/  IMAD.U32 R28, R25, 0x2, R6 ;  /* 0x00000002191c7824 */ /* 0x000fe200078e0006 */
[----:B------:R-:W-:-:S04]  /*195e0*/  MOV R6, 0x19610 ;  /* 0x0001961000067802 */ /* 0x000fc80000000f00 */
[----:B------:R1:W-:Y:S03]  /*195f0*/  STL [R1+0x77c], R28 ;  /* 0x00077c1c01007387 */ /* 0x0003e60000100800 */
[----:B-1---5:R-:W-:Y:S05]  /*19600*/  CALL.REL.NOINC `($_ZN7cutlass13device_kernelIN5flash19enable_sm80_to_sm89INS1_16FlashAttnBwdSm80INS1_25CollectiveMainloopBwdSm80ILi2ELi2EN4cute5tupleIJNS5_1CILi128EEES8_NS7_ILi64EEEEEENS_6half_tEfNS_4arch4Sm80ELb0ELb0ELb1ELb0ELb1ELb0ELb0ELb0ELi2ELi4ELi4ELi4ELb0EEENS1_21CollectiveEpilogueBwdISA_SB_SD_Li256ELb0ELb0ELi2EEENS1_19SingleTileSchedulerILb0ELb0ELb0ELi128EEEEEEEEEvNT_6ParamsE$_ZN4cute3eso3ESOILb0ELb0EJNS_6LayoutINS_5tupleIJNS3_IJNS_1CILi2EEES5_S5_EEES5_NS3_IJS5_S5_EEEEEENS3_IJNS3_IJNS4_ILi1EEENS4_ILi512EEEiEEENS4_ILi4096EEENS3_IJiiEEEEEEEEjEEC2ERKSF_RKj) ;  /* 0xfffec8f000007944 */ /* 0x022fea0003c3ffff */
[----:B-1----:R-:W2:Y:S04]  /*19610*/  LDL.64 R28, [R1+0x760] ;  /* 0x00076000011c7983 */ /* 0x002ea80000100a00 */
[----:B------:R1:W5:Y:S01]  /*19620*/  LDL.64 R4, [R1+0x758] ;  /* 0x0007580001047983 */ /* 0x0003620000100a00 */
        /* <DEDUP_REMOVED lines=31> */
[----:B-1---5:R-:W-:Y:S05]  /*19820*/  CALL.REL.NOINC `($_ZN7cutlass13device_kernelIN5flash19enable_sm80_to_sm89INS1_16FlashAttnBwdSm80INS1_25CollectiveMainloopBwdSm80ILi2ELi2EN4cute5tupleIJNS5_1CILi128EEES8_NS7_ILi64EEEEEENS_6half_tEfNS_4arch4Sm80ELb0ELb0ELb1ELb0ELb1ELb0ELb0ELb0ELi2ELi4ELi4ELi4ELb0EEENS1_21CollectiveEpilogueBwdISA_SB_SD_Li256ELb0ELb0ELi2EEENS1_19SingleTileSchedulerILb0ELb0ELb0ELi128EEEEEEEEEvNT_6ParamsE$_ZN4cute3eso3ESOILb1ELb0EJNS_14ComposedLayoutINS_7SwizzleILi3ELi3ELi3EEENS_1CILi0EEENS_6LayoutINS_5tupleIJNS8_IJNS8_IJNS5_ILi4EEENS5_ILi8EEEEEENS8_IJNS5_ILi2EEENS5_ILi1EEEEEEEEENS8_IJNS8_IJSC_SC_EEENS8_IJSA_S9_EEEEEEEEENS8_IJNS8_IJNS8_IJSC_NS5_ILi64EEEEEENS8_IJNS5_ILi512EEES6_EEEEEENS8_IJNS8_IJSD_SA_EEENS8_IJNS5_ILi1024EEENS5_ILi16EEEEEEEEEEEEEEEENS_10ViewEngineINS_8smem_ptrIPN7cutlass6half_tEEEEEEEC2ERKSW_RKS13_) ;  /* 0xfffed16000007944 */ /* 0x022fea0003c3ffff */
[----:B------:R-:W-:Y:S01]  /*19830*/  ULDC.64 UR4, c[0x0][0x118] ;  /* 0x0000460000047ab9 */ /* 0x000fe20000000a00 */
[----:B------:R2:W5:Y:S04]  /*19840*/  LDL.64 R20, [R1+0x758] ;  /* 0x0007580001147983 */ /* 0x0005680000100a00 */
[----:B-1----:R2:W5:Y:S01]  /*19850*/  LD.E R3, [R36.64+0xc] ;  /* 0x00000c0424037980 */ /* 0x002562000c101900 */
[----:B------:R-:W-:Y:S02]  /*19860*/  MOV R91, R62 ;  /* 0x0000003e005b7202 */ /* 0x000fe40000000f00 */
[----:B------:R-:W-:-:S02]  /*19870*/  MOV R4, 0x19890 ;  /* 0x0001989000047802 */ /* 0x000fc40000000f00 */
        /* <DEDUP_REMOVED lines=103> */
[----:B------:R1:W-:Y:S04]  /*19ef0*/  STL.U8 [R1+0x794], RZ ;  /* 0x000794ff01007387 */ /* 0x0003e80000100000 */
[----:B--2---:R1:W-:Y:S04]  /*19f00*/  STL.64 [R1+0x7a0], R2 ;  /* 0x0007a00201007387 */ /* 0x0043e80000100a00 */
[----:B---3--:R1:W-:Y:S02]  /*19f10*/  STL [R1+0x7a8], R4 ;  /* 0x0007a80401007387 */ /* 0x0083e40000100800 */
[----:B-1----:R-:W-:Y:S05]  /*19f20*/  CALL.REL.NOINC `($_ZN7cutlass13device_kernelIN5flash19enable_sm80_to_sm89INS1_16FlashAttnBwdSm80INS1_25CollectiveMainloopBwdSm80ILi2ELi2EN4cute5tupleIJNS5_1CILi128EEES8_NS7_ILi64EEEEEENS_6half_tEfNS_4arch4Sm80ELb0ELb0ELb1ELb0ELb1ELb0ELb0ELb0ELi2ELi4ELi4ELi4ELb0EEENS1_21CollectiveEpilogueBwdISA_SB_SD_Li256ELb0ELb0ELi2EEENS1_19SingleTileSchedulerILb0ELb0ELb0ELi128EEEEEEEEEvNT_6ParamsE$_ZZN4cute6detail16composition_implINS_5tupleIJNS_1CILi8EEENS3_ILi2EEES5_S5_S4_S5_EEENS2_IJNS3_ILi1EEEiiiNS3_ILi72EEENS3_ILi512EEEEEENS2_IJNS2_IJS5_S5_EEES4_NS3_ILi4EEEEEENS2_IJNS2_IJS7_S4_EEENS3_ILi1024EEENS3_ILi16EEEEEEEEDaRKT_RKT0_RKT1_RKT2_ENKUlRKT_RKT0_E_clISB_SE_EEDaSW_SZ_) ;  /* 0xfffef48000007944 */ /* 0x002fea0003c3ffff */
[----:B------:R-:W-:Y:S02]  /*19f30*/  MOV R12, R75 ;  /* 0x0000004b000c7202 */ /* 0x000fe40000000f00 */
[----:B------:R-:W-:-:S02]  /*19f40*/  MOV R6, 0x19f60 ;  /* 0x00019f6000067802 */ /* 0x000fc40000000f00 */
[----:B-----5:R-:W-:Y:S05]  /*19f50*/  CALL.REL.NOINC `($_ZN7cutlass13device_kernelIN5flash19enable_sm80_to_sm89INS1_16FlashAttnBwdSm80INS1_25CollectiveMainloopBwdSm80ILi2ELi2EN4cute5tupleIJNS5_1CILi128EEES8_NS7_ILi64EEEEEENS_6half_tEfNS_4arch4Sm80ELb0ELb0ELb1ELb0ELb1ELb0ELb0ELb0ELi2ELi4ELi4ELi4ELb0EEENS1_21CollectiveEpilogueBwdISA_SB_SD_Li256ELb0ELb0ELi2EEENS1_19SingleTileSchedulerILb0ELb0ELb0ELi128EEEEEEEEEvNT_6ParamsE$_ZZN4cute6detail16composition_implINS_5tupleIJNS_1CILi8EEENS3_ILi2EEES5_S5_S4_S5_EEENS2_IJNS3_ILi1EEEiiiNS3_ILi72EEENS3_ILi512EEEEEENS2_IJNS2_IJS5_S5_EEES4_NS3_ILi4EEEEEENS2_IJNS2_IJS7_S4_EEENS3_ILi1024EEENS3_ILi16EEEEEEEEDaRKT_RKT0_RKT1_RKT2_ENKUlRKT_RKT0_E_clISC_SG_EEDaSW_SZ_) ;  /* 0xfffef4a000007944 */ /* 0x020fea0003c3ffff */
[----:B-----5:R2:W-:Y:S01]  /*19f60*/  STL.64 [R1+0x770], R2 ;  /* 0x0007700201007387 */ /* 0x0205e20000100a00 */
[----:B------:R-:W-:-:S02]  /*19f70*/  MOV R6, R4 ;  /* 0x0000000400067202 */ /* 0x000fc40000000f00 */
        /* <DEDUP_REMOVED lines=58> */
[----:B------:R-:W-:-:S03]  /*1a320*/  MOV R4, 0x1a340 ;  /* 0x0001a34000047802 */ /* 0x000fc60000000f00 */
[----:B-1----:R-:W-:Y:S05]  /*1a330*/  CALL.REL.NOINC `($_ZN7cutlass13device_kernelIN5flash19enable_sm80_to_sm89INS1_16FlashAttnBwdSm80INS1_25CollectiveMainloopBwdSm80ILi2ELi2EN4cute5tupleIJNS5_1CILi128EEES8_NS7_ILi64EEEEEENS_6half_tEfNS_4arch4Sm80ELb0ELb0ELb1ELb0ELb1ELb0ELb0ELb0ELi2ELi4ELi4ELi4ELb0EEENS1_21CollectiveEpilogueBwdISA_SB_SD_Li256ELb0ELb0ELi2EEENS1_19SingleTileSchedulerILb0ELb0ELb0ELi128EEEEEEEEEvNT_6ParamsE$_ZZN4cute12filter_tupleINS_5tupleIJNS_10UnderscoreES2_S2_iEEENS1_IJNS1_IJNS_1CILi1EEENS4_ILi0EEEEEENS4_ILi4096EEENS1_IJiiEEENS1_IJS6_NS4_ILi8192EEEEEEEEEZNS_5sliceIS3_SC_EEDaRKT_RKT0_EUlRKT_RKT0_E_EEDaSG_SJ_OT1_ENKUlDpSM_E_clIJNS1_IJS7_EEENS1_IJS8_EEENS1_IJS9_EEENS1_IJEEEEEEDaST_) ;  /* 0xfffee8b000007944 */ /* 0x002fea0003c3ffff */
[----:B------:R-:W-:Y:S02]  /*1a340*/  MOV R4, 0x1a360 ;  /* 0x0001a36000047802 */ /* 0x000fe40000000f00 */
[----:B-1---5:R-:W-:Y:S05]  /*1a350*/  CALL.REL.NOINC `($_ZN7cutlass13device_kernelIN5flash19enable_sm80_to_sm89INS1_16FlashAttnBwdSm80INS1_25CollectiveMainloopBwdSm80ILi2ELi2EN4cute5tupleIJNS5_1CILi128EEES8_NS7_ILi64EEEEEENS_6half_tEfNS_4arch4Sm80ELb0ELb0ELb1ELb0ELb1ELb0ELb0ELb0ELi2ELi4ELi4ELi4ELb0EEENS1_21CollectiveEpilogueBwdISA_SB_SD_Li256ELb0ELb0ELi2EEENS1_19SingleTileSchedulerILb0ELb0ELb0ELi128EEEEEEEEEvNT_6ParamsE$_ZN4cute5tupleIJNS0_IJNS0_IJNS_1CILi8EEENS1_ILi1EEEEEENS1_ILi2EEENS0_IJS5_S5_EEEEEENS0_IJNS0_IJS3_NS1_ILi0EEEEEENS1_ILi4096EEENS0_IJiiEEEEEEEEC2ERKS7_RKSC_) ;  /* 0xfffee33000007944 */ /* 0x022fea0003c3ffff */
[----:B-1----:R1:W5:Y:S01]  /*1a360*/  LDL.64 R2, [R1+0x758] ;  /* 0x0007580001027983 */ /* 0x0023620000100a00 */
[----:B------:R-:W-:-:S02]  /*1a370*/  SHF.L.U32 R4, R6, 0xd, RZ ;  /* 0x0000000d06047819 */ /* 0x000fc400000006ff */
        /* <DEDUP_REMOVED lines=463> */
.L_x_1098:
[----:B------:R-:W-:-:S13]  /*1c070*/  ISETP.NE.AND P1, PT, R25, 0x3, PT ;  /* 0x000000031900780c */ /* 0x000fda0003f25270 */
[----:B-1----:R-:W-:Y:S05]  /*1c080*/  @!P1 BRA `(.L_x_1095) ;  /* 0x00001e7000009947 */ /* 0x002fea0003800000 */
[----:B------:R-:W-:Y:S01]  /*1c090*/  IADD3 R8, R25, 0x1, RZ ;  /* 0x0000000119087810 */ /* 0x000fe20007ffe0ff */
[----:B------:R-:W-:Y:S01]  /*1c0a0*/  IMAD.MOV.U32 R92, RZ, RZ, R62 ;  /* 0x000000ffff5c7224 */ /* 0x000fe200078e003e */
[----:B------:R-:W-:-:S03]  /*1c0b0*/  MOV R42, 0x1c0e0 ;  /* 0x0001c0e0002a7802 */ /* 0x000fc60000000f00 */
[----:B-1----:R-:W-:Y:S02]  /*1c0c0*/  IMAD.MOV.U32 R3, RZ, RZ, R8 ;  /* 0x000000ffff037224 */ /* 0x002fe400078e0008 */
[----:B------:R-:W-:Y:S05]  /*1c0d0*/  CALL.REL.NOINC `($_ZN7cutlass13device_kernelIN5flash19enable_sm80_to_sm89INS1_16FlashAttnBwdSm80INS1_25CollectiveMainloopBwdSm80ILi2ELi2EN4cute5tupleIJNS5_1CILi128EEES8_NS7_ILi64EEEEEENS_6half_tEfNS_4arch4Sm80ELb0ELb0ELb1ELb0ELb1ELb0ELb0ELb0ELi2ELi4ELi4ELi4ELb0EEENS1_21CollectiveEpilogueBwdISA_SB_SD_Li256ELb0ELb0ELi2EEENS1_19SingleTileSchedulerILb0ELb0ELb0ELi128EEEEEEEEEvNT_6ParamsE$_ZN4cute3eso3ESOILb1ELb0EJNS_10UnderscoreES2_iEEC2ERKS2_S5_RKi) ;  /* 0xfffea7b000007944 */ /* 0x000fea0003c3ffff */
        /* <DEDUP_REMOVED lines=21> */
[----:B------:R-:W-:Y:S02]  /*1c230*/  MOV R3, R8 ;  /* 0x0000000800037202 */ /* 0x000fe40000000f00 */
        /* <DEDUP_REMOVED lines=185> */
[----:B------:R-:W-:-:S02]  /*1cdd0*/  MOV R92, R62 ;  /* 0x0000003e005c7202 */ /* 0x000fc40000000f00 */
        /* <DEDUP_REMOVED lines=273> */
[----:B------:R-:W-:Y:S05]  /*1def0*/  CALL.REL.NOINC `($_ZN7cutlass13device_kernelIN5flash19enable_sm80_to_sm89INS1_16FlashAttnBwdSm80INS1_25CollectiveMainloopBwdSm80ILi2ELi2EN4cute5tupleIJNS5_1CILi128EEES8_NS7_ILi64EEEEEENS_6half_tEfNS_4arch4Sm80ELb0ELb0ELb1ELb0ELb1ELb0ELb0ELb0ELi2ELi4ELi4ELi4ELb0EEENS1_21CollectiveEpilogueBwdISA_SB_SD_Li256ELb0ELb0ELi2EEENS1_19SingleTileSchedulerILb0ELb0ELb0ELi128EEEEEEEEEvNT_6ParamsE$_ZZN5flash25CollectiveMainloopBwdSm80ILi2ELi2EN4cute5tupleIJNS1_1CILi128EEES4_NS3_ILi64EEEEEEN7cutlass6half_tEfNS7_4arch4Sm80ELb0ELb0ELb1ELb0ELb1ELb0ELb0ELb0ELi2ELi4ELi4ELi4ELb0EE3mmaINS_16FlashAttnBwdSm80ISB_NS_21CollectiveEpilogueBwdIS6_S8_SA_Li256ELb0ELb0ELi2EEENS_19SingleTileSchedulerILb0ELb0ELb0ELi128EEEE13SharedStorageENS1_6TensorINS1_11ArrayEngineIfLm32EEENS1_6LayoutINS2_IJNS2_IJNS3_ILi2EEESO_EEESO_NS3_ILi4EEEEEENS2_IJNS2_IJNS3_ILi1EEESO_EEESQ_NS3_ILi8EEEEEEEEEEEEbRKNSB_6ParamsERT0_S12_iNS2_IJiiiEEERT_ENKUlvE_clEv) ;  /* 0x0002779000007944 */ /* 0x000fea0003c00000 */
.L_x_1095:
[----:B------:R-:W-:Y:S01]  /*1df00*/  IMAD.MOV.U32 R92, RZ, RZ, R62 ;  /* 0x000000ffff5c7224 */ /* 0x000fe200078e003e */
[----:B-1----:R-:W-:Y:S01]  /*1df10*/  MOV R3, R25 ;  /* 0x0000001900037202 */ /* 0x002fe20000000f00 */
[----:B------:R-:W-:Y:S01]  /*1df20*/  IMAD.MOV.U32 R48, RZ, RZ, RZ ;  /* 0x000000ffff307224 */ /* 0x000fe200078e00ff */
[----:B------:R-:W-:-:S02]  /*1df30*/  MOV R42, 0x1df50 ;  /* 0x0001df50002a7802 */ /* 0x000fc40000000f00 */
[----:B------:R-:W-:Y:S05]  /*1df40*/  CALL.REL.NOINC `($_ZN7cutlass13device_kernelIN5flash19enable_sm80_to_sm89INS1_16FlashAttnBwdSm80INS1_25CollectiveMainloopBwdSm80ILi2ELi2EN4cute5tupleIJNS5_1CILi128EEES8_NS7_ILi64EEEEEENS_6half_tEfNS_4arch4Sm80ELb0ELb0ELb1ELb0ELb1ELb0ELb0ELb0ELi2ELi4ELi4ELi4ELb0EEENS1_21CollectiveEpilogueBwdISA_SB_SD_Li256ELb0ELb0ELi2EEENS1_19SingleTileSchedulerILb0ELb0ELb0ELi128EEEEEEEEEvNT_6ParamsE$_ZN4cute3eso3ESOILb1ELb0EJNS_10UnderscoreES2_iEEC2ERKS2_S5_RKi) ;  /* 0xfffe894000007944 */ /* 0x000fea0003c3ffff */
        /* <DEDUP_REMOVED lines=16> */
[----:B------:R-:W-:Y:S02]  /*1e050*/  MOV R3, R25 ;  /* 0x0000001900037202 */ /* 0x000fe40000000f00 */
        /* <DEDUP_REMOVED lines=18> */
.L_x_1096:
        /* <DEDUP_REMOVED lines=190> */
.L_x_1097:
[----:B-1----:R-:W2:Y:S01]  /*1ed60*/  LDL.64 R4, [R63+0xa0] ;  /* 0x0000a0003f047983 */ /* 0x002ea20000100a00 */
[----:B------:R-:W-:Y:S01]  /*1ed70*/  ULDC.64 UR4, c[0x0][0x118] ;  /* 0x0000460000047ab9 */ /* 0x000fe20000000a00 */
[----:B------:R-:W-:Y:S02]  /*1ed80*/  MOV R10, 0x1edb0 ;  /* 0x0001edb0000a7802 */ /* 0x000fe40000000f00 */
[----:B--2---:R-:W5:Y:S04]  /*1ed90*/  LD.E.64 R4, [R4.64] ;  /* 0x0000000404047980 */ /* 0x004f68000c101b00 */
[----:B-----5:R-:W-:Y:S05]  /*1eda0*/  CALL.REL.NOINC `($_ZN7cutlass13device_kernelIN5flash19enable_sm80_to_sm89INS1_16FlashAttnBwdSm80INS1_25CollectiveMainloopBwdSm80ILi2ELi2EN4cute5tupleIJNS5_1CILi128EEES8_NS7_ILi64EEEEEENS_6half_tEfNS_4arch4Sm80ELb0ELb0ELb1ELb0ELb1ELb0ELb0ELb0ELi2ELi4ELi4ELi4ELb0EEENS1_21CollectiveEpilogueBwdISA_SB_SD_Li256ELb0ELb0ELi2EEENS1_19SingleTileSchedulerILb0ELb0ELb0ELi128EEEEEEEEEvNT_6ParamsE$_ZN4cute8smem_ptrIPfECI1NS_12iter_adaptorIS1_S2_EEES1_) ;  /* 0xfffe9c4000007944 */ /* 0x020fea0003c3ffff */
[----:B-1----:R1:W5:Y:S01]  /*1edb0*/  LDL.64 R4, [R1+0x758] ;  /* 0x0007580001047983 */ /* 0x0023620000100a00 */
[----:B------:R-:W-:-:S03]  /*1edc0*/  MOV R10, 0x1ede0 ;  /* 0x0001ede0000a7802 */ /* 0x000fc60000000f00 */
[----:B-1---5:R-:W-:Y:S05]  /*1edd0*/  CALL.REL.NOINC `($_ZN7cutlass13device_kernelIN5flash19enable_sm80_to_sm89INS1_16FlashAttnBwdSm80INS1_25CollectiveMainloopBwdSm80ILi2ELi2EN4cute5tupleIJNS5_1CILi128EEES8_NS7_ILi64EEEEEENS_6half_tEfNS_4arch4Sm80ELb0ELb0ELb1ELb0ELb1ELb0ELb0ELb0ELi2ELi4ELi4ELi4ELb0EEENS1_21CollectiveEpilogueBwdISA_SB_SD_Li256ELb0ELb0ELi2EEENS1_19SingleTileSchedulerILb0ELb0ELb0ELi128EEEEEEEEEvNT_6ParamsE$_ZN4cute3eso3ESOILb1ELb0EJNS_6LayoutINS_5tupleIJNS3_IJNS_1CILi2EEES5_EEEEEENS3_IJNS3_IJNS4_ILi8EEENS4_ILi64EEEEEEEEEEENS_10ViewEngineINS_8smem_ptrIPfEEEEEEC2ERKSC_RKSH_) ;  /* 0xfffe896000007944 */ /* 0x022fea0003c3ffff */
[----:B------:R2:W-:Y:S04]  /*1ede0*/  STL.128 [R1+0xa50], RZ ;  /* 0x000a50ff01007387 */ /* 0x0005e80000100c00 */
[----:B------:R2:W5:Y:S01]  /*1edf0*/  LDL.64 R12, [R63+0xa0] ;  /* 0x0000a0003f0c7983 */ /* 0x0005620000100a00 */
[----:B------:R-:W-:Y:S01]  /*1ee00*/  IADD3 R6, P1, R60, 0x300, RZ ;  /* 0x000003003c067810 */ /* 0x000fe20007f3e0ff */
[----:B------:R-:W-:Y:S01]  /*1ee10*/  IMAD.MOV.U32 R92, RZ, RZ, R62 ;  /* 0x000000ffff5c7224 */ /* 0x000fe200078e003e */
[----:B------:R-:W-:-:S02]  /*1ee20*/  MOV R43, R24 ;  /* 0x00000018002b7202 */ /* 0x000fc40000000f00 */
[----:B------:R-:W-:Y:S01]  /*1ee30*/  MOV R42, 0x1ee60 ;  /* 0x0001ee60002a7802 */ /* 0x000fe20000000f00 */
[----:B------:R-:W-:-:S03]  /*1ee40*/  IMAD.X R2, RZ, RZ, R59, P1 ;  /* 0x000000ffff027224 */ /* 0x000fc600008e063b */
[----:B-12--5:R-:W-:Y:S05]  /*1ee50*/  CALL.REL.NOINC `($_ZN7cutlass13device_kernelIN5flash19enable_sm80_to_sm89INS1_16FlashAttnBwdSm80INS1_25CollectiveMainloopBwdSm80ILi2ELi2EN4cute5tupleIJNS5_1CILi128EEES8_NS7_ILi64EEEEEENS_6half_tEfNS_4arch4Sm80ELb0ELb0ELb1ELb0ELb1ELb0ELb0ELb0ELi2ELi4ELi4ELi4ELb0EEENS1_21CollectiveEpilogueBwdISA_SB_SD_Li256ELb0ELb0ELi2EEENS1_19SingleTileSchedulerILb0ELb0ELb0ELi128EEEEEEEEEvNT_6ParamsE$_ZN4cute3eso3ESOILb1ELb0EJNS_10UnderscoreEiEEC2ERKS2_RKi) ;  /* 0xfffe7a7000007944 */ /* 0x026fea0003c3ffff */
[----:B------:R-:W2:Y:S01]  /*1ee60*/  LDL R5, [R1+0x758] ;  /* 0x0007580001057983 */ /* 0x000ea20000100800 */
[----:B------:R-:W-:Y:S02]  /*1ee70*/  MOV R8, 0x1eea0 ;  /* 0x0001eea000087802 */ /* 0x000fe40000000f00 */
[----:B--2---:R-:W-:Y:S02]  /*1ee80*/  SHF.L.U32 R5, R5, 0x7, RZ ;  /* 0x0000000705057819 */ /* 0x004fe400000006ff */
[----:B-1----:R-:W-:Y:S05]  /*1ee90*/  CALL.REL.NOINC `($_ZN7cutlass13device_kernelIN5flash19enable_sm80_to_sm89INS1_16FlashAttnBwdSm80INS1_25CollectiveMainloopBwdSm80ILi2ELi2EN4cute5tupleIJNS5_1CILi128EEES8_NS7_ILi64EEEEEENS_6half_tEfNS_4arch4Sm80ELb0ELb0ELb1ELb0ELb1ELb0ELb0ELb0ELi2ELi4ELi4ELi4ELb0EEENS1_21CollectiveEpilogueBwdISA_SB_SD_Li256ELb0ELb0ELi2EEENS1_19SingleTileSchedulerILb0ELb0ELb0ELi128EEEEEEEEEvNT_6ParamsE$_ZN4cute3eso3ESOILb1ELb0EJNS_6LayoutINS_5tupleIJNS3_IJNS_1CILi2EEES5_EEEEEENS3_IJNS3_IJNS4_ILi8EEENS4_ILi64EEEEEEEEEEEiEEC2ERKSC_RKi) ;  /* 0xfffe88e000007944 */ /* 0x002fea0003c3ffff */
[----:B------:R-:W-:Y:S01]  /*1eea0*/  ULDC.64 UR4, c[0x0][0x118] ;  /* 0x0000460000047ab9 */ /* 0x000fe20000000a00 */
[----:B------:R-:W2:Y:S04]  /*1eeb0*/  LDL R3, [R1+0x758] ;  /* 0x0007580001037983 */ /* 0x000ea80000100800 */
[----:B-1----:R-:W2:Y:S01]  /*1eec0*/  LD.E.64 R4, [R12.64] ;  /* 0x000000040c047980 */ /* 0x002ea2000c101b00 */
[----:B------:R-:W-:Y:S01]  /*1eed0*/  MOV R10, 0x1ef00 ;  /* 0x0001ef00000a7802 */ /* 0x000fe20000000f00 */
[----:B--2---:R-:W-:-:S04]  /*1eee0*/  IMAD.WIDE R4, R3, 0x4, R4 ;  /* 0x0000000403047825 */ /* 0x004fc800078e0204 */
[----:B------:R-:W-:Y:S05]  /*1eef0*/  CALL.REL.NOINC `($_ZN7cutlass13device_kernelIN5flash19enable_sm80_to_sm89INS1_16FlashAttnBwdSm80INS1_25CollectiveMainloopBwdSm80ILi2ELi2EN4cute5tupleIJNS5_1CILi128EEES8_NS7_ILi64EEEEEENS_6half_tEfNS_4arch4Sm80ELb0ELb0ELb1ELb0ELb1ELb0ELb0ELb0ELi2ELi4ELi4ELi4ELb0EEENS1_21CollectiveEpilogueBwdISA_SB_SD_Li256ELb0ELb0ELi2EEENS1_19SingleTileSchedulerILb0ELb0ELb0ELi128EEEEEEEEEvNT_6ParamsE$_ZN4cute8smem_ptrIPfECI1NS_12iter_adaptorIS1_S2_EEES1_) ;  /* 0xfffe9af000007944 */ /* 0x000fea0003c3ffff */
[----:B-1----:R1:W5:Y:S01]  /*1ef00*/  LDL.64 R4, [R1+0x758] ;  /* 0x0007580001047983 */ /* 0x0023620000100a00 */
[----:B------:R-:W-:-:S03]  /*1ef10*/  MOV R10, 0x1ef30 ;  /* 0x0001ef30000a7802 */ /* 0x000fc60000000f00 */
[----:B-1---5:R-:W-:Y:S05]  /*1ef20*/  CALL.REL.NOINC `($_ZN7cutlass13device_kernelIN5flash19enable_sm80_to_sm89INS1_16FlashAttnBwdSm80INS1_25CollectiveMainloopBwdSm80ILi2ELi2EN4cute5tupleIJNS5_1CILi128EEES8_NS7_ILi64EEEEEENS_6half_tEfNS_4arch4Sm80ELb0ELb0ELb1ELb0ELb1ELb0ELb0ELb0ELi2ELi4ELi4ELi4ELb0EEENS1_21CollectiveEpilogueBwdISA_SB_SD_Li256ELb0ELb0ELi2EEENS1_19SingleTileSchedulerILb0ELb0ELb0ELi128EEEEEEEEEvNT_6ParamsE$_ZN4cute3eso3ESOILb1ELb0EJNS_6LayoutINS_5tupleIJNS3_IJNS_1CILi2EEES5_EEEEEENS3_IJNS3_IJNS4_ILi8EEENS4_ILi64EEEEEEEEEEENS_10ViewEngineINS_8smem_ptrIPfEEEEEEC2ERKSC_RKSH_) ;  /* 0xfffe881000007944 */ /* 0x022fea0003c3ffff */
[----:B-1----:R1:W5:Y:S01]  /*1ef30*/  LDL.64 R4, [R1+0x758] ;  /* 0x0007580001047983 */ /* 0x0023620000100a00 */
[----:B------:R-:W-:Y:S01]  /*1ef40*/  IMAD.MOV.U32 R9, RZ, RZ, R2 ;  /* 0x000000ffff097224 */ /* 0x000fe200078e0002 */
[----:B------:R-:W-:-:S02]  /*1ef50*/  MOV R2, R6 ;  /* 0x0000000600027202 */ /* 0x000fc40000000f00 */
[----:B------:R-:W-:Y:S02]  /*1ef60*/  MOV R8, 0x1ef80 ;  /* 0x0001ef8000087802 */ /* 0x000fe40000000f00 */
[----:B-1---5:R-:W-:Y:S05]  /*1ef70*/  CALL.REL.NOINC `($_ZN7cutlass13device_kernelIN5flash19enable_sm80_to_sm89INS1_16FlashAttnBwdSm80INS1_25CollectiveMainloopBwdSm80ILi2ELi2EN4cute5tupleIJNS5_1CILi128EEES8_NS7_ILi64EEEEEENS_6half_tEfNS_4arch4Sm80ELb0ELb0ELb1ELb0ELb1ELb0ELb0ELb0ELi2ELi4ELi4ELi4ELb0EEENS1_21CollectiveEpilogueBwdISA_SB_SD_Li256ELb0ELb0ELi2EEENS1_19SingleTileSchedulerILb0ELb0ELb0ELi128EEEEEEEEEvNT_6ParamsE$_ZN4cute3eso3ESOILb1ELb0EJNS_6LayoutINS_5tupleIJNS_1CILi1EEENS4_ILi4EEEEEENS3_IJNS4_ILi0EEES5_EEEEENS_10ViewEngineIPfEEEEC2ERKSA_RKSD_) ;  /* 0xfffe934000007944 */ /* 0x022fea0003c3ffff */
[----:B------:R2:W5:Y:S01]  /*1ef80*/  LDL.64 R2, [R1+0x758] ;  /* 0x0007580001027983 */ /* 0x0005620000100a00 */
[----:B------:R-:W-:Y:S02]  /*1ef90*/  MOV R9, R5 ;  /* 0x0000000500097202 */ /* 0x000fe40000000f00 */
[----:B------:R-:W-:Y:S02]  /*1efa0*/  MOV R8, 0x1efc0 ;  /* 0x0001efc000087802 */ /* 0x000fe40000000f00 */
[----:B-12--5:R-:W-:Y:S05]  /*1efb0*/  CALL.REL.NOINC `($_ZN7cutlass13device_kernelIN5flash19enable_sm80_to_sm89INS1_16FlashAttnBwdSm80INS1_25CollectiveMainloopBwdSm80ILi2ELi2EN4cute5tupleIJNS5_1CILi128EEES8_NS7_ILi64EEEEEENS_6half_tEfNS_4arch4Sm80ELb0ELb0ELb1ELb0ELb1ELb0ELb0ELb0ELi2ELi4ELi4ELi4ELb0EEENS1_21CollectiveEpilogueBwdISA_SB_SD_Li256ELb0ELb0ELi2EEENS1_19SingleTileSchedulerILb0ELb0ELb0ELi128EEEEEEEEEvNT_6ParamsE$_ZN4cute3eso3ESOILb1ELb0EJNS_6LayoutINS_5tupleIJNS_1CILi1EEENS3_IJNS4_ILi2EEES6_EEEEEENS3_IJNS4_ILi0EEENS3_IJNS4_ILi8EEENS4_ILi64EEEEEEEEEEENS_10ViewEngineINS_8smem_ptrIPfEEEEEEC2ERKSE_RKSJ_) ;  /* 0xfffe92a000007944 */ /* 0x026fea0003c3ffff */
[----:B-1----:R1:W5:Y:S01]  /*1efc0*/  LDL.64 R4, [R1+0x758] ;  /* 0x0007580001047983 */ /* 0x0023620000100a00 */
[----:B------:R-:W-:-:S03]  /*1efd0*/  MOV R10, 0x1eff0 ;  /* 0x0001eff0000a7802 */ /* 0x000fc60000000f00 */
[----:B-1---5:R-:W-:Y:S05]  /*1efe0*/  CALL.REL.NOINC `($_ZN7cutlass13device_kernelIN5flash19enable_sm80_to_sm89INS1_16FlashAttnBwdSm80INS1_25CollectiveMainloopBwdSm80ILi2ELi2EN4cute5tupleIJNS5_1CILi128EEES8_NS7_ILi64EEEEEENS_6half_tEfNS_4arch4Sm80ELb0ELb0ELb1ELb0ELb1ELb0ELb0ELb0ELi2ELi4ELi4ELi4ELb0EEENS1_21CollectiveEpilogueBwdISA_SB_SD_Li256ELb0ELb0ELi2EEENS1_19SingleTileSchedulerILb0ELb0ELb0ELi128EEEEEEEEEvNT_6ParamsE$_ZN4cute8smem_ptrIPfECI1NS_12iter_adaptorIS1_S2_EEES1_) ;  /* 0xfffe9a0000007944 */ /* 0x022fea0003c3ffff */
[----:B-1----:R1:W5:Y:S01]  /*1eff0*/  LDL.64 R4, [R1+0x758] ;  /* 0x0007580001047983 */ /* 0x0023620000100a00 */
[----:B------:R-:W-:-:S03]  /*1f000*/  MOV R10, 0x1f020 ;  /* 0x0001f020000a7802 */ /* 0x000fc60000000f00 */
[----:B-1---5:R-:W-:Y:S05]  /*1f010*/  CALL.REL.NOINC `($_ZN7cutlass13device_kernelIN5flash19enable_sm80_to_sm89INS1_16FlashAttnBwdSm80INS1_25CollectiveMainloopBwdSm80ILi2ELi2EN4cute5tupleIJNS5_1CILi128EEES8_NS7_ILi64EEEEEENS_6half_tEfNS_4arch4Sm80ELb0ELb0ELb1ELb0ELb1ELb0ELb0ELb0ELi2ELi4ELi4ELi4ELb0EEENS1_21CollectiveEpilogueBwdISA_SB_SD_Li256ELb0ELb0ELi2EEENS1_19SingleTileSchedulerILb0ELb0ELb0ELi128EEEEEEEEEvNT_6ParamsE$_ZN4cute3eso3ESOILb1ELb0EJNS_6LayoutINS_5tupleIJNS3_IJNS_1CILi2EEES5_EEEEEENS3_IJNS3_IJNS4_ILi8EEENS4_ILi64EEEEEEEEEEENS_10ViewEngineINS_8smem_ptrIPfEEEEEEC2ERKSC_RKSH_) ;  /* 0xfffe872000007944 */ /* 0x022fea0003c3ffff */
[----:B------:R2:W5:Y:S01]  /*1f020*/  LDL.64 R10, [R1+0x758] ;  /* 0x00075800010a7983 */ /* 0x0005620000100a00 */
[----:B-1----:R-:W-:Y:S01]  /*1f030*/  IMAD.MOV.U32 R4, RZ, RZ, R2 ;  /* 0x000000ffff047224 */ /* 0x002fe200078e0002 */
[----:B------:R-:W-:Y:S02]  /*1f040*/  MOV R7, R3 ;  /* 0x0000000300077202 */ /* 0x000fe40000000f00 */
[----:B------:R-:W-:Y:S02]  /*1f050*/  MOV R8, 0x1f070 ;  /* 0x0001f07000087802 */ /* 0x000fe40000000f00 */
[----:B--2--5:R-:W-:Y:S05]  /*1f060*/  CALL.REL.NOINC `($_ZN7cutlass13device_kernelIN5flash19enable_sm80_to_sm89INS1_16FlashAttnBwdSm80INS1_25CollectiveMainloopBwdSm80ILi2ELi2EN4cute5tupleIJNS5_1CILi128EEES8_NS7_ILi64EEEEEENS_6half_tEfNS_4arch4Sm80ELb0ELb0ELb1ELb0ELb1ELb0ELb0ELb0ELi2ELi4ELi4ELi4ELb0EEENS1_21CollectiveEpilogueBwdISA_SB_SD_Li256ELb0ELb0ELi2EEENS1_19SingleTileSchedulerILb0ELb0ELb0ELi128EEEEEEEEEvNT_6ParamsE$_ZN4cute3eso3ESOILb1ELb0EJNS_6LayoutINS_5tupleIJNS_1CILi4EEEEEENS3_IJNS4_ILi1EEEEEEEENS_10ViewEngineIPfEEEEC2ERKS9_RKSC_) ;  /* 0xfffe92b000007944 */ /* 0x024fea0003c3ffff */
        /* <DEDUP_REMOVED lines=13> */
[----:B--2---:R-:W-:Y:S05]  /*1f140*/  CALL.REL.NOINC `($_ZN7cutlass13device_kernelIN5flash19enable_sm80_to_sm89INS1_16FlashAttnBwdSm80INS1_25CollectiveMainloopBwdSm80ILi2ELi2EN4cute5tupleIJNS5_1CILi128EEES8_NS7_ILi64EEEEEENS_6half_tEfNS_4arch4Sm80ELb0ELb0ELb1ELb0ELb1ELb0ELb0ELb0ELi2ELi4ELi4ELi4ELb0EEENS1_21CollectiveEpilogueBwdISA_SB_SD_Li256ELb0ELb0ELi2EEENS1_19SingleTileSchedulerILb0ELb0ELb0ELi128EEEEEEEEEvNT_6ParamsE$_ZN4cute3eso3ESOILb1ELb0EJNS_6LayoutINS_5tupleIJNS3_IJNS_1CILi2EEES5_EEENS3_IJS5_NS4_ILi8EEEEEEEEENS3_IJNS3_IJS5_NS4_ILi4EEEEEENS3_IJNS4_ILi1EEES7_EEEEEEEENS_10ViewEngineIPfEEEEC2ERKSF_RKSI_) ;  /* 0xfffe867000007944 */ /* 0x004fea0003c3ffff */
[----:B------:R2:W5:Y:S01]  /*1f150*/  LDL.64 R8, [R1+0x758] ;  /* 0x0007580001087983 */ /* 0x0005620000100a00 */
[----:B------:R-:W-:-:S03]  /*1f160*/  MOV R7, RZ ;  /* 0x000000ff00077202 */ /* 0x000fc60000000f00 */
.L_x_1100:
[----:B-1----:R-:W-:-:S04]  /*1f170*/  MOV R2, 0x1f190 ;  /* 0x0001f19000027802 */ /* 0x002fc80000000f00 */
[----:B-12--5:R-:W-:Y:S05]  /*1f180*/  CALL.REL.NOINC `($_ZN7cutlass13device_kernelIN5flash19enable_sm80_to_sm89INS1_16FlashAttnBwdSm80INS1_25CollectiveMainloopBwdSm80ILi2ELi2EN4cute5tupleIJNS5_1CILi128EEES8_NS7_ILi64EEEEEENS_6half_tEfNS_4arch4Sm80ELb0ELb0ELb1ELb0ELb1ELb0ELb0ELb0ELi2ELi4ELi4ELi4ELb0EEENS1_21CollectiveEpilogueBwdISA_SB_SD_Li256ELb0ELb0ELi2EEENS1_19SingleTileSchedulerILb0ELb0ELb0ELi128EEEEEEEEEvNT_6ParamsE$_ZZZN5flash25CollectiveMainloopBwdSm80ILi2ELi2EN4cute5tupleIJNS1_1CILi128EEES4_NS3_ILi64EEEEEEN7cutlass6half_tEfNS7_4arch4Sm80ELb0ELb0ELb1ELb0ELb1ELb0ELb0ELb0ELi2ELi4ELi4ELi4ELb0EE3mmaINS_16FlashAttnBwdSm80ISB_NS_21CollectiveEpilogueBwdIS6_S8_SA_Li256ELb0ELb0ELi2EEENS_19SingleTileSchedulerILb0ELb0ELb0ELi128EEEE13SharedStorageENS1_6TensorINS1_11ArrayEngineIfLm32EEENS1_6LayoutINS2_IJNS2_IJNS3_ILi2EEESO_EEESO_NS3_ILi4EEEEEENS2_IJNS2_IJNS3_ILi1EEESO_EEESQ_NS3_ILi8EEEEEEEEEEEEbRKNSB_6ParamsERT0_S12_iNS2_IJiiiEEERT_ENKUliT_E_clIZSC_ISJ_SX_EbS10_S12_S12_iS13_S15_EUlRS16_iE_EEDaiS16_ENKUlvE1_clEv) ;  /* 0x0002cac000007944 */ /* 0x026fea0003c00000 */
[----:B------:R1:W-:Y:S01]  /*1f190*/  STL [R1+0x770], RZ ;  /* 0x000770ff01007387 */ /* 0x0003e20000100800 */
[----:B------:R-:W-:-:S03]  /*1f1a0*/  MOV R5, RZ ;  /* 0x000000ff00057202 */ /* 0x000fc60000000f00 */
.L_x_1099:
[----:B-1----:R-:W-:-:S04]  /*1f1b0*/  MOV R12, 0x1f1d0 ;  /* 0x0001f1d0000c7802 */ /* 0x002fc80000000f00 */
[----:B-1---5:R-:W-:Y:S05]  /*1f1c0*/  CALL.REL.NOINC `($_ZN7cutlass13device_kernelIN5flash19enable_sm80_to_sm89INS1_16FlashAttnBwdSm80INS1_25CollectiveMainloopBwdSm80ILi2ELi2EN4cute5tupleIJNS5_1CILi128EEES8_NS7_ILi64EEEEEENS_6half_tEfNS_4arch4Sm80ELb0ELb0ELb1ELb0ELb1ELb0ELb0ELb0ELi2ELi4ELi4ELi4ELb0EEENS1_21CollectiveEpilogueBwdISA_SB_SD_Li256ELb0ELb0ELi2EEENS1_19SingleTileSchedulerILb0ELb0ELb0ELi128EEEEEEEEEvNT_6ParamsE$_ZN4cute3eso3ESOILb0ELb0EJiiEEC2ERKiS4_) ;  /* 0xfffe716000007944 */ /* 0x022fea0003c3ffff */
        /* <DEDUP_REMOVED lines=17> */
[----:B-1---5:R-:W-:Y:S05]  /*1f2e0*/  CALL.REL.NOINC `($_ZN7cutlass13device_kernelIN5flash19enable_sm80_to_sm89INS1_16FlashAttnBwdSm80INS1_25CollectiveMainloopBwdSm80ILi2ELi2EN4cute5tupleIJNS5_1CILi128EEES8_NS7_ILi64EEEEEENS_6half_tEfNS_4arch4Sm80ELb0ELb0ELb1ELb0ELb1ELb0ELb0ELb0ELi2ELi4ELi4ELi4ELb0EEENS1_21CollectiveEpilogueBwdISA_SB_SD_Li256ELb0ELb0ELi2EEENS1_19SingleTileSchedulerILb0ELb0ELb0ELi128EEEEEEEEEvNT_6ParamsE$_ZN4cute3eso3ESOILb0ELb0EJiiEEC2ERKiS4_) ;  /* 0xfffe704000007944 */ /* 0x022fea0003c3ffff */
        /* <DEDUP_REMOVED lines=19> */
[----:B------:R-:W-:Y:S05]  /*1f420*/  CALL.REL.NOINC `($_ZN7cutlass13device_kernelIN5flash19enable_sm80_to_sm89INS1_16FlashAttnBwdSm80INS1_25CollectiveMainloopBwdSm80ILi2ELi2EN4cute5tupleIJNS5_1CILi128EEES8_NS7_ILi64EEEEEENS_6half_tEfNS_4arch4Sm80ELb0ELb0ELb1ELb0ELb1ELb0ELb0ELb0ELi2ELi4ELi4ELi4ELb0EEENS1_21CollectiveEpilogueBwdISA_SB_SD_Li256ELb0ELb0ELi2EEENS1_19SingleTileSchedulerILb0ELb0ELb0ELi128EEEEEEEEEvNT_6ParamsE$_ZN4cute3eso3ESOILb0ELb0EJiiEEC2ERKiS4_) ;  /* 0xfffe6f0000007944 */ /* 0x000fea0003c3ffff */
        /* <DEDUP_REMOVED lines=17> */
[----:B-1----:R-:W-:Y:S05]  /*1f540*/  CALL.REL.NOINC `($_ZN7cutlass13device_kernelIN5flash19enable_sm80_to_sm89INS1_16FlashAttnBwdSm80INS1_25CollectiveMainloopBwdSm80ILi2ELi2EN4cute5tupleIJNS5_1CILi128EEES8_NS7_ILi64EEEEEENS_6half_tEfNS_4arch4Sm80ELb0ELb0ELb1ELb0ELb1ELb0ELb0ELb0ELi2ELi4ELi4ELi4ELb0EEENS1_21CollectiveEpilogueBwdISA_SB_SD_Li256ELb0ELb0ELi2EEENS1_19SingleTileSchedulerILb0ELb0ELb0ELi128EEEEEEEEEvNT_6ParamsE$_ZN4cute3eso3ESOILb0ELb0EJiiEEC2ERKiS4_) ;  /* 0xfffe6de000007944 */ /* 0x002fea0003c3ffff */
        /* <DEDUP_REMOVED lines=11> */
[----:B-----5:R-:W-:Y:S05]  /*1f600*/  CALL.REL.NOINC `($_ZN7cutlass13device_kernelIN5flash19enable_sm80_to_sm89INS1_16FlashAttnBwdSm80INS1_25CollectiveMainloopBwdSm80ILi2ELi2EN4cute5tupleIJNS5_1CILi128EEES8_NS7_ILi64EEEEEENS_6half_tEfNS_4arch4Sm80ELb0ELb0ELb1ELb0ELb1ELb0ELb0ELb0ELi2ELi4ELi4ELi4ELb0EEENS1_21CollectiveEpilogueBwdISA_SB_SD_Li256ELb0ELb0ELi2EEENS1_19SingleTileSchedulerILb0ELb0ELb0ELi128EEEEEEEEEvNT_6ParamsE$_ZN4cute3eso3ESOILb0ELb0EJiiEEC2ERKiS4_) ;  /* 0xfffe6d2000007944 */ /* 0x020fea0003c3ffff */
        /* <DEDUP_REMOVED lines=48> */
[----:B--2---:R-:W-:Y:S05]  /*1f910*/  CALL.REL.NOINC `($_ZN7cutlass13device_kernelIN5flash19enable_sm80_to_sm89INS1_16FlashAttnBwdSm80INS1_25CollectiveMainloopBwdSm80ILi2ELi2EN4cute5tupleIJNS5_1CILi128EEES8_NS7_ILi64EEEEEENS_6half_tEfNS_4arch4Sm80ELb0ELb0ELb1ELb0ELb1ELb0ELb0ELb0ELi2ELi4ELi4ELi4ELb0EEENS1_21CollectiveEpilogueBwdISA_SB_SD_Li256ELb0ELb0ELi2EEENS1_19SingleTileSchedulerILb0ELb0ELb0ELi128EEEEEEEEEvNT_6ParamsE$_ZN4cute3eso3ESOILb1ELb0EJNS_6LayoutINS_5tupleIJNS3_IJNS_1CILi1EEENS4_ILi2EEEEEES6_NS4_ILi8EEEEEENS3_IJNS3_IJS5_S5_EEES6_NS4_ILi4EEEEEEEENS_10ViewEngineIPKN7cutlass5ArrayIfLi2ELb1EEEEEEEC2ERKSD_RKSK_) ;  /* 0xfffe7bd000007944 */ /* 0x004fea0003c3ffff */
[----:B------:R2:W5:Y:S01]  /*1f920*/  LDL.64 R20, [R8] ;  /* 0x0000000008147983 */ /* 0x0005620000100a00 */
[----:B------:R-:W-:Y:S01]  /*1f930*/  IMAD.MOV.U32 R16, RZ, RZ, R6 ;  /* 0x000000ffff107224 */ /* 0x000fe200078e0006 */
[----:B-1----:R-:W-:Y:S02]  /*1f940*/  MOV R3, R5 ;  /* 0x0000000500037202 */ /* 0x002fe40000000f00 */
[----:B------:R-:W-:Y:S02]  /*1f950*/  MOV R14, 0x1f970 ;  /* 0x0001f970000e7802 */ /* 0x000fe40000000f00 */
[----:B--2--5:R-:W-:Y:S05]  /*1f960*/  CALL.REL.NOINC `($_ZN7cutlass13device_kernelIN5flash19enable_sm80_to_sm89INS1_16FlashAttnBwdSm80INS1_25CollectiveMainloopBwdSm80ILi2ELi2EN4cute5tupleIJNS5_1CILi128EEES8_NS7_ILi64EEEEEENS_6half_tEfNS_4arch4Sm80ELb0ELb0ELb1ELb0ELb1ELb0ELb0ELb0ELi2ELi4ELi4ELi4ELb0EEENS1_21CollectiveEpilogueBwdISA_SB_SD_Li256ELb0ELb0ELi2EEENS1_19SingleTileSchedulerILb0ELb0ELb0ELi128EEEEEEEEEvNT_6ParamsE$_ZN4cute3eso3ESOILb1ELb0EJNS_6LayoutINS_5tupleIJNS3_IJNS_1CILi1EEENS4_ILi2EEEEEES6_NS4_ILi8EEEEEENS3_IJNS3_IJS5_S5_EEES6_NS4_ILi4EEEEEEEENS_10ViewEngineIPN7cutlass5ArrayINSF_6half_tELi2ELb0EEEEEEEC2ERKSD_RKSK_) ;  /* 0xfffe7bd000007944 */ /* 0x024fea0003c3ffff */
[----:B------:R-:W-:Y:S01]  /*1f970*/  ULDC.64 UR4, c[0x0][0x118] ;  /* 0x0000460000047ab9 */ /* 0x000fe20000000a00 */
[----:B-1----:R1:W5:Y:S04]  /*1f980*/  LDL.64 R16, [R8] ;  /* 0x0000000008107983 */ /* 0x0023680000100a00 */
[----:B------:R1:W5:Y:S01]  /*1f990*/  LD.E.64 R2, [R20.64] ;  /* 0x0000000414027980 */ /* 0x000362000c101b00 */
[----:B------:R-:W-:-:S03]  /*1f9a0*/  MOV R14, 0x1f9c0 ;  /* 0x0001f9c0000e7802 */ /* 0x000fc60000000f00 */
[----:B-1---5:R-:W-:Y:S05]  /*1f9b0*/  CALL.REL.NOINC `($_ZN7cutlass13device_kernelIN5flash19enable_sm80_to_sm89INS1_16FlashAttnBwdSm80INS1_25CollectiveMainloopBwdSm80ILi2ELi2EN4cute5tupleIJNS5_1CILi128EEES8_NS7_ILi64EEEEEENS_6half_tEfNS_4arch4Sm80ELb0ELb0ELb1ELb0ELb1ELb0ELb0ELb0ELi2ELi4ELi4ELi4ELb0EEENS1_21CollectiveEpilogueBwdISA_SB_SD_Li256ELb0ELb0ELi2EEENS1_19SingleTileSchedulerILb0ELb0ELb0ELi128EEEEEEEEEvNT_6ParamsE$_ZN73_INTERNAL_e48e4f46_37_flash_bwd_hdim64_fp16_softcap_sm80_cu_3fbc093a_281817__float22half2_rnE6float2) ;  /* 0xfffe90c000007944 */ /* 0x022fea0003c3ffff */
[----:B------:R-:W-:Y:S02]  /*1f9c0*/  MOV R14, 0x1f9e0 ;  /* 0x0001f9e0000e7802 */ /* 0x000fe40000000f00 */
[----:B-1----:R-:W-:Y:S05]  /*1f9d0*/  CALL.REL.NOINC `($_ZN7cutlass13device_kernelIN5flash19enable_sm80_to_sm89INS1_16FlashAttnBwdSm80INS1_25CollectiveMainloopBwdSm80ILi2ELi2EN4cute5tupleIJNS5_1CILi128EEES8_NS7_ILi64EEEEEENS_6half_tEfNS_4arch4Sm80ELb0ELb0ELb1ELb0ELb1ELb0ELb0ELb0ELi2ELi4ELi4ELi4ELb0EEENS1_21CollectiveEpilogueBwdISA_SB_SD_Li256ELb0ELb0ELi2EEENS1_19SingleTileSchedulerILb0ELb0ELb0ELi128EEEEEEEEEvNT_6ParamsE$_ZN7__half2aSEOKS_) ;  /* 0xfffe90f000007944 */ /* 0x002fea0003c3ffff */
[----:B------:R-:W2:Y:S01]  /*1f9e0*/  LDL R15, [R1+0x770] ;  /* 0x00077000010f7983 */ /* 0x000ea20000100800 */
[----:B------:R-:W-:Y:S01]  /*1f9f0*/  ULDC.64 UR4, c[0x0][0x118] ;  /* 0x0000460000047ab9 */ /* 0x000fe20000000a00 */
[----:B------:R-:W-:-:S02]  /*1fa00*/  MOV R14, 0x1fa40 ;  /* 0x0001fa40000e7802 */ /* 0x000fc40000000f00 */
[----:B--2---:R2:W-:Y:S04]  /*1fa10*/  ST.E [R16.64], R15 ;  /* 0x0000000f10007985 */ /* 0x0045e8000c101904 */
[----:B-1----:R2:W5:Y:S02]  /*1fa20*/  LD.E.64 R2, [R20.64+0x8] ;  /* 0x0000080414027980 */ /* 0x002564000c101b00 */
[----:B--2--5:R-:W-:Y:S05]  /*1fa30*/  CALL.REL.NOINC `($_ZN7cutlass13device_kernelIN5flash19enable_sm80_to_sm89INS1_16FlashAttnBwdSm80INS1_25CollectiveMainloopBwdSm80ILi2ELi2EN4cute5tupleIJNS5_1CILi128EEES8_NS7_ILi64EEEEEENS_6half_tEfNS_4arch4Sm80ELb0ELb0ELb1ELb0ELb1ELb0ELb0ELb0ELi2ELi4ELi4ELi4ELb0EEENS1_21CollectiveEpilogueBwdISA_SB_SD_Li256ELb0ELb0ELi2EEENS1_19SingleTileSchedulerILb0ELb0ELb0ELi128EEEEEEEEEvNT_6ParamsE$_ZN73_INTERNAL_e48e4f46_37_flash_bwd_hdim64_fp16_softcap_sm80_cu_3fbc093a_281817__float22half2_rnE6float2) ;  /* 0xfffe904000007944 */ /* 0x024fea0003c3ffff */
[----:B------:R-:W-:Y:S02]  /*1fa40*/  MOV R14, 0x1fa60 ;  /* 0x0001fa60000e7802 */ /* 0x000fe40000000f00 */
[----:B-1----:R-:W-:Y:S05]  /*1fa50*/  CALL.REL.NOINC `($_ZN7cutlass13device_kernelIN5flash19enable_sm80_to_sm89INS1_16FlashAttnBwdSm80INS1_25CollectiveMainloopBwdSm80ILi2ELi2EN4cute5tupleIJNS5_1CILi128EEES8_NS7_ILi64EEEEEENS_6half_tEfNS_4arch4Sm80ELb0ELb0ELb1ELb0ELb1ELb0ELb0ELb0ELi2ELi4ELi4ELi4ELb0EEENS1_21CollectiveEpilogueBwdISA_SB_SD_Li256ELb0ELb0ELi2EEENS1_19SingleTileSchedulerILb0ELb0ELb0ELi128EEEEEEEEEvNT_6ParamsE$_ZN7__half2aSEOKS_) ;  /* 0xfffe907000007944 */ /* 0x002fea0003c3ffff */
[----:B------:R-:W2:Y:S01]  /*1fa60*/  LDL R15, [R1+0x770] ;  /* 0x00077000010f7983 */ /* 0x000ea20000100800 */
[----:B------:R-:W-:Y:S01]  /*1fa70*/  ULDC.64 UR4, c[0x0][0x118] ;  /* 0x0000460000047ab9 */ /* 0x000fe20000000a00 */
[----:B------:R-:W-:Y:S02]  /*1fa80*/  MOV R14, 0x1fac0 ;  /* 0x0001fac0000e7802 */ /* 0x000fe40000000f00 */
[----:B--2---:R2:W-:Y:S04]  /*1fa90*/  ST.E [R16.64+0x4], R15 ;  /* 0x0000040f10007985 */ /* 0x0045e8000c101904 */
[----:B-1----:R2:W5:Y:S02]  /*1faa0*/  LD.E.64 R2, [R20.64+0x10] ;  /* 0x0000100414027980 */ /* 0x002564000c101b00 */
[----:B--2--5:R-:W-:Y:S05]  /*1fab0*/  CALL.REL.NOINC `($_ZN7cutlass13device_kernelIN5flash19enable_sm80_to_sm89INS1_16FlashAttnBwdSm80INS1_25CollectiveMainloopBwdSm80ILi2ELi2EN4cute5tupleIJNS5_1CILi128EEES8_NS7_ILi64EEEEEENS_6half_tEfNS_4arch4Sm80ELb0ELb0ELb1ELb0ELb1ELb0ELb0ELb0ELi2ELi4ELi4ELi4ELb0EEENS1_21CollectiveEpilogueBwdISA_SB_SD_Li256ELb0ELb0ELi2EEENS1_19SingleTileSchedulerILb0ELb0ELb0ELi128EEEEEEEEEvNT_6ParamsE$_ZN73_INTERNAL_e48e4f46_37_flash_bwd_hdim64_fp16_softcap_sm80_cu_3fbc093a_281817__float22half2_rnE6float2) ;  /* 0xfffe8fc000007944 */ /* 0x024fea0003c3ffff */
[----:B------:R-:W-:Y:S02]  /*1fac0*/  MOV R14, 0x1fae0 ;  /* 0x0001fae0000e7802 */ /* 0x000fe40000000f00 */
[----:B-1----:R-:W-:Y:S05]  /*1fad0*/  CALL.REL.NOINC `($_ZN7cutlass13device_kernelIN5flash19enable_sm80_to_sm89INS1_16FlashAttnBwdSm80INS1_25CollectiveMainloopBwdSm80ILi2ELi2EN4cute5tupleIJNS5_1CILi128EEES8_NS7_ILi64EEEEEENS_6half_tEfNS_4arch4Sm80ELb0ELb0ELb1ELb0ELb1ELb0ELb0ELb0ELi2ELi4ELi4ELi4ELb0EEENS1_21CollectiveEpilogueBwdISA_SB_SD_Li256ELb0ELb0ELi2EEENS1_19SingleTileSchedulerILb0ELb0ELb0ELi128EEEEEEEEEvNT_6ParamsE$_ZN7__half2aSEOKS_) ;  /* 0xfffe8ff000007944 */ /* 0x002fea0003c3ffff */
[----:B------:R-:W2:Y:S01]  /*1fae0*/  LDL R15, [R1+0x770] ;  /* 0x00077000010f7983 */ /* 0x000ea20000100800 */
[----:B------:R-:W-:Y:S01]  /*1faf0*/  ULDC.64 UR4, c[0x0][0x118] ;  /* 0x0000460000047ab9 */ /* 0x000fe20000000a00 */
[----:B------:R-:W-:-:S02]  /*1fb00*/  MOV R14, 0x1fb40 ;  /* 0x0001fb40000e7802 */ /* 0x000fc40000000f00 */
[----:B--2---:R2:W-:Y:S04]  /*1fb10*/  ST.E [R16.64+0x8], R15 ;  /* 0x0000080f10007985 */ /* 0x0045e8000c101904 */
        /* <DEDUP_REMOVED lines=228> */
[----:B-1----:R-:W2:Y:S01]  /*20960*/  LDL R3, [R1+0x770] ;  /* 0x0007700001037983 */ /* 0x002ea20000100800 */
[----:B------:R-:W-:Y:S01]  /*20970*/  ULDC.64 UR4, c[0x0][0x118] ;  /* 0x0000460000047ab9 */ /* 0x000fe20000000a00 */
[----:B------:R-:W-:Y:S02]  /*20980*/  MOV R2, R6 ;  /* 0x0000000600027202 */ /* 0x000fe40000000f00 */
[----:B------:R-:W-:Y:S01]  /*20990*/  MOV R6, 0x209c0 ;  /* 0x000209c000067802 */ /* 0x000fe20000000f00 */
[----:B--2---:R1:W-:Y:S04]  /*209a0*/  ST.E [R16.64+0x7c], R3 ;  /* 0x00007c0310007985 */ /* 0x0043e8000c101904 */
[----:B-1----:R-:W-:Y:S05]  /*209b0*/  CALL.REL.NOINC `($_ZN7cutlass13device_kernelIN5flash19enable_sm80_to_sm89INS1_16FlashAttnBwdSm80INS1_25CollectiveMainloopBwdSm80ILi2ELi2EN4cute5tupleIJNS5_1CILi128EEES8_NS7_ILi64EEEEEENS_6half_tEfNS_4arch4Sm80ELb0ELb0ELb1ELb0ELb1ELb0ELb0ELb0ELi2ELi4ELi4ELi4ELb0EEENS1_21CollectiveEpilogueBwdISA_SB_SD_Li256ELb0ELb0ELi2EEENS1_19SingleTileSchedulerILb0ELb0ELb0ELi128EEEEEEEEEvNT_6ParamsE$_ZN4cute3eso3ESOILb1ELb0EJNS_6LayoutINS_5tupleIJNS3_IJNS_1CILi1EEENS3_IJNS4_ILi4EEENS4_ILi2EEEEEEEEES7_S6_EEENS3_IJNS3_IJNS4_ILi0EEENS3_IJS5_NS4_ILi8EEEEEEEEES6_NS4_ILi16EEEEEEEENS_10ViewEngineIPN7cutlass6half_tEEEEEC2ERKSH_RKSM_) ;  /* 0xfffe6a7000007944 */ /* 0x002fea0003c3ffff */
[----:B------:R2:W5:Y:S04]  /*209c0*/  LDL.64 R16, [R63+0xb8] ;  /* 0x0000b8003f107983 */ /* 0x0005680000100a00 */
[----:B-1----:R2:W5:Y:S01]  /*209d0*/  LDL.64 R2, [R8] ;  /* 0x0000000008027983 */ /* 0x0025620000100a00 */
[----:B------:R-:W-:-:S03]  /*209e0*/  MOV R6, 0x20a00 ;  /* 0x00020a0000067802 */ /* 0x000fc60000000f00 */
[----:B--2--5:R-:W-:Y:S05]  /*209f0*/  CALL.REL.NOINC `($_ZN7cutlass13device_kernelIN5flash19enable_sm80_to_sm89INS1_16FlashAttnBwdSm80INS1_25CollectiveMainloopBwdSm80ILi2ELi2EN4cute5tupleIJNS5_1CILi128EEES8_NS7_ILi64EEEEEENS_6half_tEfNS_4arch4Sm80ELb0ELb0ELb1ELb0ELb1ELb0ELb0ELb0ELi2ELi4ELi4ELi4ELb0EEENS1_21CollectiveEpilogueBwdISA_SB_SD_Li256ELb0ELb0ELi2EEENS1_19SingleTileSchedulerILb0ELb0ELb0ELi128EEEEEEEEEvNT_6ParamsE$_ZN4cute3eso3ESOILb1ELb0EJNS_6LayoutINS_5tupleIJNS3_IJNS_1CILi1EEENS3_IJNS4_ILi2EEES6_EEEEEES6_NS4_ILi4EEEEEENS3_IJNS3_IJNS4_ILi0EEENS3_IJS5_S9_EEEEEES6_NS4_ILi8EEEEEEEENS_10ViewEngineIPjEEEEC2ERKSG_RKSJ_) ;  /* 0xfffe69e000007944 */ /* 0x024fea0003c3ffff */
[----:B------:R-:W-:Y:S01]  /*20a00*/  ULDC.64 UR4, c[0x0][0x118] ;  /* 0x0000460000047ab9 */ /* 0x000fe20000000a00 */
[----:B------:R2:W5:Y:S04]  /*20a10*/  LDL.64 R14, [R8] ;  /* 0x00000000080e7983 */ /* 0x0005680000100a00 */
[----:B------:R-:W3:Y:S04]  /*20a20*/  LD.E R18, [R16.64] ;  /* 0x0000000410127980 */ /* 0x000ee8000c101900 */
[----:B------:R-:W4:Y:S01]  /*20a30*/  LD.E R6, [R16.64+0x4] ;  /* 0x0000040410067980 */ /* 0x000f22000c101900 */
[----:B-1----:R-:W-:-:S03]  /*20a40*/  MOV R2, 0x20a80 ;  /* 0x00020a8000027802 */ /* 0x002fc60000000f00 */
[----:B---3--:R2:W-:Y:S04]  /*20a50*/  STL [R1+0x794], R18 ;  /* 0x0007941201007387 */ /* 0x0085e80000100800 */
[----:B----4-:R2:W-:Y:S02]  /*20a60*/  STL [R1+0x798], R6 ;  /* 0x0007980601007387 */ /* 0x0105e40000100800 */
[----:B--2--5:R-:W-:Y:S05]  /*20a70*/  CALL.REL.NOINC `($_ZN7cutlass13device_kernelIN5flash19enable_sm80_to_sm89INS1_16FlashAttnBwdSm80INS1_25CollectiveMainloopBwdSm80ILi2ELi2EN4cute5tupleIJNS5_1CILi128EEES8_NS7_ILi64EEEEEENS_6half_tEfNS_4arch4Sm80ELb0ELb0ELb1ELb0ELb1ELb0ELb0ELb0ELi2ELi4ELi4ELi4ELb0EEENS1_21CollectiveEpilogueBwdISA_SB_SD_Li256ELb0ELb0ELi2EEENS1_19SingleTileSchedulerILb0ELb0ELb0ELi128EEEEEEEEEvNT_6ParamsE$_ZZN4cute6upcastILi2ENS_5tupleIJNS1_IJNS_1CILi1EEENS1_IJNS2_ILi2EEES4_S4_EEEEEES4_NS1_IJS4_S4_EEEEEENS1_IJNS1_IJNS2_ILi0EEENS1_IJS3_NS2_ILi512EEEiEEEEEENS2_ILi4096EEENS1_IJiNS2_ILi8192EEEEEEEEEEEDaRKT0_RKT1_ENKUlRKT_RKT0_E_clIS6_SC_EEDaSP_SS_) ;  /* 0xfffe8b4000007944 */ /* 0x024fea0003c3ffff */
[----:B------:R1:W5:Y:S01]  /*20a80*/  LDL R2, [R1+0x798] ;  /* 0x0007980001027983 */ /* 0x0003620000100800 */
[----:B------:R-:W-:-:S03]  /*20a90*/  MOV R6, 0x20ab0 ;  /* 0x00020ab000067802 */ /* 0x000fc60000000f00 */
[----:B-1---5:R-:W-:Y:S05]  /*20aa0*/  CALL.REL.NOINC `($_ZN7cutlass13device_kernelIN5flash19enable_sm80_to_sm89INS1_16FlashAttnBwdSm80INS1_25CollectiveMainloopBwdSm80ILi2ELi2EN4cute5tupleIJNS5_1CILi128EEES8_NS7_ILi64EEEEEENS_6half_tEfNS_4arch4Sm80ELb0ELb0ELb1ELb0ELb1ELb0ELb0ELb0ELi2ELi4ELi4ELi4ELb0EEENS1_21CollectiveEpilogueBwdISA_SB_SD_Li256ELb0ELb0ELi2EEENS1_19SingleTileSchedulerILb0ELb0ELb0ELi128EEEEEEEEEvNT_6ParamsE$_ZZN4cute6upcastILi2ENS_5tupleIJNS1_IJNS_1CILi1EEENS1_IJNS2_ILi2EEES4_S4_EEEEEES4_NS1_IJS4_S4_EEEEEENS1_IJNS1_IJNS2_ILi0EEENS1_IJS3_NS2_ILi512EEEiEEEEEENS2_ILi4096EEENS1_IJiNS2_ILi8192EEEEEEEEEEEDaRKT0_RKT1_ENKUlRKT_RKT0_E_clIS7_SF_EEDaSP_SS_) ;  /* 0xfffe8b7000007944 */ /* 0x022fea0003c3ffff */
[----:B------:R1:W-:Y:S01]  /*20ab0*/  STL [R1+0x750], R2 ;  /* 0x0007500201007387 */ /* 0x0003e20000100800 */
[----:B------:R-:W-:-:S03]  /*20ac0*/  MOV R6, 0x20ae0 ;  /* 0x00020ae000067802 */ /* 0x000fc60000000f00 */
[----:B-1----:R-:W-:Y:S05]  /*20ad0*/  CALL.REL.NOINC `($_ZN7cutlass13device_kernelIN5flash19enable_sm80_to_sm89INS1_16FlashAttnBwdSm80INS1_25CollectiveMainloopBwdSm80ILi2ELi2EN4cute5tupleIJNS5_1CILi128EEES8_NS7_ILi64EEEEEENS_6half_tEfNS_4arch4Sm80ELb0ELb0ELb1ELb0ELb1ELb0ELb0ELb0ELi2ELi4ELi4ELi4ELb0EEENS1_21CollectiveEpilogueBwdISA_SB_SD_Li256ELb0ELb0ELi2EEENS1_19SingleTileSchedulerILb0ELb0ELb0ELi128EEEEEEEEEvNT_6ParamsE$_ZN4cute3eso3ESOILb0ELb0EJNS_5tupleIJNS_1CILi0EEENS2_IJNS3_ILi1EEENS3_ILi256EEEiEEEEEENS3_ILi2048EEENS2_IJiNS3_ILi4096EEEEEEEEC2ERKS8_RKS9_RKSB_) ;  /* 0xfffe4c7000007944 */ /* 0x002fea0003c3ffff */
[----:B------:R2:W5:Y:S04]  /*20ae0*/  LDL R5, [R8] ;  /* 0x0000000008057983 */ /* 0x0005680000100800 */
[----:B-1----:R2:W5:Y:S01]  /*20af0*/  LDL R3, [R8+0x4] ;  /* 0x0000040008037983 */ /* 0x0025620000100800 */
[----:B------:R-:W-:-:S03]  /*20b00*/  MOV R6, 0x20b20 ;  /* 0x00020b2000067802 */ /* 0x000fc60000000f00 */
[----:B--2--5:R-:W-:Y:S05]  /*20b10*/  CALL.REL.NOINC `($_ZN7cutlass13device_kernelIN5flash19enable_sm80_to_sm89INS1_16FlashAttnBwdSm80INS1_25CollectiveMainloopBwdSm80ILi2ELi2EN4cute5tupleIJNS5_1CILi128EEES8_NS7_ILi64EEEEEENS_6half_tEfNS_4arch4Sm80ELb0ELb0ELb1ELb0ELb1ELb0ELb0ELb0ELi2ELi4ELi4ELi4ELb0EEENS1_21CollectiveEpilogueBwdISA_SB_SD_Li256ELb0ELb0ELi2EEENS1_19SingleTileSchedulerILb0ELb0ELb0ELi128EEEEEEEEEvNT_6ParamsE$_ZN4cute5tupleIJNS0_IJNS0_IJNS_1CILi1EEENS0_IJS2_NS1_ILi2EEES3_EEEEEES3_NS0_IJS3_S3_EEEEEENS0_IJNS0_IJNS1_ILi0EEENS0_IJS2_NS1_ILi256EEEiEEEEEENS1_ILi2048EEENS0_IJiNS1_ILi4096EEEEEEEEEEEC2ERKS7_RKSF_) ;  /* 0xfffe78e000007944 */ /* 0x024fea0003c3ffff */
[----:B------:R2:W5:Y:S04]  /*20b20*/  LDL R6, [R8] ;  /* 0x0000000008067983 */ /* 0x0005680000100800 */
[----:B-1----:R2:W5:Y:S01]  /*20b30*/  LDL R5, [R8+0x4] ;  /* 0x0000040008057983 */ /* 0x0025620000100800 */
[----:B------:R-:W-:-:S03]  /*20b40*/  MOV R2, 0x20b60 ;  /* 0x00020b6000027802 */ /* 0x000fc60000000f00 */
[----:B--2--5:R-:W-:Y:S05]  /*20b50*/  CALL.REL.NOINC `($_ZN7cutlass13device_kernelIN5flash19enable_sm80_to_sm89INS1_16FlashAttnBwdSm80INS1_25CollectiveMainloopBwdSm80ILi2ELi2EN4cute5tupleIJNS5_1CILi128EEES8_NS7_ILi64EEEEEENS_6half_tEfNS_4arch4Sm80ELb0ELb0ELb1ELb0ELb1ELb0ELb0ELb0ELi2ELi4ELi4ELi4ELb0EEENS1_21CollectiveEpilogueBwdISA_SB_SD_Li256ELb0ELb0ELi2EEENS1_19SingleTileSchedulerILb0ELb0ELb0ELi128EEEEEEEEEvNT_6ParamsE$_ZZN4cute7flattenINS_5tupleIJNS1_IJNS_1CILi0EEENS1_IJNS2_ILi1EEENS2_ILi512EEEiEEEEEENS2_ILi4096EEENS1_IJiNS2_ILi8192EEEEEEEEEEEDaRKT_ENKUlRKT_E_clIS7_EEDaSH_) ;  /* 0xfffe8b1000007944 */ /* 0x024fea0003c3ffff */
[----:B------:R-:W-:Y:S02]  /*20b60*/  MOV R2, 0x20b80 ;  /* 0x00020b8000027802 */ /* 0x000fe40000000f00 */
[----:B------:R-:W-:Y:S05]  /*20b70*/  CALL.REL.NOINC `($_ZN7cutlass13device_kernelIN5flash19enable_sm80_to_sm89INS1_16FlashAttnBwdSm80INS1_25CollectiveMainloopBwdSm80ILi2ELi2EN4cute5tupleIJNS5_1CILi128EEES8_NS7_ILi64EEEEEENS_6half_tEfNS_4arch4Sm80ELb0ELb0ELb1ELb0ELb1ELb0ELb0ELb0ELi2ELi4ELi4ELi4ELb0EEENS1_21CollectiveEpilogueBwdISA_SB_SD_Li256ELb0ELb0ELi2EEENS1_19SingleTileSchedulerILb0ELb0ELb0ELi128EEEEEEEEEvNT_6ParamsE$_ZZN4cute7flattenINS_5tupleIJNS1_IJNS_1CILi0EEENS1_IJNS2_ILi1EEENS2_ILi512EEEiEEEEEENS2_ILi4096EEENS1_IJiNS2_ILi8192EEEEEEEEEEEDaRKT_ENKUlRKT_E_clISA_EEDaSH_) ;  /* 0xfffe8b1000007944 */ /* 0x000fea0003c3ffff */
[----:B------:R-:W-:Y:S02]  /*20b80*/  MOV R2, 0x20ba0 ;  /* 0x00020ba000027802 */ /* 0x000fe40000000f00 */
[----:B------:R-:W-:Y:S05]  /*20b90*/  CALL.REL.NOINC `($_ZN7cutlass13device_kernelIN5flash19enable_sm80_to_sm89INS1_16FlashAttnBwdSm80INS1_25CollectiveMainloopBwdSm80ILi2ELi2EN4cute5tupleIJNS5_1CILi128EEES8_NS7_ILi64EEEEEENS_6half_tEfNS_4arch4Sm80ELb0ELb0ELb1ELb0ELb1ELb0ELb0ELb0ELi2ELi4ELi4ELi4ELb0EEENS1_21CollectiveEpilogueBwdISA_SB_SD_Li256ELb0ELb0ELi2EEENS1_19SingleTileSchedulerILb0ELb0ELb0ELi128EEEEEEEEEvNT_6ParamsE$_ZZN4cute12filter_tupleINS_5tupleIJNS1_IJNS_1CILi0EEENS1_IJNS2_ILi1EEENS2_ILi512EEEiEEEEEENS2_ILi4096EEENS1_IJiNS2_ILi8192EEEEEEEEEZNS_7flattenISB_EEDaRKT_EUlRKT_E_EEDaSF_OT0_ENKUlDpSI_E_clIJNS1_IJS3_S4_S5_iEEENS1_IJS8_EEESA_EEEDaSM_) ;  /* 0xfffe7fc000007944 */ /* 0x000fea0003c3ffff */
[----:B------:R-:W-:Y:S02]  /*20ba0*/  ULDC.64 UR4, c[0x0][0x118] ;  /* 0x0000460000047ab9 */ /* 0x000fe40000000a00 */
[----:B------:R1:W5:Y:S01]  /*20bb0*/  LD.E.64 R2, [R16.64+0x8] ;  /* 0x0000080410027980 */ /* 0x000362000c101b00 */
[----:B------:R-:W-:-:S02]  /*20bc0*/  MOV R38, R75 ;  /* 0x0000004b00267202 */ /* 0x000fc40000000f00 */
[----:B------:R-:W-:Y:S02]  /*20bd0*/  MOV R42, 0x20bf0 ;  /* 0x00020bf0002a7802 */ /* 0x000fe40000000f00 */
[----:B-1---5:R-:W-:Y:S05]  /*20be0*/  CALL.REL.NOINC `($_ZN7cutlass13device_kernelIN5flash19enable_sm80_to_sm89INS1_16FlashAttnBwdSm80INS1_25CollectiveMainloopBwdSm80ILi2ELi2EN4cute5tupleIJNS5_1CILi128EEES8_NS7_ILi64EEEEEENS_6half_tEfNS_4arch4Sm80ELb0ELb0ELb1ELb0ELb1ELb0ELb0ELb0ELi2ELi4ELi4ELi4ELb0EEENS1_21CollectiveEpilogueBwdISA_SB_SD_Li256ELb0ELb0ELi2EEENS1_19SingleTileSchedulerILb0ELb0ELb0ELi128EEEEEEEEEvNT_6ParamsE$_ZN4cute8smem_ptrIPN7cutlass6half_tEECI1NS_12iter_adaptorIS3_S4_EEES3_) ;  /* 0xfffe7d8000007944 */ /* 0x022fea0003c3ffff */
[----:B-1----:R1:W5:Y:S01]  /*20bf0*/  LDL.64 R2, [R8] ;  /* 0x0000000008027983 */ /* 0x0023620000100a00 */
[----:B------:R-:W-:-:S03]  /*20c00*/  MOV R18, 0x20c20 ;  /* 0x00020c2000127802 */ /* 0x000fc60000000f00 */
[----:B-1---5:R-:W-:Y:S05]  /*20c10*/  CALL.REL.NOINC `($_ZN7cutlass13device_kernelIN5flash19enable_sm80_to_sm89INS1_16FlashAttnBwdSm80INS1_25CollectiveMainloopBwdSm80ILi2ELi2EN4cute5tupleIJNS5_1CILi128EEES8_NS7_ILi64EEEEEENS_6half_tEfNS_4arch4Sm80ELb0ELb0ELb1ELb0ELb1ELb0ELb0ELb0ELi2ELi4ELi4ELi4ELb0EEENS1_21CollectiveEpilogueBwdISA_SB_SD_Li256ELb0ELb0ELi2EEENS1_19SingleTileSchedulerILb0ELb0ELb0ELi128EEEEEEEEEvNT_6ParamsE$_ZN4cute8smem_ptrIPjECI1NS_12iter_adaptorIS1_S2_EEES1_) ;  /* 0xfffe7e1000007944 */ /* 0x022fea0003c3ffff */
[----:B-1----:R-:W2:Y:S01]  /*20c20*/  LDL.64 R16, [R8] ;  /* 0x0000000008107983 */ /* 0x002ea20000100a00 */
[----:B------:R-:W-:Y:S01]  /*20c30*/  IMAD.MOV.U32 R2, RZ, RZ, R6 ;  /* 0x000000ffff027224 */ /* 0x000fe200078e0006 */
[----:B------:R-:W-:Y:S02]  /*20c40*/  MOV R3, R5 ;  /* 0x0000000500037202 */ /* 0x000fe40000000f00 */
[----:B------:R-:W-:Y:S01]  /*20c50*/  MOV R6, 0x20c80 ;  /* 0x00020c8000067802 */ /* 0x000fe20000000f00 */
[----:B--2---:R1:W-:Y:S04]  /*20c60*/  STL.64 [R1+0x750], R16 ;  /* 0x0007501001007387 */ /* 0x0043e80000100a00 */
[----:B-1----:R-:W-:Y:S05]  /*20c70*/  CALL.REL.NOINC `($_ZN7cutlass13device_kernelIN5flash19enable_sm80_to_sm89INS1_16FlashAttnBwdSm80INS1_25CollectiveMainloopBwdSm80ILi2ELi2EN4cute5tupleIJNS5_1CILi128EEES8_NS7_ILi64EEEEEENS_6half_tEfNS_4arch4Sm80ELb0ELb0ELb1ELb0ELb1ELb0ELb0ELb0ELi2ELi4ELi4ELi4ELb0EEENS1_21CollectiveEpilogueBwdISA_SB_SD_Li256ELb0ELb0ELi2EEENS1_19SingleTileSchedulerILb0ELb0ELb0ELi128EEEEEEEEEvNT_6ParamsE$_ZN4cute3eso3ESOILb0ELb0EJNS_6LayoutINS_5tupleIJNS3_IJNS_1CILi1EEENS3_IJS5_NS4_ILi2EEES6_EEEEEES6_NS3_IJS6_S6_EEEEEENS3_IJNS3_IJNS4_ILi0EEENS3_IJS5_NS4_ILi256EEEiEEEEEENS4_ILi2048EEENS3_IJiNS4_ILi4096EEEEEEEEEEENS_10ViewEngineINS_8smem_ptrIPjEEEEEEC2ERKSJ_RKSO_) ;  /* 0xfffe4e1000007944 */ /* 0x002fea0003c3ffff */
        /* <DEDUP_REMOVED lines=84> */
[----:B---3--:R-:W-:Y:S05]  /*211c0*/  CALL.REL.NOINC `($_ZN7cutlass13device_kernelIN5flash19enable_sm80_to_sm89INS1_16FlashAttnBwdSm80INS1_25CollectiveMainloopBwdSm80ILi2ELi2EN4cute5tupleIJNS5_1CILi128EEES8_NS7_ILi64EEEEEENS_6half_tEfNS_4arch4Sm80ELb0ELb0ELb1ELb0ELb1ELb0ELb0ELb0ELi2ELi4ELi4ELi4ELb0EEENS1_21CollectiveEpilogueBwdISA_SB_SD_Li256ELb0ELb0ELi2EEENS1_19SingleTileSchedulerILb0ELb0ELb0ELi128EEEEEEEEEvNT_6ParamsE$_ZN4cute3eso3ESOILb1ELb0EJNS_6LayoutINS_5tupleIJNS3_IJNS_1CILi1EEENS4_ILi2EEEEEES6_NS4_ILi8EEEEEENS3_IJNS3_IJS5_S5_EEES6_NS4_ILi4EEEEEEEENS_10ViewEngineIPKN7cutlass5ArrayIfLi2ELb1EEEEEEEC2ERKSD_RKSK_) ;  /* 0xfffe632000007944 */ /* 0x008fea0003c3ffff */
[----:B------:R2:W5:Y:S01]  /*211d0*/  LDL.64 R20, [R8] ;  /* 0x0000000008147983 */ /* 0x0005620000100a00 */
[----:B------:R-:W-:Y:S01]  /*211e0*/  IMAD.MOV.U32 R16, RZ, RZ, R5 ;  /* 0x000000ffff107224 */ /* 0x000fe200078e0005 */
[----:B-1----:R-:W-:-:S02]  /*211f0*/  MOV R3, R6 ;  /* 0x0000000600037202 */ /* 0x002fc40000000f00 */
        /* <DEDUP_REMOVED lines=11> */
[----:B------:R-:W-:Y:S02]  /*212b0*/  MOV R14, 0x212f0 ;  /* 0x000212f0000e7802 */ /* 0x000fe40000000f00 */
[----:B--2---:R2:W-:Y:S04]  /*212c0*/  ST.E [R16.64], R15 ;  /* 0x0000000f10007985 */ /* 0x0045e8000c101904 */
        /* <DEDUP_REMOVED lines=244> */
[----:B-1----:R-:W2:Y:S01]  /*22210*/  LDL R3, [R1+0x770] ;  /* 0x0007700001037983 */ /* 0x002ea20000100800 */
[----:B------:R-:W-:Y:S01]  /*22220*/  ULDC.64 UR4, c[0x0][0x118] ;  /* 0x0000460000047ab9 */ /* 0x000fe20000000a00 */
[----:B------:R-:W-:Y:S01]  /*22230*/  IMAD.MOV.U32 R2, RZ, RZ, R5 ;  /* 0x000000ffff027224 */ /* 0x000fe200078e0005 */
[----:B------:R-:W-:-:S02]  /*22240*/  MOV R5, R6 ;  /* 0x0000000600057202 */ /* 0x000fc40000000f00 */
[----:B------:R-:W-:Y:S01]  /*22250*/  MOV R6, 0x22290 ;  /* 0x0002229000067802 */ /* 0x000fe20000000f00 */
[----:B--2---:R1:W-:Y:S04]  /*22260*/  ST.E [R16.64+0x7c], R3 ;  /* 0x00007c0310007985 */ /* 0x0043e8000c101904 */
[----:B------:R-:W-:Y:S06]  /*22270*/  BAR.SYNC.DEFER_BLOCKING 0x0 ;  /* 0x0000000000007b1d */ /* 0x000fec0000010000 */
        /* <DEDUP_REMOVED lines=23> */
[----:B-1----:R1:W5:Y:S04]  /*223f0*/  LDL R5, [R8] ;  /* 0x0000000008057983 */ /* 0x0023680000100800 */
[----:B------:R1:W5:Y:S01]  /*22400*/  LDL R4, [R8+0x4] ;  /* 0x0000040008047983 */ /* 0x0003620000100800 */
[----:B------:R-:W-:-:S03]  /*22410*/  MOV R2, 0x22430 ;  /* 0x0002243000027802 */ /* 0x000fc60000000f00 */
[----:B-1---5:R-:W-:Y:S05]  /*22420*/  CALL.REL.NOINC `($_ZN7cutlass13device_kernelIN5flash19enable_sm80_to_sm89INS1_16FlashAttnBwdSm80INS1_25CollectiveMainloopBwdSm80ILi2ELi2EN4cute5tupleIJNS5_1CILi128EEES8_NS7_ILi64EEEEEENS_6half_tEfNS_4arch4Sm80ELb0ELb0ELb1ELb0ELb1ELb0ELb0ELb0ELi2ELi4ELi4ELi4ELb0EEENS1_21CollectiveEpilogueBwdISA_SB_SD_Li256ELb0ELb0ELi2EEENS1_19SingleTileSchedulerILb0ELb0ELb0ELi128EEEEEEEEEvNT_6ParamsE$_ZZN4cute7flattenINS_5tupleIJNS1_IJNS_1CILi0EEENS1_IJNS2_ILi1EEENS2_ILi512EEEiEEEEEENS2_ILi4096EEENS1_IJiNS2_ILi8192EEEEEEEEEEEDaRKT_ENKUlRKT_E_clIS7_EEDaSH_) ;  /* 0xfffe724000007944 */ /* 0x022fea0003c3ffff */
        /* <DEDUP_REMOVED lines=94> */
[----:B---3-5:R-:W-:Y:S05]  /*22a10*/  CALL.REL.NOINC `($_ZN7cutlass13device_kernelIN5flash19enable_sm80_to_sm89INS1_16FlashAttnBwdSm80INS1_25CollectiveMainloopBwdSm80ILi2ELi2EN4cute5tupleIJNS5_1CILi128EEES8_NS7_ILi64EEEEEENS_6half_tEfNS_4arch4Sm80ELb0ELb0ELb1ELb0ELb1ELb0ELb0ELb0ELi2ELi4ELi4ELi4ELb0EEENS1_21CollectiveEpilogueBwdISA_SB_SD_Li256ELb0ELb0ELi2EEENS1_19SingleTileSchedulerILb0ELb0ELb0ELi128EEEEEEEEEvNT_6ParamsE$_ZN4cute8smem_ptrIPN7cutlass6half_tEECI1NS_12iter_adaptorIS3_S4_EEES3_) ;  /* 0xfffe5f5000007944 */ /* 0x028fea0003c3ffff */
[----:B-1----:R1:W5:Y:S01]  /*22a20*/  LDL.64 R2, [R8] ;  /* 0x0000000008027983 */ /* 0x0023620000100a00 */
[----:B------:R-:W-:-:S03]  /*22a30*/  MOV R14, 0x22a50 ;  /* 0x00022a50000e7802 */ /* 0x000fc60000000f00 */
[----:B-1---5:R-:W-:Y:S05]  /*22a40*/  CALL.REL.NOINC `($_ZN7cutlass13device_kernelIN5flash19enable_sm80_to_sm89INS1_16FlashAttnBwdSm80INS1_25CollectiveMainloopBwdSm80ILi2ELi2EN4cute5tupleIJNS5_1CILi128EEES8_NS7_ILi64EEEEEENS_6half_tEfNS_4arch4Sm80ELb0ELb0ELb1ELb0ELb1ELb0ELb0ELb0ELi2ELi4ELi4ELi4ELb0EEENS1_21CollectiveEpilogueBwdISA_SB_SD_Li256ELb0ELb0ELi2EEENS1_19SingleTileSchedulerILb0ELb0ELb0ELi128EEEEEEEEEvNT_6ParamsE$_ZN4cute3eso3ESOILb1ELb0EJNS_14ComposedLayoutINS_7SwizzleILi3ELi3ELi3EEENS_1CILj0EEENS_6LayoutINS_5tupleIJNS5_ILi64EEENS5_ILi128EEEEEENS8_IJNS5_ILi1EEES9_EEEEEEENS_10ViewEngineINS_8smem_ptrIPN7cutlass6half_tEEEEEEEC2ERKSF_RKSM_) ;  /* 0xfffe402000007944 */ /* 0x022fea0003c3ffff */
[----:B-1----:R1:W5:Y:S01]  /*22a50*/  LDL.64 R2, [R1+0x758] ;  /* 0x0007580001027983 */ /* 0x0023620000100a00 */
[----:B------:R-:W-:-:S03]  /*22a60*/  MOV R14, 0x22a80 ;  /* 0x00022a80000e7802 */ /* 0x000fc60000000f00 */
[----:B-1---5:R-:W-:Y:S05]  /*22a70*/  CALL.REL.NOINC `($_ZN7cutlass13device_kernelIN5flash19enable_sm80_to_sm89INS1_16FlashAttnBwdSm80INS1_25CollectiveMainloopBwdSm80ILi2ELi2EN4cute5tupleIJNS5_1CILi128EEES8_NS7_ILi64EEEEEENS_6half_tEfNS_4arch4Sm80ELb0ELb0ELb1ELb0ELb1ELb0ELb0ELb0ELi2ELi4ELi4ELi4ELb0EEENS1_21CollectiveEpilogueBwdISA_SB_SD_Li256ELb0ELb0ELi2EEENS1_19SingleTileSchedulerILb0ELb0ELb0ELi128EEEEEEEEEvNT_6ParamsE$_ZN4cute3eso3ESOILb1ELb0EJNS_14ComposedLayoutINS_7SwizzleILi3ELi3ELi3EEENS_1CILj0EEENS_6LayoutINS_5tupleIJNS8_IJNS8_IJNS5_ILi4EEENS5_ILi8EEEEEENS8_IJNS5_ILi2EEENS5_ILi1EEEEEEEEENS8_IJNS8_IJSC_SC_EEESB_EEEEEENS8_IJNS8_IJNS8_IJNS5_ILi128EEESD_EEENS8_IJSA_NS5_ILi0EEEEEEEEENS8_IJNS8_IJNS5_ILi64EEENS5_ILi512EEEEEENS8_IJNS5_ILi16EEENS5_ILi1024EEEEEEEEEEEEEEEENS_10ViewEngineINS_8smem_ptrIPN7cutlass6half_tEEEEEEEC2ERKSX_RKS14_) ;  /* 0xfffe408000007944 */ /* 0x022fea0003c3ffff */
        /* <DEDUP_REMOVED lines=31> */
[----:B------:R-:W-:Y:S02]  /*22c70*/  MOV R3, R4 ;  /* 0x0000000400037202 */ /* 0x000fe40000000f00 */
[----:B------:R-:W-:Y:S02]  /*22c80*/  MOV R4, 0x22ca0 ;  /* 0x00022ca000047802 */ /* 0x000fe40000000f00 */
[----:B------:R-:W-:Y:S05]  /*22c90*/  CALL.REL.NOINC `($_ZN7cutlass13device_kernelIN5flash19enable_sm80_to_sm89INS1_16FlashAttnBwdSm80INS1_25CollectiveMainloopBwdSm80ILi2ELi2EN4cute5tupleIJNS5_1CILi128EEES8_NS7_ILi64EEEEEENS_6half_tEfNS_4arch4Sm80ELb0ELb0ELb1ELb0ELb1ELb0ELb0ELb0ELi2ELi4ELi4ELi4ELb0EEENS1_21CollectiveEpilogueBwdISA_SB_SD_Li256ELb0ELb0ELi2EEENS1_19SingleTileSchedulerILb0ELb0ELb0ELi128EEEEEEEEEvNT_6ParamsE$_ZZN4cute13to_mixed_bitsINS_5tupleIJNS1_IJNS_1CILi4EEENS2_ILi8EEEEEENS2_ILi2EEENS2_ILi1EEEEEENS1_IJNS1_IJNS2_ILi128EEENS2_ILi0EEEEEES4_SA_EEENS1_IJNS1_IJiiEEEiSA_EEEEEDaRKT_RKT0_RKT1_ENKUlRKT_RKT0_RKT1_E_clIS5_SB_SD_EEDaSQ_ST_SW_) ;  /* 0xfffe61d000007944 */ /* 0x000fea0003c3ffff */
[----:B------:R-:W-:Y:S02]  /*22ca0*/  MOV R6, 0x22cc0 ;  /* 0x00022cc000067802 */ /* 0x000fe40000000f00 */
[----:B------:R-:W-:Y:S05]  /*22cb0*/  CALL.REL.NOINC `($_ZN7cutlass13device_kernelIN5flash19enable_sm80_to_sm89INS1_16FlashAttnBwdSm80INS1_25CollectiveMainloopBwdSm80ILi2ELi2EN4cute5tupleIJNS5_1CILi128EEES8_NS7_ILi64EEEEEENS_6half_tEfNS_4arch4Sm80ELb0ELb0ELb1ELb0ELb1ELb0ELb0ELb0ELi2ELi4ELi4ELi4ELb0EEENS1_21CollectiveEpilogueBwdISA_SB_SD_Li256ELb0ELb0ELi2EEENS1_19SingleTileSchedulerILb0ELb0ELb0ELi128EEEEEEEEEvNT_6ParamsE$_ZZN4cute13to_mixed_bitsINS_5tupleIJNS1_IJNS_1CILi4EEENS2_ILi8EEEEEENS2_ILi2EEENS2_ILi1EEEEEENS1_IJNS1_IJNS2_ILi128EEENS2_ILi0EEEEEES4_SA_EEENS1_IJNS1_IJiiEEEiSA_EEEEEDaRKT_RKT0_RKT1_ENKUlRKT_RKT0_RKT1_E_clIS6_S4_iEEDaSQ_ST_SW_) ;  /* 0xfffe61f000007944 */ /* 0x000fea0003c3ffff */
[----:B------:R-:W-:Y:S02]  /*22cc0*/  MOV R5, R4 ;  /* 0x0000000400057202 */ /* 0x000fe40000000f00 */
[----:B------:R-:W-:Y:S02]  /*22cd0*/  MOV R4, 0x22cf0 ;  /* 0x00022cf000047802 */ /* 0x000fe40000000f00 */
[----:B------:R-:W-:Y:S05]  /*22ce0*/  CALL.REL.NOINC `($_ZN7cutlass13device_kernelIN5flash19enable_sm80_to_sm89INS1_16FlashAttnBwdSm80INS1_25CollectiveMainloopBwdSm80ILi2ELi2EN4cute5tupleIJNS5_1CILi128EEES8_NS7_ILi64EEEEEENS_6half_tEfNS_4arch4Sm80ELb0ELb0ELb1ELb0ELb1ELb0ELb0ELb0ELi2ELi4ELi4ELi4ELb0EEENS1_21CollectiveEpilogueBwdISA_SB_SD_Li256ELb0ELb0ELi2EEENS1_19SingleTileSchedulerILb0ELb0ELb0ELi128EEEEEEEEEvNT_6ParamsE$_ZZN4cute13to_mixed_bitsINS_5tupleIJNS1_IJNS_1CILi4EEENS2_ILi8EEEEEENS2_ILi2EEENS2_ILi1EEEEEENS1_IJNS1_IJNS2_ILi128EEENS2_ILi0EEEEEES4_SA_EEENS1_IJNS1_IJiiEEEiSA_EEEEEDaRKT_RKT0_RKT1_ENKUlDpRKT_E_clIJNS_9MixedBitsILj0ELj384EEENSU_ILj0ELj8EEENS2_ILj0EEEEEEDaSR_) ;  /* 0xfffe614000007944 */ /* 0x000fea0003c3ffff */
        /* <DEDUP_REMOVED lines=13> */
[----:B-1----:R-:W-:Y:S05]  /*22dc0*/  CALL.REL.NOINC `($_ZN7cutlass13device_kernelIN5flash19enable_sm80_to_sm89INS1_16FlashAttnBwdSm80INS1_25CollectiveMainloopBwdSm80ILi2ELi2EN4cute5tupleIJNS5_1CILi128EEES8_NS7_ILi64EEEEEENS_6half_tEfNS_4arch4Sm80ELb0ELb0ELb1ELb0ELb1ELb0ELb0ELb0ELi2ELi4ELi4ELi4ELb0EEENS1_21CollectiveEpilogueBwdISA_SB_SD_Li256ELb0ELb0ELi2EEENS1_19SingleTileSchedulerILb0ELb0ELb0ELi128EEEEEEEEEvNT_6ParamsE$_ZN4cute3eso3ESOILb1ELb0EJNS_1CILi8EEEiiEEC2ERKS3_RKiS8_) ;  /* 0xfffe402000007944 */ /* 0x002fea0003c3ffff */
[----:B-1----:R1:W5:Y:S01]  /*22dd0*/  LDL.64 R2, [R1+0x758] ;  /* 0x0007580001027983 */ /* 0x0023620000100a00 */
[----:B------:R-:W-:Y:S01]  /*22de0*/  IMAD.MOV.U32 R5, RZ, RZ, 0x48 ;  /* 0x00000048ff057424 */ /* 0x000fe200078e00ff */
[----:B------:R-:W-:Y:S01]  /*22df0*/  LOP3.LUT P1, RZ, R6, 0x8, RZ, 0xc0, !PT ;  /* 0x0000000806ff7812 */ /* 0x000fe2000782c0ff */
[----:B------:R-:W-:Y:S01]  /*22e00*/  IMAD.MOV.U32 R91, RZ, RZ, R62 ;  /* 0x000000ffff5b7224 */ /* 0x000fe200078e003e */
[----:B------:R-:W-:-:S02]  /*22e10*/  MOV R26, 0x22e40 ;  /* 0x00022e40001a7802 */ /* 0x000fc40000000f00 */
[----:B------:R-:W-:-:S04]  /*22e20*/  SEL R5, R5, 0x38, !P1 ;  /* 0x0000003805057807 */ /* 0x000fc80004800000 */
[----:B-1---5:R-:W-:Y:S05]  /*22e30*/  CALL.REL.NOINC `($_ZN7cutlass13device_kernelIN5flash19enable_sm80_to_sm89INS1_16FlashAttnBwdSm80INS1_25CollectiveMainloopBwdSm80ILi2ELi2EN4cute5tupleIJNS5_1CILi128EEES8_NS7_ILi64EEEEEENS_6half_tEfNS_4arch4Sm80ELb0ELb0ELb1ELb0ELb1ELb0ELb0ELb0ELi2ELi4ELi4ELi4ELb0EEENS1_21CollectiveEpilogueBwdISA_SB_SD_Li256ELb0ELb0ELi2EEENS1_19SingleTileSchedulerILb0ELb0ELb0ELi128EEEEEEEEEvNT_6ParamsE$_ZN4cute3eso3ESOILb0ELb1EJiNS_1CILi144EEENS2_ILi288EEEEEC2ERKiRKS3_RKS4_) ;  /* 0xfffe392000007944 */ /* 0x022fea0003c3ffff */
[----:B------:R-:W2:Y:S01]  /*22e40*/  LDL R16, [R1+0x758] ;  /* 0x0007580001107983 */ /* 0x000ea20000100800 */
[----:B------:R-:W-:Y:S01]  /*22e50*/  IMAD.MOV.U32 R91, RZ, RZ, R62 ;  /* 0x000000ffff5b7224 */ /* 0x000fe200078e003e */
[----:B-1----:R-:W-:Y:S02]  /*22e60*/  MOV R4, R9 ;  /* 0x0000000900047202 */ /* 0x002fe40000000f00 */
[----:B------:R-:W-:Y:S01]  /*22e70*/  MOV R26, 0x22ea0 ;  /* 0x00022ea0001a7802 */ /* 0x000fe20000000f00 */
[----:B--2---:R1:W-:Y:S04]  /*22e80*/  STL [R1+0x790], R16 ;  /* 0x0007901001007387 */ /* 0x0043e80000100800 */
[----:B-1----:R-:W-:Y:S05]  /*22e90*/  CALL.REL.NOINC `($_ZN7cutlass13device_kernelIN5flash19enable_sm80_to_sm89INS1_16FlashAttnBwdSm80INS1_25CollectiveMainloopBwdSm80ILi2ELi2EN4cute5tupleIJNS5_1CILi128EEES8_NS7_ILi64EEEEEENS_6half_tEfNS_4arch4Sm80ELb0ELb0ELb1ELb0ELb1ELb0ELb0ELb0ELi2ELi4ELi4ELi4ELb0EEENS1_21CollectiveEpilogueBwdISA_SB_SD_Li256ELb0ELb0ELi2EEENS1_19SingleTileSchedulerILb0ELb0ELb0ELi128EEEEEEEEEvNT_6ParamsE$_ZN4cute3eso3ESOILb1ELb0EJNS_1CILi1EEENS_5tupleIJNS2_ILi8EEEiiEEENS2_ILi64EEENS4_IJiNS2_ILi144EEENS2_ILi288EEEEEENS2_ILi512EEEEEC2ERKS3_RKS6_RKS7_RKSA_RKSB_) ;  /* 0xfffe3cf000007944 */ /* 0x002fea0003c3ffff */
[----:B-1----:R1:W5:Y:S04]  /*22ea0*/  LDL R5, [R1+0x760] ;  /* 0x0007600001057983 */ /* 0x0023680000100800 */
[----:B------:R1:W5:Y:S01]  /*22eb0*/  LDL.64 R2, [R1+0x758] ;  /* 0x0007580001027983 */ /* 0x0003620000100a00 */
[----:B------:R-:W-:-:S02]  /*22ec0*/  MOV R91, R62 ;  /* 0x0000003e005b7202 */ /* 0x000fc40000000f00 */
[----:B------:R-:W-:Y:S02]  /*22ed0*/  MOV R26, 0x22ef0 ;  /* 0x00022ef0001a7802 */ /* 0x000fe40000000f00 */
[----:B-1---5:R-:W-:Y:S05]  /*22ee0*/  CALL.REL.NOINC `($_ZN7cutlass13device_kernelIN5flash19enable_sm80_to_sm89INS1_16FlashAttnBwdSm80INS1_25CollectiveMainloopBwdSm80ILi2ELi2EN4cute5tupleIJNS5_1CILi128EEES8_NS7_ILi64EEEEEENS_6half_tEfNS_4arch4Sm80ELb0ELb0ELb1ELb0ELb1ELb0ELb0ELb0ELi2ELi4ELi4ELi4ELb0EEENS1_21CollectiveEpilogueBwdISA_SB_SD_Li256ELb0ELb0ELi2EEENS1_19SingleTileSchedulerILb0ELb0ELb0ELi128EEEEEEEEEvNT_6ParamsE$_ZN4cute5tupleIJNS0_IJNS_1CILi8EEENS0_IJNS1_ILi2EEES3_S3_EEENS1_ILi1EEES4_S5_EEENS0_IJS5_NS0_IJS2_iiEEENS1_ILi64EEENS0_IJiNS1_ILi144EEENS1_ILi288EEEEEENS1_ILi512EEEEEEEEC2ERKS6_RKSD_) ;  /* 0xfffe58f000007944 */ /* 0x022fea0003c3ffff */
[----:B------:R2:W5:Y:S04]  /*22ef0*/  LDL R16, [R1+0x760] ;  /* 0x0007600001107983 */ /* 0x0005680000100800 */
[----:B-1----:R2:W5:Y:S01]  /*22f00*/  LDL.64 R2, [R1+0x758] ;  /* 0x0007580001027983 */ /* 0x0025620000100a00 */
[----:B------:R-:W-:-:S03]  /*22f10*/  MOV R4, 0x22f30 ;  /* 0x00022f3000047802 */ /* 0x000fc60000000f00 */
[----:B--2--5:R-:W-:Y:S05]  /*22f20*/  CALL.REL.NOINC `($_ZN7cutlass13device_kernelIN5flash19enable_sm80_to_sm89INS1_16FlashAttnBwdSm80INS1_25CollectiveMainloopBwdSm80ILi2ELi2EN4cute5tupleIJNS5_1CILi128EEES8_NS7_ILi64EEEEEENS_6half_tEfNS_4arch4Sm80ELb0ELb0ELb1ELb0ELb1ELb0ELb0ELb0ELi2ELi4ELi4ELi4ELb0EEENS1_21CollectiveEpilogueBwdISA_SB_SD_Li256ELb0ELb0ELi2EEENS1_19SingleTileSchedulerILb0ELb0ELb0ELi128EEEEEEEEEvNT_6ParamsE$_ZZN4cute7flattenINS_5tupleIJNS_1CILi1EEENS1_IJNS2_ILi8EEEiiEEENS2_ILi64EEENS1_IJiNS2_ILi144EEENS2_ILi288EEEEEENS2_ILi512EEEEEEEEDaRKT_ENKUlRKT_E_clIS5_EEDaSH_) ;  /* 0xfffe678000007944 */ /* 0x024fea0003c3ffff */
[----:B------:R-:W-:Y:S02]  /*22f30*/  MOV R3, R16 ;  /* 0x0000001000037202 */ /* 0x000fe40000000f00 */
[----:B------:R-:W-:Y:S02]  /*22f40*/  MOV R4, 0x22f60 ;  /* 0x00022f6000047802 */ /* 0x000fe40000000f00 */
[----:B------:R-:W-:Y:S05]  /*22f50*/  CALL.REL.NOINC `($_ZN7cutlass13device_kernelIN5flash19enable_sm80_to_sm89INS1_16FlashAttnBwdSm80INS1_25CollectiveMainloopBwdSm80ILi2ELi2EN4cute5tupleIJNS5_1CILi128EEES8_NS7_ILi64EEEEEENS_6half_tEfNS_4arch4Sm80ELb0ELb0ELb1ELb0ELb1ELb0ELb0ELb0ELi2ELi4ELi4ELi4ELb0EEENS1_21CollectiveEpilogueBwdISA_SB_SD_Li256ELb0ELb0ELi2EEENS1_19SingleTileSchedulerILb0ELb0ELb0ELi128EEEEEEEEEvNT_6ParamsE$_ZZN4cute7flattenINS_5tupleIJNS_1CILi1EEENS1_IJNS2_ILi8EEEiiEEENS2_ILi64EEENS1_IJiNS2_ILi144EEENS2_ILi288EEEEEENS2_ILi512EEEEEEEEDaRKT_ENKUlRKT_E_clIS9_EEDaSH_) ;  /* 0xfffe679000007944 */ /* 0x000fea0003c3ffff */
[----:B------:R-:W-:Y:S02]  /*22f60*/  MOV R4, R2 ;  /* 0x0000000200047202 */ /* 0x000fe40000000f00 */
[----:B------:R-:W-:Y:S02]  /*22f70*/  MOV R2, 0x22f90 ;  /* 0x00022f9000027802 */ /* 0x000fe40000000f00 */
[----:B------:R-:W-:Y:S05]  /*22f80*/  CALL.REL.NOINC `($_ZN7cutlass13device_kernelIN5flash19enable_sm80_to_sm89INS1_16FlashAttnBwdSm80INS1_25CollectiveMainloopBwdSm80ILi2ELi2EN4cute5tupleIJNS5_1CILi128EEES8_NS7_ILi64EEEEEENS_6half_tEfNS_4arch4Sm80ELb0ELb0ELb1ELb0ELb1ELb0ELb0ELb0ELi2ELi4ELi4ELi4ELb0EEENS1_21CollectiveEpilogueBwdISA_SB_SD_Li256ELb0ELb0ELi2EEENS1_19SingleTileSchedulerILb0ELb0ELb0ELi128EEEEEEEEEvNT_6ParamsE$_ZZN4cute12filter_tupleINS_5tupleIJNS_1CILi1EEENS1_IJNS2_ILi8EEEiiEEENS2_ILi64EEENS1_IJiNS2_ILi144EEENS2_ILi288EEEEEENS2_ILi512EEEEEEZNS_7flattenISB_EEDaRKT_EUlRKT_E_EEDaSF_OT0_ENKUlDpSI_E_clIJNS1_IJS3_EEES5_NS1_IJS6_EEES9_NS1_IJSA_EEEEEEDaSM_) ;  /* 0xfffe5d4000007944 */ /* 0x000fea0003c3ffff */
[----:B------:R-:W-:Y:S02]  /*22f90*/  MOV R91, R62 ;  /* 0x0000003e005b7202 */ /* 0x000fe40000000f00 */
[----:B------:R-:W-:-:S02]  /*22fa0*/  MOV R26, 0x22fc0 ;  /* 0x00022fc0001a7802 */ /* 0x000fc40000000f00 */
[----:B------:R-:W-:Y:S05]  /*22fb0*/  CALL.REL.NOINC `($_ZN7cutlass13device_kernelIN5flash19enable_sm80_to_sm89INS1_16FlashAttnBwdSm80INS1_25CollectiveMainloopBwdSm80ILi2ELi2EN4cute5tupleIJNS5_1CILi128EEES8_NS7_ILi64EEEEEENS_6half_tEfNS_4arch4Sm80ELb0ELb0ELb1ELb0ELb1ELb0ELb0ELb0ELi2ELi4ELi4ELi4ELb0EEENS1_21CollectiveEpilogueBwdISA_SB_SD_Li256ELb0ELb0ELi2EEENS1_19SingleTileSchedulerILb0ELb0ELb0ELi128EEEEEEEEEvNT_6ParamsE$_ZN4cute3eso3ESOILb0ELb1EJiNS_1CILi144EEENS2_ILi512EEEEEC2ERKiRKS3_RKS4_) ;  /* 0xfffe37f000007944 */ /* 0x000fea0003c3ffff */
[----:B-1----:R-:W2:Y:S01]  /*22fc0*/  LDL R2, [R1+0x758] ;  /* 0x0007580001027983 */ /* 0x002ea20000100800 */
[----:B------:R-:W-:Y:S01]  /*22fd0*/  IMAD.MOV.U32 R23, RZ, RZ, R11 ;  /* 0x000000ffff177224 */ /* 0x000fe200078e000b */
[----:B------:R-:W-:-:S02]  /*22fe0*/  MOV R91, R62 ;  /* 0x0000003e005b7202 */ /* 0x000fc40000000f00 */
[----:B------:R-:W-:Y:S01]  /*22ff0*/  MOV R34, 0x23020 ;  /* 0x0002302000227802 */ /* 0x000fe20000000f00 */
[----:B--2---:R1:W-:Y:S04]  /*23000*/  STL [R1+0x11ec], R2 ;  /* 0x0011ec0201007387 */ /* 0x0043e80000100800 */
[----:B-1----:R-:W-:Y:S05]  /*23010*/  CALL.REL.NOINC `($_ZN7cutlass13device_kernelIN5flash19enable_sm80_to_sm89INS1_16FlashAttnBwdSm80INS1_25CollectiveMainloopBwdSm80ILi2ELi2EN4cute5tupleIJNS5_1CILi128EEES8_NS7_ILi64EEEEEENS_6half_tEfNS_4arch4Sm80ELb0ELb0ELb1ELb0ELb1ELb0ELb0ELb0ELi2ELi4ELi4ELi4ELb0EEENS1_21CollectiveEpilogueBwdISA_SB_SD_Li256ELb0ELb0ELi2EEENS1_19SingleTileSchedulerILb0ELb0ELb0ELi128EEEEEEEEEvNT_6ParamsE$_ZN4cute3eso3ESOILb0ELb0EJiiNS_1CILi144EEENS2_ILi512EEEEEC2ERKiS7_RKS3_RKS4_) ;  /* 0xfffe338000007944 */ /* 0x002fea0003c3ffff */
[----:B-1----:R-:W2:Y:S01]  /*23020*/  LDL.64 R2, [R1+0x758] ;  /* 0x0007580001027983 */ /* 0x002ea20000100a00 */
[----:B------:R-:W-:Y:S01]  /*23030*/  IMAD.MOV.U32 R22, RZ, RZ, R10 ;  /* 0x000000ffff167224 */ /* 0x000fe200078e000a */
[----:B------:R-:W-:Y:S01]  /*23040*/  MOV R5, R19 ;  /* 0x0000001300057202 */ /* 0x000fe20000000f00 */
[----:B------:R-:W-:Y:S01]  /*23050*/  IMAD.MOV.U32 R92, RZ, RZ, R62 ;  /* 0x000000ffff5c7224 */ /* 0x000fe200078e003e */
[----:B------:R-:W-:Y:S01]  /*23060*/  MOV R26, 0x23090 ;  /* 0x00023090001a7802 */ /* 0x000fe20000000f00 */
[----:B--2---:R1:W-:Y:S04]  /*23070*/  STL.64 [R1+0x788], R2 ;  /* 0x0007880201007387 */ /* 0x0043e80000100a00 */
[----:B-1----:R-:W-:Y:S05]  /*23080*/  CALL.REL.NOINC `($_ZN7cutlass13device_kernelIN5flash19enable_sm80_to_sm89INS1_16FlashAttnBwdSm80INS1_25CollectiveMainloopBwdSm80ILi2ELi2EN4cute5tupleIJNS5_1CILi128EEES8_NS7_ILi64EEEEEENS_6half_tEfNS_4arch4Sm80ELb0ELb0ELb1ELb0ELb1ELb0ELb0ELb0ELi2ELi4ELi4ELi4ELb0EEENS1_21CollectiveEpilogueBwdISA_SB_SD_Li256ELb0ELb0ELi2EEENS1_19SingleTileSchedulerILb0ELb0ELb0ELi128EEEEEEEEEvNT_6ParamsE$_ZN4cute3eso3ESOILb0ELb0EJiiiNS_1CILi144EEENS2_ILi512EEEEEC2ERKiS7_S7_RKS3_RKS4_) ;  /* 0xfffe34a000007944 */ /* 0x002fea0003c3ffff */
        /* <DEDUP_REMOVED lines=9> */
[----:B-1----:R-:W-:Y:S05]  /*23120*/  CALL.REL.NOINC `($_ZN7cutlass13device_kernelIN5flash19enable_sm80_to_sm89INS1_16FlashAttnBwdSm80INS1_25CollectiveMainloopBwdSm80ILi2ELi2EN4cute5tupleIJNS5_1CILi128EEES8_NS7_ILi64EEEEEENS_6half_tEfNS_4arch4Sm80ELb0ELb0ELb1ELb0ELb1ELb0ELb0ELb0ELi2ELi4ELi4ELi4ELb0EEENS1_21CollectiveEpilogueBwdISA_SB_SD_Li256ELb0ELb0ELi2EEENS1_19SingleTileSchedulerILb0ELb0ELb0ELi128EEEEEEEEEvNT_6ParamsE$_ZN4cute3eso3ESOILb1ELb0EJNS_1CILi8EEEiiiNS2_ILi144EEENS2_ILi512EEEEEC2ERKS3_RKiSA_SA_RKS4_RKS5_) ;  /* 0xfffe3d3000007944 */ /* 0x002fea0003c3ffff */
        /* <DEDUP_REMOVED lines=8> */
[----:B-1----:R-:W-:Y:S05]  /*231b0*/  CALL.REL.NOINC `($_ZN7cutlass13device_kernelIN5flash19enable_sm80_to_sm89INS1_16FlashAttnBwdSm80INS1_25CollectiveMainloopBwdSm80ILi2ELi2EN4cute5tupleIJNS5_1CILi128EEES8_NS7_ILi64EEEEEENS_6half_tEfNS_4arch4Sm80ELb0ELb0ELb1ELb0ELb1ELb0ELb0ELb0ELi2ELi4ELi4ELi4ELb0EEENS1_21CollectiveEpilogueBwdISA_SB_SD_Li256ELb0ELb0ELi2EEENS1_19SingleTileSchedulerILb0ELb0ELb0ELi128EEEEEEEEEvNT_6ParamsE$_ZN4cute3eso3ESOILb1ELb0EJNS_1CILi1EEEiiiNS2_ILi144EEENS2_ILi512EEEEEC2ERKS3_RKiSA_SA_RKS4_RKS5_) ;  /* 0xfffe3ad000007944 */ /* 0x002fea0003c3ffff */
[----:B-1----:R1:W5:Y:S04]  /*231c0*/  LDL R5, [R1+0x760] ;  /* 0x0007600001057983 */ /* 0x0023680000100800 */
[----:B------:R1:W5:Y:S01]  /*231d0*/  LDL.64 R2, [R1+0x758] ;  /* 0x0007580001027983 */ /* 0x0003620000100a00 */
[----:B------:R-:W-:-:S02]  /*231e0*/  MOV R93, R62 ;  /* 0x0000003e005d7202 */ /* 0x000fc40000000f00 */
[----:B------:R-:W-:Y:S02]  /*231f0*/  MOV R22, 0x23210 ;  /* 0x0002321000167802 */ /* 0x000fe40000000f00 */
[----:B-1---5:R-:W-:Y:S05]  /*23200*/  CALL.REL.NOINC `($_ZN7cutlass13device_kernelIN5flash19enable_sm80_to_sm89INS1_16FlashAttnBwdSm80INS1_25CollectiveMainloopBwdSm80ILi2ELi2EN4cute5tupleIJNS5_1CILi128EEES8_NS7_ILi64EEEEEENS_6half_tEfNS_4arch4Sm80ELb0ELb0ELb1ELb0ELb1ELb0ELb0ELb0ELi2ELi4ELi4ELi4ELb0EEENS1_21CollectiveEpilogueBwdISA_SB_SD_Li256ELb0ELb0ELi2EEENS1_19SingleTileSchedulerILb0ELb0ELb0ELi128EEEEEEEEEvNT_6ParamsE$_ZN4cute5tupleIJNS0_IJNS_1CILi16EEENS1_ILi2EEES3_S3_NS1_ILi4EEES3_EEENS0_IJNS1_ILi1EEEiiiNS1_ILi144EEENS1_ILi512EEEEEEEEC2ERKS5_RKS9_) ;  /* 0xfffe553000007944 */ /* 0x022fea0003c3ffff */
        /* <DEDUP_REMOVED lines=8> */
[----:B-1----:R-:W-:Y:S05]  /*23290*/  CALL.REL.NOINC `($_ZN7cutlass13device_kernelIN5flash19enable_sm80_to_sm89INS1_16FlashAttnBwdSm80INS1_25CollectiveMainloopBwdSm80ILi2ELi2EN4cute5tupleIJNS5_1CILi128EEES8_NS7_ILi64EEEEEENS_6half_tEfNS_4arch4Sm80ELb0ELb0ELb1ELb0ELb1ELb0ELb0ELb0ELi2ELi4ELi4ELi4ELb0EEENS1_21CollectiveEpilogueBwdISA_SB_SD_Li256ELb0ELb0ELi2EEENS1_19SingleTileSchedulerILb0ELb0ELb0ELi128EEEEEEEEEvNT_6ParamsE$_ZZN4cute6detail16composition_implINS_5tupleIJNS_1CILi16EEENS3_ILi2EEES5_S5_NS3_ILi4EEES5_EEENS2_IJNS3_ILi1EEEiiiNS3_ILi144EEENS3_ILi512EEEEEENS2_IJNS2_IJS5_S5_EEES6_NS3_ILi8EEEEEENS2_IJNS2_IJNS3_ILi64EEESA_EEES4_NS3_ILi1024EEEEEEEEDaRKT_RKT0_RKT1_RKT2_ENKUlRKT_RKT0_E_clISC_SG_EEDaSX_S10_) ;  /* 0xfffe60d000007944 */ /* 0x002fea0003c3ffff */
[----:B------:R-:W-:Y:S02]  /*232a0*/  MOV R2, R75 ;  /* 0x0000004b00027202 */ /* 0x000fe40000000f00 */
[----:B------:R-:W-:-:S02]  /*232b0*/  MOV R22, 0x232d0 ;  /* 0x000232d000167802 */ /* 0x000fc40000000f00 */
[----:B-----5:R-:W-:Y:S05]  /*232c0*/  CALL.REL.NOINC `($_ZN7cutlass13device_kernelIN5flash19enable_sm80_to_sm89INS1_16FlashAttnBwdSm80INS1_25CollectiveMainloopBwdSm80ILi2ELi2EN4cute5tupleIJNS5_1CILi128EEES8_NS7_ILi64EEEEEENS_6half_tEfNS_4arch4Sm80ELb0ELb0ELb1ELb0ELb1ELb0ELb0ELb0ELi2ELi4ELi4ELi4ELb0EEENS1_21CollectiveEpilogueBwdISA_SB_SD_Li256ELb0ELb0ELi2EEENS1_19SingleTileSchedulerILb0ELb0ELb0ELi128EEEEEEEEEvNT_6ParamsE$_ZZN4cute6detail16composition_implINS_5tupleIJNS_1CILi16EEENS3_ILi2EEES5_S5_NS3_ILi4EEES5_EEENS2_IJNS3_ILi1EEEiiiNS3_ILi144EEENS3_ILi512EEEEEENS2_IJNS2_IJS5_S5_EEES6_NS3_ILi8EEEEEENS2_IJNS2_IJNS3_ILi64EEESA_EEES4_NS3_ILi1024EEEEEEEEDaRKT_RKT0_RKT1_RKT2_ENKUlRKT_RKT0_E_clIS6_S4_EEDaSX_S10_) ;  /* 0xfffe605000007944 */ /* 0x020fea0003c3ffff */
[----:B-----5:R2:W-:Y:S01]  /*232d0*/  STL.64 [R1+0x770], R2 ;  /* 0x0007700201007387 */ /* 0x0205e20000100a00 */
[----:B------:R-:W-:Y:S01]  /*232e0*/  IMAD.MOV.U32 R22, RZ, RZ, R4 ;  /* 0x000000ffff167224 */ /* 0x000fe200078e0004 */
[----:B------:R-:W-:Y:S01]  /*232f0*/  MOV R91, R62 ;  /* 0x0000003e005b7202 */ /* 0x000fe20000000f00 */
[----:B------:R-:W-:Y:S01]  /*23300*/  IMAD.MOV.U32 R92, RZ, RZ, R61 ;  /* 0x000000ffff5c7224 */ /* 0x000fe200078e003d */
[----:B------:R-:W-:-:S02]  /*23310*/  MOV R4, 0x23330 ;  /* 0x0002333000047802 */ /* 0x000fc40000000f00 */
[----:B-12---:R-:W-:Y:S05]  /*23320*/  CALL.REL.NOINC `($_ZN7cutlass13device_kernelIN5flash19enable_sm80_to_sm89INS1_16FlashAttnBwdSm80INS1_25CollectiveMainloopBwdSm80ILi2ELi2EN4cute5tupleIJNS5_1CILi128EEES8_NS7_ILi64EEEEEENS_6half_tEfNS_4arch4Sm80ELb0ELb0ELb1ELb0ELb1ELb0ELb0ELb0ELi2ELi4ELi4ELi4ELb0EEENS1_21CollectiveEpilogueBwdISA_SB_SD_Li256ELb0ELb0ELi2EEENS1_19SingleTileSchedulerILb0ELb0ELb0ELi128EEEEEEEEEvNT_6ParamsE$_ZN4cute3eso3ESOILb0ELb0EJNS_5tupleIJiNS_1CILi512EEEEEENS2_IJiiEEENS3_ILi1024EEEEEC2ERKS5_RKS6_RKS7_) ;  /* 0xfffe266000007944 */ /* 0x006fea0003c3ffff */
[----:B------:R2:W5:Y:S04]  /*23330*/  LDL R5, [R1+0x760] ;  /* 0x0007600001057983 */ /* 0x0005680000100800 */
[----:B-1----:R2:W5:Y:S01]  /*23340*/  LDL.64 R2, [R1+0x758] ;  /* 0x0007580001027983 */ /* 0x0025620000100a00 */
[----:B------:R-:W-:-:S02]  /*23350*/  MOV R91, R62 ;  /* 0x0000003e005b7202 */ /* 0x000fc40000000f00 */
[----:B------:R-:W-:Y:S02]  /*23360*/  MOV R22, 0x23380 ;  /* 0x0002338000167802 */ /* 0x000fe40000000f00 */
[----:B--2--5:R-:W-:Y:S05]  /*23370*/  CALL.REL.NOINC `($_ZN7cutlass13device_kernelIN5flash19enable_sm80_to_sm89INS1_16FlashAttnBwdSm80INS1_25CollectiveMainloopBwdSm80ILi2ELi2EN4cute5tupleIJNS5_1CILi128EEES8_NS7_ILi64EEEEEENS_6half_tEfNS_4arch4Sm80ELb0ELb0ELb1ELb0ELb1ELb0ELb0ELb0ELi2ELi4ELi4ELi4ELb0EEENS1_21CollectiveEpilogueBwdISA_SB_SD_Li256ELb0ELb0ELi2EEENS1_19SingleTileSchedulerILb0ELb0ELb0ELi128EEEEEEEEEvNT_6ParamsE$_ZN4cute5tupleIJNS0_IJNS0_IJNS_1CILi2EEES2_EEES3_NS1_ILi8EEEEEENS0_IJNS0_IJiNS1_ILi512EEEEEENS0_IJiiEEENS1_ILi1024EEEEEEEEC2ERKS5_RKSA_) ;  /* 0xfffe515000007944 */ /* 0x024fea0003c3ffff */
        /* <DEDUP_REMOVED lines=9> */
[----:B-1---5:R-:W-:Y:S05]  /*23410*/  CALL.REL.NOINC `($_ZN7cutlass13device_kernelIN5flash19enable_sm80_to_sm89INS1_16FlashAttnBwdSm80INS1_25CollectiveMainloopBwdSm80ILi2ELi2EN4cute5tupleIJNS5_1CILi128EEES8_NS7_ILi64EEEEEENS_6half_tEfNS_4arch4Sm80ELb0ELb0ELb1ELb0ELb1ELb0ELb0ELb0ELi2ELi4ELi4ELi4ELb0EEENS1_21CollectiveEpilogueBwdISA_SB_SD_Li256ELb0ELb0ELi2EEENS1_19SingleTileSchedulerILb0ELb0ELb0ELi128EEEEEEEEEvNT_6ParamsE$_ZN4cute3eso3ESOILb0ELb0EJNS_6LayoutINS_5tupleIJNS3_IJNS_1CILi2EEES5_EEES6_NS4_ILi8EEEEEENS3_IJNS3_IJiNS4_ILi512EEEEEENS3_IJiiEEENS4_ILi1024EEEEEEEEjEEC2ERKSE_RKj) ;  /* 0xfffe289000007944 */ /* 0x022fea0003c3ffff */
[----:B------:R-:W2:Y:S04]  /*23420*/  LDL.64 R10, [R1+0x760] ;  /* 0x00076000010a7983 */ /* 0x000ea80000100a00 */
[----:B-1----:R1:W5:Y:S01]  /*23430*/  LDL.64 R4, [R1+0x758] ;  /* 0x0007580001047983 */ /* 0x0023620000100a00 */
[----:B------:R-:W-:Y:S02]  /*23440*/  MOV R38, R62 ;  /* 0x0000003e00267202 */ /* 0x000fe40000000f00 */
[----:B------:R-:W-:Y:S01]  /*23450*/  MOV R42, 0x23480 ;  /* 0x00023480002a7802 */ /* 0x000fe20000000f00 */
[----:B--2---:R-:W-:-:S04]  /*23460*/  IMAD.WIDE.U32 R2, R11, 0x2, R14 ;  /* 0x000000020b027825 */ /* 0x004fc800078e000e */
[----:B-1---5:R-:W-:Y:S05]  /*23470*/  CALL.REL.NOINC `($_ZN7cutlass13device_kernelIN5flash19enable_sm80_to_sm89INS1_16FlashAttnBwdSm80INS1_25CollectiveMainloopBwdSm80ILi2ELi2EN4cute5tupleIJNS5_1CILi128EEES8_NS7_ILi64EEEEEENS_6half_tEfNS_4arch4Sm80ELb0ELb0ELb1ELb0ELb1ELb0ELb0ELb0ELi2ELi4ELi4ELi4ELb0EEENS1_21CollectiveEpilogueBwdISA_SB_SD_Li256ELb0ELb0ELi2EEENS1_19SingleTileSchedulerILb0ELb0ELb0ELi128EEEEEEEEEvNT_6ParamsE$_ZN4cute8smem_ptrIPN7cutlass6half_tEECI1NS_12iter_adaptorIS3_S4_EEES3_) ;  /* 0xfffe54f000007944 */ /* 0x022fea0003c3ffff */
[----:B-1----:R-:W2:Y:S01]  /*23480*/  LDL.64 R2, [R1+0x758] ;  /* 0x0007580001027983 */ /* 0x002ea20000100a00 */
[----:B------:R-:W-:Y:S01]  /*23490*/  IMAD.MOV.U32 R6, RZ, RZ, R10 ;  /* 0x000000ffff067224 */ /* 0x000fe200078e000a */
[----:B------:R-:W-:Y:S01]  /*234a0*/  MOV R91, R62 ;  /* 0x0000003e005b7202 */ /* 0x000fe20000000f00 */
[----:B------:R-:W-:Y:S01]  /*234b0*/  IMAD.MOV.U32 R92, RZ, RZ, R75 ;  /* 0x000000ffff5c7224 */ /* 0x000fe200078e004b */
[----:B------:R-:W-:Y:S01]  /*234c0*/  MOV R12, 0x234f0 ;  /* 0x000234f0000c7802 */ /* 0x000fe20000000f00 */
[----:B--2---:R1:W-:Y:S04]  /*234d0*/  STL.64 [R8], R2 ;  /* 0x0000000208007387 */ /* 0x0043e80000100a00 */
[----:B-1----:R-:W-:Y:S05]  /*234e0*/  CALL.REL.NOINC `($_ZN7cutlass13device_kernelIN5flash19enable_sm80_to_sm89INS1_16FlashAttnBwdSm80INS1_25CollectiveMainloopBwdSm80ILi2ELi2EN4cute5tupleIJNS5_1CILi128EEES8_NS7_ILi64EEEEEENS_6half_tEfNS_4arch4Sm80ELb0ELb0ELb1ELb0ELb1ELb0ELb0ELb0ELi2ELi4ELi4ELi4ELb0EEENS1_21CollectiveEpilogueBwdISA_SB_SD_Li256ELb0ELb0ELi2EEENS1_19SingleTileSchedulerILb0ELb0ELb0ELi128EEEEEEEEEvNT_6ParamsE$_ZN4cute3eso3ESOILb0ELb0EJNS_6LayoutINS_5tupleIJNS3_IJNS_1CILi2EEES5_EEES6_NS4_ILi8EEEEEENS3_IJNS3_IJiNS4_ILi512EEEEEENS3_IJiiEEENS4_ILi1024EEEEEEEENS_10ViewEngineINS_8smem_ptrIPN7cutlass6half_tEEEEEEEC2ERKSE_RKSL_) ;  /* 0xfffe274000007944 */ /* 0x002fea0003c3ffff */
[----:B------:R-:W-:Y:S02]  /*234f0*/  MOV R2, 0x23510 ;  /* 0x0002351000027802 */ /* 0x000fe40000000f00 */
[----:B-1----:R-:W-:Y:S05]  /*23500*/  CALL.REL.NOINC `($_ZN7cutlass13device_kernelIN5flash19enable_sm80_to_sm89INS1_16FlashAttnBwdSm80INS1_25CollectiveMainloopBwdSm80ILi2ELi2EN4cute5tupleIJNS5_1CILi128EEES8_NS7_ILi64EEEEEENS_6half_tEfNS_4arch4Sm80ELb0ELb0ELb1ELb0ELb1ELb0ELb0ELb0ELi2ELi4ELi4ELi4ELb0EEENS1_21CollectiveEpilogueBwdISA_SB_SD_Li256ELb0ELb0ELi2EEENS1_19SingleTileSchedulerILb0ELb0ELb0ELi128EEEEEEEEEvNT_6ParamsE$_ZZN4cute4takeILi1ELi3ENS_5tupleIJNS1_IJiNS_1CILi512EEEEEENS1_IJiiEEENS2_ILi1024EEEEEEEEDaRKT1_ENKUlDpRKT_E_clIJS5_S6_EEEDaSE_) ;  /* 0xfffe5d1000007944 */ /* 0x002fea0003c3ffff */
[----:B------:R-:W-:Y:S02]  /*23510*/  MOV R2, 0x23530 ;  /* 0x0002353000027802 */ /* 0x000fe40000000f00 */
[----:B------:R-:W-:Y:S05]  /*23520*/  CALL.REL.NOINC `($_ZN7cutlass13device_kernelIN5flash19enable_sm80_to_sm89INS1_16FlashAttnBwdSm80INS1_25CollectiveMainloopBwdSm80ILi2ELi2EN4cute5tupleIJNS5_1CILi128EEES8_NS7_ILi64EEEEEENS_6half_tEfNS_4arch4Sm80ELb0ELb0ELb1ELb0ELb1ELb0ELb0ELb0ELi2ELi4ELi4ELi4ELb0EEENS1_21CollectiveEpilogueBwdISA_SB_SD_Li256ELb0ELb0ELi2EEENS1_19SingleTileSchedulerILb0ELb0ELb0ELi128EEEEEEEEEvNT_6ParamsE$_ZZN4cute16flatten_to_tupleINS_5tupleIJNS1_IJiiEEENS_1CILi1024EEEEEEEEDaRKT_ENKUlRKT_E_clIS2_EEDaSB_) ;  /* 0xfffe5b8000007944 */ /* 0x000fea0003c3ffff */
[----:B------:R-:W-:Y:S02]  /*23530*/  MOV R2, 0x23550 ;  /* 0x0002355000027802 */ /* 0x000fe40000000f00 */
[----:B------:R-:W-:Y:S05]  /*23540*/  CALL.REL.NOINC `($_ZN7cutlass13device_kernelIN5flash19enable_sm80_to_sm89INS1_16FlashAttnBwdSm80INS1_25CollectiveMainloopBwdSm80ILi2ELi2EN4cute5tupleIJNS5_1CILi128EEES8_NS7_ILi64EEEEEENS_6half_tEfNS_4arch4Sm80ELb0ELb0ELb1ELb0ELb1ELb0ELb0ELb0ELi2ELi4ELi4ELi4ELb0EEENS1_21CollectiveEpilogueBwdISA_SB_SD_Li256ELb0ELb0ELi2EEENS1_19SingleTileSchedulerILb0ELb0ELb0ELi128EEEEEEEEEvNT_6ParamsE$_ZZN4cute12filter_tupleINS_5tupleIJNS1_IJiiEEENS_1CILi1024EEEEEEZNS_16flatten_to_tupleIS5_EEDaRKT_EUlRKT_E_EEDaS9_OT0_ENKUlDpSC_E_clIJS2_NS1_IJS4_EEEEEEDaSG_) ;  /* 0xfffe565000007944 */ /* 0x000fea0003c3ffff */
        /* <DEDUP_REMOVED lines=23> */
[----:B------:R2:W5:Y:S01]  /*236c0*/  LD.E R3, [R10.64] ;  /* 0x000000040a037980 */ /* 0x000562000c101900 */
[----:B-1----:R-:W-:-:S03]  /*236d0*/  MOV R2, 0x236f0 ;  /* 0x000236f000027802 */ /* 0x002fc60000000f00 */
[----:B--2--5:R-:W-:Y:S05]  /*236e0*/  CALL.REL.NOINC `($_ZN7cutlass13device_kernelIN5flash19enable_sm80_to_sm89INS1_16FlashAttnBwdSm80INS1_25CollectiveMainloopBwdSm80ILi2ELi2EN4cute5tupleIJNS5_1CILi128EEES8_NS7_ILi64EEEEEENS_6half_tEfNS_4arch4Sm80ELb0ELb0ELb1ELb0ELb1ELb0ELb0ELb0ELi2ELi4ELi4ELi4ELb0EEENS1_21CollectiveEpilogueBwdISA_SB_SD_Li256ELb0ELb0ELi2EEENS1_19SingleTileSchedulerILb0ELb0ELb0ELi128EEEEEEEEEvNT_6ParamsE$_ZZN4cute5sliceINS_5tupleIJNS_10UnderscoreES2_S2_iEEENS1_IJNS1_IJNS_1CILi1EEENS4_ILi0EEEEEEiNS4_ILi1024EEENS4_ILi8192EEEEEEEEDaRKT_RKT0_ENKUlRKT_RKT0_E_clIS2_iEEDaSJ_SM_) ;  /* 0xfffe5bd000007944 */ /* 0x024fea0003c3ffff */
[----:B------:R-:W-:Y:S02]  /*236f0*/  MOV R2, 0x23710 ;  /* 0x0002371000027802 */ /* 0x000fe40000000f00 */
[----:B------:R-:W-:Y:S05]  /*23700*/  CALL.REL.NOINC `($_ZN7cutlass13device_kernelIN5flash19enable_sm80_to_sm89INS1_16FlashAttnBwdSm80INS1_25CollectiveMainloopBwdSm80ILi2ELi2EN4cute5tupleIJNS5_1CILi128EEES8_NS7_ILi64EEEEEENS_6half_tEfNS_4arch4Sm80ELb0ELb0ELb1ELb0ELb1ELb0ELb0ELb0ELi2ELi4ELi4ELi4ELb0EEENS1_21CollectiveEpilogueBwdISA_SB_SD_Li256ELb0ELb0ELi2EEENS1_19SingleTileSchedulerILb0ELb0ELb0ELi128EEEEEEEEEvNT_6ParamsE$_ZZN4cute12filter_tupleINS_5tupleIJNS_10UnderscoreES2_S2_iEEENS1_IJNS1_IJNS_1CILi1EEENS4_ILi0EEEEEEiNS4_ILi1024EEENS4_ILi8192EEEEEEZNS_5sliceIS3_SA_EEDaRKT_RKT0_EUlRKT_RKT0_E_EEDaSE_SH_OT1_ENKUlDpSK_E_clIJNS1_IJS7_EEENS1_IJiEEENS1_IJS8_EEENS1_IJEEEEEEDaSR_) ;  /* 0xfffe554000007944 */ /* 0x000fea0003c3ffff */
[----:B------:R-:W-:Y:S02]  /*23710*/  MOV R4, 0x23730 ;  /* 0x0002373000047802 */ /* 0x000fe40000000f00 */
[----:B------:R-:W-:Y:S05]  /*23720*/  CALL.REL.NOINC `($_ZN7cutlass13device_kernelIN5flash19enable_sm80_to_sm89INS1_16FlashAttnBwdSm80INS1_25CollectiveMainloopBwdSm80ILi2ELi2EN4cute5tupleIJNS5_1CILi128EEES8_NS7_ILi64EEEEEENS_6half_tEfNS_4arch4Sm80ELb0ELb0ELb1ELb0ELb1ELb0ELb0ELb0ELi2ELi4ELi4ELi4ELb0EEENS1_21CollectiveEpilogueBwdISA_SB_SD_Li256ELb0ELb0ELi2EEENS1_19SingleTileSchedulerILb0ELb0ELb0ELi128EEEEEEEEEvNT_6ParamsE$_ZN4cute5tupleIJNS0_IJNS0_IJNS_1CILi8EEENS1_ILi1EEEEEENS1_ILi2EEES2_EEENS0_IJNS0_IJS3_NS1_ILi0EEEEEEiNS1_ILi1024EEEEEEEEC2ERKS6_RKSA_) ;  /* 0xfffe4fc000007944 */ /* 0x000fea0003c3ffff */
[----:B-1----:R1:W5:Y:S01]  /*23730*/  LDL R2, [R1+0x758] ;  /* 0x0007580001027983 */ /* 0x0023620000100800 */
[----:B------:R-:W-:Y:S02]  /*23740*/  SHF.L.U32 R6, R5, 0xd, RZ ;  /* 0x0000000d05067819 */ /* 0x000fe400000006ff */
[----:B------:R-:W-:-:S03]  /*23750*/  MOV R4, 0x23780 ;  /* 0x0002378000047802 */ /* 0x000fc60000000f00 */
[----:B------:R1:W-:Y:S04]  /*23760*/  STL [R1+0x11e0], R6 ;  /* 0x0011e00601007387 */ /* 0x0003e80000100800 */
[----:B-1---5:R-:W-:Y:S05]  /*23770*/  CALL.REL.NOINC `($_ZN7cutlass13device_kernelIN5flash19enable_sm80_to_sm89INS1_16FlashAttnBwdSm80INS1_25CollectiveMainloopBwdSm80ILi2ELi2EN4cute5tupleIJNS5_1CILi128EEES8_NS7_ILi64EEEEEENS_6half_tEfNS_4arch4Sm80ELb0ELb0ELb1ELb0ELb1ELb0ELb0ELb0ELi2ELi4ELi4ELi4ELb0EEENS1_21CollectiveEpilogueBwdISA_SB_SD_Li256ELb0ELb0ELi2EEENS1_19SingleTileSchedulerILb0ELb0ELb0ELi128EEEEEEEEEvNT_6ParamsE$_ZN4cute3eso3ESOILb0ELb0EJNS_6LayoutINS_5tupleIJNS3_IJNS_1CILi8EEENS4_ILi1EEEEEENS4_ILi2EEES5_EEENS3_IJNS3_IJS6_NS4_ILi0EEEEEEiNS4_ILi1024EEEEEEEEiEEC2ERKSE_RKi) ;  /* 0xfffe2ad000007944 */ /* 0x022fea0003c3ffff */
[----:B------:R-:W-:Y:S01]  /*23780*/  ULDC.64 UR4, c[0x0][0x118] ;  /* 0x0000460000047ab9 */ /* 0x000fe20000000a00 */
[----:B------:R-:W2:Y:S04]  /*23790*/  LDL.64 R4, [R1+0x758] ;  /* 0x0007580001047983 */ /* 0x000ea80000100a00 */
[----:B-1----:R-:W2:Y:S01]  /*237a0*/  LD.E.64 R2, [R10.64+0x8] ;  /* 0x000008040a027980 */ /* 0x002ea2000c101b00 */
[----:B------:R-:W-:Y:S02]  /*237b0*/  MOV R38, R62 ;  /* 0x0000003e00267202 */ /* 0x000fe40000000f00 */
[----:B------:R-:W-:Y:S01]  /*237c0*/  MOV R42, 0x237f0 ;  /* 0x000237f0002a7802 */ /* 0x000fe20000000f00 */
[----:B--2---:R-:W-:-:S04]  /*237d0*/  IMAD.WIDE R2, R5, 0x2, R2 ;  /* 0x0000000205027825 */ /* 0x004fc800078e0202 */
[----:B------:R-:W-:Y:S05]  /*237e0*/  CALL.REL.NOINC `($_ZN7cutlass13device_kernelIN5flash19enable_sm80_to_sm89INS1_16FlashAttnBwdSm80INS1_25CollectiveMainloopBwdSm80ILi2ELi2EN4cute5tupleIJNS5_1CILi128EEES8_NS7_ILi64EEEEEENS_6half_tEfNS_4arch4Sm80ELb0ELb0ELb1ELb0ELb1ELb0ELb0ELb0ELi2ELi4ELi4ELi4ELb0EEENS1_21CollectiveEpilogueBwdISA_SB_SD_Li256ELb0ELb0ELi2EEENS1_19SingleTileSchedulerILb0ELb0ELb0ELi128EEEEEEEEEvNT_6ParamsE$_ZN4cute8smem_ptrIPN7cutlass6half_tEECI1NS_12iter_adaptorIS3_S4_EEES3_) ;  /* 0xfffe518000007944 */ /* 0x000fea0003c3ffff */
[----:B------:R-:W2:Y:S01]  /*237f0*/  LDL.64 R10, [R1+0x758] ;  /* 0x00075800010a7983 */ /* 0x000ea20000100a00 */
[----:B-1----:R-:W-:Y:S01]  /*23800*/  IMAD.MOV.U32 R3, RZ, RZ, R4 ;  /* 0x000000ffff037224 */ /* 0x002fe200078e0004 */
[----:B------:R-:W-:-:S02]  /*23810*/  MOV R0, R75 ;  /* 0x0000004b00007202 */ /* 0x000fc40000000f00 */
[----:B------:R-:W-:Y:S01]  /*23820*/  MOV R4, 0x23850 ;  /* 0x0002385000047802 */ /* 0x000fe20000000f00 */
[----:B--2---:R1:W-:Y:S04]  /*23830*/  STL.64 [R8], R10 ;  /* 0x0000000a08007387 */ /* 0x0043e80000100a00 */
[----:B-1----:R-:W-:Y:S05]  /*23840*/  CALL.REL.NOINC `($_ZN7cutlass13device_kernelIN5flash19enable_sm80_to_sm89INS1_16FlashAttnBwdSm80INS1_25CollectiveMainloopBwdSm80ILi2ELi2EN4cute5tupleIJNS5_1CILi128EEES8_NS7_ILi64EEEEEENS_6half_tEfNS_4arch4Sm80ELb0ELb0ELb1ELb0ELb1ELb0ELb0ELb0ELi2ELi4ELi4ELi4ELb0EEENS1_21CollectiveEpilogueBwdISA_SB_SD_Li256ELb0ELb0ELi2EEENS1_19SingleTileSchedulerILb0ELb0ELb0ELi128EEEEEEEEEvNT_6ParamsE$_ZN4cute3eso3ESOILb0ELb0EJNS_6LayoutINS_5tupleIJNS3_IJNS_1CILi8EEENS4_ILi1EEEEEENS4_ILi2EEES5_EEENS3_IJNS3_IJS6_NS4_ILi0EEEEEEiNS4_ILi1024EEEEEEEENS_10ViewEngineINS_8smem_ptrIPN7cutlass6half_tEEEEEEEC2ERKSE_RKSL_) ;  /* 0xfffe299000007944 */ /* 0x002fea0003c3ffff */
[----:B-1----:R-:W2:Y:S01]  /*23850*/  LDL.64 R2, [R63+0xe0] ;  /* 0x0000e0003f027983 */ /* 0x002ea20000100a00 */
[----:B------:R-:W-:-:S03]  /*23860*/  ULDC.64 UR4, c[0x0][0x118] ;  /* 0x0000460000047ab9 */ /* 0x000fc60000000a00 */
[----:B------:R1:W5:Y:S04]  /*23870*/  LDL R0, [R1+0x758] ;  /* 0x0007580001007983 */ /* 0x0003680000100800 */
[----:B------:R1:W5:Y:S04]  /*23880*/  LDL.64 R28, [R1+0x760] ;  /* 0x00076000011c7983 */ /* 0x0003680000100a00 */
[----:B------:R1:W5:Y:S04]  /*23890*/  LDL.64 R12, [R63+0xc8] ;  /* 0x0000c8003f0c7983 */ /* 0x0003680000100a00 */
[----:B--2---:R-:W5:Y:S01]  /*238a0*/  LD.E.64 R2, [R2.64] ;  /* 0x0000000402027980 */ /* 0x004f62000c101b00 */
[----:B------:R-:W-:-:S03]  /*238b0*/  MOV R6, 0x238d0 ;  /* 0x000238d000067802 */ /* 0x000fc60000000f00 */
[----:B-1---5:R-:W-:Y:S05]  /*238c0*/  CALL.REL.NOINC `($_ZN7cutlass13device_kernelIN5flash19enable_sm80_to_sm89INS1_16FlashAttnBwdSm80INS1_25CollectiveMainloopBwdSm80ILi2ELi2EN4cute5tupleIJNS5_1CILi128EEES8_NS7_ILi64EEEEEENS_6half_tEfNS_4arch4Sm80ELb0ELb0ELb1ELb0ELb1ELb0ELb0ELb0ELi2ELi4ELi4ELi4ELb0EEENS1_21CollectiveEpilogueBwdISA_SB_SD_Li256ELb0ELb0ELi2EEENS1_19SingleTileSchedulerILb0ELb0ELb0ELi128EEEEEEEEEvNT_6ParamsE$_ZN4cute3eso3ESOILb1ELb0EJNS_14ComposedLayoutINS_7SwizzleILi3ELi3ELi3EEENS_1CILi0EEENS_6LayoutINS_5tupleIJNS8_IJNS8_IJNS5_ILi4EEENS5_ILi8EEEEEENS8_IJS9_NS5_ILi1EEEEEEEEENS8_IJNS8_IJNS5_ILi2EEESF_SF_EEENS8_IJSF_SA_EEEEEEEEENS8_IJNS8_IJNS8_IJNS5_ILi128EEESC_EEENS8_IJNS5_ILi16EEES6_EEEEEENS8_IJNS8_IJNS5_ILi64EEESA_NS5_ILi512EEEEEENS8_IJNS5_ILi8192EEENS5_ILi1024EEEEEEEEEEEEEEEENS_10ViewEngineINS_8smem_ptrIPN7cutlass6half_tEEEEEEEC2ERKSY_RKS15_) ;  /* 0xfffe315000007944 */ /* 0x022fea0003c3ffff */
        /* <DEDUP_REMOVED lines=31> */
[----:B------:R-:W-:Y:S02]  /*23ac0*/  MOV R4, 0x23ae0 ;  /* 0x00023ae000047802 */ /* 0x000fe40000000f00 */
[----:B------:R-:W-:Y:S05]  /*23ad0*/  CALL.REL.NOINC `($_ZN7cutlass13device_kernelIN5flash19enable_sm80_to_sm89INS1_16FlashAttnBwdSm80INS1_25CollectiveMainloopBwdSm80ILi2ELi2EN4cute5tupleIJNS5_1CILi128EEES8_NS7_ILi64EEEEEENS_6half_tEfNS_4arch4Sm80ELb0ELb0ELb1ELb0ELb1ELb0ELb0ELb0ELi2ELi4ELi4ELi4ELb0EEENS1_21CollectiveEpilogueBwdISA_SB_SD_Li256ELb0ELb0ELi2EEENS1_19SingleTileSchedulerILb0ELb0ELb0ELi128EEEEEEEEEvNT_6ParamsE$_ZZN4cute13to_mixed_bitsINS_5tupleIJNS1_IJNS_1CILi4EEENS2_ILi8EEEEEES3_NS2_ILi1EEEEEENS1_IJNS1_IJNS2_ILi128EEENS2_ILi0EEEEEENS2_ILi16EEES9_EEENS1_IJNS1_IJiiEEEiS9_EEEEEDaRKT_RKT0_RKT1_ENKUlRKT_RKT0_RKT1_E_clIS5_SA_SD_EEDaSQ_ST_SW_) ;  /* 0xfffe553000007944 */ /* 0x000fea0003c3ffff */
[----:B------:R-:W-:Y:S02]  /*23ae0*/  MOV R6, 0x23b00 ;  /* 0x00023b0000067802 */ /* 0x000fe40000000f00 */
[----:B------:R-:W-:Y:S05]  /*23af0*/  CALL.REL.NOINC `($_ZN7cutlass13device_kernelIN5flash19enable_sm80_to_sm89INS1_16FlashAttnBwdSm80INS1_25CollectiveMainloopBwdSm80ILi2ELi2EN4cute5tupleIJNS5_1CILi128EEES8_NS7_ILi64EEEEEENS_6half_tEfNS_4arch4Sm80ELb0ELb0ELb1ELb0ELb1ELb0ELb0ELb0ELi2ELi4ELi4ELi4ELb0EEENS1_21CollectiveEpilogueBwdISA_SB_SD_Li256ELb0ELb0ELi2EEENS1_19SingleTileSchedulerILb0ELb0ELb0ELi128EEEEEEEEEvNT_6ParamsE$_ZZN4cute13to_mixed_bitsINS_5tupleIJNS1_IJNS_1CILi4EEENS2_ILi8EEEEEES3_NS2_ILi1EEEEEENS1_IJNS1_IJNS2_ILi128EEENS2_ILi0EEEEEENS2_ILi16EEES9_EEENS1_IJNS1_IJiiEEEiS9_EEEEEDaRKT_RKT0_RKT1_ENKUlRKT_RKT0_RKT1_E_clIS3_SB_iEEDaSQ_ST_SW_) ;  /* 0xfffe54c000007944 */ /* 0x000fea0003c3ffff */
[----:B------:R-:W-:Y:S02]  /*23b00*/  MOV R5, R4 ;  /* 0x0000000400057202 */ /* 0x000fe40000000f00 */
[----:B------:R-:W-:Y:S02]  /*23b10*/  MOV R4, 0x23b30 ;  /* 0x00023b3000047802 */ /* 0x000fe40000000f00 */
[----:B------:R-:W-:Y:S05]  /*23b20*/  CALL.REL.NOINC `($_ZN7cutlass13device_kernelIN5flash19enable_sm80_to_sm89INS1_16FlashAttnBwdSm80INS1_25CollectiveMainloopBwdSm80ILi2ELi2EN4cute5tupleIJNS5_1CILi128EEES8_NS7_ILi64EEEEEENS_6half_tEfNS_4arch4Sm80ELb0ELb0ELb1ELb0ELb1ELb0ELb0ELb0ELi2ELi4ELi4ELi4ELb0EEENS1_21CollectiveEpilogueBwdISA_SB_SD_Li256ELb0ELb0ELi2EEENS1_19SingleTileSchedulerILb0ELb0ELb0ELi128EEEEEEEEEvNT_6ParamsE$_ZZN4cute13to_mixed_bitsINS_5tupleIJNS1_IJNS_1CILi4EEENS2_ILi8EEEEEES3_NS2_ILi1EEEEEENS1_IJNS1_IJNS2_ILi128EEENS2_ILi0EEEEEENS2_ILi16EEES9_EEENS1_IJNS1_IJiiEEEiS9_EEEEEDaRKT_RKT0_RKT1_ENKUlDpRKT_E_clIJNS_9MixedBitsILj0ELj384EEENSU_ILj0ELj48EEENS2_ILj0EEEEEEDaSR_) ;  /* 0xfffe545000007944 */ /* 0x000fea0003c3ffff */
[----:B------:R-:W-:Y:S02]  /*23b30*/  SHF.R.S32.HI R5, RZ, 0x1f, R2 ;  /* 0x0000001fff057819 */ /* 0x000fe40000011402 */
[----:B------:R-:W-:Y:S02]  /*23b40*/  LOP3.LUT R3, R3, 0x1b0, RZ, 0xc0, !PT ;  /* 0x000001b003037812 */ /* 0x000fe400078ec0ff */
[----:B------:R-:W-:-:S02]  /*23b50*/  LEA.HI R2, R5, R2, RZ, 0x2 ;  /* 0x0000000205027211 */ /* 0x000fc400078f10ff */
[----:B------:R-:W-:Y:S02]  /*23b60*/  MOV R4, 0x23ba0 ;  /* 0x00023ba000047802 */ /* 0x000fe40000000f00 */
[----:B------:R-:W-:-:S05]  /*23b70*/  SHF.R.S32.HI R2, RZ, 0x2, R2 ;  /* 0x00000002ff027819 */ /* 0x000fca0000011402 */
[----:B------:R1:W-:Y:S02]  /*23b80*/  STL [R1+0x77c], R2 ;  /* 0x00077c0201007387 */ /* 0x0003e40000100800 */
[----:B-1----:R-:W-:Y:S05]  /*23b90*/  CALL.REL.NOINC `($_ZN7cutlass13device_kernelIN5flash19enable_sm80_to_sm89INS1_16FlashAttnBwdSm80INS1_25CollectiveMainloopBwdSm80ILi2ELi2EN4cute5tupleIJNS5_1CILi128EEES8_NS7_ILi64EEEEEENS_6half_tEfNS_4arch4Sm80ELb0ELb0ELb1ELb0ELb1ELb0ELb0ELb0ELi2ELi4ELi4ELi4ELb0EEENS1_21CollectiveEpilogueBwdISA_SB_SD_Li256ELb0ELb0ELi2EEENS1_19SingleTileSchedulerILb0ELb0ELb0ELi128EEEEEEEEEvNT_6ParamsE$_ZN4cute5tupleIJNS_7SwizzleILi3ELi3ELi3EEENS_9MixedBitsILj0ELj432EEENS_6LayoutINS0_IJNS0_IJNS_1CILi2EEES7_S7_EEES7_NS6_ILi8EEEEEENS0_IJNS0_IJNS6_ILi64EEES9_NS6_ILi512EEEEEENS6_ILi8192EEENS6_ILi1024EEEEEEEEEEC2ERKS2_RKS4_RKSH_) ;  /* 0xfffe4d9000007944 */ /* 0x002fea0003c3ffff */
[----:B-1----:R1:W5:Y:S01]  /*23ba0*/  LDL R2, [R1+0x758] ;  /* 0x0007580001027983 */ /* 0x0023620000100800 */
[----:B------:R-:W-:Y:S02]  /*23bb0*/  MOV R3, R7 ;  /* 0x0000000700037202 */ /* 0x000fe40000000f00 */
[----:B------:R-:W-:Y:S02]  /*23bc0*/  MOV R4, 0x23be0 ;  /* 0x00023be000047802 */ /* 0x000fe40000000f00 */
[----:B-1---5:R-:W-:Y:S05]  /*23bd0*/  CALL.REL.NOINC `($_ZN7cutlass13device_kernelIN5flash19enable_sm80_to_sm89INS1_16FlashAttnBwdSm80INS1_25CollectiveMainloopBwdSm80ILi2ELi2EN4cute5tupleIJNS5_1CILi128EEES8_NS7_ILi64EEEEEENS_6half_tEfNS_4arch4Sm80ELb0ELb0ELb1ELb0ELb1ELb0ELb0ELb0ELi2ELi4ELi4ELi4ELb0EEENS1_21CollectiveEpilogueBwdISA_SB_SD_Li256ELb0ELb0ELi2EEENS1_19SingleTileSchedulerILb0ELb0ELb0ELi128EEEEEEEEEvNT_6ParamsE$_ZN4cute3eso3ESOILb0ELb0EJNS_14ComposedLayoutINS_7SwizzleILi3ELi3ELi3EEENS_9MixedBitsILj0ELj432EEENS_6LayoutINS_5tupleIJNS8_IJNS_1CILi2EEESA_SA_EEESA_NS9_ILi8EEEEEENS8_IJNS8_IJNS9_ILi64EEESC_NS9_ILi512EEEEEENS9_ILi8192EEENS9_ILi1024EEEEEEEEEEiEEC2ERKSL_RKi) ;  /* 0xfffe1af000007944 */ /* 0x022fea0003c3ffff */
[----:B-1----:R-:W2:Y:S01]  /*23be0*/  LDL.64 R4, [R1+0x758] ;  /* 0x0007580001047983 */ /* 0x002ea20000100a00 */
[----:B------:R-:W-:Y:S02]  /*23bf0*/  MOV R38, R62 ;  /* 0x0000003e00267202 */ /* 0x000fe40000000f00 */
[----:B------:R-:W-:Y:S01]  /*23c00*/  MOV R42, 0x23c30 ;  /* 0x00023c30002a7802 */ /* 0x000fe20000000f00 */
[----:B--2---:R-:W-:-:S04]  /*23c10*/  IMAD.WIDE R2, R5, 0x2, R10 ;  /* 0x0000000205027825 */ /* 0x004fc800078e020a */
[----:B------:R-:W-:Y:S05]  /*23c20*/  CALL.REL.NOINC `($_ZN7cutlass13device_kernelIN5flash19enable_sm80_to_sm89INS1_16FlashAttnBwdSm80INS1_25CollectiveMainloopBwdSm80ILi2ELi2EN4cute5tupleIJNS5_1CILi128EEES8_NS7_ILi64EEEEEENS_6half_tEfNS_4arch4Sm80ELb0ELb0ELb1ELb0ELb1ELb0ELb0ELb0ELi2ELi4ELi4ELi4ELb0EEENS1_21CollectiveEpilogueBwdISA_SB_SD_Li256ELb0ELb0ELi2EEENS1_19SingleTileSchedulerILb0ELb0ELb0ELi128EEEEEEEEEvNT_6ParamsE$_ZN4cute8smem_ptrIPN7cutlass6half_tEECI1NS_12iter_adaptorIS3_S4_EEES3_) ;  /* 0xfffe4d4000007944 */ /* 0x000fea0003c3ffff */
[----:B------:R-:W2:Y:S01]  /*23c30*/  LDL.64 R10, [R1+0x758] ;  /* 0x00075800010a7983 */ /* 0x000ea20000100a00 */
[----:B------:R-:W-:Y:S01]  /*23c40*/  IMAD.MOV.U32 R6, RZ, RZ, R4 ;  /* 0x000000ffff067224 */ /* 0x000fe200078e0004 */
[----:B-1----:R-:W-:Y:S02]  /*23c50*/  MOV R2, R75 ;  /* 0x0000004b00027202 */ /* 0x002fe40000000f00 */
[----:B------:R-:W-:Y:S01]  /*23c60*/  MOV R4, 0x23c90 ;  /* 0x00023c9000047802 */ /* 0x000fe20000000f00 */
[----:B--2---:R1:W-:Y:S04]  /*23c70*/  STL.64 [R8], R10 ;  /* 0x0000000a08007387 */ /* 0x0043e80000100a00 */
[----:B-1----:R-:W-:Y:S05]  /*23c80*/  CALL.REL.NOINC `($_ZN7cutlass13device_kernelIN5flash19enable_sm80_to_sm89INS1_16FlashAttnBwdSm80INS1_25CollectiveMainloopBwdSm80ILi2ELi2EN4cute5tupleIJNS5_1CILi128EEES8_NS7_ILi64EEEEEENS_6half_tEfNS_4arch4Sm80ELb0ELb0ELb1ELb0ELb1ELb0ELb0ELb0ELi2ELi4ELi4ELi4ELb0EEENS1_21CollectiveEpilogueBwdISA_SB_SD_Li256ELb0ELb0ELi2EEENS1_19SingleTileSchedulerILb0ELb0ELb0ELi128EEEEEEEEEvNT_6ParamsE$_ZN4cute3eso3ESOILb0ELb0EJNS_14ComposedLayoutINS_7SwizzleILi3ELi3ELi3EEENS_9MixedBitsILj0ELj432EEENS_6LayoutINS_5tupleIJNS8_IJNS_1CILi2EEESA_SA_EEESA_NS9_ILi8EEEEEENS8_IJNS8_IJNS9_ILi64EEESC_NS9_ILi512EEEEEENS9_ILi8192EEENS9_ILi1024EEEEEEEEEENS_10ViewEngineINS_8smem_ptrIPN7cutlass6half_tEEEEEEEC2ERKSL_RKSS_) ;  /* 0xfffe19d000007944 */ /* 0x002fea0003c3ffff */
        /* <DEDUP_REMOVED lines=23> */
[----:B--2--5:R-:W-:Y:S05]  /*23e00*/  CALL.REL.NOINC `($_ZN7cutlass13device_kernelIN5flash19enable_sm80_to_sm89INS1_16FlashAttnBwdSm80INS1_25CollectiveMainloopBwdSm80ILi2ELi2EN4cute5tupleIJNS5_1CILi128EEES8_NS7_ILi64EEEEEENS_6half_tEfNS_4arch4Sm80ELb0ELb0ELb1ELb0ELb1ELb0ELb0ELb0ELi2ELi4ELi4ELi4ELb0EEENS1_21CollectiveEpilogueBwdISA_SB_SD_Li256ELb0ELb0ELi2EEENS1_19SingleTileSchedulerILb0ELb0ELb0ELi128EEEEEEEEEvNT_6ParamsE$_ZN4cute3eso3ESOILb1ELb0EJNS_6LayoutINS_5tupleIJNS3_IJNS_1CILi8EEENS4_ILi1EEEEEENS4_ILi2EEES5_EEENS3_IJNS3_IJS6_NS4_ILi0EEEEEENS4_ILi64EEES5_EEEEENS_10ViewEngineIPN7cutlass6half_tEEEEEC2ERKSE_RKSJ_) ;  /* 0xfffe428000007944 */ /* 0x024fea0003c3ffff */
[----:B------:R2:W5:Y:S01]  /*23e10*/  LDL.64 R24, [R1+0x758] ;  /* 0x0007580001187983 */ /* 0x0005620000100a00 */
[----:B------:R-:W-:Y:S01]  /*23e20*/  IMAD.MOV.U32 R9, RZ, RZ, R20 ;  /* 0x000000ffff097224 */ /* 0x000fe200078e0014 */
[----:B------:R-:W-:Y:S01]  /*23e30*/  MOV R7, R21 ;  /* 0x0000001500077202 */ /* 0x000fe20000000f00 */
[----:B------:R-:W-:Y:S01]  /*23e40*/  IMAD.MOV.U32 R92, RZ, RZ, R62 ;  /* 0x000000ffff5c7224 */ /* 0x000fe200078e003e */
[----:B------:R-:W-:Y:S02]  /*23e50*/  MOV R4, 0x23e70 ;  /* 0x00023e7000047802 */ /* 0x000fe40000000f00 */
[----:B-12--5:R-:W-:Y:S05]  /*23e60*/  CALL.REL.NOINC `($_ZN7cutlass13device_kernelIN5flash19enable_sm80_to_sm89INS1_16FlashAttnBwdSm80INS1_25CollectiveMainloopBwdSm80ILi2ELi2EN4cute5tupleIJNS5_1CILi128EEES8_NS7_ILi64EEEEEENS_6half_tEfNS_4arch4Sm80ELb0ELb0ELb1ELb0ELb1ELb0ELb0ELb0ELi2ELi4ELi4ELi4ELb0EEENS1_21CollectiveEpilogueBwdISA_SB_SD_Li256ELb0ELb0ELi2EEENS1_19SingleTileSchedulerILb0ELb0ELb0ELi128EEEEEEEEEvNT_6ParamsE$_ZN4cute3eso3ESOILb1ELb0EJNS_6LayoutINS_5tupleIJNS3_IJNS3_IJNS_1CILi4EEENS4_ILi2EEEEEENS4_ILi1EEEEEES6_NS4_ILi8EEEEEENS3_IJNS3_IJNS3_IJS8_NS4_ILi32EEEEEENS4_ILi0EEEEEENS4_ILi64EEES5_EEEEENS_10ViewEngineIPN7cutlass6half_tEEEEEC2ERKSI_RKSN_) ;  /* 0xfffe33a000007944 */ /* 0x026fea0003c3ffff */
[----:B------:R-:W-:Y:S01]  /*23e70*/  ULDC.64 UR4, c[0x0][0x118] ;  /* 0x0000460000047ab9 */ /* 0x000fe20000000a00 */
[----:B------:R2:W5:Y:S04]  /*23e80*/  LDL.64 R22, [R1+0x758] ;  /* 0x0007580001167983 */ /* 0x0005680000100a00 */
[----:B-1----:R2:W5:Y:S01]  /*23e90*/  LD.E.64 R2, [R26.64] ;  /* 0x000000041a027980 */ /* 0x002562000c101b00 */
[----:B------:R-:W-:-:S02]  /*23ea0*/  MOV R38, R62 ;  /* 0x0000003e00267202 */ /* 0x000fc40000000f00 */
[----:B------:R-:W-:Y:S02]  /*23eb0*/  MOV R42, 0x23ed0 ;  /* 0x00023ed0002a7802 */ /* 0x000fe40000000f00 */
[----:B--2--5:R-:W-:Y:S05]  /*23ec0*/  CALL.REL.NOINC `($_ZN7cutlass13device_kernelIN5flash19enable_sm80_to_sm89INS1_16FlashAttnBwdSm80INS1_25CollectiveMainloopBwdSm80ILi2ELi2EN4cute5tupleIJNS5_1CILi128EEES8_NS7_ILi64EEEEEENS_6half_tEfNS_4arch4Sm80ELb0ELb0ELb1ELb0ELb1ELb0ELb0ELb0ELi2ELi4ELi4ELi4ELb0EEENS1_21CollectiveEpilogueBwdISA_SB_SD_Li256ELb0ELb0ELi2EEENS1_19SingleTileSchedulerILb0ELb0ELb0ELi128EEEEEEEEEvNT_6ParamsE$_ZN4cute8smem_ptrIPN7cutlass6half_tEECI1NS_12iter_adaptorIS3_S4_EEES3_) ;  /* 0xfffe4aa000007944 */ /* 0x024fea0003c3ffff */
[----:B-1----:R1:W5:Y:S01]  /*23ed0*/  LDL.64 R2, [R1+0x758] ;  /* 0x0007580001027983 */ /* 0x0023620000100a00 */
[----:B------:R-:W-:-:S03]  /*23ee0*/  MOV R6, 0x23f00 ;  /* 0x00023f0000067802 */ /* 0x000fc60000000f00 */
[----:B-1---5:R-:W-:Y:S05]  /*23ef0*/  CALL.REL.NOINC `($_ZN7cutlass13device_kernelIN5flash19enable_sm80_to_sm89INS1_16FlashAttnBwdSm80INS1_25CollectiveMainloopBwdSm80ILi2ELi2EN4cute5tupleIJNS5_1CILi128EEES8_NS7_ILi64EEEEEENS_6half_tEfNS_4arch4Sm80ELb0ELb0ELb1ELb0ELb1ELb0ELb0ELb0ELi2ELi4ELi4ELi4ELb0EEENS1_21CollectiveEpilogueBwdISA_SB_SD_Li256ELb0ELb0ELi2EEENS1_19SingleTileSchedulerILb0ELb0ELb0ELi128EEEEEEEEEvNT_6ParamsE$_ZN4cute3eso3ESOILb1ELb0EJNS_6LayoutINS_5tupleIJNS3_IJNS_1CILi8EEENS4_ILi1EEEEEENS4_ILi2EEEEEENS3_IJNS3_IJS6_NS4_ILi0EEEEEENS4_ILi8192EEEEEEEENS_10ViewEngineINS_8smem_ptrIPN7cutlass6half_tEEEEEEEC2ERKSE_RKSL_) ;  /* 0xfffe400000007944 */ /* 0x022fea0003c3ffff */
[----:B-1----:R1:W5:Y:S01]  /*23f00*/  LDL.64 R2, [R1+0x758] ;  /* 0x0007580001027983 */ /* 0x0023620000100a00 */
[----:B------:R-:W-:Y:S01]  /*23f10*/  IMAD.MOV.U32 R34, RZ, RZ, R24 ;  /* 0x000000ffff227224 */ /* 0x000fe200078e0018 */
[----:B------:R-:W-:Y:S02]  /*23f20*/  MOV R7, R25 ;  /* 0x0000001900077202 */ /* 0x000fe40000000f00 */
[----:B------:R-:W-:Y:S02]  /*23f30*/  MOV R10, 0x23f50 ;  /* 0x00023f50000a7802 */ /* 0x000fe40000000f00 */
[----:B-1---5:R-:W-:Y:S05]  /*23f40*/  CALL.REL.NOINC `($_ZN7cutlass13device_kernelIN5flash19enable_sm80_to_sm89INS1_16FlashAttnBwdSm80INS1_25CollectiveMainloopBwdSm80ILi2ELi2EN4cute5tupleIJNS5_1CILi128EEES8_NS7_ILi64EEEEEENS_6half_tEfNS_4arch4Sm80ELb0ELb0ELb1ELb0ELb1ELb0ELb0ELb0ELi2ELi4ELi4ELi4ELb0EEENS1_21CollectiveEpilogueBwdISA_SB_SD_Li256ELb0ELb0ELi2EEENS1_19SingleTileSchedulerILb0ELb0ELb0ELi128EEEEEEEEEvNT_6ParamsE$_ZN4cute3eso3ESOILb1ELb0EJNS_6LayoutINS_5tupleIJNS3_IJNS_1CILi8EEENS4_ILi1EEEEEENS4_ILi2EEEEEENS3_IJNS3_IJS6_NS4_ILi0EEEEEENS4_ILi64EEEEEEEENS_10ViewEngineIPN7cutlass6half_tEEEEEC2ERKSE_RKSJ_) ;  /* 0xfffe3f2000007944 */ /* 0x022fea0003c3ffff */
[----:B-1----:R1:W5:Y:S01]  /*23f50*/  LDL.64 R6, [R1+0x758] ;  /* 0x0007580001067983 */ /* 0x0023620000100a00 */
[----:B------:R-:W-:Y:S01]  /*23f60*/  IMAD.MOV.U32 R4, RZ, RZ, R2 ;  /* 0x000000ffff047224 */ /* 0x000fe200078e0002 */
[----:B------:R-:W-:Y:S02]  /*23f70*/  MOV R11, R3 ;  /* 0x00000003000b7202 */ /* 0x000fe40000000f00 */
[----:B------:R-:W-:Y:S02]  /*23f80*/  MOV R10, 0x23fa0 ;  /* 0x00023fa0000a7802 */ /* 0x000fe40000000f00 */
[----:B-1---5:R-:W-:Y:S05]  /*23f90*/  CALL.REL.NOINC `($_ZN7cutlass13device_kernelIN5flash19enable_sm80_to_sm89INS1_16FlashAttnBwdSm80INS1_25CollectiveMainloopBwdSm80ILi2ELi2EN4cute5tupleIJNS5_1CILi128EEES8_NS7_ILi64EEEEEENS_6half_tEfNS_4arch4Sm80ELb0ELb0ELb1ELb0ELb1ELb0ELb0ELb0ELi2ELi4ELi4ELi4ELb0EEENS1_21CollectiveEpilogueBwdISA_SB_SD_Li256ELb0ELb0ELi2EEENS1_19SingleTileSchedulerILb0ELb0ELb0ELi128EEEEEEEEEvNT_6ParamsE$_ZN4cute3eso3ESOILb1ELb0EJNS_6LayoutINS_5tupleIJNS3_IJNS_1CILi8EEENS4_ILi1EEEEEENS3_IJNS4_ILi2EEEEEEEEENS3_IJNS3_IJS6_NS4_ILi0EEEEEENS3_IJNS4_ILi8192EEEEEEEEEEENS_10ViewEngineINS_8smem_ptrIPN7cutlass6half_tEEEEEEEC2ERKSG_RKSN_) ;  /* 0xfffe3cf000007944 */ /* 0x022fea0003c3ffff */
[----:B-1----:R1:W5:Y:S01]  /*23fa0*/  LDL.64 R4, [R1+0x758] ;  /* 0x0007580001047983 */ /* 0x0023620000100a00 */
[----:B------:R-:W-:-:S02]  /*23fb0*/  MOV R2, R6 ;  /* 0x0000000600027202 */ /* 0x000fc40000000f00 */
[----:B------:R-:W-:Y:S02]  /*23fc0*/  MOV R6, 0x23fe0 ;  /* 0x00023fe000067802 */ /* 0x000fe40000000f00 */
[----:B-1---5:R-:W-:Y:S05]  /*23fd0*/  CALL.REL.NOINC `($_ZN7cutlass13device_kernelIN5flash19enable_sm80_to_sm89INS1_16FlashAttnBwdSm80INS1_25CollectiveMainloopBwdSm80ILi2ELi2EN4cute5tupleIJNS5_1CILi128EEES8_NS7_ILi64EEEEEENS_6half_tEfNS_4arch4Sm80ELb0ELb0ELb1ELb0ELb1ELb0ELb0ELb0ELi2ELi4ELi4ELi4ELb0EEENS1_21CollectiveEpilogueBwdISA_SB_SD_Li256ELb0ELb0ELi2EEENS1_19SingleTileSchedulerILb0ELb0ELb0ELi128EEEEEEEEEvNT_6ParamsE$_ZN4cute3eso3ESOILb1ELb0EJNS_6LayoutINS_5tupleIJNS3_IJNS_1CILi8EEENS4_ILi1EEEEEENS3_IJNS4_ILi2EEEEEEEEENS3_IJNS3_IJS6_NS4_ILi0EEEEEENS3_IJNS4_ILi64EEEEEEEEEEENS_10ViewEngineIPN7cutlass6half_tEEEEEC2ERKSG_RKSL_) ;  /* 0xfffe3c5000007944 */ /* 0x022fea0003c3ffff */
[----:B-1----:R1:W5:Y:S01]  /*23fe0*/  LDL.64 R2, [R1+0x758] ;  /* 0x0007580001027983 */ /* 0x0023620000100a00 */
[----:B------:R-:W-:-:S03]  /*23ff0*/  MOV R10, 0x24010 ;  /* 0x00024010000a7802 */ /* 0x000fc60000000f00 */
[----:B-1---5:R-:W-:Y:S05]  /*24000*/  CALL.REL.NOINC `($_ZN7cutlass13device_kernelIN5flash19enable_sm80_to_sm89INS1_16FlashAttnBwdSm80INS1_25CollectiveMainloopBwdSm80ILi2ELi2EN4cute5tupleIJNS5_1CILi128EEES8_NS7_ILi64EEEEEENS_6half_tEfNS_4arch4Sm80ELb0ELb0ELb1ELb0ELb1ELb0ELb0ELb0ELi2ELi4ELi4ELi4ELb0EEENS1_21CollectiveEpilogueBwdISA_SB_SD_Li256ELb0ELb0ELi2EEENS1_19SingleTileSchedulerILb0ELb0ELb0ELi128EEEEEEEEEvNT_6ParamsE$_ZN4cute3eso3ESOILb1ELb0EJNS_6LayoutINS_5tupleIJNS3_IJNS3_IJNS_1CILi8EEENS4_ILi1EEEEEES6_EEENS3_IJNS3_IJS6_S6_EEENS4_ILi2EEEEEEEEENS3_IJNS3_IJNS3_IJS6_NS4_ILi0EEEEEESD_EEENS3_IJNS3_IJSD_SD_EEENS4_ILi64EEEEEEEEEEENS_10ViewEngineIPN7cutlass6half_tEEEEEC2ERKSK_RKSP_) ;  /* 0xfffe329000007944 */ /* 0x022fea0003c3ffff */
[----:B-1----:R1:W5:Y:S01]  /*24010*/  LDL.64 R6, [R1+0x758] ;  /* 0x0007580001067983 */ /* 0x0023620000100a00 */
[----:B------:R-:W-:-:S03]  /*24020*/  MOV R10, 0x24040 ;  /* 0x00024040000a7802 */ /* 0x000fc60000000f00 */
[----:B-1---5:R-:W-:Y:S05]  /*24030*/  CALL.REL.NOINC `($_ZN7cutlass13device_kernelIN5flash19enable_sm80_to_sm89INS1_16FlashAttnBwdSm80INS1_25CollectiveMainloopBwdSm80ILi2ELi2EN4cute5tupleIJNS5_1CILi128EEES8_NS7_ILi64EEEEEENS_6half_tEfNS_4arch4Sm80ELb0ELb0ELb1ELb0ELb1ELb0ELb0ELb0ELi2ELi4ELi4ELi4ELb0EEENS1_21CollectiveEpilogueBwdISA_SB_SD_Li256ELb0ELb0ELi2EEENS1_19SingleTileSchedulerILb0ELb0ELb0ELi128EEEEEEEEEvNT_6ParamsE$_ZN4cute3eso3ESOILb1ELb0EJNS_6LayoutINS_5tupleIJNS3_IJNS3_IJNS_1CILi8EEENS4_ILi1EEEEEES6_EEENS3_IJNS3_IJS6_S6_EEENS4_ILi2EEEEEEEEENS3_IJNS3_IJNS3_IJS6_NS4_ILi0EEEEEESD_EEENS3_IJNS3_IJSD_SD_EEENS4_ILi8192EEEEEEEEEEENS_10ViewEngineINS_8smem_ptrIPN7cutlass6half_tEEEEEEEC2ERKSK_RKSR_) ;  /* 0xfffe32a000007944 */ /* 0x022fea0003c3ffff */
[----:B-1----:R1:W5:Y:S01]  /*24040*/  LDL.64 R2, [R1+0x758] ;  /* 0x0007580001027983 */ /* 0x0023620000100a00 */
[----:B------:R-:W-:Y:S02]  /*24050*/  MOV R34, R6 ;  /* 0x0000000600227202 */ /* 0x000fe40000000f00 */
[----:B------:R-:W-:Y:S02]  /*24060*/  MOV R10, 0x24080 ;  /* 0x00024080000a7802 */ /* 0x000fe40000000f00 */
[----:B-1---5:R-:W-:Y:S05]  /*24070*/  CALL.REL.NOINC `($_ZN7cutlass13device_kernelIN5flash19enable_sm80_to_sm89INS1_16FlashAttnBwdSm80INS1_25CollectiveMainloopBwdSm80ILi2ELi2EN4cute5tupleIJNS5_1CILi128EEES8_NS7_ILi64EEEEEENS_6half_tEfNS_4arch4Sm80ELb0ELb0ELb1ELb0ELb1ELb0ELb0ELb0ELi2ELi4ELi4ELi4ELb0EEENS1_21CollectiveEpilogueBwdISA_SB_SD_Li256ELb0ELb0ELi2EEENS1_19SingleTileSchedulerILb0ELb0ELb0ELi128EEEEEEEEEvNT_6ParamsE$_ZN4cute3eso3ESOILb1ELb0EJNS_6LayoutINS_5tupleIJNS3_IJNS_1CILi8EEENS4_ILi1EEEEEENS4_ILi2EEEEEENS3_IJNS3_IJS6_NS4_ILi0EEEEEENS4_ILi64EEEEEEEENS_10ViewEngineIPN7cutlass6half_tEEEEEC2ERKSE_RKSJ_) ;  /* 0xfffe3df000007944 */ /* 0x022fea0003c3ffff */
[----:B------:R2:W5:Y:S01]  /*24080*/  LDL.64 R10, [R1+0x758] ;  /* 0x00075800010a7983 */ /* 0x0005620000100a00 */
[----:B------:R-:W-:Y:S02]  /*24090*/  MOV R38, R62 ;  /* 0x0000003e00267202 */ /* 0x000fe40000000f00 */
[----:B------:R-:W-:Y:S02]  /*240a0*/  MOV R42, 0x240c0 ;  /* 0x000240c0002a7802 */ /* 0x000fe40000000f00 */
[----:B-12--5:R-:W-:Y:S05]  /*240b0*/  CALL.REL.NOINC `($_ZN7cutlass13device_kernelIN5flash19enable_sm80_to_sm89INS1_16FlashAttnBwdSm80INS1_25CollectiveMainloopBwdSm80ILi2ELi2EN4cute5tupleIJNS5_1CILi128EEES8_NS7_ILi64EEEEEENS_6half_tEfNS_4arch4Sm80ELb0ELb0ELb1ELb0ELb1ELb0ELb0ELb0ELi2ELi4ELi4ELi4ELb0EEENS1_21CollectiveEpilogueBwdISA_SB_SD_Li256ELb0ELb0ELi2EEENS1_19SingleTileSchedulerILb0ELb0ELb0ELi128EEEEEEEEEvNT_6ParamsE$_ZN4cute8smem_ptrIPN7cutlass6half_tEECI1NS_12iter_adaptorIS3_S4_EEES3_) ;  /* 0xfffe48b000007944 */ /* 0x026fea0003c3ffff */
[----:B-1----:R1:W5:Y:S01]  /*240c0*/  LDL.64 R2, [R1+0x758] ;  /* 0x0007580001027983 */ /* 0x0023620000100a00 */
[----:B------:R-:W-:-:S03]  /*240d0*/  MOV R6, 0x240f0 ;  /* 0x000240f000067802 */ /* 0x000fc60000000f00 */
[----:B-1---5:R-:W-:Y:S05]  /*240e0*/  CALL.REL.NOINC `($_ZN7cutlass13device_kernelIN5flash19enable_sm80_to_sm89INS1_16FlashAttnBwdSm80INS1_25CollectiveMainloopBwdSm80ILi2ELi2EN4cute5tupleIJNS5_1CILi128EEES8_NS7_ILi64EEEEEENS_6half_tEfNS_4arch4Sm80ELb0ELb0ELb1ELb0ELb1ELb0ELb0ELb0ELi2ELi4ELi4ELi4ELb0EEENS1_21CollectiveEpilogueBwdISA_SB_SD_Li256ELb0ELb0ELi2EEENS1_19SingleTileSchedulerILb0ELb0ELb0ELi128EEEEEEEEEvNT_6ParamsE$_ZN4cute3eso3ESOILb1ELb0EJNS_6LayoutINS_5tupleIJNS3_IJNS_1CILi8EEENS4_ILi1EEEEEENS4_ILi2EEEEEENS3_IJNS3_IJS6_NS4_ILi0EEEEEENS4_ILi8192EEEEEEEENS_10ViewEngineINS_8smem_ptrIPN7cutlass6half_tEEEEEEEC2ERKSE_RKSL_) ;  /* 0xfffe3e1000007944 */ /* 0x022fea0003c3ffff */
[----:B------:R2:W5:Y:S01]  /*240f0*/  LDL.64 R12, [R1+0x758] ;  /* 0x00075800010c7983 */ /* 0x0005620000100a00 */
[----:B------:R-:W-:Y:S01]  /*24100*/  IMAD.MOV.U32 R92, RZ, RZ, R62 ;  /* 0x000000ffff5c7224 */ /* 0x000fe200078e003e */
[----:B------:R-:W-:-:S02]  /*24110*/  MOV R43, RZ ;  /* 0x000000ff002b7202 */ /* 0x000fc40000000f00 */
        /* <DEDUP_REMOVED lines=14> */
[----:B------:R-:W-:-:S02]  /*24200*/  MOV R38, 0x24220 ;  /* 0x0002422000267802 */ /* 0x000fc40000000f00 */
[----:B-1---5:R-:W-:Y:S05]  /*24210*/  CALL.REL.NOINC `($_ZN7cutlass13device_kernelIN5flash19enable_sm80_to_sm89INS1_16FlashAttnBwdSm80INS1_25CollectiveMainloopBwdSm80ILi2ELi2EN4cute5tupleIJNS5_1CILi128EEES8_NS7_ILi64EEEEEENS_6half_tEfNS_4arch4Sm80ELb0ELb0ELb1ELb0ELb1ELb0ELb0ELb0ELi2ELi4ELi4ELi4ELb0EEENS1_21CollectiveEpilogueBwdISA_SB_SD_Li256ELb0ELb0ELi2EEENS1_19SingleTileSchedulerILb0ELb0ELb0ELi128EEEEEEEEEvNT_6ParamsE$_ZN4cute3eso3ESOILb1ELb0EJNS_6LayoutINS_5tupleIJNS3_IJNS_1CILi8EEENS4_ILi1EEEEEEEEENS3_IJNS3_IJS6_NS4_ILi0EEEEEEEEEEENS_10ViewEngineINS_8smem_ptrIPN7cutlass6half_tEEEEEEEC2ERKSC_RKSJ_) ;  /* 0xfffe390000007944 */ /* 0x022fea0003c3ffff */
[----:B-1----:R1:W5:Y:S01]  /*24220*/  LDL.64 R2, [R1+0x758] ;  /* 0x0007580001027983 */ /* 0x0023620000100a00 */
[----:B------:R-:W-:Y:S01]  /*24230*/  IMAD.MOV.U32 R92, RZ, RZ, R62 ;  /* 0x000000ffff5c7224 */ /* 0x000fe200078e003e */
[----:B------:R-:W-:-:S02]  /*24240*/  MOV R43, RZ ;  /* 0x000000ff002b7202 */ /* 0x000fc40000000f00 */
        /* <DEDUP_REMOVED lines=97> */
[----:B-1----:R-:W-:Y:S05]  /*24860*/  CALL.REL.NOINC `($_ZN7cutlass13device_kernelIN5flash19enable_sm80_to_sm89INS1_16FlashAttnBwdSm80INS1_25CollectiveMainloopBwdSm80ILi2ELi2EN4cute5tupleIJNS5_1CILi128EEES8_NS7_ILi64EEEEEENS_6half_tEfNS_4arch4Sm80ELb0ELb0ELb1ELb0ELb1ELb0ELb0ELb0ELi2ELi4ELi4ELi4ELb0EEENS1_21CollectiveEpilogueBwdISA_SB_SD_Li256ELb0ELb0ELi2EEENS1_19SingleTileSchedulerILb0ELb0ELb0ELi128EEEEEEEEEvNT_6ParamsE$_ZZN4cute5sliceINS_5tupleIJNS_10UnderscoreES2_NS_1CILi0EEEEEENS1_IJNS1_IJNS3_ILi1EEES4_EEEiNS3_ILi1024EEEEEEEEDaRKT_RKT0_ENKUlRKT_RKT0_E_clIS2_iEEDaSI_SL_) ;  /* 0xfffe4a0000007944 */ /* 0x002fea0003c3ffff */
[----:B------:R-:W-:Y:S02]  /*24870*/  MOV R2, 0x24890 ;  /* 0x0002489000027802 */ /* 0x000fe40000000f00 */
[----:B------:R-:W-:Y:S05]  /*24880*/  CALL.REL.NOINC `($_ZN7cutlass13device_kernelIN5flash19enable_sm80_to_sm89INS1_16FlashAttnBwdSm80INS1_25CollectiveMainloopBwdSm80ILi2ELi2EN4cute5tupleIJNS5_1CILi128EEES8_NS7_ILi64EEEEEENS_6half_tEfNS_4arch4Sm80ELb0ELb0ELb1ELb0ELb1ELb0ELb0ELb0ELi2ELi4ELi4ELi4ELb0EEENS1_21CollectiveEpilogueBwdISA_SB_SD_Li256ELb0ELb0ELi2EEENS1_19SingleTileSchedulerILb0ELb0ELb0ELi128EEEEEEEEEvNT_6ParamsE$_ZZN4cute12filter_tupleINS_5tupleIJNS_10UnderscoreES2_NS_1CILi0EEEEEENS1_IJNS1_IJNS3_ILi1EEES4_EEEiNS3_ILi1024EEEEEEZNS_5sliceIS5_S9_EEDaRKT_RKT0_EUlRKT_RKT0_E_EEDaSD_SG_OT1_ENKUlDpSJ_E_clIJNS1_IJS7_EEENS1_IJiEEENS1_IJEEEEEEDaSQ_) ;  /* 0xfffe433000007944 */ /* 0x000fea0003c3ffff */
[----:B------:R-:W-:Y:S02]  /*24890*/  MOV R92, R75 ;  /* 0x0000004b005c7202 */ /* 0x000fe40000000f00 */
[----:B------:R-:W-:-:S02]  /*248a0*/  MOV R36, 0x248c0 ;  /* 0x000248c000247802 */ /* 0x000fc40000000f00 */
[----:B------:R-:W-:Y:S05]  /*248b0*/  CALL.REL.NOINC `($_ZN7cutlass13device_kernelIN5flash19enable_sm80_to_sm89INS1_16FlashAttnBwdSm80INS1_25CollectiveMainloopBwdSm80ILi2ELi2EN4cute5tupleIJNS5_1CILi128EEES8_NS7_ILi64EEEEEENS_6half_tEfNS_4arch4Sm80ELb0ELb0ELb1ELb0ELb1ELb0ELb0ELb0ELi2ELi4ELi4ELi4ELb0EEENS1_21CollectiveEpilogueBwdISA_SB_SD_Li256ELb0ELb0ELi2EEENS1_19SingleTileSchedulerILb0ELb0ELb0ELi128EEEEEEEEEvNT_6ParamsE$_ZN4cute5tupleIJNS0_IJNS0_IJNS_1CILi8EEENS1_ILi1EEEEEENS1_ILi2EEEEEENS0_IJNS0_IJS3_NS1_ILi0EEEEEEiEEEEEC2ERKS6_RKS9_) ;  /* 0xfffe3d9000007944 */ /* 0x000fea0003c3ffff */
[----:B-1----:R1:W5:Y:S01]  /*248c0*/  LDL R3, [R8] ;  /* 0x0000000008037983 */ /* 0x0023620000100800 */
[----:B------:R-:W-:-:S02]  /*248d0*/  MOV R92, R75 ;  /* 0x0000004b005c7202 */ /* 0x000fc40000000f00 */
[----:B------:R-:W-:Y:S02]  /*248e0*/  MOV R6, 0x24900 ;  /* 0x0002490000067802 */ /* 0x000fe40000000f00 */
[----:B-1---5:R-:W-:Y:S05]  /*248f0*/  CALL.REL.NOINC `($_ZN7cutlass13device_kernelIN5flash19enable_sm80_to_sm89INS1_16FlashAttnBwdSm80INS1_25CollectiveMainloopBwdSm80ILi2ELi2EN4cute5tupleIJNS5_1CILi128EEES8_NS7_ILi64EEEEEENS_6half_tEfNS_4arch4Sm80ELb0ELb0ELb1ELb0ELb1ELb0ELb0ELb0ELi2ELi4ELi4ELi4ELb0EEENS1_21CollectiveEpilogueBwdISA_SB_SD_Li256ELb0ELb0ELi2EEENS1_19SingleTileSchedulerILb0ELb0ELb0ELi128EEEEEEEEEvNT_6ParamsE$_ZN4cute3eso3ESOILb0ELb1EJNS_6LayoutINS_5tupleIJNS3_IJNS_1CILi8EEENS4_ILi1EEEEEENS4_ILi2EEEEEENS3_IJNS3_IJS6_NS4_ILi0EEEEEEiEEEEESA_EEC2ERKSD_RKSA_) ;  /* 0xfffe1de000007944 */ /* 0x022fea0003c3ffff */
[----:B------:R2:W5:Y:S01]  /*24900*/  LDL R36, [R8] ;  /* 0x0000000008247983 */ /* 0x0005620000100800 */
[----:B------:R-:W-:Y:S01]  /*24910*/  IMAD.MOV.U32 R38, RZ, RZ, R62 ;  /* 0x000000ffff267224 */ /* 0x000fe200078e003e */
[----:B-1----:R-:W-:Y:S01]  /*24920*/  MOV R2, R28 ;  /* 0x0000001c00027202 */ /* 0x002fe20000000f00 */
[----:B------:R-:W-:Y:S01]  /*24930*/  IMAD.MOV.U32 R3, RZ, RZ, R29 ;  /* 0x000000ffff037224 */ /* 0x000fe200078e001d */
[----:B------:R-:W-:Y:S02]  /*24940*/  MOV R42, 0x24960 ;  /* 0x00024960002a7802 */ /* 0x000fe40000000f00 */
[----:B--2--5:R-:W-:Y:S05]  /*24950*/  CALL.REL.NOINC `($_ZN7cutlass13device_kernelIN5flash19enable_sm80_to_sm89INS1_16FlashAttnBwdSm80INS1_25CollectiveMainloopBwdSm80ILi2ELi2EN4cute5tupleIJNS5_1CILi128EEES8_NS7_ILi64EEEEEENS_6half_tEfNS_4arch4Sm80ELb0ELb0ELb1ELb0ELb1ELb0ELb0ELb0ELi2ELi4ELi4ELi4ELb0EEENS1_21CollectiveEpilogueBwdISA_SB_SD_Li256ELb0ELb0ELi2EEENS1_19SingleTileSchedulerILb0ELb0ELb0ELi128EEEEEEEEEvNT_6ParamsE$_ZN4cute8smem_ptrIPN7cutlass6half_tEECI1NS_12iter_adaptorIS3_S4_EEES3_) ;  /* 0xfffe401000007944 */ /* 0x024fea0003c3ffff */
[----:B-1----:R-:W2:Y:S01]  /*24960*/  LDL.64 R2, [R1+0x758] ;  /* 0x0007580001027983 */ /* 0x002ea20000100a00 */
[----:B------:R-:W-:Y:S01]  /*24970*/  IMAD.MOV.U32 R92, RZ, RZ, R75 ;  /* 0x000000ffff5c7224 */ /* 0x000fe200078e004b */
[----:B------:R-:W-:Y:S02]  /*24980*/  MOV R93, R61 ;  /* 0x0000003d005d7202 */ /* 0x000fe40000000f00 */
[----:B------:R-:W-:Y:S01]  /*24990*/  MOV R38, 0x249c0 ;  /* 0x000249c000267802 */ /* 0x000fe20000000f00 */
[----:B--2---:R1:W-:Y:S04]  /*249a0*/  STL.64 [R1+0x770], R2 ;  /* 0x0007700201007387 */ /* 0x0043e80000100a00 */
[----:B-1----:R-:W-:Y:S05]  /*249b0*/  CALL.REL.NOINC `($_ZN7cutlass13device_kernelIN5flash19enable_sm80_to_sm89INS1_16FlashAttnBwdSm80INS1_25CollectiveMainloopBwdSm80ILi2ELi2EN4cute5tupleIJNS5_1CILi128EEES8_NS7_ILi64EEEEEENS_6half_tEfNS_4arch4Sm80ELb0ELb0ELb1ELb0ELb1ELb0ELb0ELb0ELi2ELi4ELi4ELi4ELb0EEENS1_21CollectiveEpilogueBwdISA_SB_SD_Li256ELb0ELb0ELi2EEENS1_19SingleTileSchedulerILb0ELb0ELb0ELi128EEEEEEEEEvNT_6ParamsE$_ZN4cute3eso3ESOILb0ELb0EJNS_6LayoutINS_5tupleIJNS3_IJNS_1CILi8EEENS4_ILi1EEEEEENS4_ILi2EEEEEENS3_IJNS3_IJS6_NS4_ILi0EEEEEEiEEEEENS_10ViewEngineINS_8smem_ptrIPN7cutlass6half_tEEEEEEEC2ERKSD_RKSK_) ;  /* 0xfffe165000007944 */ /* 0x002fea0003c3ffff */
[----:B------:R2:W5:Y:S04]  /*249c0*/  LDL R37, [R8] ;  /* 0x0000000008257983 */ /* 0x0005680000100800 */
[----:B------:R2:W5:Y:S01]  /*249d0*/  LDL.64 R4, [R8+0x8] ;  /* 0x0000080008047983 */ /* 0x0005620000100a00 */
[----:B------:R-:W-:Y:S01]  /*249e0*/  IMAD.MOV.U32 R92, RZ, RZ, R75 ;  /* 0x000000ffff5c7224 */ /* 0x000fe200078e004b */
[----:B------:R-:W-:Y:S01]  /*249f0*/  MOV R38, R22 ;  /* 0x0000001600267202 */ /* 0x000fe20000000f00 */
[----:B-1----:R-:W-:Y:S01]  /*24a00*/  IMAD.MOV.U32 R3, RZ, RZ, R23 ;  /* 0x000000ffff037224 */ /* 0x002fe200078e0017 */
[----:B------:R-:W-:-:S02]  /*24a10*/  MOV R36, 0x24a30 ;  /* 0x00024a3000247802 */ /* 0x000fc40000000f00 */
[----:B--2--5:R-:W-:Y:S05]  /*24a20*/  CALL.REL.NOINC `($_ZN7cutlass13device_kernelIN5flash19enable_sm80_to_sm89INS1_16FlashAttnBwdSm80INS1_25CollectiveMainloopBwdSm80ILi2ELi2EN4cute5tupleIJNS5_1CILi128EEES8_NS7_ILi64EEEEEENS_6half_tEfNS_4arch4Sm80ELb0ELb0ELb1ELb0ELb1ELb0ELb0ELb0ELi2ELi4ELi4ELi4ELb0EEENS1_21CollectiveEpilogueBwdISA_SB_SD_Li256ELb0ELb0ELi2EEENS1_19SingleTileSchedulerILb0ELb0ELb0ELi128EEEEEEEEEvNT_6ParamsE$_ZN4cute3eso3ESOILb1ELb0EJNS_6LayoutINS_5tupleIJNS3_IJNS3_IJNS_1CILi4EEENS4_ILi2EEEEEENS4_ILi1EEEEEES6_EEENS3_IJNS3_IJNS3_IJS8_NS4_ILi32EEEEEENS4_ILi0EEEEEENS4_ILi64EEEEEEEENS_10ViewEngineIPN7cutlass6half_tEEEEEC2ERKSH_RKSM_) ;  /* 0xfffe273000007944 */ /* 0x024fea0003c3ffff */
[----:B-1----:R1:W5:Y:S01]  /*24a30*/  LDL.64 R2, [R8] ;  /* 0x0000000008027983 */ /* 0x0023620000100a00 */
[----:B------:R-:W-:-:S03]  /*24a40*/  MOV R36, 0x24a60 ;  /* 0x00024a6000247802 */ /* 0x000fc60000000f00 */
[----:B-1---5:R-:W-:Y:S05]  /*24a50*/  CALL.REL.NOINC `($_ZN7cutlass13device_kernelIN5flash19enable_sm80_to_sm89INS1_16FlashAttnBwdSm80INS1_25CollectiveMainloopBwdSm80ILi2ELi2EN4cute5tupleIJNS5_1CILi128EEES8_NS7_ILi64EEEEEENS_6half_tEfNS_4arch4Sm80ELb0ELb0ELb1ELb0ELb1ELb0ELb0ELb0ELi2ELi4ELi4ELi4ELb0EEENS1_21CollectiveEpilogueBwdISA_SB_SD_Li256ELb0ELb0ELi2EEENS1_19SingleTileSchedulerILb0ELb0ELb0ELi128EEEEEEEEEvNT_6ParamsE$_ZZN4cute4takeILi1ELi2ENS_5tupleIJNS1_IJNS_1CILi1EEENS2_ILi0EEEEEEiEEEEEDaRKT1_ENKUlDpRKT_E_clIJiEEEDaSD_) ;  /* 0xfffe473000007944 */ /* 0x022fea0003c3ffff */
[----:B------:R-:W-:Y:S02]  /*24a60*/  MOV R92, R62 ;  /* 0x0000003e005c7202 */ /* 0x000fe40000000f00 */
[----:B------:R-:W-:-:S02]  /*24a70*/  MOV R38, 0x24a90 ;  /* 0x00024a9000267802 */ /* 0x000fc40000000f00 */
[----:B------:R-:W-:Y:S05]  /*24a80*/  CALL.REL.NOINC `($_ZN7cutlass13device_kernelIN5flash19enable_sm80_to_sm89INS1_16FlashAttnBwdSm80INS1_25CollectiveMainloopBwdSm80ILi2ELi2EN4cute5tupleIJNS5_1CILi128EEES8_NS7_ILi64EEEEEENS_6half_tEfNS_4arch4Sm80ELb0ELb0ELb1ELb0ELb1ELb0ELb0ELb0ELi2ELi4ELi4ELi4ELb0EEENS1_21CollectiveEpilogueBwdISA_SB_SD_Li256ELb0ELb0ELi2EEENS1_19SingleTileSchedulerILb0ELb0ELb0ELi128EEEEEEEEEvNT_6ParamsE$_ZN4cute3eso3ESOILb1ELb0EJNS_5tupleIJNS_1CILi1EEENS3_ILi0EEEEEENS2_IJiEEEEEC2ERKS6_RKS7_) ;  /* 0xfffe253000007944 */ /* 0x000fea0003c3ffff */
[----:B-1----:R1:W5:Y:S01]  /*24a90*/  LDL R37, [R1+0x758] ;  /* 0x0007580001257983 */ /* 0x0023620000100800 */
[----:B------:R-:W-:-:S02]  /*24aa0*/  MOV R92, R75 ;  /* 0x0000004b005c7202 */ /* 0x000fc40000000f00 */
[----:B------:R-:W-:Y:S02]  /*24ab0*/  MOV R38, 0x24ad0 ;  /* 0x00024ad000267802 */ /* 0x000fe40000000f00 */
[----:B-1---5:R-:W-:Y:S05]  /*24ac0*/  CALL.REL.NOINC `($_ZN7cutlass13device_kernelIN5flash19enable_sm80_to_sm89INS1_16FlashAttnBwdSm80INS1_25CollectiveMainloopBwdSm80ILi2ELi2EN4cute5tupleIJNS5_1CILi128EEES8_NS7_ILi64EEEEEENS_6half_tEfNS_4arch4Sm80ELb0ELb0ELb1ELb0ELb1ELb0ELb0ELb0ELi2ELi4ELi4ELi4ELb0EEENS1_21CollectiveEpilogueBwdISA_SB_SD_Li256ELb0ELb0ELi2EEENS1_19SingleTileSchedulerILb0ELb0ELb0ELi128EEEEEEEEEvNT_6ParamsE$_ZN4cute5tupleIJNS0_IJNS0_IJNS_1CILi8EEENS1_ILi1EEEEEENS0_IJNS1_ILi2EEEEEEEEENS0_IJNS0_IJS3_NS1_ILi0EEEEEENS0_IJiEEEEEEEEC2ERKS7_RKSB_) ;  /* 0xfffe3b4000007944 */ /* 0x022fea0003c3ffff */
[----:B------:R2:W5:Y:S01]  /*24ad0*/  LDL R40, [R8] ;  /* 0x0000000008287983 */ /* 0x0005620000100800 */
[----:B------:R-:W-:Y:S01]  /*24ae0*/  IMAD.MOV.U32 R92, RZ, RZ, R75 ;  /* 0x000000ffff5c7224 */ /* 0x000fe200078e004b */
[----:B------:R-:W-:Y:S02]  /*24af0*/  MOV R93, R61 ;  /* 0x0000003d005d7202 */ /* 0x000fe40000000f00 */
[----:B------:R2:W-:Y:S01]  /*24b00*/  STL.64 [R1+0x770], R4 ;  /* 0x0007700401007387 */ /* 0x0005e20000100a00 */
[----:B------:R-:W-:-:S03]  /*24b10*/  MOV R38, 0x24b30 ;  /* 0x00024b3000267802 */ /* 0x000fc60000000f00 */
[----:B-12--5:R-:W-:Y:S05]  /*24b20*/  CALL.REL.NOINC `($_ZN7cutlass13device_kernelIN5flash19enable_sm80_to_sm89INS1_16FlashAttnBwdSm80INS1_25CollectiveMainloopBwdSm80ILi2ELi2EN4cute5tupleIJNS5_1CILi128EEES8_NS7_ILi64EEEEEENS_6half_tEfNS_4arch4Sm80ELb0ELb0ELb1ELb0ELb1ELb0ELb0ELb0ELi2ELi4ELi4ELi4ELb0EEENS1_21CollectiveEpilogueBwdISA_SB_SD_Li256ELb0ELb0ELi2EEENS1_19SingleTileSchedulerILb0ELb0ELb0ELi128EEEEEEEEEvNT_6ParamsE$_ZN4cute3eso3ESOILb0ELb0EJNS_6LayoutINS_5tupleIJNS3_IJNS_1CILi8EEENS4_ILi1EEEEEENS3_IJNS4_ILi2EEEEEEEEENS3_IJNS3_IJS6_NS4_ILi0EEEEEENS3_IJiEEEEEEEENS_10ViewEngineINS_8smem_ptrIPN7cutlass6half_tEEEEEEEC2ERKSF_RKSM_) ;  /* 0xfffe147000007944 */ /* 0x026fea0003c3ffff */
[----:B------:R2:W5:Y:S04]  /*24b30*/  LDL R5, [R8] ;  /* 0x0000000008057983 */ /* 0x0005680000100800 */
[----:B------:R2:W5:Y:S01]  /*24b40*/  LDL.64 R12, [R8+0x8] ;  /* 0x00000800080c7983 */ /* 0x0005620000100a00 */
[----:B------:R-:W-:-:S02]  /*24b50*/  MOV R92, R75 ;  /* 0x0000004b005c7202 */ /* 0x000fc40000000f00 */
[----:B------:R-:W-:Y:S02]  /*24b60*/  MOV R38, 0x24b80 ;  /* 0x00024b8000267802 */ /* 0x000fe40000000f00 */
[----:B-12--5:R-:W-:Y:S05]  /*24b70*/  CALL.REL.NOINC `($_ZN7cutlass13device_kernelIN5flash19enable_sm80_to_sm89INS1_16FlashAttnBwdSm80INS1_25CollectiveMainloopBwdSm80ILi2ELi2EN4cute5tupleIJNS5_1CILi128EEES8_NS7_ILi64EEEEEENS_6half_tEfNS_4arch4Sm80ELb0ELb0ELb1ELb0ELb1ELb0ELb0ELb0ELi2ELi4ELi4ELi4ELb0EEENS1_21CollectiveEpilogueBwdISA_SB_SD_Li256ELb0ELb0ELi2EEENS1_19SingleTileSchedulerILb0ELb0ELb0ELi128EEEEEEEEEvNT_6ParamsE$_ZN4cute3eso3ESOILb1ELb0EJNS_6LayoutINS_5tupleIJNS3_IJNS3_IJNS_1CILi4EEENS4_ILi2EEEEEENS4_ILi1EEEEEENS3_IJS6_EEEEEENS3_IJNS3_IJNS3_IJS8_NS4_ILi32EEEEEENS4_ILi0EEEEEENS3_IJNS4_ILi64EEEEEEEEEEENS_10ViewEngineIPN7cutlass6half_tEEEEEC2ERKSJ_RKSO_) ;  /* 0xfffe25a000007944 */ /* 0x026fea0003c3ffff */
[----:B-1----:R1:W5:Y:S01]  /*24b80*/  LDL.64 R2, [R8] ;  /* 0x0000000008027983 */ /* 0x0023620000100a00 */
[----:B------:R-:W-:Y:S02]  /*24b90*/  MOV R92, R75 ;  /* 0x0000004b005c7202 */ /* 0x000fe40000000f00 */
[----:B------:R-:W-:Y:S02]  /*24ba0*/  MOV R38, 0x24bc0 ;  /* 0x00024bc000267802 */ /* 0x000fe40000000f00 */
[----:B-1---5:R-:W-:Y:S05]  /*24bb0*/  CALL.REL.NOINC `($_ZN7cutlass13device_kernelIN5flash19enable_sm80_to_sm89INS1_16FlashAttnBwdSm80INS1_25CollectiveMainloopBwdSm80ILi2ELi2EN4cute5tupleIJNS5_1CILi128EEES8_NS7_ILi64EEEEEENS_6half_tEfNS_4arch4Sm80ELb0ELb0ELb1ELb0ELb1ELb0ELb0ELb0ELi2ELi4ELi4ELi4ELb0EEENS1_21CollectiveEpilogueBwdISA_SB_SD_Li256ELb0ELb0ELi2EEENS1_19SingleTileSchedulerILb0ELb0ELb0ELi128EEEEEEEEEvNT_6ParamsE$_ZN4cute3eso3ESOILb1ELb0EJNS_6LayoutINS_5tupleIJNS3_IJNS3_IJNS3_IJNS_1CILi4EEENS4_ILi2EEEEEENS4_ILi1EEEEEES8_EEENS3_IJNS3_IJNS3_IJS8_S8_EEES8_EEES6_EEEEEENS3_IJNS3_IJNS3_IJNS3_IJS8_NS4_ILi32EEEEEENS4_ILi0EEEEEESH_EEENS3_IJNS3_IJNS3_IJSH_SH_EEESH_EEENS4_ILi64EEEEEEEEEEENS_10ViewEngineIPN7cutlass6half_tEEEEEC2ERKSP_RKSU_) ;  /* 0xfffe244000007944 */ /* 0x022fea0003c3ffff */
[----:B-1----:R1:W5:Y:S01]  /*24bc0*/  LDL.64 R2, [R8] ;  /* 0x0000000008027983 */ /* 0x0023620000100a00 */
[----:B------:R-:W-:Y:S02]  /*24bd0*/  MOV R93, R75 ;  /* 0x0000004b005d7202 */ /* 0x000fe40000000f00 */
[----:B------:R-:W-:Y:S02]  /*24be0*/  MOV R6, 0x24c00 ;  /* 0x00024c0000067802 */ /* 0x000fe40000000f00 */
[----:B-1---5:R-:W-:Y:S05]  /*24bf0*/  CALL.REL.NOINC `($_ZN7cutlass13device_kernelIN5flash19enable_sm80_to_sm89INS1_16FlashAttnBwdSm80INS1_25CollectiveMainloopBwdSm80ILi2ELi2EN4cute5tupleIJNS5_1CILi128EEES8_NS7_ILi64EEEEEENS_6half_tEfNS_4arch4Sm80ELb0ELb0ELb1ELb0ELb1ELb0ELb0ELb0ELi2ELi4ELi4ELi4ELb0EEENS1_21CollectiveEpilogueBwdISA_SB_SD_Li256ELb0ELb0ELi2EEENS1_19SingleTileSchedulerILb0ELb0ELb0ELi128EEEEEEEEEvNT_6ParamsE$_ZN4cute5tupleIJNS0_IJNS_1CILi2EEEEEENS0_IJiEEEEEC2ERKS3_RKS4_) ;  /* 0xfffe3ba000007944 */ /* 0x022fea0003c3ffff */
[----:B------:R-:W2:Y:S01]  /*24c00*/  LDL R6, [R8] ;  /* 0x0000000008067983 */ /* 0x000ea20000100800 */
[----:B------:R-:W-:Y:S02]  /*24c10*/  MOV R92, R60 ;  /* 0x0000003c005c7202 */ /* 0x000fe40000000f00 */
[----:B-1----:R-:W-:Y:S01]  /*24c20*/  MOV R4, 0x24c50 ;  /* 0x00024c5000047802 */ /* 0x002fe20000000f00 */
[----:B--2---:R1:W-:Y:S04]  /*24c30*/  STL [R1+0x750], R6 ;  /* 0x0007500601007387 */ /* 0x0043e80000100800 */
[----:B-1----:R-:W-:Y:S05]  /*24c40*/  CALL.REL.NOINC `($_ZN7cutlass13device_kernelIN5flash19enable_sm80_to_sm89INS1_16FlashAttnBwdSm80INS1_25CollectiveMainloopBwdSm80ILi2ELi2EN4cute5tupleIJNS5_1CILi128EEES8_NS7_ILi64EEEEEENS_6half_tEfNS_4arch4Sm80ELb0ELb0ELb1ELb0ELb1ELb0ELb0ELb0ELi2ELi4ELi4ELi4ELb0EEENS1_21CollectiveEpilogueBwdISA_SB_SD_Li256ELb0ELb0ELi2EEENS1_19SingleTileSchedulerILb0ELb0ELb0ELi128EEEEEEEEEvNT_6ParamsE$_ZZN4cute14logical_divideINS_5tupleIJNS1_IJNS_1CILi8EEENS2_ILi1EEEEEENS1_IJNS2_ILi2EEEEEEEEENS1_IJNS1_IJS4_NS2_ILi0EEEEEENS1_IJiEEEEEENS1_IJS5_NS_6LayoutIS4_S9_EEEEEEEDaRKNSD_IT_T0_EERKT1_ENKUlRKT_RKT0_E_clINSD_IS7_SB_EESE_EEDaSQ_ST_) ;  /* 0xfffe441000007944 */ /* 0x002fea0003c3ffff */
[----:B------:R-:W-:Y:S02]  /*24c50*/  MOV R4, R75 ;  /* 0x0000004b00047202 */ /* 0x000fe40000000f00 */
[----:B------:R-:W-:-:S02]  /*24c60*/  MOV R6, 0x24c80 ;  /* 0x00024c8000067802 */ /* 0x000fc40000000f00 */
[----:B-----5:R-:W-:Y:S05]  /*24c70*/  CALL.REL.NOINC `($_ZN7cutlass13device_kernelIN5flash19enable_sm80_to_sm89INS1_16FlashAttnBwdSm80INS1_25CollectiveMainloopBwdSm80ILi2ELi2EN4cute5tupleIJNS5_1CILi128EEES8_NS7_ILi64EEEEEENS_6half_tEfNS_4arch4Sm80ELb0ELb0ELb1ELb0ELb1ELb0ELb0ELb0ELi2ELi4ELi4ELi4ELb0EEENS1_21CollectiveEpilogueBwdISA_SB_SD_Li256ELb0ELb0ELi2EEENS1_19SingleTileSchedulerILb0ELb0ELb0ELi128EEEEEEEEEvNT_6ParamsE$_ZN4cute3eso3ESOILb1ELb0EJNS_5tupleIJNS2_IJNS_1CILi1EEENS3_ILi0EEEEEENS2_IJS5_S5_EEEEEENS2_IJS5_iEEEEEC2ERKS8_RKS9_) ;  /* 0xfffe228000007944 */ /* 0x020fea0003c3ffff */
[----:B-1----:R1:W5:Y:S01]  /*24c80*/  LDL R5, [R8] ;  /* 0x0000000008057983 */ /* 0x0023620000100800 */
[----:B------:R-:W-:-:S02]  /*24c90*/  MOV R93, R75 ;  /* 0x0000004b005d7202 */ /* 0x000fc40000000f00 */
[----:B------:R-:W-:Y:S02]  /*24ca0*/  MOV R6, 0x24cc0 ;  /* 0x00024cc000067802 */ /* 0x000fe40000000f00 */
[----:B-1---5:R-:W-:Y:S05]  /*24cb0*/  CALL.REL.NOINC `($_ZN7cutlass13device_kernelIN5flash19enable_sm80_to_sm89INS1_16FlashAttnBwdSm80INS1_25CollectiveMainloopBwdSm80ILi2ELi2EN4cute5tupleIJNS5_1CILi128EEES8_NS7_ILi64EEEEEENS_6half_tEfNS_4arch4Sm80ELb0ELb0ELb1ELb0ELb1ELb0ELb0ELb0ELi2ELi4ELi4ELi4ELb0EEENS1_21CollectiveEpilogueBwdISA_SB_SD_Li256ELb0ELb0ELi2EEENS1_19SingleTileSchedulerILb0ELb0ELb0ELi128EEEEEEEEEvNT_6ParamsE$_ZN4cute5tupleIJNS0_IJNS0_IJNS0_IJNS_1CILi8EEENS1_ILi1EEEEEENS0_IJS3_S3_EEEEEENS0_IJS3_NS1_ILi2EEEEEEEEENS0_IJNS0_IJNS0_IJS3_NS1_ILi0EEEEEENS0_IJSA_SA_EEEEEENS0_IJSA_iEEEEEEEEC2ERKS9_RKSF_) ;  /* 0xfffe36c000007944 */ /* 0x022fea0003c3ffff */
[----:B-1----:R1:W5:Y:S01]  /*24cc0*/  LDL R5, [R8] ;  /* 0x0000000008057983 */ /* 0x0023620000100800 */
[----:B------:R-:W-:Y:S02]  /*24cd0*/  MOV R4, R75 ;  /* 0x0000004b00047202 */ /* 0x000fe40000000f00 */
[----:B------:R-:W-:Y:S02]  /*24ce0*/  MOV R6, 0x24d00 ;  /* 0x00024d0000067802 */ /* 0x000fe40000000f00 */
[----:B-1---5:R-:W-:Y:S05]  /*24cf0*/  CALL.REL.NOINC `($_ZN7cutlass13device_kernelIN5flash19enable_sm80_to_sm89INS1_16FlashAttnBwdSm80INS1_25CollectiveMainloopBwdSm80ILi2ELi2EN4cute5tupleIJNS5_1CILi128EEES8_NS7_ILi64EEEEEENS_6half_tEfNS_4arch4Sm80ELb0ELb0ELb1ELb0ELb1ELb0ELb0ELb0ELi2ELi4ELi4ELi4ELb0EEENS1_21CollectiveEpilogueBwdISA_SB_SD_Li256ELb0ELb0ELi2EEENS1_19SingleTileSchedulerILb0ELb0ELb0ELi128EEEEEEEEEvNT_6ParamsE$_ZN4cute3eso3ESOILb1ELb0EJNS_5tupleIJNS2_IJNS_1CILi1EEENS3_ILi0EEEEEENS2_IJS5_S5_EEEEEENS2_IJS5_iEEEEEC2ERKS8_RKS9_) ;  /* 0xfffe220000007944 */ /* 0x022fea0003c3ffff */
[----:B-1----:R1:W5:Y:S01]  /*24d00*/  LDL R5, [R8] ;  /* 0x0000000008057983 */ /* 0x0023620000100800 */
[----:B------:R-:W-:Y:S02]  /*24d10*/  MOV R92, R75 ;  /* 0x0000004b005c7202 */ /* 0x000fe40000000f00 */
[----:B------:R-:W-:Y:S02]  /*24d20*/  MOV R6, 0x24d40 ;  /* 0x00024d4000067802 */ /* 0x000fe40000000f00 */
[----:B-1---5:R-:W-:Y:S05]  /*24d30*/  CALL.REL.NOINC `($_ZN7cutlass13device_kernelIN5flash19enable_sm80_to_sm89INS1_16FlashAttnBwdSm80INS1_25CollectiveMainloopBwdSm80ILi2ELi2EN4cute5tupleIJNS5_1CILi128EEES8_NS7_ILi64EEEEEENS_6half_tEfNS_4arch4Sm80ELb0ELb0ELb1ELb0ELb1ELb0ELb0ELb0ELi2ELi4ELi4ELi4ELb0EEENS1_21CollectiveEpilogueBwdISA_SB_SD_Li256ELb0ELb0ELi2EEENS1_19SingleTileSchedulerILb0ELb0ELb0ELi128EEEEEEEEEvNT_6ParamsE$_ZN4cute3eso3ESOILb1ELb0EJNS_5tupleIJNS_1CILi0EEES4_EEEiEEC2ERKS5_RKi) ;  /* 0xfffe224000007944 */ /* 0x022fea0003c3ffff */
[----:B-1----:R1:W5:Y:S01]  /*24d40*/  LDL R5, [R8] ;  /* 0x0000000008057983 */ /* 0x0023620000100800 */
[----:B------:R-:W-:Y:S02]  /*24d50*/  MOV R92, R75 ;  /* 0x0000004b005c7202 */ /* 0x000fe40000000f00 */
[----:B------:R-:W-:Y:S02]  /*24d60*/  MOV R6, 0x24d80 ;  /* 0x00024d8000067802 */ /* 0x000fe40000000f00 */
[----:B-1---5:R-:W-:Y:S05]  /*24d70*/  CALL.REL.NOINC `($_ZN7cutlass13device_kernelIN5flash19enable_sm80_to_sm89INS1_16FlashAttnBwdSm80INS1_25CollectiveMainloopBwdSm80ILi2ELi2EN4cute5tupleIJNS5_1CILi128EEES8_NS7_ILi64EEEEEENS_6half_tEfNS_4arch4Sm80ELb0ELb0ELb1ELb0ELb1ELb0ELb0ELb0ELi2ELi4ELi4ELi4ELb0EEENS1_21CollectiveEpilogueBwdISA_SB_SD_Li256ELb0ELb0ELi2EEENS1_19SingleTileSchedulerILb0ELb0ELb0ELi128EEEEEEEEEvNT_6ParamsE$_ZN4cute3eso3ESOILb1ELb0EJNS_5tupleIJNS2_IJNS_1CILi1EEENS3_ILi0EEEEEES5_EEENS2_IJNS2_IJS5_S5_EEEiEEEEEC2ERKS7_RKS9_) ;  /* 0xfffe21c000007944 */ /* 0x022fea0003c3ffff */
[----:B-1----:R1:W5:Y:S01]  /*24d80*/  LDL R5, [R8] ;  /* 0x0000000008057983 */ /* 0x0023620000100800 */
[----:B------:R-:W-:-:S02]  /*24d90*/  MOV R92, R75 ;  /* 0x0000004b005c7202 */ /* 0x000fc40000000f00 */
[----:B------:R-:W-:Y:S02]  /*24da0*/  MOV R6, 0x24dc0 ;  /* 0x00024dc000067802 */ /* 0x000fe40000000f00 */
[----:B-1---5:R-:W-:Y:S05]  /*24db0*/  CALL.REL.NOINC `($_ZN7cutlass13device_kernelIN5flash19enable_sm80_to_sm89INS1_16FlashAttnBwdSm80INS1_25CollectiveMainloopBwdSm80ILi2ELi2EN4cute5tupleIJNS5_1CILi128EEES8_NS7_ILi64EEEEEENS_6half_tEfNS_4arch4Sm80ELb0ELb0ELb1ELb0ELb1ELb0ELb0ELb0ELi2ELi4ELi4ELi4ELb0EEENS1_21CollectiveEpilogueBwdISA_SB_SD_Li256ELb0ELb0ELi2EEENS1_19SingleTileSchedulerILb0ELb0ELb0ELi128EEEEEEEEEvNT_6ParamsE$_ZN4cute5tupleIJNS0_IJNS0_IJNS0_IJNS_1CILi8EEENS1_ILi1EEEEEES3_EEENS0_IJNS0_IJS3_S3_EEENS1_ILi2EEEEEEEEENS0_IJNS0_IJNS0_IJS3_NS1_ILi0EEEEEESA_EEENS0_IJNS0_IJSA_SA_EEEiEEEEEEEEC2ERKS9_RKSF_) ;  /* 0xfffe360000007944 */ /* 0x022fea0003c3ffff */
[----:B------:R2:W5:Y:S01]  /*24dc0*/  LDL R10, [R8] ;  /* 0x00000000080a7983 */ /* 0x0005620000100800 */
[----:B------:R-:W-:Y:S01]  /*24dd0*/  IMAD.MOV.U32 R92, RZ, RZ, R75 ;  /* 0x000000ffff5c7224 */ /* 0x000fe200078e004b */
[----:B------:R-:W-:Y:S02]  /*24de0*/  MOV R93, R61 ;  /* 0x0000003d005d7202 */ /* 0x000fe40000000f00 */
[----:B------:R2:W-:Y:S01]  /*24df0*/  STL.64 [R1+0x770], R12 ;  /* 0x0007700c01007387 */ /* 0x0005e20000100a00 */
[----:B------:R-:W-:-:S03]  /*24e00*/  MOV R6, 0x24e20 ;  /* 0x00024e2000067802 */ /* 0x000fc60000000f00 */
[----:B-12--5:R-:W-:Y:S05]  /*24e10*/  CALL.REL.NOINC `($_ZN7cutlass13device_kernelIN5flash19enable_sm80_to_sm89INS1_16FlashAttnBwdSm80INS1_25CollectiveMainloopBwdSm80ILi2ELi2EN4cute5tupleIJNS5_1CILi128EEES8_NS7_ILi64EEEEEENS_6half_tEfNS_4arch4Sm80ELb0ELb0ELb1ELb0ELb1ELb0ELb0ELb0ELi2ELi4ELi4ELi4ELb0EEENS1_21CollectiveEpilogueBwdISA_SB_SD_Li256ELb0ELb0ELi2EEENS1_19SingleTileSchedulerILb0ELb0ELb0ELi128EEEEEEEEEvNT_6ParamsE$_ZN4cute3eso3ESOILb0ELb0EJNS_6LayoutINS_5tupleIJNS3_IJNS3_IJNS_1CILi8EEENS4_ILi1EEEEEES6_EEENS3_IJNS3_IJS6_S6_EEENS4_ILi2EEEEEEEEENS3_IJNS3_IJNS3_IJS6_NS4_ILi0EEEEEESD_EEENS3_IJNS3_IJSD_SD_EEEiEEEEEEEENS_10ViewEngineINS_8smem_ptrIPN7cutlass6half_tEEEEEEEC2ERKSJ_RKSQ_) ;  /* 0xfffe0c0000007944 */ /* 0x026fea0003c3ffff */
[----:B------:R2:W5:Y:S04]  /*24e20*/  LDL R6, [R8] ;  /* 0x0000000008067983 */ /* 0x0005680000100800 */
[----:B-1----:R2:W5:Y:S01]  /*24e30*/  LDL.64 R4, [R8+0x8] ;  /* 0x0000080008047983 */ /* 0x0025620000100a00 */
[----:B------:R-:W-:Y:S01]  /*24e40*/  IMAD.MOV.U32 R38, RZ, RZ, R2 ;  /* 0x000000ffff267224 */ /* 0x000fe200078e0002 */
[----:B------:R-:W-:-:S02]  /*24e50*/  MOV R92, R62 ;  /* 0x0000003e005c7202 */ /* 0x000fc40000000f00 */
[----:B------:R-:W-:Y:S02]  /*24e60*/  MOV R36, 0x24e80 ;  /* 0x00024e8000247802 */ /* 0x000fe40000000f00 */
[----:B--2--5:R-:W-:Y:S05]  /*24e70*/  CALL.REL.NOINC `($_ZN7cutlass13device_kernelIN5flash19enable_sm80_to_sm89INS1_16FlashAttnBwdSm80INS1_25CollectiveMainloopBwdSm80ILi2ELi2EN4cute5tupleIJNS5_1CILi128EEES8_NS7_ILi64EEEEEENS_6half_tEfNS_4arch4Sm80ELb0ELb0ELb1ELb0ELb1ELb0ELb0ELb0ELi2ELi4ELi4ELi4ELb0EEENS1_21CollectiveEpilogueBwdISA_SB_SD_Li256ELb0ELb0ELi2EEENS1_19SingleTileSchedulerILb0ELb0ELb0ELi128EEEEEEEEEvNT_6ParamsE$_ZN4cute3eso3ESOILb1ELb0EJNS_6LayoutINS_5tupleIJNS3_IJNS3_IJNS_1CILi4EEENS4_ILi2EEEEEENS4_ILi1EEEEEES6_EEENS3_IJNS3_IJNS3_IJS8_NS4_ILi32EEEEEENS4_ILi0EEEEEENS4_ILi64EEEEEEEENS_10ViewEngineIPN7cutlass6half_tEEEEEC2ERKSH_RKSM_) ;  /* 0xfffe22e000007944 */ /* 0x024fea0003c3ffff */
[----:B------:R2:W5:Y:S01]  /*24e80*/  LDL.64 R12, [R1+0x758] ;  /* 0x00075800010c7983 */ /* 0x0005620000100a00 */
[----:B------:R-:W-:Y:S02]  /*24e90*/  MOV R3, R6 ;  /* 0x0000000600037202 */ /* 0x000fe40000000f00 */
[----:B-1----:R-:W-:Y:S02]  /*24ea0*/  MOV R2, 0x24ec0 ;  /* 0x00024ec000027802 */ /* 0x002fe40000000f00 */
[----:B--2--5:R-:W-:Y:S05]  /*24eb0*/  CALL.REL.NOINC `($_ZN7cutlass13device_kernelIN5flash19enable_sm80_to_sm89INS1_16FlashAttnBwdSm80INS1_25CollectiveMainloopBwdSm80ILi2ELi2EN4cute5tupleIJNS5_1CILi128EEES8_NS7_ILi64EEEEEENS_6half_tEfNS_4arch4Sm80ELb0ELb0ELb1ELb0ELb1ELb0ELb0ELb0ELi2ELi4ELi4ELi4ELb0EEENS1_21CollectiveEpilogueBwdISA_SB_SD_Li256ELb0ELb0ELi2EEENS1_19SingleTileSchedulerILb0ELb0ELb0ELi128EEEEEEEEEvNT_6ParamsE$_ZZN4cute5sliceINS_5tupleIJNS1_IJNS_10UnderscoreENS_1CILi0EEEEEENS1_IJS4_S2_EEEEEENS1_IJNS1_IJNS1_IJNS3_ILi1EEES4_EEES4_EEENS1_IJNS1_IJS4_S4_EEEiEEEEEEEEDaRKT_RKT0_ENKUlRKT_RKT0_E_clIS6_SC_EEDaSM_SP_) ;  /* 0xfffe438000007944 */ /* 0x024fea0003c3ffff */
[----:B------:R-:W-:Y:S02]  /*24ec0*/  MOV R2, 0x24ee0 ;  /* 0x00024ee000027802 */ /* 0x000fe40000000f00 */
[----:B------:R-:W-:Y:S05]  /*24ed0*/  CALL.REL.NOINC `($_ZN7cutlass13device_kernelIN5flash19enable_sm80_to_sm89INS1_16FlashAttnBwdSm80INS1_25CollectiveMainloopBwdSm80ILi2ELi2EN4cute5tupleIJNS5_1CILi128EEES8_NS7_ILi64EEEEEENS_6half_tEfNS_4arch4Sm80ELb0ELb0ELb1ELb0ELb1ELb0ELb0ELb0ELi2ELi4ELi4ELi4ELb0EEENS1_21CollectiveEpilogueBwdISA_SB_SD_Li256ELb0ELb0ELi2EEENS1_19SingleTileSchedulerILb0ELb0ELb0ELi128EEEEEEEEEvNT_6ParamsE$_ZZN4cute12filter_tupleINS_5tupleIJNS1_IJNS_10UnderscoreENS_1CILi0EEEEEENS1_IJS4_S2_EEEEEENS1_IJNS1_IJNS1_IJNS3_ILi1EEES4_EEES4_EEENS1_IJNS1_IJS4_S4_EEEiEEEEEEZNS_5sliceIS7_SD_EEDaRKT_RKT0_EUlRKT_RKT0_E_EEDaSH_SK_OT1_ENKUlDpSN_E_clIJNS1_IJS9_EEENS1_IJiEEEEEEDaSU_) ;  /* 0xfffe3c5000007944 */ /* 0x000fea0003c3ffff */
[----:B------:R-:W-:Y:S02]  /*24ee0*/  MOV R92, R62 ;  /* 0x0000003e005c7202 */ /* 0x000fe40000000f00 */
[----:B------:R-:W-:Y:S02]  /*24ef0*/  MOV R36, 0x24f10 ;  /* 0x00024f1000247802 */ /* 0x000fe40000000f00 */
[----:B------:R-:W-:Y:S05]  /*24f00*/  CALL.REL.NOINC `($_ZN7cutlass13device_kernelIN5flash19enable_sm80_to_sm89INS1_16FlashAttnBwdSm80INS1_25CollectiveMainloopBwdSm80ILi2ELi2EN4cute5tupleIJNS5_1CILi128EEES8_NS7_ILi64EEEEEENS_6half_tEfNS_4arch4Sm80ELb0ELb0ELb1ELb0ELb1ELb0ELb0ELb0ELi2ELi4ELi4ELi4ELb0EEENS1_21CollectiveEpilogueBwdISA_SB_SD_Li256ELb0ELb0ELi2EEENS1_19SingleTileSchedulerILb0ELb0ELb0ELi128EEEEEEEEEvNT_6ParamsE$_ZN4cute5tupleIJNS0_IJNS0_IJNS_1CILi8EEENS1_ILi1EEEEEENS1_ILi2EEEEEENS0_IJNS0_IJS3_NS1_ILi0EEEEEEiEEEEEC2ERKS6_RKS9_) ;  /* 0xfffe374000007944 */ /* 0x000fea0003c3ffff */
[----:B-1----:R1:W5:Y:S01]  /*24f10*/  LDL R3, [R1+0x758] ;  /* 0x0007580001037983 */ /* 0x0023620000100800 */
[----:B------:R-:W-:Y:S02]  /*24f20*/  MOV R92, R62 ;  /* 0x0000003e005c7202 */ /* 0x000fe40000000f00 */
[----:B------:R-:W-:Y:S02]  /*24f30*/  MOV R6, 0x24f50 ;  /* 0x00024f5000067802 */ /* 0x000fe40000000f00 */
[----:B-1---5:R-:W-:Y:S05]  /*24f40*/  CALL.REL.NOINC `($_ZN7cutlass13device_kernelIN5flash19enable_sm80_to_sm89INS1_16FlashAttnBwdSm80INS1_25CollectiveMainloopBwdSm80ILi2ELi2EN4cute5tupleIJNS5_1CILi128EEES8_NS7_ILi64EEEEEENS_6half_tEfNS_4arch4Sm80ELb0ELb0ELb1ELb0ELb1ELb0ELb0ELb0ELi2ELi4ELi4ELi4ELb0EEENS1_21CollectiveEpilogueBwdISA_SB_SD_Li256ELb0ELb0ELi2EEENS1_19SingleTileSchedulerILb0ELb0ELb0ELi128EEEEEEEEEvNT_6ParamsE$_ZN4cute3eso3ESOILb0ELb1EJNS_6LayoutINS_5tupleIJNS3_IJNS_1CILi8EEENS4_ILi1EEEEEENS4_ILi2EEEEEENS3_IJNS3_IJS6_NS4_ILi0EEEEEEiEEEEESA_EEC2ERKSD_RKSA_) ;  /* 0xfffe179000007944 */ /* 0x022fea0003c3ffff */
[----:B------:R2:W5:Y:S01]  /*24f50*/  LDL R36, [R1+0x758] ;  /* 0x0007580001247983 */ /* 0x0005620000100800 */
[----:B-1----:R-:W-:Y:S01]  /*24f60*/  IMAD.MOV.U32 R2, RZ, RZ, R4 ;  /* 0x000000ffff027224 */ /* 0x002fe200078e0004 */
[----:B------:R-:W-:Y:S01]  /*24f70*/  MOV R3, R5 ;  /* 0x0000000500037202 */ /* 0x000fe20000000f00 */
[----:B------:R-:W-:Y:S01]  /*24f80*/  IMAD.MOV.U32 R38, RZ, RZ, R62 ;  /* 0x000000ffff267224 */ /* 0x000fe200078e003e */
[----:B------:R-:W-:-:S02]  /*24f90*/  MOV R42, 0x24fb0 ;  /* 0x00024fb0002a7802 */ /* 0x000fc40000000f00 */
[----:B--2--5:R-:W-:Y:S05]  /*24fa0*/  CALL.REL.NOINC `($_ZN7cutlass13device_kernelIN5flash19enable_sm80_to_sm89INS1_16FlashAttnBwdSm80INS1_25CollectiveMainloopBwdSm80ILi2ELi2EN4cute5tupleIJNS5_1CILi128EEES8_NS7_ILi64EEEEEENS_6half_tEfNS_4arch4Sm80ELb0ELb0ELb1ELb0ELb1ELb0ELb0ELb0ELi2ELi4ELi4ELi4ELb0EEENS1_21CollectiveEpilogueBwdISA_SB_SD_Li256ELb0ELb0ELi2EEENS1_19SingleTileSchedulerILb0ELb0ELb0ELi128EEEEEEEEEvNT_6ParamsE$_ZN4cute8smem_ptrIPN7cutlass6half_tEECI1NS_12iter_adaptorIS3_S4_EEES3_) ;  /* 0xfffe39c000007944 */ /* 0x024fea0003c3ffff */
[----:B-1----:R-:W2:Y:S01]  /*24fb0*/  LDL.64 R2, [R1+0x758] ;  /* 0x0007580001027983 */ /* 0x002ea20000100a00 */
[----:B------:R-:W-:Y:S01]  /*24fc0*/  IMAD.MOV.U32 R92, RZ, RZ, R62 ;  /* 0x000000ffff5c7224 */ /* 0x000fe200078e003e */
[----:B------:R-:W-:-:S02]  /*24fd0*/  MOV R93, R61 ;  /* 0x0000003d005d7202 */ /* 0x000fc40000000f00 */
[----:B------:R-:W-:Y:S01]  /*24fe0*/  MOV R38, 0x25010 ;  /* 0x0002501000267802 */ /* 0x000fe20000000f00 */
[----:B--2---:R1:W-:Y:S04]  /*24ff0*/  STL.64 [R1+0x770], R2 ;  /* 0x0007700201007387 */ /* 0x0043e80000100a00 */
[----:B-1----:R-:W-:Y:S05]  /*25000*/  CALL.REL.NOINC `($_ZN7cutlass13device_kernelIN5flash19enable_sm80_to_sm89INS1_16FlashAttnBwdSm80INS1_25CollectiveMainloopBwdSm80ILi2ELi2EN4cute5tupleIJNS5_1CILi128EEES8_NS7_ILi64EEEEEENS_6half_tEfNS_4arch4Sm80ELb0ELb0ELb1ELb0ELb1ELb0ELb0ELb0ELi2ELi4ELi4ELi4ELb0EEENS1_21CollectiveEpilogueBwdISA_SB_SD_Li256ELb0ELb0ELi2EEENS1_19SingleTileSchedulerILb0ELb0ELb0ELi128EEEEEEEEEvNT_6ParamsE$_ZN4cute3eso3ESOILb0ELb0EJNS_6LayoutINS_5tupleIJNS3_IJNS_1CILi8EEENS4_ILi1EEEEEENS4_ILi2EEEEEENS3_IJNS3_IJS6_NS4_ILi0EEEEEEiEEEEENS_10ViewEngineINS_8smem_ptrIPN7cutlass6half_tEEEEEEEC2ERKSD_RKSK_) ;  /* 0xfffe100000007944 */ /* 0x002fea0003c3ffff */
[----:B------:R2:W5:Y:S04]  /*25010*/  LDL R8, [R1+0x758] ;  /* 0x0007580001087983 */ /* 0x0005680000100800 */
[----:B------:R2:W5:Y:S01]  /*25020*/  LDL.64 R14, [R1+0x760] ;  /* 0x00076000010e7983 */ /* 0x0005620000100a00 */
[----:B------:R-:W-:Y:S01]  /*25030*/  IMAD.MOV.U32 R92, RZ, RZ, R62 ;  /* 0x000000ffff5c7224 */ /* 0x000fe200078e003e */
[----:B-1----:R-:W-:Y:S02]  /*25040*/  MOV R43, RZ ;  /* 0x000000ff002b7202 */ /* 0x002fe40000000f00 */
[----:B------:R-:W-:Y:S02]  /*25050*/  MOV R42, 0x25070 ;  /* 0x00025070002a7802 */ /* 0x000fe40000000f00 */
[----:B--2--5:R-:W-:Y:S05]  /*25060*/  CALL.REL.NOINC `($_ZN7cutlass13device_kernelIN5flash19enable_sm80_to_sm89INS1_16FlashAttnBwdSm80INS1_25CollectiveMainloopBwdSm80ILi2ELi2EN4cute5tupleIJNS5_1CILi128EEES8_NS7_ILi64EEEEEENS_6half_tEfNS_4arch4Sm80ELb0ELb0ELb1ELb0ELb1ELb0ELb0ELb0ELi2ELi4ELi4ELi4ELb0EEENS1_21CollectiveEpilogueBwdISA_SB_SD_Li256ELb0ELb0ELi2EEENS1_19SingleTileSchedulerILb0ELb0ELb0ELi128EEEEEEEEEvNT_6ParamsE$_ZN4cute3eso3ESOILb1ELb0EJNS_10UnderscoreEiEEC2ERKS2_RKi) ;  /* 0xfffe186000007944 */ /* 0x024fea0003c3ffff */
[----:B------:R-:W2:Y:S01]  /*25070*/  LDL R37, [R1+0x758] ;  /* 0x0007580001257983 */ /* 0x000ea20000100800 */
[----:B------:R-:W-:-:S02]  /*25080*/  MOV R92, R62 ;  /* 0x0000003e005c7202 */ /* 0x000fc40000000f00 */
[----:B------:R-:W-:Y:S01]  /*25090*/  MOV R38, 0x250c0 ;  /* 0x000250c000267802 */ /* 0x000fe20000000f00 */
[----:B--2---:R-:W-:Y:S02]  /*250a0*/  IMAD R37, R8, R37, RZ ;  /* 0x0000002508257224 */ /* 0x004fe400078e02ff */
        /* <DEDUP_REMOVED lines=19> */
[----:B-1----:R-:W-:Y:S05]  /*251e0*/  CALL.REL.NOINC `($_ZN7cutlass13device_kernelIN5flash19enable_sm80_to_sm89INS1_16FlashAttnBwdSm80INS1_25CollectiveMainloopBwdSm80ILi2ELi2EN4cute5tupleIJNS5_1CILi128EEES8_NS7_ILi64EEEEEENS_6half_tEfNS_4arch4Sm80ELb0ELb0ELb1ELb0ELb1ELb0ELb0ELb0ELi2ELi4ELi4ELi4ELb0EEENS1_21CollectiveEpilogueBwdISA_SB_SD_Li256ELb0ELb0ELi2EEENS1_19SingleTileSchedulerILb0ELb0ELb0ELi128EEEEEEEEEvNT_6ParamsE$_ZN4cute3eso3ESOILb1ELb0EJNS_6LayoutINS_5tupleIJNS3_IJNS3_IJNS_1CILi4EEENS4_ILi2EEEEEENS4_ILi1EEEEEEEEENS3_IJNS3_IJNS3_IJS8_NS4_ILi32EEEEEENS4_ILi0EEEEEEEEEEEiEEC2ERKSG_RKi) ;  /* 0xfffe1ef000007944 */ /* 0x002fea0003c3ffff */
[----:B-1----:R-:W2:Y:S01]  /*251f0*/  LDL R5, [R1+0x758] ;  /* 0x0007580001057983 */ /* 0x002ea20000100800 */
[----:B------:R-:W-:Y:S02]  /*25200*/  MOV R92, R62 ;  /* 0x0000003e005c7202 */ /* 0x000fe40000000f00 */
[----:B------:R-:W-:Y:S01]  /*25210*/  MOV R6, 0x25250 ;  /* 0x0002525000067802 */ /* 0x000fe20000000f00 */
[----:B--2---:R-:W-:-:S05]  /*25220*/  IMAD.WIDE R4, R5, 0x2, R12 ;  /* 0x0000000205047825 */ /* 0x004fca00078e020c */
[----:B------:R-:W-:Y:S02]  /*25230*/  MOV R10, R4 ;  /* 0x00000004000a7202 */ /* 0x000fe40000000f00 */
[----:B------:R-:W-:Y:S05]  /*25240*/  CALL.REL.NOINC `($_ZN7cutlass13device_kernelIN5flash19enable_sm80_to_sm89INS1_16FlashAttnBwdSm80INS1_25CollectiveMainloopBwdSm80ILi2ELi2EN4cute5tupleIJNS5_1CILi128EEES8_NS7_ILi64EEEEEENS_6half_tEfNS_4arch4Sm80ELb0ELb0ELb1ELb0ELb1ELb0ELb0ELb0ELi2ELi4ELi4ELi4ELb0EEENS1_21CollectiveEpilogueBwdISA_SB_SD_Li256ELb0ELb0ELi2EEENS1_19SingleTileSchedulerILb0ELb0ELb0ELi128EEEEEEEEEvNT_6ParamsE$_ZN4cute3eso3ESOILb1ELb0EJNS_6LayoutINS_5tupleIJNS3_IJNS3_IJNS_1CILi4EEENS4_ILi2EEEEEENS4_ILi1EEEEEEEEENS3_IJNS3_IJNS3_IJS8_NS4_ILi32EEEEEENS4_ILi0EEEEEEEEEEENS_10ViewEngineIPN7cutlass6half_tEEEEEC2ERKSG_RKSL_) ;  /* 0xfffe1e3000007944 */ /* 0x000fea0003c3ffff */
        /* <DEDUP_REMOVED lines=12> */
[----:B-1----:R1:W5:Y:S01]  /*25310*/  LDL R3, [R1+0x758] ;  /* 0x0007580001037983 */ /* 0x0023620000100800 */
[----:B------:R-:W-:-:S02]  /*25320*/  MOV R92, R62 ;  /* 0x0000003e005c7202 */ /* 0x000fc40000000f00 */
[----:B------:R-:W-:Y:S02]  /*25330*/  MOV R6, 0x25350 ;  /* 0x0002535000067802 */ /* 0x000fe40000000f00 */
[----:B-1---5:R-:W-:Y:S05]  /*25340*/  CALL.REL.NOINC `($_ZN7cutlass13device_kernelIN5flash19enable_sm80_to_sm89INS1_16FlashAttnBwdSm80INS1_25CollectiveMainloopBwdSm80ILi2ELi2EN4cute5tupleIJNS5_1CILi128EEES8_NS7_ILi64EEEEEENS_6half_tEfNS_4arch4Sm80ELb0ELb0ELb1ELb0ELb1ELb0ELb0ELb0ELi2ELi4ELi4ELi4ELb0EEENS1_21CollectiveEpilogueBwdISA_SB_SD_Li256ELb0ELb0ELi2EEENS1_19SingleTileSchedulerILb0ELb0ELb0ELi128EEEEEEEEEvNT_6ParamsE$_ZN4cute3eso3ESOILb1ELb0EJNS_6LayoutINS_5tupleIJNS3_IJNS3_IJNS_1CILi2EEES5_EEENS4_ILi1EEEEEEEEENS3_IJNS3_IJNS3_IJS7_NS4_ILi16EEEEEENS4_ILi0EEEEEEEEEEENS_10ViewEngineIPjEEEEC2ERKSF_RKSI_) ;  /* 0xfffe1cf000007944 */ /* 0x022fea0003c3ffff */
        /* <DEDUP_REMOVED lines=11> */
[----:B-1----:R-:W-:Y:S05]  /*25400*/  CALL.REL.NOINC `($_ZN7cutlass13device_kernelIN5flash19enable_sm80_to_sm89INS1_16FlashAttnBwdSm80INS1_25CollectiveMainloopBwdSm80ILi2ELi2EN4cute5tupleIJNS5_1CILi128EEES8_NS7_ILi64EEEEEENS_6half_tEfNS_4arch4Sm80ELb0ELb0ELb1ELb0ELb1ELb0ELb0ELb0ELi2ELi4ELi4ELi4ELb0EEENS1_21CollectiveEpilogueBwdISA_SB_SD_Li256ELb0ELb0ELi2EEENS1_19SingleTileSchedulerILb0ELb0ELb0ELi128EEEEEEEEEvNT_6ParamsE$_ZN4cute3eso3ESOILb1ELb0EJNS_10UnderscoreEiEEC2ERKS2_RKi) ;  /* 0xfffe14c000007944 */ /* 0x002fea0003c3ffff */
        /* <DEDUP_REMOVED lines=16> */
[----:B------:R-:W-:-:S02]  /*25510*/  MOV R43, 0x1 ;  /* 0x00000001002b7802 */ /* 0x000fc40000000f00 */
        /* <DEDUP_REMOVED lines=40> */
[----:B-1----:R-:W-:Y:S05]  /*257a0*/  CALL.REL.NOINC `($_ZN7cutlass13device_kernelIN5flash19enable_sm80_to_sm89INS1_16FlashAttnBwdSm80INS1_25CollectiveMainloopBwdSm80ILi2ELi2EN4cute5tupleIJNS5_1CILi128EEES8_NS7_ILi64EEEEEENS_6half_tEfNS_4arch4Sm80ELb0ELb0ELb1ELb0ELb1ELb0ELb0ELb0ELi2ELi4ELi4ELi4ELb0EEENS1_21CollectiveEpilogueBwdISA_SB_SD_Li256ELb0ELb0ELi2EEENS1_19SingleTileSchedulerILb0ELb0ELb0ELi128EEEEEEEEEvNT_6ParamsE$_ZN4cute3eso3ESOILb1ELb0EJNS_10UnderscoreES2_iEEC2ERKS2_S5_RKi) ;  /* 0xfffe10e000007944 */ /* 0x002fea0003c3ffff */
[----:B-1----:R-:W2:Y:S01]  /*257b0*/  LDL R3, [R1+0x758] ;  /* 0x0007580001037983 */ /* 0x002ea20000100800 */
[----:B------:R-:W-:-:S02]  /*257c0*/  MOV R4, 0x257f0 ;  /* 0x000257f000047802 */ /* 0x000fc40000000f00 */
[----:B--2---:R-:W-:Y:S02]  /*257d0*/  SHF.L.U32 R3, R3, 0xa, RZ ;  /* 0x0000000a03037819 */ /* 0x004fe400000006ff */
[----:B------:R-:W-:Y:S05]  /*257e0*/  CALL.REL.NOINC `($_ZN7cutlass13device_kernelIN5flash19enable_sm80_to_sm89INS1_16FlashAttnBwdSm80INS1_25CollectiveMainloopBwdSm80ILi2ELi2EN4cute5tupleIJNS5_1CILi128EEES8_NS7_ILi64EEEEEENS_6half_tEfNS_4arch4Sm80ELb0ELb0ELb1ELb0ELb1ELb0ELb0ELb0ELi2ELi4ELi4ELi4ELb0EEENS1_21CollectiveEpilogueBwdISA_SB_SD_Li256ELb0ELb0ELi2EEENS1_19SingleTileSchedulerILb0ELb0ELb0ELi128EEEEEEEEEvNT_6ParamsE$_ZN4cute3eso3ESOILb1ELb0EJNS_6LayoutINS_5tupleIJNS3_IJNS_1CILi8EEENS4_ILi1EEEEEENS4_ILi2EEEEEENS3_IJNS3_IJS6_NS4_ILi0EEEEEENS4_ILi8192EEEEEEEEiEEC2ERKSE_RKi) ;  /* 0xfffe275000007944 */ /* 0x000fea0003c3ffff */
[----:B------:R-:W-:Y:S01]  /*257f0*/  ULDC.64 UR4, c[0x0][0x118] ;  /* 0x0000460000047ab9 */ /* 0x000fe20000000a00 */
[----:B-1----:R-:W2:Y:S04]  /*25800*/  LDL R2, [R1+0x758] ;  /* 0x0007580001027983 */ /* 0x002ea80000100800 */
[----:B------:R-:W2:Y:S01]  /*25810*/  LD.E.64 R4, [R26.64] ;  /* 0x000000041a047980 */ /* 0x000ea2000c101b00 */
[----:B------:R-:W-:Y:S02]  /*25820*/  MOV R38, R62 ;  /* 0x0000003e00267202 */ /* 0x000fe40000000f00 */
[----:B------:R-:W-:Y:S01]  /*25830*/  MOV R42, 0x25860 ;  /* 0x00025860002a7802 */ /* 0x000fe20000000f00 */
[----:B--2---:R-:W-:-:S04]  /*25840*/  IMAD.WIDE R2, R2, 0x2, R4 ;  /* 0x0000000202027825 */ /* 0x004fc800078e0204 */
[----:B------:R-:W-:Y:S05]  /*25850*/  CALL.REL.NOINC `($_ZN7cutlass13device_kernelIN5flash19enable_sm80_to_sm89INS1_16FlashAttnBwdSm80INS1_25CollectiveMainloopBwdSm80ILi2ELi2EN4cute5tupleIJNS5_1CILi128EEES8_NS7_ILi64EEEEEENS_6half_tEfNS_4arch4Sm80ELb0ELb0ELb1ELb0ELb1ELb0ELb0ELb0ELi2ELi4ELi4ELi4ELb0EEENS1_21CollectiveEpilogueBwdISA_SB_SD_Li256ELb0ELb0ELi2EEENS1_19SingleTileSchedulerILb0ELb0ELb0ELi128EEEEEEEEEvNT_6ParamsE$_ZN4cute8smem_ptrIPN7cutlass6half_tEECI1NS_12iter_adaptorIS3_S4_EEES3_) ;  /* 0xfffe311000007944 */ /* 0x000fea0003c3ffff */
[----:B-1----:R1:W5:Y:S01]  /*25860*/  LDL.64 R2, [R1+0x758] ;  /* 0x0007580001027983 */ /* 0x0023620000100a00 */
[----:B------:R-:W-:-:S03]  /*25870*/  MOV R6, 0x25890 ;  /* 0x0002589000067802 */ /* 0x000fc60000000f00 */
[----:B-1---5:R-:W-:Y:S05]  /*25880*/  CALL.REL.NOINC `($_ZN7cutlass13device_kernelIN5flash19enable_sm80_to_sm89INS1_16FlashAttnBwdSm80INS1_25CollectiveMainloopBwdSm80ILi2ELi2EN4cute5tupleIJNS5_1CILi128EEES8_NS7_ILi64EEEEEENS_6half_tEfNS_4arch4Sm80ELb0ELb0ELb1ELb0ELb1ELb0ELb0ELb0ELi2ELi4ELi4ELi4ELb0EEENS1_21CollectiveEpilogueBwdISA_SB_SD_Li256ELb0ELb0ELi2EEENS1_19SingleTileSchedulerILb0ELb0ELb0ELi128EEEEEEEEEvNT_6ParamsE$_ZN4cute3eso3ESOILb1ELb0EJNS_6LayoutINS_5tupleIJNS3_IJNS_1CILi8EEENS4_ILi1EEEEEENS4_ILi2EEEEEENS3_IJNS3_IJS6_NS4_ILi0EEEEEENS4_ILi8192EEEEEEEENS_10ViewEngineINS_8smem_ptrIPN7cutlass6half_tEEEEEEEC2ERKSE_RKSL_) ;  /* 0xfffe267000007944 */ /* 0x022fea0003c3ffff */
        /* <DEDUP_REMOVED lines=8> */
[----:B------:R-:W-:Y:S05]  /*25910*/  CALL.REL.NOINC `($_ZN7cutlass13device_kernelIN5flash19enable_sm80_to_sm89INS1_16FlashAttnBwdSm80INS1_25CollectiveMainloopBwdSm80ILi2ELi2EN4cute5tupleIJNS5_1CILi128EEES8_NS7_ILi64EEEEEENS_6half_tEfNS_4arch4Sm80ELb0ELb0ELb1ELb0ELb1ELb0ELb0ELb0ELi2ELi4ELi4ELi4ELb0EEENS1_21CollectiveEpilogueBwdISA_SB_SD_Li256ELb0ELb0ELi2EEENS1_19SingleTileSchedulerILb0ELb0ELb0ELi128EEEEEEEEEvNT_6ParamsE$_ZN4cute3eso3ESOILb1ELb0EJNS_6LayoutINS_5tupleIJNS3_IJNS_1CILi8EEENS4_ILi1EEEEEENS4_ILi2EEEEEENS3_IJNS3_IJS6_NS4_ILi0EEEEEENS4_ILi64EEEEEEEEiEEC2ERKSE_RKi) ;  /* 0xfffe25a000007944 */ /* 0x000fea0003c3ffff */
[----:B-1----:R-:W2:Y:S01]  /*25920*/  LDL R3, [R1+0x758] ;  /* 0x0007580001037983 */ /* 0x002ea20000100800 */
[----:B------:R-:W-:Y:S01]  /*25930*/  MOV R10, 0x25970 ;  /* 0x00025970000a7802 */ /* 0x000fe20000000f00 */
[----:B--2---:R-:W-:-:S05]  /*25940*/  IMAD.WIDE R6, R3, 0x2, R24 ;  /* 0x0000000203067825 */ /* 0x004fca00078e0218 */
[----:B------:R-:W-:Y:S02]  /*25950*/  MOV R34, R6 ;  /* 0x0000000600227202 */ /* 0x000fe40000000f00 */
[----:B------:R-:W-:Y:S05]  /*25960*/  CALL.REL.NOINC `($_ZN7cutlass13device_kernelIN5flash19enable_sm80_to_sm89INS1_16FlashAttnBwdSm80INS1_25CollectiveMainloopBwdSm80ILi2ELi2EN4cute5tupleIJNS5_1CILi128EEES8_NS7_ILi64EEEEEENS_6half_tEfNS_4arch4Sm80ELb0ELb0ELb1ELb0ELb1ELb0ELb0ELb0ELi2ELi4ELi4ELi4ELb0EEENS1_21CollectiveEpilogueBwdISA_SB_SD_Li256ELb0ELb0ELi2EEENS1_19SingleTileSchedulerILb0ELb0ELb0ELi128EEEEEEEEEvNT_6ParamsE$_ZN4cute3eso3ESOILb1ELb0EJNS_6LayoutINS_5tupleIJNS3_IJNS_1CILi8EEENS4_ILi1EEEEEENS4_ILi2EEEEEENS3_IJNS3_IJS6_NS4_ILi0EEEEEENS4_ILi64EEEEEEEENS_10ViewEngineIPN7cutlass6half_tEEEEEC2ERKSE_RKSJ_) ;  /* 0xfffe250000007944 */ /* 0x000fea0003c3ffff */
[----:B------:R2:W5:Y:S01]  /*25970*/  LDL.64 R2, [R1+0x758] ;  /* 0x0007580001027983 */ /* 0x0005620000100a00 */
[----:B------:R-:W-:Y:S02]  /*25980*/  MOV R11, R5 ;  /* 0x00000005000b7202 */ /* 0x000fe40000000f00 */
[----:B------:R-:W-:Y:S02]  /*25990*/  MOV R10, 0x259b0 ;  /* 0x000259b0000a7802 */ /* 0x000fe40000000f00 */
[----:B-12--5:R-:W-:Y:S05]  /*259a0*/  CALL.REL.NOINC `($_ZN7cutlass13device_kernelIN5flash19enable_sm80_to_sm89INS1_16FlashAttnBwdSm80INS1_25CollectiveMainloopBwdSm80ILi2ELi2EN4cute5tupleIJNS5_1CILi128EEES8_NS7_ILi64EEEEEENS_6half_tEfNS_4arch4Sm80ELb0ELb0ELb1ELb0ELb1ELb0ELb0ELb0ELi2ELi4ELi4ELi4ELb0EEENS1_21CollectiveEpilogueBwdISA_SB_SD_Li256ELb0ELb0ELi2EEENS1_19SingleTileSchedulerILb0ELb0ELb0ELi128EEEEEEEEEvNT_6ParamsE$_ZN4cute3eso3ESOILb1ELb0EJNS_6LayoutINS_5tupleIJNS3_IJNS_1CILi8EEENS4_ILi1EEEEEENS3_IJNS4_ILi2EEEEEEEEENS3_IJNS3_IJS6_NS4_ILi0EEEEEENS3_IJNS4_ILi8192EEEEEEEEEEENS_10ViewEngineINS_8smem_ptrIPN7cutlass6half_tEEEEEEEC2ERKSG_RKSN_) ;  /* 0xfffe22e000007944 */ /* 0x026fea0003c3ffff */
[----:B-1----:R1:W5:Y:S01]  /*259b0*/  LDL.64 R4, [R1+0x758] ;  /* 0x0007580001047983 */ /* 0x0023620000100a00 */
[----:B------:R-:W-:Y:S02]  /*259c0*/  MOV R7, R3 ;  /* 0x0000000300077202 */ /* 0x000fe40000000f00 */
        /* <DEDUP_REMOVED lines=10> */
[----:B------:R-:W-:-:S02]  /*25a70*/  MOV R10, 0x25a90 ;  /* 0x00025a90000a7802 */ /* 0x000fc40000000f00 */
[----:B-1---5:R-:W-:Y:S05]  /*25a80*/  CALL.REL.NOINC `($_ZN7cutlass13device_kernelIN5flash19enable_sm80_to_sm89INS1_16FlashAttnBwdSm80INS1_25CollectiveMainloopBwdSm80ILi2ELi2EN4cute5tupleIJNS5_1CILi128EEES8_NS7_ILi64EEEEEENS_6half_tEfNS_4arch4Sm80ELb0ELb0ELb1ELb0ELb1ELb0ELb0ELb0ELi2ELi4ELi4ELi4ELb0EEENS1_21CollectiveEpilogueBwdISA_SB_SD_Li256ELb0ELb0ELi2EEENS1_19SingleTileSchedulerILb0ELb0ELb0ELi128EEEEEEEEEvNT_6ParamsE$_ZN4cute3eso3ESOILb1ELb0EJNS_6LayoutINS_5tupleIJNS3_IJNS_1CILi8EEENS4_ILi1EEEEEENS4_ILi2EEEEEENS3_IJNS3_IJS6_NS4_ILi0EEEEEENS4_ILi64EEEEEEEENS_10ViewEngineIPN7cutlass6half_tEEEEEC2ERKSE_RKSJ_) ;  /* 0xfffe23e000007944 */ /* 0x022fea0003c3ffff */
[----:B------:R2:W5:Y:S01]  /*25a90*/  LDL.64 R8, [R1+0x758] ;  /* 0x0007580001087983 */ /* 0x0005620000100a00 */
[----:B------:R-:W-:-:S02]  /*25aa0*/  MOV R38, R62 ;  /* 0x0000003e00267202 */ /* 0x000fc40000000f00 */
[----:B------:R-:W-:Y:S02]  /*25ab0*/  MOV R42, 0x25ad0 ;  /* 0x00025ad0002a7802 */ /* 0x000fe40000000f00 */
[----:B-12--5:R-:W-:Y:S05]  /*25ac0*/  CALL.REL.NOINC `($_ZN7cutlass13device_kernelIN5flash19enable_sm80_to_sm89INS1_16FlashAttnBwdSm80INS1_25CollectiveMainloopBwdSm80ILi2ELi2EN4cute5tupleIJNS5_1CILi128EEES8_NS7_ILi64EEEEEENS_6half_tEfNS_4arch4Sm80ELb0ELb0ELb1ELb0ELb1ELb0ELb0ELb0ELi2ELi4ELi4ELi4ELb0EEENS1_21CollectiveEpilogueBwdISA_SB_SD_Li256ELb0ELb0ELi2EEENS1_19SingleTileSchedulerILb0ELb0ELb0ELi128EEEEEEEEEvNT_6ParamsE$_ZN4cute8smem_ptrIPN7cutlass6half_tEECI1NS_12iter_adaptorIS3_S4_EEES3_) ;  /* 0xfffe2ea000007944 */ /* 0x026fea0003c3ffff */
[----:B-1----:R1:W5:Y:S01]  /*25ad0*/  LDL.64 R2, [R1+0x758] ;  /* 0x0007580001027983 */ /* 0x0023620000100a00 */
[----:B------:R-:W-:-:S03]  /*25ae0*/  MOV R6, 0x25b00 ;  /* 0x00025b0000067802 */ /* 0x000fc60000000f00 */
[----:B-1---5:R-:W-:Y:S05]  /*25af0*/  CALL.REL.NOINC `($_ZN7cutlass13device_kernelIN5flash19enable_sm80_to_sm89INS1_16FlashAttnBwdSm80INS1_25CollectiveMainloopBwdSm80ILi2ELi2EN4cute5tupleIJNS5_1CILi128EEES8_NS7_ILi64EEEEEENS_6half_tEfNS_4arch4Sm80ELb0ELb0ELb1ELb0ELb1ELb0ELb0ELb0ELi2ELi4ELi4ELi4ELb0EEENS1_21CollectiveEpilogueBwdISA_SB_SD_Li256ELb0ELb0ELi2EEENS1_19SingleTileSchedulerILb0ELb0ELb0ELi128EEEEEEEEEvNT_6ParamsE$_ZN4cute3eso3ESOILb1ELb0EJNS_6LayoutINS_5tupleIJNS3_IJNS_1CILi8EEENS4_ILi1EEEEEENS4_ILi2EEEEEENS3_IJNS3_IJS6_NS4_ILi0EEEEEENS4_ILi8192EEEEEEEENS_10ViewEngineINS_8smem_ptrIPN7cutlass6half_tEEEEEEEC2ERKSE_RKSL_) ;  /* 0xfffe240000007944 */ /* 0x022fea0003c3ffff */
        /* <DEDUP_REMOVED lines=11> */
[----:B------:R-:W-:-:S02]  /*25bb0*/  MOV R38, R62 ;  /* 0x0000003e00267202 */ /* 0x000fc40000000f00 */
        /* <DEDUP_REMOVED lines=108> */
[----:B-12---:R-:W-:Y:S05]  /*26280*/  CALL.REL.NOINC `($_ZN7cutlass13device_kernelIN5flash19enable_sm80_to_sm89INS1_16FlashAttnBwdSm80INS1_25CollectiveMainloopBwdSm80ILi2ELi2EN4cute5tupleIJNS5_1CILi128EEES8_NS7_ILi64EEEEEENS_6half_tEfNS_4arch4Sm80ELb0ELb0ELb1ELb0ELb1ELb0ELb0ELb0ELi2ELi4ELi4ELi4ELb0EEENS1_21CollectiveEpilogueBwdISA_SB_SD_Li256ELb0ELb0ELi2EEENS1_19SingleTileSchedulerILb0ELb0ELb0ELi128EEEEEEEEEvNT_6ParamsE$_ZN4cute3eso3ESOILb1ELb0EJNS_10UnderscoreES2_iEEC2ERKS2_S5_RKi) ;  /* 0xfffe060000007944 */ /* 0x006fea0003c3ffff */
[----:B------:R2:W5:Y:S01]  /*26290*/  LDL R4, [R1+0x758] ;  /* 0x0007580001047983 */ /* 0x0005620000100800 */
[----:B-1----:R-:W-:-:S02]  /*262a0*/  MOV R3, R0 ;  /* 0x0000000000037202 */ /* 0x002fc40000000f00 */
[----:B------:R-:W-:Y:S02]  /*262b0*/  MOV R2, 0x262d0 ;  /* 0x000262d000027802 */ /* 0x000fe40000000f00 */
[----:B--2--5:R-:W-:Y:S05]  /*262c0*/  CALL.REL.NOINC `($_ZN7cutlass13device_kernelIN5flash19enable_sm80_to_sm89INS1_16FlashAttnBwdSm80INS1_25CollectiveMainloopBwdSm80ILi2ELi2EN4cute5tupleIJNS5_1CILi128EEES8_NS7_ILi64EEEEEENS_6half_tEfNS_4arch4Sm80ELb0ELb0ELb1ELb0ELb1ELb0ELb0ELb0ELi2ELi4ELi4ELi4ELb0EEENS1_21CollectiveEpilogueBwdISA_SB_SD_Li256ELb0ELb0ELi2EEENS1_19SingleTileSchedulerILb0ELb0ELb0ELi128EEEEEEEEEvNT_6ParamsE$_ZZN4cute5sliceINS_5tupleIJNS_10UnderscoreES2_iEEENS1_IJNS1_IJNS_1CILi1EEENS4_ILi0EEEEEEiNS4_ILi1024EEEEEEEEDaRKT_RKT0_ENKUlRKT_RKT0_E_clIS2_iEEDaSI_SL_) ;  /* 0xfffe302000007944 */ /* 0x024fea0003c3ffff */
[----:B------:R-:W-:Y:S02]  /*262d0*/  MOV R2, 0x262f0 ;  /* 0x000262f000027802 */ /* 0x000fe40000000f00 */
[----:B------:R-:W-:Y:S05]  /*262e0*/  CALL.REL.NOINC `($_ZN7cutlass13device_kernelIN5flash19enable_sm80_to_sm89INS1_16FlashAttnBwdSm80INS1_25CollectiveMainloopBwdSm80ILi2ELi2EN4cute5tupleIJNS5_1CILi128EEES8_NS7_ILi64EEEEEENS_6half_tEfNS_4arch4Sm80ELb0ELb0ELb1ELb0ELb1ELb0ELb0ELb0ELi2ELi4ELi4ELi4ELb0EEENS1_21CollectiveEpilogueBwdISA_SB_SD_Li256ELb0ELb0ELi2EEENS1_19SingleTileSchedulerILb0ELb0ELb0ELi128EEEEEEEEEvNT_6ParamsE$_ZZN4cute12filter_tupleINS_5tupleIJNS_10UnderscoreES2_iEEENS1_IJNS1_IJNS_1CILi1EEENS4_ILi0EEEEEEiNS4_ILi1024EEEEEEZNS_5sliceIS3_S9_EEDaRKT_RKT0_EUlRKT_RKT0_E_EEDaSD_SG_OT1_ENKUlDpSJ_E_clIJNS1_IJS7_EEENS1_IJiEEENS1_IJEEEEEEDaSQ_) ;  /* 0xfffe299000007944 */ /* 0x000fea0003c3ffff */
[----:B------:R-:W-:Y:S02]  /*262f0*/  MOV R92, R62 ;  /* 0x0000003e005c7202 */ /* 0x000fe40000000f00 */
[----:B------:R-:W-:Y:S02]  /*26300*/  MOV R36, 0x26320 ;  /* 0x0002632000247802 */ /* 0x000fe40000000f00 */
[----:B------:R-:W-:Y:S05]  /*26310*/  CALL.REL.NOINC `($_ZN7cutlass13device_kernelIN5flash19enable_sm80_to_sm89INS1_16FlashAttnBwdSm80INS1_25CollectiveMainloopBwdSm80ILi2ELi2EN4cute5tupleIJNS5_1CILi128EEES8_NS7_ILi64EEEEEENS_6half_tEfNS_4arch4Sm80ELb0ELb0ELb1ELb0ELb1ELb0ELb0ELb0ELi2ELi4ELi4ELi4ELb0EEENS1_21CollectiveEpilogueBwdISA_SB_SD_Li256ELb0ELb0ELi2EEENS1_19SingleTileSchedulerILb0ELb0ELb0ELi128EEEEEEEEEvNT_6ParamsE$_ZN4cute5tupleIJNS0_IJNS0_IJNS_1CILi8EEENS1_ILi1EEEEEENS1_ILi2EEEEEENS0_IJNS0_IJS3_NS1_ILi0EEEEEEiEEEEEC2ERKS6_RKS9_) ;  /* 0xfffe233000007944 */ /* 0x000fea0003c3ffff */
[----:B------:R2:W5:Y:S01]  /*26320*/  LDL R38, [R1+0x758] ;  /* 0x0007580001267983 */ /* 0x0005620000100800 */
[----:B------:R-:W-:Y:S01]  /*26330*/  IMAD.SHL.U32 R4, R4, 0x400, RZ ;  /* 0x0000040004047824 */ /* 0x000fe200078e00ff */
[----:B------:R-:W-:Y:S01]  /*26340*/  MOV R92, R62 ;  /* 0x0000003e005c7202 */ /* 0x000fe20000000f00 */
[----:B------:R-:W-:Y:S01]  /*26350*/  IMAD.MOV.U32 R93, RZ, RZ, R61 ;  /* 0x000000ffff5d7224 */ /* 0x000fe200078e003d */
[----:B------:R-:W-:Y:S02]  /*26360*/  MOV R36, 0x26390 ;  /* 0x0002639000247802 */ /* 0x000fe40000000f00 */
[----:B------:R2:W-:Y:S04]  /*26370*/  STL [R1+0x770], R4 ;  /* 0x0007700401007387 */ /* 0x0005e80000100800 */
[----:B-12--5:R-:W-:Y:S05]  /*26380*/  CALL.REL.NOINC `($_ZN7cutlass13device_kernelIN5flash19enable_sm80_to_sm89INS1_16FlashAttnBwdSm80INS1_25CollectiveMainloopBwdSm80ILi2ELi2EN4cute5tupleIJNS5_1CILi128EEES8_NS7_ILi64EEEEEENS_6half_tEfNS_4arch4Sm80ELb0ELb0ELb1ELb0ELb1ELb0ELb0ELb0ELi2ELi4ELi4ELi4ELb0EEENS1_21CollectiveEpilogueBwdISA_SB_SD_Li256ELb0ELb0ELi2EEENS1_19SingleTileSchedulerILb0ELb0ELb0ELi128EEEEEEEEEvNT_6ParamsE$_ZN4cute3eso3ESOILb0ELb0EJNS_6LayoutINS_5tupleIJNS3_IJNS_1CILi8EEENS4_ILi1EEEEEENS4_ILi2EEEEEENS3_IJNS3_IJS6_NS4_ILi0EEEEEEiEEEEEiEEC2ERKSD_RKi) ;  /* 0xfffdfcf000007944 */ /* 0x026fea0003c3ffff */
[----:B------:R-:W2:Y:S01]  /*26390*/  LDL.64 R36, [R1+0x758] ;  /* 0x0007580001247983 */ /* 0x000ea20000100a00 */
[----:B-1----:R-:W-:Y:S02]  /*263a0*/  MOV R38, R62 ;  /* 0x0000003e00267202 */ /* 0x002fe40000000f00 */
[----:B------:R-:W-:Y:S01]  /*263b0*/  MOV R42, 0x263e0 ;  /* 0x000263e0002a7802 */ /* 0x000fe20000000f00 */
[----:B--2---:R-:W-:-:S04]  /*263c0*/  IMAD.WIDE R2, R37, 0x2, R28 ;  /* 0x0000000225027825 */ /* 0x004fc800078e021c */
[----:B------:R-:W-:Y:S05]  /*263d0*/  CALL.REL.NOINC `($_ZN7cutlass13device_kernelIN5flash19enable_sm80_to_sm89INS1_16FlashAttnBwdSm80INS1_25CollectiveMainloopBwdSm80ILi2ELi2EN4cute5tupleIJNS5_1CILi128EEES8_NS7_ILi64EEEEEENS_6half_tEfNS_4arch4Sm80ELb0ELb0ELb1ELb0ELb1ELb0ELb0ELb0ELi2ELi4ELi4ELi4ELb0EEENS1_21CollectiveEpilogueBwdISA_SB_SD_Li256ELb0ELb0ELi2EEENS1_19SingleTileSchedulerILb0ELb0ELb0ELi128EEEEEEEEEvNT_6ParamsE$_ZN4cute8smem_ptrIPN7cutlass6half_tEECI1NS_12iter_adaptorIS3_S4_EEES3_) ;  /* 0xfffe259000007944 */ /* 0x000fea0003c3ffff */
        /* <DEDUP_REMOVED lines=9> */
[----:B-1----:R-:W-:Y:S02]  /*26470*/  MOV R3, 0x1 ;  /* 0x0000000100037802 */ /* 0x002fe40000000f00 */
[----:B------:R-:W-:Y:S02]  /*26480*/  MOV R42, 0x264a0 ;  /* 0x000264a0002a7802 */ /* 0x000fe40000000f00 */
[----:B--2--5:R-:W-:Y:S05]  /*26490*/  CALL.REL.NOINC `($_ZN7cutlass13device_kernelIN5flash19enable_sm80_to_sm89INS1_16FlashAttnBwdSm80INS1_25CollectiveMainloopBwdSm80ILi2ELi2EN4cute5tupleIJNS5_1CILi128EEES8_NS7_ILi64EEEEEENS_6half_tEfNS_4arch4Sm80ELb0ELb0ELb1ELb0ELb1ELb0ELb0ELb0ELi2ELi4ELi4ELi4ELb0EEENS1_21CollectiveEpilogueBwdISA_SB_SD_Li256ELb0ELb0ELi2EEENS1_19SingleTileSchedulerILb0ELb0ELb0ELi128EEEEEEEEEvNT_6ParamsE$_ZN4cute3eso3ESOILb1ELb0EJNS_10UnderscoreES2_iEEC2ERKS2_S5_RKi) ;  /* 0xfffe03f000007944 */ /* 0x024fea0003c3ffff */
[----:B-1----:R-:W2:Y:S01]  /*264a0*/  LDL R3, [R1+0x758] ;  /* 0x0007580001037983 */ /* 0x002ea20000100800 */
[----:B------:R-:W-:Y:S01]  /*264b0*/  IMAD.MOV.U32 R92, RZ, RZ, R62 ;  /* 0x000000ffff5c7224 */ /* 0x000fe200078e003e */
[----:B------:R-:W-:-:S02]  /*264c0*/  MOV R36, 0x264f0 ;  /* 0x000264f000247802 */ /* 0x000fc40000000f00 */
[----:B--2---:R-:W-:Y:S02]  /*264d0*/  SHF.L.U32 R3, R3, 0x2, RZ ;  /* 0x0000000203037819 */ /* 0x004fe400000006ff */
[----:B------:R-:W-:Y:S05]  /*264e0*/  CALL.REL.NOINC `($_ZN7cutlass13device_kernelIN5flash19enable_sm80_to_sm89INS1_16FlashAttnBwdSm80INS1_25CollectiveMainloopBwdSm80ILi2ELi2EN4cute5tupleIJNS5_1CILi128EEES8_NS7_ILi64EEEEEENS_6half_tEfNS_4arch4Sm80ELb0ELb0ELb1ELb0ELb1ELb0ELb0ELb0ELi2ELi4ELi4ELi4ELb0EEENS1_21CollectiveEpilogueBwdISA_SB_SD_Li256ELb0ELb0ELi2EEENS1_19SingleTileSchedulerILb0ELb0ELb0ELi128EEEEEEEEEvNT_6ParamsE$_ZN4cute3eso3ESOILb1ELb0EJNS_6LayoutINS_5tupleIJNS3_IJNS3_IJNS_1CILi4EEENS4_ILi2EEEEEENS4_ILi1EEEEEES6_EEENS3_IJNS3_IJNS3_IJS8_NS4_ILi32EEEEEENS4_ILi0EEEEEENS4_ILi64EEEEEEEEiEEC2ERKSH_RKi) ;  /* 0xfffe0cd000007944 */ /* 0x000fea0003c3ffff */
[----:B-1----:R-:W2:Y:S01]  /*264f0*/  LDL R3, [R1+0x758] ;  /* 0x0007580001037983 */ /* 0x002ea20000100800 */
[----:B------:R-:W-:Y:S02]  /*26500*/  MOV R92, R62 ;  /* 0x0000003e005c7202 */ /* 0x000fe40000000f00 */
[----:B------:R-:W-:Y:S01]  /*26510*/  MOV R36, 0x26550 ;  /* 0x0002655000247802 */ /* 0x000fe20000000f00 */
[----:B--2---:R-:W-:-:S05]  /*26520*/  IMAD.WIDE R2, R3, 0x2, R22 ;  /* 0x0000000203027825 */ /* 0x004fca00078e0216 */
[----:B------:R-:W-:Y:S02]  /*26530*/  MOV R38, R2 ;  /* 0x0000000200267202 */ /* 0x000fe40000000f00 */
[----:B------:R-:W-:Y:S05]  /*26540*/  CALL.REL.NOINC `($_ZN7cutlass13device_kernelIN5flash19enable_sm80_to_sm89INS1_16FlashAttnBwdSm80INS1_25CollectiveMainloopBwdSm80ILi2ELi2EN4cute5tupleIJNS5_1CILi128EEES8_NS7_ILi64EEEEEENS_6half_tEfNS_4arch4Sm80ELb0ELb0ELb1ELb0ELb1ELb0ELb0ELb0ELi2ELi4ELi4ELi4ELb0EEENS1_21CollectiveEpilogueBwdISA_SB_SD_Li256ELb0ELb0ELi2EEENS1_19SingleTileSchedulerILb0ELb0ELb0ELi128EEEEEEEEEvNT_6ParamsE$_ZN4cute3eso3ESOILb1ELb0EJNS_6LayoutINS_5tupleIJNS3_IJNS3_IJNS_1CILi4EEENS4_ILi2EEEEEENS4_ILi1EEEEEES6_EEENS3_IJNS3_IJNS3_IJS8_NS4_ILi32EEEEEENS4_ILi0EEEEEENS4_ILi64EEEEEEEENS_10ViewEngineIPN7cutlass6half_tEEEEEC2ERKSH_RKSM_) ;  /* 0xfffe0c1000007944 */ /* 0x000fea0003c3ffff */
[----:B-1----:R1:W5:Y:S01]  /*26550*/  LDL.64 R2, [R1+0x758] ;  /* 0x0007580001027983 */ /* 0x0023620000100a00 */
[----:B------:R-:W-:-:S03]  /*26560*/  MOV R36, 0x26580 ;  /* 0x0002658000247802 */ /* 0x000fc60000000f00 */
[----:B-1---5:R-:W-:Y:S05]  /*26570*/  CALL.REL.NOINC `($_ZN7cutlass13device_kernelIN5flash19enable_sm80_to_sm89INS1_16FlashAttnBwdSm80INS1_25CollectiveMainloopBwdSm80ILi2ELi2EN4cute5tupleIJNS5_1CILi128EEES8_NS7_ILi64EEEEEENS_6half_tEfNS_4arch4Sm80ELb0ELb0ELb1ELb0ELb1ELb0ELb0ELb0ELi2ELi4ELi4ELi4ELb0EEENS1_21CollectiveEpilogueBwdISA_SB_SD_Li256ELb0ELb0ELi2EEENS1_19SingleTileSchedulerILb0ELb0ELb0ELi128EEEEEEEEEvNT_6ParamsE$_ZZN4cute4takeILi1ELi2ENS_5tupleIJNS1_IJNS_1CILi1EEENS2_ILi0EEEEEEiEEEEEDaRKT1_ENKUlDpRKT_E_clIJiEEEDaSD_) ;  /* 0xfffe2c1000007944 */ /* 0x022fea0003c3ffff */
[----:B------:R-:W-:Y:S02]  /*26580*/  MOV R92, R62 ;  /* 0x0000003e005c7202 */ /* 0x000fe40000000f00 */
[----:B------:R-:W-:Y:S02]  /*26590*/  MOV R38, 0x265b0 ;  /* 0x000265b000267802 */ /* 0x000fe40000000f00 */
[----:B------:R-:W-:Y:S05]  /*265a0*/  CALL.REL.NOINC `($_ZN7cutlass13device_kernelIN5flash19enable_sm80_to_sm89INS1_16FlashAttnBwdSm80INS1_25CollectiveMainloopBwdSm80ILi2ELi2EN4cute5tupleIJNS5_1CILi128EEES8_NS7_ILi64EEEEEENS_6half_tEfNS_4arch4Sm80ELb0ELb0ELb1ELb0ELb1ELb0ELb0ELb0ELi2ELi4ELi4ELi4ELb0EEENS1_21CollectiveEpilogueBwdISA_SB_SD_Li256ELb0ELb0ELi2EEENS1_19SingleTileSchedulerILb0ELb0ELb0ELi128EEEEEEEEEvNT_6ParamsE$_ZN4cute3eso3ESOILb1ELb0EJNS_5tupleIJNS_1CILi1EEENS3_ILi0EEEEEENS2_IJiEEEEEC2ERKS6_RKS7_) ;  /* 0xfffe0a1000007944 */ /* 0x000fea0003c3ffff */
[----:B-1----:R1:W5:Y:S01]  /*265b0*/  LDL R37, [R1+0x758] ;  /* 0x0007580001257983 */ /* 0x0023620000100800 */
[----:B------:R-:W-:Y:S02]  /*265c0*/  MOV R92, R62 ;  /* 0x0000003e005c7202 */ /* 0x000fe40000000f00 */
[----:B------:R-:W-:Y:S02]  /*265d0*/  MOV R38, 0x265f0 ;  /* 0x000265f000267802 */ /* 0x000fe40000000f00 */
[----:B-1---5:R-:W-:Y:S05]  /*265e0*/  CALL.REL.NOINC `($_ZN7cutlass13device_kernelIN5flash19enable_sm80_to_sm89INS1_16FlashAttnBwdSm80INS1_25CollectiveMainloopBwdSm80ILi2ELi2EN4cute5tupleIJNS5_1CILi128EEES8_NS7_ILi64EEEEEENS_6half_tEfNS_4arch4Sm80ELb0ELb0ELb1ELb0ELb1ELb0ELb0ELb0ELi2ELi4ELi4ELi4ELb0EEENS1_21CollectiveEpilogueBwdISA_SB_SD_Li256ELb0ELb0ELi2EEENS1_19SingleTileSchedulerILb0ELb0ELb0ELi128EEEEEEEEEvNT_6ParamsE$_ZN4cute5tupleIJNS0_IJNS0_IJNS_1CILi8EEENS1_ILi1EEEEEENS0_IJNS1_ILi2EEEEEEEEENS0_IJNS0_IJS3_NS1_ILi0EEEEEENS0_IJiEEEEEEEEC2ERKS7_RKSB_) ;  /* 0xfffe202000007944 */ /* 0x022fea0003c3ffff */
[----:B------:R2:W5:Y:S01]  /*265f0*/  LDL R40, [R1+0x758] ;  /* 0x0007580001287983 */ /* 0x0005620000100800 */
[----:B------:R-:W-:Y:S01]  /*26600*/  IMAD.MOV.U32 R92, RZ, RZ, R62 ;  /* 0x000000ffff5c7224 */ /* 0x000fe200078e003e */
[----:B------:R-:W-:Y:S02]  /*26610*/  MOV R93, R61 ;  /* 0x0000003d005d7202 */ /* 0x000fe40000000f00 */
[----:B------:R2:W-:Y:S01]  /*26620*/  STL.64 [R1+0x770], R4 ;  /* 0x0007700401007387 */ /* 0x0005e20000100a00 */
[----:B------:R-:W-:-:S03]  /*26630*/  MOV R38, 0x26650 ;  /* 0x0002665000267802 */ /* 0x000fc60000000f00 */
[----:B-12--5:R-:W-:Y:S05]  /*26640*/  CALL.REL.NOINC `($_ZN7cutlass13device_kernelIN5flash19enable_sm80_to_sm89INS1_16FlashAttnBwdSm80INS1_25CollectiveMainloopBwdSm80ILi2ELi2EN4cute5tupleIJNS5_1CILi128EEES8_NS7_ILi64EEEEEENS_6half_tEfNS_4arch4Sm80ELb0ELb0ELb1ELb0ELb1ELb0ELb0ELb0ELi2ELi4ELi4ELi4ELb0EEENS1_21CollectiveEpilogueBwdISA_SB_SD_Li256ELb0ELb0ELi2EEENS1_19SingleTileSchedulerILb0ELb0ELb0ELi128EEEEEEEEEvNT_6ParamsE$_ZN4cute3eso3ESOILb0ELb0EJNS_6LayoutINS_5tupleIJNS3_IJNS_1CILi8EEENS4_ILi1EEEEEENS3_IJNS4_ILi2EEEEEEEEENS3_IJNS3_IJS6_NS4_ILi0EEEEEENS3_IJiEEEEEEEENS_10ViewEngineINS_8smem_ptrIPN7cutlass6half_tEEEEEEEC2ERKSF_RKSM_) ;  /* 0xfffdf95000007944 */ /* 0x026fea0003c3ffff */
[----:B------:R2:W5:Y:S04]  /*26650*/  LDL R5, [R1+0x758] ;  /* 0x0007580001057983 */ /* 0x0005680000100800 */
[----:B------:R2:W5:Y:S01]  /*26660*/  LDL.64 R8, [R1+0x760] ;  /* 0x0007600001087983 */ /* 0x0005620000100a00 */
[----:B------:R-:W-:-:S02]  /*26670*/  MOV R92, R62 ;  /* 0x0000003e005c7202 */ /* 0x000fc40000000f00 */
[----:B------:R-:W-:Y:S02]  /*26680*/  MOV R38, 0x266a0 ;  /* 0x000266a000267802 */ /* 0x000fe40000000f00 */
[----:B-12--5:R-:W-:Y:S05]  /*26690*/  CALL.REL.NOINC `($_ZN7cutlass13device_kernelIN5flash19enable_sm80_to_sm89INS1_16FlashAttnBwdSm80INS1_25CollectiveMainloopBwdSm80ILi2ELi2EN4cute5tupleIJNS5_1CILi128EEES8_NS7_ILi64EEEEEENS_6half_tEfNS_4arch4Sm80ELb0ELb0ELb1ELb0ELb1ELb0ELb0ELb0ELi2ELi4ELi4ELi4ELb0EEENS1_21CollectiveEpilogueBwdISA_SB_SD_Li256ELb0ELb0ELi2EEENS1_19SingleTileSchedulerILb0ELb0ELb0ELi128EEEEEEEEEvNT_6ParamsE$_ZN4cute3eso3ESOILb1ELb0EJNS_6LayoutINS_5tupleIJNS3_IJNS3_IJNS_1CILi4EEENS4_ILi2EEEEEENS4_ILi1EEEEEENS3_IJS6_EEEEEENS3_IJNS3_IJNS3_IJS8_NS4_ILi32EEEEEENS4_ILi0EEEEEENS3_IJNS4_ILi64EEEEEEEEEEENS_10ViewEngineIPN7cutlass6half_tEEEEEC2ERKSJ_RKSO_) ;  /* 0xfffe0a8000007944 */ /* 0x026fea0003c3ffff */
[----:B-1----:R1:W5:Y:S01]  /*266a0*/  LDL.64 R2, [R1+0x758] ;  /* 0x0007580001027983 */ /* 0x0023620000100a00 */
[----:B------:R-:W-:Y:S02]  /*266b0*/  MOV R92, R62 ;  /* 0x0000003e005c7202 */ /* 0x000fe40000000f00 */
[----:B------:R-:W-:Y:S02]  /*266c0*/  MOV R38, 0x266e0 ;  /* 0x000266e000267802 */ /* 0x000fe40000000f00 */
[----:B-1---5:R-:W-:Y:S05]  /*266d0*/  CALL.REL.NOINC `($_ZN7cutlass13device_kernelIN5flash19enable_sm80_to_sm89INS1_16FlashAttnBwdSm80INS1_25CollectiveMainloopBwdSm80ILi2ELi2EN4cute5tupleIJNS5_1CILi128EEES8_NS7_ILi64EEEEEENS_6half_tEfNS_4arch4Sm80ELb0ELb0ELb1ELb0ELb1ELb0ELb0ELb0ELi2ELi4ELi4ELi4ELb0EEENS1_21CollectiveEpilogueBwdISA_SB_SD_Li256ELb0ELb0ELi2EEENS1_19SingleTileSchedulerILb0ELb0ELb0ELi128EEEEEEEEEvNT_6ParamsE$_ZN4cute3eso3ESOILb1ELb0EJNS_6LayoutINS_5tupleIJNS3_IJNS3_IJNS3_IJNS_1CILi4EEENS4_ILi2EEEEEENS4_ILi1EEEEEES8_EEENS3_IJNS3_IJNS3_IJS8_S8_EEES8_EEES6_EEEEEENS3_IJNS3_IJNS3_IJNS3_IJS8_NS4_ILi32EEEEEENS4_ILi0EEEEEESH_EEENS3_IJNS3_IJNS3_IJSH_SH_EEESH_EEENS4_ILi64EEEEEEEEEEENS_10ViewEngineIPN7cutlass6half_tEEEEEC2ERKSP_RKSU_) ;  /* 0xfffe092000007944 */ /* 0x022fea0003c3ffff */
[----:B-1----:R1:W5:Y:S01]  /*266e0*/  LDL.64 R2, [R1+0x758] ;  /* 0x0007580001027983 */ /* 0x0023620000100a00 */
[----:B------:R-:W-:Y:S02]  /*266f0*/  MOV R93, R62 ;  /* 0x0000003e005d7202 */ /* 0x000fe40000000f00 */
[----:B------:R-:W-:Y:S02]  /*26700*/  MOV R6, 0x26720 ;  /* 0x0002672000067802 */ /* 0x000fe40000000f00 */
[----:B-1---5:R-:W-:Y:S05]  /*26710*/  CALL.REL.NOINC `($_ZN7cutlass13device_kernelIN5flash19enable_sm80_to_sm89INS1_16FlashAttnBwdSm80INS1_25CollectiveMainloopBwdSm80ILi2ELi2EN4cute5tupleIJNS5_1CILi128EEES8_NS7_ILi64EEEEEENS_6half_tEfNS_4arch4Sm80ELb0ELb0ELb1ELb0ELb1ELb0ELb0ELb0ELi2ELi4ELi4ELi4ELb0EEENS1_21CollectiveEpilogueBwdISA_SB_SD_Li256ELb0ELb0ELi2EEENS1_19SingleTileSchedulerILb0ELb0ELb0ELi128EEEEEEEEEvNT_6ParamsE$_ZN4cute5tupleIJNS0_IJNS_1CILi2EEEEEENS0_IJiEEEEEC2ERKS3_RKS4_) ;  /* 0xfffe208000007944 */ /* 0x022fea0003c3ffff */
[----:B------:R-:W2:Y:S01]  /*26720*/  LDL R6, [R1+0x758] ;  /* 0x0007580001067983 */ /* 0x000ea20000100800 */
[----:B------:R-:W-:Y:S02]  /*26730*/  MOV R92, R61 ;  /* 0x0000003d005c7202 */ /* 0x000fe40000000f00 */
[----:B-1----:R-:W-:Y:S01]  /*26740*/  MOV R4, 0x26770 ;  /* 0x0002677000047802 */ /* 0x002fe20000000f00 */
[----:B--2---:R1:W-:Y:S04]  /*26750*/  STL [R1+0x770], R6 ;  /* 0x0007700601007387 */ /* 0x0043e80000100800 */
[----:B-1----:R-:W-:Y:S05]  /*26760*/  CALL.REL.NOINC `($_ZN7cutlass13device_kernelIN5flash19enable_sm80_to_sm89INS1_16FlashAttnBwdSm80INS1_25CollectiveMainloopBwdSm80ILi2ELi2EN4cute5tupleIJNS5_1CILi128EEES8_NS7_ILi64EEEEEENS_6half_tEfNS_4arch4Sm80ELb0ELb0ELb1ELb0ELb1ELb0ELb0ELb0ELi2ELi4ELi4ELi4ELb0EEENS1_21CollectiveEpilogueBwdISA_SB_SD_Li256ELb0ELb0ELi2EEENS1_19SingleTileSchedulerILb0ELb0ELb0ELi128EEEEEEEEEvNT_6ParamsE$_ZZN4cute14logical_divideINS_5tupleIJNS1_IJNS_1CILi8EEENS2_ILi1EEEEEENS1_IJNS2_ILi2EEEEEEEEENS1_IJNS1_IJS4_NS2_ILi0EEEEEENS1_IJiEEEEEENS1_IJS5_NS_6LayoutIS4_S9_EEEEEEEDaRKNSD_IT_T0_EERKT1_ENKUlRKT_RKT0_E_clINSD_IS7_SB_EESE_EEDaSQ_ST_) ;  /* 0xfffe28f000007944 */ /* 0x002fea0003c3ffff */
[----:B------:R-:W-:Y:S02]  /*26770*/  MOV R4, R62 ;  /* 0x0000003e00047202 */ /* 0x000fe40000000f00 */
[----:B------:R-:W-:-:S02]  /*26780*/  MOV R6, 0x267a0 ;  /* 0x000267a000067802 */ /* 0x000fc40000000f00 */
[----:B-----5:R-:W-:Y:S05]  /*26790*/  CALL.REL.NOINC `($_ZN7cutlass13device_kernelIN5flash19enable_sm80_to_sm89INS1_16FlashAttnBwdSm80INS1_25CollectiveMainloopBwdSm80ILi2ELi2EN4cute5tupleIJNS5_1CILi128EEES8_NS7_ILi64EEEEEENS_6half_tEfNS_4arch4Sm80ELb0ELb0ELb1ELb0ELb1ELb0ELb0ELb0ELi2ELi4ELi4ELi4ELb0EEENS1_21CollectiveEpilogueBwdISA_SB_SD_Li256ELb0ELb0ELi2EEENS1_19SingleTileSchedulerILb0ELb0ELb0ELi128EEEEEEEEEvNT_6ParamsE$_ZN4cute3eso3ESOILb1ELb0EJNS_5tupleIJNS2_IJNS_1CILi1EEENS3_ILi0EEEEEENS2_IJS5_S5_EEEEEENS2_IJS5_iEEEEEC2ERKS8_RKS9_) ;  /* 0xfffe076000007944 */ /* 0x020fea0003c3ffff */
[----:B-1----:R1:W5:Y:S01]  /*267a0*/  LDL R5, [R1+0x758] ;  /* 0x0007580001057983 */ /* 0x0023620000100800 */
[----:B------:R-:W-:-:S02]  /*267b0*/  MOV R93, R62 ;  /* 0x0000003e005d7202 */ /* 0x000fc40000000f00 */
[----:B------:R-:W-:Y:S02]  /*267c0*/  MOV R6, 0x267e0 ;  /* 0x000267e000067802 */ /* 0x000fe40000000f00 */
[----:B-1---5:R-:W-:Y:S05]  /*267d0*/  CALL.REL.NOINC `($_ZN7cutlass13device_kernelIN5flash19enable_sm80_to_sm89INS1_16FlashAttnBwdSm80INS1_25CollectiveMainloopBwdSm80ILi2ELi2EN4cute5tupleIJNS5_1CILi128EEES8_NS7_ILi64EEEEEENS_6half_tEfNS_4arch4Sm80ELb0ELb0ELb1ELb0ELb1ELb0ELb0ELb0ELi2ELi4ELi4ELi4ELb0EEENS1_21CollectiveEpilogueBwdISA_SB_SD_Li256ELb0ELb0ELi2EEENS1_19SingleTileSchedulerILb0ELb0ELb0ELi128EEEEEEEEEvNT_6ParamsE$_ZN4cute5tupleIJNS0_IJNS0_IJNS0_IJNS_1CILi8EEENS1_ILi1EEEEEENS0_IJS3_S3_EEEEEENS0_IJS3_NS1_ILi2EEEEEEEEENS0_IJNS0_IJNS0_IJS3_NS1_ILi0EEEEEENS0_IJSA_SA_EEEEEENS0_IJSA_iEEEEEEEEC2ERKS9_RKSF_) ;  /* 0xfffe1ba000007944 */ /* 0x022fea0003c3ffff */
[----:B-1----:R1:W5:Y:S01]  /*267e0*/  LDL R5, [R1+0x758] ;  /* 0x0007580001057983 */ /* 0x0023620000100800 */
[----:B------:R-:W-:Y:S02]  /*267f0*/  MOV R4, R62 ;  /* 0x0000003e00047202 */ /* 0x000fe40000000f00 */
[----:B------:R-:W-:Y:S02]  /*26800*/  MOV R6, 0x26820 ;  /* 0x0002682000067802 */ /* 0x000fe40000000f00 */
[----:B-1---5:R-:W-:Y:S05]  /*26810*/  CALL.REL.NOINC `($_ZN7cutlass13device_kernelIN5flash19enable_sm80_to_sm89INS1_16FlashAttnBwdSm80INS1_25CollectiveMainloopBwdSm80ILi2ELi2EN4cute5tupleIJNS5_1CILi128EEES8_NS7_ILi64EEEEEENS_6half_tEfNS_4arch4Sm80ELb0ELb0ELb1ELb0ELb1ELb0ELb0ELb0ELi2ELi4ELi4ELi4ELb0EEENS1_21CollectiveEpilogueBwdISA_SB_SD_Li256ELb0ELb0ELi2EEENS1_19SingleTileSchedulerILb0ELb0ELb0ELi128EEEEEEEEEvNT_6ParamsE$_ZN4cute3eso3ESOILb1ELb0EJNS_5tupleIJNS2_IJNS_1CILi1EEENS3_ILi0EEEEEENS2_IJS5_S5_EEEEEENS2_IJS5_iEEEEEC2ERKS8_RKS9_) ;  /* 0xfffe06e000007944 */ /* 0x022fea0003c3ffff */
[----:B-1----:R1:W5:Y:S01]  /*26820*/  LDL R5, [R1+0x758] ;  /* 0x0007580001057983 */ /* 0x0023620000100800 */
[----:B------:R-:W-:Y:S02]  /*26830*/  MOV R92, R62 ;  /* 0x0000003e005c7202 */ /* 0x000fe40000000f00 */
[----:B------:R-:W-:Y:S02]  /*26840*/  MOV R6, 0x26860 ;  /* 0x0002686000067802 */ /* 0x000fe40000000f00 */
[----:B-1---5:R-:W-:Y:S05]  /*26850*/  CALL.REL.NOINC `($_ZN7cutlass13device_kernelIN5flash19enable_sm80_to_sm89INS1_16FlashAttnBwdSm80INS1_25CollectiveMainloopBwdSm80ILi2ELi2EN4cute5tupleIJNS5_1CILi128EEES8_NS7_ILi64EEEEEENS_6half_tEfNS_4arch4Sm80ELb0ELb0ELb1ELb0ELb1ELb0ELb0ELb0ELi2ELi4ELi4ELi4ELb0EEENS1_21CollectiveEpilogueBwdISA_SB_SD_Li256ELb0ELb0ELi2EEENS1_19SingleTileSchedulerILb0ELb0ELb0ELi128EEEEEEEEEvNT_6ParamsE$_ZN4cute3eso3ESOILb1ELb0EJNS_5tupleIJNS_1CILi0EEES4_EEEiEEC2ERKS5_RKi) ;  /* 0xfffe072000007944 */ /* 0x022fea0003c3ffff */
[----:B-1----:R1:W5:Y:S01]  /*26860*/  LDL R5, [R1+0x758] ;  /* 0x0007580001057983 */ /* 0x0023620000100800 */
[----:B------:R-:W-:Y:S02]  /*26870*/  MOV R92, R62 ;  /* 0x0000003e005c7202 */ /* 0x000fe40000000f00 */
[----:B------:R-:W-:Y:S02]  /*26880*/  MOV R6, 0x268a0 ;  /* 0x000268a000067802 */ /* 0x000fe40000000f00 */
[----:B-1---5:R-:W-:Y:S05]  /*26890*/  CALL.REL.NOINC `($_ZN7cutlass13device_kernelIN5flash19enable_sm80_to_sm89INS1_16FlashAttnBwdSm80INS1_25CollectiveMainloopBwdSm80ILi2ELi2EN4cute5tupleIJNS5_1CILi128EEES8_NS7_ILi64EEEEEENS_6half_tEfNS_4arch4Sm80ELb0ELb0ELb1ELb0ELb1ELb0ELb0ELb0ELi2ELi4ELi4ELi4ELb0EEENS1_21CollectiveEpilogueBwdISA_SB_SD_Li256ELb0ELb0ELi2EEENS1_19SingleTileSchedulerILb0ELb0ELb0ELi128EEEEEEEEEvNT_6ParamsE$_ZN4cute3eso3ESOILb1ELb0EJNS_5tupleIJNS2_IJNS_1CILi1EEENS3_ILi0EEEEEES5_EEENS2_IJNS2_IJS5_S5_EEEiEEEEEC2ERKS7_RKS9_) ;  /* 0xfffe06a000007944 */ /* 0x022fea0003c3ffff */
[----:B-1----:R1:W5:Y:S01]  /*268a0*/  LDL R5, [R1+0x758] ;  /* 0x0007580001057983 */ /* 0x0023620000100800 */
[----:B------:R-:W-:-:S02]  /*268b0*/  MOV R92, R62 ;  /* 0x0000003e005c7202 */ /* 0x000fc40000000f00 */
[----:B------:R-:W-:Y:S02]  /*268c0*/  MOV R6, 0x268e0 ;  /* 0x000268e000067802 */ /* 0x000fe40000000f00 */
[----:B-1---5:R-:W-:Y:S05]  /*268d0*/  CALL.REL.NOINC `($_ZN7cutlass13device_kernelIN5flash19enable_sm80_to_sm89INS1_16FlashAttnBwdSm80INS1_25CollectiveMainloopBwdSm80ILi2ELi2EN4cute5tupleIJNS5_1CILi128EEES8_NS7_ILi64EEEEEENS_6half_tEfNS_4arch4Sm80ELb0ELb0ELb1ELb0ELb1ELb0ELb0ELb0ELi2ELi4ELi4ELi4ELb0EEENS1_21CollectiveEpilogueBwdISA_SB_SD_Li256ELb0ELb0ELi2EEENS1_19SingleTileSchedulerILb0ELb0ELb0ELi128EEEEEEEEEvNT_6ParamsE$_ZN4cute5tupleIJNS0_IJNS0_IJNS0_IJNS_1CILi8EEENS1_ILi1EEEEEES3_EEENS0_IJNS0_IJS3_S3_EEENS1_ILi2EEEEEEEEENS0_IJNS0_IJNS0_IJS3_NS1_ILi0EEEEEESA_EEENS0_IJNS0_IJSA_SA_EEEiEEEEEEEEC2ERKS9_RKSF_) ;  /* 0xfffe1ae000007944 */ /* 0x022fea0003c3ffff */
[----:B------:R2:W5:Y:S01]  /*268e0*/  LDL R10, [R1+0x758] ;  /* 0x00075800010a7983 */ /* 0x0005620000100800 */
[----:B------:R-:W-:Y:S01]  /*268f0*/  IMAD.MOV.U32 R92, RZ, RZ, R62 ;  /* 0x000000ffff5c7224 */ /* 0x000fe200078e003e */
[----:B------:R-:W-:Y:S02]  /*26900*/  MOV R93, R61 ;  /* 0x0000003d005d7202 */ /* 0x000fe40000000f00 */
[----:B------:R2:W-:Y:S01]  /*26910*/  STL.64 [R1+0x770], R8 ;  /* 0x0007700801007387 */ /* 0x0005e20000100a00 */
[----:B------:R-:W-:-:S03]  /*26920*/  MOV R6, 0x26940 ;  /* 0x0002694000067802 */ /* 0x000fc60000000f00 */
[----:B-12--5:R-:W-:Y:S05]  /*26930*/  CALL.REL.NOINC `($_ZN7cutlass13device_kernelIN5flash19enable_sm80_to_sm89INS1_16FlashAttnBwdSm80INS1_25CollectiveMainloopBwdSm80ILi2ELi2EN4cute5tupleIJNS5_1CILi128EEES8_NS7_ILi64EEEEEENS_6half_tEfNS_4arch4Sm80ELb0ELb0ELb1ELb0ELb1ELb0ELb0ELb0ELi2ELi4ELi4ELi4ELb0EEENS1_21CollectiveEpilogueBwdISA_SB_SD_Li256ELb0ELb0ELi2EEENS1_19SingleTileSchedulerILb0ELb0ELb0ELi128EEEEEEEEEvNT_6ParamsE$_ZN4cute3eso3ESOILb0ELb0EJNS_6LayoutINS_5tupleIJNS3_IJNS3_IJNS_1CILi8EEENS4_ILi1EEEEEES6_EEENS3_IJNS3_IJS6_S6_EEENS4_ILi2EEEEEEEEENS3_IJNS3_IJNS3_IJS6_NS4_ILi0EEEEEESD_EEENS3_IJNS3_IJSD_SD_EEEiEEEEEEEENS_10ViewEngineINS_8smem_ptrIPN7cutlass6half_tEEEEEEEC2ERKSJ_RKSQ_) ;  /* 0xfffdf0e000007944 */ /* 0x026fea0003c3ffff */
[----:B------:R2:W5:Y:S04]  /*26940*/  LDL R6, [R1+0x758] ;  /* 0x0007580001067983 */ /* 0x0005680000100800 */
        /* <DEDUP_REMOVED lines=155> */
[----:B------:R-:W-:Y:S05]  /*27300*/  CALL.REL.NOINC `($_ZN7cutlass13device_kernelIN5flash19enable_sm80_to_sm89INS1_16FlashAttnBwdSm80INS1_25CollectiveMainloopBwdSm80ILi2ELi2EN4cute5tupleIJNS5_1CILi128EEES8_NS7_ILi64EEEEEENS_6half_tEfNS_4arch4Sm80ELb0ELb0ELb1ELb0ELb1ELb0ELb0ELb0ELi2ELi4ELi4ELi4ELb0EEENS1_21CollectiveEpilogueBwdISA_SB_SD_Li256ELb0ELb0ELi2EEENS1_19SingleTileSchedulerILb0ELb0ELb0ELi128EEEEEEEEEvNT_6ParamsE$_ZN4cute3eso3ESOILb1ELb0EJNS_6LayoutINS_5tupleIJNS3_IJNS_1CILi2EEES5_S5_EEES5_EEENS3_IJNS3_IJNS4_ILi1EEES5_NS4_ILi4EEEEEENS4_ILi64EEEEEEEEiEEC2ERKSD_RKi) ;  /* 0xfffe070000007944 */ /* 0x000fea0003c3ffff */
[----:B-1----:R-:W2:Y:S01]  /*27310*/  LDL R3, [R1+0x758] ;  /* 0x0007580001037983 */ /* 0x002ea20000100800 */
[----:B------:R-:W-:Y:S01]  /*27320*/  MOV R4, 0x27360 ;  /* 0x0002736000047802 */ /* 0x000fe20000000f00 */
[----:B--2---:R-:W-:-:S05]  /*27330*/  IMAD.WIDE R2, R3, 0x2, R30 ;  /* 0x0000000203027825 */ /* 0x004fca00078e021e */
[----:B------:R-:W-:Y:S02]  /*27340*/  MOV R6, R2 ;  /* 0x0000000200067202 */ /* 0x000fe40000000f00 */
[----:B------:R-:W-:Y:S05]  /*27350*/  CALL.REL.NOINC `($_ZN7cutlass13device_kernelIN5flash19enable_sm80_to_sm89INS1_16FlashAttnBwdSm80INS1_25CollectiveMainloopBwdSm80ILi2ELi2EN4cute5tupleIJNS5_1CILi128EEES8_NS7_ILi64EEEEEENS_6half_tEfNS_4arch4Sm80ELb0ELb0ELb1ELb0ELb1ELb0ELb0ELb0ELi2ELi4ELi4ELi4ELb0EEENS1_21CollectiveEpilogueBwdISA_SB_SD_Li256ELb0ELb0ELi2EEENS1_19SingleTileSchedulerILb0ELb0ELb0ELi128EEEEEEEEEvNT_6ParamsE$_ZN4cute3eso3ESOILb1ELb0EJNS_6LayoutINS_5tupleIJNS3_IJNS_1CILi2EEES5_S5_EEES5_EEENS3_IJNS3_IJNS4_ILi1EEES5_NS4_ILi4EEEEEENS4_ILi64EEEEEEEENS_10ViewEngineIPN7cutlass6half_tEEEEEC2ERKSD_RKSI_) ;  /* 0xfffe066000007944 */ /* 0x000fea0003c3ffff */
[----:B------:R2:W5:Y:S01]  /*27360*/  LDL.64 R34, [R1+0x758] ;  /* 0x0007580001227983 */ /* 0x0005620000100a00 */
[----:B------:R-:W-:Y:S01]  /*27370*/  IMAD.MOV.U32 R92, RZ, RZ, R62 ;  /* 0x000000ffff5c7224 */ /* 0x000fe200078e003e */
[----:B------:R-:W-:Y:S02]  /*27380*/  MOV R3, RZ ;  /* 0x000000ff00037202 */ /* 0x000fe40000000f00 */
[----:B------:R-:W-:Y:S02]  /*27390*/  MOV R42, 0x273b0 ;  /* 0x000273b0002a7802 */ /* 0x000fe40000000f00 */
[----:B-12--5:R-:W-:Y:S05]  /*273a0*/  CALL.REL.NOINC `($_ZN7cutlass13device_kernelIN5flash19enable_sm80_to_sm89INS1_16FlashAttnBwdSm80INS1_25CollectiveMainloopBwdSm80ILi2ELi2EN4cute5tupleIJNS5_1CILi128EEES8_NS7_ILi64EEEEEENS_6half_tEfNS_4arch4Sm80ELb0ELb0ELb1ELb0ELb1ELb0ELb0ELb0ELi2ELi4ELi4ELi4ELb0EEENS1_21CollectiveEpilogueBwdISA_SB_SD_Li256ELb0ELb0ELi2EEENS1_19SingleTileSchedulerILb0ELb0ELb0ELi128EEEEEEEEEvNT_6ParamsE$_ZN4cute3eso3ESOILb1ELb0EJNS_10UnderscoreES2_iEEC2ERKS2_S5_RKi) ;  /* 0xfffdf4e000007944 */ /* 0x026fea0003c3ffff */
[----:B-1----:R-:W2:Y:S01]  /*273b0*/  LDL R3, [R1+0x758] ;  /* 0x0007580001037983 */ /* 0x002ea20000100800 */
[----:B------:R-:W-:Y:S02]  /*273c0*/  MOV R4, 0x273f0 ;  /* 0x000273f000047802 */ /* 0x000fe40000000f00 */
[----:B--2---:R-:W-:Y:S02]  /*273d0*/  SHF.L.U32 R3, R3, 0x2, RZ ;  /* 0x0000000203037819 */ /* 0x004fe400000006ff */
[----:B------:R-:W-:Y:S05]  /*273e0*/  CALL.REL.NOINC `($_ZN7cutlass13device_kernelIN5flash19enable_sm80_to_sm89INS1_16FlashAttnBwdSm80INS1_25CollectiveMainloopBwdSm80ILi2ELi2EN4cute5tupleIJNS5_1CILi128EEES8_NS7_ILi64EEEEEENS_6half_tEfNS_4arch4Sm80ELb0ELb0ELb1ELb0ELb1ELb0ELb0ELb0ELi2ELi4ELi4ELi4ELb0EEENS1_21CollectiveEpilogueBwdISA_SB_SD_Li256ELb0ELb0ELi2EEENS1_19SingleTileSchedulerILb0ELb0ELb0ELi128EEEEEEEEEvNT_6ParamsE$_ZN4cute3eso3ESOILb1ELb0EJNS_6LayoutINS_5tupleIJNS3_IJNS_1CILi2EEES5_EEES6_EEENS3_IJNS3_IJNS4_ILi1EEES5_EEENS3_IJNS4_ILi32EEENS4_ILi64EEEEEEEEEEEiEEC2ERKSE_RKi) ;  /* 0xfffe050000007944 */ /* 0x000fea0003c3ffff */
[----:B-1----:R-:W2:Y:S01]  /*273f0*/  LDL R3, [R1+0x758] ;  /* 0x0007580001037983 */ /* 0x002ea20000100800 */
[----:B------:R-:W-:Y:S01]  /*27400*/  MOV R4, 0x27440 ;  /* 0x0002744000047802 */ /* 0x000fe20000000f00 */
[----:B--2---:R-:W-:-:S05]  /*27410*/  IMAD.WIDE R2, R3, 0x2, R20 ;  /* 0x0000000203027825 */ /* 0x004fca00078e0214 */
[----:B------:R-:W-:Y:S02]  /*27420*/  MOV R6, R2 ;  /* 0x0000000200067202 */ /* 0x000fe40000000f00 */
[----:B------:R-:W-:Y:S05]  /*27430*/  CALL.REL.NOINC `($_ZN7cutlass13device_kernelIN5flash19enable_sm80_to_sm89INS1_16FlashAttnBwdSm80INS1_25CollectiveMainloopBwdSm80ILi2ELi2EN4cute5tupleIJNS5_1CILi128EEES8_NS7_ILi64EEEEEENS_6half_tEfNS_4arch4Sm80ELb0ELb0ELb1ELb0ELb1ELb0ELb0ELb0ELi2ELi4ELi4ELi4ELb0EEENS1_21CollectiveEpilogueBwdISA_SB_SD_Li256ELb0ELb0ELi2EEENS1_19SingleTileSchedulerILb0ELb0ELb0ELi128EEEEEEEEEvNT_6ParamsE$_ZN4cute3eso3ESOILb1ELb0EJNS_6LayoutINS_5tupleIJNS3_IJNS_1CILi2EEES5_EEES6_EEENS3_IJNS3_IJNS4_ILi1EEES5_EEENS3_IJNS4_ILi32EEENS4_ILi64EEEEEEEEEEENS_10ViewEngineIPN7cutlass6half_tEEEEEC2ERKSE_RKSJ_) ;  /* 0xfffe046000007944 */ /* 0x000fea0003c3ffff */
[----:B------:R2:W5:Y:S04]  /*27440*/  LDL.64 R40, [R1+0x758] ;  /* 0x0007580001287983 */ /* 0x0005680000100a00 */
[----:B------:R2:W-:Y:S02]  /*27450*/  STL [R1+0x770], RZ ;  /* 0x000770ff01007387 */ /* 0x0005e40000100800 */
.L_x_1101:
        /* <DEDUP_REMOVED lines=640> */
[----:B------:R-:W-:Y:S02]  /*29c60*/  MOV R4, R30 ;  /* 0x0000001e00047202 */ /* 0x000fe40000000f00 */
[----:B------:R-:W-:-:S05]  /*29c70*/  MOV R5, R31 ;  /* 0x0000001f00057202 */ /* 0x000fca0000000f00 */
[----:B--2---:R-:W-:Y:S01]  /*29c80*/  IMAD.WIDE R2, R2, 0x2, R4 ;  /* 0x0000000202027825 */ /* 0x004fe200078e0204 */
[----:B------:R-:W-:-:S04]  /*29c90*/  MOV R4, 0x29cc0 ;  /* 0x00029cc000047802 */ /* 0x000fc80000000f00 */
[----:B------:R-:W-:Y:S02]  /*29ca0*/  MOV R6, R2 ;  /* 0x0000000200067202 */ /* 0x000fe40000000f00 */
[----:B------:R-:W-:Y:S05]  /*29cb0*/  CALL.REL.NOINC `($_ZN7cutlass13device_kernelIN5flash19enable_sm80_to_sm89INS1_16FlashAttnBwdSm80INS1_25CollectiveMainloopBwdSm80ILi2ELi2EN4cute5tupleIJNS5_1CILi128EEES8_NS7_ILi64EEEEEENS_6half_tEfNS_4arch4Sm80ELb0ELb0ELb1ELb0ELb1ELb0ELb0ELb0ELi2ELi4ELi4ELi4ELb0EEENS1_21CollectiveEpilogueBwdISA_SB_SD_Li256ELb0ELb0ELi2EEENS1_19SingleTileSchedulerILb0ELb0ELb0ELi128EEEEEEEEEvNT_6ParamsE$_ZN4cute3eso3ESOILb1ELb0EJNS_6LayoutINS_5tupleIJNS3_IJNS_1CILi2EEES5_S5_EEES5_EEENS3_IJNS3_IJNS4_ILi1EEES5_NS4_ILi4EEEEEENS4_ILi64EEEEEEEENS_10ViewEngineIPN7cutlass6half_tEEEEEC2ERKSD_RKSI_) ;  /* 0xfffddd0000007944 */ /* 0x000fea0003c3ffff */
[----:B------:R2:W5:Y:S01]  /*29cc0*/  LDL.64 R34, [R1+0x758] ;  /* 0x0007580001227983 */ /* 0x0005620000100a00 */
[----:B------:R-:W-:Y:S01]  /*29cd0*/  IMAD.MOV.U32 R92, RZ, RZ, R62 ;  /* 0x000000ffff5c7224 */ /* 0x000fe200078e003e */
[----:B------:R-:W-:Y:S02]  /*29ce0*/  MOV R3, 0x1 ;  /* 0x0000000100037802 */ /* 0x000fe40000000f00 */
        /* <DEDUP_REMOVED lines=13> */
.L_x_1102:
        /* <DEDUP_REMOVED lines=660> */
.L_x_1103:
        /* <DEDUP_REMOVED lines=202> */
[----:B------:R-:W-:Y:S05]  /*2d3a0*/  CALL.REL.NOINC `($_ZN7cutlass13device_kernelIN5flash19enable_sm80_to_sm89INS1_16FlashAttnBwdSm80INS1_25CollectiveMainloopBwdSm80ILi2ELi2EN4cute5tupleIJNS5_1CILi128EEES8_NS7_ILi64EEEEEENS_6half_tEfNS_4arch4Sm80ELb0ELb0ELb1ELb0ELb1ELb0ELb0ELb0ELi2ELi4ELi4ELi4ELb0EEENS1_21CollectiveEpilogueBwdISA_SB_SD_Li256ELb0ELb0ELi2EEENS1_19SingleTileSchedulerILb0ELb0ELb0ELi128EEEEEEEEEvNT_6ParamsE$_ZN4cute3eso3ESOILb1ELb0EJNS_10UnderscoreES2_iEEC2ERKS2_S5_RKi) ;  /* 0xfffd94e000007944 */ /* 0x000fea0003c3ffff */
        /* <DEDUP_REMOVED lines=459> */
.L_x_1104:
        /* <DEDUP_REMOVED lines=662> */
.L_x_1105:
        /* <DEDUP_REMOVED lines=662> */
.L_x_1106:
        /* <DEDUP_REMOVED lines=623> */
[----:B------:R-:W-:Y:S02]  /*36a10*/  MOV R6, 0x36a30 ;  /* 0x00036a3000067802 */ /* 0x000fe40000000f00 */
[----:B-12--5:R-:W-:Y:S05]  /*36a20*/  CALL.REL.NOINC `($_ZN7cutlass13device_kernelIN5flash19enable_sm80_to_sm89INS1_16FlashAttnBwdSm80INS1_25CollectiveMainloopBwdSm80ILi2ELi2EN4cute5tupleIJNS5_1CILi128EEES8_NS7_ILi64EEEEEENS_6half_tEfNS_4arch4Sm80ELb0ELb0ELb1ELb0ELb1ELb0ELb0ELb0ELi2ELi4ELi4ELi4ELb0EEENS1_21CollectiveEpilogueBwdISA_SB_SD_Li256ELb0ELb0ELi2EEENS1_19SingleTileSchedulerILb0ELb0ELb0ELi128EEEEEEEEEvNT_6ParamsE$_ZN4cute3eso3ESOILb1ELb0EJNS_6LayoutINS_5tupleIJNS3_IJNS3_IJNS_1CILi2EEES5_EEENS4_ILi1EEEEEEEEENS3_IJNS3_IJNS3_IJS7_NS4_ILi16EEEEEENS4_ILi0EEEEEEEEEEENS_10ViewEngineIPjEEEEC2ERKSF_RKSI_) ;  /* 0xfffd061000007944 */ /* 0x026fea0003c3ffff */
        /* <DEDUP_REMOVED lines=37> */
.L_x_1107:
        /* <DEDUP_REMOVED lines=202> */
[----:B------:R-:W-:Y:S05]  /*37920*/  CALL.REL.NOINC `($_ZN7cutlass13device_kernelIN5flash19enable_sm80_to_sm89INS1_16FlashAttnBwdSm80INS1_25CollectiveMainloopBwdSm80ILi2ELi2EN4cute5tupleIJNS5_1CILi128EEES8_NS7_ILi64EEEEEENS_6half_tEfNS_4arch4Sm80ELb0ELb0ELb1ELb0ELb1ELb0ELb0ELb0ELi2ELi4ELi4ELi4ELb0EEENS1_21CollectiveEpilogueBwdISA_SB_SD_Li256ELb0ELb0ELi2EEENS1_19SingleTileSchedulerILb0ELb0ELb0ELi128EEEEEEEEEvNT_6ParamsE$_ZN4cute3eso3ESOILb1ELb0EJNS_10UnderscoreES2_iEEC2ERKS2_S5_RKi) ;  /* 0xfffcef6000007944 */ /* 0x000fea0003c3ffff */
        /* <DEDUP_REMOVED lines=25> */
.L_x_1108:
        /* <DEDUP_REMOVED lines=244> */
[----:B--2--5:R-:W-:Y:S05]  /*38a00*/  CALL.REL.NOINC `($_ZN7cutlass13device_kernelIN5flash19enable_sm80_to_sm89INS1_16FlashAttnBwdSm80INS1_25CollectiveMainloopBwdSm80ILi2ELi2EN4cute5tupleIJNS5_1CILi128EEES8_NS7_ILi64EEEEEENS_6half_tEfNS_4arch4Sm80ELb0ELb0ELb1ELb0ELb1ELb0ELb0ELb0ELi2ELi4ELi4ELi4ELb0EEENS1_21CollectiveEpilogueBwdISA_SB_SD_Li256ELb0ELb0ELi2EEENS1_19SingleTileSchedulerILb0ELb0ELb0ELi128EEEEEEEEEvNT_6ParamsE$_ZZZN5flash25CollectiveMainloopBwdSm80ILi2ELi2EN4cute5tupleIJNS1_1CILi128EEES4_NS3_ILi64EEEEEEN7cutlass6half_tEfNS7_4arch4Sm80ELb0ELb0ELb1ELb0ELb1ELb0ELb0ELb0ELi2ELi4ELi4ELi4ELb0EE3mmaINS_16FlashAttnBwdSm80ISB_NS_21CollectiveEpilogueBwdIS6_S8_SA_Li256ELb0ELb0ELi2EEENS_19SingleTileSchedulerILb0ELb0ELb0ELi128EEEE13SharedStorageENS1_6TensorINS1_11ArrayEngineIfLm32EEENS1_6LayoutINS2_IJNS2_IJNS3_ILi2EEESO_EEESO_NS3_ILi4EEEEEENS2_IJNS2_IJNS3_ILi1EEESO_EEESQ_NS3_ILi8EEEEEEEEEEEEbRKNSB_6ParamsERT0_S12_iNS2_IJiiiEEERT_ENKUliT_E_clIZSC_ISJ_SX_EbS10_S12_S12_iS13_S15_EUlRS16_iE_EEDaiS16_ENKUlT_E_clIZSC_ISJ_SX_EbS10_S12_S12_iS13_S15_EUlvE0_EEDaS1B_) ;  /* 0x0000d2c000007944 */ /* 0x024fea0003c00000 */
[----:B------:R-:W-:Y:S05]  /*38a10*/  BSYNC B1 ;  /* 0x0000000000017941 */ /* 0x000fea0003800000 */
.L_x_1109:
[----:B-12---:R-:W2:Y:S01]  /*38a20*/  LDL.64 R2, [R63+0x188] ;  /* 0x000188003f027983 */ /* 0x006ea20000100a00 */
[----:B------:R-:W-:-:S03]  /*38a30*/  ULDC.64 UR4, c[0x0][0x118] ;  /* 0x0000460000047ab9 */ /* 0x000fc60000000a00 */
[----:B---3--:R1:W5:Y:S04]  /*38a40*/  LDL.64 R6, [R63+0xc8] ;  /* 0x0000c8003f067983 */ /* 0x0083680000100a00 */
[----:B--2---:R-:W5:Y:S01]  /*38a50*/  LD.E.64 R2, [R2.64] ;  /* 0x0000000402027980 */ /* 0x004f62000c101b00 */
[----:B------:R-:W-:Y:S02]  /*38a60*/  MOV R38, R62 ;  /* 0x0000003e00267202 */ /* 0x000fe40000000f00 */
[----:B------:R-:W-:Y:S02]  /*38a70*/  MOV R42, 0x38a90 ;  /* 0x00038a90002a7802 */ /* 0x000fe40000000f00 */
[----:B-1--45:R-:W-:Y:S05]  /*38a80*/  CALL.REL.NOINC `($_ZN7cutlass13device_kernelIN5flash19enable_sm80_to_sm89INS1_16FlashAttnBwdSm80INS1_25CollectiveMainloopBwdSm80ILi2ELi2EN4cute5tupleIJNS5_1CILi128EEES8_NS7_ILi64EEEEEENS_6half_tEfNS_4arch4Sm80ELb0ELb0ELb1ELb0ELb1ELb0ELb0ELb0ELi2ELi4ELi4ELi4ELb0EEENS1_21CollectiveEpilogueBwdISA_SB_SD_Li256ELb0ELb0ELi2EEENS1_19SingleTileSchedulerILb0ELb0ELb0ELi128EEEEEEEEEvNT_6ParamsE$_ZN4cute8smem_ptrIPN7cutlass6half_tEECI1NS_12iter_adaptorIS3_S4_EEES3_) ;  /* 0xfffcfee000007944 */ /* 0x032fea0003c3ffff */
[----:B-1----:R1:W5:Y:S01]  /*38a90*/  LDL.64 R2, [R1+0x758] ;  /* 0x0007580001027983 */ /* 0x0023620000100a00 */
        /* <DEDUP_REMOVED lines=111> */
[----:B-1----:R-:W-:Y:S05]  /*39190*/  CALL.REL.NOINC `($_ZN7cutlass13device_kernelIN5flash19enable_sm80_to_sm89INS1_16FlashAttnBwdSm80INS1_25CollectiveMainloopBwdSm80ILi2ELi2EN4cute5tupleIJNS5_1CILi128EEES8_NS7_ILi64EEEEEENS_6half_tEfNS_4arch4Sm80ELb0ELb0ELb1ELb0ELb1ELb0ELb0ELb0ELi2ELi4ELi4ELi4ELb0EEENS1_21CollectiveEpilogueBwdISA_SB_SD_Li256ELb0ELb0ELi2EEENS1_19SingleTileSchedulerILb0ELb0ELb0ELi128EEEEEEEEEvNT_6ParamsE$_ZN4cute3eso3ESOILb1ELb0EJNS_1CILi8EEEiiiNS2_ILi144EEENS2_ILi512EEEEEC2ERKS3_RKiSA_SA_RKS4_RKS5_) ;  /* 0xfffcdcc000007944 */ /* 0x002fea0003c3ffff */
        /* <DEDUP_REMOVED lines=55> */
[----:B------:R-:W-:-:S02]  /*39510*/  MOV R92, R61 ;  /* 0x0000003d005c7202 */ /* 0x000fc40000000f00 */
[----:B------:R-:W-:Y:S01]  /*39520*/  MOV R12, 0x39550 ;  /* 0x00039550000c7802 */ /* 0x000fe20000000f00 */
[----:B--2---:R1:W-:Y:S04]  /*39530*/  STL.64 [R1+0x770], R2 ;  /* 0x0007700201007387 */ /* 0x0043e80000100a00 */
        /* <DEDUP_REMOVED lines=41> */
[----:B------:R-:W-:Y:S01]  /*397d0*/  IMAD.SHL.U32 R6, R0, 0x2000, RZ ;  /* 0x0000200000067824 */ /* 0x000fe200078e00ff */
[----:B------:R-:W-:-:S02]  /*397e0*/  MOV R0, R85 ;  /* 0x0000005500007202 */ /* 0x000fc40000000f00 */
[----:B------:R-:W-:Y:S02]  /*397f0*/  MOV R4, 0x39820 ;  /* 0x0003982000047802 */ /* 0x000fe40000000f00 */
        /* <DEDUP_REMOVED lines=13> */
[----:B--2---:R1:W-:Y:S04]  /*398d0*/  STL.64 [R1+0x770], R10 ;  /* 0x0007700a01007387 */ /* 0x0043e80000100a00 */
        /* <DEDUP_REMOVED lines=30> */
[----:B--2---:R1:W-:Y:S04]  /*39ac0*/  STL [R86], R2 ;  /* 0x0000000256007387 */ /* 0x0043e80000100800 */
[----:B------:R1:W-:Y:S02]  /*39ad0*/  STL [R86+0x4], R3 ;  /* 0x0000040356007387 */ /* 0x0003e40000100800 */
        /* <DEDUP_REMOVED lines=14> */
[----:B------:R-:W-:-:S02]  /*39bc0*/  MOV R4, 0x39be0 ;  /* 0x00039be000047802 */ /* 0x000fc40000000f00 */
[----:B------:R-:W-:Y:S05]  /*39bd0*/  CALL.REL.NOINC `($_ZN7cutlass13device_kernelIN5flash19enable_sm80_to_sm89INS1_16FlashAttnBwdSm80INS1_25CollectiveMainloopBwdSm80ILi2ELi2EN4cute5tupleIJNS5_1CILi128EEES8_NS7_ILi64EEEEEENS_6half_tEfNS_4arch4Sm80ELb0ELb0ELb1ELb0ELb1ELb0ELb0ELb0ELi2ELi4ELi4ELi4ELb0EEENS1_21CollectiveEpilogueBwdISA_SB_SD_Li256ELb0ELb0ELi2EEENS1_19SingleTileSchedulerILb0ELb0ELb0ELi128EEEEEEEEEvNT_6ParamsE$_ZZN4cute13to_mixed_bitsINS_5tupleIJNS1_IJNS_1CILi4EEENS2_ILi8EEEEEES3_NS2_ILi1EEEEEENS1_IJNS1_IJNS2_ILi128EEENS2_ILi0EEEEEENS2_ILi16EEES9_EEENS1_IJNS1_IJiiEEEiS9_EEEEEDaRKT_RKT0_RKT1_ENKUlDpRKT_E_clIJNS_9MixedBitsILj0ELj384EEENSU_ILj0ELj48EEENS2_ILj0EEEEEEDaSR_) ;  /* 0xfffcf3a000007944 */ /* 0x000fea0003c3ffff */
[----:B------:R-:W-:Y:S02]  /*39be0*/  SHF.R.S32.HI R5, RZ, 0x1f, R2 ;  /* 0x0000001fff057819 */ /* 0x000fe40000011402 */
[----:B------:R-:W-:-:S02]  /*39bf0*/  LOP3.LUT R3, R3, 0x1b0, RZ, 0xc0, !PT ;  /* 0x000001b003037812 */ /* 0x000fc400078ec0ff */
[----:B------:R-:W-:Y:S02]  /*39c00*/  LEA.HI R2, R5, R2, RZ, 0x2 ;  /* 0x0000000205027211 */ /* 0x000fe400078f10ff */
        /* <DEDUP_REMOVED lines=17> */
[----:B--2---:R1:W-:Y:S04]  /*39d20*/  STL.64 [R1+0x770], R10 ;  /* 0x0007700a01007387 */ /* 0x0043e80000100a00 */
        /* <DEDUP_REMOVED lines=22> */
[----:B--2--5:R-:W-:Y:S05]  /*39e90*/  CALL.REL.NOINC `($_ZN7cutlass13device_kernelIN5flash19enable_sm80_to_sm89INS1_16FlashAttnBwdSm80INS1_25CollectiveMainloopBwdSm80ILi2ELi2EN4cute5tupleIJNS5_1CILi128EEES8_NS7_ILi64EEEEEENS_6half_tEfNS_4arch4Sm80ELb0ELb0ELb1ELb0ELb1ELb0ELb0ELb0ELi2ELi4ELi4ELi4ELb0EEENS1_21CollectiveEpilogueBwdISA_SB_SD_Li256ELb0ELb0ELi2EEENS1_19SingleTileSchedulerILb0ELb0ELb0ELi128EEEEEEEEEvNT_6ParamsE$_ZN4cute3eso3ESOILb1ELb0EJNS_6LayoutINS_5tupleIJNS3_IJNS_1CILi8EEENS4_ILi1EEEEEENS4_ILi2EEES5_EEENS3_IJNS3_IJS6_NS4_ILi0EEEEEENS4_ILi64EEES5_EEEEENS_10ViewEngineIPN7cutlass6half_tEEEEEC2ERKSE_RKSJ_) ;  /* 0xfffce1f000007944 */ /* 0x024fea0003c3ffff */
[----:B------:R2:W5:Y:S01]  /*39ea0*/  LDL.64 R20, [R1+0x758] ;  /* 0x0007580001147983 */ /* 0x0005620000100a00 */
[----:B------:R-:W-:Y:S01]  /*39eb0*/  IMAD.MOV.U32 R9, RZ, RZ, R8 ;  /* 0x000000ffff097224 */ /* 0x000fe200078e0008 */
[----:B------:R-:W-:Y:S02]  /*39ec0*/  MOV R92, R62 ;  /* 0x0000003e005c7202 */ /* 0x000fe40000000f00 */
        /* <DEDUP_REMOVED lines=16> */
[----:B------:R2:W5:Y:S01]  /*39fd0*/  LDL.64 R2, [R1+0x758] ;  /* 0x0007580001027983 */ /* 0x0005620000100a00 */
[----:B------:R-:W-:Y:S02]  /*39fe0*/  MOV R11, R5 ;  /* 0x00000005000b7202 */ /* 0x000fe40000000f00 */
[----:B------:R-:W-:Y:S02]  /*39ff0*/  MOV R10, 0x3a010 ;  /* 0x0003a010000a7802 */ /* 0x000fe40000000f00 */
[----:B-12--5:R-:W-:Y:S05]  /*3a000*/  CALL.REL.NOINC `($_ZN7cutlass13device_kernelIN5flash19enable_sm80_to_sm89INS1_16FlashAttnBwdSm80INS1_25CollectiveMainloopBwdSm80ILi2ELi2EN4cute5tupleIJNS5_1CILi128EEES8_NS7_ILi64EEEEEENS_6half_tEfNS_4arch4Sm80ELb0ELb0ELb1ELb0ELb1ELb0ELb0ELb0ELi2ELi4ELi4ELi4ELb0EEENS1_21CollectiveEpilogueBwdISA_SB_SD_Li256ELb0ELb0ELi2EEENS1_19SingleTileSchedulerILb0ELb0ELb0ELi128EEEEEEEEEvNT_6ParamsE$_ZN4cute3eso3ESOILb1ELb0EJNS_6LayoutINS_5tupleIJNS3_IJNS_1CILi8EEENS4_ILi1EEEEEENS3_IJNS4_ILi2EEEEEEEEENS3_IJNS3_IJS6_NS4_ILi0EEEEEENS3_IJNS4_ILi8192EEEEEEEEEEENS_10ViewEngineINS_8smem_ptrIPN7cutlass6half_tEEEEEEEC2ERKSG_RKSN_) ;  /* 0xfffcdc8000007944 */ /* 0x026fea0003c3ffff */
[----:B-1----:R1:W5:Y:S01]  /*3a010*/  LDL.64 R4, [R1+0x758] ;  /* 0x0007580001047983 */ /* 0x0023620000100a00 */
[----:B------:R-:W-:Y:S02]  /*3a020*/  MOV R7, R3 ;  /* 0x0000000300077202 */ /* 0x000fe40000000f00 */
[----:B------:R-:W-:-:S02]  /*3a030*/  MOV R6, 0x3a050 ;  /* 0x0003a05000067802 */ /* 0x000fc40000000f00 */
        /* <DEDUP_REMOVED lines=8> */
[----:B------:R-:W-:-:S02]  /*3a0c0*/  MOV R34, R6 ;  /* 0x0000000600227202 */ /* 0x000fc40000000f00 */
        /* <DEDUP_REMOVED lines=134> */
[----:B-1----:R1:W5:Y:S01]  /*3a930*/  LDL R3, [R1+0x758] ;  /* 0x0007580001037983 */ /* 0x0023620000100800 */
[----:B------:R-:W-:-:S02]  /*3a940*/  MOV R92, R62 ;  /* 0x0000003e005c7202 */ /* 0x000fc40000000f00 */
[----:B------:R-:W-:Y:S02]  /*3a950*/  MOV R6, 0x3a970 ;  /* 0x0003a97000067802 */ /* 0x000fe40000000f00 */
[----:B-1---5:R-:W-:Y:S05]  /*3a960*/  CALL.REL.NOINC `($_ZN7cutlass13device_kernelIN5flash19enable_sm80_to_sm89INS1_16FlashAttnBwdSm80INS1_25CollectiveMainloopBwdSm80ILi2ELi2EN4cute5tupleIJNS5_1CILi128EEES8_NS7_ILi64EEEEEENS_6half_tEfNS_4arch4Sm80ELb0ELb0ELb1ELb0ELb1ELb0ELb0ELb0ELi2ELi4ELi4ELi4ELb0EEENS1_21CollectiveEpilogueBwdISA_SB_SD_Li256ELb0ELb0ELi2EEENS1_19SingleTileSchedulerILb0ELb0ELb0ELi128EEEEEEEEEvNT_6ParamsE$_ZN4cute3eso3ESOILb0ELb1EJNS_6LayoutINS_5tupleIJNS3_IJNS_1CILi8EEENS4_ILi1EEEEEENS4_ILi2EEEEEENS3_IJNS3_IJS6_NS4_ILi0EEEEEEiEEEEESA_EEC2ERKSD_RKSA_) ;  /* 0xfffcbd7000007944 */ /* 0x022fea0003c3ffff */
[----:B------:R2:W5:Y:S01]  /*3a970*/  LDL R36, [R1+0x758] ;  /* 0x0007580001247983 */ /* 0x0005620000100800 */
        /* <DEDUP_REMOVED lines=11> */
[----:B------:R2:W5:Y:S04]  /*3aa30*/  LDL R37, [R1+0x758] ;  /* 0x0007580001257983 */ /* 0x0005680000100800 */
[----:B------:R2:W5:Y:S01]  /*3aa40*/  LDL.64 R4, [R1+0x760] ;  /* 0x0007600001047983 */ /* 0x0005620000100a00 */
[----:B------:R-:W-:Y:S01]  /*3aa50*/  IMAD.MOV.U32 R92, RZ, RZ, R62 ;  /* 0x000000ffff5c7224 */ /* 0x000fe200078e003e */
[----:B------:R-:W-:Y:S01]  /*3aa60*/  MOV R38, R18 ;  /* 0x0000001200267202 */ /* 0x000fe20000000f00 */
[----:B-1----:R-:W-:Y:S01]  /*3aa70*/  IMAD.MOV.U32 R3, RZ, RZ, R19 ;  /* 0x000000ffff037224 */ /* 0x002fe200078e0013 */
[----:B------:R-:W-:-:S02]  /*3aa80*/  MOV R36, 0x3aaa0 ;  /* 0x0003aaa000247802 */ /* 0x000fc40000000f00 */
[----:B--2--5:R-:W-:Y:S05]  /*3aa90*/  CALL.REL.NOINC `($_ZN7cutlass13device_kernelIN5flash19enable_sm80_to_sm89INS1_16FlashAttnBwdSm80INS1_25CollectiveMainloopBwdSm80ILi2ELi2EN4cute5tupleIJNS5_1CILi128EEES8_NS7_ILi64EEEEEENS_6half_tEfNS_4arch4Sm80ELb0ELb0ELb1ELb0ELb1ELb0ELb0ELb0ELi2ELi4ELi4ELi4ELb0EEENS1_21CollectiveEpilogueBwdISA_SB_SD_Li256ELb0ELb0ELi2EEENS1_19SingleTileSchedulerILb0ELb0ELb0ELi128EEEEEEEEEvNT_6ParamsE$_ZN4cute3eso3ESOILb1ELb0EJNS_6LayoutINS_5tupleIJNS3_IJNS3_IJNS_1CILi4EEENS4_ILi2EEEEEENS4_ILi1EEEEEES6_EEENS3_IJNS3_IJNS3_IJS8_NS4_ILi32EEEEEENS4_ILi0EEEEEENS4_ILi64EEEEEEEENS_10ViewEngineIPN7cutlass6half_tEEEEEC2ERKSH_RKSM_) ;  /* 0xfffcc6c000007944 */ /* 0x024fea0003c3ffff */
[----:B-1----:R1:W5:Y:S01]  /*3aaa0*/  LDL.64 R2, [R1+0x758] ;  /* 0x0007580001027983 */ /* 0x0023620000100a00 */
        /* <DEDUP_REMOVED lines=28> */
[----:B-1----:R-:W2:Y:S01]  /*3ac70*/  LDL R5, [R1+0x758] ;  /* 0x0007580001057983 */ /* 0x002ea20000100800 */
[----:B------:R-:W-:Y:S02]  /*3ac80*/  MOV R92, R75 ;  /* 0x0000004b005c7202 */ /* 0x000fe40000000f00 */
[----:B------:R-:W-:Y:S01]  /*3ac90*/  MOV R4, 0x3acc0 ;  /* 0x0003acc000047802 */ /* 0x000fe20000000f00 */
[----:B--2---:R1:W-:Y:S04]  /*3aca0*/  STL [R86], R5 ;  /* 0x0000000556007387 */ /* 0x0043e80000100800 */
        /* <DEDUP_REMOVED lines=385> */
[----:B------:R2:W5:Y:S01]  /*3c4c0*/  LDL R4, [R1+0x760] ;  /* 0x0007600001047983 */ /* 0x0005620000100800 */
        /* <DEDUP_REMOVED lines=128> */
[----:B-12---:R-:W-:Y:S05]  /*3ccd0*/  CALL.REL.NOINC `($_ZN7cutlass13device_kernelIN5flash19enable_sm80_to_sm89INS1_16FlashAttnBwdSm80INS1_25CollectiveMainloopBwdSm80ILi2ELi2EN4cute5tupleIJNS5_1CILi128EEES8_NS7_ILi64EEEEEENS_6half_tEfNS_4arch4Sm80ELb0ELb0ELb1ELb0ELb1ELb0ELb0ELb0ELi2ELi4ELi4ELi4ELb0EEENS1_21CollectiveEpilogueBwdISA_SB_SD_Li256ELb0ELb0ELi2EEENS1_19SingleTileSchedulerILb0ELb0ELb0ELi128EEEEEEEEEvNT_6ParamsE$_ZN4cute3eso3ESOILb1ELb0EJNS_10UnderscoreES2_iEEC2ERKS2_S5_RKi) ;  /* 0xfffc9bb000007944 */ /* 0x006fea0003c3ffff */
        /* <DEDUP_REMOVED lines=2102> */
[----:B------:R-:W-:Y:S05]  /*45040*/  RET.REL.NODEC R8 `(_ZN7cutlass13device_kernelIN5flash19enable_sm80_to_sm89INS1_16FlashAttnBwdSm80INS1_25CollectiveMainloopBwdSm80ILi2ELi2EN4cute5tupleIJNS5_1CILi128EEES8_NS7_ILi64EEEEEENS_6half_tEfNS_4arch4Sm80ELb0ELb0ELb1ELb0ELb1ELb0ELb0ELb0ELi2ELi4ELi4ELi4ELb0EEENS1_21CollectiveEpilogueBwdISA_SB_SD_Li256ELb0ELb0ELi2EEENS1_19SingleTileSchedulerILb0ELb0ELb0ELi128EEEEEEEEEvNT_6ParamsE) ;  /* 0xfffbafb008007950 */ /* 0x000fea0003c3ffff */
        .type           $_ZN7cutlass13device_kernelIN5flash19enable_sm80_to_sm89INS1_16FlashAttnBwdSm80INS1_25CollectiveMainloopBwdSm80ILi2ELi2EN4cute5tupleIJNS5_1CILi128EEES8_NS7_ILi64EEEEEENS_6half_tEfNS_4arch4Sm80ELb0ELb0ELb1ELb0ELb1ELb0ELb0ELb0ELi2ELi4ELi4ELi4ELb0EEENS1_21CollectiveEpilogueBwdISA_SB_SD_Li256ELb0ELb0ELi2EEENS1_19SingleTileSchedulerILb0ELb0ELb0ELi128EEEEEEEEEvNT_6ParamsE$_ZZN5flash25CollectiveMainloopBwdSm80ILi2ELi2EN4cute5tupleIJNS1_1CILi128EEES4_NS3_ILi64EEEEEEN7cutlass6half_tEfNS7_4arch4Sm80ELb0ELb0ELb1ELb0ELb1ELb0ELb0ELb0ELi2ELi4ELi4ELi4ELb0EE3mmaINS_16FlashAttnBwdSm80ISB_NS_21CollectiveEpilogueBwdIS6_S8_SA_Li256ELb0ELb0ELi2EEENS_19SingleTileSchedulerILb0ELb0ELb0ELi128EEEE13SharedStorageENS1_6TensorINS1_11ArrayEngineIfLm32EEENS1_6LayoutINS2_IJNS2_IJNS3_ILi2EEESO_EEESO_NS3_ILi4EEEEEENS2_IJNS2_IJNS3_ILi1EEESO_EEESQ_NS3_ILi8EEEEEEEEEEEEbRKNSB_6ParamsERT0_S12_iNS2_IJiiiEEERT_ENKUlvE0_clEv,@function
        .size           $_ZN7cutlass13device_kernelIN5flash19enable_sm80_to_sm89INS1_16FlashAttnBwdSm80INS1_25CollectiveMainloopBwdSm80ILi2ELi2EN4cute5tupleIJNS5_1CILi128EEES8_NS7_ILi64EEEEEENS_6half_tEfNS_4arch4Sm80ELb0ELb0ELb1ELb0ELb1ELb0ELb0ELb0ELi2ELi4ELi4ELi4ELb0EEENS1_21CollectiveEpilogueBwdISA_SB_SD_Li256ELb0ELb0ELi2EEENS1_19SingleTileSchedulerILb0ELb0ELb0ELi128EEEEEEEEEvNT_6ParamsE$_ZZN5flash25CollectiveMainloopBwdSm80ILi2ELi2EN4cute5tupleIJNS1_1CILi128EEES4_NS3_ILi64EEEEEEN7cutlass6half_tEfNS7_4arch4Sm80ELb0ELb0ELb1ELb0ELb1ELb0ELb0ELb0ELi2ELi4ELi4ELi4ELb0EE3mmaINS_16FlashAttnBwdSm80ISB_NS_21CollectiveEpilogueBwdIS6_S8_SA_Li256ELb0ELb0ELi2EEENS_19SingleTileSchedulerILb0ELb0ELb0ELi128EEEE13SharedStorageENS1_6TensorINS1_11ArrayEngineIfLm32EEENS1_6LayoutINS2_IJNS2_IJNS3_ILi2EEESO_EEESO_NS3_ILi4EEEEEENS2_IJNS2_IJNS3_ILi1EEESO_EEESQ_NS3_ILi8EEEEEEEEEEEEbRKNSB_6ParamsERT0_S12_iNS2_IJiiiEEERT_ENKUlvE0_clEv,($_ZN7cutlass13device_kernelIN5flash19enable_sm80_to_sm89INS1_16FlashAttnBwdSm80INS1_25CollectiveMainloopBwdSm80ILi2ELi2EN4cute5tupleIJNS5_1CILi128EEES8_NS7_ILi64EEEEEENS_6half_tEfNS_4arch4Sm80ELb0ELb0ELb1ELb0ELb1ELb0ELb0ELb0ELi2ELi4ELi4ELi4ELb0EEENS1_21CollectiveEpilogueBwdISA_SB_SD_Li256ELb0ELb0ELi2EEENS1_19SingleTileSchedulerILb0ELb0ELb0ELi128EEEEEEEEEvNT_6ParamsE$_ZZN5flash25CollectiveMainloopBwdSm80ILi2ELi2EN4cute5tupleIJNS1_1CILi128EEES4_NS3_ILi64EEEEEEN7cutlass6half_tEfNS7_4arch4Sm80ELb0ELb0ELb1ELb0ELb1ELb0ELb0ELb0ELi2ELi4ELi4ELi4ELb0EE3mmaINS_16FlashAttnBwdSm80ISB_NS_21CollectiveEpilogueBwdIS6_S8_SA_Li256ELb0ELb0ELi2EEENS_19SingleTileSchedulerILb0ELb0ELb0ELi128EEEE13SharedStorageENS1_6TensorINS1_11ArrayEngineIfLm32EEENS1_6LayoutINS2_IJNS2_IJNS3_ILi2EEESO_EEESO_NS3_ILi4EEEEEENS2_IJNS2_IJNS3_ILi1EEESO_EEESQ_NS3_ILi8EEEEEEEEEEEEbRKNSB_6ParamsERT0_S12_iNS2_IJiiiEEERT_ENKUlvE_clEv - $_ZN7cutlass13device_kernelIN5flash19enable_sm80_to_sm89INS1_16FlashAttnBwdSm80INS1_25CollectiveMainloopBwdSm80ILi2ELi2EN4cute5tupleIJNS5_1CILi128EEES8_NS7_ILi64EEEEEENS_6half_tEfNS_4arch4Sm80ELb0ELb0ELb1ELb0ELb1ELb0ELb0ELb0ELi2ELi4ELi4ELi4ELb0EEENS1_21CollectiveEpilogueBwdISA_SB_SD_Li256ELb0ELb0ELi2EEENS1_19SingleTileSchedulerILb0ELb0ELb0ELi128EEEEEEEEEvNT_6ParamsE$_ZZN5flash25CollectiveMainloopBwdSm80ILi2ELi2EN4cute5tupleIJNS1_1CILi128EEES4_NS3_ILi64EEEEEEN7cutlass6half_tEfNS7_4arch4Sm80ELb0ELb0ELb1ELb0ELb1ELb0ELb0ELb0ELi2ELi4ELi4ELi4ELb0EE3mmaINS_16FlashAttnBwdSm80ISB_NS_21CollectiveEpilogueBwdIS6_S8_SA_Li256ELb0ELb0ELi2EEENS_19SingleTileSchedulerILb0ELb0ELb0ELi128EEEE13SharedStorageENS1_6TensorINS1_11ArrayEngineIfLm32EEENS1_6LayoutINS2_IJNS2_IJNS3_ILi2EEESO_EEESO_NS3_ILi4EEEEEENS2_IJNS2_IJNS3_ILi1EEESO_EEESQ_NS3_ILi8EEEEEEEEEEEEbRKNSB_6ParamsERT0_S12_iNS2_IJiiiEEERT_ENKUlvE0_clEv)
$_ZN7cutlass13device_kernelIN5flash19enable_sm80_to_sm89INS1_16FlashAttnBwdSm80INS1_25CollectiveMainloopBwdSm80ILi2ELi2EN4cute5tupleIJNS5_1CILi128EEES8_NS7_ILi64EEEEEENS_6half_tEfNS_4arch4Sm80ELb0ELb0ELb1ELb0ELb1ELb0ELb0ELb0ELi2ELi4ELi4ELi4ELb0EEENS1_21CollectiveEpilogueBwdISA_SB_SD_Li256ELb0ELb0ELi2EEENS1_19SingleTileSchedulerILb0ELb0ELb0ELi128EEEEEEEEEvNT_6ParamsE$_ZZN5flash25CollectiveMainloopBwdSm80ILi2ELi2EN4cute5tupleIJNS1_1CILi128EEES4_NS3_ILi64EEEEEEN7cutlass6half_tEfNS7_4arch4Sm80ELb0ELb0ELb1ELb0ELb1ELb0ELb0ELb0ELi2ELi4ELi4ELi4ELb0EE3mmaINS_16FlashAttnBwdSm80ISB_NS_21CollectiveEpilogueBwdIS6_S8_SA_Li256ELb0ELb0ELi2EEENS_19SingleTileSchedulerILb0ELb0ELb0ELi128EEEE13SharedStorageENS1_6TensorINS1_11ArrayEngineIfLm32EEENS1_6LayoutINS2_IJNS2_IJNS3_ILi2EEESO_EEESO_NS3_ILi4EEEEEENS2_IJNS2_IJNS3_ILi1EEESO_EEESQ_NS3_ILi8EEEEEEEEEEEEbRKNSB_6ParamsERT0_S12_iNS2_IJiiiEEERT_ENKUlvE0_clEv:
        /* <DEDUP_REMOVED lines=96> */
.L_x_1111:
[----:B--2---:R-:W-:Y:S05]  /*45650*/  BSYNC B0 ;  /* 0x0000000000007941 */ /* 0x004fea0003800000 */
.L_x_1110:
[----:B------:R-:W-:Y:S01]  /*45660*/  MOV R41, 0x0 ;  /* 0x0000000000297802 */ /* 0x000fe20000000f00 */
[----:B------:R-:W0:Y:S03]  /*45670*/  LDGDEPBAR ;  /* 0x00000000000079af */ /* 0x000e260000000000 */
[----:B------:R-:W-:Y:S05]  /*45680*/  RET.REL.NODEC R40 `(_ZN7cutlass13device_kernelIN5flash19enable_sm80_to_sm89INS1_16FlashAttnBwdSm80INS1_25CollectiveMainloopBwdSm80ILi2ELi2EN4cute5tupleIJNS5_1CILi128EEES8_NS7_ILi64EEEEEENS_6half_tEfNS_4arch4Sm80ELb0ELb0ELb1ELb0ELb1ELb0ELb0ELb0ELi2ELi4ELi4ELi4ELb0EEENS1_21CollectiveEpilogueBwdISA_SB_SD_Li256ELb0ELb0ELi2EEENS1_19SingleTileSchedulerILb0ELb0ELb0ELi128EEEEEEEEEvNT_6ParamsE) ;  /* 0xfffba97028007950 */ /* 0x000fea0003c3ffff */
        .type           $_ZN7cutlass13device_kernelIN5flash19enable_sm80_to_sm89INS1_16FlashAttnBwdSm80INS1_25CollectiveMainloopBwdSm80ILi2ELi2EN4cute5tupleIJNS5_1CILi128EEES8_NS7_ILi64EEEEEENS_6half_tEfNS_4arch4Sm80ELb0ELb0ELb1ELb0ELb1ELb0ELb0ELb0ELi2ELi4ELi4ELi4ELb0EEENS1_21CollectiveEpilogueBwdISA_SB_SD_Li256ELb0ELb0ELi2EEENS1_19SingleTileSchedulerILb0ELb0ELb0ELi128EEEEEEEEEvNT_6ParamsE$_ZZN5flash25CollectiveMainloopBwdSm80ILi2ELi2EN4cute5tupleIJNS1_1CILi128EEES4_NS3_ILi64EEEEEEN7cutlass6half_tEfNS7_4arch4Sm80ELb0ELb0ELb1ELb0ELb1ELb0ELb0ELb0ELi2ELi4ELi4ELi4ELb0EE3mmaINS_16FlashAttnBwdSm80ISB_NS_21CollectiveEpilogueBwdIS6_S8_SA_Li256ELb0ELb0ELi2EEENS_19SingleTileSchedulerILb0ELb0ELb0ELi128EEEE13SharedStorageENS1_6TensorINS1_11ArrayEngineIfLm32EEENS1_6LayoutINS2_IJNS2_IJNS3_ILi2EEESO_EEESO_NS3_ILi4EEEEEENS2_IJNS2_IJNS3_ILi1EEESO_EEESQ_NS3_ILi8EEEEEEEEEEEEbRKNSB_6ParamsERT0_S12_iNS2_IJiiiEEERT_ENKUlvE_clEv,@function
        .size           $_ZN7cutlass13device_kernelIN5flash19enable_sm80_to_sm89INS1_16FlashAttnBwdSm80INS1_25CollectiveMainloopBwdSm80ILi2ELi2EN4cute5tupleIJNS5_1CILi128EEES8_NS7_ILi64EEEEEENS_6half_tEfNS_4arch4Sm80ELb0ELb0ELb1ELb0ELb1ELb0ELb0ELb0ELi2ELi4ELi4ELi4ELb0EEENS1_21CollectiveEpilogueBwdISA_SB_SD_Li256ELb0ELb0ELi2EEENS1_19SingleTileSchedulerILb0ELb0ELb0ELi128EEEEEEEEEvNT_6ParamsE$_ZZN5flash25CollectiveMainloopBwdSm80ILi2ELi2EN4cute5tupleIJNS1_1CILi128EEES4_NS3_ILi64EEEEEEN7cutlass6half_tEfNS7_4arch4Sm80ELb0ELb0ELb1ELb0ELb1ELb0ELb0ELb0ELi2ELi4ELi4ELi4ELb0EE3mmaINS_16FlashAttnBwdSm80ISB_NS_21CollectiveEpilogueBwdIS6_S8_SA_Li256ELb0ELb0ELi2EEENS_19SingleTileSchedulerILb0ELb0ELb0ELi128EEEE13SharedStorageENS1_6TensorINS1_11ArrayEngineIfLm32EEENS1_6LayoutINS2_IJNS2_IJNS3_ILi2EEESO_EEESO_NS3_ILi4EEEEEENS2_IJNS2_IJNS3_ILi1EEESO_EEESQ_NS3_ILi8EEEEEEEEEEEEbRKNSB_6ParamsERT0_S12_iNS2_IJiiiEEERT_ENKUlvE_clEv,($_ZN7cutlass13device_kernelIN5flash19enable_sm80_to_sm89INS1_16FlashAttnBwdSm80INS1_25CollectiveMainloopBwdSm80ILi2ELi2EN4cute5tupleIJNS5_1CILi128EEES8_NS7_ILi64EEEEEENS_6half_tEfNS_4arch4Sm80ELb0ELb0ELb1ELb0ELb1ELb0ELb0ELb0ELi2ELi4ELi4ELi4ELb0EEENS1_21CollectiveEpilogueBwdISA_SB_SD_Li256ELb0ELb0ELi2EEENS1_19SingleTileSchedulerILb0ELb0ELb0ELi128EEEEEEEEEvNT_6ParamsE$_ZZZN5flash25CollectiveMainloopBwdSm80ILi2ELi2EN4cute5tupleIJNS1_1CILi128EEES4_NS3_ILi64EEEEEEN7cutlass6half_tEfNS7_4arch4Sm80ELb0ELb0ELb1ELb0ELb1ELb0ELb0ELb0ELi2ELi4ELi4ELi4ELb0EE3mmaINS_16FlashAttnBwdSm80ISB_NS_21CollectiveEpilogueBwdIS6_S8_SA_Li256ELb0ELb0ELi2EEENS_19SingleTileSchedulerILb0ELb0ELb0ELi128EEEE13SharedStorageENS1_6TensorINS1_11ArrayEngineIfLm32EEENS1_6LayoutINS2_IJNS2_IJNS3_ILi2EEESO_EEESO_NS3_ILi4EEEEEENS2_IJNS2_IJNS3_ILi1EEESO_EEESQ_NS3_ILi8EEEEEEEEEEEEbRKNSB_6ParamsERT0_S12_iNS2_IJiiiEEERT_ENKUliT_E_clIZSC_ISJ_SX_EbS10_S12_S12_iS13_S15_EUlRS16_iE_EEDaiS16_ENKUlT_E_clIZSC_ISJ_SX_EbS10_S12_S12_iS13_S15_EUlvE0_EEDaS1B_ - $_ZN7cutlass13device_kernelIN5flash19enable_sm80_to_sm89INS1_16FlashAttnBwdSm80INS1_25CollectiveMainloopBwdSm80ILi2ELi2EN4cute5tupleIJNS5_1CILi128EEES8_NS7_ILi64EEEEEENS_6half_tEfNS_4arch4Sm80ELb0ELb0ELb1ELb0ELb1ELb0ELb0ELb0ELi2ELi4ELi4ELi4ELb0EEENS1_21CollectiveEpilogueBwdISA_SB_SD_Li256ELb0ELb0ELi2EEENS1_19SingleTileSchedulerILb0ELb0ELb0ELi128EEEEEEEEEvNT_6ParamsE$_ZZN5flash25CollectiveMainloopBwdSm80ILi2ELi2EN4cute5tupleIJNS1_1CILi128EEES4_NS3_ILi64EEEEEEN7cutlass6half_tEfNS7_4arch4Sm80ELb0ELb0ELb1ELb0ELb1ELb0ELb0ELb0ELi2ELi4ELi4ELi4ELb0EE3mmaINS_16FlashAttnBwdSm80ISB_NS_21CollectiveEpilogueBwdIS6_S8_SA_Li256ELb0ELb0ELi2EEENS_19SingleTileSchedulerILb0ELb0ELb0ELi128EEEE13SharedStorageENS1_6TensorINS1_11ArrayEngineIfLm32EEENS1_6LayoutINS2_IJNS2_IJNS3_ILi2EEESO_EEESO_NS3_ILi4EEEEEENS2_IJNS2_IJNS3_ILi1EEESO_EEESQ_NS3_ILi8EEEEEEEEEEEEbRKNSB_6ParamsERT0_S12_iNS2_IJiiiEEERT_ENKUlvE_clEv)
$_ZN7cutlass13device_kernelIN5flash19enable_sm80_to_sm89INS1_16FlashAttnBwdSm80INS1_25CollectiveMainloopBwdSm80ILi2ELi2EN4cute5tupleIJNS5_1CILi128EEES8_NS7_ILi64EEEEEENS_6half_tEfNS_4arch4Sm80ELb0ELb0ELb1ELb0ELb1ELb0ELb0ELb0ELi2ELi4ELi4ELi4ELb0EEENS1_21CollectiveEpilogueBwdISA_SB_SD_Li256ELb0ELb0ELi2EEENS1_19SingleTileSchedulerILb0ELb0ELb0ELi128EEEEEEEEEvNT_6ParamsE$_ZZN5flash25CollectiveMainloopBwdSm80ILi2ELi2EN4cute5tupleIJNS1_1CILi128EEES4_NS3_ILi64EEEEEEN7cutlass6half_tEfNS7_4arch4Sm80ELb0ELb0ELb1ELb0ELb1ELb0ELb0ELb0ELi2ELi4ELi4ELi4ELb0EE3mmaINS_16FlashAttnBwdSm80ISB_NS_21CollectiveEpilogueBwdIS6_S8_SA_Li256ELb0ELb0ELi2EEENS_19SingleTileSchedulerILb0ELb0ELb0ELi128EEEE13SharedStorageENS1_6TensorINS1_11ArrayEngineIfLm32EEENS1_6LayoutINS2_IJNS2_IJNS3_ILi2EEESO_EEESO_NS3_ILi4EEEEEENS2_IJNS2_IJNS3_ILi1EEESO_EEESQ_NS3_ILi8EEEEEEEEEEEEbRKNSB_6ParamsERT0_S12_iNS2_IJiiiEEERT_ENKUlvE_clEv:
        /* <DEDUP_REMOVED lines=96> */
.L_x_1113:
[----:B---3--:R-:W-:Y:S05]  /*45c90*/  BSYNC B0 ;  /* 0x0000000000007941 */ /* 0x008fea0003800000 */
.L_x_1112:
[----:B------:R-:W-:Y:S01]  /*45ca0*/  MOV R5, 0x0 ;  /* 0x0000000000057802 */ /* 0x000fe20000000f00 */
[----:B------:R-:W0:Y:S03]  /*45cb0*/  LDGDEPBAR ;  /* 0x00000000000079af */ /* 0x000e260000000000 */
[----:B------:R-:W-:Y:S05]  /*45cc0*/  RET.REL.NODEC R4 `(_ZN7cutlass13device_kernelIN5flash19enable_sm80_to_sm89INS1_16FlashAttnBwdSm80INS1_25CollectiveMainloopBwdSm80ILi2ELi2EN4cute5tupleIJNS5_1CILi128EEES8_NS7_ILi64EEEEEENS_6half_tEfNS_4arch4Sm80ELb0ELb0ELb1ELb0ELb1ELb0ELb0ELb0ELi2ELi4ELi4ELi4ELb0EEENS1_21CollectiveEpilogueBwdISA_SB_SD_Li256ELb0ELb0ELi2EEENS1_19SingleTileSchedulerILb0ELb0ELb0ELi128EEEEEEEEEvNT_6ParamsE) ;  /* 0xfffba33004007950 */ /* 0x000fea0003c3ffff */
        .type           $_ZN7cutlass13device_kernelIN5flash19enable_sm80_to_sm89INS1_16FlashAttnBwdSm80INS1_25CollectiveMainloopBwdSm80ILi2ELi2EN4cute5tupleIJNS5_1CILi128EEES8_NS7_ILi64EEEEEENS_6half_tEfNS_4arch4Sm80ELb0ELb0ELb1ELb0ELb1ELb0ELb0ELb0ELi2ELi4ELi4ELi4ELb0EEENS1_21CollectiveEpilogueBwdISA_SB_SD_Li256ELb0ELb0ELi2EEENS1_19SingleTileSchedulerILb0ELb0ELb0ELi128EEEEEEEEEvNT_6ParamsE$_ZZZN5flash25CollectiveMainloopBwdSm80ILi2ELi2EN4cute5tupleIJNS1_1CILi128EEES4_NS3_ILi64EEEEEEN7cutlass6half_tEfNS7_4arch4Sm80ELb0ELb0ELb1ELb0ELb1ELb0ELb0ELb0ELi2ELi4ELi4ELi4ELb0EE3mmaINS_16FlashAttnBwdSm80ISB_NS_21CollectiveEpilogueBwdIS6_S8_SA_Li256ELb0ELb0ELi2EEENS_19SingleTileSchedulerILb0ELb0ELb0ELi128EEEE13SharedStorageENS1_6TensorINS1_11ArrayEngineIfLm32EEENS1_6LayoutINS2_IJNS2_IJNS3_ILi2EEESO_EEESO_NS3_ILi4EEEEEENS2_IJNS2_IJNS3_ILi1EEESO_EEESQ_NS3_ILi8EEEEEEEEEEEEbRKNSB_6ParamsERT0_S12_iNS2_IJiiiEEERT_ENKUliT_E_clIZSC_ISJ_SX_EbS10_S12_S12_iS13_S15_EUlRS16_iE_EEDaiS16_ENKUlT_E_clIZSC_ISJ_SX_EbS10_S12_S12_iS13_S15_EUlvE0_EEDaS1B_,@function
        .size           $_ZN7cutlass13device_kernelIN5flash19enable_sm80_to_sm89INS1_16FlashAttnBwdSm80INS1_25CollectiveMainloopBwdSm80ILi2ELi2EN4cute5tupleIJNS5_1CILi128EEES8_NS7_ILi64EEEEEENS_6half_tEfNS_4arch4Sm80ELb0ELb0ELb1ELb0ELb1ELb0ELb0ELb0ELi2ELi4ELi4ELi4ELb0EEENS1_21CollectiveEpilogueBwdISA_SB_SD_Li256ELb0ELb0ELi2EEENS1_19SingleTileSchedulerILb0ELb0ELb0ELi128EEEEEEEEEvNT_6ParamsE$_ZZZN5flash25CollectiveMainloopBwdSm80ILi2ELi2EN4cute5tupleIJNS1_1CILi128EEES4_NS3_ILi64EEEEEEN7cutlass6half_tEfNS7_4arch4Sm80ELb0ELb0ELb1ELb0ELb1ELb0ELb0ELb0ELi2ELi4ELi4ELi4ELb0EE3mmaINS_16FlashAttnBwdSm80ISB_NS_21CollectiveEpilogueBwdIS6_S8_SA_Li256ELb0ELb0ELi2EEENS_19SingleTileSchedulerILb0ELb0ELb0ELi128EEEE13SharedStorageENS1_6TensorINS1_11ArrayEngineIfLm32EEENS1_6LayoutINS2_IJNS2_IJNS3_ILi2EEESO_EEESO_NS3_ILi4EEEEEENS2_IJNS2_IJNS3_ILi1EEESO_EEESQ_NS3_ILi8EEEEEEEEEEEEbRKNSB_6ParamsERT0_S12_iNS2_IJiiiEEERT_ENKUliT_E_clIZSC_ISJ_SX_EbS10_S12_S12_iS13_S15_EUlRS16_iE_EEDaiS16_ENKUlT_E_clIZSC_ISJ_SX_EbS10_S12_S12_iS13_S15_EUlvE0_EEDaS1B_,($_ZN7cutlass13device_kernelIN5flash19enable_sm80_to_sm89INS1_16FlashAttnBwdSm80INS1_25CollectiveMainloopBwdSm80ILi2ELi2EN4cute5tupleIJNS5_1CILi128EEES8_NS7_ILi64EEEEEENS_6half_tEfNS_4arch4Sm80ELb0ELb0ELb1ELb0ELb1ELb0ELb0ELb0ELi2ELi4ELi4ELi4ELb0EEENS1_21CollectiveEpilogueBwdISA_SB_SD_Li256ELb0ELb0ELi2EEENS1_19SingleTileSchedulerILb0ELb0ELb0ELi128EEEEEEEEEvNT_6ParamsE$_ZZZN5flash25CollectiveMainloopBwdSm80ILi2ELi2EN4cute5tupleIJNS1_1CILi128EEES4_NS3_ILi64EEEEEEN7cutlass6half_tEfNS7_4arch4Sm80ELb0ELb0ELb1ELb0ELb1ELb0ELb0ELb0ELi2ELi4ELi4ELi4ELb0EE3mmaINS_16FlashAttnBwdSm80ISB_NS_21CollectiveEpilogueBwdIS6_S8_SA_Li256ELb0ELb0ELi2EEENS_19SingleTileSchedulerILb0ELb0ELb0ELi128EEEE13SharedStorageENS1_6TensorINS1_11ArrayEngineIfLm32EEENS1_6LayoutINS2_IJNS2_IJNS3_ILi2EEESO_EEESO_NS3_ILi4EEEEEENS2_IJNS2_IJNS3_ILi1EEESO_EEESQ_NS3_ILi8EEEEEEEEEEEEbRKNSB_6ParamsERT0_S12_iNS2_IJiiiEEERT_ENKUliT_E_clIZSC_ISJ_SX_EbS10_S12_S12_iS13_S15_EUlRS16_iE_EEDaiS16_ENKUlvE0_clEv - $_ZN7cutlass13device_kernelIN5flash19enable_sm80_to_sm89INS1_16FlashAttnBwdSm80INS1_25CollectiveMainloopBwdSm80ILi2ELi2EN4cute5tupleIJNS5_1CILi128EEES8_NS7_ILi64EEEEEENS_6half_tEfNS_4arch4Sm80ELb0ELb0ELb1ELb0ELb1ELb0ELb0ELb0ELi2ELi4ELi4ELi4ELb0EEENS1_21CollectiveEpilogueBwdISA_SB_SD_Li256ELb0ELb0ELi2EEENS1_19SingleTileSchedulerILb0ELb0ELb0ELi128EEEEEEEEEvNT_6ParamsE$_ZZZN5flash25CollectiveMainloopBwdSm80ILi2ELi2EN4cute5tupleIJNS1_1CILi128EEES4_NS3_ILi64EEEEEEN7cutlass6half_tEfNS7_4arch4Sm80ELb0ELb0ELb1ELb0ELb1ELb0ELb0ELb0ELi2ELi4ELi4ELi4ELb0EE3mmaINS_16FlashAttnBwdSm80ISB_NS_21CollectiveEpilogueBwdIS6_S8_SA_Li256ELb0ELb0ELi2EEENS_19SingleTileSchedulerILb0ELb0ELb0ELi128EEEE13SharedStorageENS1_6TensorINS1_11ArrayEngineIfLm32EEENS1_6LayoutINS2_IJNS2_IJNS3_ILi2EEESO_EEESO_NS3_ILi4EEEEEENS2_IJNS2_IJNS3_ILi1EEESO_EEESQ_NS3_ILi8EEEEEEEEEEEEbRKNSB_6ParamsERT0_S12_iNS2_IJiiiEEERT_ENKUliT_E_clIZSC_ISJ_SX_EbS10_S12_S12_iS13_S15_EUlRS16_iE_EEDaiS16_ENKUlT_E_clIZSC_ISJ_SX_EbS10_S12_S12_iS13_S15_EUlvE0_EEDaS1B_)
$_ZN7cutlass13device_kernelIN5flash19enable_sm80_to_sm89INS1_16FlashAttnBwdSm80INS1_25CollectiveMainloopBwdSm80ILi2ELi2EN4cute5tupleIJNS5_1CILi128EEES8_NS7_ILi64EEEEEENS_6half_tEfNS_4arch4Sm80ELb0ELb0ELb1ELb0ELb1ELb0ELb0ELb0ELi2ELi4ELi4ELi4ELb0EEENS1_21CollectiveEpilogueBwdISA_SB_SD_Li256ELb0ELb0ELi2EEENS1_19SingleTileSchedulerILb0ELb0ELb0ELi128EEEEEEEEEvNT_6ParamsE$_ZZZN5flash25CollectiveMainloopBwdSm80ILi2ELi2EN4cute5tupleIJNS1_1CILi128EEES4_NS3_ILi64EEEEEEN7cutlass6half_tEfNS7_4arch4Sm80ELb0ELb0ELb1ELb0ELb1ELb0ELb0ELb0ELi2ELi4ELi4ELi4ELb0EE3mmaINS_16FlashAttnBwdSm80ISB_NS_21CollectiveEpilogueBwdIS6_S8_SA_Li256ELb0ELb0ELi2EEENS_19SingleTileSchedulerILb0ELb0ELb0ELi128EEEE13SharedStorageENS1_6TensorINS1_11ArrayEngineIfLm32EEENS1_6LayoutINS2_IJNS2_IJNS3_ILi2EEESO_EEESO_NS3_ILi4EEEEEENS2_IJNS2_IJNS3_ILi1EEESO_EEESQ_NS3_ILi8EEEEEEEEEEEEbRKNSB_6ParamsERT0_S12_iNS2_IJiiiEEERT_ENKUliT_E_clIZSC_ISJ_SX_EbS10_S12_S12_iS13_S15_EUlRS16_iE_EEDaiS16_ENKUlT_E_clIZSC_ISJ_SX_EbS10_S12_S12_iS13_S15_EUlvE0_EEDaS1B_:
        /* <DEDUP_REMOVED lines=23> */
[----:B-1---5:R-:W-:Y:S05]  /*45e40*/  CALL.REL.NOINC `($_ZN7cutlass13device_kernelIN5flash19enable_sm80_to_sm89INS1_16FlashAttnBwdSm80INS1_25CollectiveMainloopBwdSm80ILi2ELi2EN4cute5tupleIJNS5_1CILi128EEES8_NS7_ILi64EEEEEENS_6half_tEfNS_4arch4Sm80ELb0ELb0ELb1ELb0ELb1ELb0ELb0ELb0ELi2ELi4ELi4ELi4ELb0EEENS1_21CollectiveEpilogueBwdISA_SB_SD_Li256ELb0ELb0ELi2EEENS1_19SingleTileSchedulerILb0ELb0ELb0ELi128EEEEEEEEEvNT_6ParamsE$_ZN4cute3eso3ESOILb0ELb1EJiNS_1CILi0EEEEEC2ERKiRKS3_) ;  /* 0xfffc08d000007944 */ /* 0x022fea0003c3ffff */
[----:B------:R-:W2:Y:S01]  /*45e50*/  LDL R28, [R1+0x1590] ;  /* 0x00159000011c7983 */ /* 0x000ea20000100800 */
[----:B-1----:R-:W-:Y:S02]  /*45e60*/  MOV R2, R12 ;  /* 0x0000000c00027202 */ /* 0x002fe40000000f00 */
[----:B------:R-:W-:Y:S01]  /*45e70*/  MOV R4, 0x45eb0 ;  /* 0x00045eb000047802 */ /* 0x000fe20000000f00 */
[----:B--2---:R1:W-:Y:S04]  /*45e80*/  STL [R1+0x15d8], R28 ;  /* 0x0015d81c01007387 */ /* 0x0043e80000100800 */
[----:B------:R1:W5:Y:S02]  /*45e90*/  LD.E R6, [R6.64+0x4] ;  /* 0x0000040806067980 */ /* 0x000364000c101900 */
[----:B-1---5:R-:W-:Y:S05]  /*45ea0*/  CALL.REL.NOINC `($_ZN7cutlass13device_kernelIN5flash19enable_sm80_to_sm89INS1_16FlashAttnBwdSm80INS1_25CollectiveMainloopBwdSm80ILi2ELi2EN4cute5tupleIJNS5_1CILi128EEES8_NS7_ILi64EEEEEENS_6half_tEfNS_4arch4Sm80ELb0ELb0ELb1ELb0ELb1ELb0ELb0ELb0ELi2ELi4ELi4ELi4ELb0EEENS1_21CollectiveEpilogueBwdISA_SB_SD_Li256ELb0ELb0ELi2EEENS1_19SingleTileSchedulerILb0ELb0ELb0ELi128EEEEEEEEEvNT_6ParamsE$_ZN4cute3eso3ESOILb0ELb0EJiNS_5tupleIJiNS_1CILi0EEEEEEEEC2ERKiRKS5_) ;  /* 0xfffc041000007944 */ /* 0x022fea0003c3ffff */
[----:B-1----:R1:W5:Y:S01]  /*45eb0*/  LDL.64 R2, [R1+0x1590] ;  /* 0x0015900001027983 */ /* 0x0023620000100a00 */
[----:B------:R-:W-:-:S03]  /*45ec0*/  MOV R6, 0x45ee0 ;  /* 0x00045ee000067802 */ /* 0x000fc60000000f00 */
[----:B-1---5:R-:W-:Y:S05]  /*45ed0*/  CALL.REL.NOINC `($_ZN7cutlass13device_kernelIN5flash19enable_sm80_to_sm89INS1_16FlashAttnBwdSm80INS1_25CollectiveMainloopBwdSm80ILi2ELi2EN4cute5tupleIJNS5_1CILi128EEES8_NS7_ILi64EEEEEENS_6half_tEfNS_4arch4Sm80ELb0ELb0ELb1ELb0ELb1ELb0ELb0ELb0ELi2ELi4ELi4ELi4ELb0EEENS1_21CollectiveEpilogueBwdISA_SB_SD_Li256ELb0ELb0ELi2EEENS1_19SingleTileSchedulerILb0ELb0ELb0ELi128EEEEEEEEEvNT_6ParamsE$_ZN4cute3eso3ESOILb0ELb1EJNS_5tupleIJiNS2_IJiNS_1CILi0EEEEEEEEENS2_IJNS_10UnderscoreENS2_IJS7_S7_EEEEEEEEC2ERKS6_RKS9_) ;  /* 0xfffc07a000007944 */ /* 0x022fea0003c3ffff */
[----:B-1----:R-:W2:Y:S01]  /*45ee0*/  LDL.64 R2, [R1+0x1590] ;  /* 0x0015900001027983 */ /* 0x002ea20000100a00 */
[----:B------:R-:W-:-:S02]  /*45ef0*/  MOV R5, R22 ;  /* 0x0000001600057202 */ /* 0x000fc40000000f00 */
        /* <DEDUP_REMOVED lines=36> */
[----:B------:R-:W-:Y:S05]  /*46140*/  CALL.REL.NOINC `($_ZN7cutlass13device_kernelIN5flash19enable_sm80_to_sm89INS1_16FlashAttnBwdSm80INS1_25CollectiveMainloopBwdSm80ILi2ELi2EN4cute5tupleIJNS5_1CILi128EEES8_NS7_ILi64EEEEEENS_6half_tEfNS_4arch4Sm80ELb0ELb0ELb1ELb0ELb1ELb0ELb0ELb0ELi2ELi4ELi4ELi4ELb0EEENS1_21CollectiveEpilogueBwdISA_SB_SD_Li256ELb0ELb0ELi2EEENS1_19SingleTileSchedulerILb0ELb0ELb0ELi128EEEEEEEEEvNT_6ParamsE$_ZN4cute3eso3ESOILb0ELb0EJiiiEEC2ERKiS4_S4_) ;  /* 0xfffc034000007944 */ /* 0x000fea0003c3ffff */
[----:B------:R2:W5:Y:S04]  /*46150*/  LDL R5, [R1+0x1598] ;  /* 0x0015980001057983 */ /* 0x0005680000100800 */
[----:B-1----:R2:W5:Y:S01]  /*46160*/  LDL.64 R2, [R1+0x1590] ;  /* 0x0015900001027983 */ /* 0x0025620000100a00 */
[----:B------:R-:W-:-:S03]  /*46170*/  MOV R6, 0x46190 ;  /* 0x0004619000067802 */ /* 0x000fc60000000f00 */
[----:B--2--5:R-:W-:Y:S05]  /*46180*/  CALL.REL.NOINC `($_ZN7cutlass13device_kernelIN5flash19enable_sm80_to_sm89INS1_16FlashAttnBwdSm80INS1_25CollectiveMainloopBwdSm80ILi2ELi2EN4cute5tupleIJNS5_1CILi128EEES8_NS7_ILi64EEEEEENS_6half_tEfNS_4arch4Sm80ELb0ELb0ELb1ELb0ELb1ELb0ELb0ELb0ELi2ELi4ELi4ELi4ELb0EEENS1_21CollectiveEpilogueBwdISA_SB_SD_Li256ELb0ELb0ELi2EEENS1_19SingleTileSchedulerILb0ELb0ELb0ELi128EEEEEEEEEvNT_6ParamsE$_ZN4cute3eso3ESOILb1ELb0EJNS_1CILi1EEENS_5tupleIJiiiEEENS2_ILi64EEENS4_IJNS2_ILi72EEENS2_ILi144EEENS2_ILi288EEEEEENS2_ILi512EEEEEC2ERKS3_RKS5_RKS6_RKSA_RKSB_) ;  /* 0xfffc0a9000007944 */ /* 0x024fea0003c3ffff */
[----:B-1----:R1:W5:Y:S04]  /*46190*/  LDL R5, [R1+0x1598] ;  /* 0x0015980001057983 */ /* 0x0023680000100800 */
[----:B------:R1:W5:Y:S01]  /*461a0*/  LDL.64 R2, [R1+0x1590] ;  /* 0x0015900001027983 */ /* 0x0003620000100a00 */
[----:B------:R-:W-:-:S03]  /*461b0*/  MOV R6, 0x461d0 ;  /* 0x000461d000067802 */ /* 0x000fc60000000f00 */
[----:B-1---5:R-:W-:Y:S05]  /*461c0*/  CALL.REL.NOINC `($_ZN7cutlass13device_kernelIN5flash19enable_sm80_to_sm89INS1_16FlashAttnBwdSm80INS1_25CollectiveMainloopBwdSm80ILi2ELi2EN4cute5tupleIJNS5_1CILi128EEES8_NS7_ILi64EEEEEENS_6half_tEfNS_4arch4Sm80ELb0ELb0ELb1ELb0ELb1ELb0ELb0ELb0ELi2ELi4ELi4ELi4ELb0EEENS1_21CollectiveEpilogueBwdISA_SB_SD_Li256ELb0ELb0ELi2EEENS1_19SingleTileSchedulerILb0ELb0ELb0ELi128EEEEEEEEEvNT_6ParamsE$_ZN4cute5tupleIJNS0_IJNS_1CILi8EEENS0_IJNS1_ILi2EEES3_S3_EEENS1_ILi1EEES4_S5_EEENS0_IJS5_NS0_IJiiiEEENS1_ILi64EEENS0_IJNS1_ILi72EEENS1_ILi144EEENS1_ILi288EEEEEENS1_ILi512EEEEEEEEC2ERKS6_RKSE_) ;  /* 0xfffc268000007944 */ /* 0x022fea0003c3ffff */
[----:B-1----:R1:W5:Y:S04]  /*461d0*/  LDL R5, [R1+0x1598] ;  /* 0x0015980001057983 */ /* 0x0023680000100800 */
[----:B------:R1:W5:Y:S01]  /*461e0*/  LDL.64 R2, [R1+0x1590] ;  /* 0x0015900001027983 */ /* 0x0003620000100a00 */
[----:B------:R-:W-:-:S03]  /*461f0*/  MOV R4, 0x46210 ;  /* 0x0004621000047802 */ /* 0x000fc60000000f00 */
[----:B-1---5:R-:W-:Y:S05]  /*46200*/  CALL.REL.NOINC `($_ZN7cutlass13device_kernelIN5flash19enable_sm80_to_sm89INS1_16FlashAttnBwdSm80INS1_25CollectiveMainloopBwdSm80ILi2ELi2EN4cute5tupleIJNS5_1CILi128EEES8_NS7_ILi64EEEEEENS_6half_tEfNS_4arch4Sm80ELb0ELb0ELb1ELb0ELb1ELb0ELb0ELb0ELi2ELi4ELi4ELi4ELb0EEENS1_21CollectiveEpilogueBwdISA_SB_SD_Li256ELb0ELb0ELi2EEENS1_19SingleTileSchedulerILb0ELb0ELb0ELi128EEEEEEEEEvNT_6ParamsE$_ZZN4cute7flattenINS_5tupleIJNS_1CILi1EEENS1_IJiiiEEENS2_ILi64EEENS1_IJNS2_ILi72EEENS2_ILi144EEENS2_ILi288EEEEEENS2_ILi512EEEEEEEEDaRKT_ENKUlRKT_E_clIS4_EEDaSH_) ;  /* 0xfffc351000007944 */ /* 0x022fea0003c3ffff */
[----:B------:R-:W-:Y:S02]  /*46210*/  MOV R6, 0x46230 ;  /* 0x0004623000067802 */ /* 0x000fe40000000f00 */
[----:B------:R-:W-:Y:S05]  /*46220*/  CALL.REL.NOINC `($_ZN7cutlass13device_kernelIN5flash19enable_sm80_to_sm89INS1_16FlashAttnBwdSm80INS1_25CollectiveMainloopBwdSm80ILi2ELi2EN4cute5tupleIJNS5_1CILi128EEES8_NS7_ILi64EEEEEENS_6half_tEfNS_4arch4Sm80ELb0ELb0ELb1ELb0ELb1ELb0ELb0ELb0ELi2ELi4ELi4ELi4ELb0EEENS1_21CollectiveEpilogueBwdISA_SB_SD_Li256ELb0ELb0ELi2EEENS1_19SingleTileSchedulerILb0ELb0ELb0ELi128EEEEEEEEEvNT_6ParamsE$_ZZN4cute12filter_tupleINS_5tupleIJNS_1CILi1EEENS1_IJiiiEEENS2_ILi64EEENS1_IJNS2_ILi72EEENS2_ILi144EEENS2_ILi288EEEEEENS2_ILi512EEEEEEZNS_7flattenISB_EEDaRKT_EUlRKT_E_EEDaSF_OT0_ENKUlDpSI_E_clIJNS1_IJS3_EEES4_NS1_IJS5_EEES9_NS1_IJSA_EEEEEEDaSM_) ;  /* 0xfffc2ad000007944 */ /* 0x000fea0003c3ffff */
[----:B------:R-:W-:Y:S02]  /*46230*/  MOV R6, 0x46250 ;  /* 0x0004625000067802 */ /* 0x000fe40000000f00 */
[----:B------:R-:W-:Y:S05]  /*46240*/  CALL.REL.NOINC `($_ZN7cutlass13device_kernelIN5flash19enable_sm80_to_sm89INS1_16FlashAttnBwdSm80INS1_25CollectiveMainloopBwdSm80ILi2ELi2EN4cute5tupleIJNS5_1CILi128EEES8_NS7_ILi64EEEEEENS_6half_tEfNS_4arch4Sm80ELb0ELb0ELb1ELb0ELb1ELb0ELb0ELb0ELi2ELi4ELi4ELi4ELb0EEENS1_21CollectiveEpilogueBwdISA_SB_SD_Li256ELb0ELb0ELi2EEENS1_19SingleTileSchedulerILb0ELb0ELb0ELi128EEEEEEEEEvNT_6ParamsE$_ZN4cute3eso3ESOILb0ELb1EJiNS_1CILi72EEENS2_ILi512EEEEEC2ERKiRKS3_RKS4_) ;  /* 0xfffc05b000007944 */ /* 0x000fea0003c3ffff */
[----:B------:R-:W2:Y:S01]  /*46250*/  LDL R28, [R1+0x1590] ;  /* 0x00159000011c7983 */ /* 0x000ea20000100800 */
[----:B-1----:R-:W-:-:S02]  /*46260*/  MOV R2, R25 ;  /* 0x0000001900027202 */ /* 0x002fc40000000f00 */
[----:B------:R-:W-:Y:S01]  /*46270*/  MOV R6, 0x462a0 ;  /* 0x000462a000067802 */ /* 0x000fe20000000f00 */
[----:B--2---:R1:W-:Y:S04]  /*46280*/  STL [R1+0x15e0], R28 ;  /* 0x0015e01c01007387 */ /* 0x0043e80000100800 */
[----:B-1----:R-:W-:Y:S05]  /*46290*/  CALL.REL.NOINC `($_ZN7cutlass13device_kernelIN5flash19enable_sm80_to_sm89INS1_16FlashAttnBwdSm80INS1_25CollectiveMainloopBwdSm80ILi2ELi2EN4cute5tupleIJNS5_1CILi128EEES8_NS7_ILi64EEEEEENS_6half_tEfNS_4arch4Sm80ELb0ELb0ELb1ELb0ELb1ELb0ELb0ELb0ELi2ELi4ELi4ELi4ELb0EEENS1_21CollectiveEpilogueBwdISA_SB_SD_Li256ELb0ELb0ELi2EEENS1_19SingleTileSchedulerILb0ELb0ELb0ELi128EEEEEEEEEvNT_6ParamsE$_ZN4cute3eso3ESOILb0ELb0EJiiNS_1CILi72EEENS2_ILi512EEEEEC2ERKiS7_RKS3_RKS4_) ;  /* 0xfffc017000007944 */ /* 0x002fea0003c3ffff */
[----:B-1----:R-:W2:Y:S01]  /*462a0*/  LDL.64 R2, [R1+0x1590] ;  /* 0x0015900001027983 */ /* 0x002ea20000100a00 */
[----:B------:R-:W-:Y:S01]  /*462b0*/  IMAD.MOV.U32 R6, RZ, RZ, R4 ;  /* 0x000000ffff067224 */ /* 0x000fe200078e0004 */
[----:B------:R-:W-:Y:S01]  /*462c0*/  IADD3 R5, R10, 0x250, RZ ;  /* 0x000002500a057810 */ /* 0x000fe20007ffe0ff */
[----:B------:R-:W-:Y:S01]  /*462d0*/  IMAD.MOV.U32 R36, RZ, RZ, R13 ;  /* 0x000000ffff247224 */ /* 0x000fe200078e000d */
[----:B------:R-:W-:Y:S01]  /*462e0*/  MOV R4, 0x46320 ;  /* 0x0004632000047802 */ /* 0x000fe20000000f00 */
[----:B--2---:R1:W-:Y:S04]  /*462f0*/  STL [R1+0x15cc], R2 ;  /* 0x0015cc0201007387 */ /* 0x0043e80000100800 */
[----:B------:R1:W-:Y:S02]  /*46300*/  STL [R1+0x15d0], R3 ;  /* 0x0015d00301007387 */ /* 0x0003e40000100800 */
[----:B-1----:R-:W-:Y:S05]  /*46310*/  CALL.REL.NOINC `($_ZN7cutlass13device_kernelIN5flash19enable_sm80_to_sm89INS1_16FlashAttnBwdSm80INS1_25CollectiveMainloopBwdSm80ILi2ELi2EN4cute5tupleIJNS5_1CILi128EEES8_NS7_ILi64EEEEEENS_6half_tEfNS_4arch4Sm80ELb0ELb0ELb1ELb0ELb1ELb0ELb0ELb0ELi2ELi4ELi4ELi4ELb0EEENS1_21CollectiveEpilogueBwdISA_SB_SD_Li256ELb0ELb0ELi2EEENS1_19SingleTileSchedulerILb0ELb0ELb0ELi128EEEEEEEEEvNT_6ParamsE$_ZN4cute3eso3ESOILb0ELb0EJiiiNS_1CILi72EEENS2_ILi512EEEEEC2ERKiS7_S7_RKS3_RKS4_) ;  /* 0xfffc02c000007944 */ /* 0x002fea0003c3ffff */
        /* <DEDUP_REMOVED lines=8> */
[----:B-1----:R-:W-:Y:S05]  /*463a0*/  CALL.REL.NOINC `($_ZN7cutlass13device_kernelIN5flash19enable_sm80_to_sm89INS1_16FlashAttnBwdSm80INS1_25CollectiveMainloopBwdSm80ILi2ELi2EN4cute5tupleIJNS5_1CILi128EEES8_NS7_ILi64EEEEEENS_6half_tEfNS_4arch4Sm80ELb0ELb0ELb1ELb0ELb1ELb0ELb0ELb0ELi2ELi4ELi4ELi4ELb0EEENS1_21CollectiveEpilogueBwdISA_SB_SD_Li256ELb0ELb0ELi2EEENS1_19SingleTileSchedulerILb0ELb0ELb0ELi128EEEEEEEEEvNT_6ParamsE$_ZN4cute3eso3ESOILb1ELb0EJNS_1CILi1EEEiiiNS2_ILi72EEENS2_ILi512EEEEEC2ERKS3_RKiSA_SA_RKS4_RKS5_) ;  /* 0xfffc099000007944 */ /* 0x002fea0003c3ffff */
[----:B-1----:R1:W5:Y:S04]  /*463b0*/  LDL R5, [R1+0x1588] ;  /* 0x0015880001057983 */ /* 0x0023680000100800 */
[----:B------:R1:W5:Y:S01]  /*463c0*/  LDL.64 R2, [R1+0x1580] ;  /* 0x0015800001027983 */ /* 0x0003620000100a00 */
[----:B------:R-:W-:-:S03]  /*463d0*/  MOV R6, 0x463f0 ;  /* 0x000463f000067802 */ /* 0x000fc60000000f00 */
[----:B-1---5:R-:W-:Y:S05]  /*463e0*/  CALL.REL.NOINC `($_ZN7cutlass13device_kernelIN5flash19enable_sm80_to_sm89INS1_16FlashAttnBwdSm80INS1_25CollectiveMainloopBwdSm80ILi2ELi2EN4cute5tupleIJNS5_1CILi128EEES8_NS7_ILi64EEEEEENS_6half_tEfNS_4arch4Sm80ELb0ELb0ELb1ELb0ELb1ELb0ELb0ELb0ELi2ELi4ELi4ELi4ELb0EEENS1_21CollectiveEpilogueBwdISA_SB_SD_Li256ELb0ELb0ELi2EEENS1_19SingleTileSchedulerILb0ELb0ELb0ELi128EEEEEEEEEvNT_6ParamsE$_ZN4cute5tupleIJNS0_IJNS_1CILi8EEENS1_ILi2EEES3_S3_S2_S3_EEENS0_IJNS1_ILi1EEEiiiNS1_ILi72EEENS1_ILi512EEEEEEEEC2ERKS4_RKS8_) ;  /* 0xfffc24d000007944 */ /* 0x022fea0003c3ffff */
[----:B-1----:R-:W2:Y:S04]  /*463f0*/  LDL.64 R2, [R1+0x1580] ;  /* 0x0015800001027983 */ /* 0x002ea80000100a00 */
[----:B------:R-:W3:Y:S01]  /*46400*/  LDL R4, [R1+0x1588] ;  /* 0x0015880001047983 */ /* 0x000ee20000100800 */
[----:B------:R-:W-:-:S03]  /*46410*/  MOV R6, 0x46460 ;  /* 0x0004646000067802 */ /* 0x000fc60000000f00 */
[----:B------:R1:W-:Y:S04]  /*46420*/  STL.U8 [R1+0x15dc], RZ ;  /* 0x0015dcff01007387 */ /* 0x0003e80000100000 */
[----:B--2---:R1:W-:Y:S04]  /*46430*/  STL.64 [R1+0x15b0], R2 ;  /* 0x0015b00201007387 */ /* 0x0043e80000100a00 */
[----:B---3--:R1:W-:Y:S02]  /*46440*/  STL [R1+0x15b8], R4 ;  /* 0x0015b80401007387 */ /* 0x0083e40000100800 */
[----:B-1----:R-:W-:Y:S05]  /*46450*/  CALL.REL.NOINC `($_ZN7cutlass13device_kernelIN5flash19enable_sm80_to_sm89INS1_16FlashAttnBwdSm80INS1_25CollectiveMainloopBwdSm80ILi2ELi2EN4cute5tupleIJNS5_1CILi128EEES8_NS7_ILi64EEEEEENS_6half_tEfNS_4arch4Sm80ELb0ELb0ELb1ELb0ELb1ELb0ELb0ELb0ELi2ELi4ELi4ELi4ELb0EEENS1_21CollectiveEpilogueBwdISA_SB_SD_Li256ELb0ELb0ELi2EEENS1_19SingleTileSchedulerILb0ELb0ELb0ELi128EEEEEEEEEvNT_6ParamsE$_ZZN4cute6detail16composition_implINS_5tupleIJNS_1CILi8EEENS3_ILi2EEES5_S5_S4_S5_EEENS2_IJNS3_ILi1EEEiiiNS3_ILi72EEENS3_ILi512EEEEEENS2_IJNS2_IJS5_S5_S5_EEES5_NS2_IJNS3_ILi4EEES5_EEEEEENS2_IJNS2_IJS7_S9_S4_EEENS3_ILi4096EEENS2_IJNS3_ILi16EEENS3_ILi8192EEEEEEEEEEEDaRKT_RKT0_RKT1_RKT2_ENKUlRKT_RKT0_E_clISB_SF_EEDaSZ_S12_) ;  /* 0xfffc300000007944 */ /* 0x002fea0003c3ffff */
[----:B------:R-:W-:Y:S02]  /*46460*/  MOV R4, 0x46480 ;  /* 0x0004648000047802 */ /* 0x000fe40000000f00 */
[----:B-----5:R-:W-:Y:S05]  /*46470*/  CALL.REL.NOINC `($_ZN7cutlass13device_kernelIN5flash19enable_sm80_to_sm89INS1_16FlashAttnBwdSm80INS1_25CollectiveMainloopBwdSm80ILi2ELi2EN4cute5tupleIJNS5_1CILi128EEES8_NS7_ILi64EEEEEENS_6half_tEfNS_4arch4Sm80ELb0ELb0ELb1ELb0ELb1ELb0ELb0ELb0ELi2ELi4ELi4ELi4ELb0EEENS1_21CollectiveEpilogueBwdISA_SB_SD_Li256ELb0ELb0ELi2EEENS1_19SingleTileSchedulerILb0ELb0ELb0ELi128EEEEEEEEEvNT_6ParamsE$_ZZN4cute6detail16composition_implINS_5tupleIJNS_1CILi8EEENS3_ILi2EEES5_S5_S4_S5_EEENS2_IJNS3_ILi1EEEiiiNS3_ILi72EEENS3_ILi512EEEEEENS2_IJNS2_IJS5_S5_S5_EEES5_NS2_IJNS3_ILi4EEES5_EEEEEENS2_IJNS2_IJS7_S9_S4_EEENS3_ILi4096EEENS2_IJNS3_ILi16EEENS3_ILi8192EEEEEEEEEEEDaRKT_RKT0_RKT1_RKT2_ENKUlRKT_RKT0_E_clISD_SJ_EEDaSZ_S12_) ;  /* 0xfffc303000007944 */ /* 0x020fea0003c3ffff */
[----:B-----5:R2:W-:Y:S01]  /*46480*/  STL.64 [R1+0x1580], R2 ;  /* 0x0015800201007387 */ /* 0x0205e20000100a00 */
[----:B-1----:R-:W-:-:S03]  /*46490*/  MOV R6, 0x464b0 ;  /* 0x000464b000067802 */ /* 0x002fc60000000f00 */
[----:B--2---:R-:W-:Y:S05]  /*464a0*/  CALL.REL.NOINC `($_ZN7cutlass13device_kernelIN5flash19enable_sm80_to_sm89INS1_16FlashAttnBwdSm80INS1_25CollectiveMainloopBwdSm80ILi2ELi2EN4cute5tupleIJNS5_1CILi128EEES8_NS7_ILi64EEEEEENS_6half_tEfNS_4arch4Sm80ELb0ELb0ELb1ELb0ELb1ELb0ELb0ELb0ELi2ELi4ELi4ELi4ELb0EEENS1_21CollectiveEpilogueBwdISA_SB_SD_Li256ELb0ELb0ELi2EEENS1_19SingleTileSchedulerILb0ELb0ELb0ELi128EEEEEEEEEvNT_6ParamsE$_ZN4cute3eso3ESOILb0ELb0EJNS_5tupleIJNS_1CILi1EEENS3_ILi512EEEiEEENS3_ILi4096EEENS2_IJNS2_IJiiEEENS3_ILi8192EEEEEEEEC2ERKS6_RKS7_RKSA_) ;  /* 0xfffbf32000007944 */ /* 0x004fea0003c3ffff */
[----:B-1----:R1:W5:Y:S04]  /*464b0*/  LDL R5, [R1+0x1598] ;  /* 0x0015980001057983 */ /* 0x0023680000100800 */
[----:B------:R1:W5:Y:S01]  /*464c0*/  LDL.64 R2, [R1+0x1590] ;  /* 0x0015900001027983 */ /* 0x0003620000100a00 */
[----:B------:R-:W-:-:S03]  /*464d0*/  MOV R6, 0x464f0 ;  /* 0x000464f000067802 */ /* 0x000fc60000000f00 */
[----:B-1---5:R-:W-:Y:S05]  /*464e0*/  CALL.REL.NOINC `($_ZN7cutlass13device_kernelIN5flash19enable_sm80_to_sm89INS1_16FlashAttnBwdSm80INS1_25CollectiveMainloopBwdSm80ILi2ELi2EN4cute5tupleIJNS5_1CILi128EEES8_NS7_ILi64EEEEEENS_6half_tEfNS_4arch4Sm80ELb0ELb0ELb1ELb0ELb1ELb0ELb0ELb0ELi2ELi4ELi4ELi4ELb0EEENS1_21CollectiveEpilogueBwdISA_SB_SD_Li256ELb0ELb0ELi2EEENS1_19SingleTileSchedulerILb0ELb0ELb0ELi128EEEEEEEEEvNT_6ParamsE$_ZN4cute5tupleIJNS0_IJNS0_IJNS_1CILi2EEES2_S2_EEES2_NS0_IJNS0_IJS2_S2_EEES2_EEEEEENS0_IJNS0_IJNS1_ILi1EEENS1_ILi512EEEiEEENS1_ILi4096EEENS0_IJNS0_IJiiEEENS1_ILi8192EEEEEEEEEEEC2ERKS6_RKSE_) ;  /* 0xfffc204000007944 */ /* 0x022fea0003c3ffff */
[----:B-1----:R1:W5:Y:S04]  /*464f0*/  LDL R4, [R1+0x1598] ;  /* 0x0015980001047983 */ /* 0x0023680000100800 */
[----:B------:R1:W5:Y:S01]  /*46500*/  LDL.64 R2, [R1+0x1590] ;  /* 0x0015900001027983 */ /* 0x0003620000100a00 */
[----:B------:R-:W-:-:S05]  /*46510*/  LEA.HI R6, R29, R29, RZ, 0x1d ;  /* 0x0000001d1d067211 */ /* 0x000fca00078fe8ff */
[----:B------:R-:W-:Y:S01]  /*46520*/  IMAD.U32 R32, R7, 0x2, R6 ;  /* 0x0000000207207824 */ /* 0x000fe200078e0006 */
[----:B------:R-:W-:-:S04]  /*46530*/  MOV R6, 0x46560 ;  /* 0x0004656000067802 */ /* 0x000fc80000000f00 */
[----:B------:R1:W-:Y:S03]  /*46540*/  STL [R1+0x15c4], R32 ;  /* 0x0015c42001007387 */ /* 0x0003e60000100800 */
[----:B-1---5:R-:W-:Y:S05]  /*46550*/  CALL.REL.NOINC `($_ZN7cutlass13device_kernelIN5flash19enable_sm80_to_sm89INS1_16FlashAttnBwdSm80INS1_25CollectiveMainloopBwdSm80ILi2ELi2EN4cute5tupleIJNS5_1CILi128EEES8_NS7_ILi64EEEEEENS_6half_tEfNS_4arch4Sm80ELb0ELb0ELb1ELb0ELb1ELb0ELb0ELb0ELi2ELi4ELi4ELi4ELb0EEENS1_21CollectiveEpilogueBwdISA_SB_SD_Li256ELb0ELb0ELi2EEENS1_19SingleTileSchedulerILb0ELb0ELb0ELi128EEEEEEEEEvNT_6ParamsE$_ZN4cute3eso3ESOILb0ELb0EJNS_6LayoutINS_5tupleIJNS3_IJNS_1CILi2EEES5_S5_EEES5_NS3_IJNS3_IJS5_S5_EEES5_EEEEEENS3_IJNS3_IJNS4_ILi1EEENS4_ILi512EEEiEEENS4_ILi4096EEENS3_IJNS3_IJiiEEENS4_ILi8192EEEEEEEEEEEjEEC2ERKSI_RKj) ;  /* 0xfffbf87000007944 */ /* 0x022fea0003c3ffff */
        /* <DEDUP_REMOVED lines=9> */
[----:B-1----:R-:W-:Y:S05]  /*465f0*/  CALL.REL.NOINC `($_ZN7cutlass13device_kernelIN5flash19enable_sm80_to_sm89INS1_16FlashAttnBwdSm80INS1_25CollectiveMainloopBwdSm80ILi2ELi2EN4cute5tupleIJNS5_1CILi128EEES8_NS7_ILi64EEEEEENS_6half_tEfNS_4arch4Sm80ELb0ELb0ELb1ELb0ELb1ELb0ELb0ELb0ELi2ELi4ELi4ELi4ELb0EEENS1_21CollectiveEpilogueBwdISA_SB_SD_Li256ELb0ELb0ELi2EEENS1_19SingleTileSchedulerILb0ELb0ELb0ELi128EEEEEEEEEvNT_6ParamsE$_ZN4cute3eso3ESOILb0ELb0EJNS_6LayoutINS_5tupleIJNS3_IJNS_1CILi2EEES5_S5_EEES5_NS3_IJNS3_IJS5_S5_EEES5_EEEEEENS3_IJNS3_IJNS4_ILi1EEENS4_ILi512EEEiEEENS4_ILi4096EEENS3_IJNS3_IJiiEEENS4_ILi8192EEEEEEEEEEENS_10ViewEngineINS_8smem_ptrIPN7cutlass6half_tEEEEEEEC2ERKSI_RKSP_) ;  /* 0xfffbf75000007944 */ /* 0x002fea0003c3ffff */
[----:B------:R2:W5:Y:S04]  /*46600*/  LDL R2, [R1+0x1594] ;  /* 0x0015940001027983 */ /* 0x0005680000100800 */
[----:B-1----:R2:W5:Y:S01]  /*46610*/  LDL R3, [R1+0x1598] ;  /* 0x0015980001037983 */ /* 0x0025620000100800 */
[----:B------:R-:W-:-:S03]  /*46620*/  MOV R4, 0x46640 ;  /* 0x0004664000047802 */ /* 0x000fc60000000f00 */
[----:B--2--5:R-:W-:Y:S05]  /*46630*/  CALL.REL.NOINC `($_ZN7cutlass13device_kernelIN5flash19enable_sm80_to_sm89INS1_16FlashAttnBwdSm80INS1_25CollectiveMainloopBwdSm80ILi2ELi2EN4cute5tupleIJNS5_1CILi128EEES8_NS7_ILi64EEEEEENS_6half_tEfNS_4arch4Sm80ELb0ELb0ELb1ELb0ELb1ELb0ELb0ELb0ELi2ELi4ELi4ELi4ELb0EEENS1_21CollectiveEpilogueBwdISA_SB_SD_Li256ELb0ELb0ELi2EEENS1_19SingleTileSchedulerILb0ELb0ELb0ELi128EEEEEEEEEvNT_6ParamsE$_ZZN4cute4takeILi1ELi3ENS_5tupleIJNS1_IJNS_1CILi1EEENS2_ILi512EEEiEEENS2_ILi4096EEENS1_IJNS1_IJiiEEENS2_ILi8192EEEEEEEEEEEDaRKT1_ENKUlDpRKT_E_clIJS6_S9_EEEDaSH_) ;  /* 0xfffc2b8000007944 */ /* 0x024fea0003c3ffff */
[----:B------:R1:W-:Y:S01]  /*46640*/  STL.64 [R1+0x1590], R2 ;  /* 0x0015900201007387 */ /* 0x0003e20000100a00 */
[----:B------:R-:W-:-:S03]  /*46650*/  MOV R4, 0x46670 ;  /* 0x0004667000047802 */ /* 0x000fc60000000f00 */
[----:B-1----:R-:W-:Y:S05]  /*46660*/  CALL.REL.NOINC `($_ZN7cutlass13device_kernelIN5flash19enable_sm80_to_sm89INS1_16FlashAttnBwdSm80INS1_25CollectiveMainloopBwdSm80ILi2ELi2EN4cute5tupleIJNS5_1CILi128EEES8_NS7_ILi64EEEEEENS_6half_tEfNS_4arch4Sm80ELb0ELb0ELb1ELb0ELb1ELb0ELb0ELb0ELi2ELi4ELi4ELi4ELb0EEENS1_21CollectiveEpilogueBwdISA_SB_SD_Li256ELb0ELb0ELi2EEENS1_19SingleTileSchedulerILb0ELb0ELb0ELi128EEEEEEEEEvNT_6ParamsE$_ZZN4cute16flatten_to_tupleINS_5tupleIJNS_1CILi4096EEENS1_IJNS1_IJiiEEENS2_ILi8192EEEEEEEEEEEDaRKT_ENKUlRKT_E_clIS6_EEDaSD_) ;  /* 0xfffc2a8000007944 */ /* 0x002fea0003c3ffff */
[----:B------:R-:W-:Y:S02]  /*46670*/  MOV R2, 0x46690 ;  /* 0x0004669000027802 */ /* 0x000fe40000000f00 */
[----:B------:R-:W-:Y:S05]  /*46680*/  CALL.REL.NOINC `($_ZN7cutlass13device_kernelIN5flash19enable_sm80_to_sm89INS1_16FlashAttnBwdSm80INS1_25CollectiveMainloopBwdSm80ILi2ELi2EN4cute5tupleIJNS5_1CILi128EEES8_NS7_ILi64EEEEEENS_6half_tEfNS_4arch4Sm80ELb0ELb0ELb1ELb0ELb1ELb0ELb0ELb0ELi2ELi4ELi4ELi4ELb0EEENS1_21CollectiveEpilogueBwdISA_SB_SD_Li256ELb0ELb0ELi2EEENS1_19SingleTileSchedulerILb0ELb0ELb0ELi128EEEEEEEEEvNT_6ParamsE$_ZZN4cute12filter_tupleINS_5tupleIJNS_1CILi4096EEENS1_IJNS1_IJiiEEENS2_ILi8192EEEEEEEEEZNS_16flatten_to_tupleIS7_EEDaRKT_EUlRKT_E_EEDaSB_OT0_ENKUlDpSE_E_clIJNS1_IJS3_EEENS1_IJiiS5_EEEEEEDaSI_) ;  /* 0xfffc26d000007944 */ /* 0x000fea0003c3ffff */
        /* <DEDUP_REMOVED lines=21> */
[----:B-1---5:R-:W-:Y:S05]  /*467e0*/  CALL.REL.NOINC `($_ZN7cutlass13device_kernelIN5flash19enable_sm80_to_sm89INS1_16FlashAttnBwdSm80INS1_25CollectiveMainloopBwdSm80ILi2ELi2EN4cute5tupleIJNS5_1CILi128EEES8_NS7_ILi64EEEEEENS_6half_tEfNS_4arch4Sm80ELb0ELb0ELb1ELb0ELb1ELb0ELb0ELb0ELi2ELi4ELi4ELi4ELb0EEENS1_21CollectiveEpilogueBwdISA_SB_SD_Li256ELb0ELb0ELi2EEENS1_19SingleTileSchedulerILb0ELb0ELb0ELi128EEEEEEEEEvNT_6ParamsE$_ZN4cute3eso3ESOILb1ELb0EJNS_14ComposedLayoutINS_7SwizzleILi3ELi3ELi3EEENS_1CILi0EEENS_6LayoutINS_5tupleIJNS8_IJNS8_IJNS5_ILi4EEENS5_ILi8EEEEEENS8_IJNS5_ILi2EEENS5_ILi1EEEEEEEEENS8_IJNS8_IJSC_SC_EEESB_EEEEEENS8_IJNS8_IJNS8_IJNS5_ILi128EEESD_EEENS8_IJSA_S6_EEEEEENS8_IJNS8_IJNS5_ILi64EEENS5_ILi512EEEEEENS8_IJNS5_ILi16EEENS5_ILi1024EEEEEEEEEEEEEEEENS_10ViewEngineINS_8smem_ptrIPN7cutlass6half_tEEEEEEEC2ERKSW_RKS13_) ;  /* 0xfffc01f000007944 */ /* 0x022fea0003c3ffff */
[----:B-1----:R1:W5:Y:S04]  /*467f0*/  LD.E R3, [R32.64+0xc] ;  /* 0x00000c0820037980 */ /* 0x002368000c101900 */
[----:B------:R1:W5:Y:S01]  /*46800*/  LDL.64 R30, [R1+0x1590] ;  /* 0x00159000011e7983 */ /* 0x0003620000100a00 */
[----:B------:R-:W-:-:S03]  /*46810*/  MOV R4, 0x46830 ;  /* 0x0004683000047802 */ /* 0x000fc60000000f00 */
        /* <DEDUP_REMOVED lines=45> */
[----:B------:R-:W-:-:S02]  /*46af0*/  LOP3.LUT P1, RZ, R6, 0x8, RZ, 0xc0, !PT ;  /* 0x0000000806ff7812 */ /* 0x000fc4000782c0ff */
[----:B------:R-:W-:Y:S02]  /*46b00*/  MOV R26, 0x46b30 ;  /* 0x00046b30001a7802 */ /* 0x000fe40000000f00 */
[----:B------:R-:W-:-:S04]  /*46b10*/  SEL R5, R5, 0x38, !P1 ;  /* 0x0000003805057807 */ /* 0x000fc80004800000 */
[----:B-1---5:R-:W-:Y:S05]  /*46b20*/  CALL.REL.NOINC `($_ZN7cutlass13device_kernelIN5flash19enable_sm80_to_sm89INS1_16FlashAttnBwdSm80INS1_25CollectiveMainloopBwdSm80ILi2ELi2EN4cute5tupleIJNS5_1CILi128EEES8_NS7_ILi64EEEEEENS_6half_tEfNS_4arch4Sm80ELb0ELb0ELb1ELb0ELb1ELb0ELb0ELb0ELi2ELi4ELi4ELi4ELb0EEENS1_21CollectiveEpilogueBwdISA_SB_SD_Li256ELb0ELb0ELi2EEENS1_19SingleTileSchedulerILb0ELb0ELb0ELi128EEEEEEEEEvNT_6ParamsE$_ZN4cute3eso3ESOILb0ELb1EJiNS_1CILi144EEENS2_ILi288EEEEEC2ERKiRKS3_RKS4_) ;  /* 0xfffbfc3000007944 */ /* 0x022fea0003c3ffff */
[----:B------:R-:W2:Y:S01]  /*46b30*/  LDL R32, [R1+0x1590] ;  /* 0x0015900001207983 */ /* 0x000ea20000100800 */
[----:B-1----:R-:W-:Y:S02]  /*46b40*/  MOV R4, R24 ;  /* 0x0000001800047202 */ /* 0x002fe40000000f00 */
[----:B------:R-:W-:Y:S01]  /*46b50*/  MOV R26, 0x46b80 ;  /* 0x00046b80001a7802 */ /* 0x000fe20000000f00 */
[----:B--2---:R1:W-:Y:S04]  /*46b60*/  STL [R1+0x15dc], R32 ;  /* 0x0015dc2001007387 */ /* 0x0043e80000100800 */
[----:B-1----:R-:W-:Y:S05]  /*46b70*/  CALL.REL.NOINC `($_ZN7cutlass13device_kernelIN5flash19enable_sm80_to_sm89INS1_16FlashAttnBwdSm80INS1_25CollectiveMainloopBwdSm80ILi2ELi2EN4cute5tupleIJNS5_1CILi128EEES8_NS7_ILi64EEEEEENS_6half_tEfNS_4arch4Sm80ELb0ELb0ELb1ELb0ELb1ELb0ELb0ELb0ELi2ELi4ELi4ELi4ELb0EEENS1_21CollectiveEpilogueBwdISA_SB_SD_Li256ELb0ELb0ELi2EEENS1_19SingleTileSchedulerILb0ELb0ELb0ELi128EEEEEEEEEvNT_6ParamsE$_ZN4cute3eso3ESOILb1ELb0EJNS_1CILi1EEENS_5tupleIJNS2_ILi8EEEiiEEENS2_ILi64EEENS4_IJiNS2_ILi144EEENS2_ILi288EEEEEENS2_ILi512EEEEEC2ERKS3_RKS6_RKS7_RKSA_RKSB_) ;  /* 0xfffc001000007944 */ /* 0x002fea0003c3ffff */
[----:B-1----:R1:W5:Y:S04]  /*46b80*/  LDL R5, [R1+0x1598] ;  /* 0x0015980001057983 */ /* 0x0023680000100800 */
[----:B------:R1:W5:Y:S01]  /*46b90*/  LDL.64 R2, [R1+0x1590] ;  /* 0x0015900001027983 */ /* 0x0003620000100a00 */
[----:B------:R-:W-:-:S03]  /*46ba0*/  MOV R26, 0x46bc0 ;  /* 0x00046bc0001a7802 */ /* 0x000fc60000000f00 */
[----:B-1---5:R-:W-:Y:S05]  /*46bb0*/  CALL.REL.NOINC `($_ZN7cutlass13device_kernelIN5flash19enable_sm80_to_sm89INS1_16FlashAttnBwdSm80INS1_25CollectiveMainloopBwdSm80ILi2ELi2EN4cute5tupleIJNS5_1CILi128EEES8_NS7_ILi64EEEEEENS_6half_tEfNS_4arch4Sm80ELb0ELb0ELb1ELb0ELb1ELb0ELb0ELb0ELi2ELi4ELi4ELi4ELb0EEENS1_21CollectiveEpilogueBwdISA_SB_SD_Li256ELb0ELb0ELi2EEENS1_19SingleTileSchedulerILb0ELb0ELb0ELi128EEEEEEEEEvNT_6ParamsE$_ZN4cute5tupleIJNS0_IJNS_1CILi8EEENS0_IJNS1_ILi2EEES3_S3_EEENS1_ILi1EEES4_S5_EEENS0_IJS5_NS0_IJS2_iiEEENS1_ILi64EEENS0_IJiNS1_ILi144EEENS1_ILi288EEEEEENS1_ILi512EEEEEEEEC2ERKS6_RKSD_) ;  /* 0xfffc1c2000007944 */ /* 0x022fea0003c3ffff */
[----:B------:R2:W5:Y:S04]  /*46bc0*/  LDL R24, [R1+0x1598] ;  /* 0x0015980001187983 */ /* 0x0005680000100800 */
[----:B-1----:R2:W5:Y:S01]  /*46bd0*/  LDL.64 R2, [R1+0x1590] ;  /* 0x0015900001027983 */ /* 0x0025620000100a00 */
[----:B------:R-:W-:-:S03]  /*46be0*/  MOV R4, 0x46c00 ;  /* 0x00046c0000047802 */ /* 0x000fc60000000f00 */
[----:B--2--5:R-:W-:Y:S05]  /*46bf0*/  CALL.REL.NOINC `($_ZN7cutlass13device_kernelIN5flash19enable_sm80_to_sm89INS1_16FlashAttnBwdSm80INS1_25CollectiveMainloopBwdSm80ILi2ELi2EN4cute5tupleIJNS5_1CILi128EEES8_NS7_ILi64EEEEEENS_6half_tEfNS_4arch4Sm80ELb0ELb0ELb1ELb0ELb1ELb0ELb0ELb0ELi2ELi4ELi4ELi4ELb0EEENS1_21CollectiveEpilogueBwdISA_SB_SD_Li256ELb0ELb0ELi2EEENS1_19SingleTileSchedulerILb0ELb0ELb0ELi128EEEEEEEEEvNT_6ParamsE$_ZZN4cute7flattenINS_5tupleIJNS_1CILi1EEENS1_IJNS2_ILi8EEEiiEEENS2_ILi64EEENS1_IJiNS2_ILi144EEENS2_ILi288EEEEEENS2_ILi512EEEEEEEEDaRKT_ENKUlRKT_E_clIS5_EEDaSH_) ;  /* 0xfffc2ab000007944 */ /* 0x024fea0003c3ffff */
[----:B------:R-:W-:Y:S02]  /*46c00*/  MOV R3, R24 ;  /* 0x0000001800037202 */ /* 0x000fe40000000f00 */
[----:B------:R-:W-:-:S02]  /*46c10*/  MOV R4, 0x46c30 ;  /* 0x00046c3000047802 */ /* 0x000fc40000000f00 */
[----:B------:R-:W-:Y:S05]  /*46c20*/  CALL.REL.NOINC `($_ZN7cutlass13device_kernelIN5flash19enable_sm80_to_sm89INS1_16FlashAttnBwdSm80INS1_25CollectiveMainloopBwdSm80ILi2ELi2EN4cute5tupleIJNS5_1CILi128EEES8_NS7_ILi64EEEEEENS_6half_tEfNS_4arch4Sm80ELb0ELb0ELb1ELb0ELb1ELb0ELb0ELb0ELi2ELi4ELi4ELi4ELb0EEENS1_21CollectiveEpilogueBwdISA_SB_SD_Li256ELb0ELb0ELi2EEENS1_19SingleTileSchedulerILb0ELb0ELb0ELi128EEEEEEEEEvNT_6ParamsE$_ZZN4cute7flattenINS_5tupleIJNS_1CILi1EEENS1_IJNS2_ILi8EEEiiEEENS2_ILi64EEENS1_IJiNS2_ILi144EEENS2_ILi288EEEEEENS2_ILi512EEEEEEEEDaRKT_ENKUlRKT_E_clIS9_EEDaSH_) ;  /* 0xfffc2ac000007944 */ /* 0x000fea0003c3ffff */
[----:B------:R-:W-:Y:S02]  /*46c30*/  MOV R4, R2 ;  /* 0x0000000200047202 */ /* 0x000fe40000000f00 */
[----:B------:R-:W-:-:S02]  /*46c40*/  MOV R2, 0x46c60 ;  /* 0x00046c6000027802 */ /* 0x000fc40000000f00 */
[----:B------:R-:W-:Y:S05]  /*46c50*/  CALL.REL.NOINC `($_ZN7cutlass13device_kernelIN5flash19enable_sm80_to_sm89INS1_16FlashAttnBwdSm80INS1_25CollectiveMainloopBwdSm80ILi2ELi2EN4cute5tupleIJNS5_1CILi128EEES8_NS7_ILi64EEEEEENS_6half_tEfNS_4arch4Sm80ELb0ELb0ELb1ELb0ELb1ELb0ELb0ELb0ELi2ELi4ELi4ELi4ELb0EEENS1_21CollectiveEpilogueBwdISA_SB_SD_Li256ELb0ELb0ELi2EEENS1_19SingleTileSchedulerILb0ELb0ELb0ELi128EEEEEEEEEvNT_6ParamsE$_ZZN4cute12filter_tupleINS_5tupleIJNS_1CILi1EEENS1_IJNS2_ILi8EEEiiEEENS2_ILi64EEENS1_IJiNS2_ILi144EEENS2_ILi288EEEEEENS2_ILi512EEEEEEZNS_7flattenISB_EEDaRKT_EUlRKT_E_EEDaSF_OT0_ENKUlDpSI_E_clIJNS1_IJS3_EEES5_NS1_IJS6_EEES9_NS1_IJSA_EEEEEEDaSM_) ;  /* 0xfffc207000007944 */ /* 0x000fea0003c3ffff */
[----:B------:R-:W-:Y:S02]  /*46c60*/  MOV R26, 0x46c80 ;  /* 0x00046c80001a7802 */ /* 0x000fe40000000f00 */
[----:B------:R-:W-:Y:S05]  /*46c70*/  CALL.REL.NOINC `($_ZN7cutlass13device_kernelIN5flash19enable_sm80_to_sm89INS1_16FlashAttnBwdSm80INS1_25CollectiveMainloopBwdSm80ILi2ELi2EN4cute5tupleIJNS5_1CILi128EEES8_NS7_ILi64EEEEEENS_6half_tEfNS_4arch4Sm80ELb0ELb0ELb1ELb0ELb1ELb0ELb0ELb0ELi2ELi4ELi4ELi4ELb0EEENS1_21CollectiveEpilogueBwdISA_SB_SD_Li256ELb0ELb0ELi2EEENS1_19SingleTileSchedulerILb0ELb0ELb0ELi128EEEEEEEEEvNT_6ParamsE$_ZN4cute3eso3ESOILb0ELb1EJiNS_1CILi144EEENS2_ILi512EEEEEC2ERKiRKS3_RKS4_) ;  /* 0xfffbfb3000007944 */ /* 0x000fea0003c3ffff */
[----:B-1----:R-:W2:Y:S01]  /*46c80*/  LDL R2, [R1+0x1590] ;  /* 0x0015900001027983 */ /* 0x002ea20000100800 */
[----:B------:R-:W-:-:S03]  /*46c90*/  MOV R34, 0x46cc0 ;  /* 0x00046cc000227802 */ /* 0x000fc60000000f00 */
[----:B--2---:R1:W-:Y:S04]  /*46ca0*/  STL [R1+0x15c4], R2 ;  /* 0x0015c40201007387 */ /* 0x0043e80000100800 */
[----:B-1----:R-:W-:Y:S05]  /*46cb0*/  CALL.REL.NOINC `($_ZN7cutlass13device_kernelIN5flash19enable_sm80_to_sm89INS1_16FlashAttnBwdSm80INS1_25CollectiveMainloopBwdSm80ILi2ELi2EN4cute5tupleIJNS5_1CILi128EEES8_NS7_ILi64EEEEEENS_6half_tEfNS_4arch4Sm80ELb0ELb0ELb1ELb0ELb1ELb0ELb0ELb0ELi2ELi4ELi4ELi4ELb0EEENS1_21CollectiveEpilogueBwdISA_SB_SD_Li256ELb0ELb0ELi2EEENS1_19SingleTileSchedulerILb0ELb0ELb0ELi128EEEEEEEEEvNT_6ParamsE$_ZN4cute3eso3ESOILb0ELb0EJiiNS_1CILi144EEENS2_ILi512EEEEEC2ERKiS7_RKS3_RKS4_) ;  /* 0xfffbf6e000007944 */ /* 0x002fea0003c3ffff */
[----:B-1----:R-:W2:Y:S01]  /*46cc0*/  LDL.64 R2, [R1+0x1590] ;  /* 0x0015900001027983 */ /* 0x002ea20000100a00 */
[----:B------:R-:W-:Y:S02]  /*46cd0*/  IADD3 R5, R10, 0x240, RZ ;  /* 0x000002400a057810 */ /* 0x000fe40007ffe0ff */
[----:B------:R-:W-:Y:S01]  /*46ce0*/  MOV R26, 0x46d20 ;  /* 0x00046d20001a7802 */ /* 0x000fe20000000f00 */
[----:B--2---:R1:W-:Y:S04]  /*46cf0*/  STL [R1+0x15bc], R2 ;  /* 0x0015bc0201007387 */ /* 0x0043e80000100800 */
[----:B------:R1:W-:Y:S02]  /*46d00*/  STL [R1+0x15c0], R3 ;  /* 0x0015c00301007387 */ /* 0x0003e40000100800 */
[----:B-1----:R-:W-:Y:S05]  /*46d10*/  CALL.REL.NOINC `($_ZN7cutlass13device_kernelIN5flash19enable_sm80_to_sm89INS1_16FlashAttnBwdSm80INS1_25CollectiveMainloopBwdSm80ILi2ELi2EN4cute5tupleIJNS5_1CILi128EEES8_NS7_ILi64EEEEEENS_6half_tEfNS_4arch4Sm80ELb0ELb0ELb1ELb0ELb1ELb0ELb0ELb0ELi2ELi4ELi4ELi4ELb0EEENS1_21CollectiveEpilogueBwdISA_SB_SD_Li256ELb0ELb0ELi2EEENS1_19SingleTileSchedulerILb0ELb0ELb0ELi128EEEEEEEEEvNT_6ParamsE$_ZN4cute3eso3ESOILb0ELb0EJiiiNS_1CILi144EEENS2_ILi512EEEEEC2ERKiS7_S7_RKS3_RKS4_) ;  /* 0xfffbf81000007944 */ /* 0x002fea0003c3ffff */
[----:B-1----:R-:W2:Y:S04]  /*46d20*/  LDL.64 R2, [R1+0x1580] ;  /* 0x0015800001027983 */ /* 0x002ea80000100a00 */
[----:B------:R-:W3:Y:S01]  /*46d30*/  LDL R22, [R1+0x1588] ;  /* 0x0015880001167983 */ /* 0x000ee20000100800 */
[----:B------:R-:W-:-:S03]  /*46d40*/  MOV R4, 0x46d80 ;  /* 0x00046d8000047802 */ /* 0x000fc60000000f00 */
[----:B--2---:R1:W-:Y:S04]  /*46d50*/  STL.64 [R1+0x1590], R2 ;  /* 0x0015900201007387 */ /* 0x0043e80000100a00 */
[----:B---3--:R1:W-:Y:S02]  /*46d60*/  STL [R1+0x1598], R22 ;  /* 0x0015981601007387 */ /* 0x0083e40000100800 */
[----:B-1----:R-:W-:Y:S05]  /*46d70*/  CALL.REL.NOINC `($_ZN7cutlass13device_kernelIN5flash19enable_sm80_to_sm89INS1_16FlashAttnBwdSm80INS1_25CollectiveMainloopBwdSm80ILi2ELi2EN4cute5tupleIJNS5_1CILi128EEES8_NS7_ILi64EEEEEENS_6half_tEfNS_4arch4Sm80ELb0ELb0ELb1ELb0ELb1ELb0ELb0ELb0ELi2ELi4ELi4ELi4ELb0EEENS1_21CollectiveEpilogueBwdISA_SB_SD_Li256ELb0ELb0ELi2EEENS1_19SingleTileSchedulerILb0ELb0ELb0ELi128EEEEEEEEEvNT_6ParamsE$_ZN4cute3eso3ESOILb1ELb0EJNS_1CILi8EEEiiiNS2_ILi144EEENS2_ILi512EEEEEC2ERKS3_RKiSA_SA_RKS4_RKS5_) ;  /* 0xfffc00e000007944 */ /* 0x002fea0003c3ffff */
[----:B-1----:R-:W2:Y:S04]  /*46d80*/  LDL.64 R2, [R1+0x15b0] ;  /* 0x0015b00001027983 */ /* 0x002ea80000100a00 */
[----:B------:R-:W3:Y:S01]  /*46d90*/  LDL R24, [R1+0x15b8] ;  /* 0x0015b80001187983 */ /* 0x000ee20000100800 */
[C---:B------:R-:W-:Y:S02]  /*46da0*/  IADD3 R23, R10.reuse, 0x204, RZ ;  /* 0x000002040a177810 */ /* 0x040fe40007ffe0ff */
[----:B------:R-:W-:-:S02]  /*46db0*/  IADD3 R22, R10, 0x208, RZ ;  /* 0x000002080a167810 */ /* 0x000fc40007ffe0ff */
[----:B------:R-:W-:Y:S01]  /*46dc0*/  MOV R4, 0x46e00 ;  /* 0x00046e0000047802 */ /* 0x000fe20000000f00 */
[----:B--2---:R1:W-:Y:S04]  /*46dd0*/  STL.64 [R1+0x1580], R2 ;  /* 0x0015800201007387 */ /* 0x0043e80000100a00 */
[----:B---3--:R1:W-:Y:S02]  /*46de0*/  STL [R1+0x1588], R24 ;  /* 0x0015881801007387 */ /* 0x0083e40000100800 */
[----:B-1----:R-:W-:Y:S05]  /*46df0*/  CALL.REL.NOINC `($_ZN7cutlass13device_kernelIN5flash19enable_sm80_to_sm89INS1_16FlashAttnBwdSm80INS1_25CollectiveMainloopBwdSm80ILi2ELi2EN4cute5tupleIJNS5_1CILi128EEES8_NS7_ILi64EEEEEENS_6half_tEfNS_4arch4Sm80ELb0ELb0ELb1ELb0ELb1ELb0ELb0ELb0ELi2ELi4ELi4ELi4ELb0EEENS1_21CollectiveEpilogueBwdISA_SB_SD_Li256ELb0ELb0ELi2EEENS1_19SingleTileSchedulerILb0ELb0ELb0ELi128EEEEEEEEEvNT_6ParamsE$_ZN4cute3eso3ESOILb1ELb0EJNS_1CILi1EEEiiiNS2_ILi144EEENS2_ILi512EEEEEC2ERKS3_RKiSA_SA_RKS4_RKS5_) ;  /* 0xfffbfe9000007944 */ /* 0x002fea0003c3ffff */
[----:B-1----:R1:W5:Y:S04]  /*46e00*/  LDL R5, [R1+0x15b8] ;  /* 0x0015b80001057983 */ /* 0x0023680000100800 */
[----:B------:R1:W5:Y:S01]  /*46e10*/  LDL.64 R2, [R1+0x15b0] ;  /* 0x0015b00001027983 */ /* 0x0003620000100a00 */
[----:B------:R-:W-:-:S03]  /*46e20*/  MOV R22, 0x46e40 ;  /* 0x00046e4000167802 */ /* 0x000fc60000000f00 */
[----:B-1---5:R-:W-:Y:S05]  /*46e30*/  CALL.REL.NOINC `($_ZN7cutlass13device_kernelIN5flash19enable_sm80_to_sm89INS1_16FlashAttnBwdSm80INS1_25CollectiveMainloopBwdSm80ILi2ELi2EN4cute5tupleIJNS5_1CILi128EEES8_NS7_ILi64EEEEEENS_6half_tEfNS_4arch4Sm80ELb0ELb0ELb1ELb0ELb1ELb0ELb0ELb0ELi2ELi4ELi4ELi4ELb0EEENS1_21CollectiveEpilogueBwdISA_SB_SD_Li256ELb0ELb0ELi2EEENS1_19SingleTileSchedulerILb0ELb0ELb0ELi128EEEEEEEEEvNT_6ParamsE$_ZN4cute5tupleIJNS0_IJNS_1CILi16EEENS1_ILi2EEES3_S3_NS1_ILi4EEES3_EEENS0_IJNS1_ILi1EEEiiiNS1_ILi144EEENS1_ILi512EEEEEEEEC2ERKS5_RKS9_) ;  /* 0xfffc190000007944 */ /* 0x022fea0003c3ffff */
        /* <DEDUP_REMOVED lines=8> */
[----:B-1----:R-:W-:Y:S05]  /*46ec0*/  CALL.REL.NOINC `($_ZN7cutlass13device_kernelIN5flash19enable_sm80_to_sm89INS1_16FlashAttnBwdSm80INS1_25CollectiveMainloopBwdSm80ILi2ELi2EN4cute5tupleIJNS5_1CILi128EEES8_NS7_ILi64EEEEEENS_6half_tEfNS_4arch4Sm80ELb0ELb0ELb1ELb0ELb1ELb0ELb0ELb0ELi2ELi4ELi4ELi4ELb0EEENS1_21CollectiveEpilogueBwdISA_SB_SD_Li256ELb0ELb0ELi2EEENS1_19SingleTileSchedulerILb0ELb0ELb0ELi128EEEEEEEEEvNT_6ParamsE$_ZZN4cute6detail16composition_implINS_5tupleIJNS_1CILi16EEENS3_ILi2EEES5_S5_NS3_ILi4EEES5_EEENS2_IJNS3_ILi1EEEiiiNS3_ILi144EEENS3_ILi512EEEEEENS2_IJNS2_IJS5_S5_EEES6_NS3_ILi8EEEEEENS2_IJNS2_IJNS3_ILi64EEESA_EEES4_NS3_ILi1024EEEEEEEEDaRKT_RKT0_RKT1_RKT2_ENKUlRKT_RKT0_E_clISC_SG_EEDaSX_S10_) ;  /* 0xfffc24a000007944 */ /* 0x002fea0003c3ffff */
[----:B------:R-:W-:Y:S02]  /*46ed0*/  MOV R2, R13 ;  /* 0x0000000d00027202 */ /* 0x000fe40000000f00 */
[----:B------:R-:W-:Y:S02]  /*46ee0*/  MOV R22, 0x46f00 ;  /* 0x00046f0000167802 */ /* 0x000fe40000000f00 */
[----:B-----5:R-:W-:Y:S05]  /*46ef0*/  CALL.REL.NOINC `($_ZN7cutlass13device_kernelIN5flash19enable_sm80_to_sm89INS1_16FlashAttnBwdSm80INS1_25CollectiveMainloopBwdSm80ILi2ELi2EN4cute5tupleIJNS5_1CILi128EEES8_NS7_ILi64EEEEEENS_6half_tEfNS_4arch4Sm80ELb0ELb0ELb1ELb0ELb1ELb0ELb0ELb0ELi2ELi4ELi4ELi4ELb0EEENS1_21CollectiveEpilogueBwdISA_SB_SD_Li256ELb0ELb0ELi2EEENS1_19SingleTileSchedulerILb0ELb0ELb0ELi128EEEEEEEEEvNT_6ParamsE$_ZZN4cute6detail16composition_implINS_5tupleIJNS_1CILi16EEENS3_ILi2EEES5_S5_NS3_ILi4EEES5_EEENS2_IJNS3_ILi1EEEiiiNS3_ILi144EEENS3_ILi512EEEEEENS2_IJNS2_IJS5_S5_EEES6_NS3_ILi8EEEEEENS2_IJNS2_IJNS3_ILi64EEESA_EEES4_NS3_ILi1024EEEEEEEEDaRKT_RKT0_RKT1_RKT2_ENKUlRKT_RKT0_E_clIS6_S4_EEDaSX_S10_) ;  /* 0xfffc242000007944 */ /* 0x020fea0003c3ffff */
[----:B-----5:R2:W-:Y:S01]  /*46f00*/  STL.64 [R1+0x1580], R2 ;  /* 0x0015800201007387 */ /* 0x0205e20000100a00 */
[----:B------:R-:W-:Y:S02]  /*46f10*/  MOV R22, R4 ;  /* 0x0000000400167202 */ /* 0x000fe40000000f00 */
[----:B------:R-:W-:Y:S02]  /*46f20*/  MOV R4, 0x46f40 ;  /* 0x00046f4000047802 */ /* 0x000fe40000000f00 */
[----:B-12---:R-:W-:Y:S05]  /*46f30*/  CALL.REL.NOINC `($_ZN7cutlass13device_kernelIN5flash19enable_sm80_to_sm89INS1_16FlashAttnBwdSm80INS1_25CollectiveMainloopBwdSm80ILi2ELi2EN4cute5tupleIJNS5_1CILi128EEES8_NS7_ILi64EEEEEENS_6half_tEfNS_4arch4Sm80ELb0ELb0ELb1ELb0ELb1ELb0ELb0ELb0ELi2ELi4ELi4ELi4ELb0EEENS1_21CollectiveEpilogueBwdISA_SB_SD_Li256ELb0ELb0ELi2EEENS1_19SingleTileSchedulerILb0ELb0ELb0ELi128EEEEEEEEEvNT_6ParamsE$_ZN4cute3eso3ESOILb0ELb0EJNS_5tupleIJiNS_1CILi512EEEEEENS2_IJiiEEENS3_ILi1024EEEEEC2ERKS5_RKS6_RKS7_) ;  /* 0xfffbea5000007944 */ /* 0x006fea0003c3ffff */
[----:B------:R2:W5:Y:S04]  /*46f40*/  LDL R5, [R1+0x1598] ;  /* 0x0015980001057983 */ /* 0x0005680000100800 */
[----:B-1----:R2:W5:Y:S01]  /*46f50*/  LDL.64 R2, [R1+0x1590] ;  /* 0x0015900001027983 */ /* 0x0025620000100a00 */
[----:B------:R-:W-:-:S03]  /*46f60*/  MOV R22, 0x46f80 ;  /* 0x00046f8000167802 */ /* 0x000fc60000000f00 */
[----:B--2--5:R-:W-:Y:S05]  /*46f70*/  CALL.REL.NOINC `($_ZN7cutlass13device_kernelIN5flash19enable_sm80_to_sm89INS1_16FlashAttnBwdSm80INS1_25CollectiveMainloopBwdSm80ILi2ELi2EN4cute5tupleIJNS5_1CILi128EEES8_NS7_ILi64EEEEEENS_6half_tEfNS_4arch4Sm80ELb0ELb0ELb1ELb0ELb1ELb0ELb0ELb0ELi2ELi4ELi4ELi4ELb0EEENS1_21CollectiveEpilogueBwdISA_SB_SD_Li256ELb0ELb0ELi2EEENS1_19SingleTileSchedulerILb0ELb0ELb0ELi128EEEEEEEEEvNT_6ParamsE$_ZN4cute5tupleIJNS0_IJNS0_IJNS_1CILi2EEES2_EEES3_NS1_ILi8EEEEEENS0_IJNS0_IJiNS1_ILi512EEEEEENS0_IJiiEEENS1_ILi1024EEEEEEEEC2ERKS5_RKSA_) ;  /* 0xfffc155000007944 */ /* 0x024fea0003c3ffff */
[----:B-1----:R1:W5:Y:S04]  /*46f80*/  LDL R4, [R1+0x1598] ;  /* 0x0015980001047983 */ /* 0x0023680000100800 */
[----:B------:R1:W5:Y:S01]  /*46f90*/  LDL.64 R2, [R1+0x1590] ;  /* 0x0015900001027983 */ /* 0x0003620000100a00 */
[----:B------:R-:W-:-:S04]  /*46fa0*/  LOP3.LUT R6, R6, 0x180, RZ, 0xc0, !PT ;  /* 0x0000018006067812 */ /* 0x000fc800078ec0ff */
[----:B------:R-:W-:-:S04]  /*46fb0*/  LEA.HI R6, R6, R25, RZ, 0x1d ;  /* 0x0000001906067211 */ /* 0x000fc800078fe8ff */
[----:B------:R-:W-:Y:S02]  /*46fc0*/  LEA.HI.SX32 R22, R7, R6, 0x1e ;  /* 0x0000000607167211 */ /* 0x000fe400078ff2ff */
[----:B------:R-:W-:-:S03]  /*46fd0*/  MOV R6, 0x47000 ;  /* 0x0004700000067802 */ /* 0x000fc60000000f00 */
[----:B------:R1:W-:Y:S04]  /*46fe0*/  STL [R1+0x15d8], R22 ;  /* 0x0015d81601007387 */ /* 0x0003e80000100800 */
        /* <DEDUP_REMOVED lines=8> */
[----:B------:R-:W-:-:S03]  /*47070*/  MOV R12, 0x470a0 ;  /* 0x000470a0000c7802 */ /* 0x000fc60000000f00 */
        /* <DEDUP_REMOVED lines=31> */
[----:B-1---5:R-:W-:Y:S05]  /*47270*/  CALL.REL.NOINC `($_ZN7cutlass13device_kernelIN5flash19enable_sm80_to_sm89INS1_16FlashAttnBwdSm80INS1_25CollectiveMainloopBwdSm80ILi2ELi2EN4cute5tupleIJNS5_1CILi128EEES8_NS7_ILi64EEEEEENS_6half_tEfNS_4arch4Sm80ELb0ELb0ELb1ELb0ELb1ELb0ELb0ELb0ELi2ELi4ELi4ELi4ELb0EEENS1_21CollectiveEpilogueBwdISA_SB_SD_Li256ELb0ELb0ELi2EEENS1_19SingleTileSchedulerILb0ELb0ELb0ELi128EEEEEEEEEvNT_6ParamsE$_ZN4cute3eso3ESOILb1ELb0EJNS_6LayoutINS_5tupleIJNS3_IJNS_1CILi8EEENS4_ILi1EEEEEENS4_ILi2EEENS3_IJNS4_ILi4EEES8_EEEEEENS3_IJNS3_IJS6_NS4_ILi0EEEEEES5_NS3_IJNS4_ILi32EEENS4_ILi16EEEEEEEEEEENS_10ViewEngineIPN7cutlass6half_tEEEEEC2ERKSI_RKSN_) ;  /* 0xfffc0d8000007944 */ /* 0x022fea0003c3ffff */
[----:B------:R2:W5:Y:S01]  /*47280*/  LDL.64 R100, [R1+0x1580] ;  /* 0x0015800001647983 */ /* 0x0005620000100a00 */
[----:B------:R-:W-:-:S02]  /*47290*/  MOV R7, R8 ;  /* 0x0000000800077202 */ /* 0x000fc40000000f00 */
[----:B------:R-:W-:Y:S02]  /*472a0*/  MOV R4, 0x472c0 ;  /* 0x000472c000047802 */ /* 0x000fe40000000f00 */
[----:B-12--5:R-:W-:Y:S05]  /*472b0*/  CALL.REL.NOINC `($_ZN7cutlass13device_kernelIN5flash19enable_sm80_to_sm89INS1_16FlashAttnBwdSm80INS1_25CollectiveMainloopBwdSm80ILi2ELi2EN4cute5tupleIJNS5_1CILi128EEES8_NS7_ILi64EEEEEENS_6half_tEfNS_4arch4Sm80ELb0ELb0ELb1ELb0ELb1ELb0ELb0ELb0ELi2ELi4ELi4ELi4ELb0EEENS1_21CollectiveEpilogueBwdISA_SB_SD_Li256ELb0ELb0ELi2EEENS1_19SingleTileSchedulerILb0ELb0ELb0ELi128EEEEEEEEEvNT_6ParamsE$_ZN4cute3eso3ESOILb1ELb0EJNS_6LayoutINS_5tupleIJNS3_IJNS3_IJNS_1CILi4EEENS4_ILi2EEEEEENS4_ILi1EEEEEES6_NS4_ILi8EEEEEENS3_IJNS3_IJNS3_IJS8_NS4_ILi32EEEEEENS4_ILi0EEEEEENS4_ILi64EEES5_EEEEENS_10ViewEngineIPN7cutlass6half_tEEEEEC2ERKSI_RKSN_) ;  /* 0xfffbff5000007944 */ /* 0x026fea0003c3ffff */
[----:B------:R2:W5:Y:S04]  /*472c0*/  LDL.64 R98, [R1+0x1580] ;  /* 0x0015800001627983 */ /* 0x0005680000100a00 */
[----:B-1----:R2:W5:Y:S01]  /*472d0*/  LD.E.64 R2, [R104.64+0x8] ;  /* 0x0000080868027980 */ /* 0x002562000c101b00 */
[----:B------:R-:W-:Y:S02]  /*472e0*/  MOV R38, R92 ;  /* 0x0000005c00267202 */ /* 0x000fe40000000f00 */
[----:B------:R-:W-:Y:S02]  /*472f0*/  MOV R42, 0x47310 ;  /* 0x00047310002a7802 */ /* 0x000fe40000000f00 */
[----:B--2--5:R-:W-:Y:S05]  /*47300*/  CALL.REL.NOINC `($_ZN7cutlass13device_kernelIN5flash19enable_sm80_to_sm89INS1_16FlashAttnBwdSm80INS1_25CollectiveMainloopBwdSm80ILi2ELi2EN4cute5tupleIJNS5_1CILi128EEES8_NS7_ILi64EEEEEENS_6half_tEfNS_4arch4Sm80ELb0ELb0ELb1ELb0ELb1ELb0ELb0ELb0ELi2ELi4ELi4ELi4ELb0EEENS1_21CollectiveEpilogueBwdISA_SB_SD_Li256ELb0ELb0ELi2EEENS1_19SingleTileSchedulerILb0ELb0ELb0ELi128EEEEEEEEEvNT_6ParamsE$_ZN4cute8smem_ptrIPN7cutlass6half_tEECI1NS_12iter_adaptorIS3_S4_EEES3_) ;  /* 0xfffc166000007944 */ /* 0x024fea0003c3ffff */
[----:B-1----:R1:W5:Y:S01]  /*47310*/  LDL.64 R2, [R1+0x1580] ;  /* 0x0015800001027983 */ /* 0x0023620000100a00 */
[----:B------:R-:W-:-:S03]  /*47320*/  MOV R38, 0x47340 ;  /* 0x0004734000267802 */ /* 0x000fc60000000f00 */
[----:B-1---5:R-:W-:Y:S05]  /*47330*/  CALL.REL.NOINC `($_ZN7cutlass13device_kernelIN5flash19enable_sm80_to_sm89INS1_16FlashAttnBwdSm80INS1_25CollectiveMainloopBwdSm80ILi2ELi2EN4cute5tupleIJNS5_1CILi128EEES8_NS7_ILi64EEEEEENS_6half_tEfNS_4arch4Sm80ELb0ELb0ELb1ELb0ELb1ELb0ELb0ELb0ELi2ELi4ELi4ELi4ELb0EEENS1_21CollectiveEpilogueBwdISA_SB_SD_Li256ELb0ELb0ELi2EEENS1_19SingleTileSchedulerILb0ELb0ELb0ELi128EEEEEEEEEvNT_6ParamsE$_ZN4cute3eso3ESOILb1ELb0EJNS_6LayoutINS_5tupleIJNS3_IJNS_1CILi8EEENS4_ILi1EEEEEENS4_ILi2EEEEEENS3_IJNS3_IJS6_NS4_ILi0EEEEEENS4_ILi4096EEEEEEEENS_10ViewEngineINS_8smem_ptrIPN7cutlass6half_tEEEEEEEC2ERKSE_RKSL_) ;  /* 0xfffc0ab000007944 */ /* 0x022fea0003c3ffff */
[----:B-1----:R1:W5:Y:S01]  /*47340*/  LDL.64 R36, [R1+0x1580] ;  /* 0x0015800001247983 */ /* 0x0023620000100a00 */
[----:B------:R-:W-:Y:S01]  /*47350*/  IMAD.MOV.U32 R38, RZ, RZ, R100 ;  /* 0x000000ffff267224 */ /* 0x000fe200078e0064 */
[----:B------:R-:W-:-:S02]  /*47360*/  MOV R39, R101 ;  /* 0x0000006500277202 */ /* 0x000fc40000000f00 */
[----:B------:R-:W-:Y:S02]  /*47370*/  MOV R48, 0x47390 ;  /* 0x0004739000307802 */ /* 0x000fe40000000f00 */
[----:B-1---5:R-:W-:Y:S05]  /*47380*/  CALL.REL.NOINC `($_ZN7cutlass13device_kernelIN5flash19enable_sm80_to_sm89INS1_16FlashAttnBwdSm80INS1_25CollectiveMainloopBwdSm80ILi2ELi2EN4cute5tupleIJNS5_1CILi128EEES8_NS7_ILi64EEEEEENS_6half_tEfNS_4arch4Sm80ELb0ELb0ELb1ELb0ELb1ELb0ELb0ELb0ELi2ELi4ELi4ELi4ELb0EEENS1_21CollectiveEpilogueBwdISA_SB_SD_Li256ELb0ELb0ELi2EEENS1_19SingleTileSchedulerILb0ELb0ELb0ELi128EEEEEEEEEvNT_6ParamsE$_ZN4cute3eso3ESOILb1ELb0EJNS_6LayoutINS_5tupleIJNS3_IJNS_1CILi8EEENS4_ILi1EEEEEENS4_ILi2EEEEEENS3_IJNS3_IJS6_NS4_ILi0EEEEEES5_EEEEENS_10ViewEngineIPN7cutlass6half_tEEEEEC2ERKSD_RKSI_) ;  /* 0xfffc0bf000007944 */ /* 0x022fea0003c3ffff */
[----:B------:R2:W5:Y:S01]  /*47390*/  LDL.64 R2, [R1+0x1580] ;  /* 0x0015800001027983 */ /* 0x0005620000100a00 */
[----:B-1----:R-:W-:-:S03]  /*473a0*/  MOV R42, 0x473c0 ;  /* 0x000473c0002a7802 */ /* 0x002fc60000000f00 */
[----:B--2--5:R-:W-:Y:S05]  /*473b0*/  CALL.REL.NOINC `($_ZN7cutlass13device_kernelIN5flash19enable_sm80_to_sm89INS1_16FlashAttnBwdSm80INS1_25CollectiveMainloopBwdSm80ILi2ELi2EN4cute5tupleIJNS5_1CILi128EEES8_NS7_ILi64EEEEEENS_6half_tEfNS_4arch4Sm80ELb0ELb0ELb1ELb0ELb1ELb0ELb0ELb0ELi2ELi4ELi4ELi4ELb0EEENS1_21CollectiveEpilogueBwdISA_SB_SD_Li256ELb0ELb0ELi2EEENS1_19SingleTileSchedulerILb0ELb0ELb0ELi128EEEEEEEEEvNT_6ParamsE$_ZN4cute3eso3ESOILb1ELb0EJNS_6LayoutINS_5tupleIJNS3_IJNS_1CILi8EEENS4_ILi1EEEEEENS3_IJNS4_ILi2EEEEEEEEENS3_IJNS3_IJS6_NS4_ILi0EEEEEENS3_IJNS4_ILi4096EEEEEEEEEEENS_10ViewEngineINS_8smem_ptrIPN7cutlass6half_tEEEEEEEC2ERKSG_RKSN_) ;  /* 0xfffc083000007944 */ /* 0x024fea0003c3ffff */
[----:B-1----:R1:W5:Y:S01]  /*473c0*/  LDL.64 R36, [R1+0x1580] ;  /* 0x0015800001247983 */ /* 0x0023620000100a00 */
[----:B------:R-:W-:-:S03]  /*473d0*/  MOV R42, 0x473f0 ;  /* 0x000473f0002a7802 */ /* 0x000fc60000000f00 */
[----:B-1---5:R-:W-:Y:S05]  /*473e0*/  CALL.REL.NOINC `($_ZN7cutlass13device_kernelIN5flash19enable_sm80_to_sm89INS1_16FlashAttnBwdSm80INS1_25CollectiveMainloopBwdSm80ILi2ELi2EN4cute5tupleIJNS5_1CILi128EEES8_NS7_ILi64EEEEEENS_6half_tEfNS_4arch4Sm80ELb0ELb0ELb1ELb0ELb1ELb0ELb0ELb0ELi2ELi4ELi4ELi4ELb0EEENS1_21CollectiveEpilogueBwdISA_SB_SD_Li256ELb0ELb0ELi2EEENS1_19SingleTileSchedulerILb0ELb0ELb0ELi128EEEEEEEEEvNT_6ParamsE$_ZN4cute3eso3ESOILb1ELb0EJNS_6LayoutINS_5tupleIJNS3_IJNS_1CILi8EEENS4_ILi1EEEEEENS3_IJNS4_ILi2EEEEEEEEENS3_IJNS3_IJS6_NS4_ILi0EEEEEENS3_IJS5_EEEEEEEENS_10ViewEngineIPN7cutlass6half_tEEEEEC2ERKSF_RKSK_) ;  /* 0xfffc090000007944 */ /* 0x022fea0003c3ffff */
[----:B-1----:R1:W5:Y:S01]  /*473f0*/  LDL.64 R2, [R1+0x1580] ;  /* 0x0015800001027983 */ /* 0x0023620000100a00 */
[----:B------:R-:W-:-:S03]  /*47400*/  MOV R42, 0x47420 ;  /* 0x00047420002a7802 */ /* 0x000fc60000000f00 */
[----:B-1---5:R-:W-:Y:S05]  /*47410*/  CALL.REL.NOINC `($_ZN7cutlass13device_kernelIN5flash19enable_sm80_to_sm89INS1_16FlashAttnBwdSm80INS1_25CollectiveMainloopBwdSm80ILi2ELi2EN4cute5tupleIJNS5_1CILi128EEES8_NS7_ILi64EEEEEENS_6half_tEfNS_4arch4Sm80ELb0ELb0ELb1ELb0ELb1ELb0ELb0ELb0ELi2ELi4ELi4ELi4ELb0EEENS1_21CollectiveEpilogueBwdISA_SB_SD_Li256ELb0ELb0ELi2EEENS1_19SingleTileSchedulerILb0ELb0ELb0ELi128EEEEEEEEEvNT_6ParamsE$_ZN4cute3eso3ESOILb1ELb0EJNS_6LayoutINS_5tupleIJNS3_IJNS3_IJNS_1CILi8EEENS4_ILi1EEEEEES6_EEENS3_IJNS3_IJS6_S6_EEENS4_ILi2EEEEEEEEENS3_IJNS3_IJNS3_IJS6_NS4_ILi0EEEEEESD_EEENS3_IJNS3_IJSD_SD_EEES5_EEEEEEEENS_10ViewEngineIPN7cutlass6half_tEEEEEC2ERKSJ_RKSO_) ;  /* 0xfffbff0000007944 */ /* 0x022fea0003c3ffff */
[----:B-1----:R1:W5:Y:S01]  /*47420*/  LDL.64 R38, [R1+0x1580] ;  /* 0x0015800001267983 */ /* 0x0023620000100a00 */
[----:B------:R-:W-:-:S03]  /*47430*/  MOV R42, 0x47450 ;  /* 0x00047450002a7802 */ /* 0x000fc60000000f00 */
[----:B-1---5:R-:W-:Y:S05]  /*47440*/  CALL.REL.NOINC `($_ZN7cutlass13device_kernelIN5flash19enable_sm80_to_sm89INS1_16FlashAttnBwdSm80INS1_25CollectiveMainloopBwdSm80ILi2ELi2EN4cute5tupleIJNS5_1CILi128EEES8_NS7_ILi64EEEEEENS_6half_tEfNS_4arch4Sm80ELb0ELb0ELb1ELb0ELb1ELb0ELb0ELb0ELi2ELi4ELi4ELi4ELb0EEENS1_21CollectiveEpilogueBwdISA_SB_SD_Li256ELb0ELb0ELi2EEENS1_19SingleTileSchedulerILb0ELb0ELb0ELi128EEEEEEEEEvNT_6ParamsE$_ZN4cute3eso3ESOILb1ELb0EJNS_6LayoutINS_5tupleIJNS3_IJNS3_IJNS_1CILi8EEENS4_ILi1EEEEEES6_EEENS3_IJNS3_IJS6_S6_EEENS4_ILi2EEEEEEEEENS3_IJNS3_IJNS3_IJS6_NS4_ILi0EEEEEESD_EEENS3_IJNS3_IJSD_SD_EEENS4_ILi4096EEEEEEEEEEENS_10ViewEngineINS_8smem_ptrIPN7cutlass6half_tEEEEEEEC2ERKSK_RKSR_) ;  /* 0xfffbfe1000007944 */ /* 0x022fea0003c3ffff */
[----:B-1----:R1:W5:Y:S01]  /*47450*/  LDL.64 R2, [R1+0x1580] ;  /* 0x0015800001027983 */ /* 0x0023620000100a00 */
[----:B------:R-:W-:-:S03]  /*47460*/  MOV R48, 0x47480 ;  /* 0x0004748000307802 */ /* 0x000fc60000000f00 */
[----:B-1---5:R-:W-:Y:S05]  /*47470*/  CALL.REL.NOINC `($_ZN7cutlass13device_kernelIN5flash19enable_sm80_to_sm89INS1_16FlashAttnBwdSm80INS1_25CollectiveMainloopBwdSm80ILi2ELi2EN4cute5tupleIJNS5_1CILi128EEES8_NS7_ILi64EEEEEENS_6half_tEfNS_4arch4Sm80ELb0ELb0ELb1ELb0ELb1ELb0ELb0ELb0ELi2ELi4ELi4ELi4ELb0EEENS1_21CollectiveEpilogueBwdISA_SB_SD_Li256ELb0ELb0ELi2EEENS1_19SingleTileSchedulerILb0ELb0ELb0ELi128EEEEEEEEEvNT_6ParamsE$_ZN4cute3eso3ESOILb1ELb0EJNS_6LayoutINS_5tupleIJNS3_IJNS_1CILi8EEENS4_ILi1EEEEEENS4_ILi2EEEEEENS3_IJNS3_IJS6_NS4_ILi0EEEEEES5_EEEEENS_10ViewEngineIPN7cutlass6half_tEEEEEC2ERKSD_RKSI_) ;  /* 0xfffc0b0000007944 */ /* 0x022fea0003c3ffff */
[----:B------:R2:W5:Y:S01]  /*47480*/  LDL.64 R8, [R1+0x1580] ;  /* 0x0015800001087983 */ /* 0x0005620000100a00 */
[----:B-1----:R-:W-:Y:S02]  /*47490*/  MOV R38, R92 ;  /* 0x0000005c00267202 */ /* 0x002fe40000000f00 */
[----:B------:R-:W-:Y:S02]  /*474a0*/  MOV R42, 0x474c0 ;  /* 0x000474c0002a7802 */ /* 0x000fe40000000f00 */
[----:B--2--5:R-:W-:Y:S05]  /*474b0*/  CALL.REL.NOINC `($_ZN7cutlass13device_kernelIN5flash19enable_sm80_to_sm89INS1_16FlashAttnBwdSm80INS1_25CollectiveMainloopBwdSm80ILi2ELi2EN4cute5tupleIJNS5_1CILi128EEES8_NS7_ILi64EEEEEENS_6half_tEfNS_4arch4Sm80ELb0ELb0ELb1ELb0ELb1ELb0ELb0ELb0ELi2ELi4ELi4ELi4ELb0EEENS1_21CollectiveEpilogueBwdISA_SB_SD_Li256ELb0ELb0ELi2EEENS1_19SingleTileSchedulerILb0ELb0ELb0ELi128EEEEEEEEEvNT_6ParamsE$_ZN4cute8smem_ptrIPN7cutlass6half_tEECI1NS_12iter_adaptorIS3_S4_EEES3_) ;  /* 0xfffc14b000007944 */ /* 0x024fea0003c3ffff */
[----:B-1----:R1:W5:Y:S01]  /*474c0*/  LDL.64 R2, [R1+0x1580] ;  /* 0x0015800001027983 */ /* 0x0023620000100a00 */
[----:B------:R-:W-:-:S03]  /*474d0*/  MOV R38, 0x474f0 ;  /* 0x000474f000267802 */ /* 0x000fc60000000f00 */
[----:B-1---5:R-:W-:Y:S05]  /*474e0*/  CALL.REL.NOINC `($_ZN7cutlass13device_kernelIN5flash19enable_sm80_to_sm89INS1_16FlashAttnBwdSm80INS1_25CollectiveMainloopBwdSm80ILi2ELi2EN4cute5tupleIJNS5_1CILi128EEES8_NS7_ILi64EEEEEENS_6half_tEfNS_4arch4Sm80ELb0ELb0ELb1ELb0ELb1ELb0ELb0ELb0ELi2ELi4ELi4ELi4ELb0EEENS1_21CollectiveEpilogueBwdISA_SB_SD_Li256ELb0ELb0ELi2EEENS1_19SingleTileSchedulerILb0ELb0ELb0ELi128EEEEEEEEEvNT_6ParamsE$_ZN4cute3eso3ESOILb1ELb0EJNS_6LayoutINS_5tupleIJNS3_IJNS_1CILi8EEENS4_ILi1EEEEEENS4_ILi2EEEEEENS3_IJNS3_IJS6_NS4_ILi0EEEEEENS4_ILi4096EEEEEEEENS_10ViewEngineINS_8smem_ptrIPN7cutlass6half_tEEEEEEEC2ERKSE_RKSL_) ;  /* 0xfffc090000007944 */ /* 0x022fea0003c3ffff */
[----:B------:R2:W5:Y:S01]  /*474f0*/  LDL.64 R10, [R1+0x1580] ;  /* 0x00158000010a7983 */ /* 0x0005620000100a00 */
[----:B------:R-:W-:-:S02]  /*47500*/  MOV R43, RZ ;  /* 0x000000ff002b7202 */ /* 0x000fc40000000f00 */
[----:B------:R-:W-:Y:S02]  /*47510*/  MOV R42, 0x47530 ;  /* 0x00047530002a7802 */ /* 0x000fe40000000f00 */
[----:B-12--5:R-:W-:Y:S05]  /*47520*/  CALL.REL.NOINC `($_ZN7cutlass13device_kernelIN5flash19enable_sm80_to_sm89INS1_16FlashAttnBwdSm80INS1_25CollectiveMainloopBwdSm80ILi2ELi2EN4cute5tupleIJNS5_1CILi128EEES8_NS7_ILi64EEEEEENS_6half_tEfNS_4arch4Sm80ELb0ELb0ELb1ELb0ELb1ELb0ELb0ELb0ELi2ELi4ELi4ELi4ELb0EEENS1_21CollectiveEpilogueBwdISA_SB_SD_Li256ELb0ELb0ELi2EEENS1_19SingleTileSchedulerILb0ELb0ELb0ELi128EEEEEEEEEvNT_6ParamsE$_ZN4cute3eso3ESOILb1ELb0EJNS_10UnderscoreEiEEC2ERKS2_RKi) ;  /* 0xfffbf3a000007944 */ /* 0x026fea0003c3ffff */
[----:B------:R-:W2:Y:S01]  /*47530*/  LDL R37, [R1+0x1580] ;  /* 0x0015800001257983 */ /* 0x000ea20000100800 */
        /* <DEDUP_REMOVED lines=9> */
[----:B------:R-:W-:-:S03]  /*475d0*/  MOV R38, 0x475f0 ;  /* 0x000475f000267802 */ /* 0x000fc60000000f00 */
[----:B-1---5:R-:W-:Y:S05]  /*475e0*/  CALL.REL.NOINC `($_ZN7cutlass13device_kernelIN5flash19enable_sm80_to_sm89INS1_16FlashAttnBwdSm80INS1_25CollectiveMainloopBwdSm80ILi2ELi2EN4cute5tupleIJNS5_1CILi128EEES8_NS7_ILi64EEEEEENS_6half_tEfNS_4arch4Sm80ELb0ELb0ELb1ELb0ELb1ELb0ELb0ELb0ELi2ELi4ELi4ELi4ELb0EEENS1_21CollectiveEpilogueBwdISA_SB_SD_Li256ELb0ELb0ELi2EEENS1_19SingleTileSchedulerILb0ELb0ELb0ELi128EEEEEEEEEvNT_6ParamsE$_ZN4cute3eso3ESOILb1ELb0EJNS_6LayoutINS_5tupleIJNS3_IJNS_1CILi8EEENS4_ILi1EEEEEEEEENS3_IJNS3_IJS6_NS4_ILi0EEEEEEEEEEENS_10ViewEngineINS_8smem_ptrIPN7cutlass6half_tEEEEEEEC2ERKSC_RKSJ_) ;  /* 0xfffc053000007944 */ /* 0x022fea0003c3ffff */
[----:B-1----:R1:W5:Y:S01]  /*475f0*/  LDL.64 R2, [R1+0x1580] ;  /* 0x0015800001027983 */ /* 0x0023620000100a00 */
[----:B------:R-:W-:Y:S02]  /*47600*/  MOV R43, RZ ;  /* 0x000000ff002b7202 */ /* 0x000fe40000000f00 */
[----:B------:R-:W-:-:S02]  /*47610*/  MOV R42, 0x47630 ;  /* 0x00047630002a7802 */ /* 0x000fc40000000f00 */
[----:B-1---5:R-:W-:Y:S05]  /*47620*/  CALL.REL.NOINC `($_ZN7cutlass13device_kernelIN5flash19enable_sm80_to_sm89INS1_16FlashAttnBwdSm80INS1_25CollectiveMainloopBwdSm80ILi2ELi2EN4cute5tupleIJNS5_1CILi128EEES8_NS7_ILi64EEEEEENS_6half_tEfNS_4arch4Sm80ELb0ELb0ELb1ELb0ELb1ELb0ELb0ELb0ELi2ELi4ELi4ELi4ELb0EEENS1_21CollectiveEpilogueBwdISA_SB_SD_Li256ELb0ELb0ELi2EEENS1_19SingleTileSchedulerILb0ELb0ELb0ELi128EEEEEEEEEvNT_6ParamsE$_ZN4cute3eso3ESOILb1ELb0EJNS_10UnderscoreEiEEC2ERKS2_RKi) ;  /* 0xfffbf2a000007944 */ /* 0x022fea0003c3ffff */
[----:B------:R-:W2:Y:S01]  /*47630*/  LDL R37, [R1+0x1580] ;  /* 0x0015800001257983 */ /* 0x000ea20000100800 */
[----:B------:R-:W-:-:S02]  /*47640*/  MOV R38, 0x47670 ;  /* 0x0004767000267802 */ /* 0x000fc40000000f00 */
[----:B--2---:R-:W-:Y:S02]  /*47650*/  SHF.L.U32 R37, R37, 0x3, RZ ;  /* 0x0000000325257819 */ /* 0x004fe400000006ff */
[----:B-1----:R-:W-:Y:S05]  /*47660*/  CALL.REL.NOINC `($_ZN7cutlass13device_kernelIN5flash19enable_sm80_to_sm89INS1_16FlashAttnBwdSm80INS1_25CollectiveMainloopBwdSm80ILi2ELi2EN4cute5tupleIJNS5_1CILi128EEES8_NS7_ILi64EEEEEENS_6half_tEfNS_4arch4Sm80ELb0ELb0ELb1ELb0ELb1ELb0ELb0ELb0ELi2ELi4ELi4ELi4ELb0EEENS1_21CollectiveEpilogueBwdISA_SB_SD_Li256ELb0ELb0ELi2EEENS1_19SingleTileSchedulerILb0ELb0ELb0ELi128EEEEEEEEEvNT_6ParamsE$_ZN4cute3eso3ESOILb1ELb0EJNS_6LayoutINS_5tupleIJNS3_IJNS_1CILi8EEENS4_ILi1EEEEEEEEENS3_IJNS3_IJS6_NS4_ILi0EEEEEEEEEEEiEEC2ERKSC_RKi) ;  /* 0xfffc054000007944 */ /* 0x002fea0003c3ffff */
[----:B------:R-:W2:Y:S01]  /*47670*/  LDL R5, [R1+0x1580] ;  /* 0x0015800001057983 */ /* 0x000ea20000100800 */
        /* <DEDUP_REMOVED lines=9> */
[----:B------:R-:W-:-:S03]  /*47710*/  MOV R42, 0x47730 ;  /* 0x00047730002a7802 */ /* 0x000fc60000000f00 */
[----:B-1---5:R-:W-:Y:S05]  /*47720*/  CALL.REL.NOINC `($_ZN7cutlass13device_kernelIN5flash19enable_sm80_to_sm89INS1_16FlashAttnBwdSm80INS1_25CollectiveMainloopBwdSm80ILi2ELi2EN4cute5tupleIJNS5_1CILi128EEES8_NS7_ILi64EEEEEENS_6half_tEfNS_4arch4Sm80ELb0ELb0ELb1ELb0ELb1ELb0ELb0ELb0ELi2ELi4ELi4ELi4ELb0EEENS1_21CollectiveEpilogueBwdISA_SB_SD_Li256ELb0ELb0ELi2EEENS1_19SingleTileSchedulerILb0ELb0ELb0ELi128EEEEEEEEEvNT_6ParamsE$_ZN4cute8smem_ptrIPN7cutlass9uint128_tEECI1NS_12iter_adaptorIS3_S4_EEES3_) ;  /* 0xfffc128000007944 */ /* 0x022fea0003c3ffff */
[----:B-1----:R1:W5:Y:S01]  /*47730*/  LDL.64 R2, [R1+0x1580] ;  /* 0x0015800001027983 */ /* 0x0023620000100a00 */
[----:B------:R-:W-:-:S03]  /*47740*/  MOV R42, 0x47760 ;  /* 0x00047760002a7802 */ /* 0x000fc60000000f00 */
[----:B-1---5:R-:W-:Y:S05]  /*47750*/  CALL.REL.NOINC `($_ZN7cutlass13device_kernelIN5flash19enable_sm80_to_sm89INS1_16FlashAttnBwdSm80INS1_25CollectiveMainloopBwdSm80ILi2ELi2EN4cute5tupleIJNS5_1CILi128EEES8_NS7_ILi64EEEEEENS_6half_tEfNS_4arch4Sm80ELb0ELb0ELb1ELb0ELb1ELb0ELb0ELb0ELi2ELi4ELi4ELi4ELb0EEENS1_21CollectiveEpilogueBwdISA_SB_SD_Li256ELb0ELb0ELi2EEENS1_19SingleTileSchedulerILb0ELb0ELb0ELi128EEEEEEEEEvNT_6ParamsE$_ZN4cute3eso3ESOILb1ELb0EJNS_6LayoutINS_5tupleIJNS3_IJNS_1CILi1EEES5_EEEEEENS3_IJNS3_IJS5_NS4_ILi0EEEEEEEEEEENS_10ViewEngineINS_8smem_ptrIPN7cutlass9uint128_tEEEEEEEC2ERKSB_RKSI_) ;  /* 0xfffbfe7000007944 */ /* 0x022fea0003c3ffff */
[----:B------:R2:W5:Y:S01]  /*47760*/  LDL R4, [R1+0x1580] ;  /* 0x0015800001047983 */ /* 0x0005620000100800 */
[----:B-1----:R-:W-:-:S03]  /*47770*/  MOV R38, 0x47790 ;  /* 0x0004779000267802 */ /* 0x002fc60000000f00 */
[----:B--2--5:R-:W-:Y:S05]  /*47780*/  CALL.REL.NOINC `($_ZN7cutlass13device_kernelIN5flash19enable_sm80_to_sm89INS1_16FlashAttnBwdSm80INS1_25CollectiveMainloopBwdSm80ILi2ELi2EN4cute5tupleIJNS5_1CILi128EEES8_NS7_ILi64EEEEEENS_6half_tEfNS_4arch4Sm80ELb0ELb0ELb1ELb0ELb1ELb0ELb0ELb0ELi2ELi4ELi4ELi4ELb0EEENS1_21CollectiveEpilogueBwdISA_SB_SD_Li256ELb0ELb0ELi2EEENS1_19SingleTileSchedulerILb0ELb0ELb0ELi128EEEEEEEEEvNT_6ParamsE$_ZN4cute3eso3ESOILb1ELb0EJNS_6LayoutINS_5tupleIJNS3_IJNS_1CILi4EEENS4_ILi1EEEEEEEEENS3_IJNS3_IJS6_NS4_ILi0EEEEEEEEEEENS_10ViewEngineIPjEEEEC2ERKSC_RKSF_) ;  /* 0xfffc035000007944 */ /* 0x024fea0003c3ffff */
        /* <DEDUP_REMOVED lines=9> */
[----:B-1----:R-:W-:Y:S05]  /*47820*/  CALL.REL.NOINC `($_ZN7cutlass13device_kernelIN5flash19enable_sm80_to_sm89INS1_16FlashAttnBwdSm80INS1_25CollectiveMainloopBwdSm80ILi2ELi2EN4cute5tupleIJNS5_1CILi128EEES8_NS7_ILi64EEEEEENS_6half_tEfNS_4arch4Sm80ELb0ELb0ELb1ELb0ELb1ELb0ELb0ELb0ELi2ELi4ELi4ELi4ELb0EEENS1_21CollectiveEpilogueBwdISA_SB_SD_Li256ELb0ELb0ELi2EEENS1_19SingleTileSchedulerILb0ELb0ELb0ELi128EEEEEEEEEvNT_6ParamsE$_ZN4cute3eso3ESOILb1ELb0EJNS_10UnderscoreEiEEC2ERKS2_RKi) ;  /* 0xfffbf0a000007944 */ /* 0x002fea0003c3ffff */
[----:B------:R-:W2:Y:S01]  /*47830*/  LDL R37, [R1+0x1580] ;  /* 0x0015800001257983 */ /* 0x000ea20000100800 */
        /* <DEDUP_REMOVED lines=12> */
[----:B------:R-:W-:Y:S02]  /*47900*/  MOV R43, 0x1 ;  /* 0x00000001002b7802 */ /* 0x000fe40000000f00 */
[----:B------:R-:W-:Y:S02]  /*47910*/  MOV R42, 0x47930 ;  /* 0x00047930002a7802 */ /* 0x000fe40000000f00 */
[----:B-1---5:R-:W-:Y:S05]  /*47920*/  CALL.REL.NOINC `($_ZN7cutlass13device_kernelIN5flash19enable_sm80_to_sm89INS1_16FlashAttnBwdSm80INS1_25CollectiveMainloopBwdSm80ILi2ELi2EN4cute5tupleIJNS5_1CILi128EEES8_NS7_ILi64EEEEEENS_6half_tEfNS_4arch4Sm80ELb0ELb0ELb1ELb0ELb1ELb0ELb0ELb0ELi2ELi4ELi4ELi4ELb0EEENS1_21CollectiveEpilogueBwdISA_SB_SD_Li256ELb0ELb0ELi2EEENS1_19SingleTileSchedulerILb0ELb0ELb0ELi128EEEEEEEEEvNT_6ParamsE$_ZN4cute3eso3ESOILb1ELb0EJNS_10UnderscoreEiEEC2ERKS2_RKi) ;  /* 0xfffbefa000007944 */ /* 0x022fea0003c3ffff */
[----:B------:R-:W2:Y:S01]  /*47930*/  LDL R37, [R1+0x1580] ;  /* 0x0015800001257983 */ /* 0x000ea20000100800 */
[----:B------:R-:W-:Y:S02]  /*47940*/  MOV R38, 0x47970 ;  /* 0x0004797000267802 */ /* 0x000fe40000000f00 */
[----:B--2---:R-:W-:-:S02]  /*47950*/  SHF.L.U32 R37, R37, 0x3, RZ ;  /* 0x0000000325257819 */ /* 0x004fc400000006ff */
        /* <DEDUP_REMOVED lines=28> */
[----:B--2--5:R-:W-:Y:S05]  /*47b20*/  CALL.REL.NOINC `($_ZN7cutlass13device_kernelIN5flash19enable_sm80_to_sm89INS1_16FlashAttnBwdSm80INS1_25CollectiveMainloopBwdSm80ILi2ELi2EN4cute5tupleIJNS5_1CILi128EEES8_NS7_ILi64EEEEEENS_6half_tEfNS_4arch4Sm80ELb0ELb0ELb1ELb0ELb1ELb0ELb0ELb0ELi2ELi4ELi4ELi4ELb0EEENS1_21CollectiveEpilogueBwdISA_SB_SD_Li256ELb0ELb0ELi2EEENS1_19SingleTileSchedulerILb0ELb0ELb0ELi128EEEEEEEEEvNT_6ParamsE$_ZZN4cute5sliceINS_5tupleIJNS_10UnderscoreES2_NS_1CILi0EEEEEENS1_IJNS1_IJNS3_ILi1EEES4_EEEiNS3_ILi1024EEEEEEEEDaRKT_RKT0_ENKUlRKT_RKT0_E_clIS2_iEEDaSI_SL_) ;  /* 0xfffc174000007944 */ /* 0x024fea0003c3ffff */
[----:B------:R-:W-:Y:S02]  /*47b30*/  MOV R2, 0x47b50 ;  /* 0x00047b5000027802 */ /* 0x000fe40000000f00 */
[----:B------:R-:W-:Y:S05]  /*47b40*/  CALL.REL.NOINC `($_ZN7cutlass13device_kernelIN5flash19enable_sm80_to_sm89INS1_16FlashAttnBwdSm80INS1_25CollectiveMainloopBwdSm80ILi2ELi2EN4cute5tupleIJNS5_1CILi128EEES8_NS7_ILi64EEEEEENS_6half_tEfNS_4arch4Sm80ELb0ELb0ELb1ELb0ELb1ELb0ELb0ELb0ELi2ELi4ELi4ELi4ELb0EEENS1_21CollectiveEpilogueBwdISA_SB_SD_Li256ELb0ELb0ELi2EEENS1_19SingleTileSchedulerILb0ELb0ELb0ELi128EEEEEEEEEvNT_6ParamsE$_ZZN4cute12filter_tupleINS_5tupleIJNS_10UnderscoreES2_NS_1CILi0EEEEEENS1_IJNS1_IJNS3_ILi1EEES4_EEEiNS3_ILi1024EEEEEEZNS_5sliceIS5_S9_EEDaRKT_RKT0_EUlRKT_RKT0_E_EEDaSD_SG_OT1_ENKUlDpSJ_E_clIJNS1_IJS7_EEENS1_IJiEEENS1_IJEEEEEEDaSQ_) ;  /* 0xfffc107000007944 */ /* 0x000fea0003c3ffff */
[----:B------:R-:W-:Y:S02]  /*47b50*/  MOV R36, 0x47b70 ;  /* 0x00047b7000247802 */ /* 0x000fe40000000f00 */
[----:B------:R-:W-:Y:S05]  /*47b60*/  CALL.REL.NOINC `($_ZN7cutlass13device_kernelIN5flash19enable_sm80_to_sm89INS1_16FlashAttnBwdSm80INS1_25CollectiveMainloopBwdSm80ILi2ELi2EN4cute5tupleIJNS5_1CILi128EEES8_NS7_ILi64EEEEEENS_6half_tEfNS_4arch4Sm80ELb0ELb0ELb1ELb0ELb1ELb0ELb0ELb0ELi2ELi4ELi4ELi4ELb0EEENS1_21CollectiveEpilogueBwdISA_SB_SD_Li256ELb0ELb0ELi2EEENS1_19SingleTileSchedulerILb0ELb0ELb0ELi128EEEEEEEEEvNT_6ParamsE$_ZN4cute5tupleIJNS0_IJNS0_IJNS_1CILi8EEENS1_ILi1EEEEEENS1_ILi2EEEEEENS0_IJNS0_IJS3_NS1_ILi0EEEEEEiEEEEEC2ERKS6_RKS9_) ;  /* 0xfffc0ae000007944 */ /* 0x000fea0003c3ffff */
[----:B-1----:R1:W5:Y:S01]  /*47b70*/  LDL R3, [R1+0x1580] ;  /* 0x0015800001037983 */ /* 0x0023620000100800 */
[----:B------:R-:W-:-:S03]  /*47b80*/  MOV R6, 0x47ba0 ;  /* 0x00047ba000067802 */ /* 0x000fc60000000f00 */
[----:B-1---5:R-:W-:Y:S05]  /*47b90*/  CALL.REL.NOINC `($_ZN7cutlass13device_kernelIN5flash19enable_sm80_to_sm89INS1_16FlashAttnBwdSm80INS1_25CollectiveMainloopBwdSm80ILi2ELi2EN4cute5tupleIJNS5_1CILi128EEES8_NS7_ILi64EEEEEENS_6half_tEfNS_4arch4Sm80ELb0ELb0ELb1ELb0ELb1ELb0ELb0ELb0ELi2ELi4ELi4ELi4ELb0EEENS1_21CollectiveEpilogueBwdISA_SB_SD_Li256ELb0ELb0ELi2EEENS1_19SingleTileSchedulerILb0ELb0ELb0ELi128EEEEEEEEEvNT_6ParamsE$_ZN4cute3eso3ESOILb0ELb1EJNS_6LayoutINS_5tupleIJNS3_IJNS_1CILi8EEENS4_ILi1EEEEEENS4_ILi2EEEEEENS3_IJNS3_IJS6_NS4_ILi0EEEEEEiEEEEESA_EEC2ERKSD_RKSA_) ;  /* 0xfffbeb4000007944 */ /* 0x022fea0003c3ffff */
[----:B------:R2:W5:Y:S04]  /*47ba0*/  LDL R36, [R1+0x1580] ;  /* 0x0015800001247983 */ /* 0x0005680000100800 */
[----:B-1----:R2:W5:Y:S01]  /*47bb0*/  LD.E.64 R2, [R102.64+0x8] ;  /* 0x0000080866027980 */ /* 0x002562000c101b00 */
[----:B------:R-:W-:-:S02]  /*47bc0*/  MOV R38, R92 ;  /* 0x0000005c00267202 */ /* 0x000fc40000000f00 */
[----:B------:R-:W-:Y:S02]  /*47bd0*/  MOV R42, 0x47bf0 ;  /* 0x00047bf0002a7802 */ /* 0x000fe40000000f00 */
[----:B--2--5:R-:W-:Y:S05]  /*47be0*/  CALL.REL.NOINC `($_ZN7cutlass13device_kernelIN5flash19enable_sm80_to_sm89INS1_16FlashAttnBwdSm80INS1_25CollectiveMainloopBwdSm80ILi2ELi2EN4cute5tupleIJNS5_1CILi128EEES8_NS7_ILi64EEEEEENS_6half_tEfNS_4arch4Sm80ELb0ELb0ELb1ELb0ELb1ELb0ELb0ELb0ELi2ELi4ELi4ELi4ELb0EEENS1_21CollectiveEpilogueBwdISA_SB_SD_Li256ELb0ELb0ELi2EEENS1_19SingleTileSchedulerILb0ELb0ELb0ELi128EEEEEEEEEvNT_6ParamsE$_ZN4cute8smem_ptrIPN7cutlass6half_tEECI1NS_12iter_adaptorIS3_S4_EEES3_) ;  /* 0xfffc0d8000007944 */ /* 0x024fea0003c3ffff */
[----:B-1----:R-:W2:Y:S01]  /*47bf0*/  LDL.64 R2, [R1+0x1580] ;  /* 0x0015800001027983 */ /* 0x002ea20000100a00 */
[----:B------:R-:W-:-:S03]  /*47c00*/  MOV R38, 0x47c30 ;  /* 0x00047c3000267802 */ /* 0x000fc60000000f00 */
[----:B--2---:R1:W-:Y:S04]  /*47c10*/  STL.64 [R1+0x15b0], R2 ;  /* 0x0015b00201007387 */ /* 0x0043e80000100a00 */
[----:B-1----:R-:W-:Y:S05]  /*47c20*/  CALL.REL.NOINC `($_ZN7cutlass13device_kernelIN5flash19enable_sm80_to_sm89INS1_16FlashAttnBwdSm80INS1_25CollectiveMainloopBwdSm80ILi2ELi2EN4cute5tupleIJNS5_1CILi128EEES8_NS7_ILi64EEEEEENS_6half_tEfNS_4arch4Sm80ELb0ELb0ELb1ELb0ELb1ELb0ELb0ELb0ELi2ELi4ELi4ELi4ELb0EEENS1_21CollectiveEpilogueBwdISA_SB_SD_Li256ELb0ELb0ELi2EEENS1_19SingleTileSchedulerILb0ELb0ELb0ELi128EEEEEEEEEvNT_6ParamsE$_ZN4cute3eso3ESOILb0ELb0EJNS_6LayoutINS_5tupleIJNS3_IJNS_1CILi8EEENS4_ILi1EEEEEENS4_ILi2EEEEEENS3_IJNS3_IJS6_NS4_ILi0EEEEEEiEEEEENS_10ViewEngineINS_8smem_ptrIPN7cutlass6half_tEEEEEEEC2ERKSD_RKSK_) ;  /* 0xfffbe3e000007944 */ /* 0x002fea0003c3ffff */
[----:B------:R2:W5:Y:S04]  /*47c30*/  LDL R37, [R1+0x1580] ;  /* 0x0015800001257983 */ /* 0x0005680000100800 */
[----:B------:R2:W5:Y:S01]  /*47c40*/  LDL.64 R4, [R1+0x1588] ;  /* 0x0015880001047983 */ /* 0x0005620000100a00 */
[----:B------:R-:W-:Y:S01]  /*47c50*/  IMAD.MOV.U32 R38, RZ, RZ, R98 ;  /* 0x000000ffff267224 */ /* 0x000fe200078e0062 */
[----:B-1----:R-:W-:Y:S02]  /*47c60*/  MOV R3, R99 ;  /* 0x0000006300037202 */ /* 0x002fe40000000f00 */
[----:B------:R-:W-:Y:S02]  /*47c70*/  MOV R36, 0x47c90 ;  /* 0x00047c9000247802 */ /* 0x000fe40000000f00 */
[----:B--2--5:R-:W-:Y:S05]  /*47c80*/  CALL.REL.NOINC `($_ZN7cutlass13device_kernelIN5flash19enable_sm80_to_sm89INS1_16FlashAttnBwdSm80INS1_25CollectiveMainloopBwdSm80ILi2ELi2EN4cute5tupleIJNS5_1CILi128EEES8_NS7_ILi64EEEEEENS_6half_tEfNS_4arch4Sm80ELb0ELb0ELb1ELb0ELb1ELb0ELb0ELb0ELi2ELi4ELi4ELi4ELb0EEENS1_21CollectiveEpilogueBwdISA_SB_SD_Li256ELb0ELb0ELi2EEENS1_19SingleTileSchedulerILb0ELb0ELb0ELi128EEEEEEEEEvNT_6ParamsE$_ZN4cute3eso3ESOILb1ELb0EJNS_6LayoutINS_5tupleIJNS3_IJNS3_IJNS_1CILi4EEENS4_ILi2EEEEEENS4_ILi1EEEEEES6_EEENS3_IJNS3_IJNS3_IJS8_NS4_ILi32EEEEEENS4_ILi0EEEEEENS4_ILi64EEEEEEEENS_10ViewEngineIPN7cutlass6half_tEEEEEC2ERKSH_RKSM_) ;  /* 0xfffbf4d000007944 */ /* 0x024fea0003c3ffff */
[----:B-1----:R1:W5:Y:S01]  /*47c90*/  LDL.64 R2, [R1+0x1580] ;  /* 0x0015800001027983 */ /* 0x0023620000100a00 */
[----:B------:R-:W-:-:S03]  /*47ca0*/  MOV R36, 0x47cc0 ;  /* 0x00047cc000247802 */ /* 0x000fc60000000f00 */
[----:B-1---5:R-:W-:Y:S05]  /*47cb0*/  CALL.REL.NOINC `($_ZN7cutlass13device_kernelIN5flash19enable_sm80_to_sm89INS1_16FlashAttnBwdSm80INS1_25CollectiveMainloopBwdSm80ILi2ELi2EN4cute5tupleIJNS5_1CILi128EEES8_NS7_ILi64EEEEEENS_6half_tEfNS_4arch4Sm80ELb0ELb0ELb1ELb0ELb1ELb0ELb0ELb0ELi2ELi4ELi4ELi4ELb0EEENS1_21CollectiveEpilogueBwdISA_SB_SD_Li256ELb0ELb0ELi2EEENS1_19SingleTileSchedulerILb0ELb0ELb0ELi128EEEEEEEEEvNT_6ParamsE$_ZZN4cute4takeILi1ELi2ENS_5tupleIJNS1_IJNS_1CILi1EEENS2_ILi0EEEEEEiEEEEEDaRKT1_ENKUlDpRKT_E_clIJiEEEDaSD_) ;  /* 0xfffc14d000007944 */ /* 0x022fea0003c3ffff */
[----:B------:R-:W-:Y:S02]  /*47cc0*/  MOV R38, 0x47ce0 ;  /* 0x00047ce000267802 */ /* 0x000fe40000000f00 */
[----:B------:R-:W-:Y:S05]  /*47cd0*/  CALL.REL.NOINC `($_ZN7cutlass13device_kernelIN5flash19enable_sm80_to_sm89INS1_16FlashAttnBwdSm80INS1_25CollectiveMainloopBwdSm80ILi2ELi2EN4cute5tupleIJNS5_1CILi128EEES8_NS7_ILi64EEEEEENS_6half_tEfNS_4arch4Sm80ELb0ELb0ELb1ELb0ELb1ELb0ELb0ELb0ELi2ELi4ELi4ELi4ELb0EEENS1_21CollectiveEpilogueBwdISA_SB_SD_Li256ELb0ELb0ELi2EEENS1_19SingleTileSchedulerILb0ELb0ELb0ELi128EEEEEEEEEvNT_6ParamsE$_ZN4cute3eso3ESOILb1ELb0EJNS_5tupleIJNS_1CILi1EEENS3_ILi0EEEEEENS2_IJiEEEEEC2ERKS6_RKS7_) ;  /* 0xfffbf2e000007944 */ /* 0x000fea0003c3ffff */
[----:B-1----:R1:W5:Y:S01]  /*47ce0*/  LDL R37, [R1+0x1580] ;  /* 0x0015800001257983 */ /* 0x0023620000100800 */
[----:B------:R-:W-:-:S03]  /*47cf0*/  MOV R38, 0x47d10 ;  /* 0x00047d1000267802 */ /* 0x000fc60000000f00 */
[----:B-1---5:R-:W-:Y:S05]  /*47d00*/  CALL.REL.NOINC `($_ZN7cutlass13device_kernelIN5flash19enable_sm80_to_sm89INS1_16FlashAttnBwdSm80INS1_25CollectiveMainloopBwdSm80ILi2ELi2EN4cute5tupleIJNS5_1CILi128EEES8_NS7_ILi64EEEEEENS_6half_tEfNS_4arch4Sm80ELb0ELb0ELb1ELb0ELb1ELb0ELb0ELb0ELi2ELi4ELi4ELi4ELb0EEENS1_21CollectiveEpilogueBwdISA_SB_SD_Li256ELb0ELb0ELi2EEENS1_19SingleTileSchedulerILb0ELb0ELb0ELi128EEEEEEEEEvNT_6ParamsE$_ZN4cute5tupleIJNS0_IJNS0_IJNS_1CILi8EEENS1_ILi1EEEEEENS0_IJNS1_ILi2EEEEEEEEENS0_IJNS0_IJS3_NS1_ILi0EEEEEENS0_IJiEEEEEEEEC2ERKS7_RKSB_) ;  /* 0xfffc090000007944 */ /* 0x022fea0003c3ffff */
[----:B------:R2:W5:Y:S01]  /*47d10*/  LDL R40, [R1+0x1580] ;  /* 0x0015800001287983 */ /* 0x0005620000100800 */
[----:B------:R-:W-:-:S03]  /*47d20*/  MOV R38, 0x47d50 ;  /* 0x00047d5000267802 */ /* 0x000fc60000000f00 */
[----:B------:R2:W-:Y:S04]  /*47d30*/  STL.64 [R1+0x15b0], R4 ;  /* 0x0015b00401007387 */ /* 0x0005e80000100a00 */
[----:B-12--5:R-:W-:Y:S05]  /*47d40*/  CALL.REL.NOINC `($_ZN7cutlass13device_kernelIN5flash19enable_sm80_to_sm89INS1_16FlashAttnBwdSm80INS1_25CollectiveMainloopBwdSm80ILi2ELi2EN4cute5tupleIJNS5_1CILi128EEES8_NS7_ILi64EEEEEENS_6half_tEfNS_4arch4Sm80ELb0ELb0ELb1ELb0ELb1ELb0ELb0ELb0ELi2ELi4ELi4ELi4ELb0EEENS1_21CollectiveEpilogueBwdISA_SB_SD_Li256ELb0ELb0ELi2EEENS1_19SingleTileSchedulerILb0ELb0ELb0ELi128EEEEEEEEEvNT_6ParamsE$_ZN4cute3eso3ESOILb0ELb0EJNS_6LayoutINS_5tupleIJNS3_IJNS_1CILi8EEENS4_ILi1EEEEEENS3_IJNS4_ILi2EEEEEEEEENS3_IJNS3_IJS6_NS4_ILi0EEEEEENS3_IJiEEEEEEEENS_10ViewEngineINS_8smem_ptrIPN7cutlass6half_tEEEEEEEC2ERKSF_RKSM_) ;  /* 0xfffbe25000007944 */ /* 0x026fea0003c3ffff */
[----:B------:R2:W5:Y:S04]  /*47d50*/  LDL R5, [R1+0x1580] ;  /* 0x0015800001057983 */ /* 0x0005680000100800 */
[----:B------:R2:W5:Y:S01]  /*47d60*/  LDL.64 R8, [R1+0x1588] ;  /* 0x0015880001087983 */ /* 0x0005620000100a00 */
[----:B------:R-:W-:-:S03]  /*47d70*/  MOV R38, 0x47d90 ;  /* 0x00047d9000267802 */ /* 0x000fc60000000f00 */
[----:B-12--5:R-:W-:Y:S05]  /*47d80*/  CALL.REL.NOINC `($_ZN7cutlass13device_kernelIN5flash19enable_sm80_to_sm89INS1_16FlashAttnBwdSm80INS1_25CollectiveMainloopBwdSm80ILi2ELi2EN4cute5tupleIJNS5_1CILi128EEES8_NS7_ILi64EEEEEENS_6half_tEfNS_4arch4Sm80ELb0ELb0ELb1ELb0ELb1ELb0ELb0ELb0ELi2ELi4ELi4ELi4ELb0EEENS1_21CollectiveEpilogueBwdISA_SB_SD_Li256ELb0ELb0ELi2EEENS1_19SingleTileSchedulerILb0ELb0ELb0ELi128EEEEEEEEEvNT_6ParamsE$_ZN4cute3eso3ESOILb1ELb0EJNS_6LayoutINS_5tupleIJNS3_IJNS3_IJNS_1CILi4EEENS4_ILi2EEEEEENS4_ILi1EEEEEENS3_IJS6_EEEEEENS3_IJNS3_IJNS3_IJS8_NS4_ILi32EEEEEENS4_ILi0EEEEEENS3_IJNS4_ILi64EEEEEEEEEEENS_10ViewEngineIPN7cutlass6half_tEEEEEC2ERKSJ_RKSO_) ;  /* 0xfffbf39000007944 */ /* 0x026fea0003c3ffff */
[----:B-1----:R1:W5:Y:S01]  /*47d90*/  LDL.64 R2, [R1+0x1580] ;  /* 0x0015800001027983 */ /* 0x0023620000100a00 */
[----:B------:R-:W-:-:S03]  /*47da0*/  MOV R38, 0x47dc0 ;  /* 0x00047dc000267802 */ /* 0x000fc60000000f00 */
[----:B-1---5:R-:W-:Y:S05]  /*47db0*/  CALL.REL.NOINC `($_ZN7cutlass13device_kernelIN5flash19enable_sm80_to_sm89INS1_16FlashAttnBwdSm80INS1_25CollectiveMainloopBwdSm80ILi2ELi2EN4cute5tupleIJNS5_1CILi128EEES8_NS7_ILi64EEEEEENS_6half_tEfNS_4arch4Sm80ELb0ELb0ELb1ELb0ELb1ELb0ELb0ELb0ELi2ELi4ELi4ELi4ELb0EEENS1_21CollectiveEpilogueBwdISA_SB_SD_Li256ELb0ELb0ELi2EEENS1_19SingleTileSchedulerILb0ELb0ELb0ELi128EEEEEEEEEvNT_6ParamsE$_ZN4cute3eso3ESOILb1ELb0EJNS_6LayoutINS_5tupleIJNS3_IJNS3_IJNS3_IJNS_1CILi4EEENS4_ILi2EEEEEENS4_ILi1EEEEEES8_EEENS3_IJNS3_IJNS3_IJS8_S8_EEES8_EEES6_EEEEEENS3_IJNS3_IJNS3_IJNS3_IJS8_NS4_ILi32EEEEEENS4_ILi0EEEEEESH_EEENS3_IJNS3_IJNS3_IJSH_SH_EEESH_EEENS4_ILi64EEEEEEEEEEENS_10ViewEngineIPN7cutlass6half_tEEEEEC2ERKSP_RKSU_) ;  /* 0xfffbf24000007944 */ /* 0x022fea0003c3ffff */
[----:B-1----:R1:W5:Y:S01]  /*47dc0*/  LDL.64 R2, [R1+0x1580] ;  /* 0x0015800001027983 */ /* 0x0023620000100a00 */
[----:B------:R-:W-:-:S03]  /*47dd0*/  MOV R6, 0x47df0 ;  /* 0x00047df000067802 */ /* 0x000fc60000000f00 */
[----:B-1---5:R-:W-:Y:S05]  /*47de0*/  CALL.REL.NOINC `($_ZN7cutlass13device_kernelIN5flash19enable_sm80_to_sm89INS1_16FlashAttnBwdSm80INS1_25CollectiveMainloopBwdSm80ILi2ELi2EN4cute5tupleIJNS5_1CILi128EEES8_NS7_ILi64EEEEEENS_6half_tEfNS_4arch4Sm80ELb0ELb0ELb1ELb0ELb1ELb0ELb0ELb0ELi2ELi4ELi4ELi4ELb0EEENS1_21CollectiveEpilogueBwdISA_SB_SD_Li256ELb0ELb0ELi2EEENS1_19SingleTileSchedulerILb0ELb0ELb0ELi128EEEEEEEEEvNT_6ParamsE$_ZN4cute5tupleIJNS0_IJNS_1CILi2EEEEEENS0_IJiEEEEEC2ERKS3_RKS4_) ;  /* 0xfffc09b000007944 */ /* 0x022fea0003c3ffff */
[----:B------:R-:W2:Y:S01]  /*47df0*/  LDL R6, [R1+0x15b0] ;  /* 0x0015b00001067983 */ /* 0x000ea20000100800 */
[----:B-1----:R-:W-:-:S03]  /*47e00*/  MOV R4, 0x47e30 ;  /* 0x00047e3000047802 */ /* 0x002fc60000000f00 */
[----:B--2---:R1:W-:Y:S04]  /*47e10*/  STL [R1+0x1580], R6 ;  /* 0x0015800601007387 */ /* 0x0043e80000100800 */
[----:B-1----:R-:W-:Y:S05]  /*47e20*/  CALL.REL.NOINC `($_ZN7cutlass13device_kernelIN5flash19enable_sm80_to_sm89INS1_16FlashAttnBwdSm80INS1_25CollectiveMainloopBwdSm80ILi2ELi2EN4cute5tupleIJNS5_1CILi128EEES8_NS7_ILi64EEEEEENS_6half_tEfNS_4arch4Sm80ELb0ELb0ELb1ELb0ELb1ELb0ELb0ELb0ELi2ELi4ELi4ELi4ELb0EEENS1_21CollectiveEpilogueBwdISA_SB_SD_Li256ELb0ELb0ELi2EEENS1_19SingleTileSchedulerILb0ELb0ELb0ELi128EEEEEEEEEvNT_6ParamsE$_ZZN4cute14logical_divideINS_5tupleIJNS1_IJNS_1CILi8EEENS2_ILi1EEEEEENS1_IJNS2_ILi2EEEEEEEEENS1_IJNS1_IJS4_NS2_ILi0EEEEEENS1_IJiEEEEEENS1_IJS5_NS_6LayoutIS4_S9_EEEEEEEDaRKNSD_IT_T0_EERKT1_ENKUlRKT_RKT0_E_clINSD_IS7_SB_EESE_EEDaSQ_ST_) ;  /* 0xfffc123000007944 */ /* 0x002fea0003c3ffff */
[----:B------:R-:W-:Y:S02]  /*47e30*/  MOV R4, R93 ;  /* 0x0000005d00047202 */ /* 0x000fe40000000f00 */
[----:B------:R-:W-:Y:S02]  /*47e40*/  MOV R6, 0x47e60 ;  /* 0x00047e6000067802 */ /* 0x000fe40000000f00 */
[----:B-----5:R-:W-:Y:S05]  /*47e50*/  CALL.REL.NOINC `($_ZN7cutlass13device_kernelIN5flash19enable_sm80_to_sm89INS1_16FlashAttnBwdSm80INS1_25CollectiveMainloopBwdSm80ILi2ELi2EN4cute5tupleIJNS5_1CILi128EEES8_NS7_ILi64EEEEEENS_6half_tEfNS_4arch4Sm80ELb0ELb0ELb1ELb0ELb1ELb0ELb0ELb0ELi2ELi4ELi4ELi4ELb0EEENS1_21CollectiveEpilogueBwdISA_SB_SD_Li256ELb0ELb0ELi2EEENS1_19SingleTileSchedulerILb0ELb0ELb0ELi128EEEEEEEEEvNT_6ParamsE$_ZN4cute3eso3ESOILb1ELb0EJNS_5tupleIJNS2_IJNS_1CILi1EEENS3_ILi0EEEEEENS2_IJS5_S5_EEEEEENS2_IJS5_iEEEEEC2ERKS8_RKS9_) ;  /* 0xfffbf0a000007944 */ /* 0x020fea0003c3ffff */
[----:B-1----:R1:W5:Y:S01]  /*47e60*/  LDL R5, [R1+0x15b0] ;  /* 0x0015b00001057983 */ /* 0x0023620000100800 */
[----:B------:R-:W-:-:S03]  /*47e70*/  MOV R6, 0x47e90 ;  /* 0x00047e9000067802 */ /* 0x000fc60000000f00 */
[----:B-1---5:R-:W-:Y:S05]  /*47e80*/  CALL.REL.NOINC `($_ZN7cutlass13device_kernelIN5flash19enable_sm80_to_sm89INS1_16FlashAttnBwdSm80INS1_25CollectiveMainloopBwdSm80ILi2ELi2EN4cute5tupleIJNS5_1CILi128EEES8_NS7_ILi64EEEEEENS_6half_tEfNS_4arch4Sm80ELb0ELb0ELb1ELb0ELb1ELb0ELb0ELb0ELi2ELi4ELi4ELi4ELb0EEENS1_21CollectiveEpilogueBwdISA_SB_SD_Li256ELb0ELb0ELi2EEENS1_19SingleTileSchedulerILb0ELb0ELb0ELi128EEEEEEEEEvNT_6ParamsE$_ZN4cute5tupleIJNS0_IJNS0_IJNS0_IJNS_1CILi8EEENS1_ILi1EEEEEENS0_IJS3_S3_EEEEEENS0_IJS3_NS1_ILi2EEEEEEEEENS0_IJNS0_IJNS0_IJS3_NS1_ILi0EEEEEENS0_IJSA_SA_EEEEEENS0_IJSA_iEEEEEEEEC2ERKS9_RKSF_) ;  /* 0xfffc04f000007944 */ /* 0x022fea0003c3ffff */
[----:B-1----:R1:W5:Y:S01]  /*47e90*/  LDL R5, [R1+0x15b0] ;  /* 0x0015b00001057983 */ /* 0x0023620000100800 */
[----:B------:R-:W-:Y:S02]  /*47ea0*/  MOV R4, R92 ;  /* 0x0000005c00047202 */ /* 0x000fe40000000f00 */
[----:B------:R-:W-:Y:S02]  /*47eb0*/  MOV R6, 0x47ed0 ;  /* 0x00047ed000067802 */ /* 0x000fe40000000f00 */
[----:B-1---5:R-:W-:Y:S05]  /*47ec0*/  CALL.REL.NOINC `($_ZN7cutlass13device_kernelIN5flash19enable_sm80_to_sm89INS1_16FlashAttnBwdSm80INS1_25CollectiveMainloopBwdSm80ILi2ELi2EN4cute5tupleIJNS5_1CILi128EEES8_NS7_ILi64EEEEEENS_6half_tEfNS_4arch4Sm80ELb0ELb0ELb1ELb0ELb1ELb0ELb0ELb0ELi2ELi4ELi4ELi4ELb0EEENS1_21CollectiveEpilogueBwdISA_SB_SD_Li256ELb0ELb0ELi2EEENS1_19SingleTileSchedulerILb0ELb0ELb0ELi128EEEEEEEEEvNT_6ParamsE$_ZN4cute3eso3ESOILb1ELb0EJNS_5tupleIJNS2_IJNS_1CILi1EEENS3_ILi0EEEEEENS2_IJS5_S5_EEEEEENS2_IJS5_iEEEEEC2ERKS8_RKS9_) ;  /* 0xfffbf03000007944 */ /* 0x022fea0003c3ffff */
[----:B-1----:R1:W5:Y:S01]  /*47ed0*/  LDL R5, [R1+0x1580] ;  /* 0x0015800001057983 */ /* 0x0023620000100800 */
[----:B------:R-:W-:-:S03]  /*47ee0*/  MOV R6, 0x47f00 ;  /* 0x00047f0000067802 */ /* 0x000fc60000000f00 */
[----:B-1---5:R-:W-:Y:S05]  /*47ef0*/  CALL.REL.NOINC `($_ZN7cutlass13device_kernelIN5flash19enable_sm80_to_sm89INS1_16FlashAttnBwdSm80INS1_25CollectiveMainloopBwdSm80ILi2ELi2EN4cute5tupleIJNS5_1CILi128EEES8_NS7_ILi64EEEEEENS_6half_tEfNS_4arch4Sm80ELb0ELb0ELb1ELb0ELb1ELb0ELb0ELb0ELi2ELi4ELi4ELi4ELb0EEENS1_21CollectiveEpilogueBwdISA_SB_SD_Li256ELb0ELb0ELi2EEENS1_19SingleTileSchedulerILb0ELb0ELb0ELi128EEEEEEEEEvNT_6ParamsE$_ZN4cute3eso3ESOILb1ELb0EJNS_5tupleIJNS_1CILi0EEES4_EEEiEEC2ERKS5_RKi) ;  /* 0xfffbf08000007944 */ /* 0x022fea0003c3ffff */
[----:B-1----:R1:W5:Y:S01]  /*47f00*/  LDL R5, [R1+0x1580] ;  /* 0x0015800001057983 */ /* 0x0023620000100800 */
[----:B------:R-:W-:-:S03]  /*47f10*/  MOV R6, 0x47f30 ;  /* 0x00047f3000067802 */ /* 0x000fc60000000f00 */
[----:B-1---5:R-:W-:Y:S05]  /*47f20*/  CALL.REL.NOINC `($_ZN7cutlass13device_kernelIN5flash19enable_sm80_to_sm89INS1_16FlashAttnBwdSm80INS1_25CollectiveMainloopBwdSm80ILi2ELi2EN4cute5tupleIJNS5_1CILi128EEES8_NS7_ILi64EEEEEENS_6half_tEfNS_4arch4Sm80ELb0ELb0ELb1ELb0ELb1ELb0ELb0ELb0ELi2ELi4ELi4ELi4ELb0EEENS1_21CollectiveEpilogueBwdISA_SB_SD_Li256ELb0ELb0ELi2EEENS1_19SingleTileSchedulerILb0ELb0ELb0ELi128EEEEEEEEEvNT_6ParamsE$_ZN4cute3eso3ESOILb1ELb0EJNS_5tupleIJNS2_IJNS_1CILi1EEENS3_ILi0EEEEEES5_EEENS2_IJNS2_IJS5_S5_EEEiEEEEEC2ERKS7_RKS9_) ;  /* 0xfffbf01000007944 */ /* 0x022fea0003c3ffff */
[----:B-1----:R1:W5:Y:S01]  /*47f30*/  LDL R5, [R1+0x1580] ;  /* 0x0015800001057983 */ /* 0x0023620000100800 */
[----:B------:R-:W-:-:S03]  /*47f40*/  MOV R6, 0x47f60 ;  /* 0x00047f6000067802 */ /* 0x000fc60000000f00 */
[----:B-1---5:R-:W-:Y:S05]  /*47f50*/  CALL.REL.NOINC `($_ZN7cutlass13device_kernelIN5flash19enable_sm80_to_sm89INS1_16FlashAttnBwdSm80INS1_25CollectiveMainloopBwdSm80ILi2ELi2EN4cute5tupleIJNS5_1CILi128EEES8_NS7_ILi64EEEEEENS_6half_tEfNS_4arch4Sm80ELb0ELb0ELb1ELb0ELb1ELb0ELb0ELb0ELi2ELi4ELi4ELi4ELb0EEENS1_21CollectiveEpilogueBwdISA_SB_SD_Li256ELb0ELb0ELi2EEENS1_19SingleTileSchedulerILb0ELb0ELb0ELi128EEEEEEEEEvNT_6ParamsE$_ZN4cute5tupleIJNS0_IJNS0_IJNS0_IJNS_1CILi8EEENS1_ILi1EEEEEES3_EEENS0_IJNS0_IJS3_S3_EEENS1_ILi2EEEEEEEEENS0_IJNS0_IJNS0_IJS3_NS1_ILi0EEEEEESA_EEENS0_IJNS0_IJSA_SA_EEEiEEEEEEEEC2ERKS9_RKSF_) ;  /* 0xfffc046000007944 */ /* 0x022fea0003c3ffff */
[----:B------:R2:W5:Y:S01]  /*47f60*/  LDL R10, [R1+0x1580] ;  /* 0x00158000010a7983 */ /* 0x0005620000100800 */
[----:B------:R-:W-:-:S03]  /*47f70*/  MOV R6, 0x47fa0 ;  /* 0x00047fa000067802 */ /* 0x000fc60000000f00 */
[----:B------:R2:W-:Y:S04]  /*47f80*/  STL.64 [R1+0x15b0], R8 ;  /* 0x0015b00801007387 */ /* 0x0005e80000100a00 */
[----:B-12--5:R-:W-:Y:S05]  /*47f90*/  CALL.REL.NOINC `($_ZN7cutlass13device_kernelIN5flash19enable_sm80_to_sm89INS1_16FlashAttnBwdSm80INS1_25CollectiveMainloopBwdSm80ILi2ELi2EN4cute5tupleIJNS5_1CILi128EEES8_NS7_ILi64EEEEEENS_6half_tEfNS_4arch4Sm80ELb0ELb0ELb1ELb0ELb1ELb0ELb0ELb0ELi2ELi4ELi4ELi4ELb0EEENS1_21CollectiveEpilogueBwdISA_SB_SD_Li256ELb0ELb0ELi2EEENS1_19SingleTileSchedulerILb0ELb0ELb0ELi128EEEEEEEEEvNT_6ParamsE$_ZN4cute3eso3ESOILb0ELb0EJNS_6LayoutINS_5tupleIJNS3_IJNS3_IJNS_1CILi8EEENS4_ILi1EEEEEES6_EEENS3_IJNS3_IJS6_S6_EEENS4_ILi2EEEEEEEEENS3_IJNS3_IJNS3_IJS6_NS4_ILi0EEEEEESD_EEENS3_IJNS3_IJSD_SD_EEEiEEEEEEEENS_10ViewEngineINS_8smem_ptrIPN7cutlass6half_tEEEEEEEC2ERKSJ_RKSQ_) ;  /* 0xfffbda8000007944 */ /* 0x026fea0003c3ffff */
[----:B------:R2:W5:Y:S04]  /*47fa0*/  LDL R6, [R1+0x1580] ;  /* 0x0015800001067983 */ /* 0x0005680000100800 */
[----:B-1----:R2:W5:Y:S01]  /*47fb0*/  LDL.64 R4, [R1+0x1588] ;  /* 0x0015880001047983 */ /* 0x0025620000100a00 */
[----:B------:R-:W-:Y:S02]  /*47fc0*/  MOV R38, R2 ;  /* 0x0000000200267202 */ /* 0x000fe40000000f00 */
[----:B------:R-:W-:Y:S02]  /*47fd0*/  MOV R36, 0x47ff0 ;  /* 0x00047ff000247802 */ /* 0x000fe40000000f00 */
[----:B--2--5:R-:W-:Y:S05]  /*47fe0*/  CALL.REL.NOINC `($_ZN7cutlass13device_kernelIN5flash19enable_sm80_to_sm89INS1_16FlashAttnBwdSm80INS1_25CollectiveMainloopBwdSm80ILi2ELi2EN4cute5tupleIJNS5_1CILi128EEES8_NS7_ILi64EEEEEENS_6half_tEfNS_4arch4Sm80ELb0ELb0ELb1ELb0ELb1ELb0ELb0ELb0ELi2ELi4ELi4ELi4ELb0EEENS1_21CollectiveEpilogueBwdISA_SB_SD_Li256ELb0ELb0ELi2EEENS1_19SingleTileSchedulerILb0ELb0ELb0ELi128EEEEEEEEEvNT_6ParamsE$_ZN4cute3eso3ESOILb1ELb0EJNS_6LayoutINS_5tupleIJNS3_IJNS3_IJNS_1CILi4EEENS4_ILi2EEEEEENS4_ILi1EEEEEES6_EEENS3_IJNS3_IJNS3_IJS8_NS4_ILi32EEEEEENS4_ILi0EEEEEENS4_ILi64EEEEEEEENS_10ViewEngineIPN7cutlass6half_tEEEEEC2ERKSH_RKSM_) ;  /* 0xfffbf17000007944 */ /* 0x024fea0003c3ffff */
[----:B------:R2:W5:Y:S01]  /*47ff0*/  LDL.64 R12, [R1+0x1580] ;  /* 0x00158000010c7983 */ /* 0x0005620000100a00 */
[----:B------:R-:W-:Y:S02]  /*48000*/  MOV R3, R6 ;  /* 0x0000000600037202 */ /* 0x000fe40000000f00 */
[----:B-1----:R-:W-:-:S02]  /*48010*/  MOV R2, 0x48030 ;  /* 0x0004803000027802 */ /* 0x002fc40000000f00 */
[----:B--2--5:R-:W-:Y:S05]  /*48020*/  CALL.REL.NOINC `($_ZN7cutlass13device_kernelIN5flash19enable_sm80_to_sm89INS1_16FlashAttnBwdSm80INS1_25CollectiveMainloopBwdSm80ILi2ELi2EN4cute5tupleIJNS5_1CILi128EEES8_NS7_ILi64EEEEEENS_6half_tEfNS_4arch4Sm80ELb0ELb0ELb1ELb0ELb1ELb0ELb0ELb0ELi2ELi4ELi4ELi4ELb0EEENS1_21CollectiveEpilogueBwdISA_SB_SD_Li256ELb0ELb0ELi2EEENS1_19SingleTileSchedulerILb0ELb0ELb0ELi128EEEEEEEEEvNT_6ParamsE$_ZZN4cute5sliceINS_5tupleIJNS1_IJNS_10UnderscoreENS_1CILi0EEEEEENS1_IJS4_S2_EEEEEENS1_IJNS1_IJNS1_IJNS3_ILi1EEES4_EEES4_EEENS1_IJNS1_IJS4_S4_EEEiEEEEEEEEDaRKT_RKT0_ENKUlRKT_RKT0_E_clIS6_SC_EEDaSM_SP_) ;  /* 0xfffc121000007944 */ /* 0x024fea0003c3ffff */
[----:B------:R-:W-:Y:S02]  /*48030*/  MOV R2, 0x48050 ;  /* 0x0004805000027802 */ /* 0x000fe40000000f00 */
[----:B------:R-:W-:Y:S05]  /*48040*/  CALL.REL.NOINC `($_ZN7cutlass13device_kernelIN5flash19enable_sm80_to_sm89INS1_16FlashAttnBwdSm80INS1_25CollectiveMainloopBwdSm80ILi2ELi2EN4cute5tupleIJNS5_1CILi128EEES8_NS7_ILi64EEEEEENS_6half_tEfNS_4arch4Sm80ELb0ELb0ELb1ELb0ELb1ELb0ELb0ELb0ELi2ELi4ELi4ELi4ELb0EEENS1_21CollectiveEpilogueBwdISA_SB_SD_Li256ELb0ELb0ELi2EEENS1_19SingleTileSchedulerILb0ELb0ELb0ELi128EEEEEEEEEvNT_6ParamsE$_ZZN4cute12filter_tupleINS_5tupleIJNS1_IJNS_10UnderscoreENS_1CILi0EEEEEENS1_IJS4_S2_EEEEEENS1_IJNS1_IJNS1_IJNS3_ILi1EEES4_EEES4_EEENS1_IJNS1_IJS4_S4_EEEiEEEEEEZNS_5sliceIS7_SD_EEDaRKT_RKT0_EUlRKT_RKT0_E_EEDaSH_SK_OT1_ENKUlDpSN_E_clIJNS1_IJS9_EEENS1_IJiEEEEEEDaSU_) ;  /* 0xfffc0ae000007944 */ /* 0x000fea0003c3ffff */
[----:B------:R-:W-:Y:S02]  /*48050*/  MOV R36, 0x48070 ;  /* 0x0004807000247802 */ /* 0x000fe40000000f00 */
[----:B------:R-:W-:Y:S05]  /*48060*/  CALL.REL.NOINC `($_ZN7cutlass13device_kernelIN5flash19enable_sm80_to_sm89INS1_16FlashAttnBwdSm80INS1_25CollectiveMainloopBwdSm80ILi2ELi2EN4cute5tupleIJNS5_1CILi128EEES8_NS7_ILi64EEEEEENS_6half_tEfNS_4arch4Sm80ELb0ELb0ELb1ELb0ELb1ELb0ELb0ELb0ELi2ELi4ELi4ELi4ELb0EEENS1_21CollectiveEpilogueBwdISA_SB_SD_Li256ELb0ELb0ELi2EEENS1_19SingleTileSchedulerILb0ELb0ELb0ELi128EEEEEEEEEvNT_6ParamsE$_ZN4cute5tupleIJNS0_IJNS0_IJNS_1CILi8EEENS1_ILi1EEEEEENS1_ILi2EEEEEENS0_IJNS0_IJS3_NS1_ILi0EEEEEEiEEEEEC2ERKS6_RKS9_) ;  /* 0xfffc05e000007944 */ /* 0x000fea0003c3ffff */
[----:B-1----:R1:W5:Y:S01]  /*48070*/  LDL R3, [R1+0x1580] ;  /* 0x0015800001037983 */ /* 0x0023620000100800 */
[----:B------:R-:W-:-:S03]  /*48080*/  MOV R6, 0x480a0 ;  /* 0x000480a000067802 */ /* 0x000fc60000000f00 */
        /* <DEDUP_REMOVED lines=8> */
[----:B------:R-:W-:-:S03]  /*48110*/  MOV R38, 0x48140 ;  /* 0x0004814000267802 */ /* 0x000fc60000000f00 */
[----:B--2---:R1:W-:Y:S04]  /*48120*/  STL.64 [R1+0x15b0], R2 ;  /* 0x0015b00201007387 */ /* 0x0043e80000100a00 */
[----:B-1----:R-:W-:Y:S05]  /*48130*/  CALL.REL.NOINC `($_ZN7cutlass13device_kernelIN5flash19enable_sm80_to_sm89INS1_16FlashAttnBwdSm80INS1_25CollectiveMainloopBwdSm80ILi2ELi2EN4cute5tupleIJNS5_1CILi128EEES8_NS7_ILi64EEEEEENS_6half_tEfNS_4arch4Sm80ELb0ELb0ELb1ELb0ELb1ELb0ELb0ELb0ELi2ELi4ELi4ELi4ELb0EEENS1_21CollectiveEpilogueBwdISA_SB_SD_Li256ELb0ELb0ELi2EEENS1_19SingleTileSchedulerILb0ELb0ELb0ELi128EEEEEEEEEvNT_6ParamsE$_ZN4cute3eso3ESOILb0ELb0EJNS_6LayoutINS_5tupleIJNS3_IJNS_1CILi8EEENS4_ILi1EEEEEENS4_ILi2EEEEEENS3_IJNS3_IJS6_NS4_ILi0EEEEEEiEEEEENS_10ViewEngineINS_8smem_ptrIPN7cutlass6half_tEEEEEEEC2ERKSD_RKSK_) ;  /* 0xfffbded000007944 */ /* 0x002fea0003c3ffff */
[----:B------:R2:W5:Y:S04]  /*48140*/  LDL R8, [R1+0x1580] ;  /* 0x0015800001087983 */ /* 0x0005680000100800 */
[----:B------:R2:W5:Y:S01]  /*48150*/  LDL.64 R14, [R1+0x1588] ;  /* 0x00158800010e7983 */ /* 0x0005620000100a00 */
[----:B-1----:R-:W-:Y:S02]  /*48160*/  MOV R43, RZ ;  /* 0x000000ff002b7202 */ /* 0x002fe40000000f00 */
[----:B------:R-:W-:Y:S02]  /*48170*/  MOV R42, 0x48190 ;  /* 0x00048190002a7802 */ /* 0x000fe40000000f00 */
[----:B--2--5:R-:W-:Y:S05]  /*48180*/  CALL.REL.NOINC `($_ZN7cutlass13device_kernelIN5flash19enable_sm80_to_sm89INS1_16FlashAttnBwdSm80INS1_25CollectiveMainloopBwdSm80ILi2ELi2EN4cute5tupleIJNS5_1CILi128EEES8_NS7_ILi64EEEEEENS_6half_tEfNS_4arch4Sm80ELb0ELb0ELb1ELb0ELb1ELb0ELb0ELb0ELi2ELi4ELi4ELi4ELb0EEENS1_21CollectiveEpilogueBwdISA_SB_SD_Li256ELb0ELb0ELi2EEENS1_19SingleTileSchedulerILb0ELb0ELb0ELi128EEEEEEEEEvNT_6ParamsE$_ZN4cute3eso3ESOILb1ELb0EJNS_10UnderscoreEiEEC2ERKS2_RKi) ;  /* 0xfffbe74000007944 */ /* 0x024fea0003c3ffff */
[----:B------:R-:W2:Y:S01]  /*48190*/  LDL R37, [R1+0x1580] ;  /* 0x0015800001257983 */ /* 0x000ea20000100800 */
[----:B------:R-:W-:Y:S01]  /*481a0*/  MOV R38, 0x481d0 ;  /* 0x000481d000267802 */ /* 0x000fe20000000f00 */
[----:B--2---:R-:W-:Y:S02]  /*481b0*/  IMAD R37, R8, R37, RZ ;  /* 0x0000002508257224 */ /* 0x004fe400078e02ff */
[----:B-1----:R-:W-:Y:S05]  /*481c0*/  CALL.REL.NOINC `($_ZN7cutlass13device_kernelIN5flash19enable_sm80_to_sm89INS1_16FlashAttnBwdSm80INS1_25CollectiveMainloopBwdSm80ILi2ELi2EN4cute5tupleIJNS5_1CILi128EEES8_NS7_ILi64EEEEEENS_6half_tEfNS_4arch4Sm80ELb0ELb0ELb1ELb0ELb1ELb0ELb0ELb0ELi2ELi4ELi4ELi4ELb0EEENS1_21CollectiveEpilogueBwdISA_SB_SD_Li256ELb0ELb0ELi2EEENS1_19SingleTileSchedulerILb0ELb0ELb0ELi128EEEEEEEEEvNT_6ParamsE$_ZN4cute3eso3ESOILb1ELb0EJNS_6LayoutINS_5tupleIJNS3_IJNS_1CILi8EEENS4_ILi1EEEEEEEEENS3_IJNS3_IJS6_NS4_ILi0EEEEEEEEEEEiEEC2ERKSC_RKi) ;  /* 0xfffbf9e000007944 */ /* 0x002fea0003c3ffff */
[----:B------:R-:W2:Y:S01]  /*481d0*/  LDL R3, [R1+0x1580] ;  /* 0x0015800001037983 */ /* 0x000ea20000100800 */
[----:B------:R-:W-:-:S02]  /*481e0*/  MOV R38, R92 ;  /* 0x0000005c00267202 */ /* 0x000fc40000000f00 */
        /* <DEDUP_REMOVED lines=8> */
[----:B------:R-:W-:Y:S02]  /*48270*/  MOV R42, 0x48290 ;  /* 0x00048290002a7802 */ /* 0x000fe40000000f00 */
[----:B-1---5:R-:W-:Y:S05]  /*48280*/  CALL.REL.NOINC `($_ZN7cutlass13device_kernelIN5flash19enable_sm80_to_sm89INS1_16FlashAttnBwdSm80INS1_25CollectiveMainloopBwdSm80ILi2ELi2EN4cute5tupleIJNS5_1CILi128EEES8_NS7_ILi64EEEEEENS_6half_tEfNS_4arch4Sm80ELb0ELb0ELb1ELb0ELb1ELb0ELb0ELb0ELi2ELi4ELi4ELi4ELb0EEENS1_21CollectiveEpilogueBwdISA_SB_SD_Li256ELb0ELb0ELi2EEENS1_19SingleTileSchedulerILb0ELb0ELb0ELi128EEEEEEEEEvNT_6ParamsE$_ZN4cute3eso3ESOILb1ELb0EJNS_10UnderscoreEiEEC2ERKS2_RKi) ;  /* 0xfffbe64000007944 */ /* 0x022fea0003c3ffff */
[----:B------:R-:W2:Y:S01]  /*48290*/  LDL R5, [R1+0x1580] ;  /* 0x0015800001057983 */ /* 0x000ea20000100800 */
[----:B------:R-:W-:Y:S02]  /*482a0*/  MOV R6, 0x482d0 ;  /* 0x000482d000067802 */ /* 0x000fe40000000f00 */
[----:B--2---:R-:W-:Y:S02]  /*482b0*/  SHF.L.U32 R5, R5, 0x6, RZ ;  /* 0x0000000605057819 */ /* 0x004fe400000006ff */
[----:B-1----:R-:W-:Y:S05]  /*482c0*/  CALL.REL.NOINC `($_ZN7cutlass13device_kernelIN5flash19enable_sm80_to_sm89INS1_16FlashAttnBwdSm80INS1_25CollectiveMainloopBwdSm80ILi2ELi2EN4cute5tupleIJNS5_1CILi128EEES8_NS7_ILi64EEEEEENS_6half_tEfNS_4arch4Sm80ELb0ELb0ELb1ELb0ELb1ELb0ELb0ELb0ELi2ELi4ELi4ELi4ELb0EEENS1_21CollectiveEpilogueBwdISA_SB_SD_Li256ELb0ELb0ELi2EEENS1_19SingleTileSchedulerILb0ELb0ELb0ELi128EEEEEEEEEvNT_6ParamsE$_ZN4cute3eso3ESOILb1ELb0EJNS_6LayoutINS_5tupleIJNS3_IJNS3_IJNS_1CILi4EEENS4_ILi2EEEEEENS4_ILi1EEEEEEEEENS3_IJNS3_IJNS3_IJS8_NS4_ILi32EEEEEENS4_ILi0EEEEEEEEEEEiEEC2ERKSG_RKi) ;  /* 0xfffbee1000007944 */ /* 0x002fea0003c3ffff */
[----:B-1----:R-:W2:Y:S01]  /*482d0*/  LDL R5, [R1+0x1580] ;  /* 0x0015800001057983 */ /* 0x002ea20000100800 */
        /* <DEDUP_REMOVED lines=14> */
[----:B-1----:R1:W5:Y:S01]  /*483c0*/  LDL R3, [R1+0x1580] ;  /* 0x0015800001037983 */ /* 0x0023620000100800 */
[----:B------:R-:W-:-:S03]  /*483d0*/  MOV R6, 0x483f0 ;  /* 0x000483f000067802 */ /* 0x000fc60000000f00 */
[----:B-1---5:R-:W-:Y:S05]  /*483e0*/  CALL.REL.NOINC `($_ZN7cutlass13device_kernelIN5flash19enable_sm80_to_sm89INS1_16FlashAttnBwdSm80INS1_25CollectiveMainloopBwdSm80ILi2ELi2EN4cute5tupleIJNS5_1CILi128EEES8_NS7_ILi64EEEEEENS_6half_tEfNS_4arch4Sm80ELb0ELb0ELb1ELb0ELb1ELb0ELb0ELb0ELi2ELi4ELi4ELi4ELb0EEENS1_21CollectiveEpilogueBwdISA_SB_SD_Li256ELb0ELb0ELi2EEENS1_19SingleTileSchedulerILb0ELb0ELb0ELi128EEEEEEEEEvNT_6ParamsE$_ZN4cute3eso3ESOILb1ELb0EJNS_6LayoutINS_5tupleIJNS3_IJNS3_IJNS_1CILi2EEES5_EEENS4_ILi1EEEEEEEEENS3_IJNS3_IJNS3_IJS7_NS4_ILi16EEEEEENS4_ILi0EEEEEEEEEEENS_10ViewEngineIPjEEEEC2ERKSF_RKSI_) ;  /* 0xfffbec5000007944 */ /* 0x022fea0003c3ffff */
        /* <DEDUP_REMOVED lines=9> */
[----:B-1----:R-:W-:Y:S05]  /*48480*/  CALL.REL.NOINC `($_ZN7cutlass13device_kernelIN5flash19enable_sm80_to_sm89INS1_16FlashAttnBwdSm80INS1_25CollectiveMainloopBwdSm80ILi2ELi2EN4cute5tupleIJNS5_1CILi128EEES8_NS7_ILi64EEEEEENS_6half_tEfNS_4arch4Sm80ELb0ELb0ELb1ELb0ELb1ELb0ELb0ELb0ELi2ELi4ELi4ELi4ELb0EEENS1_21CollectiveEpilogueBwdISA_SB_SD_Li256ELb0ELb0ELi2EEENS1_19SingleTileSchedulerILb0ELb0ELb0ELi128EEEEEEEEEvNT_6ParamsE$_ZN4cute3eso3ESOILb1ELb0EJNS_10UnderscoreEiEEC2ERKS2_RKi) ;  /* 0xfffbe44000007944 */ /* 0x002fea0003c3ffff */
[----:B------:R-:W2:Y:S01]  /*48490*/  LDL R37, [R1+0x1580] ;  /* 0x0015800001257983 */ /* 0x000ea20000100800 */
[----:B------:R-:W-:Y:S01]  /*484a0*/  MOV R38, 0x484d0 ;  /* 0x000484d000267802 */ /* 0x000fe20000000f00 */
[----:B--2---:R-:W-:-:S02]  /*484b0*/  IMAD R37, R8, R37, RZ ;  /* 0x0000002508257224 */ /* 0x004fc400078e02ff */
        /* <DEDUP_REMOVED lines=58> */
.L_x_1115:
[----:B------:R-:W-:Y:S11]  /*48860*/  ISETP.NE.AND P1, PT, R50, 0x7, PT ;  /* 0x000000073200780c */ /* 0x000ff60003f25270 */
[----:B------:R-:W-:Y:S02]  /*48870*/  @!UPT UIADD3 URZ, URZ, URZ, URZ ;  /* 0x0000003f3f3ff290 */ /* 0x000fe4000fffe03f */
[----:B------:R-:W-:-:S05]  /*48880*/  @!P1 BRA `(.L_x_1114) ;  /* 0x00000f8000009947 */ /* 0x000fca0003800000 */
[----:B------:R-:W-:Y:S02]  /*48890*/  IADD3 R40, R50, 0x1, RZ ;  /* 0x0000000132287810 */ /* 0x000fe40007ffe0ff */
[----:B------:R-:W-:Y:S03]  /*488a0*/  MOV R42, 0x488d0 ;  /* 0x000488d0002a7802 */ /* 0x000fe60000000f00 */
[----:B------:R-:W-:Y:S02]  /*488b0*/  IMAD.MOV.U32 R3, RZ, RZ, R40 ;  /* 0x000000ffff037224 */ /* 0x000fe400078e0028 */
[----:B------:R-:W-:Y:S05]  /*488c0*/  CALL.REL.NOINC `($_ZN7cutlass13device_kernelIN5flash19enable_sm80_to_sm89INS1_16FlashAttnBwdSm80INS1_25CollectiveMainloopBwdSm80ILi2ELi2EN4cute5tupleIJNS5_1CILi128EEES8_NS7_ILi64EEEEEENS_6half_tEfNS_4arch4Sm80ELb0ELb0ELb1ELb0ELb1ELb0ELb0ELb0ELi2ELi4ELi4ELi4ELb0EEENS1_21CollectiveEpilogueBwdISA_SB_SD_Li256ELb0ELb0ELi2EEENS1_19SingleTileSchedulerILb0ELb0ELb0ELi128EEEEEEEEEvNT_6ParamsE$_ZN4cute3eso3ESOILb1ELb0EJNS_10UnderscoreES2_iEEC2ERKS2_S5_RKi) ;  /* 0xfffbdfc000007944 */ /* 0x000fea0003c3ffff */
        /* <DEDUP_REMOVED lines=16> */
[----:B------:R-:W-:Y:S05]  /*489d0*/  CALL.REL.NOINC `($_ZN7cutlass13device_kernelIN5flash19enable_sm80_to_sm89INS1_16FlashAttnBwdSm80INS1_25CollectiveMainloopBwdSm80ILi2ELi2EN4cute5tupleIJNS5_1CILi128EEES8_NS7_ILi64EEEEEENS_6half_tEfNS_4arch4Sm80ELb0ELb0ELb1ELb0ELb1ELb0ELb0ELb0ELi2ELi4ELi4ELi4ELb0EEENS1_21CollectiveEpilogueBwdISA_SB_SD_Li256ELb0ELb0ELi2EEENS1_19SingleTileSchedulerILb0ELb0ELb0ELi128EEEEEEEEEvNT_6ParamsE$_ZN4cute3eso3ESOILb1ELb0EJNS_6LayoutINS_5tupleIJNS3_IJNS_1CILi8EEENS4_ILi1EEEEEENS4_ILi2EEEEEENS3_IJNS3_IJS6_NS4_ILi0EEEEEENS4_ILi4096EEEEEEEEiEEC2ERKSE_RKi) ;  /* 0xfffbf45000007944 */ /* 0x000fea0003c3ffff */
[----:B-1----:R-:W2:Y:S01]  /*489e0*/  LDL R3, [R1+0x1580] ;  /* 0x0015800001037983 */ /* 0x002ea20000100800 */
[----:B------:R-:W-:Y:S01]  /*489f0*/  MOV R42, 0x48a50 ;  /* 0x00048a50002a7802 */ /* 0x000fe20000000f00 */
[----:B------:R-:W-:Y:S02]  /*48a00*/  IMAD.MOV.U32 R38, RZ, RZ, R92 ;  /* 0x000000ffff267224 */ /* 0x000fe400078e005c */
[----:B------:R-:W2:Y:S02]  /*48a10*/  LD.E.64 R36, [R104.64+0x8] ;  /* 0x0000080868247980 */ /* 0x000ea4000c101b00 */
[C---:B--2---:R-:W-:Y:S04]  /*48a20*/  LEA R2, P1, R3.reuse, R36, 0x1 ;  /* 0x0000002403027211 */ /* 0x044fe800078208ff */
[----:B------:R-:W-:Y:S04]  /*48a30*/  LEA.HI.X.SX32 R3, R3, R37, 0x1, P1 ;  /* 0x0000002503037211 */ /* 0x000fe800008f0eff */
[----:B------:R-:W-:Y:S05]  /*48a40*/  CALL.REL.NOINC `($_ZN7cutlass13device_kernelIN5flash19enable_sm80_to_sm89INS1_16FlashAttnBwdSm80INS1_25CollectiveMainloopBwdSm80ILi2ELi2EN4cute5tupleIJNS5_1CILi128EEES8_NS7_ILi64EEEEEENS_6half_tEfNS_4arch4Sm80ELb0ELb0ELb1ELb0ELb1ELb0ELb0ELb0ELi2ELi4ELi4ELi4ELb0EEENS1_21CollectiveEpilogueBwdISA_SB_SD_Li256ELb0ELb0ELi2EEENS1_19SingleTileSchedulerILb0ELb0ELb0ELi128EEEEEEEEEvNT_6ParamsE$_ZN4cute8smem_ptrIPN7cutlass6half_tEECI1NS_12iter_adaptorIS3_S4_EEES3_) ;  /* 0xfffbff2000007944 */ /* 0x000fea0003c3ffff */
[----:B-1----:R1:W5:Y:S01]  /*48a50*/  LDL.64 R2, [R1+0x1580] ;  /* 0x0015800001027983 */ /* 0x0023620000100a00 */
[----:B------:R-:W-:Y:S03]  /*48a60*/  MOV R38, 0x48a80 ;  /* 0x00048a8000267802 */ /* 0x000fe60000000f00 */
[----:B-1---5:R-:W-:Y:S05]  /*48a70*/  CALL.REL.NOINC `($_ZN7cutlass13device_kernelIN5flash19enable_sm80_to_sm89INS1_16FlashAttnBwdSm80INS1_25CollectiveMainloopBwdSm80ILi2ELi2EN4cute5tupleIJNS5_1CILi128EEES8_NS7_ILi64EEEEEENS_6half_tEfNS_4arch4Sm80ELb0ELb0ELb1ELb0ELb1ELb0ELb0ELb0ELi2ELi4ELi4ELi4ELb0EEENS1_21CollectiveEpilogueBwdISA_SB_SD_Li256ELb0ELb0ELi2EEENS1_19SingleTileSchedulerILb0ELb0ELb0ELi128EEEEEEEEEvNT_6ParamsE$_ZN4cute3eso3ESOILb1ELb0EJNS_6LayoutINS_5tupleIJNS3_IJNS_1CILi8EEENS4_ILi1EEEEEENS4_ILi2EEEEEENS3_IJNS3_IJS6_NS4_ILi0EEEEEENS4_ILi4096EEEEEEEENS_10ViewEngineINS_8smem_ptrIPN7cutlass6half_tEEEEEEEC2ERKSE_RKSL_) ;  /* 0xfffbf37000007944 */ /* 0x022fea0003c3ffff */
[----:B-1----:R-:W-:Y:S01]  /*48a80*/  MOV R3, R40 ;  /* 0x0000002800037202 */ /* 0x002fe20000000f00 */
[----:B------:R1:W5:Y:S01]  /*48a90*/  LDL.64 R36, [R1+0x1580] ;  /* 0x0015800001247983 */ /* 0x0003620000100a00 */
[----:B------:R-:W-:Y:S03]  /*48aa0*/  MOV R42, 0x48ac0 ;  /* 0x00048ac0002a7802 */ /* 0x000fe60000000f00 */
[----:B-1---5:R-:W-:Y:S05]  /*48ab0*/  CALL.REL.NOINC `($_ZN7cutlass13device_kernelIN5flash19enable_sm80_to_sm89INS1_16FlashAttnBwdSm80INS1_25CollectiveMainloopBwdSm80ILi2ELi2EN4cute5tupleIJNS5_1CILi128EEES8_NS7_ILi64EEEEEENS_6half_tEfNS_4arch4Sm80ELb0ELb0ELb1ELb0ELb1ELb0ELb0ELb0ELi2ELi4ELi4ELi4ELb0EEENS1_21CollectiveEpilogueBwdISA_SB_SD_Li256ELb0ELb0ELi2EEENS1_19SingleTileSchedulerILb0ELb0ELb0ELi128EEEEEEEEEvNT_6ParamsE$_ZN4cute3eso3ESOILb1ELb0EJNS_10UnderscoreES2_iEEC2ERKS2_S5_RKi) ;  /* 0xfffbddd000007944 */ /* 0x022fea0003c3ffff */
        /* <DEDUP_REMOVED lines=9> */
[----:B------:R-:W-:Y:S05]  /*48b50*/  CALL.REL.NOINC `($_ZN7cutlass13device_kernelIN5flash19enable_sm80_to_sm89INS1_16FlashAttnBwdSm80INS1_25CollectiveMainloopBwdSm80ILi2ELi2EN4cute5tupleIJNS5_1CILi128EEES8_NS7_ILi64EEEEEENS_6half_tEfNS_4arch4Sm80ELb0ELb0ELb1ELb0ELb1ELb0ELb0ELb0ELi2ELi4ELi4ELi4ELb0EEENS1_21CollectiveEpilogueBwdISA_SB_SD_Li256ELb0ELb0ELi2EEENS1_19SingleTileSchedulerILb0ELb0ELb0ELi128EEEEEEEEEvNT_6ParamsE$_ZN4cute3eso3ESOILb1ELb0EJNS_6LayoutINS_5tupleIJNS3_IJNS_1CILi8EEENS4_ILi1EEEEEENS4_ILi2EEEEEENS3_IJNS3_IJS6_NS4_ILi0EEEEEES5_EEEEEiEEC2ERKSD_RKi) ;  /* 0xfffbf46000007944 */ /* 0x000fea0003c3ffff */
[----:B------:R-:W-:Y:S01]  /*48b60*/  MOV R48, 0x48bb0 ;  /* 0x00048bb000307802 */ /* 0x000fe20000000f00 */
[----:B------:R-:W2:Y:S02]  /*48b70*/  LDL R39, [R1+0x1580] ;  /* 0x0015800001277983 */ /* 0x000ea40000100800 */
[C---:B--2---:R-:W-:Y:S04]  /*48b80*/  LEA R38, P1, R39.reuse, R100, 0x1 ;  /* 0x0000006427267211 */ /* 0x044fe800078208ff */
[----:B------:R-:W-:Y:S04]  /*48b90*/  LEA.HI.X.SX32 R39, R39, R101, 0x1, P1 ;  /* 0x0000006527277211 */ /* 0x000fe800008f0eff */
[----:B-1----:R-:W-:Y:S05]  /*48ba0*/  CALL.REL.NOINC `($_ZN7cutlass13device_kernelIN5flash19enable_sm80_to_sm89INS1_16FlashAttnBwdSm80INS1_25CollectiveMainloopBwdSm80ILi2ELi2EN4cute5tupleIJNS5_1CILi128EEES8_NS7_ILi64EEEEEENS_6half_tEfNS_4arch4Sm80ELb0ELb0ELb1ELb0ELb1ELb0ELb0ELb0ELi2ELi4ELi4ELi4ELb0EEENS1_21CollectiveEpilogueBwdISA_SB_SD_Li256ELb0ELb0ELi2EEENS1_19SingleTileSchedulerILb0ELb0ELb0ELi128EEEEEEEEEvNT_6ParamsE$_ZN4cute3eso3ESOILb1ELb0EJNS_6LayoutINS_5tupleIJNS3_IJNS_1CILi8EEENS4_ILi1EEEEEENS4_ILi2EEEEEENS3_IJNS3_IJS6_NS4_ILi0EEEEEES5_EEEEENS_10ViewEngineIPN7cutlass6half_tEEEEEC2ERKSD_RKSI_) ;  /* 0xfffbf3d000007944 */ /* 0x002fea0003c3ffff */
[----:B------:R2:W5:Y:S01]  /*48bb0*/  LDL.64 R2, [R1+0x1580] ;  /* 0x0015800001027983 */ /* 0x0005620000100a00 */
[----:B-1----:R-:W-:Y:S03]  /*48bc0*/  MOV R42, 0x48be0 ;  /* 0x00048be0002a7802 */ /* 0x002fe60000000f00 */
[----:B--2--5:R-:W-:Y:S05]  /*48bd0*/  CALL.REL.NOINC `($_ZN7cutlass13device_kernelIN5flash19enable_sm80_to_sm89INS1_16FlashAttnBwdSm80INS1_25CollectiveMainloopBwdSm80ILi2ELi2EN4cute5tupleIJNS5_1CILi128EEES8_NS7_ILi64EEEEEENS_6half_tEfNS_4arch4Sm80ELb0ELb0ELb1ELb0ELb1ELb0ELb0ELb0ELi2ELi4ELi4ELi4ELb0EEENS1_21CollectiveEpilogueBwdISA_SB_SD_Li256ELb0ELb0ELi2EEENS1_19SingleTileSchedulerILb0ELb0ELb0ELi128EEEEEEEEEvNT_6ParamsE$_ZN4cute3eso3ESOILb1ELb0EJNS_6LayoutINS_5tupleIJNS3_IJNS_1CILi8EEENS4_ILi1EEEEEENS3_IJNS4_ILi2EEEEEEEEENS3_IJNS3_IJS6_NS4_ILi0EEEEEENS3_IJNS4_ILi4096EEEEEEEEEEENS_10ViewEngineINS_8smem_ptrIPN7cutlass6half_tEEEEEEEC2ERKSG_RKSN_) ;  /* 0xfffbf01000007944 */ /* 0x024fea0003c3ffff */
[----:B-1----:R1:W5:Y:S01]  /*48be0*/  LDL.64 R36, [R1+0x1580] ;  /* 0x0015800001247983 */ /* 0x0023620000100a00 */
[----:B------:R-:W-:Y:S03]  /*48bf0*/  MOV R42, 0x48c10 ;  /* 0x00048c10002a7802 */ /* 0x000fe60000000f00 */
[----:B-1---5:R-:W-:Y:S05]  /*48c00*/  CALL.REL.NOINC `($_ZN7cutlass13device_kernelIN5flash19enable_sm80_to_sm89INS1_16FlashAttnBwdSm80INS1_25CollectiveMainloopBwdSm80ILi2ELi2EN4cute5tupleIJNS5_1CILi128EEES8_NS7_ILi64EEEEEENS_6half_tEfNS_4arch4Sm80ELb0ELb0ELb1ELb0ELb1ELb0ELb0ELb0ELi2ELi4ELi4ELi4ELb0EEENS1_21CollectiveEpilogueBwdISA_SB_SD_Li256ELb0ELb0ELi2EEENS1_19SingleTileSchedulerILb0ELb0ELb0ELi128EEEEEEEEEvNT_6ParamsE$_ZN4cute3eso3ESOILb1ELb0EJNS_6LayoutINS_5tupleIJNS3_IJNS_1CILi8EEENS4_ILi1EEEEEENS3_IJNS4_ILi2EEEEEEEEENS3_IJNS3_IJS6_NS4_ILi0EEEEEENS3_IJS5_EEEEEEEENS_10ViewEngineIPN7cutlass6half_tEEEEEC2ERKSF_RKSK_) ;  /* 0xfffbf0e000007944 */ /* 0x022fea0003c3ffff */
[----:B-1----:R1:W5:Y:S01]  /*48c10*/  LDL.64 R2, [R1+0x1580] ;  /* 0x0015800001027983 */ /* 0x0023620000100a00 */
[----:B------:R-:W-:Y:S03]  /*48c20*/  MOV R42, 0x48c40 ;  /* 0x00048c40002a7802 */ /* 0x000fe60000000f00 */
[----:B-1---5:R-:W-:Y:S05]  /*48c30*/  CALL.REL.NOINC `($_ZN7cutlass13device_kernelIN5flash19enable_sm80_to_sm89INS1_16FlashAttnBwdSm80INS1_25CollectiveMainloopBwdSm80ILi2ELi2EN4cute5tupleIJNS5_1CILi128EEES8_NS7_ILi64EEEEEENS_6half_tEfNS_4arch4Sm80ELb0ELb0ELb1ELb0ELb1ELb0ELb0ELb0ELi2ELi4ELi4ELi4ELb0EEENS1_21CollectiveEpilogueBwdISA_SB_SD_Li256ELb0ELb0ELi2EEENS1_19SingleTileSchedulerILb0ELb0ELb0ELi128EEEEEEEEEvNT_6ParamsE$_ZN4cute3eso3ESOILb1ELb0EJNS_6LayoutINS_5tupleIJNS3_IJNS3_IJNS_1CILi8EEENS4_ILi1EEEEEES6_EEENS3_IJNS3_IJS6_S6_EEENS4_ILi2EEEEEEEEENS3_IJNS3_IJNS3_IJS6_NS4_ILi0EEEEEESD_EEENS3_IJNS3_IJSD_SD_EEES5_EEEEEEEENS_10ViewEngineIPN7cutlass6half_tEEEEEC2ERKSJ_RKSO_) ;  /* 0xfffbe6e000007944 */ /* 0x022fea0003c3ffff */
[----:B-1----:R1:W5:Y:S01]  /*48c40*/  LDL.64 R38, [R1+0x1580] ;  /* 0x0015800001267983 */ /* 0x0023620000100a00 */
[----:B------:R-:W-:Y:S03]  /*48c50*/  MOV R42, 0x48c70 ;  /* 0x00048c70002a7802 */ /* 0x000fe60000000f00 */
[----:B-1---5:R-:W-:Y:S05]  /*48c60*/  CALL.REL.NOINC `($_ZN7cutlass13device_kernelIN5flash19enable_sm80_to_sm89INS1_16FlashAttnBwdSm80INS1_25CollectiveMainloopBwdSm80ILi2ELi2EN4cute5tupleIJNS5_1CILi128EEES8_NS7_ILi64EEEEEENS_6half_tEfNS_4arch4Sm80ELb0ELb0ELb1ELb0ELb1ELb0ELb0ELb0ELi2ELi4ELi4ELi4ELb0EEENS1_21CollectiveEpilogueBwdISA_SB_SD_Li256ELb0ELb0ELi2EEENS1_19SingleTileSchedulerILb0ELb0ELb0ELi128EEEEEEEEEvNT_6ParamsE$_ZN4cute3eso3ESOILb1ELb0EJNS_6LayoutINS_5tupleIJNS3_IJNS3_IJNS_1CILi8EEENS4_ILi1EEEEEES6_EEENS3_IJNS3_IJS6_S6_EEENS4_ILi2EEEEEEEEENS3_IJNS3_IJNS3_IJS6_NS4_ILi0EEEEEESD_EEENS3_IJNS3_IJSD_SD_EEENS4_ILi4096EEEEEEEEEEENS_10ViewEngineINS_8smem_ptrIPN7cutlass6half_tEEEEEEEC2ERKSK_RKSR_) ;  /* 0xfffbe5f000007944 */ /* 0x022fea0003c3ffff */
[----:B-1----:R1:W5:Y:S01]  /*48c70*/  LDL.64 R2, [R1+0x1580] ;  /* 0x0015800001027983 */ /* 0x0023620000100a00 */
[----:B------:R-:W-:Y:S03]  /*48c80*/  MOV R48, 0x48ca0 ;  /* 0x00048ca000307802 */ /* 0x000fe60000000f00 */
[----:B-1---5:R-:W-:Y:S05]  /*48c90*/  CALL.REL.NOINC `($_ZN7cutlass13device_kernelIN5flash19enable_sm80_to_sm89INS1_16FlashAttnBwdSm80INS1_25CollectiveMainloopBwdSm80ILi2ELi2EN4cute5tupleIJNS5_1CILi128EEES8_NS7_ILi64EEEEEENS_6half_tEfNS_4arch4Sm80ELb0ELb0ELb1ELb0ELb1ELb0ELb0ELb0ELi2ELi4ELi4ELi4ELb0EEENS1_21CollectiveEpilogueBwdISA_SB_SD_Li256ELb0ELb0ELi2EEENS1_19SingleTileSchedulerILb0ELb0ELb0ELi128EEEEEEEEEvNT_6ParamsE$_ZN4cute3eso3ESOILb1ELb0EJNS_6LayoutINS_5tupleIJNS3_IJNS_1CILi8EEENS4_ILi1EEEEEENS4_ILi2EEEEEENS3_IJNS3_IJS6_NS4_ILi0EEEEEES5_EEEEENS_10ViewEngineIPN7cutlass6half_tEEEEEC2ERKSD_RKSI_) ;  /* 0xfffbf2e000007944 */ /* 0x022fea0003c3ffff */
[----:B-1----:R-:W-:Y:S01]  /*48ca0*/  MOV R38, R92 ;  /* 0x0000005c00267202 */ /* 0x002fe20000000f00 */
[----:B------:R1:W5:Y:S01]  /*48cb0*/  LDL.64 R44, [R1+0x1580] ;  /* 0x00158000012c7983 */ /* 0x0003620000100a00 */
[----:B------:R-:W-:Y:S03]  /*48cc0*/  MOV R42, 0x48ce0 ;  /* 0x00048ce0002a7802 */ /* 0x000fe60000000f00 */
[----:B-1---5:R-:W-:Y:S05]  /*48cd0*/  CALL.REL.NOINC `($_ZN7cutlass13device_kernelIN5flash19enable_sm80_to_sm89INS1_16FlashAttnBwdSm80INS1_25CollectiveMainloopBwdSm80ILi2ELi2EN4cute5tupleIJNS5_1CILi128EEES8_NS7_ILi64EEEEEENS_6half_tEfNS_4arch4Sm80ELb0ELb0ELb1ELb0ELb1ELb0ELb0ELb0ELi2ELi4ELi4ELi4ELb0EEENS1_21CollectiveEpilogueBwdISA_SB_SD_Li256ELb0ELb0ELi2EEENS1_19SingleTileSchedulerILb0ELb0ELb0ELi128EEEEEEEEEvNT_6ParamsE$_ZN4cute8smem_ptrIPN7cutlass6half_tEECI1NS_12iter_adaptorIS3_S4_EEES3_) ;  /* 0xfffbfc9000007944 */ /* 0x022fea0003c3ffff */
[----:B-1----:R1:W5:Y:S01]  /*48ce0*/  LDL.64 R2, [R1+0x1580] ;  /* 0x0015800001027983 */ /* 0x0023620000100a00 */
[----:B------:R-:W-:Y:S03]  /*48cf0*/  MOV R38, 0x48d10 ;  /* 0x00048d1000267802 */ /* 0x000fe60000000f00 */
[----:B-1---5:R-:W-:Y:S05]  /*48d00*/  CALL.REL.NOINC `($_ZN7cutlass13device_kernelIN5flash19enable_sm80_to_sm89INS1_16FlashAttnBwdSm80INS1_25CollectiveMainloopBwdSm80ILi2ELi2EN4cute5tupleIJNS5_1CILi128EEES8_NS7_ILi64EEEEEENS_6half_tEfNS_4arch4Sm80ELb0ELb0ELb1ELb0ELb1ELb0ELb0ELb0ELi2ELi4ELi4ELi4ELb0EEENS1_21CollectiveEpilogueBwdISA_SB_SD_Li256ELb0ELb0ELi2EEENS1_19SingleTileSchedulerILb0ELb0ELb0ELi128EEEEEEEEEvNT_6ParamsE$_ZN4cute3eso3ESOILb1ELb0EJNS_6LayoutINS_5tupleIJNS3_IJNS_1CILi8EEENS4_ILi1EEEEEENS4_ILi2EEEEEENS3_IJNS3_IJS6_NS4_ILi0EEEEEENS4_ILi4096EEEEEEEENS_10ViewEngineINS_8smem_ptrIPN7cutlass6half_tEEEEEEEC2ERKSE_RKSL_) ;  /* 0xfffbf0e000007944 */ /* 0x022fea0003c3ffff */
[----:B------:R-:W-:Y:S01]  /*48d10*/  MOV R43, RZ ;  /* 0x000000ff002b7202 */ /* 0x000fe20000000f00 */
[----:B------:R2:W5:Y:S01]  /*48d20*/  LDL.64 R46, [R1+0x1580] ;  /* 0x00158000012e7983 */ /* 0x0005620000100a00 */
[----:B------:R-:W-:Y:S03]  /*48d30*/  MOV R42, 0x48d50 ;  /* 0x00048d50002a7802 */ /* 0x000fe60000000f00 */
[----:B-12--5:R-:W-:Y:S05]  /*48d40*/  CALL.REL.NOINC `($_ZN7cutlass13device_kernelIN5flash19enable_sm80_to_sm89INS1_16FlashAttnBwdSm80INS1_25CollectiveMainloopBwdSm80ILi2ELi2EN4cute5tupleIJNS5_1CILi128EEES8_NS7_ILi64EEEEEENS_6half_tEfNS_4arch4Sm80ELb0ELb0ELb1ELb0ELb1ELb0ELb0ELb0ELi2ELi4ELi4ELi4ELb0EEENS1_21CollectiveEpilogueBwdISA_SB_SD_Li256ELb0ELb0ELi2EEENS1_19SingleTileSchedulerILb0ELb0ELb0ELi128EEEEEEEEEvNT_6ParamsE$_ZN4cute3eso3ESOILb1ELb0EJNS_10UnderscoreEiEEC2ERKS2_RKi) ;  /* 0xfffbdb8000007944 */ /* 0x026fea0003c3ffff */
[----:B------:R-:W-:Y:S01]  /*48d50*/  MOV R38, 0x48d90 ;  /* 0x00048d9000267802 */ /* 0x000fe20000000f00 */
[----:B------:R-:W2:Y:S02]  /*48d60*/  LDL R37, [R1+0x1580] ;  /* 0x0015800001257983 */ /* 0x000ea40000100800 */
[----:B--2---:R-:W-:Y:S02]  /*48d70*/  SHF.L.U32 R37, R37, 0xc, RZ ;  /* 0x0000000c25257819 */ /* 0x004fe400000006ff */
[----:B-1----:R-:W-:Y:S05]  /*48d80*/  CALL.REL.NOINC `($_ZN7cutlass13device_kernelIN5flash19enable_sm80_to_sm89INS1_16FlashAttnBwdSm80INS1_25CollectiveMainloopBwdSm80ILi2ELi2EN4cute5tupleIJNS5_1CILi128EEES8_NS7_ILi64EEEEEENS_6half_tEfNS_4arch4Sm80ELb0ELb0ELb1ELb0ELb1ELb0ELb0ELb0ELi2ELi4ELi4ELi4ELb0EEENS1_21CollectiveEpilogueBwdISA_SB_SD_Li256ELb0ELb0ELi2EEENS1_19SingleTileSchedulerILb0ELb0ELb0ELi128EEEEEEEEEvNT_6ParamsE$_ZN4cute3eso3ESOILb1ELb0EJNS_6LayoutINS_5tupleIJNS3_IJNS_1CILi8EEENS4_ILi1EEEEEEEEENS3_IJNS3_IJS6_NS4_ILi0EEEEEEEEEEEiEEC2ERKSC_RKi) ;  /* 0xfffbee2000007944 */ /* 0x002fea0003c3ffff */
[----:B------:R-:W-:Y:S01]  /*48d90*/  MOV R42, 0x48df0 ;  /* 0x00048df0002a7802 */ /* 0x000fe20000000f00 */
[----:B------:R-:W2:Y:S01]  /*48da0*/  LDL R3, [R1+0x1580] ;  /* 0x0015800001037983 */ /* 0x000ea20000100800 */
[----:B------:R-:W-:Y:S01]  /*48db0*/  IMAD.MOV.U32 R38, RZ, RZ, R92 ;  /* 0x000000ffff267224 */ /* 0x000fe200078e005c */
[C---:B--2---:R-:W-:Y:S04]  /*48dc0*/  LEA R2, P1, R3.reuse, R46, 0x1 ;  /* 0x0000002e03027211 */ /* 0x044fe800078208ff */
[----:B------:R-:W-:Y:S04]  /*48dd0*/  LEA.HI.X.SX32 R3, R3, R47, 0x1, P1 ;  /* 0x0000002f03037211 */ /* 0x000fe800008f0eff */
[----:B-1----:R-:W-:Y:S05]  /*48de0*/  CALL.REL.NOINC `($_ZN7cutlass13device_kernelIN5flash19enable_sm80_to_sm89INS1_16FlashAttnBwdSm80INS1_25CollectiveMainloopBwdSm80ILi2ELi2EN4cute5tupleIJNS5_1CILi128EEES8_NS7_ILi64EEEEEENS_6half_tEfNS_4arch4Sm80ELb0ELb0ELb1ELb0ELb1ELb0ELb0ELb0ELi2ELi4ELi4ELi4ELb0EEENS1_21CollectiveEpilogueBwdISA_SB_SD_Li256ELb0ELb0ELi2EEENS1_19SingleTileSchedulerILb0ELb0ELb0ELi128EEEEEEEEEvNT_6ParamsE$_ZN4cute8smem_ptrIPN7cutlass6half_tEECI1NS_12iter_adaptorIS3_S4_EEES3_) ;  /* 0xfffbfb8000007944 */ /* 0x002fea0003c3ffff */
[----:B-1----:R1:W5:Y:S01]  /*48df0*/  LDL.64 R2, [R1+0x1580] ;  /* 0x0015800001027983 */ /* 0x0023620000100a00 */
[----:B------:R-:W-:Y:S03]  /*48e00*/  MOV R38, 0x48e20 ;  /* 0x00048e2000267802 */ /* 0x000fe60000000f00 */
[----:B-1---5:R-:W-:Y:S05]  /*48e10*/  CALL.REL.NOINC `($_ZN7cutlass13device_kernelIN5flash19enable_sm80_to_sm89INS1_16FlashAttnBwdSm80INS1_25CollectiveMainloopBwdSm80ILi2ELi2EN4cute5tupleIJNS5_1CILi128EEES8_NS7_ILi64EEEEEENS_6half_tEfNS_4arch4Sm80ELb0ELb0ELb1ELb0ELb1ELb0ELb0ELb0ELi2ELi4ELi4ELi4ELb0EEENS1_21CollectiveEpilogueBwdISA_SB_SD_Li256ELb0ELb0ELi2EEENS1_19SingleTileSchedulerILb0ELb0ELb0ELi128EEEEEEEEEvNT_6ParamsE$_ZN4cute3eso3ESOILb1ELb0EJNS_6LayoutINS_5tupleIJNS3_IJNS_1CILi8EEENS4_ILi1EEEEEEEEENS3_IJNS3_IJS6_NS4_ILi0EEEEEEEEEEENS_10ViewEngineINS_8smem_ptrIPN7cutlass6half_tEEEEEEEC2ERKSC_RKSJ_) ;  /* 0xfffbed0000007944 */ /* 0x022fea0003c3ffff */
[----:B------:R-:W-:Y:S01]  /*48e20*/  MOV R43, RZ ;  /* 0x000000ff002b7202 */ /* 0x000fe20000000f00 */
[----:B-1----:R1:W5:Y:S01]  /*48e30*/  LDL.64 R2, [R1+0x1580] ;  /* 0x0015800001027983 */ /* 0x0023620000100a00 */
[----:B------:R-:W-:Y:S03]  /*48e40*/  MOV R42, 0x48e60 ;  /* 0x00048e60002a7802 */ /* 0x000fe60000000f00 */
[----:B-1---5:R-:W-:Y:S05]  /*48e50*/  CALL.REL.NOINC `($_ZN7cutlass13device_kernelIN5flash19enable_sm80_to_sm89INS1_16FlashAttnBwdSm80INS1_25CollectiveMainloopBwdSm80ILi2ELi2EN4cute5tupleIJNS5_1CILi128EEES8_NS7_ILi64EEEEEENS_6half_tEfNS_4arch4Sm80ELb0ELb0ELb1ELb0ELb1ELb0ELb0ELb0ELi2ELi4ELi4ELi4ELb0EEENS1_21CollectiveEpilogueBwdISA_SB_SD_Li256ELb0ELb0ELi2EEENS1_19SingleTileSchedulerILb0ELb0ELb0ELi128EEEEEEEEEvNT_6ParamsE$_ZN4cute3eso3ESOILb1ELb0EJNS_10UnderscoreEiEEC2ERKS2_RKi) ;  /* 0xfffbda7000007944 */ /* 0x022fea0003c3ffff */
[----:B------:R-:W-:Y:S01]  /*48e60*/  MOV R38, 0x48ea0 ;  /* 0x00048ea000267802 */ /* 0x000fe20000000f00 */
[----:B------:R-:W2:Y:S02]  /*48e70*/  LDL R37, [R1+0x1580] ;  /* 0x0015800001257983 */ /* 0x000ea40000100800 */
[----:B--2---:R-:W-:Y:S02]  /*48e80*/  SHF.L.U32 R37, R37, 0x3, RZ ;  /* 0x0000000325257819 */ /* 0x004fe400000006ff */
[----:B-1----:R-:W-:Y:S05]  /*48e90*/  CALL.REL.NOINC `($_ZN7cutlass13device_kernelIN5flash19enable_sm80_to_sm89INS1_16FlashAttnBwdSm80INS1_25CollectiveMainloopBwdSm80ILi2ELi2EN4cute5tupleIJNS5_1CILi128EEES8_NS7_ILi64EEEEEENS_6half_tEfNS_4arch4Sm80ELb0ELb0ELb1ELb0ELb1ELb0ELb0ELb0ELi2ELi4ELi4ELi4ELb0EEENS1_21CollectiveEpilogueBwdISA_SB_SD_Li256ELb0ELb0ELi2EEENS1_19SingleTileSchedulerILb0ELb0ELb0ELi128EEEEEEEEEvNT_6ParamsE$_ZN4cute3eso3ESOILb1ELb0EJNS_6LayoutINS_5tupleIJNS3_IJNS_1CILi8EEENS4_ILi1EEEEEEEEENS3_IJNS3_IJS6_NS4_ILi0EEEEEEEEEEEiEEC2ERKSC_RKi) ;  /* 0xfffbed1000007944 */ /* 0x002fea0003c3ffff */
[----:B------:R-:W-:Y:S01]  /*48ea0*/  MOV R38, 0x48ef0 ;  /* 0x00048ef000267802 */ /* 0x000fe20000000f00 */
[----:B-1----:R-:W2:Y:S02]  /*48eb0*/  LDL R37, [R1+0x1580] ;  /* 0x0015800001257983 */ /* 0x002ea40000100800 */
[C---:B--2---:R-:W-:Y:S04]  /*48ec0*/  LEA R42, P1, R37.reuse, R44, 0x1 ;  /* 0x0000002c252a7211 */ /* 0x044fe800078208ff */
[----:B------:R-:W-:Y:S04]  /*48ed0*/  LEA.HI.X.SX32 R37, R37, R45, 0x1, P1 ;  /* 0x0000002d25257211 */ /* 0x000fe800008f0eff */
[----:B------:R-:W-:Y:S05]  /*48ee0*/  CALL.REL.NOINC `($_ZN7cutlass13device_kernelIN5flash19enable_sm80_to_sm89INS1_16FlashAttnBwdSm80INS1_25CollectiveMainloopBwdSm80ILi2ELi2EN4cute5tupleIJNS5_1CILi128EEES8_NS7_ILi64EEEEEENS_6half_tEfNS_4arch4Sm80ELb0ELb0ELb1ELb0ELb1ELb0ELb0ELb0ELi2ELi4ELi4ELi4ELb0EEENS1_21CollectiveEpilogueBwdISA_SB_SD_Li256ELb0ELb0ELi2EEENS1_19SingleTileSchedulerILb0ELb0ELb0ELi128EEEEEEEEEvNT_6ParamsE$_ZN4cute3eso3ESOILb1ELb0EJNS_6LayoutINS_5tupleIJNS3_IJNS_1CILi8EEENS4_ILi1EEEEEEEEENS3_IJNS3_IJS6_NS4_ILi0EEEEEEEEEEENS_10ViewEngineIPN7cutlass6half_tEEEEEC2ERKSC_RKSH_) ;  /* 0xfffbec7000007944 */ /* 0x000fea0003c3ffff */
[----:B------:R-:W-:Y:S01]  /*48ef0*/  MOV R38, R92 ;  /* 0x0000005c00267202 */ /* 0x000fe20000000f00 */
[----:B-1----:R1:W5:Y:S01]  /*48f00*/  LDL.64 R36, [R1+0x1580] ;  /* 0x0015800001247983 */ /* 0x0023620000100a00 */
[----:B------:R-:W-:Y:S03]  /*48f10*/  MOV R42, 0x48f30 ;  /* 0x00048f30002a7802 */ /* 0x000fe60000000f00 */
[----:B-1---5:R-:W-:Y:S05]  /*48f20*/  CALL.REL.NOINC `($_ZN7cutlass13device_kernelIN5flash19enable_sm80_to_sm89INS1_16FlashAttnBwdSm80INS1_25CollectiveMainloopBwdSm80ILi2ELi2EN4cute5tupleIJNS5_1CILi128EEES8_NS7_ILi64EEEEEENS_6half_tEfNS_4arch4Sm80ELb0ELb0ELb1ELb0ELb1ELb0ELb0ELb0ELi2ELi4ELi4ELi4ELb0EEENS1_21CollectiveEpilogueBwdISA_SB_SD_Li256ELb0ELb0ELi2EEENS1_19SingleTileSchedulerILb0ELb0ELb0ELi128EEEEEEEEEvNT_6ParamsE$_ZN4cute8smem_ptrIPN7cutlass6half_tEECI1NS_12iter_adaptorIS3_S4_EEES3_) ;  /* 0xfffbfa4000007944 */ /* 0x022fea0003c3ffff */
[----:B-1----:R1:W5:Y:S01]  /*48f30*/  LDL.64 R2, [R1+0x1580] ;  /* 0x0015800001027983 */ /* 0x0023620000100a00 */
[----:B------:R-:W-:Y:S03]  /*48f40*/  MOV R42, 0x48f60 ;  /* 0x00048f60002a7802 */ /* 0x000fe60000000f00 */
[----:B-1---5:R-:W-:Y:S05]  /*48f50*/  CALL.REL.NOINC `($_ZN7cutlass13device_kernelIN5flash19enable_sm80_to_sm89INS1_16FlashAttnBwdSm80INS1_25CollectiveMainloopBwdSm80ILi2ELi2EN4cute5tupleIJNS5_1CILi128EEES8_NS7_ILi64EEEEEENS_6half_tEfNS_4arch4Sm80ELb0ELb0ELb1ELb0ELb1ELb0ELb0ELb0ELi2ELi4ELi4ELi4ELb0EEENS1_21CollectiveEpilogueBwdISA_SB_SD_Li256ELb0ELb0ELi2EEENS1_19SingleTileSchedulerILb0ELb0ELb0ELi128EEEEEEEEEvNT_6ParamsE$_ZN4cute8smem_ptrIPN7cutlass9uint128_tEECI1NS_12iter_adaptorIS3_S4_EEES3_) ;  /* 0xfffbfa5000007944 */ /* 0x022fea0003c3ffff */
[----:B-1----:R1:W5:Y:S01]  /*48f60*/  LDL.64 R2, [R1+0x1580] ;  /* 0x0015800001027983 */ /* 0x0023620000100a00 */
[----:B------:R-:W-:Y:S03]  /*48f70*/  MOV R42, 0x48f90 ;  /* 0x00048f90002a7802 */ /* 0x000fe60000000f00 */
[----:B-1---5:R-:W-:Y:S05]  /*48f80*/  CALL.REL.NOINC `($_ZN7cutlass13device_kernelIN5flash19enable_sm80_to_sm89INS1_16FlashAttnBwdSm80INS1_25CollectiveMainloopBwdSm80ILi2ELi2EN4cute5tupleIJNS5_1CILi128EEES8_NS7_ILi64EEEEEENS_6half_tEfNS_4arch4Sm80ELb0ELb0ELb1ELb0ELb1ELb0ELb0ELb0ELi2ELi4ELi4ELi4ELb0EEENS1_21CollectiveEpilogueBwdISA_SB_SD_Li256ELb0ELb0ELi2EEENS1_19SingleTileSchedulerILb0ELb0ELb0ELi128EEEEEEEEEvNT_6ParamsE$_ZN4cute3eso3ESOILb1ELb0EJNS_6LayoutINS_5tupleIJNS3_IJNS_1CILi1EEES5_EEEEEENS3_IJNS3_IJS5_NS4_ILi0EEEEEEEEEEENS_10ViewEngineINS_8smem_ptrIPN7cutlass9uint128_tEEEEEEEC2ERKSB_RKSI_) ;  /* 0xfffbe64000007944 */ /* 0x022fea0003c3ffff */
[----:B------:R2:W5:Y:S01]  /*48f90*/  LDL R41, [R1+0x1580] ;  /* 0x0015800001297983 */ /* 0x0005620000100800 */
[----:B-1----:R-:W-:Y:S03]  /*48fa0*/  MOV R38, 0x48fc0 ;  /* 0x00048fc000267802 */ /* 0x002fe60000000f00 */
[----:B--2--5:R-:W-:Y:S05]  /*48fb0*/  CALL.REL.NOINC `($_ZN7cutlass13device_kernelIN5flash19enable_sm80_to_sm89INS1_16FlashAttnBwdSm80INS1_25CollectiveMainloopBwdSm80ILi2ELi2EN4cute5tupleIJNS5_1CILi128EEES8_NS7_ILi64EEEEEENS_6half_tEfNS_4arch4Sm80ELb0ELb0ELb1ELb0ELb1ELb0ELb0ELb0ELi2ELi4ELi4ELi4ELb0EEENS1_21CollectiveEpilogueBwdISA_SB_SD_Li256ELb0ELb0ELi2EEENS1_19SingleTileSchedulerILb0ELb0ELb0ELi128EEEEEEEEEvNT_6ParamsE$_ZN4cute3eso3ESOILb1ELb0EJNS_6LayoutINS_5tupleIJNS3_IJNS_1CILi4EEENS4_ILi1EEEEEEEEENS3_IJNS3_IJS6_NS4_ILi0EEEEEEEEEEENS_10ViewEngineIPjEEEEC2ERKSC_RKSF_) ;  /* 0xfffbeb2000007944 */ /* 0x024fea0003c3ffff */
        /* <DEDUP_REMOVED lines=9> */
[----:B-1----:R-:W-:Y:S05]  /*49050*/  CALL.REL.NOINC `($_ZN7cutlass13device_kernelIN5flash19enable_sm80_to_sm89INS1_16FlashAttnBwdSm80INS1_25CollectiveMainloopBwdSm80ILi2ELi2EN4cute5tupleIJNS5_1CILi128EEES8_NS7_ILi64EEEEEENS_6half_tEfNS_4arch4Sm80ELb0ELb0ELb1ELb0ELb1ELb0ELb0ELb0ELi2ELi4ELi4ELi4ELb0EEENS1_21CollectiveEpilogueBwdISA_SB_SD_Li256ELb0ELb0ELi2EEENS1_19SingleTileSchedulerILb0ELb0ELb0ELi128EEEEEEEEEvNT_6ParamsE$_ZN4cute3eso3ESOILb1ELb0EJNS_10UnderscoreEiEEC2ERKS2_RKi) ;  /* 0xfffbd87000007944 */ /* 0x002fea0003c3ffff */
        /* <DEDUP_REMOVED lines=13> */
[----:B------:R-:W-:Y:S01]  /*49130*/  MOV R43, 0x1 ;  /* 0x00000001002b7802 */ /* 0x000fe20000000f00 */
        /* <DEDUP_REMOVED lines=34> */
[----:B-1----:R-:W-:Y:S05]  /*49360*/  CALL.REL.NOINC `($_ZN7cutlass13device_kernelIN5flash19enable_sm80_to_sm89INS1_16FlashAttnBwdSm80INS1_25CollectiveMainloopBwdSm80ILi2ELi2EN4cute5tupleIJNS5_1CILi128EEES8_NS7_ILi64EEEEEENS_6half_tEfNS_4arch4Sm80ELb0ELb0ELb1ELb0ELb1ELb0ELb0ELb0ELi2ELi4ELi4ELi4ELb0EEENS1_21CollectiveEpilogueBwdISA_SB_SD_Li256ELb0ELb0ELi2EEENS1_19SingleTileSchedulerILb0ELb0ELb0ELi128EEEEEEEEEvNT_6ParamsE$_ZN4cute3eso3ESOILb1ELb0EJNS_10UnderscoreES2_iEEC2ERKS2_S5_RKi) ;  /* 0xfffbd52000007944 */ /* 0x002fea0003c3ffff */
[----:B------:R2:W5:Y:S01]  /*49370*/  LDL R39, [R1+0x1580] ;  /* 0x0015800001277983 */ /* 0x0005620000100800 */
[----:B-1----:R-:W-:Y:S03]  /*49380*/  MOV R2, 0x493b0 ;  /* 0x000493b000027802 */ /* 0x002fe60000000f00 */
[----:B------:R2:W5:Y:S04]  /*49390*/  LD.E R3, [R102.64] ;  /* 0x0000000866037980 */ /* 0x000568000c101900 */
[----:B--2--5:R-:W-:Y:S05]  /*493a0*/  CALL.REL.NOINC `($_ZN7cutlass13device_kernelIN5flash19enable_sm80_to_sm89INS1_16FlashAttnBwdSm80INS1_25CollectiveMainloopBwdSm80ILi2ELi2EN4cute5tupleIJNS5_1CILi128EEES8_NS7_ILi64EEEEEENS_6half_tEfNS_4arch4Sm80ELb0ELb0ELb1ELb0ELb1ELb0ELb0ELb0ELi2ELi4ELi4ELi4ELb0EEENS1_21CollectiveEpilogueBwdISA_SB_SD_Li256ELb0ELb0ELi2EEENS1_19SingleTileSchedulerILb0ELb0ELb0ELi128EEEEEEEEEvNT_6ParamsE$_ZZN4cute5sliceINS_5tupleIJNS_10UnderscoreES2_iEEENS1_IJNS1_IJNS_1CILi1EEENS4_ILi0EEEEEEiNS4_ILi1024EEEEEEEEDaRKT_RKT0_ENKUlRKT_RKT0_E_clIS2_iEEDaSI_SL_) ;  /* 0xfffbff4000007944 */ /* 0x024fea0003c3ffff */
[----:B------:R-:W-:Y:S02]  /*493b0*/  MOV R2, 0x493d0 ;  /* 0x000493d000027802 */ /* 0x000fe40000000f00 */
[----:B------:R-:W-:Y:S05]  /*493c0*/  CALL.REL.NOINC `($_ZN7cutlass13device_kernelIN5flash19enable_sm80_to_sm89INS1_16FlashAttnBwdSm80INS1_25CollectiveMainloopBwdSm80ILi2ELi2EN4cute5tupleIJNS5_1CILi128EEES8_NS7_ILi64EEEEEENS_6half_tEfNS_4arch4Sm80ELb0ELb0ELb1ELb0ELb1ELb0ELb0ELb0ELi2ELi4ELi4ELi4ELb0EEENS1_21CollectiveEpilogueBwdISA_SB_SD_Li256ELb0ELb0ELi2EEENS1_19SingleTileSchedulerILb0ELb0ELb0ELi128EEEEEEEEEvNT_6ParamsE$_ZZN4cute12filter_tupleINS_5tupleIJNS_10UnderscoreES2_iEEENS1_IJNS1_IJNS_1CILi1EEENS4_ILi0EEEEEEiNS4_ILi1024EEEEEEZNS_5sliceIS3_S9_EEDaRKT_RKT0_EUlRKT_RKT0_E_EEDaSD_SG_OT1_ENKUlDpSJ_E_clIJNS1_IJS7_EEENS1_IJiEEENS1_IJEEEEEEDaSQ_) ;  /* 0xfffbf8b000007944 */ /* 0x000fea0003c3ffff */
[----:B------:R-:W-:Y:S02]  /*493d0*/  MOV R36, 0x493f0 ;  /* 0x000493f000247802 */ /* 0x000fe40000000f00 */
[----:B------:R-:W-:Y:S05]  /*493e0*/  CALL.REL.NOINC `($_ZN7cutlass13device_kernelIN5flash19enable_sm80_to_sm89INS1_16FlashAttnBwdSm80INS1_25CollectiveMainloopBwdSm80ILi2ELi2EN4cute5tupleIJNS5_1CILi128EEES8_NS7_ILi64EEEEEENS_6half_tEfNS_4arch4Sm80ELb0ELb0ELb1ELb0ELb1ELb0ELb0ELb0ELi2ELi4ELi4ELi4ELb0EEENS1_21CollectiveEpilogueBwdISA_SB_SD_Li256ELb0ELb0ELi2EEENS1_19SingleTileSchedulerILb0ELb0ELb0ELi128EEEEEEEEEvNT_6ParamsE$_ZN4cute5tupleIJNS0_IJNS0_IJNS_1CILi8EEENS1_ILi1EEEEEENS1_ILi2EEEEEENS0_IJNS0_IJS3_NS1_ILi0EEEEEEiEEEEEC2ERKS6_RKS9_) ;  /* 0xfffbf26000007944 */ /* 0x000fea0003c3ffff */
[----:B------:R2:W5:Y:S01]  /*493f0*/  LDL R38, [R1+0x1580] ;  /* 0x0015800001267983 */ /* 0x0005620000100800 */
[----:B-1----:R-:W-:Y:S02]  /*49400*/  SHF.L.U32 R2, R39, 0xa, RZ ;  /* 0x0000000a27027819 */ /* 0x002fe400000006ff */
[----:B------:R-:W-:Y:S03]  /*49410*/  MOV R36, 0x49440 ;  /* 0x0004944000247802 */ /* 0x000fe60000000f00 */
[----:B------:R2:W-:Y:S04]  /*49420*/  STL [R1+0x15b0], R2 ;  /* 0x0015b00201007387 */ /* 0x0005e80000100800 */
[----:B--2--5:R-:W-:Y:S05]  /*49430*/  CALL.REL.NOINC `($_ZN7cutlass13device_kernelIN5flash19enable_sm80_to_sm89INS1_16FlashAttnBwdSm80INS1_25CollectiveMainloopBwdSm80ILi2ELi2EN4cute5tupleIJNS5_1CILi128EEES8_NS7_ILi64EEEEEENS_6half_tEfNS_4arch4Sm80ELb0ELb0ELb1ELb0ELb1ELb0ELb0ELb0ELi2ELi4ELi4ELi4ELb0EEENS1_21CollectiveEpilogueBwdISA_SB_SD_Li256ELb0ELb0ELi2EEENS1_19SingleTileSchedulerILb0ELb0ELb0ELi128EEEEEEEEEvNT_6ParamsE$_ZN4cute3eso3ESOILb0ELb0EJNS_6LayoutINS_5tupleIJNS3_IJNS_1CILi8EEENS4_ILi1EEEEEENS4_ILi2EEEEEENS3_IJNS3_IJS6_NS4_ILi0EEEEEEiEEEEEiEEC2ERKSD_RKi) ;  /* 0xfffbcc4000007944 */ /* 0x024fea0003c3ffff */
[----:B-1----:R-:W2:Y:S01]  /*49440*/  LD.E.64 R2, [R102.64+0x8] ;  /* 0x0000080866027980 */ /* 0x002ea2000c101b00 */
[----:B------:R-:W-:Y:S01]  /*49450*/  MOV R42, 0x494b0 ;  /* 0x000494b0002a7802 */ /* 0x000fe20000000f00 */
[----:B------:R-:W-:Y:S02]  /*49460*/  IMAD.MOV.U32 R38, RZ, RZ, R92 ;  /* 0x000000ffff267224 */ /* 0x000fe400078e005c */
[----:B------:R-:W2:Y:S02]  /*49470*/  LDL.64 R36, [R1+0x1580] ;  /* 0x0015800001247983 */ /* 0x000ea40000100a00 */
[C---:B--2---:R-:W-:Y:S04]  /*49480*/  LEA R2, P1, R37.reuse, R2, 0x1 ;  /* 0x0000000225027211 */ /* 0x044fe800078208ff */
[----:B------:R-:W-:Y:S04]  /*49490*/  LEA.HI.X.SX32 R3, R37, R3, 0x1, P1 ;  /* 0x0000000325037211 */ /* 0x000fe800008f0eff */
[----:B------:R-:W-:Y:S05]  /*494a0*/  CALL.REL.NOINC `($_ZN7cutlass13device_kernelIN5flash19enable_sm80_to_sm89INS1_16FlashAttnBwdSm80INS1_25CollectiveMainloopBwdSm80ILi2ELi2EN4cute5tupleIJNS5_1CILi128EEES8_NS7_ILi64EEEEEENS_6half_tEfNS_4arch4Sm80ELb0ELb0ELb1ELb0ELb1ELb0ELb0ELb0ELi2ELi4ELi4ELi4ELb0EEENS1_21CollectiveEpilogueBwdISA_SB_SD_Li256ELb0ELb0ELi2EEENS1_19SingleTileSchedulerILb0ELb0ELb0ELi128EEEEEEEEEvNT_6ParamsE$_ZN4cute8smem_ptrIPN7cutlass6half_tEECI1NS_12iter_adaptorIS3_S4_EEES3_) ;  /* 0xfffbf4c000007944 */ /* 0x000fea0003c3ffff */
[----:B-1----:R-:W2:Y:S01]  /*494b0*/  LDL.64 R2, [R1+0x1580] ;  /* 0x0015800001027983 */ /* 0x002ea20000100a00 */
[----:B------:R-:W-:Y:S03]  /*494c0*/  MOV R38, 0x494f0 ;  /* 0x000494f000267802 */ /* 0x000fe60000000f00 */
[----:B--2---:R1:W-:Y:S04]  /*494d0*/  STL.64 [R1+0x15b0], R2 ;  /* 0x0015b00201007387 */ /* 0x0043e80000100a00 */
[----:B-1----:R-:W-:Y:S05]  /*494e0*/  CALL.REL.NOINC `($_ZN7cutlass13device_kernelIN5flash19enable_sm80_to_sm89INS1_16FlashAttnBwdSm80INS1_25CollectiveMainloopBwdSm80ILi2ELi2EN4cute5tupleIJNS5_1CILi128EEES8_NS7_ILi64EEEEEENS_6half_tEfNS_4arch4Sm80ELb0ELb0ELb1ELb0ELb1ELb0ELb0ELb0ELi2ELi4ELi4ELi4ELb0EEENS1_21CollectiveEpilogueBwdISA_SB_SD_Li256ELb0ELb0ELi2EEENS1_19SingleTileSchedulerILb0ELb0ELb0ELi128EEEEEEEEEvNT_6ParamsE$_ZN4cute3eso3ESOILb0ELb0EJNS_6LayoutINS_5tupleIJNS3_IJNS_1CILi8EEENS4_ILi1EEEEEENS4_ILi2EEEEEENS3_IJNS3_IJS6_NS4_ILi0EEEEEEiEEEEENS_10ViewEngineINS_8smem_ptrIPN7cutlass6half_tEEEEEEEC2ERKSD_RKSK_) ;  /* 0xfffbcb2000007944 */ /* 0x002fea0003c3ffff */
[----:B------:R2:W5:Y:S01]  /*494f0*/  LDL R37, [R1+0x1580] ;  /* 0x0015800001257983 */ /* 0x0005620000100800 */
[----:B-1----:R-:W-:Y:S02]  /*49500*/  MOV R3, R40 ;  /* 0x0000002800037202 */ /* 0x002fe40000000f00 */
[----:B------:R-:W-:Y:S01]  /*49510*/  MOV R42, 0x49540 ;  /* 0x00049540002a7802 */ /* 0x000fe20000000f00 */
[----:B------:R2:W5:Y:S04]  /*49520*/  LDL.64 R44, [R1+0x1588] ;  /* 0x00158800012c7983 */ /* 0x0005680000100a00 */
[----:B--2--5:R-:W-:Y:S05]  /*49530*/  CALL.REL.NOINC `($_ZN7cutlass13device_kernelIN5flash19enable_sm80_to_sm89INS1_16FlashAttnBwdSm80INS1_25CollectiveMainloopBwdSm80ILi2ELi2EN4cute5tupleIJNS5_1CILi128EEES8_NS7_ILi64EEEEEENS_6half_tEfNS_4arch4Sm80ELb0ELb0ELb1ELb0ELb1ELb0ELb0ELb0ELi2ELi4ELi4ELi4ELb0EEENS1_21CollectiveEpilogueBwdISA_SB_SD_Li256ELb0ELb0ELi2EEENS1_19SingleTileSchedulerILb0ELb0ELb0ELi128EEEEEEEEEvNT_6ParamsE$_ZN4cute3eso3ESOILb1ELb0EJNS_10UnderscoreES2_iEEC2ERKS2_S5_RKi) ;  /* 0xfffbd35000007944 */ /* 0x024fea0003c3ffff */
[----:B------:R-:W-:Y:S01]  /*49540*/  MOV R36, 0x49580 ;  /* 0x0004958000247802 */ /* 0x000fe20000000f00 */
[----:B-1----:R-:W2:Y:S02]  /*49550*/  LDL R3, [R1+0x1580] ;  /* 0x0015800001037983 */ /* 0x002ea40000100800 */
[----:B--2---:R-:W-:Y:S02]  /*49560*/  SHF.L.U32 R3, R3, 0x2, RZ ;  /* 0x0000000203037819 */ /* 0x004fe400000006ff */
[----:B------:R-:W-:Y:S05]  /*49570*/  CALL.REL.NOINC `($_ZN7cutlass13device_kernelIN5flash19enable_sm80_to_sm89INS1_16FlashAttnBwdSm80INS1_25CollectiveMainloopBwdSm80ILi2ELi2EN4cute5tupleIJNS5_1CILi128EEES8_NS7_ILi64EEEEEENS_6half_tEfNS_4arch4Sm80ELb0ELb0ELb1ELb0ELb1ELb0ELb0ELb0ELi2ELi4ELi4ELi4ELb0EEENS1_21CollectiveEpilogueBwdISA_SB_SD_Li256ELb0ELb0ELi2EEENS1_19SingleTileSchedulerILb0ELb0ELb0ELi128EEEEEEEEEvNT_6ParamsE$_ZN4cute3eso3ESOILb1ELb0EJNS_6LayoutINS_5tupleIJNS3_IJNS3_IJNS_1CILi4EEENS4_ILi2EEEEEENS4_ILi1EEEEEES6_EEENS3_IJNS3_IJNS3_IJS8_NS4_ILi32EEEEEENS4_ILi0EEEEEENS4_ILi64EEEEEEEEiEEC2ERKSH_RKi) ;  /* 0xfffbdc4000007944 */ /* 0x000fea0003c3ffff */
[----:B------:R-:W-:Y:S01]  /*49580*/  MOV R36, 0x495d0 ;  /* 0x000495d000247802 */ /* 0x000fe20000000f00 */
[----:B-1----:R-:W2:Y:S02]  /*49590*/  LDL R3, [R1+0x1580] ;  /* 0x0015800001037983 */ /* 0x002ea40000100800 */
[C---:B--2---:R-:W-:Y:S04]  /*495a0*/  LEA R38, P1, R3.reuse, R98, 0x1 ;  /* 0x0000006203267211 */ /* 0x044fe800078208ff */
[----:B------:R-:W-:Y:S04]  /*495b0*/  LEA.HI.X.SX32 R3, R3, R99, 0x1, P1 ;  /* 0x0000006303037211 */ /* 0x000fe800008f0eff */
[----:B------:R-:W-:Y:S05]  /*495c0*/  CALL.REL.NOINC `($_ZN7cutlass13device_kernelIN5flash19enable_sm80_to_sm89INS1_16FlashAttnBwdSm80INS1_25CollectiveMainloopBwdSm80ILi2ELi2EN4cute5tupleIJNS5_1CILi128EEES8_NS7_ILi64EEEEEENS_6half_tEfNS_4arch4Sm80ELb0ELb0ELb1ELb0ELb1ELb0ELb0ELb0ELi2ELi4ELi4ELi4ELb0EEENS1_21CollectiveEpilogueBwdISA_SB_SD_Li256ELb0ELb0ELi2EEENS1_19SingleTileSchedulerILb0ELb0ELb0ELi128EEEEEEEEEvNT_6ParamsE$_ZN4cute3eso3ESOILb1ELb0EJNS_6LayoutINS_5tupleIJNS3_IJNS3_IJNS_1CILi4EEENS4_ILi2EEEEEENS4_ILi1EEEEEES6_EEENS3_IJNS3_IJNS3_IJS8_NS4_ILi32EEEEEENS4_ILi0EEEEEENS4_ILi64EEEEEEEENS_10ViewEngineIPN7cutlass6half_tEEEEEC2ERKSH_RKSM_) ;  /* 0xfffbdb9000007944 */ /* 0x000fea0003c3ffff */
[----:B-1----:R1:W5:Y:S01]  /*495d0*/  LDL.64 R2, [R1+0x1580] ;  /* 0x0015800001027983 */ /* 0x0023620000100a00 */
[----:B------:R-:W-:Y:S03]  /*495e0*/  MOV R36, 0x49600 ;  /* 0x0004960000247802 */ /* 0x000fe60000000f00 */
[----:B-1---5:R-:W-:Y:S05]  /*495f0*/  CALL.REL.NOINC `($_ZN7cutlass13device_kernelIN5flash19enable_sm80_to_sm89INS1_16FlashAttnBwdSm80INS1_25CollectiveMainloopBwdSm80ILi2ELi2EN4cute5tupleIJNS5_1CILi128EEES8_NS7_ILi64EEEEEENS_6half_tEfNS_4arch4Sm80ELb0ELb0ELb1ELb0ELb1ELb0ELb0ELb0ELi2ELi4ELi4ELi4ELb0EEENS1_21CollectiveEpilogueBwdISA_SB_SD_Li256ELb0ELb0ELi2EEENS1_19SingleTileSchedulerILb0ELb0ELb0ELi128EEEEEEEEEvNT_6ParamsE$_ZZN4cute4takeILi1ELi2ENS_5tupleIJNS1_IJNS_1CILi1EEENS2_ILi0EEEEEEiEEEEEDaRKT1_ENKUlDpRKT_E_clIJiEEEDaSD_) ;  /* 0xfffbfb9000007944 */ /* 0x022fea0003c3ffff */
[----:B------:R-:W-:Y:S02]  /*49600*/  MOV R38, 0x49620 ;  /* 0x0004962000267802 */ /* 0x000fe40000000f00 */
[----:B------:R-:W-:Y:S05]  /*49610*/  CALL.REL.NOINC `($_ZN7cutlass13device_kernelIN5flash19enable_sm80_to_sm89INS1_16FlashAttnBwdSm80INS1_25CollectiveMainloopBwdSm80ILi2ELi2EN4cute5tupleIJNS5_1CILi128EEES8_NS7_ILi64EEEEEENS_6half_tEfNS_4arch4Sm80ELb0ELb0ELb1ELb0ELb1ELb0ELb0ELb0ELi2ELi4ELi4ELi4ELb0EEENS1_21CollectiveEpilogueBwdISA_SB_SD_Li256ELb0ELb0ELi2EEENS1_19SingleTileSchedulerILb0ELb0ELb0ELi128EEEEEEEEEvNT_6ParamsE$_ZN4cute3eso3ESOILb1ELb0EJNS_5tupleIJNS_1CILi1EEENS3_ILi0EEEEEENS2_IJiEEEEEC2ERKS6_RKS7_) ;  /* 0xfffbd9a000007944 */ /* 0x000fea0003c3ffff */
[----:B-1----:R1:W5:Y:S01]  /*49620*/  LDL R37, [R1+0x1580] ;  /* 0x0015800001257983 */ /* 0x0023620000100800 */
[----:B------:R-:W-:Y:S03]  /*49630*/  MOV R38, 0x49650 ;  /* 0x0004965000267802 */ /* 0x000fe60000000f00 */
[----:B-1---5:R-:W-:Y:S05]  /*49640*/  CALL.REL.NOINC `($_ZN7cutlass13device_kernelIN5flash19enable_sm80_to_sm89INS1_16FlashAttnBwdSm80INS1_25CollectiveMainloopBwdSm80ILi2ELi2EN4cute5tupleIJNS5_1CILi128EEES8_NS7_ILi64EEEEEENS_6half_tEfNS_4arch4Sm80ELb0ELb0ELb1ELb0ELb1ELb0ELb0ELb0ELi2ELi4ELi4ELi4ELb0EEENS1_21CollectiveEpilogueBwdISA_SB_SD_Li256ELb0ELb0ELi2EEENS1_19SingleTileSchedulerILb0ELb0ELb0ELi128EEEEEEEEEvNT_6ParamsE$_ZN4cute5tupleIJNS0_IJNS0_IJNS_1CILi8EEENS1_ILi1EEEEEENS0_IJNS1_ILi2EEEEEEEEENS0_IJNS0_IJS3_NS1_ILi0EEEEEENS0_IJiEEEEEEEEC2ERKS7_RKSB_) ;  /* 0xfffbefc000007944 */ /* 0x022fea0003c3ffff */
[----:B------:R2:W5:Y:S01]  /*49650*/  LDL R40, [R1+0x1580] ;  /* 0x0015800001287983 */ /* 0x0005620000100800 */
[----:B------:R-:W-:Y:S03]  /*49660*/  MOV R38, 0x49690 ;  /* 0x0004969000267802 */ /* 0x000fe60000000f00 */
[----:B------:R2:W-:Y:S04]  /*49670*/  STL.64 [R1+0x15b0], R44 ;  /* 0x0015b02c01007387 */ /* 0x0005e80000100a00 */
[----:B-12--5:R-:W-:Y:S05]  /*49680*/  CALL.REL.NOINC `($_ZN7cutlass13device_kernelIN5flash19enable_sm80_to_sm89INS1_16FlashAttnBwdSm80INS1_25CollectiveMainloopBwdSm80ILi2ELi2EN4cute5tupleIJNS5_1CILi128EEES8_NS7_ILi64EEEEEENS_6half_tEfNS_4arch4Sm80ELb0ELb0ELb1ELb0ELb1ELb0ELb0ELb0ELi2ELi4ELi4ELi4ELb0EEENS1_21CollectiveEpilogueBwdISA_SB_SD_Li256ELb0ELb0ELi2EEENS1_19SingleTileSchedulerILb0ELb0ELb0ELi128EEEEEEEEEvNT_6ParamsE$_ZN4cute3eso3ESOILb0ELb0EJNS_6LayoutINS_5tupleIJNS3_IJNS_1CILi8EEENS4_ILi1EEEEEENS3_IJNS4_ILi2EEEEEEEEENS3_IJNS3_IJS6_NS4_ILi0EEEEEENS3_IJiEEEEEEEENS_10ViewEngineINS_8smem_ptrIPN7cutlass6half_tEEEEEEEC2ERKSF_RKSM_) ;  /* 0xfffbc91000007944 */ /* 0x026fea0003c3ffff */
[----:B-1----:R1:W5:Y:S01]  /*49690*/  LDL R37, [R1+0x1580] ;  /* 0x0015800001257983 */ /* 0x0023620000100800 */
[----:B------:R-:W-:Y:S03]  /*496a0*/  MOV R38, 0x496d0 ;  /* 0x000496d000267802 */ /* 0x000fe60000000f00 */
[----:B------:R1:W5:Y:S04]  /*496b0*/  LDL R40, [R1+0x1588] ;  /* 0x0015880001287983 */ /* 0x0003680000100800 */
[----:B-1---5:R-:W-:Y:S05]  /*496c0*/  CALL.REL.NOINC `($_ZN7cutlass13device_kernelIN5flash19enable_sm80_to_sm89INS1_16FlashAttnBwdSm80INS1_25CollectiveMainloopBwdSm80ILi2ELi2EN4cute5tupleIJNS5_1CILi128EEES8_NS7_ILi64EEEEEENS_6half_tEfNS_4arch4Sm80ELb0ELb0ELb1ELb0ELb1ELb0ELb0ELb0ELi2ELi4ELi4ELi4ELb0EEENS1_21CollectiveEpilogueBwdISA_SB_SD_Li256ELb0ELb0ELi2EEENS1_19SingleTileSchedulerILb0ELb0ELb0ELi128EEEEEEEEEvNT_6ParamsE$_ZN4cute3eso3ESOILb1ELb0EJNS_6LayoutINS_5tupleIJNS3_IJNS3_IJNS_1CILi4EEENS4_ILi2EEEEEENS4_ILi1EEEEEENS3_IJS6_EEEEEENS3_IJNS3_IJNS3_IJS8_NS4_ILi32EEEEEENS4_ILi0EEEEEENS3_IJNS4_ILi64EEEEEEEEEEENS_10ViewEngineIPN7cutlass6half_tEEEEEC2ERKSJ_RKSO_) ;  /* 0xfffbda5000007944 */ /* 0x022fea0003c3ffff */
[----:B-1----:R1:W5:Y:S01]  /*496d0*/  LDL.64 R2, [R1+0x1580] ;  /* 0x0015800001027983 */ /* 0x0023620000100a00 */
[----:B------:R-:W-:Y:S03]  /*496e0*/  MOV R38, 0x49700 ;  /* 0x0004970000267802 */ /* 0x000fe60000000f00 */
[----:B-1---5:R-:W-:Y:S05]  /*496f0*/  CALL.REL.NOINC `($_ZN7cutlass13device_kernelIN5flash19enable_sm80_to_sm89INS1_16FlashAttnBwdSm80INS1_25CollectiveMainloopBwdSm80ILi2ELi2EN4cute5tupleIJNS5_1CILi128EEES8_NS7_ILi64EEEEEENS_6half_tEfNS_4arch4Sm80ELb0ELb0ELb1ELb0ELb1ELb0ELb0ELb0ELi2ELi4ELi4ELi4ELb0EEENS1_21CollectiveEpilogueBwdISA_SB_SD_Li256ELb0ELb0ELi2EEENS1_19SingleTileSchedulerILb0ELb0ELb0ELi128EEEEEEEEEvNT_6ParamsE$_ZN4cute3eso3ESOILb1ELb0EJNS_6LayoutINS_5tupleIJNS3_IJNS3_IJNS3_IJNS_1CILi4EEENS4_ILi2EEEEEENS4_ILi1EEEEEES8_EEENS3_IJNS3_IJNS3_IJS8_S8_EEES8_EEES6_EEEEEENS3_IJNS3_IJNS3_IJNS3_IJS8_NS4_ILi32EEEEEENS4_ILi0EEEEEESH_EEENS3_IJNS3_IJNS3_IJSH_SH_EEESH_EEENS4_ILi64EEEEEEEEEEENS_10ViewEngineIPN7cutlass6half_tEEEEEC2ERKSP_RKSU_) ;  /* 0xfffbd90000007944 */ /* 0x022fea0003c3ffff */
        /* <DEDUP_REMOVED lines=16> */
[----:B-1----:R-:W-:Y:S05]  /*49800*/  CALL.REL.NOINC `($_ZN7cutlass13device_kernelIN5flash19enable_sm80_to_sm89INS1_16FlashAttnBwdSm80INS1_25CollectiveMainloopBwdSm80ILi2ELi2EN4cute5tupleIJNS5_1CILi128EEES8_NS7_ILi64EEEEEENS_6half_tEfNS_4arch4Sm80ELb0ELb0ELb1ELb0ELb1ELb0ELb0ELb0ELi2ELi4ELi4ELi4ELb0EEENS1_21CollectiveEpilogueBwdISA_SB_SD_Li256ELb0ELb0ELi2EEENS1_19SingleTileSchedulerILb0ELb0ELb0ELi128EEEEEEEEEvNT_6ParamsE$_ZZN5flash25CollectiveMainloopBwdSm80ILi2ELi2EN4cute5tupleIJNS1_1CILi128EEES4_NS3_ILi64EEEEEEN7cutlass6half_tEfNS7_4arch4Sm80ELb0ELb0ELb1ELb0ELb1ELb0ELb0ELb0ELi2ELi4ELi4ELi4ELb0EE3mmaINS_16FlashAttnBwdSm80ISB_NS_21CollectiveEpilogueBwdIS6_S8_SA_Li256ELb0ELb0ELi2EEENS_19SingleTileSchedulerILb0ELb0ELb0ELi128EEEE13SharedStorageENS1_6TensorINS1_11ArrayEngineIfLm32EEENS1_6LayoutINS2_IJNS2_IJNS3_ILi2EEESO_EEESO_NS3_ILi4EEEEEENS2_IJNS2_IJNS3_ILi1EEESO_EEESQ_NS3_ILi8EEEEEEEEEEEEbRKNSB_6ParamsERT0_S12_iNS2_IJiiiEEERT_ENKUlvE0_clEv) ;  /* 0xffffb84000007944 */ /* 0x002fea0003c3ffff */
.L_x_1114:
        /* <DEDUP_REMOVED lines=36> */
.L_x_1119:
[----:B------:R-:W1:Y:S02]  /*49a50*/  LDS R2, [R0] ;  /* 0x0000000000027984 */ /* 0x000e640000000800 */
[----:B-1----:R-:W-:-:S06]  /*49a60*/  FADD R3, R4, R2 ;  /* 0x0000000204037221 */ /* 0x002fcc0000000000 */
[----:B------:R-:W1:Y:S02]  /*49a70*/  ATOMS.CAST.SPIN R3, [R0], R2, R3 ;  /* 0x000000020003738d */ /* 0x000e640001800003 */
[----:B-1----:R-:W-:-:S13]  /*49a80*/  ISETP.EQ.U32.AND P1, PT, R3, 0x1, PT ;  /* 0x000000010300780c */ /* 0x002fda0003f22070 */
[----:B------:R-:W-:Y:S05]  /*49a90*/  @!P1 BRA `(.L_x_1119) ;  /* 0xffffffb000009947 */ /* 0x000fea000383ffff */
[----:B------:R-:W-:Y:S05]  /*49aa0*/  BRA `(.L_x_1117) ;  /* 0x0000003000007947 */ /* 0x000fea0003800000 */
.L_x_1118:
[----:B------:R-:W2:Y:S02]  /*49ab0*/  LD.E R3, [R36.64] ;  /* 0x0000000824037980 */ /* 0x000ea4000c101900 */
[----:B--2---:R-:W-:-:S05]  /*49ac0*/  FADD R3, R4, R3 ;  /* 0x0000000304037221 */ /* 0x004fca0000000000 */
[----:B------:R1:W-:Y:S02]  /*49ad0*/  ST.E [R36.64], R3 ;  /* 0x0000000324007985 */ /* 0x0003e4000c101908 */
.L_x_1117:
[----:B------:R-:W-:Y:S05]  /*49ae0*/  BSYNC B0 ;  /* 0x0000000000007941 */ /* 0x000fea0003800000 */
.L_x_1116:
[----:B------:R-:W2:Y:S01]  /*49af0*/  ATOM.E.ADD.F32.FTZ.RN.STRONG.GPU P1, RZ, [R36.64+0x400], R5 ;  /* 0x0004000524ff798a */ /* 0x000ea2000812e7c8 */
[----:B------:R-:W-:Y:S01]  /*49b00*/  BSSY B0, `(.L_x_1120) ;  /* 0x000000f000007945 */ /* 0x000fe20003800000 */
[----:B--2---:R-:W-:Y:S05]  /*49b10*/  @P1 BRA `(.L_x_1121) ;  /* 0x000000d000001947 */ /* 0x004fea0003800000 */
[----:B------:R-:W2:Y:S02]  /*49b20*/  QSPC.E.S P1, RZ, [R36+0x400] ;  /* 0x0004000024ff73aa */ /* 0x000ea40000020500 */
[----:B--2---:R-:W-:Y:S05]  /*49b30*/  @!P1 BRA `(.L_x_1122) ;  /* 0x0000008000009947 */ /* 0x004fea0003800000 */
[----:B------:R-:W-:-:S04]  /*49b40*/  IADD3 R0, R36, 0x400, RZ ;  /* 0x0000040024007810 */ /* 0x000fc80007ffe0ff */
[----:B------:R-:W-:-:S05]  /*49b50*/  LOP3.LUT R0, R0, 0xffffff, RZ, 0xc0, !PT ;  /* 0x00ffffff00007812 */ /* 0x000fca00078ec0ff */
.L_x_1123:
[----:B------:R-:W2:Y:S02]  /*49b60*/  LDS R2, [R0] ;  /* 0x0000000000027984 */ /* 0x000ea40000000800 */
[----:B-12---:R-:W-:-:S06]  /*49b70*/  FADD R3, R5, R2 ;  /* 0x0000000205037221 */ /* 0x006fcc0000000000 */
[----:B------:R-:W1:Y:S02]  /*49b80*/  ATOMS.CAST.SPIN R3, [R0], R2, R3 ;  /* 0x000000020003738d */ /* 0x000e640001800003 */
[----:B-1----:R-:W-:-:S13]  /*49b90*/  ISETP.EQ.U32.AND P1, PT, R3, 0x1, PT ;  /* 0x000000010300780c */ /* 0x002fda0003f22070 */
[----:B------:R-:W-:Y:S05]  /*49ba0*/  @!P1 BRA `(.L_x_1123) ;  /* 0xffffffb000009947 */ /* 0x000fea000383ffff */
[----:B------:R-:W-:Y:S05]  /*49bb0*/  BRA `(.L_x_1121) ;  /* 0x0000003000007947 */ /* 0x000fea0003800000 */
.L_x_1122:
[----:B------:R-:W2:Y:S02]  /*49bc0*/  LD.E R0, [R36.64+0x400] ;  /* 0x0004000824007980 */ /* 0x000ea4000c101900 */
[----:B--2---:R-:W-:-:S05]  /*49bd0*/  FADD R5, R5, R0 ;  /* 0x0000000005057221 */ /* 0x004fca0000000000 */
[----:B------:R2:W-:Y:S02]  /*49be0*/  ST.E [R36.64+0x400], R5 ;  /* 0x0004000524007985 */ /* 0x0005e4000c101908 */
.L_x_1121:
[----:B------:R-:W-:Y:S05]  /*49bf0*/  BSYNC B0 ;  /* 0x0000000000007941 */ /* 0x000fea0003800000 */
.L_x_1120:
[----:B------:R-:W3:Y:S01]  /*49c00*/  ATOM.E.ADD.F32.FTZ.RN.STRONG.GPU P1, RZ, [R36.64+0x800], R6 ;  /* 0x0008000624ff798a */ /* 0x000ee2000812e7c8 */
[----:B------:R-:W-:Y:S01]  /*49c10*/  BSSY B0, `(.L_x_1124) ;  /* 0x000000f000007945 */ /* 0x000fe20003800000 */
[----:B---3--:R-:W-:Y:S05]  /*49c20*/  @P1 BRA `(.L_x_1125) ;  /* 0x000000d000001947 */ /* 0x008fea0003800000 */
[----:B------:R-:W3:Y:S02]  /*49c30*/  QSPC.E.S P1, RZ, [R36+0x800] ;  /* 0x0008000024ff73aa */ /* 0x000ee40000020500 */
[----:B---3--:R-:W-:Y:S05]  /*49c40*/  @!P1 BRA `(.L_x_1126) ;  /* 0x0000008000009947 */ /* 0x008fea0003800000 */
[----:B------:R-:W-:-:S04]  /*49c50*/  IADD3 R0, R36, 0x800, RZ ;  /* 0x0000080024007810 */ /* 0x000fc80007ffe0ff */
[----:B------:R-:W-:-:S05]  /*49c60*/  LOP3.LUT R0, R0, 0xffffff, RZ, 0xc0, !PT ;  /* 0x00ffffff00007812 */ /* 0x000fca00078ec0ff */
.L_x_1127:
[----:B------:R-:W3:Y:S02]  /*49c70*/  LDS R2, [R0] ;  /* 0x0000000000027984 */ /* 0x000ee40000000800 */
[----:B-1-3--:R-:W-:-:S06]  /*49c80*/  FADD R3, R6, R2 ;  /* 0x0000000206037221 */ /* 0x00afcc0000000000 */
[----:B------:R-:W1:Y:S02]  /*49c90*/  ATOMS.CAST.SPIN R3, [R0], R2, R3 ;  /* 0x000000020003738d */ /* 0x000e640001800003 */
[----:B-1----:R-:W-:-:S13]  /*49ca0*/  ISETP.EQ.U32.AND P1, PT, R3, 0x1, PT ;  /* 0x000000010300780c */ /* 0x002fda0003f22070 */
[----:B------:R-:W-:Y:S05]  /*49cb0*/  @!P1 BRA `(.L_x_1127) ;  /* 0xffffffb000009947 */ /* 0x000fea000383ffff */
[----:B------:R-:W-:Y:S05]  /*49cc0*/  BRA `(.L_x_1125) ;  /* 0x0000003000007947 */ /* 0x000fea0003800000 */
.L_x_1126:
[----:B-1----:R-:W3:Y:S02]  /*49cd0*/  LD.E R3, [R36.64+0x800] ;  /* 0x0008000824037980 */ /* 0x002ee4000c101900 */
[----:B---3--:R-:W-:-:S05]  /*49ce0*/  FADD R3, R6, R3 ;  /* 0x0000000306037221 */ /* 0x008fca0000000000 */
[----:B------:R1:W-:Y:S02]  /*49cf0*/  ST.E [R36.64+0x800], R3 ;  /* 0x0008000324007985 */ /* 0x0003e4000c101908 */
.L_x_1125:
[----:B------:R-:W-:Y:S05]  /*49d00*/  BSYNC B0 ;  /* 0x0000000000007941 */ /* 0x000fea0003800000 */
.L_x_1124:
[----:B------:R-:W3:Y:S01]  /*49d10*/  ATOM.E.ADD.F32.FTZ.RN.STRONG.GPU P1, RZ, [R36.64+0xc00], R7 ;  /* 0x000c000724ff798a */ /* 0x000ee2000812e7c8 */
[----:B------:R-:W-:Y:S01]  /*49d20*/  BSSY B0, `(.L_x_1128) ;  /* 0x000000f000007945 */ /* 0x000fe20003800000 */
[----:B---3--:R-:W-:Y:S05]  /*49d30*/  @P1 BRA `(.L_x_1129) ;  /* 0x000000d000001947 */ /* 0x008fea0003800000 */
[----:B------:R-:W3:Y:S02]  /*49d40*/  QSPC.E.S P1, RZ, [R36+0xc00] ;  /* 0x000c000024ff73aa */ /* 0x000ee40000020500 */
[----:B---3--:R-:W-:Y:S05]  /*49d50*/  @!P1 BRA `(.L_x_1130) ;  /* 0x0000008000009947 */ /* 0x008fea0003800000 */
[----:B------:R-:W-:-:S04]  /*49d60*/  IADD3 R0, R36, 0xc00, RZ ;  /* 0x00000c0024007810 */ /* 0x000fc80007ffe0ff */
[----:B------:R-:W-:-:S05]  /*49d70*/  LOP3.LUT R0, R0, 0xffffff, RZ, 0xc0, !PT ;  /* 0x00ffffff00007812 */ /* 0x000fca00078ec0ff */
.L_x_1131:
[----:B------:R-:W3:Y:S02]  /*49d80*/  LDS R2, [R0] ;  /* 0x0000000000027984 */ /* 0x000ee40000000800 */
[----:B-1-3--:R-:W-:-:S06]  /*49d90*/  FADD R3, R7, R2 ;  /* 0x0000000207037221 */ /* 0x00afcc0000000000 */
[----:B------:R-:W1:Y:S02]  /*49da0*/  ATOMS.CAST.SPIN R3, [R0], R2, R3 ;  /* 0x000000020003738d */ /* 0x000e640001800003 */
[----:B-1----:R-:W-:-:S13]  /*49db0*/  ISETP.EQ.U32.AND P1, PT, R3, 0x1, PT ;  /* 0x000000010300780c */ /* 0x002fda0003f22070 */
[----:B------:R-:W-:Y:S05]  /*49dc0*/  @!P1 BRA `(.L_x_1131) ;  /* 0xffffffb000009947 */ /* 0x000fea000383ffff */
[----:B------:R-:W-:Y:S05]  /*49dd0*/  BRA `(.L_x_1129) ;  /* 0x0000003000007947 */ /* 0x000fea0003800000 */
.L_x_1130:
[----:B------:R-:W3:Y:S02]  /*49de0*/  LD.E R0, [R36.64+0xc00] ;  /* 0x000c000824007980 */ /* 0x000ee4000c101900 */
[----:B---3--:R-:W-:-:S05]  /*49df0*/  FADD R7, R7, R0 ;  /* 0x0000000007077221 */ /* 0x008fca0000000000 */
[----:B------:R3:W-:Y:S02]  /*49e00*/  ST.E [R36.64+0xc00], R7 ;  /* 0x000c000724007985 */ /* 0x0007e4000c101908 */
.L_x_1129:
[----:B------:R-:W-:Y:S05]  /*49e10*/  BSYNC B0 ;  /* 0x0000000000007941 */ /* 0x000fea0003800000 */
.L_x_1128:
[----:B------:R-:W4:Y:S01]  /*49e20*/  ATOM.E.ADD.F32.FTZ.RN.STRONG.GPU P1, RZ, [R36.64+0x1000], R8 ;  /* 0x0010000824ff798a */ /* 0x000f22000812e7c8 */
[----:B------:R-:W-:Y:S01]  /*49e30*/  BSSY B0, `(.L_x_1132) ;  /* 0x000000f000007945 */ /* 0x000fe20003800000 */
[----:B----4-:R-:W-:Y:S05]  /*49e40*/  @P1 BRA `(.L_x_1133) ;  /* 0x000000d000001947 */ /* 0x010fea0003800000 */
[----:B------:R-:W4:Y:S02]  /*49e50*/  QSPC.E.S P1, RZ, [R36+0x1000] ;  /* 0x0010000024ff73aa */ /* 0x000f240000020500 */
[----:B----4-:R-:W-:Y:S05]  /*49e60*/  @!P1 BRA `(.L_x_1134) ;  /* 0x0000008000009947 */ /* 0x010fea0003800000 */
[----:B------:R-:W-:-:S04]  /*49e70*/  IADD3 R0, R36, 0x1000, RZ ;  /* 0x0000100024007810 */ /* 0x000fc80007ffe0ff */
[----:B------:R-:W-:-:S05]  /*49e80*/  LOP3.LUT R0, R0, 0xffffff, RZ, 0xc0, !PT ;  /* 0x00ffffff00007812 */ /* 0x000fca00078ec0ff */
.L_x_1135:
[----:B------:R-:W4:Y:S02]  /*49e90*/  LDS R2, [R0] ;  /* 0x0000000000027984 */ /* 0x000f240000000800 */
[----:B-1--4-:R-:W-:-:S06]  /*49ea0*/  FADD R3, R8, R2 ;  /* 0x0000000208037221 */ /* 0x012fcc0000000000 */
[----:B------:R-:W1:Y:S02]  /*49eb0*/  ATOMS.CAST.SPIN R3, [R0], R2, R3 ;  /* 0x000000020003738d */ /* 0x000e640001800003 */
[----:B-1----:R-:W-:-:S13]  /*49ec0*/  ISETP.EQ.U32.AND P1, PT, R3, 0x1, PT ;  /* 0x000000010300780c */ /* 0x002fda0003f22070 */
[----:B------:R-:W-:Y:S05]  /*49ed0*/  @!P1 BRA `(.L_x_1135) ;  /* 0xffffffb000009947 */ /* 0x000fea000383ffff */
[----:B------:R-:W-:Y:S05]  /*49ee0*/  BRA `(.L_x_1133) ;  /* 0x0000003000007947 */ /* 0x000fea0003800000 */
.L_x_1134:
[----:B-1----:R-:W4:Y:S02]  /*49ef0*/  LD.E R3, [R36.64+0x1000] ;  /* 0x0010000824037980 */ /* 0x002f24000c101900 */
[----:B----4-:R-:W-:-:S05]  /*49f00*/  FADD R3, R8, R3 ;  /* 0x0000000308037221 */ /* 0x010fca0000000000 */
[----:B------:R1:W-:Y:S02]  /*49f10*/  ST.E [R36.64+0x1000], R3 ;  /* 0x0010000324007985 */ /* 0x0003e4000c101908 */
.L_x_1133:
[----:B------:R-:W-:Y:S05]  /*49f20*/  BSYNC B0 ;  /* 0x0000000000007941 */ /* 0x000fea0003800000 */
.L_x_1132:
[----:B------:R-:W4:Y:S01]  /*49f30*/  ATOM.E.ADD.F32.FTZ.RN.STRONG.GPU P1, RZ, [R36.64+0x1400], R9 ;  /* 0x0014000924ff798a */ /* 0x000f22000812e7c8 */
[----:B------:R-:W-:Y:S01]  /*49f40*/  BSSY B0, `(.L_x_1136) ;  /* 0x000000f000007945 */ /* 0x000fe20003800000 */
[----:B----4-:R-:W-:Y:S05]  /*49f50*/  @P1 BRA `(.L_x_1137) ;  /* 0x000000d000001947 */ /* 0x010fea0003800000 */
[----:B------:R-:W4:Y:S02]  /*49f60*/  QSPC.E.S P1, RZ, [R36+0x1400] ;  /* 0x0014000024ff73aa */ /* 0x000f240000020500 */
[----:B----4-:R-:W-:Y:S05]  /*49f70*/  @!P1 BRA `(.L_x_1138) ;  /* 0x0000008000009947 */ /* 0x010fea0003800000 */
[----:B------:R-:W-:-:S04]  /*49f80*/  IADD3 R0, R36, 0x1400, RZ ;  /* 0x0000140024007810 */ /* 0x000fc80007ffe0ff */
[----:B------:R-:W-:-:S05]  /*49f90*/  LOP3.LUT R0, R0, 0xffffff, RZ, 0xc0, !PT ;  /* 0x00ffffff00007812 */ /* 0x000fca00078ec0ff */
.L_x_1139:
[----:B------:R-:W4:Y:S02]  /*49fa0*/  LDS R2, [R0] ;  /* 0x0000000000027984 */ /* 0x000f240000000800 */
[----:B-1--4-:R-:W-:-:S06]  /*49fb0*/  FADD R3, R9, R2 ;  /* 0x0000000209037221 */ /* 0x012fcc0000000000 */
[----:B------:R-:W1:Y:S02]  /*49fc0*/  ATOMS.CAST.SPIN R3, [R0], R2, R3 ;  /* 0x000000020003738d */ /* 0x000e640001800003 */
[----:B-1----:R-:W-:-:S13]  /*49fd0*/  ISETP.EQ.U32.AND P1, PT, R3, 0x1, PT ;  /* 0x000000010300780c */ /* 0x002fda0003f22070 */
[----:B------:R-:W-:Y:S05]  /*49fe0*/  @!P1 BRA `(.L_x_1139) ;  /* 0xffffffb000009947 */ /* 0x000fea000383ffff */
[----:B------:R-:W-:Y:S05]  /*49ff0*/  BRA `(.L_x_1137) ;  /* 0x0000003000007947 */ /* 0x000fea0003800000 */
.L_x_1138:
[----:B------:R-:W4:Y:S02]  /*4a000*/  LD.E R0, [R36.64+0x1400] ;  /* 0x0014000824007980 */ /* 0x000f24000c101900 */
[----:B----4-:R-:W-:-:S05]  /*4a010*/  FADD R9, R9, R0 ;  /* 0x0000000009097221 */ /* 0x010fca0000000000 */
[----:B------:R4:W-:Y:S02]  /*4a020*/  ST.E [R36.64+0x1400], R9 ;  /* 0x0014000924007985 */ /* 0x0009e4000c101908 */
.L_x_1137:
[----:B------:R-:W-:Y:S05]  /*4a030*/  BSYNC B0 ;  /* 0x0000000000007941 */ /* 0x000fea0003800000 */
.L_x_1136:
[----:B------:R-:W5:Y:S01]  /*4a040*/  ATOM.E.ADD.F32.FTZ.RN.STRONG.GPU P1, RZ, [R36.64+0x1800], R10 ;  /* 0x0018000a24ff798a */ /* 0x000f62000812e7c8 */
[----:B------:R-:W-:Y:S01]  /*4a050*/  BSSY B0, `(.L_x_1140) ;  /* 0x000000f000007945 */ /* 0x000fe20003800000 */
[----:B-----5:R-:W-:Y:S05]  /*4a060*/  @P1 BRA `(.L_x_1141) ;  /* 0x000000d000001947 */ /* 0x020fea0003800000 */
[----:B------:R-:W5:Y:S02]  /*4a070*/  QSPC.E.S P1, RZ, [R36+0x1800] ;  /* 0x0018000024ff73aa */ /* 0x000f640000020500 */
[----:B-----5:R-:W-:Y:S05]  /*4a080*/  @!P1 BRA `(.L_x_1142) ;  /* 0x0000008000009947 */ /* 0x020fea0003800000 */
[----:B------:R-:W-:-:S04]  /*4a090*/  IADD3 R0, R36, 0x1800, RZ ;  /* 0x0000180024007810 */ /* 0x000fc80007ffe0ff */
[----:B------:R-:W-:-:S05]  /*4a0a0*/  LOP3.LUT R0, R0, 0xffffff, RZ, 0xc0, !PT ;  /* 0x00ffffff00007812 */ /* 0x000fca00078ec0ff */
.L_x_1143:
[----:B------:R-:W5:Y:S02]  /*4a0b0*/  LDS R2, [R0] ;  /* 0x0000000000027984 */ /* 0x000f640000000800 */
[----:B-1---5:R-:W-:-:S06]  /*4a0c0*/  FADD R3, R10, R2 ;  /* 0x000000020a037221 */ /* 0x022fcc0000000000 */
[----:B------:R-:W1:Y:S02]  /*4a0d0*/  ATOMS.CAST.SPIN R3, [R0], R2, R3 ;  /* 0x000000020003738d */ /* 0x000e640001800003 */
[----:B-1----:R-:W-:-:S13]  /*4a0e0*/  ISETP.EQ.U32.AND P1, PT, R3, 0x1, PT ;  /* 0x000000010300780c */ /* 0x002fda0003f22070 */
[----:B------:R-:W-:Y:S05]  /*4a0f0*/  @!P1 BRA `(.L_x_1143) ;  /* 0xffffffb000009947 */ /* 0x000fea000383ffff */
[----:B------:R-:W-:Y:S05]  /*4a100*/  BRA `(.L_x_1141) ;  /* 0x0000003000007947 */ /* 0x000fea0003800000 */
.L_x_1142:
[----:B-1----:R-:W5:Y:S02]  /*4a110*/  LD.E R3, [R36.64+0x1800] ;  /* 0x0018000824037980 */ /* 0x002f64000c101900 */
[----:B-----5:R-:W-:-:S05]  /*4a120*/  FADD R3, R10, R3 ;  /* 0x000000030a037221 */ /* 0x020fca0000000000 */
[----:B------:R1:W-:Y:S02]  /*4a130*/  ST.E [R36.64+0x1800], R3 ;  /* 0x0018000324007985 */ /* 0x0003e4000c101908 */
.L_x_1141:
[----:B------:R-:W-:Y:S05]  /*4a140*/  BSYNC B0 ;  /* 0x0000000000007941 */ /* 0x000fea0003800000 */
.L_x_1140:
[----:B------:R-:W5:Y:S01]  /*4a150*/  ATOM.E.ADD.F32.FTZ.RN.STRONG.GPU P1, RZ, [R36.64+0x1c00], R11 ;  /* 0x001c000b24ff798a */ /* 0x000f62000812e7c8 */
[----:B------:R-:W-:Y:S01]  /*4a160*/  BSSY B0, `(.L_x_1144) ;  /* 0x000000f000007945 */ /* 0x000fe20003800000 */
[----:B-----5:R-:W-:Y:S05]  /*4a170*/  @P1 BRA `(.L_x_1145) ;  /* 0x000000d000001947 */ /* 0x020fea0003800000 */
[----:B------:R-:W5:Y:S02]  /*4a180*/  QSPC.E.S P1, RZ, [R36+0x1c00] ;  /* 0x001c000024ff73aa */ /* 0x000f640000020500 */
[----:B-----5:R-:W-:Y:S05]  /*4a190*/  @!P1 BRA `(.L_x_1146) ;  /* 0x0000008000009947 */ /* 0x020fea0003800000 */
[----:B------:R-:W-:-:S04]  /*4a1a0*/  IADD3 R0, R36, 0x1c00, RZ ;  /* 0x00001c0024007810 */ /* 0x000fc80007ffe0ff */
[----:B------:R-:W-:-:S05]  /*4a1b0*/  LOP3.LUT R0, R0, 0xffffff, RZ, 0xc0, !PT ;  /* 0x00ffffff00007812 */ /* 0x000fca00078ec0ff */
.L_x_1147:
[----:B------:R-:W5:Y:S02]  /*4a1c0*/  LDS R2, [R0] ;  /* 0x0000000000027984 */ /* 0x000f640000000800 */
[----:B-1---5:R-:W-:-:S06]  /*4a1d0*/  FADD R3, R11, R2 ;  /* 0x000000020b037221 */ /* 0x022fcc0000000000 */
[----:B------:R-:W1:Y:S02]  /*4a1e0*/  ATOMS.CAST.SPIN R3, [R0], R2, R3 ;  /* 0x000000020003738d */ /* 0x000e640001800003 */
[----:B-1----:R-:W-:-:S13]  /*4a1f0*/  ISETP.EQ.U32.AND P1, PT, R3, 0x1, PT ;  /* 0x000000010300780c */ /* 0x002fda0003f22070 */
[----:B------:R-:W-:Y:S05]  /*4a200*/  @!P1 BRA `(.L_x_1147) ;  /* 0xffffffb000009947 */ /* 0x000fea000383ffff */
[----:B------:R-:W-:Y:S05]  /*4a210*/  BRA `(.L_x_1145) ;  /* 0x0000003000007947 */ /* 0x000fea0003800000 */
.L_x_1146:
[----:B------:R-:W5:Y:S02]  /*4a220*/  LD.E R0, [R36.64+0x1c00] ;  /* 0x001c000824007980 */ /* 0x000f64000c101900 */
[----:B-----5:R-:W-:-:S05]  /*4a230*/  FADD R11, R11, R0 ;  /* 0x000000000b0b7221 */ /* 0x020fca0000000000 */
[----:B------:R1:W-:Y:S02]  /*4a240*/  ST.E [R36.64+0x1c00], R11 ;  /* 0x001c000b24007985 */ /* 0x0003e4000c101908 */
.L_x_1145:
[----:B------:R-:W-:Y:S05]  /*4a250*/  BSYNC B0 ;  /* 0x0000000000007941 */ /* 0x000fea0003800000 */
.L_x_1144:
[----:B------:R-:W5:Y:S01]  /*4a260*/  ATOM.E.ADD.F32.FTZ.RN.STRONG.GPU P1, RZ, [R36.64+0x2000], R16 ;  /* 0x0020001024ff798a */ /* 0x000f62000812e7c8 */
[----:B------:R-:W-:Y:S01]  /*4a270*/  BSSY B0, `(.L_x_1148) ;  /* 0x000000f000007945 */ /* 0x000fe20003800000 */
[----:B-----5:R-:W-:Y:S05]  /*4a280*/  @P1 BRA `(.L_x_1149) ;  /* 0x000000d000001947 */ /* 0x020fea0003800000 */
[----:B------:R-:W5:Y:S02]  /*4a290*/  QSPC.E.S P1, RZ, [R36+0x2000] ;  /* 0x0020000024ff73aa */ /* 0x000f640000020500 */
[----:B-----5:R-:W-:Y:S05]  /*4a2a0*/  @!P1 BRA `(.L_x_1150) ;  /* 0x0000008000009947 */ /* 0x020fea0003800000 */
[----:B------:R-:W-:-:S04]  /*4a2b0*/  IADD3 R0, R36, 0x2000, RZ ;  /* 0x0000200024007810 */ /* 0x000fc80007ffe0ff */
[----:B------:R-:W-:-:S05]  /*4a2c0*/  LOP3.LUT R0, R0, 0xffffff, RZ, 0xc0, !PT ;  /* 0x00ffffff00007812 */ /* 0x000fca00078ec0ff */
.L_x_1151:
[----:B------:R-:W5:Y:S02]  /*4a2d0*/  LDS R2, [R0] ;  /* 0x0000000000027984 */ /* 0x000f640000000800 */
[----:B-1---5:R-:W-:-:S06]  /*4a2e0*/  FADD R3, R16, R2 ;  /* 0x0000000210037221 */ /* 0x022fcc0000000000 */
[----:B------:R-:W1:Y:S02]  /*4a2f0*/  ATOMS.CAST.SPIN R3, [R0], R2, R3 ;  /* 0x000000020003738d */ /* 0x000e640001800003 */
[----:B-1----:R-:W-:-:S13]  /*4a300*/  ISETP.EQ.U32.AND P1, PT, R3, 0x1, PT ;  /* 0x000000010300780c */ /* 0x002fda0003f22070 */
[----:B------:R-:W-:Y:S05]  /*4a310*/  @!P1 BRA `(.L_x_1151) ;  /* 0xffffffb000009947 */ /* 0x000fea000383ffff */
[----:B------:R-:W-:Y:S05]  /*4a320*/  BRA `(.L_x_1149) ;  /* 0x0000003000007947 */ /* 0x000fea0003800000 */
.L_x_1150:
[----:B-1----:R-:W5:Y:S02]  /*4a330*/  LD.E R3, [R36.64+0x2000] ;  /* 0x0020000824037980 */ /* 0x002f64000c101900 */
[----:B-----5:R-:W-:-:S05]  /*4a340*/  FADD R3, R16, R3 ;  /* 0x0000000310037221 */ /* 0x020fca0000000000 */
[----:B------:R1:W-:Y:S02]  /*4a350*/  ST.E [R36.64+0x2000], R3 ;  /* 0x0020000324007985 */ /* 0x0003e4000c101908 */
.L_x_1149:
[----:B------:R-:W-:Y:S05]  /*4a360*/  BSYNC B0 ;  /* 0x0000000000007941 */ /* 0x000fea0003800000 */
.L_x_1148:
[----:B------:R-:W5:Y:S01]  /*4a370*/  ATOM.E.ADD.F32.FTZ.RN.STRONG.GPU P1, RZ, [R36.64+0x2400], R17 ;  /* 0x0024001124ff798a */ /* 0x000f62000812e7c8 */
[----:B------:R-:W-:Y:S01]  /*4a380*/  BSSY B0, `(.L_x_1152) ;  /* 0x000000f000007945 */ /* 0x000fe20003800000 */
[----:B-----5:R-:W-:Y:S05]  /*4a390*/  @P1 BRA `(.L_x_1153) ;  /* 0x000000d000001947 */ /* 0x020fea0003800000 */
[----:B------:R-:W5:Y:S02]  /*4a3a0*/  QSPC.E.S P1, RZ, [R36+0x2400] ;  /* 0x0024000024ff73aa */ /* 0x000f640000020500 */
[----:B-----5:R-:W-:Y:S05]  /*4a3b0*/  @!P1 BRA `(.L_x_1154) ;  /* 0x0000008000009947 */ /* 0x020fea0003800000 */
[----:B------:R-:W-:-:S04]  /*4a3c0*/  IADD3 R0, R36, 0x2400, RZ ;  /* 0x0000240024007810 */ /* 0x000fc80007ffe0ff */
[----:B------:R-:W-:-:S05]  /*4a3d0*/  LOP3.LUT R0, R0, 0xffffff, RZ, 0xc0, !PT ;  /* 0x00ffffff00007812 */ /* 0x000fca00078ec0ff */
.L_x_1155:
[----:B------:R-:W5:Y:S02]  /*4a3e0*/  LDS R2, [R0] ;  /* 0x0000000000027984 */ /* 0x000f640000000800 */
[----:B-1---5:R-:W-:-:S06]  /*4a3f0*/  FADD R3, R17, R2 ;  /* 0x0000000211037221 */ /* 0x022fcc0000000000 */
[----:B------:R-:W1:Y:S02]  /*4a400*/  ATOMS.CAST.SPIN R3, [R0], R2, R3 ;  /* 0x000000020003738d */ /* 0x000e640001800003 */
[----:B-1----:R-:W-:-:S13]  /*4a410*/  ISETP.EQ.U32.AND P1, PT, R3, 0x1, PT ;  /* 0x000000010300780c */ /* 0x002fda0003f22070 */
[----:B------:R-:W-:Y:S05]  /*4a420*/  @!P1 BRA `(.L_x_1155) ;  /* 0xffffffb000009947 */ /* 0x000fea000383ffff */
[----:B------:R-:W-:Y:S05]  /*4a430*/  BRA `(.L_x_1153) ;  /* 0x0000003000007947 */ /* 0x000fea0003800000 */
.L_x_1154:
[----:B------:R-:W5:Y:S02]  /*4a440*/  LD.E R0, [R36.64+0x2400] ;  /* 0x0024000824007980 */ /* 0x000f64000c101900 */
[----:B-----5:R-:W-:-:S05]  /*4a450*/  FADD R17, R17, R0 ;  /* 0x0000000011117221 */ /* 0x020fca0000000000 */
[----:B------:R1:W-:Y:S02]  /*4a460*/  ST.E [R36.64+0x2400], R17 ;  /* 0x0024001124007985 */ /* 0x0003e4000c101908 */
.L_x_1153:
[----:B------:R-:W-:Y:S05]  /*4a470*/  BSYNC B0 ;  /* 0x0000000000007941 */ /* 0x000fea0003800000 */
.L_x_1152:
[----:B------:R-:W5:Y:S01]  /*4a480*/  ATOM.E.ADD.F32.FTZ.RN.STRONG.GPU P1, RZ, [R36.64+0x2800], R18 ;  /* 0x0028001224ff798a */ /* 0x000f62000812e7c8 */
[----:B------:R-:W-:Y:S01]  /*4a490*/  BSSY B0, `(.L_x_1156) ;  /* 0x000000f000007945 */ /* 0x000fe20003800000 */
[----:B-----5:R-:W-:Y:S05]  /*4a4a0*/  @P1 BRA `(.L_x_1157) ;  /* 0x000000d000001947 */ /* 0x020fea0003800000 */
[----:B------:R-:W5:Y:S02]  /*4a4b0*/  QSPC.E.S P1, RZ, [R36+0x2800] ;  /* 0x0028000024ff73aa */ /* 0x000f640000020500 */
[----:B-----5:R-:W-:Y:S05]  /*4a4c0*/  @!P1 BRA `(.L_x_1158) ;  /* 0x0000008000009947 */ /* 0x020fea0003800000 */
[----:B------:R-:W-:-:S04]  /*4a4d0*/  IADD3 R0, R36, 0x2800, RZ ;  /* 0x0000280024007810 */ /* 0x000fc80007ffe0ff */
[----:B------:R-:W-:-:S05]  /*4a4e0*/  LOP3.LUT R0, R0, 0xffffff, RZ, 0xc0, !PT ;  /* 0x00ffffff00007812 */ /* 0x000fca00078ec0ff */
.L_x_1159:
[----:B------:R-:W5:Y:S02]  /*4a4f0*/  LDS R2, [R0] ;  /* 0x0000000000027984 */ /* 0x000f640000000800 */
[----:B-1---5:R-:W-:-:S06]  /*4a500*/  FADD R3, R18, R2 ;  /* 0x0000000212037221 */ /* 0x022fcc0000000000 */
[----:B------:R-:W1:Y:S02]  /*4a510*/  ATOMS.CAST.SPIN R3, [R0], R2, R3 ;  /* 0x000000020003738d */ /* 0x000e640001800003 */
[----:B-1----:R-:W-:-:S13]  /*4a520*/  ISETP.EQ.U32.AND P1, PT, R3, 0x1, PT ;  /* 0x000000010300780c */ /* 0x002fda0003f22070 */
[----:B------:R-:W-:Y:S05]  /*4a530*/  @!P1 BRA `(.L_x_1159) ;  /* 0xffffffb000009947 */ /* 0x000fea000383ffff */
[----:B------:R-:W-:Y:S05]  /*4a540*/  BRA `(.L_x_1157) ;  /* 0x0000003000007947 */ /* 0x000fea0003800000 */
.L_x_1158:
[----:B-1----:R-:W5:Y:S02]  /*4a550*/  LD.E R3, [R36.64+0x2800] ;  /* 0x0028000824037980 */ /* 0x002f64000c101900 */
[----:B-----5:R-:W-:-:S05]  /*4a560*/  FADD R3, R18, R3 ;  /* 0x0000000312037221 */ /* 0x020fca0000000000 */
[----:B------:R1:W-:Y:S02]  /*4a570*/  ST.E [R36.64+0x2800], R3 ;  /* 0x0028000324007985 */ /* 0x0003e4000c101908 */
.L_x_1157:
[----:B------:R-:W-:Y:S05]  /*4a580*/  BSYNC B0 ;  /* 0x0000000000007941 */ /* 0x000fea0003800000 */
.L_x_1156:
[----:B------:R-:W5:Y:S01]  /*4a590*/  ATOM.E.ADD.F32.FTZ.RN.STRONG.GPU P1, RZ, [R36.64+0x2c00], R19 ;  /* 0x002c001324ff798a */ /* 0x000f62000812e7c8 */
[----:B------:R-:W-:Y:S01]  /*4a5a0*/  BSSY B0, `(.L_x_1160) ;  /* 0x000000f000007945 */ /* 0x000fe20003800000 */
[----:B-----5:R-:W-:Y:S05]  /*4a5b0*/  @P1 BRA `(.L_x_1161) ;  /* 0x000000d000001947 */ /* 0x020fea0003800000 */
[----:B------:R-:W5:Y:S02]  /*4a5c0*/  QSPC.E.S P1, RZ, [R36+0x2c00] ;  /* 0x002c000024ff73aa */ /* 0x000f640000020500 */
[----:B-----5:R-:W-:Y:S05]  /*4a5d0*/  @!P1 BRA `(.L_x_1162) ;  /* 0x0000008000009947 */ /* 0x020fea0003800000 */
[----:B------:R-:W-:-:S04]  /*4a5e0*/  IADD3 R0, R36, 0x2c00, RZ ;  /* 0x00002c0024007810 */ /* 0x000fc80007ffe0ff */
[----:B------:R-:W-:-:S05]  /*4a5f0*/  LOP3.LUT R0, R0, 0xffffff, RZ, 0xc0, !PT ;  /* 0x00ffffff00007812 */ /* 0x000fca00078ec0ff */
.L_x_1163:
[----:B------:R-:W5:Y:S02]  /*4a600*/  LDS R2, [R0] ;  /* 0x0000000000027984 */ /* 0x000f640000000800 */
[----:B-1---5:R-:W-:-:S06]  /*4a610*/  FADD R3, R19, R2 ;  /* 0x0000000213037221 */ /* 0x022fcc0000000000 */
[----:B------:R-:W1:Y:S02]  /*4a620*/  ATOMS.CAST.SPIN R3, [R0], R2, R3 ;  /* 0x000000020003738d */ /* 0x000e640001800003 */
[----:B-1----:R-:W-:-:S13]  /*4a630*/  ISETP.EQ.U32.AND P1, PT, R3, 0x1, PT ;  /* 0x000000010300780c */ /* 0x002fda0003f22070 */
[----:B------:R-:W-:Y:S05]  /*4a640*/  @!P1 BRA `(.L_x_1163) ;  /* 0xffffffb000009947 */ /* 0x000fea000383ffff */
[----:B------:R-:W-:Y:S05]  /*4a650*/  BRA `(.L_x_1161) ;  /* 0x0000003000007947 */ /* 0x000fea0003800000 */
.L_x_1162:
[----:B------:R-:W5:Y:S02]  /*4a660*/  LD.E R0, [R36.64+0x2c00] ;  /* 0x002c000824007980 */ /* 0x000f64000c101900 */
[----:B-----5:R-:W-:-:S05]  /*4a670*/  FADD R19, R19, R0 ;  /* 0x0000000013137221 */ /* 0x020fca0000000000 */
[----:B------:R1:W-:Y:S02]  /*4a680*/  ST.E [R36.64+0x2c00], R19 ;  /* 0x002c001324007985 */ /* 0x0003e4000c101908 */
.L_x_1161:
[----:B------:R-:W-:Y:S05]  /*4a690*/  BSYNC B0 ;  /* 0x0000000000007941 */ /* 0x000fea0003800000 */
.L_x_1160:
[----:B------:R-:W5:Y:S01]  /*4a6a0*/  ATOM.E.ADD.F32.FTZ.RN.STRONG.GPU P1, RZ, [R36.64+0x3000], R12 ;  /* 0x0030000c24ff798a */ /* 0x000f62000812e7c8 */
[----:B------:R-:W-:Y:S01]  /*4a6b0*/  BSSY B0, `(.L_x_1164) ;  /* 0x000000f000007945 */ /* 0x000fe20003800000 */
[----:B-----5:R-:W-:Y:S05]  /*4a6c0*/  @P1 BRA `(.L_x_1165) ;  /* 0x000000d000001947 */ /* 0x020fea0003800000 */
[----:B------:R-:W5:Y:S02]  /*4a6d0*/  QSPC.E.S P1, RZ, [R36+0x3000] ;  /* 0x0030000024ff73aa */ /* 0x000f640000020500 */
[----:B-----5:R-:W-:Y:S05]  /*4a6e0*/  @!P1 BRA `(.L_x_1166) ;  /* 0x0000008000009947 */ /* 0x020fea0003800000 */
[----:B------:R-:W-:-:S04]  /*4a6f0*/  IADD3 R0, R36, 0x3000, RZ ;  /* 0x0000300024007810 */ /* 0x000fc80007ffe0ff */
[----:B------:R-:W-:-:S05]  /*4a700*/  LOP3.LUT R0, R0, 0xffffff, RZ, 0xc0, !PT ;  /* 0x00ffffff00007812 */ /* 0x000fca00078ec0ff */
.L_x_1167:
[----:B------:R-:W5:Y:S02]  /*4a710*/  LDS R2, [R0] ;  /* 0x0000000000027984 */ /* 0x000f640000000800 */
[----:B-1---5:R-:W-:-:S06]  /*4a720*/  FADD R3, R12, R2 ;  /* 0x000000020c037221 */ /* 0x022fcc0000000000 */
[----:B------:R-:W1:Y:S02]  /*4a730*/  ATOMS.CAST.SPIN R3, [R0], R2, R3 ;  /* 0x000000020003738d */ /* 0x000e640001800003 */
[----:B-1----:R-:W-:-:S13]  /*4a740*/  ISETP.EQ.U32.AND P1, PT, R3, 0x1, PT ;  /* 0x000000010300780c */ /* 0x002fda0003f22070 */
[----:B------:R-:W-:Y:S05]  /*4a750*/  @!P1 BRA `(.L_x_1167) ;  /* 0xffffffb000009947 */ /* 0x000fea000383ffff */
[----:B------:R-:W-:Y:S05]  /*4a760*/  BRA `(.L_x_1165) ;  /* 0x0000003000007947 */ /* 0x000fea0003800000 */
.L_x_1166:
[----:B-1----:R-:W5:Y:S02]  /*4a770*/  LD.E R3, [R36.64+0x3000] ;  /* 0x0030000824037980 */ /* 0x002f64000c101900 */
[----:B-----5:R-:W-:-:S05]  /*4a780*/  FADD R3, R12, R3 ;  /* 0x000000030c037221 */ /* 0x020fca0000000000 */
[----:B------:R1:W-:Y:S02]  /*4a790*/  ST.E [R36.64+0x3000], R3 ;  /* 0x0030000324007985 */ /* 0x0003e4000c101908 */
.L_x_1165:
[----:B------:R-:W-:Y:S05]  /*4a7a0*/  BSYNC B0 ;  /* 0x0000000000007941 */ /* 0x000fea0003800000 */
.L_x_1164:
[----:B------:R-:W5:Y:S01]  /*4a7b0*/  ATOM.E.ADD.F32.FTZ.RN.STRONG.GPU P1, RZ, [R36.64+0x3400], R13 ;  /* 0x0034000d24ff798a */ /* 0x000f62000812e7c8 */
[----:B------:R-:W-:Y:S01]  /*4a7c0*/  BSSY B0, `(.L_x_1168) ;  /* 0x000000f000007945 */ /* 0x000fe20003800000 */
[----:B-----5:R-:W-:Y:S05]  /*4a7d0*/  @P1 BRA `(.L_x_1169) ;  /* 0x000000d000001947 */ /* 0x020fea0003800000 */
[----:B------:R-:W5:Y:S02]  /*4a7e0*/  QSPC.E.S P1, RZ, [R36+0x3400] ;  /* 0x0034000024ff73aa */ /* 0x000f640000020500 */
[----:B-----5:R-:W-:Y:S05]  /*4a7f0*/  @!P1 BRA `(.L_x_1170) ;  /* 0x0000008000009947 */ /* 0x020fea0003800000 */
[----:B------:R-:W-:-:S04]  /*4a800*/  IADD3 R0, R36, 0x3400, RZ ;  /* 0x0000340024007810 */ /* 0x000fc80007ffe0ff */
[----:B------:R-:W-:-:S05]  /*4a810*/  LOP3.LUT R0, R0, 0xffffff, RZ, 0xc0, !PT ;  /* 0x00ffffff00007812 */ /* 0x000fca00078ec0ff */
.L_x_1171:
[----:B------:R-:W5:Y:S02]  /*4a820*/  LDS R2, [R0] ;  /* 0x0000000000027984 */ /* 0x000f640000000800 */
[----:B-1---5:R-:W-:-:S06]  /*4a830*/  FADD R3, R13, R2 ;  /* 0x000000020d037221 */ /* 0x022fcc0000000000 */
[----:B------:R-:W1:Y:S02]  /*4a840*/  ATOMS.CAST.SPIN R3, [R0], R2, R3 ;  /* 0x000000020003738d */ /* 0x000e640001800003 */
[----:B-1----:R-:W-:-:S13]  /*4a850*/  ISETP.EQ.U32.AND P1, PT, R3, 0x1, PT ;  /* 0x000000010300780c */ /* 0x002fda0003f22070 */
[----:B------:R-:W-:Y:S05]  /*4a860*/  @!P1 BRA `(.L_x_1171) ;  /* 0xffffffb000009947 */ /* 0x000fea000383ffff */
[----:B------:R-:W-:Y:S05]  /*4a870*/  BRA `(.L_x_1169) ;  /* 0x0000003000007947 */ /* 0x000fea0003800000 */
.L_x_1170:
[----:B------:R-:W5:Y:S02]  /*4a880*/  LD.E R0, [R36.64+0x3400] ;  /* 0x0034000824007980 */ /* 0x000f64000c101900 */
[----:B-----5:R-:W-:-:S05]  /*4a890*/  FADD R13, R13, R0 ;  /* 0x000000000d0d7221 */ /* 0x020fca0000000000 */
[----:B------:R1:W-:Y:S02]  /*4a8a0*/  ST.E [R36.64+0x3400], R13 ;  /* 0x0034000d24007985 */ /* 0x0003e4000c101908 */
.L_x_1169:
[----:B------:R-:W-:Y:S05]  /*4a8b0*/  BSYNC B0 ;  /* 0x0000000000007941 */ /* 0x000fea0003800000 */
.L_x_1168:
[----:B------:R-:W5:Y:S01]  /*4a8c0*/  ATOM.E.ADD.F32.FTZ.RN.STRONG.GPU P1, RZ, [R36.64+0x3800], R14 ;  /* 0x0038000e24ff798a */ /* 0x000f62000812e7c8 */
[----:B------:R-:W-:Y:S01]  /*4a8d0*/  BSSY B0, `(.L_x_1172) ;  /* 0x000000f000007945 */ /* 0x000fe20003800000 */
[----:B-----5:R-:W-:Y:S05]  /*4a8e0*/  @P1 BRA `(.L_x_1173) ;  /* 0x000000d000001947 */ /* 0x020fea0003800000 */
[----:B------:R-:W5:Y:S02]  /*4a8f0*/  QSPC.E.S P1, RZ, [R36+0x3800] ;  /* 0x0038000024ff73aa */ /* 0x000f640000020500 */
[----:B-----5:R-:W-:Y:S05]  /*4a900*/  @!P1 BRA `(.L_x_1174) ;  /* 0x0000008000009947 */ /* 0x020fea0003800000 */
[----:B------:R-:W-:-:S04]  /*4a910*/  IADD3 R0, R36, 0x3800, RZ ;  /* 0x0000380024007810 */ /* 0x000fc80007ffe0ff */
[----:B------:R-:W-:-:S05]  /*4a920*/  LOP3.LUT R0, R0, 0xffffff, RZ, 0xc0, !PT ;  /* 0x00ffffff00007812 */ /* 0x000fca00078ec0ff */
.L_x_1175:
[----:B------:R-:W5:Y:S02]  /*4a930*/  LDS R2, [R0] ;  /* 0x0000000000027984 */ /* 0x000f640000000800 */
[----:B-1---5:R-:W-:-:S06]  /*4a940*/  FADD R3, R14, R2 ;  /* 0x000000020e037221 */ /* 0x022fcc0000000000 */
[----:B------:R-:W1:Y:S02]  /*4a950*/  ATOMS.CAST.SPIN R3, [R0], R2, R3 ;  /* 0x000000020003738d */ /* 0x000e640001800003 */
[----:B-1----:R-:W-:-:S13]  /*4a960*/  ISETP.EQ.U32.AND P1, PT, R3, 0x1, PT ;  /* 0x000000010300780c */ /* 0x002fda0003f22070 */
[----:B------:R-:W-:Y:S05]  /*4a970*/  @!P1 BRA `(.L_x_1175) ;  /* 0xffffffb000009947 */ /* 0x000fea000383ffff */
[----:B------:R-:W-:Y:S05]  /*4a980*/  BRA `(.L_x_1173) ;  /* 0x0000003000007947 */ /* 0x000fea0003800000 */
.L_x_1174:
[----:B-1----:R-:W5:Y:S02]  /*4a990*/  LD.E R3, [R36.64+0x3800] ;  /* 0x0038000824037980 */ /* 0x002f64000c101900 */
[----:B-----5:R-:W-:-:S05]  /*4a9a0*/  FADD R3, R14, R3 ;  /* 0x000000030e037221 */ /* 0x020fca0000000000 */
[----:B------:R1:W-:Y:S02]  /*4a9b0*/  ST.E [R36.64+0x3800], R3 ;  /* 0x0038000324007985 */ /* 0x0003e4000c101908 */
.L_x_1173:
[----:B------:R-:W-:Y:S05]  /*4a9c0*/  BSYNC B0 ;  /* 0x0000000000007941 */ /* 0x000fea0003800000 */
.L_x_1172:
[----:B------:R-:W5:Y:S01]  /*4a9d0*/  ATOM.E.ADD.F32.FTZ.RN.STRONG.GPU P1, RZ, [R36.64+0x3c00], R15 ;  /* 0x003c000f24ff798a */ /* 0x000f62000812e7c8 */
[----:B------:R-:W-:Y:S01]  /*4a9e0*/  BSSY B0, `(.L_x_1176) ;  /* 0x000000f000007945 */ /* 0x000fe20003800000 */
[----:B-----5:R-:W-:Y:S05]  /*4a9f0*/  @P1 BRA `(.L_x_1177) ;  /* 0x000000d000001947 */ /* 0x020fea0003800000 */
[----:B------:R-:W5:Y:S02]  /*4aa00*/  QSPC.E.S P1, RZ, [R36+0x3c00] ;  /* 0x003c000024ff73aa */ /* 0x000f640000020500 */
[----:B-----5:R-:W-:Y:S05]  /*4aa10*/  @!P1 BRA `(.L_x_1178) ;  /* 0x0000008000009947 */ /* 0x020fea0003800000 */
[----:B------:R-:W-:-:S04]  /*4aa20*/  IADD3 R0, R36, 0x3c00, RZ ;  /* 0x00003c0024007810 */ /* 0x000fc80007ffe0ff */
[----:B------:R-:W-:-:S05]  /*4aa30*/  LOP3.LUT R0, R0, 0xffffff, RZ, 0xc0, !PT ;  /* 0x00ffffff00007812 */ /* 0x000fca00078ec0ff */
.L_x_1179:
[----:B------:R-:W5:Y:S02]  /*4aa40*/  LDS R2, [R0] ;  /* 0x0000000000027984 */ /* 0x000f640000000800 */
[----:B-1---5:R-:W-:-:S06]  /*4aa50*/  FADD R3, R15, R2 ;  /* 0x000000020f037221 */ /* 0x022fcc0000000000 */
[----:B------:R-:W1:Y:S02]  /*4aa60*/  ATOMS.CAST.SPIN R3, [R0], R2, R3 ;  /* 0x000000020003738d */ /* 0x000e640001800003 */
[----:B-1----:R-:W-:-:S13]  /*4aa70*/  ISETP.EQ.U32.AND P1, PT, R3, 0x1, PT ;  /* 0x000000010300780c */ /* 0x002fda0003f22070 */
[----:B------:R-:W-:Y:S05]  /*4aa80*/  @!P1 BRA `(.L_x_1179) ;  /* 0xffffffb000009947 */ /* 0x000fea000383ffff */
[----:B------:R-:W-:Y:S05]  /*4aa90*/  BRA `(.L_x_1177) ;  /* 0x0000003000007947 */ /* 0x000fea0003800000 */
.L_x_1178:
[----:B------:R-:W5:Y:S02]  /*4aaa0*/  LD.E R0, [R36.64+0x3c00] ;  /* 0x003c000824007980 */ /* 0x000f64000c101900 */
[----:B-----5:R-:W-:-:S05]  /*4aab0*/  FADD R15, R15, R0 ;  /* 0x000000000f0f7221 */ /* 0x020fca0000000000 */
[----:B------:R1:W-:Y:S02]  /*4aac0*/  ST.E [R36.64+0x3c00], R15 ;  /* 0x003c000f24007985 */ /* 0x0003e4000c101908 */
.L_x_1177:
[----:B------:R-:W-:Y:S05]  /*4aad0*/  BSYNC B0 ;  /* 0x0000000000007941 */ /* 0x000fea0003800000 */
.L_x_1176:
[----:B------:R-:W5:Y:S01]  /*4aae0*/  ATOM.E.ADD.F32.FTZ.RN.STRONG.GPU P1, RZ, [R36.64+0x4000], R20 ;  /* 0x0040001424ff798a */ /* 0x000f62000812e7c8 */
[----:B------:R-:W-:Y:S01]  /*4aaf0*/  BSSY B0, `(.L_x_1180) ;  /* 0x000000f000007945 */ /* 0x000fe20003800000 */
[----:B-----5:R-:W-:Y:S05]  /*4ab00*/  @P1 BRA `(.L_x_1181) ;  /* 0x000000d000001947 */ /* 0x020fea0003800000 */
[----:B------:R-:W5:Y:S02]  /*4ab10*/  QSPC.E.S P1, RZ, [R36+0x4000] ;  /* 0x0040000024ff73aa */ /* 0x000f640000020500 */
[----:B-----5:R-:W-:Y:S05]  /*4ab20*/  @!P1 BRA `(.L_x_1182) ;  /* 0x0000008000009947 */ /* 0x020fea0003800000 */
[----:B------:R-:W-:-:S04]  /*4ab30*/  IADD3 R0, R36, 0x4000, RZ ;  /* 0x0000400024007810 */ /* 0x000fc80007ffe0ff */
[----:B------:R-:W-:-:S05]  /*4ab40*/  LOP3.LUT R0, R0, 0xffffff, RZ, 0xc0, !PT ;  /* 0x00ffffff00007812 */ /* 0x000fca00078ec0ff */
.L_x_1183:
[----:B------:R-:W5:Y:S02]  /*4ab50*/  LDS R2, [R0] ;  /* 0x0000000000027984 */ /* 0x000f640000000800 */
[----:B-1---5:R-:W-:-:S06]  /*4ab60*/  FADD R3, R20, R2 ;  /* 0x0000000214037221 */ /* 0x022fcc0000000000 */
[----:B------:R-:W1:Y:S02]  /*4ab70*/  ATOMS.CAST.SPIN R3, [R0], R2, R3 ;  /* 0x000000020003738d */ /* 0x000e640001800003 */
[----:B-1----:R-:W-:-:S13]  /*4ab80*/  ISETP.EQ.U32.AND P1, PT, R3, 0x1, PT ;  /* 0x000000010300780c */ /* 0x002fda0003f22070 */
[----:B------:R-:W-:Y:S05]  /*4ab90*/  @!P1 BRA `(.L_x_1183) ;  /* 0xffffffb000009947 */ /* 0x000fea000383ffff */
[----:B------:R-:W-:Y:S05]  /*4aba0*/  BRA `(.L_x_1181) ;  /* 0x0000003000007947 */ /* 0x000fea0003800000 */
.L_x_1182:
[----:B-1----:R-:W5:Y:S02]  /*4abb0*/  LD.E R3, [R36.64+0x4000] ;  /* 0x0040000824037980 */ /* 0x002f64000c101900 */
[----:B-----5:R-:W-:-:S05]  /*4abc0*/  FADD R3, R20, R3 ;  /* 0x0000000314037221 */ /* 0x020fca0000000000 */
[----:B------:R1:W-:Y:S02]  /*4abd0*/  ST.E [R36.64+0x4000], R3 ;  /* 0x0040000324007985 */ /* 0x0003e4000c101908 */
.L_x_1181:
[----:B------:R-:W-:Y:S05]  /*4abe0*/  BSYNC B0 ;  /* 0x0000000000007941 */ /* 0x000fea0003800000 */
.L_x_1180:
[----:B------:R-:W5:Y:S01]  /*4abf0*/  ATOM.E.ADD.F32.FTZ.RN.STRONG.GPU P1, RZ, [R36.64+0x4400], R21 ;  /* 0x0044001524ff798a */ /* 0x000f62000812e7c8 */
[----:B------:R-:W-:Y:S01]  /*4ac00*/  BSSY B0, `(.L_x_1184) ;  /* 0x000000f000007945 */ /* 0x000fe20003800000 */
[----:B-----5:R-:W-:Y:S05]  /*4ac10*/  @P1 BRA `(.L_x_1185) ;  /* 0x000000d000001947 */ /* 0x020fea0003800000 */
[----:B------:R-:W5:Y:S02]  /*4ac20*/  QSPC.E.S P1, RZ, [R36+0x4400] ;  /* 0x0044000024ff73aa */ /* 0x000f640000020500 */
[----:B-----5:R-:W-:Y:S05]  /*4ac30*/  @!P1 BRA `(.L_x_1186) ;  /* 0x0000008000009947 */ /* 0x020fea0003800000 */
[----:B------:R-:W-:-:S04]  /*4ac40*/  IADD3 R0, R36, 0x4400, RZ ;  /* 0x0000440024007810 */ /* 0x000fc80007ffe0ff */
[----:B------:R-:W-:-:S05]  /*4ac50*/  LOP3.LUT R0, R0, 0xffffff, RZ, 0xc0, !PT ;  /* 0x00ffffff00007812 */ /* 0x000fca00078ec0ff */
.L_x_1187:
[----:B------:R-:W5:Y:S02]  /*4ac60*/  LDS R2, [R0] ;  /* 0x0000000000027984 */ /* 0x000f640000000800 */
[----:B-1---5:R-:W-:-:S06]  /*4ac70*/  FADD R3, R21, R2 ;  /* 0x0000000215037221 */ /* 0x022fcc0000000000 */
[----:B------:R-:W1:Y:S02]  /*4ac80*/  ATOMS.CAST.SPIN R3, [R0], R2, R3 ;  /* 0x000000020003738d */ /* 0x000e640001800003 */
[----:B-1----:R-:W-:-:S13]  /*4ac90*/  ISETP.EQ.U32.AND P1, PT, R3, 0x1, PT ;  /* 0x000000010300780c */ /* 0x002fda0003f22070 */
[----:B------:R-:W-:Y:S05]  /*4aca0*/  @!P1 BRA `(.L_x_1187) ;  /* 0xffffffb000009947 */ /* 0x000fea000383ffff */
[----:B------:R-:W-:Y:S05]  /*4acb0*/  BRA `(.L_x_1185) ;  /* 0x0000003000007947 */ /* 0x000fea0003800000 */
.L_x_1186:
[----:B------:R-:W5:Y:S02]  /*4acc0*/  LD.E R0, [R36.64+0x4400] ;  /* 0x0044000824007980 */ /* 0x000f64000c101900 */
[----:B-----5:R-:W-:-:S05]  /*4acd0*/  FADD R21, R21, R0 ;  /* 0x0000000015157221 */ /* 0x020fca0000000000 */
[----:B------:R1:W-:Y:S02]  /*4ace0*/  ST.E [R36.64+0x4400], R21 ;  /* 0x0044001524007985 */ /* 0x0003e4000c101908 */
.L_x_1185:
[----:B------:R-:W-:Y:S05]  /*4acf0*/  BSYNC B0 ;  /* 0x0000000000007941 */ /* 0x000fea0003800000 */
.L_x_1184:
[----:B------:R-:W5:Y:S01]  /*4ad00*/  ATOM.E.ADD.F32.FTZ.RN.STRONG.GPU P1, RZ, [R36.64+0x4800], R22 ;  /* 0x0048001624ff798a */ /* 0x000f62000812e7c8 */
[----:B------:R-:W-:Y:S01]  /*4ad10*/  BSSY B0, `(.L_x_1188) ;  /* 0x000000f000007945 */ /* 0x000fe20003800000 */
[----:B-----5:R-:W-:Y:S05]  /*4ad20*/  @P1 BRA `(.L_x_1189) ;  /* 0x000000d000001947 */ /* 0x020fea0003800000 */
[----:B------:R-:W5:Y:S02]  /*4ad30*/  QSPC.E.S P1, RZ, [R36+0x4800] ;  /* 0x0048000024ff73aa */ /* 0x000f640000020500 */
[----:B-----5:R-:W-:Y:S05]  /*4ad40*/  @!P1 BRA `(.L_x_1190) ;  /* 0x0000008000009947 */ /* 0x020fea0003800000 */
[----:B------:R-:W-:-:S04]  /*4ad50*/  IADD3 R0, R36, 0x4800, RZ ;  /* 0x0000480024007810 */ /* 0x000fc80007ffe0ff */
[----:B------:R-:W-:-:S05]  /*4ad60*/  LOP3.LUT R0, R0, 0xffffff, RZ, 0xc0, !PT ;  /* 0x00ffffff00007812 */ /* 0x000fca00078ec0ff */
.L_x_1191:
[----:B------:R-:W5:Y:S02]  /*4ad70*/  LDS R2, [R0] ;  /* 0x0000000000027984 */ /* 0x000f640000000800 */
[----:B-1---5:R-:W-:-:S06]  /*4ad80*/  FADD R3, R22, R2 ;  /* 0x0000000216037221 */ /* 0x022fcc0000000000 */
[----:B------:R-:W1:Y:S02]  /*4ad90*/  ATOMS.CAST.SPIN R3, [R0], R2, R3 ;  /* 0x000000020003738d */ /* 0x000e640001800003 */
[----:B-1----:R-:W-:-:S13]  /*4ada0*/  ISETP.EQ.U32.AND P1, PT, R3, 0x1, PT ;  /* 0x000000010300780c */ /* 0x002fda0003f22070 */
[----:B------:R-:W-:Y:S05]  /*4adb0*/  @!P1 BRA `(.L_x_1191) ;  /* 0xffffffb000009947 */ /* 0x000fea000383ffff */
[----:B------:R-:W-:Y:S05]  /*4adc0*/  BRA `(.L_x_1189) ;  /* 0x0000003000007947 */ /* 0x000fea0003800000 */
.L_x_1190:
[----:B-1----:R-:W5:Y:S02]  /*4add0*/  LD.E R3, [R36.64+0x4800] ;  /* 0x0048000824037980 */ /* 0x002f64000c101900 */
[----:B-----5:R-:W-:-:S05]  /*4ade0*/  FADD R3, R22, R3 ;  /* 0x0000000316037221 */ /* 0x020fca0000000000 */
[----:B------:R1:W-:Y:S02]  /*4adf0*/  ST.E [R36.64+0x4800], R3 ;  /* 0x0048000324007985 */ /* 0x0003e4000c101908 */
.L_x_1189:
[----:B------:R-:W-:Y:S05]  /*4ae00*/  BSYNC B0 ;  /* 0x0000000000007941 */ /* 0x000fea0003800000 */
.L_x_1188:
[----:B------:R-:W5:Y:S01]  /*4ae10*/  ATOM.E.ADD.F32.FTZ.RN.STRONG.GPU P1, RZ, [R36.64+0x4c00], R23 ;  /* 0x004c001724ff798a */ /* 0x000f62000812e7c8 */
[----:B------:R-:W-:Y:S01]  /*4ae20*/  BSSY B0, `(.L_x_1192) ;  /* 0x000000f000007945 */ /* 0x000fe20003800000 */
[----:B-----5:R-:W-:Y:S05]  /*4ae30*/  @P1 BRA `(.L_x_1193) ;  /* 0x000000d000001947 */ /* 0x020fea0003800000 */
[----:B------:R-:W5:Y:S02]  /*4ae40*/  QSPC.E.S P1, RZ, [R36+0x4c00] ;  /* 0x004c000024ff73aa */ /* 0x000f640000020500 */
[----:B-----5:R-:W-:Y:S05]  /*4ae50*/  @!P1 BRA `(.L_x_1194) ;  /* 0x0000008000009947 */ /* 0x020fea0003800000 */
[----:B------:R-:W-:-:S04]  /*4ae60*/  IADD3 R0, R36, 0x4c00, RZ ;  /* 0x00004c0024007810 */ /* 0x000fc80007ffe0ff */
[----:B------:R-:W-:-:S05]  /*4ae70*/  LOP3.LUT R0, R0, 0xffffff, RZ, 0xc0, !PT ;  /* 0x00ffffff00007812 */ /* 0x000fca00078ec0ff */
.L_x_1195:
[----:B------:R-:W5:Y:S02]  /*4ae80*/  LDS R2, [R0] ;  /* 0x0000000000027984 */ /* 0x000f640000000800 */
[----:B-1---5:R-:W-:-:S06]  /*4ae90*/  FADD R3, R23, R2 ;  /* 0x0000000217037221 */ /* 0x022fcc0000000000 */
[----:B------:R-:W1:Y:S02]  /*4aea0*/  ATOMS.CAST.SPIN R3, [R0], R2, R3 ;  /* 0x000000020003738d */ /* 0x000e640001800003 */
[----:B-1----:R-:W-:-:S13]  /*4aeb0*/  ISETP.EQ.U32.AND P1, PT, R3, 0x1, PT ;  /* 0x000000010300780c */ /* 0x002fda0003f22070 */
[----:B------:R-:W-:Y:S05]  /*4aec0*/  @!P1 BRA `(.L_x_1195) ;  /* 0xffffffb000009947 */ /* 0x000fea000383ffff */
[----:B------:R-:W-:Y:S05]  /*4aed0*/  BRA `(.L_x_1193) ;  /* 0x0000003000007947 */ /* 0x000fea0003800000 */
.L_x_1194:
[----:B------:R-:W5:Y:S02]  /*4aee0*/  LD.E R0, [R36.64+0x4c00] ;  /* 0x004c000824007980 */ /* 0x000f64000c101900 */
[----:B-----5:R-:W-:-:S05]  /*4aef0*/  FADD R23, R23, R0 ;  /* 0x0000000017177221 */ /* 0x020fca0000000000 */
[----:B------:R1:W-:Y:S02]  /*4af00*/  ST.E [R36.64+0x4c00], R23 ;  /* 0x004c001724007985 */ /* 0x0003e4000c101908 */
.L_x_1193:
[----:B------:R-:W-:Y:S05]  /*4af10*/  BSYNC B0 ;  /* 0x0000000000007941 */ /* 0x000fea0003800000 */
.L_x_1192:
[----:B------:R-:W5:Y:S01]  /*4af20*/  ATOM.E.ADD.F32.FTZ.RN.STRONG.GPU P1, RZ, [R36.64+0x5000], R24 ;  /* 0x0050001824ff798a */ /* 0x000f62000812e7c8 */
[----:B------:R-:W-:Y:S01]  /*4af30*/  BSSY B0, `(.L_x_1196) ;  /* 0x000000f000007945 */ /* 0x000fe20003800000 */
[----:B-----5:R-:W-:Y:S05]  /*4af40*/  @P1 BRA `(.L_x_1197) ;  /* 0x000000d000001947 */ /* 0x020fea0003800000 */
[----:B------:R-:W5:Y:S02]  /*4af50*/  QSPC.E.S P1, RZ, [R36+0x5000] ;  /* 0x0050000024ff73aa */ /* 0x000f640000020500 */
[----:B-----5:R-:W-:Y:S05]  /*4af60*/  @!P1 BRA `(.L_x_1198) ;  /* 0x0000008000009947 */ /* 0x020fea0003800000 */
[----:B------:R-:W-:-:S04]  /*4af70*/  IADD3 R0, R36, 0x5000, RZ ;  /* 0x0000500024007810 */ /* 0x000fc80007ffe0ff */
[----:B------:R-:W-:-:S05]  /*4af80*/  LOP3.LUT R0, R0, 0xffffff, RZ, 0xc0, !PT ;  /* 0x00ffffff00007812 */ /* 0x000fca00078ec0ff */
.L_x_1199:
[----:B------:R-:W5:Y:S02]  /*4af90*/  LDS R2, [R0] ;  /* 0x0000000000027984 */ /* 0x000f640000000800 */
[----:B-1---5:R-:W-:-:S06]  /*4afa0*/  FADD R3, R24, R2 ;  /* 0x0000000218037221 */ /* 0x022fcc0000000000 */
[----:B------:R-:W1:Y:S02]  /*4afb0*/  ATOMS.CAST.SPIN R3, [R0], R2, R3 ;  /* 0x000000020003738d */ /* 0x000e640001800003 */
[----:B-1----:R-:W-:-:S13]  /*4afc0*/  ISETP.EQ.U32.AND P1, PT, R3, 0x1, PT ;  /* 0x000000010300780c */ /* 0x002fda0003f22070 */
[----:B------:R-:W-:Y:S05]  /*4afd0*/  @!P1 BRA `(.L_x_1199) ;  /* 0xffffffb000009947 */ /* 0x000fea000383ffff */
[----:B------:R-:W-:Y:S05]  /*4afe0*/  BRA `(.L_x_1197) ;  /* 0x0000003000007947 */ /* 0x000fea0003800000 */
.L_x_1198:
[----:B-1----:R-:W5:Y:S02]  /*4aff0*/  LD.E R3, [R36.64+0x5000] ;  /* 0x0050000824037980 */ /* 0x002f64000c101900 */
[----:B-----5:R-:W-:-:S05]  /*4b000*/  FADD R3, R24, R3 ;  /* 0x0000000318037221 */ /* 0x020fca0000000000 */
[----:B------:R1:W-:Y:S02]  /*4b010*/  ST.E [R36.64+0x5000], R3 ;  /* 0x0050000324007985 */ /* 0x0003e4000c101908 */
.L_x_1197:
[----:B------:R-:W-:Y:S05]  /*4b020*/  BSYNC B0 ;  /* 0x0000000000007941 */ /* 0x000fea0003800000 */
.L_x_1196:
[----:B------:R-:W5:Y:S01]  /*4b030*/  ATOM.E.ADD.F32.FTZ.RN.STRONG.GPU P1, RZ, [R36.64+0x5400], R25 ;  /* 0x0054001924ff798a */ /* 0x000f62000812e7c8 */
[----:B------:R-:W-:Y:S01]  /*4b040*/  BSSY B0, `(.L_x_1200) ;  /* 0x000000f000007945 */ /* 0x000fe20003800000 */
[----:B-----5:R-:W-:Y:S05]  /*4b050*/  @P1 BRA `(.L_x_1201) ;  /* 0x000000d000001947 */ /* 0x020fea0003800000 */
[----:B------:R-:W5:Y:S02]  /*4b060*/  QSPC.E.S P1, RZ, [R36+0x5400] ;  /* 0x0054000024ff73aa */ /* 0x000f640000020500 */
[----:B-----5:R-:W-:Y:S05]  /*4b070*/  @!P1 BRA `(.L_x_1202) ;  /* 0x0000008000009947 */ /* 0x020fea0003800000 */
[----:B------:R-:W-:-:S04]  /*4b080*/  IADD3 R0, R36, 0x5400, RZ ;  /* 0x0000540024007810 */ /* 0x000fc80007ffe0ff */
[----:B------:R-:W-:-:S05]  /*4b090*/  LOP3.LUT R0, R0, 0xffffff, RZ, 0xc0, !PT ;  /* 0x00ffffff00007812 */ /* 0x000fca00078ec0ff */
.L_x_1203:
[----:B------:R-:W5:Y:S02]  /*4b0a0*/  LDS R2, [R0] ;  /* 0x0000000000027984 */ /* 0x000f640000000800 */
[----:B-1---5:R-:W-:-:S06]  /*4b0b0*/  FADD R3, R25, R2 ;  /* 0x0000000219037221 */ /* 0x022fcc0000000000 */
[----:B------:R-:W1:Y:S02]  /*4b0c0*/  ATOMS.CAST.SPIN R3, [R0], R2, R3 ;  /* 0x000000020003738d */ /* 0x000e640001800003 */
[----:B-1----:R-:W-:-:S13]  /*4b0d0*/  ISETP.EQ.U32.AND P1, PT, R3, 0x1, PT ;  /* 0x000000010300780c */ /* 0x002fda0003f22070 */
[----:B------:R-:W-:Y:S05]  /*4b0e0*/  @!P1 BRA `(.L_x_1203) ;  /* 0xffffffb000009947 */ /* 0x000fea000383ffff */
[----:B------:R-:W-:Y:S05]  /*4b0f0*/  BRA `(.L_x_1201) ;  /* 0x0000003000007947 */ /* 0x000fea0003800000 */
.L_x_1202:
[----:B------:R-:W5:Y:S02]  /*4b100*/  LD.E R0, [R36.64+0x5400] ;  /* 0x0054000824007980 */ /* 0x000f64000c101900 */
[----:B-----5:R-:W-:-:S05]  /*4b110*/  FADD R25, R25, R0 ;  /* 0x0000000019197221 */ /* 0x020fca0000000000 */
[----:B------:R1:W-:Y:S02]  /*4b120*/  ST.E [R36.64+0x5400], R25 ;  /* 0x0054001924007985 */ /* 0x0003e4000c101908 */
.L_x_1201:
[----:B------:R-:W-:Y:S05]  /*4b130*/  BSYNC B0 ;  /* 0x0000000000007941 */ /* 0x000fea0003800000 */
.L_x_1200:
[----:B------:R-:W5:Y:S01]  /*4b140*/  ATOM.E.ADD.F32.FTZ.RN.STRONG.GPU P1, RZ, [R36.64+0x5800], R26 ;  /* 0x0058001a24ff798a */ /* 0x000f62000812e7c8 */
[----:B------:R-:W-:Y:S01]  /*4b150*/  BSSY B0, `(.L_x_1204) ;  /* 0x000000f000007945 */ /* 0x000fe20003800000 */
[----:B-----5:R-:W-:Y:S05]  /*4b160*/  @P1 BRA `(.L_x_1205) ;  /* 0x000000d000001947 */ /* 0x020fea0003800000 */
[----:B------:R-:W5:Y:S02]  /*4b170*/  QSPC.E.S P1, RZ, [R36+0x5800] ;  /* 0x0058000024ff73aa */ /* 0x000f640000020500 */
[----:B-----5:R-:W-:Y:S05]  /*4b180*/  @!P1 BRA `(.L_x_1206) ;  /* 0x0000008000009947 */ /* 0x020fea0003800000 */
[----:B------:R-:W-:-:S04]  /*4b190*/  IADD3 R0, R36, 0x5800, RZ ;  /* 0x0000580024007810 */ /* 0x000fc80007ffe0ff */
[----:B------:R-:W-:-:S05]  /*4b1a0*/  LOP3.LUT R0, R0, 0xffffff, RZ, 0xc0, !PT ;  /* 0x00ffffff00007812 */ /* 0x000fca00078ec0ff */
.L_x_1207:
[----:B------:R-:W5:Y:S02]  /*4b1b0*/  LDS R2, [R0] ;  /* 0x0000000000027984 */ /* 0x000f640000000800 */
[----:B-1---5:R-:W-:-:S06]  /*4b1c0*/  FADD R3, R26, R2 ;  /* 0x000000021a037221 */ /* 0x022fcc0000000000 */
[----:B------:R-:W1:Y:S02]  /*4b1d0*/  ATOMS.CAST.SPIN R3, [R0], R2, R3 ;  /* 0x000000020003738d */ /* 0x000e640001800003 */
[----:B-1----:R-:W-:-:S13]  /*4b1e0*/  ISETP.EQ.U32.AND P1, PT, R3, 0x1, PT ;  /* 0x000000010300780c */ /* 0x002fda0003f22070 */
[----:B------:R-:W-:Y:S05]  /*4b1f0*/  @!P1 BRA `(.L_x_1207) ;  /* 0xffffffb000009947 */ /* 0x000fea000383ffff */
[----:B------:R-:W-:Y:S05]  /*4b200*/  BRA `(.L_x_1205) ;  /* 0x0000003000007947 */ /* 0x000fea0003800000 */
.L_x_1206:
[----:B-1----:R-:W5:Y:S02]  /*4b210*/  LD.E R3, [R36.64+0x5800] ;  /* 0x0058000824037980 */ /* 0x002f64000c101900 */
[----:B-----5:R-:W-:-:S05]  /*4b220*/  FADD R3, R26, R3 ;  /* 0x000000031a037221 */ /* 0x020fca0000000000 */
[----:B------:R1:W-:Y:S02]  /*4b230*/  ST.E [R36.64+0x5800], R3 ;  /* 0x0058000324007985 */ /* 0x0003e4000c101908 */
.L_x_1205:
[----:B------:R-:W-:Y:S05]  /*4b240*/  BSYNC B0 ;  /* 0x0000000000007941 */ /* 0x000fea0003800000 */
.L_x_1204:
[----:B------:R-:W5:Y:S01]  /*4b250*/  ATOM.E.ADD.F32.FTZ.RN.STRONG.GPU P1, RZ, [R36.64+0x5c00], R27 ;  /* 0x005c001b24ff798a */ /* 0x000f62000812e7c8 */
[----:B------:R-:W-:Y:S01]  /*4b260*/  BSSY B0, `(.L_x_1208) ;  /* 0x000000f000007945 */ /* 0x000fe20003800000 */
[----:B-----5:R-:W-:Y:S05]  /*4b270*/  @P1 BRA `(.L_x_1209) ;  /* 0x000000d000001947 */ /* 0x020fea0003800000 */
[----:B------:R-:W5:Y:S02]  /*4b280*/  QSPC.E.S P1, RZ, [R36+0x5c00] ;  /* 0x005c000024ff73aa */ /* 0x000f640000020500 */
[----:B-----5:R-:W-:Y:S05]  /*4b290*/  @!P1 BRA `(.L_x_1210) ;  /* 0x0000008000009947 */ /* 0x020fea0003800000 */
[----:B------:R-:W-:-:S04]  /*4b2a0*/  IADD3 R0, R36, 0x5c00, RZ ;  /* 0x00005c0024007810 */ /* 0x000fc80007ffe0ff */
[----:B------:R-:W-:-:S05]  /*4b2b0*/  LOP3.LUT R0, R0, 0xffffff, RZ, 0xc0, !PT ;  /* 0x00ffffff00007812 */ /* 0x000fca00078ec0ff */
.L_x_1211:
[----:B------:R-:W5:Y:S02]  /*4b2c0*/  LDS R2, [R0] ;  /* 0x0000000000027984 */ /* 0x000f640000000800 */
[----:B-1---5:R-:W-:-:S06]  /*4b2d0*/  FADD R3, R27, R2 ;  /* 0x000000021b037221 */ /* 0x022fcc0000000000 */
[----:B------:R-:W1:Y:S02]  /*4b2e0*/  ATOMS.CAST.SPIN R3, [R0], R2, R3 ;  /* 0x000000020003738d */ /* 0x000e640001800003 */
[----:B-1----:R-:W-:-:S13]  /*4b2f0*/  ISETP.EQ.U32.AND P1, PT, R3, 0x1, PT ;  /* 0x000000010300780c */ /* 0x002fda0003f22070 */
[----:B------:R-:W-:Y:S05]  /*4b300*/  @!P1 BRA `(.L_x_1211) ;  /* 0xffffffb000009947 */ /* 0x000fea000383ffff */
[----:B------:R-:W-:Y:S05]  /*4b310*/  BRA `(.L_x_1209) ;  /* 0x0000003000007947 */ /* 0x000fea0003800000 */
.L_x_1210:
[----:B------:R-:W5:Y:S02]  /*4b320*/  LD.E R0, [R36.64+0x5c00] ;  /* 0x005c000824007980 */ /* 0x000f64000c101900 */
[----:B-----5:R-:W-:-:S05]  /*4b330*/  FADD R27, R27, R0 ;  /* 0x000000001b1b7221 */ /* 0x020fca0000000000 */
[----:B------:R1:W-:Y:S02]  /*4b340*/  ST.E [R36.64+0x5c00], R27 ;  /* 0x005c001b24007985 */ /* 0x0003e4000c101908 */
.L_x_1209:
[----:B------:R-:W-:Y:S05]  /*4b350*/  BSYNC B0 ;  /* 0x0000000000007941 */ /* 0x000fea0003800000 */
.L_x_1208:
[----:B------:R-:W5:Y:S01]  /*4b360*/  ATOM.E.ADD.F32.FTZ.RN.STRONG.GPU P1, RZ, [R36.64+0x6000], R32 ;  /* 0x0060002024ff798a */ /* 0x000f62000812e7c8 */
[----:B------:R-:W-:Y:S01]  /*4b370*/  BSSY B0, `(.L_x_1212) ;  /* 0x000000f000007945 */ /* 0x000fe20003800000 */
[----:B-----5:R-:W-:Y:S05]  /*4b380*/  @P1 BRA `(.L_x_1213) ;  /* 0x000000d000001947 */ /* 0x020fea0003800000 */
[----:B------:R-:W5:Y:S02]  /*4b390*/  QSPC.E.S P1, RZ, [R36+0x6000] ;  /* 0x0060000024ff73aa */ /* 0x000f640000020500 */
[----:B-----5:R-:W-:Y:S05]  /*4b3a0*/  @!P1 BRA `(.L_x_1214) ;  /* 0x0000008000009947 */ /* 0x020fea0003800000 */
[----:B------:R-:W-:-:S04]  /*4b3b0*/  IADD3 R0, R36, 0x6000, RZ ;  /* 0x0000600024007810 */ /* 0x000fc80007ffe0ff */
[----:B------:R-:W-:-:S05]  /*4b3c0*/  LOP3.LUT R0, R0, 0xffffff, RZ, 0xc0, !PT ;  /* 0x00ffffff00007812 */ /* 0x000fca00078ec0ff */
.L_x_1215:
[----:B------:R-:W5:Y:S02]  /*4b3d0*/  LDS R2, [R0] ;  /* 0x0000000000027984 */ /* 0x000f640000000800 */
[----:B-1---5:R-:W-:-:S06]  /*4b3e0*/  FADD R3, R32, R2 ;  /* 0x0000000220037221 */ /* 0x022fcc0000000000 */
[----:B------:R-:W1:Y:S02]  /*4b3f0*/  ATOMS.CAST.SPIN R3, [R0], R2, R3 ;  /* 0x000000020003738d */ /* 0x000e640001800003 */
[----:B-1----:R-:W-:-:S13]  /*4b400*/  ISETP.EQ.U32.AND P1, PT, R3, 0x1, PT ;  /* 0x000000010300780c */ /* 0x002fda0003f22070 */
[----:B------:R-:W-:Y:S05]  /*4b410*/  @!P1 BRA `(.L_x_1215) ;  /* 0xffffffb000009947 */ /* 0x000fea000383ffff */
[----:B------:R-:W-:Y:S05]  /*4b420*/  BRA `(.L_x_1213) ;  /* 0x0000003000007947 */ /* 0x000fea0003800000 */
.L_x_1214:
[----:B-1----:R-:W5:Y:S02]  /*4b430*/  LD.E R3, [R36.64+0x6000] ;  /* 0x0060000824037980 */ /* 0x002f64000c101900 */
[----:B-----5:R-:W-:-:S05]  /*4b440*/  FADD R3, R32, R3 ;  /* 0x0000000320037221 */ /* 0x020fca0000000000 */
[----:B------:R1:W-:Y:S02]  /*4b450*/  ST.E [R36.64+0x6000], R3 ;  /* 0x0060000324007985 */ /* 0x0003e4000c101908 */
.L_x_1213:
[----:B------:R-:W-:Y:S05]  /*4b460*/  BSYNC B0 ;  /* 0x0000000000007941 */ /* 0x000fea0003800000 */
.L_x_1212:
[----:B------:R-:W5:Y:S01]  /*4b470*/  ATOM.E.ADD.F32.FTZ.RN.STRONG.GPU P1, RZ, [R36.64+0x6400], R33 ;  /* 0x0064002124ff798a */ /* 0x000f62000812e7c8 */
[----:B------:R-:W-:Y:S01]  /*4b480*/  BSSY B0, `(.L_x_1216) ;  /* 0x000000f000007945 */ /* 0x000fe20003800000 */
[----:B-----5:R-:W-:Y:S05]  /*4b490*/  @P1 BRA `(.L_x_1217) ;  /* 0x000000d000001947 */ /* 0x020fea0003800000 */
[----:B------:R-:W5:Y:S02]  /*4b4a0*/  QSPC.E.S P1, RZ, [R36+0x6400] ;  /* 0x0064000024ff73aa */ /* 0x000f640000020500 */
[----:B-----5:R-:W-:Y:S05]  /*4b4b0*/  @!P1 BRA `(.L_x_1218) ;  /* 0x0000008000009947 */ /* 0x020fea0003800000 */
[----:B------:R-:W-:-:S04]  /*4b4c0*/  IADD3 R0, R36, 0x6400, RZ ;  /* 0x0000640024007810 */ /* 0x000fc80007ffe0ff */
[----:B------:R-:W-:-:S05]  /*4b4d0*/  LOP3.LUT R0, R0, 0xffffff, RZ, 0xc0, !PT ;  /* 0x00ffffff00007812 */ /* 0x000fca00078ec0ff */
.L_x_1219:
[----:B------:R-:W5:Y:S02]  /*4b4e0*/  LDS R2, [R0] ;  /* 0x0000000000027984 */ /* 0x000f640000000800 */
[----:B-1---5:R-:W-:-:S06]  /*4b4f0*/  FADD R3, R33, R2 ;  /* 0x0000000221037221 */ /* 0x022fcc0000000000 */
[----:B------:R-:W1:Y:S02]  /*4b500*/  ATOMS.CAST.SPIN R3, [R0], R2, R3 ;  /* 0x000000020003738d */ /* 0x000e640001800003 */
[----:B-1----:R-:W-:-:S13]  /*4b510*/  ISETP.EQ.U32.AND P1, PT, R3, 0x1, PT ;  /* 0x000000010300780c */ /* 0x002fda0003f22070 */
[----:B------:R-:W-:Y:S05]  /*4b520*/  @!P1 BRA `(.L_x_1219) ;  /* 0xffffffb000009947 */ /* 0x000fea000383ffff */
[----:B------:R-:W-:Y:S05]  /*4b530*/  BRA `(.L_x_1217) ;  /* 0x0000003000007947 */ /* 0x000fea0003800000 */
.L_x_1218:
[----:B------:R-:W5:Y:S02]  /*4b540*/  LD.E R0, [R36.64+0x6400] ;  /* 0x0064000824007980 */ /* 0x000f64000c101900 */
[----:B-----5:R-:W-:-:S05]  /*4b550*/  FADD R33, R33, R0 ;  /* 0x0000000021217221 */ /* 0x020fca0000000000 */
[----:B------:R1:W-:Y:S02]  /*4b560*/  ST.E [R36.64+0x6400], R33 ;  /* 0x0064002124007985 */ /* 0x0003e4000c101908 */
.L_x_1217:
[----:B------:R-:W-:Y:S05]  /*4b570*/  BSYNC B0 ;  /* 0x0000000000007941 */ /* 0x000fea0003800000 */
.L_x_1216:
[----:B------:R-:W5:Y:S01]  /*4b580*/  ATOM.E.ADD.F32.FTZ.RN.STRONG.GPU P1, RZ, [R36.64+0x6800], R34 ;  /* 0x0068002224ff798a */ /* 0x000f62000812e7c8 */
[----:B------:R-:W-:Y:S01]  /*4b590*/  BSSY B0, `(.L_x_1220) ;  /* 0x000000f000007945 */ /* 0x000fe20003800000 */
[----:B-----5:R-:W-:Y:S05]  /*4b5a0*/  @P1 BRA `(.L_x_1221) ;  /* 0x000000d000001947 */ /* 0x020fea0003800000 */
[----:B------:R-:W5:Y:S02]  /*4b5b0*/  QSPC.E.S P1, RZ, [R36+0x6800] ;  /* 0x0068000024ff73aa */ /* 0x000f640000020500 */
[----:B-----5:R-:W-:Y:S05]  /*4b5c0*/  @!P1 BRA `(.L_x_1222) ;  /* 0x0000008000009947 */ /* 0x020fea0003800000 */
[----:B------:R-:W-:-:S04]  /*4b5d0*/  IADD3 R0, R36, 0x6800, RZ ;  /* 0x0000680024007810 */ /* 0x000fc80007ffe0ff */
[----:B------:R-:W-:-:S05]  /*4b5e0*/  LOP3.LUT R0, R0, 0xffffff, RZ, 0xc0, !PT ;  /* 0x00ffffff00007812 */ /* 0x000fca00078ec0ff */
.L_x_1223:
[----:B------:R-:W5:Y:S02]  /*4b5f0*/  LDS R2, [R0] ;  /* 0x0000000000027984 */ /* 0x000f640000000800 */
[----:B-1---5:R-:W-:-:S06]  /*4b600*/  FADD R3, R34, R2 ;  /* 0x0000000222037221 */ /* 0x022fcc0000000000 */
[----:B------:R-:W1:Y:S02]  /*4b610*/  ATOMS.CAST.SPIN R3, [R0], R2, R3 ;  /* 0x000000020003738d */ /* 0x000e640001800003 */
[----:B-1----:R-:W-:-:S13]  /*4b620*/  ISETP.EQ.U32.AND P1, PT, R3, 0x1, PT ;  /* 0x000000010300780c */ /* 0x002fda0003f22070 */
[----:B------:R-:W-:Y:S05]  /*4b630*/  @!P1 BRA `(.L_x_1223) ;  /* 0xffffffb000009947 */ /* 0x000fea000383ffff */
[----:B------:R-:W-:Y:S05]  /*4b640*/  BRA `(.L_x_1221) ;  /* 0x0000003000007947 */ /* 0x000fea0003800000 */
.L_x_1222:
[----:B-1----:R-:W5:Y:S02]  /*4b650*/  LD.E R3, [R36.64+0x6800] ;  /* 0x0068000824037980 */ /* 0x002f64000c101900 */
[----:B-----5:R-:W-:-:S05]  /*4b660*/  FADD R3, R34, R3 ;  /* 0x0000000322037221 */ /* 0x020fca0000000000 */
[----:B------:R1:W-:Y:S02]  /*4b670*/  ST.E [R36.64+0x6800], R3 ;  /* 0x0068000324007985 */ /* 0x0003e4000c101908 */
.L_x_1221:
[----:B------:R-:W-:Y:S05]  /*4b680*/  BSYNC B0 ;  /* 0x0000000000007941 */ /* 0x000fea0003800000 */
.L_x_1220:
[----:B------:R-:W5:Y:S01]  /*4b690*/  ATOM.E.ADD.F32.FTZ.RN.STRONG.GPU P1, RZ, [R36.64+0x6c00], R35 ;  /* 0x006c002324ff798a */ /* 0x000f62000812e7c8 */
[----:B------:R-:W-:Y:S01]  /*4b6a0*/  BSSY B0, `(.L_x_1224) ;  /* 0x000000f000007945 */ /* 0x000fe20003800000 */
[----:B-----5:R-:W-:Y:S05]  /*4b6b0*/  @P1 BRA `(.L_x_1225) ;  /* 0x000000d000001947 */ /* 0x020fea0003800000 */
[----:B------:R-:W5:Y:S02]  /*4b6c0*/  QSPC.E.S P1, RZ, [R36+0x6c00] ;  /* 0x006c000024ff73aa */ /* 0x000f640000020500 */
[----:B-----5:R-:W-:Y:S05]  /*4b6d0*/  @!P1 BRA `(.L_x_1226) ;  /* 0x0000008000009947 */ /* 0x020fea0003800000 */
[----:B------:R-:W-:-:S04]  /*4b6e0*/  IADD3 R0, R36, 0x6c00, RZ ;  /* 0x00006c0024007810 */ /* 0x000fc80007ffe0ff */
[----:B------:R-:W-:-:S05]  /*4b6f0*/  LOP3.LUT R0, R0, 0xffffff, RZ, 0xc0, !PT ;  /* 0x00ffffff00007812 */ /* 0x000fca00078ec0ff */
.L_x_1227:
[----:B------:R-:W5:Y:S02]  /*4b700*/  LDS R2, [R0] ;  /* 0x0000000000027984 */ /* 0x000f640000000800 */
[----:B-1---5:R-:W-:-:S06]  /*4b710*/  FADD R3, R35, R2 ;  /* 0x0000000223037221 */ /* 0x022fcc0000000000 */
[----:B------:R-:W1:Y:S02]  /*4b720*/  ATOMS.CAST.SPIN R3, [R0], R2, R3 ;  /* 0x000000020003738d */ /* 0x000e640001800003 */
[----:B-1----:R-:W-:-:S13]  /*4b730*/  ISETP.EQ.U32.AND P1, PT, R3, 0x1, PT ;  /* 0x000000010300780c */ /* 0x002fda0003f22070 */
[----:B------:R-:W-:Y:S05]  /*4b740*/  @!P1 BRA `(.L_x_1227) ;  /* 0xffffffb000009947 */ /* 0x000fea000383ffff */
[----:B------:R-:W-:Y:S05]  /*4b750*/  BRA `(.L_x_1225) ;  /* 0x0000003000007947 */ /* 0x000fea0003800000 */
.L_x_1226:
[----:B------:R-:W5:Y:S02]  /*4b760*/  LD.E R0, [R36.64+0x6c00] ;  /* 0x006c000824007980 */ /* 0x000f64000c101900 */
[----:B-----5:R-:W-:-:S05]  /*4b770*/  FADD R35, R35, R0 ;  /* 0x0000000023237221 */ /* 0x020fca0000000000 */
[----:B------:R1:W-:Y:S02]  /*4b780*/  ST.E [R36.64+0x6c00], R35 ;  /* 0x006c002324007985 */ /* 0x0003e4000c101908 */
.L_x_1225:
[----:B------:R-:W-:Y:S05]  /*4b790*/  BSYNC B0 ;  /* 0x0000000000007941 */ /* 0x000fea0003800000 */
.L_x_1224:
[----:B------:R-:W5:Y:S01]  /*4b7a0*/  ATOM.E.ADD.F32.FTZ.RN.STRONG.GPU P1, RZ, [R36.64+0x7000], R28 ;  /* 0x0070001c24ff798a */ /* 0x000f62000812e7c8 */
[----:B------:R-:W-:Y:S01]  /*4b7b0*/  BSSY B0, `(.L_x_1228) ;  /* 0x000000f000007945 */ /* 0x000fe20003800000 */
[----:B-----5:R-:W-:Y:S05]  /*4b7c0*/  @P1 BRA `(.L_x_1229) ;  /* 0x000000d000001947 */ /* 0x020fea0003800000 */
[----:B------:R-:W5:Y:S02]  /*4b7d0*/  QSPC.E.S P1, RZ, [R36+0x7000] ;  /* 0x0070000024ff73aa */ /* 0x000f640000020500 */
[----:B-----5:R-:W-:Y:S05]  /*4b7e0*/  @!P1 BRA `(.L_x_1230) ;  /* 0x0000008000009947 */ /* 0x020fea0003800000 */
[----:B------:R-:W-:-:S04]  /*4b7f0*/  IADD3 R0, R36, 0x7000, RZ ;  /* 0x0000700024007810 */ /* 0x000fc80007ffe0ff */
[----:B------:R-:W-:-:S05]  /*4b800*/  LOP3.LUT R0, R0, 0xffffff, RZ, 0xc0, !PT ;  /* 0x00ffffff00007812 */ /* 0x000fca00078ec0ff */
.L_x_1231:
[----:B------:R-:W5:Y:S02]  /*4b810*/  LDS R2, [R0] ;  /* 0x0000000000027984 */ /* 0x000f640000000800 */
[----:B-1---5:R-:W-:-:S06]  /*4b820*/  FADD R3, R28, R2 ;  /* 0x000000021c037221 */ /* 0x022fcc0000000000 */
[----:B------:R-:W1:Y:S02]  /*4b830*/  ATOMS.CAST.SPIN R3, [R0], R2, R3 ;  /* 0x000000020003738d */ /* 0x000e640001800003 */
[----:B-1----:R-:W-:-:S13]  /*4b840*/  ISETP.EQ.U32.AND P1, PT, R3, 0x1, PT ;  /* 0x000000010300780c */ /* 0x002fda0003f22070 */
[----:B------:R-:W-:Y:S05]  /*4b850*/  @!P1 BRA `(.L_x_1231) ;  /* 0xffffffb000009947 */ /* 0x000fea000383ffff */
[----:B------:R-:W-:Y:S05]  /*4b860*/  BRA `(.L_x_1229) ;  /* 0x0000003000007947 */ /* 0x000fea0003800000 */
.L_x_1230:
[----:B-1----:R-:W5:Y:S02]  /*4b870*/  LD.E R3, [R36.64+0x7000] ;  /* 0x0070000824037980 */ /* 0x002f64000c101900 */
[----:B-----5:R-:W-:-:S05]  /*4b880*/  FADD R3, R28, R3 ;  /* 0x000000031c037221 */ /* 0x020fca0000000000 */
[----:B------:R1:W-:Y:S02]  /*4b890*/  ST.E [R36.64+0x7000], R3 ;  /* 0x0070000324007985 */ /* 0x0003e4000c101908 */
.L_x_1229:
[----:B------:R-:W-:Y:S05]  /*4b8a0*/  BSYNC B0 ;  /* 0x0000000000007941 */ /* 0x000fea0003800000 */
.L_x_1228:
[----:B------:R-:W5:Y:S01]  /*4b8b0*/  ATOM.E.ADD.F32.FTZ.RN.STRONG.GPU P1, RZ, [R36.64+0x7400], R29 ;  /* 0x0074001d24ff798a */ /* 0x000f62000812e7c8 */
[----:B------:R-:W-:Y:S01]  /*4b8c0*/  BSSY B0, `(.L_x_1232) ;  /* 0x000000f000007945 */ /* 0x000fe20003800000 */
[----:B-----5:R-:W-:Y:S05]  /*4b8d0*/  @P1 BRA `(.L_x_1233) ;  /* 0x000000d000001947 */ /* 0x020fea0003800000 */
[----:B------:R-:W5:Y:S02]  /*4b8e0*/  QSPC.E.S P1, RZ, [R36+0x7400] ;  /* 0x0074000024ff73aa */ /* 0x000f640000020500 */
[----:B-----5:R-:W-:Y:S05]  /*4b8f0*/  @!P1 BRA `(.L_x_1234) ;  /* 0x0000008000009947 */ /* 0x020fea0003800000 */
[----:B------:R-:W-:-:S04]  /*4b900*/  IADD3 R0, R36, 0x7400, RZ ;  /* 0x0000740024007810 */ /* 0x000fc80007ffe0ff */
[----:B------:R-:W-:-:S05]  /*4b910*/  LOP3.LUT R0, R0, 0xffffff, RZ, 0xc0, !PT ;  /* 0x00ffffff00007812 */ /* 0x000fca00078ec0ff */
.L_x_1235:
[----:B------:R-:W5:Y:S02]  /*4b920*/  LDS R2, [R0] ;  /* 0x0000000000027984 */ /* 0x000f640000000800 */
[----:B-1---5:R-:W-:-:S06]  /*4b930*/  FADD R3, R29, R2 ;  /* 0x000000021d037221 */ /* 0x022fcc0000000000 */
[----:B------:R-:W1:Y:S02]  /*4b940*/  ATOMS.CAST.SPIN R3, [R0], R2, R3 ;  /* 0x000000020003738d */ /* 0x000e640001800003 */
[----:B-1----:R-:W-:-:S13]  /*4b950*/  ISETP.EQ.U32.AND P1, PT, R3, 0x1, PT ;  /* 0x000000010300780c */ /* 0x002fda0003f22070 */
[----:B------:R-:W-:Y:S05]  /*4b960*/  @!P1 BRA `(.L_x_1235) ;  /* 0xffffffb000009947 */ /* 0x000fea000383ffff */
[----:B------:R-:W-:Y:S05]  /*4b970*/  BRA `(.L_x_1233) ;  /* 0x0000003000007947 */ /* 0x000fea0003800000 */
.L_x_1234:
[----:B------:R-:W5:Y:S02]  /*4b980*/  LD.E R0, [R36.64+0x7400] ;  /* 0x0074000824007980 */ /* 0x000f64000c101900 */
[----:B-----5:R-:W-:-:S05]  /*4b990*/  FADD R29, R29, R0 ;  /* 0x000000001d1d7221 */ /* 0x020fca0000000000 */
[----:B------:R1:W-:Y:S02]  /*4b9a0*/  ST.E [R36.64+0x7400], R29 ;  /* 0x0074001d24007985 */ /* 0x0003e4000c101908 */
.L_x_1233:
[----:B------:R-:W-:Y:S05]  /*4b9b0*/  BSYNC B0 ;  /* 0x0000000000007941 */ /* 0x000fea0003800000 */
.L_x_1232:
[----:B------:R-:W5:Y:S01]  /*4b9c0*/  ATOM.E.ADD.F32.FTZ.RN.STRONG.GPU P1, RZ, [R36.64+0x7800], R30 ;  /* 0x0078001e24ff798a */ /* 0x000f62000812e7c8 */
[----:B------:R-:W-:Y:S01]  /*4b9d0*/  BSSY B0, `(.L_x_1236) ;  /* 0x000000f000007945 */ /* 0x000fe20003800000 */
[----:B-----5:R-:W-:Y:S05]  /*4b9e0*/  @P1 BRA `(.L_x_1237) ;  /* 0x000000d000001947 */ /* 0x020fea0003800000 */
[----:B------:R-:W5:Y:S02]  /*4b9f0*/  QSPC.E.S P1, RZ, [R36+0x7800] ;  /* 0x0078000024ff73aa */ /* 0x000f640000020500 */
[----:B-----5:R-:W-:Y:S05]  /*4ba00*/  @!P1 BRA `(.L_x_1238) ;  /* 0x0000008000009947 */ /* 0x020fea0003800000 */
[----:B------:R-:W-:-:S04]  /*4ba10*/  IADD3 R0, R36, 0x7800, RZ ;  /* 0x0000780024007810 */ /* 0x000fc80007ffe0ff */
[----:B------:R-:W-:-:S05]  /*4ba20*/  LOP3.LUT R0, R0, 0xffffff, RZ, 0xc0, !PT ;  /* 0x00ffffff00007812 */ /* 0x000fca00078ec0ff */
.L_x_1239:
[----:B------:R-:W5:Y:S02]  /*4ba30*/  LDS R2, [R0] ;  /* 0x0000000000027984 */ /* 0x000f640000000800 */
[----:B-1---5:R-:W-:-:S06]  /*4ba40*/  FADD R3, R30, R2 ;  /* 0x000000021e037221 */ /* 0x022fcc0000000000 */
[----:B------:R-:W1:Y:S02]  /*4ba50*/  ATOMS.CAST.SPIN R3, [R0], R2, R3 ;  /* 0x000000020003738d */ /* 0x000e640001800003 */
[----:B-1----:R-:W-:-:S13]  /*4ba60*/  ISETP.EQ.U32.AND P1, PT, R3, 0x1, PT ;  /* 0x000000010300780c */ /* 0x002fda0003f22070 */
[----:B------:R-:W-:Y:S05]  /*4ba70*/  @!P1 BRA `(.L_x_1239) ;  /* 0xffffffb000009947 */ /* 0x000fea000383ffff */
[----:B------:R-:W-:Y:S05]  /*4ba80*/  BRA `(.L_x_1237) ;  /* 0x0000003000007947 */ /* 0x000fea0003800000 */
.L_x_1238:
[----:B-1----:R-:W5:Y:S02]  /*4ba90*/  LD.E R3, [R36.64+0x7800] ;  /* 0x0078000824037980 */ /* 0x002f64000c101900 */
[----:B-----5:R-:W-:-:S05]  /*4baa0*/  FADD R3, R30, R3 ;  /* 0x000000031e037221 */ /* 0x020fca0000000000 */
[----:B------:R1:W-:Y:S02]  /*4bab0*/  ST.E [R36.64+0x7800], R3 ;  /* 0x0078000324007985 */ /* 0x0003e4000c101908 */
.L_x_1237:
[----:B------:R-:W-:Y:S05]  /*4bac0*/  BSYNC B0 ;  /* 0x0000000000007941 */ /* 0x000fea0003800000 */
.L_x_1236:
[----:B------:R-:W5:Y:S01]  /*4bad0*/  ATOM.E.ADD.F32.FTZ.RN.STRONG.GPU P1, RZ, [R36.64+0x7c00], R31 ;  /* 0x007c001f24ff798a */ /* 0x000f62000812e7c8 */
[----:B------:R-:W-:-:S04]  /*4bae0*/  MOV R97, 0x0 ;  /* 0x0000000000617802 */ /* 0x000fc80000000f00 */
[----:B-----5:R-:W-:Y:S05]  /*4baf0*/  @P1 RET.REL.NODEC R96 `(_ZN7cutlass13device_kernelIN5flash19enable_sm80_to_sm89INS1_16FlashAttnBwdSm80INS1_25CollectiveMainloopBwdSm80ILi2ELi2EN4cute5tupleIJNS5_1CILi128EEES8_NS7_ILi64EEEEEENS_6half_tEfNS_4arch4Sm80ELb0ELb0ELb1ELb0ELb1ELb0ELb0ELb0ELi2ELi4ELi4ELi4ELb0EEENS1_21CollectiveEpilogueBwdISA_SB_SD_Li256ELb0ELb0ELi2EEENS1_19SingleTileSchedulerILb0ELb0ELb0ELi128EEEEEEEEEvNT_6ParamsE) ;  /* 0xfffb450060001950 */ /* 0x020fea0003c3ffff */
[----:B------:R-:W5:Y:S02]  /*4bb00*/  QSPC.E.S P1, RZ, [R36+0x7c00] ;  /* 0x007c000024ff73aa */ /* 0x000f640000020500 */
[----:B-----5:R-:W-:Y:S05]  /*4bb10*/  @!P1 BRA `(.L_x_1240) ;  /* 0x0000009000009947 */ /* 0x020fea0003800000 */
[----:B------:R-:W-:-:S04]  /*4bb20*/  IADD3 R0, R36, 0x7c00, RZ ;  /* 0x00007c0024007810 */ /* 0x000fc80007ffe0ff */
[----:B------:R-:W-:-:S05]  /*4bb30*/  LOP3.LUT R0, R0, 0xffffff, RZ, 0xc0, !PT ;  /* 0x00ffffff00007812 */ /* 0x000fca00078ec0ff */
.L_x_1241:
[----:B------:R-:W5:Y:S02]  /*4bb40*/  LDS R2, [R0] ;  /* 0x0000000000027984 */ /* 0x000f640000000800 */
[----:B-1---5:R-:W-:-:S06]  /*4bb50*/  FADD R3, R31, R2 ;  /* 0x000000021f037221 */ /* 0x022fcc0000000000 */
[----:B------:R-:W1:Y:S02]  /*4bb60*/  ATOMS.CAST.SPIN R3, [R0], R2, R3 ;  /* 0x000000020003738d */ /* 0x000e640001800003 */
[----:B-1----:R-:W-:-:S13]  /*4bb70*/  ISETP.EQ.U32.AND P1, PT, R3, 0x1, PT ;  /* 0x000000010300780c */ /* 0x002fda0003f22070 */
[----:B------:R-:W-:Y:S05]  /*4bb80*/  @!P1 BRA `(.L_x_1241) ;  /* 0xffffffb000009947 */ /* 0x000fea000383ffff */
[----:B------:R-:W-:-:S04]  /*4bb90*/  MOV R97, 0x0 ;  /* 0x0000000000617802 */ /* 0x000fc80000000f00 */
[----:B------:R-:W-:Y:S05]  /*4bba0*/  RET.REL.NODEC R96 `(_ZN7cutlass13device_kernelIN5flash19enable_sm80_to_sm89INS1_16FlashAttnBwdSm80INS1_25CollectiveMainloopBwdSm80ILi2ELi2EN4cute5tupleIJNS5_1CILi128EEES8_NS7_ILi64EEEEEENS_6half_tEfNS_4arch4Sm80ELb0ELb0ELb1ELb0ELb1ELb0ELb0ELb0ELi2ELi4ELi4ELi4ELb0EEENS1_21CollectiveEpilogueBwdISA_SB_SD_Li256ELb0ELb0ELi2EEENS1_19SingleTileSchedulerILb0ELb0ELb0ELi128EEEEEEEEEvNT_6ParamsE) ;  /* 0xfffb445060007950 */ /* 0x000fea0003c3ffff */
.L_x_1240:
[----:B------:R-:W5:Y:S01]  /*4bbb0*/  LD.E R0, [R36.64+0x7c00] ;  /* 0x007c000824007980 */ /* 0x000f62000c101900 */
[----:B------:R-:W-:Y:S01]  /*4bbc0*/  MOV R97, 0x0 ;  /* 0x0000000000617802 */ /* 0x000fe20000000f00 */
[----:B-----5:R-:W-:-:S05]  /*4bbd0*/  FADD R31, R31, R0 ;  /* 0x000000001f1f7221 */ /* 0x020fca0000000000 */
[----:B------:R1:W-:Y:S01]  /*4bbe0*/  ST.E [R36.64+0x7c00], R31 ;  /* 0x007c001f24007985 */ /* 0x0003e2000c101908 */
[----:B------:R-:W-:Y:S05]  /*4bbf0*/  RET.REL.NODEC R96 `(_ZN7cutlass13device_kernelIN5flash19enable_sm80_to_sm89INS1_16FlashAttnBwdSm80INS1_25CollectiveMainloopBwdSm80ILi2ELi2EN4cute5tupleIJNS5_1CILi128EEES8_NS7_ILi64EEEEEENS_6half_tEfNS_4arch4Sm80ELb0ELb0ELb1ELb0ELb1ELb0ELb0ELb0ELi2ELi4ELi4ELi4ELb0EEENS1_21CollectiveEpilogueBwdISA_SB_SD_Li256ELb0ELb0ELi2EEENS1_19SingleTileSchedulerILb0ELb0ELb0ELi128EEEEEEEEEvNT_6ParamsE) ;  /* 0xfffb440060007950 */ /* 0x000fea0003c3ffff */
        .type           $_ZN7cutlass13device_kernelIN5flash19enable_sm80_to_sm89INS1_16FlashAttnBwdSm80INS1_25CollectiveMainloopBwdSm80ILi2ELi2EN4cute5tupleIJNS5_1CILi128EEES8_NS7_ILi64EEEEEENS_6half_tEfNS_4arch4Sm80ELb0ELb0ELb1ELb0ELb1ELb0ELb0ELb0ELi2ELi4ELi4ELi4ELb0EEENS1_21CollectiveEpilogueBwdISA_SB_SD_Li256ELb0ELb0ELi2EEENS1_19SingleTileSchedulerILb0ELb0ELb0ELi128EEEEEEEEEvNT_6ParamsE$_ZZZN5flash25CollectiveMainloopBwdSm80ILi2ELi2EN4cute5tupleIJNS1_1CILi128EEES4_NS3_ILi64EEEEEEN7cutlass6half_tEfNS7_4arch4Sm80ELb0ELb0ELb1ELb0ELb1ELb0ELb0ELb0ELi2ELi4ELi4ELi4ELb0EE3mmaINS_16FlashAttnBwdSm80ISB_NS_21CollectiveEpilogueBwdIS6_S8_SA_Li256ELb0ELb0ELi2EEENS_19SingleTileSchedulerILb0ELb0ELb0ELi128EEEE13SharedStorageENS1_6TensorINS1_11ArrayEngineIfLm32EEENS1_6LayoutINS2_IJNS2_IJNS3_ILi2EEESO_EEESO_NS3_ILi4EEEEEENS2_IJNS2_IJNS3_ILi1EEESO_EEESQ_NS3_ILi8EEEEEEEEEEEEbRKNSB_6ParamsERT0_S12_iNS2_IJiiiEEERT_ENKUliT_E_clIZSC_ISJ_SX_EbS10_S12_S12_iS13_S15_EUlRS16_iE_EEDaiS16_ENKUlvE0_clEv,@function
        .size           $_ZN7cutlass13device_kernelIN5flash19enable_sm80_to_sm89INS1_16FlashAttnBwdSm80INS1_25CollectiveMainloopBwdSm80ILi2ELi2EN4cute5tupleIJNS5_1CILi128EEES8_NS7_ILi64EEEEEENS_6half_tEfNS_4arch4Sm80ELb0ELb0ELb1ELb0ELb1ELb0ELb0ELb0ELi2ELi4ELi4ELi4ELb0EEENS1_21CollectiveEpilogueBwdISA_SB_SD_Li256ELb0ELb0ELi2EEENS1_19SingleTileSchedulerILb0ELb0ELb0ELi128EEEEEEEEEvNT_6ParamsE$_ZZZN5flash25CollectiveMainloopBwdSm80ILi2ELi2EN4cute5tupleIJNS1_1CILi128EEES4_NS3_ILi64EEEEEEN7cutlass6half_tEfNS7_4arch4Sm80ELb0ELb0ELb1ELb0ELb1ELb0ELb0ELb0ELi2ELi4ELi4ELi4ELb0EE3mmaINS_16FlashAttnBwdSm80ISB_NS_21CollectiveEpilogueBwdIS6_S8_SA_Li256ELb0ELb0ELi2EEENS_19SingleTileSchedulerILb0ELb0ELb0ELi128EEEE13SharedStorageENS1_6TensorINS1_11ArrayEngineIfLm32EEENS1_6LayoutINS2_IJNS2_IJNS3_ILi2EEESO_EEESO_NS3_ILi4EEEEEENS2_IJNS2_IJNS3_ILi1EEESO_EEESQ_NS3_ILi8EEEEEEEEEEEEbRKNSB_6ParamsERT0_S12_iNS2_IJiiiEEERT_ENKUliT_E_clIZSC_ISJ_SX_EbS10_S12_S12_iS13_S15_EUlRS16_iE_EEDaiS16_ENKUlvE0_clEv,($_ZN7cutlass13device_kernelIN5flash19enable_sm80_to_sm89INS1_16FlashAttnBwdSm80INS1_25CollectiveMainloopBwdSm80ILi2ELi2EN4cute5tupleIJNS5_1CILi128EEES8_NS7_ILi64EEEEEENS_6half_tEfNS_4arch4Sm80ELb0ELb0ELb1ELb0ELb1ELb0ELb0ELb0ELi2ELi4ELi4ELi4ELb0EEENS1_21CollectiveEpilogueBwdISA_SB_SD_Li256ELb0ELb0ELi2EEENS1_19SingleTileSchedulerILb0ELb0ELb0ELi128EEEEEEEEEvNT_6ParamsE$_ZZZN5flash25CollectiveMainloopBwdSm80ILi2ELi2EN4cute5tupleIJNS1_1CILi128EEES4_NS3_ILi64EEEEEEN7cutlass6half_tEfNS7_4arch4Sm80ELb0ELb0ELb1ELb0ELb1ELb0ELb0ELb0ELi2ELi4ELi4ELi4ELb0EE3mmaINS_16FlashAttnBwdSm80ISB_NS_21CollectiveEpilogueBwdIS6_S8_SA_Li256ELb0ELb0ELi2EEENS_19SingleTileSchedulerILb0ELb0ELb0ELi128EEEE13SharedStorageENS1_6TensorINS1_11ArrayEngineIfLm32EEENS1_6LayoutINS2_IJNS2_IJNS3_ILi2EEESO_EEESO_NS3_ILi4EEEEEENS2_IJNS2_IJNS3_ILi1EEESO_EEESQ_NS3_ILi8EEEEEEEEEEEEbRKNSB_6ParamsERT0_S12_iNS2_IJiiiEEERT_ENKUliT_E_clIZSC_ISJ_SX_EbS10_S12_S12_iS13_S15_EUlRS16_iE_EEDaiS16_ENKUlvE1_clEv - $_ZN7cutlass13device_kernelIN5flash19enable_sm80_to_sm89INS1_16FlashAttnBwdSm80INS1_25CollectiveMainloopBwdSm80ILi2ELi2EN4cute5tupleIJNS5_1CILi128EEES8_NS7_ILi64EEEEEENS_6half_tEfNS_4arch4Sm80ELb0ELb0ELb1ELb0ELb1ELb0ELb0ELb0ELi2ELi4ELi4ELi4ELb0EEENS1_21CollectiveEpilogueBwdISA_SB_SD_Li256ELb0ELb0ELi2EEENS1_19SingleTileSchedulerILb0ELb0ELb0ELi128EEEEEEEEEvNT_6ParamsE$_ZZZN5flash25CollectiveMainloopBwdSm80ILi2ELi2EN4cute5tupleIJNS1_1CILi128EEES4_NS3_ILi64EEEEEEN7cutlass6half_tEfNS7_4arch4Sm80ELb0ELb0ELb1ELb0ELb1ELb0ELb0ELb0ELi2ELi4ELi4ELi4ELb0EE3mmaINS_16FlashAttnBwdSm80ISB_NS_21CollectiveEpilogueBwdIS6_S8_SA_Li256ELb0ELb0ELi2EEENS_19SingleTileSchedulerILb0ELb0ELb0ELi128EEEE13SharedStorageENS1_6TensorINS1_11ArrayEngineIfLm32EEENS1_6LayoutINS2_IJNS2_IJNS3_ILi2EEESO_EEESO_NS3_ILi4EEEEEENS2_IJNS2_IJNS3_ILi1EEESO_EEESQ_NS3_ILi8EEEEEEEEEEEEbRKNSB_6ParamsERT0_S12_iNS2_IJiiiEEERT_ENKUliT_E_clIZSC_ISJ_SX_EbS10_S12_S12_iS13_S15_EUlRS16_iE_EEDaiS16_ENKUlvE0_clEv)
$_ZN7cutlass13device_kernelIN5flash19enable_sm80_to_sm89INS1_16FlashAttnBwdSm80INS1_25CollectiveMainloopBwdSm80ILi2ELi2EN4cute5tupleIJNS5_1CILi128EEES8_NS7_ILi64EEEEEENS_6half_tEfNS_4arch4Sm80ELb0ELb0ELb1ELb0ELb1ELb0ELb0ELb0ELi2ELi4ELi4ELi4ELb0EEENS1_21CollectiveEpilogueBwdISA_SB_SD_Li256ELb0ELb0ELi2EEENS1_19SingleTileSchedulerILb0ELb0ELb0ELi128EEEEEEEEEvNT_6ParamsE$_ZZZN5flash25CollectiveMainloopBwdSm80ILi2ELi2EN4cute5tupleIJNS1_1CILi128EEES4_NS3_ILi64EEEEEEN7cutlass6half_tEfNS7_4arch4Sm80ELb0ELb0ELb1ELb0ELb1ELb0ELb0ELb0ELi2ELi4ELi4ELi4ELb0EE3mmaINS_16FlashAttnBwdSm80ISB_NS_21CollectiveEpilogueBwdIS6_S8_SA_Li256ELb0ELb0ELi2EEENS_19SingleTileSchedulerILb0ELb0ELb0ELi128EEEE13SharedStorageENS1_6TensorINS1_11ArrayEngineIfLm32EEENS1_6LayoutINS2_IJNS2_IJNS3_ILi2EEESO_EEESO_NS3_ILi4EEEEEENS2_IJNS2_IJNS3_ILi1EEESO_EEESQ_NS3_ILi8EEEEEEEEEEEEbRKNSB_6ParamsERT0_S12_iNS2_IJiiiEEERT_ENKUliT_E_clIZSC_ISJ_SX_EbS10_S12_S12_iS13_S15_EUlRS16_iE_EEDaiS16_ENKUlvE0_clEv:
[----:B------:R-:W-:-:S05]  /*4bc00*/  IADD3 R6, R2, -c[0x0][0x20], RZ ;  /* 0x8000080002067a10 */ /* 0x000fca0007ffe0ff */
[----:B------:R-:W-:-:S06]  /*4bc10*/  IMAD R6, R7, 0x4, R6 ;  /* 0x0000000407067824 */ /* 0x000fcc00078e0206 */
[----:B------:R-:W5:Y:S01]  /*4bc20*/  LDL R6, [R6] ;  /* 0x0000000006067983 */ /* 0x000f620000100800 */
[----:B------:R-:W-:-:S04]  /*4bc30*/  MOV R5, 0x0 ;  /* 0x0000000000057802 */ /* 0x000fc80000000f00 */
[----:B------:R-:W-:Y:S05]  /*4bc40*/  RET.REL.NODEC R4 `(_ZN7cutlass13device_kernelIN5flash19enable_sm80_to_sm89INS1_16FlashAttnBwdSm80INS1_25CollectiveMainloopBwdSm80ILi2ELi2EN4cute5tupleIJNS5_1CILi128EEES8_NS7_ILi64EEEEEENS_6half_tEfNS_4arch4Sm80ELb0ELb0ELb1ELb0ELb1ELb0ELb0ELb0ELi2ELi4ELi4ELi4ELb0EEENS1_21CollectiveEpilogueBwdISA_SB_SD_Li256ELb0ELb0ELi2EEENS1_19SingleTileSchedulerILb0ELb0ELb0ELi128EEEEEEEEEvNT_6ParamsE) ;  /* 0xfffb43b004007950 */ /* 0x000fea0003c3ffff */
        .type           $_ZN7cutlass13device_kernelIN5flash19enable_sm80_to_sm89INS1_16FlashAttnBwdSm80INS1_25CollectiveMainloopBwdSm80ILi2ELi2EN4cute5tupleIJNS5_1CILi128EEES8_NS7_ILi64EEEEEENS_6half_tEfNS_4arch4Sm80ELb0ELb0ELb1ELb0ELb1ELb0ELb0ELb0ELi2ELi4ELi4ELi4ELb0EEENS1_21CollectiveEpilogueBwdISA_SB_SD_Li256ELb0ELb0ELi2EEENS1_19SingleTileSchedulerILb0ELb0ELb0ELi128EEEEEEEEEvNT_6ParamsE$_ZZZN5flash25CollectiveMainloopBwdSm80ILi2ELi2EN4cute5tupleIJNS1_1CILi128EEES4_NS3_ILi64EEEEEEN7cutlass6half_tEfNS7_4arch4Sm80ELb0ELb0ELb1ELb0ELb1ELb0ELb0ELb0ELi2ELi4ELi4ELi4ELb0EE3mmaINS_16FlashAttnBwdSm80ISB_NS_21CollectiveEpilogueBwdIS6_S8_SA_Li256ELb0ELb0ELi2EEENS_19SingleTileSchedulerILb0ELb0ELb0ELi128EEEE13SharedStorageENS1_6TensorINS1_11ArrayEngineIfLm32EEENS1_6LayoutINS2_IJNS2_IJNS3_ILi2EEESO_EEESO_NS3_ILi4EEEEEENS2_IJNS2_IJNS3_ILi1EEESO_EEESQ_NS3_ILi8EEEEEEEEEEEEbRKNSB_6ParamsERT0_S12_iNS2_IJiiiEEERT_ENKUliT_E_clIZSC_ISJ_SX_EbS10_S12_S12_iS13_S15_EUlRS16_iE_EEDaiS16_ENKUlvE1_clEv,@function
        .size           $_ZN7cutlass13device_kernelIN5flash19enable_sm80_to_sm89INS1_16FlashAttnBwdSm80INS1_25CollectiveMainloopBwdSm80ILi2ELi2EN4cute5tupleIJNS5_1CILi128EEES8_NS7_ILi64EEEEEENS_6half_tEfNS_4arch4Sm80ELb0ELb0ELb1ELb0ELb1ELb0ELb0ELb0ELi2ELi4ELi4ELi4ELb0EEENS1_21CollectiveEpilogueBwdISA_SB_SD_Li256ELb0ELb0ELi2EEENS1_19SingleTileSchedulerILb0ELb0ELb0ELi128EEEEEEEEEvNT_6ParamsE$_ZZZN5flash25CollectiveMainloopBwdSm80ILi2ELi2EN4cute5tupleIJNS1_1CILi128EEES4_NS3_ILi64EEEEEEN7cutlass6half_tEfNS7_4arch4Sm80ELb0ELb0ELb1ELb0ELb1ELb0ELb0ELb0ELi2ELi4ELi4ELi4ELb0EE3mmaINS_16FlashAttnBwdSm80ISB_NS_21CollectiveEpilogueBwdIS6_S8_SA_Li256ELb0ELb0ELi2EEENS_19SingleTileSchedulerILb0ELb0ELb0ELi128EEEE13SharedStorageENS1_6TensorINS1_11ArrayEngineIfLm32EEENS1_6LayoutINS2_IJNS2_IJNS3_ILi2EEESO_EEESO_NS3_ILi4EEEEEENS2_IJNS2_IJNS3_ILi1EEESO_EEESQ_NS3_ILi8EEEEEEEEEEEEbRKNSB_6ParamsERT0_S12_iNS2_IJiiiEEERT_ENKUliT_E_clIZSC_ISJ_SX_EbS10_S12_S12_iS13_S15_EUlRS16_iE_EEDaiS16_ENKUlvE1_clEv,($_ZN7cutlass13device_kernelIN5flash19enable_sm80_to_sm89INS1_16FlashAttnBwdSm80INS1_25CollectiveMainloopBwdSm80ILi2ELi2EN4cute5tupleIJNS5_1CILi128EEES8_NS7_ILi64EEEEEENS_6half_tEfNS_4arch4Sm80ELb0ELb0ELb1ELb0ELb1ELb0ELb0ELb0ELi2ELi4ELi4ELi4ELb0EEENS1_21CollectiveEpilogueBwdISA_SB_SD_Li256ELb0ELb0ELi2EEENS1_19SingleTileSchedulerILb0ELb0ELb0ELi128EEEEEEEEEvNT_6ParamsE$exp2f - $_ZN7cutlass13device_kernelIN5flash19enable_sm80_to_sm89INS1_16FlashAttnBwdSm80INS1_25CollectiveMainloopBwdSm80ILi2ELi2EN4cute5tupleIJNS5_1CILi128EEES8_NS7_ILi64EEEEEENS_6half_tEfNS_4arch4Sm80ELb0ELb0ELb1ELb0ELb1ELb0ELb0ELb0ELi2ELi4ELi4ELi4ELb0EEENS1_21CollectiveEpilogueBwdISA_SB_SD_Li256ELb0ELb0ELi2EEENS1_19SingleTileSchedulerILb0ELb0ELb0ELi128EEEEEEEEEvNT_6ParamsE$_ZZZN5flash25CollectiveMainloopBwdSm80ILi2ELi2EN4cute5tupleIJNS1_1CILi128EEES4_NS3_ILi64EEEEEEN7cutlass6half_tEfNS7_4arch4Sm80ELb0ELb0ELb1ELb0ELb1ELb0ELb0ELb0ELi2ELi4ELi4ELi4ELb0EE3mmaINS_16FlashAttnBwdSm80ISB_NS_21CollectiveEpilogueBwdIS6_S8_SA_Li256ELb0ELb0ELi2EEENS_19SingleTileSchedulerILb0ELb0ELb0ELi128EEEE13SharedStorageENS1_6TensorINS1_11ArrayEngineIfLm32EEENS1_6LayoutINS2_IJNS2_IJNS3_ILi2EEESO_EEESO_NS3_ILi4EEEEEENS2_IJNS2_IJNS3_ILi1EEESO_EEESQ_NS3_ILi8EEEEEEEEEEEEbRKNSB_6ParamsERT0_S12_iNS2_IJiiiEEERT_ENKUliT_E_clIZSC_ISJ_SX_EbS10_S12_S12_iS13_S15_EUlRS16_iE_EEDaiS16_ENKUlvE1_clEv)
$_ZN7cutlass13device_kernelIN5flash19enable_sm80_to_sm89INS1_16FlashAttnBwdSm80INS1_25CollectiveMainloopBwdSm80ILi2ELi2EN4cute5tupleIJNS5_1CILi128EEES8_NS7_ILi64EEEEEENS_6half_tEfNS_4arch4Sm80ELb0ELb0ELb1ELb0ELb1ELb0ELb0ELb0ELi2ELi4ELi4ELi4ELb0EEENS1_21CollectiveEpilogueBwdISA_SB_SD_Li256ELb0ELb0ELi2EEENS1_19SingleTileSchedulerILb0ELb0ELb0ELi128EEEEEEEEEvNT_6ParamsE$_ZZZN5flash25CollectiveMainloopBwdSm80ILi2ELi2EN4cute5tupleIJNS1_1CILi128EEES4_NS3_ILi64EEEEEEN7cutlass6half_tEfNS7_4arch4Sm80ELb0ELb0ELb1ELb0ELb1ELb0ELb0ELb0ELi2ELi4ELi4ELi4ELb0EE3mmaINS_16FlashAttnBwdSm80ISB_NS_21CollectiveEpilogueBwdIS6_S8_SA_Li256ELb0ELb0ELi2EEENS_19SingleTileSchedulerILb0ELb0ELb0ELi128EEEE13SharedStorageENS1_6TensorINS1_11ArrayEngineIfLm32EEENS1_6LayoutINS2_IJNS2_IJNS3_ILi2EEESO_EEESO_NS3_ILi4EEEEEENS2_IJNS2_IJNS3_ILi1EEESO_EEESQ_NS3_ILi8EEEEEEEEEEEEbRKNSB_6ParamsERT0_S12_iNS2_IJiiiEEERT_ENKUliT_E_clIZSC_ISJ_SX_EbS10_S12_S12_iS13_S15_EUlRS16_iE_EEDaiS16_ENKUlvE1_clEv:
[----:B------:R-:W-:-:S05]  /*4bc50*/  IADD3 R4, R6, -c[0x0][0x20], RZ ;  /* 0x8000080006047a10 */ /* 0x000fca0007ffe0ff */
[----:B------:R-:W-:-:S06]  /*4bc60*/  IMAD R4, R7, 0x4, R4 ;  /* 0x0000000407047824 */ /* 0x000fcc00078e0204 */
[----:B------:R-:W5:Y:S01]  /*4bc70*/  LDL R4, [R4] ;  /* 0x0000000004047983 */ /* 0x000f620000100800 */
[----:B------:R-:W-:-:S04]  /*4bc80*/  MOV R3, 0x0 ;  /* 0x0000000000037802 */ /* 0x000fc80000000f00 */
[----:B------:R-:W-:Y:S05]  /*4bc90*/  RET.REL.NODEC R2 `(_ZN7cutlass13device_kernelIN5flash19enable_sm80_to_sm89INS1_16FlashAttnBwdSm80INS1_25CollectiveMainloopBwdSm80ILi2ELi2EN4cute5tupleIJNS5_1CILi128EEES8_NS7_ILi64EEEEEENS_6half_tEfNS_4arch4Sm80ELb0ELb0ELb1ELb0ELb1ELb0ELb0ELb0ELi2ELi4ELi4ELi4ELb0EEENS1_21CollectiveEpilogueBwdISA_SB_SD_Li256ELb0ELb0ELi2EEENS1_19SingleTileSchedulerILb0ELb0ELb0ELi128EEEEEEEEEvNT_6ParamsE) ;  /* 0xfffb436002007950 */ /* 0x000fea0003c3ffff */
        .type           $_ZN7cutlass13device_kernelIN5flash19enable_sm80_to_sm89INS1_16FlashAttnBwdSm80INS1_25CollectiveMainloopBwdSm80ILi2ELi2EN4cute5tupleIJNS5_1CILi128EEES8_NS7_ILi64EEEEEENS_6half_tEfNS_4arch4Sm80ELb0ELb0ELb1ELb0ELb1ELb0ELb0ELb0ELi2ELi4ELi4ELi4ELb0EEENS1_21CollectiveEpilogueBwdISA_SB_SD_Li256ELb0ELb0ELi2EEENS1_19SingleTileSchedulerILb0ELb0ELb0ELi128EEEEEEEEEvNT_6ParamsE$exp2f,@function
        .size           $_ZN7cutlass13device_kernelIN5flash19enable_sm80_to_sm89INS1_16FlashAttnBwdSm80INS1_25CollectiveMainloopBwdSm80ILi2ELi2EN4cute5tupleIJNS5_1CILi128EEES8_NS7_ILi64EEEEEENS_6half_tEfNS_4arch4Sm80ELb0ELb0ELb1ELb0ELb1ELb0ELb0ELb0ELi2ELi4ELi4ELi4ELb0EEENS1_21CollectiveEpilogueBwdISA_SB_SD_Li256ELb0ELb0ELi2EEENS1_19SingleTileSchedulerILb0ELb0ELb0ELi128EEEEEEEEEvNT_6ParamsE$exp2f,(.L_x_5856 - $_ZN7cutlass13device_kernelIN5flash19enable_sm80_to_sm89INS1_16FlashAttnBwdSm80INS1_25CollectiveMainloopBwdSm80ILi2ELi2EN4cute5tupleIJNS5_1CILi128EEES8_NS7_ILi64EEEEEENS_6half_tEfNS_4arch4Sm80ELb0ELb0ELb1ELb0ELb1ELb0ELb0ELb0ELi2ELi4ELi4ELi4ELb0EEENS1_21CollectiveEpilogueBwdISA_SB_SD_Li256ELb0ELb0ELi2EEENS1_19SingleTileSchedulerILb0ELb0ELb0ELi128EEEEEEEEEvNT_6ParamsE$exp2f)
$_ZN7cutlass13device_kernelIN5flash19enable_sm80_to_sm89INS1_16FlashAttnBwdSm80INS1_25CollectiveMainloopBwdSm80ILi2ELi2EN4cute5tupleIJNS5_1CILi128EEES8_NS7_ILi64EEEEEENS_6half_tEfNS_4arch4Sm80ELb0ELb0ELb1ELb0ELb1ELb0ELb0ELb0ELi2ELi4ELi4ELi4ELb0EEENS1_21CollectiveEpilogueBwdISA_SB_SD_Li256ELb0ELb0ELi2EEENS1_19SingleTileSchedulerILb0ELb0ELb0ELi128EEEEEEEEEvNT_6ParamsE$exp2f:
[----:B------:R-:W1:Y:S01]  /*4bca0*/  MUFU.EX2 R9, R9 ;  /* 0x0000000900097308 */ /* 0x000e620000000800 */
[----:B------:R-:W-:-:S04]  /*4bcb0*/  MOV R5, 0x0 ;  /* 0x0000000000057802 */ /* 0x000fc80000000f00 */
[----:B------:R-:W-:Y:S05]  /*4bcc0*/  RET.REL.NODEC R4 `(_ZN7cutlass13device_kernelIN5flash19enable_sm80_to_sm89INS1_16FlashAttnBwdSm80INS1_25CollectiveMainloopBwdSm80ILi2ELi2EN4cute5tupleIJNS5_1CILi128EEES8_NS7_ILi64EEEEEENS_6half_tEfNS_4arch4Sm80ELb0ELb0ELb1ELb0ELb1ELb0ELb0ELb0ELi2ELi4ELi4ELi4ELb0EEENS1_21CollectiveEpilogueBwdISA_SB_SD_Li256ELb0ELb0ELi2EEENS1_19SingleTileSchedulerILb0ELb0ELb0ELi128EEEEEEEEEvNT_6ParamsE) ;  /* 0xfffb433004007950 */ /* 0x000fea0003c3ffff */
.L_x_1242:
        /* <DEDUP_REMOVED lines=11> */
.L_x_5856:


//--------------------- .text._ZN7cutlass13device_kernelIN5flash19enable_sm80_to_sm89INS1_16FlashAttnBwdSm80INS1_25CollectiveMainloopBwdSm80ILi2ELi2EN4cute5tupleIJNS5_1CILi128EEES8_NS7_ILi64EEEEEENS_6half_tEfNS_4arch4Sm80ELb0ELb0ELb1ELb0ELb0ELb0ELb0ELb0ELi2ELi4ELi4ELi4ELb0EEENS1_24CollectiveEpilogueBwdGQAISA_fSD_Li256ELb0ELb0EEENS1_19SingleTileSchedulerILb0ELb0ELb0ELi128EEEEEEEEEvNT_6ParamsE --------------------------
	.section	.text._ZN7cutlass13device_kernelIN5flash19enable_sm80_to_sm89INS1_16FlashAttnBwdSm80INS1_25CollectiveMainloopBwdSm80ILi2ELi2EN4cute5tupleIJNS5_1CILi128EEES8_NS7_ILi64EEEEEENS_6half_tEfNS_4arch4Sm80ELb0ELb0ELb1ELb0ELb0ELb0ELb0ELb0ELi2ELi4ELi4ELi4ELb0EEENS1_24CollectiveEpilogueBwdGQAISA_fSD_Li256ELb0ELb0EEENS1_19SingleTileSchedulerILb0ELb0ELb0ELi128EEEEEEEEEvNT_6ParamsE,"ax",@progbits
	.sectioninfo	@"SHI_REGISTERS=127"
	.align	128
.text._ZN7cutlass13device_kernelIN5flash19enable_sm80_to_sm89INS1_16FlashAttnBwdSm80INS1_25CollectiveMainloopBwdSm80ILi2ELi2EN4cute5tupleIJNS5_1CILi128EEES8_NS7_ILi64EEEEEENS_6half_tEfNS_4arch4Sm80ELb0ELb0ELb1ELb0ELb0ELb0ELb0ELb0ELi2ELi4ELi4ELi4ELb0EEENS1_24CollectiveEpilogueBwdGQAISA_fSD_Li256ELb0ELb0EEENS1_19SingleTileSchedulerILb0ELb0ELb0ELi128EEEEEEEEEvNT_6ParamsE:
        .type           _ZN7cutlass13device_kernelIN5flash19enable_sm80_to_sm89INS1_16FlashAttnBwdSm80INS1_25CollectiveMainloopBwdSm80ILi2ELi2EN4cute5tupleIJNS5_1CILi128EEES8_NS7_ILi64EEEEEENS_6half_tEfNS_4arch4Sm80ELb0ELb0ELb1ELb0ELb0ELb0ELb0ELb0ELi2ELi4ELi4ELi4ELb0EEENS1_24CollectiveEpilogueBwdGQAISA_fSD_Li256ELb0ELb0EEENS1_19SingleTileSchedulerILb0ELb0ELb0ELi128EEEEEEEEEvNT_6ParamsE,@function
        .size           _ZN7cutlass13device_kernelIN5flash19enable_sm80_to_sm89INS1_16FlashAttnBwdSm80INS1_25CollectiveMainloopBwdSm80ILi2ELi2EN4cute5tupleIJNS5_1CILi128EEES8_NS7_ILi64EEEEEENS_6half_tEfNS_4arch4Sm80ELb0ELb0ELb1ELb0ELb0ELb0ELb0ELb0ELi2ELi4ELi4ELi4ELb0EEENS1_24CollectiveEpilogueBwdGQAISA_fSD_Li256ELb0ELb0EEENS1_19SingleTileSchedulerILb0ELb0ELb0ELi128EEEEEEEEEvNT_6ParamsE,(.L_x_6073 - _ZN7cutlass13device_kernelIN5flash19enable_sm80_to_sm89INS1_16FlashAttnBwdSm80INS1_25CollectiveMainloopBwdSm80ILi2ELi2EN4cute5tupleIJNS5_1CILi128EEES8_NS7_ILi64EEEEEENS_6half_tEfNS_4arch4Sm80ELb0ELb0ELb1ELb0ELb0ELb0ELb0ELb0ELi2ELi4ELi4ELi4ELb0EEENS1_24CollectiveEpilogueBwdGQAISA_fSD_Li256ELb0ELb0EEENS1_19SingleTileSchedulerILb0ELb0ELb0ELi128EEEEEEEEEvNT_6ParamsE)
        .other          _ZN7cutlass13device_kernelIN5flash19enable_sm80_to_sm89INS1_16FlashAttnBwdSm80INS1_25CollectiveMainloopBwdSm80ILi2ELi2EN4cute5tupleIJNS5_1CILi128EEES8_NS7_ILi64EEEEEENS_6half_tEfNS_4arch4Sm80ELb0ELb0ELb1ELb0ELb0ELb0ELb0ELb0ELi2ELi4ELi4ELi4ELb0EEENS1_24CollectiveEpilogueBwdGQAISA_fSD_Li256ELb0ELb0EEENS1_19SingleTileSchedulerILb0ELb0ELb0ELi128EEEEEEEEEvNT_6ParamsE,@"STO_CUDA_ENTRY STV_DEFAULT"
_ZN7cutlass13device_kernelIN5flash19enable_sm80_to_sm89INS1_16FlashAttnBwdSm80INS1_25CollectiveMainloopBwdSm80ILi2ELi2EN4cute5tupleIJNS5_1CILi128EEES8_NS7_ILi64EEEEEENS_6half_tEfNS_4arch4Sm80ELb0ELb0ELb1ELb0ELb0ELb0ELb0ELb0ELi2ELi4ELi4ELi4ELb0EEENS1_24CollectiveEpilogueBwdGQAISA_fSD_Li256ELb0ELb0EEENS1_19SingleTileSchedulerILb0ELb0ELb0ELi128EEEEEEEEEvNT_6ParamsE:
        /* <DEDUP_REMOVED lines=9> */
[----:B------:R-:W-:Y:S01]  /*0090*/  IMAD.MOV.U32 R8, RZ, RZ, c[0x0][0x168] ;  /* 0x00005a00ff087624 */ /* 0x000fe200078e00ff */
[----:B------:R-:W-:Y:S01]  /*00a0*/  IADD3 R32, P6, R54, 0x4, RZ ;  /* 0x0000000436207810 */ /* 0x000fe20007fde0ff */
[----:B------:R-:W-:Y:S01]  /*00b0*/  UMOV UR11, 0x7 ;  /* 0x00000007000b7882 */ /* 0x000fe20000000000 */
[----:B------:R-:W-:Y:S01]  /*00c0*/  IADD3 R4, R4, 0x7f, RZ ;  /* 0x0000007f04047810 */ /* 0x000fe20007ffe0ff */
[----:B------:R-:W2:Y:S01]  /*00d0*/  S2R R70, SR_TID.X ;  /* 0x0000000000467919 */ /* 0x000ea20000002100 */
[----:B------:R-:W-:Y:S01]  /*00e0*/  IADD3 R5, R8, 0x7f, RZ ;  /* 0x0000007f08057810 */ /* 0x000fe20007ffe0ff */
[----:B------:R-:W-:Y:S01]  /*00f0*/  UMOV UR10, 0x5 ;  /* 0x00000005000a7882 */ /* 0x000fe20000000000 */
[----:B------:R-:W-:Y:S01]  /*0100*/  SHF.R.S32.HI R39, RZ, 0x1f, R4 ;  /* 0x0000001fff277819 */ /* 0x000fe20000011404 */
[----:B------:R-:W-:Y:S01]  /*0110*/  ULDC.64 UR4, c[0x0][0x178] ;  /* 0x00005e0000047ab9 */ /* 0x000fe20000000a00 */
[----:B------:R-:W-:Y:S01]  /*0120*/  IMAD.MOV.U32 R9, RZ, RZ, c[0x0][0x198] ;  /* 0x00006600ff097624 */ /* 0x000fe200078e00ff */
[----:B------:R-:W-:Y:S01]  /*0130*/  IADD3 R6, R32, -c[0x0][0x20], RZ ;  /* 0x8000080020067a10 */ /* 0x000fe20007ffe0ff */
[----:B------:R-:W-:Y:S01]  /*0140*/  USHF.L.U64.HI UR8, UR4, UR11, UR5 ;  /* 0x0000000b04087299 */ /* 0x000fe20008010205 */
[----:B------:R-:W-:Y:S01]  /*0150*/  LEA.HI R39, R39, R4, RZ, 0x7 ;  /* 0x0000000427277211 */ /* 0x000fe200078f38ff */
[----:B------:R-:W-:Y:S01]  /*0160*/  IMAD.MOV.U32 R4, RZ, RZ, c[0x0][0x228] ;  /* 0x00008a00ff047624 */ /* 0x000fe200078e00ff */
[----:B------:R-:W-:Y:S01]  /*0170*/  USHF.L.U32 UR9, UR4, 0x7, URZ ;  /* 0x0000000704097899 */ /* 0x000fe2000800063f */
[----:B------:R-:W-:Y:S01]  /*0180*/  SHF.R.S32.HI R2, RZ, 0x1f, R5 ;  /* 0x0000001fff027819 */ /* 0x000fe20000011405 */
[----:B------:R-:W-:Y:S01]  /*0190*/  USHF.L.U64.HI UR15, UR4, UR10, UR5 ;  /* 0x0000000a040f7299 */ /* 0x000fe20008010205 */
[----:B------:R-:W-:Y:S01]  /*01a0*/  STL.128 [R1+0x650], RZ ;  /* 0x000650ff01007387 */ /* 0x000fe20000100c00 */
[----:B------:R-:W-:Y:S01]  /*01b0*/  IADD3 R4, R4, 0x1fff, RZ ;  /* 0x00001fff04047810 */ /* 0x000fe20007ffe0ff */
[----:B------:R-:W-:Y:S01]  /*01c0*/  USHF.L.U32 UR16, UR4, 0x5, URZ ;  /* 0x0000000504107899 */ /* 0x000fe2000800063f */
[----:B------:R-:W-:Y:S01]  /*01d0*/  LEA.HI R2, R2, R5, RZ, 0x7 ;  /* 0x0000000502027211 */ /* 0x000fe200078f38ff */
[----:B------:R-:W-:Y:S01]  /*01e0*/  STL.128 [R1+0x660], RZ ;  /* 0x000660ff01007387 */ /* 0x000fe20000100c00 */
[----:B------:R-:W-:Y:S01]  /*01f0*/  SHF.R.S32.HI R35, RZ, 0x1f, R4 ;  /* 0x0000001fff237819 */ /* 0x000fe20000011404 */
[----:B------:R-:W-:Y:S01]  /*0200*/  IMAD.U32 R5, RZ, RZ, UR15 ;  /* 0x0000000fff057e24 */ /* 0x000fe2000f8e00ff */
[----:B------:R-:W-:Y:S01]  /*0210*/  ULDC.64 UR6, c[0x0][0x18] ;  /* 0x0000060000067ab9 */ /* 0x000fe20000000a00 */
[----:B------:R-:W-:Y:S01]  /*0220*/  STL.128 [R1+0x670], RZ ;  /* 0x000670ff01007387 */ /* 0x000fe20000100c00 */
[----:B------:R-:W-:Y:S01]  /*0230*/  LEA.HI R35, R35, R4, RZ, 0xd ;  /* 0x0000000423237211 */ /* 0x000fe200078f68ff */
[----:B------:R-:W-:Y:S01]  /*0240*/  IMAD.U32 R7, RZ, RZ, UR8 ;  /* 0x00000008ff077e24 */ /* 0x000fe2000f8e00ff */
[----:B------:R-:W-:Y:S01]  /*0250*/  MOV R4, UR16 ;  /* 0x0000001000047c02 */ /* 0x000fe20008000f00 */
[----:B------:R-:W-:Y:S01]  /*0260*/  STL.128 [R1+0x680], RZ ;  /* 0x000680ff01007387 */ /* 0x000fe20000100c00 */
[----:B------:R-:W-:Y:S01]  /*0270*/  IMAD.MOV.U32 R3, RZ, RZ, c[0x0][0x1f8] ;  /* 0x00007e00ff037624 */ /* 0x000fe200078e00ff */
[----:B------:R-:W-:Y:S01]  /*0280*/  UIADD3 UR14, UP1, UR6, 0x4080, URZ ;  /* 0x00004080060e7890 */ /* 0x000fe2000ff3e03f */
[----:B------:R-:W-:Y:S01]  /*0290*/  SHF.R.S32.HI R2, RZ, 0x7, R2 ;  /* 0x00000007ff027819 */ /* 0x000fe20000011402 */
[----:B------:R-:W-:Y:S01]  /*02a0*/  STL.128 [R1+0x690], RZ ;  /* 0x000690ff01007387 */ /* 0x000fe20000100c00 */
[----:B------:R-:W-:Y:S01]  /*02b0*/  UIADD3 UR13, UP2, UR6, 0x80, URZ ;  /* 0x00000080060d7890 */ /* 0x000fe2000ff5e03f */
[----:B------:R-:W-:Y:S01]  /*02c0*/  IADD3 R3, R3, 0x7f, RZ ;  /* 0x0000007f03037810 */ /* 0x000fe20007ffe0ff */
[----:B------:R-:W-:Y:S01]  /*02d0*/  UIADD3 UR5, UP0, UR6, 0x18880, URZ ;  /* 0x0001888006057890 */ /* 0x000fe2000ff1e03f */
[----:B------:R-:W-:Y:S01]  /*02e0*/  STL.128 [R1+0x6a0], RZ ;  /* 0x0006a0ff01007387 */ /* 0x000fe20000100c00 */
[----:B------:R-:W-:Y:S01]  /*02f0*/  UIADD3.X UR12, URZ, UR7, URZ, UP2, !UPT ;  /* 0x000000073f0c7290 */ /* 0x000fe200097fe43f */
[----:B------:R-:W-:Y:S01]  /*0300*/  SHF.R.S32.HI R44, RZ, 0x1f, R3 ;  /* 0x0000001fff2c7819 */ /* 0x000fe20000011403 */
[----:B------:R-:W-:Y:S01]  /*0310*/  IMAD.U32 R40, RZ, RZ, UR13 ;  /* 0x0000000dff287e24 */ /* 0x000fe2000f8e00ff */
[----:B------:R-:W-:Y:S01]  /*0320*/  STL.128 [R1+0x6b0], RZ ;  /* 0x0006b0ff01007387 */ /* 0x000fe20000100c00 */
[----:B------:R-:W-:Y:S01]  /*0330*/  IMAD.U32 R42, RZ, RZ, UR14 ;  /* 0x0000000eff2a7e24 */ /* 0x000fe2000f8e00ff */
[----:B------:R-:W-:Y:S01]  /*0340*/  LEA.HI R44, R44, R3, RZ, 0x7 ;  /* 0x000000032c2c7211 */ /* 0x000fe200078f38ff */
[----:B------:R-:W-:Y:S01]  /*0350*/  IMAD.MOV.U32 R3, RZ, RZ, 0x1 ;  /* 0x00000001ff037424 */ /* 0x000fe200078e00ff */
[----:B------:R-:W-:Y:S01]  /*0360*/  STL.128 [R1+0x6c0], RZ ;  /* 0x0006c0ff01007387 */ /* 0x000fe20000100c00 */
[----:B------:R-:W-:Y:S01]  /*0370*/  IMAD.U32 R41, RZ, RZ, UR12 ;  /* 0x0000000cff297e24 */ /* 0x000fe2000f8e00ff */
[----:B------:R-:W-:Y:S01]  /*0380*/  UIADD3.X UR12, URZ, UR7, URZ, UP0, !UPT ;  /* 0x000000073f0c7290 */ /* 0x000fe200087fe43f */
[----:B------:R-:W-:Y:S01]  /*0390*/  IMAD.U32 R26, RZ, RZ, UR5 ;  /* 0x00000005ff1a7e24 */ /* 0x000fe2000f8e00ff */
[----:B------:R-:W-:Y:S01]  /*03a0*/  STL.128 [R1+0x6d0], RZ ;  /* 0x0006d0ff01007387 */ /* 0x000fe20000100c00 */
[----:B------:R-:W-:Y:S01]  /*03b0*/  IMAD.MOV.U32 R24, RZ, RZ, R40 ;  /* 0x000000ffff187224 */ /* 0x000fe200078e0028 */
[----:B------:R-:W-:Y:S01]  /*03c0*/  SHF.R.S32.HI R67, RZ, 0x1f, R69 ;  /* 0x0000001fff437819 */ /* 0x000fe20000011445 */
[----:B------:R-:W-:Y:S01]  /*03d0*/  IMAD.MOV.U32 R25, RZ, RZ, R41 ;  /* 0x000000ffff197224 */ /* 0x000fe200078e0029 */
[----:B------:R-:W-:Y:S01]  /*03e0*/  STL.128 [R1+0x6e0], RZ ;  /* 0x0006e0ff01007387 */ /* 0x000fe20000100c00 */
[----:B------:R-:W-:Y:S01]  /*03f0*/  IMAD.U32 R27, RZ, RZ, UR12 ;  /* 0x0000000cff1b7e24 */ /* 0x000fe2000f8e00ff */
[----:B--2---:R-:W-:Y:S01]  /*0400*/  SHF.R.S32.HI R66, RZ, 0x1f, R70 ;  /* 0x0000001fff427819 */ /* 0x004fe20000011446 */
[----:B------:R-:W-:Y:S01]  /*0410*/  IMAD.MOV.U32 R16, RZ, RZ, c[0x0][0x248] ;  /* 0x00009200ff107624 */ /* 0x000fe200078e00ff */
[----:B------:R-:W-:Y:S01]  /*0420*/  STL.128 [R1+0x6f0], RZ ;  /* 0x0006f0ff01007387 */ /* 0x000fe20000100c00 */
[----:B------:R-:W-:Y:S01]  /*0430*/  IMAD.MOV.U32 R38, RZ, RZ, 0x20 ;  /* 0x00000020ff267424 */ /* 0x000fe200078e00ff */
[----:B------:R-:W-:Y:S01]  /*0440*/  SHF.R.S32.HI R44, RZ, 0x7, R44 ;  /* 0x00000007ff2c7819 */ /* 0x000fe2000001142c */
[----:B------:R-:W-:Y:S01]  /*0450*/  IMAD.MOV.U32 R37, RZ, RZ, 0x10 ;  /* 0x00000010ff257424 */ /* 0x000fe200078e00ff */
[----:B------:R-:W-:Y:S01]  /*0460*/  STL.128 [R1+0x700], RZ ;  /* 0x000700ff01007387 */ /* 0x000fe20000100c00 */
[----:B------:R-:W-:Y:S01]  /*0470*/  ISETP.NE.AND P0, PT, R16, 0x1, PT ;  /* 0x000000011000780c */ /* 0x000fe20003f05270 */
[----:B------:R-:W-:-:S02]  /*0480*/  IMAD R34, R67, c[0x0][0x218], RZ ;  /* 0x0000860043227a24 */ /* 0x000fc400078e02ff */
[----:B------:R-:W-:Y:S04]  /*0490*/  STL.128 [R1+0x710], RZ ;  /* 0x000710ff01007387 */ /* 0x000fe80000100c00 */
[----:B------:R-:W-:Y:S04]  /*04a0*/  STL.128 [R1+0x720], RZ ;  /* 0x000720ff01007387 */ /* 0x000fe80000100c00 */
[----:B------:R-:W-:Y:S04]  /*04b0*/  STL.128 [R1+0x730], RZ ;  /* 0x000730ff01007387 */ /* 0x000fe80000100c00 */
[----:B------:R-:W-:Y:S04]  /*04c0*/  STL.128 [R1+0x740], RZ ;  /* 0x000740ff01007387 */ /* 0x000fe80000100c00 */
[----:B-1----:R-:W-:Y:S04]  /*04d0*/  STL [R1], R0 ;  /* 0x0000000001007387 */ /* 0x002fe80000100800 */
[----:B------:R-:W-:Y:S04]  /*04e0*/  STL [R6], RZ ;  /* 0x000000ff06007387 */ /* 0x000fe80000100800 */
[----:B------:R-:W-:Y:S04]  /*04f0*/  STL [R6+0x4], RZ ;  /* 0x000004ff06007387 */ /* 0x000fe80000100800 */
[----:B------:R-:W-:Y:S04]  /*0500*/  STL [R6+0x8], RZ ;  /* 0x000008ff06007387 */ /* 0x000fe80000100800 */
[----:B------:R-:W-:Y:S04]  /*0510*/  STL [R6+0xc], R8 ;  /* 0x00000c0806007387 */ /* 0x000fe80000100800 */
[----:B------:R1:W-:Y:S04]  /*0520*/  STL [R6+0x10], R9 ;  /* 0x0000100906007387 */ /* 0x0003e80000100800 */
[----:B------:R-:W-:Y:S04]  /*0530*/  STL [R1+0x18], R2 ;  /* 0x0000180201007387 */ /* 0x000fe80000100800 */
[----:B------:R-:W-:Y:S04]  /*0540*/  STL [R1+0x78], R2 ;  /* 0x0000780201007387 */ /* 0x000fe80000100800 */
[----:B------:R-:W2:Y:S04]  /*0550*/  S2R R57, SR_CTAID.Y ;  /* 0x0000000000397919 */ /* 0x000ea80000002600 */
[----:B------:R-:W-:Y:S04]  /*0560*/  STL.U8 [R1+0x70], R3 ;  /* 0x0000700301007387 */ /* 0x000fe80000100000 */
[----:B------:R-:W-:Y:S04]  /*0570*/  STL.U8 [R1+0x71], R3 ;  /* 0x0000710301007387 */ /* 0x000fe80000100000 */
[----:B------:R-:W-:Y:S01]  /*0580*/  STL.128 [R1+0x50], R24 ;  /* 0x0000501801007387 */ /* 0x000fe20000100c00 */
[----:B-1----:R-:W-:Y:S01]  /*0590*/  IMAD.U32 R6, RZ, RZ, UR9 ;  /* 0x00000009ff067e24 */ /* 0x002fe2000f8e00ff */
[----:B------:R-:W-:-:S02]  /*05a0*/  UIADD3.X UR9, URZ, UR7, URZ, UP1, !UPT ;  /* 0x000000073f097290 */ /* 0x000fc40008ffe43f */
[----:B------:R-:W-:Y:S01]  /*05b0*/  UIADD3 UR8, UP1, UR6, 0x20880, URZ ;  /* 0x0002088006087890 */ /* 0x000fe2000ff3e03f */
[----:B------:R-:W-:Y:S03]  /*05c0*/  STL [R1+0x74], R70 ;  /* 0x0000744601007387 */ /* 0x000fe60000100800 */
[----:B------:R-:W-:Y:S01]  /*05d0*/  IMAD.U32 R43, RZ, RZ, UR9 ;  /* 0x00000009ff2b7e24 */ /* 0x000fe2000f8e00ff */
[----:B------:R1:W-:Y:S01]  /*05e0*/  STL.128 [R1+0x80], R4 ;  /* 0x0000800401007387 */ /* 0x0003e20000100c00 */
[----:B------:R-:W-:Y:S01]  /*05f0*/  UIADD3.X UR9, URZ, UR7, URZ, UP1, !UPT ;  /* 0x000000073f097290 */ /* 0x000fe20008ffe43f */
[----:B------:R-:W-:Y:S01]  /*0600*/  MOV R28, UR8 ;  /* 0x00000008001c7c02 */ /* 0x000fe20008000f00 */
[----:B--2---:R-:W-:Y:S01]  /*0610*/  @P0 IMAD.HI.U32 R18, R57, c[0x0][0x24c], RZ ;  /* 0x0000930039120a27 */ /* 0x004fe200078e00ff */
[----:B------:R2:W-:Y:S01]  /*0620*/  STL.128 [R1+0x30], R40 ;  /* 0x0000302801007387 */ /* 0x0005e20000100c00 */
[----:B------:R-:W-:-:S02]  /*0630*/  SHF.R.S32.HI R56, RZ, 0x1f, R57 ;  /* 0x0000001fff387819 */ /* 0x000fc40000011439 */
[----:B------:R-:W-:Y:S01]  /*0640*/  IMAD.U32 R29, RZ, RZ, UR9 ;  /* 0x00000009ff1d7e24 */ /* 0x000fe2000f8e00ff */
[----:B------:R-:W-:Y:S01]  /*0650*/  ULDC.64 UR8, c[0x0][0x208] ;  /* 0x0000820000087ab9 */ /* 0x000fe20000000a00 */
[----:B------:R-:W-:Y:S01]  /*0660*/  IMAD.MOV.U32 R30, RZ, RZ, R28 ;  /* 0x000000ffff1e7224 */ /* 0x000fe200078e001c */
[----:B------:R-:W-:Y:S01]  /*0670*/  USHF.L.U64.HI UR12, UR8, UR11, UR9 ;  /* 0x0000000b080c7299 */ /* 0x000fe20008010209 */
[----:B------:R-:W-:Y:S01]  /*0680*/  IMAD.MOV.U32 R31, RZ, RZ, R29 ;  /* 0x000000ffff1f7224 */ /* 0x000fe200078e001d */
[----:B------:R-:W-:Y:S01]  /*0690*/  UIADD3 UR11, UP0, UR6, 0x8080, URZ ;  /* 0x00008080060b7890 */ /* 0x000fe2000ff1e03f */
[C---:B------:R-:W-:Y:S01]  /*06a0*/  IMAD R72, R56.reuse, c[0x0][0x270], RZ ;  /* 0x00009c0038487a24 */ /* 0x040fe200078e02ff */
[----:B------:R-:W-:Y:S01]  /*06b0*/  USHF.L.U64.HI UR9, UR8, UR10, UR9 ;  /* 0x0000000a08097299 */ /* 0x000fe20008010209 */
[C---:B------:R-:W-:Y:S01]  /*06c0*/  IMAD R48, R56.reuse, c[0x0][0x288], RZ ;  /* 0x0000a20038307a24 */ /* 0x040fe200078e02ff */
[----:B------:R3:W-:Y:S01]  /*06d0*/  STL.128 [R1+0x60], R28 ;  /* 0x0000601c01007387 */ /* 0x0007e20000100c00 */
[C---:B------:R-:W-:Y:S01]  /*06e0*/  IMAD R72, R57.reuse, c[0x0][0x274], R72 ;  /* 0x00009d0039487a24 */ /* 0x040fe200078e0248 */
[----:B------:R-:W-:Y:S01]  /*06f0*/  UIADD3.X UR5, URZ, UR7, URZ, UP0, !UPT ;  /* 0x000000073f057290 */ /* 0x000fe200087fe43f */
[----:B------:R-:W-:Y:S01]  /*0700*/  IMAD R48, R57, c[0x0][0x28c], R48 ;  /* 0x0000a30039307a24 */ /* 0x000fe200078e0230 */
[----:B------:R-:W-:Y:S01]  /*0710*/  USHF.L.U32 UR10, UR8, 0x5, URZ ;  /* 0x00000005080a7899 */ /* 0x000fe2000800063f */
[C---:B------:R-:W-:Y:S01]  /*0720*/  IMAD R60, R56.reuse, c[0x0][0x210], RZ ;  /* 0x00008400383c7a24 */ /* 0x040fe200078e02ff */
[----:B------:R-:W-:Y:S01]  /*0730*/  USHF.L.U32 UR13, UR8, 0x7, URZ ;  /* 0x00000007080d7899 */ /* 0x000fe2000800063f */
[----:B------:R-:W-:-:S02]  /*0740*/  IMAD R62, R56, c[0x0][0x180], RZ ;  /* 0x00006000383e7a24 */ /* 0x000fc400078e02ff */
[C---:B------:R-:W-:Y:S02]  /*0750*/  IMAD R60, R57.reuse, c[0x0][0x214], R60 ;  /* 0x00008500393c7a24 */ /* 0x040fe400078e023c */
[----:B------:R-:W-:Y:S01]  /*0760*/  IMAD R62, R57, c[0x0][0x184], R62 ;  /* 0x00006100393e7a24 */ /* 0x000fe200078e023e */
[----:B------:R-:W-:Y:S01]  /*0770*/  MOV R80, UR13 ;  /* 0x0000000d00507c02 */ /* 0x000fe20008000f00 */
[----:B------:R-:W-:Y:S01]  /*0780*/  IMAD.U32 R76, RZ, RZ, UR10 ;  /* 0x0000000aff4c7e24 */ /* 0x000fe2000f8e00ff */
[----:B-1----:R-:W-:Y:S01]  /*0790*/  SHF.R.S32.HI R7, RZ, 0x1f, R70 ;  /* 0x0000001fff077819 */ /* 0x002fe20000011446 */
[----:B------:R-:W-:Y:S02]  /*07a0*/  IMAD.U32 R77, RZ, RZ, UR9 ;  /* 0x00000009ff4d7e24 */ /* 0x000fe4000f8e00ff */
[----:B------:R-:W-:Y:S01]  /*07b0*/  IMAD.U32 R81, RZ, RZ, UR12 ;  /* 0x0000000cff517e24 */ /* 0x000fe2000f8e00ff */
[CC--:B------:R-:W-:Y:S01]  /*07c0*/  LEA.HI R11, R7.reuse, R70.reuse, RZ, 0x4 ;  /* 0x00000046070b7211 */ /* 0x0c0fe200078f20ff */
[----:B--2---:R-:W-:Y:S01]  /*07d0*/  IMAD.SHL.U32 R42, R70, 0x4, RZ ;  /* 0x00000004462a7824 */ /* 0x004fe200078e00ff */
[----:B------:R-:W-:-:S02]  /*07e0*/  LEA.HI R53, R7, R70, RZ, 0x3 ;  /* 0x0000004607357211 */ /* 0x000fc400078f18ff */
[----:B------:R-:W-:Y:S02]  /*07f0*/  LEA.HI R13, R7, R70, RZ, 0x2 ;  /* 0x00000046070d7211 */ /* 0x000fe400078f10ff */
[----:B------:R-:W-:Y:S02]  /*0800*/  SHF.R.S32.HI R4, RZ, 0x4, R11 ;  /* 0x00000004ff047819 */ /* 0x000fe4000001140b */
[----:B------:R-:W-:Y:S02]  /*0810*/  LOP3.LUT R5, R53, 0xfffffff8, RZ, 0xc0, !PT ;  /* 0xfffffff835057812 */ /* 0x000fe400078ec0ff */
[--C-:B------:R-:W-:Y:S02]  /*0820*/  SHF.R.S32.HI R15, RZ, 0x2, R13.reuse ;  /* 0x00000002ff0f7819 */ /* 0x100fe4000001140d */
[----:B------:R-:W-:Y:S01]  /*0830*/  SHF.R.S32.HI R12, RZ, 0x1f, R13 ;  /* 0x0000001fff0c7819 */ /* 0x000fe2000001140d */
[----:B------:R-:W-:Y:S01]  /*0840*/  IMAD.IADD R5, R70, 0x1, -R5 ;  /* 0x0000000146057824 */ /* 0x000fe200078e0a05 */
[----:B------:R-:W-:-:S02]  /*0850*/  SHF.R.S32.HI R2, RZ, 0x3, R53 ;  /* 0x00000003ff027819 */ /* 0x000fc40000011435 */
[----:B------:R-:W-:Y:S01]  /*0860*/  LEA.HI R20, R11, R4, RZ, 0x1 ;  /* 0x000000040b147211 */ /* 0x000fe200078f08ff */
[----:B------:R-:W-:Y:S01]  /*0870*/  IMAD.SHL.U32 R3, R5, 0x8, RZ ;  /* 0x0000000805037824 */ /* 0x000fe200078e00ff */
[----:B------:R-:W-:Y:S02]  /*0880*/  LEA.HI R12, R12, R15, RZ, 0x3 ;  /* 0x0000000f0c0c7211 */ /* 0x000fe400078f18ff */
[----:B------:R-:W-:Y:S01]  /*0890*/  LOP3.LUT R11, R11, 0xfffffff0, RZ, 0xc0, !PT ;  /* 0xfffffff00b0b7812 */ /* 0x000fe200078ec0ff */
[----:B------:R-:W-:Y:S01]  /*08a0*/  IMAD.MOV.U32 R46, RZ, RZ, R3 ;  /* 0x000000ffff2e7224 */ /* 0x000fe200078e0003 */
[----:B------:R-:W-:Y:S02]  /*08b0*/  SHF.L.U32 R6, R2, 0x6, RZ ;  /* 0x0000000602067819 */ /* 0x000fe400000006ff */
[----:B------:R-:W-:Y:S01]  /*08c0*/  LOP3.LUT R20, R20, 0xfffffffe, RZ, 0xc0, !PT ;  /* 0xfffffffe14147812 */ /* 0x000fe200078ec0ff */
[----:B------:R-:W-:Y:S01]  /*08d0*/  IMAD.IADD R14, R70, 0x1, -R11 ;  /* 0x00000001460e7824 */ /* 0x000fe200078e0a0b */
[----:B------:R-:W-:-:S02]  /*08e0*/  LOP3.LUT R12, R12, 0xfffffff8, RZ, 0xc0, !PT ;  /* 0xfffffff80c0c7812 */ /* 0x000fc400078ec0ff */
[----:B------:R-:W-:Y:S01]  /*08f0*/  LOP3.LUT R6, R6, 0x1c0, RZ, 0xc0, !PT ;  /* 0x000001c006067812 */ /* 0x000fe200078ec0ff */
[----:B------:R-:W-:Y:S01]  /*0900*/  IMAD.IADD R20, R4, 0x1, -R20 ;  /* 0x0000000104147824 */ /* 0x000fe200078e0a14 */
[----:B------:R-:W-:Y:S01]  /*0910*/  LEA.HI R10, R7, R70, RZ, 0x5 ;  /* 0x00000046070a7211 */ /* 0x000fe200078f28ff */
[----:B------:R-:W-:Y:S01]  /*0920*/  IMAD.IADD R12, R15, 0x1, -R12 ;  /* 0x000000010f0c7824 */ /* 0x000fe200078e0a0c */
[----:B------:R-:W-:Y:S02]  /*0930*/  LOP3.LUT R4, R6, 0x38, R3, 0xf8, !PT ;  /* 0x0000003806047812 */ /* 0x000fe400078ef803 */
[----:B------:R-:W-:Y:S02]  /*0940*/  SHF.R.U32.HI R19, RZ, 0x3, R6 ;  /* 0x00000003ff137819 */ /* 0x000fe40000011606 */
[----:B------:R-:W-:Y:S02]  /*0950*/  SHF.R.S32.HI R15, RZ, 0x1f, R14 ;  /* 0x0000001fff0f7819 */ /* 0x000fe4000001140e */
[----:B------:R-:W-:-:S02]  /*0960*/  LOP3.LUT R19, R4, R19, RZ, 0x3c, !PT ;  /* 0x0000001304137212 */ /* 0x000fc400078e3cff */
[--C-:B------:R-:W-:Y:S02]  /*0970*/  SHF.R.S32.HI R11, RZ, 0x5, R10.reuse ;  /* 0x00000005ff0b7819 */ /* 0x100fe4000001140a */
[----:B------:R-:W-:Y:S02]  /*0980*/  SHF.R.S32.HI R6, RZ, 0x1f, R10 ;  /* 0x0000001fff067819 */ /* 0x000fe4000001140a */
[----:B------:R-:W-:Y:S02]  /*0990*/  LEA.HI R4, R15, R14, RZ, 0x3 ;  /* 0x0000000e0f047211 */ /* 0x000fe400078f18ff */
[CC--:B---3--:R-:W-:Y:S02]  /*09a0*/  LEA.HI R30, R7.reuse, R70.reuse, RZ, 0x6 ;  /* 0x00000046071e7211 */ /* 0x0c8fe400078f30ff */
[----:B------:R-:W-:Y:S02]  /*09b0*/  LOP3.LUT R15, R10, 0xffffffe0, RZ, 0xc0, !PT ;  /* 0xffffffe00a0f7812 */ /* 0x000fe400078ec0ff */
[----:B------:R-:W-:Y:S01]  /*09c0*/  LEA.HI R6, R6, R11, RZ, 0x2 ;  /* 0x0000000b06067211 */ /* 0x000fe200078f10ff */
[----:B------:R-:W-:Y:S01]  /*09d0*/  IMAD.SHL.U32 R30, R30, 0x8, RZ ;  /* 0x000000081e1e7824 */ /* 0x000fe200078e00ff */
[----:B------:R-:W-:Y:S01]  /*09e0*/  LEA.HI R36, R7, R70, RZ, 0x7 ;  /* 0x0000004607247211 */ /* 0x000fe200078f38ff */
[----:B------:R-:W-:Y:S01]  /*09f0*/  IMAD.IADD R10, R70, 0x1, -R15 ;  /* 0x00000001460a7824 */ /* 0x000fe200078e0a0f */
[----:B------:R-:W-:-:S02]  /*0a00*/  LOP3.LUT R6, R6, 0xfffffffc, RZ, 0xc0, !PT ;  /* 0xfffffffc06067812 */ /* 0x000fc400078ec0ff */
[----:B------:R-:W-:Y:S01]  /*0a10*/  LOP3.LUT R19, R19, 0xfffffe00, R30, 0xf8, !PT ;  /* 0xfffffe0013137812 */ /* 0x000fe200078ef81e */
[----:B------:R-:W-:Y:S01]  /*0a20*/  IMAD.SHL.U32 R30, R5, 0x40, RZ ;  /* 0x00000040051e7824 */ /* 0x000fe200078e00ff */
[----:B------:R-:W-:Y:S01]  /*0a30*/  SHF.R.S32.HI R7, RZ, 0x1f, R10 ;  /* 0x0000001fff077819 */ /* 0x000fe2000001140a */
[----:B------:R-:W-:Y:S01]  /*0a40*/  IMAD.IADD R11, R11, 0x1, -R6 ;  /* 0x000000010b0b7824 */ /* 0x000fe200078e0a06 */
[C---:B------:R-:W-:Y:S01]  /*0a50*/  LOP3.LUT R45, R4.reuse, 0xfffffff8, RZ, 0xc0, !PT ;  /* 0xfffffff8042d7812 */ /* 0x040fe200078ec0ff */
[----:B------:R-:W-:Y:S01]  /*0a60*/  IMAD.SHL.U32 R4, R4, 0x40, RZ ;  /* 0x0000004004047824 */ /* 0x000fe200078e00ff */
[----:B------:R-:W-:Y:S02]  /*0a70*/  LEA.HI R6, R7, R10, RZ, 0x2 ;  /* 0x0000000a07067211 */ /* 0x000fe400078f10ff */
[----:B------:R-:W-:Y:S01]  /*0a80*/  SHF.R.S32.HI R7, RZ, 0x7, R36 ;  /* 0x00000007ff077819 */ /* 0x000fe20000011424 */
[----:B------:R-:W-:Y:S01]  /*0a90*/  IMAD.IADD R45, R14, 0x1, -R45 ;  /* 0x000000010e2d7824 */ /* 0x000fe200078e0a2d */
[----:B------:R-:W-:-:S02]  /*0aa0*/  SHF.R.S32.HI R43, RZ, 0x1f, R42 ;  /* 0x0000001fff2b7819 */ /* 0x000fc4000001142a */
[----:B------:R-:W-:Y:S01]  /*0ab0*/  LOP3.LUT R30, R30, 0x1c0, RZ, 0xc0, !PT ;  /* 0x000001c01e1e7812 */ /* 0x000fe200078ec0ff */
[----:B------:R-:W-:Y:S01]  /*0ac0*/  IMAD R51, R20, 0x2, R7 ;  /* 0x0000000214337824 */ /* 0x000fe200078e0207 */
[----:B------:R-:W-:Y:S01]  /*0ad0*/  SHF.L.U32 R21, R11, 0x4, RZ ;  /* 0x000000040b157819 */ /* 0x000fe200000006ff */
[C---:B------:R-:W-:Y:S01]  /*0ae0*/  IMAD.WIDE.U32 R24, R57.reuse, c[0x0][0x270], R42 ;  /* 0x00009c0039187a25 */ /* 0x040fe200078e002a */
[----:B------:R-:W-:Y:S02]  /*0af0*/  LEA.HI R36, R36, R7, RZ, 0x1 ;  /* 0x0000000724247211 */ /* 0x000fe400078f08ff */
[C---:B------:R-:W-:Y:S01]  /*0b00*/  LOP3.LUT R15, R30.reuse, 0x8, R53, 0xf8, !PT ;  /* 0x000000081e0f7812 */ /* 0x040fe200078ef835 */
[----:B------:R-:W-:Y:S01]  /*0b10*/  IMAD.WIDE.U32 R22, R57, c[0x0][0x288], R42 ;  /* 0x0000a20039167a25 */ /* 0x000fe200078e002a */
[----:B------:R-:W-:Y:S02]  /*0b20*/  LOP3.LUT R14, R30, 0x30, R21, 0xf8, !PT ;  /* 0x000000301e0e7812 */ /* 0x000fe400078ef815 */
[----:B------:R-:W-:Y:S01]  /*0b30*/  SHF.R.U32.HI R30, RZ, 0x3, R30 ;  /* 0x00000003ff1e7819 */ /* 0x000fe2000001161e */
[----:B------:R-:W-:Y:S01]  /*0b40*/  IMAD.IADD R49, R23, 0x1, R48 ;  /* 0x0000000117317824 */ /* 0x000fe200078e0230 */
[----:B------:R-:W-:Y:S01]  /*0b50*/  LOP3.LUT R36, R36, 0xfffffffe, RZ, 0xc0, !PT ;  /* 0xfffffffe24247812 */ /* 0x000fe200078ec0ff */
[----:B------:R-:W-:Y:S01]  /*0b60*/  IMAD.MOV.U32 R48, RZ, RZ, R22 ;  /* 0x000000ffff307224 */ /* 0x000fe200078e0016 */
[----:B------:R-:W-:Y:S01]  /*0b70*/  LEA.HI.SX32 R17, R6, R21, 0x1e ;  /* 0x0000001506117211 */ /* 0x000fe200078ff2ff */
[----:B------:R-:W-:Y:S01]  /*0b80*/  IMAD.WIDE.U32 R22, R57, c[0x0][0x238], RZ ;  /* 0x00008e0039167a25 */ /* 0x000fe200078e00ff */
[----:B------:R-:W-:-:S02]  /*0b90*/  LOP3.LUT R6, R15, R30, RZ, 0x3c, !PT ;  /* 0x0000001e0f067212 */ /* 0x000fc400078e3cff */
[----:B------:R-:W-:Y:S01]  /*0ba0*/  IADD3 R73, R25, R72, RZ ;  /* 0x0000004819497210 */ /* 0x000fe20007ffe0ff */
[----:B------:R-:W-:Y:S01]  /*0bb0*/  IMAD.MOV.U32 R72, RZ, RZ, R24 ;  /* 0x000000ffff487224 */ /* 0x000fe200078e0018 */
[----:B------:R-:W-:Y:S01]  /*0bc0*/  LOP3.LUT R13, R13, 0x7ffffffc, RZ, 0xc0, !PT ;  /* 0x7ffffffc0d0d7812 */ /* 0x000fe200078ec0ff */
[----:B------:R-:W-:Y:S01]  /*0bd0*/  IMAD R24, R56, c[0x0][0x238], RZ ;  /* 0x00008e0038187a24 */ /* 0x000fe200078e02ff */
[----:B------:R-:W-:Y:S01]  /*0be0*/  SHF.R.S32.HI R47, RZ, 0x1f, R3 ;  /* 0x0000001fff2f7819 */ /* 0x000fe20000011403 */
[C---:B------:R-:W-:Y:S01]  /*0bf0*/  IMAD.IADD R36, R7.reuse, 0x1, -R36 ;  /* 0x0000000107247824 */ /* 0x040fe200078e0a24 */
[----:B------:R-:W-:Y:S01]  /*0c00*/  SHF.L.U32 R15, R12, 0x6, RZ ;  /* 0x000000060c0f7819 */ /* 0x000fe200000006ff */
[----:B------:R-:W-:Y:S01]  /*0c10*/  IMAD.SHL.U32 R7, R7, 0x8, RZ ;  /* 0x0000000807077824 */ /* 0x000fe200078e00ff */
[----:B------:R-:W-:Y:S01]  /*0c20*/  LOP3.LUT R53, R14, 0x8, R53, 0xf8, !PT ;  /* 0x000000080e357812 */ /* 0x000fe200078ef835 */
[----:B------:R-:W-:Y:S01]  /*0c30*/  IMAD.IADD R14, R70, 0x1, -R13 ;  /* 0x00000001460e7824 */ /* 0x000fe200078e0a0d */
[----:B------:R-:W-:Y:S01]  /*0c40*/  LOP3.LUT R15, R15, 0x1c0, RZ, 0xc0, !PT ;  /* 0x000001c00f0f7812 */ /* 0x000fe200078ec0ff */
[----:B------:R-:W-:Y:S01]  /*0c50*/  IMAD.WIDE.U32 R58, R57, c[0x0][0x210], R46 ;  /* 0x00008400393a7a25 */ /* 0x000fe200078e002e */
[----:B------:R-:W-:-:S02]  /*0c60*/  LOP3.LUT R7, R7, 0x8, RZ, 0xc0, !PT ;  /* 0x0000000807077812 */ /* 0x000fc400078ec0ff */
[----:B------:R-:W-:Y:S01]  /*0c70*/  R2P PR, R45, 0x6 ;  /* 0x000000062d007804 */ /* 0x000fe20000000000 */
[----:B------:R-:W-:Y:S01]  /*0c80*/  IMAD R24, R57, c[0x0][0x23c], R24 ;  /* 0x00008f0039187a24 */ /* 0x000fe200078e0218 */
[----:B------:R-:W-:Y:S01]  /*0c90*/  LOP3.LUT R53, R53, R30, RZ, 0x3c, !PT ;  /* 0x0000001e35357212 */ /* 0x000fe200078e3cff */
[----:B------:R-:W-:Y:S01]  /*0ca0*/  IMAD.SHL.U32 R13, R11, 0x400, RZ ;  /* 0x000004000b0d7824 */ /* 0x000fe200078e00ff */
[----:B------:R-:W-:Y:S01]  /*0cb0*/  LOP3.LUT R4, R4, 0xfffffe00, RZ, 0xc0, !PT ;  /* 0xfffffe0004047812 */ /* 0x000fe200078ec0ff */
[----:B------:R-:W-:Y:S01]  /*0cc0*/  IMAD.U32 R51, R51, 0x200, R6 ;  /* 0x0000020033337824 */ /* 0x000fe200078e0006 */
[----:B------:R-:W-:Y:S01]  /*0cd0*/  SHF.R.U32.HI R6, RZ, 0x3, R15 ;  /* 0x00000003ff067819 */ /* 0x000fe2000001160f */
[----:B------:R-:W-:Y:S01]  /*0ce0*/  IMAD.IADD R61, R59, 0x1, R60 ;  /* 0x000000013b3d7824 */ /* 0x000fe200078e023c */
[----:B------:R-:W-:Y:S01]  /*0cf0*/  LEA R53, R20, R53, 0x9 ;  /* 0x0000003514357211 */ /* 0x000fe200078e48ff */
[----:B------:R-:W-:Y:S01]  /*0d00*/  IMAD.IADD R25, R23, 0x1, R24 ;  /* 0x0000000117197824 */ /* 0x000fe200078e0218 */
[----:B------:R-:W-:Y:S01]  /*0d10*/  LOP3.LUT R6, R6, R15, R7, 0x1e, !PT ;  /* 0x0000000f06067212 */ /* 0x000fe200078e1e07 */
[----:B------:R-:W-:Y:S01]  /*0d20*/  IMAD R59, R14, 0x2, R13 ;  /* 0x000000020e3b7824 */ /* 0x000fe200078e020d */
[----:B------:R-:W-:Y:S01]  /*0d30*/  MOV R60, R58 ;  /* 0x0000003a003c7202 */ /* 0x000fe20000000f00 */
[----:B------:R-:W-:Y:S01]  /*0d40*/  IMAD.MOV.U32 R24, RZ, RZ, R22 ;  /* 0x000000ffff187224 */ /* 0x000fe200078e0016 */
[----:B------:R-:W-:Y:S01]  /*0d50*/  SHF.R.S32.HI R43, RZ, 0x1f, R2 ;  /* 0x0000001fff2b7819 */ /* 0x000fe20000011402 */
[----:B------:R-:W-:-:S02]  /*0d60*/  IMAD R14, R67, c[0x0][0x290], RZ ;  /* 0x0000a400430e7a24 */ /* 0x000fc400078e02ff */
[----:B------:R-:W-:Y:S02]  /*0d70*/  IMAD.SHL.U32 R22, R20, 0x10, RZ ;  /* 0x0000001014167824 */ /* 0x000fe400078e00ff */
[----:B------:R-:W-:Y:S02]  /*0d80*/  IMAD R30, R67, c[0x0][0x278], RZ ;  /* 0x00009e00431e7a24 */ /* 0x000fe400078e02ff */
[----:B------:R-:W-:Y:S01]  /*0d90*/  IMAD R15, R69, c[0x0][0x294], R14 ;  /* 0x0000a500450f7a24 */ /* 0x000fe200078e020e */
[----:B------:R-:W-:Y:S01]  /*0da0*/  LOP3.LUT R22, R7, 0x10, R22, 0xf8, !PT ;  /* 0x0000001007167812 */ /* 0x000fe200078ef816 */
[----:B------:R-:W-:Y:S01]  /*0db0*/  IMAD.WIDE.U32 R64, R57, c[0x0][0x180], R46 ;  /* 0x0000600039407a25 */ /* 0x000fe200078e002e */
[----:B------:R-:W-:-:S03]  /*0dc0*/  SEL R7, R38, 0xffffffe0, !P2 ;  /* 0xffffffe026077807 */ /* 0x000fc60005000000 */
[----:B------:R-:W-:Y:S02]  /*0dd0*/  IMAD R14, R67, c[0x0][0x240], RZ ;  /* 0x00009000430e7a24 */ /* 0x000fe400078e02ff */
[----:B------:R-:W-:-:S04]  /*0de0*/  IMAD.WIDE.U32 R24, R69, c[0x0][0x240], R24 ;  /* 0x0000900045187a25 */ /* 0x000fc800078e0018 */
[----:B------:R-:W-:Y:S02]  /*0df0*/  IMAD.SHL.U32 R45, R45, 0x40, RZ ;  /* 0x000000402d2d7824 */ /* 0x000fe400078e00ff */
[----:B------:R-:W-:Y:S01]  /*0e00*/  IMAD.IADD R59, R59, 0x1, R6 ;  /* 0x000000013b3b7824 */ /* 0x000fe200078e0206 */
[----:B------:R-:W-:Y:S01]  /*0e10*/  SEL R6, R37, 0xfffffff0, !P1 ;  /* 0xfffffff025067807 */ /* 0x000fe20004800000 */
[----:B------:R-:W-:Y:S01]  /*0e20*/  IMAD.WIDE.U32 R48, R69, c[0x0][0x290], R48 ;  /* 0x0000a40045307a25 */ /* 0x000fe200078e0030 */
[----:B------:R-:W-:Y:S02]  /*0e30*/  R2P PR, R5, 0x6 ;  /* 0x0000000605007804 */ /* 0x000fe40000000000 */
[----:B------:R-:W-:Y:S01]  /*0e40*/  LOP3.LUT R45, R45, 0x1c0, RZ, 0xc0, !PT ;  /* 0x000001c02d2d7812 */ /* 0x000fe200078ec0ff */
[C---:B------:R-:W-:Y:S02]  /*0e50*/  IMAD R30, R69.reuse, c[0x0][0x27c], R30 ;  /* 0x00009f00451e7a24 */ /* 0x040fe400078e021e */
[----:B------:R-:W-:-:S04]  /*0e60*/  IMAD.WIDE.U32 R72, R69, c[0x0][0x278], R72 ;  /* 0x00009e0045487a25 */ /* 0x000fc800078e0048 */
[----:B------:R-:W-:Y:S01]  /*0e70*/  IMAD.IADD R63, R65, 0x1, R62 ;  /* 0x00000001413f7824 */ /* 0x000fe200078e023e */
[----:B------:R-:W-:Y:S01]  /*0e80*/  LEA R31, P5, R72, c[0x0][0x258], 0x2 ;  /* 0x00009600481f7a11 */ /* 0x000fe200078a10ff */
[----:B------:R-:W-:Y:S01]  /*0e90*/  IMAD R5, R69, c[0x0][0x244], R14 ;  /* 0x0000910045057a24 */ /* 0x000fe200078e020e */
[----:B------:R-:W-:Y:S01]  /*0ea0*/  IADD3 R14, P3, R70, R24, RZ ;  /* 0x00000018460e7210 */ /* 0x000fe20007f7e0ff */
[----:B------:R-:W-:Y:S01]  /*0eb0*/  IMAD.MOV.U32 R62, RZ, RZ, R64 ;  /* 0x000000ffff3e7224 */ /* 0x000fe200078e0040 */
[----:B------:R-:W-:Y:S01]  /*0ec0*/  LEA R64, P4, R48, c[0x0][0x280], 0x2 ;  /* 0x0000a00030407a11 */ /* 0x000fe200078810ff */
[----:B------:R-:W-:Y:S01]  /*0ed0*/  IMAD.IADD R15, R49, 0x1, R15 ;  /* 0x00000001310f7824 */ /* 0x000fe200078e020f */
[----:B------:R-:W-:Y:S01]  /*0ee0*/  IADD3.X R5, R66, R25, R5, P3, !PT ;  /* 0x0000001942057210 */ /* 0x000fe20001ffe405 */
[----:B------:R-:W-:Y:S01]  /*0ef0*/  IMAD.SHL.U32 R20, R20, 0x8, RZ ;  /* 0x0000000814147824 */ /* 0x000fe200078e00ff */
[----:B------:R-:W-:Y:S01]  /*0f00*/  SHF.R.U32.HI R49, RZ, 0x3, R45 ;  /* 0x00000003ff317819 */ /* 0x000fe2000001162d */
[----:B------:R-:W-:Y:S01]  /*0f10*/  IMAD.MOV.U32 R24, RZ, RZ, 0x2 ;  /* 0x00000002ff187424 */ /* 0x000fe200078e00ff */
[----:B------:R-:W-:Y:S01]  /*0f20*/  LEA.HI.X R65, R48, c[0x0][0x284], R15, 0x2, P4 ;  /* 0x0000a10030417a11 */ /* 0x000fe200020f140f */
[----:B------:R-:W-:Y:S01]  /*0f30*/  IMAD.IADD R30, R73, 0x1, R30 ;  /* 0x00000001491e7824 */ /* 0x000fe200078e021e */
[----:B------:R-:W-:Y:S01]  /*0f40*/  LOP3.LUT R20, R45, 0x8, R20, 0xf8, !PT ;  /* 0x000000082d147812 */ /* 0x000fe200078ef814 */
[----:B------:R-:W-:Y:S01]  /*0f50*/  IMAD.WIDE.U32 R24, R51, R24, c[0x0][0x18] ;  /* 0x0000060033187625 */ /* 0x000fe200078e0018 */
[----:B------:R-:W-:-:S02]  /*0f60*/  LOP3.LUT R45, R49, R22, R45, 0x1e, !PT ;  /* 0x00000016312d7212 */ /* 0x000fc400078e1e2d */
[----:B------:R-:W-:Y:S01]  /*0f70*/  LEA.HI.X R30, R72, c[0x0][0x25c], R30, 0x2, P5 ;  /* 0x00009700481e7a11 */ /* 0x000fe200028f141e */
[----:B------:R-:W-:Y:S01]  /*0f80*/  IMAD R48, R67, c[0x0][0x188], RZ ;  /* 0x0000620043307a24 */ /* 0x000fe200078e02ff */
[----:B------:R-:W-:Y:S01]  /*0f90*/  LOP3.LUT R49, R20, R49, RZ, 0x3c, !PT ;  /* 0x0000003114317212 */ /* 0x000fe200078e3cff */
[----:B------:R-:W-:Y:S01]  /*0fa0*/  IMAD.WIDE.U32 R72, R69, c[0x0][0x188], R62 ;  /* 0x0000620045487a25 */ /* 0x000fe200078e003e */
[-C--:B------:R-:W-:Y:S02]  /*0fb0*/  LOP3.LUT R45, R45, R4.reuse, RZ, 0xfc, !PT ;  /* 0x000000042d2d7212 */ /* 0x080fe400078efcff */
[----:B------:R-:W-:Y:S01]  /*0fc0*/  IADD3 R49, R49, R4, R13 ;  /* 0x0000000431317210 */ /* 0x000fe20007ffe00d */
[----:B------:R-:W-:Y:S01]  /*0fd0*/  IMAD.WIDE.U32 R62, R69, c[0x0][0x218], R60 ;  /* 0x00008600453e7a25 */ /* 0x000fe200078e003c */
[----:B------:R-:W-:Y:S02]  /*0fe0*/  IADD3 R60, P3, R24, 0x4080, RZ ;  /* 0x00004080183c7810 */ /* 0x000fe40007f7e0ff */
[----:B------:R-:W-:Y:S01]  /*0ff0*/  SEL R4, R37, 0xfffffff0, !P1 ;  /* 0xfffffff025047807 */ /* 0x000fe20004800000 */
[----:B------:R-:W-:-:S02]  /*1000*/  IMAD R23, R69, c[0x0][0x18c], R48 ;  /* 0x0000630045177a24 */ /* 0x000fc400078e0230 */
[----:B------:R-:W-:Y:S02]  /*1010*/  IMAD.MOV.U32 R22, RZ, RZ, R72 ;  /* 0x000000ffff167224 */ /* 0x000fe400078e0048 */
[----:B------:R-:W-:Y:S02]  /*1020*/  IMAD.IADD R23, R73, 0x1, R23 ;  /* 0x0000000149177824 */ /* 0x000fe400078e0217 */
[----:B------:R-:W-:Y:S02]  /*1030*/  IMAD R13, R43, c[0x0][0x178], RZ ;  /* 0x00005e002b0d7a24 */ /* 0x000fe400078e02ff */
[----:B------:R-:W-:Y:S02]  /*1040*/  IMAD R21, R69, c[0x0][0x21c], R34 ;  /* 0x0000870045157a24 */ /* 0x000fe400078e0222 */
[----:B------:R-:W-:Y:S02]  /*1050*/  IMAD.X R61, RZ, RZ, R25, P3 ;  /* 0x000000ffff3d7224 */ /* 0x000fe400018e0619 */
[----:B------:R-:W-:Y:S01]  /*1060*/  IMAD.MOV.U32 R20, RZ, RZ, R62 ;  /* 0x000000ffff147224 */ /* 0x000fe200078e003e */
[----:B------:R-:W-:Y:S01]  /*1070*/  LEA R62, P3, R14, c[0x0][0x220], 0x2 ;  /* 0x000088000e3e7a11 */ /* 0x000fe200078610ff */
[----:B------:R-:W-:-:S02]  /*1080*/  IMAD R13, R2, c[0x0][0x17c], R13 ;  /* 0x00005f00020d7a24 */ /* 0x000fc400078e020d */
[----:B------:R-:W-:-:S04]  /*1090*/  IMAD.WIDE.U32 R72, R2, c[0x0][0x178], R22 ;  /* 0x00005e0002487a25 */ /* 0x000fc800078e0016 */
[----:B------:R-:W-:Y:S01]  /*10a0*/  IMAD.IADD R21, R63, 0x1, R21 ;  /* 0x000000013f157824 */ /* 0x000fe200078e0215 */
[----:B------:R-:W-:Y:S01]  /*10b0*/  LEA.HI.X R63, R14, c[0x0][0x224], R5, 0x2, P3 ;  /* 0x000089000e3f7a11 */ /* 0x000fe200018f1405 */
[----:B------:R-:W-:Y:S01]  /*10c0*/  IMAD R15, R43, c[0x0][0x208], RZ ;  /* 0x000082002b0f7a24 */ /* 0x000fe200078e02ff */
[----:B------:R-:W-:Y:S01]  /*10d0*/  SEL R5, R38, 0xffffffe0, !P2 ;  /* 0xffffffe026057807 */ /* 0x000fe20005000000 */
[----:B------:R-:W-:Y:S01]  /*10e0*/  IMAD.WIDE.U32 R24, R2, c[0x0][0x208], R20 ;  /* 0x0000820002187a25 */ /* 0x000fe200078e0014 */
[----:B------:R-:W-:Y:S02]  /*10f0*/  R2P PR, R12, 0x6 ;  /* 0x000000060c007804 */ /* 0x000fe40000000000 */
[----:B------:R-:W-:Y:S01]  /*1100*/  IADD3 R13, R73, R13, RZ ;  /* 0x0000000d490d7210 */ /* 0x000fe20007ffe0ff */
[----:B------:R-:W-:Y:S01]  /*1110*/  IMAD R22, R2, c[0x0][0x20c], R15 ;  /* 0x0000830002167a24 */ /* 0x000fe200078e020f */
[C---:B------:R-:W-:Y:S01]  /*1120*/  LEA R12, P3, R72.reuse, c[0x0][0x160], 0x1 ;  /* 0x00005800480c7a11 */ /* 0x040fe200078608ff */
[----:B------:R-:W-:Y:S01]  /*1130*/  IMAD.U32 R21, RZ, RZ, UR5 ;  /* 0x00000005ff157e24 */ /* 0x000fe2000f8e00ff */
[----:B------:R-:W-:Y:S01]  /*1140*/  UIADD3 UR5, UP0, UR6, 0x10080, URZ ;  /* 0x0001008006057890 */ /* 0x000fe2000ff1e03f */
[----:B------:R-:W-:Y:S01]  /*1150*/  IMAD.IADD R22, R25, 0x1, R22 ;  /* 0x0000000119167824 */ /* 0x000fe200078e0216 */
[----:B------:R-:W-:Y:S01]  /*1160*/  LEA.HI.X R13, R72, c[0x0][0x164], R13, 0x1, P3 ;  /* 0x00005900480d7a11 */ /* 0x000fe200018f0c0d */
[----:B------:R-:W-:Y:S01]  /*1170*/  IMAD.U32 R20, RZ, RZ, UR11 ;  /* 0x0000000bff147e24 */ /* 0x000fe2000f8e00ff */
[C---:B------:R-:W-:Y:S01]  /*1180*/  LEA R74, P3, R24.reuse, c[0x0][0x1f0], 0x1 ;  /* 0x00007c00184a7a11 */ /* 0x040fe200078608ff */
[----:B------:R-:W-:Y:S01]  /*1190*/  UIADD3.X UR7, URZ, UR7, URZ, UP0, !UPT ;  /* 0x000000073f077290 */ /* 0x000fe200087fe43f */
[----:B------:R-:W-:Y:S01]  /*11a0*/  IMAD.WIDE.U32 R72, R59, 0x2, R26 ;  /* 0x000000023b487825 */ /* 0x000fe200078e001a */
[----:B------:R-:W-:Y:S01]  /*11b0*/  UIADD3 UR8, UP0, UR6, 0x18080, URZ ;  /* 0x0001808006087890 */ /* 0x000fe2000ff1e03f */
[----:B------:R-:W-:-:S02]  /*11c0*/  LEA.HI.X R75, R24, c[0x0][0x1f4], R22, 0x1, P3 ;  /* 0x00007d00184b7a11 */ /* 0x000fc400018f0c16 */
[----:B------:R-:W-:Y:S01]  /*11d0*/  IADD3 R34, P3, R54, 0xa0, RZ ;  /* 0x000000a036227810 */ /* 0x000fe20007f7e0ff */
[----:B------:R-:W-:-:S03]  /*11e0*/  IMAD.WIDE.U32 R14, R19, 0x2, R20 ;  /* 0x00000002130e7825 */ /* 0x000fc600078e0014 */
[----:B------:R-:W-:Y:S01]  /*11f0*/  IADD3 R33, R34, -c[0x0][0x20], RZ ;  /* 0x8000080022217a10 */ /* 0x000fe20007ffe0ff */
[----:B------:R-:W-:Y:S01]  /*1200*/  IMAD.U32 R22, RZ, RZ, UR5 ;  /* 0x00000005ff167e24 */ /* 0x000fe2000f8e00ff */
[----:B------:R-:W-:Y:S01]  /*1210*/  ULDC UR5, c[0x0][0x1c] ;  /* 0x0000070000057ab9 */ /* 0x000fe20000000800 */
[----:B------:R-:W-:Y:S01]  /*1220*/  IMAD.U32 R23, RZ, RZ, UR7 ;  /* 0x00000007ff177e24 */ /* 0x000fe2000f8e00ff */
[----:B------:R-:W-:Y:S01]  /*1230*/  UIADD3.X UR7, URZ, UR5, URZ, UP0, !UPT ;  /* 0x000000053f077290 */ /* 0x000fe200087fe43f */
[----:B------:R1:W-:Y:S01]  /*1240*/  STL.128 [R1+0x90], R12 ;  /* 0x0000900c01007387 */ /* 0x0003e20000100c00 */
[C---:B------:R-:W-:Y:S01]  /*1250*/  IMAD.WIDE.U32 R24, R53.reuse, 0x2, R26 ;  /* 0x0000000235187825 */ /* 0x040fe200078e001a */
[----:B------:R-:W-:Y:S02]  /*1260*/  UIADD3 UR6, UP0, UR6, 0x18480, URZ ;  /* 0x0001848006067890 */ /* 0x000fe4000ff1e03f */
[----:B------:R-:W-:Y:S01]  /*1270*/  STL.128 [R1+0x20], R20 ;  /* 0x0000201401007387 */ /* 0x000fe20000100c00 */
[----:B------:R-:W-:Y:S01]  /*1280*/  IMAD.WIDE.U32 R26, R53, 0x2, R28 ;  /* 0x00000002351a7825 */ /* 0x000fe200078e001c */
[----:B------:R-:W-:-:S02]  /*1290*/  UIADD3.X UR5, URZ, UR5, URZ, UP0, !UPT ;  /* 0x000000053f057290 */ /* 0x000fc400087fe43f */
[----:B------:R-:W-:Y:S01]  /*12a0*/  STL.128 [R1+0x40], R20 ;  /* 0x0000401401007387 */ /* 0x000fe20000100c00 */
[----:B------:R-:W-:-:S03]  /*12b0*/  IMAD.WIDE.U32 R52, R49, 0x2, R28 ;  /* 0x0000000231347825 */ /* 0x000fc600078e001c */
[----:B------:R2:W-:Y:S01]  /*12c0*/  STL.64 [R33+0x18], R74 ;  /* 0x0000184a21007387 */ /* 0x0005e20000100a00 */
[----:B------:R-:W-:-:S03]  /*12d0*/  IMAD.WIDE.U32 R78, R45, 0x2, R22 ;  /* 0x000000022d4e7825 */ /* 0x000fc600078e0016 */
[----:B------:R3:W-:Y:S01]  /*12e0*/  STL.64 [R33+0x8], R76 ;  /* 0x0000084c21007387 */ /* 0x0007e20000100a00 */
[----:B------:R-:W-:-:S03]  /*12f0*/  IMAD.WIDE.U32 R58, R59, 0x2, R28 ;  /* 0x000000023b3a7825 */ /* 0x000fc600078e001c */
[----:B------:R-:W-:Y:S01]  /*1300*/  STL.64 [R33+0x10], R80 ;  /* 0x0000105021007387 */ /* 0x000fe20000100a00 */
[----:B------:R-:W-:-:S03]  /*1310*/  IMAD.WIDE.U32 R50, R51, 0x2, R40 ;  /* 0x0000000233327825 */ /* 0x000fc600078e0028 */
[----:B------:R-:W-:Y:S01]  /*1320*/  STL [R33], R44 ;  /* 0x0000002c21007387 */ /* 0x000fe20000100800 */
[----:B------:R-:W-:Y:S01]  /*1330*/  IMAD.WIDE.U32 R28, R45, 0x2, R40 ;  /* 0x000000022d1c7825 */ /* 0x000fe200078e0028 */
[----:B------:R-:W-:-:S03]  /*1340*/  SHF.R.S32.HI R40, RZ, 0x7, R39 ;  /* 0x00000007ff287819 */ /* 0x000fc60000011427 */
[----:B-1----:R-:W-:Y:S02]  /*1350*/  IMAD.U32 R14, RZ, RZ, UR8 ;  /* 0x00000008ff0e7e24 */ /* 0x002fe4000f8e00ff */
[----:B------:R-:W-:Y:S02]  /*1360*/  IMAD.U32 R15, RZ, RZ, UR7 ;  /* 0x00000007ff0f7e24 */ /* 0x000fe4000f8e00ff */
[----:B--2---:R-:W-:-:S04]  /*1370*/  IMAD.WIDE.U32 R74, R49, 0x2, R20 ;  /* 0x00000002314a7825 */ /* 0x004fc800078e0014 */
[----:B---3--:R-:W-:-:S04]  /*1380*/  IMAD.WIDE.U32 R76, R45, 0x2, R20 ;  /* 0x000000022d4c7825 */ /* 0x008fc800078e0014 */
[----:B------:R-:W-:-:S04]  /*1390*/  IMAD.WIDE.U32 R20, R19, 0x2, R22 ;  /* 0x0000000213147825 */ /* 0x000fc800078e0016 */
[----:B------:R-:W-:Y:S01]  /*13a0*/  IMAD.WIDE.U32 R48, R49, 0x2, R22 ;  /* 0x0000000231307825 */ /* 0x000fe200078e0016 */
[----:B------:R1:W-:Y:S03]  /*13b0*/  STL.64 [R33+0x20], R20 ;  /* 0x0000201421007387 */ /* 0x0003e60000100a00 */
[----:B------:R-:W-:Y:S01]  /*13c0*/  IMAD.WIDE R22, R42, 0x4, R14 ;  /* 0x000000042a167825 */ /* 0x000fe200078e020e */
[----:B------:R-:W-:Y:S03]  /*13d0*/  STL [R1+0xc8], R40 ;  /* 0x0000c82801007387 */ /* 0x000fe60000100800 */
[----:B-1----:R-:W-:Y:S02]  /*13e0*/  IMAD.MOV.U32 R20, RZ, RZ, R31 ;  /* 0x000000ffff147224 */ /* 0x002fe400078e001f */
[----:B------:R-:W-:-:S02]  /*13f0*/  IMAD.MOV.U32 R21, RZ, RZ, R30 ;  /* 0x000000ffff157224 */ /* 0x000fc400078e001e */
[----:B------:R-:W-:Y:S01]  /*1400*/  IMAD.WIDE R30, R17, 0x4, R14 ;  /* 0x00000004111e7825 */ /* 0x000fe200078e020e */
[----:B------:R-:W-:Y:S02]  /*1410*/  SEL R15, R38, 0xffffffe0, !P2 ;  /* 0xffffffe0260f7807 */ /* 0x000fe40005000000 */
[----:B------:R1:W-:Y:S01]  /*1420*/  STL.128 [R1+0xd0], R20 ;  /* 0x0000d01401007387 */ /* 0x0003e20000100c00 */
[----:B------:R-:W-:Y:S02]  /*1430*/  SEL R14, R37, 0xfffffff0, !P1 ;  /* 0xfffffff0250e7807 */ /* 0x000fe40004800000 */
[C---:B------:R-:W-:Y:S01]  /*1440*/  ISETP.GE.AND P1, PT, R3.reuse, c[0x0][0x1fc], PT ;  /* 0x00007f0003007a0c */ /* 0x040fe20003f26270 */
[----:B------:R-:W-:Y:S01]  /*1450*/  STL.64 [R33+0x48], R64 ;  /* 0x0000484021007387 */ /* 0x000fe20000100a00 */
[----:B------:R-:W-:-:S03]  /*1460*/  ISETP.GE.AND P2, PT, R3, c[0x0][0x16c], PT ;  /* 0x00005b0003007a0c */ /* 0x000fc60003f46270 */
[----:B------:R-:W-:Y:S04]  /*1470*/  STL [R33+0x40], R40 ;  /* 0x0000402821007387 */ /* 0x000fe80000100800 */
[----:B------:R-:W-:Y:S04]  /*1480*/  STL.64 [R1+0x110], R10 ;  /* 0x0001100a01007387 */ /* 0x000fe80000100a00 */
[----:B------:R-:W-:Y:S04]  /*1490*/  STL.64 [R1+0x120], R10 ;  /* 0x0001200a01007387 */ /* 0x000fe80000100a00 */
[----:B------:R2:W-:Y:S04]  /*14a0*/  STL.64 [R1+0x130], R10 ;  /* 0x0001300a01007387 */ /* 0x0005e80000100a00 */
[----:B------:R-:W-:Y:S04]  /*14b0*/  STL.64 [R1+0x270], R4 ;  /* 0x0002700401007387 */ /* 0x000fe80000100a00 */
[----:B------:R3:W-:Y:S01]  /*14c0*/  STL.64 [R1+0x280], R4 ;  /* 0x0002800401007387 */ /* 0x0007e20000100a00 */
[----:B-1----:R-:W-:-:S03]  /*14d0*/  IMAD.U32 R20, RZ, RZ, UR6 ;  /* 0x00000006ff147e24 */ /* 0x002fc6000f8e00ff */
[----:B------:R-:W-:Y:S01]  /*14e0*/  STL.64 [R1+0x298], R14 ;  /* 0x0002980e01007387 */ /* 0x000fe20000100a00 */
[----:B------:R-:W-:Y:S01]  /*14f0*/  IMAD.U32 R21, RZ, RZ, UR5 ;  /* 0x00000005ff157e24 */ /* 0x000fe2000f8e00ff */
[----:B------:R-:W-:Y:S01]  /*1500*/  SEL R22, RZ, 0x1, P1 ;  /* 0x00000001ff167807 */ /* 0x000fe20000800000 */
[----:B------:R-:W-:Y:S01]  /*1510*/  ULDC.64 UR6, c[0x0][0x1d8] ;  /* 0x0000760000067ab9 */ /* 0x000fe20000000a00 */
[----:B------:R1:W-:Y:S04]  /*1520*/  STL.64 [R1+0x2a8], R14 ;  /* 0x0002a80e01007387 */ /* 0x0003e80000100a00 */
[----:B------:R4:W-:Y:S04]  /*1530*/  STL.128 [R1+0x320], R28 ;  /* 0x0003201c01007387 */ /* 0x0009e80000100c00 */
[----:B------:R5:W-:Y:S01]  /*1540*/  STL.128 [R1+0x2c0], R24 ;  /* 0x0002c01801007387 */ /* 0x000be20000100c00 */
[----:B--2---:R-:W-:-:S03]  /*1550*/  IMAD.WIDE R10, R17, 0x4, R20 ;  /* 0x00000004110a7825 */ /* 0x004fc600078e0214 */
[----:B------:R-:W-:Y:S01]  /*1560*/  STL.64 [R1+0x100], R62 ;  /* 0x0001003e01007387 */ /* 0x000fe20000100a00 */
[----:B------:R-:W-:-:S03]  /*1570*/  IMAD.WIDE R20, R42, 0x4, R20 ;  /* 0x000000042a147825 */ /* 0x000fc600078e0214 */
[----:B------:R-:W-:Y:S01]  /*1580*/  STL.64 [R1+0x278], R50 ;  /* 0x0002783201007387 */ /* 0x000fe20000100a00 */
[----:B---3--:R-:W-:-:S03]  /*1590*/  SHF.R.S32.HI R4, RZ, 0xd, R35 ;  /* 0x0000000dff047819 */ /* 0x008fc60000011423 */
[----:B------:R-:W-:Y:S01]  /*15a0*/  STL.64 [R1+0x288], R60 ;  /* 0x0002883c01007387 */ /* 0x000fe20000100a00 */
[----:B------:R-:W-:Y:S02]  /*15b0*/  IMAD.MOV.U32 R5, RZ, RZ, c[0x0][0x2a8] ;  /* 0x0000aa00ff057624 */ /* 0x000fe400078e00ff */
[----:B------:R-:W-:Y:S01]  /*15c0*/  IMAD.X R35, RZ, RZ, R55, P3 ;  /* 0x000000ffff237224 */ /* 0x000fe200018e0637 */
[----:B------:R-:W-:Y:S01]  /*15d0*/  STL.64 [R1+0x2a0], R72 ;  /* 0x0002a04801007387 */ /* 0x000fe20000100a00 */
[----:B-1----:R-:W-:-:S03]  /*15e0*/  SEL R14, RZ, 0x1, P2 ;  /* 0x00000001ff0e7807 */ /* 0x002fc60001000000 */
[----:B------:R-:W-:Y:S01]  /*15f0*/  STL.64 [R1+0x2b0], R58 ;  /* 0x0002b03a01007387 */ /* 0x000fe20000100a00 */
[----:B------:R-:W-:-:S03]  /*1600*/  IADD3 R15, P1, R54, 0x98, RZ ;  /* 0x00000098360f7810 */ /* 0x000fc60007f3e0ff */
[----:B------:R-:W-:Y:S01]  /*1610*/  STL.64 [R1+0x260], R48 ;  /* 0x0002603001007387 */ /* 0x000fe20000100a00 */
[----:B----4-:R-:W-:-:S03]  /*1620*/  IADD3 R28, P4, R54, 0x71, RZ ;  /* 0x00000071361c7810 */ /* 0x010fc60007f9e0ff */
[----:B------:R-:W-:Y:S01]  /*1630*/  STL.64 [R1+0x2e0], R78 ;  /* 0x0002e04e01007387 */ /* 0x000fe20000100a00 */
[----:B-----5:R-:W-:-:S03]  /*1640*/  IMAD.X R24, RZ, RZ, R55, P1 ;  /* 0x000000ffff187224 */ /* 0x020fc600008e0637 */
[----:B------:R-:W-:Y:S01]  /*1650*/  STL.64 [R1+0x250], R74 ;  /* 0x0002504a01007387 */ /* 0x000fe20000100a00 */
[----:B------:R-:W-:-:S03]  /*1660*/  IMAD.X R29, RZ, RZ, R55, P4 ;  /* 0x000000ffff1d7224 */ /* 0x000fc600020e0637 */
[----:B------:R-:W-:Y:S04]  /*1670*/  STL.64 [R1+0x2f0], R76 ;  /* 0x0002f04c01007387 */ /* 0x000fe80000100a00 */
[----:B------:R1:W-:Y:S04]  /*1680*/  STL.64 [R1+0xf0], R20 ;  /* 0x0000f01401007387 */ /* 0x0003e80000100a00 */
[----:B------:R2:W-:Y:S04]  /*1690*/  STL.64 [R1+0x330], R10 ;  /* 0x0003300a01007387 */ /* 0x0005e80000100a00 */
[----:B------:R-:W-:Y:S04]  /*16a0*/  STL.64 [R1+0x308], R52 ;  /* 0x0003083401007387 */ /* 0x000fe80000100a00 */
[----:B------:R-:W-:Y:S04]  /*16b0*/  STL [R1+0x118], R36 ;  /* 0x0001182401007387 */ /* 0x000fe80000100800 */
[----:B------:R-:W-:Y:S04]  /*16c0*/  STL [R1+0x128], R36 ;  /* 0x0001282401007387 */ /* 0x000fe80000100800 */
[----:B------:R-:W-:Y:S04]  /*16d0*/  STL [R1+0x138], R36 ;  /* 0x0001382401007387 */ /* 0x000fe80000100800 */
[----:B------:R-:W-:Y:S01]  /*16e0*/  STL.64 [R1+0x248], R6 ;  /* 0x0002480601007387 */ /* 0x000fe20000100a00 */
[----:B-1----:R-:W-:-:S03]  /*16f0*/  IADD3 R20, P2, R54, 0x78, RZ ;  /* 0x0000007836147810 */ /* 0x002fc60007f5e0ff */
[----:B------:R-:W-:Y:S01]  /*1700*/  STL.64 [R1+0x258], R6 ;  /* 0x0002580601007387 */ /* 0x000fe20000100a00 */
[----:B------:R-:W-:Y:S02]  /*1710*/  IADD3.X R21, RZ, R55, RZ, P6, !PT ;  /* 0x00000037ff157210 */ /* 0x000fe400037fe4ff */
[----:B--2---:R-:W-:Y:S01]  /*1720*/  MOV R10, c[0x0][0x2a0] ;  /* 0x0000a800000a7a02 */ /* 0x004fe20000000f00 */
[----:B------:R1:W-:Y:S01]  /*1730*/  STL.64 [R1+0x300], R6 ;  /* 0x0003000601007387 */ /* 0x0003e20000100a00 */
[----:B------:R-:W-:Y:S01]  /*1740*/  IMAD.X R23, RZ, RZ, R55, P2 ;  /* 0x000000ffff177224 */ /* 0x000fe200010e0637 */
[----:B------:R-:W-:Y:S01]  /*1750*/  IADD3 R17, P2, R54, 0x341, RZ ;  /* 0x0000034136117810 */ /* 0x000fe20007f5e0ff */
[----:B------:R-:W-:Y:S01]  /*1760*/  IMAD.MOV.U32 R11, RZ, RZ, c[0x0][0x2a4] ;  /* 0x0000a900ff0b7624 */ /* 0x000fe200078e00ff */
[----:B------:R-:W-:Y:S04]  /*1770*/  STL [R1+0x2d8], R7 ;  /* 0x0002d80701007387 */ /* 0x000fe80000100800 */
[----:B------:R-:W-:Y:S04]  /*1780*/  STL [R1+0x2e8], R7 ;  /* 0x0002e80701007387 */ /* 0x000fe80000100800 */
[----:B------:R2:W-:Y:S04]  /*1790*/  STL [R1+0x318], R7 ;  /* 0x0003180701007387 */ /* 0x0005e80000100800 */
[----:B------:R3:W-:Y:S04]  /*17a0*/  STL [R1+0xf8], R4 ;  /* 0x0000f80401007387 */ /* 0x0007e80000100800 */
[----:B------:R-:W-:Y:S04]  /*17b0*/  STL.U8 [R1+0x108], RZ ;  /* 0x000108ff01007387 */ /* 0x000fe80000100000 */
[----:B------:R-:W-:Y:S01]  /*17c0*/  STL.U8 [R1+0x109], RZ ;  /* 0x000109ff01007387 */ /* 0x000fe20000100000 */
[----:B-1----:R-:W-:-:S03]  /*17d0*/  IMAD.MOV.U32 R6, RZ, RZ, c[0x0][0x2ac] ;  /* 0x0000ab00ff067624 */ /* 0x002fc600078e00ff */
[----:B------:R-:W-:Y:S04]  /*17e0*/  STL.U8 [R1+0x10a], RZ ;  /* 0x00010aff01007387 */ /* 0x000fe80000100000 */
[----:B------:R-:W-:Y:S04]  /*17f0*/  STL.U8 [R1+0x10c], RZ ;  /* 0x00010cff01007387 */ /* 0x000fe80000100000 */
[----:B------:R-:W-:Y:S01]  /*1800*/  STL.U8 [R1+0x11c], RZ ;  /* 0x00011cff01007387 */ /* 0x000fe20000100000 */
[----:B--2---:R-:W-:-:S03]  /*1810*/  IMAD.MOV.U32 R7, RZ, RZ, c[0x0][0x2b0] ;  /* 0x0000ac00ff077624 */ /* 0x004fc600078e00ff */
[----:B------:R-:W-:Y:S01]  /*1820*/  STL.U8 [R1+0x12c], RZ ;  /* 0x00012cff01007387 */ /* 0x000fe20000100000 */
[----:B---3--:R-:W-:-:S03]  /*1830*/  IMAD.MOV.U32 R4, RZ, RZ, RZ ;  /* 0x000000ffff047224 */ /* 0x008fc600078e00ff */
        /* <DEDUP_REMOVED lines=32> */
[----:B------:R2:W-:Y:S04]  /*1a40*/  STL.U8 [R33+0x2a8], R22 ;  /* 0x0002a81621007387 */ /* 0x0005e80000100000 */
[----:B------:R3:W-:Y:S04]  /*1a50*/  STL.128 [R1+0x360], R4 ;  /* 0x0003600401007387 */ /* 0x0007e80000100c00 */
[----:B------:R4:W-:Y:S04]  /*1a60*/  STL.128 [R1+0x350], R8 ;  /* 0x0003500801007387 */ /* 0x0009e80000100c00 */
[----:B------:R-:W-:Y:S04]  /*1a70*/  STL [R1+0x34c], R70 ;  /* 0x00034c4601007387 */ /* 0x000fe80000100800 */
[----:B------:R-:W-:Y:S01]  /*1a80*/  STL [R1+0x430], RZ ;  /* 0x000430ff01007387 */ /* 0x000fe20000100800 */
[C---:B-1----:R-:W-:Y:S01]  /*1a90*/  IADD3 R14, P1, R54.reuse, 0xc8, RZ ;  /* 0x000000c8360e7810 */ /* 0x042fe20007f3e0ff */
[----:B--2---:R-:W-:Y:S01]  /*1aa0*/  IMAD.X R22, RZ, RZ, R55, P2 ;  /* 0x000000ffff167224 */ /* 0x004fe200010e0637 */
[----:B------:R-:W-:-:S05]  /*1ab0*/  IADD3 R26, P2, R54, 0x344, RZ ;  /* 0x00000344361a7810 */ /* 0x000fca0007f5e0ff */
[----:B------:R-:W-:Y:S01]  /*1ac0*/  IMAD.X R27, RZ, RZ, R55, P2 ;  /* 0x000000ffff1b7224 */ /* 0x000fe200010e0637 */
[----:B------:R-:W-:Y:S01]  /*1ad0*/  IADD3 R38, P2, R54, 0x70, RZ ;  /* 0x0000007036267810 */ /* 0x000fe20007f5e0ff */
[----:B---3--:R-:W-:-:S03]  /*1ae0*/  IMAD.MOV.U32 R4, RZ, RZ, R15 ;  /* 0x000000ffff047224 */ /* 0x008fc600078e000f */
[----:B------:R-:W-:Y:S01]  /*1af0*/  IADD3.X R39, RZ, R55, RZ, P2, !PT ;  /* 0x00000037ff277210 */ /* 0x000fe200017fe4ff */
[----:B------:R-:W-:Y:S01]  /*1b00*/  IMAD.X R15, RZ, RZ, R55, P1 ;  /* 0x000000ffff0f7224 */ /* 0x000fe200008e0637 */
[C---:B------:R-:W-:Y:S01]  /*1b10*/  IADD3 R36, P1, R54.reuse, 0x340, RZ ;  /* 0x0000034036247810 */ /* 0x040fe20007f3e0ff */
[----:B------:R-:W-:Y:S01]  /*1b20*/  IMAD.MOV.U32 R6, RZ, RZ, R20 ;  /* 0x000000ffff067224 */ /* 0x000fe200078e0014 */
[----:B------:R-:W-:Y:S01]  /*1b30*/  MOV R20, R32 ;  /* 0x0000002000147202 */ /* 0x000fe20000000f00 */
[----:B------:R-:W-:Y:S01]  /*1b40*/  IMAD.MOV.U32 R7, RZ, RZ, R23 ;  /* 0x000000ffff077224 */ /* 0x000fe200078e0017 */
[----:B----4-:R-:W-:Y:S01]  /*1b50*/  MOV R9, R35 ;  /* 0x0000002300097202 */ /* 0x010fe20000000f00 */
[----:B------:R-:W-:Y:S01]  /*1b60*/  IMAD.MOV.U32 R5, RZ, RZ, R24 ;  /* 0x000000ffff057224 */ /* 0x000fe200078e0018 */
[C---:B------:R-:W-:Y:S01]  /*1b70*/  IADD3 R48, P2, R54.reuse, 0xe0, RZ ;  /* 0x000000e036307810 */ /* 0x040fe20007f5e0ff */
[----:B------:R-:W-:Y:S01]  /*1b80*/  IMAD.X R37, RZ, RZ, R55, P1 ;  /* 0x000000ffff257224 */ /* 0x000fe200008e0637 */
[----:B------:R-:W-:Y:S01]  /*1b90*/  IADD3 R30, P1, R54, 0xc0, RZ ;  /* 0x000000c0361e7810 */ /* 0x000fe20007f3e0ff */
[----:B------:R-:W-:Y:S01]  /*1ba0*/  IMAD.MOV.U32 R10, RZ, RZ, R20 ;  /* 0x000000ffff0a7224 */ /* 0x000fe200078e0014 */
[----:B------:R1:W-:Y:S01]  /*1bb0*/  STL.128 [R1+0x380], R4 ;  /* 0x0003800401007387 */ /* 0x0003e20000100c00 */
[----:B------:R-:W-:-:S02]  /*1bc0*/  IMAD.MOV.U32 R11, RZ, RZ, R21 ;  /* 0x000000ffff0b7224 */ /* 0x000fc400078e0015 */
[----:B------:R-:W-:Y:S01]  /*1bd0*/  IMAD.MOV.U32 R8, RZ, RZ, R34 ;  /* 0x000000ffff087224 */ /* 0x000fe200078e0022 */
[----:B------:R-:W-:Y:S01]  /*1be0*/  STL.128 [R1+0x3a0], R36 ;  /* 0x0003a02401007387 */ /* 0x000fe20000100c00 */
[--C-:B------:R-:W-:Y:S02]  /*1bf0*/  IMAD.X R31, RZ, RZ, R55.reuse, P1 ;  /* 0x000000ffff1f7224 */ /* 0x100fe400008e0637 */
[----:B------:R-:W-:Y:S01]  /*1c00*/  IMAD.X R49, RZ, RZ, R55, P2 ;  /* 0x000000ffff317224 */ /* 0x000fe200010e0637 */
[----:B------:R2:W-:Y:S04]  /*1c10*/  STL.128 [R1+0x3e0], R8 ;  /* 0x0003e00801007387 */ /* 0x0005e80000100c00 */
[----:B------:R-:W-:Y:S01]  /*1c20*/  STL.128 [R1+0x3d0], R28 ;  /* 0x0003d01c01007387 */ /* 0x000fe20000100c00 */
[----:B-1----:R-:W-:Y:S01]  /*1c30*/  IMAD.MOV.U32 R5, RZ, RZ, R22 ;  /* 0x000000ffff057224 */ /* 0x002fe200078e0016 */
[----:B------:R-:W-:Y:S01]  /*1c40*/  IADD3 R22, P3, R54, 0x338, RZ ;  /* 0x0000033836167810 */ /* 0x000fe20007f7e0ff */
[----:B------:R-:W-:-:S02]  /*1c50*/  IMAD.MOV.U32 R4, RZ, RZ, R17 ;  /* 0x000000ffff047224 */ /* 0x000fc400078e0011 */
[----:B------:R-:W-:Y:S01]  /*1c60*/  IMAD.MOV.U32 R6, RZ, RZ, R14 ;  /* 0x000000ffff067224 */ /* 0x000fe200078e000e */
[C---:B------:R-:W-:Y:S01]  /*1c70*/  IADD3 R14, P1, R54.reuse, 0x348, RZ ;  /* 0x00000348360e7810 */ /* 0x040fe20007f3e0ff */
[----:B------:R-:W-:Y:S02]  /*1c80*/  IMAD.MOV.U32 R7, RZ, RZ, R15 ;  /* 0x000000ffff077224 */ /* 0x000fe400078e000f */
[----:B------:R-:W-:Y:S01]  /*1c90*/  IMAD.X R23, RZ, RZ, R55, P3 ;  /* 0x000000ffff177224 */ /* 0x000fe200018e0637 */
[----:B--2---:R-:W-:Y:S01]  /*1ca0*/  MOV R8, R22 ;  /* 0x0000001600087202 */ /* 0x004fe20000000f00 */
[----:B------:R-:W-:Y:S01]  /*1cb0*/  IMAD.MOV.U32 R10, RZ, RZ, R36 ;  /* 0x000000ffff0a7224 */ /* 0x000fe200078e0024 */
[----:B------:R1:W-:Y:S01]  /*1cc0*/  STL.128 [R1+0x3b0], R4 ;  /* 0x0003b00401007387 */ /* 0x0003e20000100c00 */
[----:B------:R-:W-:Y:S01]  /*1cd0*/  IMAD.MOV.U32 R11, RZ, RZ, R37 ;  /* 0x000000ffff0b7224 */ /* 0x000fe200078e0025 */
[C---:B------:R-:W-:Y:S01]  /*1ce0*/  IADD3 R24, P3, R54.reuse, 0xd8, RZ ;  /* 0x000000d836187810 */ /* 0x040fe20007f7e0ff */
[----:B------:R-:W-:Y:S01]  /*1cf0*/  IMAD.MOV.U32 R9, RZ, RZ, R23 ;  /* 0x000000ffff097224 */ /* 0x000fe200078e0017 */
[----:B------:R-:W-:Y:S01]  /*1d00*/  STL.128 [R1+0x390], R20 ;  /* 0x0003901401007387 */ /* 0x000fe20000100c00 */
[--C-:B------:R-:W-:Y:S01]  /*1d10*/  IMAD.X R15, RZ, RZ, R55.reuse, P1 ;  /* 0x000000ffff0f7224 */ /* 0x100fe200008e0637 */
[----:B------:R-:W-:Y:S01]  /*1d20*/  IADD3 R50, P1, R54, 0xf0, RZ ;  /* 0x000000f036327810 */ /* 0x000fe20007f3e0ff */
[----:B------:R-:W-:Y:S01]  /*1d30*/  IMAD.MOV.U32 R17, RZ, RZ, c[0x0][0x24c] ;  /* 0x00009300ff117624 */ /* 0x000fe200078e00ff */
[----:B------:R2:W-:Y:S01]  /*1d40*/  STL.128 [R1+0x3f0], R8 ;  /* 0x0003f00801007387 */ /* 0x0005e20000100c00 */
[----:B------:R-:W-:-:S02]  /*1d50*/  IMAD.X R25, RZ, RZ, R55, P3 ;  /* 0x000000ffff197224 */ /* 0x000fc400018e0637 */
[----:B------:R-:W-:Y:S01]  /*1d60*/  IMAD.X R51, RZ, RZ, R55, P1 ;  /* 0x000000ffff337224 */ /* 0x000fe200008e0637 */
[----:B------:R-:W-:Y:S04]  /*1d70*/  STL.64 [R1+0x370], R16 ;  /* 0x0003701001007387 */ /* 0x000fe80000100a00 */
[----:B------:R-:W-:Y:S04]  /*1d80*/  STL.128 [R1+0x3c0], R24 ;  /* 0x0003c01801007387 */ /* 0x000fe80000100c00 */
[----:B------:R-:W-:Y:S01]  /*1d90*/  STL.128 [R1+0x410], R48 ;  /* 0x0004103001007387 */ /* 0x000fe20000100c00 */
[----:B-1----:R-:W-:-:S02]  /*1da0*/  IMAD.MOV.U32 R6, RZ, RZ, R28 ;  /* 0x000000ffff067224 */ /* 0x002fc400078e001c */
[----:B------:R-:W-:Y:S02]  /*1db0*/  IMAD.MOV.U32 R7, RZ, RZ, R29 ;  /* 0x000000ffff077224 */ /* 0x000fe400078e001d */
[----:B------:R-:W-:Y:S02]  /*1dc0*/  IMAD.MOV.U32 R4, RZ, RZ, R26 ;  /* 0x000000ffff047224 */ /* 0x000fe400078e001a */
[----:B------:R-:W-:Y:S02]  /*1dd0*/  IMAD.MOV.U32 R5, RZ, RZ, R27 ;  /* 0x000000ffff057224 */ /* 0x000fe400078e001b */
[----:B--2---:R-:W-:Y:S01]  /*1de0*/  IMAD.MOV.U32 R8, RZ, RZ, R38 ;  /* 0x000000ffff087224 */ /* 0x004fe200078e0026 */
[----:B------:R-:W-:Y:S01]  /*1df0*/  MOV R11, R15 ;  /* 0x0000000f000b7202 */ /* 0x000fe20000000f00 */
[----:B------:R-:W-:Y:S01]  /*1e00*/  IMAD.MOV.U32 R9, RZ, RZ, R39 ;  /* 0x000000ffff097224 */ /* 0x000fe200078e0027 */
[----:B------:R1:W-:Y:S01]  /*1e10*/  STL.128 [R1+0x420], R4 ;  /* 0x0004200401007387 */ /* 0x0003e20000100c00 */
[----:B------:R-:W-:-:S03]  /*1e20*/  IMAD.MOV.U32 R10, RZ, RZ, R14 ;  /* 0x000000ffff0a7224 */ /* 0x000fc600078e000e */
[----:B------:R-:W2:Y:S04]  /*1e30*/  LDL.U8 R15, [R1+0x341] ;  /* 0x00034100010f7983 */ /* 0x000ea80000100000 */
[----:B------:R3:W-:Y:S04]  /*1e40*/  STL.128 [R1+0x400], R8 ;  /* 0x0004000801007387 */ /* 0x0007e80000100c00 */
[----:B------:R-:W4:Y:S01]  /*1e50*/  LDL.U8 R14, [R1+0x341] ;  /* 0x00034100010e7983 */ /* 0x000f220000100000 */
[----:B-1----:R-:W-:-:S05]  /*1e60*/  IMAD.MOV.U32 R4, RZ, RZ, c[0x0][0x250] ;  /* 0x00009400ff047624 */ /* 0x002fca00078e00ff */
[----:B------:R1:W-:Y:S04]  /*1e70*/  STL [R1+0x378], R4 ;  /* 0x0003780401007387 */ /* 0x0003e80000100800 */
[----:B------:R-:W5:Y:S04]  /*1e80*/  LDL R33, [R33+0x2a4] ;  /* 0x0002a40021217983 */ /* 0x000f680000100800 */
[----:B---3--:R-:W3:Y:S01]  /*1e90*/  LDL.U8 R9, [R1+0x341] ;  /* 0x0003410001097983 */ /* 0x008ee20000100000 */
[----:B------:R-:W-:Y:S01]  /*1ea0*/  @P0 SHF.R.U32.HI R25, RZ, c[0x0][0x250], R18 ;  /* 0x00009400ff190a19 */ /* 0x000fe20000011612 */
[----:B------:R-:W-:-:S05]  /*1eb0*/  @!P0 IMAD.MOV.U32 R25, RZ, RZ, R57 ;  /* 0x000000ffff198224 */ /* 0x000fca00078e0039 */
[----:B------:R-:W-:-:S05]  /*1ec0*/  SHF.R.S32.HI R18, RZ, 0x1f, R25 ;  /* 0x0000001fff127819 */ /* 0x000fca0000011419 */
[----:B------:R-:W-:-:S04]  /*1ed0*/  IMAD R16, R18, c[0x0][0x1e0], RZ ;  /* 0x0000780012107a24 */ /* 0x000fc800078e02ff */
[----:B------:R-:W-:Y:S02]  /*1ee0*/  IMAD R16, R25, c[0x0][0x1e4], R16 ;  /* 0x0000790019107a24 */ /* 0x000fe400078e0210 */
[----:B------:R-:W-:Y:S02]  /*1ef0*/  IMAD.MOV.U32 R17, RZ, RZ, -0x80 ;  /* 0xffffff80ff117424 */ /* 0x000fe400078e00ff */
[----:B------:R-:W-:Y:S02]  /*1f00*/  IMAD.MOV.U32 R42, RZ, RZ, R2 ;  /* 0x000000ffff2a7224 */ /* 0x000fe400078e0002 */
[C---:B------:R-:W-:Y:S02]  /*1f10*/  IMAD R17, R0.reuse, R17, c[0x0][0x198] ;  /* 0x0000660000117624 */ /* 0x040fe400078e0211 */
[----:B------:R-:W-:-:S04]  /*1f20*/  IMAD.WIDE R28, R0, 0x80, R42 ;  /* 0x00000080001c7825 */ /* 0x000fc800078e022a */
[----:B------:R-:W-:Y:S02]  /*1f30*/  IMAD.IADD R17, R17, 0x1, -R2 ;  /* 0x0000000111117824 */ /* 0x000fe400078e0a02 */
[----:B------:R-:W-:-:S03]  /*1f40*/  IMAD R0, R29, c[0x0][0x1d8], RZ ;  /* 0x000076001d007a24 */ /* 0x000fc600078e02ff */
[----:B------:R-:W-:Y:S01]  /*1f50*/  ISETP.GE.AND P5, PT, R17, 0x1, PT ;  /* 0x000000011100780c */ /* 0x000fe20003fa6270 */
[----:B------:R-:W-:Y:S01]  /*1f60*/  IMAD R0, R28, c[0x0][0x1dc], R0 ;  /* 0x000077001c007a24 */ /* 0x000fe200078e0200 */
[----:B------:R-:W-:Y:S01]  /*1f70*/  USHF.L.U32 UR9, UR6, 0x6, URZ ;  /* 0x0000000606097899 */ /* 0x000fe2000800063f */
[----:B------:R-:W-:Y:S01]  /*1f80*/  IMAD R18, R18, c[0x0][0x1b0], RZ ;  /* 0x00006c0012127a24 */ /* 0x000fe200078e02ff */
[----:B------:R-:W-:Y:S01]  /*1f90*/  ISETP.GE.OR P2, PT, R3, c[0x0][0x1cc], !P5 ;  /* 0x0000730003007a0c */ /* 0x000fe20006f46670 */
[----:B------:R-:W-:Y:S01]  /*1fa0*/  UMOV UR5, 0x6 ;  /* 0x0000000600057882 */ /* 0x000fe20000000000 */
[----:B------:R-:W-:Y:S01]  /*1fb0*/  IMAD.WIDE.U32 R40, R25, c[0x0][0x1b0], R46 ;  /* 0x00006c0019287a25 */ /* 0x000fe200078e002e */
[----:B------:R-:W-:Y:S01]  /*1fc0*/  USHF.L.U64.HI UR8, UR6, UR5, UR7 ;  /* 0x0000000506087299 */ /* 0x000fe20008010207 */
[----:B------:R-:W-:Y:S02]  /*1fd0*/  ISETP.GE.AND P4, PT, R17, 0x21, PT ;  /* 0x000000211100780c */ /* 0x000fe40003f86270 */
[----:B------:R-:W-:Y:S01]  /*1fe0*/  IMAD R18, R25, c[0x0][0x1b4], R18 ;  /* 0x00006d0019127a24 */ /* 0x000fe200078e0212 */
[----:B-----5:R-:W-:-:S13]  /*1ff0*/  ISETP.GT.AND P1, PT, R33, 0x7f, PT ;  /* 0x0000007f2100780c */ /* 0x020fda0003f24270 */
[----:B------:R-:W5:Y:S04]  /*2000*/  @!P1 LDL.U8 R8, [R1+0x71] ;  /* 0x0000710001089983 */ /* 0x000f680000100000 */
[----:B------:R-:W5:Y:S04]  /*2010*/  @!P1 LDL.128 R36, [R1+0xd0] ;  /* 0x0000d00001249983 */ /* 0x000f680000100c00 */
[----:B-1----:R-:W5:Y:S04]  /*2020*/  @!P1 LDL.128 R4, [R1+0x3e0] ;  /* 0x0003e00001049983 */ /* 0x002f680000100c00 */
[----:B------:R-:W5:Y:S04]  /*2030*/  @!P1 LDL.64 R10, [R1+0x408] ;  /* 0x00040800010a9983 */ /* 0x000f680000100a00 */
[----:B------:R-:W5:Y:S04]  /*2040*/  @!P1 LDL.64 R22, [R1+0x3f0] ;  /* 0x0003f00001169983 */ /* 0x000f680000100a00 */
[----:B------:R-:W5:Y:S01]  /*2050*/  @!P1 LDL.64 R30, [R1+0x3d8] ;  /* 0x0003d800011e9983 */ /* 0x000f620000100a00 */
[----:B------:R-:W-:Y:S01]  /*2060*/  IMAD.WIDE.U32 R32, R25, c[0x0][0x1e0], R46 ;  /* 0x0000780019207a25 */ /* 0x000fe200078e002e */
[----:B------:R-:W-:-:S02]  /*2070*/  ISETP.GE.AND P3, PT, R17, 0x41, PT ;  /* 0x000000411100780c */ /* 0x000fc40003f66270 */
[----:B------:R-:W-:Y:S01]  /*2080*/  ISETP.GE.OR P6, PT, R3, c[0x0][0x1cc], !P4 ;  /* 0x0000730003007a0c */ /* 0x000fe200067c6670 */
[----:B------:R-:W-:Y:S02]  /*2090*/  IMAD.IADD R33, R33, 0x1, R16 ;  /* 0x0000000121217824 */ /* 0x000fe400078e0210 */
[----:B------:R-:W-:Y:S01]  /*20a0*/  IMAD.SHL.U32 R19, R19, 0x2, RZ ;  /* 0x0000000213137824 */ /* 0x000fe200078e00ff */
[----:B------:R-:W-:Y:S01]  /*20b0*/  ULDC.64 UR6, c[0x0][0x118] ;  /* 0x0000460000067ab9 */ /* 0x000fe20000000a00 */
[----:B------:R-:W-:Y:S01]  /*20c0*/  IMAD R16, R67, c[0x0][0x1e8], RZ ;  /* 0x00007a0043107a24 */ /* 0x000fe200078e02ff */
[----:B------:R-:W-:Y:S01]  /*20d0*/  ISETP.GE.OR P5, PT, R3, c[0x0][0x19c], !P5 ;  /* 0x0000670003007a0c */ /* 0x000fe20006fa6670 */
[C---:B------:R-:W-:Y:S01]  /*20e0*/  IMAD.WIDE.U32 R32, R69.reuse, c[0x0][0x1e8], R32 ;  /* 0x00007a0045207a25 */ /* 0x040fe200078e0020 */
[----:B------:R-:W-:Y:S01]  /*20f0*/  IADD3 R2, -R2, c[0x0][0x168], RZ ;  /* 0x00005a0002027a10 */ /* 0x000fe20007ffe1ff */
[----:B------:R-:W5:Y:S02]  /*2100*/  @!P1 LDL.64 R26, [R1+0x420] ;  /* 0x00042000011a9983 */ /* 0x000f640000100a00 */
[----:B------:R-:W-:-:S02]  /*2110*/  IMAD R16, R69, c[0x0][0x1ec], R16 ;  /* 0x00007b0045107a24 */ /* 0x000fc400078e0210 */
[----:B------:R-:W-:Y:S01]  /*2120*/  IMAD.IADD R41, R41, 0x1, R18 ;  /* 0x0000000129297824 */ /* 0x000fe200078e0212 */
[----:B--2---:R-:W-:Y:S01]  /*2130*/  LOP3.LUT R15, R15, 0x1, RZ, 0xc0, !PT ;  /* 0x000000010f0f7812 */ /* 0x004fe200078ec0ff */
[----:B------:R-:W2:Y:S01]  /*2140*/  @!P1 LDL.64 R48, [R1+0x410] ;  /* 0x0004100001309983 */ /* 0x000ea20000100a00 */
[----:B------:R-:W-:-:S05]  /*2150*/  IADD3 R33, R33, R16, RZ ;  /* 0x0000001021217210 */ /* 0x000fca0007ffe0ff */
[----:B------:R-:W-:-:S04]  /*2160*/  IMAD.WIDE.U32 R32, R28, c[0x0][0x1d8], R32 ;  /* 0x000076001c207a25 */ /* 0x000fc800078e0020 */
[----:B------:R-:W-:Y:S01]  /*2170*/  IMAD.IADD R16, R33, 0x1, R0 ;  /* 0x0000000121107824 */ /* 0x000fe200078e0200 */
[----:B------:R-:W-:-:S04]  /*2180*/  LEA R24, P0, R32, c[0x0][0x1c0], 0x1 ;  /* 0x0000700020187a11 */ /* 0x000fc800078008ff */
[----:B------:R-:W-:Y:S02]  /*2190*/  LEA.HI.X R25, R32, c[0x0][0x1c4], R16, 0x1, P0 ;  /* 0x0000710020197a11 */ /* 0x000fe400000f0c10 */
[----:B------:R-:W-:Y:S01]  /*21a0*/  IADD3 R32, P0, R24, UR9, RZ ;  /* 0x0000000918207c10 */ /* 0x000fe2000ff1e0ff */
[----:B------:R-:W-:Y:S02]  /*21b0*/  IMAD R0, R67, c[0x0][0x1b8], RZ ;  /* 0x00006e0043007a24 */ /* 0x000fe400078e02ff */
[----:B------:R1:W-:Y:S01]  /*21c0*/  LDGSTS.E.BYPASS.LTC128B.128 [R19+0x4080], [R24.64], !P2 ;  /* 0x0408000018137fae */ /* 0x0003e2000d101d46 */
[----:B------:R-:W-:Y:S02]  /*21d0*/  IADD3.X R33, R25, UR8, RZ, P0, !PT ;  /* 0x0000000819217c10 */ /* 0x000fe400087fe4ff */
[----:B------:R-:W-:Y:S02]  /*21e0*/  ISETP.GE.OR P0, PT, R3, c[0x0][0x1cc], !P3 ;  /* 0x0000730003007a0c */ /* 0x000fe40005f06670 */
[----:B------:R-:W-:Y:S01]  /*21f0*/  IADD3 R42, P2, R32, UR9, RZ ;  /* 0x00000009202a7c10 */ /* 0x000fe2000ff5e0ff */
[C---:B------:R-:W-:Y:S01]  /*2200*/  IMAD R0, R69.reuse, c[0x0][0x1bc], R0 ;  /* 0x00006f0045007a24 */ /* 0x040fe200078e0200 */
[----:B------:R3:W-:Y:S01]  /*2210*/  LDGSTS.E.BYPASS.LTC128B.128 [R19+0x5080], [R32.64], !P6 ;  /* 0x0508000020137fae */ /* 0x0007e2000f101d46 */
[----:B------:R-:W-:Y:S01]  /*2220*/  IMAD.WIDE.U32 R40, R69, c[0x0][0x1b8], R40 ;  /* 0x00006e0045287a25 */ /* 0x000fe200078e0028 */
[----:B------:R-:W-:-:S03]  /*2230*/  IADD3.X R43, R33, UR8, RZ, P2, !PT ;  /* 0x00000008212b7c10 */ /* 0x000fc600097fe4ff */
[----:B------:R-:W-:Y:S02]  /*2240*/  IMAD.IADD R41, R41, 0x1, R0 ;  /* 0x0000000129297824 */ /* 0x000fe400078e0200 */
[----:B------:R-:W-:Y:S02]  /*2250*/  IMAD R0, R29, c[0x0][0x1a8], RZ ;  /* 0x00006a001d007a24 */ /* 0x000fe400078e02ff */
[----:B------:R2:W-:Y:S01]  /*2260*/  LDGSTS.E.BYPASS.LTC128B.128 [R19+0x6080], [R42.64], !P0 ;  /* 0x060800002a137fae */ /* 0x0005e2000c101d46 */
[----:B------:R-:W-:Y:S01]  /*2270*/  IADD3 R16, P0, R42, UR9, RZ ;  /* 0x000000092a107c10 */ /* 0x000fe2000ff1e0ff */
[C---:B------:R-:W-:Y:S01]  /*2280*/  IMAD R0, R28.reuse, c[0x0][0x1ac], R0 ;  /* 0x00006b001c007a24 */ /* 0x040fe200078e0200 */
[----:B------:R-:W-:Y:S01]  /*2290*/  ISETP.GE.AND P2, PT, R17, 0x61, PT ;  /* 0x000000611100780c */ /* 0x000fe20003f46270 */
[----:B------:R-:W-:Y:S01]  /*22a0*/  IMAD.WIDE.U32 R28, R28, c[0x0][0x1a8], R40 ;  /* 0x00006a001c1c7a25 */ /* 0x000fe200078e0028 */
[----:B------:R-:W-:Y:S01]  /*22b0*/  IADD3.X R17, R43, UR8, RZ, P0, !PT ;  /* 0x000000082b117c10 */ /* 0x000fe200087fe4ff */
[----:B------:R-:W-:Y:S01]  /*22c0*/  ULDC.64 UR8, c[0x0][0x1a8] ;  /* 0x00006a0000087ab9 */ /* 0x000fe20000000a00 */
[----:B------:R-:W-:Y:S01]  /*22d0*/  ISETP.GE.OR P6, PT, R3, c[0x0][0x1cc], !P2 ;  /* 0x0000730003007a0c */ /* 0x000fe200057c6670 */
[----:B------:R-:W-:Y:S01]  /*22e0*/  USHF.L.U32 UR10, UR8, 0x6, URZ ;  /* 0x00000006080a7899 */ /* 0x000fe2000800063f */
[----:B------:R-:W-:-:S02]  /*22f0*/  IADD3 R0, R29, R0, RZ ;  /* 0x000000001d007210 */ /* 0x000fc40007ffe0ff */
[----:B-1----:R-:W-:Y:S01]  /*2300*/  LEA R24, P0, R28, c[0x0][0x190], 0x1 ;  /* 0x000064001c187a11 */ /* 0x002fe200078008ff */
[----:B------:R-:W-:-:S03]  /*2310*/  USHF.L.U64.HI UR9, UR8, UR5, UR9 ;  /* 0x0000000508097299 */ /* 0x000fc60008010209 */
[----:B------:R-:W-:Y:S02]  /*2320*/  LEA.HI.X R25, R28, c[0x0][0x194], R0, 0x1, P0 ;  /* 0x000065001c197a11 */ /* 0x000fe400000f0c00 */
[----:B---3--:R-:W-:-:S03]  /*2330*/  IADD3 R32, P0, R24, UR10, RZ ;  /* 0x0000000a18207c10 */ /* 0x008fc6000ff1e0ff */
[----:B------:R1:W-:Y:S01]  /*2340*/  LDGSTS.E.BYPASS.LTC128B.128 [R19+0x7080], [R16.64], !P6 ;  /* 0x0708000010137fae */ /* 0x0003e2000f101d46 */
[----:B------:R-:W-:Y:S02]  /*2350*/  IADD3.X R33, R25, UR9, RZ, P0, !PT ;  /* 0x0000000919217c10 */ /* 0x000fe400087fe4ff */
[----:B------:R-:W-:Y:S02]  /*2360*/  IADD3 R28, P0, R32, UR10, RZ ;  /* 0x0000000a201c7c10 */ /* 0x000fe4000ff1e0ff */
[C---:B------:R-:W-:Y:S02]  /*2370*/  ISETP.GE.OR P4, PT, R3.reuse, c[0x0][0x19c], !P4 ;  /* 0x0000670003007a0c */ /* 0x040fe40006786670 */
[C---:B------:R-:W-:Y:S01]  /*2380*/  ISETP.GE.OR P3, PT, R3.reuse, c[0x0][0x19c], !P3 ;  /* 0x0000670003007a0c */ /* 0x040fe20005f66670 */
[----:B------:R-:W-:Y:S01]  /*2390*/  ULDC UR8, c[0x0][0x17c] ;  /* 0x00005f0000087ab9 */ /* 0x000fe20000000800 */
[----:B------:R-:W-:Y:S01]  /*23a0*/  ISETP.GE.OR P6, PT, R3, c[0x0][0x19c], !P2 ;  /* 0x0000670003007a0c */ /* 0x000fe200057c6670 */
[----:B------:R3:W-:Y:S01]  /*23b0*/  LDGSTS.E.BYPASS.LTC128B.128 [R19+0x80], [R24.64], !P5 ;  /* 0x0008000018137fae */ /* 0x0007e2000e901d46 */
[----:B------:R-:W-:-:S02]  /*23c0*/  IADD3.X R29, R33, UR9, RZ, P0, !PT ;  /* 0x00000009211d7c10 */ /* 0x000fc400087fe4ff */
[----:B------:R-:W-:-:S04]  /*23d0*/  ISETP.GE.AND P2, PT, R3, c[0x0][0x16c], PT ;  /* 0x00005b0003007a0c */ /* 0x000fc80003f46270 */
[----:B------:R-:W-:Y:S01]  /*23e0*/  ISETP.LT.OR P2, PT, R2, 0x1, P2 ;  /* 0x000000010200780c */ /* 0x000fe20001741670 */
[----:B------:R-:W-:Y:S01]  /*23f0*/  USHF.L.U64.HI UR8, UR4, UR5, UR8 ;  /* 0x0000000504087299 */ /* 0x000fe20008010208 */
[----:B----4-:R-:W-:Y:S01]  /*2400*/  LOP3.LUT R14, R14, 0x1, RZ, 0xc0, !PT ;  /* 0x000000010e0e7812 */ /* 0x010fe200078ec0ff */
[----:B------:R4:W-:Y:S01]  /*2410*/  LDGSTS.E.BYPASS.LTC128B.128 [R19+0x1080], [R32.64], !P4 ;  /* 0x0108000020137fae */ /* 0x0009e2000e101d46 */
[----:B-1----:R-:W-:-:S03]  /*2420*/  IADD3 R16, P0, R28, UR10, RZ ;  /* 0x0000000a1c107c10 */ /* 0x002fc6000ff1e0ff */
[----:B------:R4:W-:Y:S01]  /*2430*/  LDGSTS.E.BYPASS.LTC128B.128 [R19+0x2080], [R28.64], !P3 ;  /* 0x020800001c137fae */ /* 0x0009e2000d901d46 */
[----:B------:R-:W-:Y:S01]  /*2440*/  IADD3.X R17, R29, UR9, RZ, P0, !PT ;  /* 0x000000091d117c10 */ /* 0x000fe200087fe4ff */
[----:B------:R-:W-:Y:S01]  /*2450*/  USHF.L.U32 UR9, UR4, 0x6, URZ ;  /* 0x0000000604097899 */ /* 0x000fe2000800063f */
[----:B------:R-:W-:Y:S02]  /*2460*/  LOP3.LUT R9, R9, 0x1, RZ, 0xc0, !PT ;  /* 0x0000000109097812 */ /* 0x000fe400078ec0ff */
[----:B------:R-:W-:Y:S01]  /*2470*/  ISETP.NE.U32.AND P5, PT, R15, 0x1, PT ;  /* 0x000000010f00780c */ /* 0x000fe20003fa5070 */
[----:B------:R4:W-:Y:S01]  /*2480*/  LDGSTS.E.BYPASS.LTC128B.128 [R19+0x3080], [R16.64], !P6 ;  /* 0x0308000010137fae */ /* 0x0009e2000f101d46 */
[----:B------:R-:W-:Y:S02]  /*2490*/  ISETP.NE.U32.AND P4, PT, R14, 0x1, PT ;  /* 0x000000010e00780c */ /* 0x000fe40003f85070 */
[----:B---3--:R-:W-:Y:S01]  /*24a0*/  IADD3 R24, P0, R12, UR9, RZ ;  /* 0x000000090c187c10 */ /* 0x008fe2000ff1e0ff */
[----:B------:R-:W0:Y:S01]  /*24b0*/  LDGDEPBAR ;  /* 0x00000000000079af */ /* 0x000e220000000000 */
[----:B------:R-:W-:-:S02]  /*24c0*/  ISETP.NE.U32.AND P3, PT, R9, 0x1, PT ;  /* 0x000000010900780c */ /* 0x000fc40003f65070 */
[----:B------:R-:W-:Y:S01]  /*24d0*/  IADD3.X R25, R13, UR8, RZ, P0, !PT ;  /* 0x000000080d197c10 */ /* 0x000fe200087fe4ff */
[----:B------:R1:W-:Y:S01]  /*24e0*/  LDGSTS.E.BYPASS.LTC128B.128 [R19+0x8080], [R12.64], !P2 ;  /* 0x080800000c137fae */ /* 0x0003e2000d101d46 */
[----:B------:R-:W-:Y:S02]  /*24f0*/  ISETP.LT.OR P5, PT, R2, 0x21, P5 ;  /* 0x000000210200780c */ /* 0x000fe40002fa1670 */
[----:B------:R-:W-:Y:S02]  /*2500*/  IADD3 R14, P0, R24, UR9, RZ ;  /* 0x00000009180e7c10 */ /* 0x000fe4000ff1e0ff */
[C---:B------:R-:W-:Y:S02]  /*2510*/  ISETP.LT.OR P4, PT, R2.reuse, 0x41, P4 ;  /* 0x000000410200780c */ /* 0x040fe40002781670 */
[----:B------:R-:W-:Y:S02]  /*2520*/  ISETP.LT.OR P3, PT, R2, 0x61, P3 ;  /* 0x000000610200780c */ /* 0x000fe40001f61670 */
[----:B------:R-:W-:-:S02]  /*2530*/  IADD3.X R15, R25, UR8, RZ, P0, !PT ;  /* 0x00000008190f7c10 */ /* 0x000fc400087fe4ff */
[----:B------:R-:W-:Y:S01]  /*2540*/  IADD3 R2, P0, R14, UR9, RZ ;  /* 0x000000090e027c10 */ /* 0x000fe2000ff1e0ff */
[----:B------:R-:W-:Y:S02]  /*2550*/  IMAD.MOV.U32 R0, RZ, RZ, RZ ;  /* 0x000000ffff007224 */ /* 0x000fe400078e00ff */
[----:B------:R4:W-:Y:S01]  /*2560*/  LDGSTS.E.BYPASS.LTC128B.128 [R19+0x9080], [R24.64], !P5 ;  /* 0x0908000018137fae */ /* 0x0009e2000e901d46 */
[----:B------:R-:W-:-:S03]  /*2570*/  IADD3.X R3, R15, UR8, RZ, P0, !PT ;  /* 0x000000080f037c10 */ /* 0x000fc600087fe4ff */
[----:B------:R4:W-:Y:S04]  /*2580*/  LDGSTS.E.BYPASS.LTC128B.128 [R19+0xa080], [R14.64], !P4 ;  /* 0x0a0800000e137fae */ /* 0x0009e8000e101d46 */
[----:B------:R3:W-:Y:S04]  /*2590*/  LDGSTS.E.BYPASS.LTC128B.128 [R19+0xb080], [R2.64], !P3 ;  /* 0x0b08000002137fae */ /* 0x0007e8000d901d46 */
[----:B------:R-:W3:Y:S01]  /*25a0*/  @!P1 LDL R0, [R1+0x430] ;  /* 0x0004300001009983 */ /* 0x000ee20000100800 */
[----:B-----5:R-:W-:Y:S02]  /*25b0*/  @!P1 ISETP.NE.AND P2, PT, R8, RZ, PT ;  /* 0x000000ff0800920c */ /* 0x020fe40003f45270 */
[----:B------:R-:W-:Y:S01]  /*25c0*/  @!P1 IADD3 R39, R38, -c[0x0][0x18], RZ ;  /* 0x8000060026279a10 */ /* 0x000fe20007ffe0ff */
[----:B------:R-:W-:-:S02]  /*25d0*/  @!P1 IMAD.MOV.U32 R34, RZ, RZ, R4 ;  /* 0x000000ffff229224 */ /* 0x000fc400078e0004 */
[----:B------:R-:W-:Y:S02]  /*25e0*/  @!P1 IMAD.MOV.U32 R35, RZ, RZ, R5 ;  /* 0x000000ffff239224 */ /* 0x000fe400078e0005 */
[----:B------:R-:W-:-:S06]  /*25f0*/  @!P1 IMAD.MOV.U32 R21, RZ, RZ, R7 ;  /* 0x000000ffff159224 */ /* 0x000fcc00078e0007 */
[----:B------:R4:W-:Y:S01]  /*2600*/  @!P1 LDGSTS.E.BYPASS.LTC128B.128 [R39], [R36.64], P2 ;  /* 0x0000000024279fae */ /* 0x0009e20009101d46 */
[----:B------:R-:W-:-:S03]  /*2610*/  @!P1 IMAD.MOV.U32 R20, RZ, RZ, R6 ;  /* 0x000000ffff149224 */ /* 0x000fc600078e0006 */
[----:B------:R-:W5:Y:S04]  /*2620*/  LD.E.U8 R4, [R10.64] ;  /* 0x000000060a047980 */ /* 0x000f68000c101100 */
[----:B------:R1:W2:Y:S04]  /*2630*/  LD.E.64 R6, [R34.64+0x10] ;  /* 0x0000100622067980 */ /* 0x0002a8000c101b00 */
[----:B------:R-:W4:Y:S04]  /*2640*/  LD.E R22, [R22.64] ;  /* 0x0000000616167980 */ /* 0x000f28000c101900 */
[----:B------:R-:W4:Y:S04]  /*2650*/  LD.E R21, [R20.64+0xc] ;  /* 0x00000c0614157980 */ /* 0x000f28000c101900 */
[----:B------:R1:W4:Y:S04]  /*2660*/  LD.E.64 R8, [R34.64+0x18] ;  /* 0x0000180622087980 */ /* 0x000328000c101b00 */
[----:B------:R-:W4:Y:S04]  /*2670*/  LD.E R30, [R30.64] ;  /* 0x000000061e1e7980 */ /* 0x000f28000c101900 */
[----:B------:R-:W0:Y:S04]  /*2680*/  LDGDEPBAR ;  /* 0x00000000000079af */ /* 0x000e280000000000 */
[----:B-1----:R-:W4:Y:S01]  /*2690*/  LD.E.64 R34, [R34.64+0x8] ;  /* 0x0000080622227980 */ /* 0x002f22000c101b00 */
[----:B---3--:R-:W-:Y:S01]  /*26a0*/  IMAD.SHL.U32 R2, R0, 0x80, RZ ;  /* 0x0000008000027824 */ /* 0x008fe200078e00ff */
[----:B-----5:R-:W-:-:S02]  /*26b0*/  LOP3.LUT R5, R4, 0x1, RZ, 0xc0, !PT ;  /* 0x0000000104057812 */ /* 0x020fc400078ec0ff */
[----:B------:R-:W-:Y:S01]  /*26c0*/  SHF.R.S32.HI R4, RZ, 0x1f, R0 ;  /* 0x0000001fff047819 */ /* 0x000fe20000011400 */
[-C--:B--2---:R-:W-:Y:S01]  /*26d0*/  IMAD R3, R7, R0.reuse, RZ ;  /* 0x0000000007037224 */ /* 0x084fe200078e02ff */
[----:B------:R-:W-:Y:S01]  /*26e0*/  ISETP.NE.U32.AND P2, PT, R5, 0x1, PT ;  /* 0x000000010500780c */ /* 0x000fe20003f45070 */
[----:B------:R-:W-:Y:S01]  /*26f0*/  IMAD.WIDE.U32 R12, R6, R0, RZ ;  /* 0x00000000060c7225 */ /* 0x000fe200078e00ff */
[----:B----4-:R-:W-:-:S03]  /*2700*/  IADD3 R22, -R22, R21, -R2 ;  /* 0x0000001516167210 */ /* 0x010fc60007ffe902 */
[----:B------:R-:W-:Y:S01]  /*2710*/  IMAD R3, R6, R4, R3 ;  /* 0x0000000406037224 */ /* 0x000fe200078e0203 */
[----:B------:R-:W-:Y:S02]  /*2720*/  ISETP.LT.OR P2, PT, R22, 0x1, P2 ;  /* 0x000000011600780c */ /* 0x000fe40001741670 */
[----:B------:R-:W-:Y:S02]  /*2730*/  LEA R4, P0, R12, R8, 0x1 ;  /* 0x000000080c047211 */ /* 0x000fe400078008ff */
[----:B------:R-:W-:Y:S02]  /*2740*/  IADD3 R3, R13, R3, RZ ;  /* 0x000000030d037210 */ /* 0x000fe40007ffe0ff */
        /* <DEDUP_REMOVED lines=18> */
[----:B------:R-:W1:Y:S01]  /*2870*/  LD.E.U8 R6, [R10.64] ;  /* 0x000000060a067980 */ /* 0x000e62000c101100 */
[----:B------:R-:W-:-:S05]  /*2880*/  IADD3 R8, P0, R12, R7, RZ ;  /* 0x000000070c087210 */ /* 0x000fca0007f1e0ff */
[----:B------:R-:W-:Y:S01]  /*2890*/  IMAD.X R9, R13, 0x1, R3, P0 ;  /* 0x000000010d097824 */ /* 0x000fe200000e0603 */
[----:B-1----:R-:W-:-:S04]  /*28a0*/  LOP3.LUT R4, R6, 0x1, RZ, 0xc0, !PT ;  /* 0x0000000106047812 */ /* 0x002fc800078ec0ff */
[----:B------:R-:W-:-:S04]  /*28b0*/  ISETP.NE.U32.AND P2, PT, R4, 0x1, PT ;  /* 0x000000010400780c */ /* 0x000fc80003f45070 */
[----:B------:R-:W-:-:S13]  /*28c0*/  ISETP.LT.OR P2, PT, R22, 0x41, P2 ;  /* 0x000000411600780c */ /* 0x000fda0001741670 */
[----:B------:R-:W-:Y:S01]  /*28d0*/  @!PT LDS RZ, [RZ] ;  /* 0x00000000fffff984 */ /* 0x000fe20000000800 */
[----:B------:R-:W-:Y:S01]  /*28e0*/  @!PT LDS RZ, [RZ] ;  /* 0x00000000fffff984 */ /* 0x000fe20000000800 */
[----:B------:R-:W-:Y:S01]  /*28f0*/  @!PT LDS RZ, [RZ] ;  /* 0x00000000fffff984 */ /* 0x000fe20000000800 */
[----:B------:R1:W-:Y:S04]  /*2900*/  LDGSTS.E.BYPASS.LTC128B.128 [R30+0x2000], [R8.64], !P2 ;  /* 0x02000000081e7fae */ /* 0x0003e8000d101d46 */
[----:B------:R-:W3:Y:S02]  /*2910*/  LD.E.U8 R4, [R10.64] ;  /* 0x000000060a047980 */ /* 0x000ee4000c101100 */
[----:B---3--:R-:W-:-:S04]  /*2920*/  LOP3.LUT R4, R4, 0x1, RZ, 0xc0, !PT ;  /* 0x0000000104047812 */ /* 0x008fc800078ec0ff */
[----:B------:R-:W-:-:S04]  /*2930*/  ISETP.NE.U32.AND P2, PT, R4, 0x1, PT ;  /* 0x000000010400780c */ /* 0x000fc80003f45070 */
[----:B------:R-:W-:Y:S02]  /*2940*/  ISETP.LT.OR P2, PT, R22, 0x61, P2 ;  /* 0x000000611600780c */ /* 0x000fe40001741670 */
[----:B------:R-:W-:Y:S02]  /*2950*/  IADD3 R4, P0, R8, R7, RZ ;  /* 0x0000000708047210 */ /* 0x000fe40007f1e0ff */
[----:B------:R-:W3:Y:S03]  /*2960*/  LDL R7, [R1+0x18] ;  /* 0x0000180001077983 */ /* 0x000ee60000100800 */
[----:B------:R-:W-:-:S06]  /*2970*/  IMAD.X R5, R9, 0x1, R3, P0 ;  /* 0x0000000109057824 */ /* 0x000fcc00000e0603 */
[----:B------:R-:W-:Y:S01]  /*2980*/  @!PT LDS RZ, [RZ] ;  /* 0x00000000fffff984 */ /* 0x000fe20000000800 */
[----:B------:R-:W-:Y:S01]  /*2990*/  @!PT LDS RZ, [RZ] ;  /* 0x00000000fffff984 */ /* 0x000fe20000000800 */
[----:B------:R-:W-:Y:S01]  /*29a0*/  @!PT LDS RZ, [RZ] ;  /* 0x00000000fffff984 */ /* 0x000fe20000000800 */
[----:B------:R4:W-:Y:S04]  /*29b0*/  LDGSTS.E.BYPASS.LTC128B.128 [R30+0x3000], [R4.64], !P2 ;  /* 0x03000000041e7fae */ /* 0x0009e8000d101d46 */
[----:B------:R-:W5:Y:S04]  /*29c0*/  LD.E R26, [R26.64] ;  /* 0x000000061a1a7980 */ /* 0x000f68000c101900 */
[----:B------:R-:W4:Y:S01]  /*29d0*/  LD.E.64 R48, [R48.64+0x8] ;  /* 0x0000080630307980 */ /* 0x000f22000c101b00 */
[----:B-----5:R-:W-:-:S13]  /*29e0*/  ISETP.GT.AND P0, PT, R26, 0x7f, PT ;  /* 0x0000007f1a00780c */ /* 0x020fda0003f04270 */
[----:B--2---:R-:W2:Y:S04]  /*29f0*/  @!P0 LDL.64 R12, [R1+0x428] ;  /* 0x00042800010c8983 */ /* 0x004ea80000100a00 */
[----:B------:R-:W5:Y:S04]  /*2a00*/  @!P0 LDL.64 R10, [R1+0x418] ;  /* 0x00041800010a8983 */ /* 0x000f680000100a00 */
[----:B------:R-:W1:Y:S04]  /*2a10*/  @!P0 LDL R0, [R1+0x430] ;  /* 0x0004300001008983 */ /* 0x000e680000100800 */
[----:B--2---:R-:W2:Y:S04]  /*2a20*/  @!P0 LD.E.U8 R3, [R12.64] ;  /* 0x000000060c038980 */ /* 0x004ea8000c101100 */
[----:B-----5:R-:W5:Y:S01]  /*2a30*/  @!P0 LD.E R6, [R10.64] ;  /* 0x000000060a068980 */ /* 0x020f62000c101900 */
[----:B----4-:R-:W-:Y:S01]  /*2a40*/  IMAD.WIDE R4, R2, 0x4, R48 ;  /* 0x0000000402047825 */ /* 0x010fe200078e0230 */
[----:B-1----:R-:W-:Y:S01]  /*2a50*/  IADD3 R8, R0, 0x1, RZ ;  /* 0x0000000100087810 */ /* 0x002fe20007ffe0ff */
[----:B------:R-:W-:Y:S01]  /*2a60*/  BSSY B0, `(.L_x_1243) ;  /* 0x0000059000007945 */ /* 0x000fe20003800000 */
[----:B--2---:R-:W-:-:S02]  /*2a70*/  @!P0 ISETP.NE.AND P1, PT, R3, RZ, PT ;  /* 0x000000ff0300820c */ /* 0x004fc40003f25270 */
[----:B-----5:R-:W-:-:S11]  /*2a80*/  @!P0 IADD3 R9, R6, -c[0x0][0x18], RZ ;  /* 0x8000060006098a10 */ /* 0x020fd60007ffe0ff */
        /* <DEDUP_REMOVED lines=86> */
.L_x_1244:
[----:B------:R-:W-:Y:S05]  /*2ff0*/  BSYNC B0 ;  /* 0x0000000000007941 */ /* 0x000fea0003800000 */
.L_x_1243:
[----:B------:R-:W2:Y:S04]  /*3000*/  LDL R0, [R1+0x430] ;  /* 0x0004300001007983 */ /* 0x000ea80000100800 */
[----:B------:R-:W2:Y:S01]  /*3010*/  LDL R71, [R1+0x18] ;  /* 0x0000180001477983 */ /* 0x000ea20000100800 */
[C---:B------:R-:W-:Y:S01]  /*3020*/  IADD3 R6, P1, R54.reuse, 0x20, RZ ;  /* 0x0000002036067810 */ /* 0x040fe20007f3e0ff */
[----:B------:R-:W-:Y:S01]  /*3030*/  IMAD.MOV.U32 R2, RZ, RZ, RZ ;  /* 0x000000ffff027224 */ /* 0x000fe200078e00ff */
[C---:B-1----:R-:W-:Y:S01]  /*3040*/  IADD3 R4, P0, R54.reuse, 0x10c, RZ ;  /* 0x0000010c36047810 */ /* 0x042fe20007f1e0ff */
[----:B------:R-:W-:Y:S01]  /*3050*/  ULDC.64 UR4, c[0x0][0x40] ;  /* 0x0000100000047ab9 */ /* 0x000fe20000000a00 */
[C---:B------:R-:W-:Y:S01]  /*3060*/  IADD3 R16, P2, R54.reuse, 0x248, RZ ;  /* 0x0000024836107810 */ /* 0x040fe20007f5e0ff */
[--C-:B------:R-:W-:Y:S01]  /*3070*/  IMAD.X R7, RZ, RZ, R55.reuse, P1 ;  /* 0x000000ffff077224 */ /* 0x100fe200008e0637 */
[C---:B------:R-:W-:Y:S01]  /*3080*/  IADD3 R14, P1, R54.reuse, 0x30, RZ ;  /* 0x00000030360e7810 */ /* 0x040fe20007f3e0ff */
[--C-:B------:R-:W-:Y:S01]  /*3090*/  IMAD.X R5, RZ, RZ, R55.reuse, P0 ;  /* 0x000000ffff057224 */ /* 0x100fe200000e0637 */
[----:B------:R-:W-:Y:S01]  /*30a0*/  IADD3.X R15, RZ, R55, RZ, P2, !PT ;  /* 0x00000037ff0f7210 */ /* 0x000fe200017fe4ff */
[----:B------:R1:W-:Y:S01]  /*30b0*/  STL.64 [R1+0x438], R2 ;  /* 0x0004380201007387 */ /* 0x0003e20000100a00 */
[C---:B------:R-:W-:Y:S01]  /*30c0*/  IADD3 R10, P0, R54.reuse, 0x434, RZ ;  /* 0x00000434360a7810 */ /* 0x040fe20007f1e0ff */
[--C-:B------:R-:W-:Y:S01]  /*30d0*/  IMAD.X R11, RZ, RZ, R55.reuse, P1 ;  /* 0x000000ffff0b7224 */ /* 0x100fe200008e0637 */
[C---:B------:R-:W-:Y:S01]  /*30e0*/  IADD3 R13, P3, R54.reuse, 0x270, RZ ;  /* 0x00000270360d7810 */ /* 0x040fe20007f7e0ff */
[----:B------:R3:W-:Y:S01]  /*30f0*/  STL.128 [R1+0x490], R4 ;  /* 0x0004900401007387 */ /* 0x0007e20000100c00 */
[C---:B------:R-:W-:Y:S01]  /*3100*/  IADD3 R8, P4, R54.reuse, 0x268, RZ ;  /* 0x0000026836087810 */ /* 0x040fe20007f9e0ff */
[--C-:B------:R-:W-:Y:S01]  /*3110*/  IMAD.X R9, RZ, RZ, R55.reuse, P0 ;  /* 0x000000ffff097224 */ /* 0x100fe200000e0637 */
[----:B------:R-:W-:Y:S01]  /*3120*/  UIADD3 UR4, UP0, UR4, 0x160, URZ ;  /* 0x0000016004047890 */ /* 0x000fe2000ff1e03f */
[----:B------:R-:W-:Y:S01]  /*3130*/  IMAD.X R12, RZ, RZ, R55, P3 ;  /* 0x000000ffff0c7224 */ /* 0x000fe200018e0637 */
[----:B------:R-:W-:Y:S01]  /*3140*/  STL [R1+0x434], RZ ;  /* 0x000434ff01007387 */ /* 0x000fe20000100800 */
[----:B------:R-:W-:Y:S01]  /*3150*/  BSSY B3, `(.L_x_1245) ;  /* 0x0000132000037945 */ /* 0x000fe20003800000 */
[----:B------:R-:W-:Y:S01]  /*3160*/  UIADD3.X UR5, URZ, UR5, URZ, UP0, !UPT ;  /* 0x000000053f057290 */ /* 0x000fe200087fe43f */
[----:B------:R-:W-:Y:S01]  /*3170*/  IADD3 R58, R54, 0x488, RZ ;  /* 0x00000488363a7810 */ /* 0x000fe20007ffe0ff */
[----:B------:R-:W-:Y:S01]  /*3180*/  STL [R1+0x440], RZ ;  /* 0x000440ff01007387 */ /* 0x000fe20000100800 */
[----:B------:R-:W-:Y:S01]  /*3190*/  CS2R R78, SRZ ;  /* 0x00000000004e7805 */ /* 0x000fe2000001ff00 */
[----:B------:R-:W-:Y:S01]  /*31a0*/  CS2R R76, SRZ ;  /* 0x00000000004c7805 */ /* 0x000fe2000001ff00 */
[----:B------:R-:W-:Y:S01]  /*31b0*/  CS2R R62, SRZ ;  /* 0x00000000003e7805 */ /* 0x000fe2000001ff00 */
[----:B------:R-:W-:Y:S01]  /*31c0*/  STL.128 [R1+0x650], RZ ;  /* 0x000650ff01007387 */ /* 0x000fe20000100c00 */
[----:B------:R-:W-:Y:S01]  /*31d0*/  CS2R R60, SRZ ;  /* 0x00000000003c7805 */ /* 0x000fe2000001ff00 */
[----:B------:R-:W-:Y:S01]  /*31e0*/  CS2R R74, SRZ ;  /* 0x00000000004a7805 */ /* 0x000fe2000001ff00 */
[----:B------:R-:W-:Y:S01]  /*31f0*/  CS2R R72, SRZ ;  /* 0x0000000000487805 */ /* 0x000fe2000001ff00 */
[----:B------:R-:W-:Y:S01]  /*3200*/  STL.128 [R1+0x660], RZ ;  /* 0x000660ff01007387 */ /* 0x000fe20000100c00 */
[----:B------:R-:W-:Y:S01]  /*3210*/  CS2R R22, SRZ ;  /* 0x0000000000167805 */ /* 0x000fe2000001ff00 */
[----:B------:R-:W-:-:S02]  /*3220*/  CS2R R20, SRZ ;  /* 0x0000000000147805 */ /* 0x000fc4000001ff00 */
[----:B------:R-:W-:Y:S01]  /*3230*/  STL.128 [R1+0x670], RZ ;  /* 0x000670ff01007387 */ /* 0x000fe20000100c00 */
[----:B-1----:R-:W-:-:S03]  /*3240*/  IADD3 R2, P1, R54, 0x240, RZ ;  /* 0x0000024036027810 */ /* 0x002fc60007f3e0ff */
[----:B------:R-:W-:Y:S02]  /*3250*/  STL.128 [R1+0x680], RZ ;  /* 0x000680ff01007387 */ /* 0x000fe40000100c00 */
[----:B------:R-:W-:Y:S02]  /*3260*/  IMAD.X R3, RZ, RZ, R55, P1 ;  /* 0x000000ffff037224 */ /* 0x000fe400008e0637 */
[----:B------:R-:W-:Y:S01]  /*3270*/  STL.128 [R1+0x690], RZ ;  /* 0x000690ff01007387 */ /* 0x000fe20000100c00 */
[----:B---3--:R-:W-:Y:S01]  /*3280*/  MOV R6, R16 ;  /* 0x0000001000067202 */ /* 0x008fe20000000f00 */
[----:B------:R-:W-:Y:S01]  /*3290*/  IMAD.MOV.U32 R7, RZ, RZ, R15 ;  /* 0x000000ffff077224 */ /* 0x000fe200078e000f */
[----:B------:R-:W-:Y:S01]  /*32a0*/  MOV R5, R11 ;  /* 0x0000000b00057202 */ /* 0x000fe20000000f00 */
[----:B------:R-:W-:Y:S01]  /*32b0*/  IMAD.MOV.U32 R4, RZ, RZ, R14 ;  /* 0x000000ffff047224 */ /* 0x000fe200078e000e */
[C---:B------:R-:W-:Y:S01]  /*32c0*/  IADD3 R15, P3, R54.reuse, 0x26c, RZ ;  /* 0x0000026c360f7810 */ /* 0x040fe20007f7e0ff */
[--C-:B------:R-:W-:Y:S01]  /*32d0*/  IMAD.X R11, RZ, RZ, R55.reuse, P4 ;  /* 0x000000ffff0b7224 */ /* 0x100fe200020e0637 */
[----:B------:R-:W-:Y:S03]  /*32e0*/  STL.128 [R1+0x6a0], RZ ;  /* 0x0006a0ff01007387 */ /* 0x000fe60000100c00 */
[----:B------:R-:W-:Y:S01]  /*32f0*/  IMAD.X R14, RZ, RZ, R55, P3 ;  /* 0x000000ffff0e7224 */ /* 0x000fe200018e0637 */
[----:B------:R1:W-:Y:S04]  /*3300*/  STL.128 [R1+0x4a0], R4 ;  /* 0x0004a00401007387 */ /* 0x0003e80000100c00 */
[----:B------:R-:W-:Y:S04]  /*3310*/  STL.128 [R1+0x6b0], RZ ;  /* 0x0006b0ff01007387 */ /* 0x000fe80000100c00 */
        /* <DEDUP_REMOVED lines=11> */
[----:B------:R-:W-:Y:S01]  /*33d0*/  STL.128 [R1+0x720], RZ ;  /* 0x000720ff01007387 */ /* 0x000fe20000100c00 */
[----:B------:R-:W-:-:S02]  /*33e0*/  IADD3 R13, P1, R54, 0x438, RZ ;  /* 0x00000438360d7810 */ /* 0x000fc40007f3e0ff */
[----:B------:R-:W-:Y:S01]  /*33f0*/  IADD3.X R9, RZ, R55, RZ, P2, !PT ;  /* 0x00000037ff097210 */ /* 0x000fe200017fe4ff */
[----:B------:R1:W-:Y:S02]  /*3400*/  STL.128 [R1+0x4b0], R4 ;  /* 0x0004b00401007387 */ /* 0x0003e40000100c00 */
[----:B------:R-:W-:Y:S02]  /*3410*/  IMAD.X R12, RZ, RZ, R55, P1 ;  /* 0x000000ffff0c7224 */ /* 0x000fe400008e0637 */
[----:B------:R-:W-:Y:S04]  /*3420*/  STL.128 [R1+0x730], RZ ;  /* 0x000730ff01007387 */ /* 0x000fe80000100c00 */
[----:B------:R-:W-:Y:S04]  /*3430*/  STL.128 [R1+0x740], RZ ;  /* 0x000740ff01007387 */ /* 0x000fe80000100c00 */
[----:B------:R-:W0:Y:S01]  /*3440*/  LDGDEPBAR ;  /* 0x00000000000079af */ /* 0x000e220000000000 */
[----:B-1----:R-:W-:Y:S01]  /*3450*/  IMAD.MOV.U32 R6, RZ, RZ, R8 ;  /* 0x000000ffff067224 */ /* 0x002fe200078e0008 */
[----:B------:R-:W-:Y:S01]  /*3460*/  MOV R4, R2 ;  /* 0x0000000200047202 */ /* 0x000fe20000000f00 */
[----:B------:R-:W-:Y:S01]  /*3470*/  IMAD.MOV.U32 R7, RZ, RZ, R11 ;  /* 0x000000ffff077224 */ /* 0x000fe200078e000b */
[C---:B------:R-:W-:Y:S01]  /*3480*/  IADD3 R11, P0, R54.reuse, 0x448, RZ ;  /* 0x00000448360b7810 */ /* 0x040fe20007f1e0ff */
[----:B------:R-:W-:Y:S01]  /*3490*/  IMAD.MOV.U32 R5, RZ, RZ, R3 ;  /* 0x000000ffff057224 */ /* 0x000fe200078e0003 */
[----:B------:R-:W-:-:S02]  /*34a0*/  IADD3 R3, P4, R54, 0x140, RZ ;  /* 0x0000014036037810 */ /* 0x000fc40007f9e0ff */
[C---:B------:R-:W-:Y:S01]  /*34b0*/  IADD3 R2, P2, R54.reuse, 0x28, RZ ;  /* 0x0000002836027810 */ /* 0x040fe20007f5e0ff */
[--C-:B------:R-:W-:Y:S01]  /*34c0*/  IMAD.X R8, RZ, RZ, R55.reuse, P0 ;  /* 0x000000ffff087224 */ /* 0x100fe200000e0637 */
[----:B------:R1:W-:Y:S02]  /*34d0*/  STL.128 [R1+0x4c0], R4 ;  /* 0x0004c00401007387 */ /* 0x0003e40000100c00 */
[----:B-1----:R-:W-:Y:S01]  /*34e0*/  MOV R6, R15 ;  /* 0x0000000f00067202 */ /* 0x002fe20000000f00 */
[----:B------:R-:W-:Y:S01]  /*34f0*/  IMAD.MOV.U32 R7, RZ, RZ, R14 ;  /* 0x000000ffff077224 */ /* 0x000fe200078e000e */
[----:B------:R-:W-:Y:S01]  /*3500*/  MOV R5, R9 ;  /* 0x0000000900057202 */ /* 0x000fe20000000f00 */
[----:B------:R-:W-:Y:S01]  /*3510*/  IMAD.MOV.U32 R4, RZ, RZ, R10 ;  /* 0x000000ffff047224 */ /* 0x000fe200078e000a */
[C---:B------:R-:W-:Y:S01]  /*3520*/  IADD3 R15, P1, R54.reuse, 0x258, RZ ;  /* 0x00000258360f7810 */ /* 0x040fe20007f3e0ff */
[--C-:B------:R-:W-:Y:S02]  /*3530*/  IMAD.X R10, RZ, RZ, R55.reuse, P4 ;  /* 0x000000ffff0a7224 */ /* 0x100fe400020e0637 */
[--C-:B------:R-:W-:Y:S01]  /*3540*/  IMAD.X R9, RZ, RZ, R55.reuse, P2 ;  /* 0x000000ffff097224 */ /* 0x100fe200010e0637 */
[----:B------:R1:W-:Y:S01]  /*3550*/  STL.128 [R1+0x4d0], R4 ;  /* 0x0004d00401007387 */ /* 0x0003e20000100c00 */
[----:B------:R-:W-:Y:S01]  /*3560*/  IMAD.X R14, RZ, RZ, R55, P1 ;  /* 0x000000ffff0e7224 */ /* 0x000fe200008e0637 */
[----:B-1----:R-:W-:Y:S01]  /*3570*/  MOV R4, R13 ;  /* 0x0000000d00047202 */ /* 0x002fe20000000f00 */
[----:B------:R-:W-:Y:S01]  /*3580*/  IMAD.MOV.U32 R5, RZ, RZ, R12 ;  /* 0x000000ffff057224 */ /* 0x000fe200078e000c */
[----:B------:R-:W-:Y:S01]  /*3590*/  MOV R7, R8 ;  /* 0x0000000800077202 */ /* 0x000fe20000000f00 */
[----:B------:R-:W-:Y:S01]  /*35a0*/  IMAD.MOV.U32 R6, RZ, RZ, R11 ;  /* 0x000000ffff067224 */ /* 0x000fe200078e000b */
[----:B------:R-:W-:-:S02]  /*35b0*/  IADD3 R11, P0, R54, 0x38, RZ ;  /* 0x00000038360b7810 */ /* 0x000fc40007f1e0ff */
[C---:B------:R-:W-:Y:S02]  /*35c0*/  IADD3 R13, P3, R54.reuse, 0x330, RZ ;  /* 0x00000330360d7810 */ /* 0x040fe40007f7e0ff */
[----:B------:R1:W-:Y:S03]  /*35d0*/  STL.128 [R1+0x4f0], R4 ;  /* 0x0004f00401007387 */ /* 0x0003e60000100c00 */
[----:B------:R-:W-:Y:S02]  /*35e0*/  IMAD.X R12, RZ, RZ, R55, P3 ;  /* 0x000000ffff0c7224 */ /* 0x000fe400018e0637 */
[----:B-1----:R-:W-:Y:S01]  /*35f0*/  IMAD.MOV.U32 R6, RZ, RZ, R3 ;  /* 0x000000ffff067224 */ /* 0x002fe200078e0003 */
[----:B------:R-:W-:Y:S01]  /*3600*/  MOV R4, R2 ;  /* 0x0000000200047202 */ /* 0x000fe20000000f00 */
[----:B------:R-:W-:Y:S01]  /*3610*/  IMAD.MOV.U32 R7, RZ, RZ, R10 ;  /* 0x000000ffff077224 */ /* 0x000fe200078e000a */
[----:B------:R-:W-:Y:S01]  /*3620*/  IADD3.X R10, RZ, R55, RZ, P0, !PT ;  /* 0x00000037ff0a7210 */ /* 0x000fe200007fe4ff */
[----:B------:R-:W-:Y:S01]  /*3630*/  IMAD.MOV.U32 R5, RZ, RZ, R9 ;  /* 0x000000ffff057224 */ /* 0x000fe200078e0009 */
[----:B------:R-:W-:-:S02]  /*3640*/  IADD3 R9, P2, R54, 0x280, RZ ;  /* 0x0000028036097810 */ /* 0x000fc40007f5e0ff */
[C---:B------:R-:W-:Y:S02]  /*3650*/  IADD3 R3, P4, R54.reuse, 0x294, RZ ;  /* 0x0000029436037810 */ /* 0x040fe40007f9e0ff */
[----:B------:R1:W-:Y:S01]  /*3660*/  STL.128 [R1+0x500], R4 ;  /* 0x0005000401007387 */ /* 0x0003e20000100c00 */
[----:B------:R-:W-:Y:S01]  /*3670*/  IMAD.X R8, RZ, RZ, R55, P2 ;  /* 0x000000ffff087224 */ /* 0x000fe200010e0637 */
[C---:B------:R-:W-:Y:S02]  /*3680*/  IADD3 R2, P0, R54.reuse, 0x290, RZ ;  /* 0x0000029036027810 */ /* 0x040fe40007f1e0ff */
[----:B-1----:R-:W-:Y:S01]  /*3690*/  MOV R6, R15 ;  /* 0x0000000f00067202 */ /* 0x002fe20000000f00 */
[----:B------:R-:W-:Y:S01]  /*36a0*/  IMAD.MOV.U32 R7, RZ, RZ, R14 ;  /* 0x000000ffff077224 */ /* 0x000fe200078e000e */
[----:B------:R-:W-:Y:S01]  /*36b0*/  MOV R5, R10 ;  /* 0x0000000a00057202 */ /* 0x000fe20000000f00 */
[----:B------:R-:W-:Y:S01]  /*36c0*/  IMAD.MOV.U32 R4, RZ, RZ, R11 ;  /* 0x000000ffff047224 */ /* 0x000fe200078e000b */
[----:B------:R-:W-:Y:S01]  /*36d0*/  IADD3 R15, P1, R54, 0x2a8, RZ ;  /* 0x000002a8360f7810 */ /* 0x000fe20007f3e0ff */
[----:B------:R-:W-:-:S02]  /*36e0*/  IMAD.X R10, RZ, RZ, R55, P4 ;  /* 0x000000ffff0a7224 */ /* 0x000fc400020e0637 */
[--C-:B------:R-:W-:Y:S01]  /*36f0*/  IMAD.X R11, RZ, RZ, R55.reuse, P0 ;  /* 0x000000ffff0b7224 */ /* 0x100fe200000e0637 */
[----:B------:R1:W-:Y:S01]  /*3700*/  STL.128 [R1+0x510], R4 ;  /* 0x0005100401007387 */ /* 0x0003e20000100c00 */
[----:B------:R-:W-:Y:S01]  /*3710*/  IMAD.X R14, RZ, RZ, R55, P1 ;  /* 0x000000ffff0e7224 */ /* 0x000fe200008e0637 */
[----:B-1----:R-:W-:Y:S01]  /*3720*/  MOV R6, R13 ;  /* 0x0000000d00067202 */ /* 0x002fe20000000f00 */
[----:B------:R-:W-:Y:S01]  /*3730*/  IMAD.MOV.U32 R7, RZ, RZ, R12 ;  /* 0x000000ffff077224 */ /* 0x000fe200078e000c */
[----:B------:R-:W-:Y:S01]  /*3740*/  MOV R5, R8 ;  /* 0x0000000800057202 */ /* 0x000fe20000000f00 */
[----:B------:R-:W-:Y:S01]  /*3750*/  IMAD.MOV.U32 R4, RZ, RZ, R9 ;  /* 0x000000ffff047224 */ /* 0x000fe200078e0009 */
[----:B------:R-:W-:-:S04]  /*3760*/  IADD3 R13, P3, R54, 0x48, RZ ;  /* 0x00000048360d7810 */ /* 0x000fc80007f7e0ff */
[----:B------:R1:W-:Y:S01]  /*3770*/  STL.128 [R1+0x520], R4 ;  /* 0x0005200401007387 */ /* 0x0003e20000100c00 */
[----:B------:R-:W-:Y:S02]  /*3780*/  IMAD.X R12, RZ, RZ, R55, P3 ;  /* 0x000000ffff0c7224 */ /* 0x000fe400018e0637 */
[----:B-1----:R-:W-:Y:S01]  /*3790*/  IMAD.MOV.U32 R5, RZ, RZ, R10 ;  /* 0x000000ffff057224 */ /* 0x002fe200078e000a */
[C---:B------:R-:W-:Y:S01]  /*37a0*/  IADD3 R10, P0, R54.reuse, 0x298, RZ ;  /* 0x00000298360a7810 */ /* 0x040fe20007f1e0ff */
[----:B------:R-:W-:Y:S01]  /*37b0*/  IMAD.MOV.U32 R4, RZ, RZ, R3 ;  /* 0x000000ffff047224 */ /* 0x000fe200078e0003 */
[----:B------:R-:W-:Y:S01]  /*37c0*/  MOV R6, R2 ;  /* 0x0000000200067202 */ /* 0x000fe20000000f00 */
[----:B------:R-:W-:Y:S01]  /*37d0*/  IMAD.MOV.U32 R7, RZ, RZ, R11 ;  /* 0x000000ffff077224 */ /* 0x000fe200078e000b */
[----:B------:R-:W-:Y:S02]  /*37e0*/  IADD3 R11, P2, R54, 0x11c, RZ ;  /* 0x0000011c360b7810 */ /* 0x000fe40007f5e0ff */
[----:B------:R-:W-:-:S02]  /*37f0*/  IADD3.X R9, RZ, R55, RZ, P0, !PT ;  /* 0x00000037ff097210 */ /* 0x000fc400007fe4ff */
        /* <DEDUP_REMOVED lines=17> */
[C---:B------:R-:W-:Y:S02]  /*3910*/  IADD3 R11, P2, R54.reuse, 0x109, RZ ;  /* 0x00000109360b7810 */ /* 0x040fe40007f5e0ff */
[----:B------:R-:W-:Y:S02]  /*3920*/  IADD3 R13, P3, R54, 0x2b8, RZ ;  /* 0x000002b8360d7810 */ /* 0x000fe40007f7e0ff */
[----:B------:R1:W-:Y:S01]  /*3930*/  STL.128 [R1+0x550], R4 ;  /* 0x0005500401007387 */ /* 0x0003e20000100c00 */
[----:B------:R-:W-:-:S02]  /*3940*/  IMAD.X R8, RZ, RZ, R55, P2 ;  /* 0x000000ffff087224 */ /* 0x000fc400010e0637 */
[----:B------:R-:W-:Y:S02]  /*3950*/  IMAD.X R12, RZ, RZ, R55, P3 ;  /* 0x000000ffff0c7224 */ /* 0x000fe400018e0637 */
[----:B-1----:R-:W-:Y:S01]  /*3960*/  IMAD.MOV.U32 R7, RZ, RZ, R10 ;  /* 0x000000ffff077224 */ /* 0x002fe200078e000a */
[C---:B------:R-:W-:Y:S01]  /*3970*/  IADD3 R10, P0, R54.reuse, 0x6d0, RZ ;  /* 0x000006d0360a7810 */ /* 0x040fe20007f1e0ff */
[----:B------:R-:W-:Y:S01]  /*3980*/  IMAD.MOV.U32 R6, RZ, RZ, R3 ;  /* 0x000000ffff067224 */ /* 0x000fe200078e0003 */
[----:B------:R-:W-:Y:S01]  /*3990*/  MOV R4, R2 ;  /* 0x0000000200047202 */ /* 0x000fe20000000f00 */
[----:B------:R-:W-:Y:S01]  /*39a0*/  IMAD.MOV.U32 R5, RZ, RZ, R9 ;  /* 0x000000ffff057224 */ /* 0x000fe200078e0009 */
[----:B------:R-:W-:Y:S02]  /*39b0*/  IADD3.X R9, RZ, R55, RZ, P0, !PT ;  /* 0x00000037ff097210 */ /* 0x000fe400007fe4ff */
[C---:B------:R-:W-:Y:S02]  /*39c0*/  IADD3 R3, P4, R54.reuse, 0x2bc, RZ ;  /* 0x000002bc36037810 */ /* 0x040fe40007f9e0ff */
[----:B------:R1:W-:Y:S01]  /*39d0*/  STL.128 [R1+0x560], R4 ;  /* 0x0005600401007387 */ /* 0x0003e20000100c00 */
[----:B------:R-:W-:-:S02]  /*39e0*/  IADD3 R2, P0, R54, 0x2d0, RZ ;  /* 0x000002d036027810 */ /* 0x000fc40007f1e0ff */
        /* <DEDUP_REMOVED lines=15> */
[----:B------:R1:W-:Y:S01]  /*3ae0*/  STL.128 [R1+0x580], R4 ;  /* 0x0005800401007387 */ /* 0x0003e20000100c00 */
[--C-:B------:R-:W-:Y:S02]  /*3af0*/  IMAD.X R8, RZ, RZ, R55.reuse, P2 ;  /* 0x000000ffff087224 */ /* 0x100fe400010e0637 */
[----:B------:R-:W-:Y:S02]  /*3b00*/  IMAD.X R12, RZ, RZ, R55, P3 ;  /* 0x000000ffff0c7224 */ /* 0x000fe400018e0637 */
[----:B-1----:R-:W-:Y:S01]  /*3b10*/  IMAD.MOV.U32 R7, RZ, RZ, R10 ;  /* 0x000000ffff077224 */ /* 0x002fe200078e000a */
[----:B------:R-:W-:Y:S01]  /*3b20*/  IADD3 R10, P0, R54, 0x2d4, RZ ;  /* 0x000002d4360a7810 */ /* 0x000fe20007f1e0ff */
[----:B------:R-:W-:Y:S01]  /*3b30*/  IMAD.MOV.U32 R6, RZ, RZ, R3 ;  /* 0x000000ffff067224 */ /* 0x000fe200078e0003 */
[----:B------:R-:W-:Y:S01]  /*3b40*/  MOV R4, R2 ;  /* 0x0000000200047202 */ /* 0x000fe20000000f00 */
[----:B------:R-:W-:Y:S01]  /*3b50*/  IMAD.MOV.U32 R5, RZ, RZ, R9 ;  /* 0x000000ffff057224 */ /* 0x000fe200078e0009 */
[----:B------:R-:W-:-:S02]  /*3b60*/  IADD3.X R9, RZ, R55, RZ, P0, !PT ;  /* 0x00000037ff097210 */ /* 0x000fc400007fe4ff */
[C---:B------:R-:W-:Y:S02]  /*3b70*/  IADD3 R3, P4, R54.reuse, 0x300, RZ ;  /* 0x0000030036037810 */ /* 0x040fe40007f9e0ff */
[----:B------:R1:W-:Y:S01]  /*3b80*/  STL.128 [R1+0x590], R4 ;  /* 0x0005900401007387 */ /* 0x0003e20000100c00 */
        /* <DEDUP_REMOVED lines=58> */
[----:B------:R-:W-:Y:S02]  /*3f30*/  IMAD.MOV.U32 R6, RZ, RZ, R10 ;  /* 0x000000ffff067224 */ /* 0x000fe400078e000a */
[--C-:B------:R-:W-:Y:S01]  /*3f40*/  IMAD.X R10, RZ, RZ, R55.reuse, P4 ;  /* 0x000000ffff0a7224 */ /* 0x100fe200020e0637 */
[----:B------:R-:W-:Y:S01]  /*3f50*/  IADD3 R16, P4, R54, 0x108, RZ ;  /* 0x0000010836107810 */ /* 0x000fe20007f9e0ff */
[--C-:B------:R-:W-:Y:S01]  /*3f60*/  IMAD.X R9, RZ, RZ, R55.reuse, P0 ;  /* 0x000000ffff097224 */ /* 0x100fe200000e0637 */
[----:B------:R1:W-:Y:S03]  /*3f70*/  STL.128 [R1+0x600], R4 ;  /* 0x0006000401007387 */ /* 0x0003e60000100c00 */
[----:B------:R-:W-:-:S05]  /*3f80*/  IMAD.X R17, RZ, RZ, R55, P4 ;  /* 0x000000ffff117224 */ /* 0x000fca00020e0637 */
[----:B------:R3:W-:Y:S01]  /*3f90*/  STL.64 [R1+0x488], R16 ;  /* 0x0004881001007387 */ /* 0x0007e20000100a00 */
[----:B-1----:R-:W-:Y:S01]  /*3fa0*/  MOV R6, R13 ;  /* 0x0000000d00067202 */ /* 0x002fe20000000f00 */
[----:B------:R-:W-:Y:S01]  /*3fb0*/  IMAD.MOV.U32 R7, RZ, RZ, R12 ;  /* 0x000000ffff077224 */ /* 0x000fe200078e000c */
[----:B------:R-:W-:Y:S01]  /*3fc0*/  MOV R5, R8 ;  /* 0x0000000800057202 */ /* 0x000fe20000000f00 */
[----:B------:R-:W-:Y:S01]  /*3fd0*/  IMAD.MOV.U32 R4, RZ, RZ, R11 ;  /* 0x000000ffff047224 */ /* 0x000fe200078e000b */
[C---:B------:R-:W-:Y:S01]  /*3fe0*/  IADD3 R13, P3, R54.reuse, 0x380, RZ ;  /* 0x00000380360d7810 */ /* 0x040fe20007f7e0ff */
[----:B---3--:R-:W-:Y:S01]  /*3ff0*/  CS2R R16, SRZ ;  /* 0x0000000000107805 */ /* 0x008fe2000001ff00 */
[----:B------:R-:W-:Y:S02]  /*4000*/  IADD3 R8, P0, R54, 0x43c, RZ ;  /* 0x0000043c36087810 */ /* 0x000fe40007f1e0ff */
[----:B------:R1:W-:Y:S01]  /*4010*/  STL.128 [R1+0x610], R4 ;  /* 0x0006100401007387 */ /* 0x0003e20000100c00 */
[----:B------:R-:W-:-:S02]  /*4020*/  IMAD.X R12, RZ, RZ, R55, P3 ;  /* 0x000000ffff0c7224 */ /* 0x000fc400018e0637 */
[----:B-1----:R-:W-:Y:S01]  /*4030*/  IMAD.MOV.U32 R6, RZ, RZ, R3 ;  /* 0x000000ffff067224 */ /* 0x002fe200078e0003 */
[C---:B------:R-:W-:Y:S01]  /*4040*/  IADD3 R3, P2, R54.reuse, 0x18, RZ ;  /* 0x0000001836037810 */ /* 0x040fe20007f5e0ff */
[----:B------:R-:W-:Y:S01]  /*4050*/  IMAD.MOV.U32 R7, RZ, RZ, R10 ;  /* 0x000000ffff077224 */ /* 0x000fe200078e000a */
[----:B------:R-:W-:Y:S01]  /*4060*/  MOV R4, R2 ;  /* 0x0000000200047202 */ /* 0x000fe20000000f00 */
[----:B------:R-:W-:Y:S01]  /*4070*/  IMAD.MOV.U32 R5, RZ, RZ, R9 ;  /* 0x000000ffff057224 */ /* 0x000fe200078e0009 */
[C---:B------:R-:W-:Y:S01]  /*4080*/  IADD3 R10, P1, R54.reuse, 0x430, RZ ;  /* 0x00000430360a7810 */ /* 0x040fe20007f3e0ff */
[--C-:B------:R-:W-:Y:S01]  /*4090*/  IMAD.X R9, RZ, RZ, R55.reuse, P0 ;  /* 0x000000ffff097224 */ /* 0x100fe200000e0637 */
[----:B------:R-:W-:Y:S02]  /*40a0*/  IADD3.X R2, RZ, R55, RZ, P2, !PT ;  /* 0x00000037ff027210 */ /* 0x000fe400017fe4ff */
[----:B------:R1:W-:Y:S01]  /*40b0*/  STL.128 [R1+0x620], R4 ;  /* 0x0006200401007387 */ /* 0x0003e20000100c00 */
[----:B------:R-:W-:Y:S01]  /*40c0*/  IMAD.X R11, RZ, RZ, R55, P1 ;  /* 0x000000ffff0b7224 */ /* 0x000fe200008e0637 */
[----:B------:R-:W-:-:S04]  /*40d0*/  IADD3 R18, P2, R54, 0x440, RZ ;  /* 0x0000044036127810 */ /* 0x000fc80007f5e0ff */
[----:B------:R-:W-:Y:S01]  /*40e0*/  STL.64 [R1+0x448], R10 ;  /* 0x0004480a01007387 */ /* 0x000fe20000100a00 */
[--C-:B------:R-:W-:Y:S01]  /*40f0*/  IMAD.X R19, RZ, RZ, R55.reuse, P2 ;  /* 0x000000ffff137224 */ /* 0x100fe200010e0637 */
[C---:B------:R-:W-:Y:S02]  /*4100*/  IADD3 R15, P2, R54.reuse, 0x2c8, RZ ;  /* 0x000002c8360f7810 */ /* 0x040fe40007f5e0ff */
[----:B------:R3:W-:Y:S03]  /*4110*/  STL.128 [R1+0x460], R8 ;  /* 0x0004600801007387 */ /* 0x0007e60000100c00 */
[----:B------:R-:W-:Y:S01]  /*4120*/  IMAD.X R14, RZ, RZ, R55, P2 ;  /* 0x000000ffff0e7224 */ /* 0x000fe200010e0637 */
[----:B------:R-:W-:Y:S04]  /*4130*/  STL.64 [R1+0x480], R18 ;  /* 0x0004801201007387 */ /* 0x000fe80000100a00 */
[----:B------:R4:W-:Y:S01]  /*4140*/  STL.64 [R1+0x640], R18 ;  /* 0x0006401201007387 */ /* 0x0009e20000100a00 */
[----:B-1----:R-:W-:Y:S01]  /*4150*/  MOV R6, R13 ;  /* 0x0000000d00067202 */ /* 0x002fe20000000f00 */
[----:B------:R-:W-:Y:S01]  /*4160*/  IMAD.MOV.U32 R7, RZ, RZ, R12 ;  /* 0x000000ffff077224 */ /* 0x000fe200078e000c */
[----:B------:R-:W-:Y:S01]  /*4170*/  MOV R5, R2 ;  /* 0x0000000200057202 */ /* 0x000fe20000000f00 */
[----:B------:R-:W-:Y:S01]  /*4180*/  IMAD.MOV.U32 R4, RZ, RZ, R3 ;  /* 0x000000ffff047224 */ /* 0x000fe200078e0003 */
[----:B------:R-:W-:-:S02]  /*4190*/  IADD3 R12, P1, R54, 0x328, RZ ;  /* 0x00000328360c7810 */ /* 0x000fc40007f3e0ff */
[----:B------:R-:W-:Y:S02]  /*41a0*/  MOV R2, UR4 ;  /* 0x0000000400027c02 */ /* 0x000fe40008000f00 */
[----:B------:R1:W-:Y:S01]  /*41b0*/  STL.128 [R1+0x450], R4 ;  /* 0x0004500401007387 */ /* 0x0003e20000100c00 */
[----:B------:R-:W-:Y:S01]  /*41c0*/  IMAD.X R3, RZ, RZ, R55, P1 ;  /* 0x000000ffff037224 */ /* 0x000fe200008e0637 */
[----:B--2---:R-:W-:Y:S01]  /*41d0*/  ISETP.GE.AND P1, PT, R0, R71, PT ;  /* 0x000000470000720c */ /* 0x004fe20003f26270 */
[----:B---3--:R-:W-:Y:S01]  /*41e0*/  IMAD.MOV.U32 R10, RZ, RZ, R8 ;  /* 0x000000ffff0a7224 */ /* 0x008fe200078e0008 */
[----:B------:R-:W-:Y:S01]  /*41f0*/  MOV R13, UR5 ;  /* 0x00000005000d7c02 */ /* 0x000fe20008000f00 */
[----:B------:R-:W-:Y:S01]  /*4200*/  IMAD.MOV.U32 R11, RZ, RZ, R9 ;  /* 0x000000ffff0b7224 */ /* 0x000fe200078e0009 */
[----:B----4-:R-:W-:Y:S01]  /*4210*/  CS2R R18, SRZ ;  /* 0x0000000000127805 */ /* 0x010fe2000001ff00 */
[----:B------:R-:W-:Y:S02]  /*4220*/  IMAD.MOV.U32 R8, RZ, RZ, R15 ;  /* 0x000000ffff087224 */ /* 0x000fe400078e000f */
[----:B------:R-:W-:-:S02]  /*4230*/  IMAD.MOV.U32 R9, RZ, RZ, R14 ;  /* 0x000000ffff097224 */ /* 0x000fc400078e000e */
[----:B------:R-:W-:-:S03]  /*4240*/  CS2R R14, SRZ ;  /* 0x00000000000e7805 */ /* 0x000fc6000001ff00 */
[----:B------:R2:W-:Y:S01]  /*4250*/  STL.128 [R1+0x630], R8 ;  /* 0x0006300801007387 */ /* 0x0005e20000100c00 */
[----:B-1----:R-:W-:-:S04]  /*4260*/  IADD3 R6, P0, R54, 0x3d8, RZ ;  /* 0x000003d836067810 */ /* 0x002fc80007f1e0ff */
[----:B------:R-:W-:Y:S02]  /*4270*/  IADD3.X R7, RZ, R55, RZ, P0, !PT ;  /* 0x00000037ff077210 */ /* 0x000fe400007fe4ff */
[----:B------:R-:W-:-:S03]  /*4280*/  IADD3 R65, P0, R54, 0x34c, RZ ;  /* 0x0000034c36417810 */ /* 0x000fc60007f1e0ff */
[----:B------:R1:W-:Y:S02]  /*4290*/  STL.128 [R1+0x470], R4 ;  /* 0x0004700401007387 */ /* 0x0003e40000100c00 */
[----:B------:R-:W-:Y:S01]  /*42a0*/  IMAD.X R64, RZ, RZ, R55, P0 ;  /* 0x000000ffff407224 */ /* 0x000fe200000e0637 */
[----:B--2---:R-:W-:Y:S01]  /*42b0*/  CS2R R10, SRZ ;  /* 0x00000000000a7805 */ /* 0x004fe2000001ff00 */
[----:B------:R-:W-:Y:S01]  /*42c0*/  CS2R R8, SRZ ;  /* 0x0000000000087805 */ /* 0x000fe2000001ff00 */
[----:B-1----:R-:W-:Y:S01]  /*42d0*/  MOV R4, R12 ;  /* 0x0000000c00047202 */ /* 0x002fe20000000f00 */
[----:B------:R-:W-:Y:S01]  /*42e0*/  IMAD.MOV.U32 R5, RZ, RZ, R3 ;  /* 0x000000ffff057224 */ /* 0x000fe200078e0003 */
[----:B------:R-:W-:Y:S01]  /*42f0*/  MOV R7, R13 ;  /* 0x0000000d00077202 */ /* 0x000fe20000000f00 */
[----:B------:R-:W-:Y:S01]  /*4300*/  IMAD.MOV.U32 R6, RZ, RZ, R2 ;  /* 0x000000ffff067224 */ /* 0x000fe200078e0002 */
[----:B------:R-:W-:-:S04]  /*4310*/  CS2R R12, SRZ ;  /* 0x00000000000c7805 */ /* 0x000fc8000001ff00 */
[----:B------:R1:W-:Y:S02]  /*4320*/  STL.128 [R1+0x4e0], R4 ;  /* 0x0004e00401007387 */ /* 0x0003e40000100c00 */
[----:B-1----:R-:W-:Y:S01]  /*4330*/  CS2R R6, SRZ ;  /* 0x0000000000067805 */ /* 0x002fe2000001ff00 */
[----:B------:R-:W-:Y:S01]  /*4340*/  CS2R R4, SRZ ;  /* 0x0000000000047805 */ /* 0x000fe2000001ff00 */
[----:B------:R-:W-:Y:S05]  /*4350*/  @P1 BRA `(.L_x_1246) ;  /* 0x0000011000001947 */ /* 0x000fea0003800000 */
[----:B------:R-:W-:Y:S02]  /*4360*/  BSSY B2, `(.L_x_1247) ;  /* 0x0000008000027945 */ /* 0x000fe40003800000 */
.L_x_1248:
[----:B-12---:R-:W-:Y:S02]  /*4370*/  MOV R68, 0x4390 ;  /* 0x0000439000447802 */ /* 0x006fe40000000f00 */
[----:B------:R-:W-:Y:S05]  /*4380*/  CALL.REL.NOINC `($_ZN7cutlass13device_kernelIN5flash19enable_sm80_to_sm89INS1_16FlashAttnBwdSm80INS1_25CollectiveMainloopBwdSm80ILi2ELi2EN4cute5tupleIJNS5_1CILi128EEES8_NS7_ILi64EEEEEENS_6half_tEfNS_4arch4Sm80ELb0ELb0ELb1ELb0ELb0ELb0ELb0ELb0ELi2ELi4ELi4ELi4ELb0EEENS1_24CollectiveEpilogueBwdGQAISA_fSD_Li256ELb0ELb0EEENS1_19SingleTileSchedulerILb0ELb0ELb0ELi128EEEEEEEEEvNT_6ParamsE$_ZZN5flash25CollectiveMainloopBwdSm80ILi2ELi2EN4cute5tupleIJNS1_1CILi128EEES4_NS3_ILi64EEEEEEN7cutlass6half_tEfNS7_4arch4Sm80ELb0ELb0ELb1ELb0ELb0ELb0ELb0ELb0ELi2ELi4ELi4ELi4ELb0EE3mmaINS_16FlashAttnBwdSm80ISB_NS_24CollectiveEpilogueBwdGQAIS6_fSA_Li256ELb0ELb0EEENS_19SingleTileSchedulerILb0ELb0ELb0ELi128EEEE13SharedStorageENS1_6TensorINS1_11ArrayEngineIfLm32EEENS1_6LayoutINS2_IJNS2_IJNS3_ILi2EEESO_EEESO_NS3_ILi4EEEEEENS2_IJNS2_IJNS3_ILi1EEESO_EEESQ_NS3_ILi8EEEEEEEEEEEEbRKNSB_6ParamsERT0_S12_iNS2_IJiiiEEERT_ENKUliT_E_clIZSC_ISJ_SX_EbS10_S12_S12_iS13_S15_EUlRS16_iE_EEDaiS16_) ;  /* 0x0000550000007944 */ /* 0x000fea0003c00000 */
[----:B---3--:R-:W2:Y:S02]  /*4390*/  LDL R0, [R1+0x430] ;  /* 0x0004300001007983 */ /* 0x008ea40000100800 */
[----:B--2---:R-:W-:-:S04]  /*43a0*/  IADD3 R0, R0, 0x1, RZ ;  /* 0x0000000100007810 */ /* 0x004fc80007ffe0ff */
[----:B------:R-:W-:Y:S01]  /*43b0*/  ISETP.GE.AND P0, PT, R0, R71, PT ;  /* 0x000000470000720c */ /* 0x000fe20003f06270 */
[----:B------:R2:W-:-:S12]  /*43c0*/  STL [R1+0x430], R0 ;  /* 0x0004300001007387 */ /* 0x0005d80000100800 */
[----:B------:R-:W-:Y:S05]  /*43d0*/  @!P0 BRA `(.L_x_1248) ;  /* 0xffffff9000008947 */ /* 0x000fea000383ffff */
[----:B------:R-:W-:Y:S05]  /*43e0*/  BSYNC B2 ;  /* 0x0000000000027941 */ /* 0x000fea0003800000 */
.L_x_1247:
[----:B------:R3:W5:Y:S04]  /*43f0*/  LDL.128 R20, [R1+0x650] ;  /* 0x0006500001147983 */ /* 0x0007680000100c00 */
[----:B------:R3:W5:Y:S04]  /*4400*/  LDL.128 R16, [R1+0x660] ;  /* 0x0006600001107983 */ /* 0x0007680000100c00 */
[----:B------:R3:W5:Y:S04]  /*4410*/  LDL.128 R72, [R1+0x670] ;  /* 0x0006700001487983 */ /* 0x0007680000100c00 */
[----:B------:R3:W5:Y:S04]  /*4420*/  LDL.128 R60, [R1+0x680] ;  /* 0x00068000013c7983 */ /* 0x0007680000100c00 */
[----:B------:R3:W5:Y:S04]  /*4430*/  LDL.128 R76, [R1+0x690] ;  /* 0x00069000014c7983 */ /* 0x0007680000100c00 */
[----:B------:R3:W5:Y:S04]  /*4440*/  LDL.128 R4, [R1+0x6a0] ;  /* 0x0006a00001047983 */ /* 0x0007680000100c00 */
[----:B------:R3:W5:Y:S04]  /*4450*/  LDL.128 R8, [R1+0x6b0] ;  /* 0x0006b00001087983 */ /* 0x0007680000100c00 */
[----:B------:R3:W5:Y:S02]  /*4460*/  LDL.128 R12, [R1+0x6c0] ;  /* 0x0006c000010c7983 */ /* 0x0007640000100c00 */
.L_x_1246:
[----:B------:R-:W-:Y:S05]  /*4470*/  BSYNC B3 ;  /* 0x0000000000037941 */ /* 0x000fea0003800000 */
.L_x_1245:
[----:B------:R-:W4:Y:S01]  /*4480*/  LDL.128 R48, [R1+0x6d0] ;  /* 0x0006d00001307983 */ /* 0x000f220000100c00 */
[----:B-----5:R-:W-:-:S03]  /*4490*/  FMUL.FTZ R23, R23, c[0x0][0x298] ;  /* 0x0000a60017177a20 */ /* 0x020fc60000410000 */
[----:B--2---:R-:W2:Y:S01]  /*44a0*/  LDL.128 R44, [R1+0x6e0] ;  /* 0x0006e000012c7983 */ /* 0x004ea20000100c00 */
[----:B------:R-:W-:Y:S02]  /*44b0*/  FMUL.FTZ R22, R22, c[0x0][0x298] ;  /* 0x0000a60016167a20 */ /* 0x000fe40000410000 */
[----:B------:R-:W-:Y:S01]  /*44c0*/  FMUL.FTZ R21, R21, c[0x0][0x298] ;  /* 0x0000a60015157a20 */ /* 0x000fe20000410000 */
[----:B---3--:R-:W3:Y:S01]  /*44d0*/  LDL.128 R40, [R1+0x6f0] ;  /* 0x0006f00001287983 */ /* 0x008ee20000100c00 */
[----:B------:R-:W-:-:S03]  /*44e0*/  FMUL.FTZ R20, R20, c[0x0][0x298] ;  /* 0x0000a60014147a20 */ /* 0x000fc60000410000 */
[----:B-1----:R-:W2:Y:S04]  /*44f0*/  LDL.128 R36, [R1+0x700] ;  /* 0x0007000001247983 */ /* 0x002ea80000100c00 */
[----:B------:R-:W2:Y:S04]  /*4500*/  LDL.128 R32, [R1+0x710] ;  /* 0x0007100001207983 */ /* 0x000ea80000100c00 */
[----:B------:R-:W3:Y:S01]  /*4510*/  LDL.128 R28, [R1+0x720] ;  /* 0x00072000011c7983 */ /* 0x000ee20000100c00 */
[----:B------:R-:W-:-:S03]  /*4520*/  FMUL.FTZ R19, R19, c[0x0][0x298] ;  /* 0x0000a60013137a20 */ /* 0x000fc60000410000 */
[----:B------:R-:W3:Y:S01]  /*4530*/  LDL.128 R24, [R1+0x730] ;  /* 0x0007300001187983 */ /* 0x000ee20000100c00 */
[----:B------:R-:W-:Y:S02]  /*4540*/  FMUL.FTZ R18, R18, c[0x0][0x298] ;  /* 0x0000a60012127a20 */ /* 0x000fe40000410000 */
[----:B------:R-:W-:Y:S01]  /*4550*/  FMUL.FTZ R17, R17, c[0x0][0x298] ;  /* 0x0000a60011117a20 */ /* 0x000fe20000410000 */
[----:B------:R1:W-:Y:S01]  /*4560*/  STL.128 [R1+0x650], R20 ;  /* 0x0006501401007387 */ /* 0x0003e20000100c00 */
[----:B------:R-:W-:Y:S02]  /*4570*/  FMUL.FTZ R16, R16, c[0x0][0x298] ;  /* 0x0000a60010107a20 */ /* 0x000fe40000410000 */
[----:B------:R-:W-:-:S03]  /*4580*/  FMUL.FTZ R75, R75, c[0x0][0x298] ;  /* 0x0000a6004b4b7a20 */ /* 0x000fc60000410000 */
[----:B------:R1:W-:Y:S01]  /*4590*/  STL.128 [R1+0x660], R16 ;  /* 0x0006601001007387 */ /* 0x0003e20000100c00 */
[----:B------:R-:W-:Y:S02]  /*45a0*/  FMUL.FTZ R74, R74, c[0x0][0x298] ;  /* 0x0000a6004a4a7a20 */ /* 0x000fe40000410000 */
[----:B------:R-:W-:Y:S02]  /*45b0*/  FMUL.FTZ R73, R73, c[0x0][0x298] ;  /* 0x0000a60049497a20 */ /* 0x000fe40000410000 */
[----:B------:R-:W-:Y:S02]  /*45c0*/  FMUL.FTZ R72, R72, c[0x0][0x298] ;  /* 0x0000a60048487a20 */ /* 0x000fe40000410000 */
[----:B------:R-:W-:Y:S02]  /*45d0*/  FMUL.FTZ R55, R79, c[0x0][0x298] ;  /* 0x0000a6004f377a20 */ /* 0x000fe40000410000 */
[----:B------:R-:W-:Y:S02]  /*45e0*/  FMUL.FTZ R54, R78, c[0x0][0x298] ;  /* 0x0000a6004e367a20 */ /* 0x000fe40000410000 */
[----:B------:R-:W-:-:S02]  /*45f0*/  FMUL.FTZ R53, R77, c[0x0][0x298] ;  /* 0x0000a6004d357a20 */ /* 0x000fc40000410000 */
[----:B------:R-:W-:Y:S02]  /*4600*/  FMUL.FTZ R52, R76, c[0x0][0x298] ;  /* 0x0000a6004c347a20 */ /* 0x000fe40000410000 */
[----:B------:R-:W3:Y:S04]  /*4610*/  LDL.128 R76, [R1+0x660] ;  /* 0x00066000014c7983 */ /* 0x000ee80000100c00 */
[----:B-1----:R-:W3:Y:S04]  /*4620*/  LDL.128 R20, [R1+0x740] ;  /* 0x0007400001147983 */ /* 0x002ee80000100c00 */
[----:B------:R-:W3:Y:S01]  /*4630*/  LDL.128 R16, [R1+0x650] ;  /* 0x0006500001107983 */ /* 0x000ee20000100c00 */
[----:B------:R-:W-:-:S02]  /*4640*/  FMUL.FTZ R63, R63, c[0x0][0x298] ;  /* 0x0000a6003f3f7a20 */ /* 0x000fc40000410000 */
[----:B------:R-:W-:Y:S01]  /*4650*/  FMUL.FTZ R62, R62, c[0x0][0x298] ;  /* 0x0000a6003e3e7a20 */ /* 0x000fe20000410000 */
[----:B------:R-:W-:Y:S01]  /*4660*/  STL.128 [R1+0x670], R72 ;  /* 0x0006704801007387 */ /* 0x000fe20000100c00 */
[----:B------:R-:W-:Y:S02]  /*4670*/  FMUL.FTZ R61, R61, c[0x0][0x298] ;  /* 0x0000a6003d3d7a20 */ /* 0x000fe40000410000 */
[----:B------:R-:W-:Y:S01]  /*4680*/  FMUL.FTZ R60, R60, c[0x0][0x298] ;  /* 0x0000a6003c3c7a20 */ /* 0x000fe20000410000 */
[----:B------:R-:W3:Y:S01]  /*4690*/  LDL.128 R80, [R1+0x670] ;  /* 0x0006700001507983 */ /* 0x000ee20000100c00 */
[----:B------:R-:W-:-:S03]  /*46a0*/  FMUL.FTZ R7, R7, c[0x0][0x298] ;  /* 0x0000a60007077a20 */ /* 0x000fc60000410000 */
[----:B------:R1:W-:Y:S01]  /*46b0*/  STL.128 [R1+0x680], R60 ;  /* 0x0006803c01007387 */ /* 0x0003e20000100c00 */
[----:B------:R-:W-:-:S03]  /*46c0*/  FMUL.FTZ R6, R6, c[0x0][0x298] ;  /* 0x0000a60006067a20 */ /* 0x000fc60000410000 */
[----:B------:R-:W3:Y:S01]  /*46d0*/  LDL.128 R84, [R1+0x680] ;  /* 0x0006800001547983 */ /* 0x000ee20000100c00 */
[----:B------:R-:W-:Y:S02]  /*46e0*/  FMUL.FTZ R5, R5, c[0x0][0x298] ;  /* 0x0000a60005057a20 */ /* 0x000fe40000410000 */
[----:B------:R-:W-:Y:S01]  /*46f0*/  FMUL.FTZ R4, R4, c[0x0][0x298] ;  /* 0x0000a60004047a20 */ /* 0x000fe20000410000 */
[----:B------:R1:W-:Y:S01]  /*4700*/  STL.128 [R1+0x690], R52 ;  /* 0x0006903401007387 */ /* 0x0003e20000100c00 */
[----:B------:R-:W-:-:S03]  /*4710*/  FMUL.FTZ R11, R11, c[0x0][0x298] ;  /* 0x0000a6000b0b7a20 */ /* 0x000fc60000410000 */
[----:B------:R-:W3:Y:S01]  /*4720*/  LDL.128 R88, [R1+0x690] ;  /* 0x0006900001587983 */ /* 0x000ee20000100c00 */
[----:B------:R-:W-:Y:S02]  /*4730*/  FMUL.FTZ R10, R10, c[0x0][0x298] ;  /* 0x0000a6000a0a7a20 */ /* 0x000fe40000410000 */
[----:B------:R-:W-:Y:S01]  /*4740*/  FMUL.FTZ R9, R9, c[0x0][0x298] ;  /* 0x0000a60009097a20 */ /* 0x000fe20000410000 */
[----:B------:R1:W-:Y:S01]  /*4750*/  STL.128 [R1+0x6a0], R4 ;  /* 0x0006a00401007387 */ /* 0x0003e20000100c00 */
[----:B------:R-:W-:Y:S02]  /*4760*/  FMUL.FTZ R8, R8, c[0x0][0x298] ;  /* 0x0000a60008087a20 */ /* 0x000fe40000410000 */
[----:B------:R-:W-:Y:S02]  /*4770*/  FMUL.FTZ R15, R15, c[0x0][0x298] ;  /* 0x0000a6000f0f7a20 */ /* 0x000fe40000410000 */
[----:B------:R-:W-:Y:S01]  /*4780*/  FMUL.FTZ R14, R14, c[0x0][0x298] ;  /* 0x0000a6000e0e7a20 */ /* 0x000fe20000410000 */
[----:B------:R1:W-:Y:S01]  /*4790*/  STL.128 [R1+0x6b0], R8 ;  /* 0x0006b00801007387 */ /* 0x0003e20000100c00 */
[----:B------:R-:W-:-:S02]  /*47a0*/  FMUL.FTZ R13, R13, c[0x0][0x298] ;  /* 0x0000a6000d0d7a20 */ /* 0x000fc40000410000 */
[----:B------:R-:W-:Y:S01]  /*47b0*/  FMUL.FTZ R12, R12, c[0x0][0x298] ;  /* 0x0000a6000c0c7a20 */ /* 0x000fe20000410000 */
[----:B-1----:R-:W3:Y:S04]  /*47c0*/  LDL.128 R60, [R1+0x6a0] ;  /* 0x0006a000013c7983 */ /* 0x002ee80000100c00 */
[----:B------:R-:W-:Y:S04]  /*47d0*/  STL.128 [R1+0x6c0], R12 ;  /* 0x0006c00c01007387 */ /* 0x000fe80000100c00 */
[----:B------:R-:W3:Y:S04]  /*47e0*/  LDL.128 R52, [R1+0x6c0] ;  /* 0x0006c00001347983 */ /* 0x000ee80000100c00 */
[----:B------:R-:W3:Y:S01]  /*47f0*/  LDL.128 R4, [R1+0x6b0] ;  /* 0x0006b00001047983 */ /* 0x000ee20000100c00 */
[----:B------:R-:W-:-:S04]  /*4800*/  MOV R0, 0x1 ;  /* 0x0000000100007802 */ /* 0x000fc80000000f00 */
[----:B------:R-:W-:Y:S02]  /*4810*/  ISETP.NE.AND P1, PT, R0, c[0x0][0x338], PT ;  /* 0x0000ce0000007a0c */ /* 0x000fe40003f25270 */
[----:B------:R-:W1:Y:S11]  /*4820*/  S2R R0, SR_CTAID.X ;  /* 0x0000000000007919 */ /* 0x000e760000002500 */
[----:B------:R-:W1:Y:S01]  /*4830*/  @P1 S2R R2, SR_CTAID.Y ;  /* 0x0000000000021919 */ /* 0x000e620000002600 */
[----:B------:R-:W-:Y:S01]  /*4840*/  WARPSYNC 0xffffffff ;  /* 0xffffffff00007948 */ /* 0x000fe20003800000 */
[----:B-1----:R-:W-:Y:S01]  /*4850*/  SHF.L.U32 R3, R0, 0xd, RZ ;  /* 0x0000000d00037819 */ /* 0x002fe200000006ff */
[----:B------:R-:W-:Y:S01]  /*4860*/  @P1 IMAD.HI.U32 R2, R2, c[0x0][0x33c], RZ ;  /* 0x0000cf0002021a27 */ /* 0x000fe200078e00ff */
[----:B------:R-:W-:Y:S04]  /*4870*/  BAR.SYNC.DEFER_BLOCKING 0x1, 0x100 ;  /* 0x0044000000007b1d */ /* 0x000fe80000010000 */
[----:B------:R-:W-:-:S02]  /*4880*/  @P1 SHF.R.U32.HI R57, RZ, c[0x0][0x340], R2 ;  /* 0x0000d000ff391a19 */ /* 0x000fc40000011602 */
[C---:B------:R-:W-:Y:S02]  /*4890*/  IADD3 R70, P0, R3.reuse, R70, RZ ;  /* 0x0000004603467210 */ /* 0x040fe40007f1e0ff */
[----:B------:R-:W-:Y:S02]  /*48a0*/  @P1 SHF.R.S32.HI R56, RZ, 0x1f, R57 ;  /* 0x0000001fff381819 */ /* 0x000fe40000011439 */
[----:B------:R-:W-:-:S03]  /*48b0*/  LEA.HI.X.SX32 R71, R3, R66, 0x1, P0 ;  /* 0x0000004203477211 */ /* 0x000fc600000f0eff */
[----:B------:R-:W-:Y:S02]  /*48c0*/  IMAD R0, R56, c[0x0][0x328], RZ ;  /* 0x0000ca0038007a24 */ /* 0x000fe400078e02ff */
[----:B------:R-:W-:-:S04]  /*48d0*/  IMAD.WIDE.U32 R2, R57, c[0x0][0x328], R70 ;  /* 0x0000ca0039027a25 */ /* 0x000fc800078e0046 */
[----:B------:R-:W-:Y:S01]  /*48e0*/  IMAD R0, R57, c[0x0][0x32c], R0 ;  /* 0x0000cb0039007a24 */ /* 0x000fe200078e0200 */
[----:B------:R-:W-:-:S04]  /*48f0*/  MOV R8, R2 ;  /* 0x0000000200087202 */ /* 0x000fc80000000f00 */
[----:B------:R-:W-:Y:S01]  /*4900*/  IADD3 R9, R3, R0, RZ ;  /* 0x0000000003097210 */ /* 0x000fe20007ffe0ff */
[----:B------:R-:W-:-:S04]  /*4910*/  IMAD R0, R67, c[0x0][0x330], RZ ;  /* 0x0000cc0043007a24 */ /* 0x000fc800078e02ff */
[C---:B------:R-:W-:Y:S02]  /*4920*/  IMAD R0, R69.reuse, c[0x0][0x334], R0 ;  /* 0x0000cd0045007a24 */ /* 0x040fe400078e0200 */
[----:B------:R-:W-:-:S05]  /*4930*/  IMAD.WIDE.U32 R8, R69, c[0x0][0x330], R8 ;  /* 0x0000cc0045087a25 */ /* 0x000fca00078e0008 */
[----:B------:R-:W-:Y:S02]  /*4940*/  IADD3 R3, R9, R0, RZ ;  /* 0x0000000009037210 */ /* 0x000fe40007ffe0ff */
[----:B------:R-:W-:-:S04]  /*4950*/  LEA R10, P1, R8, c[0x0][0x310], 0x2 ;  /* 0x0000c400080a7a11 */ /* 0x000fc800078210ff */
[----:B------:R-:W-:Y:S01]  /*4960*/  LEA.HI.X R11, R8, c[0x0][0x314], R3, 0x2, P1 ;  /* 0x0000c500080b7a11 */ /* 0x000fe200008f1403 */
[----:B------:R-:W-:Y:S02]  /*4970*/  IMAD R56, R56, c[0x0][0x300], RZ ;  /* 0x0000c00038387a24 */ /* 0x000fe400078e02ff */
[----:B------:R-:W-:-:S04]  /*4980*/  IMAD.WIDE.U32 R70, R57, c[0x0][0x300], R70 ;  /* 0x0000c00039467a25 */ /* 0x000fc800078e0046 */
[----:B------:R-:W-:Y:S02]  /*4990*/  IMAD R56, R57, c[0x0][0x304], R56 ;  /* 0x0000c10039387a24 */ /* 0x000fe400078e0238 */
[----:B------:R-:W-:-:S03]  /*49a0*/  IMAD R2, R67, c[0x0][0x308], RZ ;  /* 0x0000c20043027a24 */ /* 0x000fc600078e02ff */
[----:B------:R-:W-:Y:S01]  /*49b0*/  IADD3 R71, R71, R56, RZ ;  /* 0x0000003847477210 */ /* 0x000fe20007ffe0ff */
[----:B------:R-:W-:-:S04]  /*49c0*/  IMAD R2, R69, c[0x0][0x30c], R2 ;  /* 0x0000c30045027a24 */ /* 0x000fc800078e0202 */
[----:B------:R-:W-:-:S05]  /*49d0*/  IMAD.WIDE.U32 R70, R69, c[0x0][0x308], R70 ;  /* 0x0000c20045467a25 */ /* 0x000fca00078e0046 */
[----:B------:R-:W-:Y:S02]  /*49e0*/  IADD3 R9, R71, R2, RZ ;  /* 0x0000000247097210 */ /* 0x000fe40007ffe0ff */
[----:B------:R-:W-:-:S04]  /*49f0*/  LEA R2, P0, R70, c[0x0][0x2e8], 0x2 ;  /* 0x0000ba0046027a11 */ /* 0x000fc800078010ff */
[----:B------:R-:W-:Y:S01]  /*4a00*/  LEA.HI.X R3, R70, c[0x0][0x2ec], R9, 0x2, P0 ;  /* 0x0000bb0046037a11 */ /* 0x000fe200000f1409 */
[----:B----4-:R-:W-:Y:S04]  /*4a10*/  RED.E.ADD.F32.FTZ.RN.STRONG.GPU [R10.64], R48 ;  /* 0x000000300a00798e */ /* 0x010fe8000c10e786 */
[----:B------:R-:W-:Y:S04]  /*4a20*/  RED.E.ADD.F32.FTZ.RN.STRONG.GPU [R10.64+0x400], R49 ;  /* 0x000400310a00798e */ /* 0x000fe8000c10e786 */
[----:B------:R-:W-:Y:S04]  /*4a30*/  RED.E.ADD.F32.FTZ.RN.STRONG.GPU [R10.64+0x800], R50 ;  /* 0x000800320a00798e */ /* 0x000fe8000c10e786 */
[----:B------:R-:W-:Y:S04]  /*4a40*/  RED.E.ADD.F32.FTZ.RN.STRONG.GPU [R10.64+0xc00], R51 ;  /* 0x000c00330a00798e */ /* 0x000fe8000c10e786 */
[----:B--2---:R-:W-:Y:S04]  /*4a50*/  RED.E.ADD.F32.FTZ.RN.STRONG.GPU [R10.64+0x1000], R44 ;  /* 0x0010002c0a00798e */ /* 0x004fe8000c10e786 */
[----:B------:R-:W-:Y:S04]  /*4a60*/  RED.E.ADD.F32.FTZ.RN.STRONG.GPU [R10.64+0x1400], R45 ;  /* 0x0014002d0a00798e */ /* 0x000fe8000c10e786 */
[----:B------:R-:W-:Y:S04]  /*4a70*/  RED.E.ADD.F32.FTZ.RN.STRONG.GPU [R10.64+0x1800], R46 ;  /* 0x0018002e0a00798e */ /* 0x000fe8000c10e786 */
[----:B------:R-:W-:Y:S04]  /*4a80*/  RED.E.ADD.F32.FTZ.RN.STRONG.GPU [R10.64+0x1c00], R47 ;  /* 0x001c002f0a00798e */ /* 0x000fe8000c10e786 */
[----:B---3--:R-:W-:Y:S04]  /*4a90*/  RED.E.ADD.F32.FTZ.RN.STRONG.GPU [R10.64+0x2000], R40 ;  /* 0x002000280a00798e */ /* 0x008fe8000c10e786 */
        /* <DEDUP_REMOVED lines=56> */
        .type           $_ZN7cutlass13device_kernelIN5flash19enable_sm80_to_sm89INS1_16FlashAttnBwdSm80INS1_25CollectiveMainloopBwdSm80ILi2ELi2EN4cute5tupleIJNS5_1CILi128EEES8_NS7_ILi64EEEEEENS_6half_tEfNS_4arch4Sm80ELb0ELb0ELb1ELb0ELb0ELb0ELb0ELb0ELi2ELi4ELi4ELi4ELb0EEENS1_24CollectiveEpilogueBwdGQAISA_fSD_Li256ELb0ELb0EEENS1_19SingleTileSchedulerILb0ELb0ELb0ELi128EEEEEEEEEvNT_6ParamsE$_ZN4cute3eso3ESOILb0ELb0EJNS_14ComposedLayoutINS_7SwizzleILi3ELi3ELi3EEENS_9MixedBitsILj0ELj432EEENS_6LayoutINS_5tupleIJNS8_IJNS_1CILi2EEESA_SA_EEESA_NS9_ILi8EEEEEENS8_IJNS8_IJNS9_ILi64EEESC_NS9_ILi512EEEEEENS9_ILi8192EEENS9_ILi1024EEEEEEEEEENS_10ViewEngineINS_8smem_ptrIPN7cutlass6half_tEEEEEEEC2ERKSL_RKSS_,@function
        .size           $_ZN7cutlass13device_kernelIN5flash19enable_sm80_to_sm89INS1_16FlashAttnBwdSm80INS1_25CollectiveMainloopBwdSm80ILi2ELi2EN4cute5tupleIJNS5_1CILi128EEES8_NS7_ILi64EEEEEENS_6half_tEfNS_4arch4Sm80ELb0ELb0ELb1ELb0ELb0ELb0ELb0ELb0ELi2ELi4ELi4ELi4ELb0EEENS1_24CollectiveEpilogueBwdGQAISA_fSD_Li256ELb0ELb0EEENS1_19SingleTileSchedulerILb0ELb0ELb0ELi128EEEEEEEEEvNT_6ParamsE$_ZN4cute3eso3ESOILb0ELb0EJNS_14ComposedLayoutINS_7SwizzleILi3ELi3ELi3EEENS_9MixedBitsILj0ELj432EEENS_6LayoutINS_5tupleIJNS8_IJNS_1CILi2EEESA_SA_EEESA_NS9_ILi8EEEEEENS8_IJNS8_IJNS9_ILi64EEESC_NS9_ILi512EEEEEENS9_ILi8192EEENS9_ILi1024EEEEEEEEEENS_10ViewEngineINS_8smem_ptrIPN7cutlass6half_tEEEEEEEC2ERKSL_RKSS_,($_ZN7cutlass13device_kernelIN5flash19enable_sm80_to_sm89INS1_16FlashAttnBwdSm80INS1_25CollectiveMainloopBwdSm80ILi2ELi2EN4cute5tupleIJNS5_1CILi128EEES8_NS7_ILi64EEEEEENS_6half_tEfNS_4arch4Sm80ELb0ELb0ELb1ELb0ELb0ELb0ELb0ELb0ELi2ELi4ELi4ELi4ELb0EEENS1_24CollectiveEpilogueBwdGQAISA_fSD_Li256ELb0ELb0EEENS1_19SingleTileSchedulerILb0ELb0ELb0ELi128EEEEEEEEEvNT_6ParamsE$_ZN4cute3eso3ESOILb0ELb0EJNS_14ComposedLayoutINS_7SwizzleILi3ELi3ELi3EEENS_9MixedBitsILj0ELj432EEENS_6LayoutINS_5tupleIJNS8_IJNS_1CILi2EEESA_SA_EEESA_NS9_ILi8EEEEEENS8_IJNS8_IJNS9_ILi64EEESC_NS9_ILi512EEEEEENS9_ILi8192EEENS9_ILi1024EEEEEEEEEEiEEC2ERKSL_RKi - $_ZN7cutlass13device_kernelIN5flash19enable_sm80_to_sm89INS1_16FlashAttnBwdSm80INS1_25CollectiveMainloopBwdSm80ILi2ELi2EN4cute5tupleIJNS5_1CILi128EEES8_NS7_ILi64EEEEEENS_6half_tEfNS_4arch4Sm80ELb0ELb0ELb1ELb0ELb0ELb0ELb0ELb0ELi2ELi4ELi4ELi4ELb0EEENS1_24CollectiveEpilogueBwdGQAISA_fSD_Li256ELb0ELb0EEENS1_19SingleTileSchedulerILb0ELb0ELb0ELi128EEEEEEEEEvNT_6ParamsE$_ZN4cute3eso3ESOILb0ELb0EJNS_14ComposedLayoutINS_7SwizzleILi3ELi3ELi3EEENS_9MixedBitsILj0ELj432EEENS_6LayoutINS_5tupleIJNS8_IJNS_1CILi2EEESA_SA_EEESA_NS9_ILi8EEEEEENS8_IJNS8_IJNS9_ILi64EEESC_NS9_ILi512EEEEEENS9_ILi8192EEENS9_ILi1024EEEEEEEEEENS_10ViewEngineINS_8smem_ptrIPN7cutlass6half_tEEEEEEEC2ERKSL_RKSS_)
$_ZN7cutlass13device_kernelIN5flash19enable_sm80_to_sm89INS1_16FlashAttnBwdSm80INS1_25CollectiveMainloopBwdSm80ILi2ELi2EN4cute5tupleIJNS5_1CILi128EEES8_NS7_ILi64EEEEEENS_6half_tEfNS_4arch4Sm80ELb0ELb0ELb1ELb0ELb0ELb0ELb0ELb0ELi2ELi4ELi4ELi4ELb0EEENS1_24CollectiveEpilogueBwdGQAISA_fSD_Li256ELb0ELb0EEENS1_19SingleTileSchedulerILb0ELb0ELb0ELi128EEEEEEEEEvNT_6ParamsE$_ZN4cute3eso3ESOILb0ELb0EJNS_14ComposedLayoutINS_7SwizzleILi3ELi3ELi3EEENS_9MixedBitsILj0ELj432EEENS_6LayoutINS_5tupleIJNS8_IJNS_1CILi2EEESA_SA_EEESA_NS9_ILi8EEEEEENS8_IJNS8_IJNS9_ILi64EEESC_NS9_ILi512EEEEEENS9_ILi8192EEENS9_ILi1024EEEEEEEEEENS_10ViewEngineINS_8smem_ptrIPN7cutlass6half_tEEEEEEEC2ERKSL_RKSS_:
[----:B------:R-:W-:Y:S02]  /*4e20*/  IADD3 R3, R62, -c[0x0][0x20], RZ ;  /* 0x800008003e037a10 */ /* 0x000fe40007ffe0ff */
[----:B------:R-:W-:-:S03]  /*4e30*/  IADD3 R2, R2, -c[0x0][0x20], RZ ;  /* 0x8000080002027a10 */ /* 0x000fc60007ffe0ff */
[----:B------:R1:W-:Y:S04]  /*4e40*/  STL [R3], R6 ;  /* 0x0000000603007387 */ /* 0x0003e80000100800 */
[----:B------:R-:W2:Y:S01]  /*4e50*/  LDL.64 R10, [R2] ;  /* 0x00000000020a7983 */ /* 0x000ea20000100a00 */
[----:B------:R-:W-:-:S03]  /*4e60*/  IMAD.MOV.U32 R5, RZ, RZ, 0x0 ;  /* 0x00000000ff057424 */ /* 0x000fc600078e00ff */
[----:B--2---:R1:W-:Y:S01]  /*4e70*/  STL.64 [R3+0x8], R10 ;  /* 0x0000080a03007387 */ /* 0x0043e20000100a00 */
[----:B------:R-:W-:Y:S05]  /*4e80*/  RET.REL.NODEC R4 `(_ZN7cutlass13device_kernelIN5flash19enable_sm80_to_sm89INS1_16FlashAttnBwdSm80INS1_25CollectiveMainloopBwdSm80ILi2ELi2EN4cute5tupleIJNS5_1CILi128EEES8_NS7_ILi64EEEEEENS_6half_tEfNS_4arch4Sm80ELb0ELb0ELb1ELb0ELb0ELb0ELb0ELb0ELi2ELi4ELi4ELi4ELb0EEENS1_24CollectiveEpilogueBwdGQAISA_fSD_Li256ELb0ELb0EEENS1_19SingleTileSchedulerILb0ELb0ELb0ELi128EEEEEEEEEvNT_6ParamsE) ;  /* 0xffffb17004007950 */ /* 0x000fea0003c3ffff */
        .type           $_ZN7cutlass13device_kernelIN5flash19enable_sm80_to_sm89INS1_16FlashAttnBwdSm80INS1_25CollectiveMainloopBwdSm80ILi2ELi2EN4cute5tupleIJNS5_1CILi128EEES8_NS7_ILi64EEEEEENS_6half_tEfNS_4arch4Sm80ELb0ELb0ELb1ELb0ELb0ELb0ELb0ELb0ELi2ELi4ELi4ELi4ELb0EEENS1_24CollectiveEpilogueBwdGQAISA_fSD_Li256ELb0ELb0EEENS1_19SingleTileSchedulerILb0ELb0ELb0ELi128EEEEEEEEEvNT_6ParamsE$_ZN4cute3eso3ESOILb0ELb0EJNS_14ComposedLayoutINS_7SwizzleILi3ELi3ELi3EEENS_9MixedBitsILj0ELj432EEENS_6LayoutINS_5tupleIJNS8_IJNS_1CILi2EEESA_SA_EEESA_NS9_ILi8EEEEEENS8_IJNS8_IJNS9_ILi64EEESC_NS9_ILi512EEEEEENS9_ILi8192EEENS9_ILi1024EEEEEEEEEEiEEC2ERKSL_RKi,@function
        .size           $_ZN7cutlass13device_kernelIN5flash19enable_sm80_to_sm89INS1_16FlashAttnBwdSm80INS1_25CollectiveMainloopBwdSm80ILi2ELi2EN4cute5tupleIJNS5_1CILi128EEES8_NS7_ILi64EEEEEENS_6half_tEfNS_4arch4Sm80ELb0ELb0ELb1ELb0ELb0ELb0ELb0ELb0ELi2ELi4ELi4ELi4ELb0EEENS1_24CollectiveEpilogueBwdGQAISA_fSD_Li256ELb0ELb0EEENS1_19SingleTileSchedulerILb0ELb0ELb0ELi128EEEEEEEEEvNT_6ParamsE$_ZN4cute3eso3ESOILb0ELb0EJNS_14ComposedLayoutINS_7SwizzleILi3ELi3ELi3EEENS_9MixedBitsILj0ELj432EEENS_6LayoutINS_5tupleIJNS8_IJNS_1CILi2EEESA_SA_EEESA_NS9_ILi8EEEEEENS8_IJNS8_IJNS9_ILi64EEESC_NS9_ILi512EEEEEENS9_ILi8192EEENS9_ILi1024EEEEEEEEEEiEEC2ERKSL_RKi,($_ZN7cutlass13device_kernelIN5flash19enable_sm80_to_sm89INS1_16FlashAttnBwdSm80INS1_25CollectiveMainloopBwdSm80ILi2ELi2EN4cute5tupleIJNS5_1CILi128EEES8_NS7_ILi64EEEEEENS_6half_tEfNS_4arch4Sm80ELb0ELb0ELb1ELb0ELb0ELb0ELb0ELb0ELi2ELi4ELi4ELi4ELb0EEENS1_24CollectiveEpilogueBwdGQAISA_fSD_Li256ELb0ELb0EEENS1_19SingleTileSchedulerILb0ELb0ELb0ELi128EEEEEEEEEvNT_6ParamsE$_ZN4cute3eso3ESOILb0ELb0EJNS_5tupleIJNS_1CILi0EEENS2_IJNS3_ILi1EEENS3_ILi256EEEiEEEEEENS3_ILi2048EEENS2_IJiNS3_ILi4096EEEEEEEEC2ERKS8_RKS9_RKSB_ - $_ZN7cutlass13device_kernelIN5flash19enable_sm80_to_sm89INS1_16FlashAttnBwdSm80INS1_25CollectiveMainloopBwdSm80ILi2ELi2EN4cute5tupleIJNS5_1CILi128EEES8_NS7_ILi64EEEEEENS_6half_tEfNS_4arch4Sm80ELb0ELb0ELb1ELb0ELb0ELb0ELb0ELb0ELi2ELi4ELi4ELi4ELb0EEENS1_24CollectiveEpilogueBwdGQAISA_fSD_Li256ELb0ELb0EEENS1_19SingleTileSchedulerILb0ELb0ELb0ELi128EEEEEEEEEvNT_6ParamsE$_ZN4cute3eso3ESOILb0ELb0EJNS_14ComposedLayoutINS_7SwizzleILi3ELi3ELi3EEENS_9MixedBitsILj0ELj432EEENS_6LayoutINS_5tupleIJNS8_IJNS_1CILi2EEESA_SA_EEESA_NS9_ILi8EEEEEENS8_IJNS8_IJNS9_ILi64EEESC_NS9_ILi512EEEEEENS9_ILi8192EEENS9_ILi1024EEEEEEEEEEiEEC2ERKSL_RKi)
$_ZN7cutlass13device_kernelIN5flash19enable_sm80_to_sm89INS1_16FlashAttnBwdSm80INS1_25CollectiveMainloopBwdSm80ILi2ELi2EN4cute5tupleIJNS5_1CILi128EEES8_NS7_ILi64EEEEEENS_6half_tEfNS_4arch4Sm80ELb0ELb0ELb1ELb0ELb0ELb0ELb0ELb0ELi2ELi4ELi4ELi4ELb0EEENS1_24CollectiveEpilogueBwdGQAISA_fSD_Li256ELb0ELb0EEENS1_19SingleTileSchedulerILb0ELb0ELb0ELi128EEEEEEEEEvNT_6ParamsE$_ZN4cute3eso3ESOILb0ELb0EJNS_14ComposedLayoutINS_7SwizzleILi3ELi3ELi3EEENS_9MixedBitsILj0ELj432EEENS_6LayoutINS_5tupleIJNS8_IJNS_1CILi2EEESA_SA_EEESA_NS9_ILi8EEEEEENS8_IJNS8_IJNS9_ILi64EEESC_NS9_ILi512EEEEEENS9_ILi8192EEENS9_ILi1024EEEEEEEEEEiEEC2ERKSL_RKi:
[----:B------:R-:W-:Y:S02]  /*4e90*/  IADD3 R5, R62, -c[0x0][0x20], RZ ;  /* 0x800008003e057a10 */ /* 0x000fe40007ffe0ff */
[----:B------:R-:W-:-:S03]  /*4ea0*/  IADD3 R3, R3, -c[0x0][0x20], RZ ;  /* 0x8000080003037a10 */ /* 0x000fc60007ffe0ff */
[----:B------:R1:W-:Y:S04]  /*4eb0*/  STL [R5], R2 ;  /* 0x0000000205007387 */ /* 0x0003e80000100800 */
[----:B------:R-:W2:Y:S01]  /*4ec0*/  LDL R6, [R3] ;  /* 0x0000000003067983 */ /* 0x000ea20000100800 */
[----:B------:R-:W-:Y:S02]  /*4ed0*/  IMAD.MOV.U32 R14, RZ, RZ, R4 ;  /* 0x000000ffff0e7224 */ /* 0x000fe400078e0004 */
[----:B------:R-:W-:Y:S01]  /*4ee0*/  IMAD.MOV.U32 R15, RZ, RZ, 0x0 ;  /* 0x00000000ff0f7424 */ /* 0x000fe200078e00ff */
[----:B--2---:R1:W-:Y:S03]  /*4ef0*/  STL [R5+0x4], R6 ;  /* 0x0000040605007387 */ /* 0x0043e60000100800 */
[----:B------:R-:W-:Y:S05]  /*4f00*/  RET.REL.NODEC R14 `(_ZN7cutlass13device_kernelIN5flash19enable_sm80_to_sm89INS1_16FlashAttnBwdSm80INS1_25CollectiveMainloopBwdSm80ILi2ELi2EN4cute5tupleIJNS5_1CILi128EEES8_NS7_ILi64EEEEEENS_6half_tEfNS_4arch4Sm80ELb0ELb0ELb1ELb0ELb0ELb0ELb0ELb0ELi2ELi4ELi4ELi4ELb0EEENS1_24CollectiveEpilogueBwdGQAISA_fSD_Li256ELb0ELb0EEENS1_19SingleTileSchedulerILb0ELb0ELb0ELi128EEEEEEEEEvNT_6ParamsE) ;  /* 0xffffb0f00e007950 */ /* 0x000fea0003c3ffff */
        .type           $_ZN7cutlass13device_kernelIN5flash19enable_sm80_to_sm89INS1_16FlashAttnBwdSm80INS1_25CollectiveMainloopBwdSm80ILi2ELi2EN4cute5tupleIJNS5_1CILi128EEES8_NS7_ILi64EEEEEENS_6half_tEfNS_4arch4Sm80ELb0ELb0ELb1ELb0ELb0ELb0ELb0ELb0ELi2ELi4ELi4ELi4ELb0EEENS1_24CollectiveEpilogueBwdGQAISA_fSD_Li256ELb0ELb0EEENS1_19SingleTileSchedulerILb0ELb0ELb0ELi128EEEEEEEEEvNT_6ParamsE$_ZN4cute3eso3ESOILb0ELb0EJNS_5tupleIJNS_1CILi0EEENS2_IJNS3_ILi1EEENS3_ILi256EEEiEEEEEENS3_ILi2048EEENS2_IJiNS3_ILi4096EEEEEEEEC2ERKS8_RKS9_RKSB_,@function
        .size           $_ZN7cutlass13device_kernelIN5flash19enable_sm80_to_sm89INS1_16FlashAttnBwdSm80INS1_25CollectiveMainloopBwdSm80ILi2ELi2EN4cute5tupleIJNS5_1CILi128EEES8_NS7_ILi64EEEEEENS_6half_tEfNS_4arch4Sm80ELb0ELb0ELb1ELb0ELb0ELb0ELb0ELb0ELi2ELi4ELi4ELi4ELb0EEENS1_24CollectiveEpilogueBwdGQAISA_fSD_Li256ELb0ELb0EEENS1_19SingleTileSchedulerILb0ELb0ELb0ELi128EEEEEEEEEvNT_6ParamsE$_ZN4cute3eso3ESOILb0ELb0EJNS_5tupleIJNS_1CILi0EEENS2_IJNS3_ILi1EEENS3_ILi256EEEiEEEEEENS3_ILi2048EEENS2_IJiNS3_ILi4096EEEEEEEEC2ERKS8_RKS9_RKSB_,($_ZN7cutlass13device_kernelIN5flash19enable_sm80_to_sm89INS1_16FlashAttnBwdSm80INS1_25CollectiveMainloopBwdSm80ILi2ELi2EN4cute5tupleIJNS5_1CILi128EEES8_NS7_ILi64EEEEEENS_6half_tEfNS_4arch4Sm80ELb0ELb0ELb1ELb0ELb0ELb0ELb0ELb0ELi2ELi4ELi4ELi4ELb0EEENS1_24CollectiveEpilogueBwdGQAISA_fSD_Li256ELb0ELb0EEENS1_19SingleTileSchedulerILb0ELb0ELb0ELi128EEEEEEEEEvNT_6ParamsE$_ZN4cute3eso3ESOILb0ELb0EJNS_5tupleIJNS_1CILi1EEENS3_ILi512EEEiEEENS3_ILi4096EEENS2_IJNS2_IJiiEEENS3_ILi8192EEEEEEEEC2ERKS6_RKS7_RKSA_ - $_ZN7cutlass13device_kernelIN5flash19enable_sm80_to_sm89INS1_16FlashAttnBwdSm80INS1_25CollectiveMainloopBwdSm80ILi2ELi2EN4cute5tupleIJNS5_1CILi128EEES8_NS7_ILi64EEEEEENS_6half_tEfNS_4arch4Sm80ELb0ELb0ELb1ELb0ELb0ELb0ELb0ELb0ELi2ELi4ELi4ELi4ELb0EEENS1_24CollectiveEpilogueBwdGQAISA_fSD_Li256ELb0ELb0EEENS1_19SingleTileSchedulerILb0ELb0ELb0ELi128EEEEEEEEEvNT_6ParamsE$_ZN4cute3eso3ESOILb0ELb0EJNS_5tupleIJNS_1CILi0EEENS2_IJNS3_ILi1EEENS3_ILi256EEEiEEEEEENS3_ILi2048EEENS2_IJiNS3_ILi4096EEEEEEEEC2ERKS8_RKS9_RKSB_)
$_ZN7cutlass13device_kernelIN5flash19enable_sm80_to_sm89INS1_16FlashAttnBwdSm80INS1_25CollectiveMainloopBwdSm80ILi2ELi2EN4cute5tupleIJNS5_1CILi128EEES8_NS7_ILi64EEEEEENS_6half_tEfNS_4arch4Sm80ELb0ELb0ELb1ELb0ELb0ELb0ELb0ELb0ELi2ELi4ELi4ELi4ELb0EEENS1_24CollectiveEpilogueBwdGQAISA_fSD_Li256ELb0ELb0EEENS1_19SingleTileSchedulerILb0ELb0ELb0ELi128EEEEEEEEEvNT_6ParamsE$_ZN4cute3eso3ESOILb0ELb0EJNS_5tupleIJNS_1CILi0EEENS2_IJNS3_ILi1EEENS3_ILi256EEEiEEEEEENS3_ILi2048EEENS2_IJiNS3_ILi4096EEEEEEEEC2ERKS8_RKS9_RKSB_:
        /* <DEDUP_REMOVED lines=8> */
        .type           $_ZN7cutlass13device_kernelIN5flash19enable_sm80_to_sm89INS1_16FlashAttnBwdSm80INS1_25CollectiveMainloopBwdSm80ILi2ELi2EN4cute5tupleIJNS5_1CILi128EEES8_NS7_ILi64EEEEEENS_6half_tEfNS_4arch4Sm80ELb0ELb0ELb1ELb0ELb0ELb0ELb0ELb0ELi2ELi4ELi4ELi4ELb0EEENS1_24CollectiveEpilogueBwdGQAISA_fSD_Li256ELb0ELb0EEENS1_19SingleTileSchedulerILb0ELb0ELb0ELi128EEEEEEEEEvNT_6ParamsE$_ZN4cute3eso3ESOILb0ELb0EJNS_5tupleIJNS_1CILi1EEENS3_ILi512EEEiEEENS3_ILi4096EEENS2_IJNS2_IJiiEEENS3_ILi8192EEEEEEEEC2ERKS6_RKS7_RKSA_,@function
        .size           $_ZN7cutlass13device_kernelIN5flash19enable_sm80_to_sm89INS1_16FlashAttnBwdSm80INS1_25CollectiveMainloopBwdSm80ILi2ELi2EN4cute5tupleIJNS5_1CILi128EEES8_NS7_ILi64EEEEEENS_6half_tEfNS_4arch4Sm80ELb0ELb0ELb1ELb0ELb0ELb0ELb0ELb0ELi2ELi4ELi4ELi4ELb0EEENS1_24CollectiveEpilogueBwdGQAISA_fSD_Li256ELb0ELb0EEENS1_19SingleTileSchedulerILb0ELb0ELb0ELi128EEEEEEEEEvNT_6ParamsE$_ZN4cute3eso3ESOILb0ELb0EJNS_5tupleIJNS_1CILi1EEENS3_ILi512EEEiEEENS3_ILi4096EEENS2_IJNS2_IJiiEEENS3_ILi8192EEEEEEEEC2ERKS6_RKS7_RKSA_,($_ZN7cutlass13device_kernelIN5flash19enable_sm80_to_sm89INS1_16FlashAttnBwdSm80INS1_25CollectiveMainloopBwdSm80ILi2ELi2EN4cute5tupleIJNS5_1CILi128EEES8_NS7_ILi64EEEEEENS_6half_tEfNS_4arch4Sm80ELb0ELb0ELb1ELb0ELb0ELb0ELb0ELb0ELi2ELi4ELi4ELi4ELb0EEENS1_24CollectiveEpilogueBwdGQAISA_fSD_Li256ELb0ELb0EEENS1_19SingleTileSchedulerILb0ELb0ELb0ELi128EEEEEEEEEvNT_6ParamsE$_ZN4cute3eso3ESOILb0ELb0EJNS_5tupleIJNS_1CILi1EEENS3_ILi512EEEiEEENS3_ILi4096EEENS2_IJiiEEEEEC2ERKS6_RKS7_RKS8_ - $_ZN7cutlass13device_kernelIN5flash19enable_sm80_to_sm89INS1_16FlashAttnBwdSm80INS1_25CollectiveMainloopBwdSm80ILi2ELi2EN4cute5tupleIJNS5_1CILi128EEES8_NS7_ILi64EEEEEENS_6half_tEfNS_4arch4Sm80ELb0ELb0ELb1ELb0ELb0ELb0ELb0ELb0ELi2ELi4ELi4ELi4ELb0EEENS1_24CollectiveEpilogueBwdGQAISA_fSD_Li256ELb0ELb0EEENS1_19SingleTileSchedulerILb0ELb0ELb0ELi128EEEEEEEEEvNT_6ParamsE$_ZN4cute3eso3ESOILb0ELb0EJNS_5tupleIJNS_1CILi1EEENS3_ILi512EEEiEEENS3_ILi4096EEENS2_IJNS2_IJiiEEENS3_ILi8192EEEEEEEEC2ERKS6_RKS7_RKSA_)
$_ZN7cutlass13device_kernelIN5flash19enable_sm80_to_sm89INS1_16FlashAttnBwdSm80INS1_25CollectiveMainloopBwdSm80ILi2ELi2EN4cute5tupleIJNS5_1CILi128EEES8_NS7_ILi64EEEEEENS_6half_tEfNS_4arch4Sm80ELb0ELb0ELb1ELb0ELb0ELb0ELb0ELb0ELi2ELi4ELi4ELi4ELb0EEENS1_24CollectiveEpilogueBwdGQAISA_fSD_Li256ELb0ELb0EEENS1_19SingleTileSchedulerILb0ELb0ELb0ELi128EEEEEEEEEvNT_6ParamsE$_ZN4cute3eso3ESOILb0ELb0EJNS_5tupleIJNS_1CILi1EEENS3_ILi512EEEiEEENS3_ILi4096EEENS2_IJNS2_IJiiEEENS3_ILi8192EEEEEEEEC2ERKS6_RKS7_RKSA_:
        /* <DEDUP_REMOVED lines=9> */
[----:B------:R-:W-:Y:S05]  /*5020*/  RET.REL.NODEC R34 `(_ZN7cutlass13device_kernelIN5flash19enable_sm80_to_sm89INS1_16FlashAttnBwdSm80INS1_25CollectiveMainloopBwdSm80ILi2ELi2EN4cute5tupleIJNS5_1CILi128EEES8_NS7_ILi64EEEEEENS_6half_tEfNS_4arch4Sm80ELb0ELb0ELb1ELb0ELb0ELb0ELb0ELb0ELi2ELi4ELi4ELi4ELb0EEENS1_24CollectiveEpilogueBwdGQAISA_fSD_Li256ELb0ELb0EEENS1_19SingleTileSchedulerILb0ELb0ELb0ELi128EEEEEEEEEvNT_6ParamsE) ;  /* 0xffffafd022007950 */ /* 0x000fea0003c3ffff */
        .type           $_ZN7cutlass13device_kernelIN5flash19enable_sm80_to_sm89INS1_16FlashAttnBwdSm80INS1_25CollectiveMainloopBwdSm80ILi2ELi2EN4cute5tupleIJNS5_1CILi128EEES8_NS7_ILi64EEEEEENS_6half_tEfNS_4arch4Sm80ELb0ELb0ELb1ELb0ELb0ELb0ELb0ELb0ELi2ELi4ELi4ELi4ELb0EEENS1_24CollectiveEpilogueBwdGQAISA_fSD_Li256ELb0ELb0EEENS1_19SingleTileSchedulerILb0ELb0ELb0ELi128EEEEEEEEEvNT_6ParamsE$_ZN4cute3eso3ESOILb0ELb0EJNS_5tupleIJNS_1CILi1EEENS3_ILi512EEEiEEENS3_ILi4096EEENS2_IJiiEEEEEC2ERKS6_RKS7_RKS8_,@function
        .size           $_ZN7cutlass13device_kernelIN5flash19enable_sm80_to_sm89INS1_16FlashAttnBwdSm80INS1_25CollectiveMainloopBwdSm80ILi2ELi2EN4cute5tupleIJNS5_1CILi128EEES8_NS7_ILi64EEEEEENS_6half_tEfNS_4arch4Sm80ELb0ELb0ELb1ELb0ELb0ELb0ELb0ELb0ELi2ELi4ELi4ELi4ELb0EEENS1_24CollectiveEpilogueBwdGQAISA_fSD_Li256ELb0ELb0EEENS1_19SingleTileSchedulerILb0ELb0ELb0ELi128EEEEEEEEEvNT_6ParamsE$_ZN4cute3eso3ESOILb0ELb0EJNS_5tupleIJNS_1CILi1EEENS3_ILi512EEEiEEENS3_ILi4096EEENS2_IJiiEEEEEC2ERKS6_RKS7_RKS8_,($_ZN7cutlass13device_kernelIN5flash19enable_sm80_to_sm89INS1_16FlashAttnBwdSm80INS1_25CollectiveMainloopBwdSm80ILi2ELi2EN4cute5tupleIJNS5_1CILi128EEES8_NS7_ILi64EEEEEENS_6half_tEfNS_4arch4Sm80ELb0ELb0ELb1ELb0ELb0ELb0ELb0ELb0ELi2ELi4ELi4ELi4ELb0EEENS1_24CollectiveEpilogueBwdGQAISA_fSD_Li256ELb0ELb0EEENS1_19SingleTileSchedulerILb0ELb0ELb0ELi128EEEEEEEEEvNT_6ParamsE$_ZN4cute3eso3ESOILb0ELb0EJNS_5tupleIJNS_1CILi1EEEiEEENS3_ILi1024EEENS2_IJiiEEEEEC2ERKS5_RKS6_RKS7_ - $_ZN7cutlass13device_kernelIN5flash19enable_sm80_to_sm89INS1_16FlashAttnBwdSm80INS1_25CollectiveMainloopBwdSm80ILi2ELi2EN4cute5tupleIJNS5_1CILi128EEES8_NS7_ILi64EEEEEENS_6half_tEfNS_4arch4Sm80ELb0ELb0ELb1ELb0ELb0ELb0ELb0ELb0ELi2ELi4ELi4ELi4ELb0EEENS1_24CollectiveEpilogueBwdGQAISA_fSD_Li256ELb0ELb0EEENS1_19SingleTileSchedulerILb0ELb0ELb0ELi128EEEEEEEEEvNT_6ParamsE$_ZN4cute3eso3ESOILb0ELb0EJNS_5tupleIJNS_1CILi1EEENS3_ILi512EEEiEEENS3_ILi4096EEENS2_IJiiEEEEEC2ERKS6_RKS7_RKS8_)
$_ZN7cutlass13device_kernelIN5flash19enable_sm80_to_sm89INS1_16FlashAttnBwdSm80INS1_25CollectiveMainloopBwdSm80ILi2ELi2EN4cute5tupleIJNS5_1CILi128EEES8_NS7_ILi64EEEEEENS_6half_tEfNS_4arch4Sm80ELb0ELb0ELb1ELb0ELb0ELb0ELb0ELb0ELi2ELi4ELi4ELi4ELb0EEENS1_24CollectiveEpilogueBwdGQAISA_fSD_Li256ELb0ELb0EEENS1_19SingleTileSchedulerILb0ELb0ELb0ELi128EEEEEEEEEvNT_6ParamsE$_ZN4cute3eso3ESOILb0ELb0EJNS_5tupleIJNS_1CILi1EEENS3_ILi512EEEiEEENS3_ILi4096EEENS2_IJiiEEEEEC2ERKS6_RKS7_RKS8_:
        /* <DEDUP_REMOVED lines=8> */
[----:B------:R-:W-:Y:S05]  /*50b0*/  RET.REL.NODEC R4 `(_ZN7cutlass13device_kernelIN5flash19enable_sm80_to_sm89INS1_16FlashAttnBwdSm80INS1_25CollectiveMainloopBwdSm80ILi2ELi2EN4cute5tupleIJNS5_1CILi128EEES8_NS7_ILi64EEEEEENS_6half_tEfNS_4arch4Sm80ELb0ELb0ELb1ELb0ELb0ELb0ELb0ELb0ELi2ELi4ELi4ELi4ELb0EEENS1_24CollectiveEpilogueBwdGQAISA_fSD_Li256ELb0ELb0EEENS1_19SingleTileSchedulerILb0ELb0ELb0ELi128EEEEEEEEEvNT_6ParamsE) ;  /* 0xffffaf4004007950 */ /* 0x000fea0003c3ffff */
        .type           $_ZN7cutlass13device_kernelIN5flash19enable_sm80_to_sm89INS1_16FlashAttnBwdSm80INS1_25CollectiveMainloopBwdSm80ILi2ELi2EN4cute5tupleIJNS5_1CILi128EEES8_NS7_ILi64EEEEEENS_6half_tEfNS_4arch4Sm80ELb0ELb0ELb1ELb0ELb0ELb0ELb0ELb0ELi2ELi4ELi4ELi4ELb0EEENS1_24CollectiveEpilogueBwdGQAISA_fSD_Li256ELb0ELb0EEENS1_19SingleTileSchedulerILb0ELb0ELb0ELi128EEEEEEEEEvNT_6ParamsE$_ZN4cute3eso3ESOILb0ELb0EJNS_5tupleIJNS_1CILi1EEEiEEENS3_ILi1024EEENS2_IJiiEEEEEC2ERKS5_RKS6_RKS7_,@function
        .size           $_ZN7cutlass13device_kernelIN5flash19enable_sm80_to_sm89INS1_16FlashAttnBwdSm80INS1_25CollectiveMainloopBwdSm80ILi2ELi2EN4cute5tupleIJNS5_1CILi128EEES8_NS7_ILi64EEEEEENS_6half_tEfNS_4arch4Sm80ELb0ELb0ELb1ELb0ELb0ELb0ELb0ELb0ELi2ELi4ELi4ELi4ELb0EEENS1_24CollectiveEpilogueBwdGQAISA_fSD_Li256ELb0ELb0EEENS1_19SingleTileSchedulerILb0ELb0ELb0ELi128EEEEEEEEEvNT_6ParamsE$_ZN4cute3eso3ESOILb0ELb0EJNS_5tupleIJNS_1CILi1EEEiEEENS3_ILi1024EEENS2_IJiiEEEEEC2ERKS5_RKS6_RKS7_,($_ZN7cutlass13device_kernelIN5flash19enable_sm80_to_sm89INS1_16FlashAttnBwdSm80INS1_25CollectiveMainloopBwdSm80ILi2ELi2EN4cute5tupleIJNS5_1CILi128EEES8_NS7_ILi64EEEEEENS_6half_tEfNS_4arch4Sm80ELb0ELb0ELb1ELb0ELb0ELb0ELb0ELb0ELi2ELi4ELi4ELi4ELb0EEENS1_24CollectiveEpilogueBwdGQAISA_fSD_Li256ELb0ELb0EEENS1_19SingleTileSchedulerILb0ELb0ELb0ELi128EEEEEEEEEvNT_6ParamsE$_ZN4cute3eso3ESOILb0ELb0EJNS_5tupleIJiNS_1CILi512EEEEEENS2_IJiiEEENS3_ILi1024EEEEEC2ERKS5_RKS6_RKS7_ - $_ZN7cutlass13device_kernelIN5flash19enable_sm80_to_sm89INS1_16FlashAttnBwdSm80INS1_25CollectiveMainloopBwdSm80ILi2ELi2EN4cute5tupleIJNS5_1CILi128EEES8_NS7_ILi64EEEEEENS_6half_tEfNS_4arch4Sm80ELb0ELb0ELb1ELb0ELb0ELb0ELb0ELb0ELi2ELi4ELi4ELi4ELb0EEENS1_24CollectiveEpilogueBwdGQAISA_fSD_Li256ELb0ELb0EEENS1_19SingleTileSchedulerILb0ELb0ELb0ELi128EEEEEEEEEvNT_6ParamsE$_ZN4cute3eso3ESOILb0ELb0EJNS_5tupleIJNS_1CILi1EEEiEEENS3_ILi1024EEENS2_IJiiEEEEEC2ERKS5_RKS6_RKS7_)
$_ZN7cutlass13device_kernelIN5flash19enable_sm80_to_sm89INS1_16FlashAttnBwdSm80INS1_25CollectiveMainloopBwdSm80ILi2ELi2EN4cute5tupleIJNS5_1CILi128EEES8_NS7_ILi64EEEEEENS_6half_tEfNS_4arch4Sm80ELb0ELb0ELb1ELb0ELb0ELb0ELb0ELb0ELi2ELi4ELi4ELi4ELb0EEENS1_24CollectiveEpilogueBwdGQAISA_fSD_Li256ELb0ELb0EEENS1_19SingleTileSchedulerILb0ELb0ELb0ELi128EEEEEEEEEvNT_6ParamsE$_ZN4cute3eso3ESOILb0ELb0EJNS_5tupleIJNS_1CILi1EEEiEEENS3_ILi1024EEENS2_IJiiEEEEEC2ERKS5_RKS6_RKS7_:
        /* <DEDUP_REMOVED lines=9> */
        .type           $_ZN7cutlass13device_kernelIN5flash19enable_sm80_to_sm89INS1_16FlashAttnBwdSm80INS1_25CollectiveMainloopBwdSm80ILi2ELi2EN4cute5tupleIJNS5_1CILi128EEES8_NS7_ILi64EEEEEENS_6half_tEfNS_4arch4Sm80ELb0ELb0ELb1ELb0ELb0ELb0ELb0ELb0ELi2ELi4ELi4ELi4ELb0EEENS1_24CollectiveEpilogueBwdGQAISA_fSD_Li256ELb0ELb0EEENS1_19SingleTileSchedulerILb0ELb0ELb0ELi128EEEEEEEEEvNT_6ParamsE$_ZN4cute3eso3ESOILb0ELb0EJNS_5tupleIJiNS_1CILi512EEEEEENS2_IJiiEEENS3_ILi1024EEEEEC2ERKS5_RKS6_RKS7_,@function
        .size           $_ZN7cutlass13device_kernelIN5flash19enable_sm80_to_sm89INS1_16FlashAttnBwdSm80INS1_25CollectiveMainloopBwdSm80ILi2ELi2EN4cute5tupleIJNS5_1CILi128EEES8_NS7_ILi64EEEEEENS_6half_tEfNS_4arch4Sm80ELb0ELb0ELb1ELb0ELb0ELb0ELb0ELb0ELi2ELi4ELi4ELi4ELb0EEENS1_24CollectiveEpilogueBwdGQAISA_fSD_Li256ELb0ELb0EEENS1_19SingleTileSchedulerILb0ELb0ELb0ELi128EEEEEEEEEvNT_6ParamsE$_ZN4cute3eso3ESOILb0ELb0EJNS_5tupleIJiNS_1CILi512EEEEEENS2_IJiiEEENS3_ILi1024EEEEEC2ERKS5_RKS6_RKS7_,($_ZN7cutlass13device_kernelIN5flash19enable_sm80_to_sm89INS1_16FlashAttnBwdSm80INS1_25CollectiveMainloopBwdSm80ILi2ELi2EN4cute5tupleIJNS5_1CILi128EEES8_NS7_ILi64EEEEEENS_6half_tEfNS_4arch4Sm80ELb0ELb0ELb1ELb0ELb0ELb0ELb0ELb0ELi2ELi4ELi4ELi4ELb0EEENS1_24CollectiveEpilogueBwdGQAISA_fSD_Li256ELb0ELb0EEENS1_19SingleTileSchedulerILb0ELb0ELb0ELi128EEEEEEEEEvNT_6ParamsE$_ZN4cute3eso3ESOILb0ELb0EJNS_6LayoutINS_5tupleIJNS3_IJNS3_IJNS_1CILi8EEENS4_ILi1EEEEEES6_EEENS3_IJNS3_IJS6_S6_EEENS4_ILi2EEEEEEEEENS3_IJNS3_IJNS3_IJS6_NS4_ILi0EEEEEESD_EEENS3_IJNS3_IJSD_SD_EEEiEEEEEEEENS_10ViewEngineINS_8smem_ptrIPN7cutlass6half_tEEEEEEEC2ERKSJ_RKSQ_ - $_ZN7cutlass13device_kernelIN5flash19enable_sm80_to_sm89INS1_16FlashAttnBwdSm80INS1_25CollectiveMainloopBwdSm80ILi2ELi2EN4cute5tupleIJNS5_1CILi128EEES8_NS7_ILi64EEEEEENS_6half_tEfNS_4arch4Sm80ELb0ELb0ELb1ELb0ELb0ELb0ELb0ELb0ELi2ELi4ELi4ELi4ELb0EEENS1_24CollectiveEpilogueBwdGQAISA_fSD_Li256ELb0ELb0EEENS1_19SingleTileSchedulerILb0ELb0ELb0ELi128EEEEEEEEEvNT_6ParamsE$_ZN4cute3eso3ESOILb0ELb0EJNS_5tupleIJiNS_1CILi512EEEEEENS2_IJiiEEENS3_ILi1024EEEEEC2ERKS5_RKS6_RKS7_)
$_ZN7cutlass13device_kernelIN5flash19enable_sm80_to_sm89INS1_16FlashAttnBwdSm80INS1_25CollectiveMainloopBwdSm80ILi2ELi2EN4cute5tupleIJNS5_1CILi128EEES8_NS7_ILi64EEEEEENS_6half_tEfNS_4arch4Sm80ELb0ELb0ELb1ELb0ELb0ELb0ELb0ELb0ELi2ELi4ELi4ELi4ELb0EEENS1_24CollectiveEpilogueBwdGQAISA_fSD_Li256ELb0ELb0EEENS1_19SingleTileSchedulerILb0ELb0ELb0ELi128EEEEEEEEEvNT_6ParamsE$_ZN4cute3eso3ESOILb0ELb0EJNS_5tupleIJiNS_1CILi512EEEEEENS2_IJiiEEENS3_ILi1024EEEEEC2ERKS5_RKS6_RKS7_:
        /* <DEDUP_REMOVED lines=9> */
        .type           $_ZN7cutlass13device_kernelIN5flash19enable_sm80_to_sm89INS1_16FlashAttnBwdSm80INS1_25CollectiveMainloopBwdSm80ILi2ELi2EN4cute5tupleIJNS5_1CILi128EEES8_NS7_ILi64EEEEEENS_6half_tEfNS_4arch4Sm80ELb0ELb0ELb1ELb0ELb0ELb0ELb0ELb0ELi2ELi4ELi4ELi4ELb0EEENS1_24CollectiveEpilogueBwdGQAISA_fSD_Li256ELb0ELb0EEENS1_19SingleTileSchedulerILb0ELb0ELb0ELi128EEEEEEEEEvNT_6ParamsE$_ZN4cute3eso3ESOILb0ELb0EJNS_6LayoutINS_5tupleIJNS3_IJNS3_IJNS_1CILi8EEENS4_ILi1EEEEEES6_EEENS3_IJNS3_IJS6_S6_EEENS4_ILi2EEEEEEEEENS3_IJNS3_IJNS3_IJS6_NS4_ILi0EEEEEESD_EEENS3_IJNS3_IJSD_SD_EEEiEEEEEEEENS_10ViewEngineINS_8smem_ptrIPN7cutlass6half_tEEEEEEEC2ERKSJ_RKSQ_,@function
        .size           $_ZN7cutlass13device_kernelIN5flash19enable_sm80_to_sm89INS1_16FlashAttnBwdSm80INS1_25CollectiveMainloopBwdSm80ILi2ELi2EN4cute5tupleIJNS5_1CILi128EEES8_NS7_ILi64EEEEEENS_6half_tEfNS_4arch4Sm80ELb0ELb0ELb1ELb0ELb0ELb0ELb0ELb0ELi2ELi4ELi4ELi4ELb0EEENS1_24CollectiveEpilogueBwdGQAISA_fSD_Li256ELb0ELb0EEENS1_19SingleTileSchedulerILb0ELb0ELb0ELi128EEEEEEEEEvNT_6ParamsE$_ZN4cute3eso3ESOILb0ELb0EJNS_6LayoutINS_5tupleIJNS3_IJNS3_IJNS_1CILi8EEENS4_ILi1EEEEEES6_EEENS3_IJNS3_IJS6_S6_EEENS4_ILi2EEEEEEEEENS3_IJNS3_IJNS3_IJS6_NS4_ILi0EEEEEESD_EEENS3_IJNS3_IJSD_SD_EEEiEEEEEEEENS_10ViewEngineINS_8smem_ptrIPN7cutlass6half_tEEEEEEEC2ERKSJ_RKSQ_,($_ZN7cutlass13device_kernelIN5flash19enable_sm80_to_sm89INS1_16FlashAttnBwdSm80INS1_25CollectiveMainloopBwdSm80ILi2ELi2EN4cute5tupleIJNS5_1CILi128EEES8_NS7_ILi64EEEEEENS_6half_tEfNS_4arch4Sm80ELb0ELb0ELb1ELb0ELb0ELb0ELb0ELb0ELi2ELi4ELi4ELi4ELb0EEENS1_24CollectiveEpilogueBwdGQAISA_fSD_Li256ELb0ELb0EEENS1_19SingleTileSchedulerILb0ELb0ELb0ELi128EEEEEEEEEvNT_6ParamsE$_ZN4cute3eso3ESOILb0ELb0EJNS_6LayoutINS_5tupleIJNS3_IJNS_1CILi1EEENS3_IJS5_NS4_ILi2EEES6_EEEEEES6_NS3_IJS6_S6_EEEEEENS3_IJNS3_IJNS4_ILi0EEENS3_IJS5_NS4_ILi256EEEiEEEEEENS4_ILi2048EEENS3_IJiNS4_ILi4096EEEEEEEEEEENS_10ViewEngineINS_8smem_ptrIPjEEEEEEC2ERKSJ_RKSO_ - $_ZN7cutlass13device_kernelIN5flash19enable_sm80_to_sm89INS1_16FlashAttnBwdSm80INS1_25CollectiveMainloopBwdSm80ILi2ELi2EN4cute5tupleIJNS5_1CILi128EEES8_NS7_ILi64EEEEEENS_6half_tEfNS_4arch4Sm80ELb0ELb0ELb1ELb0ELb0ELb0ELb0ELb0ELi2ELi4ELi4ELi4ELb0EEENS1_24CollectiveEpilogueBwdGQAISA_fSD_Li256ELb0ELb0EEENS1_19SingleTileSchedulerILb0ELb0ELb0ELi128EEEEEEEEEvNT_6ParamsE$_ZN4cute3eso3ESOILb0ELb0EJNS_6LayoutINS_5tupleIJNS3_IJNS3_IJNS_1CILi8EEENS4_ILi1EEEEEES6_EEENS3_IJNS3_IJS6_S6_EEENS4_ILi2EEEEEEEEENS3_IJNS3_IJNS3_IJS6_NS4_ILi0EEEEEESD_EEENS3_IJNS3_IJSD_SD_EEEiEEEEEEEENS_10ViewEngineINS_8smem_ptrIPN7cutlass6half_tEEEEEEEC2ERKSJ_RKSQ_)
$_ZN7cutlass13device_kernelIN5flash19enable_sm80_to_sm89INS1_16FlashAttnBwdSm80INS1_25CollectiveMainloopBwdSm80ILi2ELi2EN4cute5tupleIJNS5_1CILi128EEES8_NS7_ILi64EEEEEENS_6half_tEfNS_4arch4Sm80ELb0ELb0ELb1ELb0ELb0ELb0ELb0ELb0ELi2ELi4ELi4ELi4ELb0EEENS1_24CollectiveEpilogueBwdGQAISA_fSD_Li256ELb0ELb0EEENS1_19SingleTileSchedulerILb0ELb0ELb0ELi128EEEEEEEEEvNT_6ParamsE$_ZN4cute3eso3ESOILb0ELb0EJNS_6LayoutINS_5tupleIJNS3_IJNS3_IJNS_1CILi8EEENS4_ILi1EEEEEES6_EEENS3_IJNS3_IJS6_S6_EEENS4_ILi2EEEEEEEEENS3_IJNS3_IJNS3_IJS6_NS4_ILi0EEEEEESD_EEENS3_IJNS3_IJSD_SD_EEEiEEEEEEEENS_10ViewEngineINS_8smem_ptrIPN7cutlass6half_tEEEEEEEC2ERKSJ_RKSQ_:
[----:B------:R-:W-:Y:S02]  /*51e0*/  IADD3 R5, R85, -c[0x0][0x20], RZ ;  /* 0x8000080055057a10 */ /* 0x000fe40007ffe0ff */
[----:B------:R-:W-:-:S03]  /*51f0*/  IADD3 R4, R86, -c[0x0][0x20], RZ ;  /* 0x8000080056047a10 */ /* 0x000fc60007ffe0ff */
[----:B------:R1:W-:Y:S04]  /*5200*/  STL [R5], R10 ;  /* 0x0000000a05007387 */ /* 0x0003e80000100800 */
[----:B------:R-:W2:Y:S01]  /*5210*/  LDL.64 R34, [R4] ;  /* 0x0000000004227983 */ /* 0x000ea20000100a00 */
[----:B------:R-:W-:-:S03]  /*5220*/  IMAD.MOV.U32 R7, RZ, RZ, 0x0 ;  /* 0x00000000ff077424 */ /* 0x000fc600078e00ff */
[----:B--2---:R1:W-:Y:S01]  /*5230*/  STL.64 [R5+0x8], R34 ;  /* 0x0000082205007387 */ /* 0x0043e20000100a00 */
[----:B------:R-:W-:Y:S05]  /*5240*/  RET.REL.NODEC R6 `(_ZN7cutlass13device_kernelIN5flash19enable_sm80_to_sm89INS1_16FlashAttnBwdSm80INS1_25CollectiveMainloopBwdSm80ILi2ELi2EN4cute5tupleIJNS5_1CILi128EEES8_NS7_ILi64EEEEEENS_6half_tEfNS_4arch4Sm80ELb0ELb0ELb1ELb0ELb0ELb0ELb0ELb0ELi2ELi4ELi4ELi4ELb0EEENS1_24CollectiveEpilogueBwdGQAISA_fSD_Li256ELb0ELb0EEENS1_19SingleTileSchedulerILb0ELb0ELb0ELi128EEEEEEEEEvNT_6ParamsE) ;  /* 0xffffadb006007950 */ /* 0x000fea0003c3ffff */
        .type           $_ZN7cutlass13device_kernelIN5flash19enable_sm80_to_sm89INS1_16FlashAttnBwdSm80INS1_25CollectiveMainloopBwdSm80ILi2ELi2EN4cute5tupleIJNS5_1CILi128EEES8_NS7_ILi64EEEEEENS_6half_tEfNS_4arch4Sm80ELb0ELb0ELb1ELb0ELb0ELb0ELb0ELb0ELi2ELi4ELi4ELi4ELb0EEENS1_24CollectiveEpilogueBwdGQAISA_fSD_Li256ELb0ELb0EEENS1_19SingleTileSchedulerILb0ELb0ELb0ELi128EEEEEEEEEvNT_6ParamsE$_ZN4cute3eso3ESOILb0ELb0EJNS_6LayoutINS_5tupleIJNS3_IJNS_1CILi1EEENS3_IJS5_NS4_ILi2EEES6_EEEEEES6_NS3_IJS6_S6_EEEEEENS3_IJNS3_IJNS4_ILi0EEENS3_IJS5_NS4_ILi256EEEiEEEEEENS4_ILi2048EEENS3_IJiNS4_ILi4096EEEEEEEEEEENS_10ViewEngineINS_8smem_ptrIPjEEEEEEC2ERKSJ_RKSO_,@function
        .size           $_ZN7cutlass13device_kernelIN5flash19enable_sm80_to_sm89INS1_16FlashAttnBwdSm80INS1_25CollectiveMainloopBwdSm80ILi2ELi2EN4cute5tupleIJNS5_1CILi128EEES8_NS7_ILi64EEEEEENS_6half_tEfNS_4arch4Sm80ELb0ELb0ELb1ELb0ELb0ELb0ELb0ELb0ELi2ELi4ELi4ELi4ELb0EEENS1_24CollectiveEpilogueBwdGQAISA_fSD_Li256ELb0ELb0EEENS1_19SingleTileSchedulerILb0ELb0ELb0ELi128EEEEEEEEEvNT_6ParamsE$_ZN4cute3eso3ESOILb0ELb0EJNS_6LayoutINS_5tupleIJNS3_IJNS_1CILi1EEENS3_IJS5_NS4_ILi2EEES6_EEEEEES6_NS3_IJS6_S6_EEEEEENS3_IJNS3_IJNS4_ILi0EEENS3_IJS5_NS4_ILi256EEEiEEEEEENS4_ILi2048EEENS3_IJiNS4_ILi4096EEEEEEEEEEENS_10ViewEngineINS_8smem_ptrIPjEEEEEEC2ERKSJ_RKSO_,($_ZN7cutlass13device_kernelIN5flash19enable_sm80_to_sm89INS1_16FlashAttnBwdSm80INS1_25CollectiveMainloopBwdSm80ILi2ELi2EN4cute5tupleIJNS5_1CILi128EEES8_NS7_ILi64EEEEEENS_6half_tEfNS_4arch4Sm80ELb0ELb0ELb1ELb0ELb0ELb0ELb0ELb0ELi2ELi4ELi4ELi4ELb0EEENS1_24CollectiveEpilogueBwdGQAISA_fSD_Li256ELb0ELb0EEENS1_19SingleTileSchedulerILb0ELb0ELb0ELi128EEEEEEEEEvNT_6ParamsE$_ZN4cute3eso3ESOILb0ELb0EJNS_6LayoutINS_5tupleIJNS3_IJNS_1CILi2EEES5_EEENS4_ILi8EEES6_EEENS3_IJNS3_IJNS4_ILi1EEEiEEENS4_ILi1024EEENS3_IJiiEEEEEEEENS_10ViewEngineINS_8smem_ptrIPN7cutlass6half_tEEEEEEEC2ERKSE_RKSL_ - $_ZN7cutlass13device_kernelIN5flash19enable_sm80_to_sm89INS1_16FlashAttnBwdSm80INS1_25CollectiveMainloopBwdSm80ILi2ELi2EN4cute5tupleIJNS5_1CILi128EEES8_NS7_ILi64EEEEEENS_6half_tEfNS_4arch4Sm80ELb0ELb0ELb1ELb0ELb0ELb0ELb0ELb0ELi2ELi4ELi4ELi4ELb0EEENS1_24CollectiveEpilogueBwdGQAISA_fSD_Li256ELb0ELb0EEENS1_19SingleTileSchedulerILb0ELb0ELb0ELi128EEEEEEEEEvNT_6ParamsE$_ZN4cute3eso3ESOILb0ELb0EJNS_6LayoutINS_5tupleIJNS3_IJNS_1CILi1EEENS3_IJS5_NS4_ILi2EEES6_EEEEEES6_NS3_IJS6_S6_EEEEEENS3_IJNS3_IJNS4_ILi0EEENS3_IJS5_NS4_ILi256EEEiEEEEEENS4_ILi2048EEENS3_IJiNS4_ILi4096EEEEEEEEEEENS_10ViewEngineINS_8smem_ptrIPjEEEEEEC2ERKSJ_RKSO_)
$_ZN7cutlass13device_kernelIN5flash19enable_sm80_to_sm89INS1_16FlashAttnBwdSm80INS1_25CollectiveMainloopBwdSm80ILi2ELi2EN4cute5tupleIJNS5_1CILi128EEES8_NS7_ILi64EEEEEENS_6half_tEfNS_4arch4Sm80ELb0ELb0ELb1ELb0ELb0ELb0ELb0ELb0ELi2ELi4ELi4ELi4ELb0EEENS1_24CollectiveEpilogueBwdGQAISA_fSD_Li256ELb0ELb0EEENS1_19SingleTileSchedulerILb0ELb0ELb0ELi128EEEEEEEEEvNT_6ParamsE$_ZN4cute3eso3ESOILb0ELb0EJNS_6LayoutINS_5tupleIJNS3_IJNS_1CILi1EEENS3_IJS5_NS4_ILi2EEES6_EEEEEES6_NS3_IJS6_S6_EEEEEENS3_IJNS3_IJNS4_ILi0EEENS3_IJS5_NS4_ILi256EEEiEEEEEENS4_ILi2048EEENS3_IJiNS4_ILi4096EEEEEEEEEEENS_10ViewEngineINS_8smem_ptrIPjEEEEEEC2ERKSJ_RKSO_:
[----:B------:R-:W-:Y:S02]  /*5250*/  IADD3 R5, R72, -c[0x0][0x20], RZ ;  /* 0x8000080048057a10 */ /* 0x000fe40007ffe0ff */
[----:B------:R-:W-:-:S03]  /*5260*/  IADD3 R16, R60, -c[0x0][0x20], RZ ;  /* 0x800008003c107a10 */ /* 0x000fc60007ffe0ff */
[----:B------:R1:W-:Y:S04]  /*5270*/  STL.64 [R5], R2 ;  /* 0x0000000205007387 */ /* 0x0003e80000100a00 */
[----:B------:R-:W2:Y:S01]  /*5280*/  LDL.64 R16, [R16] ;  /* 0x0000000010107983 */ /* 0x000ea20000100a00 */
[----:B------:R-:W-:Y:S02]  /*5290*/  IMAD.MOV.U32 R20, RZ, RZ, R6 ;  /* 0x000000ffff147224 */ /* 0x000fe400078e0006 */
[----:B------:R-:W-:Y:S01]  /*52a0*/  IMAD.MOV.U32 R21, RZ, RZ, 0x0 ;  /* 0x00000000ff157424 */ /* 0x000fe200078e00ff */
[----:B--2---:R1:W-:Y:S03]  /*52b0*/  STL.64 [R5+0x8], R16 ;  /* 0x0000081005007387 */ /* 0x0043e60000100a00 */
[----:B------:R-:W-:Y:S05]  /*52c0*/  RET.REL.NODEC R20 `(_ZN7cutlass13device_kernelIN5flash19enable_sm80_to_sm89INS1_16FlashAttnBwdSm80INS1_25CollectiveMainloopBwdSm80ILi2ELi2EN4cute5tupleIJNS5_1CILi128EEES8_NS7_ILi64EEEEEENS_6half_tEfNS_4arch4Sm80ELb0ELb0ELb1ELb0ELb0ELb0ELb0ELb0ELi2ELi4ELi4ELi4ELb0EEENS1_24CollectiveEpilogueBwdGQAISA_fSD_Li256ELb0ELb0EEENS1_19SingleTileSchedulerILb0ELb0ELb0ELi128EEEEEEEEEvNT_6ParamsE) ;  /* 0xffffad3014007950 */ /* 0x000fea0003c3ffff */
        .type           $_ZN7cutlass13device_kernelIN5flash19enable_sm80_to_sm89INS1_16FlashAttnBwdSm80INS1_25CollectiveMainloopBwdSm80ILi2ELi2EN4cute5tupleIJNS5_1CILi128EEES8_NS7_ILi64EEEEEENS_6half_tEfNS_4arch4Sm80ELb0ELb0ELb1ELb0ELb0ELb0ELb0ELb0ELi2ELi4ELi4ELi4ELb0EEENS1_24CollectiveEpilogueBwdGQAISA_fSD_Li256ELb0ELb0EEENS1_19SingleTileSchedulerILb0ELb0ELb0ELi128EEEEEEEEEvNT_6ParamsE$_ZN4cute3eso3ESOILb0ELb0EJNS_6LayoutINS_5tupleIJNS3_IJNS_1CILi2EEES5_EEENS4_ILi8EEES6_EEENS3_IJNS3_IJNS4_ILi1EEEiEEENS4_ILi1024EEENS3_IJiiEEEEEEEENS_10ViewEngineINS_8smem_ptrIPN7cutlass6half_tEEEEEEEC2ERKSE_RKSL_,@function
        .size           $_ZN7cutlass13device_kernelIN5flash19enable_sm80_to_sm89INS1_16FlashAttnBwdSm80INS1_25CollectiveMainloopBwdSm80ILi2ELi2EN4cute5tupleIJNS5_1CILi128EEES8_NS7_ILi64EEEEEENS_6half_tEfNS_4arch4Sm80ELb0ELb0ELb1ELb0ELb0ELb0ELb0ELb0ELi2ELi4ELi4ELi4ELb0EEENS1_24CollectiveEpilogueBwdGQAISA_fSD_Li256ELb0ELb0EEENS1_19SingleTileSchedulerILb0ELb0ELb0ELi128EEEEEEEEEvNT_6ParamsE$_ZN4cute3eso3ESOILb0ELb0EJNS_6LayoutINS_5tupleIJNS3_IJNS_1CILi2EEES5_EEENS4_ILi8EEES6_EEENS3_IJNS3_IJNS4_ILi1EEEiEEENS4_ILi1024EEENS3_IJiiEEEEEEEENS_10ViewEngineINS_8smem_ptrIPN7cutlass6half_tEEEEEEEC2ERKSE_RKSL_,($_ZN7cutlass13device_kernelIN5flash19enable_sm80_to_sm89INS1_16FlashAttnBwdSm80INS1_25CollectiveMainloopBwdSm80ILi2ELi2EN4cute5tupleIJNS5_1CILi128EEES8_NS7_ILi64EEEEEENS_6half_tEfNS_4arch4Sm80ELb0ELb0ELb1ELb0ELb0ELb0ELb0ELb0ELi2ELi4ELi4ELi4ELb0EEENS1_24CollectiveEpilogueBwdGQAISA_fSD_Li256ELb0ELb0EEENS1_19SingleTileSchedulerILb0ELb0ELb0ELi128EEEEEEEEEvNT_6ParamsE$_ZN4cute3eso3ESOILb0ELb0EJNS_6LayoutINS_5tupleIJNS3_IJNS_1CILi2EEES5_EEENS4_ILi8EEES6_EEENS3_IJNS3_IJNS4_ILi1EEEiEEENS4_ILi1024EEENS3_IJiiEEEEEEEEjEEC2ERKSE_RKj - $_ZN7cutlass13device_kernelIN5flash19enable_sm80_to_sm89INS1_16FlashAttnBwdSm80INS1_25CollectiveMainloopBwdSm80ILi2ELi2EN4cute5tupleIJNS5_1CILi128EEES8_NS7_ILi64EEEEEENS_6half_tEfNS_4arch4Sm80ELb0ELb0ELb1ELb0ELb0ELb0ELb0ELb0ELi2ELi4ELi4ELi4ELb0EEENS1_24CollectiveEpilogueBwdGQAISA_fSD_Li256ELb0ELb0EEENS1_19SingleTileSchedulerILb0ELb0ELb0ELi128EEEEEEEEEvNT_6ParamsE$_ZN4cute3eso3ESOILb0ELb0EJNS_6LayoutINS_5tupleIJNS3_IJNS_1CILi2EEES5_EEENS4_ILi8EEES6_EEENS3_IJNS3_IJNS4_ILi1EEEiEEENS4_ILi1024EEENS3_IJiiEEEEEEEENS_10ViewEngineINS_8smem_ptrIPN7cutlass6half_tEEEEEEEC2ERKSE_RKSL_)
$_ZN7cutlass13device_kernelIN5flash19enable_sm80_to_sm89INS1_16FlashAttnBwdSm80INS1_25CollectiveMainloopBwdSm80ILi2ELi2EN4cute5tupleIJNS5_1CILi128EEES8_NS7_ILi64EEEEEENS_6half_tEfNS_4arch4Sm80ELb0ELb0ELb1ELb0ELb0ELb0ELb0ELb0ELi2ELi4ELi4ELi4ELb0EEENS1_24CollectiveEpilogueBwdGQAISA_fSD_Li256ELb0ELb0EEENS1_19SingleTileSchedulerILb0ELb0ELb0ELi128EEEEEEEEEvNT_6ParamsE$_ZN4cute3eso3ESOILb0ELb0EJNS_6LayoutINS_5tupleIJNS3_IJNS_1CILi2EEES5_EEENS4_ILi8EEES6_EEENS3_IJNS3_IJNS4_ILi1EEEiEEENS4_ILi1024EEENS3_IJiiEEEEEEEENS_10ViewEngineINS_8smem_ptrIPN7cutlass6half_tEEEEEEEC2ERKSE_RKSL_:
[----:B------:R-:W-:Y:S02]  /*52d0*/  IADD3 R3, R62, -c[0x0][0x20], RZ ;  /* 0x800008003e037a10 */ /* 0x000fe40007ffe0ff */
[----:B------:R-:W-:-:S03]  /*52e0*/  IADD3 R2, R61, -c[0x0][0x20], RZ ;  /* 0x800008003d027a10 */ /* 0x000fc60007ffe0ff */
[----:B------:R1:W-:Y:S04]  /*52f0*/  STL.64 [R3], R4 ;  /* 0x0000000403007387 */ /* 0x0003e80000100a00 */
[----:B------:R1:W-:Y:S04]  /*5300*/  STL [R3+0x8], R6 ;  /* 0x0000080603007387 */ /* 0x0003e80000100800 */
[----:B------:R-:W2:Y:S01]  /*5310*/  LDL.64 R20, [R2] ;  /* 0x0000000002147983 */ /* 0x000ea20000100a00 */
[----:B------:R-:W-:-:S03]  /*5320*/  IMAD.MOV.U32 R13, RZ, RZ, 0x0 ;  /* 0x00000000ff0d7424 */ /* 0x000fc600078e00ff */
[----:B--2---:R1:W-:Y:S01]  /*5330*/  STL.64 [R3+0x10], R20 ;  /* 0x0000101403007387 */ /* 0x0043e20000100a00 */
[----:B------:R-:W-:Y:S05]  /*5340*/  RET.REL.NODEC R12 `(_ZN7cutlass13device_kernelIN5flash19enable_sm80_to_sm89INS1_16FlashAttnBwdSm80INS1_25CollectiveMainloopBwdSm80ILi2ELi2EN4cute5tupleIJNS5_1CILi128EEES8_NS7_ILi64EEEEEENS_6half_tEfNS_4arch4Sm80ELb0ELb0ELb1ELb0ELb0ELb0ELb0ELb0ELi2ELi4ELi4ELi4ELb0EEENS1_24CollectiveEpilogueBwdGQAISA_fSD_Li256ELb0ELb0EEENS1_19SingleTileSchedulerILb0ELb0ELb0ELi128EEEEEEEEEvNT_6ParamsE) ;  /* 0xffffacb00c007950 */ /* 0x000fea0003c3ffff */
        .type           $_ZN7cutlass13device_kernelIN5flash19enable_sm80_to_sm89INS1_16FlashAttnBwdSm80INS1_25CollectiveMainloopBwdSm80ILi2ELi2EN4cute5tupleIJNS5_1CILi128EEES8_NS7_ILi64EEEEEENS_6half_tEfNS_4arch4Sm80ELb0ELb0ELb1ELb0ELb0ELb0ELb0ELb0ELi2ELi4ELi4ELi4ELb0EEENS1_24CollectiveEpilogueBwdGQAISA_fSD_Li256ELb0ELb0EEENS1_19SingleTileSchedulerILb0ELb0ELb0ELi128EEEEEEEEEvNT_6ParamsE$_ZN4cute3eso3ESOILb0ELb0EJNS_6LayoutINS_5tupleIJNS3_IJNS_1CILi2EEES5_EEENS4_ILi8EEES6_EEENS3_IJNS3_IJNS4_ILi1EEEiEEENS4_ILi1024EEENS3_IJiiEEEEEEEEjEEC2ERKSE_RKj,@function
        .size           $_ZN7cutlass13device_kernelIN5flash19enable_sm80_to_sm89INS1_16FlashAttnBwdSm80INS1_25CollectiveMainloopBwdSm80ILi2ELi2EN4cute5tupleIJNS5_1CILi128EEES8_NS7_ILi64EEEEEENS_6half_tEfNS_4arch4Sm80ELb0ELb0ELb1ELb0ELb0ELb0ELb0ELb0ELi2ELi4ELi4ELi4ELb0EEENS1_24CollectiveEpilogueBwdGQAISA_fSD_Li256ELb0ELb0EEENS1_19SingleTileSchedulerILb0ELb0ELb0ELi128EEEEEEEEEvNT_6ParamsE$_ZN4cute3eso3ESOILb0ELb0EJNS_6LayoutINS_5tupleIJNS3_IJNS_1CILi2EEES5_EEENS4_ILi8EEES6_EEENS3_IJNS3_IJNS4_ILi1EEEiEEENS4_ILi1024EEENS3_IJiiEEEEEEEEjEEC2ERKSE_RKj,($_ZN7cutlass13device_kernelIN5flash19enable_sm80_to_sm89INS1_16FlashAttnBwdSm80INS1_25CollectiveMainloopBwdSm80ILi2ELi2EN4cute5tupleIJNS5_1CILi128EEES8_NS7_ILi64EEEEEENS_6half_tEfNS_4arch4Sm80ELb0ELb0ELb1ELb0ELb0ELb0ELb0ELb0ELi2ELi4ELi4ELi4ELb0EEENS1_24CollectiveEpilogueBwdGQAISA_fSD_Li256ELb0ELb0EEENS1_19SingleTileSchedulerILb0ELb0ELb0ELi128EEEEEEEEEvNT_6ParamsE$_ZN4cute3eso3ESOILb0ELb0EJNS_6LayoutINS_5tupleIJNS3_IJNS_1CILi2EEES5_EEES6_NS4_ILi8EEEEEENS3_IJNS3_IJiNS4_ILi512EEEEEENS3_IJiiEEENS4_ILi1024EEEEEEEENS_10ViewEngineINS_8smem_ptrIPN7cutlass6half_tEEEEEEEC2ERKSE_RKSL_ - $_ZN7cutlass13device_kernelIN5flash19enable_sm80_to_sm89INS1_16FlashAttnBwdSm80INS1_25CollectiveMainloopBwdSm80ILi2ELi2EN4cute5tupleIJNS5_1CILi128EEES8_NS7_ILi64EEEEEENS_6half_tEfNS_4arch4Sm80ELb0ELb0ELb1ELb0ELb0ELb0ELb0ELb0ELi2ELi4ELi4ELi4ELb0EEENS1_24CollectiveEpilogueBwdGQAISA_fSD_Li256ELb0ELb0EEENS1_19SingleTileSchedulerILb0ELb0ELb0ELi128EEEEEEEEEvNT_6ParamsE$_ZN4cute3eso3ESOILb0ELb0EJNS_6LayoutINS_5tupleIJNS3_IJNS_1CILi2EEES5_EEENS4_ILi8EEES6_EEENS3_IJNS3_IJNS4_ILi1EEEiEEENS4_ILi1024EEENS3_IJiiEEEEEEEEjEEC2ERKSE_RKj)
$_ZN7cutlass13device_kernelIN5flash19enable_sm80_to_sm89INS1_16FlashAttnBwdSm80INS1_25CollectiveMainloopBwdSm80ILi2ELi2EN4cute5tupleIJNS5_1CILi128EEES8_NS7_ILi64EEEEEENS_6half_tEfNS_4arch4Sm80ELb0ELb0ELb1ELb0ELb0ELb0ELb0ELb0ELi2ELi4ELi4ELi4ELb0EEENS1_24CollectiveEpilogueBwdGQAISA_fSD_Li256ELb0ELb0EEENS1_19SingleTileSchedulerILb0ELb0ELb0ELi128EEEEEEEEEvNT_6ParamsE$_ZN4cute3eso3ESOILb0ELb0EJNS_6LayoutINS_5tupleIJNS3_IJNS_1CILi2EEES5_EEENS4_ILi8EEES6_EEENS3_IJNS3_IJNS4_ILi1EEEiEEENS4_ILi1024EEENS3_IJiiEEEEEEEEjEEC2ERKSE_RKj:
        /* <DEDUP_REMOVED lines=9> */
[----:B------:R-:W-:Y:S05]  /*53e0*/  RET.REL.NODEC R28 `(_ZN7cutlass13device_kernelIN5flash19enable_sm80_to_sm89INS1_16FlashAttnBwdSm80INS1_25CollectiveMainloopBwdSm80ILi2ELi2EN4cute5tupleIJNS5_1CILi128EEES8_NS7_ILi64EEEEEENS_6half_tEfNS_4arch4Sm80ELb0ELb0ELb1ELb0ELb0ELb0ELb0ELb0ELi2ELi4ELi4ELi4ELb0EEENS1_24CollectiveEpilogueBwdGQAISA_fSD_Li256ELb0ELb0EEENS1_19SingleTileSchedulerILb0ELb0ELb0ELi128EEEEEEEEEvNT_6ParamsE) ;  /* 0xffffac101c007950 */ /* 0x000fea0003c3ffff */
        .type           $_ZN7cutlass13device_kernelIN5flash19enable_sm80_to_sm89INS1_16FlashAttnBwdSm80INS1_25CollectiveMainloopBwdSm80ILi2ELi2EN4cute5tupleIJNS5_1CILi128EEES8_NS7_ILi64EEEEEENS_6half_tEfNS_4arch4Sm80ELb0ELb0ELb1ELb0ELb0ELb0ELb0ELb0ELi2ELi4ELi4ELi4ELb0EEENS1_24CollectiveEpilogueBwdGQAISA_fSD_Li256ELb0ELb0EEENS1_19SingleTileSchedulerILb0ELb0ELb0ELi128EEEEEEEEEvNT_6ParamsE$_ZN4cute3eso3ESOILb0ELb0EJNS_6LayoutINS_5tupleIJNS3_IJNS_1CILi2EEES5_EEES6_NS4_ILi8EEEEEENS3_IJNS3_IJiNS4_ILi512EEEEEENS3_IJiiEEENS4_ILi1024EEEEEEEENS_10ViewEngineINS_8smem_ptrIPN7cutlass6half_tEEEEEEEC2ERKSE_RKSL_,@function
        .size           $_ZN7cutlass13device_kernelIN5flash19enable_sm80_to_sm89INS1_16FlashAttnBwdSm80INS1_25CollectiveMainloopBwdSm80ILi2ELi2EN4cute5tupleIJNS5_1CILi128EEES8_NS7_ILi64EEEEEENS_6half_tEfNS_4arch4Sm80ELb0ELb0ELb1ELb0ELb0ELb0ELb0ELb0ELi2ELi4ELi4ELi4ELb0EEENS1_24CollectiveEpilogueBwdGQAISA_fSD_Li256ELb0ELb0EEENS1_19SingleTileSchedulerILb0ELb0ELb0ELi128EEEEEEEEEvNT_6ParamsE$_ZN4cute3eso3ESOILb0ELb0EJNS_6LayoutINS_5tupleIJNS3_IJNS_1CILi2EEES5_EEES6_NS4_ILi8EEEEEENS3_IJNS3_IJiNS4_ILi512EEEEEENS3_IJiiEEENS4_ILi1024EEEEEEEENS_10ViewEngineINS_8smem_ptrIPN7cutlass6half_tEEEEEEEC2ERKSE_RKSL_,($_ZN7cutlass13device_kernelIN5flash19enable_sm80_to_sm89INS1_16FlashAttnBwdSm80INS1_25CollectiveMainloopBwdSm80ILi2ELi2EN4cute5tupleIJNS5_1CILi128EEES8_NS7_ILi64EEEEEENS_6half_tEfNS_4arch4Sm80ELb0ELb0ELb1ELb0ELb0ELb0ELb0ELb0ELi2ELi4ELi4ELi4ELb0EEENS1_24CollectiveEpilogueBwdGQAISA_fSD_Li256ELb0ELb0EEENS1_19SingleTileSchedulerILb0ELb0ELb0ELi128EEEEEEEEEvNT_6ParamsE$_ZN4cute3eso3ESOILb0ELb0EJNS_6LayoutINS_5tupleIJNS3_IJNS_1CILi2EEES5_EEES6_NS4_ILi8EEEEEENS3_IJNS3_IJiNS4_ILi512EEEEEENS3_IJiiEEENS4_ILi1024EEEEEEEEjEEC2ERKSE_RKj - $_ZN7cutlass13device_kernelIN5flash19enable_sm80_to_sm89INS1_16FlashAttnBwdSm80INS1_25CollectiveMainloopBwdSm80ILi2ELi2EN4cute5tupleIJNS5_1CILi128EEES8_NS7_ILi64EEEEEENS_6half_tEfNS_4arch4Sm80ELb0ELb0ELb1ELb0ELb0ELb0ELb0ELb0ELi2ELi4ELi4ELi4ELb0EEENS1_24CollectiveEpilogueBwdGQAISA_fSD_Li256ELb0ELb0EEENS1_19SingleTileSchedulerILb0ELb0ELb0ELi128EEEEEEEEEvNT_6ParamsE$_ZN4cute3eso3ESOILb0ELb0EJNS_6LayoutINS_5tupleIJNS3_IJNS_1CILi2EEES5_EEES6_NS4_ILi8EEEEEENS3_IJNS3_IJiNS4_ILi512EEEEEENS3_IJiiEEENS4_ILi1024EEEEEEEENS_10ViewEngineINS_8smem_ptrIPN7cutlass6half_tEEEEEEEC2ERKSE_RKSL_)
$_ZN7cutlass13device_kernelIN5flash19enable_sm80_to_sm89INS1_16FlashAttnBwdSm80INS1_25CollectiveMainloopBwdSm80ILi2ELi2EN4cute5tupleIJNS5_1CILi128EEES8_NS7_ILi64EEEEEENS_6half_tEfNS_4arch4Sm80ELb0ELb0ELb1ELb0ELb0ELb0ELb0ELb0ELi2ELi4ELi4ELi4ELb0EEENS1_24CollectiveEpilogueBwdGQAISA_fSD_Li256ELb0ELb0EEENS1_19SingleTileSchedulerILb0ELb0ELb0ELi128EEEEEEEEEvNT_6ParamsE$_ZN4cute3eso3ESOILb0ELb0EJNS_6LayoutINS_5tupleIJNS3_IJNS_1CILi2EEES5_EEES6_NS4_ILi8EEEEEENS3_IJNS3_IJiNS4_ILi512EEEEEENS3_IJiiEEENS4_ILi1024EEEEEEEENS_10ViewEngineINS_8smem_ptrIPN7cutlass6half_tEEEEEEEC2ERKSE_RKSL_:
        /* <DEDUP_REMOVED lines=8> */
        .type           $_ZN7cutlass13device_kernelIN5flash19enable_sm80_to_sm89INS1_16FlashAttnBwdSm80INS1_25CollectiveMainloopBwdSm80ILi2ELi2EN4cute5tupleIJNS5_1CILi128EEES8_NS7_ILi64EEEEEENS_6half_tEfNS_4arch4Sm80ELb0ELb0ELb1ELb0ELb0ELb0ELb0ELb0ELi2ELi4ELi4ELi4ELb0EEENS1_24CollectiveEpilogueBwdGQAISA_fSD_Li256ELb0ELb0EEENS1_19SingleTileSchedulerILb0ELb0ELb0ELi128EEEEEEEEEvNT_6ParamsE$_ZN4cute3eso3ESOILb0ELb0EJNS_6LayoutINS_5tupleIJNS3_IJNS_1CILi2EEES5_EEES6_NS4_ILi8EEEEEENS3_IJNS3_IJiNS4_ILi512EEEEEENS3_IJiiEEENS4_ILi1024EEEEEEEEjEEC2ERKSE_RKj,@function
        .size           $_ZN7cutlass13device_kernelIN5flash19enable_sm80_to_sm89INS1_16FlashAttnBwdSm80INS1_25CollectiveMainloopBwdSm80ILi2ELi2EN4cute5tupleIJNS5_1CILi128EEES8_NS7_ILi64EEEEEENS_6half_tEfNS_4arch4Sm80ELb0ELb0ELb1ELb0ELb0ELb0ELb0ELb0ELi2ELi4ELi4ELi4ELb0EEENS1_24CollectiveEpilogueBwdGQAISA_fSD_Li256ELb0ELb0EEENS1_19SingleTileSchedulerILb0ELb0ELb0ELi128EEEEEEEEEvNT_6ParamsE$_ZN4cute3eso3ESOILb0ELb0EJNS_6LayoutINS_5tupleIJNS3_IJNS_1CILi2EEES5_EEES6_NS4_ILi8EEEEEENS3_IJNS3_IJiNS4_ILi512EEEEEENS3_IJiiEEENS4_ILi1024EEEEEEEEjEEC2ERKSE_RKj,($_ZN7cutlass13device_kernelIN5flash19enable_sm80_to_sm89INS1_16FlashAttnBwdSm80INS1_25CollectiveMainloopBwdSm80ILi2ELi2EN4cute5tupleIJNS5_1CILi128EEES8_NS7_ILi64EEEEEENS_6half_tEfNS_4arch4Sm80ELb0ELb0ELb1ELb0ELb0ELb0ELb0ELb0ELi2ELi4ELi4ELi4ELb0EEENS1_24CollectiveEpilogueBwdGQAISA_fSD_Li256ELb0ELb0EEENS1_19SingleTileSchedulerILb0ELb0ELb0ELi128EEEEEEEEEvNT_6ParamsE$_ZN4cute3eso3ESOILb0ELb0EJNS_6LayoutINS_5tupleIJNS3_IJNS_1CILi2EEES5_S5_EEES5_NS3_IJNS3_IJS5_S5_EEES5_EEEEEENS3_IJNS3_IJNS4_ILi1EEENS4_ILi512EEEiEEENS4_ILi4096EEENS3_IJNS3_IJiiEEENS4_ILi8192EEEEEEEEEEENS_10ViewEngineINS_8smem_ptrIPN7cutlass6half_tEEEEEEEC2ERKSI_RKSP_ - $_ZN7cutlass13device_kernelIN5flash19enable_sm80_to_sm89INS1_16FlashAttnBwdSm80INS1_25CollectiveMainloopBwdSm80ILi2ELi2EN4cute5tupleIJNS5_1CILi128EEES8_NS7_ILi64EEEEEENS_6half_tEfNS_4arch4Sm80ELb0ELb0ELb1ELb0ELb0ELb0ELb0ELb0ELi2ELi4ELi4ELi4ELb0EEENS1_24CollectiveEpilogueBwdGQAISA_fSD_Li256ELb0ELb0EEENS1_19SingleTileSchedulerILb0ELb0ELb0ELi128EEEEEEEEEvNT_6ParamsE$_ZN4cute3eso3ESOILb0ELb0EJNS_6LayoutINS_5tupleIJNS3_IJNS_1CILi2EEES5_EEES6_NS4_ILi8EEEEEENS3_IJNS3_IJiNS4_ILi512EEEEEENS3_IJiiEEENS4_ILi1024EEEEEEEEjEEC2ERKSE_RKj)
$_ZN7cutlass13device_kernelIN5flash19enable_sm80_to_sm89INS1_16FlashAttnBwdSm80INS1_25CollectiveMainloopBwdSm80ILi2ELi2EN4cute5tupleIJNS5_1CILi128EEES8_NS7_ILi64EEEEEENS_6half_tEfNS_4arch4Sm80ELb0ELb0ELb1ELb0ELb0ELb0ELb0ELb0ELi2ELi4ELi4ELi4ELb0EEENS1_24CollectiveEpilogueBwdGQAISA_fSD_Li256ELb0ELb0EEENS1_19SingleTileSchedulerILb0ELb0ELb0ELi128EEEEEEEEEvNT_6ParamsE$_ZN4cute3eso3ESOILb0ELb0EJNS_6LayoutINS_5tupleIJNS3_IJNS_1CILi2EEES5_EEES6_NS4_ILi8EEEEEENS3_IJNS3_IJiNS4_ILi512EEEEEENS3_IJiiEEENS4_ILi1024EEEEEEEEjEEC2ERKSE_RKj:
        /* <DEDUP_REMOVED lines=10> */
        .type           $_ZN7cutlass13device_kernelIN5flash19enable_sm80_to_sm89INS1_16FlashAttnBwdSm80INS1_25CollectiveMainloopBwdSm80ILi2ELi2EN4cute5tupleIJNS5_1CILi128EEES8_NS7_ILi64EEEEEENS_6half_tEfNS_4arch4Sm80ELb0ELb0ELb1ELb0ELb0ELb0ELb0ELb0ELi2ELi4ELi4ELi4ELb0EEENS1_24CollectiveEpilogueBwdGQAISA_fSD_Li256ELb0ELb0EEENS1_19SingleTileSchedulerILb0ELb0ELb0ELi128EEEEEEEEEvNT_6ParamsE$_ZN4cute3eso3ESOILb0ELb0EJNS_6LayoutINS_5tupleIJNS3_IJNS_1CILi2EEES5_S5_EEES5_NS3_IJNS3_IJS5_S5_EEES5_EEEEEENS3_IJNS3_IJNS4_ILi1EEENS4_ILi512EEEiEEENS4_ILi4096EEENS3_IJNS3_IJiiEEENS4_ILi8192EEEEEEEEEEENS_10ViewEngineINS_8smem_ptrIPN7cutlass6half_tEEEEEEEC2ERKSI_RKSP_,@function
        .size           $_ZN7cutlass13device_kernelIN5flash19enable_sm80_to_sm89INS1_16FlashAttnBwdSm80INS1_25CollectiveMainloopBwdSm80ILi2ELi2EN4cute5tupleIJNS5_1CILi128EEES8_NS7_ILi64EEEEEENS_6half_tEfNS_4arch4Sm80ELb0ELb0ELb1ELb0ELb0ELb0ELb0ELb0ELi2ELi4ELi4ELi4ELb0EEENS1_24CollectiveEpilogueBwdGQAISA_fSD_Li256ELb0ELb0EEENS1_19SingleTileSchedulerILb0ELb0ELb0ELi128EEEEEEEEEvNT_6ParamsE$_ZN4cute3eso3ESOILb0ELb0EJNS_6LayoutINS_5tupleIJNS3_IJNS_1CILi2EEES5_S5_EEES5_NS3_IJNS3_IJS5_S5_EEES5_EEEEEENS3_IJNS3_IJNS4_ILi1EEENS4_ILi512EEEiEEENS4_ILi4096EEENS3_IJNS3_IJiiEEENS4_ILi8192EEEEEEEEEEENS_10ViewEngineINS_8smem_ptrIPN7cutlass6half_tEEEEEEEC2ERKSI_RKSP_,($_ZN7cutlass13device_kernelIN5flash19enable_sm80_to_sm89INS1_16FlashAttnBwdSm80INS1_25CollectiveMainloopBwdSm80ILi2ELi2EN4cute5tupleIJNS5_1CILi128EEES8_NS7_ILi64EEEEEENS_6half_tEfNS_4arch4Sm80ELb0ELb0ELb1ELb0ELb0ELb0ELb0ELb0ELi2ELi4ELi4ELi4ELb0EEENS1_24CollectiveEpilogueBwdGQAISA_fSD_Li256ELb0ELb0EEENS1_19SingleTileSchedulerILb0ELb0ELb0ELi128EEEEEEEEEvNT_6ParamsE$_ZN4cute3eso3ESOILb0ELb0EJNS_6LayoutINS_5tupleIJNS3_IJNS_1CILi2EEES5_S5_EEES5_NS3_IJNS3_IJS5_S5_EEES5_EEEEEENS3_IJNS3_IJNS4_ILi1EEENS4_ILi512EEEiEEENS4_ILi4096EEENS3_IJNS3_IJiiEEENS4_ILi8192EEEEEEEEEEEjEEC2ERKSI_RKj - $_ZN7cutlass13device_kernelIN5flash19enable_sm80_to_sm89INS1_16FlashAttnBwdSm80INS1_25CollectiveMainloopBwdSm80ILi2ELi2EN4cute5tupleIJNS5_1CILi128EEES8_NS7_ILi64EEEEEENS_6half_tEfNS_4arch4Sm80ELb0ELb0ELb1ELb0ELb0ELb0ELb0ELb0ELi2ELi4ELi4ELi4ELb0EEENS1_24CollectiveEpilogueBwdGQAISA_fSD_Li256ELb0ELb0EEENS1_19SingleTileSchedulerILb0ELb0ELb0ELi128EEEEEEEEEvNT_6ParamsE$_ZN4cute3eso3ESOILb0ELb0EJNS_6LayoutINS_5tupleIJNS3_IJNS_1CILi2EEES5_S5_EEES5_NS3_IJNS3_IJS5_S5_EEES5_EEEEEENS3_IJNS3_IJNS4_ILi1EEENS4_ILi512EEEiEEENS4_ILi4096EEENS3_IJNS3_IJiiEEENS4_ILi8192EEEEEEEEEEENS_10ViewEngineINS_8smem_ptrIPN7cutlass6half_tEEEEEEEC2ERKSI_RKSP_)
$_ZN7cutlass13device_kernelIN5flash19enable_sm80_to_sm89INS1_16FlashAttnBwdSm80INS1_25CollectiveMainloopBwdSm80ILi2ELi2EN4cute5tupleIJNS5_1CILi128EEES8_NS7_ILi64EEEEEENS_6half_tEfNS_4arch4Sm80ELb0ELb0ELb1ELb0ELb0ELb0ELb0ELb0ELi2ELi4ELi4ELi4ELb0EEENS1_24CollectiveEpilogueBwdGQAISA_fSD_Li256ELb0ELb0EEENS1_19SingleTileSchedulerILb0ELb0ELb0ELi128EEEEEEEEEvNT_6ParamsE$_ZN4cute3eso3ESOILb0ELb0EJNS_6LayoutINS_5tupleIJNS3_IJNS_1CILi2EEES5_S5_EEES5_NS3_IJNS3_IJS5_S5_EEES5_EEEEEENS3_IJNS3_IJNS4_ILi1EEENS4_ILi512EEEiEEENS4_ILi4096EEENS3_IJNS3_IJiiEEENS4_ILi8192EEEEEEEEEEENS_10ViewEngineINS_8smem_ptrIPN7cutlass6half_tEEEEEEEC2ERKSI_RKSP_:
        /* <DEDUP_REMOVED lines=8> */
        .type           $_ZN7cutlass13device_kernelIN5flash19enable_sm80_to_sm89INS1_16FlashAttnBwdSm80INS1_25CollectiveMainloopBwdSm80ILi2ELi2EN4cute5tupleIJNS5_1CILi128EEES8_NS7_ILi64EEEEEENS_6half_tEfNS_4arch4Sm80ELb0ELb0ELb1ELb0ELb0ELb0ELb0ELb0ELi2ELi4ELi4ELi4ELb0EEENS1_24CollectiveEpilogueBwdGQAISA_fSD_Li256ELb0ELb0EEENS1_19SingleTileSchedulerILb0ELb0ELb0ELi128EEEEEEEEEvNT_6ParamsE$_ZN4cute3eso3ESOILb0ELb0EJNS_6LayoutINS_5tupleIJNS3_IJNS_1CILi2EEES5_S5_EEES5_NS3_IJNS3_IJS5_S5_EEES5_EEEEEENS3_IJNS3_IJNS4_ILi1EEENS4_ILi512EEEiEEENS4_ILi4096EEENS3_IJNS3_IJiiEEENS4_ILi8192EEEEEEEEEEEjEEC2ERKSI_RKj,@function
        .size           $_ZN7cutlass13device_kernelIN5flash19enable_sm80_to_sm89INS1_16FlashAttnBwdSm80INS1_25CollectiveMainloopBwdSm80ILi2ELi2EN4cute5tupleIJNS5_1CILi128EEES8_NS7_ILi64EEEEEENS_6half_tEfNS_4arch4Sm80ELb0ELb0ELb1ELb0ELb0ELb0ELb0ELb0ELi2ELi4ELi4ELi4ELb0EEENS1_24CollectiveEpilogueBwdGQAISA_fSD_Li256ELb0ELb0EEENS1_19SingleTileSchedulerILb0ELb0ELb0ELi128EEEEEEEEEvNT_6ParamsE$_ZN4cute3eso3ESOILb0ELb0EJNS_6LayoutINS_5tupleIJNS3_IJNS_1CILi2EEES5_S5_EEES5_NS3_IJNS3_IJS5_S5_EEES5_EEEEEENS3_IJNS3_IJNS4_ILi1EEENS4_ILi512EEEiEEENS4_ILi4096EEENS3_IJNS3_IJiiEEENS4_ILi8192EEEEEEEEEEEjEEC2ERKSI_RKj,($_ZN7cutlass13device_kernelIN5flash19enable_sm80_to_sm89INS1_16FlashAttnBwdSm80INS1_25CollectiveMainloopBwdSm80ILi2ELi2EN4cute5tupleIJNS5_1CILi128EEES8_NS7_ILi64EEEEEENS_6half_tEfNS_4arch4Sm80ELb0ELb0ELb1ELb0ELb0ELb0ELb0ELb0ELi2ELi4ELi4ELi4ELb0EEENS1_24CollectiveEpilogueBwdGQAISA_fSD_Li256ELb0ELb0EEENS1_19SingleTileSchedulerILb0ELb0ELb0ELi128EEEEEEEEEvNT_6ParamsE$_ZN4cute3eso3ESOILb0ELb0EJNS_6LayoutINS_5tupleIJNS3_IJNS_1CILi2EEES5_S5_EEES5_NS3_IJS5_S5_EEEEEENS3_IJNS3_IJNS4_ILi1EEENS4_ILi512EEEiEEENS4_ILi4096EEENS3_IJiiEEEEEEEENS_10ViewEngineINS_8smem_ptrIPN7cutlass6half_tEEEEEEEC2ERKSF_RKSM_ - $_ZN7cutlass13device_kernelIN5flash19enable_sm80_to_sm89INS1_16FlashAttnBwdSm80INS1_25CollectiveMainloopBwdSm80ILi2ELi2EN4cute5tupleIJNS5_1CILi128EEES8_NS7_ILi64EEEEEENS_6half_tEfNS_4arch4Sm80ELb0ELb0ELb1ELb0ELb0ELb0ELb0ELb0ELi2ELi4ELi4ELi4ELb0EEENS1_24CollectiveEpilogueBwdGQAISA_fSD_Li256ELb0ELb0EEENS1_19SingleTileSchedulerILb0ELb0ELb0ELi128EEEEEEEEEvNT_6ParamsE$_ZN4cute3eso3ESOILb0ELb0EJNS_6LayoutINS_5tupleIJNS3_IJNS_1CILi2EEES5_S5_EEES5_NS3_IJNS3_IJS5_S5_EEES5_EEEEEENS3_IJNS3_IJNS4_ILi1EEENS4_ILi512EEEiEEENS4_ILi4096EEENS3_IJNS3_IJiiEEENS4_ILi8192EEEEEEEEEEEjEEC2ERKSI_RKj)
$_ZN7cutlass13device_kernelIN5flash19enable_sm80_to_sm89INS1_16FlashAttnBwdSm80INS1_25CollectiveMainloopBwdSm80ILi2ELi2EN4cute5tupleIJNS5_1CILi128EEES8_NS7_ILi64EEEEEENS_6half_tEfNS_4arch4Sm80ELb0ELb0ELb1ELb0ELb0ELb0ELb0ELb0ELi2ELi4ELi4ELi4ELb0EEENS1_24CollectiveEpilogueBwdGQAISA_fSD_Li256ELb0ELb0EEENS1_19SingleTileSchedulerILb0ELb0ELb0ELi128EEEEEEEEEvNT_6ParamsE$_ZN4cute3eso3ESOILb0ELb0EJNS_6LayoutINS_5tupleIJNS3_IJNS_1CILi2EEES5_S5_EEES5_NS3_IJNS3_IJS5_S5_EEES5_EEEEEENS3_IJNS3_IJNS4_ILi1EEENS4_ILi512EEEiEEENS4_ILi4096EEENS3_IJNS3_IJiiEEENS4_ILi8192EEEEEEEEEEEjEEC2ERKSI_RKj:
        /* <DEDUP_REMOVED lines=10> */
        .type           $_ZN7cutlass13device_kernelIN5flash19enable_sm80_to_sm89INS1_16FlashAttnBwdSm80INS1_25CollectiveMainloopBwdSm80ILi2ELi2EN4cute5tupleIJNS5_1CILi128EEES8_NS7_ILi64EEEEEENS_6half_tEfNS_4arch4Sm80ELb0ELb0ELb1ELb0ELb0ELb0ELb0ELb0ELi2ELi4ELi4ELi4ELb0EEENS1_24CollectiveEpilogueBwdGQAISA_fSD_Li256ELb0ELb0EEENS1_19SingleTileSchedulerILb0ELb0ELb0ELi128EEEEEEEEEvNT_6ParamsE$_ZN4cute3eso3ESOILb0ELb0EJNS_6LayoutINS_5tupleIJNS3_IJNS_1CILi2EEES5_S5_EEES5_NS3_IJS5_S5_EEEEEENS3_IJNS3_IJNS4_ILi1EEENS4_ILi512EEEiEEENS4_ILi4096EEENS3_IJiiEEEEEEEENS_10ViewEngineINS_8smem_ptrIPN7cutlass6half_tEEEEEEEC2ERKSF_RKSM_,@function
        .size           $_ZN7cutlass13device_kernelIN5flash19enable_sm80_to_sm89INS1_16FlashAttnBwdSm80INS1_25CollectiveMainloopBwdSm80ILi2ELi2EN4cute5tupleIJNS5_1CILi128EEES8_NS7_ILi64EEEEEENS_6half_tEfNS_4arch4Sm80ELb0ELb0ELb1ELb0ELb0ELb0ELb0ELb0ELi2ELi4ELi4ELi4ELb0EEENS1_24CollectiveEpilogueBwdGQAISA_fSD_Li256ELb0ELb0EEENS1_19SingleTileSchedulerILb0ELb0ELb0ELi128EEEEEEEEEvNT_6ParamsE$_ZN4cute3eso3ESOILb0ELb0EJNS_6LayoutINS_5tupleIJNS3_IJNS_1CILi2EEES5_S5_EEES5_NS3_IJS5_S5_EEEEEENS3_IJNS3_IJNS4_ILi1EEENS4_ILi512EEEiEEENS4_ILi4096EEENS3_IJiiEEEEEEEENS_10ViewEngineINS_8smem_ptrIPN7cutlass6half_tEEEEEEEC2ERKSF_RKSM_,($_ZN7cutlass13device_kernelIN5flash19enable_sm80_to_sm89INS1_16FlashAttnBwdSm80INS1_25CollectiveMainloopBwdSm80ILi2ELi2EN4cute5tupleIJNS5_1CILi128EEES8_NS7_ILi64EEEEEENS_6half_tEfNS_4arch4Sm80ELb0ELb0ELb1ELb0ELb0ELb0ELb0ELb0ELi2ELi4ELi4ELi4ELb0EEENS1_24CollectiveEpilogueBwdGQAISA_fSD_Li256ELb0ELb0EEENS1_19SingleTileSchedulerILb0ELb0ELb0ELi128EEEEEEEEEvNT_6ParamsE$_ZN4cute3eso3ESOILb0ELb0EJNS_6LayoutINS_5tupleIJNS3_IJNS_1CILi2EEES5_S5_EEES5_NS3_IJS5_S5_EEEEEENS3_IJNS3_IJNS4_ILi1EEENS4_ILi512EEEiEEENS4_ILi4096EEENS3_IJiiEEEEEEEEjEEC2ERKSF_RKj - $_ZN7cutlass13device_kernelIN5flash19enable_sm80_to_sm89INS1_16FlashAttnBwdSm80INS1_25CollectiveMainloopBwdSm80ILi2ELi2EN4cute5tupleIJNS5_1CILi128EEES8_NS7_ILi64EEEEEENS_6half_tEfNS_4arch4Sm80ELb0ELb0ELb1ELb0ELb0ELb0ELb0ELb0ELi2ELi4ELi4ELi4ELb0EEENS1_24CollectiveEpilogueBwdGQAISA_fSD_Li256ELb0ELb0EEENS1_19SingleTileSchedulerILb0ELb0ELb0ELi128EEEEEEEEEvNT_6ParamsE$_ZN4cute3eso3ESOILb0ELb0EJNS_6LayoutINS_5tupleIJNS3_IJNS_1CILi2EEES5_S5_EEES5_NS3_IJS5_S5_EEEEEENS3_IJNS3_IJNS4_ILi1EEENS4_ILi512EEEiEEENS4_ILi4096EEENS3_IJiiEEEEEEEENS_10ViewEngineINS_8smem_ptrIPN7cutlass6half_tEEEEEEEC2ERKSF_RKSM_)
$_ZN7cutlass13device_kernelIN5flash19enable_sm80_to_sm89INS1_16FlashAttnBwdSm80INS1_25CollectiveMainloopBwdSm80ILi2ELi2EN4cute5tupleIJNS5_1CILi128EEES8_NS7_ILi64EEEEEENS_6half_tEfNS_4arch4Sm80ELb0ELb0ELb1ELb0ELb0ELb0ELb0ELb0ELi2ELi4ELi4ELi4ELb0EEENS1_24CollectiveEpilogueBwdGQAISA_fSD_Li256ELb0ELb0EEENS1_19SingleTileSchedulerILb0ELb0ELb0ELi128EEEEEEEEEvNT_6ParamsE$_ZN4cute3eso3ESOILb0ELb0EJNS_6LayoutINS_5tupleIJNS3_IJNS_1CILi2EEES5_S5_EEES5_NS3_IJS5_S5_EEEEEENS3_IJNS3_IJNS4_ILi1EEENS4_ILi512EEEiEEENS4_ILi4096EEENS3_IJiiEEEEEEEENS_10ViewEngineINS_8smem_ptrIPN7cutlass6half_tEEEEEEEC2ERKSF_RKSM_:
        /* <DEDUP_REMOVED lines=8> */
[----:B------:R-:W-:Y:S05]  /*56b0*/  RET.REL.NODEC R36 `(_ZN7cutlass13device_kernelIN5flash19enable_sm80_to_sm89INS1_16FlashAttnBwdSm80INS1_25CollectiveMainloopBwdSm80ILi2ELi2EN4cute5tupleIJNS5_1CILi128EEES8_NS7_ILi64EEEEEENS_6half_tEfNS_4arch4Sm80ELb0ELb0ELb1ELb0ELb0ELb0ELb0ELb0ELi2ELi4ELi4ELi4ELb0EEENS1_24CollectiveEpilogueBwdGQAISA_fSD_Li256ELb0ELb0EEENS1_19SingleTileSchedulerILb0ELb0ELb0ELi128EEEEEEEEEvNT_6ParamsE) ;  /* 0xffffa94024007950 */ /* 0x000fea0003c3ffff */
        .type           $_ZN7cutlass13device_kernelIN5flash19enable_sm80_to_sm89INS1_16FlashAttnBwdSm80INS1_25CollectiveMainloopBwdSm80ILi2ELi2EN4cute5tupleIJNS5_1CILi128EEES8_NS7_ILi64EEEEEENS_6half_tEfNS_4arch4Sm80ELb0ELb0ELb1ELb0ELb0ELb0ELb0ELb0ELi2ELi4ELi4ELi4ELb0EEENS1_24CollectiveEpilogueBwdGQAISA_fSD_Li256ELb0ELb0EEENS1_19SingleTileSchedulerILb0ELb0ELb0ELi128EEEEEEEEEvNT_6ParamsE$_ZN4cute3eso3ESOILb0ELb0EJNS_6LayoutINS_5tupleIJNS3_IJNS_1CILi2EEES5_S5_EEES5_NS3_IJS5_S5_EEEEEENS3_IJNS3_IJNS4_ILi1EEENS4_ILi512EEEiEEENS4_ILi4096EEENS3_IJiiEEEEEEEEjEEC2ERKSF_RKj,@function
        .size           $_ZN7cutlass13device_kernelIN5flash19enable_sm80_to_sm89INS1_16FlashAttnBwdSm80INS1_25CollectiveMainloopBwdSm80ILi2ELi2EN4cute5tupleIJNS5_1CILi128EEES8_NS7_ILi64EEEEEENS_6half_tEfNS_4arch4Sm80ELb0ELb0ELb1ELb0ELb0ELb0ELb0ELb0ELi2ELi4ELi4ELi4ELb0EEENS1_24CollectiveEpilogueBwdGQAISA_fSD_Li256ELb0ELb0EEENS1_19SingleTileSchedulerILb0ELb0ELb0ELi128EEEEEEEEEvNT_6ParamsE$_ZN4cute3eso3ESOILb0ELb0EJNS_6LayoutINS_5tupleIJNS3_IJNS_1CILi2EEES5_S5_EEES5_NS3_IJS5_S5_EEEEEENS3_IJNS3_IJNS4_ILi1EEENS4_ILi512EEEiEEENS4_ILi4096EEENS3_IJiiEEEEEEEEjEEC2ERKSF_RKj,($_ZN7cutlass13device_kernelIN5flash19enable_sm80_to_sm89INS1_16FlashAttnBwdSm80INS1_25CollectiveMainloopBwdSm80ILi2ELi2EN4cute5tupleIJNS5_1CILi128EEES8_NS7_ILi64EEEEEENS_6half_tEfNS_4arch4Sm80ELb0ELb0ELb1ELb0ELb0ELb0ELb0ELb0ELi2ELi4ELi4ELi4ELb0EEENS1_24CollectiveEpilogueBwdGQAISA_fSD_Li256ELb0ELb0EEENS1_19SingleTileSchedulerILb0ELb0ELb0ELi128EEEEEEEEEvNT_6ParamsE$_ZN4cute3eso3ESOILb0ELb0EJNS_6LayoutINS_5tupleIJNS3_IJNS_1CILi8EEENS4_ILi1EEEEEENS3_IJNS4_ILi2EEEEEEEEENS3_IJNS3_IJS6_NS4_ILi0EEEEEENS3_IJiEEEEEEEENS_10ViewEngineINS_8smem_ptrIPN7cutlass6half_tEEEEEEEC2ERKSF_RKSM_ - $_ZN7cutlass13device_kernelIN5flash19enable_sm80_to_sm89INS1_16FlashAttnBwdSm80INS1_25CollectiveMainloopBwdSm80ILi2ELi2EN4cute5tupleIJNS5_1CILi128EEES8_NS7_ILi64EEEEEENS_6half_tEfNS_4arch4Sm80ELb0ELb0ELb1ELb0ELb0ELb0ELb0ELb0ELi2ELi4ELi4ELi4ELb0EEENS1_24CollectiveEpilogueBwdGQAISA_fSD_Li256ELb0ELb0EEENS1_19SingleTileSchedulerILb0ELb0ELb0ELi128EEEEEEEEEvNT_6ParamsE$_ZN4cute3eso3ESOILb0ELb0EJNS_6LayoutINS_5tupleIJNS3_IJNS_1CILi2EEES5_S5_EEES5_NS3_IJS5_S5_EEEEEENS3_IJNS3_IJNS4_ILi1EEENS4_ILi512EEEiEEENS4_ILi4096EEENS3_IJiiEEEEEEEEjEEC2ERKSF_RKj)
$_ZN7cutlass13device_kernelIN5flash19enable_sm80_to_sm89INS1_16FlashAttnBwdSm80INS1_25CollectiveMainloopBwdSm80ILi2ELi2EN4cute5tupleIJNS5_1CILi128EEES8_NS7_ILi64EEEEEENS_6half_tEfNS_4arch4Sm80ELb0ELb0ELb1ELb0ELb0ELb0ELb0ELb0ELi2ELi4ELi4ELi4ELb0EEENS1_24CollectiveEpilogueBwdGQAISA_fSD_Li256ELb0ELb0EEENS1_19SingleTileSchedulerILb0ELb0ELb0ELi128EEEEEEEEEvNT_6ParamsE$_ZN4cute3eso3ESOILb0ELb0EJNS_6LayoutINS_5tupleIJNS3_IJNS_1CILi2EEES5_S5_EEES5_NS3_IJS5_S5_EEEEEENS3_IJNS3_IJNS4_ILi1EEENS4_ILi512EEEiEEENS4_ILi4096EEENS3_IJiiEEEEEEEEjEEC2ERKSF_RKj:
        /* <DEDUP_REMOVED lines=10> */
        .type           $_ZN7cutlass13device_kernelIN5flash19enable_sm80_to_sm89INS1_16FlashAttnBwdSm80INS1_25CollectiveMainloopBwdSm80ILi2ELi2EN4cute5tupleIJNS5_1CILi128EEES8_NS7_ILi64EEEEEENS_6half_tEfNS_4arch4Sm80ELb0ELb0ELb1ELb0ELb0ELb0ELb0ELb0ELi2ELi4ELi4ELi4ELb0EEENS1_24CollectiveEpilogueBwdGQAISA_fSD_Li256ELb0ELb0EEENS1_19SingleTileSchedulerILb0ELb0ELb0ELi128EEEEEEEEEvNT_6ParamsE$_ZN4cute3eso3ESOILb0ELb0EJNS_6LayoutINS_5tupleIJNS3_IJNS_1CILi8EEENS4_ILi1EEEEEENS3_IJNS4_ILi2EEEEEEEEENS3_IJNS3_IJS6_NS4_ILi0EEEEEENS3_IJiEEEEEEEENS_10ViewEngineINS_8smem_ptrIPN7cutlass6half_tEEEEEEEC2ERKSF_RKSM_,@function
        .size           $_ZN7cutlass13device_kernelIN5flash19enable_sm80_to_sm89INS1_16FlashAttnBwdSm80INS1_25CollectiveMainloopBwdSm80ILi2ELi2EN4cute5tupleIJNS5_1CILi128EEES8_NS7_ILi64EEEEEENS_6half_tEfNS_4arch4Sm80ELb0ELb0ELb1ELb0ELb0ELb0ELb0ELb0ELi2ELi4ELi4ELi4ELb0EEENS1_24CollectiveEpilogueBwdGQAISA_fSD_Li256ELb0ELb0EEENS1_19SingleTileSchedulerILb0ELb0ELb0ELi128EEEEEEEEEvNT_6ParamsE$_ZN4cute3eso3ESOILb0ELb0EJNS_6LayoutINS_5tupleIJNS3_IJNS_1CILi8EEENS4_ILi1EEEEEENS3_IJNS4_ILi2EEEEEEEEENS3_IJNS3_IJS6_NS4_ILi0EEEEEENS3_IJiEEEEEEEENS_10ViewEngineINS_8smem_ptrIPN7cutlass6half_tEEEEEEEC2ERKSF_RKSM_,($_ZN7cutlass13device_kernelIN5flash19enable_sm80_to_sm89INS1_16FlashAttnBwdSm80INS1_25CollectiveMainloopBwdSm80ILi2ELi2EN4cute5tupleIJNS5_1CILi128EEES8_NS7_ILi64EEEEEENS_6half_tEfNS_4arch4Sm80ELb0ELb0ELb1ELb0ELb0ELb0ELb0ELb0ELi2ELi4ELi4ELi4ELb0EEENS1_24CollectiveEpilogueBwdGQAISA_fSD_Li256ELb0ELb0EEENS1_19SingleTileSchedulerILb0ELb0ELb0ELi128EEEEEEEEEvNT_6ParamsE$_ZN4cute3eso3ESOILb0ELb0EJNS_6LayoutINS_5tupleIJNS3_IJNS_1CILi8EEENS4_ILi1EEEEEENS4_ILi2EEEEEENS3_IJNS3_IJS6_NS4_ILi0EEEEEEiEEEEENS_10ViewEngineINS_8smem_ptrIPN7cutlass6half_tEEEEEEEC2ERKSD_RKSK_ - $_ZN7cutlass13device_kernelIN5flash19enable_sm80_to_sm89INS1_16FlashAttnBwdSm80INS1_25CollectiveMainloopBwdSm80ILi2ELi2EN4cute5tupleIJNS5_1CILi128EEES8_NS7_ILi64EEEEEENS_6half_tEfNS_4arch4Sm80ELb0ELb0ELb1ELb0ELb0ELb0ELb0ELb0ELi2ELi4ELi4ELi4ELb0EEENS1_24CollectiveEpilogueBwdGQAISA_fSD_Li256ELb0ELb0EEENS1_19SingleTileSchedulerILb0ELb0ELb0ELi128EEEEEEEEEvNT_6ParamsE$_ZN4cute3eso3ESOILb0ELb0EJNS_6LayoutINS_5tupleIJNS3_IJNS_1CILi8EEENS4_ILi1EEEEEENS3_IJNS4_ILi2EEEEEEEEENS3_IJNS3_IJS6_NS4_ILi0EEEEEENS3_IJiEEEEEEEENS_10ViewEngineINS_8smem_ptrIPN7cutlass6half_tEEEEEEEC2ERKSF_RKSM_)
$_ZN7cutlass13device_kernelIN5flash19enable_sm80_to_sm89INS1_16FlashAttnBwdSm80INS1_25CollectiveMainloopBwdSm80ILi2ELi2EN4cute5tupleIJNS5_1CILi128EEES8_NS7_ILi64EEEEEENS_6half_tEfNS_4arch4Sm80ELb0ELb0ELb1ELb0ELb0ELb0ELb0ELb0ELi2ELi4ELi4ELi4ELb0EEENS1_24CollectiveEpilogueBwdGQAISA_fSD_Li256ELb0ELb0EEENS1_19SingleTileSchedulerILb0ELb0ELb0ELi128EEEEEEEEEvNT_6ParamsE$_ZN4cute3eso3ESOILb0ELb0EJNS_6LayoutINS_5tupleIJNS3_IJNS_1CILi8EEENS4_ILi1EEEEEENS3_IJNS4_ILi2EEEEEEEEENS3_IJNS3_IJS6_NS4_ILi0EEEEEENS3_IJiEEEEEEEENS_10ViewEngineINS_8smem_ptrIPN7cutlass6half_tEEEEEEEC2ERKSF_RKSM_:
[----:B------:R-:W-:Y:S02]  /*5760*/  IADD3 R37, R85, -c[0x0][0x20], RZ ;  /* 0x8000080055257a10 */ /* 0x000fe40007ffe0ff */
[----:B------:R-:W-:-:S03]  /*5770*/  IADD3 R36, R86, -c[0x0][0x20], RZ ;  /* 0x8000080056247a10 */ /* 0x000fc60007ffe0ff */
[----:B------:R1:W-:Y:S04]  /*5780*/  STL [R37], R40 ;  /* 0x0000002825007387 */ /* 0x0003e80000100800 */
[----:B------:R-:W2:Y:S01]  /*5790*/  LDL.64 R42, [R36] ;  /* 0x00000000242a7983 */ /* 0x000ea20000100a00 */
[----:B------:R-:W-:-:S03]  /*57a0*/  IMAD.MOV.U32 R39, RZ, RZ, 0x0 ;  /* 0x00000000ff277424 */ /* 0x000fc600078e00ff */
[----:B--2---:R1:W-:Y:S01]  /*57b0*/  STL.64 [R37+0x8], R42 ;  /* 0x0000082a25007387 */ /* 0x0043e20000100a00 */
[----:B------:R-:W-:Y:S05]  /*57c0*/  RET.REL.NODEC R38 `(_ZN7cutlass13device_kernelIN5flash19enable_sm80_to_sm89INS1_16FlashAttnBwdSm80INS1_25CollectiveMainloopBwdSm80ILi2ELi2EN4cute5tupleIJNS5_1CILi128EEES8_NS7_ILi64EEEEEENS_6half_tEfNS_4arch4Sm80ELb0ELb0ELb1ELb0ELb0ELb0ELb0ELb0ELi2ELi4ELi4ELi4ELb0EEENS1_24CollectiveEpilogueBwdGQAISA_fSD_Li256ELb0ELb0EEENS1_19SingleTileSchedulerILb0ELb0ELb0ELi128EEEEEEEEEvNT_6ParamsE) ;  /* 0xffffa83026007950 */ /* 0x000fea0003c3ffff */
        .type           $_ZN7cutlass13device_kernelIN5flash19enable_sm80_to_sm89INS1_16FlashAttnBwdSm80INS1_25CollectiveMainloopBwdSm80ILi2ELi2EN4cute5tupleIJNS5_1CILi128EEES8_NS7_ILi64EEEEEENS_6half_tEfNS_4arch4Sm80ELb0ELb0ELb1ELb0ELb0ELb0ELb0ELb0ELi2ELi4ELi4ELi4ELb0EEENS1_24CollectiveEpilogueBwdGQAISA_fSD_Li256ELb0ELb0EEENS1_19SingleTileSchedulerILb0ELb0ELb0ELi128EEEEEEEEEvNT_6ParamsE$_ZN4cute3eso3ESOILb0ELb0EJNS_6LayoutINS_5tupleIJNS3_IJNS_1CILi8EEENS4_ILi1EEEEEENS4_ILi2EEEEEENS3_IJNS3_IJS6_NS4_ILi0EEEEEEiEEEEENS_10ViewEngineINS_8smem_ptrIPN7cutlass6half_tEEEEEEEC2ERKSD_RKSK_,@function
        .size           $_ZN7cutlass13device_kernelIN5flash19enable_sm80_to_sm89INS1_16FlashAttnBwdSm80INS1_25CollectiveMainloopBwdSm80ILi2ELi2EN4cute5tupleIJNS5_1CILi128EEES8_NS7_ILi64EEEEEENS_6half_tEfNS_4arch4Sm80ELb0ELb0ELb1ELb0ELb0ELb0ELb0ELb0ELi2ELi4ELi4ELi4ELb0EEENS1_24CollectiveEpilogueBwdGQAISA_fSD_Li256ELb0ELb0EEENS1_19SingleTileSchedulerILb0ELb0ELb0ELi128EEEEEEEEEvNT_6ParamsE$_ZN4cute3eso3ESOILb0ELb0EJNS_6LayoutINS_5tupleIJNS3_IJNS_1CILi8EEENS4_ILi1EEEEEENS4_ILi2EEEEEENS3_IJNS3_IJS6_NS4_ILi0EEEEEEiEEEEENS_10ViewEngineINS_8smem_ptrIPN7cutlass6half_tEEEEEEEC2ERKSD_RKSK_,($_ZN7cutlass13device_kernelIN5flash19enable_sm80_to_sm89INS1_16FlashAttnBwdSm80INS1_25CollectiveMainloopBwdSm80ILi2ELi2EN4cute5tupleIJNS5_1CILi128EEES8_NS7_ILi64EEEEEENS_6half_tEfNS_4arch4Sm80ELb0ELb0ELb1ELb0ELb0ELb0ELb0ELb0ELi2ELi4ELi4ELi4ELb0EEENS1_24CollectiveEpilogueBwdGQAISA_fSD_Li256ELb0ELb0EEENS1_19SingleTileSchedulerILb0ELb0ELb0ELi128EEEEEEEEEvNT_6ParamsE$_ZN4cute3eso3ESOILb0ELb0EJNS_6LayoutINS_5tupleIJNS3_IJNS_1CILi8EEENS4_ILi1EEEEEENS4_ILi2EEEEEENS3_IJNS3_IJS6_NS4_ILi0EEEEEEiEEEEEiEEC2ERKSD_RKi - $_ZN7cutlass13device_kernelIN5flash19enable_sm80_to_sm89INS1_16FlashAttnBwdSm80INS1_25CollectiveMainloopBwdSm80ILi2ELi2EN4cute5tupleIJNS5_1CILi128EEES8_NS7_ILi64EEEEEENS_6half_tEfNS_4arch4Sm80ELb0ELb0ELb1ELb0ELb0ELb0ELb0ELb0ELi2ELi4ELi4ELi4ELb0EEENS1_24CollectiveEpilogueBwdGQAISA_fSD_Li256ELb0ELb0EEENS1_19SingleTileSchedulerILb0ELb0ELb0ELi128EEEEEEEEEvNT_6ParamsE$_ZN4cute3eso3ESOILb0ELb0EJNS_6LayoutINS_5tupleIJNS3_IJNS_1CILi8EEENS4_ILi1EEEEEENS4_ILi2EEEEEENS3_IJNS3_IJS6_NS4_ILi0EEEEEEiEEEEENS_10ViewEngineINS_8smem_ptrIPN7cutlass6half_tEEEEEEEC2ERKSD_RKSK_)
$_ZN7cutlass13device_kernelIN5flash19enable_sm80_to_sm89INS1_16FlashAttnBwdSm80INS1_25CollectiveMainloopBwdSm80ILi2ELi2EN4cute5tupleIJNS5_1CILi128EEES8_NS7_ILi64EEEEEENS_6half_tEfNS_4arch4Sm80ELb0ELb0ELb1ELb0ELb0ELb0ELb0ELb0ELi2ELi4ELi4ELi4ELb0EEENS1_24CollectiveEpilogueBwdGQAISA_fSD_Li256ELb0ELb0EEENS1_19SingleTileSchedulerILb0ELb0ELb0ELi128EEEEEEEEEvNT_6ParamsE$_ZN4cute3eso3ESOILb0ELb0EJNS_6LayoutINS_5tupleIJNS3_IJNS_1CILi8EEENS4_ILi1EEEEEENS4_ILi2EEEEEENS3_IJNS3_IJS6_NS4_ILi0EEEEEEiEEEEENS_10ViewEngineINS_8smem_ptrIPN7cutlass6half_tEEEEEEEC2ERKSD_RKSK_:
[----:B------:R-:W-:Y:S02]  /*57d0*/  IADD3 R3, R85, -c[0x0][0x20], RZ ;  /* 0x8000080055037a10 */ /* 0x000fe40007ffe0ff */
[----:B------:R-:W-:-:S03]  /*57e0*/  IADD3 R2, R86, -c[0x0][0x20], RZ ;  /* 0x8000080056027a10 */ /* 0x000fc60007ffe0ff */
[----:B------:R1:W-:Y:S04]  /*57f0*/  STL [R3], R36 ;  /* 0x0000002403007387 */ /* 0x0003e80000100800 */
[----:B------:R-:W2:Y:S01]  /*5800*/  LDL.64 R42, [R2] ;  /* 0x00000000022a7983 */ /* 0x000ea20000100a00 */
[----:B------:R-:W-:-:S03]  /*5810*/  IMAD.MOV.U32 R39, RZ, RZ, 0x0 ;  /* 0x00000000ff277424 */ /* 0x000fc600078e00ff */
[----:B--2---:R1:W-:Y:S01]  /*5820*/  STL.64 [R3+0x8], R42 ;  /* 0x0000082a03007387 */ /* 0x0043e20000100a00 */
[----:B------:R-:W-:Y:S05]  /*5830*/  RET.REL.NODEC R38 `(_ZN7cutlass13device_kernelIN5flash19enable_sm80_to_sm89INS1_16FlashAttnBwdSm80INS1_25CollectiveMainloopBwdSm80ILi2ELi2EN4cute5tupleIJNS5_1CILi128EEES8_NS7_ILi64EEEEEENS_6half_tEfNS_4arch4Sm80ELb0ELb0ELb1ELb0ELb0ELb0ELb0ELb0ELi2ELi4ELi4ELi4ELb0EEENS1_24CollectiveEpilogueBwdGQAISA_fSD_Li256ELb0ELb0EEENS1_19SingleTileSchedulerILb0ELb0ELb0ELi128EEEEEEEEEvNT_6ParamsE) ;  /* 0xffffa7c026007950 */ /* 0x000fea0003c3ffff */
        .type           $_ZN7cutlass13device_kernelIN5flash19enable_sm80_to_sm89INS1_16FlashAttnBwdSm80INS1_25CollectiveMainloopBwdSm80ILi2ELi2EN4cute5tupleIJNS5_1CILi128EEES8_NS7_ILi64EEEEEENS_6half_tEfNS_4arch4Sm80ELb0ELb0ELb1ELb0ELb0ELb0ELb0ELb0ELi2ELi4ELi4ELi4ELb0EEENS1_24CollectiveEpilogueBwdGQAISA_fSD_Li256ELb0ELb0EEENS1_19SingleTileSchedulerILb0ELb0ELb0ELi128EEEEEEEEEvNT_6ParamsE$_ZN4cute3eso3ESOILb0ELb0EJNS_6LayoutINS_5tupleIJNS3_IJNS_1CILi8EEENS4_ILi1EEEEEENS4_ILi2EEEEEENS3_IJNS3_IJS6_NS4_ILi0EEEEEEiEEEEEiEEC2ERKSD_RKi,@function
        .size           $_ZN7cutlass13device_kernelIN5flash19enable_sm80_to_sm89INS1_16FlashAttnBwdSm80INS1_25CollectiveMainloopBwdSm80ILi2ELi2EN4cute5tupleIJNS5_1CILi128EEES8_NS7_ILi64EEEEEENS_6half_tEfNS_4arch4Sm80ELb0ELb0ELb1ELb0ELb0ELb0ELb0ELb0ELi2ELi4ELi4ELi4ELb0EEENS1_24CollectiveEpilogueBwdGQAISA_fSD_Li256ELb0ELb0EEENS1_19SingleTileSchedulerILb0ELb0ELb0ELi128EEEEEEEEEvNT_6ParamsE$_ZN4cute3eso3ESOILb0ELb0EJNS_6LayoutINS_5tupleIJNS3_IJNS_1CILi8EEENS4_ILi1EEEEEENS4_ILi2EEEEEENS3_IJNS3_IJS6_NS4_ILi0EEEEEEiEEEEEiEEC2ERKSD_RKi,($_ZN7cutlass13device_kernelIN5flash19enable_sm80_to_sm89INS1_16FlashAttnBwdSm80INS1_25CollectiveMainloopBwdSm80ILi2ELi2EN4cute5tupleIJNS5_1CILi128EEES8_NS7_ILi64EEEEEENS_6half_tEfNS_4arch4Sm80ELb0ELb0ELb1ELb0ELb0ELb0ELb0ELb0ELi2ELi4ELi4ELi4ELb0EEENS1_24CollectiveEpilogueBwdGQAISA_fSD_Li256ELb0ELb0EEENS1_19SingleTileSchedulerILb0ELb0ELb0ELi128EEEEEEEEEvNT_6ParamsE$_ZN4cute3eso3ESOILb0ELb0EJNS_6LayoutINS_5tupleIJNS3_IJNS_1CILi8EEENS4_ILi1EEEEEENS4_ILi2EEENS3_IJS8_S8_EEEEEENS3_IJNS3_IJS6_NS4_ILi0EEEEEENS4_ILi4096EEENS3_IJiiEEEEEEEENS_10ViewEngineINS_8smem_ptrIPN7cutlass6half_tEEEEEEEC2ERKSG_RKSN_ - $_ZN7cutlass13device_kernelIN5flash19enable_sm80_to_sm89INS1_16FlashAttnBwdSm80INS1_25CollectiveMainloopBwdSm80ILi2ELi2EN4cute5tupleIJNS5_1CILi128EEES8_NS7_ILi64EEEEEENS_6half_tEfNS_4arch4Sm80ELb0ELb0ELb1ELb0ELb0ELb0ELb0ELb0ELi2ELi4ELi4ELi4ELb0EEENS1_24CollectiveEpilogueBwdGQAISA_fSD_Li256ELb0ELb0EEENS1_19SingleTileSchedulerILb0ELb0ELb0ELi128EEEEEEEEEvNT_6ParamsE$_ZN4cute3eso3ESOILb0ELb0EJNS_6LayoutINS_5tupleIJNS3_IJNS_1CILi8EEENS4_ILi1EEEEEENS4_ILi2EEEEEENS3_IJNS3_IJS6_NS4_ILi0EEEEEEiEEEEEiEEC2ERKSD_RKi)
$_ZN7cutlass13device_kernelIN5flash19enable_sm80_to_sm89INS1_16FlashAttnBwdSm80INS1_25CollectiveMainloopBwdSm80ILi2ELi2EN4cute5tupleIJNS5_1CILi128EEES8_NS7_ILi64EEEEEENS_6half_tEfNS_4arch4Sm80ELb0ELb0ELb1ELb0ELb0ELb0ELb0ELb0ELi2ELi4ELi4ELi4ELb0EEENS1_24CollectiveEpilogueBwdGQAISA_fSD_Li256ELb0ELb0EEENS1_19SingleTileSchedulerILb0ELb0ELb0ELi128EEEEEEEEEvNT_6ParamsE$_ZN4cute3eso3ESOILb0ELb0EJNS_6LayoutINS_5tupleIJNS3_IJNS_1CILi8EEENS4_ILi1EEEEEENS4_ILi2EEEEEENS3_IJNS3_IJS6_NS4_ILi0EEEEEEiEEEEEiEEC2ERKSD_RKi:
[----:B------:R-:W-:Y:S02]  /*5840*/  IADD3 R3, R85, -c[0x0][0x20], RZ ;  /* 0x8000080055037a10 */ /* 0x000fe40007ffe0ff */
[----:B------:R-:W-:-:S03]  /*5850*/  IADD3 R2, R86, -c[0x0][0x20], RZ ;  /* 0x8000080056027a10 */ /* 0x000fc60007ffe0ff */
[----:B------:R1:W-:Y:S04]  /*5860*/  STL [R3], R38 ;  /* 0x0000002603007387 */ /* 0x0003e80000100800 */
[----:B------:R-:W2:Y:S01]  /*5870*/  LDL R2, [R2] ;  /* 0x0000000002027983 */ /* 0x000ea20000100800 */
[----:B------:R-:W-:-:S03]  /*5880*/  IMAD.MOV.U32 R37, RZ, RZ, 0x0 ;  /* 0x00000000ff257424 */ /* 0x000fc600078e00ff */
[----:B--2---:R1:W-:Y:S01]  /*5890*/  STL [R3+0x4], R2 ;  /* 0x0000040203007387 */ /* 0x0043e20000100800 */
[----:B------:R-:W-:Y:S05]  /*58a0*/  RET.REL.NODEC R36 `(_ZN7cutlass13device_kernelIN5flash19enable_sm80_to_sm89INS1_16FlashAttnBwdSm80INS1_25CollectiveMainloopBwdSm80ILi2ELi2EN4cute5tupleIJNS5_1CILi128EEES8_NS7_ILi64EEEEEENS_6half_tEfNS_4arch4Sm80ELb0ELb0ELb1ELb0ELb0ELb0ELb0ELb0ELi2ELi4ELi4ELi4ELb0EEENS1_24CollectiveEpilogueBwdGQAISA_fSD_Li256ELb0ELb0EEENS1_19SingleTileSchedulerILb0ELb0ELb0ELi128EEEEEEEEEvNT_6ParamsE) ;  /* 0xffffa75024007950 */ /* 0x000fea0003c3ffff */
        .type           $_ZN7cutlass13device_kernelIN5flash19enable_sm80_to_sm89INS1_16FlashAttnBwdSm80INS1_25CollectiveMainloopBwdSm80ILi2ELi2EN4cute5tupleIJNS5_1CILi128EEES8_NS7_ILi64EEEEEENS_6half_tEfNS_4arch4Sm80ELb0ELb0ELb1ELb0ELb0ELb0ELb0ELb0ELi2ELi4ELi4ELi4ELb0EEENS1_24CollectiveEpilogueBwdGQAISA_fSD_Li256ELb0ELb0EEENS1_19SingleTileSchedulerILb0ELb0ELb0ELi128EEEEEEEEEvNT_6ParamsE$_ZN4cute3eso3ESOILb0ELb0EJNS_6LayoutINS_5tupleIJNS3_IJNS_1CILi8EEENS4_ILi1EEEEEENS4_ILi2EEENS3_IJS8_S8_EEEEEENS3_IJNS3_IJS6_NS4_ILi0EEEEEENS4_ILi4096EEENS3_IJiiEEEEEEEENS_10ViewEngineINS_8smem_ptrIPN7cutlass6half_tEEEEEEEC2ERKSG_RKSN_,@function
        .size           $_ZN7cutlass13device_kernelIN5flash19enable_sm80_to_sm89INS1_16FlashAttnBwdSm80INS1_25CollectiveMainloopBwdSm80ILi2ELi2EN4cute5tupleIJNS5_1CILi128EEES8_NS7_ILi64EEEEEENS_6half_tEfNS_4arch4Sm80ELb0ELb0ELb1ELb0ELb0ELb0ELb0ELb0ELi2ELi4ELi4ELi4ELb0EEENS1_24CollectiveEpilogueBwdGQAISA_fSD_Li256ELb0ELb0EEENS1_19SingleTileSchedulerILb0ELb0ELb0ELi128EEEEEEEEEvNT_6ParamsE$_ZN4cute3eso3ESOILb0ELb0EJNS_6LayoutINS_5tupleIJNS3_IJNS_1CILi8EEENS4_ILi1EEEEEENS4_ILi2EEENS3_IJS8_S8_EEEEEENS3_IJNS3_IJS6_NS4_ILi0EEEEEENS4_ILi4096EEENS3_IJiiEEEEEEEENS_10ViewEngineINS_8smem_ptrIPN7cutlass6half_tEEEEEEEC2ERKSG_RKSN_,($_ZN7cutlass13device_kernelIN5flash19enable_sm80_to_sm89INS1_16FlashAttnBwdSm80INS1_25CollectiveMainloopBwdSm80ILi2ELi2EN4cute5tupleIJNS5_1CILi128EEES8_NS7_ILi64EEEEEENS_6half_tEfNS_4arch4Sm80ELb0ELb0ELb1ELb0ELb0ELb0ELb0ELb0ELi2ELi4ELi4ELi4ELb0EEENS1_24CollectiveEpilogueBwdGQAISA_fSD_Li256ELb0ELb0EEENS1_19SingleTileSchedulerILb0ELb0ELb0ELi128EEEEEEEEEvNT_6ParamsE$_ZN4cute3eso3ESOILb0ELb0EJNS_6LayoutINS_5tupleIJNS3_IJNS_1CILi8EEENS4_ILi1EEEEEENS4_ILi2EEENS3_IJS8_S8_EEEEEENS3_IJNS3_IJS6_NS4_ILi0EEEEEENS4_ILi4096EEENS3_IJiiEEEEEEEEiEEC2ERKSG_RKi - $_ZN7cutlass13device_kernelIN5flash19enable_sm80_to_sm89INS1_16FlashAttnBwdSm80INS1_25CollectiveMainloopBwdSm80ILi2ELi2EN4cute5tupleIJNS5_1CILi128EEES8_NS7_ILi64EEEEEENS_6half_tEfNS_4arch4Sm80ELb0ELb0ELb1ELb0ELb0ELb0ELb0ELb0ELi2ELi4ELi4ELi4ELb0EEENS1_24CollectiveEpilogueBwdGQAISA_fSD_Li256ELb0ELb0EEENS1_19SingleTileSchedulerILb0ELb0ELb0ELi128EEEEEEEEEvNT_6ParamsE$_ZN4cute3eso3ESOILb0ELb0EJNS_6LayoutINS_5tupleIJNS3_IJNS_1CILi8EEENS4_ILi1EEEEEENS4_ILi2EEENS3_IJS8_S8_EEEEEENS3_IJNS3_IJS6_NS4_ILi0EEEEEENS4_ILi4096EEENS3_IJiiEEEEEEEENS_10ViewEngineINS_8smem_ptrIPN7cutlass6half_tEEEEEEEC2ERKSG_RKSN_)
$_ZN7cutlass13device_kernelIN5flash19enable_sm80_to_sm89INS1_16FlashAttnBwdSm80INS1_25CollectiveMainloopBwdSm80ILi2ELi2EN4cute5tupleIJNS5_1CILi128EEES8_NS7_ILi64EEEEEENS_6half_tEfNS_4arch4Sm80ELb0ELb0ELb1ELb0ELb0ELb0ELb0ELb0ELi2ELi4ELi4ELi4ELb0EEENS1_24CollectiveEpilogueBwdGQAISA_fSD_Li256ELb0ELb0EEENS1_19SingleTileSchedulerILb0ELb0ELb0ELi128EEEEEEEEEvNT_6ParamsE$_ZN4cute3eso3ESOILb0ELb0EJNS_6LayoutINS_5tupleIJNS3_IJNS_1CILi8EEENS4_ILi1EEEEEENS4_ILi2EEENS3_IJS8_S8_EEEEEENS3_IJNS3_IJS6_NS4_ILi0EEEEEENS4_ILi4096EEENS3_IJiiEEEEEEEENS_10ViewEngineINS_8smem_ptrIPN7cutlass6half_tEEEEEEEC2ERKSG_RKSN_:
[----:B------:R-:W-:Y:S02]  /*58b0*/  IADD3 R3, R62, -c[0x0][0x20], RZ ;  /* 0x800008003e037a10 */ /* 0x000fe40007ffe0ff */
[----:B------:R-:W-:-:S03]  /*58c0*/  IADD3 R2, R61, -c[0x0][0x20], RZ ;  /* 0x800008003d027a10 */ /* 0x000fc60007ffe0ff */
[----:B------:R1:W-:Y:S04]  /*58d0*/  STL.64 [R3], R4 ;  /* 0x0000000403007387 */ /* 0x0003e80000100a00 */
[----:B------:R-:W2:Y:S01]  /*58e0*/  LDL.64 R12, [R2] ;  /* 0x00000000020c7983 */ /* 0x000ea20000100a00 */
[----:B------:R-:W-:-:S03]  /*58f0*/  IMAD.MOV.U32 R7, RZ, RZ, 0x0 ;  /* 0x00000000ff077424 */ /* 0x000fc600078e00ff */
[----:B--2---:R1:W-:Y:S01]  /*5900*/  STL.64 [R3+0x8], R12 ;  /* 0x0000080c03007387 */ /* 0x0043e20000100a00 */
[----:B------:R-:W-:Y:S05]  /*5910*/  RET.REL.NODEC R6 `(_ZN7cutlass13device_kernelIN5flash19enable_sm80_to_sm89INS1_16FlashAttnBwdSm80INS1_25CollectiveMainloopBwdSm80ILi2ELi2EN4cute5tupleIJNS5_1CILi128EEES8_NS7_ILi64EEEEEENS_6half_tEfNS_4arch4Sm80ELb0ELb0ELb1ELb0ELb0ELb0ELb0ELb0ELi2ELi4ELi4ELi4ELb0EEENS1_24CollectiveEpilogueBwdGQAISA_fSD_Li256ELb0ELb0EEENS1_19SingleTileSchedulerILb0ELb0ELb0ELi128EEEEEEEEEvNT_6ParamsE) ;  /* 0xffffa6e006007950 */ /* 0x000fea0003c3ffff */
        .type           $_ZN7cutlass13device_kernelIN5flash19enable_sm80_to_sm89INS1_16FlashAttnBwdSm80INS1_25CollectiveMainloopBwdSm80ILi2ELi2EN4cute5tupleIJNS5_1CILi128EEES8_NS7_ILi64EEEEEENS_6half_tEfNS_4arch4Sm80ELb0ELb0ELb1ELb0ELb0ELb0ELb0ELb0ELi2ELi4ELi4ELi4ELb0EEENS1_24CollectiveEpilogueBwdGQAISA_fSD_Li256ELb0ELb0EEENS1_19SingleTileSchedulerILb0ELb0ELb0ELi128EEEEEEEEEvNT_6ParamsE$_ZN4cute3eso3ESOILb0ELb0EJNS_6LayoutINS_5tupleIJNS3_IJNS_1CILi8EEENS4_ILi1EEEEEENS4_ILi2EEENS3_IJS8_S8_EEEEEENS3_IJNS3_IJS6_NS4_ILi0EEEEEENS4_ILi4096EEENS3_IJiiEEEEEEEEiEEC2ERKSG_RKi,@function
        .size           $_ZN7cutlass13device_kernelIN5flash19enable_sm80_to_sm89INS1_16FlashAttnBwdSm80INS1_25CollectiveMainloopBwdSm80ILi2ELi2EN4cute5tupleIJNS5_1CILi128EEES8_NS7_ILi64EEEEEENS_6half_tEfNS_4arch4Sm80ELb0ELb0ELb1ELb0ELb0ELb0ELb0ELb0ELi2ELi4ELi4ELi4ELb0EEENS1_24CollectiveEpilogueBwdGQAISA_fSD_Li256ELb0ELb0EEENS1_19SingleTileSchedulerILb0ELb0ELb0ELi128EEEEEEEEEvNT_6ParamsE$_ZN4cute3eso3ESOILb0ELb0EJNS_6LayoutINS_5tupleIJNS3_IJNS_1CILi8EEENS4_ILi1EEEEEENS4_ILi2EEENS3_IJS8_S8_EEEEEENS3_IJNS3_IJS6_NS4_ILi0EEEEEENS4_ILi4096EEENS3_IJiiEEEEEEEEiEEC2ERKSG_RKi,($_ZN7cutlass13device_kernelIN5flash19enable_sm80_to_sm89INS1_16FlashAttnBwdSm80INS1_25CollectiveMainloopBwdSm80ILi2ELi2EN4cute5tupleIJNS5_1CILi128EEES8_NS7_ILi64EEEEEENS_6half_tEfNS_4arch4Sm80ELb0ELb0ELb1ELb0ELb0ELb0ELb0ELb0ELi2ELi4ELi4ELi4ELb0EEENS1_24CollectiveEpilogueBwdGQAISA_fSD_Li256ELb0ELb0EEENS1_19SingleTileSchedulerILb0ELb0ELb0ELi128EEEEEEEEEvNT_6ParamsE$_ZN4cute3eso3ESOILb0ELb0EJNS_6LayoutINS_5tupleIJNS3_IJNS_1CILi8EEENS4_ILi1EEEEEENS4_ILi2EEES5_EEENS3_IJNS3_IJS6_NS4_ILi0EEEEEEiNS4_ILi1024EEEEEEEENS_10ViewEngineINS_8smem_ptrIPN7cutlass6half_tEEEEEEEC2ERKSE_RKSL_ - $_ZN7cutlass13device_kernelIN5flash19enable_sm80_to_sm89INS1_16FlashAttnBwdSm80INS1_25CollectiveMainloopBwdSm80ILi2ELi2EN4cute5tupleIJNS5_1CILi128EEES8_NS7_ILi64EEEEEENS_6half_tEfNS_4arch4Sm80ELb0ELb0ELb1ELb0ELb0ELb0ELb0ELb0ELi2ELi4ELi4ELi4ELb0EEENS1_24CollectiveEpilogueBwdGQAISA_fSD_Li256ELb0ELb0EEENS1_19SingleTileSchedulerILb0ELb0ELb0ELi128EEEEEEEEEvNT_6ParamsE$_ZN4cute3eso3ESOILb0ELb0EJNS_6LayoutINS_5tupleIJNS3_IJNS_1CILi8EEENS4_ILi1EEEEEENS4_ILi2EEENS3_IJS8_S8_EEEEEENS3_IJNS3_IJS6_NS4_ILi0EEEEEENS4_ILi4096EEENS3_IJiiEEEEEEEEiEEC2ERKSG_RKi)
$_ZN7cutlass13device_kernelIN5flash19enable_sm80_to_sm89INS1_16FlashAttnBwdSm80INS1_25CollectiveMainloopBwdSm80ILi2ELi2EN4cute5tupleIJNS5_1CILi128EEES8_NS7_ILi64EEEEEENS_6half_tEfNS_4arch4Sm80ELb0ELb0ELb1ELb0ELb0ELb0ELb0ELb0ELi2ELi4ELi4ELi4ELb0EEENS1_24CollectiveEpilogueBwdGQAISA_fSD_Li256ELb0ELb0EEENS1_19SingleTileSchedulerILb0ELb0ELb0ELi128EEEEEEEEEvNT_6ParamsE$_ZN4cute3eso3ESOILb0ELb0EJNS_6LayoutINS_5tupleIJNS3_IJNS_1CILi8EEENS4_ILi1EEEEEENS4_ILi2EEENS3_IJS8_S8_EEEEEENS3_IJNS3_IJS6_NS4_ILi0EEEEEENS4_ILi4096EEENS3_IJiiEEEEEEEEiEEC2ERKSG_RKi:
[----:B------:R-:W-:Y:S02]  /*5920*/  IADD3 R5, R62, -c[0x0][0x20], RZ ;  /* 0x800008003e057a10 */ /* 0x000fe40007ffe0ff */
[----:B------:R-:W-:-:S03]  /*5930*/  IADD3 R4, R61, -c[0x0][0x20], RZ ;  /* 0x800008003d047a10 */ /* 0x000fc60007ffe0ff */
[----:B------:R1:W-:Y:S04]  /*5940*/  STL [R5], R2 ;  /* 0x0000000205007387 */ /* 0x0003e80000100800 */
[----:B------:R1:W-:Y:S04]  /*5950*/  STL [R5+0x4], R3 ;  /* 0x0000040305007387 */ /* 0x0003e80000100800 */
[----:B------:R-:W2:Y:S01]  /*5960*/  LDL R4, [R4] ;  /* 0x0000000004047983 */ /* 0x000ea20000100800 */
[----:B------:R-:W-:-:S03]  /*5970*/  IMAD.MOV.U32 R7, RZ, RZ, 0x0 ;  /* 0x00000000ff077424 */ /* 0x000fc600078e00ff */
[----:B--2---:R1:W-:Y:S01]  /*5980*/  STL [R5+0x8], R4 ;  /* 0x0000080405007387 */ /* 0x0043e20000100800 */
[----:B------:R-:W-:Y:S05]  /*5990*/  RET.REL.NODEC R6 `(_ZN7cutlass13device_kernelIN5flash19enable_sm80_to_sm89INS1_16FlashAttnBwdSm80INS1_25CollectiveMainloopBwdSm80ILi2ELi2EN4cute5tupleIJNS5_1CILi128EEES8_NS7_ILi64EEEEEENS_6half_tEfNS_4arch4Sm80ELb0ELb0ELb1ELb0ELb0ELb0ELb0ELb0ELi2ELi4ELi4ELi4ELb0EEENS1_24CollectiveEpilogueBwdGQAISA_fSD_Li256ELb0ELb0EEENS1_19SingleTileSchedulerILb0ELb0ELb0ELi128EEEEEEEEEvNT_6ParamsE) ;  /* 0xffffa66006007950 */ /* 0x000fea0003c3ffff */
        .type           $_ZN7cutlass13device_kernelIN5flash19enable_sm80_to_sm89INS1_16FlashAttnBwdSm80INS1_25CollectiveMainloopBwdSm80ILi2ELi2EN4cute5tupleIJNS5_1CILi128EEES8_NS7_ILi64EEEEEENS_6half_tEfNS_4arch4Sm80ELb0ELb0ELb1ELb0ELb0ELb0ELb0ELb0ELi2ELi4ELi4ELi4ELb0EEENS1_24CollectiveEpilogueBwdGQAISA_fSD_Li256ELb0ELb0EEENS1_19SingleTileSchedulerILb0ELb0ELb0ELi128EEEEEEEEEvNT_6ParamsE$_ZN4cute3eso3ESOILb0ELb0EJNS_6LayoutINS_5tupleIJNS3_IJNS_1CILi8EEENS4_ILi1EEEEEENS4_ILi2EEES5_EEENS3_IJNS3_IJS6_NS4_ILi0EEEEEEiNS4_ILi1024EEEEEEEENS_10ViewEngineINS_8smem_ptrIPN7cutlass6half_tEEEEEEEC2ERKSE_RKSL_,@function
        .size           $_ZN7cutlass13device_kernelIN5flash19enable_sm80_to_sm89INS1_16FlashAttnBwdSm80INS1_25CollectiveMainloopBwdSm80ILi2ELi2EN4cute5tupleIJNS5_1CILi128EEES8_NS7_ILi64EEEEEENS_6half_tEfNS_4arch4Sm80ELb0ELb0ELb1ELb0ELb0ELb0ELb0ELb0ELi2ELi4ELi4ELi4ELb0EEENS1_24CollectiveEpilogueBwdGQAISA_fSD_Li256ELb0ELb0EEENS1_19SingleTileSchedulerILb0ELb0ELb0ELi128EEEEEEEEEvNT_6ParamsE$_ZN4cute3eso3ESOILb0ELb0EJNS_6LayoutINS_5tupleIJNS3_IJNS_1CILi8EEENS4_ILi1EEEEEENS4_ILi2EEES5_EEENS3_IJNS3_IJS6_NS4_ILi0EEEEEEiNS4_ILi1024EEEEEEEENS_10ViewEngineINS_8smem_ptrIPN7cutlass6half_tEEEEEEEC2ERKSE_RKSL_,($_ZN7cutlass13device_kernelIN5flash19enable_sm80_to_sm89INS1_16FlashAttnBwdSm80INS1_25CollectiveMainloopBwdSm80ILi2ELi2EN4cute5tupleIJNS5_1CILi128EEES8_NS7_ILi64EEEEEENS_6half_tEfNS_4arch4Sm80ELb0ELb0ELb1ELb0ELb0ELb0ELb0ELb0ELi2ELi4ELi4ELi4ELb0EEENS1_24CollectiveEpilogueBwdGQAISA_fSD_Li256ELb0ELb0EEENS1_19SingleTileSchedulerILb0ELb0ELb0ELi128EEEEEEEEEvNT_6ParamsE$_ZN4cute3eso3ESOILb0ELb0EJNS_6LayoutINS_5tupleIJNS3_IJNS_1CILi8EEENS4_ILi1EEEEEENS4_ILi2EEES5_EEENS3_IJNS3_IJS6_NS4_ILi0EEEEEEiNS4_ILi1024EEEEEEEEiEEC2ERKSE_RKi - $_ZN7cutlass13device_kernelIN5flash19enable_sm80_to_sm89INS1_16FlashAttnBwdSm80INS1_25CollectiveMainloopBwdSm80ILi2ELi2EN4cute5tupleIJNS5_1CILi128EEES8_NS7_ILi64EEEEEENS_6half_tEfNS_4arch4Sm80ELb0ELb0ELb1ELb0ELb0ELb0ELb0ELb0ELi2ELi4ELi4ELi4ELb0EEENS1_24CollectiveEpilogueBwdGQAISA_fSD_Li256ELb0ELb0EEENS1_19SingleTileSchedulerILb0ELb0ELb0ELi128EEEEEEEEEvNT_6ParamsE$_ZN4cute3eso3ESOILb0ELb0EJNS_6LayoutINS_5tupleIJNS3_IJNS_1CILi8EEENS4_ILi1EEEEEENS4_ILi2EEES5_EEENS3_IJNS3_IJS6_NS4_ILi0EEEEEEiNS4_ILi1024EEEEEEEENS_10ViewEngineINS_8smem_ptrIPN7cutlass6half_tEEEEEEEC2ERKSE_RKSL_)
$_ZN7cutlass13device_kernelIN5flash19enable_sm80_to_sm89INS1_16FlashAttnBwdSm80INS1_25CollectiveMainloopBwdSm80ILi2ELi2EN4cute5tupleIJNS5_1CILi128EEES8_NS7_ILi64EEEEEENS_6half_tEfNS_4arch4Sm80ELb0ELb0ELb1ELb0ELb0ELb0ELb0ELb0ELi2ELi4ELi4ELi4ELb0EEENS1_24CollectiveEpilogueBwdGQAISA_fSD_Li256ELb0ELb0EEENS1_19SingleTileSchedulerILb0ELb0ELb0ELi128EEEEEEEEEvNT_6ParamsE$_ZN4cute3eso3ESOILb0ELb0EJNS_6LayoutINS_5tupleIJNS3_IJNS_1CILi8EEENS4_ILi1EEEEEENS4_ILi2EEES5_EEENS3_IJNS3_IJS6_NS4_ILi0EEEEEEiNS4_ILi1024EEEEEEEENS_10ViewEngineINS_8smem_ptrIPN7cutlass6half_tEEEEEEEC2ERKSE_RKSL_:
[----:B------:R-:W-:Y:S02]  /*59a0*/  IADD3 R2, R62, -c[0x0][0x20], RZ ;  /* 0x800008003e027a10 */ /* 0x000fe40007ffe0ff */
[----:B------:R-:W-:-:S03]  /*59b0*/  IADD3 R0, R0, -c[0x0][0x20], RZ ;  /* 0x8000080000007a10 */ /* 0x000fc60007ffe0ff */
[----:B------:R1:W-:Y:S04]  /*59c0*/  STL [R2], R3 ;  /* 0x0000000302007387 */ /* 0x0003e80000100800 */
[----:B------:R-:W2:Y:S01]  /*59d0*/  LDL.64 R10, [R0] ;  /* 0x00000000000a7983 */ /* 0x000ea20000100a00 */
[----:B------:R-:W-:-:S03]  /*59e0*/  IMAD.MOV.U32 R5, RZ, RZ, 0x0 ;  /* 0x00000000ff057424 */ /* 0x000fc600078e00ff */
[----:B--2---:R1:W-:Y:S01]  /*59f0*/  STL.64 [R2+0x8], R10 ;  /* 0x0000080a02007387 */ /* 0x0043e20000100a00 */
[----:B------:R-:W-:Y:S05]  /*5a00*/  RET.REL.NODEC R4 `(_ZN7cutlass13device_kernelIN5flash19enable_sm80_to_sm89INS1_16FlashAttnBwdSm80INS1_25CollectiveMainloopBwdSm80ILi2ELi2EN4cute5tupleIJNS5_1CILi128EEES8_NS7_ILi64EEEEEENS_6half_tEfNS_4arch4Sm80ELb0ELb0ELb1ELb0ELb0ELb0ELb0ELb0ELi2ELi4ELi4ELi4ELb0EEENS1_24CollectiveEpilogueBwdGQAISA_fSD_Li256ELb0ELb0EEENS1_19SingleTileSchedulerILb0ELb0ELb0ELi128EEEEEEEEEvNT_6ParamsE) ;  /* 0xffffa5f004007950 */ /* 0x000fea0003c3ffff */
        .type           $_ZN7cutlass13device_kernelIN5flash19enable_sm80_to_sm89INS1_16FlashAttnBwdSm80INS1_25CollectiveMainloopBwdSm80ILi2ELi2EN4cute5tupleIJNS5_1CILi128EEES8_NS7_ILi64EEEEEENS_6half_tEfNS_4arch4Sm80ELb0ELb0ELb1ELb0ELb0ELb0ELb0ELb0ELi2ELi4ELi4ELi4ELb0EEENS1_24CollectiveEpilogueBwdGQAISA_fSD_Li256ELb0ELb0EEENS1_19SingleTileSchedulerILb0ELb0ELb0ELi128EEEEEEEEEvNT_6ParamsE$_ZN4cute3eso3ESOILb0ELb0EJNS_6LayoutINS_5tupleIJNS3_IJNS_1CILi8EEENS4_ILi1EEEEEENS4_ILi2EEES5_EEENS3_IJNS3_IJS6_NS4_ILi0EEEEEEiNS4_ILi1024EEEEEEEEiEEC2ERKSE_RKi,@function
        .size           $_ZN7cutlass13device_kernelIN5flash19enable_sm80_to_sm89INS1_16FlashAttnBwdSm80INS1_25CollectiveMainloopBwdSm80ILi2ELi2EN4cute5tupleIJNS5_1CILi128EEES8_NS7_ILi64EEEEEENS_6half_tEfNS_4arch4Sm80ELb0ELb0ELb1ELb0ELb0ELb0ELb0ELb0ELi2ELi4ELi4ELi4ELb0EEENS1_24CollectiveEpilogueBwdGQAISA_fSD_Li256ELb0ELb0EEENS1_19SingleTileSchedulerILb0ELb0ELb0ELi128EEEEEEEEEvNT_6ParamsE$_ZN4cute3eso3ESOILb0ELb0EJNS_6LayoutINS_5tupleIJNS3_IJNS_1CILi8EEENS4_ILi1EEEEEENS4_ILi2EEES5_EEENS3_IJNS3_IJS6_NS4_ILi0EEEEEEiNS4_ILi1024EEEEEEEEiEEC2ERKSE_RKi,($_ZN7cutlass13device_kernelIN5flash19enable_sm80_to_sm89INS1_16FlashAttnBwdSm80INS1_25CollectiveMainloopBwdSm80ILi2ELi2EN4cute5tupleIJNS5_1CILi128EEES8_NS7_ILi64EEEEEENS_6half_tEfNS_4arch4Sm80ELb0ELb0ELb1ELb0ELb0ELb0ELb0ELb0ELi2ELi4ELi4ELi4ELb0EEENS1_24CollectiveEpilogueBwdGQAISA_fSD_Li256ELb0ELb0EEENS1_19SingleTileSchedulerILb0ELb0ELb0ELi128EEEEEEEEEvNT_6ParamsE$_ZN4cute3eso3ESOILb0ELb0EJiNS_5tupleIJiNS_1CILi0EEEEEEEEC2ERKiRKS5_ - $_ZN7cutlass13device_kernelIN5flash19enable_sm80_to_sm89INS1_16FlashAttnBwdSm80INS1_25CollectiveMainloopBwdSm80ILi2ELi2EN4cute5tupleIJNS5_1CILi128EEES8_NS7_ILi64EEEEEENS_6half_tEfNS_4arch4Sm80ELb0ELb0ELb1ELb0ELb0ELb0ELb0ELb0ELi2ELi4ELi4ELi4ELb0EEENS1_24CollectiveEpilogueBwdGQAISA_fSD_Li256ELb0ELb0EEENS1_19SingleTileSchedulerILb0ELb0ELb0ELi128EEEEEEEEEvNT_6ParamsE$_ZN4cute3eso3ESOILb0ELb0EJNS_6LayoutINS_5tupleIJNS3_IJNS_1CILi8EEENS4_ILi1EEEEEENS4_ILi2EEES5_EEENS3_IJNS3_IJS6_NS4_ILi0EEEEEEiNS4_ILi1024EEEEEEEEiEEC2ERKSE_RKi)
$_ZN7cutlass13device_kernelIN5flash19enable_sm80_to_sm89INS1_16FlashAttnBwdSm80INS1_25CollectiveMainloopBwdSm80ILi2ELi2EN4cute5tupleIJNS5_1CILi128EEES8_NS7_ILi64EEEEEENS_6half_tEfNS_4arch4Sm80ELb0ELb0ELb1ELb0ELb0ELb0ELb0ELb0ELi2ELi4ELi4ELi4ELb0EEENS1_24CollectiveEpilogueBwdGQAISA_fSD_Li256ELb0ELb0EEENS1_19SingleTileSchedulerILb0ELb0ELb0ELi128EEEEEEEEEvNT_6ParamsE$_ZN4cute3eso3ESOILb0ELb0EJNS_6LayoutINS_5tupleIJNS3_IJNS_1CILi8EEENS4_ILi1EEEEEENS4_ILi2EEES5_EEENS3_IJNS3_IJS6_NS4_ILi0EEEEEEiNS4_ILi1024EEEEEEEEiEEC2ERKSE_RKi:
[----:B------:R-:W-:Y:S02]  /*5a10*/  IADD3 R3, R62, -c[0x0][0x20], RZ ;  /* 0x800008003e037a10 */ /* 0x000fe40007ffe0ff */
[----:B------:R-:W-:-:S03]  /*5a20*/  IADD3 R0, R0, -c[0x0][0x20], RZ ;  /* 0x8000080000007a10 */ /* 0x000fc60007ffe0ff */
[----:B------:R1:W-:Y:S04]  /*5a30*/  STL [R3], R2 ;  /* 0x0000000203007387 */ /* 0x0003e80000100800 */
[----:B------:R-:W2:Y:S01]  /*5a40*/  LDL R0, [R0] ;  /* 0x0000000000007983 */ /* 0x000ea20000100800 */
[----:B------:R-:W-:-:S03]  /*5a50*/  IMAD.MOV.U32 R5, RZ, RZ, 0x0 ;  /* 0x00000000ff057424 */ /* 0x000fc600078e00ff */
[----:B--2---:R1:W-:Y:S01]  /*5a60*/  STL [R3+0x4], R0 ;  /* 0x0000040003007387 */ /* 0x0043e20000100800 */
[----:B------:R-:W-:Y:S05]  /*5a70*/  RET.REL.NODEC R4 `(_ZN7cutlass13device_kernelIN5flash19enable_sm80_to_sm89INS1_16FlashAttnBwdSm80INS1_25CollectiveMainloopBwdSm80ILi2ELi2EN4cute5tupleIJNS5_1CILi128EEES8_NS7_ILi64EEEEEENS_6half_tEfNS_4arch4Sm80ELb0ELb0ELb1ELb0ELb0ELb0ELb0ELb0ELi2ELi4ELi4ELi4ELb0EEENS1_24CollectiveEpilogueBwdGQAISA_fSD_Li256ELb0ELb0EEENS1_19SingleTileSchedulerILb0ELb0ELb0ELi128EEEEEEEEEvNT_6ParamsE) ;  /* 0xffffa58004007950 */ /* 0x000fea0003c3ffff */
        .type           $_ZN7cutlass13device_kernelIN5flash19enable_sm80_to_sm89INS1_16FlashAttnBwdSm80INS1_25CollectiveMainloopBwdSm80ILi2ELi2EN4cute5tupleIJNS5_1CILi128EEES8_NS7_ILi64EEEEEENS_6half_tEfNS_4arch4Sm80ELb0ELb0ELb1ELb0ELb0ELb0ELb0ELb0ELi2ELi4ELi4ELi4ELb0EEENS1_24CollectiveEpilogueBwdGQAISA_fSD_Li256ELb0ELb0EEENS1_19SingleTileSchedulerILb0ELb0ELb0ELi128EEEEEEEEEvNT_6ParamsE$_ZN4cute3eso3ESOILb0ELb0EJiNS_5tupleIJiNS_1CILi0EEEEEEEEC2ERKiRKS5_,@function
        .size           $_ZN7cutlass13device_kernelIN5flash19enable_sm80_to_sm89INS1_16FlashAttnBwdSm80INS1_25CollectiveMainloopBwdSm80ILi2ELi2EN4cute5tupleIJNS5_1CILi128EEES8_NS7_ILi64EEEEEENS_6half_tEfNS_4arch4Sm80ELb0ELb0ELb1ELb0ELb0ELb0ELb0ELb0ELi2ELi4ELi4ELi4ELb0EEENS1_24CollectiveEpilogueBwdGQAISA_fSD_Li256ELb0ELb0EEENS1_19SingleTileSchedulerILb0ELb0ELb0ELi128EEEEEEEEEvNT_6ParamsE$_ZN4cute3eso3ESOILb0ELb0EJiNS_5tupleIJiNS_1CILi0EEEEEEEEC2ERKiRKS5_,($_ZN7cutlass13device_kernelIN5flash19enable_sm80_to_sm89INS1_16FlashAttnBwdSm80INS1_25CollectiveMainloopBwdSm80ILi2ELi2EN4cute5tupleIJNS5_1CILi128EEES8_NS7_ILi64EEEEEENS_6half_tEfNS_4arch4Sm80ELb0ELb0ELb1ELb0ELb0ELb0ELb0ELb0ELi2ELi4ELi4ELi4ELb0EEENS1_24CollectiveEpilogueBwdGQAISA_fSD_Li256ELb0ELb0EEENS1_19SingleTileSchedulerILb0ELb0ELb0ELi128EEEEEEEEEvNT_6ParamsE$_ZN4cute3eso3ESOILb0ELb0EJiiEEC2ERKiS4_ - $_ZN7cutlass13device_kernelIN5flash19enable_sm80_to_sm89INS1_16FlashAttnBwdSm80INS1_25CollectiveMainloopBwdSm80ILi2ELi2EN4cute5tupleIJNS5_1CILi128EEES8_NS7_ILi64EEEEEENS_6half_tEfNS_4arch4Sm80ELb0ELb0ELb1ELb0ELb0ELb0ELb0ELb0ELi2ELi4ELi4ELi4ELb0EEENS1_24CollectiveEpilogueBwdGQAISA_fSD_Li256ELb0ELb0EEENS1_19SingleTileSchedulerILb0ELb0ELb0ELi128EEEEEEEEEvNT_6ParamsE$_ZN4cute3eso3ESOILb0ELb0EJiNS_5tupleIJiNS_1CILi0EEEEEEEEC2ERKiRKS5_)
$_ZN7cutlass13device_kernelIN5flash19enable_sm80_to_sm89INS1_16FlashAttnBwdSm80INS1_25CollectiveMainloopBwdSm80ILi2ELi2EN4cute5tupleIJNS5_1CILi128EEES8_NS7_ILi64EEEEEENS_6half_tEfNS_4arch4Sm80ELb0ELb0ELb1ELb0ELb0ELb0ELb0ELb0ELi2ELi4ELi4ELi4ELb0EEENS1_24CollectiveEpilogueBwdGQAISA_fSD_Li256ELb0ELb0EEENS1_19SingleTileSchedulerILb0ELb0ELb0ELi128EEEEEEEEEvNT_6ParamsE$_ZN4cute3eso3ESOILb0ELb0EJiNS_5tupleIJiNS_1CILi0EEEEEEEEC2ERKiRKS5_:
[----:B------:R-:W-:Y:S02]  /*5a80*/  IADD3 R3, R84, -c[0x0][0x20], RZ ;  /* 0x8000080054037a10 */ /* 0x000fe40007ffe0ff */
[----:B------:R-:W-:-:S03]  /*5a90*/  IADD3 R2, R2, -c[0x0][0x20], RZ ;  /* 0x8000080002027a10 */ /* 0x000fc60007ffe0ff */
[----:B------:R1:W-:Y:S04]  /*5aa0*/  STL [R3], R6 ;  /* 0x0000000603007387 */ /* 0x0003e80000100800 */
[----:B------:R-:W2:Y:S01]  /*5ab0*/  LDL R2, [R2] ;  /* 0x0000000002027983 */ /* 0x000ea20000100800 */
[----:B------:R-:W-:-:S03]  /*5ac0*/  IMAD.MOV.U32 R5, RZ, RZ, 0x0 ;  /* 0x00000000ff057424 */ /* 0x000fc600078e00ff */
[----:B--2---:R1:W-:Y:S01]  /*5ad0*/  STL [R3+0x4], R2 ;  /* 0x0000040203007387 */ /* 0x0043e20000100800 */
[----:B------:R-:W-:Y:S05]  /*5ae0*/  RET.REL.NODEC R4 `(_ZN7cutlass13device_kernelIN5flash19enable_sm80_to_sm89INS1_16FlashAttnBwdSm80INS1_25CollectiveMainloopBwdSm80ILi2ELi2EN4cute5tupleIJNS5_1CILi128EEES8_NS7_ILi64EEEEEENS_6half_tEfNS_4arch4Sm80ELb0ELb0ELb1ELb0ELb0ELb0ELb0ELb0ELi2ELi4ELi4ELi4ELb0EEENS1_24CollectiveEpilogueBwdGQAISA_fSD_Li256ELb0ELb0EEENS1_19SingleTileSchedulerILb0ELb0ELb0ELi128EEEEEEEEEvNT_6ParamsE) ;  /* 0xffffa51004007950 */ /* 0x000fea0003c3ffff */
        .type           $_ZN7cutlass13device_kernelIN5flash19enable_sm80_to_sm89INS1_16FlashAttnBwdSm80INS1_25CollectiveMainloopBwdSm80ILi2ELi2EN4cute5tupleIJNS5_1CILi128EEES8_NS7_ILi64EEEEEENS_6half_tEfNS_4arch4Sm80ELb0ELb0ELb1ELb0ELb0ELb0ELb0ELb0ELi2ELi4ELi4ELi4ELb0EEENS1_24CollectiveEpilogueBwdGQAISA_fSD_Li256ELb0ELb0EEENS1_19SingleTileSchedulerILb0ELb0ELb0ELi128EEEEEEEEEvNT_6ParamsE$_ZN4cute3eso3ESOILb0ELb0EJiiEEC2ERKiS4_,@function
        .size           $_ZN7cutlass13device_kernelIN5flash19enable_sm80_to_sm89INS1_16FlashAttnBwdSm80INS1_25CollectiveMainloopBwdSm80ILi2ELi2EN4cute5tupleIJNS5_1CILi128EEES8_NS7_ILi64EEEEEENS_6half_tEfNS_4arch4Sm80ELb0ELb0ELb1ELb0ELb0ELb0ELb0ELb0ELi2ELi4ELi4ELi4ELb0EEENS1_24CollectiveEpilogueBwdGQAISA_fSD_Li256ELb0ELb0EEENS1_19SingleTileSchedulerILb0ELb0ELb0ELi128EEEEEEEEEvNT_6ParamsE$_ZN4cute3eso3ESOILb0ELb0EJiiEEC2ERKiS4_,($_ZN7cutlass13device_kernelIN5flash19enable_sm80_to_sm89INS1_16FlashAttnBwdSm80INS1_25CollectiveMainloopBwdSm80ILi2ELi2EN4cute5tupleIJNS5_1CILi128EEES8_NS7_ILi64EEEEEENS_6half_tEfNS_4arch4Sm80ELb0ELb0ELb1ELb0ELb0ELb0ELb0ELb0ELi2ELi4ELi4ELi4ELb0EEENS1_24CollectiveEpilogueBwdGQAISA_fSD_Li256ELb0ELb0EEENS1_19SingleTileSchedulerILb0ELb0ELb0ELi128EEEEEEEEEvNT_6ParamsE$_ZN4cute3eso3ESOILb0ELb0EJiiNS_1CILi144EEENS2_ILi512EEEEEC2ERKiS7_RKS3_RKS4_ - $_ZN7cutlass13device_kernelIN5flash19enable_sm80_to_sm89INS1_16FlashAttnBwdSm80INS1_25CollectiveMainloopBwdSm80ILi2ELi2EN4cute5tupleIJNS5_1CILi128EEES8_NS7_ILi64EEEEEENS_6half_tEfNS_4arch4Sm80ELb0ELb0ELb1ELb0ELb0ELb0ELb0ELb0ELi2ELi4ELi4ELi4ELb0EEENS1_24CollectiveEpilogueBwdGQAISA_fSD_Li256ELb0ELb0EEENS1_19SingleTileSchedulerILb0ELb0ELb0ELi128EEEEEEEEEvNT_6ParamsE$_ZN4cute3eso3ESOILb0ELb0EJiiEEC2ERKiS4_)
$_ZN7cutlass13device_kernelIN5flash19enable_sm80_to_sm89INS1_16FlashAttnBwdSm80INS1_25CollectiveMainloopBwdSm80ILi2ELi2EN4cute5tupleIJNS5_1CILi128EEES8_NS7_ILi64EEEEEENS_6half_tEfNS_4arch4Sm80ELb0ELb0ELb1ELb0ELb0ELb0ELb0ELb0ELi2ELi4ELi4ELi4ELb0EEENS1_24CollectiveEpilogueBwdGQAISA_fSD_Li256ELb0ELb0EEENS1_19SingleTileSchedulerILb0ELb0ELb0ELi128EEEEEEEEEvNT_6ParamsE$_ZN4cute3eso3ESOILb0ELb0EJiiEEC2ERKiS4_:
[----:B------:R-:W-:Y:S02]  /*5af0*/  IADD3 R11, R62, -c[0x0][0x20], RZ ;  /* 0x800008003e0b7a10 */ /* 0x000fe40007ffe0ff */
[----:B------:R-:W-:-:S03]  /*5b00*/  IADD3 R3, R61, -c[0x0][0x20], RZ ;  /* 0x800008003d037a10 */ /* 0x000fc60007ffe0ff */
[----:B------:R1:W-:Y:S04]  /*5b10*/  STL [R11], R7 ;  /* 0x000000070b007387 */ /* 0x0003e80000100800 */
[----:B------:R-:W2:Y:S01]  /*5b20*/  LDL R14, [R3] ;  /* 0x00000000030e7983 */ /* 0x000ea20000100800 */
[----:B------:R-:W-:-:S03]  /*5b30*/  IMAD.MOV.U32 R13, RZ, RZ, 0x0 ;  /* 0x00000000ff0d7424 */ /* 0x000fc600078e00ff */
[----:B--2---:R1:W-:Y:S01]  /*5b40*/  STL [R11+0x4], R14 ;  /* 0x0000040e0b007387 */ /* 0x0043e20000100800 */
[----:B------:R-:W-:Y:S05]  /*5b50*/  RET.REL.NODEC R12 `(_ZN7cutlass13device_kernelIN5flash19enable_sm80_to_sm89INS1_16FlashAttnBwdSm80INS1_25CollectiveMainloopBwdSm80ILi2ELi2EN4cute5tupleIJNS5_1CILi128EEES8_NS7_ILi64EEEEEENS_6half_tEfNS_4arch4Sm80ELb0ELb0ELb1ELb0ELb0ELb0ELb0ELb0ELi2ELi4ELi4ELi4ELb0EEENS1_24CollectiveEpilogueBwdGQAISA_fSD_Li256ELb0ELb0EEENS1_19SingleTileSchedulerILb0ELb0ELb0ELi128EEEEEEEEEvNT_6ParamsE) ;  /* 0xffffa4a00c007950 */ /* 0x000fea0003c3ffff */
        .type           $_ZN7cutlass13device_kernelIN5flash19enable_sm80_to_sm89INS1_16FlashAttnBwdSm80INS1_25CollectiveMainloopBwdSm80ILi2ELi2EN4cute5tupleIJNS5_1CILi128EEES8_NS7_ILi64EEEEEENS_6half_tEfNS_4arch4Sm80ELb0ELb0ELb1ELb0ELb0ELb0ELb0ELb0ELi2ELi4ELi4ELi4ELb0EEENS1_24CollectiveEpilogueBwdGQAISA_fSD_Li256ELb0ELb0EEENS1_19SingleTileSchedulerILb0ELb0ELb0ELi128EEEEEEEEEvNT_6ParamsE$_ZN4cute3eso3ESOILb0ELb0EJiiNS_1CILi144EEENS2_ILi512EEEEEC2ERKiS7_RKS3_RKS4_,@function
        .size           $_ZN7cutlass13device_kernelIN5flash19enable_sm80_to_sm89INS1_16FlashAttnBwdSm80INS1_25CollectiveMainloopBwdSm80ILi2ELi2EN4cute5tupleIJNS5_1CILi128EEES8_NS7_ILi64EEEEEENS_6half_tEfNS_4arch4Sm80ELb0ELb0ELb1ELb0ELb0ELb0ELb0ELb0ELi2ELi4ELi4ELi4ELb0EEENS1_24CollectiveEpilogueBwdGQAISA_fSD_Li256ELb0ELb0EEENS1_19SingleTileSchedulerILb0ELb0ELb0ELi128EEEEEEEEEvNT_6ParamsE$_ZN4cute3eso3ESOILb0ELb0EJiiNS_1CILi144EEENS2_ILi512EEEEEC2ERKiS7_RKS3_RKS4_,($_ZN7cutlass13device_kernelIN5flash19enable_sm80_to_sm89INS1_16FlashAttnBwdSm80INS1_25CollectiveMainloopBwdSm80ILi2ELi2EN4cute5tupleIJNS5_1CILi128EEES8_NS7_ILi64EEEEEENS_6half_tEfNS_4arch4Sm80ELb0ELb0ELb1ELb0ELb0ELb0ELb0ELb0ELi2ELi4ELi4ELi4ELb0EEENS1_24CollectiveEpilogueBwdGQAISA_fSD_Li256ELb0ELb0EEENS1_19SingleTileSchedulerILb0ELb0ELb0ELi128EEEEEEEEEvNT_6ParamsE$_ZN4cute3eso3ESOILb0ELb0EJiiNS_1CILi72EEENS2_ILi512EEEEEC2ERKiS7_RKS3_RKS4_ - $_ZN7cutlass13device_kernelIN5flash19enable_sm80_to_sm89INS1_16FlashAttnBwdSm80INS1_25CollectiveMainloopBwdSm80ILi2ELi2EN4cute5tupleIJNS5_1CILi128EEES8_NS7_ILi64EEEEEENS_6half_tEfNS_4arch4Sm80ELb0ELb0ELb1ELb0ELb0ELb0ELb0ELb0ELi2ELi4ELi4ELi4ELb0EEENS1_24CollectiveEpilogueBwdGQAISA_fSD_Li256ELb0ELb0EEENS1_19SingleTileSchedulerILb0ELb0ELb0ELi128EEEEEEEEEvNT_6ParamsE$_ZN4cute3eso3ESOILb0ELb0EJiiNS_1CILi144EEENS2_ILi512EEEEEC2ERKiS7_RKS3_RKS4_)
$_ZN7cutlass13device_kernelIN5flash19enable_sm80_to_sm89INS1_16FlashAttnBwdSm80INS1_25CollectiveMainloopBwdSm80ILi2ELi2EN4cute5tupleIJNS5_1CILi128EEES8_NS7_ILi64EEEEEENS_6half_tEfNS_4arch4Sm80ELb0ELb0ELb1ELb0ELb0ELb0ELb0ELb0ELi2ELi4ELi4ELi4ELb0EEENS1_24CollectiveEpilogueBwdGQAISA_fSD_Li256ELb0ELb0EEENS1_19SingleTileSchedulerILb0ELb0ELb0ELi128EEEEEEEEEvNT_6ParamsE$_ZN4cute3eso3ESOILb0ELb0EJiiNS_1CILi144EEENS2_ILi512EEEEEC2ERKiS7_RKS3_RKS4_:
[----:B------:R-:W-:Y:S02]  /*5b60*/  IADD3 R26, R84, -c[0x0][0x20], RZ ;  /* 0x80000800541a7a10 */ /* 0x000fe40007ffe0ff */
[----:B------:R-:W-:-:S03]  /*5b70*/  IADD3 R2, R17, -c[0x0][0x20], RZ ;  /* 0x8000080011027a10 */ /* 0x000fc60007ffe0ff */
[----:B------:R1:W-:Y:S04]  /*5b80*/  STL [R26], R5 ;  /* 0x000000051a007387 */ /* 0x0003e80000100800 */
[----:B------:R-:W2:Y:S01]  /*5b90*/  LDL R3, [R2] ;  /* 0x0000000002037983 */ /* 0x000ea20000100800 */
[----:B------:R-:W-:-:S03]  /*5ba0*/  IMAD.MOV.U32 R35, RZ, RZ, 0x0 ;  /* 0x00000000ff237424 */ /* 0x000fc600078e00ff */
[----:B--2---:R1:W-:Y:S01]  /*5bb0*/  STL [R26+0x4], R3 ;  /* 0x000004031a007387 */ /* 0x0043e20000100800 */
[----:B------:R-:W-:Y:S05]  /*5bc0*/  RET.REL.NODEC R34 `(_ZN7cutlass13device_kernelIN5flash19enable_sm80_to_sm89INS1_16FlashAttnBwdSm80INS1_25CollectiveMainloopBwdSm80ILi2ELi2EN4cute5tupleIJNS5_1CILi128EEES8_NS7_ILi64EEEEEENS_6half_tEfNS_4arch4Sm80ELb0ELb0ELb1ELb0ELb0ELb0ELb0ELb0ELi2ELi4ELi4ELi4ELb0EEENS1_24CollectiveEpilogueBwdGQAISA_fSD_Li256ELb0ELb0EEENS1_19SingleTileSchedulerILb0ELb0ELb0ELi128EEEEEEEEEvNT_6ParamsE) ;  /* 0xffffa43022007950 */ /* 0x000fea0003c3ffff */
        .type           $_ZN7cutlass13device_kernelIN5flash19enable_sm80_to_sm89INS1_16FlashAttnBwdSm80INS1_25CollectiveMainloopBwdSm80ILi2ELi2EN4cute5tupleIJNS5_1CILi128EEES8_NS7_ILi64EEEEEENS_6half_tEfNS_4arch4Sm80ELb0ELb0ELb1ELb0ELb0ELb0ELb0ELb0ELi2ELi4ELi4ELi4ELb0EEENS1_24CollectiveEpilogueBwdGQAISA_fSD_Li256ELb0ELb0EEENS1_19SingleTileSchedulerILb0ELb0ELb0ELi128EEEEEEEEEvNT_6ParamsE$_ZN4cute3eso3ESOILb0ELb0EJiiNS_1CILi72EEENS2_ILi512EEEEEC2ERKiS7_RKS3_RKS4_,@function
        .size           $_ZN7cutlass13device_kernelIN5flash19enable_sm80_to_sm89INS1_16FlashAttnBwdSm80INS1_25CollectiveMainloopBwdSm80ILi2ELi2EN4cute5tupleIJNS5_1CILi128EEES8_NS7_ILi64EEEEEENS_6half_tEfNS_4arch4Sm80ELb0ELb0ELb1ELb0ELb0ELb0ELb0ELb0ELi2ELi4ELi4ELi4ELb0EEENS1_24CollectiveEpilogueBwdGQAISA_fSD_Li256ELb0ELb0EEENS1_19SingleTileSchedulerILb0ELb0ELb0ELi128EEEEEEEEEvNT_6ParamsE$_ZN4cute3eso3ESOILb0ELb0EJiiNS_1CILi72EEENS2_ILi512EEEEEC2ERKiS7_RKS3_RKS4_,($_ZN7cutlass13device_kernelIN5flash19enable_sm80_to_sm89INS1_16FlashAttnBwdSm80INS1_25CollectiveMainloopBwdSm80ILi2ELi2EN4cute5tupleIJNS5_1CILi128EEES8_NS7_ILi64EEEEEENS_6half_tEfNS_4arch4Sm80ELb0ELb0ELb1ELb0ELb0ELb0ELb0ELb0ELi2ELi4ELi4ELi4ELb0EEENS1_24CollectiveEpilogueBwdGQAISA_fSD_Li256ELb0ELb0EEENS1_19SingleTileSchedulerILb0ELb0ELb0ELi128EEEEEEEEEvNT_6ParamsE$_ZN4cute3eso3ESOILb0ELb0EJiiiEEC2ERKiS4_S4_ - $_ZN7cutlass13device_kernelIN5flash19enable_sm80_to_sm89INS1_16FlashAttnBwdSm80INS1_25CollectiveMainloopBwdSm80ILi2ELi2EN4cute5tupleIJNS5_1CILi128EEES8_NS7_ILi64EEEEEENS_6half_tEfNS_4arch4Sm80ELb0ELb0ELb1ELb0ELb0ELb0ELb0ELb0ELi2ELi4ELi4ELi4ELb0EEENS1_24CollectiveEpilogueBwdGQAISA_fSD_Li256ELb0ELb0EEENS1_19SingleTileSchedulerILb0ELb0ELb0ELi128EEEEEEEEEvNT_6ParamsE$_ZN4cute3eso3ESOILb0ELb0EJiiNS_1CILi72EEENS2_ILi512EEEEEC2ERKiS7_RKS3_RKS4_)
$_ZN7cutlass13device_kernelIN5flash19enable_sm80_to_sm89INS1_16FlashAttnBwdSm80INS1_25CollectiveMainloopBwdSm80ILi2ELi2EN4cute5tupleIJNS5_1CILi128EEES8_NS7_ILi64EEEEEENS_6half_tEfNS_4arch4Sm80ELb0ELb0ELb1ELb0ELb0ELb0ELb0ELb0ELi2ELi4ELi4ELi4ELb0EEENS1_24CollectiveEpilogueBwdGQAISA_fSD_Li256ELb0ELb0EEENS1_19SingleTileSchedulerILb0ELb0ELb0ELi128EEEEEEEEEvNT_6ParamsE$_ZN4cute3eso3ESOILb0ELb0EJiiNS_1CILi72EEENS2_ILi512EEEEEC2ERKiS7_RKS3_RKS4_:
        /* <DEDUP_REMOVED lines=8> */
        .type           $_ZN7cutlass13device_kernelIN5flash19enable_sm80_to_sm89INS1_16FlashAttnBwdSm80INS1_25CollectiveMainloopBwdSm80ILi2ELi2EN4cute5tupleIJNS5_1CILi128EEES8_NS7_ILi64EEEEEENS_6half_tEfNS_4arch4Sm80ELb0ELb0ELb1ELb0ELb0ELb0ELb0ELb0ELi2ELi4ELi4ELi4ELb0EEENS1_24CollectiveEpilogueBwdGQAISA_fSD_Li256ELb0ELb0EEENS1_19SingleTileSchedulerILb0ELb0ELb0ELi128EEEEEEEEEvNT_6ParamsE$_ZN4cute3eso3ESOILb0ELb0EJiiiEEC2ERKiS4_S4_,@function
        .size           $_ZN7cutlass13device_kernelIN5flash19enable_sm80_to_sm89INS1_16FlashAttnBwdSm80INS1_25CollectiveMainloopBwdSm80ILi2ELi2EN4cute5tupleIJNS5_1CILi128EEES8_NS7_ILi64EEEEEENS_6half_tEfNS_4arch4Sm80ELb0ELb0ELb1ELb0ELb0ELb0ELb0ELb0ELi2ELi4ELi4ELi4ELb0EEENS1_24CollectiveEpilogueBwdGQAISA_fSD_Li256ELb0ELb0EEENS1_19SingleTileSchedulerILb0ELb0ELb0ELi128EEEEEEEEEvNT_6ParamsE$_ZN4cute3eso3ESOILb0ELb0EJiiiEEC2ERKiS4_S4_,($_ZN7cutlass13device_kernelIN5flash19enable_sm80_to_sm89INS1_16FlashAttnBwdSm80INS1_25CollectiveMainloopBwdSm80ILi2ELi2EN4cute5tupleIJNS5_1CILi128EEES8_NS7_ILi64EEEEEENS_6half_tEfNS_4arch4Sm80ELb0ELb0ELb1ELb0ELb0ELb0ELb0ELb0ELi2ELi4ELi4ELi4ELb0EEENS1_24CollectiveEpilogueBwdGQAISA_fSD_Li256ELb0ELb0EEENS1_19SingleTileSchedulerILb0ELb0ELb0ELi128EEEEEEEEEvNT_6ParamsE$_ZN4cute3eso3ESOILb0ELb0EJiiiNS_1CILi144EEENS2_ILi512EEEEEC2ERKiS7_S7_RKS3_RKS4_ - $_ZN7cutlass13device_kernelIN5flash19enable_sm80_to_sm89INS1_16FlashAttnBwdSm80INS1_25CollectiveMainloopBwdSm80ILi2ELi2EN4cute5tupleIJNS5_1CILi128EEES8_NS7_ILi64EEEEEENS_6half_tEfNS_4arch4Sm80ELb0ELb0ELb1ELb0ELb0ELb0ELb0ELb0ELi2ELi4ELi4ELi4ELb0EEENS1_24CollectiveEpilogueBwdGQAISA_fSD_Li256ELb0ELb0EEENS1_19SingleTileSchedulerILb0ELb0ELb0ELi128EEEEEEEEEvNT_6ParamsE$_ZN4cute3eso3ESOILb0ELb0EJiiiEEC2ERKiS4_S4_)
$_ZN7cutlass13device_kernelIN5flash19enable_sm80_to_sm89INS1_16FlashAttnBwdSm80INS1_25CollectiveMainloopBwdSm80ILi2ELi2EN4cute5tupleIJNS5_1CILi128EEES8_NS7_ILi64EEEEEENS_6half_tEfNS_4arch4Sm80ELb0ELb0ELb1ELb0ELb0ELb0ELb0ELb0ELi2ELi4ELi4ELi4ELb0EEENS1_24CollectiveEpilogueBwdGQAISA_fSD_Li256ELb0ELb0EEENS1_19SingleTileSchedulerILb0ELb0ELb0ELi128EEEEEEEEEvNT_6ParamsE$_ZN4cute3eso3ESOILb0ELb0EJiiiEEC2ERKiS4_S4_:
        /* <DEDUP_REMOVED lines=9> */
[----:B------:R-:W-:Y:S05]  /*5ce0*/  RET.REL.NODEC R4 `(_ZN7cutlass13device_kernelIN5flash19enable_sm80_to_sm89INS1_16FlashAttnBwdSm80INS1_25CollectiveMainloopBwdSm80ILi2ELi2EN4cute5tupleIJNS5_1CILi128EEES8_NS7_ILi64EEEEEENS_6half_tEfNS_4arch4Sm80ELb0ELb0ELb1ELb0ELb0ELb0ELb0ELb0ELi2ELi4ELi4ELi4ELb0EEENS1_24CollectiveEpilogueBwdGQAISA_fSD_Li256ELb0ELb0EEENS1_19SingleTileSchedulerILb0ELb0ELb0ELi128EEEEEEEEEvNT_6ParamsE) ;  /* 0xffffa31004007950 */ /* 0x000fea0003c3ffff */
        .type           $_ZN7cutlass13device_kernelIN5flash19enable_sm80_to_sm89INS1_16FlashAttnBwdSm80INS1_25CollectiveMainloopBwdSm80ILi2ELi2EN4cute5tupleIJNS5_1CILi128EEES8_NS7_ILi64EEEEEENS_6half_tEfNS_4arch4Sm80ELb0ELb0ELb1ELb0ELb0ELb0ELb0ELb0ELi2ELi4ELi4ELi4ELb0EEENS1_24CollectiveEpilogueBwdGQAISA_fSD_Li256ELb0ELb0EEENS1_19SingleTileSchedulerILb0ELb0ELb0ELi128EEEEEEEEEvNT_6ParamsE$_ZN4cute3eso3ESOILb0ELb0EJiiiNS_1CILi144EEENS2_ILi512EEEEEC2ERKiS7_S7_RKS3_RKS4_,@function
        .size           $_ZN7cutlass13device_kernelIN5flash19enable_sm80_to_sm89INS1_16FlashAttnBwdSm80INS1_25CollectiveMainloopBwdSm80ILi2ELi2EN4cute5tupleIJNS5_1CILi128EEES8_NS7_ILi64EEEEEENS_6half_tEfNS_4arch4Sm80ELb0ELb0ELb1ELb0ELb0ELb0ELb0ELb0ELi2ELi4ELi4ELi4ELb0EEENS1_24CollectiveEpilogueBwdGQAISA_fSD_Li256ELb0ELb0EEENS1_19SingleTileSchedulerILb0ELb0ELb0ELi128EEEEEEEEEvNT_6ParamsE$_ZN4cute3eso3ESOILb0ELb0EJiiiNS_1CILi144EEENS2_ILi512EEEEEC2ERKiS7_S7_RKS3_RKS4_,($_ZN7cutlass13device_kernelIN5flash19enable_sm80_to_sm89INS1_16FlashAttnBwdSm80INS1_25CollectiveMainloopBwdSm80ILi2ELi2EN4cute5tupleIJNS5_1CILi128EEES8_NS7_ILi64EEEEEENS_6half_tEfNS_4arch4Sm80ELb0ELb0ELb1ELb0ELb0ELb0ELb0ELb0ELi2ELi4ELi4ELi4ELb0EEENS1_24CollectiveEpilogueBwdGQAISA_fSD_Li256ELb0ELb0EEENS1_19SingleTileSchedulerILb0ELb0ELb0ELi128EEEEEEEEEvNT_6ParamsE$_ZN4cute3eso3ESOILb0ELb0EJiiiNS_1CILi72EEENS2_ILi512EEEEEC2ERKiS7_S7_RKS3_RKS4_ - $_ZN7cutlass13device_kernelIN5flash19enable_sm80_to_sm89INS1_16FlashAttnBwdSm80INS1_25CollectiveMainloopBwdSm80ILi2ELi2EN4cute5tupleIJNS5_1CILi128EEES8_NS7_ILi64EEEEEENS_6half_tEfNS_4arch4Sm80ELb0ELb0ELb1ELb0ELb0ELb0ELb0ELb0ELi2ELi4ELi4ELi4ELb0EEENS1_24CollectiveEpilogueBwdGQAISA_fSD_Li256ELb0ELb0EEENS1_19SingleTileSchedulerILb0ELb0ELb0ELi128EEEEEEEEEvNT_6ParamsE$_ZN4cute3eso3ESOILb0ELb0EJiiiNS_1CILi144EEENS2_ILi512EEEEEC2ERKiS7_S7_RKS3_RKS4_)
$_ZN7cutlass13device_kernelIN5flash19enable_sm80_to_sm89INS1_16FlashAttnBwdSm80INS1_25CollectiveMainloopBwdSm80ILi2ELi2EN4cute5tupleIJNS5_1CILi128EEES8_NS7_ILi64EEEEEENS_6half_tEfNS_4arch4Sm80ELb0ELb0ELb1ELb0ELb0ELb0ELb0ELb0ELi2ELi4ELi4ELi4ELb0EEENS1_24CollectiveEpilogueBwdGQAISA_fSD_Li256ELb0ELb0EEENS1_19SingleTileSchedulerILb0ELb0ELb0ELi128EEEEEEEEEvNT_6ParamsE$_ZN4cute3eso3ESOILb0ELb0EJiiiNS_1CILi144EEENS2_ILi512EEEEEC2ERKiS7_S7_RKS3_RKS4_:
        /* <DEDUP_REMOVED lines=10> */
[----:B------:R-:W-:Y:S05]  /*5d90*/  RET.REL.NODEC R34 `(_ZN7cutlass13device_kernelIN5flash19enable_sm80_to_sm89INS1_16FlashAttnBwdSm80INS1_25CollectiveMainloopBwdSm80ILi2ELi2EN4cute5tupleIJNS5_1CILi128EEES8_NS7_ILi64EEEEEENS_6half_tEfNS_4arch4Sm80ELb0ELb0ELb1ELb0ELb0ELb0ELb0ELb0ELi2ELi4ELi4ELi4ELb0EEENS1_24CollectiveEpilogueBwdGQAISA_fSD_Li256ELb0ELb0EEENS1_19SingleTileSchedulerILb0ELb0ELb0ELi128EEEEEEEEEvNT_6ParamsE) ;  /* 0xffffa26022007950 */ /* 0x000fea0003c3ffff */
        .type           $_ZN7cutlass13device_kernelIN5flash19enable_sm80_to_sm89INS1_16FlashAttnBwdSm80INS1_25CollectiveMainloopBwdSm80ILi2ELi2EN4cute5tupleIJNS5_1CILi128EEES8_NS7_ILi64EEEEEENS_6half_tEfNS_4arch4Sm80ELb0ELb0ELb1ELb0ELb0ELb0ELb0ELb0ELi2ELi4ELi4ELi4ELb0EEENS1_24CollectiveEpilogueBwdGQAISA_fSD_Li256ELb0ELb0EEENS1_19SingleTileSchedulerILb0ELb0ELb0ELi128EEEEEEEEEvNT_6ParamsE$_ZN4cute3eso3ESOILb0ELb0EJiiiNS_1CILi72EEENS2_ILi512EEEEEC2ERKiS7_S7_RKS3_RKS4_,@function
        .size           $_ZN7cutlass13device_kernelIN5flash19enable_sm80_to_sm89INS1_16FlashAttnBwdSm80INS1_25CollectiveMainloopBwdSm80ILi2ELi2EN4cute5tupleIJNS5_1CILi128EEES8_NS7_ILi64EEEEEENS_6half_tEfNS_4arch4Sm80ELb0ELb0ELb1ELb0ELb0ELb0ELb0ELb0ELi2ELi4ELi4ELi4ELb0EEENS1_24CollectiveEpilogueBwdGQAISA_fSD_Li256ELb0ELb0EEENS1_19SingleTileSchedulerILb0ELb0ELb0ELi128EEEEEEEEEvNT_6ParamsE$_ZN4cute3eso3ESOILb0ELb0EJiiiNS_1CILi72EEENS2_ILi512EEEEEC2ERKiS7_S7_RKS3_RKS4_,($_ZN7cutlass13device_kernelIN5flash19enable_sm80_to_sm89INS1_16FlashAttnBwdSm80INS1_25CollectiveMainloopBwdSm80ILi2ELi2EN4cute5tupleIJNS5_1CILi128EEES8_NS7_ILi64EEEEEENS_6half_tEfNS_4arch4Sm80ELb0ELb0ELb1ELb0ELb0ELb0ELb0ELb0ELi2ELi4ELi4ELi4ELb0EEENS1_24CollectiveEpilogueBwdGQAISA_fSD_Li256ELb0ELb0EEENS1_19SingleTileSchedulerILb0ELb0ELb0ELi128EEEEEEEEEvNT_6ParamsE$_ZN4cute3eso3ESOILb0ELb1EJNS_5tupleIJiNS2_IJiNS_1CILi0EEEEEEEEENS2_IJNS_10UnderscoreENS2_IJS7_S7_EEEEEEEEC2ERKS6_RKS9_ - $_ZN7cutlass13device_kernelIN5flash19enable_sm80_to_sm89INS1_16FlashAttnBwdSm80INS1_25CollectiveMainloopBwdSm80ILi2ELi2EN4cute5tupleIJNS5_1CILi128EEES8_NS7_ILi64EEEEEENS_6half_tEfNS_4arch4Sm80ELb0ELb0ELb1ELb0ELb0ELb0ELb0ELb0ELi2ELi4ELi4ELi4ELb0EEENS1_24CollectiveEpilogueBwdGQAISA_fSD_Li256ELb0ELb0EEENS1_19SingleTileSchedulerILb0ELb0ELb0ELi128EEEEEEEEEvNT_6ParamsE$_ZN4cute3eso3ESOILb0ELb0EJiiiNS_1CILi72EEENS2_ILi512EEEEEC2ERKiS7_S7_RKS3_RKS4_)
$_ZN7cutlass13device_kernelIN5flash19enable_sm80_to_sm89INS1_16FlashAttnBwdSm80INS1_25CollectiveMainloopBwdSm80ILi2ELi2EN4cute5tupleIJNS5_1CILi128EEES8_NS7_ILi64EEEEEENS_6half_tEfNS_4arch4Sm80ELb0ELb0ELb1ELb0ELb0ELb0ELb0ELb0ELi2ELi4ELi4ELi4ELb0EEENS1_24CollectiveEpilogueBwdGQAISA_fSD_Li256ELb0ELb0EEENS1_19SingleTileSchedulerILb0ELb0ELb0ELi128EEEEEEEEEvNT_6ParamsE$_ZN4cute3eso3ESOILb0ELb0EJiiiNS_1CILi72EEENS2_ILi512EEEEEC2ERKiS7_S7_RKS3_RKS4_:
        /* <DEDUP_REMOVED lines=10> */
        .type           $_ZN7cutlass13device_kernelIN5flash19enable_sm80_to_sm89INS1_16FlashAttnBwdSm80INS1_25CollectiveMainloopBwdSm80ILi2ELi2EN4cute5tupleIJNS5_1CILi128EEES8_NS7_ILi64EEEEEENS_6half_tEfNS_4arch4Sm80ELb0ELb0ELb1ELb0ELb0ELb0ELb0ELb0ELi2ELi4ELi4ELi4ELb0EEENS1_24CollectiveEpilogueBwdGQAISA_fSD_Li256ELb0ELb0EEENS1_19SingleTileSchedulerILb0ELb0ELb0ELi128EEEEEEEEEvNT_6ParamsE$_ZN4cute3eso3ESOILb0ELb1EJNS_5tupleIJiNS2_IJiNS_1CILi0EEEEEEEEENS2_IJNS_10UnderscoreENS2_IJS7_S7_EEEEEEEEC2ERKS6_RKS9_,@function
        .size           $_ZN7cutlass13device_kernelIN5flash19enable_sm80_to_sm89INS1_16FlashAttnBwdSm80INS1_25CollectiveMainloopBwdSm80ILi2ELi2EN4cute5tupleIJNS5_1CILi128EEES8_NS7_ILi64EEEEEENS_6half_tEfNS_4arch4Sm80ELb0ELb0ELb1ELb0ELb0ELb0ELb0ELb0ELi2ELi4ELi4ELi4ELb0EEENS1_24CollectiveEpilogueBwdGQAISA_fSD_Li256ELb0ELb0EEENS1_19SingleTileSchedulerILb0ELb0ELb0ELi128EEEEEEEEEvNT_6ParamsE$_ZN4cute3eso3ESOILb0ELb1EJNS_5tupleIJiNS2_IJiNS_1CILi0EEEEEEEEENS2_IJNS_10UnderscoreENS2_IJS7_S7_EEEEEEEEC2ERKS6_RKS9_,($_ZN7cutlass13device_kernelIN5flash19enable_sm80_to_sm89INS1_16FlashAttnBwdSm80INS1_25CollectiveMainloopBwdSm80ILi2ELi2EN4cute5tupleIJNS5_1CILi128EEES8_NS7_ILi64EEEEEENS_6half_tEfNS_4arch4Sm80ELb0ELb0ELb1ELb0ELb0ELb0ELb0ELb0ELi2ELi4ELi4ELi4ELb0EEENS1_24CollectiveEpilogueBwdGQAISA_fSD_Li256ELb0ELb0EEENS1_19SingleTileSchedulerILb0ELb0ELb0ELi128EEEEEEEEEvNT_6ParamsE$_ZN4cute3eso3ESOILb0ELb1EJNS_6LayoutINS_5tupleIJNS3_IJNS_1CILi8EEENS4_ILi1EEEEEENS4_ILi2EEEEEENS3_IJNS3_IJS6_NS4_ILi0EEEEEEiEEEEESA_EEC2ERKSD_RKSA_ - $_ZN7cutlass13device_kernelIN5flash19enable_sm80_to_sm89INS1_16FlashAttnBwdSm80INS1_25CollectiveMainloopBwdSm80ILi2ELi2EN4cute5tupleIJNS5_1CILi128EEES8_NS7_ILi64EEEEEENS_6half_tEfNS_4arch4Sm80ELb0ELb0ELb1ELb0ELb0ELb0ELb0ELb0ELi2ELi4ELi4ELi4ELb0EEENS1_24CollectiveEpilogueBwdGQAISA_fSD_Li256ELb0ELb0EEENS1_19SingleTileSchedulerILb0ELb0ELb0ELi128EEEEEEEEEvNT_6ParamsE$_ZN4cute3eso3ESOILb0ELb1EJNS_5tupleIJiNS2_IJiNS_1CILi0EEEEEEEEENS2_IJNS_10UnderscoreENS2_IJS7_S7_EEEEEEEEC2ERKS6_RKS9_)
$_ZN7cutlass13device_kernelIN5flash19enable_sm80_to_sm89INS1_16FlashAttnBwdSm80INS1_25CollectiveMainloopBwdSm80ILi2ELi2EN4cute5tupleIJNS5_1CILi128EEES8_NS7_ILi64EEEEEENS_6half_tEfNS_4arch4Sm80ELb0ELb0ELb1ELb0ELb0ELb0ELb0ELb0ELi2ELi4ELi4ELi4ELb0EEENS1_24CollectiveEpilogueBwdGQAISA_fSD_Li256ELb0ELb0EEENS1_19SingleTileSchedulerILb0ELb0ELb0ELi128EEEEEEEEEvNT_6ParamsE$_ZN4cute3eso3ESOILb0ELb1EJNS_5tupleIJiNS2_IJiNS_1CILi0EEEEEEEEENS2_IJNS_10UnderscoreENS2_IJS7_S7_EEEEEEEEC2ERKS6_RKS9_:
[----:B------:R-:W-:Y:S01]  /*5e40*/  IADD3 R4, R84, -c[0x0][0x20], RZ ;  /* 0x8000080054047a10 */ /* 0x000fe20007ffe0ff */
[----:B------:R-:W-:Y:S01]  /*5e50*/  IMAD.MOV.U32 R36, RZ, RZ, R6 ;  /* 0x000000ffff247224 */ /* 0x000fe200078e0006 */
[----:B------:R-:W-:-:S03]  /*5e60*/  MOV R37, 0x0 ;  /* 0x0000000000257802 */ /* 0x000fc60000000f00 */
[----:B------:R1:W-:Y:S04]  /*5e70*/  STL [R4], R2 ;  /* 0x0000000204007387 */ /* 0x0003e80000100800 */
[----:B------:R1:W-:Y:S01]  /*5e80*/  STL [R4+0x4], R3 ;  /* 0x0000040304007387 */ /* 0x0003e20000100800 */
[----:B------:R-:W-:Y:S05]  /*5e90*/  RET.REL.NODEC R36 `(_ZN7cutlass13device_kernelIN5flash19enable_sm80_to_sm89INS1_16FlashAttnBwdSm80INS1_25CollectiveMainloopBwdSm80ILi2ELi2EN4cute5tupleIJNS5_1CILi128EEES8_NS7_ILi64EEEEEENS_6half_tEfNS_4arch4Sm80ELb0ELb0ELb1ELb0ELb0ELb0ELb0ELb0ELi2ELi4ELi4ELi4ELb0EEENS1_24CollectiveEpilogueBwdGQAISA_fSD_Li256ELb0ELb0EEENS1_19SingleTileSchedulerILb0ELb0ELb0ELi128EEEEEEEEEvNT_6ParamsE) ;  /* 0xffffa16024007950 */ /* 0x000fea0003c3ffff */
        .type           $_ZN7cutlass13device_kernelIN5flash19enable_sm80_to_sm89INS1_16FlashAttnBwdSm80INS1_25CollectiveMainloopBwdSm80ILi2ELi2EN4cute5tupleIJNS5_1CILi128EEES8_NS7_ILi64EEEEEENS_6half_tEfNS_4arch4Sm80ELb0ELb0ELb1ELb0ELb0ELb0ELb0ELb0ELi2ELi4ELi4ELi4ELb0EEENS1_24CollectiveEpilogueBwdGQAISA_fSD_Li256ELb0ELb0EEENS1_19SingleTileSchedulerILb0ELb0ELb0ELi128EEEEEEEEEvNT_6ParamsE$_ZN4cute3eso3ESOILb0ELb1EJNS_6LayoutINS_5tupleIJNS3_IJNS_1CILi8EEENS4_ILi1EEEEEENS4_ILi2EEEEEENS3_IJNS3_IJS6_NS4_ILi0EEEEEEiEEEEESA_EEC2ERKSD_RKSA_,@function
        .size           $_ZN7cutlass13device_kernelIN5flash19enable_sm80_to_sm89INS1_16FlashAttnBwdSm80INS1_25CollectiveMainloopBwdSm80ILi2ELi2EN4cute5tupleIJNS5_1CILi128EEES8_NS7_ILi64EEEEEENS_6half_tEfNS_4arch4Sm80ELb0ELb0ELb1ELb0ELb0ELb0ELb0ELb0ELi2ELi4ELi4ELi4ELb0EEENS1_24CollectiveEpilogueBwdGQAISA_fSD_Li256ELb0ELb0EEENS1_19SingleTileSchedulerILb0ELb0ELb0ELi128EEEEEEEEEvNT_6ParamsE$_ZN4cute3eso3ESOILb0ELb1EJNS_6LayoutINS_5tupleIJNS3_IJNS_1CILi8EEENS4_ILi1EEEEEENS4_ILi2EEEEEENS3_IJNS3_IJS6_NS4_ILi0EEEEEEiEEEEESA_EEC2ERKSD_RKSA_,($_ZN7cutlass13device_kernelIN5flash19enable_sm80_to_sm89INS1_16FlashAttnBwdSm80INS1_25CollectiveMainloopBwdSm80ILi2ELi2EN4cute5tupleIJNS5_1CILi128EEES8_NS7_ILi64EEEEEENS_6half_tEfNS_4arch4Sm80ELb0ELb0ELb1ELb0ELb0ELb0ELb0ELb0ELi2ELi4ELi4ELi4ELb0EEENS1_24CollectiveEpilogueBwdGQAISA_fSD_Li256ELb0ELb0EEENS1_19SingleTileSchedulerILb0ELb0ELb0ELi128EEEEEEEEEvNT_6ParamsE$_ZN4cute3eso3ESOILb0ELb1EJiNS_1CILi0EEEEEC2ERKiRKS3_ - $_ZN7cutlass13device_kernelIN5flash19enable_sm80_to_sm89INS1_16FlashAttnBwdSm80INS1_25CollectiveMainloopBwdSm80ILi2ELi2EN4cute5tupleIJNS5_1CILi128EEES8_NS7_ILi64EEEEEENS_6half_tEfNS_4arch4Sm80ELb0ELb0ELb1ELb0ELb0ELb0ELb0ELb0ELi2ELi4ELi4ELi4ELb0EEENS1_24CollectiveEpilogueBwdGQAISA_fSD_Li256ELb0ELb0EEENS1_19SingleTileSchedulerILb0ELb0ELb0ELi128EEEEEEEEEvNT_6ParamsE$_ZN4cute3eso3ESOILb0ELb1EJNS_6LayoutINS_5tupleIJNS3_IJNS_1CILi8EEENS4_ILi1EEEEEENS4_ILi2EEEEEENS3_IJNS3_IJS6_NS4_ILi0EEEEEEiEEEEESA_EEC2ERKSD_RKSA_)
$_ZN7cutlass13device_kernelIN5flash19enable_sm80_to_sm89INS1_16FlashAttnBwdSm80INS1_25CollectiveMainloopBwdSm80ILi2ELi2EN4cute5tupleIJNS5_1CILi128EEES8_NS7_ILi64EEEEEENS_6half_tEfNS_4arch4Sm80ELb0ELb0ELb1ELb0ELb0ELb0ELb0ELb0ELi2ELi4ELi4ELi4ELb0EEENS1_24CollectiveEpilogueBwdGQAISA_fSD_Li256ELb0ELb0EEENS1_19SingleTileSchedulerILb0ELb0ELb0ELi128EEEEEEEEEvNT_6ParamsE$_ZN4cute3eso3ESOILb0ELb1EJNS_6LayoutINS_5tupleIJNS3_IJNS_1CILi8EEENS4_ILi1EEEEEENS4_ILi2EEEEEENS3_IJNS3_IJS6_NS4_ILi0EEEEEEiEEEEESA_EEC2ERKSD_RKSA_:
[----:B------:R-:W-:Y:S02]  /*5ea0*/  IADD3 R2, R85, -c[0x0][0x20], RZ ;  /* 0x8000080055027a10 */ /* 0x000fe40007ffe0ff */
[----:B------:R-:W-:-:S03]  /*5eb0*/  MOV R7, 0x0 ;  /* 0x0000000000077802 */ /* 0x000fc60000000f00 */
[----:B------:R1:W-:Y:S01]  /*5ec0*/  STL [R2], R3 ;  /* 0x0000000302007387 */ /* 0x0003e20000100800 */
[----:B------:R-:W-:Y:S05]  /*5ed0*/  RET.REL.NODEC R6 `(_ZN7cutlass13device_kernelIN5flash19enable_sm80_to_sm89INS1_16FlashAttnBwdSm80INS1_25CollectiveMainloopBwdSm80ILi2ELi2EN4cute5tupleIJNS5_1CILi128EEES8_NS7_ILi64EEEEEENS_6half_tEfNS_4arch4Sm80ELb0ELb0ELb1ELb0ELb0ELb0ELb0ELb0ELi2ELi4ELi4ELi4ELb0EEENS1_24CollectiveEpilogueBwdGQAISA_fSD_Li256ELb0ELb0EEENS1_19SingleTileSchedulerILb0ELb0ELb0ELi128EEEEEEEEEvNT_6ParamsE) ;  /* 0xffffa12006007950 */ /* 0x000fea0003c3ffff */
        .type           $_ZN7cutlass13device_kernelIN5flash19enable_sm80_to_sm89INS1_16FlashAttnBwdSm80INS1_25CollectiveMainloopBwdSm80ILi2ELi2EN4cute5tupleIJNS5_1CILi128EEES8_NS7_ILi64EEEEEENS_6half_tEfNS_4arch4Sm80ELb0ELb0ELb1ELb0ELb0ELb0ELb0ELb0ELi2ELi4ELi4ELi4ELb0EEENS1_24CollectiveEpilogueBwdGQAISA_fSD_Li256ELb0ELb0EEENS1_19SingleTileSchedulerILb0ELb0ELb0ELi128EEEEEEEEEvNT_6ParamsE$_ZN4cute3eso3ESOILb0ELb1EJiNS_1CILi0EEEEEC2ERKiRKS3_,@function
        .size           $_ZN7cutlass13device_kernelIN5flash19enable_sm80_to_sm89INS1_16FlashAttnBwdSm80INS1_25CollectiveMainloopBwdSm80ILi2ELi2EN4cute5tupleIJNS5_1CILi128EEES8_NS7_ILi64EEEEEENS_6half_tEfNS_4arch4Sm80ELb0ELb0ELb1ELb0ELb0ELb0ELb0ELb0ELi2ELi4ELi4ELi4ELb0EEENS1_24CollectiveEpilogueBwdGQAISA_fSD_Li256ELb0ELb0EEENS1_19SingleTileSchedulerILb0ELb0ELb0ELi128EEEEEEEEEvNT_6ParamsE$_ZN4cute3eso3ESOILb0ELb1EJiNS_1CILi0EEEEEC2ERKiRKS3_,($_ZN7cutlass13device_kernelIN5flash19enable_sm80_to_sm89INS1_16FlashAttnBwdSm80INS1_25CollectiveMainloopBwdSm80ILi2ELi2EN4cute5tupleIJNS5_1CILi128EEES8_NS7_ILi64EEEEEENS_6half_tEfNS_4arch4Sm80ELb0ELb0ELb1ELb0ELb0ELb0ELb0ELb0ELi2ELi4ELi4ELi4ELb0EEENS1_24CollectiveEpilogueBwdGQAISA_fSD_Li256ELb0ELb0EEENS1_19SingleTileSchedulerILb0ELb0ELb0ELi128EEEEEEEEEvNT_6ParamsE$_ZN4cute3eso3ESOILb0ELb1EJiNS_1CILi144EEENS2_ILi288EEEEEC2ERKiRKS3_RKS4_ - $_ZN7cutlass13device_kernelIN5flash19enable_sm80_to_sm89INS1_16FlashAttnBwdSm80INS1_25CollectiveMainloopBwdSm80ILi2ELi2EN4cute5tupleIJNS5_1CILi128EEES8_NS7_ILi64EEEEEENS_6half_tEfNS_4arch4Sm80ELb0ELb0ELb1ELb0ELb0ELb0ELb0ELb0ELi2ELi4ELi4ELi4ELb0EEENS1_24CollectiveEpilogueBwdGQAISA_fSD_Li256ELb0ELb0EEENS1_19SingleTileSchedulerILb0ELb0ELb0ELi128EEEEEEEEEvNT_6ParamsE$_ZN4cute3eso3ESOILb0ELb1EJiNS_1CILi0EEEEEC2ERKiRKS3_)
$_ZN7cutlass13device_kernelIN5flash19enable_sm80_to_sm89INS1_16FlashAttnBwdSm80INS1_25CollectiveMainloopBwdSm80ILi2ELi2EN4cute5tupleIJNS5_1CILi128EEES8_NS7_ILi64EEEEEENS_6half_tEfNS_4arch4Sm80ELb0ELb0ELb1ELb0ELb0ELb0ELb0ELb0ELi2ELi4ELi4ELi4ELb0EEENS1_24CollectiveEpilogueBwdGQAISA_fSD_Li256ELb0ELb0EEENS1_19SingleTileSchedulerILb0ELb0ELb0ELi128EEEEEEEEEvNT_6ParamsE$_ZN4cute3eso3ESOILb0ELb1EJiNS_1CILi0EEEEEC2ERKiRKS3_:
[----:B------:R-:W-:Y:S02]  /*5ee0*/  IADD3 R2, R84, -c[0x0][0x20], RZ ;  /* 0x8000080054027a10 */ /* 0x000fe40007ffe0ff */
[----:B------:R-:W-:-:S03]  /*5ef0*/  MOV R5, 0x0 ;  /* 0x0000000000057802 */ /* 0x000fc60000000f00 */
[----:B------:R1:W-:Y:S01]  /*5f00*/  STL [R2], R3 ;  /* 0x0000000302007387 */ /* 0x0003e20000100800 */
[----:B------:R-:W-:Y:S05]  /*5f10*/  RET.REL.NODEC R4 `(_ZN7cutlass13device_kernelIN5flash19enable_sm80_to_sm89INS1_16FlashAttnBwdSm80INS1_25CollectiveMainloopBwdSm80ILi2ELi2EN4cute5tupleIJNS5_1CILi128EEES8_NS7_ILi64EEEEEENS_6half_tEfNS_4arch4Sm80ELb0ELb0ELb1ELb0ELb0ELb0ELb0ELb0ELi2ELi4ELi4ELi4ELb0EEENS1_24CollectiveEpilogueBwdGQAISA_fSD_Li256ELb0ELb0EEENS1_19SingleTileSchedulerILb0ELb0ELb0ELi128EEEEEEEEEvNT_6ParamsE) ;  /* 0xffffa0e004007950 */ /* 0x000fea0003c3ffff */
        .type           $_ZN7cutlass13device_kernelIN5flash19enable_sm80_to_sm89INS1_16FlashAttnBwdSm80INS1_25CollectiveMainloopBwdSm80ILi2ELi2EN4cute5tupleIJNS5_1CILi128EEES8_NS7_ILi64EEEEEENS_6half_tEfNS_4arch4Sm80ELb0ELb0ELb1ELb0ELb0ELb0ELb0ELb0ELi2ELi4ELi4ELi4ELb0EEENS1_24CollectiveEpilogueBwdGQAISA_fSD_Li256ELb0ELb0EEENS1_19SingleTileSchedulerILb0ELb0ELb0ELi128EEEEEEEEEvNT_6ParamsE$_ZN4cute3eso3ESOILb0ELb1EJiNS_1CILi144EEENS2_ILi288EEEEEC2ERKiRKS3_RKS4_,@function
        .size           $_ZN7cutlass13device_kernelIN5flash19enable_sm80_to_sm89INS1_16FlashAttnBwdSm80INS1_25CollectiveMainloopBwdSm80ILi2ELi2EN4cute5tupleIJNS5_1CILi128EEES8_NS7_ILi64EEEEEENS_6half_tEfNS_4arch4Sm80ELb0ELb0ELb1ELb0ELb0ELb0ELb0ELb0ELi2ELi4ELi4ELi4ELb0EEENS1_24CollectiveEpilogueBwdGQAISA_fSD_Li256ELb0ELb0EEENS1_19SingleTileSchedulerILb0ELb0ELb0ELi128EEEEEEEEEvNT_6ParamsE$_ZN4cute3eso3ESOILb0ELb1EJiNS_1CILi144EEENS2_ILi288EEEEEC2ERKiRKS3_RKS4_,($_ZN7cutlass13device_kernelIN5flash19enable_sm80_to_sm89INS1_16FlashAttnBwdSm80INS1_25CollectiveMainloopBwdSm80ILi2ELi2EN4cute5tupleIJNS5_1CILi128EEES8_NS7_ILi64EEEEEENS_6half_tEfNS_4arch4Sm80ELb0ELb0ELb1ELb0ELb0ELb0ELb0ELb0ELi2ELi4ELi4ELi4ELb0EEENS1_24CollectiveEpilogueBwdGQAISA_fSD_Li256ELb0ELb0EEENS1_19SingleTileSchedulerILb0ELb0ELb0ELi128EEEEEEEEEvNT_6ParamsE$_ZN4cute3eso3ESOILb0ELb1EJiNS_1CILi144EEENS2_ILi512EEEEEC2ERKiRKS3_RKS4_ - $_ZN7cutlass13device_kernelIN5flash19enable_sm80_to_sm89INS1_16FlashAttnBwdSm80INS1_25CollectiveMainloopBwdSm80ILi2ELi2EN4cute5tupleIJNS5_1CILi128EEES8_NS7_ILi64EEEEEENS_6half_tEfNS_4arch4Sm80ELb0ELb0ELb1ELb0ELb0ELb0ELb0ELb0ELi2ELi4ELi4ELi4ELb0EEENS1_24CollectiveEpilogueBwdGQAISA_fSD_Li256ELb0ELb0EEENS1_19SingleTileSchedulerILb0ELb0ELb0ELi128EEEEEEEEEvNT_6ParamsE$_ZN4cute3eso3ESOILb0ELb1EJiNS_1CILi144EEENS2_ILi288EEEEEC2ERKiRKS3_RKS4_)
$_ZN7cutlass13device_kernelIN5flash19enable_sm80_to_sm89INS1_16FlashAttnBwdSm80INS1_25CollectiveMainloopBwdSm80ILi2ELi2EN4cute5tupleIJNS5_1CILi128EEES8_NS7_ILi64EEEEEENS_6half_tEfNS_4arch4Sm80ELb0ELb0ELb1ELb0ELb0ELb0ELb0ELb0ELi2ELi4ELi4ELi4ELb0EEENS1_24CollectiveEpilogueBwdGQAISA_fSD_Li256ELb0ELb0EEENS1_19SingleTileSchedulerILb0ELb0ELb0ELi128EEEEEEEEEvNT_6ParamsE$_ZN4cute3eso3ESOILb0ELb1EJiNS_1CILi144EEENS2_ILi288EEEEEC2ERKiRKS3_RKS4_:
[----:B------:R-:W-:Y:S01]  /*5f20*/  IADD3 R4, R84, -c[0x0][0x20], RZ ;  /* 0x8000080054047a10 */ /* 0x000fe20007ffe0ff */
[----:B------:R-:W-:Y:S01]  /*5f30*/  IMAD.MOV.U32 R34, RZ, RZ, R26 ;  /* 0x000000ffff227224 */ /* 0x000fe200078e001a */
[----:B------:R-:W-:-:S03]  /*5f40*/  MOV R35, 0x0 ;  /* 0x0000000000237802 */ /* 0x000fc60000000f00 */
[----:B------:R1:W-:Y:S01]  /*5f50*/  STL [R4], R5 ;  /* 0x0000000504007387 */ /* 0x0003e20000100800 */
[----:B------:R-:W-:Y:S05]  /*5f60*/  RET.REL.NODEC R34 `(_ZN7cutlass13device_kernelIN5flash19enable_sm80_to_sm89INS1_16FlashAttnBwdSm80INS1_25CollectiveMainloopBwdSm80ILi2ELi2EN4cute5tupleIJNS5_1CILi128EEES8_NS7_ILi64EEEEEENS_6half_tEfNS_4arch4Sm80ELb0ELb0ELb1ELb0ELb0ELb0ELb0ELb0ELi2ELi4ELi4ELi4ELb0EEENS1_24CollectiveEpilogueBwdGQAISA_fSD_Li256ELb0ELb0EEENS1_19SingleTileSchedulerILb0ELb0ELb0ELi128EEEEEEEEEvNT_6ParamsE) ;  /* 0xffffa09022007950 */ /* 0x000fea0003c3ffff */
        .type           $_ZN7cutlass13device_kernelIN5flash19enable_sm80_to_sm89INS1_16FlashAttnBwdSm80INS1_25CollectiveMainloopBwdSm80ILi2ELi2EN4cute5tupleIJNS5_1CILi128EEES8_NS7_ILi64EEEEEENS_6half_tEfNS_4arch4Sm80ELb0ELb0ELb1ELb0ELb0ELb0ELb0ELb0ELi2ELi4ELi4ELi4ELb0EEENS1_24CollectiveEpilogueBwdGQAISA_fSD_Li256ELb0ELb0EEENS1_19SingleTileSchedulerILb0ELb0ELb0ELi128EEEEEEEEEvNT_6ParamsE$_ZN4cute3eso3ESOILb0ELb1EJiNS_1CILi144EEENS2_ILi512EEEEEC2ERKiRKS3_RKS4_,@function
        .size           $_ZN7cutlass13device_kernelIN5flash19enable_sm80_to_sm89INS1_16FlashAttnBwdSm80INS1_25CollectiveMainloopBwdSm80ILi2ELi2EN4cute5tupleIJNS5_1CILi128EEES8_NS7_ILi64EEEEEENS_6half_tEfNS_4arch4Sm80ELb0ELb0ELb1ELb0ELb0ELb0ELb0ELb0ELi2ELi4ELi4ELi4ELb0EEENS1_24CollectiveEpilogueBwdGQAISA_fSD_Li256ELb0ELb0EEENS1_19SingleTileSchedulerILb0ELb0ELb0ELi128EEEEEEEEEvNT_6ParamsE$_ZN4cute3eso3ESOILb0ELb1EJiNS_1CILi144EEENS2_ILi512EEEEEC2ERKiRKS3_RKS4_,($_ZN7cutlass13device_kernelIN5flash19enable_sm80_to_sm89INS1_16FlashAttnBwdSm80INS1_25CollectiveMainloopBwdSm80ILi2ELi2EN4cute5tupleIJNS5_1CILi128EEES8_NS7_ILi64EEEEEENS_6half_tEfNS_4arch4Sm80ELb0ELb0ELb1ELb0ELb0ELb0ELb0ELb0ELi2ELi4ELi4ELi4ELb0EEENS1_24CollectiveEpilogueBwdGQAISA_fSD_Li256ELb0ELb0EEENS1_19SingleTileSchedulerILb0ELb0ELb0ELi128EEEEEEEEEvNT_6ParamsE$_ZN4cute3eso3ESOILb0ELb1EJiNS_1CILi72EEENS2_ILi512EEEEEC2ERKiRKS3_RKS4_ - $_ZN7cutlass13device_kernelIN5flash19enable_sm80_to_sm89INS1_16FlashAttnBwdSm80INS1_25CollectiveMainloopBwdSm80ILi2ELi2EN4cute5tupleIJNS5_1CILi128EEES8_NS7_ILi64EEEEEENS_6half_tEfNS_4arch4Sm80ELb0ELb0ELb1ELb0ELb0ELb0ELb0ELb0ELi2ELi4ELi4ELi4ELb0EEENS1_24CollectiveEpilogueBwdGQAISA_fSD_Li256ELb0ELb0EEENS1_19SingleTileSchedulerILb0ELb0ELb0ELi128EEEEEEEEEvNT_6ParamsE$_ZN4cute3eso3ESOILb0ELb1EJiNS_1CILi144EEENS2_ILi512EEEEEC2ERKiRKS3_RKS4_)
$_ZN7cutlass13device_kernelIN5flash19enable_sm80_to_sm89INS1_16FlashAttnBwdSm80INS1_25CollectiveMainloopBwdSm80ILi2ELi2EN4cute5tupleIJNS5_1CILi128EEES8_NS7_ILi64EEEEEENS_6half_tEfNS_4arch4Sm80ELb0ELb0ELb1ELb0ELb0ELb0ELb0ELb0ELi2ELi4ELi4ELi4ELb0EEENS1_24CollectiveEpilogueBwdGQAISA_fSD_Li256ELb0ELb0EEENS1_19SingleTileSchedulerILb0ELb0ELb0ELi128EEEEEEEEEvNT_6ParamsE$_ZN4cute3eso3ESOILb0ELb1EJiNS_1CILi144EEENS2_ILi512EEEEEC2ERKiRKS3_RKS4_:
[----:B------:R-:W-:Y:S01]  /*5f70*/  IADD3 R2, R84, -c[0x0][0x20], RZ ;  /* 0x8000080054027a10 */ /* 0x000fe20007ffe0ff */
[----:B------:R-:W-:Y:S01]  /*5f80*/  IMAD.MOV.U32 R34, RZ, RZ, R26 ;  /* 0x000000ffff227224 */ /* 0x000fe200078e001a */
[----:B------:R-:W-:-:S03]  /*5f90*/  MOV R35, 0x0 ;  /* 0x0000000000237802 */ /* 0x000fc60000000f00 */
[----:B------:R1:W-:Y:S01]  /*5fa0*/  STL [R2], R3 ;  /* 0x0000000302007387 */ /* 0x0003e20000100800 */
[----:B------:R-:W-:Y:S05]  /*5fb0*/  RET.REL.NODEC R34 `(_ZN7cutlass13device_kernelIN5flash19enable_sm80_to_sm89INS1_16FlashAttnBwdSm80INS1_25CollectiveMainloopBwdSm80ILi2ELi2EN4cute5tupleIJNS5_1CILi128EEES8_NS7_ILi64EEEEEENS_6half_tEfNS_4arch4Sm80ELb0ELb0ELb1ELb0ELb0ELb0ELb0ELb0ELi2ELi4ELi4ELi4ELb0EEENS1_24CollectiveEpilogueBwdGQAISA_fSD_Li256ELb0ELb0EEENS1_19SingleTileSchedulerILb0ELb0ELb0ELi128EEEEEEEEEvNT_6ParamsE) ;  /* 0xffffa04022007950 */ /* 0x000fea0003c3ffff */
        .type           $_ZN7cutlass13device_kernelIN5flash19enable_sm80_to_sm89INS1_16FlashAttnBwdSm80INS1_25CollectiveMainloopBwdSm80ILi2ELi2EN4cute5tupleIJNS5_1CILi128EEES8_NS7_ILi64EEEEEENS_6half_tEfNS_4arch4Sm80ELb0ELb0ELb1ELb0ELb0ELb0ELb0ELb0ELi2ELi4ELi4ELi4ELb0EEENS1_24CollectiveEpilogueBwdGQAISA_fSD_Li256ELb0ELb0EEENS1_19SingleTileSchedulerILb0ELb0ELb0ELi128EEEEEEEEEvNT_6ParamsE$_ZN4cute3eso3ESOILb0ELb1EJiNS_1CILi72EEENS2_ILi512EEEEEC2ERKiRKS3_RKS4_,@function
        .size           $_ZN7cutlass13device_kernelIN5flash19enable_sm80_to_sm89INS1_16FlashAttnBwdSm80INS1_25CollectiveMainloopBwdSm80ILi2ELi2EN4cute5tupleIJNS5_1CILi128EEES8_NS7_ILi64EEEEEENS_6half_tEfNS_4arch4Sm80ELb0ELb0ELb1ELb0ELb0ELb0ELb0ELb0ELi2ELi4ELi4ELi4ELb0EEENS1_24CollectiveEpilogueBwdGQAISA_fSD_Li256ELb0ELb0EEENS1_19SingleTileSchedulerILb0ELb0ELb0ELi128EEEEEEEEEvNT_6ParamsE$_ZN4cute3eso3ESOILb0ELb1EJiNS_1CILi72EEENS2_ILi512EEEEEC2ERKiRKS3_RKS4_,($_ZN7cutlass13device_kernelIN5flash19enable_sm80_to_sm89INS1_16FlashAttnBwdSm80INS1_25CollectiveMainloopBwdSm80ILi2ELi2EN4cute5tupleIJNS5_1CILi128EEES8_NS7_ILi64EEEEEENS_6half_tEfNS_4arch4Sm80ELb0ELb0ELb1ELb0ELb0ELb0ELb0ELb0ELi2ELi4ELi4ELi4ELb0EEENS1_24CollectiveEpilogueBwdGQAISA_fSD_Li256ELb0ELb0EEENS1_19SingleTileSchedulerILb0ELb0ELb0ELi128EEEEEEEEEvNT_6ParamsE$_ZN4cute3eso3ESOILb1ELb0EJNS_10UnderscoreES2_S2_iEEC2ERKS2_S5_S5_RKi - $_ZN7cutlass13device_kernelIN5flash19enable_sm80_to_sm89INS1_16FlashAttnBwdSm80INS1_25CollectiveMainloopBwdSm80ILi2ELi2EN4cute5tupleIJNS5_1CILi128EEES8_NS7_ILi64EEEEEENS_6half_tEfNS_4arch4Sm80ELb0ELb0ELb1ELb0ELb0ELb0ELb0ELb0ELi2ELi4ELi4ELi4ELb0EEENS1_24CollectiveEpilogueBwdGQAISA_fSD_Li256ELb0ELb0EEENS1_19SingleTileSchedulerILb0ELb0ELb0ELi128EEEEEEEEEvNT_6ParamsE$_ZN4cute3eso3ESOILb0ELb1EJiNS_1CILi72EEENS2_ILi512EEEEEC2ERKiRKS3_RKS4_)
$_ZN7cutlass13device_kernelIN5flash19enable_sm80_to_sm89INS1_16FlashAttnBwdSm80INS1_25CollectiveMainloopBwdSm80ILi2ELi2EN4cute5tupleIJNS5_1CILi128EEES8_NS7_ILi64EEEEEENS_6half_tEfNS_4arch4Sm80ELb0ELb0ELb1ELb0ELb0ELb0ELb0ELb0ELi2ELi4ELi4ELi4ELb0EEENS1_24CollectiveEpilogueBwdGQAISA_fSD_Li256ELb0ELb0EEENS1_19SingleTileSchedulerILb0ELb0ELb0ELi128EEEEEEEEEvNT_6ParamsE$_ZN4cute3eso3ESOILb0ELb1EJiNS_1CILi72EEENS2_ILi512EEEEEC2ERKiRKS3_RKS4_:
[----:B------:R-:W-:Y:S01]  /*5fc0*/  IADD3 R2, R84, -c[0x0][0x20], RZ ;  /* 0x8000080054027a10 */ /* 0x000fe20007ffe0ff */
[----:B------:R-:W-:Y:S01]  /*5fd0*/  IMAD.MOV.U32 R38, RZ, RZ, R6 ;  /* 0x000000ffff267224 */ /* 0x000fe200078e0006 */
[----:B------:R-:W-:-:S03]  /*5fe0*/  MOV R39, 0x0 ;  /* 0x0000000000277802 */ /* 0x000fc60000000f00 */
[----:B------:R1:W-:Y:S01]  /*5ff0*/  STL [R2], R3 ;  /* 0x0000000302007387 */ /* 0x0003e20000100800 */
[----:B------:R-:W-:Y:S05]  /*6000*/  RET.REL.NODEC R38 `(_ZN7cutlass13device_kernelIN5flash19enable_sm80_to_sm89INS1_16FlashAttnBwdSm80INS1_25CollectiveMainloopBwdSm80ILi2ELi2EN4cute5tupleIJNS5_1CILi128EEES8_NS7_ILi64EEEEEENS_6half_tEfNS_4arch4Sm80ELb0ELb0ELb1ELb0ELb0ELb0ELb0ELb0ELi2ELi4ELi4ELi4ELb0EEENS1_24CollectiveEpilogueBwdGQAISA_fSD_Li256ELb0ELb0EEENS1_19SingleTileSchedulerILb0ELb0ELb0ELi128EEEEEEEEEvNT_6ParamsE) ;  /* 0xffff9ff026007950 */ /* 0x000fea0003c3ffff */
        .type           $_ZN7cutlass13device_kernelIN5flash19enable_sm80_to_sm89INS1_16FlashAttnBwdSm80INS1_25CollectiveMainloopBwdSm80ILi2ELi2EN4cute5tupleIJNS5_1CILi128EEES8_NS7_ILi64EEEEEENS_6half_tEfNS_4arch4Sm80ELb0ELb0ELb1ELb0ELb0ELb0ELb0ELb0ELi2ELi4ELi4ELi4ELb0EEENS1_24CollectiveEpilogueBwdGQAISA_fSD_Li256ELb0ELb0EEENS1_19SingleTileSchedulerILb0ELb0ELb0ELi128EEEEEEEEEvNT_6ParamsE$_ZN4cute3eso3ESOILb1ELb0EJNS_10UnderscoreES2_S2_iEEC2ERKS2_S5_S5_RKi,@function
        .size           $_ZN7cutlass13device_kernelIN5flash19enable_sm80_to_sm89INS1_16FlashAttnBwdSm80INS1_25CollectiveMainloopBwdSm80ILi2ELi2EN4cute5tupleIJNS5_1CILi128EEES8_NS7_ILi64EEEEEENS_6half_tEfNS_4arch4Sm80ELb0ELb0ELb1ELb0ELb0ELb0ELb0ELb0ELi2ELi4ELi4ELi4ELb0EEENS1_24CollectiveEpilogueBwdGQAISA_fSD_Li256ELb0ELb0EEENS1_19SingleTileSchedulerILb0ELb0ELb0ELi128EEEEEEEEEvNT_6ParamsE$_ZN4cute3eso3ESOILb1ELb0EJNS_10UnderscoreES2_S2_iEEC2ERKS2_S5_S5_RKi,($_ZN7cutlass13device_kernelIN5flash19enable_sm80_to_sm89INS1_16FlashAttnBwdSm80INS1_25CollectiveMainloopBwdSm80ILi2ELi2EN4cute5tupleIJNS5_1CILi128EEES8_NS7_ILi64EEEEEENS_6half_tEfNS_4arch4Sm80ELb0ELb0ELb1ELb0ELb0ELb0ELb0ELb0ELi2ELi4ELi4ELi4ELb0EEENS1_24CollectiveEpilogueBwdGQAISA_fSD_Li256ELb0ELb0EEENS1_19SingleTileSchedulerILb0ELb0ELb0ELi128EEEEEEEEEvNT_6ParamsE$_ZN4cute3eso3ESOILb1ELb0EJNS_10UnderscoreES2_iEEC2ERKS2_S5_RKi - $_ZN7cutlass13device_kernelIN5flash19enable_sm80_to_sm89INS1_16FlashAttnBwdSm80INS1_25CollectiveMainloopBwdSm80ILi2ELi2EN4cute5tupleIJNS5_1CILi128EEES8_NS7_ILi64EEEEEENS_6half_tEfNS_4arch4Sm80ELb0ELb0ELb1ELb0ELb0ELb0ELb0ELb0ELi2ELi4ELi4ELi4ELb0EEENS1_24CollectiveEpilogueBwdGQAISA_fSD_Li256ELb0ELb0EEENS1_19SingleTileSchedulerILb0ELb0ELb0ELi128EEEEEEEEEvNT_6ParamsE$_ZN4cute3eso3ESOILb1ELb0EJNS_10UnderscoreES2_S2_iEEC2ERKS2_S5_S5_RKi)
$_ZN7cutlass13device_kernelIN5flash19enable_sm80_to_sm89INS1_16FlashAttnBwdSm80INS1_25CollectiveMainloopBwdSm80ILi2ELi2EN4cute5tupleIJNS5_1CILi128EEES8_NS7_ILi64EEEEEENS_6half_tEfNS_4arch4Sm80ELb0ELb0ELb1ELb0ELb0ELb0ELb0ELb0ELi2ELi4ELi4ELi4ELb0EEENS1_24CollectiveEpilogueBwdGQAISA_fSD_Li256ELb0ELb0EEENS1_19SingleTileSchedulerILb0ELb0ELb0ELi128EEEEEEEEEvNT_6ParamsE$_ZN4cute3eso3ESOILb1ELb0EJNS_10UnderscoreES2_S2_iEEC2ERKS2_S5_S5_RKi:
[----:B------:R-:W-:Y:S02]  /*6010*/  IADD3 R2, R62, -c[0x0][0x20], RZ ;  /* 0x800008003e027a10 */ /* 0x000fe40007ffe0ff */
[----:B------:R-:W-:-:S03]  /*6020*/  MOV R5, 0x0 ;  /* 0x0000000000057802 */ /* 0x000fc60000000f00 */
[----:B------:R1:W-:Y:S01]  /*6030*/  STL [R2], R24 ;  /* 0x0000001802007387 */ /* 0x0003e20000100800 */
[----:B------:R-:W-:Y:S05]  /*6040*/  RET.REL.NODEC R4 `(_ZN7cutlass13device_kernelIN5flash19enable_sm80_to_sm89INS1_16FlashAttnBwdSm80INS1_25CollectiveMainloopBwdSm80ILi2ELi2EN4cute5tupleIJNS5_1CILi128EEES8_NS7_ILi64EEEEEENS_6half_tEfNS_4arch4Sm80ELb0ELb0ELb1ELb0ELb0ELb0ELb0ELb0ELi2ELi4ELi4ELi4ELb0EEENS1_24CollectiveEpilogueBwdGQAISA_fSD_Li256ELb0ELb0EEENS1_19SingleTileSchedulerILb0ELb0ELb0ELi128EEEEEEEEEvNT_6ParamsE) ;  /* 0xffff9fb004007950 */ /* 0x000fea0003c3ffff */
        .type           $_ZN7cutlass13device_kernelIN5flash19enable_sm80_to_sm89INS1_16FlashAttnBwdSm80INS1_25CollectiveMainloopBwdSm80ILi2ELi2EN4cute5tupleIJNS5_1CILi128EEES8_NS7_ILi64EEEEEENS_6half_tEfNS_4arch4Sm80ELb0ELb0ELb1ELb0ELb0ELb0ELb0ELb0ELi2ELi4ELi4ELi4ELb0EEENS1_24CollectiveEpilogueBwdGQAISA_fSD_Li256ELb0ELb0EEENS1_19SingleTileSchedulerILb0ELb0ELb0ELi128EEEEEEEEEvNT_6ParamsE$_ZN4cute3eso3ESOILb1ELb0EJNS_10UnderscoreES2_iEEC2ERKS2_S5_RKi,@function
        .size           $_ZN7cutlass13device_kernelIN5flash19enable_sm80_to_sm89INS1_16FlashAttnBwdSm80INS1_25CollectiveMainloopBwdSm80ILi2ELi2EN4cute5tupleIJNS5_1CILi128EEES8_NS7_ILi64EEEEEENS_6half_tEfNS_4arch4Sm80ELb0ELb0ELb1ELb0ELb0ELb0ELb0ELb0ELi2ELi4ELi4ELi4ELb0EEENS1_24CollectiveEpilogueBwdGQAISA_fSD_Li256ELb0ELb0EEENS1_19SingleTileSchedulerILb0ELb0ELb0ELi128EEEEEEEEEvNT_6ParamsE$_ZN4cute3eso3ESOILb1ELb0EJNS_10UnderscoreES2_iEEC2ERKS2_S5_RKi,($_ZN7cutlass13device_kernelIN5flash19enable_sm80_to_sm89INS1_16FlashAttnBwdSm80INS1_25CollectiveMainloopBwdSm80ILi2ELi2EN4cute5tupleIJNS5_1CILi128EEES8_NS7_ILi64EEEEEENS_6half_tEfNS_4arch4Sm80ELb0ELb0ELb1ELb0ELb0ELb0ELb0ELb0ELi2ELi4ELi4ELi4ELb0EEENS1_24CollectiveEpilogueBwdGQAISA_fSD_Li256ELb0ELb0EEENS1_19SingleTileSchedulerILb0ELb0ELb0ELi128EEEEEEEEEvNT_6ParamsE$_ZN4cute3eso3ESOILb1ELb0EJNS_10UnderscoreEiEEC2ERKS2_RKi - $_ZN7cutlass13device_kernelIN5flash19enable_sm80_to_sm89INS1_16FlashAttnBwdSm80INS1_25CollectiveMainloopBwdSm80ILi2ELi2EN4cute5tupleIJNS5_1CILi128EEES8_NS7_ILi64EEEEEENS_6half_tEfNS_4arch4Sm80ELb0ELb0ELb1ELb0ELb0ELb0ELb0ELb0ELi2ELi4ELi4ELi4ELb0EEENS1_24CollectiveEpilogueBwdGQAISA_fSD_Li256ELb0ELb0EEENS1_19SingleTileSchedulerILb0ELb0ELb0ELi128EEEEEEEEEvNT_6ParamsE$_ZN4cute3eso3ESOILb1ELb0EJNS_10UnderscoreES2_iEEC2ERKS2_S5_RKi)
$_ZN7cutlass13device_kernelIN5flash19enable_sm80_to_sm89INS1_16FlashAttnBwdSm80INS1_25CollectiveMainloopBwdSm80ILi2ELi2EN4cute5tupleIJNS5_1CILi128EEES8_NS7_ILi64EEEEEENS_6half_tEfNS_4arch4Sm80ELb0ELb0ELb1ELb0ELb0ELb0ELb0ELb0ELi2ELi4ELi4ELi4ELb0EEENS1_24CollectiveEpilogueBwdGQAISA_fSD_Li256ELb0ELb0EEENS1_19SingleTileSchedulerILb0ELb0ELb0ELi128EEEEEEEEEvNT_6ParamsE$_ZN4cute3eso3ESOILb1ELb0EJNS_10UnderscoreES2_iEEC2ERKS2_S5_RKi:
[----:B------:R-:W-:Y:S02]  /*6050*/  IADD3 R2, R85, -c[0x0][0x20], RZ ;  /* 0x8000080055027a10 */ /* 0x000fe40007ffe0ff */
[----:B------:R-:W-:-:S03]  /*6060*/  MOV R47, 0x0 ;  /* 0x00000000002f7802 */ /* 0x000fc60000000f00 */
[----:B------:R1:W-:Y:S01]  /*6070*/  STL [R2], R3 ;  /* 0x0000000302007387 */ /* 0x0003e20000100800 */
[----:B------:R-:W-:Y:S05]  /*6080*/  RET.REL.NODEC R46 `(_ZN7cutlass13device_kernelIN5flash19enable_sm80_to_sm89INS1_16FlashAttnBwdSm80INS1_25CollectiveMainloopBwdSm80ILi2ELi2EN4cute5tupleIJNS5_1CILi128EEES8_NS7_ILi64EEEEEENS_6half_tEfNS_4arch4Sm80ELb0ELb0ELb1ELb0ELb0ELb0ELb0ELb0ELi2ELi4ELi4ELi4ELb0EEENS1_24CollectiveEpilogueBwdGQAISA_fSD_Li256ELb0ELb0EEENS1_19SingleTileSchedulerILb0ELb0ELb0ELi128EEEEEEEEEvNT_6ParamsE) ;  /* 0xffff9f702e007950 */ /* 0x000fea0003c3ffff */
        .type           $_ZN7cutlass13device_kernelIN5flash19enable_sm80_to_sm89INS1_16FlashAttnBwdSm80INS1_25CollectiveMainloopBwdSm80ILi2ELi2EN4cute5tupleIJNS5_1CILi128EEES8_NS7_ILi64EEEEEENS_6half_tEfNS_4arch4Sm80ELb0ELb0ELb1ELb0ELb0ELb0ELb0ELb0ELi2ELi4ELi4ELi4ELb0EEENS1_24CollectiveEpilogueBwdGQAISA_fSD_Li256ELb0ELb0EEENS1_19SingleTileSchedulerILb0ELb0ELb0ELi128EEEEEEEEEvNT_6ParamsE$_ZN4cute3eso3ESOILb1ELb0EJNS_10UnderscoreEiEEC2ERKS2_RKi,@function
        .size           $_ZN7cutlass13device_kernelIN5flash19enable_sm80_to_sm89INS1_16FlashAttnBwdSm80INS1_25CollectiveMainloopBwdSm80ILi2ELi2EN4cute5tupleIJNS5_1CILi128EEES8_NS7_ILi64EEEEEENS_6half_tEfNS_4arch4Sm80ELb0ELb0ELb1ELb0ELb0ELb0ELb0ELb0ELi2ELi4ELi4ELi4ELb0EEENS1_24CollectiveEpilogueBwdGQAISA_fSD_Li256ELb0ELb0EEENS1_19SingleTileSchedulerILb0ELb0ELb0ELi128EEEEEEEEEvNT_6ParamsE$_ZN4cute3eso3ESOILb1ELb0EJNS_10UnderscoreEiEEC2ERKS2_RKi,($_ZN7cutlass13device_kernelIN5flash19enable_sm80_to_sm89INS1_16FlashAttnBwdSm80INS1_25CollectiveMainloopBwdSm80ILi2ELi2EN4cute5tupleIJNS5_1CILi128EEES8_NS7_ILi64EEEEEENS_6half_tEfNS_4arch4Sm80ELb0ELb0ELb1ELb0ELb0ELb0ELb0ELb0ELi2ELi4ELi4ELi4ELb0EEENS1_24CollectiveEpilogueBwdGQAISA_fSD_Li256ELb0ELb0EEENS1_19SingleTileSchedulerILb0ELb0ELb0ELi128EEEEEEEEEvNT_6ParamsE$_ZN4cute3eso3ESOILb1ELb0EJNS_10UnderscoreEiiEEC2ERKS2_RKiS7_ - $_ZN7cutlass13device_kernelIN5flash19enable_sm80_to_sm89INS1_16FlashAttnBwdSm80INS1_25CollectiveMainloopBwdSm80ILi2ELi2EN4cute5tupleIJNS5_1CILi128EEES8_NS7_ILi64EEEEEENS_6half_tEfNS_4arch4Sm80ELb0ELb0ELb1ELb0ELb0ELb0ELb0ELb0ELi2ELi4ELi4ELi4ELb0EEENS1_24CollectiveEpilogueBwdGQAISA_fSD_Li256ELb0ELb0EEENS1_19SingleTileSchedulerILb0ELb0ELb0ELi128EEEEEEEEEvNT_6ParamsE$_ZN4cute3eso3ESOILb1ELb0EJNS_10UnderscoreEiEEC2ERKS2_RKi)
$_ZN7cutlass13device_kernelIN5flash19enable_sm80_to_sm89INS1_16FlashAttnBwdSm80INS1_25CollectiveMainloopBwdSm80ILi2ELi2EN4cute5tupleIJNS5_1CILi128EEES8_NS7_ILi64EEEEEENS_6half_tEfNS_4arch4Sm80ELb0ELb0ELb1ELb0ELb0ELb0ELb0ELb0ELi2ELi4ELi4ELi4ELb0EEENS1_24CollectiveEpilogueBwdGQAISA_fSD_Li256ELb0ELb0EEENS1_19SingleTileSchedulerILb0ELb0ELb0ELi128EEEEEEEEEvNT_6ParamsE$_ZN4cute3eso3ESOILb1ELb0EJNS_10UnderscoreEiEEC2ERKS2_RKi:
[----:B------:R-:W-:Y:S01]  /*6090*/  IADD3 R36, R85, -c[0x0][0x20], RZ ;  /* 0x8000080055247a10 */ /* 0x000fe20007ffe0ff */
[----:B------:R-:W-:Y:S01]  /*60a0*/  IMAD.MOV.U32 R38, RZ, RZ, R46 ;  /* 0x000000ffff267224 */ /* 0x000fe200078e002e */
[----:B------:R-:W-:-:S03]  /*60b0*/  MOV R39, 0x0 ;  /* 0x0000000000277802 */ /* 0x000fc60000000f00 */
[----:B------:R1:W-:Y:S01]  /*60c0*/  STL [R36], R47 ;  /* 0x0000002f24007387 */ /* 0x0003e20000100800 */
[----:B------:R-:W-:Y:S05]  /*60d0*/  RET.REL.NODEC R38 `(_ZN7cutlass13device_kernelIN5flash19enable_sm80_to_sm89INS1_16FlashAttnBwdSm80INS1_25CollectiveMainloopBwdSm80ILi2ELi2EN4cute5tupleIJNS5_1CILi128EEES8_NS7_ILi64EEEEEENS_6half_tEfNS_4arch4Sm80ELb0ELb0ELb1ELb0ELb0ELb0ELb0ELb0ELi2ELi4ELi4ELi4ELb0EEENS1_24CollectiveEpilogueBwdGQAISA_fSD_Li256ELb0ELb0EEENS1_19SingleTileSchedulerILb0ELb0ELb0ELi128EEEEEEEEEvNT_6ParamsE) ;  /* 0xffff9f2026007950 */ /* 0x000fea0003c3ffff */
        .type           $_ZN7cutlass13device_kernelIN5flash19enable_sm80_to_sm89INS1_16FlashAttnBwdSm80INS1_25CollectiveMainloopBwdSm80ILi2ELi2EN4cute5tupleIJNS5_1CILi128EEES8_NS7_ILi64EEEEEENS_6half_tEfNS_4arch4Sm80ELb0ELb0ELb1ELb0ELb0ELb0ELb0ELb0ELi2ELi4ELi4ELi4ELb0EEENS1_24CollectiveEpilogueBwdGQAISA_fSD_Li256ELb0ELb0EEENS1_19SingleTileSchedulerILb0ELb0ELb0ELi128EEEEEEEEEvNT_6ParamsE$_ZN4cute3eso3ESOILb1ELb0EJNS_10UnderscoreEiiEEC2ERKS2_RKiS7_,@function
        .size           $_ZN7cutlass13device_kernelIN5flash19enable_sm80_to_sm89INS1_16FlashAttnBwdSm80INS1_25CollectiveMainloopBwdSm80ILi2ELi2EN4cute5tupleIJNS5_1CILi128EEES8_NS7_ILi64EEEEEENS_6half_tEfNS_4arch4Sm80ELb0ELb0ELb1ELb0ELb0ELb0ELb0ELb0ELi2ELi4ELi4ELi4ELb0EEENS1_24CollectiveEpilogueBwdGQAISA_fSD_Li256ELb0ELb0EEENS1_19SingleTileSchedulerILb0ELb0ELb0ELi128EEEEEEEEEvNT_6ParamsE$_ZN4cute3eso3ESOILb1ELb0EJNS_10UnderscoreEiiEEC2ERKS2_RKiS7_,($_ZN7cutlass13device_kernelIN5flash19enable_sm80_to_sm89INS1_16FlashAttnBwdSm80INS1_25CollectiveMainloopBwdSm80ILi2ELi2EN4cute5tupleIJNS5_1CILi128EEES8_NS7_ILi64EEEEEENS_6half_tEfNS_4arch4Sm80ELb0ELb0ELb1ELb0ELb0ELb0ELb0ELb0ELi2ELi4ELi4ELi4ELb0EEENS1_24CollectiveEpilogueBwdGQAISA_fSD_Li256ELb0ELb0EEENS1_19SingleTileSchedulerILb0ELb0ELb0ELi128EEEEEEEEEvNT_6ParamsE$_ZN4cute3eso3ESOILb1ELb0EJNS_14ComposedLayoutINS_7SwizzleILi3ELi3ELi3EEENS_1CILi0EEENS_6LayoutINS_5tupleIJNS8_IJNS8_IJNS5_ILi4EEENS5_ILi8EEEEEENS8_IJNS5_ILi2EEENS5_ILi1EEEEEEEEENS8_IJNS8_IJSC_SC_EEENS8_IJSA_S9_EEEEEEEEENS8_IJNS8_IJNS8_IJSC_NS5_ILi64EEEEEENS8_IJNS5_ILi512EEES6_EEEEEENS8_IJNS8_IJSD_SA_EEENS8_IJNS5_ILi1024EEENS5_ILi16EEEEEEEEEEEEEEEENS_10ViewEngineINS_8smem_ptrIPN7cutlass6half_tEEEEEEEC2ERKSW_RKS13_ - $_ZN7cutlass13device_kernelIN5flash19enable_sm80_to_sm89INS1_16FlashAttnBwdSm80INS1_25CollectiveMainloopBwdSm80ILi2ELi2EN4cute5tupleIJNS5_1CILi128EEES8_NS7_ILi64EEEEEENS_6half_tEfNS_4arch4Sm80ELb0ELb0ELb1ELb0ELb0ELb0ELb0ELb0ELi2ELi4ELi4ELi4ELb0EEENS1_24CollectiveEpilogueBwdGQAISA_fSD_Li256ELb0ELb0EEENS1_19SingleTileSchedulerILb0ELb0ELb0ELi128EEEEEEEEEvNT_6ParamsE$_ZN4cute3eso3ESOILb1ELb0EJNS_10UnderscoreEiiEEC2ERKS2_RKiS7_)
$_ZN7cutlass13device_kernelIN5flash19enable_sm80_to_sm89INS1_16FlashAttnBwdSm80INS1_25CollectiveMainloopBwdSm80ILi2ELi2EN4cute5tupleIJNS5_1CILi128EEES8_NS7_ILi64EEEEEENS_6half_tEfNS_4arch4Sm80ELb0ELb0ELb1ELb0ELb0ELb0ELb0ELb0ELi2ELi4ELi4ELi4ELb0EEENS1_24CollectiveEpilogueBwdGQAISA_fSD_Li256ELb0ELb0EEENS1_19SingleTileSchedulerILb0ELb0ELb0ELi128EEEEEEEEEvNT_6ParamsE$_ZN4cute3eso3ESOILb1ELb0EJNS_10UnderscoreEiiEEC2ERKS2_RKiS7_:
[----:B------:R-:W-:Y:S02]  /*60e0*/  IADD3 R3, R62, -c[0x0][0x20], RZ ;  /* 0x800008003e037a10 */ /* 0x000fe40007ffe0ff */
[----:B------:R-:W-:-:S03]  /*60f0*/  IADD3 R2, R61, -c[0x0][0x20], RZ ;  /* 0x800008003d027a10 */ /* 0x000fc60007ffe0ff */
[----:B------:R1:W-:Y:S04]  /*6100*/  STL [R3], R38 ;  /* 0x0000002603007387 */ /* 0x0003e80000100800 */
[----:B------:R-:W2:Y:S01]  /*6110*/  LDL R2, [R2] ;  /* 0x0000000002027983 */ /* 0x000ea20000100800 */
[----:B------:R-:W-:-:S03]  /*6120*/  IMAD.MOV.U32 R37, RZ, RZ, 0x0 ;  /* 0x00000000ff257424 */ /* 0x000fc600078e00ff */
[----:B--2---:R1:W-:Y:S01]  /*6130*/  STL [R3+0x4], R2 ;  /* 0x0000040203007387 */ /* 0x0043e20000100800 */
[----:B------:R-:W-:Y:S05]  /*6140*/  RET.REL.NODEC R36 `(_ZN7cutlass13device_kernelIN5flash19enable_sm80_to_sm89INS1_16FlashAttnBwdSm80INS1_25CollectiveMainloopBwdSm80ILi2ELi2EN4cute5tupleIJNS5_1CILi128EEES8_NS7_ILi64EEEEEENS_6half_tEfNS_4arch4Sm80ELb0ELb0ELb1ELb0ELb0ELb0ELb0ELb0ELi2ELi4ELi4ELi4ELb0EEENS1_24CollectiveEpilogueBwdGQAISA_fSD_Li256ELb0ELb0EEENS1_19SingleTileSchedulerILb0ELb0ELb0ELi128EEEEEEEEEvNT_6ParamsE) ;  /* 0xffff9eb024007950 */ /* 0x000fea0003c3ffff */
        .type           $_ZN7cutlass13device_kernelIN5flash19enable_sm80_to_sm89INS1_16FlashAttnBwdSm80INS1_25CollectiveMainloopBwdSm80ILi2ELi2EN4cute5tupleIJNS5_1CILi128EEES8_NS7_ILi64EEEEEENS_6half_tEfNS_4arch4Sm80ELb0ELb0ELb1ELb0ELb0ELb0ELb0ELb0ELi2ELi4ELi4ELi4ELb0EEENS1_24CollectiveEpilogueBwdGQAISA_fSD_Li256ELb0ELb0EEENS1_19SingleTileSchedulerILb0ELb0ELb0ELi128EEEEEEEEEvNT_6ParamsE$_ZN4cute3eso3ESOILb1ELb0EJNS_14ComposedLayoutINS_7SwizzleILi3ELi3ELi3EEENS_1CILi0EEENS_6LayoutINS_5tupleIJNS8_IJNS8_IJNS5_ILi4EEENS5_ILi8EEEEEENS8_IJNS5_ILi2EEENS5_ILi1EEEEEEEEENS8_IJNS8_IJSC_SC_EEENS8_IJSA_S9_EEEEEEEEENS8_IJNS8_IJNS8_IJSC_NS5_ILi64EEEEEENS8_IJNS5_ILi512EEES6_EEEEEENS8_IJNS8_IJSD_SA_EEENS8_IJNS5_ILi1024EEENS5_ILi16EEEEEEEEEEEEEEEENS_10ViewEngineINS_8smem_ptrIPN7cutlass6half_tEEEEEEEC2ERKSW_RKS13_,@function
        .size           $_ZN7cutlass13device_kernelIN5flash19enable_sm80_to_sm89INS1_16FlashAttnBwdSm80INS1_25CollectiveMainloopBwdSm80ILi2ELi2EN4cute5tupleIJNS5_1CILi128EEES8_NS7_ILi64EEEEEENS_6half_tEfNS_4arch4Sm80ELb0ELb0ELb1ELb0ELb0ELb0ELb0ELb0ELi2ELi4ELi4ELi4ELb0EEENS1_24CollectiveEpilogueBwdGQAISA_fSD_Li256ELb0ELb0EEENS1_19SingleTileSchedulerILb0ELb0ELb0ELi128EEEEEEEEEvNT_6ParamsE$_ZN4cute3eso3ESOILb1ELb0EJNS_14ComposedLayoutINS_7SwizzleILi3ELi3ELi3EEENS_1CILi0EEENS_6LayoutINS_5tupleIJNS8_IJNS8_IJNS5_ILi4EEENS5_ILi8EEEEEENS8_IJNS5_ILi2EEENS5_ILi1EEEEEEEEENS8_IJNS8_IJSC_SC_EEENS8_IJSA_S9_EEEEEEEEENS8_IJNS8_IJNS8_IJSC_NS5_ILi64EEEEEENS8_IJNS5_ILi512EEES6_EEEEEENS8_IJNS8_IJSD_SA_EEENS8_IJNS5_ILi1024EEENS5_ILi16EEEEEEEEEEEEEEEENS_10ViewEngineINS_8smem_ptrIPN7cutlass6half_tEEEEEEEC2ERKSW_RKS13_,($_ZN7cutlass13device_kernelIN5flash19enable_sm80_to_sm89INS1_16FlashAttnBwdSm80INS1_25CollectiveMainloopBwdSm80ILi2ELi2EN4cute5tupleIJNS5_1CILi128EEES8_NS7_ILi64EEEEEENS_6half_tEfNS_4arch4Sm80ELb0ELb0ELb1ELb0ELb0ELb0ELb0ELb0ELi2ELi4ELi4ELi4ELb0EEENS1_24CollectiveEpilogueBwdGQAISA_fSD_Li256ELb0ELb0EEENS1_19SingleTileSchedulerILb0ELb0ELb0ELi128EEEEEEEEEvNT_6ParamsE$_ZN4cute3eso3ESOILb1ELb0EJNS_14ComposedLayoutINS_7SwizzleILi3ELi3ELi3EEENS_1CILi0EEENS_6LayoutINS_5tupleIJNS8_IJNS8_IJNS5_ILi4EEENS5_ILi8EEEEEENS8_IJNS5_ILi2EEENS5_ILi1EEEEEEEEENS8_IJNS8_IJSC_SC_EEESB_EEEEEENS8_IJNS8_IJNS8_IJNS5_ILi128EEESD_EEENS8_IJSA_S6_EEEEEENS8_IJNS8_IJNS5_ILi64EEENS5_ILi512EEEEEENS8_IJNS5_ILi16EEENS5_ILi1024EEEEEEEEEEEEEEEENS_10ViewEngineINS_8smem_ptrIPN7cutlass6half_tEEEEEEEC2ERKSW_RKS13_ - $_ZN7cutlass13device_kernelIN5flash19enable_sm80_to_sm89INS1_16FlashAttnBwdSm80INS1_25CollectiveMainloopBwdSm80ILi2ELi2EN4cute5tupleIJNS5_1CILi128EEES8_NS7_ILi64EEEEEENS_6half_tEfNS_4arch4Sm80ELb0ELb0ELb1ELb0ELb0ELb0ELb0ELb0ELi2ELi4ELi4ELi4ELb0EEENS1_24CollectiveEpilogueBwdGQAISA_fSD_Li256ELb0ELb0EEENS1_19SingleTileSchedulerILb0ELb0ELb0ELi128EEEEEEEEEvNT_6ParamsE$_ZN4cute3eso3ESOILb1ELb0EJNS_14ComposedLayoutINS_7SwizzleILi3ELi3ELi3EEENS_1CILi0EEENS_6LayoutINS_5tupleIJNS8_IJNS8_IJNS5_ILi4EEENS5_ILi8EEEEEENS8_IJNS5_ILi2EEENS5_ILi1EEEEEEEEENS8_IJNS8_IJSC_SC_EEENS8_IJSA_S9_EEEEEEEEENS8_IJNS8_IJNS8_IJSC_NS5_ILi64EEEEEENS8_IJNS5_ILi512EEES6_EEEEEENS8_IJNS8_IJSD_SA_EEENS8_IJNS5_ILi1024EEENS5_ILi16EEEEEEEEEEEEEEEENS_10ViewEngineINS_8smem_ptrIPN7cutlass6half_tEEEEEEEC2ERKSW_RKS13_)
$_ZN7cutlass13device_kernelIN5flash19enable_sm80_to_sm89INS1_16FlashAttnBwdSm80INS1_25CollectiveMainloopBwdSm80ILi2ELi2EN4cute5tupleIJNS5_1CILi128EEES8_NS7_ILi64EEEEEENS_6half_tEfNS_4arch4Sm80ELb0ELb0ELb1ELb0ELb0ELb0ELb0ELb0ELi2ELi4ELi4ELi4ELb0EEENS1_24CollectiveEpilogueBwdGQAISA_fSD_Li256ELb0ELb0EEENS1_19SingleTileSchedulerILb0ELb0ELb0ELi128EEEEEEEEEvNT_6ParamsE$_ZN4cute3eso3ESOILb1ELb0EJNS_14ComposedLayoutINS_7SwizzleILi3ELi3ELi3EEENS_1CILi0EEENS_6LayoutINS_5tupleIJNS8_IJNS8_IJNS5_ILi4EEENS5_ILi8EEEEEENS8_IJNS5_ILi2EEENS5_ILi1EEEEEEEEENS8_IJNS8_IJSC_SC_EEENS8_IJSA_S9_EEEEEEEEENS8_IJNS8_IJNS8_IJSC_NS5_ILi64EEEEEENS8_IJNS5_ILi512EEES6_EEEEEENS8_IJNS8_IJSD_SA_EEENS8_IJNS5_ILi1024EEENS5_ILi16EEEEEEEEEEEEEEEENS_10ViewEngineINS_8smem_ptrIPN7cutlass6half_tEEEEEEEC2ERKSW_RKS13_:
[----:B------:R-:W-:Y:S01]  /*6150*/  IADD3 R4, R62, -c[0x0][0x20], RZ ;  /* 0x800008003e047a10 */ /* 0x000fe20007ffe0ff */
[----:B------:R-:W-:Y:S01]  /*6160*/  IMAD.MOV.U32 R36, RZ, RZ, R6 ;  /* 0x000000ffff247224 */ /* 0x000fe200078e0006 */
[----:B------:R-:W-:-:S03]  /*6170*/  MOV R37, 0x0 ;  /* 0x0000000000257802 */ /* 0x000fc60000000f00 */
[----:B------:R1:W-:Y:S01]  /*6180*/  STL.64 [R4], R2 ;  /* 0x0000000204007387 */ /* 0x0003e20000100a00 */
[----:B------:R-:W-:Y:S05]  /*6190*/  RET.REL.NODEC R36 `(_ZN7cutlass13device_kernelIN5flash19enable_sm80_to_sm89INS1_16FlashAttnBwdSm80INS1_25CollectiveMainloopBwdSm80ILi2ELi2EN4cute5tupleIJNS5_1CILi128EEES8_NS7_ILi64EEEEEENS_6half_tEfNS_4arch4Sm80ELb0ELb0ELb1ELb0ELb0ELb0ELb0ELb0ELi2ELi4ELi4ELi4ELb0EEENS1_24CollectiveEpilogueBwdGQAISA_fSD_Li256ELb0ELb0EEENS1_19SingleTileSchedulerILb0ELb0ELb0ELi128EEEEEEEEEvNT_6ParamsE) ;  /* 0xffff9e6024007950 */ /* 0x000fea0003c3ffff */
        .type           $_ZN7cutlass13device_kernelIN5flash19enable_sm80_to_sm89INS1_16FlashAttnBwdSm80INS1_25CollectiveMainloopBwdSm80ILi2ELi2EN4cute5tupleIJNS5_1CILi128EEES8_NS7_ILi64EEEEEENS_6half_tEfNS_4arch4Sm80ELb0ELb0ELb1ELb0ELb0ELb0ELb0ELb0ELi2ELi4ELi4ELi4ELb0EEENS1_24CollectiveEpilogueBwdGQAISA_fSD_Li256ELb0ELb0EEENS1_19SingleTileSchedulerILb0ELb0ELb0ELi128EEEEEEEEEvNT_6ParamsE$_ZN4cute3eso3ESOILb1ELb0EJNS_14ComposedLayoutINS_7SwizzleILi3ELi3ELi3EEENS_1CILi0EEENS_6LayoutINS_5tupleIJNS8_IJNS8_IJNS5_ILi4EEENS5_ILi8EEEEEENS8_IJNS5_ILi2EEENS5_ILi1EEEEEEEEENS8_IJNS8_IJSC_SC_EEESB_EEEEEENS8_IJNS8_IJNS8_IJNS5_ILi128EEESD_EEENS8_IJSA_S6_EEEEEENS8_IJNS8_IJNS5_ILi64EEENS5_ILi512EEEEEENS8_IJNS5_ILi16EEENS5_ILi1024EEEEEEEEEEEEEEEENS_10ViewEngineINS_8smem_ptrIPN7cutlass6half_tEEEEEEEC2ERKSW_RKS13_,@function
        .size           $_ZN7cutlass13device_kernelIN5flash19enable_sm80_to_sm89INS1_16FlashAttnBwdSm80INS1_25CollectiveMainloopBwdSm80ILi2ELi2EN4cute5tupleIJNS5_1CILi128EEES8_NS7_ILi64EEEEEENS_6half_tEfNS_4arch4Sm80ELb0ELb0ELb1ELb0ELb0ELb0ELb0ELb0ELi2ELi4ELi4ELi4ELb0EEENS1_24CollectiveEpilogueBwdGQAISA_fSD_Li256ELb0ELb0EEENS1_19SingleTileSchedulerILb0ELb0ELb0ELi128EEEEEEEEEvNT_6ParamsE$_ZN4cute3eso3ESOILb1ELb0EJNS_14ComposedLayoutINS_7SwizzleILi3ELi3ELi3EEENS_1CILi0EEENS_6LayoutINS_5tupleIJNS8_IJNS8_IJNS5_ILi4EEENS5_ILi8EEEEEENS8_IJNS5_ILi2EEENS5_ILi1EEEEEEEEENS8_IJNS8_IJSC_SC_EEESB_EEEEEENS8_IJNS8_IJNS8_IJNS5_ILi128EEESD_EEENS8_IJSA_S6_EEEEEENS8_IJNS8_IJNS5_ILi64EEENS5_ILi512EEEEEENS8_IJNS5_ILi16EEENS5_ILi1024EEEEEEEEEEEEEEEENS_10ViewEngineINS_8smem_ptrIPN7cutlass6half_tEEEEEEEC2ERKSW_RKS13_,($_ZN7cutlass13device_kernelIN5flash19enable_sm80_to_sm89INS1_16FlashAttnBwdSm80INS1_25CollectiveMainloopBwdSm80ILi2ELi2EN4cute5tupleIJNS5_1CILi128EEES8_NS7_ILi64EEEEEENS_6half_tEfNS_4arch4Sm80ELb0ELb0ELb1ELb0ELb0ELb0ELb0ELb0ELi2ELi4ELi4ELi4ELb0EEENS1_24CollectiveEpilogueBwdGQAISA_fSD_Li256ELb0ELb0EEENS1_19SingleTileSchedulerILb0ELb0ELb0ELi128EEEEEEEEEvNT_6ParamsE$_ZN4cute3eso3ESOILb1ELb0EJNS_14ComposedLayoutINS_7SwizzleILi3ELi3ELi3EEENS_1CILi0EEENS_6LayoutINS_5tupleIJNS8_IJNS8_IJNS5_ILi4EEENS5_ILi8EEEEEENS8_IJS9_NS5_ILi1EEEEEEEEENS8_IJNS8_IJNS5_ILi2EEESF_SF_EEENS8_IJSF_SA_EEEEEEEEENS8_IJNS8_IJNS8_IJNS5_ILi128EEESC_EEENS8_IJNS5_ILi16EEES6_EEEEEENS8_IJNS8_IJNS5_ILi64EEESA_NS5_ILi512EEEEEENS8_IJNS5_ILi8192EEENS5_ILi1024EEEEEEEEEEEEEEEENS_10ViewEngineINS_8smem_ptrIPN7cutlass6half_tEEEEEEEC2ERKSY_RKS15_ - $_ZN7cutlass13device_kernelIN5flash19enable_sm80_to_sm89INS1_16FlashAttnBwdSm80INS1_25CollectiveMainloopBwdSm80ILi2ELi2EN4cute5tupleIJNS5_1CILi128EEES8_NS7_ILi64EEEEEENS_6half_tEfNS_4arch4Sm80ELb0ELb0ELb1ELb0ELb0ELb0ELb0ELb0ELi2ELi4ELi4ELi4ELb0EEENS1_24CollectiveEpilogueBwdGQAISA_fSD_Li256ELb0ELb0EEENS1_19SingleTileSchedulerILb0ELb0ELb0ELi128EEEEEEEEEvNT_6ParamsE$_ZN4cute3eso3ESOILb1ELb0EJNS_14ComposedLayoutINS_7SwizzleILi3ELi3ELi3EEENS_1CILi0EEENS_6LayoutINS_5tupleIJNS8_IJNS8_IJNS5_ILi4EEENS5_ILi8EEEEEENS8_IJNS5_ILi2EEENS5_ILi1EEEEEEEEENS8_IJNS8_IJSC_SC_EEESB_EEEEEENS8_IJNS8_IJNS8_IJNS5_ILi128EEESD_EEENS8_IJSA_S6_EEEEEENS8_IJNS8_IJNS5_ILi64EEENS5_ILi512EEEEEENS8_IJNS5_ILi16EEENS5_ILi1024EEEEEEEEEEEEEEEENS_10ViewEngineINS_8smem_ptrIPN7cutlass6half_tEEEEEEEC2ERKSW_RKS13_)
$_ZN7cutlass13device_kernelIN5flash19enable_sm80_to_sm89INS1_16FlashAttnBwdSm80INS1_25CollectiveMainloopBwdSm80ILi2ELi2EN4cute5tupleIJNS5_1CILi128EEES8_NS7_ILi64EEEEEENS_6half_tEfNS_4arch4Sm80ELb0ELb0ELb1ELb0ELb0ELb0ELb0ELb0ELi2ELi4ELi4ELi4ELb0EEENS1_24CollectiveEpilogueBwdGQAISA_fSD_Li256ELb0ELb0EEENS1_19SingleTileSchedulerILb0ELb0ELb0ELi128EEEEEEEEEvNT_6ParamsE$_ZN4cute3eso3ESOILb1ELb0EJNS_14ComposedLayoutINS_7SwizzleILi3ELi3ELi3EEENS_1CILi0EEENS_6LayoutINS_5tupleIJNS8_IJNS8_IJNS5_ILi4EEENS5_ILi8EEEEEENS8_IJNS5_ILi2EEENS5_ILi1EEEEEEEEENS8_IJNS8_IJSC_SC_EEESB_EEEEEENS8_IJNS8_IJNS8_IJNS5_ILi128EEESD_EEENS8_IJSA_S6_EEEEEENS8_IJNS8_IJNS5_ILi64EEENS5_ILi512EEEEEENS8_IJNS5_ILi16EEENS5_ILi1024EEEEEEEEEEEEEEEENS_10ViewEngineINS_8smem_ptrIPN7cutlass6half_tEEEEEEEC2ERKSW_RKS13_:
[----:B------:R-:W-:Y:S02]  /*61a0*/  IADD3 R4, R84, -c[0x0][0x20], RZ ;  /* 0x8000080054047a10 */ /* 0x000fe40007ffe0ff */
[----:B------:R-:W-:-:S03]  /*61b0*/  MOV R31, 0x0 ;  /* 0x00000000001f7802 */ /* 0x000fc60000000f00 */
[----:B------:R1:W-:Y:S01]  /*61c0*/  STL.64 [R4], R2 ;  /* 0x0000000204007387 */ /* 0x0003e20000100a00 */
[----:B------:R-:W-:Y:S05]  /*61d0*/  RET.REL.NODEC R30 `(_ZN7cutlass13device_kernelIN5flash19enable_sm80_to_sm89INS1_16FlashAttnBwdSm80INS1_25CollectiveMainloopBwdSm80ILi2ELi2EN4cute5tupleIJNS5_1CILi128EEES8_NS7_ILi64EEEEEENS_6half_tEfNS_4arch4Sm80ELb0ELb0ELb1ELb0ELb0ELb0ELb0ELb0ELi2ELi4ELi4ELi4ELb0EEENS1_24CollectiveEpilogueBwdGQAISA_fSD_Li256ELb0ELb0EEENS1_19SingleTileSchedulerILb0ELb0ELb0ELi128EEEEEEEEEvNT_6ParamsE) ;  /* 0xffff9e201e007950 */ /* 0x000fea0003c3ffff */
        .type           $_ZN7cutlass13device_kernelIN5flash19enable_sm80_to_sm89INS1_16FlashAttnBwdSm80INS1_25CollectiveMainloopBwdSm80ILi2ELi2EN4cute5tupleIJNS5_1CILi128EEES8_NS7_ILi64EEEEEENS_6half_tEfNS_4arch4Sm80ELb0ELb0ELb1ELb0ELb0ELb0ELb0ELb0ELi2ELi4ELi4ELi4ELb0EEENS1_24CollectiveEpilogueBwdGQAISA_fSD_Li256ELb0ELb0EEENS1_19SingleTileSchedulerILb0ELb0ELb0ELi128EEEEEEEEEvNT_6ParamsE$_ZN4cute3eso3ESOILb1ELb0EJNS_14ComposedLayoutINS_7SwizzleILi3ELi3ELi3EEENS_1CILi0EEENS_6LayoutINS_5tupleIJNS8_IJNS8_IJNS5_ILi4EEENS5_ILi8EEEEEENS8_IJS9_NS5_ILi1EEEEEEEEENS8_IJNS8_IJNS5_ILi2EEESF_SF_EEENS8_IJSF_SA_EEEEEEEEENS8_IJNS8_IJNS8_IJNS5_ILi128EEESC_EEENS8_IJNS5_ILi16EEES6_EEEEEENS8_IJNS8_IJNS5_ILi64EEESA_NS5_ILi512EEEEEENS8_IJNS5_ILi8192EEENS5_ILi1024EEEEEEEEEEEEEEEENS_10ViewEngineINS_8smem_ptrIPN7cutlass6half_tEEEEEEEC2ERKSY_RKS15_,@function
        .size           $_ZN7cutlass13device_kernelIN5flash19enable_sm80_to_sm89INS1_16FlashAttnBwdSm80INS1_25CollectiveMainloopBwdSm80ILi2ELi2EN4cute5tupleIJNS5_1CILi128EEES8_NS7_ILi64EEEEEENS_6half_tEfNS_4arch4Sm80ELb0ELb0ELb1ELb0ELb0ELb0ELb0ELb0ELi2ELi4ELi4ELi4ELb0EEENS1_24CollectiveEpilogueBwdGQAISA_fSD_Li256ELb0ELb0EEENS1_19SingleTileSchedulerILb0ELb0ELb0ELi128EEEEEEEEEvNT_6ParamsE$_ZN4cute3eso3ESOILb1ELb0EJNS_14ComposedLayoutINS_7SwizzleILi3ELi3ELi3EEENS_1CILi0EEENS_6LayoutINS_5tupleIJNS8_IJNS8_IJNS5_ILi4EEENS5_ILi8EEEEEENS8_IJS9_NS5_ILi1EEEEEEEEENS8_IJNS8_IJNS5_ILi2EEESF_SF_EEENS8_IJSF_SA_EEEEEEEEENS8_IJNS8_IJNS8_IJNS5_ILi128EEESC_EEENS8_IJNS5_ILi16EEES6_EEEEEENS8_IJNS8_IJNS5_ILi64EEESA_NS5_ILi512EEEEEENS8_IJNS5_ILi8192EEENS5_ILi1024EEEEEEEEEEEEEEEENS_10ViewEngineINS_8smem_ptrIPN7cutlass6half_tEEEEEEEC2ERKSY_RKS15_,($_ZN7cutlass13device_kernelIN5flash19enable_sm80_to_sm89INS1_16FlashAttnBwdSm80INS1_25CollectiveMainloopBwdSm80ILi2ELi2EN4cute5tupleIJNS5_1CILi128EEES8_NS7_ILi64EEEEEENS_6half_tEfNS_4arch4Sm80ELb0ELb0ELb1ELb0ELb0ELb0ELb0ELb0ELi2ELi4ELi4ELi4ELb0EEENS1_24CollectiveEpilogueBwdGQAISA_fSD_Li256ELb0ELb0EEENS1_19SingleTileSchedulerILb0ELb0ELb0ELi128EEEEEEEEEvNT_6ParamsE$_ZN4cute3eso3ESOILb1ELb0EJNS_14ComposedLayoutINS_7SwizzleILi3ELi3ELi3EEENS_1CILj0EEENS_6LayoutINS_5tupleIJNS5_ILi64EEENS5_ILi128EEEEEENS8_IJNS5_ILi1EEES9_EEEEEEENS_10ViewEngineINS_8smem_ptrIPN7cutlass6half_tEEEEEEEC2ERKSF_RKSM_ - $_ZN7cutlass13device_kernelIN5flash19enable_sm80_to_sm89INS1_16FlashAttnBwdSm80INS1_25CollectiveMainloopBwdSm80ILi2ELi2EN4cute5tupleIJNS5_1CILi128EEES8_NS7_ILi64EEEEEENS_6half_tEfNS_4arch4Sm80ELb0ELb0ELb1ELb0ELb0ELb0ELb0ELb0ELi2ELi4ELi4ELi4ELb0EEENS1_24CollectiveEpilogueBwdGQAISA_fSD_Li256ELb0ELb0EEENS1_19SingleTileSchedulerILb0ELb0ELb0ELi128EEEEEEEEEvNT_6ParamsE$_ZN4cute3eso3ESOILb1ELb0EJNS_14ComposedLayoutINS_7SwizzleILi3ELi3ELi3EEENS_1CILi0EEENS_6LayoutINS_5tupleIJNS8_IJNS8_IJNS5_ILi4EEENS5_ILi8EEEEEENS8_IJS9_NS5_ILi1EEEEEEEEENS8_IJNS8_IJNS5_ILi2EEESF_SF_EEENS8_IJSF_SA_EEEEEEEEENS8_IJNS8_IJNS8_IJNS5_ILi128EEESC_EEENS8_IJNS5_ILi16EEES6_EEEEEENS8_IJNS8_IJNS5_ILi64EEESA_NS5_ILi512EEEEEENS8_IJNS5_ILi8192EEENS5_ILi1024EEEEEEEEEEEEEEEENS_10ViewEngineINS_8smem_ptrIPN7cutlass6half_tEEEEEEEC2ERKSY_RKS15_)
$_ZN7cutlass13device_kernelIN5flash19enable_sm80_to_sm89INS1_16FlashAttnBwdSm80INS1_25CollectiveMainloopBwdSm80ILi2ELi2EN4cute5tupleIJNS5_1CILi128EEES8_NS7_ILi64EEEEEENS_6half_tEfNS_4arch4Sm80ELb0ELb0ELb1ELb0ELb0ELb0ELb0ELb0ELi2ELi4ELi4ELi4ELb0EEENS1_24CollectiveEpilogueBwdGQAISA_fSD_Li256ELb0ELb0EEENS1_19SingleTileSchedulerILb0ELb0ELb0ELi128EEEEEEEEEvNT_6ParamsE$_ZN4cute3eso3ESOILb1ELb0EJNS_14ComposedLayoutINS_7SwizzleILi3ELi3ELi3EEENS_1CILi0EEENS_6LayoutINS_5tupleIJNS8_IJNS8_IJNS5_ILi4EEENS5_ILi8EEEEEENS8_IJS9_NS5_ILi1EEEEEEEEENS8_IJNS8_IJNS5_ILi2EEESF_SF_EEENS8_IJSF_SA_EEEEEEEEENS8_IJNS8_IJNS8_IJNS5_ILi128EEESC_EEENS8_IJNS5_ILi16EEES6_EEEEEENS8_IJNS8_IJNS5_ILi64EEESA_NS5_ILi512EEEEEENS8_IJNS5_ILi8192EEENS5_ILi1024EEEEEEEEEEEEEEEENS_10ViewEngineINS_8smem_ptrIPN7cutlass6half_tEEEEEEEC2ERKSY_RKS15_:
[----:B------:R-:W-:Y:S01]  /*61e0*/  IADD3 R4, R62, -c[0x0][0x20], RZ ;  /* 0x800008003e047a10 */ /* 0x000fe20007ffe0ff */
[----:B------:R-:W-:Y:S01]  /*61f0*/  IMAD.MOV.U32 R10, RZ, RZ, R6 ;  /* 0x000000ffff0a7224 */ /* 0x000fe200078e0006 */
[----:B------:R-:W-:-:S03]  /*6200*/  MOV R11, 0x0 ;  /* 0x00000000000b7802 */ /* 0x000fc60000000f00 */
[----:B------:R1:W-:Y:S01]  /*6210*/  STL.64 [R4], R2 ;  /* 0x0000000204007387 */ /* 0x0003e20000100a00 */
[----:B------:R-:W-:Y:S05]  /*6220*/  RET.REL.NODEC R10 `(_ZN7cutlass13device_kernelIN5flash19enable_sm80_to_sm89INS1_16FlashAttnBwdSm80INS1_25CollectiveMainloopBwdSm80ILi2ELi2EN4cute5tupleIJNS5_1CILi128EEES8_NS7_ILi64EEEEEENS_6half_tEfNS_4arch4Sm80ELb0ELb0ELb1ELb0ELb0ELb0ELb0ELb0ELi2ELi4ELi4ELi4ELb0EEENS1_24CollectiveEpilogueBwdGQAISA_fSD_Li256ELb0ELb0EEENS1_19SingleTileSchedulerILb0ELb0ELb0ELi128EEEEEEEEEvNT_6ParamsE) ;  /* 0xffff9dd00a007950 */ /* 0x000fea0003c3ffff */
        .type           $_ZN7cutlass13device_kernelIN5flash19enable_sm80_to_sm89INS1_16FlashAttnBwdSm80INS1_25CollectiveMainloopBwdSm80ILi2ELi2EN4cute5tupleIJNS5_1CILi128EEES8_NS7_ILi64EEEEEENS_6half_tEfNS_4arch4Sm80ELb0ELb0ELb1ELb0ELb0ELb0ELb0ELb0ELi2ELi4ELi4ELi4ELb0EEENS1_24CollectiveEpilogueBwdGQAISA_fSD_Li256ELb0ELb0EEENS1_19SingleTileSchedulerILb0ELb0ELb0ELi128EEEEEEEEEvNT_6ParamsE$_ZN4cute3eso3ESOILb1ELb0EJNS_14ComposedLayoutINS_7SwizzleILi3ELi3ELi3EEENS_1CILj0EEENS_6LayoutINS_5tupleIJNS5_ILi64EEENS5_ILi128EEEEEENS8_IJNS5_ILi1EEES9_EEEEEEENS_10ViewEngineINS_8smem_ptrIPN7cutlass6half_tEEEEEEEC2ERKSF_RKSM_,@function
        .size           $_ZN7cutlass13device_kernelIN5flash19enable_sm80_to_sm89INS1_16FlashAttnBwdSm80INS1_25CollectiveMainloopBwdSm80ILi2ELi2EN4cute5tupleIJNS5_1CILi128EEES8_NS7_ILi64EEEEEENS_6half_tEfNS_4arch4Sm80ELb0ELb0ELb1ELb0ELb0ELb0ELb0ELb0ELi2ELi4ELi4ELi4ELb0EEENS1_24CollectiveEpilogueBwdGQAISA_fSD_Li256ELb0ELb0EEENS1_19SingleTileSchedulerILb0ELb0ELb0ELi128EEEEEEEEEvNT_6ParamsE$_ZN4cute3eso3ESOILb1ELb0EJNS_14ComposedLayoutINS_7SwizzleILi3ELi3ELi3EEENS_1CILj0EEENS_6LayoutINS_5tupleIJNS5_ILi64EEENS5_ILi128EEEEEENS8_IJNS5_ILi1EEES9_EEEEEEENS_10ViewEngineINS_8smem_ptrIPN7cutlass6half_tEEEEEEEC2ERKSF_RKSM_,($_ZN7cutlass13device_kernelIN5flash19enable_sm80_to_sm89INS1_16FlashAttnBwdSm80INS1_25CollectiveMainloopBwdSm80ILi2ELi2EN4cute5tupleIJNS5_1CILi128EEES8_NS7_ILi64EEEEEENS_6half_tEfNS_4arch4Sm80ELb0ELb0ELb1ELb0ELb0ELb0ELb0ELb0ELi2ELi4ELi4ELi4ELb0EEENS1_24CollectiveEpilogueBwdGQAISA_fSD_Li256ELb0ELb0EEENS1_19SingleTileSchedulerILb0ELb0ELb0ELi128EEEEEEEEEvNT_6ParamsE$_ZN4cute3eso3ESOILb1ELb0EJNS_14ComposedLayoutINS_7SwizzleILi3ELi3ELi3EEENS_1CILj0EEENS_6LayoutINS_5tupleIJNS8_IJNS5_ILi8EEENS5_ILi16EEEEEENS8_IJNS5_ILi64EEENS5_ILi1EEEEEEEEENS8_IJNS8_IJSC_NS5_ILi512EEEEEENS8_IJSD_NS5_ILi0EEEEEEEEEEEEENS_10ViewEngineINS_8smem_ptrIPN7cutlass6half_tEEEEEEEC2ERKSM_RKST_ - $_ZN7cutlass13device_kernelIN5flash19enable_sm80_to_sm89INS1_16FlashAttnBwdSm80INS1_25CollectiveMainloopBwdSm80ILi2ELi2EN4cute5tupleIJNS5_1CILi128EEES8_NS7_ILi64EEEEEENS_6half_tEfNS_4arch4Sm80ELb0ELb0ELb1ELb0ELb0ELb0ELb0ELb0ELi2ELi4ELi4ELi4ELb0EEENS1_24CollectiveEpilogueBwdGQAISA_fSD_Li256ELb0ELb0EEENS1_19SingleTileSchedulerILb0ELb0ELb0ELi128EEEEEEEEEvNT_6ParamsE$_ZN4cute3eso3ESOILb1ELb0EJNS_14ComposedLayoutINS_7SwizzleILi3ELi3ELi3EEENS_1CILj0EEENS_6LayoutINS_5tupleIJNS5_ILi64EEENS5_ILi128EEEEEENS8_IJNS5_ILi1EEES9_EEEEEEENS_10ViewEngineINS_8smem_ptrIPN7cutlass6half_tEEEEEEEC2ERKSF_RKSM_)
$_ZN7cutlass13device_kernelIN5flash19enable_sm80_to_sm89INS1_16FlashAttnBwdSm80INS1_25CollectiveMainloopBwdSm80ILi2ELi2EN4cute5tupleIJNS5_1CILi128EEES8_NS7_ILi64EEEEEENS_6half_tEfNS_4arch4Sm80ELb0ELb0ELb1ELb0ELb0ELb0ELb0ELb0ELi2ELi4ELi4ELi4ELb0EEENS1_24CollectiveEpilogueBwdGQAISA_fSD_Li256ELb0ELb0EEENS1_19SingleTileSchedulerILb0ELb0ELb0ELi128EEEEEEEEEvNT_6ParamsE$_ZN4cute3eso3ESOILb1ELb0EJNS_14ComposedLayoutINS_7SwizzleILi3ELi3ELi3EEENS_1CILj0EEENS_6LayoutINS_5tupleIJNS5_ILi64EEENS5_ILi128EEEEEENS8_IJNS5_ILi1EEES9_EEEEEEENS_10ViewEngineINS_8smem_ptrIPN7cutlass6half_tEEEEEEEC2ERKSF_RKSM_:
[----:B------:R-:W-:Y:S02]  /*6230*/  IADD3 R4, R62, -c[0x0][0x20], RZ ;  /* 0x800008003e047a10 */ /* 0x000fe40007ffe0ff */
[----:B------:R-:W-:-:S03]  /*6240*/  MOV R15, 0x0 ;  /* 0x00000000000f7802 */ /* 0x000fc60000000f00 */
[----:B------:R1:W-:Y:S01]  /*6250*/  STL.64 [R4], R2 ;  /* 0x0000000204007387 */ /* 0x0003e20000100a00 */
[----:B------:R-:W-:Y:S05]  /*6260*/  RET.REL.NODEC R14 `(_ZN7cutlass13device_kernelIN5flash19enable_sm80_to_sm89INS1_16FlashAttnBwdSm80INS1_25CollectiveMainloopBwdSm80ILi2ELi2EN4cute5tupleIJNS5_1CILi128EEES8_NS7_ILi64EEEEEENS_6half_tEfNS_4arch4Sm80ELb0ELb0ELb1ELb0ELb0ELb0ELb0ELb0ELi2ELi4ELi4ELi4ELb0EEENS1_24CollectiveEpilogueBwdGQAISA_fSD_Li256ELb0ELb0EEENS1_19SingleTileSchedulerILb0ELb0ELb0ELi128EEEEEEEEEvNT_6ParamsE) ;  /* 0xffff9d900e007950 */ /* 0x000fea0003c3ffff */
        .type           $_ZN7cutlass13device_kernelIN5flash19enable_sm80_to_sm89INS1_16FlashAttnBwdSm80INS1_25CollectiveMainloopBwdSm80ILi2ELi2EN4cute5tupleIJNS5_1CILi128EEES8_NS7_ILi64EEEEEENS_6half_tEfNS_4arch4Sm80ELb0ELb0ELb1ELb0ELb0ELb0ELb0ELb0ELi2ELi4ELi4ELi4ELb0EEENS1_24CollectiveEpilogueBwdGQAISA_fSD_Li256ELb0ELb0EEENS1_19SingleTileSchedulerILb0ELb0ELb0ELi128EEEEEEEEEvNT_6ParamsE$_ZN4cute3eso3ESOILb1ELb0EJNS_14ComposedLayoutINS_7SwizzleILi3ELi3ELi3EEENS_1CILj0EEENS_6LayoutINS_5tupleIJNS8_IJNS5_ILi8EEENS5_ILi16EEEEEENS8_IJNS5_ILi64EEENS5_ILi1EEEEEEEEENS8_IJNS8_IJSC_NS5_ILi512EEEEEENS8_IJSD_NS5_ILi0EEEEEEEEEEEEENS_10ViewEngineINS_8smem_ptrIPN7cutlass6half_tEEEEEEEC2ERKSM_RKST_,@function
        .size           $_ZN7cutlass13device_kernelIN5flash19enable_sm80_to_sm89INS1_16FlashAttnBwdSm80INS1_25CollectiveMainloopBwdSm80ILi2ELi2EN4cute5tupleIJNS5_1CILi128EEES8_NS7_ILi64EEEEEENS_6half_tEfNS_4arch4Sm80ELb0ELb0ELb1ELb0ELb0ELb0ELb0ELb0ELi2ELi4ELi4ELi4ELb0EEENS1_24CollectiveEpilogueBwdGQAISA_fSD_Li256ELb0ELb0EEENS1_19SingleTileSchedulerILb0ELb0ELb0ELi128EEEEEEEEEvNT_6ParamsE$_ZN4cute3eso3ESOILb1ELb0EJNS_14ComposedLayoutINS_7SwizzleILi3ELi3ELi3EEENS_1CILj0EEENS_6LayoutINS_5tupleIJNS8_IJNS5_ILi8EEENS5_ILi16EEEEEENS8_IJNS5_ILi64EEENS5_ILi1EEEEEEEEENS8_IJNS8_IJSC_NS5_ILi512EEEEEENS8_IJSD_NS5_ILi0EEEEEEEEEEEEENS_10ViewEngineINS_8smem_ptrIPN7cutlass6half_tEEEEEEEC2ERKSM_RKST_,($_ZN7cutlass13device_kernelIN5flash19enable_sm80_to_sm89INS1_16FlashAttnBwdSm80INS1_25CollectiveMainloopBwdSm80ILi2ELi2EN4cute5tupleIJNS5_1CILi128EEES8_NS7_ILi64EEEEEENS_6half_tEfNS_4arch4Sm80ELb0ELb0ELb1ELb0ELb0ELb0ELb0ELb0ELi2ELi4ELi4ELi4ELb0EEENS1_24CollectiveEpilogueBwdGQAISA_fSD_Li256ELb0ELb0EEENS1_19SingleTileSchedulerILb0ELb0ELb0ELi128EEEEEEEEEvNT_6ParamsE$_ZN4cute3eso3ESOILb1ELb0EJNS_14ComposedLayoutINS_7SwizzleILi3ELi3ELi3EEENS_1CILj0EEENS_6LayoutINS_5tupleIJNS8_IJNS8_IJNS5_ILi4EEENS5_ILi8EEEEEENS8_IJNS5_ILi2EEENS5_ILi1EEEEEEEEENS8_IJNS8_IJSC_SC_EEESB_EEEEEENS8_IJNS8_IJNS8_IJNS5_ILi128EEESD_EEENS8_IJSA_NS5_ILi0EEEEEEEEENS8_IJNS8_IJNS5_ILi64EEENS5_ILi512EEEEEENS8_IJNS5_ILi16EEENS5_ILi1024EEEEEEEEEEEEEEEENS_10ViewEngineINS_8smem_ptrIPN7cutlass6half_tEEEEEEEC2ERKSX_RKS14_ - $_ZN7cutlass13device_kernelIN5flash19enable_sm80_to_sm89INS1_16FlashAttnBwdSm80INS1_25CollectiveMainloopBwdSm80ILi2ELi2EN4cute5tupleIJNS5_1CILi128EEES8_NS7_ILi64EEEEEENS_6half_tEfNS_4arch4Sm80ELb0ELb0ELb1ELb0ELb0ELb0ELb0ELb0ELi2ELi4ELi4ELi4ELb0EEENS1_24CollectiveEpilogueBwdGQAISA_fSD_Li256ELb0ELb0EEENS1_19SingleTileSchedulerILb0ELb0ELb0ELi128EEEEEEEEEvNT_6ParamsE$_ZN4cute3eso3ESOILb1ELb0EJNS_14ComposedLayoutINS_7SwizzleILi3ELi3ELi3EEENS_1CILj0EEENS_6LayoutINS_5tupleIJNS8_IJNS5_ILi8EEENS5_ILi16EEEEEENS8_IJNS5_ILi64EEENS5_ILi1EEEEEEEEENS8_IJNS8_IJSC_NS5_ILi512EEEEEENS8_IJSD_NS5_ILi0EEEEEEEEEEEEENS_10ViewEngineINS_8smem_ptrIPN7cutlass6half_tEEEEEEEC2ERKSM_RKST_)
$_ZN7cutlass13device_kernelIN5flash19enable_sm80_to_sm89INS1_16FlashAttnBwdSm80INS1_25CollectiveMainloopBwdSm80ILi2ELi2EN4cute5tupleIJNS5_1CILi128EEES8_NS7_ILi64EEEEEENS_6half_tEfNS_4arch4Sm80ELb0ELb0ELb1ELb0ELb0ELb0ELb0ELb0ELi2ELi4ELi4ELi4ELb0EEENS1_24CollectiveEpilogueBwdGQAISA_fSD_Li256ELb0ELb0EEENS1_19SingleTileSchedulerILb0ELb0ELb0ELi128EEEEEEEEEvNT_6ParamsE$_ZN4cute3eso3ESOILb1ELb0EJNS_14ComposedLayoutINS_7SwizzleILi3ELi3ELi3EEENS_1CILj0EEENS_6LayoutINS_5tupleIJNS8_IJNS5_ILi8EEENS5_ILi16EEEEEENS8_IJNS5_ILi64EEENS5_ILi1EEEEEEEEENS8_IJNS8_IJSC_NS5_ILi512EEEEEENS8_IJSD_NS5_ILi0EEEEEEEEEEEEENS_10ViewEngineINS_8smem_ptrIPN7cutlass6half_tEEEEEEEC2ERKSM_RKST_:
[----:B------:R-:W-:Y:S01]  /*6270*/  IADD3 R4, R62, -c[0x0][0x20], RZ ;  /* 0x800008003e047a10 */ /* 0x000fe20007ffe0ff */
[----:B------:R-:W-:Y:S01]  /*6280*/  IMAD.MOV.U32 R30, RZ, RZ, R6 ;  /* 0x000000ffff1e7224 */ /* 0x000fe200078e0006 */
[----:B------:R-:W-:-:S03]  /*6290*/  MOV R31, 0x0 ;  /* 0x00000000001f7802 */ /* 0x000fc60000000f00 */
[----:B------:R1:W-:Y:S01]  /*62a0*/  STL.64 [R4], R2 ;  /* 0x0000000204007387 */ /* 0x0003e20000100a00 */
[----:B------:R-:W-:Y:S05]  /*62b0*/  RET.REL.NODEC R30 `(_ZN7cutlass13device_kernelIN5flash19enable_sm80_to_sm89INS1_16FlashAttnBwdSm80INS1_25CollectiveMainloopBwdSm80ILi2ELi2EN4cute5tupleIJNS5_1CILi128EEES8_NS7_ILi64EEEEEENS_6half_tEfNS_4arch4Sm80ELb0ELb0ELb1ELb0ELb0ELb0ELb0ELb0ELi2ELi4ELi4ELi4ELb0EEENS1_24CollectiveEpilogueBwdGQAISA_fSD_Li256ELb0ELb0EEENS1_19SingleTileSchedulerILb0ELb0ELb0ELi128EEEEEEEEEvNT_6ParamsE) ;  /* 0xffff9d401e007950 */ /* 0x000fea0003c3ffff */
        .type           $_ZN7cutlass13device_kernelIN5flash19enable_sm80_to_sm89INS1_16FlashAttnBwdSm80INS1_25CollectiveMainloopBwdSm80ILi2ELi2EN4cute5tupleIJNS5_1CILi128EEES8_NS7_ILi64EEEEEENS_6half_tEfNS_4arch4Sm80ELb0ELb0ELb1ELb0ELb0ELb0ELb0ELb0ELi2ELi4ELi4ELi4ELb0EEENS1_24CollectiveEpilogueBwdGQAISA_fSD_Li256ELb0ELb0EEENS1_19SingleTileSchedulerILb0ELb0ELb0ELi128EEEEEEEEEvNT_6ParamsE$_ZN4cute3eso3ESOILb1ELb0EJNS_14ComposedLayoutINS_7SwizzleILi3ELi3ELi3EEENS_1CILj0EEENS_6LayoutINS_5tupleIJNS8_IJNS8_IJNS5_ILi4EEENS5_ILi8EEEEEENS8_IJNS5_ILi2EEENS5_ILi1EEEEEEEEENS8_IJNS8_IJSC_SC_EEESB_EEEEEENS8_IJNS8_IJNS8_IJNS5_ILi128EEESD_EEENS8_IJSA_NS5_ILi0EEEEEEEEENS8_IJNS8_IJNS5_ILi64EEENS5_ILi512EEEEEENS8_IJNS5_ILi16EEENS5_ILi1024EEEEEEEEEEEEEEEENS_10ViewEngineINS_8smem_ptrIPN7cutlass6half_tEEEEEEEC2ERKSX_RKS14_,@function
        .size           $_ZN7cutlass13device_kernelIN5flash19enable_sm80_to_sm89INS1_16FlashAttnBwdSm80INS1_25CollectiveMainloopBwdSm80ILi2ELi2EN4cute5tupleIJNS5_1CILi128EEES8_NS7_ILi64EEEEEENS_6half_tEfNS_4arch4Sm80ELb0ELb0ELb1ELb0ELb0ELb0ELb0ELb0ELi2ELi4ELi4ELi4ELb0EEENS1_24CollectiveEpilogueBwdGQAISA_fSD_Li256ELb0ELb0EEENS1_19SingleTileSchedulerILb0ELb0ELb0ELi128EEEEEEEEEvNT_6ParamsE$_ZN4cute3eso3ESOILb1ELb0EJNS_14ComposedLayoutINS_7SwizzleILi3ELi3ELi3EEENS_1CILj0EEENS_6LayoutINS_5tupleIJNS8_IJNS8_IJNS5_ILi4EEENS5_ILi8EEEEEENS8_IJNS5_ILi2EEENS5_ILi1EEEEEEEEENS8_IJNS8_IJSC_SC_EEESB_EEEEEENS8_IJNS8_IJNS8_IJNS5_ILi128EEESD_EEENS8_IJSA_NS5_ILi0EEEEEEEEENS8_IJNS8_IJNS5_ILi64EEENS5_ILi512EEEEEENS8_IJNS5_ILi16EEENS5_ILi1024EEEEEEEEEEEEEEEENS_10ViewEngineINS_8smem_ptrIPN7cutlass6half_tEEEEEEEC2ERKSX_RKS14_,($_ZN7cutlass13device_kernelIN5flash19enable_sm80_to_sm89INS1_16FlashAttnBwdSm80INS1_25CollectiveMainloopBwdSm80ILi2ELi2EN4cute5tupleIJNS5_1CILi128EEES8_NS7_ILi64EEEEEENS_6half_tEfNS_4arch4Sm80ELb0ELb0ELb1ELb0ELb0ELb0ELb0ELb0ELi2ELi4ELi4ELi4ELb0EEENS1_24CollectiveEpilogueBwdGQAISA_fSD_Li256ELb0ELb0EEENS1_19SingleTileSchedulerILb0ELb0ELb0ELi128EEEEEEEEEvNT_6ParamsE$_ZN4cute3eso3ESOILb1ELb0EJNS_14ComposedLayoutINS_7SwizzleILi3ELi3ELi3EEENS_1CILj0EEENS_6LayoutINS_5tupleIJNS8_IJNS8_IJNS5_ILi4EEENS5_ILi8EEEEEENS8_IJS9_NS5_ILi1EEEEEEEEENS8_IJNS8_IJNS5_ILi2EEESF_SF_EEENS8_IJSF_S9_EEEEEEEEENS8_IJNS8_IJNS8_IJSF_NS5_ILi64EEEEEENS8_IJNS5_ILi1024EEENS5_ILi0EEEEEEEEENS8_IJNS8_IJSC_NS5_ILi512EEESA_EEENS8_IJNS5_ILi4096EEENS5_ILi16EEEEEEEEEEEEEEEENS_10ViewEngineINS_8smem_ptrIPN7cutlass6half_tEEEEEEEC2ERKSY_RKS15_ - $_ZN7cutlass13device_kernelIN5flash19enable_sm80_to_sm89INS1_16FlashAttnBwdSm80INS1_25CollectiveMainloopBwdSm80ILi2ELi2EN4cute5tupleIJNS5_1CILi128EEES8_NS7_ILi64EEEEEENS_6half_tEfNS_4arch4Sm80ELb0ELb0ELb1ELb0ELb0ELb0ELb0ELb0ELi2ELi4ELi4ELi4ELb0EEENS1_24CollectiveEpilogueBwdGQAISA_fSD_Li256ELb0ELb0EEENS1_19SingleTileSchedulerILb0ELb0ELb0ELi128EEEEEEEEEvNT_6ParamsE$_ZN4cute3eso3ESOILb1ELb0EJNS_14ComposedLayoutINS_7SwizzleILi3ELi3ELi3EEENS_1CILj0EEENS_6LayoutINS_5tupleIJNS8_IJNS8_IJNS5_ILi4EEENS5_ILi8EEEEEENS8_IJNS5_ILi2EEENS5_ILi1EEEEEEEEENS8_IJNS8_IJSC_SC_EEESB_EEEEEENS8_IJNS8_IJNS8_IJNS5_ILi128EEESD_EEENS8_IJSA_NS5_ILi0EEEEEEEEENS8_IJNS8_IJNS5_ILi64EEENS5_ILi512EEEEEENS8_IJNS5_ILi16EEENS5_ILi1024EEEEEEEEEEEEEEEENS_10ViewEngineINS_8smem_ptrIPN7cutlass6half_tEEEEEEEC2ERKSX_RKS14_)
$_ZN7cutlass13device_kernelIN5flash19enable_sm80_to_sm89INS1_16FlashAttnBwdSm80INS1_25CollectiveMainloopBwdSm80ILi2ELi2EN4cute5tupleIJNS5_1CILi128EEES8_NS7_ILi64EEEEEENS_6half_tEfNS_4arch4Sm80ELb0ELb0ELb1ELb0ELb0ELb0ELb0ELb0ELi2ELi4ELi4ELi4ELb0EEENS1_24CollectiveEpilogueBwdGQAISA_fSD_Li256ELb0ELb0EEENS1_19SingleTileSchedulerILb0ELb0ELb0ELi128EEEEEEEEEvNT_6ParamsE$_ZN4cute3eso3ESOILb1ELb0EJNS_14ComposedLayoutINS_7SwizzleILi3ELi3ELi3EEENS_1CILj0EEENS_6LayoutINS_5tupleIJNS8_IJNS8_IJNS5_ILi4EEENS5_ILi8EEEEEENS8_IJNS5_ILi2EEENS5_ILi1EEEEEEEEENS8_IJNS8_IJSC_SC_EEESB_EEEEEENS8_IJNS8_IJNS8_IJNS5_ILi128EEESD_EEENS8_IJSA_NS5_ILi0EEEEEEEEENS8_IJNS8_IJNS5_ILi64EEENS5_ILi512EEEEEENS8_IJNS5_ILi16EEENS5_ILi1024EEEEEEEEEEEEEEEENS_10ViewEngineINS_8smem_ptrIPN7cutlass6half_tEEEEEEEC2ERKSX_RKS14_:
[----:B------:R-:W-:Y:S02]  /*62c0*/  IADD3 R4, R62, -c[0x0][0x20], RZ ;  /* 0x800008003e047a10 */ /* 0x000fe40007ffe0ff */
[----:B------:R-:W-:-:S03]  /*62d0*/  MOV R15, 0x0 ;  /* 0x00000000000f7802 */ /* 0x000fc60000000f00 */
[----:B------:R1:W-:Y:S01]  /*62e0*/  STL.64 [R4], R2 ;  /* 0x0000000204007387 */ /* 0x0003e20000100a00 */
[----:B------:R-:W-:Y:S05]  /*62f0*/  RET.REL.NODEC R14 `(_ZN7cutlass13device_kernelIN5flash19enable_sm80_to_sm89INS1_16FlashAttnBwdSm80INS1_25CollectiveMainloopBwdSm80ILi2ELi2EN4cute5tupleIJNS5_1CILi128EEES8_NS7_ILi64EEEEEENS_6half_tEfNS_4arch4Sm80ELb0ELb0ELb1ELb0ELb0ELb0ELb0ELb0ELi2ELi4ELi4ELi4ELb0EEENS1_24CollectiveEpilogueBwdGQAISA_fSD_Li256ELb0ELb0EEENS1_19SingleTileSchedulerILb0ELb0ELb0ELi128EEEEEEEEEvNT_6ParamsE) ;  /* 0xffff9d000e007950 */ /* 0x000fea0003c3ffff */
        .type           $_ZN7cutlass13device_kernelIN5flash19enable_sm80_to_sm89INS1_16FlashAttnBwdSm80INS1_25CollectiveMainloopBwdSm80ILi2ELi2EN4cute5tupleIJNS5_1CILi128EEES8_NS7_ILi64EEEEEENS_6half_tEfNS_4arch4Sm80ELb0ELb0ELb1ELb0ELb0ELb0ELb0ELb0ELi2ELi4ELi4ELi4ELb0EEENS1_24CollectiveEpilogueBwdGQAISA_fSD_Li256ELb0ELb0EEENS1_19SingleTileSchedulerILb0ELb0ELb0ELi128EEEEEEEEEvNT_6ParamsE$_ZN4cute3eso3ESOILb1ELb0EJNS_14ComposedLayoutINS_7SwizzleILi3ELi3ELi3EEENS_1CILj0EEENS_6LayoutINS_5tupleIJNS8_IJNS8_IJNS5_ILi4EEENS5_ILi8EEEEEENS8_IJS9_NS5_ILi1EEEEEEEEENS8_IJNS8_IJNS5_ILi2EEESF_SF_EEENS8_IJSF_S9_EEEEEEEEENS8_IJNS8_IJNS8_IJSF_NS5_ILi64EEEEEENS8_IJNS5_ILi1024EEENS5_ILi0EEEEEEEEENS8_IJNS8_IJSC_NS5_ILi512EEESA_EEENS8_IJNS5_ILi4096EEENS5_ILi16EEEEEEEEEEEEEEEENS_10ViewEngineINS_8smem_ptrIPN7cutlass6half_tEEEEEEEC2ERKSY_RKS15_,@function
        .size           $_ZN7cutlass13device_kernelIN5flash19enable_sm80_to_sm89INS1_16FlashAttnBwdSm80INS1_25CollectiveMainloopBwdSm80ILi2ELi2EN4cute5tupleIJNS5_1CILi128EEES8_NS7_ILi64EEEEEENS_6half_tEfNS_4arch4Sm80ELb0ELb0ELb1ELb0ELb0ELb0ELb0ELb0ELi2ELi4ELi4ELi4ELb0EEENS1_24CollectiveEpilogueBwdGQAISA_fSD_Li256ELb0ELb0EEENS1_19SingleTileSchedulerILb0ELb0ELb0ELi128EEEEEEEEEvNT_6ParamsE$_ZN4cute3eso3ESOILb1ELb0EJNS_14ComposedLayoutINS_7SwizzleILi3ELi3ELi3EEENS_1CILj0EEENS_6LayoutINS_5tupleIJNS8_IJNS8_IJNS5_ILi4EEENS5_ILi8EEEEEENS8_IJS9_NS5_ILi1EEEEEEEEENS8_IJNS8_IJNS5_ILi2EEESF_SF_EEENS8_IJSF_S9_EEEEEEEEENS8_IJNS8_IJNS8_IJSF_NS5_ILi64EEEEEENS8_IJNS5_ILi1024EEENS5_ILi0EEEEEEEEENS8_IJNS8_IJSC_NS5_ILi512EEESA_EEENS8_IJNS5_ILi4096EEENS5_ILi16EEEEEEEEEEEEEEEENS_10ViewEngineINS_8smem_ptrIPN7cutlass6half_tEEEEEEEC2ERKSY_RKS15_,($_ZN7cutlass13device_kernelIN5flash19enable_sm80_to_sm89INS1_16FlashAttnBwdSm80INS1_25CollectiveMainloopBwdSm80ILi2ELi2EN4cute5tupleIJNS5_1CILi128EEES8_NS7_ILi64EEEEEENS_6half_tEfNS_4arch4Sm80ELb0ELb0ELb1ELb0ELb0ELb0ELb0ELb0ELi2ELi4ELi4ELi4ELb0EEENS1_24CollectiveEpilogueBwdGQAISA_fSD_Li256ELb0ELb0EEENS1_19SingleTileSchedulerILb0ELb0ELb0ELi128EEEEEEEEEvNT_6ParamsE$_ZN4cute3eso3ESOILb1ELb0EJNS_1CILi1EEENS_5tupleIJNS2_ILi8EEEiiEEENS2_ILi64EEENS4_IJiNS2_ILi144EEENS2_ILi288EEEEEENS2_ILi512EEEEEC2ERKS3_RKS6_RKS7_RKSA_RKSB_ - $_ZN7cutlass13device_kernelIN5flash19enable_sm80_to_sm89INS1_16FlashAttnBwdSm80INS1_25CollectiveMainloopBwdSm80ILi2ELi2EN4cute5tupleIJNS5_1CILi128EEES8_NS7_ILi64EEEEEENS_6half_tEfNS_4arch4Sm80ELb0ELb0ELb1ELb0ELb0ELb0ELb0ELb0ELi2ELi4ELi4ELi4ELb0EEENS1_24CollectiveEpilogueBwdGQAISA_fSD_Li256ELb0ELb0EEENS1_19SingleTileSchedulerILb0ELb0ELb0ELi128EEEEEEEEEvNT_6ParamsE$_ZN4cute3eso3ESOILb1ELb0EJNS_14ComposedLayoutINS_7SwizzleILi3ELi3ELi3EEENS_1CILj0EEENS_6LayoutINS_5tupleIJNS8_IJNS8_IJNS5_ILi4EEENS5_ILi8EEEEEENS8_IJS9_NS5_ILi1EEEEEEEEENS8_IJNS8_IJNS5_ILi2EEESF_SF_EEENS8_IJSF_S9_EEEEEEEEENS8_IJNS8_IJNS8_IJSF_NS5_ILi64EEEEEENS8_IJNS5_ILi1024EEENS5_ILi0EEEEEEEEENS8_IJNS8_IJSC_NS5_ILi512EEESA_EEENS8_IJNS5_ILi4096EEENS5_ILi16EEEEEEEEEEEEEEEENS_10ViewEngineINS_8smem_ptrIPN7cutlass6half_tEEEEEEEC2ERKSY_RKS15_)
$_ZN7cutlass13device_kernelIN5flash19enable_sm80_to_sm89INS1_16FlashAttnBwdSm80INS1_25CollectiveMainloopBwdSm80ILi2ELi2EN4cute5tupleIJNS5_1CILi128EEES8_NS7_ILi64EEEEEENS_6half_tEfNS_4arch4Sm80ELb0ELb0ELb1ELb0ELb0ELb0ELb0ELb0ELi2ELi4ELi4ELi4ELb0EEENS1_24CollectiveEpilogueBwdGQAISA_fSD_Li256ELb0ELb0EEENS1_19SingleTileSchedulerILb0ELb0ELb0ELi128EEEEEEEEEvNT_6ParamsE$_ZN4cute3eso3ESOILb1ELb0EJNS_14ComposedLayoutINS_7SwizzleILi3ELi3ELi3EEENS_1CILj0EEENS_6LayoutINS_5tupleIJNS8_IJNS8_IJNS5_ILi4EEENS5_ILi8EEEEEENS8_IJS9_NS5_ILi1EEEEEEEEENS8_IJNS8_IJNS5_ILi2EEESF_SF_EEENS8_IJSF_S9_EEEEEEEEENS8_IJNS8_IJNS8_IJSF_NS5_ILi64EEEEEENS8_IJNS5_ILi1024EEENS5_ILi0EEEEEEEEENS8_IJNS8_IJSC_NS5_ILi512EEESA_EEENS8_IJNS5_ILi4096EEENS5_ILi16EEEEEEEEEEEEEEEENS_10ViewEngineINS_8smem_ptrIPN7cutlass6half_tEEEEEEEC2ERKSY_RKS15_:
[----:B------:R-:W-:Y:S01]  /*6300*/  IADD3 R4, R62, -c[0x0][0x20], RZ ;  /* 0x800008003e047a10 */ /* 0x000fe20007ffe0ff */
[----:B------:R-:W-:Y:S01]  /*6310*/  IMAD.MOV.U32 R30, RZ, RZ, R6 ;  /* 0x000000ffff1e7224 */ /* 0x000fe200078e0006 */
[----:B------:R-:W-:-:S03]  /*6320*/  MOV R31, 0x0 ;  /* 0x00000000001f7802 */ /* 0x000fc60000000f00 */
[----:B------:R1:W-:Y:S01]  /*6330*/  STL.64 [R4], R2 ;  /* 0x0000000204007387 */ /* 0x0003e20000100a00 */
[----:B------:R-:W-:Y:S05]  /*6340*/  RET.REL.NODEC R30 `(_ZN7cutlass13device_kernelIN5flash19enable_sm80_to_sm89INS1_16FlashAttnBwdSm80INS1_25CollectiveMainloopBwdSm80ILi2ELi2EN4cute5tupleIJNS5_1CILi128EEES8_NS7_ILi64EEEEEENS_6half_tEfNS_4arch4Sm80ELb0ELb0ELb1ELb0ELb0ELb0ELb0ELb0ELi2ELi4ELi4ELi4ELb0EEENS1_24CollectiveEpilogueBwdGQAISA_fSD_Li256ELb0ELb0EEENS1_19SingleTileSchedulerILb0ELb0ELb0ELi128EEEEEEEEEvNT_6ParamsE) ;  /* 0xffff9cb01e007950 */ /* 0x000fea0003c3ffff */
        .type           $_ZN7cutlass13device_kernelIN5flash19enable_sm80_to_sm89INS1_16FlashAttnBwdSm80INS1_25CollectiveMainloopBwdSm80ILi2ELi2EN4cute5tupleIJNS5_1CILi128EEES8_NS7_ILi64EEEEEENS_6half_tEfNS_4arch4Sm80ELb0ELb0ELb1ELb0ELb0ELb0ELb0ELb0ELi2ELi4ELi4ELi4ELb0EEENS1_24CollectiveEpilogueBwdGQAISA_fSD_Li256ELb0ELb0EEENS1_19SingleTileSchedulerILb0ELb0ELb0ELi128EEEEEEEEEvNT_6ParamsE$_ZN4cute3eso3ESOILb1ELb0EJNS_1CILi1EEENS_5tupleIJNS2_ILi8EEEiiEEENS2_ILi64EEENS4_IJiNS2_ILi144EEENS2_ILi288EEEEEENS2_ILi512EEEEEC2ERKS3_RKS6_RKS7_RKSA_RKSB_,@function
        .size           $_ZN7cutlass13device_kernelIN5flash19enable_sm80_to_sm89INS1_16FlashAttnBwdSm80INS1_25CollectiveMainloopBwdSm80ILi2ELi2EN4cute5tupleIJNS5_1CILi128EEES8_NS7_ILi64EEEEEENS_6half_tEfNS_4arch4Sm80ELb0ELb0ELb1ELb0ELb0ELb0ELb0ELb0ELi2ELi4ELi4ELi4ELb0EEENS1_24CollectiveEpilogueBwdGQAISA_fSD_Li256ELb0ELb0EEENS1_19SingleTileSchedulerILb0ELb0ELb0ELi128EEEEEEEEEvNT_6ParamsE$_ZN4cute3eso3ESOILb1ELb0EJNS_1CILi1EEENS_5tupleIJNS2_ILi8EEEiiEEENS2_ILi64EEENS4_IJiNS2_ILi144EEENS2_ILi288EEEEEENS2_ILi512EEEEEC2ERKS3_RKS6_RKS7_RKSA_RKSB_,($_ZN7cutlass13device_kernelIN5flash19enable_sm80_to_sm89INS1_16FlashAttnBwdSm80INS1_25CollectiveMainloopBwdSm80ILi2ELi2EN4cute5tupleIJNS5_1CILi128EEES8_NS7_ILi64EEEEEENS_6half_tEfNS_4arch4Sm80ELb0ELb0ELb1ELb0ELb0ELb0ELb0ELb0ELi2ELi4ELi4ELi4ELb0EEENS1_24CollectiveEpilogueBwdGQAISA_fSD_Li256ELb0ELb0EEENS1_19SingleTileSchedulerILb0ELb0ELb0ELi128EEEEEEEEEvNT_6ParamsE$_ZN4cute3eso3ESOILb1ELb0EJNS_1CILi1EEENS_5tupleIJiiiEEENS2_ILi64EEENS4_IJNS2_ILi72EEENS2_ILi144EEENS2_ILi288EEEEEENS2_ILi512EEEEEC2ERKS3_RKS5_RKS6_RKSA_RKSB_ - $_ZN7cutlass13device_kernelIN5flash19enable_sm80_to_sm89INS1_16FlashAttnBwdSm80INS1_25CollectiveMainloopBwdSm80ILi2ELi2EN4cute5tupleIJNS5_1CILi128EEES8_NS7_ILi64EEEEEENS_6half_tEfNS_4arch4Sm80ELb0ELb0ELb1ELb0ELb0ELb0ELb0ELb0ELi2ELi4ELi4ELi4ELb0EEENS1_24CollectiveEpilogueBwdGQAISA_fSD_Li256ELb0ELb0EEENS1_19SingleTileSchedulerILb0ELb0ELb0ELi128EEEEEEEEEvNT_6ParamsE$_ZN4cute3eso3ESOILb1ELb0EJNS_1CILi1EEENS_5tupleIJNS2_ILi8EEEiiEEENS2_ILi64EEENS4_IJiNS2_ILi144EEENS2_ILi288EEEEEENS2_ILi512EEEEEC2ERKS3_RKS6_RKS7_RKSA_RKSB_)
$_ZN7cutlass13device_kernelIN5flash19enable_sm80_to_sm89INS1_16FlashAttnBwdSm80INS1_25CollectiveMainloopBwdSm80ILi2ELi2EN4cute5tupleIJNS5_1CILi128EEES8_NS7_ILi64EEEEEENS_6half_tEfNS_4arch4Sm80ELb0ELb0ELb1ELb0ELb0ELb0ELb0ELb0ELi2ELi4ELi4ELi4ELb0EEENS1_24CollectiveEpilogueBwdGQAISA_fSD_Li256ELb0ELb0EEENS1_19SingleTileSchedulerILb0ELb0ELb0ELi128EEEEEEEEEvNT_6ParamsE$_ZN4cute3eso3ESOILb1ELb0EJNS_1CILi1EEENS_5tupleIJNS2_ILi8EEEiiEEENS2_ILi64EEENS4_IJiNS2_ILi144EEENS2_ILi288EEEEEENS2_ILi512EEEEEC2ERKS3_RKS6_RKS7_RKSA_RKSB_:
        /* <DEDUP_REMOVED lines=8> */
[----:B------:R-:W-:Y:S05]  /*63d0*/  RET.REL.NODEC R34 `(_ZN7cutlass13device_kernelIN5flash19enable_sm80_to_sm89INS1_16FlashAttnBwdSm80INS1_25CollectiveMainloopBwdSm80ILi2ELi2EN4cute5tupleIJNS5_1CILi128EEES8_NS7_ILi64EEEEEENS_6half_tEfNS_4arch4Sm80ELb0ELb0ELb1ELb0ELb0ELb0ELb0ELb0ELi2ELi4ELi4ELi4ELb0EEENS1_24CollectiveEpilogueBwdGQAISA_fSD_Li256ELb0ELb0EEENS1_19SingleTileSchedulerILb0ELb0ELb0ELi128EEEEEEEEEvNT_6ParamsE) ;  /* 0xffff9c2022007950 */ /* 0x000fea0003c3ffff */
        .type           $_ZN7cutlass13device_kernelIN5flash19enable_sm80_to_sm89INS1_16FlashAttnBwdSm80INS1_25CollectiveMainloopBwdSm80ILi2ELi2EN4cute5tupleIJNS5_1CILi128EEES8_NS7_ILi64EEEEEENS_6half_tEfNS_4arch4Sm80ELb0ELb0ELb1ELb0ELb0ELb0ELb0ELb0ELi2ELi4ELi4ELi4ELb0EEENS1_24CollectiveEpilogueBwdGQAISA_fSD_Li256ELb0ELb0EEENS1_19SingleTileSchedulerILb0ELb0ELb0ELi128EEEEEEEEEvNT_6ParamsE$_ZN4cute3eso3ESOILb1ELb0EJNS_1CILi1EEENS_5tupleIJiiiEEENS2_ILi64EEENS4_IJNS2_ILi72EEENS2_ILi144EEENS2_ILi288EEEEEENS2_ILi512EEEEEC2ERKS3_RKS5_RKS6_RKSA_RKSB_,@function
        .size           $_ZN7cutlass13device_kernelIN5flash19enable_sm80_to_sm89INS1_16FlashAttnBwdSm80INS1_25CollectiveMainloopBwdSm80ILi2ELi2EN4cute5tupleIJNS5_1CILi128EEES8_NS7_ILi64EEEEEENS_6half_tEfNS_4arch4Sm80ELb0ELb0ELb1ELb0ELb0ELb0ELb0ELb0ELi2ELi4ELi4ELi4ELb0EEENS1_24CollectiveEpilogueBwdGQAISA_fSD_Li256ELb0ELb0EEENS1_19SingleTileSchedulerILb0ELb0ELb0ELi128EEEEEEEEEvNT_6ParamsE$_ZN4cute3eso3ESOILb1ELb0EJNS_1CILi1EEENS_5tupleIJiiiEEENS2_ILi64EEENS4_IJNS2_ILi72EEENS2_ILi144EEENS2_ILi288EEEEEENS2_ILi512EEEEEC2ERKS3_RKS5_RKS6_RKSA_RKSB_,($_ZN7cutlass13device_kernelIN5flash19enable_sm80_to_sm89INS1_16FlashAttnBwdSm80INS1_25CollectiveMainloopBwdSm80ILi2ELi2EN4cute5tupleIJNS5_1CILi128EEES8_NS7_ILi64EEEEEENS_6half_tEfNS_4arch4Sm80ELb0ELb0ELb1ELb0ELb0ELb0ELb0ELb0ELi2ELi4ELi4ELi4ELb0EEENS1_24CollectiveEpilogueBwdGQAISA_fSD_Li256ELb0ELb0EEENS1_19SingleTileSchedulerILb0ELb0ELb0ELi128EEEEEEEEEvNT_6ParamsE$_ZN4cute3eso3ESOILb1ELb0EJNS_1CILi1EEEiiiNS2_ILi144EEENS2_ILi512EEEEEC2ERKS3_RKiSA_SA_RKS4_RKS5_ - $_ZN7cutlass13device_kernelIN5flash19enable_sm80_to_sm89INS1_16FlashAttnBwdSm80INS1_25CollectiveMainloopBwdSm80ILi2ELi2EN4cute5tupleIJNS5_1CILi128EEES8_NS7_ILi64EEEEEENS_6half_tEfNS_4arch4Sm80ELb0ELb0ELb1ELb0ELb0ELb0ELb0ELb0ELi2ELi4ELi4ELi4ELb0EEENS1_24CollectiveEpilogueBwdGQAISA_fSD_Li256ELb0ELb0EEENS1_19SingleTileSchedulerILb0ELb0ELb0ELi128EEEEEEEEEvNT_6ParamsE$_ZN4cute3eso3ESOILb1ELb0EJNS_1CILi1EEENS_5tupleIJiiiEEENS2_ILi64EEENS4_IJNS2_ILi72EEENS2_ILi144EEENS2_ILi288EEEEEENS2_ILi512EEEEEC2ERKS3_RKS5_RKS6_RKSA_RKSB_)
$_ZN7cutlass13device_kernelIN5flash19enable_sm80_to_sm89INS1_16FlashAttnBwdSm80INS1_25CollectiveMainloopBwdSm80ILi2ELi2EN4cute5tupleIJNS5_1CILi128EEES8_NS7_ILi64EEEEEENS_6half_tEfNS_4arch4Sm80ELb0ELb0ELb1ELb0ELb0ELb0ELb0ELb0ELi2ELi4ELi4ELi4ELb0EEENS1_24CollectiveEpilogueBwdGQAISA_fSD_Li256ELb0ELb0EEENS1_19SingleTileSchedulerILb0ELb0ELb0ELi128EEEEEEEEEvNT_6ParamsE$_ZN4cute3eso3ESOILb1ELb0EJNS_1CILi1EEENS_5tupleIJiiiEEENS2_ILi64EEENS4_IJNS2_ILi72EEENS2_ILi144EEENS2_ILi288EEEEEENS2_ILi512EEEEEC2ERKS3_RKS5_RKS6_RKSA_RKSB_:
[----:B------:R-:W-:Y:S01]  /*63e0*/  IADD3 R4, R84, -c[0x0][0x20], RZ ;  /* 0x8000080054047a10 */ /* 0x000fe20007ffe0ff */
[----:B------:R-:W-:Y:S01]  /*63f0*/  IMAD.MOV.U32 R36, RZ, RZ, R6 ;  /* 0x000000ffff247224 */ /* 0x000fe200078e0006 */
[----:B------:R-:W-:-:S03]  /*6400*/  MOV R37, 0x0 ;  /* 0x0000000000257802 */ /* 0x000fc60000000f00 */
[----:B------:R1:W-:Y:S04]  /*6410*/  STL [R4], R2 ;  /* 0x0000000204007387 */ /* 0x0003e80000100800 */
[----:B------:R1:W-:Y:S04]  /*6420*/  STL [R4+0x4], R3 ;  /* 0x0000040304007387 */ /* 0x0003e80000100800 */
[----:B------:R1:W-:Y:S01]  /*6430*/  STL [R4+0x8], R5 ;  /* 0x0000080504007387 */ /* 0x0003e20000100800 */
[----:B------:R-:W-:Y:S05]  /*6440*/  RET.REL.NODEC R36 `(_ZN7cutlass13device_kernelIN5flash19enable_sm80_to_sm89INS1_16FlashAttnBwdSm80INS1_25CollectiveMainloopBwdSm80ILi2ELi2EN4cute5tupleIJNS5_1CILi128EEES8_NS7_ILi64EEEEEENS_6half_tEfNS_4arch4Sm80ELb0ELb0ELb1ELb0ELb0ELb0ELb0ELb0ELi2ELi4ELi4ELi4ELb0EEENS1_24CollectiveEpilogueBwdGQAISA_fSD_Li256ELb0ELb0EEENS1_19SingleTileSchedulerILb0ELb0ELb0ELi128EEEEEEEEEvNT_6ParamsE) ;  /* 0xffff9bb024007950 */ /* 0x000fea0003c3ffff */
        .type           $_ZN7cutlass13device_kernelIN5flash19enable_sm80_to_sm89INS1_16FlashAttnBwdSm80INS1_25CollectiveMainloopBwdSm80ILi2ELi2EN4cute5tupleIJNS5_1CILi128EEES8_NS7_ILi64EEEEEENS_6half_tEfNS_4arch4Sm80ELb0ELb0ELb1ELb0ELb0ELb0ELb0ELb0ELi2ELi4ELi4ELi4ELb0EEENS1_24CollectiveEpilogueBwdGQAISA_fSD_Li256ELb0ELb0EEENS1_19SingleTileSchedulerILb0ELb0ELb0ELi128EEEEEEEEEvNT_6ParamsE$_ZN4cute3eso3ESOILb1ELb0EJNS_1CILi1EEEiiiNS2_ILi144EEENS2_ILi512EEEEEC2ERKS3_RKiSA_SA_RKS4_RKS5_,@function
        .size           $_ZN7cutlass13device_kernelIN5flash19enable_sm80_to_sm89INS1_16FlashAttnBwdSm80INS1_25CollectiveMainloopBwdSm80ILi2ELi2EN4cute5tupleIJNS5_1CILi128EEES8_NS7_ILi64EEEEEENS_6half_tEfNS_4arch4Sm80ELb0ELb0ELb1ELb0ELb0ELb0ELb0ELb0ELi2ELi4ELi4ELi4ELb0EEENS1_24CollectiveEpilogueBwdGQAISA_fSD_Li256ELb0ELb0EEENS1_19SingleTileSchedulerILb0ELb0ELb0ELi128EEEEEEEEEvNT_6ParamsE$_ZN4cute3eso3ESOILb1ELb0EJNS_1CILi1EEEiiiNS2_ILi144EEENS2_ILi512EEEEEC2ERKS3_RKiSA_SA_RKS4_RKS5_,($_ZN7cutlass13device_kernelIN5flash19enable_sm80_to_sm89INS1_16FlashAttnBwdSm80INS1_25CollectiveMainloopBwdSm80ILi2ELi2EN4cute5tupleIJNS5_1CILi128EEES8_NS7_ILi64EEEEEENS_6half_tEfNS_4arch4Sm80ELb0ELb0ELb1ELb0ELb0ELb0ELb0ELb0ELi2ELi4ELi4ELi4ELb0EEENS1_24CollectiveEpilogueBwdGQAISA_fSD_Li256ELb0ELb0EEENS1_19SingleTileSchedulerILb0ELb0ELb0ELi128EEEEEEEEEvNT_6ParamsE$_ZN4cute3eso3ESOILb1ELb0EJNS_1CILi1EEEiiiNS2_ILi72EEENS2_ILi512EEEEEC2ERKS3_RKiSA_SA_RKS4_RKS5_ - $_ZN7cutlass13device_kernelIN5flash19enable_sm80_to_sm89INS1_16FlashAttnBwdSm80INS1_25CollectiveMainloopBwdSm80ILi2ELi2EN4cute5tupleIJNS5_1CILi128EEES8_NS7_ILi64EEEEEENS_6half_tEfNS_4arch4Sm80ELb0ELb0ELb1ELb0ELb0ELb0ELb0ELb0ELi2ELi4ELi4ELi4ELb0EEENS1_24CollectiveEpilogueBwdGQAISA_fSD_Li256ELb0ELb0EEENS1_19SingleTileSchedulerILb0ELb0ELb0ELi128EEEEEEEEEvNT_6ParamsE$_ZN4cute3eso3ESOILb1ELb0EJNS_1CILi1EEEiiiNS2_ILi144EEENS2_ILi512EEEEEC2ERKS3_RKiSA_SA_RKS4_RKS5_)
$_ZN7cutlass13device_kernelIN5flash19enable_sm80_to_sm89INS1_16FlashAttnBwdSm80INS1_25CollectiveMainloopBwdSm80ILi2ELi2EN4cute5tupleIJNS5_1CILi128EEES8_NS7_ILi64EEEEEENS_6half_tEfNS_4arch4Sm80ELb0ELb0ELb1ELb0ELb0ELb0ELb0ELb0ELi2ELi4ELi4ELi4ELb0EEENS1_24CollectiveEpilogueBwdGQAISA_fSD_Li256ELb0ELb0EEENS1_19SingleTileSchedulerILb0ELb0ELb0ELi128EEEEEEEEEvNT_6ParamsE$_ZN4cute3eso3ESOILb1ELb0EJNS_1CILi1EEEiiiNS2_ILi144EEENS2_ILi512EEEEEC2ERKS3_RKiSA_SA_RKS4_RKS5_:
        /* <DEDUP_REMOVED lines=11> */
        .type           $_ZN7cutlass13device_kernelIN5flash19enable_sm80_to_sm89INS1_16FlashAttnBwdSm80INS1_25CollectiveMainloopBwdSm80ILi2ELi2EN4cute5tupleIJNS5_1CILi128EEES8_NS7_ILi64EEEEEENS_6half_tEfNS_4arch4Sm80ELb0ELb0ELb1ELb0ELb0ELb0ELb0ELb0ELi2ELi4ELi4ELi4ELb0EEENS1_24CollectiveEpilogueBwdGQAISA_fSD_Li256ELb0ELb0EEENS1_19SingleTileSchedulerILb0ELb0ELb0ELi128EEEEEEEEEvNT_6ParamsE$_ZN4cute3eso3ESOILb1ELb0EJNS_1CILi1EEEiiiNS2_ILi72EEENS2_ILi512EEEEEC2ERKS3_RKiSA_SA_RKS4_RKS5_,@function
        .size           $_ZN7cutlass13device_kernelIN5flash19enable_sm80_to_sm89INS1_16FlashAttnBwdSm80INS1_25CollectiveMainloopBwdSm80ILi2ELi2EN4cute5tupleIJNS5_1CILi128EEES8_NS7_ILi64EEEEEENS_6half_tEfNS_4arch4Sm80ELb0ELb0ELb1ELb0ELb0ELb0ELb0ELb0ELi2ELi4ELi4ELi4ELb0EEENS1_24CollectiveEpilogueBwdGQAISA_fSD_Li256ELb0ELb0EEENS1_19SingleTileSchedulerILb0ELb0ELb0ELi128EEEEEEEEEvNT_6ParamsE$_ZN4cute3eso3ESOILb1ELb0EJNS_1CILi1EEEiiiNS2_ILi72EEENS2_ILi512EEEEEC2ERKS3_RKiSA_SA_RKS4_RKS5_,($_ZN7cutlass13device_kernelIN5flash19enable_sm80_to_sm89INS1_16FlashAttnBwdSm80INS1_25CollectiveMainloopBwdSm80ILi2ELi2EN4cute5tupleIJNS5_1CILi128EEES8_NS7_ILi64EEEEEENS_6half_tEfNS_4arch4Sm80ELb0ELb0ELb1ELb0ELb0ELb0ELb0ELb0ELi2ELi4ELi4ELi4ELb0EEENS1_24CollectiveEpilogueBwdGQAISA_fSD_Li256ELb0ELb0EEENS1_19SingleTileSchedulerILb0ELb0ELb0ELi128EEEEEEEEEvNT_6ParamsE$_ZN4cute3eso3ESOILb1ELb0EJNS_1CILi8EEEiiEEC2ERKS3_RKiS8_ - $_ZN7cutlass13device_kernelIN5flash19enable_sm80_to_sm89INS1_16FlashAttnBwdSm80INS1_25CollectiveMainloopBwdSm80ILi2ELi2EN4cute5tupleIJNS5_1CILi128EEES8_NS7_ILi64EEEEEENS_6half_tEfNS_4arch4Sm80ELb0ELb0ELb1ELb0ELb0ELb0ELb0ELb0ELi2ELi4ELi4ELi4ELb0EEENS1_24CollectiveEpilogueBwdGQAISA_fSD_Li256ELb0ELb0EEENS1_19SingleTileSchedulerILb0ELb0ELb0ELi128EEEEEEEEEvNT_6ParamsE$_ZN4cute3eso3ESOILb1ELb0EJNS_1CILi1EEEiiiNS2_ILi72EEENS2_ILi512EEEEEC2ERKS3_RKiSA_SA_RKS4_RKS5_)
$_ZN7cutlass13device_kernelIN5flash19enable_sm80_to_sm89INS1_16FlashAttnBwdSm80INS1_25CollectiveMainloopBwdSm80ILi2ELi2EN4cute5tupleIJNS5_1CILi128EEES8_NS7_ILi64EEEEEENS_6half_tEfNS_4arch4Sm80ELb0ELb0ELb1ELb0ELb0ELb0ELb0ELb0ELi2ELi4ELi4ELi4ELb0EEENS1_24CollectiveEpilogueBwdGQAISA_fSD_Li256ELb0ELb0EEENS1_19SingleTileSchedulerILb0ELb0ELb0ELi128EEEEEEEEEvNT_6ParamsE$_ZN4cute3eso3ESOILb1ELb0EJNS_1CILi1EEEiiiNS2_ILi72EEENS2_ILi512EEEEEC2ERKS3_RKiSA_SA_RKS4_RKS5_:
        /* <DEDUP_REMOVED lines=11> */
        .type           $_ZN7cutlass13device_kernelIN5flash19enable_sm80_to_sm89INS1_16FlashAttnBwdSm80INS1_25CollectiveMainloopBwdSm80ILi2ELi2EN4cute5tupleIJNS5_1CILi128EEES8_NS7_ILi64EEEEEENS_6half_tEfNS_4arch4Sm80ELb0ELb0ELb1ELb0ELb0ELb0ELb0ELb0ELi2ELi4ELi4ELi4ELb0EEENS1_24CollectiveEpilogueBwdGQAISA_fSD_Li256ELb0ELb0EEENS1_19SingleTileSchedulerILb0ELb0ELb0ELi128EEEEEEEEEvNT_6ParamsE$_ZN4cute3eso3ESOILb1ELb0EJNS_1CILi8EEEiiEEC2ERKS3_RKiS8_,@function
        .size           $_ZN7cutlass13device_kernelIN5flash19enable_sm80_to_sm89INS1_16FlashAttnBwdSm80INS1_25CollectiveMainloopBwdSm80ILi2ELi2EN4cute5tupleIJNS5_1CILi128EEES8_NS7_ILi64EEEEEENS_6half_tEfNS_4arch4Sm80ELb0ELb0ELb1ELb0ELb0ELb0ELb0ELb0ELi2ELi4ELi4ELi4ELb0EEENS1_24CollectiveEpilogueBwdGQAISA_fSD_Li256ELb0ELb0EEENS1_19SingleTileSchedulerILb0ELb0ELb0ELi128EEEEEEEEEvNT_6ParamsE$_ZN4cute3eso3ESOILb1ELb0EJNS_1CILi8EEEiiEEC2ERKS3_RKiS8_,($_ZN7cutlass13device_kernelIN5flash19enable_sm80_to_sm89INS1_16FlashAttnBwdSm80INS1_25CollectiveMainloopBwdSm80ILi2ELi2EN4cute5tupleIJNS5_1CILi128EEES8_NS7_ILi64EEEEEENS_6half_tEfNS_4arch4Sm80ELb0ELb0ELb1ELb0ELb0ELb0ELb0ELb0ELi2ELi4ELi4ELi4ELb0EEENS1_24CollectiveEpilogueBwdGQAISA_fSD_Li256ELb0ELb0EEENS1_19SingleTileSchedulerILb0ELb0ELb0ELi128EEEEEEEEEvNT_6ParamsE$_ZN4cute3eso3ESOILb1ELb0EJNS_1CILi8EEEiiiNS2_ILi144EEENS2_ILi512EEEEEC2ERKS3_RKiSA_SA_RKS4_RKS5_ - $_ZN7cutlass13device_kernelIN5flash19enable_sm80_to_sm89INS1_16FlashAttnBwdSm80INS1_25CollectiveMainloopBwdSm80ILi2ELi2EN4cute5tupleIJNS5_1CILi128EEES8_NS7_ILi64EEEEEENS_6half_tEfNS_4arch4Sm80ELb0ELb0ELb1ELb0ELb0ELb0ELb0ELb0ELi2ELi4ELi4ELi4ELb0EEENS1_24CollectiveEpilogueBwdGQAISA_fSD_Li256ELb0ELb0EEENS1_19SingleTileSchedulerILb0ELb0ELb0ELi128EEEEEEEEEvNT_6ParamsE$_ZN4cute3eso3ESOILb1ELb0EJNS_1CILi8EEEiiEEC2ERKS3_RKiS8_)
$_ZN7cutlass13device_kernelIN5flash19enable_sm80_to_sm89INS1_16FlashAttnBwdSm80INS1_25CollectiveMainloopBwdSm80ILi2ELi2EN4cute5tupleIJNS5_1CILi128EEES8_NS7_ILi64EEEEEENS_6half_tEfNS_4arch4Sm80ELb0ELb0ELb1ELb0ELb0ELb0ELb0ELb0ELi2ELi4ELi4ELi4ELb0EEENS1_24CollectiveEpilogueBwdGQAISA_fSD_Li256ELb0ELb0EEENS1_19SingleTileSchedulerILb0ELb0ELb0ELi128EEEEEEEEEvNT_6ParamsE$_ZN4cute3eso3ESOILb1ELb0EJNS_1CILi8EEEiiEEC2ERKS3_RKiS8_:
[----:B------:R-:W-:Y:S02]  /*65b0*/  IADD3 R3, R84, -c[0x0][0x20], RZ ;  /* 0x8000080054037a10 */ /* 0x000fe40007ffe0ff */
[----:B------:R-:W-:-:S03]  /*65c0*/  IADD3 R2, R86, -c[0x0][0x20], RZ ;  /* 0x8000080056027a10 */ /* 0x000fc60007ffe0ff */
[----:B------:R1:W-:Y:S04]  /*65d0*/  STL [R3], R26 ;  /* 0x0000001a03007387 */ /* 0x0003e80000100800 */
[----:B------:R-:W2:Y:S01]  /*65e0*/  LDL R2, [R2] ;  /* 0x0000000002027983 */ /* 0x000ea20000100800 */
[----:B------:R-:W-:-:S03]  /*65f0*/  IMAD.MOV.U32 R5, RZ, RZ, 0x0 ;  /* 0x00000000ff057424 */ /* 0x000fc600078e00ff */
[----:B--2---:R1:W-:Y:S01]  /*6600*/  STL [R3+0x4], R2 ;  /* 0x0000040203007387 */ /* 0x0043e20000100800 */
[----:B------:R-:W-:Y:S05]  /*6610*/  RET.REL.NODEC R4 `(_ZN7cutlass13device_kernelIN5flash19enable_sm80_to_sm89INS1_16FlashAttnBwdSm80INS1_25CollectiveMainloopBwdSm80ILi2ELi2EN4cute5tupleIJNS5_1CILi128EEES8_NS7_ILi64EEEEEENS_6half_tEfNS_4arch4Sm80ELb0ELb0ELb1ELb0ELb0ELb0ELb0ELb0ELi2ELi4ELi4ELi4ELb0EEENS1_24CollectiveEpilogueBwdGQAISA_fSD_Li256ELb0ELb0EEENS1_19SingleTileSchedulerILb0ELb0ELb0ELi128EEEEEEEEEvNT_6ParamsE) ;  /* 0xffff99e004007950 */ /* 0x000fea0003c3ffff */
        .type           $_ZN7cutlass13device_kernelIN5flash19enable_sm80_to_sm89INS1_16FlashAttnBwdSm80INS1_25CollectiveMainloopBwdSm80ILi2ELi2EN4cute5tupleIJNS5_1CILi128EEES8_NS7_ILi64EEEEEENS_6half_tEfNS_4arch4Sm80ELb0ELb0ELb1ELb0ELb0ELb0ELb0ELb0ELi2ELi4ELi4ELi4ELb0EEENS1_24CollectiveEpilogueBwdGQAISA_fSD_Li256ELb0ELb0EEENS1_19SingleTileSchedulerILb0ELb0ELb0ELi128EEEEEEEEEvNT_6ParamsE$_ZN4cute3eso3ESOILb1ELb0EJNS_1CILi8EEEiiiNS2_ILi144EEENS2_ILi512EEEEEC2ERKS3_RKiSA_SA_RKS4_RKS5_,@function
        .size           $_ZN7cutlass13device_kernelIN5flash19enable_sm80_to_sm89INS1_16FlashAttnBwdSm80INS1_25CollectiveMainloopBwdSm80ILi2ELi2EN4cute5tupleIJNS5_1CILi128EEES8_NS7_ILi64EEEEEENS_6half_tEfNS_4arch4Sm80ELb0ELb0ELb1ELb0ELb0ELb0ELb0ELb0ELi2ELi4ELi4ELi4ELb0EEENS1_24CollectiveEpilogueBwdGQAISA_fSD_Li256ELb0ELb0EEENS1_19SingleTileSchedulerILb0ELb0ELb0ELi128EEEEEEEEEvNT_6ParamsE$_ZN4cute3eso3ESOILb1ELb0EJNS_1CILi8EEEiiiNS2_ILi144EEENS2_ILi512EEEEEC2ERKS3_RKiSA_SA_RKS4_RKS5_,($_ZN7cutlass13device_kernelIN5flash19enable_sm80_to_sm89INS1_16FlashAttnBwdSm80INS1_25CollectiveMainloopBwdSm80ILi2ELi2EN4cute5tupleIJNS5_1CILi128EEES8_NS7_ILi64EEEEEENS_6half_tEfNS_4arch4Sm80ELb0ELb0ELb1ELb0ELb0ELb0ELb0ELb0ELi2ELi4ELi4ELi4ELb0EEENS1_24CollectiveEpilogueBwdGQAISA_fSD_Li256ELb0ELb0EEENS1_19SingleTileSchedulerILb0ELb0ELb0ELi128EEEEEEEEEvNT_6ParamsE$_ZN4cute3eso3ESOILb1ELb0EJNS_5tupleIJNS2_IJNS_1CILi1EEENS3_ILi0EEEEEENS2_IJS5_S5_EEEEEENS2_IJS5_iEEEEEC2ERKS8_RKS9_ - $_ZN7cutlass13device_kernelIN5flash19enable_sm80_to_sm89INS1_16FlashAttnBwdSm80INS1_25CollectiveMainloopBwdSm80ILi2ELi2EN4cute5tupleIJNS5_1CILi128EEES8_NS7_ILi64EEEEEENS_6half_tEfNS_4arch4Sm80ELb0ELb0ELb1ELb0ELb0ELb0ELb0ELb0ELi2ELi4ELi4ELi4ELb0EEENS1_24CollectiveEpilogueBwdGQAISA_fSD_Li256ELb0ELb0EEENS1_19SingleTileSchedulerILb0ELb0ELb0ELi128EEEEEEEEEvNT_6ParamsE$_ZN4cute3eso3ESOILb1ELb0EJNS_1CILi8EEEiiiNS2_ILi144EEENS2_ILi512EEEEEC2ERKS3_RKiSA_SA_RKS4_RKS5_)
$_ZN7cutlass13device_kernelIN5flash19enable_sm80_to_sm89INS1_16FlashAttnBwdSm80INS1_25CollectiveMainloopBwdSm80ILi2ELi2EN4cute5tupleIJNS5_1CILi128EEES8_NS7_ILi64EEEEEENS_6half_tEfNS_4arch4Sm80ELb0ELb0ELb1ELb0ELb0ELb0ELb0ELb0ELi2ELi4ELi4ELi4ELb0EEENS1_24CollectiveEpilogueBwdGQAISA_fSD_Li256ELb0ELb0EEENS1_19SingleTileSchedulerILb0ELb0ELb0ELi128EEEEEEEEEvNT_6ParamsE$_ZN4cute3eso3ESOILb1ELb0EJNS_1CILi8EEEiiiNS2_ILi144EEENS2_ILi512EEEEEC2ERKS3_RKiSA_SA_RKS4_RKS5_:
        /* <DEDUP_REMOVED lines=9> */
[----:B------:R-:W-:Y:S05]  /*66b0*/  RET.REL.NODEC R4 `(_ZN7cutlass13device_kernelIN5flash19enable_sm80_to_sm89INS1_16FlashAttnBwdSm80INS1_25CollectiveMainloopBwdSm80ILi2ELi2EN4cute5tupleIJNS5_1CILi128EEES8_NS7_ILi64EEEEEENS_6half_tEfNS_4arch4Sm80ELb0ELb0ELb1ELb0ELb0ELb0ELb0ELb0ELi2ELi4ELi4ELi4ELb0EEENS1_24CollectiveEpilogueBwdGQAISA_fSD_Li256ELb0ELb0EEENS1_19SingleTileSchedulerILb0ELb0ELb0ELi128EEEEEEEEEvNT_6ParamsE) ;  /* 0xffff994004007950 */ /* 0x000fea0003c3ffff */
        .type           $_ZN7cutlass13device_kernelIN5flash19enable_sm80_to_sm89INS1_16FlashAttnBwdSm80INS1_25CollectiveMainloopBwdSm80ILi2ELi2EN4cute5tupleIJNS5_1CILi128EEES8_NS7_ILi64EEEEEENS_6half_tEfNS_4arch4Sm80ELb0ELb0ELb1ELb0ELb0ELb0ELb0ELb0ELi2ELi4ELi4ELi4ELb0EEENS1_24CollectiveEpilogueBwdGQAISA_fSD_Li256ELb0ELb0EEENS1_19SingleTileSchedulerILb0ELb0ELb0ELi128EEEEEEEEEvNT_6ParamsE$_ZN4cute3eso3ESOILb1ELb0EJNS_5tupleIJNS2_IJNS_1CILi1EEENS3_ILi0EEEEEENS2_IJS5_S5_EEEEEENS2_IJS5_iEEEEEC2ERKS8_RKS9_,@function
        .size           $_ZN7cutlass13device_kernelIN5flash19enable_sm80_to_sm89INS1_16FlashAttnBwdSm80INS1_25CollectiveMainloopBwdSm80ILi2ELi2EN4cute5tupleIJNS5_1CILi128EEES8_NS7_ILi64EEEEEENS_6half_tEfNS_4arch4Sm80ELb0ELb0ELb1ELb0ELb0ELb0ELb0ELb0ELi2ELi4ELi4ELi4ELb0EEENS1_24CollectiveEpilogueBwdGQAISA_fSD_Li256ELb0ELb0EEENS1_19SingleTileSchedulerILb0ELb0ELb0ELi128EEEEEEEEEvNT_6ParamsE$_ZN4cute3eso3ESOILb1ELb0EJNS_5tupleIJNS2_IJNS_1CILi1EEENS3_ILi0EEEEEENS2_IJS5_S5_EEEEEENS2_IJS5_iEEEEEC2ERKS8_RKS9_,($_ZN7cutlass13device_kernelIN5flash19enable_sm80_to_sm89INS1_16FlashAttnBwdSm80INS1_25CollectiveMainloopBwdSm80ILi2ELi2EN4cute5tupleIJNS5_1CILi128EEES8_NS7_ILi64EEEEEENS_6half_tEfNS_4arch4Sm80ELb0ELb0ELb1ELb0ELb0ELb0ELb0ELb0ELi2ELi4ELi4ELi4ELb0EEENS1_24CollectiveEpilogueBwdGQAISA_fSD_Li256ELb0ELb0EEENS1_19SingleTileSchedulerILb0ELb0ELb0ELi128EEEEEEEEEvNT_6ParamsE$_ZN4cute3eso3ESOILb1ELb0EJNS_5tupleIJNS2_IJNS_1CILi1EEENS3_ILi0EEEEEES5_EEENS2_IJNS2_IJS5_S5_EEEiEEEEEC2ERKS7_RKS9_ - $_ZN7cutlass13device_kernelIN5flash19enable_sm80_to_sm89INS1_16FlashAttnBwdSm80INS1_25CollectiveMainloopBwdSm80ILi2ELi2EN4cute5tupleIJNS5_1CILi128EEES8_NS7_ILi64EEEEEENS_6half_tEfNS_4arch4Sm80ELb0ELb0ELb1ELb0ELb0ELb0ELb0ELb0ELi2ELi4ELi4ELi4ELb0EEENS1_24CollectiveEpilogueBwdGQAISA_fSD_Li256ELb0ELb0EEENS1_19SingleTileSchedulerILb0ELb0ELb0ELi128EEEEEEEEEvNT_6ParamsE$_ZN4cute3eso3ESOILb1ELb0EJNS_5tupleIJNS2_IJNS_1CILi1EEENS3_ILi0EEEEEENS2_IJS5_S5_EEEEEENS2_IJS5_iEEEEEC2ERKS8_RKS9_)
$_ZN7cutlass13device_kernelIN5flash19enable_sm80_to_sm89INS1_16FlashAttnBwdSm80INS1_25CollectiveMainloopBwdSm80ILi2ELi2EN4cute5tupleIJNS5_1CILi128EEES8_NS7_ILi64EEEEEENS_6half_tEfNS_4arch4Sm80ELb0ELb0ELb1ELb0ELb0ELb0ELb0ELb0ELi2ELi4ELi4ELi4ELb0EEENS1_24CollectiveEpilogueBwdGQAISA_fSD_Li256ELb0ELb0EEENS1_19SingleTileSchedulerILb0ELb0ELb0ELi128EEEEEEEEEvNT_6ParamsE$_ZN4cute3eso3ESOILb1ELb0EJNS_5tupleIJNS2_IJNS_1CILi1EEENS3_ILi0EEEEEENS2_IJS5_S5_EEEEEENS2_IJS5_iEEEEEC2ERKS8_RKS9_:
[----:B------:R-:W-:Y:S02]  /*66c0*/  IADD3 R4, R4, -c[0x0][0x20], RZ ;  /* 0x8000080004047a10 */ /* 0x000fe40007ffe0ff */
[----:B------:R-:W-:-:S03]  /*66d0*/  MOV R7, 0x0 ;  /* 0x0000000000077802 */ /* 0x000fc60000000f00 */
[----:B------:R1:W-:Y:S01]  /*66e0*/  STL [R4], R5 ;  /* 0x0000000504007387 */ /* 0x0003e20000100800 */
[----:B------:R-:W-:Y:S05]  /*66f0*/  RET.REL.NODEC R6 `(_ZN7cutlass13device_kernelIN5flash19enable_sm80_to_sm89INS1_16FlashAttnBwdSm80INS1_25CollectiveMainloopBwdSm80ILi2ELi2EN4cute5tupleIJNS5_1CILi128EEES8_NS7_ILi64EEEEEENS_6half_tEfNS_4arch4Sm80ELb0ELb0ELb1ELb0ELb0ELb0ELb0ELb0ELi2ELi4ELi4ELi4ELb0EEENS1_24CollectiveEpilogueBwdGQAISA_fSD_Li256ELb0ELb0EEENS1_19SingleTileSchedulerILb0ELb0ELb0ELi128EEEEEEEEEvNT_6ParamsE) ;  /* 0xffff990006007950 */ /* 0x000fea0003c3ffff */
        .type           $_ZN7cutlass13device_kernelIN5flash19enable_sm80_to_sm89INS1_16FlashAttnBwdSm80INS1_25CollectiveMainloopBwdSm80ILi2ELi2EN4cute5tupleIJNS5_1CILi128EEES8_NS7_ILi64EEEEEENS_6half_tEfNS_4arch4Sm80ELb0ELb0ELb1ELb0ELb0ELb0ELb0ELb0ELi2ELi4ELi4ELi4ELb0EEENS1_24CollectiveEpilogueBwdGQAISA_fSD_Li256ELb0ELb0EEENS1_19SingleTileSchedulerILb0ELb0ELb0ELi128EEEEEEEEEvNT_6ParamsE$_ZN4cute3eso3ESOILb1ELb0EJNS_5tupleIJNS2_IJNS_1CILi1EEENS3_ILi0EEEEEES5_EEENS2_IJNS2_IJS5_S5_EEEiEEEEEC2ERKS7_RKS9_,@function
        .size           $_ZN7cutlass13device_kernelIN5flash19enable_sm80_to_sm89INS1_16FlashAttnBwdSm80INS1_25CollectiveMainloopBwdSm80ILi2ELi2EN4cute5tupleIJNS5_1CILi128EEES8_NS7_ILi64EEEEEENS_6half_tEfNS_4arch4Sm80ELb0ELb0ELb1ELb0ELb0ELb0ELb0ELb0ELi2ELi4ELi4ELi4ELb0EEENS1_24CollectiveEpilogueBwdGQAISA_fSD_Li256ELb0ELb0EEENS1_19SingleTileSchedulerILb0ELb0ELb0ELi128EEEEEEEEEvNT_6ParamsE$_ZN4cute3eso3ESOILb1ELb0EJNS_5tupleIJNS2_IJNS_1CILi1EEENS3_ILi0EEEEEES5_EEENS2_IJNS2_IJS5_S5_EEEiEEEEEC2ERKS7_RKS9_,($_ZN7cutlass13device_kernelIN5flash19enable_sm80_to_sm89INS1_16FlashAttnBwdSm80INS1_25CollectiveMainloopBwdSm80ILi2ELi2EN4cute5tupleIJNS5_1CILi128EEES8_NS7_ILi64EEEEEENS_6half_tEfNS_4arch4Sm80ELb0ELb0ELb1ELb0ELb0ELb0ELb0ELb0ELi2ELi4ELi4ELi4ELb0EEENS1_24CollectiveEpilogueBwdGQAISA_fSD_Li256ELb0ELb0EEENS1_19SingleTileSchedulerILb0ELb0ELb0ELi128EEEEEEEEEvNT_6ParamsE$_ZN4cute3eso3ESOILb1ELb0EJNS_5tupleIJNS_1CILi0EEES4_EEEiEEC2ERKS5_RKi - $_ZN7cutlass13device_kernelIN5flash19enable_sm80_to_sm89INS1_16FlashAttnBwdSm80INS1_25CollectiveMainloopBwdSm80ILi2ELi2EN4cute5tupleIJNS5_1CILi128EEES8_NS7_ILi64EEEEEENS_6half_tEfNS_4arch4Sm80ELb0ELb0ELb1ELb0ELb0ELb0ELb0ELb0ELi2ELi4ELi4ELi4ELb0EEENS1_24CollectiveEpilogueBwdGQAISA_fSD_Li256ELb0ELb0EEENS1_19SingleTileSchedulerILb0ELb0ELb0ELi128EEEEEEEEEvNT_6ParamsE$_ZN4cute3eso3ESOILb1ELb0EJNS_5tupleIJNS2_IJNS_1CILi1EEENS3_ILi0EEEEEES5_EEENS2_IJNS2_IJS5_S5_EEEiEEEEEC2ERKS7_RKS9_)
$_ZN7cutlass13device_kernelIN5flash19enable_sm80_to_sm89INS1_16FlashAttnBwdSm80INS1_25CollectiveMainloopBwdSm80ILi2ELi2EN4cute5tupleIJNS5_1CILi128EEES8_NS7_ILi64EEEEEENS_6half_tEfNS_4arch4Sm80ELb0ELb0ELb1ELb0ELb0ELb0ELb0ELb0ELi2ELi4ELi4ELi4ELb0EEENS1_24CollectiveEpilogueBwdGQAISA_fSD_Li256ELb0ELb0EEENS1_19SingleTileSchedulerILb0ELb0ELb0ELi128EEEEEEEEEvNT_6ParamsE$_ZN4cute3eso3ESOILb1ELb0EJNS_5tupleIJNS2_IJNS_1CILi1EEENS3_ILi0EEEEEES5_EEENS2_IJNS2_IJS5_S5_EEEiEEEEEC2ERKS7_RKS9_:
[----:B------:R-:W-:Y:S02]  /*6700*/  IADD3 R4, R85, -c[0x0][0x20], RZ ;  /* 0x8000080055047a10 */ /* 0x000fe40007ffe0ff */
[----:B------:R-:W-:-:S03]  /*6710*/  MOV R7, 0x0 ;  /* 0x0000000000077802 */ /* 0x000fc60000000f00 */
[----:B------:R1:W-:Y:S01]  /*6720*/  STL [R4], R5 ;  /* 0x0000000504007387 */ /* 0x0003e20000100800 */
[----:B------:R-:W-:Y:S05]  /*6730*/  RET.REL.NODEC R6 `(_ZN7cutlass13device_kernelIN5flash19enable_sm80_to_sm89INS1_16FlashAttnBwdSm80INS1_25CollectiveMainloopBwdSm80ILi2ELi2EN4cute5tupleIJNS5_1CILi128EEES8_NS7_ILi64EEEEEENS_6half_tEfNS_4arch4Sm80ELb0ELb0ELb1ELb0ELb0ELb0ELb0ELb0ELi2ELi4ELi4ELi4ELb0EEENS1_24CollectiveEpilogueBwdGQAISA_fSD_Li256ELb0ELb0EEENS1_19SingleTileSchedulerILb0ELb0ELb0ELi128EEEEEEEEEvNT_6ParamsE) ;  /* 0xffff98c006007950 */ /* 0x000fea0003c3ffff */
        .type           $_ZN7cutlass13device_kernelIN5flash19enable_sm80_to_sm89INS1_16FlashAttnBwdSm80INS1_25CollectiveMainloopBwdSm80ILi2ELi2EN4cute5tupleIJNS5_1CILi128EEES8_NS7_ILi64EEEEEENS_6half_tEfNS_4arch4Sm80ELb0ELb0ELb1ELb0ELb0ELb0ELb0ELb0ELi2ELi4ELi4ELi4ELb0EEENS1_24CollectiveEpilogueBwdGQAISA_fSD_Li256ELb0ELb0EEENS1_19SingleTileSchedulerILb0ELb0ELb0ELi128EEEEEEEEEvNT_6ParamsE$_ZN4cute3eso3ESOILb1ELb0EJNS_5tupleIJNS_1CILi0EEES4_EEEiEEC2ERKS5_RKi,@function
        .size           $_ZN7cutlass13device_kernelIN5flash19enable_sm80_to_sm89INS1_16FlashAttnBwdSm80INS1_25CollectiveMainloopBwdSm80ILi2ELi2EN4cute5tupleIJNS5_1CILi128EEES8_NS7_ILi64EEEEEENS_6half_tEfNS_4arch4Sm80ELb0ELb0ELb1ELb0ELb0ELb0ELb0ELb0ELi2ELi4ELi4ELi4ELb0EEENS1_24CollectiveEpilogueBwdGQAISA_fSD_Li256ELb0ELb0EEENS1_19SingleTileSchedulerILb0ELb0ELb0ELi128EEEEEEEEEvNT_6ParamsE$_ZN4cute3eso3ESOILb1ELb0EJNS_5tupleIJNS_1CILi0EEES4_EEEiEEC2ERKS5_RKi,($_ZN7cutlass13device_kernelIN5flash19enable_sm80_to_sm89INS1_16FlashAttnBwdSm80INS1_25CollectiveMainloopBwdSm80ILi2ELi2EN4cute5tupleIJNS5_1CILi128EEES8_NS7_ILi64EEEEEENS_6half_tEfNS_4arch4Sm80ELb0ELb0ELb1ELb0ELb0ELb0ELb0ELb0ELi2ELi4ELi4ELi4ELb0EEENS1_24CollectiveEpilogueBwdGQAISA_fSD_Li256ELb0ELb0EEENS1_19SingleTileSchedulerILb0ELb0ELb0ELi128EEEEEEEEEvNT_6ParamsE$_ZN4cute3eso3ESOILb1ELb0EJNS_5tupleIJNS_1CILi1EEENS3_ILi0EEEEEENS2_IJiEEEEEC2ERKS6_RKS7_ - $_ZN7cutlass13device_kernelIN5flash19enable_sm80_to_sm89INS1_16FlashAttnBwdSm80INS1_25CollectiveMainloopBwdSm80ILi2ELi2EN4cute5tupleIJNS5_1CILi128EEES8_NS7_ILi64EEEEEENS_6half_tEfNS_4arch4Sm80ELb0ELb0ELb1ELb0ELb0ELb0ELb0ELb0ELi2ELi4ELi4ELi4ELb0EEENS1_24CollectiveEpilogueBwdGQAISA_fSD_Li256ELb0ELb0EEENS1_19SingleTileSchedulerILb0ELb0ELb0ELi128EEEEEEEEEvNT_6ParamsE$_ZN4cute3eso3ESOILb1ELb0EJNS_5tupleIJNS_1CILi0EEES4_EEEiEEC2ERKS5_RKi)
$_ZN7cutlass13device_kernelIN5flash19enable_sm80_to_sm89INS1_16FlashAttnBwdSm80INS1_25CollectiveMainloopBwdSm80ILi2ELi2EN4cute5tupleIJNS5_1CILi128EEES8_NS7_ILi64EEEEEENS_6half_tEfNS_4arch4Sm80ELb0ELb0ELb1ELb0ELb0ELb0ELb0ELb0ELi2ELi4ELi4ELi4ELb0EEENS1_24CollectiveEpilogueBwdGQAISA_fSD_Li256ELb0ELb0EEENS1_19SingleTileSchedulerILb0ELb0ELb0ELi128EEEEEEEEEvNT_6ParamsE$_ZN4cute3eso3ESOILb1ELb0EJNS_5tupleIJNS_1CILi0EEES4_EEEiEEC2ERKS5_RKi:
[----:B------:R-:W-:Y:S02]  /*6740*/  IADD3 R4, R85, -c[0x0][0x20], RZ ;  /* 0x8000080055047a10 */ /* 0x000fe40007ffe0ff */
[----:B------:R-:W-:-:S03]  /*6750*/  MOV R7, 0x0 ;  /* 0x0000000000077802 */ /* 0x000fc60000000f00 */
[----:B------:R1:W-:Y:S01]  /*6760*/  STL [R4], R5 ;  /* 0x0000000504007387 */ /* 0x0003e20000100800 */
[----:B------:R-:W-:Y:S05]  /*6770*/  RET.REL.NODEC R6 `(_ZN7cutlass13device_kernelIN5flash19enable_sm80_to_sm89INS1_16FlashAttnBwdSm80INS1_25CollectiveMainloopBwdSm80ILi2ELi2EN4cute5tupleIJNS5_1CILi128EEES8_NS7_ILi64EEEEEENS_6half_tEfNS_4arch4Sm80ELb0ELb0ELb1ELb0ELb0ELb0ELb0ELb0ELi2ELi4ELi4ELi4ELb0EEENS1_24CollectiveEpilogueBwdGQAISA_fSD_Li256ELb0ELb0EEENS1_19SingleTileSchedulerILb0ELb0ELb0ELi128EEEEEEEEEvNT_6ParamsE) ;  /* 0xffff988006007950 */ /* 0x000fea0003c3ffff */
        .type           $_ZN7cutlass13device_kernelIN5flash19enable_sm80_to_sm89INS1_16FlashAttnBwdSm80INS1_25CollectiveMainloopBwdSm80ILi2ELi2EN4cute5tupleIJNS5_1CILi128EEES8_NS7_ILi64EEEEEENS_6half_tEfNS_4arch4Sm80ELb0ELb0ELb1ELb0ELb0ELb0ELb0ELb0ELi2ELi4ELi4ELi4ELb0EEENS1_24CollectiveEpilogueBwdGQAISA_fSD_Li256ELb0ELb0EEENS1_19SingleTileSchedulerILb0ELb0ELb0ELi128EEEEEEEEEvNT_6ParamsE$_ZN4cute3eso3ESOILb1ELb0EJNS_5tupleIJNS_1CILi1EEENS3_ILi0EEEEEENS2_IJiEEEEEC2ERKS6_RKS7_,@function
        .size           $_ZN7cutlass13device_kernelIN5flash19enable_sm80_to_sm89INS1_16FlashAttnBwdSm80INS1_25CollectiveMainloopBwdSm80ILi2ELi2EN4cute5tupleIJNS5_1CILi128EEES8_NS7_ILi64EEEEEENS_6half_tEfNS_4arch4Sm80ELb0ELb0ELb1ELb0ELb0ELb0ELb0ELb0ELi2ELi4ELi4ELi4ELb0EEENS1_24CollectiveEpilogueBwdGQAISA_fSD_Li256ELb0ELb0EEENS1_19SingleTileSchedulerILb0ELb0ELb0ELi128EEEEEEEEEvNT_6ParamsE$_ZN4cute3eso3ESOILb1ELb0EJNS_5tupleIJNS_1CILi1EEENS3_ILi0EEEEEENS2_IJiEEEEEC2ERKS6_RKS7_,($_ZN7cutlass13device_kernelIN5flash19enable_sm80_to_sm89INS1_16FlashAttnBwdSm80INS1_25CollectiveMainloopBwdSm80ILi2ELi2EN4cute5tupleIJNS5_1CILi128EEES8_NS7_ILi64EEEEEENS_6half_tEfNS_4arch4Sm80ELb0ELb0ELb1ELb0ELb0ELb0ELb0ELb0ELi2ELi4ELi4ELi4ELb0EEENS1_24CollectiveEpilogueBwdGQAISA_fSD_Li256ELb0ELb0EEENS1_19SingleTileSchedulerILb0ELb0ELb0ELi128EEEEEEEEEvNT_6ParamsE$_ZN4cute3eso3ESOILb1ELb0EJNS_6LayoutINS_5tupleIJNS3_IJNS3_IJNS3_IJNS_1CILi4EEENS4_ILi2EEEEEENS4_ILi1EEEEEES8_EEENS3_IJNS3_IJNS3_IJS8_S8_EEES8_EEES6_EEEEEENS3_IJNS3_IJNS3_IJNS3_IJS8_NS4_ILi32EEEEEENS4_ILi0EEEEEESH_EEENS3_IJNS3_IJNS3_IJSH_SH_EEESH_EEENS4_ILi64EEEEEEEEEEENS_10ViewEngineIPN7cutlass6half_tEEEEEC2ERKSP_RKSU_ - $_ZN7cutlass13device_kernelIN5flash19enable_sm80_to_sm89INS1_16FlashAttnBwdSm80INS1_25CollectiveMainloopBwdSm80ILi2ELi2EN4cute5tupleIJNS5_1CILi128EEES8_NS7_ILi64EEEEEENS_6half_tEfNS_4arch4Sm80ELb0ELb0ELb1ELb0ELb0ELb0ELb0ELb0ELi2ELi4ELi4ELi4ELb0EEENS1_24CollectiveEpilogueBwdGQAISA_fSD_Li256ELb0ELb0EEENS1_19SingleTileSchedulerILb0ELb0ELb0ELi128EEEEEEEEEvNT_6ParamsE$_ZN4cute3eso3ESOILb1ELb0EJNS_5tupleIJNS_1CILi1EEENS3_ILi0EEEEEENS2_IJiEEEEEC2ERKS6_RKS7_)
$_ZN7cutlass13device_kernelIN5flash19enable_sm80_to_sm89INS1_16FlashAttnBwdSm80INS1_25CollectiveMainloopBwdSm80ILi2ELi2EN4cute5tupleIJNS5_1CILi128EEES8_NS7_ILi64EEEEEENS_6half_tEfNS_4arch4Sm80ELb0ELb0ELb1ELb0ELb0ELb0ELb0ELb0ELi2ELi4ELi4ELi4ELb0EEENS1_24CollectiveEpilogueBwdGQAISA_fSD_Li256ELb0ELb0EEENS1_19SingleTileSchedulerILb0ELb0ELb0ELi128EEEEEEEEEvNT_6ParamsE$_ZN4cute3eso3ESOILb1ELb0EJNS_5tupleIJNS_1CILi1EEENS3_ILi0EEEEEENS2_IJiEEEEEC2ERKS6_RKS7_:
[----:B------:R-:W-:Y:S02]  /*6780*/  IADD3 R36, R85, -c[0x0][0x20], RZ ;  /* 0x8000080055247a10 */ /* 0x000fe40007ffe0ff */
[----:B------:R-:W-:-:S03]  /*6790*/  MOV R39, 0x0 ;  /* 0x0000000000277802 */ /* 0x000fc60000000f00 */
[----:B------:R1:W-:Y:S01]  /*67a0*/  STL [R36], R37 ;  /* 0x0000002524007387 */ /* 0x0003e20000100800 */
[----:B------:R-:W-:Y:S05]  /*67b0*/  RET.REL.NODEC R38 `(_ZN7cutlass13device_kernelIN5flash19enable_sm80_to_sm89INS1_16FlashAttnBwdSm80INS1_25CollectiveMainloopBwdSm80ILi2ELi2EN4cute5tupleIJNS5_1CILi128EEES8_NS7_ILi64EEEEEENS_6half_tEfNS_4arch4Sm80ELb0ELb0ELb1ELb0ELb0ELb0ELb0ELb0ELi2ELi4ELi4ELi4ELb0EEENS1_24CollectiveEpilogueBwdGQAISA_fSD_Li256ELb0ELb0EEENS1_19SingleTileSchedulerILb0ELb0ELb0ELi128EEEEEEEEEvNT_6ParamsE) ;  /* 0xffff984026007950 */ /* 0x000fea0003c3ffff */
        .type           $_ZN7cutlass13device_kernelIN5flash19enable_sm80_to_sm89INS1_16FlashAttnBwdSm80INS1_25CollectiveMainloopBwdSm80ILi2ELi2EN4cute5tupleIJNS5_1CILi128EEES8_NS7_ILi64EEEEEENS_6half_tEfNS_4arch4Sm80ELb0ELb0ELb1ELb0ELb0ELb0ELb0ELb0ELi2ELi4ELi4ELi4ELb0EEENS1_24CollectiveEpilogueBwdGQAISA_fSD_Li256ELb0ELb0EEENS1_19SingleTileSchedulerILb0ELb0ELb0ELi128EEEEEEEEEvNT_6ParamsE$_ZN4cute3eso3ESOILb1ELb0EJNS_6LayoutINS_5tupleIJNS3_IJNS3_IJNS3_IJNS_1CILi4EEENS4_ILi2EEEEEENS4_ILi1EEEEEES8_EEENS3_IJNS3_IJNS3_IJS8_S8_EEES8_EEES6_EEEEEENS3_IJNS3_IJNS3_IJNS3_IJS8_NS4_ILi32EEEEEENS4_ILi0EEEEEESH_EEENS3_IJNS3_IJNS3_IJSH_SH_EEESH_EEENS4_ILi64EEEEEEEEEEENS_10ViewEngineIPN7cutlass6half_tEEEEEC2ERKSP_RKSU_,@function
        .size           $_ZN7cutlass13device_kernelIN5flash19enable_sm80_to_sm89INS1_16FlashAttnBwdSm80INS1_25CollectiveMainloopBwdSm80ILi2ELi2EN4cute5tupleIJNS5_1CILi128EEES8_NS7_ILi64EEEEEENS_6half_tEfNS_4arch4Sm80ELb0ELb0ELb1ELb0ELb0ELb0ELb0ELb0ELi2ELi4ELi4ELi4ELb0EEENS1_24CollectiveEpilogueBwdGQAISA_fSD_Li256ELb0ELb0EEENS1_19SingleTileSchedulerILb0ELb0ELb0ELi128EEEEEEEEEvNT_6ParamsE$_ZN4cute3eso3ESOILb1ELb0EJNS_6LayoutINS_5tupleIJNS3_IJNS3_IJNS3_IJNS_1CILi4EEENS4_ILi2EEEEEENS4_ILi1EEEEEES8_EEENS3_IJNS3_IJNS3_IJS8_S8_EEES8_EEES6_EEEEEENS3_IJNS3_IJNS3_IJNS3_IJS8_NS4_ILi32EEEEEENS4_ILi0EEEEEESH_EEENS3_IJNS3_IJNS3_IJSH_SH_EEESH_EEENS4_ILi64EEEEEEEEEEENS_10ViewEngineIPN7cutlass6half_tEEEEEC2ERKSP_RKSU_,($_ZN7cutlass13device_kernelIN5flash19enable_sm80_to_sm89INS1_16FlashAttnBwdSm80INS1_25CollectiveMainloopBwdSm80ILi2ELi2EN4cute5tupleIJNS5_1CILi128EEES8_NS7_ILi64EEEEEENS_6half_tEfNS_4arch4Sm80ELb0ELb0ELb1ELb0ELb0ELb0ELb0ELb0ELi2ELi4ELi4ELi4ELb0EEENS1_24CollectiveEpilogueBwdGQAISA_fSD_Li256ELb0ELb0EEENS1_19SingleTileSchedulerILb0ELb0ELb0ELi128EEEEEEEEEvNT_6ParamsE$_ZN4cute3eso3ESOILb1ELb0EJNS_6LayoutINS_5tupleIJNS3_IJNS3_IJNS_1CILi2EEES5_EEENS4_ILi1EEEEEEEEENS3_IJNS3_IJNS3_IJS7_NS4_ILi16EEEEEENS4_ILi0EEEEEEEEEEENS_10ViewEngineIPjEEEEC2ERKSF_RKSI_ - $_ZN7cutlass13device_kernelIN5flash19enable_sm80_to_sm89INS1_16FlashAttnBwdSm80INS1_25CollectiveMainloopBwdSm80ILi2ELi2EN4cute5tupleIJNS5_1CILi128EEES8_NS7_ILi64EEEEEENS_6half_tEfNS_4arch4Sm80ELb0ELb0ELb1ELb0ELb0ELb0ELb0ELb0ELi2ELi4ELi4ELi4ELb0EEENS1_24CollectiveEpilogueBwdGQAISA_fSD_Li256ELb0ELb0EEENS1_19SingleTileSchedulerILb0ELb0ELb0ELi128EEEEEEEEEvNT_6ParamsE$_ZN4cute3eso3ESOILb1ELb0EJNS_6LayoutINS_5tupleIJNS3_IJNS3_IJNS3_IJNS_1CILi4EEENS4_ILi2EEEEEENS4_ILi1EEEEEES8_EEENS3_IJNS3_IJNS3_IJS8_S8_EEES8_EEES6_EEEEEENS3_IJNS3_IJNS3_IJNS3_IJS8_NS4_ILi32EEEEEENS4_ILi0EEEEEESH_EEENS3_IJNS3_IJNS3_IJSH_SH_EEESH_EEENS4_ILi64EEEEEEEEEEENS_10ViewEngineIPN7cutlass6half_tEEEEEC2ERKSP_RKSU_)
$_ZN7cutlass13device_kernelIN5flash19enable_sm80_to_sm89INS1_16FlashAttnBwdSm80INS1_25CollectiveMainloopBwdSm80ILi2ELi2EN4cute5tupleIJNS5_1CILi128EEES8_NS7_ILi64EEEEEENS_6half_tEfNS_4arch4Sm80ELb0ELb0ELb1ELb0ELb0ELb0ELb0ELb0ELi2ELi4ELi4ELi4ELb0EEENS1_24CollectiveEpilogueBwdGQAISA_fSD_Li256ELb0ELb0EEENS1_19SingleTileSchedulerILb0ELb0ELb0ELi128EEEEEEEEEvNT_6ParamsE$_ZN4cute3eso3ESOILb1ELb0EJNS_6LayoutINS_5tupleIJNS3_IJNS3_IJNS3_IJNS_1CILi4EEENS4_ILi2EEEEEENS4_ILi1EEEEEES8_EEENS3_IJNS3_IJNS3_IJS8_S8_EEES8_EEES6_EEEEEENS3_IJNS3_IJNS3_IJNS3_IJS8_NS4_ILi32EEEEEENS4_ILi0EEEEEESH_EEENS3_IJNS3_IJNS3_IJSH_SH_EEESH_EEENS4_ILi64EEEEEEEEEEENS_10ViewEngineIPN7cutlass6half_tEEEEEC2ERKSP_RKSU_:
[----:B------:R-:W-:Y:S02]  /*67c0*/  IADD3 R36, R85, -c[0x0][0x20], RZ ;  /* 0x8000080055247a10 */ /* 0x000fe40007ffe0ff */
[----:B------:R-:W-:-:S03]  /*67d0*/  MOV R39, 0x0 ;  /* 0x0000000000277802 */ /* 0x000fc60000000f00 */
[----:B------:R1:W-:Y:S01]  /*67e0*/  STL.64 [R36], R2 ;  /* 0x0000000224007387 */ /* 0x0003e20000100a00 */
[----:B------:R-:W-:Y:S05]  /*67f0*/  RET.REL.NODEC R38 `(_ZN7cutlass13device_kernelIN5flash19enable_sm80_to_sm89INS1_16FlashAttnBwdSm80INS1_25CollectiveMainloopBwdSm80ILi2ELi2EN4cute5tupleIJNS5_1CILi128EEES8_NS7_ILi64EEEEEENS_6half_tEfNS_4arch4Sm80ELb0ELb0ELb1ELb0ELb0ELb0ELb0ELb0ELi2ELi4ELi4ELi4ELb0EEENS1_24CollectiveEpilogueBwdGQAISA_fSD_Li256ELb0ELb0EEENS1_19SingleTileSchedulerILb0ELb0ELb0ELi128EEEEEEEEEvNT_6ParamsE) ;  /* 0xffff980026007950 */ /* 0x000fea0003c3ffff */
        .type           $_ZN7cutlass13device_kernelIN5flash19enable_sm80_to_sm89INS1_16FlashAttnBwdSm80INS1_25CollectiveMainloopBwdSm80ILi2ELi2EN4cute5tupleIJNS5_1CILi128EEES8_NS7_ILi64EEEEEENS_6half_tEfNS_4arch4Sm80ELb0ELb0ELb1ELb0ELb0ELb0ELb0ELb0ELi2ELi4ELi4ELi4ELb0EEENS1_24CollectiveEpilogueBwdGQAISA_fSD_Li256ELb0ELb0EEENS1_19SingleTileSchedulerILb0ELb0ELb0ELi128EEEEEEEEEvNT_6ParamsE$_ZN4cute3eso3ESOILb1ELb0EJNS_6LayoutINS_5tupleIJNS3_IJNS3_IJNS_1CILi2EEES5_EEENS4_ILi1EEEEEEEEENS3_IJNS3_IJNS3_IJS7_NS4_ILi16EEEEEENS4_ILi0EEEEEEEEEEENS_10ViewEngineIPjEEEEC2ERKSF_RKSI_,@function
        .size           $_ZN7cutlass13device_kernelIN5flash19enable_sm80_to_sm89INS1_16FlashAttnBwdSm80INS1_25CollectiveMainloopBwdSm80ILi2ELi2EN4cute5tupleIJNS5_1CILi128EEES8_NS7_ILi64EEEEEENS_6half_tEfNS_4arch4Sm80ELb0ELb0ELb1ELb0ELb0ELb0ELb0ELb0ELi2ELi4ELi4ELi4ELb0EEENS1_24CollectiveEpilogueBwdGQAISA_fSD_Li256ELb0ELb0EEENS1_19SingleTileSchedulerILb0ELb0ELb0ELi128EEEEEEEEEvNT_6ParamsE$_ZN4cute3eso3ESOILb1ELb0EJNS_6LayoutINS_5tupleIJNS3_IJNS3_IJNS_1CILi2EEES5_EEENS4_ILi1EEEEEEEEENS3_IJNS3_IJNS3_IJS7_NS4_ILi16EEEEEENS4_ILi0EEEEEEEEEEENS_10ViewEngineIPjEEEEC2ERKSF_RKSI_,($_ZN7cutlass13device_kernelIN5flash19enable_sm80_to_sm89INS1_16FlashAttnBwdSm80INS1_25CollectiveMainloopBwdSm80ILi2ELi2EN4cute5tupleIJNS5_1CILi128EEES8_NS7_ILi64EEEEEENS_6half_tEfNS_4arch4Sm80ELb0ELb0ELb1ELb0ELb0ELb0ELb0ELb0ELi2ELi4ELi4ELi4ELb0EEENS1_24CollectiveEpilogueBwdGQAISA_fSD_Li256ELb0ELb0EEENS1_19SingleTileSchedulerILb0ELb0ELb0ELi128EEEEEEEEEvNT_6ParamsE$_ZN4cute3eso3ESOILb1ELb0EJNS_6LayoutINS_5tupleIJNS3_IJNS3_IJNS_1CILi4EEENS4_ILi2EEEEEENS4_ILi1EEEEEEEEENS3_IJNS3_IJNS3_IJS8_NS4_ILi32EEEEEENS4_ILi0EEEEEEEEEEENS_10ViewEngineIPN7cutlass6half_tEEEEEC2ERKSG_RKSL_ - $_ZN7cutlass13device_kernelIN5flash19enable_sm80_to_sm89INS1_16FlashAttnBwdSm80INS1_25CollectiveMainloopBwdSm80ILi2ELi2EN4cute5tupleIJNS5_1CILi128EEES8_NS7_ILi64EEEEEENS_6half_tEfNS_4arch4Sm80ELb0ELb0ELb1ELb0ELb0ELb0ELb0ELb0ELi2ELi4ELi4ELi4ELb0EEENS1_24CollectiveEpilogueBwdGQAISA_fSD_Li256ELb0ELb0EEENS1_19SingleTileSchedulerILb0ELb0ELb0ELi128EEEEEEEEEvNT_6ParamsE$_ZN4cute3eso3ESOILb1ELb0EJNS_6LayoutINS_5tupleIJNS3_IJNS3_IJNS_1CILi2EEES5_EEENS4_ILi1EEEEEEEEENS3_IJNS3_IJNS3_IJS7_NS4_ILi16EEEEEENS4_ILi0EEEEEEEEEEENS_10ViewEngineIPjEEEEC2ERKSF_RKSI_)
$_ZN7cutlass13device_kernelIN5flash19enable_sm80_to_sm89INS1_16FlashAttnBwdSm80INS1_25CollectiveMainloopBwdSm80ILi2ELi2EN4cute5tupleIJNS5_1CILi128EEES8_NS7_ILi64EEEEEENS_6half_tEfNS_4arch4Sm80ELb0ELb0ELb1ELb0ELb0ELb0ELb0ELb0ELi2ELi4ELi4ELi4ELb0EEENS1_24CollectiveEpilogueBwdGQAISA_fSD_Li256ELb0ELb0EEENS1_19SingleTileSchedulerILb0ELb0ELb0ELi128EEEEEEEEEvNT_6ParamsE$_ZN4cute3eso3ESOILb1ELb0EJNS_6LayoutINS_5tupleIJNS3_IJNS3_IJNS_1CILi2EEES5_EEENS4_ILi1EEEEEEEEENS3_IJNS3_IJNS3_IJS7_NS4_ILi16EEEEEENS4_ILi0EEEEEEEEEEENS_10ViewEngineIPjEEEEC2ERKSF_RKSI_:
[----:B------:R-:W-:Y:S02]  /*6800*/  IADD3 R2, R85, -c[0x0][0x20], RZ ;  /* 0x8000080055027a10 */ /* 0x000fe40007ffe0ff */
[----:B------:R-:W-:-:S03]  /*6810*/  MOV R7, 0x0 ;  /* 0x0000000000077802 */ /* 0x000fc60000000f00 */
[----:B------:R1:W-:Y:S01]  /*6820*/  STL.64 [R2], R4 ;  /* 0x0000000402007387 */ /* 0x0003e20000100a00 */
[----:B------:R-:W-:Y:S05]  /*6830*/  RET.REL.NODEC R6 `(_ZN7cutlass13device_kernelIN5flash19enable_sm80_to_sm89INS1_16FlashAttnBwdSm80INS1_25CollectiveMainloopBwdSm80ILi2ELi2EN4cute5tupleIJNS5_1CILi128EEES8_NS7_ILi64EEEEEENS_6half_tEfNS_4arch4Sm80ELb0ELb0ELb1ELb0ELb0ELb0ELb0ELb0ELi2ELi4ELi4ELi4ELb0EEENS1_24CollectiveEpilogueBwdGQAISA_fSD_Li256ELb0ELb0EEENS1_19SingleTileSchedulerILb0ELb0ELb0ELi128EEEEEEEEEvNT_6ParamsE) ;  /* 0xffff97c006007950 */ /* 0x000fea0003c3ffff */
        .type           $_ZN7cutlass13device_kernelIN5flash19enable_sm80_to_sm89INS1_16FlashAttnBwdSm80INS1_25CollectiveMainloopBwdSm80ILi2ELi2EN4cute5tupleIJNS5_1CILi128EEES8_NS7_ILi64EEEEEENS_6half_tEfNS_4arch4Sm80ELb0ELb0ELb1ELb0ELb0ELb0ELb0ELb0ELi2ELi4ELi4ELi4ELb0EEENS1_24CollectiveEpilogueBwdGQAISA_fSD_Li256ELb0ELb0EEENS1_19SingleTileSchedulerILb0ELb0ELb0ELi128EEEEEEEEEvNT_6ParamsE$_ZN4cute3eso3ESOILb1ELb0EJNS_6LayoutINS_5tupleIJNS3_IJNS3_IJNS_1CILi4EEENS4_ILi2EEEEEENS4_ILi1EEEEEEEEENS3_IJNS3_IJNS3_IJS8_NS4_ILi32EEEEEENS4_ILi0EEEEEEEEEEENS_10ViewEngineIPN7cutlass6half_tEEEEEC2ERKSG_RKSL_,@function
        .size           $_ZN7cutlass13device_kernelIN5flash19enable_sm80_to_sm89INS1_16FlashAttnBwdSm80INS1_25CollectiveMainloopBwdSm80ILi2ELi2EN4cute5tupleIJNS5_1CILi128EEES8_NS7_ILi64EEEEEENS_6half_tEfNS_4arch4Sm80ELb0ELb0ELb1ELb0ELb0ELb0ELb0ELb0ELi2ELi4ELi4ELi4ELb0EEENS1_24CollectiveEpilogueBwdGQAISA_fSD_Li256ELb0ELb0EEENS1_19SingleTileSchedulerILb0ELb0ELb0ELi128EEEEEEEEEvNT_6ParamsE$_ZN4cute3eso3ESOILb1ELb0EJNS_6LayoutINS_5tupleIJNS3_IJNS3_IJNS_1CILi4EEENS4_ILi2EEEEEENS4_ILi1EEEEEEEEENS3_IJNS3_IJNS3_IJS8_NS4_ILi32EEEEEENS4_ILi0EEEEEEEEEEENS_10ViewEngineIPN7cutlass6half_tEEEEEC2ERKSG_RKSL_,($_ZN7cutlass13device_kernelIN5flash19enable_sm80_to_sm89INS1_16FlashAttnBwdSm80INS1_25CollectiveMainloopBwdSm80ILi2ELi2EN4cute5tupleIJNS5_1CILi128EEES8_NS7_ILi64EEEEEENS_6half_tEfNS_4arch4Sm80ELb0ELb0ELb1ELb0ELb0ELb0ELb0ELb0ELi2ELi4ELi4ELi4ELb0EEENS1_24CollectiveEpilogueBwdGQAISA_fSD_Li256ELb0ELb0EEENS1_19SingleTileSchedulerILb0ELb0ELb0ELi128EEEEEEEEEvNT_6ParamsE$_ZN4cute3eso3ESOILb1ELb0EJNS_6LayoutINS_5tupleIJNS3_IJNS3_IJNS_1CILi4EEENS4_ILi2EEEEEENS4_ILi1EEEEEEEEENS3_IJNS3_IJNS3_IJS8_NS4_ILi32EEEEEENS4_ILi0EEEEEEEEEEEiEEC2ERKSG_RKi - $_ZN7cutlass13device_kernelIN5flash19enable_sm80_to_sm89INS1_16FlashAttnBwdSm80INS1_25CollectiveMainloopBwdSm80ILi2ELi2EN4cute5tupleIJNS5_1CILi128EEES8_NS7_ILi64EEEEEENS_6half_tEfNS_4arch4Sm80ELb0ELb0ELb1ELb0ELb0ELb0ELb0ELb0ELi2ELi4ELi4ELi4ELb0EEENS1_24CollectiveEpilogueBwdGQAISA_fSD_Li256ELb0ELb0EEENS1_19SingleTileSchedulerILb0ELb0ELb0ELi128EEEEEEEEEvNT_6ParamsE$_ZN4cute3eso3ESOILb1ELb0EJNS_6LayoutINS_5tupleIJNS3_IJNS3_IJNS_1CILi4EEENS4_ILi2EEEEEENS4_ILi1EEEEEEEEENS3_IJNS3_IJNS3_IJS8_NS4_ILi32EEEEEENS4_ILi0EEEEEEEEEEENS_10ViewEngineIPN7cutlass6half_tEEEEEC2ERKSG_RKSL_)
$_ZN7cutlass13device_kernelIN5flash19enable_sm80_to_sm89INS1_16FlashAttnBwdSm80INS1_25CollectiveMainloopBwdSm80ILi2ELi2EN4cute5tupleIJNS5_1CILi128EEES8_NS7_ILi64EEEEEENS_6half_tEfNS_4arch4Sm80ELb0ELb0ELb1ELb0ELb0ELb0ELb0ELb0ELi2ELi4ELi4ELi4ELb0EEENS1_24CollectiveEpilogueBwdGQAISA_fSD_Li256ELb0ELb0EEENS1_19SingleTileSchedulerILb0ELb0ELb0ELi128EEEEEEEEEvNT_6ParamsE$_ZN4cute3eso3ESOILb1ELb0EJNS_6LayoutINS_5tupleIJNS3_IJNS3_IJNS_1CILi4EEENS4_ILi2EEEEEENS4_ILi1EEEEEEEEENS3_IJNS3_IJNS3_IJS8_NS4_ILi32EEEEEENS4_ILi0EEEEEEEEEEENS_10ViewEngineIPN7cutlass6half_tEEEEEC2ERKSG_RKSL_:
[----:B------:R-:W-:Y:S01]  /*6840*/  IADD3 R4, R85, -c[0x0][0x20], RZ ;  /* 0x8000080055047a10 */ /* 0x000fe20007ffe0ff */
[----:B------:R-:W-:Y:S01]  /*6850*/  IMAD.MOV.U32 R35, RZ, RZ, R5 ;  /* 0x000000ffff237224 */ /* 0x000fe200078e0005 */
[----:B------:R-:W-:-:S04]  /*6860*/  MOV R7, 0x0 ;  /* 0x0000000000077802 */ /* 0x000fc80000000f00 */
[----:B------:R1:W-:Y:S01]  /*6870*/  STL.64 [R4], R34 ;  /* 0x0000002204007387 */ /* 0x0003e20000100a00 */
[----:B------:R-:W-:Y:S05]  /*6880*/  RET.REL.NODEC R6 `(_ZN7cutlass13device_kernelIN5flash19enable_sm80_to_sm89INS1_16FlashAttnBwdSm80INS1_25CollectiveMainloopBwdSm80ILi2ELi2EN4cute5tupleIJNS5_1CILi128EEES8_NS7_ILi64EEEEEENS_6half_tEfNS_4arch4Sm80ELb0ELb0ELb1ELb0ELb0ELb0ELb0ELb0ELi2ELi4ELi4ELi4ELb0EEENS1_24CollectiveEpilogueBwdGQAISA_fSD_Li256ELb0ELb0EEENS1_19SingleTileSchedulerILb0ELb0ELb0ELi128EEEEEEEEEvNT_6ParamsE) ;  /* 0xffff977006007950 */ /* 0x000fea0003c3ffff */
        .type           $_ZN7cutlass13device_kernelIN5flash19enable_sm80_to_sm89INS1_16FlashAttnBwdSm80INS1_25CollectiveMainloopBwdSm80ILi2ELi2EN4cute5tupleIJNS5_1CILi128EEES8_NS7_ILi64EEEEEENS_6half_tEfNS_4arch4Sm80ELb0ELb0ELb1ELb0ELb0ELb0ELb0ELb0ELi2ELi4ELi4ELi4ELb0EEENS1_24CollectiveEpilogueBwdGQAISA_fSD_Li256ELb0ELb0EEENS1_19SingleTileSchedulerILb0ELb0ELb0ELi128EEEEEEEEEvNT_6ParamsE$_ZN4cute3eso3ESOILb1ELb0EJNS_6LayoutINS_5tupleIJNS3_IJNS3_IJNS_1CILi4EEENS4_ILi2EEEEEENS4_ILi1EEEEEEEEENS3_IJNS3_IJNS3_IJS8_NS4_ILi32EEEEEENS4_ILi0EEEEEEEEEEEiEEC2ERKSG_RKi,@function
        .size           $_ZN7cutlass13device_kernelIN5flash19enable_sm80_to_sm89INS1_16FlashAttnBwdSm80INS1_25CollectiveMainloopBwdSm80ILi2ELi2EN4cute5tupleIJNS5_1CILi128EEES8_NS7_ILi64EEEEEENS_6half_tEfNS_4arch4Sm80ELb0ELb0ELb1ELb0ELb0ELb0ELb0ELb0ELi2ELi4ELi4ELi4ELb0EEENS1_24CollectiveEpilogueBwdGQAISA_fSD_Li256ELb0ELb0EEENS1_19SingleTileSchedulerILb0ELb0ELb0ELi128EEEEEEEEEvNT_6ParamsE$_ZN4cute3eso3ESOILb1ELb0EJNS_6LayoutINS_5tupleIJNS3_IJNS3_IJNS_1CILi4EEENS4_ILi2EEEEEENS4_ILi1EEEEEEEEENS3_IJNS3_IJNS3_IJS8_NS4_ILi32EEEEEENS4_ILi0EEEEEEEEEEEiEEC2ERKSG_RKi,($_ZN7cutlass13device_kernelIN5flash19enable_sm80_to_sm89INS1_16FlashAttnBwdSm80INS1_25CollectiveMainloopBwdSm80ILi2ELi2EN4cute5tupleIJNS5_1CILi128EEES8_NS7_ILi64EEEEEENS_6half_tEfNS_4arch4Sm80ELb0ELb0ELb1ELb0ELb0ELb0ELb0ELb0ELi2ELi4ELi4ELi4ELb0EEENS1_24CollectiveEpilogueBwdGQAISA_fSD_Li256ELb0ELb0EEENS1_19SingleTileSchedulerILb0ELb0ELb0ELi128EEEEEEEEEvNT_6ParamsE$_ZN4cute3eso3ESOILb1ELb0EJNS_6LayoutINS_5tupleIJNS3_IJNS3_IJNS_1CILi4EEENS4_ILi2EEEEEENS4_ILi1EEEEEENS3_IJS6_EEEEEENS3_IJNS3_IJNS3_IJS8_NS4_ILi32EEEEEENS4_ILi0EEEEEENS3_IJNS4_ILi64EEEEEEEEEEENS_10ViewEngineIPN7cutlass6half_tEEEEEC2ERKSJ_RKSO_ - $_ZN7cutlass13device_kernelIN5flash19enable_sm80_to_sm89INS1_16FlashAttnBwdSm80INS1_25CollectiveMainloopBwdSm80ILi2ELi2EN4cute5tupleIJNS5_1CILi128EEES8_NS7_ILi64EEEEEENS_6half_tEfNS_4arch4Sm80ELb0ELb0ELb1ELb0ELb0ELb0ELb0ELb0ELi2ELi4ELi4ELi4ELb0EEENS1_24CollectiveEpilogueBwdGQAISA_fSD_Li256ELb0ELb0EEENS1_19SingleTileSchedulerILb0ELb0ELb0ELi128EEEEEEEEEvNT_6ParamsE$_ZN4cute3eso3ESOILb1ELb0EJNS_6LayoutINS_5tupleIJNS3_IJNS3_IJNS_1CILi4EEENS4_ILi2EEEEEENS4_ILi1EEEEEEEEENS3_IJNS3_IJNS3_IJS8_NS4_ILi32EEEEEENS4_ILi0EEEEEEEEEEEiEEC2ERKSG_RKi)
$_ZN7cutlass13device_kernelIN5flash19enable_sm80_to_sm89INS1_16FlashAttnBwdSm80INS1_25CollectiveMainloopBwdSm80ILi2ELi2EN4cute5tupleIJNS5_1CILi128EEES8_NS7_ILi64EEEEEENS_6half_tEfNS_4arch4Sm80ELb0ELb0ELb1ELb0ELb0ELb0ELb0ELb0ELi2ELi4ELi4ELi4ELb0EEENS1_24CollectiveEpilogueBwdGQAISA_fSD_Li256ELb0ELb0EEENS1_19SingleTileSchedulerILb0ELb0ELb0ELi128EEEEEEEEEvNT_6ParamsE$_ZN4cute3eso3ESOILb1ELb0EJNS_6LayoutINS_5tupleIJNS3_IJNS3_IJNS_1CILi4EEENS4_ILi2EEEEEENS4_ILi1EEEEEEEEENS3_IJNS3_IJNS3_IJS8_NS4_ILi32EEEEEENS4_ILi0EEEEEEEEEEEiEEC2ERKSG_RKi:
[----:B------:R-:W-:Y:S02]  /*6890*/  IADD3 R4, R85, -c[0x0][0x20], RZ ;  /* 0x8000080055047a10 */ /* 0x000fe40007ffe0ff */
[----:B------:R-:W-:-:S03]  /*68a0*/  MOV R7, 0x0 ;  /* 0x0000000000077802 */ /* 0x000fc60000000f00 */
[----:B------:R1:W-:Y:S01]  /*68b0*/  STL [R4], R5 ;  /* 0x0000000504007387 */ /* 0x0003e20000100800 */
[----:B------:R-:W-:Y:S05]  /*68c0*/  RET.REL.NODEC R6 `(_ZN7cutlass13device_kernelIN5flash19enable_sm80_to_sm89INS1_16FlashAttnBwdSm80INS1_25CollectiveMainloopBwdSm80ILi2ELi2EN4cute5tupleIJNS5_1CILi128EEES8_NS7_ILi64EEEEEENS_6half_tEfNS_4arch4Sm80ELb0ELb0ELb1ELb0ELb0ELb0ELb0ELb0ELi2ELi4ELi4ELi4ELb0EEENS1_24CollectiveEpilogueBwdGQAISA_fSD_Li256ELb0ELb0EEENS1_19SingleTileSchedulerILb0ELb0ELb0ELi128EEEEEEEEEvNT_6ParamsE) ;  /* 0xffff973006007950 */ /* 0x000fea0003c3ffff */
        .type           $_ZN7cutlass13device_kernelIN5flash19enable_sm80_to_sm89INS1_16FlashAttnBwdSm80INS1_25CollectiveMainloopBwdSm80ILi2ELi2EN4cute5tupleIJNS5_1CILi128EEES8_NS7_ILi64EEEEEENS_6half_tEfNS_4arch4Sm80ELb0ELb0ELb1ELb0ELb0ELb0ELb0ELb0ELi2ELi4ELi4ELi4ELb0EEENS1_24CollectiveEpilogueBwdGQAISA_fSD_Li256ELb0ELb0EEENS1_19SingleTileSchedulerILb0ELb0ELb0ELi128EEEEEEEEEvNT_6ParamsE$_ZN4cute3eso3ESOILb1ELb0EJNS_6LayoutINS_5tupleIJNS3_IJNS3_IJNS_1CILi4EEENS4_ILi2EEEEEENS4_ILi1EEEEEENS3_IJS6_EEEEEENS3_IJNS3_IJNS3_IJS8_NS4_ILi32EEEEEENS4_ILi0EEEEEENS3_IJNS4_ILi64EEEEEEEEEEENS_10ViewEngineIPN7cutlass6half_tEEEEEC2ERKSJ_RKSO_,@function
        .size           $_ZN7cutlass13device_kernelIN5flash19enable_sm80_to_sm89INS1_16FlashAttnBwdSm80INS1_25CollectiveMainloopBwdSm80ILi2ELi2EN4cute5tupleIJNS5_1CILi128EEES8_NS7_ILi64EEEEEENS_6half_tEfNS_4arch4Sm80ELb0ELb0ELb1ELb0ELb0ELb0ELb0ELb0ELi2ELi4ELi4ELi4ELb0EEENS1_24CollectiveEpilogueBwdGQAISA_fSD_Li256ELb0ELb0EEENS1_19SingleTileSchedulerILb0ELb0ELb0ELi128EEEEEEEEEvNT_6ParamsE$_ZN4cute3eso3ESOILb1ELb0EJNS_6LayoutINS_5tupleIJNS3_IJNS3_IJNS_1CILi4EEENS4_ILi2EEEEEENS4_ILi1EEEEEENS3_IJS6_EEEEEENS3_IJNS3_IJNS3_IJS8_NS4_ILi32EEEEEENS4_ILi0EEEEEENS3_IJNS4_ILi64EEEEEEEEEEENS_10ViewEngineIPN7cutlass6half_tEEEEEC2ERKSJ_RKSO_,($_ZN7cutlass13device_kernelIN5flash19enable_sm80_to_sm89INS1_16FlashAttnBwdSm80INS1_25CollectiveMainloopBwdSm80ILi2ELi2EN4cute5tupleIJNS5_1CILi128EEES8_NS7_ILi64EEEEEENS_6half_tEfNS_4arch4Sm80ELb0ELb0ELb1ELb0ELb0ELb0ELb0ELb0ELi2ELi4ELi4ELi4ELb0EEENS1_24CollectiveEpilogueBwdGQAISA_fSD_Li256ELb0ELb0EEENS1_19SingleTileSchedulerILb0ELb0ELb0ELi128EEEEEEEEEvNT_6ParamsE$_ZN4cute3eso3ESOILb1ELb0EJNS_6LayoutINS_5tupleIJNS3_IJNS3_IJNS_1CILi4EEENS4_ILi2EEEEEENS4_ILi1EEEEEES6_EEENS3_IJNS3_IJNS3_IJS8_NS4_ILi32EEEEEENS4_ILi0EEEEEENS4_ILi64EEEEEEEENS_10ViewEngineIPN7cutlass6half_tEEEEEC2ERKSH_RKSM_ - $_ZN7cutlass13device_kernelIN5flash19enable_sm80_to_sm89INS1_16FlashAttnBwdSm80INS1_25CollectiveMainloopBwdSm80ILi2ELi2EN4cute5tupleIJNS5_1CILi128EEES8_NS7_ILi64EEEEEENS_6half_tEfNS_4arch4Sm80ELb0ELb0ELb1ELb0ELb0ELb0ELb0ELb0ELi2ELi4ELi4ELi4ELb0EEENS1_24CollectiveEpilogueBwdGQAISA_fSD_Li256ELb0ELb0EEENS1_19SingleTileSchedulerILb0ELb0ELb0ELi128EEEEEEEEEvNT_6ParamsE$_ZN4cute3eso3ESOILb1ELb0EJNS_6LayoutINS_5tupleIJNS3_IJNS3_IJNS_1CILi4EEENS4_ILi2EEEEEENS4_ILi1EEEEEENS3_IJS6_EEEEEENS3_IJNS3_IJNS3_IJS8_NS4_ILi32EEEEEENS4_ILi0EEEEEENS3_IJNS4_ILi64EEEEEEEEEEENS_10ViewEngineIPN7cutlass6half_tEEEEEC2ERKSJ_RKSO_)
$_ZN7cutlass13device_kernelIN5flash19enable_sm80_to_sm89INS1_16FlashAttnBwdSm80INS1_25CollectiveMainloopBwdSm80ILi2ELi2EN4cute5tupleIJNS5_1CILi128EEES8_NS7_ILi64EEEEEENS_6half_tEfNS_4arch4Sm80ELb0ELb0ELb1ELb0ELb0ELb0ELb0ELb0ELi2ELi4ELi4ELi4ELb0EEENS1_24CollectiveEpilogueBwdGQAISA_fSD_Li256ELb0ELb0EEENS1_19SingleTileSchedulerILb0ELb0ELb0ELi128EEEEEEEEEvNT_6ParamsE$_ZN4cute3eso3ESOILb1ELb0EJNS_6LayoutINS_5tupleIJNS3_IJNS3_IJNS_1CILi4EEENS4_ILi2EEEEEENS4_ILi1EEEEEENS3_IJS6_EEEEEENS3_IJNS3_IJNS3_IJS8_NS4_ILi32EEEEEENS4_ILi0EEEEEENS3_IJNS4_ILi64EEEEEEEEEEENS_10ViewEngineIPN7cutlass6half_tEEEEEC2ERKSJ_RKSO_:
[----:B------:R-:W-:Y:S02]  /*68d0*/  IADD3 R36, R85, -c[0x0][0x20], RZ ;  /* 0x8000080055247a10 */ /* 0x000fe40007ffe0ff */
[----:B------:R-:W-:-:S03]  /*68e0*/  MOV R39, 0x0 ;  /* 0x0000000000277802 */ /* 0x000fc60000000f00 */
[----:B------:R1:W-:Y:S01]  /*68f0*/  STL.64 [R36], R2 ;  /* 0x0000000224007387 */ /* 0x0003e20000100a00 */
[----:B------:R-:W-:Y:S05]  /*6900*/  RET.REL.NODEC R38 `(_ZN7cutlass13device_kernelIN5flash19enable_sm80_to_sm89INS1_16FlashAttnBwdSm80INS1_25CollectiveMainloopBwdSm80ILi2ELi2EN4cute5tupleIJNS5_1CILi128EEES8_NS7_ILi64EEEEEENS_6half_tEfNS_4arch4Sm80ELb0ELb0ELb1ELb0ELb0ELb0ELb0ELb0ELi2ELi4ELi4ELi4ELb0EEENS1_24CollectiveEpilogueBwdGQAISA_fSD_Li256ELb0ELb0EEENS1_19SingleTileSchedulerILb0ELb0ELb0ELi128EEEEEEEEEvNT_6ParamsE) ;  /* 0xffff96f026007950 */ /* 0x000fea0003c3ffff */
        .type           $_ZN7cutlass13device_kernelIN5flash19enable_sm80_to_sm89INS1_16FlashAttnBwdSm80INS1_25CollectiveMainloopBwdSm80ILi2ELi2EN4cute5tupleIJNS5_1CILi128EEES8_NS7_ILi64EEEEEENS_6half_tEfNS_4arch4Sm80ELb0ELb0ELb1ELb0ELb0ELb0ELb0ELb0ELi2ELi4ELi4ELi4ELb0EEENS1_24CollectiveEpilogueBwdGQAISA_fSD_Li256ELb0ELb0EEENS1_19SingleTileSchedulerILb0ELb0ELb0ELi128EEEEEEEEEvNT_6ParamsE$_ZN4cute3eso3ESOILb1ELb0EJNS_6LayoutINS_5tupleIJNS3_IJNS3_IJNS_1CILi4EEENS4_ILi2EEEEEENS4_ILi1EEEEEES6_EEENS3_IJNS3_IJNS3_IJS8_NS4_ILi32EEEEEENS4_ILi0EEEEEENS4_ILi64EEEEEEEENS_10ViewEngineIPN7cutlass6half_tEEEEEC2ERKSH_RKSM_,@function
        .size           $_ZN7cutlass13device_kernelIN5flash19enable_sm80_to_sm89INS1_16FlashAttnBwdSm80INS1_25CollectiveMainloopBwdSm80ILi2ELi2EN4cute5tupleIJNS5_1CILi128EEES8_NS7_ILi64EEEEEENS_6half_tEfNS_4arch4Sm80ELb0ELb0ELb1ELb0ELb0ELb0ELb0ELb0ELi2ELi4ELi4ELi4ELb0EEENS1_24CollectiveEpilogueBwdGQAISA_fSD_Li256ELb0ELb0EEENS1_19SingleTileSchedulerILb0ELb0ELb0ELi128EEEEEEEEEvNT_6ParamsE$_ZN4cute3eso3ESOILb1ELb0EJNS_6LayoutINS_5tupleIJNS3_IJNS3_IJNS_1CILi4EEENS4_ILi2EEEEEENS4_ILi1EEEEEES6_EEENS3_IJNS3_IJNS3_IJS8_NS4_ILi32EEEEEENS4_ILi0EEEEEENS4_ILi64EEEEEEEENS_10ViewEngineIPN7cutlass6half_tEEEEEC2ERKSH_RKSM_,($_ZN7cutlass13device_kernelIN5flash19enable_sm80_to_sm89INS1_16FlashAttnBwdSm80INS1_25CollectiveMainloopBwdSm80ILi2ELi2EN4cute5tupleIJNS5_1CILi128EEES8_NS7_ILi64EEEEEENS_6half_tEfNS_4arch4Sm80ELb0ELb0ELb1ELb0ELb0ELb0ELb0ELb0ELi2ELi4ELi4ELi4ELb0EEENS1_24CollectiveEpilogueBwdGQAISA_fSD_Li256ELb0ELb0EEENS1_19SingleTileSchedulerILb0ELb0ELb0ELi128EEEEEEEEEvNT_6ParamsE$_ZN4cute3eso3ESOILb1ELb0EJNS_6LayoutINS_5tupleIJNS3_IJNS3_IJNS_1CILi4EEENS4_ILi2EEEEEENS4_ILi1EEEEEES6_EEENS3_IJNS3_IJNS3_IJS8_NS4_ILi32EEEEEENS4_ILi0EEEEEENS4_ILi64EEEEEEEEiEEC2ERKSH_RKi - $_ZN7cutlass13device_kernelIN5flash19enable_sm80_to_sm89INS1_16FlashAttnBwdSm80INS1_25CollectiveMainloopBwdSm80ILi2ELi2EN4cute5tupleIJNS5_1CILi128EEES8_NS7_ILi64EEEEEENS_6half_tEfNS_4arch4Sm80ELb0ELb0ELb1ELb0ELb0ELb0ELb0ELb0ELi2ELi4ELi4ELi4ELb0EEENS1_24CollectiveEpilogueBwdGQAISA_fSD_Li256ELb0ELb0EEENS1_19SingleTileSchedulerILb0ELb0ELb0ELi128EEEEEEEEEvNT_6ParamsE$_ZN4cute3eso3ESOILb1ELb0EJNS_6LayoutINS_5tupleIJNS3_IJNS3_IJNS_1CILi4EEENS4_ILi2EEEEEENS4_ILi1EEEEEES6_EEENS3_IJNS3_IJNS3_IJS8_NS4_ILi32EEEEEENS4_ILi0EEEEEENS4_ILi64EEEEEEEENS_10ViewEngineIPN7cutlass6half_tEEEEEC2ERKSH_RKSM_)
$_ZN7cutlass13device_kernelIN5flash19enable_sm80_to_sm89INS1_16FlashAttnBwdSm80INS1_25CollectiveMainloopBwdSm80ILi2ELi2EN4cute5tupleIJNS5_1CILi128EEES8_NS7_ILi64EEEEEENS_6half_tEfNS_4arch4Sm80ELb0ELb0ELb1ELb0ELb0ELb0ELb0ELb0ELi2ELi4ELi4ELi4ELb0EEENS1_24CollectiveEpilogueBwdGQAISA_fSD_Li256ELb0ELb0EEENS1_19SingleTileSchedulerILb0ELb0ELb0ELi128EEEEEEEEEvNT_6ParamsE$_ZN4cute3eso3ESOILb1ELb0EJNS_6LayoutINS_5tupleIJNS3_IJNS3_IJNS_1CILi4EEENS4_ILi2EEEEEENS4_ILi1EEEEEES6_EEENS3_IJNS3_IJNS3_IJS8_NS4_ILi32EEEEEENS4_ILi0EEEEEENS4_ILi64EEEEEEEENS_10ViewEngineIPN7cutlass6half_tEEEEEC2ERKSH_RKSM_:
[----:B------:R-:W-:Y:S01]  /*6910*/  IADD3 R2, R85, -c[0x0][0x20], RZ ;  /* 0x8000080055027a10 */ /* 0x000fe20007ffe0ff */
[----:B------:R-:W-:Y:S01]  /*6920*/  IMAD.MOV.U32 R39, RZ, RZ, R3 ;  /* 0x000000ffff277224 */ /* 0x000fe200078e0003 */
[----:B------:R-:W-:Y:S01]  /*6930*/  MOV R40, R36 ;  /* 0x0000002400287202 */ /* 0x000fe20000000f00 */
[----:B------:R-:W-:-:S03]  /*6940*/  IMAD.MOV.U32 R41, RZ, RZ, 0x0 ;  /* 0x00000000ff297424 */ /* 0x000fc600078e00ff */
[----:B------:R1:W-:Y:S01]  /*6950*/  STL.64 [R2], R38 ;  /* 0x0000002602007387 */ /* 0x0003e20000100a00 */
[----:B------:R-:W-:Y:S05]  /*6960*/  RET.REL.NODEC R40 `(_ZN7cutlass13device_kernelIN5flash19enable_sm80_to_sm89INS1_16FlashAttnBwdSm80INS1_25CollectiveMainloopBwdSm80ILi2ELi2EN4cute5tupleIJNS5_1CILi128EEES8_NS7_ILi64EEEEEENS_6half_tEfNS_4arch4Sm80ELb0ELb0ELb1ELb0ELb0ELb0ELb0ELb0ELi2ELi4ELi4ELi4ELb0EEENS1_24CollectiveEpilogueBwdGQAISA_fSD_Li256ELb0ELb0EEENS1_19SingleTileSchedulerILb0ELb0ELb0ELi128EEEEEEEEEvNT_6ParamsE) ;  /* 0xffff969028007950 */ /* 0x000fea0003c3ffff */
        .type           $_ZN7cutlass13device_kernelIN5flash19enable_sm80_to_sm89INS1_16FlashAttnBwdSm80INS1_25CollectiveMainloopBwdSm80ILi2ELi2EN4cute5tupleIJNS5_1CILi128EEES8_NS7_ILi64EEEEEENS_6half_tEfNS_4arch4Sm80ELb0ELb0ELb1ELb0ELb0ELb0ELb0ELb0ELi2ELi4ELi4ELi4ELb0EEENS1_24CollectiveEpilogueBwdGQAISA_fSD_Li256ELb0ELb0EEENS1_19SingleTileSchedulerILb0ELb0ELb0ELi128EEEEEEEEEvNT_6ParamsE$_ZN4cute3eso3ESOILb1ELb0EJNS_6LayoutINS_5tupleIJNS3_IJNS3_IJNS_1CILi4EEENS4_ILi2EEEEEENS4_ILi1EEEEEES6_EEENS3_IJNS3_IJNS3_IJS8_NS4_ILi32EEEEEENS4_ILi0EEEEEENS4_ILi64EEEEEEEEiEEC2ERKSH_RKi,@function
        .size           $_ZN7cutlass13device_kernelIN5flash19enable_sm80_to_sm89INS1_16FlashAttnBwdSm80INS1_25CollectiveMainloopBwdSm80ILi2ELi2EN4cute5tupleIJNS5_1CILi128EEES8_NS7_ILi64EEEEEENS_6half_tEfNS_4arch4Sm80ELb0ELb0ELb1ELb0ELb0ELb0ELb0ELb0ELi2ELi4ELi4ELi4ELb0EEENS1_24CollectiveEpilogueBwdGQAISA_fSD_Li256ELb0ELb0EEENS1_19SingleTileSchedulerILb0ELb0ELb0ELi128EEEEEEEEEvNT_6ParamsE$_ZN4cute3eso3ESOILb1ELb0EJNS_6LayoutINS_5tupleIJNS3_IJNS3_IJNS_1CILi4EEENS4_ILi2EEEEEENS4_ILi1EEEEEES6_EEENS3_IJNS3_IJNS3_IJS8_NS4_ILi32EEEEEENS4_ILi0EEEEEENS4_ILi64EEEEEEEEiEEC2ERKSH_RKi,($_ZN7cutlass13device_kernelIN5flash19enable_sm80_to_sm89INS1_16FlashAttnBwdSm80INS1_25CollectiveMainloopBwdSm80ILi2ELi2EN4cute5tupleIJNS5_1CILi128EEES8_NS7_ILi64EEEEEENS_6half_tEfNS_4arch4Sm80ELb0ELb0ELb1ELb0ELb0ELb0ELb0ELb0ELi2ELi4ELi4ELi4ELb0EEENS1_24CollectiveEpilogueBwdGQAISA_fSD_Li256ELb0ELb0EEENS1_19SingleTileSchedulerILb0ELb0ELb0ELi128EEEEEEEEEvNT_6ParamsE$_ZN4cute3eso3ESOILb1ELb0EJNS_6LayoutINS_5tupleIJNS3_IJNS3_IJNS_1CILi4EEENS4_ILi2EEEEEENS4_ILi1EEEEEES6_NS4_ILi8EEEEEENS3_IJNS3_IJNS3_IJS8_NS4_ILi32EEEEEENS4_ILi0EEEEEENS4_ILi64EEES5_EEEEENS_10ViewEngineIPN7cutlass6half_tEEEEEC2ERKSI_RKSN_ - $_ZN7cutlass13device_kernelIN5flash19enable_sm80_to_sm89INS1_16FlashAttnBwdSm80INS1_25CollectiveMainloopBwdSm80ILi2ELi2EN4cute5tupleIJNS5_1CILi128EEES8_NS7_ILi64EEEEEENS_6half_tEfNS_4arch4Sm80ELb0ELb0ELb1ELb0ELb0ELb0ELb0ELb0ELi2ELi4ELi4ELi4ELb0EEENS1_24CollectiveEpilogueBwdGQAISA_fSD_Li256ELb0ELb0EEENS1_19SingleTileSchedulerILb0ELb0ELb0ELi128EEEEEEEEEvNT_6ParamsE$_ZN4cute3eso3ESOILb1ELb0EJNS_6LayoutINS_5tupleIJNS3_IJNS3_IJNS_1CILi4EEENS4_ILi2EEEEEENS4_ILi1EEEEEES6_EEENS3_IJNS3_IJNS3_IJS8_NS4_ILi32EEEEEENS4_ILi0EEEEEENS4_ILi64EEEEEEEEiEEC2ERKSH_RKi)
$_ZN7cutlass13device_kernelIN5flash19enable_sm80_to_sm89INS1_16FlashAttnBwdSm80INS1_25CollectiveMainloopBwdSm80ILi2ELi2EN4cute5tupleIJNS5_1CILi128EEES8_NS7_ILi64EEEEEENS_6half_tEfNS_4arch4Sm80ELb0ELb0ELb1ELb0ELb0ELb0ELb0ELb0ELi2ELi4ELi4ELi4ELb0EEENS1_24CollectiveEpilogueBwdGQAISA_fSD_Li256ELb0ELb0EEENS1_19SingleTileSchedulerILb0ELb0ELb0ELi128EEEEEEEEEvNT_6ParamsE$_ZN4cute3eso3ESOILb1ELb0EJNS_6LayoutINS_5tupleIJNS3_IJNS3_IJNS_1CILi4EEENS4_ILi2EEEEEENS4_ILi1EEEEEES6_EEENS3_IJNS3_IJNS3_IJS8_NS4_ILi32EEEEEENS4_ILi0EEEEEENS4_ILi64EEEEEEEEiEEC2ERKSH_RKi:
[----:B------:R-:W-:Y:S01]  /*6970*/  IADD3 R2, R85, -c[0x0][0x20], RZ ;  /* 0x8000080055027a10 */ /* 0x000fe20007ffe0ff */
[----:B------:R-:W-:Y:S01]  /*6980*/  IMAD.MOV.U32 R38, RZ, RZ, R36 ;  /* 0x000000ffff267224 */ /* 0x000fe200078e0024 */
[----:B------:R-:W-:-:S03]  /*6990*/  MOV R39, 0x0 ;  /* 0x0000000000277802 */ /* 0x000fc60000000f00 */
[----:B------:R1:W-:Y:S01]  /*69a0*/  STL [R2], R3 ;  /* 0x0000000302007387 */ /* 0x0003e20000100800 */
[----:B------:R-:W-:Y:S05]  /*69b0*/  RET.REL.NODEC R38 `(_ZN7cutlass13device_kernelIN5flash19enable_sm80_to_sm89INS1_16FlashAttnBwdSm80INS1_25CollectiveMainloopBwdSm80ILi2ELi2EN4cute5tupleIJNS5_1CILi128EEES8_NS7_ILi64EEEEEENS_6half_tEfNS_4arch4Sm80ELb0ELb0ELb1ELb0ELb0ELb0ELb0ELb0ELi2ELi4ELi4ELi4ELb0EEENS1_24CollectiveEpilogueBwdGQAISA_fSD_Li256ELb0ELb0EEENS1_19SingleTileSchedulerILb0ELb0ELb0ELi128EEEEEEEEEvNT_6ParamsE) ;  /* 0xffff964026007950 */ /* 0x000fea0003c3ffff */
        .type           $_ZN7cutlass13device_kernelIN5flash19enable_sm80_to_sm89INS1_16FlashAttnBwdSm80INS1_25CollectiveMainloopBwdSm80ILi2ELi2EN4cute5tupleIJNS5_1CILi128EEES8_NS7_ILi64EEEEEENS_6half_tEfNS_4arch4Sm80ELb0ELb0ELb1ELb0ELb0ELb0ELb0ELb0ELi2ELi4ELi4ELi4ELb0EEENS1_24CollectiveEpilogueBwdGQAISA_fSD_Li256ELb0ELb0EEENS1_19SingleTileSchedulerILb0ELb0ELb0ELi128EEEEEEEEEvNT_6ParamsE$_ZN4cute3eso3ESOILb1ELb0EJNS_6LayoutINS_5tupleIJNS3_IJNS3_IJNS_1CILi4EEENS4_ILi2EEEEEENS4_ILi1EEEEEES6_NS4_ILi8EEEEEENS3_IJNS3_IJNS3_IJS8_NS4_ILi32EEEEEENS4_ILi0EEEEEENS4_ILi64EEES5_EEEEENS_10ViewEngineIPN7cutlass6half_tEEEEEC2ERKSI_RKSN_,@function
        .size           $_ZN7cutlass13device_kernelIN5flash19enable_sm80_to_sm89INS1_16FlashAttnBwdSm80INS1_25CollectiveMainloopBwdSm80ILi2ELi2EN4cute5tupleIJNS5_1CILi128EEES8_NS7_ILi64EEEEEENS_6half_tEfNS_4arch4Sm80ELb0ELb0ELb1ELb0ELb0ELb0ELb0ELb0ELi2ELi4ELi4ELi4ELb0EEENS1_24CollectiveEpilogueBwdGQAISA_fSD_Li256ELb0ELb0EEENS1_19SingleTileSchedulerILb0ELb0ELb0ELi128EEEEEEEEEvNT_6ParamsE$_ZN4cute3eso3ESOILb1ELb0EJNS_6LayoutINS_5tupleIJNS3_IJNS3_IJNS_1CILi4EEENS4_ILi2EEEEEENS4_ILi1EEEEEES6_NS4_ILi8EEEEEENS3_IJNS3_IJNS3_IJS8_NS4_ILi32EEEEEENS4_ILi0EEEEEENS4_ILi64EEES5_EEEEENS_10ViewEngineIPN7cutlass6half_tEEEEEC2ERKSI_RKSN_,($_ZN7cutlass13device_kernelIN5flash19enable_sm80_to_sm89INS1_16FlashAttnBwdSm80INS1_25CollectiveMainloopBwdSm80ILi2ELi2EN4cute5tupleIJNS5_1CILi128EEES8_NS7_ILi64EEEEEENS_6half_tEfNS_4arch4Sm80ELb0ELb0ELb1ELb0ELb0ELb0ELb0ELb0ELi2ELi4ELi4ELi4ELb0EEENS1_24CollectiveEpilogueBwdGQAISA_fSD_Li256ELb0ELb0EEENS1_19SingleTileSchedulerILb0ELb0ELb0ELi128EEEEEEEEEvNT_6ParamsE$_ZN4cute3eso3ESOILb1ELb0EJNS_6LayoutINS_5tupleIJNS3_IJNS3_IJNS_1CILi8EEENS4_ILi1EEEEEES6_EEENS3_IJNS3_IJS6_S6_EEENS4_ILi2EEEEEEEEENS3_IJNS3_IJNS3_IJS6_NS4_ILi0EEEEEESD_EEENS3_IJNS3_IJSD_SD_EEENS4_ILi4096EEEEEEEEEEENS_10ViewEngineINS_8smem_ptrIPN7cutlass6half_tEEEEEEEC2ERKSK_RKSR_ - $_ZN7cutlass13device_kernelIN5flash19enable_sm80_to_sm89INS1_16FlashAttnBwdSm80INS1_25CollectiveMainloopBwdSm80ILi2ELi2EN4cute5tupleIJNS5_1CILi128EEES8_NS7_ILi64EEEEEENS_6half_tEfNS_4arch4Sm80ELb0ELb0ELb1ELb0ELb0ELb0ELb0ELb0ELi2ELi4ELi4ELi4ELb0EEENS1_24CollectiveEpilogueBwdGQAISA_fSD_Li256ELb0ELb0EEENS1_19SingleTileSchedulerILb0ELb0ELb0ELi128EEEEEEEEEvNT_6ParamsE$_ZN4cute3eso3ESOILb1ELb0EJNS_6LayoutINS_5tupleIJNS3_IJNS3_IJNS_1CILi4EEENS4_ILi2EEEEEENS4_ILi1EEEEEES6_NS4_ILi8EEEEEENS3_IJNS3_IJNS3_IJS8_NS4_ILi32EEEEEENS4_ILi0EEEEEENS4_ILi64EEES5_EEEEENS_10ViewEngineIPN7cutlass6half_tEEEEEC2ERKSI_RKSN_)
$_ZN7cutlass13device_kernelIN5flash19enable_sm80_to_sm89INS1_16FlashAttnBwdSm80INS1_25CollectiveMainloopBwdSm80ILi2ELi2EN4cute5tupleIJNS5_1CILi128EEES8_NS7_ILi64EEEEEENS_6half_tEfNS_4arch4Sm80ELb0ELb0ELb1ELb0ELb0ELb0ELb0ELb0ELi2ELi4ELi4ELi4ELb0EEENS1_24CollectiveEpilogueBwdGQAISA_fSD_Li256ELb0ELb0EEENS1_19SingleTileSchedulerILb0ELb0ELb0ELi128EEEEEEEEEvNT_6ParamsE$_ZN4cute3eso3ESOILb1ELb0EJNS_6LayoutINS_5tupleIJNS3_IJNS3_IJNS_1CILi4EEENS4_ILi2EEEEEENS4_ILi1EEEEEES6_NS4_ILi8EEEEEENS3_IJNS3_IJNS3_IJS8_NS4_ILi32EEEEEENS4_ILi0EEEEEENS4_ILi64EEES5_EEEEENS_10ViewEngineIPN7cutlass6half_tEEEEEC2ERKSI_RKSN_:
[----:B------:R-:W-:Y:S01]  /*69c0*/  IADD3 R2, R85, -c[0x0][0x20], RZ ;  /* 0x8000080055027a10 */ /* 0x000fe20007ffe0ff */
[----:B------:R-:W-:Y:S01]  /*69d0*/  IMAD.MOV.U32 R6, RZ, RZ, R9 ;  /* 0x000000ffff067224 */ /* 0x000fe200078e0009 */
[----:B------:R-:W-:-:S04]  /*69e0*/  MOV R5, 0x0 ;  /* 0x0000000000057802 */ /* 0x000fc80000000f00 */
[----:B------:R1:W-:Y:S01]  /*69f0*/  STL.64 [R2], R6 ;  /* 0x0000000602007387 */ /* 0x0003e20000100a00 */
[----:B------:R-:W-:Y:S05]  /*6a00*/  RET.REL.NODEC R4 `(_ZN7cutlass13device_kernelIN5flash19enable_sm80_to_sm89INS1_16FlashAttnBwdSm80INS1_25CollectiveMainloopBwdSm80ILi2ELi2EN4cute5tupleIJNS5_1CILi128EEES8_NS7_ILi64EEEEEENS_6half_tEfNS_4arch4Sm80ELb0ELb0ELb1ELb0ELb0ELb0ELb0ELb0ELi2ELi4ELi4ELi4ELb0EEENS1_24CollectiveEpilogueBwdGQAISA_fSD_Li256ELb0ELb0EEENS1_19SingleTileSchedulerILb0ELb0ELb0ELi128EEEEEEEEEvNT_6ParamsE) ;  /* 0xffff95f004007950 */ /* 0x000fea0003c3ffff */
        .type           $_ZN7cutlass13device_kernelIN5flash19enable_sm80_to_sm89INS1_16FlashAttnBwdSm80INS1_25CollectiveMainloopBwdSm80ILi2ELi2EN4cute5tupleIJNS5_1CILi128EEES8_NS7_ILi64EEEEEENS_6half_tEfNS_4arch4Sm80ELb0ELb0ELb1ELb0ELb0ELb0ELb0ELb0ELi2ELi4ELi4ELi4ELb0EEENS1_24CollectiveEpilogueBwdGQAISA_fSD_Li256ELb0ELb0EEENS1_19SingleTileSchedulerILb0ELb0ELb0ELi128EEEEEEEEEvNT_6ParamsE$_ZN4cute3eso3ESOILb1ELb0EJNS_6LayoutINS_5tupleIJNS3_IJNS3_IJNS_1CILi8EEENS4_ILi1EEEEEES6_EEENS3_IJNS3_IJS6_S6_EEENS4_ILi2EEEEEEEEENS3_IJNS3_IJNS3_IJS6_NS4_ILi0EEEEEESD_EEENS3_IJNS3_IJSD_SD_EEENS4_ILi4096EEEEEEEEEEENS_10ViewEngineINS_8smem_ptrIPN7cutlass6half_tEEEEEEEC2ERKSK_RKSR_,@function
        .size           $_ZN7cutlass13device_kernelIN5flash19enable_sm80_to_sm89INS1_16FlashAttnBwdSm80INS1_25CollectiveMainloopBwdSm80ILi2ELi2EN4cute5tupleIJNS5_1CILi128EEES8_NS7_ILi64EEEEEENS_6half_tEfNS_4arch4Sm80ELb0ELb0ELb1ELb0ELb0ELb0ELb0ELb0ELi2ELi4ELi4ELi4ELb0EEENS1_24CollectiveEpilogueBwdGQAISA_fSD_Li256ELb0ELb0EEENS1_19SingleTileSchedulerILb0ELb0ELb0ELi128EEEEEEEEEvNT_6ParamsE$_ZN4cute3eso3ESOILb1ELb0EJNS_6LayoutINS_5tupleIJNS3_IJNS3_IJNS_1CILi8EEENS4_ILi1EEEEEES6_EEENS3_IJNS3_IJS6_S6_EEENS4_ILi2EEEEEEEEENS3_IJNS3_IJNS3_IJS6_NS4_ILi0EEEEEESD_EEENS3_IJNS3_IJSD_SD_EEENS4_ILi4096EEEEEEEEEEENS_10ViewEngineINS_8smem_ptrIPN7cutlass6half_tEEEEEEEC2ERKSK_RKSR_,($_ZN7cutlass13device_kernelIN5flash19enable_sm80_to_sm89INS1_16FlashAttnBwdSm80INS1_25CollectiveMainloopBwdSm80ILi2ELi2EN4cute5tupleIJNS5_1CILi128EEES8_NS7_ILi64EEEEEENS_6half_tEfNS_4arch4Sm80ELb0ELb0ELb1ELb0ELb0ELb0ELb0ELb0ELi2ELi4ELi4ELi4ELb0EEENS1_24CollectiveEpilogueBwdGQAISA_fSD_Li256ELb0ELb0EEENS1_19SingleTileSchedulerILb0ELb0ELb0ELi128EEEEEEEEEvNT_6ParamsE$_ZN4cute3eso3ESOILb1ELb0EJNS_6LayoutINS_5tupleIJNS3_IJNS3_IJNS_1CILi8EEENS4_ILi1EEEEEES6_EEENS3_IJNS3_IJS6_S6_EEENS4_ILi2EEEEEEEEENS3_IJNS3_IJNS3_IJS6_NS4_ILi0EEEEEESD_EEENS3_IJNS3_IJSD_SD_EEENS4_ILi64EEEEEEEEEEENS_10ViewEngineIPN7cutlass6half_tEEEEEC2ERKSK_RKSP_ - $_ZN7cutlass13device_kernelIN5flash19enable_sm80_to_sm89INS1_16FlashAttnBwdSm80INS1_25CollectiveMainloopBwdSm80ILi2ELi2EN4cute5tupleIJNS5_1CILi128EEES8_NS7_ILi64EEEEEENS_6half_tEfNS_4arch4Sm80ELb0ELb0ELb1ELb0ELb0ELb0ELb0ELb0ELi2ELi4ELi4ELi4ELb0EEENS1_24CollectiveEpilogueBwdGQAISA_fSD_Li256ELb0ELb0EEENS1_19SingleTileSchedulerILb0ELb0ELb0ELi128EEEEEEEEEvNT_6ParamsE$_ZN4cute3eso3ESOILb1ELb0EJNS_6LayoutINS_5tupleIJNS3_IJNS3_IJNS_1CILi8EEENS4_ILi1EEEEEES6_EEENS3_IJNS3_IJS6_S6_EEENS4_ILi2EEEEEEEEENS3_IJNS3_IJNS3_IJS6_NS4_ILi0EEEEEESD_EEENS3_IJNS3_IJSD_SD_EEENS4_ILi4096EEEEEEEEEEENS_10ViewEngineINS_8smem_ptrIPN7cutlass6half_tEEEEEEEC2ERKSK_RKSR_)
$_ZN7cutlass13device_kernelIN5flash19enable_sm80_to_sm89INS1_16FlashAttnBwdSm80INS1_25CollectiveMainloopBwdSm80ILi2ELi2EN4cute5tupleIJNS5_1CILi128EEES8_NS7_ILi64EEEEEENS_6half_tEfNS_4arch4Sm80ELb0ELb0ELb1ELb0ELb0ELb0ELb0ELb0ELi2ELi4ELi4ELi4ELb0EEENS1_24CollectiveEpilogueBwdGQAISA_fSD_Li256ELb0ELb0EEENS1_19SingleTileSchedulerILb0ELb0ELb0ELi128EEEEEEEEEvNT_6ParamsE$_ZN4cute3eso3ESOILb1ELb0EJNS_6LayoutINS_5tupleIJNS3_IJNS3_IJNS_1CILi8EEENS4_ILi1EEEEEES6_EEENS3_IJNS3_IJS6_S6_EEENS4_ILi2EEEEEEEEENS3_IJNS3_IJNS3_IJS6_NS4_ILi0EEEEEESD_EEENS3_IJNS3_IJSD_SD_EEENS4_ILi4096EEEEEEEEEEENS_10ViewEngineINS_8smem_ptrIPN7cutlass6half_tEEEEEEEC2ERKSK_RKSR_:
[----:B------:R-:W-:Y:S02]  /*6a10*/  IADD3 R2, R85, -c[0x0][0x20], RZ ;  /* 0x8000080055027a10 */ /* 0x000fe40007ffe0ff */
[----:B------:R-:W-:-:S03]  /*6a20*/  MOV R47, 0x0 ;  /* 0x00000000002f7802 */ /* 0x000fc60000000f00 */
[----:B------:R1:W-:Y:S01]  /*6a30*/  STL.64 [R2], R36 ;  /* 0x0000002402007387 */ /* 0x0003e20000100a00 */
[----:B------:R-:W-:Y:S05]  /*6a40*/  RET.REL.NODEC R46 `(_ZN7cutlass13device_kernelIN5flash19enable_sm80_to_sm89INS1_16FlashAttnBwdSm80INS1_25CollectiveMainloopBwdSm80ILi2ELi2EN4cute5tupleIJNS5_1CILi128EEES8_NS7_ILi64EEEEEENS_6half_tEfNS_4arch4Sm80ELb0ELb0ELb1ELb0ELb0ELb0ELb0ELb0ELi2ELi4ELi4ELi4ELb0EEENS1_24CollectiveEpilogueBwdGQAISA_fSD_Li256ELb0ELb0EEENS1_19SingleTileSchedulerILb0ELb0ELb0ELi128EEEEEEEEEvNT_6ParamsE) ;  /* 0xffff95b02e007950 */ /* 0x000fea0003c3ffff */
        .type           $_ZN7cutlass13device_kernelIN5flash19enable_sm80_to_sm89INS1_16FlashAttnBwdSm80INS1_25CollectiveMainloopBwdSm80ILi2ELi2EN4cute5tupleIJNS5_1CILi128EEES8_NS7_ILi64EEEEEENS_6half_tEfNS_4arch4Sm80ELb0ELb0ELb1ELb0ELb0ELb0ELb0ELb0ELi2ELi4ELi4ELi4ELb0EEENS1_24CollectiveEpilogueBwdGQAISA_fSD_Li256ELb0ELb0EEENS1_19SingleTileSchedulerILb0ELb0ELb0ELi128EEEEEEEEEvNT_6ParamsE$_ZN4cute3eso3ESOILb1ELb0EJNS_6LayoutINS_5tupleIJNS3_IJNS3_IJNS_1CILi8EEENS4_ILi1EEEEEES6_EEENS3_IJNS3_IJS6_S6_EEENS4_ILi2EEEEEEEEENS3_IJNS3_IJNS3_IJS6_NS4_ILi0EEEEEESD_EEENS3_IJNS3_IJSD_SD_EEENS4_ILi64EEEEEEEEEEENS_10ViewEngineIPN7cutlass6half_tEEEEEC2ERKSK_RKSP_,@function
        .size           $_ZN7cutlass13device_kernelIN5flash19enable_sm80_to_sm89INS1_16FlashAttnBwdSm80INS1_25CollectiveMainloopBwdSm80ILi2ELi2EN4cute5tupleIJNS5_1CILi128EEES8_NS7_ILi64EEEEEENS_6half_tEfNS_4arch4Sm80ELb0ELb0ELb1ELb0ELb0ELb0ELb0ELb0ELi2ELi4ELi4ELi4ELb0EEENS1_24CollectiveEpilogueBwdGQAISA_fSD_Li256ELb0ELb0EEENS1_19SingleTileSchedulerILb0ELb0ELb0ELi128EEEEEEEEEvNT_6ParamsE$_ZN4cute3eso3ESOILb1ELb0EJNS_6LayoutINS_5tupleIJNS3_IJNS3_IJNS_1CILi8EEENS4_ILi1EEEEEES6_EEENS3_IJNS3_IJS6_S6_EEENS4_ILi2EEEEEEEEENS3_IJNS3_IJNS3_IJS6_NS4_ILi0EEEEEESD_EEENS3_IJNS3_IJSD_SD_EEENS4_ILi64EEEEEEEEEEENS_10ViewEngineIPN7cutlass6half_tEEEEEC2ERKSK_RKSP_,($_ZN7cutlass13device_kernelIN5flash19enable_sm80_to_sm89INS1_16FlashAttnBwdSm80INS1_25CollectiveMainloopBwdSm80ILi2ELi2EN4cute5tupleIJNS5_1CILi128EEES8_NS7_ILi64EEEEEENS_6half_tEfNS_4arch4Sm80ELb0ELb0ELb1ELb0ELb0ELb0ELb0ELb0ELi2ELi4ELi4ELi4ELb0EEENS1_24CollectiveEpilogueBwdGQAISA_fSD_Li256ELb0ELb0EEENS1_19SingleTileSchedulerILb0ELb0ELb0ELi128EEEEEEEEEvNT_6ParamsE$_ZN4cute3eso3ESOILb1ELb0EJNS_6LayoutINS_5tupleIJNS3_IJNS3_IJNS_1CILi8EEENS4_ILi1EEEEEES6_EEENS3_IJNS3_IJS6_S6_EEENS4_ILi2EEEEEEEEENS3_IJNS3_IJNS3_IJS6_NS4_ILi0EEEEEESD_EEENS3_IJNS3_IJSD_SD_EEENS4_ILi8192EEEEEEEEEEENS_10ViewEngineINS_8smem_ptrIPN7cutlass6half_tEEEEEEEC2ERKSK_RKSR_ - $_ZN7cutlass13device_kernelIN5flash19enable_sm80_to_sm89INS1_16FlashAttnBwdSm80INS1_25CollectiveMainloopBwdSm80ILi2ELi2EN4cute5tupleIJNS5_1CILi128EEES8_NS7_ILi64EEEEEENS_6half_tEfNS_4arch4Sm80ELb0ELb0ELb1ELb0ELb0ELb0ELb0ELb0ELi2ELi4ELi4ELi4ELb0EEENS1_24CollectiveEpilogueBwdGQAISA_fSD_Li256ELb0ELb0EEENS1_19SingleTileSchedulerILb0ELb0ELb0ELi128EEEEEEEEEvNT_6ParamsE$_ZN4cute3eso3ESOILb1ELb0EJNS_6LayoutINS_5tupleIJNS3_IJNS3_IJNS_1CILi8EEENS4_ILi1EEEEEES6_EEENS3_IJNS3_IJS6_S6_EEENS4_ILi2EEEEEEEEENS3_IJNS3_IJNS3_IJS6_NS4_ILi0EEEEEESD_EEENS3_IJNS3_IJSD_SD_EEENS4_ILi64EEEEEEEEEEENS_10ViewEngineIPN7cutlass6half_tEEEEEC2ERKSK_RKSP_)
$_ZN7cutlass13device_kernelIN5flash19enable_sm80_to_sm89INS1_16FlashAttnBwdSm80INS1_25CollectiveMainloopBwdSm80ILi2ELi2EN4cute5tupleIJNS5_1CILi128EEES8_NS7_ILi64EEEEEENS_6half_tEfNS_4arch4Sm80ELb0ELb0ELb1ELb0ELb0ELb0ELb0ELb0ELi2ELi4ELi4ELi4ELb0EEENS1_24CollectiveEpilogueBwdGQAISA_fSD_Li256ELb0ELb0EEENS1_19SingleTileSchedulerILb0ELb0ELb0ELi128EEEEEEEEEvNT_6ParamsE$_ZN4cute3eso3ESOILb1ELb0EJNS_6LayoutINS_5tupleIJNS3_IJNS3_IJNS_1CILi8EEENS4_ILi1EEEEEES6_EEENS3_IJNS3_IJS6_S6_EEENS4_ILi2EEEEEEEEENS3_IJNS3_IJNS3_IJS6_NS4_ILi0EEEEEESD_EEENS3_IJNS3_IJSD_SD_EEENS4_ILi64EEEEEEEEEEENS_10ViewEngineIPN7cutlass6half_tEEEEEC2ERKSK_RKSP_:
[----:B------:R-:W-:Y:S02]  /*6a50*/  IADD3 R6, R62, -c[0x0][0x20], RZ ;  /* 0x800008003e067a10 */ /* 0x000fe40007ffe0ff */
[----:B------:R-:W-:-:S03]  /*6a60*/  MOV R11, 0x0 ;  /* 0x00000000000b7802 */ /* 0x000fc60000000f00 */
[----:B------:R1:W-:Y:S01]  /*6a70*/  STL.64 [R6], R2 ;  /* 0x0000000206007387 */ /* 0x0003e20000100a00 */
[----:B------:R-:W-:Y:S05]  /*6a80*/  RET.REL.NODEC R10 `(_ZN7cutlass13device_kernelIN5flash19enable_sm80_to_sm89INS1_16FlashAttnBwdSm80INS1_25CollectiveMainloopBwdSm80ILi2ELi2EN4cute5tupleIJNS5_1CILi128EEES8_NS7_ILi64EEEEEENS_6half_tEfNS_4arch4Sm80ELb0ELb0ELb1ELb0ELb0ELb0ELb0ELb0ELi2ELi4ELi4ELi4ELb0EEENS1_24CollectiveEpilogueBwdGQAISA_fSD_Li256ELb0ELb0EEENS1_19SingleTileSchedulerILb0ELb0ELb0ELi128EEEEEEEEEvNT_6ParamsE) ;  /* 0xffff95700a007950 */ /* 0x000fea0003c3ffff */
        .type           $_ZN7cutlass13device_kernelIN5flash19enable_sm80_to_sm89INS1_16FlashAttnBwdSm80INS1_25CollectiveMainloopBwdSm80ILi2ELi2EN4cute5tupleIJNS5_1CILi128EEES8_NS7_ILi64EEEEEENS_6half_tEfNS_4arch4Sm80ELb0ELb0ELb1ELb0ELb0ELb0ELb0ELb0ELi2ELi4ELi4ELi4ELb0EEENS1_24CollectiveEpilogueBwdGQAISA_fSD_Li256ELb0ELb0EEENS1_19SingleTileSchedulerILb0ELb0ELb0ELi128EEEEEEEEEvNT_6ParamsE$_ZN4cute3eso3ESOILb1ELb0EJNS_6LayoutINS_5tupleIJNS3_IJNS3_IJNS_1CILi8EEENS4_ILi1EEEEEES6_EEENS3_IJNS3_IJS6_S6_EEENS4_ILi2EEEEEEEEENS3_IJNS3_IJNS3_IJS6_NS4_ILi0EEEEEESD_EEENS3_IJNS3_IJSD_SD_EEENS4_ILi8192EEEEEEEEEEENS_10ViewEngineINS_8smem_ptrIPN7cutlass6half_tEEEEEEEC2ERKSK_RKSR_,@function
        .size           $_ZN7cutlass13device_kernelIN5flash19enable_sm80_to_sm89INS1_16FlashAttnBwdSm80INS1_25CollectiveMainloopBwdSm80ILi2ELi2EN4cute5tupleIJNS5_1CILi128EEES8_NS7_ILi64EEEEEENS_6half_tEfNS_4arch4Sm80ELb0ELb0ELb1ELb0ELb0ELb0ELb0ELb0ELi2ELi4ELi4ELi4ELb0EEENS1_24CollectiveEpilogueBwdGQAISA_fSD_Li256ELb0ELb0EEENS1_19SingleTileSchedulerILb0ELb0ELb0ELi128EEEEEEEEEvNT_6ParamsE$_ZN4cute3eso3ESOILb1ELb0EJNS_6LayoutINS_5tupleIJNS3_IJNS3_IJNS_1CILi8EEENS4_ILi1EEEEEES6_EEENS3_IJNS3_IJS6_S6_EEENS4_ILi2EEEEEEEEENS3_IJNS3_IJNS3_IJS6_NS4_ILi0EEEEEESD_EEENS3_IJNS3_IJSD_SD_EEENS4_ILi8192EEEEEEEEEEENS_10ViewEngineINS_8smem_ptrIPN7cutlass6half_tEEEEEEEC2ERKSK_RKSR_,($_ZN7cutlass13device_kernelIN5flash19enable_sm80_to_sm89INS1_16FlashAttnBwdSm80INS1_25CollectiveMainloopBwdSm80ILi2ELi2EN4cute5tupleIJNS5_1CILi128EEES8_NS7_ILi64EEEEEENS_6half_tEfNS_4arch4Sm80ELb0ELb0ELb1ELb0ELb0ELb0ELb0ELb0ELi2ELi4ELi4ELi4ELb0EEENS1_24CollectiveEpilogueBwdGQAISA_fSD_Li256ELb0ELb0EEENS1_19SingleTileSchedulerILb0ELb0ELb0ELi128EEEEEEEEEvNT_6ParamsE$_ZN4cute3eso3ESOILb1ELb0EJNS_6LayoutINS_5tupleIJNS3_IJNS3_IJNS_1CILi8EEENS4_ILi1EEEEEES6_EEENS3_IJNS3_IJS6_S6_EEENS4_ILi2EEEEEEEEENS3_IJNS3_IJNS3_IJS6_NS4_ILi0EEEEEESD_EEENS3_IJNS3_IJSD_SD_EEES5_EEEEEEEENS_10ViewEngineIPN7cutlass6half_tEEEEEC2ERKSJ_RKSO_ - $_ZN7cutlass13device_kernelIN5flash19enable_sm80_to_sm89INS1_16FlashAttnBwdSm80INS1_25CollectiveMainloopBwdSm80ILi2ELi2EN4cute5tupleIJNS5_1CILi128EEES8_NS7_ILi64EEEEEENS_6half_tEfNS_4arch4Sm80ELb0ELb0ELb1ELb0ELb0ELb0ELb0ELb0ELi2ELi4ELi4ELi4ELb0EEENS1_24CollectiveEpilogueBwdGQAISA_fSD_Li256ELb0ELb0EEENS1_19SingleTileSchedulerILb0ELb0ELb0ELi128EEEEEEEEEvNT_6ParamsE$_ZN4cute3eso3ESOILb1ELb0EJNS_6LayoutINS_5tupleIJNS3_IJNS3_IJNS_1CILi8EEENS4_ILi1EEEEEES6_EEENS3_IJNS3_IJS6_S6_EEENS4_ILi2EEEEEEEEENS3_IJNS3_IJNS3_IJS6_NS4_ILi0EEEEEESD_EEENS3_IJNS3_IJSD_SD_EEENS4_ILi8192EEEEEEEEEEENS_10ViewEngineINS_8smem_ptrIPN7cutlass6half_tEEEEEEEC2ERKSK_RKSR_)
$_ZN7cutlass13device_kernelIN5flash19enable_sm80_to_sm89INS1_16FlashAttnBwdSm80INS1_25CollectiveMainloopBwdSm80ILi2ELi2EN4cute5tupleIJNS5_1CILi128EEES8_NS7_ILi64EEEEEENS_6half_tEfNS_4arch4Sm80ELb0ELb0ELb1ELb0ELb0ELb0ELb0ELb0ELi2ELi4ELi4ELi4ELb0EEENS1_24CollectiveEpilogueBwdGQAISA_fSD_Li256ELb0ELb0EEENS1_19SingleTileSchedulerILb0ELb0ELb0ELi128EEEEEEEEEvNT_6ParamsE$_ZN4cute3eso3ESOILb1ELb0EJNS_6LayoutINS_5tupleIJNS3_IJNS3_IJNS_1CILi8EEENS4_ILi1EEEEEES6_EEENS3_IJNS3_IJS6_S6_EEENS4_ILi2EEEEEEEEENS3_IJNS3_IJNS3_IJS6_NS4_ILi0EEEEEESD_EEENS3_IJNS3_IJSD_SD_EEENS4_ILi8192EEEEEEEEEEENS_10ViewEngineINS_8smem_ptrIPN7cutlass6half_tEEEEEEEC2ERKSK_RKSR_:
[----:B------:R-:W-:Y:S02]  /*6a90*/  IADD3 R2, R62, -c[0x0][0x20], RZ ;  /* 0x800008003e027a10 */ /* 0x000fe40007ffe0ff */
[----:B------:R-:W-:-:S03]  /*6aa0*/  MOV R11, 0x0 ;  /* 0x00000000000b7802 */ /* 0x000fc60000000f00 */
[----:B------:R1:W-:Y:S01]  /*6ab0*/  STL.64 [R2], R4 ;  /* 0x0000000402007387 */ /* 0x0003e20000100a00 */
[----:B------:R-:W-:Y:S05]  /*6ac0*/  RET.REL.NODEC R10 `(_ZN7cutlass13device_kernelIN5flash19enable_sm80_to_sm89INS1_16FlashAttnBwdSm80INS1_25CollectiveMainloopBwdSm80ILi2ELi2EN4cute5tupleIJNS5_1CILi128EEES8_NS7_ILi64EEEEEENS_6half_tEfNS_4arch4Sm80ELb0ELb0ELb1ELb0ELb0ELb0ELb0ELb0ELi2ELi4ELi4ELi4ELb0EEENS1_24CollectiveEpilogueBwdGQAISA_fSD_Li256ELb0ELb0EEENS1_19SingleTileSchedulerILb0ELb0ELb0ELi128EEEEEEEEEvNT_6ParamsE) ;  /* 0xffff95300a007950 */ /* 0x000fea0003c3ffff */
        .type           $_ZN7cutlass13device_kernelIN5flash19enable_sm80_to_sm89INS1_16FlashAttnBwdSm80INS1_25CollectiveMainloopBwdSm80ILi2ELi2EN4cute5tupleIJNS5_1CILi128EEES8_NS7_ILi64EEEEEENS_6half_tEfNS_4arch4Sm80ELb0ELb0ELb1ELb0ELb0ELb0ELb0ELb0ELi2ELi4ELi4ELi4ELb0EEENS1_24CollectiveEpilogueBwdGQAISA_fSD_Li256ELb0ELb0EEENS1_19SingleTileSchedulerILb0ELb0ELb0ELi128EEEEEEEEEvNT_6ParamsE$_ZN4cute3eso3ESOILb1ELb0EJNS_6LayoutINS_5tupleIJNS3_IJNS3_IJNS_1CILi8EEENS4_ILi1EEEEEES6_EEENS3_IJNS3_IJS6_S6_EEENS4_ILi2EEEEEEEEENS3_IJNS3_IJNS3_IJS6_NS4_ILi0EEEEEESD_EEENS3_IJNS3_IJSD_SD_EEES5_EEEEEEEENS_10ViewEngineIPN7cutlass6half_tEEEEEC2ERKSJ_RKSO_,@function
        .size           $_ZN7cutlass13device_kernelIN5flash19enable_sm80_to_sm89INS1_16FlashAttnBwdSm80INS1_25CollectiveMainloopBwdSm80ILi2ELi2EN4cute5tupleIJNS5_1CILi128EEES8_NS7_ILi64EEEEEENS_6half_tEfNS_4arch4Sm80ELb0ELb0ELb1ELb0ELb0ELb0ELb0ELb0ELi2ELi4ELi4ELi4ELb0EEENS1_24CollectiveEpilogueBwdGQAISA_fSD_Li256ELb0ELb0EEENS1_19SingleTileSchedulerILb0ELb0ELb0ELi128EEEEEEEEEvNT_6ParamsE$_ZN4cute3eso3ESOILb1ELb0EJNS_6LayoutINS_5tupleIJNS3_IJNS3_IJNS_1CILi8EEENS4_ILi1EEEEEES6_EEENS3_IJNS3_IJS6_S6_EEENS4_ILi2EEEEEEEEENS3_IJNS3_IJNS3_IJS6_NS4_ILi0EEEEEESD_EEENS3_IJNS3_IJSD_SD_EEES5_EEEEEEEENS_10ViewEngineIPN7cutlass6half_tEEEEEC2ERKSJ_RKSO_,($_ZN7cutlass13device_kernelIN5flash19enable_sm80_to_sm89INS1_16FlashAttnBwdSm80INS1_25CollectiveMainloopBwdSm80ILi2ELi2EN4cute5tupleIJNS5_1CILi128EEES8_NS7_ILi64EEEEEENS_6half_tEfNS_4arch4Sm80ELb0ELb0ELb1ELb0ELb0ELb0ELb0ELb0ELi2ELi4ELi4ELi4ELb0EEENS1_24CollectiveEpilogueBwdGQAISA_fSD_Li256ELb0ELb0EEENS1_19SingleTileSchedulerILb0ELb0ELb0ELi128EEEEEEEEEvNT_6ParamsE$_ZN4cute3eso3ESOILb1ELb0EJNS_6LayoutINS_5tupleIJNS3_IJNS3_IJNS_1CILi8EEENS4_ILi1EEEEEES6_EEENS3_IJNS3_IJS6_S6_EEENS4_ILi4EEEEEEEEENS3_IJNS3_IJNS3_IJS6_NS4_ILi0EEEEEESD_EEENS3_IJNS3_IJSD_SD_EEENS4_ILi2048EEEEEEEEEEENS_10ViewEngineINS_8smem_ptrIPN7cutlass6half_tEEEEEEEC2ERKSK_RKSR_ - $_ZN7cutlass13device_kernelIN5flash19enable_sm80_to_sm89INS1_16FlashAttnBwdSm80INS1_25CollectiveMainloopBwdSm80ILi2ELi2EN4cute5tupleIJNS5_1CILi128EEES8_NS7_ILi64EEEEEENS_6half_tEfNS_4arch4Sm80ELb0ELb0ELb1ELb0ELb0ELb0ELb0ELb0ELi2ELi4ELi4ELi4ELb0EEENS1_24CollectiveEpilogueBwdGQAISA_fSD_Li256ELb0ELb0EEENS1_19SingleTileSchedulerILb0ELb0ELb0ELi128EEEEEEEEEvNT_6ParamsE$_ZN4cute3eso3ESOILb1ELb0EJNS_6LayoutINS_5tupleIJNS3_IJNS3_IJNS_1CILi8EEENS4_ILi1EEEEEES6_EEENS3_IJNS3_IJS6_S6_EEENS4_ILi2EEEEEEEEENS3_IJNS3_IJNS3_IJS6_NS4_ILi0EEEEEESD_EEENS3_IJNS3_IJSD_SD_EEES5_EEEEEEEENS_10ViewEngineIPN7cutlass6half_tEEEEEC2ERKSJ_RKSO_)
$_ZN7cutlass13device_kernelIN5flash19enable_sm80_to_sm89INS1_16FlashAttnBwdSm80INS1_25CollectiveMainloopBwdSm80ILi2ELi2EN4cute5tupleIJNS5_1CILi128EEES8_NS7_ILi64EEEEEENS_6half_tEfNS_4arch4Sm80ELb0ELb0ELb1ELb0ELb0ELb0ELb0ELb0ELi2ELi4ELi4ELi4ELb0EEENS1_24CollectiveEpilogueBwdGQAISA_fSD_Li256ELb0ELb0EEENS1_19SingleTileSchedulerILb0ELb0ELb0ELi128EEEEEEEEEvNT_6ParamsE$_ZN4cute3eso3ESOILb1ELb0EJNS_6LayoutINS_5tupleIJNS3_IJNS3_IJNS_1CILi8EEENS4_ILi1EEEEEES6_EEENS3_IJNS3_IJS6_S6_EEENS4_ILi2EEEEEEEEENS3_IJNS3_IJNS3_IJS6_NS4_ILi0EEEEEESD_EEENS3_IJNS3_IJSD_SD_EEES5_EEEEEEEENS_10ViewEngineIPN7cutlass6half_tEEEEEC2ERKSJ_RKSO_:
[----:B------:R-:W-:Y:S02]  /*6ad0*/  IADD3 R38, R85, -c[0x0][0x20], RZ ;  /* 0x8000080055267a10 */ /* 0x000fe40007ffe0ff */
[----:B------:R-:W-:-:S03]  /*6ae0*/  MOV R47, 0x0 ;  /* 0x00000000002f7802 */ /* 0x000fc60000000f00 */
[----:B------:R1:W-:Y:S01]  /*6af0*/  STL.64 [R38], R2 ;  /* 0x0000000226007387 */ /* 0x0003e20000100a00 */
[----:B------:R-:W-:Y:S05]  /*6b00*/  RET.REL.NODEC R46 `(_ZN7cutlass13device_kernelIN5flash19enable_sm80_to_sm89INS1_16FlashAttnBwdSm80INS1_25CollectiveMainloopBwdSm80ILi2ELi2EN4cute5tupleIJNS5_1CILi128EEES8_NS7_ILi64EEEEEENS_6half_tEfNS_4arch4Sm80ELb0ELb0ELb1ELb0ELb0ELb0ELb0ELb0ELi2ELi4ELi4ELi4ELb0EEENS1_24CollectiveEpilogueBwdGQAISA_fSD_Li256ELb0ELb0EEENS1_19SingleTileSchedulerILb0ELb0ELb0ELi128EEEEEEEEEvNT_6ParamsE) ;  /* 0xffff94f02e007950 */ /* 0x000fea0003c3ffff */
        .type           $_ZN7cutlass13device_kernelIN5flash19enable_sm80_to_sm89INS1_16FlashAttnBwdSm80INS1_25CollectiveMainloopBwdSm80ILi2ELi2EN4cute5tupleIJNS5_1CILi128EEES8_NS7_ILi64EEEEEENS_6half_tEfNS_4arch4Sm80ELb0ELb0ELb1ELb0ELb0ELb0ELb0ELb0ELi2ELi4ELi4ELi4ELb0EEENS1_24CollectiveEpilogueBwdGQAISA_fSD_Li256ELb0ELb0EEENS1_19SingleTileSchedulerILb0ELb0ELb0ELi128EEEEEEEEEvNT_6ParamsE$_ZN4cute3eso3ESOILb1ELb0EJNS_6LayoutINS_5tupleIJNS3_IJNS3_IJNS_1CILi8EEENS4_ILi1EEEEEES6_EEENS3_IJNS3_IJS6_S6_EEENS4_ILi4EEEEEEEEENS3_IJNS3_IJNS3_IJS6_NS4_ILi0EEEEEESD_EEENS3_IJNS3_IJSD_SD_EEENS4_ILi2048EEEEEEEEEEENS_10ViewEngineINS_8smem_ptrIPN7cutlass6half_tEEEEEEEC2ERKSK_RKSR_,@function
        .size           $_ZN7cutlass13device_kernelIN5flash19enable_sm80_to_sm89INS1_16FlashAttnBwdSm80INS1_25CollectiveMainloopBwdSm80ILi2ELi2EN4cute5tupleIJNS5_1CILi128EEES8_NS7_ILi64EEEEEENS_6half_tEfNS_4arch4Sm80ELb0ELb0ELb1ELb0ELb0ELb0ELb0ELb0ELi2ELi4ELi4ELi4ELb0EEENS1_24CollectiveEpilogueBwdGQAISA_fSD_Li256ELb0ELb0EEENS1_19SingleTileSchedulerILb0ELb0ELb0ELi128EEEEEEEEEvNT_6ParamsE$_ZN4cute3eso3ESOILb1ELb0EJNS_6LayoutINS_5tupleIJNS3_IJNS3_IJNS_1CILi8EEENS4_ILi1EEEEEES6_EEENS3_IJNS3_IJS6_S6_EEENS4_ILi4EEEEEEEEENS3_IJNS3_IJNS3_IJS6_NS4_ILi0EEEEEESD_EEENS3_IJNS3_IJSD_SD_EEENS4_ILi2048EEEEEEEEEEENS_10ViewEngineINS_8smem_ptrIPN7cutlass6half_tEEEEEEEC2ERKSK_RKSR_,($_ZN7cutlass13device_kernelIN5flash19enable_sm80_to_sm89INS1_16FlashAttnBwdSm80INS1_25CollectiveMainloopBwdSm80ILi2ELi2EN4cute5tupleIJNS5_1CILi128EEES8_NS7_ILi64EEEEEENS_6half_tEfNS_4arch4Sm80ELb0ELb0ELb1ELb0ELb0ELb0ELb0ELb0ELi2ELi4ELi4ELi4ELb0EEENS1_24CollectiveEpilogueBwdGQAISA_fSD_Li256ELb0ELb0EEENS1_19SingleTileSchedulerILb0ELb0ELb0ELi128EEEEEEEEEvNT_6ParamsE$_ZN4cute3eso3ESOILb1ELb0EJNS_6LayoutINS_5tupleIJNS3_IJNS3_IJNS_1CILi8EEENS4_ILi1EEEEEES6_EEENS3_IJNS3_IJS6_S6_EEENS4_ILi4EEEEEEEEENS3_IJNS3_IJNS3_IJS6_NS4_ILi0EEEEEESD_EEENS3_IJNS3_IJSD_SD_EEES5_EEEEEEEENS_10ViewEngineIPN7cutlass6half_tEEEEEC2ERKSJ_RKSO_ - $_ZN7cutlass13device_kernelIN5flash19enable_sm80_to_sm89INS1_16FlashAttnBwdSm80INS1_25CollectiveMainloopBwdSm80ILi2ELi2EN4cute5tupleIJNS5_1CILi128EEES8_NS7_ILi64EEEEEENS_6half_tEfNS_4arch4Sm80ELb0ELb0ELb1ELb0ELb0ELb0ELb0ELb0ELi2ELi4ELi4ELi4ELb0EEENS1_24CollectiveEpilogueBwdGQAISA_fSD_Li256ELb0ELb0EEENS1_19SingleTileSchedulerILb0ELb0ELb0ELi128EEEEEEEEEvNT_6ParamsE$_ZN4cute3eso3ESOILb1ELb0EJNS_6LayoutINS_5tupleIJNS3_IJNS3_IJNS_1CILi8EEENS4_ILi1EEEEEES6_EEENS3_IJNS3_IJS6_S6_EEENS4_ILi4EEEEEEEEENS3_IJNS3_IJNS3_IJS6_NS4_ILi0EEEEEESD_EEENS3_IJNS3_IJSD_SD_EEENS4_ILi2048EEEEEEEEEEENS_10ViewEngineINS_8smem_ptrIPN7cutlass6half_tEEEEEEEC2ERKSK_RKSR_)
$_ZN7cutlass13device_kernelIN5flash19enable_sm80_to_sm89INS1_16FlashAttnBwdSm80INS1_25CollectiveMainloopBwdSm80ILi2ELi2EN4cute5tupleIJNS5_1CILi128EEES8_NS7_ILi64EEEEEENS_6half_tEfNS_4arch4Sm80ELb0ELb0ELb1ELb0ELb0ELb0ELb0ELb0ELi2ELi4ELi4ELi4ELb0EEENS1_24CollectiveEpilogueBwdGQAISA_fSD_Li256ELb0ELb0EEENS1_19SingleTileSchedulerILb0ELb0ELb0ELi128EEEEEEEEEvNT_6ParamsE$_ZN4cute3eso3ESOILb1ELb0EJNS_6LayoutINS_5tupleIJNS3_IJNS3_IJNS_1CILi8EEENS4_ILi1EEEEEES6_EEENS3_IJNS3_IJS6_S6_EEENS4_ILi4EEEEEEEEENS3_IJNS3_IJNS3_IJS6_NS4_ILi0EEEEEESD_EEENS3_IJNS3_IJSD_SD_EEENS4_ILi2048EEEEEEEEEEENS_10ViewEngineINS_8smem_ptrIPN7cutlass6half_tEEEEEEEC2ERKSK_RKSR_:
[----:B------:R-:W-:Y:S01]  /*6b10*/  IADD3 R3, R62, -c[0x0][0x20], RZ ;  /* 0x800008003e037a10 */ /* 0x000fe20007ffe0ff */
[----:B------:R-:W-:Y:S01]  /*6b20*/  IMAD.MOV.U32 R14, RZ, RZ, R2 ;  /* 0x000000ffff0e7224 */ /* 0x000fe200078e0002 */
[----:B------:R-:W-:Y:S01]  /*6b30*/  MOV R15, R13 ;  /* 0x0000000d000f7202 */ /* 0x000fe20000000f00 */
[----:B------:R-:W-:-:S04]  /*6b40*/  IMAD.MOV.U32 R13, RZ, RZ, 0x0 ;  /* 0x00000000ff0d7424 */ /* 0x000fc800078e00ff */
[----:B------:R1:W-:Y:S01]  /*6b50*/  STL.64 [R3], R14 ;  /* 0x0000000e03007387 */ /* 0x0003e20000100a00 */
[----:B------:R-:W-:Y:S05]  /*6b60*/  RET.REL.NODEC R12 `(_ZN7cutlass13device_kernelIN5flash19enable_sm80_to_sm89INS1_16FlashAttnBwdSm80INS1_25CollectiveMainloopBwdSm80ILi2ELi2EN4cute5tupleIJNS5_1CILi128EEES8_NS7_ILi64EEEEEENS_6half_tEfNS_4arch4Sm80ELb0ELb0ELb1ELb0ELb0ELb0ELb0ELb0ELi2ELi4ELi4ELi4ELb0EEENS1_24CollectiveEpilogueBwdGQAISA_fSD_Li256ELb0ELb0EEENS1_19SingleTileSchedulerILb0ELb0ELb0ELi128EEEEEEEEEvNT_6ParamsE) ;  /* 0xffff94900c007950 */ /* 0x000fea0003c3ffff */
        .type           $_ZN7cutlass13device_kernelIN5flash19enable_sm80_to_sm89INS1_16FlashAttnBwdSm80INS1_25CollectiveMainloopBwdSm80ILi2ELi2EN4cute5tupleIJNS5_1CILi128EEES8_NS7_ILi64EEEEEENS_6half_tEfNS_4arch4Sm80ELb0ELb0ELb1ELb0ELb0ELb0ELb0ELb0ELi2ELi4ELi4ELi4ELb0EEENS1_24CollectiveEpilogueBwdGQAISA_fSD_Li256ELb0ELb0EEENS1_19SingleTileSchedulerILb0ELb0ELb0ELi128EEEEEEEEEvNT_6ParamsE$_ZN4cute3eso3ESOILb1ELb0EJNS_6LayoutINS_5tupleIJNS3_IJNS3_IJNS_1CILi8EEENS4_ILi1EEEEEES6_EEENS3_IJNS3_IJS6_S6_EEENS4_ILi4EEEEEEEEENS3_IJNS3_IJNS3_IJS6_NS4_ILi0EEEEEESD_EEENS3_IJNS3_IJSD_SD_EEES5_EEEEEEEENS_10ViewEngineIPN7cutlass6half_tEEEEEC2ERKSJ_RKSO_,@function
        .size           $_ZN7cutlass13device_kernelIN5flash19enable_sm80_to_sm89INS1_16FlashAttnBwdSm80INS1_25CollectiveMainloopBwdSm80ILi2ELi2EN4cute5tupleIJNS5_1CILi128EEES8_NS7_ILi64EEEEEENS_6half_tEfNS_4arch4Sm80ELb0ELb0ELb1ELb0ELb0ELb0ELb0ELb0ELi2ELi4ELi4ELi4ELb0EEENS1_24CollectiveEpilogueBwdGQAISA_fSD_Li256ELb0ELb0EEENS1_19SingleTileSchedulerILb0ELb0ELb0ELi128EEEEEEEEEvNT_6ParamsE$_ZN4cute3eso3ESOILb1ELb0EJNS_6LayoutINS_5tupleIJNS3_IJNS3_IJNS_1CILi8EEENS4_ILi1EEEEEES6_EEENS3_IJNS3_IJS6_S6_EEENS4_ILi4EEEEEEEEENS3_IJNS3_IJNS3_IJS6_NS4_ILi0EEEEEESD_EEENS3_IJNS3_IJSD_SD_EEES5_EEEEEEEENS_10ViewEngineIPN7cutlass6half_tEEEEEC2ERKSJ_RKSO_,($_ZN7cutlass13device_kernelIN5flash19enable_sm80_to_sm89INS1_16FlashAttnBwdSm80INS1_25CollectiveMainloopBwdSm80ILi2ELi2EN4cute5tupleIJNS5_1CILi128EEES8_NS7_ILi64EEEEEENS_6half_tEfNS_4arch4Sm80ELb0ELb0ELb1ELb0ELb0ELb0ELb0ELb0ELi2ELi4ELi4ELi4ELb0EEENS1_24CollectiveEpilogueBwdGQAISA_fSD_Li256ELb0ELb0EEENS1_19SingleTileSchedulerILb0ELb0ELb0ELi128EEEEEEEEEvNT_6ParamsE$_ZN4cute3eso3ESOILb1ELb0EJNS_6LayoutINS_5tupleIJNS3_IJNS_1CILi1EEENS3_IJNS4_ILi2EEES6_EEEEEES6_NS4_ILi4EEEEEENS3_IJNS3_IJNS4_ILi0EEENS3_IJS5_S9_EEEEEES6_NS4_ILi8EEEEEEEENS_10ViewEngineIPjEEEEC2ERKSG_RKSJ_ - $_ZN7cutlass13device_kernelIN5flash19enable_sm80_to_sm89INS1_16FlashAttnBwdSm80INS1_25CollectiveMainloopBwdSm80ILi2ELi2EN4cute5tupleIJNS5_1CILi128EEES8_NS7_ILi64EEEEEENS_6half_tEfNS_4arch4Sm80ELb0ELb0ELb1ELb0ELb0ELb0ELb0ELb0ELi2ELi4ELi4ELi4ELb0EEENS1_24CollectiveEpilogueBwdGQAISA_fSD_Li256ELb0ELb0EEENS1_19SingleTileSchedulerILb0ELb0ELb0ELi128EEEEEEEEEvNT_6ParamsE$_ZN4cute3eso3ESOILb1ELb0EJNS_6LayoutINS_5tupleIJNS3_IJNS3_IJNS_1CILi8EEENS4_ILi1EEEEEES6_EEENS3_IJNS3_IJS6_S6_EEENS4_ILi4EEEEEEEEENS3_IJNS3_IJNS3_IJS6_NS4_ILi0EEEEEESD_EEENS3_IJNS3_IJSD_SD_EEES5_EEEEEEEENS_10ViewEngineIPN7cutlass6half_tEEEEEC2ERKSJ_RKSO_)
$_ZN7cutlass13device_kernelIN5flash19enable_sm80_to_sm89INS1_16FlashAttnBwdSm80INS1_25CollectiveMainloopBwdSm80ILi2ELi2EN4cute5tupleIJNS5_1CILi128EEES8_NS7_ILi64EEEEEENS_6half_tEfNS_4arch4Sm80ELb0ELb0ELb1ELb0ELb0ELb0ELb0ELb0ELi2ELi4ELi4ELi4ELb0EEENS1_24CollectiveEpilogueBwdGQAISA_fSD_Li256ELb0ELb0EEENS1_19SingleTileSchedulerILb0ELb0ELb0ELi128EEEEEEEEEvNT_6ParamsE$_ZN4cute3eso3ESOILb1ELb0EJNS_6LayoutINS_5tupleIJNS3_IJNS3_IJNS_1CILi8EEENS4_ILi1EEEEEES6_EEENS3_IJNS3_IJS6_S6_EEENS4_ILi4EEEEEEEEENS3_IJNS3_IJNS3_IJS6_NS4_ILi0EEEEEESD_EEENS3_IJNS3_IJSD_SD_EEES5_EEEEEEEENS_10ViewEngineIPN7cutlass6half_tEEEEEC2ERKSJ_RKSO_:
[----:B------:R-:W-:Y:S02]  /*6b70*/  IADD3 R12, R62, -c[0x0][0x20], RZ ;  /* 0x800008003e0c7a10 */ /* 0x000fe40007ffe0ff */
[----:B------:R-:W-:-:S03]  /*6b80*/  MOV R15, 0x0 ;  /* 0x00000000000f7802 */ /* 0x000fc60000000f00 */
[----:B------:R1:W-:Y:S01]  /*6b90*/  STL.64 [R12], R2 ;  /* 0x000000020c007387 */ /* 0x0003e20000100a00 */
[----:B------:R-:W-:Y:S05]  /*6ba0*/  RET.REL.NODEC R14 `(_ZN7cutlass13device_kernelIN5flash19enable_sm80_to_sm89INS1_16FlashAttnBwdSm80INS1_25CollectiveMainloopBwdSm80ILi2ELi2EN4cute5tupleIJNS5_1CILi128EEES8_NS7_ILi64EEEEEENS_6half_tEfNS_4arch4Sm80ELb0ELb0ELb1ELb0ELb0ELb0ELb0ELb0ELi2ELi4ELi4ELi4ELb0EEENS1_24CollectiveEpilogueBwdGQAISA_fSD_Li256ELb0ELb0EEENS1_19SingleTileSchedulerILb0ELb0ELb0ELi128EEEEEEEEEvNT_6ParamsE) ;  /* 0xffff94500e007950 */ /* 0x000fea0003c3ffff */
        .type           $_ZN7cutlass13device_kernelIN5flash19enable_sm80_to_sm89INS1_16FlashAttnBwdSm80INS1_25CollectiveMainloopBwdSm80ILi2ELi2EN4cute5tupleIJNS5_1CILi128EEES8_NS7_ILi64EEEEEENS_6half_tEfNS_4arch4Sm80ELb0ELb0ELb1ELb0ELb0ELb0ELb0ELb0ELi2ELi4ELi4ELi4ELb0EEENS1_24CollectiveEpilogueBwdGQAISA_fSD_Li256ELb0ELb0EEENS1_19SingleTileSchedulerILb0ELb0ELb0ELi128EEEEEEEEEvNT_6ParamsE$_ZN4cute3eso3ESOILb1ELb0EJNS_6LayoutINS_5tupleIJNS3_IJNS_1CILi1EEENS3_IJNS4_ILi2EEES6_EEEEEES6_NS4_ILi4EEEEEENS3_IJNS3_IJNS4_ILi0EEENS3_IJS5_S9_EEEEEES6_NS4_ILi8EEEEEEEENS_10ViewEngineIPjEEEEC2ERKSG_RKSJ_,@function
        .size           $_ZN7cutlass13device_kernelIN5flash19enable_sm80_to_sm89INS1_16FlashAttnBwdSm80INS1_25CollectiveMainloopBwdSm80ILi2ELi2EN4cute5tupleIJNS5_1CILi128EEES8_NS7_ILi64EEEEEENS_6half_tEfNS_4arch4Sm80ELb0ELb0ELb1ELb0ELb0ELb0ELb0ELb0ELi2ELi4ELi4ELi4ELb0EEENS1_24CollectiveEpilogueBwdGQAISA_fSD_Li256ELb0ELb0EEENS1_19SingleTileSchedulerILb0ELb0ELb0ELi128EEEEEEEEEvNT_6ParamsE$_ZN4cute3eso3ESOILb1ELb0EJNS_6LayoutINS_5tupleIJNS3_IJNS_1CILi1EEENS3_IJNS4_ILi2EEES6_EEEEEES6_NS4_ILi4EEEEEENS3_IJNS3_IJNS4_ILi0EEENS3_IJS5_S9_EEEEEES6_NS4_ILi8EEEEEEEENS_10ViewEngineIPjEEEEC2ERKSG_RKSJ_,($_ZN7cutlass13device_kernelIN5flash19enable_sm80_to_sm89INS1_16FlashAttnBwdSm80INS1_25CollectiveMainloopBwdSm80ILi2ELi2EN4cute5tupleIJNS5_1CILi128EEES8_NS7_ILi64EEEEEENS_6half_tEfNS_4arch4Sm80ELb0ELb0ELb1ELb0ELb0ELb0ELb0ELb0ELi2ELi4ELi4ELi4ELb0EEENS1_24CollectiveEpilogueBwdGQAISA_fSD_Li256ELb0ELb0EEENS1_19SingleTileSchedulerILb0ELb0ELb0ELi128EEEEEEEEEvNT_6ParamsE$_ZN4cute3eso3ESOILb1ELb0EJNS_6LayoutINS_5tupleIJNS3_IJNS_1CILi1EEENS3_IJNS4_ILi4EEENS4_ILi2EEEEEEEEES7_S6_EEENS3_IJNS3_IJNS4_ILi0EEENS3_IJS5_NS4_ILi8EEEEEEEEES6_NS4_ILi16EEEEEEEENS_10ViewEngineIPN7cutlass6half_tEEEEEC2ERKSH_RKSM_ - $_ZN7cutlass13device_kernelIN5flash19enable_sm80_to_sm89INS1_16FlashAttnBwdSm80INS1_25CollectiveMainloopBwdSm80ILi2ELi2EN4cute5tupleIJNS5_1CILi128EEES8_NS7_ILi64EEEEEENS_6half_tEfNS_4arch4Sm80ELb0ELb0ELb1ELb0ELb0ELb0ELb0ELb0ELi2ELi4ELi4ELi4ELb0EEENS1_24CollectiveEpilogueBwdGQAISA_fSD_Li256ELb0ELb0EEENS1_19SingleTileSchedulerILb0ELb0ELb0ELi128EEEEEEEEEvNT_6ParamsE$_ZN4cute3eso3ESOILb1ELb0EJNS_6LayoutINS_5tupleIJNS3_IJNS_1CILi1EEENS3_IJNS4_ILi2EEES6_EEEEEES6_NS4_ILi4EEEEEENS3_IJNS3_IJNS4_ILi0EEENS3_IJS5_S9_EEEEEES6_NS4_ILi8EEEEEEEENS_10ViewEngineIPjEEEEC2ERKSG_RKSJ_)
$_ZN7cutlass13device_kernelIN5flash19enable_sm80_to_sm89INS1_16FlashAttnBwdSm80INS1_25CollectiveMainloopBwdSm80ILi2ELi2EN4cute5tupleIJNS5_1CILi128EEES8_NS7_ILi64EEEEEENS_6half_tEfNS_4arch4Sm80ELb0ELb0ELb1ELb0ELb0ELb0ELb0ELb0ELi2ELi4ELi4ELi4ELb0EEENS1_24CollectiveEpilogueBwdGQAISA_fSD_Li256ELb0ELb0EEENS1_19SingleTileSchedulerILb0ELb0ELb0ELi128EEEEEEEEEvNT_6ParamsE$_ZN4cute3eso3ESOILb1ELb0EJNS_6LayoutINS_5tupleIJNS3_IJNS_1CILi1EEENS3_IJNS4_ILi2EEES6_EEEEEES6_NS4_ILi4EEEEEENS3_IJNS3_IJNS4_ILi0EEENS3_IJS5_S9_EEEEEES6_NS4_ILi8EEEEEEEENS_10ViewEngineIPjEEEEC2ERKSG_RKSJ_:
[----:B------:R-:W-:Y:S01]  /*6bb0*/  IADD3 R5, R72, -c[0x0][0x20], RZ ;  /* 0x8000080048057a10 */ /* 0x000fe20007ffe0ff */
[----:B------:R-:W-:Y:S01]  /*6bc0*/  IMAD.MOV.U32 R14, RZ, RZ, R6 ;  /* 0x000000ffff0e7224 */ /* 0x000fe200078e0006 */
[----:B------:R-:W-:-:S03]  /*6bd0*/  MOV R15, 0x0 ;  /* 0x00000000000f7802 */ /* 0x000fc60000000f00 */
[----:B------:R1:W-:Y:S01]  /*6be0*/  STL.64 [R5], R2 ;  /* 0x0000000205007387 */ /* 0x0003e20000100a00 */
[----:B------:R-:W-:Y:S05]  /*6bf0*/  RET.REL.NODEC R14 `(_ZN7cutlass13device_kernelIN5flash19enable_sm80_to_sm89INS1_16FlashAttnBwdSm80INS1_25CollectiveMainloopBwdSm80ILi2ELi2EN4cute5tupleIJNS5_1CILi128EEES8_NS7_ILi64EEEEEENS_6half_tEfNS_4arch4Sm80ELb0ELb0ELb1ELb0ELb0ELb0ELb0ELb0ELi2ELi4ELi4ELi4ELb0EEENS1_24CollectiveEpilogueBwdGQAISA_fSD_Li256ELb0ELb0EEENS1_19SingleTileSchedulerILb0ELb0ELb0ELi128EEEEEEEEEvNT_6ParamsE) ;  /* 0xffff94000e007950 */ /* 0x000fea0003c3ffff */
        .type           $_ZN7cutlass13device_kernelIN5flash19enable_sm80_to_sm89INS1_16FlashAttnBwdSm80INS1_25CollectiveMainloopBwdSm80ILi2ELi2EN4cute5tupleIJNS5_1CILi128EEES8_NS7_ILi64EEEEEENS_6half_tEfNS_4arch4Sm80ELb0ELb0ELb1ELb0ELb0ELb0ELb0ELb0ELi2ELi4ELi4ELi4ELb0EEENS1_24CollectiveEpilogueBwdGQAISA_fSD_Li256ELb0ELb0EEENS1_19SingleTileSchedulerILb0ELb0ELb0ELi128EEEEEEEEEvNT_6ParamsE$_ZN4cute3eso3ESOILb1ELb0EJNS_6LayoutINS_5tupleIJNS3_IJNS_1CILi1EEENS3_IJNS4_ILi4EEENS4_ILi2EEEEEEEEES7_S6_EEENS3_IJNS3_IJNS4_ILi0EEENS3_IJS5_NS4_ILi8EEEEEEEEES6_NS4_ILi16EEEEEEEENS_10ViewEngineIPN7cutlass6half_tEEEEEC2ERKSH_RKSM_,@function
        .size           $_ZN7cutlass13device_kernelIN5flash19enable_sm80_to_sm89INS1_16FlashAttnBwdSm80INS1_25CollectiveMainloopBwdSm80ILi2ELi2EN4cute5tupleIJNS5_1CILi128EEES8_NS7_ILi64EEEEEENS_6half_tEfNS_4arch4Sm80ELb0ELb0ELb1ELb0ELb0ELb0ELb0ELb0ELi2ELi4ELi4ELi4ELb0EEENS1_24CollectiveEpilogueBwdGQAISA_fSD_Li256ELb0ELb0EEENS1_19SingleTileSchedulerILb0ELb0ELb0ELi128EEEEEEEEEvNT_6ParamsE$_ZN4cute3eso3ESOILb1ELb0EJNS_6LayoutINS_5tupleIJNS3_IJNS_1CILi1EEENS3_IJNS4_ILi4EEENS4_ILi2EEEEEEEEES7_S6_EEENS3_IJNS3_IJNS4_ILi0EEENS3_IJS5_NS4_ILi8EEEEEEEEES6_NS4_ILi16EEEEEEEENS_10ViewEngineIPN7cutlass6half_tEEEEEC2ERKSH_RKSM_,($_ZN7cutlass13device_kernelIN5flash19enable_sm80_to_sm89INS1_16FlashAttnBwdSm80INS1_25CollectiveMainloopBwdSm80ILi2ELi2EN4cute5tupleIJNS5_1CILi128EEES8_NS7_ILi64EEEEEENS_6half_tEfNS_4arch4Sm80ELb0ELb0ELb1ELb0ELb0ELb0ELb0ELb0ELi2ELi4ELi4ELi4ELb0EEENS1_24CollectiveEpilogueBwdGQAISA_fSD_Li256ELb0ELb0EEENS1_19SingleTileSchedulerILb0ELb0ELb0ELi128EEEEEEEEEvNT_6ParamsE$_ZN4cute3eso3ESOILb1ELb0EJNS_6LayoutINS_5tupleIJNS3_IJNS_1CILi1EEENS4_ILi2EEEEEEEEENS3_IJNS3_IJS5_S5_EEEEEEEENS_10ViewEngineIPjEEEEC2ERKSB_RKSE_ - $_ZN7cutlass13device_kernelIN5flash19enable_sm80_to_sm89INS1_16FlashAttnBwdSm80INS1_25CollectiveMainloopBwdSm80ILi2ELi2EN4cute5tupleIJNS5_1CILi128EEES8_NS7_ILi64EEEEEENS_6half_tEfNS_4arch4Sm80ELb0ELb0ELb1ELb0ELb0ELb0ELb0ELb0ELi2ELi4ELi4ELi4ELb0EEENS1_24CollectiveEpilogueBwdGQAISA_fSD_Li256ELb0ELb0EEENS1_19SingleTileSchedulerILb0ELb0ELb0ELi128EEEEEEEEEvNT_6ParamsE$_ZN4cute3eso3ESOILb1ELb0EJNS_6LayoutINS_5tupleIJNS3_IJNS_1CILi1EEENS3_IJNS4_ILi4EEENS4_ILi2EEEEEEEEES7_S6_EEENS3_IJNS3_IJNS4_ILi0EEENS3_IJS5_NS4_ILi8EEEEEEEEES6_NS4_ILi16EEEEEEEENS_10ViewEngineIPN7cutlass6half_tEEEEEC2ERKSH_RKSM_)
$_ZN7cutlass13device_kernelIN5flash19enable_sm80_to_sm89INS1_16FlashAttnBwdSm80INS1_25CollectiveMainloopBwdSm80ILi2ELi2EN4cute5tupleIJNS5_1CILi128EEES8_NS7_ILi64EEEEEENS_6half_tEfNS_4arch4Sm80ELb0ELb0ELb1ELb0ELb0ELb0ELb0ELb0ELi2ELi4ELi4ELi4ELb0EEENS1_24CollectiveEpilogueBwdGQAISA_fSD_Li256ELb0ELb0EEENS1_19SingleTileSchedulerILb0ELb0ELb0ELi128EEEEEEEEEvNT_6ParamsE$_ZN4cute3eso3ESOILb1ELb0EJNS_6LayoutINS_5tupleIJNS3_IJNS_1CILi1EEENS3_IJNS4_ILi4EEENS4_ILi2EEEEEEEEES7_S6_EEENS3_IJNS3_IJNS4_ILi0EEENS3_IJS5_NS4_ILi8EEEEEEEEES6_NS4_ILi16EEEEEEEENS_10ViewEngineIPN7cutlass6half_tEEEEEC2ERKSH_RKSM_:
[----:B------:R-:W-:Y:S01]  /*6c00*/  IADD3 R3, R72, -c[0x0][0x20], RZ ;  /* 0x8000080048037a10 */ /* 0x000fe20007ffe0ff */
[----:B------:R-:W-:Y:S01]  /*6c10*/  IMAD.MOV.U32 R14, RZ, RZ, R2 ;  /* 0x000000ffff0e7224 */ /* 0x000fe200078e0002 */
[----:B------:R-:W-:Y:S01]  /*6c20*/  MOV R16, R6 ;  /* 0x0000000600107202 */ /* 0x000fe20000000f00 */
[----:B------:R-:W-:Y:S01]  /*6c30*/  IMAD.MOV.U32 R15, RZ, RZ, R5 ;  /* 0x000000ffff0f7224 */ /* 0x000fe200078e0005 */
[----:B------:R-:W-:-:S04]  /*6c40*/  MOV R17, 0x0 ;  /* 0x0000000000117802 */ /* 0x000fc80000000f00 */
[----:B------:R1:W-:Y:S01]  /*6c50*/  STL.64 [R3], R14 ;  /* 0x0000000e03007387 */ /* 0x0003e20000100a00 */
[----:B------:R-:W-:Y:S05]  /*6c60*/  RET.REL.NODEC R16 `(_ZN7cutlass13device_kernelIN5flash19enable_sm80_to_sm89INS1_16FlashAttnBwdSm80INS1_25CollectiveMainloopBwdSm80ILi2ELi2EN4cute5tupleIJNS5_1CILi128EEES8_NS7_ILi64EEEEEENS_6half_tEfNS_4arch4Sm80ELb0ELb0ELb1ELb0ELb0ELb0ELb0ELb0ELi2ELi4ELi4ELi4ELb0EEENS1_24CollectiveEpilogueBwdGQAISA_fSD_Li256ELb0ELb0EEENS1_19SingleTileSchedulerILb0ELb0ELb0ELi128EEEEEEEEEvNT_6ParamsE) ;  /* 0xffff939010007950 */ /* 0x000fea0003c3ffff */
        .type           $_ZN7cutlass13device_kernelIN5flash19enable_sm80_to_sm89INS1_16FlashAttnBwdSm80INS1_25CollectiveMainloopBwdSm80ILi2ELi2EN4cute5tupleIJNS5_1CILi128EEES8_NS7_ILi64EEEEEENS_6half_tEfNS_4arch4Sm80ELb0ELb0ELb1ELb0ELb0ELb0ELb0ELb0ELi2ELi4ELi4ELi4ELb0EEENS1_24CollectiveEpilogueBwdGQAISA_fSD_Li256ELb0ELb0EEENS1_19SingleTileSchedulerILb0ELb0ELb0ELi128EEEEEEEEEvNT_6ParamsE$_ZN4cute3eso3ESOILb1ELb0EJNS_6LayoutINS_5tupleIJNS3_IJNS_1CILi1EEENS4_ILi2EEEEEEEEENS3_IJNS3_IJS5_S5_EEEEEEEENS_10ViewEngineIPjEEEEC2ERKSB_RKSE_,@function
        .size           $_ZN7cutlass13device_kernelIN5flash19enable_sm80_to_sm89INS1_16FlashAttnBwdSm80INS1_25CollectiveMainloopBwdSm80ILi2ELi2EN4cute5tupleIJNS5_1CILi128EEES8_NS7_ILi64EEEEEENS_6half_tEfNS_4arch4Sm80ELb0ELb0ELb1ELb0ELb0ELb0ELb0ELb0ELi2ELi4ELi4ELi4ELb0EEENS1_24CollectiveEpilogueBwdGQAISA_fSD_Li256ELb0ELb0EEENS1_19SingleTileSchedulerILb0ELb0ELb0ELi128EEEEEEEEEvNT_6ParamsE$_ZN4cute3eso3ESOILb1ELb0EJNS_6LayoutINS_5tupleIJNS3_IJNS_1CILi1EEENS4_ILi2EEEEEEEEENS3_IJNS3_IJS5_S5_EEEEEEEENS_10ViewEngineIPjEEEEC2ERKSB_RKSE_,($_ZN7cutlass13device_kernelIN5flash19enable_sm80_to_sm89INS1_16FlashAttnBwdSm80INS1_25CollectiveMainloopBwdSm80ILi2ELi2EN4cute5tupleIJNS5_1CILi128EEES8_NS7_ILi64EEEEEENS_6half_tEfNS_4arch4Sm80ELb0ELb0ELb1ELb0ELb0ELb0ELb0ELb0ELi2ELi4ELi4ELi4ELb0EEENS1_24CollectiveEpilogueBwdGQAISA_fSD_Li256ELb0ELb0EEENS1_19SingleTileSchedulerILb0ELb0ELb0ELi128EEEEEEEEEvNT_6ParamsE$_ZN4cute3eso3ESOILb1ELb0EJNS_6LayoutINS_5tupleIJNS3_IJNS_1CILi1EEENS4_ILi2EEEEEES6_NS4_ILi8EEEEEENS3_IJNS3_IJS5_S5_EEES6_NS4_ILi4EEEEEEEENS_10ViewEngineIPKN7cutlass5ArrayIfLi2ELb1EEEEEEEC2ERKSD_RKSK_ - $_ZN7cutlass13device_kernelIN5flash19enable_sm80_to_sm89INS1_16FlashAttnBwdSm80INS1_25CollectiveMainloopBwdSm80ILi2ELi2EN4cute5tupleIJNS5_1CILi128EEES8_NS7_ILi64EEEEEENS_6half_tEfNS_4arch4Sm80ELb0ELb0ELb1ELb0ELb0ELb0ELb0ELb0ELi2ELi4ELi4ELi4ELb0EEENS1_24CollectiveEpilogueBwdGQAISA_fSD_Li256ELb0ELb0EEENS1_19SingleTileSchedulerILb0ELb0ELb0ELi128EEEEEEEEEvNT_6ParamsE$_ZN4cute3eso3ESOILb1ELb0EJNS_6LayoutINS_5tupleIJNS3_IJNS_1CILi1EEENS4_ILi2EEEEEEEEENS3_IJNS3_IJS5_S5_EEEEEEEENS_10ViewEngineIPjEEEEC2ERKSB_RKSE_)
$_ZN7cutlass13device_kernelIN5flash19enable_sm80_to_sm89INS1_16FlashAttnBwdSm80INS1_25CollectiveMainloopBwdSm80ILi2ELi2EN4cute5tupleIJNS5_1CILi128EEES8_NS7_ILi64EEEEEENS_6half_tEfNS_4arch4Sm80ELb0ELb0ELb1ELb0ELb0ELb0ELb0ELb0ELi2ELi4ELi4ELi4ELb0EEENS1_24CollectiveEpilogueBwdGQAISA_fSD_Li256ELb0ELb0EEENS1_19SingleTileSchedulerILb0ELb0ELb0ELi128EEEEEEEEEvNT_6ParamsE$_ZN4cute3eso3ESOILb1ELb0EJNS_6LayoutINS_5tupleIJNS3_IJNS_1CILi1EEENS4_ILi2EEEEEEEEENS3_IJNS3_IJS5_S5_EEEEEEEENS_10ViewEngineIPjEEEEC2ERKSB_RKSE_:
[----:B------:R-:W-:Y:S01]  /*6c70*/  IADD3 R2, R62, -c[0x0][0x20], RZ ;  /* 0x800008003e027a10 */ /* 0x000fe20007ffe0ff */
[----:B------:R-:W-:Y:S01]  /*6c80*/  IMAD.MOV.U32 R11, RZ, RZ, R3 ;  /* 0x000000ffff0b7224 */ /* 0x000fe200078e0003 */
[----:B------:R-:W-:-:S04]  /*6c90*/  MOV R5, 0x0 ;  /* 0x0000000000057802 */ /* 0x000fc80000000f00 */
[----:B------:R1:W-:Y:S01]  /*6ca0*/  STL.64 [R2], R10 ;  /* 0x0000000a02007387 */ /* 0x0003e20000100a00 */
[----:B------:R-:W-:Y:S05]  /*6cb0*/  RET.REL.NODEC R4 `(_ZN7cutlass13device_kernelIN5flash19enable_sm80_to_sm89INS1_16FlashAttnBwdSm80INS1_25CollectiveMainloopBwdSm80ILi2ELi2EN4cute5tupleIJNS5_1CILi128EEES8_NS7_ILi64EEEEEENS_6half_tEfNS_4arch4Sm80ELb0ELb0ELb1ELb0ELb0ELb0ELb0ELb0ELi2ELi4ELi4ELi4ELb0EEENS1_24CollectiveEpilogueBwdGQAISA_fSD_Li256ELb0ELb0EEENS1_19SingleTileSchedulerILb0ELb0ELb0ELi128EEEEEEEEEvNT_6ParamsE) ;  /* 0xffff934004007950 */ /* 0x000fea0003c3ffff */
        .type           $_ZN7cutlass13device_kernelIN5flash19enable_sm80_to_sm89INS1_16FlashAttnBwdSm80INS1_25CollectiveMainloopBwdSm80ILi2ELi2EN4cute5tupleIJNS5_1CILi128EEES8_NS7_ILi64EEEEEENS_6half_tEfNS_4arch4Sm80ELb0ELb0ELb1ELb0ELb0ELb0ELb0ELb0ELi2ELi4ELi4ELi4ELb0EEENS1_24CollectiveEpilogueBwdGQAISA_fSD_Li256ELb0ELb0EEENS1_19SingleTileSchedulerILb0ELb0ELb0ELi128EEEEEEEEEvNT_6ParamsE$_ZN4cute3eso3ESOILb1ELb0EJNS_6LayoutINS_5tupleIJNS3_IJNS_1CILi1EEENS4_ILi2EEEEEES6_NS4_ILi8EEEEEENS3_IJNS3_IJS5_S5_EEES6_NS4_ILi4EEEEEEEENS_10ViewEngineIPKN7cutlass5ArrayIfLi2ELb1EEEEEEEC2ERKSD_RKSK_,@function
        .size           $_ZN7cutlass13device_kernelIN5flash19enable_sm80_to_sm89INS1_16FlashAttnBwdSm80INS1_25CollectiveMainloopBwdSm80ILi2ELi2EN4cute5tupleIJNS5_1CILi128EEES8_NS7_ILi64EEEEEENS_6half_tEfNS_4arch4Sm80ELb0ELb0ELb1ELb0ELb0ELb0ELb0ELb0ELi2ELi4ELi4ELi4ELb0EEENS1_24CollectiveEpilogueBwdGQAISA_fSD_Li256ELb0ELb0EEENS1_19SingleTileSchedulerILb0ELb0ELb0ELi128EEEEEEEEEvNT_6ParamsE$_ZN4cute3eso3ESOILb1ELb0EJNS_6LayoutINS_5tupleIJNS3_IJNS_1CILi1EEENS4_ILi2EEEEEES6_NS4_ILi8EEEEEENS3_IJNS3_IJS5_S5_EEES6_NS4_ILi4EEEEEEEENS_10ViewEngineIPKN7cutlass5ArrayIfLi2ELb1EEEEEEEC2ERKSD_RKSK_,($_ZN7cutlass13device_kernelIN5flash19enable_sm80_to_sm89INS1_16FlashAttnBwdSm80INS1_25CollectiveMainloopBwdSm80ILi2ELi2EN4cute5tupleIJNS5_1CILi128EEES8_NS7_ILi64EEEEEENS_6half_tEfNS_4arch4Sm80ELb0ELb0ELb1ELb0ELb0ELb0ELb0ELb0ELi2ELi4ELi4ELi4ELb0EEENS1_24CollectiveEpilogueBwdGQAISA_fSD_Li256ELb0ELb0EEENS1_19SingleTileSchedulerILb0ELb0ELb0ELi128EEEEEEEEEvNT_6ParamsE$_ZN4cute3eso3ESOILb1ELb0EJNS_6LayoutINS_5tupleIJNS3_IJNS_1CILi1EEENS4_ILi2EEEEEES6_NS4_ILi8EEEEEENS3_IJNS3_IJS5_S5_EEES6_NS4_ILi4EEEEEEEENS_10ViewEngineIPN7cutlass5ArrayINSF_6half_tELi2ELb0EEEEEEEC2ERKSD_RKSK_ - $_ZN7cutlass13device_kernelIN5flash19enable_sm80_to_sm89INS1_16FlashAttnBwdSm80INS1_25CollectiveMainloopBwdSm80ILi2ELi2EN4cute5tupleIJNS5_1CILi128EEES8_NS7_ILi64EEEEEENS_6half_tEfNS_4arch4Sm80ELb0ELb0ELb1ELb0ELb0ELb0ELb0ELb0ELi2ELi4ELi4ELi4ELb0EEENS1_24CollectiveEpilogueBwdGQAISA_fSD_Li256ELb0ELb0EEENS1_19SingleTileSchedulerILb0ELb0ELb0ELi128EEEEEEEEEvNT_6ParamsE$_ZN4cute3eso3ESOILb1ELb0EJNS_6LayoutINS_5tupleIJNS3_IJNS_1CILi1EEENS4_ILi2EEEEEES6_NS4_ILi8EEEEEENS3_IJNS3_IJS5_S5_EEES6_NS4_ILi4EEEEEEEENS_10ViewEngineIPKN7cutlass5ArrayIfLi2ELb1EEEEEEEC2ERKSD_RKSK_)
$_ZN7cutlass13device_kernelIN5flash19enable_sm80_to_sm89INS1_16FlashAttnBwdSm80INS1_25CollectiveMainloopBwdSm80ILi2ELi2EN4cute5tupleIJNS5_1CILi128EEES8_NS7_ILi64EEEEEENS_6half_tEfNS_4arch4Sm80ELb0ELb0ELb1ELb0ELb0ELb0ELb0ELb0ELi2ELi4ELi4ELi4ELb0EEENS1_24CollectiveEpilogueBwdGQAISA_fSD_Li256ELb0ELb0EEENS1_19SingleTileSchedulerILb0ELb0ELb0ELi128EEEEEEEEEvNT_6ParamsE$_ZN4cute3eso3ESOILb1ELb0EJNS_6LayoutINS_5tupleIJNS3_IJNS_1CILi1EEENS4_ILi2EEEEEES6_NS4_ILi8EEEEEENS3_IJNS3_IJS5_S5_EEES6_NS4_ILi4EEEEEEEENS_10ViewEngineIPKN7cutlass5ArrayIfLi2ELb1EEEEEEEC2ERKSD_RKSK_:
[----:B------:R-:W-:Y:S01]  /*6cc0*/  IADD3 R3, R72, -c[0x0][0x20], RZ ;  /* 0x8000080048037a10 */ /* 0x000fe20007ffe0ff */
[----:B------:R-:W-:Y:S01]  /*6cd0*/  IMAD.MOV.U32 R22, RZ, RZ, R2 ;  /* 0x000000ffff167224 */ /* 0x000fe200078e0002 */
[----:B------:R-:W-:-:S04]  /*6ce0*/  MOV R15, 0x0 ;  /* 0x00000000000f7802 */ /* 0x000fc80000000f00 */
[----:B------:R1:W-:Y:S01]  /*6cf0*/  STL.64 [R3], R22 ;  /* 0x0000001603007387 */ /* 0x0003e20000100a00 */
[----:B------:R-:W-:Y:S05]  /*6d00*/  RET.REL.NODEC R14 `(_ZN7cutlass13device_kernelIN5flash19enable_sm80_to_sm89INS1_16FlashAttnBwdSm80INS1_25CollectiveMainloopBwdSm80ILi2ELi2EN4cute5tupleIJNS5_1CILi128EEES8_NS7_ILi64EEEEEENS_6half_tEfNS_4arch4Sm80ELb0ELb0ELb1ELb0ELb0ELb0ELb0ELb0ELi2ELi4ELi4ELi4ELb0EEENS1_24CollectiveEpilogueBwdGQAISA_fSD_Li256ELb0ELb0EEENS1_19SingleTileSchedulerILb0ELb0ELb0ELi128EEEEEEEEEvNT_6ParamsE) ;  /* 0xffff92f00e007950 */ /* 0x000fea0003c3ffff */
        .type           $_ZN7cutlass13device_kernelIN5flash19enable_sm80_to_sm89INS1_16FlashAttnBwdSm80INS1_25CollectiveMainloopBwdSm80ILi2ELi2EN4cute5tupleIJNS5_1CILi128EEES8_NS7_ILi64EEEEEENS_6half_tEfNS_4arch4Sm80ELb0ELb0ELb1ELb0ELb0ELb0ELb0ELb0ELi2ELi4ELi4ELi4ELb0EEENS1_24CollectiveEpilogueBwdGQAISA_fSD_Li256ELb0ELb0EEENS1_19SingleTileSchedulerILb0ELb0ELb0ELi128EEEEEEEEEvNT_6ParamsE$_ZN4cute3eso3ESOILb1ELb0EJNS_6LayoutINS_5tupleIJNS3_IJNS_1CILi1EEENS4_ILi2EEEEEES6_NS4_ILi8EEEEEENS3_IJNS3_IJS5_S5_EEES6_NS4_ILi4EEEEEEEENS_10ViewEngineIPN7cutlass5ArrayINSF_6half_tELi2ELb0EEEEEEEC2ERKSD_RKSK_,@function
        .size           $_ZN7cutlass13device_kernelIN5flash19enable_sm80_to_sm89INS1_16FlashAttnBwdSm80INS1_25CollectiveMainloopBwdSm80ILi2ELi2EN4cute5tupleIJNS5_1CILi128EEES8_NS7_ILi64EEEEEENS_6half_tEfNS_4arch4Sm80ELb0ELb0ELb1ELb0ELb0ELb0ELb0ELb0ELi2ELi4ELi4ELi4ELb0EEENS1_24CollectiveEpilogueBwdGQAISA_fSD_Li256ELb0ELb0EEENS1_19SingleTileSchedulerILb0ELb0ELb0ELi128EEEEEEEEEvNT_6ParamsE$_ZN4cute3eso3ESOILb1ELb0EJNS_6LayoutINS_5tupleIJNS3_IJNS_1CILi1EEENS4_ILi2EEEEEES6_NS4_ILi8EEEEEENS3_IJNS3_IJS5_S5_EEES6_NS4_ILi4EEEEEEEENS_10ViewEngineIPN7cutlass5ArrayINSF_6half_tELi2ELb0EEEEEEEC2ERKSD_RKSK_,($_ZN7cutlass13device_kernelIN5flash19enable_sm80_to_sm89INS1_16FlashAttnBwdSm80INS1_25CollectiveMainloopBwdSm80ILi2ELi2EN4cute5tupleIJNS5_1CILi128EEES8_NS7_ILi64EEEEEENS_6half_tEfNS_4arch4Sm80ELb0ELb0ELb1ELb0ELb0ELb0ELb0ELb0ELi2ELi4ELi4ELi4ELb0EEENS1_24CollectiveEpilogueBwdGQAISA_fSD_Li256ELb0ELb0EEENS1_19SingleTileSchedulerILb0ELb0ELb0ELi128EEEEEEEEEvNT_6ParamsE$_ZN4cute3eso3ESOILb1ELb0EJNS_6LayoutINS_5tupleIJNS3_IJNS_1CILi1EEENS4_ILi2EEES6_EEEEEENS3_IJNS3_IJS5_S5_S6_EEEEEEEENS_10ViewEngineIPjEEEEC2ERKSB_RKSE_ - $_ZN7cutlass13device_kernelIN5flash19enable_sm80_to_sm89INS1_16FlashAttnBwdSm80INS1_25CollectiveMainloopBwdSm80ILi2ELi2EN4cute5tupleIJNS5_1CILi128EEES8_NS7_ILi64EEEEEENS_6half_tEfNS_4arch4Sm80ELb0ELb0ELb1ELb0ELb0ELb0ELb0ELb0ELi2ELi4ELi4ELi4ELb0EEENS1_24CollectiveEpilogueBwdGQAISA_fSD_Li256ELb0ELb0EEENS1_19SingleTileSchedulerILb0ELb0ELb0ELi128EEEEEEEEEvNT_6ParamsE$_ZN4cute3eso3ESOILb1ELb0EJNS_6LayoutINS_5tupleIJNS3_IJNS_1CILi1EEENS4_ILi2EEEEEES6_NS4_ILi8EEEEEENS3_IJNS3_IJS5_S5_EEES6_NS4_ILi4EEEEEEEENS_10ViewEngineIPN7cutlass5ArrayINSF_6half_tELi2ELb0EEEEEEEC2ERKSD_RKSK_)
$_ZN7cutlass13device_kernelIN5flash19enable_sm80_to_sm89INS1_16FlashAttnBwdSm80INS1_25CollectiveMainloopBwdSm80ILi2ELi2EN4cute5tupleIJNS5_1CILi128EEES8_NS7_ILi64EEEEEENS_6half_tEfNS_4arch4Sm80ELb0ELb0ELb1ELb0ELb0ELb0ELb0ELb0ELi2ELi4ELi4ELi4ELb0EEENS1_24CollectiveEpilogueBwdGQAISA_fSD_Li256ELb0ELb0EEENS1_19SingleTileSchedulerILb0ELb0ELb0ELi128EEEEEEEEEvNT_6ParamsE$_ZN4cute3eso3ESOILb1ELb0EJNS_6LayoutINS_5tupleIJNS3_IJNS_1CILi1EEENS4_ILi2EEEEEES6_NS4_ILi8EEEEEENS3_IJNS3_IJS5_S5_EEES6_NS4_ILi4EEEEEEEENS_10ViewEngineIPN7cutlass5ArrayINSF_6half_tELi2ELb0EEEEEEEC2ERKSD_RKSK_:
[----:B------:R-:W-:Y:S01]  /*6d10*/  IADD3 R2, R72, -c[0x0][0x20], RZ ;  /* 0x8000080048027a10 */ /* 0x000fe20007ffe0ff */
[----:B------:R-:W-:Y:S01]  /*6d20*/  IMAD.MOV.U32 R17, RZ, RZ, R3 ;  /* 0x000000ffff117224 */ /* 0x000fe200078e0003 */
[----:B------:R-:W-:-:S04]  /*6d30*/  MOV R15, 0x0 ;  /* 0x00000000000f7802 */ /* 0x000fc80000000f00 */
[----:B------:R1:W-:Y:S01]  /*6d40*/  STL.64 [R2], R16 ;  /* 0x0000001002007387 */ /* 0x0003e20000100a00 */
[----:B------:R-:W-:Y:S05]  /*6d50*/  RET.REL.NODEC R14 `(_ZN7cutlass13device_kernelIN5flash19enable_sm80_to_sm89INS1_16FlashAttnBwdSm80INS1_25CollectiveMainloopBwdSm80ILi2ELi2EN4cute5tupleIJNS5_1CILi128EEES8_NS7_ILi64EEEEEENS_6half_tEfNS_4arch4Sm80ELb0ELb0ELb1ELb0ELb0ELb0ELb0ELb0ELi2ELi4ELi4ELi4ELb0EEENS1_24CollectiveEpilogueBwdGQAISA_fSD_Li256ELb0ELb0EEENS1_19SingleTileSchedulerILb0ELb0ELb0ELi128EEEEEEEEEvNT_6ParamsE) ;  /* 0xffff92a00e007950 */ /* 0x000fea0003c3ffff */
        .type           $_ZN7cutlass13device_kernelIN5flash19enable_sm80_to_sm89INS1_16FlashAttnBwdSm80INS1_25CollectiveMainloopBwdSm80ILi2ELi2EN4cute5tupleIJNS5_1CILi128EEES8_NS7_ILi64EEEEEENS_6half_tEfNS_4arch4Sm80ELb0ELb0ELb1ELb0ELb0ELb0ELb0ELb0ELi2ELi4ELi4ELi4ELb0EEENS1_24CollectiveEpilogueBwdGQAISA_fSD_Li256ELb0ELb0EEENS1_19SingleTileSchedulerILb0ELb0ELb0ELi128EEEEEEEEEvNT_6ParamsE$_ZN4cute3eso3ESOILb1ELb0EJNS_6LayoutINS_5tupleIJNS3_IJNS_1CILi1EEENS4_ILi2EEES6_EEEEEENS3_IJNS3_IJS5_S5_S6_EEEEEEEENS_10ViewEngineIPjEEEEC2ERKSB_RKSE_,@function
        .size           $_ZN7cutlass13device_kernelIN5flash19enable_sm80_to_sm89INS1_16FlashAttnBwdSm80INS1_25CollectiveMainloopBwdSm80ILi2ELi2EN4cute5tupleIJNS5_1CILi128EEES8_NS7_ILi64EEEEEENS_6half_tEfNS_4arch4Sm80ELb0ELb0ELb1ELb0ELb0ELb0ELb0ELb0ELi2ELi4ELi4ELi4ELb0EEENS1_24CollectiveEpilogueBwdGQAISA_fSD_Li256ELb0ELb0EEENS1_19SingleTileSchedulerILb0ELb0ELb0ELi128EEEEEEEEEvNT_6ParamsE$_ZN4cute3eso3ESOILb1ELb0EJNS_6LayoutINS_5tupleIJNS3_IJNS_1CILi1EEENS4_ILi2EEES6_EEEEEENS3_IJNS3_IJS5_S5_S6_EEEEEEEENS_10ViewEngineIPjEEEEC2ERKSB_RKSE_,($_ZN7cutlass13device_kernelIN5flash19enable_sm80_to_sm89INS1_16FlashAttnBwdSm80INS1_25CollectiveMainloopBwdSm80ILi2ELi2EN4cute5tupleIJNS5_1CILi128EEES8_NS7_ILi64EEEEEENS_6half_tEfNS_4arch4Sm80ELb0ELb0ELb1ELb0ELb0ELb0ELb0ELb0ELi2ELi4ELi4ELi4ELb0EEENS1_24CollectiveEpilogueBwdGQAISA_fSD_Li256ELb0ELb0EEENS1_19SingleTileSchedulerILb0ELb0ELb0ELi128EEEEEEEEEvNT_6ParamsE$_ZN4cute3eso3ESOILb1ELb0EJNS_6LayoutINS_5tupleIJNS3_IJNS_1CILi1EEES5_EEEEEENS3_IJNS3_IJS5_NS4_ILi0EEEEEEEEEEENS_10ViewEngineINS_8smem_ptrIPN7cutlass9uint128_tEEEEEEEC2ERKSB_RKSI_ - $_ZN7cutlass13device_kernelIN5flash19enable_sm80_to_sm89INS1_16FlashAttnBwdSm80INS1_25CollectiveMainloopBwdSm80ILi2ELi2EN4cute5tupleIJNS5_1CILi128EEES8_NS7_ILi64EEEEEENS_6half_tEfNS_4arch4Sm80ELb0ELb0ELb1ELb0ELb0ELb0ELb0ELb0ELi2ELi4ELi4ELi4ELb0EEENS1_24CollectiveEpilogueBwdGQAISA_fSD_Li256ELb0ELb0EEENS1_19SingleTileSchedulerILb0ELb0ELb0ELi128EEEEEEEEEvNT_6ParamsE$_ZN4cute3eso3ESOILb1ELb0EJNS_6LayoutINS_5tupleIJNS3_IJNS_1CILi1EEENS4_ILi2EEES6_EEEEEENS3_IJNS3_IJS5_S5_S6_EEEEEEEENS_10ViewEngineIPjEEEEC2ERKSB_RKSE_)
$_ZN7cutlass13device_kernelIN5flash19enable_sm80_to_sm89INS1_16FlashAttnBwdSm80INS1_25CollectiveMainloopBwdSm80ILi2ELi2EN4cute5tupleIJNS5_1CILi128EEES8_NS7_ILi64EEEEEENS_6half_tEfNS_4arch4Sm80ELb0ELb0ELb1ELb0ELb0ELb0ELb0ELb0ELi2ELi4ELi4ELi4ELb0EEENS1_24CollectiveEpilogueBwdGQAISA_fSD_Li256ELb0ELb0EEENS1_19SingleTileSchedulerILb0ELb0ELb0ELi128EEEEEEEEEvNT_6ParamsE$_ZN4cute3eso3ESOILb1ELb0EJNS_6LayoutINS_5tupleIJNS3_IJNS_1CILi1EEENS4_ILi2EEES6_EEEEEENS3_IJNS3_IJS5_S5_S6_EEEEEEEENS_10ViewEngineIPjEEEEC2ERKSB_RKSE_:
[----:B------:R-:W-:Y:S02]  /*6d60*/  IADD3 R2, R62, -c[0x0][0x20], RZ ;  /* 0x800008003e027a10 */ /* 0x000fe40007ffe0ff */
[----:B------:R-:W-:-:S03]  /*6d70*/  MOV R5, 0x0 ;  /* 0x0000000000057802 */ /* 0x000fc60000000f00 */
[----:B------:R1:W-:Y:S01]  /*6d80*/  STL.64 [R2], R12 ;  /* 0x0000000c02007387 */ /* 0x0003e20000100a00 */
[----:B------:R-:W-:Y:S05]  /*6d90*/  RET.REL.NODEC R4 `(_ZN7cutlass13device_kernelIN5flash19enable_sm80_to_sm89INS1_16FlashAttnBwdSm80INS1_25CollectiveMainloopBwdSm80ILi2ELi2EN4cute5tupleIJNS5_1CILi128EEES8_NS7_ILi64EEEEEENS_6half_tEfNS_4arch4Sm80ELb0ELb0ELb1ELb0ELb0ELb0ELb0ELb0ELi2ELi4ELi4ELi4ELb0EEENS1_24CollectiveEpilogueBwdGQAISA_fSD_Li256ELb0ELb0EEENS1_19SingleTileSchedulerILb0ELb0ELb0ELi128EEEEEEEEEvNT_6ParamsE) ;  /* 0xffff926004007950 */ /* 0x000fea0003c3ffff */
        .type           $_ZN7cutlass13device_kernelIN5flash19enable_sm80_to_sm89INS1_16FlashAttnBwdSm80INS1_25CollectiveMainloopBwdSm80ILi2ELi2EN4cute5tupleIJNS5_1CILi128EEES8_NS7_ILi64EEEEEENS_6half_tEfNS_4arch4Sm80ELb0ELb0ELb1ELb0ELb0ELb0ELb0ELb0ELi2ELi4ELi4ELi4ELb0EEENS1_24CollectiveEpilogueBwdGQAISA_fSD_Li256ELb0ELb0EEENS1_19SingleTileSchedulerILb0ELb0ELb0ELi128EEEEEEEEEvNT_6ParamsE$_ZN4cute3eso3ESOILb1ELb0EJNS_6LayoutINS_5tupleIJNS3_IJNS_1CILi1EEES5_EEEEEENS3_IJNS3_IJS5_NS4_ILi0EEEEEEEEEEENS_10ViewEngineINS_8smem_ptrIPN7cutlass9uint128_tEEEEEEEC2ERKSB_RKSI_,@function
        .size           $_ZN7cutlass13device_kernelIN5flash19enable_sm80_to_sm89INS1_16FlashAttnBwdSm80INS1_25CollectiveMainloopBwdSm80ILi2ELi2EN4cute5tupleIJNS5_1CILi128EEES8_NS7_ILi64EEEEEENS_6half_tEfNS_4arch4Sm80ELb0ELb0ELb1ELb0ELb0ELb0ELb0ELb0ELi2ELi4ELi4ELi4ELb0EEENS1_24CollectiveEpilogueBwdGQAISA_fSD_Li256ELb0ELb0EEENS1_19SingleTileSchedulerILb0ELb0ELb0ELi128EEEEEEEEEvNT_6ParamsE$_ZN4cute3eso3ESOILb1ELb0EJNS_6LayoutINS_5tupleIJNS3_IJNS_1CILi1EEES5_EEEEEENS3_IJNS3_IJS5_NS4_ILi0EEEEEEEEEEENS_10ViewEngineINS_8smem_ptrIPN7cutlass9uint128_tEEEEEEEC2ERKSB_RKSI_,($_ZN7cutlass13device_kernelIN5flash19enable_sm80_to_sm89INS1_16FlashAttnBwdSm80INS1_25CollectiveMainloopBwdSm80ILi2ELi2EN4cute5tupleIJNS5_1CILi128EEES8_NS7_ILi64EEEEEENS_6half_tEfNS_4arch4Sm80ELb0ELb0ELb1ELb0ELb0ELb0ELb0ELb0ELi2ELi4ELi4ELi4ELb0EEENS1_24CollectiveEpilogueBwdGQAISA_fSD_Li256ELb0ELb0EEENS1_19SingleTileSchedulerILb0ELb0ELb0ELi128EEEEEEEEEvNT_6ParamsE$_ZN4cute3eso3ESOILb1ELb0EJNS_6LayoutINS_5tupleIJNS3_IJNS_1CILi2EEES5_EEEEEENS3_IJNS3_IJNS4_ILi1EEES5_EEEEEEEENS_10ViewEngineIPKfEEEEC2ERKSB_RKSF_ - $_ZN7cutlass13device_kernelIN5flash19enable_sm80_to_sm89INS1_16FlashAttnBwdSm80INS1_25CollectiveMainloopBwdSm80ILi2ELi2EN4cute5tupleIJNS5_1CILi128EEES8_NS7_ILi64EEEEEENS_6half_tEfNS_4arch4Sm80ELb0ELb0ELb1ELb0ELb0ELb0ELb0ELb0ELi2ELi4ELi4ELi4ELb0EEENS1_24CollectiveEpilogueBwdGQAISA_fSD_Li256ELb0ELb0EEENS1_19SingleTileSchedulerILb0ELb0ELb0ELi128EEEEEEEEEvNT_6ParamsE$_ZN4cute3eso3ESOILb1ELb0EJNS_6LayoutINS_5tupleIJNS3_IJNS_1CILi1EEES5_EEEEEENS3_IJNS3_IJS5_NS4_ILi0EEEEEEEEEEENS_10ViewEngineINS_8smem_ptrIPN7cutlass9uint128_tEEEEEEEC2ERKSB_RKSI_)
$_ZN7cutlass13device_kernelIN5flash19enable_sm80_to_sm89INS1_16FlashAttnBwdSm80INS1_25CollectiveMainloopBwdSm80ILi2ELi2EN4cute5tupleIJNS5_1CILi128EEES8_NS7_ILi64EEEEEENS_6half_tEfNS_4arch4Sm80ELb0ELb0ELb1ELb0ELb0ELb0ELb0ELb0ELi2ELi4ELi4ELi4ELb0EEENS1_24CollectiveEpilogueBwdGQAISA_fSD_Li256ELb0ELb0EEENS1_19SingleTileSchedulerILb0ELb0ELb0ELi128EEEEEEEEEvNT_6ParamsE$_ZN4cute3eso3ESOILb1ELb0EJNS_6LayoutINS_5tupleIJNS3_IJNS_1CILi1EEES5_EEEEEENS3_IJNS3_IJS5_NS4_ILi0EEEEEEEEEEENS_10ViewEngineINS_8smem_ptrIPN7cutlass9uint128_tEEEEEEEC2ERKSB_RKSI_:
[----:B------:R-:W-:Y:S02]  /*6da0*/  IADD3 R38, R85, -c[0x0][0x20], RZ ;  /* 0x8000080055267a10 */ /* 0x000fe40007ffe0ff */
[----:B------:R-:W-:-:S03]  /*6db0*/  MOV R47, 0x0 ;  /* 0x00000000002f7802 */ /* 0x000fc60000000f00 */
[----:B------:R1:W-:Y:S01]  /*6dc0*/  STL.64 [R38], R2 ;  /* 0x0000000226007387 */ /* 0x0003e20000100a00 */
[----:B------:R-:W-:Y:S05]  /*6dd0*/  RET.REL.NODEC R46 `(_ZN7cutlass13device_kernelIN5flash19enable_sm80_to_sm89INS1_16FlashAttnBwdSm80INS1_25CollectiveMainloopBwdSm80ILi2ELi2EN4cute5tupleIJNS5_1CILi128EEES8_NS7_ILi64EEEEEENS_6half_tEfNS_4arch4Sm80ELb0ELb0ELb1ELb0ELb0ELb0ELb0ELb0ELi2ELi4ELi4ELi4ELb0EEENS1_24CollectiveEpilogueBwdGQAISA_fSD_Li256ELb0ELb0EEENS1_19SingleTileSchedulerILb0ELb0ELb0ELi128EEEEEEEEEvNT_6ParamsE) ;  /* 0xffff92202e007950 */ /* 0x000fea0003c3ffff */
        .type           $_ZN7cutlass13device_kernelIN5flash19enable_sm80_to_sm89INS1_16FlashAttnBwdSm80INS1_25CollectiveMainloopBwdSm80ILi2ELi2EN4cute5tupleIJNS5_1CILi128EEES8_NS7_ILi64EEEEEENS_6half_tEfNS_4arch4Sm80ELb0ELb0ELb1ELb0ELb0ELb0ELb0ELb0ELi2ELi4ELi4ELi4ELb0EEENS1_24CollectiveEpilogueBwdGQAISA_fSD_Li256ELb0ELb0EEENS1_19SingleTileSchedulerILb0ELb0ELb0ELi128EEEEEEEEEvNT_6ParamsE$_ZN4cute3eso3ESOILb1ELb0EJNS_6LayoutINS_5tupleIJNS3_IJNS_1CILi2EEES5_EEEEEENS3_IJNS3_IJNS4_ILi1EEES5_EEEEEEEENS_10ViewEngineIPKfEEEEC2ERKSB_RKSF_,@function
        .size           $_ZN7cutlass13device_kernelIN5flash19enable_sm80_to_sm89INS1_16FlashAttnBwdSm80INS1_25CollectiveMainloopBwdSm80ILi2ELi2EN4cute5tupleIJNS5_1CILi128EEES8_NS7_ILi64EEEEEENS_6half_tEfNS_4arch4Sm80ELb0ELb0ELb1ELb0ELb0ELb0ELb0ELb0ELi2ELi4ELi4ELi4ELb0EEENS1_24CollectiveEpilogueBwdGQAISA_fSD_Li256ELb0ELb0EEENS1_19SingleTileSchedulerILb0ELb0ELb0ELi128EEEEEEEEEvNT_6ParamsE$_ZN4cute3eso3ESOILb1ELb0EJNS_6LayoutINS_5tupleIJNS3_IJNS_1CILi2EEES5_EEEEEENS3_IJNS3_IJNS4_ILi1EEES5_EEEEEEEENS_10ViewEngineIPKfEEEEC2ERKSB_RKSF_,($_ZN7cutlass13device_kernelIN5flash19enable_sm80_to_sm89INS1_16FlashAttnBwdSm80INS1_25CollectiveMainloopBwdSm80ILi2ELi2EN4cute5tupleIJNS5_1CILi128EEES8_NS7_ILi64EEEEEENS_6half_tEfNS_4arch4Sm80ELb0ELb0ELb1ELb0ELb0ELb0ELb0ELb0ELi2ELi4ELi4ELi4ELb0EEENS1_24CollectiveEpilogueBwdGQAISA_fSD_Li256ELb0ELb0EEENS1_19SingleTileSchedulerILb0ELb0ELb0ELi128EEEEEEEEEvNT_6ParamsE$_ZN4cute3eso3ESOILb1ELb0EJNS_6LayoutINS_5tupleIJNS3_IJNS_1CILi2EEES5_EEEEEENS3_IJNS3_IJNS4_ILi1EEES5_EEEEEEEENS_10ViewEngineIPN7cutlass6half_tEEEEEC2ERKSB_RKSG_ - $_ZN7cutlass13device_kernelIN5flash19enable_sm80_to_sm89INS1_16FlashAttnBwdSm80INS1_25CollectiveMainloopBwdSm80ILi2ELi2EN4cute5tupleIJNS5_1CILi128EEES8_NS7_ILi64EEEEEENS_6half_tEfNS_4arch4Sm80ELb0ELb0ELb1ELb0ELb0ELb0ELb0ELb0ELi2ELi4ELi4ELi4ELb0EEENS1_24CollectiveEpilogueBwdGQAISA_fSD_Li256ELb0ELb0EEENS1_19SingleTileSchedulerILb0ELb0ELb0ELi128EEEEEEEEEvNT_6ParamsE$_ZN4cute3eso3ESOILb1ELb0EJNS_6LayoutINS_5tupleIJNS3_IJNS_1CILi2EEES5_EEEEEENS3_IJNS3_IJNS4_ILi1EEES5_EEEEEEEENS_10ViewEngineIPKfEEEEC2ERKSB_RKSF_)
$_ZN7cutlass13device_kernelIN5flash19enable_sm80_to_sm89INS1_16FlashAttnBwdSm80INS1_25CollectiveMainloopBwdSm80ILi2ELi2EN4cute5tupleIJNS5_1CILi128EEES8_NS7_ILi64EEEEEENS_6half_tEfNS_4arch4Sm80ELb0ELb0ELb1ELb0ELb0ELb0ELb0ELb0ELi2ELi4ELi4ELi4ELb0EEENS1_24CollectiveEpilogueBwdGQAISA_fSD_Li256ELb0ELb0EEENS1_19SingleTileSchedulerILb0ELb0ELb0ELi128EEEEEEEEEvNT_6ParamsE$_ZN4cute3eso3ESOILb1ELb0EJNS_6LayoutINS_5tupleIJNS3_IJNS_1CILi2EEES5_EEEEEENS3_IJNS3_IJNS4_ILi1EEES5_EEEEEEEENS_10ViewEngineIPKfEEEEC2ERKSB_RKSF_:
[----:B------:R-:W-:Y:S01]  /*6de0*/  IADD3 R2, R62, -c[0x0][0x20], RZ ;  /* 0x800008003e027a10 */ /* 0x000fe20007ffe0ff */
[----:B------:R-:W-:Y:S01]  /*6df0*/  IMAD.MOV.U32 R7, RZ, RZ, R3 ;  /* 0x000000ffff077224 */ /* 0x000fe200078e0003 */
[----:B------:R-:W-:-:S04]  /*6e00*/  MOV R5, 0x0 ;  /* 0x0000000000057802 */ /* 0x000fc80000000f00 */
[----:B------:R1:W-:Y:S01]  /*6e10*/  STL.64 [R2], R6 ;  /* 0x0000000602007387 */ /* 0x0003e20000100a00 */
[----:B------:R-:W-:Y:S05]  /*6e20*/  RET.REL.NODEC R4 `(_ZN7cutlass13device_kernelIN5flash19enable_sm80_to_sm89INS1_16FlashAttnBwdSm80INS1_25CollectiveMainloopBwdSm80ILi2ELi2EN4cute5tupleIJNS5_1CILi128EEES8_NS7_ILi64EEEEEENS_6half_tEfNS_4arch4Sm80ELb0ELb0ELb1ELb0ELb0ELb0ELb0ELb0ELi2ELi4ELi4ELi4ELb0EEENS1_24CollectiveEpilogueBwdGQAISA_fSD_Li256ELb0ELb0EEENS1_19SingleTileSchedulerILb0ELb0ELb0ELi128EEEEEEEEEvNT_6ParamsE) ;  /* 0xffff91d004007950 */ /* 0x000fea0003c3ffff */
        .type           $_ZN7cutlass13device_kernelIN5flash19enable_sm80_to_sm89INS1_16FlashAttnBwdSm80INS1_25CollectiveMainloopBwdSm80ILi2ELi2EN4cute5tupleIJNS5_1CILi128EEES8_NS7_ILi64EEEEEENS_6half_tEfNS_4arch4Sm80ELb0ELb0ELb1ELb0ELb0ELb0ELb0ELb0ELi2ELi4ELi4ELi4ELb0EEENS1_24CollectiveEpilogueBwdGQAISA_fSD_Li256ELb0ELb0EEENS1_19SingleTileSchedulerILb0ELb0ELb0ELi128EEEEEEEEEvNT_6ParamsE$_ZN4cute3eso3ESOILb1ELb0EJNS_6LayoutINS_5tupleIJNS3_IJNS_1CILi2EEES5_EEEEEENS3_IJNS3_IJNS4_ILi1EEES5_EEEEEEEENS_10ViewEngineIPN7cutlass6half_tEEEEEC2ERKSB_RKSG_,@function
        .size           $_ZN7cutlass13device_kernelIN5flash19enable_sm80_to_sm89INS1_16FlashAttnBwdSm80INS1_25CollectiveMainloopBwdSm80ILi2ELi2EN4cute5tupleIJNS5_1CILi128EEES8_NS7_ILi64EEEEEENS_6half_tEfNS_4arch4Sm80ELb0ELb0ELb1ELb0ELb0ELb0ELb0ELb0ELi2ELi4ELi4ELi4ELb0EEENS1_24CollectiveEpilogueBwdGQAISA_fSD_Li256ELb0ELb0EEENS1_19SingleTileSchedulerILb0ELb0ELb0ELi128EEEEEEEEEvNT_6ParamsE$_ZN4cute3eso3ESOILb1ELb0EJNS_6LayoutINS_5tupleIJNS3_IJNS_1CILi2EEES5_EEEEEENS3_IJNS3_IJNS4_ILi1EEES5_EEEEEEEENS_10ViewEngineIPN7cutlass6half_tEEEEEC2ERKSB_RKSG_,($_ZN7cutlass13device_kernelIN5flash19enable_sm80_to_sm89INS1_16FlashAttnBwdSm80INS1_25CollectiveMainloopBwdSm80ILi2ELi2EN4cute5tupleIJNS5_1CILi128EEES8_NS7_ILi64EEEEEENS_6half_tEfNS_4arch4Sm80ELb0ELb0ELb1ELb0ELb0ELb0ELb0ELb0ELi2ELi4ELi4ELi4ELb0EEENS1_24CollectiveEpilogueBwdGQAISA_fSD_Li256ELb0ELb0EEENS1_19SingleTileSchedulerILb0ELb0ELb0ELi128EEEEEEEEEvNT_6ParamsE$_ZN4cute3eso3ESOILb1ELb0EJNS_6LayoutINS_5tupleIJNS3_IJNS_1CILi2EEES5_EEEEEENS3_IJNS3_IJNS4_ILi1EEES5_EEEEEEEENS_10ViewEngineIPfEEEEC2ERKSB_RKSE_ - $_ZN7cutlass13device_kernelIN5flash19enable_sm80_to_sm89INS1_16FlashAttnBwdSm80INS1_25CollectiveMainloopBwdSm80ILi2ELi2EN4cute5tupleIJNS5_1CILi128EEES8_NS7_ILi64EEEEEENS_6half_tEfNS_4arch4Sm80ELb0ELb0ELb1ELb0ELb0ELb0ELb0ELb0ELi2ELi4ELi4ELi4ELb0EEENS1_24CollectiveEpilogueBwdGQAISA_fSD_Li256ELb0ELb0EEENS1_19SingleTileSchedulerILb0ELb0ELb0ELi128EEEEEEEEEvNT_6ParamsE$_ZN4cute3eso3ESOILb1ELb0EJNS_6LayoutINS_5tupleIJNS3_IJNS_1CILi2EEES5_EEEEEENS3_IJNS3_IJNS4_ILi1EEES5_EEEEEEEENS_10ViewEngineIPN7cutlass6half_tEEEEEC2ERKSB_RKSG_)
$_ZN7cutlass13device_kernelIN5flash19enable_sm80_to_sm89INS1_16FlashAttnBwdSm80INS1_25CollectiveMainloopBwdSm80ILi2ELi2EN4cute5tupleIJNS5_1CILi128EEES8_NS7_ILi64EEEEEENS_6half_tEfNS_4arch4Sm80ELb0ELb0ELb1ELb0ELb0ELb0ELb0ELb0ELi2ELi4ELi4ELi4ELb0EEENS1_24CollectiveEpilogueBwdGQAISA_fSD_Li256ELb0ELb0EEENS1_19SingleTileSchedulerILb0ELb0ELb0ELi128EEEEEEEEEvNT_6ParamsE$_ZN4cute3eso3ESOILb1ELb0EJNS_6LayoutINS_5tupleIJNS3_IJNS_1CILi2EEES5_EEEEEENS3_IJNS3_IJNS4_ILi1EEES5_EEEEEEEENS_10ViewEngineIPN7cutlass6half_tEEEEEC2ERKSB_RKSG_:
[----:B------:R-:W-:Y:S01]  /*6e30*/  IADD3 R2, R62, -c[0x0][0x20], RZ ;  /* 0x800008003e027a10 */ /* 0x000fe20007ffe0ff */
[----:B------:R-:W-:Y:S01]  /*6e40*/  IMAD.MOV.U32 R7, RZ, RZ, R3 ;  /* 0x000000ffff077224 */ /* 0x000fe200078e0003 */
[----:B------:R-:W-:-:S04]  /*6e50*/  MOV R5, 0x0 ;  /* 0x0000000000057802 */ /* 0x000fc80000000f00 */
[----:B------:R1:W-:Y:S01]  /*6e60*/  STL.64 [R2], R6 ;  /* 0x0000000602007387 */ /* 0x0003e20000100a00 */
[----:B------:R-:W-:Y:S05]  /*6e70*/  RET.REL.NODEC R4 `(_ZN7cutlass13device_kernelIN5flash19enable_sm80_to_sm89INS1_16FlashAttnBwdSm80INS1_25CollectiveMainloopBwdSm80ILi2ELi2EN4cute5tupleIJNS5_1CILi128EEES8_NS7_ILi64EEEEEENS_6half_tEfNS_4arch4Sm80ELb0ELb0ELb1ELb0ELb0ELb0ELb0ELb0ELi2ELi4ELi4ELi4ELb0EEENS1_24CollectiveEpilogueBwdGQAISA_fSD_Li256ELb0ELb0EEENS1_19SingleTileSchedulerILb0ELb0ELb0ELi128EEEEEEEEEvNT_6ParamsE) ;  /* 0xffff918004007950 */ /* 0x000fea0003c3ffff */
        .type           $_ZN7cutlass13device_kernelIN5flash19enable_sm80_to_sm89INS1_16FlashAttnBwdSm80INS1_25CollectiveMainloopBwdSm80ILi2ELi2EN4cute5tupleIJNS5_1CILi128EEES8_NS7_ILi64EEEEEENS_6half_tEfNS_4arch4Sm80ELb0ELb0ELb1ELb0ELb0ELb0ELb0ELb0ELi2ELi4ELi4ELi4ELb0EEENS1_24CollectiveEpilogueBwdGQAISA_fSD_Li256ELb0ELb0EEENS1_19SingleTileSchedulerILb0ELb0ELb0ELi128EEEEEEEEEvNT_6ParamsE$_ZN4cute3eso3ESOILb1ELb0EJNS_6LayoutINS_5tupleIJNS3_IJNS_1CILi2EEES5_EEEEEENS3_IJNS3_IJNS4_ILi1EEES5_EEEEEEEENS_10ViewEngineIPfEEEEC2ERKSB_RKSE_,@function
        .size           $_ZN7cutlass13device_kernelIN5flash19enable_sm80_to_sm89INS1_16FlashAttnBwdSm80INS1_25CollectiveMainloopBwdSm80ILi2ELi2EN4cute5tupleIJNS5_1CILi128EEES8_NS7_ILi64EEEEEENS_6half_tEfNS_4arch4Sm80ELb0ELb0ELb1ELb0ELb0ELb0ELb0ELb0ELi2ELi4ELi4ELi4ELb0EEENS1_24CollectiveEpilogueBwdGQAISA_fSD_Li256ELb0ELb0EEENS1_19SingleTileSchedulerILb0ELb0ELb0ELi128EEEEEEEEEvNT_6ParamsE$_ZN4cute3eso3ESOILb1ELb0EJNS_6LayoutINS_5tupleIJNS3_IJNS_1CILi2EEES5_EEEEEENS3_IJNS3_IJNS4_ILi1EEES5_EEEEEEEENS_10ViewEngineIPfEEEEC2ERKSB_RKSE_,($_ZN7cutlass13device_kernelIN5flash19enable_sm80_to_sm89INS1_16FlashAttnBwdSm80INS1_25CollectiveMainloopBwdSm80ILi2ELi2EN4cute5tupleIJNS5_1CILi128EEES8_NS7_ILi64EEEEEENS_6half_tEfNS_4arch4Sm80ELb0ELb0ELb1ELb0ELb0ELb0ELb0ELb0ELi2ELi4ELi4ELi4ELb0EEENS1_24CollectiveEpilogueBwdGQAISA_fSD_Li256ELb0ELb0EEENS1_19SingleTileSchedulerILb0ELb0ELb0ELi128EEEEEEEEEvNT_6ParamsE$_ZN4cute3eso3ESOILb1ELb0EJNS_6LayoutINS_5tupleIJNS3_IJNS_1CILi2EEES5_EEEEEENS3_IJNS3_IJNS4_ILi1EEES5_EEEEEEEEiEEC2ERKSB_RKi - $_ZN7cutlass13device_kernelIN5flash19enable_sm80_to_sm89INS1_16FlashAttnBwdSm80INS1_25CollectiveMainloopBwdSm80ILi2ELi2EN4cute5tupleIJNS5_1CILi128EEES8_NS7_ILi64EEEEEENS_6half_tEfNS_4arch4Sm80ELb0ELb0ELb1ELb0ELb0ELb0ELb0ELb0ELi2ELi4ELi4ELi4ELb0EEENS1_24CollectiveEpilogueBwdGQAISA_fSD_Li256ELb0ELb0EEENS1_19SingleTileSchedulerILb0ELb0ELb0ELi128EEEEEEEEEvNT_6ParamsE$_ZN4cute3eso3ESOILb1ELb0EJNS_6LayoutINS_5tupleIJNS3_IJNS_1CILi2EEES5_EEEEEENS3_IJNS3_IJNS4_ILi1EEES5_EEEEEEEENS_10ViewEngineIPfEEEEC2ERKSB_RKSE_)
$_ZN7cutlass13device_kernelIN5flash19enable_sm80_to_sm89INS1_16FlashAttnBwdSm80INS1_25CollectiveMainloopBwdSm80ILi2ELi2EN4cute5tupleIJNS5_1CILi128EEES8_NS7_ILi64EEEEEENS_6half_tEfNS_4arch4Sm80ELb0ELb0ELb1ELb0ELb0ELb0ELb0ELb0ELi2ELi4ELi4ELi4ELb0EEENS1_24CollectiveEpilogueBwdGQAISA_fSD_Li256ELb0ELb0EEENS1_19SingleTileSchedulerILb0ELb0ELb0ELi128EEEEEEEEEvNT_6ParamsE$_ZN4cute3eso3ESOILb1ELb0EJNS_6LayoutINS_5tupleIJNS3_IJNS_1CILi2EEES5_EEEEEENS3_IJNS3_IJNS4_ILi1EEES5_EEEEEEEENS_10ViewEngineIPfEEEEC2ERKSB_RKSE_:
[----:B------:R-:W-:Y:S01]  /*6e80*/  IADD3 R2, R62, -c[0x0][0x20], RZ ;  /* 0x800008003e027a10 */ /* 0x000fe20007ffe0ff */
[----:B------:R-:W-:Y:S01]  /*6e90*/  IMAD.MOV.U32 R9, RZ, RZ, R3 ;  /* 0x000000ffff097224 */ /* 0x000fe200078e0003 */
[----:B------:R-:W-:-:S04]  /*6ea0*/  MOV R5, 0x0 ;  /* 0x0000000000057802 */ /* 0x000fc80000000f00 */
[----:B------:R1:W-:Y:S01]  /*6eb0*/  STL.64 [R2], R8 ;  /* 0x0000000802007387 */ /* 0x0003e20000100a00 */
[----:B------:R-:W-:Y:S05]  /*6ec0*/  RET.REL.NODEC R4 `(_ZN7cutlass13device_kernelIN5flash19enable_sm80_to_sm89INS1_16FlashAttnBwdSm80INS1_25CollectiveMainloopBwdSm80ILi2ELi2EN4cute5tupleIJNS5_1CILi128EEES8_NS7_ILi64EEEEEENS_6half_tEfNS_4arch4Sm80ELb0ELb0ELb1ELb0ELb0ELb0ELb0ELb0ELi2ELi4ELi4ELi4ELb0EEENS1_24CollectiveEpilogueBwdGQAISA_fSD_Li256ELb0ELb0EEENS1_19SingleTileSchedulerILb0ELb0ELb0ELi128EEEEEEEEEvNT_6ParamsE) ;  /* 0xffff913004007950 */ /* 0x000fea0003c3ffff */
        .type           $_ZN7cutlass13device_kernelIN5flash19enable_sm80_to_sm89INS1_16FlashAttnBwdSm80INS1_25CollectiveMainloopBwdSm80ILi2ELi2EN4cute5tupleIJNS5_1CILi128EEES8_NS7_ILi64EEEEEENS_6half_tEfNS_4arch4Sm80ELb0ELb0ELb1ELb0ELb0ELb0ELb0ELb0ELi2ELi4ELi4ELi4ELb0EEENS1_24CollectiveEpilogueBwdGQAISA_fSD_Li256ELb0ELb0EEENS1_19SingleTileSchedulerILb0ELb0ELb0ELi128EEEEEEEEEvNT_6ParamsE$_ZN4cute3eso3ESOILb1ELb0EJNS_6LayoutINS_5tupleIJNS3_IJNS_1CILi2EEES5_EEEEEENS3_IJNS3_IJNS4_ILi1EEES5_EEEEEEEEiEEC2ERKSB_RKi,@function
        .size           $_ZN7cutlass13device_kernelIN5flash19enable_sm80_to_sm89INS1_16FlashAttnBwdSm80INS1_25CollectiveMainloopBwdSm80ILi2ELi2EN4cute5tupleIJNS5_1CILi128EEES8_NS7_ILi64EEEEEENS_6half_tEfNS_4arch4Sm80ELb0ELb0ELb1ELb0ELb0ELb0ELb0ELb0ELi2ELi4ELi4ELi4ELb0EEENS1_24CollectiveEpilogueBwdGQAISA_fSD_Li256ELb0ELb0EEENS1_19SingleTileSchedulerILb0ELb0ELb0ELi128EEEEEEEEEvNT_6ParamsE$_ZN4cute3eso3ESOILb1ELb0EJNS_6LayoutINS_5tupleIJNS3_IJNS_1CILi2EEES5_EEEEEENS3_IJNS3_IJNS4_ILi1EEES5_EEEEEEEEiEEC2ERKSB_RKi,($_ZN7cutlass13device_kernelIN5flash19enable_sm80_to_sm89INS1_16FlashAttnBwdSm80INS1_25CollectiveMainloopBwdSm80ILi2ELi2EN4cute5tupleIJNS5_1CILi128EEES8_NS7_ILi64EEEEEENS_6half_tEfNS_4arch4Sm80ELb0ELb0ELb1ELb0ELb0ELb0ELb0ELb0ELi2ELi4ELi4ELi4ELb0EEENS1_24CollectiveEpilogueBwdGQAISA_fSD_Li256ELb0ELb0EEENS1_19SingleTileSchedulerILb0ELb0ELb0ELi128EEEEEEEEEvNT_6ParamsE$_ZN4cute3eso3ESOILb1ELb0EJNS_6LayoutINS_5tupleIJNS3_IJNS_1CILi2EEES5_EEEEEENS3_IJNS3_IJNS4_ILi8EEENS4_ILi64EEEEEEEEEEENS_10ViewEngineINS_8smem_ptrIPfEEEEEEC2ERKSC_RKSH_ - $_ZN7cutlass13device_kernelIN5flash19enable_sm80_to_sm89INS1_16FlashAttnBwdSm80INS1_25CollectiveMainloopBwdSm80ILi2ELi2EN4cute5tupleIJNS5_1CILi128EEES8_NS7_ILi64EEEEEENS_6half_tEfNS_4arch4Sm80ELb0ELb0ELb1ELb0ELb0ELb0ELb0ELb0ELi2ELi4ELi4ELi4ELb0EEENS1_24CollectiveEpilogueBwdGQAISA_fSD_Li256ELb0ELb0EEENS1_19SingleTileSchedulerILb0ELb0ELb0ELi128EEEEEEEEEvNT_6ParamsE$_ZN4cute3eso3ESOILb1ELb0EJNS_6LayoutINS_5tupleIJNS3_IJNS_1CILi2EEES5_EEEEEENS3_IJNS3_IJNS4_ILi1EEES5_EEEEEEEEiEEC2ERKSB_RKi)
$_ZN7cutlass13device_kernelIN5flash19enable_sm80_to_sm89INS1_16FlashAttnBwdSm80INS1_25CollectiveMainloopBwdSm80ILi2ELi2EN4cute5tupleIJNS5_1CILi128EEES8_NS7_ILi64EEEEEENS_6half_tEfNS_4arch4Sm80ELb0ELb0ELb1ELb0ELb0ELb0ELb0ELb0ELi2ELi4ELi4ELi4ELb0EEENS1_24CollectiveEpilogueBwdGQAISA_fSD_Li256ELb0ELb0EEENS1_19SingleTileSchedulerILb0ELb0ELb0ELi128EEEEEEEEEvNT_6ParamsE$_ZN4cute3eso3ESOILb1ELb0EJNS_6LayoutINS_5tupleIJNS3_IJNS_1CILi2EEES5_EEEEEENS3_IJNS3_IJNS4_ILi1EEES5_EEEEEEEEiEEC2ERKSB_RKi:
[----:B------:R-:W-:Y:S02]  /*6ed0*/  IADD3 R2, R62, -c[0x0][0x20], RZ ;  /* 0x800008003e027a10 */ /* 0x000fe40007ffe0ff */
[----:B------:R-:W-:-:S03]  /*6ee0*/  MOV R5, 0x0 ;  /* 0x0000000000057802 */ /* 0x000fc60000000f00 */
[----:B------:R1:W-:Y:S01]  /*6ef0*/  STL [R2], R3 ;  /* 0x0000000302007387 */ /* 0x0003e20000100800 */
[----:B------:R-:W-:Y:S05]  /*6f00*/  RET.REL.NODEC R4 `(_ZN7cutlass13device_kernelIN5flash19enable_sm80_to_sm89INS1_16FlashAttnBwdSm80INS1_25CollectiveMainloopBwdSm80ILi2ELi2EN4cute5tupleIJNS5_1CILi128EEES8_NS7_ILi64EEEEEENS_6half_tEfNS_4arch4Sm80ELb0ELb0ELb1ELb0ELb0ELb0ELb0ELb0ELi2ELi4ELi4ELi4ELb0EEENS1_24CollectiveEpilogueBwdGQAISA_fSD_Li256ELb0ELb0EEENS1_19SingleTileSchedulerILb0ELb0ELb0ELi128EEEEEEEEEvNT_6ParamsE) ;  /* 0xffff90f004007950 */ /* 0x000fea0003c3ffff */
        .type           $_ZN7cutlass13device_kernelIN5flash19enable_sm80_to_sm89INS1_16FlashAttnBwdSm80INS1_25CollectiveMainloopBwdSm80ILi2ELi2EN4cute5tupleIJNS5_1CILi128EEES8_NS7_ILi64EEEEEENS_6half_tEfNS_4arch4Sm80ELb0ELb0ELb1ELb0ELb0ELb0ELb0ELb0ELi2ELi4ELi4ELi4ELb0EEENS1_24CollectiveEpilogueBwdGQAISA_fSD_Li256ELb0ELb0EEENS1_19SingleTileSchedulerILb0ELb0ELb0ELi128EEEEEEEEEvNT_6ParamsE$_ZN4cute3eso3ESOILb1ELb0EJNS_6LayoutINS_5tupleIJNS3_IJNS_1CILi2EEES5_EEEEEENS3_IJNS3_IJNS4_ILi8EEENS4_ILi64EEEEEEEEEEENS_10ViewEngineINS_8smem_ptrIPfEEEEEEC2ERKSC_RKSH_,@function
        .size           $_ZN7cutlass13device_kernelIN5flash19enable_sm80_to_sm89INS1_16FlashAttnBwdSm80INS1_25CollectiveMainloopBwdSm80ILi2ELi2EN4cute5tupleIJNS5_1CILi128EEES8_NS7_ILi64EEEEEENS_6half_tEfNS_4arch4Sm80ELb0ELb0ELb1ELb0ELb0ELb0ELb0ELb0ELi2ELi4ELi4ELi4ELb0EEENS1_24CollectiveEpilogueBwdGQAISA_fSD_Li256ELb0ELb0EEENS1_19SingleTileSchedulerILb0ELb0ELb0ELi128EEEEEEEEEvNT_6ParamsE$_ZN4cute3eso3ESOILb1ELb0EJNS_6LayoutINS_5tupleIJNS3_IJNS_1CILi2EEES5_EEEEEENS3_IJNS3_IJNS4_ILi8EEENS4_ILi64EEEEEEEEEEENS_10ViewEngineINS_8smem_ptrIPfEEEEEEC2ERKSC_RKSH_,($_ZN7cutlass13device_kernelIN5flash19enable_sm80_to_sm89INS1_16FlashAttnBwdSm80INS1_25CollectiveMainloopBwdSm80ILi2ELi2EN4cute5tupleIJNS5_1CILi128EEES8_NS7_ILi64EEEEEENS_6half_tEfNS_4arch4Sm80ELb0ELb0ELb1ELb0ELb0ELb0ELb0ELb0ELi2ELi4ELi4ELi4ELb0EEENS1_24CollectiveEpilogueBwdGQAISA_fSD_Li256ELb0ELb0EEENS1_19SingleTileSchedulerILb0ELb0ELb0ELi128EEEEEEEEEvNT_6ParamsE$_ZN4cute3eso3ESOILb1ELb0EJNS_6LayoutINS_5tupleIJNS3_IJNS_1CILi2EEES5_EEEEEENS3_IJNS3_IJNS4_ILi8EEENS4_ILi64EEEEEEEEEEEiEEC2ERKSC_RKi - $_ZN7cutlass13device_kernelIN5flash19enable_sm80_to_sm89INS1_16FlashAttnBwdSm80INS1_25CollectiveMainloopBwdSm80ILi2ELi2EN4cute5tupleIJNS5_1CILi128EEES8_NS7_ILi64EEEEEENS_6half_tEfNS_4arch4Sm80ELb0ELb0ELb1ELb0ELb0ELb0ELb0ELb0ELi2ELi4ELi4ELi4ELb0EEENS1_24CollectiveEpilogueBwdGQAISA_fSD_Li256ELb0ELb0EEENS1_19SingleTileSchedulerILb0ELb0ELb0ELi128EEEEEEEEEvNT_6ParamsE$_ZN4cute3eso3ESOILb1ELb0EJNS_6LayoutINS_5tupleIJNS3_IJNS_1CILi2EEES5_EEEEEENS3_IJNS3_IJNS4_ILi8EEENS4_ILi64EEEEEEEEEEENS_10ViewEngineINS_8smem_ptrIPfEEEEEEC2ERKSC_RKSH_)
$_ZN7cutlass13device_kernelIN5flash19enable_sm80_to_sm89INS1_16FlashAttnBwdSm80INS1_25CollectiveMainloopBwdSm80ILi2ELi2EN4cute5tupleIJNS5_1CILi128EEES8_NS7_ILi64EEEEEENS_6half_tEfNS_4arch4Sm80ELb0ELb0ELb1ELb0ELb0ELb0ELb0ELb0ELi2ELi4ELi4ELi4ELb0EEENS1_24CollectiveEpilogueBwdGQAISA_fSD_Li256ELb0ELb0EEENS1_19SingleTileSchedulerILb0ELb0ELb0ELi128EEEEEEEEEvNT_6ParamsE$_ZN4cute3eso3ESOILb1ELb0EJNS_6LayoutINS_5tupleIJNS3_IJNS_1CILi2EEES5_EEEEEENS3_IJNS3_IJNS4_ILi8EEENS4_ILi64EEEEEEEEEEENS_10ViewEngineINS_8smem_ptrIPfEEEEEEC2ERKSC_RKSH_:
[----:B------:R-:W-:Y:S02]  /*6f10*/  IADD3 R8, R62, -c[0x0][0x20], RZ ;  /* 0x800008003e087a10 */ /* 0x000fe40007ffe0ff */
[----:B------:R-:W-:-:S03]  /*6f20*/  MOV R11, 0x0 ;  /* 0x00000000000b7802 */ /* 0x000fc60000000f00 */
[----:B------:R1:W-:Y:S01]  /*6f30*/  STL.64 [R8], R4 ;  /* 0x0000000408007387 */ /* 0x0003e20000100a00 */
[----:B------:R-:W-:Y:S05]  /*6f40*/  RET.REL.NODEC R10 `(_ZN7cutlass13device_kernelIN5flash19enable_sm80_to_sm89INS1_16FlashAttnBwdSm80INS1_25CollectiveMainloopBwdSm80ILi2ELi2EN4cute5tupleIJNS5_1CILi128EEES8_NS7_ILi64EEEEEENS_6half_tEfNS_4arch4Sm80ELb0ELb0ELb1ELb0ELb0ELb0ELb0ELb0ELi2ELi4ELi4ELi4ELb0EEENS1_24CollectiveEpilogueBwdGQAISA_fSD_Li256ELb0ELb0EEENS1_19SingleTileSchedulerILb0ELb0ELb0ELi128EEEEEEEEEvNT_6ParamsE) ;  /* 0xffff90b00a007950 */ /* 0x000fea0003c3ffff */
        .type           $_ZN7cutlass13device_kernelIN5flash19enable_sm80_to_sm89INS1_16FlashAttnBwdSm80INS1_25CollectiveMainloopBwdSm80ILi2ELi2EN4cute5tupleIJNS5_1CILi128EEES8_NS7_ILi64EEEEEENS_6half_tEfNS_4arch4Sm80ELb0ELb0ELb1ELb0ELb0ELb0ELb0ELb0ELi2ELi4ELi4ELi4ELb0EEENS1_24CollectiveEpilogueBwdGQAISA_fSD_Li256ELb0ELb0EEENS1_19SingleTileSchedulerILb0ELb0ELb0ELi128EEEEEEEEEvNT_6ParamsE$_ZN4cute3eso3ESOILb1ELb0EJNS_6LayoutINS_5tupleIJNS3_IJNS_1CILi2EEES5_EEEEEENS3_IJNS3_IJNS4_ILi8EEENS4_ILi64EEEEEEEEEEEiEEC2ERKSC_RKi,@function
        .size           $_ZN7cutlass13device_kernelIN5flash19enable_sm80_to_sm89INS1_16FlashAttnBwdSm80INS1_25CollectiveMainloopBwdSm80ILi2ELi2EN4cute5tupleIJNS5_1CILi128EEES8_NS7_ILi64EEEEEENS_6half_tEfNS_4arch4Sm80ELb0ELb0ELb1ELb0ELb0ELb0ELb0ELb0ELi2ELi4ELi4ELi4ELb0EEENS1_24CollectiveEpilogueBwdGQAISA_fSD_Li256ELb0ELb0EEENS1_19SingleTileSchedulerILb0ELb0ELb0ELi128EEEEEEEEEvNT_6ParamsE$_ZN4cute3eso3ESOILb1ELb0EJNS_6LayoutINS_5tupleIJNS3_IJNS_1CILi2EEES5_EEEEEENS3_IJNS3_IJNS4_ILi8EEENS4_ILi64EEEEEEEEEEEiEEC2ERKSC_RKi,($_ZN7cutlass13device_kernelIN5flash19enable_sm80_to_sm89INS1_16FlashAttnBwdSm80INS1_25CollectiveMainloopBwdSm80ILi2ELi2EN4cute5tupleIJNS5_1CILi128EEES8_NS7_ILi64EEEEEENS_6half_tEfNS_4arch4Sm80ELb0ELb0ELb1ELb0ELb0ELb0ELb0ELb0ELi2ELi4ELi4ELi4ELb0EEENS1_24CollectiveEpilogueBwdGQAISA_fSD_Li256ELb0ELb0EEENS1_19SingleTileSchedulerILb0ELb0ELb0ELi128EEEEEEEEEvNT_6ParamsE$_ZN4cute3eso3ESOILb1ELb0EJNS_6LayoutINS_5tupleIJNS3_IJNS_1CILi2EEES5_EEENS3_IJS5_NS4_ILi8EEEEEEEEENS3_IJNS3_IJS5_NS4_ILi4EEEEEENS3_IJNS4_ILi1EEES7_EEEEEEEENS_10ViewEngineIPfEEEEC2ERKSF_RKSI_ - $_ZN7cutlass13device_kernelIN5flash19enable_sm80_to_sm89INS1_16FlashAttnBwdSm80INS1_25CollectiveMainloopBwdSm80ILi2ELi2EN4cute5tupleIJNS5_1CILi128EEES8_NS7_ILi64EEEEEENS_6half_tEfNS_4arch4Sm80ELb0ELb0ELb1ELb0ELb0ELb0ELb0ELb0ELi2ELi4ELi4ELi4ELb0EEENS1_24CollectiveEpilogueBwdGQAISA_fSD_Li256ELb0ELb0EEENS1_19SingleTileSchedulerILb0ELb0ELb0ELi128EEEEEEEEEvNT_6ParamsE$_ZN4cute3eso3ESOILb1ELb0EJNS_6LayoutINS_5tupleIJNS3_IJNS_1CILi2EEES5_EEEEEENS3_IJNS3_IJNS4_ILi8EEENS4_ILi64EEEEEEEEEEEiEEC2ERKSC_RKi)
$_ZN7cutlass13device_kernelIN5flash19enable_sm80_to_sm89INS1_16FlashAttnBwdSm80INS1_25CollectiveMainloopBwdSm80ILi2ELi2EN4cute5tupleIJNS5_1CILi128EEES8_NS7_ILi64EEEEEENS_6half_tEfNS_4arch4Sm80ELb0ELb0ELb1ELb0ELb0ELb0ELb0ELb0ELi2ELi4ELi4ELi4ELb0EEENS1_24CollectiveEpilogueBwdGQAISA_fSD_Li256ELb0ELb0EEENS1_19SingleTileSchedulerILb0ELb0ELb0ELi128EEEEEEEEEvNT_6ParamsE$_ZN4cute3eso3ESOILb1ELb0EJNS_6LayoutINS_5tupleIJNS3_IJNS_1CILi2EEES5_EEEEEENS3_IJNS3_IJNS4_ILi8EEENS4_ILi64EEEEEEEEEEEiEEC2ERKSC_RKi:
[----:B------:R-:W-:Y:S02]  /*6f50*/  IADD3 R4, R62, -c[0x0][0x20], RZ ;  /* 0x800008003e047a10 */ /* 0x000fe40007ffe0ff */
[----:B------:R-:W-:-:S03]  /*6f60*/  MOV R9, 0x0 ;  /* 0x0000000000097802 */ /* 0x000fc60000000f00 */
[----:B------:R1:W-:Y:S01]  /*6f70*/  STL [R4], R5 ;  /* 0x0000000504007387 */ /* 0x0003e20000100800 */
[----:B------:R-:W-:Y:S05]  /*6f80*/  RET.REL.NODEC R8 `(_ZN7cutlass13device_kernelIN5flash19enable_sm80_to_sm89INS1_16FlashAttnBwdSm80INS1_25CollectiveMainloopBwdSm80ILi2ELi2EN4cute5tupleIJNS5_1CILi128EEES8_NS7_ILi64EEEEEENS_6half_tEfNS_4arch4Sm80ELb0ELb0ELb1ELb0ELb0ELb0ELb0ELb0ELi2ELi4ELi4ELi4ELb0EEENS1_24CollectiveEpilogueBwdGQAISA_fSD_Li256ELb0ELb0EEENS1_19SingleTileSchedulerILb0ELb0ELb0ELi128EEEEEEEEEvNT_6ParamsE) ;  /* 0xffff907008007950 */ /* 0x000fea0003c3ffff */
        .type           $_ZN7cutlass13device_kernelIN5flash19enable_sm80_to_sm89INS1_16FlashAttnBwdSm80INS1_25CollectiveMainloopBwdSm80ILi2ELi2EN4cute5tupleIJNS5_1CILi128EEES8_NS7_ILi64EEEEEENS_6half_tEfNS_4arch4Sm80ELb0ELb0ELb1ELb0ELb0ELb0ELb0ELb0ELi2ELi4ELi4ELi4ELb0EEENS1_24CollectiveEpilogueBwdGQAISA_fSD_Li256ELb0ELb0EEENS1_19SingleTileSchedulerILb0ELb0ELb0ELi128EEEEEEEEEvNT_6ParamsE$_ZN4cute3eso3ESOILb1ELb0EJNS_6LayoutINS_5tupleIJNS3_IJNS_1CILi2EEES5_EEENS3_IJS5_NS4_ILi8EEEEEEEEENS3_IJNS3_IJS5_NS4_ILi4EEEEEENS3_IJNS4_ILi1EEES7_EEEEEEEENS_10ViewEngineIPfEEEEC2ERKSF_RKSI_,@function
        .size           $_ZN7cutlass13device_kernelIN5flash19enable_sm80_to_sm89INS1_16FlashAttnBwdSm80INS1_25CollectiveMainloopBwdSm80ILi2ELi2EN4cute5tupleIJNS5_1CILi128EEES8_NS7_ILi64EEEEEENS_6half_tEfNS_4arch4Sm80ELb0ELb0ELb1ELb0ELb0ELb0ELb0ELb0ELi2ELi4ELi4ELi4ELb0EEENS1_24CollectiveEpilogueBwdGQAISA_fSD_Li256ELb0ELb0EEENS1_19SingleTileSchedulerILb0ELb0ELb0ELi128EEEEEEEEEvNT_6ParamsE$_ZN4cute3eso3ESOILb1ELb0EJNS_6LayoutINS_5tupleIJNS3_IJNS_1CILi2EEES5_EEENS3_IJS5_NS4_ILi8EEEEEEEEENS3_IJNS3_IJS5_NS4_ILi4EEEEEENS3_IJNS4_ILi1EEES7_EEEEEEEENS_10ViewEngineIPfEEEEC2ERKSF_RKSI_,($_ZN7cutlass13device_kernelIN5flash19enable_sm80_to_sm89INS1_16FlashAttnBwdSm80INS1_25CollectiveMainloopBwdSm80ILi2ELi2EN4cute5tupleIJNS5_1CILi128EEES8_NS7_ILi64EEEEEENS_6half_tEfNS_4arch4Sm80ELb0ELb0ELb1ELb0ELb0ELb0ELb0ELb0ELi2ELi4ELi4ELi4ELb0EEENS1_24CollectiveEpilogueBwdGQAISA_fSD_Li256ELb0ELb0EEENS1_19SingleTileSchedulerILb0ELb0ELb0ELi128EEEEEEEEEvNT_6ParamsE$_ZN4cute3eso3ESOILb1ELb0EJNS_6LayoutINS_5tupleIJNS3_IJNS_1CILi2EEES5_EEENS4_ILi8EEEEEENS3_IJNS3_IJNS4_ILi1EEES5_EEENS4_ILi4EEEEEEEENS_10ViewEngineIPN7cutlass6half_tEEEEEC2ERKSD_RKSI_ - $_ZN7cutlass13device_kernelIN5flash19enable_sm80_to_sm89INS1_16FlashAttnBwdSm80INS1_25CollectiveMainloopBwdSm80ILi2ELi2EN4cute5tupleIJNS5_1CILi128EEES8_NS7_ILi64EEEEEENS_6half_tEfNS_4arch4Sm80ELb0ELb0ELb1ELb0ELb0ELb0ELb0ELb0ELi2ELi4ELi4ELi4ELb0EEENS1_24CollectiveEpilogueBwdGQAISA_fSD_Li256ELb0ELb0EEENS1_19SingleTileSchedulerILb0ELb0ELb0ELi128EEEEEEEEEvNT_6ParamsE$_ZN4cute3eso3ESOILb1ELb0EJNS_6LayoutINS_5tupleIJNS3_IJNS_1CILi2EEES5_EEENS3_IJS5_NS4_ILi8EEEEEEEEENS3_IJNS3_IJS5_NS4_ILi4EEEEEENS3_IJNS4_ILi1EEES7_EEEEEEEENS_10ViewEngineIPfEEEEC2ERKSF_RKSI_)
$_ZN7cutlass13device_kernelIN5flash19enable_sm80_to_sm89INS1_16FlashAttnBwdSm80INS1_25CollectiveMainloopBwdSm80ILi2ELi2EN4cute5tupleIJNS5_1CILi128EEES8_NS7_ILi64EEEEEENS_6half_tEfNS_4arch4Sm80ELb0ELb0ELb1ELb0ELb0ELb0ELb0ELb0ELi2ELi4ELi4ELi4ELb0EEENS1_24CollectiveEpilogueBwdGQAISA_fSD_Li256ELb0ELb0EEENS1_19SingleTileSchedulerILb0ELb0ELb0ELi128EEEEEEEEEvNT_6ParamsE$_ZN4cute3eso3ESOILb1ELb0EJNS_6LayoutINS_5tupleIJNS3_IJNS_1CILi2EEES5_EEENS3_IJS5_NS4_ILi8EEEEEEEEENS3_IJNS3_IJS5_NS4_ILi4EEEEEENS3_IJNS4_ILi1EEES7_EEEEEEEENS_10ViewEngineIPfEEEEC2ERKSF_RKSI_:
[----:B------:R-:W-:Y:S01]  /*6f90*/  IADD3 R3, R62, -c[0x0][0x20], RZ ;  /* 0x800008003e037a10 */ /* 0x000fe20007ffe0ff */
[----:B------:R-:W-:Y:S01]  /*6fa0*/  IMAD.MOV.U32 R4, RZ, RZ, R14 ;  /* 0x000000ffff047224 */ /* 0x000fe200078e000e */
[----:B------:R-:W-:-:S04]  /*6fb0*/  MOV R13, 0x0 ;  /* 0x00000000000d7802 */ /* 0x000fc80000000f00 */
[----:B------:R1:W-:Y:S01]  /*6fc0*/  STL.64 [R3], R4 ;  /* 0x0000000403007387 */ /* 0x0003e20000100a00 */
[----:B------:R-:W-:Y:S05]  /*6fd0*/  RET.REL.NODEC R12 `(_ZN7cutlass13device_kernelIN5flash19enable_sm80_to_sm89INS1_16FlashAttnBwdSm80INS1_25CollectiveMainloopBwdSm80ILi2ELi2EN4cute5tupleIJNS5_1CILi128EEES8_NS7_ILi64EEEEEENS_6half_tEfNS_4arch4Sm80ELb0ELb0ELb1ELb0ELb0ELb0ELb0ELb0ELi2ELi4ELi4ELi4ELb0EEENS1_24CollectiveEpilogueBwdGQAISA_fSD_Li256ELb0ELb0EEENS1_19SingleTileSchedulerILb0ELb0ELb0ELi128EEEEEEEEEvNT_6ParamsE) ;  /* 0xffff90200c007950 */ /* 0x000fea0003c3ffff */
        .type           $_ZN7cutlass13device_kernelIN5flash19enable_sm80_to_sm89INS1_16FlashAttnBwdSm80INS1_25CollectiveMainloopBwdSm80ILi2ELi2EN4cute5tupleIJNS5_1CILi128EEES8_NS7_ILi64EEEEEENS_6half_tEfNS_4arch4Sm80ELb0ELb0ELb1ELb0ELb0ELb0ELb0ELb0ELi2ELi4ELi4ELi4ELb0EEENS1_24CollectiveEpilogueBwdGQAISA_fSD_Li256ELb0ELb0EEENS1_19SingleTileSchedulerILb0ELb0ELb0ELi128EEEEEEEEEvNT_6ParamsE$_ZN4cute3eso3ESOILb1ELb0EJNS_6LayoutINS_5tupleIJNS3_IJNS_1CILi2EEES5_EEENS4_ILi8EEEEEENS3_IJNS3_IJNS4_ILi1EEES5_EEENS4_ILi4EEEEEEEENS_10ViewEngineIPN7cutlass6half_tEEEEEC2ERKSD_RKSI_,@function
        .size           $_ZN7cutlass13device_kernelIN5flash19enable_sm80_to_sm89INS1_16FlashAttnBwdSm80INS1_25CollectiveMainloopBwdSm80ILi2ELi2EN4cute5tupleIJNS5_1CILi128EEES8_NS7_ILi64EEEEEENS_6half_tEfNS_4arch4Sm80ELb0ELb0ELb1ELb0ELb0ELb0ELb0ELb0ELi2ELi4ELi4ELi4ELb0EEENS1_24CollectiveEpilogueBwdGQAISA_fSD_Li256ELb0ELb0EEENS1_19SingleTileSchedulerILb0ELb0ELb0ELi128EEEEEEEEEvNT_6ParamsE$_ZN4cute3eso3ESOILb1ELb0EJNS_6LayoutINS_5tupleIJNS3_IJNS_1CILi2EEES5_EEENS4_ILi8EEEEEENS3_IJNS3_IJNS4_ILi1EEES5_EEENS4_ILi4EEEEEEEENS_10ViewEngineIPN7cutlass6half_tEEEEEC2ERKSD_RKSI_,($_ZN7cutlass13device_kernelIN5flash19enable_sm80_to_sm89INS1_16FlashAttnBwdSm80INS1_25CollectiveMainloopBwdSm80ILi2ELi2EN4cute5tupleIJNS5_1CILi128EEES8_NS7_ILi64EEEEEENS_6half_tEfNS_4arch4Sm80ELb0ELb0ELb1ELb0ELb0ELb0ELb0ELb0ELi2ELi4ELi4ELi4ELb0EEENS1_24CollectiveEpilogueBwdGQAISA_fSD_Li256ELb0ELb0EEENS1_19SingleTileSchedulerILb0ELb0ELb0ELi128EEEEEEEEEvNT_6ParamsE$_ZN4cute3eso3ESOILb1ELb0EJNS_6LayoutINS_5tupleIJNS3_IJNS_1CILi2EEES5_EEENS4_ILi8EEEEEENS3_IJNS3_IJNS4_ILi1EEES5_EEENS4_ILi4EEEEEEEEiEEC2ERKSD_RKi - $_ZN7cutlass13device_kernelIN5flash19enable_sm80_to_sm89INS1_16FlashAttnBwdSm80INS1_25CollectiveMainloopBwdSm80ILi2ELi2EN4cute5tupleIJNS5_1CILi128EEES8_NS7_ILi64EEEEEENS_6half_tEfNS_4arch4Sm80ELb0ELb0ELb1ELb0ELb0ELb0ELb0ELb0ELi2ELi4ELi4ELi4ELb0EEENS1_24CollectiveEpilogueBwdGQAISA_fSD_Li256ELb0ELb0EEENS1_19SingleTileSchedulerILb0ELb0ELb0ELi128EEEEEEEEEvNT_6ParamsE$_ZN4cute3eso3ESOILb1ELb0EJNS_6LayoutINS_5tupleIJNS3_IJNS_1CILi2EEES5_EEENS4_ILi8EEEEEENS3_IJNS3_IJNS4_ILi1EEES5_EEENS4_ILi4EEEEEEEENS_10ViewEngineIPN7cutlass6half_tEEEEEC2ERKSD_RKSI_)
$_ZN7cutlass13device_kernelIN5flash19enable_sm80_to_sm89INS1_16FlashAttnBwdSm80INS1_25CollectiveMainloopBwdSm80ILi2ELi2EN4cute5tupleIJNS5_1CILi128EEES8_NS7_ILi64EEEEEENS_6half_tEfNS_4arch4Sm80ELb0ELb0ELb1ELb0ELb0ELb0ELb0ELb0ELi2ELi4ELi4ELi4ELb0EEENS1_24CollectiveEpilogueBwdGQAISA_fSD_Li256ELb0ELb0EEENS1_19SingleTileSchedulerILb0ELb0ELb0ELi128EEEEEEEEEvNT_6ParamsE$_ZN4cute3eso3ESOILb1ELb0EJNS_6LayoutINS_5tupleIJNS3_IJNS_1CILi2EEES5_EEENS4_ILi8EEEEEENS3_IJNS3_IJNS4_ILi1EEES5_EEENS4_ILi4EEEEEEEENS_10ViewEngineIPN7cutlass6half_tEEEEEC2ERKSD_RKSI_:
[----:B------:R-:W-:Y:S01]  /*6fe0*/  IADD3 R2, R62, -c[0x0][0x20], RZ ;  /* 0x800008003e027a10 */ /* 0x000fe20007ffe0ff */
[----:B------:R-:W-:Y:S01]  /*6ff0*/  IMAD.MOV.U32 R7, RZ, RZ, R3 ;  /* 0x000000ffff077224 */ /* 0x000fe200078e0003 */
[----:B------:R-:W-:-:S04]  /*7000*/  MOV R5, 0x0 ;  /* 0x0000000000057802 */ /* 0x000fc80000000f00 */
[----:B------:R1:W-:Y:S01]  /*7010*/  STL.64 [R2], R6 ;  /* 0x0000000602007387 */ /* 0x0003e20000100a00 */
[----:B------:R-:W-:Y:S05]  /*7020*/  RET.REL.NODEC R4 `(_ZN7cutlass13device_kernelIN5flash19enable_sm80_to_sm89INS1_16FlashAttnBwdSm80INS1_25CollectiveMainloopBwdSm80ILi2ELi2EN4cute5tupleIJNS5_1CILi128EEES8_NS7_ILi64EEEEEENS_6half_tEfNS_4arch4Sm80ELb0ELb0ELb1ELb0ELb0ELb0ELb0ELb0ELi2ELi4ELi4ELi4ELb0EEENS1_24CollectiveEpilogueBwdGQAISA_fSD_Li256ELb0ELb0EEENS1_19SingleTileSchedulerILb0ELb0ELb0ELi128EEEEEEEEEvNT_6ParamsE) ;  /* 0xffff8fd004007950 */ /* 0x000fea0003c3ffff */
        .type           $_ZN7cutlass13device_kernelIN5flash19enable_sm80_to_sm89INS1_16FlashAttnBwdSm80INS1_25CollectiveMainloopBwdSm80ILi2ELi2EN4cute5tupleIJNS5_1CILi128EEES8_NS7_ILi64EEEEEENS_6half_tEfNS_4arch4Sm80ELb0ELb0ELb1ELb0ELb0ELb0ELb0ELb0ELi2ELi4ELi4ELi4ELb0EEENS1_24CollectiveEpilogueBwdGQAISA_fSD_Li256ELb0ELb0EEENS1_19SingleTileSchedulerILb0ELb0ELb0ELi128EEEEEEEEEvNT_6ParamsE$_ZN4cute3eso3ESOILb1ELb0EJNS_6LayoutINS_5tupleIJNS3_IJNS_1CILi2EEES5_EEENS4_ILi8EEEEEENS3_IJNS3_IJNS4_ILi1EEES5_EEENS4_ILi4EEEEEEEEiEEC2ERKSD_RKi,@function
        .size           $_ZN7cutlass13device_kernelIN5flash19enable_sm80_to_sm89INS1_16FlashAttnBwdSm80INS1_25CollectiveMainloopBwdSm80ILi2ELi2EN4cute5tupleIJNS5_1CILi128EEES8_NS7_ILi64EEEEEENS_6half_tEfNS_4arch4Sm80ELb0ELb0ELb1ELb0ELb0ELb0ELb0ELb0ELi2ELi4ELi4ELi4ELb0EEENS1_24CollectiveEpilogueBwdGQAISA_fSD_Li256ELb0ELb0EEENS1_19SingleTileSchedulerILb0ELb0ELb0ELi128EEEEEEEEEvNT_6ParamsE$_ZN4cute3eso3ESOILb1ELb0EJNS_6LayoutINS_5tupleIJNS3_IJNS_1CILi2EEES5_EEENS4_ILi8EEEEEENS3_IJNS3_IJNS4_ILi1EEES5_EEENS4_ILi4EEEEEEEEiEEC2ERKSD_RKi,($_ZN7cutlass13device_kernelIN5flash19enable_sm80_to_sm89INS1_16FlashAttnBwdSm80INS1_25CollectiveMainloopBwdSm80ILi2ELi2EN4cute5tupleIJNS5_1CILi128EEES8_NS7_ILi64EEEEEENS_6half_tEfNS_4arch4Sm80ELb0ELb0ELb1ELb0ELb0ELb0ELb0ELb0ELi2ELi4ELi4ELi4ELb0EEENS1_24CollectiveEpilogueBwdGQAISA_fSD_Li256ELb0ELb0EEENS1_19SingleTileSchedulerILb0ELb0ELb0ELi128EEEEEEEEEvNT_6ParamsE$_ZN4cute3eso3ESOILb1ELb0EJNS_6LayoutINS_5tupleIJNS3_IJNS_1CILi2EEES5_EEES6_EEENS3_IJNS3_IJNS4_ILi1EEES5_EEENS3_IJNS4_ILi32EEENS4_ILi64EEEEEEEEEEENS_10ViewEngineIPN7cutlass6half_tEEEEEC2ERKSE_RKSJ_ - $_ZN7cutlass13device_kernelIN5flash19enable_sm80_to_sm89INS1_16FlashAttnBwdSm80INS1_25CollectiveMainloopBwdSm80ILi2ELi2EN4cute5tupleIJNS5_1CILi128EEES8_NS7_ILi64EEEEEENS_6half_tEfNS_4arch4Sm80ELb0ELb0ELb1ELb0ELb0ELb0ELb0ELb0ELi2ELi4ELi4ELi4ELb0EEENS1_24CollectiveEpilogueBwdGQAISA_fSD_Li256ELb0ELb0EEENS1_19SingleTileSchedulerILb0ELb0ELb0ELi128EEEEEEEEEvNT_6ParamsE$_ZN4cute3eso3ESOILb1ELb0EJNS_6LayoutINS_5tupleIJNS3_IJNS_1CILi2EEES5_EEENS4_ILi8EEEEEENS3_IJNS3_IJNS4_ILi1EEES5_EEENS4_ILi4EEEEEEEEiEEC2ERKSD_RKi)
$_ZN7cutlass13device_kernelIN5flash19enable_sm80_to_sm89INS1_16FlashAttnBwdSm80INS1_25CollectiveMainloopBwdSm80ILi2ELi2EN4cute5tupleIJNS5_1CILi128EEES8_NS7_ILi64EEEEEENS_6half_tEfNS_4arch4Sm80ELb0ELb0ELb1ELb0ELb0ELb0ELb0ELb0ELi2ELi4ELi4ELi4ELb0EEENS1_24CollectiveEpilogueBwdGQAISA_fSD_Li256ELb0ELb0EEENS1_19SingleTileSchedulerILb0ELb0ELb0ELi128EEEEEEEEEvNT_6ParamsE$_ZN4cute3eso3ESOILb1ELb0EJNS_6LayoutINS_5tupleIJNS3_IJNS_1CILi2EEES5_EEENS4_ILi8EEEEEENS3_IJNS3_IJNS4_ILi1EEES5_EEENS4_ILi4EEEEEEEEiEEC2ERKSD_RKi:
[----:B------:R-:W-:Y:S02]  /*7030*/  IADD3 R2, R62, -c[0x0][0x20], RZ ;  /* 0x800008003e027a10 */ /* 0x000fe40007ffe0ff */
[----:B------:R-:W-:-:S03]  /*7040*/  MOV R5, 0x0 ;  /* 0x0000000000057802 */ /* 0x000fc60000000f00 */
[----:B------:R1:W-:Y:S01]  /*7050*/  STL [R2], R3 ;  /* 0x0000000302007387 */ /* 0x0003e20000100800 */
[----:B------:R-:W-:Y:S05]  /*7060*/  RET.REL.NODEC R4 `(_ZN7cutlass13device_kernelIN5flash19enable_sm80_to_sm89INS1_16FlashAttnBwdSm80INS1_25CollectiveMainloopBwdSm80ILi2ELi2EN4cute5tupleIJNS5_1CILi128EEES8_NS7_ILi64EEEEEENS_6half_tEfNS_4arch4Sm80ELb0ELb0ELb1ELb0ELb0ELb0ELb0ELb0ELi2ELi4ELi4ELi4ELb0EEENS1_24CollectiveEpilogueBwdGQAISA_fSD_Li256ELb0ELb0EEENS1_19SingleTileSchedulerILb0ELb0ELb0ELi128EEEEEEEEEvNT_6ParamsE) ;  /* 0xffff8f9004007950 */ /* 0x000fea0003c3ffff */
        .type           $_ZN7cutlass13device_kernelIN5flash19enable_sm80_to_sm89INS1_16FlashAttnBwdSm80INS1_25CollectiveMainloopBwdSm80ILi2ELi2EN4cute5tupleIJNS5_1CILi128EEES8_NS7_ILi64EEEEEENS_6half_tEfNS_4arch4Sm80ELb0ELb0ELb1ELb0ELb0ELb0ELb0ELb0ELi2ELi4ELi4ELi4ELb0EEENS1_24CollectiveEpilogueBwdGQAISA_fSD_Li256ELb0ELb0EEENS1_19SingleTileSchedulerILb0ELb0ELb0ELi128EEEEEEEEEvNT_6ParamsE$_ZN4cute3eso3ESOILb1ELb0EJNS_6LayoutINS_5tupleIJNS3_IJNS_1CILi2EEES5_EEES6_EEENS3_IJNS3_IJNS4_ILi1EEES5_EEENS3_IJNS4_ILi32EEENS4_ILi64EEEEEEEEEEENS_10ViewEngineIPN7cutlass6half_tEEEEEC2ERKSE_RKSJ_,@function
        .size           $_ZN7cutlass13device_kernelIN5flash19enable_sm80_to_sm89INS1_16FlashAttnBwdSm80INS1_25CollectiveMainloopBwdSm80ILi2ELi2EN4cute5tupleIJNS5_1CILi128EEES8_NS7_ILi64EEEEEENS_6half_tEfNS_4arch4Sm80ELb0ELb0ELb1ELb0ELb0ELb0ELb0ELb0ELi2ELi4ELi4ELi4ELb0EEENS1_24CollectiveEpilogueBwdGQAISA_fSD_Li256ELb0ELb0EEENS1_19SingleTileSchedulerILb0ELb0ELb0ELi128EEEEEEEEEvNT_6ParamsE$_ZN4cute3eso3ESOILb1ELb0EJNS_6LayoutINS_5tupleIJNS3_IJNS_1CILi2EEES5_EEES6_EEENS3_IJNS3_IJNS4_ILi1EEES5_EEENS3_IJNS4_ILi32EEENS4_ILi64EEEEEEEEEEENS_10ViewEngineIPN7cutlass6half_tEEEEEC2ERKSE_RKSJ_,($_ZN7cutlass13device_kernelIN5flash19enable_sm80_to_sm89INS1_16FlashAttnBwdSm80INS1_25CollectiveMainloopBwdSm80ILi2ELi2EN4cute5tupleIJNS5_1CILi128EEES8_NS7_ILi64EEEEEENS_6half_tEfNS_4arch4Sm80ELb0ELb0ELb1ELb0ELb0ELb0ELb0ELb0ELi2ELi4ELi4ELi4ELb0EEENS1_24CollectiveEpilogueBwdGQAISA_fSD_Li256ELb0ELb0EEENS1_19SingleTileSchedulerILb0ELb0ELb0ELi128EEEEEEEEEvNT_6ParamsE$_ZN4cute3eso3ESOILb1ELb0EJNS_6LayoutINS_5tupleIJNS3_IJNS_1CILi2EEES5_EEES6_EEENS3_IJNS3_IJNS4_ILi1EEES5_EEENS3_IJNS4_ILi32EEENS4_ILi64EEEEEEEEEEEiEEC2ERKSE_RKi - $_ZN7cutlass13device_kernelIN5flash19enable_sm80_to_sm89INS1_16FlashAttnBwdSm80INS1_25CollectiveMainloopBwdSm80ILi2ELi2EN4cute5tupleIJNS5_1CILi128EEES8_NS7_ILi64EEEEEENS_6half_tEfNS_4arch4Sm80ELb0ELb0ELb1ELb0ELb0ELb0ELb0ELb0ELi2ELi4ELi4ELi4ELb0EEENS1_24CollectiveEpilogueBwdGQAISA_fSD_Li256ELb0ELb0EEENS1_19SingleTileSchedulerILb0ELb0ELb0ELi128EEEEEEEEEvNT_6ParamsE$_ZN4cute3eso3ESOILb1ELb0EJNS_6LayoutINS_5tupleIJNS3_IJNS_1CILi2EEES5_EEES6_EEENS3_IJNS3_IJNS4_ILi1EEES5_EEENS3_IJNS4_ILi32EEENS4_ILi64EEEEEEEEEEENS_10ViewEngineIPN7cutlass6half_tEEEEEC2ERKSE_RKSJ_)
$_ZN7cutlass13device_kernelIN5flash19enable_sm80_to_sm89INS1_16FlashAttnBwdSm80INS1_25CollectiveMainloopBwdSm80ILi2ELi2EN4cute5tupleIJNS5_1CILi128EEES8_NS7_ILi64EEEEEENS_6half_tEfNS_4arch4Sm80ELb0ELb0ELb1ELb0ELb0ELb0ELb0ELb0ELi2ELi4ELi4ELi4ELb0EEENS1_24CollectiveEpilogueBwdGQAISA_fSD_Li256ELb0ELb0EEENS1_19SingleTileSchedulerILb0ELb0ELb0ELi128EEEEEEEEEvNT_6ParamsE$_ZN4cute3eso3ESOILb1ELb0EJNS_6LayoutINS_5tupleIJNS3_IJNS_1CILi2EEES5_EEES6_EEENS3_IJNS3_IJNS4_ILi1EEES5_EEENS3_IJNS4_ILi32EEENS4_ILi64EEEEEEEEEEENS_10ViewEngineIPN7cutlass6half_tEEEEEC2ERKSE_RKSJ_:
[----:B------:R-:W-:Y:S01]  /*7070*/  IADD3 R2, R62, -c[0x0][0x20], RZ ;  /* 0x800008003e027a10 */ /* 0x000fe20007ffe0ff */
[----:B------:R-:W-:Y:S01]  /*7080*/  IMAD.MOV.U32 R7, RZ, RZ, R3 ;  /* 0x000000ffff077224 */ /* 0x000fe200078e0003 */
[----:B------:R-:W-:-:S04]  /*7090*/  MOV R5, 0x0 ;  /* 0x0000000000057802 */ /* 0x000fc80000000f00 */
[----:B------:R1:W-:Y:S01]  /*70a0*/  STL.64 [R2], R6 ;  /* 0x0000000602007387 */ /* 0x0003e20000100a00 */
[----:B------:R-:W-:Y:S05]  /*70b0*/  RET.REL.NODEC R4 `(_ZN7cutlass13device_kernelIN5flash19enable_sm80_to_sm89INS1_16FlashAttnBwdSm80INS1_25CollectiveMainloopBwdSm80ILi2ELi2EN4cute5tupleIJNS5_1CILi128EEES8_NS7_ILi64EEEEEENS_6half_tEfNS_4arch4Sm80ELb0ELb0ELb1ELb0ELb0ELb0ELb0ELb0ELi2ELi4ELi4ELi4ELb0EEENS1_24CollectiveEpilogueBwdGQAISA_fSD_Li256ELb0ELb0EEENS1_19SingleTileSchedulerILb0ELb0ELb0ELi128EEEEEEEEEvNT_6ParamsE) ;  /* 0xffff8f4004007950 */ /* 0x000fea0003c3ffff */
        .type           $_ZN7cutlass13device_kernelIN5flash19enable_sm80_to_sm89INS1_16FlashAttnBwdSm80INS1_25CollectiveMainloopBwdSm80ILi2ELi2EN4cute5tupleIJNS5_1CILi128EEES8_NS7_ILi64EEEEEENS_6half_tEfNS_4arch4Sm80ELb0ELb0ELb1ELb0ELb0ELb0ELb0ELb0ELi2ELi4ELi4ELi4ELb0EEENS1_24CollectiveEpilogueBwdGQAISA_fSD_Li256ELb0ELb0EEENS1_19SingleTileSchedulerILb0ELb0ELb0ELi128EEEEEEEEEvNT_6ParamsE$_ZN4cute3eso3ESOILb1ELb0EJNS_6LayoutINS_5tupleIJNS3_IJNS_1CILi2EEES5_EEES6_EEENS3_IJNS3_IJNS4_ILi1EEES5_EEENS3_IJNS4_ILi32EEENS4_ILi64EEEEEEEEEEEiEEC2ERKSE_RKi,@function
        .size           $_ZN7cutlass13device_kernelIN5flash19enable_sm80_to_sm89INS1_16FlashAttnBwdSm80INS1_25CollectiveMainloopBwdSm80ILi2ELi2EN4cute5tupleIJNS5_1CILi128EEES8_NS7_ILi64EEEEEENS_6half_tEfNS_4arch4Sm80ELb0ELb0ELb1ELb0ELb0ELb0ELb0ELb0ELi2ELi4ELi4ELi4ELb0EEENS1_24CollectiveEpilogueBwdGQAISA_fSD_Li256ELb0ELb0EEENS1_19SingleTileSchedulerILb0ELb0ELb0ELi128EEEEEEEEEvNT_6ParamsE$_ZN4cute3eso3ESOILb1ELb0EJNS_6LayoutINS_5tupleIJNS3_IJNS_1CILi2EEES5_EEES6_EEENS3_IJNS3_IJNS4_ILi1EEES5_EEENS3_IJNS4_ILi32EEENS4_ILi64EEEEEEEEEEEiEEC2ERKSE_RKi,($_ZN7cutlass13device_kernelIN5flash19enable_sm80_to_sm89INS1_16FlashAttnBwdSm80INS1_25CollectiveMainloopBwdSm80ILi2ELi2EN4cute5tupleIJNS5_1CILi128EEES8_NS7_ILi64EEEEEENS_6half_tEfNS_4arch4Sm80ELb0ELb0ELb1ELb0ELb0ELb0ELb0ELb0ELi2ELi4ELi4ELi4ELb0EEENS1_24CollectiveEpilogueBwdGQAISA_fSD_Li256ELb0ELb0EEENS1_19SingleTileSchedulerILb0ELb0ELb0ELi128EEEEEEEEEvNT_6ParamsE$_ZN4cute3eso3ESOILb1ELb0EJNS_6LayoutINS_5tupleIJNS3_IJNS_1CILi2EEES5_S5_EEEEEENS3_IJNS3_IJNS4_ILi1EEES5_NS4_ILi4EEEEEEEEEEENS_10ViewEngineIPN7cutlass6half_tEEEEEC2ERKSC_RKSH_ - $_ZN7cutlass13device_kernelIN5flash19enable_sm80_to_sm89INS1_16FlashAttnBwdSm80INS1_25CollectiveMainloopBwdSm80ILi2ELi2EN4cute5tupleIJNS5_1CILi128EEES8_NS7_ILi64EEEEEENS_6half_tEfNS_4arch4Sm80ELb0ELb0ELb1ELb0ELb0ELb0ELb0ELb0ELi2ELi4ELi4ELi4ELb0EEENS1_24CollectiveEpilogueBwdGQAISA_fSD_Li256ELb0ELb0EEENS1_19SingleTileSchedulerILb0ELb0ELb0ELi128EEEEEEEEEvNT_6ParamsE$_ZN4cute3eso3ESOILb1ELb0EJNS_6LayoutINS_5tupleIJNS3_IJNS_1CILi2EEES5_EEES6_EEENS3_IJNS3_IJNS4_ILi1EEES5_EEENS3_IJNS4_ILi32EEENS4_ILi64EEEEEEEEEEEiEEC2ERKSE_RKi)
$_ZN7cutlass13device_kernelIN5flash19enable_sm80_to_sm89INS1_16FlashAttnBwdSm80INS1_25CollectiveMainloopBwdSm80ILi2ELi2EN4cute5tupleIJNS5_1CILi128EEES8_NS7_ILi64EEEEEENS_6half_tEfNS_4arch4Sm80ELb0ELb0ELb1ELb0ELb0ELb0ELb0ELb0ELi2ELi4ELi4ELi4ELb0EEENS1_24CollectiveEpilogueBwdGQAISA_fSD_Li256ELb0ELb0EEENS1_19SingleTileSchedulerILb0ELb0ELb0ELi128EEEEEEEEEvNT_6ParamsE$_ZN4cute3eso3ESOILb1ELb0EJNS_6LayoutINS_5tupleIJNS3_IJNS_1CILi2EEES5_EEES6_EEENS3_IJNS3_IJNS4_ILi1EEES5_EEENS3_IJNS4_ILi32EEENS4_ILi64EEEEEEEEEEEiEEC2ERKSE_RKi:
[----:B------:R-:W-:Y:S02]  /*70c0*/  IADD3 R2, R62, -c[0x0][0x20], RZ ;  /* 0x800008003e027a10 */ /* 0x000fe40007ffe0ff */
[----:B------:R-:W-:-:S03]  /*70d0*/  MOV R5, 0x0 ;  /* 0x0000000000057802 */ /* 0x000fc60000000f00 */
[----:B------:R1:W-:Y:S01]  /*70e0*/  STL [R2], R3 ;  /* 0x0000000302007387 */ /* 0x0003e20000100800 */
[----:B------:R-:W-:Y:S05]  /*70f0*/  RET.REL.NODEC R4 `(_ZN7cutlass13device_kernelIN5flash19enable_sm80_to_sm89INS1_16FlashAttnBwdSm80INS1_25CollectiveMainloopBwdSm80ILi2ELi2EN4cute5tupleIJNS5_1CILi128EEES8_NS7_ILi64EEEEEENS_6half_tEfNS_4arch4Sm80ELb0ELb0ELb1ELb0ELb0ELb0ELb0ELb0ELi2ELi4ELi4ELi4ELb0EEENS1_24CollectiveEpilogueBwdGQAISA_fSD_Li256ELb0ELb0EEENS1_19SingleTileSchedulerILb0ELb0ELb0ELi128EEEEEEEEEvNT_6ParamsE) ;  /* 0xffff8f0004007950 */ /* 0x000fea0003c3ffff */
        .type           $_ZN7cutlass13device_kernelIN5flash19enable_sm80_to_sm89INS1_16FlashAttnBwdSm80INS1_25CollectiveMainloopBwdSm80ILi2ELi2EN4cute5tupleIJNS5_1CILi128EEES8_NS7_ILi64EEEEEENS_6half_tEfNS_4arch4Sm80ELb0ELb0ELb1ELb0ELb0ELb0ELb0ELb0ELi2ELi4ELi4ELi4ELb0EEENS1_24CollectiveEpilogueBwdGQAISA_fSD_Li256ELb0ELb0EEENS1_19SingleTileSchedulerILb0ELb0ELb0ELi128EEEEEEEEEvNT_6ParamsE$_ZN4cute3eso3ESOILb1ELb0EJNS_6LayoutINS_5tupleIJNS3_IJNS_1CILi2EEES5_S5_EEEEEENS3_IJNS3_IJNS4_ILi1EEES5_NS4_ILi4EEEEEEEEEEENS_10ViewEngineIPN7cutlass6half_tEEEEEC2ERKSC_RKSH_,@function
        .size           $_ZN7cutlass13device_kernelIN5flash19enable_sm80_to_sm89INS1_16FlashAttnBwdSm80INS1_25CollectiveMainloopBwdSm80ILi2ELi2EN4cute5tupleIJNS5_1CILi128EEES8_NS7_ILi64EEEEEENS_6half_tEfNS_4arch4Sm80ELb0ELb0ELb1ELb0ELb0ELb0ELb0ELb0ELi2ELi4ELi4ELi4ELb0EEENS1_24CollectiveEpilogueBwdGQAISA_fSD_Li256ELb0ELb0EEENS1_19SingleTileSchedulerILb0ELb0ELb0ELi128EEEEEEEEEvNT_6ParamsE$_ZN4cute3eso3ESOILb1ELb0EJNS_6LayoutINS_5tupleIJNS3_IJNS_1CILi2EEES5_S5_EEEEEENS3_IJNS3_IJNS4_ILi1EEES5_NS4_ILi4EEEEEEEEEEENS_10ViewEngineIPN7cutlass6half_tEEEEEC2ERKSC_RKSH_,($_ZN7cutlass13device_kernelIN5flash19enable_sm80_to_sm89INS1_16FlashAttnBwdSm80INS1_25CollectiveMainloopBwdSm80ILi2ELi2EN4cute5tupleIJNS5_1CILi128EEES8_NS7_ILi64EEEEEENS_6half_tEfNS_4arch4Sm80ELb0ELb0ELb1ELb0ELb0ELb0ELb0ELb0ELi2ELi4ELi4ELi4ELb0EEENS1_24CollectiveEpilogueBwdGQAISA_fSD_Li256ELb0ELb0EEENS1_19SingleTileSchedulerILb0ELb0ELb0ELi128EEEEEEEEEvNT_6ParamsE$_ZN4cute3eso3ESOILb1ELb0EJNS_6LayoutINS_5tupleIJNS3_IJNS_1CILi2EEES5_S5_EEEEEENS3_IJNS3_IJNS4_ILi1EEES5_NS4_ILi4EEEEEEEEEEEiEEC2ERKSC_RKi - $_ZN7cutlass13device_kernelIN5flash19enable_sm80_to_sm89INS1_16FlashAttnBwdSm80INS1_25CollectiveMainloopBwdSm80ILi2ELi2EN4cute5tupleIJNS5_1CILi128EEES8_NS7_ILi64EEEEEENS_6half_tEfNS_4arch4Sm80ELb0ELb0ELb1ELb0ELb0ELb0ELb0ELb0ELi2ELi4ELi4ELi4ELb0EEENS1_24CollectiveEpilogueBwdGQAISA_fSD_Li256ELb0ELb0EEENS1_19SingleTileSchedulerILb0ELb0ELb0ELi128EEEEEEEEEvNT_6ParamsE$_ZN4cute3eso3ESOILb1ELb0EJNS_6LayoutINS_5tupleIJNS3_IJNS_1CILi2EEES5_S5_EEEEEENS3_IJNS3_IJNS4_ILi1EEES5_NS4_ILi4EEEEEEEEEEENS_10ViewEngineIPN7cutlass6half_tEEEEEC2ERKSC_RKSH_)
$_ZN7cutlass13device_kernelIN5flash19enable_sm80_to_sm89INS1_16FlashAttnBwdSm80INS1_25CollectiveMainloopBwdSm80ILi2ELi2EN4cute5tupleIJNS5_1CILi128EEES8_NS7_ILi64EEEEEENS_6half_tEfNS_4arch4Sm80ELb0ELb0ELb1ELb0ELb0ELb0ELb0ELb0ELi2ELi4ELi4ELi4ELb0EEENS1_24CollectiveEpilogueBwdGQAISA_fSD_Li256ELb0ELb0EEENS1_19SingleTileSchedulerILb0ELb0ELb0ELi128EEEEEEEEEvNT_6ParamsE$_ZN4cute3eso3ESOILb1ELb0EJNS_6LayoutINS_5tupleIJNS3_IJNS_1CILi2EEES5_S5_EEEEEENS3_IJNS3_IJNS4_ILi1EEES5_NS4_ILi4EEEEEEEEEEENS_10ViewEngineIPN7cutlass6half_tEEEEEC2ERKSC_RKSH_:
[----:B------:R-:W-:Y:S01]  /*7100*/  IADD3 R2, R62, -c[0x0][0x20], RZ ;  /* 0x800008003e027a10 */ /* 0x000fe20007ffe0ff */
[----:B------:R-:W-:Y:S01]  /*7110*/  IMAD.MOV.U32 R7, RZ, RZ, R3 ;  /* 0x000000ffff077224 */ /* 0x000fe200078e0003 */
[----:B------:R-:W-:-:S04]  /*7120*/  MOV R5, 0x0 ;  /* 0x0000000000057802 */ /* 0x000fc80000000f00 */
[----:B------:R1:W-:Y:S01]  /*7130*/  STL.64 [R2], R6 ;  /* 0x0000000602007387 */ /* 0x0003e20000100a00 */
[----:B------:R-:W-:Y:S05]  /*7140*/  RET.REL.NODEC R4 `(_ZN7cutlass13device_kernelIN5flash19enable_sm80_to_sm89INS1_16FlashAttnBwdSm80INS1_25CollectiveMainloopBwdSm80ILi2ELi2EN4cute5tupleIJNS5_1CILi128EEES8_NS7_ILi64EEEEEENS_6half_tEfNS_4arch4Sm80ELb0ELb0ELb1ELb0ELb0ELb0ELb0ELb0ELi2ELi4ELi4ELi4ELb0EEENS1_24CollectiveEpilogueBwdGQAISA_fSD_Li256ELb0ELb0EEENS1_19SingleTileSchedulerILb0ELb0ELb0ELi128EEEEEEEEEvNT_6ParamsE) ;  /* 0xffff8eb004007950 */ /* 0x000fea0003c3ffff */
        .type           $_ZN7cutlass13device_kernelIN5flash19enable_sm80_to_sm89INS1_16FlashAttnBwdSm80INS1_25CollectiveMainloopBwdSm80ILi2ELi2EN4cute5tupleIJNS5_1CILi128EEES8_NS7_ILi64EEEEEENS_6half_tEfNS_4arch4Sm80ELb0ELb0ELb1ELb0ELb0ELb0ELb0ELb0ELi2ELi4ELi4ELi4ELb0EEENS1_24CollectiveEpilogueBwdGQAISA_fSD_Li256ELb0ELb0EEENS1_19SingleTileSchedulerILb0ELb0ELb0ELi128EEEEEEEEEvNT_6ParamsE$_ZN4cute3eso3ESOILb1ELb0EJNS_6LayoutINS_5tupleIJNS3_IJNS_1CILi2EEES5_S5_EEEEEENS3_IJNS3_IJNS4_ILi1EEES5_NS4_ILi4EEEEEEEEEEEiEEC2ERKSC_RKi,@function
        .size           $_ZN7cutlass13device_kernelIN5flash19enable_sm80_to_sm89INS1_16FlashAttnBwdSm80INS1_25CollectiveMainloopBwdSm80ILi2ELi2EN4cute5tupleIJNS5_1CILi128EEES8_NS7_ILi64EEEEEENS_6half_tEfNS_4arch4Sm80ELb0ELb0ELb1ELb0ELb0ELb0ELb0ELb0ELi2ELi4ELi4ELi4ELb0EEENS1_24CollectiveEpilogueBwdGQAISA_fSD_Li256ELb0ELb0EEENS1_19SingleTileSchedulerILb0ELb0ELb0ELi128EEEEEEEEEvNT_6ParamsE$_ZN4cute3eso3ESOILb1ELb0EJNS_6LayoutINS_5tupleIJNS3_IJNS_1CILi2EEES5_S5_EEEEEENS3_IJNS3_IJNS4_ILi1EEES5_NS4_ILi4EEEEEEEEEEEiEEC2ERKSC_RKi,($_ZN7cutlass13device_kernelIN5flash19enable_sm80_to_sm89INS1_16FlashAttnBwdSm80INS1_25CollectiveMainloopBwdSm80ILi2ELi2EN4cute5tupleIJNS5_1CILi128EEES8_NS7_ILi64EEEEEENS_6half_tEfNS_4arch4Sm80ELb0ELb0ELb1ELb0ELb0ELb0ELb0ELb0ELi2ELi4ELi4ELi4ELb0EEENS1_24CollectiveEpilogueBwdGQAISA_fSD_Li256ELb0ELb0EEENS1_19SingleTileSchedulerILb0ELb0ELb0ELi128EEEEEEEEEvNT_6ParamsE$_ZN4cute3eso3ESOILb1ELb0EJNS_6LayoutINS_5tupleIJNS3_IJNS_1CILi2EEES5_S5_EEES5_EEENS3_IJNS3_IJNS4_ILi1EEES5_NS4_ILi4EEEEEENS4_ILi64EEEEEEEENS_10ViewEngineIPN7cutlass6half_tEEEEEC2ERKSD_RKSI_ - $_ZN7cutlass13device_kernelIN5flash19enable_sm80_to_sm89INS1_16FlashAttnBwdSm80INS1_25CollectiveMainloopBwdSm80ILi2ELi2EN4cute5tupleIJNS5_1CILi128EEES8_NS7_ILi64EEEEEENS_6half_tEfNS_4arch4Sm80ELb0ELb0ELb1ELb0ELb0ELb0ELb0ELb0ELi2ELi4ELi4ELi4ELb0EEENS1_24CollectiveEpilogueBwdGQAISA_fSD_Li256ELb0ELb0EEENS1_19SingleTileSchedulerILb0ELb0ELb0ELi128EEEEEEEEEvNT_6ParamsE$_ZN4cute3eso3ESOILb1ELb0EJNS_6LayoutINS_5tupleIJNS3_IJNS_1CILi2EEES5_S5_EEEEEENS3_IJNS3_IJNS4_ILi1EEES5_NS4_ILi4EEEEEEEEEEEiEEC2ERKSC_RKi)
$_ZN7cutlass13device_kernelIN5flash19enable_sm80_to_sm89INS1_16FlashAttnBwdSm80INS1_25CollectiveMainloopBwdSm80ILi2ELi2EN4cute5tupleIJNS5_1CILi128EEES8_NS7_ILi64EEEEEENS_6half_tEfNS_4arch4Sm80ELb0ELb0ELb1ELb0ELb0ELb0ELb0ELb0ELi2ELi4ELi4ELi4ELb0EEENS1_24CollectiveEpilogueBwdGQAISA_fSD_Li256ELb0ELb0EEENS1_19SingleTileSchedulerILb0ELb0ELb0ELi128EEEEEEEEEvNT_6ParamsE$_ZN4cute3eso3ESOILb1ELb0EJNS_6LayoutINS_5tupleIJNS3_IJNS_1CILi2EEES5_S5_EEEEEENS3_IJNS3_IJNS4_ILi1EEES5_NS4_ILi4EEEEEEEEEEEiEEC2ERKSC_RKi:
[----:B------:R-:W-:Y:S02]  /*7150*/  IADD3 R2, R62, -c[0x0][0x20], RZ ;  /* 0x800008003e027a10 */ /* 0x000fe40007ffe0ff */
[----:B------:R-:W-:-:S03]  /*7160*/  MOV R5, 0x0 ;  /* 0x0000000000057802 */ /* 0x000fc60000000f00 */
[----:B------:R1:W-:Y:S01]  /*7170*/  STL [R2], R3 ;  /* 0x0000000302007387 */ /* 0x0003e20000100800 */
[----:B------:R-:W-:Y:S05]  /*7180*/  RET.REL.NODEC R4 `(_ZN7cutlass13device_kernelIN5flash19enable_sm80_to_sm89INS1_16FlashAttnBwdSm80INS1_25CollectiveMainloopBwdSm80ILi2ELi2EN4cute5tupleIJNS5_1CILi128EEES8_NS7_ILi64EEEEEENS_6half_tEfNS_4arch4Sm80ELb0ELb0ELb1ELb0ELb0ELb0ELb0ELb0ELi2ELi4ELi4ELi4ELb0EEENS1_24CollectiveEpilogueBwdGQAISA_fSD_Li256ELb0ELb0EEENS1_19SingleTileSchedulerILb0ELb0ELb0ELi128EEEEEEEEEvNT_6ParamsE) ;  /* 0xffff8e7004007950 */ /* 0x000fea0003c3ffff */
        .type           $_ZN7cutlass13device_kernelIN5flash19enable_sm80_to_sm89INS1_16FlashAttnBwdSm80INS1_25CollectiveMainloopBwdSm80ILi2ELi2EN4cute5tupleIJNS5_1CILi128EEES8_NS7_ILi64EEEEEENS_6half_tEfNS_4arch4Sm80ELb0ELb0ELb1ELb0ELb0ELb0ELb0ELb0ELi2ELi4ELi4ELi4ELb0EEENS1_24CollectiveEpilogueBwdGQAISA_fSD_Li256ELb0ELb0EEENS1_19SingleTileSchedulerILb0ELb0ELb0ELi128EEEEEEEEEvNT_6ParamsE$_ZN4cute3eso3ESOILb1ELb0EJNS_6LayoutINS_5tupleIJNS3_IJNS_1CILi2EEES5_S5_EEES5_EEENS3_IJNS3_IJNS4_ILi1EEES5_NS4_ILi4EEEEEENS4_ILi64EEEEEEEENS_10ViewEngineIPN7cutlass6half_tEEEEEC2ERKSD_RKSI_,@function
        .size           $_ZN7cutlass13device_kernelIN5flash19enable_sm80_to_sm89INS1_16FlashAttnBwdSm80INS1_25CollectiveMainloopBwdSm80ILi2ELi2EN4cute5tupleIJNS5_1CILi128EEES8_NS7_ILi64EEEEEENS_6half_tEfNS_4arch4Sm80ELb0ELb0ELb1ELb0ELb0ELb0ELb0ELb0ELi2ELi4ELi4ELi4ELb0EEENS1_24CollectiveEpilogueBwdGQAISA_fSD_Li256ELb0ELb0EEENS1_19SingleTileSchedulerILb0ELb0ELb0ELi128EEEEEEEEEvNT_6ParamsE$_ZN4cute3eso3ESOILb1ELb0EJNS_6LayoutINS_5tupleIJNS3_IJNS_1CILi2EEES5_S5_EEES5_EEENS3_IJNS3_IJNS4_ILi1EEES5_NS4_ILi4EEEEEENS4_ILi64EEEEEEEENS_10ViewEngineIPN7cutlass6half_tEEEEEC2ERKSD_RKSI_,($_ZN7cutlass13device_kernelIN5flash19enable_sm80_to_sm89INS1_16FlashAttnBwdSm80INS1_25CollectiveMainloopBwdSm80ILi2ELi2EN4cute5tupleIJNS5_1CILi128EEES8_NS7_ILi64EEEEEENS_6half_tEfNS_4arch4Sm80ELb0ELb0ELb1ELb0ELb0ELb0ELb0ELb0ELi2ELi4ELi4ELi4ELb0EEENS1_24CollectiveEpilogueBwdGQAISA_fSD_Li256ELb0ELb0EEENS1_19SingleTileSchedulerILb0ELb0ELb0ELi128EEEEEEEEEvNT_6ParamsE$_ZN4cute3eso3ESOILb1ELb0EJNS_6LayoutINS_5tupleIJNS3_IJNS_1CILi2EEES5_S5_EEES5_EEENS3_IJNS3_IJNS4_ILi1EEES5_NS4_ILi4EEEEEENS4_ILi64EEEEEEEEiEEC2ERKSD_RKi - $_ZN7cutlass13device_kernelIN5flash19enable_sm80_to_sm89INS1_16FlashAttnBwdSm80INS1_25CollectiveMainloopBwdSm80ILi2ELi2EN4cute5tupleIJNS5_1CILi128EEES8_NS7_ILi64EEEEEENS_6half_tEfNS_4arch4Sm80ELb0ELb0ELb1ELb0ELb0ELb0ELb0ELb0ELi2ELi4ELi4ELi4ELb0EEENS1_24CollectiveEpilogueBwdGQAISA_fSD_Li256ELb0ELb0EEENS1_19SingleTileSchedulerILb0ELb0ELb0ELi128EEEEEEEEEvNT_6ParamsE$_ZN4cute3eso3ESOILb1ELb0EJNS_6LayoutINS_5tupleIJNS3_IJNS_1CILi2EEES5_S5_EEES5_EEENS3_IJNS3_IJNS4_ILi1EEES5_NS4_ILi4EEEEEENS4_ILi64EEEEEEEENS_10ViewEngineIPN7cutlass6half_tEEEEEC2ERKSD_RKSI_)
$_ZN7cutlass13device_kernelIN5flash19enable_sm80_to_sm89INS1_16FlashAttnBwdSm80INS1_25CollectiveMainloopBwdSm80ILi2ELi2EN4cute5tupleIJNS5_1CILi128EEES8_NS7_ILi64EEEEEENS_6half_tEfNS_4arch4Sm80ELb0ELb0ELb1ELb0ELb0ELb0ELb0ELb0ELi2ELi4ELi4ELi4ELb0EEENS1_24CollectiveEpilogueBwdGQAISA_fSD_Li256ELb0ELb0EEENS1_19SingleTileSchedulerILb0ELb0ELb0ELi128EEEEEEEEEvNT_6ParamsE$_ZN4cute3eso3ESOILb1ELb0EJNS_6LayoutINS_5tupleIJNS3_IJNS_1CILi2EEES5_S5_EEES5_EEENS3_IJNS3_IJNS4_ILi1EEES5_NS4_ILi4EEEEEENS4_ILi64EEEEEEEENS_10ViewEngineIPN7cutlass6half_tEEEEEC2ERKSD_RKSI_:
[----:B------:R-:W-:Y:S01]  /*7190*/  IADD3 R2, R62, -c[0x0][0x20], RZ ;  /* 0x800008003e027a10 */ /* 0x000fe20007ffe0ff */
[----:B------:R-:W-:Y:S01]  /*71a0*/  IMAD.MOV.U32 R7, RZ, RZ, R3 ;  /* 0x000000ffff077224 */ /* 0x000fe200078e0003 */
[----:B------:R-:W-:-:S04]  /*71b0*/  MOV R5, 0x0 ;  /* 0x0000000000057802 */ /* 0x000fc80000000f00 */
[----:B------:R1:W-:Y:S01]  /*71c0*/  STL.64 [R2], R6 ;  /* 0x0000000602007387 */ /* 0x0003e20000100a00 */
[----:B------:R-:W-:Y:S05]  /*71d0*/  RET.REL.NODEC R4 `(_ZN7cutlass13device_kernelIN5flash19enable_sm80_to_sm89INS1_16FlashAttnBwdSm80INS1_25CollectiveMainloopBwdSm80ILi2ELi2EN4cute5tupleIJNS5_1CILi128EEES8_NS7_ILi64EEEEEENS_6half_tEfNS_4arch4Sm80ELb0ELb0ELb1ELb0ELb0ELb0ELb0ELb0ELi2ELi4ELi4ELi4ELb0EEENS1_24CollectiveEpilogueBwdGQAISA_fSD_Li256ELb0ELb0EEENS1_19SingleTileSchedulerILb0ELb0ELb0ELi128EEEEEEEEEvNT_6ParamsE) ;  /* 0xffff8e2004007950 */ /* 0x000fea0003c3ffff */
        .type           $_ZN7cutlass13device_kernelIN5flash19enable_sm80_to_sm89INS1_16FlashAttnBwdSm80INS1_25CollectiveMainloopBwdSm80ILi2ELi2EN4cute5tupleIJNS5_1CILi128EEES8_NS7_ILi64EEEEEENS_6half_tEfNS_4arch4Sm80ELb0ELb0ELb1ELb0ELb0ELb0ELb0ELb0ELi2ELi4ELi4ELi4ELb0EEENS1_24CollectiveEpilogueBwdGQAISA_fSD_Li256ELb0ELb0EEENS1_19SingleTileSchedulerILb0ELb0ELb0ELi128EEEEEEEEEvNT_6ParamsE$_ZN4cute3eso3ESOILb1ELb0EJNS_6LayoutINS_5tupleIJNS3_IJNS_1CILi2EEES5_S5_EEES5_EEENS3_IJNS3_IJNS4_ILi1EEES5_NS4_ILi4EEEEEENS4_ILi64EEEEEEEEiEEC2ERKSD_RKi,@function
        .size           $_ZN7cutlass13device_kernelIN5flash19enable_sm80_to_sm89INS1_16FlashAttnBwdSm80INS1_25CollectiveMainloopBwdSm80ILi2ELi2EN4cute5tupleIJNS5_1CILi128EEES8_NS7_ILi64EEEEEENS_6half_tEfNS_4arch4Sm80ELb0ELb0ELb1ELb0ELb0ELb0ELb0ELb0ELi2ELi4ELi4ELi4ELb0EEENS1_24CollectiveEpilogueBwdGQAISA_fSD_Li256ELb0ELb0EEENS1_19SingleTileSchedulerILb0ELb0ELb0ELi128EEEEEEEEEvNT_6ParamsE$_ZN4cute3eso3ESOILb1ELb0EJNS_6LayoutINS_5tupleIJNS3_IJNS_1CILi2EEES5_S5_EEES5_EEENS3_IJNS3_IJNS4_ILi1EEES5_NS4_ILi4EEEEEENS4_ILi64EEEEEEEEiEEC2ERKSD_RKi,($_ZN7cutlass13device_kernelIN5flash19enable_sm80_to_sm89INS1_16FlashAttnBwdSm80INS1_25CollectiveMainloopBwdSm80ILi2ELi2EN4cute5tupleIJNS5_1CILi128EEES8_NS7_ILi64EEEEEENS_6half_tEfNS_4arch4Sm80ELb0ELb0ELb1ELb0ELb0ELb0ELb0ELb0ELi2ELi4ELi4ELi4ELb0EEENS1_24CollectiveEpilogueBwdGQAISA_fSD_Li256ELb0ELb0EEENS1_19SingleTileSchedulerILb0ELb0ELb0ELi128EEEEEEEEEvNT_6ParamsE$_ZN4cute3eso3ESOILb1ELb0EJNS_6LayoutINS_5tupleIJNS3_IJNS_1CILi2EEES5_S5_EEES5_EEENS3_IJNS3_IJNS4_ILi1EEES5_NS4_ILi4EEEEEENS4_ILi8EEEEEEEENS_10ViewEngineIPN7cutlass6half_tEEEEEC2ERKSD_RKSI_ - $_ZN7cutlass13device_kernelIN5flash19enable_sm80_to_sm89INS1_16FlashAttnBwdSm80INS1_25CollectiveMainloopBwdSm80ILi2ELi2EN4cute5tupleIJNS5_1CILi128EEES8_NS7_ILi64EEEEEENS_6half_tEfNS_4arch4Sm80ELb0ELb0ELb1ELb0ELb0ELb0ELb0ELb0ELi2ELi4ELi4ELi4ELb0EEENS1_24CollectiveEpilogueBwdGQAISA_fSD_Li256ELb0ELb0EEENS1_19SingleTileSchedulerILb0ELb0ELb0ELi128EEEEEEEEEvNT_6ParamsE$_ZN4cute3eso3ESOILb1ELb0EJNS_6LayoutINS_5tupleIJNS3_IJNS_1CILi2EEES5_S5_EEES5_EEENS3_IJNS3_IJNS4_ILi1EEES5_NS4_ILi4EEEEEENS4_ILi64EEEEEEEEiEEC2ERKSD_RKi)
$_ZN7cutlass13device_kernelIN5flash19enable_sm80_to_sm89INS1_16FlashAttnBwdSm80INS1_25CollectiveMainloopBwdSm80ILi2ELi2EN4cute5tupleIJNS5_1CILi128EEES8_NS7_ILi64EEEEEENS_6half_tEfNS_4arch4Sm80ELb0ELb0ELb1ELb0ELb0ELb0ELb0ELb0ELi2ELi4ELi4ELi4ELb0EEENS1_24CollectiveEpilogueBwdGQAISA_fSD_Li256ELb0ELb0EEENS1_19SingleTileSchedulerILb0ELb0ELb0ELi128EEEEEEEEEvNT_6ParamsE$_ZN4cute3eso3ESOILb1ELb0EJNS_6LayoutINS_5tupleIJNS3_IJNS_1CILi2EEES5_S5_EEES5_EEENS3_IJNS3_IJNS4_ILi1EEES5_NS4_ILi4EEEEEENS4_ILi64EEEEEEEEiEEC2ERKSD_RKi:
[----:B------:R-:W-:Y:S02]  /*71e0*/  IADD3 R2, R62, -c[0x0][0x20], RZ ;  /* 0x800008003e027a10 */ /* 0x000fe40007ffe0ff */
[----:B------:R-:W-:-:S03]  /*71f0*/  MOV R5, 0x0 ;  /* 0x0000000000057802 */ /* 0x000fc60000000f00 */
[----:B------:R1:W-:Y:S01]  /*7200*/  STL [R2], R3 ;  /* 0x0000000302007387 */ /* 0x0003e20000100800 */
[----:B------:R-:W-:Y:S05]  /*7210*/  RET.REL.NODEC R4 `(_ZN7cutlass13device_kernelIN5flash19enable_sm80_to_sm89INS1_16FlashAttnBwdSm80INS1_25CollectiveMainloopBwdSm80ILi2ELi2EN4cute5tupleIJNS5_1CILi128EEES8_NS7_ILi64EEEEEENS_6half_tEfNS_4arch4Sm80ELb0ELb0ELb1ELb0ELb0ELb0ELb0ELb0ELi2ELi4ELi4ELi4ELb0EEENS1_24CollectiveEpilogueBwdGQAISA_fSD_Li256ELb0ELb0EEENS1_19SingleTileSchedulerILb0ELb0ELb0ELi128EEEEEEEEEvNT_6ParamsE) ;  /* 0xffff8de004007950 */ /* 0x000fea0003c3ffff */
        .type           $_ZN7cutlass13device_kernelIN5flash19enable_sm80_to_sm89INS1_16FlashAttnBwdSm80INS1_25CollectiveMainloopBwdSm80ILi2ELi2EN4cute5tupleIJNS5_1CILi128EEES8_NS7_ILi64EEEEEENS_6half_tEfNS_4arch4Sm80ELb0ELb0ELb1ELb0ELb0ELb0ELb0ELb0ELi2ELi4ELi4ELi4ELb0EEENS1_24CollectiveEpilogueBwdGQAISA_fSD_Li256ELb0ELb0EEENS1_19SingleTileSchedulerILb0ELb0ELb0ELi128EEEEEEEEEvNT_6ParamsE$_ZN4cute3eso3ESOILb1ELb0EJNS_6LayoutINS_5tupleIJNS3_IJNS_1CILi2EEES5_S5_EEES5_EEENS3_IJNS3_IJNS4_ILi1EEES5_NS4_ILi4EEEEEENS4_ILi8EEEEEEEENS_10ViewEngineIPN7cutlass6half_tEEEEEC2ERKSD_RKSI_,@function
        .size           $_ZN7cutlass13device_kernelIN5flash19enable_sm80_to_sm89INS1_16FlashAttnBwdSm80INS1_25CollectiveMainloopBwdSm80ILi2ELi2EN4cute5tupleIJNS5_1CILi128EEES8_NS7_ILi64EEEEEENS_6half_tEfNS_4arch4Sm80ELb0ELb0ELb1ELb0ELb0ELb0ELb0ELb0ELi2ELi4ELi4ELi4ELb0EEENS1_24CollectiveEpilogueBwdGQAISA_fSD_Li256ELb0ELb0EEENS1_19SingleTileSchedulerILb0ELb0ELb0ELi128EEEEEEEEEvNT_6ParamsE$_ZN4cute3eso3ESOILb1ELb0EJNS_6LayoutINS_5tupleIJNS3_IJNS_1CILi2EEES5_S5_EEES5_EEENS3_IJNS3_IJNS4_ILi1EEES5_NS4_ILi4EEEEEENS4_ILi8EEEEEEEENS_10ViewEngineIPN7cutlass6half_tEEEEEC2ERKSD_RKSI_,($_ZN7cutlass13device_kernelIN5flash19enable_sm80_to_sm89INS1_16FlashAttnBwdSm80INS1_25CollectiveMainloopBwdSm80ILi2ELi2EN4cute5tupleIJNS5_1CILi128EEES8_NS7_ILi64EEEEEENS_6half_tEfNS_4arch4Sm80ELb0ELb0ELb1ELb0ELb0ELb0ELb0ELb0ELi2ELi4ELi4ELi4ELb0EEENS1_24CollectiveEpilogueBwdGQAISA_fSD_Li256ELb0ELb0EEENS1_19SingleTileSchedulerILb0ELb0ELb0ELi128EEEEEEEEEvNT_6ParamsE$_ZN4cute3eso3ESOILb1ELb0EJNS_6LayoutINS_5tupleIJNS3_IJNS_1CILi2EEES5_S5_EEES5_EEENS3_IJNS3_IJNS4_ILi1EEES5_NS4_ILi4EEEEEENS4_ILi8EEEEEEEEiEEC2ERKSD_RKi - $_ZN7cutlass13device_kernelIN5flash19enable_sm80_to_sm89INS1_16FlashAttnBwdSm80INS1_25CollectiveMainloopBwdSm80ILi2ELi2EN4cute5tupleIJNS5_1CILi128EEES8_NS7_ILi64EEEEEENS_6half_tEfNS_4arch4Sm80ELb0ELb0ELb1ELb0ELb0ELb0ELb0ELb0ELi2ELi4ELi4ELi4ELb0EEENS1_24CollectiveEpilogueBwdGQAISA_fSD_Li256ELb0ELb0EEENS1_19SingleTileSchedulerILb0ELb0ELb0ELi128EEEEEEEEEvNT_6ParamsE$_ZN4cute3eso3ESOILb1ELb0EJNS_6LayoutINS_5tupleIJNS3_IJNS_1CILi2EEES5_S5_EEES5_EEENS3_IJNS3_IJNS4_ILi1EEES5_NS4_ILi4EEEEEENS4_ILi8EEEEEEEENS_10ViewEngineIPN7cutlass6half_tEEEEEC2ERKSD_RKSI_)
$_ZN7cutlass13device_kernelIN5flash19enable_sm80_to_sm89INS1_16FlashAttnBwdSm80INS1_25CollectiveMainloopBwdSm80ILi2ELi2EN4cute5tupleIJNS5_1CILi128EEES8_NS7_ILi64EEEEEENS_6half_tEfNS_4arch4Sm80ELb0ELb0ELb1ELb0ELb0ELb0ELb0ELb0ELi2ELi4ELi4ELi4ELb0EEENS1_24CollectiveEpilogueBwdGQAISA_fSD_Li256ELb0ELb0EEENS1_19SingleTileSchedulerILb0ELb0ELb0ELi128EEEEEEEEEvNT_6ParamsE$_ZN4cute3eso3ESOILb1ELb0EJNS_6LayoutINS_5tupleIJNS3_IJNS_1CILi2EEES5_S5_EEES5_EEENS3_IJNS3_IJNS4_ILi1EEES5_NS4_ILi4EEEEEENS4_ILi8EEEEEEEENS_10ViewEngineIPN7cutlass6half_tEEEEEC2ERKSD_RKSI_:
[----:B------:R-:W-:Y:S01]  /*7220*/  IADD3 R2, R62, -c[0x0][0x20], RZ ;  /* 0x800008003e027a10 */ /* 0x000fe20007ffe0ff */
[----:B------:R-:W-:Y:S01]  /*7230*/  IMAD.MOV.U32 R7, RZ, RZ, R3 ;  /* 0x000000ffff077224 */ /* 0x000fe200078e0003 */
[----:B------:R-:W-:-:S04]  /*7240*/  MOV R5, 0x0 ;  /* 0x0000000000057802 */ /* 0x000fc80000000f00 */
[----:B------:R1:W-:Y:S01]  /*7250*/  STL.64 [R2], R6 ;  /* 0x0000000602007387 */ /* 0x0003e20000100a00 */
[----:B------:R-:W-:Y:S05]  /*7260*/  RET.REL.NODEC R4 `(_ZN7cutlass13device_kernelIN5flash19enable_sm80_to_sm89INS1_16FlashAttnBwdSm80INS1_25CollectiveMainloopBwdSm80ILi2ELi2EN4cute5tupleIJNS5_1CILi128EEES8_NS7_ILi64EEEEEENS_6half_tEfNS_4arch4Sm80ELb0ELb0ELb1ELb0ELb0ELb0ELb0ELb0ELi2ELi4ELi4ELi4ELb0EEENS1_24CollectiveEpilogueBwdGQAISA_fSD_Li256ELb0ELb0EEENS1_19SingleTileSchedulerILb0ELb0ELb0ELi128EEEEEEEEEvNT_6ParamsE) ;  /* 0xffff8d9004007950 */ /* 0x000fea0003c3ffff */
        .type           $_ZN7cutlass13device_kernelIN5flash19enable_sm80_to_sm89INS1_16FlashAttnBwdSm80INS1_25CollectiveMainloopBwdSm80ILi2ELi2EN4cute5tupleIJNS5_1CILi128EEES8_NS7_ILi64EEEEEENS_6half_tEfNS_4arch4Sm80ELb0ELb0ELb1ELb0ELb0ELb0ELb0ELb0ELi2ELi4ELi4ELi4ELb0EEENS1_24CollectiveEpilogueBwdGQAISA_fSD_Li256ELb0ELb0EEENS1_19SingleTileSchedulerILb0ELb0ELb0ELi128EEEEEEEEEvNT_6ParamsE$_ZN4cute3eso3ESOILb1ELb0EJNS_6LayoutINS_5tupleIJNS3_IJNS_1CILi2EEES5_S5_EEES5_EEENS3_IJNS3_IJNS4_ILi1EEES5_NS4_ILi4EEEEEENS4_ILi8EEEEEEEEiEEC2ERKSD_RKi,@function
        .size           $_ZN7cutlass13device_kernelIN5flash19enable_sm80_to_sm89INS1_16FlashAttnBwdSm80INS1_25CollectiveMainloopBwdSm80ILi2ELi2EN4cute5tupleIJNS5_1CILi128EEES8_NS7_ILi64EEEEEENS_6half_tEfNS_4arch4Sm80ELb0ELb0ELb1ELb0ELb0ELb0ELb0ELb0ELi2ELi4ELi4ELi4ELb0EEENS1_24CollectiveEpilogueBwdGQAISA_fSD_Li256ELb0ELb0EEENS1_19SingleTileSchedulerILb0ELb0ELb0ELi128EEEEEEEEEvNT_6ParamsE$_ZN4cute3eso3ESOILb1ELb0EJNS_6LayoutINS_5tupleIJNS3_IJNS_1CILi2EEES5_S5_EEES5_EEENS3_IJNS3_IJNS4_ILi1EEES5_NS4_ILi4EEEEEENS4_ILi8EEEEEEEEiEEC2ERKSD_RKi,($_ZN7cutlass13device_kernelIN5flash19enable_sm80_to_sm89INS1_16FlashAttnBwdSm80INS1_25CollectiveMainloopBwdSm80ILi2ELi2EN4cute5tupleIJNS5_1CILi128EEES8_NS7_ILi64EEEEEENS_6half_tEfNS_4arch4Sm80ELb0ELb0ELb1ELb0ELb0ELb0ELb0ELb0ELi2ELi4ELi4ELi4ELb0EEENS1_24CollectiveEpilogueBwdGQAISA_fSD_Li256ELb0ELb0EEENS1_19SingleTileSchedulerILb0ELb0ELb0ELi128EEEEEEEEEvNT_6ParamsE$_ZN4cute3eso3ESOILb1ELb0EJNS_6LayoutINS_5tupleIJNS3_IJNS_1CILi4EEENS4_ILi1EEEEEEEEENS3_IJNS3_IJS6_NS4_ILi0EEEEEEEEEEENS_10ViewEngineIPjEEEEC2ERKSC_RKSF_ - $_ZN7cutlass13device_kernelIN5flash19enable_sm80_to_sm89INS1_16FlashAttnBwdSm80INS1_25CollectiveMainloopBwdSm80ILi2ELi2EN4cute5tupleIJNS5_1CILi128EEES8_NS7_ILi64EEEEEENS_6half_tEfNS_4arch4Sm80ELb0ELb0ELb1ELb0ELb0ELb0ELb0ELb0ELi2ELi4ELi4ELi4ELb0EEENS1_24CollectiveEpilogueBwdGQAISA_fSD_Li256ELb0ELb0EEENS1_19SingleTileSchedulerILb0ELb0ELb0ELi128EEEEEEEEEvNT_6ParamsE$_ZN4cute3eso3ESOILb1ELb0EJNS_6LayoutINS_5tupleIJNS3_IJNS_1CILi2EEES5_S5_EEES5_EEENS3_IJNS3_IJNS4_ILi1EEES5_NS4_ILi4EEEEEENS4_ILi8EEEEEEEEiEEC2ERKSD_RKi)
$_ZN7cutlass13device_kernelIN5flash19enable_sm80_to_sm89INS1_16FlashAttnBwdSm80INS1_25CollectiveMainloopBwdSm80ILi2ELi2EN4cute5tupleIJNS5_1CILi128EEES8_NS7_ILi64EEEEEENS_6half_tEfNS_4arch4Sm80ELb0ELb0ELb1ELb0ELb0ELb0ELb0ELb0ELi2ELi4ELi4ELi4ELb0EEENS1_24CollectiveEpilogueBwdGQAISA_fSD_Li256ELb0ELb0EEENS1_19SingleTileSchedulerILb0ELb0ELb0ELi128EEEEEEEEEvNT_6ParamsE$_ZN4cute3eso3ESOILb1ELb0EJNS_6LayoutINS_5tupleIJNS3_IJNS_1CILi2EEES5_S5_EEES5_EEENS3_IJNS3_IJNS4_ILi1EEES5_NS4_ILi4EEEEEENS4_ILi8EEEEEEEEiEEC2ERKSD_RKi:
[----:B------:R-:W-:Y:S02]  /*7270*/  IADD3 R2, R62, -c[0x0][0x20], RZ ;  /* 0x800008003e027a10 */ /* 0x000fe40007ffe0ff */
[----:B------:R-:W-:-:S03]  /*7280*/  MOV R5, 0x0 ;  /* 0x0000000000057802 */ /* 0x000fc60000000f00 */
[----:B------:R1:W-:Y:S01]  /*7290*/  STL [R2], R3 ;  /* 0x0000000302007387 */ /* 0x0003e20000100800 */
[----:B------:R-:W-:Y:S05]  /*72a0*/  RET.REL.NODEC R4 `(_ZN7cutlass13device_kernelIN5flash19enable_sm80_to_sm89INS1_16FlashAttnBwdSm80INS1_25CollectiveMainloopBwdSm80ILi2ELi2EN4cute5tupleIJNS5_1CILi128EEES8_NS7_ILi64EEEEEENS_6half_tEfNS_4arch4Sm80ELb0ELb0ELb1ELb0ELb0ELb0ELb0ELb0ELi2ELi4ELi4ELi4ELb0EEENS1_24CollectiveEpilogueBwdGQAISA_fSD_Li256ELb0ELb0EEENS1_19SingleTileSchedulerILb0ELb0ELb0ELi128EEEEEEEEEvNT_6ParamsE) ;  /* 0xffff8d5004007950 */ /* 0x000fea0003c3ffff */
        .type           $_ZN7cutlass13device_kernelIN5flash19enable_sm80_to_sm89INS1_16FlashAttnBwdSm80INS1_25CollectiveMainloopBwdSm80ILi2ELi2EN4cute5tupleIJNS5_1CILi128EEES8_NS7_ILi64EEEEEENS_6half_tEfNS_4arch4Sm80ELb0ELb0ELb1ELb0ELb0ELb0ELb0ELb0ELi2ELi4ELi4ELi4ELb0EEENS1_24CollectiveEpilogueBwdGQAISA_fSD_Li256ELb0ELb0EEENS1_19SingleTileSchedulerILb0ELb0ELb0ELi128EEEEEEEEEvNT_6ParamsE$_ZN4cute3eso3ESOILb1ELb0EJNS_6LayoutINS_5tupleIJNS3_IJNS_1CILi4EEENS4_ILi1EEEEEEEEENS3_IJNS3_IJS6_NS4_ILi0EEEEEEEEEEENS_10ViewEngineIPjEEEEC2ERKSC_RKSF_,@function
        .size           $_ZN7cutlass13device_kernelIN5flash19enable_sm80_to_sm89INS1_16FlashAttnBwdSm80INS1_25CollectiveMainloopBwdSm80ILi2ELi2EN4cute5tupleIJNS5_1CILi128EEES8_NS7_ILi64EEEEEENS_6half_tEfNS_4arch4Sm80ELb0ELb0ELb1ELb0ELb0ELb0ELb0ELb0ELi2ELi4ELi4ELi4ELb0EEENS1_24CollectiveEpilogueBwdGQAISA_fSD_Li256ELb0ELb0EEENS1_19SingleTileSchedulerILb0ELb0ELb0ELi128EEEEEEEEEvNT_6ParamsE$_ZN4cute3eso3ESOILb1ELb0EJNS_6LayoutINS_5tupleIJNS3_IJNS_1CILi4EEENS4_ILi1EEEEEEEEENS3_IJNS3_IJS6_NS4_ILi0EEEEEEEEEEENS_10ViewEngineIPjEEEEC2ERKSC_RKSF_,($_ZN7cutlass13device_kernelIN5flash19enable_sm80_to_sm89INS1_16FlashAttnBwdSm80INS1_25CollectiveMainloopBwdSm80ILi2ELi2EN4cute5tupleIJNS5_1CILi128EEES8_NS7_ILi64EEEEEENS_6half_tEfNS_4arch4Sm80ELb0ELb0ELb1ELb0ELb0ELb0ELb0ELb0ELi2ELi4ELi4ELi4ELb0EEENS1_24CollectiveEpilogueBwdGQAISA_fSD_Li256ELb0ELb0EEENS1_19SingleTileSchedulerILb0ELb0ELb0ELi128EEEEEEEEEvNT_6ParamsE$_ZN4cute3eso3ESOILb1ELb0EJNS_6LayoutINS_5tupleIJNS3_IJNS_1CILi8EEENS4_ILi1EEEEEEEEENS3_IJNS3_IJS6_NS4_ILi0EEEEEEEEEEENS_10ViewEngineINS_8smem_ptrIPN7cutlass6half_tEEEEEEEC2ERKSC_RKSJ_ - $_ZN7cutlass13device_kernelIN5flash19enable_sm80_to_sm89INS1_16FlashAttnBwdSm80INS1_25CollectiveMainloopBwdSm80ILi2ELi2EN4cute5tupleIJNS5_1CILi128EEES8_NS7_ILi64EEEEEENS_6half_tEfNS_4arch4Sm80ELb0ELb0ELb1ELb0ELb0ELb0ELb0ELb0ELi2ELi4ELi4ELi4ELb0EEENS1_24CollectiveEpilogueBwdGQAISA_fSD_Li256ELb0ELb0EEENS1_19SingleTileSchedulerILb0ELb0ELb0ELi128EEEEEEEEEvNT_6ParamsE$_ZN4cute3eso3ESOILb1ELb0EJNS_6LayoutINS_5tupleIJNS3_IJNS_1CILi4EEENS4_ILi1EEEEEEEEENS3_IJNS3_IJS6_NS4_ILi0EEEEEEEEEEENS_10ViewEngineIPjEEEEC2ERKSC_RKSF_)
$_ZN7cutlass13device_kernelIN5flash19enable_sm80_to_sm89INS1_16FlashAttnBwdSm80INS1_25CollectiveMainloopBwdSm80ILi2ELi2EN4cute5tupleIJNS5_1CILi128EEES8_NS7_ILi64EEEEEENS_6half_tEfNS_4arch4Sm80ELb0ELb0ELb1ELb0ELb0ELb0ELb0ELb0ELi2ELi4ELi4ELi4ELb0EEENS1_24CollectiveEpilogueBwdGQAISA_fSD_Li256ELb0ELb0EEENS1_19SingleTileSchedulerILb0ELb0ELb0ELi128EEEEEEEEEvNT_6ParamsE$_ZN4cute3eso3ESOILb1ELb0EJNS_6LayoutINS_5tupleIJNS3_IJNS_1CILi4EEENS4_ILi1EEEEEEEEENS3_IJNS3_IJS6_NS4_ILi0EEEEEEEEEEENS_10ViewEngineIPjEEEEC2ERKSC_RKSF_:
[----:B------:R-:W-:Y:S02]  /*72b0*/  IADD3 R2, R85, -c[0x0][0x20], RZ ;  /* 0x8000080055027a10 */ /* 0x000fe40007ffe0ff */
[----:B------:R-:W-:-:S03]  /*72c0*/  MOV R39, 0x0 ;  /* 0x0000000000277802 */ /* 0x000fc60000000f00 */
[----:B------:R1:W-:Y:S01]  /*72d0*/  STL.64 [R2], R36 ;  /* 0x0000002402007387 */ /* 0x0003e20000100a00 */
[----:B------:R-:W-:Y:S05]  /*72e0*/  RET.REL.NODEC R38 `(_ZN7cutlass13device_kernelIN5flash19enable_sm80_to_sm89INS1_16FlashAttnBwdSm80INS1_25CollectiveMainloopBwdSm80ILi2ELi2EN4cute5tupleIJNS5_1CILi128EEES8_NS7_ILi64EEEEEENS_6half_tEfNS_4arch4Sm80ELb0ELb0ELb1ELb0ELb0ELb0ELb0ELb0ELi2ELi4ELi4ELi4ELb0EEENS1_24CollectiveEpilogueBwdGQAISA_fSD_Li256ELb0ELb0EEENS1_19SingleTileSchedulerILb0ELb0ELb0ELi128EEEEEEEEEvNT_6ParamsE) ;  /* 0xffff8d1026007950 */ /* 0x000fea0003c3ffff */
        .type           $_ZN7cutlass13device_kernelIN5flash19enable_sm80_to_sm89INS1_16FlashAttnBwdSm80INS1_25CollectiveMainloopBwdSm80ILi2ELi2EN4cute5tupleIJNS5_1CILi128EEES8_NS7_ILi64EEEEEENS_6half_tEfNS_4arch4Sm80ELb0ELb0ELb1ELb0ELb0ELb0ELb0ELb0ELi2ELi4ELi4ELi4ELb0EEENS1_24CollectiveEpilogueBwdGQAISA_fSD_Li256ELb0ELb0EEENS1_19SingleTileSchedulerILb0ELb0ELb0ELi128EEEEEEEEEvNT_6ParamsE$_ZN4cute3eso3ESOILb1ELb0EJNS_6LayoutINS_5tupleIJNS3_IJNS_1CILi8EEENS4_ILi1EEEEEEEEENS3_IJNS3_IJS6_NS4_ILi0EEEEEEEEEEENS_10ViewEngineINS_8smem_ptrIPN7cutlass6half_tEEEEEEEC2ERKSC_RKSJ_,@function
        .size           $_ZN7cutlass13device_kernelIN5flash19enable_sm80_to_sm89INS1_16FlashAttnBwdSm80INS1_25CollectiveMainloopBwdSm80ILi2ELi2EN4cute5tupleIJNS5_1CILi128EEES8_NS7_ILi64EEEEEENS_6half_tEfNS_4arch4Sm80ELb0ELb0ELb1ELb0ELb0ELb0ELb0ELb0ELi2ELi4ELi4ELi4ELb0EEENS1_24CollectiveEpilogueBwdGQAISA_fSD_Li256ELb0ELb0EEENS1_19SingleTileSchedulerILb0ELb0ELb0ELi128EEEEEEEEEvNT_6ParamsE$_ZN4cute3eso3ESOILb1ELb0EJNS_6LayoutINS_5tupleIJNS3_IJNS_1CILi8EEENS4_ILi1EEEEEEEEENS3_IJNS3_IJS6_NS4_ILi0EEEEEEEEEEENS_10ViewEngineINS_8smem_ptrIPN7cutlass6half_tEEEEEEEC2ERKSC_RKSJ_,($_ZN7cutlass13device_kernelIN5flash19enable_sm80_to_sm89INS1_16FlashAttnBwdSm80INS1_25CollectiveMainloopBwdSm80ILi2ELi2EN4cute5tupleIJNS5_1CILi128EEES8_NS7_ILi64EEEEEENS_6half_tEfNS_4arch4Sm80ELb0ELb0ELb1ELb0ELb0ELb0ELb0ELb0ELi2ELi4ELi4ELi4ELb0EEENS1_24CollectiveEpilogueBwdGQAISA_fSD_Li256ELb0ELb0EEENS1_19SingleTileSchedulerILb0ELb0ELb0ELi128EEEEEEEEEvNT_6ParamsE$_ZN4cute3eso3ESOILb1ELb0EJNS_6LayoutINS_5tupleIJNS3_IJNS_1CILi8EEENS4_ILi1EEEEEEEEENS3_IJNS3_IJS6_NS4_ILi0EEEEEEEEEEENS_10ViewEngineIPN7cutlass6half_tEEEEEC2ERKSC_RKSH_ - $_ZN7cutlass13device_kernelIN5flash19enable_sm80_to_sm89INS1_16FlashAttnBwdSm80INS1_25CollectiveMainloopBwdSm80ILi2ELi2EN4cute5tupleIJNS5_1CILi128EEES8_NS7_ILi64EEEEEENS_6half_tEfNS_4arch4Sm80ELb0ELb0ELb1ELb0ELb0ELb0ELb0ELb0ELi2ELi4ELi4ELi4ELb0EEENS1_24CollectiveEpilogueBwdGQAISA_fSD_Li256ELb0ELb0EEENS1_19SingleTileSchedulerILb0ELb0ELb0ELi128EEEEEEEEEvNT_6ParamsE$_ZN4cute3eso3ESOILb1ELb0EJNS_6LayoutINS_5tupleIJNS3_IJNS_1CILi8EEENS4_ILi1EEEEEEEEENS3_IJNS3_IJS6_NS4_ILi0EEEEEEEEEEENS_10ViewEngineINS_8smem_ptrIPN7cutlass6half_tEEEEEEEC2ERKSC_RKSJ_)
$_ZN7cutlass13device_kernelIN5flash19enable_sm80_to_sm89INS1_16FlashAttnBwdSm80INS1_25CollectiveMainloopBwdSm80ILi2ELi2EN4cute5tupleIJNS5_1CILi128EEES8_NS7_ILi64EEEEEENS_6half_tEfNS_4arch4Sm80ELb0ELb0ELb1ELb0ELb0ELb0ELb0ELb0ELi2ELi4ELi4ELi4ELb0EEENS1_24CollectiveEpilogueBwdGQAISA_fSD_Li256ELb0ELb0EEENS1_19SingleTileSchedulerILb0ELb0ELb0ELi128EEEEEEEEEvNT_6ParamsE$_ZN4cute3eso3ESOILb1ELb0EJNS_6LayoutINS_5tupleIJNS3_IJNS_1CILi8EEENS4_ILi1EEEEEEEEENS3_IJNS3_IJS6_NS4_ILi0EEEEEEEEEEENS_10ViewEngineINS_8smem_ptrIPN7cutlass6half_tEEEEEEEC2ERKSC_RKSJ_:
[----:B------:R-:W-:Y:S02]  /*72f0*/  IADD3 R36, R85, -c[0x0][0x20], RZ ;  /* 0x8000080055247a10 */ /* 0x000fe40007ffe0ff */
[----:B------:R-:W-:-:S03]  /*7300*/  MOV R39, 0x0 ;  /* 0x0000000000277802 */ /* 0x000fc60000000f00 */
[----:B------:R1:W-:Y:S01]  /*7310*/  STL.64 [R36], R2 ;  /* 0x0000000224007387 */ /* 0x0003e20000100a00 */
[----:B------:R-:W-:Y:S05]  /*7320*/  RET.REL.NODEC R38 `(_ZN7cutlass13device_kernelIN5flash19enable_sm80_to_sm89INS1_16FlashAttnBwdSm80INS1_25CollectiveMainloopBwdSm80ILi2ELi2EN4cute5tupleIJNS5_1CILi128EEES8_NS7_ILi64EEEEEENS_6half_tEfNS_4arch4Sm80ELb0ELb0ELb1ELb0ELb0ELb0ELb0ELb0ELi2ELi4ELi4ELi4ELb0EEENS1_24CollectiveEpilogueBwdGQAISA_fSD_Li256ELb0ELb0EEENS1_19SingleTileSchedulerILb0ELb0ELb0ELi128EEEEEEEEEvNT_6ParamsE) ;  /* 0xffff8cd026007950 */ /* 0x000fea0003c3ffff */
        .type           $_ZN7cutlass13device_kernelIN5flash19enable_sm80_to_sm89INS1_16FlashAttnBwdSm80INS1_25CollectiveMainloopBwdSm80ILi2ELi2EN4cute5tupleIJNS5_1CILi128EEES8_NS7_ILi64EEEEEENS_6half_tEfNS_4arch4Sm80ELb0ELb0ELb1ELb0ELb0ELb0ELb0ELb0ELi2ELi4ELi4ELi4ELb0EEENS1_24CollectiveEpilogueBwdGQAISA_fSD_Li256ELb0ELb0EEENS1_19SingleTileSchedulerILb0ELb0ELb0ELi128EEEEEEEEEvNT_6ParamsE$_ZN4cute3eso3ESOILb1ELb0EJNS_6LayoutINS_5tupleIJNS3_IJNS_1CILi8EEENS4_ILi1EEEEEEEEENS3_IJNS3_IJS6_NS4_ILi0EEEEEEEEEEENS_10ViewEngineIPN7cutlass6half_tEEEEEC2ERKSC_RKSH_,@function
        .size           $_ZN7cutlass13device_kernelIN5flash19enable_sm80_to_sm89INS1_16FlashAttnBwdSm80INS1_25CollectiveMainloopBwdSm80ILi2ELi2EN4cute5tupleIJNS5_1CILi128EEES8_NS7_ILi64EEEEEENS_6half_tEfNS_4arch4Sm80ELb0ELb0ELb1ELb0ELb0ELb0ELb0ELb0ELi2ELi4ELi4ELi4ELb0EEENS1_24CollectiveEpilogueBwdGQAISA_fSD_Li256ELb0ELb0EEENS1_19SingleTileSchedulerILb0ELb0ELb0ELi128EEEEEEEEEvNT_6ParamsE$_ZN4cute3eso3ESOILb1ELb0EJNS_6LayoutINS_5tupleIJNS3_IJNS_1CILi8EEENS4_ILi1EEEEEEEEENS3_IJNS3_IJS6_NS4_ILi0EEEEEEEEEEENS_10ViewEngineIPN7cutlass6half_tEEEEEC2ERKSC_RKSH_,($_ZN7cutlass13device_kernelIN5flash19enable_sm80_to_sm89INS1_16FlashAttnBwdSm80INS1_25CollectiveMainloopBwdSm80ILi2ELi2EN4cute5tupleIJNS5_1CILi128EEES8_NS7_ILi64EEEEEENS_6half_tEfNS_4arch4Sm80ELb0ELb0ELb1ELb0ELb0ELb0ELb0ELb0ELi2ELi4ELi4ELi4ELb0EEENS1_24CollectiveEpilogueBwdGQAISA_fSD_Li256ELb0ELb0EEENS1_19SingleTileSchedulerILb0ELb0ELb0ELi128EEEEEEEEEvNT_6ParamsE$_ZN4cute3eso3ESOILb1ELb0EJNS_6LayoutINS_5tupleIJNS3_IJNS_1CILi8EEENS4_ILi1EEEEEEEEENS3_IJNS3_IJS6_NS4_ILi0EEEEEEEEEEEiEEC2ERKSC_RKi - $_ZN7cutlass13device_kernelIN5flash19enable_sm80_to_sm89INS1_16FlashAttnBwdSm80INS1_25CollectiveMainloopBwdSm80ILi2ELi2EN4cute5tupleIJNS5_1CILi128EEES8_NS7_ILi64EEEEEENS_6half_tEfNS_4arch4Sm80ELb0ELb0ELb1ELb0ELb0ELb0ELb0ELb0ELi2ELi4ELi4ELi4ELb0EEENS1_24CollectiveEpilogueBwdGQAISA_fSD_Li256ELb0ELb0EEENS1_19SingleTileSchedulerILb0ELb0ELb0ELi128EEEEEEEEEvNT_6ParamsE$_ZN4cute3eso3ESOILb1ELb0EJNS_6LayoutINS_5tupleIJNS3_IJNS_1CILi8EEENS4_ILi1EEEEEEEEENS3_IJNS3_IJS6_NS4_ILi0EEEEEEEEEEENS_10ViewEngineIPN7cutlass6half_tEEEEEC2ERKSC_RKSH_)
$_ZN7cutlass13device_kernelIN5flash19enable_sm80_to_sm89INS1_16FlashAttnBwdSm80INS1_25CollectiveMainloopBwdSm80ILi2ELi2EN4cute5tupleIJNS5_1CILi128EEES8_NS7_ILi64EEEEEENS_6half_tEfNS_4arch4Sm80ELb0ELb0ELb1ELb0ELb0ELb0ELb0ELb0ELi2ELi4ELi4ELi4ELb0EEENS1_24CollectiveEpilogueBwdGQAISA_fSD_Li256ELb0ELb0EEENS1_19SingleTileSchedulerILb0ELb0ELb0ELi128EEEEEEEEEvNT_6ParamsE$_ZN4cute3eso3ESOILb1ELb0EJNS_6LayoutINS_5tupleIJNS3_IJNS_1CILi8EEENS4_ILi1EEEEEEEEENS3_IJNS3_IJS6_NS4_ILi0EEEEEEEEEEENS_10ViewEngineIPN7cutlass6half_tEEEEEC2ERKSC_RKSH_:
[----:B------:R-:W-:Y:S01]  /*7330*/  IADD3 R36, R85, -c[0x0][0x20], RZ ;  /* 0x8000080055247a10 */ /* 0x000fe20007ffe0ff */
[----:B------:R-:W-:Y:S01]  /*7340*/  IMAD.MOV.U32 R47, RZ, RZ, R37 ;  /* 0x000000ffff2f7224 */ /* 0x000fe200078e0025 */
[----:B------:R-:W-:-:S04]  /*7350*/  MOV R39, 0x0 ;  /* 0x0000000000277802 */ /* 0x000fc80000000f00 */
[----:B------:R1:W-:Y:S01]  /*7360*/  STL.64 [R36], R46 ;  /* 0x0000002e24007387 */ /* 0x0003e20000100a00 */
[----:B------:R-:W-:Y:S05]  /*7370*/  RET.REL.NODEC R38 `(_ZN7cutlass13device_kernelIN5flash19enable_sm80_to_sm89INS1_16FlashAttnBwdSm80INS1_25CollectiveMainloopBwdSm80ILi2ELi2EN4cute5tupleIJNS5_1CILi128EEES8_NS7_ILi64EEEEEENS_6half_tEfNS_4arch4Sm80ELb0ELb0ELb1ELb0ELb0ELb0ELb0ELb0ELi2ELi4ELi4ELi4ELb0EEENS1_24CollectiveEpilogueBwdGQAISA_fSD_Li256ELb0ELb0EEENS1_19SingleTileSchedulerILb0ELb0ELb0ELi128EEEEEEEEEvNT_6ParamsE) ;  /* 0xffff8c8026007950 */ /* 0x000fea0003c3ffff */
        .type           $_ZN7cutlass13device_kernelIN5flash19enable_sm80_to_sm89INS1_16FlashAttnBwdSm80INS1_25CollectiveMainloopBwdSm80ILi2ELi2EN4cute5tupleIJNS5_1CILi128EEES8_NS7_ILi64EEEEEENS_6half_tEfNS_4arch4Sm80ELb0ELb0ELb1ELb0ELb0ELb0ELb0ELb0ELi2ELi4ELi4ELi4ELb0EEENS1_24CollectiveEpilogueBwdGQAISA_fSD_Li256ELb0ELb0EEENS1_19SingleTileSchedulerILb0ELb0ELb0ELi128EEEEEEEEEvNT_6ParamsE$_ZN4cute3eso3ESOILb1ELb0EJNS_6LayoutINS_5tupleIJNS3_IJNS_1CILi8EEENS4_ILi1EEEEEEEEENS3_IJNS3_IJS6_NS4_ILi0EEEEEEEEEEEiEEC2ERKSC_RKi,@function
        .size           $_ZN7cutlass13device_kernelIN5flash19enable_sm80_to_sm89INS1_16FlashAttnBwdSm80INS1_25CollectiveMainloopBwdSm80ILi2ELi2EN4cute5tupleIJNS5_1CILi128EEES8_NS7_ILi64EEEEEENS_6half_tEfNS_4arch4Sm80ELb0ELb0ELb1ELb0ELb0ELb0ELb0ELb0ELi2ELi4ELi4ELi4ELb0EEENS1_24CollectiveEpilogueBwdGQAISA_fSD_Li256ELb0ELb0EEENS1_19SingleTileSchedulerILb0ELb0ELb0ELi128EEEEEEEEEvNT_6ParamsE$_ZN4cute3eso3ESOILb1ELb0EJNS_6LayoutINS_5tupleIJNS3_IJNS_1CILi8EEENS4_ILi1EEEEEEEEENS3_IJNS3_IJS6_NS4_ILi0EEEEEEEEEEEiEEC2ERKSC_RKi,($_ZN7cutlass13device_kernelIN5flash19enable_sm80_to_sm89INS1_16FlashAttnBwdSm80INS1_25CollectiveMainloopBwdSm80ILi2ELi2EN4cute5tupleIJNS5_1CILi128EEES8_NS7_ILi64EEEEEENS_6half_tEfNS_4arch4Sm80ELb0ELb0ELb1ELb0ELb0ELb0ELb0ELb0ELi2ELi4ELi4ELi4ELb0EEENS1_24CollectiveEpilogueBwdGQAISA_fSD_Li256ELb0ELb0EEENS1_19SingleTileSchedulerILb0ELb0ELb0ELi128EEEEEEEEEvNT_6ParamsE$_ZN4cute3eso3ESOILb1ELb0EJNS_6LayoutINS_5tupleIJNS3_IJNS_1CILi8EEENS4_ILi1EEEEEENS3_IJNS4_ILi2EEEEEEEEENS3_IJNS3_IJS6_NS4_ILi0EEEEEENS3_IJNS4_ILi4096EEEEEEEEEEENS_10ViewEngineINS_8smem_ptrIPN7cutlass6half_tEEEEEEEC2ERKSG_RKSN_ - $_ZN7cutlass13device_kernelIN5flash19enable_sm80_to_sm89INS1_16FlashAttnBwdSm80INS1_25CollectiveMainloopBwdSm80ILi2ELi2EN4cute5tupleIJNS5_1CILi128EEES8_NS7_ILi64EEEEEENS_6half_tEfNS_4arch4Sm80ELb0ELb0ELb1ELb0ELb0ELb0ELb0ELb0ELi2ELi4ELi4ELi4ELb0EEENS1_24CollectiveEpilogueBwdGQAISA_fSD_Li256ELb0ELb0EEENS1_19SingleTileSchedulerILb0ELb0ELb0ELi128EEEEEEEEEvNT_6ParamsE$_ZN4cute3eso3ESOILb1ELb0EJNS_6LayoutINS_5tupleIJNS3_IJNS_1CILi8EEENS4_ILi1EEEEEEEEENS3_IJNS3_IJS6_NS4_ILi0EEEEEEEEEEEiEEC2ERKSC_RKi)
$_ZN7cutlass13device_kernelIN5flash19enable_sm80_to_sm89INS1_16FlashAttnBwdSm80INS1_25CollectiveMainloopBwdSm80ILi2ELi2EN4cute5tupleIJNS5_1CILi128EEES8_NS7_ILi64EEEEEENS_6half_tEfNS_4arch4Sm80ELb0ELb0ELb1ELb0ELb0ELb0ELb0ELb0ELi2ELi4ELi4ELi4ELb0EEENS1_24CollectiveEpilogueBwdGQAISA_fSD_Li256ELb0ELb0EEENS1_19SingleTileSchedulerILb0ELb0ELb0ELi128EEEEEEEEEvNT_6ParamsE$_ZN4cute3eso3ESOILb1ELb0EJNS_6LayoutINS_5tupleIJNS3_IJNS_1CILi8EEENS4_ILi1EEEEEEEEENS3_IJNS3_IJS6_NS4_ILi0EEEEEEEEEEEiEEC2ERKSC_RKi:
[----:B------:R-:W-:Y:S02]  /*7380*/  IADD3 R36, R85, -c[0x0][0x20], RZ ;  /* 0x8000080055247a10 */ /* 0x000fe40007ffe0ff */
[----:B------:R-:W-:-:S03]  /*7390*/  MOV R39, 0x0 ;  /* 0x0000000000277802 */ /* 0x000fc60000000f00 */
[----:B------:R1:W-:Y:S01]  /*73a0*/  STL [R36], R37 ;  /* 0x0000002524007387 */ /* 0x0003e20000100800 */
[----:B------:R-:W-:Y:S05]  /*73b0*/  RET.REL.NODEC R38 `(_ZN7cutlass13device_kernelIN5flash19enable_sm80_to_sm89INS1_16FlashAttnBwdSm80INS1_25CollectiveMainloopBwdSm80ILi2ELi2EN4cute5tupleIJNS5_1CILi128EEES8_NS7_ILi64EEEEEENS_6half_tEfNS_4arch4Sm80ELb0ELb0ELb1ELb0ELb0ELb0ELb0ELb0ELi2ELi4ELi4ELi4ELb0EEENS1_24CollectiveEpilogueBwdGQAISA_fSD_Li256ELb0ELb0EEENS1_19SingleTileSchedulerILb0ELb0ELb0ELi128EEEEEEEEEvNT_6ParamsE) ;  /* 0xffff8c4026007950 */ /* 0x000fea0003c3ffff */
        .type           $_ZN7cutlass13device_kernelIN5flash19enable_sm80_to_sm89INS1_16FlashAttnBwdSm80INS1_25CollectiveMainloopBwdSm80ILi2ELi2EN4cute5tupleIJNS5_1CILi128EEES8_NS7_ILi64EEEEEENS_6half_tEfNS_4arch4Sm80ELb0ELb0ELb1ELb0ELb0ELb0ELb0ELb0ELi2ELi4ELi4ELi4ELb0EEENS1_24CollectiveEpilogueBwdGQAISA_fSD_Li256ELb0ELb0EEENS1_19SingleTileSchedulerILb0ELb0ELb0ELi128EEEEEEEEEvNT_6ParamsE$_ZN4cute3eso3ESOILb1ELb0EJNS_6LayoutINS_5tupleIJNS3_IJNS_1CILi8EEENS4_ILi1EEEEEENS3_IJNS4_ILi2EEEEEEEEENS3_IJNS3_IJS6_NS4_ILi0EEEEEENS3_IJNS4_ILi4096EEEEEEEEEEENS_10ViewEngineINS_8smem_ptrIPN7cutlass6half_tEEEEEEEC2ERKSG_RKSN_,@function
        .size           $_ZN7cutlass13device_kernelIN5flash19enable_sm80_to_sm89INS1_16FlashAttnBwdSm80INS1_25CollectiveMainloopBwdSm80ILi2ELi2EN4cute5tupleIJNS5_1CILi128EEES8_NS7_ILi64EEEEEENS_6half_tEfNS_4arch4Sm80ELb0ELb0ELb1ELb0ELb0ELb0ELb0ELb0ELi2ELi4ELi4ELi4ELb0EEENS1_24CollectiveEpilogueBwdGQAISA_fSD_Li256ELb0ELb0EEENS1_19SingleTileSchedulerILb0ELb0ELb0ELi128EEEEEEEEEvNT_6ParamsE$_ZN4cute3eso3ESOILb1ELb0EJNS_6LayoutINS_5tupleIJNS3_IJNS_1CILi8EEENS4_ILi1EEEEEENS3_IJNS4_ILi2EEEEEEEEENS3_IJNS3_IJS6_NS4_ILi0EEEEEENS3_IJNS4_ILi4096EEEEEEEEEEENS_10ViewEngineINS_8smem_ptrIPN7cutlass6half_tEEEEEEEC2ERKSG_RKSN_,($_ZN7cutlass13device_kernelIN5flash19enable_sm80_to_sm89INS1_16FlashAttnBwdSm80INS1_25CollectiveMainloopBwdSm80ILi2ELi2EN4cute5tupleIJNS5_1CILi128EEES8_NS7_ILi64EEEEEENS_6half_tEfNS_4arch4Sm80ELb0ELb0ELb1ELb0ELb0ELb0ELb0ELb0ELi2ELi4ELi4ELi4ELb0EEENS1_24CollectiveEpilogueBwdGQAISA_fSD_Li256ELb0ELb0EEENS1_19SingleTileSchedulerILb0ELb0ELb0ELi128EEEEEEEEEvNT_6ParamsE$_ZN4cute3eso3ESOILb1ELb0EJNS_6LayoutINS_5tupleIJNS3_IJNS_1CILi8EEENS4_ILi1EEEEEENS3_IJNS4_ILi2EEEEEEEEENS3_IJNS3_IJS6_NS4_ILi0EEEEEENS3_IJNS4_ILi64EEEEEEEEEEENS_10ViewEngineIPN7cutlass6half_tEEEEEC2ERKSG_RKSL_ - $_ZN7cutlass13device_kernelIN5flash19enable_sm80_to_sm89INS1_16FlashAttnBwdSm80INS1_25CollectiveMainloopBwdSm80ILi2ELi2EN4cute5tupleIJNS5_1CILi128EEES8_NS7_ILi64EEEEEENS_6half_tEfNS_4arch4Sm80ELb0ELb0ELb1ELb0ELb0ELb0ELb0ELb0ELi2ELi4ELi4ELi4ELb0EEENS1_24CollectiveEpilogueBwdGQAISA_fSD_Li256ELb0ELb0EEENS1_19SingleTileSchedulerILb0ELb0ELb0ELi128EEEEEEEEEvNT_6ParamsE$_ZN4cute3eso3ESOILb1ELb0EJNS_6LayoutINS_5tupleIJNS3_IJNS_1CILi8EEENS4_ILi1EEEEEENS3_IJNS4_ILi2EEEEEEEEENS3_IJNS3_IJS6_NS4_ILi0EEEEEENS3_IJNS4_ILi4096EEEEEEEEEEENS_10ViewEngineINS_8smem_ptrIPN7cutlass6half_tEEEEEEEC2ERKSG_RKSN_)
$_ZN7cutlass13device_kernelIN5flash19enable_sm80_to_sm89INS1_16FlashAttnBwdSm80INS1_25CollectiveMainloopBwdSm80ILi2ELi2EN4cute5tupleIJNS5_1CILi128EEES8_NS7_ILi64EEEEEENS_6half_tEfNS_4arch4Sm80ELb0ELb0ELb1ELb0ELb0ELb0ELb0ELb0ELi2ELi4ELi4ELi4ELb0EEENS1_24CollectiveEpilogueBwdGQAISA_fSD_Li256ELb0ELb0EEENS1_19SingleTileSchedulerILb0ELb0ELb0ELi128EEEEEEEEEvNT_6ParamsE$_ZN4cute3eso3ESOILb1ELb0EJNS_6LayoutINS_5tupleIJNS3_IJNS_1CILi8EEENS4_ILi1EEEEEENS3_IJNS4_ILi2EEEEEEEEENS3_IJNS3_IJS6_NS4_ILi0EEEEEENS3_IJNS4_ILi4096EEEEEEEEEEENS_10ViewEngineINS_8smem_ptrIPN7cutlass6half_tEEEEEEEC2ERKSG_RKSN_:
[----:B------:R-:W-:Y:S02]  /*73c0*/  IADD3 R38, R85, -c[0x0][0x20], RZ ;  /* 0x8000080055267a10 */ /* 0x000fe40007ffe0ff */
[----:B------:R-:W-:-:S03]  /*73d0*/  MOV R47, 0x0 ;  /* 0x00000000002f7802 */ /* 0x000fc60000000f00 */
[----:B------:R1:W-:Y:S01]  /*73e0*/  STL.64 [R38], R36 ;  /* 0x0000002426007387 */ /* 0x0003e20000100a00 */
[----:B------:R-:W-:Y:S05]  /*73f0*/  RET.REL.NODEC R46 `(_ZN7cutlass13device_kernelIN5flash19enable_sm80_to_sm89INS1_16FlashAttnBwdSm80INS1_25CollectiveMainloopBwdSm80ILi2ELi2EN4cute5tupleIJNS5_1CILi128EEES8_NS7_ILi64EEEEEENS_6half_tEfNS_4arch4Sm80ELb0ELb0ELb1ELb0ELb0ELb0ELb0ELb0ELi2ELi4ELi4ELi4ELb0EEENS1_24CollectiveEpilogueBwdGQAISA_fSD_Li256ELb0ELb0EEENS1_19SingleTileSchedulerILb0ELb0ELb0ELi128EEEEEEEEEvNT_6ParamsE) ;  /* 0xffff8c002e007950 */ /* 0x000fea0003c3ffff */
        .type           $_ZN7cutlass13device_kernelIN5flash19enable_sm80_to_sm89INS1_16FlashAttnBwdSm80INS1_25CollectiveMainloopBwdSm80ILi2ELi2EN4cute5tupleIJNS5_1CILi128EEES8_NS7_ILi64EEEEEENS_6half_tEfNS_4arch4Sm80ELb0ELb0ELb1ELb0ELb0ELb0ELb0ELb0ELi2ELi4ELi4ELi4ELb0EEENS1_24CollectiveEpilogueBwdGQAISA_fSD_Li256ELb0ELb0EEENS1_19SingleTileSchedulerILb0ELb0ELb0ELi128EEEEEEEEEvNT_6ParamsE$_ZN4cute3eso3ESOILb1ELb0EJNS_6LayoutINS_5tupleIJNS3_IJNS_1CILi8EEENS4_ILi1EEEEEENS3_IJNS4_ILi2EEEEEEEEENS3_IJNS3_IJS6_NS4_ILi0EEEEEENS3_IJNS4_ILi64EEEEEEEEEEENS_10ViewEngineIPN7cutlass6half_tEEEEEC2ERKSG_RKSL_,@function
        .size           $_ZN7cutlass13device_kernelIN5flash19enable_sm80_to_sm89INS1_16FlashAttnBwdSm80INS1_25CollectiveMainloopBwdSm80ILi2ELi2EN4cute5tupleIJNS5_1CILi128EEES8_NS7_ILi64EEEEEENS_6half_tEfNS_4arch4Sm80ELb0ELb0ELb1ELb0ELb0ELb0ELb0ELb0ELi2ELi4ELi4ELi4ELb0EEENS1_24CollectiveEpilogueBwdGQAISA_fSD_Li256ELb0ELb0EEENS1_19SingleTileSchedulerILb0ELb0ELb0ELi128EEEEEEEEEvNT_6ParamsE$_ZN4cute3eso3ESOILb1ELb0EJNS_6LayoutINS_5tupleIJNS3_IJNS_1CILi8EEENS4_ILi1EEEEEENS3_IJNS4_ILi2EEEEEEEEENS3_IJNS3_IJS6_NS4_ILi0EEEEEENS3_IJNS4_ILi64EEEEEEEEEEENS_10ViewEngineIPN7cutlass6half_tEEEEEC2ERKSG_RKSL_,($_ZN7cutlass13device_kernelIN5flash19enable_sm80_to_sm89INS1_16FlashAttnBwdSm80INS1_25CollectiveMainloopBwdSm80ILi2ELi2EN4cute5tupleIJNS5_1CILi128EEES8_NS7_ILi64EEEEEENS_6half_tEfNS_4arch4Sm80ELb0ELb0ELb1ELb0ELb0ELb0ELb0ELb0ELi2ELi4ELi4ELi4ELb0EEENS1_24CollectiveEpilogueBwdGQAISA_fSD_Li256ELb0ELb0EEENS1_19SingleTileSchedulerILb0ELb0ELb0ELi128EEEEEEEEEvNT_6ParamsE$_ZN4cute3eso3ESOILb1ELb0EJNS_6LayoutINS_5tupleIJNS3_IJNS_1CILi8EEENS4_ILi1EEEEEENS3_IJNS4_ILi2EEEEEEEEENS3_IJNS3_IJS6_NS4_ILi0EEEEEENS3_IJNS4_ILi8192EEEEEEEEEEENS_10ViewEngineINS_8smem_ptrIPN7cutlass6half_tEEEEEEEC2ERKSG_RKSN_ - $_ZN7cutlass13device_kernelIN5flash19enable_sm80_to_sm89INS1_16FlashAttnBwdSm80INS1_25CollectiveMainloopBwdSm80ILi2ELi2EN4cute5tupleIJNS5_1CILi128EEES8_NS7_ILi64EEEEEENS_6half_tEfNS_4arch4Sm80ELb0ELb0ELb1ELb0ELb0ELb0ELb0ELb0ELi2ELi4ELi4ELi4ELb0EEENS1_24CollectiveEpilogueBwdGQAISA_fSD_Li256ELb0ELb0EEENS1_19SingleTileSchedulerILb0ELb0ELb0ELi128EEEEEEEEEvNT_6ParamsE$_ZN4cute3eso3ESOILb1ELb0EJNS_6LayoutINS_5tupleIJNS3_IJNS_1CILi8EEENS4_ILi1EEEEEENS3_IJNS4_ILi2EEEEEEEEENS3_IJNS3_IJS6_NS4_ILi0EEEEEENS3_IJNS4_ILi64EEEEEEEEEEENS_10ViewEngineIPN7cutlass6half_tEEEEEC2ERKSG_RKSL_)
$_ZN7cutlass13device_kernelIN5flash19enable_sm80_to_sm89INS1_16FlashAttnBwdSm80INS1_25CollectiveMainloopBwdSm80ILi2ELi2EN4cute5tupleIJNS5_1CILi128EEES8_NS7_ILi64EEEEEENS_6half_tEfNS_4arch4Sm80ELb0ELb0ELb1ELb0ELb0ELb0ELb0ELb0ELi2ELi4ELi4ELi4ELb0EEENS1_24CollectiveEpilogueBwdGQAISA_fSD_Li256ELb0ELb0EEENS1_19SingleTileSchedulerILb0ELb0ELb0ELi128EEEEEEEEEvNT_6ParamsE$_ZN4cute3eso3ESOILb1ELb0EJNS_6LayoutINS_5tupleIJNS3_IJNS_1CILi8EEENS4_ILi1EEEEEENS3_IJNS4_ILi2EEEEEEEEENS3_IJNS3_IJS6_NS4_ILi0EEEEEENS3_IJNS4_ILi64EEEEEEEEEEENS_10ViewEngineIPN7cutlass6half_tEEEEEC2ERKSG_RKSL_:
[----:B------:R-:W-:Y:S01]  /*7400*/  IADD3 R3, R62, -c[0x0][0x20], RZ ;  /* 0x800008003e037a10 */ /* 0x000fe20007ffe0ff */
[----:B------:R-:W-:Y:S01]  /*7410*/  IMAD.MOV.U32 R10, RZ, RZ, R2 ;  /* 0x000000ffff0a7224 */ /* 0x000fe200078e0002 */
[----:B------:R-:W-:Y:S01]  /*7420*/  MOV R11, R7 ;  /* 0x00000007000b7202 */ /* 0x000fe20000000f00 */
[----:B------:R-:W-:-:S04]  /*7430*/  IMAD.MOV.U32 R7, RZ, RZ, 0x0 ;  /* 0x00000000ff077424 */ /* 0x000fc800078e00ff */
[----:B------:R1:W-:Y:S01]  /*7440*/  STL.64 [R3], R10 ;  /* 0x0000000a03007387 */ /* 0x0003e20000100a00 */
[----:B------:R-:W-:Y:S05]  /*7450*/  RET.REL.NODEC R6 `(_ZN7cutlass13device_kernelIN5flash19enable_sm80_to_sm89INS1_16FlashAttnBwdSm80INS1_25CollectiveMainloopBwdSm80ILi2ELi2EN4cute5tupleIJNS5_1CILi128EEES8_NS7_ILi64EEEEEENS_6half_tEfNS_4arch4Sm80ELb0ELb0ELb1ELb0ELb0ELb0ELb0ELb0ELi2ELi4ELi4ELi4ELb0EEENS1_24CollectiveEpilogueBwdGQAISA_fSD_Li256ELb0ELb0EEENS1_19SingleTileSchedulerILb0ELb0ELb0ELi128EEEEEEEEEvNT_6ParamsE) ;  /* 0xffff8ba006007950 */ /* 0x000fea0003c3ffff */
        .type           $_ZN7cutlass13device_kernelIN5flash19enable_sm80_to_sm89INS1_16FlashAttnBwdSm80INS1_25CollectiveMainloopBwdSm80ILi2ELi2EN4cute5tupleIJNS5_1CILi128EEES8_NS7_ILi64EEEEEENS_6half_tEfNS_4arch4Sm80ELb0ELb0ELb1ELb0ELb0ELb0ELb0ELb0ELi2ELi4ELi4ELi4ELb0EEENS1_24CollectiveEpilogueBwdGQAISA_fSD_Li256ELb0ELb0EEENS1_19SingleTileSchedulerILb0ELb0ELb0ELi128EEEEEEEEEvNT_6ParamsE$_ZN4cute3eso3ESOILb1ELb0EJNS_6LayoutINS_5tupleIJNS3_IJNS_1CILi8EEENS4_ILi1EEEEEENS3_IJNS4_ILi2EEEEEEEEENS3_IJNS3_IJS6_NS4_ILi0EEEEEENS3_IJNS4_ILi8192EEEEEEEEEEENS_10ViewEngineINS_8smem_ptrIPN7cutlass6half_tEEEEEEEC2ERKSG_RKSN_,@function
        .size           $_ZN7cutlass13device_kernelIN5flash19enable_sm80_to_sm89INS1_16FlashAttnBwdSm80INS1_25CollectiveMainloopBwdSm80ILi2ELi2EN4cute5tupleIJNS5_1CILi128EEES8_NS7_ILi64EEEEEENS_6half_tEfNS_4arch4Sm80ELb0ELb0ELb1ELb0ELb0ELb0ELb0ELb0ELi2ELi4ELi4ELi4ELb0EEENS1_24CollectiveEpilogueBwdGQAISA_fSD_Li256ELb0ELb0EEENS1_19SingleTileSchedulerILb0ELb0ELb0ELi128EEEEEEEEEvNT_6ParamsE$_ZN4cute3eso3ESOILb1ELb0EJNS_6LayoutINS_5tupleIJNS3_IJNS_1CILi8EEENS4_ILi1EEEEEENS3_IJNS4_ILi2EEEEEEEEENS3_IJNS3_IJS6_NS4_ILi0EEEEEENS3_IJNS4_ILi8192EEEEEEEEEEENS_10ViewEngineINS_8smem_ptrIPN7cutlass6half_tEEEEEEEC2ERKSG_RKSN_,($_ZN7cutlass13device_kernelIN5flash19enable_sm80_to_sm89INS1_16FlashAttnBwdSm80INS1_25CollectiveMainloopBwdSm80ILi2ELi2EN4cute5tupleIJNS5_1CILi128EEES8_NS7_ILi64EEEEEENS_6half_tEfNS_4arch4Sm80ELb0ELb0ELb1ELb0ELb0ELb0ELb0ELb0ELi2ELi4ELi4ELi4ELb0EEENS1_24CollectiveEpilogueBwdGQAISA_fSD_Li256ELb0ELb0EEENS1_19SingleTileSchedulerILb0ELb0ELb0ELi128EEEEEEEEEvNT_6ParamsE$_ZN4cute3eso3ESOILb1ELb0EJNS_6LayoutINS_5tupleIJNS3_IJNS_1CILi8EEENS4_ILi1EEEEEENS3_IJNS4_ILi2EEEEEEEEENS3_IJNS3_IJS6_NS4_ILi0EEEEEENS3_IJS5_EEEEEEEENS_10ViewEngineIPN7cutlass6half_tEEEEEC2ERKSF_RKSK_ - $_ZN7cutlass13device_kernelIN5flash19enable_sm80_to_sm89INS1_16FlashAttnBwdSm80INS1_25CollectiveMainloopBwdSm80ILi2ELi2EN4cute5tupleIJNS5_1CILi128EEES8_NS7_ILi64EEEEEENS_6half_tEfNS_4arch4Sm80ELb0ELb0ELb1ELb0ELb0ELb0ELb0ELb0ELi2ELi4ELi4ELi4ELb0EEENS1_24CollectiveEpilogueBwdGQAISA_fSD_Li256ELb0ELb0EEENS1_19SingleTileSchedulerILb0ELb0ELb0ELi128EEEEEEEEEvNT_6ParamsE$_ZN4cute3eso3ESOILb1ELb0EJNS_6LayoutINS_5tupleIJNS3_IJNS_1CILi8EEENS4_ILi1EEEEEENS3_IJNS4_ILi2EEEEEEEEENS3_IJNS3_IJS6_NS4_ILi0EEEEEENS3_IJNS4_ILi8192EEEEEEEEEEENS_10ViewEngineINS_8smem_ptrIPN7cutlass6half_tEEEEEEEC2ERKSG_RKSN_)
$_ZN7cutlass13device_kernelIN5flash19enable_sm80_to_sm89INS1_16FlashAttnBwdSm80INS1_25CollectiveMainloopBwdSm80ILi2ELi2EN4cute5tupleIJNS5_1CILi128EEES8_NS7_ILi64EEEEEENS_6half_tEfNS_4arch4Sm80ELb0ELb0ELb1ELb0ELb0ELb0ELb0ELb0ELi2ELi4ELi4ELi4ELb0EEENS1_24CollectiveEpilogueBwdGQAISA_fSD_Li256ELb0ELb0EEENS1_19SingleTileSchedulerILb0ELb0ELb0ELi128EEEEEEEEEvNT_6ParamsE$_ZN4cute3eso3ESOILb1ELb0EJNS_6LayoutINS_5tupleIJNS3_IJNS_1CILi8EEENS4_ILi1EEEEEENS3_IJNS4_ILi2EEEEEEEEENS3_IJNS3_IJS6_NS4_ILi0EEEEEENS3_IJNS4_ILi8192EEEEEEEEEEENS_10ViewEngineINS_8smem_ptrIPN7cutlass6half_tEEEEEEEC2ERKSG_RKSN_:
[----:B------:R-:W-:Y:S01]  /*7460*/  IADD3 R5, R62, -c[0x0][0x20], RZ ;  /* 0x800008003e057a10 */ /* 0x000fe20007ffe0ff */
[----:B------:R-:W-:Y:S01]  /*7470*/  IMAD.MOV.U32 R34, RZ, RZ, R4 ;  /* 0x000000ffff227224 */ /* 0x000fe200078e0004 */
[----:B------:R-:W-:Y:S01]  /*7480*/  MOV R35, R11 ;  /* 0x0000000b00237202 */ /* 0x000fe20000000f00 */
[----:B------:R-:W-:-:S04]  /*7490*/  IMAD.MOV.U32 R11, RZ, RZ, 0x0 ;  /* 0x00000000ff0b7424 */ /* 0x000fc800078e00ff */
[----:B------:R1:W-:Y:S01]  /*74a0*/  STL.64 [R5], R34 ;  /* 0x0000002205007387 */ /* 0x0003e20000100a00 */
[----:B------:R-:W-:Y:S05]  /*74b0*/  RET.REL.NODEC R10 `(_ZN7cutlass13device_kernelIN5flash19enable_sm80_to_sm89INS1_16FlashAttnBwdSm80INS1_25CollectiveMainloopBwdSm80ILi2ELi2EN4cute5tupleIJNS5_1CILi128EEES8_NS7_ILi64EEEEEENS_6half_tEfNS_4arch4Sm80ELb0ELb0ELb1ELb0ELb0ELb0ELb0ELb0ELi2ELi4ELi4ELi4ELb0EEENS1_24CollectiveEpilogueBwdGQAISA_fSD_Li256ELb0ELb0EEENS1_19SingleTileSchedulerILb0ELb0ELb0ELi128EEEEEEEEEvNT_6ParamsE) ;  /* 0xffff8b400a007950 */ /* 0x000fea0003c3ffff */
        .type           $_ZN7cutlass13device_kernelIN5flash19enable_sm80_to_sm89INS1_16FlashAttnBwdSm80INS1_25CollectiveMainloopBwdSm80ILi2ELi2EN4cute5tupleIJNS5_1CILi128EEES8_NS7_ILi64EEEEEENS_6half_tEfNS_4arch4Sm80ELb0ELb0ELb1ELb0ELb0ELb0ELb0ELb0ELi2ELi4ELi4ELi4ELb0EEENS1_24CollectiveEpilogueBwdGQAISA_fSD_Li256ELb0ELb0EEENS1_19SingleTileSchedulerILb0ELb0ELb0ELi128EEEEEEEEEvNT_6ParamsE$_ZN4cute3eso3ESOILb1ELb0EJNS_6LayoutINS_5tupleIJNS3_IJNS_1CILi8EEENS4_ILi1EEEEEENS3_IJNS4_ILi2EEEEEEEEENS3_IJNS3_IJS6_NS4_ILi0EEEEEENS3_IJS5_EEEEEEEENS_10ViewEngineIPN7cutlass6half_tEEEEEC2ERKSF_RKSK_,@function
        .size           $_ZN7cutlass13device_kernelIN5flash19enable_sm80_to_sm89INS1_16FlashAttnBwdSm80INS1_25CollectiveMainloopBwdSm80ILi2ELi2EN4cute5tupleIJNS5_1CILi128EEES8_NS7_ILi64EEEEEENS_6half_tEfNS_4arch4Sm80ELb0ELb0ELb1ELb0ELb0ELb0ELb0ELb0ELi2ELi4ELi4ELi4ELb0EEENS1_24CollectiveEpilogueBwdGQAISA_fSD_Li256ELb0ELb0EEENS1_19SingleTileSchedulerILb0ELb0ELb0ELi128EEEEEEEEEvNT_6ParamsE$_ZN4cute3eso3ESOILb1ELb0EJNS_6LayoutINS_5tupleIJNS3_IJNS_1CILi8EEENS4_ILi1EEEEEENS3_IJNS4_ILi2EEEEEEEEENS3_IJNS3_IJS6_NS4_ILi0EEEEEENS3_IJS5_EEEEEEEENS_10ViewEngineIPN7cutlass6half_tEEEEEC2ERKSF_RKSK_,($_ZN7cutlass13device_kernelIN5flash19enable_sm80_to_sm89INS1_16FlashAttnBwdSm80INS1_25CollectiveMainloopBwdSm80ILi2ELi2EN4cute5tupleIJNS5_1CILi128EEES8_NS7_ILi64EEEEEENS_6half_tEfNS_4arch4Sm80ELb0ELb0ELb1ELb0ELb0ELb0ELb0ELb0ELi2ELi4ELi4ELi4ELb0EEENS1_24CollectiveEpilogueBwdGQAISA_fSD_Li256ELb0ELb0EEENS1_19SingleTileSchedulerILb0ELb0ELb0ELi128EEEEEEEEEvNT_6ParamsE$_ZN4cute3eso3ESOILb1ELb0EJNS_6LayoutINS_5tupleIJNS3_IJNS_1CILi8EEENS4_ILi1EEEEEENS3_IJNS4_ILi4EEEEEEEEENS3_IJNS3_IJS6_NS4_ILi0EEEEEENS3_IJNS4_ILi2048EEEEEEEEEEENS_10ViewEngineINS_8smem_ptrIPN7cutlass6half_tEEEEEEEC2ERKSG_RKSN_ - $_ZN7cutlass13device_kernelIN5flash19enable_sm80_to_sm89INS1_16FlashAttnBwdSm80INS1_25CollectiveMainloopBwdSm80ILi2ELi2EN4cute5tupleIJNS5_1CILi128EEES8_NS7_ILi64EEEEEENS_6half_tEfNS_4arch4Sm80ELb0ELb0ELb1ELb0ELb0ELb0ELb0ELb0ELi2ELi4ELi4ELi4ELb0EEENS1_24CollectiveEpilogueBwdGQAISA_fSD_Li256ELb0ELb0EEENS1_19SingleTileSchedulerILb0ELb0ELb0ELi128EEEEEEEEEvNT_6ParamsE$_ZN4cute3eso3ESOILb1ELb0EJNS_6LayoutINS_5tupleIJNS3_IJNS_1CILi8EEENS4_ILi1EEEEEENS3_IJNS4_ILi2EEEEEEEEENS3_IJNS3_IJS6_NS4_ILi0EEEEEENS3_IJS5_EEEEEEEENS_10ViewEngineIPN7cutlass6half_tEEEEEC2ERKSF_RKSK_)
$_ZN7cutlass13device_kernelIN5flash19enable_sm80_to_sm89INS1_16FlashAttnBwdSm80INS1_25CollectiveMainloopBwdSm80ILi2ELi2EN4cute5tupleIJNS5_1CILi128EEES8_NS7_ILi64EEEEEENS_6half_tEfNS_4arch4Sm80ELb0ELb0ELb1ELb0ELb0ELb0ELb0ELb0ELi2ELi4ELi4ELi4ELb0EEENS1_24CollectiveEpilogueBwdGQAISA_fSD_Li256ELb0ELb0EEENS1_19SingleTileSchedulerILb0ELb0ELb0ELi128EEEEEEEEEvNT_6ParamsE$_ZN4cute3eso3ESOILb1ELb0EJNS_6LayoutINS_5tupleIJNS3_IJNS_1CILi8EEENS4_ILi1EEEEEENS3_IJNS4_ILi2EEEEEEEEENS3_IJNS3_IJS6_NS4_ILi0EEEEEENS3_IJS5_EEEEEEEENS_10ViewEngineIPN7cutlass6half_tEEEEEC2ERKSF_RKSK_:
[----:B------:R-:W-:Y:S02]  /*74c0*/  IADD3 R38, R85, -c[0x0][0x20], RZ ;  /* 0x8000080055267a10 */ /* 0x000fe40007ffe0ff */
[----:B------:R-:W-:-:S03]  /*74d0*/  MOV R47, 0x0 ;  /* 0x00000000002f7802 */ /* 0x000fc60000000f00 */
[----:B------:R1:W-:Y:S01]  /*74e0*/  STL.64 [R38], R2 ;  /* 0x0000000226007387 */ /* 0x0003e20000100a00 */
[----:B------:R-:W-:Y:S05]  /*74f0*/  RET.REL.NODEC R46 `(_ZN7cutlass13device_kernelIN5flash19enable_sm80_to_sm89INS1_16FlashAttnBwdSm80INS1_25CollectiveMainloopBwdSm80ILi2ELi2EN4cute5tupleIJNS5_1CILi128EEES8_NS7_ILi64EEEEEENS_6half_tEfNS_4arch4Sm80ELb0ELb0ELb1ELb0ELb0ELb0ELb0ELb0ELi2ELi4ELi4ELi4ELb0EEENS1_24CollectiveEpilogueBwdGQAISA_fSD_Li256ELb0ELb0EEENS1_19SingleTileSchedulerILb0ELb0ELb0ELi128EEEEEEEEEvNT_6ParamsE) ;  /* 0xffff8b002e007950 */ /* 0x000fea0003c3ffff */
        .type           $_ZN7cutlass13device_kernelIN5flash19enable_sm80_to_sm89INS1_16FlashAttnBwdSm80INS1_25CollectiveMainloopBwdSm80ILi2ELi2EN4cute5tupleIJNS5_1CILi128EEES8_NS7_ILi64EEEEEENS_6half_tEfNS_4arch4Sm80ELb0ELb0ELb1ELb0ELb0ELb0ELb0ELb0ELi2ELi4ELi4ELi4ELb0EEENS1_24CollectiveEpilogueBwdGQAISA_fSD_Li256ELb0ELb0EEENS1_19SingleTileSchedulerILb0ELb0ELb0ELi128EEEEEEEEEvNT_6ParamsE$_ZN4cute3eso3ESOILb1ELb0EJNS_6LayoutINS_5tupleIJNS3_IJNS_1CILi8EEENS4_ILi1EEEEEENS3_IJNS4_ILi4EEEEEEEEENS3_IJNS3_IJS6_NS4_ILi0EEEEEENS3_IJNS4_ILi2048EEEEEEEEEEENS_10ViewEngineINS_8smem_ptrIPN7cutlass6half_tEEEEEEEC2ERKSG_RKSN_,@function
        .size           $_ZN7cutlass13device_kernelIN5flash19enable_sm80_to_sm89INS1_16FlashAttnBwdSm80INS1_25CollectiveMainloopBwdSm80ILi2ELi2EN4cute5tupleIJNS5_1CILi128EEES8_NS7_ILi64EEEEEENS_6half_tEfNS_4arch4Sm80ELb0ELb0ELb1ELb0ELb0ELb0ELb0ELb0ELi2ELi4ELi4ELi4ELb0EEENS1_24CollectiveEpilogueBwdGQAISA_fSD_Li256ELb0ELb0EEENS1_19SingleTileSchedulerILb0ELb0ELb0ELi128EEEEEEEEEvNT_6ParamsE$_ZN4cute3eso3ESOILb1ELb0EJNS_6LayoutINS_5tupleIJNS3_IJNS_1CILi8EEENS4_ILi1EEEEEENS3_IJNS4_ILi4EEEEEEEEENS3_IJNS3_IJS6_NS4_ILi0EEEEEENS3_IJNS4_ILi2048EEEEEEEEEEENS_10ViewEngineINS_8smem_ptrIPN7cutlass6half_tEEEEEEEC2ERKSG_RKSN_,($_ZN7cutlass13device_kernelIN5flash19enable_sm80_to_sm89INS1_16FlashAttnBwdSm80INS1_25CollectiveMainloopBwdSm80ILi2ELi2EN4cute5tupleIJNS5_1CILi128EEES8_NS7_ILi64EEEEEENS_6half_tEfNS_4arch4Sm80ELb0ELb0ELb1ELb0ELb0ELb0ELb0ELb0ELi2ELi4ELi4ELi4ELb0EEENS1_24CollectiveEpilogueBwdGQAISA_fSD_Li256ELb0ELb0EEENS1_19SingleTileSchedulerILb0ELb0ELb0ELi128EEEEEEEEEvNT_6ParamsE$_ZN4cute3eso3ESOILb1ELb0EJNS_6LayoutINS_5tupleIJNS3_IJNS_1CILi8EEENS4_ILi1EEEEEENS3_IJNS4_ILi4EEEEEEEEENS3_IJNS3_IJS6_NS4_ILi0EEEEEENS3_IJS5_EEEEEEEENS_10ViewEngineIPN7cutlass6half_tEEEEEC2ERKSF_RKSK_ - $_ZN7cutlass13device_kernelIN5flash19enable_sm80_to_sm89INS1_16FlashAttnBwdSm80INS1_25CollectiveMainloopBwdSm80ILi2ELi2EN4cute5tupleIJNS5_1CILi128EEES8_NS7_ILi64EEEEEENS_6half_tEfNS_4arch4Sm80ELb0ELb0ELb1ELb0ELb0ELb0ELb0ELb0ELi2ELi4ELi4ELi4ELb0EEENS1_24CollectiveEpilogueBwdGQAISA_fSD_Li256ELb0ELb0EEENS1_19SingleTileSchedulerILb0ELb0ELb0ELi128EEEEEEEEEvNT_6ParamsE$_ZN4cute3eso3ESOILb1ELb0EJNS_6LayoutINS_5tupleIJNS3_IJNS_1CILi8EEENS4_ILi1EEEEEENS3_IJNS4_ILi4EEEEEEEEENS3_IJNS3_IJS6_NS4_ILi0EEEEEENS3_IJNS4_ILi2048EEEEEEEEEEENS_10ViewEngineINS_8smem_ptrIPN7cutlass6half_tEEEEEEEC2ERKSG_RKSN_)
$_ZN7cutlass13device_kernelIN5flash19enable_sm80_to_sm89INS1_16FlashAttnBwdSm80INS1_25CollectiveMainloopBwdSm80ILi2ELi2EN4cute5tupleIJNS5_1CILi128EEES8_NS7_ILi64EEEEEENS_6half_tEfNS_4arch4Sm80ELb0ELb0ELb1ELb0ELb0ELb0ELb0ELb0ELi2ELi4ELi4ELi4ELb0EEENS1_24CollectiveEpilogueBwdGQAISA_fSD_Li256ELb0ELb0EEENS1_19SingleTileSchedulerILb0ELb0ELb0ELi128EEEEEEEEEvNT_6ParamsE$_ZN4cute3eso3ESOILb1ELb0EJNS_6LayoutINS_5tupleIJNS3_IJNS_1CILi8EEENS4_ILi1EEEEEENS3_IJNS4_ILi4EEEEEEEEENS3_IJNS3_IJS6_NS4_ILi0EEEEEENS3_IJNS4_ILi2048EEEEEEEEEEENS_10ViewEngineINS_8smem_ptrIPN7cutlass6half_tEEEEEEEC2ERKSG_RKSN_:
[----:B------:R-:W-:Y:S01]  /*7500*/  IADD3 R5, R62, -c[0x0][0x20], RZ ;  /* 0x800008003e057a10 */ /* 0x000fe20007ffe0ff */
[----:B------:R-:W-:Y:S01]  /*7510*/  IMAD.MOV.U32 R14, RZ, RZ, R4 ;  /* 0x000000ffff0e7224 */ /* 0x000fe200078e0004 */
[----:B------:R-:W-:Y:S01]  /*7520*/  MOV R15, R13 ;  /* 0x0000000d000f7202 */ /* 0x000fe20000000f00 */
[----:B------:R-:W-:-:S04]  /*7530*/  IMAD.MOV.U32 R13, RZ, RZ, 0x0 ;  /* 0x00000000ff0d7424 */ /* 0x000fc800078e00ff */
[----:B------:R1:W-:Y:S01]  /*7540*/  STL.64 [R5], R14 ;  /* 0x0000000e05007387 */ /* 0x0003e20000100a00 */
[----:B------:R-:W-:Y:S05]  /*7550*/  RET.REL.NODEC R12 `(_ZN7cutlass13device_kernelIN5flash19enable_sm80_to_sm89INS1_16FlashAttnBwdSm80INS1_25CollectiveMainloopBwdSm80ILi2ELi2EN4cute5tupleIJNS5_1CILi128EEES8_NS7_ILi64EEEEEENS_6half_tEfNS_4arch4Sm80ELb0ELb0ELb1ELb0ELb0ELb0ELb0ELb0ELi2ELi4ELi4ELi4ELb0EEENS1_24CollectiveEpilogueBwdGQAISA_fSD_Li256ELb0ELb0EEENS1_19SingleTileSchedulerILb0ELb0ELb0ELi128EEEEEEEEEvNT_6ParamsE) ;  /* 0xffff8aa00c007950 */ /* 0x000fea0003c3ffff */
        .type           $_ZN7cutlass13device_kernelIN5flash19enable_sm80_to_sm89INS1_16FlashAttnBwdSm80INS1_25CollectiveMainloopBwdSm80ILi2ELi2EN4cute5tupleIJNS5_1CILi128EEES8_NS7_ILi64EEEEEENS_6half_tEfNS_4arch4Sm80ELb0ELb0ELb1ELb0ELb0ELb0ELb0ELb0ELi2ELi4ELi4ELi4ELb0EEENS1_24CollectiveEpilogueBwdGQAISA_fSD_Li256ELb0ELb0EEENS1_19SingleTileSchedulerILb0ELb0ELb0ELi128EEEEEEEEEvNT_6ParamsE$_ZN4cute3eso3ESOILb1ELb0EJNS_6LayoutINS_5tupleIJNS3_IJNS_1CILi8EEENS4_ILi1EEEEEENS3_IJNS4_ILi4EEEEEEEEENS3_IJNS3_IJS6_NS4_ILi0EEEEEENS3_IJS5_EEEEEEEENS_10ViewEngineIPN7cutlass6half_tEEEEEC2ERKSF_RKSK_,@function
        .size           $_ZN7cutlass13device_kernelIN5flash19enable_sm80_to_sm89INS1_16FlashAttnBwdSm80INS1_25CollectiveMainloopBwdSm80ILi2ELi2EN4cute5tupleIJNS5_1CILi128EEES8_NS7_ILi64EEEEEENS_6half_tEfNS_4arch4Sm80ELb0ELb0ELb1ELb0ELb0ELb0ELb0ELb0ELi2ELi4ELi4ELi4ELb0EEENS1_24CollectiveEpilogueBwdGQAISA_fSD_Li256ELb0ELb0EEENS1_19SingleTileSchedulerILb0ELb0ELb0ELi128EEEEEEEEEvNT_6ParamsE$_ZN4cute3eso3ESOILb1ELb0EJNS_6LayoutINS_5tupleIJNS3_IJNS_1CILi8EEENS4_ILi1EEEEEENS3_IJNS4_ILi4EEEEEEEEENS3_IJNS3_IJS6_NS4_ILi0EEEEEENS3_IJS5_EEEEEEEENS_10ViewEngineIPN7cutlass6half_tEEEEEC2ERKSF_RKSK_,($_ZN7cutlass13device_kernelIN5flash19enable_sm80_to_sm89INS1_16FlashAttnBwdSm80INS1_25CollectiveMainloopBwdSm80ILi2ELi2EN4cute5tupleIJNS5_1CILi128EEES8_NS7_ILi64EEEEEENS_6half_tEfNS_4arch4Sm80ELb0ELb0ELb1ELb0ELb0ELb0ELb0ELb0ELi2ELi4ELi4ELi4ELb0EEENS1_24CollectiveEpilogueBwdGQAISA_fSD_Li256ELb0ELb0EEENS1_19SingleTileSchedulerILb0ELb0ELb0ELi128EEEEEEEEEvNT_6ParamsE$_ZN4cute3eso3ESOILb1ELb0EJNS_6LayoutINS_5tupleIJNS3_IJNS_1CILi8EEENS4_ILi1EEEEEENS4_ILi2EEEEEENS3_IJNS3_IJS6_NS4_ILi0EEEEEENS4_ILi4096EEEEEEEENS_10ViewEngineINS_8smem_ptrIPN7cutlass6half_tEEEEEEEC2ERKSE_RKSL_ - $_ZN7cutlass13device_kernelIN5flash19enable_sm80_to_sm89INS1_16FlashAttnBwdSm80INS1_25CollectiveMainloopBwdSm80ILi2ELi2EN4cute5tupleIJNS5_1CILi128EEES8_NS7_ILi64EEEEEENS_6half_tEfNS_4arch4Sm80ELb0ELb0ELb1ELb0ELb0ELb0ELb0ELb0ELi2ELi4ELi4ELi4ELb0EEENS1_24CollectiveEpilogueBwdGQAISA_fSD_Li256ELb0ELb0EEENS1_19SingleTileSchedulerILb0ELb0ELb0ELi128EEEEEEEEEvNT_6ParamsE$_ZN4cute3eso3ESOILb1ELb0EJNS_6LayoutINS_5tupleIJNS3_IJNS_1CILi8EEENS4_ILi1EEEEEENS3_IJNS4_ILi4EEEEEEEEENS3_IJNS3_IJS6_NS4_ILi0EEEEEENS3_IJS5_EEEEEEEENS_10ViewEngineIPN7cutlass6half_tEEEEEC2ERKSF_RKSK_)
$_ZN7cutlass13device_kernelIN5flash19enable_sm80_to_sm89INS1_16FlashAttnBwdSm80INS1_25CollectiveMainloopBwdSm80ILi2ELi2EN4cute5tupleIJNS5_1CILi128EEES8_NS7_ILi64EEEEEENS_6half_tEfNS_4arch4Sm80ELb0ELb0ELb1ELb0ELb0ELb0ELb0ELb0ELi2ELi4ELi4ELi4ELb0EEENS1_24CollectiveEpilogueBwdGQAISA_fSD_Li256ELb0ELb0EEENS1_19SingleTileSchedulerILb0ELb0ELb0ELi128EEEEEEEEEvNT_6ParamsE$_ZN4cute3eso3ESOILb1ELb0EJNS_6LayoutINS_5tupleIJNS3_IJNS_1CILi8EEENS4_ILi1EEEEEENS3_IJNS4_ILi4EEEEEEEEENS3_IJNS3_IJS6_NS4_ILi0EEEEEENS3_IJS5_EEEEEEEENS_10ViewEngineIPN7cutlass6half_tEEEEEC2ERKSF_RKSK_:
[----:B------:R-:W-:Y:S01]  /*7560*/  IADD3 R3, R62, -c[0x0][0x20], RZ ;  /* 0x800008003e037a10 */ /* 0x000fe20007ffe0ff */
[----:B------:R-:W-:Y:S01]  /*7570*/  IMAD.MOV.U32 R14, RZ, RZ, R2 ;  /* 0x000000ffff0e7224 */ /* 0x000fe200078e0002 */
[----:B------:R-:W-:Y:S01]  /*7580*/  MOV R15, R13 ;  /* 0x0000000d000f7202 */ /* 0x000fe20000000f00 */
[----:B------:R-:W-:-:S04]  /*7590*/  IMAD.MOV.U32 R13, RZ, RZ, 0x0 ;  /* 0x00000000ff0d7424 */ /* 0x000fc800078e00ff */
[----:B------:R1:W-:Y:S01]  /*75a0*/  STL.64 [R3], R14 ;  /* 0x0000000e03007387 */ /* 0x0003e20000100a00 */
[----:B------:R-:W-:Y:S05]  /*75b0*/  RET.REL.NODEC R12 `(_ZN7cutlass13device_kernelIN5flash19enable_sm80_to_sm89INS1_16FlashAttnBwdSm80INS1_25CollectiveMainloopBwdSm80ILi2ELi2EN4cute5tupleIJNS5_1CILi128EEES8_NS7_ILi64EEEEEENS_6half_tEfNS_4arch4Sm80ELb0ELb0ELb1ELb0ELb0ELb0ELb0ELb0ELi2ELi4ELi4ELi4ELb0EEENS1_24CollectiveEpilogueBwdGQAISA_fSD_Li256ELb0ELb0EEENS1_19SingleTileSchedulerILb0ELb0ELb0ELi128EEEEEEEEEvNT_6ParamsE) ;  /* 0xffff8a400c007950 */ /* 0x000fea0003c3ffff */
        .type           $_ZN7cutlass13device_kernelIN5flash19enable_sm80_to_sm89INS1_16FlashAttnBwdSm80INS1_25CollectiveMainloopBwdSm80ILi2ELi2EN4cute5tupleIJNS5_1CILi128EEES8_NS7_ILi64EEEEEENS_6half_tEfNS_4arch4Sm80ELb0ELb0ELb1ELb0ELb0ELb0ELb0ELb0ELi2ELi4ELi4ELi4ELb0EEENS1_24CollectiveEpilogueBwdGQAISA_fSD_Li256ELb0ELb0EEENS1_19SingleTileSchedulerILb0ELb0ELb0ELi128EEEEEEEEEvNT_6ParamsE$_ZN4cute3eso3ESOILb1ELb0EJNS_6LayoutINS_5tupleIJNS3_IJNS_1CILi8EEENS4_ILi1EEEEEENS4_ILi2EEEEEENS3_IJNS3_IJS6_NS4_ILi0EEEEEENS4_ILi4096EEEEEEEENS_10ViewEngineINS_8smem_ptrIPN7cutlass6half_tEEEEEEEC2ERKSE_RKSL_,@function
        .size           $_ZN7cutlass13device_kernelIN5flash19enable_sm80_to_sm89INS1_16FlashAttnBwdSm80INS1_25CollectiveMainloopBwdSm80ILi2ELi2EN4cute5tupleIJNS5_1CILi128EEES8_NS7_ILi64EEEEEENS_6half_tEfNS_4arch4Sm80ELb0ELb0ELb1ELb0ELb0ELb0ELb0ELb0ELi2ELi4ELi4ELi4ELb0EEENS1_24CollectiveEpilogueBwdGQAISA_fSD_Li256ELb0ELb0EEENS1_19SingleTileSchedulerILb0ELb0ELb0ELi128EEEEEEEEEvNT_6ParamsE$_ZN4cute3eso3ESOILb1ELb0EJNS_6LayoutINS_5tupleIJNS3_IJNS_1CILi8EEENS4_ILi1EEEEEENS4_ILi2EEEEEENS3_IJNS3_IJS6_NS4_ILi0EEEEEENS4_ILi4096EEEEEEEENS_10ViewEngineINS_8smem_ptrIPN7cutlass6half_tEEEEEEEC2ERKSE_RKSL_,($_ZN7cutlass13device_kernelIN5flash19enable_sm80_to_sm89INS1_16FlashAttnBwdSm80INS1_25CollectiveMainloopBwdSm80ILi2ELi2EN4cute5tupleIJNS5_1CILi128EEES8_NS7_ILi64EEEEEENS_6half_tEfNS_4arch4Sm80ELb0ELb0ELb1ELb0ELb0ELb0ELb0ELb0ELi2ELi4ELi4ELi4ELb0EEENS1_24CollectiveEpilogueBwdGQAISA_fSD_Li256ELb0ELb0EEENS1_19SingleTileSchedulerILb0ELb0ELb0ELi128EEEEEEEEEvNT_6ParamsE$_ZN4cute3eso3ESOILb1ELb0EJNS_6LayoutINS_5tupleIJNS3_IJNS_1CILi8EEENS4_ILi1EEEEEENS4_ILi2EEEEEENS3_IJNS3_IJS6_NS4_ILi0EEEEEENS4_ILi4096EEEEEEEEiEEC2ERKSE_RKi - $_ZN7cutlass13device_kernelIN5flash19enable_sm80_to_sm89INS1_16FlashAttnBwdSm80INS1_25CollectiveMainloopBwdSm80ILi2ELi2EN4cute5tupleIJNS5_1CILi128EEES8_NS7_ILi64EEEEEENS_6half_tEfNS_4arch4Sm80ELb0ELb0ELb1ELb0ELb0ELb0ELb0ELb0ELi2ELi4ELi4ELi4ELb0EEENS1_24CollectiveEpilogueBwdGQAISA_fSD_Li256ELb0ELb0EEENS1_19SingleTileSchedulerILb0ELb0ELb0ELi128EEEEEEEEEvNT_6ParamsE$_ZN4cute3eso3ESOILb1ELb0EJNS_6LayoutINS_5tupleIJNS3_IJNS_1CILi8EEENS4_ILi1EEEEEENS4_ILi2EEEEEENS3_IJNS3_IJS6_NS4_ILi0EEEEEENS4_ILi4096EEEEEEEENS_10ViewEngineINS_8smem_ptrIPN7cutlass6half_tEEEEEEEC2ERKSE_RKSL_)
$_ZN7cutlass13device_kernelIN5flash19enable_sm80_to_sm89INS1_16FlashAttnBwdSm80INS1_25CollectiveMainloopBwdSm80ILi2ELi2EN4cute5tupleIJNS5_1CILi128EEES8_NS7_ILi64EEEEEENS_6half_tEfNS_4arch4Sm80ELb0ELb0ELb1ELb0ELb0ELb0ELb0ELb0ELi2ELi4ELi4ELi4ELb0EEENS1_24CollectiveEpilogueBwdGQAISA_fSD_Li256ELb0ELb0EEENS1_19SingleTileSchedulerILb0ELb0ELb0ELi128EEEEEEEEEvNT_6ParamsE$_ZN4cute3eso3ESOILb1ELb0EJNS_6LayoutINS_5tupleIJNS3_IJNS_1CILi8EEENS4_ILi1EEEEEENS4_ILi2EEEEEENS3_IJNS3_IJS6_NS4_ILi0EEEEEENS4_ILi4096EEEEEEEENS_10ViewEngineINS_8smem_ptrIPN7cutlass6half_tEEEEEEEC2ERKSE_RKSL_:
[----:B------:R-:W-:Y:S02]  /*75c0*/  IADD3 R36, R85, -c[0x0][0x20], RZ ;  /* 0x8000080055247a10 */ /* 0x000fe40007ffe0ff */
[----:B------:R-:W-:-:S03]  /*75d0*/  MOV R39, 0x0 ;  /* 0x0000000000277802 */ /* 0x000fc60000000f00 */
[----:B------:R1:W-:Y:S01]  /*75e0*/  STL.64 [R36], R2 ;  /* 0x0000000224007387 */ /* 0x0003e20000100a00 */
[----:B------:R-:W-:Y:S05]  /*75f0*/  RET.REL.NODEC R38 `(_ZN7cutlass13device_kernelIN5flash19enable_sm80_to_sm89INS1_16FlashAttnBwdSm80INS1_25CollectiveMainloopBwdSm80ILi2ELi2EN4cute5tupleIJNS5_1CILi128EEES8_NS7_ILi64EEEEEENS_6half_tEfNS_4arch4Sm80ELb0ELb0ELb1ELb0ELb0ELb0ELb0ELb0ELi2ELi4ELi4ELi4ELb0EEENS1_24CollectiveEpilogueBwdGQAISA_fSD_Li256ELb0ELb0EEENS1_19SingleTileSchedulerILb0ELb0ELb0ELi128EEEEEEEEEvNT_6ParamsE) ;  /* 0xffff8a0026007950 */ /* 0x000fea0003c3ffff */
        .type           $_ZN7cutlass13device_kernelIN5flash19enable_sm80_to_sm89INS1_16FlashAttnBwdSm80INS1_25CollectiveMainloopBwdSm80ILi2ELi2EN4cute5tupleIJNS5_1CILi128EEES8_NS7_ILi64EEEEEENS_6half_tEfNS_4arch4Sm80ELb0ELb0ELb1ELb0ELb0ELb0ELb0ELb0ELi2ELi4ELi4ELi4ELb0EEENS1_24CollectiveEpilogueBwdGQAISA_fSD_Li256ELb0ELb0EEENS1_19SingleTileSchedulerILb0ELb0ELb0ELi128EEEEEEEEEvNT_6ParamsE$_ZN4cute3eso3ESOILb1ELb0EJNS_6LayoutINS_5tupleIJNS3_IJNS_1CILi8EEENS4_ILi1EEEEEENS4_ILi2EEEEEENS3_IJNS3_IJS6_NS4_ILi0EEEEEENS4_ILi4096EEEEEEEEiEEC2ERKSE_RKi,@function
        .size           $_ZN7cutlass13device_kernelIN5flash19enable_sm80_to_sm89INS1_16FlashAttnBwdSm80INS1_25CollectiveMainloopBwdSm80ILi2ELi2EN4cute5tupleIJNS5_1CILi128EEES8_NS7_ILi64EEEEEENS_6half_tEfNS_4arch4Sm80ELb0ELb0ELb1ELb0ELb0ELb0ELb0ELb0ELi2ELi4ELi4ELi4ELb0EEENS1_24CollectiveEpilogueBwdGQAISA_fSD_Li256ELb0ELb0EEENS1_19SingleTileSchedulerILb0ELb0ELb0ELi128EEEEEEEEEvNT_6ParamsE$_ZN4cute3eso3ESOILb1ELb0EJNS_6LayoutINS_5tupleIJNS3_IJNS_1CILi8EEENS4_ILi1EEEEEENS4_ILi2EEEEEENS3_IJNS3_IJS6_NS4_ILi0EEEEEENS4_ILi4096EEEEEEEEiEEC2ERKSE_RKi,($_ZN7cutlass13device_kernelIN5flash19enable_sm80_to_sm89INS1_16FlashAttnBwdSm80INS1_25CollectiveMainloopBwdSm80ILi2ELi2EN4cute5tupleIJNS5_1CILi128EEES8_NS7_ILi64EEEEEENS_6half_tEfNS_4arch4Sm80ELb0ELb0ELb1ELb0ELb0ELb0ELb0ELb0ELi2ELi4ELi4ELi4ELb0EEENS1_24CollectiveEpilogueBwdGQAISA_fSD_Li256ELb0ELb0EEENS1_19SingleTileSchedulerILb0ELb0ELb0ELi128EEEEEEEEEvNT_6ParamsE$_ZN4cute3eso3ESOILb1ELb0EJNS_6LayoutINS_5tupleIJNS3_IJNS_1CILi8EEENS4_ILi1EEEEEENS4_ILi2EEEEEENS3_IJNS3_IJS6_NS4_ILi0EEEEEENS4_ILi64EEEEEEEENS_10ViewEngineIPN7cutlass6half_tEEEEEC2ERKSE_RKSJ_ - $_ZN7cutlass13device_kernelIN5flash19enable_sm80_to_sm89INS1_16FlashAttnBwdSm80INS1_25CollectiveMainloopBwdSm80ILi2ELi2EN4cute5tupleIJNS5_1CILi128EEES8_NS7_ILi64EEEEEENS_6half_tEfNS_4arch4Sm80ELb0ELb0ELb1ELb0ELb0ELb0ELb0ELb0ELi2ELi4ELi4ELi4ELb0EEENS1_24CollectiveEpilogueBwdGQAISA_fSD_Li256ELb0ELb0EEENS1_19SingleTileSchedulerILb0ELb0ELb0ELi128EEEEEEEEEvNT_6ParamsE$_ZN4cute3eso3ESOILb1ELb0EJNS_6LayoutINS_5tupleIJNS3_IJNS_1CILi8EEENS4_ILi1EEEEEENS4_ILi2EEEEEENS3_IJNS3_IJS6_NS4_ILi0EEEEEENS4_ILi4096EEEEEEEEiEEC2ERKSE_RKi)
$_ZN7cutlass13device_kernelIN5flash19enable_sm80_to_sm89INS1_16FlashAttnBwdSm80INS1_25CollectiveMainloopBwdSm80ILi2ELi2EN4cute5tupleIJNS5_1CILi128EEES8_NS7_ILi64EEEEEENS_6half_tEfNS_4arch4Sm80ELb0ELb0ELb1ELb0ELb0ELb0ELb0ELb0ELi2ELi4ELi4ELi4ELb0EEENS1_24CollectiveEpilogueBwdGQAISA_fSD_Li256ELb0ELb0EEENS1_19SingleTileSchedulerILb0ELb0ELb0ELi128EEEEEEEEEvNT_6ParamsE$_ZN4cute3eso3ESOILb1ELb0EJNS_6LayoutINS_5tupleIJNS3_IJNS_1CILi8EEENS4_ILi1EEEEEENS4_ILi2EEEEEENS3_IJNS3_IJS6_NS4_ILi0EEEEEENS4_ILi4096EEEEEEEEiEEC2ERKSE_RKi:
[----:B------:R-:W-:Y:S02]  /*7600*/  IADD3 R2, R85, -c[0x0][0x20], RZ ;  /* 0x8000080055027a10 */ /* 0x000fe40007ffe0ff */
[----:B------:R-:W-:-:S03]  /*7610*/  MOV R37, 0x0 ;  /* 0x0000000000257802 */ /* 0x000fc60000000f00 */
[----:B------:R1:W-:Y:S01]  /*7620*/  STL [R2], R3 ;  /* 0x0000000302007387 */ /* 0x0003e20000100800 */
[----:B------:R-:W-:Y:S05]  /*7630*/  RET.REL.NODEC R36 `(_ZN7cutlass13device_kernelIN5flash19enable_sm80_to_sm89INS1_16FlashAttnBwdSm80INS1_25CollectiveMainloopBwdSm80ILi2ELi2EN4cute5tupleIJNS5_1CILi128EEES8_NS7_ILi64EEEEEENS_6half_tEfNS_4arch4Sm80ELb0ELb0ELb1ELb0ELb0ELb0ELb0ELb0ELi2ELi4ELi4ELi4ELb0EEENS1_24CollectiveEpilogueBwdGQAISA_fSD_Li256ELb0ELb0EEENS1_19SingleTileSchedulerILb0ELb0ELb0ELi128EEEEEEEEEvNT_6ParamsE) ;  /* 0xffff89c024007950 */ /* 0x000fea0003c3ffff */
        .type           $_ZN7cutlass13device_kernelIN5flash19enable_sm80_to_sm89INS1_16FlashAttnBwdSm80INS1_25CollectiveMainloopBwdSm80ILi2ELi2EN4cute5tupleIJNS5_1CILi128EEES8_NS7_ILi64EEEEEENS_6half_tEfNS_4arch4Sm80ELb0ELb0ELb1ELb0ELb0ELb0ELb0ELb0ELi2ELi4ELi4ELi4ELb0EEENS1_24CollectiveEpilogueBwdGQAISA_fSD_Li256ELb0ELb0EEENS1_19SingleTileSchedulerILb0ELb0ELb0ELi128EEEEEEEEEvNT_6ParamsE$_ZN4cute3eso3ESOILb1ELb0EJNS_6LayoutINS_5tupleIJNS3_IJNS_1CILi8EEENS4_ILi1EEEEEENS4_ILi2EEEEEENS3_IJNS3_IJS6_NS4_ILi0EEEEEENS4_ILi64EEEEEEEENS_10ViewEngineIPN7cutlass6half_tEEEEEC2ERKSE_RKSJ_,@function
        .size           $_ZN7cutlass13device_kernelIN5flash19enable_sm80_to_sm89INS1_16FlashAttnBwdSm80INS1_25CollectiveMainloopBwdSm80ILi2ELi2EN4cute5tupleIJNS5_1CILi128EEES8_NS7_ILi64EEEEEENS_6half_tEfNS_4arch4Sm80ELb0ELb0ELb1ELb0ELb0ELb0ELb0ELb0ELi2ELi4ELi4ELi4ELb0EEENS1_24CollectiveEpilogueBwdGQAISA_fSD_Li256ELb0ELb0EEENS1_19SingleTileSchedulerILb0ELb0ELb0ELi128EEEEEEEEEvNT_6ParamsE$_ZN4cute3eso3ESOILb1ELb0EJNS_6LayoutINS_5tupleIJNS3_IJNS_1CILi8EEENS4_ILi1EEEEEENS4_ILi2EEEEEENS3_IJNS3_IJS6_NS4_ILi0EEEEEENS4_ILi64EEEEEEEENS_10ViewEngineIPN7cutlass6half_tEEEEEC2ERKSE_RKSJ_,($_ZN7cutlass13device_kernelIN5flash19enable_sm80_to_sm89INS1_16FlashAttnBwdSm80INS1_25CollectiveMainloopBwdSm80ILi2ELi2EN4cute5tupleIJNS5_1CILi128EEES8_NS7_ILi64EEEEEENS_6half_tEfNS_4arch4Sm80ELb0ELb0ELb1ELb0ELb0ELb0ELb0ELb0ELi2ELi4ELi4ELi4ELb0EEENS1_24CollectiveEpilogueBwdGQAISA_fSD_Li256ELb0ELb0EEENS1_19SingleTileSchedulerILb0ELb0ELb0ELi128EEEEEEEEEvNT_6ParamsE$_ZN4cute3eso3ESOILb1ELb0EJNS_6LayoutINS_5tupleIJNS3_IJNS_1CILi8EEENS4_ILi1EEEEEENS4_ILi2EEEEEENS3_IJNS3_IJS6_NS4_ILi0EEEEEENS4_ILi64EEEEEEEEiEEC2ERKSE_RKi - $_ZN7cutlass13device_kernelIN5flash19enable_sm80_to_sm89INS1_16FlashAttnBwdSm80INS1_25CollectiveMainloopBwdSm80ILi2ELi2EN4cute5tupleIJNS5_1CILi128EEES8_NS7_ILi64EEEEEENS_6half_tEfNS_4arch4Sm80ELb0ELb0ELb1ELb0ELb0ELb0ELb0ELb0ELi2ELi4ELi4ELi4ELb0EEENS1_24CollectiveEpilogueBwdGQAISA_fSD_Li256ELb0ELb0EEENS1_19SingleTileSchedulerILb0ELb0ELb0ELi128EEEEEEEEEvNT_6ParamsE$_ZN4cute3eso3ESOILb1ELb0EJNS_6LayoutINS_5tupleIJNS3_IJNS_1CILi8EEENS4_ILi1EEEEEENS4_ILi2EEEEEENS3_IJNS3_IJS6_NS4_ILi0EEEEEENS4_ILi64EEEEEEEENS_10ViewEngineIPN7cutlass6half_tEEEEEC2ERKSE_RKSJ_)
$_ZN7cutlass13device_kernelIN5flash19enable_sm80_to_sm89INS1_16FlashAttnBwdSm80INS1_25CollectiveMainloopBwdSm80ILi2ELi2EN4cute5tupleIJNS5_1CILi128EEES8_NS7_ILi64EEEEEENS_6half_tEfNS_4arch4Sm80ELb0ELb0ELb1ELb0ELb0ELb0ELb0ELb0ELi2ELi4ELi4ELi4ELb0EEENS1_24CollectiveEpilogueBwdGQAISA_fSD_Li256ELb0ELb0EEENS1_19SingleTileSchedulerILb0ELb0ELb0ELi128EEEEEEEEEvNT_6ParamsE$_ZN4cute3eso3ESOILb1ELb0EJNS_6LayoutINS_5tupleIJNS3_IJNS_1CILi8EEENS4_ILi1EEEEEENS4_ILi2EEEEEENS3_IJNS3_IJS6_NS4_ILi0EEEEEENS4_ILi64EEEEEEEENS_10ViewEngineIPN7cutlass6half_tEEEEEC2ERKSE_RKSJ_:
[----:B------:R-:W-:Y:S01]  /*7640*/  IADD3 R6, R62, -c[0x0][0x20], RZ ;  /* 0x800008003e067a10 */ /* 0x000fe20007ffe0ff */
[----:B------:R-:W-:Y:S01]  /*7650*/  IMAD.MOV.U32 R35, RZ, RZ, R7 ;  /* 0x000000ffff237224 */ /* 0x000fe200078e0007 */
[----:B------:R-:W-:-:S04]  /*7660*/  MOV R11, 0x0 ;  /* 0x00000000000b7802 */ /* 0x000fc80000000f00 */
[----:B------:R1:W-:Y:S01]  /*7670*/  STL.64 [R6], R34 ;  /* 0x0000002206007387 */ /* 0x0003e20000100a00 */
[----:B------:R-:W-:Y:S05]  /*7680*/  RET.REL.NODEC R10 `(_ZN7cutlass13device_kernelIN5flash19enable_sm80_to_sm89INS1_16FlashAttnBwdSm80INS1_25CollectiveMainloopBwdSm80ILi2ELi2EN4cute5tupleIJNS5_1CILi128EEES8_NS7_ILi64EEEEEENS_6half_tEfNS_4arch4Sm80ELb0ELb0ELb1ELb0ELb0ELb0ELb0ELb0ELi2ELi4ELi4ELi4ELb0EEENS1_24CollectiveEpilogueBwdGQAISA_fSD_Li256ELb0ELb0EEENS1_19SingleTileSchedulerILb0ELb0ELb0ELi128EEEEEEEEEvNT_6ParamsE) ;  /* 0xffff89700a007950 */ /* 0x000fea0003c3ffff */
        .type           $_ZN7cutlass13device_kernelIN5flash19enable_sm80_to_sm89INS1_16FlashAttnBwdSm80INS1_25CollectiveMainloopBwdSm80ILi2ELi2EN4cute5tupleIJNS5_1CILi128EEES8_NS7_ILi64EEEEEENS_6half_tEfNS_4arch4Sm80ELb0ELb0ELb1ELb0ELb0ELb0ELb0ELb0ELi2ELi4ELi4ELi4ELb0EEENS1_24CollectiveEpilogueBwdGQAISA_fSD_Li256ELb0ELb0EEENS1_19SingleTileSchedulerILb0ELb0ELb0ELi128EEEEEEEEEvNT_6ParamsE$_ZN4cute3eso3ESOILb1ELb0EJNS_6LayoutINS_5tupleIJNS3_IJNS_1CILi8EEENS4_ILi1EEEEEENS4_ILi2EEEEEENS3_IJNS3_IJS6_NS4_ILi0EEEEEENS4_ILi64EEEEEEEEiEEC2ERKSE_RKi,@function
        .size           $_ZN7cutlass13device_kernelIN5flash19enable_sm80_to_sm89INS1_16FlashAttnBwdSm80INS1_25CollectiveMainloopBwdSm80ILi2ELi2EN4cute5tupleIJNS5_1CILi128EEES8_NS7_ILi64EEEEEENS_6half_tEfNS_4arch4Sm80ELb0ELb0ELb1ELb0ELb0ELb0ELb0ELb0ELi2ELi4ELi4ELi4ELb0EEENS1_24CollectiveEpilogueBwdGQAISA_fSD_Li256ELb0ELb0EEENS1_19SingleTileSchedulerILb0ELb0ELb0ELi128EEEEEEEEEvNT_6ParamsE$_ZN4cute3eso3ESOILb1ELb0EJNS_6LayoutINS_5tupleIJNS3_IJNS_1CILi8EEENS4_ILi1EEEEEENS4_ILi2EEEEEENS3_IJNS3_IJS6_NS4_ILi0EEEEEENS4_ILi64EEEEEEEEiEEC2ERKSE_RKi,($_ZN7cutlass13device_kernelIN5flash19enable_sm80_to_sm89INS1_16FlashAttnBwdSm80INS1_25CollectiveMainloopBwdSm80ILi2ELi2EN4cute5tupleIJNS5_1CILi128EEES8_NS7_ILi64EEEEEENS_6half_tEfNS_4arch4Sm80ELb0ELb0ELb1ELb0ELb0ELb0ELb0ELb0ELi2ELi4ELi4ELi4ELb0EEENS1_24CollectiveEpilogueBwdGQAISA_fSD_Li256ELb0ELb0EEENS1_19SingleTileSchedulerILb0ELb0ELb0ELi128EEEEEEEEEvNT_6ParamsE$_ZN4cute3eso3ESOILb1ELb0EJNS_6LayoutINS_5tupleIJNS3_IJNS_1CILi8EEENS4_ILi1EEEEEENS4_ILi2EEEEEENS3_IJNS3_IJS6_NS4_ILi0EEEEEENS4_ILi8192EEEEEEEENS_10ViewEngineINS_8smem_ptrIPN7cutlass6half_tEEEEEEEC2ERKSE_RKSL_ - $_ZN7cutlass13device_kernelIN5flash19enable_sm80_to_sm89INS1_16FlashAttnBwdSm80INS1_25CollectiveMainloopBwdSm80ILi2ELi2EN4cute5tupleIJNS5_1CILi128EEES8_NS7_ILi64EEEEEENS_6half_tEfNS_4arch4Sm80ELb0ELb0ELb1ELb0ELb0ELb0ELb0ELb0ELi2ELi4ELi4ELi4ELb0EEENS1_24CollectiveEpilogueBwdGQAISA_fSD_Li256ELb0ELb0EEENS1_19SingleTileSchedulerILb0ELb0ELb0ELi128EEEEEEEEEvNT_6ParamsE$_ZN4cute3eso3ESOILb1ELb0EJNS_6LayoutINS_5tupleIJNS3_IJNS_1CILi8EEENS4_ILi1EEEEEENS4_ILi2EEEEEENS3_IJNS3_IJS6_NS4_ILi0EEEEEENS4_ILi64EEEEEEEEiEEC2ERKSE_RKi)
$_ZN7cutlass13device_kernelIN5flash19enable_sm80_to_sm89INS1_16FlashAttnBwdSm80INS1_25CollectiveMainloopBwdSm80ILi2ELi2EN4cute5tupleIJNS5_1CILi128EEES8_NS7_ILi64EEEEEENS_6half_tEfNS_4arch4Sm80ELb0ELb0ELb1ELb0ELb0ELb0ELb0ELb0ELi2ELi4ELi4ELi4ELb0EEENS1_24CollectiveEpilogueBwdGQAISA_fSD_Li256ELb0ELb0EEENS1_19SingleTileSchedulerILb0ELb0ELb0ELi128EEEEEEEEEvNT_6ParamsE$_ZN4cute3eso3ESOILb1ELb0EJNS_6LayoutINS_5tupleIJNS3_IJNS_1CILi8EEENS4_ILi1EEEEEENS4_ILi2EEEEEENS3_IJNS3_IJS6_NS4_ILi0EEEEEENS4_ILi64EEEEEEEEiEEC2ERKSE_RKi:
[----:B------:R-:W-:Y:S02]  /*7690*/  IADD3 R2, R62, -c[0x0][0x20], RZ ;  /* 0x800008003e027a10 */ /* 0x000fe40007ffe0ff */
[----:B------:R-:W-:-:S03]  /*76a0*/  MOV R7, 0x0 ;  /* 0x0000000000077802 */ /* 0x000fc60000000f00 */
[----:B------:R1:W-:Y:S01]  /*76b0*/  STL [R2], R3 ;  /* 0x0000000302007387 */ /* 0x0003e20000100800 */
[----:B------:R-:W-:Y:S05]  /*76c0*/  RET.REL.NODEC R6 `(_ZN7cutlass13device_kernelIN5flash19enable_sm80_to_sm89INS1_16FlashAttnBwdSm80INS1_25CollectiveMainloopBwdSm80ILi2ELi2EN4cute5tupleIJNS5_1CILi128EEES8_NS7_ILi64EEEEEENS_6half_tEfNS_4arch4Sm80ELb0ELb0ELb1ELb0ELb0ELb0ELb0ELb0ELi2ELi4ELi4ELi4ELb0EEENS1_24CollectiveEpilogueBwdGQAISA_fSD_Li256ELb0ELb0EEENS1_19SingleTileSchedulerILb0ELb0ELb0ELi128EEEEEEEEEvNT_6ParamsE) ;  /* 0xffff893006007950 */ /* 0x000fea0003c3ffff */
        .type           $_ZN7cutlass13device_kernelIN5flash19enable_sm80_to_sm89INS1_16FlashAttnBwdSm80INS1_25CollectiveMainloopBwdSm80ILi2ELi2EN4cute5tupleIJNS5_1CILi128EEES8_NS7_ILi64EEEEEENS_6half_tEfNS_4arch4Sm80ELb0ELb0ELb1ELb0ELb0ELb0ELb0ELb0ELi2ELi4ELi4ELi4ELb0EEENS1_24CollectiveEpilogueBwdGQAISA_fSD_Li256ELb0ELb0EEENS1_19SingleTileSchedulerILb0ELb0ELb0ELi128EEEEEEEEEvNT_6ParamsE$_ZN4cute3eso3ESOILb1ELb0EJNS_6LayoutINS_5tupleIJNS3_IJNS_1CILi8EEENS4_ILi1EEEEEENS4_ILi2EEEEEENS3_IJNS3_IJS6_NS4_ILi0EEEEEENS4_ILi8192EEEEEEEENS_10ViewEngineINS_8smem_ptrIPN7cutlass6half_tEEEEEEEC2ERKSE_RKSL_,@function
        .size           $_ZN7cutlass13device_kernelIN5flash19enable_sm80_to_sm89INS1_16FlashAttnBwdSm80INS1_25CollectiveMainloopBwdSm80ILi2ELi2EN4cute5tupleIJNS5_1CILi128EEES8_NS7_ILi64EEEEEENS_6half_tEfNS_4arch4Sm80ELb0ELb0ELb1ELb0ELb0ELb0ELb0ELb0ELi2ELi4ELi4ELi4ELb0EEENS1_24CollectiveEpilogueBwdGQAISA_fSD_Li256ELb0ELb0EEENS1_19SingleTileSchedulerILb0ELb0ELb0ELi128EEEEEEEEEvNT_6ParamsE$_ZN4cute3eso3ESOILb1ELb0EJNS_6LayoutINS_5tupleIJNS3_IJNS_1CILi8EEENS4_ILi1EEEEEENS4_ILi2EEEEEENS3_IJNS3_IJS6_NS4_ILi0EEEEEENS4_ILi8192EEEEEEEENS_10ViewEngineINS_8smem_ptrIPN7cutlass6half_tEEEEEEEC2ERKSE_RKSL_,($_ZN7cutlass13device_kernelIN5flash19enable_sm80_to_sm89INS1_16FlashAttnBwdSm80INS1_25CollectiveMainloopBwdSm80ILi2ELi2EN4cute5tupleIJNS5_1CILi128EEES8_NS7_ILi64EEEEEENS_6half_tEfNS_4arch4Sm80ELb0ELb0ELb1ELb0ELb0ELb0ELb0ELb0ELi2ELi4ELi4ELi4ELb0EEENS1_24CollectiveEpilogueBwdGQAISA_fSD_Li256ELb0ELb0EEENS1_19SingleTileSchedulerILb0ELb0ELb0ELi128EEEEEEEEEvNT_6ParamsE$_ZN4cute3eso3ESOILb1ELb0EJNS_6LayoutINS_5tupleIJNS3_IJNS_1CILi8EEENS4_ILi1EEEEEENS4_ILi2EEEEEENS3_IJNS3_IJS6_NS4_ILi0EEEEEENS4_ILi8192EEEEEEEEiEEC2ERKSE_RKi - $_ZN7cutlass13device_kernelIN5flash19enable_sm80_to_sm89INS1_16FlashAttnBwdSm80INS1_25CollectiveMainloopBwdSm80ILi2ELi2EN4cute5tupleIJNS5_1CILi128EEES8_NS7_ILi64EEEEEENS_6half_tEfNS_4arch4Sm80ELb0ELb0ELb1ELb0ELb0ELb0ELb0ELb0ELi2ELi4ELi4ELi4ELb0EEENS1_24CollectiveEpilogueBwdGQAISA_fSD_Li256ELb0ELb0EEENS1_19SingleTileSchedulerILb0ELb0ELb0ELi128EEEEEEEEEvNT_6ParamsE$_ZN4cute3eso3ESOILb1ELb0EJNS_6LayoutINS_5tupleIJNS3_IJNS_1CILi8EEENS4_ILi1EEEEEENS4_ILi2EEEEEENS3_IJNS3_IJS6_NS4_ILi0EEEEEENS4_ILi8192EEEEEEEENS_10ViewEngineINS_8smem_ptrIPN7cutlass6half_tEEEEEEEC2ERKSE_RKSL_)
$_ZN7cutlass13device_kernelIN5flash19enable_sm80_to_sm89INS1_16FlashAttnBwdSm80INS1_25CollectiveMainloopBwdSm80ILi2ELi2EN4cute5tupleIJNS5_1CILi128EEES8_NS7_ILi64EEEEEENS_6half_tEfNS_4arch4Sm80ELb0ELb0ELb1ELb0ELb0ELb0ELb0ELb0ELi2ELi4ELi4ELi4ELb0EEENS1_24CollectiveEpilogueBwdGQAISA_fSD_Li256ELb0ELb0EEENS1_19SingleTileSchedulerILb0ELb0ELb0ELi128EEEEEEEEEvNT_6ParamsE$_ZN4cute3eso3ESOILb1ELb0EJNS_6LayoutINS_5tupleIJNS3_IJNS_1CILi8EEENS4_ILi1EEEEEENS4_ILi2EEEEEENS3_IJNS3_IJS6_NS4_ILi0EEEEEENS4_ILi8192EEEEEEEENS_10ViewEngineINS_8smem_ptrIPN7cutlass6half_tEEEEEEEC2ERKSE_RKSL_:
[----:B------:R-:W-:Y:S02]  /*76d0*/  IADD3 R4, R62, -c[0x0][0x20], RZ ;  /* 0x800008003e047a10 */ /* 0x000fe40007ffe0ff */
[----:B------:R-:W-:-:S03]  /*76e0*/  MOV R7, 0x0 ;  /* 0x0000000000077802 */ /* 0x000fc60000000f00 */
[----:B------:R1:W-:Y:S01]  /*76f0*/  STL.64 [R4], R2 ;  /* 0x0000000204007387 */ /* 0x0003e20000100a00 */
[----:B------:R-:W-:Y:S05]  /*7700*/  RET.REL.NODEC R6 `(_ZN7cutlass13device_kernelIN5flash19enable_sm80_to_sm89INS1_16FlashAttnBwdSm80INS1_25CollectiveMainloopBwdSm80ILi2ELi2EN4cute5tupleIJNS5_1CILi128EEES8_NS7_ILi64EEEEEENS_6half_tEfNS_4arch4Sm80ELb0ELb0ELb1ELb0ELb0ELb0ELb0ELb0ELi2ELi4ELi4ELi4ELb0EEENS1_24CollectiveEpilogueBwdGQAISA_fSD_Li256ELb0ELb0EEENS1_19SingleTileSchedulerILb0ELb0ELb0ELi128EEEEEEEEEvNT_6ParamsE) ;  /* 0xffff88f006007950 */ /* 0x000fea0003c3ffff */
        .type           $_ZN7cutlass13device_kernelIN5flash19enable_sm80_to_sm89INS1_16FlashAttnBwdSm80INS1_25CollectiveMainloopBwdSm80ILi2ELi2EN4cute5tupleIJNS5_1CILi128EEES8_NS7_ILi64EEEEEENS_6half_tEfNS_4arch4Sm80ELb0ELb0ELb1ELb0ELb0ELb0ELb0ELb0ELi2ELi4ELi4ELi4ELb0EEENS1_24CollectiveEpilogueBwdGQAISA_fSD_Li256ELb0ELb0EEENS1_19SingleTileSchedulerILb0ELb0ELb0ELi128EEEEEEEEEvNT_6ParamsE$_ZN4cute3eso3ESOILb1ELb0EJNS_6LayoutINS_5tupleIJNS3_IJNS_1CILi8EEENS4_ILi1EEEEEENS4_ILi2EEEEEENS3_IJNS3_IJS6_NS4_ILi0EEEEEENS4_ILi8192EEEEEEEEiEEC2ERKSE_RKi,@function
        .size           $_ZN7cutlass13device_kernelIN5flash19enable_sm80_to_sm89INS1_16FlashAttnBwdSm80INS1_25CollectiveMainloopBwdSm80ILi2ELi2EN4cute5tupleIJNS5_1CILi128EEES8_NS7_ILi64EEEEEENS_6half_tEfNS_4arch4Sm80ELb0ELb0ELb1ELb0ELb0ELb0ELb0ELb0ELi2ELi4ELi4ELi4ELb0EEENS1_24CollectiveEpilogueBwdGQAISA_fSD_Li256ELb0ELb0EEENS1_19SingleTileSchedulerILb0ELb0ELb0ELi128EEEEEEEEEvNT_6ParamsE$_ZN4cute3eso3ESOILb1ELb0EJNS_6LayoutINS_5tupleIJNS3_IJNS_1CILi8EEENS4_ILi1EEEEEENS4_ILi2EEEEEENS3_IJNS3_IJS6_NS4_ILi0EEEEEENS4_ILi8192EEEEEEEEiEEC2ERKSE_RKi,($_ZN7cutlass13device_kernelIN5flash19enable_sm80_to_sm89INS1_16FlashAttnBwdSm80INS1_25CollectiveMainloopBwdSm80ILi2ELi2EN4cute5tupleIJNS5_1CILi128EEES8_NS7_ILi64EEEEEENS_6half_tEfNS_4arch4Sm80ELb0ELb0ELb1ELb0ELb0ELb0ELb0ELb0ELi2ELi4ELi4ELi4ELb0EEENS1_24CollectiveEpilogueBwdGQAISA_fSD_Li256ELb0ELb0EEENS1_19SingleTileSchedulerILb0ELb0ELb0ELi128EEEEEEEEEvNT_6ParamsE$_ZN4cute3eso3ESOILb1ELb0EJNS_6LayoutINS_5tupleIJNS3_IJNS_1CILi8EEENS4_ILi1EEEEEENS4_ILi2EEEEEENS3_IJNS3_IJS6_NS4_ILi0EEEEEES5_EEEEENS_10ViewEngineIPN7cutlass6half_tEEEEEC2ERKSD_RKSI_ - $_ZN7cutlass13device_kernelIN5flash19enable_sm80_to_sm89INS1_16FlashAttnBwdSm80INS1_25CollectiveMainloopBwdSm80ILi2ELi2EN4cute5tupleIJNS5_1CILi128EEES8_NS7_ILi64EEEEEENS_6half_tEfNS_4arch4Sm80ELb0ELb0ELb1ELb0ELb0ELb0ELb0ELb0ELi2ELi4ELi4ELi4ELb0EEENS1_24CollectiveEpilogueBwdGQAISA_fSD_Li256ELb0ELb0EEENS1_19SingleTileSchedulerILb0ELb0ELb0ELi128EEEEEEEEEvNT_6ParamsE$_ZN4cute3eso3ESOILb1ELb0EJNS_6LayoutINS_5tupleIJNS3_IJNS_1CILi8EEENS4_ILi1EEEEEENS4_ILi2EEEEEENS3_IJNS3_IJS6_NS4_ILi0EEEEEENS4_ILi8192EEEEEEEEiEEC2ERKSE_RKi)
$_ZN7cutlass13device_kernelIN5flash19enable_sm80_to_sm89INS1_16FlashAttnBwdSm80INS1_25CollectiveMainloopBwdSm80ILi2ELi2EN4cute5tupleIJNS5_1CILi128EEES8_NS7_ILi64EEEEEENS_6half_tEfNS_4arch4Sm80ELb0ELb0ELb1ELb0ELb0ELb0ELb0ELb0ELi2ELi4ELi4ELi4ELb0EEENS1_24CollectiveEpilogueBwdGQAISA_fSD_Li256ELb0ELb0EEENS1_19SingleTileSchedulerILb0ELb0ELb0ELi128EEEEEEEEEvNT_6ParamsE$_ZN4cute3eso3ESOILb1ELb0EJNS_6LayoutINS_5tupleIJNS3_IJNS_1CILi8EEENS4_ILi1EEEEEENS4_ILi2EEEEEENS3_IJNS3_IJS6_NS4_ILi0EEEEEENS4_ILi8192EEEEEEEEiEEC2ERKSE_RKi:
[----:B------:R-:W-:Y:S02]  /*7710*/  IADD3 R2, R62, -c[0x0][0x20], RZ ;  /* 0x800008003e027a10 */ /* 0x000fe40007ffe0ff */
[----:B------:R-:W-:-:S03]  /*7720*/  MOV R5, 0x0 ;  /* 0x0000000000057802 */ /* 0x000fc60000000f00 */
[----:B------:R1:W-:Y:S01]  /*7730*/  STL [R2], R3 ;  /* 0x0000000302007387 */ /* 0x0003e20000100800 */
[----:B------:R-:W-:Y:S05]  /*7740*/  RET.REL.NODEC R4 `(_ZN7cutlass13device_kernelIN5flash19enable_sm80_to_sm89INS1_16FlashAttnBwdSm80INS1_25CollectiveMainloopBwdSm80ILi2ELi2EN4cute5tupleIJNS5_1CILi128EEES8_NS7_ILi64EEEEEENS_6half_tEfNS_4arch4Sm80ELb0ELb0ELb1ELb0ELb0ELb0ELb0ELb0ELi2ELi4ELi4ELi4ELb0EEENS1_24CollectiveEpilogueBwdGQAISA_fSD_Li256ELb0ELb0EEENS1_19SingleTileSchedulerILb0ELb0ELb0ELi128EEEEEEEEEvNT_6ParamsE) ;  /* 0xffff88b004007950 */ /* 0x000fea0003c3ffff */
        .type           $_ZN7cutlass13device_kernelIN5flash19enable_sm80_to_sm89INS1_16FlashAttnBwdSm80INS1_25CollectiveMainloopBwdSm80ILi2ELi2EN4cute5tupleIJNS5_1CILi128EEES8_NS7_ILi64EEEEEENS_6half_tEfNS_4arch4Sm80ELb0ELb0ELb1ELb0ELb0ELb0ELb0ELb0ELi2ELi4ELi4ELi4ELb0EEENS1_24CollectiveEpilogueBwdGQAISA_fSD_Li256ELb0ELb0EEENS1_19SingleTileSchedulerILb0ELb0ELb0ELi128EEEEEEEEEvNT_6ParamsE$_ZN4cute3eso3ESOILb1ELb0EJNS_6LayoutINS_5tupleIJNS3_IJNS_1CILi8EEENS4_ILi1EEEEEENS4_ILi2EEEEEENS3_IJNS3_IJS6_NS4_ILi0EEEEEES5_EEEEENS_10ViewEngineIPN7cutlass6half_tEEEEEC2ERKSD_RKSI_,@function
        .size           $_ZN7cutlass13device_kernelIN5flash19enable_sm80_to_sm89INS1_16FlashAttnBwdSm80INS1_25CollectiveMainloopBwdSm80ILi2ELi2EN4cute5tupleIJNS5_1CILi128EEES8_NS7_ILi64EEEEEENS_6half_tEfNS_4arch4Sm80ELb0ELb0ELb1ELb0ELb0ELb0ELb0ELb0ELi2ELi4ELi4ELi4ELb0EEENS1_24CollectiveEpilogueBwdGQAISA_fSD_Li256ELb0ELb0EEENS1_19SingleTileSchedulerILb0ELb0ELb0ELi128EEEEEEEEEvNT_6ParamsE$_ZN4cute3eso3ESOILb1ELb0EJNS_6LayoutINS_5tupleIJNS3_IJNS_1CILi8EEENS4_ILi1EEEEEENS4_ILi2EEEEEENS3_IJNS3_IJS6_NS4_ILi0EEEEEES5_EEEEENS_10ViewEngineIPN7cutlass6half_tEEEEEC2ERKSD_RKSI_,($_ZN7cutlass13device_kernelIN5flash19enable_sm80_to_sm89INS1_16FlashAttnBwdSm80INS1_25CollectiveMainloopBwdSm80ILi2ELi2EN4cute5tupleIJNS5_1CILi128EEES8_NS7_ILi64EEEEEENS_6half_tEfNS_4arch4Sm80ELb0ELb0ELb1ELb0ELb0ELb0ELb0ELb0ELi2ELi4ELi4ELi4ELb0EEENS1_24CollectiveEpilogueBwdGQAISA_fSD_Li256ELb0ELb0EEENS1_19SingleTileSchedulerILb0ELb0ELb0ELi128EEEEEEEEEvNT_6ParamsE$_ZN4cute3eso3ESOILb1ELb0EJNS_6LayoutINS_5tupleIJNS3_IJNS_1CILi8EEENS4_ILi1EEEEEENS4_ILi2EEEEEENS3_IJNS3_IJS6_NS4_ILi0EEEEEES5_EEEEEiEEC2ERKSD_RKi - $_ZN7cutlass13device_kernelIN5flash19enable_sm80_to_sm89INS1_16FlashAttnBwdSm80INS1_25CollectiveMainloopBwdSm80ILi2ELi2EN4cute5tupleIJNS5_1CILi128EEES8_NS7_ILi64EEEEEENS_6half_tEfNS_4arch4Sm80ELb0ELb0ELb1ELb0ELb0ELb0ELb0ELb0ELi2ELi4ELi4ELi4ELb0EEENS1_24CollectiveEpilogueBwdGQAISA_fSD_Li256ELb0ELb0EEENS1_19SingleTileSchedulerILb0ELb0ELb0ELi128EEEEEEEEEvNT_6ParamsE$_ZN4cute3eso3ESOILb1ELb0EJNS_6LayoutINS_5tupleIJNS3_IJNS_1CILi8EEENS4_ILi1EEEEEENS4_ILi2EEEEEENS3_IJNS3_IJS6_NS4_ILi0EEEEEES5_EEEEENS_10ViewEngineIPN7cutlass6half_tEEEEEC2ERKSD_RKSI_)
$_ZN7cutlass13device_kernelIN5flash19enable_sm80_to_sm89INS1_16FlashAttnBwdSm80INS1_25CollectiveMainloopBwdSm80ILi2ELi2EN4cute5tupleIJNS5_1CILi128EEES8_NS7_ILi64EEEEEENS_6half_tEfNS_4arch4Sm80ELb0ELb0ELb1ELb0ELb0ELb0ELb0ELb0ELi2ELi4ELi4ELi4ELb0EEENS1_24CollectiveEpilogueBwdGQAISA_fSD_Li256ELb0ELb0EEENS1_19SingleTileSchedulerILb0ELb0ELb0ELi128EEEEEEEEEvNT_6ParamsE$_ZN4cute3eso3ESOILb1ELb0EJNS_6LayoutINS_5tupleIJNS3_IJNS_1CILi8EEENS4_ILi1EEEEEENS4_ILi2EEEEEENS3_IJNS3_IJS6_NS4_ILi0EEEEEES5_EEEEENS_10ViewEngineIPN7cutlass6half_tEEEEEC2ERKSD_RKSI_:
[----:B------:R-:W-:Y:S02]  /*7750*/  IADD3 R46, R85, -c[0x0][0x20], RZ ;  /* 0x80000800552e7a10 */ /* 0x000fe40007ffe0ff */
[----:B------:R-:W-:-:S03]  /*7760*/  MOV R49, 0x0 ;  /* 0x0000000000317802 */ /* 0x000fc60000000f00 */
[----:B------:R1:W-:Y:S01]  /*7770*/  STL.64 [R46], R38 ;  /* 0x000000262e007387 */ /* 0x0003e20000100a00 */
[----:B------:R-:W-:Y:S05]  /*7780*/  RET.REL.NODEC R48 `(_ZN7cutlass13device_kernelIN5flash19enable_sm80_to_sm89INS1_16FlashAttnBwdSm80INS1_25CollectiveMainloopBwdSm80ILi2ELi2EN4cute5tupleIJNS5_1CILi128EEES8_NS7_ILi64EEEEEENS_6half_tEfNS_4arch4Sm80ELb0ELb0ELb1ELb0ELb0ELb0ELb0ELb0ELi2ELi4ELi4ELi4ELb0EEENS1_24CollectiveEpilogueBwdGQAISA_fSD_Li256ELb0ELb0EEENS1_19SingleTileSchedulerILb0ELb0ELb0ELi128EEEEEEEEEvNT_6ParamsE) ;  /* 0xffff887030007950 */ /* 0x000fea0003c3ffff */
        .type           $_ZN7cutlass13device_kernelIN5flash19enable_sm80_to_sm89INS1_16FlashAttnBwdSm80INS1_25CollectiveMainloopBwdSm80ILi2ELi2EN4cute5tupleIJNS5_1CILi128EEES8_NS7_ILi64EEEEEENS_6half_tEfNS_4arch4Sm80ELb0ELb0ELb1ELb0ELb0ELb0ELb0ELb0ELi2ELi4ELi4ELi4ELb0EEENS1_24CollectiveEpilogueBwdGQAISA_fSD_Li256ELb0ELb0EEENS1_19SingleTileSchedulerILb0ELb0ELb0ELi128EEEEEEEEEvNT_6ParamsE$_ZN4cute3eso3ESOILb1ELb0EJNS_6LayoutINS_5tupleIJNS3_IJNS_1CILi8EEENS4_ILi1EEEEEENS4_ILi2EEEEEENS3_IJNS3_IJS6_NS4_ILi0EEEEEES5_EEEEEiEEC2ERKSD_RKi,@function
        .size           $_ZN7cutlass13device_kernelIN5flash19enable_sm80_to_sm89INS1_16FlashAttnBwdSm80INS1_25CollectiveMainloopBwdSm80ILi2ELi2EN4cute5tupleIJNS5_1CILi128EEES8_NS7_ILi64EEEEEENS_6half_tEfNS_4arch4Sm80ELb0ELb0ELb1ELb0ELb0ELb0ELb0ELb0ELi2ELi4ELi4ELi4ELb0EEENS1_24CollectiveEpilogueBwdGQAISA_fSD_Li256ELb0ELb0EEENS1_19SingleTileSchedulerILb0ELb0ELb0ELi128EEEEEEEEEvNT_6ParamsE$_ZN4cute3eso3ESOILb1ELb0EJNS_6LayoutINS_5tupleIJNS3_IJNS_1CILi8EEENS4_ILi1EEEEEENS4_ILi2EEEEEENS3_IJNS3_IJS6_NS4_ILi0EEEEEES5_EEEEEiEEC2ERKSD_RKi,($_ZN7cutlass13device_kernelIN5flash19enable_sm80_to_sm89INS1_16FlashAttnBwdSm80INS1_25CollectiveMainloopBwdSm80ILi2ELi2EN4cute5tupleIJNS5_1CILi128EEES8_NS7_ILi64EEEEEENS_6half_tEfNS_4arch4Sm80ELb0ELb0ELb1ELb0ELb0ELb0ELb0ELb0ELi2ELi4ELi4ELi4ELb0EEENS1_24CollectiveEpilogueBwdGQAISA_fSD_Li256ELb0ELb0EEENS1_19SingleTileSchedulerILb0ELb0ELb0ELi128EEEEEEEEEvNT_6ParamsE$_ZN4cute3eso3ESOILb1ELb0EJNS_6LayoutINS_5tupleIJNS3_IJNS_1CILi8EEENS4_ILi1EEEEEENS4_ILi2EEENS3_IJNS4_ILi4EEES8_EEEEEENS3_IJNS3_IJS6_NS4_ILi0EEEEEES5_NS3_IJNS4_ILi32EEENS4_ILi16EEEEEEEEEEENS_10ViewEngineIPN7cutlass6half_tEEEEEC2ERKSI_RKSN_ - $_ZN7cutlass13device_kernelIN5flash19enable_sm80_to_sm89INS1_16FlashAttnBwdSm80INS1_25CollectiveMainloopBwdSm80ILi2ELi2EN4cute5tupleIJNS5_1CILi128EEES8_NS7_ILi64EEEEEENS_6half_tEfNS_4arch4Sm80ELb0ELb0ELb1ELb0ELb0ELb0ELb0ELb0ELi2ELi4ELi4ELi4ELb0EEENS1_24CollectiveEpilogueBwdGQAISA_fSD_Li256ELb0ELb0EEENS1_19SingleTileSchedulerILb0ELb0ELb0ELi128EEEEEEEEEvNT_6ParamsE$_ZN4cute3eso3ESOILb1ELb0EJNS_6LayoutINS_5tupleIJNS3_IJNS_1CILi8EEENS4_ILi1EEEEEENS4_ILi2EEEEEENS3_IJNS3_IJS6_NS4_ILi0EEEEEES5_EEEEEiEEC2ERKSD_RKi)
$_ZN7cutlass13device_kernelIN5flash19enable_sm80_to_sm89INS1_16FlashAttnBwdSm80INS1_25CollectiveMainloopBwdSm80ILi2ELi2EN4cute5tupleIJNS5_1CILi128EEES8_NS7_ILi64EEEEEENS_6half_tEfNS_4arch4Sm80ELb0ELb0ELb1ELb0ELb0ELb0ELb0ELb0ELi2ELi4ELi4ELi4ELb0EEENS1_24CollectiveEpilogueBwdGQAISA_fSD_Li256ELb0ELb0EEENS1_19SingleTileSchedulerILb0ELb0ELb0ELi128EEEEEEEEEvNT_6ParamsE$_ZN4cute3eso3ESOILb1ELb0EJNS_6LayoutINS_5tupleIJNS3_IJNS_1CILi8EEENS4_ILi1EEEEEENS4_ILi2EEEEEENS3_IJNS3_IJS6_NS4_ILi0EEEEEES5_EEEEEiEEC2ERKSD_RKi:
[----:B------:R-:W-:Y:S02]  /*7790*/  IADD3 R2, R85, -c[0x0][0x20], RZ ;  /* 0x8000080055027a10 */ /* 0x000fe40007ffe0ff */
[----:B------:R-:W-:-:S03]  /*77a0*/  MOV R39, 0x0 ;  /* 0x0000000000277802 */ /* 0x000fc60000000f00 */
[----:B------:R1:W-:Y:S01]  /*77b0*/  STL [R2], R3 ;  /* 0x0000000302007387 */ /* 0x0003e20000100800 */
[----:B------:R-:W-:Y:S05]  /*77c0*/  RET.REL.NODEC R38 `(_ZN7cutlass13device_kernelIN5flash19enable_sm80_to_sm89INS1_16FlashAttnBwdSm80INS1_25CollectiveMainloopBwdSm80ILi2ELi2EN4cute5tupleIJNS5_1CILi128EEES8_NS7_ILi64EEEEEENS_6half_tEfNS_4arch4Sm80ELb0ELb0ELb1ELb0ELb0ELb0ELb0ELb0ELi2ELi4ELi4ELi4ELb0EEENS1_24CollectiveEpilogueBwdGQAISA_fSD_Li256ELb0ELb0EEENS1_19SingleTileSchedulerILb0ELb0ELb0ELi128EEEEEEEEEvNT_6ParamsE) ;  /* 0xffff883026007950 */ /* 0x000fea0003c3ffff */
        .type           $_ZN7cutlass13device_kernelIN5flash19enable_sm80_to_sm89INS1_16FlashAttnBwdSm80INS1_25CollectiveMainloopBwdSm80ILi2ELi2EN4cute5tupleIJNS5_1CILi128EEES8_NS7_ILi64EEEEEENS_6half_tEfNS_4arch4Sm80ELb0ELb0ELb1ELb0ELb0ELb0ELb0ELb0ELi2ELi4ELi4ELi4ELb0EEENS1_24CollectiveEpilogueBwdGQAISA_fSD_Li256ELb0ELb0EEENS1_19SingleTileSchedulerILb0ELb0ELb0ELi128EEEEEEEEEvNT_6ParamsE$_ZN4cute3eso3ESOILb1ELb0EJNS_6LayoutINS_5tupleIJNS3_IJNS_1CILi8EEENS4_ILi1EEEEEENS4_ILi2EEENS3_IJNS4_ILi4EEES8_EEEEEENS3_IJNS3_IJS6_NS4_ILi0EEEEEES5_NS3_IJNS4_ILi32EEENS4_ILi16EEEEEEEEEEENS_10ViewEngineIPN7cutlass6half_tEEEEEC2ERKSI_RKSN_,@function
        .size           $_ZN7cutlass13device_kernelIN5flash19enable_sm80_to_sm89INS1_16FlashAttnBwdSm80INS1_25CollectiveMainloopBwdSm80ILi2ELi2EN4cute5tupleIJNS5_1CILi128EEES8_NS7_ILi64EEEEEENS_6half_tEfNS_4arch4Sm80ELb0ELb0ELb1ELb0ELb0ELb0ELb0ELb0ELi2ELi4ELi4ELi4ELb0EEENS1_24CollectiveEpilogueBwdGQAISA_fSD_Li256ELb0ELb0EEENS1_19SingleTileSchedulerILb0ELb0ELb0ELi128EEEEEEEEEvNT_6ParamsE$_ZN4cute3eso3ESOILb1ELb0EJNS_6LayoutINS_5tupleIJNS3_IJNS_1CILi8EEENS4_ILi1EEEEEENS4_ILi2EEENS3_IJNS4_ILi4EEES8_EEEEEENS3_IJNS3_IJS6_NS4_ILi0EEEEEES5_NS3_IJNS4_ILi32EEENS4_ILi16EEEEEEEEEEENS_10ViewEngineIPN7cutlass6half_tEEEEEC2ERKSI_RKSN_,($_ZN7cutlass13device_kernelIN5flash19enable_sm80_to_sm89INS1_16FlashAttnBwdSm80INS1_25CollectiveMainloopBwdSm80ILi2ELi2EN4cute5tupleIJNS5_1CILi128EEES8_NS7_ILi64EEEEEENS_6half_tEfNS_4arch4Sm80ELb0ELb0ELb1ELb0ELb0ELb0ELb0ELb0ELi2ELi4ELi4ELi4ELb0EEENS1_24CollectiveEpilogueBwdGQAISA_fSD_Li256ELb0ELb0EEENS1_19SingleTileSchedulerILb0ELb0ELb0ELi128EEEEEEEEEvNT_6ParamsE$_ZN4cute3eso3ESOILb1ELb0EJNS_6LayoutINS_5tupleIJNS3_IJNS_1CILi8EEENS4_ILi1EEEEEENS4_ILi2EEENS4_ILi4EEEEEENS3_IJNS3_IJS6_NS4_ILi0EEEEEES5_NS4_ILi16EEEEEEEENS_10ViewEngineIPN7cutlass6half_tEEEEEC2ERKSF_RKSK_ - $_ZN7cutlass13device_kernelIN5flash19enable_sm80_to_sm89INS1_16FlashAttnBwdSm80INS1_25CollectiveMainloopBwdSm80ILi2ELi2EN4cute5tupleIJNS5_1CILi128EEES8_NS7_ILi64EEEEEENS_6half_tEfNS_4arch4Sm80ELb0ELb0ELb1ELb0ELb0ELb0ELb0ELb0ELi2ELi4ELi4ELi4ELb0EEENS1_24CollectiveEpilogueBwdGQAISA_fSD_Li256ELb0ELb0EEENS1_19SingleTileSchedulerILb0ELb0ELb0ELi128EEEEEEEEEvNT_6ParamsE$_ZN4cute3eso3ESOILb1ELb0EJNS_6LayoutINS_5tupleIJNS3_IJNS_1CILi8EEENS4_ILi1EEEEEENS4_ILi2EEENS3_IJNS4_ILi4EEES8_EEEEEENS3_IJNS3_IJS6_NS4_ILi0EEEEEES5_NS3_IJNS4_ILi32EEENS4_ILi16EEEEEEEEEEENS_10ViewEngineIPN7cutlass6half_tEEEEEC2ERKSI_RKSN_)
$_ZN7cutlass13device_kernelIN5flash19enable_sm80_to_sm89INS1_16FlashAttnBwdSm80INS1_25CollectiveMainloopBwdSm80ILi2ELi2EN4cute5tupleIJNS5_1CILi128EEES8_NS7_ILi64EEEEEENS_6half_tEfNS_4arch4Sm80ELb0ELb0ELb1ELb0ELb0ELb0ELb0ELb0ELi2ELi4ELi4ELi4ELb0EEENS1_24CollectiveEpilogueBwdGQAISA_fSD_Li256ELb0ELb0EEENS1_19SingleTileSchedulerILb0ELb0ELb0ELi128EEEEEEEEEvNT_6ParamsE$_ZN4cute3eso3ESOILb1ELb0EJNS_6LayoutINS_5tupleIJNS3_IJNS_1CILi8EEENS4_ILi1EEEEEENS4_ILi2EEENS3_IJNS4_ILi4EEES8_EEEEEENS3_IJNS3_IJS6_NS4_ILi0EEEEEES5_NS3_IJNS4_ILi32EEENS4_ILi16EEEEEEEEEEENS_10ViewEngineIPN7cutlass6half_tEEEEEC2ERKSI_RKSN_:
[----:B------:R-:W-:Y:S02]  /*77d0*/  IADD3 R2, R85, -c[0x0][0x20], RZ ;  /* 0x8000080055027a10 */ /* 0x000fe40007ffe0ff */
[----:B------:R-:W-:-:S03]  /*77e0*/  MOV R5, 0x0 ;  /* 0x0000000000057802 */ /* 0x000fc60000000f00 */
[----:B------:R1:W-:Y:S01]  /*77f0*/  STL.64 [R2], R10 ;  /* 0x0000000a02007387 */ /* 0x0003e20000100a00 */
[----:B------:R-:W-:Y:S05]  /*7800*/  RET.REL.NODEC R4 `(_ZN7cutlass13device_kernelIN5flash19enable_sm80_to_sm89INS1_16FlashAttnBwdSm80INS1_25CollectiveMainloopBwdSm80ILi2ELi2EN4cute5tupleIJNS5_1CILi128EEES8_NS7_ILi64EEEEEENS_6half_tEfNS_4arch4Sm80ELb0ELb0ELb1ELb0ELb0ELb0ELb0ELb0ELi2ELi4ELi4ELi4ELb0EEENS1_24CollectiveEpilogueBwdGQAISA_fSD_Li256ELb0ELb0EEENS1_19SingleTileSchedulerILb0ELb0ELb0ELi128EEEEEEEEEvNT_6ParamsE) ;  /* 0xffff87f004007950 */ /* 0x000fea0003c3ffff */
        .type           $_ZN7cutlass13device_kernelIN5flash19enable_sm80_to_sm89INS1_16FlashAttnBwdSm80INS1_25CollectiveMainloopBwdSm80ILi2ELi2EN4cute5tupleIJNS5_1CILi128EEES8_NS7_ILi64EEEEEENS_6half_tEfNS_4arch4Sm80ELb0ELb0ELb1ELb0ELb0ELb0ELb0ELb0ELi2ELi4ELi4ELi4ELb0EEENS1_24CollectiveEpilogueBwdGQAISA_fSD_Li256ELb0ELb0EEENS1_19SingleTileSchedulerILb0ELb0ELb0ELi128EEEEEEEEEvNT_6ParamsE$_ZN4cute3eso3ESOILb1ELb0EJNS_6LayoutINS_5tupleIJNS3_IJNS_1CILi8EEENS4_ILi1EEEEEENS4_ILi2EEENS4_ILi4EEEEEENS3_IJNS3_IJS6_NS4_ILi0EEEEEES5_NS4_ILi16EEEEEEEENS_10ViewEngineIPN7cutlass6half_tEEEEEC2ERKSF_RKSK_,@function
        .size           $_ZN7cutlass13device_kernelIN5flash19enable_sm80_to_sm89INS1_16FlashAttnBwdSm80INS1_25CollectiveMainloopBwdSm80ILi2ELi2EN4cute5tupleIJNS5_1CILi128EEES8_NS7_ILi64EEEEEENS_6half_tEfNS_4arch4Sm80ELb0ELb0ELb1ELb0ELb0ELb0ELb0ELb0ELi2ELi4ELi4ELi4ELb0EEENS1_24CollectiveEpilogueBwdGQAISA_fSD_Li256ELb0ELb0EEENS1_19SingleTileSchedulerILb0ELb0ELb0ELi128EEEEEEEEEvNT_6ParamsE$_ZN4cute3eso3ESOILb1ELb0EJNS_6LayoutINS_5tupleIJNS3_IJNS_1CILi8EEENS4_ILi1EEEEEENS4_ILi2EEENS4_ILi4EEEEEENS3_IJNS3_IJS6_NS4_ILi0EEEEEES5_NS4_ILi16EEEEEEEENS_10ViewEngineIPN7cutlass6half_tEEEEEC2ERKSF_RKSK_,($_ZN7cutlass13device_kernelIN5flash19enable_sm80_to_sm89INS1_16FlashAttnBwdSm80INS1_25CollectiveMainloopBwdSm80ILi2ELi2EN4cute5tupleIJNS5_1CILi128EEES8_NS7_ILi64EEEEEENS_6half_tEfNS_4arch4Sm80ELb0ELb0ELb1ELb0ELb0ELb0ELb0ELb0ELi2ELi4ELi4ELi4ELb0EEENS1_24CollectiveEpilogueBwdGQAISA_fSD_Li256ELb0ELb0EEENS1_19SingleTileSchedulerILb0ELb0ELb0ELi128EEEEEEEEEvNT_6ParamsE$_ZN4cute3eso3ESOILb1ELb0EJNS_6LayoutINS_5tupleIJNS3_IJNS_1CILi8EEENS4_ILi1EEEEEENS4_ILi2EEES5_EEENS3_IJNS3_IJS6_NS4_ILi0EEEEEENS4_ILi64EEES5_EEEEENS_10ViewEngineIPN7cutlass6half_tEEEEEC2ERKSE_RKSJ_ - $_ZN7cutlass13device_kernelIN5flash19enable_sm80_to_sm89INS1_16FlashAttnBwdSm80INS1_25CollectiveMainloopBwdSm80ILi2ELi2EN4cute5tupleIJNS5_1CILi128EEES8_NS7_ILi64EEEEEENS_6half_tEfNS_4arch4Sm80ELb0ELb0ELb1ELb0ELb0ELb0ELb0ELb0ELi2ELi4ELi4ELi4ELb0EEENS1_24CollectiveEpilogueBwdGQAISA_fSD_Li256ELb0ELb0EEENS1_19SingleTileSchedulerILb0ELb0ELb0ELi128EEEEEEEEEvNT_6ParamsE$_ZN4cute3eso3ESOILb1ELb0EJNS_6LayoutINS_5tupleIJNS3_IJNS_1CILi8EEENS4_ILi1EEEEEENS4_ILi2EEENS4_ILi4EEEEEENS3_IJNS3_IJS6_NS4_ILi0EEEEEES5_NS4_ILi16EEEEEEEENS_10ViewEngineIPN7cutlass6half_tEEEEEC2ERKSF_RKSK_)
$_ZN7cutlass13device_kernelIN5flash19enable_sm80_to_sm89INS1_16FlashAttnBwdSm80INS1_25CollectiveMainloopBwdSm80ILi2ELi2EN4cute5tupleIJNS5_1CILi128EEES8_NS7_ILi64EEEEEENS_6half_tEfNS_4arch4Sm80ELb0ELb0ELb1ELb0ELb0ELb0ELb0ELb0ELi2ELi4ELi4ELi4ELb0EEENS1_24CollectiveEpilogueBwdGQAISA_fSD_Li256ELb0ELb0EEENS1_19SingleTileSchedulerILb0ELb0ELb0ELi128EEEEEEEEEvNT_6ParamsE$_ZN4cute3eso3ESOILb1ELb0EJNS_6LayoutINS_5tupleIJNS3_IJNS_1CILi8EEENS4_ILi1EEEEEENS4_ILi2EEENS4_ILi4EEEEEENS3_IJNS3_IJS6_NS4_ILi0EEEEEES5_NS4_ILi16EEEEEEEENS_10ViewEngineIPN7cutlass6half_tEEEEEC2ERKSF_RKSK_:
[----:B------:R-:W-:Y:S01]  /*7810*/  IADD3 R2, R62, -c[0x0][0x20], RZ ;  /* 0x800008003e027a10 */ /* 0x000fe20007ffe0ff */
[----:B------:R-:W-:Y:S01]  /*7820*/  IMAD.MOV.U32 R7, RZ, RZ, R3 ;  /* 0x000000ffff077224 */ /* 0x000fe200078e0003 */
[----:B------:R-:W-:-:S04]  /*7830*/  MOV R5, 0x0 ;  /* 0x0000000000057802 */ /* 0x000fc80000000f00 */
[----:B------:R1:W-:Y:S01]  /*7840*/  STL.64 [R2], R6 ;  /* 0x0000000602007387 */ /* 0x0003e20000100a00 */
[----:B------:R-:W-:Y:S05]  /*7850*/  RET.REL.NODEC R4 `(_ZN7cutlass13device_kernelIN5flash19enable_sm80_to_sm89INS1_16FlashAttnBwdSm80INS1_25CollectiveMainloopBwdSm80ILi2ELi2EN4cute5tupleIJNS5_1CILi128EEES8_NS7_ILi64EEEEEENS_6half_tEfNS_4arch4Sm80ELb0ELb0ELb1ELb0ELb0ELb0ELb0ELb0ELi2ELi4ELi4ELi4ELb0EEENS1_24CollectiveEpilogueBwdGQAISA_fSD_Li256ELb0ELb0EEENS1_19SingleTileSchedulerILb0ELb0ELb0ELi128EEEEEEEEEvNT_6ParamsE) ;  /* 0xffff87a004007950 */ /* 0x000fea0003c3ffff */
        .type           $_ZN7cutlass13device_kernelIN5flash19enable_sm80_to_sm89INS1_16FlashAttnBwdSm80INS1_25CollectiveMainloopBwdSm80ILi2ELi2EN4cute5tupleIJNS5_1CILi128EEES8_NS7_ILi64EEEEEENS_6half_tEfNS_4arch4Sm80ELb0ELb0ELb1ELb0ELb0ELb0ELb0ELb0ELi2ELi4ELi4ELi4ELb0EEENS1_24CollectiveEpilogueBwdGQAISA_fSD_Li256ELb0ELb0EEENS1_19SingleTileSchedulerILb0ELb0ELb0ELi128EEEEEEEEEvNT_6ParamsE$_ZN4cute3eso3ESOILb1ELb0EJNS_6LayoutINS_5tupleIJNS3_IJNS_1CILi8EEENS4_ILi1EEEEEENS4_ILi2EEES5_EEENS3_IJNS3_IJS6_NS4_ILi0EEEEEENS4_ILi64EEES5_EEEEENS_10ViewEngineIPN7cutlass6half_tEEEEEC2ERKSE_RKSJ_,@function
        .size           $_ZN7cutlass13device_kernelIN5flash19enable_sm80_to_sm89INS1_16FlashAttnBwdSm80INS1_25CollectiveMainloopBwdSm80ILi2ELi2EN4cute5tupleIJNS5_1CILi128EEES8_NS7_ILi64EEEEEENS_6half_tEfNS_4arch4Sm80ELb0ELb0ELb1ELb0ELb0ELb0ELb0ELb0ELi2ELi4ELi4ELi4ELb0EEENS1_24CollectiveEpilogueBwdGQAISA_fSD_Li256ELb0ELb0EEENS1_19SingleTileSchedulerILb0ELb0ELb0ELi128EEEEEEEEEvNT_6ParamsE$_ZN4cute3eso3ESOILb1ELb0EJNS_6LayoutINS_5tupleIJNS3_IJNS_1CILi8EEENS4_ILi1EEEEEENS4_ILi2EEES5_EEENS3_IJNS3_IJS6_NS4_ILi0EEEEEENS4_ILi64EEES5_EEEEENS_10ViewEngineIPN7cutlass6half_tEEEEEC2ERKSE_RKSJ_,($_ZN7cutlass13device_kernelIN5flash19enable_sm80_to_sm89INS1_16FlashAttnBwdSm80INS1_25CollectiveMainloopBwdSm80ILi2ELi2EN4cute5tupleIJNS5_1CILi128EEES8_NS7_ILi64EEEEEENS_6half_tEfNS_4arch4Sm80ELb0ELb0ELb1ELb0ELb0ELb0ELb0ELb0ELi2ELi4ELi4ELi4ELb0EEENS1_24CollectiveEpilogueBwdGQAISA_fSD_Li256ELb0ELb0EEENS1_19SingleTileSchedulerILb0ELb0ELb0ELi128EEEEEEEEEvNT_6ParamsE$_ZN4cute3eso3ESOILb1ELb0EJNS_6LayoutINS_5tupleIJNS3_IJNS_1CILi8EEENS4_ILi1EEEEEENS4_ILi4EEEEEENS3_IJNS3_IJS6_NS4_ILi0EEEEEENS4_ILi2048EEEEEEEENS_10ViewEngineINS_8smem_ptrIPN7cutlass6half_tEEEEEEEC2ERKSE_RKSL_ - $_ZN7cutlass13device_kernelIN5flash19enable_sm80_to_sm89INS1_16FlashAttnBwdSm80INS1_25CollectiveMainloopBwdSm80ILi2ELi2EN4cute5tupleIJNS5_1CILi128EEES8_NS7_ILi64EEEEEENS_6half_tEfNS_4arch4Sm80ELb0ELb0ELb1ELb0ELb0ELb0ELb0ELb0ELi2ELi4ELi4ELi4ELb0EEENS1_24CollectiveEpilogueBwdGQAISA_fSD_Li256ELb0ELb0EEENS1_19SingleTileSchedulerILb0ELb0ELb0ELi128EEEEEEEEEvNT_6ParamsE$_ZN4cute3eso3ESOILb1ELb0EJNS_6LayoutINS_5tupleIJNS3_IJNS_1CILi8EEENS4_ILi1EEEEEENS4_ILi2EEES5_EEENS3_IJNS3_IJS6_NS4_ILi0EEEEEENS4_ILi64EEES5_EEEEENS_10ViewEngineIPN7cutlass6half_tEEEEEC2ERKSE_RKSJ_)
$_ZN7cutlass13device_kernelIN5flash19enable_sm80_to_sm89INS1_16FlashAttnBwdSm80INS1_25CollectiveMainloopBwdSm80ILi2ELi2EN4cute5tupleIJNS5_1CILi128EEES8_NS7_ILi64EEEEEENS_6half_tEfNS_4arch4Sm80ELb0ELb0ELb1ELb0ELb0ELb0ELb0ELb0ELi2ELi4ELi4ELi4ELb0EEENS1_24CollectiveEpilogueBwdGQAISA_fSD_Li256ELb0ELb0EEENS1_19SingleTileSchedulerILb0ELb0ELb0ELi128EEEEEEEEEvNT_6ParamsE$_ZN4cute3eso3ESOILb1ELb0EJNS_6LayoutINS_5tupleIJNS3_IJNS_1CILi8EEENS4_ILi1EEEEEENS4_ILi2EEES5_EEENS3_IJNS3_IJS6_NS4_ILi0EEEEEENS4_ILi64EEES5_EEEEENS_10ViewEngineIPN7cutlass6half_tEEEEEC2ERKSE_RKSJ_:
[----:B------:R-:W-:Y:S01]  /*7860*/  IADD3 R2, R62, -c[0x0][0x20], RZ ;  /* 0x800008003e027a10 */ /* 0x000fe20007ffe0ff */
[----:B------:R-:W-:Y:S01]  /*7870*/  IMAD.MOV.U32 R10, RZ, RZ, R6 ;  /* 0x000000ffff0a7224 */ /* 0x000fe200078e0006 */
[----:B------:R-:W-:Y:S01]  /*7880*/  MOV R11, R3 ;  /* 0x00000003000b7202 */ /* 0x000fe20000000f00 */
[----:B------:R-:W-:-:S04]  /*7890*/  IMAD.MOV.U32 R5, RZ, RZ, 0x0 ;  /* 0x00000000ff057424 */ /* 0x000fc800078e00ff */
[----:B------:R1:W-:Y:S01]  /*78a0*/  STL.64 [R2], R10 ;  /* 0x0000000a02007387 */ /* 0x0003e20000100a00 */
[----:B------:R-:W-:Y:S05]  /*78b0*/  RET.REL.NODEC R4 `(_ZN7cutlass13device_kernelIN5flash19enable_sm80_to_sm89INS1_16FlashAttnBwdSm80INS1_25CollectiveMainloopBwdSm80ILi2ELi2EN4cute5tupleIJNS5_1CILi128EEES8_NS7_ILi64EEEEEENS_6half_tEfNS_4arch4Sm80ELb0ELb0ELb1ELb0ELb0ELb0ELb0ELb0ELi2ELi4ELi4ELi4ELb0EEENS1_24CollectiveEpilogueBwdGQAISA_fSD_Li256ELb0ELb0EEENS1_19SingleTileSchedulerILb0ELb0ELb0ELi128EEEEEEEEEvNT_6ParamsE) ;  /* 0xffff874004007950 */ /* 0x000fea0003c3ffff */
        .type           $_ZN7cutlass13device_kernelIN5flash19enable_sm80_to_sm89INS1_16FlashAttnBwdSm80INS1_25CollectiveMainloopBwdSm80ILi2ELi2EN4cute5tupleIJNS5_1CILi128EEES8_NS7_ILi64EEEEEENS_6half_tEfNS_4arch4Sm80ELb0ELb0ELb1ELb0ELb0ELb0ELb0ELb0ELi2ELi4ELi4ELi4ELb0EEENS1_24CollectiveEpilogueBwdGQAISA_fSD_Li256ELb0ELb0EEENS1_19SingleTileSchedulerILb0ELb0ELb0ELi128EEEEEEEEEvNT_6ParamsE$_ZN4cute3eso3ESOILb1ELb0EJNS_6LayoutINS_5tupleIJNS3_IJNS_1CILi8EEENS4_ILi1EEEEEENS4_ILi4EEEEEENS3_IJNS3_IJS6_NS4_ILi0EEEEEENS4_ILi2048EEEEEEEENS_10ViewEngineINS_8smem_ptrIPN7cutlass6half_tEEEEEEEC2ERKSE_RKSL_,@function
        .size           $_ZN7cutlass13device_kernelIN5flash19enable_sm80_to_sm89INS1_16FlashAttnBwdSm80INS1_25CollectiveMainloopBwdSm80ILi2ELi2EN4cute5tupleIJNS5_1CILi128EEES8_NS7_ILi64EEEEEENS_6half_tEfNS_4arch4Sm80ELb0ELb0ELb1ELb0ELb0ELb0ELb0ELb0ELi2ELi4ELi4ELi4ELb0EEENS1_24CollectiveEpilogueBwdGQAISA_fSD_Li256ELb0ELb0EEENS1_19SingleTileSchedulerILb0ELb0ELb0ELi128EEEEEEEEEvNT_6ParamsE$_ZN4cute3eso3ESOILb1ELb0EJNS_6LayoutINS_5tupleIJNS3_IJNS_1CILi8EEENS4_ILi1EEEEEENS4_ILi4EEEEEENS3_IJNS3_IJS6_NS4_ILi0EEEEEENS4_ILi2048EEEEEEEENS_10ViewEngineINS_8smem_ptrIPN7cutlass6half_tEEEEEEEC2ERKSE_RKSL_,($_ZN7cutlass13device_kernelIN5flash19enable_sm80_to_sm89INS1_16FlashAttnBwdSm80INS1_25CollectiveMainloopBwdSm80ILi2ELi2EN4cute5tupleIJNS5_1CILi128EEES8_NS7_ILi64EEEEEENS_6half_tEfNS_4arch4Sm80ELb0ELb0ELb1ELb0ELb0ELb0ELb0ELb0ELi2ELi4ELi4ELi4ELb0EEENS1_24CollectiveEpilogueBwdGQAISA_fSD_Li256ELb0ELb0EEENS1_19SingleTileSchedulerILb0ELb0ELb0ELi128EEEEEEEEEvNT_6ParamsE$_ZN4cute3eso3ESOILb1ELb0EJNS_6LayoutINS_5tupleIJNS3_IJNS_1CILi8EEENS4_ILi1EEEEEENS4_ILi4EEEEEENS3_IJNS3_IJS6_NS4_ILi0EEEEEENS4_ILi2048EEEEEEEEiEEC2ERKSE_RKi - $_ZN7cutlass13device_kernelIN5flash19enable_sm80_to_sm89INS1_16FlashAttnBwdSm80INS1_25CollectiveMainloopBwdSm80ILi2ELi2EN4cute5tupleIJNS5_1CILi128EEES8_NS7_ILi64EEEEEENS_6half_tEfNS_4arch4Sm80ELb0ELb0ELb1ELb0ELb0ELb0ELb0ELb0ELi2ELi4ELi4ELi4ELb0EEENS1_24CollectiveEpilogueBwdGQAISA_fSD_Li256ELb0ELb0EEENS1_19SingleTileSchedulerILb0ELb0ELb0ELi128EEEEEEEEEvNT_6ParamsE$_ZN4cute3eso3ESOILb1ELb0EJNS_6LayoutINS_5tupleIJNS3_IJNS_1CILi8EEENS4_ILi1EEEEEENS4_ILi4EEEEEENS3_IJNS3_IJS6_NS4_ILi0EEEEEENS4_ILi2048EEEEEEEENS_10ViewEngineINS_8smem_ptrIPN7cutlass6half_tEEEEEEEC2ERKSE_RKSL_)
$_ZN7cutlass13device_kernelIN5flash19enable_sm80_to_sm89INS1_16FlashAttnBwdSm80INS1_25CollectiveMainloopBwdSm80ILi2ELi2EN4cute5tupleIJNS5_1CILi128EEES8_NS7_ILi64EEEEEENS_6half_tEfNS_4arch4Sm80ELb0ELb0ELb1ELb0ELb0ELb0ELb0ELb0ELi2ELi4ELi4ELi4ELb0EEENS1_24CollectiveEpilogueBwdGQAISA_fSD_Li256ELb0ELb0EEENS1_19SingleTileSchedulerILb0ELb0ELb0ELi128EEEEEEEEEvNT_6ParamsE$_ZN4cute3eso3ESOILb1ELb0EJNS_6LayoutINS_5tupleIJNS3_IJNS_1CILi8EEENS4_ILi1EEEEEENS4_ILi4EEEEEENS3_IJNS3_IJS6_NS4_ILi0EEEEEENS4_ILi2048EEEEEEEENS_10ViewEngineINS_8smem_ptrIPN7cutlass6half_tEEEEEEEC2ERKSE_RKSL_:
[----:B------:R-:W-:Y:S02]  /*78c0*/  IADD3 R4, R62, -c[0x0][0x20], RZ ;  /* 0x800008003e047a10 */ /* 0x000fe40007ffe0ff */
[----:B------:R-:W-:-:S03]  /*78d0*/  MOV R7, 0x0 ;  /* 0x0000000000077802 */ /* 0x000fc60000000f00 */
[----:B------:R1:W-:Y:S01]  /*78e0*/  STL.64 [R4], R2 ;  /* 0x0000000204007387 */ /* 0x0003e20000100a00 */
[----:B------:R-:W-:Y:S05]  /*78f0*/  RET.REL.NODEC R6 `(_ZN7cutlass13device_kernelIN5flash19enable_sm80_to_sm89INS1_16FlashAttnBwdSm80INS1_25CollectiveMainloopBwdSm80ILi2ELi2EN4cute5tupleIJNS5_1CILi128EEES8_NS7_ILi64EEEEEENS_6half_tEfNS_4arch4Sm80ELb0ELb0ELb1ELb0ELb0ELb0ELb0ELb0ELi2ELi4ELi4ELi4ELb0EEENS1_24CollectiveEpilogueBwdGQAISA_fSD_Li256ELb0ELb0EEENS1_19SingleTileSchedulerILb0ELb0ELb0ELi128EEEEEEEEEvNT_6ParamsE) ;  /* 0xffff870006007950 */ /* 0x000fea0003c3ffff */
        .type           $_ZN7cutlass13device_kernelIN5flash19enable_sm80_to_sm89INS1_16FlashAttnBwdSm80INS1_25CollectiveMainloopBwdSm80ILi2ELi2EN4cute5tupleIJNS5_1CILi128EEES8_NS7_ILi64EEEEEENS_6half_tEfNS_4arch4Sm80ELb0ELb0ELb1ELb0ELb0ELb0ELb0ELb0ELi2ELi4ELi4ELi4ELb0EEENS1_24CollectiveEpilogueBwdGQAISA_fSD_Li256ELb0ELb0EEENS1_19SingleTileSchedulerILb0ELb0ELb0ELi128EEEEEEEEEvNT_6ParamsE$_ZN4cute3eso3ESOILb1ELb0EJNS_6LayoutINS_5tupleIJNS3_IJNS_1CILi8EEENS4_ILi1EEEEEENS4_ILi4EEEEEENS3_IJNS3_IJS6_NS4_ILi0EEEEEENS4_ILi2048EEEEEEEEiEEC2ERKSE_RKi,@function
        .size           $_ZN7cutlass13device_kernelIN5flash19enable_sm80_to_sm89INS1_16FlashAttnBwdSm80INS1_25CollectiveMainloopBwdSm80ILi2ELi2EN4cute5tupleIJNS5_1CILi128EEES8_NS7_ILi64EEEEEENS_6half_tEfNS_4arch4Sm80ELb0ELb0ELb1ELb0ELb0ELb0ELb0ELb0ELi2ELi4ELi4ELi4ELb0EEENS1_24CollectiveEpilogueBwdGQAISA_fSD_Li256ELb0ELb0EEENS1_19SingleTileSchedulerILb0ELb0ELb0ELi128EEEEEEEEEvNT_6ParamsE$_ZN4cute3eso3ESOILb1ELb0EJNS_6LayoutINS_5tupleIJNS3_IJNS_1CILi8EEENS4_ILi1EEEEEENS4_ILi4EEEEEENS3_IJNS3_IJS6_NS4_ILi0EEEEEENS4_ILi2048EEEEEEEEiEEC2ERKSE_RKi,($_ZN7cutlass13device_kernelIN5flash19enable_sm80_to_sm89INS1_16FlashAttnBwdSm80INS1_25CollectiveMainloopBwdSm80ILi2ELi2EN4cute5tupleIJNS5_1CILi128EEES8_NS7_ILi64EEEEEENS_6half_tEfNS_4arch4Sm80ELb0ELb0ELb1ELb0ELb0ELb0ELb0ELb0ELi2ELi4ELi4ELi4ELb0EEENS1_24CollectiveEpilogueBwdGQAISA_fSD_Li256ELb0ELb0EEENS1_19SingleTileSchedulerILb0ELb0ELb0ELi128EEEEEEEEEvNT_6ParamsE$_ZN4cute3eso3ESOILb1ELb0EJNS_6LayoutINS_5tupleIJNS3_IJNS_1CILi8EEENS4_ILi1EEEEEENS4_ILi4EEEEEENS3_IJNS3_IJS6_NS4_ILi0EEEEEES5_EEEEENS_10ViewEngineIPN7cutlass6half_tEEEEEC2ERKSD_RKSI_ - $_ZN7cutlass13device_kernelIN5flash19enable_sm80_to_sm89INS1_16FlashAttnBwdSm80INS1_25CollectiveMainloopBwdSm80ILi2ELi2EN4cute5tupleIJNS5_1CILi128EEES8_NS7_ILi64EEEEEENS_6half_tEfNS_4arch4Sm80ELb0ELb0ELb1ELb0ELb0ELb0ELb0ELb0ELi2ELi4ELi4ELi4ELb0EEENS1_24CollectiveEpilogueBwdGQAISA_fSD_Li256ELb0ELb0EEENS1_19SingleTileSchedulerILb0ELb0ELb0ELi128EEEEEEEEEvNT_6ParamsE$_ZN4cute3eso3ESOILb1ELb0EJNS_6LayoutINS_5tupleIJNS3_IJNS_1CILi8EEENS4_ILi1EEEEEENS4_ILi4EEEEEENS3_IJNS3_IJS6_NS4_ILi0EEEEEENS4_ILi2048EEEEEEEEiEEC2ERKSE_RKi)
$_ZN7cutlass13device_kernelIN5flash19enable_sm80_to_sm89INS1_16FlashAttnBwdSm80INS1_25CollectiveMainloopBwdSm80ILi2ELi2EN4cute5tupleIJNS5_1CILi128EEES8_NS7_ILi64EEEEEENS_6half_tEfNS_4arch4Sm80ELb0ELb0ELb1ELb0ELb0ELb0ELb0ELb0ELi2ELi4ELi4ELi4ELb0EEENS1_24CollectiveEpilogueBwdGQAISA_fSD_Li256ELb0ELb0EEENS1_19SingleTileSchedulerILb0ELb0ELb0ELi128EEEEEEEEEvNT_6ParamsE$_ZN4cute3eso3ESOILb1ELb0EJNS_6LayoutINS_5tupleIJNS3_IJNS_1CILi8EEENS4_ILi1EEEEEENS4_ILi4EEEEEENS3_IJNS3_IJS6_NS4_ILi0EEEEEENS4_ILi2048EEEEEEEEiEEC2ERKSE_RKi:
[----:B------:R-:W-:Y:S02]  /*7900*/  IADD3 R2, R62, -c[0x0][0x20], RZ ;  /* 0x800008003e027a10 */ /* 0x000fe40007ffe0ff */
[----:B------:R-:W-:-:S03]  /*7910*/  MOV R5, 0x0 ;  /* 0x0000000000057802 */ /* 0x000fc60000000f00 */
[----:B------:R1:W-:Y:S01]  /*7920*/  STL [R2], R3 ;  /* 0x0000000302007387 */ /* 0x0003e20000100800 */
[----:B------:R-:W-:Y:S05]  /*7930*/  RET.REL.NODEC R4 `(_ZN7cutlass13device_kernelIN5flash19enable_sm80_to_sm89INS1_16FlashAttnBwdSm80INS1_25CollectiveMainloopBwdSm80ILi2ELi2EN4cute5tupleIJNS5_1CILi128EEES8_NS7_ILi64EEEEEENS_6half_tEfNS_4arch4Sm80ELb0ELb0ELb1ELb0ELb0ELb0ELb0ELb0ELi2ELi4ELi4ELi4ELb0EEENS1_24CollectiveEpilogueBwdGQAISA_fSD_Li256ELb0ELb0EEENS1_19SingleTileSchedulerILb0ELb0ELb0ELi128EEEEEEEEEvNT_6ParamsE) ;  /* 0xffff86c004007950 */ /* 0x000fea0003c3ffff */
        .type           $_ZN7cutlass13device_kernelIN5flash19enable_sm80_to_sm89INS1_16FlashAttnBwdSm80INS1_25CollectiveMainloopBwdSm80ILi2ELi2EN4cute5tupleIJNS5_1CILi128EEES8_NS7_ILi64EEEEEENS_6half_tEfNS_4arch4Sm80ELb0ELb0ELb1ELb0ELb0ELb0ELb0ELb0ELi2ELi4ELi4ELi4ELb0EEENS1_24CollectiveEpilogueBwdGQAISA_fSD_Li256ELb0ELb0EEENS1_19SingleTileSchedulerILb0ELb0ELb0ELi128EEEEEEEEEvNT_6ParamsE$_ZN4cute3eso3ESOILb1ELb0EJNS_6LayoutINS_5tupleIJNS3_IJNS_1CILi8EEENS4_ILi1EEEEEENS4_ILi4EEEEEENS3_IJNS3_IJS6_NS4_ILi0EEEEEES5_EEEEENS_10ViewEngineIPN7cutlass6half_tEEEEEC2ERKSD_RKSI_,@function
        .size           $_ZN7cutlass13device_kernelIN5flash19enable_sm80_to_sm89INS1_16FlashAttnBwdSm80INS1_25CollectiveMainloopBwdSm80ILi2ELi2EN4cute5tupleIJNS5_1CILi128EEES8_NS7_ILi64EEEEEENS_6half_tEfNS_4arch4Sm80ELb0ELb0ELb1ELb0ELb0ELb0ELb0ELb0ELi2ELi4ELi4ELi4ELb0EEENS1_24CollectiveEpilogueBwdGQAISA_fSD_Li256ELb0ELb0EEENS1_19SingleTileSchedulerILb0ELb0ELb0ELi128EEEEEEEEEvNT_6ParamsE$_ZN4cute3eso3ESOILb1ELb0EJNS_6LayoutINS_5tupleIJNS3_IJNS_1CILi8EEENS4_ILi1EEEEEENS4_ILi4EEEEEENS3_IJNS3_IJS6_NS4_ILi0EEEEEES5_EEEEENS_10ViewEngineIPN7cutlass6half_tEEEEEC2ERKSD_RKSI_,($_ZN7cutlass13device_kernelIN5flash19enable_sm80_to_sm89INS1_16FlashAttnBwdSm80INS1_25CollectiveMainloopBwdSm80ILi2ELi2EN4cute5tupleIJNS5_1CILi128EEES8_NS7_ILi64EEEEEENS_6half_tEfNS_4arch4Sm80ELb0ELb0ELb1ELb0ELb0ELb0ELb0ELb0ELi2ELi4ELi4ELi4ELb0EEENS1_24CollectiveEpilogueBwdGQAISA_fSD_Li256ELb0ELb0EEENS1_19SingleTileSchedulerILb0ELb0ELb0ELi128EEEEEEEEEvNT_6ParamsE$_ZN4cute3eso3ESOILb1ELb0EJNS_6LayoutINS_5tupleIJNS3_IJNS_1CILi8EEENS4_ILi1EEEEEENS4_ILi4EEEEEENS3_IJNS3_IJS6_NS4_ILi0EEEEEES5_EEEEEiEEC2ERKSD_RKi - $_ZN7cutlass13device_kernelIN5flash19enable_sm80_to_sm89INS1_16FlashAttnBwdSm80INS1_25CollectiveMainloopBwdSm80ILi2ELi2EN4cute5tupleIJNS5_1CILi128EEES8_NS7_ILi64EEEEEENS_6half_tEfNS_4arch4Sm80ELb0ELb0ELb1ELb0ELb0ELb0ELb0ELb0ELi2ELi4ELi4ELi4ELb0EEENS1_24CollectiveEpilogueBwdGQAISA_fSD_Li256ELb0ELb0EEENS1_19SingleTileSchedulerILb0ELb0ELb0ELi128EEEEEEEEEvNT_6ParamsE$_ZN4cute3eso3ESOILb1ELb0EJNS_6LayoutINS_5tupleIJNS3_IJNS_1CILi8EEENS4_ILi1EEEEEENS4_ILi4EEEEEENS3_IJNS3_IJS6_NS4_ILi0EEEEEES5_EEEEENS_10ViewEngineIPN7cutlass6half_tEEEEEC2ERKSD_RKSI_)
$_ZN7cutlass13device_kernelIN5flash19enable_sm80_to_sm89INS1_16FlashAttnBwdSm80INS1_25CollectiveMainloopBwdSm80ILi2ELi2EN4cute5tupleIJNS5_1CILi128EEES8_NS7_ILi64EEEEEENS_6half_tEfNS_4arch4Sm80ELb0ELb0ELb1ELb0ELb0ELb0ELb0ELb0ELi2ELi4ELi4ELi4ELb0EEENS1_24CollectiveEpilogueBwdGQAISA_fSD_Li256ELb0ELb0EEENS1_19SingleTileSchedulerILb0ELb0ELb0ELi128EEEEEEEEEvNT_6ParamsE$_ZN4cute3eso3ESOILb1ELb0EJNS_6LayoutINS_5tupleIJNS3_IJNS_1CILi8EEENS4_ILi1EEEEEENS4_ILi4EEEEEENS3_IJNS3_IJS6_NS4_ILi0EEEEEES5_EEEEENS_10ViewEngineIPN7cutlass6half_tEEEEEC2ERKSD_RKSI_:
[----:B------:R-:W-:Y:S01]  /*7940*/  IADD3 R7, R62, -c[0x0][0x20], RZ ;  /* 0x800008003e077a10 */ /* 0x000fe20007ffe0ff */
[----:B------:R-:W-:Y:S01]  /*7950*/  IMAD.MOV.U32 R14, RZ, RZ, R6 ;  /* 0x000000ffff0e7224 */ /* 0x000fe200078e0006 */
[----:B------:R-:W-:Y:S01]  /*7960*/  MOV R15, R13 ;  /* 0x0000000d000f7202 */ /* 0x000fe20000000f00 */
[----:B------:R-:W-:-:S04]  /*7970*/  IMAD.MOV.U32 R13, RZ, RZ, 0x0 ;  /* 0x00000000ff0d7424 */ /* 0x000fc800078e00ff */
[----:B------:R1:W-:Y:S01]  /*7980*/  STL.64 [R7], R14 ;  /* 0x0000000e07007387 */ /* 0x0003e20000100a00 */
[----:B------:R-:W-:Y:S05]  /*7990*/  RET.REL.NODEC R12 `(_ZN7cutlass13device_kernelIN5flash19enable_sm80_to_sm89INS1_16FlashAttnBwdSm80INS1_25CollectiveMainloopBwdSm80ILi2ELi2EN4cute5tupleIJNS5_1CILi128EEES8_NS7_ILi64EEEEEENS_6half_tEfNS_4arch4Sm80ELb0ELb0ELb1ELb0ELb0ELb0ELb0ELb0ELi2ELi4ELi4ELi4ELb0EEENS1_24CollectiveEpilogueBwdGQAISA_fSD_Li256ELb0ELb0EEENS1_19SingleTileSchedulerILb0ELb0ELb0ELi128EEEEEEEEEvNT_6ParamsE) ;  /* 0xffff86600c007950 */ /* 0x000fea0003c3ffff */
        .type           $_ZN7cutlass13device_kernelIN5flash19enable_sm80_to_sm89INS1_16FlashAttnBwdSm80INS1_25CollectiveMainloopBwdSm80ILi2ELi2EN4cute5tupleIJNS5_1CILi128EEES8_NS7_ILi64EEEEEENS_6half_tEfNS_4arch4Sm80ELb0ELb0ELb1ELb0ELb0ELb0ELb0ELb0ELi2ELi4ELi4ELi4ELb0EEENS1_24CollectiveEpilogueBwdGQAISA_fSD_Li256ELb0ELb0EEENS1_19SingleTileSchedulerILb0ELb0ELb0ELi128EEEEEEEEEvNT_6ParamsE$_ZN4cute3eso3ESOILb1ELb0EJNS_6LayoutINS_5tupleIJNS3_IJNS_1CILi8EEENS4_ILi1EEEEEENS4_ILi4EEEEEENS3_IJNS3_IJS6_NS4_ILi0EEEEEES5_EEEEEiEEC2ERKSD_RKi,@function
        .size           $_ZN7cutlass13device_kernelIN5flash19enable_sm80_to_sm89INS1_16FlashAttnBwdSm80INS1_25CollectiveMainloopBwdSm80ILi2ELi2EN4cute5tupleIJNS5_1CILi128EEES8_NS7_ILi64EEEEEENS_6half_tEfNS_4arch4Sm80ELb0ELb0ELb1ELb0ELb0ELb0ELb0ELb0ELi2ELi4ELi4ELi4ELb0EEENS1_24CollectiveEpilogueBwdGQAISA_fSD_Li256ELb0ELb0EEENS1_19SingleTileSchedulerILb0ELb0ELb0ELi128EEEEEEEEEvNT_6ParamsE$_ZN4cute3eso3ESOILb1ELb0EJNS_6LayoutINS_5tupleIJNS3_IJNS_1CILi8EEENS4_ILi1EEEEEENS4_ILi4EEEEEENS3_IJNS3_IJS6_NS4_ILi0EEEEEES5_EEEEEiEEC2ERKSD_RKi,($_ZN7cutlass13device_kernelIN5flash19enable_sm80_to_sm89INS1_16FlashAttnBwdSm80INS1_25CollectiveMainloopBwdSm80ILi2ELi2EN4cute5tupleIJNS5_1CILi128EEES8_NS7_ILi64EEEEEENS_6half_tEfNS_4arch4Sm80ELb0ELb0ELb1ELb0ELb0ELb0ELb0ELb0ELi2ELi4ELi4ELi4ELb0EEENS1_24CollectiveEpilogueBwdGQAISA_fSD_Li256ELb0ELb0EEENS1_19SingleTileSchedulerILb0ELb0ELb0ELi128EEEEEEEEEvNT_6ParamsE$_ZN4cute3eso3ESOILb1ELb0EJNS_6LayoutINS_5tupleIJNS3_IJNS_1CILi8EEENS4_ILi1EEEEEENS4_ILi4EEES8_EEENS3_IJNS3_IJS6_NS4_ILi0EEEEEES5_NS4_ILi32EEEEEEEENS_10ViewEngineIPN7cutlass6half_tEEEEEC2ERKSE_RKSJ_ - $_ZN7cutlass13device_kernelIN5flash19enable_sm80_to_sm89INS1_16FlashAttnBwdSm80INS1_25CollectiveMainloopBwdSm80ILi2ELi2EN4cute5tupleIJNS5_1CILi128EEES8_NS7_ILi64EEEEEENS_6half_tEfNS_4arch4Sm80ELb0ELb0ELb1ELb0ELb0ELb0ELb0ELb0ELi2ELi4ELi4ELi4ELb0EEENS1_24CollectiveEpilogueBwdGQAISA_fSD_Li256ELb0ELb0EEENS1_19SingleTileSchedulerILb0ELb0ELb0ELi128EEEEEEEEEvNT_6ParamsE$_ZN4cute3eso3ESOILb1ELb0EJNS_6LayoutINS_5tupleIJNS3_IJNS_1CILi8EEENS4_ILi1EEEEEENS4_ILi4EEEEEENS3_IJNS3_IJS6_NS4_ILi0EEEEEES5_EEEEEiEEC2ERKSD_RKi)
$_ZN7cutlass13device_kernelIN5flash19enable_sm80_to_sm89INS1_16FlashAttnBwdSm80INS1_25CollectiveMainloopBwdSm80ILi2ELi2EN4cute5tupleIJNS5_1CILi128EEES8_NS7_ILi64EEEEEENS_6half_tEfNS_4arch4Sm80ELb0ELb0ELb1ELb0ELb0ELb0ELb0ELb0ELi2ELi4ELi4ELi4ELb0EEENS1_24CollectiveEpilogueBwdGQAISA_fSD_Li256ELb0ELb0EEENS1_19SingleTileSchedulerILb0ELb0ELb0ELi128EEEEEEEEEvNT_6ParamsE$_ZN4cute3eso3ESOILb1ELb0EJNS_6LayoutINS_5tupleIJNS3_IJNS_1CILi8EEENS4_ILi1EEEEEENS4_ILi4EEEEEENS3_IJNS3_IJS6_NS4_ILi0EEEEEES5_EEEEEiEEC2ERKSD_RKi:
[----:B------:R-:W-:Y:S02]  /*79a0*/  IADD3 R2, R62, -c[0x0][0x20], RZ ;  /* 0x800008003e027a10 */ /* 0x000fe40007ffe0ff */
[----:B------:R-:W-:-:S03]  /*79b0*/  MOV R7, 0x0 ;  /* 0x0000000000077802 */ /* 0x000fc60000000f00 */
[----:B------:R1:W-:Y:S01]  /*79c0*/  STL [R2], R3 ;  /* 0x0000000302007387 */ /* 0x0003e20000100800 */
[----:B------:R-:W-:Y:S05]  /*79d0*/  RET.REL.NODEC R6 `(_ZN7cutlass13device_kernelIN5flash19enable_sm80_to_sm89INS1_16FlashAttnBwdSm80INS1_25CollectiveMainloopBwdSm80ILi2ELi2EN4cute5tupleIJNS5_1CILi128EEES8_NS7_ILi64EEEEEENS_6half_tEfNS_4arch4Sm80ELb0ELb0ELb1ELb0ELb0ELb0ELb0ELb0ELi2ELi4ELi4ELi4ELb0EEENS1_24CollectiveEpilogueBwdGQAISA_fSD_Li256ELb0ELb0EEENS1_19SingleTileSchedulerILb0ELb0ELb0ELi128EEEEEEEEEvNT_6ParamsE) ;  /* 0xffff862006007950 */ /* 0x000fea0003c3ffff */
        .type           $_ZN7cutlass13device_kernelIN5flash19enable_sm80_to_sm89INS1_16FlashAttnBwdSm80INS1_25CollectiveMainloopBwdSm80ILi2ELi2EN4cute5tupleIJNS5_1CILi128EEES8_NS7_ILi64EEEEEENS_6half_tEfNS_4arch4Sm80ELb0ELb0ELb1ELb0ELb0ELb0ELb0ELb0ELi2ELi4ELi4ELi4ELb0EEENS1_24CollectiveEpilogueBwdGQAISA_fSD_Li256ELb0ELb0EEENS1_19SingleTileSchedulerILb0ELb0ELb0ELi128EEEEEEEEEvNT_6ParamsE$_ZN4cute3eso3ESOILb1ELb0EJNS_6LayoutINS_5tupleIJNS3_IJNS_1CILi8EEENS4_ILi1EEEEEENS4_ILi4EEES8_EEENS3_IJNS3_IJS6_NS4_ILi0EEEEEES5_NS4_ILi32EEEEEEEENS_10ViewEngineIPN7cutlass6half_tEEEEEC2ERKSE_RKSJ_,@function
        .size           $_ZN7cutlass13device_kernelIN5flash19enable_sm80_to_sm89INS1_16FlashAttnBwdSm80INS1_25CollectiveMainloopBwdSm80ILi2ELi2EN4cute5tupleIJNS5_1CILi128EEES8_NS7_ILi64EEEEEENS_6half_tEfNS_4arch4Sm80ELb0ELb0ELb1ELb0ELb0ELb0ELb0ELb0ELi2ELi4ELi4ELi4ELb0EEENS1_24CollectiveEpilogueBwdGQAISA_fSD_Li256ELb0ELb0EEENS1_19SingleTileSchedulerILb0ELb0ELb0ELi128EEEEEEEEEvNT_6ParamsE$_ZN4cute3eso3ESOILb1ELb0EJNS_6LayoutINS_5tupleIJNS3_IJNS_1CILi8EEENS4_ILi1EEEEEENS4_ILi4EEES8_EEENS3_IJNS3_IJS6_NS4_ILi0EEEEEES5_NS4_ILi32EEEEEEEENS_10ViewEngineIPN7cutlass6half_tEEEEEC2ERKSE_RKSJ_,($_ZN7cutlass13device_kernelIN5flash19enable_sm80_to_sm89INS1_16FlashAttnBwdSm80INS1_25CollectiveMainloopBwdSm80ILi2ELi2EN4cute5tupleIJNS5_1CILi128EEES8_NS7_ILi64EEEEEENS_6half_tEfNS_4arch4Sm80ELb0ELb0ELb1ELb0ELb0ELb0ELb0ELb0ELi2ELi4ELi4ELi4ELb0EEENS1_24CollectiveEpilogueBwdGQAISA_fSD_Li256ELb0ELb0EEENS1_19SingleTileSchedulerILb0ELb0ELb0ELi128EEEEEEEEEvNT_6ParamsE$_ZN4cute3eso3ESOILb1ELb0EJNS_6LayoutINS_5tupleIJNS_1CILi1EEENS3_IJNS4_ILi2EEES6_EEEEEENS3_IJNS4_ILi0EEENS3_IJNS4_ILi8EEENS4_ILi64EEEEEEEEEEENS_10ViewEngineINS_8smem_ptrIPfEEEEEEC2ERKSE_RKSJ_ - $_ZN7cutlass13device_kernelIN5flash19enable_sm80_to_sm89INS1_16FlashAttnBwdSm80INS1_25CollectiveMainloopBwdSm80ILi2ELi2EN4cute5tupleIJNS5_1CILi128EEES8_NS7_ILi64EEEEEENS_6half_tEfNS_4arch4Sm80ELb0ELb0ELb1ELb0ELb0ELb0ELb0ELb0ELi2ELi4ELi4ELi4ELb0EEENS1_24CollectiveEpilogueBwdGQAISA_fSD_Li256ELb0ELb0EEENS1_19SingleTileSchedulerILb0ELb0ELb0ELi128EEEEEEEEEvNT_6ParamsE$_ZN4cute3eso3ESOILb1ELb0EJNS_6LayoutINS_5tupleIJNS3_IJNS_1CILi8EEENS4_ILi1EEEEEENS4_ILi4EEES8_EEENS3_IJNS3_IJS6_NS4_ILi0EEEEEES5_NS4_ILi32EEEEEEEENS_10ViewEngineIPN7cutlass6half_tEEEEEC2ERKSE_RKSJ_)
$_ZN7cutlass13device_kernelIN5flash19enable_sm80_to_sm89INS1_16FlashAttnBwdSm80INS1_25CollectiveMainloopBwdSm80ILi2ELi2EN4cute5tupleIJNS5_1CILi128EEES8_NS7_ILi64EEEEEENS_6half_tEfNS_4arch4Sm80ELb0ELb0ELb1ELb0ELb0ELb0ELb0ELb0ELi2ELi4ELi4ELi4ELb0EEENS1_24CollectiveEpilogueBwdGQAISA_fSD_Li256ELb0ELb0EEENS1_19SingleTileSchedulerILb0ELb0ELb0ELi128EEEEEEEEEvNT_6ParamsE$_ZN4cute3eso3ESOILb1ELb0EJNS_6LayoutINS_5tupleIJNS3_IJNS_1CILi8EEENS4_ILi1EEEEEENS4_ILi4EEES8_EEENS3_IJNS3_IJS6_NS4_ILi0EEEEEES5_NS4_ILi32EEEEEEEENS_10ViewEngineIPN7cutlass6half_tEEEEEC2ERKSE_RKSJ_:
[----:B------:R-:W-:Y:S01]  /*79e0*/  IADD3 R2, R62, -c[0x0][0x20], RZ ;  /* 0x800008003e027a10 */ /* 0x000fe20007ffe0ff */
[----:B------:R-:W-:Y:S01]  /*79f0*/  IMAD.MOV.U32 R7, RZ, RZ, R3 ;  /* 0x000000ffff077224 */ /* 0x000fe200078e0003 */
[----:B------:R-:W-:-:S04]  /*7a00*/  MOV R5, 0x0 ;  /* 0x0000000000057802 */ /* 0x000fc80000000f00 */
[----:B------:R1:W-:Y:S01]  /*7a10*/  STL.64 [R2], R6 ;  /* 0x0000000602007387 */ /* 0x0003e20000100a00 */
[----:B------:R-:W-:Y:S05]  /*7a20*/  RET.REL.NODEC R4 `(_ZN7cutlass13device_kernelIN5flash19enable_sm80_to_sm89INS1_16FlashAttnBwdSm80INS1_25CollectiveMainloopBwdSm80ILi2ELi2EN4cute5tupleIJNS5_1CILi128EEES8_NS7_ILi64EEEEEENS_6half_tEfNS_4arch4Sm80ELb0ELb0ELb1ELb0ELb0ELb0ELb0ELb0ELi2ELi4ELi4ELi4ELb0EEENS1_24CollectiveEpilogueBwdGQAISA_fSD_Li256ELb0ELb0EEENS1_19SingleTileSchedulerILb0ELb0ELb0ELi128EEEEEEEEEvNT_6ParamsE) ;  /* 0xffff85d004007950 */ /* 0x000fea0003c3ffff */
        .type           $_ZN7cutlass13device_kernelIN5flash19enable_sm80_to_sm89INS1_16FlashAttnBwdSm80INS1_25CollectiveMainloopBwdSm80ILi2ELi2EN4cute5tupleIJNS5_1CILi128EEES8_NS7_ILi64EEEEEENS_6half_tEfNS_4arch4Sm80ELb0ELb0ELb1ELb0ELb0ELb0ELb0ELb0ELi2ELi4ELi4ELi4ELb0EEENS1_24CollectiveEpilogueBwdGQAISA_fSD_Li256ELb0ELb0EEENS1_19SingleTileSchedulerILb0ELb0ELb0ELi128EEEEEEEEEvNT_6ParamsE$_ZN4cute3eso3ESOILb1ELb0EJNS_6LayoutINS_5tupleIJNS_1CILi1EEENS3_IJNS4_ILi2EEES6_EEEEEENS3_IJNS4_ILi0EEENS3_IJNS4_ILi8EEENS4_ILi64EEEEEEEEEEENS_10ViewEngineINS_8smem_ptrIPfEEEEEEC2ERKSE_RKSJ_,@function
        .size           $_ZN7cutlass13device_kernelIN5flash19enable_sm80_to_sm89INS1_16FlashAttnBwdSm80INS1_25CollectiveMainloopBwdSm80ILi2ELi2EN4cute5tupleIJNS5_1CILi128EEES8_NS7_ILi64EEEEEENS_6half_tEfNS_4arch4Sm80ELb0ELb0ELb1ELb0ELb0ELb0ELb0ELb0ELi2ELi4ELi4ELi4ELb0EEENS1_24CollectiveEpilogueBwdGQAISA_fSD_Li256ELb0ELb0EEENS1_19SingleTileSchedulerILb0ELb0ELb0ELi128EEEEEEEEEvNT_6ParamsE$_ZN4cute3eso3ESOILb1ELb0EJNS_6LayoutINS_5tupleIJNS_1CILi1EEENS3_IJNS4_ILi2EEES6_EEEEEENS3_IJNS4_ILi0EEENS3_IJNS4_ILi8EEENS4_ILi64EEEEEEEEEEENS_10ViewEngineINS_8smem_ptrIPfEEEEEEC2ERKSE_RKSJ_,($_ZN7cutlass13device_kernelIN5flash19enable_sm80_to_sm89INS1_16FlashAttnBwdSm80INS1_25CollectiveMainloopBwdSm80ILi2ELi2EN4cute5tupleIJNS5_1CILi128EEES8_NS7_ILi64EEEEEENS_6half_tEfNS_4arch4Sm80ELb0ELb0ELb1ELb0ELb0ELb0ELb0ELb0ELi2ELi4ELi4ELi4ELb0EEENS1_24CollectiveEpilogueBwdGQAISA_fSD_Li256ELb0ELb0EEENS1_19SingleTileSchedulerILb0ELb0ELb0ELi128EEEEEEEEEvNT_6ParamsE$_ZN4cute3eso3ESOILb1ELb0EJNS_6LayoutINS_5tupleIJNS_1CILi1EEENS4_ILi4EEEEEENS3_IJNS4_ILi0EEES5_EEEEENS_10ViewEngineIPfEEEEC2ERKSA_RKSD_ - $_ZN7cutlass13device_kernelIN5flash19enable_sm80_to_sm89INS1_16FlashAttnBwdSm80INS1_25CollectiveMainloopBwdSm80ILi2ELi2EN4cute5tupleIJNS5_1CILi128EEES8_NS7_ILi64EEEEEENS_6half_tEfNS_4arch4Sm80ELb0ELb0ELb1ELb0ELb0ELb0ELb0ELb0ELi2ELi4ELi4ELi4ELb0EEENS1_24CollectiveEpilogueBwdGQAISA_fSD_Li256ELb0ELb0EEENS1_19SingleTileSchedulerILb0ELb0ELb0ELi128EEEEEEEEEvNT_6ParamsE$_ZN4cute3eso3ESOILb1ELb0EJNS_6LayoutINS_5tupleIJNS_1CILi1EEENS3_IJNS4_ILi2EEES6_EEEEEENS3_IJNS4_ILi0EEENS3_IJNS4_ILi8EEENS4_ILi64EEEEEEEEEEENS_10ViewEngineINS_8smem_ptrIPfEEEEEEC2ERKSE_RKSJ_)
$_ZN7cutlass13device_kernelIN5flash19enable_sm80_to_sm89INS1_16FlashAttnBwdSm80INS1_25CollectiveMainloopBwdSm80ILi2ELi2EN4cute5tupleIJNS5_1CILi128EEES8_NS7_ILi64EEEEEENS_6half_tEfNS_4arch4Sm80ELb0ELb0ELb1ELb0ELb0ELb0ELb0ELb0ELi2ELi4ELi4ELi4ELb0EEENS1_24CollectiveEpilogueBwdGQAISA_fSD_Li256ELb0ELb0EEENS1_19SingleTileSchedulerILb0ELb0ELb0ELi128EEEEEEEEEvNT_6ParamsE$_ZN4cute3eso3ESOILb1ELb0EJNS_6LayoutINS_5tupleIJNS_1CILi1EEENS3_IJNS4_ILi2EEES6_EEEEEENS3_IJNS4_ILi0EEENS3_IJNS4_ILi8EEENS4_ILi64EEEEEEEEEEENS_10ViewEngineINS_8smem_ptrIPfEEEEEEC2ERKSE_RKSJ_:
[----:B------:R-:W-:Y:S01]  /*7a30*/  IADD3 R5, R62, -c[0x0][0x20], RZ ;  /* 0x800008003e057a10 */ /* 0x000fe20007ffe0ff */
[----:B------:R-:W-:Y:S01]  /*7a40*/  IMAD.MOV.U32 R10, RZ, RZ, R4 ;  /* 0x000000ffff0a7224 */ /* 0x000fe200078e0004 */
[----:B------:R-:W-:Y:S01]  /*7a50*/  MOV R11, R9 ;  /* 0x00000009000b7202 */ /* 0x000fe20000000f00 */
[----:B------:R-:W-:-:S04]  /*7a60*/  IMAD.MOV.U32 R9, RZ, RZ, 0x0 ;  /* 0x00000000ff097424 */ /* 0x000fc800078e00ff */
[----:B------:R1:W-:Y:S01]  /*7a70*/  STL.64 [R5], R10 ;  /* 0x0000000a05007387 */ /* 0x0003e20000100a00 */
[----:B------:R-:W-:Y:S05]  /*7a80*/  RET.REL.NODEC R8 `(_ZN7cutlass13device_kernelIN5flash19enable_sm80_to_sm89INS1_16FlashAttnBwdSm80INS1_25CollectiveMainloopBwdSm80ILi2ELi2EN4cute5tupleIJNS5_1CILi128EEES8_NS7_ILi64EEEEEENS_6half_tEfNS_4arch4Sm80ELb0ELb0ELb1ELb0ELb0ELb0ELb0ELb0ELi2ELi4ELi4ELi4ELb0EEENS1_24CollectiveEpilogueBwdGQAISA_fSD_Li256ELb0ELb0EEENS1_19SingleTileSchedulerILb0ELb0ELb0ELi128EEEEEEEEEvNT_6ParamsE) ;  /* 0xffff857008007950 */ /* 0x000fea0003c3ffff */
        .type           $_ZN7cutlass13device_kernelIN5flash19enable_sm80_to_sm89INS1_16FlashAttnBwdSm80INS1_25CollectiveMainloopBwdSm80ILi2ELi2EN4cute5tupleIJNS5_1CILi128EEES8_NS7_ILi64EEEEEENS_6half_tEfNS_4arch4Sm80ELb0ELb0ELb1ELb0ELb0ELb0ELb0ELb0ELi2ELi4ELi4ELi4ELb0EEENS1_24CollectiveEpilogueBwdGQAISA_fSD_Li256ELb0ELb0EEENS1_19SingleTileSchedulerILb0ELb0ELb0ELi128EEEEEEEEEvNT_6ParamsE$_ZN4cute3eso3ESOILb1ELb0EJNS_6LayoutINS_5tupleIJNS_1CILi1EEENS4_ILi4EEEEEENS3_IJNS4_ILi0EEES5_EEEEENS_10ViewEngineIPfEEEEC2ERKSA_RKSD_,@function
        .size           $_ZN7cutlass13device_kernelIN5flash19enable_sm80_to_sm89INS1_16FlashAttnBwdSm80INS1_25CollectiveMainloopBwdSm80ILi2ELi2EN4cute5tupleIJNS5_1CILi128EEES8_NS7_ILi64EEEEEENS_6half_tEfNS_4arch4Sm80ELb0ELb0ELb1ELb0ELb0ELb0ELb0ELb0ELi2ELi4ELi4ELi4ELb0EEENS1_24CollectiveEpilogueBwdGQAISA_fSD_Li256ELb0ELb0EEENS1_19SingleTileSchedulerILb0ELb0ELb0ELi128EEEEEEEEEvNT_6ParamsE$_ZN4cute3eso3ESOILb1ELb0EJNS_6LayoutINS_5tupleIJNS_1CILi1EEENS4_ILi4EEEEEENS3_IJNS4_ILi0EEES5_EEEEENS_10ViewEngineIPfEEEEC2ERKSA_RKSD_,($_ZN7cutlass13device_kernelIN5flash19enable_sm80_to_sm89INS1_16FlashAttnBwdSm80INS1_25CollectiveMainloopBwdSm80ILi2ELi2EN4cute5tupleIJNS5_1CILi128EEES8_NS7_ILi64EEEEEENS_6half_tEfNS_4arch4Sm80ELb0ELb0ELb1ELb0ELb0ELb0ELb0ELb0ELi2ELi4ELi4ELi4ELb0EEENS1_24CollectiveEpilogueBwdGQAISA_fSD_Li256ELb0ELb0EEENS1_19SingleTileSchedulerILb0ELb0ELb0ELi128EEEEEEEEEvNT_6ParamsE$_ZN4cute3eso3ESOILb1ELb0EJNS_6LayoutINS_5tupleIJNS_1CILi4EEEEEENS3_IJNS4_ILi1EEEEEEEENS_10ViewEngineIPfEEEEC2ERKS9_RKSC_ - $_ZN7cutlass13device_kernelIN5flash19enable_sm80_to_sm89INS1_16FlashAttnBwdSm80INS1_25CollectiveMainloopBwdSm80ILi2ELi2EN4cute5tupleIJNS5_1CILi128EEES8_NS7_ILi64EEEEEENS_6half_tEfNS_4arch4Sm80ELb0ELb0ELb1ELb0ELb0ELb0ELb0ELb0ELi2ELi4ELi4ELi4ELb0EEENS1_24CollectiveEpilogueBwdGQAISA_fSD_Li256ELb0ELb0EEENS1_19SingleTileSchedulerILb0ELb0ELb0ELi128EEEEEEEEEvNT_6ParamsE$_ZN4cute3eso3ESOILb1ELb0EJNS_6LayoutINS_5tupleIJNS_1CILi1EEENS4_ILi4EEEEEENS3_IJNS4_ILi0EEES5_EEEEENS_10ViewEngineIPfEEEEC2ERKSA_RKSD_)
$_ZN7cutlass13device_kernelIN5flash19enable_sm80_to_sm89INS1_16FlashAttnBwdSm80INS1_25CollectiveMainloopBwdSm80ILi2ELi2EN4cute5tupleIJNS5_1CILi128EEES8_NS7_ILi64EEEEEENS_6half_tEfNS_4arch4Sm80ELb0ELb0ELb1ELb0ELb0ELb0ELb0ELb0ELi2ELi4ELi4ELi4ELb0EEENS1_24CollectiveEpilogueBwdGQAISA_fSD_Li256ELb0ELb0EEENS1_19SingleTileSchedulerILb0ELb0ELb0ELi128EEEEEEEEEvNT_6ParamsE$_ZN4cute3eso3ESOILb1ELb0EJNS_6LayoutINS_5tupleIJNS_1CILi1EEENS4_ILi4EEEEEENS3_IJNS4_ILi0EEES5_EEEEENS_10ViewEngineIPfEEEEC2ERKSA_RKSD_:
[----:B------:R-:W-:Y:S01]  /*7a90*/  IADD3 R7, R62, -c[0x0][0x20], RZ ;  /* 0x800008003e077a10 */ /* 0x000fe20007ffe0ff */
[----:B------:R-:W-:Y:S01]  /*7aa0*/  IMAD.MOV.U32 R10, RZ, RZ, R2 ;  /* 0x000000ffff0a7224 */ /* 0x000fe200078e0002 */
[----:B------:R-:W-:Y:S01]  /*7ab0*/  MOV R11, R9 ;  /* 0x00000009000b7202 */ /* 0x000fe20000000f00 */
[----:B------:R-:W-:-:S04]  /*7ac0*/  IMAD.MOV.U32 R9, RZ, RZ, 0x0 ;  /* 0x00000000ff097424 */ /* 0x000fc800078e00ff */
[----:B------:R1:W-:Y:S01]  /*7ad0*/  STL.64 [R7], R10 ;  /* 0x0000000a07007387 */ /* 0x0003e20000100a00 */
[----:B------:R-:W-:Y:S05]  /*7ae0*/  RET.REL.NODEC R8 `(_ZN7cutlass13device_kernelIN5flash19enable_sm80_to_sm89INS1_16FlashAttnBwdSm80INS1_25CollectiveMainloopBwdSm80ILi2ELi2EN4cute5tupleIJNS5_1CILi128EEES8_NS7_ILi64EEEEEENS_6half_tEfNS_4arch4Sm80ELb0ELb0ELb1ELb0ELb0ELb0ELb0ELb0ELi2ELi4ELi4ELi4ELb0EEENS1_24CollectiveEpilogueBwdGQAISA_fSD_Li256ELb0ELb0EEENS1_19SingleTileSchedulerILb0ELb0ELb0ELi128EEEEEEEEEvNT_6ParamsE) ;  /* 0xffff851008007950 */ /* 0x000fea0003c3ffff */
        .type           $_ZN7cutlass13device_kernelIN5flash19enable_sm80_to_sm89INS1_16FlashAttnBwdSm80INS1_25CollectiveMainloopBwdSm80ILi2ELi2EN4cute5tupleIJNS5_1CILi128EEES8_NS7_ILi64EEEEEENS_6half_tEfNS_4arch4Sm80ELb0ELb0ELb1ELb0ELb0ELb0ELb0ELb0ELi2ELi4ELi4ELi4ELb0EEENS1_24CollectiveEpilogueBwdGQAISA_fSD_Li256ELb0ELb0EEENS1_19SingleTileSchedulerILb0ELb0ELb0ELi128EEEEEEEEEvNT_6ParamsE$_ZN4cute3eso3ESOILb1ELb0EJNS_6LayoutINS_5tupleIJNS_1CILi4EEEEEENS3_IJNS4_ILi1EEEEEEEENS_10ViewEngineIPfEEEEC2ERKS9_RKSC_,@function
        .size           $_ZN7cutlass13device_kernelIN5flash19enable_sm80_to_sm89INS1_16FlashAttnBwdSm80INS1_25CollectiveMainloopBwdSm80ILi2ELi2EN4cute5tupleIJNS5_1CILi128EEES8_NS7_ILi64EEEEEENS_6half_tEfNS_4arch4Sm80ELb0ELb0ELb1ELb0ELb0ELb0ELb0ELb0ELi2ELi4ELi4ELi4ELb0EEENS1_24CollectiveEpilogueBwdGQAISA_fSD_Li256ELb0ELb0EEENS1_19SingleTileSchedulerILb0ELb0ELb0ELi128EEEEEEEEEvNT_6ParamsE$_ZN4cute3eso3ESOILb1ELb0EJNS_6LayoutINS_5tupleIJNS_1CILi4EEEEEENS3_IJNS4_ILi1EEEEEEEENS_10ViewEngineIPfEEEEC2ERKS9_RKSC_,($_ZN7cutlass13device_kernelIN5flash19enable_sm80_to_sm89INS1_16FlashAttnBwdSm80INS1_25CollectiveMainloopBwdSm80ILi2ELi2EN4cute5tupleIJNS5_1CILi128EEES8_NS7_ILi64EEEEEENS_6half_tEfNS_4arch4Sm80ELb0ELb0ELb1ELb0ELb0ELb0ELb0ELb0ELi2ELi4ELi4ELi4ELb0EEENS1_24CollectiveEpilogueBwdGQAISA_fSD_Li256ELb0ELb0EEENS1_19SingleTileSchedulerILb0ELb0ELb0ELi128EEEEEEEEEvNT_6ParamsE$_ZN4cute5tupleIJNS0_IJNS0_IJNS0_IJNS_1CILi8EEENS1_ILi1EEEEEENS0_IJS3_S3_EEEEEENS0_IJS3_NS1_ILi2EEEEEEEEENS0_IJNS0_IJNS0_IJS3_NS1_ILi0EEEEEENS0_IJSA_SA_EEEEEENS0_IJSA_iEEEEEEEEC2ERKS9_RKSF_ - $_ZN7cutlass13device_kernelIN5flash19enable_sm80_to_sm89INS1_16FlashAttnBwdSm80INS1_25CollectiveMainloopBwdSm80ILi2ELi2EN4cute5tupleIJNS5_1CILi128EEES8_NS7_ILi64EEEEEENS_6half_tEfNS_4arch4Sm80ELb0ELb0ELb1ELb0ELb0ELb0ELb0ELb0ELi2ELi4ELi4ELi4ELb0EEENS1_24CollectiveEpilogueBwdGQAISA_fSD_Li256ELb0ELb0EEENS1_19SingleTileSchedulerILb0ELb0ELb0ELi128EEEEEEEEEvNT_6ParamsE$_ZN4cute3eso3ESOILb1ELb0EJNS_6LayoutINS_5tupleIJNS_1CILi4EEEEEENS3_IJNS4_ILi1EEEEEEEENS_10ViewEngineIPfEEEEC2ERKS9_RKSC_)
$_ZN7cutlass13device_kernelIN5flash19enable_sm80_to_sm89INS1_16FlashAttnBwdSm80INS1_25CollectiveMainloopBwdSm80ILi2ELi2EN4cute5tupleIJNS5_1CILi128EEES8_NS7_ILi64EEEEEENS_6half_tEfNS_4arch4Sm80ELb0ELb0ELb1ELb0ELb0ELb0ELb0ELb0ELi2ELi4ELi4ELi4ELb0EEENS1_24CollectiveEpilogueBwdGQAISA_fSD_Li256ELb0ELb0EEENS1_19SingleTileSchedulerILb0ELb0ELb0ELi128EEEEEEEEEvNT_6ParamsE$_ZN4cute3eso3ESOILb1ELb0EJNS_6LayoutINS_5tupleIJNS_1CILi4EEEEEENS3_IJNS4_ILi1EEEEEEEENS_10ViewEngineIPfEEEEC2ERKS9_RKSC_:
[----:B------:R-:W-:Y:S01]  /*7af0*/  IADD3 R5, R62, -c[0x0][0x20], RZ ;  /* 0x800008003e057a10 */ /* 0x000fe20007ffe0ff */
[----:B------:R-:W-:Y:S01]  /*7b00*/  IMAD.MOV.U32 R12, RZ, RZ, R4 ;  /* 0x000000ffff0c7224 */ /* 0x000fe200078e0004 */
[----:B------:R-:W-:Y:S01]  /*7b10*/  MOV R13, R7 ;  /* 0x00000007000d7202 */ /* 0x000fe20000000f00 */
[----:B------:R-:W-:-:S04]  /*7b20*/  IMAD.MOV.U32 R9, RZ, RZ, 0x0 ;  /* 0x00000000ff097424 */ /* 0x000fc800078e00ff */
[----:B------:R1:W-:Y:S01]  /*7b30*/  STL.64 [R5], R12 ;  /* 0x0000000c05007387 */ /* 0x0003e20000100a00 */
[----:B------:R-:W-:Y:S05]  /*7b40*/  RET.REL.NODEC R8 `(_ZN7cutlass13device_kernelIN5flash19enable_sm80_to_sm89INS1_16FlashAttnBwdSm80INS1_25CollectiveMainloopBwdSm80ILi2ELi2EN4cute5tupleIJNS5_1CILi128EEES8_NS7_ILi64EEEEEENS_6half_tEfNS_4arch4Sm80ELb0ELb0ELb1ELb0ELb0ELb0ELb0ELb0ELi2ELi4ELi4ELi4ELb0EEENS1_24CollectiveEpilogueBwdGQAISA_fSD_Li256ELb0ELb0EEENS1_19SingleTileSchedulerILb0ELb0ELb0ELi128EEEEEEEEEvNT_6ParamsE) ;  /* 0xffff84b008007950 */ /* 0x000fea0003c3ffff */
        .type           $_ZN7cutlass13device_kernelIN5flash19enable_sm80_to_sm89INS1_16FlashAttnBwdSm80INS1_25CollectiveMainloopBwdSm80ILi2ELi2EN4cute5tupleIJNS5_1CILi128EEES8_NS7_ILi64EEEEEENS_6half_tEfNS_4arch4Sm80ELb0ELb0ELb1ELb0ELb0ELb0ELb0ELb0ELi2ELi4ELi4ELi4ELb0EEENS1_24CollectiveEpilogueBwdGQAISA_fSD_Li256ELb0ELb0EEENS1_19SingleTileSchedulerILb0ELb0ELb0ELi128EEEEEEEEEvNT_6ParamsE$_ZN4cute5tupleIJNS0_IJNS0_IJNS0_IJNS_1CILi8EEENS1_ILi1EEEEEENS0_IJS3_S3_EEEEEENS0_IJS3_NS1_ILi2EEEEEEEEENS0_IJNS0_IJNS0_IJS3_NS1_ILi0EEEEEENS0_IJSA_SA_EEEEEENS0_IJSA_iEEEEEEEEC2ERKS9_RKSF_,@function
        .size           $_ZN7cutlass13device_kernelIN5flash19enable_sm80_to_sm89INS1_16FlashAttnBwdSm80INS1_25CollectiveMainloopBwdSm80ILi2ELi2EN4cute5tupleIJNS5_1CILi128EEES8_NS7_ILi64EEEEEENS_6half_tEfNS_4arch4Sm80ELb0ELb0ELb1ELb0ELb0ELb0ELb0ELb0ELi2ELi4ELi4ELi4ELb0EEENS1_24CollectiveEpilogueBwdGQAISA_fSD_Li256ELb0ELb0EEENS1_19SingleTileSchedulerILb0ELb0ELb0ELi128EEEEEEEEEvNT_6ParamsE$_ZN4cute5tupleIJNS0_IJNS0_IJNS0_IJNS_1CILi8EEENS1_ILi1EEEEEENS0_IJS3_S3_EEEEEENS0_IJS3_NS1_ILi2EEEEEEEEENS0_IJNS0_IJNS0_IJS3_NS1_ILi0EEEEEENS0_IJSA_SA_EEEEEENS0_IJSA_iEEEEEEEEC2ERKS9_RKSF_,($_ZN7cutlass13device_kernelIN5flash19enable_sm80_to_sm89INS1_16FlashAttnBwdSm80INS1_25CollectiveMainloopBwdSm80ILi2ELi2EN4cute5tupleIJNS5_1CILi128EEES8_NS7_ILi64EEEEEENS_6half_tEfNS_4arch4Sm80ELb0ELb0ELb1ELb0ELb0ELb0ELb0ELb0ELi2ELi4ELi4ELi4ELb0EEENS1_24CollectiveEpilogueBwdGQAISA_fSD_Li256ELb0ELb0EEENS1_19SingleTileSchedulerILb0ELb0ELb0ELi128EEEEEEEEEvNT_6ParamsE$_ZN4cute5tupleIJNS0_IJNS0_IJNS0_IJNS_1CILi8EEENS1_ILi1EEEEEES3_EEENS0_IJNS0_IJS3_S3_EEENS1_ILi2EEEEEEEEENS0_IJNS0_IJNS0_IJS3_NS1_ILi0EEEEEESA_EEENS0_IJNS0_IJSA_SA_EEEiEEEEEEEEC2ERKS9_RKSF_ - $_ZN7cutlass13device_kernelIN5flash19enable_sm80_to_sm89INS1_16FlashAttnBwdSm80INS1_25CollectiveMainloopBwdSm80ILi2ELi2EN4cute5tupleIJNS5_1CILi128EEES8_NS7_ILi64EEEEEENS_6half_tEfNS_4arch4Sm80ELb0ELb0ELb1ELb0ELb0ELb0ELb0ELb0ELi2ELi4ELi4ELi4ELb0EEENS1_24CollectiveEpilogueBwdGQAISA_fSD_Li256ELb0ELb0EEENS1_19SingleTileSchedulerILb0ELb0ELb0ELi128EEEEEEEEEvNT_6ParamsE$_ZN4cute5tupleIJNS0_IJNS0_IJNS0_IJNS_1CILi8EEENS1_ILi1EEEEEENS0_IJS3_S3_EEEEEENS0_IJS3_NS1_ILi2EEEEEEEEENS0_IJNS0_IJNS0_IJS3_NS1_ILi0EEEEEENS0_IJSA_SA_EEEEEENS0_IJSA_iEEEEEEEEC2ERKS9_RKSF_)
$_ZN7cutlass13device_kernelIN5flash19enable_sm80_to_sm89INS1_16FlashAttnBwdSm80INS1_25CollectiveMainloopBwdSm80ILi2ELi2EN4cute5tupleIJNS5_1CILi128EEES8_NS7_ILi64EEEEEENS_6half_tEfNS_4arch4Sm80ELb0ELb0ELb1ELb0ELb0ELb0ELb0ELb0ELi2ELi4ELi4ELi4ELb0EEENS1_24CollectiveEpilogueBwdGQAISA_fSD_Li256ELb0ELb0EEENS1_19SingleTileSchedulerILb0ELb0ELb0ELi128EEEEEEEEEvNT_6ParamsE$_ZN4cute5tupleIJNS0_IJNS0_IJNS0_IJNS_1CILi8EEENS1_ILi1EEEEEENS0_IJS3_S3_EEEEEENS0_IJS3_NS1_ILi2EEEEEEEEENS0_IJNS0_IJNS0_IJS3_NS1_ILi0EEEEEENS0_IJSA_SA_EEEEEENS0_IJSA_iEEEEEEEEC2ERKS9_RKSF_:
[----:B------:R-:W-:Y:S02]  /*7b50*/  IADD3 R4, R86, -c[0x0][0x20], RZ ;  /* 0x8000080056047a10 */ /* 0x000fe40007ffe0ff */
[----:B------:R-:W-:-:S03]  /*7b60*/  MOV R7, 0x0 ;  /* 0x0000000000077802 */ /* 0x000fc60000000f00 */
[----:B------:R1:W-:Y:S01]  /*7b70*/  STL [R4], R5 ;  /* 0x0000000504007387 */ /* 0x0003e20000100800 */
[----:B------:R-:W-:Y:S05]  /*7b80*/  RET.REL.NODEC R6 `(_ZN7cutlass13device_kernelIN5flash19enable_sm80_to_sm89INS1_16FlashAttnBwdSm80INS1_25CollectiveMainloopBwdSm80ILi2ELi2EN4cute5tupleIJNS5_1CILi128EEES8_NS7_ILi64EEEEEENS_6half_tEfNS_4arch4Sm80ELb0ELb0ELb1ELb0ELb0ELb0ELb0ELb0ELi2ELi4ELi4ELi4ELb0EEENS1_24CollectiveEpilogueBwdGQAISA_fSD_Li256ELb0ELb0EEENS1_19SingleTileSchedulerILb0ELb0ELb0ELi128EEEEEEEEEvNT_6ParamsE) ;  /* 0xffff847006007950 */ /* 0x000fea0003c3ffff */
        .type           $_ZN7cutlass13device_kernelIN5flash19enable_sm80_to_sm89INS1_16FlashAttnBwdSm80INS1_25CollectiveMainloopBwdSm80ILi2ELi2EN4cute5tupleIJNS5_1CILi128EEES8_NS7_ILi64EEEEEENS_6half_tEfNS_4arch4Sm80ELb0ELb0ELb1ELb0ELb0ELb0ELb0ELb0ELi2ELi4ELi4ELi4ELb0EEENS1_24CollectiveEpilogueBwdGQAISA_fSD_Li256ELb0ELb0EEENS1_19SingleTileSchedulerILb0ELb0ELb0ELi128EEEEEEEEEvNT_6ParamsE$_ZN4cute5tupleIJNS0_IJNS0_IJNS0_IJNS_1CILi8EEENS1_ILi1EEEEEES3_EEENS0_IJNS0_IJS3_S3_EEENS1_ILi2EEEEEEEEENS0_IJNS0_IJNS0_IJS3_NS1_ILi0EEEEEESA_EEENS0_IJNS0_IJSA_SA_EEEiEEEEEEEEC2ERKS9_RKSF_,@function
        .size           $_ZN7cutlass13device_kernelIN5flash19enable_sm80_to_sm89INS1_16FlashAttnBwdSm80INS1_25CollectiveMainloopBwdSm80ILi2ELi2EN4cute5tupleIJNS5_1CILi128EEES8_NS7_ILi64EEEEEENS_6half_tEfNS_4arch4Sm80ELb0ELb0ELb1ELb0ELb0ELb0ELb0ELb0ELi2ELi4ELi4ELi4ELb0EEENS1_24CollectiveEpilogueBwdGQAISA_fSD_Li256ELb0ELb0EEENS1_19SingleTileSchedulerILb0ELb0ELb0ELi128EEEEEEEEEvNT_6ParamsE$_ZN4cute5tupleIJNS0_IJNS0_IJNS0_IJNS_1CILi8EEENS1_ILi1EEEEEES3_EEENS0_IJNS0_IJS3_S3_EEENS1_ILi2EEEEEEEEENS0_IJNS0_IJNS0_IJS3_NS1_ILi0EEEEEESA_EEENS0_IJNS0_IJSA_SA_EEEiEEEEEEEEC2ERKS9_RKSF_,($_ZN7cutlass13device_kernelIN5flash19enable_sm80_to_sm89INS1_16FlashAttnBwdSm80INS1_25CollectiveMainloopBwdSm80ILi2ELi2EN4cute5tupleIJNS5_1CILi128EEES8_NS7_ILi64EEEEEENS_6half_tEfNS_4arch4Sm80ELb0ELb0ELb1ELb0ELb0ELb0ELb0ELb0ELi2ELi4ELi4ELi4ELb0EEENS1_24CollectiveEpilogueBwdGQAISA_fSD_Li256ELb0ELb0EEENS1_19SingleTileSchedulerILb0ELb0ELb0ELi128EEEEEEEEEvNT_6ParamsE$_ZN4cute5tupleIJNS0_IJNS0_IJNS_1CILi1EEENS0_IJS2_NS1_ILi2EEES3_EEEEEES3_NS0_IJS3_S3_EEEEEENS0_IJNS0_IJNS1_ILi0EEENS0_IJS2_NS1_ILi256EEEiEEEEEENS1_ILi2048EEENS0_IJiNS1_ILi4096EEEEEEEEEEEC2ERKS7_RKSF_ - $_ZN7cutlass13device_kernelIN5flash19enable_sm80_to_sm89INS1_16FlashAttnBwdSm80INS1_25CollectiveMainloopBwdSm80ILi2ELi2EN4cute5tupleIJNS5_1CILi128EEES8_NS7_ILi64EEEEEENS_6half_tEfNS_4arch4Sm80ELb0ELb0ELb1ELb0ELb0ELb0ELb0ELb0ELi2ELi4ELi4ELi4ELb0EEENS1_24CollectiveEpilogueBwdGQAISA_fSD_Li256ELb0ELb0EEENS1_19SingleTileSchedulerILb0ELb0ELb0ELi128EEEEEEEEEvNT_6ParamsE$_ZN4cute5tupleIJNS0_IJNS0_IJNS0_IJNS_1CILi8EEENS1_ILi1EEEEEES3_EEENS0_IJNS0_IJS3_S3_EEENS1_ILi2EEEEEEEEENS0_IJNS0_IJNS0_IJS3_NS1_ILi0EEEEEESA_EEENS0_IJNS0_IJSA_SA_EEEiEEEEEEEEC2ERKS9_RKSF_)
$_ZN7cutlass13device_kernelIN5flash19enable_sm80_to_sm89INS1_16FlashAttnBwdSm80INS1_25CollectiveMainloopBwdSm80ILi2ELi2EN4cute5tupleIJNS5_1CILi128EEES8_NS7_ILi64EEEEEENS_6half_tEfNS_4arch4Sm80ELb0ELb0ELb1ELb0ELb0ELb0ELb0ELb0ELi2ELi4ELi4ELi4ELb0EEENS1_24CollectiveEpilogueBwdGQAISA_fSD_Li256ELb0ELb0EEENS1_19SingleTileSchedulerILb0ELb0ELb0ELi128EEEEEEEEEvNT_6ParamsE$_ZN4cute5tupleIJNS0_IJNS0_IJNS0_IJNS_1CILi8EEENS1_ILi1EEEEEES3_EEENS0_IJNS0_IJS3_S3_EEENS1_ILi2EEEEEEEEENS0_IJNS0_IJNS0_IJS3_NS1_ILi0EEEEEESA_EEENS0_IJNS0_IJSA_SA_EEEiEEEEEEEEC2ERKS9_RKSF_:
[----:B------:R-:W-:Y:S02]  /*7b90*/  IADD3 R4, R85, -c[0x0][0x20], RZ ;  /* 0x8000080055047a10 */ /* 0x000fe40007ffe0ff */
[----:B------:R-:W-:-:S03]  /*7ba0*/  MOV R7, 0x0 ;  /* 0x0000000000077802 */ /* 0x000fc60000000f00 */
[----:B------:R1:W-:Y:S01]  /*7bb0*/  STL [R4], R5 ;  /* 0x0000000504007387 */ /* 0x0003e20000100800 */
[----:B------:R-:W-:Y:S05]  /*7bc0*/  RET.REL.NODEC R6 `(_ZN7cutlass13device_kernelIN5flash19enable_sm80_to_sm89INS1_16FlashAttnBwdSm80INS1_25CollectiveMainloopBwdSm80ILi2ELi2EN4cute5tupleIJNS5_1CILi128EEES8_NS7_ILi64EEEEEENS_6half_tEfNS_4arch4Sm80ELb0ELb0ELb1ELb0ELb0ELb0ELb0ELb0ELi2ELi4ELi4ELi4ELb0EEENS1_24CollectiveEpilogueBwdGQAISA_fSD_Li256ELb0ELb0EEENS1_19SingleTileSchedulerILb0ELb0ELb0ELi128EEEEEEEEEvNT_6ParamsE) ;  /* 0xffff843006007950 */ /* 0x000fea0003c3ffff */
        .type           $_ZN7cutlass13device_kernelIN5flash19enable_sm80_to_sm89INS1_16FlashAttnBwdSm80INS1_25CollectiveMainloopBwdSm80ILi2ELi2EN4cute5tupleIJNS5_1CILi128EEES8_NS7_ILi64EEEEEENS_6half_tEfNS_4arch4Sm80ELb0ELb0ELb1ELb0ELb0ELb0ELb0ELb0ELi2ELi4ELi4ELi4ELb0EEENS1_24CollectiveEpilogueBwdGQAISA_fSD_Li256ELb0ELb0EEENS1_19SingleTileSchedulerILb0ELb0ELb0ELi128EEEEEEEEEvNT_6ParamsE$_ZN4cute5tupleIJNS0_IJNS0_IJNS_1CILi1EEENS0_IJS2_NS1_ILi2EEES3_EEEEEES3_NS0_IJS3_S3_EEEEEENS0_IJNS0_IJNS1_ILi0EEENS0_IJS2_NS1_ILi256EEEiEEEEEENS1_ILi2048EEENS0_IJiNS1_ILi4096EEEEEEEEEEEC2ERKS7_RKSF_,@function
        .size           $_ZN7cutlass13device_kernelIN5flash19enable_sm80_to_sm89INS1_16FlashAttnBwdSm80INS1_25CollectiveMainloopBwdSm80ILi2ELi2EN4cute5tupleIJNS5_1CILi128EEES8_NS7_ILi64EEEEEENS_6half_tEfNS_4arch4Sm80ELb0ELb0ELb1ELb0ELb0ELb0ELb0ELb0ELi2ELi4ELi4ELi4ELb0EEENS1_24CollectiveEpilogueBwdGQAISA_fSD_Li256ELb0ELb0EEENS1_19SingleTileSchedulerILb0ELb0ELb0ELi128EEEEEEEEEvNT_6ParamsE$_ZN4cute5tupleIJNS0_IJNS0_IJNS_1CILi1EEENS0_IJS2_NS1_ILi2EEES3_EEEEEES3_NS0_IJS3_S3_EEEEEENS0_IJNS0_IJNS1_ILi0EEENS0_IJS2_NS1_ILi256EEEiEEEEEENS1_ILi2048EEENS0_IJiNS1_ILi4096EEEEEEEEEEEC2ERKS7_RKSF_,($_ZN7cutlass13device_kernelIN5flash19enable_sm80_to_sm89INS1_16FlashAttnBwdSm80INS1_25CollectiveMainloopBwdSm80ILi2ELi2EN4cute5tupleIJNS5_1CILi128EEES8_NS7_ILi64EEEEEENS_6half_tEfNS_4arch4Sm80ELb0ELb0ELb1ELb0ELb0ELb0ELb0ELb0ELi2ELi4ELi4ELi4ELb0EEENS1_24CollectiveEpilogueBwdGQAISA_fSD_Li256ELb0ELb0EEENS1_19SingleTileSchedulerILb0ELb0ELb0ELi128EEEEEEEEEvNT_6ParamsE$_ZN4cute5tupleIJNS0_IJNS0_IJNS_1CILi2EEES2_EEENS1_ILi8EEES3_EEENS0_IJNS0_IJNS1_ILi1EEEiEEENS1_ILi1024EEENS0_IJiiEEEEEEEEC2ERKS5_RKSA_ - $_ZN7cutlass13device_kernelIN5flash19enable_sm80_to_sm89INS1_16FlashAttnBwdSm80INS1_25CollectiveMainloopBwdSm80ILi2ELi2EN4cute5tupleIJNS5_1CILi128EEES8_NS7_ILi64EEEEEENS_6half_tEfNS_4arch4Sm80ELb0ELb0ELb1ELb0ELb0ELb0ELb0ELb0ELi2ELi4ELi4ELi4ELb0EEENS1_24CollectiveEpilogueBwdGQAISA_fSD_Li256ELb0ELb0EEENS1_19SingleTileSchedulerILb0ELb0ELb0ELi128EEEEEEEEEvNT_6ParamsE$_ZN4cute5tupleIJNS0_IJNS0_IJNS_1CILi1EEENS0_IJS2_NS1_ILi2EEES3_EEEEEES3_NS0_IJS3_S3_EEEEEENS0_IJNS0_IJNS1_ILi0EEENS0_IJS2_NS1_ILi256EEEiEEEEEENS1_ILi2048EEENS0_IJiNS1_ILi4096EEEEEEEEEEEC2ERKS7_RKSF_)
$_ZN7cutlass13device_kernelIN5flash19enable_sm80_to_sm89INS1_16FlashAttnBwdSm80INS1_25CollectiveMainloopBwdSm80ILi2ELi2EN4cute5tupleIJNS5_1CILi128EEES8_NS7_ILi64EEEEEENS_6half_tEfNS_4arch4Sm80ELb0ELb0ELb1ELb0ELb0ELb0ELb0ELb0ELi2ELi4ELi4ELi4ELb0EEENS1_24CollectiveEpilogueBwdGQAISA_fSD_Li256ELb0ELb0EEENS1_19SingleTileSchedulerILb0ELb0ELb0ELi128EEEEEEEEEvNT_6ParamsE$_ZN4cute5tupleIJNS0_IJNS0_IJNS_1CILi1EEENS0_IJS2_NS1_ILi2EEES3_EEEEEES3_NS0_IJS3_S3_EEEEEENS0_IJNS0_IJNS1_ILi0EEENS0_IJS2_NS1_ILi256EEEiEEEEEENS1_ILi2048EEENS0_IJiNS1_ILi4096EEEEEEEEEEEC2ERKS7_RKSF_:
[----:B------:R-:W-:Y:S01]  /*7bd0*/  IADD3 R2, R72, -c[0x0][0x20], RZ ;  /* 0x8000080048027a10 */ /* 0x000fe20007ffe0ff */
[----:B------:R-:W-:Y:S01]  /*7be0*/  IMAD.MOV.U32 R20, RZ, RZ, R6 ;  /* 0x000000ffff147224 */ /* 0x000fe200078e0006 */
[----:B------:R-:W-:-:S03]  /*7bf0*/  MOV R21, 0x0 ;  /* 0x0000000000157802 */ /* 0x000fc60000000f00 */
[----:B------:R1:W-:Y:S04]  /*7c00*/  STL [R2], R5 ;  /* 0x0000000502007387 */ /* 0x0003e80000100800 */
[----:B------:R1:W-:Y:S01]  /*7c10*/  STL [R2+0x4], R3 ;  /* 0x0000040302007387 */ /* 0x0003e20000100800 */
[----:B------:R-:W-:Y:S05]  /*7c20*/  RET.REL.NODEC R20 `(_ZN7cutlass13device_kernelIN5flash19enable_sm80_to_sm89INS1_16FlashAttnBwdSm80INS1_25CollectiveMainloopBwdSm80ILi2ELi2EN4cute5tupleIJNS5_1CILi128EEES8_NS7_ILi64EEEEEENS_6half_tEfNS_4arch4Sm80ELb0ELb0ELb1ELb0ELb0ELb0ELb0ELb0ELi2ELi4ELi4ELi4ELb0EEENS1_24CollectiveEpilogueBwdGQAISA_fSD_Li256ELb0ELb0EEENS1_19SingleTileSchedulerILb0ELb0ELb0ELi128EEEEEEEEEvNT_6ParamsE) ;  /* 0xffff83d014007950 */ /* 0x000fea0003c3ffff */
        .type           $_ZN7cutlass13device_kernelIN5flash19enable_sm80_to_sm89INS1_16FlashAttnBwdSm80INS1_25CollectiveMainloopBwdSm80ILi2ELi2EN4cute5tupleIJNS5_1CILi128EEES8_NS7_ILi64EEEEEENS_6half_tEfNS_4arch4Sm80ELb0ELb0ELb1ELb0ELb0ELb0ELb0ELb0ELi2ELi4ELi4ELi4ELb0EEENS1_24CollectiveEpilogueBwdGQAISA_fSD_Li256ELb0ELb0EEENS1_19SingleTileSchedulerILb0ELb0ELb0ELi128EEEEEEEEEvNT_6ParamsE$_ZN4cute5tupleIJNS0_IJNS0_IJNS_1CILi2EEES2_EEENS1_ILi8EEES3_EEENS0_IJNS0_IJNS1_ILi1EEEiEEENS1_ILi1024EEENS0_IJiiEEEEEEEEC2ERKS5_RKSA_,@function
        .size           $_ZN7cutlass13device_kernelIN5flash19enable_sm80_to_sm89INS1_16FlashAttnBwdSm80INS1_25CollectiveMainloopBwdSm80ILi2ELi2EN4cute5tupleIJNS5_1CILi128EEES8_NS7_ILi64EEEEEENS_6half_tEfNS_4arch4Sm80ELb0ELb0ELb1ELb0ELb0ELb0ELb0ELb0ELi2ELi4ELi4ELi4ELb0EEENS1_24CollectiveEpilogueBwdGQAISA_fSD_Li256ELb0ELb0EEENS1_19SingleTileSchedulerILb0ELb0ELb0ELi128EEEEEEEEEvNT_6ParamsE$_ZN4cute5tupleIJNS0_IJNS0_IJNS_1CILi2EEES2_EEENS1_ILi8EEES3_EEENS0_IJNS0_IJNS1_ILi1EEEiEEENS1_ILi1024EEENS0_IJiiEEEEEEEEC2ERKS5_RKSA_,($_ZN7cutlass13device_kernelIN5flash19enable_sm80_to_sm89INS1_16FlashAttnBwdSm80INS1_25CollectiveMainloopBwdSm80ILi2ELi2EN4cute5tupleIJNS5_1CILi128EEES8_NS7_ILi64EEEEEENS_6half_tEfNS_4arch4Sm80ELb0ELb0ELb1ELb0ELb0ELb0ELb0ELb0ELi2ELi4ELi4ELi4ELb0EEENS1_24CollectiveEpilogueBwdGQAISA_fSD_Li256ELb0ELb0EEENS1_19SingleTileSchedulerILb0ELb0ELb0ELi128EEEEEEEEEvNT_6ParamsE$_ZN4cute5tupleIJNS0_IJNS0_IJNS_1CILi2EEES2_EEES3_NS1_ILi8EEEEEENS0_IJNS0_IJiNS1_ILi512EEEEEENS0_IJiiEEENS1_ILi1024EEEEEEEEC2ERKS5_RKSA_ - $_ZN7cutlass13device_kernelIN5flash19enable_sm80_to_sm89INS1_16FlashAttnBwdSm80INS1_25CollectiveMainloopBwdSm80ILi2ELi2EN4cute5tupleIJNS5_1CILi128EEES8_NS7_ILi64EEEEEENS_6half_tEfNS_4arch4Sm80ELb0ELb0ELb1ELb0ELb0ELb0ELb0ELb0ELi2ELi4ELi4ELi4ELb0EEENS1_24CollectiveEpilogueBwdGQAISA_fSD_Li256ELb0ELb0EEENS1_19SingleTileSchedulerILb0ELb0ELb0ELi128EEEEEEEEEvNT_6ParamsE$_ZN4cute5tupleIJNS0_IJNS0_IJNS_1CILi2EEES2_EEENS1_ILi8EEES3_EEENS0_IJNS0_IJNS1_ILi1EEEiEEENS1_ILi1024EEENS0_IJiiEEEEEEEEC2ERKS5_RKSA_)
$_ZN7cutlass13device_kernelIN5flash19enable_sm80_to_sm89INS1_16FlashAttnBwdSm80INS1_25CollectiveMainloopBwdSm80ILi2ELi2EN4cute5tupleIJNS5_1CILi128EEES8_NS7_ILi64EEEEEENS_6half_tEfNS_4arch4Sm80ELb0ELb0ELb1ELb0ELb0ELb0ELb0ELb0ELi2ELi4ELi4ELi4ELb0EEENS1_24CollectiveEpilogueBwdGQAISA_fSD_Li256ELb0ELb0EEENS1_19SingleTileSchedulerILb0ELb0ELb0ELi128EEEEEEEEEvNT_6ParamsE$_ZN4cute5tupleIJNS0_IJNS0_IJNS_1CILi2EEES2_EEENS1_ILi8EEES3_EEENS0_IJNS0_IJNS1_ILi1EEEiEEENS1_ILi1024EEENS0_IJiiEEEEEEEEC2ERKS5_RKSA_:
[----:B------:R-:W-:Y:S01]  /*7c30*/  IADD3 R4, R62, -c[0x0][0x20], RZ ;  /* 0x800008003e047a10 */ /* 0x000fe20007ffe0ff */
[----:B------:R-:W-:Y:S01]  /*7c40*/  IMAD.MOV.U32 R28, RZ, RZ, R6 ;  /* 0x000000ffff1c7224 */ /* 0x000fe200078e0006 */
[----:B------:R-:W-:-:S03]  /*7c50*/  MOV R29, 0x0 ;  /* 0x00000000001d7802 */ /* 0x000fc60000000f00 */
[----:B------:R1:W-:Y:S04]  /*7c60*/  STL [R4], R2 ;  /* 0x0000000204007387 */ /* 0x0003e80000100800 */
[----:B------:R1:W-:Y:S04]  /*7c70*/  STL [R4+0x4], R3 ;  /* 0x0000040304007387 */ /* 0x0003e80000100800 */
[----:B------:R1:W-:Y:S01]  /*7c80*/  STL [R4+0x8], R5 ;  /* 0x0000080504007387 */ /* 0x0003e20000100800 */
[----:B------:R-:W-:Y:S05]  /*7c90*/  RET.REL.NODEC R28 `(_ZN7cutlass13device_kernelIN5flash19enable_sm80_to_sm89INS1_16FlashAttnBwdSm80INS1_25CollectiveMainloopBwdSm80ILi2ELi2EN4cute5tupleIJNS5_1CILi128EEES8_NS7_ILi64EEEEEENS_6half_tEfNS_4arch4Sm80ELb0ELb0ELb1ELb0ELb0ELb0ELb0ELb0ELi2ELi4ELi4ELi4ELb0EEENS1_24CollectiveEpilogueBwdGQAISA_fSD_Li256ELb0ELb0EEENS1_19SingleTileSchedulerILb0ELb0ELb0ELi128EEEEEEEEEvNT_6ParamsE) ;  /* 0xffff83601c007950 */ /* 0x000fea0003c3ffff */
        .type           $_ZN7cutlass13device_kernelIN5flash19enable_sm80_to_sm89INS1_16FlashAttnBwdSm80INS1_25CollectiveMainloopBwdSm80ILi2ELi2EN4cute5tupleIJNS5_1CILi128EEES8_NS7_ILi64EEEEEENS_6half_tEfNS_4arch4Sm80ELb0ELb0ELb1ELb0ELb0ELb0ELb0ELb0ELi2ELi4ELi4ELi4ELb0EEENS1_24CollectiveEpilogueBwdGQAISA_fSD_Li256ELb0ELb0EEENS1_19SingleTileSchedulerILb0ELb0ELb0ELi128EEEEEEEEEvNT_6ParamsE$_ZN4cute5tupleIJNS0_IJNS0_IJNS_1CILi2EEES2_EEES3_NS1_ILi8EEEEEENS0_IJNS0_IJiNS1_ILi512EEEEEENS0_IJiiEEENS1_ILi1024EEEEEEEEC2ERKS5_RKSA_,@function
        .size           $_ZN7cutlass13device_kernelIN5flash19enable_sm80_to_sm89INS1_16FlashAttnBwdSm80INS1_25CollectiveMainloopBwdSm80ILi2ELi2EN4cute5tupleIJNS5_1CILi128EEES8_NS7_ILi64EEEEEENS_6half_tEfNS_4arch4Sm80ELb0ELb0ELb1ELb0ELb0ELb0ELb0ELb0ELi2ELi4ELi4ELi4ELb0EEENS1_24CollectiveEpilogueBwdGQAISA_fSD_Li256ELb0ELb0EEENS1_19SingleTileSchedulerILb0ELb0ELb0ELi128EEEEEEEEEvNT_6ParamsE$_ZN4cute5tupleIJNS0_IJNS0_IJNS_1CILi2EEES2_EEES3_NS1_ILi8EEEEEENS0_IJNS0_IJiNS1_ILi512EEEEEENS0_IJiiEEENS1_ILi1024EEEEEEEEC2ERKS5_RKSA_,($_ZN7cutlass13device_kernelIN5flash19enable_sm80_to_sm89INS1_16FlashAttnBwdSm80INS1_25CollectiveMainloopBwdSm80ILi2ELi2EN4cute5tupleIJNS5_1CILi128EEES8_NS7_ILi64EEEEEENS_6half_tEfNS_4arch4Sm80ELb0ELb0ELb1ELb0ELb0ELb0ELb0ELb0ELi2ELi4ELi4ELi4ELb0EEENS1_24CollectiveEpilogueBwdGQAISA_fSD_Li256ELb0ELb0EEENS1_19SingleTileSchedulerILb0ELb0ELb0ELi128EEEEEEEEEvNT_6ParamsE$_ZN4cute5tupleIJNS0_IJNS0_IJNS_1CILi2EEES2_S2_EEES2_NS0_IJNS0_IJS2_S2_EEES2_EEEEEENS0_IJNS0_IJNS1_ILi1EEENS1_ILi512EEEiEEENS1_ILi4096EEENS0_IJNS0_IJiiEEENS1_ILi8192EEEEEEEEEEEC2ERKS6_RKSE_ - $_ZN7cutlass13device_kernelIN5flash19enable_sm80_to_sm89INS1_16FlashAttnBwdSm80INS1_25CollectiveMainloopBwdSm80ILi2ELi2EN4cute5tupleIJNS5_1CILi128EEES8_NS7_ILi64EEEEEENS_6half_tEfNS_4arch4Sm80ELb0ELb0ELb1ELb0ELb0ELb0ELb0ELb0ELi2ELi4ELi4ELi4ELb0EEENS1_24CollectiveEpilogueBwdGQAISA_fSD_Li256ELb0ELb0EEENS1_19SingleTileSchedulerILb0ELb0ELb0ELi128EEEEEEEEEvNT_6ParamsE$_ZN4cute5tupleIJNS0_IJNS0_IJNS_1CILi2EEES2_EEES3_NS1_ILi8EEEEEENS0_IJNS0_IJiNS1_ILi512EEEEEENS0_IJiiEEENS1_ILi1024EEEEEEEEC2ERKS5_RKSA_)
$_ZN7cutlass13device_kernelIN5flash19enable_sm80_to_sm89INS1_16FlashAttnBwdSm80INS1_25CollectiveMainloopBwdSm80ILi2ELi2EN4cute5tupleIJNS5_1CILi128EEES8_NS7_ILi64EEEEEENS_6half_tEfNS_4arch4Sm80ELb0ELb0ELb1ELb0ELb0ELb0ELb0ELb0ELi2ELi4ELi4ELi4ELb0EEENS1_24CollectiveEpilogueBwdGQAISA_fSD_Li256ELb0ELb0EEENS1_19SingleTileSchedulerILb0ELb0ELb0ELi128EEEEEEEEEvNT_6ParamsE$_ZN4cute5tupleIJNS0_IJNS0_IJNS_1CILi2EEES2_EEES3_NS1_ILi8EEEEEENS0_IJNS0_IJiNS1_ILi512EEEEEENS0_IJiiEEENS1_ILi1024EEEEEEEEC2ERKS5_RKSA_:
[----:B------:R-:W-:Y:S02]  /*7ca0*/  IADD3 R4, R84, -c[0x0][0x20], RZ ;  /* 0x8000080054047a10 */ /* 0x000fe40007ffe0ff */
[----:B------:R-:W-:-:S03]  /*7cb0*/  MOV R17, 0x0 ;  /* 0x0000000000117802 */ /* 0x000fc60000000f00 */
[----:B------:R1:W-:Y:S04]  /*7cc0*/  STL [R4], R2 ;  /* 0x0000000204007387 */ /* 0x0003e80000100800 */
[----:B------:R1:W-:Y:S04]  /*7cd0*/  STL [R4+0x4], R3 ;  /* 0x0000040304007387 */ /* 0x0003e80000100800 */
[----:B------:R1:W-:Y:S01]  /*7ce0*/  STL [R4+0x8], R5 ;  /* 0x0000080504007387 */ /* 0x0003e20000100800 */
[----:B------:R-:W-:Y:S05]  /*7cf0*/  RET.REL.NODEC R16 `(_ZN7cutlass13device_kernelIN5flash19enable_sm80_to_sm89INS1_16FlashAttnBwdSm80INS1_25CollectiveMainloopBwdSm80ILi2ELi2EN4cute5tupleIJNS5_1CILi128EEES8_NS7_ILi64EEEEEENS_6half_tEfNS_4arch4Sm80ELb0ELb0ELb1ELb0ELb0ELb0ELb0ELb0ELi2ELi4ELi4ELi4ELb0EEENS1_24CollectiveEpilogueBwdGQAISA_fSD_Li256ELb0ELb0EEENS1_19SingleTileSchedulerILb0ELb0ELb0ELi128EEEEEEEEEvNT_6ParamsE) ;  /* 0xffff830010007950 */ /* 0x000fea0003c3ffff */
        .type           $_ZN7cutlass13device_kernelIN5flash19enable_sm80_to_sm89INS1_16FlashAttnBwdSm80INS1_25CollectiveMainloopBwdSm80ILi2ELi2EN4cute5tupleIJNS5_1CILi128EEES8_NS7_ILi64EEEEEENS_6half_tEfNS_4arch4Sm80ELb0ELb0ELb1ELb0ELb0ELb0ELb0ELb0ELi2ELi4ELi4ELi4ELb0EEENS1_24CollectiveEpilogueBwdGQAISA_fSD_Li256ELb0ELb0EEENS1_19SingleTileSchedulerILb0ELb0ELb0ELi128EEEEEEEEEvNT_6ParamsE$_ZN4cute5tupleIJNS0_IJNS0_IJNS_1CILi2EEES2_S2_EEES2_NS0_IJNS0_IJS2_S2_EEES2_EEEEEENS0_IJNS0_IJNS1_ILi1EEENS1_ILi512EEEiEEENS1_ILi4096EEENS0_IJNS0_IJiiEEENS1_ILi8192EEEEEEEEEEEC2ERKS6_RKSE_,@function
        .size           $_ZN7cutlass13device_kernelIN5flash19enable_sm80_to_sm89INS1_16FlashAttnBwdSm80INS1_25CollectiveMainloopBwdSm80ILi2ELi2EN4cute5tupleIJNS5_1CILi128EEES8_NS7_ILi64EEEEEENS_6half_tEfNS_4arch4Sm80ELb0ELb0ELb1ELb0ELb0ELb0ELb0ELb0ELi2ELi4ELi4ELi4ELb0EEENS1_24CollectiveEpilogueBwdGQAISA_fSD_Li256ELb0ELb0EEENS1_19SingleTileSchedulerILb0ELb0ELb0ELi128EEEEEEEEEvNT_6ParamsE$_ZN4cute5tupleIJNS0_IJNS0_IJNS_1CILi2EEES2_S2_EEES2_NS0_IJNS0_IJS2_S2_EEES2_EEEEEENS0_IJNS0_IJNS1_ILi1EEENS1_ILi512EEEiEEENS1_ILi4096EEENS0_IJNS0_IJiiEEENS1_ILi8192EEEEEEEEEEEC2ERKS6_RKSE_,($_ZN7cutlass13device_kernelIN5flash19enable_sm80_to_sm89INS1_16FlashAttnBwdSm80INS1_25CollectiveMainloopBwdSm80ILi2ELi2EN4cute5tupleIJNS5_1CILi128EEES8_NS7_ILi64EEEEEENS_6half_tEfNS_4arch4Sm80ELb0ELb0ELb1ELb0ELb0ELb0ELb0ELb0ELi2ELi4ELi4ELi4ELb0EEENS1_24CollectiveEpilogueBwdGQAISA_fSD_Li256ELb0ELb0EEENS1_19SingleTileSchedulerILb0ELb0ELb0ELi128EEEEEEEEEvNT_6ParamsE$_ZN4cute5tupleIJNS0_IJNS0_IJNS_1CILi2EEES2_S2_EEES2_NS0_IJS2_S2_EEEEEENS0_IJNS0_IJNS1_ILi1EEENS1_ILi512EEEiEEENS1_ILi4096EEENS0_IJiiEEEEEEEEC2ERKS5_RKSB_ - $_ZN7cutlass13device_kernelIN5flash19enable_sm80_to_sm89INS1_16FlashAttnBwdSm80INS1_25CollectiveMainloopBwdSm80ILi2ELi2EN4cute5tupleIJNS5_1CILi128EEES8_NS7_ILi64EEEEEENS_6half_tEfNS_4arch4Sm80ELb0ELb0ELb1ELb0ELb0ELb0ELb0ELb0ELi2ELi4ELi4ELi4ELb0EEENS1_24CollectiveEpilogueBwdGQAISA_fSD_Li256ELb0ELb0EEENS1_19SingleTileSchedulerILb0ELb0ELb0ELi128EEEEEEEEEvNT_6ParamsE$_ZN4cute5tupleIJNS0_IJNS0_IJNS_1CILi2EEES2_S2_EEES2_NS0_IJNS0_IJS2_S2_EEES2_EEEEEENS0_IJNS0_IJNS1_ILi1EEENS1_ILi512EEEiEEENS1_ILi4096EEENS0_IJNS0_IJiiEEENS1_ILi8192EEEEEEEEEEEC2ERKS6_RKSE_)
$_ZN7cutlass13device_kernelIN5flash19enable_sm80_to_sm89INS1_16FlashAttnBwdSm80INS1_25CollectiveMainloopBwdSm80ILi2ELi2EN4cute5tupleIJNS5_1CILi128EEES8_NS7_ILi64EEEEEENS_6half_tEfNS_4arch4Sm80ELb0ELb0ELb1ELb0ELb0ELb0ELb0ELb0ELi2ELi4ELi4ELi4ELb0EEENS1_24CollectiveEpilogueBwdGQAISA_fSD_Li256ELb0ELb0EEENS1_19SingleTileSchedulerILb0ELb0ELb0ELi128EEEEEEEEEvNT_6ParamsE$_ZN4cute5tupleIJNS0_IJNS0_IJNS_1CILi2EEES2_S2_EEES2_NS0_IJNS0_IJS2_S2_EEES2_EEEEEENS0_IJNS0_IJNS1_ILi1EEENS1_ILi512EEEiEEENS1_ILi4096EEENS0_IJNS0_IJiiEEENS1_ILi8192EEEEEEEEEEEC2ERKS6_RKSE_:
[----:B------:R-:W-:Y:S01]  /*7d00*/  IADD3 R4, R84, -c[0x0][0x20], RZ ;  /* 0x8000080054047a10 */ /* 0x000fe20007ffe0ff */
[----:B------:R-:W-:Y:S01]  /*7d10*/  IMAD.MOV.U32 R32, RZ, RZ, R6 ;  /* 0x000000ffff207224 */ /* 0x000fe200078e0006 */
[----:B------:R-:W-:-:S03]  /*7d20*/  MOV R33, 0x0 ;  /* 0x0000000000217802 */ /* 0x000fc60000000f00 */
[----:B------:R1:W-:Y:S04]  /*7d30*/  STL [R4], R2 ;  /* 0x0000000204007387 */ /* 0x0003e80000100800 */
[----:B------:R1:W-:Y:S04]  /*7d40*/  STL [R4+0x4], R3 ;  /* 0x0000040304007387 */ /* 0x0003e80000100800 */
[----:B------:R1:W-:Y:S01]  /*7d50*/  STL [R4+0x8], R5 ;  /* 0x0000080504007387 */ /* 0x0003e20000100800 */
[----:B------:R-:W-:Y:S05]  /*7d60*/  RET.REL.NODEC R32 `(_ZN7cutlass13device_kernelIN5flash19enable_sm80_to_sm89INS1_16FlashAttnBwdSm80INS1_25CollectiveMainloopBwdSm80ILi2ELi2EN4cute5tupleIJNS5_1CILi128EEES8_NS7_ILi64EEEEEENS_6half_tEfNS_4arch4Sm80ELb0ELb0ELb1ELb0ELb0ELb0ELb0ELb0ELi2ELi4ELi4ELi4ELb0EEENS1_24CollectiveEpilogueBwdGQAISA_fSD_Li256ELb0ELb0EEENS1_19SingleTileSchedulerILb0ELb0ELb0ELi128EEEEEEEEEvNT_6ParamsE) ;  /* 0xffff829020007950 */ /* 0x000fea0003c3ffff */
        .type           $_ZN7cutlass13device_kernelIN5flash19enable_sm80_to_sm89INS1_16FlashAttnBwdSm80INS1_25CollectiveMainloopBwdSm80ILi2ELi2EN4cute5tupleIJNS5_1CILi128EEES8_NS7_ILi64EEEEEENS_6half_tEfNS_4arch4Sm80ELb0ELb0ELb1ELb0ELb0ELb0ELb0ELb0ELi2ELi4ELi4ELi4ELb0EEENS1_24CollectiveEpilogueBwdGQAISA_fSD_Li256ELb0ELb0EEENS1_19SingleTileSchedulerILb0ELb0ELb0ELi128EEEEEEEEEvNT_6ParamsE$_ZN4cute5tupleIJNS0_IJNS0_IJNS_1CILi2EEES2_S2_EEES2_NS0_IJS2_S2_EEEEEENS0_IJNS0_IJNS1_ILi1EEENS1_ILi512EEEiEEENS1_ILi4096EEENS0_IJiiEEEEEEEEC2ERKS5_RKSB_,@function
        .size           $_ZN7cutlass13device_kernelIN5flash19enable_sm80_to_sm89INS1_16FlashAttnBwdSm80INS1_25CollectiveMainloopBwdSm80ILi2ELi2EN4cute5tupleIJNS5_1CILi128EEES8_NS7_ILi64EEEEEENS_6half_tEfNS_4arch4Sm80ELb0ELb0ELb1ELb0ELb0ELb0ELb0ELb0ELi2ELi4ELi4ELi4ELb0EEENS1_24CollectiveEpilogueBwdGQAISA_fSD_Li256ELb0ELb0EEENS1_19SingleTileSchedulerILb0ELb0ELb0ELi128EEEEEEEEEvNT_6ParamsE$_ZN4cute5tupleIJNS0_IJNS0_IJNS_1CILi2EEES2_S2_EEES2_NS0_IJS2_S2_EEEEEENS0_IJNS0_IJNS1_ILi1EEENS1_ILi512EEEiEEENS1_ILi4096EEENS0_IJiiEEEEEEEEC2ERKS5_RKSB_,($_ZN7cutlass13device_kernelIN5flash19enable_sm80_to_sm89INS1_16FlashAttnBwdSm80INS1_25CollectiveMainloopBwdSm80ILi2ELi2EN4cute5tupleIJNS5_1CILi128EEES8_NS7_ILi64EEEEEENS_6half_tEfNS_4arch4Sm80ELb0ELb0ELb1ELb0ELb0ELb0ELb0ELb0ELi2ELi4ELi4ELi4ELb0EEENS1_24CollectiveEpilogueBwdGQAISA_fSD_Li256ELb0ELb0EEENS1_19SingleTileSchedulerILb0ELb0ELb0ELi128EEEEEEEEEvNT_6ParamsE$_ZN4cute5tupleIJNS0_IJNS0_IJNS_1CILi8EEENS1_ILi1EEEEEENS0_IJNS1_ILi2EEEEEEEEENS0_IJNS0_IJS3_NS1_ILi0EEEEEENS0_IJiEEEEEEEEC2ERKS7_RKSB_ - $_ZN7cutlass13device_kernelIN5flash19enable_sm80_to_sm89INS1_16FlashAttnBwdSm80INS1_25CollectiveMainloopBwdSm80ILi2ELi2EN4cute5tupleIJNS5_1CILi128EEES8_NS7_ILi64EEEEEENS_6half_tEfNS_4arch4Sm80ELb0ELb0ELb1ELb0ELb0ELb0ELb0ELb0ELi2ELi4ELi4ELi4ELb0EEENS1_24CollectiveEpilogueBwdGQAISA_fSD_Li256ELb0ELb0EEENS1_19SingleTileSchedulerILb0ELb0ELb0ELi128EEEEEEEEEvNT_6ParamsE$_ZN4cute5tupleIJNS0_IJNS0_IJNS_1CILi2EEES2_S2_EEES2_NS0_IJS2_S2_EEEEEENS0_IJNS0_IJNS1_ILi1EEENS1_ILi512EEEiEEENS1_ILi4096EEENS0_IJiiEEEEEEEEC2ERKS5_RKSB_)
$_ZN7cutlass13device_kernelIN5flash19enable_sm80_to_sm89INS1_16FlashAttnBwdSm80INS1_25CollectiveMainloopBwdSm80ILi2ELi2EN4cute5tupleIJNS5_1CILi128EEES8_NS7_ILi64EEEEEENS_6half_tEfNS_4arch4Sm80ELb0ELb0ELb1ELb0ELb0ELb0ELb0ELb0ELi2ELi4ELi4ELi4ELb0EEENS1_24CollectiveEpilogueBwdGQAISA_fSD_Li256ELb0ELb0EEENS1_19SingleTileSchedulerILb0ELb0ELb0ELi128EEEEEEEEEvNT_6ParamsE$_ZN4cute5tupleIJNS0_IJNS0_IJNS_1CILi2EEES2_S2_EEES2_NS0_IJS2_S2_EEEEEENS0_IJNS0_IJNS1_ILi1EEENS1_ILi512EEEiEEENS1_ILi4096EEENS0_IJiiEEEEEEEEC2ERKS5_RKSB_:
[----:B------:R-:W-:Y:S01]  /*7d70*/  IADD3 R4, R62, -c[0x0][0x20], RZ ;  /* 0x800008003e047a10 */ /* 0x000fe20007ffe0ff */
[----:B------:R-:W-:Y:S01]  /*7d80*/  IMAD.MOV.U32 R30, RZ, RZ, R6 ;  /* 0x000000ffff1e7224 */ /* 0x000fe200078e0006 */
[----:B------:R-:W-:-:S03]  /*7d90*/  MOV R31, 0x0 ;  /* 0x00000000001f7802 */ /* 0x000fc60000000f00 */
[----:B------:R1:W-:Y:S04]  /*7da0*/  STL [R4], R2 ;  /* 0x0000000204007387 */ /* 0x0003e80000100800 */
[----:B------:R1:W-:Y:S04]  /*7db0*/  STL [R4+0x4], R3 ;  /* 0x0000040304007387 */ /* 0x0003e80000100800 */
[----:B------:R1:W-:Y:S01]  /*7dc0*/  STL [R4+0x8], R5 ;  /* 0x0000080504007387 */ /* 0x0003e20000100800 */
[----:B------:R-:W-:Y:S05]  /*7dd0*/  RET.REL.NODEC R30 `(_ZN7cutlass13device_kernelIN5flash19enable_sm80_to_sm89INS1_16FlashAttnBwdSm80INS1_25CollectiveMainloopBwdSm80ILi2ELi2EN4cute5tupleIJNS5_1CILi128EEES8_NS7_ILi64EEEEEENS_6half_tEfNS_4arch4Sm80ELb0ELb0ELb1ELb0ELb0ELb0ELb0ELb0ELi2ELi4ELi4ELi4ELb0EEENS1_24CollectiveEpilogueBwdGQAISA_fSD_Li256ELb0ELb0EEENS1_19SingleTileSchedulerILb0ELb0ELb0ELi128EEEEEEEEEvNT_6ParamsE) ;  /* 0xffff82201e007950 */ /* 0x000fea0003c3ffff */
        .type           $_ZN7cutlass13device_kernelIN5flash19enable_sm80_to_sm89INS1_16FlashAttnBwdSm80INS1_25CollectiveMainloopBwdSm80ILi2ELi2EN4cute5tupleIJNS5_1CILi128EEES8_NS7_ILi64EEEEEENS_6half_tEfNS_4arch4Sm80ELb0ELb0ELb1ELb0ELb0ELb0ELb0ELb0ELi2ELi4ELi4ELi4ELb0EEENS1_24CollectiveEpilogueBwdGQAISA_fSD_Li256ELb0ELb0EEENS1_19SingleTileSchedulerILb0ELb0ELb0ELi128EEEEEEEEEvNT_6ParamsE$_ZN4cute5tupleIJNS0_IJNS0_IJNS_1CILi8EEENS1_ILi1EEEEEENS0_IJNS1_ILi2EEEEEEEEENS0_IJNS0_IJS3_NS1_ILi0EEEEEENS0_IJiEEEEEEEEC2ERKS7_RKSB_,@function
        .size           $_ZN7cutlass13device_kernelIN5flash19enable_sm80_to_sm89INS1_16FlashAttnBwdSm80INS1_25CollectiveMainloopBwdSm80ILi2ELi2EN4cute5tupleIJNS5_1CILi128EEES8_NS7_ILi64EEEEEENS_6half_tEfNS_4arch4Sm80ELb0ELb0ELb1ELb0ELb0ELb0ELb0ELb0ELi2ELi4ELi4ELi4ELb0EEENS1_24CollectiveEpilogueBwdGQAISA_fSD_Li256ELb0ELb0EEENS1_19SingleTileSchedulerILb0ELb0ELb0ELi128EEEEEEEEEvNT_6ParamsE$_ZN4cute5tupleIJNS0_IJNS0_IJNS_1CILi8EEENS1_ILi1EEEEEENS0_IJNS1_ILi2EEEEEEEEENS0_IJNS0_IJS3_NS1_ILi0EEEEEENS0_IJiEEEEEEEEC2ERKS7_RKSB_,($_ZN7cutlass13device_kernelIN5flash19enable_sm80_to_sm89INS1_16FlashAttnBwdSm80INS1_25CollectiveMainloopBwdSm80ILi2ELi2EN4cute5tupleIJNS5_1CILi128EEES8_NS7_ILi64EEEEEENS_6half_tEfNS_4arch4Sm80ELb0ELb0ELb1ELb0ELb0ELb0ELb0ELb0ELi2ELi4ELi4ELi4ELb0EEENS1_24CollectiveEpilogueBwdGQAISA_fSD_Li256ELb0ELb0EEENS1_19SingleTileSchedulerILb0ELb0ELb0ELi128EEEEEEEEEvNT_6ParamsE$_ZN4cute5tupleIJNS0_IJNS0_IJNS_1CILi8EEENS1_ILi1EEEEEENS1_ILi2EEEEEENS0_IJNS0_IJS3_NS1_ILi0EEEEEEiEEEEEC2ERKS6_RKS9_ - $_ZN7cutlass13device_kernelIN5flash19enable_sm80_to_sm89INS1_16FlashAttnBwdSm80INS1_25CollectiveMainloopBwdSm80ILi2ELi2EN4cute5tupleIJNS5_1CILi128EEES8_NS7_ILi64EEEEEENS_6half_tEfNS_4arch4Sm80ELb0ELb0ELb1ELb0ELb0ELb0ELb0ELb0ELi2ELi4ELi4ELi4ELb0EEENS1_24CollectiveEpilogueBwdGQAISA_fSD_Li256ELb0ELb0EEENS1_19SingleTileSchedulerILb0ELb0ELb0ELi128EEEEEEEEEvNT_6ParamsE$_ZN4cute5tupleIJNS0_IJNS0_IJNS_1CILi8EEENS1_ILi1EEEEEENS0_IJNS1_ILi2EEEEEEEEENS0_IJNS0_IJS3_NS1_ILi0EEEEEENS0_IJiEEEEEEEEC2ERKS7_RKSB_)
$_ZN7cutlass13device_kernelIN5flash19enable_sm80_to_sm89INS1_16FlashAttnBwdSm80INS1_25CollectiveMainloopBwdSm80ILi2ELi2EN4cute5tupleIJNS5_1CILi128EEES8_NS7_ILi64EEEEEENS_6half_tEfNS_4arch4Sm80ELb0ELb0ELb1ELb0ELb0ELb0ELb0ELb0ELi2ELi4ELi4ELi4ELb0EEENS1_24CollectiveEpilogueBwdGQAISA_fSD_Li256ELb0ELb0EEENS1_19SingleTileSchedulerILb0ELb0ELb0ELi128EEEEEEEEEvNT_6ParamsE$_ZN4cute5tupleIJNS0_IJNS0_IJNS_1CILi8EEENS1_ILi1EEEEEENS0_IJNS1_ILi2EEEEEEEEENS0_IJNS0_IJS3_NS1_ILi0EEEEEENS0_IJiEEEEEEEEC2ERKS7_RKSB_:
[----:B------:R-:W-:Y:S02]  /*7de0*/  IADD3 R36, R85, -c[0x0][0x20], RZ ;  /* 0x8000080055247a10 */ /* 0x000fe40007ffe0ff */
[----:B------:R-:W-:-:S03]  /*7df0*/  MOV R39, 0x0 ;  /* 0x0000000000277802 */ /* 0x000fc60000000f00 */
[----:B------:R1:W-:Y:S01]  /*7e00*/  STL [R36], R37 ;  /* 0x0000002524007387 */ /* 0x0003e20000100800 */
[----:B------:R-:W-:Y:S05]  /*7e10*/  RET.REL.NODEC R38 `(_ZN7cutlass13device_kernelIN5flash19enable_sm80_to_sm89INS1_16FlashAttnBwdSm80INS1_25CollectiveMainloopBwdSm80ILi2ELi2EN4cute5tupleIJNS5_1CILi128EEES8_NS7_ILi64EEEEEENS_6half_tEfNS_4arch4Sm80ELb0ELb0ELb1ELb0ELb0ELb0ELb0ELb0ELi2ELi4ELi4ELi4ELb0EEENS1_24CollectiveEpilogueBwdGQAISA_fSD_Li256ELb0ELb0EEENS1_19SingleTileSchedulerILb0ELb0ELb0ELi128EEEEEEEEEvNT_6ParamsE) ;  /* 0xffff81e026007950 */ /* 0x000fea0003c3ffff */
        .type           $_ZN7cutlass13device_kernelIN5flash19enable_sm80_to_sm89INS1_16FlashAttnBwdSm80INS1_25CollectiveMainloopBwdSm80ILi2ELi2EN4cute5tupleIJNS5_1CILi128EEES8_NS7_ILi64EEEEEENS_6half_tEfNS_4arch4Sm80ELb0ELb0ELb1ELb0ELb0ELb0ELb0ELb0ELi2ELi4ELi4ELi4ELb0EEENS1_24CollectiveEpilogueBwdGQAISA_fSD_Li256ELb0ELb0EEENS1_19SingleTileSchedulerILb0ELb0ELb0ELi128EEEEEEEEEvNT_6ParamsE$_ZN4cute5tupleIJNS0_IJNS0_IJNS_1CILi8EEENS1_ILi1EEEEEENS1_ILi2EEEEEENS0_IJNS0_IJS3_NS1_ILi0EEEEEEiEEEEEC2ERKS6_RKS9_,@function
        .size           $_ZN7cutlass13device_kernelIN5flash19enable_sm80_to_sm89INS1_16FlashAttnBwdSm80INS1_25CollectiveMainloopBwdSm80ILi2ELi2EN4cute5tupleIJNS5_1CILi128EEES8_NS7_ILi64EEEEEENS_6half_tEfNS_4arch4Sm80ELb0ELb0ELb1ELb0ELb0ELb0ELb0ELb0ELi2ELi4ELi4ELi4ELb0EEENS1_24CollectiveEpilogueBwdGQAISA_fSD_Li256ELb0ELb0EEENS1_19SingleTileSchedulerILb0ELb0ELb0ELi128EEEEEEEEEvNT_6ParamsE$_ZN4cute5tupleIJNS0_IJNS0_IJNS_1CILi8EEENS1_ILi1EEEEEENS1_ILi2EEEEEENS0_IJNS0_IJS3_NS1_ILi0EEEEEEiEEEEEC2ERKS6_RKS9_,($_ZN7cutlass13device_kernelIN5flash19enable_sm80_to_sm89INS1_16FlashAttnBwdSm80INS1_25CollectiveMainloopBwdSm80ILi2ELi2EN4cute5tupleIJNS5_1CILi128EEES8_NS7_ILi64EEEEEENS_6half_tEfNS_4arch4Sm80ELb0ELb0ELb1ELb0ELb0ELb0ELb0ELb0ELi2ELi4ELi4ELi4ELb0EEENS1_24CollectiveEpilogueBwdGQAISA_fSD_Li256ELb0ELb0EEENS1_19SingleTileSchedulerILb0ELb0ELb0ELi128EEEEEEEEEvNT_6ParamsE$_ZN4cute5tupleIJNS0_IJNS0_IJNS_1CILi8EEENS1_ILi1EEEEEENS1_ILi2EEENS0_IJS5_S5_EEEEEENS0_IJNS0_IJS3_NS1_ILi0EEEEEENS1_ILi4096EEENS0_IJiiEEEEEEEEC2ERKS7_RKSC_ - $_ZN7cutlass13device_kernelIN5flash19enable_sm80_to_sm89INS1_16FlashAttnBwdSm80INS1_25CollectiveMainloopBwdSm80ILi2ELi2EN4cute5tupleIJNS5_1CILi128EEES8_NS7_ILi64EEEEEENS_6half_tEfNS_4arch4Sm80ELb0ELb0ELb1ELb0ELb0ELb0ELb0ELb0ELi2ELi4ELi4ELi4ELb0EEENS1_24CollectiveEpilogueBwdGQAISA_fSD_Li256ELb0ELb0EEENS1_19SingleTileSchedulerILb0ELb0ELb0ELi128EEEEEEEEEvNT_6ParamsE$_ZN4cute5tupleIJNS0_IJNS0_IJNS_1CILi8EEENS1_ILi1EEEEEENS1_ILi2EEEEEENS0_IJNS0_IJS3_NS1_ILi0EEEEEEiEEEEEC2ERKS6_RKS9_)
$_ZN7cutlass13device_kernelIN5flash19enable_sm80_to_sm89INS1_16FlashAttnBwdSm80INS1_25CollectiveMainloopBwdSm80ILi2ELi2EN4cute5tupleIJNS5_1CILi128EEES8_NS7_ILi64EEEEEENS_6half_tEfNS_4arch4Sm80ELb0ELb0ELb1ELb0ELb0ELb0ELb0ELb0ELi2ELi4ELi4ELi4ELb0EEENS1_24CollectiveEpilogueBwdGQAISA_fSD_Li256ELb0ELb0EEENS1_19SingleTileSchedulerILb0ELb0ELb0ELi128EEEEEEEEEvNT_6ParamsE$_ZN4cute5tupleIJNS0_IJNS0_IJNS_1CILi8EEENS1_ILi1EEEEEENS1_ILi2EEEEEENS0_IJNS0_IJS3_NS1_ILi0EEEEEEiEEEEEC2ERKS6_RKS9_:
[----:B------:R-:W-:Y:S02]  /*7e20*/  IADD3 R2, R85, -c[0x0][0x20], RZ ;  /* 0x8000080055027a10 */ /* 0x000fe40007ffe0ff */
[----:B------:R-:W-:-:S03]  /*7e30*/  MOV R37, 0x0 ;  /* 0x0000000000257802 */ /* 0x000fc60000000f00 */
[----:B------:R1:W-:Y:S01]  /*7e40*/  STL [R2], R3 ;  /* 0x0000000302007387 */ /* 0x0003e20000100800 */
[----:B------:R-:W-:Y:S05]  /*7e50*/  RET.REL.NODEC R36 `(_ZN7cutlass13device_kernelIN5flash19enable_sm80_to_sm89INS1_16FlashAttnBwdSm80INS1_25CollectiveMainloopBwdSm80ILi2ELi2EN4cute5tupleIJNS5_1CILi128EEES8_NS7_ILi64EEEEEENS_6half_tEfNS_4arch4Sm80ELb0ELb0ELb1ELb0ELb0ELb0ELb0ELb0ELi2ELi4ELi4ELi4ELb0EEENS1_24CollectiveEpilogueBwdGQAISA_fSD_Li256ELb0ELb0EEENS1_19SingleTileSchedulerILb0ELb0ELb0ELi128EEEEEEEEEvNT_6ParamsE) ;  /* 0xffff81a024007950 */ /* 0x000fea0003c3ffff */
        .type           $_ZN7cutlass13device_kernelIN5flash19enable_sm80_to_sm89INS1_16FlashAttnBwdSm80INS1_25CollectiveMainloopBwdSm80ILi2ELi2EN4cute5tupleIJNS5_1CILi128EEES8_NS7_ILi64EEEEEENS_6half_tEfNS_4arch4Sm80ELb0ELb0ELb1ELb0ELb0ELb0ELb0ELb0ELi2ELi4ELi4ELi4ELb0EEENS1_24CollectiveEpilogueBwdGQAISA_fSD_Li256ELb0ELb0EEENS1_19SingleTileSchedulerILb0ELb0ELb0ELi128EEEEEEEEEvNT_6ParamsE$_ZN4cute5tupleIJNS0_IJNS0_IJNS_1CILi8EEENS1_ILi1EEEEEENS1_ILi2EEENS0_IJS5_S5_EEEEEENS0_IJNS0_IJS3_NS1_ILi0EEEEEENS1_ILi4096EEENS0_IJiiEEEEEEEEC2ERKS7_RKSC_,@function
        .size           $_ZN7cutlass13device_kernelIN5flash19enable_sm80_to_sm89INS1_16FlashAttnBwdSm80INS1_25CollectiveMainloopBwdSm80ILi2ELi2EN4cute5tupleIJNS5_1CILi128EEES8_NS7_ILi64EEEEEENS_6half_tEfNS_4arch4Sm80ELb0ELb0ELb1ELb0ELb0ELb0ELb0ELb0ELi2ELi4ELi4ELi4ELb0EEENS1_24CollectiveEpilogueBwdGQAISA_fSD_Li256ELb0ELb0EEENS1_19SingleTileSchedulerILb0ELb0ELb0ELi128EEEEEEEEEvNT_6ParamsE$_ZN4cute5tupleIJNS0_IJNS0_IJNS_1CILi8EEENS1_ILi1EEEEEENS1_ILi2EEENS0_IJS5_S5_EEEEEENS0_IJNS0_IJS3_NS1_ILi0EEEEEENS1_ILi4096EEENS0_IJiiEEEEEEEEC2ERKS7_RKSC_,($_ZN7cutlass13device_kernelIN5flash19enable_sm80_to_sm89INS1_16FlashAttnBwdSm80INS1_25CollectiveMainloopBwdSm80ILi2ELi2EN4cute5tupleIJNS5_1CILi128EEES8_NS7_ILi64EEEEEENS_6half_tEfNS_4arch4Sm80ELb0ELb0ELb1ELb0ELb0ELb0ELb0ELb0ELi2ELi4ELi4ELi4ELb0EEENS1_24CollectiveEpilogueBwdGQAISA_fSD_Li256ELb0ELb0EEENS1_19SingleTileSchedulerILb0ELb0ELb0ELi128EEEEEEEEEvNT_6ParamsE$_ZN4cute5tupleIJNS0_IJNS0_IJNS_1CILi8EEENS1_ILi1EEEEEENS1_ILi2EEES2_EEENS0_IJNS0_IJS3_NS1_ILi0EEEEEEiNS1_ILi1024EEEEEEEEC2ERKS6_RKSA_ - $_ZN7cutlass13device_kernelIN5flash19enable_sm80_to_sm89INS1_16FlashAttnBwdSm80INS1_25CollectiveMainloopBwdSm80ILi2ELi2EN4cute5tupleIJNS5_1CILi128EEES8_NS7_ILi64EEEEEENS_6half_tEfNS_4arch4Sm80ELb0ELb0ELb1ELb0ELb0ELb0ELb0ELb0ELi2ELi4ELi4ELi4ELb0EEENS1_24CollectiveEpilogueBwdGQAISA_fSD_Li256ELb0ELb0EEENS1_19SingleTileSchedulerILb0ELb0ELb0ELi128EEEEEEEEEvNT_6ParamsE$_ZN4cute5tupleIJNS0_IJNS0_IJNS_1CILi8EEENS1_ILi1EEEEEENS1_ILi2EEENS0_IJS5_S5_EEEEEENS0_IJNS0_IJS3_NS1_ILi0EEEEEENS1_ILi4096EEENS0_IJiiEEEEEEEEC2ERKS7_RKSC_)
$_ZN7cutlass13device_kernelIN5flash19enable_sm80_to_sm89INS1_16FlashAttnBwdSm80INS1_25CollectiveMainloopBwdSm80ILi2ELi2EN4cute5tupleIJNS5_1CILi128EEES8_NS7_ILi64EEEEEENS_6half_tEfNS_4arch4Sm80ELb0ELb0ELb1ELb0ELb0ELb0ELb0ELb0ELi2ELi4ELi4ELi4ELb0EEENS1_24CollectiveEpilogueBwdGQAISA_fSD_Li256ELb0ELb0EEENS1_19SingleTileSchedulerILb0ELb0ELb0ELi128EEEEEEEEEvNT_6ParamsE$_ZN4cute5tupleIJNS0_IJNS0_IJNS_1CILi8EEENS1_ILi1EEEEEENS1_ILi2EEENS0_IJS5_S5_EEEEEENS0_IJNS0_IJS3_NS1_ILi0EEEEEENS1_ILi4096EEENS0_IJiiEEEEEEEEC2ERKS7_RKSC_:
[----:B------:R-:W-:Y:S01]  /*7e60*/  IADD3 R2, R62, -c[0x0][0x20], RZ ;  /* 0x800008003e027a10 */ /* 0x000fe20007ffe0ff */
[----:B------:R-:W-:Y:S01]  /*7e70*/  IMAD.MOV.U32 R20, RZ, RZ, R4 ;  /* 0x000000ffff147224 */ /* 0x000fe200078e0004 */
[----:B------:R-:W-:-:S03]  /*7e80*/  MOV R21, 0x0 ;  /* 0x0000000000157802 */ /* 0x000fc60000000f00 */
[----:B------:R1:W-:Y:S04]  /*7e90*/  STL [R2], R5 ;  /* 0x0000000502007387 */ /* 0x0003e80000100800 */
[----:B------:R1:W-:Y:S01]  /*7ea0*/  STL [R2+0x4], R3 ;  /* 0x0000040302007387 */ /* 0x0003e20000100800 */
[----:B------:R-:W-:Y:S05]  /*7eb0*/  RET.REL.NODEC R20 `(_ZN7cutlass13device_kernelIN5flash19enable_sm80_to_sm89INS1_16FlashAttnBwdSm80INS1_25CollectiveMainloopBwdSm80ILi2ELi2EN4cute5tupleIJNS5_1CILi128EEES8_NS7_ILi64EEEEEENS_6half_tEfNS_4arch4Sm80ELb0ELb0ELb1ELb0ELb0ELb0ELb0ELb0ELi2ELi4ELi4ELi4ELb0EEENS1_24CollectiveEpilogueBwdGQAISA_fSD_Li256ELb0ELb0EEENS1_19SingleTileSchedulerILb0ELb0ELb0ELi128EEEEEEEEEvNT_6ParamsE) ;  /* 0xffff814014007950 */ /* 0x000fea0003c3ffff */
        .type           $_ZN7cutlass13device_kernelIN5flash19enable_sm80_to_sm89INS1_16FlashAttnBwdSm80INS1_25CollectiveMainloopBwdSm80ILi2ELi2EN4cute5tupleIJNS5_1CILi128EEES8_NS7_ILi64EEEEEENS_6half_tEfNS_4arch4Sm80ELb0ELb0ELb1ELb0ELb0ELb0ELb0ELb0ELi2ELi4ELi4ELi4ELb0EEENS1_24CollectiveEpilogueBwdGQAISA_fSD_Li256ELb0ELb0EEENS1_19SingleTileSchedulerILb0ELb0ELb0ELi128EEEEEEEEEvNT_6ParamsE$_ZN4cute5tupleIJNS0_IJNS0_IJNS_1CILi8EEENS1_ILi1EEEEEENS1_ILi2EEES2_EEENS0_IJNS0_IJS3_NS1_ILi0EEEEEEiNS1_ILi1024EEEEEEEEC2ERKS6_RKSA_,@function
        .size           $_ZN7cutlass13device_kernelIN5flash19enable_sm80_to_sm89INS1_16FlashAttnBwdSm80INS1_25CollectiveMainloopBwdSm80ILi2ELi2EN4cute5tupleIJNS5_1CILi128EEES8_NS7_ILi64EEEEEENS_6half_tEfNS_4arch4Sm80ELb0ELb0ELb1ELb0ELb0ELb0ELb0ELb0ELi2ELi4ELi4ELi4ELb0EEENS1_24CollectiveEpilogueBwdGQAISA_fSD_Li256ELb0ELb0EEENS1_19SingleTileSchedulerILb0ELb0ELb0ELi128EEEEEEEEEvNT_6ParamsE$_ZN4cute5tupleIJNS0_IJNS0_IJNS_1CILi8EEENS1_ILi1EEEEEENS1_ILi2EEES2_EEENS0_IJNS0_IJS3_NS1_ILi0EEEEEEiNS1_ILi1024EEEEEEEEC2ERKS6_RKSA_,($_ZN7cutlass13device_kernelIN5flash19enable_sm80_to_sm89INS1_16FlashAttnBwdSm80INS1_25CollectiveMainloopBwdSm80ILi2ELi2EN4cute5tupleIJNS5_1CILi128EEES8_NS7_ILi64EEEEEENS_6half_tEfNS_4arch4Sm80ELb0ELb0ELb1ELb0ELb0ELb0ELb0ELb0ELi2ELi4ELi4ELi4ELb0EEENS1_24CollectiveEpilogueBwdGQAISA_fSD_Li256ELb0ELb0EEENS1_19SingleTileSchedulerILb0ELb0ELb0ELi128EEEEEEEEEvNT_6ParamsE$_ZN4cute5tupleIJNS0_IJNS_1CILi16EEENS1_ILi2EEES3_S3_NS1_ILi4EEES3_EEENS0_IJNS1_ILi1EEEiiiNS1_ILi144EEENS1_ILi512EEEEEEEEC2ERKS5_RKS9_ - $_ZN7cutlass13device_kernelIN5flash19enable_sm80_to_sm89INS1_16FlashAttnBwdSm80INS1_25CollectiveMainloopBwdSm80ILi2ELi2EN4cute5tupleIJNS5_1CILi128EEES8_NS7_ILi64EEEEEENS_6half_tEfNS_4arch4Sm80ELb0ELb0ELb1ELb0ELb0ELb0ELb0ELb0ELi2ELi4ELi4ELi4ELb0EEENS1_24CollectiveEpilogueBwdGQAISA_fSD_Li256ELb0ELb0EEENS1_19SingleTileSchedulerILb0ELb0ELb0ELi128EEEEEEEEEvNT_6ParamsE$_ZN4cute5tupleIJNS0_IJNS0_IJNS_1CILi8EEENS1_ILi1EEEEEENS1_ILi2EEES2_EEENS0_IJNS0_IJS3_NS1_ILi0EEEEEEiNS1_ILi1024EEEEEEEEC2ERKS6_RKSA_)
$_ZN7cutlass13device_kernelIN5flash19enable_sm80_to_sm89INS1_16FlashAttnBwdSm80INS1_25CollectiveMainloopBwdSm80ILi2ELi2EN4cute5tupleIJNS5_1CILi128EEES8_NS7_ILi64EEEEEENS_6half_tEfNS_4arch4Sm80ELb0ELb0ELb1ELb0ELb0ELb0ELb0ELb0ELi2ELi4ELi4ELi4ELb0EEENS1_24CollectiveEpilogueBwdGQAISA_fSD_Li256ELb0ELb0EEENS1_19SingleTileSchedulerILb0ELb0ELb0ELi128EEEEEEEEEvNT_6ParamsE$_ZN4cute5tupleIJNS0_IJNS0_IJNS_1CILi8EEENS1_ILi1EEEEEENS1_ILi2EEES2_EEENS0_IJNS0_IJS3_NS1_ILi0EEEEEEiNS1_ILi1024EEEEEEEEC2ERKS6_RKSA_:
[----:B------:R-:W-:Y:S01]  /*7ec0*/  IADD3 R2, R62, -c[0x0][0x20], RZ ;  /* 0x800008003e027a10 */ /* 0x000fe20007ffe0ff */
[----:B------:R-:W-:Y:S01]  /*7ed0*/  IMAD.MOV.U32 R12, RZ, RZ, R4 ;  /* 0x000000ffff0c7224 */ /* 0x000fe200078e0004 */
[----:B------:R-:W-:-:S03]  /*7ee0*/  MOV R13, 0x0 ;  /* 0x00000000000d7802 */ /* 0x000fc60000000f00 */
[----:B------:R1:W-:Y:S01]  /*7ef0*/  STL [R2], R3 ;  /* 0x0000000302007387 */ /* 0x0003e20000100800 */
[----:B------:R-:W-:Y:S05]  /*7f00*/  RET.REL.NODEC R12 `(_ZN7cutlass13device_kernelIN5flash19enable_sm80_to_sm89INS1_16FlashAttnBwdSm80INS1_25CollectiveMainloopBwdSm80ILi2ELi2EN4cute5tupleIJNS5_1CILi128EEES8_NS7_ILi64EEEEEENS_6half_tEfNS_4arch4Sm80ELb0ELb0ELb1ELb0ELb0ELb0ELb0ELb0ELi2ELi4ELi4ELi4ELb0EEENS1_24CollectiveEpilogueBwdGQAISA_fSD_Li256ELb0ELb0EEENS1_19SingleTileSchedulerILb0ELb0ELb0ELi128EEEEEEEEEvNT_6ParamsE) ;  /* 0xffff80f00c007950 */ /* 0x000fea0003c3ffff */
        .type           $_ZN7cutlass13device_kernelIN5flash19enable_sm80_to_sm89INS1_16FlashAttnBwdSm80INS1_25CollectiveMainloopBwdSm80ILi2ELi2EN4cute5tupleIJNS5_1CILi128EEES8_NS7_ILi64EEEEEENS_6half_tEfNS_4arch4Sm80ELb0ELb0ELb1ELb0ELb0ELb0ELb0ELb0ELi2ELi4ELi4ELi4ELb0EEENS1_24CollectiveEpilogueBwdGQAISA_fSD_Li256ELb0ELb0EEENS1_19SingleTileSchedulerILb0ELb0ELb0ELi128EEEEEEEEEvNT_6ParamsE$_ZN4cute5tupleIJNS0_IJNS_1CILi16EEENS1_ILi2EEES3_S3_NS1_ILi4EEES3_EEENS0_IJNS1_ILi1EEEiiiNS1_ILi144EEENS1_ILi512EEEEEEEEC2ERKS5_RKS9_,@function
        .size           $_ZN7cutlass13device_kernelIN5flash19enable_sm80_to_sm89INS1_16FlashAttnBwdSm80INS1_25CollectiveMainloopBwdSm80ILi2ELi2EN4cute5tupleIJNS5_1CILi128EEES8_NS7_ILi64EEEEEENS_6half_tEfNS_4arch4Sm80ELb0ELb0ELb1ELb0ELb0ELb0ELb0ELb0ELi2ELi4ELi4ELi4ELb0EEENS1_24CollectiveEpilogueBwdGQAISA_fSD_Li256ELb0ELb0EEENS1_19SingleTileSchedulerILb0ELb0ELb0ELi128EEEEEEEEEvNT_6ParamsE$_ZN4cute5tupleIJNS0_IJNS_1CILi16EEENS1_ILi2EEES3_S3_NS1_ILi4EEES3_EEENS0_IJNS1_ILi1EEEiiiNS1_ILi144EEENS1_ILi512EEEEEEEEC2ERKS5_RKS9_,($_ZN7cutlass13device_kernelIN5flash19enable_sm80_to_sm89INS1_16FlashAttnBwdSm80INS1_25CollectiveMainloopBwdSm80ILi2ELi2EN4cute5tupleIJNS5_1CILi128EEES8_NS7_ILi64EEEEEENS_6half_tEfNS_4arch4Sm80ELb0ELb0ELb1ELb0ELb0ELb0ELb0ELb0ELi2ELi4ELi4ELi4ELb0EEENS1_24CollectiveEpilogueBwdGQAISA_fSD_Li256ELb0ELb0EEENS1_19SingleTileSchedulerILb0ELb0ELb0ELi128EEEEEEEEEvNT_6ParamsE$_ZN4cute5tupleIJNS0_IJNS_1CILi2EEEEEENS0_IJiEEEEEC2ERKS3_RKS4_ - $_ZN7cutlass13device_kernelIN5flash19enable_sm80_to_sm89INS1_16FlashAttnBwdSm80INS1_25CollectiveMainloopBwdSm80ILi2ELi2EN4cute5tupleIJNS5_1CILi128EEES8_NS7_ILi64EEEEEENS_6half_tEfNS_4arch4Sm80ELb0ELb0ELb1ELb0ELb0ELb0ELb0ELb0ELi2ELi4ELi4ELi4ELb0EEENS1_24CollectiveEpilogueBwdGQAISA_fSD_Li256ELb0ELb0EEENS1_19SingleTileSchedulerILb0ELb0ELb0ELi128EEEEEEEEEvNT_6ParamsE$_ZN4cute5tupleIJNS0_IJNS_1CILi16EEENS1_ILi2EEES3_S3_NS1_ILi4EEES3_EEENS0_IJNS1_ILi1EEEiiiNS1_ILi144EEENS1_ILi512EEEEEEEEC2ERKS5_RKS9_)
$_ZN7cutlass13device_kernelIN5flash19enable_sm80_to_sm89INS1_16FlashAttnBwdSm80INS1_25CollectiveMainloopBwdSm80ILi2ELi2EN4cute5tupleIJNS5_1CILi128EEES8_NS7_ILi64EEEEEENS_6half_tEfNS_4arch4Sm80ELb0ELb0ELb1ELb0ELb0ELb0ELb0ELb0ELi2ELi4ELi4ELi4ELb0EEENS1_24CollectiveEpilogueBwdGQAISA_fSD_Li256ELb0ELb0EEENS1_19SingleTileSchedulerILb0ELb0ELb0ELi128EEEEEEEEEvNT_6ParamsE$_ZN4cute5tupleIJNS0_IJNS_1CILi16EEENS1_ILi2EEES3_S3_NS1_ILi4EEES3_EEENS0_IJNS1_ILi1EEEiiiNS1_ILi144EEENS1_ILi512EEEEEEEEC2ERKS5_RKS9_:
[----:B------:R-:W-:Y:S02]  /*7f10*/  IADD3 R4, R86, -c[0x0][0x20], RZ ;  /* 0x8000080056047a10 */ /* 0x000fe40007ffe0ff */
[----:B------:R-:W-:-:S03]  /*7f20*/  MOV R17, 0x0 ;  /* 0x0000000000117802 */ /* 0x000fc60000000f00 */
[----:B------:R1:W-:Y:S04]  /*7f30*/  STL [R4], R2 ;  /* 0x0000000204007387 */ /* 0x0003e80000100800 */
[----:B------:R1:W-:Y:S04]  /*7f40*/  STL [R4+0x4], R3 ;  /* 0x0000040304007387 */ /* 0x0003e80000100800 */
[----:B------:R1:W-:Y:S01]  /*7f50*/  STL [R4+0x8], R5 ;  /* 0x0000080504007387 */ /* 0x0003e20000100800 */
[----:B------:R-:W-:Y:S05]  /*7f60*/  RET.REL.NODEC R16 `(_ZN7cutlass13device_kernelIN5flash19enable_sm80_to_sm89INS1_16FlashAttnBwdSm80INS1_25CollectiveMainloopBwdSm80ILi2ELi2EN4cute5tupleIJNS5_1CILi128EEES8_NS7_ILi64EEEEEENS_6half_tEfNS_4arch4Sm80ELb0ELb0ELb1ELb0ELb0ELb0ELb0ELb0ELi2ELi4ELi4ELi4ELb0EEENS1_24CollectiveEpilogueBwdGQAISA_fSD_Li256ELb0ELb0EEENS1_19SingleTileSchedulerILb0ELb0ELb0ELi128EEEEEEEEEvNT_6ParamsE) ;  /* 0xffff809010007950 */ /* 0x000fea0003c3ffff */
        .type           $_ZN7cutlass13device_kernelIN5flash19enable_sm80_to_sm89INS1_16FlashAttnBwdSm80INS1_25CollectiveMainloopBwdSm80ILi2ELi2EN4cute5tupleIJNS5_1CILi128EEES8_NS7_ILi64EEEEEENS_6half_tEfNS_4arch4Sm80ELb0ELb0ELb1ELb0ELb0ELb0ELb0ELb0ELi2ELi4ELi4ELi4ELb0EEENS1_24CollectiveEpilogueBwdGQAISA_fSD_Li256ELb0ELb0EEENS1_19SingleTileSchedulerILb0ELb0ELb0ELi128EEEEEEEEEvNT_6ParamsE$_ZN4cute5tupleIJNS0_IJNS_1CILi2EEEEEENS0_IJiEEEEEC2ERKS3_RKS4_,@function
        .size           $_ZN7cutlass13device_kernelIN5flash19enable_sm80_to_sm89INS1_16FlashAttnBwdSm80INS1_25CollectiveMainloopBwdSm80ILi2ELi2EN4cute5tupleIJNS5_1CILi128EEES8_NS7_ILi64EEEEEENS_6half_tEfNS_4arch4Sm80ELb0ELb0ELb1ELb0ELb0ELb0ELb0ELb0ELi2ELi4ELi4ELi4ELb0EEENS1_24CollectiveEpilogueBwdGQAISA_fSD_Li256ELb0ELb0EEENS1_19SingleTileSchedulerILb0ELb0ELb0ELi128EEEEEEEEEvNT_6ParamsE$_ZN4cute5tupleIJNS0_IJNS_1CILi2EEEEEENS0_IJiEEEEEC2ERKS3_RKS4_,($_ZN7cutlass13device_kernelIN5flash19enable_sm80_to_sm89INS1_16FlashAttnBwdSm80INS1_25CollectiveMainloopBwdSm80ILi2ELi2EN4cute5tupleIJNS5_1CILi128EEES8_NS7_ILi64EEEEEENS_6half_tEfNS_4arch4Sm80ELb0ELb0ELb1ELb0ELb0ELb0ELb0ELb0ELi2ELi4ELi4ELi4ELb0EEENS1_24CollectiveEpilogueBwdGQAISA_fSD_Li256ELb0ELb0EEENS1_19SingleTileSchedulerILb0ELb0ELb0ELi128EEEEEEEEEvNT_6ParamsE$_ZN4cute5tupleIJNS0_IJNS_1CILi8EEENS0_IJNS1_ILi2EEES3_S3_EEENS1_ILi1EEES4_S5_EEENS0_IJS5_NS0_IJS2_iiEEENS1_ILi64EEENS0_IJiNS1_ILi144EEENS1_ILi288EEEEEENS1_ILi512EEEEEEEEC2ERKS6_RKSD_ - $_ZN7cutlass13device_kernelIN5flash19enable_sm80_to_sm89INS1_16FlashAttnBwdSm80INS1_25CollectiveMainloopBwdSm80ILi2ELi2EN4cute5tupleIJNS5_1CILi128EEES8_NS7_ILi64EEEEEENS_6half_tEfNS_4arch4Sm80ELb0ELb0ELb1ELb0ELb0ELb0ELb0ELb0ELi2ELi4ELi4ELi4ELb0EEENS1_24CollectiveEpilogueBwdGQAISA_fSD_Li256ELb0ELb0EEENS1_19SingleTileSchedulerILb0ELb0ELb0ELi128EEEEEEEEEvNT_6ParamsE$_ZN4cute5tupleIJNS0_IJNS_1CILi2EEEEEENS0_IJiEEEEEC2ERKS3_RKS4_)
$_ZN7cutlass13device_kernelIN5flash19enable_sm80_to_sm89INS1_16FlashAttnBwdSm80INS1_25CollectiveMainloopBwdSm80ILi2ELi2EN4cute5tupleIJNS5_1CILi128EEES8_NS7_ILi64EEEEEENS_6half_tEfNS_4arch4Sm80ELb0ELb0ELb1ELb0ELb0ELb0ELb0ELb0ELi2ELi4ELi4ELi4ELb0EEENS1_24CollectiveEpilogueBwdGQAISA_fSD_Li256ELb0ELb0EEENS1_19SingleTileSchedulerILb0ELb0ELb0ELi128EEEEEEEEEvNT_6ParamsE$_ZN4cute5tupleIJNS0_IJNS_1CILi2EEEEEENS0_IJiEEEEEC2ERKS3_RKS4_:
[----:B------:R-:W-:Y:S02]  /*7f70*/  IADD3 R4, R86, -c[0x0][0x20], RZ ;  /* 0x8000080056047a10 */ /* 0x000fe40007ffe0ff */
[----:B------:R-:W-:-:S03]  /*7f80*/  MOV R7, 0x0 ;  /* 0x0000000000077802 */ /* 0x000fc60000000f00 */
[----:B------:R1:W-:Y:S01]  /*7f90*/  STL [R4], R5 ;  /* 0x0000000504007387 */ /* 0x0003e20000100800 */
[----:B------:R-:W-:Y:S05]  /*7fa0*/  RET.REL.NODEC R6 `(_ZN7cutlass13device_kernelIN5flash19enable_sm80_to_sm89INS1_16FlashAttnBwdSm80INS1_25CollectiveMainloopBwdSm80ILi2ELi2EN4cute5tupleIJNS5_1CILi128EEES8_NS7_ILi64EEEEEENS_6half_tEfNS_4arch4Sm80ELb0ELb0ELb1ELb0ELb0ELb0ELb0ELb0ELi2ELi4ELi4ELi4ELb0EEENS1_24CollectiveEpilogueBwdGQAISA_fSD_Li256ELb0ELb0EEENS1_19SingleTileSchedulerILb0ELb0ELb0ELi128EEEEEEEEEvNT_6ParamsE) ;  /* 0xffff805006007950 */ /* 0x000fea0003c3ffff */
        .type           $_ZN7cutlass13device_kernelIN5flash19enable_sm80_to_sm89INS1_16FlashAttnBwdSm80INS1_25CollectiveMainloopBwdSm80ILi2ELi2EN4cute5tupleIJNS5_1CILi128EEES8_NS7_ILi64EEEEEENS_6half_tEfNS_4arch4Sm80ELb0ELb0ELb1ELb0ELb0ELb0ELb0ELb0ELi2ELi4ELi4ELi4ELb0EEENS1_24CollectiveEpilogueBwdGQAISA_fSD_Li256ELb0ELb0EEENS1_19SingleTileSchedulerILb0ELb0ELb0ELi128EEEEEEEEEvNT_6ParamsE$_ZN4cute5tupleIJNS0_IJNS_1CILi8EEENS0_IJNS1_ILi2EEES3_S3_EEENS1_ILi1EEES4_S5_EEENS0_IJS5_NS0_IJS2_iiEEENS1_ILi64EEENS0_IJiNS1_ILi144EEENS1_ILi288EEEEEENS1_ILi512EEEEEEEEC2ERKS6_RKSD_,@function
        .size           $_ZN7cutlass13device_kernelIN5flash19enable_sm80_to_sm89INS1_16FlashAttnBwdSm80INS1_25CollectiveMainloopBwdSm80ILi2ELi2EN4cute5tupleIJNS5_1CILi128EEES8_NS7_ILi64EEEEEENS_6half_tEfNS_4arch4Sm80ELb0ELb0ELb1ELb0ELb0ELb0ELb0ELb0ELi2ELi4ELi4ELi4ELb0EEENS1_24CollectiveEpilogueBwdGQAISA_fSD_Li256ELb0ELb0EEENS1_19SingleTileSchedulerILb0ELb0ELb0ELi128EEEEEEEEEvNT_6ParamsE$_ZN4cute5tupleIJNS0_IJNS_1CILi8EEENS0_IJNS1_ILi2EEES3_S3_EEENS1_ILi1EEES4_S5_EEENS0_IJS5_NS0_IJS2_iiEEENS1_ILi64EEENS0_IJiNS1_ILi144EEENS1_ILi288EEEEEENS1_ILi512EEEEEEEEC2ERKS6_RKSD_,($_ZN7cutlass13device_kernelIN5flash19enable_sm80_to_sm89INS1_16FlashAttnBwdSm80INS1_25CollectiveMainloopBwdSm80ILi2ELi2EN4cute5tupleIJNS5_1CILi128EEES8_NS7_ILi64EEEEEENS_6half_tEfNS_4arch4Sm80ELb0ELb0ELb1ELb0ELb0ELb0ELb0ELb0ELi2ELi4ELi4ELi4ELb0EEENS1_24CollectiveEpilogueBwdGQAISA_fSD_Li256ELb0ELb0EEENS1_19SingleTileSchedulerILb0ELb0ELb0ELi128EEEEEEEEEvNT_6ParamsE$_ZN4cute5tupleIJNS0_IJNS_1CILi8EEENS0_IJNS1_ILi2EEES3_S3_EEENS1_ILi1EEES4_S5_EEENS0_IJS5_NS0_IJiiiEEENS1_ILi64EEENS0_IJNS1_ILi72EEENS1_ILi144EEENS1_ILi288EEEEEENS1_ILi512EEEEEEEEC2ERKS6_RKSE_ - $_ZN7cutlass13device_kernelIN5flash19enable_sm80_to_sm89INS1_16FlashAttnBwdSm80INS1_25CollectiveMainloopBwdSm80ILi2ELi2EN4cute5tupleIJNS5_1CILi128EEES8_NS7_ILi64EEEEEENS_6half_tEfNS_4arch4Sm80ELb0ELb0ELb1ELb0ELb0ELb0ELb0ELb0ELi2ELi4ELi4ELi4ELb0EEENS1_24CollectiveEpilogueBwdGQAISA_fSD_Li256ELb0ELb0EEENS1_19SingleTileSchedulerILb0ELb0ELb0ELi128EEEEEEEEEvNT_6ParamsE$_ZN4cute5tupleIJNS0_IJNS_1CILi8EEENS0_IJNS1_ILi2EEES3_S3_EEENS1_ILi1EEES4_S5_EEENS0_IJS5_NS0_IJS2_iiEEENS1_ILi64EEENS0_IJiNS1_ILi144EEENS1_ILi288EEEEEENS1_ILi512EEEEEEEEC2ERKS6_RKSD_)
$_ZN7cutlass13device_kernelIN5flash19enable_sm80_to_sm89INS1_16FlashAttnBwdSm80INS1_25CollectiveMainloopBwdSm80ILi2ELi2EN4cute5tupleIJNS5_1CILi128EEES8_NS7_ILi64EEEEEENS_6half_tEfNS_4arch4Sm80ELb0ELb0ELb1ELb0ELb0ELb0ELb0ELb0ELi2ELi4ELi4ELi4ELb0EEENS1_24CollectiveEpilogueBwdGQAISA_fSD_Li256ELb0ELb0EEENS1_19SingleTileSchedulerILb0ELb0ELb0ELi128EEEEEEEEEvNT_6ParamsE$_ZN4cute5tupleIJNS0_IJNS_1CILi8EEENS0_IJNS1_ILi2EEES3_S3_EEENS1_ILi1EEES4_S5_EEENS0_IJS5_NS0_IJS2_iiEEENS1_ILi64EEENS0_IJiNS1_ILi144EEENS1_ILi288EEEEEENS1_ILi512EEEEEEEEC2ERKS6_RKSD_:
[----:B------:R-:W-:Y:S01]  /*7fb0*/  IADD3 R4, R84, -c[0x0][0x20], RZ ;  /* 0x8000080054047a10 */ /* 0x000fe20007ffe0ff */
[----:B------:R-:W-:Y:S01]  /*7fc0*/  IMAD.MOV.U32 R34, RZ, RZ, R26 ;  /* 0x000000ffff227224 */ /* 0x000fe200078e001a */
[----:B------:R-:W-:-:S03]  /*7fd0*/  MOV R35, 0x0 ;  /* 0x0000000000237802 */ /* 0x000fc60000000f00 */
[----:B------:R1:W-:Y:S04]  /*7fe0*/  STL [R4], R2 ;  /* 0x0000000204007387 */ /* 0x0003e80000100800 */
[----:B------:R1:W-:Y:S04]  /*7ff0*/  STL [R4+0x4], R3 ;  /* 0x0000040304007387 */ /* 0x0003e80000100800 */
[----:B------:R1:W-:Y:S01]  /*8000*/  STL [R4+0x8], R5 ;  /* 0x0000080504007387 */ /* 0x0003e20000100800 */
[----:B------:R-:W-:Y:S05]  /*8010*/  RET.REL.NODEC R34 `(_ZN7cutlass13device_kernelIN5flash19enable_sm80_to_sm89INS1_16FlashAttnBwdSm80INS1_25CollectiveMainloopBwdSm80ILi2ELi2EN4cute5tupleIJNS5_1CILi128EEES8_NS7_ILi64EEEEEENS_6half_tEfNS_4arch4Sm80ELb0ELb0ELb1ELb0ELb0ELb0ELb0ELb0ELi2ELi4ELi4ELi4ELb0EEENS1_24CollectiveEpilogueBwdGQAISA_fSD_Li256ELb0ELb0EEENS1_19SingleTileSchedulerILb0ELb0ELb0ELi128EEEEEEEEEvNT_6ParamsE) ;  /* 0xffff7fe022007950 */ /* 0x000fea0003c3ffff */
        .type           $_ZN7cutlass13device_kernelIN5flash19enable_sm80_to_sm89INS1_16FlashAttnBwdSm80INS1_25CollectiveMainloopBwdSm80ILi2ELi2EN4cute5tupleIJNS5_1CILi128EEES8_NS7_ILi64EEEEEENS_6half_tEfNS_4arch4Sm80ELb0ELb0ELb1ELb0ELb0ELb0ELb0ELb0ELi2ELi4ELi4ELi4ELb0EEENS1_24CollectiveEpilogueBwdGQAISA_fSD_Li256ELb0ELb0EEENS1_19SingleTileSchedulerILb0ELb0ELb0ELi128EEEEEEEEEvNT_6ParamsE$_ZN4cute5tupleIJNS0_IJNS_1CILi8EEENS0_IJNS1_ILi2EEES3_S3_EEENS1_ILi1EEES4_S5_EEENS0_IJS5_NS0_IJiiiEEENS1_ILi64EEENS0_IJNS1_ILi72EEENS1_ILi144EEENS1_ILi288EEEEEENS1_ILi512EEEEEEEEC2ERKS6_RKSE_,@function
        .size           $_ZN7cutlass13device_kernelIN5flash19enable_sm80_to_sm89INS1_16FlashAttnBwdSm80INS1_25CollectiveMainloopBwdSm80ILi2ELi2EN4cute5tupleIJNS5_1CILi128EEES8_NS7_ILi64EEEEEENS_6half_tEfNS_4arch4Sm80ELb0ELb0ELb1ELb0ELb0ELb0ELb0ELb0ELi2ELi4ELi4ELi4ELb0EEENS1_24CollectiveEpilogueBwdGQAISA_fSD_Li256ELb0ELb0EEENS1_19SingleTileSchedulerILb0ELb0ELb0ELi128EEEEEEEEEvNT_6ParamsE$_ZN4cute5tupleIJNS0_IJNS_1CILi8EEENS0_IJNS1_ILi2EEES3_S3_EEENS1_ILi1EEES4_S5_EEENS0_IJS5_NS0_IJiiiEEENS1_ILi64EEENS0_IJNS1_ILi72EEENS1_ILi144EEENS1_ILi288EEEEEENS1_ILi512EEEEEEEEC2ERKS6_RKSE_,($_ZN7cutlass13device_kernelIN5flash19enable_sm80_to_sm89INS1_16FlashAttnBwdSm80INS1_25CollectiveMainloopBwdSm80ILi2ELi2EN4cute5tupleIJNS5_1CILi128EEES8_NS7_ILi64EEEEEENS_6half_tEfNS_4arch4Sm80ELb0ELb0ELb1ELb0ELb0ELb0ELb0ELb0ELi2ELi4ELi4ELi4ELb0EEENS1_24CollectiveEpilogueBwdGQAISA_fSD_Li256ELb0ELb0EEENS1_19SingleTileSchedulerILb0ELb0ELb0ELi128EEEEEEEEEvNT_6ParamsE$_ZN4cute5tupleIJNS0_IJNS_1CILi8EEENS1_ILi2EEES3_S3_S2_S3_EEENS0_IJNS1_ILi1EEEiiiNS1_ILi72EEENS1_ILi512EEEEEEEEC2ERKS4_RKS8_ - $_ZN7cutlass13device_kernelIN5flash19enable_sm80_to_sm89INS1_16FlashAttnBwdSm80INS1_25CollectiveMainloopBwdSm80ILi2ELi2EN4cute5tupleIJNS5_1CILi128EEES8_NS7_ILi64EEEEEENS_6half_tEfNS_4arch4Sm80ELb0ELb0ELb1ELb0ELb0ELb0ELb0ELb0ELi2ELi4ELi4ELi4ELb0EEENS1_24CollectiveEpilogueBwdGQAISA_fSD_Li256ELb0ELb0EEENS1_19SingleTileSchedulerILb0ELb0ELb0ELi128EEEEEEEEEvNT_6ParamsE$_ZN4cute5tupleIJNS0_IJNS_1CILi8EEENS0_IJNS1_ILi2EEES3_S3_EEENS1_ILi1EEES4_S5_EEENS0_IJS5_NS0_IJiiiEEENS1_ILi64EEENS0_IJNS1_ILi72EEENS1_ILi144EEENS1_ILi288EEEEEENS1_ILi512EEEEEEEEC2ERKS6_RKSE_)
$_ZN7cutlass13device_kernelIN5flash19enable_sm80_to_sm89INS1_16FlashAttnBwdSm80INS1_25CollectiveMainloopBwdSm80ILi2ELi2EN4cute5tupleIJNS5_1CILi128EEES8_NS7_ILi64EEEEEENS_6half_tEfNS_4arch4Sm80ELb0ELb0ELb1ELb0ELb0ELb0ELb0ELb0ELi2ELi4ELi4ELi4ELb0EEENS1_24CollectiveEpilogueBwdGQAISA_fSD_Li256ELb0ELb0EEENS1_19SingleTileSchedulerILb0ELb0ELb0ELi128EEEEEEEEEvNT_6ParamsE$_ZN4cute5tupleIJNS0_IJNS_1CILi8EEENS0_IJNS1_ILi2EEES3_S3_EEENS1_ILi1EEES4_S5_EEENS0_IJS5_NS0_IJiiiEEENS1_ILi64EEENS0_IJNS1_ILi72EEENS1_ILi144EEENS1_ILi288EEEEEENS1_ILi512EEEEEEEEC2ERKS6_RKSE_:
[----:B------:R-:W-:Y:S01]  /*8020*/  IADD3 R4, R84, -c[0x0][0x20], RZ ;  /* 0x8000080054047a10 */ /* 0x000fe20007ffe0ff */
[----:B------:R-:W-:Y:S01]  /*8030*/  IMAD.MOV.U32 R36, RZ, RZ, R6 ;  /* 0x000000ffff247224 */ /* 0x000fe200078e0006 */
[----:B------:R-:W-:-:S03]  /*8040*/  MOV R37, 0x0 ;  /* 0x0000000000257802 */ /* 0x000fc60000000f00 */
[----:B------:R1:W-:Y:S04]  /*8050*/  STL [R4], R2 ;  /* 0x0000000204007387 */ /* 0x0003e80000100800 */
[----:B------:R1:W-:Y:S04]  /*8060*/  STL [R4+0x4], R3 ;  /* 0x0000040304007387 */ /* 0x0003e80000100800 */
[----:B------:R1:W-:Y:S01]  /*8070*/  STL [R4+0x8], R5 ;  /* 0x0000080504007387 */ /* 0x0003e20000100800 */
[----:B------:R-:W-:Y:S05]  /*8080*/  RET.REL.NODEC R36 `(_ZN7cutlass13device_kernelIN5flash19enable_sm80_to_sm89INS1_16FlashAttnBwdSm80INS1_25CollectiveMainloopBwdSm80ILi2ELi2EN4cute5tupleIJNS5_1CILi128EEES8_NS7_ILi64EEEEEENS_6half_tEfNS_4arch4Sm80ELb0ELb0ELb1ELb0ELb0ELb0ELb0ELb0ELi2ELi4ELi4ELi4ELb0EEENS1_24CollectiveEpilogueBwdGQAISA_fSD_Li256ELb0ELb0EEENS1_19SingleTileSchedulerILb0ELb0ELb0ELi128EEEEEEEEEvNT_6ParamsE) ;  /* 0xffff7f7024007950 */ /* 0x000fea0003c3ffff */
        .type           $_ZN7cutlass13device_kernelIN5flash19enable_sm80_to_sm89INS1_16FlashAttnBwdSm80INS1_25CollectiveMainloopBwdSm80ILi2ELi2EN4cute5tupleIJNS5_1CILi128EEES8_NS7_ILi64EEEEEENS_6half_tEfNS_4arch4Sm80ELb0ELb0ELb1ELb0ELb0ELb0ELb0ELb0ELi2ELi4ELi4ELi4ELb0EEENS1_24CollectiveEpilogueBwdGQAISA_fSD_Li256ELb0ELb0EEENS1_19SingleTileSchedulerILb0ELb0ELb0ELi128EEEEEEEEEvNT_6ParamsE$_ZN4cute5tupleIJNS0_IJNS_1CILi8EEENS1_ILi2EEES3_S3_S2_S3_EEENS0_IJNS1_ILi1EEEiiiNS1_ILi72EEENS1_ILi512EEEEEEEEC2ERKS4_RKS8_,@function
        .size           $_ZN7cutlass13device_kernelIN5flash19enable_sm80_to_sm89INS1_16FlashAttnBwdSm80INS1_25CollectiveMainloopBwdSm80ILi2ELi2EN4cute5tupleIJNS5_1CILi128EEES8_NS7_ILi64EEEEEENS_6half_tEfNS_4arch4Sm80ELb0ELb0ELb1ELb0ELb0ELb0ELb0ELb0ELi2ELi4ELi4ELi4ELb0EEENS1_24CollectiveEpilogueBwdGQAISA_fSD_Li256ELb0ELb0EEENS1_19SingleTileSchedulerILb0ELb0ELb0ELi128EEEEEEEEEvNT_6ParamsE$_ZN4cute5tupleIJNS0_IJNS_1CILi8EEENS1_ILi2EEES3_S3_S2_S3_EEENS0_IJNS1_ILi1EEEiiiNS1_ILi72EEENS1_ILi512EEEEEEEEC2ERKS4_RKS8_,($_ZN7cutlass13device_kernelIN5flash19enable_sm80_to_sm89INS1_16FlashAttnBwdSm80INS1_25CollectiveMainloopBwdSm80ILi2ELi2EN4cute5tupleIJNS5_1CILi128EEES8_NS7_ILi64EEEEEENS_6half_tEfNS_4arch4Sm80ELb0ELb0ELb1ELb0ELb0ELb0ELb0ELb0ELi2ELi4ELi4ELi4ELb0EEENS1_24CollectiveEpilogueBwdGQAISA_fSD_Li256ELb0ELb0EEENS1_19SingleTileSchedulerILb0ELb0ELb0ELi128EEEEEEEEEvNT_6ParamsE$_ZN4cute5tupleIJNS_7SwizzleILi3ELi3ELi3EEENS_9MixedBitsILj0ELj432EEENS_6LayoutINS0_IJNS0_IJNS_1CILi2EEES7_S7_EEES7_NS6_ILi8EEEEEENS0_IJNS0_IJNS6_ILi64EEES9_NS6_ILi512EEEEEENS6_ILi8192EEENS6_ILi1024EEEEEEEEEEC2ERKS2_RKS4_RKSH_ - $_ZN7cutlass13device_kernelIN5flash19enable_sm80_to_sm89INS1_16FlashAttnBwdSm80INS1_25CollectiveMainloopBwdSm80ILi2ELi2EN4cute5tupleIJNS5_1CILi128EEES8_NS7_ILi64EEEEEENS_6half_tEfNS_4arch4Sm80ELb0ELb0ELb1ELb0ELb0ELb0ELb0ELb0ELi2ELi4ELi4ELi4ELb0EEENS1_24CollectiveEpilogueBwdGQAISA_fSD_Li256ELb0ELb0EEENS1_19SingleTileSchedulerILb0ELb0ELb0ELi128EEEEEEEEEvNT_6ParamsE$_ZN4cute5tupleIJNS0_IJNS_1CILi8EEENS1_ILi2EEES3_S3_S2_S3_EEENS0_IJNS1_ILi1EEEiiiNS1_ILi72EEENS1_ILi512EEEEEEEEC2ERKS4_RKS8_)
$_ZN7cutlass13device_kernelIN5flash19enable_sm80_to_sm89INS1_16FlashAttnBwdSm80INS1_25CollectiveMainloopBwdSm80ILi2ELi2EN4cute5tupleIJNS5_1CILi128EEES8_NS7_ILi64EEEEEENS_6half_tEfNS_4arch4Sm80ELb0ELb0ELb1ELb0ELb0ELb0ELb0ELb0ELi2ELi4ELi4ELi4ELb0EEENS1_24CollectiveEpilogueBwdGQAISA_fSD_Li256ELb0ELb0EEENS1_19SingleTileSchedulerILb0ELb0ELb0ELi128EEEEEEEEEvNT_6ParamsE$_ZN4cute5tupleIJNS0_IJNS_1CILi8EEENS1_ILi2EEES3_S3_S2_S3_EEENS0_IJNS1_ILi1EEEiiiNS1_ILi72EEENS1_ILi512EEEEEEEEC2ERKS4_RKS8_:
[----:B------:R-:W-:Y:S01]  /*8090*/  IADD3 R4, R85, -c[0x0][0x20], RZ ;  /* 0x8000080055047a10 */ /* 0x000fe20007ffe0ff */
[----:B------:R-:W-:Y:S01]  /*80a0*/  IMAD.MOV.U32 R36, RZ, RZ, R6 ;  /* 0x000000ffff247224 */ /* 0x000fe200078e0006 */
[----:B------:R-:W-:-:S03]  /*80b0*/  MOV R37, 0x0 ;  /* 0x0000000000257802 */ /* 0x000fc60000000f00 */
[----:B------:R1:W-:Y:S04]  /*80c0*/  STL [R4], R2 ;  /* 0x0000000204007387 */ /* 0x0003e80000100800 */
[----:B------:R1:W-:Y:S04]  /*80d0*/  STL [R4+0x4], R3 ;  /* 0x0000040304007387 */ /* 0x0003e80000100800 */
[----:B------:R1:W-:Y:S01]  /*80e0*/  STL [R4+0x8], R5 ;  /* 0x0000080504007387 */ /* 0x0003e20000100800 */
[----:B------:R-:W-:Y:S05]  /*80f0*/  RET.REL.NODEC R36 `(_ZN7cutlass13device_kernelIN5flash19enable_sm80_to_sm89INS1_16FlashAttnBwdSm80INS1_25CollectiveMainloopBwdSm80ILi2ELi2EN4cute5tupleIJNS5_1CILi128EEES8_NS7_ILi64EEEEEENS_6half_tEfNS_4arch4Sm80ELb0ELb0ELb1ELb0ELb0ELb0ELb0ELb0ELi2ELi4ELi4ELi4ELb0EEENS1_24CollectiveEpilogueBwdGQAISA_fSD_Li256ELb0ELb0EEENS1_19SingleTileSchedulerILb0ELb0ELb0ELi128EEEEEEEEEvNT_6ParamsE) ;  /* 0xffff7f0024007950 */ /* 0x000fea0003c3ffff */
        .type           $_ZN7cutlass13device_kernelIN5flash19enable_sm80_to_sm89INS1_16FlashAttnBwdSm80INS1_25CollectiveMainloopBwdSm80ILi2ELi2EN4cute5tupleIJNS5_1CILi128EEES8_NS7_ILi64EEEEEENS_6half_tEfNS_4arch4Sm80ELb0ELb0ELb1ELb0ELb0ELb0ELb0ELb0ELi2ELi4ELi4ELi4ELb0EEENS1_24CollectiveEpilogueBwdGQAISA_fSD_Li256ELb0ELb0EEENS1_19SingleTileSchedulerILb0ELb0ELb0ELi128EEEEEEEEEvNT_6ParamsE$_ZN4cute5tupleIJNS_7SwizzleILi3ELi3ELi3EEENS_9MixedBitsILj0ELj432EEENS_6LayoutINS0_IJNS0_IJNS_1CILi2EEES7_S7_EEES7_NS6_ILi8EEEEEENS0_IJNS0_IJNS6_ILi64EEES9_NS6_ILi512EEEEEENS6_ILi8192EEENS6_ILi1024EEEEEEEEEEC2ERKS2_RKS4_RKSH_,@function
        .size           $_ZN7cutlass13device_kernelIN5flash19enable_sm80_to_sm89INS1_16FlashAttnBwdSm80INS1_25CollectiveMainloopBwdSm80ILi2ELi2EN4cute5tupleIJNS5_1CILi128EEES8_NS7_ILi64EEEEEENS_6half_tEfNS_4arch4Sm80ELb0ELb0ELb1ELb0ELb0ELb0ELb0ELb0ELi2ELi4ELi4ELi4ELb0EEENS1_24CollectiveEpilogueBwdGQAISA_fSD_Li256ELb0ELb0EEENS1_19SingleTileSchedulerILb0ELb0ELb0ELi128EEEEEEEEEvNT_6ParamsE$_ZN4cute5tupleIJNS_7SwizzleILi3ELi3ELi3EEENS_9MixedBitsILj0ELj432EEENS_6LayoutINS0_IJNS0_IJNS_1CILi2EEES7_S7_EEES7_NS6_ILi8EEEEEENS0_IJNS0_IJNS6_ILi64EEES9_NS6_ILi512EEEEEENS6_ILi8192EEENS6_ILi1024EEEEEEEEEEC2ERKS2_RKS4_RKSH_,($_ZN7cutlass13device_kernelIN5flash19enable_sm80_to_sm89INS1_16FlashAttnBwdSm80INS1_25CollectiveMainloopBwdSm80ILi2ELi2EN4cute5tupleIJNS5_1CILi128EEES8_NS7_ILi64EEEEEENS_6half_tEfNS_4arch4Sm80ELb0ELb0ELb1ELb0ELb0ELb0ELb0ELb0ELi2ELi4ELi4ELi4ELb0EEENS1_24CollectiveEpilogueBwdGQAISA_fSD_Li256ELb0ELb0EEENS1_19SingleTileSchedulerILb0ELb0ELb0ELi128EEEEEEEEEvNT_6ParamsE$_ZN4cute8smem_ptrIPN7cutlass6half_tEECI1NS_12iter_adaptorIS3_S4_EEES3_ - $_ZN7cutlass13device_kernelIN5flash19enable_sm80_to_sm89INS1_16FlashAttnBwdSm80INS1_25CollectiveMainloopBwdSm80ILi2ELi2EN4cute5tupleIJNS5_1CILi128EEES8_NS7_ILi64EEEEEENS_6half_tEfNS_4arch4Sm80ELb0ELb0ELb1ELb0ELb0ELb0ELb0ELb0ELi2ELi4ELi4ELi4ELb0EEENS1_24CollectiveEpilogueBwdGQAISA_fSD_Li256ELb0ELb0EEENS1_19SingleTileSchedulerILb0ELb0ELb0ELi128EEEEEEEEEvNT_6ParamsE$_ZN4cute5tupleIJNS_7SwizzleILi3ELi3ELi3EEENS_9MixedBitsILj0ELj432EEENS_6LayoutINS0_IJNS0_IJNS_1CILi2EEES7_S7_EEES7_NS6_ILi8EEEEEENS0_IJNS0_IJNS6_ILi64EEES9_NS6_ILi512EEEEEENS6_ILi8192EEENS6_ILi1024EEEEEEEEEEC2ERKS2_RKS4_RKSH_)
$_ZN7cutlass13device_kernelIN5flash19enable_sm80_to_sm89INS1_16FlashAttnBwdSm80INS1_25CollectiveMainloopBwdSm80ILi2ELi2EN4cute5tupleIJNS5_1CILi128EEES8_NS7_ILi64EEEEEENS_6half_tEfNS_4arch4Sm80ELb0ELb0ELb1ELb0ELb0ELb0ELb0ELb0ELi2ELi4ELi4ELi4ELb0EEENS1_24CollectiveEpilogueBwdGQAISA_fSD_Li256ELb0ELb0EEENS1_19SingleTileSchedulerILb0ELb0ELb0ELi128EEEEEEEEEvNT_6ParamsE$_ZN4cute5tupleIJNS_7SwizzleILi3ELi3ELi3EEENS_9MixedBitsILj0ELj432EEENS_6LayoutINS0_IJNS0_IJNS_1CILi2EEES7_S7_EEES7_NS6_ILi8EEEEEENS0_IJNS0_IJNS6_ILi64EEES9_NS6_ILi512EEEEEENS6_ILi8192EEENS6_ILi1024EEEEEEEEEEC2ERKS2_RKS4_RKSH_:
[----:B------:R-:W-:Y:S02]  /*8100*/  IADD3 R2, R62, -c[0x0][0x20], RZ ;  /* 0x800008003e027a10 */ /* 0x000fe40007ffe0ff */
[----:B------:R-:W-:-:S03]  /*8110*/  MOV R5, 0x0 ;  /* 0x0000000000057802 */ /* 0x000fc60000000f00 */
[----:B------:R1:W-:Y:S01]  /*8120*/  STL [R2], R3 ;  /* 0x0000000302007387 */ /* 0x0003e20000100800 */
[----:B------:R-:W-:Y:S05]  /*8130*/  RET.REL.NODEC R4 `(_ZN7cutlass13device_kernelIN5flash19enable_sm80_to_sm89INS1_16FlashAttnBwdSm80INS1_25CollectiveMainloopBwdSm80ILi2ELi2EN4cute5tupleIJNS5_1CILi128EEES8_NS7_ILi64EEEEEENS_6half_tEfNS_4arch4Sm80ELb0ELb0ELb1ELb0ELb0ELb0ELb0ELb0ELi2ELi4ELi4ELi4ELb0EEENS1_24CollectiveEpilogueBwdGQAISA_fSD_Li256ELb0ELb0EEENS1_19SingleTileSchedulerILb0ELb0ELb0ELi128EEEEEEEEEvNT_6ParamsE) ;  /* 0xffff7ec004007950 */ /* 0x000fea0003c3ffff */
        .type           $_ZN7cutlass13device_kernelIN5flash19enable_sm80_to_sm89INS1_16FlashAttnBwdSm80INS1_25CollectiveMainloopBwdSm80ILi2ELi2EN4cute5tupleIJNS5_1CILi128EEES8_NS7_ILi64EEEEEENS_6half_tEfNS_4arch4Sm80ELb0ELb0ELb1ELb0ELb0ELb0ELb0ELb0ELi2ELi4ELi4ELi4ELb0EEENS1_24CollectiveEpilogueBwdGQAISA_fSD_Li256ELb0ELb0EEENS1_19SingleTileSchedulerILb0ELb0ELb0ELi128EEEEEEEEEvNT_6ParamsE$_ZN4cute8smem_ptrIPN7cutlass6half_tEECI1NS_12iter_adaptorIS3_S4_EEES3_,@function
        .size           $_ZN7cutlass13device_kernelIN5flash19enable_sm80_to_sm89INS1_16FlashAttnBwdSm80INS1_25CollectiveMainloopBwdSm80ILi2ELi2EN4cute5tupleIJNS5_1CILi128EEES8_NS7_ILi64EEEEEENS_6half_tEfNS_4arch4Sm80ELb0ELb0ELb1ELb0ELb0ELb0ELb0ELb0ELi2ELi4ELi4ELi4ELb0EEENS1_24CollectiveEpilogueBwdGQAISA_fSD_Li256ELb0ELb0EEENS1_19SingleTileSchedulerILb0ELb0ELb0ELi128EEEEEEEEEvNT_6ParamsE$_ZN4cute8smem_ptrIPN7cutlass6half_tEECI1NS_12iter_adaptorIS3_S4_EEES3_,($_ZN7cutlass13device_kernelIN5flash19enable_sm80_to_sm89INS1_16FlashAttnBwdSm80INS1_25CollectiveMainloopBwdSm80ILi2ELi2EN4cute5tupleIJNS5_1CILi128EEES8_NS7_ILi64EEEEEENS_6half_tEfNS_4arch4Sm80ELb0ELb0ELb1ELb0ELb0ELb0ELb0ELb0ELi2ELi4ELi4ELi4ELb0EEENS1_24CollectiveEpilogueBwdGQAISA_fSD_Li256ELb0ELb0EEENS1_19SingleTileSchedulerILb0ELb0ELb0ELi128EEEEEEEEEvNT_6ParamsE$_ZN4cute8smem_ptrIPN7cutlass9uint128_tEECI1NS_12iter_adaptorIS3_S4_EEES3_ - $_ZN7cutlass13device_kernelIN5flash19enable_sm80_to_sm89INS1_16FlashAttnBwdSm80INS1_25CollectiveMainloopBwdSm80ILi2ELi2EN4cute5tupleIJNS5_1CILi128EEES8_NS7_ILi64EEEEEENS_6half_tEfNS_4arch4Sm80ELb0ELb0ELb1ELb0ELb0ELb0ELb0ELb0ELi2ELi4ELi4ELi4ELb0EEENS1_24CollectiveEpilogueBwdGQAISA_fSD_Li256ELb0ELb0EEENS1_19SingleTileSchedulerILb0ELb0ELb0ELi128EEEEEEEEEvNT_6ParamsE$_ZN4cute8smem_ptrIPN7cutlass6half_tEECI1NS_12iter_adaptorIS3_S4_EEES3_)
$_ZN7cutlass13device_kernelIN5flash19enable_sm80_to_sm89INS1_16FlashAttnBwdSm80INS1_25CollectiveMainloopBwdSm80ILi2ELi2EN4cute5tupleIJNS5_1CILi128EEES8_NS7_ILi64EEEEEENS_6half_tEfNS_4arch4Sm80ELb0ELb0ELb1ELb0ELb0ELb0ELb0ELb0ELi2ELi4ELi4ELi4ELb0EEENS1_24CollectiveEpilogueBwdGQAISA_fSD_Li256ELb0ELb0EEENS1_19SingleTileSchedulerILb0ELb0ELb0ELi128EEEEEEEEEvNT_6ParamsE$_ZN4cute8smem_ptrIPN7cutlass6half_tEECI1NS_12iter_adaptorIS3_S4_EEES3_:
[----:B------:R-:W-:Y:S02]  /*8140*/  IADD3 R38, R38, -c[0x0][0x20], RZ ;  /* 0x8000080026267a10 */ /* 0x000fe40007ffe0ff */
[----:B------:R-:W-:-:S03]  /*8150*/  MOV R47, 0x0 ;  /* 0x00000000002f7802 */ /* 0x000fc60000000f00 */
[----:B------:R1:W-:Y:S01]  /*8160*/  STL.64 [R38], R2 ;  /* 0x0000000226007387 */ /* 0x0003e20000100a00 */
[----:B------:R-:W-:Y:S05]  /*8170*/  RET.REL.NODEC R46 `(_ZN7cutlass13device_kernelIN5flash19enable_sm80_to_sm89INS1_16FlashAttnBwdSm80INS1_25CollectiveMainloopBwdSm80ILi2ELi2EN4cute5tupleIJNS5_1CILi128EEES8_NS7_ILi64EEEEEENS_6half_tEfNS_4arch4Sm80ELb0ELb0ELb1ELb0ELb0ELb0ELb0ELb0ELi2ELi4ELi4ELi4ELb0EEENS1_24CollectiveEpilogueBwdGQAISA_fSD_Li256ELb0ELb0EEENS1_19SingleTileSchedulerILb0ELb0ELb0ELi128EEEEEEEEEvNT_6ParamsE) ;  /* 0xffff7e802e007950 */ /* 0x000fea0003c3ffff */
        .type           $_ZN7cutlass13device_kernelIN5flash19enable_sm80_to_sm89INS1_16FlashAttnBwdSm80INS1_25CollectiveMainloopBwdSm80ILi2ELi2EN4cute5tupleIJNS5_1CILi128EEES8_NS7_ILi64EEEEEENS_6half_tEfNS_4arch4Sm80ELb0ELb0ELb1ELb0ELb0ELb0ELb0ELb0ELi2ELi4ELi4ELi4ELb0EEENS1_24CollectiveEpilogueBwdGQAISA_fSD_Li256ELb0ELb0EEENS1_19SingleTileSchedulerILb0ELb0ELb0ELi128EEEEEEEEEvNT_6ParamsE$_ZN4cute8smem_ptrIPN7cutlass9uint128_tEECI1NS_12iter_adaptorIS3_S4_EEES3_,@function
        .size           $_ZN7cutlass13device_kernelIN5flash19enable_sm80_to_sm89INS1_16FlashAttnBwdSm80INS1_25CollectiveMainloopBwdSm80ILi2ELi2EN4cute5tupleIJNS5_1CILi128EEES8_NS7_ILi64EEEEEENS_6half_tEfNS_4arch4Sm80ELb0ELb0ELb1ELb0ELb0ELb0ELb0ELb0ELi2ELi4ELi4ELi4ELb0EEENS1_24CollectiveEpilogueBwdGQAISA_fSD_Li256ELb0ELb0EEENS1_19SingleTileSchedulerILb0ELb0ELb0ELi128EEEEEEEEEvNT_6ParamsE$_ZN4cute8smem_ptrIPN7cutlass9uint128_tEECI1NS_12iter_adaptorIS3_S4_EEES3_,($_ZN7cutlass13device_kernelIN5flash19enable_sm80_to_sm89INS1_16FlashAttnBwdSm80INS1_25CollectiveMainloopBwdSm80ILi2ELi2EN4cute5tupleIJNS5_1CILi128EEES8_NS7_ILi64EEEEEENS_6half_tEfNS_4arch4Sm80ELb0ELb0ELb1ELb0ELb0ELb0ELb0ELb0ELi2ELi4ELi4ELi4ELb0EEENS1_24CollectiveEpilogueBwdGQAISA_fSD_Li256ELb0ELb0EEENS1_19SingleTileSchedulerILb0ELb0ELb0ELi128EEEEEEEEEvNT_6ParamsE$_ZN4cute8smem_ptrIPfECI1NS_12iter_adaptorIS1_S2_EEES1_ - $_ZN7cutlass13device_kernelIN5flash19enable_sm80_to_sm89INS1_16FlashAttnBwdSm80INS1_25CollectiveMainloopBwdSm80ILi2ELi2EN4cute5tupleIJNS5_1CILi128EEES8_NS7_ILi64EEEEEENS_6half_tEfNS_4arch4Sm80ELb0ELb0ELb1ELb0ELb0ELb0ELb0ELb0ELi2ELi4ELi4ELi4ELb0EEENS1_24CollectiveEpilogueBwdGQAISA_fSD_Li256ELb0ELb0EEENS1_19SingleTileSchedulerILb0ELb0ELb0ELi128EEEEEEEEEvNT_6ParamsE$_ZN4cute8smem_ptrIPN7cutlass9uint128_tEECI1NS_12iter_adaptorIS3_S4_EEES3_)
$_ZN7cutlass13device_kernelIN5flash19enable_sm80_to_sm89INS1_16FlashAttnBwdSm80INS1_25CollectiveMainloopBwdSm80ILi2ELi2EN4cute5tupleIJNS5_1CILi128EEES8_NS7_ILi64EEEEEENS_6half_tEfNS_4arch4Sm80ELb0ELb0ELb1ELb0ELb0ELb0ELb0ELb0ELi2ELi4ELi4ELi4ELb0EEENS1_24CollectiveEpilogueBwdGQAISA_fSD_Li256ELb0ELb0EEENS1_19SingleTileSchedulerILb0ELb0ELb0ELi128EEEEEEEEEvNT_6ParamsE$_ZN4cute8smem_ptrIPN7cutlass9uint128_tEECI1NS_12iter_adaptorIS3_S4_EEES3_:
[----:B------:R-:W-:Y:S02]  /*8180*/  IADD3 R38, R85, -c[0x0][0x20], RZ ;  /* 0x8000080055267a10 */ /* 0x000fe40007ffe0ff */
[----:B------:R-:W-:-:S03]  /*8190*/  MOV R47, 0x0 ;  /* 0x00000000002f7802 */ /* 0x000fc60000000f00 */
[----:B------:R1:W-:Y:S01]  /*81a0*/  STL.64 [R38], R2 ;  /* 0x0000000226007387 */ /* 0x0003e20000100a00 */
[----:B------:R-:W-:Y:S05]  /*81b0*/  RET.REL.NODEC R46 `(_ZN7cutlass13device_kernelIN5flash19enable_sm80_to_sm89INS1_16FlashAttnBwdSm80INS1_25CollectiveMainloopBwdSm80ILi2ELi2EN4cute5tupleIJNS5_1CILi128EEES8_NS7_ILi64EEEEEENS_6half_tEfNS_4arch4Sm80ELb0ELb0ELb1ELb0ELb0ELb0ELb0ELb0ELi2ELi4ELi4ELi4ELb0EEENS1_24CollectiveEpilogueBwdGQAISA_fSD_Li256ELb0ELb0EEENS1_19SingleTileSchedulerILb0ELb0ELb0ELi128EEEEEEEEEvNT_6ParamsE) ;  /* 0xffff7e402e007950 */ /* 0x000fea0003c3ffff */
        .type           $_ZN7cutlass13device_kernelIN5flash19enable_sm80_to_sm89INS1_16FlashAttnBwdSm80INS1_25CollectiveMainloopBwdSm80ILi2ELi2EN4cute5tupleIJNS5_1CILi128EEES8_NS7_ILi64EEEEEENS_6half_tEfNS_4arch4Sm80ELb0ELb0ELb1ELb0ELb0ELb0ELb0ELb0ELi2ELi4ELi4ELi4ELb0EEENS1_24CollectiveEpilogueBwdGQAISA_fSD_Li256ELb0ELb0EEENS1_19SingleTileSchedulerILb0ELb0ELb0ELi128EEEEEEEEEvNT_6ParamsE$_ZN4cute8smem_ptrIPfECI1NS_12iter_adaptorIS1_S2_EEES1_,@function
        .size           $_ZN7cutlass13device_kernelIN5flash19enable_sm80_to_sm89INS1_16FlashAttnBwdSm80INS1_25CollectiveMainloopBwdSm80ILi2ELi2EN4cute5tupleIJNS5_1CILi128EEES8_NS7_ILi64EEEEEENS_6half_tEfNS_4arch4Sm80ELb0ELb0ELb1ELb0ELb0ELb0ELb0ELb0ELi2ELi4ELi4ELi4ELb0EEENS1_24CollectiveEpilogueBwdGQAISA_fSD_Li256ELb0ELb0EEENS1_19SingleTileSchedulerILb0ELb0ELb0ELi128EEEEEEEEEvNT_6ParamsE$_ZN4cute8smem_ptrIPfECI1NS_12iter_adaptorIS1_S2_EEES1_,($_ZN7cutlass13device_kernelIN5flash19enable_sm80_to_sm89INS1_16FlashAttnBwdSm80INS1_25CollectiveMainloopBwdSm80ILi2ELi2EN4cute5tupleIJNS5_1CILi128EEES8_NS7_ILi64EEEEEENS_6half_tEfNS_4arch4Sm80ELb0ELb0ELb1ELb0ELb0ELb0ELb0ELb0ELi2ELi4ELi4ELi4ELb0EEENS1_24CollectiveEpilogueBwdGQAISA_fSD_Li256ELb0ELb0EEENS1_19SingleTileSchedulerILb0ELb0ELb0ELi128EEEEEEEEEvNT_6ParamsE$_ZN4cute8smem_ptrIPjECI1NS_12iter_adaptorIS1_S2_EEES1_ - $_ZN7cutlass13device_kernelIN5flash19enable_sm80_to_sm89INS1_16FlashAttnBwdSm80INS1_25CollectiveMainloopBwdSm80ILi2ELi2EN4cute5tupleIJNS5_1CILi128EEES8_NS7_ILi64EEEEEENS_6half_tEfNS_4arch4Sm80ELb0ELb0ELb1ELb0ELb0ELb0ELb0ELb0ELi2ELi4ELi4ELi4ELb0EEENS1_24CollectiveEpilogueBwdGQAISA_fSD_Li256ELb0ELb0EEENS1_19SingleTileSchedulerILb0ELb0ELb0ELi128EEEEEEEEEvNT_6ParamsE$_ZN4cute8smem_ptrIPfECI1NS_12iter_adaptorIS1_S2_EEES1_)
$_ZN7cutlass13device_kernelIN5flash19enable_sm80_to_sm89INS1_16FlashAttnBwdSm80INS1_25CollectiveMainloopBwdSm80ILi2ELi2EN4cute5tupleIJNS5_1CILi128EEES8_NS7_ILi64EEEEEENS_6half_tEfNS_4arch4Sm80ELb0ELb0ELb1ELb0ELb0ELb0ELb0ELb0ELi2ELi4ELi4ELi4ELb0EEENS1_24CollectiveEpilogueBwdGQAISA_fSD_Li256ELb0ELb0EEENS1_19SingleTileSchedulerILb0ELb0ELb0ELi128EEEEEEEEEvNT_6ParamsE$_ZN4cute8smem_ptrIPfECI1NS_12iter_adaptorIS1_S2_EEES1_:
[----:B------:R-:W-:Y:S02]  /*81c0*/  IADD3 R8, R62, -c[0x0][0x20], RZ ;  /* 0x800008003e087a10 */ /* 0x000fe40007ffe0ff */
[----:B------:R-:W-:-:S03]  /*81d0*/  MOV R11, 0x0 ;  /* 0x00000000000b7802 */ /* 0x000fc60000000f00 */
[----:B------:R1:W-:Y:S01]  /*81e0*/  STL.64 [R8], R4 ;  /* 0x0000000408007387 */ /* 0x0003e20000100a00 */
[----:B------:R-:W-:Y:S05]  /*81f0*/  RET.REL.NODEC R10 `(_ZN7cutlass13device_kernelIN5flash19enable_sm80_to_sm89INS1_16FlashAttnBwdSm80INS1_25CollectiveMainloopBwdSm80ILi2ELi2EN4cute5tupleIJNS5_1CILi128EEES8_NS7_ILi64EEEEEENS_6half_tEfNS_4arch4Sm80ELb0ELb0ELb1ELb0ELb0ELb0ELb0ELb0ELi2ELi4ELi4ELi4ELb0EEENS1_24CollectiveEpilogueBwdGQAISA_fSD_Li256ELb0ELb0EEENS1_19SingleTileSchedulerILb0ELb0ELb0ELi128EEEEEEEEEvNT_6ParamsE) ;  /* 0xffff7e000a007950 */ /* 0x000fea0003c3ffff */
        .type           $_ZN7cutlass13device_kernelIN5flash19enable_sm80_to_sm89INS1_16FlashAttnBwdSm80INS1_25CollectiveMainloopBwdSm80ILi2ELi2EN4cute5tupleIJNS5_1CILi128EEES8_NS7_ILi64EEEEEENS_6half_tEfNS_4arch4Sm80ELb0ELb0ELb1ELb0ELb0ELb0ELb0ELb0ELi2ELi4ELi4ELi4ELb0EEENS1_24CollectiveEpilogueBwdGQAISA_fSD_Li256ELb0ELb0EEENS1_19SingleTileSchedulerILb0ELb0ELb0ELi128EEEEEEEEEvNT_6ParamsE$_ZN4cute8smem_ptrIPjECI1NS_12iter_adaptorIS1_S2_EEES1_,@function
        .size           $_ZN7cutlass13device_kernelIN5flash19enable_sm80_to_sm89INS1_16FlashAttnBwdSm80INS1_25CollectiveMainloopBwdSm80ILi2ELi2EN4cute5tupleIJNS5_1CILi128EEES8_NS7_ILi64EEEEEENS_6half_tEfNS_4arch4Sm80ELb0ELb0ELb1ELb0ELb0ELb0ELb0ELb0ELi2ELi4ELi4ELi4ELb0EEENS1_24CollectiveEpilogueBwdGQAISA_fSD_Li256ELb0ELb0EEENS1_19SingleTileSchedulerILb0ELb0ELb0ELi128EEEEEEEEEvNT_6ParamsE$_ZN4cute8smem_ptrIPjECI1NS_12iter_adaptorIS1_S2_EEES1_,($_ZN7cutlass13device_kernelIN5flash19enable_sm80_to_sm89INS1_16FlashAttnBwdSm80INS1_25CollectiveMainloopBwdSm80ILi2ELi2EN4cute5tupleIJNS5_1CILi128EEES8_NS7_ILi64EEEEEENS_6half_tEfNS_4arch4Sm80ELb0ELb0ELb1ELb0ELb0ELb0ELb0ELb0ELi2ELi4ELi4ELi4ELb0EEENS1_24CollectiveEpilogueBwdGQAISA_fSD_Li256ELb0ELb0EEENS1_19SingleTileSchedulerILb0ELb0ELb0ELi128EEEEEEEEEvNT_6ParamsE$_ZN73_INTERNAL_e48e4f46_37_flash_bwd_hdim64_fp16_softcap_sm80_cu_3fbc093a_281817__float22half2_rnE6float2 - $_ZN7cutlass13device_kernelIN5flash19enable_sm80_to_sm89INS1_16FlashAttnBwdSm80INS1_25CollectiveMainloopBwdSm80ILi2ELi2EN4cute5tupleIJNS5_1CILi128EEES8_NS7_ILi64EEEEEENS_6half_tEfNS_4arch4Sm80ELb0ELb0ELb1ELb0ELb0ELb0ELb0ELb0ELi2ELi4ELi4ELi4ELb0EEENS1_24CollectiveEpilogueBwdGQAISA_fSD_Li256ELb0ELb0EEENS1_19SingleTileSchedulerILb0ELb0ELb0ELi128EEEEEEEEEvNT_6ParamsE$_ZN4cute8smem_ptrIPjECI1NS_12iter_adaptorIS1_S2_EEES1_)
$_ZN7cutlass13device_kernelIN5flash19enable_sm80_to_sm89INS1_16FlashAttnBwdSm80INS1_25CollectiveMainloopBwdSm80ILi2ELi2EN4cute5tupleIJNS5_1CILi128EEES8_NS7_ILi64EEEEEENS_6half_tEfNS_4arch4Sm80ELb0ELb0ELb1ELb0ELb0ELb0ELb0ELb0ELi2ELi4ELi4ELi4ELb0EEENS1_24CollectiveEpilogueBwdGQAISA_fSD_Li256ELb0ELb0EEENS1_19SingleTileSchedulerILb0ELb0ELb0ELi128EEEEEEEEEvNT_6ParamsE$_ZN4cute8smem_ptrIPjECI1NS_12iter_adaptorIS1_S2_EEES1_:
[----:B------:R-:W-:Y:S01]  /*8200*/  IADD3 R16, R72, -c[0x0][0x20], RZ ;  /* 0x8000080048107a10 */ /* 0x000fe20007ffe0ff */
[----:B------:R-:W-:Y:S01]  /*8210*/  IMAD.MOV.U32 R20, RZ, RZ, R18 ;  /* 0x000000ffff147224 */ /* 0x000fe200078e0012 */
[----:B------:R-:W-:-:S03]  /*8220*/  MOV R21, 0x0 ;  /* 0x0000000000157802 */ /* 0x000fc60000000f00 */
[----:B------:R1:W-:Y:S01]  /*8230*/  STL.64 [R16], R2 ;  /* 0x0000000210007387 */ /* 0x0003e20000100a00 */
[----:B------:R-:W-:Y:S05]  /*8240*/  RET.REL.NODEC R20 `(_ZN7cutlass13device_kernelIN5flash19enable_sm80_to_sm89INS1_16FlashAttnBwdSm80INS1_25CollectiveMainloopBwdSm80ILi2ELi2EN4cute5tupleIJNS5_1CILi128EEES8_NS7_ILi64EEEEEENS_6half_tEfNS_4arch4Sm80ELb0ELb0ELb1ELb0ELb0ELb0ELb0ELb0ELi2ELi4ELi4ELi4ELb0EEENS1_24CollectiveEpilogueBwdGQAISA_fSD_Li256ELb0ELb0EEENS1_19SingleTileSchedulerILb0ELb0ELb0ELi128EEEEEEEEEvNT_6ParamsE) ;  /* 0xffff7db014007950 */ /* 0x000fea0003c3ffff */
        .type           $_ZN7cutlass13device_kernelIN5flash19enable_sm80_to_sm89INS1_16FlashAttnBwdSm80INS1_25CollectiveMainloopBwdSm80ILi2ELi2EN4cute5tupleIJNS5_1CILi128EEES8_NS7_ILi64EEEEEENS_6half_tEfNS_4arch4Sm80ELb0ELb0ELb1ELb0ELb0ELb0ELb0ELb0ELi2ELi4ELi4ELi4ELb0EEENS1_24CollectiveEpilogueBwdGQAISA_fSD_Li256ELb0ELb0EEENS1_19SingleTileSchedulerILb0ELb0ELb0ELi128EEEEEEEEEvNT_6ParamsE$_ZN73_INTERNAL_e48e4f46_37_flash_bwd_hdim64_fp16_softcap_sm80_cu_3fbc093a_281817__float22half2_rnE6float2,@function
        .size           $_ZN7cutlass13device_kernelIN5flash19enable_sm80_to_sm89INS1_16FlashAttnBwdSm80INS1_25CollectiveMainloopBwdSm80ILi2ELi2EN4cute5tupleIJNS5_1CILi128EEES8_NS7_ILi64EEEEEENS_6half_tEfNS_4arch4Sm80ELb0ELb0ELb1ELb0ELb0ELb0ELb0ELb0ELi2ELi4ELi4ELi4ELb0EEENS1_24CollectiveEpilogueBwdGQAISA_fSD_Li256ELb0ELb0EEENS1_19SingleTileSchedulerILb0ELb0ELb0ELi128EEEEEEEEEvNT_6ParamsE$_ZN73_INTERNAL_e48e4f46_37_flash_bwd_hdim64_fp16_softcap_sm80_cu_3fbc093a_281817__float22half2_rnE6float2,($_ZN7cutlass13device_kernelIN5flash19enable_sm80_to_sm89INS1_16FlashAttnBwdSm80INS1_25CollectiveMainloopBwdSm80ILi2ELi2EN4cute5tupleIJNS5_1CILi128EEES8_NS7_ILi64EEEEEENS_6half_tEfNS_4arch4Sm80ELb0ELb0ELb1ELb0ELb0ELb0ELb0ELb0ELi2ELi4ELi4ELi4ELb0EEENS1_24CollectiveEpilogueBwdGQAISA_fSD_Li256ELb0ELb0EEENS1_19SingleTileSchedulerILb0ELb0ELb0ELi128EEEEEEEEEvNT_6ParamsE$_ZN7__half2aSEOKS_ - $_ZN7cutlass13device_kernelIN5flash19enable_sm80_to_sm89INS1_16FlashAttnBwdSm80INS1_25CollectiveMainloopBwdSm80ILi2ELi2EN4cute5tupleIJNS5_1CILi128EEES8_NS7_ILi64EEEEEENS_6half_tEfNS_4arch4Sm80ELb0ELb0ELb1ELb0ELb0ELb0ELb0ELb0ELi2ELi4ELi4ELi4ELb0EEENS1_24CollectiveEpilogueBwdGQAISA_fSD_Li256ELb0ELb0EEENS1_19SingleTileSchedulerILb0ELb0ELb0ELi128EEEEEEEEEvNT_6ParamsE$_ZN73_INTERNAL_e48e4f46_37_flash_bwd_hdim64_fp16_softcap_sm80_cu_3fbc093a_281817__float22half2_rnE6float2)
$_ZN7cutlass13device_kernelIN5flash19enable_sm80_to_sm89INS1_16FlashAttnBwdSm80INS1_25CollectiveMainloopBwdSm80ILi2ELi2EN4cute5tupleIJNS5_1CILi128EEES8_NS7_ILi64EEEEEENS_6half_tEfNS_4arch4Sm80ELb0ELb0ELb1ELb0ELb0ELb0ELb0ELb0ELi2ELi4ELi4ELi4ELb0EEENS1_24CollectiveEpilogueBwdGQAISA_fSD_Li256ELb0ELb0EEENS1_19SingleTileSchedulerILb0ELb0ELb0ELi128EEEEEEEEEvNT_6ParamsE$_ZN73_INTERNAL_e48e4f46_37_flash_bwd_hdim64_fp16_softcap_sm80_cu_3fbc093a_281817__float22half2_rnE6float2:
[----:B------:R-:W-:Y:S01]  /*8250*/  F2FP.PACK_AB R2, R3, R2 ;  /* 0x000000020302723e */ /* 0x000fe200000000ff */
[----:B------:R-:W-:Y:S01]  /*8260*/  IMAD.MOV.U32 R15, RZ, RZ, 0x0 ;  /* 0x00000000ff0f7424 */ /* 0x000fe200078e00ff */
[----:B------:R-:W-:-:S05]  /*8270*/  IADD3 R3, R62, -c[0x0][0x20], RZ ;  /* 0x800008003e037a10 */ /* 0x000fca0007ffe0ff */
[----:B------:R1:W-:Y:S01]  /*8280*/  STL [R3], R2 ;  /* 0x0000000203007387 */ /* 0x0003e20000100800 */
[----:B------:R-:W-:Y:S05]  /*8290*/  RET.REL.NODEC R14 `(_ZN7cutlass13device_kernelIN5flash19enable_sm80_to_sm89INS1_16FlashAttnBwdSm80INS1_25CollectiveMainloopBwdSm80ILi2ELi2EN4cute5tupleIJNS5_1CILi128EEES8_NS7_ILi64EEEEEENS_6half_tEfNS_4arch4Sm80ELb0ELb0ELb1ELb0ELb0ELb0ELb0ELb0ELi2ELi4ELi4ELi4ELb0EEENS1_24CollectiveEpilogueBwdGQAISA_fSD_Li256ELb0ELb0EEENS1_19SingleTileSchedulerILb0ELb0ELb0ELi128EEEEEEEEEvNT_6ParamsE) ;  /* 0xffff7d600e007950 */ /* 0x000fea0003c3ffff */
        .type           $_ZN7cutlass13device_kernelIN5flash19enable_sm80_to_sm89INS1_16FlashAttnBwdSm80INS1_25CollectiveMainloopBwdSm80ILi2ELi2EN4cute5tupleIJNS5_1CILi128EEES8_NS7_ILi64EEEEEENS_6half_tEfNS_4arch4Sm80ELb0ELb0ELb1ELb0ELb0ELb0ELb0ELb0ELi2ELi4ELi4ELi4ELb0EEENS1_24CollectiveEpilogueBwdGQAISA_fSD_Li256ELb0ELb0EEENS1_19SingleTileSchedulerILb0ELb0ELb0ELi128EEEEEEEEEvNT_6ParamsE$_ZN7__half2aSEOKS_,@function
        .size           $_ZN7cutlass13device_kernelIN5flash19enable_sm80_to_sm89INS1_16FlashAttnBwdSm80INS1_25CollectiveMainloopBwdSm80ILi2ELi2EN4cute5tupleIJNS5_1CILi128EEES8_NS7_ILi64EEEEEENS_6half_tEfNS_4arch4Sm80ELb0ELb0ELb1ELb0ELb0ELb0ELb0ELb0ELi2ELi4ELi4ELi4ELb0EEENS1_24CollectiveEpilogueBwdGQAISA_fSD_Li256ELb0ELb0EEENS1_19SingleTileSchedulerILb0ELb0ELb0ELi128EEEEEEEEEvNT_6ParamsE$_ZN7__half2aSEOKS_,($_ZN7cutlass13device_kernelIN5flash19enable_sm80_to_sm89INS1_16FlashAttnBwdSm80INS1_25CollectiveMainloopBwdSm80ILi2ELi2EN4cute5tupleIJNS5_1CILi128EEES8_NS7_ILi64EEEEEENS_6half_tEfNS_4arch4Sm80ELb0ELb0ELb1ELb0ELb0ELb0ELb0ELb0ELi2ELi4ELi4ELi4ELb0EEENS1_24CollectiveEpilogueBwdGQAISA_fSD_Li256ELb0ELb0EEENS1_19SingleTileSchedulerILb0ELb0ELb0ELi128EEEEEEEEEvNT_6ParamsE$_ZZN4cute12filter_tupleINS_5tupleIJNS1_IJNS_10UnderscoreENS_1CILi0EEEEEENS1_IJS4_S2_EEEEEENS1_IJNS1_IJNS1_IJNS3_ILi1EEES4_EEES4_EEENS1_IJNS1_IJS4_S4_EEEiEEEEEEZNS_5sliceIS7_SD_EEDaRKT_RKT0_EUlRKT_RKT0_E_EEDaSH_SK_OT1_ENKUlDpSN_E_clIJNS1_IJS9_EEENS1_IJiEEEEEEDaSU_ - $_ZN7cutlass13device_kernelIN5flash19enable_sm80_to_sm89INS1_16FlashAttnBwdSm80INS1_25CollectiveMainloopBwdSm80ILi2ELi2EN4cute5tupleIJNS5_1CILi128EEES8_NS7_ILi64EEEEEENS_6half_tEfNS_4arch4Sm80ELb0ELb0ELb1ELb0ELb0ELb0ELb0ELb0ELi2ELi4ELi4ELi4ELb0EEENS1_24CollectiveEpilogueBwdGQAISA_fSD_Li256ELb0ELb0EEENS1_19SingleTileSchedulerILb0ELb0ELb0ELi128EEEEEEEEEvNT_6ParamsE$_ZN7__half2aSEOKS_)
$_ZN7cutlass13device_kernelIN5flash19enable_sm80_to_sm89INS1_16FlashAttnBwdSm80INS1_25CollectiveMainloopBwdSm80ILi2ELi2EN4cute5tupleIJNS5_1CILi128EEES8_NS7_ILi64EEEEEENS_6half_tEfNS_4arch4Sm80ELb0ELb0ELb1ELb0ELb0ELb0ELb0ELb0ELi2ELi4ELi4ELi4ELb0EEENS1_24CollectiveEpilogueBwdGQAISA_fSD_Li256ELb0ELb0EEENS1_19SingleTileSchedulerILb0ELb0ELb0ELi128EEEEEEEEEvNT_6ParamsE$_ZN7__half2aSEOKS_:
[----:B------:R-:W-:-:S06]  /*82a0*/  IADD3 R3, R62, -c[0x0][0x20], RZ ;  /* 0x800008003e037a10 */ /* 0x000fcc0007ffe0ff */
[----:B------:R-:W2:Y:S01]  /*82b0*/  LDL R3, [R3] ;  /* 0x0000000003037983 */ /* 0x000ea20000100800 */
[----:B------:R-:W-:Y:S01]  /*82c0*/  IADD3 R2, R61, -c[0x0][0x20], RZ ;  /* 0x800008003d027a10 */ /* 0x000fe20007ffe0ff */
[----:B------:R-:W-:-:S04]  /*82d0*/  IMAD.MOV.U32 R15, RZ, RZ, 0x0 ;  /* 0x00000000ff0f7424 */ /* 0x000fc800078e00ff */
[----:B--2---:R1:W-:Y:S01]  /*82e0*/  STL [R2], R3 ;  /* 0x0000000302007387 */ /* 0x0043e20000100800 */
[----:B------:R-:W-:Y:S05]  /*82f0*/  RET.REL.NODEC R14 `(_ZN7cutlass13device_kernelIN5flash19enable_sm80_to_sm89INS1_16FlashAttnBwdSm80INS1_25CollectiveMainloopBwdSm80ILi2ELi2EN4cute5tupleIJNS5_1CILi128EEES8_NS7_ILi64EEEEEENS_6half_tEfNS_4arch4Sm80ELb0ELb0ELb1ELb0ELb0ELb0ELb0ELb0ELi2ELi4ELi4ELi4ELb0EEENS1_24CollectiveEpilogueBwdGQAISA_fSD_Li256ELb0ELb0EEENS1_19SingleTileSchedulerILb0ELb0ELb0ELi128EEEEEEEEEvNT_6ParamsE) ;  /* 0xffff7d000e007950 */ /* 0x000fea0003c3ffff */
        .type           $_ZN7cutlass13device_kernelIN5flash19enable_sm80_to_sm89INS1_16FlashAttnBwdSm80INS1_25CollectiveMainloopBwdSm80ILi2ELi2EN4cute5tupleIJNS5_1CILi128EEES8_NS7_ILi64EEEEEENS_6half_tEfNS_4arch4Sm80ELb0ELb0ELb1ELb0ELb0ELb0ELb0ELb0ELi2ELi4ELi4ELi4ELb0EEENS1_24CollectiveEpilogueBwdGQAISA_fSD_Li256ELb0ELb0EEENS1_19SingleTileSchedulerILb0ELb0ELb0ELi128EEEEEEEEEvNT_6ParamsE$_ZZN4cute12filter_tupleINS_5tupleIJNS1_IJNS_10UnderscoreENS_1CILi0EEEEEENS1_IJS4_S2_EEEEEENS1_IJNS1_IJNS1_IJNS3_ILi1EEES4_EEES4_EEENS1_IJNS1_IJS4_S4_EEEiEEEEEEZNS_5sliceIS7_SD_EEDaRKT_RKT0_EUlRKT_RKT0_E_EEDaSH_SK_OT1_ENKUlDpSN_E_clIJNS1_IJS9_EEENS1_IJiEEEEEEDaSU_,@function
        .size           $_ZN7cutlass13device_kernelIN5flash19enable_sm80_to_sm89INS1_16FlashAttnBwdSm80INS1_25CollectiveMainloopBwdSm80ILi2ELi2EN4cute5tupleIJNS5_1CILi128EEES8_NS7_ILi64EEEEEENS_6half_tEfNS_4arch4Sm80ELb0ELb0ELb1ELb0ELb0ELb0ELb0ELb0ELi2ELi4ELi4ELi4ELb0EEENS1_24CollectiveEpilogueBwdGQAISA_fSD_Li256ELb0ELb0EEENS1_19SingleTileSchedulerILb0ELb0ELb0ELi128EEEEEEEEEvNT_6ParamsE$_ZZN4cute12filter_tupleINS_5tupleIJNS1_IJNS_10UnderscoreENS_1CILi0EEEEEENS1_IJS4_S2_EEEEEENS1_IJNS1_IJNS1_IJNS3_ILi1EEES4_EEES4_EEENS1_IJNS1_IJS4_S4_EEEiEEEEEEZNS_5sliceIS7_SD_EEDaRKT_RKT0_EUlRKT_RKT0_E_EEDaSH_SK_OT1_ENKUlDpSN_E_clIJNS1_IJS9_EEENS1_IJiEEEEEEDaSU_,($_ZN7cutlass13device_kernelIN5flash19enable_sm80_to_sm89INS1_16FlashAttnBwdSm80INS1_25CollectiveMainloopBwdSm80ILi2ELi2EN4cute5tupleIJNS5_1CILi128EEES8_NS7_ILi64EEEEEENS_6half_tEfNS_4arch4Sm80ELb0ELb0ELb1ELb0ELb0ELb0ELb0ELb0ELi2ELi4ELi4ELi4ELb0EEENS1_24CollectiveEpilogueBwdGQAISA_fSD_Li256ELb0ELb0EEENS1_19SingleTileSchedulerILb0ELb0ELb0ELi128EEEEEEEEEvNT_6ParamsE$_ZZN4cute12filter_tupleINS_5tupleIJNS1_IJNS_1CILi0EEENS1_IJNS2_ILi1EEENS2_ILi512EEEiEEEEEENS2_ILi4096EEENS1_IJiNS2_ILi8192EEEEEEEEEZNS_7flattenISB_EEDaRKT_EUlRKT_E_EEDaSF_OT0_ENKUlDpSI_E_clIJNS1_IJS3_S4_S5_iEEENS1_IJS8_EEESA_EEEDaSM_ - $_ZN7cutlass13device_kernelIN5flash19enable_sm80_to_sm89INS1_16FlashAttnBwdSm80INS1_25CollectiveMainloopBwdSm80ILi2ELi2EN4cute5tupleIJNS5_1CILi128EEES8_NS7_ILi64EEEEEENS_6half_tEfNS_4arch4Sm80ELb0ELb0ELb1ELb0ELb0ELb0ELb0ELb0ELi2ELi4ELi4ELi4ELb0EEENS1_24CollectiveEpilogueBwdGQAISA_fSD_Li256ELb0ELb0EEENS1_19SingleTileSchedulerILb0ELb0ELb0ELi128EEEEEEEEEvNT_6ParamsE$_ZZN4cute12filter_tupleINS_5tupleIJNS1_IJNS_10UnderscoreENS_1CILi0EEEEEENS1_IJS4_S2_EEEEEENS1_IJNS1_IJNS1_IJNS3_ILi1EEES4_EEES4_EEENS1_IJNS1_IJS4_S4_EEEiEEEEEEZNS_5sliceIS7_SD_EEDaRKT_RKT0_EUlRKT_RKT0_E_EEDaSH_SK_OT1_ENKUlDpSN_E_clIJNS1_IJS9_EEENS1_IJiEEEEEEDaSU_)
$_ZN7cutlass13device_kernelIN5flash19enable_sm80_to_sm89INS1_16FlashAttnBwdSm80INS1_25CollectiveMainloopBwdSm80ILi2ELi2EN4cute5tupleIJNS5_1CILi128EEES8_NS7_ILi64EEEEEENS_6half_tEfNS_4arch4Sm80ELb0ELb0ELb1ELb0ELb0ELb0ELb0ELb0ELi2ELi4ELi4ELi4ELb0EEENS1_24CollectiveEpilogueBwdGQAISA_fSD_Li256ELb0ELb0EEENS1_19SingleTileSchedulerILb0ELb0ELb0ELi128EEEEEEEEEvNT_6ParamsE$_ZZN4cute12filter_tupleINS_5tupleIJNS1_IJNS_10UnderscoreENS_1CILi0EEEEEENS1_IJS4_S2_EEEEEENS1_IJNS1_IJNS1_IJNS3_ILi1EEES4_EEES4_EEENS1_IJNS1_IJS4_S4_EEEiEEEEEEZNS_5sliceIS7_SD_EEDaRKT_RKT0_EUlRKT_RKT0_E_EEDaSH_SK_OT1_ENKUlDpSN_E_clIJNS1_IJS9_EEENS1_IJiEEEEEEDaSU_:
[----:B------:R-:W-:Y:S02]  /*8300*/  MOV R6, R2 ;  /* 0x0000000200067202 */ /* 0x000fe40000000f00 */
[----:B------:R-:W-:-:S04]  /*8310*/  MOV R7, 0x0 ;  /* 0x0000000000077802 */ /* 0x000fc80000000f00 */
[----:B------:R-:W-:Y:S05]  /*8320*/  RET.REL.NODEC R6 `(_ZN7cutlass13device_kernelIN5flash19enable_sm80_to_sm89INS1_16FlashAttnBwdSm80INS1_25CollectiveMainloopBwdSm80ILi2ELi2EN4cute5tupleIJNS5_1CILi128EEES8_NS7_ILi64EEEEEENS_6half_tEfNS_4arch4Sm80ELb0ELb0ELb1ELb0ELb0ELb0ELb0ELb0ELi2ELi4ELi4ELi4ELb0EEENS1_24CollectiveEpilogueBwdGQAISA_fSD_Li256ELb0ELb0EEENS1_19SingleTileSchedulerILb0ELb0ELb0ELi128EEEEEEEEEvNT_6ParamsE) ;  /* 0xffff7cd006007950 */ /* 0x000fea0003c3ffff */
        .type           $_ZN7cutlass13device_kernelIN5flash19enable_sm80_to_sm89INS1_16FlashAttnBwdSm80INS1_25CollectiveMainloopBwdSm80ILi2ELi2EN4cute5tupleIJNS5_1CILi128EEES8_NS7_ILi64EEEEEENS_6half_tEfNS_4arch4Sm80ELb0ELb0ELb1ELb0ELb0ELb0ELb0ELb0ELi2ELi4ELi4ELi4ELb0EEENS1_24CollectiveEpilogueBwdGQAISA_fSD_Li256ELb0ELb0EEENS1_19SingleTileSchedulerILb0ELb0ELb0ELi128EEEEEEEEEvNT_6ParamsE$_ZZN4cute12filter_tupleINS_5tupleIJNS1_IJNS_1CILi0EEENS1_IJNS2_ILi1EEENS2_ILi512EEEiEEEEEENS2_ILi4096EEENS1_IJiNS2_ILi8192EEEEEEEEEZNS_7flattenISB_EEDaRKT_EUlRKT_E_EEDaSF_OT0_ENKUlDpSI_E_clIJNS1_IJS3_S4_S5_iEEENS1_IJS8_EEESA_EEEDaSM_,@function
        .size           $_ZN7cutlass13device_kernelIN5flash19enable_sm80_to_sm89INS1_16FlashAttnBwdSm80INS1_25CollectiveMainloopBwdSm80ILi2ELi2EN4cute5tupleIJNS5_1CILi128EEES8_NS7_ILi64EEEEEENS_6half_tEfNS_4arch4Sm80ELb0ELb0ELb1ELb0ELb0ELb0ELb0ELb0ELi2ELi4ELi4ELi4ELb0EEENS1_24CollectiveEpilogueBwdGQAISA_fSD_Li256ELb0ELb0EEENS1_19SingleTileSchedulerILb0ELb0ELb0ELi128EEEEEEEEEvNT_6ParamsE$_ZZN4cute12filter_tupleINS_5tupleIJNS1_IJNS_1CILi0EEENS1_IJNS2_ILi1EEENS2_ILi512EEEiEEEEEENS2_ILi4096EEENS1_IJiNS2_ILi8192EEEEEEEEEZNS_7flattenISB_EEDaRKT_EUlRKT_E_EEDaSF_OT0_ENKUlDpSI_E_clIJNS1_IJS3_S4_S5_iEEENS1_IJS8_EEESA_EEEDaSM_,($_ZN7cutlass13device_kernelIN5flash19enable_sm80_to_sm89INS1_16FlashAttnBwdSm80INS1_25CollectiveMainloopBwdSm80ILi2ELi2EN4cute5tupleIJNS5_1CILi128EEES8_NS7_ILi64EEEEEENS_6half_tEfNS_4arch4Sm80ELb0ELb0ELb1ELb0ELb0ELb0ELb0ELb0ELi2ELi4ELi4ELi4ELb0EEENS1_24CollectiveEpilogueBwdGQAISA_fSD_Li256ELb0ELb0EEENS1_19SingleTileSchedulerILb0ELb0ELb0ELi128EEEEEEEEEvNT_6ParamsE$_ZZN4cute12filter_tupleINS_5tupleIJNS1_IJiNS1_IJiNS_1CILi0EEEEEEEEENS1_IJNS_10UnderscoreENS1_IJS6_S6_EEEEEEEEES9_ZNS_4diceIS9_S9_EEDaRKT_RKT0_EUlRKT_RKT0_E_EEDaSD_SG_OT1_ENKUlDpSJ_E_clIJNS1_IJiiS3_EEENS1_IJEEEEEEDaSQ_ - $_ZN7cutlass13device_kernelIN5flash19enable_sm80_to_sm89INS1_16FlashAttnBwdSm80INS1_25CollectiveMainloopBwdSm80ILi2ELi2EN4cute5tupleIJNS5_1CILi128EEES8_NS7_ILi64EEEEEENS_6half_tEfNS_4arch4Sm80ELb0ELb0ELb1ELb0ELb0ELb0ELb0ELb0ELi2ELi4ELi4ELi4ELb0EEENS1_24CollectiveEpilogueBwdGQAISA_fSD_Li256ELb0ELb0EEENS1_19SingleTileSchedulerILb0ELb0ELb0ELi128EEEEEEEEEvNT_6ParamsE$_ZZN4cute12filter_tupleINS_5tupleIJNS1_IJNS_1CILi0EEENS1_IJNS2_ILi1EEENS2_ILi512EEEiEEEEEENS2_ILi4096EEENS1_IJiNS2_ILi8192EEEEEEEEEZNS_7flattenISB_EEDaRKT_EUlRKT_E_EEDaSF_OT0_ENKUlDpSI_E_clIJNS1_IJS3_S4_S5_iEEENS1_IJS8_EEESA_EEEDaSM_)
$_ZN7cutlass13device_kernelIN5flash19enable_sm80_to_sm89INS1_16FlashAttnBwdSm80INS1_25CollectiveMainloopBwdSm80ILi2ELi2EN4cute5tupleIJNS5_1CILi128EEES8_NS7_ILi64EEEEEENS_6half_tEfNS_4arch4Sm80ELb0ELb0ELb1ELb0ELb0ELb0ELb0ELb0ELi2ELi4ELi4ELi4ELb0EEENS1_24CollectiveEpilogueBwdGQAISA_fSD_Li256ELb0ELb0EEENS1_19SingleTileSchedulerILb0ELb0ELb0ELi128EEEEEEEEEvNT_6ParamsE$_ZZN4cute12filter_tupleINS_5tupleIJNS1_IJNS_1CILi0EEENS1_IJNS2_ILi1EEENS2_ILi512EEEiEEEEEENS2_ILi4096EEENS1_IJiNS2_ILi8192EEEEEEEEEZNS_7flattenISB_EEDaRKT_EUlRKT_E_EEDaSF_OT0_ENKUlDpSI_E_clIJNS1_IJS3_S4_S5_iEEENS1_IJS8_EEESA_EEEDaSM_:
[----:B------:R-:W-:-:S04]  /*8330*/  MOV R3, 0x0 ;  /* 0x0000000000037802 */ /* 0x000fc80000000f00 */
[----:B------:R-:W-:Y:S05]  /*8340*/  RET.REL.NODEC R2 `(_ZN7cutlass13device_kernelIN5flash19enable_sm80_to_sm89INS1_16FlashAttnBwdSm80INS1_25CollectiveMainloopBwdSm80ILi2ELi2EN4cute5tupleIJNS5_1CILi128EEES8_NS7_ILi64EEEEEENS_6half_tEfNS_4arch4Sm80ELb0ELb0ELb1ELb0ELb0ELb0ELb0ELb0ELi2ELi4ELi4ELi4ELb0EEENS1_24CollectiveEpilogueBwdGQAISA_fSD_Li256ELb0ELb0EEENS1_19SingleTileSchedulerILb0ELb0ELb0ELi128EEEEEEEEEvNT_6ParamsE) ;  /* 0xffff7cb002007950 */ /* 0x000fea0003c3ffff */
        .type           $_ZN7cutlass13device_kernelIN5flash19enable_sm80_to_sm89INS1_16FlashAttnBwdSm80INS1_25CollectiveMainloopBwdSm80ILi2ELi2EN4cute5tupleIJNS5_1CILi128EEES8_NS7_ILi64EEEEEENS_6half_tEfNS_4arch4Sm80ELb0ELb0ELb1ELb0ELb0ELb0ELb0ELb0ELi2ELi4ELi4ELi4ELb0EEENS1_24CollectiveEpilogueBwdGQAISA_fSD_Li256ELb0ELb0EEENS1_19SingleTileSchedulerILb0ELb0ELb0ELi128EEEEEEEEEvNT_6ParamsE$_ZZN4cute12filter_tupleINS_5tupleIJNS1_IJiNS1_IJiNS_1CILi0EEEEEEEEENS1_IJNS_10UnderscoreENS1_IJS6_S6_EEEEEEEEES9_ZNS_4diceIS9_S9_EEDaRKT_RKT0_EUlRKT_RKT0_E_EEDaSD_SG_OT1_ENKUlDpSJ_E_clIJNS1_IJiiS3_EEENS1_IJEEEEEEDaSQ_,@function
        .size           $_ZN7cutlass13device_kernelIN5flash19enable_sm80_to_sm89INS1_16FlashAttnBwdSm80INS1_25CollectiveMainloopBwdSm80ILi2ELi2EN4cute5tupleIJNS5_1CILi128EEES8_NS7_ILi64EEEEEENS_6half_tEfNS_4arch4Sm80ELb0ELb0ELb1ELb0ELb0ELb0ELb0ELb0ELi2ELi4ELi4ELi4ELb0EEENS1_24CollectiveEpilogueBwdGQAISA_fSD_Li256ELb0ELb0EEENS1_19SingleTileSchedulerILb0ELb0ELb0ELi128EEEEEEEEEvNT_6ParamsE$_ZZN4cute12filter_tupleINS_5tupleIJNS1_IJiNS1_IJiNS_1CILi0EEEEEEEEENS1_IJNS_10UnderscoreENS1_IJS6_S6_EEEEEEEEES9_ZNS_4diceIS9_S9_EEDaRKT_RKT0_EUlRKT_RKT0_E_EEDaSD_SG_OT1_ENKUlDpSJ_E_clIJNS1_IJiiS3_EEENS1_IJEEEEEEDaSQ_,($_ZN7cutlass13device_kernelIN5flash19enable_sm80_to_sm89INS1_16FlashAttnBwdSm80INS1_25CollectiveMainloopBwdSm80ILi2ELi2EN4cute5tupleIJNS5_1CILi128EEES8_NS7_ILi64EEEEEENS_6half_tEfNS_4arch4Sm80ELb0ELb0ELb1ELb0ELb0ELb0ELb0ELb0ELi2ELi4ELi4ELi4ELb0EEENS1_24CollectiveEpilogueBwdGQAISA_fSD_Li256ELb0ELb0EEENS1_19SingleTileSchedulerILb0ELb0ELb0ELi128EEEEEEEEEvNT_6ParamsE$_ZZN4cute12filter_tupleINS_5tupleIJNS1_IJiiEEENS_1CILi1024EEEEEEZNS_16flatten_to_tupleIS5_EEDaRKT_EUlRKT_E_EEDaS9_OT0_ENKUlDpSC_E_clIJS2_NS1_IJS4_EEEEEEDaSG_ - $_ZN7cutlass13device_kernelIN5flash19enable_sm80_to_sm89INS1_16FlashAttnBwdSm80INS1_25CollectiveMainloopBwdSm80ILi2ELi2EN4cute5tupleIJNS5_1CILi128EEES8_NS7_ILi64EEEEEENS_6half_tEfNS_4arch4Sm80ELb0ELb0ELb1ELb0ELb0ELb0ELb0ELb0ELi2ELi4ELi4ELi4ELb0EEENS1_24CollectiveEpilogueBwdGQAISA_fSD_Li256ELb0ELb0EEENS1_19SingleTileSchedulerILb0ELb0ELb0ELi128EEEEEEEEEvNT_6ParamsE$_ZZN4cute12filter_tupleINS_5tupleIJNS1_IJiNS1_IJiNS_1CILi0EEEEEEEEENS1_IJNS_10UnderscoreENS1_IJS6_S6_EEEEEEEEES9_ZNS_4diceIS9_S9_EEDaRKT_RKT0_EUlRKT_RKT0_E_EEDaSD_SG_OT1_ENKUlDpSJ_E_clIJNS1_IJiiS3_EEENS1_IJEEEEEEDaSQ_)
$_ZN7cutlass13device_kernelIN5flash19enable_sm80_to_sm89INS1_16FlashAttnBwdSm80INS1_25CollectiveMainloopBwdSm80ILi2ELi2EN4cute5tupleIJNS5_1CILi128EEES8_NS7_ILi64EEEEEENS_6half_tEfNS_4arch4Sm80ELb0ELb0ELb1ELb0ELb0ELb0ELb0ELb0ELi2ELi4ELi4ELi4ELb0EEENS1_24CollectiveEpilogueBwdGQAISA_fSD_Li256ELb0ELb0EEENS1_19SingleTileSchedulerILb0ELb0ELb0ELi128EEEEEEEEEvNT_6ParamsE$_ZZN4cute12filter_tupleINS_5tupleIJNS1_IJiNS1_IJiNS_1CILi0EEEEEEEEENS1_IJNS_10UnderscoreENS1_IJS6_S6_EEEEEEEEES9_ZNS_4diceIS9_S9_EEDaRKT_RKT0_EUlRKT_RKT0_E_EEDaSD_SG_OT1_ENKUlDpSJ_E_clIJNS1_IJiiS3_EEENS1_IJEEEEEEDaSQ_:
[----:B------:R-:W-:-:S04]  /*8350*/  MOV R5, 0x0 ;  /* 0x0000000000057802 */ /* 0x000fc80000000f00 */
[----:B------:R-:W-:Y:S05]  /*8360*/  RET.REL.NODEC R4 `(_ZN7cutlass13device_kernelIN5flash19enable_sm80_to_sm89INS1_16FlashAttnBwdSm80INS1_25CollectiveMainloopBwdSm80ILi2ELi2EN4cute5tupleIJNS5_1CILi128EEES8_NS7_ILi64EEEEEENS_6half_tEfNS_4arch4Sm80ELb0ELb0ELb1ELb0ELb0ELb0ELb0ELb0ELi2ELi4ELi4ELi4ELb0EEENS1_24CollectiveEpilogueBwdGQAISA_fSD_Li256ELb0ELb0EEENS1_19SingleTileSchedulerILb0ELb0ELb0ELi128EEEEEEEEEvNT_6ParamsE) ;  /* 0xffff7c9004007950 */ /* 0x000fea0003c3ffff */
        .type           $_ZN7cutlass13device_kernelIN5flash19enable_sm80_to_sm89INS1_16FlashAttnBwdSm80INS1_25CollectiveMainloopBwdSm80ILi2ELi2EN4cute5tupleIJNS5_1CILi128EEES8_NS7_ILi64EEEEEENS_6half_tEfNS_4arch4Sm80ELb0ELb0ELb1ELb0ELb0ELb0ELb0ELb0ELi2ELi4ELi4ELi4ELb0EEENS1_24CollectiveEpilogueBwdGQAISA_fSD_Li256ELb0ELb0EEENS1_19SingleTileSchedulerILb0ELb0ELb0ELi128EEEEEEEEEvNT_6ParamsE$_ZZN4cute12filter_tupleINS_5tupleIJNS1_IJiiEEENS_1CILi1024EEEEEEZNS_16flatten_to_tupleIS5_EEDaRKT_EUlRKT_E_EEDaS9_OT0_ENKUlDpSC_E_clIJS2_NS1_IJS4_EEEEEEDaSG_,@function
        .size           $_ZN7cutlass13device_kernelIN5flash19enable_sm80_to_sm89INS1_16FlashAttnBwdSm80INS1_25CollectiveMainloopBwdSm80ILi2ELi2EN4cute5tupleIJNS5_1CILi128EEES8_NS7_ILi64EEEEEENS_6half_tEfNS_4arch4Sm80ELb0ELb0ELb1ELb0ELb0ELb0ELb0ELb0ELi2ELi4ELi4ELi4ELb0EEENS1_24CollectiveEpilogueBwdGQAISA_fSD_Li256ELb0ELb0EEENS1_19SingleTileSchedulerILb0ELb0ELb0ELi128EEEEEEEEEvNT_6ParamsE$_ZZN4cute12filter_tupleINS_5tupleIJNS1_IJiiEEENS_1CILi1024EEEEEEZNS_16flatten_to_tupleIS5_EEDaRKT_EUlRKT_E_EEDaS9_OT0_ENKUlDpSC_E_clIJS2_NS1_IJS4_EEEEEEDaSG_,($_ZN7cutlass13device_kernelIN5flash19enable_sm80_to_sm89INS1_16FlashAttnBwdSm80INS1_25CollectiveMainloopBwdSm80ILi2ELi2EN4cute5tupleIJNS5_1CILi128EEES8_NS7_ILi64EEEEEENS_6half_tEfNS_4arch4Sm80ELb0ELb0ELb1ELb0ELb0ELb0ELb0ELb0ELi2ELi4ELi4ELi4ELb0EEENS1_24CollectiveEpilogueBwdGQAISA_fSD_Li256ELb0ELb0EEENS1_19SingleTileSchedulerILb0ELb0ELb0ELi128EEEEEEEEEvNT_6ParamsE$_ZZN4cute12filter_tupleINS_5tupleIJNS_10UnderscoreES2_NS_1CILi0EEEEEENS1_IJNS1_IJNS3_ILi1EEES4_EEEiNS3_ILi1024EEEEEEZNS_5sliceIS5_S9_EEDaRKT_RKT0_EUlRKT_RKT0_E_EEDaSD_SG_OT1_ENKUlDpSJ_E_clIJNS1_IJS7_EEENS1_IJiEEENS1_IJEEEEEEDaSQ_ - $_ZN7cutlass13device_kernelIN5flash19enable_sm80_to_sm89INS1_16FlashAttnBwdSm80INS1_25CollectiveMainloopBwdSm80ILi2ELi2EN4cute5tupleIJNS5_1CILi128EEES8_NS7_ILi64EEEEEENS_6half_tEfNS_4arch4Sm80ELb0ELb0ELb1ELb0ELb0ELb0ELb0ELb0ELi2ELi4ELi4ELi4ELb0EEENS1_24CollectiveEpilogueBwdGQAISA_fSD_Li256ELb0ELb0EEENS1_19SingleTileSchedulerILb0ELb0ELb0ELi128EEEEEEEEEvNT_6ParamsE$_ZZN4cute12filter_tupleINS_5tupleIJNS1_IJiiEEENS_1CILi1024EEEEEEZNS_16flatten_to_tupleIS5_EEDaRKT_EUlRKT_E_EEDaS9_OT0_ENKUlDpSC_E_clIJS2_NS1_IJS4_EEEEEEDaSG_)
$_ZN7cutlass13device_kernelIN5flash19enable_sm80_to_sm89INS1_16FlashAttnBwdSm80INS1_25CollectiveMainloopBwdSm80ILi2ELi2EN4cute5tupleIJNS5_1CILi128EEES8_NS7_ILi64EEEEEENS_6half_tEfNS_4arch4Sm80ELb0ELb0ELb1ELb0ELb0ELb0ELb0ELb0ELi2ELi4ELi4ELi4ELb0EEENS1_24CollectiveEpilogueBwdGQAISA_fSD_Li256ELb0ELb0EEENS1_19SingleTileSchedulerILb0ELb0ELb0ELi128EEEEEEEEEvNT_6ParamsE$_ZZN4cute12filter_tupleINS_5tupleIJNS1_IJiiEEENS_1CILi1024EEEEEEZNS_16flatten_to_tupleIS5_EEDaRKT_EUlRKT_E_EEDaS9_OT0_ENKUlDpSC_E_clIJS2_NS1_IJS4_EEEEEEDaSG_:
[----:B------:R-:W-:-:S04]  /*8370*/  MOV R3, 0x0 ;  /* 0x0000000000037802 */ /* 0x000fc80000000f00 */
[----:B------:R-:W-:Y:S05]  /*8380*/  RET.REL.NODEC R2 `(_ZN7cutlass13device_kernelIN5flash19enable_sm80_to_sm89INS1_16FlashAttnBwdSm80INS1_25CollectiveMainloopBwdSm80ILi2ELi2EN4cute5tupleIJNS5_1CILi128EEES8_NS7_ILi64EEEEEENS_6half_tEfNS_4arch4Sm80ELb0ELb0ELb1ELb0ELb0ELb0ELb0ELb0ELi2ELi4ELi4ELi4ELb0EEENS1_24CollectiveEpilogueBwdGQAISA_fSD_Li256ELb0ELb0EEENS1_19SingleTileSchedulerILb0ELb0ELb0ELi128EEEEEEEEEvNT_6ParamsE) ;  /* 0xffff7c7002007950 */ /* 0x000fea0003c3ffff */
        .type           $_ZN7cutlass13device_kernelIN5flash19enable_sm80_to_sm89INS1_16FlashAttnBwdSm80INS1_25CollectiveMainloopBwdSm80ILi2ELi2EN4cute5tupleIJNS5_1CILi128EEES8_NS7_ILi64EEEEEENS_6half_tEfNS_4arch4Sm80ELb0ELb0ELb1ELb0ELb0ELb0ELb0ELb0ELi2ELi4ELi4ELi4ELb0EEENS1_24CollectiveEpilogueBwdGQAISA_fSD_Li256ELb0ELb0EEENS1_19SingleTileSchedulerILb0ELb0ELb0ELi128EEEEEEEEEvNT_6ParamsE$_ZZN4cute12filter_tupleINS_5tupleIJNS_10UnderscoreES2_NS_1CILi0EEEEEENS1_IJNS1_IJNS3_ILi1EEES4_EEEiNS3_ILi1024EEEEEEZNS_5sliceIS5_S9_EEDaRKT_RKT0_EUlRKT_RKT0_E_EEDaSD_SG_OT1_ENKUlDpSJ_E_clIJNS1_IJS7_EEENS1_IJiEEENS1_IJEEEEEEDaSQ_,@function
        .size           $_ZN7cutlass13device_kernelIN5flash19enable_sm80_to_sm89INS1_16FlashAttnBwdSm80INS1_25CollectiveMainloopBwdSm80ILi2ELi2EN4cute5tupleIJNS5_1CILi128EEES8_NS7_ILi64EEEEEENS_6half_tEfNS_4arch4Sm80ELb0ELb0ELb1ELb0ELb0ELb0ELb0ELb0ELi2ELi4ELi4ELi4ELb0EEENS1_24CollectiveEpilogueBwdGQAISA_fSD_Li256ELb0ELb0EEENS1_19SingleTileSchedulerILb0ELb0ELb0ELi128EEEEEEEEEvNT_6ParamsE$_ZZN4cute12filter_tupleINS_5tupleIJNS_10UnderscoreES2_NS_1CILi0EEEEEENS1_IJNS1_IJNS3_ILi1EEES4_EEEiNS3_ILi1024EEEEEEZNS_5sliceIS5_S9_EEDaRKT_RKT0_EUlRKT_RKT0_E_EEDaSD_SG_OT1_ENKUlDpSJ_E_clIJNS1_IJS7_EEENS1_IJiEEENS1_IJEEEEEEDaSQ_,($_ZN7cutlass13device_kernelIN5flash19enable_sm80_to_sm89INS1_16FlashAttnBwdSm80INS1_25CollectiveMainloopBwdSm80ILi2ELi2EN4cute5tupleIJNS5_1CILi128EEES8_NS7_ILi64EEEEEENS_6half_tEfNS_4arch4Sm80ELb0ELb0ELb1ELb0ELb0ELb0ELb0ELb0ELi2ELi4ELi4ELi4ELb0EEENS1_24CollectiveEpilogueBwdGQAISA_fSD_Li256ELb0ELb0EEENS1_19SingleTileSchedulerILb0ELb0ELb0ELi128EEEEEEEEEvNT_6ParamsE$_ZZN4cute12filter_tupleINS_5tupleIJNS_10UnderscoreES2_S2_iEEENS1_IJNS1_IJNS_1CILi1EEENS4_ILi0EEEEEENS4_ILi4096EEENS1_IJiiEEENS1_IJS6_NS4_ILi8192EEEEEEEEEZNS_5sliceIS3_SC_EEDaRKT_RKT0_EUlRKT_RKT0_E_EEDaSG_SJ_OT1_ENKUlDpSM_E_clIJNS1_IJS7_EEENS1_IJS8_EEENS1_IJS9_EEENS1_IJEEEEEEDaST_ - $_ZN7cutlass13device_kernelIN5flash19enable_sm80_to_sm89INS1_16FlashAttnBwdSm80INS1_25CollectiveMainloopBwdSm80ILi2ELi2EN4cute5tupleIJNS5_1CILi128EEES8_NS7_ILi64EEEEEENS_6half_tEfNS_4arch4Sm80ELb0ELb0ELb1ELb0ELb0ELb0ELb0ELb0ELi2ELi4ELi4ELi4ELb0EEENS1_24CollectiveEpilogueBwdGQAISA_fSD_Li256ELb0ELb0EEENS1_19SingleTileSchedulerILb0ELb0ELb0ELi128EEEEEEEEEvNT_6ParamsE$_ZZN4cute12filter_tupleINS_5tupleIJNS_10UnderscoreES2_NS_1CILi0EEEEEENS1_IJNS1_IJNS3_ILi1EEES4_EEEiNS3_ILi1024EEEEEEZNS_5sliceIS5_S9_EEDaRKT_RKT0_EUlRKT_RKT0_E_EEDaSD_SG_OT1_ENKUlDpSJ_E_clIJNS1_IJS7_EEENS1_IJiEEENS1_IJEEEEEEDaSQ_)
$_ZN7cutlass13device_kernelIN5flash19enable_sm80_to_sm89INS1_16FlashAttnBwdSm80INS1_25CollectiveMainloopBwdSm80ILi2ELi2EN4cute5tupleIJNS5_1CILi128EEES8_NS7_ILi64EEEEEENS_6half_tEfNS_4arch4Sm80ELb0ELb0ELb1ELb0ELb0ELb0ELb0ELb0ELi2ELi4ELi4ELi4ELb0EEENS1_24CollectiveEpilogueBwdGQAISA_fSD_Li256ELb0ELb0EEENS1_19SingleTileSchedulerILb0ELb0ELb0ELi128EEEEEEEEEvNT_6ParamsE$_ZZN4cute12filter_tupleINS_5tupleIJNS_10UnderscoreES2_NS_1CILi0EEEEEENS1_IJNS1_IJNS3_ILi1EEES4_EEEiNS3_ILi1024EEEEEEZNS_5sliceIS5_S9_EEDaRKT_RKT0_EUlRKT_RKT0_E_EEDaSD_SG_OT1_ENKUlDpSJ_E_clIJNS1_IJS7_EEENS1_IJiEEENS1_IJEEEEEEDaSQ_:
[----:B------:R-:W-:Y:S02]  /*8390*/  MOV R4, R2 ;  /* 0x0000000200047202 */ /* 0x000fe40000000f00 */
[----:B------:R-:W-:-:S04]  /*83a0*/  MOV R5, 0x0 ;  /* 0x0000000000057802 */ /* 0x000fc80000000f00 */
[----:B------:R-:W-:Y:S05]  /*83b0*/  RET.REL.NODEC R4 `(_ZN7cutlass13device_kernelIN5flash19enable_sm80_to_sm89INS1_16FlashAttnBwdSm80INS1_25CollectiveMainloopBwdSm80ILi2ELi2EN4cute5tupleIJNS5_1CILi128EEES8_NS7_ILi64EEEEEENS_6half_tEfNS_4arch4Sm80ELb0ELb0ELb1ELb0ELb0ELb0ELb0ELb0ELi2ELi4ELi4ELi4ELb0EEENS1_24CollectiveEpilogueBwdGQAISA_fSD_Li256ELb0ELb0EEENS1_19SingleTileSchedulerILb0ELb0ELb0ELi128EEEEEEEEEvNT_6ParamsE) ;  /* 0xffff7c4004007950 */ /* 0x000fea0003c3ffff */
        .type           $_ZN7cutlass13device_kernelIN5flash19enable_sm80_to_sm89INS1_16FlashAttnBwdSm80INS1_25CollectiveMainloopBwdSm80ILi2ELi2EN4cute5tupleIJNS5_1CILi128EEES8_NS7_ILi64EEEEEENS_6half_tEfNS_4arch4Sm80ELb0ELb0ELb1ELb0ELb0ELb0ELb0ELb0ELi2ELi4ELi4ELi4ELb0EEENS1_24CollectiveEpilogueBwdGQAISA_fSD_Li256ELb0ELb0EEENS1_19SingleTileSchedulerILb0ELb0ELb0ELi128EEEEEEEEEvNT_6ParamsE$_ZZN4cute12filter_tupleINS_5tupleIJNS_10UnderscoreES2_S2_iEEENS1_IJNS1_IJNS_1CILi1EEENS4_ILi0EEEEEENS4_ILi4096EEENS1_IJiiEEENS1_IJS6_NS4_ILi8192EEEEEEEEEZNS_5sliceIS3_SC_EEDaRKT_RKT0_EUlRKT_RKT0_E_EEDaSG_SJ_OT1_ENKUlDpSM_E_clIJNS1_IJS7_EEENS1_IJS8_EEENS1_IJS9_EEENS1_IJEEEEEEDaST_,@function
        .size           $_ZN7cutlass13device_kernelIN5flash19enable_sm80_to_sm89INS1_16FlashAttnBwdSm80INS1_25CollectiveMainloopBwdSm80ILi2ELi2EN4cute5tupleIJNS5_1CILi128EEES8_NS7_ILi64EEEEEENS_6half_tEfNS_4arch4Sm80ELb0ELb0ELb1ELb0ELb0ELb0ELb0ELb0ELi2ELi4ELi4ELi4ELb0EEENS1_24CollectiveEpilogueBwdGQAISA_fSD_Li256ELb0ELb0EEENS1_19SingleTileSchedulerILb0ELb0ELb0ELi128EEEEEEEEEvNT_6ParamsE$_ZZN4cute12filter_tupleINS_5tupleIJNS_10UnderscoreES2_S2_iEEENS1_IJNS1_IJNS_1CILi1EEENS4_ILi0EEEEEENS4_ILi4096EEENS1_IJiiEEENS1_IJS6_NS4_ILi8192EEEEEEEEEZNS_5sliceIS3_SC_EEDaRKT_RKT0_EUlRKT_RKT0_E_EEDaSG_SJ_OT1_ENKUlDpSM_E_clIJNS1_IJS7_EEENS1_IJS8_EEENS1_IJS9_EEENS1_IJEEEEEEDaST_,($_ZN7cutlass13device_kernelIN5flash19enable_sm80_to_sm89INS1_16FlashAttnBwdSm80INS1_25CollectiveMainloopBwdSm80ILi2ELi2EN4cute5tupleIJNS5_1CILi128EEES8_NS7_ILi64EEEEEENS_6half_tEfNS_4arch4Sm80ELb0ELb0ELb1ELb0ELb0ELb0ELb0ELb0ELi2ELi4ELi4ELi4ELb0EEENS1_24CollectiveEpilogueBwdGQAISA_fSD_Li256ELb0ELb0EEENS1_19SingleTileSchedulerILb0ELb0ELb0ELi128EEEEEEEEEvNT_6ParamsE$_ZZN4cute12filter_tupleINS_5tupleIJNS_10UnderscoreES2_S2_iEEENS1_IJNS1_IJNS_1CILi1EEENS4_ILi0EEEEEEiNS4_ILi1024EEENS4_ILi8192EEEEEEZNS_5sliceIS3_SA_EEDaRKT_RKT0_EUlRKT_RKT0_E_EEDaSE_SH_OT1_ENKUlDpSK_E_clIJNS1_IJS7_EEENS1_IJiEEENS1_IJS8_EEENS1_IJEEEEEEDaSR_ - $_ZN7cutlass13device_kernelIN5flash19enable_sm80_to_sm89INS1_16FlashAttnBwdSm80INS1_25CollectiveMainloopBwdSm80ILi2ELi2EN4cute5tupleIJNS5_1CILi128EEES8_NS7_ILi64EEEEEENS_6half_tEfNS_4arch4Sm80ELb0ELb0ELb1ELb0ELb0ELb0ELb0ELb0ELi2ELi4ELi4ELi4ELb0EEENS1_24CollectiveEpilogueBwdGQAISA_fSD_Li256ELb0ELb0EEENS1_19SingleTileSchedulerILb0ELb0ELb0ELi128EEEEEEEEEvNT_6ParamsE$_ZZN4cute12filter_tupleINS_5tupleIJNS_10UnderscoreES2_S2_iEEENS1_IJNS1_IJNS_1CILi1EEENS4_ILi0EEEEEENS4_ILi4096EEENS1_IJiiEEENS1_IJS6_NS4_ILi8192EEEEEEEEEZNS_5sliceIS3_SC_EEDaRKT_RKT0_EUlRKT_RKT0_E_EEDaSG_SJ_OT1_ENKUlDpSM_E_clIJNS1_IJS7_EEENS1_IJS8_EEENS1_IJS9_EEENS1_IJEEEEEEDaST_)
$_ZN7cutlass13device_kernelIN5flash19enable_sm80_to_sm89INS1_16FlashAttnBwdSm80INS1_25CollectiveMainloopBwdSm80ILi2ELi2EN4cute5tupleIJNS5_1CILi128EEES8_NS7_ILi64EEEEEENS_6half_tEfNS_4arch4Sm80ELb0ELb0ELb1ELb0ELb0ELb0ELb0ELb0ELi2ELi4ELi4ELi4ELb0EEENS1_24CollectiveEpilogueBwdGQAISA_fSD_Li256ELb0ELb0EEENS1_19SingleTileSchedulerILb0ELb0ELb0ELi128EEEEEEEEEvNT_6ParamsE$_ZZN4cute12filter_tupleINS_5tupleIJNS_10UnderscoreES2_S2_iEEENS1_IJNS1_IJNS_1CILi1EEENS4_ILi0EEEEEENS4_ILi4096EEENS1_IJiiEEENS1_IJS6_NS4_ILi8192EEEEEEEEEZNS_5sliceIS3_SC_EEDaRKT_RKT0_EUlRKT_RKT0_E_EEDaSG_SJ_OT1_ENKUlDpSM_E_clIJNS1_IJS7_EEENS1_IJS8_EEENS1_IJS9_EEENS1_IJEEEEEEDaST_:
[----:B------:R-:W-:-:S05]  /*83c0*/  IADD3 R2, R72, -c[0x0][0x20], RZ ;  /* 0x8000080048027a10 */ /* 0x000fca0007ffe0ff */
[----:B------:R1:W5:Y:S04]  /*83d0*/  LDL R3, [R2+0x4] ;  /* 0x0000040002037983 */ /* 0x0003680000100800 */
[----:B------:R1:W5:Y:S01]  /*83e0*/  LDL R5, [R2] ;  /* 0x0000000002057983 */ /* 0x0003620000100800 */
[----:B------:R-:W-:Y:S01]  /*83f0*/  IMAD.MOV.U32 R20, RZ, RZ, R4 ;  /* 0x000000ffff147224 */ /* 0x000fe200078e0004 */
[----:B------:R-:W-:-:S04]  /*8400*/  MOV R21, 0x0 ;  /* 0x0000000000157802 */ /* 0x000fc80000000f00 */
[----:B------:R-:W-:Y:S05]  /*8410*/  RET.REL.NODEC R20 `(_ZN7cutlass13device_kernelIN5flash19enable_sm80_to_sm89INS1_16FlashAttnBwdSm80INS1_25CollectiveMainloopBwdSm80ILi2ELi2EN4cute5tupleIJNS5_1CILi128EEES8_NS7_ILi64EEEEEENS_6half_tEfNS_4arch4Sm80ELb0ELb0ELb1ELb0ELb0ELb0ELb0ELb0ELi2ELi4ELi4ELi4ELb0EEENS1_24CollectiveEpilogueBwdGQAISA_fSD_Li256ELb0ELb0EEENS1_19SingleTileSchedulerILb0ELb0ELb0ELi128EEEEEEEEEvNT_6ParamsE) ;  /* 0xffff7be014007950 */ /* 0x000fea0003c3ffff */
        .type           $_ZN7cutlass13device_kernelIN5flash19enable_sm80_to_sm89INS1_16FlashAttnBwdSm80INS1_25CollectiveMainloopBwdSm80ILi2ELi2EN4cute5tupleIJNS5_1CILi128EEES8_NS7_ILi64EEEEEENS_6half_tEfNS_4arch4Sm80ELb0ELb0ELb1ELb0ELb0ELb0ELb0ELb0ELi2ELi4ELi4ELi4ELb0EEENS1_24CollectiveEpilogueBwdGQAISA_fSD_Li256ELb0ELb0EEENS1_19SingleTileSchedulerILb0ELb0ELb0ELi128EEEEEEEEEvNT_6ParamsE$_ZZN4cute12filter_tupleINS_5tupleIJNS_10UnderscoreES2_S2_iEEENS1_IJNS1_IJNS_1CILi1EEENS4_ILi0EEEEEEiNS4_ILi1024EEENS4_ILi8192EEEEEEZNS_5sliceIS3_SA_EEDaRKT_RKT0_EUlRKT_RKT0_E_EEDaSE_SH_OT1_ENKUlDpSK_E_clIJNS1_IJS7_EEENS1_IJiEEENS1_IJS8_EEENS1_IJEEEEEEDaSR_,@function
        .size           $_ZN7cutlass13device_kernelIN5flash19enable_sm80_to_sm89INS1_16FlashAttnBwdSm80INS1_25CollectiveMainloopBwdSm80ILi2ELi2EN4cute5tupleIJNS5_1CILi128EEES8_NS7_ILi64EEEEEENS_6half_tEfNS_4arch4Sm80ELb0ELb0ELb1ELb0ELb0ELb0ELb0ELb0ELi2ELi4ELi4ELi4ELb0EEENS1_24CollectiveEpilogueBwdGQAISA_fSD_Li256ELb0ELb0EEENS1_19SingleTileSchedulerILb0ELb0ELb0ELi128EEEEEEEEEvNT_6ParamsE$_ZZN4cute12filter_tupleINS_5tupleIJNS_10UnderscoreES2_S2_iEEENS1_IJNS1_IJNS_1CILi1EEENS4_ILi0EEEEEEiNS4_ILi1024EEENS4_ILi8192EEEEEEZNS_5sliceIS3_SA_EEDaRKT_RKT0_EUlRKT_RKT0_E_EEDaSE_SH_OT1_ENKUlDpSK_E_clIJNS1_IJS7_EEENS1_IJiEEENS1_IJS8_EEENS1_IJEEEEEEDaSR_,($_ZN7cutlass13device_kernelIN5flash19enable_sm80_to_sm89INS1_16FlashAttnBwdSm80INS1_25CollectiveMainloopBwdSm80ILi2ELi2EN4cute5tupleIJNS5_1CILi128EEES8_NS7_ILi64EEEEEENS_6half_tEfNS_4arch4Sm80ELb0ELb0ELb1ELb0ELb0ELb0ELb0ELb0ELi2ELi4ELi4ELi4ELb0EEENS1_24CollectiveEpilogueBwdGQAISA_fSD_Li256ELb0ELb0EEENS1_19SingleTileSchedulerILb0ELb0ELb0ELi128EEEEEEEEEvNT_6ParamsE$_ZZN4cute12filter_tupleINS_5tupleIJNS_10UnderscoreES2_iEEENS1_IJNS1_IJNS_1CILi1EEENS4_ILi0EEEEEEiNS4_ILi1024EEEEEEZNS_5sliceIS3_S9_EEDaRKT_RKT0_EUlRKT_RKT0_E_EEDaSD_SG_OT1_ENKUlDpSJ_E_clIJNS1_IJS7_EEENS1_IJiEEENS1_IJEEEEEEDaSQ_ - $_ZN7cutlass13device_kernelIN5flash19enable_sm80_to_sm89INS1_16FlashAttnBwdSm80INS1_25CollectiveMainloopBwdSm80ILi2ELi2EN4cute5tupleIJNS5_1CILi128EEES8_NS7_ILi64EEEEEENS_6half_tEfNS_4arch4Sm80ELb0ELb0ELb1ELb0ELb0ELb0ELb0ELb0ELi2ELi4ELi4ELi4ELb0EEENS1_24CollectiveEpilogueBwdGQAISA_fSD_Li256ELb0ELb0EEENS1_19SingleTileSchedulerILb0ELb0ELb0ELi128EEEEEEEEEvNT_6ParamsE$_ZZN4cute12filter_tupleINS_5tupleIJNS_10UnderscoreES2_S2_iEEENS1_IJNS1_IJNS_1CILi1EEENS4_ILi0EEEEEEiNS4_ILi1024EEENS4_ILi8192EEEEEEZNS_5sliceIS3_SA_EEDaRKT_RKT0_EUlRKT_RKT0_E_EEDaSE_SH_OT1_ENKUlDpSK_E_clIJNS1_IJS7_EEENS1_IJiEEENS1_IJS8_EEENS1_IJEEEEEEDaSR_)
$_ZN7cutlass13device_kernelIN5flash19enable_sm80_to_sm89INS1_16FlashAttnBwdSm80INS1_25CollectiveMainloopBwdSm80ILi2ELi2EN4cute5tupleIJNS5_1CILi128EEES8_NS7_ILi64EEEEEENS_6half_tEfNS_4arch4Sm80ELb0ELb0ELb1ELb0ELb0ELb0ELb0ELb0ELi2ELi4ELi4ELi4ELb0EEENS1_24CollectiveEpilogueBwdGQAISA_fSD_Li256ELb0ELb0EEENS1_19SingleTileSchedulerILb0ELb0ELb0ELi128EEEEEEEEEvNT_6ParamsE$_ZZN4cute12filter_tupleINS_5tupleIJNS_10UnderscoreES2_S2_iEEENS1_IJNS1_IJNS_1CILi1EEENS4_ILi0EEEEEEiNS4_ILi1024EEENS4_ILi8192EEEEEEZNS_5sliceIS3_SA_EEDaRKT_RKT0_EUlRKT_RKT0_E_EEDaSE_SH_OT1_ENKUlDpSK_E_clIJNS1_IJS7_EEENS1_IJiEEENS1_IJS8_EEENS1_IJEEEEEEDaSR_:
[----:B------:R-:W-:Y:S02]  /*8420*/  MOV R12, R2 ;  /* 0x00000002000c7202 */ /* 0x000fe40000000f00 */
[----:B------:R-:W-:-:S04]  /*8430*/  MOV R13, 0x0 ;  /* 0x00000000000d7802 */ /* 0x000fc80000000f00 */
[----:B------:R-:W-:Y:S05]  /*8440*/  RET.REL.NODEC R12 `(_ZN7cutlass13device_kernelIN5flash19enable_sm80_to_sm89INS1_16FlashAttnBwdSm80INS1_25CollectiveMainloopBwdSm80ILi2ELi2EN4cute5tupleIJNS5_1CILi128EEES8_NS7_ILi64EEEEEENS_6half_tEfNS_4arch4Sm80ELb0ELb0ELb1ELb0ELb0ELb0ELb0ELb0ELi2ELi4ELi4ELi4ELb0EEENS1_24CollectiveEpilogueBwdGQAISA_fSD_Li256ELb0ELb0EEENS1_19SingleTileSchedulerILb0ELb0ELb0ELi128EEEEEEEEEvNT_6ParamsE) ;  /* 0xffff7bb00c007950 */ /* 0x000fea0003c3ffff */
        .type           $_ZN7cutlass13device_kernelIN5flash19enable_sm80_to_sm89INS1_16FlashAttnBwdSm80INS1_25CollectiveMainloopBwdSm80ILi2ELi2EN4cute5tupleIJNS5_1CILi128EEES8_NS7_ILi64EEEEEENS_6half_tEfNS_4arch4Sm80ELb0ELb0ELb1ELb0ELb0ELb0ELb0ELb0ELi2ELi4ELi4ELi4ELb0EEENS1_24CollectiveEpilogueBwdGQAISA_fSD_Li256ELb0ELb0EEENS1_19SingleTileSchedulerILb0ELb0ELb0ELi128EEEEEEEEEvNT_6ParamsE$_ZZN4cute12filter_tupleINS_5tupleIJNS_10UnderscoreES2_iEEENS1_IJNS1_IJNS_1CILi1EEENS4_ILi0EEEEEEiNS4_ILi1024EEEEEEZNS_5sliceIS3_S9_EEDaRKT_RKT0_EUlRKT_RKT0_E_EEDaSD_SG_OT1_ENKUlDpSJ_E_clIJNS1_IJS7_EEENS1_IJiEEENS1_IJEEEEEEDaSQ_,@function
        .size           $_ZN7cutlass13device_kernelIN5flash19enable_sm80_to_sm89INS1_16FlashAttnBwdSm80INS1_25CollectiveMainloopBwdSm80ILi2ELi2EN4cute5tupleIJNS5_1CILi128EEES8_NS7_ILi64EEEEEENS_6half_tEfNS_4arch4Sm80ELb0ELb0ELb1ELb0ELb0ELb0ELb0ELb0ELi2ELi4ELi4ELi4ELb0EEENS1_24CollectiveEpilogueBwdGQAISA_fSD_Li256ELb0ELb0EEENS1_19SingleTileSchedulerILb0ELb0ELb0ELi128EEEEEEEEEvNT_6ParamsE$_ZZN4cute12filter_tupleINS_5tupleIJNS_10UnderscoreES2_iEEENS1_IJNS1_IJNS_1CILi1EEENS4_ILi0EEEEEEiNS4_ILi1024EEEEEEZNS_5sliceIS3_S9_EEDaRKT_RKT0_EUlRKT_RKT0_E_EEDaSD_SG_OT1_ENKUlDpSJ_E_clIJNS1_IJS7_EEENS1_IJiEEENS1_IJEEEEEEDaSQ_,($_ZN7cutlass13device_kernelIN5flash19enable_sm80_to_sm89INS1_16FlashAttnBwdSm80INS1_25CollectiveMainloopBwdSm80ILi2ELi2EN4cute5tupleIJNS5_1CILi128EEES8_NS7_ILi64EEEEEENS_6half_tEfNS_4arch4Sm80ELb0ELb0ELb1ELb0ELb0ELb0ELb0ELb0ELi2ELi4ELi4ELi4ELb0EEENS1_24CollectiveEpilogueBwdGQAISA_fSD_Li256ELb0ELb0EEENS1_19SingleTileSchedulerILb0ELb0ELb0ELi128EEEEEEEEEvNT_6ParamsE$_ZZN4cute12filter_tupleINS_5tupleIJNS_1CILi1024EEENS1_IJiiEEEEEEZNS_16flatten_to_tupleIS5_EEDaRKT_EUlRKT_E_EEDaS9_OT0_ENKUlDpSC_E_clIJNS1_IJS3_EEES4_EEEDaSG_ - $_ZN7cutlass13device_kernelIN5flash19enable_sm80_to_sm89INS1_16FlashAttnBwdSm80INS1_25CollectiveMainloopBwdSm80ILi2ELi2EN4cute5tupleIJNS5_1CILi128EEES8_NS7_ILi64EEEEEENS_6half_tEfNS_4arch4Sm80ELb0ELb0ELb1ELb0ELb0ELb0ELb0ELb0ELi2ELi4ELi4ELi4ELb0EEENS1_24CollectiveEpilogueBwdGQAISA_fSD_Li256ELb0ELb0EEENS1_19SingleTileSchedulerILb0ELb0ELb0ELi128EEEEEEEEEvNT_6ParamsE$_ZZN4cute12filter_tupleINS_5tupleIJNS_10UnderscoreES2_iEEENS1_IJNS1_IJNS_1CILi1EEENS4_ILi0EEEEEEiNS4_ILi1024EEEEEEZNS_5sliceIS3_S9_EEDaRKT_RKT0_EUlRKT_RKT0_E_EEDaSD_SG_OT1_ENKUlDpSJ_E_clIJNS1_IJS7_EEENS1_IJiEEENS1_IJEEEEEEDaSQ_)
$_ZN7cutlass13device_kernelIN5flash19enable_sm80_to_sm89INS1_16FlashAttnBwdSm80INS1_25CollectiveMainloopBwdSm80ILi2ELi2EN4cute5tupleIJNS5_1CILi128EEES8_NS7_ILi64EEEEEENS_6half_tEfNS_4arch4Sm80ELb0ELb0ELb1ELb0ELb0ELb0ELb0ELb0ELi2ELi4ELi4ELi4ELb0EEENS1_24CollectiveEpilogueBwdGQAISA_fSD_Li256ELb0ELb0EEENS1_19SingleTileSchedulerILb0ELb0ELb0ELi128EEEEEEEEEvNT_6ParamsE$_ZZN4cute12filter_tupleINS_5tupleIJNS_10UnderscoreES2_iEEENS1_IJNS1_IJNS_1CILi1EEENS4_ILi0EEEEEEiNS4_ILi1024EEEEEEZNS_5sliceIS3_S9_EEDaRKT_RKT0_EUlRKT_RKT0_E_EEDaSD_SG_OT1_ENKUlDpSJ_E_clIJNS1_IJS7_EEENS1_IJiEEENS1_IJEEEEEEDaSQ_:
[----:B------:R-:W-:Y:S02]  /*8450*/  MOV R36, R2 ;  /* 0x0000000200247202 */ /* 0x000fe40000000f00 */
[----:B------:R-:W-:-:S04]  /*8460*/  MOV R37, 0x0 ;  /* 0x0000000000257802 */ /* 0x000fc80000000f00 */
[----:B------:R-:W-:Y:S05]  /*8470*/  RET.REL.NODEC R36 `(_ZN7cutlass13device_kernelIN5flash19enable_sm80_to_sm89INS1_16FlashAttnBwdSm80INS1_25CollectiveMainloopBwdSm80ILi2ELi2EN4cute5tupleIJNS5_1CILi128EEES8_NS7_ILi64EEEEEENS_6half_tEfNS_4arch4Sm80ELb0ELb0ELb1ELb0ELb0ELb0ELb0ELb0ELi2ELi4ELi4ELi4ELb0EEENS1_24CollectiveEpilogueBwdGQAISA_fSD_Li256ELb0ELb0EEENS1_19SingleTileSchedulerILb0ELb0ELb0ELi128EEEEEEEEEvNT_6ParamsE) ;  /* 0xffff7b8024007950 */ /* 0x000fea0003c3ffff */
        .type           $_ZN7cutlass13device_kernelIN5flash19enable_sm80_to_sm89INS1_16FlashAttnBwdSm80INS1_25CollectiveMainloopBwdSm80ILi2ELi2EN4cute5tupleIJNS5_1CILi128EEES8_NS7_ILi64EEEEEENS_6half_tEfNS_4arch4Sm80ELb0ELb0ELb1ELb0ELb0ELb0ELb0ELb0ELi2ELi4ELi4ELi4ELb0EEENS1_24CollectiveEpilogueBwdGQAISA_fSD_Li256ELb0ELb0EEENS1_19SingleTileSchedulerILb0ELb0ELb0ELi128EEEEEEEEEvNT_6ParamsE$_ZZN4cute12filter_tupleINS_5tupleIJNS_1CILi1024EEENS1_IJiiEEEEEEZNS_16flatten_to_tupleIS5_EEDaRKT_EUlRKT_E_EEDaS9_OT0_ENKUlDpSC_E_clIJNS1_IJS3_EEES4_EEEDaSG_,@function
        .size           $_ZN7cutlass13device_kernelIN5flash19enable_sm80_to_sm89INS1_16FlashAttnBwdSm80INS1_25CollectiveMainloopBwdSm80ILi2ELi2EN4cute5tupleIJNS5_1CILi128EEES8_NS7_ILi64EEEEEENS_6half_tEfNS_4arch4Sm80ELb0ELb0ELb1ELb0ELb0ELb0ELb0ELb0ELi2ELi4ELi4ELi4ELb0EEENS1_24CollectiveEpilogueBwdGQAISA_fSD_Li256ELb0ELb0EEENS1_19SingleTileSchedulerILb0ELb0ELb0ELi128EEEEEEEEEvNT_6ParamsE$_ZZN4cute12filter_tupleINS_5tupleIJNS_1CILi1024EEENS1_IJiiEEEEEEZNS_16flatten_to_tupleIS5_EEDaRKT_EUlRKT_E_EEDaS9_OT0_ENKUlDpSC_E_clIJNS1_IJS3_EEES4_EEEDaSG_,($_ZN7cutlass13device_kernelIN5flash19enable_sm80_to_sm89INS1_16FlashAttnBwdSm80INS1_25CollectiveMainloopBwdSm80ILi2ELi2EN4cute5tupleIJNS5_1CILi128EEES8_NS7_ILi64EEEEEENS_6half_tEfNS_4arch4Sm80ELb0ELb0ELb1ELb0ELb0ELb0ELb0ELb0ELi2ELi4ELi4ELi4ELb0EEENS1_24CollectiveEpilogueBwdGQAISA_fSD_Li256ELb0ELb0EEENS1_19SingleTileSchedulerILb0ELb0ELb0ELi128EEEEEEEEEvNT_6ParamsE$_ZZN4cute12filter_tupleINS_5tupleIJNS_1CILi1EEENS1_IJNS2_ILi8EEEiiEEENS2_ILi64EEENS1_IJiNS2_ILi144EEENS2_ILi288EEEEEENS2_ILi512EEEEEEZNS_7flattenISB_EEDaRKT_EUlRKT_E_EEDaSF_OT0_ENKUlDpSI_E_clIJNS1_IJS3_EEES5_NS1_IJS6_EEES9_NS1_IJSA_EEEEEEDaSM_ - $_ZN7cutlass13device_kernelIN5flash19enable_sm80_to_sm89INS1_16FlashAttnBwdSm80INS1_25CollectiveMainloopBwdSm80ILi2ELi2EN4cute5tupleIJNS5_1CILi128EEES8_NS7_ILi64EEEEEENS_6half_tEfNS_4arch4Sm80ELb0ELb0ELb1ELb0ELb0ELb0ELb0ELb0ELi2ELi4ELi4ELi4ELb0EEENS1_24CollectiveEpilogueBwdGQAISA_fSD_Li256ELb0ELb0EEENS1_19SingleTileSchedulerILb0ELb0ELb0ELi128EEEEEEEEEvNT_6ParamsE$_ZZN4cute12filter_tupleINS_5tupleIJNS_1CILi1024EEENS1_IJiiEEEEEEZNS_16flatten_to_tupleIS5_EEDaRKT_EUlRKT_E_EEDaS9_OT0_ENKUlDpSC_E_clIJNS1_IJS3_EEES4_EEEDaSG_)
$_ZN7cutlass13device_kernelIN5flash19enable_sm80_to_sm89INS1_16FlashAttnBwdSm80INS1_25CollectiveMainloopBwdSm80ILi2ELi2EN4cute5tupleIJNS5_1CILi128EEES8_NS7_ILi64EEEEEENS_6half_tEfNS_4arch4Sm80ELb0ELb0ELb1ELb0ELb0ELb0ELb0ELb0ELi2ELi4ELi4ELi4ELb0EEENS1_24CollectiveEpilogueBwdGQAISA_fSD_Li256ELb0ELb0EEENS1_19SingleTileSchedulerILb0ELb0ELb0ELi128EEEEEEEEEvNT_6ParamsE$_ZZN4cute12filter_tupleINS_5tupleIJNS_1CILi1024EEENS1_IJiiEEEEEEZNS_16flatten_to_tupleIS5_EEDaRKT_EUlRKT_E_EEDaS9_OT0_ENKUlDpSC_E_clIJNS1_IJS3_EEES4_EEEDaSG_:
[----:B------:R-:W-:-:S04]  /*8480*/  MOV R3, 0x0 ;  /* 0x0000000000037802 */ /* 0x000fc80000000f00 */
[----:B------:R-:W-:Y:S05]  /*8490*/  RET.REL.NODEC R2 `(_ZN7cutlass13device_kernelIN5flash19enable_sm80_to_sm89INS1_16FlashAttnBwdSm80INS1_25CollectiveMainloopBwdSm80ILi2ELi2EN4cute5tupleIJNS5_1CILi128EEES8_NS7_ILi64EEEEEENS_6half_tEfNS_4arch4Sm80ELb0ELb0ELb1ELb0ELb0ELb0ELb0ELb0ELi2ELi4ELi4ELi4ELb0EEENS1_24CollectiveEpilogueBwdGQAISA_fSD_Li256ELb0ELb0EEENS1_19SingleTileSchedulerILb0ELb0ELb0ELi128EEEEEEEEEvNT_6ParamsE) ;  /* 0xffff7b6002007950 */ /* 0x000fea0003c3ffff */
        .type           $_ZN7cutlass13device_kernelIN5flash19enable_sm80_to_sm89INS1_16FlashAttnBwdSm80INS1_25CollectiveMainloopBwdSm80ILi2ELi2EN4cute5tupleIJNS5_1CILi128EEES8_NS7_ILi64EEEEEENS_6half_tEfNS_4arch4Sm80ELb0ELb0ELb1ELb0ELb0ELb0ELb0ELb0ELi2ELi4ELi4ELi4ELb0EEENS1_24CollectiveEpilogueBwdGQAISA_fSD_Li256ELb0ELb0EEENS1_19SingleTileSchedulerILb0ELb0ELb0ELi128EEEEEEEEEvNT_6ParamsE$_ZZN4cute12filter_tupleINS_5tupleIJNS_1CILi1EEENS1_IJNS2_ILi8EEEiiEEENS2_ILi64EEENS1_IJiNS2_ILi144EEENS2_ILi288EEEEEENS2_ILi512EEEEEEZNS_7flattenISB_EEDaRKT_EUlRKT_E_EEDaSF_OT0_ENKUlDpSI_E_clIJNS1_IJS3_EEES5_NS1_IJS6_EEES9_NS1_IJSA_EEEEEEDaSM_,@function
        .size           $_ZN7cutlass13device_kernelIN5flash19enable_sm80_to_sm89INS1_16FlashAttnBwdSm80INS1_25CollectiveMainloopBwdSm80ILi2ELi2EN4cute5tupleIJNS5_1CILi128EEES8_NS7_ILi64EEEEEENS_6half_tEfNS_4arch4Sm80ELb0ELb0ELb1ELb0ELb0ELb0ELb0ELb0ELi2ELi4ELi4ELi4ELb0EEENS1_24CollectiveEpilogueBwdGQAISA_fSD_Li256ELb0ELb0EEENS1_19SingleTileSchedulerILb0ELb0ELb0ELi128EEEEEEEEEvNT_6ParamsE$_ZZN4cute12filter_tupleINS_5tupleIJNS_1CILi1EEENS1_IJNS2_ILi8EEEiiEEENS2_ILi64EEENS1_IJiNS2_ILi144EEENS2_ILi288EEEEEENS2_ILi512EEEEEEZNS_7flattenISB_EEDaRKT_EUlRKT_E_EEDaSF_OT0_ENKUlDpSI_E_clIJNS1_IJS3_EEES5_NS1_IJS6_EEES9_NS1_IJSA_EEEEEEDaSM_,($_ZN7cutlass13device_kernelIN5flash19enable_sm80_to_sm89INS1_16FlashAttnBwdSm80INS1_25CollectiveMainloopBwdSm80ILi2ELi2EN4cute5tupleIJNS5_1CILi128EEES8_NS7_ILi64EEEEEENS_6half_tEfNS_4arch4Sm80ELb0ELb0ELb1ELb0ELb0ELb0ELb0ELb0ELi2ELi4ELi4ELi4ELb0EEENS1_24CollectiveEpilogueBwdGQAISA_fSD_Li256ELb0ELb0EEENS1_19SingleTileSchedulerILb0ELb0ELb0ELi128EEEEEEEEEvNT_6ParamsE$_ZZN4cute12filter_tupleINS_5tupleIJNS_1CILi1EEENS1_IJiiiEEENS2_ILi64EEENS1_IJNS2_ILi72EEENS2_ILi144EEENS2_ILi288EEEEEENS2_ILi512EEEEEEZNS_7flattenISB_EEDaRKT_EUlRKT_E_EEDaSF_OT0_ENKUlDpSI_E_clIJNS1_IJS3_EEES4_NS1_IJS5_EEES9_NS1_IJSA_EEEEEEDaSM_ - $_ZN7cutlass13device_kernelIN5flash19enable_sm80_to_sm89INS1_16FlashAttnBwdSm80INS1_25CollectiveMainloopBwdSm80ILi2ELi2EN4cute5tupleIJNS5_1CILi128EEES8_NS7_ILi64EEEEEENS_6half_tEfNS_4arch4Sm80ELb0ELb0ELb1ELb0ELb0ELb0ELb0ELb0ELi2ELi4ELi4ELi4ELb0EEENS1_24CollectiveEpilogueBwdGQAISA_fSD_Li256ELb0ELb0EEENS1_19SingleTileSchedulerILb0ELb0ELb0ELi128EEEEEEEEEvNT_6ParamsE$_ZZN4cute12filter_tupleINS_5tupleIJNS_1CILi1EEENS1_IJNS2_ILi8EEEiiEEENS2_ILi64EEENS1_IJiNS2_ILi144EEENS2_ILi288EEEEEENS2_ILi512EEEEEEZNS_7flattenISB_EEDaRKT_EUlRKT_E_EEDaSF_OT0_ENKUlDpSI_E_clIJNS1_IJS3_EEES5_NS1_IJS6_EEES9_NS1_IJSA_EEEEEEDaSM_)
$_ZN7cutlass13device_kernelIN5flash19enable_sm80_to_sm89INS1_16FlashAttnBwdSm80INS1_25CollectiveMainloopBwdSm80ILi2ELi2EN4cute5tupleIJNS5_1CILi128EEES8_NS7_ILi64EEEEEENS_6half_tEfNS_4arch4Sm80ELb0ELb0ELb1ELb0ELb0ELb0ELb0ELb0ELi2ELi4ELi4ELi4ELb0EEENS1_24CollectiveEpilogueBwdGQAISA_fSD_Li256ELb0ELb0EEENS1_19SingleTileSchedulerILb0ELb0ELb0ELi128EEEEEEEEEvNT_6ParamsE$_ZZN4cute12filter_tupleINS_5tupleIJNS_1CILi1EEENS1_IJNS2_ILi8EEEiiEEENS2_ILi64EEENS1_IJiNS2_ILi144EEENS2_ILi288EEEEEENS2_ILi512EEEEEEZNS_7flattenISB_EEDaRKT_EUlRKT_E_EEDaSF_OT0_ENKUlDpSI_E_clIJNS1_IJS3_EEES5_NS1_IJS6_EEES9_NS1_IJSA_EEEEEEDaSM_:
[----:B------:R-:W-:Y:S02]  /*84a0*/  MOV R34, R2 ;  /* 0x0000000200227202 */ /* 0x000fe40000000f00 */
[----:B------:R-:W-:-:S04]  /*84b0*/  MOV R35, 0x0 ;  /* 0x0000000000237802 */ /* 0x000fc80000000f00 */
[----:B------:R-:W-:Y:S05]  /*84c0*/  RET.REL.NODEC R34 `(_ZN7cutlass13device_kernelIN5flash19enable_sm80_to_sm89INS1_16FlashAttnBwdSm80INS1_25CollectiveMainloopBwdSm80ILi2ELi2EN4cute5tupleIJNS5_1CILi128EEES8_NS7_ILi64EEEEEENS_6half_tEfNS_4arch4Sm80ELb0ELb0ELb1ELb0ELb0ELb0ELb0ELb0ELi2ELi4ELi4ELi4ELb0EEENS1_24CollectiveEpilogueBwdGQAISA_fSD_Li256ELb0ELb0EEENS1_19SingleTileSchedulerILb0ELb0ELb0ELi128EEEEEEEEEvNT_6ParamsE) ;  /* 0xffff7b3022007950 */ /* 0x000fea0003c3ffff */
        .type           $_ZN7cutlass13device_kernelIN5flash19enable_sm80_to_sm89INS1_16FlashAttnBwdSm80INS1_25CollectiveMainloopBwdSm80ILi2ELi2EN4cute5tupleIJNS5_1CILi128EEES8_NS7_ILi64EEEEEENS_6half_tEfNS_4arch4Sm80ELb0ELb0ELb1ELb0ELb0ELb0ELb0ELb0ELi2ELi4ELi4ELi4ELb0EEENS1_24CollectiveEpilogueBwdGQAISA_fSD_Li256ELb0ELb0EEENS1_19SingleTileSchedulerILb0ELb0ELb0ELi128EEEEEEEEEvNT_6ParamsE$_ZZN4cute12filter_tupleINS_5tupleIJNS_1CILi1EEENS1_IJiiiEEENS2_ILi64EEENS1_IJNS2_ILi72EEENS2_ILi144EEENS2_ILi288EEEEEENS2_ILi512EEEEEEZNS_7flattenISB_EEDaRKT_EUlRKT_E_EEDaSF_OT0_ENKUlDpSI_E_clIJNS1_IJS3_EEES4_NS1_IJS5_EEES9_NS1_IJSA_EEEEEEDaSM_,@function
        .size           $_ZN7cutlass13device_kernelIN5flash19enable_sm80_to_sm89INS1_16FlashAttnBwdSm80INS1_25CollectiveMainloopBwdSm80ILi2ELi2EN4cute5tupleIJNS5_1CILi128EEES8_NS7_ILi64EEEEEENS_6half_tEfNS_4arch4Sm80ELb0ELb0ELb1ELb0ELb0ELb0ELb0ELb0ELi2ELi4ELi4ELi4ELb0EEENS1_24CollectiveEpilogueBwdGQAISA_fSD_Li256ELb0ELb0EEENS1_19SingleTileSchedulerILb0ELb0ELb0ELi128EEEEEEEEEvNT_6ParamsE$_ZZN4cute12filter_tupleINS_5tupleIJNS_1CILi1EEENS1_IJiiiEEENS2_ILi64EEENS1_IJNS2_ILi72EEENS2_ILi144EEENS2_ILi288EEEEEENS2_ILi512EEEEEEZNS_7flattenISB_EEDaRKT_EUlRKT_E_EEDaSF_OT0_ENKUlDpSI_E_clIJNS1_IJS3_EEES4_NS1_IJS5_EEES9_NS1_IJSA_EEEEEEDaSM_,($_ZN7cutlass13device_kernelIN5flash19enable_sm80_to_sm89INS1_16FlashAttnBwdSm80INS1_25CollectiveMainloopBwdSm80ILi2ELi2EN4cute5tupleIJNS5_1CILi128EEES8_NS7_ILi64EEEEEENS_6half_tEfNS_4arch4Sm80ELb0ELb0ELb1ELb0ELb0ELb0ELb0ELb0ELi2ELi4ELi4ELi4ELb0EEENS1_24CollectiveEpilogueBwdGQAISA_fSD_Li256ELb0ELb0EEENS1_19SingleTileSchedulerILb0ELb0ELb0ELi128EEEEEEEEEvNT_6ParamsE$_ZZN4cute12filter_tupleINS_5tupleIJNS_1CILi4096EEENS1_IJNS1_IJiiEEENS2_ILi8192EEEEEEEEEZNS_16flatten_to_tupleIS7_EEDaRKT_EUlRKT_E_EEDaSB_OT0_ENKUlDpSE_E_clIJNS1_IJS3_EEENS1_IJiiS5_EEEEEEDaSI_ - $_ZN7cutlass13device_kernelIN5flash19enable_sm80_to_sm89INS1_16FlashAttnBwdSm80INS1_25CollectiveMainloopBwdSm80ILi2ELi2EN4cute5tupleIJNS5_1CILi128EEES8_NS7_ILi64EEEEEENS_6half_tEfNS_4arch4Sm80ELb0ELb0ELb1ELb0ELb0ELb0ELb0ELb0ELi2ELi4ELi4ELi4ELb0EEENS1_24CollectiveEpilogueBwdGQAISA_fSD_Li256ELb0ELb0EEENS1_19SingleTileSchedulerILb0ELb0ELb0ELi128EEEEEEEEEvNT_6ParamsE$_ZZN4cute12filter_tupleINS_5tupleIJNS_1CILi1EEENS1_IJiiiEEENS2_ILi64EEENS1_IJNS2_ILi72EEENS2_ILi144EEENS2_ILi288EEEEEENS2_ILi512EEEEEEZNS_7flattenISB_EEDaRKT_EUlRKT_E_EEDaSF_OT0_ENKUlDpSI_E_clIJNS1_IJS3_EEES4_NS1_IJS5_EEES9_NS1_IJSA_EEEEEEDaSM_)
$_ZN7cutlass13device_kernelIN5flash19enable_sm80_to_sm89INS1_16FlashAttnBwdSm80INS1_25CollectiveMainloopBwdSm80ILi2ELi2EN4cute5tupleIJNS5_1CILi128EEES8_NS7_ILi64EEEEEENS_6half_tEfNS_4arch4Sm80ELb0ELb0ELb1ELb0ELb0ELb0ELb0ELb0ELi2ELi4ELi4ELi4ELb0EEENS1_24CollectiveEpilogueBwdGQAISA_fSD_Li256ELb0ELb0EEENS1_19SingleTileSchedulerILb0ELb0ELb0ELi128EEEEEEEEEvNT_6ParamsE$_ZZN4cute12filter_tupleINS_5tupleIJNS_1CILi1EEENS1_IJiiiEEENS2_ILi64EEENS1_IJNS2_ILi72EEENS2_ILi144EEENS2_ILi288EEEEEENS2_ILi512EEEEEEZNS_7flattenISB_EEDaRKT_EUlRKT_E_EEDaSF_OT0_ENKUlDpSI_E_clIJNS1_IJS3_EEES4_NS1_IJS5_EEES9_NS1_IJSA_EEEEEEDaSM_:
[----:B------:R-:W-:Y:S01]  /*84d0*/  MOV R38, R6 ;  /* 0x0000000600267202 */ /* 0x000fe20000000f00 */
[----:B------:R-:W-:Y:S01]  /*84e0*/  IMAD.MOV.U32 R39, RZ, RZ, 0x0 ;  /* 0x00000000ff277424 */ /* 0x000fe200078e00ff */
[----:B------:R-:W-:Y:S01]  /*84f0*/  MOV R36, R3 ;  /* 0x0000000300247202 */ /* 0x000fe20000000f00 */
[----:B------:R-:W-:Y:S01]  /*8500*/  IMAD.MOV.U32 R3, RZ, RZ, R5 ;  /* 0x000000ffff037224 */ /* 0x000fe200078e0005 */
[----:B------:R-:W-:Y:S01]  /*8510*/  MOV R4, R2 ;  /* 0x0000000200047202 */ /* 0x000fe20000000f00 */
[----:B------:R-:W-:Y:S06]  /*8520*/  RET.REL.NODEC R38 `(_ZN7cutlass13device_kernelIN5flash19enable_sm80_to_sm89INS1_16FlashAttnBwdSm80INS1_25CollectiveMainloopBwdSm80ILi2ELi2EN4cute5tupleIJNS5_1CILi128EEES8_NS7_ILi64EEEEEENS_6half_tEfNS_4arch4Sm80ELb0ELb0ELb1ELb0ELb0ELb0ELb0ELb0ELi2ELi4ELi4ELi4ELb0EEENS1_24CollectiveEpilogueBwdGQAISA_fSD_Li256ELb0ELb0EEENS1_19SingleTileSchedulerILb0ELb0ELb0ELi128EEEEEEEEEvNT_6ParamsE) ;  /* 0xffff7ad026007950 */ /* 0x000fec0003c3ffff */
        .type           $_ZN7cutlass13device_kernelIN5flash19enable_sm80_to_sm89INS1_16FlashAttnBwdSm80INS1_25CollectiveMainloopBwdSm80ILi2ELi2EN4cute5tupleIJNS5_1CILi128EEES8_NS7_ILi64EEEEEENS_6half_tEfNS_4arch4Sm80ELb0ELb0ELb1ELb0ELb0ELb0ELb0ELb0ELi2ELi4ELi4ELi4ELb0EEENS1_24CollectiveEpilogueBwdGQAISA_fSD_Li256ELb0ELb0EEENS1_19SingleTileSchedulerILb0ELb0ELb0ELi128EEEEEEEEEvNT_6ParamsE$_ZZN4cute12filter_tupleINS_5tupleIJNS_1CILi4096EEENS1_IJNS1_IJiiEEENS2_ILi8192EEEEEEEEEZNS_16flatten_to_tupleIS7_EEDaRKT_EUlRKT_E_EEDaSB_OT0_ENKUlDpSE_E_clIJNS1_IJS3_EEENS1_IJiiS5_EEEEEEDaSI_,@function
        .size           $_ZN7cutlass13device_kernelIN5flash19enable_sm80_to_sm89INS1_16FlashAttnBwdSm80INS1_25CollectiveMainloopBwdSm80ILi2ELi2EN4cute5tupleIJNS5_1CILi128EEES8_NS7_ILi64EEEEEENS_6half_tEfNS_4arch4Sm80ELb0ELb0ELb1ELb0ELb0ELb0ELb0ELb0ELi2ELi4ELi4ELi4ELb0EEENS1_24CollectiveEpilogueBwdGQAISA_fSD_Li256ELb0ELb0EEENS1_19SingleTileSchedulerILb0ELb0ELb0ELi128EEEEEEEEEvNT_6ParamsE$_ZZN4cute12filter_tupleINS_5tupleIJNS_1CILi4096EEENS1_IJNS1_IJiiEEENS2_ILi8192EEEEEEEEEZNS_16flatten_to_tupleIS7_EEDaRKT_EUlRKT_E_EEDaSB_OT0_ENKUlDpSE_E_clIJNS1_IJS3_EEENS1_IJiiS5_EEEEEEDaSI_,($_ZN7cutlass13device_kernelIN5flash19enable_sm80_to_sm89INS1_16FlashAttnBwdSm80INS1_25CollectiveMainloopBwdSm80ILi2ELi2EN4cute5tupleIJNS5_1CILi128EEES8_NS7_ILi64EEEEEENS_6half_tEfNS_4arch4Sm80ELb0ELb0ELb1ELb0ELb0ELb0ELb0ELb0ELi2ELi4ELi4ELi4ELb0EEENS1_24CollectiveEpilogueBwdGQAISA_fSD_Li256ELb0ELb0EEENS1_19SingleTileSchedulerILb0ELb0ELb0ELi128EEEEEEEEEvNT_6ParamsE$_ZZN4cute12filter_tupleINS_5tupleIJNS_1CILi4096EEENS1_IJiiEEEEEEZNS_16flatten_to_tupleIS5_EEDaRKT_EUlRKT_E_EEDaS9_OT0_ENKUlDpSC_E_clIJNS1_IJS3_EEES4_EEEDaSG_ - $_ZN7cutlass13device_kernelIN5flash19enable_sm80_to_sm89INS1_16FlashAttnBwdSm80INS1_25CollectiveMainloopBwdSm80ILi2ELi2EN4cute5tupleIJNS5_1CILi128EEES8_NS7_ILi64EEEEEENS_6half_tEfNS_4arch4Sm80ELb0ELb0ELb1ELb0ELb0ELb0ELb0ELb0ELi2ELi4ELi4ELi4ELb0EEENS1_24CollectiveEpilogueBwdGQAISA_fSD_Li256ELb0ELb0EEENS1_19SingleTileSchedulerILb0ELb0ELb0ELi128EEEEEEEEEvNT_6ParamsE$_ZZN4cute12filter_tupleINS_5tupleIJNS_1CILi4096EEENS1_IJNS1_IJiiEEENS2_ILi8192EEEEEEEEEZNS_16flatten_to_tupleIS7_EEDaRKT_EUlRKT_E_EEDaSB_OT0_ENKUlDpSE_E_clIJNS1_IJS3_EEENS1_IJiiS5_EEEEEEDaSI_)
$_ZN7cutlass13device_kernelIN5flash19enable_sm80_to_sm89INS1_16FlashAttnBwdSm80INS1_25CollectiveMainloopBwdSm80ILi2ELi2EN4cute5tupleIJNS5_1CILi128EEES8_NS7_ILi64EEEEEENS_6half_tEfNS_4arch4Sm80ELb0ELb0ELb1ELb0ELb0ELb0ELb0ELb0ELi2ELi4ELi4ELi4ELb0EEENS1_24CollectiveEpilogueBwdGQAISA_fSD_Li256ELb0ELb0EEENS1_19SingleTileSchedulerILb0ELb0ELb0ELi128EEEEEEEEEvNT_6ParamsE$_ZZN4cute12filter_tupleINS_5tupleIJNS_1CILi4096EEENS1_IJNS1_IJiiEEENS2_ILi8192EEEEEEEEEZNS_16flatten_to_tupleIS7_EEDaRKT_EUlRKT_E_EEDaSB_OT0_ENKUlDpSE_E_clIJNS1_IJS3_EEENS1_IJiiS5_EEEEEEDaSI_:
[----:B------:R-:W-:-:S04]  /*8530*/  MOV R3, 0x0 ;  /* 0x0000000000037802 */ /* 0x000fc80000000f00 */
[----:B------:R-:W-:Y:S05]  /*8540*/  RET.REL.NODEC R2 `(_ZN7cutlass13device_kernelIN5flash19enable_sm80_to_sm89INS1_16FlashAttnBwdSm80INS1_25CollectiveMainloopBwdSm80ILi2ELi2EN4cute5tupleIJNS5_1CILi128EEES8_NS7_ILi64EEEEEENS_6half_tEfNS_4arch4Sm80ELb0ELb0ELb1ELb0ELb0ELb0ELb0ELb0ELi2ELi4ELi4ELi4ELb0EEENS1_24CollectiveEpilogueBwdGQAISA_fSD_Li256ELb0ELb0EEENS1_19SingleTileSchedulerILb0ELb0ELb0ELi128EEEEEEEEEvNT_6ParamsE) ;  /* 0xffff7ab002007950 */ /* 0x000fea0003c3ffff */
        .type           $_ZN7cutlass13device_kernelIN5flash19enable_sm80_to_sm89INS1_16FlashAttnBwdSm80INS1_25CollectiveMainloopBwdSm80ILi2ELi2EN4cute5tupleIJNS5_1CILi128EEES8_NS7_ILi64EEEEEENS_6half_tEfNS_4arch4Sm80ELb0ELb0ELb1ELb0ELb0ELb0ELb0ELb0ELi2ELi4ELi4ELi4ELb0EEENS1_24CollectiveEpilogueBwdGQAISA_fSD_Li256ELb0ELb0EEENS1_19SingleTileSchedulerILb0ELb0ELb0ELi128EEEEEEEEEvNT_6ParamsE$_ZZN4cute12filter_tupleINS_5tupleIJNS_1CILi4096EEENS1_IJiiEEEEEEZNS_16flatten_to_tupleIS5_EEDaRKT_EUlRKT_E_EEDaS9_OT0_ENKUlDpSC_E_clIJNS1_IJS3_EEES4_EEEDaSG_,@function
        .size           $_ZN7cutlass13device_kernelIN5flash19enable_sm80_to_sm89INS1_16FlashAttnBwdSm80INS1_25CollectiveMainloopBwdSm80ILi2ELi2EN4cute5tupleIJNS5_1CILi128EEES8_NS7_ILi64EEEEEENS_6half_tEfNS_4arch4Sm80ELb0ELb0ELb1ELb0ELb0ELb0ELb0ELb0ELi2ELi4ELi4ELi4ELb0EEENS1_24CollectiveEpilogueBwdGQAISA_fSD_Li256ELb0ELb0EEENS1_19SingleTileSchedulerILb0ELb0ELb0ELi128EEEEEEEEEvNT_6ParamsE$_ZZN4cute12filter_tupleINS_5tupleIJNS_1CILi4096EEENS1_IJiiEEEEEEZNS_16flatten_to_tupleIS5_EEDaRKT_EUlRKT_E_EEDaS9_OT0_ENKUlDpSC_E_clIJNS1_IJS3_EEES4_EEEDaSG_,($_ZN7cutlass13device_kernelIN5flash19enable_sm80_to_sm89INS1_16FlashAttnBwdSm80INS1_25CollectiveMainloopBwdSm80ILi2ELi2EN4cute5tupleIJNS5_1CILi128EEES8_NS7_ILi64EEEEEENS_6half_tEfNS_4arch4Sm80ELb0ELb0ELb1ELb0ELb0ELb0ELb0ELb0ELi2ELi4ELi4ELi4ELb0EEENS1_24CollectiveEpilogueBwdGQAISA_fSD_Li256ELb0ELb0EEENS1_19SingleTileSchedulerILb0ELb0ELb0ELi128EEEEEEEEEvNT_6ParamsE$_ZZN4cute13to_mixed_bitsINS_5tupleIJNS1_IJNS_1CILi4EEENS2_ILi8EEEEEENS2_ILi2EEENS2_ILi1EEEEEENS1_IJNS1_IJNS2_ILi0EEENS2_ILi64EEEEEES9_S9_EEENS1_IJNS1_IJiiEEEiS9_EEEEEDaRKT_RKT0_RKT1_ENKUlDpRKT_E_clIJNS_9MixedBitsILj0ELj448EEENS2_ILj0EEESW_EEEDaSR_ - $_ZN7cutlass13device_kernelIN5flash19enable_sm80_to_sm89INS1_16FlashAttnBwdSm80INS1_25CollectiveMainloopBwdSm80ILi2ELi2EN4cute5tupleIJNS5_1CILi128EEES8_NS7_ILi64EEEEEENS_6half_tEfNS_4arch4Sm80ELb0ELb0ELb1ELb0ELb0ELb0ELb0ELb0ELi2ELi4ELi4ELi4ELb0EEENS1_24CollectiveEpilogueBwdGQAISA_fSD_Li256ELb0ELb0EEENS1_19SingleTileSchedulerILb0ELb0ELb0ELi128EEEEEEEEEvNT_6ParamsE$_ZZN4cute12filter_tupleINS_5tupleIJNS_1CILi4096EEENS1_IJiiEEEEEEZNS_16flatten_to_tupleIS5_EEDaRKT_EUlRKT_E_EEDaS9_OT0_ENKUlDpSC_E_clIJNS1_IJS3_EEES4_EEEDaSG_)
$_ZN7cutlass13device_kernelIN5flash19enable_sm80_to_sm89INS1_16FlashAttnBwdSm80INS1_25CollectiveMainloopBwdSm80ILi2ELi2EN4cute5tupleIJNS5_1CILi128EEES8_NS7_ILi64EEEEEENS_6half_tEfNS_4arch4Sm80ELb0ELb0ELb1ELb0ELb0ELb0ELb0ELb0ELi2ELi4ELi4ELi4ELb0EEENS1_24CollectiveEpilogueBwdGQAISA_fSD_Li256ELb0ELb0EEENS1_19SingleTileSchedulerILb0ELb0ELb0ELi128EEEEEEEEEvNT_6ParamsE$_ZZN4cute12filter_tupleINS_5tupleIJNS_1CILi4096EEENS1_IJiiEEEEEEZNS_16flatten_to_tupleIS5_EEDaRKT_EUlRKT_E_EEDaS9_OT0_ENKUlDpSC_E_clIJNS1_IJS3_EEES4_EEEDaSG_:
[----:B------:R-:W-:-:S04]  /*8550*/  MOV R3, 0x0 ;  /* 0x0000000000037802 */ /* 0x000fc80000000f00 */
[----:B------:R-:W-:Y:S05]  /*8560*/  RET.REL.NODEC R2 `(_ZN7cutlass13device_kernelIN5flash19enable_sm80_to_sm89INS1_16FlashAttnBwdSm80INS1_25CollectiveMainloopBwdSm80ILi2ELi2EN4cute5tupleIJNS5_1CILi128EEES8_NS7_ILi64EEEEEENS_6half_tEfNS_4arch4Sm80ELb0ELb0ELb1ELb0ELb0ELb0ELb0ELb0ELi2ELi4ELi4ELi4ELb0EEENS1_24CollectiveEpilogueBwdGQAISA_fSD_Li256ELb0ELb0EEENS1_19SingleTileSchedulerILb0ELb0ELb0ELi128EEEEEEEEEvNT_6ParamsE) ;  /* 0xffff7a9002007950 */ /* 0x000fea0003c3ffff */
        .type           $_ZN7cutlass13device_kernelIN5flash19enable_sm80_to_sm89INS1_16FlashAttnBwdSm80INS1_25CollectiveMainloopBwdSm80ILi2ELi2EN4cute5tupleIJNS5_1CILi128EEES8_NS7_ILi64EEEEEENS_6half_tEfNS_4arch4Sm80ELb0ELb0ELb1ELb0ELb0ELb0ELb0ELb0ELi2ELi4ELi4ELi4ELb0EEENS1_24CollectiveEpilogueBwdGQAISA_fSD_Li256ELb0ELb0EEENS1_19SingleTileSchedulerILb0ELb0ELb0ELi128EEEEEEEEEvNT_6ParamsE$_ZZN4cute13to_mixed_bitsINS_5tupleIJNS1_IJNS_1CILi4EEENS2_ILi8EEEEEENS2_ILi2EEENS2_ILi1EEEEEENS1_IJNS1_IJNS2_ILi0EEENS2_ILi64EEEEEES9_S9_EEENS1_IJNS1_IJiiEEEiS9_EEEEEDaRKT_RKT0_RKT1_ENKUlDpRKT_E_clIJNS_9MixedBitsILj0ELj448EEENS2_ILj0EEESW_EEEDaSR_,@function
        .size           $_ZN7cutlass13device_kernelIN5flash19enable_sm80_to_sm89INS1_16FlashAttnBwdSm80INS1_25CollectiveMainloopBwdSm80ILi2ELi2EN4cute5tupleIJNS5_1CILi128EEES8_NS7_ILi64EEEEEENS_6half_tEfNS_4arch4Sm80ELb0ELb0ELb1ELb0ELb0ELb0ELb0ELb0ELi2ELi4ELi4ELi4ELb0EEENS1_24CollectiveEpilogueBwdGQAISA_fSD_Li256ELb0ELb0EEENS1_19SingleTileSchedulerILb0ELb0ELb0ELi128EEEEEEEEEvNT_6ParamsE$_ZZN4cute13to_mixed_bitsINS_5tupleIJNS1_IJNS_1CILi4EEENS2_ILi8EEEEEENS2_ILi2EEENS2_ILi1EEEEEENS1_IJNS1_IJNS2_ILi0EEENS2_ILi64EEEEEES9_S9_EEENS1_IJNS1_IJiiEEEiS9_EEEEEDaRKT_RKT0_RKT1_ENKUlDpRKT_E_clIJNS_9MixedBitsILj0ELj448EEENS2_ILj0EEESW_EEEDaSR_,($_ZN7cutlass13device_kernelIN5flash19enable_sm80_to_sm89INS1_16FlashAttnBwdSm80INS1_25CollectiveMainloopBwdSm80ILi2ELi2EN4cute5tupleIJNS5_1CILi128EEES8_NS7_ILi64EEEEEENS_6half_tEfNS_4arch4Sm80ELb0ELb0ELb1ELb0ELb0ELb0ELb0ELb0ELi2ELi4ELi4ELi4ELb0EEENS1_24CollectiveEpilogueBwdGQAISA_fSD_Li256ELb0ELb0EEENS1_19SingleTileSchedulerILb0ELb0ELb0ELi128EEEEEEEEEvNT_6ParamsE$_ZZN4cute13to_mixed_bitsINS_5tupleIJNS1_IJNS_1CILi4EEENS2_ILi8EEEEEENS2_ILi2EEENS2_ILi1EEEEEENS1_IJNS1_IJNS2_ILi0EEENS2_ILi64EEEEEES9_S9_EEENS1_IJNS1_IJiiEEEiS9_EEEEEDaRKT_RKT0_RKT1_ENKUlRKT_RKT0_RKT1_E_clIS5_SB_SD_EEDaSQ_ST_SW_ - $_ZN7cutlass13device_kernelIN5flash19enable_sm80_to_sm89INS1_16FlashAttnBwdSm80INS1_25CollectiveMainloopBwdSm80ILi2ELi2EN4cute5tupleIJNS5_1CILi128EEES8_NS7_ILi64EEEEEENS_6half_tEfNS_4arch4Sm80ELb0ELb0ELb1ELb0ELb0ELb0ELb0ELb0ELi2ELi4ELi4ELi4ELb0EEENS1_24CollectiveEpilogueBwdGQAISA_fSD_Li256ELb0ELb0EEENS1_19SingleTileSchedulerILb0ELb0ELb0ELi128EEEEEEEEEvNT_6ParamsE$_ZZN4cute13to_mixed_bitsINS_5tupleIJNS1_IJNS_1CILi4EEENS2_ILi8EEEEEENS2_ILi2EEENS2_ILi1EEEEEENS1_IJNS1_IJNS2_ILi0EEENS2_ILi64EEEEEES9_S9_EEENS1_IJNS1_IJiiEEEiS9_EEEEEDaRKT_RKT0_RKT1_ENKUlDpRKT_E_clIJNS_9MixedBitsILj0ELj448EEENS2_ILj0EEESW_EEEDaSR_)
$_ZN7cutlass13device_kernelIN5flash19enable_sm80_to_sm89INS1_16FlashAttnBwdSm80INS1_25CollectiveMainloopBwdSm80ILi2ELi2EN4cute5tupleIJNS5_1CILi128EEES8_NS7_ILi64EEEEEENS_6half_tEfNS_4arch4Sm80ELb0ELb0ELb1ELb0ELb0ELb0ELb0ELb0ELi2ELi4ELi4ELi4ELb0EEENS1_24CollectiveEpilogueBwdGQAISA_fSD_Li256ELb0ELb0EEENS1_19SingleTileSchedulerILb0ELb0ELb0ELi128EEEEEEEEEvNT_6ParamsE$_ZZN4cute13to_mixed_bitsINS_5tupleIJNS1_IJNS_1CILi4EEENS2_ILi8EEEEEENS2_ILi2EEENS2_ILi1EEEEEENS1_IJNS1_IJNS2_ILi0EEENS2_ILi64EEEEEES9_S9_EEENS1_IJNS1_IJiiEEEiS9_EEEEEDaRKT_RKT0_RKT1_ENKUlDpRKT_E_clIJNS_9MixedBitsILj0ELj448EEENS2_ILj0EEESW_EEEDaSR_:
[----:B------:R-:W-:Y:S01]  /*8570*/  IMAD.MOV.U32 R36, RZ, RZ, R6 ;  /* 0x000000ffff247224 */ /* 0x000fe200078e0006 */
[----:B------:R-:W-:Y:S02]  /*8580*/  MOV R37, 0x0 ;  /* 0x0000000000257802 */ /* 0x000fe40000000f00 */
[----:B------:R-:W-:Y:S02]  /*8590*/  LOP3.LUT R4, R4, 0x1c0, RZ, 0xc0, !PT ;  /* 0x000001c004047812 */ /* 0x000fe400078ec0ff */
[----:B------:R-:W-:Y:S05]  /*85a0*/  RET.REL.NODEC R36 `(_ZN7cutlass13device_kernelIN5flash19enable_sm80_to_sm89INS1_16FlashAttnBwdSm80INS1_25CollectiveMainloopBwdSm80ILi2ELi2EN4cute5tupleIJNS5_1CILi128EEES8_NS7_ILi64EEEEEENS_6half_tEfNS_4arch4Sm80ELb0ELb0ELb1ELb0ELb0ELb0ELb0ELb0ELi2ELi4ELi4ELi4ELb0EEENS1_24CollectiveEpilogueBwdGQAISA_fSD_Li256ELb0ELb0EEENS1_19SingleTileSchedulerILb0ELb0ELb0ELi128EEEEEEEEEvNT_6ParamsE) ;  /* 0xffff7a5024007950 */ /* 0x000fea0003c3ffff */
        .type           $_ZN7cutlass13device_kernelIN5flash19enable_sm80_to_sm89INS1_16FlashAttnBwdSm80INS1_25CollectiveMainloopBwdSm80ILi2ELi2EN4cute5tupleIJNS5_1CILi128EEES8_NS7_ILi64EEEEEENS_6half_tEfNS_4arch4Sm80ELb0ELb0ELb1ELb0ELb0ELb0ELb0ELb0ELi2ELi4ELi4ELi4ELb0EEENS1_24CollectiveEpilogueBwdGQAISA_fSD_Li256ELb0ELb0EEENS1_19SingleTileSchedulerILb0ELb0ELb0ELi128EEEEEEEEEvNT_6ParamsE$_ZZN4cute13to_mixed_bitsINS_5tupleIJNS1_IJNS_1CILi4EEENS2_ILi8EEEEEENS2_ILi2EEENS2_ILi1EEEEEENS1_IJNS1_IJNS2_ILi0EEENS2_ILi64EEEEEES9_S9_EEENS1_IJNS1_IJiiEEEiS9_EEEEEDaRKT_RKT0_RKT1_ENKUlRKT_RKT0_RKT1_E_clIS5_SB_SD_EEDaSQ_ST_SW_,@function
        .size           $_ZN7cutlass13device_kernelIN5flash19enable_sm80_to_sm89INS1_16FlashAttnBwdSm80INS1_25CollectiveMainloopBwdSm80ILi2ELi2EN4cute5tupleIJNS5_1CILi128EEES8_NS7_ILi64EEEEEENS_6half_tEfNS_4arch4Sm80ELb0ELb0ELb1ELb0ELb0ELb0ELb0ELb0ELi2ELi4ELi4ELi4ELb0EEENS1_24CollectiveEpilogueBwdGQAISA_fSD_Li256ELb0ELb0EEENS1_19SingleTileSchedulerILb0ELb0ELb0ELi128EEEEEEEEEvNT_6ParamsE$_ZZN4cute13to_mixed_bitsINS_5tupleIJNS1_IJNS_1CILi4EEENS2_ILi8EEEEEENS2_ILi2EEENS2_ILi1EEEEEENS1_IJNS1_IJNS2_ILi0EEENS2_ILi64EEEEEES9_S9_EEENS1_IJNS1_IJiiEEEiS9_EEEEEDaRKT_RKT0_RKT1_ENKUlRKT_RKT0_RKT1_E_clIS5_SB_SD_EEDaSQ_ST_SW_,($_ZN7cutlass13device_kernelIN5flash19enable_sm80_to_sm89INS1_16FlashAttnBwdSm80INS1_25CollectiveMainloopBwdSm80ILi2ELi2EN4cute5tupleIJNS5_1CILi128EEES8_NS7_ILi64EEEEEENS_6half_tEfNS_4arch4Sm80ELb0ELb0ELb1ELb0ELb0ELb0ELb0ELb0ELi2ELi4ELi4ELi4ELb0EEENS1_24CollectiveEpilogueBwdGQAISA_fSD_Li256ELb0ELb0EEENS1_19SingleTileSchedulerILb0ELb0ELb0ELi128EEEEEEEEEvNT_6ParamsE$_ZZN4cute13to_mixed_bitsINS_5tupleIJNS1_IJNS_1CILi4EEENS2_ILi8EEEEEENS2_ILi2EEENS2_ILi1EEEEEENS1_IJNS1_IJNS2_ILi128EEENS2_ILi0EEEEEES4_SA_EEENS1_IJNS1_IJiiEEEiSA_EEEEEDaRKT_RKT0_RKT1_ENKUlDpRKT_E_clIJNS_9MixedBitsILj0ELj384EEENSU_ILj0ELj8EEENS2_ILj0EEEEEEDaSR_ - $_ZN7cutlass13device_kernelIN5flash19enable_sm80_to_sm89INS1_16FlashAttnBwdSm80INS1_25CollectiveMainloopBwdSm80ILi2ELi2EN4cute5tupleIJNS5_1CILi128EEES8_NS7_ILi64EEEEEENS_6half_tEfNS_4arch4Sm80ELb0ELb0ELb1ELb0ELb0ELb0ELb0ELb0ELi2ELi4ELi4ELi4ELb0EEENS1_24CollectiveEpilogueBwdGQAISA_fSD_Li256ELb0ELb0EEENS1_19SingleTileSchedulerILb0ELb0ELb0ELi128EEEEEEEEEvNT_6ParamsE$_ZZN4cute13to_mixed_bitsINS_5tupleIJNS1_IJNS_1CILi4EEENS2_ILi8EEEEEENS2_ILi2EEENS2_ILi1EEEEEENS1_IJNS1_IJNS2_ILi0EEENS2_ILi64EEEEEES9_S9_EEENS1_IJNS1_IJiiEEEiS9_EEEEEDaRKT_RKT0_RKT1_ENKUlRKT_RKT0_RKT1_E_clIS5_SB_SD_EEDaSQ_ST_SW_)
$_ZN7cutlass13device_kernelIN5flash19enable_sm80_to_sm89INS1_16FlashAttnBwdSm80INS1_25CollectiveMainloopBwdSm80ILi2ELi2EN4cute5tupleIJNS5_1CILi128EEES8_NS7_ILi64EEEEEENS_6half_tEfNS_4arch4Sm80ELb0ELb0ELb1ELb0ELb0ELb0ELb0ELb0ELi2ELi4ELi4ELi4ELb0EEENS1_24CollectiveEpilogueBwdGQAISA_fSD_Li256ELb0ELb0EEENS1_19SingleTileSchedulerILb0ELb0ELb0ELi128EEEEEEEEEvNT_6ParamsE$_ZZN4cute13to_mixed_bitsINS_5tupleIJNS1_IJNS_1CILi4EEENS2_ILi8EEEEEENS2_ILi2EEENS2_ILi1EEEEEENS1_IJNS1_IJNS2_ILi0EEENS2_ILi64EEEEEES9_S9_EEENS1_IJNS1_IJiiEEEiS9_EEEEEDaRKT_RKT0_RKT1_ENKUlRKT_RKT0_RKT1_E_clIS5_SB_SD_EEDaSQ_ST_SW_:
[----:B------:R-:W-:Y:S01]  /*85b0*/  MOV R36, R6 ;  /* 0x0000000600247202 */ /* 0x000fe20000000f00 */
[----:B------:R-:W-:Y:S02]  /*85c0*/  IMAD.MOV.U32 R37, RZ, RZ, 0x0 ;  /* 0x00000000ff257424 */ /* 0x000fe400078e00ff */
[----:B------:R-:W-:-:S05]  /*85d0*/  IMAD.SHL.U32 R4, R5, 0x40, RZ ;  /* 0x0000004005047824 */ /* 0x000fca00078e00ff */
[----:B------:R-:W-:Y:S01]  /*85e0*/  LOP3.LUT R4, R4, 0x1c0, RZ, 0xc0, !PT ;  /* 0x000001c004047812 */ /* 0x000fe200078ec0ff */
[----:B------:R-:W-:Y:S06]  /*85f0*/  RET.REL.NODEC R36 `(_ZN7cutlass13device_kernelIN5flash19enable_sm80_to_sm89INS1_16FlashAttnBwdSm80INS1_25CollectiveMainloopBwdSm80ILi2ELi2EN4cute5tupleIJNS5_1CILi128EEES8_NS7_ILi64EEEEEENS_6half_tEfNS_4arch4Sm80ELb0ELb0ELb1ELb0ELb0ELb0ELb0ELb0ELi2ELi4ELi4ELi4ELb0EEENS1_24CollectiveEpilogueBwdGQAISA_fSD_Li256ELb0ELb0EEENS1_19SingleTileSchedulerILb0ELb0ELb0ELi128EEEEEEEEEvNT_6ParamsE) ;  /* 0xffff7a0024007950 */ /* 0x000fec0003c3ffff */
        .type           $_ZN7cutlass13device_kernelIN5flash19enable_sm80_to_sm89INS1_16FlashAttnBwdSm80INS1_25CollectiveMainloopBwdSm80ILi2ELi2EN4cute5tupleIJNS5_1CILi128EEES8_NS7_ILi64EEEEEENS_6half_tEfNS_4arch4Sm80ELb0ELb0ELb1ELb0ELb0ELb0ELb0ELb0ELi2ELi4ELi4ELi4ELb0EEENS1_24CollectiveEpilogueBwdGQAISA_fSD_Li256ELb0ELb0EEENS1_19SingleTileSchedulerILb0ELb0ELb0ELi128EEEEEEEEEvNT_6ParamsE$_ZZN4cute13to_mixed_bitsINS_5tupleIJNS1_IJNS_1CILi4EEENS2_ILi8EEEEEENS2_ILi2EEENS2_ILi1EEEEEENS1_IJNS1_IJNS2_ILi128EEENS2_ILi0EEEEEES4_SA_EEENS1_IJNS1_IJiiEEEiSA_EEEEEDaRKT_RKT0_RKT1_ENKUlDpRKT_E_clIJNS_9MixedBitsILj0ELj384EEENSU_ILj0ELj8EEENS2_ILj0EEEEEEDaSR_,@function
        .size           $_ZN7cutlass13device_kernelIN5flash19enable_sm80_to_sm89INS1_16FlashAttnBwdSm80INS1_25CollectiveMainloopBwdSm80ILi2ELi2EN4cute5tupleIJNS5_1CILi128EEES8_NS7_ILi64EEEEEENS_6half_tEfNS_4arch4Sm80ELb0ELb0ELb1ELb0ELb0ELb0ELb0ELb0ELi2ELi4ELi4ELi4ELb0EEENS1_24CollectiveEpilogueBwdGQAISA_fSD_Li256ELb0ELb0EEENS1_19SingleTileSchedulerILb0ELb0ELb0ELi128EEEEEEEEEvNT_6ParamsE$_ZZN4cute13to_mixed_bitsINS_5tupleIJNS1_IJNS_1CILi4EEENS2_ILi8EEEEEENS2_ILi2EEENS2_ILi1EEEEEENS1_IJNS1_IJNS2_ILi128EEENS2_ILi0EEEEEES4_SA_EEENS1_IJNS1_IJiiEEEiSA_EEEEEDaRKT_RKT0_RKT1_ENKUlDpRKT_E_clIJNS_9MixedBitsILj0ELj384EEENSU_ILj0ELj8EEENS2_ILj0EEEEEEDaSR_,($_ZN7cutlass13device_kernelIN5flash19enable_sm80_to_sm89INS1_16FlashAttnBwdSm80INS1_25CollectiveMainloopBwdSm80ILi2ELi2EN4cute5tupleIJNS5_1CILi128EEES8_NS7_ILi64EEEEEENS_6half_tEfNS_4arch4Sm80ELb0ELb0ELb1ELb0ELb0ELb0ELb0ELb0ELi2ELi4ELi4ELi4ELb0EEENS1_24CollectiveEpilogueBwdGQAISA_fSD_Li256ELb0ELb0EEENS1_19SingleTileSchedulerILb0ELb0ELb0ELi128EEEEEEEEEvNT_6ParamsE$_ZZN4cute13to_mixed_bitsINS_5tupleIJNS1_IJNS_1CILi4EEENS2_ILi8EEEEEENS2_ILi2EEENS2_ILi1EEEEEENS1_IJNS1_IJNS2_ILi128EEENS2_ILi0EEEEEES4_SA_EEENS1_IJNS1_IJiiEEEiSA_EEEEEDaRKT_RKT0_RKT1_ENKUlRKT_RKT0_RKT1_E_clIS5_SB_SD_EEDaSQ_ST_SW_ - $_ZN7cutlass13device_kernelIN5flash19enable_sm80_to_sm89INS1_16FlashAttnBwdSm80INS1_25CollectiveMainloopBwdSm80ILi2ELi2EN4cute5tupleIJNS5_1CILi128EEES8_NS7_ILi64EEEEEENS_6half_tEfNS_4arch4Sm80ELb0ELb0ELb1ELb0ELb0ELb0ELb0ELb0ELi2ELi4ELi4ELi4ELb0EEENS1_24CollectiveEpilogueBwdGQAISA_fSD_Li256ELb0ELb0EEENS1_19SingleTileSchedulerILb0ELb0ELb0ELi128EEEEEEEEEvNT_6ParamsE$_ZZN4cute13to_mixed_bitsINS_5tupleIJNS1_IJNS_1CILi4EEENS2_ILi8EEEEEENS2_ILi2EEENS2_ILi1EEEEEENS1_IJNS1_IJNS2_ILi128EEENS2_ILi0EEEEEES4_SA_EEENS1_IJNS1_IJiiEEEiSA_EEEEEDaRKT_RKT0_RKT1_ENKUlDpRKT_E_clIJNS_9MixedBitsILj0ELj384EEENSU_ILj0ELj8EEENS2_ILj0EEEEEEDaSR_)
$_ZN7cutlass13device_kernelIN5flash19enable_sm80_to_sm89INS1_16FlashAttnBwdSm80INS1_25CollectiveMainloopBwdSm80ILi2ELi2EN4cute5tupleIJNS5_1CILi128EEES8_NS7_ILi64EEEEEENS_6half_tEfNS_4arch4Sm80ELb0ELb0ELb1ELb0ELb0ELb0ELb0ELb0ELi2ELi4ELi4ELi4ELb0EEENS1_24CollectiveEpilogueBwdGQAISA_fSD_Li256ELb0ELb0EEENS1_19SingleTileSchedulerILb0ELb0ELb0ELi128EEEEEEEEEvNT_6ParamsE$_ZZN4cute13to_mixed_bitsINS_5tupleIJNS1_IJNS_1CILi4EEENS2_ILi8EEEEEENS2_ILi2EEENS2_ILi1EEEEEENS1_IJNS1_IJNS2_ILi128EEENS2_ILi0EEEEEES4_SA_EEENS1_IJNS1_IJiiEEEiSA_EEEEEDaRKT_RKT0_RKT1_ENKUlDpRKT_E_clIJNS_9MixedBitsILj0ELj384EEENSU_ILj0ELj8EEENS2_ILj0EEEEEEDaSR_:
[----:B------:R-:W-:Y:S01]  /*8600*/  LOP3.LUT R6, R5, 0x8, RZ, 0xc0, !PT ;  /* 0x0000000805067812 */ /* 0x000fe200078ec0ff */
[----:B------:R-:W-:-:S03]  /*8610*/  IMAD.MOV.U32 R5, RZ, RZ, 0x0 ;  /* 0x00000000ff057424 */ /* 0x000fc600078e00ff */
[----:B------:R-:W-:Y:S01]  /*8620*/  LOP3.LUT R6, R6, 0x188, R3, 0x78, !PT ;  /* 0x0000018806067812 */ /* 0x000fe200078e7803 */
[----:B------:R-:W-:Y:S06]  /*8630*/  RET.REL.NODEC R4 `(_ZN7cutlass13device_kernelIN5flash19enable_sm80_to_sm89INS1_16FlashAttnBwdSm80INS1_25CollectiveMainloopBwdSm80ILi2ELi2EN4cute5tupleIJNS5_1CILi128EEES8_NS7_ILi64EEEEEENS_6half_tEfNS_4arch4Sm80ELb0ELb0ELb1ELb0ELb0ELb0ELb0ELb0ELi2ELi4ELi4ELi4ELb0EEENS1_24CollectiveEpilogueBwdGQAISA_fSD_Li256ELb0ELb0EEENS1_19SingleTileSchedulerILb0ELb0ELb0ELi128EEEEEEEEEvNT_6ParamsE) ;  /* 0xffff79c004007950 */ /* 0x000fec0003c3ffff */
        .type           $_ZN7cutlass13device_kernelIN5flash19enable_sm80_to_sm89INS1_16FlashAttnBwdSm80INS1_25CollectiveMainloopBwdSm80ILi2ELi2EN4cute5tupleIJNS5_1CILi128EEES8_NS7_ILi64EEEEEENS_6half_tEfNS_4arch4Sm80ELb0ELb0ELb1ELb0ELb0ELb0ELb0ELb0ELi2ELi4ELi4ELi4ELb0EEENS1_24CollectiveEpilogueBwdGQAISA_fSD_Li256ELb0ELb0EEENS1_19SingleTileSchedulerILb0ELb0ELb0ELi128EEEEEEEEEvNT_6ParamsE$_ZZN4cute13to_mixed_bitsINS_5tupleIJNS1_IJNS_1CILi4EEENS2_ILi8EEEEEENS2_ILi2EEENS2_ILi1EEEEEENS1_IJNS1_IJNS2_ILi128EEENS2_ILi0EEEEEES4_SA_EEENS1_IJNS1_IJiiEEEiSA_EEEEEDaRKT_RKT0_RKT1_ENKUlRKT_RKT0_RKT1_E_clIS5_SB_SD_EEDaSQ_ST_SW_,@function
        .size           $_ZN7cutlass13device_kernelIN5flash19enable_sm80_to_sm89INS1_16FlashAttnBwdSm80INS1_25CollectiveMainloopBwdSm80ILi2ELi2EN4cute5tupleIJNS5_1CILi128EEES8_NS7_ILi64EEEEEENS_6half_tEfNS_4arch4Sm80ELb0ELb0ELb1ELb0ELb0ELb0ELb0ELb0ELi2ELi4ELi4ELi4ELb0EEENS1_24CollectiveEpilogueBwdGQAISA_fSD_Li256ELb0ELb0EEENS1_19SingleTileSchedulerILb0ELb0ELb0ELi128EEEEEEEEEvNT_6ParamsE$_ZZN4cute13to_mixed_bitsINS_5tupleIJNS1_IJNS_1CILi4EEENS2_ILi8EEEEEENS2_ILi2EEENS2_ILi1EEEEEENS1_IJNS1_IJNS2_ILi128EEENS2_ILi0EEEEEES4_SA_EEENS1_IJNS1_IJiiEEEiSA_EEEEEDaRKT_RKT0_RKT1_ENKUlRKT_RKT0_RKT1_E_clIS5_SB_SD_EEDaSQ_ST_SW_,($_ZN7cutlass13device_kernelIN5flash19enable_sm80_to_sm89INS1_16FlashAttnBwdSm80INS1_25CollectiveMainloopBwdSm80ILi2ELi2EN4cute5tupleIJNS5_1CILi128EEES8_NS7_ILi64EEEEEENS_6half_tEfNS_4arch4Sm80ELb0ELb0ELb1ELb0ELb0ELb0ELb0ELb0ELi2ELi4ELi4ELi4ELb0EEENS1_24CollectiveEpilogueBwdGQAISA_fSD_Li256ELb0ELb0EEENS1_19SingleTileSchedulerILb0ELb0ELb0ELi128EEEEEEEEEvNT_6ParamsE$_ZZN4cute13to_mixed_bitsINS_5tupleIJNS1_IJNS_1CILi4EEENS2_ILi8EEEEEENS2_ILi2EEENS2_ILi1EEEEEENS1_IJNS1_IJNS2_ILi128EEENS2_ILi0EEEEEES4_SA_EEENS1_IJNS1_IJiiEEEiSA_EEEEEDaRKT_RKT0_RKT1_ENKUlRKT_RKT0_RKT1_E_clIS6_S4_iEEDaSQ_ST_SW_ - $_ZN7cutlass13device_kernelIN5flash19enable_sm80_to_sm89INS1_16FlashAttnBwdSm80INS1_25CollectiveMainloopBwdSm80ILi2ELi2EN4cute5tupleIJNS5_1CILi128EEES8_NS7_ILi64EEEEEENS_6half_tEfNS_4arch4Sm80ELb0ELb0ELb1ELb0ELb0ELb0ELb0ELb0ELi2ELi4ELi4ELi4ELb0EEENS1_24CollectiveEpilogueBwdGQAISA_fSD_Li256ELb0ELb0EEENS1_19SingleTileSchedulerILb0ELb0ELb0ELi128EEEEEEEEEvNT_6ParamsE$_ZZN4cute13to_mixed_bitsINS_5tupleIJNS1_IJNS_1CILi4EEENS2_ILi8EEEEEENS2_ILi2EEENS2_ILi1EEEEEENS1_IJNS1_IJNS2_ILi128EEENS2_ILi0EEEEEES4_SA_EEENS1_IJNS1_IJiiEEEiSA_EEEEEDaRKT_RKT0_RKT1_ENKUlRKT_RKT0_RKT1_E_clIS5_SB_SD_EEDaSQ_ST_SW_)
$_ZN7cutlass13device_kernelIN5flash19enable_sm80_to_sm89INS1_16FlashAttnBwdSm80INS1_25CollectiveMainloopBwdSm80ILi2ELi2EN4cute5tupleIJNS5_1CILi128EEES8_NS7_ILi64EEEEEENS_6half_tEfNS_4arch4Sm80ELb0ELb0ELb1ELb0ELb0ELb0ELb0ELb0ELi2ELi4ELi4ELi4ELb0EEENS1_24CollectiveEpilogueBwdGQAISA_fSD_Li256ELb0ELb0EEENS1_19SingleTileSchedulerILb0ELb0ELb0ELi128EEEEEEEEEvNT_6ParamsE$_ZZN4cute13to_mixed_bitsINS_5tupleIJNS1_IJNS_1CILi4EEENS2_ILi8EEEEEENS2_ILi2EEENS2_ILi1EEEEEENS1_IJNS1_IJNS2_ILi128EEENS2_ILi0EEEEEES4_SA_EEENS1_IJNS1_IJiiEEEiSA_EEEEEDaRKT_RKT0_RKT1_ENKUlRKT_RKT0_RKT1_E_clIS5_SB_SD_EEDaSQ_ST_SW_:
[----:B------:R-:W-:Y:S01]  /*8640*/  MOV R5, 0x0 ;  /* 0x0000000000057802 */ /* 0x000fe20000000f00 */
[----:B------:R-:W-:-:S05]  /*8650*/  IMAD.SHL.U32 R3, R3, 0x80, RZ ;  /* 0x0000008003037824 */ /* 0x000fca00078e00ff */
[----:B------:R-:W-:Y:S01]  /*8660*/  LOP3.LUT R3, R3, 0x180, RZ, 0xc0, !PT ;  /* 0x0000018003037812 */ /* 0x000fe200078ec0ff */
[----:B------:R-:W-:Y:S06]  /*8670*/  RET.REL.NODEC R4 `(_ZN7cutlass13device_kernelIN5flash19enable_sm80_to_sm89INS1_16FlashAttnBwdSm80INS1_25CollectiveMainloopBwdSm80ILi2ELi2EN4cute5tupleIJNS5_1CILi128EEES8_NS7_ILi64EEEEEENS_6half_tEfNS_4arch4Sm80ELb0ELb0ELb1ELb0ELb0ELb0ELb0ELb0ELi2ELi4ELi4ELi4ELb0EEENS1_24CollectiveEpilogueBwdGQAISA_fSD_Li256ELb0ELb0EEENS1_19SingleTileSchedulerILb0ELb0ELb0ELi128EEEEEEEEEvNT_6ParamsE) ;  /* 0xffff798004007950 */ /* 0x000fec0003c3ffff */
        .type           $_ZN7cutlass13device_kernelIN5flash19enable_sm80_to_sm89INS1_16FlashAttnBwdSm80INS1_25CollectiveMainloopBwdSm80ILi2ELi2EN4cute5tupleIJNS5_1CILi128EEES8_NS7_ILi64EEEEEENS_6half_tEfNS_4arch4Sm80ELb0ELb0ELb1ELb0ELb0ELb0ELb0ELb0ELi2ELi4ELi4ELi4ELb0EEENS1_24CollectiveEpilogueBwdGQAISA_fSD_Li256ELb0ELb0EEENS1_19SingleTileSchedulerILb0ELb0ELb0ELi128EEEEEEEEEvNT_6ParamsE$_ZZN4cute13to_mixed_bitsINS_5tupleIJNS1_IJNS_1CILi4EEENS2_ILi8EEEEEENS2_ILi2EEENS2_ILi1EEEEEENS1_IJNS1_IJNS2_ILi128EEENS2_ILi0EEEEEES4_SA_EEENS1_IJNS1_IJiiEEEiSA_EEEEEDaRKT_RKT0_RKT1_ENKUlRKT_RKT0_RKT1_E_clIS6_S4_iEEDaSQ_ST_SW_,@function
        .size           $_ZN7cutlass13device_kernelIN5flash19enable_sm80_to_sm89INS1_16FlashAttnBwdSm80INS1_25CollectiveMainloopBwdSm80ILi2ELi2EN4cute5tupleIJNS5_1CILi128EEES8_NS7_ILi64EEEEEENS_6half_tEfNS_4arch4Sm80ELb0ELb0ELb1ELb0ELb0ELb0ELb0ELb0ELi2ELi4ELi4ELi4ELb0EEENS1_24CollectiveEpilogueBwdGQAISA_fSD_Li256ELb0ELb0EEENS1_19SingleTileSchedulerILb0ELb0ELb0ELi128EEEEEEEEEvNT_6ParamsE$_ZZN4cute13to_mixed_bitsINS_5tupleIJNS1_IJNS_1CILi4EEENS2_ILi8EEEEEENS2_ILi2EEENS2_ILi1EEEEEENS1_IJNS1_IJNS2_ILi128EEENS2_ILi0EEEEEES4_SA_EEENS1_IJNS1_IJiiEEEiSA_EEEEEDaRKT_RKT0_RKT1_ENKUlRKT_RKT0_RKT1_E_clIS6_S4_iEEDaSQ_ST_SW_,($_ZN7cutlass13device_kernelIN5flash19enable_sm80_to_sm89INS1_16FlashAttnBwdSm80INS1_25CollectiveMainloopBwdSm80ILi2ELi2EN4cute5tupleIJNS5_1CILi128EEES8_NS7_ILi64EEEEEENS_6half_tEfNS_4arch4Sm80ELb0ELb0ELb1ELb0ELb0ELb0ELb0ELb0ELi2ELi4ELi4ELi4ELb0EEENS1_24CollectiveEpilogueBwdGQAISA_fSD_Li256ELb0ELb0EEENS1_19SingleTileSchedulerILb0ELb0ELb0ELi128EEEEEEEEEvNT_6ParamsE$_ZZN4cute13to_mixed_bitsINS_5tupleIJNS1_IJNS_1CILi4EEENS2_ILi8EEEEEES3_NS2_ILi1EEEEEENS1_IJNS1_IJNS2_ILi0EEENS2_ILi64EEEEEES8_S8_EEENS1_IJNS1_IJiiEEEiS8_EEEEEDaRKT_RKT0_RKT1_ENKUlDpRKT_E_clIJNS_9MixedBitsILj0ELj448EEENS2_ILj0EEESV_EEEDaSQ_ - $_ZN7cutlass13device_kernelIN5flash19enable_sm80_to_sm89INS1_16FlashAttnBwdSm80INS1_25CollectiveMainloopBwdSm80ILi2ELi2EN4cute5tupleIJNS5_1CILi128EEES8_NS7_ILi64EEEEEENS_6half_tEfNS_4arch4Sm80ELb0ELb0ELb1ELb0ELb0ELb0ELb0ELb0ELi2ELi4ELi4ELi4ELb0EEENS1_24CollectiveEpilogueBwdGQAISA_fSD_Li256ELb0ELb0EEENS1_19SingleTileSchedulerILb0ELb0ELb0ELi128EEEEEEEEEvNT_6ParamsE$_ZZN4cute13to_mixed_bitsINS_5tupleIJNS1_IJNS_1CILi4EEENS2_ILi8EEEEEENS2_ILi2EEENS2_ILi1EEEEEENS1_IJNS1_IJNS2_ILi128EEENS2_ILi0EEEEEES4_SA_EEENS1_IJNS1_IJiiEEEiSA_EEEEEDaRKT_RKT0_RKT1_ENKUlRKT_RKT0_RKT1_E_clIS6_S4_iEEDaSQ_ST_SW_)
$_ZN7cutlass13device_kernelIN5flash19enable_sm80_to_sm89INS1_16FlashAttnBwdSm80INS1_25CollectiveMainloopBwdSm80ILi2ELi2EN4cute5tupleIJNS5_1CILi128EEES8_NS7_ILi64EEEEEENS_6half_tEfNS_4arch4Sm80ELb0ELb0ELb1ELb0ELb0ELb0ELb0ELb0ELi2ELi4ELi4ELi4ELb0EEENS1_24CollectiveEpilogueBwdGQAISA_fSD_Li256ELb0ELb0EEENS1_19SingleTileSchedulerILb0ELb0ELb0ELi128EEEEEEEEEvNT_6ParamsE$_ZZN4cute13to_mixed_bitsINS_5tupleIJNS1_IJNS_1CILi4EEENS2_ILi8EEEEEENS2_ILi2EEENS2_ILi1EEEEEENS1_IJNS1_IJNS2_ILi128EEENS2_ILi0EEEEEES4_SA_EEENS1_IJNS1_IJiiEEEiSA_EEEEEDaRKT_RKT0_RKT1_ENKUlRKT_RKT0_RKT1_E_clIS6_S4_iEEDaSQ_ST_SW_:
[----:B------:R-:W-:Y:S01]  /*8680*/  MOV R34, R6 ;  /* 0x0000000600227202 */ /* 0x000fe20000000f00 */
[----:B------:R-:W-:Y:S02]  /*8690*/  IMAD.MOV.U32 R35, RZ, RZ, 0x0 ;  /* 0x00000000ff237424 */ /* 0x000fe400078e00ff */
[----:B------:R-:W-:-:S05]  /*86a0*/  IMAD.SHL.U32 R4, R29, 0x8, RZ ;  /* 0x000000081d047824 */ /* 0x000fca00078e00ff */
[----:B------:R-:W-:Y:S01]  /*86b0*/  LOP3.LUT R4, R4, 0x8, RZ, 0xc0, !PT ;  /* 0x0000000804047812 */ /* 0x000fe200078ec0ff */
[----:B------:R-:W-:Y:S06]  /*86c0*/  RET.REL.NODEC R34 `(_ZN7cutlass13device_kernelIN5flash19enable_sm80_to_sm89INS1_16FlashAttnBwdSm80INS1_25CollectiveMainloopBwdSm80ILi2ELi2EN4cute5tupleIJNS5_1CILi128EEES8_NS7_ILi64EEEEEENS_6half_tEfNS_4arch4Sm80ELb0ELb0ELb1ELb0ELb0ELb0ELb0ELb0ELi2ELi4ELi4ELi4ELb0EEENS1_24CollectiveEpilogueBwdGQAISA_fSD_Li256ELb0ELb0EEENS1_19SingleTileSchedulerILb0ELb0ELb0ELi128EEEEEEEEEvNT_6ParamsE) ;  /* 0xffff793022007950 */ /* 0x000fec0003c3ffff */
        .type           $_ZN7cutlass13device_kernelIN5flash19enable_sm80_to_sm89INS1_16FlashAttnBwdSm80INS1_25CollectiveMainloopBwdSm80ILi2ELi2EN4cute5tupleIJNS5_1CILi128EEES8_NS7_ILi64EEEEEENS_6half_tEfNS_4arch4Sm80ELb0ELb0ELb1ELb0ELb0ELb0ELb0ELb0ELi2ELi4ELi4ELi4ELb0EEENS1_24CollectiveEpilogueBwdGQAISA_fSD_Li256ELb0ELb0EEENS1_19SingleTileSchedulerILb0ELb0ELb0ELi128EEEEEEEEEvNT_6ParamsE$_ZZN4cute13to_mixed_bitsINS_5tupleIJNS1_IJNS_1CILi4EEENS2_ILi8EEEEEES3_NS2_ILi1EEEEEENS1_IJNS1_IJNS2_ILi0EEENS2_ILi64EEEEEES8_S8_EEENS1_IJNS1_IJiiEEEiS8_EEEEEDaRKT_RKT0_RKT1_ENKUlDpRKT_E_clIJNS_9MixedBitsILj0ELj448EEENS2_ILj0EEESV_EEEDaSQ_,@function
        .size           $_ZN7cutlass13device_kernelIN5flash19enable_sm80_to_sm89INS1_16FlashAttnBwdSm80INS1_25CollectiveMainloopBwdSm80ILi2ELi2EN4cute5tupleIJNS5_1CILi128EEES8_NS7_ILi64EEEEEENS_6half_tEfNS_4arch4Sm80ELb0ELb0ELb1ELb0ELb0ELb0ELb0ELb0ELi2ELi4ELi4ELi4ELb0EEENS1_24CollectiveEpilogueBwdGQAISA_fSD_Li256ELb0ELb0EEENS1_19SingleTileSchedulerILb0ELb0ELb0ELi128EEEEEEEEEvNT_6ParamsE$_ZZN4cute13to_mixed_bitsINS_5tupleIJNS1_IJNS_1CILi4EEENS2_ILi8EEEEEES3_NS2_ILi1EEEEEENS1_IJNS1_IJNS2_ILi0EEENS2_ILi64EEEEEES8_S8_EEENS1_IJNS1_IJiiEEEiS8_EEEEEDaRKT_RKT0_RKT1_ENKUlDpRKT_E_clIJNS_9MixedBitsILj0ELj448EEENS2_ILj0EEESV_EEEDaSQ_,($_ZN7cutlass13device_kernelIN5flash19enable_sm80_to_sm89INS1_16FlashAttnBwdSm80INS1_25CollectiveMainloopBwdSm80ILi2ELi2EN4cute5tupleIJNS5_1CILi128EEES8_NS7_ILi64EEEEEENS_6half_tEfNS_4arch4Sm80ELb0ELb0ELb1ELb0ELb0ELb0ELb0ELb0ELi2ELi4ELi4ELi4ELb0EEENS1_24CollectiveEpilogueBwdGQAISA_fSD_Li256ELb0ELb0EEENS1_19SingleTileSchedulerILb0ELb0ELb0ELi128EEEEEEEEEvNT_6ParamsE$_ZZN4cute13to_mixed_bitsINS_5tupleIJNS1_IJNS_1CILi4EEENS2_ILi8EEEEEES3_NS2_ILi1EEEEEENS1_IJNS1_IJNS2_ILi0EEENS2_ILi64EEEEEES8_S8_EEENS1_IJNS1_IJiiEEEiS8_EEEEEDaRKT_RKT0_RKT1_ENKUlRKT_RKT0_RKT1_E_clIS5_SA_SC_EEDaSP_SS_SV_ - $_ZN7cutlass13device_kernelIN5flash19enable_sm80_to_sm89INS1_16FlashAttnBwdSm80INS1_25CollectiveMainloopBwdSm80ILi2ELi2EN4cute5tupleIJNS5_1CILi128EEES8_NS7_ILi64EEEEEENS_6half_tEfNS_4arch4Sm80ELb0ELb0ELb1ELb0ELb0ELb0ELb0ELb0ELi2ELi4ELi4ELi4ELb0EEENS1_24CollectiveEpilogueBwdGQAISA_fSD_Li256ELb0ELb0EEENS1_19SingleTileSchedulerILb0ELb0ELb0ELi128EEEEEEEEEvNT_6ParamsE$_ZZN4cute13to_mixed_bitsINS_5tupleIJNS1_IJNS_1CILi4EEENS2_ILi8EEEEEES3_NS2_ILi1EEEEEENS1_IJNS1_IJNS2_ILi0EEENS2_ILi64EEEEEES8_S8_EEENS1_IJNS1_IJiiEEEiS8_EEEEEDaRKT_RKT0_RKT1_ENKUlDpRKT_E_clIJNS_9MixedBitsILj0ELj448EEENS2_ILj0EEESV_EEEDaSQ_)
$_ZN7cutlass13device_kernelIN5flash19enable_sm80_to_sm89INS1_16FlashAttnBwdSm80INS1_25CollectiveMainloopBwdSm80ILi2ELi2EN4cute5tupleIJNS5_1CILi128EEES8_NS7_ILi64EEEEEENS_6half_tEfNS_4arch4Sm80ELb0ELb0ELb1ELb0ELb0ELb0ELb0ELb0ELi2ELi4ELi4ELi4ELb0EEENS1_24CollectiveEpilogueBwdGQAISA_fSD_Li256ELb0ELb0EEENS1_19SingleTileSchedulerILb0ELb0ELb0ELi128EEEEEEEEEvNT_6ParamsE$_ZZN4cute13to_mixed_bitsINS_5tupleIJNS1_IJNS_1CILi4EEENS2_ILi8EEEEEES3_NS2_ILi1EEEEEENS1_IJNS1_IJNS2_ILi0EEENS2_ILi64EEEEEES8_S8_EEENS1_IJNS1_IJiiEEEiS8_EEEEEDaRKT_RKT0_RKT1_ENKUlDpRKT_E_clIJNS_9MixedBitsILj0ELj448EEENS2_ILj0EEESV_EEEDaSQ_:
[----:B------:R-:W-:Y:S02]  /*86d0*/  MOV R5, 0x0 ;  /* 0x0000000000057802 */ /* 0x000fe40000000f00 */
[----:B------:R-:W-:Y:S02]  /*86e0*/  LOP3.LUT R29, R29, 0x1c0, RZ, 0xc0, !PT ;  /* 0x000001c01d1d7812 */ /* 0x000fe400078ec0ff */
[----:B------:R-:W-:Y:S05]  /*86f0*/  RET.REL.NODEC R4 `(_ZN7cutlass13device_kernelIN5flash19enable_sm80_to_sm89INS1_16FlashAttnBwdSm80INS1_25CollectiveMainloopBwdSm80ILi2ELi2EN4cute5tupleIJNS5_1CILi128EEES8_NS7_ILi64EEEEEENS_6half_tEfNS_4arch4Sm80ELb0ELb0ELb1ELb0ELb0ELb0ELb0ELb0ELi2ELi4ELi4ELi4ELb0EEENS1_24CollectiveEpilogueBwdGQAISA_fSD_Li256ELb0ELb0EEENS1_19SingleTileSchedulerILb0ELb0ELb0ELi128EEEEEEEEEvNT_6ParamsE) ;  /* 0xffff790004007950 */ /* 0x000fea0003c3ffff */
        .type           $_ZN7cutlass13device_kernelIN5flash19enable_sm80_to_sm89INS1_16FlashAttnBwdSm80INS1_25CollectiveMainloopBwdSm80ILi2ELi2EN4cute5tupleIJNS5_1CILi128EEES8_NS7_ILi64EEEEEENS_6half_tEfNS_4arch4Sm80ELb0ELb0ELb1ELb0ELb0ELb0ELb0ELb0ELi2ELi4ELi4ELi4ELb0EEENS1_24CollectiveEpilogueBwdGQAISA_fSD_Li256ELb0ELb0EEENS1_19SingleTileSchedulerILb0ELb0ELb0ELi128EEEEEEEEEvNT_6ParamsE$_ZZN4cute13to_mixed_bitsINS_5tupleIJNS1_IJNS_1CILi4EEENS2_ILi8EEEEEES3_NS2_ILi1EEEEEENS1_IJNS1_IJNS2_ILi0EEENS2_ILi64EEEEEES8_S8_EEENS1_IJNS1_IJiiEEEiS8_EEEEEDaRKT_RKT0_RKT1_ENKUlRKT_RKT0_RKT1_E_clIS5_SA_SC_EEDaSP_SS_SV_,@function
        .size           $_ZN7cutlass13device_kernelIN5flash19enable_sm80_to_sm89INS1_16FlashAttnBwdSm80INS1_25CollectiveMainloopBwdSm80ILi2ELi2EN4cute5tupleIJNS5_1CILi128EEES8_NS7_ILi64EEEEEENS_6half_tEfNS_4arch4Sm80ELb0ELb0ELb1ELb0ELb0ELb0ELb0ELb0ELi2ELi4ELi4ELi4ELb0EEENS1_24CollectiveEpilogueBwdGQAISA_fSD_Li256ELb0ELb0EEENS1_19SingleTileSchedulerILb0ELb0ELb0ELi128EEEEEEEEEvNT_6ParamsE$_ZZN4cute13to_mixed_bitsINS_5tupleIJNS1_IJNS_1CILi4EEENS2_ILi8EEEEEES3_NS2_ILi1EEEEEENS1_IJNS1_IJNS2_ILi0EEENS2_ILi64EEEEEES8_S8_EEENS1_IJNS1_IJiiEEEiS8_EEEEEDaRKT_RKT0_RKT1_ENKUlRKT_RKT0_RKT1_E_clIS5_SA_SC_EEDaSP_SS_SV_,($_ZN7cutlass13device_kernelIN5flash19enable_sm80_to_sm89INS1_16FlashAttnBwdSm80INS1_25CollectiveMainloopBwdSm80ILi2ELi2EN4cute5tupleIJNS5_1CILi128EEES8_NS7_ILi64EEEEEENS_6half_tEfNS_4arch4Sm80ELb0ELb0ELb1ELb0ELb0ELb0ELb0ELb0ELi2ELi4ELi4ELi4ELb0EEENS1_24CollectiveEpilogueBwdGQAISA_fSD_Li256ELb0ELb0EEENS1_19SingleTileSchedulerILb0ELb0ELb0ELi128EEEEEEEEEvNT_6ParamsE$_ZZN4cute13to_mixed_bitsINS_5tupleIJNS1_IJNS_1CILi4EEENS2_ILi8EEEEEES3_NS2_ILi1EEEEEENS1_IJNS1_IJNS2_ILi128EEENS2_ILi0EEEEEENS2_ILi16EEES9_EEENS1_IJNS1_IJiiEEEiS9_EEEEEDaRKT_RKT0_RKT1_ENKUlDpRKT_E_clIJNS_9MixedBitsILj0ELj384EEENSU_ILj0ELj48EEENS2_ILj0EEEEEEDaSR_ - $_ZN7cutlass13device_kernelIN5flash19enable_sm80_to_sm89INS1_16FlashAttnBwdSm80INS1_25CollectiveMainloopBwdSm80ILi2ELi2EN4cute5tupleIJNS5_1CILi128EEES8_NS7_ILi64EEEEEENS_6half_tEfNS_4arch4Sm80ELb0ELb0ELb1ELb0ELb0ELb0ELb0ELb0ELi2ELi4ELi4ELi4ELb0EEENS1_24CollectiveEpilogueBwdGQAISA_fSD_Li256ELb0ELb0EEENS1_19SingleTileSchedulerILb0ELb0ELb0ELi128EEEEEEEEEvNT_6ParamsE$_ZZN4cute13to_mixed_bitsINS_5tupleIJNS1_IJNS_1CILi4EEENS2_ILi8EEEEEES3_NS2_ILi1EEEEEENS1_IJNS1_IJNS2_ILi0EEENS2_ILi64EEEEEES8_S8_EEENS1_IJNS1_IJiiEEEiS8_EEEEEDaRKT_RKT0_RKT1_ENKUlRKT_RKT0_RKT1_E_clIS5_SA_SC_EEDaSP_SS_SV_)
$_ZN7cutlass13device_kernelIN5flash19enable_sm80_to_sm89INS1_16FlashAttnBwdSm80INS1_25CollectiveMainloopBwdSm80ILi2ELi2EN4cute5tupleIJNS5_1CILi128EEES8_NS7_ILi64EEEEEENS_6half_tEfNS_4arch4Sm80ELb0ELb0ELb1ELb0ELb0ELb0ELb0ELb0ELi2ELi4ELi4ELi4ELb0EEENS1_24CollectiveEpilogueBwdGQAISA_fSD_Li256ELb0ELb0EEENS1_19SingleTileSchedulerILb0ELb0ELb0ELi128EEEEEEEEEvNT_6ParamsE$_ZZN4cute13to_mixed_bitsINS_5tupleIJNS1_IJNS_1CILi4EEENS2_ILi8EEEEEES3_NS2_ILi1EEEEEENS1_IJNS1_IJNS2_ILi0EEENS2_ILi64EEEEEES8_S8_EEENS1_IJNS1_IJiiEEEiS8_EEEEEDaRKT_RKT0_RKT1_ENKUlRKT_RKT0_RKT1_E_clIS5_SA_SC_EEDaSP_SS_SV_:
[----:B------:R-:W-:Y:S01]  /*8700*/  MOV R28, R6 ;  /* 0x00000006001c7202 */ /* 0x000fe20000000f00 */
[----:B------:R-:W-:Y:S02]  /*8710*/  IMAD.MOV.U32 R29, RZ, RZ, 0x0 ;  /* 0x00000000ff1d7424 */ /* 0x000fe400078e00ff */
[----:B------:R-:W-:-:S05]  /*8720*/  IMAD.SHL.U32 R4, R4, 0x40, RZ ;  /* 0x0000004004047824 */ /* 0x000fca00078e00ff */
[----:B------:R-:W-:Y:S01]  /*8730*/  LOP3.LUT R4, R4, 0x1c0, RZ, 0xc0, !PT ;  /* 0x000001c004047812 */ /* 0x000fe200078ec0ff */
[----:B------:R-:W-:Y:S06]  /*8740*/  RET.REL.NODEC R28 `(_ZN7cutlass13device_kernelIN5flash19enable_sm80_to_sm89INS1_16FlashAttnBwdSm80INS1_25CollectiveMainloopBwdSm80ILi2ELi2EN4cute5tupleIJNS5_1CILi128EEES8_NS7_ILi64EEEEEENS_6half_tEfNS_4arch4Sm80ELb0ELb0ELb1ELb0ELb0ELb0ELb0ELb0ELi2ELi4ELi4ELi4ELb0EEENS1_24CollectiveEpilogueBwdGQAISA_fSD_Li256ELb0ELb0EEENS1_19SingleTileSchedulerILb0ELb0ELb0ELi128EEEEEEEEEvNT_6ParamsE) ;  /* 0xffff78b01c007950 */ /* 0x000fec0003c3ffff */
        .type           $_ZN7cutlass13device_kernelIN5flash19enable_sm80_to_sm89INS1_16FlashAttnBwdSm80INS1_25CollectiveMainloopBwdSm80ILi2ELi2EN4cute5tupleIJNS5_1CILi128EEES8_NS7_ILi64EEEEEENS_6half_tEfNS_4arch4Sm80ELb0ELb0ELb1ELb0ELb0ELb0ELb0ELb0ELi2ELi4ELi4ELi4ELb0EEENS1_24CollectiveEpilogueBwdGQAISA_fSD_Li256ELb0ELb0EEENS1_19SingleTileSchedulerILb0ELb0ELb0ELi128EEEEEEEEEvNT_6ParamsE$_ZZN4cute13to_mixed_bitsINS_5tupleIJNS1_IJNS_1CILi4EEENS2_ILi8EEEEEES3_NS2_ILi1EEEEEENS1_IJNS1_IJNS2_ILi128EEENS2_ILi0EEEEEENS2_ILi16EEES9_EEENS1_IJNS1_IJiiEEEiS9_EEEEEDaRKT_RKT0_RKT1_ENKUlDpRKT_E_clIJNS_9MixedBitsILj0ELj384EEENSU_ILj0ELj48EEENS2_ILj0EEEEEEDaSR_,@function
        .size           $_ZN7cutlass13device_kernelIN5flash19enable_sm80_to_sm89INS1_16FlashAttnBwdSm80INS1_25CollectiveMainloopBwdSm80ILi2ELi2EN4cute5tupleIJNS5_1CILi128EEES8_NS7_ILi64EEEEEENS_6half_tEfNS_4arch4Sm80ELb0ELb0ELb1ELb0ELb0ELb0ELb0ELb0ELi2ELi4ELi4ELi4ELb0EEENS1_24CollectiveEpilogueBwdGQAISA_fSD_Li256ELb0ELb0EEENS1_19SingleTileSchedulerILb0ELb0ELb0ELi128EEEEEEEEEvNT_6ParamsE$_ZZN4cute13to_mixed_bitsINS_5tupleIJNS1_IJNS_1CILi4EEENS2_ILi8EEEEEES3_NS2_ILi1EEEEEENS1_IJNS1_IJNS2_ILi128EEENS2_ILi0EEEEEENS2_ILi16EEES9_EEENS1_IJNS1_IJiiEEEiS9_EEEEEDaRKT_RKT0_RKT1_ENKUlDpRKT_E_clIJNS_9MixedBitsILj0ELj384EEENSU_ILj0ELj48EEENS2_ILj0EEEEEEDaSR_,($_ZN7cutlass13device_kernelIN5flash19enable_sm80_to_sm89INS1_16FlashAttnBwdSm80INS1_25CollectiveMainloopBwdSm80ILi2ELi2EN4cute5tupleIJNS5_1CILi128EEES8_NS7_ILi64EEEEEENS_6half_tEfNS_4arch4Sm80ELb0ELb0ELb1ELb0ELb0ELb0ELb0ELb0ELi2ELi4ELi4ELi4ELb0EEENS1_24CollectiveEpilogueBwdGQAISA_fSD_Li256ELb0ELb0EEENS1_19SingleTileSchedulerILb0ELb0ELb0ELi128EEEEEEEEEvNT_6ParamsE$_ZZN4cute13to_mixed_bitsINS_5tupleIJNS1_IJNS_1CILi4EEENS2_ILi8EEEEEES3_NS2_ILi1EEEEEENS1_IJNS1_IJNS2_ILi128EEENS2_ILi0EEEEEENS2_ILi16EEES9_EEENS1_IJNS1_IJiiEEEiS9_EEEEEDaRKT_RKT0_RKT1_ENKUlRKT_RKT0_RKT1_E_clIS3_SB_iEEDaSQ_ST_SW_ - $_ZN7cutlass13device_kernelIN5flash19enable_sm80_to_sm89INS1_16FlashAttnBwdSm80INS1_25CollectiveMainloopBwdSm80ILi2ELi2EN4cute5tupleIJNS5_1CILi128EEES8_NS7_ILi64EEEEEENS_6half_tEfNS_4arch4Sm80ELb0ELb0ELb1ELb0ELb0ELb0ELb0ELb0ELi2ELi4ELi4ELi4ELb0EEENS1_24CollectiveEpilogueBwdGQAISA_fSD_Li256ELb0ELb0EEENS1_19SingleTileSchedulerILb0ELb0ELb0ELi128EEEEEEEEEvNT_6ParamsE$_ZZN4cute13to_mixed_bitsINS_5tupleIJNS1_IJNS_1CILi4EEENS2_ILi8EEEEEES3_NS2_ILi1EEEEEENS1_IJNS1_IJNS2_ILi128EEENS2_ILi0EEEEEENS2_ILi16EEES9_EEENS1_IJNS1_IJiiEEEiS9_EEEEEDaRKT_RKT0_RKT1_ENKUlDpRKT_E_clIJNS_9MixedBitsILj0ELj384EEENSU_ILj0ELj48EEENS2_ILj0EEEEEEDaSR_)
$_ZN7cutlass13device_kernelIN5flash19enable_sm80_to_sm89INS1_16FlashAttnBwdSm80INS1_25CollectiveMainloopBwdSm80ILi2ELi2EN4cute5tupleIJNS5_1CILi128EEES8_NS7_ILi64EEEEEENS_6half_tEfNS_4arch4Sm80ELb0ELb0ELb1ELb0ELb0ELb0ELb0ELb0ELi2ELi4ELi4ELi4ELb0EEENS1_24CollectiveEpilogueBwdGQAISA_fSD_Li256ELb0ELb0EEENS1_19SingleTileSchedulerILb0ELb0ELb0ELi128EEEEEEEEEvNT_6ParamsE$_ZZN4cute13to_mixed_bitsINS_5tupleIJNS1_IJNS_1CILi4EEENS2_ILi8EEEEEES3_NS2_ILi1EEEEEENS1_IJNS1_IJNS2_ILi128EEENS2_ILi0EEEEEENS2_ILi16EEES9_EEENS1_IJNS1_IJiiEEEiS9_EEEEEDaRKT_RKT0_RKT1_ENKUlDpRKT_E_clIJNS_9MixedBitsILj0ELj384EEENSU_ILj0ELj48EEENS2_ILj0EEEEEEDaSR_:
[----:B------:R-:W-:Y:S01]  /*8750*/  LOP3.LUT R6, R5, 0x30, RZ, 0xc0, !PT ;  /* 0x0000003005067812 */ /* 0x000fe200078ec0ff */
[----:B------:R-:W-:-:S03]  /*8760*/  IMAD.MOV.U32 R5, RZ, RZ, 0x0 ;  /* 0x00000000ff057424 */ /* 0x000fc600078e00ff */
[----:B------:R-:W-:Y:S01]  /*8770*/  LOP3.LUT R3, R6, 0x1b0, R3, 0x78, !PT ;  /* 0x000001b006037812 */ /* 0x000fe200078e7803 */
[----:B------:R-:W-:Y:S06]  /*8780*/  RET.REL.NODEC R4 `(_ZN7cutlass13device_kernelIN5flash19enable_sm80_to_sm89INS1_16FlashAttnBwdSm80INS1_25CollectiveMainloopBwdSm80ILi2ELi2EN4cute5tupleIJNS5_1CILi128EEES8_NS7_ILi64EEEEEENS_6half_tEfNS_4arch4Sm80ELb0ELb0ELb1ELb0ELb0ELb0ELb0ELb0ELi2ELi4ELi4ELi4ELb0EEENS1_24CollectiveEpilogueBwdGQAISA_fSD_Li256ELb0ELb0EEENS1_19SingleTileSchedulerILb0ELb0ELb0ELi128EEEEEEEEEvNT_6ParamsE) ;  /* 0xffff787004007950 */ /* 0x000fec0003c3ffff */
        .type           $_ZN7cutlass13device_kernelIN5flash19enable_sm80_to_sm89INS1_16FlashAttnBwdSm80INS1_25CollectiveMainloopBwdSm80ILi2ELi2EN4cute5tupleIJNS5_1CILi128EEES8_NS7_ILi64EEEEEENS_6half_tEfNS_4arch4Sm80ELb0ELb0ELb1ELb0ELb0ELb0ELb0ELb0ELi2ELi4ELi4ELi4ELb0EEENS1_24CollectiveEpilogueBwdGQAISA_fSD_Li256ELb0ELb0EEENS1_19SingleTileSchedulerILb0ELb0ELb0ELi128EEEEEEEEEvNT_6ParamsE$_ZZN4cute13to_mixed_bitsINS_5tupleIJNS1_IJNS_1CILi4EEENS2_ILi8EEEEEES3_NS2_ILi1EEEEEENS1_IJNS1_IJNS2_ILi128EEENS2_ILi0EEEEEENS2_ILi16EEES9_EEENS1_IJNS1_IJiiEEEiS9_EEEEEDaRKT_RKT0_RKT1_ENKUlRKT_RKT0_RKT1_E_clIS3_SB_iEEDaSQ_ST_SW_,@function
        .size           $_ZN7cutlass13device_kernelIN5flash19enable_sm80_to_sm89INS1_16FlashAttnBwdSm80INS1_25CollectiveMainloopBwdSm80ILi2ELi2EN4cute5tupleIJNS5_1CILi128EEES8_NS7_ILi64EEEEEENS_6half_tEfNS_4arch4Sm80ELb0ELb0ELb1ELb0ELb0ELb0ELb0ELb0ELi2ELi4ELi4ELi4ELb0EEENS1_24CollectiveEpilogueBwdGQAISA_fSD_Li256ELb0ELb0EEENS1_19SingleTileSchedulerILb0ELb0ELb0ELi128EEEEEEEEEvNT_6ParamsE$_ZZN4cute13to_mixed_bitsINS_5tupleIJNS1_IJNS_1CILi4EEENS2_ILi8EEEEEES3_NS2_ILi1EEEEEENS1_IJNS1_IJNS2_ILi128EEENS2_ILi0EEEEEENS2_ILi16EEES9_EEENS1_IJNS1_IJiiEEEiS9_EEEEEDaRKT_RKT0_RKT1_ENKUlRKT_RKT0_RKT1_E_clIS3_SB_iEEDaSQ_ST_SW_,($_ZN7cutlass13device_kernelIN5flash19enable_sm80_to_sm89INS1_16FlashAttnBwdSm80INS1_25CollectiveMainloopBwdSm80ILi2ELi2EN4cute5tupleIJNS5_1CILi128EEES8_NS7_ILi64EEEEEENS_6half_tEfNS_4arch4Sm80ELb0ELb0ELb1ELb0ELb0ELb0ELb0ELb0ELi2ELi4ELi4ELi4ELb0EEENS1_24CollectiveEpilogueBwdGQAISA_fSD_Li256ELb0ELb0EEENS1_19SingleTileSchedulerILb0ELb0ELb0ELi128EEEEEEEEEvNT_6ParamsE$_ZZN4cute13to_mixed_bitsINS_5tupleIJNS1_IJNS_1CILi4EEENS2_ILi8EEEEEES3_NS2_ILi1EEEEEENS1_IJNS1_IJNS2_ILi128EEENS2_ILi0EEEEEENS2_ILi16EEES9_EEENS1_IJNS1_IJiiEEEiS9_EEEEEDaRKT_RKT0_RKT1_ENKUlRKT_RKT0_RKT1_E_clIS5_SA_SD_EEDaSQ_ST_SW_ - $_ZN7cutlass13device_kernelIN5flash19enable_sm80_to_sm89INS1_16FlashAttnBwdSm80INS1_25CollectiveMainloopBwdSm80ILi2ELi2EN4cute5tupleIJNS5_1CILi128EEES8_NS7_ILi64EEEEEENS_6half_tEfNS_4arch4Sm80ELb0ELb0ELb1ELb0ELb0ELb0ELb0ELb0ELi2ELi4ELi4ELi4ELb0EEENS1_24CollectiveEpilogueBwdGQAISA_fSD_Li256ELb0ELb0EEENS1_19SingleTileSchedulerILb0ELb0ELb0ELi128EEEEEEEEEvNT_6ParamsE$_ZZN4cute13to_mixed_bitsINS_5tupleIJNS1_IJNS_1CILi4EEENS2_ILi8EEEEEES3_NS2_ILi1EEEEEENS1_IJNS1_IJNS2_ILi128EEENS2_ILi0EEEEEENS2_ILi16EEES9_EEENS1_IJNS1_IJiiEEEiS9_EEEEEDaRKT_RKT0_RKT1_ENKUlRKT_RKT0_RKT1_E_clIS3_SB_iEEDaSQ_ST_SW_)
$_ZN7cutlass13device_kernelIN5flash19enable_sm80_to_sm89INS1_16FlashAttnBwdSm80INS1_25CollectiveMainloopBwdSm80ILi2ELi2EN4cute5tupleIJNS5_1CILi128EEES8_NS7_ILi64EEEEEENS_6half_tEfNS_4arch4Sm80ELb0ELb0ELb1ELb0ELb0ELb0ELb0ELb0ELi2ELi4ELi4ELi4ELb0EEENS1_24CollectiveEpilogueBwdGQAISA_fSD_Li256ELb0ELb0EEENS1_19SingleTileSchedulerILb0ELb0ELb0ELi128EEEEEEEEEvNT_6ParamsE$_ZZN4cute13to_mixed_bitsINS_5tupleIJNS1_IJNS_1CILi4EEENS2_ILi8EEEEEES3_NS2_ILi1EEEEEENS1_IJNS1_IJNS2_ILi128EEENS2_ILi0EEEEEENS2_ILi16EEES9_EEENS1_IJNS1_IJiiEEEiS9_EEEEEDaRKT_RKT0_RKT1_ENKUlRKT_RKT0_RKT1_E_clIS3_SB_iEEDaSQ_ST_SW_:
[----:B------:R-:W-:Y:S01]  /*8790*/  MOV R14, R6 ;  /* 0x00000006000e7202 */ /* 0x000fe20000000f00 */
[----:B------:R-:W-:Y:S02]  /*87a0*/  IMAD.MOV.U32 R15, RZ, RZ, 0x0 ;  /* 0x00000000ff0f7424 */ /* 0x000fe400078e00ff */
[----:B------:R-:W-:-:S05]  /*87b0*/  IMAD.SHL.U32 R4, R5, 0x10, RZ ;  /* 0x0000001005047824 */ /* 0x000fca00078e00ff */
[----:B------:R-:W-:Y:S01]  /*87c0*/  LOP3.LUT R4, R4, 0x30, RZ, 0xc0, !PT ;  /* 0x0000003004047812 */ /* 0x000fe200078ec0ff */
[----:B------:R-:W-:Y:S06]  /*87d0*/  RET.REL.NODEC R14 `(_ZN7cutlass13device_kernelIN5flash19enable_sm80_to_sm89INS1_16FlashAttnBwdSm80INS1_25CollectiveMainloopBwdSm80ILi2ELi2EN4cute5tupleIJNS5_1CILi128EEES8_NS7_ILi64EEEEEENS_6half_tEfNS_4arch4Sm80ELb0ELb0ELb1ELb0ELb0ELb0ELb0ELb0ELi2ELi4ELi4ELi4ELb0EEENS1_24CollectiveEpilogueBwdGQAISA_fSD_Li256ELb0ELb0EEENS1_19SingleTileSchedulerILb0ELb0ELb0ELi128EEEEEEEEEvNT_6ParamsE) ;  /* 0xffff78200e007950 */ /* 0x000fec0003c3ffff */
        .type           $_ZN7cutlass13device_kernelIN5flash19enable_sm80_to_sm89INS1_16FlashAttnBwdSm80INS1_25CollectiveMainloopBwdSm80ILi2ELi2EN4cute5tupleIJNS5_1CILi128EEES8_NS7_ILi64EEEEEENS_6half_tEfNS_4arch4Sm80ELb0ELb0ELb1ELb0ELb0ELb0ELb0ELb0ELi2ELi4ELi4ELi4ELb0EEENS1_24CollectiveEpilogueBwdGQAISA_fSD_Li256ELb0ELb0EEENS1_19SingleTileSchedulerILb0ELb0ELb0ELi128EEEEEEEEEvNT_6ParamsE$_ZZN4cute13to_mixed_bitsINS_5tupleIJNS1_IJNS_1CILi4EEENS2_ILi8EEEEEES3_NS2_ILi1EEEEEENS1_IJNS1_IJNS2_ILi128EEENS2_ILi0EEEEEENS2_ILi16EEES9_EEENS1_IJNS1_IJiiEEEiS9_EEEEEDaRKT_RKT0_RKT1_ENKUlRKT_RKT0_RKT1_E_clIS5_SA_SD_EEDaSQ_ST_SW_,@function
        .size           $_ZN7cutlass13device_kernelIN5flash19enable_sm80_to_sm89INS1_16FlashAttnBwdSm80INS1_25CollectiveMainloopBwdSm80ILi2ELi2EN4cute5tupleIJNS5_1CILi128EEES8_NS7_ILi64EEEEEENS_6half_tEfNS_4arch4Sm80ELb0ELb0ELb1ELb0ELb0ELb0ELb0ELb0ELi2ELi4ELi4ELi4ELb0EEENS1_24CollectiveEpilogueBwdGQAISA_fSD_Li256ELb0ELb0EEENS1_19SingleTileSchedulerILb0ELb0ELb0ELi128EEEEEEEEEvNT_6ParamsE$_ZZN4cute13to_mixed_bitsINS_5tupleIJNS1_IJNS_1CILi4EEENS2_ILi8EEEEEES3_NS2_ILi1EEEEEENS1_IJNS1_IJNS2_ILi128EEENS2_ILi0EEEEEENS2_ILi16EEES9_EEENS1_IJNS1_IJiiEEEiS9_EEEEEDaRKT_RKT0_RKT1_ENKUlRKT_RKT0_RKT1_E_clIS5_SA_SD_EEDaSQ_ST_SW_,($_ZN7cutlass13device_kernelIN5flash19enable_sm80_to_sm89INS1_16FlashAttnBwdSm80INS1_25CollectiveMainloopBwdSm80ILi2ELi2EN4cute5tupleIJNS5_1CILi128EEES8_NS7_ILi64EEEEEENS_6half_tEfNS_4arch4Sm80ELb0ELb0ELb1ELb0ELb0ELb0ELb0ELb0ELi2ELi4ELi4ELi4ELb0EEENS1_24CollectiveEpilogueBwdGQAISA_fSD_Li256ELb0ELb0EEENS1_19SingleTileSchedulerILb0ELb0ELb0ELi128EEEEEEEEEvNT_6ParamsE$_ZZN4cute14logical_divideINS_5tupleIJNS1_IJNS_1CILi8EEENS2_ILi1EEEEEENS1_IJNS2_ILi2EEEEEEEEENS1_IJNS1_IJS4_NS2_ILi0EEEEEENS1_IJiEEEEEENS1_IJS5_NS_6LayoutIS4_S9_EEEEEEEDaRKNSD_IT_T0_EERKT1_ENKUlRKT_RKT0_E_clINSD_IS7_SB_EESE_EEDaSQ_ST_ - $_ZN7cutlass13device_kernelIN5flash19enable_sm80_to_sm89INS1_16FlashAttnBwdSm80INS1_25CollectiveMainloopBwdSm80ILi2ELi2EN4cute5tupleIJNS5_1CILi128EEES8_NS7_ILi64EEEEEENS_6half_tEfNS_4arch4Sm80ELb0ELb0ELb1ELb0ELb0ELb0ELb0ELb0ELi2ELi4ELi4ELi4ELb0EEENS1_24CollectiveEpilogueBwdGQAISA_fSD_Li256ELb0ELb0EEENS1_19SingleTileSchedulerILb0ELb0ELb0ELi128EEEEEEEEEvNT_6ParamsE$_ZZN4cute13to_mixed_bitsINS_5tupleIJNS1_IJNS_1CILi4EEENS2_ILi8EEEEEES3_NS2_ILi1EEEEEENS1_IJNS1_IJNS2_ILi128EEENS2_ILi0EEEEEENS2_ILi16EEES9_EEENS1_IJNS1_IJiiEEEiS9_EEEEEDaRKT_RKT0_RKT1_ENKUlRKT_RKT0_RKT1_E_clIS5_SA_SD_EEDaSQ_ST_SW_)
$_ZN7cutlass13device_kernelIN5flash19enable_sm80_to_sm89INS1_16FlashAttnBwdSm80INS1_25CollectiveMainloopBwdSm80ILi2ELi2EN4cute5tupleIJNS5_1CILi128EEES8_NS7_ILi64EEEEEENS_6half_tEfNS_4arch4Sm80ELb0ELb0ELb1ELb0ELb0ELb0ELb0ELb0ELi2ELi4ELi4ELi4ELb0EEENS1_24CollectiveEpilogueBwdGQAISA_fSD_Li256ELb0ELb0EEENS1_19SingleTileSchedulerILb0ELb0ELb0ELi128EEEEEEEEEvNT_6ParamsE$_ZZN4cute13to_mixed_bitsINS_5tupleIJNS1_IJNS_1CILi4EEENS2_ILi8EEEEEES3_NS2_ILi1EEEEEENS1_IJNS1_IJNS2_ILi128EEENS2_ILi0EEEEEENS2_ILi16EEES9_EEENS1_IJNS1_IJiiEEEiS9_EEEEEDaRKT_RKT0_RKT1_ENKUlRKT_RKT0_RKT1_E_clIS5_SA_SD_EEDaSQ_ST_SW_:
[----:B------:R-:W-:Y:S01]  /*87e0*/  MOV R14, R4 ;  /* 0x00000004000e7202 */ /* 0x000fe20000000f00 */
[----:B------:R-:W-:Y:S02]  /*87f0*/  IMAD.MOV.U32 R15, RZ, RZ, 0x0 ;  /* 0x00000000ff0f7424 */ /* 0x000fe400078e00ff */
[----:B------:R-:W-:-:S05]  /*8800*/  IMAD.SHL.U32 R3, R36, 0x80, RZ ;  /* 0x0000008024037824 */ /* 0x000fca00078e00ff */
[----:B------:R-:W-:Y:S01]  /*8810*/  LOP3.LUT R3, R3, 0x180, RZ, 0xc0, !PT ;  /* 0x0000018003037812 */ /* 0x000fe200078ec0ff */
[----:B------:R-:W-:Y:S06]  /*8820*/  RET.REL.NODEC R14 `(_ZN7cutlass13device_kernelIN5flash19enable_sm80_to_sm89INS1_16FlashAttnBwdSm80INS1_25CollectiveMainloopBwdSm80ILi2ELi2EN4cute5tupleIJNS5_1CILi128EEES8_NS7_ILi64EEEEEENS_6half_tEfNS_4arch4Sm80ELb0ELb0ELb1ELb0ELb0ELb0ELb0ELb0ELi2ELi4ELi4ELi4ELb0EEENS1_24CollectiveEpilogueBwdGQAISA_fSD_Li256ELb0ELb0EEENS1_19SingleTileSchedulerILb0ELb0ELb0ELi128EEEEEEEEEvNT_6ParamsE) ;  /* 0xffff77d00e007950 */ /* 0x000fec0003c3ffff */
        .type           $_ZN7cutlass13device_kernelIN5flash19enable_sm80_to_sm89INS1_16FlashAttnBwdSm80INS1_25CollectiveMainloopBwdSm80ILi2ELi2EN4cute5tupleIJNS5_1CILi128EEES8_NS7_ILi64EEEEEENS_6half_tEfNS_4arch4Sm80ELb0ELb0ELb1ELb0ELb0ELb0ELb0ELb0ELi2ELi4ELi4ELi4ELb0EEENS1_24CollectiveEpilogueBwdGQAISA_fSD_Li256ELb0ELb0EEENS1_19SingleTileSchedulerILb0ELb0ELb0ELi128EEEEEEEEEvNT_6ParamsE$_ZZN4cute14logical_divideINS_5tupleIJNS1_IJNS_1CILi8EEENS2_ILi1EEEEEENS1_IJNS2_ILi2EEEEEEEEENS1_IJNS1_IJS4_NS2_ILi0EEEEEENS1_IJiEEEEEENS1_IJS5_NS_6LayoutIS4_S9_EEEEEEEDaRKNSD_IT_T0_EERKT1_ENKUlRKT_RKT0_E_clINSD_IS7_SB_EESE_EEDaSQ_ST_,@function
        .size           $_ZN7cutlass13device_kernelIN5flash19enable_sm80_to_sm89INS1_16FlashAttnBwdSm80INS1_25CollectiveMainloopBwdSm80ILi2ELi2EN4cute5tupleIJNS5_1CILi128EEES8_NS7_ILi64EEEEEENS_6half_tEfNS_4arch4Sm80ELb0ELb0ELb1ELb0ELb0ELb0ELb0ELb0ELi2ELi4ELi4ELi4ELb0EEENS1_24CollectiveEpilogueBwdGQAISA_fSD_Li256ELb0ELb0EEENS1_19SingleTileSchedulerILb0ELb0ELb0ELi128EEEEEEEEEvNT_6ParamsE$_ZZN4cute14logical_divideINS_5tupleIJNS1_IJNS_1CILi8EEENS2_ILi1EEEEEENS1_IJNS2_ILi2EEEEEEEEENS1_IJNS1_IJS4_NS2_ILi0EEEEEENS1_IJiEEEEEENS1_IJS5_NS_6LayoutIS4_S9_EEEEEEEDaRKNSD_IT_T0_EERKT1_ENKUlRKT_RKT0_E_clINSD_IS7_SB_EESE_EEDaSQ_ST_,($_ZN7cutlass13device_kernelIN5flash19enable_sm80_to_sm89INS1_16FlashAttnBwdSm80INS1_25CollectiveMainloopBwdSm80ILi2ELi2EN4cute5tupleIJNS5_1CILi128EEES8_NS7_ILi64EEEEEENS_6half_tEfNS_4arch4Sm80ELb0ELb0ELb1ELb0ELb0ELb0ELb0ELb0ELi2ELi4ELi4ELi4ELb0EEENS1_24CollectiveEpilogueBwdGQAISA_fSD_Li256ELb0ELb0EEENS1_19SingleTileSchedulerILb0ELb0ELb0ELi128EEEEEEEEEvNT_6ParamsE$_ZZN4cute16flatten_to_tupleINS_5tupleIJNS1_IJiiEEENS_1CILi1024EEEEEEEEDaRKT_ENKUlRKT_E_clIS2_EEDaSB_ - $_ZN7cutlass13device_kernelIN5flash19enable_sm80_to_sm89INS1_16FlashAttnBwdSm80INS1_25CollectiveMainloopBwdSm80ILi2ELi2EN4cute5tupleIJNS5_1CILi128EEES8_NS7_ILi64EEEEEENS_6half_tEfNS_4arch4Sm80ELb0ELb0ELb1ELb0ELb0ELb0ELb0ELb0ELi2ELi4ELi4ELi4ELb0EEENS1_24CollectiveEpilogueBwdGQAISA_fSD_Li256ELb0ELb0EEENS1_19SingleTileSchedulerILb0ELb0ELb0ELi128EEEEEEEEEvNT_6ParamsE$_ZZN4cute14logical_divideINS_5tupleIJNS1_IJNS_1CILi8EEENS2_ILi1EEEEEENS1_IJNS2_ILi2EEEEEEEEENS1_IJNS1_IJS4_NS2_ILi0EEEEEENS1_IJiEEEEEENS1_IJS5_NS_6LayoutIS4_S9_EEEEEEEDaRKNSD_IT_T0_EERKT1_ENKUlRKT_RKT0_E_clINSD_IS7_SB_EESE_EEDaSQ_ST_)
$_ZN7cutlass13device_kernelIN5flash19enable_sm80_to_sm89INS1_16FlashAttnBwdSm80INS1_25CollectiveMainloopBwdSm80ILi2ELi2EN4cute5tupleIJNS5_1CILi128EEES8_NS7_ILi64EEEEEENS_6half_tEfNS_4arch4Sm80ELb0ELb0ELb1ELb0ELb0ELb0ELb0ELb0ELi2ELi4ELi4ELi4ELb0EEENS1_24CollectiveEpilogueBwdGQAISA_fSD_Li256ELb0ELb0EEENS1_19SingleTileSchedulerILb0ELb0ELb0ELi128EEEEEEEEEvNT_6ParamsE$_ZZN4cute14logical_divideINS_5tupleIJNS1_IJNS_1CILi8EEENS2_ILi1EEEEEENS1_IJNS2_ILi2EEEEEEEEENS1_IJNS1_IJS4_NS2_ILi0EEEEEENS1_IJiEEEEEENS1_IJS5_NS_6LayoutIS4_S9_EEEEEEEDaRKNSD_IT_T0_EERKT1_ENKUlRKT_RKT0_E_clINSD_IS7_SB_EESE_EEDaSQ_ST_:
[----:B------:R-:W-:-:S06]  /*8830*/  IADD3 R5, R85, -c[0x0][0x20], RZ ;  /* 0x8000080055057a10 */ /* 0x000fcc0007ffe0ff */
[----:B------:R-:W5:Y:S01]  /*8840*/  LDL R5, [R5] ;  /* 0x0000000005057983 */ /* 0x000f620000100800 */
[----:B------:R-:W-:Y:S01]  /*8850*/  IMAD.MOV.U32 R6, RZ, RZ, R4 ;  /* 0x000000ffff067224 */ /* 0x000fe200078e0004 */
[----:B------:R-:W-:-:S04]  /*8860*/  MOV R7, 0x0 ;  /* 0x0000000000077802 */ /* 0x000fc80000000f00 */
[----:B------:R-:W-:Y:S05]  /*8870*/  RET.REL.NODEC R6 `(_ZN7cutlass13device_kernelIN5flash19enable_sm80_to_sm89INS1_16FlashAttnBwdSm80INS1_25CollectiveMainloopBwdSm80ILi2ELi2EN4cute5tupleIJNS5_1CILi128EEES8_NS7_ILi64EEEEEENS_6half_tEfNS_4arch4Sm80ELb0ELb0ELb1ELb0ELb0ELb0ELb0ELb0ELi2ELi4ELi4ELi4ELb0EEENS1_24CollectiveEpilogueBwdGQAISA_fSD_Li256ELb0ELb0EEENS1_19SingleTileSchedulerILb0ELb0ELb0ELi128EEEEEEEEEvNT_6ParamsE) ;  /* 0xffff778006007950 */ /* 0x000fea0003c3ffff */
        .type           $_ZN7cutlass13device_kernelIN5flash19enable_sm80_to_sm89INS1_16FlashAttnBwdSm80INS1_25CollectiveMainloopBwdSm80ILi2ELi2EN4cute5tupleIJNS5_1CILi128EEES8_NS7_ILi64EEEEEENS_6half_tEfNS_4arch4Sm80ELb0ELb0ELb1ELb0ELb0ELb0ELb0ELb0ELi2ELi4ELi4ELi4ELb0EEENS1_24CollectiveEpilogueBwdGQAISA_fSD_Li256ELb0ELb0EEENS1_19SingleTileSchedulerILb0ELb0ELb0ELi128EEEEEEEEEvNT_6ParamsE$_ZZN4cute16flatten_to_tupleINS_5tupleIJNS1_IJiiEEENS_1CILi1024EEEEEEEEDaRKT_ENKUlRKT_E_clIS2_EEDaSB_,@function
        .size           $_ZN7cutlass13device_kernelIN5flash19enable_sm80_to_sm89INS1_16FlashAttnBwdSm80INS1_25CollectiveMainloopBwdSm80ILi2ELi2EN4cute5tupleIJNS5_1CILi128EEES8_NS7_ILi64EEEEEENS_6half_tEfNS_4arch4Sm80ELb0ELb0ELb1ELb0ELb0ELb0ELb0ELb0ELi2ELi4ELi4ELi4ELb0EEENS1_24CollectiveEpilogueBwdGQAISA_fSD_Li256ELb0ELb0EEENS1_19SingleTileSchedulerILb0ELb0ELb0ELi128EEEEEEEEEvNT_6ParamsE$_ZZN4cute16flatten_to_tupleINS_5tupleIJNS1_IJiiEEENS_1CILi1024EEEEEEEEDaRKT_ENKUlRKT_E_clIS2_EEDaSB_,($_ZN7cutlass13device_kernelIN5flash19enable_sm80_to_sm89INS1_16FlashAttnBwdSm80INS1_25CollectiveMainloopBwdSm80ILi2ELi2EN4cute5tupleIJNS5_1CILi128EEES8_NS7_ILi64EEEEEENS_6half_tEfNS_4arch4Sm80ELb0ELb0ELb1ELb0ELb0ELb0ELb0ELb0ELi2ELi4ELi4ELi4ELb0EEENS1_24CollectiveEpilogueBwdGQAISA_fSD_Li256ELb0ELb0EEENS1_19SingleTileSchedulerILb0ELb0ELb0ELi128EEEEEEEEEvNT_6ParamsE$_ZZN4cute16flatten_to_tupleINS_5tupleIJNS_1CILi1024EEENS1_IJiiEEEEEEEEDaRKT_ENKUlRKT_E_clIS4_EEDaSB_ - $_ZN7cutlass13device_kernelIN5flash19enable_sm80_to_sm89INS1_16FlashAttnBwdSm80INS1_25CollectiveMainloopBwdSm80ILi2ELi2EN4cute5tupleIJNS5_1CILi128EEES8_NS7_ILi64EEEEEENS_6half_tEfNS_4arch4Sm80ELb0ELb0ELb1ELb0ELb0ELb0ELb0ELb0ELi2ELi4ELi4ELi4ELb0EEENS1_24CollectiveEpilogueBwdGQAISA_fSD_Li256ELb0ELb0EEENS1_19SingleTileSchedulerILb0ELb0ELb0ELi128EEEEEEEEEvNT_6ParamsE$_ZZN4cute16flatten_to_tupleINS_5tupleIJNS1_IJiiEEENS_1CILi1024EEEEEEEEDaRKT_ENKUlRKT_E_clIS2_EEDaSB_)
$_ZN7cutlass13device_kernelIN5flash19enable_sm80_to_sm89INS1_16FlashAttnBwdSm80INS1_25CollectiveMainloopBwdSm80ILi2ELi2EN4cute5tupleIJNS5_1CILi128EEES8_NS7_ILi64EEEEEENS_6half_tEfNS_4arch4Sm80ELb0ELb0ELb1ELb0ELb0ELb0ELb0ELb0ELi2ELi4ELi4ELi4ELb0EEENS1_24CollectiveEpilogueBwdGQAISA_fSD_Li256ELb0ELb0EEENS1_19SingleTileSchedulerILb0ELb0ELb0ELi128EEEEEEEEEvNT_6ParamsE$_ZZN4cute16flatten_to_tupleINS_5tupleIJNS1_IJiiEEENS_1CILi1024EEEEEEEEDaRKT_ENKUlRKT_E_clIS2_EEDaSB_:
[----:B------:R-:W-:-:S04]  /*8880*/  MOV R3, 0x0 ;  /* 0x0000000000037802 */ /* 0x000fc80000000f00 */
[----:B------:R-:W-:Y:S05]  /*8890*/  RET.REL.NODEC R2 `(_ZN7cutlass13device_kernelIN5flash19enable_sm80_to_sm89INS1_16FlashAttnBwdSm80INS1_25CollectiveMainloopBwdSm80ILi2ELi2EN4cute5tupleIJNS5_1CILi128EEES8_NS7_ILi64EEEEEENS_6half_tEfNS_4arch4Sm80ELb0ELb0ELb1ELb0ELb0ELb0ELb0ELb0ELi2ELi4ELi4ELi4ELb0EEENS1_24CollectiveEpilogueBwdGQAISA_fSD_Li256ELb0ELb0EEENS1_19SingleTileSchedulerILb0ELb0ELb0ELi128EEEEEEEEEvNT_6ParamsE) ;  /* 0xffff776002007950 */ /* 0x000fea0003c3ffff */
        .type           $_ZN7cutlass13device_kernelIN5flash19enable_sm80_to_sm89INS1_16FlashAttnBwdSm80INS1_25CollectiveMainloopBwdSm80ILi2ELi2EN4cute5tupleIJNS5_1CILi128EEES8_NS7_ILi64EEEEEENS_6half_tEfNS_4arch4Sm80ELb0ELb0ELb1ELb0ELb0ELb0ELb0ELb0ELi2ELi4ELi4ELi4ELb0EEENS1_24CollectiveEpilogueBwdGQAISA_fSD_Li256ELb0ELb0EEENS1_19SingleTileSchedulerILb0ELb0ELb0ELi128EEEEEEEEEvNT_6ParamsE$_ZZN4cute16flatten_to_tupleINS_5tupleIJNS_1CILi1024EEENS1_IJiiEEEEEEEEDaRKT_ENKUlRKT_E_clIS4_EEDaSB_,@function
        .size           $_ZN7cutlass13device_kernelIN5flash19enable_sm80_to_sm89INS1_16FlashAttnBwdSm80INS1_25CollectiveMainloopBwdSm80ILi2ELi2EN4cute5tupleIJNS5_1CILi128EEES8_NS7_ILi64EEEEEENS_6half_tEfNS_4arch4Sm80ELb0ELb0ELb1ELb0ELb0ELb0ELb0ELb0ELi2ELi4ELi4ELi4ELb0EEENS1_24CollectiveEpilogueBwdGQAISA_fSD_Li256ELb0ELb0EEENS1_19SingleTileSchedulerILb0ELb0ELb0ELi128EEEEEEEEEvNT_6ParamsE$_ZZN4cute16flatten_to_tupleINS_5tupleIJNS_1CILi1024EEENS1_IJiiEEEEEEEEDaRKT_ENKUlRKT_E_clIS4_EEDaSB_,($_ZN7cutlass13device_kernelIN5flash19enable_sm80_to_sm89INS1_16FlashAttnBwdSm80INS1_25CollectiveMainloopBwdSm80ILi2ELi2EN4cute5tupleIJNS5_1CILi128EEES8_NS7_ILi64EEEEEENS_6half_tEfNS_4arch4Sm80ELb0ELb0ELb1ELb0ELb0ELb0ELb0ELb0ELi2ELi4ELi4ELi4ELb0EEENS1_24CollectiveEpilogueBwdGQAISA_fSD_Li256ELb0ELb0EEENS1_19SingleTileSchedulerILb0ELb0ELb0ELi128EEEEEEEEEvNT_6ParamsE$_ZZN4cute16flatten_to_tupleINS_5tupleIJNS_1CILi4096EEENS1_IJNS1_IJiiEEENS2_ILi8192EEEEEEEEEEEDaRKT_ENKUlRKT_E_clIS6_EEDaSD_ - $_ZN7cutlass13device_kernelIN5flash19enable_sm80_to_sm89INS1_16FlashAttnBwdSm80INS1_25CollectiveMainloopBwdSm80ILi2ELi2EN4cute5tupleIJNS5_1CILi128EEES8_NS7_ILi64EEEEEENS_6half_tEfNS_4arch4Sm80ELb0ELb0ELb1ELb0ELb0ELb0ELb0ELb0ELi2ELi4ELi4ELi4ELb0EEENS1_24CollectiveEpilogueBwdGQAISA_fSD_Li256ELb0ELb0EEENS1_19SingleTileSchedulerILb0ELb0ELb0ELi128EEEEEEEEEvNT_6ParamsE$_ZZN4cute16flatten_to_tupleINS_5tupleIJNS_1CILi1024EEENS1_IJiiEEEEEEEEDaRKT_ENKUlRKT_E_clIS4_EEDaSB_)
$_ZN7cutlass13device_kernelIN5flash19enable_sm80_to_sm89INS1_16FlashAttnBwdSm80INS1_25CollectiveMainloopBwdSm80ILi2ELi2EN4cute5tupleIJNS5_1CILi128EEES8_NS7_ILi64EEEEEENS_6half_tEfNS_4arch4Sm80ELb0ELb0ELb1ELb0ELb0ELb0ELb0ELb0ELi2ELi4ELi4ELi4ELb0EEENS1_24CollectiveEpilogueBwdGQAISA_fSD_Li256ELb0ELb0EEENS1_19SingleTileSchedulerILb0ELb0ELb0ELi128EEEEEEEEEvNT_6ParamsE$_ZZN4cute16flatten_to_tupleINS_5tupleIJNS_1CILi1024EEENS1_IJiiEEEEEEEEDaRKT_ENKUlRKT_E_clIS4_EEDaSB_:
[----:B------:R-:W-:-:S04]  /*88a0*/  MOV R3, 0x0 ;  /* 0x0000000000037802 */ /* 0x000fc80000000f00 */
[----:B------:R-:W-:Y:S05]  /*88b0*/  RET.REL.NODEC R2 `(_ZN7cutlass13device_kernelIN5flash19enable_sm80_to_sm89INS1_16FlashAttnBwdSm80INS1_25CollectiveMainloopBwdSm80ILi2ELi2EN4cute5tupleIJNS5_1CILi128EEES8_NS7_ILi64EEEEEENS_6half_tEfNS_4arch4Sm80ELb0ELb0ELb1ELb0ELb0ELb0ELb0ELb0ELi2ELi4ELi4ELi4ELb0EEENS1_24CollectiveEpilogueBwdGQAISA_fSD_Li256ELb0ELb0EEENS1_19SingleTileSchedulerILb0ELb0ELb0ELi128EEEEEEEEEvNT_6ParamsE) ;  /* 0xffff774002007950 */ /* 0x000fea0003c3ffff */
        .type           $_ZN7cutlass13device_kernelIN5flash19enable_sm80_to_sm89INS1_16FlashAttnBwdSm80INS1_25CollectiveMainloopBwdSm80ILi2ELi2EN4cute5tupleIJNS5_1CILi128EEES8_NS7_ILi64EEEEEENS_6half_tEfNS_4arch4Sm80ELb0ELb0ELb1ELb0ELb0ELb0ELb0ELb0ELi2ELi4ELi4ELi4ELb0EEENS1_24CollectiveEpilogueBwdGQAISA_fSD_Li256ELb0ELb0EEENS1_19SingleTileSchedulerILb0ELb0ELb0ELi128EEEEEEEEEvNT_6ParamsE$_ZZN4cute16flatten_to_tupleINS_5tupleIJNS_1CILi4096EEENS1_IJNS1_IJiiEEENS2_ILi8192EEEEEEEEEEEDaRKT_ENKUlRKT_E_clIS6_EEDaSD_,@function
        .size           $_ZN7cutlass13device_kernelIN5flash19enable_sm80_to_sm89INS1_16FlashAttnBwdSm80INS1_25CollectiveMainloopBwdSm80ILi2ELi2EN4cute5tupleIJNS5_1CILi128EEES8_NS7_ILi64EEEEEENS_6half_tEfNS_4arch4Sm80ELb0ELb0ELb1ELb0ELb0ELb0ELb0ELb0ELi2ELi4ELi4ELi4ELb0EEENS1_24CollectiveEpilogueBwdGQAISA_fSD_Li256ELb0ELb0EEENS1_19SingleTileSchedulerILb0ELb0ELb0ELi128EEEEEEEEEvNT_6ParamsE$_ZZN4cute16flatten_to_tupleINS_5tupleIJNS_1CILi4096EEENS1_IJNS1_IJiiEEENS2_ILi8192EEEEEEEEEEEDaRKT_ENKUlRKT_E_clIS6_EEDaSD_,($_ZN7cutlass13device_kernelIN5flash19enable_sm80_to_sm89INS1_16FlashAttnBwdSm80INS1_25CollectiveMainloopBwdSm80ILi2ELi2EN4cute5tupleIJNS5_1CILi128EEES8_NS7_ILi64EEEEEENS_6half_tEfNS_4arch4Sm80ELb0ELb0ELb1ELb0ELb0ELb0ELb0ELb0ELi2ELi4ELi4ELi4ELb0EEENS1_24CollectiveEpilogueBwdGQAISA_fSD_Li256ELb0ELb0EEENS1_19SingleTileSchedulerILb0ELb0ELb0ELi128EEEEEEEEEvNT_6ParamsE$_ZZN4cute16flatten_to_tupleINS_5tupleIJNS_1CILi4096EEENS1_IJiiEEEEEEEEDaRKT_ENKUlRKT_E_clIS4_EEDaSB_ - $_ZN7cutlass13device_kernelIN5flash19enable_sm80_to_sm89INS1_16FlashAttnBwdSm80INS1_25CollectiveMainloopBwdSm80ILi2ELi2EN4cute5tupleIJNS5_1CILi128EEES8_NS7_ILi64EEEEEENS_6half_tEfNS_4arch4Sm80ELb0ELb0ELb1ELb0ELb0ELb0ELb0ELb0ELi2ELi4ELi4ELi4ELb0EEENS1_24CollectiveEpilogueBwdGQAISA_fSD_Li256ELb0ELb0EEENS1_19SingleTileSchedulerILb0ELb0ELb0ELi128EEEEEEEEEvNT_6ParamsE$_ZZN4cute16flatten_to_tupleINS_5tupleIJNS_1CILi4096EEENS1_IJNS1_IJiiEEENS2_ILi8192EEEEEEEEEEEDaRKT_ENKUlRKT_E_clIS6_EEDaSD_)
$_ZN7cutlass13device_kernelIN5flash19enable_sm80_to_sm89INS1_16FlashAttnBwdSm80INS1_25CollectiveMainloopBwdSm80ILi2ELi2EN4cute5tupleIJNS5_1CILi128EEES8_NS7_ILi64EEEEEENS_6half_tEfNS_4arch4Sm80ELb0ELb0ELb1ELb0ELb0ELb0ELb0ELb0ELi2ELi4ELi4ELi4ELb0EEENS1_24CollectiveEpilogueBwdGQAISA_fSD_Li256ELb0ELb0EEENS1_19SingleTileSchedulerILb0ELb0ELb0ELi128EEEEEEEEEvNT_6ParamsE$_ZZN4cute16flatten_to_tupleINS_5tupleIJNS_1CILi4096EEENS1_IJNS1_IJiiEEENS2_ILi8192EEEEEEEEEEEDaRKT_ENKUlRKT_E_clIS6_EEDaSD_:
[----:B------:R-:W-:-:S04]  /*88c0*/  MOV R5, 0x0 ;  /* 0x0000000000057802 */ /* 0x000fc80000000f00 */
[----:B------:R-:W-:Y:S05]  /*88d0*/  RET.REL.NODEC R4 `(_ZN7cutlass13device_kernelIN5flash19enable_sm80_to_sm89INS1_16FlashAttnBwdSm80INS1_25CollectiveMainloopBwdSm80ILi2ELi2EN4cute5tupleIJNS5_1CILi128EEES8_NS7_ILi64EEEEEENS_6half_tEfNS_4arch4Sm80ELb0ELb0ELb1ELb0ELb0ELb0ELb0ELb0ELi2ELi4ELi4ELi4ELb0EEENS1_24CollectiveEpilogueBwdGQAISA_fSD_Li256ELb0ELb0EEENS1_19SingleTileSchedulerILb0ELb0ELb0ELi128EEEEEEEEEvNT_6ParamsE) ;  /* 0xffff772004007950 */ /* 0x000fea0003c3ffff */
        .type           $_ZN7cutlass13device_kernelIN5flash19enable_sm80_to_sm89INS1_16FlashAttnBwdSm80INS1_25CollectiveMainloopBwdSm80ILi2ELi2EN4cute5tupleIJNS5_1CILi128EEES8_NS7_ILi64EEEEEENS_6half_tEfNS_4arch4Sm80ELb0ELb0ELb1ELb0ELb0ELb0ELb0ELb0ELi2ELi4ELi4ELi4ELb0EEENS1_24CollectiveEpilogueBwdGQAISA_fSD_Li256ELb0ELb0EEENS1_19SingleTileSchedulerILb0ELb0ELb0ELi128EEEEEEEEEvNT_6ParamsE$_ZZN4cute16flatten_to_tupleINS_5tupleIJNS_1CILi4096EEENS1_IJiiEEEEEEEEDaRKT_ENKUlRKT_E_clIS4_EEDaSB_,@function
        .size           $_ZN7cutlass13device_kernelIN5flash19enable_sm80_to_sm89INS1_16FlashAttnBwdSm80INS1_25CollectiveMainloopBwdSm80ILi2ELi2EN4cute5tupleIJNS5_1CILi128EEES8_NS7_ILi64EEEEEENS_6half_tEfNS_4arch4Sm80ELb0ELb0ELb1ELb0ELb0ELb0ELb0ELb0ELi2ELi4ELi4ELi4ELb0EEENS1_24CollectiveEpilogueBwdGQAISA_fSD_Li256ELb0ELb0EEENS1_19SingleTileSchedulerILb0ELb0ELb0ELi128EEEEEEEEEvNT_6ParamsE$_ZZN4cute16flatten_to_tupleINS_5tupleIJNS_1CILi4096EEENS1_IJiiEEEEEEEEDaRKT_ENKUlRKT_E_clIS4_EEDaSB_,($_ZN7cutlass13device_kernelIN5flash19enable_sm80_to_sm89INS1_16FlashAttnBwdSm80INS1_25CollectiveMainloopBwdSm80ILi2ELi2EN4cute5tupleIJNS5_1CILi128EEES8_NS7_ILi64EEEEEENS_6half_tEfNS_4arch4Sm80ELb0ELb0ELb1ELb0ELb0ELb0ELb0ELb0ELi2ELi4ELi4ELi4ELb0EEENS1_24CollectiveEpilogueBwdGQAISA_fSD_Li256ELb0ELb0EEENS1_19SingleTileSchedulerILb0ELb0ELb0ELi128EEEEEEEEEvNT_6ParamsE$_ZZN4cute4diceINS_5tupleIJNS1_IJiNS1_IJiNS_1CILi0EEEEEEEEENS1_IJNS_10UnderscoreENS1_IJS6_S6_EEEEEEEEES9_EEDaRKT_RKT0_ENKUlRKT_RKT0_E_clIS5_S5_EEDaSI_SL_ - $_ZN7cutlass13device_kernelIN5flash19enable_sm80_to_sm89INS1_16FlashAttnBwdSm80INS1_25CollectiveMainloopBwdSm80ILi2ELi2EN4cute5tupleIJNS5_1CILi128EEES8_NS7_ILi64EEEEEENS_6half_tEfNS_4arch4Sm80ELb0ELb0ELb1ELb0ELb0ELb0ELb0ELb0ELi2ELi4ELi4ELi4ELb0EEENS1_24CollectiveEpilogueBwdGQAISA_fSD_Li256ELb0ELb0EEENS1_19SingleTileSchedulerILb0ELb0ELb0ELi128EEEEEEEEEvNT_6ParamsE$_ZZN4cute16flatten_to_tupleINS_5tupleIJNS_1CILi4096EEENS1_IJiiEEEEEEEEDaRKT_ENKUlRKT_E_clIS4_EEDaSB_)
$_ZN7cutlass13device_kernelIN5flash19enable_sm80_to_sm89INS1_16FlashAttnBwdSm80INS1_25CollectiveMainloopBwdSm80ILi2ELi2EN4cute5tupleIJNS5_1CILi128EEES8_NS7_ILi64EEEEEENS_6half_tEfNS_4arch4Sm80ELb0ELb0ELb1ELb0ELb0ELb0ELb0ELb0ELi2ELi4ELi4ELi4ELb0EEENS1_24CollectiveEpilogueBwdGQAISA_fSD_Li256ELb0ELb0EEENS1_19SingleTileSchedulerILb0ELb0ELb0ELi128EEEEEEEEEvNT_6ParamsE$_ZZN4cute16flatten_to_tupleINS_5tupleIJNS_1CILi4096EEENS1_IJiiEEEEEEEEDaRKT_ENKUlRKT_E_clIS4_EEDaSB_:
[----:B------:R-:W-:-:S04]  /*88e0*/  MOV R3, 0x0 ;  /* 0x0000000000037802 */ /* 0x000fc80000000f00 */
[----:B------:R-:W-:Y:S05]  /*88f0*/  RET.REL.NODEC R2 `(_ZN7cutlass13device_kernelIN5flash19enable_sm80_to_sm89INS1_16FlashAttnBwdSm80INS1_25CollectiveMainloopBwdSm80ILi2ELi2EN4cute5tupleIJNS5_1CILi128EEES8_NS7_ILi64EEEEEENS_6half_tEfNS_4arch4Sm80ELb0ELb0ELb1ELb0ELb0ELb0ELb0ELb0ELi2ELi4ELi4ELi4ELb0EEENS1_24CollectiveEpilogueBwdGQAISA_fSD_Li256ELb0ELb0EEENS1_19SingleTileSchedulerILb0ELb0ELb0ELi128EEEEEEEEEvNT_6ParamsE) ;  /* 0xffff770002007950 */ /* 0x000fea0003c3ffff */
        .type           $_ZN7cutlass13device_kernelIN5flash19enable_sm80_to_sm89INS1_16FlashAttnBwdSm80INS1_25CollectiveMainloopBwdSm80ILi2ELi2EN4cute5tupleIJNS5_1CILi128EEES8_NS7_ILi64EEEEEENS_6half_tEfNS_4arch4Sm80ELb0ELb0ELb1ELb0ELb0ELb0ELb0ELb0ELi2ELi4ELi4ELi4ELb0EEENS1_24CollectiveEpilogueBwdGQAISA_fSD_Li256ELb0ELb0EEENS1_19SingleTileSchedulerILb0ELb0ELb0ELi128EEEEEEEEEvNT_6ParamsE$_ZZN4cute4diceINS_5tupleIJNS1_IJiNS1_IJiNS_1CILi0EEEEEEEEENS1_IJNS_10UnderscoreENS1_IJS6_S6_EEEEEEEEES9_EEDaRKT_RKT0_ENKUlRKT_RKT0_E_clIS5_S5_EEDaSI_SL_,@function
        .size           $_ZN7cutlass13device_kernelIN5flash19enable_sm80_to_sm89INS1_16FlashAttnBwdSm80INS1_25CollectiveMainloopBwdSm80ILi2ELi2EN4cute5tupleIJNS5_1CILi128EEES8_NS7_ILi64EEEEEENS_6half_tEfNS_4arch4Sm80ELb0ELb0ELb1ELb0ELb0ELb0ELb0ELb0ELi2ELi4ELi4ELi4ELb0EEENS1_24CollectiveEpilogueBwdGQAISA_fSD_Li256ELb0ELb0EEENS1_19SingleTileSchedulerILb0ELb0ELb0ELi128EEEEEEEEEvNT_6ParamsE$_ZZN4cute4diceINS_5tupleIJNS1_IJiNS1_IJiNS_1CILi0EEEEEEEEENS1_IJNS_10UnderscoreENS1_IJS6_S6_EEEEEEEEES9_EEDaRKT_RKT0_ENKUlRKT_RKT0_E_clIS5_S5_EEDaSI_SL_,($_ZN7cutlass13device_kernelIN5flash19enable_sm80_to_sm89INS1_16FlashAttnBwdSm80INS1_25CollectiveMainloopBwdSm80ILi2ELi2EN4cute5tupleIJNS5_1CILi128EEES8_NS7_ILi64EEEEEENS_6half_tEfNS_4arch4Sm80ELb0ELb0ELb1ELb0ELb0ELb0ELb0ELb0ELi2ELi4ELi4ELi4ELb0EEENS1_24CollectiveEpilogueBwdGQAISA_fSD_Li256ELb0ELb0EEENS1_19SingleTileSchedulerILb0ELb0ELb0ELi128EEEEEEEEEvNT_6ParamsE$_ZZN4cute4takeILi1ELi2ENS_5tupleIJNS1_IJNS_1CILi1EEENS2_ILi0EEEEEEiEEEEEDaRKT1_ENKUlDpRKT_E_clIJiEEEDaSD_ - $_ZN7cutlass13device_kernelIN5flash19enable_sm80_to_sm89INS1_16FlashAttnBwdSm80INS1_25CollectiveMainloopBwdSm80ILi2ELi2EN4cute5tupleIJNS5_1CILi128EEES8_NS7_ILi64EEEEEENS_6half_tEfNS_4arch4Sm80ELb0ELb0ELb1ELb0ELb0ELb0ELb0ELb0ELi2ELi4ELi4ELi4ELb0EEENS1_24CollectiveEpilogueBwdGQAISA_fSD_Li256ELb0ELb0EEENS1_19SingleTileSchedulerILb0ELb0ELb0ELi128EEEEEEEEEvNT_6ParamsE$_ZZN4cute4diceINS_5tupleIJNS1_IJiNS1_IJiNS_1CILi0EEEEEEEEENS1_IJNS_10UnderscoreENS1_IJS6_S6_EEEEEEEEES9_EEDaRKT_RKT0_ENKUlRKT_RKT0_E_clIS5_S5_EEDaSI_SL_)
$_ZN7cutlass13device_kernelIN5flash19enable_sm80_to_sm89INS1_16FlashAttnBwdSm80INS1_25CollectiveMainloopBwdSm80ILi2ELi2EN4cute5tupleIJNS5_1CILi128EEES8_NS7_ILi64EEEEEENS_6half_tEfNS_4arch4Sm80ELb0ELb0ELb1ELb0ELb0ELb0ELb0ELb0ELi2ELi4ELi4ELi4ELb0EEENS1_24CollectiveEpilogueBwdGQAISA_fSD_Li256ELb0ELb0EEENS1_19SingleTileSchedulerILb0ELb0ELb0ELi128EEEEEEEEEvNT_6ParamsE$_ZZN4cute4diceINS_5tupleIJNS1_IJiNS1_IJiNS_1CILi0EEEEEEEEENS1_IJNS_10UnderscoreENS1_IJS6_S6_EEEEEEEEES9_EEDaRKT_RKT0_ENKUlRKT_RKT0_E_clIS5_S5_EEDaSI_SL_:
[----:B------:R-:W-:-:S05]  /*8900*/  IADD3 R5, R5, -c[0x0][0x20], RZ ;  /* 0x8000080005057a10 */ /* 0x000fca0007ffe0ff */
[----:B------:R1:W5:Y:S04]  /*8910*/  LDL R3, [R5+0x4] ;  /* 0x0000040005037983 */ /* 0x0003680000100800 */
[----:B------:R1:W5:Y:S01]  /*8920*/  LDL R2, [R5] ;  /* 0x0000000005027983 */ /* 0x0003620000100800 */
[----:B------:R-:W-:Y:S01]  /*8930*/  IMAD.MOV.U32 R36, RZ, RZ, R4 ;  /* 0x000000ffff247224 */ /* 0x000fe200078e0004 */
[----:B------:R-:W-:-:S04]  /*8940*/  MOV R37, 0x0 ;  /* 0x0000000000257802 */ /* 0x000fc80000000f00 */
[----:B------:R-:W-:Y:S05]  /*8950*/  RET.REL.NODEC R36 `(_ZN7cutlass13device_kernelIN5flash19enable_sm80_to_sm89INS1_16FlashAttnBwdSm80INS1_25CollectiveMainloopBwdSm80ILi2ELi2EN4cute5tupleIJNS5_1CILi128EEES8_NS7_ILi64EEEEEENS_6half_tEfNS_4arch4Sm80ELb0ELb0ELb1ELb0ELb0ELb0ELb0ELb0ELi2ELi4ELi4ELi4ELb0EEENS1_24CollectiveEpilogueBwdGQAISA_fSD_Li256ELb0ELb0EEENS1_19SingleTileSchedulerILb0ELb0ELb0ELi128EEEEEEEEEvNT_6ParamsE) ;  /* 0xffff76a024007950 */ /* 0x000fea0003c3ffff */
        .type           $_ZN7cutlass13device_kernelIN5flash19enable_sm80_to_sm89INS1_16FlashAttnBwdSm80INS1_25CollectiveMainloopBwdSm80ILi2ELi2EN4cute5tupleIJNS5_1CILi128EEES8_NS7_ILi64EEEEEENS_6half_tEfNS_4arch4Sm80ELb0ELb0ELb1ELb0ELb0ELb0ELb0ELb0ELi2ELi4ELi4ELi4ELb0EEENS1_24CollectiveEpilogueBwdGQAISA_fSD_Li256ELb0ELb0EEENS1_19SingleTileSchedulerILb0ELb0ELb0ELi128EEEEEEEEEvNT_6ParamsE$_ZZN4cute4takeILi1ELi2ENS_5tupleIJNS1_IJNS_1CILi1EEENS2_ILi0EEEEEEiEEEEEDaRKT1_ENKUlDpRKT_E_clIJiEEEDaSD_,@function
        .size           $_ZN7cutlass13device_kernelIN5flash19enable_sm80_to_sm89INS1_16FlashAttnBwdSm80INS1_25CollectiveMainloopBwdSm80ILi2ELi2EN4cute5tupleIJNS5_1CILi128EEES8_NS7_ILi64EEEEEENS_6half_tEfNS_4arch4Sm80ELb0ELb0ELb1ELb0ELb0ELb0ELb0ELb0ELi2ELi4ELi4ELi4ELb0EEENS1_24CollectiveEpilogueBwdGQAISA_fSD_Li256ELb0ELb0EEENS1_19SingleTileSchedulerILb0ELb0ELb0ELi128EEEEEEEEEvNT_6ParamsE$_ZZN4cute4takeILi1ELi2ENS_5tupleIJNS1_IJNS_1CILi1EEENS2_ILi0EEEEEEiEEEEEDaRKT1_ENKUlDpRKT_E_clIJiEEEDaSD_,($_ZN7cutlass13device_kernelIN5flash19enable_sm80_to_sm89INS1_16FlashAttnBwdSm80INS1_25CollectiveMainloopBwdSm80ILi2ELi2EN4cute5tupleIJNS5_1CILi128EEES8_NS7_ILi64EEEEEENS_6half_tEfNS_4arch4Sm80ELb0ELb0ELb1ELb0ELb0ELb0ELb0ELb0ELi2ELi4ELi4ELi4ELb0EEENS1_24CollectiveEpilogueBwdGQAISA_fSD_Li256ELb0ELb0EEENS1_19SingleTileSchedulerILb0ELb0ELb0ELi128EEEEEEEEEvNT_6ParamsE$_ZZN4cute4takeILi1ELi3ENS_5tupleIJNS1_IJNS_1CILi1EEENS2_ILi512EEEiEEENS2_ILi4096EEENS1_IJNS1_IJiiEEENS2_ILi8192EEEEEEEEEEEDaRKT1_ENKUlDpRKT_E_clIJS6_S9_EEEDaSH_ - $_ZN7cutlass13device_kernelIN5flash19enable_sm80_to_sm89INS1_16FlashAttnBwdSm80INS1_25CollectiveMainloopBwdSm80ILi2ELi2EN4cute5tupleIJNS5_1CILi128EEES8_NS7_ILi64EEEEEENS_6half_tEfNS_4arch4Sm80ELb0ELb0ELb1ELb0ELb0ELb0ELb0ELb0ELi2ELi4ELi4ELi4ELb0EEENS1_24CollectiveEpilogueBwdGQAISA_fSD_Li256ELb0ELb0EEENS1_19SingleTileSchedulerILb0ELb0ELb0ELi128EEEEEEEEEvNT_6ParamsE$_ZZN4cute4takeILi1ELi2ENS_5tupleIJNS1_IJNS_1CILi1EEENS2_ILi0EEEEEEiEEEEEDaRKT1_ENKUlDpRKT_E_clIJiEEEDaSD_)
$_ZN7cutlass13device_kernelIN5flash19enable_sm80_to_sm89INS1_16FlashAttnBwdSm80INS1_25CollectiveMainloopBwdSm80ILi2ELi2EN4cute5tupleIJNS5_1CILi128EEES8_NS7_ILi64EEEEEENS_6half_tEfNS_4arch4Sm80ELb0ELb0ELb1ELb0ELb0ELb0ELb0ELb0ELi2ELi4ELi4ELi4ELb0EEENS1_24CollectiveEpilogueBwdGQAISA_fSD_Li256ELb0ELb0EEENS1_19SingleTileSchedulerILb0ELb0ELb0ELi128EEEEEEEEEvNT_6ParamsE$_ZZN4cute4takeILi1ELi2ENS_5tupleIJNS1_IJNS_1CILi1EEENS2_ILi0EEEEEEiEEEEEDaRKT1_ENKUlDpRKT_E_clIJiEEEDaSD_:
[----:B------:R-:W-:Y:S02]  /*8960*/  MOV R38, R36 ;  /* 0x0000002400267202 */ /* 0x000fe40000000f00 */
[----:B------:R-:W-:-:S04]  /*8970*/  MOV R39, 0x0 ;  /* 0x0000000000277802 */ /* 0x000fc80000000f00 */
[----:B------:R-:W-:Y:S05]  /*8980*/  RET.REL.NODEC R38 `(_ZN7cutlass13device_kernelIN5flash19enable_sm80_to_sm89INS1_16FlashAttnBwdSm80INS1_25CollectiveMainloopBwdSm80ILi2ELi2EN4cute5tupleIJNS5_1CILi128EEES8_NS7_ILi64EEEEEENS_6half_tEfNS_4arch4Sm80ELb0ELb0ELb1ELb0ELb0ELb0ELb0ELb0ELi2ELi4ELi4ELi4ELb0EEENS1_24CollectiveEpilogueBwdGQAISA_fSD_Li256ELb0ELb0EEENS1_19SingleTileSchedulerILb0ELb0ELb0ELi128EEEEEEEEEvNT_6ParamsE) ;  /* 0xffff767026007950 */ /* 0x000fea0003c3ffff */
        .type           $_ZN7cutlass13device_kernelIN5flash19enable_sm80_to_sm89INS1_16FlashAttnBwdSm80INS1_25CollectiveMainloopBwdSm80ILi2ELi2EN4cute5tupleIJNS5_1CILi128EEES8_NS7_ILi64EEEEEENS_6half_tEfNS_4arch4Sm80ELb0ELb0ELb1ELb0ELb0ELb0ELb0ELb0ELi2ELi4ELi4ELi4ELb0EEENS1_24CollectiveEpilogueBwdGQAISA_fSD_Li256ELb0ELb0EEENS1_19SingleTileSchedulerILb0ELb0ELb0ELi128EEEEEEEEEvNT_6ParamsE$_ZZN4cute4takeILi1ELi3ENS_5tupleIJNS1_IJNS_1CILi1EEENS2_ILi512EEEiEEENS2_ILi4096EEENS1_IJNS1_IJiiEEENS2_ILi8192EEEEEEEEEEEDaRKT1_ENKUlDpRKT_E_clIJS6_S9_EEEDaSH_,@function
        .size           $_ZN7cutlass13device_kernelIN5flash19enable_sm80_to_sm89INS1_16FlashAttnBwdSm80INS1_25CollectiveMainloopBwdSm80ILi2ELi2EN4cute5tupleIJNS5_1CILi128EEES8_NS7_ILi64EEEEEENS_6half_tEfNS_4arch4Sm80ELb0ELb0ELb1ELb0ELb0ELb0ELb0ELb0ELi2ELi4ELi4ELi4ELb0EEENS1_24CollectiveEpilogueBwdGQAISA_fSD_Li256ELb0ELb0EEENS1_19SingleTileSchedulerILb0ELb0ELb0ELi128EEEEEEEEEvNT_6ParamsE$_ZZN4cute4takeILi1ELi3ENS_5tupleIJNS1_IJNS_1CILi1EEENS2_ILi512EEEiEEENS2_ILi4096EEENS1_IJNS1_IJiiEEENS2_ILi8192EEEEEEEEEEEDaRKT1_ENKUlDpRKT_E_clIJS6_S9_EEEDaSH_,($_ZN7cutlass13device_kernelIN5flash19enable_sm80_to_sm89INS1_16FlashAttnBwdSm80INS1_25CollectiveMainloopBwdSm80ILi2ELi2EN4cute5tupleIJNS5_1CILi128EEES8_NS7_ILi64EEEEEENS_6half_tEfNS_4arch4Sm80ELb0ELb0ELb1ELb0ELb0ELb0ELb0ELb0ELi2ELi4ELi4ELi4ELb0EEENS1_24CollectiveEpilogueBwdGQAISA_fSD_Li256ELb0ELb0EEENS1_19SingleTileSchedulerILb0ELb0ELb0ELi128EEEEEEEEEvNT_6ParamsE$_ZZN4cute4takeILi1ELi3ENS_5tupleIJNS1_IJNS_1CILi1EEENS2_ILi512EEEiEEENS2_ILi4096EEENS1_IJiiEEEEEEEEDaRKT1_ENKUlDpRKT_E_clIJS6_S7_EEEDaSF_ - $_ZN7cutlass13device_kernelIN5flash19enable_sm80_to_sm89INS1_16FlashAttnBwdSm80INS1_25CollectiveMainloopBwdSm80ILi2ELi2EN4cute5tupleIJNS5_1CILi128EEES8_NS7_ILi64EEEEEENS_6half_tEfNS_4arch4Sm80ELb0ELb0ELb1ELb0ELb0ELb0ELb0ELb0ELi2ELi4ELi4ELi4ELb0EEENS1_24CollectiveEpilogueBwdGQAISA_fSD_Li256ELb0ELb0EEENS1_19SingleTileSchedulerILb0ELb0ELb0ELi128EEEEEEEEEvNT_6ParamsE$_ZZN4cute4takeILi1ELi3ENS_5tupleIJNS1_IJNS_1CILi1EEENS2_ILi512EEEiEEENS2_ILi4096EEENS1_IJNS1_IJiiEEENS2_ILi8192EEEEEEEEEEEDaRKT1_ENKUlDpRKT_E_clIJS6_S9_EEEDaSH_)
$_ZN7cutlass13device_kernelIN5flash19enable_sm80_to_sm89INS1_16FlashAttnBwdSm80INS1_25CollectiveMainloopBwdSm80ILi2ELi2EN4cute5tupleIJNS5_1CILi128EEES8_NS7_ILi64EEEEEENS_6half_tEfNS_4arch4Sm80ELb0ELb0ELb1ELb0ELb0ELb0ELb0ELb0ELi2ELi4ELi4ELi4ELb0EEENS1_24CollectiveEpilogueBwdGQAISA_fSD_Li256ELb0ELb0EEENS1_19SingleTileSchedulerILb0ELb0ELb0ELi128EEEEEEEEEvNT_6ParamsE$_ZZN4cute4takeILi1ELi3ENS_5tupleIJNS1_IJNS_1CILi1EEENS2_ILi512EEEiEEENS2_ILi4096EEENS1_IJNS1_IJiiEEENS2_ILi8192EEEEEEEEEEEDaRKT1_ENKUlDpRKT_E_clIJS6_S9_EEEDaSH_:
[----:B------:R-:W-:-:S04]  /*8990*/  MOV R5, 0x0 ;  /* 0x0000000000057802 */ /* 0x000fc80000000f00 */
[----:B------:R-:W-:Y:S05]  /*89a0*/  RET.REL.NODEC R4 `(_ZN7cutlass13device_kernelIN5flash19enable_sm80_to_sm89INS1_16FlashAttnBwdSm80INS1_25CollectiveMainloopBwdSm80ILi2ELi2EN4cute5tupleIJNS5_1CILi128EEES8_NS7_ILi64EEEEEENS_6half_tEfNS_4arch4Sm80ELb0ELb0ELb1ELb0ELb0ELb0ELb0ELb0ELi2ELi4ELi4ELi4ELb0EEENS1_24CollectiveEpilogueBwdGQAISA_fSD_Li256ELb0ELb0EEENS1_19SingleTileSchedulerILb0ELb0ELb0ELi128EEEEEEEEEvNT_6ParamsE) ;  /* 0xffff765004007950 */ /* 0x000fea0003c3ffff */
        .type           $_ZN7cutlass13device_kernelIN5flash19enable_sm80_to_sm89INS1_16FlashAttnBwdSm80INS1_25CollectiveMainloopBwdSm80ILi2ELi2EN4cute5tupleIJNS5_1CILi128EEES8_NS7_ILi64EEEEEENS_6half_tEfNS_4arch4Sm80ELb0ELb0ELb1ELb0ELb0ELb0ELb0ELb0ELi2ELi4ELi4ELi4ELb0EEENS1_24CollectiveEpilogueBwdGQAISA_fSD_Li256ELb0ELb0EEENS1_19SingleTileSchedulerILb0ELb0ELb0ELi128EEEEEEEEEvNT_6ParamsE$_ZZN4cute4takeILi1ELi3ENS_5tupleIJNS1_IJNS_1CILi1EEENS2_ILi512EEEiEEENS2_ILi4096EEENS1_IJiiEEEEEEEEDaRKT1_ENKUlDpRKT_E_clIJS6_S7_EEEDaSF_,@function
        .size           $_ZN7cutlass13device_kernelIN5flash19enable_sm80_to_sm89INS1_16FlashAttnBwdSm80INS1_25CollectiveMainloopBwdSm80ILi2ELi2EN4cute5tupleIJNS5_1CILi128EEES8_NS7_ILi64EEEEEENS_6half_tEfNS_4arch4Sm80ELb0ELb0ELb1ELb0ELb0ELb0ELb0ELb0ELi2ELi4ELi4ELi4ELb0EEENS1_24CollectiveEpilogueBwdGQAISA_fSD_Li256ELb0ELb0EEENS1_19SingleTileSchedulerILb0ELb0ELb0ELi128EEEEEEEEEvNT_6ParamsE$_ZZN4cute4takeILi1ELi3ENS_5tupleIJNS1_IJNS_1CILi1EEENS2_ILi512EEEiEEENS2_ILi4096EEENS1_IJiiEEEEEEEEDaRKT1_ENKUlDpRKT_E_clIJS6_S7_EEEDaSF_,($_ZN7cutlass13device_kernelIN5flash19enable_sm80_to_sm89INS1_16FlashAttnBwdSm80INS1_25CollectiveMainloopBwdSm80ILi2ELi2EN4cute5tupleIJNS5_1CILi128EEES8_NS7_ILi64EEEEEENS_6half_tEfNS_4arch4Sm80ELb0ELb0ELb1ELb0ELb0ELb0ELb0ELb0ELi2ELi4ELi4ELi4ELb0EEENS1_24CollectiveEpilogueBwdGQAISA_fSD_Li256ELb0ELb0EEENS1_19SingleTileSchedulerILb0ELb0ELb0ELi128EEEEEEEEEvNT_6ParamsE$_ZZN4cute4takeILi1ELi3ENS_5tupleIJNS1_IJNS_1CILi1EEEiEEENS2_ILi1024EEENS1_IJiiEEEEEEEEDaRKT1_ENKUlDpRKT_E_clIJS5_S6_EEEDaSE_ - $_ZN7cutlass13device_kernelIN5flash19enable_sm80_to_sm89INS1_16FlashAttnBwdSm80INS1_25CollectiveMainloopBwdSm80ILi2ELi2EN4cute5tupleIJNS5_1CILi128EEES8_NS7_ILi64EEEEEENS_6half_tEfNS_4arch4Sm80ELb0ELb0ELb1ELb0ELb0ELb0ELb0ELb0ELi2ELi4ELi4ELi4ELb0EEENS1_24CollectiveEpilogueBwdGQAISA_fSD_Li256ELb0ELb0EEENS1_19SingleTileSchedulerILb0ELb0ELb0ELi128EEEEEEEEEvNT_6ParamsE$_ZZN4cute4takeILi1ELi3ENS_5tupleIJNS1_IJNS_1CILi1EEENS2_ILi512EEEiEEENS2_ILi4096EEENS1_IJiiEEEEEEEEDaRKT1_ENKUlDpRKT_E_clIJS6_S7_EEEDaSF_)
$_ZN7cutlass13device_kernelIN5flash19enable_sm80_to_sm89INS1_16FlashAttnBwdSm80INS1_25CollectiveMainloopBwdSm80ILi2ELi2EN4cute5tupleIJNS5_1CILi128EEES8_NS7_ILi64EEEEEENS_6half_tEfNS_4arch4Sm80ELb0ELb0ELb1ELb0ELb0ELb0ELb0ELb0ELi2ELi4ELi4ELi4ELb0EEENS1_24CollectiveEpilogueBwdGQAISA_fSD_Li256ELb0ELb0EEENS1_19SingleTileSchedulerILb0ELb0ELb0ELi128EEEEEEEEEvNT_6ParamsE$_ZZN4cute4takeILi1ELi3ENS_5tupleIJNS1_IJNS_1CILi1EEENS2_ILi512EEEiEEENS2_ILi4096EEENS1_IJiiEEEEEEEEDaRKT1_ENKUlDpRKT_E_clIJS6_S7_EEEDaSF_:
[----:B------:R-:W-:-:S04]  /*89b0*/  MOV R3, 0x0 ;  /* 0x0000000000037802 */ /* 0x000fc80000000f00 */
[----:B------:R-:W-:Y:S05]  /*89c0*/  RET.REL.NODEC R2 `(_ZN7cutlass13device_kernelIN5flash19enable_sm80_to_sm89INS1_16FlashAttnBwdSm80INS1_25CollectiveMainloopBwdSm80ILi2ELi2EN4cute5tupleIJNS5_1CILi128EEES8_NS7_ILi64EEEEEENS_6half_tEfNS_4arch4Sm80ELb0ELb0ELb1ELb0ELb0ELb0ELb0ELb0ELi2ELi4ELi4ELi4ELb0EEENS1_24CollectiveEpilogueBwdGQAISA_fSD_Li256ELb0ELb0EEENS1_19SingleTileSchedulerILb0ELb0ELb0ELi128EEEEEEEEEvNT_6ParamsE) ;  /* 0xffff763002007950 */ /* 0x000fea0003c3ffff */
        .type           $_ZN7cutlass13device_kernelIN5flash19enable_sm80_to_sm89INS1_16FlashAttnBwdSm80INS1_25CollectiveMainloopBwdSm80ILi2ELi2EN4cute5tupleIJNS5_1CILi128EEES8_NS7_ILi64EEEEEENS_6half_tEfNS_4arch4Sm80ELb0ELb0ELb1ELb0ELb0ELb0ELb0ELb0ELi2ELi4ELi4ELi4ELb0EEENS1_24CollectiveEpilogueBwdGQAISA_fSD_Li256ELb0ELb0EEENS1_19SingleTileSchedulerILb0ELb0ELb0ELi128EEEEEEEEEvNT_6ParamsE$_ZZN4cute4takeILi1ELi3ENS_5tupleIJNS1_IJNS_1CILi1EEEiEEENS2_ILi1024EEENS1_IJiiEEEEEEEEDaRKT1_ENKUlDpRKT_E_clIJS5_S6_EEEDaSE_,@function
        .size           $_ZN7cutlass13device_kernelIN5flash19enable_sm80_to_sm89INS1_16FlashAttnBwdSm80INS1_25CollectiveMainloopBwdSm80ILi2ELi2EN4cute5tupleIJNS5_1CILi128EEES8_NS7_ILi64EEEEEENS_6half_tEfNS_4arch4Sm80ELb0ELb0ELb1ELb0ELb0ELb0ELb0ELb0ELi2ELi4ELi4ELi4ELb0EEENS1_24CollectiveEpilogueBwdGQAISA_fSD_Li256ELb0ELb0EEENS1_19SingleTileSchedulerILb0ELb0ELb0ELi128EEEEEEEEEvNT_6ParamsE$_ZZN4cute4takeILi1ELi3ENS_5tupleIJNS1_IJNS_1CILi1EEEiEEENS2_ILi1024EEENS1_IJiiEEEEEEEEDaRKT1_ENKUlDpRKT_E_clIJS5_S6_EEEDaSE_,($_ZN7cutlass13device_kernelIN5flash19enable_sm80_to_sm89INS1_16FlashAttnBwdSm80INS1_25CollectiveMainloopBwdSm80ILi2ELi2EN4cute5tupleIJNS5_1CILi128EEES8_NS7_ILi64EEEEEENS_6half_tEfNS_4arch4Sm80ELb0ELb0ELb1ELb0ELb0ELb0ELb0ELb0ELi2ELi4ELi4ELi4ELb0EEENS1_24CollectiveEpilogueBwdGQAISA_fSD_Li256ELb0ELb0EEENS1_19SingleTileSchedulerILb0ELb0ELb0ELi128EEEEEEEEEvNT_6ParamsE$_ZZN4cute4takeILi1ELi3ENS_5tupleIJNS1_IJiNS_1CILi512EEEEEENS1_IJiiEEENS2_ILi1024EEEEEEEEDaRKT1_ENKUlDpRKT_E_clIJS5_S6_EEEDaSE_ - $_ZN7cutlass13device_kernelIN5flash19enable_sm80_to_sm89INS1_16FlashAttnBwdSm80INS1_25CollectiveMainloopBwdSm80ILi2ELi2EN4cute5tupleIJNS5_1CILi128EEES8_NS7_ILi64EEEEEENS_6half_tEfNS_4arch4Sm80ELb0ELb0ELb1ELb0ELb0ELb0ELb0ELb0ELi2ELi4ELi4ELi4ELb0EEENS1_24CollectiveEpilogueBwdGQAISA_fSD_Li256ELb0ELb0EEENS1_19SingleTileSchedulerILb0ELb0ELb0ELi128EEEEEEEEEvNT_6ParamsE$_ZZN4cute4takeILi1ELi3ENS_5tupleIJNS1_IJNS_1CILi1EEEiEEENS2_ILi1024EEENS1_IJiiEEEEEEEEDaRKT1_ENKUlDpRKT_E_clIJS5_S6_EEEDaSE_)
$_ZN7cutlass13device_kernelIN5flash19enable_sm80_to_sm89INS1_16FlashAttnBwdSm80INS1_25CollectiveMainloopBwdSm80ILi2ELi2EN4cute5tupleIJNS5_1CILi128EEES8_NS7_ILi64EEEEEENS_6half_tEfNS_4arch4Sm80ELb0ELb0ELb1ELb0ELb0ELb0ELb0ELb0ELi2ELi4ELi4ELi4ELb0EEENS1_24CollectiveEpilogueBwdGQAISA_fSD_Li256ELb0ELb0EEENS1_19SingleTileSchedulerILb0ELb0ELb0ELi128EEEEEEEEEvNT_6ParamsE$_ZZN4cute4takeILi1ELi3ENS_5tupleIJNS1_IJNS_1CILi1EEEiEEENS2_ILi1024EEENS1_IJiiEEEEEEEEDaRKT1_ENKUlDpRKT_E_clIJS5_S6_EEEDaSE_:
[----:B------:R-:W-:-:S04]  /*89d0*/  MOV R3, 0x0 ;  /* 0x0000000000037802 */ /* 0x000fc80000000f00 */
[----:B------:R-:W-:Y:S05]  /*89e0*/  RET.REL.NODEC R2 `(_ZN7cutlass13device_kernelIN5flash19enable_sm80_to_sm89INS1_16FlashAttnBwdSm80INS1_25CollectiveMainloopBwdSm80ILi2ELi2EN4cute5tupleIJNS5_1CILi128EEES8_NS7_ILi64EEEEEENS_6half_tEfNS_4arch4Sm80ELb0ELb0ELb1ELb0ELb0ELb0ELb0ELb0ELi2ELi4ELi4ELi4ELb0EEENS1_24CollectiveEpilogueBwdGQAISA_fSD_Li256ELb0ELb0EEENS1_19SingleTileSchedulerILb0ELb0ELb0ELi128EEEEEEEEEvNT_6ParamsE) ;  /* 0xffff761002007950 */ /* 0x000fea0003c3ffff */
        .type           $_ZN7cutlass13device_kernelIN5flash19enable_sm80_to_sm89INS1_16FlashAttnBwdSm80INS1_25CollectiveMainloopBwdSm80ILi2ELi2EN4cute5tupleIJNS5_1CILi128EEES8_NS7_ILi64EEEEEENS_6half_tEfNS_4arch4Sm80ELb0ELb0ELb1ELb0ELb0ELb0ELb0ELb0ELi2ELi4ELi4ELi4ELb0EEENS1_24CollectiveEpilogueBwdGQAISA_fSD_Li256ELb0ELb0EEENS1_19SingleTileSchedulerILb0ELb0ELb0ELi128EEEEEEEEEvNT_6ParamsE$_ZZN4cute4takeILi1ELi3ENS_5tupleIJNS1_IJiNS_1CILi512EEEEEENS1_IJiiEEENS2_ILi1024EEEEEEEEDaRKT1_ENKUlDpRKT_E_clIJS5_S6_EEEDaSE_,@function
        .size           $_ZN7cutlass13device_kernelIN5flash19enable_sm80_to_sm89INS1_16FlashAttnBwdSm80INS1_25CollectiveMainloopBwdSm80ILi2ELi2EN4cute5tupleIJNS5_1CILi128EEES8_NS7_ILi64EEEEEENS_6half_tEfNS_4arch4Sm80ELb0ELb0ELb1ELb0ELb0ELb0ELb0ELb0ELi2ELi4ELi4ELi4ELb0EEENS1_24CollectiveEpilogueBwdGQAISA_fSD_Li256ELb0ELb0EEENS1_19SingleTileSchedulerILb0ELb0ELb0ELi128EEEEEEEEEvNT_6ParamsE$_ZZN4cute4takeILi1ELi3ENS_5tupleIJNS1_IJiNS_1CILi512EEEEEENS1_IJiiEEENS2_ILi1024EEEEEEEEDaRKT1_ENKUlDpRKT_E_clIJS5_S6_EEEDaSE_,($_ZN7cutlass13device_kernelIN5flash19enable_sm80_to_sm89INS1_16FlashAttnBwdSm80INS1_25CollectiveMainloopBwdSm80ILi2ELi2EN4cute5tupleIJNS5_1CILi128EEES8_NS7_ILi64EEEEEENS_6half_tEfNS_4arch4Sm80ELb0ELb0ELb1ELb0ELb0ELb0ELb0ELb0ELi2ELi4ELi4ELi4ELb0EEENS1_24CollectiveEpilogueBwdGQAISA_fSD_Li256ELb0ELb0EEENS1_19SingleTileSchedulerILb0ELb0ELb0ELi128EEEEEEEEEvNT_6ParamsE$_ZZN4cute5sliceINS_5tupleIJNS1_IJNS_10UnderscoreENS_1CILi0EEEEEENS1_IJS4_S2_EEEEEENS1_IJNS1_IJNS1_IJNS3_ILi1EEES4_EEES4_EEENS1_IJNS1_IJS4_S4_EEEiEEEEEEEEDaRKT_RKT0_ENKUlRKT_RKT0_E_clIS6_SC_EEDaSM_SP_ - $_ZN7cutlass13device_kernelIN5flash19enable_sm80_to_sm89INS1_16FlashAttnBwdSm80INS1_25CollectiveMainloopBwdSm80ILi2ELi2EN4cute5tupleIJNS5_1CILi128EEES8_NS7_ILi64EEEEEENS_6half_tEfNS_4arch4Sm80ELb0ELb0ELb1ELb0ELb0ELb0ELb0ELb0ELi2ELi4ELi4ELi4ELb0EEENS1_24CollectiveEpilogueBwdGQAISA_fSD_Li256ELb0ELb0EEENS1_19SingleTileSchedulerILb0ELb0ELb0ELi128EEEEEEEEEvNT_6ParamsE$_ZZN4cute4takeILi1ELi3ENS_5tupleIJNS1_IJiNS_1CILi512EEEEEENS1_IJiiEEENS2_ILi1024EEEEEEEEDaRKT1_ENKUlDpRKT_E_clIJS5_S6_EEEDaSE_)
$_ZN7cutlass13device_kernelIN5flash19enable_sm80_to_sm89INS1_16FlashAttnBwdSm80INS1_25CollectiveMainloopBwdSm80ILi2ELi2EN4cute5tupleIJNS5_1CILi128EEES8_NS7_ILi64EEEEEENS_6half_tEfNS_4arch4Sm80ELb0ELb0ELb1ELb0ELb0ELb0ELb0ELb0ELi2ELi4ELi4ELi4ELb0EEENS1_24CollectiveEpilogueBwdGQAISA_fSD_Li256ELb0ELb0EEENS1_19SingleTileSchedulerILb0ELb0ELb0ELi128EEEEEEEEEvNT_6ParamsE$_ZZN4cute4takeILi1ELi3ENS_5tupleIJNS1_IJiNS_1CILi512EEEEEENS1_IJiiEEENS2_ILi1024EEEEEEEEDaRKT1_ENKUlDpRKT_E_clIJS5_S6_EEEDaSE_:
[----:B------:R-:W-:-:S04]  /*89f0*/  MOV R3, 0x0 ;  /* 0x0000000000037802 */ /* 0x000fc80000000f00 */
[----:B------:R-:W-:Y:S05]  /*8a00*/  RET.REL.NODEC R2 `(_ZN7cutlass13device_kernelIN5flash19enable_sm80_to_sm89INS1_16FlashAttnBwdSm80INS1_25CollectiveMainloopBwdSm80ILi2ELi2EN4cute5tupleIJNS5_1CILi128EEES8_NS7_ILi64EEEEEENS_6half_tEfNS_4arch4Sm80ELb0ELb0ELb1ELb0ELb0ELb0ELb0ELb0ELi2ELi4ELi4ELi4ELb0EEENS1_24CollectiveEpilogueBwdGQAISA_fSD_Li256ELb0ELb0EEENS1_19SingleTileSchedulerILb0ELb0ELb0ELi128EEEEEEEEEvNT_6ParamsE) ;  /* 0xffff75f002007950 */ /* 0x000fea0003c3ffff */
        .type           $_ZN7cutlass13device_kernelIN5flash19enable_sm80_to_sm89INS1_16FlashAttnBwdSm80INS1_25CollectiveMainloopBwdSm80ILi2ELi2EN4cute5tupleIJNS5_1CILi128EEES8_NS7_ILi64EEEEEENS_6half_tEfNS_4arch4Sm80ELb0ELb0ELb1ELb0ELb0ELb0ELb0ELb0ELi2ELi4ELi4ELi4ELb0EEENS1_24CollectiveEpilogueBwdGQAISA_fSD_Li256ELb0ELb0EEENS1_19SingleTileSchedulerILb0ELb0ELb0ELi128EEEEEEEEEvNT_6ParamsE$_ZZN4cute5sliceINS_5tupleIJNS1_IJNS_10UnderscoreENS_1CILi0EEEEEENS1_IJS4_S2_EEEEEENS1_IJNS1_IJNS1_IJNS3_ILi1EEES4_EEES4_EEENS1_IJNS1_IJS4_S4_EEEiEEEEEEEEDaRKT_RKT0_ENKUlRKT_RKT0_E_clIS6_SC_EEDaSM_SP_,@function
        .size           $_ZN7cutlass13device_kernelIN5flash19enable_sm80_to_sm89INS1_16FlashAttnBwdSm80INS1_25CollectiveMainloopBwdSm80ILi2ELi2EN4cute5tupleIJNS5_1CILi128EEES8_NS7_ILi64EEEEEENS_6half_tEfNS_4arch4Sm80ELb0ELb0ELb1ELb0ELb0ELb0ELb0ELb0ELi2ELi4ELi4ELi4ELb0EEENS1_24CollectiveEpilogueBwdGQAISA_fSD_Li256ELb0ELb0EEENS1_19SingleTileSchedulerILb0ELb0ELb0ELi128EEEEEEEEEvNT_6ParamsE$_ZZN4cute5sliceINS_5tupleIJNS1_IJNS_10UnderscoreENS_1CILi0EEEEEENS1_IJS4_S2_EEEEEENS1_IJNS1_IJNS1_IJNS3_ILi1EEES4_EEES4_EEENS1_IJNS1_IJS4_S4_EEEiEEEEEEEEDaRKT_RKT0_ENKUlRKT_RKT0_E_clIS6_SC_EEDaSM_SP_,($_ZN7cutlass13device_kernelIN5flash19enable_sm80_to_sm89INS1_16FlashAttnBwdSm80INS1_25CollectiveMainloopBwdSm80ILi2ELi2EN4cute5tupleIJNS5_1CILi128EEES8_NS7_ILi64EEEEEENS_6half_tEfNS_4arch4Sm80ELb0ELb0ELb1ELb0ELb0ELb0ELb0ELb0ELi2ELi4ELi4ELi4ELb0EEENS1_24CollectiveEpilogueBwdGQAISA_fSD_Li256ELb0ELb0EEENS1_19SingleTileSchedulerILb0ELb0ELb0ELi128EEEEEEEEEvNT_6ParamsE$_ZZN4cute5sliceINS_5tupleIJNS_10UnderscoreES2_NS_1CILi0EEEEEENS1_IJNS1_IJNS3_ILi1EEES4_EEEiNS3_ILi1024EEEEEEEEDaRKT_RKT0_ENKUlRKT_RKT0_E_clIS2_iEEDaSI_SL_ - $_ZN7cutlass13device_kernelIN5flash19enable_sm80_to_sm89INS1_16FlashAttnBwdSm80INS1_25CollectiveMainloopBwdSm80ILi2ELi2EN4cute5tupleIJNS5_1CILi128EEES8_NS7_ILi64EEEEEENS_6half_tEfNS_4arch4Sm80ELb0ELb0ELb1ELb0ELb0ELb0ELb0ELb0ELi2ELi4ELi4ELi4ELb0EEENS1_24CollectiveEpilogueBwdGQAISA_fSD_Li256ELb0ELb0EEENS1_19SingleTileSchedulerILb0ELb0ELb0ELi128EEEEEEEEEvNT_6ParamsE$_ZZN4cute5sliceINS_5tupleIJNS1_IJNS_10UnderscoreENS_1CILi0EEEEEENS1_IJS4_S2_EEEEEENS1_IJNS1_IJNS1_IJNS3_ILi1EEES4_EEES4_EEENS1_IJNS1_IJS4_S4_EEEiEEEEEEEEDaRKT_RKT0_ENKUlRKT_RKT0_E_clIS6_SC_EEDaSM_SP_)
$_ZN7cutlass13device_kernelIN5flash19enable_sm80_to_sm89INS1_16FlashAttnBwdSm80INS1_25CollectiveMainloopBwdSm80ILi2ELi2EN4cute5tupleIJNS5_1CILi128EEES8_NS7_ILi64EEEEEENS_6half_tEfNS_4arch4Sm80ELb0ELb0ELb1ELb0ELb0ELb0ELb0ELb0ELi2ELi4ELi4ELi4ELb0EEENS1_24CollectiveEpilogueBwdGQAISA_fSD_Li256ELb0ELb0EEENS1_19SingleTileSchedulerILb0ELb0ELb0ELi128EEEEEEEEEvNT_6ParamsE$_ZZN4cute5sliceINS_5tupleIJNS1_IJNS_10UnderscoreENS_1CILi0EEEEEENS1_IJS4_S2_EEEEEENS1_IJNS1_IJNS1_IJNS3_ILi1EEES4_EEES4_EEENS1_IJNS1_IJS4_S4_EEEiEEEEEEEEDaRKT_RKT0_ENKUlRKT_RKT0_E_clIS6_SC_EEDaSM_SP_:
[----:B------:R-:W-:Y:S02]  /*8a10*/  MOV R6, R2 ;  /* 0x0000000200067202 */ /* 0x000fe40000000f00 */
[----:B------:R-:W-:-:S04]  /*8a20*/  MOV R7, 0x0 ;  /* 0x0000000000077802 */ /* 0x000fc80000000f00 */
[----:B------:R-:W-:Y:S05]  /*8a30*/  RET.REL.NODEC R6 `(_ZN7cutlass13device_kernelIN5flash19enable_sm80_to_sm89INS1_16FlashAttnBwdSm80INS1_25CollectiveMainloopBwdSm80ILi2ELi2EN4cute5tupleIJNS5_1CILi128EEES8_NS7_ILi64EEEEEENS_6half_tEfNS_4arch4Sm80ELb0ELb0ELb1ELb0ELb0ELb0ELb0ELb0ELi2ELi4ELi4ELi4ELb0EEENS1_24CollectiveEpilogueBwdGQAISA_fSD_Li256ELb0ELb0EEENS1_19SingleTileSchedulerILb0ELb0ELb0ELi128EEEEEEEEEvNT_6ParamsE) ;  /* 0xffff75c006007950 */ /* 0x000fea0003c3ffff */
        .type           $_ZN7cutlass13device_kernelIN5flash19enable_sm80_to_sm89INS1_16FlashAttnBwdSm80INS1_25CollectiveMainloopBwdSm80ILi2ELi2EN4cute5tupleIJNS5_1CILi128EEES8_NS7_ILi64EEEEEENS_6half_tEfNS_4arch4Sm80ELb0ELb0ELb1ELb0ELb0ELb0ELb0ELb0ELi2ELi4ELi4ELi4ELb0EEENS1_24CollectiveEpilogueBwdGQAISA_fSD_Li256ELb0ELb0EEENS1_19SingleTileSchedulerILb0ELb0ELb0ELi128EEEEEEEEEvNT_6ParamsE$_ZZN4cute5sliceINS_5tupleIJNS_10UnderscoreES2_NS_1CILi0EEEEEENS1_IJNS1_IJNS3_ILi1EEES4_EEEiNS3_ILi1024EEEEEEEEDaRKT_RKT0_ENKUlRKT_RKT0_E_clIS2_iEEDaSI_SL_,@function
        .size           $_ZN7cutlass13device_kernelIN5flash19enable_sm80_to_sm89INS1_16FlashAttnBwdSm80INS1_25CollectiveMainloopBwdSm80ILi2ELi2EN4cute5tupleIJNS5_1CILi128EEES8_NS7_ILi64EEEEEENS_6half_tEfNS_4arch4Sm80ELb0ELb0ELb1ELb0ELb0ELb0ELb0ELb0ELi2ELi4ELi4ELi4ELb0EEENS1_24CollectiveEpilogueBwdGQAISA_fSD_Li256ELb0ELb0EEENS1_19SingleTileSchedulerILb0ELb0ELb0ELi128EEEEEEEEEvNT_6ParamsE$_ZZN4cute5sliceINS_5tupleIJNS_10UnderscoreES2_NS_1CILi0EEEEEENS1_IJNS1_IJNS3_ILi1EEES4_EEEiNS3_ILi1024EEEEEEEEDaRKT_RKT0_ENKUlRKT_RKT0_E_clIS2_iEEDaSI_SL_,($_ZN7cutlass13device_kernelIN5flash19enable_sm80_to_sm89INS1_16FlashAttnBwdSm80INS1_25CollectiveMainloopBwdSm80ILi2ELi2EN4cute5tupleIJNS5_1CILi128EEES8_NS7_ILi64EEEEEENS_6half_tEfNS_4arch4Sm80ELb0ELb0ELb1ELb0ELb0ELb0ELb0ELb0ELi2ELi4ELi4ELi4ELb0EEENS1_24CollectiveEpilogueBwdGQAISA_fSD_Li256ELb0ELb0EEENS1_19SingleTileSchedulerILb0ELb0ELb0ELi128EEEEEEEEEvNT_6ParamsE$_ZZN4cute5sliceINS_5tupleIJNS_10UnderscoreES2_S2_iEEENS1_IJNS1_IJNS_1CILi1EEENS4_ILi0EEEEEENS4_ILi4096EEENS1_IJiiEEENS1_IJS6_NS4_ILi8192EEEEEEEEEEEDaRKT_RKT0_ENKUlRKT_RKT0_E_clIS2_S9_EEDaSL_SO_ - $_ZN7cutlass13device_kernelIN5flash19enable_sm80_to_sm89INS1_16FlashAttnBwdSm80INS1_25CollectiveMainloopBwdSm80ILi2ELi2EN4cute5tupleIJNS5_1CILi128EEES8_NS7_ILi64EEEEEENS_6half_tEfNS_4arch4Sm80ELb0ELb0ELb1ELb0ELb0ELb0ELb0ELb0ELi2ELi4ELi4ELi4ELb0EEENS1_24CollectiveEpilogueBwdGQAISA_fSD_Li256ELb0ELb0EEENS1_19SingleTileSchedulerILb0ELb0ELb0ELi128EEEEEEEEEvNT_6ParamsE$_ZZN4cute5sliceINS_5tupleIJNS_10UnderscoreES2_NS_1CILi0EEEEEENS1_IJNS1_IJNS3_ILi1EEES4_EEEiNS3_ILi1024EEEEEEEEDaRKT_RKT0_ENKUlRKT_RKT0_E_clIS2_iEEDaSI_SL_)
$_ZN7cutlass13device_kernelIN5flash19enable_sm80_to_sm89INS1_16FlashAttnBwdSm80INS1_25CollectiveMainloopBwdSm80ILi2ELi2EN4cute5tupleIJNS5_1CILi128EEES8_NS7_ILi64EEEEEENS_6half_tEfNS_4arch4Sm80ELb0ELb0ELb1ELb0ELb0ELb0ELb0ELb0ELi2ELi4ELi4ELi4ELb0EEENS1_24CollectiveEpilogueBwdGQAISA_fSD_Li256ELb0ELb0EEENS1_19SingleTileSchedulerILb0ELb0ELb0ELi128EEEEEEEEEvNT_6ParamsE$_ZZN4cute5sliceINS_5tupleIJNS_10UnderscoreES2_NS_1CILi0EEEEEENS1_IJNS1_IJNS3_ILi1EEES4_EEEiNS3_ILi1024EEEEEEEEDaRKT_RKT0_ENKUlRKT_RKT0_E_clIS2_iEEDaSI_SL_:
[----:B------:R-:W-:Y:S02]  /*8a40*/  MOV R4, R2 ;  /* 0x0000000200047202 */ /* 0x000fe40000000f00 */
[----:B------:R-:W-:-:S04]  /*8a50*/  MOV R5, 0x0 ;  /* 0x0000000000057802 */ /* 0x000fc80000000f00 */
[----:B------:R-:W-:Y:S05]  /*8a60*/  RET.REL.NODEC R4 `(_ZN7cutlass13device_kernelIN5flash19enable_sm80_to_sm89INS1_16FlashAttnBwdSm80INS1_25CollectiveMainloopBwdSm80ILi2ELi2EN4cute5tupleIJNS5_1CILi128EEES8_NS7_ILi64EEEEEENS_6half_tEfNS_4arch4Sm80ELb0ELb0ELb1ELb0ELb0ELb0ELb0ELb0ELi2ELi4ELi4ELi4ELb0EEENS1_24CollectiveEpilogueBwdGQAISA_fSD_Li256ELb0ELb0EEENS1_19SingleTileSchedulerILb0ELb0ELb0ELi128EEEEEEEEEvNT_6ParamsE) ;  /* 0xffff759004007950 */ /* 0x000fea0003c3ffff */
        .type           $_ZN7cutlass13device_kernelIN5flash19enable_sm80_to_sm89INS1_16FlashAttnBwdSm80INS1_25CollectiveMainloopBwdSm80ILi2ELi2EN4cute5tupleIJNS5_1CILi128EEES8_NS7_ILi64EEEEEENS_6half_tEfNS_4arch4Sm80ELb0ELb0ELb1ELb0ELb0ELb0ELb0ELb0ELi2ELi4ELi4ELi4ELb0EEENS1_24CollectiveEpilogueBwdGQAISA_fSD_Li256ELb0ELb0EEENS1_19SingleTileSchedulerILb0ELb0ELb0ELi128EEEEEEEEEvNT_6ParamsE$_ZZN4cute5sliceINS_5tupleIJNS_10UnderscoreES2_S2_iEEENS1_IJNS1_IJNS_1CILi1EEENS4_ILi0EEEEEENS4_ILi4096EEENS1_IJiiEEENS1_IJS6_NS4_ILi8192EEEEEEEEEEEDaRKT_RKT0_ENKUlRKT_RKT0_E_clIS2_S9_EEDaSL_SO_,@function
        .size           $_ZN7cutlass13device_kernelIN5flash19enable_sm80_to_sm89INS1_16FlashAttnBwdSm80INS1_25CollectiveMainloopBwdSm80ILi2ELi2EN4cute5tupleIJNS5_1CILi128EEES8_NS7_ILi64EEEEEENS_6half_tEfNS_4arch4Sm80ELb0ELb0ELb1ELb0ELb0ELb0ELb0ELb0ELi2ELi4ELi4ELi4ELb0EEENS1_24CollectiveEpilogueBwdGQAISA_fSD_Li256ELb0ELb0EEENS1_19SingleTileSchedulerILb0ELb0ELb0ELi128EEEEEEEEEvNT_6ParamsE$_ZZN4cute5sliceINS_5tupleIJNS_10UnderscoreES2_S2_iEEENS1_IJNS1_IJNS_1CILi1EEENS4_ILi0EEEEEENS4_ILi4096EEENS1_IJiiEEENS1_IJS6_NS4_ILi8192EEEEEEEEEEEDaRKT_RKT0_ENKUlRKT_RKT0_E_clIS2_S9_EEDaSL_SO_,($_ZN7cutlass13device_kernelIN5flash19enable_sm80_to_sm89INS1_16FlashAttnBwdSm80INS1_25CollectiveMainloopBwdSm80ILi2ELi2EN4cute5tupleIJNS5_1CILi128EEES8_NS7_ILi64EEEEEENS_6half_tEfNS_4arch4Sm80ELb0ELb0ELb1ELb0ELb0ELb0ELb0ELb0ELi2ELi4ELi4ELi4ELb0EEENS1_24CollectiveEpilogueBwdGQAISA_fSD_Li256ELb0ELb0EEENS1_19SingleTileSchedulerILb0ELb0ELb0ELi128EEEEEEEEEvNT_6ParamsE$_ZZN4cute5sliceINS_5tupleIJNS_10UnderscoreES2_S2_iEEENS1_IJNS1_IJNS_1CILi1EEENS4_ILi0EEEEEEiNS4_ILi1024EEENS4_ILi8192EEEEEEEEDaRKT_RKT0_ENKUlRKT_RKT0_E_clIS2_iEEDaSJ_SM_ - $_ZN7cutlass13device_kernelIN5flash19enable_sm80_to_sm89INS1_16FlashAttnBwdSm80INS1_25CollectiveMainloopBwdSm80ILi2ELi2EN4cute5tupleIJNS5_1CILi128EEES8_NS7_ILi64EEEEEENS_6half_tEfNS_4arch4Sm80ELb0ELb0ELb1ELb0ELb0ELb0ELb0ELb0ELi2ELi4ELi4ELi4ELb0EEENS1_24CollectiveEpilogueBwdGQAISA_fSD_Li256ELb0ELb0EEENS1_19SingleTileSchedulerILb0ELb0ELb0ELi128EEEEEEEEEvNT_6ParamsE$_ZZN4cute5sliceINS_5tupleIJNS_10UnderscoreES2_S2_iEEENS1_IJNS1_IJNS_1CILi1EEENS4_ILi0EEEEEENS4_ILi4096EEENS1_IJiiEEENS1_IJS6_NS4_ILi8192EEEEEEEEEEEDaRKT_RKT0_ENKUlRKT_RKT0_E_clIS2_S9_EEDaSL_SO_)
$_ZN7cutlass13device_kernelIN5flash19enable_sm80_to_sm89INS1_16FlashAttnBwdSm80INS1_25CollectiveMainloopBwdSm80ILi2ELi2EN4cute5tupleIJNS5_1CILi128EEES8_NS7_ILi64EEEEEENS_6half_tEfNS_4arch4Sm80ELb0ELb0ELb1ELb0ELb0ELb0ELb0ELb0ELi2ELi4ELi4ELi4ELb0EEENS1_24CollectiveEpilogueBwdGQAISA_fSD_Li256ELb0ELb0EEENS1_19SingleTileSchedulerILb0ELb0ELb0ELi128EEEEEEEEEvNT_6ParamsE$_ZZN4cute5sliceINS_5tupleIJNS_10UnderscoreES2_S2_iEEENS1_IJNS1_IJNS_1CILi1EEENS4_ILi0EEEEEENS4_ILi4096EEENS1_IJiiEEENS1_IJS6_NS4_ILi8192EEEEEEEEEEEDaRKT_RKT0_ENKUlRKT_RKT0_E_clIS2_S9_EEDaSL_SO_:
[----:B------:R-:W-:-:S04]  /*8a70*/  MOV R5, 0x0 ;  /* 0x0000000000057802 */ /* 0x000fc80000000f00 */
[----:B------:R-:W-:Y:S05]  /*8a80*/  RET.REL.NODEC R4 `(_ZN7cutlass13device_kernelIN5flash19enable_sm80_to_sm89INS1_16FlashAttnBwdSm80INS1_25CollectiveMainloopBwdSm80ILi2ELi2EN4cute5tupleIJNS5_1CILi128EEES8_NS7_ILi64EEEEEENS_6half_tEfNS_4arch4Sm80ELb0ELb0ELb1ELb0ELb0ELb0ELb0ELb0ELi2ELi4ELi4ELi4ELb0EEENS1_24CollectiveEpilogueBwdGQAISA_fSD_Li256ELb0ELb0EEENS1_19SingleTileSchedulerILb0ELb0ELb0ELi128EEEEEEEEEvNT_6ParamsE) ;  /* 0xffff757004007950 */ /* 0x000fea0003c3ffff */
        .type           $_ZN7cutlass13device_kernelIN5flash19enable_sm80_to_sm89INS1_16FlashAttnBwdSm80INS1_25CollectiveMainloopBwdSm80ILi2ELi2EN4cute5tupleIJNS5_1CILi128EEES8_NS7_ILi64EEEEEENS_6half_tEfNS_4arch4Sm80ELb0ELb0ELb1ELb0ELb0ELb0ELb0ELb0ELi2ELi4ELi4ELi4ELb0EEENS1_24CollectiveEpilogueBwdGQAISA_fSD_Li256ELb0ELb0EEENS1_19SingleTileSchedulerILb0ELb0ELb0ELi128EEEEEEEEEvNT_6ParamsE$_ZZN4cute5sliceINS_5tupleIJNS_10UnderscoreES2_S2_iEEENS1_IJNS1_IJNS_1CILi1EEENS4_ILi0EEEEEEiNS4_ILi1024EEENS4_ILi8192EEEEEEEEDaRKT_RKT0_ENKUlRKT_RKT0_E_clIS2_iEEDaSJ_SM_,@function
        .size           $_ZN7cutlass13device_kernelIN5flash19enable_sm80_to_sm89INS1_16FlashAttnBwdSm80INS1_25CollectiveMainloopBwdSm80ILi2ELi2EN4cute5tupleIJNS5_1CILi128EEES8_NS7_ILi64EEEEEENS_6half_tEfNS_4arch4Sm80ELb0ELb0ELb1ELb0ELb0ELb0ELb0ELb0ELi2ELi4ELi4ELi4ELb0EEENS1_24CollectiveEpilogueBwdGQAISA_fSD_Li256ELb0ELb0EEENS1_19SingleTileSchedulerILb0ELb0ELb0ELi128EEEEEEEEEvNT_6ParamsE$_ZZN4cute5sliceINS_5tupleIJNS_10UnderscoreES2_S2_iEEENS1_IJNS1_IJNS_1CILi1EEENS4_ILi0EEEEEEiNS4_ILi1024EEENS4_ILi8192EEEEEEEEDaRKT_RKT0_ENKUlRKT_RKT0_E_clIS2_iEEDaSJ_SM_,($_ZN7cutlass13device_kernelIN5flash19enable_sm80_to_sm89INS1_16FlashAttnBwdSm80INS1_25CollectiveMainloopBwdSm80ILi2ELi2EN4cute5tupleIJNS5_1CILi128EEES8_NS7_ILi64EEEEEENS_6half_tEfNS_4arch4Sm80ELb0ELb0ELb1ELb0ELb0ELb0ELb0ELb0ELi2ELi4ELi4ELi4ELb0EEENS1_24CollectiveEpilogueBwdGQAISA_fSD_Li256ELb0ELb0EEENS1_19SingleTileSchedulerILb0ELb0ELb0ELi128EEEEEEEEEvNT_6ParamsE$_ZZN4cute5sliceINS_5tupleIJNS_10UnderscoreES2_iEEENS1_IJNS1_IJNS_1CILi1EEENS4_ILi0EEEEEEiNS4_ILi1024EEEEEEEEDaRKT_RKT0_ENKUlRKT_RKT0_E_clIS2_iEEDaSI_SL_ - $_ZN7cutlass13device_kernelIN5flash19enable_sm80_to_sm89INS1_16FlashAttnBwdSm80INS1_25CollectiveMainloopBwdSm80ILi2ELi2EN4cute5tupleIJNS5_1CILi128EEES8_NS7_ILi64EEEEEENS_6half_tEfNS_4arch4Sm80ELb0ELb0ELb1ELb0ELb0ELb0ELb0ELb0ELi2ELi4ELi4ELi4ELb0EEENS1_24CollectiveEpilogueBwdGQAISA_fSD_Li256ELb0ELb0EEENS1_19SingleTileSchedulerILb0ELb0ELb0ELi128EEEEEEEEEvNT_6ParamsE$_ZZN4cute5sliceINS_5tupleIJNS_10UnderscoreES2_S2_iEEENS1_IJNS1_IJNS_1CILi1EEENS4_ILi0EEEEEEiNS4_ILi1024EEENS4_ILi8192EEEEEEEEDaRKT_RKT0_ENKUlRKT_RKT0_E_clIS2_iEEDaSJ_SM_)
$_ZN7cutlass13device_kernelIN5flash19enable_sm80_to_sm89INS1_16FlashAttnBwdSm80INS1_25CollectiveMainloopBwdSm80ILi2ELi2EN4cute5tupleIJNS5_1CILi128EEES8_NS7_ILi64EEEEEENS_6half_tEfNS_4arch4Sm80ELb0ELb0ELb1ELb0ELb0ELb0ELb0ELb0ELi2ELi4ELi4ELi4ELb0EEENS1_24CollectiveEpilogueBwdGQAISA_fSD_Li256ELb0ELb0EEENS1_19SingleTileSchedulerILb0ELb0ELb0ELi128EEEEEEEEEvNT_6ParamsE$_ZZN4cute5sliceINS_5tupleIJNS_10UnderscoreES2_S2_iEEENS1_IJNS1_IJNS_1CILi1EEENS4_ILi0EEEEEEiNS4_ILi1024EEENS4_ILi8192EEEEEEEEDaRKT_RKT0_ENKUlRKT_RKT0_E_clIS2_iEEDaSJ_SM_:
[----:B------:R-:W-:Y:S02]  /*8a90*/  MOV R12, R2 ;  /* 0x00000002000c7202 */ /* 0x000fe40000000f00 */
[----:B------:R-:W-:-:S04]  /*8aa0*/  MOV R13, 0x0 ;  /* 0x00000000000d7802 */ /* 0x000fc80000000f00 */
[----:B------:R-:W-:Y:S05]  /*8ab0*/  RET.REL.NODEC R12 `(_ZN7cutlass13device_kernelIN5flash19enable_sm80_to_sm89INS1_16FlashAttnBwdSm80INS1_25CollectiveMainloopBwdSm80ILi2ELi2EN4cute5tupleIJNS5_1CILi128EEES8_NS7_ILi64EEEEEENS_6half_tEfNS_4arch4Sm80ELb0ELb0ELb1ELb0ELb0ELb0ELb0ELb0ELi2ELi4ELi4ELi4ELb0EEENS1_24CollectiveEpilogueBwdGQAISA_fSD_Li256ELb0ELb0EEENS1_19SingleTileSchedulerILb0ELb0ELb0ELi128EEEEEEEEEvNT_6ParamsE) ;  /* 0xffff75400c007950 */ /* 0x000fea0003c3ffff */
        .type           $_ZN7cutlass13device_kernelIN5flash19enable_sm80_to_sm89INS1_16FlashAttnBwdSm80INS1_25CollectiveMainloopBwdSm80ILi2ELi2EN4cute5tupleIJNS5_1CILi128EEES8_NS7_ILi64EEEEEENS_6half_tEfNS_4arch4Sm80ELb0ELb0ELb1ELb0ELb0ELb0ELb0ELb0ELi2ELi4ELi4ELi4ELb0EEENS1_24CollectiveEpilogueBwdGQAISA_fSD_Li256ELb0ELb0EEENS1_19SingleTileSchedulerILb0ELb0ELb0ELi128EEEEEEEEEvNT_6ParamsE$_ZZN4cute5sliceINS_5tupleIJNS_10UnderscoreES2_iEEENS1_IJNS1_IJNS_1CILi1EEENS4_ILi0EEEEEEiNS4_ILi1024EEEEEEEEDaRKT_RKT0_ENKUlRKT_RKT0_E_clIS2_iEEDaSI_SL_,@function
        .size           $_ZN7cutlass13device_kernelIN5flash19enable_sm80_to_sm89INS1_16FlashAttnBwdSm80INS1_25CollectiveMainloopBwdSm80ILi2ELi2EN4cute5tupleIJNS5_1CILi128EEES8_NS7_ILi64EEEEEENS_6half_tEfNS_4arch4Sm80ELb0ELb0ELb1ELb0ELb0ELb0ELb0ELb0ELi2ELi4ELi4ELi4ELb0EEENS1_24CollectiveEpilogueBwdGQAISA_fSD_Li256ELb0ELb0EEENS1_19SingleTileSchedulerILb0ELb0ELb0ELi128EEEEEEEEEvNT_6ParamsE$_ZZN4cute5sliceINS_5tupleIJNS_10UnderscoreES2_iEEENS1_IJNS1_IJNS_1CILi1EEENS4_ILi0EEEEEEiNS4_ILi1024EEEEEEEEDaRKT_RKT0_ENKUlRKT_RKT0_E_clIS2_iEEDaSI_SL_,($_ZN7cutlass13device_kernelIN5flash19enable_sm80_to_sm89INS1_16FlashAttnBwdSm80INS1_25CollectiveMainloopBwdSm80ILi2ELi2EN4cute5tupleIJNS5_1CILi128EEES8_NS7_ILi64EEEEEENS_6half_tEfNS_4arch4Sm80ELb0ELb0ELb1ELb0ELb0ELb0ELb0ELb0ELi2ELi4ELi4ELi4ELb0EEENS1_24CollectiveEpilogueBwdGQAISA_fSD_Li256ELb0ELb0EEENS1_19SingleTileSchedulerILb0ELb0ELb0ELi128EEEEEEEEEvNT_6ParamsE$_ZZN4cute6detail16composition_implINS_5tupleIJNS_1CILi16EEENS3_ILi2EEES5_S5_NS3_ILi4EEES5_EEENS2_IJNS3_ILi1EEEiiiNS3_ILi144EEENS3_ILi512EEEEEENS2_IJNS2_IJS5_S5_EEES6_NS3_ILi8EEEEEENS2_IJNS2_IJNS3_ILi64EEESA_EEES4_NS3_ILi1024EEEEEEEEDaRKT_RKT0_RKT1_RKT2_ENKUlRKT_RKT0_E_clIS6_S4_EEDaSX_S10_ - $_ZN7cutlass13device_kernelIN5flash19enable_sm80_to_sm89INS1_16FlashAttnBwdSm80INS1_25CollectiveMainloopBwdSm80ILi2ELi2EN4cute5tupleIJNS5_1CILi128EEES8_NS7_ILi64EEEEEENS_6half_tEfNS_4arch4Sm80ELb0ELb0ELb1ELb0ELb0ELb0ELb0ELb0ELi2ELi4ELi4ELi4ELb0EEENS1_24CollectiveEpilogueBwdGQAISA_fSD_Li256ELb0ELb0EEENS1_19SingleTileSchedulerILb0ELb0ELb0ELi128EEEEEEEEEvNT_6ParamsE$_ZZN4cute5sliceINS_5tupleIJNS_10UnderscoreES2_iEEENS1_IJNS1_IJNS_1CILi1EEENS4_ILi0EEEEEEiNS4_ILi1024EEEEEEEEDaRKT_RKT0_ENKUlRKT_RKT0_E_clIS2_iEEDaSI_SL_)
$_ZN7cutlass13device_kernelIN5flash19enable_sm80_to_sm89INS1_16FlashAttnBwdSm80INS1_25CollectiveMainloopBwdSm80ILi2ELi2EN4cute5tupleIJNS5_1CILi128EEES8_NS7_ILi64EEEEEENS_6half_tEfNS_4arch4Sm80ELb0ELb0ELb1ELb0ELb0ELb0ELb0ELb0ELi2ELi4ELi4ELi4ELb0EEENS1_24CollectiveEpilogueBwdGQAISA_fSD_Li256ELb0ELb0EEENS1_19SingleTileSchedulerILb0ELb0ELb0ELi128EEEEEEEEEvNT_6ParamsE$_ZZN4cute5sliceINS_5tupleIJNS_10UnderscoreES2_iEEENS1_IJNS1_IJNS_1CILi1EEENS4_ILi0EEEEEEiNS4_ILi1024EEEEEEEEDaRKT_RKT0_ENKUlRKT_RKT0_E_clIS2_iEEDaSI_SL_:
[----:B------:R-:W-:Y:S02]  /*8ac0*/  MOV R36, R2 ;  /* 0x0000000200247202 */ /* 0x000fe40000000f00 */
[----:B------:R-:W-:-:S04]  /*8ad0*/  MOV R37, 0x0 ;  /* 0x0000000000257802 */ /* 0x000fc80000000f00 */
[----:B------:R-:W-:Y:S05]  /*8ae0*/  RET.REL.NODEC R36 `(_ZN7cutlass13device_kernelIN5flash19enable_sm80_to_sm89INS1_16FlashAttnBwdSm80INS1_25CollectiveMainloopBwdSm80ILi2ELi2EN4cute5tupleIJNS5_1CILi128EEES8_NS7_ILi64EEEEEENS_6half_tEfNS_4arch4Sm80ELb0ELb0ELb1ELb0ELb0ELb0ELb0ELb0ELi2ELi4ELi4ELi4ELb0EEENS1_24CollectiveEpilogueBwdGQAISA_fSD_Li256ELb0ELb0EEENS1_19SingleTileSchedulerILb0ELb0ELb0ELi128EEEEEEEEEvNT_6ParamsE) ;  /* 0xffff751024007950 */ /* 0x000fea0003c3ffff */
        .type           $_ZN7cutlass13device_kernelIN5flash19enable_sm80_to_sm89INS1_16FlashAttnBwdSm80INS1_25CollectiveMainloopBwdSm80ILi2ELi2EN4cute5tupleIJNS5_1CILi128EEES8_NS7_ILi64EEEEEENS_6half_tEfNS_4arch4Sm80ELb0ELb0ELb1ELb0ELb0ELb0ELb0ELb0ELi2ELi4ELi4ELi4ELb0EEENS1_24CollectiveEpilogueBwdGQAISA_fSD_Li256ELb0ELb0EEENS1_19SingleTileSchedulerILb0ELb0ELb0ELi128EEEEEEEEEvNT_6ParamsE$_ZZN4cute6detail16composition_implINS_5tupleIJNS_1CILi16EEENS3_ILi2EEES5_S5_NS3_ILi4EEES5_EEENS2_IJNS3_ILi1EEEiiiNS3_ILi144EEENS3_ILi512EEEEEENS2_IJNS2_IJS5_S5_EEES6_NS3_ILi8EEEEEENS2_IJNS2_IJNS3_ILi64EEESA_EEES4_NS3_ILi1024EEEEEEEEDaRKT_RKT0_RKT1_RKT2_ENKUlRKT_RKT0_E_clIS6_S4_EEDaSX_S10_,@function
        .size           $_ZN7cutlass13device_kernelIN5flash19enable_sm80_to_sm89INS1_16FlashAttnBwdSm80INS1_25CollectiveMainloopBwdSm80ILi2ELi2EN4cute5tupleIJNS5_1CILi128EEES8_NS7_ILi64EEEEEENS_6half_tEfNS_4arch4Sm80ELb0ELb0ELb1ELb0ELb0ELb0ELb0ELb0ELi2ELi4ELi4ELi4ELb0EEENS1_24CollectiveEpilogueBwdGQAISA_fSD_Li256ELb0ELb0EEENS1_19SingleTileSchedulerILb0ELb0ELb0ELi128EEEEEEEEEvNT_6ParamsE$_ZZN4cute6detail16composition_implINS_5tupleIJNS_1CILi16EEENS3_ILi2EEES5_S5_NS3_ILi4EEES5_EEENS2_IJNS3_ILi1EEEiiiNS3_ILi144EEENS3_ILi512EEEEEENS2_IJNS2_IJS5_S5_EEES6_NS3_ILi8EEEEEENS2_IJNS2_IJNS3_ILi64EEESA_EEES4_NS3_ILi1024EEEEEEEEDaRKT_RKT0_RKT1_RKT2_ENKUlRKT_RKT0_E_clIS6_S4_EEDaSX_S10_,($_ZN7cutlass13device_kernelIN5flash19enable_sm80_to_sm89INS1_16FlashAttnBwdSm80INS1_25CollectiveMainloopBwdSm80ILi2ELi2EN4cute5tupleIJNS5_1CILi128EEES8_NS7_ILi64EEEEEENS_6half_tEfNS_4arch4Sm80ELb0ELb0ELb1ELb0ELb0ELb0ELb0ELb0ELi2ELi4ELi4ELi4ELb0EEENS1_24CollectiveEpilogueBwdGQAISA_fSD_Li256ELb0ELb0EEENS1_19SingleTileSchedulerILb0ELb0ELb0ELi128EEEEEEEEEvNT_6ParamsE$_ZZN4cute6detail16composition_implINS_5tupleIJNS_1CILi16EEENS3_ILi2EEES5_S5_NS3_ILi4EEES5_EEENS2_IJNS3_ILi1EEEiiiNS3_ILi144EEENS3_ILi512EEEEEENS2_IJNS2_IJS5_S5_EEES6_NS3_ILi8EEEEEENS2_IJNS2_IJNS3_ILi64EEESA_EEES4_NS3_ILi1024EEEEEEEEDaRKT_RKT0_RKT1_RKT2_ENKUlRKT_RKT0_E_clISC_SG_EEDaSX_S10_ - $_ZN7cutlass13device_kernelIN5flash19enable_sm80_to_sm89INS1_16FlashAttnBwdSm80INS1_25CollectiveMainloopBwdSm80ILi2ELi2EN4cute5tupleIJNS5_1CILi128EEES8_NS7_ILi64EEEEEENS_6half_tEfNS_4arch4Sm80ELb0ELb0ELb1ELb0ELb0ELb0ELb0ELb0ELi2ELi4ELi4ELi4ELb0EEENS1_24CollectiveEpilogueBwdGQAISA_fSD_Li256ELb0ELb0EEENS1_19SingleTileSchedulerILb0ELb0ELb0ELi128EEEEEEEEEvNT_6ParamsE$_ZZN4cute6detail16composition_implINS_5tupleIJNS_1CILi16EEENS3_ILi2EEES5_S5_NS3_ILi4EEES5_EEENS2_IJNS3_ILi1EEEiiiNS3_ILi144EEENS3_ILi512EEEEEENS2_IJNS2_IJS5_S5_EEES6_NS3_ILi8EEEEEENS2_IJNS2_IJNS3_ILi64EEESA_EEES4_NS3_ILi1024EEEEEEEEDaRKT_RKT0_RKT1_RKT2_ENKUlRKT_RKT0_E_clIS6_S4_EEDaSX_S10_)
$_ZN7cutlass13device_kernelIN5flash19enable_sm80_to_sm89INS1_16FlashAttnBwdSm80INS1_25CollectiveMainloopBwdSm80ILi2ELi2EN4cute5tupleIJNS5_1CILi128EEES8_NS7_ILi64EEEEEENS_6half_tEfNS_4arch4Sm80ELb0ELb0ELb1ELb0ELb0ELb0ELb0ELb0ELi2ELi4ELi4ELi4ELb0EEENS1_24CollectiveEpilogueBwdGQAISA_fSD_Li256ELb0ELb0EEENS1_19SingleTileSchedulerILb0ELb0ELb0ELi128EEEEEEEEEvNT_6ParamsE$_ZZN4cute6detail16composition_implINS_5tupleIJNS_1CILi16EEENS3_ILi2EEES5_S5_NS3_ILi4EEES5_EEENS2_IJNS3_ILi1EEEiiiNS3_ILi144EEENS3_ILi512EEEEEENS2_IJNS2_IJS5_S5_EEES6_NS3_ILi8EEEEEENS2_IJNS2_IJNS3_ILi64EEESA_EEES4_NS3_ILi1024EEEEEEEEDaRKT_RKT0_RKT1_RKT2_ENKUlRKT_RKT0_E_clIS6_S4_EEDaSX_S10_:
[----:B------:R-:W-:-:S05]  /*8af0*/  IADD3 R5, R18, -c[0x0][0x20], RZ ;  /* 0x8000080012057a10 */ /* 0x000fca0007ffe0ff */
[----:B------:R1:W5:Y:S04]  /*8b00*/  LDL R3, [R5+0x4] ;  /* 0x0000040005037983 */ /* 0x0003680000100800 */
[----:B------:R1:W5:Y:S01]  /*8b10*/  LDL R2, [R5] ;  /* 0x0000000005027983 */ /* 0x0003620000100800 */
[----:B------:R-:W-:-:S04]  /*8b20*/  MOV R17, 0x0 ;  /* 0x0000000000117802 */ /* 0x000fc80000000f00 */
[----:B------:R-:W-:Y:S05]  /*8b30*/  RET.REL.NODEC R16 `(_ZN7cutlass13device_kernelIN5flash19enable_sm80_to_sm89INS1_16FlashAttnBwdSm80INS1_25CollectiveMainloopBwdSm80ILi2ELi2EN4cute5tupleIJNS5_1CILi128EEES8_NS7_ILi64EEEEEENS_6half_tEfNS_4arch4Sm80ELb0ELb0ELb1ELb0ELb0ELb0ELb0ELb0ELi2ELi4ELi4ELi4ELb0EEENS1_24CollectiveEpilogueBwdGQAISA_fSD_Li256ELb0ELb0EEENS1_19SingleTileSchedulerILb0ELb0ELb0ELi128EEEEEEEEEvNT_6ParamsE) ;  /* 0xffff74c010007950 */ /* 0x000fea0003c3ffff */
        .type           $_ZN7cutlass13device_kernelIN5flash19enable_sm80_to_sm89INS1_16FlashAttnBwdSm80INS1_25CollectiveMainloopBwdSm80ILi2ELi2EN4cute5tupleIJNS5_1CILi128EEES8_NS7_ILi64EEEEEENS_6half_tEfNS_4arch4Sm80ELb0ELb0ELb1ELb0ELb0ELb0ELb0ELb0ELi2ELi4ELi4ELi4ELb0EEENS1_24CollectiveEpilogueBwdGQAISA_fSD_Li256ELb0ELb0EEENS1_19SingleTileSchedulerILb0ELb0ELb0ELi128EEEEEEEEEvNT_6ParamsE$_ZZN4cute6detail16composition_implINS_5tupleIJNS_1CILi16EEENS3_ILi2EEES5_S5_NS3_ILi4EEES5_EEENS2_IJNS3_ILi1EEEiiiNS3_ILi144EEENS3_ILi512EEEEEENS2_IJNS2_IJS5_S5_EEES6_NS3_ILi8EEEEEENS2_IJNS2_IJNS3_ILi64EEESA_EEES4_NS3_ILi1024EEEEEEEEDaRKT_RKT0_RKT1_RKT2_ENKUlRKT_RKT0_E_clISC_SG_EEDaSX_S10_,@function
        .size           $_ZN7cutlass13device_kernelIN5flash19enable_sm80_to_sm89INS1_16FlashAttnBwdSm80INS1_25CollectiveMainloopBwdSm80ILi2ELi2EN4cute5tupleIJNS5_1CILi128EEES8_NS7_ILi64EEEEEENS_6half_tEfNS_4arch4Sm80ELb0ELb0ELb1ELb0ELb0ELb0ELb0ELb0ELi2ELi4ELi4ELi4ELb0EEENS1_24CollectiveEpilogueBwdGQAISA_fSD_Li256ELb0ELb0EEENS1_19SingleTileSchedulerILb0ELb0ELb0ELi128EEEEEEEEEvNT_6ParamsE$_ZZN4cute6detail16composition_implINS_5tupleIJNS_1CILi16EEENS3_ILi2EEES5_S5_NS3_ILi4EEES5_EEENS2_IJNS3_ILi1EEEiiiNS3_ILi144EEENS3_ILi512EEEEEENS2_IJNS2_IJS5_S5_EEES6_NS3_ILi8EEEEEENS2_IJNS2_IJNS3_ILi64EEESA_EEES4_NS3_ILi1024EEEEEEEEDaRKT_RKT0_RKT1_RKT2_ENKUlRKT_RKT0_E_clISC_SG_EEDaSX_S10_,($_ZN7cutlass13device_kernelIN5flash19enable_sm80_to_sm89INS1_16FlashAttnBwdSm80INS1_25CollectiveMainloopBwdSm80ILi2ELi2EN4cute5tupleIJNS5_1CILi128EEES8_NS7_ILi64EEEEEENS_6half_tEfNS_4arch4Sm80ELb0ELb0ELb1ELb0ELb0ELb0ELb0ELb0ELi2ELi4ELi4ELi4ELb0EEENS1_24CollectiveEpilogueBwdGQAISA_fSD_Li256ELb0ELb0EEENS1_19SingleTileSchedulerILb0ELb0ELb0ELi128EEEEEEEEEvNT_6ParamsE$_ZZN4cute6detail16composition_implINS_5tupleIJNS_1CILi8EEENS3_ILi2EEES5_S5_S4_S5_EEENS2_IJNS3_ILi1EEEiiiNS3_ILi72EEENS3_ILi512EEEEEENS2_IJNS2_IJS5_S5_EEES4_NS3_ILi4EEEEEENS2_IJNS2_IJS7_S4_EEENS3_ILi1024EEENS3_ILi16EEEEEEEEDaRKT_RKT0_RKT1_RKT2_ENKUlRKT_RKT0_E_clISB_SE_EEDaSW_SZ_ - $_ZN7cutlass13device_kernelIN5flash19enable_sm80_to_sm89INS1_16FlashAttnBwdSm80INS1_25CollectiveMainloopBwdSm80ILi2ELi2EN4cute5tupleIJNS5_1CILi128EEES8_NS7_ILi64EEEEEENS_6half_tEfNS_4arch4Sm80ELb0ELb0ELb1ELb0ELb0ELb0ELb0ELb0ELi2ELi4ELi4ELi4ELb0EEENS1_24CollectiveEpilogueBwdGQAISA_fSD_Li256ELb0ELb0EEENS1_19SingleTileSchedulerILb0ELb0ELb0ELi128EEEEEEEEEvNT_6ParamsE$_ZZN4cute6detail16composition_implINS_5tupleIJNS_1CILi16EEENS3_ILi2EEES5_S5_NS3_ILi4EEES5_EEENS2_IJNS3_ILi1EEEiiiNS3_ILi144EEENS3_ILi512EEEEEENS2_IJNS2_IJS5_S5_EEES6_NS3_ILi8EEEEEENS2_IJNS2_IJNS3_ILi64EEESA_EEES4_NS3_ILi1024EEEEEEEEDaRKT_RKT0_RKT1_RKT2_ENKUlRKT_RKT0_E_clISC_SG_EEDaSX_S10_)
$_ZN7cutlass13device_kernelIN5flash19enable_sm80_to_sm89INS1_16FlashAttnBwdSm80INS1_25CollectiveMainloopBwdSm80ILi2ELi2EN4cute5tupleIJNS5_1CILi128EEES8_NS7_ILi64EEEEEENS_6half_tEfNS_4arch4Sm80ELb0ELb0ELb1ELb0ELb0ELb0ELb0ELb0ELi2ELi4ELi4ELi4ELb0EEENS1_24CollectiveEpilogueBwdGQAISA_fSD_Li256ELb0ELb0EEENS1_19SingleTileSchedulerILb0ELb0ELb0ELi128EEEEEEEEEvNT_6ParamsE$_ZZN4cute6detail16composition_implINS_5tupleIJNS_1CILi16EEENS3_ILi2EEES5_S5_NS3_ILi4EEES5_EEENS2_IJNS3_ILi1EEEiiiNS3_ILi144EEENS3_ILi512EEEEEENS2_IJNS2_IJS5_S5_EEES6_NS3_ILi8EEEEEENS2_IJNS2_IJNS3_ILi64EEESA_EEES4_NS3_ILi1024EEEEEEEEDaRKT_RKT0_RKT1_RKT2_ENKUlRKT_RKT0_E_clISC_SG_EEDaSX_S10_:
[----:B------:R-:W-:-:S06]  /*8b40*/  IADD3 R4, R18, -c[0x0][0x20], RZ ;  /* 0x8000080012047a10 */ /* 0x000fcc0007ffe0ff */
[----:B------:R-:W5:Y:S01]  /*8b50*/  LDL R4, [R4+0x8] ;  /* 0x0000080004047983 */ /* 0x000f620000100800 */
[----:B------:R-:W-:-:S04]  /*8b60*/  MOV R17, 0x0 ;  /* 0x0000000000117802 */ /* 0x000fc80000000f00 */
[----:B------:R-:W-:Y:S05]  /*8b70*/  RET.REL.NODEC R16 `(_ZN7cutlass13device_kernelIN5flash19enable_sm80_to_sm89INS1_16FlashAttnBwdSm80INS1_25CollectiveMainloopBwdSm80ILi2ELi2EN4cute5tupleIJNS5_1CILi128EEES8_NS7_ILi64EEEEEENS_6half_tEfNS_4arch4Sm80ELb0ELb0ELb1ELb0ELb0ELb0ELb0ELb0ELi2ELi4ELi4ELi4ELb0EEENS1_24CollectiveEpilogueBwdGQAISA_fSD_Li256ELb0ELb0EEENS1_19SingleTileSchedulerILb0ELb0ELb0ELi128EEEEEEEEEvNT_6ParamsE) ;  /* 0xffff748010007950 */ /* 0x000fea0003c3ffff */
        .type           $_ZN7cutlass13device_kernelIN5flash19enable_sm80_to_sm89INS1_16FlashAttnBwdSm80INS1_25CollectiveMainloopBwdSm80ILi2ELi2EN4cute5tupleIJNS5_1CILi128EEES8_NS7_ILi64EEEEEENS_6half_tEfNS_4arch4Sm80ELb0ELb0ELb1ELb0ELb0ELb0ELb0ELb0ELi2ELi4ELi4ELi4ELb0EEENS1_24CollectiveEpilogueBwdGQAISA_fSD_Li256ELb0ELb0EEENS1_19SingleTileSchedulerILb0ELb0ELb0ELi128EEEEEEEEEvNT_6ParamsE$_ZZN4cute6detail16composition_implINS_5tupleIJNS_1CILi8EEENS3_ILi2EEES5_S5_S4_S5_EEENS2_IJNS3_ILi1EEEiiiNS3_ILi72EEENS3_ILi512EEEEEENS2_IJNS2_IJS5_S5_EEES4_NS3_ILi4EEEEEENS2_IJNS2_IJS7_S4_EEENS3_ILi1024EEENS3_ILi16EEEEEEEEDaRKT_RKT0_RKT1_RKT2_ENKUlRKT_RKT0_E_clISB_SE_EEDaSW_SZ_,@function
        .size           $_ZN7cutlass13device_kernelIN5flash19enable_sm80_to_sm89INS1_16FlashAttnBwdSm80INS1_25CollectiveMainloopBwdSm80ILi2ELi2EN4cute5tupleIJNS5_1CILi128EEES8_NS7_ILi64EEEEEENS_6half_tEfNS_4arch4Sm80ELb0ELb0ELb1ELb0ELb0ELb0ELb0ELb0ELi2ELi4ELi4ELi4ELb0EEENS1_24CollectiveEpilogueBwdGQAISA_fSD_Li256ELb0ELb0EEENS1_19SingleTileSchedulerILb0ELb0ELb0ELi128EEEEEEEEEvNT_6ParamsE$_ZZN4cute6detail16composition_implINS_5tupleIJNS_1CILi8EEENS3_ILi2EEES5_S5_S4_S5_EEENS2_IJNS3_ILi1EEEiiiNS3_ILi72EEENS3_ILi512EEEEEENS2_IJNS2_IJS5_S5_EEES4_NS3_ILi4EEEEEENS2_IJNS2_IJS7_S4_EEENS3_ILi1024EEENS3_ILi16EEEEEEEEDaRKT_RKT0_RKT1_RKT2_ENKUlRKT_RKT0_E_clISB_SE_EEDaSW_SZ_,($_ZN7cutlass13device_kernelIN5flash19enable_sm80_to_sm89INS1_16FlashAttnBwdSm80INS1_25CollectiveMainloopBwdSm80ILi2ELi2EN4cute5tupleIJNS5_1CILi128EEES8_NS7_ILi64EEEEEENS_6half_tEfNS_4arch4Sm80ELb0ELb0ELb1ELb0ELb0ELb0ELb0ELb0ELi2ELi4ELi4ELi4ELb0EEENS1_24CollectiveEpilogueBwdGQAISA_fSD_Li256ELb0ELb0EEENS1_19SingleTileSchedulerILb0ELb0ELb0ELi128EEEEEEEEEvNT_6ParamsE$_ZZN4cute6detail16composition_implINS_5tupleIJNS_1CILi8EEENS3_ILi2EEES5_S5_S4_S5_EEENS2_IJNS3_ILi1EEEiiiNS3_ILi72EEENS3_ILi512EEEEEENS2_IJNS2_IJS5_S5_EEES4_NS3_ILi4EEEEEENS2_IJNS2_IJS7_S4_EEENS3_ILi1024EEENS3_ILi16EEEEEEEEDaRKT_RKT0_RKT1_RKT2_ENKUlRKT_RKT0_E_clISC_SG_EEDaSW_SZ_ - $_ZN7cutlass13device_kernelIN5flash19enable_sm80_to_sm89INS1_16FlashAttnBwdSm80INS1_25CollectiveMainloopBwdSm80ILi2ELi2EN4cute5tupleIJNS5_1CILi128EEES8_NS7_ILi64EEEEEENS_6half_tEfNS_4arch4Sm80ELb0ELb0ELb1ELb0ELb0ELb0ELb0ELb0ELi2ELi4ELi4ELi4ELb0EEENS1_24CollectiveEpilogueBwdGQAISA_fSD_Li256ELb0ELb0EEENS1_19SingleTileSchedulerILb0ELb0ELb0ELi128EEEEEEEEEvNT_6ParamsE$_ZZN4cute6detail16composition_implINS_5tupleIJNS_1CILi8EEENS3_ILi2EEES5_S5_S4_S5_EEENS2_IJNS3_ILi1EEEiiiNS3_ILi72EEENS3_ILi512EEEEEENS2_IJNS2_IJS5_S5_EEES4_NS3_ILi4EEEEEENS2_IJNS2_IJS7_S4_EEENS3_ILi1024EEENS3_ILi16EEEEEEEEDaRKT_RKT0_RKT1_RKT2_ENKUlRKT_RKT0_E_clISB_SE_EEDaSW_SZ_)
$_ZN7cutlass13device_kernelIN5flash19enable_sm80_to_sm89INS1_16FlashAttnBwdSm80INS1_25CollectiveMainloopBwdSm80ILi2ELi2EN4cute5tupleIJNS5_1CILi128EEES8_NS7_ILi64EEEEEENS_6half_tEfNS_4arch4Sm80ELb0ELb0ELb1ELb0ELb0ELb0ELb0ELb0ELi2ELi4ELi4ELi4ELb0EEENS1_24CollectiveEpilogueBwdGQAISA_fSD_Li256ELb0ELb0EEENS1_19SingleTileSchedulerILb0ELb0ELb0ELi128EEEEEEEEEvNT_6ParamsE$_ZZN4cute6detail16composition_implINS_5tupleIJNS_1CILi8EEENS3_ILi2EEES5_S5_S4_S5_EEENS2_IJNS3_ILi1EEEiiiNS3_ILi72EEENS3_ILi512EEEEEENS2_IJNS2_IJS5_S5_EEES4_NS3_ILi4EEEEEENS2_IJNS2_IJS7_S4_EEENS3_ILi1024EEENS3_ILi16EEEEEEEEDaRKT_RKT0_RKT1_RKT2_ENKUlRKT_RKT0_E_clISB_SE_EEDaSW_SZ_:
[----:B------:R-:W-:-:S06]  /*8b80*/  IADD3 R4, R12, -c[0x0][0x20], RZ ;  /* 0x800008000c047a10 */ /* 0x000fcc0007ffe0ff */
[----:B------:R-:W5:Y:S01]  /*8b90*/  LDL R4, [R4] ;  /* 0x0000000004047983 */ /* 0x000f620000100800 */
[----:B------:R-:W-:Y:S01]  /*8ba0*/  IMAD.MOV.U32 R2, RZ, RZ, R6 ;  /* 0x000000ffff027224 */ /* 0x000fe200078e0006 */
[----:B------:R-:W-:-:S04]  /*8bb0*/  MOV R3, 0x0 ;  /* 0x0000000000037802 */ /* 0x000fc80000000f00 */
[----:B------:R-:W-:Y:S05]  /*8bc0*/  RET.REL.NODEC R2 `(_ZN7cutlass13device_kernelIN5flash19enable_sm80_to_sm89INS1_16FlashAttnBwdSm80INS1_25CollectiveMainloopBwdSm80ILi2ELi2EN4cute5tupleIJNS5_1CILi128EEES8_NS7_ILi64EEEEEENS_6half_tEfNS_4arch4Sm80ELb0ELb0ELb1ELb0ELb0ELb0ELb0ELb0ELi2ELi4ELi4ELi4ELb0EEENS1_24CollectiveEpilogueBwdGQAISA_fSD_Li256ELb0ELb0EEENS1_19SingleTileSchedulerILb0ELb0ELb0ELi128EEEEEEEEEvNT_6ParamsE) ;  /* 0xffff743002007950 */ /* 0x000fea0003c3ffff */
        .type           $_ZN7cutlass13device_kernelIN5flash19enable_sm80_to_sm89INS1_16FlashAttnBwdSm80INS1_25CollectiveMainloopBwdSm80ILi2ELi2EN4cute5tupleIJNS5_1CILi128EEES8_NS7_ILi64EEEEEENS_6half_tEfNS_4arch4Sm80ELb0ELb0ELb1ELb0ELb0ELb0ELb0ELb0ELi2ELi4ELi4ELi4ELb0EEENS1_24CollectiveEpilogueBwdGQAISA_fSD_Li256ELb0ELb0EEENS1_19SingleTileSchedulerILb0ELb0ELb0ELi128EEEEEEEEEvNT_6ParamsE$_ZZN4cute6detail16composition_implINS_5tupleIJNS_1CILi8EEENS3_ILi2EEES5_S5_S4_S5_EEENS2_IJNS3_ILi1EEEiiiNS3_ILi72EEENS3_ILi512EEEEEENS2_IJNS2_IJS5_S5_EEES4_NS3_ILi4EEEEEENS2_IJNS2_IJS7_S4_EEENS3_ILi1024EEENS3_ILi16EEEEEEEEDaRKT_RKT0_RKT1_RKT2_ENKUlRKT_RKT0_E_clISC_SG_EEDaSW_SZ_,@function
        .size           $_ZN7cutlass13device_kernelIN5flash19enable_sm80_to_sm89INS1_16FlashAttnBwdSm80INS1_25CollectiveMainloopBwdSm80ILi2ELi2EN4cute5tupleIJNS5_1CILi128EEES8_NS7_ILi64EEEEEENS_6half_tEfNS_4arch4Sm80ELb0ELb0ELb1ELb0ELb0ELb0ELb0ELb0ELi2ELi4ELi4ELi4ELb0EEENS1_24CollectiveEpilogueBwdGQAISA_fSD_Li256ELb0ELb0EEENS1_19SingleTileSchedulerILb0ELb0ELb0ELi128EEEEEEEEEvNT_6ParamsE$_ZZN4cute6detail16composition_implINS_5tupleIJNS_1CILi8EEENS3_ILi2EEES5_S5_S4_S5_EEENS2_IJNS3_ILi1EEEiiiNS3_ILi72EEENS3_ILi512EEEEEENS2_IJNS2_IJS5_S5_EEES4_NS3_ILi4EEEEEENS2_IJNS2_IJS7_S4_EEENS3_ILi1024EEENS3_ILi16EEEEEEEEDaRKT_RKT0_RKT1_RKT2_ENKUlRKT_RKT0_E_clISC_SG_EEDaSW_SZ_,($_ZN7cutlass13device_kernelIN5flash19enable_sm80_to_sm89INS1_16FlashAttnBwdSm80INS1_25CollectiveMainloopBwdSm80ILi2ELi2EN4cute5tupleIJNS5_1CILi128EEES8_NS7_ILi64EEEEEENS_6half_tEfNS_4arch4Sm80ELb0ELb0ELb1ELb0ELb0ELb0ELb0ELb0ELi2ELi4ELi4ELi4ELb0EEENS1_24CollectiveEpilogueBwdGQAISA_fSD_Li256ELb0ELb0EEENS1_19SingleTileSchedulerILb0ELb0ELb0ELi128EEEEEEEEEvNT_6ParamsE$_ZZN4cute6detail16composition_implINS_5tupleIJNS_1CILi8EEENS3_ILi2EEES5_S5_S4_S5_EEENS2_IJNS3_ILi1EEEiiiNS3_ILi72EEENS3_ILi512EEEEEENS2_IJNS2_IJS5_S5_S5_EEES5_NS2_IJNS3_ILi4EEES5_EEEEEENS2_IJNS2_IJS7_S9_S4_EEENS3_ILi4096EEENS2_IJNS3_ILi16EEENS3_ILi8192EEEEEEEEEEEDaRKT_RKT0_RKT1_RKT2_ENKUlRKT_RKT0_E_clISB_SF_EEDaSZ_S12_ - $_ZN7cutlass13device_kernelIN5flash19enable_sm80_to_sm89INS1_16FlashAttnBwdSm80INS1_25CollectiveMainloopBwdSm80ILi2ELi2EN4cute5tupleIJNS5_1CILi128EEES8_NS7_ILi64EEEEEENS_6half_tEfNS_4arch4Sm80ELb0ELb0ELb1ELb0ELb0ELb0ELb0ELb0ELi2ELi4ELi4ELi4ELb0EEENS1_24CollectiveEpilogueBwdGQAISA_fSD_Li256ELb0ELb0EEENS1_19SingleTileSchedulerILb0ELb0ELb0ELi128EEEEEEEEEvNT_6ParamsE$_ZZN4cute6detail16composition_implINS_5tupleIJNS_1CILi8EEENS3_ILi2EEES5_S5_S4_S5_EEENS2_IJNS3_ILi1EEEiiiNS3_ILi72EEENS3_ILi512EEEEEENS2_IJNS2_IJS5_S5_EEES4_NS3_ILi4EEEEEENS2_IJNS2_IJS7_S4_EEENS3_ILi1024EEENS3_ILi16EEEEEEEEDaRKT_RKT0_RKT1_RKT2_ENKUlRKT_RKT0_E_clISC_SG_EEDaSW_SZ_)
$_ZN7cutlass13device_kernelIN5flash19enable_sm80_to_sm89INS1_16FlashAttnBwdSm80INS1_25CollectiveMainloopBwdSm80ILi2ELi2EN4cute5tupleIJNS5_1CILi128EEES8_NS7_ILi64EEEEEENS_6half_tEfNS_4arch4Sm80ELb0ELb0ELb1ELb0ELb0ELb0ELb0ELb0ELi2ELi4ELi4ELi4ELb0EEENS1_24CollectiveEpilogueBwdGQAISA_fSD_Li256ELb0ELb0EEENS1_19SingleTileSchedulerILb0ELb0ELb0ELi128EEEEEEEEEvNT_6ParamsE$_ZZN4cute6detail16composition_implINS_5tupleIJNS_1CILi8EEENS3_ILi2EEES5_S5_S4_S5_EEENS2_IJNS3_ILi1EEEiiiNS3_ILi72EEENS3_ILi512EEEEEENS2_IJNS2_IJS5_S5_EEES4_NS3_ILi4EEEEEENS2_IJNS2_IJS7_S4_EEENS3_ILi1024EEENS3_ILi16EEEEEEEEDaRKT_RKT0_RKT1_RKT2_ENKUlRKT_RKT0_E_clISC_SG_EEDaSW_SZ_:
[----:B------:R-:W-:-:S05]  /*8bd0*/  IADD3 R5, R12, -c[0x0][0x20], RZ ;  /* 0x800008000c057a10 */ /* 0x000fca0007ffe0ff */
[----:B------:R1:W5:Y:S04]  /*8be0*/  LDL R3, [R5+0x8] ;  /* 0x0000080005037983 */ /* 0x0003680000100800 */
[----:B------:R1:W5:Y:S01]  /*8bf0*/  LDL R2, [R5+0x4] ;  /* 0x0000040005027983 */ /* 0x0003620000100800 */
[----:B------:R-:W-:Y:S01]  /*8c00*/  IMAD.MOV.U32 R28, RZ, RZ, R6 ;  /* 0x000000ffff1c7224 */ /* 0x000fe200078e0006 */
[----:B------:R-:W-:-:S04]  /*8c10*/  MOV R29, 0x0 ;  /* 0x00000000001d7802 */ /* 0x000fc80000000f00 */
[----:B------:R-:W-:Y:S05]  /*8c20*/  RET.REL.NODEC R28 `(_ZN7cutlass13device_kernelIN5flash19enable_sm80_to_sm89INS1_16FlashAttnBwdSm80INS1_25CollectiveMainloopBwdSm80ILi2ELi2EN4cute5tupleIJNS5_1CILi128EEES8_NS7_ILi64EEEEEENS_6half_tEfNS_4arch4Sm80ELb0ELb0ELb1ELb0ELb0ELb0ELb0ELb0ELi2ELi4ELi4ELi4ELb0EEENS1_24CollectiveEpilogueBwdGQAISA_fSD_Li256ELb0ELb0EEENS1_19SingleTileSchedulerILb0ELb0ELb0ELi128EEEEEEEEEvNT_6ParamsE) ;  /* 0xffff73d01c007950 */ /* 0x000fea0003c3ffff */
        .type           $_ZN7cutlass13device_kernelIN5flash19enable_sm80_to_sm89INS1_16FlashAttnBwdSm80INS1_25CollectiveMainloopBwdSm80ILi2ELi2EN4cute5tupleIJNS5_1CILi128EEES8_NS7_ILi64EEEEEENS_6half_tEfNS_4arch4Sm80ELb0ELb0ELb1ELb0ELb0ELb0ELb0ELb0ELi2ELi4ELi4ELi4ELb0EEENS1_24CollectiveEpilogueBwdGQAISA_fSD_Li256ELb0ELb0EEENS1_19SingleTileSchedulerILb0ELb0ELb0ELi128EEEEEEEEEvNT_6ParamsE$_ZZN4cute6detail16composition_implINS_5tupleIJNS_1CILi8EEENS3_ILi2EEES5_S5_S4_S5_EEENS2_IJNS3_ILi1EEEiiiNS3_ILi72EEENS3_ILi512EEEEEENS2_IJNS2_IJS5_S5_S5_EEES5_NS2_IJNS3_ILi4EEES5_EEEEEENS2_IJNS2_IJS7_S9_S4_EEENS3_ILi4096EEENS2_IJNS3_ILi16EEENS3_ILi8192EEEEEEEEEEEDaRKT_RKT0_RKT1_RKT2_ENKUlRKT_RKT0_E_clISB_SF_EEDaSZ_S12_,@function
        .size           $_ZN7cutlass13device_kernelIN5flash19enable_sm80_to_sm89INS1_16FlashAttnBwdSm80INS1_25CollectiveMainloopBwdSm80ILi2ELi2EN4cute5tupleIJNS5_1CILi128EEES8_NS7_ILi64EEEEEENS_6half_tEfNS_4arch4Sm80ELb0ELb0ELb1ELb0ELb0ELb0ELb0ELb0ELi2ELi4ELi4ELi4ELb0EEENS1_24CollectiveEpilogueBwdGQAISA_fSD_Li256ELb0ELb0EEENS1_19SingleTileSchedulerILb0ELb0ELb0ELi128EEEEEEEEEvNT_6ParamsE$_ZZN4cute6detail16composition_implINS_5tupleIJNS_1CILi8EEENS3_ILi2EEES5_S5_S4_S5_EEENS2_IJNS3_ILi1EEEiiiNS3_ILi72EEENS3_ILi512EEEEEENS2_IJNS2_IJS5_S5_S5_EEES5_NS2_IJNS3_ILi4EEES5_EEEEEENS2_IJNS2_IJS7_S9_S4_EEENS3_ILi4096EEENS2_IJNS3_ILi16EEENS3_ILi8192EEEEEEEEEEEDaRKT_RKT0_RKT1_RKT2_ENKUlRKT_RKT0_E_clISB_SF_EEDaSZ_S12_,($_ZN7cutlass13device_kernelIN5flash19enable_sm80_to_sm89INS1_16FlashAttnBwdSm80INS1_25CollectiveMainloopBwdSm80ILi2ELi2EN4cute5tupleIJNS5_1CILi128EEES8_NS7_ILi64EEEEEENS_6half_tEfNS_4arch4Sm80ELb0ELb0ELb1ELb0ELb0ELb0ELb0ELb0ELi2ELi4ELi4ELi4ELb0EEENS1_24CollectiveEpilogueBwdGQAISA_fSD_Li256ELb0ELb0EEENS1_19SingleTileSchedulerILb0ELb0ELb0ELi128EEEEEEEEEvNT_6ParamsE$_ZZN4cute6detail16composition_implINS_5tupleIJNS_1CILi8EEENS3_ILi2EEES5_S5_S4_S5_EEENS2_IJNS3_ILi1EEEiiiNS3_ILi72EEENS3_ILi512EEEEEENS2_IJNS2_IJS5_S5_S5_EEES5_NS2_IJNS3_ILi4EEES5_EEEEEENS2_IJNS2_IJS7_S9_S4_EEENS3_ILi4096EEENS2_IJNS3_ILi16EEENS3_ILi8192EEEEEEEEEEEDaRKT_RKT0_RKT1_RKT2_ENKUlRKT_RKT0_E_clISD_SJ_EEDaSZ_S12_ - $_ZN7cutlass13device_kernelIN5flash19enable_sm80_to_sm89INS1_16FlashAttnBwdSm80INS1_25CollectiveMainloopBwdSm80ILi2ELi2EN4cute5tupleIJNS5_1CILi128EEES8_NS7_ILi64EEEEEENS_6half_tEfNS_4arch4Sm80ELb0ELb0ELb1ELb0ELb0ELb0ELb0ELb0ELi2ELi4ELi4ELi4ELb0EEENS1_24CollectiveEpilogueBwdGQAISA_fSD_Li256ELb0ELb0EEENS1_19SingleTileSchedulerILb0ELb0ELb0ELi128EEEEEEEEEvNT_6ParamsE$_ZZN4cute6detail16composition_implINS_5tupleIJNS_1CILi8EEENS3_ILi2EEES5_S5_S4_S5_EEENS2_IJNS3_ILi1EEEiiiNS3_ILi72EEENS3_ILi512EEEEEENS2_IJNS2_IJS5_S5_S5_EEES5_NS2_IJNS3_ILi4EEES5_EEEEEENS2_IJNS2_IJS7_S9_S4_EEENS3_ILi4096EEENS2_IJNS3_ILi16EEENS3_ILi8192EEEEEEEEEEEDaRKT_RKT0_RKT1_RKT2_ENKUlRKT_RKT0_E_clISB_SF_EEDaSZ_S12_)
$_ZN7cutlass13device_kernelIN5flash19enable_sm80_to_sm89INS1_16FlashAttnBwdSm80INS1_25CollectiveMainloopBwdSm80ILi2ELi2EN4cute5tupleIJNS5_1CILi128EEES8_NS7_ILi64EEEEEENS_6half_tEfNS_4arch4Sm80ELb0ELb0ELb1ELb0ELb0ELb0ELb0ELb0ELi2ELi4ELi4ELi4ELb0EEENS1_24CollectiveEpilogueBwdGQAISA_fSD_Li256ELb0ELb0EEENS1_19SingleTileSchedulerILb0ELb0ELb0ELi128EEEEEEEEEvNT_6ParamsE$_ZZN4cute6detail16composition_implINS_5tupleIJNS_1CILi8EEENS3_ILi2EEES5_S5_S4_S5_EEENS2_IJNS3_ILi1EEEiiiNS3_ILi72EEENS3_ILi512EEEEEENS2_IJNS2_IJS5_S5_S5_EEES5_NS2_IJNS3_ILi4EEES5_EEEEEENS2_IJNS2_IJS7_S9_S4_EEENS3_ILi4096EEENS2_IJNS3_ILi16EEENS3_ILi8192EEEEEEEEEEEDaRKT_RKT0_RKT1_RKT2_ENKUlRKT_RKT0_E_clISB_SF_EEDaSZ_S12_:
[----:B------:R-:W-:-:S06]  /*8c30*/  IADD3 R5, R86, -c[0x0][0x20], RZ ;  /* 0x8000080056057a10 */ /* 0x000fcc0007ffe0ff */
[----:B------:R-:W5:Y:S01]  /*8c40*/  LDL R5, [R5] ;  /* 0x0000000005057983 */ /* 0x000f620000100800 */
[----:B------:R-:W-:Y:S01]  /*8c50*/  IMAD.MOV.U32 R2, RZ, RZ, R6 ;  /* 0x000000ffff027224 */ /* 0x000fe200078e0006 */
[----:B------:R-:W-:-:S04]  /*8c60*/  MOV R3, 0x0 ;  /* 0x0000000000037802 */ /* 0x000fc80000000f00 */
[----:B------:R-:W-:Y:S05]  /*8c70*/  RET.REL.NODEC R2 `(_ZN7cutlass13device_kernelIN5flash19enable_sm80_to_sm89INS1_16FlashAttnBwdSm80INS1_25CollectiveMainloopBwdSm80ILi2ELi2EN4cute5tupleIJNS5_1CILi128EEES8_NS7_ILi64EEEEEENS_6half_tEfNS_4arch4Sm80ELb0ELb0ELb1ELb0ELb0ELb0ELb0ELb0ELi2ELi4ELi4ELi4ELb0EEENS1_24CollectiveEpilogueBwdGQAISA_fSD_Li256ELb0ELb0EEENS1_19SingleTileSchedulerILb0ELb0ELb0ELi128EEEEEEEEEvNT_6ParamsE) ;  /* 0xffff738002007950 */ /* 0x000fea0003c3ffff */
        .type           $_ZN7cutlass13device_kernelIN5flash19enable_sm80_to_sm89INS1_16FlashAttnBwdSm80INS1_25CollectiveMainloopBwdSm80ILi2ELi2EN4cute5tupleIJNS5_1CILi128EEES8_NS7_ILi64EEEEEENS_6half_tEfNS_4arch4Sm80ELb0ELb0ELb1ELb0ELb0ELb0ELb0ELb0ELi2ELi4ELi4ELi4ELb0EEENS1_24CollectiveEpilogueBwdGQAISA_fSD_Li256ELb0ELb0EEENS1_19SingleTileSchedulerILb0ELb0ELb0ELi128EEEEEEEEEvNT_6ParamsE$_ZZN4cute6detail16composition_implINS_5tupleIJNS_1CILi8EEENS3_ILi2EEES5_S5_S4_S5_EEENS2_IJNS3_ILi1EEEiiiNS3_ILi72EEENS3_ILi512EEEEEENS2_IJNS2_IJS5_S5_S5_EEES5_NS2_IJNS3_ILi4EEES5_EEEEEENS2_IJNS2_IJS7_S9_S4_EEENS3_ILi4096EEENS2_IJNS3_ILi16EEENS3_ILi8192EEEEEEEEEEEDaRKT_RKT0_RKT1_RKT2_ENKUlRKT_RKT0_E_clISD_SJ_EEDaSZ_S12_,@function
        .size           $_ZN7cutlass13device_kernelIN5flash19enable_sm80_to_sm89INS1_16FlashAttnBwdSm80INS1_25CollectiveMainloopBwdSm80ILi2ELi2EN4cute5tupleIJNS5_1CILi128EEES8_NS7_ILi64EEEEEENS_6half_tEfNS_4arch4Sm80ELb0ELb0ELb1ELb0ELb0ELb0ELb0ELb0ELi2ELi4ELi4ELi4ELb0EEENS1_24CollectiveEpilogueBwdGQAISA_fSD_Li256ELb0ELb0EEENS1_19SingleTileSchedulerILb0ELb0ELb0ELi128EEEEEEEEEvNT_6ParamsE$_ZZN4cute6detail16composition_implINS_5tupleIJNS_1CILi8EEENS3_ILi2EEES5_S5_S4_S5_EEENS2_IJNS3_ILi1EEEiiiNS3_ILi72EEENS3_ILi512EEEEEENS2_IJNS2_IJS5_S5_S5_EEES5_NS2_IJNS3_ILi4EEES5_EEEEEENS2_IJNS2_IJS7_S9_S4_EEENS3_ILi4096EEENS2_IJNS3_ILi16EEENS3_ILi8192EEEEEEEEEEEDaRKT_RKT0_RKT1_RKT2_ENKUlRKT_RKT0_E_clISD_SJ_EEDaSZ_S12_,($_ZN7cutlass13device_kernelIN5flash19enable_sm80_to_sm89INS1_16FlashAttnBwdSm80INS1_25CollectiveMainloopBwdSm80ILi2ELi2EN4cute5tupleIJNS5_1CILi128EEES8_NS7_ILi64EEEEEENS_6half_tEfNS_4arch4Sm80ELb0ELb0ELb1ELb0ELb0ELb0ELb0ELb0ELi2ELi4ELi4ELi4ELb0EEENS1_24CollectiveEpilogueBwdGQAISA_fSD_Li256ELb0ELb0EEENS1_19SingleTileSchedulerILb0ELb0ELb0ELi128EEEEEEEEEvNT_6ParamsE$_ZZN4cute6detail16composition_implINS_5tupleIJNS_1CILi8EEENS3_ILi2EEES5_S5_S4_S5_EEENS2_IJNS3_ILi1EEEiiiNS3_ILi72EEENS3_ILi512EEEEEENS2_IJNS2_IJS5_S5_S5_EEES5_NS3_ILi4EEEEEENS2_IJNS2_IJS7_S9_S4_EEENS3_ILi4096EEENS3_ILi16EEEEEEEEDaRKT_RKT0_RKT1_RKT2_ENKUlRKT_RKT0_E_clISB_SE_EEDaSW_SZ_ - $_ZN7cutlass13device_kernelIN5flash19enable_sm80_to_sm89INS1_16FlashAttnBwdSm80INS1_25CollectiveMainloopBwdSm80ILi2ELi2EN4cute5tupleIJNS5_1CILi128EEES8_NS7_ILi64EEEEEENS_6half_tEfNS_4arch4Sm80ELb0ELb0ELb1ELb0ELb0ELb0ELb0ELb0ELi2ELi4ELi4ELi4ELb0EEENS1_24CollectiveEpilogueBwdGQAISA_fSD_Li256ELb0ELb0EEENS1_19SingleTileSchedulerILb0ELb0ELb0ELi128EEEEEEEEEvNT_6ParamsE$_ZZN4cute6detail16composition_implINS_5tupleIJNS_1CILi8EEENS3_ILi2EEES5_S5_S4_S5_EEENS2_IJNS3_ILi1EEEiiiNS3_ILi72EEENS3_ILi512EEEEEENS2_IJNS2_IJS5_S5_S5_EEES5_NS2_IJNS3_ILi4EEES5_EEEEEENS2_IJNS2_IJS7_S9_S4_EEENS3_ILi4096EEENS2_IJNS3_ILi16EEENS3_ILi8192EEEEEEEEEEEDaRKT_RKT0_RKT1_RKT2_ENKUlRKT_RKT0_E_clISD_SJ_EEDaSZ_S12_)
$_ZN7cutlass13device_kernelIN5flash19enable_sm80_to_sm89INS1_16FlashAttnBwdSm80INS1_25CollectiveMainloopBwdSm80ILi2ELi2EN4cute5tupleIJNS5_1CILi128EEES8_NS7_ILi64EEEEEENS_6half_tEfNS_4arch4Sm80ELb0ELb0ELb1ELb0ELb0ELb0ELb0ELb0ELi2ELi4ELi4ELi4ELb0EEENS1_24CollectiveEpilogueBwdGQAISA_fSD_Li256ELb0ELb0EEENS1_19SingleTileSchedulerILb0ELb0ELb0ELi128EEEEEEEEEvNT_6ParamsE$_ZZN4cute6detail16composition_implINS_5tupleIJNS_1CILi8EEENS3_ILi2EEES5_S5_S4_S5_EEENS2_IJNS3_ILi1EEEiiiNS3_ILi72EEENS3_ILi512EEEEEENS2_IJNS2_IJS5_S5_S5_EEES5_NS2_IJNS3_ILi4EEES5_EEEEEENS2_IJNS2_IJS7_S9_S4_EEENS3_ILi4096EEENS2_IJNS3_ILi16EEENS3_ILi8192EEEEEEEEEEEDaRKT_RKT0_RKT1_RKT2_ENKUlRKT_RKT0_E_clISD_SJ_EEDaSZ_S12_:
[----:B------:R-:W-:-:S05]  /*8c80*/  IADD3 R6, R86, -c[0x0][0x20], RZ ;  /* 0x8000080056067a10 */ /* 0x000fca0007ffe0ff */
[----:B------:R1:W5:Y:S04]  /*8c90*/  LDL R3, [R6+0x8] ;  /* 0x0000080006037983 */ /* 0x0003680000100800 */
[----:B------:R1:W5:Y:S01]  /*8ca0*/  LDL R2, [R6+0x4] ;  /* 0x0000040006027983 */ /* 0x0003620000100800 */
[----:B------:R-:W-:Y:S01]  /*8cb0*/  IMAD.MOV.U32 R32, RZ, RZ, R4 ;  /* 0x000000ffff207224 */ /* 0x000fe200078e0004 */
[----:B------:R-:W-:-:S04]  /*8cc0*/  MOV R33, 0x0 ;  /* 0x0000000000217802 */ /* 0x000fc80000000f00 */
[----:B------:R-:W-:Y:S05]  /*8cd0*/  RET.REL.NODEC R32 `(_ZN7cutlass13device_kernelIN5flash19enable_sm80_to_sm89INS1_16FlashAttnBwdSm80INS1_25CollectiveMainloopBwdSm80ILi2ELi2EN4cute5tupleIJNS5_1CILi128EEES8_NS7_ILi64EEEEEENS_6half_tEfNS_4arch4Sm80ELb0ELb0ELb1ELb0ELb0ELb0ELb0ELb0ELi2ELi4ELi4ELi4ELb0EEENS1_24CollectiveEpilogueBwdGQAISA_fSD_Li256ELb0ELb0EEENS1_19SingleTileSchedulerILb0ELb0ELb0ELi128EEEEEEEEEvNT_6ParamsE) ;  /* 0xffff732020007950 */ /* 0x000fea0003c3ffff */
        .type           $_ZN7cutlass13device_kernelIN5flash19enable_sm80_to_sm89INS1_16FlashAttnBwdSm80INS1_25CollectiveMainloopBwdSm80ILi2ELi2EN4cute5tupleIJNS5_1CILi128EEES8_NS7_ILi64EEEEEENS_6half_tEfNS_4arch4Sm80ELb0ELb0ELb1ELb0ELb0ELb0ELb0ELb0ELi2ELi4ELi4ELi4ELb0EEENS1_24CollectiveEpilogueBwdGQAISA_fSD_Li256ELb0ELb0EEENS1_19SingleTileSchedulerILb0ELb0ELb0ELi128EEEEEEEEEvNT_6ParamsE$_ZZN4cute6detail16composition_implINS_5tupleIJNS_1CILi8EEENS3_ILi2EEES5_S5_S4_S5_EEENS2_IJNS3_ILi1EEEiiiNS3_ILi72EEENS3_ILi512EEEEEENS2_IJNS2_IJS5_S5_S5_EEES5_NS3_ILi4EEEEEENS2_IJNS2_IJS7_S9_S4_EEENS3_ILi4096EEENS3_ILi16EEEEEEEEDaRKT_RKT0_RKT1_RKT2_ENKUlRKT_RKT0_E_clISB_SE_EEDaSW_SZ_,@function
        .size           $_ZN7cutlass13device_kernelIN5flash19enable_sm80_to_sm89INS1_16FlashAttnBwdSm80INS1_25CollectiveMainloopBwdSm80ILi2ELi2EN4cute5tupleIJNS5_1CILi128EEES8_NS7_ILi64EEEEEENS_6half_tEfNS_4arch4Sm80ELb0ELb0ELb1ELb0ELb0ELb0ELb0ELb0ELi2ELi4ELi4ELi4ELb0EEENS1_24CollectiveEpilogueBwdGQAISA_fSD_Li256ELb0ELb0EEENS1_19SingleTileSchedulerILb0ELb0ELb0ELi128EEEEEEEEEvNT_6ParamsE$_ZZN4cute6detail16composition_implINS_5tupleIJNS_1CILi8EEENS3_ILi2EEES5_S5_S4_S5_EEENS2_IJNS3_ILi1EEEiiiNS3_ILi72EEENS3_ILi512EEEEEENS2_IJNS2_IJS5_S5_S5_EEES5_NS3_ILi4EEEEEENS2_IJNS2_IJS7_S9_S4_EEENS3_ILi4096EEENS3_ILi16EEEEEEEEDaRKT_RKT0_RKT1_RKT2_ENKUlRKT_RKT0_E_clISB_SE_EEDaSW_SZ_,($_ZN7cutlass13device_kernelIN5flash19enable_sm80_to_sm89INS1_16FlashAttnBwdSm80INS1_25CollectiveMainloopBwdSm80ILi2ELi2EN4cute5tupleIJNS5_1CILi128EEES8_NS7_ILi64EEEEEENS_6half_tEfNS_4arch4Sm80ELb0ELb0ELb1ELb0ELb0ELb0ELb0ELb0ELi2ELi4ELi4ELi4ELb0EEENS1_24CollectiveEpilogueBwdGQAISA_fSD_Li256ELb0ELb0EEENS1_19SingleTileSchedulerILb0ELb0ELb0ELi128EEEEEEEEEvNT_6ParamsE$_ZZN4cute6detail16composition_implINS_5tupleIJNS_1CILi8EEENS3_ILi2EEES5_S5_S4_S5_EEENS2_IJNS3_ILi1EEEiiiNS3_ILi72EEENS3_ILi512EEEEEENS2_IJNS2_IJS5_S5_S5_EEES5_NS3_ILi4EEEEEENS2_IJNS2_IJS7_S9_S4_EEENS3_ILi4096EEENS3_ILi16EEEEEEEEDaRKT_RKT0_RKT1_RKT2_ENKUlRKT_RKT0_E_clISC_SG_EEDaSW_SZ_ - $_ZN7cutlass13device_kernelIN5flash19enable_sm80_to_sm89INS1_16FlashAttnBwdSm80INS1_25CollectiveMainloopBwdSm80ILi2ELi2EN4cute5tupleIJNS5_1CILi128EEES8_NS7_ILi64EEEEEENS_6half_tEfNS_4arch4Sm80ELb0ELb0ELb1ELb0ELb0ELb0ELb0ELb0ELi2ELi4ELi4ELi4ELb0EEENS1_24CollectiveEpilogueBwdGQAISA_fSD_Li256ELb0ELb0EEENS1_19SingleTileSchedulerILb0ELb0ELb0ELi128EEEEEEEEEvNT_6ParamsE$_ZZN4cute6detail16composition_implINS_5tupleIJNS_1CILi8EEENS3_ILi2EEES5_S5_S4_S5_EEENS2_IJNS3_ILi1EEEiiiNS3_ILi72EEENS3_ILi512EEEEEENS2_IJNS2_IJS5_S5_S5_EEES5_NS3_ILi4EEEEEENS2_IJNS2_IJS7_S9_S4_EEENS3_ILi4096EEENS3_ILi16EEEEEEEEDaRKT_RKT0_RKT1_RKT2_ENKUlRKT_RKT0_E_clISB_SE_EEDaSW_SZ_)
$_ZN7cutlass13device_kernelIN5flash19enable_sm80_to_sm89INS1_16FlashAttnBwdSm80INS1_25CollectiveMainloopBwdSm80ILi2ELi2EN4cute5tupleIJNS5_1CILi128EEES8_NS7_ILi64EEEEEENS_6half_tEfNS_4arch4Sm80ELb0ELb0ELb1ELb0ELb0ELb0ELb0ELb0ELi2ELi4ELi4ELi4ELb0EEENS1_24CollectiveEpilogueBwdGQAISA_fSD_Li256ELb0ELb0EEENS1_19SingleTileSchedulerILb0ELb0ELb0ELi128EEEEEEEEEvNT_6ParamsE$_ZZN4cute6detail16composition_implINS_5tupleIJNS_1CILi8EEENS3_ILi2EEES5_S5_S4_S5_EEENS2_IJNS3_ILi1EEEiiiNS3_ILi72EEENS3_ILi512EEEEEENS2_IJNS2_IJS5_S5_S5_EEES5_NS3_ILi4EEEEEENS2_IJNS2_IJS7_S9_S4_EEENS3_ILi4096EEENS3_ILi16EEEEEEEEDaRKT_RKT0_RKT1_RKT2_ENKUlRKT_RKT0_E_clISB_SE_EEDaSW_SZ_:
[----:B------:R-:W-:-:S06]  /*8ce0*/  IADD3 R4, R72, -c[0x0][0x20], RZ ;  /* 0x8000080048047a10 */ /* 0x000fcc0007ffe0ff */
[----:B------:R-:W5:Y:S01]  /*8cf0*/  LDL R4, [R4] ;  /* 0x0000000004047983 */ /* 0x000f620000100800 */
[----:B------:R-:W-:Y:S01]  /*8d00*/  IMAD.MOV.U32 R2, RZ, RZ, R6 ;  /* 0x000000ffff027224 */ /* 0x000fe200078e0006 */
[----:B------:R-:W-:-:S04]  /*8d10*/  MOV R3, 0x0 ;  /* 0x0000000000037802 */ /* 0x000fc80000000f00 */
[----:B------:R-:W-:Y:S05]  /*8d20*/  RET.REL.NODEC R2 `(_ZN7cutlass13device_kernelIN5flash19enable_sm80_to_sm89INS1_16FlashAttnBwdSm80INS1_25CollectiveMainloopBwdSm80ILi2ELi2EN4cute5tupleIJNS5_1CILi128EEES8_NS7_ILi64EEEEEENS_6half_tEfNS_4arch4Sm80ELb0ELb0ELb1ELb0ELb0ELb0ELb0ELb0ELi2ELi4ELi4ELi4ELb0EEENS1_24CollectiveEpilogueBwdGQAISA_fSD_Li256ELb0ELb0EEENS1_19SingleTileSchedulerILb0ELb0ELb0ELi128EEEEEEEEEvNT_6ParamsE) ;  /* 0xffff72d002007950 */ /* 0x000fea0003c3ffff */
        .type           $_ZN7cutlass13device_kernelIN5flash19enable_sm80_to_sm89INS1_16FlashAttnBwdSm80INS1_25CollectiveMainloopBwdSm80ILi2ELi2EN4cute5tupleIJNS5_1CILi128EEES8_NS7_ILi64EEEEEENS_6half_tEfNS_4arch4Sm80ELb0ELb0ELb1ELb0ELb0ELb0ELb0ELb0ELi2ELi4ELi4ELi4ELb0EEENS1_24CollectiveEpilogueBwdGQAISA_fSD_Li256ELb0ELb0EEENS1_19SingleTileSchedulerILb0ELb0ELb0ELi128EEEEEEEEEvNT_6ParamsE$_ZZN4cute6detail16composition_implINS_5tupleIJNS_1CILi8EEENS3_ILi2EEES5_S5_S4_S5_EEENS2_IJNS3_ILi1EEEiiiNS3_ILi72EEENS3_ILi512EEEEEENS2_IJNS2_IJS5_S5_S5_EEES5_NS3_ILi4EEEEEENS2_IJNS2_IJS7_S9_S4_EEENS3_ILi4096EEENS3_ILi16EEEEEEEEDaRKT_RKT0_RKT1_RKT2_ENKUlRKT_RKT0_E_clISC_SG_EEDaSW_SZ_,@function
        .size           $_ZN7cutlass13device_kernelIN5flash19enable_sm80_to_sm89INS1_16FlashAttnBwdSm80INS1_25CollectiveMainloopBwdSm80ILi2ELi2EN4cute5tupleIJNS5_1CILi128EEES8_NS7_ILi64EEEEEENS_6half_tEfNS_4arch4Sm80ELb0ELb0ELb1ELb0ELb0ELb0ELb0ELb0ELi2ELi4ELi4ELi4ELb0EEENS1_24CollectiveEpilogueBwdGQAISA_fSD_Li256ELb0ELb0EEENS1_19SingleTileSchedulerILb0ELb0ELb0ELi128EEEEEEEEEvNT_6ParamsE$_ZZN4cute6detail16composition_implINS_5tupleIJNS_1CILi8EEENS3_ILi2EEES5_S5_S4_S5_EEENS2_IJNS3_ILi1EEEiiiNS3_ILi72EEENS3_ILi512EEEEEENS2_IJNS2_IJS5_S5_S5_EEES5_NS3_ILi4EEEEEENS2_IJNS2_IJS7_S9_S4_EEENS3_ILi4096EEENS3_ILi16EEEEEEEEDaRKT_RKT0_RKT1_RKT2_ENKUlRKT_RKT0_E_clISC_SG_EEDaSW_SZ_,($_ZN7cutlass13device_kernelIN5flash19enable_sm80_to_sm89INS1_16FlashAttnBwdSm80INS1_25CollectiveMainloopBwdSm80ILi2ELi2EN4cute5tupleIJNS5_1CILi128EEES8_NS7_ILi64EEEEEENS_6half_tEfNS_4arch4Sm80ELb0ELb0ELb1ELb0ELb0ELb0ELb0ELb0ELi2ELi4ELi4ELi4ELb0EEENS1_24CollectiveEpilogueBwdGQAISA_fSD_Li256ELb0ELb0EEENS1_19SingleTileSchedulerILb0ELb0ELb0ELi128EEEEEEEEEvNT_6ParamsE$_ZZN4cute6upcastILi2ENS_5tupleIJNS1_IJNS_1CILi1EEENS1_IJNS2_ILi2EEES4_S4_EEEEEES4_NS1_IJS4_S4_EEEEEENS1_IJNS1_IJNS2_ILi0EEENS1_IJS3_NS2_ILi512EEEiEEEEEENS2_ILi4096EEENS1_IJiNS2_ILi8192EEEEEEEEEEEDaRKT0_RKT1_ENKUlRKT_RKT0_E_clIS6_SC_EEDaSP_SS_ - $_ZN7cutlass13device_kernelIN5flash19enable_sm80_to_sm89INS1_16FlashAttnBwdSm80INS1_25CollectiveMainloopBwdSm80ILi2ELi2EN4cute5tupleIJNS5_1CILi128EEES8_NS7_ILi64EEEEEENS_6half_tEfNS_4arch4Sm80ELb0ELb0ELb1ELb0ELb0ELb0ELb0ELb0ELi2ELi4ELi4ELi4ELb0EEENS1_24CollectiveEpilogueBwdGQAISA_fSD_Li256ELb0ELb0EEENS1_19SingleTileSchedulerILb0ELb0ELb0ELi128EEEEEEEEEvNT_6ParamsE$_ZZN4cute6detail16composition_implINS_5tupleIJNS_1CILi8EEENS3_ILi2EEES5_S5_S4_S5_EEENS2_IJNS3_ILi1EEEiiiNS3_ILi72EEENS3_ILi512EEEEEENS2_IJNS2_IJS5_S5_S5_EEES5_NS3_ILi4EEEEEENS2_IJNS2_IJS7_S9_S4_EEENS3_ILi4096EEENS3_ILi16EEEEEEEEDaRKT_RKT0_RKT1_RKT2_ENKUlRKT_RKT0_E_clISC_SG_EEDaSW_SZ_)
$_ZN7cutlass13device_kernelIN5flash19enable_sm80_to_sm89INS1_16FlashAttnBwdSm80INS1_25CollectiveMainloopBwdSm80ILi2ELi2EN4cute5tupleIJNS5_1CILi128EEES8_NS7_ILi64EEEEEENS_6half_tEfNS_4arch4Sm80ELb0ELb0ELb1ELb0ELb0ELb0ELb0ELb0ELi2ELi4ELi4ELi4ELb0EEENS1_24CollectiveEpilogueBwdGQAISA_fSD_Li256ELb0ELb0EEENS1_19SingleTileSchedulerILb0ELb0ELb0ELi128EEEEEEEEEvNT_6ParamsE$_ZZN4cute6detail16composition_implINS_5tupleIJNS_1CILi8EEENS3_ILi2EEES5_S5_S4_S5_EEENS2_IJNS3_ILi1EEEiiiNS3_ILi72EEENS3_ILi512EEEEEENS2_IJNS2_IJS5_S5_S5_EEES5_NS3_ILi4EEEEEENS2_IJNS2_IJS7_S9_S4_EEENS3_ILi4096EEENS3_ILi16EEEEEEEEDaRKT_RKT0_RKT1_RKT2_ENKUlRKT_RKT0_E_clISC_SG_EEDaSW_SZ_:
[----:B------:R-:W-:-:S05]  /*8d30*/  IADD3 R5, R72, -c[0x0][0x20], RZ ;  /* 0x8000080048057a10 */ /* 0x000fca0007ffe0ff */
[----:B------:R1:W5:Y:S04]  /*8d40*/  LDL R3, [R5+0x8] ;  /* 0x0000080005037983 */ /* 0x0003680000100800 */
[----:B------:R1:W5:Y:S01]  /*8d50*/  LDL R2, [R5+0x4] ;  /* 0x0000040005027983 */ /* 0x0003620000100800 */
[----:B------:R-:W-:Y:S01]  /*8d60*/  IMAD.MOV.U32 R30, RZ, RZ, R6 ;  /* 0x000000ffff1e7224 */ /* 0x000fe200078e0006 */
[----:B------:R-:W-:-:S04]  /*8d70*/  MOV R31, 0x0 ;  /* 0x00000000001f7802 */ /* 0x000fc80000000f00 */
[----:B------:R-:W-:Y:S05]  /*8d80*/  RET.REL.NODEC R30 `(_ZN7cutlass13device_kernelIN5flash19enable_sm80_to_sm89INS1_16FlashAttnBwdSm80INS1_25CollectiveMainloopBwdSm80ILi2ELi2EN4cute5tupleIJNS5_1CILi128EEES8_NS7_ILi64EEEEEENS_6half_tEfNS_4arch4Sm80ELb0ELb0ELb1ELb0ELb0ELb0ELb0ELb0ELi2ELi4ELi4ELi4ELb0EEENS1_24CollectiveEpilogueBwdGQAISA_fSD_Li256ELb0ELb0EEENS1_19SingleTileSchedulerILb0ELb0ELb0ELi128EEEEEEEEEvNT_6ParamsE) ;  /* 0xffff72701e007950 */ /* 0x000fea0003c3ffff */
        .type           $_ZN7cutlass13device_kernelIN5flash19enable_sm80_to_sm89INS1_16FlashAttnBwdSm80INS1_25CollectiveMainloopBwdSm80ILi2ELi2EN4cute5tupleIJNS5_1CILi128EEES8_NS7_ILi64EEEEEENS_6half_tEfNS_4arch4Sm80ELb0ELb0ELb1ELb0ELb0ELb0ELb0ELb0ELi2ELi4ELi4ELi4ELb0EEENS1_24CollectiveEpilogueBwdGQAISA_fSD_Li256ELb0ELb0EEENS1_19SingleTileSchedulerILb0ELb0ELb0ELi128EEEEEEEEEvNT_6ParamsE$_ZZN4cute6upcastILi2ENS_5tupleIJNS1_IJNS_1CILi1EEENS1_IJNS2_ILi2EEES4_S4_EEEEEES4_NS1_IJS4_S4_EEEEEENS1_IJNS1_IJNS2_ILi0EEENS1_IJS3_NS2_ILi512EEEiEEEEEENS2_ILi4096EEENS1_IJiNS2_ILi8192EEEEEEEEEEEDaRKT0_RKT1_ENKUlRKT_RKT0_E_clIS6_SC_EEDaSP_SS_,@function
        .size           $_ZN7cutlass13device_kernelIN5flash19enable_sm80_to_sm89INS1_16FlashAttnBwdSm80INS1_25CollectiveMainloopBwdSm80ILi2ELi2EN4cute5tupleIJNS5_1CILi128EEES8_NS7_ILi64EEEEEENS_6half_tEfNS_4arch4Sm80ELb0ELb0ELb1ELb0ELb0ELb0ELb0ELb0ELi2ELi4ELi4ELi4ELb0EEENS1_24CollectiveEpilogueBwdGQAISA_fSD_Li256ELb0ELb0EEENS1_19SingleTileSchedulerILb0ELb0ELb0ELi128EEEEEEEEEvNT_6ParamsE$_ZZN4cute6upcastILi2ENS_5tupleIJNS1_IJNS_1CILi1EEENS1_IJNS2_ILi2EEES4_S4_EEEEEES4_NS1_IJS4_S4_EEEEEENS1_IJNS1_IJNS2_ILi0EEENS1_IJS3_NS2_ILi512EEEiEEEEEENS2_ILi4096EEENS1_IJiNS2_ILi8192EEEEEEEEEEEDaRKT0_RKT1_ENKUlRKT_RKT0_E_clIS6_SC_EEDaSP_SS_,($_ZN7cutlass13device_kernelIN5flash19enable_sm80_to_sm89INS1_16FlashAttnBwdSm80INS1_25CollectiveMainloopBwdSm80ILi2ELi2EN4cute5tupleIJNS5_1CILi128EEES8_NS7_ILi64EEEEEENS_6half_tEfNS_4arch4Sm80ELb0ELb0ELb1ELb0ELb0ELb0ELb0ELb0ELi2ELi4ELi4ELi4ELb0EEENS1_24CollectiveEpilogueBwdGQAISA_fSD_Li256ELb0ELb0EEENS1_19SingleTileSchedulerILb0ELb0ELb0ELi128EEEEEEEEEvNT_6ParamsE$_ZZN4cute6upcastILi2ENS_5tupleIJNS1_IJNS_1CILi1EEENS1_IJNS2_ILi2EEES4_S4_EEEEEES4_NS1_IJS4_S4_EEEEEENS1_IJNS1_IJNS2_ILi0EEENS1_IJS3_NS2_ILi512EEEiEEEEEENS2_ILi4096EEENS1_IJiNS2_ILi8192EEEEEEEEEEEDaRKT0_RKT1_ENKUlRKT_RKT0_E_clIS7_SF_EEDaSP_SS_ - $_ZN7cutlass13device_kernelIN5flash19enable_sm80_to_sm89INS1_16FlashAttnBwdSm80INS1_25CollectiveMainloopBwdSm80ILi2ELi2EN4cute5tupleIJNS5_1CILi128EEES8_NS7_ILi64EEEEEENS_6half_tEfNS_4arch4Sm80ELb0ELb0ELb1ELb0ELb0ELb0ELb0ELb0ELi2ELi4ELi4ELi4ELb0EEENS1_24CollectiveEpilogueBwdGQAISA_fSD_Li256ELb0ELb0EEENS1_19SingleTileSchedulerILb0ELb0ELb0ELi128EEEEEEEEEvNT_6ParamsE$_ZZN4cute6upcastILi2ENS_5tupleIJNS1_IJNS_1CILi1EEENS1_IJNS2_ILi2EEES4_S4_EEEEEES4_NS1_IJS4_S4_EEEEEENS1_IJNS1_IJNS2_ILi0EEENS1_IJS3_NS2_ILi512EEEiEEEEEENS2_ILi4096EEENS1_IJiNS2_ILi8192EEEEEEEEEEEDaRKT0_RKT1_ENKUlRKT_RKT0_E_clIS6_SC_EEDaSP_SS_)
$_ZN7cutlass13device_kernelIN5flash19enable_sm80_to_sm89INS1_16FlashAttnBwdSm80INS1_25CollectiveMainloopBwdSm80ILi2ELi2EN4cute5tupleIJNS5_1CILi128EEES8_NS7_ILi64EEEEEENS_6half_tEfNS_4arch4Sm80ELb0ELb0ELb1ELb0ELb0ELb0ELb0ELb0ELi2ELi4ELi4ELi4ELb0EEENS1_24CollectiveEpilogueBwdGQAISA_fSD_Li256ELb0ELb0EEENS1_19SingleTileSchedulerILb0ELb0ELb0ELi128EEEEEEEEEvNT_6ParamsE$_ZZN4cute6upcastILi2ENS_5tupleIJNS1_IJNS_1CILi1EEENS1_IJNS2_ILi2EEES4_S4_EEEEEES4_NS1_IJS4_S4_EEEEEENS1_IJNS1_IJNS2_ILi0EEENS1_IJS3_NS2_ILi512EEEiEEEEEENS2_ILi4096EEENS1_IJiNS2_ILi8192EEEEEEEEEEEDaRKT0_RKT1_ENKUlRKT_RKT0_E_clIS6_SC_EEDaSP_SS_:
[----:B------:R-:W-:-:S06]  /*8d90*/  IADD3 R3, R4, -c[0x0][0x20], RZ ;  /* 0x8000080004037a10 */ /* 0x000fcc0007ffe0ff */
[----:B------:R-:W2:Y:S02]  /*8da0*/  LDL R3, [R3] ;  /* 0x0000000003037983 */ /* 0x000ea40000100800 */
[----:B--2---:R-:W-:Y:S01]  /*8db0*/  LEA.HI R18, R3, R3, RZ, 0x1 ;  /* 0x0000000303127211 */ /* 0x004fe200078f08ff */
[----:B------:R-:W-:-:S03]  /*8dc0*/  IMAD.MOV.U32 R3, RZ, RZ, 0x0 ;  /* 0x00000000ff037424 */ /* 0x000fc600078e00ff */
[----:B------:R-:W-:Y:S01]  /*8dd0*/  SHF.R.S32.HI R18, RZ, 0x1, R18 ;  /* 0x00000001ff127819 */ /* 0x000fe20000011412 */
[----:B------:R-:W-:Y:S06]  /*8de0*/  RET.REL.NODEC R2 `(_ZN7cutlass13device_kernelIN5flash19enable_sm80_to_sm89INS1_16FlashAttnBwdSm80INS1_25CollectiveMainloopBwdSm80ILi2ELi2EN4cute5tupleIJNS5_1CILi128EEES8_NS7_ILi64EEEEEENS_6half_tEfNS_4arch4Sm80ELb0ELb0ELb1ELb0ELb0ELb0ELb0ELb0ELi2ELi4ELi4ELi4ELb0EEENS1_24CollectiveEpilogueBwdGQAISA_fSD_Li256ELb0ELb0EEENS1_19SingleTileSchedulerILb0ELb0ELb0ELi128EEEEEEEEEvNT_6ParamsE) ;  /* 0xffff721002007950 */ /* 0x000fec0003c3ffff */
        .type           $_ZN7cutlass13device_kernelIN5flash19enable_sm80_to_sm89INS1_16FlashAttnBwdSm80INS1_25CollectiveMainloopBwdSm80ILi2ELi2EN4cute5tupleIJNS5_1CILi128EEES8_NS7_ILi64EEEEEENS_6half_tEfNS_4arch4Sm80ELb0ELb0ELb1ELb0ELb0ELb0ELb0ELb0ELi2ELi4ELi4ELi4ELb0EEENS1_24CollectiveEpilogueBwdGQAISA_fSD_Li256ELb0ELb0EEENS1_19SingleTileSchedulerILb0ELb0ELb0ELi128EEEEEEEEEvNT_6ParamsE$_ZZN4cute6upcastILi2ENS_5tupleIJNS1_IJNS_1CILi1EEENS1_IJNS2_ILi2EEES4_S4_EEEEEES4_NS1_IJS4_S4_EEEEEENS1_IJNS1_IJNS2_ILi0EEENS1_IJS3_NS2_ILi512EEEiEEEEEENS2_ILi4096EEENS1_IJiNS2_ILi8192EEEEEEEEEEEDaRKT0_RKT1_ENKUlRKT_RKT0_E_clIS7_SF_EEDaSP_SS_,@function
        .size           $_ZN7cutlass13device_kernelIN5flash19enable_sm80_to_sm89INS1_16FlashAttnBwdSm80INS1_25CollectiveMainloopBwdSm80ILi2ELi2EN4cute5tupleIJNS5_1CILi128EEES8_NS7_ILi64EEEEEENS_6half_tEfNS_4arch4Sm80ELb0ELb0ELb1ELb0ELb0ELb0ELb0ELb0ELi2ELi4ELi4ELi4ELb0EEENS1_24CollectiveEpilogueBwdGQAISA_fSD_Li256ELb0ELb0EEENS1_19SingleTileSchedulerILb0ELb0ELb0ELi128EEEEEEEEEvNT_6ParamsE$_ZZN4cute6upcastILi2ENS_5tupleIJNS1_IJNS_1CILi1EEENS1_IJNS2_ILi2EEES4_S4_EEEEEES4_NS1_IJS4_S4_EEEEEENS1_IJNS1_IJNS2_ILi0EEENS1_IJS3_NS2_ILi512EEEiEEEEEENS2_ILi4096EEENS1_IJiNS2_ILi8192EEEEEEEEEEEDaRKT0_RKT1_ENKUlRKT_RKT0_E_clIS7_SF_EEDaSP_SS_,($_ZN7cutlass13device_kernelIN5flash19enable_sm80_to_sm89INS1_16FlashAttnBwdSm80INS1_25CollectiveMainloopBwdSm80ILi2ELi2EN4cute5tupleIJNS5_1CILi128EEES8_NS7_ILi64EEEEEENS_6half_tEfNS_4arch4Sm80ELb0ELb0ELb1ELb0ELb0ELb0ELb0ELb0ELi2ELi4ELi4ELi4ELb0EEENS1_24CollectiveEpilogueBwdGQAISA_fSD_Li256ELb0ELb0EEENS1_19SingleTileSchedulerILb0ELb0ELb0ELi128EEEEEEEEEvNT_6ParamsE$_ZZN4cute7flattenINS_5tupleIJNS1_IJNS_1CILi0EEENS1_IJNS2_ILi1EEENS2_ILi512EEEiEEEEEENS2_ILi4096EEENS1_IJiNS2_ILi8192EEEEEEEEEEEDaRKT_ENKUlRKT_E_clIS7_EEDaSH_ - $_ZN7cutlass13device_kernelIN5flash19enable_sm80_to_sm89INS1_16FlashAttnBwdSm80INS1_25CollectiveMainloopBwdSm80ILi2ELi2EN4cute5tupleIJNS5_1CILi128EEES8_NS7_ILi64EEEEEENS_6half_tEfNS_4arch4Sm80ELb0ELb0ELb1ELb0ELb0ELb0ELb0ELb0ELi2ELi4ELi4ELi4ELb0EEENS1_24CollectiveEpilogueBwdGQAISA_fSD_Li256ELb0ELb0EEENS1_19SingleTileSchedulerILb0ELb0ELb0ELi128EEEEEEEEEvNT_6ParamsE$_ZZN4cute6upcastILi2ENS_5tupleIJNS1_IJNS_1CILi1EEENS1_IJNS2_ILi2EEES4_S4_EEEEEES4_NS1_IJS4_S4_EEEEEENS1_IJNS1_IJNS2_ILi0EEENS1_IJS3_NS2_ILi512EEEiEEEEEENS2_ILi4096EEENS1_IJiNS2_ILi8192EEEEEEEEEEEDaRKT0_RKT1_ENKUlRKT_RKT0_E_clIS7_SF_EEDaSP_SS_)
$_ZN7cutlass13device_kernelIN5flash19enable_sm80_to_sm89INS1_16FlashAttnBwdSm80INS1_25CollectiveMainloopBwdSm80ILi2ELi2EN4cute5tupleIJNS5_1CILi128EEES8_NS7_ILi64EEEEEENS_6half_tEfNS_4arch4Sm80ELb0ELb0ELb1ELb0ELb0ELb0ELb0ELb0ELi2ELi4ELi4ELi4ELb0EEENS1_24CollectiveEpilogueBwdGQAISA_fSD_Li256ELb0ELb0EEENS1_19SingleTileSchedulerILb0ELb0ELb0ELi128EEEEEEEEEvNT_6ParamsE$_ZZN4cute6upcastILi2ENS_5tupleIJNS1_IJNS_1CILi1EEENS1_IJNS2_ILi2EEES4_S4_EEEEEES4_NS1_IJS4_S4_EEEEEENS1_IJNS1_IJNS2_ILi0EEENS1_IJS3_NS2_ILi512EEEiEEEEEENS2_ILi4096EEENS1_IJiNS2_ILi8192EEEEEEEEEEEDaRKT0_RKT1_ENKUlRKT_RKT0_E_clIS7_SF_EEDaSP_SS_:
[----:B------:R-:W-:Y:S01]  /*8df0*/  IMAD.MOV.U32 R20, RZ, RZ, R6 ;  /* 0x000000ffff147224 */ /* 0x000fe200078e0006 */
[----:B------:R-:W-:Y:S01]  /*8e00*/  LEA.HI R2, R2, R2, RZ, 0x1 ;  /* 0x0000000202027211 */ /* 0x000fe200078f08ff */
[----:B------:R-:W-:-:S03]  /*8e10*/  IMAD.MOV.U32 R21, RZ, RZ, 0x0 ;  /* 0x00000000ff157424 */ /* 0x000fc600078e00ff */
[----:B------:R-:W-:Y:S01]  /*8e20*/  SHF.R.S32.HI R2, RZ, 0x1, R2 ;  /* 0x00000001ff027819 */ /* 0x000fe20000011402 */
[----:B------:R-:W-:Y:S06]  /*8e30*/  RET.REL.NODEC R20 `(_ZN7cutlass13device_kernelIN5flash19enable_sm80_to_sm89INS1_16FlashAttnBwdSm80INS1_25CollectiveMainloopBwdSm80ILi2ELi2EN4cute5tupleIJNS5_1CILi128EEES8_NS7_ILi64EEEEEENS_6half_tEfNS_4arch4Sm80ELb0ELb0ELb1ELb0ELb0ELb0ELb0ELb0ELi2ELi4ELi4ELi4ELb0EEENS1_24CollectiveEpilogueBwdGQAISA_fSD_Li256ELb0ELb0EEENS1_19SingleTileSchedulerILb0ELb0ELb0ELi128EEEEEEEEEvNT_6ParamsE) ;  /* 0xffff71c014007950 */ /* 0x000fec0003c3ffff */
        .type           $_ZN7cutlass13device_kernelIN5flash19enable_sm80_to_sm89INS1_16FlashAttnBwdSm80INS1_25CollectiveMainloopBwdSm80ILi2ELi2EN4cute5tupleIJNS5_1CILi128EEES8_NS7_ILi64EEEEEENS_6half_tEfNS_4arch4Sm80ELb0ELb0ELb1ELb0ELb0ELb0ELb0ELb0ELi2ELi4ELi4ELi4ELb0EEENS1_24CollectiveEpilogueBwdGQAISA_fSD_Li256ELb0ELb0EEENS1_19SingleTileSchedulerILb0ELb0ELb0ELi128EEEEEEEEEvNT_6ParamsE$_ZZN4cute7flattenINS_5tupleIJNS1_IJNS_1CILi0EEENS1_IJNS2_ILi1EEENS2_ILi512EEEiEEEEEENS2_ILi4096EEENS1_IJiNS2_ILi8192EEEEEEEEEEEDaRKT_ENKUlRKT_E_clIS7_EEDaSH_,@function
        .size           $_ZN7cutlass13device_kernelIN5flash19enable_sm80_to_sm89INS1_16FlashAttnBwdSm80INS1_25CollectiveMainloopBwdSm80ILi2ELi2EN4cute5tupleIJNS5_1CILi128EEES8_NS7_ILi64EEEEEENS_6half_tEfNS_4arch4Sm80ELb0ELb0ELb1ELb0ELb0ELb0ELb0ELb0ELi2ELi4ELi4ELi4ELb0EEENS1_24CollectiveEpilogueBwdGQAISA_fSD_Li256ELb0ELb0EEENS1_19SingleTileSchedulerILb0ELb0ELb0ELi128EEEEEEEEEvNT_6ParamsE$_ZZN4cute7flattenINS_5tupleIJNS1_IJNS_1CILi0EEENS1_IJNS2_ILi1EEENS2_ILi512EEEiEEEEEENS2_ILi4096EEENS1_IJiNS2_ILi8192EEEEEEEEEEEDaRKT_ENKUlRKT_E_clIS7_EEDaSH_,($_ZN7cutlass13device_kernelIN5flash19enable_sm80_to_sm89INS1_16FlashAttnBwdSm80INS1_25CollectiveMainloopBwdSm80ILi2ELi2EN4cute5tupleIJNS5_1CILi128EEES8_NS7_ILi64EEEEEENS_6half_tEfNS_4arch4Sm80ELb0ELb0ELb1ELb0ELb0ELb0ELb0ELb0ELi2ELi4ELi4ELi4ELb0EEENS1_24CollectiveEpilogueBwdGQAISA_fSD_Li256ELb0ELb0EEENS1_19SingleTileSchedulerILb0ELb0ELb0ELi128EEEEEEEEEvNT_6ParamsE$_ZZN4cute7flattenINS_5tupleIJNS1_IJNS_1CILi0EEENS1_IJNS2_ILi1EEENS2_ILi512EEEiEEEEEENS2_ILi4096EEENS1_IJiNS2_ILi8192EEEEEEEEEEEDaRKT_ENKUlRKT_E_clISA_EEDaSH_ - $_ZN7cutlass13device_kernelIN5flash19enable_sm80_to_sm89INS1_16FlashAttnBwdSm80INS1_25CollectiveMainloopBwdSm80ILi2ELi2EN4cute5tupleIJNS5_1CILi128EEES8_NS7_ILi64EEEEEENS_6half_tEfNS_4arch4Sm80ELb0ELb0ELb1ELb0ELb0ELb0ELb0ELb0ELi2ELi4ELi4ELi4ELb0EEENS1_24CollectiveEpilogueBwdGQAISA_fSD_Li256ELb0ELb0EEENS1_19SingleTileSchedulerILb0ELb0ELb0ELi128EEEEEEEEEvNT_6ParamsE$_ZZN4cute7flattenINS_5tupleIJNS1_IJNS_1CILi0EEENS1_IJNS2_ILi1EEENS2_ILi512EEEiEEEEEENS2_ILi4096EEENS1_IJiNS2_ILi8192EEEEEEEEEEEDaRKT_ENKUlRKT_E_clIS7_EEDaSH_)
$_ZN7cutlass13device_kernelIN5flash19enable_sm80_to_sm89INS1_16FlashAttnBwdSm80INS1_25CollectiveMainloopBwdSm80ILi2ELi2EN4cute5tupleIJNS5_1CILi128EEES8_NS7_ILi64EEEEEENS_6half_tEfNS_4arch4Sm80ELb0ELb0ELb1ELb0ELb0ELb0ELb0ELb0ELi2ELi4ELi4ELi4ELb0EEENS1_24CollectiveEpilogueBwdGQAISA_fSD_Li256ELb0ELb0EEENS1_19SingleTileSchedulerILb0ELb0ELb0ELi128EEEEEEEEEvNT_6ParamsE$_ZZN4cute7flattenINS_5tupleIJNS1_IJNS_1CILi0EEENS1_IJNS2_ILi1EEENS2_ILi512EEEiEEEEEENS2_ILi4096EEENS1_IJiNS2_ILi8192EEEEEEEEEEEDaRKT_ENKUlRKT_E_clIS7_EEDaSH_:
[----:B------:R-:W-:-:S04]  /*8e40*/  MOV R3, 0x0 ;  /* 0x0000000000037802 */ /* 0x000fc80000000f00 */
[----:B------:R-:W-:Y:S05]  /*8e50*/  RET.REL.NODEC R2 `(_ZN7cutlass13device_kernelIN5flash19enable_sm80_to_sm89INS1_16FlashAttnBwdSm80INS1_25CollectiveMainloopBwdSm80ILi2ELi2EN4cute5tupleIJNS5_1CILi128EEES8_NS7_ILi64EEEEEENS_6half_tEfNS_4arch4Sm80ELb0ELb0ELb1ELb0ELb0ELb0ELb0ELb0ELi2ELi4ELi4ELi4ELb0EEENS1_24CollectiveEpilogueBwdGQAISA_fSD_Li256ELb0ELb0EEENS1_19SingleTileSchedulerILb0ELb0ELb0ELi128EEEEEEEEEvNT_6ParamsE) ;  /* 0xffff71a002007950 */ /* 0x000fea0003c3ffff */
        .type           $_ZN7cutlass13device_kernelIN5flash19enable_sm80_to_sm89INS1_16FlashAttnBwdSm80INS1_25CollectiveMainloopBwdSm80ILi2ELi2EN4cute5tupleIJNS5_1CILi128EEES8_NS7_ILi64EEEEEENS_6half_tEfNS_4arch4Sm80ELb0ELb0ELb1ELb0ELb0ELb0ELb0ELb0ELi2ELi4ELi4ELi4ELb0EEENS1_24CollectiveEpilogueBwdGQAISA_fSD_Li256ELb0ELb0EEENS1_19SingleTileSchedulerILb0ELb0ELb0ELi128EEEEEEEEEvNT_6ParamsE$_ZZN4cute7flattenINS_5tupleIJNS1_IJNS_1CILi0EEENS1_IJNS2_ILi1EEENS2_ILi512EEEiEEEEEENS2_ILi4096EEENS1_IJiNS2_ILi8192EEEEEEEEEEEDaRKT_ENKUlRKT_E_clISA_EEDaSH_,@function
        .size           $_ZN7cutlass13device_kernelIN5flash19enable_sm80_to_sm89INS1_16FlashAttnBwdSm80INS1_25CollectiveMainloopBwdSm80ILi2ELi2EN4cute5tupleIJNS5_1CILi128EEES8_NS7_ILi64EEEEEENS_6half_tEfNS_4arch4Sm80ELb0ELb0ELb1ELb0ELb0ELb0ELb0ELb0ELi2ELi4ELi4ELi4ELb0EEENS1_24CollectiveEpilogueBwdGQAISA_fSD_Li256ELb0ELb0EEENS1_19SingleTileSchedulerILb0ELb0ELb0ELi128EEEEEEEEEvNT_6ParamsE$_ZZN4cute7flattenINS_5tupleIJNS1_IJNS_1CILi0EEENS1_IJNS2_ILi1EEENS2_ILi512EEEiEEEEEENS2_ILi4096EEENS1_IJiNS2_ILi8192EEEEEEEEEEEDaRKT_ENKUlRKT_E_clISA_EEDaSH_,($_ZN7cutlass13device_kernelIN5flash19enable_sm80_to_sm89INS1_16FlashAttnBwdSm80INS1_25CollectiveMainloopBwdSm80ILi2ELi2EN4cute5tupleIJNS5_1CILi128EEES8_NS7_ILi64EEEEEENS_6half_tEfNS_4arch4Sm80ELb0ELb0ELb1ELb0ELb0ELb0ELb0ELb0ELi2ELi4ELi4ELi4ELb0EEENS1_24CollectiveEpilogueBwdGQAISA_fSD_Li256ELb0ELb0EEENS1_19SingleTileSchedulerILb0ELb0ELb0ELi128EEEEEEEEEvNT_6ParamsE$_ZZN4cute7flattenINS_5tupleIJNS_1CILi1EEENS1_IJNS2_ILi8EEEiiEEENS2_ILi64EEENS1_IJiNS2_ILi144EEENS2_ILi288EEEEEENS2_ILi512EEEEEEEEDaRKT_ENKUlRKT_E_clIS5_EEDaSH_ - $_ZN7cutlass13device_kernelIN5flash19enable_sm80_to_sm89INS1_16FlashAttnBwdSm80INS1_25CollectiveMainloopBwdSm80ILi2ELi2EN4cute5tupleIJNS5_1CILi128EEES8_NS7_ILi64EEEEEENS_6half_tEfNS_4arch4Sm80ELb0ELb0ELb1ELb0ELb0ELb0ELb0ELb0ELi2ELi4ELi4ELi4ELb0EEENS1_24CollectiveEpilogueBwdGQAISA_fSD_Li256ELb0ELb0EEENS1_19SingleTileSchedulerILb0ELb0ELb0ELi128EEEEEEEEEvNT_6ParamsE$_ZZN4cute7flattenINS_5tupleIJNS1_IJNS_1CILi0EEENS1_IJNS2_ILi1EEENS2_ILi512EEEiEEEEEENS2_ILi4096EEENS1_IJiNS2_ILi8192EEEEEEEEEEEDaRKT_ENKUlRKT_E_clISA_EEDaSH_)
$_ZN7cutlass13device_kernelIN5flash19enable_sm80_to_sm89INS1_16FlashAttnBwdSm80INS1_25CollectiveMainloopBwdSm80ILi2ELi2EN4cute5tupleIJNS5_1CILi128EEES8_NS7_ILi64EEEEEENS_6half_tEfNS_4arch4Sm80ELb0ELb0ELb1ELb0ELb0ELb0ELb0ELb0ELi2ELi4ELi4ELi4ELb0EEENS1_24CollectiveEpilogueBwdGQAISA_fSD_Li256ELb0ELb0EEENS1_19SingleTileSchedulerILb0ELb0ELb0ELi128EEEEEEEEEvNT_6ParamsE$_ZZN4cute7flattenINS_5tupleIJNS1_IJNS_1CILi0EEENS1_IJNS2_ILi1EEENS2_ILi512EEEiEEEEEENS2_ILi4096EEENS1_IJiNS2_ILi8192EEEEEEEEEEEDaRKT_ENKUlRKT_E_clISA_EEDaSH_:
[----:B------:R-:W-:-:S04]  /*8e60*/  MOV R3, 0x0 ;  /* 0x0000000000037802 */ /* 0x000fc80000000f00 */
[----:B------:R-:W-:Y:S05]  /*8e70*/  RET.REL.NODEC R2 `(_ZN7cutlass13device_kernelIN5flash19enable_sm80_to_sm89INS1_16FlashAttnBwdSm80INS1_25CollectiveMainloopBwdSm80ILi2ELi2EN4cute5tupleIJNS5_1CILi128EEES8_NS7_ILi64EEEEEENS_6half_tEfNS_4arch4Sm80ELb0ELb0ELb1ELb0ELb0ELb0ELb0ELb0ELi2ELi4ELi4ELi4ELb0EEENS1_24CollectiveEpilogueBwdGQAISA_fSD_Li256ELb0ELb0EEENS1_19SingleTileSchedulerILb0ELb0ELb0ELi128EEEEEEEEEvNT_6ParamsE) ;  /* 0xffff718002007950 */ /* 0x000fea0003c3ffff */
        .type           $_ZN7cutlass13device_kernelIN5flash19enable_sm80_to_sm89INS1_16FlashAttnBwdSm80INS1_25CollectiveMainloopBwdSm80ILi2ELi2EN4cute5tupleIJNS5_1CILi128EEES8_NS7_ILi64EEEEEENS_6half_tEfNS_4arch4Sm80ELb0ELb0ELb1ELb0ELb0ELb0ELb0ELb0ELi2ELi4ELi4ELi4ELb0EEENS1_24CollectiveEpilogueBwdGQAISA_fSD_Li256ELb0ELb0EEENS1_19SingleTileSchedulerILb0ELb0ELb0ELi128EEEEEEEEEvNT_6ParamsE$_ZZN4cute7flattenINS_5tupleIJNS_1CILi1EEENS1_IJNS2_ILi8EEEiiEEENS2_ILi64EEENS1_IJiNS2_ILi144EEENS2_ILi288EEEEEENS2_ILi512EEEEEEEEDaRKT_ENKUlRKT_E_clIS5_EEDaSH_,@function
        .size           $_ZN7cutlass13device_kernelIN5flash19enable_sm80_to_sm89INS1_16FlashAttnBwdSm80INS1_25CollectiveMainloopBwdSm80ILi2ELi2EN4cute5tupleIJNS5_1CILi128EEES8_NS7_ILi64EEEEEENS_6half_tEfNS_4arch4Sm80ELb0ELb0ELb1ELb0ELb0ELb0ELb0ELb0ELi2ELi4ELi4ELi4ELb0EEENS1_24CollectiveEpilogueBwdGQAISA_fSD_Li256ELb0ELb0EEENS1_19SingleTileSchedulerILb0ELb0ELb0ELi128EEEEEEEEEvNT_6ParamsE$_ZZN4cute7flattenINS_5tupleIJNS_1CILi1EEENS1_IJNS2_ILi8EEEiiEEENS2_ILi64EEENS1_IJiNS2_ILi144EEENS2_ILi288EEEEEENS2_ILi512EEEEEEEEDaRKT_ENKUlRKT_E_clIS5_EEDaSH_,($_ZN7cutlass13device_kernelIN5flash19enable_sm80_to_sm89INS1_16FlashAttnBwdSm80INS1_25CollectiveMainloopBwdSm80ILi2ELi2EN4cute5tupleIJNS5_1CILi128EEES8_NS7_ILi64EEEEEENS_6half_tEfNS_4arch4Sm80ELb0ELb0ELb1ELb0ELb0ELb0ELb0ELb0ELi2ELi4ELi4ELi4ELb0EEENS1_24CollectiveEpilogueBwdGQAISA_fSD_Li256ELb0ELb0EEENS1_19SingleTileSchedulerILb0ELb0ELb0ELi128EEEEEEEEEvNT_6ParamsE$_ZZN4cute7flattenINS_5tupleIJNS_1CILi1EEENS1_IJNS2_ILi8EEEiiEEENS2_ILi64EEENS1_IJiNS2_ILi144EEENS2_ILi288EEEEEENS2_ILi512EEEEEEEEDaRKT_ENKUlRKT_E_clIS9_EEDaSH_ - $_ZN7cutlass13device_kernelIN5flash19enable_sm80_to_sm89INS1_16FlashAttnBwdSm80INS1_25CollectiveMainloopBwdSm80ILi2ELi2EN4cute5tupleIJNS5_1CILi128EEES8_NS7_ILi64EEEEEENS_6half_tEfNS_4arch4Sm80ELb0ELb0ELb1ELb0ELb0ELb0ELb0ELb0ELi2ELi4ELi4ELi4ELb0EEENS1_24CollectiveEpilogueBwdGQAISA_fSD_Li256ELb0ELb0EEENS1_19SingleTileSchedulerILb0ELb0ELb0ELi128EEEEEEEEEvNT_6ParamsE$_ZZN4cute7flattenINS_5tupleIJNS_1CILi1EEENS1_IJNS2_ILi8EEEiiEEENS2_ILi64EEENS1_IJiNS2_ILi144EEENS2_ILi288EEEEEENS2_ILi512EEEEEEEEDaRKT_ENKUlRKT_E_clIS5_EEDaSH_)
$_ZN7cutlass13device_kernelIN5flash19enable_sm80_to_sm89INS1_16FlashAttnBwdSm80INS1_25CollectiveMainloopBwdSm80ILi2ELi2EN4cute5tupleIJNS5_1CILi128EEES8_NS7_ILi64EEEEEENS_6half_tEfNS_4arch4Sm80ELb0ELb0ELb1ELb0ELb0ELb0ELb0ELb0ELi2ELi4ELi4ELi4ELb0EEENS1_24CollectiveEpilogueBwdGQAISA_fSD_Li256ELb0ELb0EEENS1_19SingleTileSchedulerILb0ELb0ELb0ELi128EEEEEEEEEvNT_6ParamsE$_ZZN4cute7flattenINS_5tupleIJNS_1CILi1EEENS1_IJNS2_ILi8EEEiiEEENS2_ILi64EEENS1_IJiNS2_ILi144EEENS2_ILi288EEEEEENS2_ILi512EEEEEEEEDaRKT_ENKUlRKT_E_clIS5_EEDaSH_:
[----:B------:R-:W-:Y:S02]  /*8e80*/  MOV R34, R4 ;  /* 0x0000000400227202 */ /* 0x000fe40000000f00 */
[----:B------:R-:W-:Y:S02]  /*8e90*/  MOV R35, 0x0 ;  /* 0x0000000000237802 */ /* 0x000fe40000000f00 */
[----:B------:R-:W-:Y:S02]  /*8ea0*/  MOV R5, R3 ;  /* 0x0000000300057202 */ /* 0x000fe40000000f00 */
[----:B------:R-:W-:Y:S05]  /*8eb0*/  RET.REL.NODEC R34 `(_ZN7cutlass13device_kernelIN5flash19enable_sm80_to_sm89INS1_16FlashAttnBwdSm80INS1_25CollectiveMainloopBwdSm80ILi2ELi2EN4cute5tupleIJNS5_1CILi128EEES8_NS7_ILi64EEEEEENS_6half_tEfNS_4arch4Sm80ELb0ELb0ELb1ELb0ELb0ELb0ELb0ELb0ELi2ELi4ELi4ELi4ELb0EEENS1_24CollectiveEpilogueBwdGQAISA_fSD_Li256ELb0ELb0EEENS1_19SingleTileSchedulerILb0ELb0ELb0ELi128EEEEEEEEEvNT_6ParamsE) ;  /* 0xffff714022007950 */ /* 0x000fea0003c3ffff */
        .type           $_ZN7cutlass13device_kernelIN5flash19enable_sm80_to_sm89INS1_16FlashAttnBwdSm80INS1_25CollectiveMainloopBwdSm80ILi2ELi2EN4cute5tupleIJNS5_1CILi128EEES8_NS7_ILi64EEEEEENS_6half_tEfNS_4arch4Sm80ELb0ELb0ELb1ELb0ELb0ELb0ELb0ELb0ELi2ELi4ELi4ELi4ELb0EEENS1_24CollectiveEpilogueBwdGQAISA_fSD_Li256ELb0ELb0EEENS1_19SingleTileSchedulerILb0ELb0ELb0ELi128EEEEEEEEEvNT_6ParamsE$_ZZN4cute7flattenINS_5tupleIJNS_1CILi1EEENS1_IJNS2_ILi8EEEiiEEENS2_ILi64EEENS1_IJiNS2_ILi144EEENS2_ILi288EEEEEENS2_ILi512EEEEEEEEDaRKT_ENKUlRKT_E_clIS9_EEDaSH_,@function
        .size           $_ZN7cutlass13device_kernelIN5flash19enable_sm80_to_sm89INS1_16FlashAttnBwdSm80INS1_25CollectiveMainloopBwdSm80ILi2ELi2EN4cute5tupleIJNS5_1CILi128EEES8_NS7_ILi64EEEEEENS_6half_tEfNS_4arch4Sm80ELb0ELb0ELb1ELb0ELb0ELb0ELb0ELb0ELi2ELi4ELi4ELi4ELb0EEENS1_24CollectiveEpilogueBwdGQAISA_fSD_Li256ELb0ELb0EEENS1_19SingleTileSchedulerILb0ELb0ELb0ELi128EEEEEEEEEvNT_6ParamsE$_ZZN4cute7flattenINS_5tupleIJNS_1CILi1EEENS1_IJNS2_ILi8EEEiiEEENS2_ILi64EEENS1_IJiNS2_ILi144EEENS2_ILi288EEEEEENS2_ILi512EEEEEEEEDaRKT_ENKUlRKT_E_clIS9_EEDaSH_,($_ZN7cutlass13device_kernelIN5flash19enable_sm80_to_sm89INS1_16FlashAttnBwdSm80INS1_25CollectiveMainloopBwdSm80ILi2ELi2EN4cute5tupleIJNS5_1CILi128EEES8_NS7_ILi64EEEEEENS_6half_tEfNS_4arch4Sm80ELb0ELb0ELb1ELb0ELb0ELb0ELb0ELb0ELi2ELi4ELi4ELi4ELb0EEENS1_24CollectiveEpilogueBwdGQAISA_fSD_Li256ELb0ELb0EEENS1_19SingleTileSchedulerILb0ELb0ELb0ELi128EEEEEEEEEvNT_6ParamsE$_ZZN4cute7flattenINS_5tupleIJNS_1CILi1EEENS1_IJiiiEEENS2_ILi64EEENS1_IJNS2_ILi72EEENS2_ILi144EEENS2_ILi288EEEEEENS2_ILi512EEEEEEEEDaRKT_ENKUlRKT_E_clIS4_EEDaSH_ - $_ZN7cutlass13device_kernelIN5flash19enable_sm80_to_sm89INS1_16FlashAttnBwdSm80INS1_25CollectiveMainloopBwdSm80ILi2ELi2EN4cute5tupleIJNS5_1CILi128EEES8_NS7_ILi64EEEEEENS_6half_tEfNS_4arch4Sm80ELb0ELb0ELb1ELb0ELb0ELb0ELb0ELb0ELi2ELi4ELi4ELi4ELb0EEENS1_24CollectiveEpilogueBwdGQAISA_fSD_Li256ELb0ELb0EEENS1_19SingleTileSchedulerILb0ELb0ELb0ELi128EEEEEEEEEvNT_6ParamsE$_ZZN4cute7flattenINS_5tupleIJNS_1CILi1EEENS1_IJNS2_ILi8EEEiiEEENS2_ILi64EEENS1_IJiNS2_ILi144EEENS2_ILi288EEEEEENS2_ILi512EEEEEEEEDaRKT_ENKUlRKT_E_clIS9_EEDaSH_)
$_ZN7cutlass13device_kernelIN5flash19enable_sm80_to_sm89INS1_16FlashAttnBwdSm80INS1_25CollectiveMainloopBwdSm80ILi2ELi2EN4cute5tupleIJNS5_1CILi128EEES8_NS7_ILi64EEEEEENS_6half_tEfNS_4arch4Sm80ELb0ELb0ELb1ELb0ELb0ELb0ELb0ELb0ELi2ELi4ELi4ELi4ELb0EEENS1_24CollectiveEpilogueBwdGQAISA_fSD_Li256ELb0ELb0EEENS1_19SingleTileSchedulerILb0ELb0ELb0ELi128EEEEEEEEEvNT_6ParamsE$_ZZN4cute7flattenINS_5tupleIJNS_1CILi1EEENS1_IJNS2_ILi8EEEiiEEENS2_ILi64EEENS1_IJiNS2_ILi144EEENS2_ILi288EEEEEENS2_ILi512EEEEEEEEDaRKT_ENKUlRKT_E_clIS9_EEDaSH_:
[----:B------:R-:W-:Y:S02]  /*8ec0*/  MOV R34, R4 ;  /* 0x0000000400227202 */ /* 0x000fe40000000f00 */
[----:B------:R-:W-:-:S04]  /*8ed0*/  MOV R35, 0x0 ;  /* 0x0000000000237802 */ /* 0x000fc80000000f00 */
[----:B------:R-:W-:Y:S05]  /*8ee0*/  RET.REL.NODEC R34 `(_ZN7cutlass13device_kernelIN5flash19enable_sm80_to_sm89INS1_16FlashAttnBwdSm80INS1_25CollectiveMainloopBwdSm80ILi2ELi2EN4cute5tupleIJNS5_1CILi128EEES8_NS7_ILi64EEEEEENS_6half_tEfNS_4arch4Sm80ELb0ELb0ELb1ELb0ELb0ELb0ELb0ELb0ELi2ELi4ELi4ELi4ELb0EEENS1_24CollectiveEpilogueBwdGQAISA_fSD_Li256ELb0ELb0EEENS1_19SingleTileSchedulerILb0ELb0ELb0ELi128EEEEEEEEEvNT_6ParamsE) ;  /* 0xffff711022007950 */ /* 0x000fea0003c3ffff */
        .type           $_ZN7cutlass13device_kernelIN5flash19enable_sm80_to_sm89INS1_16FlashAttnBwdSm80INS1_25CollectiveMainloopBwdSm80ILi2ELi2EN4cute5tupleIJNS5_1CILi128EEES8_NS7_ILi64EEEEEENS_6half_tEfNS_4arch4Sm80ELb0ELb0ELb1ELb0ELb0ELb0ELb0ELb0ELi2ELi4ELi4ELi4ELb0EEENS1_24CollectiveEpilogueBwdGQAISA_fSD_Li256ELb0ELb0EEENS1_19SingleTileSchedulerILb0ELb0ELb0ELi128EEEEEEEEEvNT_6ParamsE$_ZZN4cute7flattenINS_5tupleIJNS_1CILi1EEENS1_IJiiiEEENS2_ILi64EEENS1_IJNS2_ILi72EEENS2_ILi144EEENS2_ILi288EEEEEENS2_ILi512EEEEEEEEDaRKT_ENKUlRKT_E_clIS4_EEDaSH_,@function
        .size           $_ZN7cutlass13device_kernelIN5flash19enable_sm80_to_sm89INS1_16FlashAttnBwdSm80INS1_25CollectiveMainloopBwdSm80ILi2ELi2EN4cute5tupleIJNS5_1CILi128EEES8_NS7_ILi64EEEEEENS_6half_tEfNS_4arch4Sm80ELb0ELb0ELb1ELb0ELb0ELb0ELb0ELb0ELi2ELi4ELi4ELi4ELb0EEENS1_24CollectiveEpilogueBwdGQAISA_fSD_Li256ELb0ELb0EEENS1_19SingleTileSchedulerILb0ELb0ELb0ELi128EEEEEEEEEvNT_6ParamsE$_ZZN4cute7flattenINS_5tupleIJNS_1CILi1EEENS1_IJiiiEEENS2_ILi64EEENS1_IJNS2_ILi72EEENS2_ILi144EEENS2_ILi288EEEEEENS2_ILi512EEEEEEEEDaRKT_ENKUlRKT_E_clIS4_EEDaSH_,($_ZN7cutlass13device_kernelIN5flash19enable_sm80_to_sm89INS1_16FlashAttnBwdSm80INS1_25CollectiveMainloopBwdSm80ILi2ELi2EN4cute5tupleIJNS5_1CILi128EEES8_NS7_ILi64EEEEEENS_6half_tEfNS_4arch4Sm80ELb0ELb0ELb1ELb0ELb0ELb0ELb0ELb0ELi2ELi4ELi4ELi4ELb0EEENS1_24CollectiveEpilogueBwdGQAISA_fSD_Li256ELb0ELb0EEENS1_19SingleTileSchedulerILb0ELb0ELb0ELi128EEEEEEEEEvNT_6ParamsE$_ZZN4cute7idx2crdINS_5tupleIJiiNS_1CILi0EEEEEENS1_IJNS1_IJNS2_ILi4EEENS2_ILi8EEEEEENS2_ILi2EEENS2_ILi1EEEEEEEEDaRKT_RKT0_ENKUlRKT_RKT0_E_clIiS7_EEDaSJ_SM_ - $_ZN7cutlass13device_kernelIN5flash19enable_sm80_to_sm89INS1_16FlashAttnBwdSm80INS1_25CollectiveMainloopBwdSm80ILi2ELi2EN4cute5tupleIJNS5_1CILi128EEES8_NS7_ILi64EEEEEENS_6half_tEfNS_4arch4Sm80ELb0ELb0ELb1ELb0ELb0ELb0ELb0ELb0ELi2ELi4ELi4ELi4ELb0EEENS1_24CollectiveEpilogueBwdGQAISA_fSD_Li256ELb0ELb0EEENS1_19SingleTileSchedulerILb0ELb0ELb0ELi128EEEEEEEEEvNT_6ParamsE$_ZZN4cute7flattenINS_5tupleIJNS_1CILi1EEENS1_IJiiiEEENS2_ILi64EEENS1_IJNS2_ILi72EEENS2_ILi144EEENS2_ILi288EEEEEENS2_ILi512EEEEEEEEDaRKT_ENKUlRKT_E_clIS4_EEDaSH_)
$_ZN7cutlass13device_kernelIN5flash19enable_sm80_to_sm89INS1_16FlashAttnBwdSm80INS1_25CollectiveMainloopBwdSm80ILi2ELi2EN4cute5tupleIJNS5_1CILi128EEES8_NS7_ILi64EEEEEENS_6half_tEfNS_4arch4Sm80ELb0ELb0ELb1ELb0ELb0ELb0ELb0ELb0ELi2ELi4ELi4ELi4ELb0EEENS1_24CollectiveEpilogueBwdGQAISA_fSD_Li256ELb0ELb0EEENS1_19SingleTileSchedulerILb0ELb0ELb0ELi128EEEEEEEEEvNT_6ParamsE$_ZZN4cute7flattenINS_5tupleIJNS_1CILi1EEENS1_IJiiiEEENS2_ILi64EEENS1_IJNS2_ILi72EEENS2_ILi144EEENS2_ILi288EEEEEENS2_ILi512EEEEEEEEDaRKT_ENKUlRKT_E_clIS4_EEDaSH_:
[----:B------:R-:W-:Y:S02]  /*8ef0*/  MOV R36, R4 ;  /* 0x0000000400247202 */ /* 0x000fe40000000f00 */
[----:B------:R-:W-:-:S04]  /*8f00*/  MOV R37, 0x0 ;  /* 0x0000000000257802 */ /* 0x000fc80000000f00 */
[----:B------:R-:W-:Y:S05]  /*8f10*/  RET.REL.NODEC R36 `(_ZN7cutlass13device_kernelIN5flash19enable_sm80_to_sm89INS1_16FlashAttnBwdSm80INS1_25CollectiveMainloopBwdSm80ILi2ELi2EN4cute5tupleIJNS5_1CILi128EEES8_NS7_ILi64EEEEEENS_6half_tEfNS_4arch4Sm80ELb0ELb0ELb1ELb0ELb0ELb0ELb0ELb0ELi2ELi4ELi4ELi4ELb0EEENS1_24CollectiveEpilogueBwdGQAISA_fSD_Li256ELb0ELb0EEENS1_19SingleTileSchedulerILb0ELb0ELb0ELi128EEEEEEEEEvNT_6ParamsE) ;  /* 0xffff70e024007950 */ /* 0x000fea0003c3ffff */
        .type           $_ZN7cutlass13device_kernelIN5flash19enable_sm80_to_sm89INS1_16FlashAttnBwdSm80INS1_25CollectiveMainloopBwdSm80ILi2ELi2EN4cute5tupleIJNS5_1CILi128EEES8_NS7_ILi64EEEEEENS_6half_tEfNS_4arch4Sm80ELb0ELb0ELb1ELb0ELb0ELb0ELb0ELb0ELi2ELi4ELi4ELi4ELb0EEENS1_24CollectiveEpilogueBwdGQAISA_fSD_Li256ELb0ELb0EEENS1_19SingleTileSchedulerILb0ELb0ELb0ELi128EEEEEEEEEvNT_6ParamsE$_ZZN4cute7idx2crdINS_5tupleIJiiNS_1CILi0EEEEEENS1_IJNS1_IJNS2_ILi4EEENS2_ILi8EEEEEENS2_ILi2EEENS2_ILi1EEEEEEEEDaRKT_RKT0_ENKUlRKT_RKT0_E_clIiS7_EEDaSJ_SM_,@function
        .size           $_ZN7cutlass13device_kernelIN5flash19enable_sm80_to_sm89INS1_16FlashAttnBwdSm80INS1_25CollectiveMainloopBwdSm80ILi2ELi2EN4cute5tupleIJNS5_1CILi128EEES8_NS7_ILi64EEEEEENS_6half_tEfNS_4arch4Sm80ELb0ELb0ELb1ELb0ELb0ELb0ELb0ELb0ELi2ELi4ELi4ELi4ELb0EEENS1_24CollectiveEpilogueBwdGQAISA_fSD_Li256ELb0ELb0EEENS1_19SingleTileSchedulerILb0ELb0ELb0ELi128EEEEEEEEEvNT_6ParamsE$_ZZN4cute7idx2crdINS_5tupleIJiiNS_1CILi0EEEEEENS1_IJNS1_IJNS2_ILi4EEENS2_ILi8EEEEEENS2_ILi2EEENS2_ILi1EEEEEEEEDaRKT_RKT0_ENKUlRKT_RKT0_E_clIiS7_EEDaSJ_SM_,($_ZN7cutlass13device_kernelIN5flash19enable_sm80_to_sm89INS1_16FlashAttnBwdSm80INS1_25CollectiveMainloopBwdSm80ILi2ELi2EN4cute5tupleIJNS5_1CILi128EEES8_NS7_ILi64EEEEEENS_6half_tEfNS_4arch4Sm80ELb0ELb0ELb1ELb0ELb0ELb0ELb0ELb0ELi2ELi4ELi4ELi4ELb0EEENS1_24CollectiveEpilogueBwdGQAISA_fSD_Li256ELb0ELb0EEENS1_19SingleTileSchedulerILb0ELb0ELb0ELi128EEEEEEEEEvNT_6ParamsE$_ZZN4cute7idx2crdINS_5tupleIJiiNS_1CILi0EEEEEENS1_IJNS1_IJNS2_ILi4EEENS2_ILi8EEEEEENS2_ILi2EEENS2_ILi1EEEEEEEEDaRKT_RKT0_ENKUlRKT_RKT0_E_clIiS8_EEDaSJ_SM_ - $_ZN7cutlass13device_kernelIN5flash19enable_sm80_to_sm89INS1_16FlashAttnBwdSm80INS1_25CollectiveMainloopBwdSm80ILi2ELi2EN4cute5tupleIJNS5_1CILi128EEES8_NS7_ILi64EEEEEENS_6half_tEfNS_4arch4Sm80ELb0ELb0ELb1ELb0ELb0ELb0ELb0ELb0ELi2ELi4ELi4ELi4ELb0EEENS1_24CollectiveEpilogueBwdGQAISA_fSD_Li256ELb0ELb0EEENS1_19SingleTileSchedulerILb0ELb0ELb0ELi128EEEEEEEEEvNT_6ParamsE$_ZZN4cute7idx2crdINS_5tupleIJiiNS_1CILi0EEEEEENS1_IJNS1_IJNS2_ILi4EEENS2_ILi8EEEEEENS2_ILi2EEENS2_ILi1EEEEEEEEDaRKT_RKT0_ENKUlRKT_RKT0_E_clIiS7_EEDaSJ_SM_)
$_ZN7cutlass13device_kernelIN5flash19enable_sm80_to_sm89INS1_16FlashAttnBwdSm80INS1_25CollectiveMainloopBwdSm80ILi2ELi2EN4cute5tupleIJNS5_1CILi128EEES8_NS7_ILi64EEEEEENS_6half_tEfNS_4arch4Sm80ELb0ELb0ELb1ELb0ELb0ELb0ELb0ELb0ELi2ELi4ELi4ELi4ELb0EEENS1_24CollectiveEpilogueBwdGQAISA_fSD_Li256ELb0ELb0EEENS1_19SingleTileSchedulerILb0ELb0ELb0ELi128EEEEEEEEEvNT_6ParamsE$_ZZN4cute7idx2crdINS_5tupleIJiiNS_1CILi0EEEEEENS1_IJNS1_IJNS2_ILi4EEENS2_ILi8EEEEEENS2_ILi2EEENS2_ILi1EEEEEEEEDaRKT_RKT0_ENKUlRKT_RKT0_E_clIiS7_EEDaSJ_SM_:
[----:B------:R-:W-:Y:S01]  /*8f20*/  SHF.R.S32.HI R5, RZ, 0x1f, R2 ;  /* 0x0000001fff057819 */ /* 0x000fe20000011402 */
[----:B------:R-:W-:Y:S02]  /*8f30*/  IMAD.MOV.U32 R36, RZ, RZ, R6 ;  /* 0x000000ffff247224 */ /* 0x000fe400078e0006 */
[----:B------:R-:W-:Y:S01]  /*8f40*/  IMAD.MOV.U32 R37, RZ, RZ, 0x0 ;  /* 0x00000000ff257424 */ /* 0x000fe200078e00ff */
[----:B------:R-:W-:-:S04]  /*8f50*/  LEA.HI R5, R5, R2, RZ, 0x2 ;  /* 0x0000000205057211 */ /* 0x000fc800078f10ff */
[----:B------:R-:W-:Y:S02]  /*8f60*/  LOP3.LUT R4, R5, 0xfffffffc, RZ, 0xc0, !PT ;  /* 0xfffffffc05047812 */ /* 0x000fe400078ec0ff */
[----:B------:R-:W-:-:S03]  /*8f70*/  SHF.R.S32.HI R5, RZ, 0x2, R5 ;  /* 0x00000002ff057819 */ /* 0x000fc60000011405 */
[----:B------:R-:W-:Y:S01]  /*8f80*/  IMAD.IADD R4, R2, 0x1, -R4 ;  /* 0x0000000102047824 */ /* 0x000fe200078e0a04 */
[----:B------:R-:W-:Y:S06]  /*8f90*/  RET.REL.NODEC R36 `(_ZN7cutlass13device_kernelIN5flash19enable_sm80_to_sm89INS1_16FlashAttnBwdSm80INS1_25CollectiveMainloopBwdSm80ILi2ELi2EN4cute5tupleIJNS5_1CILi128EEES8_NS7_ILi64EEEEEENS_6half_tEfNS_4arch4Sm80ELb0ELb0ELb1ELb0ELb0ELb0ELb0ELb0ELi2ELi4ELi4ELi4ELb0EEENS1_24CollectiveEpilogueBwdGQAISA_fSD_Li256ELb0ELb0EEENS1_19SingleTileSchedulerILb0ELb0ELb0ELi128EEEEEEEEEvNT_6ParamsE) ;  /* 0xffff706024007950 */ /* 0x000fec0003c3ffff */
        .type           $_ZN7cutlass13device_kernelIN5flash19enable_sm80_to_sm89INS1_16FlashAttnBwdSm80INS1_25CollectiveMainloopBwdSm80ILi2ELi2EN4cute5tupleIJNS5_1CILi128EEES8_NS7_ILi64EEEEEENS_6half_tEfNS_4arch4Sm80ELb0ELb0ELb1ELb0ELb0ELb0ELb0ELb0ELi2ELi4ELi4ELi4ELb0EEENS1_24CollectiveEpilogueBwdGQAISA_fSD_Li256ELb0ELb0EEENS1_19SingleTileSchedulerILb0ELb0ELb0ELi128EEEEEEEEEvNT_6ParamsE$_ZZN4cute7idx2crdINS_5tupleIJiiNS_1CILi0EEEEEENS1_IJNS1_IJNS2_ILi4EEENS2_ILi8EEEEEENS2_ILi2EEENS2_ILi1EEEEEEEEDaRKT_RKT0_ENKUlRKT_RKT0_E_clIiS8_EEDaSJ_SM_,@function
        .size           $_ZN7cutlass13device_kernelIN5flash19enable_sm80_to_sm89INS1_16FlashAttnBwdSm80INS1_25CollectiveMainloopBwdSm80ILi2ELi2EN4cute5tupleIJNS5_1CILi128EEES8_NS7_ILi64EEEEEENS_6half_tEfNS_4arch4Sm80ELb0ELb0ELb1ELb0ELb0ELb0ELb0ELb0ELi2ELi4ELi4ELi4ELb0EEENS1_24CollectiveEpilogueBwdGQAISA_fSD_Li256ELb0ELb0EEENS1_19SingleTileSchedulerILb0ELb0ELb0ELi128EEEEEEEEEvNT_6ParamsE$_ZZN4cute7idx2crdINS_5tupleIJiiNS_1CILi0EEEEEENS1_IJNS1_IJNS2_ILi4EEENS2_ILi8EEEEEENS2_ILi2EEENS2_ILi1EEEEEEEEDaRKT_RKT0_ENKUlRKT_RKT0_E_clIiS8_EEDaSJ_SM_,($_ZN7cutlass13device_kernelIN5flash19enable_sm80_to_sm89INS1_16FlashAttnBwdSm80INS1_25CollectiveMainloopBwdSm80ILi2ELi2EN4cute5tupleIJNS5_1CILi128EEES8_NS7_ILi64EEEEEENS_6half_tEfNS_4arch4Sm80ELb0ELb0ELb1ELb0ELb0ELb0ELb0ELb0ELi2ELi4ELi4ELi4ELb0EEENS1_24CollectiveEpilogueBwdGQAISA_fSD_Li256ELb0ELb0EEENS1_19SingleTileSchedulerILb0ELb0ELb0ELi128EEEEEEEEEvNT_6ParamsE$_ZZN4cute7idx2crdINS_5tupleIJiiNS_1CILi0EEEEEENS1_IJNS1_IJNS2_ILi4EEENS2_ILi8EEEEEES5_NS2_ILi1EEEEEEEEDaRKT_RKT0_ENKUlRKT_RKT0_E_clIiS5_EEDaSI_SL_ - $_ZN7cutlass13device_kernelIN5flash19enable_sm80_to_sm89INS1_16FlashAttnBwdSm80INS1_25CollectiveMainloopBwdSm80ILi2ELi2EN4cute5tupleIJNS5_1CILi128EEES8_NS7_ILi64EEEEEENS_6half_tEfNS_4arch4Sm80ELb0ELb0ELb1ELb0ELb0ELb0ELb0ELb0ELi2ELi4ELi4ELi4ELb0EEENS1_24CollectiveEpilogueBwdGQAISA_fSD_Li256ELb0ELb0EEENS1_19SingleTileSchedulerILb0ELb0ELb0ELi128EEEEEEEEEvNT_6ParamsE$_ZZN4cute7idx2crdINS_5tupleIJiiNS_1CILi0EEEEEENS1_IJNS1_IJNS2_ILi4EEENS2_ILi8EEEEEENS2_ILi2EEENS2_ILi1EEEEEEEEDaRKT_RKT0_ENKUlRKT_RKT0_E_clIiS8_EEDaSJ_SM_)
$_ZN7cutlass13device_kernelIN5flash19enable_sm80_to_sm89INS1_16FlashAttnBwdSm80INS1_25CollectiveMainloopBwdSm80ILi2ELi2EN4cute5tupleIJNS5_1CILi128EEES8_NS7_ILi64EEEEEENS_6half_tEfNS_4arch4Sm80ELb0ELb0ELb1ELb0ELb0ELb0ELb0ELb0ELi2ELi4ELi4ELi4ELb0EEENS1_24CollectiveEpilogueBwdGQAISA_fSD_Li256ELb0ELb0EEENS1_19SingleTileSchedulerILb0ELb0ELb0ELi128EEEEEEEEEvNT_6ParamsE$_ZZN4cute7idx2crdINS_5tupleIJiiNS_1CILi0EEEEEENS1_IJNS1_IJNS2_ILi4EEENS2_ILi8EEEEEENS2_ILi2EEENS2_ILi1EEEEEEEEDaRKT_RKT0_ENKUlRKT_RKT0_E_clIiS8_EEDaSJ_SM_:
[----:B------:R-:W-:Y:S02]  /*8fa0*/  MOV R36, R6 ;  /* 0x0000000600247202 */ /* 0x000fe40000000f00 */
[----:B------:R-:W-:Y:S02]  /*8fb0*/  MOV R37, 0x0 ;  /* 0x0000000000257802 */ /* 0x000fe40000000f00 */
[----:B------:R-:W-:Y:S02]  /*8fc0*/  MOV R29, R3 ;  /* 0x00000003001d7202 */ /* 0x000fe40000000f00 */
[----:B------:R-:W-:Y:S05]  /*8fd0*/  RET.REL.NODEC R36 `(_ZN7cutlass13device_kernelIN5flash19enable_sm80_to_sm89INS1_16FlashAttnBwdSm80INS1_25CollectiveMainloopBwdSm80ILi2ELi2EN4cute5tupleIJNS5_1CILi128EEES8_NS7_ILi64EEEEEENS_6half_tEfNS_4arch4Sm80ELb0ELb0ELb1ELb0ELb0ELb0ELb0ELb0ELi2ELi4ELi4ELi4ELb0EEENS1_24CollectiveEpilogueBwdGQAISA_fSD_Li256ELb0ELb0EEENS1_19SingleTileSchedulerILb0ELb0ELb0ELi128EEEEEEEEEvNT_6ParamsE) ;  /* 0xffff702024007950 */ /* 0x000fea0003c3ffff */
        .type           $_ZN7cutlass13device_kernelIN5flash19enable_sm80_to_sm89INS1_16FlashAttnBwdSm80INS1_25CollectiveMainloopBwdSm80ILi2ELi2EN4cute5tupleIJNS5_1CILi128EEES8_NS7_ILi64EEEEEENS_6half_tEfNS_4arch4Sm80ELb0ELb0ELb1ELb0ELb0ELb0ELb0ELb0ELi2ELi4ELi4ELi4ELb0EEENS1_24CollectiveEpilogueBwdGQAISA_fSD_Li256ELb0ELb0EEENS1_19SingleTileSchedulerILb0ELb0ELb0ELi128EEEEEEEEEvNT_6ParamsE$_ZZN4cute7idx2crdINS_5tupleIJiiNS_1CILi0EEEEEENS1_IJNS1_IJNS2_ILi4EEENS2_ILi8EEEEEES5_NS2_ILi1EEEEEEEEDaRKT_RKT0_ENKUlRKT_RKT0_E_clIiS5_EEDaSI_SL_,@function
        .size           $_ZN7cutlass13device_kernelIN5flash19enable_sm80_to_sm89INS1_16FlashAttnBwdSm80INS1_25CollectiveMainloopBwdSm80ILi2ELi2EN4cute5tupleIJNS5_1CILi128EEES8_NS7_ILi64EEEEEENS_6half_tEfNS_4arch4Sm80ELb0ELb0ELb1ELb0ELb0ELb0ELb0ELb0ELi2ELi4ELi4ELi4ELb0EEENS1_24CollectiveEpilogueBwdGQAISA_fSD_Li256ELb0ELb0EEENS1_19SingleTileSchedulerILb0ELb0ELb0ELi128EEEEEEEEEvNT_6ParamsE$_ZZN4cute7idx2crdINS_5tupleIJiiNS_1CILi0EEEEEENS1_IJNS1_IJNS2_ILi4EEENS2_ILi8EEEEEES5_NS2_ILi1EEEEEEEEDaRKT_RKT0_ENKUlRKT_RKT0_E_clIiS5_EEDaSI_SL_,($_ZN7cutlass13device_kernelIN5flash19enable_sm80_to_sm89INS1_16FlashAttnBwdSm80INS1_25CollectiveMainloopBwdSm80ILi2ELi2EN4cute5tupleIJNS5_1CILi128EEES8_NS7_ILi64EEEEEENS_6half_tEfNS_4arch4Sm80ELb0ELb0ELb1ELb0ELb0ELb0ELb0ELb0ELi2ELi4ELi4ELi4ELb0EEENS1_24CollectiveEpilogueBwdGQAISA_fSD_Li256ELb0ELb0EEENS1_19SingleTileSchedulerILb0ELb0ELb0ELi128EEEEEEEEEvNT_6ParamsE$_ZZN4cute7idx2crdINS_5tupleIJiiNS_1CILi0EEEEEENS1_IJNS1_IJNS2_ILi4EEENS2_ILi8EEEEEES5_NS2_ILi1EEEEEEEEDaRKT_RKT0_ENKUlRKT_RKT0_E_clIiS7_EEDaSI_SL_ - $_ZN7cutlass13device_kernelIN5flash19enable_sm80_to_sm89INS1_16FlashAttnBwdSm80INS1_25CollectiveMainloopBwdSm80ILi2ELi2EN4cute5tupleIJNS5_1CILi128EEES8_NS7_ILi64EEEEEENS_6half_tEfNS_4arch4Sm80ELb0ELb0ELb1ELb0ELb0ELb0ELb0ELb0ELi2ELi4ELi4ELi4ELb0EEENS1_24CollectiveEpilogueBwdGQAISA_fSD_Li256ELb0ELb0EEENS1_19SingleTileSchedulerILb0ELb0ELb0ELi128EEEEEEEEEvNT_6ParamsE$_ZZN4cute7idx2crdINS_5tupleIJiiNS_1CILi0EEEEEENS1_IJNS1_IJNS2_ILi4EEENS2_ILi8EEEEEES5_NS2_ILi1EEEEEEEEDaRKT_RKT0_ENKUlRKT_RKT0_E_clIiS5_EEDaSI_SL_)
$_ZN7cutlass13device_kernelIN5flash19enable_sm80_to_sm89INS1_16FlashAttnBwdSm80INS1_25CollectiveMainloopBwdSm80ILi2ELi2EN4cute5tupleIJNS5_1CILi128EEES8_NS7_ILi64EEEEEENS_6half_tEfNS_4arch4Sm80ELb0ELb0ELb1ELb0ELb0ELb0ELb0ELb0ELi2ELi4ELi4ELi4ELb0EEENS1_24CollectiveEpilogueBwdGQAISA_fSD_Li256ELb0ELb0EEENS1_19SingleTileSchedulerILb0ELb0ELb0ELi128EEEEEEEEEvNT_6ParamsE$_ZZN4cute7idx2crdINS_5tupleIJiiNS_1CILi0EEEEEENS1_IJNS1_IJNS2_ILi4EEENS2_ILi8EEEEEES5_NS2_ILi1EEEEEEEEDaRKT_RKT0_ENKUlRKT_RKT0_E_clIiS5_EEDaSI_SL_:
[----:B------:R-:W-:Y:S02]  /*8fe0*/  MOV R38, R4 ;  /* 0x0000000400267202 */ /* 0x000fe40000000f00 */
[----:B------:R-:W-:Y:S02]  /*8ff0*/  MOV R39, 0x0 ;  /* 0x0000000000277802 */ /* 0x000fe40000000f00 */
[----:B------:R-:W-:-:S02]  /*9000*/  MOV R5, R3 ;  /* 0x0000000300057202 */ /* 0x000fc40000000f00 */
[----:B------:R-:W-:Y:S05]  /*9010*/  RET.REL.NODEC R38 `(_ZN7cutlass13device_kernelIN5flash19enable_sm80_to_sm89INS1_16FlashAttnBwdSm80INS1_25CollectiveMainloopBwdSm80ILi2ELi2EN4cute5tupleIJNS5_1CILi128EEES8_NS7_ILi64EEEEEENS_6half_tEfNS_4arch4Sm80ELb0ELb0ELb1ELb0ELb0ELb0ELb0ELb0ELi2ELi4ELi4ELi4ELb0EEENS1_24CollectiveEpilogueBwdGQAISA_fSD_Li256ELb0ELb0EEENS1_19SingleTileSchedulerILb0ELb0ELb0ELi128EEEEEEEEEvNT_6ParamsE) ;  /* 0xffff6fe026007950 */ /* 0x000fea0003c3ffff */
        .type           $_ZN7cutlass13device_kernelIN5flash19enable_sm80_to_sm89INS1_16FlashAttnBwdSm80INS1_25CollectiveMainloopBwdSm80ILi2ELi2EN4cute5tupleIJNS5_1CILi128EEES8_NS7_ILi64EEEEEENS_6half_tEfNS_4arch4Sm80ELb0ELb0ELb1ELb0ELb0ELb0ELb0ELb0ELi2ELi4ELi4ELi4ELb0EEENS1_24CollectiveEpilogueBwdGQAISA_fSD_Li256ELb0ELb0EEENS1_19SingleTileSchedulerILb0ELb0ELb0ELi128EEEEEEEEEvNT_6ParamsE$_ZZN4cute7idx2crdINS_5tupleIJiiNS_1CILi0EEEEEENS1_IJNS1_IJNS2_ILi4EEENS2_ILi8EEEEEES5_NS2_ILi1EEEEEEEEDaRKT_RKT0_ENKUlRKT_RKT0_E_clIiS7_EEDaSI_SL_,@function
        .size           $_ZN7cutlass13device_kernelIN5flash19enable_sm80_to_sm89INS1_16FlashAttnBwdSm80INS1_25CollectiveMainloopBwdSm80ILi2ELi2EN4cute5tupleIJNS5_1CILi128EEES8_NS7_ILi64EEEEEENS_6half_tEfNS_4arch4Sm80ELb0ELb0ELb1ELb0ELb0ELb0ELb0ELb0ELi2ELi4ELi4ELi4ELb0EEENS1_24CollectiveEpilogueBwdGQAISA_fSD_Li256ELb0ELb0EEENS1_19SingleTileSchedulerILb0ELb0ELb0ELi128EEEEEEEEEvNT_6ParamsE$_ZZN4cute7idx2crdINS_5tupleIJiiNS_1CILi0EEEEEENS1_IJNS1_IJNS2_ILi4EEENS2_ILi8EEEEEES5_NS2_ILi1EEEEEEEEDaRKT_RKT0_ENKUlRKT_RKT0_E_clIiS7_EEDaSI_SL_,($_ZN7cutlass13device_kernelIN5flash19enable_sm80_to_sm89INS1_16FlashAttnBwdSm80INS1_25CollectiveMainloopBwdSm80ILi2ELi2EN4cute5tupleIJNS5_1CILi128EEES8_NS7_ILi64EEEEEENS_6half_tEfNS_4arch4Sm80ELb0ELb0ELb1ELb0ELb0ELb0ELb0ELb0ELi2ELi4ELi4ELi4ELb0EEENS1_24CollectiveEpilogueBwdGQAISA_fSD_Li256ELb0ELb0EEENS1_19SingleTileSchedulerILb0ELb0ELb0ELi128EEEEEEEEEvNT_6ParamsE$_ZZN4cute9transformINS_5tupleIJiiNS_1CILi0EEEEEENS1_IJNS1_IJNS2_ILi4EEENS2_ILi8EEEEEENS2_ILi2EEENS2_ILi1EEEEEEZNS_7idx2crdIS4_SA_EEDaRKT_RKT0_EUlRKT_RKT0_E_EEDaSE_SH_OT1_ENKUlDpSK_E_clIJNS1_IJiiEEEiS3_EEEDaSR_ - $_ZN7cutlass13device_kernelIN5flash19enable_sm80_to_sm89INS1_16FlashAttnBwdSm80INS1_25CollectiveMainloopBwdSm80ILi2ELi2EN4cute5tupleIJNS5_1CILi128EEES8_NS7_ILi64EEEEEENS_6half_tEfNS_4arch4Sm80ELb0ELb0ELb1ELb0ELb0ELb0ELb0ELb0ELi2ELi4ELi4ELi4ELb0EEENS1_24CollectiveEpilogueBwdGQAISA_fSD_Li256ELb0ELb0EEENS1_19SingleTileSchedulerILb0ELb0ELb0ELi128EEEEEEEEEvNT_6ParamsE$_ZZN4cute7idx2crdINS_5tupleIJiiNS_1CILi0EEEEEENS1_IJNS1_IJNS2_ILi4EEENS2_ILi8EEEEEES5_NS2_ILi1EEEEEEEEDaRKT_RKT0_ENKUlRKT_RKT0_E_clIiS7_EEDaSI_SL_)
$_ZN7cutlass13device_kernelIN5flash19enable_sm80_to_sm89INS1_16FlashAttnBwdSm80INS1_25CollectiveMainloopBwdSm80ILi2ELi2EN4cute5tupleIJNS5_1CILi128EEES8_NS7_ILi64EEEEEENS_6half_tEfNS_4arch4Sm80ELb0ELb0ELb1ELb0ELb0ELb0ELb0ELb0ELi2ELi4ELi4ELi4ELb0EEENS1_24CollectiveEpilogueBwdGQAISA_fSD_Li256ELb0ELb0EEENS1_19SingleTileSchedulerILb0ELb0ELb0ELi128EEEEEEEEEvNT_6ParamsE$_ZZN4cute7idx2crdINS_5tupleIJiiNS_1CILi0EEEEEENS1_IJNS1_IJNS2_ILi4EEENS2_ILi8EEEEEES5_NS2_ILi1EEEEEEEEDaRKT_RKT0_ENKUlRKT_RKT0_E_clIiS7_EEDaSI_SL_:
[----:B------:R-:W-:-:S04]  /*9020*/  SHF.R.S32.HI R5, RZ, 0x1f, R2 ;  /* 0x0000001fff057819 */ /* 0x000fc80000011402 */
[----:B------:R-:W-:-:S04]  /*9030*/  LEA.HI R6, R5, R2, RZ, 0x2 ;  /* 0x0000000205067211 */ /* 0x000fc800078f10ff */
[----:B------:R-:W-:Y:S02]  /*9040*/  LOP3.LUT R5, R6, 0xfffffffc, RZ, 0xc0, !PT ;  /* 0xfffffffc06057812 */ /* 0x000fe400078ec0ff */
[----:B------:R-:W-:-:S03]  /*9050*/  SHF.R.S32.HI R6, RZ, 0x2, R6 ;  /* 0x00000002ff067819 */ /* 0x000fc60000011406 */
[----:B------:R-:W-:Y:S02]  /*9060*/  IMAD.IADD R36, R2, 0x1, -R5 ;  /* 0x0000000102247824 */ /* 0x000fe400078e0a05 */
[----:B------:R-:W-:-:S04]  /*9070*/  IMAD.MOV.U32 R5, RZ, RZ, 0x0 ;  /* 0x00000000ff057424 */ /* 0x000fc800078e00ff */
[----:B------:R-:W-:Y:S05]  /*9080*/  RET.REL.NODEC R4 `(_ZN7cutlass13device_kernelIN5flash19enable_sm80_to_sm89INS1_16FlashAttnBwdSm80INS1_25CollectiveMainloopBwdSm80ILi2ELi2EN4cute5tupleIJNS5_1CILi128EEES8_NS7_ILi64EEEEEENS_6half_tEfNS_4arch4Sm80ELb0ELb0ELb1ELb0ELb0ELb0ELb0ELb0ELi2ELi4ELi4ELi4ELb0EEENS1_24CollectiveEpilogueBwdGQAISA_fSD_Li256ELb0ELb0EEENS1_19SingleTileSchedulerILb0ELb0ELb0ELi128EEEEEEEEEvNT_6ParamsE) ;  /* 0xffff6f7004007950 */ /* 0x000fea0003c3ffff */
        .type           $_ZN7cutlass13device_kernelIN5flash19enable_sm80_to_sm89INS1_16FlashAttnBwdSm80INS1_25CollectiveMainloopBwdSm80ILi2ELi2EN4cute5tupleIJNS5_1CILi128EEES8_NS7_ILi64EEEEEENS_6half_tEfNS_4arch4Sm80ELb0ELb0ELb1ELb0ELb0ELb0ELb0ELb0ELi2ELi4ELi4ELi4ELb0EEENS1_24CollectiveEpilogueBwdGQAISA_fSD_Li256ELb0ELb0EEENS1_19SingleTileSchedulerILb0ELb0ELb0ELi128EEEEEEEEEvNT_6ParamsE$_ZZN4cute9transformINS_5tupleIJiiNS_1CILi0EEEEEENS1_IJNS1_IJNS2_ILi4EEENS2_ILi8EEEEEENS2_ILi2EEENS2_ILi1EEEEEEZNS_7idx2crdIS4_SA_EEDaRKT_RKT0_EUlRKT_RKT0_E_EEDaSE_SH_OT1_ENKUlDpSK_E_clIJNS1_IJiiEEEiS3_EEEDaSR_,@function
        .size           $_ZN7cutlass13device_kernelIN5flash19enable_sm80_to_sm89INS1_16FlashAttnBwdSm80INS1_25CollectiveMainloopBwdSm80ILi2ELi2EN4cute5tupleIJNS5_1CILi128EEES8_NS7_ILi64EEEEEENS_6half_tEfNS_4arch4Sm80ELb0ELb0ELb1ELb0ELb0ELb0ELb0ELb0ELi2ELi4ELi4ELi4ELb0EEENS1_24CollectiveEpilogueBwdGQAISA_fSD_Li256ELb0ELb0EEENS1_19SingleTileSchedulerILb0ELb0ELb0ELi128EEEEEEEEEvNT_6ParamsE$_ZZN4cute9transformINS_5tupleIJiiNS_1CILi0EEEEEENS1_IJNS1_IJNS2_ILi4EEENS2_ILi8EEEEEENS2_ILi2EEENS2_ILi1EEEEEEZNS_7idx2crdIS4_SA_EEDaRKT_RKT0_EUlRKT_RKT0_E_EEDaSE_SH_OT1_ENKUlDpSK_E_clIJNS1_IJiiEEEiS3_EEEDaSR_,($_ZN7cutlass13device_kernelIN5flash19enable_sm80_to_sm89INS1_16FlashAttnBwdSm80INS1_25CollectiveMainloopBwdSm80ILi2ELi2EN4cute5tupleIJNS5_1CILi128EEES8_NS7_ILi64EEEEEENS_6half_tEfNS_4arch4Sm80ELb0ELb0ELb1ELb0ELb0ELb0ELb0ELb0ELi2ELi4ELi4ELi4ELb0EEENS1_24CollectiveEpilogueBwdGQAISA_fSD_Li256ELb0ELb0EEENS1_19SingleTileSchedulerILb0ELb0ELb0ELi128EEEEEEEEEvNT_6ParamsE$_ZZN4cute9transformINS_5tupleIJiiNS_1CILi0EEEEEENS1_IJNS1_IJNS2_ILi4EEENS2_ILi8EEEEEES5_NS2_ILi1EEEEEEZNS_7idx2crdIS4_S9_EEDaRKT_RKT0_EUlRKT_RKT0_E_EEDaSD_SG_OT1_ENKUlDpSJ_E_clIJNS1_IJiiEEEiS3_EEEDaSQ_ - $_ZN7cutlass13device_kernelIN5flash19enable_sm80_to_sm89INS1_16FlashAttnBwdSm80INS1_25CollectiveMainloopBwdSm80ILi2ELi2EN4cute5tupleIJNS5_1CILi128EEES8_NS7_ILi64EEEEEENS_6half_tEfNS_4arch4Sm80ELb0ELb0ELb1ELb0ELb0ELb0ELb0ELb0ELi2ELi4ELi4ELi4ELb0EEENS1_24CollectiveEpilogueBwdGQAISA_fSD_Li256ELb0ELb0EEENS1_19SingleTileSchedulerILb0ELb0ELb0ELi128EEEEEEEEEvNT_6ParamsE$_ZZN4cute9transformINS_5tupleIJiiNS_1CILi0EEEEEENS1_IJNS1_IJNS2_ILi4EEENS2_ILi8EEEEEENS2_ILi2EEENS2_ILi1EEEEEEZNS_7idx2crdIS4_SA_EEDaRKT_RKT0_EUlRKT_RKT0_E_EEDaSE_SH_OT1_ENKUlDpSK_E_clIJNS1_IJiiEEEiS3_EEEDaSR_)
$_ZN7cutlass13device_kernelIN5flash19enable_sm80_to_sm89INS1_16FlashAttnBwdSm80INS1_25CollectiveMainloopBwdSm80ILi2ELi2EN4cute5tupleIJNS5_1CILi128EEES8_NS7_ILi64EEEEEENS_6half_tEfNS_4arch4Sm80ELb0ELb0ELb1ELb0ELb0ELb0ELb0ELb0ELi2ELi4ELi4ELi4ELb0EEENS1_24CollectiveEpilogueBwdGQAISA_fSD_Li256ELb0ELb0EEENS1_19SingleTileSchedulerILb0ELb0ELb0ELi128EEEEEEEEEvNT_6ParamsE$_ZZN4cute9transformINS_5tupleIJiiNS_1CILi0EEEEEENS1_IJNS1_IJNS2_ILi4EEENS2_ILi8EEEEEENS2_ILi2EEENS2_ILi1EEEEEEZNS_7idx2crdIS4_SA_EEDaRKT_RKT0_EUlRKT_RKT0_E_EEDaSE_SH_OT1_ENKUlDpSK_E_clIJNS1_IJiiEEEiS3_EEEDaSR_:
[----:B------:R-:W-:Y:S02]  /*9090*/  MOV R36, R6 ;  /* 0x0000000600247202 */ /* 0x000fe40000000f00 */
[----:B------:R-:W-:-:S04]  /*90a0*/  MOV R37, 0x0 ;  /* 0x0000000000257802 */ /* 0x000fc80000000f00 */
[----:B------:R-:W-:Y:S05]  /*90b0*/  RET.REL.NODEC R36 `(_ZN7cutlass13device_kernelIN5flash19enable_sm80_to_sm89INS1_16FlashAttnBwdSm80INS1_25CollectiveMainloopBwdSm80ILi2ELi2EN4cute5tupleIJNS5_1CILi128EEES8_NS7_ILi64EEEEEENS_6half_tEfNS_4arch4Sm80ELb0ELb0ELb1ELb0ELb0ELb0ELb0ELb0ELi2ELi4ELi4ELi4ELb0EEENS1_24CollectiveEpilogueBwdGQAISA_fSD_Li256ELb0ELb0EEENS1_19SingleTileSchedulerILb0ELb0ELb0ELi128EEEEEEEEEvNT_6ParamsE) ;  /* 0xffff6f4024007950 */ /* 0x000fea0003c3ffff */
        .type           $_ZN7cutlass13device_kernelIN5flash19enable_sm80_to_sm89INS1_16FlashAttnBwdSm80INS1_25CollectiveMainloopBwdSm80ILi2ELi2EN4cute5tupleIJNS5_1CILi128EEES8_NS7_ILi64EEEEEENS_6half_tEfNS_4arch4Sm80ELb0ELb0ELb1ELb0ELb0ELb0ELb0ELb0ELi2ELi4ELi4ELi4ELb0EEENS1_24CollectiveEpilogueBwdGQAISA_fSD_Li256ELb0ELb0EEENS1_19SingleTileSchedulerILb0ELb0ELb0ELi128EEEEEEEEEvNT_6ParamsE$_ZZN4cute9transformINS_5tupleIJiiNS_1CILi0EEEEEENS1_IJNS1_IJNS2_ILi4EEENS2_ILi8EEEEEES5_NS2_ILi1EEEEEEZNS_7idx2crdIS4_S9_EEDaRKT_RKT0_EUlRKT_RKT0_E_EEDaSD_SG_OT1_ENKUlDpSJ_E_clIJNS1_IJiiEEEiS3_EEEDaSQ_,@function
        .size           $_ZN7cutlass13device_kernelIN5flash19enable_sm80_to_sm89INS1_16FlashAttnBwdSm80INS1_25CollectiveMainloopBwdSm80ILi2ELi2EN4cute5tupleIJNS5_1CILi128EEES8_NS7_ILi64EEEEEENS_6half_tEfNS_4arch4Sm80ELb0ELb0ELb1ELb0ELb0ELb0ELb0ELb0ELi2ELi4ELi4ELi4ELb0EEENS1_24CollectiveEpilogueBwdGQAISA_fSD_Li256ELb0ELb0EEENS1_19SingleTileSchedulerILb0ELb0ELb0ELi128EEEEEEEEEvNT_6ParamsE$_ZZN4cute9transformINS_5tupleIJiiNS_1CILi0EEEEEENS1_IJNS1_IJNS2_ILi4EEENS2_ILi8EEEEEES5_NS2_ILi1EEEEEEZNS_7idx2crdIS4_S9_EEDaRKT_RKT0_EUlRKT_RKT0_E_EEDaSD_SG_OT1_ENKUlDpSJ_E_clIJNS1_IJiiEEEiS3_EEEDaSQ_,($_ZN7cutlass13device_kernelIN5flash19enable_sm80_to_sm89INS1_16FlashAttnBwdSm80INS1_25CollectiveMainloopBwdSm80ILi2ELi2EN4cute5tupleIJNS5_1CILi128EEES8_NS7_ILi64EEEEEENS_6half_tEfNS_4arch4Sm80ELb0ELb0ELb1ELb0ELb0ELb0ELb0ELb0ELi2ELi4ELi4ELi4ELb0EEENS1_24CollectiveEpilogueBwdGQAISA_fSD_Li256ELb0ELb0EEENS1_19SingleTileSchedulerILb0ELb0ELb0ELi128EEEEEEEEEvNT_6ParamsE$_ZZN5flash25CollectiveMainloopBwdSm80ILi2ELi2EN4cute5tupleIJNS1_1CILi128EEES4_NS3_ILi64EEEEEEN7cutlass6half_tEfNS7_4arch4Sm80ELb0ELb0ELb1ELb0ELb0ELb0ELb0ELb0ELi2ELi4ELi4ELi4ELb0EE3mmaINS_16FlashAttnBwdSm80ISB_NS_24CollectiveEpilogueBwdGQAIS6_fSA_Li256ELb0ELb0EEENS_19SingleTileSchedulerILb0ELb0ELb0ELi128EEEE13SharedStorageENS1_6TensorINS1_11ArrayEngineIfLm32EEENS1_6LayoutINS2_IJNS2_IJNS3_ILi2EEESO_EEESO_NS3_ILi4EEEEEENS2_IJNS2_IJNS3_ILi1EEESO_EEESQ_NS3_ILi8EEEEEEEEEEEEbRKNSB_6ParamsERT0_S12_iNS2_IJiiiEEERT_ENKUlRT_iE_clINSK_INSL_IfLm64EEENSN_INS2_IJSP_SO_SU_EEESV_EEEEEEDaS17_i - $_ZN7cutlass13device_kernelIN5flash19enable_sm80_to_sm89INS1_16FlashAttnBwdSm80INS1_25CollectiveMainloopBwdSm80ILi2ELi2EN4cute5tupleIJNS5_1CILi128EEES8_NS7_ILi64EEEEEENS_6half_tEfNS_4arch4Sm80ELb0ELb0ELb1ELb0ELb0ELb0ELb0ELb0ELi2ELi4ELi4ELi4ELb0EEENS1_24CollectiveEpilogueBwdGQAISA_fSD_Li256ELb0ELb0EEENS1_19SingleTileSchedulerILb0ELb0ELb0ELi128EEEEEEEEEvNT_6ParamsE$_ZZN4cute9transformINS_5tupleIJiiNS_1CILi0EEEEEENS1_IJNS1_IJNS2_ILi4EEENS2_ILi8EEEEEES5_NS2_ILi1EEEEEEZNS_7idx2crdIS4_S9_EEDaRKT_RKT0_EUlRKT_RKT0_E_EEDaSD_SG_OT1_ENKUlDpSJ_E_clIJNS1_IJiiEEEiS3_EEEDaSQ_)
$_ZN7cutlass13device_kernelIN5flash19enable_sm80_to_sm89INS1_16FlashAttnBwdSm80INS1_25CollectiveMainloopBwdSm80ILi2ELi2EN4cute5tupleIJNS5_1CILi128EEES8_NS7_ILi64EEEEEENS_6half_tEfNS_4arch4Sm80ELb0ELb0ELb1ELb0ELb0ELb0ELb0ELb0ELi2ELi4ELi4ELi4ELb0EEENS1_24CollectiveEpilogueBwdGQAISA_fSD_Li256ELb0ELb0EEENS1_19SingleTileSchedulerILb0ELb0ELb0ELi128EEEEEEEEEvNT_6ParamsE$_ZZN4cute9transformINS_5tupleIJiiNS_1CILi0EEEEEENS1_IJNS1_IJNS2_ILi4EEENS2_ILi8EEEEEES5_NS2_ILi1EEEEEEZNS_7idx2crdIS4_S9_EEDaRKT_RKT0_EUlRKT_RKT0_E_EEDaSD_SG_OT1_ENKUlDpSJ_E_clIJNS1_IJiiEEEiS3_EEEDaSQ_:
[----:B------:R-:W-:Y:S02]  /*90c0*/  MOV R38, R4 ;  /* 0x0000000400267202 */ /* 0x000fe40000000f00 */
[----:B------:R-:W-:-:S04]  /*90d0*/  MOV R39, 0x0 ;  /* 0x0000000000277802 */ /* 0x000fc80000000f00 */
[----:B------:R-:W-:Y:S05]  /*90e0*/  RET.REL.NODEC R38 `(_ZN7cutlass13device_kernelIN5flash19enable_sm80_to_sm89INS1_16FlashAttnBwdSm80INS1_25CollectiveMainloopBwdSm80ILi2ELi2EN4cute5tupleIJNS5_1CILi128EEES8_NS7_ILi64EEEEEENS_6half_tEfNS_4arch4Sm80ELb0ELb0ELb1ELb0ELb0ELb0ELb0ELb0ELi2ELi4ELi4ELi4ELb0EEENS1_24CollectiveEpilogueBwdGQAISA_fSD_Li256ELb0ELb0EEENS1_19SingleTileSchedulerILb0ELb0ELb0ELi128EEEEEEEEEvNT_6ParamsE) ;  /* 0xffff6f1026007950 */ /* 0x000fea0003c3ffff */
        .type           $_ZN7cutlass13device_kernelIN5flash19enable_sm80_to_sm89INS1_16FlashAttnBwdSm80INS1_25CollectiveMainloopBwdSm80ILi2ELi2EN4cute5tupleIJNS5_1CILi128EEES8_NS7_ILi64EEEEEENS_6half_tEfNS_4arch4Sm80ELb0ELb0ELb1ELb0ELb0ELb0ELb0ELb0ELi2ELi4ELi4ELi4ELb0EEENS1_24CollectiveEpilogueBwdGQAISA_fSD_Li256ELb0ELb0EEENS1_19SingleTileSchedulerILb0ELb0ELb0ELi128EEEEEEEEEvNT_6ParamsE$_ZZN5flash25CollectiveMainloopBwdSm80ILi2ELi2EN4cute5tupleIJNS1_1CILi128EEES4_NS3_ILi64EEEEEEN7cutlass6half_tEfNS7_4arch4Sm80ELb0ELb0ELb1ELb0ELb0ELb0ELb0ELb0ELi2ELi4ELi4ELi4ELb0EE3mmaINS_16FlashAttnBwdSm80ISB_NS_24CollectiveEpilogueBwdGQAIS6_fSA_Li256ELb0ELb0EEENS_19SingleTileSchedulerILb0ELb0ELb0ELi128EEEE13SharedStorageENS1_6TensorINS1_11ArrayEngineIfLm32EEENS1_6LayoutINS2_IJNS2_IJNS3_ILi2EEESO_EEESO_NS3_ILi4EEEEEENS2_IJNS2_IJNS3_ILi1EEESO_EEESQ_NS3_ILi8EEEEEEEEEEEEbRKNSB_6ParamsERT0_S12_iNS2_IJiiiEEERT_ENKUlRT_iE_clINSK_INSL_IfLm64EEENSN_INS2_IJSP_SO_SU_EEESV_EEEEEEDaS17_i,@function
        .size           $_ZN7cutlass13device_kernelIN5flash19enable_sm80_to_sm89INS1_16FlashAttnBwdSm80INS1_25CollectiveMainloopBwdSm80ILi2ELi2EN4cute5tupleIJNS5_1CILi128EEES8_NS7_ILi64EEEEEENS_6half_tEfNS_4arch4Sm80ELb0ELb0ELb1ELb0ELb0ELb0ELb0ELb0ELi2ELi4ELi4ELi4ELb0EEENS1_24CollectiveEpilogueBwdGQAISA_fSD_Li256ELb0ELb0EEENS1_19SingleTileSchedulerILb0ELb0ELb0ELi128EEEEEEEEEvNT_6ParamsE$_ZZN5flash25CollectiveMainloopBwdSm80ILi2ELi2EN4cute5tupleIJNS1_1CILi128EEES4_NS3_ILi64EEEEEEN7cutlass6half_tEfNS7_4arch4Sm80ELb0ELb0ELb1ELb0ELb0ELb0ELb0ELb0ELi2ELi4ELi4ELi4ELb0EE3mmaINS_16FlashAttnBwdSm80ISB_NS_24CollectiveEpilogueBwdGQAIS6_fSA_Li256ELb0ELb0EEENS_19SingleTileSchedulerILb0ELb0ELb0ELi128EEEE13SharedStorageENS1_6TensorINS1_11ArrayEngineIfLm32EEENS1_6LayoutINS2_IJNS2_IJNS3_ILi2EEESO_EEESO_NS3_ILi4EEEEEENS2_IJNS2_IJNS3_ILi1EEESO_EEESQ_NS3_ILi8EEEEEEEEEEEEbRKNSB_6ParamsERT0_S12_iNS2_IJiiiEEERT_ENKUlRT_iE_clINSK_INSL_IfLm64EEENSN_INS2_IJSP_SO_SU_EEESV_EEEEEEDaS17_i,($_ZN7cutlass13device_kernelIN5flash19enable_sm80_to_sm89INS1_16FlashAttnBwdSm80INS1_25CollectiveMainloopBwdSm80ILi2ELi2EN4cute5tupleIJNS5_1CILi128EEES8_NS7_ILi64EEEEEENS_6half_tEfNS_4arch4Sm80ELb0ELb0ELb1ELb0ELb0ELb0ELb0ELb0ELi2ELi4ELi4ELi4ELb0EEENS1_24CollectiveEpilogueBwdGQAISA_fSD_Li256ELb0ELb0EEENS1_19SingleTileSchedulerILb0ELb0ELb0ELi128EEEEEEEEEvNT_6ParamsE$_ZZN5flash25CollectiveMainloopBwdSm80ILi2ELi2EN4cute5tupleIJNS1_1CILi128EEES4_NS3_ILi64EEEEEEN7cutlass6half_tEfNS7_4arch4Sm80ELb0ELb0ELb1ELb0ELb0ELb0ELb0ELb0ELi2ELi4ELi4ELi4ELb0EE3mmaINS_16FlashAttnBwdSm80ISB_NS_24CollectiveEpilogueBwdGQAIS6_fSA_Li256ELb0ELb0EEENS_19SingleTileSchedulerILb0ELb0ELb0ELi128EEEE13SharedStorageENS1_6TensorINS1_11ArrayEngineIfLm32EEENS1_6LayoutINS2_IJNS2_IJNS3_ILi2EEESO_EEESO_NS3_ILi4EEEEEENS2_IJNS2_IJNS3_ILi1EEESO_EEESQ_NS3_ILi8EEEEEEEEEEEEbRKNSB_6ParamsERT0_S12_iNS2_IJiiiEEERT_ENKUliT_E_clIZSC_ISJ_SX_EbS10_S12_S12_iS13_S15_EUlRS16_iE_EEDaiS16_ - $_ZN7cutlass13device_kernelIN5flash19enable_sm80_to_sm89INS1_16FlashAttnBwdSm80INS1_25CollectiveMainloopBwdSm80ILi2ELi2EN4cute5tupleIJNS5_1CILi128EEES8_NS7_ILi64EEEEEENS_6half_tEfNS_4arch4Sm80ELb0ELb0ELb1ELb0ELb0ELb0ELb0ELb0ELi2ELi4ELi4ELi4ELb0EEENS1_24CollectiveEpilogueBwdGQAISA_fSD_Li256ELb0ELb0EEENS1_19SingleTileSchedulerILb0ELb0ELb0ELi128EEEEEEEEEvNT_6ParamsE$_ZZN5flash25CollectiveMainloopBwdSm80ILi2ELi2EN4cute5tupleIJNS1_1CILi128EEES4_NS3_ILi64EEEEEEN7cutlass6half_tEfNS7_4arch4Sm80ELb0ELb0ELb1ELb0ELb0ELb0ELb0ELb0ELi2ELi4ELi4ELi4ELb0EE3mmaINS_16FlashAttnBwdSm80ISB_NS_24CollectiveEpilogueBwdGQAIS6_fSA_Li256ELb0ELb0EEENS_19SingleTileSchedulerILb0ELb0ELb0ELi128EEEE13SharedStorageENS1_6TensorINS1_11ArrayEngineIfLm32EEENS1_6LayoutINS2_IJNS2_IJNS3_ILi2EEESO_EEESO_NS3_ILi4EEEEEENS2_IJNS2_IJNS3_ILi1EEESO_EEESQ_NS3_ILi8EEEEEEEEEEEEbRKNSB_6ParamsERT0_S12_iNS2_IJiiiEEERT_ENKUlRT_iE_clINSK_INSL_IfLm64EEENSN_INS2_IJSP_SO_SU_EEESV_EEEEEEDaS17_i)
$_ZN7cutlass13device_kernelIN5flash19enable_sm80_to_sm89INS1_16FlashAttnBwdSm80INS1_25CollectiveMainloopBwdSm80ILi2ELi2EN4cute5tupleIJNS5_1CILi128EEES8_NS7_ILi64EEEEEENS_6half_tEfNS_4arch4Sm80ELb0ELb0ELb1ELb0ELb0ELb0ELb0ELb0ELi2ELi4ELi4ELi4ELb0EEENS1_24CollectiveEpilogueBwdGQAISA_fSD_Li256ELb0ELb0EEENS1_19SingleTileSchedulerILb0ELb0ELb0ELi128EEEEEEEEEvNT_6ParamsE$_ZZN5flash25CollectiveMainloopBwdSm80ILi2ELi2EN4cute5tupleIJNS1_1CILi128EEES4_NS3_ILi64EEEEEEN7cutlass6half_tEfNS7_4arch4Sm80ELb0ELb0ELb1ELb0ELb0ELb0ELb0ELb0ELi2ELi4ELi4ELi4ELb0EE3mmaINS_16FlashAttnBwdSm80ISB_NS_24CollectiveEpilogueBwdGQAIS6_fSA_Li256ELb0ELb0EEENS_19SingleTileSchedulerILb0ELb0ELb0ELi128EEEE13SharedStorageENS1_6TensorINS1_11ArrayEngineIfLm32EEENS1_6LayoutINS2_IJNS2_IJNS3_ILi2EEESO_EEESO_NS3_ILi4EEEEEENS2_IJNS2_IJNS3_ILi1EEESO_EEESQ_NS3_ILi8EEEEEEEEEEEEbRKNSB_6ParamsERT0_S12_iNS2_IJiiiEEERT_ENKUlRT_iE_clINSK_INSL_IfLm64EEENSN_INS2_IJSP_SO_SU_EEESV_EEEEEEDaS17_i:
        /* <DEDUP_REMOVED lines=114> */
[----:B------:R-:W-:Y:S05]  /*9810*/  @P0 RET.REL.NODEC R16 `(_ZN7cutlass13device_kernelIN5flash19enable_sm80_to_sm89INS1_16FlashAttnBwdSm80INS1_25CollectiveMainloopBwdSm80ILi2ELi2EN4cute5tupleIJNS5_1CILi128EEES8_NS7_ILi64EEEEEENS_6half_tEfNS_4arch4Sm80ELb0ELb0ELb1ELb0ELb0ELb0ELb0ELb0ELi2ELi4ELi4ELi4ELb0EEENS1_24CollectiveEpilogueBwdGQAISA_fSD_Li256ELb0ELb0EEENS1_19SingleTileSchedulerILb0ELb0ELb0ELi128EEEEEEEEEvNT_6ParamsE) ;  /* 0xffff67e010000950 */ /* 0x000fea0003c3ffff */
[----:B---3--:R-:W-:Y:S02]  /*9820*/  MOV R3, 0xff800000 ;  /* 0xff80000000037802 */ /* 0x008fe40000000f00 */
[----:B------:R-:W-:-:S03]  /*9830*/  MOV R17, 0x0 ;  /* 0x0000000000117802 */ /* 0x000fc60000000f00 */
[----:B------:R1:W-:Y:S04]  /*9840*/  STL [R6+0xe4], R3 ;  /* 0x0000e40306007387 */ /* 0x0003e80000100800 */
[----:B------:R1:W-:Y:S04]  /*9850*/  STL [R6+0xec], R3 ;  /* 0x0000ec0306007387 */ /* 0x0003e80000100800 */
[----:B------:R1:W-:Y:S04]  /*9860*/  STL [R6+0xf4], R3 ;  /* 0x0000f40306007387 */ /* 0x0003e80000100800 */
[----:B------:R1:W-:Y:S01]  /*9870*/  STL [R6+0xfc], R3 ;  /* 0x0000fc0306007387 */ /* 0x0003e20000100800 */
[----:B------:R-:W-:Y:S05]  /*9880*/  RET.REL.NODEC R16 `(_ZN7cutlass13device_kernelIN5flash19enable_sm80_to_sm89INS1_16FlashAttnBwdSm80INS1_25CollectiveMainloopBwdSm80ILi2ELi2EN4cute5tupleIJNS5_1CILi128EEES8_NS7_ILi64EEEEEENS_6half_tEfNS_4arch4Sm80ELb0ELb0ELb1ELb0ELb0ELb0ELb0ELb0ELi2ELi4ELi4ELi4ELb0EEENS1_24CollectiveEpilogueBwdGQAISA_fSD_Li256ELb0ELb0EEENS1_19SingleTileSchedulerILb0ELb0ELb0ELi128EEEEEEEEEvNT_6ParamsE) ;  /* 0xffff677010007950 */ /* 0x000fea0003c3ffff */
        .type           $_ZN7cutlass13device_kernelIN5flash19enable_sm80_to_sm89INS1_16FlashAttnBwdSm80INS1_25CollectiveMainloopBwdSm80ILi2ELi2EN4cute5tupleIJNS5_1CILi128EEES8_NS7_ILi64EEEEEENS_6half_tEfNS_4arch4Sm80ELb0ELb0ELb1ELb0ELb0ELb0ELb0ELb0ELi2ELi4ELi4ELi4ELb0EEENS1_24CollectiveEpilogueBwdGQAISA_fSD_Li256ELb0ELb0EEENS1_19SingleTileSchedulerILb0ELb0ELb0ELi128EEEEEEEEEvNT_6ParamsE$_ZZN5flash25CollectiveMainloopBwdSm80ILi2ELi2EN4cute5tupleIJNS1_1CILi128EEES4_NS3_ILi64EEEEEEN7cutlass6half_tEfNS7_4arch4Sm80ELb0ELb0ELb1ELb0ELb0ELb0ELb0ELb0ELi2ELi4ELi4ELi4ELb0EE3mmaINS_16FlashAttnBwdSm80ISB_NS_24CollectiveEpilogueBwdGQAIS6_fSA_Li256ELb0ELb0EEENS_19SingleTileSchedulerILb0ELb0ELb0ELi128EEEE13SharedStorageENS1_6TensorINS1_11ArrayEngineIfLm32EEENS1_6LayoutINS2_IJNS2_IJNS3_ILi2EEESO_EEESO_NS3_ILi4EEEEEENS2_IJNS2_IJNS3_ILi1EEESO_EEESQ_NS3_ILi8EEEEEEEEEEEEbRKNSB_6ParamsERT0_S12_iNS2_IJiiiEEERT_ENKUliT_E_clIZSC_ISJ_SX_EbS10_S12_S12_iS13_S15_EUlRS16_iE_EEDaiS16_,@function
        .size           $_ZN7cutlass13device_kernelIN5flash19enable_sm80_to_sm89INS1_16FlashAttnBwdSm80INS1_25CollectiveMainloopBwdSm80ILi2ELi2EN4cute5tupleIJNS5_1CILi128EEES8_NS7_ILi64EEEEEENS_6half_tEfNS_4arch4Sm80ELb0ELb0ELb1ELb0ELb0ELb0ELb0ELb0ELi2ELi4ELi4ELi4ELb0EEENS1_24CollectiveEpilogueBwdGQAISA_fSD_Li256ELb0ELb0EEENS1_19SingleTileSchedulerILb0ELb0ELb0ELi128EEEEEEEEEvNT_6ParamsE$_ZZN5flash25CollectiveMainloopBwdSm80ILi2ELi2EN4cute5tupleIJNS1_1CILi128EEES4_NS3_ILi64EEEEEEN7cutlass6half_tEfNS7_4arch4Sm80ELb0ELb0ELb1ELb0ELb0ELb0ELb0ELb0ELi2ELi4ELi4ELi4ELb0EE3mmaINS_16FlashAttnBwdSm80ISB_NS_24CollectiveEpilogueBwdGQAIS6_fSA_Li256ELb0ELb0EEENS_19SingleTileSchedulerILb0ELb0ELb0ELi128EEEE13SharedStorageENS1_6TensorINS1_11ArrayEngineIfLm32EEENS1_6LayoutINS2_IJNS2_IJNS3_ILi2EEESO_EEESO_NS3_ILi4EEEEEENS2_IJNS2_IJNS3_ILi1EEESO_EEESQ_NS3_ILi8EEEEEEEEEEEEbRKNSB_6ParamsERT0_S12_iNS2_IJiiiEEERT_ENKUliT_E_clIZSC_ISJ_SX_EbS10_S12_S12_iS13_S15_EUlRS16_iE_EEDaiS16_,($_ZN7cutlass13device_kernelIN5flash19enable_sm80_to_sm89INS1_16FlashAttnBwdSm80INS1_25CollectiveMainloopBwdSm80ILi2ELi2EN4cute5tupleIJNS5_1CILi128EEES8_NS7_ILi64EEEEEENS_6half_tEfNS_4arch4Sm80ELb0ELb0ELb1ELb0ELb0ELb0ELb0ELb0ELi2ELi4ELi4ELi4ELb0EEENS1_24CollectiveEpilogueBwdGQAISA_fSD_Li256ELb0ELb0EEENS1_19SingleTileSchedulerILb0ELb0ELb0ELi128EEEEEEEEEvNT_6ParamsE$_ZZN5flash25CollectiveMainloopBwdSm80ILi2ELi2EN4cute5tupleIJNS1_1CILi128EEES4_NS3_ILi64EEEEEEN7cutlass6half_tEfNS7_4arch4Sm80ELb0ELb0ELb1ELb0ELb0ELb0ELb0ELb0ELi2ELi4ELi4ELi4ELb0EE3mmaINS_16FlashAttnBwdSm80ISB_NS_24CollectiveEpilogueBwdGQAIS6_fSA_Li256ELb0ELb0EEENS_19SingleTileSchedulerILb0ELb0ELb0ELi128EEEE13SharedStorageENS1_6TensorINS1_11ArrayEngineIfLm32EEENS1_6LayoutINS2_IJNS2_IJNS3_ILi2EEESO_EEESO_NS3_ILi4EEEEEENS2_IJNS2_IJNS3_ILi1EEESO_EEESQ_NS3_ILi8EEEEEEEEEEEEbRKNSB_6ParamsERT0_S12_iNS2_IJiiiEEERT_ENKUlvE0_clEv - $_ZN7cutlass13device_kernelIN5flash19enable_sm80_to_sm89INS1_16FlashAttnBwdSm80INS1_25CollectiveMainloopBwdSm80ILi2ELi2EN4cute5tupleIJNS5_1CILi128EEES8_NS7_ILi64EEEEEENS_6half_tEfNS_4arch4Sm80ELb0ELb0ELb1ELb0ELb0ELb0ELb0ELb0ELi2ELi4ELi4ELi4ELb0EEENS1_24CollectiveEpilogueBwdGQAISA_fSD_Li256ELb0ELb0EEENS1_19SingleTileSchedulerILb0ELb0ELb0ELi128EEEEEEEEEvNT_6ParamsE$_ZZN5flash25CollectiveMainloopBwdSm80ILi2ELi2EN4cute5tupleIJNS1_1CILi128EEES4_NS3_ILi64EEEEEEN7cutlass6half_tEfNS7_4arch4Sm80ELb0ELb0ELb1ELb0ELb0ELb0ELb0ELb0ELi2ELi4ELi4ELi4ELb0EE3mmaINS_16FlashAttnBwdSm80ISB_NS_24CollectiveEpilogueBwdGQAIS6_fSA_Li256ELb0ELb0EEENS_19SingleTileSchedulerILb0ELb0ELb0ELi128EEEE13SharedStorageENS1_6TensorINS1_11ArrayEngineIfLm32EEENS1_6LayoutINS2_IJNS2_IJNS3_ILi2EEESO_EEESO_NS3_ILi4EEEEEENS2_IJNS2_IJNS3_ILi1EEESO_EEESQ_NS3_ILi8EEEEEEEEEEEEbRKNSB_6ParamsERT0_S12_iNS2_IJiiiEEERT_ENKUliT_E_clIZSC_ISJ_SX_EbS10_S12_S12_iS13_S15_EUlRS16_iE_EEDaiS16_)
$_ZN7cutlass13device_kernelIN5flash19enable_sm80_to_sm89INS1_16FlashAttnBwdSm80INS1_25CollectiveMainloopBwdSm80ILi2ELi2EN4cute5tupleIJNS5_1CILi128EEES8_NS7_ILi64EEEEEENS_6half_tEfNS_4arch4Sm80ELb0ELb0ELb1ELb0ELb0ELb0ELb0ELb0ELi2ELi4ELi4ELi4ELb0EEENS1_24CollectiveEpilogueBwdGQAISA_fSD_Li256ELb0ELb0EEENS1_19SingleTileSchedulerILb0ELb0ELb0ELi128EEEEEEEEEvNT_6ParamsE$_ZZN5flash25CollectiveMainloopBwdSm80ILi2ELi2EN4cute5tupleIJNS1_1CILi128EEES4_NS3_ILi64EEEEEEN7cutlass6half_tEfNS7_4arch4Sm80ELb0ELb0ELb1ELb0ELb0ELb0ELb0ELb0ELi2ELi4ELi4ELi4ELb0EE3mmaINS_16FlashAttnBwdSm80ISB_NS_24CollectiveEpilogueBwdGQAIS6_fSA_Li256ELb0ELb0EEENS_19SingleTileSchedulerILb0ELb0ELb0ELi128EEEE13SharedStorageENS1_6TensorINS1_11ArrayEngineIfLm32EEENS1_6LayoutINS2_IJNS2_IJNS3_ILi2EEESO_EEESO_NS3_ILi4EEEEEENS2_IJNS2_IJNS3_ILi1EEESO_EEESQ_NS3_ILi8EEEEEEEEEEEEbRKNSB_6ParamsERT0_S12_iNS2_IJiiiEEERT_ENKUliT_E_clIZSC_ISJ_SX_EbS10_S12_S12_iS13_S15_EUlRS16_iE_EEDaiS16_:
        /* <DEDUP_REMOVED lines=46> */
[----:B-1---5:R-:W-:Y:S05]  /*9b70*/  CALL.REL.NOINC `($_ZN7cutlass13device_kernelIN5flash19enable_sm80_to_sm89INS1_16FlashAttnBwdSm80INS1_25CollectiveMainloopBwdSm80ILi2ELi2EN4cute5tupleIJNS5_1CILi128EEES8_NS7_ILi64EEEEEENS_6half_tEfNS_4arch4Sm80ELb0ELb0ELb1ELb0ELb0ELb0ELb0ELb0ELi2ELi4ELi4ELi4ELb0EEENS1_24CollectiveEpilogueBwdGQAISA_fSD_Li256ELb0ELb0EEENS1_19SingleTileSchedulerILb0ELb0ELb0ELi128EEEEEEEEEvNT_6ParamsE$_ZN4cute3eso3ESOILb1ELb0EJNS_14ComposedLayoutINS_7SwizzleILi3ELi3ELi3EEENS_1CILj0EEENS_6LayoutINS_5tupleIJNS8_IJNS5_ILi8EEENS5_ILi16EEEEEENS8_IJNS5_ILi64EEENS5_ILi1EEEEEEEEENS8_IJNS8_IJSC_NS5_ILi512EEEEEENS8_IJSD_NS5_ILi0EEEEEEEEEEEEENS_10ViewEngineINS_8smem_ptrIPN7cutlass6half_tEEEEEEEC2ERKSM_RKST_) ;  /* 0xffffc6f000007944 */ /* 0x022fea0003c3ffff */
[----:B-1----:R1:W5:Y:S01]  /*9b80*/  LDL.64 R2, [R1+0x758] ;  /* 0x0007580001027983 */ /* 0x0023620000100a00 */
[----:B------:R-:W-:-:S03]  /*9b90*/  MOV R6, 0x9bb0 ;  /* 0x00009bb000067802 */ /* 0x000fc60000000f00 */
[----:B-1---5:R-:W-:Y:S05]  /*9ba0*/  CALL.REL.NOINC `($_ZN7cutlass13device_kernelIN5flash19enable_sm80_to_sm89INS1_16FlashAttnBwdSm80INS1_25CollectiveMainloopBwdSm80ILi2ELi2EN4cute5tupleIJNS5_1CILi128EEES8_NS7_ILi64EEEEEENS_6half_tEfNS_4arch4Sm80ELb0ELb0ELb1ELb0ELb0ELb0ELb0ELb0ELi2ELi4ELi4ELi4ELb0EEENS1_24CollectiveEpilogueBwdGQAISA_fSD_Li256ELb0ELb0EEENS1_19SingleTileSchedulerILb0ELb0ELb0ELi128EEEEEEEEEvNT_6ParamsE$_ZN4cute3eso3ESOILb1ELb0EJNS_14ComposedLayoutINS_7SwizzleILi3ELi3ELi3EEENS_1CILj0EEENS_6LayoutINS_5tupleIJNS8_IJNS8_IJNS5_ILi4EEENS5_ILi8EEEEEENS8_IJS9_NS5_ILi1EEEEEEEEENS8_IJNS8_IJNS5_ILi2EEESF_SF_EEENS8_IJSF_S9_EEEEEEEEENS8_IJNS8_IJNS8_IJSF_NS5_ILi64EEEEEENS8_IJNS5_ILi1024EEENS5_ILi0EEEEEEEEENS8_IJNS8_IJSC_NS5_ILi512EEESA_EEENS8_IJNS5_ILi4096EEENS5_ILi16EEEEEEEEEEEEEEEENS_10ViewEngineINS_8smem_ptrIPN7cutlass6half_tEEEEEEEC2ERKSY_RKS15_) ;  /* 0xffffc75000007944 */ /* 0x022fea0003c3ffff */
[----:B------:R-:W-:Y:S01]  /*9bb0*/  ULDC.64 UR4, c[0x0][0x118] ;  /* 0x0000460000047ab9 */ /* 0x000fe20000000a00 */
[----:B------:R2:W5:Y:S04]  /*9bc0*/  LDL.64 R24, [R1+0x758] ;  /* 0x0007580001187983 */ /* 0x0005680000100a00 */
[----:B-1----:R2:W5:Y:S01]  /*9bd0*/  LD.E R3, [R20.64+0x8] ;  /* 0x0000080414037980 */ /* 0x002562000c101900 */
[----:B------:R-:W-:-:S02]  /*9be0*/  MOV R84, R62 ;  /* 0x0000003e00547202 */ /* 0x000fc40000000f00 */
[----:B------:R-:W-:Y:S02]  /*9bf0*/  MOV R4, 0x9c10 ;  /* 0x00009c1000047802 */ /* 0x000fe40000000f00 */
[----:B--2--5:R-:W-:Y:S05]  /*9c00*/  CALL.REL.NOINC `($_ZN7cutlass13device_kernelIN5flash19enable_sm80_to_sm89INS1_16FlashAttnBwdSm80INS1_25CollectiveMainloopBwdSm80ILi2ELi2EN4cute5tupleIJNS5_1CILi128EEES8_NS7_ILi64EEEEEENS_6half_tEfNS_4arch4Sm80ELb0ELb0ELb1ELb0ELb0ELb0ELb0ELb0ELi2ELi4ELi4ELi4ELb0EEENS1_24CollectiveEpilogueBwdGQAISA_fSD_Li256ELb0ELb0EEENS1_19SingleTileSchedulerILb0ELb0ELb0ELi128EEEEEEEEEvNT_6ParamsE$_ZN4cute3eso3ESOILb0ELb1EJiNS_1CILi0EEEEEC2ERKiRKS3_) ;  /* 0xffffc2d000007944 */ /* 0x024fea0003c3ffff */
[----:B------:R-:W2:Y:S01]  /*9c10*/  LDL R26, [R1+0x758] ;  /* 0x00075800011a7983 */ /* 0x000ea20000100800 */
[----:B------:R-:W-:Y:S01]  /*9c20*/  ULDC.64 UR4, c[0x0][0x118] ;  /* 0x0000460000047ab9 */ /* 0x000fe20000000a00 */
[----:B------:R-:W-:Y:S01]  /*9c30*/  IMAD.MOV.U32 R84, RZ, RZ, R62 ;  /* 0x000000ffff547224 */ /* 0x000fe200078e003e */
[----:B-1----:R-:W-:Y:S01]  /*9c40*/  MOV R2, R15 ;  /* 0x0000000f00027202 */ /* 0x002fe20000000f00 */
[----:B--2---:R1:W-:Y:S04]  /*9c50*/  STL [R1+0x11e8], R26 ;  /* 0x0011e81a01007387 */ /* 0x0043e80000100800 */
[----:B------:R1:W5:Y:S01]  /*9c60*/  LD.E R6, [R20.64+0x4] ;  /* 0x0000040414067980 */ /* 0x000362000c101900 */
[----:B------:R-:W-:-:S03]  /*9c70*/  MOV R4, 0x9c90 ;  /* 0x00009c9000047802 */ /* 0x000fc60000000f00 */
[----:B-1---5:R-:W-:Y:S05]  /*9c80*/  CALL.REL.NOINC `($_ZN7cutlass13device_kernelIN5flash19enable_sm80_to_sm89INS1_16FlashAttnBwdSm80INS1_25CollectiveMainloopBwdSm80ILi2ELi2EN4cute5tupleIJNS5_1CILi128EEES8_NS7_ILi64EEEEEENS_6half_tEfNS_4arch4Sm80ELb0ELb0ELb1ELb0ELb0ELb0ELb0ELb0ELi2ELi4ELi4ELi4ELb0EEENS1_24CollectiveEpilogueBwdGQAISA_fSD_Li256ELb0ELb0EEENS1_19SingleTileSchedulerILb0ELb0ELb0ELi128EEEEEEEEEvNT_6ParamsE$_ZN4cute3eso3ESOILb0ELb0EJiNS_5tupleIJiNS_1CILi0EEEEEEEEC2ERKiRKS5_) ;  /* 0xffffbdf000007944 */ /* 0x022fea0003c3ffff */
[----:B-1----:R1:W5:Y:S01]  /*9c90*/  LDL.64 R2, [R1+0x758] ;  /* 0x0007580001027983 */ /* 0x0023620000100a00 */
[----:B------:R-:W-:-:S02]  /*9ca0*/  MOV R84, R62 ;  /* 0x0000003e00547202 */ /* 0x000fc40000000f00 */
[----:B------:R-:W-:Y:S02]  /*9cb0*/  MOV R6, 0x9cd0 ;  /* 0x00009cd000067802 */ /* 0x000fe40000000f00 */
[----:B-1---5:R-:W-:Y:S05]  /*9cc0*/  CALL.REL.NOINC `($_ZN7cutlass13device_kernelIN5flash19enable_sm80_to_sm89INS1_16FlashAttnBwdSm80INS1_25CollectiveMainloopBwdSm80ILi2ELi2EN4cute5tupleIJNS5_1CILi128EEES8_NS7_ILi64EEEEEENS_6half_tEfNS_4arch4Sm80ELb0ELb0ELb1ELb0ELb0ELb0ELb0ELb0ELi2ELi4ELi4ELi4ELb0EEENS1_24CollectiveEpilogueBwdGQAISA_fSD_Li256ELb0ELb0EEENS1_19SingleTileSchedulerILb0ELb0ELb0ELi128EEEEEEEEEvNT_6ParamsE$_ZN4cute3eso3ESOILb0ELb1EJNS_5tupleIJiNS2_IJiNS_1CILi0EEEEEEEEENS2_IJNS_10UnderscoreENS2_IJS7_S7_EEEEEEEEC2ERKS6_RKS9_) ;  /* 0xffffc17000007944 */ /* 0x022fea0003c3ffff */
[----:B-1----:R-:W2:Y:S01]  /*9cd0*/  LDL.64 R2, [R1+0x758] ;  /* 0x0007580001027983 */ /* 0x002ea20000100a00 */
[----:B------:R-:W-:Y:S02]  /*9ce0*/  MOV R5, R17 ;  /* 0x0000001100057202 */ /* 0x000fe40000000f00 */
[----:B------:R-:W-:Y:S01]  /*9cf0*/  MOV R4, 0x9d30 ;  /* 0x00009d3000047802 */ /* 0x000fe20000000f00 */
[----:B--2---:R1:W-:Y:S04]  /*9d00*/  STL [R1+0x11ec], R2 ;  /* 0x0011ec0201007387 */ /* 0x0043e80000100800 */
[----:B------:R1:W-:Y:S02]  /*9d10*/  STL [R1+0x11f0], R3 ;  /* 0x0011f00301007387 */ /* 0x0003e40000100800 */
[----:B-1----:R-:W-:Y:S05]  /*9d20*/  CALL.REL.NOINC `($_ZN7cutlass13device_kernelIN5flash19enable_sm80_to_sm89INS1_16FlashAttnBwdSm80INS1_25CollectiveMainloopBwdSm80ILi2ELi2EN4cute5tupleIJNS5_1CILi128EEES8_NS7_ILi64EEEEEENS_6half_tEfNS_4arch4Sm80ELb0ELb0ELb1ELb0ELb0ELb0ELb0ELb0ELi2ELi4ELi4ELi4ELb0EEENS1_24CollectiveEpilogueBwdGQAISA_fSD_Li256ELb0ELb0EEENS1_19SingleTileSchedulerILb0ELb0ELb0ELi128EEEEEEEEEvNT_6ParamsE$_ZZN4cute4diceINS_5tupleIJNS1_IJiNS1_IJiNS_1CILi0EEEEEEEEENS1_IJNS_10UnderscoreENS1_IJS6_S6_EEEEEEEEES9_EEDaRKT_RKT0_ENKUlRKT_RKT0_E_clIS5_S5_EEDaSI_SL_) ;  /* 0xffffebd000007944 */ /* 0x002fea0003c3ffff */
[----:B------:R-:W-:Y:S02]  /*9d30*/  MOV R4, 0x9d50 ;  /* 0x00009d5000047802 */ /* 0x000fe40000000f00 */
[----:B-1---5:R-:W-:Y:S05]  /*9d40*/  CALL.REL.NOINC `($_ZN7cutlass13device_kernelIN5flash19enable_sm80_to_sm89INS1_16FlashAttnBwdSm80INS1_25CollectiveMainloopBwdSm80ILi2ELi2EN4cute5tupleIJNS5_1CILi128EEES8_NS7_ILi64EEEEEENS_6half_tEfNS_4arch4Sm80ELb0ELb0ELb1ELb0ELb0ELb0ELb0ELb0ELi2ELi4ELi4ELi4ELb0EEENS1_24CollectiveEpilogueBwdGQAISA_fSD_Li256ELb0ELb0EEENS1_19SingleTileSchedulerILb0ELb0ELb0ELi128EEEEEEEEEvNT_6ParamsE$_ZZN4cute12filter_tupleINS_5tupleIJNS1_IJiNS1_IJiNS_1CILi0EEEEEEEEENS1_IJNS_10UnderscoreENS1_IJS6_S6_EEEEEEEEES9_ZNS_4diceIS9_S9_EEDaRKT_RKT0_EUlRKT_RKT0_E_EEDaSD_SG_OT1_ENKUlDpSJ_E_clIJNS1_IJiiS3_EEENS1_IJEEEEEEDaSQ_) ;  /* 0xffffe60000007944 */ /* 0x022fea0003c3ffff */
[----:B------:R-:W-:Y:S02]  /*9d50*/  MOV R4, 0x9d70 ;  /* 0x00009d7000047802 */ /* 0x000fe40000000f00 */
[----:B------:R-:W-:Y:S05]  /*9d60*/  CALL.REL.NOINC `($_ZN7cutlass13device_kernelIN5flash19enable_sm80_to_sm89INS1_16FlashAttnBwdSm80INS1_25CollectiveMainloopBwdSm80ILi2ELi2EN4cute5tupleIJNS5_1CILi128EEES8_NS7_ILi64EEEEEENS_6half_tEfNS_4arch4Sm80ELb0ELb0ELb1ELb0ELb0ELb0ELb0ELb0ELi2ELi4ELi4ELi4ELb0EEENS1_24CollectiveEpilogueBwdGQAISA_fSD_Li256ELb0ELb0EEENS1_19SingleTileSchedulerILb0ELb0ELb0ELi128EEEEEEEEEvNT_6ParamsE$_ZZN4cute7idx2crdINS_5tupleIJiiNS_1CILi0EEEEEENS1_IJNS1_IJNS2_ILi4EEENS2_ILi8EEEEEES5_NS2_ILi1EEEEEEEEDaRKT_RKT0_ENKUlRKT_RKT0_E_clIiS7_EEDaSI_SL_) ;  /* 0xfffff2b000007944 */ /* 0x000fea0003c3ffff */
[----:B------:R-:W-:Y:S02]  /*9d70*/  MOV R5, R3 ;  /* 0x0000000300057202 */ /* 0x000fe40000000f00 */
[----:B------:R-:W-:-:S02]  /*9d80*/  MOV R4, 0x9da0 ;  /* 0x00009da000047802 */ /* 0x000fc40000000f00 */
[----:B------:R-:W-:Y:S05]  /*9d90*/  CALL.REL.NOINC `($_ZN7cutlass13device_kernelIN5flash19enable_sm80_to_sm89INS1_16FlashAttnBwdSm80INS1_25CollectiveMainloopBwdSm80ILi2ELi2EN4cute5tupleIJNS5_1CILi128EEES8_NS7_ILi64EEEEEENS_6half_tEfNS_4arch4Sm80ELb0ELb0ELb1ELb0ELb0ELb0ELb0ELb0ELi2ELi4ELi4ELi4ELb0EEENS1_24CollectiveEpilogueBwdGQAISA_fSD_Li256ELb0ELb0EEENS1_19SingleTileSchedulerILb0ELb0ELb0ELi128EEEEEEEEEvNT_6ParamsE$_ZZN4cute9transformINS_5tupleIJiiNS_1CILi0EEEEEENS1_IJNS1_IJNS2_ILi4EEENS2_ILi8EEEEEES5_NS2_ILi1EEEEEEZNS_7idx2crdIS4_S9_EEDaRKT_RKT0_EUlRKT_RKT0_E_EEDaSD_SG_OT1_ENKUlDpSJ_E_clIJNS1_IJiiEEEiS3_EEEDaSQ_) ;  /* 0xfffff32000007944 */ /* 0x000fea0003c3ffff */
[----:B------:R-:W-:Y:S02]  /*9da0*/  MOV R4, R6 ;  /* 0x0000000600047202 */ /* 0x000fe40000000f00 */
[----:B------:R-:W-:-:S02]  /*9db0*/  MOV R6, 0x9dd0 ;  /* 0x00009dd000067802 */ /* 0x000fc40000000f00 */
[----:B------:R-:W-:Y:S05]  /*9dc0*/  CALL.REL.NOINC `($_ZN7cutlass13device_kernelIN5flash19enable_sm80_to_sm89INS1_16FlashAttnBwdSm80INS1_25CollectiveMainloopBwdSm80ILi2ELi2EN4cute5tupleIJNS5_1CILi128EEES8_NS7_ILi64EEEEEENS_6half_tEfNS_4arch4Sm80ELb0ELb0ELb1ELb0ELb0ELb0ELb0ELb0ELi2ELi4ELi4ELi4ELb0EEENS1_24CollectiveEpilogueBwdGQAISA_fSD_Li256ELb0ELb0EEENS1_19SingleTileSchedulerILb0ELb0ELb0ELi128EEEEEEEEEvNT_6ParamsE$_ZZN4cute13to_mixed_bitsINS_5tupleIJNS1_IJNS_1CILi4EEENS2_ILi8EEEEEES3_NS2_ILi1EEEEEENS1_IJNS1_IJNS2_ILi0EEENS2_ILi64EEEEEES8_S8_EEENS1_IJNS1_IJiiEEEiS8_EEEEEDaRKT_RKT0_RKT1_ENKUlRKT_RKT0_RKT1_E_clIS5_SA_SC_EEDaSP_SS_SV_) ;  /* 0xffffe93000007944 */ /* 0x000fea0003c3ffff */
[----:B------:R-:W-:Y:S02]  /*9dd0*/  MOV R29, R4 ;  /* 0x00000004001d7202 */ /* 0x000fe40000000f00 */
[----:B------:R-:W-:-:S02]  /*9de0*/  MOV R4, 0x9e00 ;  /* 0x00009e0000047802 */ /* 0x000fc40000000f00 */
[----:B------:R-:W-:Y:S05]  /*9df0*/  CALL.REL.NOINC `($_ZN7cutlass13device_kernelIN5flash19enable_sm80_to_sm89INS1_16FlashAttnBwdSm80INS1_25CollectiveMainloopBwdSm80ILi2ELi2EN4cute5tupleIJNS5_1CILi128EEES8_NS7_ILi64EEEEEENS_6half_tEfNS_4arch4Sm80ELb0ELb0ELb1ELb0ELb0ELb0ELb0ELb0ELi2ELi4ELi4ELi4ELb0EEENS1_24CollectiveEpilogueBwdGQAISA_fSD_Li256ELb0ELb0EEENS1_19SingleTileSchedulerILb0ELb0ELb0ELi128EEEEEEEEEvNT_6ParamsE$_ZZN4cute13to_mixed_bitsINS_5tupleIJNS1_IJNS_1CILi4EEENS2_ILi8EEEEEES3_NS2_ILi1EEEEEENS1_IJNS1_IJNS2_ILi0EEENS2_ILi64EEEEEES8_S8_EEENS1_IJNS1_IJiiEEEiS8_EEEEEDaRKT_RKT0_RKT1_ENKUlDpRKT_E_clIJNS_9MixedBitsILj0ELj448EEENS2_ILj0EEESV_EEEDaSQ_) ;  /* 0xffffe8d000007944 */ /* 0x000fea0003c3ffff */
        /* <DEDUP_REMOVED lines=21> */
[----:B------:R-:W-:Y:S05]  /*9f50*/  CALL.REL.NOINC `($_ZN7cutlass13device_kernelIN5flash19enable_sm80_to_sm89INS1_16FlashAttnBwdSm80INS1_25CollectiveMainloopBwdSm80ILi2ELi2EN4cute5tupleIJNS5_1CILi128EEES8_NS7_ILi64EEEEEENS_6half_tEfNS_4arch4Sm80ELb0ELb0ELb1ELb0ELb0ELb0ELb0ELb0ELi2ELi4ELi4ELi4ELb0EEENS1_24CollectiveEpilogueBwdGQAISA_fSD_Li256ELb0ELb0EEENS1_19SingleTileSchedulerILb0ELb0ELb0ELi128EEEEEEEEEvNT_6ParamsE$_ZN4cute3eso3ESOILb0ELb0EJiiiEEC2ERKiS4_S4_) ;  /* 0xffffbcf000007944 */ /* 0x000fea0003c3ffff */
[----:B------:R2:W5:Y:S04]  /*9f60*/  LDL R5, [R1+0x760] ;  /* 0x0007600001057983 */ /* 0x0005680000100800 */
[----:B-1----:R2:W5:Y:S01]  /*9f70*/  LDL.64 R2, [R1+0x758] ;  /* 0x0007580001027983 */ /* 0x0025620000100a00 */
[----:B------:R-:W-:-:S02]  /*9f80*/  MOV R84, R62 ;  /* 0x0000003e00547202 */ /* 0x000fc40000000f00 */
[----:B------:R-:W-:Y:S02]  /*9f90*/  MOV R6, 0x9fb0 ;  /* 0x00009fb000067802 */ /* 0x000fe40000000f00 */
[----:B--2--5:R-:W-:Y:S05]  /*9fa0*/  CALL.REL.NOINC `($_ZN7cutlass13device_kernelIN5flash19enable_sm80_to_sm89INS1_16FlashAttnBwdSm80INS1_25CollectiveMainloopBwdSm80ILi2ELi2EN4cute5tupleIJNS5_1CILi128EEES8_NS7_ILi64EEEEEENS_6half_tEfNS_4arch4Sm80ELb0ELb0ELb1ELb0ELb0ELb0ELb0ELb0ELi2ELi4ELi4ELi4ELb0EEENS1_24CollectiveEpilogueBwdGQAISA_fSD_Li256ELb0ELb0EEENS1_19SingleTileSchedulerILb0ELb0ELb0ELi128EEEEEEEEEvNT_6ParamsE$_ZN4cute3eso3ESOILb1ELb0EJNS_1CILi1EEENS_5tupleIJiiiEEENS2_ILi64EEENS4_IJNS2_ILi72EEENS2_ILi144EEENS2_ILi288EEEEEENS2_ILi512EEEEEC2ERKS3_RKS5_RKS6_RKSA_RKSB_) ;  /* 0xffffc43000007944 */ /* 0x024fea0003c3ffff */
[----:B-1----:R1:W5:Y:S04]  /*9fb0*/  LDL R5, [R1+0x760] ;  /* 0x0007600001057983 */ /* 0x0023680000100800 */
[----:B------:R1:W5:Y:S01]  /*9fc0*/  LDL.64 R2, [R1+0x758] ;  /* 0x0007580001027983 */ /* 0x0003620000100a00 */
[----:B------:R-:W-:Y:S02]  /*9fd0*/  MOV R84, R62 ;  /* 0x0000003e00547202 */ /* 0x000fe40000000f00 */
[----:B------:R-:W-:Y:S02]  /*9fe0*/  MOV R6, 0xa000 ;  /* 0x0000a00000067802 */ /* 0x000fe40000000f00 */
[----:B-1---5:R-:W-:Y:S05]  /*9ff0*/  CALL.REL.NOINC `($_ZN7cutlass13device_kernelIN5flash19enable_sm80_to_sm89INS1_16FlashAttnBwdSm80INS1_25CollectiveMainloopBwdSm80ILi2ELi2EN4cute5tupleIJNS5_1CILi128EEES8_NS7_ILi64EEEEEENS_6half_tEfNS_4arch4Sm80ELb0ELb0ELb1ELb0ELb0ELb0ELb0ELb0ELi2ELi4ELi4ELi4ELb0EEENS1_24CollectiveEpilogueBwdGQAISA_fSD_Li256ELb0ELb0EEENS1_19SingleTileSchedulerILb0ELb0ELb0ELi128EEEEEEEEEvNT_6ParamsE$_ZN4cute5tupleIJNS0_IJNS_1CILi8EEENS0_IJNS1_ILi2EEES3_S3_EEENS1_ILi1EEES4_S5_EEENS0_IJS5_NS0_IJiiiEEENS1_ILi64EEENS0_IJNS1_ILi72EEENS1_ILi144EEENS1_ILi288EEEEEENS1_ILi512EEEEEEEEC2ERKS6_RKSE_) ;  /* 0xffffe02000007944 */ /* 0x022fea0003c3ffff */
[----:B-1----:R1:W5:Y:S04]  /*a000*/  LDL R5, [R1+0x760] ;  /* 0x0007600001057983 */ /* 0x0023680000100800 */
[----:B------:R1:W5:Y:S01]  /*a010*/  LDL.64 R2, [R1+0x758] ;  /* 0x0007580001027983 */ /* 0x0003620000100a00 */
[----:B------:R-:W-:-:S03]  /*a020*/  MOV R4, 0xa040 ;  /* 0x0000a04000047802 */ /* 0x000fc60000000f00 */
[----:B-1---5:R-:W-:Y:S05]  /*a030*/  CALL.REL.NOINC `($_ZN7cutlass13device_kernelIN5flash19enable_sm80_to_sm89INS1_16FlashAttnBwdSm80INS1_25CollectiveMainloopBwdSm80ILi2ELi2EN4cute5tupleIJNS5_1CILi128EEES8_NS7_ILi64EEEEEENS_6half_tEfNS_4arch4Sm80ELb0ELb0ELb1ELb0ELb0ELb0ELb0ELb0ELi2ELi4ELi4ELi4ELb0EEENS1_24CollectiveEpilogueBwdGQAISA_fSD_Li256ELb0ELb0EEENS1_19SingleTileSchedulerILb0ELb0ELb0ELi128EEEEEEEEEvNT_6ParamsE$_ZZN4cute7flattenINS_5tupleIJNS_1CILi1EEENS1_IJiiiEEENS2_ILi64EEENS1_IJNS2_ILi72EEENS2_ILi144EEENS2_ILi288EEEEEENS2_ILi512EEEEEEEEDaRKT_ENKUlRKT_E_clIS4_EEDaSH_) ;  /* 0xffffeeb000007944 */ /* 0x022fea0003c3ffff */
[----:B------:R-:W-:Y:S02]  /*a040*/  MOV R6, 0xa060 ;  /* 0x0000a06000067802 */ /* 0x000fe40000000f00 */
[----:B------:R-:W-:Y:S05]  /*a050*/  CALL.REL.NOINC `($_ZN7cutlass13device_kernelIN5flash19enable_sm80_to_sm89INS1_16FlashAttnBwdSm80INS1_25CollectiveMainloopBwdSm80ILi2ELi2EN4cute5tupleIJNS5_1CILi128EEES8_NS7_ILi64EEEEEENS_6half_tEfNS_4arch4Sm80ELb0ELb0ELb1ELb0ELb0ELb0ELb0ELb0ELi2ELi4ELi4ELi4ELb0EEENS1_24CollectiveEpilogueBwdGQAISA_fSD_Li256ELb0ELb0EEENS1_19SingleTileSchedulerILb0ELb0ELb0ELi128EEEEEEEEEvNT_6ParamsE$_ZZN4cute12filter_tupleINS_5tupleIJNS_1CILi1EEENS1_IJiiiEEENS2_ILi64EEENS1_IJNS2_ILi72EEENS2_ILi144EEENS2_ILi288EEEEEENS2_ILi512EEEEEEZNS_7flattenISB_EEDaRKT_EUlRKT_E_EEDaSF_OT0_ENKUlDpSI_E_clIJNS1_IJS3_EEES4_NS1_IJS5_EEES9_NS1_IJSA_EEEEEEDaSM_) ;  /* 0xffffe47000007944 */ /* 0x000fea0003c3ffff */
[----:B------:R-:W-:Y:S02]  /*a060*/  MOV R84, R62 ;  /* 0x0000003e00547202 */ /* 0x000fe40000000f00 */
[----:B------:R-:W-:-:S02]  /*a070*/  MOV R6, 0xa090 ;  /* 0x0000a09000067802 */ /* 0x000fc40000000f00 */
[----:B------:R-:W-:Y:S05]  /*a080*/  CALL.REL.NOINC `($_ZN7cutlass13device_kernelIN5flash19enable_sm80_to_sm89INS1_16FlashAttnBwdSm80INS1_25CollectiveMainloopBwdSm80ILi2ELi2EN4cute5tupleIJNS5_1CILi128EEES8_NS7_ILi64EEEEEENS_6half_tEfNS_4arch4Sm80ELb0ELb0ELb1ELb0ELb0ELb0ELb0ELb0ELi2ELi4ELi4ELi4ELb0EEENS1_24CollectiveEpilogueBwdGQAISA_fSD_Li256ELb0ELb0EEENS1_19SingleTileSchedulerILb0ELb0ELb0ELi128EEEEEEEEEvNT_6ParamsE$_ZN4cute3eso3ESOILb0ELb1EJiNS_1CILi72EEENS2_ILi512EEEEEC2ERKiRKS3_RKS4_) ;  /* 0xffffbf3000007944 */ /* 0x000fea0003c3ffff */
[----:B------:R-:W2:Y:S01]  /*a090*/  LDL R20, [R1+0x758] ;  /* 0x0007580001147983 */ /* 0x000ea20000100800 */
[----:B------:R-:W-:Y:S01]  /*a0a0*/  IMAD.MOV.U32 R84, RZ, RZ, R62 ;  /* 0x000000ffff547224 */ /* 0x000fe200078e003e */
[----:B-1----:R-:W-:-:S02]  /*a0b0*/  MOV R2, R7 ;  /* 0x0000000700027202 */ /* 0x002fc40000000f00 */
[----:B------:R-:W-:Y:S01]  /*a0c0*/  MOV R6, 0xa0f0 ;  /* 0x0000a0f000067802 */ /* 0x000fe20000000f00 */
[----:B--2---:R1:W-:Y:S04]  /*a0d0*/  STL [R1+0x790], R20 ;  /* 0x0007901401007387 */ /* 0x0043e80000100800 */
[----:B-1----:R-:W-:Y:S05]  /*a0e0*/  CALL.REL.NOINC `($_ZN7cutlass13device_kernelIN5flash19enable_sm80_to_sm89INS1_16FlashAttnBwdSm80INS1_25CollectiveMainloopBwdSm80ILi2ELi2EN4cute5tupleIJNS5_1CILi128EEES8_NS7_ILi64EEEEEENS_6half_tEfNS_4arch4Sm80ELb0ELb0ELb1ELb0ELb0ELb0ELb0ELb0ELi2ELi4ELi4ELi4ELb0EEENS1_24CollectiveEpilogueBwdGQAISA_fSD_Li256ELb0ELb0EEENS1_19SingleTileSchedulerILb0ELb0ELb0ELi128EEEEEEEEEvNT_6ParamsE$_ZN4cute3eso3ESOILb0ELb0EJiiNS_1CILi72EEENS2_ILi512EEEEEC2ERKiS7_RKS3_RKS4_) ;  /* 0xffffbae000007944 */ /* 0x002fea0003c3ffff */
        /* <DEDUP_REMOVED lines=8> */
[----:B-1----:R-:W-:Y:S05]  /*a170*/  CALL.REL.NOINC `($_ZN7cutlass13device_kernelIN5flash19enable_sm80_to_sm89INS1_16FlashAttnBwdSm80INS1_25CollectiveMainloopBwdSm80ILi2ELi2EN4cute5tupleIJNS5_1CILi128EEES8_NS7_ILi64EEEEEENS_6half_tEfNS_4arch4Sm80ELb0ELb0ELb1ELb0ELb0ELb0ELb0ELb0ELi2ELi4ELi4ELi4ELb0EEENS1_24CollectiveEpilogueBwdGQAISA_fSD_Li256ELb0ELb0EEENS1_19SingleTileSchedulerILb0ELb0ELb0ELi128EEEEEEEEEvNT_6ParamsE$_ZN4cute3eso3ESOILb0ELb0EJiiiNS_1CILi72EEENS2_ILi512EEEEEC2ERKiS7_S7_RKS3_RKS4_) ;  /* 0xffffbc2000007944 */ /* 0x002fea0003c3ffff */
        /* <DEDUP_REMOVED lines=9> */
[----:B-1----:R-:W-:Y:S05]  /*a210*/  CALL.REL.NOINC `($_ZN7cutlass13device_kernelIN5flash19enable_sm80_to_sm89INS1_16FlashAttnBwdSm80INS1_25CollectiveMainloopBwdSm80ILi2ELi2EN4cute5tupleIJNS5_1CILi128EEES8_NS7_ILi64EEEEEENS_6half_tEfNS_4arch4Sm80ELb0ELb0ELb1ELb0ELb0ELb0ELb0ELb0ELi2ELi4ELi4ELi4ELb0EEENS1_24CollectiveEpilogueBwdGQAISA_fSD_Li256ELb0ELb0EEENS1_19SingleTileSchedulerILb0ELb0ELb0ELi128EEEEEEEEEvNT_6ParamsE$_ZN4cute3eso3ESOILb1ELb0EJNS_1CILi1EEEiiiNS2_ILi72EEENS2_ILi512EEEEEC2ERKS3_RKiSA_SA_RKS4_RKS5_) ;  /* 0xffffc2e000007944 */ /* 0x002fea0003c3ffff */
[----:B-1----:R1:W5:Y:S04]  /*a220*/  LDL R5, [R1+0x778] ;  /* 0x0007780001057983 */ /* 0x0023680000100800 */
[----:B------:R1:W5:Y:S01]  /*a230*/  LDL.64 R2, [R1+0x770] ;  /* 0x0007700001027983 */ /* 0x0003620000100a00 */
[----:B------:R-:W-:-:S02]  /*a240*/  MOV R85, R61 ;  /* 0x0000003d00557202 */ /* 0x000fc40000000f00 */
[----:B------:R-:W-:Y:S02]  /*a250*/  MOV R6, 0xa270 ;  /* 0x0000a27000067802 */ /* 0x000fe40000000f00 */
[----:B-1---5:R-:W-:Y:S05]  /*a260*/  CALL.REL.NOINC `($_ZN7cutlass13device_kernelIN5flash19enable_sm80_to_sm89INS1_16FlashAttnBwdSm80INS1_25CollectiveMainloopBwdSm80ILi2ELi2EN4cute5tupleIJNS5_1CILi128EEES8_NS7_ILi64EEEEEENS_6half_tEfNS_4arch4Sm80ELb0ELb0ELb1ELb0ELb0ELb0ELb0ELb0ELi2ELi4ELi4ELi4ELb0EEENS1_24CollectiveEpilogueBwdGQAISA_fSD_Li256ELb0ELb0EEENS1_19SingleTileSchedulerILb0ELb0ELb0ELi128EEEEEEEEEvNT_6ParamsE$_ZN4cute5tupleIJNS0_IJNS_1CILi8EEENS1_ILi2EEES3_S3_S2_S3_EEENS0_IJNS1_ILi1EEEiiiNS1_ILi72EEENS1_ILi512EEEEEEEEC2ERKS4_RKS8_) ;  /* 0xffffde2000007944 */ /* 0x022fea0003c3ffff */
        /* <DEDUP_REMOVED lines=8> */
[----:B-1----:R-:W-:Y:S05]  /*a2f0*/  CALL.REL.NOINC `($_ZN7cutlass13device_kernelIN5flash19enable_sm80_to_sm89INS1_16FlashAttnBwdSm80INS1_25CollectiveMainloopBwdSm80ILi2ELi2EN4cute5tupleIJNS5_1CILi128EEES8_NS7_ILi64EEEEEENS_6half_tEfNS_4arch4Sm80ELb0ELb0ELb1ELb0ELb0ELb0ELb0ELb0ELi2ELi4ELi4ELi4ELb0EEENS1_24CollectiveEpilogueBwdGQAISA_fSD_Li256ELb0ELb0EEENS1_19SingleTileSchedulerILb0ELb0ELb0ELi128EEEEEEEEEvNT_6ParamsE$_ZZN4cute6detail16composition_implINS_5tupleIJNS_1CILi8EEENS3_ILi2EEES5_S5_S4_S5_EEENS2_IJNS3_ILi1EEEiiiNS3_ILi72EEENS3_ILi512EEEEEENS2_IJNS2_IJS5_S5_S5_EEES5_NS3_ILi4EEEEEENS2_IJNS2_IJS7_S9_S4_EEENS3_ILi4096EEENS3_ILi16EEEEEEEEDaRKT_RKT0_RKT1_RKT2_ENKUlRKT_RKT0_E_clISB_SE_EEDaSW_SZ_) ;  /* 0xffffe9e000007944 */ /* 0x002fea0003c3ffff */
[----:B------:R-:W-:Y:S02]  /*a300*/  MOV R72, R12 ;  /* 0x0000000c00487202 */ /* 0x000fe40000000f00 */
[----:B------:R-:W-:Y:S02]  /*a310*/  MOV R6, 0xa330 ;  /* 0x0000a33000067802 */ /* 0x000fe40000000f00 */
[----:B-----5:R-:W-:Y:S05]  /*a320*/  CALL.REL.NOINC `($_ZN7cutlass13device_kernelIN5flash19enable_sm80_to_sm89INS1_16FlashAttnBwdSm80INS1_25CollectiveMainloopBwdSm80ILi2ELi2EN4cute5tupleIJNS5_1CILi128EEES8_NS7_ILi64EEEEEENS_6half_tEfNS_4arch4Sm80ELb0ELb0ELb1ELb0ELb0ELb0ELb0ELb0ELi2ELi4ELi4ELi4ELb0EEENS1_24CollectiveEpilogueBwdGQAISA_fSD_Li256ELb0ELb0EEENS1_19SingleTileSchedulerILb0ELb0ELb0ELi128EEEEEEEEEvNT_6ParamsE$_ZZN4cute6detail16composition_implINS_5tupleIJNS_1CILi8EEENS3_ILi2EEES5_S5_S4_S5_EEENS2_IJNS3_ILi1EEEiiiNS3_ILi72EEENS3_ILi512EEEEEENS2_IJNS2_IJS5_S5_S5_EEES5_NS3_ILi4EEEEEENS2_IJNS2_IJS7_S9_S4_EEENS3_ILi4096EEENS3_ILi16EEEEEEEEDaRKT_RKT0_RKT1_RKT2_ENKUlRKT_RKT0_E_clISC_SG_EEDaSW_SZ_) ;  /* 0xffffea0000007944 */ /* 0x020fea0003c3ffff */
[----:B-----5:R2:W-:Y:S01]  /*a330*/  STL.64 [R1+0x770], R2 ;  /* 0x0007700201007387 */ /* 0x0205e20000100a00 */
[----:B------:R-:W-:Y:S02]  /*a340*/  MOV R6, R4 ;  /* 0x0000000400067202 */ /* 0x000fe40000000f00 */
[----:B------:R-:W-:Y:S02]  /*a350*/  MOV R4, 0xa370 ;  /* 0x0000a37000047802 */ /* 0x000fe40000000f00 */
[----:B-12---:R-:W-:Y:S05]  /*a360*/  CALL.REL.NOINC `($_ZN7cutlass13device_kernelIN5flash19enable_sm80_to_sm89INS1_16FlashAttnBwdSm80INS1_25CollectiveMainloopBwdSm80ILi2ELi2EN4cute5tupleIJNS5_1CILi128EEES8_NS7_ILi64EEEEEENS_6half_tEfNS_4arch4Sm80ELb0ELb0ELb1ELb0ELb0ELb0ELb0ELb0ELi2ELi4ELi4ELi4ELb0EEENS1_24CollectiveEpilogueBwdGQAISA_fSD_Li256ELb0ELb0EEENS1_19SingleTileSchedulerILb0ELb0ELb0ELi128EEEEEEEEEvNT_6ParamsE$_ZN4cute3eso3ESOILb0ELb0EJNS_5tupleIJNS_1CILi1EEENS3_ILi512EEEiEEENS3_ILi4096EEENS2_IJiiEEEEEC2ERKS6_RKS7_RKS8_) ;  /* 0xffffacc000007944 */ /* 0x006fea0003c3ffff */
[----:B------:R2:W5:Y:S04]  /*a370*/  LDL R5, [R1+0x760] ;  /* 0x0007600001057983 */ /* 0x0005680000100800 */
[----:B-1----:R2:W5:Y:S01]  /*a380*/  LDL.64 R2, [R1+0x758] ;  /* 0x0007580001027983 */ /* 0x0025620000100a00 */
[----:B------:R-:W-:-:S03]  /*a390*/  MOV R6, 0xa3b0 ;  /* 0x0000a3b000067802 */ /* 0x000fc60000000f00 */
[----:B--2--5:R-:W-:Y:S05]  /*a3a0*/  CALL.REL.NOINC `($_ZN7cutlass13device_kernelIN5flash19enable_sm80_to_sm89INS1_16FlashAttnBwdSm80INS1_25CollectiveMainloopBwdSm80ILi2ELi2EN4cute5tupleIJNS5_1CILi128EEES8_NS7_ILi64EEEEEENS_6half_tEfNS_4arch4Sm80ELb0ELb0ELb1ELb0ELb0ELb0ELb0ELb0ELi2ELi4ELi4ELi4ELb0EEENS1_24CollectiveEpilogueBwdGQAISA_fSD_Li256ELb0ELb0EEENS1_19SingleTileSchedulerILb0ELb0ELb0ELi128EEEEEEEEEvNT_6ParamsE$_ZN4cute5tupleIJNS0_IJNS0_IJNS_1CILi2EEES2_S2_EEES2_NS0_IJS2_S2_EEEEEENS0_IJNS0_IJNS1_ILi1EEENS1_ILi512EEEiEEENS1_ILi4096EEENS0_IJiiEEEEEEEEC2ERKS5_RKSB_) ;  /* 0xffffd9c000007944 */ /* 0x024fea0003c3ffff */
[----:B-1----:R1:W5:Y:S04]  /*a3b0*/  LDL R4, [R1+0x760] ;  /* 0x0007600001047983 */ /* 0x0023680000100800 */
[----:B------:R1:W5:Y:S01]  /*a3c0*/  LDL.64 R2, [R1+0x758] ;  /* 0x0007580001027983 */ /* 0x0003620000100a00 */
[----:B------:R-:W-:Y:S01]  /*a3d0*/  LEA.HI R26, R26, R26, RZ, 0x1d ;  /* 0x0000001a1a1a7211 */ /* 0x000fe200078fe8ff */
[----:B------:R-:W-:Y:S01]  /*a3e0*/  IMAD.MOV.U32 R5, RZ, RZ, R14 ;  /* 0x000000ffff057224 */ /* 0x000fe200078e000e */
[----:B------:R-:W-:-:S03]  /*a3f0*/  MOV R6, 0xa430 ;  /* 0x0000a43000067802 */ /* 0x000fc60000000f00 */
[----:B------:R-:W-:-:S05]  /*a400*/  IMAD.U32 R26, R21, 0x2, R26 ;  /* 0x00000002151a7824 */ /* 0x000fca00078e001a */
[----:B------:R1:W-:Y:S02]  /*a410*/  STL [R1+0x11e4], R26 ;  /* 0x0011e41a01007387 */ /* 0x0003e40000100800 */
[----:B-1---5:R-:W-:Y:S05]  /*a420*/  CALL.REL.NOINC `($_ZN7cutlass13device_kernelIN5flash19enable_sm80_to_sm89INS1_16FlashAttnBwdSm80INS1_25CollectiveMainloopBwdSm80ILi2ELi2EN4cute5tupleIJNS5_1CILi128EEES8_NS7_ILi64EEEEEENS_6half_tEfNS_4arch4Sm80ELb0ELb0ELb1ELb0ELb0ELb0ELb0ELb0ELi2ELi4ELi4ELi4ELb0EEENS1_24CollectiveEpilogueBwdGQAISA_fSD_Li256ELb0ELb0EEENS1_19SingleTileSchedulerILb0ELb0ELb0ELi128EEEEEEEEEvNT_6ParamsE$_ZN4cute3eso3ESOILb0ELb0EJNS_6LayoutINS_5tupleIJNS3_IJNS_1CILi2EEES5_S5_EEES5_NS3_IJS5_S5_EEEEEENS3_IJNS3_IJNS4_ILi1EEENS4_ILi512EEEiEEENS4_ILi4096EEENS3_IJiiEEEEEEEEjEEC2ERKSF_RKj) ;  /* 0xffffb29000007944 */ /* 0x022fea0003c3ffff */
[----:B------:R-:W2:Y:S04]  /*a430*/  LDL.64 R26, [R1+0x760] ;  /* 0x00076000011a7983 */ /* 0x000ea80000100a00 */
[----:B-1----:R1:W5:Y:S01]  /*a440*/  LDL.64 R4, [R1+0x758] ;  /* 0x0007580001047983 */ /* 0x0023620000100a00 */
[----:B------:R-:W-:Y:S02]  /*a450*/  MOV R38, R62 ;  /* 0x0000003e00267202 */ /* 0x000fe40000000f00 */
[----:B------:R-:W-:Y:S01]  /*a460*/  MOV R46, 0xa490 ;  /* 0x0000a490002e7802 */ /* 0x000fe20000000f00 */
[----:B--2---:R-:W-:-:S04]  /*a470*/  IMAD.WIDE.U32 R2, R27, 0x2, R24 ;  /* 0x000000021b027825 */ /* 0x004fc800078e0018 */
[----:B-1---5:R-:W-:Y:S05]  /*a480*/  CALL.REL.NOINC `($_ZN7cutlass13device_kernelIN5flash19enable_sm80_to_sm89INS1_16FlashAttnBwdSm80INS1_25CollectiveMainloopBwdSm80ILi2ELi2EN4cute5tupleIJNS5_1CILi128EEES8_NS7_ILi64EEEEEENS_6half_tEfNS_4arch4Sm80ELb0ELb0ELb1ELb0ELb0ELb0ELb0ELb0ELi2ELi4ELi4ELi4ELb0EEENS1_24CollectiveEpilogueBwdGQAISA_fSD_Li256ELb0ELb0EEENS1_19SingleTileSchedulerILb0ELb0ELb0ELi128EEEEEEEEEvNT_6ParamsE$_ZN4cute8smem_ptrIPN7cutlass6half_tEECI1NS_12iter_adaptorIS3_S4_EEES3_) ;  /* 0xffffdcb000007944 */ /* 0x022fea0003c3ffff */
[----:B------:R-:W2:Y:S01]  /*a490*/  LDL.64 R24, [R1+0x758] ;  /* 0x0007580001187983 */ /* 0x000ea20000100a00 */
[----:B-1----:R-:W-:Y:S02]  /*a4a0*/  MOV R2, R26 ;  /* 0x0000001a00027202 */ /* 0x002fe40000000f00 */
[----:B------:R-:W-:Y:S01]  /*a4b0*/  MOV R6, 0xa4e0 ;  /* 0x0000a4e000067802 */ /* 0x000fe20000000f00 */
[----:B--2---:R1:W-:Y:S04]  /*a4c0*/  STL.64 [R1+0x770], R24 ;  /* 0x0007701801007387 */ /* 0x0043e80000100a00 */
[----:B-1----:R-:W-:Y:S05]  /*a4d0*/  CALL.REL.NOINC `($_ZN7cutlass13device_kernelIN5flash19enable_sm80_to_sm89INS1_16FlashAttnBwdSm80INS1_25CollectiveMainloopBwdSm80ILi2ELi2EN4cute5tupleIJNS5_1CILi128EEES8_NS7_ILi64EEEEEENS_6half_tEfNS_4arch4Sm80ELb0ELb0ELb1ELb0ELb0ELb0ELb0ELb0ELi2ELi4ELi4ELi4ELb0EEENS1_24CollectiveEpilogueBwdGQAISA_fSD_Li256ELb0ELb0EEENS1_19SingleTileSchedulerILb0ELb0ELb0ELi128EEEEEEEEEvNT_6ParamsE$_ZN4cute3eso3ESOILb0ELb0EJNS_6LayoutINS_5tupleIJNS3_IJNS_1CILi2EEES5_S5_EEES5_NS3_IJS5_S5_EEEEEENS3_IJNS3_IJNS4_ILi1EEENS4_ILi512EEEiEEENS4_ILi4096EEENS3_IJiiEEEEEEEENS_10ViewEngineINS_8smem_ptrIPN7cutlass6half_tEEEEEEEC2ERKSF_RKSM_) ;  /* 0xffffb15000007944 */ /* 0x002fea0003c3ffff */
[----:B-1----:R-:W-:Y:S02]  /*a4e0*/  MOV R2, 0xa500 ;  /* 0x0000a50000027802 */ /* 0x002fe40000000f00 */
[----:B------:R-:W-:Y:S05]  /*a4f0*/  CALL.REL.NOINC `($_ZN7cutlass13device_kernelIN5flash19enable_sm80_to_sm89INS1_16FlashAttnBwdSm80INS1_25CollectiveMainloopBwdSm80ILi2ELi2EN4cute5tupleIJNS5_1CILi128EEES8_NS7_ILi64EEEEEENS_6half_tEfNS_4arch4Sm80ELb0ELb0ELb1ELb0ELb0ELb0ELb0ELb0ELi2ELi4ELi4ELi4ELb0EEENS1_24CollectiveEpilogueBwdGQAISA_fSD_Li256ELb0ELb0EEENS1_19SingleTileSchedulerILb0ELb0ELb0ELi128EEEEEEEEEvNT_6ParamsE$_ZZN4cute4takeILi1ELi3ENS_5tupleIJNS1_IJNS_1CILi1EEENS2_ILi512EEEiEEENS2_ILi4096EEENS1_IJiiEEEEEEEEDaRKT1_ENKUlDpRKT_E_clIJS6_S7_EEEDaSF_) ;  /* 0xffffe4b000007944 */ /* 0x000fea0003c3ffff */
[----:B------:R-:W-:Y:S02]  /*a500*/  MOV R2, 0xa520 ;  /* 0x0000a52000027802 */ /* 0x000fe40000000f00 */
[----:B------:R-:W-:Y:S05]  /*a510*/  CALL.REL.NOINC `($_ZN7cutlass13device_kernelIN5flash19enable_sm80_to_sm89INS1_16FlashAttnBwdSm80INS1_25CollectiveMainloopBwdSm80ILi2ELi2EN4cute5tupleIJNS5_1CILi128EEES8_NS7_ILi64EEEEEENS_6half_tEfNS_4arch4Sm80ELb0ELb0ELb1ELb0ELb0ELb0ELb0ELb0ELi2ELi4ELi4ELi4ELb0EEENS1_24CollectiveEpilogueBwdGQAISA_fSD_Li256ELb0ELb0EEENS1_19SingleTileSchedulerILb0ELb0ELb0ELi128EEEEEEEEEvNT_6ParamsE$_ZZN4cute16flatten_to_tupleINS_5tupleIJNS_1CILi4096EEENS1_IJiiEEEEEEEEDaRKT_ENKUlRKT_E_clIS4_EEDaSB_) ;  /* 0xffffe3c000007944 */ /* 0x000fea0003c3ffff */
[----:B------:R-:W-:Y:S02]  /*a520*/  MOV R2, 0xa540 ;  /* 0x0000a54000027802 */ /* 0x000fe40000000f00 */
[----:B------:R-:W-:Y:S05]  /*a530*/  CALL.REL.NOINC `($_ZN7cutlass13device_kernelIN5flash19enable_sm80_to_sm89INS1_16FlashAttnBwdSm80INS1_25CollectiveMainloopBwdSm80ILi2ELi2EN4cute5tupleIJNS5_1CILi128EEES8_NS7_ILi64EEEEEENS_6half_tEfNS_4arch4Sm80ELb0ELb0ELb1ELb0ELb0ELb0ELb0ELb0ELi2ELi4ELi4ELi4ELb0EEENS1_24CollectiveEpilogueBwdGQAISA_fSD_Li256ELb0ELb0EEENS1_19SingleTileSchedulerILb0ELb0ELb0ELi128EEEEEEEEEvNT_6ParamsE$_ZZN4cute12filter_tupleINS_5tupleIJNS_1CILi4096EEENS1_IJiiEEEEEEZNS_16flatten_to_tupleIS5_EEDaRKT_EUlRKT_E_EEDaS9_OT0_ENKUlDpSC_E_clIJNS1_IJS3_EEES4_EEEDaSG_) ;  /* 0xffffe01000007944 */ /* 0x000fea0003c3ffff */
        /* <DEDUP_REMOVED lines=14> */
[----:B-1---5:R-:W-:Y:S05]  /*a620*/  CALL.REL.NOINC `($_ZN7cutlass13device_kernelIN5flash19enable_sm80_to_sm89INS1_16FlashAttnBwdSm80INS1_25CollectiveMainloopBwdSm80ILi2ELi2EN4cute5tupleIJNS5_1CILi128EEES8_NS7_ILi64EEEEEENS_6half_tEfNS_4arch4Sm80ELb0ELb0ELb1ELb0ELb0ELb0ELb0ELb0ELi2ELi4ELi4ELi4ELb0EEENS1_24CollectiveEpilogueBwdGQAISA_fSD_Li256ELb0ELb0EEENS1_19SingleTileSchedulerILb0ELb0ELb0ELi128EEEEEEEEEvNT_6ParamsE$_ZN4cute3eso3ESOILb1ELb0EJNS_14ComposedLayoutINS_7SwizzleILi3ELi3ELi3EEENS_1CILi0EEENS_6LayoutINS_5tupleIJNS8_IJNS8_IJNS5_ILi4EEENS5_ILi8EEEEEENS8_IJNS5_ILi2EEENS5_ILi1EEEEEEEEENS8_IJNS8_IJSC_SC_EEENS8_IJSA_S9_EEEEEEEEENS8_IJNS8_IJNS8_IJSC_NS5_ILi64EEEEEENS8_IJNS5_ILi512EEES6_EEEEEENS8_IJNS8_IJSD_SA_EEENS8_IJNS5_ILi1024EEENS5_ILi16EEEEEEEEEEEEEEEENS_10ViewEngineINS_8smem_ptrIPN7cutlass6half_tEEEEEEEC2ERKSW_RKS13_) ;  /* 0xffffbb2000007944 */ /* 0x022fea0003c3ffff */
        /* <DEDUP_REMOVED lines=8> */
[----:B-1----:R-:W-:Y:S01]  /*a6b0*/  IMAD.MOV.U32 R2, RZ, RZ, R7 ;  /* 0x000000ffff027224 */ /* 0x002fe200078e0007 */
[----:B------:R-:W-:Y:S01]  /*a6c0*/  MOV R84, R62 ;  /* 0x0000003e00547202 */ /* 0x000fe20000000f00 */
        /* <DEDUP_REMOVED lines=17> */
[----:B------:R-:W-:Y:S05]  /*a7e0*/  CALL.REL.NOINC `($_ZN7cutlass13device_kernelIN5flash19enable_sm80_to_sm89INS1_16FlashAttnBwdSm80INS1_25CollectiveMainloopBwdSm80ILi2ELi2EN4cute5tupleIJNS5_1CILi128EEES8_NS7_ILi64EEEEEENS_6half_tEfNS_4arch4Sm80ELb0ELb0ELb1ELb0ELb0ELb0ELb0ELb0ELi2ELi4ELi4ELi4ELb0EEENS1_24CollectiveEpilogueBwdGQAISA_fSD_Li256ELb0ELb0EEENS1_19SingleTileSchedulerILb0ELb0ELb0ELi128EEEEEEEEEvNT_6ParamsE$_ZZN4cute7idx2crdINS_5tupleIJiiNS_1CILi0EEEEEENS1_IJNS1_IJNS2_ILi4EEENS2_ILi8EEEEEENS2_ILi2EEENS2_ILi1EEEEEEEEDaRKT_RKT0_ENKUlRKT_RKT0_E_clIiS7_EEDaSJ_SM_) ;  /* 0xffffe73000007944 */ /* 0x000fea0003c3ffff */
[----:B------:R-:W-:Y:S02]  /*a7f0*/  MOV R6, 0xa810 ;  /* 0x0000a81000067802 */ /* 0x000fe40000000f00 */
[----:B------:R-:W-:Y:S05]  /*a800*/  CALL.REL.NOINC `($_ZN7cutlass13device_kernelIN5flash19enable_sm80_to_sm89INS1_16FlashAttnBwdSm80INS1_25CollectiveMainloopBwdSm80ILi2ELi2EN4cute5tupleIJNS5_1CILi128EEES8_NS7_ILi64EEEEEENS_6half_tEfNS_4arch4Sm80ELb0ELb0ELb1ELb0ELb0ELb0ELb0ELb0ELi2ELi4ELi4ELi4ELb0EEENS1_24CollectiveEpilogueBwdGQAISA_fSD_Li256ELb0ELb0EEENS1_19SingleTileSchedulerILb0ELb0ELb0ELi128EEEEEEEEEvNT_6ParamsE$_ZZN4cute7idx2crdINS_5tupleIJiiNS_1CILi0EEEEEENS1_IJNS1_IJNS2_ILi4EEENS2_ILi8EEEEEENS2_ILi2EEENS2_ILi1EEEEEEEEDaRKT_RKT0_ENKUlRKT_RKT0_E_clIiS8_EEDaSJ_SM_) ;  /* 0xffffe79000007944 */ /* 0x000fea0003c3ffff */
[----:B------:R-:W-:Y:S02]  /*a810*/  MOV R6, 0xa830 ;  /* 0x0000a83000067802 */ /* 0x000fe40000000f00 */
[----:B------:R-:W-:Y:S05]  /*a820*/  CALL.REL.NOINC `($_ZN7cutlass13device_kernelIN5flash19enable_sm80_to_sm89INS1_16FlashAttnBwdSm80INS1_25CollectiveMainloopBwdSm80ILi2ELi2EN4cute5tupleIJNS5_1CILi128EEES8_NS7_ILi64EEEEEENS_6half_tEfNS_4arch4Sm80ELb0ELb0ELb1ELb0ELb0ELb0ELb0ELb0ELi2ELi4ELi4ELi4ELb0EEENS1_24CollectiveEpilogueBwdGQAISA_fSD_Li256ELb0ELb0EEENS1_19SingleTileSchedulerILb0ELb0ELb0ELi128EEEEEEEEEvNT_6ParamsE$_ZZN4cute9transformINS_5tupleIJiiNS_1CILi0EEEEEENS1_IJNS1_IJNS2_ILi4EEENS2_ILi8EEEEEENS2_ILi2EEENS2_ILi1EEEEEEZNS_7idx2crdIS4_SA_EEDaRKT_RKT0_EUlRKT_RKT0_E_EEDaSE_SH_OT1_ENKUlDpSK_E_clIJNS1_IJiiEEEiS3_EEEDaSR_) ;  /* 0xffffe86000007944 */ /* 0x000fea0003c3ffff */
[----:B------:R-:W-:Y:S02]  /*a830*/  MOV R6, 0xa850 ;  /* 0x0000a85000067802 */ /* 0x000fe40000000f00 */
[----:B------:R-:W-:Y:S05]  /*a840*/  CALL.REL.NOINC `($_ZN7cutlass13device_kernelIN5flash19enable_sm80_to_sm89INS1_16FlashAttnBwdSm80INS1_25CollectiveMainloopBwdSm80ILi2ELi2EN4cute5tupleIJNS5_1CILi128EEES8_NS7_ILi64EEEEEENS_6half_tEfNS_4arch4Sm80ELb0ELb0ELb1ELb0ELb0ELb0ELb0ELb0ELi2ELi4ELi4ELi4ELb0EEENS1_24CollectiveEpilogueBwdGQAISA_fSD_Li256ELb0ELb0EEENS1_19SingleTileSchedulerILb0ELb0ELb0ELi128EEEEEEEEEvNT_6ParamsE$_ZZN4cute13to_mixed_bitsINS_5tupleIJNS1_IJNS_1CILi4EEENS2_ILi8EEEEEENS2_ILi2EEENS2_ILi1EEEEEENS1_IJNS1_IJNS2_ILi0EEENS2_ILi64EEEEEES9_S9_EEENS1_IJNS1_IJiiEEEiS9_EEEEEDaRKT_RKT0_RKT1_ENKUlRKT_RKT0_RKT1_E_clIS5_SB_SD_EEDaSQ_ST_SW_) ;  /* 0xffffdd6000007944 */ /* 0x000fea0003c3ffff */
[----:B------:R-:W-:Y:S02]  /*a850*/  MOV R6, 0xa870 ;  /* 0x0000a87000067802 */ /* 0x000fe40000000f00 */
[----:B------:R-:W-:Y:S05]  /*a860*/  CALL.REL.NOINC `($_ZN7cutlass13device_kernelIN5flash19enable_sm80_to_sm89INS1_16FlashAttnBwdSm80INS1_25CollectiveMainloopBwdSm80ILi2ELi2EN4cute5tupleIJNS5_1CILi128EEES8_NS7_ILi64EEEEEENS_6half_tEfNS_4arch4Sm80ELb0ELb0ELb1ELb0ELb0ELb0ELb0ELb0ELi2ELi4ELi4ELi4ELb0EEENS1_24CollectiveEpilogueBwdGQAISA_fSD_Li256ELb0ELb0EEENS1_19SingleTileSchedulerILb0ELb0ELb0ELi128EEEEEEEEEvNT_6ParamsE$_ZZN4cute13to_mixed_bitsINS_5tupleIJNS1_IJNS_1CILi4EEENS2_ILi8EEEEEENS2_ILi2EEENS2_ILi1EEEEEENS1_IJNS1_IJNS2_ILi0EEENS2_ILi64EEEEEES9_S9_EEENS1_IJNS1_IJiiEEEiS9_EEEEEDaRKT_RKT0_RKT1_ENKUlDpRKT_E_clIJNS_9MixedBitsILj0ELj448EEENS2_ILj0EEESW_EEEDaSR_) ;  /* 0xffffdd0000007944 */ /* 0x000fea0003c3ffff */
        /* <DEDUP_REMOVED lines=21> */
[----:B-1----:R-:W-:Y:S05]  /*a9c0*/  CALL.REL.NOINC `($_ZN7cutlass13device_kernelIN5flash19enable_sm80_to_sm89INS1_16FlashAttnBwdSm80INS1_25CollectiveMainloopBwdSm80ILi2ELi2EN4cute5tupleIJNS5_1CILi128EEES8_NS7_ILi64EEEEEENS_6half_tEfNS_4arch4Sm80ELb0ELb0ELb1ELb0ELb0ELb0ELb0ELb0ELi2ELi4ELi4ELi4ELb0EEENS1_24CollectiveEpilogueBwdGQAISA_fSD_Li256ELb0ELb0EEENS1_19SingleTileSchedulerILb0ELb0ELb0ELi128EEEEEEEEEvNT_6ParamsE$_ZN4cute3eso3ESOILb0ELb0EJiiiEEC2ERKiS4_S4_) ;  /* 0xffffb28000007944 */ /* 0x002fea0003c3ffff */
[----:B------:R2:W5:Y:S04]  /*a9d0*/  LDL R5, [R1+0x760] ;  /* 0x0007600001057983 */ /* 0x0005680000100800 */
[----:B-1----:R2:W5:Y:S01]  /*a9e0*/  LDL.64 R2, [R1+0x758] ;  /* 0x0007580001027983 */ /* 0x0025620000100a00 */
[----:B------:R-:W-:Y:S02]  /*a9f0*/  MOV R84, R62 ;  /* 0x0000003e00547202 */ /* 0x000fe40000000f00 */
[----:B------:R-:W-:Y:S02]  /*aa00*/  MOV R6, 0xaa20 ;  /* 0x0000aa2000067802 */ /* 0x000fe40000000f00 */
[----:B--2--5:R-:W-:Y:S05]  /*aa10*/  CALL.REL.NOINC `($_ZN7cutlass13device_kernelIN5flash19enable_sm80_to_sm89INS1_16FlashAttnBwdSm80INS1_25CollectiveMainloopBwdSm80ILi2ELi2EN4cute5tupleIJNS5_1CILi128EEES8_NS7_ILi64EEEEEENS_6half_tEfNS_4arch4Sm80ELb0ELb0ELb1ELb0ELb0ELb0ELb0ELb0ELi2ELi4ELi4ELi4ELb0EEENS1_24CollectiveEpilogueBwdGQAISA_fSD_Li256ELb0ELb0EEENS1_19SingleTileSchedulerILb0ELb0ELb0ELi128EEEEEEEEEvNT_6ParamsE$_ZN4cute3eso3ESOILb1ELb0EJNS_1CILi1EEENS_5tupleIJiiiEEENS2_ILi64EEENS4_IJNS2_ILi72EEENS2_ILi144EEENS2_ILi288EEEEEENS2_ILi512EEEEEC2ERKS3_RKS5_RKS6_RKSA_RKSB_) ;  /* 0xffffb9c000007944 */ /* 0x024fea0003c3ffff */
[----:B-1----:R1:W5:Y:S04]  /*aa20*/  LDL R5, [R1+0x760] ;  /* 0x0007600001057983 */ /* 0x0023680000100800 */
[----:B------:R1:W5:Y:S01]  /*aa30*/  LDL.64 R2, [R1+0x758] ;  /* 0x0007580001027983 */ /* 0x0003620000100a00 */
[----:B------:R-:W-:-:S02]  /*aa40*/  MOV R84, R62 ;  /* 0x0000003e00547202 */ /* 0x000fc40000000f00 */
        /* <DEDUP_REMOVED lines=9> */
[----:B------:R-:W-:Y:S02]  /*aae0*/  MOV R6, 0xab00 ;  /* 0x0000ab0000067802 */ /* 0x000fe40000000f00 */
[----:B------:R-:W-:Y:S05]  /*aaf0*/  CALL.REL.NOINC `($_ZN7cutlass13device_kernelIN5flash19enable_sm80_to_sm89INS1_16FlashAttnBwdSm80INS1_25CollectiveMainloopBwdSm80ILi2ELi2EN4cute5tupleIJNS5_1CILi128EEES8_NS7_ILi64EEEEEENS_6half_tEfNS_4arch4Sm80ELb0ELb0ELb1ELb0ELb0ELb0ELb0ELb0ELi2ELi4ELi4ELi4ELb0EEENS1_24CollectiveEpilogueBwdGQAISA_fSD_Li256ELb0ELb0EEENS1_19SingleTileSchedulerILb0ELb0ELb0ELi128EEEEEEEEEvNT_6ParamsE$_ZN4cute3eso3ESOILb0ELb1EJiNS_1CILi72EEENS2_ILi512EEEEEC2ERKiRKS3_RKS4_) ;  /* 0xffffb4c000007944 */ /* 0x000fea0003c3ffff */
[----:B------:R-:W2:Y:S01]  /*ab00*/  LDL R26, [R1+0x758] ;  /* 0x00075800011a7983 */ /* 0x000ea20000100800 */
[----:B-1----:R-:W-:Y:S01]  /*ab10*/  IMAD.MOV.U32 R2, RZ, RZ, R15 ;  /* 0x000000ffff027224 */ /* 0x002fe200078e000f */
[----:B------:R-:W-:Y:S02]  /*ab20*/  MOV R84, R62 ;  /* 0x0000003e00547202 */ /* 0x000fe40000000f00 */
[----:B------:R-:W-:Y:S01]  /*ab30*/  MOV R6, 0xab60 ;  /* 0x0000ab6000067802 */ /* 0x000fe20000000f00 */
[----:B--2---:R1:W-:Y:S04]  /*ab40*/  STL [R1+0x11e8], R26 ;  /* 0x0011e81a01007387 */ /* 0x0043e80000100800 */
[----:B-1----:R-:W-:Y:S05]  /*ab50*/  CALL.REL.NOINC `($_ZN7cutlass13device_kernelIN5flash19enable_sm80_to_sm89INS1_16FlashAttnBwdSm80INS1_25CollectiveMainloopBwdSm80ILi2ELi2EN4cute5tupleIJNS5_1CILi128EEES8_NS7_ILi64EEEEEENS_6half_tEfNS_4arch4Sm80ELb0ELb0ELb1ELb0ELb0ELb0ELb0ELb0ELi2ELi4ELi4ELi4ELb0EEENS1_24CollectiveEpilogueBwdGQAISA_fSD_Li256ELb0ELb0EEENS1_19SingleTileSchedulerILb0ELb0ELb0ELi128EEEEEEEEEvNT_6ParamsE$_ZN4cute3eso3ESOILb0ELb0EJiiNS_1CILi72EEENS2_ILi512EEEEEC2ERKiS7_RKS3_RKS4_) ;  /* 0xffffb07000007944 */ /* 0x002fea0003c3ffff */
[----:B-1----:R-:W2:Y:S01]  /*ab60*/  LDL.64 R2, [R1+0x758] ;  /* 0x0007580001027983 */ /* 0x002ea20000100a00 */
[----:B------:R-:W-:Y:S01]  /*ab70*/  IMAD.MOV.U32 R6, RZ, RZ, R4 ;  /* 0x000000ffff067224 */ /* 0x000fe200078e0004 */
[----:B------:R-:W-:Y:S01]  /*ab80*/  MOV R85, R61 ;  /* 0x0000003d00557202 */ /* 0x000fe20000000f00 */
[----:B------:R-:W-:Y:S01]  /*ab90*/  IMAD.MOV.U32 R36, RZ, RZ, R16 ;  /* 0x000000ffff247224 */ /* 0x000fe200078e0010 */
[----:B------:R-:W-:-:S02]  /*aba0*/  MOV R5, R19 ;  /* 0x0000001300057202 */ /* 0x000fc40000000f00 */
[----:B------:R-:W-:Y:S01]  /*abb0*/  MOV R4, 0xabe0 ;  /* 0x0000abe000047802 */ /* 0x000fe20000000f00 */
[----:B--2---:R1:W-:Y:S04]  /*abc0*/  STL.64 [R1+0x788], R2 ;  /* 0x0007880201007387 */ /* 0x0043e80000100a00 */
[----:B-1----:R-:W-:Y:S05]  /*abd0*/  CALL.REL.NOINC `($_ZN7cutlass13device_kernelIN5flash19enable_sm80_to_sm89INS1_16FlashAttnBwdSm80INS1_25CollectiveMainloopBwdSm80ILi2ELi2EN4cute5tupleIJNS5_1CILi128EEES8_NS7_ILi64EEEEEENS_6half_tEfNS_4arch4Sm80ELb0ELb0ELb1ELb0ELb0ELb0ELb0ELb0ELi2ELi4ELi4ELi4ELb0EEENS1_24CollectiveEpilogueBwdGQAISA_fSD_Li256ELb0ELb0EEENS1_19SingleTileSchedulerILb0ELb0ELb0ELi128EEEEEEEEEvNT_6ParamsE$_ZN4cute3eso3ESOILb0ELb0EJiiiNS_1CILi72EEENS2_ILi512EEEEEC2ERKiS7_S7_RKS3_RKS4_) ;  /* 0xffffb1c000007944 */ /* 0x002fea0003c3ffff */
[----:B-1----:R-:W2:Y:S04]  /*abe0*/  LDL.64 R2, [R1+0x770] ;  /* 0x0007700001027983 */ /* 0x002ea80000100a00 */
[----:B------:R-:W3:Y:S01]  /*abf0*/  LDL R16, [R1+0x778] ;  /* 0x0007780001107983 */ /* 0x000ee20000100800 */
[----:B------:R-:W-:Y:S01]  /*ac00*/  IMAD.MOV.U32 R6, RZ, RZ, R20 ;  /* 0x000000ffff067224 */ /* 0x000fe200078e0014 */
[----:B------:R-:W-:Y:S02]  /*ac10*/  MOV R85, R61 ;  /* 0x0000003d00557202 */ /* 0x000fe40000000f00 */
[----:B------:R-:W-:Y:S01]  /*ac20*/  MOV R4, 0xac60 ;  /* 0x0000ac6000047802 */ /* 0x000fe20000000f00 */
[----:B--2---:R1:W-:Y:S04]  /*ac30*/  STL.64 [R1+0x758], R2 ;  /* 0x0007580201007387 */ /* 0x0043e80000100a00 */
[----:B---3--:R1:W-:Y:S02]  /*ac40*/  STL [R1+0x760], R16 ;  /* 0x0007601001007387 */ /* 0x0083e40000100800 */
        /* <DEDUP_REMOVED lines=8> */
[----:B------:R-:W-:-:S03]  /*acd0*/  MOV R6, 0xad30 ;  /* 0x0000ad3000067802 */ /* 0x000fc60000000f00 */
[----:B------:R1:W-:Y:S01]  /*ace0*/  STL.U8 [R1+0x11e0], RZ ;  /* 0x0011e0ff01007387 */ /* 0x0003e20000100000 */
[----:B--2---:R-:W-:-:S03]  /*acf0*/  MOV R2, R5 ;  /* 0x0000000500027202 */ /* 0x004fc60000000f00 */
[----:B------:R1:W-:Y:S04]  /*ad00*/  STL [R1+0x77c], R4 ;  /* 0x00077c0401007387 */ /* 0x0003e80000100800 */
[----:B---3--:R1:W-:Y:S02]  /*ad10*/  STL.64 [R1+0x780], R2 ;  /* 0x0007800201007387 */ /* 0x0083e40000100a00 */
[----:B-1----:R-:W-:Y:S05]  /*ad20*/  CALL.REL.NOINC `($_ZN7cutlass13device_kernelIN5flash19enable_sm80_to_sm89INS1_16FlashAttnBwdSm80INS1_25CollectiveMainloopBwdSm80ILi2ELi2EN4cute5tupleIJNS5_1CILi128EEES8_NS7_ILi64EEEEEENS_6half_tEfNS_4arch4Sm80ELb0ELb0ELb1ELb0ELb0ELb0ELb0ELb0ELi2ELi4ELi4ELi4ELb0EEENS1_24CollectiveEpilogueBwdGQAISA_fSD_Li256ELb0ELb0EEENS1_19SingleTileSchedulerILb0ELb0ELb0ELi128EEEEEEEEEvNT_6ParamsE$_ZZN4cute6detail16composition_implINS_5tupleIJNS_1CILi8EEENS3_ILi2EEES5_S5_S4_S5_EEENS2_IJNS3_ILi1EEEiiiNS3_ILi72EEENS3_ILi512EEEEEENS2_IJNS2_IJS5_S5_EEES4_NS3_ILi4EEEEEENS2_IJNS2_IJS7_S4_EEENS3_ILi1024EEENS3_ILi16EEEEEEEEDaRKT_RKT0_RKT1_RKT2_ENKUlRKT_RKT0_E_clISB_SE_EEDaSW_SZ_) ;  /* 0xffffde5000007944 */ /* 0x002fea0003c3ffff */
[----:B------:R-:W-:Y:S02]  /*ad30*/  MOV R6, 0xad50 ;  /* 0x0000ad5000067802 */ /* 0x000fe40000000f00 */
[----:B-----5:R-:W-:Y:S05]  /*ad40*/  CALL.REL.NOINC `($_ZN7cutlass13device_kernelIN5flash19enable_sm80_to_sm89INS1_16FlashAttnBwdSm80INS1_25CollectiveMainloopBwdSm80ILi2ELi2EN4cute5tupleIJNS5_1CILi128EEES8_NS7_ILi64EEEEEENS_6half_tEfNS_4arch4Sm80ELb0ELb0ELb1ELb0ELb0ELb0ELb0ELb0ELi2ELi4ELi4ELi4ELb0EEENS1_24CollectiveEpilogueBwdGQAISA_fSD_Li256ELb0ELb0EEENS1_19SingleTileSchedulerILb0ELb0ELb0ELi128EEEEEEEEEvNT_6ParamsE$_ZZN4cute6detail16composition_implINS_5tupleIJNS_1CILi8EEENS3_ILi2EEES5_S5_S4_S5_EEENS2_IJNS3_ILi1EEEiiiNS3_ILi72EEENS3_ILi512EEEEEENS2_IJNS2_IJS5_S5_EEES4_NS3_ILi4EEEEEENS2_IJNS2_IJS7_S4_EEENS3_ILi1024EEENS3_ILi16EEEEEEEEDaRKT_RKT0_RKT1_RKT2_ENKUlRKT_RKT0_E_clISC_SG_EEDaSW_SZ_) ;  /* 0xffffde8000007944 */ /* 0x020fea0003c3ffff */
[----:B-----5:R2:W-:Y:S01]  /*ad50*/  STL.64 [R1+0x770], R2 ;  /* 0x0007700201007387 */ /* 0x0205e20000100a00 */
[----:B------:R-:W-:Y:S02]  /*ad60*/  MOV R6, R4 ;  /* 0x0000000400067202 */ /* 0x000fe40000000f00 */
[----:B------:R-:W-:Y:S02]  /*ad70*/  MOV R4, 0xad90 ;  /* 0x0000ad9000047802 */ /* 0x000fe40000000f00 */
[----:B-12---:R-:W-:Y:S05]  /*ad80*/  CALL.REL.NOINC `($_ZN7cutlass13device_kernelIN5flash19enable_sm80_to_sm89INS1_16FlashAttnBwdSm80INS1_25CollectiveMainloopBwdSm80ILi2ELi2EN4cute5tupleIJNS5_1CILi128EEES8_NS7_ILi64EEEEEENS_6half_tEfNS_4arch4Sm80ELb0ELb0ELb1ELb0ELb0ELb0ELb0ELb0ELi2ELi4ELi4ELi4ELb0EEENS1_24CollectiveEpilogueBwdGQAISA_fSD_Li256ELb0ELb0EEENS1_19SingleTileSchedulerILb0ELb0ELb0ELi128EEEEEEEEEvNT_6ParamsE$_ZN4cute3eso3ESOILb0ELb0EJNS_5tupleIJNS_1CILi1EEEiEEENS3_ILi1024EEENS2_IJiiEEEEEC2ERKS5_RKS6_RKS7_) ;  /* 0xffffa33000007944 */ /* 0x006fea0003c3ffff */
[----:B------:R2:W5:Y:S04]  /*ad90*/  LDL R5, [R1+0x760] ;  /* 0x0007600001057983 */ /* 0x0005680000100800 */
[----:B-1----:R2:W5:Y:S01]  /*ada0*/  LDL.64 R2, [R1+0x758] ;  /* 0x0007580001027983 */ /* 0x0025620000100a00 */
[----:B------:R-:W-:-:S03]  /*adb0*/  MOV R6, 0xadd0 ;  /* 0x0000add000067802 */ /* 0x000fc60000000f00 */
[----:B--2--5:R-:W-:Y:S05]  /*adc0*/  CALL.REL.NOINC `($_ZN7cutlass13device_kernelIN5flash19enable_sm80_to_sm89INS1_16FlashAttnBwdSm80INS1_25CollectiveMainloopBwdSm80ILi2ELi2EN4cute5tupleIJNS5_1CILi128EEES8_NS7_ILi64EEEEEENS_6half_tEfNS_4arch4Sm80ELb0ELb0ELb1ELb0ELb0ELb0ELb0ELb0ELi2ELi4ELi4ELi4ELb0EEENS1_24CollectiveEpilogueBwdGQAISA_fSD_Li256ELb0ELb0EEENS1_19SingleTileSchedulerILb0ELb0ELb0ELi128EEEEEEEEEvNT_6ParamsE$_ZN4cute5tupleIJNS0_IJNS0_IJNS_1CILi2EEES2_EEENS1_ILi8EEES3_EEENS0_IJNS0_IJNS1_ILi1EEEiEEENS1_ILi1024EEENS0_IJiiEEEEEEEEC2ERKS5_RKSA_) ;  /* 0xffffce6000007944 */ /* 0x024fea0003c3ffff */
[----:B-1----:R1:W5:Y:S04]  /*add0*/  LDL R4, [R1+0x760] ;  /* 0x0007600001047983 */ /* 0x0023680000100800 */
[----:B------:R1:W5:Y:S01]  /*ade0*/  LDL.64 R2, [R1+0x758] ;  /* 0x0007580001027983 */ /* 0x0003620000100a00 */
[----:B------:R-:W-:Y:S01]  /*adf0*/  LEA.HI R6, R13, R13, RZ, 0x1d ;  /* 0x0000000d0d067211 */ /* 0x000fe200078fe8ff */
[----:B------:R-:W-:-:S04]  /*ae00*/  IMAD.MOV.U32 R5, RZ, RZ, R14 ;  /* 0x000000ffff057224 */ /* 0x000fc800078e000e */
[----:B------:R-:W-:Y:S01]  /*ae10*/  IMAD.U32 R12, R7, 0x2, R6 ;  /* 0x00000002070c7824 */ /* 0x000fe200078e0006 */
[----:B------:R-:W-:-:S04]  /*ae20*/  MOV R6, 0xae50 ;  /* 0x0000ae5000067802 */ /* 0x000fc80000000f00 */
[----:B------:R1:W-:Y:S03]  /*ae30*/  STL [R1+0x11e4], R12 ;  /* 0x0011e40c01007387 */ /* 0x0003e60000100800 */
[----:B-1---5:R-:W-:Y:S05]  /*ae40*/  CALL.REL.NOINC `($_ZN7cutlass13device_kernelIN5flash19enable_sm80_to_sm89INS1_16FlashAttnBwdSm80INS1_25CollectiveMainloopBwdSm80ILi2ELi2EN4cute5tupleIJNS5_1CILi128EEES8_NS7_ILi64EEEEEENS_6half_tEfNS_4arch4Sm80ELb0ELb0ELb1ELb0ELb0ELb0ELb0ELb0ELi2ELi4ELi4ELi4ELb0EEENS1_24CollectiveEpilogueBwdGQAISA_fSD_Li256ELb0ELb0EEENS1_19SingleTileSchedulerILb0ELb0ELb0ELi128EEEEEEEEEvNT_6ParamsE$_ZN4cute3eso3ESOILb0ELb0EJNS_6LayoutINS_5tupleIJNS3_IJNS_1CILi2EEES5_EEENS4_ILi8EEES6_EEENS3_IJNS3_IJNS4_ILi1EEEiEEENS4_ILi1024EEENS3_IJiiEEEEEEEEjEEC2ERKSE_RKj) ;  /* 0xffffa50000007944 */ /* 0x022fea0003c3ffff */
[----:B-1----:R-:W2:Y:S04]  /*ae50*/  LDL.64 R6, [R1+0x760] ;  /* 0x0007600001067983 */ /* 0x002ea80000100a00 */
[----:B------:R1:W5:Y:S01]  /*ae60*/  LDL.64 R4, [R1+0x758] ;  /* 0x0007580001047983 */ /* 0x0003620000100a00 */
[----:B------:R-:W-:Y:S02]  /*ae70*/  MOV R38, R62 ;  /* 0x0000003e00267202 */ /* 0x000fe40000000f00 */
[----:B------:R-:W-:Y:S01]  /*ae80*/  MOV R46, 0xaeb0 ;  /* 0x0000aeb0002e7802 */ /* 0x000fe20000000f00 */
[----:B--2---:R-:W-:-:S04]  /*ae90*/  IMAD.WIDE.U32 R2, R7, 0x2, R24 ;  /* 0x0000000207027825 */ /* 0x004fc800078e0018 */
[----:B-1---5:R-:W-:Y:S05]  /*aea0*/  CALL.REL.NOINC `($_ZN7cutlass13device_kernelIN5flash19enable_sm80_to_sm89INS1_16FlashAttnBwdSm80INS1_25CollectiveMainloopBwdSm80ILi2ELi2EN4cute5tupleIJNS5_1CILi128EEES8_NS7_ILi64EEEEEENS_6half_tEfNS_4arch4Sm80ELb0ELb0ELb1ELb0ELb0ELb0ELb0ELb0ELi2ELi4ELi4ELi4ELb0EEENS1_24CollectiveEpilogueBwdGQAISA_fSD_Li256ELb0ELb0EEENS1_19SingleTileSchedulerILb0ELb0ELb0ELi128EEEEEEEEEvNT_6ParamsE$_ZN4cute8smem_ptrIPN7cutlass6half_tEECI1NS_12iter_adaptorIS3_S4_EEES3_) ;  /* 0xffffd29000007944 */ /* 0x022fea0003c3ffff */
[----:B-1----:R-:W2:Y:S01]  /*aeb0*/  LDL.64 R2, [R1+0x758] ;  /* 0x0007580001027983 */ /* 0x002ea20000100a00 */
[----:B------:R-:W-:-:S03]  /*aec0*/  MOV R12, 0xaef0 ;  /* 0x0000aef0000c7802 */ /* 0x000fc60000000f00 */
[----:B--2---:R1:W-:Y:S04]  /*aed0*/  STL.64 [R1+0x770], R2 ;  /* 0x0007700201007387 */ /* 0x0043e80000100a00 */
[----:B-1----:R-:W-:Y:S05]  /*aee0*/  CALL.REL.NOINC `($_ZN7cutlass13device_kernelIN5flash19enable_sm80_to_sm89INS1_16FlashAttnBwdSm80INS1_25CollectiveMainloopBwdSm80ILi2ELi2EN4cute5tupleIJNS5_1CILi128EEES8_NS7_ILi64EEEEEENS_6half_tEfNS_4arch4Sm80ELb0ELb0ELb1ELb0ELb0ELb0ELb0ELb0ELi2ELi4ELi4ELi4ELb0EEENS1_24CollectiveEpilogueBwdGQAISA_fSD_Li256ELb0ELb0EEENS1_19SingleTileSchedulerILb0ELb0ELb0ELi128EEEEEEEEEvNT_6ParamsE$_ZN4cute3eso3ESOILb0ELb0EJNS_6LayoutINS_5tupleIJNS3_IJNS_1CILi2EEES5_EEENS4_ILi8EEES6_EEENS3_IJNS3_IJNS4_ILi1EEEiEEENS4_ILi1024EEENS3_IJiiEEEEEEEENS_10ViewEngineINS_8smem_ptrIPN7cutlass6half_tEEEEEEEC2ERKSE_RKSL_) ;  /* 0xffffa3e000007944 */ /* 0x002fea0003c3ffff */
[----:B------:R-:W-:Y:S02]  /*aef0*/  MOV R2, 0xaf10 ;  /* 0x0000af1000027802 */ /* 0x000fe40000000f00 */
[----:B-1----:R-:W-:Y:S05]  /*af00*/  CALL.REL.NOINC `($_ZN7cutlass13device_kernelIN5flash19enable_sm80_to_sm89INS1_16FlashAttnBwdSm80INS1_25CollectiveMainloopBwdSm80ILi2ELi2EN4cute5tupleIJNS5_1CILi128EEES8_NS7_ILi64EEEEEENS_6half_tEfNS_4arch4Sm80ELb0ELb0ELb1ELb0ELb0ELb0ELb0ELb0ELi2ELi4ELi4ELi4ELb0EEENS1_24CollectiveEpilogueBwdGQAISA_fSD_Li256ELb0ELb0EEENS1_19SingleTileSchedulerILb0ELb0ELb0ELi128EEEEEEEEEvNT_6ParamsE$_ZZN4cute4takeILi1ELi3ENS_5tupleIJNS1_IJNS_1CILi1EEEiEEENS2_ILi1024EEENS1_IJiiEEEEEEEEDaRKT1_ENKUlDpRKT_E_clIJS5_S6_EEEDaSE_) ;  /* 0xffffdac000007944 */ /* 0x002fea0003c3ffff */
[----:B------:R-:W-:Y:S02]  /*af10*/  MOV R2, 0xaf30 ;  /* 0x0000af3000027802 */ /* 0x000fe40000000f00 */
[----:B------:R-:W-:Y:S05]  /*af20*/  CALL.REL.NOINC `($_ZN7cutlass13device_kernelIN5flash19enable_sm80_to_sm89INS1_16FlashAttnBwdSm80INS1_25CollectiveMainloopBwdSm80ILi2ELi2EN4cute5tupleIJNS5_1CILi128EEES8_NS7_ILi64EEEEEENS_6half_tEfNS_4arch4Sm80ELb0ELb0ELb1ELb0ELb0ELb0ELb0ELb0ELi2ELi4ELi4ELi4ELb0EEENS1_24CollectiveEpilogueBwdGQAISA_fSD_Li256ELb0ELb0EEENS1_19SingleTileSchedulerILb0ELb0ELb0ELi128EEEEEEEEEvNT_6ParamsE$_ZZN4cute16flatten_to_tupleINS_5tupleIJNS_1CILi1024EEENS1_IJiiEEEEEEEEDaRKT_ENKUlRKT_E_clIS4_EEDaSB_) ;  /* 0xffffd97000007944 */ /* 0x000fea0003c3ffff */
[----:B------:R-:W-:Y:S02]  /*af30*/  MOV R2, 0xaf50 ;  /* 0x0000af5000027802 */ /* 0x000fe40000000f00 */
[----:B------:R-:W-:Y:S05]  /*af40*/  CALL.REL.NOINC `($_ZN7cutlass13device_kernelIN5flash19enable_sm80_to_sm89INS1_16FlashAttnBwdSm80INS1_25CollectiveMainloopBwdSm80ILi2ELi2EN4cute5tupleIJNS5_1CILi128EEES8_NS7_ILi64EEEEEENS_6half_tEfNS_4arch4Sm80ELb0ELb0ELb1ELb0ELb0ELb0ELb0ELb0ELi2ELi4ELi4ELi4ELb0EEENS1_24CollectiveEpilogueBwdGQAISA_fSD_Li256ELb0ELb0EEENS1_19SingleTileSchedulerILb0ELb0ELb0ELi128EEEEEEEEEvNT_6ParamsE$_ZZN4cute12filter_tupleINS_5tupleIJNS_1CILi1024EEENS1_IJiiEEEEEEZNS_16flatten_to_tupleIS5_EEDaRKT_EUlRKT_E_EEDaS9_OT0_ENKUlDpSC_E_clIJNS1_IJS3_EEES4_EEEDaSG_) ;  /* 0xffffd53000007944 */ /* 0x000fea0003c3ffff */
        /* <DEDUP_REMOVED lines=21> */
[----:B-1---5:R-:W-:Y:S05]  /*b0a0*/  CALL.REL.NOINC `($_ZN7cutlass13device_kernelIN5flash19enable_sm80_to_sm89INS1_16FlashAttnBwdSm80INS1_25CollectiveMainloopBwdSm80ILi2ELi2EN4cute5tupleIJNS5_1CILi128EEES8_NS7_ILi64EEEEEENS_6half_tEfNS_4arch4Sm80ELb0ELb0ELb1ELb0ELb0ELb0ELb0ELb0ELi2ELi4ELi4ELi4ELb0EEENS1_24CollectiveEpilogueBwdGQAISA_fSD_Li256ELb0ELb0EEENS1_19SingleTileSchedulerILb0ELb0ELb0ELi128EEEEEEEEEvNT_6ParamsE$_ZN4cute3eso3ESOILb1ELb0EJNS_10UnderscoreES2_S2_iEEC2ERKS2_S5_S5_RKi) ;  /* 0xffffaf6000007944 */ /* 0x022fea0003c3ffff */
[----:B------:R-:W-:Y:S01]  /*b0b0*/  ULDC.64 UR4, c[0x0][0x118] ;  /* 0x0000460000047ab9 */ /* 0x000fe20000000a00 */
[----:B------:R2:W5:Y:S04]  /*b0c0*/  LDL R6, [R1+0x758] ;  /* 0x0007580001067983 */ /* 0x0005680000100800 */
[----:B-1----:R2:W5:Y:S04]  /*b0d0*/  LD.E R2, [R12.64] ;  /* 0x000000040c027980 */ /* 0x002568000c101900 */
[----:B------:R2:W5:Y:S01]  /*b0e0*/  LD.E R3, [R12.64+0x4] ;  /* 0x000004040c037980 */ /* 0x000562000c101900 */
[----:B------:R-:W-:-:S03]  /*b0f0*/  MOV R4, 0xb110 ;  /* 0x0000b11000047802 */ /* 0x000fc60000000f00 */
[----:B--2--5:R-:W-:Y:S05]  /*b100*/  CALL.REL.NOINC `($_ZN7cutlass13device_kernelIN5flash19enable_sm80_to_sm89INS1_16FlashAttnBwdSm80INS1_25CollectiveMainloopBwdSm80ILi2ELi2EN4cute5tupleIJNS5_1CILi128EEES8_NS7_ILi64EEEEEENS_6half_tEfNS_4arch4Sm80ELb0ELb0ELb1ELb0ELb0ELb0ELb0ELb0ELi2ELi4ELi4ELi4ELb0EEENS1_24CollectiveEpilogueBwdGQAISA_fSD_Li256ELb0ELb0EEENS1_19SingleTileSchedulerILb0ELb0ELb0ELi128EEEEEEEEEvNT_6ParamsE$_ZZN4cute5sliceINS_5tupleIJNS_10UnderscoreES2_S2_iEEENS1_IJNS1_IJNS_1CILi1EEENS4_ILi0EEEEEENS4_ILi4096EEENS1_IJiiEEENS1_IJS6_NS4_ILi8192EEEEEEEEEEEDaRKT_RKT0_ENKUlRKT_RKT0_E_clIS2_S9_EEDaSL_SO_) ;  /* 0xffffd96000007944 */ /* 0x024fea0003c3ffff */
[----:B------:R1:W-:Y:S01]  /*b110*/  STL.64 [R1+0x758], R2 ;  /* 0x0007580201007387 */ /* 0x0003e20000100a00 */
[----:B------:R-:W-:-:S02]  /*b120*/  MOV R72, R62 ;  /* 0x0000003e00487202 */ /* 0x000fc40000000f00 */
[----:B------:R-:W-:Y:S02]  /*b130*/  MOV R4, 0xb150 ;  /* 0x0000b15000047802 */ /* 0x000fe40000000f00 */
[----:B-1----:R-:W-:Y:S05]  /*b140*/  CALL.REL.NOINC `($_ZN7cutlass13device_kernelIN5flash19enable_sm80_to_sm89INS1_16FlashAttnBwdSm80INS1_25CollectiveMainloopBwdSm80ILi2ELi2EN4cute5tupleIJNS5_1CILi128EEES8_NS7_ILi64EEEEEENS_6half_tEfNS_4arch4Sm80ELb0ELb0ELb1ELb0ELb0ELb0ELb0ELb0ELi2ELi4ELi4ELi4ELb0EEENS1_24CollectiveEpilogueBwdGQAISA_fSD_Li256ELb0ELb0EEENS1_19SingleTileSchedulerILb0ELb0ELb0ELi128EEEEEEEEEvNT_6ParamsE$_ZZN4cute12filter_tupleINS_5tupleIJNS_10UnderscoreES2_S2_iEEENS1_IJNS1_IJNS_1CILi1EEENS4_ILi0EEEEEENS4_ILi4096EEENS1_IJiiEEENS1_IJS6_NS4_ILi8192EEEEEEEEEZNS_5sliceIS3_SC_EEDaRKT_RKT0_EUlRKT_RKT0_E_EEDaSG_SJ_OT1_ENKUlDpSM_E_clIJNS1_IJS7_EEENS1_IJS8_EEENS1_IJS9_EEENS1_IJEEEEEEDaST_) ;  /* 0xffffd27000007944 */ /* 0x002fea0003c3ffff */
[----:B------:R-:W-:Y:S02]  /*b150*/  MOV R4, 0xb170 ;  /* 0x0000b17000047802 */ /* 0x000fe40000000f00 */
[----:B-1---5:R-:W-:Y:S05]  /*b160*/  CALL.REL.NOINC `($_ZN7cutlass13device_kernelIN5flash19enable_sm80_to_sm89INS1_16FlashAttnBwdSm80INS1_25CollectiveMainloopBwdSm80ILi2ELi2EN4cute5tupleIJNS5_1CILi128EEES8_NS7_ILi64EEEEEENS_6half_tEfNS_4arch4Sm80ELb0ELb0ELb1ELb0ELb0ELb0ELb0ELb0ELi2ELi4ELi4ELi4ELb0EEENS1_24CollectiveEpilogueBwdGQAISA_fSD_Li256ELb0ELb0EEENS1_19SingleTileSchedulerILb0ELb0ELb0ELi128EEEEEEEEEvNT_6ParamsE$_ZN4cute5tupleIJNS0_IJNS0_IJNS_1CILi8EEENS1_ILi1EEEEEENS1_ILi2EEENS0_IJS5_S5_EEEEEENS0_IJNS0_IJS3_NS1_ILi0EEEEEENS1_ILi4096EEENS0_IJiiEEEEEEEEC2ERKS7_RKSC_) ;  /* 0xffffccf000007944 */ /* 0x022fea0003c3ffff */
[----:B-1----:R1:W5:Y:S01]  /*b170*/  LDL.64 R2, [R1+0x758] ;  /* 0x0007580001027983 */ /* 0x0023620000100a00 */
[----:B------:R-:W-:Y:S02]  /*b180*/  SHF.L.U32 R4, R6, 0xd, RZ ;  /* 0x0000000d06047819 */ /* 0x000fe400000006ff */
[----:B------:R-:W-:-:S03]  /*b190*/  MOV R6, 0xb1c0 ;  /* 0x0000b1c000067802 */ /* 0x000fc60000000f00 */
[----:B------:R1:W-:Y:S04]  /*b1a0*/  STL [R1+0x770], R4 ;  /* 0x0007700401007387 */ /* 0x0003e80000100800 */
[----:B-1---5:R-:W-:Y:S05]  /*b1b0*/  CALL.REL.NOINC `($_ZN7cutlass13device_kernelIN5flash19enable_sm80_to_sm89INS1_16FlashAttnBwdSm80INS1_25CollectiveMainloopBwdSm80ILi2ELi2EN4cute5tupleIJNS5_1CILi128EEES8_NS7_ILi64EEEEEENS_6half_tEfNS_4arch4Sm80ELb0ELb0ELb1ELb0ELb0ELb0ELb0ELb0ELi2ELi4ELi4ELi4ELb0EEENS1_24CollectiveEpilogueBwdGQAISA_fSD_Li256ELb0ELb0EEENS1_19SingleTileSchedulerILb0ELb0ELb0ELi128EEEEEEEEEvNT_6ParamsE$_ZN4cute3eso3ESOILb0ELb0EJNS_6LayoutINS_5tupleIJNS3_IJNS_1CILi8EEENS4_ILi1EEEEEENS4_ILi2EEENS3_IJS8_S8_EEEEEENS3_IJNS3_IJS6_NS4_ILi0EEEEEENS4_ILi4096EEENS3_IJiiEEEEEEEEiEEC2ERKSG_RKi) ;  /* 0xffffa76000007944 */ /* 0x022fea0003c3ffff */
[----:B------:R-:W-:Y:S01]  /*b1c0*/  ULDC.64 UR4, c[0x0][0x118] ;  /* 0x0000460000047ab9 */ /* 0x000fe20000000a00 */
[----:B-1----:R-:W2:Y:S04]  /*b1d0*/  LDL R2, [R1+0x760] ;  /* 0x0007600001027983 */ /* 0x002ea80000100800 */
[----:B------:R-:W2:Y:S04]  /*b1e0*/  LD.E.64 R12, [R12.64+0x8] ;  /* 0x000008040c0c7980 */ /* 0x000ea8000c101b00 */
[----:B------:R1:W5:Y:S01]  /*b1f0*/  LDL.64 R4, [R1+0x758] ;  /* 0x0007580001047983 */ /* 0x0003620000100a00 */
[----:B------:R-:W-:-:S02]  /*b200*/  MOV R38, R62 ;  /* 0x0000003e00267202 */ /* 0x000fc40000000f00 */
[----:B------:R-:W-:Y:S01]  /*b210*/  MOV R46, 0xb240 ;  /* 0x0000b240002e7802 */ /* 0x000fe20000000f00 */
[----:B--2---:R-:W-:-:S04]  /*b220*/  IMAD.WIDE R2, R2, 0x2, R12 ;  /* 0x0000000202027825 */ /* 0x004fc800078e020c */
[----:B-1---5:R-:W-:Y:S05]  /*b230*/  CALL.REL.NOINC `($_ZN7cutlass13device_kernelIN5flash19enable_sm80_to_sm89INS1_16FlashAttnBwdSm80INS1_25CollectiveMainloopBwdSm80ILi2ELi2EN4cute5tupleIJNS5_1CILi128EEES8_NS7_ILi64EEEEEENS_6half_tEfNS_4arch4Sm80ELb0ELb0ELb1ELb0ELb0ELb0ELb0ELb0ELi2ELi4ELi4ELi4ELb0EEENS1_24CollectiveEpilogueBwdGQAISA_fSD_Li256ELb0ELb0EEENS1_19SingleTileSchedulerILb0ELb0ELb0ELi128EEEEEEEEEvNT_6ParamsE$_ZN4cute8smem_ptrIPN7cutlass6half_tEECI1NS_12iter_adaptorIS3_S4_EEES3_) ;  /* 0xffffcf0000007944 */ /* 0x022fea0003c3ffff */
[----:B-1----:R-:W2:Y:S01]  /*b240*/  LDL.64 R2, [R1+0x758] ;  /* 0x0007580001027983 */ /* 0x002ea20000100a00 */
[----:B------:R-:W-:-:S03]  /*b250*/  MOV R6, 0xb280 ;  /* 0x0000b28000067802 */ /* 0x000fc60000000f00 */
[----:B--2---:R1:W-:Y:S04]  /*b260*/  STL.64 [R1+0x770], R2 ;  /* 0x0007700201007387 */ /* 0x0043e80000100a00 */
[----:B-1----:R-:W-:Y:S05]  /*b270*/  CALL.REL.NOINC `($_ZN7cutlass13device_kernelIN5flash19enable_sm80_to_sm89INS1_16FlashAttnBwdSm80INS1_25CollectiveMainloopBwdSm80ILi2ELi2EN4cute5tupleIJNS5_1CILi128EEES8_NS7_ILi64EEEEEENS_6half_tEfNS_4arch4Sm80ELb0ELb0ELb1ELb0ELb0ELb0ELb0ELb0ELi2ELi4ELi4ELi4ELb0EEENS1_24CollectiveEpilogueBwdGQAISA_fSD_Li256ELb0ELb0EEENS1_19SingleTileSchedulerILb0ELb0ELb0ELi128EEEEEEEEEvNT_6ParamsE$_ZN4cute3eso3ESOILb0ELb0EJNS_6LayoutINS_5tupleIJNS3_IJNS_1CILi8EEENS4_ILi1EEEEEENS4_ILi2EEENS3_IJS8_S8_EEEEEENS3_IJNS3_IJS6_NS4_ILi0EEEEEENS4_ILi4096EEENS3_IJiiEEEEEEEENS_10ViewEngineINS_8smem_ptrIPN7cutlass6half_tEEEEEEEC2ERKSG_RKSN_) ;  /* 0xffffa63000007944 */ /* 0x002fea0003c3ffff */
[----:B------:R2:W5:Y:S04]  /*b280*/  LDL.64 R30, [R1+0x760] ;  /* 0x00076000011e7983 */ /* 0x0005680000100a00 */
[----:B------:R2:W5:Y:S04]  /*b290*/  LDL.64 R28, [R63+0x30] ;  /* 0x000030003f1c7983 */ /* 0x0005680000100a00 */
[----:B------:R2:W5:Y:S01]  /*b2a0*/  LDL.64 R20, [R1+0x758] ;  /* 0x0007580001147983 */ /* 0x0005620000100a00 */
[----:B------:R-:W-:Y:S01]  /*b2b0*/  IMAD.MOV.U32 R6, RZ, RZ, R10 ;  /* 0x000000ffff067224 */ /* 0x000fe200078e000a */
[----:B-1----:R-:W-:-:S02]  /*b2c0*/  MOV R3, R11 ;  /* 0x0000000b00037202 */ /* 0x002fc40000000f00 */
[----:B------:R-:W-:Y:S02]  /*b2d0*/  MOV R4, 0xb2f0 ;  /* 0x0000b2f000047802 */ /* 0x000fe40000000f00 */
[----:B--2--5:R-:W-:Y:S05]  /*b2e0*/  CALL.REL.NOINC `($_ZN7cutlass13device_kernelIN5flash19enable_sm80_to_sm89INS1_16FlashAttnBwdSm80INS1_25CollectiveMainloopBwdSm80ILi2ELi2EN4cute5tupleIJNS5_1CILi128EEES8_NS7_ILi64EEEEEENS_6half_tEfNS_4arch4Sm80ELb0ELb0ELb1ELb0ELb0ELb0ELb0ELb0ELi2ELi4ELi4ELi4ELb0EEENS1_24CollectiveEpilogueBwdGQAISA_fSD_Li256ELb0ELb0EEENS1_19SingleTileSchedulerILb0ELb0ELb0ELi128EEEEEEEEEvNT_6ParamsE$_ZN4cute3eso3ESOILb1ELb0EJNS_6LayoutINS_5tupleIJNS3_IJNS_1CILi8EEENS4_ILi1EEEEEENS4_ILi2EEENS4_ILi4EEEEEENS3_IJNS3_IJS6_NS4_ILi0EEEEEES5_NS4_ILi16EEEEEEEENS_10ViewEngineIPN7cutlass6half_tEEEEEC2ERKSF_RKSK_) ;  /* 0xffffc52000007944 */ /* 0x024fea0003c3ffff */
[----:B------:R2:W5:Y:S01]  /*b2f0*/  LDL.64 R26, [R1+0x758] ;  /* 0x00075800011a7983 */ /* 0x0005620000100a00 */
[----:B-1----:R-:W-:Y:S01]  /*b300*/  IMAD.MOV.U32 R6, RZ, RZ, R8 ;  /* 0x000000ffff067224 */ /* 0x002fe200078e0008 */
[----:B------:R-:W-:Y:S02]  /*b310*/  MOV R3, R9 ;  /* 0x0000000900037202 */ /* 0x000fe40000000f00 */
[----:B------:R-:W-:Y:S02]  /*b320*/  MOV R4, 0xb340 ;  /* 0x0000b34000047802 */ /* 0x000fe40000000f00 */
[----:B--2--5:R-:W-:Y:S05]  /*b330*/  CALL.REL.NOINC `($_ZN7cutlass13device_kernelIN5flash19enable_sm80_to_sm89INS1_16FlashAttnBwdSm80INS1_25CollectiveMainloopBwdSm80ILi2ELi2EN4cute5tupleIJNS5_1CILi128EEES8_NS7_ILi64EEEEEENS_6half_tEfNS_4arch4Sm80ELb0ELb0ELb1ELb0ELb0ELb0ELb0ELb0ELi2ELi4ELi4ELi4ELb0EEENS1_24CollectiveEpilogueBwdGQAISA_fSD_Li256ELb0ELb0EEENS1_19SingleTileSchedulerILb0ELb0ELb0ELi128EEEEEEEEEvNT_6ParamsE$_ZN4cute3eso3ESOILb1ELb0EJNS_6LayoutINS_5tupleIJNS3_IJNS_1CILi8EEENS4_ILi1EEEEEENS4_ILi4EEES8_EEENS3_IJNS3_IJS6_NS4_ILi0EEEEEES5_NS4_ILi32EEEEEEEENS_10ViewEngineIPN7cutlass6half_tEEEEEC2ERKSE_RKSJ_) ;  /* 0xffffc6a000007944 */ /* 0x024fea0003c3ffff */
[----:B------:R2:W5:Y:S01]  /*b340*/  LDL.64 R24, [R1+0x758] ;  /* 0x0007580001187983 */ /* 0x0005620000100a00 */
[----:B------:R-:W-:Y:S01]  /*b350*/  IMAD.MOV.U32 R38, RZ, RZ, R62 ;  /* 0x000000ffff267224 */ /* 0x000fe200078e003e */
[----:B-1----:R-:W-:Y:S01]  /*b360*/  MOV R2, R30 ;  /* 0x0000001e00027202 */ /* 0x002fe20000000f00 */
[----:B------:R-:W-:Y:S01]  /*b370*/  IMAD.MOV.U32 R3, RZ, RZ, R31 ;  /* 0x000000ffff037224 */ /* 0x000fe200078e001f */
[----:B------:R-:W-:Y:S02]  /*b380*/  MOV R46, 0xb3a0 ;  /* 0x0000b3a0002e7802 */ /* 0x000fe40000000f00 */
[----:B--2--5:R-:W-:Y:S05]  /*b390*/  CALL.REL.NOINC `($_ZN7cutlass13device_kernelIN5flash19enable_sm80_to_sm89INS1_16FlashAttnBwdSm80INS1_25CollectiveMainloopBwdSm80ILi2ELi2EN4cute5tupleIJNS5_1CILi128EEES8_NS7_ILi64EEEEEENS_6half_tEfNS_4arch4Sm80ELb0ELb0ELb1ELb0ELb0ELb0ELb0ELb0ELi2ELi4ELi4ELi4ELb0EEENS1_24CollectiveEpilogueBwdGQAISA_fSD_Li256ELb0ELb0EEENS1_19SingleTileSchedulerILb0ELb0ELb0ELi128EEEEEEEEEvNT_6ParamsE$_ZN4cute8smem_ptrIPN7cutlass6half_tEECI1NS_12iter_adaptorIS3_S4_EEES3_) ;  /* 0xffffcda000007944 */ /* 0x024fea0003c3ffff */
[----:B-1----:R1:W5:Y:S01]  /*b3a0*/  LDL.64 R2, [R1+0x758] ;  /* 0x0007580001027983 */ /* 0x0023620000100a00 */
[----:B------:R-:W-:Y:S02]  /*b3b0*/  MOV R85, R62 ;  /* 0x0000003e00557202 */ /* 0x000fe40000000f00 */
[----:B------:R-:W-:-:S02]  /*b3c0*/  MOV R38, 0xb3e0 ;  /* 0x0000b3e000267802 */ /* 0x000fc40000000f00 */
[----:B-1---5:R-:W-:Y:S05]  /*b3d0*/  CALL.REL.NOINC `($_ZN7cutlass13device_kernelIN5flash19enable_sm80_to_sm89INS1_16FlashAttnBwdSm80INS1_25CollectiveMainloopBwdSm80ILi2ELi2EN4cute5tupleIJNS5_1CILi128EEES8_NS7_ILi64EEEEEENS_6half_tEfNS_4arch4Sm80ELb0ELb0ELb1ELb0ELb0ELb0ELb0ELb0ELi2ELi4ELi4ELi4ELb0EEENS1_24CollectiveEpilogueBwdGQAISA_fSD_Li256ELb0ELb0EEENS1_19SingleTileSchedulerILb0ELb0ELb0ELi128EEEEEEEEEvNT_6ParamsE$_ZN4cute3eso3ESOILb1ELb0EJNS_6LayoutINS_5tupleIJNS3_IJNS_1CILi8EEENS4_ILi1EEEEEENS4_ILi2EEEEEENS3_IJNS3_IJS6_NS4_ILi0EEEEEENS4_ILi4096EEEEEEEENS_10ViewEngineINS_8smem_ptrIPN7cutlass6half_tEEEEEEEC2ERKSE_RKSL_) ;  /* 0xffffc1e000007944 */ /* 0x022fea0003c3ffff */
[----:B-1----:R1:W5:Y:S01]  /*b3e0*/  LDL.64 R36, [R1+0x758] ;  /* 0x0007580001247983 */ /* 0x0023620000100a00 */
[----:B------:R-:W-:Y:S01]  /*b3f0*/  IMAD.MOV.U32 R85, RZ, RZ, R62 ;  /* 0x000000ffff557224 */ /* 0x000fe200078e003e */
[----:B------:R-:W-:Y:S01]  /*b400*/  MOV R38, R26 ;  /* 0x0000001a00267202 */ /* 0x000fe20000000f00 */
[----:B------:R-:W-:Y:S01]  /*b410*/  IMAD.MOV.U32 R39, RZ, RZ, R27 ;  /* 0x000000ffff277224 */ /* 0x000fe200078e001b */
[----:B------:R-:W-:-:S02]  /*b420*/  MOV R48, 0xb440 ;  /* 0x0000b44000307802 */ /* 0x000fc40000000f00 */
[----:B-1---5:R-:W-:Y:S05]  /*b430*/  CALL.REL.NOINC `($_ZN7cutlass13device_kernelIN5flash19enable_sm80_to_sm89INS1_16FlashAttnBwdSm80INS1_25CollectiveMainloopBwdSm80ILi2ELi2EN4cute5tupleIJNS5_1CILi128EEES8_NS7_ILi64EEEEEENS_6half_tEfNS_4arch4Sm80ELb0ELb0ELb1ELb0ELb0ELb0ELb0ELb0ELi2ELi4ELi4ELi4ELb0EEENS1_24CollectiveEpilogueBwdGQAISA_fSD_Li256ELb0ELb0EEENS1_19SingleTileSchedulerILb0ELb0ELb0ELi128EEEEEEEEEvNT_6ParamsE$_ZN4cute3eso3ESOILb1ELb0EJNS_6LayoutINS_5tupleIJNS3_IJNS_1CILi8EEENS4_ILi1EEEEEENS4_ILi2EEEEEENS3_IJNS3_IJS6_NS4_ILi0EEEEEES5_EEEEENS_10ViewEngineIPN7cutlass6half_tEEEEEC2ERKSD_RKSI_) ;  /* 0xffffc31000007944 */ /* 0x022fea0003c3ffff */
[----:B------:R2:W5:Y:S01]  /*b440*/  LDL.64 R2, [R1+0x758] ;  /* 0x0007580001027983 */ /* 0x0005620000100a00 */
[----:B------:R-:W-:-:S02]  /*b450*/  MOV R85, R62 ;  /* 0x0000003e00557202 */ /* 0x000fc40000000f00 */
[----:B-1----:R-:W-:Y:S02]  /*b460*/  MOV R46, 0xb480 ;  /* 0x0000b480002e7802 */ /* 0x002fe40000000f00 */
[----:B--2--5:R-:W-:Y:S05]  /*b470*/  CALL.REL.NOINC `($_ZN7cutlass13device_kernelIN5flash19enable_sm80_to_sm89INS1_16FlashAttnBwdSm80INS1_25CollectiveMainloopBwdSm80ILi2ELi2EN4cute5tupleIJNS5_1CILi128EEES8_NS7_ILi64EEEEEENS_6half_tEfNS_4arch4Sm80ELb0ELb0ELb1ELb0ELb0ELb0ELb0ELb0ELi2ELi4ELi4ELi4ELb0EEENS1_24CollectiveEpilogueBwdGQAISA_fSD_Li256ELb0ELb0EEENS1_19SingleTileSchedulerILb0ELb0ELb0ELi128EEEEEEEEEvNT_6ParamsE$_ZN4cute3eso3ESOILb1ELb0EJNS_6LayoutINS_5tupleIJNS3_IJNS_1CILi8EEENS4_ILi1EEEEEENS3_IJNS4_ILi2EEEEEEEEENS3_IJNS3_IJS6_NS4_ILi0EEEEEENS3_IJNS4_ILi4096EEEEEEEEEEENS_10ViewEngineINS_8smem_ptrIPN7cutlass6half_tEEEEEEEC2ERKSG_RKSN_) ;  /* 0xffffbf4000007944 */ /* 0x024fea0003c3ffff */
[----:B-1----:R1:W5:Y:S01]  /*b480*/  LDL.64 R36, [R1+0x758] ;  /* 0x0007580001247983 */ /* 0x0023620000100a00 */
[----:B------:R-:W-:Y:S02]  /*b490*/  MOV R85, R62 ;  /* 0x0000003e00557202 */ /* 0x000fe40000000f00 */
[----:B------:R-:W-:Y:S02]  /*b4a0*/  MOV R46, 0xb4c0 ;  /* 0x0000b4c0002e7802 */ /* 0x000fe40000000f00 */
[----:B-1---5:R-:W-:Y:S05]  /*b4b0*/  CALL.REL.NOINC `($_ZN7cutlass13device_kernelIN5flash19enable_sm80_to_sm89INS1_16FlashAttnBwdSm80INS1_25CollectiveMainloopBwdSm80ILi2ELi2EN4cute5tupleIJNS5_1CILi128EEES8_NS7_ILi64EEEEEENS_6half_tEfNS_4arch4Sm80ELb0ELb0ELb1ELb0ELb0ELb0ELb0ELb0ELi2ELi4ELi4ELi4ELb0EEENS1_24CollectiveEpilogueBwdGQAISA_fSD_Li256ELb0ELb0EEENS1_19SingleTileSchedulerILb0ELb0ELb0ELi128EEEEEEEEEvNT_6ParamsE$_ZN4cute3eso3ESOILb1ELb0EJNS_6LayoutINS_5tupleIJNS3_IJNS_1CILi8EEENS4_ILi1EEEEEENS3_IJNS4_ILi2EEEEEEEEENS3_IJNS3_IJS6_NS4_ILi0EEEEEENS3_IJS5_EEEEEEEENS_10ViewEngineIPN7cutlass6half_tEEEEEC2ERKSF_RKSK_) ;  /* 0xffffc00000007944 */ /* 0x022fea0003c3ffff */
[----:B-1----:R1:W5:Y:S01]  /*b4c0*/  LDL.64 R2, [R1+0x758] ;  /* 0x0007580001027983 */ /* 0x0023620000100a00 */
[----:B------:R-:W-:Y:S02]  /*b4d0*/  MOV R85, R62 ;  /* 0x0000003e00557202 */ /* 0x000fe40000000f00 */
[----:B------:R-:W-:Y:S02]  /*b4e0*/  MOV R46, 0xb500 ;  /* 0x0000b500002e7802 */ /* 0x000fe40000000f00 */
[----:B-1---5:R-:W-:Y:S05]  /*b4f0*/  CALL.REL.NOINC `($_ZN7cutlass13device_kernelIN5flash19enable_sm80_to_sm89INS1_16FlashAttnBwdSm80INS1_25CollectiveMainloopBwdSm80ILi2ELi2EN4cute5tupleIJNS5_1CILi128EEES8_NS7_ILi64EEEEEENS_6half_tEfNS_4arch4Sm80ELb0ELb0ELb1ELb0ELb0ELb0ELb0ELb0ELi2ELi4ELi4ELi4ELb0EEENS1_24CollectiveEpilogueBwdGQAISA_fSD_Li256ELb0ELb0EEENS1_19SingleTileSchedulerILb0ELb0ELb0ELi128EEEEEEEEEvNT_6ParamsE$_ZN4cute3eso3ESOILb1ELb0EJNS_6LayoutINS_5tupleIJNS3_IJNS3_IJNS_1CILi8EEENS4_ILi1EEEEEES6_EEENS3_IJNS3_IJS6_S6_EEENS4_ILi2EEEEEEEEENS3_IJNS3_IJNS3_IJS6_NS4_ILi0EEEEEESD_EEENS3_IJNS3_IJSD_SD_EEES5_EEEEEEEENS_10ViewEngineIPN7cutlass6half_tEEEEEC2ERKSJ_RKSO_) ;  /* 0xffffb5d000007944 */ /* 0x022fea0003c3ffff */
[----:B-1----:R1:W5:Y:S01]  /*b500*/  LDL.64 R38, [R1+0x758] ;  /* 0x0007580001267983 */ /* 0x0023620000100a00 */
[----:B------:R-:W-:Y:S02]  /*b510*/  MOV R85, R62 ;  /* 0x0000003e00557202 */ /* 0x000fe40000000f00 */
[----:B------:R-:W-:Y:S02]  /*b520*/  MOV R46, 0xb540 ;  /* 0x0000b540002e7802 */ /* 0x000fe40000000f00 */
[----:B-1---5:R-:W-:Y:S05]  /*b530*/  CALL.REL.NOINC `($_ZN7cutlass13device_kernelIN5flash19enable_sm80_to_sm89INS1_16FlashAttnBwdSm80INS1_25CollectiveMainloopBwdSm80ILi2ELi2EN4cute5tupleIJNS5_1CILi128EEES8_NS7_ILi64EEEEEENS_6half_tEfNS_4arch4Sm80ELb0ELb0ELb1ELb0ELb0ELb0ELb0ELb0ELi2ELi4ELi4ELi4ELb0EEENS1_24CollectiveEpilogueBwdGQAISA_fSD_Li256ELb0ELb0EEENS1_19SingleTileSchedulerILb0ELb0ELb0ELi128EEEEEEEEEvNT_6ParamsE$_ZN4cute3eso3ESOILb1ELb0EJNS_6LayoutINS_5tupleIJNS3_IJNS3_IJNS_1CILi8EEENS4_ILi1EEEEEES6_EEENS3_IJNS3_IJS6_S6_EEENS4_ILi2EEEEEEEEENS3_IJNS3_IJNS3_IJS6_NS4_ILi0EEEEEESD_EEENS3_IJNS3_IJSD_SD_EEENS4_ILi4096EEEEEEEEEEENS_10ViewEngineINS_8smem_ptrIPN7cutlass6half_tEEEEEEEC2ERKSK_RKSR_) ;  /* 0xffffb4d000007944 */ /* 0x022fea0003c3ffff */
[----:B-1----:R1:W5:Y:S01]  /*b540*/  LDL.64 R2, [R1+0x758] ;  /* 0x0007580001027983 */ /* 0x0023620000100a00 */
[----:B------:R-:W-:-:S02]  /*b550*/  MOV R85, R62 ;  /* 0x0000003e00557202 */ /* 0x000fc40000000f00 */
[----:B------:R-:W-:Y:S02]  /*b560*/  MOV R48, 0xb580 ;  /* 0x0000b58000307802 */ /* 0x000fe40000000f00 */
[----:B-1---5:R-:W-:Y:S05]  /*b570*/  CALL.REL.NOINC `($_ZN7cutlass13device_kernelIN5flash19enable_sm80_to_sm89INS1_16FlashAttnBwdSm80INS1_25CollectiveMainloopBwdSm80ILi2ELi2EN4cute5tupleIJNS5_1CILi128EEES8_NS7_ILi64EEEEEENS_6half_tEfNS_4arch4Sm80ELb0ELb0ELb1ELb0ELb0ELb0ELb0ELb0ELi2ELi4ELi4ELi4ELb0EEENS1_24CollectiveEpilogueBwdGQAISA_fSD_Li256ELb0ELb0EEENS1_19SingleTileSchedulerILb0ELb0ELb0ELi128EEEEEEEEEvNT_6ParamsE$_ZN4cute3eso3ESOILb1ELb0EJNS_6LayoutINS_5tupleIJNS3_IJNS_1CILi8EEENS4_ILi1EEEEEENS4_ILi2EEEEEENS3_IJNS3_IJS6_NS4_ILi0EEEEEES5_EEEEENS_10ViewEngineIPN7cutlass6half_tEEEEEC2ERKSD_RKSI_) ;  /* 0xffffc1d000007944 */ /* 0x022fea0003c3ffff */
[----:B------:R2:W5:Y:S01]  /*b580*/  LDL.64 R12, [R1+0x758] ;  /* 0x00075800010c7983 */ /* 0x0005620000100a00 */
[----:B-1----:R-:W-:Y:S02]  /*b590*/  MOV R38, R62 ;  /* 0x0000003e00267202 */ /* 0x002fe40000000f00 */
[----:B------:R-:W-:Y:S02]  /*b5a0*/  MOV R46, 0xb5c0 ;  /* 0x0000b5c0002e7802 */ /* 0x000fe40000000f00 */
[----:B--2--5:R-:W-:Y:S05]  /*b5b0*/  CALL.REL.NOINC `($_ZN7cutlass13device_kernelIN5flash19enable_sm80_to_sm89INS1_16FlashAttnBwdSm80INS1_25CollectiveMainloopBwdSm80ILi2ELi2EN4cute5tupleIJNS5_1CILi128EEES8_NS7_ILi64EEEEEENS_6half_tEfNS_4arch4Sm80ELb0ELb0ELb1ELb0ELb0ELb0ELb0ELb0ELi2ELi4ELi4ELi4ELb0EEENS1_24CollectiveEpilogueBwdGQAISA_fSD_Li256ELb0ELb0EEENS1_19SingleTileSchedulerILb0ELb0ELb0ELi128EEEEEEEEEvNT_6ParamsE$_ZN4cute8smem_ptrIPN7cutlass6half_tEECI1NS_12iter_adaptorIS3_S4_EEES3_) ;  /* 0xffffcb8000007944 */ /* 0x024fea0003c3ffff */
[----:B-1----:R1:W5:Y:S01]  /*b5c0*/  LDL.64 R2, [R1+0x758] ;  /* 0x0007580001027983 */ /* 0x0023620000100a00 */
[----:B------:R-:W-:Y:S02]  /*b5d0*/  MOV R85, R62 ;  /* 0x0000003e00557202 */ /* 0x000fe40000000f00 */
[----:B------:R-:W-:Y:S02]  /*b5e0*/  MOV R38, 0xb600 ;  /* 0x0000b60000267802 */ /* 0x000fe40000000f00 */
[----:B-1---5:R-:W-:Y:S05]  /*b5f0*/  CALL.REL.NOINC `($_ZN7cutlass13device_kernelIN5flash19enable_sm80_to_sm89INS1_16FlashAttnBwdSm80INS1_25CollectiveMainloopBwdSm80ILi2ELi2EN4cute5tupleIJNS5_1CILi128EEES8_NS7_ILi64EEEEEENS_6half_tEfNS_4arch4Sm80ELb0ELb0ELb1ELb0ELb0ELb0ELb0ELb0ELi2ELi4ELi4ELi4ELb0EEENS1_24CollectiveEpilogueBwdGQAISA_fSD_Li256ELb0ELb0EEENS1_19SingleTileSchedulerILb0ELb0ELb0ELi128EEEEEEEEEvNT_6ParamsE$_ZN4cute3eso3ESOILb1ELb0EJNS_6LayoutINS_5tupleIJNS3_IJNS_1CILi8EEENS4_ILi1EEEEEENS4_ILi2EEEEEENS3_IJNS3_IJS6_NS4_ILi0EEEEEENS4_ILi4096EEEEEEEENS_10ViewEngineINS_8smem_ptrIPN7cutlass6half_tEEEEEEEC2ERKSE_RKSL_) ;  /* 0xffffbfc000007944 */ /* 0x022fea0003c3ffff */
[----:B------:R2:W5:Y:S01]  /*b600*/  LDL.64 R14, [R1+0x758] ;  /* 0x00075800010e7983 */ /* 0x0005620000100a00 */
[----:B------:R-:W-:Y:S01]  /*b610*/  IMAD.MOV.U32 R85, RZ, RZ, R62 ;  /* 0x000000ffff557224 */ /* 0x000fe200078e003e */
[----:B------:R-:W-:Y:S02]  /*b620*/  MOV R47, RZ ;  /* 0x000000ff002f7202 */ /* 0x000fe40000000f00 */
[----:B------:R-:W-:-:S02]  /*b630*/  MOV R46, 0xb650 ;  /* 0x0000b650002e7802 */ /* 0x000fc40000000f00 */
[----:B-12--5:R-:W-:Y:S05]  /*b640*/  CALL.REL.NOINC `($_ZN7cutlass13device_kernelIN5flash19enable_sm80_to_sm89INS1_16FlashAttnBwdSm80INS1_25CollectiveMainloopBwdSm80ILi2ELi2EN4cute5tupleIJNS5_1CILi128EEES8_NS7_ILi64EEEEEENS_6half_tEfNS_4arch4Sm80ELb0ELb0ELb1ELb0ELb0ELb0ELb0ELb0ELi2ELi4ELi4ELi4ELb0EEENS1_24CollectiveEpilogueBwdGQAISA_fSD_Li256ELb0ELb0EEENS1_19SingleTileSchedulerILb0ELb0ELb0ELi128EEEEEEEEEvNT_6ParamsE$_ZN4cute3eso3ESOILb1ELb0EJNS_10UnderscoreEiEEC2ERKS2_RKi) ;  /* 0xffffaa4000007944 */ /* 0x026fea0003c3ffff */
[----:B------:R-:W2:Y:S01]  /*b650*/  LDL R37, [R1+0x758] ;  /* 0x0007580001257983 */ /* 0x000ea20000100800 */
[----:B------:R-:W-:Y:S01]  /*b660*/  IMAD.MOV.U32 R85, RZ, RZ, R62 ;  /* 0x000000ffff557224 */ /* 0x000fe200078e003e */
[----:B------:R-:W-:-:S02]  /*b670*/  MOV R38, 0xb6a0 ;  /* 0x0000b6a000267802 */ /* 0x000fc40000000f00 */
[----:B--2---:R-:W-:Y:S02]  /*b680*/  SHF.L.U32 R37, R37, 0xc, RZ ;  /* 0x0000000c25257819 */ /* 0x004fe400000006ff */
[----:B-1----:R-:W-:Y:S05]  /*b690*/  CALL.REL.NOINC `($_ZN7cutlass13device_kernelIN5flash19enable_sm80_to_sm89INS1_16FlashAttnBwdSm80INS1_25CollectiveMainloopBwdSm80ILi2ELi2EN4cute5tupleIJNS5_1CILi128EEES8_NS7_ILi64EEEEEENS_6half_tEfNS_4arch4Sm80ELb0ELb0ELb1ELb0ELb0ELb0ELb0ELb0ELi2ELi4ELi4ELi4ELb0EEENS1_24CollectiveEpilogueBwdGQAISA_fSD_Li256ELb0ELb0EEENS1_19SingleTileSchedulerILb0ELb0ELb0ELi128EEEEEEEEEvNT_6ParamsE$_ZN4cute3eso3ESOILb1ELb0EJNS_6LayoutINS_5tupleIJNS3_IJNS_1CILi8EEENS4_ILi1EEEEEEEEENS3_IJNS3_IJS6_NS4_ILi0EEEEEEEEEEEiEEC2ERKSC_RKi) ;  /* 0xffffbce000007944 */ /* 0x002fea0003c3ffff */
[----:B------:R-:W2:Y:S01]  /*b6a0*/  LDL R3, [R1+0x758] ;  /* 0x0007580001037983 */ /* 0x000ea20000100800 */
[----:B------:R-:W-:Y:S02]  /*b6b0*/  MOV R38, R62 ;  /* 0x0000003e00267202 */ /* 0x000fe40000000f00 */
[----:B------:R-:W-:Y:S01]  /*b6c0*/  MOV R46, 0xb6f0 ;  /* 0x0000b6f0002e7802 */ /* 0x000fe20000000f00 */
[----:B--2---:R-:W-:-:S04]  /*b6d0*/  IMAD.WIDE R2, R3, 0x2, R14 ;  /* 0x0000000203027825 */ /* 0x004fc800078e020e */
[----:B-1----:R-:W-:Y:S05]  /*b6e0*/  CALL.REL.NOINC `($_ZN7cutlass13device_kernelIN5flash19enable_sm80_to_sm89INS1_16FlashAttnBwdSm80INS1_25CollectiveMainloopBwdSm80ILi2ELi2EN4cute5tupleIJNS5_1CILi128EEES8_NS7_ILi64EEEEEENS_6half_tEfNS_4arch4Sm80ELb0ELb0ELb1ELb0ELb0ELb0ELb0ELb0ELi2ELi4ELi4ELi4ELb0EEENS1_24CollectiveEpilogueBwdGQAISA_fSD_Li256ELb0ELb0EEENS1_19SingleTileSchedulerILb0ELb0ELb0ELi128EEEEEEEEEvNT_6ParamsE$_ZN4cute8smem_ptrIPN7cutlass6half_tEECI1NS_12iter_adaptorIS3_S4_EEES3_) ;  /* 0xffffca5000007944 */ /* 0x002fea0003c3ffff */
[----:B-1----:R1:W5:Y:S01]  /*b6f0*/  LDL.64 R2, [R1+0x758] ;  /* 0x0007580001027983 */ /* 0x0023620000100a00 */
[----:B------:R-:W-:Y:S02]  /*b700*/  MOV R85, R62 ;  /* 0x0000003e00557202 */ /* 0x000fe40000000f00 */
[----:B------:R-:W-:Y:S02]  /*b710*/  MOV R38, 0xb730 ;  /* 0x0000b73000267802 */ /* 0x000fe40000000f00 */
[----:B-1---5:R-:W-:Y:S05]  /*b720*/  CALL.REL.NOINC `($_ZN7cutlass13device_kernelIN5flash19enable_sm80_to_sm89INS1_16FlashAttnBwdSm80INS1_25CollectiveMainloopBwdSm80ILi2ELi2EN4cute5tupleIJNS5_1CILi128EEES8_NS7_ILi64EEEEEENS_6half_tEfNS_4arch4Sm80ELb0ELb0ELb1ELb0ELb0ELb0ELb0ELb0ELi2ELi4ELi4ELi4ELb0EEENS1_24CollectiveEpilogueBwdGQAISA_fSD_Li256ELb0ELb0EEENS1_19SingleTileSchedulerILb0ELb0ELb0ELi128EEEEEEEEEvNT_6ParamsE$_ZN4cute3eso3ESOILb1ELb0EJNS_6LayoutINS_5tupleIJNS3_IJNS_1CILi8EEENS4_ILi1EEEEEEEEENS3_IJNS3_IJS6_NS4_ILi0EEEEEEEEEEENS_10ViewEngineINS_8smem_ptrIPN7cutlass6half_tEEEEEEEC2ERKSC_RKSJ_) ;  /* 0xffffbbc000007944 */ /* 0x022fea0003c3ffff */
[----:B-1----:R1:W5:Y:S01]  /*b730*/  LDL.64 R2, [R1+0x758] ;  /* 0x0007580001027983 */ /* 0x0023620000100a00 */
[----:B------:R-:W-:Y:S01]  /*b740*/  IMAD.MOV.U32 R85, RZ, RZ, R62 ;  /* 0x000000ffff557224 */ /* 0x000fe200078e003e */
[----:B------:R-:W-:Y:S02]  /*b750*/  MOV R47, RZ ;  /* 0x000000ff002f7202 */ /* 0x000fe40000000f00 */
[----:B------:R-:W-:-:S02]  /*b760*/  MOV R46, 0xb780 ;  /* 0x0000b780002e7802 */ /* 0x000fc40000000f00 */
[----:B-1---5:R-:W-:Y:S05]  /*b770*/  CALL.REL.NOINC `($_ZN7cutlass13device_kernelIN5flash19enable_sm80_to_sm89INS1_16FlashAttnBwdSm80INS1_25CollectiveMainloopBwdSm80ILi2ELi2EN4cute5tupleIJNS5_1CILi128EEES8_NS7_ILi64EEEEEENS_6half_tEfNS_4arch4Sm80ELb0ELb0ELb1ELb0ELb0ELb0ELb0ELb0ELi2ELi4ELi4ELi4ELb0EEENS1_24CollectiveEpilogueBwdGQAISA_fSD_Li256ELb0ELb0EEENS1_19SingleTileSchedulerILb0ELb0ELb0ELi128EEEEEEEEEvNT_6ParamsE$_ZN4cute3eso3ESOILb1ELb0EJNS_10UnderscoreEiEEC2ERKS2_RKi) ;  /* 0xffffa91000007944 */ /* 0x022fea0003c3ffff */
        /* <DEDUP_REMOVED lines=8> */
[----:B-12---:R-:W-:-:S05]  /*b800*/  IMAD.WIDE R36, R5, 0x2, R12 ;  /* 0x0000000205247825 */ /* 0x006fca00078e020c */
[----:B------:R-:W-:Y:S02]  /*b810*/  MOV R46, R36 ;  /* 0x00000024002e7202 */ /* 0x000fe40000000f00 */
[----:B------:R-:W-:Y:S05]  /*b820*/  CALL.REL.NOINC `($_ZN7cutlass13device_kernelIN5flash19enable_sm80_to_sm89INS1_16FlashAttnBwdSm80INS1_25CollectiveMainloopBwdSm80ILi2ELi2EN4cute5tupleIJNS5_1CILi128EEES8_NS7_ILi64EEEEEENS_6half_tEfNS_4arch4Sm80ELb0ELb0ELb1ELb0ELb0ELb0ELb0ELb0ELi2ELi4ELi4ELi4ELb0EEENS1_24CollectiveEpilogueBwdGQAISA_fSD_Li256ELb0ELb0EEENS1_19SingleTileSchedulerILb0ELb0ELb0ELi128EEEEEEEEEvNT_6ParamsE$_ZN4cute3eso3ESOILb1ELb0EJNS_6LayoutINS_5tupleIJNS3_IJNS_1CILi8EEENS4_ILi1EEEEEEEEENS3_IJNS3_IJS6_NS4_ILi0EEEEEEEEEEENS_10ViewEngineIPN7cutlass6half_tEEEEEC2ERKSC_RKSH_) ;  /* 0xffffbb0000007944 */ /* 0x000fea0003c3ffff */
[----:B-1----:R1:W5:Y:S01]  /*b830*/  LDL.64 R36, [R1+0x758] ;  /* 0x0007580001247983 */ /* 0x0023620000100a00 */
[----:B------:R-:W-:Y:S02]  /*b840*/  MOV R38, R62 ;  /* 0x0000003e00267202 */ /* 0x000fe40000000f00 */
[----:B------:R-:W-:Y:S02]  /*b850*/  MOV R46, 0xb870 ;  /* 0x0000b870002e7802 */ /* 0x000fe40000000f00 */
[----:B-1---5:R-:W-:Y:S05]  /*b860*/  CALL.REL.NOINC `($_ZN7cutlass13device_kernelIN5flash19enable_sm80_to_sm89INS1_16FlashAttnBwdSm80INS1_25CollectiveMainloopBwdSm80ILi2ELi2EN4cute5tupleIJNS5_1CILi128EEES8_NS7_ILi64EEEEEENS_6half_tEfNS_4arch4Sm80ELb0ELb0ELb1ELb0ELb0ELb0ELb0ELb0ELi2ELi4ELi4ELi4ELb0EEENS1_24CollectiveEpilogueBwdGQAISA_fSD_Li256ELb0ELb0EEENS1_19SingleTileSchedulerILb0ELb0ELb0ELi128EEEEEEEEEvNT_6ParamsE$_ZN4cute8smem_ptrIPN7cutlass6half_tEECI1NS_12iter_adaptorIS3_S4_EEES3_) ;  /* 0xffffc8d000007944 */ /* 0x022fea0003c3ffff */
[----:B-1----:R1:W5:Y:S01]  /*b870*/  LDL.64 R2, [R1+0x758] ;  /* 0x0007580001027983 */ /* 0x0023620000100a00 */
[----:B------:R-:W-:Y:S02]  /*b880*/  MOV R85, R62 ;  /* 0x0000003e00557202 */ /* 0x000fe40000000f00 */
[----:B------:R-:W-:Y:S02]  /*b890*/  MOV R46, 0xb8b0 ;  /* 0x0000b8b0002e7802 */ /* 0x000fe40000000f00 */
[----:B-1---5:R-:W-:Y:S05]  /*b8a0*/  CALL.REL.NOINC `($_ZN7cutlass13device_kernelIN5flash19enable_sm80_to_sm89INS1_16FlashAttnBwdSm80INS1_25CollectiveMainloopBwdSm80ILi2ELi2EN4cute5tupleIJNS5_1CILi128EEES8_NS7_ILi64EEEEEENS_6half_tEfNS_4arch4Sm80ELb0ELb0ELb1ELb0ELb0ELb0ELb0ELb0ELi2ELi4ELi4ELi4ELb0EEENS1_24CollectiveEpilogueBwdGQAISA_fSD_Li256ELb0ELb0EEENS1_19SingleTileSchedulerILb0ELb0ELb0ELi128EEEEEEEEEvNT_6ParamsE$_ZN4cute8smem_ptrIPN7cutlass9uint128_tEECI1NS_12iter_adaptorIS3_S4_EEES3_) ;  /* 0xffffc8d000007944 */ /* 0x022fea0003c3ffff */
[----:B-1----:R1:W5:Y:S01]  /*b8b0*/  LDL.64 R2, [R1+0x758] ;  /* 0x0007580001027983 */ /* 0x0023620000100a00 */
[----:B------:R-:W-:Y:S02]  /*b8c0*/  MOV R85, R62 ;  /* 0x0000003e00557202 */ /* 0x000fe40000000f00 */
[----:B------:R-:W-:Y:S02]  /*b8d0*/  MOV R46, 0xb8f0 ;  /* 0x0000b8f0002e7802 */ /* 0x000fe40000000f00 */
[----:B-1---5:R-:W-:Y:S05]  /*b8e0*/  CALL.REL.NOINC `($_ZN7cutlass13device_kernelIN5flash19enable_sm80_to_sm89INS1_16FlashAttnBwdSm80INS1_25CollectiveMainloopBwdSm80ILi2ELi2EN4cute5tupleIJNS5_1CILi128EEES8_NS7_ILi64EEEEEENS_6half_tEfNS_4arch4Sm80ELb0ELb0ELb1ELb0ELb0ELb0ELb0ELb0ELi2ELi4ELi4ELi4ELb0EEENS1_24CollectiveEpilogueBwdGQAISA_fSD_Li256ELb0ELb0EEENS1_19SingleTileSchedulerILb0ELb0ELb0ELi128EEEEEEEEEvNT_6ParamsE$_ZN4cute3eso3ESOILb1ELb0EJNS_6LayoutINS_5tupleIJNS3_IJNS_1CILi1EEES5_EEEEEENS3_IJNS3_IJS5_NS4_ILi0EEEEEEEEEEENS_10ViewEngineINS_8smem_ptrIPN7cutlass9uint128_tEEEEEEEC2ERKSB_RKSI_) ;  /* 0xffffb4b000007944 */ /* 0x022fea0003c3ffff */
[----:B------:R2:W5:Y:S01]  /*b8f0*/  LDL R4, [R1+0x758] ;  /* 0x0007580001047983 */ /* 0x0005620000100800 */
[----:B------:R-:W-:-:S02]  /*b900*/  MOV R85, R62 ;  /* 0x0000003e00557202 */ /* 0x000fc40000000f00 */
[----:B-1----:R-:W-:Y:S02]  /*b910*/  MOV R38, 0xb930 ;  /* 0x0000b93000267802 */ /* 0x002fe40000000f00 */
[----:B--2--5:R-:W-:Y:S05]  /*b920*/  CALL.REL.NOINC `($_ZN7cutlass13device_kernelIN5flash19enable_sm80_to_sm89INS1_16FlashAttnBwdSm80INS1_25CollectiveMainloopBwdSm80ILi2ELi2EN4cute5tupleIJNS5_1CILi128EEES8_NS7_ILi64EEEEEENS_6half_tEfNS_4arch4Sm80ELb0ELb0ELb1ELb0ELb0ELb0ELb0ELb0ELi2ELi4ELi4ELi4ELb0EEENS1_24CollectiveEpilogueBwdGQAISA_fSD_Li256ELb0ELb0EEENS1_19SingleTileSchedulerILb0ELb0ELb0ELi128EEEEEEEEEvNT_6ParamsE$_ZN4cute3eso3ESOILb1ELb0EJNS_6LayoutINS_5tupleIJNS3_IJNS_1CILi4EEENS4_ILi1EEEEEEEEENS3_IJNS3_IJS6_NS4_ILi0EEEEEEEEEEENS_10ViewEngineIPjEEEEC2ERKSC_RKSF_) ;  /* 0xffffb98000007944 */ /* 0x024fea0003c3ffff */
        /* <DEDUP_REMOVED lines=11> */
[----:B-1----:R-:W-:Y:S05]  /*b9e0*/  CALL.REL.NOINC `($_ZN7cutlass13device_kernelIN5flash19enable_sm80_to_sm89INS1_16FlashAttnBwdSm80INS1_25CollectiveMainloopBwdSm80ILi2ELi2EN4cute5tupleIJNS5_1CILi128EEES8_NS7_ILi64EEEEEENS_6half_tEfNS_4arch4Sm80ELb0ELb0ELb1ELb0ELb0ELb0ELb0ELb0ELi2ELi4ELi4ELi4ELb0EEENS1_24CollectiveEpilogueBwdGQAISA_fSD_Li256ELb0ELb0EEENS1_19SingleTileSchedulerILb0ELb0ELb0ELi128EEEEEEEEEvNT_6ParamsE$_ZN4cute3eso3ESOILb1ELb0EJNS_10UnderscoreEiEEC2ERKS2_RKi) ;  /* 0xffffa6a000007944 */ /* 0x002fea0003c3ffff */
        /* <DEDUP_REMOVED lines=16> */
[----:B------:R-:W-:Y:S02]  /*baf0*/  MOV R47, 0x1 ;  /* 0x00000001002f7802 */ /* 0x000fe40000000f00 */
        /* <DEDUP_REMOVED lines=40> */
[----:B--2--5:R-:W-:Y:S05]  /*bd80*/  CALL.REL.NOINC `($_ZN7cutlass13device_kernelIN5flash19enable_sm80_to_sm89INS1_16FlashAttnBwdSm80INS1_25CollectiveMainloopBwdSm80ILi2ELi2EN4cute5tupleIJNS5_1CILi128EEES8_NS7_ILi64EEEEEENS_6half_tEfNS_4arch4Sm80ELb0ELb0ELb1ELb0ELb0ELb0ELb0ELb0ELi2ELi4ELi4ELi4ELb0EEENS1_24CollectiveEpilogueBwdGQAISA_fSD_Li256ELb0ELb0EEENS1_19SingleTileSchedulerILb0ELb0ELb0ELi128EEEEEEEEEvNT_6ParamsE$_ZN4cute8smem_ptrIPN7cutlass6half_tEECI1NS_12iter_adaptorIS3_S4_EEES3_) ;  /* 0xffffc3b000007944 */ /* 0x024fea0003c3ffff */
[----:B-1----:R1:W5:Y:S01]  /*bd90*/  LDL.64 R2, [R1+0x758] ;  /* 0x0007580001027983 */ /* 0x0023620000100a00 */
[----:B------:R-:W-:-:S03]  /*bda0*/  MOV R6, 0xbdc0 ;  /* 0x0000bdc000067802 */ /* 0x000fc60000000f00 */
[----:B-1---5:R-:W-:Y:S05]  /*bdb0*/  CALL.REL.NOINC `($_ZN7cutlass13device_kernelIN5flash19enable_sm80_to_sm89INS1_16FlashAttnBwdSm80INS1_25CollectiveMainloopBwdSm80ILi2ELi2EN4cute5tupleIJNS5_1CILi128EEES8_NS7_ILi64EEEEEENS_6half_tEfNS_4arch4Sm80ELb0ELb0ELb1ELb0ELb0ELb0ELb0ELb0ELi2ELi4ELi4ELi4ELb0EEENS1_24CollectiveEpilogueBwdGQAISA_fSD_Li256ELb0ELb0EEENS1_19SingleTileSchedulerILb0ELb0ELb0ELi128EEEEEEEEEvNT_6ParamsE$_ZN4cute3eso3ESOILb1ELb0EJNS_6LayoutINS_5tupleIJNS3_IJNS_1CILi8EEENS4_ILi1EEEEEENS4_ILi4EEEEEENS3_IJNS3_IJS6_NS4_ILi0EEEEEENS4_ILi2048EEEEEEEENS_10ViewEngineINS_8smem_ptrIPN7cutlass6half_tEEEEEEEC2ERKSE_RKSL_) ;  /* 0xffffbb0000007944 */ /* 0x022fea0003c3ffff */
[----:B-1----:R1:W5:Y:S01]  /*bdc0*/  LDL.64 R2, [R1+0x758] ;  /* 0x0007580001027983 */ /* 0x0023620000100a00 */
[----:B------:R-:W-:Y:S01]  /*bdd0*/  IMAD.MOV.U32 R6, RZ, RZ, R24 ;  /* 0x000000ffff067224 */ /* 0x000fe200078e0018 */
[----:B------:R-:W-:-:S02]  /*bde0*/  MOV R13, R25 ;  /* 0x00000019000d7202 */ /* 0x000fc40000000f00 */
[----:B------:R-:W-:Y:S02]  /*bdf0*/  MOV R12, 0xbe10 ;  /* 0x0000be10000c7802 */ /* 0x000fe40000000f00 */
[----:B-1---5:R-:W-:Y:S05]  /*be00*/  CALL.REL.NOINC `($_ZN7cutlass13device_kernelIN5flash19enable_sm80_to_sm89INS1_16FlashAttnBwdSm80INS1_25CollectiveMainloopBwdSm80ILi2ELi2EN4cute5tupleIJNS5_1CILi128EEES8_NS7_ILi64EEEEEENS_6half_tEfNS_4arch4Sm80ELb0ELb0ELb1ELb0ELb0ELb0ELb0ELb0ELi2ELi4ELi4ELi4ELb0EEENS1_24CollectiveEpilogueBwdGQAISA_fSD_Li256ELb0ELb0EEENS1_19SingleTileSchedulerILb0ELb0ELb0ELi128EEEEEEEEEvNT_6ParamsE$_ZN4cute3eso3ESOILb1ELb0EJNS_6LayoutINS_5tupleIJNS3_IJNS_1CILi8EEENS4_ILi1EEEEEENS4_ILi4EEEEEENS3_IJNS3_IJS6_NS4_ILi0EEEEEES5_EEEEENS_10ViewEngineIPN7cutlass6half_tEEEEEC2ERKSD_RKSI_) ;  /* 0xffffbb3000007944 */ /* 0x022fea0003c3ffff */
[----:B-1----:R1:W5:Y:S01]  /*be10*/  LDL.64 R6, [R1+0x758] ;  /* 0x0007580001067983 */ /* 0x0023620000100a00 */
[----:B------:R-:W-:Y:S01]  /*be20*/  IMAD.MOV.U32 R4, RZ, RZ, R2 ;  /* 0x000000ffff047224 */ /* 0x000fe200078e0002 */
[----:B------:R-:W-:Y:S02]  /*be30*/  MOV R13, R3 ;  /* 0x00000003000d7202 */ /* 0x000fe40000000f00 */
[----:B------:R-:W-:Y:S02]  /*be40*/  MOV R12, 0xbe60 ;  /* 0x0000be60000c7802 */ /* 0x000fe40000000f00 */
[----:B-1---5:R-:W-:Y:S05]  /*be50*/  CALL.REL.NOINC `($_ZN7cutlass13device_kernelIN5flash19enable_sm80_to_sm89INS1_16FlashAttnBwdSm80INS1_25CollectiveMainloopBwdSm80ILi2ELi2EN4cute5tupleIJNS5_1CILi128EEES8_NS7_ILi64EEEEEENS_6half_tEfNS_4arch4Sm80ELb0ELb0ELb1ELb0ELb0ELb0ELb0ELb0ELi2ELi4ELi4ELi4ELb0EEENS1_24CollectiveEpilogueBwdGQAISA_fSD_Li256ELb0ELb0EEENS1_19SingleTileSchedulerILb0ELb0ELb0ELi128EEEEEEEEEvNT_6ParamsE$_ZN4cute3eso3ESOILb1ELb0EJNS_6LayoutINS_5tupleIJNS3_IJNS_1CILi8EEENS4_ILi1EEEEEENS3_IJNS4_ILi4EEEEEEEEENS3_IJNS3_IJS6_NS4_ILi0EEEEEENS3_IJNS4_ILi2048EEEEEEEEEEENS_10ViewEngineINS_8smem_ptrIPN7cutlass6half_tEEEEEEEC2ERKSG_RKSN_) ;  /* 0xffffb6a000007944 */ /* 0x022fea0003c3ffff */
[----:B-1----:R1:W5:Y:S01]  /*be60*/  LDL.64 R4, [R1+0x758] ;  /* 0x0007580001047983 */ /* 0x0023620000100a00 */
[----:B------:R-:W-:Y:S01]  /*be70*/  IMAD.MOV.U32 R2, RZ, RZ, R6 ;  /* 0x000000ffff027224 */ /* 0x000fe200078e0006 */
[----:B------:R-:W-:Y:S02]  /*be80*/  MOV R13, R7 ;  /* 0x00000007000d7202 */ /* 0x000fe40000000f00 */
[----:B------:R-:W-:Y:S02]  /*be90*/  MOV R12, 0xbeb0 ;  /* 0x0000beb0000c7802 */ /* 0x000fe40000000f00 */
[----:B-1---5:R-:W-:Y:S05]  /*bea0*/  CALL.REL.NOINC `($_ZN7cutlass13device_kernelIN5flash19enable_sm80_to_sm89INS1_16FlashAttnBwdSm80INS1_25CollectiveMainloopBwdSm80ILi2ELi2EN4cute5tupleIJNS5_1CILi128EEES8_NS7_ILi64EEEEEENS_6half_tEfNS_4arch4Sm80ELb0ELb0ELb1ELb0ELb0ELb0ELb0ELb0ELi2ELi4ELi4ELi4ELb0EEENS1_24CollectiveEpilogueBwdGQAISA_fSD_Li256ELb0ELb0EEENS1_19SingleTileSchedulerILb0ELb0ELb0ELi128EEEEEEEEEvNT_6ParamsE$_ZN4cute3eso3ESOILb1ELb0EJNS_6LayoutINS_5tupleIJNS3_IJNS_1CILi8EEENS4_ILi1EEEEEENS3_IJNS4_ILi4EEEEEEEEENS3_IJNS3_IJS6_NS4_ILi0EEEEEENS3_IJS5_EEEEEEEENS_10ViewEngineIPN7cutlass6half_tEEEEEC2ERKSF_RKSK_) ;  /* 0xffffb6b000007944 */ /* 0x022fea0003c3ffff */
[----:B-1----:R1:W5:Y:S01]  /*beb0*/  LDL.64 R2, [R1+0x758] ;  /* 0x0007580001027983 */ /* 0x0023620000100a00 */
[----:B------:R-:W-:-:S03]  /*bec0*/  MOV R14, 0xbee0 ;  /* 0x0000bee0000e7802 */ /* 0x000fc60000000f00 */
[----:B-1---5:R-:W-:Y:S05]  /*bed0*/  CALL.REL.NOINC `($_ZN7cutlass13device_kernelIN5flash19enable_sm80_to_sm89INS1_16FlashAttnBwdSm80INS1_25CollectiveMainloopBwdSm80ILi2ELi2EN4cute5tupleIJNS5_1CILi128EEES8_NS7_ILi64EEEEEENS_6half_tEfNS_4arch4Sm80ELb0ELb0ELb1ELb0ELb0ELb0ELb0ELb0ELi2ELi4ELi4ELi4ELb0EEENS1_24CollectiveEpilogueBwdGQAISA_fSD_Li256ELb0ELb0EEENS1_19SingleTileSchedulerILb0ELb0ELb0ELi128EEEEEEEEEvNT_6ParamsE$_ZN4cute3eso3ESOILb1ELb0EJNS_6LayoutINS_5tupleIJNS3_IJNS3_IJNS_1CILi8EEENS4_ILi1EEEEEES6_EEENS3_IJNS3_IJS6_S6_EEENS4_ILi4EEEEEEEEENS3_IJNS3_IJNS3_IJS6_NS4_ILi0EEEEEESD_EEENS3_IJNS3_IJSD_SD_EEES5_EEEEEEEENS_10ViewEngineIPN7cutlass6half_tEEEEEC2ERKSJ_RKSO_) ;  /* 0xffffac9000007944 */ /* 0x022fea0003c3ffff */
[----:B------:R2:W5:Y:S01]  /*bee0*/  LDL.64 R6, [R1+0x758] ;  /* 0x0007580001067983 */ /* 0x0005620000100a00 */
[----:B-1----:R-:W-:Y:S01]  /*bef0*/  IMAD.MOV.U32 R2, RZ, RZ, R4 ;  /* 0x000000ffff027224 */ /* 0x002fe200078e0004 */
[----:B------:R-:W-:-:S02]  /*bf00*/  MOV R13, R5 ;  /* 0x00000005000d7202 */ /* 0x000fc40000000f00 */
[----:B------:R-:W-:Y:S02]  /*bf10*/  MOV R12, 0xbf30 ;  /* 0x0000bf30000c7802 */ /* 0x000fe40000000f00 */
[----:B--2--5:R-:W-:Y:S05]  /*bf20*/  CALL.REL.NOINC `($_ZN7cutlass13device_kernelIN5flash19enable_sm80_to_sm89INS1_16FlashAttnBwdSm80INS1_25CollectiveMainloopBwdSm80ILi2ELi2EN4cute5tupleIJNS5_1CILi128EEES8_NS7_ILi64EEEEEENS_6half_tEfNS_4arch4Sm80ELb0ELb0ELb1ELb0ELb0ELb0ELb0ELb0ELi2ELi4ELi4ELi4ELb0EEENS1_24CollectiveEpilogueBwdGQAISA_fSD_Li256ELb0ELb0EEENS1_19SingleTileSchedulerILb0ELb0ELb0ELi128EEEEEEEEEvNT_6ParamsE$_ZN4cute3eso3ESOILb1ELb0EJNS_6LayoutINS_5tupleIJNS3_IJNS3_IJNS_1CILi8EEENS4_ILi1EEEEEES6_EEENS3_IJNS3_IJS6_S6_EEENS4_ILi4EEEEEEEEENS3_IJNS3_IJNS3_IJS6_NS4_ILi0EEEEEESD_EEENS3_IJNS3_IJSD_SD_EEENS4_ILi2048EEEEEEEEEEENS_10ViewEngineINS_8smem_ptrIPN7cutlass6half_tEEEEEEEC2ERKSK_RKSR_) ;  /* 0xffffabe000007944 */ /* 0x024fea0003c3ffff */
[----:B-1----:R1:W5:Y:S01]  /*bf30*/  LDL.64 R2, [R1+0x758] ;  /* 0x0007580001027983 */ /* 0x0023620000100a00 */
[----:B------:R-:W-:Y:S02]  /*bf40*/  MOV R13, R7 ;  /* 0x00000007000d7202 */ /* 0x000fe40000000f00 */
[----:B------:R-:W-:Y:S02]  /*bf50*/  MOV R12, 0xbf70 ;  /* 0x0000bf70000c7802 */ /* 0x000fe40000000f00 */
[----:B-1---5:R-:W-:Y:S05]  /*bf60*/  CALL.REL.NOINC `($_ZN7cutlass13device_kernelIN5flash19enable_sm80_to_sm89INS1_16FlashAttnBwdSm80INS1_25CollectiveMainloopBwdSm80ILi2ELi2EN4cute5tupleIJNS5_1CILi128EEES8_NS7_ILi64EEEEEENS_6half_tEfNS_4arch4Sm80ELb0ELb0ELb1ELb0ELb0ELb0ELb0ELb0ELi2ELi4ELi4ELi4ELb0EEENS1_24CollectiveEpilogueBwdGQAISA_fSD_Li256ELb0ELb0EEENS1_19SingleTileSchedulerILb0ELb0ELb0ELi128EEEEEEEEEvNT_6ParamsE$_ZN4cute3eso3ESOILb1ELb0EJNS_6LayoutINS_5tupleIJNS3_IJNS_1CILi8EEENS4_ILi1EEEEEENS4_ILi4EEEEEENS3_IJNS3_IJS6_NS4_ILi0EEEEEES5_EEEEENS_10ViewEngineIPN7cutlass6half_tEEEEEC2ERKSD_RKSI_) ;  /* 0xffffb9d000007944 */ /* 0x022fea0003c3ffff */
[----:B------:R2:W5:Y:S01]  /*bf70*/  LDL.64 R12, [R1+0x758] ;  /* 0x00075800010c7983 */ /* 0x0005620000100a00 */
[----:B------:R-:W-:Y:S02]  /*bf80*/  MOV R38, R62 ;  /* 0x0000003e00267202 */ /* 0x000fe40000000f00 */
[----:B------:R-:W-:Y:S02]  /*bf90*/  MOV R46, 0xbfb0 ;  /* 0x0000bfb0002e7802 */ /* 0x000fe40000000f00 */
[----:B-12--5:R-:W-:Y:S05]  /*bfa0*/  CALL.REL.NOINC `($_ZN7cutlass13device_kernelIN5flash19enable_sm80_to_sm89INS1_16FlashAttnBwdSm80INS1_25CollectiveMainloopBwdSm80ILi2ELi2EN4cute5tupleIJNS5_1CILi128EEES8_NS7_ILi64EEEEEENS_6half_tEfNS_4arch4Sm80ELb0ELb0ELb1ELb0ELb0ELb0ELb0ELb0ELi2ELi4ELi4ELi4ELb0EEENS1_24CollectiveEpilogueBwdGQAISA_fSD_Li256ELb0ELb0EEENS1_19SingleTileSchedulerILb0ELb0ELb0ELi128EEEEEEEEEvNT_6ParamsE$_ZN4cute8smem_ptrIPN7cutlass6half_tEECI1NS_12iter_adaptorIS3_S4_EEES3_) ;  /* 0xffffc19000007944 */ /* 0x026fea0003c3ffff */
[----:B-1----:R1:W5:Y:S01]  /*bfb0*/  LDL.64 R2, [R1+0x758] ;  /* 0x0007580001027983 */ /* 0x0023620000100a00 */
[----:B------:R-:W-:-:S03]  /*bfc0*/  MOV R6, 0xbfe0 ;  /* 0x0000bfe000067802 */ /* 0x000fc60000000f00 */
[----:B-1---5:R-:W-:Y:S05]  /*bfd0*/  CALL.REL.NOINC `($_ZN7cutlass13device_kernelIN5flash19enable_sm80_to_sm89INS1_16FlashAttnBwdSm80INS1_25CollectiveMainloopBwdSm80ILi2ELi2EN4cute5tupleIJNS5_1CILi128EEES8_NS7_ILi64EEEEEENS_6half_tEfNS_4arch4Sm80ELb0ELb0ELb1ELb0ELb0ELb0ELb0ELb0ELi2ELi4ELi4ELi4ELb0EEENS1_24CollectiveEpilogueBwdGQAISA_fSD_Li256ELb0ELb0EEENS1_19SingleTileSchedulerILb0ELb0ELb0ELi128EEEEEEEEEvNT_6ParamsE$_ZN4cute3eso3ESOILb1ELb0EJNS_6LayoutINS_5tupleIJNS3_IJNS_1CILi8EEENS4_ILi1EEEEEENS4_ILi4EEEEEENS3_IJNS3_IJS6_NS4_ILi0EEEEEENS4_ILi2048EEEEEEEENS_10ViewEngineINS_8smem_ptrIPN7cutlass6half_tEEEEEEEC2ERKSE_RKSL_) ;  /* 0xffffb8e000007944 */ /* 0x022fea0003c3ffff */
        /* <DEDUP_REMOVED lines=236> */
[----:B-12---:R-:W-:Y:S05]  /*cea0*/  CALL.REL.NOINC `($_ZN7cutlass13device_kernelIN5flash19enable_sm80_to_sm89INS1_16FlashAttnBwdSm80INS1_25CollectiveMainloopBwdSm80ILi2ELi2EN4cute5tupleIJNS5_1CILi128EEES8_NS7_ILi64EEEEEENS_6half_tEfNS_4arch4Sm80ELb0ELb0ELb1ELb0ELb0ELb0ELb0ELb0ELi2ELi4ELi4ELi4ELb0EEENS1_24CollectiveEpilogueBwdGQAISA_fSD_Li256ELb0ELb0EEENS1_19SingleTileSchedulerILb0ELb0ELb0ELi128EEEEEEEEEvNT_6ParamsE$_ZN4cute3eso3ESOILb1ELb0EJNS_10UnderscoreES2_iEEC2ERKS2_S5_RKi) ;  /* 0xffff91a000007944 */ /* 0x006fea0003c3ffff */
        /* <DEDUP_REMOVED lines=9> */
[----:B------:R-:W-:Y:S05]  /*cf40*/  CALL.REL.NOINC `($_ZN7cutlass13device_kernelIN5flash19enable_sm80_to_sm89INS1_16FlashAttnBwdSm80INS1_25CollectiveMainloopBwdSm80ILi2ELi2EN4cute5tupleIJNS5_1CILi128EEES8_NS7_ILi64EEEEEENS_6half_tEfNS_4arch4Sm80ELb0ELb0ELb1ELb0ELb0ELb0ELb0ELb0ELi2ELi4ELi4ELi4ELb0EEENS1_24CollectiveEpilogueBwdGQAISA_fSD_Li256ELb0ELb0EEENS1_19SingleTileSchedulerILb0ELb0ELb0ELi128EEEEEEEEEvNT_6ParamsE$_ZN4cute3eso3ESOILb1ELb0EJNS_6LayoutINS_5tupleIJNS3_IJNS_1CILi8EEENS4_ILi1EEEEEENS4_ILi2EEEEEENS3_IJNS3_IJS6_NS4_ILi0EEEEEENS4_ILi4096EEEEEEEEiEEC2ERKSE_RKi) ;  /* 0xffffa6b000007944 */ /* 0x000fea0003c3ffff */
[----:B-1----:R-:W2:Y:S01]  /*cf50*/  LDL R3, [R1+0x758] ;  /* 0x0007580001037983 */ /* 0x002ea20000100800 */
[----:B------:R-:W-:Y:S02]  /*cf60*/  MOV R38, R62 ;  /* 0x0000003e00267202 */ /* 0x000fe40000000f00 */
[----:B------:R-:W-:Y:S01]  /*cf70*/  MOV R46, 0xcfa0 ;  /* 0x0000cfa0002e7802 */ /* 0x000fe20000000f00 */
[----:B--2---:R-:W-:-:S04]  /*cf80*/  IMAD.WIDE R2, R3, 0x2, R30 ;  /* 0x0000000203027825 */ /* 0x004fc800078e021e */
[----:B------:R-:W-:Y:S05]  /*cf90*/  CALL.REL.NOINC `($_ZN7cutlass13device_kernelIN5flash19enable_sm80_to_sm89INS1_16FlashAttnBwdSm80INS1_25CollectiveMainloopBwdSm80ILi2ELi2EN4cute5tupleIJNS5_1CILi128EEES8_NS7_ILi64EEEEEENS_6half_tEfNS_4arch4Sm80ELb0ELb0ELb1ELb0ELb0ELb0ELb0ELb0ELi2ELi4ELi4ELi4ELb0EEENS1_24CollectiveEpilogueBwdGQAISA_fSD_Li256ELb0ELb0EEENS1_19SingleTileSchedulerILb0ELb0ELb0ELi128EEEEEEEEEvNT_6ParamsE$_ZN4cute8smem_ptrIPN7cutlass6half_tEECI1NS_12iter_adaptorIS3_S4_EEES3_) ;  /* 0xffffb1a000007944 */ /* 0x000fea0003c3ffff */
[----:B-1----:R1:W5:Y:S01]  /*cfa0*/  LDL.64 R2, [R1+0x758] ;  /* 0x0007580001027983 */ /* 0x0023620000100a00 */
[----:B------:R-:W-:Y:S02]  /*cfb0*/  MOV R85, R62 ;  /* 0x0000003e00557202 */ /* 0x000fe40000000f00 */
[----:B------:R-:W-:Y:S02]  /*cfc0*/  MOV R38, 0xcfe0 ;  /* 0x0000cfe000267802 */ /* 0x000fe40000000f00 */
[----:B-1---5:R-:W-:Y:S05]  /*cfd0*/  CALL.REL.NOINC `($_ZN7cutlass13device_kernelIN5flash19enable_sm80_to_sm89INS1_16FlashAttnBwdSm80INS1_25CollectiveMainloopBwdSm80ILi2ELi2EN4cute5tupleIJNS5_1CILi128EEES8_NS7_ILi64EEEEEENS_6half_tEfNS_4arch4Sm80ELb0ELb0ELb1ELb0ELb0ELb0ELb0ELb0ELi2ELi4ELi4ELi4ELb0EEENS1_24CollectiveEpilogueBwdGQAISA_fSD_Li256ELb0ELb0EEENS1_19SingleTileSchedulerILb0ELb0ELb0ELi128EEEEEEEEEvNT_6ParamsE$_ZN4cute3eso3ESOILb1ELb0EJNS_6LayoutINS_5tupleIJNS3_IJNS_1CILi8EEENS4_ILi1EEEEEENS4_ILi2EEEEEENS3_IJNS3_IJS6_NS4_ILi0EEEEEENS4_ILi4096EEEEEEEENS_10ViewEngineINS_8smem_ptrIPN7cutlass6half_tEEEEEEEC2ERKSE_RKSL_) ;  /* 0xffffa5e000007944 */ /* 0x022fea0003c3ffff */
[----:B-1----:R1:W5:Y:S01]  /*cfe0*/  LDL.64 R36, [R1+0x758] ;  /* 0x0007580001247983 */ /* 0x0023620000100a00 */
[----:B------:R-:W-:Y:S01]  /*cff0*/  IMAD.MOV.U32 R85, RZ, RZ, R62 ;  /* 0x000000ffff557224 */ /* 0x000fe200078e003e */
[----:B------:R-:W-:Y:S02]  /*d000*/  MOV R3, 0x1 ;  /* 0x0000000100037802 */ /* 0x000fe40000000f00 */
[----:B------:R-:W-:-:S02]  /*d010*/  MOV R46, 0xd030 ;  /* 0x0000d030002e7802 */ /* 0x000fc40000000f00 */
[----:B-1---5:R-:W-:Y:S05]  /*d020*/  CALL.REL.NOINC `($_ZN7cutlass13device_kernelIN5flash19enable_sm80_to_sm89INS1_16FlashAttnBwdSm80INS1_25CollectiveMainloopBwdSm80ILi2ELi2EN4cute5tupleIJNS5_1CILi128EEES8_NS7_ILi64EEEEEENS_6half_tEfNS_4arch4Sm80ELb0ELb0ELb1ELb0ELb0ELb0ELb0ELb0ELi2ELi4ELi4ELi4ELb0EEENS1_24CollectiveEpilogueBwdGQAISA_fSD_Li256ELb0ELb0EEENS1_19SingleTileSchedulerILb0ELb0ELb0ELi128EEEEEEEEEvNT_6ParamsE$_ZN4cute3eso3ESOILb1ELb0EJNS_10UnderscoreES2_iEEC2ERKS2_S5_RKi) ;  /* 0xffff902000007944 */ /* 0x022fea0003c3ffff */
[----:B-1----:R-:W2:Y:S01]  /*d030*/  LDL R3, [R1+0x758] ;  /* 0x0007580001037983 */ /* 0x002ea20000100800 */
[----:B------:R-:W-:Y:S01]  /*d040*/  IMAD.MOV.U32 R85, RZ, RZ, R62 ;  /* 0x000000ffff557224 */ /* 0x000fe200078e003e */
[----:B------:R-:W-:-:S02]  /*d050*/  MOV R38, 0xd080 ;  /* 0x0000d08000267802 */ /* 0x000fc40000000f00 */
[----:B--2---:R-:W-:Y:S02]  /*d060*/  SHF.L.U32 R3, R3, 0x4, RZ ;  /* 0x0000000403037819 */ /* 0x004fe400000006ff */
[----:B------:R-:W-:Y:S05]  /*d070*/  CALL.REL.NOINC `($_ZN7cutlass13device_kernelIN5flash19enable_sm80_to_sm89INS1_16FlashAttnBwdSm80INS1_25CollectiveMainloopBwdSm80ILi2ELi2EN4cute5tupleIJNS5_1CILi128EEES8_NS7_ILi64EEEEEENS_6half_tEfNS_4arch4Sm80ELb0ELb0ELb1ELb0ELb0ELb0ELb0ELb0ELi2ELi4ELi4ELi4ELb0EEENS1_24CollectiveEpilogueBwdGQAISA_fSD_Li256ELb0ELb0EEENS1_19SingleTileSchedulerILb0ELb0ELb0ELi128EEEEEEEEEvNT_6ParamsE$_ZN4cute3eso3ESOILb1ELb0EJNS_6LayoutINS_5tupleIJNS3_IJNS_1CILi8EEENS4_ILi1EEEEEENS4_ILi2EEEEEENS3_IJNS3_IJS6_NS4_ILi0EEEEEES5_EEEEEiEEC2ERKSD_RKi) ;  /* 0xffffa71000007944 */ /* 0x000fea0003c3ffff */
[----:B-1----:R-:W2:Y:S01]  /*d080*/  LDL R3, [R1+0x758] ;  /* 0x0007580001037983 */ /* 0x002ea20000100800 */
[----:B------:R-:W-:Y:S02]  /*d090*/  MOV R85, R62 ;  /* 0x0000003e00557202 */ /* 0x000fe40000000f00 */
[----:B------:R-:W-:Y:S01]  /*d0a0*/  MOV R48, 0xd0d0 ;  /* 0x0000d0d000307802 */ /* 0x000fe20000000f00 */
[----:B--2---:R-:W-:-:S04]  /*d0b0*/  IMAD.WIDE R38, R3, 0x2, R26 ;  /* 0x0000000203267825 */ /* 0x004fc800078e021a */
[----:B------:R-:W-:Y:S05]  /*d0c0*/  CALL.REL.NOINC `($_ZN7cutlass13device_kernelIN5flash19enable_sm80_to_sm89INS1_16FlashAttnBwdSm80INS1_25CollectiveMainloopBwdSm80ILi2ELi2EN4cute5tupleIJNS5_1CILi128EEES8_NS7_ILi64EEEEEENS_6half_tEfNS_4arch4Sm80ELb0ELb0ELb1ELb0ELb0ELb0ELb0ELb0ELi2ELi4ELi4ELi4ELb0EEENS1_24CollectiveEpilogueBwdGQAISA_fSD_Li256ELb0ELb0EEENS1_19SingleTileSchedulerILb0ELb0ELb0ELi128EEEEEEEEEvNT_6ParamsE$_ZN4cute3eso3ESOILb1ELb0EJNS_6LayoutINS_5tupleIJNS3_IJNS_1CILi8EEENS4_ILi1EEEEEENS4_ILi2EEEEEENS3_IJNS3_IJS6_NS4_ILi0EEEEEES5_EEEEENS_10ViewEngineIPN7cutlass6half_tEEEEEC2ERKSD_RKSI_) ;  /* 0xffffa68000007944 */ /* 0x000fea0003c3ffff */
[----:B------:R2:W5:Y:S01]  /*d0d0*/  LDL.64 R2, [R1+0x758] ;  /* 0x0007580001027983 */ /* 0x0005620000100a00 */
[----:B------:R-:W-:Y:S02]  /*d0e0*/  MOV R85, R62 ;  /* 0x0000003e00557202 */ /* 0x000fe40000000f00 */
[----:B-1----:R-:W-:Y:S02]  /*d0f0*/  MOV R46, 0xd110 ;  /* 0x0000d110002e7802 */ /* 0x002fe40000000f00 */
[----:B--2--5:R-:W-:Y:S05]  /*d100*/  CALL.REL.NOINC `($_ZN7cutlass13device_kernelIN5flash19enable_sm80_to_sm89INS1_16FlashAttnBwdSm80INS1_25CollectiveMainloopBwdSm80ILi2ELi2EN4cute5tupleIJNS5_1CILi128EEES8_NS7_ILi64EEEEEENS_6half_tEfNS_4arch4Sm80ELb0ELb0ELb1ELb0ELb0ELb0ELb0ELb0ELi2ELi4ELi4ELi4ELb0EEENS1_24CollectiveEpilogueBwdGQAISA_fSD_Li256ELb0ELb0EEENS1_19SingleTileSchedulerILb0ELb0ELb0ELi128EEEEEEEEEvNT_6ParamsE$_ZN4cute3eso3ESOILb1ELb0EJNS_6LayoutINS_5tupleIJNS3_IJNS_1CILi8EEENS4_ILi1EEEEEENS3_IJNS4_ILi2EEEEEEEEENS3_IJNS3_IJS6_NS4_ILi0EEEEEENS3_IJNS4_ILi4096EEEEEEEEEEENS_10ViewEngineINS_8smem_ptrIPN7cutlass6half_tEEEEEEEC2ERKSG_RKSN_) ;  /* 0xffffa2b000007944 */ /* 0x024fea0003c3ffff */
[----:B-1----:R1:W5:Y:S01]  /*d110*/  LDL.64 R36, [R1+0x758] ;  /* 0x0007580001247983 */ /* 0x0023620000100a00 */
[----:B------:R-:W-:Y:S02]  /*d120*/  MOV R85, R62 ;  /* 0x0000003e00557202 */ /* 0x000fe40000000f00 */
[----:B------:R-:W-:-:S02]  /*d130*/  MOV R46, 0xd150 ;  /* 0x0000d150002e7802 */ /* 0x000fc40000000f00 */
[----:B-1---5:R-:W-:Y:S05]  /*d140*/  CALL.REL.NOINC `($_ZN7cutlass13device_kernelIN5flash19enable_sm80_to_sm89INS1_16FlashAttnBwdSm80INS1_25CollectiveMainloopBwdSm80ILi2ELi2EN4cute5tupleIJNS5_1CILi128EEES8_NS7_ILi64EEEEEENS_6half_tEfNS_4arch4Sm80ELb0ELb0ELb1ELb0ELb0ELb0ELb0ELb0ELi2ELi4ELi4ELi4ELb0EEENS1_24CollectiveEpilogueBwdGQAISA_fSD_Li256ELb0ELb0EEENS1_19SingleTileSchedulerILb0ELb0ELb0ELi128EEEEEEEEEvNT_6ParamsE$_ZN4cute3eso3ESOILb1ELb0EJNS_6LayoutINS_5tupleIJNS3_IJNS_1CILi8EEENS4_ILi1EEEEEENS3_IJNS4_ILi2EEEEEEEEENS3_IJNS3_IJS6_NS4_ILi0EEEEEENS3_IJS5_EEEEEEEENS_10ViewEngineIPN7cutlass6half_tEEEEEC2ERKSF_RKSK_) ;  /* 0xffffa37000007944 */ /* 0x022fea0003c3ffff */
[----:B-1----:R1:W5:Y:S01]  /*d150*/  LDL.64 R2, [R1+0x758] ;  /* 0x0007580001027983 */ /* 0x0023620000100a00 */
[----:B------:R-:W-:-:S02]  /*d160*/  MOV R85, R62 ;  /* 0x0000003e00557202 */ /* 0x000fc40000000f00 */
[----:B------:R-:W-:Y:S02]  /*d170*/  MOV R46, 0xd190 ;  /* 0x0000d190002e7802 */ /* 0x000fe40000000f00 */
[----:B-1---5:R-:W-:Y:S05]  /*d180*/  CALL.REL.NOINC `($_ZN7cutlass13device_kernelIN5flash19enable_sm80_to_sm89INS1_16FlashAttnBwdSm80INS1_25CollectiveMainloopBwdSm80ILi2ELi2EN4cute5tupleIJNS5_1CILi128EEES8_NS7_ILi64EEEEEENS_6half_tEfNS_4arch4Sm80ELb0ELb0ELb1ELb0ELb0ELb0ELb0ELb0ELi2ELi4ELi4ELi4ELb0EEENS1_24CollectiveEpilogueBwdGQAISA_fSD_Li256ELb0ELb0EEENS1_19SingleTileSchedulerILb0ELb0ELb0ELi128EEEEEEEEEvNT_6ParamsE$_ZN4cute3eso3ESOILb1ELb0EJNS_6LayoutINS_5tupleIJNS3_IJNS3_IJNS_1CILi8EEENS4_ILi1EEEEEES6_EEENS3_IJNS3_IJS6_S6_EEENS4_ILi2EEEEEEEEENS3_IJNS3_IJNS3_IJS6_NS4_ILi0EEEEEESD_EEENS3_IJNS3_IJSD_SD_EEES5_EEEEEEEENS_10ViewEngineIPN7cutlass6half_tEEEEEC2ERKSJ_RKSO_) ;  /* 0xffff994000007944 */ /* 0x022fea0003c3ffff */
[----:B-1----:R1:W5:Y:S01]  /*d190*/  LDL.64 R38, [R1+0x758] ;  /* 0x0007580001267983 */ /* 0x0023620000100a00 */
[----:B------:R-:W-:Y:S02]  /*d1a0*/  MOV R85, R62 ;  /* 0x0000003e00557202 */ /* 0x000fe40000000f00 */
[----:B------:R-:W-:Y:S02]  /*d1b0*/  MOV R46, 0xd1d0 ;  /* 0x0000d1d0002e7802 */ /* 0x000fe40000000f00 */
[----:B-1---5:R-:W-:Y:S05]  /*d1c0*/  CALL.REL.NOINC `($_ZN7cutlass13device_kernelIN5flash19enable_sm80_to_sm89INS1_16FlashAttnBwdSm80INS1_25CollectiveMainloopBwdSm80ILi2ELi2EN4cute5tupleIJNS5_1CILi128EEES8_NS7_ILi64EEEEEENS_6half_tEfNS_4arch4Sm80ELb0ELb0ELb1ELb0ELb0ELb0ELb0ELb0ELi2ELi4ELi4ELi4ELb0EEENS1_24CollectiveEpilogueBwdGQAISA_fSD_Li256ELb0ELb0EEENS1_19SingleTileSchedulerILb0ELb0ELb0ELi128EEEEEEEEEvNT_6ParamsE$_ZN4cute3eso3ESOILb1ELb0EJNS_6LayoutINS_5tupleIJNS3_IJNS3_IJNS_1CILi8EEENS4_ILi1EEEEEES6_EEENS3_IJNS3_IJS6_S6_EEENS4_ILi2EEEEEEEEENS3_IJNS3_IJNS3_IJS6_NS4_ILi0EEEEEESD_EEENS3_IJNS3_IJSD_SD_EEENS4_ILi4096EEEEEEEEEEENS_10ViewEngineINS_8smem_ptrIPN7cutlass6half_tEEEEEEEC2ERKSK_RKSR_) ;  /* 0xffff984000007944 */ /* 0x022fea0003c3ffff */
[----:B-1----:R1:W5:Y:S01]  /*d1d0*/  LDL.64 R2, [R1+0x758] ;  /* 0x0007580001027983 */ /* 0x0023620000100a00 */
[----:B------:R-:W-:Y:S02]  /*d1e0*/  MOV R85, R62 ;  /* 0x0000003e00557202 */ /* 0x000fe40000000f00 */
[----:B------:R-:W-:Y:S02]  /*d1f0*/  MOV R48, 0xd210 ;  /* 0x0000d21000307802 */ /* 0x000fe40000000f00 */
[----:B-1---5:R-:W-:Y:S05]  /*d200*/  CALL.REL.NOINC `($_ZN7cutlass13device_kernelIN5flash19enable_sm80_to_sm89INS1_16FlashAttnBwdSm80INS1_25CollectiveMainloopBwdSm80ILi2ELi2EN4cute5tupleIJNS5_1CILi128EEES8_NS7_ILi64EEEEEENS_6half_tEfNS_4arch4Sm80ELb0ELb0ELb1ELb0ELb0ELb0ELb0ELb0ELi2ELi4ELi4ELi4ELb0EEENS1_24CollectiveEpilogueBwdGQAISA_fSD_Li256ELb0ELb0EEENS1_19SingleTileSchedulerILb0ELb0ELb0ELi128EEEEEEEEEvNT_6ParamsE$_ZN4cute3eso3ESOILb1ELb0EJNS_6LayoutINS_5tupleIJNS3_IJNS_1CILi8EEENS4_ILi1EEEEEENS4_ILi2EEEEEENS3_IJNS3_IJS6_NS4_ILi0EEEEEES5_EEEEENS_10ViewEngineIPN7cutlass6half_tEEEEEC2ERKSD_RKSI_) ;  /* 0xffffa54000007944 */ /* 0x022fea0003c3ffff */
[----:B------:R2:W5:Y:S01]  /*d210*/  LDL.64 R12, [R1+0x758] ;  /* 0x00075800010c7983 */ /* 0x0005620000100a00 */
[----:B-1----:R-:W-:Y:S02]  /*d220*/  MOV R38, R62 ;  /* 0x0000003e00267202 */ /* 0x002fe40000000f00 */
[----:B------:R-:W-:Y:S02]  /*d230*/  MOV R46, 0xd250 ;  /* 0x0000d250002e7802 */ /* 0x000fe40000000f00 */
[----:B--2--5:R-:W-:Y:S05]  /*d240*/  CALL.REL.NOINC `($_ZN7cutlass13device_kernelIN5flash19enable_sm80_to_sm89INS1_16FlashAttnBwdSm80INS1_25CollectiveMainloopBwdSm80ILi2ELi2EN4cute5tupleIJNS5_1CILi128EEES8_NS7_ILi64EEEEEENS_6half_tEfNS_4arch4Sm80ELb0ELb0ELb1ELb0ELb0ELb0ELb0ELb0ELi2ELi4ELi4ELi4ELb0EEENS1_24CollectiveEpilogueBwdGQAISA_fSD_Li256ELb0ELb0EEENS1_19SingleTileSchedulerILb0ELb0ELb0ELi128EEEEEEEEEvNT_6ParamsE$_ZN4cute8smem_ptrIPN7cutlass6half_tEECI1NS_12iter_adaptorIS3_S4_EEES3_) ;  /* 0xffffaef000007944 */ /* 0x024fea0003c3ffff */
[----:B-1----:R1:W5:Y:S01]  /*d250*/  LDL.64 R2, [R1+0x758] ;  /* 0x0007580001027983 */ /* 0x0023620000100a00 */
[----:B------:R-:W-:-:S02]  /*d260*/  MOV R85, R62 ;  /* 0x0000003e00557202 */ /* 0x000fc40000000f00 */
[----:B------:R-:W-:Y:S02]  /*d270*/  MOV R38, 0xd290 ;  /* 0x0000d29000267802 */ /* 0x000fe40000000f00 */
[----:B-1---5:R-:W-:Y:S05]  /*d280*/  CALL.REL.NOINC `($_ZN7cutlass13device_kernelIN5flash19enable_sm80_to_sm89INS1_16FlashAttnBwdSm80INS1_25CollectiveMainloopBwdSm80ILi2ELi2EN4cute5tupleIJNS5_1CILi128EEES8_NS7_ILi64EEEEEENS_6half_tEfNS_4arch4Sm80ELb0ELb0ELb1ELb0ELb0ELb0ELb0ELb0ELi2ELi4ELi4ELi4ELb0EEENS1_24CollectiveEpilogueBwdGQAISA_fSD_Li256ELb0ELb0EEENS1_19SingleTileSchedulerILb0ELb0ELb0ELi128EEEEEEEEEvNT_6ParamsE$_ZN4cute3eso3ESOILb1ELb0EJNS_6LayoutINS_5tupleIJNS3_IJNS_1CILi8EEENS4_ILi1EEEEEENS4_ILi2EEEEEENS3_IJNS3_IJS6_NS4_ILi0EEEEEENS4_ILi4096EEEEEEEENS_10ViewEngineINS_8smem_ptrIPN7cutlass6half_tEEEEEEEC2ERKSE_RKSL_) ;  /* 0xffffa33000007944 */ /* 0x022fea0003c3ffff */
[----:B------:R2:W5:Y:S01]  /*d290*/  LDL.64 R14, [R1+0x758] ;  /* 0x00075800010e7983 */ /* 0x0005620000100a00 */
[----:B------:R-:W-:Y:S01]  /*d2a0*/  IMAD.MOV.U32 R85, RZ, RZ, R62 ;  /* 0x000000ffff557224 */ /* 0x000fe200078e003e */
[----:B------:R-:W-:Y:S02]  /*d2b0*/  MOV R47, RZ ;  /* 0x000000ff002f7202 */ /* 0x000fe40000000f00 */
[----:B------:R-:W-:Y:S02]  /*d2c0*/  MOV R46, 0xd2e0 ;  /* 0x0000d2e0002e7802 */ /* 0x000fe40000000f00 */
[----:B-12--5:R-:W-:Y:S05]  /*d2d0*/  CALL.REL.NOINC `($_ZN7cutlass13device_kernelIN5flash19enable_sm80_to_sm89INS1_16FlashAttnBwdSm80INS1_25CollectiveMainloopBwdSm80ILi2ELi2EN4cute5tupleIJNS5_1CILi128EEES8_NS7_ILi64EEEEEENS_6half_tEfNS_4arch4Sm80ELb0ELb0ELb1ELb0ELb0ELb0ELb0ELb0ELi2ELi4ELi4ELi4ELb0EEENS1_24CollectiveEpilogueBwdGQAISA_fSD_Li256ELb0ELb0EEENS1_19SingleTileSchedulerILb0ELb0ELb0ELi128EEEEEEEEEvNT_6ParamsE$_ZN4cute3eso3ESOILb1ELb0EJNS_10UnderscoreEiEEC2ERKS2_RKi) ;  /* 0xffff8db000007944 */ /* 0x026fea0003c3ffff */
[----:B------:R-:W2:Y:S01]  /*d2e0*/  LDL R37, [R1+0x758] ;  /* 0x0007580001257983 */ /* 0x000ea20000100800 */
[----:B------:R-:W-:Y:S01]  /*d2f0*/  IMAD.MOV.U32 R85, RZ, RZ, R62 ;  /* 0x000000ffff557224 */ /* 0x000fe200078e003e */
[----:B------:R-:W-:Y:S02]  /*d300*/  MOV R38, 0xd330 ;  /* 0x0000d33000267802 */ /* 0x000fe40000000f00 */
        /* <DEDUP_REMOVED lines=8> */
[----:B------:R-:W-:-:S02]  /*d390*/  MOV R85, R62 ;  /* 0x0000003e00557202 */ /* 0x000fc40000000f00 */
[----:B------:R-:W-:Y:S02]  /*d3a0*/  MOV R38, 0xd3c0 ;  /* 0x0000d3c000267802 */ /* 0x000fe40000000f00 */
[----:B-1---5:R-:W-:Y:S05]  /*d3b0*/  CALL.REL.NOINC `($_ZN7cutlass13device_kernelIN5flash19enable_sm80_to_sm89INS1_16FlashAttnBwdSm80INS1_25CollectiveMainloopBwdSm80ILi2ELi2EN4cute5tupleIJNS5_1CILi128EEES8_NS7_ILi64EEEEEENS_6half_tEfNS_4arch4Sm80ELb0ELb0ELb1ELb0ELb0ELb0ELb0ELb0ELi2ELi4ELi4ELi4ELb0EEENS1_24CollectiveEpilogueBwdGQAISA_fSD_Li256ELb0ELb0EEENS1_19SingleTileSchedulerILb0ELb0ELb0ELi128EEEEEEEEEvNT_6ParamsE$_ZN4cute3eso3ESOILb1ELb0EJNS_6LayoutINS_5tupleIJNS3_IJNS_1CILi8EEENS4_ILi1EEEEEEEEENS3_IJNS3_IJS6_NS4_ILi0EEEEEEEEEEENS_10ViewEngineINS_8smem_ptrIPN7cutlass6half_tEEEEEEEC2ERKSC_RKSJ_) ;  /* 0xffff9f3000007944 */ /* 0x022fea0003c3ffff */
[----:B-1----:R1:W5:Y:S01]  /*d3c0*/  LDL.64 R2, [R1+0x758] ;  /* 0x0007580001027983 */ /* 0x0023620000100a00 */
[----:B------:R-:W-:Y:S01]  /*d3d0*/  IMAD.MOV.U32 R85, RZ, RZ, R62 ;  /* 0x000000ffff557224 */ /* 0x000fe200078e003e */
[----:B------:R-:W-:Y:S02]  /*d3e0*/  MOV R47, RZ ;  /* 0x000000ff002f7202 */ /* 0x000fe40000000f00 */
[----:B------:R-:W-:Y:S02]  /*d3f0*/  MOV R46, 0xd410 ;  /* 0x0000d410002e7802 */ /* 0x000fe40000000f00 */
[----:B-1---5:R-:W-:Y:S05]  /*d400*/  CALL.REL.NOINC `($_ZN7cutlass13device_kernelIN5flash19enable_sm80_to_sm89INS1_16FlashAttnBwdSm80INS1_25CollectiveMainloopBwdSm80ILi2ELi2EN4cute5tupleIJNS5_1CILi128EEES8_NS7_ILi64EEEEEENS_6half_tEfNS_4arch4Sm80ELb0ELb0ELb1ELb0ELb0ELb0ELb0ELb0ELi2ELi4ELi4ELi4ELb0EEENS1_24CollectiveEpilogueBwdGQAISA_fSD_Li256ELb0ELb0EEENS1_19SingleTileSchedulerILb0ELb0ELb0ELi128EEEEEEEEEvNT_6ParamsE$_ZN4cute3eso3ESOILb1ELb0EJNS_10UnderscoreEiEEC2ERKS2_RKi) ;  /* 0xffff8c8000007944 */ /* 0x022fea0003c3ffff */
        /* <DEDUP_REMOVED lines=108> */
[----:B------:R-:W-:Y:S05]  /*dad0*/  CALL.REL.NOINC `($_ZN7cutlass13device_kernelIN5flash19enable_sm80_to_sm89INS1_16FlashAttnBwdSm80INS1_25CollectiveMainloopBwdSm80ILi2ELi2EN4cute5tupleIJNS5_1CILi128EEES8_NS7_ILi64EEEEEENS_6half_tEfNS_4arch4Sm80ELb0ELb0ELb1ELb0ELb0ELb0ELb0ELb0ELi2ELi4ELi4ELi4ELb0EEENS1_24CollectiveEpilogueBwdGQAISA_fSD_Li256ELb0ELb0EEENS1_19SingleTileSchedulerILb0ELb0ELb0ELi128EEEEEEEEEvNT_6ParamsE$_ZN4cute3eso3ESOILb1ELb0EJNS_6LayoutINS_5tupleIJNS3_IJNS_1CILi8EEENS4_ILi1EEEEEENS4_ILi4EEEEEENS3_IJNS3_IJS6_NS4_ILi0EEEEEENS4_ILi2048EEEEEEEEiEEC2ERKSE_RKi) ;  /* 0xffff9e2000007944 */ /* 0x000fea0003c3ffff */
[----:B------:R-:W-:Y:S01]  /*dae0*/  ULDC.64 UR4, c[0x0][0x118] ;  /* 0x0000460000047ab9 */ /* 0x000fe20000000a00 */
[----:B-1----:R-:W2:Y:S04]  /*daf0*/  LDL R2, [R1+0x758] ;  /* 0x0007580001027983 */ /* 0x002ea80000100800 */
[----:B------:R-:W2:Y:S01]  /*db00*/  LD.E.64 R4, [R28.64+0x8] ;  /* 0x000008041c047980 */ /* 0x000ea2000c101b00 */
[----:B------:R-:W-:Y:S02]  /*db10*/  MOV R38, R62 ;  /* 0x0000003e00267202 */ /* 0x000fe40000000f00 */
[----:B------:R-:W-:Y:S01]  /*db20*/  MOV R46, 0xdb50 ;  /* 0x0000db50002e7802 */ /* 0x000fe20000000f00 */
[----:B--2---:R-:W-:-:S04]  /*db30*/  IMAD.WIDE R2, R2, 0x2, R4 ;  /* 0x0000000202027825 */ /* 0x004fc800078e0204 */
[----:B------:R-:W-:Y:S05]  /*db40*/  CALL.REL.NOINC `($_ZN7cutlass13device_kernelIN5flash19enable_sm80_to_sm89INS1_16FlashAttnBwdSm80INS1_25CollectiveMainloopBwdSm80ILi2ELi2EN4cute5tupleIJNS5_1CILi128EEES8_NS7_ILi64EEEEEENS_6half_tEfNS_4arch4Sm80ELb0ELb0ELb1ELb0ELb0ELb0ELb0ELb0ELi2ELi4ELi4ELi4ELb0EEENS1_24CollectiveEpilogueBwdGQAISA_fSD_Li256ELb0ELb0EEENS1_19SingleTileSchedulerILb0ELb0ELb0ELi128EEEEEEEEEvNT_6ParamsE$_ZN4cute8smem_ptrIPN7cutlass6half_tEECI1NS_12iter_adaptorIS3_S4_EEES3_) ;  /* 0xffffa5f000007944 */ /* 0x000fea0003c3ffff */
[----:B-1----:R1:W5:Y:S01]  /*db50*/  LDL.64 R2, [R1+0x758] ;  /* 0x0007580001027983 */ /* 0x0023620000100a00 */
[----:B------:R-:W-:-:S03]  /*db60*/  MOV R6, 0xdb80 ;  /* 0x0000db8000067802 */ /* 0x000fc60000000f00 */
[----:B-1---5:R-:W-:Y:S05]  /*db70*/  CALL.REL.NOINC `($_ZN7cutlass13device_kernelIN5flash19enable_sm80_to_sm89INS1_16FlashAttnBwdSm80INS1_25CollectiveMainloopBwdSm80ILi2ELi2EN4cute5tupleIJNS5_1CILi128EEES8_NS7_ILi64EEEEEENS_6half_tEfNS_4arch4Sm80ELb0ELb0ELb1ELb0ELb0ELb0ELb0ELb0ELi2ELi4ELi4ELi4ELb0EEENS1_24CollectiveEpilogueBwdGQAISA_fSD_Li256ELb0ELb0EEENS1_19SingleTileSchedulerILb0ELb0ELb0ELi128EEEEEEEEEvNT_6ParamsE$_ZN4cute3eso3ESOILb1ELb0EJNS_6LayoutINS_5tupleIJNS3_IJNS_1CILi8EEENS4_ILi1EEEEEENS4_ILi4EEEEEENS3_IJNS3_IJS6_NS4_ILi0EEEEEENS4_ILi2048EEEEEEEENS_10ViewEngineINS_8smem_ptrIPN7cutlass6half_tEEEEEEEC2ERKSE_RKSL_) ;  /* 0xffff9d4000007944 */ /* 0x022fea0003c3ffff */
[----:B-1----:R1:W5:Y:S01]  /*db80*/  LDL.64 R4, [R1+0x758] ;  /* 0x0007580001047983 */ /* 0x0023620000100a00 */
[----:B------:R-:W-:Y:S01]  /*db90*/  IMAD.MOV.U32 R85, RZ, RZ, R62 ;  /* 0x000000ffff557224 */ /* 0x000fe200078e003e */
[----:B------:R-:W-:-:S02]  /*dba0*/  MOV R3, 0x1 ;  /* 0x0000000100037802 */ /* 0x000fc40000000f00 */
[----:B------:R-:W-:Y:S02]  /*dbb0*/  MOV R46, 0xdbd0 ;  /* 0x0000dbd0002e7802 */ /* 0x000fe40000000f00 */
[----:B-1---5:R-:W-:Y:S05]  /*dbc0*/  CALL.REL.NOINC `($_ZN7cutlass13device_kernelIN5flash19enable_sm80_to_sm89INS1_16FlashAttnBwdSm80INS1_25CollectiveMainloopBwdSm80ILi2ELi2EN4cute5tupleIJNS5_1CILi128EEES8_NS7_ILi64EEEEEENS_6half_tEfNS_4arch4Sm80ELb0ELb0ELb1ELb0ELb0ELb0ELb0ELb0ELi2ELi4ELi4ELi4ELb0EEENS1_24CollectiveEpilogueBwdGQAISA_fSD_Li256ELb0ELb0EEENS1_19SingleTileSchedulerILb0ELb0ELb0ELi128EEEEEEEEEvNT_6ParamsE$_ZN4cute3eso3ESOILb1ELb0EJNS_10UnderscoreES2_iEEC2ERKS2_S5_RKi) ;  /* 0xffff848000007944 */ /* 0x022fea0003c3ffff */
[----:B-1----:R-:W2:Y:S01]  /*dbd0*/  LDL R3, [R1+0x758] ;  /* 0x0007580001037983 */ /* 0x002ea20000100800 */
[----:B------:R-:W-:Y:S02]  /*dbe0*/  MOV R6, 0xdc10 ;  /* 0x0000dc1000067802 */ /* 0x000fe40000000f00 */
[----:B--2---:R-:W-:Y:S02]  /*dbf0*/  SHF.L.U32 R3, R3, 0x5, RZ ;  /* 0x0000000503037819 */ /* 0x004fe400000006ff */
[----:B------:R-:W-:Y:S05]  /*dc00*/  CALL.REL.NOINC `($_ZN7cutlass13device_kernelIN5flash19enable_sm80_to_sm89INS1_16FlashAttnBwdSm80INS1_25CollectiveMainloopBwdSm80ILi2ELi2EN4cute5tupleIJNS5_1CILi128EEES8_NS7_ILi64EEEEEENS_6half_tEfNS_4arch4Sm80ELb0ELb0ELb1ELb0ELb0ELb0ELb0ELb0ELi2ELi4ELi4ELi4ELb0EEENS1_24CollectiveEpilogueBwdGQAISA_fSD_Li256ELb0ELb0EEENS1_19SingleTileSchedulerILb0ELb0ELb0ELi128EEEEEEEEEvNT_6ParamsE$_ZN4cute3eso3ESOILb1ELb0EJNS_6LayoutINS_5tupleIJNS3_IJNS_1CILi8EEENS4_ILi1EEEEEENS4_ILi4EEEEEENS3_IJNS3_IJS6_NS4_ILi0EEEEEES5_EEEEEiEEC2ERKSD_RKi) ;  /* 0xffff9d9000007944 */ /* 0x000fea0003c3ffff */
[----:B-1----:R-:W2:Y:S01]  /*dc10*/  LDL R3, [R1+0x758] ;  /* 0x0007580001037983 */ /* 0x002ea20000100800 */
[----:B------:R-:W-:Y:S01]  /*dc20*/  MOV R12, 0xdc60 ;  /* 0x0000dc60000c7802 */ /* 0x000fe20000000f00 */
[----:B--2---:R-:W-:-:S05]  /*dc30*/  IMAD.WIDE R6, R3, 0x2, R24 ;  /* 0x0000000203067825 */ /* 0x004fca00078e0218 */
[----:B------:R-:W-:Y:S02]  /*dc40*/  MOV R13, R7 ;  /* 0x00000007000d7202 */ /* 0x000fe40000000f00 */
[----:B------:R-:W-:Y:S05]  /*dc50*/  CALL.REL.NOINC `($_ZN7cutlass13device_kernelIN5flash19enable_sm80_to_sm89INS1_16FlashAttnBwdSm80INS1_25CollectiveMainloopBwdSm80ILi2ELi2EN4cute5tupleIJNS5_1CILi128EEES8_NS7_ILi64EEEEEENS_6half_tEfNS_4arch4Sm80ELb0ELb0ELb1ELb0ELb0ELb0ELb0ELb0ELi2ELi4ELi4ELi4ELb0EEENS1_24CollectiveEpilogueBwdGQAISA_fSD_Li256ELb0ELb0EEENS1_19SingleTileSchedulerILb0ELb0ELb0ELi128EEEEEEEEEvNT_6ParamsE$_ZN4cute3eso3ESOILb1ELb0EJNS_6LayoutINS_5tupleIJNS3_IJNS_1CILi8EEENS4_ILi1EEEEEENS4_ILi4EEEEEENS3_IJNS3_IJS6_NS4_ILi0EEEEEES5_EEEEENS_10ViewEngineIPN7cutlass6half_tEEEEEC2ERKSD_RKSI_) ;  /* 0xffff9ce000007944 */ /* 0x000fea0003c3ffff */
[----:B------:R2:W5:Y:S01]  /*dc60*/  LDL.64 R2, [R1+0x758] ;  /* 0x0007580001027983 */ /* 0x0005620000100a00 */
[----:B------:R-:W-:Y:S02]  /*dc70*/  MOV R13, R5 ;  /* 0x00000005000d7202 */ /* 0x000fe40000000f00 */
[----:B------:R-:W-:Y:S02]  /*dc80*/  MOV R12, 0xdca0 ;  /* 0x0000dca0000c7802 */ /* 0x000fe40000000f00 */
[----:B-12--5:R-:W-:Y:S05]  /*dc90*/  CALL.REL.NOINC `($_ZN7cutlass13device_kernelIN5flash19enable_sm80_to_sm89INS1_16FlashAttnBwdSm80INS1_25CollectiveMainloopBwdSm80ILi2ELi2EN4cute5tupleIJNS5_1CILi128EEES8_NS7_ILi64EEEEEENS_6half_tEfNS_4arch4Sm80ELb0ELb0ELb1ELb0ELb0ELb0ELb0ELb0ELi2ELi4ELi4ELi4ELb0EEENS1_24CollectiveEpilogueBwdGQAISA_fSD_Li256ELb0ELb0EEENS1_19SingleTileSchedulerILb0ELb0ELb0ELi128EEEEEEEEEvNT_6ParamsE$_ZN4cute3eso3ESOILb1ELb0EJNS_6LayoutINS_5tupleIJNS3_IJNS_1CILi8EEENS4_ILi1EEEEEENS3_IJNS4_ILi4EEEEEEEEENS3_IJNS3_IJS6_NS4_ILi0EEEEEENS3_IJNS4_ILi2048EEEEEEEEEEENS_10ViewEngineINS_8smem_ptrIPN7cutlass6half_tEEEEEEEC2ERKSG_RKSN_) ;  /* 0xffff986000007944 */ /* 0x026fea0003c3ffff */
[----:B-1----:R1:W5:Y:S01]  /*dca0*/  LDL.64 R4, [R1+0x758] ;  /* 0x0007580001047983 */ /* 0x0023620000100a00 */
        /* <DEDUP_REMOVED lines=8> */
[----:B------:R-:W-:Y:S02]  /*dd30*/  MOV R13, R5 ;  /* 0x00000005000d7202 */ /* 0x000fe40000000f00 */
[----:B------:R-:W-:-:S02]  /*dd40*/  MOV R12, 0xdd60 ;  /* 0x0000dd60000c7802 */ /* 0x000fc40000000f00 */
[----:B--2--5:R-:W-:Y:S05]  /*dd50*/  CALL.REL.NOINC `($_ZN7cutlass13device_kernelIN5flash19enable_sm80_to_sm89INS1_16FlashAttnBwdSm80INS1_25CollectiveMainloopBwdSm80ILi2ELi2EN4cute5tupleIJNS5_1CILi128EEES8_NS7_ILi64EEEEEENS_6half_tEfNS_4arch4Sm80ELb0ELb0ELb1ELb0ELb0ELb0ELb0ELb0ELi2ELi4ELi4ELi4ELb0EEENS1_24CollectiveEpilogueBwdGQAISA_fSD_Li256ELb0ELb0EEENS1_19SingleTileSchedulerILb0ELb0ELb0ELi128EEEEEEEEEvNT_6ParamsE$_ZN4cute3eso3ESOILb1ELb0EJNS_6LayoutINS_5tupleIJNS3_IJNS3_IJNS_1CILi8EEENS4_ILi1EEEEEES6_EEENS3_IJNS3_IJS6_S6_EEENS4_ILi4EEEEEEEEENS3_IJNS3_IJNS3_IJS6_NS4_ILi0EEEEEESD_EEENS3_IJNS3_IJSD_SD_EEENS4_ILi2048EEEEEEEEEEENS_10ViewEngineINS_8smem_ptrIPN7cutlass6half_tEEEEEEEC2ERKSK_RKSR_) ;  /* 0xffff8db000007944 */ /* 0x024fea0003c3ffff */
[----:B-1----:R1:W5:Y:S01]  /*dd60*/  LDL.64 R2, [R1+0x758] ;  /* 0x0007580001027983 */ /* 0x0023620000100a00 */
[----:B------:R-:W-:-:S02]  /*dd70*/  MOV R13, R7 ;  /* 0x00000007000d7202 */ /* 0x000fc40000000f00 */
        /* <DEDUP_REMOVED lines=12> */
[----:B------:R-:W-:Y:S02]  /*de40*/  MOV R46, 0xde60 ;  /* 0x0000de60002e7802 */ /* 0x000fe40000000f00 */
        /* <DEDUP_REMOVED lines=232> */
[----:B-12---:R-:W-:Y:S05]  /*ecd0*/  CALL.REL.NOINC `($_ZN7cutlass13device_kernelIN5flash19enable_sm80_to_sm89INS1_16FlashAttnBwdSm80INS1_25CollectiveMainloopBwdSm80ILi2ELi2EN4cute5tupleIJNS5_1CILi128EEES8_NS7_ILi64EEEEEENS_6half_tEfNS_4arch4Sm80ELb0ELb0ELb1ELb0ELb0ELb0ELb0ELb0ELi2ELi4ELi4ELi4ELb0EEENS1_24CollectiveEpilogueBwdGQAISA_fSD_Li256ELb0ELb0EEENS1_19SingleTileSchedulerILb0ELb0ELb0ELi128EEEEEEEEEvNT_6ParamsE$_ZN4cute3eso3ESOILb1ELb0EJNS_10UnderscoreES2_iEEC2ERKS2_S5_RKi) ;  /* 0xffff737000007944 */ /* 0x006fea0003c3ffff */
        /* <DEDUP_REMOVED lines=8> */
[----:B------:R-:W-:Y:S05]  /*ed60*/  CALL.REL.NOINC `($_ZN7cutlass13device_kernelIN5flash19enable_sm80_to_sm89INS1_16FlashAttnBwdSm80INS1_25CollectiveMainloopBwdSm80ILi2ELi2EN4cute5tupleIJNS5_1CILi128EEES8_NS7_ILi64EEEEEENS_6half_tEfNS_4arch4Sm80ELb0ELb0ELb1ELb0ELb0ELb0ELb0ELb0ELi2ELi4ELi4ELi4ELb0EEENS1_24CollectiveEpilogueBwdGQAISA_fSD_Li256ELb0ELb0EEENS1_19SingleTileSchedulerILb0ELb0ELb0ELi128EEEEEEEEEvNT_6ParamsE$_ZN4cute3eso3ESOILb1ELb0EJNS_6LayoutINS_5tupleIJNS3_IJNS_1CILi2EEES5_S5_EEES5_EEENS3_IJNS3_IJNS4_ILi1EEES5_NS4_ILi4EEEEEENS4_ILi8EEEEEEEEiEEC2ERKSD_RKi) ;  /* 0xffff850000007944 */ /* 0x000fea0003c3ffff */
[----:B-1----:R-:W2:Y:S01]  /*ed70*/  LDL R3, [R1+0x758] ;  /* 0x0007580001037983 */ /* 0x002ea20000100800 */
[----:B------:R-:W-:Y:S01]  /*ed80*/  MOV R4, 0xedc0 ;  /* 0x0000edc000047802 */ /* 0x000fe20000000f00 */
[----:B--2---:R-:W-:-:S05]  /*ed90*/  IMAD.WIDE R2, R3, 0x2, R10 ;  /* 0x0000000203027825 */ /* 0x004fca00078e020a */
[----:B------:R-:W-:Y:S02]  /*eda0*/  MOV R6, R2 ;  /* 0x0000000200067202 */ /* 0x000fe40000000f00 */
[----:B------:R-:W-:Y:S05]  /*edb0*/  CALL.REL.NOINC `($_ZN7cutlass13device_kernelIN5flash19enable_sm80_to_sm89INS1_16FlashAttnBwdSm80INS1_25CollectiveMainloopBwdSm80ILi2ELi2EN4cute5tupleIJNS5_1CILi128EEES8_NS7_ILi64EEEEEENS_6half_tEfNS_4arch4Sm80ELb0ELb0ELb1ELb0ELb0ELb0ELb0ELb0ELi2ELi4ELi4ELi4ELb0EEENS1_24CollectiveEpilogueBwdGQAISA_fSD_Li256ELb0ELb0EEENS1_19SingleTileSchedulerILb0ELb0ELb0ELi128EEEEEEEEEvNT_6ParamsE$_ZN4cute3eso3ESOILb1ELb0EJNS_6LayoutINS_5tupleIJNS3_IJNS_1CILi2EEES5_S5_EEES5_EEENS3_IJNS3_IJNS4_ILi1EEES5_NS4_ILi4EEEEEENS4_ILi8EEEEEEEENS_10ViewEngineIPN7cutlass6half_tEEEEEC2ERKSD_RKSI_) ;  /* 0xffff846000007944 */ /* 0x000fea0003c3ffff */
[----:B------:R2:W5:Y:S01]  /*edc0*/  LDL.64 R34, [R1+0x758] ;  /* 0x0007580001227983 */ /* 0x0005620000100a00 */
[----:B------:R-:W-:Y:S01]  /*edd0*/  IMAD.MOV.U32 R85, RZ, RZ, R62 ;  /* 0x000000ffff557224 */ /* 0x000fe200078e003e */
[----:B------:R-:W-:Y:S02]  /*ede0*/  MOV R3, RZ ;  /* 0x000000ff00037202 */ /* 0x000fe40000000f00 */
[----:B------:R-:W-:Y:S02]  /*edf0*/  MOV R46, 0xee10 ;  /* 0x0000ee10002e7802 */ /* 0x000fe40000000f00 */
[----:B-12--5:R-:W-:Y:S05]  /*ee00*/  CALL.REL.NOINC `($_ZN7cutlass13device_kernelIN5flash19enable_sm80_to_sm89INS1_16FlashAttnBwdSm80INS1_25CollectiveMainloopBwdSm80ILi2ELi2EN4cute5tupleIJNS5_1CILi128EEES8_NS7_ILi64EEEEEENS_6half_tEfNS_4arch4Sm80ELb0ELb0ELb1ELb0ELb0ELb0ELb0ELb0ELi2ELi4ELi4ELi4ELb0EEENS1_24CollectiveEpilogueBwdGQAISA_fSD_Li256ELb0ELb0EEENS1_19SingleTileSchedulerILb0ELb0ELb0ELi128EEEEEEEEEvNT_6ParamsE$_ZN4cute3eso3ESOILb1ELb0EJNS_10UnderscoreES2_iEEC2ERKS2_S5_RKi) ;  /* 0xffff724000007944 */ /* 0x026fea0003c3ffff */
        /* <DEDUP_REMOVED lines=8> */
[----:B------:R-:W-:Y:S05]  /*ee90*/  CALL.REL.NOINC `($_ZN7cutlass13device_kernelIN5flash19enable_sm80_to_sm89INS1_16FlashAttnBwdSm80INS1_25CollectiveMainloopBwdSm80ILi2ELi2EN4cute5tupleIJNS5_1CILi128EEES8_NS7_ILi64EEEEEENS_6half_tEfNS_4arch4Sm80ELb0ELb0ELb1ELb0ELb0ELb0ELb0ELb0ELi2ELi4ELi4ELi4ELb0EEENS1_24CollectiveEpilogueBwdGQAISA_fSD_Li256ELb0ELb0EEENS1_19SingleTileSchedulerILb0ELb0ELb0ELi128EEEEEEEEEvNT_6ParamsE$_ZN4cute3eso3ESOILb1ELb0EJNS_6LayoutINS_5tupleIJNS3_IJNS_1CILi2EEES5_EEENS4_ILi8EEEEEENS3_IJNS3_IJNS4_ILi1EEES5_EEENS4_ILi4EEEEEEEEiEEC2ERKSD_RKi) ;  /* 0xffff819000007944 */ /* 0x000fea0003c3ffff */
[----:B-1----:R-:W2:Y:S01]  /*eea0*/  LDL R3, [R1+0x758] ;  /* 0x0007580001037983 */ /* 0x002ea20000100800 */
[----:B------:R-:W-:Y:S01]  /*eeb0*/  MOV R4, 0xeef0 ;  /* 0x0000eef000047802 */ /* 0x000fe20000000f00 */
[----:B--2---:R-:W-:-:S05]  /*eec0*/  IMAD.WIDE R2, R3, 0x2, R8 ;  /* 0x0000000203027825 */ /* 0x004fca00078e0208 */
[----:B------:R-:W-:Y:S02]  /*eed0*/  MOV R6, R2 ;  /* 0x0000000200067202 */ /* 0x000fe40000000f00 */
[----:B------:R-:W-:Y:S05]  /*eee0*/  CALL.REL.NOINC `($_ZN7cutlass13device_kernelIN5flash19enable_sm80_to_sm89INS1_16FlashAttnBwdSm80INS1_25CollectiveMainloopBwdSm80ILi2ELi2EN4cute5tupleIJNS5_1CILi128EEES8_NS7_ILi64EEEEEENS_6half_tEfNS_4arch4Sm80ELb0ELb0ELb1ELb0ELb0ELb0ELb0ELb0ELi2ELi4ELi4ELi4ELb0EEENS1_24CollectiveEpilogueBwdGQAISA_fSD_Li256ELb0ELb0EEENS1_19SingleTileSchedulerILb0ELb0ELb0ELi128EEEEEEEEEvNT_6ParamsE$_ZN4cute3eso3ESOILb1ELb0EJNS_6LayoutINS_5tupleIJNS3_IJNS_1CILi2EEES5_EEENS4_ILi8EEEEEENS3_IJNS3_IJNS4_ILi1EEES5_EEENS4_ILi4EEEEEEEENS_10ViewEngineIPN7cutlass6half_tEEEEEC2ERKSD_RKSI_) ;  /* 0xffff80f000007944 */ /* 0x000fea0003c3ffff */
[----:B------:R2:W5:Y:S04]  /*eef0*/  LDL.64 R40, [R1+0x758] ;  /* 0x0007580001287983 */ /* 0x0005680000100a00 */
[----:B------:R2:W-:Y:S02]  /*ef00*/  STL [R1+0x770], RZ ;  /* 0x000770ff01007387 */ /* 0x0005e40000100800 */
.L_x_1249:
[----:B------:R-:W-:Y:S02]  /*ef10*/  LOP3.LUT R33, R32, 0x1, RZ, 0xc0, !PT ;  /* 0x0000000120217812 */ /* 0x000fe400078ec0ff */
[----:B-1----:R-:W-:Y:S03]  /*ef20*/  MOV R36, 0xef50 ;  /* 0x0000ef5000247802 */ /* 0x002fe60000000f00 */
[----:B------:R-:W-:Y:S02]  /*ef30*/  IMAD.MOV.U32 R38, RZ, RZ, R33 ;  /* 0x000000ffff267224 */ /* 0x000fe400078e0021 */
[----:B-12--5:R-:W-:Y:S05]  /*ef40*/  CALL.REL.NOINC `($_ZN7cutlass13device_kernelIN5flash19enable_sm80_to_sm89INS1_16FlashAttnBwdSm80INS1_25CollectiveMainloopBwdSm80ILi2ELi2EN4cute5tupleIJNS5_1CILi128EEES8_NS7_ILi64EEEEEENS_6half_tEfNS_4arch4Sm80ELb0ELb0ELb1ELb0ELb0ELb0ELb0ELb0ELi2ELi4ELi4ELi4ELb0EEENS1_24CollectiveEpilogueBwdGQAISA_fSD_Li256ELb0ELb0EEENS1_19SingleTileSchedulerILb0ELb0ELb0ELi128EEEEEEEEEvNT_6ParamsE$_ZN4cute3eso3ESOILb1ELb0EJNS_10UnderscoreEiiEEC2ERKS2_RKiS7_) ;  /* 0xffff719000007944 */ /* 0x026fea0003c3ffff */
[----:B------:R-:W-:Y:S01]  /*ef50*/  MOV R4, 0xefa0 ;  /* 0x0000efa000047802 */ /* 0x000fe20000000f00 */
[----:B-1----:R-:W2:Y:S02]  /*ef60*/  LDL.64 R2, [R1+0x758] ;  /* 0x0007580001027983 */ /* 0x002ea40000100a00 */
[----:B--2---:R-:W-:Y:S05]  /*ef70*/  IMAD R3, R3, 0x2, R2 ;  /* 0x0000000203037824 */ /* 0x004fea00078e0202 */
[----:B------:R-:W-:Y:S02]  /*ef80*/  SHF.L.U32 R3, R3, 0x2, RZ ;  /* 0x0000000203037819 */ /* 0x000fe400000006ff */
[----:B------:R-:W-:Y:S05]  /*ef90*/  CALL.REL.NOINC `($_ZN7cutlass13device_kernelIN5flash19enable_sm80_to_sm89INS1_16FlashAttnBwdSm80INS1_25CollectiveMainloopBwdSm80ILi2ELi2EN4cute5tupleIJNS5_1CILi128EEES8_NS7_ILi64EEEEEENS_6half_tEfNS_4arch4Sm80ELb0ELb0ELb1ELb0ELb0ELb0ELb0ELb0ELi2ELi4ELi4ELi4ELb0EEENS1_24CollectiveEpilogueBwdGQAISA_fSD_Li256ELb0ELb0EEENS1_19SingleTileSchedulerILb0ELb0ELb0ELi128EEEEEEEEEvNT_6ParamsE$_ZN4cute3eso3ESOILb1ELb0EJNS_6LayoutINS_5tupleIJNS3_IJNS_1CILi2EEES5_EEEEEENS3_IJNS3_IJNS4_ILi1EEES5_EEEEEEEEiEEC2ERKSB_RKi) ;  /* 0xffff7f3000007944 */ /* 0x000fea0003c3ffff */
[----:B------:R-:W-:Y:S01]  /*efa0*/  MOV R4, 0xeff0 ;  /* 0x0000eff000047802 */ /* 0x000fe20000000f00 */
[----:B-1----:R-:W2:Y:S02]  /*efb0*/  LDL R3, [R1+0x758] ;  /* 0x0007580001037983 */ /* 0x002ea40000100800 */
[C---:B--2---:R-:W-:Y:S04]  /*efc0*/  LEA R8, P0, R3.reuse, R22, 0x2 ;  /* 0x0000001603087211 */ /* 0x044fe800078010ff */
[----:B------:R-:W-:Y:S04]  /*efd0*/  LEA.HI.X.SX32 R3, R3, R23, 0x2, P0 ;  /* 0x0000001703037211 */ /* 0x000fe800000f16ff */
[----:B------:R-:W-:Y:S05]  /*efe0*/  CALL.REL.NOINC `($_ZN7cutlass13device_kernelIN5flash19enable_sm80_to_sm89INS1_16FlashAttnBwdSm80INS1_25CollectiveMainloopBwdSm80ILi2ELi2EN4cute5tupleIJNS5_1CILi128EEES8_NS7_ILi64EEEEEENS_6half_tEfNS_4arch4Sm80ELb0ELb0ELb1ELb0ELb0ELb0ELb0ELb0ELi2ELi4ELi4ELi4ELb0EEENS1_24CollectiveEpilogueBwdGQAISA_fSD_Li256ELb0ELb0EEENS1_19SingleTileSchedulerILb0ELb0ELb0ELi128EEEEEEEEEvNT_6ParamsE$_ZN4cute3eso3ESOILb1ELb0EJNS_6LayoutINS_5tupleIJNS3_IJNS_1CILi2EEES5_EEEEEENS3_IJNS3_IJNS4_ILi1EEES5_EEEEEEEENS_10ViewEngineIPfEEEEC2ERKSB_RKSE_) ;  /* 0xffff7e9000007944 */ /* 0x000fea0003c3ffff */
[----:B------:R-:W-:Y:S01]  /*eff0*/  MOV R47, R33 ;  /* 0x00000021002f7202 */ /* 0x000fe20000000f00 */
[----:B-1----:R1:W5:Y:S01]  /*f000*/  LDL.64 R8, [R1+0x758] ;  /* 0x0007580001087983 */ /* 0x0023620000100a00 */
[----:B------:R-:W-:Y:S01]  /*f010*/  MOV R46, 0xf040 ;  /* 0x0000f040002e7802 */ /* 0x000fe20000000f00 */
[----:B------:R-:W-:Y:S02]  /*f020*/  IMAD.MOV.U32 R85, RZ, RZ, R62 ;  /* 0x000000ffff557224 */ /* 0x000fe400078e003e */
[----:B-1---5:R-:W-:Y:S05]  /*f030*/  CALL.REL.NOINC `($_ZN7cutlass13device_kernelIN5flash19enable_sm80_to_sm89INS1_16FlashAttnBwdSm80INS1_25CollectiveMainloopBwdSm80ILi2ELi2EN4cute5tupleIJNS5_1CILi128EEES8_NS7_ILi64EEEEEENS_6half_tEfNS_4arch4Sm80ELb0ELb0ELb1ELb0ELb0ELb0ELb0ELb0ELi2ELi4ELi4ELi4ELb0EEENS1_24CollectiveEpilogueBwdGQAISA_fSD_Li256ELb0ELb0EEENS1_19SingleTileSchedulerILb0ELb0ELb0ELi128EEEEEEEEEvNT_6ParamsE$_ZN4cute3eso3ESOILb1ELb0EJNS_10UnderscoreEiEEC2ERKS2_RKi) ;  /* 0xffff705000007944 */ /* 0x022fea0003c3ffff */
[----:B------:R-:W-:Y:S01]  /*f040*/  MOV R4, 0xf080 ;  /* 0x0000f08000047802 */ /* 0x000fe20000000f00 */
[----:B------:R-:W2:Y:S02]  /*f050*/  LDL R3, [R1+0x758] ;  /* 0x0007580001037983 */ /* 0x000ea40000100800 */
[----:B--2---:R-:W-:Y:S02]  /*f060*/  SHF.L.U32 R3, R3, 0x3, RZ ;  /* 0x0000000303037819 */ /* 0x004fe400000006ff */
[----:B-1----:R-:W-:Y:S05]  /*f070*/  CALL.REL.NOINC `($_ZN7cutlass13device_kernelIN5flash19enable_sm80_to_sm89INS1_16FlashAttnBwdSm80INS1_25CollectiveMainloopBwdSm80ILi2ELi2EN4cute5tupleIJNS5_1CILi128EEES8_NS7_ILi64EEEEEENS_6half_tEfNS_4arch4Sm80ELb0ELb0ELb1ELb0ELb0ELb0ELb0ELb0ELi2ELi4ELi4ELi4ELb0EEENS1_24CollectiveEpilogueBwdGQAISA_fSD_Li256ELb0ELb0EEENS1_19SingleTileSchedulerILb0ELb0ELb0ELi128EEEEEEEEEvNT_6ParamsE$_ZN4cute3eso3ESOILb1ELb0EJNS_6LayoutINS_5tupleIJNS3_IJNS_1CILi2EEES5_S5_EEEEEENS3_IJNS3_IJNS4_ILi1EEES5_NS4_ILi4EEEEEEEEEEEiEEC2ERKSC_RKi) ;  /* 0xffff80d000007944 */ /* 0x002fea0003c3ffff */
[----:B------:R-:W-:Y:S01]  /*f080*/  MOV R4, 0xf0d0 ;  /* 0x0000f0d000047802 */ /* 0x000fe20000000f00 */
[----:B-1----:R-:W2:Y:S02]  /*f090*/  LDL R3, [R1+0x758] ;  /* 0x0007580001037983 */ /* 0x002ea40000100800 */
[C---:B--2---:R-:W-:Y:S04]  /*f0a0*/  LEA R6, P0, R3.reuse, R34, 0x1 ;  /* 0x0000002203067211 */ /* 0x044fe800078008ff */
[----:B------:R-:W-:Y:S04]  /*f0b0*/  LEA.HI.X.SX32 R3, R3, R35, 0x1, P0 ;  /* 0x0000002303037211 */ /* 0x000fe800000f0eff */
[----:B------:R-:W-:Y:S05]  /*f0c0*/  CALL.REL.NOINC `($_ZN7cutlass13device_kernelIN5flash19enable_sm80_to_sm89INS1_16FlashAttnBwdSm80INS1_25CollectiveMainloopBwdSm80ILi2ELi2EN4cute5tupleIJNS5_1CILi128EEES8_NS7_ILi64EEEEEENS_6half_tEfNS_4arch4Sm80ELb0ELb0ELb1ELb0ELb0ELb0ELb0ELb0ELi2ELi4ELi4ELi4ELb0EEENS1_24CollectiveEpilogueBwdGQAISA_fSD_Li256ELb0ELb0EEENS1_19SingleTileSchedulerILb0ELb0ELb0ELi128EEEEEEEEEvNT_6ParamsE$_ZN4cute3eso3ESOILb1ELb0EJNS_6LayoutINS_5tupleIJNS3_IJNS_1CILi2EEES5_S5_EEEEEENS3_IJNS3_IJNS4_ILi1EEES5_NS4_ILi4EEEEEEEEEEENS_10ViewEngineIPN7cutlass6half_tEEEEEC2ERKSC_RKSH_) ;  /* 0xffff803000007944 */ /* 0x000fea0003c3ffff */
[----:B------:R-:W-:Y:S01]  /*f0d0*/  MOV R47, R32 ;  /* 0x00000020002f7202 */ /* 0x000fe20000000f00 */
[----:B------:R2:W5:Y:S01]  /*f0e0*/  LDL.64 R12, [R1+0x758] ;  /* 0x00075800010c7983 */ /* 0x0005620000100a00 */
[----:B------:R-:W-:Y:S01]  /*f0f0*/  MOV R46, 0xf120 ;  /* 0x0000f120002e7802 */ /* 0x000fe20000000f00 */
[----:B------:R-:W-:Y:S02]  /*f100*/  IMAD.MOV.U32 R85, RZ, RZ, R62 ;  /* 0x000000ffff557224 */ /* 0x000fe400078e003e */
[----:B-12--5:R-:W-:Y:S05]  /*f110*/  CALL.REL.NOINC `($_ZN7cutlass13device_kernelIN5flash19enable_sm80_to_sm89INS1_16FlashAttnBwdSm80INS1_25CollectiveMainloopBwdSm80ILi2ELi2EN4cute5tupleIJNS5_1CILi128EEES8_NS7_ILi64EEEEEENS_6half_tEfNS_4arch4Sm80ELb0ELb0ELb1ELb0ELb0ELb0ELb0ELb0ELi2ELi4ELi4ELi4ELb0EEENS1_24CollectiveEpilogueBwdGQAISA_fSD_Li256ELb0ELb0EEENS1_19SingleTileSchedulerILb0ELb0ELb0ELi128EEEEEEEEEvNT_6ParamsE$_ZN4cute3eso3ESOILb1ELb0EJNS_10UnderscoreEiEEC2ERKS2_RKi) ;  /* 0xffff6f7000007944 */ /* 0x026fea0003c3ffff */
[----:B------:R-:W-:Y:S01]  /*f120*/  MOV R4, 0xf160 ;  /* 0x0000f16000047802 */ /* 0x000fe20000000f00 */
[----:B------:R-:W2:Y:S02]  /*f130*/  LDL R3, [R1+0x758] ;  /* 0x0007580001037983 */ /* 0x000ea40000100800 */
[----:B--2---:R-:W-:Y:S02]  /*f140*/  SHF.L.U32 R3, R3, 0x2, RZ ;  /* 0x0000000203037819 */ /* 0x004fe400000006ff */
[----:B-1----:R-:W-:Y:S05]  /*f150*/  CALL.REL.NOINC `($_ZN7cutlass13device_kernelIN5flash19enable_sm80_to_sm89INS1_16FlashAttnBwdSm80INS1_25CollectiveMainloopBwdSm80ILi2ELi2EN4cute5tupleIJNS5_1CILi128EEES8_NS7_ILi64EEEEEENS_6half_tEfNS_4arch4Sm80ELb0ELb0ELb1ELb0ELb0ELb0ELb0ELb0ELi2ELi4ELi4ELi4ELb0EEENS1_24CollectiveEpilogueBwdGQAISA_fSD_Li256ELb0ELb0EEENS1_19SingleTileSchedulerILb0ELb0ELb0ELi128EEEEEEEEEvNT_6ParamsE$_ZN4cute3eso3ESOILb1ELb0EJNS_6LayoutINS_5tupleIJNS3_IJNS_1CILi2EEES5_EEEEEENS3_IJNS3_IJNS4_ILi1EEES5_EEEEEEEEiEEC2ERKSB_RKi) ;  /* 0xffff7d7000007944 */ /* 0x002fea0003c3ffff */
[----:B------:R-:W-:Y:S01]  /*f160*/  MOV R4, 0xf1b0 ;  /* 0x0000f1b000047802 */ /* 0x000fe20000000f00 */
[----:B-1----:R-:W2:Y:S02]  /*f170*/  LDL R3, [R1+0x758] ;  /* 0x0007580001037983 */ /* 0x002ea40000100800 */
[C---:B--2---:R-:W-:Y:S04]  /*f180*/  LEA R6, P0, R3.reuse, R40, 0x1 ;  /* 0x0000002803067211 */ /* 0x044fe800078008ff */
[----:B------:R-:W-:Y:S04]  /*f190*/  LEA.HI.X.SX32 R3, R3, R41, 0x1, P0 ;  /* 0x0000002903037211 */ /* 0x000fe800000f0eff */
[----:B------:R-:W-:Y:S05]  /*f1a0*/  CALL.REL.NOINC `($_ZN7cutlass13device_kernelIN5flash19enable_sm80_to_sm89INS1_16FlashAttnBwdSm80INS1_25CollectiveMainloopBwdSm80ILi2ELi2EN4cute5tupleIJNS5_1CILi128EEES8_NS7_ILi64EEEEEENS_6half_tEfNS_4arch4Sm80ELb0ELb0ELb1ELb0ELb0ELb0ELb0ELb0ELi2ELi4ELi4ELi4ELb0EEENS1_24CollectiveEpilogueBwdGQAISA_fSD_Li256ELb0ELb0EEENS1_19SingleTileSchedulerILb0ELb0ELb0ELi128EEEEEEEEEvNT_6ParamsE$_ZN4cute3eso3ESOILb1ELb0EJNS_6LayoutINS_5tupleIJNS3_IJNS_1CILi2EEES5_EEEEEENS3_IJNS3_IJNS4_ILi1EEES5_EEEEEEEENS_10ViewEngineIPN7cutlass6half_tEEEEEC2ERKSB_RKSG_) ;  /* 0xffff7c8000007944 */ /* 0x000fea0003c3ffff */
[----:B------:R-:W-:Y:S01]  /*f1b0*/  MOV R38, R33 ;  /* 0x0000002100267202 */ /* 0x000fe20000000f00 */
[----:B------:R2:W5:Y:S01]  /*f1c0*/  LDL.64 R10, [R1+0x758] ;  /* 0x00075800010a7983 */ /* 0x0005620000100a00 */
[----:B------:R-:W-:Y:S03]  /*f1d0*/  MOV R36, 0xf1f0 ;  /* 0x0000f1f000247802 */ /* 0x000fe60000000f00 */
        /* <DEDUP_REMOVED lines=10> */
[----:B------:R-:W-:Y:S05]  /*f280*/  CALL.REL.NOINC `($_ZN7cutlass13device_kernelIN5flash19enable_sm80_to_sm89INS1_16FlashAttnBwdSm80INS1_25CollectiveMainloopBwdSm80ILi2ELi2EN4cute5tupleIJNS5_1CILi128EEES8_NS7_ILi64EEEEEENS_6half_tEfNS_4arch4Sm80ELb0ELb0ELb1ELb0ELb0ELb0ELb0ELb0ELi2ELi4ELi4ELi4ELb0EEENS1_24CollectiveEpilogueBwdGQAISA_fSD_Li256ELb0ELb0EEENS1_19SingleTileSchedulerILb0ELb0ELb0ELi128EEEEEEEEEvNT_6ParamsE$_ZN4cute3eso3ESOILb1ELb0EJNS_6LayoutINS_5tupleIJNS3_IJNS_1CILi2EEES5_EEEEEENS3_IJNS3_IJNS4_ILi1EEES5_EEEEEEEENS_10ViewEngineIPKfEEEEC2ERKSB_RKSF_) ;  /* 0xffff7b5000007944 */ /* 0x000fea0003c3ffff */
[----:B-1----:R1:W5:Y:S01]  /*f290*/  LDL.64 R6, [R1+0x758] ;  /* 0x0007580001067983 */ /* 0x0023620000100a00 */
[----:B------:R-:W-:Y:S03]  /*f2a0*/  MOV R4, 0xf2c0 ;  /* 0x0000f2c000047802 */ /* 0x000fe60000000f00 */
[----:B-1---5:R-:W-:Y:S05]  /*f2b0*/  CALL.REL.NOINC `($_ZN7cutlass13device_kernelIN5flash19enable_sm80_to_sm89INS1_16FlashAttnBwdSm80INS1_25CollectiveMainloopBwdSm80ILi2ELi2EN4cute5tupleIJNS5_1CILi128EEES8_NS7_ILi64EEEEEENS_6half_tEfNS_4arch4Sm80ELb0ELb0ELb1ELb0ELb0ELb0ELb0ELb0ELi2ELi4ELi4ELi4ELb0EEENS1_24CollectiveEpilogueBwdGQAISA_fSD_Li256ELb0ELb0EEENS1_19SingleTileSchedulerILb0ELb0ELb0ELi128EEEEEEEEEvNT_6ParamsE$_ZN4cute3eso3ESOILb1ELb0EJNS_6LayoutINS_5tupleIJNS3_IJNS_1CILi1EEENS4_ILi2EEES6_EEEEEENS3_IJNS3_IJS5_S5_S6_EEEEEEEENS_10ViewEngineIPjEEEEC2ERKSB_RKSE_) ;  /* 0xffff7aa000007944 */ /* 0x022fea0003c3ffff */
[----:B------:R-:W-:Y:S01]  /*f2c0*/  MOV R3, R11 ;  /* 0x0000000b00037202 */ /* 0x000fe20000000f00 */
[----:B------:R2:W5:Y:S01]  /*f2d0*/  LDL.64 R14, [R1+0x758] ;  /* 0x00075800010e7983 */ /* 0x0005620000100a00 */
[----:B------:R-:W-:Y:S03]  /*f2e0*/  MOV R4, 0xf300 ;  /* 0x0000f30000047802 */ /* 0x000fe60000000f00 */
[----:B-12--5:R-:W-:Y:S05]  /*f2f0*/  CALL.REL.NOINC `($_ZN7cutlass13device_kernelIN5flash19enable_sm80_to_sm89INS1_16FlashAttnBwdSm80INS1_25CollectiveMainloopBwdSm80ILi2ELi2EN4cute5tupleIJNS5_1CILi128EEES8_NS7_ILi64EEEEEENS_6half_tEfNS_4arch4Sm80ELb0ELb0ELb1ELb0ELb0ELb0ELb0ELb0ELi2ELi4ELi4ELi4ELb0EEENS1_24CollectiveEpilogueBwdGQAISA_fSD_Li256ELb0ELb0EEENS1_19SingleTileSchedulerILb0ELb0ELb0ELi128EEEEEEEEEvNT_6ParamsE$_ZN4cute3eso3ESOILb1ELb0EJNS_6LayoutINS_5tupleIJNS3_IJNS_1CILi1EEENS4_ILi2EEEEEEEEENS3_IJNS3_IJS5_S5_EEEEEEEENS_10ViewEngineIPjEEEEC2ERKSB_RKSE_) ;  /* 0xffff797000007944 */ /* 0x026fea0003c3ffff */
[----:B------:R-:W-:Y:S01]  /*f300*/  MOV R3, R9 ;  /* 0x0000000900037202 */ /* 0x000fe20000000f00 */
[----:B------:R2:W5:Y:S01]  /*f310*/  LDL.64 R16, [R1+0x758] ;  /* 0x0007580001107983 */ /* 0x0005620000100a00 */
[----:B------:R-:W-:Y:S03]  /*f320*/  MOV R4, 0xf340 ;  /* 0x0000f34000047802 */ /* 0x000fe60000000f00 */
[----:B-12--5:R-:W-:Y:S05]  /*f330*/  CALL.REL.NOINC `($_ZN7cutlass13device_kernelIN5flash19enable_sm80_to_sm89INS1_16FlashAttnBwdSm80INS1_25CollectiveMainloopBwdSm80ILi2ELi2EN4cute5tupleIJNS5_1CILi128EEES8_NS7_ILi64EEEEEENS_6half_tEfNS_4arch4Sm80ELb0ELb0ELb1ELb0ELb0ELb0ELb0ELb0ELi2ELi4ELi4ELi4ELb0EEENS1_24CollectiveEpilogueBwdGQAISA_fSD_Li256ELb0ELb0EEENS1_19SingleTileSchedulerILb0ELb0ELb0ELi128EEEEEEEEEvNT_6ParamsE$_ZN4cute3eso3ESOILb1ELb0EJNS_6LayoutINS_5tupleIJNS3_IJNS_1CILi2EEES5_EEEEEENS3_IJNS3_IJNS4_ILi1EEES5_EEEEEEEENS_10ViewEngineIPfEEEEC2ERKSB_RKSE_) ;  /* 0xffff7b4000007944 */ /* 0x026fea0003c3ffff */
[----:B------:R-:W-:Y:S01]  /*f340*/  MOV R3, R7 ;  /* 0x0000000700037202 */ /* 0x000fe20000000f00 */
[----:B------:R2:W5:Y:S01]  /*f350*/  LDL.64 R42, [R1+0x758] ;  /* 0x00075800012a7983 */ /* 0x0005620000100a00 */
[----:B------:R-:W-:Y:S03]  /*f360*/  MOV R4, 0xf380 ;  /* 0x0000f38000047802 */ /* 0x000fe60000000f00 */
[----:B-12--5:R-:W-:Y:S05]  /*f370*/  CALL.REL.NOINC `($_ZN7cutlass13device_kernelIN5flash19enable_sm80_to_sm89INS1_16FlashAttnBwdSm80INS1_25CollectiveMainloopBwdSm80ILi2ELi2EN4cute5tupleIJNS5_1CILi128EEES8_NS7_ILi64EEEEEENS_6half_tEfNS_4arch4Sm80ELb0ELb0ELb1ELb0ELb0ELb0ELb0ELb0ELi2ELi4ELi4ELi4ELb0EEENS1_24CollectiveEpilogueBwdGQAISA_fSD_Li256ELb0ELb0EEENS1_19SingleTileSchedulerILb0ELb0ELb0ELi128EEEEEEEEEvNT_6ParamsE$_ZN4cute3eso3ESOILb1ELb0EJNS_6LayoutINS_5tupleIJNS3_IJNS_1CILi2EEES5_EEEEEENS3_IJNS3_IJNS4_ILi1EEES5_EEEEEEEENS_10ViewEngineIPKfEEEEC2ERKSB_RKSF_) ;  /* 0xffff7a6000007944 */ /* 0x026fea0003c3ffff */
        /* <DEDUP_REMOVED lines=23> */
[----:B-1----:R-:W-:Y:S05]  /*f4f0*/  CALL.REL.NOINC `($_ZN7cutlass13device_kernelIN5flash19enable_sm80_to_sm89INS1_16FlashAttnBwdSm80INS1_25CollectiveMainloopBwdSm80ILi2ELi2EN4cute5tupleIJNS5_1CILi128EEES8_NS7_ILi64EEEEEENS_6half_tEfNS_4arch4Sm80ELb0ELb0ELb1ELb0ELb0ELb0ELb0ELb0ELi2ELi4ELi4ELi4ELb0EEENS1_24CollectiveEpilogueBwdGQAISA_fSD_Li256ELb0ELb0EEENS1_19SingleTileSchedulerILb0ELb0ELb0ELi128EEEEEEEEEvNT_6ParamsE$_ZN4cute3eso3ESOILb1ELb0EJNS_10UnderscoreEiiEEC2ERKS2_RKiS7_) ;  /* 0xffff6be000007944 */ /* 0x002fea0003c3ffff */
        /* <DEDUP_REMOVED lines=99> */
[----:B-1----:R-:W-:Y:S05]  /*fb30*/  CALL.REL.NOINC `($_ZN7cutlass13device_kernelIN5flash19enable_sm80_to_sm89INS1_16FlashAttnBwdSm80INS1_25CollectiveMainloopBwdSm80ILi2ELi2EN4cute5tupleIJNS5_1CILi128EEES8_NS7_ILi64EEEEEENS_6half_tEfNS_4arch4Sm80ELb0ELb0ELb1ELb0ELb0ELb0ELb0ELb0ELi2ELi4ELi4ELi4ELb0EEENS1_24CollectiveEpilogueBwdGQAISA_fSD_Li256ELb0ELb0EEENS1_19SingleTileSchedulerILb0ELb0ELb0ELi128EEEEEEEEEvNT_6ParamsE$_ZN4cute3eso3ESOILb1ELb0EJNS_10UnderscoreES2_iEEC2ERKS2_S5_RKi) ;  /* 0xffff651000007944 */ /* 0x002fea0003c3ffff */
        /* <DEDUP_REMOVED lines=499> */
[----:B------:R-:W-:Y:S02]  /*11a70*/  MOV R3, 0x1 ;  /* 0x0000000100037802 */ /* 0x000fe40000000f00 */
        /* <DEDUP_REMOVED lines=18> */
.L_x_1250:
        /* <DEDUP_REMOVED lines=713> */
.L_x_1251:
[----:B-1----:R-:W-:Y:S02]  /*14830*/  LOP3.LUT R24, R32, 0x1, RZ, 0xc0, !PT ;  /* 0x0000000120187812 */ /* 0x002fe400078ec0ff */
[----:B------:R-:W-:Y:S03]  /*14840*/  MOV R36, 0x14870 ;  /* 0x0001487000247802 */ /* 0x000fe60000000f00 */
        /* <DEDUP_REMOVED lines=192> */
[----:B------:R-:W-:Y:S05]  /*15450*/  CALL.REL.NOINC `($_ZN7cutlass13device_kernelIN5flash19enable_sm80_to_sm89INS1_16FlashAttnBwdSm80INS1_25CollectiveMainloopBwdSm80ILi2ELi2EN4cute5tupleIJNS5_1CILi128EEES8_NS7_ILi64EEEEEENS_6half_tEfNS_4arch4Sm80ELb0ELb0ELb1ELb0ELb0ELb0ELb0ELb0ELi2ELi4ELi4ELi4ELb0EEENS1_24CollectiveEpilogueBwdGQAISA_fSD_Li256ELb0ELb0EEENS1_19SingleTileSchedulerILb0ELb0ELb0ELi128EEEEEEEEEvNT_6ParamsE$_ZN4cute3eso3ESOILb1ELb0EJNS_10UnderscoreES2_iEEC2ERKS2_S5_RKi) ;  /* 0xffff0bf000007944 */ /* 0x000fea0003c3ffff */
        /* <DEDUP_REMOVED lines=35> */
.L_x_1252:
[----:B------:R-:W-:Y:S02]  /*15690*/  LOP3.LUT R21, R20, 0x1, RZ, 0xc0, !PT ;  /* 0x0000000114157812 */ /* 0x000fe400078ec0ff */
[----:B------:R-:W-:Y:S03]  /*156a0*/  MOV R36, 0x156d0 ;  /* 0x000156d000247802 */ /* 0x000fe60000000f00 */
[----:B-1----:R-:W-:Y:S02]  /*156b0*/  IMAD.MOV.U32 R38, RZ, RZ, R21 ;  /* 0x000000ffff267224 */ /* 0x002fe400078e0015 */
        /* <DEDUP_REMOVED lines=188> */
[----:B-----5:R-:W-:Y:S05]  /*16280*/  CALL.REL.NOINC `($_ZN7cutlass13device_kernelIN5flash19enable_sm80_to_sm89INS1_16FlashAttnBwdSm80INS1_25CollectiveMainloopBwdSm80ILi2ELi2EN4cute5tupleIJNS5_1CILi128EEES8_NS7_ILi64EEEEEENS_6half_tEfNS_4arch4Sm80ELb0ELb0ELb1ELb0ELb0ELb0ELb0ELb0ELi2ELi4ELi4ELi4ELb0EEENS1_24CollectiveEpilogueBwdGQAISA_fSD_Li256ELb0ELb0EEENS1_19SingleTileSchedulerILb0ELb0ELb0ELi128EEEEEEEEEvNT_6ParamsE$_ZN4cute8smem_ptrIPfECI1NS_12iter_adaptorIS1_S2_EEES1_) ;  /* 0xffff1f3000007944 */ /* 0x020fea0003c3ffff */
[----:B-1----:R1:W5:Y:S01]  /*16290*/  LDL.64 R4, [R1+0x758] ;  /* 0x0007580001047983 */ /* 0x0023620000100a00 */
[----:B------:R-:W-:-:S03]  /*162a0*/  MOV R10, 0x162c0 ;  /* 0x000162c0000a7802 */ /* 0x000fc60000000f00 */
[----:B-1---5:R-:W-:Y:S05]  /*162b0*/  CALL.REL.NOINC `($_ZN7cutlass13device_kernelIN5flash19enable_sm80_to_sm89INS1_16FlashAttnBwdSm80INS1_25CollectiveMainloopBwdSm80ILi2ELi2EN4cute5tupleIJNS5_1CILi128EEES8_NS7_ILi64EEEEEENS_6half_tEfNS_4arch4Sm80ELb0ELb0ELb1ELb0ELb0ELb0ELb0ELb0ELi2ELi4ELi4ELi4ELb0EEENS1_24CollectiveEpilogueBwdGQAISA_fSD_Li256ELb0ELb0EEENS1_19SingleTileSchedulerILb0ELb0ELb0ELi128EEEEEEEEEvNT_6ParamsE$_ZN4cute3eso3ESOILb1ELb0EJNS_6LayoutINS_5tupleIJNS3_IJNS_1CILi2EEES5_EEEEEENS3_IJNS3_IJNS4_ILi8EEENS4_ILi64EEEEEEEEEEENS_10ViewEngineINS_8smem_ptrIPfEEEEEEC2ERKSC_RKSH_) ;  /* 0xffff0c5000007944 */ /* 0x022fea0003c3ffff */
        /* <DEDUP_REMOVED lines=9> */
[----:B--2--5:R-:W-:Y:S05]  /*16350*/  CALL.REL.NOINC `($_ZN7cutlass13device_kernelIN5flash19enable_sm80_to_sm89INS1_16FlashAttnBwdSm80INS1_25CollectiveMainloopBwdSm80ILi2ELi2EN4cute5tupleIJNS5_1CILi128EEES8_NS7_ILi64EEEEEENS_6half_tEfNS_4arch4Sm80ELb0ELb0ELb1ELb0ELb0ELb0ELb0ELb0ELi2ELi4ELi4ELi4ELb0EEENS1_24CollectiveEpilogueBwdGQAISA_fSD_Li256ELb0ELb0EEENS1_19SingleTileSchedulerILb0ELb0ELb0ELi128EEEEEEEEEvNT_6ParamsE$_ZN4cute3eso3ESOILb1ELb0EJNS_10UnderscoreEiEEC2ERKS2_RKi) ;  /* 0xfffefd3000007944 */ /* 0x024fea0003c3ffff */
[----:B------:R-:W2:Y:S01]  /*16360*/  LDL R5, [R1+0x758] ;  /* 0x0007580001057983 */ /* 0x000ea20000100800 */
[----:B------:R-:W-:Y:S02]  /*16370*/  MOV R8, 0x163a0 ;  /* 0x000163a000087802 */ /* 0x000fe40000000f00 */
[----:B--2---:R-:W-:Y:S02]  /*16380*/  SHF.L.U32 R5, R5, 0x7, RZ ;  /* 0x0000000705057819 */ /* 0x004fe400000006ff */
[----:B-1----:R-:W-:Y:S05]  /*16390*/  CALL.REL.NOINC `($_ZN7cutlass13device_kernelIN5flash19enable_sm80_to_sm89INS1_16FlashAttnBwdSm80INS1_25CollectiveMainloopBwdSm80ILi2ELi2EN4cute5tupleIJNS5_1CILi128EEES8_NS7_ILi64EEEEEENS_6half_tEfNS_4arch4Sm80ELb0ELb0ELb1ELb0ELb0ELb0ELb0ELb0ELi2ELi4ELi4ELi4ELb0EEENS1_24CollectiveEpilogueBwdGQAISA_fSD_Li256ELb0ELb0EEENS1_19SingleTileSchedulerILb0ELb0ELb0ELi128EEEEEEEEEvNT_6ParamsE$_ZN4cute3eso3ESOILb1ELb0EJNS_6LayoutINS_5tupleIJNS3_IJNS_1CILi2EEES5_EEEEEENS3_IJNS3_IJNS4_ILi8EEENS4_ILi64EEEEEEEEEEEiEEC2ERKSC_RKi) ;  /* 0xffff0bb000007944 */ /* 0x002fea0003c3ffff */
[----:B------:R-:W-:Y:S01]  /*163a0*/  ULDC.64 UR4, c[0x0][0x118] ;  /* 0x0000460000047ab9 */ /* 0x000fe20000000a00 */
[----:B-1----:R-:W2:Y:S04]  /*163b0*/  LDL R4, [R1+0x758] ;  /* 0x0007580001047983 */ /* 0x002ea80000100800 */
[----:B------:R-:W2:Y:S01]  /*163c0*/  LD.E.64 R12, [R12.64] ;  /* 0x000000040c0c7980 */ /* 0x000ea2000c101b00 */
[----:B------:R-:W-:Y:S01]  /*163d0*/  MOV R10, 0x16400 ;  /* 0x00016400000a7802 */ /* 0x000fe20000000f00 */
[----:B--2---:R-:W-:-:S04]  /*163e0*/  IMAD.WIDE R4, R4, 0x4, R12 ;  /* 0x0000000404047825 */ /* 0x004fc800078e020c */
[----:B------:R-:W-:Y:S05]  /*163f0*/  CALL.REL.NOINC `($_ZN7cutlass13device_kernelIN5flash19enable_sm80_to_sm89INS1_16FlashAttnBwdSm80INS1_25CollectiveMainloopBwdSm80ILi2ELi2EN4cute5tupleIJNS5_1CILi128EEES8_NS7_ILi64EEEEEENS_6half_tEfNS_4arch4Sm80ELb0ELb0ELb1ELb0ELb0ELb0ELb0ELb0ELi2ELi4ELi4ELi4ELb0EEENS1_24CollectiveEpilogueBwdGQAISA_fSD_Li256ELb0ELb0EEENS1_19SingleTileSchedulerILb0ELb0ELb0ELi128EEEEEEEEEvNT_6ParamsE$_ZN4cute8smem_ptrIPfECI1NS_12iter_adaptorIS1_S2_EEES1_) ;  /* 0xffff1dc000007944 */ /* 0x000fea0003c3ffff */
[----:B-1----:R1:W5:Y:S01]  /*16400*/  LDL.64 R4, [R1+0x758] ;  /* 0x0007580001047983 */ /* 0x0023620000100a00 */
[----:B------:R-:W-:-:S03]  /*16410*/  MOV R10, 0x16430 ;  /* 0x00016430000a7802 */ /* 0x000fc60000000f00 */
[----:B-1---5:R-:W-:Y:S05]  /*16420*/  CALL.REL.NOINC `($_ZN7cutlass13device_kernelIN5flash19enable_sm80_to_sm89INS1_16FlashAttnBwdSm80INS1_25CollectiveMainloopBwdSm80ILi2ELi2EN4cute5tupleIJNS5_1CILi128EEES8_NS7_ILi64EEEEEENS_6half_tEfNS_4arch4Sm80ELb0ELb0ELb1ELb0ELb0ELb0ELb0ELb0ELi2ELi4ELi4ELi4ELb0EEENS1_24CollectiveEpilogueBwdGQAISA_fSD_Li256ELb0ELb0EEENS1_19SingleTileSchedulerILb0ELb0ELb0ELi128EEEEEEEEEvNT_6ParamsE$_ZN4cute3eso3ESOILb1ELb0EJNS_6LayoutINS_5tupleIJNS3_IJNS_1CILi2EEES5_EEEEEENS3_IJNS3_IJNS4_ILi8EEENS4_ILi64EEEEEEEEEEENS_10ViewEngineINS_8smem_ptrIPfEEEEEEC2ERKSC_RKSH_) ;  /* 0xffff0ae000007944 */ /* 0x022fea0003c3ffff */
[----:B-1----:R1:W5:Y:S01]  /*16430*/  LDL.64 R4, [R1+0x758] ;  /* 0x0007580001047983 */ /* 0x0023620000100a00 */
[----:B------:R-:W-:-:S02]  /*16440*/  MOV R9, R6 ;  /* 0x0000000600097202 */ /* 0x000fc40000000f00 */
[----:B------:R-:W-:Y:S02]  /*16450*/  MOV R8, 0x16470 ;  /* 0x0001647000087802 */ /* 0x000fe40000000f00 */
[----:B-1---5:R-:W-:Y:S05]  /*16460*/  CALL.REL.NOINC `($_ZN7cutlass13device_kernelIN5flash19enable_sm80_to_sm89INS1_16FlashAttnBwdSm80INS1_25CollectiveMainloopBwdSm80ILi2ELi2EN4cute5tupleIJNS5_1CILi128EEES8_NS7_ILi64EEEEEENS_6half_tEfNS_4arch4Sm80ELb0ELb0ELb1ELb0ELb0ELb0ELb0ELb0ELi2ELi4ELi4ELi4ELb0EEENS1_24CollectiveEpilogueBwdGQAISA_fSD_Li256ELb0ELb0EEENS1_19SingleTileSchedulerILb0ELb0ELb0ELi128EEEEEEEEEvNT_6ParamsE$_ZN4cute3eso3ESOILb1ELb0EJNS_6LayoutINS_5tupleIJNS_1CILi1EEENS4_ILi4EEEEEENS3_IJNS4_ILi0EEES5_EEEEENS_10ViewEngineIPfEEEEC2ERKSA_RKSD_) ;  /* 0xffff162000007944 */ /* 0x022fea0003c3ffff */
[----:B-1----:R1:W5:Y:S01]  /*16470*/  LDL.64 R6, [R1+0x758] ;  /* 0x0007580001067983 */ /* 0x0023620000100a00 */
[----:B------:R-:W-:Y:S02]  /*16480*/  MOV R9, R5 ;  /* 0x0000000500097202 */ /* 0x000fe40000000f00 */
[----:B------:R-:W-:Y:S02]  /*16490*/  MOV R8, 0x164b0 ;  /* 0x000164b000087802 */ /* 0x000fe40000000f00 */
[----:B-1---5:R-:W-:Y:S05]  /*164a0*/  CALL.REL.NOINC `($_ZN7cutlass13device_kernelIN5flash19enable_sm80_to_sm89INS1_16FlashAttnBwdSm80INS1_25CollectiveMainloopBwdSm80ILi2ELi2EN4cute5tupleIJNS5_1CILi128EEES8_NS7_ILi64EEEEEENS_6half_tEfNS_4arch4Sm80ELb0ELb0ELb1ELb0ELb0ELb0ELb0ELb0ELi2ELi4ELi4ELi4ELb0EEENS1_24CollectiveEpilogueBwdGQAISA_fSD_Li256ELb0ELb0EEENS1_19SingleTileSchedulerILb0ELb0ELb0ELi128EEEEEEEEEvNT_6ParamsE$_ZN4cute3eso3ESOILb1ELb0EJNS_6LayoutINS_5tupleIJNS_1CILi1EEENS3_IJNS4_ILi2EEES6_EEEEEENS3_IJNS4_ILi0EEENS3_IJNS4_ILi8EEENS4_ILi64EEEEEEEEEEENS_10ViewEngineINS_8smem_ptrIPfEEEEEEC2ERKSE_RKSJ_) ;  /* 0xffff158000007944 */ /* 0x022fea0003c3ffff */
[----:B-1----:R1:W5:Y:S01]  /*164b0*/  LDL.64 R4, [R1+0x758] ;  /* 0x0007580001047983 */ /* 0x0023620000100a00 */
[----:B------:R-:W-:-:S03]  /*164c0*/  MOV R10, 0x164e0 ;  /* 0x000164e0000a7802 */ /* 0x000fc60000000f00 */
[----:B-1---5:R-:W-:Y:S05]  /*164d0*/  CALL.REL.NOINC `($_ZN7cutlass13device_kernelIN5flash19enable_sm80_to_sm89INS1_16FlashAttnBwdSm80INS1_25CollectiveMainloopBwdSm80ILi2ELi2EN4cute5tupleIJNS5_1CILi128EEES8_NS7_ILi64EEEEEENS_6half_tEfNS_4arch4Sm80ELb0ELb0ELb1ELb0ELb0ELb0ELb0ELb0ELi2ELi4ELi4ELi4ELb0EEENS1_24CollectiveEpilogueBwdGQAISA_fSD_Li256ELb0ELb0EEENS1_19SingleTileSchedulerILb0ELb0ELb0ELi128EEEEEEEEEvNT_6ParamsE$_ZN4cute8smem_ptrIPfECI1NS_12iter_adaptorIS1_S2_EEES1_) ;  /* 0xffff1ce000007944 */ /* 0x022fea0003c3ffff */
[----:B-1----:R1:W5:Y:S01]  /*164e0*/  LDL.64 R4, [R1+0x758] ;  /* 0x0007580001047983 */ /* 0x0023620000100a00 */
[----:B------:R-:W-:-:S03]  /*164f0*/  MOV R10, 0x16510 ;  /* 0x00016510000a7802 */ /* 0x000fc60000000f00 */
[----:B-1---5:R-:W-:Y:S05]  /*16500*/  CALL.REL.NOINC `($_ZN7cutlass13device_kernelIN5flash19enable_sm80_to_sm89INS1_16FlashAttnBwdSm80INS1_25CollectiveMainloopBwdSm80ILi2ELi2EN4cute5tupleIJNS5_1CILi128EEES8_NS7_ILi64EEEEEENS_6half_tEfNS_4arch4Sm80ELb0ELb0ELb1ELb0ELb0ELb0ELb0ELb0ELi2ELi4ELi4ELi4ELb0EEENS1_24CollectiveEpilogueBwdGQAISA_fSD_Li256ELb0ELb0EEENS1_19SingleTileSchedulerILb0ELb0ELb0ELi128EEEEEEEEEvNT_6ParamsE$_ZN4cute3eso3ESOILb1ELb0EJNS_6LayoutINS_5tupleIJNS3_IJNS_1CILi2EEES5_EEEEEENS3_IJNS3_IJNS4_ILi8EEENS4_ILi64EEEEEEEEEEENS_10ViewEngineINS_8smem_ptrIPfEEEEEEC2ERKSC_RKSH_) ;  /* 0xffff0a0000007944 */ /* 0x022fea0003c3ffff */
[----:B------:R2:W5:Y:S01]  /*16510*/  LDL.64 R14, [R1+0x758] ;  /* 0x00075800010e7983 */ /* 0x0005620000100a00 */
[----:B-1----:R-:W-:Y:S02]  /*16520*/  MOV R4, R6 ;  /* 0x0000000600047202 */ /* 0x002fe40000000f00 */
[----:B------:R-:W-:Y:S02]  /*16530*/  MOV R8, 0x16550 ;  /* 0x0001655000087802 */ /* 0x000fe40000000f00 */
[----:B--2--5:R-:W-:Y:S05]  /*16540*/  CALL.REL.NOINC `($_ZN7cutlass13device_kernelIN5flash19enable_sm80_to_sm89INS1_16FlashAttnBwdSm80INS1_25CollectiveMainloopBwdSm80ILi2ELi2EN4cute5tupleIJNS5_1CILi128EEES8_NS7_ILi64EEEEEENS_6half_tEfNS_4arch4Sm80ELb0ELb0ELb1ELb0ELb0ELb0ELb0ELb0ELi2ELi4ELi4ELi4ELb0EEENS1_24CollectiveEpilogueBwdGQAISA_fSD_Li256ELb0ELb0EEENS1_19SingleTileSchedulerILb0ELb0ELb0ELi128EEEEEEEEEvNT_6ParamsE$_ZN4cute3eso3ESOILb1ELb0EJNS_6LayoutINS_5tupleIJNS_1CILi4EEEEEENS3_IJNS4_ILi1EEEEEEEENS_10ViewEngineIPfEEEEC2ERKS9_RKSC_) ;  /* 0xffff15a000007944 */ /* 0x024fea0003c3ffff */
        /* <DEDUP_REMOVED lines=71> */
[----:B-1----:R-:W4:Y:S01]  /*169c0*/  LDL R16, [R3+0xd4] ;  /* 0x0000d40003107983 */ /* 0x002f220000100800 */
        /* <DEDUP_REMOVED lines=17> */
[C---:B---3--:R-:W-:Y:S02]  /*16ae0*/  FMUL.FTZ R13, R37.reuse, R13 ;  /* 0x0000000d250d7220 */ /* 0x048fe40000410000 */
        /* <DEDUP_REMOVED lines=41> */
[C---:B----4-:R-:W-:Y:S02]  /*16d80*/  FMUL.FTZ R16, R37.reuse, R16 ;  /* 0x0000001025107220 */ /* 0x050fe40000410000 */
        /* <DEDUP_REMOVED lines=139> */
[----:B------:R-:W-:Y:S05]  /*17640*/  CALL.REL.NOINC `($_ZN7cutlass13device_kernelIN5flash19enable_sm80_to_sm89INS1_16FlashAttnBwdSm80INS1_25CollectiveMainloopBwdSm80ILi2ELi2EN4cute5tupleIJNS5_1CILi128EEES8_NS7_ILi64EEEEEENS_6half_tEfNS_4arch4Sm80ELb0ELb0ELb1ELb0ELb0ELb0ELb0ELb0ELi2ELi4ELi4ELi4ELb0EEENS1_24CollectiveEpilogueBwdGQAISA_fSD_Li256ELb0ELb0EEENS1_19SingleTileSchedulerILb0ELb0ELb0ELi128EEEEEEEEEvNT_6ParamsE$_ZN4cute3eso3ESOILb1ELb0EJNS_6LayoutINS_5tupleIJNS3_IJNS_1CILi2EEES5_EEENS3_IJS5_NS4_ILi8EEEEEEEEENS3_IJNS3_IJS5_NS4_ILi4EEEEEENS3_IJNS4_ILi1EEES7_EEEEEEEENS_10ViewEngineIPfEEEEC2ERKSF_RKSI_) ;  /* 0xfffef94000007944 */ /* 0x000fea0003c3ffff */
        /* <DEDUP_REMOVED lines=149> */
[----:B-1---5:R-:W-:Y:S05]  /*17fa0*/  CALL.REL.NOINC `($_ZN7cutlass13device_kernelIN5flash19enable_sm80_to_sm89INS1_16FlashAttnBwdSm80INS1_25CollectiveMainloopBwdSm80ILi2ELi2EN4cute5tupleIJNS5_1CILi128EEES8_NS7_ILi64EEEEEENS_6half_tEfNS_4arch4Sm80ELb0ELb0ELb1ELb0ELb0ELb0ELb0ELb0ELi2ELi4ELi4ELi4ELb0EEENS1_24CollectiveEpilogueBwdGQAISA_fSD_Li256ELb0ELb0EEENS1_19SingleTileSchedulerILb0ELb0ELb0ELi128EEEEEEEEEvNT_6ParamsE$_ZZN5flash25CollectiveMainloopBwdSm80ILi2ELi2EN4cute5tupleIJNS1_1CILi128EEES4_NS3_ILi64EEEEEEN7cutlass6half_tEfNS7_4arch4Sm80ELb0ELb0ELb1ELb0ELb0ELb0ELb0ELb0ELi2ELi4ELi4ELi4ELb0EE3mmaINS_16FlashAttnBwdSm80ISB_NS_24CollectiveEpilogueBwdGQAIS6_fSA_Li256ELb0ELb0EEENS_19SingleTileSchedulerILb0ELb0ELb0ELi128EEEE13SharedStorageENS1_6TensorINS1_11ArrayEngineIfLm32EEENS1_6LayoutINS2_IJNS2_IJNS3_ILi2EEESO_EEESO_NS3_ILi4EEEEEENS2_IJNS2_IJNS3_ILi1EEESO_EEESQ_NS3_ILi8EEEEEEEEEEEEbRKNSB_6ParamsERT0_S12_iNS2_IJiiiEEERT_ENKUlRT_iE_clINSK_INSL_IfLm64EEENSN_INS2_IJSP_SO_SU_EEESV_EEEEEEDaS17_i) ;  /* 0xffff114000007944 */ /* 0x022fea0003c3ffff */
[----:B------:R-:W-:Y:S05]  /*17fb0*/  BSYNC B0 ;  /* 0x0000000000007941 */ /* 0x000fea0003800000 */
.L_x_1253:
[----:B---3--:R-:W-:Y:S02]  /*17fc0*/  MOV R7, RZ ;  /* 0x000000ff00077202 */ /* 0x008fe40000000f00 */
.L_x_1255:
[----:B-1----:R-:W-:-:S05]  /*17fd0*/  MOV R4, 0x17ff0 ;  /* 0x00017ff000047802 */ /* 0x002fca0000000f00 */
[----:B-1----:R-:W-:Y:S05]  /*17fe0*/  CALL.REL.NOINC `($_ZN7cutlass13device_kernelIN5flash19enable_sm80_to_sm89INS1_16FlashAttnBwdSm80INS1_25CollectiveMainloopBwdSm80ILi2ELi2EN4cute5tupleIJNS5_1CILi128EEES8_NS7_ILi64EEEEEENS_6half_tEfNS_4arch4Sm80ELb0ELb0ELb1ELb0ELb0ELb0ELb0ELb0ELi2ELi4ELi4ELi4ELb0EEENS1_24CollectiveEpilogueBwdGQAISA_fSD_Li256ELb0ELb0EEENS1_19SingleTileSchedulerILb0ELb0ELb0ELi128EEEEEEEEEvNT_6ParamsE$_ZZZN5flash25CollectiveMainloopBwdSm80ILi2ELi2EN4cute5tupleIJNS1_1CILi128EEES4_NS3_ILi64EEEEEEN7cutlass6half_tEfNS7_4arch4Sm80ELb0ELb0ELb1ELb0ELb0ELb0ELb0ELb0ELi2ELi4ELi4ELi4ELb0EE3mmaINS_16FlashAttnBwdSm80ISB_NS_24CollectiveEpilogueBwdGQAIS6_fSA_Li256ELb0ELb0EEENS_19SingleTileSchedulerILb0ELb0ELb0ELi128EEEE13SharedStorageENS1_6TensorINS1_11ArrayEngineIfLm32EEENS1_6LayoutINS2_IJNS2_IJNS3_ILi2EEESO_EEESO_NS3_ILi4EEEEEENS2_IJNS2_IJNS3_ILi1EEESO_EEESQ_NS3_ILi8EEEEEEEEEEEEbRKNSB_6ParamsERT0_S12_iNS2_IJiiiEEERT_ENKUliT_E_clIZSC_ISJ_SX_EbS10_S12_S12_iS13_S15_EUlRS16_iE_EEDaiS16_ENKUlvE0_clEv) ;  /* 0x0003346000007944 */ /* 0x002fea0003c00000 */
[----:B------:R1:W-:Y:S01]  /*17ff0*/  STL [R1+0x770], RZ ;  /* 0x000770ff01007387 */ /* 0x0003e20000100800 */
[----:B------:R-:W-:-:S03]  /*18000*/  MOV R8, RZ ;  /* 0x000000ff00087202 */ /* 0x000fc60000000f00 */
.L_x_1254:
[----:B-1----:R-:W-:-:S04]  /*18010*/  MOV R12, 0x18030 ;  /* 0x00018030000c7802 */ /* 0x002fc80000000f00 */
[----:B-1---5:R-:W-:Y:S05]  /*18020*/  CALL.REL.NOINC `($_ZN7cutlass13device_kernelIN5flash19enable_sm80_to_sm89INS1_16FlashAttnBwdSm80INS1_25CollectiveMainloopBwdSm80ILi2ELi2EN4cute5tupleIJNS5_1CILi128EEES8_NS7_ILi64EEEEEENS_6half_tEfNS_4arch4Sm80ELb0ELb0ELb1ELb0ELb0ELb0ELb0ELb0ELi2ELi4ELi4ELi4ELb0EEENS1_24CollectiveEpilogueBwdGQAISA_fSD_Li256ELb0ELb0EEENS1_19SingleTileSchedulerILb0ELb0ELb0ELi128EEEEEEEEEvNT_6ParamsE$_ZN4cute3eso3ESOILb0ELb0EJiiEEC2ERKiS4_) ;  /* 0xfffedac000007944 */ /* 0x022fea0003c3ffff */
        /* <DEDUP_REMOVED lines=20> */
[----:B------:R-:W-:Y:S05]  /*18170*/  CALL.REL.NOINC `($_ZN7cutlass13device_kernelIN5flash19enable_sm80_to_sm89INS1_16FlashAttnBwdSm80INS1_25CollectiveMainloopBwdSm80ILi2ELi2EN4cute5tupleIJNS5_1CILi128EEES8_NS7_ILi64EEEEEENS_6half_tEfNS_4arch4Sm80ELb0ELb0ELb1ELb0ELb0ELb0ELb0ELb0ELi2ELi4ELi4ELi4ELb0EEENS1_24CollectiveEpilogueBwdGQAISA_fSD_Li256ELb0ELb0EEENS1_19SingleTileSchedulerILb0ELb0ELb0ELi128EEEEEEEEEvNT_6ParamsE$exp2f) ;  /* 0x0003337000007944 */ /* 0x000fea0003c00000 */
[----:B------:R-:W-:Y:S02]  /*18180*/  MOV R12, 0x181a0 ;  /* 0x000181a0000c7802 */ /* 0x000fe40000000f00 */
[----:B-1----:R-:W-:Y:S05]  /*18190*/  CALL.REL.NOINC `($_ZN7cutlass13device_kernelIN5flash19enable_sm80_to_sm89INS1_16FlashAttnBwdSm80INS1_25CollectiveMainloopBwdSm80ILi2ELi2EN4cute5tupleIJNS5_1CILi128EEES8_NS7_ILi64EEEEEENS_6half_tEfNS_4arch4Sm80ELb0ELb0ELb1ELb0ELb0ELb0ELb0ELb0ELi2ELi4ELi4ELi4ELb0EEENS1_24CollectiveEpilogueBwdGQAISA_fSD_Li256ELb0ELb0EEENS1_19SingleTileSchedulerILb0ELb0ELb0ELi128EEEEEEEEEvNT_6ParamsE$_ZN4cute3eso3ESOILb0ELb0EJiiEEC2ERKiS4_) ;  /* 0xfffed95000007944 */ /* 0x002fea0003c3ffff */
        /* <DEDUP_REMOVED lines=65> */
[----:B-1---5:R-:W-:Y:S05]  /*185b0*/  CALL.REL.NOINC `($_ZN7cutlass13device_kernelIN5flash19enable_sm80_to_sm89INS1_16FlashAttnBwdSm80INS1_25CollectiveMainloopBwdSm80ILi2ELi2EN4cute5tupleIJNS5_1CILi128EEES8_NS7_ILi64EEEEEENS_6half_tEfNS_4arch4Sm80ELb0ELb0ELb1ELb0ELb0ELb0ELb0ELb0ELi2ELi4ELi4ELi4ELb0EEENS1_24CollectiveEpilogueBwdGQAISA_fSD_Li256ELb0ELb0EEENS1_19SingleTileSchedulerILb0ELb0ELb0ELi128EEEEEEEEEvNT_6ParamsE$_ZN4cute8smem_ptrIPN7cutlass6half_tEECI1NS_12iter_adaptorIS3_S4_EEES3_) ;  /* 0xfffefb8000007944 */ /* 0x022fea0003c3ffff */
[----:B-1----:R1:W5:Y:S01]  /*185c0*/  LDL.64 R2, [R1+0x758] ;  /* 0x0007580001027983 */ /* 0x0023620000100a00 */
        /* <DEDUP_REMOVED lines=26> */
[----:B--2---:R1:W-:Y:S04]  /*18770*/  STL.64 [R1+0x750], R2 ;  /* 0x0007500201007387 */ /* 0x0043e80000100a00 */
[----:B-1----:R-:W-:Y:S05]  /*18780*/  CALL.REL.NOINC `($_ZN7cutlass13device_kernelIN5flash19enable_sm80_to_sm89INS1_16FlashAttnBwdSm80INS1_25CollectiveMainloopBwdSm80ILi2ELi2EN4cute5tupleIJNS5_1CILi128EEES8_NS7_ILi64EEEEEENS_6half_tEfNS_4arch4Sm80ELb0ELb0ELb1ELb0ELb0ELb0ELb0ELb0ELi2ELi4ELi4ELi4ELb0EEENS1_24CollectiveEpilogueBwdGQAISA_fSD_Li256ELb0ELb0EEENS1_19SingleTileSchedulerILb0ELb0ELb0ELi128EEEEEEEEEvNT_6ParamsE$_ZZN4cute4diceINS_5tupleIJNS1_IJiNS1_IJiNS_1CILi0EEEEEEEEENS1_IJNS_10UnderscoreENS1_IJS6_S6_EEEEEEEEES9_EEDaRKT_RKT0_ENKUlRKT_RKT0_E_clIS5_S5_EEDaSI_SL_) ;  /* 0xffff017000007944 */ /* 0x002fea0003c3ffff */
[----:B------:R-:W-:Y:S02]  /*18790*/  MOV R4, 0x187b0 ;  /* 0x000187b000047802 */ /* 0x000fe40000000f00 */
[----:B-1---5:R-:W-:Y:S05]  /*187a0*/  CALL.REL.NOINC `($_ZN7cutlass13device_kernelIN5flash19enable_sm80_to_sm89INS1_16FlashAttnBwdSm80INS1_25CollectiveMainloopBwdSm80ILi2ELi2EN4cute5tupleIJNS5_1CILi128EEES8_NS7_ILi64EEEEEENS_6half_tEfNS_4arch4Sm80ELb0ELb0ELb1ELb0ELb0ELb0ELb0ELb0ELi2ELi4ELi4ELi4ELb0EEENS1_24CollectiveEpilogueBwdGQAISA_fSD_Li256ELb0ELb0EEENS1_19SingleTileSchedulerILb0ELb0ELb0ELi128EEEEEEEEEvNT_6ParamsE$_ZZN4cute12filter_tupleINS_5tupleIJNS1_IJiNS1_IJiNS_1CILi0EEEEEEEEENS1_IJNS_10UnderscoreENS1_IJS6_S6_EEEEEEEEES9_ZNS_4diceIS9_S9_EEDaRKT_RKT0_EUlRKT_RKT0_E_EEDaSD_SG_OT1_ENKUlDpSJ_E_clIJNS1_IJiiS3_EEENS1_IJEEEEEEDaSQ_) ;  /* 0xfffefba000007944 */ /* 0x022fea0003c3ffff */
[----:B------:R-:W-:Y:S02]  /*187b0*/  MOV R4, 0x187d0 ;  /* 0x000187d000047802 */ /* 0x000fe40000000f00 */
[----:B------:R-:W-:Y:S05]  /*187c0*/  CALL.REL.NOINC `($_ZN7cutlass13device_kernelIN5flash19enable_sm80_to_sm89INS1_16FlashAttnBwdSm80INS1_25CollectiveMainloopBwdSm80ILi2ELi2EN4cute5tupleIJNS5_1CILi128EEES8_NS7_ILi64EEEEEENS_6half_tEfNS_4arch4Sm80ELb0ELb0ELb1ELb0ELb0ELb0ELb0ELb0ELi2ELi4ELi4ELi4ELb0EEENS1_24CollectiveEpilogueBwdGQAISA_fSD_Li256ELb0ELb0EEENS1_19SingleTileSchedulerILb0ELb0ELb0ELi128EEEEEEEEEvNT_6ParamsE$_ZZN4cute7idx2crdINS_5tupleIJiiNS_1CILi0EEEEEENS1_IJNS1_IJNS2_ILi4EEENS2_ILi8EEEEEES5_NS2_ILi1EEEEEEEEDaRKT_RKT0_ENKUlRKT_RKT0_E_clIiS7_EEDaSI_SL_) ;  /* 0xffff085000007944 */ /* 0x000fea0003c3ffff */
[----:B------:R-:W-:Y:S02]  /*187d0*/  MOV R4, 0x187f0 ;  /* 0x000187f000047802 */ /* 0x000fe40000000f00 */
[----:B------:R-:W-:Y:S05]  /*187e0*/  CALL.REL.NOINC `($_ZN7cutlass13device_kernelIN5flash19enable_sm80_to_sm89INS1_16FlashAttnBwdSm80INS1_25CollectiveMainloopBwdSm80ILi2ELi2EN4cute5tupleIJNS5_1CILi128EEES8_NS7_ILi64EEEEEENS_6half_tEfNS_4arch4Sm80ELb0ELb0ELb1ELb0ELb0ELb0ELb0ELb0ELi2ELi4ELi4ELi4ELb0EEENS1_24CollectiveEpilogueBwdGQAISA_fSD_Li256ELb0ELb0EEENS1_19SingleTileSchedulerILb0ELb0ELb0ELi128EEEEEEEEEvNT_6ParamsE$_ZZN4cute7idx2crdINS_5tupleIJiiNS_1CILi0EEEEEENS1_IJNS1_IJNS2_ILi4EEENS2_ILi8EEEEEES5_NS2_ILi1EEEEEEEEDaRKT_RKT0_ENKUlRKT_RKT0_E_clIiS5_EEDaSI_SL_) ;  /* 0xffff07f000007944 */ /* 0x000fea0003c3ffff */
[----:B------:R-:W-:Y:S02]  /*187f0*/  MOV R4, 0x18810 ;  /* 0x0001881000047802 */ /* 0x000fe40000000f00 */
[----:B------:R-:W-:Y:S05]  /*18800*/  CALL.REL.NOINC `($_ZN7cutlass13device_kernelIN5flash19enable_sm80_to_sm89INS1_16FlashAttnBwdSm80INS1_25CollectiveMainloopBwdSm80ILi2ELi2EN4cute5tupleIJNS5_1CILi128EEES8_NS7_ILi64EEEEEENS_6half_tEfNS_4arch4Sm80ELb0ELb0ELb1ELb0ELb0ELb0ELb0ELb0ELi2ELi4ELi4ELi4ELb0EEENS1_24CollectiveEpilogueBwdGQAISA_fSD_Li256ELb0ELb0EEENS1_19SingleTileSchedulerILb0ELb0ELb0ELi128EEEEEEEEEvNT_6ParamsE$_ZZN4cute9transformINS_5tupleIJiiNS_1CILi0EEEEEENS1_IJNS1_IJNS2_ILi4EEENS2_ILi8EEEEEES5_NS2_ILi1EEEEEEZNS_7idx2crdIS4_S9_EEDaRKT_RKT0_EUlRKT_RKT0_E_EEDaSD_SG_OT1_ENKUlDpSJ_E_clIJNS1_IJiiEEEiS3_EEEDaSQ_) ;  /* 0xffff08b000007944 */ /* 0x000fea0003c3ffff */
[----:B------:R-:W-:Y:S02]  /*18810*/  MOV R4, R6 ;  /* 0x0000000600047202 */ /* 0x000fe40000000f00 */
[----:B------:R-:W-:Y:S02]  /*18820*/  MOV R6, 0x18840 ;  /* 0x0001884000067802 */ /* 0x000fe40000000f00 */
[----:B------:R-:W-:Y:S05]  /*18830*/  CALL.REL.NOINC `($_ZN7cutlass13device_kernelIN5flash19enable_sm80_to_sm89INS1_16FlashAttnBwdSm80INS1_25CollectiveMainloopBwdSm80ILi2ELi2EN4cute5tupleIJNS5_1CILi128EEES8_NS7_ILi64EEEEEENS_6half_tEfNS_4arch4Sm80ELb0ELb0ELb1ELb0ELb0ELb0ELb0ELb0ELi2ELi4ELi4ELi4ELb0EEENS1_24CollectiveEpilogueBwdGQAISA_fSD_Li256ELb0ELb0EEENS1_19SingleTileSchedulerILb0ELb0ELb0ELi128EEEEEEEEEvNT_6ParamsE$_ZZN4cute13to_mixed_bitsINS_5tupleIJNS1_IJNS_1CILi4EEENS2_ILi8EEEEEES3_NS2_ILi1EEEEEENS1_IJNS1_IJNS2_ILi0EEENS2_ILi64EEEEEES8_S8_EEENS1_IJNS1_IJiiEEEiS8_EEEEEDaRKT_RKT0_RKT1_ENKUlRKT_RKT0_RKT1_E_clIS5_SA_SC_EEDaSP_SS_SV_) ;  /* 0xfffefec000007944 */ /* 0x000fea0003c3ffff */
[----:B------:R-:W-:Y:S02]  /*18840*/  MOV R29, R4 ;  /* 0x00000004001d7202 */ /* 0x000fe40000000f00 */
[----:B------:R-:W-:Y:S02]  /*18850*/  MOV R4, 0x18870 ;  /* 0x0001887000047802 */ /* 0x000fe40000000f00 */
[----:B------:R-:W-:Y:S05]  /*18860*/  CALL.REL.NOINC `($_ZN7cutlass13device_kernelIN5flash19enable_sm80_to_sm89INS1_16FlashAttnBwdSm80INS1_25CollectiveMainloopBwdSm80ILi2ELi2EN4cute5tupleIJNS5_1CILi128EEES8_NS7_ILi64EEEEEENS_6half_tEfNS_4arch4Sm80ELb0ELb0ELb1ELb0ELb0ELb0ELb0ELb0ELi2ELi4ELi4ELi4ELb0EEENS1_24CollectiveEpilogueBwdGQAISA_fSD_Li256ELb0ELb0EEENS1_19SingleTileSchedulerILb0ELb0ELb0ELi128EEEEEEEEEvNT_6ParamsE$_ZZN4cute13to_mixed_bitsINS_5tupleIJNS1_IJNS_1CILi4EEENS2_ILi8EEEEEES3_NS2_ILi1EEEEEENS1_IJNS1_IJNS2_ILi0EEENS2_ILi64EEEEEES8_S8_EEENS1_IJNS1_IJiiEEEiS8_EEEEEDaRKT_RKT0_RKT1_ENKUlDpRKT_E_clIJNS_9MixedBitsILj0ELj448EEENS2_ILj0EEESV_EEEDaSQ_) ;  /* 0xfffefe6000007944 */ /* 0x000fea0003c3ffff */
        /* <DEDUP_REMOVED lines=46> */
[----:B------:R-:W-:Y:S01]  /*18b50*/  IMAD.MOV.U32 R6, RZ, RZ, R4 ;  /* 0x000000ffff067224 */ /* 0x000fe200078e0004 */
[----:B------:R-:W-:Y:S01]  /*18b60*/  MOV R36, R10 ;  /* 0x0000000a00247202 */ /* 0x000fe20000000f00 */
[----:B------:R-:W-:Y:S01]  /*18b70*/  IMAD.MOV.U32 R85, RZ, RZ, R61 ;  /* 0x000000ffff557224 */ /* 0x000fe200078e003d */
[----:B------:R-:W-:Y:S02]  /*18b80*/  MOV R5, R19 ;  /* 0x0000001300057202 */ /* 0x000fe40000000f00 */
[----:B------:R-:W-:Y:S01]  /*18b90*/  MOV R4, 0x18bc0 ;  /* 0x00018bc000047802 */ /* 0x000fe20000000f00 */
[----:B--2---:R1:W-:Y:S04]  /*18ba0*/  STL.64 [R1+0x788], R2 ;  /* 0x0007880201007387 */ /* 0x0043e80000100a00 */
[----:B-1----:R-:W-:Y:S05]  /*18bb0*/  CALL.REL.NOINC `($_ZN7cutlass13device_kernelIN5flash19enable_sm80_to_sm89INS1_16FlashAttnBwdSm80INS1_25CollectiveMainloopBwdSm80ILi2ELi2EN4cute5tupleIJNS5_1CILi128EEES8_NS7_ILi64EEEEEENS_6half_tEfNS_4arch4Sm80ELb0ELb0ELb1ELb0ELb0ELb0ELb0ELb0ELi2ELi4ELi4ELi4ELb0EEENS1_24CollectiveEpilogueBwdGQAISA_fSD_Li256ELb0ELb0EEENS1_19SingleTileSchedulerILb0ELb0ELb0ELi128EEEEEEEEEvNT_6ParamsE$_ZN4cute3eso3ESOILb0ELb0EJiiiNS_1CILi72EEENS2_ILi512EEEEEC2ERKiS7_S7_RKS3_RKS4_) ;  /* 0xfffed1e000007944 */ /* 0x002fea0003c3ffff */
        /* <DEDUP_REMOVED lines=16> */
[----:B------:R-:W-:Y:S02]  /*18cc0*/  IADD3 R72, R60, 0x50, RZ ;  /* 0x000000503c487810 */ /* 0x000fe40007ffe0ff */
[----:B------:R-:W-:Y:S01]  /*18cd0*/  MOV R6, 0x18d20 ;  /* 0x00018d2000067802 */ /* 0x000fe20000000f00 */
[----:B------:R1:W-:Y:S04]  /*18ce0*/  STL.U8 [R1+0x794], RZ ;  /* 0x000794ff01007387 */ /* 0x0003e80000100000 */
[----:B--2---:R1:W-:Y:S04]  /*18cf0*/  STL.64 [R1+0x7a0], R2 ;  /* 0x0007a00201007387 */ /* 0x0043e80000100a00 */
[----:B---3--:R1:W-:Y:S02]  /*18d00*/  STL [R1+0x7a8], R4 ;  /* 0x0007a80401007387 */ /* 0x0083e40000100800 */
[----:B-1----:R-:W-:Y:S05]  /*18d10*/  CALL.REL.NOINC `($_ZN7cutlass13device_kernelIN5flash19enable_sm80_to_sm89INS1_16FlashAttnBwdSm80INS1_25CollectiveMainloopBwdSm80ILi2ELi2EN4cute5tupleIJNS5_1CILi128EEES8_NS7_ILi64EEEEEENS_6half_tEfNS_4arch4Sm80ELb0ELb0ELb1ELb0ELb0ELb0ELb0ELb0ELi2ELi4ELi4ELi4ELb0EEENS1_24CollectiveEpilogueBwdGQAISA_fSD_Li256ELb0ELb0EEENS1_19SingleTileSchedulerILb0ELb0ELb0ELi128EEEEEEEEEvNT_6ParamsE$_ZZN4cute6detail16composition_implINS_5tupleIJNS_1CILi8EEENS3_ILi2EEES5_S5_S4_S5_EEENS2_IJNS3_ILi1EEEiiiNS3_ILi72EEENS3_ILi512EEEEEENS2_IJNS2_IJS5_S5_S5_EEES5_NS3_ILi4EEEEEENS2_IJNS2_IJS7_S9_S4_EEENS3_ILi4096EEENS3_ILi16EEEEEEEEDaRKT_RKT0_RKT1_RKT2_ENKUlRKT_RKT0_E_clISB_SE_EEDaSW_SZ_) ;  /* 0xfffeffc000007944 */ /* 0x002fea0003c3ffff */
[----:B------:R-:W-:Y:S02]  /*18d20*/  MOV R6, 0x18d40 ;  /* 0x00018d4000067802 */ /* 0x000fe40000000f00 */
[----:B-----5:R-:W-:Y:S05]  /*18d30*/  CALL.REL.NOINC `($_ZN7cutlass13device_kernelIN5flash19enable_sm80_to_sm89INS1_16FlashAttnBwdSm80INS1_25CollectiveMainloopBwdSm80ILi2ELi2EN4cute5tupleIJNS5_1CILi128EEES8_NS7_ILi64EEEEEENS_6half_tEfNS_4arch4Sm80ELb0ELb0ELb1ELb0ELb0ELb0ELb0ELb0ELi2ELi4ELi4ELi4ELb0EEENS1_24CollectiveEpilogueBwdGQAISA_fSD_Li256ELb0ELb0EEENS1_19SingleTileSchedulerILb0ELb0ELb0ELi128EEEEEEEEEvNT_6ParamsE$_ZZN4cute6detail16composition_implINS_5tupleIJNS_1CILi8EEENS3_ILi2EEES5_S5_S4_S5_EEENS2_IJNS3_ILi1EEEiiiNS3_ILi72EEENS3_ILi512EEEEEENS2_IJNS2_IJS5_S5_S5_EEES5_NS3_ILi4EEEEEENS2_IJNS2_IJS7_S9_S4_EEENS3_ILi4096EEENS3_ILi16EEEEEEEEDaRKT_RKT0_RKT1_RKT2_ENKUlRKT_RKT0_E_clISC_SG_EEDaSW_SZ_) ;  /* 0xfffefff000007944 */ /* 0x020fea0003c3ffff */
[----:B-----5:R2:W-:Y:S01]  /*18d40*/  STL.64 [R1+0x770], R2 ;  /* 0x0007700201007387 */ /* 0x0205e20000100a00 */
[----:B------:R-:W-:-:S02]  /*18d50*/  MOV R6, R4 ;  /* 0x0000000400067202 */ /* 0x000fc40000000f00 */
        /* <DEDUP_REMOVED lines=9> */
[----:B------:R-:W-:-:S04]  /*18df0*/  IMAD.MOV.U32 R5, RZ, RZ, R13 ;  /* 0x000000ffff057224 */ /* 0x000fc800078e000d */
[----:B------:R-:W-:Y:S01]  /*18e00*/  IMAD.U32 R28, R25, 0x2, R6 ;  /* 0x00000002191c7824 */ /* 0x000fe200078e0006 */
[----:B------:R-:W-:-:S04]  /*18e10*/  MOV R6, 0x18e40 ;  /* 0x00018e4000067802 */ /* 0x000fc80000000f00 */
[----:B------:R1:W-:Y:S03]  /*18e20*/  STL [R1+0x77c], R28 ;  /* 0x00077c1c01007387 */ /* 0x0003e60000100800 */
[----:B-1---5:R-:W-:Y:S05]  /*18e30*/  CALL.REL.NOINC `($_ZN7cutlass13device_kernelIN5flash19enable_sm80_to_sm89INS1_16FlashAttnBwdSm80INS1_25CollectiveMainloopBwdSm80ILi2ELi2EN4cute5tupleIJNS5_1CILi128EEES8_NS7_ILi64EEEEEENS_6half_tEfNS_4arch4Sm80ELb0ELb0ELb1ELb0ELb0ELb0ELb0ELb0ELi2ELi4ELi4ELi4ELb0EEENS1_24CollectiveEpilogueBwdGQAISA_fSD_Li256ELb0ELb0EEENS1_19SingleTileSchedulerILb0ELb0ELb0ELi128EEEEEEEEEvNT_6ParamsE$_ZN4cute3eso3ESOILb0ELb0EJNS_6LayoutINS_5tupleIJNS3_IJNS_1CILi2EEES5_S5_EEES5_NS3_IJS5_S5_EEEEEENS3_IJNS3_IJNS4_ILi1EEENS4_ILi512EEEiEEENS4_ILi4096EEENS3_IJiiEEEEEEEEjEEC2ERKSF_RKj) ;  /* 0xfffec88000007944 */ /* 0x022fea0003c3ffff */
[----:B-1----:R-:W2:Y:S04]  /*18e40*/  LDL.64 R28, [R1+0x760] ;  /* 0x00076000011c7983 */ /* 0x002ea80000100a00 */
[----:B------:R1:W5:Y:S01]  /*18e50*/  LDL.64 R4, [R1+0x758] ;  /* 0x0007580001047983 */ /* 0x0003620000100a00 */
        /* <DEDUP_REMOVED lines=31> */
[----:B-1---5:R-:W-:Y:S05]  /*19050*/  CALL.REL.NOINC `($_ZN7cutlass13device_kernelIN5flash19enable_sm80_to_sm89INS1_16FlashAttnBwdSm80INS1_25CollectiveMainloopBwdSm80ILi2ELi2EN4cute5tupleIJNS5_1CILi128EEES8_NS7_ILi64EEEEEENS_6half_tEfNS_4arch4Sm80ELb0ELb0ELb1ELb0ELb0ELb0ELb0ELb0ELi2ELi4ELi4ELi4ELb0EEENS1_24CollectiveEpilogueBwdGQAISA_fSD_Li256ELb0ELb0EEENS1_19SingleTileSchedulerILb0ELb0ELb0ELi128EEEEEEEEEvNT_6ParamsE$_ZN4cute3eso3ESOILb1ELb0EJNS_14ComposedLayoutINS_7SwizzleILi3ELi3ELi3EEENS_1CILi0EEENS_6LayoutINS_5tupleIJNS8_IJNS8_IJNS5_ILi4EEENS5_ILi8EEEEEENS8_IJNS5_ILi2EEENS5_ILi1EEEEEEEEENS8_IJNS8_IJSC_SC_EEENS8_IJSA_S9_EEEEEEEEENS8_IJNS8_IJNS8_IJSC_NS5_ILi64EEEEEENS8_IJNS5_ILi512EEES6_EEEEEENS8_IJNS8_IJSD_SA_EEENS8_IJNS5_ILi1024EEENS5_ILi16EEEEEEEEEEEEEEEENS_10ViewEngineINS_8smem_ptrIPN7cutlass6half_tEEEEEEEC2ERKSW_RKS13_) ;  /* 0xfffed0f000007944 */ /* 0x022fea0003c3ffff */
[----:B------:R-:W-:Y:S01]  /*19060*/  ULDC.64 UR4, c[0x0][0x118] ;  /* 0x0000460000047ab9 */ /* 0x000fe20000000a00 */
[----:B------:R2:W5:Y:S04]  /*19070*/  LDL.64 R20, [R1+0x758] ;  /* 0x0007580001147983 */ /* 0x0005680000100a00 */
[----:B-1----:R2:W5:Y:S01]  /*19080*/  LD.E R3, [R28.64+0xc] ;  /* 0x00000c041c037980 */ /* 0x002562000c101900 */
[----:B------:R-:W-:Y:S02]  /*19090*/  MOV R84, R62 ;  /* 0x0000003e00547202 */ /* 0x000fe40000000f00 */
[----:B------:R-:W-:-:S02]  /*190a0*/  MOV R4, 0x190c0 ;  /* 0x000190c000047802 */ /* 0x000fc40000000f00 */
        /* <DEDUP_REMOVED lines=103> */
[----:B------:R1:W-:Y:S04]  /*19720*/  STL.U8 [R1+0x794], RZ ;  /* 0x000794ff01007387 */ /* 0x0003e80000100000 */
[----:B--2---:R1:W-:Y:S04]  /*19730*/  STL.64 [R1+0x7a0], R2 ;  /* 0x0007a00201007387 */ /* 0x0043e80000100a00 */
[----:B---3--:R1:W-:Y:S02]  /*19740*/  STL [R1+0x7a8], R4 ;  /* 0x0007a80401007387 */ /* 0x0083e40000100800 */
[----:B-1----:R-:W-:Y:S05]  /*19750*/  CALL.REL.NOINC `($_ZN7cutlass13device_kernelIN5flash19enable_sm80_to_sm89INS1_16FlashAttnBwdSm80INS1_25CollectiveMainloopBwdSm80ILi2ELi2EN4cute5tupleIJNS5_1CILi128EEES8_NS7_ILi64EEEEEENS_6half_tEfNS_4arch4Sm80ELb0ELb0ELb1ELb0ELb0ELb0ELb0ELb0ELi2ELi4ELi4ELi4ELb0EEENS1_24CollectiveEpilogueBwdGQAISA_fSD_Li256ELb0ELb0EEENS1_19SingleTileSchedulerILb0ELb0ELb0ELi128EEEEEEEEEvNT_6ParamsE$_ZZN4cute6detail16composition_implINS_5tupleIJNS_1CILi8EEENS3_ILi2EEES5_S5_S4_S5_EEENS2_IJNS3_ILi1EEEiiiNS3_ILi72EEENS3_ILi512EEEEEENS2_IJNS2_IJS5_S5_EEES4_NS3_ILi4EEEEEENS2_IJNS2_IJS7_S4_EEENS3_ILi1024EEENS3_ILi16EEEEEEEEDaRKT_RKT0_RKT1_RKT2_ENKUlRKT_RKT0_E_clISB_SE_EEDaSW_SZ_) ;  /* 0xfffef42000007944 */ /* 0x002fea0003c3ffff */
[----:B------:R-:W-:Y:S02]  /*19760*/  MOV R12, R72 ;  /* 0x00000048000c7202 */ /* 0x000fe40000000f00 */
[----:B------:R-:W-:-:S02]  /*19770*/  MOV R6, 0x19790 ;  /* 0x0001979000067802 */ /* 0x000fc40000000f00 */
[----:B-----5:R-:W-:Y:S05]  /*19780*/  CALL.REL.NOINC `($_ZN7cutlass13device_kernelIN5flash19enable_sm80_to_sm89INS1_16FlashAttnBwdSm80INS1_25CollectiveMainloopBwdSm80ILi2ELi2EN4cute5tupleIJNS5_1CILi128EEES8_NS7_ILi64EEEEEENS_6half_tEfNS_4arch4Sm80ELb0ELb0ELb1ELb0ELb0ELb0ELb0ELb0ELi2ELi4ELi4ELi4ELb0EEENS1_24CollectiveEpilogueBwdGQAISA_fSD_Li256ELb0ELb0EEENS1_19SingleTileSchedulerILb0ELb0ELb0ELi128EEEEEEEEEvNT_6ParamsE$_ZZN4cute6detail16composition_implINS_5tupleIJNS_1CILi8EEENS3_ILi2EEES5_S5_S4_S5_EEENS2_IJNS3_ILi1EEEiiiNS3_ILi72EEENS3_ILi512EEEEEENS2_IJNS2_IJS5_S5_EEES4_NS3_ILi4EEEEEENS2_IJNS2_IJS7_S4_EEENS3_ILi1024EEENS3_ILi16EEEEEEEEDaRKT_RKT0_RKT1_RKT2_ENKUlRKT_RKT0_E_clISC_SG_EEDaSW_SZ_) ;  /* 0xfffef44000007944 */ /* 0x020fea0003c3ffff */
[----:B-----5:R2:W-:Y:S01]  /*19790*/  STL.64 [R1+0x770], R2 ;  /* 0x0007700201007387 */ /* 0x0205e20000100a00 */
[----:B------:R-:W-:-:S02]  /*197a0*/  MOV R6, R4 ;  /* 0x0000000400067202 */ /* 0x000fc40000000f00 */
        /* <DEDUP_REMOVED lines=58> */
[----:B------:R-:W-:-:S03]  /*19b50*/  MOV R4, 0x19b70 ;  /* 0x00019b7000047802 */ /* 0x000fc60000000f00 */
[----:B-1----:R-:W-:Y:S05]  /*19b60*/  CALL.REL.NOINC `($_ZN7cutlass13device_kernelIN5flash19enable_sm80_to_sm89INS1_16FlashAttnBwdSm80INS1_25CollectiveMainloopBwdSm80ILi2ELi2EN4cute5tupleIJNS5_1CILi128EEES8_NS7_ILi64EEEEEENS_6half_tEfNS_4arch4Sm80ELb0ELb0ELb1ELb0ELb0ELb0ELb0ELb0ELi2ELi4ELi4ELi4ELb0EEENS1_24CollectiveEpilogueBwdGQAISA_fSD_Li256ELb0ELb0EEENS1_19SingleTileSchedulerILb0ELb0ELb0ELi128EEEEEEEEEvNT_6ParamsE$_ZZN4cute12filter_tupleINS_5tupleIJNS_10UnderscoreES2_S2_iEEENS1_IJNS1_IJNS_1CILi1EEENS4_ILi0EEEEEENS4_ILi4096EEENS1_IJiiEEENS1_IJS6_NS4_ILi8192EEEEEEEEEZNS_5sliceIS3_SC_EEDaRKT_RKT0_EUlRKT_RKT0_E_EEDaSG_SJ_OT1_ENKUlDpSM_E_clIJNS1_IJS7_EEENS1_IJS8_EEENS1_IJS9_EEENS1_IJEEEEEEDaST_) ;  /* 0xfffee85000007944 */ /* 0x002fea0003c3ffff */
[----:B------:R-:W-:Y:S02]  /*19b70*/  MOV R4, 0x19b90 ;  /* 0x00019b9000047802 */ /* 0x000fe40000000f00 */
[----:B-1---5:R-:W-:Y:S05]  /*19b80*/  CALL.REL.NOINC `($_ZN7cutlass13device_kernelIN5flash19enable_sm80_to_sm89INS1_16FlashAttnBwdSm80INS1_25CollectiveMainloopBwdSm80ILi2ELi2EN4cute5tupleIJNS5_1CILi128EEES8_NS7_ILi64EEEEEENS_6half_tEfNS_4arch4Sm80ELb0ELb0ELb1ELb0ELb0ELb0ELb0ELb0ELi2ELi4ELi4ELi4ELb0EEENS1_24CollectiveEpilogueBwdGQAISA_fSD_Li256ELb0ELb0EEENS1_19SingleTileSchedulerILb0ELb0ELb0ELi128EEEEEEEEEvNT_6ParamsE$_ZN4cute5tupleIJNS0_IJNS0_IJNS_1CILi8EEENS1_ILi1EEEEEENS1_ILi2EEENS0_IJS5_S5_EEEEEENS0_IJNS0_IJS3_NS1_ILi0EEEEEENS1_ILi4096EEENS0_IJiiEEEEEEEEC2ERKS7_RKSC_) ;  /* 0xfffee2d000007944 */ /* 0x022fea0003c3ffff */
[----:B-1----:R1:W5:Y:S01]  /*19b90*/  LDL.64 R2, [R1+0x758] ;  /* 0x0007580001027983 */ /* 0x0023620000100a00 */
[----:B------:R-:W-:-:S02]  /*19ba0*/  SHF.L.U32 R4, R6, 0xd, RZ ;  /* 0x0000000d06047819 */ /* 0x000fc400000006ff */
        /* <DEDUP_REMOVED lines=204> */
[----:B------:R2:W5:Y:S01]  /*1a870*/  LDL.64 R2, [R1+0x758] ;  /* 0x0007580001027983 */ /* 0x0005620000100a00 */
[----:B------:R-:W-:Y:S02]  /*1a880*/  MOV R13, R5 ;  /* 0x00000005000d7202 */ /* 0x000fe40000000f00 */
[----:B------:R-:W-:Y:S02]  /*1a890*/  MOV R12, 0x1a8b0 ;  /* 0x0001a8b0000c7802 */ /* 0x000fe40000000f00 */
[----:B-12--5:R-:W-:Y:S05]  /*1a8a0*/  CALL.REL.NOINC `($_ZN7cutlass13device_kernelIN5flash19enable_sm80_to_sm89INS1_16FlashAttnBwdSm80INS1_25CollectiveMainloopBwdSm80ILi2ELi2EN4cute5tupleIJNS5_1CILi128EEES8_NS7_ILi64EEEEEENS_6half_tEfNS_4arch4Sm80ELb0ELb0ELb1ELb0ELb0ELb0ELb0ELb0ELi2ELi4ELi4ELi4ELb0EEENS1_24CollectiveEpilogueBwdGQAISA_fSD_Li256ELb0ELb0EEENS1_19SingleTileSchedulerILb0ELb0ELb0ELi128EEEEEEEEEvNT_6ParamsE$_ZN4cute3eso3ESOILb1ELb0EJNS_6LayoutINS_5tupleIJNS3_IJNS_1CILi8EEENS4_ILi1EEEEEENS3_IJNS4_ILi4EEEEEEEEENS3_IJNS3_IJS6_NS4_ILi0EEEEEENS3_IJNS4_ILi2048EEEEEEEEEEENS_10ViewEngineINS_8smem_ptrIPN7cutlass6half_tEEEEEEEC2ERKSG_RKSN_) ;  /* 0xfffecc5000007944 */ /* 0x026fea0003c3ffff */
[----:B------:R2:W5:Y:S01]  /*1a8b0*/  LDL.64 R6, [R1+0x758] ;  /* 0x0007580001067983 */ /* 0x0005620000100a00 */
[----:B------:R-:W-:Y:S02]  /*1a8c0*/  MOV R13, R3 ;  /* 0x00000003000d7202 */ /* 0x000fe40000000f00 */
[----:B------:R-:W-:Y:S02]  /*1a8d0*/  MOV R12, 0x1a8f0 ;  /* 0x0001a8f0000c7802 */ /* 0x000fe40000000f00 */
[----:B-12--5:R-:W-:Y:S05]  /*1a8e0*/  CALL.REL.NOINC `($_ZN7cutlass13device_kernelIN5flash19enable_sm80_to_sm89INS1_16FlashAttnBwdSm80INS1_25CollectiveMainloopBwdSm80ILi2ELi2EN4cute5tupleIJNS5_1CILi128EEES8_NS7_ILi64EEEEEENS_6half_tEfNS_4arch4Sm80ELb0ELb0ELb1ELb0ELb0ELb0ELb0ELb0ELi2ELi4ELi4ELi4ELb0EEENS1_24CollectiveEpilogueBwdGQAISA_fSD_Li256ELb0ELb0EEENS1_19SingleTileSchedulerILb0ELb0ELb0ELi128EEEEEEEEEvNT_6ParamsE$_ZN4cute3eso3ESOILb1ELb0EJNS_6LayoutINS_5tupleIJNS3_IJNS_1CILi8EEENS4_ILi1EEEEEENS3_IJNS4_ILi4EEEEEEEEENS3_IJNS3_IJS6_NS4_ILi0EEEEEENS3_IJS5_EEEEEEEENS_10ViewEngineIPN7cutlass6half_tEEEEEC2ERKSF_RKSK_) ;  /* 0xfffecc7000007944 */ /* 0x026fea0003c3ffff */
        /* <DEDUP_REMOVED lines=253> */
.L_x_1259:
[----:B------:R-:W-:-:S13]  /*1b8c0*/  ISETP.NE.AND P0, PT, R25, 0x3, PT ;  /* 0x000000031900780c */ /* 0x000fda0003f05270 */
[----:B-1----:R-:W-:Y:S05]  /*1b8d0*/  @!P0 BRA `(.L_x_1256) ;  /* 0x00001e9000008947 */ /* 0x002fea0003800000 */
[----:B------:R-:W-:Y:S01]  /*1b8e0*/  IADD3 R8, R25, 0x1, RZ ;  /* 0x0000000119087810 */ /* 0x000fe20007ffe0ff */
[----:B------:R-:W-:Y:S01]  /*1b8f0*/  IMAD.MOV.U32 R85, RZ, RZ, R62 ;  /* 0x000000ffff557224 */ /* 0x000fe200078e003e */
[----:B------:R-:W-:-:S03]  /*1b900*/  MOV R46, 0x1b930 ;  /* 0x0001b930002e7802 */ /* 0x000fc60000000f00 */
[----:B-1----:R-:W-:Y:S02]  /*1b910*/  IMAD.MOV.U32 R3, RZ, RZ, R8 ;  /* 0x000000ffff037224 */ /* 0x002fe400078e0008 */
[----:B------:R-:W-:Y:S05]  /*1b920*/  CALL.REL.NOINC `($_ZN7cutlass13device_kernelIN5flash19enable_sm80_to_sm89INS1_16FlashAttnBwdSm80INS1_25CollectiveMainloopBwdSm80ILi2ELi2EN4cute5tupleIJNS5_1CILi128EEES8_NS7_ILi64EEEEEENS_6half_tEfNS_4arch4Sm80ELb0ELb0ELb1ELb0ELb0ELb0ELb0ELb0ELi2ELi4ELi4ELi4ELb0EEENS1_24CollectiveEpilogueBwdGQAISA_fSD_Li256ELb0ELb0EEENS1_19SingleTileSchedulerILb0ELb0ELb0ELi128EEEEEEEEEvNT_6ParamsE$_ZN4cute3eso3ESOILb1ELb0EJNS_10UnderscoreES2_iEEC2ERKS2_S5_RKi) ;  /* 0xfffea72000007944 */ /* 0x000fea0003c3ffff */
        /* <DEDUP_REMOVED lines=21> */
[----:B------:R-:W-:Y:S02]  /*1ba80*/  MOV R3, R8 ;  /* 0x0000000800037202 */ /* 0x000fe40000000f00 */
        /* <DEDUP_REMOVED lines=185> */
[----:B------:R-:W-:-:S02]  /*1c620*/  MOV R85, R62 ;  /* 0x0000003e00557202 */ /* 0x000fc40000000f00 */
        /* <DEDUP_REMOVED lines=275> */
[----:B------:R-:W-:Y:S05]  /*1d760*/  CALL.REL.NOINC `($_ZN7cutlass13device_kernelIN5flash19enable_sm80_to_sm89INS1_16FlashAttnBwdSm80INS1_25CollectiveMainloopBwdSm80ILi2ELi2EN4cute5tupleIJNS5_1CILi128EEES8_NS7_ILi64EEEEEENS_6half_tEfNS_4arch4Sm80ELb0ELb0ELb1ELb0ELb0ELb0ELb0ELb0ELi2ELi4ELi4ELi4ELb0EEENS1_24CollectiveEpilogueBwdGQAISA_fSD_Li256ELb0ELb0EEENS1_19SingleTileSchedulerILb0ELb0ELb0ELi128EEEEEEEEEvNT_6ParamsE$_ZZN5flash25CollectiveMainloopBwdSm80ILi2ELi2EN4cute5tupleIJNS1_1CILi128EEES4_NS3_ILi64EEEEEEN7cutlass6half_tEfNS7_4arch4Sm80ELb0ELb0ELb1ELb0ELb0ELb0ELb0ELb0ELi2ELi4ELi4ELi4ELb0EE3mmaINS_16FlashAttnBwdSm80ISB_NS_24CollectiveEpilogueBwdGQAIS6_fSA_Li256ELb0ELb0EEENS_19SingleTileSchedulerILb0ELb0ELb0ELi128EEEE13SharedStorageENS1_6TensorINS1_11ArrayEngineIfLm32EEENS1_6LayoutINS2_IJNS2_IJNS3_ILi2EEESO_EEESO_NS3_ILi4EEEEEENS2_IJNS2_IJNS3_ILi1EEESO_EEESQ_NS3_ILi8EEEEEEEEEEEEbRKNSB_6ParamsERT0_S12_iNS2_IJiiiEEERT_ENKUlvE_clEv) ;  /* 0x0002779000007944 */ /* 0x000fea0003c00000 */
.L_x_1256:
[----:B------:R-:W-:Y:S01]  /*1d770*/  IMAD.MOV.U32 R85, RZ, RZ, R62 ;  /* 0x000000ffff557224 */ /* 0x000fe200078e003e */
[----:B-1----:R-:W-:Y:S01]  /*1d780*/  MOV R3, R25 ;  /* 0x0000001900037202 */ /* 0x002fe20000000f00 */
[----:B------:R-:W-:Y:S01]  /*1d790*/  IMAD.MOV.U32 R48, RZ, RZ, RZ ;  /* 0x000000ffff307224 */ /* 0x000fe200078e00ff */
[----:B------:R-:W-:-:S02]  /*1d7a0*/  MOV R46, 0x1d7c0 ;  /* 0x0001d7c0002e7802 */ /* 0x000fc40000000f00 */
[----:B------:R-:W-:Y:S05]  /*1d7b0*/  CALL.REL.NOINC `($_ZN7cutlass13device_kernelIN5flash19enable_sm80_to_sm89INS1_16FlashAttnBwdSm80INS1_25CollectiveMainloopBwdSm80ILi2ELi2EN4cute5tupleIJNS5_1CILi128EEES8_NS7_ILi64EEEEEENS_6half_tEfNS_4arch4Sm80ELb0ELb0ELb1ELb0ELb0ELb0ELb0ELb0ELi2ELi4ELi4ELi4ELb0EEENS1_24CollectiveEpilogueBwdGQAISA_fSD_Li256ELb0ELb0EEENS1_19SingleTileSchedulerILb0ELb0ELb0ELi128EEEEEEEEEvNT_6ParamsE$_ZN4cute3eso3ESOILb1ELb0EJNS_10UnderscoreES2_iEEC2ERKS2_S5_RKi) ;  /* 0xfffe889000007944 */ /* 0x000fea0003c3ffff */
        /* <DEDUP_REMOVED lines=16> */
[----:B------:R-:W-:Y:S02]  /*1d8c0*/  MOV R3, R25 ;  /* 0x0000001900037202 */ /* 0x000fe40000000f00 */
        /* <DEDUP_REMOVED lines=18> */
.L_x_1257:
        /* <DEDUP_REMOVED lines=190> */
.L_x_1258:
[----:B-1----:R-:W2:Y:S01]  /*1e5d0*/  LDL.64 R4, [R63+0xa0] ;  /* 0x0000a0003f047983 */ /* 0x002ea20000100a00 */
[----:B------:R-:W-:Y:S01]  /*1e5e0*/  ULDC.64 UR4, c[0x0][0x118] ;  /* 0x0000460000047ab9 */ /* 0x000fe20000000a00 */
[----:B------:R-:W-:Y:S02]  /*1e5f0*/  MOV R10, 0x1e620 ;  /* 0x0001e620000a7802 */ /* 0x000fe40000000f00 */
[----:B--2---:R-:W5:Y:S04]  /*1e600*/  LD.E.64 R4, [R4.64] ;  /* 0x0000000404047980 */ /* 0x004f68000c101b00 */
[----:B-----5:R-:W-:Y:S05]  /*1e610*/  CALL.REL.NOINC `($_ZN7cutlass13device_kernelIN5flash19enable_sm80_to_sm89INS1_16FlashAttnBwdSm80INS1_25CollectiveMainloopBwdSm80ILi2ELi2EN4cute5tupleIJNS5_1CILi128EEES8_NS7_ILi64EEEEEENS_6half_tEfNS_4arch4Sm80ELb0ELb0ELb1ELb0ELb0ELb0ELb0ELb0ELi2ELi4ELi4ELi4ELb0EEENS1_24CollectiveEpilogueBwdGQAISA_fSD_Li256ELb0ELb0EEENS1_19SingleTileSchedulerILb0ELb0ELb0ELi128EEEEEEEEEvNT_6ParamsE$_ZN4cute8smem_ptrIPfECI1NS_12iter_adaptorIS1_S2_EEES1_) ;  /* 0xfffe9ba000007944 */ /* 0x020fea0003c3ffff */
[----:B-1----:R1:W5:Y:S01]  /*1e620*/  LDL.64 R4, [R1+0x758] ;  /* 0x0007580001047983 */ /* 0x0023620000100a00 */
[----:B------:R-:W-:-:S03]  /*1e630*/  MOV R10, 0x1e650 ;  /* 0x0001e650000a7802 */ /* 0x000fc60000000f00 */
[----:B-1---5:R-:W-:Y:S05]  /*1e640*/  CALL.REL.NOINC `($_ZN7cutlass13device_kernelIN5flash19enable_sm80_to_sm89INS1_16FlashAttnBwdSm80INS1_25CollectiveMainloopBwdSm80ILi2ELi2EN4cute5tupleIJNS5_1CILi128EEES8_NS7_ILi64EEEEEENS_6half_tEfNS_4arch4Sm80ELb0ELb0ELb1ELb0ELb0ELb0ELb0ELb0ELi2ELi4ELi4ELi4ELb0EEENS1_24CollectiveEpilogueBwdGQAISA_fSD_Li256ELb0ELb0EEENS1_19SingleTileSchedulerILb0ELb0ELb0ELi128EEEEEEEEEvNT_6ParamsE$_ZN4cute3eso3ESOILb1ELb0EJNS_6LayoutINS_5tupleIJNS3_IJNS_1CILi2EEES5_EEEEEENS3_IJNS3_IJNS4_ILi8EEENS4_ILi64EEEEEEEEEEENS_10ViewEngineINS_8smem_ptrIPfEEEEEEC2ERKSC_RKSH_) ;  /* 0xfffe88c000007944 */ /* 0x022fea0003c3ffff */
[----:B------:R2:W-:Y:S04]  /*1e650*/  STL.128 [R1+0xa50], RZ ;  /* 0x000a50ff01007387 */ /* 0x0005e80000100c00 */
[----:B------:R2:W5:Y:S01]  /*1e660*/  LDL.64 R12, [R63+0xa0] ;  /* 0x0000a0003f0c7983 */ /* 0x0005620000100a00 */
[----:B------:R-:W-:Y:S01]  /*1e670*/  IADD3 R6, P0, R60, 0x300, RZ ;  /* 0x000003003c067810 */ /* 0x000fe20007f1e0ff */
[----:B------:R-:W-:Y:S01]  /*1e680*/  IMAD.MOV.U32 R85, RZ, RZ, R62 ;  /* 0x000000ffff557224 */ /* 0x000fe200078e003e */
[----:B------:R-:W-:-:S02]  /*1e690*/  MOV R47, R24 ;  /* 0x00000018002f7202 */ /* 0x000fc40000000f00 */
[----:B------:R-:W-:Y:S01]  /*1e6a0*/  MOV R46, 0x1e6d0 ;  /* 0x0001e6d0002e7802 */ /* 0x000fe20000000f00 */
[----:B------:R-:W-:-:S03]  /*1e6b0*/  IMAD.X R2, RZ, RZ, R59, P0 ;  /* 0x000000ffff027224 */ /* 0x000fc600000e063b */
[----:B-12--5:R-:W-:Y:S05]  /*1e6c0*/  CALL.REL.NOINC `($_ZN7cutlass13device_kernelIN5flash19enable_sm80_to_sm89INS1_16FlashAttnBwdSm80INS1_25CollectiveMainloopBwdSm80ILi2ELi2EN4cute5tupleIJNS5_1CILi128EEES8_NS7_ILi64EEEEEENS_6half_tEfNS_4arch4Sm80ELb0ELb0ELb1ELb0ELb0ELb0ELb0ELb0ELi2ELi4ELi4ELi4ELb0EEENS1_24CollectiveEpilogueBwdGQAISA_fSD_Li256ELb0ELb0EEENS1_19SingleTileSchedulerILb0ELb0ELb0ELi128EEEEEEEEEvNT_6ParamsE$_ZN4cute3eso3ESOILb1ELb0EJNS_10UnderscoreEiEEC2ERKS2_RKi) ;  /* 0xfffe79c000007944 */ /* 0x026fea0003c3ffff */
[----:B------:R-:W2:Y:S01]  /*1e6d0*/  LDL R5, [R1+0x758] ;  /* 0x0007580001057983 */ /* 0x000ea20000100800 */
[----:B------:R-:W-:Y:S02]  /*1e6e0*/  MOV R8, 0x1e710 ;  /* 0x0001e71000087802 */ /* 0x000fe40000000f00 */
[----:B--2---:R-:W-:Y:S02]  /*1e6f0*/  SHF.L.U32 R5, R5, 0x7, RZ ;  /* 0x0000000705057819 */ /* 0x004fe400000006ff */
[----:B-1----:R-:W-:Y:S05]  /*1e700*/  CALL.REL.NOINC `($_ZN7cutlass13device_kernelIN5flash19enable_sm80_to_sm89INS1_16FlashAttnBwdSm80INS1_25CollectiveMainloopBwdSm80ILi2ELi2EN4cute5tupleIJNS5_1CILi128EEES8_NS7_ILi64EEEEEENS_6half_tEfNS_4arch4Sm80ELb0ELb0ELb1ELb0ELb0ELb0ELb0ELb0ELi2ELi4ELi4ELi4ELb0EEENS1_24CollectiveEpilogueBwdGQAISA_fSD_Li256ELb0ELb0EEENS1_19SingleTileSchedulerILb0ELb0ELb0ELi128EEEEEEEEEvNT_6ParamsE$_ZN4cute3eso3ESOILb1ELb0EJNS_6LayoutINS_5tupleIJNS3_IJNS_1CILi2EEES5_EEEEEENS3_IJNS3_IJNS4_ILi8EEENS4_ILi64EEEEEEEEEEEiEEC2ERKSC_RKi) ;  /* 0xfffe884000007944 */ /* 0x002fea0003c3ffff */
[----:B------:R-:W-:Y:S01]  /*1e710*/  ULDC.64 UR4, c[0x0][0x118] ;  /* 0x0000460000047ab9 */ /* 0x000fe20000000a00 */
[----:B------:R-:W2:Y:S04]  /*1e720*/  LDL R3, [R1+0x758] ;  /* 0x0007580001037983 */ /* 0x000ea80000100800 */
[----:B-1----:R-:W2:Y:S01]  /*1e730*/  LD.E.64 R4, [R12.64] ;  /* 0x000000040c047980 */ /* 0x002ea2000c101b00 */
[----:B------:R-:W-:Y:S01]  /*1e740*/  MOV R10, 0x1e770 ;  /* 0x0001e770000a7802 */ /* 0x000fe20000000f00 */
[----:B--2---:R-:W-:-:S04]  /*1e750*/  IMAD.WIDE R4, R3, 0x4, R4 ;  /* 0x0000000403047825 */ /* 0x004fc800078e0204 */
[----:B------:R-:W-:Y:S05]  /*1e760*/  CALL.REL.NOINC `($_ZN7cutlass13device_kernelIN5flash19enable_sm80_to_sm89INS1_16FlashAttnBwdSm80INS1_25CollectiveMainloopBwdSm80ILi2ELi2EN4cute5tupleIJNS5_1CILi128EEES8_NS7_ILi64EEEEEENS_6half_tEfNS_4arch4Sm80ELb0ELb0ELb1ELb0ELb0ELb0ELb0ELb0ELi2ELi4ELi4ELi4ELb0EEENS1_24CollectiveEpilogueBwdGQAISA_fSD_Li256ELb0ELb0EEENS1_19SingleTileSchedulerILb0ELb0ELb0ELi128EEEEEEEEEvNT_6ParamsE$_ZN4cute8smem_ptrIPfECI1NS_12iter_adaptorIS1_S2_EEES1_) ;  /* 0xfffe9a5000007944 */ /* 0x000fea0003c3ffff */
[----:B-1----:R1:W5:Y:S01]  /*1e770*/  LDL.64 R4, [R1+0x758] ;  /* 0x0007580001047983 */ /* 0x0023620000100a00 */
[----:B------:R-:W-:-:S03]  /*1e780*/  MOV R10, 0x1e7a0 ;  /* 0x0001e7a0000a7802 */ /* 0x000fc60000000f00 */
[----:B-1---5:R-:W-:Y:S05]  /*1e790*/  CALL.REL.NOINC `($_ZN7cutlass13device_kernelIN5flash19enable_sm80_to_sm89INS1_16FlashAttnBwdSm80INS1_25CollectiveMainloopBwdSm80ILi2ELi2EN4cute5tupleIJNS5_1CILi128EEES8_NS7_ILi64EEEEEENS_6half_tEfNS_4arch4Sm80ELb0ELb0ELb1ELb0ELb0ELb0ELb0ELb0ELi2ELi4ELi4ELi4ELb0EEENS1_24CollectiveEpilogueBwdGQAISA_fSD_Li256ELb0ELb0EEENS1_19SingleTileSchedulerILb0ELb0ELb0ELi128EEEEEEEEEvNT_6ParamsE$_ZN4cute3eso3ESOILb1ELb0EJNS_6LayoutINS_5tupleIJNS3_IJNS_1CILi2EEES5_EEEEEENS3_IJNS3_IJNS4_ILi8EEENS4_ILi64EEEEEEEEEEENS_10ViewEngineINS_8smem_ptrIPfEEEEEEC2ERKSC_RKSH_) ;  /* 0xfffe877000007944 */ /* 0x022fea0003c3ffff */
[----:B-1----:R1:W5:Y:S01]  /*1e7a0*/  LDL.64 R4, [R1+0x758] ;  /* 0x0007580001047983 */ /* 0x0023620000100a00 */
[----:B------:R-:W-:Y:S01]  /*1e7b0*/  IMAD.MOV.U32 R9, RZ, RZ, R2 ;  /* 0x000000ffff097224 */ /* 0x000fe200078e0002 */
[----:B------:R-:W-:-:S02]  /*1e7c0*/  MOV R2, R6 ;  /* 0x0000000600027202 */ /* 0x000fc40000000f00 */
[----:B------:R-:W-:Y:S02]  /*1e7d0*/  MOV R8, 0x1e7f0 ;  /* 0x0001e7f000087802 */ /* 0x000fe40000000f00 */
[----:B-1---5:R-:W-:Y:S05]  /*1e7e0*/  CALL.REL.NOINC `($_ZN7cutlass13device_kernelIN5flash19enable_sm80_to_sm89INS1_16FlashAttnBwdSm80INS1_25CollectiveMainloopBwdSm80ILi2ELi2EN4cute5tupleIJNS5_1CILi128EEES8_NS7_ILi64EEEEEENS_6half_tEfNS_4arch4Sm80ELb0ELb0ELb1ELb0ELb0ELb0ELb0ELb0ELi2ELi4ELi4ELi4ELb0EEENS1_24CollectiveEpilogueBwdGQAISA_fSD_Li256ELb0ELb0EEENS1_19SingleTileSchedulerILb0ELb0ELb0ELi128EEEEEEEEEvNT_6ParamsE$_ZN4cute3eso3ESOILb1ELb0EJNS_6LayoutINS_5tupleIJNS_1CILi1EEENS4_ILi4EEEEEENS3_IJNS4_ILi0EEES5_EEEEENS_10ViewEngineIPfEEEEC2ERKSA_RKSD_) ;  /* 0xfffe92a000007944 */ /* 0x022fea0003c3ffff */
[----:B------:R2:W5:Y:S01]  /*1e7f0*/  LDL.64 R2, [R1+0x758] ;  /* 0x0007580001027983 */ /* 0x0005620000100a00 */
[----:B------:R-:W-:Y:S02]  /*1e800*/  MOV R9, R5 ;  /* 0x0000000500097202 */ /* 0x000fe40000000f00 */
[----:B------:R-:W-:Y:S02]  /*1e810*/  MOV R8, 0x1e830 ;  /* 0x0001e83000087802 */ /* 0x000fe40000000f00 */
[----:B-12--5:R-:W-:Y:S05]  /*1e820*/  CALL.REL.NOINC `($_ZN7cutlass13device_kernelIN5flash19enable_sm80_to_sm89INS1_16FlashAttnBwdSm80INS1_25CollectiveMainloopBwdSm80ILi2ELi2EN4cute5tupleIJNS5_1CILi128EEES8_NS7_ILi64EEEEEENS_6half_tEfNS_4arch4Sm80ELb0ELb0ELb1ELb0ELb0ELb0ELb0ELb0ELi2ELi4ELi4ELi4ELb0EEENS1_24CollectiveEpilogueBwdGQAISA_fSD_Li256ELb0ELb0EEENS1_19SingleTileSchedulerILb0ELb0ELb0ELi128EEEEEEEEEvNT_6ParamsE$_ZN4cute3eso3ESOILb1ELb0EJNS_6LayoutINS_5tupleIJNS_1CILi1EEENS3_IJNS4_ILi2EEES6_EEEEEENS3_IJNS4_ILi0EEENS3_IJNS4_ILi8EEENS4_ILi64EEEEEEEEEEENS_10ViewEngineINS_8smem_ptrIPfEEEEEEC2ERKSE_RKSJ_) ;  /* 0xfffe920000007944 */ /* 0x026fea0003c3ffff */
[----:B-1----:R1:W5:Y:S01]  /*1e830*/  LDL.64 R4, [R1+0x758] ;  /* 0x0007580001047983 */ /* 0x0023620000100a00 */
[----:B------:R-:W-:-:S03]  /*1e840*/  MOV R10, 0x1e860 ;  /* 0x0001e860000a7802 */ /* 0x000fc60000000f00 */
[----:B-1---5:R-:W-:Y:S05]  /*1e850*/  CALL.REL.NOINC `($_ZN7cutlass13device_kernelIN5flash19enable_sm80_to_sm89INS1_16FlashAttnBwdSm80INS1_25CollectiveMainloopBwdSm80ILi2ELi2EN4cute5tupleIJNS5_1CILi128EEES8_NS7_ILi64EEEEEENS_6half_tEfNS_4arch4Sm80ELb0ELb0ELb1ELb0ELb0ELb0ELb0ELb0ELi2ELi4ELi4ELi4ELb0EEENS1_24CollectiveEpilogueBwdGQAISA_fSD_Li256ELb0ELb0EEENS1_19SingleTileSchedulerILb0ELb0ELb0ELi128EEEEEEEEEvNT_6ParamsE$_ZN4cute8smem_ptrIPfECI1NS_12iter_adaptorIS1_S2_EEES1_) ;  /* 0xfffe996000007944 */ /* 0x022fea0003c3ffff */
[----:B-1----:R1:W5:Y:S01]  /*1e860*/  LDL.64 R4, [R1+0x758] ;  /* 0x0007580001047983 */ /* 0x0023620000100a00 */
[----:B------:R-:W-:-:S03]  /*1e870*/  MOV R10, 0x1e890 ;  /* 0x0001e890000a7802 */ /* 0x000fc60000000f00 */
[----:B-1---5:R-:W-:Y:S05]  /*1e880*/  CALL.REL.NOINC `($_ZN7cutlass13device_kernelIN5flash19enable_sm80_to_sm89INS1_16FlashAttnBwdSm80INS1_25CollectiveMainloopBwdSm80ILi2ELi2EN4cute5tupleIJNS5_1CILi128EEES8_NS7_ILi64EEEEEENS_6half_tEfNS_4arch4Sm80ELb0ELb0ELb1ELb0ELb0ELb0ELb0ELb0ELi2ELi4ELi4ELi4ELb0EEENS1_24CollectiveEpilogueBwdGQAISA_fSD_Li256ELb0ELb0EEENS1_19SingleTileSchedulerILb0ELb0ELb0ELi128EEEEEEEEEvNT_6ParamsE$_ZN4cute3eso3ESOILb1ELb0EJNS_6LayoutINS_5tupleIJNS3_IJNS_1CILi2EEES5_EEEEEENS3_IJNS3_IJNS4_ILi8EEENS4_ILi64EEEEEEEEEEENS_10ViewEngineINS_8smem_ptrIPfEEEEEEC2ERKSC_RKSH_) ;  /* 0xfffe868000007944 */ /* 0x022fea0003c3ffff */
[----:B------:R2:W5:Y:S01]  /*1e890*/  LDL.64 R10, [R1+0x758] ;  /* 0x00075800010a7983 */ /* 0x0005620000100a00 */
[----:B-1----:R-:W-:Y:S01]  /*1e8a0*/  IMAD.MOV.U32 R4, RZ, RZ, R2 ;  /* 0x000000ffff047224 */ /* 0x002fe200078e0002 */
[----:B------:R-:W-:Y:S02]  /*1e8b0*/  MOV R7, R3 ;  /* 0x0000000300077202 */ /* 0x000fe40000000f00 */
[----:B------:R-:W-:Y:S02]  /*1e8c0*/  MOV R8, 0x1e8e0 ;  /* 0x0001e8e000087802 */ /* 0x000fe40000000f00 */
[----:B--2--5:R-:W-:Y:S05]  /*1e8d0*/  CALL.REL.NOINC `($_ZN7cutlass13device_kernelIN5flash19enable_sm80_to_sm89INS1_16FlashAttnBwdSm80INS1_25CollectiveMainloopBwdSm80ILi2ELi2EN4cute5tupleIJNS5_1CILi128EEES8_NS7_ILi64EEEEEENS_6half_tEfNS_4arch4Sm80ELb0ELb0ELb1ELb0ELb0ELb0ELb0ELb0ELi2ELi4ELi4ELi4ELb0EEENS1_24CollectiveEpilogueBwdGQAISA_fSD_Li256ELb0ELb0EEENS1_19SingleTileSchedulerILb0ELb0ELb0ELi128EEEEEEEEEvNT_6ParamsE$_ZN4cute3eso3ESOILb1ELb0EJNS_6LayoutINS_5tupleIJNS_1CILi4EEEEEENS3_IJNS4_ILi1EEEEEEEENS_10ViewEngineIPfEEEEC2ERKS9_RKSC_) ;  /* 0xfffe921000007944 */ /* 0x024fea0003c3ffff */
        /* <DEDUP_REMOVED lines=13> */
[----:B--2---:R-:W-:Y:S05]  /*1e9b0*/  CALL.REL.NOINC `($_ZN7cutlass13device_kernelIN5flash19enable_sm80_to_sm89INS1_16FlashAttnBwdSm80INS1_25CollectiveMainloopBwdSm80ILi2ELi2EN4cute5tupleIJNS5_1CILi128EEES8_NS7_ILi64EEEEEENS_6half_tEfNS_4arch4Sm80ELb0ELb0ELb1ELb0ELb0ELb0ELb0ELb0ELi2ELi4ELi4ELi4ELb0EEENS1_24CollectiveEpilogueBwdGQAISA_fSD_Li256ELb0ELb0EEENS1_19SingleTileSchedulerILb0ELb0ELb0ELi128EEEEEEEEEvNT_6ParamsE$_ZN4cute3eso3ESOILb1ELb0EJNS_6LayoutINS_5tupleIJNS3_IJNS_1CILi2EEES5_EEENS3_IJS5_NS4_ILi8EEEEEEEEENS3_IJNS3_IJS5_NS4_ILi4EEEEEENS3_IJNS4_ILi1EEES7_EEEEEEEENS_10ViewEngineIPfEEEEC2ERKSF_RKSI_) ;  /* 0xfffe85d000007944 */ /* 0x004fea0003c3ffff */
[----:B------:R2:W5:Y:S01]  /*1e9c0*/  LDL.64 R8, [R1+0x758] ;  /* 0x0007580001087983 */ /* 0x0005620000100a00 */
[----:B------:R-:W-:-:S03]  /*1e9d0*/  MOV R7, RZ ;  /* 0x000000ff00077202 */ /* 0x000fc60000000f00 */
.L_x_1261:
[----:B-1----:R-:W-:-:S04]  /*1e9e0*/  MOV R2, 0x1ea00 ;  /* 0x0001ea0000027802 */ /* 0x002fc80000000f00 */
[----:B-12--5:R-:W-:Y:S05]  /*1e9f0*/  CALL.REL.NOINC `($_ZN7cutlass13device_kernelIN5flash19enable_sm80_to_sm89INS1_16FlashAttnBwdSm80INS1_25CollectiveMainloopBwdSm80ILi2ELi2EN4cute5tupleIJNS5_1CILi128EEES8_NS7_ILi64EEEEEENS_6half_tEfNS_4arch4Sm80ELb0ELb0ELb1ELb0ELb0ELb0ELb0ELb0ELi2ELi4ELi4ELi4ELb0EEENS1_24CollectiveEpilogueBwdGQAISA_fSD_Li256ELb0ELb0EEENS1_19SingleTileSchedulerILb0ELb0ELb0ELi128EEEEEEEEEvNT_6ParamsE$_ZZZN5flash25CollectiveMainloopBwdSm80ILi2ELi2EN4cute5tupleIJNS1_1CILi128EEES4_NS3_ILi64EEEEEEN7cutlass6half_tEfNS7_4arch4Sm80ELb0ELb0ELb1ELb0ELb0ELb0ELb0ELb0ELi2ELi4ELi4ELi4ELb0EE3mmaINS_16FlashAttnBwdSm80ISB_NS_24CollectiveEpilogueBwdGQAIS6_fSA_Li256ELb0ELb0EEENS_19SingleTileSchedulerILb0ELb0ELb0ELi128EEEE13SharedStorageENS1_6TensorINS1_11ArrayEngineIfLm32EEENS1_6LayoutINS2_IJNS2_IJNS3_ILi2EEESO_EEESO_NS3_ILi4EEEEEENS2_IJNS2_IJNS3_ILi1EEESO_EEESQ_NS3_ILi8EEEEEEEEEEEEbRKNSB_6ParamsERT0_S12_iNS2_IJiiiEEERT_ENKUliT_E_clIZSC_ISJ_SX_EbS10_S12_S12_iS13_S15_EUlRS16_iE_EEDaiS16_ENKUlvE1_clEv) ;  /* 0x0002caa000007944 */ /* 0x026fea0003c00000 */
[----:B------:R1:W-:Y:S01]  /*1ea00*/  STL [R1+0x770], RZ ;  /* 0x000770ff01007387 */ /* 0x0003e20000100800 */
[----:B------:R-:W-:-:S03]  /*1ea10*/  MOV R5, RZ ;  /* 0x000000ff00057202 */ /* 0x000fc60000000f00 */
.L_x_1260:
[----:B-1----:R-:W-:-:S04]  /*1ea20*/  MOV R12, 0x1ea40 ;  /* 0x0001ea40000c7802 */ /* 0x002fc80000000f00 */
[----:B-1---5:R-:W-:Y:S05]  /*1ea30*/  CALL.REL.NOINC `($_ZN7cutlass13device_kernelIN5flash19enable_sm80_to_sm89INS1_16FlashAttnBwdSm80INS1_25CollectiveMainloopBwdSm80ILi2ELi2EN4cute5tupleIJNS5_1CILi128EEES8_NS7_ILi64EEEEEENS_6half_tEfNS_4arch4Sm80ELb0ELb0ELb1ELb0ELb0ELb0ELb0ELb0ELi2ELi4ELi4ELi4ELb0EEENS1_24CollectiveEpilogueBwdGQAISA_fSD_Li256ELb0ELb0EEENS1_19SingleTileSchedulerILb0ELb0ELb0ELi128EEEEEEEEEvNT_6ParamsE$_ZN4cute3eso3ESOILb0ELb0EJiiEEC2ERKiS4_) ;  /* 0xfffe70b000007944 */ /* 0x022fea0003c3ffff */
        /* <DEDUP_REMOVED lines=17> */
[----:B-1---5:R-:W-:Y:S05]  /*1eb50*/  CALL.REL.NOINC `($_ZN7cutlass13device_kernelIN5flash19enable_sm80_to_sm89INS1_16FlashAttnBwdSm80INS1_25CollectiveMainloopBwdSm80ILi2ELi2EN4cute5tupleIJNS5_1CILi128EEES8_NS7_ILi64EEEEEENS_6half_tEfNS_4arch4Sm80ELb0ELb0ELb1ELb0ELb0ELb0ELb0ELb0ELi2ELi4ELi4ELi4ELb0EEENS1_24CollectiveEpilogueBwdGQAISA_fSD_Li256ELb0ELb0EEENS1_19SingleTileSchedulerILb0ELb0ELb0ELi128EEEEEEEEEvNT_6ParamsE$_ZN4cute3eso3ESOILb0ELb0EJiiEEC2ERKiS4_) ;  /* 0xfffe6f9000007944 */ /* 0x022fea0003c3ffff */
        /* <DEDUP_REMOVED lines=19> */
[----:B------:R-:W-:Y:S05]  /*1ec90*/  CALL.REL.NOINC `($_ZN7cutlass13device_kernelIN5flash19enable_sm80_to_sm89INS1_16FlashAttnBwdSm80INS1_25CollectiveMainloopBwdSm80ILi2ELi2EN4cute5tupleIJNS5_1CILi128EEES8_NS7_ILi64EEEEEENS_6half_tEfNS_4arch4Sm80ELb0ELb0ELb1ELb0ELb0ELb0ELb0ELb0ELi2ELi4ELi4ELi4ELb0EEENS1_24CollectiveEpilogueBwdGQAISA_fSD_Li256ELb0ELb0EEENS1_19SingleTileSchedulerILb0ELb0ELb0ELi128EEEEEEEEEvNT_6ParamsE$_ZN4cute3eso3ESOILb0ELb0EJiiEEC2ERKiS4_) ;  /* 0xfffe6e5000007944 */ /* 0x000fea0003c3ffff */
        /* <DEDUP_REMOVED lines=17> */
[----:B-1----:R-:W-:Y:S05]  /*1edb0*/  CALL.REL.NOINC `($_ZN7cutlass13device_kernelIN5flash19enable_sm80_to_sm89INS1_16FlashAttnBwdSm80INS1_25CollectiveMainloopBwdSm80ILi2ELi2EN4cute5tupleIJNS5_1CILi128EEES8_NS7_ILi64EEEEEENS_6half_tEfNS_4arch4Sm80ELb0ELb0ELb1ELb0ELb0ELb0ELb0ELb0ELi2ELi4ELi4ELi4ELb0EEENS1_24CollectiveEpilogueBwdGQAISA_fSD_Li256ELb0ELb0EEENS1_19SingleTileSchedulerILb0ELb0ELb0ELi128EEEEEEEEEvNT_6ParamsE$_ZN4cute3eso3ESOILb0ELb0EJiiEEC2ERKiS4_) ;  /* 0xfffe6d3000007944 */ /* 0x002fea0003c3ffff */
        /* <DEDUP_REMOVED lines=11> */
[----:B-----5:R-:W-:Y:S05]  /*1ee70*/  CALL.REL.NOINC `($_ZN7cutlass13device_kernelIN5flash19enable_sm80_to_sm89INS1_16FlashAttnBwdSm80INS1_25CollectiveMainloopBwdSm80ILi2ELi2EN4cute5tupleIJNS5_1CILi128EEES8_NS7_ILi64EEEEEENS_6half_tEfNS_4arch4Sm80ELb0ELb0ELb1ELb0ELb0ELb0ELb0ELb0ELi2ELi4ELi4ELi4ELb0EEENS1_24CollectiveEpilogueBwdGQAISA_fSD_Li256ELb0ELb0EEENS1_19SingleTileSchedulerILb0ELb0ELb0ELi128EEEEEEEEEvNT_6ParamsE$_ZN4cute3eso3ESOILb0ELb0EJiiEEC2ERKiS4_) ;  /* 0xfffe6c7000007944 */ /* 0x020fea0003c3ffff */
        /* <DEDUP_REMOVED lines=31> */
[----:B------:R-:W-:Y:S01]  /*1f070*/  IADD3 R4, R60, 0x44, RZ ;  /* 0x000000443c047810 */ /* 0x000fe20007ffe0ff */
        /* <DEDUP_REMOVED lines=16> */
[----:B--2---:R-:W-:Y:S05]  /*1f180*/  CALL.REL.NOINC `($_ZN7cutlass13device_kernelIN5flash19enable_sm80_to_sm89INS1_16FlashAttnBwdSm80INS1_25CollectiveMainloopBwdSm80ILi2ELi2EN4cute5tupleIJNS5_1CILi128EEES8_NS7_ILi64EEEEEENS_6half_tEfNS_4arch4Sm80ELb0ELb0ELb1ELb0ELb0ELb0ELb0ELb0ELi2ELi4ELi4ELi4ELb0EEENS1_24CollectiveEpilogueBwdGQAISA_fSD_Li256ELb0ELb0EEENS1_19SingleTileSchedulerILb0ELb0ELb0ELi128EEEEEEEEEvNT_6ParamsE$_ZN4cute3eso3ESOILb1ELb0EJNS_6LayoutINS_5tupleIJNS3_IJNS_1CILi1EEENS4_ILi2EEEEEES6_NS4_ILi8EEEEEENS3_IJNS3_IJS5_S5_EEES6_NS4_ILi4EEEEEEEENS_10ViewEngineIPKN7cutlass5ArrayIfLi2ELb1EEEEEEEC2ERKSD_RKSK_) ;  /* 0xfffe7b3000007944 */ /* 0x004fea0003c3ffff */
[----:B------:R2:W5:Y:S01]  /*1f190*/  LDL.64 R20, [R8] ;  /* 0x0000000008147983 */ /* 0x0005620000100a00 */
[----:B------:R-:W-:Y:S01]  /*1f1a0*/  IMAD.MOV.U32 R16, RZ, RZ, R6 ;  /* 0x000000ffff107224 */ /* 0x000fe200078e0006 */
[----:B-1----:R-:W-:Y:S02]  /*1f1b0*/  MOV R3, R5 ;  /* 0x0000000500037202 */ /* 0x002fe40000000f00 */
[----:B------:R-:W-:Y:S02]  /*1f1c0*/  MOV R14, 0x1f1e0 ;  /* 0x0001f1e0000e7802 */ /* 0x000fe40000000f00 */
[----:B--2--5:R-:W-:Y:S05]  /*1f1d0*/  CALL.REL.NOINC `($_ZN7cutlass13device_kernelIN5flash19enable_sm80_to_sm89INS1_16FlashAttnBwdSm80INS1_25CollectiveMainloopBwdSm80ILi2ELi2EN4cute5tupleIJNS5_1CILi128EEES8_NS7_ILi64EEEEEENS_6half_tEfNS_4arch4Sm80ELb0ELb0ELb1ELb0ELb0ELb0ELb0ELb0ELi2ELi4ELi4ELi4ELb0EEENS1_24CollectiveEpilogueBwdGQAISA_fSD_Li256ELb0ELb0EEENS1_19SingleTileSchedulerILb0ELb0ELb0ELi128EEEEEEEEEvNT_6ParamsE$_ZN4cute3eso3ESOILb1ELb0EJNS_6LayoutINS_5tupleIJNS3_IJNS_1CILi1EEENS4_ILi2EEEEEES6_NS4_ILi8EEEEEENS3_IJNS3_IJS5_S5_EEES6_NS4_ILi4EEEEEEEENS_10ViewEngineIPN7cutlass5ArrayINSF_6half_tELi2ELb0EEEEEEEC2ERKSD_RKSK_) ;  /* 0xfffe7b3000007944 */ /* 0x024fea0003c3ffff */
[----:B------:R-:W-:Y:S01]  /*1f1e0*/  ULDC.64 UR4, c[0x0][0x118] ;  /* 0x0000460000047ab9 */ /* 0x000fe20000000a00 */
[----:B-1----:R1:W5:Y:S04]  /*1f1f0*/  LDL.64 R16, [R8] ;  /* 0x0000000008107983 */ /* 0x0023680000100a00 */
[----:B------:R1:W5:Y:S01]  /*1f200*/  LD.E.64 R2, [R20.64] ;  /* 0x0000000414027980 */ /* 0x000362000c101b00 */
[----:B------:R-:W-:-:S03]  /*1f210*/  MOV R14, 0x1f230 ;  /* 0x0001f230000e7802 */ /* 0x000fc60000000f00 */
[----:B-1---5:R-:W-:Y:S05]  /*1f220*/  CALL.REL.NOINC `($_ZN7cutlass13device_kernelIN5flash19enable_sm80_to_sm89INS1_16FlashAttnBwdSm80INS1_25CollectiveMainloopBwdSm80ILi2ELi2EN4cute5tupleIJNS5_1CILi128EEES8_NS7_ILi64EEEEEENS_6half_tEfNS_4arch4Sm80ELb0ELb0ELb1ELb0ELb0ELb0ELb0ELb0ELi2ELi4ELi4ELi4ELb0EEENS1_24CollectiveEpilogueBwdGQAISA_fSD_Li256ELb0ELb0EEENS1_19SingleTileSchedulerILb0ELb0ELb0ELi128EEEEEEEEEvNT_6ParamsE$_ZN73_INTERNAL_e48e4f46_37_flash_bwd_hdim64_fp16_softcap_sm80_cu_3fbc093a_281817__float22half2_rnE6float2) ;  /* 0xfffe902000007944 */ /* 0x022fea0003c3ffff */
[----:B------:R-:W-:Y:S02]  /*1f230*/  MOV R14, 0x1f250 ;  /* 0x0001f250000e7802 */ /* 0x000fe40000000f00 */
[----:B-1----:R-:W-:Y:S05]  /*1f240*/  CALL.REL.NOINC `($_ZN7cutlass13device_kernelIN5flash19enable_sm80_to_sm89INS1_16FlashAttnBwdSm80INS1_25CollectiveMainloopBwdSm80ILi2ELi2EN4cute5tupleIJNS5_1CILi128EEES8_NS7_ILi64EEEEEENS_6half_tEfNS_4arch4Sm80ELb0ELb0ELb1ELb0ELb0ELb0ELb0ELb0ELi2ELi4ELi4ELi4ELb0EEENS1_24CollectiveEpilogueBwdGQAISA_fSD_Li256ELb0ELb0EEENS1_19SingleTileSchedulerILb0ELb0ELb0ELi128EEEEEEEEEvNT_6ParamsE$_ZN7__half2aSEOKS_) ;  /* 0xfffe905000007944 */ /* 0x002fea0003c3ffff */
[----:B------:R-:W2:Y:S01]  /*1f250*/  LDL R15, [R1+0x770] ;  /* 0x00077000010f7983 */ /* 0x000ea20000100800 */
[----:B------:R-:W-:Y:S01]  /*1f260*/  ULDC.64 UR4, c[0x0][0x118] ;  /* 0x0000460000047ab9 */ /* 0x000fe20000000a00 */
[----:B------:R-:W-:-:S02]  /*1f270*/  MOV R14, 0x1f2b0 ;  /* 0x0001f2b0000e7802 */ /* 0x000fc40000000f00 */
[----:B--2---:R2:W-:Y:S04]  /*1f280*/  ST.E [R16.64], R15 ;  /* 0x0000000f10007985 */ /* 0x0045e8000c101904 */
[----:B-1----:R2:W5:Y:S02]  /*1f290*/  LD.E.64 R2, [R20.64+0x8] ;  /* 0x0000080414027980 */ /* 0x002564000c101b00 */
[----:B--2--5:R-:W-:Y:S05]  /*1f2a0*/  CALL.REL.NOINC `($_ZN7cutlass13device_kernelIN5flash19enable_sm80_to_sm89INS1_16FlashAttnBwdSm80INS1_25CollectiveMainloopBwdSm80ILi2ELi2EN4cute5tupleIJNS5_1CILi128EEES8_NS7_ILi64EEEEEENS_6half_tEfNS_4arch4Sm80ELb0ELb0ELb1ELb0ELb0ELb0ELb0ELb0ELi2ELi4ELi4ELi4ELb0EEENS1_24CollectiveEpilogueBwdGQAISA_fSD_Li256ELb0ELb0EEENS1_19SingleTileSchedulerILb0ELb0ELb0ELi128EEEEEEEEEvNT_6ParamsE$_ZN73_INTERNAL_e48e4f46_37_flash_bwd_hdim64_fp16_softcap_sm80_cu_3fbc093a_281817__float22half2_rnE6float2) ;  /* 0xfffe8fa000007944 */ /* 0x024fea0003c3ffff */
[----:B------:R-:W-:Y:S02]  /*1f2b0*/  MOV R14, 0x1f2d0 ;  /* 0x0001f2d0000e7802 */ /* 0x000fe40000000f00 */
[----:B-1----:R-:W-:Y:S05]  /*1f2c0*/  CALL.REL.NOINC `($_ZN7cutlass13device_kernelIN5flash19enable_sm80_to_sm89INS1_16FlashAttnBwdSm80INS1_25CollectiveMainloopBwdSm80ILi2ELi2EN4cute5tupleIJNS5_1CILi128EEES8_NS7_ILi64EEEEEENS_6half_tEfNS_4arch4Sm80ELb0ELb0ELb1ELb0ELb0ELb0ELb0ELb0ELi2ELi4ELi4ELi4ELb0EEENS1_24CollectiveEpilogueBwdGQAISA_fSD_Li256ELb0ELb0EEENS1_19SingleTileSchedulerILb0ELb0ELb0ELi128EEEEEEEEEvNT_6ParamsE$_ZN7__half2aSEOKS_) ;  /* 0xfffe8fd000007944 */ /* 0x002fea0003c3ffff */
[----:B------:R-:W2:Y:S01]  /*1f2d0*/  LDL R15, [R1+0x770] ;  /* 0x00077000010f7983 */ /* 0x000ea20000100800 */
[----:B------:R-:W-:Y:S01]  /*1f2e0*/  ULDC.64 UR4, c[0x0][0x118] ;  /* 0x0000460000047ab9 */ /* 0x000fe20000000a00 */
[----:B------:R-:W-:Y:S02]  /*1f2f0*/  MOV R14, 0x1f330 ;  /* 0x0001f330000e7802 */ /* 0x000fe40000000f00 */
[----:B--2---:R2:W-:Y:S04]  /*1f300*/  ST.E [R16.64+0x4], R15 ;  /* 0x0000040f10007985 */ /* 0x0045e8000c101904 */
[----:B-1----:R2:W5:Y:S02]  /*1f310*/  LD.E.64 R2, [R20.64+0x10] ;  /* 0x0000100414027980 */ /* 0x002564000c101b00 */
[----:B--2--5:R-:W-:Y:S05]  /*1f320*/  CALL.REL.NOINC `($_ZN7cutlass13device_kernelIN5flash19enable_sm80_to_sm89INS1_16FlashAttnBwdSm80INS1_25CollectiveMainloopBwdSm80ILi2ELi2EN4cute5tupleIJNS5_1CILi128EEES8_NS7_ILi64EEEEEENS_6half_tEfNS_4arch4Sm80ELb0ELb0ELb1ELb0ELb0ELb0ELb0ELb0ELi2ELi4ELi4ELi4ELb0EEENS1_24CollectiveEpilogueBwdGQAISA_fSD_Li256ELb0ELb0EEENS1_19SingleTileSchedulerILb0ELb0ELb0ELi128EEEEEEEEEvNT_6ParamsE$_ZN73_INTERNAL_e48e4f46_37_flash_bwd_hdim64_fp16_softcap_sm80_cu_3fbc093a_281817__float22half2_rnE6float2) ;  /* 0xfffe8f2000007944 */ /* 0x024fea0003c3ffff */
[----:B------:R-:W-:Y:S02]  /*1f330*/  MOV R14, 0x1f350 ;  /* 0x0001f350000e7802 */ /* 0x000fe40000000f00 */
[----:B-1----:R-:W-:Y:S05]  /*1f340*/  CALL.REL.NOINC `($_ZN7cutlass13device_kernelIN5flash19enable_sm80_to_sm89INS1_16FlashAttnBwdSm80INS1_25CollectiveMainloopBwdSm80ILi2ELi2EN4cute5tupleIJNS5_1CILi128EEES8_NS7_ILi64EEEEEENS_6half_tEfNS_4arch4Sm80ELb0ELb0ELb1ELb0ELb0ELb0ELb0ELb0ELi2ELi4ELi4ELi4ELb0EEENS1_24CollectiveEpilogueBwdGQAISA_fSD_Li256ELb0ELb0EEENS1_19SingleTileSchedulerILb0ELb0ELb0ELi128EEEEEEEEEvNT_6ParamsE$_ZN7__half2aSEOKS_) ;  /* 0xfffe8f5000007944 */ /* 0x002fea0003c3ffff */
[----:B------:R-:W2:Y:S01]  /*1f350*/  LDL R15, [R1+0x770] ;  /* 0x00077000010f7983 */ /* 0x000ea20000100800 */
[----:B------:R-:W-:Y:S01]  /*1f360*/  ULDC.64 UR4, c[0x0][0x118] ;  /* 0x0000460000047ab9 */ /* 0x000fe20000000a00 */
[----:B------:R-:W-:-:S02]  /*1f370*/  MOV R14, 0x1f3b0 ;  /* 0x0001f3b0000e7802 */ /* 0x000fc40000000f00 */
[----:B--2---:R2:W-:Y:S04]  /*1f380*/  ST.E [R16.64+0x8], R15 ;  /* 0x0000080f10007985 */ /* 0x0045e8000c101904 */
        /* <DEDUP_REMOVED lines=228> */
[----:B-1----:R-:W2:Y:S01]  /*201d0*/  LDL R3, [R1+0x770] ;  /* 0x0007700001037983 */ /* 0x002ea20000100800 */
[----:B------:R-:W-:Y:S01]  /*201e0*/  ULDC.64 UR4, c[0x0][0x118] ;  /* 0x0000460000047ab9 */ /* 0x000fe20000000a00 */
[----:B------:R-:W-:Y:S02]  /*201f0*/  MOV R2, R6 ;  /* 0x0000000600027202 */ /* 0x000fe40000000f00 */
[----:B------:R-:W-:Y:S01]  /*20200*/  MOV R6, 0x20230 ;  /* 0x0002023000067802 */ /* 0x000fe20000000f00 */
[----:B--2---:R1:W-:Y:S04]  /*20210*/  ST.E [R16.64+0x7c], R3 ;  /* 0x00007c0310007985 */ /* 0x0043e8000c101904 */
[----:B-1----:R-:W-:Y:S05]  /*20220*/  CALL.REL.NOINC `($_ZN7cutlass13device_kernelIN5flash19enable_sm80_to_sm89INS1_16FlashAttnBwdSm80INS1_25CollectiveMainloopBwdSm80ILi2ELi2EN4cute5tupleIJNS5_1CILi128EEES8_NS7_ILi64EEEEEENS_6half_tEfNS_4arch4Sm80ELb0ELb0ELb1ELb0ELb0ELb0ELb0ELb0ELi2ELi4ELi4ELi4ELb0EEENS1_24CollectiveEpilogueBwdGQAISA_fSD_Li256ELb0ELb0EEENS1_19SingleTileSchedulerILb0ELb0ELb0ELi128EEEEEEEEEvNT_6ParamsE$_ZN4cute3eso3ESOILb1ELb0EJNS_6LayoutINS_5tupleIJNS3_IJNS_1CILi1EEENS3_IJNS4_ILi4EEENS4_ILi2EEEEEEEEES7_S6_EEENS3_IJNS3_IJNS4_ILi0EEENS3_IJS5_NS4_ILi8EEEEEEEEES6_NS4_ILi16EEEEEEEENS_10ViewEngineIPN7cutlass6half_tEEEEEC2ERKSH_RKSM_) ;  /* 0xfffe69d000007944 */ /* 0x002fea0003c3ffff */
[----:B------:R2:W5:Y:S04]  /*20230*/  LDL.64 R16, [R63+0xb8] ;  /* 0x0000b8003f107983 */ /* 0x0005680000100a00 */
[----:B-1----:R2:W5:Y:S01]  /*20240*/  LDL.64 R2, [R8] ;  /* 0x0000000008027983 */ /* 0x0025620000100a00 */
[----:B------:R-:W-:-:S03]  /*20250*/  MOV R6, 0x20270 ;  /* 0x0002027000067802 */ /* 0x000fc60000000f00 */
[----:B--2--5:R-:W-:Y:S05]  /*20260*/  CALL.REL.NOINC `($_ZN7cutlass13device_kernelIN5flash19enable_sm80_to_sm89INS1_16FlashAttnBwdSm80INS1_25CollectiveMainloopBwdSm80ILi2ELi2EN4cute5tupleIJNS5_1CILi128EEES8_NS7_ILi64EEEEEENS_6half_tEfNS_4arch4Sm80ELb0ELb0ELb1ELb0ELb0ELb0ELb0ELb0ELi2ELi4ELi4ELi4ELb0EEENS1_24CollectiveEpilogueBwdGQAISA_fSD_Li256ELb0ELb0EEENS1_19SingleTileSchedulerILb0ELb0ELb0ELi128EEEEEEEEEvNT_6ParamsE$_ZN4cute3eso3ESOILb1ELb0EJNS_6LayoutINS_5tupleIJNS3_IJNS_1CILi1EEENS3_IJNS4_ILi2EEES6_EEEEEES6_NS4_ILi4EEEEEENS3_IJNS3_IJNS4_ILi0EEENS3_IJS5_S9_EEEEEES6_NS4_ILi8EEEEEEEENS_10ViewEngineIPjEEEEC2ERKSG_RKSJ_) ;  /* 0xfffe694000007944 */ /* 0x024fea0003c3ffff */
[----:B------:R-:W-:Y:S01]  /*20270*/  ULDC.64 UR4, c[0x0][0x118] ;  /* 0x0000460000047ab9 */ /* 0x000fe20000000a00 */
[----:B------:R2:W5:Y:S04]  /*20280*/  LDL.64 R14, [R8] ;  /* 0x00000000080e7983 */ /* 0x0005680000100a00 */
[----:B------:R-:W3:Y:S04]  /*20290*/  LD.E R18, [R16.64] ;  /* 0x0000000410127980 */ /* 0x000ee8000c101900 */
[----:B------:R-:W4:Y:S01]  /*202a0*/  LD.E R6, [R16.64+0x4] ;  /* 0x0000040410067980 */ /* 0x000f22000c101900 */
[----:B-1----:R-:W-:-:S03]  /*202b0*/  MOV R2, 0x202f0 ;  /* 0x000202f000027802 */ /* 0x002fc60000000f00 */
[----:B---3--:R2:W-:Y:S04]  /*202c0*/  STL [R1+0x794], R18 ;  /* 0x0007941201007387 */ /* 0x0085e80000100800 */
[----:B----4-:R2:W-:Y:S02]  /*202d0*/  STL [R1+0x798], R6 ;  /* 0x0007980601007387 */ /* 0x0105e40000100800 */
[----:B--2--5:R-:W-:Y:S05]  /*202e0*/  CALL.REL.NOINC `($_ZN7cutlass13device_kernelIN5flash19enable_sm80_to_sm89INS1_16FlashAttnBwdSm80INS1_25CollectiveMainloopBwdSm80ILi2ELi2EN4cute5tupleIJNS5_1CILi128EEES8_NS7_ILi64EEEEEENS_6half_tEfNS_4arch4Sm80ELb0ELb0ELb1ELb0ELb0ELb0ELb0ELb0ELi2ELi4ELi4ELi4ELb0EEENS1_24CollectiveEpilogueBwdGQAISA_fSD_Li256ELb0ELb0EEENS1_19SingleTileSchedulerILb0ELb0ELb0ELi128EEEEEEEEEvNT_6ParamsE$_ZZN4cute6upcastILi2ENS_5tupleIJNS1_IJNS_1CILi1EEENS1_IJNS2_ILi2EEES4_S4_EEEEEES4_NS1_IJS4_S4_EEEEEENS1_IJNS1_IJNS2_ILi0EEENS1_IJS3_NS2_ILi512EEEiEEEEEENS2_ILi4096EEENS1_IJiNS2_ILi8192EEEEEEEEEEEDaRKT0_RKT1_ENKUlRKT_RKT0_E_clIS6_SC_EEDaSP_SS_) ;  /* 0xfffe8aa000007944 */ /* 0x024fea0003c3ffff */
[----:B------:R1:W5:Y:S01]  /*202f0*/  LDL R2, [R1+0x798] ;  /* 0x0007980001027983 */ /* 0x0003620000100800 */
[----:B------:R-:W-:-:S03]  /*20300*/  MOV R6, 0x20320 ;  /* 0x0002032000067802 */ /* 0x000fc60000000f00 */
[----:B-1---5:R-:W-:Y:S05]  /*20310*/  CALL.REL.NOINC `($_ZN7cutlass13device_kernelIN5flash19enable_sm80_to_sm89INS1_16FlashAttnBwdSm80INS1_25CollectiveMainloopBwdSm80ILi2ELi2EN4cute5tupleIJNS5_1CILi128EEES8_NS7_ILi64EEEEEENS_6half_tEfNS_4arch4Sm80ELb0ELb0ELb1ELb0ELb0ELb0ELb0ELb0ELi2ELi4ELi4ELi4ELb0EEENS1_24CollectiveEpilogueBwdGQAISA_fSD_Li256ELb0ELb0EEENS1_19SingleTileSchedulerILb0ELb0ELb0ELi128EEEEEEEEEvNT_6ParamsE$_ZZN4cute6upcastILi2ENS_5tupleIJNS1_IJNS_1CILi1EEENS1_IJNS2_ILi2EEES4_S4_EEEEEES4_NS1_IJS4_S4_EEEEEENS1_IJNS1_IJNS2_ILi0EEENS1_IJS3_NS2_ILi512EEEiEEEEEENS2_ILi4096EEENS1_IJiNS2_ILi8192EEEEEEEEEEEDaRKT0_RKT1_ENKUlRKT_RKT0_E_clIS7_SF_EEDaSP_SS_) ;  /* 0xfffe8ad000007944 */ /* 0x022fea0003c3ffff */
[----:B------:R1:W-:Y:S01]  /*20320*/  STL [R1+0x750], R2 ;  /* 0x0007500201007387 */ /* 0x0003e20000100800 */
[----:B------:R-:W-:-:S03]  /*20330*/  MOV R6, 0x20350 ;  /* 0x0002035000067802 */ /* 0x000fc60000000f00 */
[----:B-1----:R-:W-:Y:S05]  /*20340*/  CALL.REL.NOINC `($_ZN7cutlass13device_kernelIN5flash19enable_sm80_to_sm89INS1_16FlashAttnBwdSm80INS1_25CollectiveMainloopBwdSm80ILi2ELi2EN4cute5tupleIJNS5_1CILi128EEES8_NS7_ILi64EEEEEENS_6half_tEfNS_4arch4Sm80ELb0ELb0ELb1ELb0ELb0ELb0ELb0ELb0ELi2ELi4ELi4ELi4ELb0EEENS1_24CollectiveEpilogueBwdGQAISA_fSD_Li256ELb0ELb0EEENS1_19SingleTileSchedulerILb0ELb0ELb0ELi128EEEEEEEEEvNT_6ParamsE$_ZN4cute3eso3ESOILb0ELb0EJNS_5tupleIJNS_1CILi0EEENS2_IJNS3_ILi1EEENS3_ILi256EEEiEEEEEENS3_ILi2048EEENS2_IJiNS3_ILi4096EEEEEEEEC2ERKS8_RKS9_RKSB_) ;  /* 0xfffe4bc000007944 */ /* 0x002fea0003c3ffff */
[----:B------:R2:W5:Y:S04]  /*20350*/  LDL R5, [R8] ;  /* 0x0000000008057983 */ /* 0x0005680000100800 */
[----:B-1----:R2:W5:Y:S01]  /*20360*/  LDL R3, [R8+0x4] ;  /* 0x0000040008037983 */ /* 0x0025620000100800 */
[----:B------:R-:W-:-:S03]  /*20370*/  MOV R6, 0x20390 ;  /* 0x0002039000067802 */ /* 0x000fc60000000f00 */
[----:B--2--5:R-:W-:Y:S05]  /*20380*/  CALL.REL.NOINC `($_ZN7cutlass13device_kernelIN5flash19enable_sm80_to_sm89INS1_16FlashAttnBwdSm80INS1_25CollectiveMainloopBwdSm80ILi2ELi2EN4cute5tupleIJNS5_1CILi128EEES8_NS7_ILi64EEEEEENS_6half_tEfNS_4arch4Sm80ELb0ELb0ELb1ELb0ELb0ELb0ELb0ELb0ELi2ELi4ELi4ELi4ELb0EEENS1_24CollectiveEpilogueBwdGQAISA_fSD_Li256ELb0ELb0EEENS1_19SingleTileSchedulerILb0ELb0ELb0ELi128EEEEEEEEEvNT_6ParamsE$_ZN4cute5tupleIJNS0_IJNS0_IJNS_1CILi1EEENS0_IJS2_NS1_ILi2EEES3_EEEEEES3_NS0_IJS3_S3_EEEEEENS0_IJNS0_IJNS1_ILi0EEENS0_IJS2_NS1_ILi256EEEiEEEEEENS1_ILi2048EEENS0_IJiNS1_ILi4096EEEEEEEEEEEC2ERKS7_RKSF_) ;  /* 0xfffe784000007944 */ /* 0x024fea0003c3ffff */
[----:B------:R2:W5:Y:S04]  /*20390*/  LDL R6, [R8] ;  /* 0x0000000008067983 */ /* 0x0005680000100800 */
[----:B-1----:R2:W5:Y:S01]  /*203a0*/  LDL R5, [R8+0x4] ;  /* 0x0000040008057983 */ /* 0x0025620000100800 */
[----:B------:R-:W-:-:S03]  /*203b0*/  MOV R2, 0x203d0 ;  /* 0x000203d000027802 */ /* 0x000fc60000000f00 */
[----:B--2--5:R-:W-:Y:S05]  /*203c0*/  CALL.REL.NOINC `($_ZN7cutlass13device_kernelIN5flash19enable_sm80_to_sm89INS1_16FlashAttnBwdSm80INS1_25CollectiveMainloopBwdSm80ILi2ELi2EN4cute5tupleIJNS5_1CILi128EEES8_NS7_ILi64EEEEEENS_6half_tEfNS_4arch4Sm80ELb0ELb0ELb1ELb0ELb0ELb0ELb0ELb0ELi2ELi4ELi4ELi4ELb0EEENS1_24CollectiveEpilogueBwdGQAISA_fSD_Li256ELb0ELb0EEENS1_19SingleTileSchedulerILb0ELb0ELb0ELi128EEEEEEEEEvNT_6ParamsE$_ZZN4cute7flattenINS_5tupleIJNS1_IJNS_1CILi0EEENS1_IJNS2_ILi1EEENS2_ILi512EEEiEEEEEENS2_ILi4096EEENS1_IJiNS2_ILi8192EEEEEEEEEEEDaRKT_ENKUlRKT_E_clIS7_EEDaSH_) ;  /* 0xfffe8a7000007944 */ /* 0x024fea0003c3ffff */
[----:B------:R-:W-:Y:S02]  /*203d0*/  MOV R2, 0x203f0 ;  /* 0x000203f000027802 */ /* 0x000fe40000000f00 */
[----:B------:R-:W-:Y:S05]  /*203e0*/  CALL.REL.NOINC `($_ZN7cutlass13device_kernelIN5flash19enable_sm80_to_sm89INS1_16FlashAttnBwdSm80INS1_25CollectiveMainloopBwdSm80ILi2ELi2EN4cute5tupleIJNS5_1CILi128EEES8_NS7_ILi64EEEEEENS_6half_tEfNS_4arch4Sm80ELb0ELb0ELb1ELb0ELb0ELb0ELb0ELb0ELi2ELi4ELi4ELi4ELb0EEENS1_24CollectiveEpilogueBwdGQAISA_fSD_Li256ELb0ELb0EEENS1_19SingleTileSchedulerILb0ELb0ELb0ELi128EEEEEEEEEvNT_6ParamsE$_ZZN4cute7flattenINS_5tupleIJNS1_IJNS_1CILi0EEENS1_IJNS2_ILi1EEENS2_ILi512EEEiEEEEEENS2_ILi4096EEENS1_IJiNS2_ILi8192EEEEEEEEEEEDaRKT_ENKUlRKT_E_clISA_EEDaSH_) ;  /* 0xfffe8a7000007944 */ /* 0x000fea0003c3ffff */
[----:B------:R-:W-:Y:S02]  /*203f0*/  MOV R2, 0x20410 ;  /* 0x0002041000027802 */ /* 0x000fe40000000f00 */
[----:B------:R-:W-:Y:S05]  /*20400*/  CALL.REL.NOINC `($_ZN7cutlass13device_kernelIN5flash19enable_sm80_to_sm89INS1_16FlashAttnBwdSm80INS1_25CollectiveMainloopBwdSm80ILi2ELi2EN4cute5tupleIJNS5_1CILi128EEES8_NS7_ILi64EEEEEENS_6half_tEfNS_4arch4Sm80ELb0ELb0ELb1ELb0ELb0ELb0ELb0ELb0ELi2ELi4ELi4ELi4ELb0EEENS1_24CollectiveEpilogueBwdGQAISA_fSD_Li256ELb0ELb0EEENS1_19SingleTileSchedulerILb0ELb0ELb0ELi128EEEEEEEEEvNT_6ParamsE$_ZZN4cute12filter_tupleINS_5tupleIJNS1_IJNS_1CILi0EEENS1_IJNS2_ILi1EEENS2_ILi512EEEiEEEEEENS2_ILi4096EEENS1_IJiNS2_ILi8192EEEEEEEEEZNS_7flattenISB_EEDaRKT_EUlRKT_E_EEDaSF_OT0_ENKUlDpSI_E_clIJNS1_IJS3_S4_S5_iEEENS1_IJS8_EEESA_EEEDaSM_) ;  /* 0xfffe7f2000007944 */ /* 0x000fea0003c3ffff */
[----:B------:R-:W-:Y:S02]  /*20410*/  ULDC.64 UR4, c[0x0][0x118] ;  /* 0x0000460000047ab9 */ /* 0x000fe40000000a00 */
[----:B------:R1:W5:Y:S01]  /*20420*/  LD.E.64 R2, [R16.64+0x8] ;  /* 0x0000080410027980 */ /* 0x000362000c101b00 */
[----:B------:R-:W-:-:S02]  /*20430*/  MOV R38, R72 ;  /* 0x0000004800267202 */ /* 0x000fc40000000f00 */
[----:B------:R-:W-:Y:S02]  /*20440*/  MOV R46, 0x20460 ;  /* 0x00020460002e7802 */ /* 0x000fe40000000f00 */
[----:B-1---5:R-:W-:Y:S05]  /*20450*/  CALL.REL.NOINC `($_ZN7cutlass13device_kernelIN5flash19enable_sm80_to_sm89INS1_16FlashAttnBwdSm80INS1_25CollectiveMainloopBwdSm80ILi2ELi2EN4cute5tupleIJNS5_1CILi128EEES8_NS7_ILi64EEEEEENS_6half_tEfNS_4arch4Sm80ELb0ELb0ELb1ELb0ELb0ELb0ELb0ELb0ELi2ELi4ELi4ELi4ELb0EEENS1_24CollectiveEpilogueBwdGQAISA_fSD_Li256ELb0ELb0EEENS1_19SingleTileSchedulerILb0ELb0ELb0ELi128EEEEEEEEEvNT_6ParamsE$_ZN4cute8smem_ptrIPN7cutlass6half_tEECI1NS_12iter_adaptorIS3_S4_EEES3_) ;  /* 0xfffe7ce000007944 */ /* 0x022fea0003c3ffff */
[----:B-1----:R1:W5:Y:S01]  /*20460*/  LDL.64 R2, [R8] ;  /* 0x0000000008027983 */ /* 0x0023620000100a00 */
[----:B------:R-:W-:-:S03]  /*20470*/  MOV R18, 0x20490 ;  /* 0x0002049000127802 */ /* 0x000fc60000000f00 */
[----:B-1---5:R-:W-:Y:S05]  /*20480*/  CALL.REL.NOINC `($_ZN7cutlass13device_kernelIN5flash19enable_sm80_to_sm89INS1_16FlashAttnBwdSm80INS1_25CollectiveMainloopBwdSm80ILi2ELi2EN4cute5tupleIJNS5_1CILi128EEES8_NS7_ILi64EEEEEENS_6half_tEfNS_4arch4Sm80ELb0ELb0ELb1ELb0ELb0ELb0ELb0ELb0ELi2ELi4ELi4ELi4ELb0EEENS1_24CollectiveEpilogueBwdGQAISA_fSD_Li256ELb0ELb0EEENS1_19SingleTileSchedulerILb0ELb0ELb0ELi128EEEEEEEEEvNT_6ParamsE$_ZN4cute8smem_ptrIPjECI1NS_12iter_adaptorIS1_S2_EEES1_) ;  /* 0xfffe7d7000007944 */ /* 0x022fea0003c3ffff */
[----:B-1----:R-:W2:Y:S01]  /*20490*/  LDL.64 R16, [R8] ;  /* 0x0000000008107983 */ /* 0x002ea20000100a00 */
[----:B------:R-:W-:Y:S01]  /*204a0*/  IMAD.MOV.U32 R2, RZ, RZ, R6 ;  /* 0x000000ffff027224 */ /* 0x000fe200078e0006 */
[----:B------:R-:W-:Y:S02]  /*204b0*/  MOV R3, R5 ;  /* 0x0000000500037202 */ /* 0x000fe40000000f00 */
[----:B------:R-:W-:Y:S01]  /*204c0*/  MOV R6, 0x204f0 ;  /* 0x000204f000067802 */ /* 0x000fe20000000f00 */
[----:B--2---:R1:W-:Y:S04]  /*204d0*/  STL.64 [R1+0x750], R16 ;  /* 0x0007501001007387 */ /* 0x0043e80000100a00 */
[----:B-1----:R-:W-:Y:S05]  /*204e0*/  CALL.REL.NOINC `($_ZN7cutlass13device_kernelIN5flash19enable_sm80_to_sm89INS1_16FlashAttnBwdSm80INS1_25CollectiveMainloopBwdSm80ILi2ELi2EN4cute5tupleIJNS5_1CILi128EEES8_NS7_ILi64EEEEEENS_6half_tEfNS_4arch4Sm80ELb0ELb0ELb1ELb0ELb0ELb0ELb0ELb0ELi2ELi4ELi4ELi4ELb0EEENS1_24CollectiveEpilogueBwdGQAISA_fSD_Li256ELb0ELb0EEENS1_19SingleTileSchedulerILb0ELb0ELb0ELi128EEEEEEEEEvNT_6ParamsE$_ZN4cute3eso3ESOILb0ELb0EJNS_6LayoutINS_5tupleIJNS3_IJNS_1CILi1EEENS3_IJS5_NS4_ILi2EEES6_EEEEEES6_NS3_IJS6_S6_EEEEEENS3_IJNS3_IJNS4_ILi0EEENS3_IJS5_NS4_ILi256EEEiEEEEEENS4_ILi2048EEENS3_IJiNS4_ILi4096EEEEEEEEEEENS_10ViewEngineINS_8smem_ptrIPjEEEEEEC2ERKSJ_RKSO_) ;  /* 0xfffe4d6000007944 */ /* 0x002fea0003c3ffff */
        /* <DEDUP_REMOVED lines=12> */
[----:B------:R-:W5:Y:S04]  /*205b0*/  LD.E R5, [R14.64+0x8] ;  /* 0x000008040e057980 */ /* 0x000f68000c101900 */
[----:B-----5:R-:W-:Y:S04]  /*205c0*/  ST.E [R22.64+0x2000], R5 ;  /* 0x0020000516007985 */ /* 0x020fe8000c101904 */
[----:B------:R-:W5:Y:S04]  /*205d0*/  LD.E R35, [R14.64+0xc] ;  /* 0x00000c040e237980 */ /* 0x000f68000c101900 */
[----:B-----5:R5:W-:Y:S04]  /*205e0*/  ST.E [R22.64+0x2400], R35 ;  /* 0x0024002316007985 */ /* 0x020be8000c101904 */
        /* <DEDUP_REMOVED lines=8> */
[----:B-----5:R-:W-:-:S03]  /*20670*/  IADD3 R35, R2, R3, RZ ;  /* 0x0000000302237210 */ /* 0x020fc60007ffe0ff */
[----:B----4-:R4:W-:Y:S04]  /*20680*/  ST.E [R16.64+0x400], R31 ;  /* 0x0004001f10007985 */ /* 0x0109e8000c101904 */
[----:B------:R-:W5:Y:S01]  /*20690*/  LD.E R5, [R14.64+0x30] ;  /* 0x000030040e057980 */ /* 0x000f62000c101900 */
[----:B------:R-:W-:-:S05]  /*206a0*/  IMAD.WIDE R34, R35, 0x4, R22 ;  /* 0x0000000423227825 */ /* 0x000fca00078e0216 */
[----:B-----5:R-:W-:Y:S04]  /*206b0*/  ST.E [R34.64], R5 ;  /* 0x0000000522007985 */ /* 0x020fe8000c101904 */
[----:B-1----:R-:W5:Y:S04]  /*206c0*/  LD.E R29, [R14.64+0x34] ;  /* 0x000034040e1d7980 */ /* 0x002f68000c101900 */
[----:B-----5:R1:W-:Y:S04]  /*206d0*/  ST.E [R34.64+0x400], R29 ;  /* 0x0004001d22007985 */ /* 0x0203e8000c101904 */
[----:B--2---:R-:W2:Y:S04]  /*206e0*/  LD.E R25, [R14.64+0x28] ;  /* 0x000028040e197980 */ /* 0x004ea8000c101900 */
[----:B--2---:R2:W-:Y:S04]  /*206f0*/  ST.E [R16.64+0x2000], R25 ;  /* 0x0020001910007985 */ /* 0x0045e8000c101904 */
[----:B------:R-:W5:Y:S04]  /*20700*/  LD.E R37, [R14.64+0x2c] ;  /* 0x00002c040e257980 */ /* 0x000f68000c101900 */
[----:B-----5:R-:W-:Y:S04]  /*20710*/  ST.E [R16.64+0x2400], R37 ;  /* 0x0024002510007985 */ /* 0x020fe8000c101904 */
[----:B------:R-:W5:Y:S04]  /*20720*/  LD.E R3, [R14.64+0x38] ;  /* 0x000038040e037980 */ /* 0x000f68000c101900 */
[----:B-----5:R5:W-:Y:S04]  /*20730*/  ST.E [R34.64+0x2000], R3 ;  /* 0x0020000322007985 */ /* 0x020be8000c101904 */
[----:B---3--:R-:W3:Y:S04]  /*20740*/  LD.E R33, [R14.64+0x3c] ;  /* 0x00003c040e217980 */ /* 0x008ee8000c101900 */
[----:B---3--:R-:W-:Y:S04]  /*20750*/  ST.E [R34.64+0x2400], R33 ;  /* 0x0024002122007985 */ /* 0x008fe8000c101904 */
[----:B----4-:R-:W3:Y:S04]  /*20760*/  LD.E R31, [R14.64+0x40] ;  /* 0x000040040e1f7980 */ /* 0x010ee8000c101900 */
[----:B---3--:R3:W-:Y:S04]  /*20770*/  ST.E [R22.64+0x4000], R31 ;  /* 0x0040001f16007985 */ /* 0x0087e8000c101904 */
[----:B-1----:R-:W4:Y:S04]  /*20780*/  LD.E R29, [R14.64+0x44] ;  /* 0x000044040e1d7980 */ /* 0x002f28000c101900 */
[----:B----4-:R1:W-:Y:S04]  /*20790*/  ST.E [R22.64+0x4400], R29 ;  /* 0x0044001d16007985 */ /* 0x0103e8000c101904 */
[----:B--2---:R-:W2:Y:S04]  /*207a0*/  LD.E R25, [R14.64+0x50] ;  /* 0x000050040e197980 */ /* 0x004ea8000c101900 */
[----:B--2---:R2:W-:Y:S04]  /*207b0*/  ST.E [R20.64+0x4000], R25 ;  /* 0x0040001914007985 */ /* 0x0045e8000c101904 */
[----:B------:R-:W4:Y:S04]  /*207c0*/  LD.E R5, [R14.64+0x54] ;  /* 0x000054040e057980 */ /* 0x000f28000c101900 */
[----:B----4-:R-:W-:Y:S04]  /*207d0*/  ST.E [R20.64+0x4400], R5 ;  /* 0x0044000514007985 */ /* 0x010fe8000c101904 */
[----:B-----5:R-:W4:Y:S04]  /*207e0*/  LD.E R3, [R14.64+0x48] ;  /* 0x000048040e037980 */ /* 0x020f28000c101900 */
[----:B----4-:R-:W-:Y:S04]  /*207f0*/  ST.E [R22.64+0x6000], R3 ;  /* 0x0060000316007985 */ /* 0x010fe8000c101904 */
[----:B------:R-:W4:Y:S04]  /*20800*/  LD.E R2, [R14.64+0x4c] ;  /* 0x00004c040e027980 */ /* 0x000f28000c101900 */
[----:B----4-:R4:W-:Y:S04]  /*20810*/  ST.E [R22.64+0x6400], R2 ;  /* 0x0064000216007985 */ /* 0x0109e8000c101904 */
[----:B---3--:R-:W3:Y:S04]  /*20820*/  LD.E R31, [R14.64+0x58] ;  /* 0x000058040e1f7980 */ /* 0x008ee8000c101900 */
[----:B---3--:R-:W-:Y:S04]  /*20830*/  ST.E [R20.64+0x6000], R31 ;  /* 0x0060001f14007985 */ /* 0x008fe8000c101904 */
[----:B-1----:R-:W3:Y:S04]  /*20840*/  LD.E R29, [R14.64+0x5c] ;  /* 0x00005c040e1d7980 */ /* 0x002ee8000c101900 */
[----:B---3--:R1:W-:Y:S04]  /*20850*/  ST.E [R20.64+0x6400], R29 ;  /* 0x0064001d14007985 */ /* 0x0083e8000c101904 */
[----:B------:R-:W3:Y:S04]  /*20860*/  LD.E R37, [R14.64+0x60] ;  /* 0x000060040e257980 */ /* 0x000ee8000c101900 */
[----:B---3--:R-:W-:Y:S04]  /*20870*/  ST.E [R16.64+0x4000], R37 ;  /* 0x0040002510007985 */ /* 0x008fe8000c101904 */
[----:B------:R-:W3:Y:S04]  /*20880*/  LD.E R33, [R14.64+0x64] ;  /* 0x000064040e217980 */ /* 0x000ee8000c101900 */
[----:B---3--:R-:W-:Y:S04]  /*20890*/  ST.E [R16.64+0x4400], R33 ;  /* 0x0044002110007985 */ /* 0x008fe8000c101904 */
[----:B--2---:R-:W2:Y:S04]  /*208a0*/  LD.E R25, [R14.64+0x70] ;  /* 0x000070040e197980 */ /* 0x004ea8000c101900 */
[----:B--2---:R-:W-:Y:S04]  /*208b0*/  ST.E [R34.64+0x4000], R25 ;  /* 0x0040001922007985 */ /* 0x004fe8000c101904 */
[----:B----4-:R-:W2:Y:S04]  /*208c0*/  LD.E R23, [R14.64+0x74] ;  /* 0x000074040e177980 */ /* 0x010ea8000c101900 */
[----:B--2---:R-:W-:Y:S04]  /*208d0*/  ST.E [R34.64+0x4400], R23 ;  /* 0x0044001722007985 */ /* 0x004fe8000c101904 */
[----:B------:R-:W2:Y:S04]  /*208e0*/  LD.E R5, [R14.64+0x68] ;  /* 0x000068040e057980 */ /* 0x000ea8000c101900 */
[----:B--2---:R2:W-:Y:S04]  /*208f0*/  ST.E [R16.64+0x6000], R5 ;  /* 0x0060000510007985 */ /* 0x0045e8000c101904 */
[----:B------:R-:W3:Y:S04]  /*20900*/  LD.E R3, [R14.64+0x6c] ;  /* 0x00006c040e037980 */ /* 0x000ee8000c101900 */
[----:B---3--:R3:W-:Y:S04]  /*20910*/  ST.E [R16.64+0x6400], R3 ;  /* 0x0064000310007985 */ /* 0x0087e8000c101904 */
[----:B-1----:R-:W4:Y:S04]  /*20920*/  LD.E R21, [R14.64+0x78] ;  /* 0x000078040e157980 */ /* 0x002f28000c101900 */
[----:B----4-:R3:W-:Y:S04]  /*20930*/  ST.E [R34.64+0x6000], R21 ;  /* 0x0060001522007985 */ /* 0x0107e8000c101904 */
[----:B------:R1:W4:Y:S01]  /*20940*/  LD.E R29, [R14.64+0x7c] ;  /* 0x00007c040e1d7980 */ /* 0x000322000c101900 */
[----:B--2---:R-:W-:-:S02]  /*20950*/  IADD3 R5, P0, R60, 0x390, RZ ;  /* 0x000003903c057810 */ /* 0x004fc40007f1e0ff */
[----:B------:R-:W-:Y:S02]  /*20960*/  MOV R2, R26 ;  /* 0x0000001a00027202 */ /* 0x000fe40000000f00 */
[----:B------:R-:W-:Y:S02]  /*20970*/  MOV R23, R27 ;  /* 0x0000001b00177202 */ /* 0x000fe40000000f00 */
[----:B------:R-:W-:Y:S02]  /*20980*/  IADD3.X R6, RZ, R59, RZ, P0, !PT ;  /* 0x0000003bff067210 */ /* 0x000fe400007fe4ff */
[----:B-1----:R-:W-:Y:S01]  /*20990*/  MOV R14, 0x20a40 ;  /* 0x00020a40000e7802 */ /* 0x002fe20000000f00 */
        /* <DEDUP_REMOVED lines=9> */
[----:B---3--:R-:W-:Y:S05]  /*20a30*/  CALL.REL.NOINC `($_ZN7cutlass13device_kernelIN5flash19enable_sm80_to_sm89INS1_16FlashAttnBwdSm80INS1_25CollectiveMainloopBwdSm80ILi2ELi2EN4cute5tupleIJNS5_1CILi128EEES8_NS7_ILi64EEEEEENS_6half_tEfNS_4arch4Sm80ELb0ELb0ELb1ELb0ELb0ELb0ELb0ELb0ELi2ELi4ELi4ELi4ELb0EEENS1_24CollectiveEpilogueBwdGQAISA_fSD_Li256ELb0ELb0EEENS1_19SingleTileSchedulerILb0ELb0ELb0ELi128EEEEEEEEEvNT_6ParamsE$_ZN4cute3eso3ESOILb1ELb0EJNS_6LayoutINS_5tupleIJNS3_IJNS_1CILi1EEENS4_ILi2EEEEEES6_NS4_ILi8EEEEEENS3_IJNS3_IJS5_S5_EEES6_NS4_ILi4EEEEEEEENS_10ViewEngineIPKN7cutlass5ArrayIfLi2ELb1EEEEEEEC2ERKSD_RKSK_) ;  /* 0xfffe628000007944 */ /* 0x008fea0003c3ffff */
[----:B------:R2:W5:Y:S01]  /*20a40*/  LDL.64 R20, [R8] ;  /* 0x0000000008147983 */ /* 0x0005620000100a00 */
[----:B------:R-:W-:Y:S01]  /*20a50*/  IMAD.MOV.U32 R16, RZ, RZ, R5 ;  /* 0x000000ffff107224 */ /* 0x000fe200078e0005 */
[----:B-1----:R-:W-:-:S02]  /*20a60*/  MOV R3, R6 ;  /* 0x0000000600037202 */ /* 0x002fc40000000f00 */
        /* <DEDUP_REMOVED lines=11> */
[----:B------:R-:W-:Y:S02]  /*20b20*/  MOV R14, 0x20b60 ;  /* 0x00020b60000e7802 */ /* 0x000fe40000000f00 */
[----:B--2---:R2:W-:Y:S04]  /*20b30*/  ST.E [R16.64], R15 ;  /* 0x0000000f10007985 */ /* 0x0045e8000c101904 */
        /* <DEDUP_REMOVED lines=244> */
[----:B-1----:R-:W2:Y:S01]  /*21a80*/  LDL R3, [R1+0x770] ;  /* 0x0007700001037983 */ /* 0x002ea20000100800 */
[----:B------:R-:W-:Y:S01]  /*21a90*/  ULDC.64 UR4, c[0x0][0x118] ;  /* 0x0000460000047ab9 */ /* 0x000fe20000000a00 */
[----:B------:R-:W-:Y:S01]  /*21aa0*/  IMAD.MOV.U32 R2, RZ, RZ, R5 ;  /* 0x000000ffff027224 */ /* 0x000fe200078e0005 */
[----:B------:R-:W-:-:S02]  /*21ab0*/  MOV R5, R6 ;  /* 0x0000000600057202 */ /* 0x000fc40000000f00 */
[----:B------:R-:W-:Y:S01]  /*21ac0*/  MOV R6, 0x21b00 ;  /* 0x00021b0000067802 */ /* 0x000fe20000000f00 */
[----:B--2---:R1:W-:Y:S04]  /*21ad0*/  ST.E [R16.64+0x7c], R3 ;  /* 0x00007c0310007985 */ /* 0x0043e8000c101904 */
[----:B------:R-:W-:Y:S06]  /*21ae0*/  BAR.SYNC.DEFER_BLOCKING 0x0 ;  /* 0x0000000000007b1d */ /* 0x000fec0000010000 */
        /* <DEDUP_REMOVED lines=23> */
[----:B-1----:R1:W5:Y:S04]  /*21c60*/  LDL R5, [R8] ;  /* 0x0000000008057983 */ /* 0x0023680000100800 */
[----:B------:R1:W5:Y:S01]  /*21c70*/  LDL R4, [R8+0x4] ;  /* 0x0000040008047983 */ /* 0x0003620000100800 */
[----:B------:R-:W-:-:S03]  /*21c80*/  MOV R2, 0x21ca0 ;  /* 0x00021ca000027802 */ /* 0x000fc60000000f00 */
[----:B-1---5:R-:W-:Y:S05]  /*21c90*/  CALL.REL.NOINC `($_ZN7cutlass13device_kernelIN5flash19enable_sm80_to_sm89INS1_16FlashAttnBwdSm80INS1_25CollectiveMainloopBwdSm80ILi2ELi2EN4cute5tupleIJNS5_1CILi128EEES8_NS7_ILi64EEEEEENS_6half_tEfNS_4arch4Sm80ELb0ELb0ELb1ELb0ELb0ELb0ELb0ELb0ELi2ELi4ELi4ELi4ELb0EEENS1_24CollectiveEpilogueBwdGQAISA_fSD_Li256ELb0ELb0EEENS1_19SingleTileSchedulerILb0ELb0ELb0ELi128EEEEEEEEEvNT_6ParamsE$_ZZN4cute7flattenINS_5tupleIJNS1_IJNS_1CILi0EEENS1_IJNS2_ILi1EEENS2_ILi512EEEiEEEEEENS2_ILi4096EEENS1_IJiNS2_ILi8192EEEEEEEEEEEDaRKT_ENKUlRKT_E_clIS7_EEDaSH_) ;  /* 0xfffe71a000007944 */ /* 0x022fea0003c3ffff */
        /* <DEDUP_REMOVED lines=34> */
[----:B------:R-:W2:Y:S04]  /*21ec0*/  LD.E R27, [R14.64+0x18] ;  /* 0x000018040e1b7980 */ /* 0x000ea8000c101900 */
[----:B--2---:R2:W-:Y:S04]  /*21ed0*/  ST.E [R16.64+0x2000], R27 ;  /* 0x0020001b10007985 */ /* 0x0045e8000c101904 */
[----:B-1----:R-:W2:Y:S01]  /*21ee0*/  LD.E R25, [R14.64+0x1c] ;  /* 0x00001c040e197980 */ /* 0x002ea2000c101900 */
[----:B------:R-:W-:-:S03]  /*21ef0*/  IMAD.WIDE R20, R3, 0x4, R22 ;  /* 0x0000000403147825 */ /* 0x000fc600078e0216 */
[----:B--2---:R1:W-:Y:S04]  /*21f00*/  ST.E [R16.64+0x2400], R25 ;  /* 0x0024001910007985 */ /* 0x0043e8000c101904 */
[----:B---3--:R-:W2:Y:S04]  /*21f10*/  LD.E R5, [R14.64+0x20] ;  /* 0x000020040e057980 */ /* 0x008ea8000c101900 */
[----:B--2---:R2:W-:Y:S04]  /*21f20*/  ST.E [R20.64], R5 ;  /* 0x0000000514007985 */ /* 0x0045e8000c101904 */
[----:B----4-:R-:W3:Y:S01]  /*21f30*/  LD.E R31, [R14.64+0x24] ;  /* 0x000024040e1f7980 */ /* 0x010ee2000c101900 */
[----:B------:R-:W-:-:S03]  /*21f40*/  IADD3 R29, R2, R3, RZ ;  /* 0x00000003021d7210 */ /* 0x000fc60007ffe0ff */
[----:B---3--:R3:W-:Y:S04]  /*21f50*/  ST.E [R20.64+0x400], R31 ;  /* 0x0004001f14007985 */ /* 0x0087e8000c101904 */
[----:B------:R-:W4:Y:S01]  /*21f60*/  LD.E R4, [R14.64+0x30] ;  /* 0x000030040e047980 */ /* 0x000f22000c101900 */
[----:B------:R-:W-:-:S05]  /*21f70*/  IMAD.WIDE R28, R29, 0x4, R22 ;  /* 0x000000041d1c7825 */ /* 0x000fca00078e0216 */
[----:B----4-:R-:W-:Y:S04]  /*21f80*/  ST.E [R28.64], R4 ;  /* 0x000000041c007985 */ /* 0x010fe8000c101904 */
[----:B------:R-:W4:Y:S04]  /*21f90*/  LD.E R27, [R14.64+0x34] ;  /* 0x000034040e1b7980 */ /* 0x000f28000c101900 */
[----:B----4-:R4:W-:Y:S04]  /*21fa0*/  ST.E [R28.64+0x400], R27 ;  /* 0x0004001b1c007985 */ /* 0x0109e8000c101904 */
[----:B-1----:R-:W2:Y:S04]  /*21fb0*/  LD.E R25, [R14.64+0x28] ;  /* 0x000028040e197980 */ /* 0x002ea8000c101900 */
[----:B--2---:R1:W-:Y:S04]  /*21fc0*/  ST.E [R20.64+0x2000], R25 ;  /* 0x0020001914007985 */ /* 0x0043e8000c101904 */
[----:B------:R-:W2:Y:S04]  /*21fd0*/  LD.E R5, [R14.64+0x2c] ;  /* 0x00002c040e057980 */ /* 0x000ea8000c101900 */
[----:B--2---:R2:W-:Y:S04]  /*21fe0*/  ST.E [R20.64+0x2400], R5 ;  /* 0x0024000514007985 */ /* 0x0045e8000c101904 */
[----:B------:R-:W2:Y:S04]  /*21ff0*/  LD.E R3, [R14.64+0x38] ;  /* 0x000038040e037980 */ /* 0x000ea8000c101900 */
[----:B--2---:R2:W-:Y:S04]  /*22000*/  ST.E [R28.64+0x2000], R3 ;  /* 0x002000031c007985 */ /* 0x0045e8000c101904 */
[----:B------:R-:W2:Y:S04]  /*22010*/  LD.E R33, [R14.64+0x3c] ;  /* 0x00003c040e217980 */ /* 0x000ea8000c101900 */
[----:B--2---:R-:W-:Y:S04]  /*22020*/  ST.E [R28.64+0x2400], R33 ;  /* 0x002400211c007985 */ /* 0x004fe8000c101904 */
[----:B---3--:R-:W2:Y:S04]  /*22030*/  LD.E R31, [R14.64+0x40] ;  /* 0x000040040e1f7980 */ /* 0x008ea8000c101900 */
[----:B--2---:R2:W-:Y:S04]  /*22040*/  ST.E [R22.64+0x4000], R31 ;  /* 0x0040001f16007985 */ /* 0x0045e8000c101904 */
[----:B----4-:R-:W3:Y:S04]  /*22050*/  LD.E R27, [R14.64+0x44] ;  /* 0x000044040e1b7980 */ /* 0x010ee8000c101900 */
[----:B---3--:R3:W-:Y:S04]  /*22060*/  ST.E [R22.64+0x4400], R27 ;  /* 0x0044001b16007985 */ /* 0x0087e8000c101904 */
[----:B-1----:R-:W4:Y:S04]  /*22070*/  LD.E R25, [R14.64+0x50] ;  /* 0x000050040e197980 */ /* 0x002f28000c101900 */
[----:B----4-:R1:W-:Y:S04]  /*22080*/  ST.E [R16.64+0x4000], R25 ;  /* 0x0040001910007985 */ /* 0x0103e8000c101904 */
[----:B------:R-:W4:Y:S04]  /*22090*/  LD.E R5, [R14.64+0x54] ;  /* 0x000054040e057980 */ /* 0x000f28000c101900 */
[----:B----4-:R-:W-:Y:S04]  /*220a0*/  ST.E [R16.64+0x4400], R5 ;  /* 0x0044000510007985 */ /* 0x010fe8000c101904 */
[----:B------:R-:W4:Y:S04]  /*220b0*/  LD.E R3, [R14.64+0x48] ;  /* 0x000048040e037980 */ /* 0x000f28000c101900 */
[----:B----4-:R4:W-:Y:S04]  /*220c0*/  ST.E [R22.64+0x6000], R3 ;  /* 0x0060000316007985 */ /* 0x0109e8000c101904 */
[----:B------:R-:W2:Y:S04]  /*220d0*/  LD.E R2, [R14.64+0x4c] ;  /* 0x00004c040e027980 */ /* 0x000ea8000c101900 */
[----:B--2---:R2:W-:Y:S04]  /*220e0*/  ST.E [R22.64+0x6400], R2 ;  /* 0x0064000216007985 */ /* 0x0045e8000c101904 */
[----:B------:R-:W2:Y:S04]  /*220f0*/  LD.E R31, [R14.64+0x58] ;  /* 0x000058040e1f7980 */ /* 0x000ea8000c101900 */
[----:B--2---:R-:W-:Y:S04]  /*22100*/  ST.E [R16.64+0x6000], R31 ;  /* 0x0060001f10007985 */ /* 0x004fe8000c101904 */
[----:B---3--:R-:W2:Y:S04]  /*22110*/  LD.E R27, [R14.64+0x5c] ;  /* 0x00005c040e1b7980 */ /* 0x008ea8000c101900 */
[----:B--2---:R2:W-:Y:S04]  /*22120*/  ST.E [R16.64+0x6400], R27 ;  /* 0x0064001b10007985 */ /* 0x0045e8000c101904 */
[----:B------:R-:W3:Y:S04]  /*22130*/  LD.E R35, [R14.64+0x60] ;  /* 0x000060040e237980 */ /* 0x000ee8000c101900 */
[----:B---3--:R3:W-:Y:S04]  /*22140*/  ST.E [R20.64+0x4000], R35 ;  /* 0x0040002314007985 */ /* 0x0087e8000c101904 */
[----:B------:R-:W2:Y:S04]  /*22150*/  LD.E R33, [R14.64+0x64] ;  /* 0x000064040e217980 */ /* 0x000ea8000c101900 */
[----:B--2---:R-:W-:Y:S04]  /*22160*/  ST.E [R20.64+0x4400], R33 ;  /* 0x0044002114007985 */ /* 0x004fe8000c101904 */
[----:B-1----:R-:W2:Y:S04]  /*22170*/  LD.E R25, [R14.64+0x70] ;  /* 0x000070040e197980 */ /* 0x002ea8000c101900 */
[----:B--2---:R-:W-:Y:S04]  /*22180*/  ST.E [R28.64+0x4000], R25 ;  /* 0x004000191c007985 */ /* 0x004fe8000c101904 */
[----:B----4-:R-:W2:Y:S04]  /*22190*/  LD.E R3, [R14.64+0x74] ;  /* 0x000074040e037980 */ /* 0x010ea8000c101900 */
[----:B--2---:R1:W-:Y:S04]  /*221a0*/  ST.E [R28.64+0x4400], R3 ;  /* 0x004400031c007985 */ /* 0x0043e8000c101904 */
[----:B------:R-:W2:Y:S04]  /*221b0*/  LD.E R23, [R14.64+0x68] ;  /* 0x000068040e177980 */ /* 0x000ea8000c101900 */
[----:B--2---:R2:W-:Y:S04]  /*221c0*/  ST.E [R20.64+0x6000], R23 ;  /* 0x0060001714007985 */ /* 0x0045e8000c101904 */
[----:B------:R-:W4:Y:S04]  /*221d0*/  LD.E R5, [R14.64+0x6c] ;  /* 0x00006c040e057980 */ /* 0x000f28000c101900 */
[----:B----4-:R2:W-:Y:S04]  /*221e0*/  ST.E [R20.64+0x6400], R5 ;  /* 0x0064000514007985 */ /* 0x0105e8000c101904 */
[----:B------:R-:W4:Y:S04]  /*221f0*/  LD.E R27, [R14.64+0x78] ;  /* 0x000078040e1b7980 */ /* 0x000f28000c101900 */
[----:B----4-:R2:W-:Y:S04]  /*22200*/  ST.E [R28.64+0x6000], R27 ;  /* 0x0060001b1c007985 */ /* 0x0105e8000c101904 */
[----:B------:R-:W4:Y:S04]  /*22210*/  LD.E R31, [R14.64+0x7c] ;  /* 0x00007c040e1f7980 */ /* 0x000f28000c101900 */
[----:B----4-:R2:W-:Y:S04]  /*22220*/  ST.E [R28.64+0x6400], R31 ;  /* 0x0064001f1c007985 */ /* 0x0105e8000c101904 */
[----:B---3--:R-:W1:Y:S04]  /*22230*/  LDL.64 R34, [R63+0xd0] ;  /* 0x0000d0003f227983 */ /* 0x008e680000100a00 */
[----:B------:R2:W5:Y:S04]  /*22240*/  LDL.64 R16, [R63+0xc8] ;  /* 0x0000c8003f107983 */ /* 0x0005680000100a00 */
[----:B-1----:R2:W5:Y:S01]  /*22250*/  LD.E.64 R2, [R34.64] ;  /* 0x0000000422027980 */ /* 0x002562000c101b00 */
[----:B------:R-:W-:-:S02]  /*22260*/  MOV R38, R72 ;  /* 0x0000004800267202 */ /* 0x000fc40000000f00 */
[----:B------:R-:W-:Y:S02]  /*22270*/  MOV R46, 0x22290 ;  /* 0x00022290002e7802 */ /* 0x000fe40000000f00 */
[----:B--2--5:R-:W-:Y:S05]  /*22280*/  CALL.REL.NOINC `($_ZN7cutlass13device_kernelIN5flash19enable_sm80_to_sm89INS1_16FlashAttnBwdSm80INS1_25CollectiveMainloopBwdSm80ILi2ELi2EN4cute5tupleIJNS5_1CILi128EEES8_NS7_ILi64EEEEEENS_6half_tEfNS_4arch4Sm80ELb0ELb0ELb1ELb0ELb0ELb0ELb0ELb0ELi2ELi4ELi4ELi4ELb0EEENS1_24CollectiveEpilogueBwdGQAISA_fSD_Li256ELb0ELb0EEENS1_19SingleTileSchedulerILb0ELb0ELb0ELi128EEEEEEEEEvNT_6ParamsE$_ZN4cute8smem_ptrIPN7cutlass6half_tEECI1NS_12iter_adaptorIS3_S4_EEES3_) ;  /* 0xfffe5eb000007944 */ /* 0x024fea0003c3ffff */
[----:B-1----:R1:W5:Y:S01]  /*22290*/  LDL.64 R2, [R8] ;  /* 0x0000000008027983 */ /* 0x0023620000100a00 */
[----:B------:R-:W-:-:S03]  /*222a0*/  MOV R14, 0x222c0 ;  /* 0x000222c0000e7802 */ /* 0x000fc60000000f00 */
[----:B-1---5:R-:W-:Y:S05]  /*222b0*/  CALL.REL.NOINC `($_ZN7cutlass13device_kernelIN5flash19enable_sm80_to_sm89INS1_16FlashAttnBwdSm80INS1_25CollectiveMainloopBwdSm80ILi2ELi2EN4cute5tupleIJNS5_1CILi128EEES8_NS7_ILi64EEEEEENS_6half_tEfNS_4arch4Sm80ELb0ELb0ELb1ELb0ELb0ELb0ELb0ELb0ELi2ELi4ELi4ELi4ELb0EEENS1_24CollectiveEpilogueBwdGQAISA_fSD_Li256ELb0ELb0EEENS1_19SingleTileSchedulerILb0ELb0ELb0ELi128EEEEEEEEEvNT_6ParamsE$_ZN4cute3eso3ESOILb1ELb0EJNS_14ComposedLayoutINS_7SwizzleILi3ELi3ELi3EEENS_1CILj0EEENS_6LayoutINS_5tupleIJNS5_ILi64EEENS5_ILi128EEEEEENS8_IJNS5_ILi1EEES9_EEEEEEENS_10ViewEngineINS_8smem_ptrIPN7cutlass6half_tEEEEEEEC2ERKSF_RKSM_) ;  /* 0xfffe3f7000007944 */ /* 0x022fea0003c3ffff */
[----:B-1----:R1:W5:Y:S01]  /*222c0*/  LDL.64 R2, [R1+0x758] ;  /* 0x0007580001027983 */ /* 0x0023620000100a00 */
[----:B------:R-:W-:-:S03]  /*222d0*/  MOV R14, 0x222f0 ;  /* 0x000222f0000e7802 */ /* 0x000fc60000000f00 */
[----:B-1---5:R-:W-:Y:S05]  /*222e0*/  CALL.REL.NOINC `($_ZN7cutlass13device_kernelIN5flash19enable_sm80_to_sm89INS1_16FlashAttnBwdSm80INS1_25CollectiveMainloopBwdSm80ILi2ELi2EN4cute5tupleIJNS5_1CILi128EEES8_NS7_ILi64EEEEEENS_6half_tEfNS_4arch4Sm80ELb0ELb0ELb1ELb0ELb0ELb0ELb0ELb0ELi2ELi4ELi4ELi4ELb0EEENS1_24CollectiveEpilogueBwdGQAISA_fSD_Li256ELb0ELb0EEENS1_19SingleTileSchedulerILb0ELb0ELb0ELi128EEEEEEEEEvNT_6ParamsE$_ZN4cute3eso3ESOILb1ELb0EJNS_14ComposedLayoutINS_7SwizzleILi3ELi3ELi3EEENS_1CILj0EEENS_6LayoutINS_5tupleIJNS8_IJNS8_IJNS5_ILi4EEENS5_ILi8EEEEEENS8_IJNS5_ILi2EEENS5_ILi1EEEEEEEEENS8_IJNS8_IJSC_SC_EEESB_EEEEEENS8_IJNS8_IJNS8_IJNS5_ILi128EEESD_EEENS8_IJSA_NS5_ILi0EEEEEEEEENS8_IJNS8_IJNS5_ILi64EEENS5_ILi512EEEEEENS8_IJNS5_ILi16EEENS5_ILi1024EEEEEEEEEEEEEEEENS_10ViewEngineINS_8smem_ptrIPN7cutlass6half_tEEEEEEEC2ERKSX_RKS14_) ;  /* 0xfffe3fd000007944 */ /* 0x022fea0003c3ffff */
        /* <DEDUP_REMOVED lines=31> */
[----:B------:R-:W-:Y:S02]  /*224e0*/  MOV R3, R4 ;  /* 0x0000000400037202 */ /* 0x000fe40000000f00 */
[----:B------:R-:W-:Y:S02]  /*224f0*/  MOV R4, 0x22510 ;  /* 0x0002251000047802 */ /* 0x000fe40000000f00 */
[----:B------:R-:W-:Y:S05]  /*22500*/  CALL.REL.NOINC `($_ZN7cutlass13device_kernelIN5flash19enable_sm80_to_sm89INS1_16FlashAttnBwdSm80INS1_25CollectiveMainloopBwdSm80ILi2ELi2EN4cute5tupleIJNS5_1CILi128EEES8_NS7_ILi64EEEEEENS_6half_tEfNS_4arch4Sm80ELb0ELb0ELb1ELb0ELb0ELb0ELb0ELb0ELi2ELi4ELi4ELi4ELb0EEENS1_24CollectiveEpilogueBwdGQAISA_fSD_Li256ELb0ELb0EEENS1_19SingleTileSchedulerILb0ELb0ELb0ELi128EEEEEEEEEvNT_6ParamsE$_ZZN4cute13to_mixed_bitsINS_5tupleIJNS1_IJNS_1CILi4EEENS2_ILi8EEEEEENS2_ILi2EEENS2_ILi1EEEEEENS1_IJNS1_IJNS2_ILi128EEENS2_ILi0EEEEEES4_SA_EEENS1_IJNS1_IJiiEEEiSA_EEEEEDaRKT_RKT0_RKT1_ENKUlRKT_RKT0_RKT1_E_clIS5_SB_SD_EEDaSQ_ST_SW_) ;  /* 0xfffe613000007944 */ /* 0x000fea0003c3ffff */
[----:B------:R-:W-:Y:S02]  /*22510*/  MOV R6, 0x22530 ;  /* 0x0002253000067802 */ /* 0x000fe40000000f00 */
[----:B------:R-:W-:Y:S05]  /*22520*/  CALL.REL.NOINC `($_ZN7cutlass13device_kernelIN5flash19enable_sm80_to_sm89INS1_16FlashAttnBwdSm80INS1_25CollectiveMainloopBwdSm80ILi2ELi2EN4cute5tupleIJNS5_1CILi128EEES8_NS7_ILi64EEEEEENS_6half_tEfNS_4arch4Sm80ELb0ELb0ELb1ELb0ELb0ELb0ELb0ELb0ELi2ELi4ELi4ELi4ELb0EEENS1_24CollectiveEpilogueBwdGQAISA_fSD_Li256ELb0ELb0EEENS1_19SingleTileSchedulerILb0ELb0ELb0ELi128EEEEEEEEEvNT_6ParamsE$_ZZN4cute13to_mixed_bitsINS_5tupleIJNS1_IJNS_1CILi4EEENS2_ILi8EEEEEENS2_ILi2EEENS2_ILi1EEEEEENS1_IJNS1_IJNS2_ILi128EEENS2_ILi0EEEEEES4_SA_EEENS1_IJNS1_IJiiEEEiSA_EEEEEDaRKT_RKT0_RKT1_ENKUlRKT_RKT0_RKT1_E_clIS6_S4_iEEDaSQ_ST_SW_) ;  /* 0xfffe615000007944 */ /* 0x000fea0003c3ffff */
[----:B------:R-:W-:Y:S02]  /*22530*/  MOV R5, R4 ;  /* 0x0000000400057202 */ /* 0x000fe40000000f00 */
[----:B------:R-:W-:Y:S02]  /*22540*/  MOV R4, 0x22560 ;  /* 0x0002256000047802 */ /* 0x000fe40000000f00 */
[----:B------:R-:W-:Y:S05]  /*22550*/  CALL.REL.NOINC `($_ZN7cutlass13device_kernelIN5flash19enable_sm80_to_sm89INS1_16FlashAttnBwdSm80INS1_25CollectiveMainloopBwdSm80ILi2ELi2EN4cute5tupleIJNS5_1CILi128EEES8_NS7_ILi64EEEEEENS_6half_tEfNS_4arch4Sm80ELb0ELb0ELb1ELb0ELb0ELb0ELb0ELb0ELi2ELi4ELi4ELi4ELb0EEENS1_24CollectiveEpilogueBwdGQAISA_fSD_Li256ELb0ELb0EEENS1_19SingleTileSchedulerILb0ELb0ELb0ELi128EEEEEEEEEvNT_6ParamsE$_ZZN4cute13to_mixed_bitsINS_5tupleIJNS1_IJNS_1CILi4EEENS2_ILi8EEEEEENS2_ILi2EEENS2_ILi1EEEEEENS1_IJNS1_IJNS2_ILi128EEENS2_ILi0EEEEEES4_SA_EEENS1_IJNS1_IJiiEEEiSA_EEEEEDaRKT_RKT0_RKT1_ENKUlDpRKT_E_clIJNS_9MixedBitsILj0ELj384EEENSU_ILj0ELj8EEENS2_ILj0EEEEEEDaSR_) ;  /* 0xfffe60a000007944 */ /* 0x000fea0003c3ffff */
        /* <DEDUP_REMOVED lines=13> */
[----:B-1----:R-:W-:Y:S05]  /*22630*/  CALL.REL.NOINC `($_ZN7cutlass13device_kernelIN5flash19enable_sm80_to_sm89INS1_16FlashAttnBwdSm80INS1_25CollectiveMainloopBwdSm80ILi2ELi2EN4cute5tupleIJNS5_1CILi128EEES8_NS7_ILi64EEEEEENS_6half_tEfNS_4arch4Sm80ELb0ELb0ELb1ELb0ELb0ELb0ELb0ELb0ELi2ELi4ELi4ELi4ELb0EEENS1_24CollectiveEpilogueBwdGQAISA_fSD_Li256ELb0ELb0EEENS1_19SingleTileSchedulerILb0ELb0ELb0ELi128EEEEEEEEEvNT_6ParamsE$_ZN4cute3eso3ESOILb1ELb0EJNS_1CILi8EEEiiEEC2ERKS3_RKiS8_) ;  /* 0xfffe3f7000007944 */ /* 0x002fea0003c3ffff */
[----:B-1----:R1:W5:Y:S01]  /*22640*/  LDL.64 R2, [R1+0x758] ;  /* 0x0007580001027983 */ /* 0x0023620000100a00 */
[----:B------:R-:W-:Y:S01]  /*22650*/  IMAD.MOV.U32 R5, RZ, RZ, 0x48 ;  /* 0x00000048ff057424 */ /* 0x000fe200078e00ff */
[----:B------:R-:W-:Y:S01]  /*22660*/  LOP3.LUT P0, RZ, R6, 0x8, RZ, 0xc0, !PT ;  /* 0x0000000806ff7812 */ /* 0x000fe2000780c0ff */
[----:B------:R-:W-:Y:S01]  /*22670*/  IMAD.MOV.U32 R84, RZ, RZ, R62 ;  /* 0x000000ffff547224 */ /* 0x000fe200078e003e */
[----:B------:R-:W-:-:S02]  /*22680*/  MOV R26, 0x226b0 ;  /* 0x000226b0001a7802 */ /* 0x000fc40000000f00 */
[----:B------:R-:W-:-:S04]  /*22690*/  SEL R5, R5, 0x38, !P0 ;  /* 0x0000003805057807 */ /* 0x000fc80004000000 */
[----:B-1---5:R-:W-:Y:S05]  /*226a0*/  CALL.REL.NOINC `($_ZN7cutlass13device_kernelIN5flash19enable_sm80_to_sm89INS1_16FlashAttnBwdSm80INS1_25CollectiveMainloopBwdSm80ILi2ELi2EN4cute5tupleIJNS5_1CILi128EEES8_NS7_ILi64EEEEEENS_6half_tEfNS_4arch4Sm80ELb0ELb0ELb1ELb0ELb0ELb0ELb0ELb0ELi2ELi4ELi4ELi4ELb0EEENS1_24CollectiveEpilogueBwdGQAISA_fSD_Li256ELb0ELb0EEENS1_19SingleTileSchedulerILb0ELb0ELb0ELi128EEEEEEEEEvNT_6ParamsE$_ZN4cute3eso3ESOILb0ELb1EJiNS_1CILi144EEENS2_ILi288EEEEEC2ERKiRKS3_RKS4_) ;  /* 0xfffe387000007944 */ /* 0x022fea0003c3ffff */
[----:B------:R-:W2:Y:S01]  /*226b0*/  LDL R16, [R1+0x758] ;  /* 0x0007580001107983 */ /* 0x000ea20000100800 */
[----:B------:R-:W-:Y:S01]  /*226c0*/  IMAD.MOV.U32 R84, RZ, RZ, R62 ;  /* 0x000000ffff547224 */ /* 0x000fe200078e003e */
[----:B-1----:R-:W-:Y:S02]  /*226d0*/  MOV R4, R9 ;  /* 0x0000000900047202 */ /* 0x002fe40000000f00 */
[----:B------:R-:W-:Y:S01]  /*226e0*/  MOV R26, 0x22710 ;  /* 0x00022710001a7802 */ /* 0x000fe20000000f00 */
[----:B--2---:R1:W-:Y:S04]  /*226f0*/  STL [R1+0x790], R16 ;  /* 0x0007901001007387 */ /* 0x0043e80000100800 */
[----:B-1----:R-:W-:Y:S05]  /*22700*/  CALL.REL.NOINC `($_ZN7cutlass13device_kernelIN5flash19enable_sm80_to_sm89INS1_16FlashAttnBwdSm80INS1_25CollectiveMainloopBwdSm80ILi2ELi2EN4cute5tupleIJNS5_1CILi128EEES8_NS7_ILi64EEEEEENS_6half_tEfNS_4arch4Sm80ELb0ELb0ELb1ELb0ELb0ELb0ELb0ELb0ELi2ELi4ELi4ELi4ELb0EEENS1_24CollectiveEpilogueBwdGQAISA_fSD_Li256ELb0ELb0EEENS1_19SingleTileSchedulerILb0ELb0ELb0ELi128EEEEEEEEEvNT_6ParamsE$_ZN4cute3eso3ESOILb1ELb0EJNS_1CILi1EEENS_5tupleIJNS2_ILi8EEEiiEEENS2_ILi64EEENS4_IJiNS2_ILi144EEENS2_ILi288EEEEEENS2_ILi512EEEEEC2ERKS3_RKS6_RKS7_RKSA_RKSB_) ;  /* 0xfffe3c4000007944 */ /* 0x002fea0003c3ffff */
[----:B-1----:R1:W5:Y:S04]  /*22710*/  LDL R5, [R1+0x760] ;  /* 0x0007600001057983 */ /* 0x0023680000100800 */
[----:B------:R1:W5:Y:S01]  /*22720*/  LDL.64 R2, [R1+0x758] ;  /* 0x0007580001027983 */ /* 0x0003620000100a00 */
[----:B------:R-:W-:-:S02]  /*22730*/  MOV R84, R62 ;  /* 0x0000003e00547202 */ /* 0x000fc40000000f00 */
[----:B------:R-:W-:Y:S02]  /*22740*/  MOV R26, 0x22760 ;  /* 0x00022760001a7802 */ /* 0x000fe40000000f00 */
[----:B-1---5:R-:W-:Y:S05]  /*22750*/  CALL.REL.NOINC `($_ZN7cutlass13device_kernelIN5flash19enable_sm80_to_sm89INS1_16FlashAttnBwdSm80INS1_25CollectiveMainloopBwdSm80ILi2ELi2EN4cute5tupleIJNS5_1CILi128EEES8_NS7_ILi64EEEEEENS_6half_tEfNS_4arch4Sm80ELb0ELb0ELb1ELb0ELb0ELb0ELb0ELb0ELi2ELi4ELi4ELi4ELb0EEENS1_24CollectiveEpilogueBwdGQAISA_fSD_Li256ELb0ELb0EEENS1_19SingleTileSchedulerILb0ELb0ELb0ELi128EEEEEEEEEvNT_6ParamsE$_ZN4cute5tupleIJNS0_IJNS_1CILi8EEENS0_IJNS1_ILi2EEES3_S3_EEENS1_ILi1EEES4_S5_EEENS0_IJS5_NS0_IJS2_iiEEENS1_ILi64EEENS0_IJiNS1_ILi144EEENS1_ILi288EEEEEENS1_ILi512EEEEEEEEC2ERKS6_RKSD_) ;  /* 0xfffe585000007944 */ /* 0x022fea0003c3ffff */
[----:B------:R2:W5:Y:S04]  /*22760*/  LDL R16, [R1+0x760] ;  /* 0x0007600001107983 */ /* 0x0005680000100800 */
[----:B-1----:R2:W5:Y:S01]  /*22770*/  LDL.64 R2, [R1+0x758] ;  /* 0x0007580001027983 */ /* 0x0025620000100a00 */
[----:B------:R-:W-:-:S03]  /*22780*/  MOV R4, 0x227a0 ;  /* 0x000227a000047802 */ /* 0x000fc60000000f00 */
[----:B--2--5:R-:W-:Y:S05]  /*22790*/  CALL.REL.NOINC `($_ZN7cutlass13device_kernelIN5flash19enable_sm80_to_sm89INS1_16FlashAttnBwdSm80INS1_25CollectiveMainloopBwdSm80ILi2ELi2EN4cute5tupleIJNS5_1CILi128EEES8_NS7_ILi64EEEEEENS_6half_tEfNS_4arch4Sm80ELb0ELb0ELb1ELb0ELb0ELb0ELb0ELb0ELi2ELi4ELi4ELi4ELb0EEENS1_24CollectiveEpilogueBwdGQAISA_fSD_Li256ELb0ELb0EEENS1_19SingleTileSchedulerILb0ELb0ELb0ELi128EEEEEEEEEvNT_6ParamsE$_ZZN4cute7flattenINS_5tupleIJNS_1CILi1EEENS1_IJNS2_ILi8EEEiiEEENS2_ILi64EEENS1_IJiNS2_ILi144EEENS2_ILi288EEEEEENS2_ILi512EEEEEEEEDaRKT_ENKUlRKT_E_clIS5_EEDaSH_) ;  /* 0xfffe66e000007944 */ /* 0x024fea0003c3ffff */
[----:B------:R-:W-:Y:S02]  /*227a0*/  MOV R3, R16 ;  /* 0x0000001000037202 */ /* 0x000fe40000000f00 */
[----:B------:R-:W-:Y:S02]  /*227b0*/  MOV R4, 0x227d0 ;  /* 0x000227d000047802 */ /* 0x000fe40000000f00 */
[----:B------:R-:W-:Y:S05]  /*227c0*/  CALL.REL.NOINC `($_ZN7cutlass13device_kernelIN5flash19enable_sm80_to_sm89INS1_16FlashAttnBwdSm80INS1_25CollectiveMainloopBwdSm80ILi2ELi2EN4cute5tupleIJNS5_1CILi128EEES8_NS7_ILi64EEEEEENS_6half_tEfNS_4arch4Sm80ELb0ELb0ELb1ELb0ELb0ELb0ELb0ELb0ELi2ELi4ELi4ELi4ELb0EEENS1_24CollectiveEpilogueBwdGQAISA_fSD_Li256ELb0ELb0EEENS1_19SingleTileSchedulerILb0ELb0ELb0ELi128EEEEEEEEEvNT_6ParamsE$_ZZN4cute7flattenINS_5tupleIJNS_1CILi1EEENS1_IJNS2_ILi8EEEiiEEENS2_ILi64EEENS1_IJiNS2_ILi144EEENS2_ILi288EEEEEENS2_ILi512EEEEEEEEDaRKT_ENKUlRKT_E_clIS9_EEDaSH_) ;  /* 0xfffe66f000007944 */ /* 0x000fea0003c3ffff */
[----:B------:R-:W-:Y:S02]  /*227d0*/  MOV R4, R2 ;  /* 0x0000000200047202 */ /* 0x000fe40000000f00 */
[----:B------:R-:W-:Y:S02]  /*227e0*/  MOV R2, 0x22800 ;  /* 0x0002280000027802 */ /* 0x000fe40000000f00 */
[----:B------:R-:W-:Y:S05]  /*227f0*/  CALL.REL.NOINC `($_ZN7cutlass13device_kernelIN5flash19enable_sm80_to_sm89INS1_16FlashAttnBwdSm80INS1_25CollectiveMainloopBwdSm80ILi2ELi2EN4cute5tupleIJNS5_1CILi128EEES8_NS7_ILi64EEEEEENS_6half_tEfNS_4arch4Sm80ELb0ELb0ELb1ELb0ELb0ELb0ELb0ELb0ELi2ELi4ELi4ELi4ELb0EEENS1_24CollectiveEpilogueBwdGQAISA_fSD_Li256ELb0ELb0EEENS1_19SingleTileSchedulerILb0ELb0ELb0ELi128EEEEEEEEEvNT_6ParamsE$_ZZN4cute12filter_tupleINS_5tupleIJNS_1CILi1EEENS1_IJNS2_ILi8EEEiiEEENS2_ILi64EEENS1_IJiNS2_ILi144EEENS2_ILi288EEEEEENS2_ILi512EEEEEEZNS_7flattenISB_EEDaRKT_EUlRKT_E_EEDaSF_OT0_ENKUlDpSI_E_clIJNS1_IJS3_EEES5_NS1_IJS6_EEES9_NS1_IJSA_EEEEEEDaSM_) ;  /* 0xfffe5ca000007944 */ /* 0x000fea0003c3ffff */
[----:B------:R-:W-:Y:S02]  /*22800*/  MOV R84, R62 ;  /* 0x0000003e00547202 */ /* 0x000fe40000000f00 */
[----:B------:R-:W-:-:S02]  /*22810*/  MOV R26, 0x22830 ;  /* 0x00022830001a7802 */ /* 0x000fc40000000f00 */
[----:B------:R-:W-:Y:S05]  /*22820*/  CALL.REL.NOINC `($_ZN7cutlass13device_kernelIN5flash19enable_sm80_to_sm89INS1_16FlashAttnBwdSm80INS1_25CollectiveMainloopBwdSm80ILi2ELi2EN4cute5tupleIJNS5_1CILi128EEES8_NS7_ILi64EEEEEENS_6half_tEfNS_4arch4Sm80ELb0ELb0ELb1ELb0ELb0ELb0ELb0ELb0ELi2ELi4ELi4ELi4ELb0EEENS1_24CollectiveEpilogueBwdGQAISA_fSD_Li256ELb0ELb0EEENS1_19SingleTileSchedulerILb0ELb0ELb0ELi128EEEEEEEEEvNT_6ParamsE$_ZN4cute3eso3ESOILb0ELb1EJiNS_1CILi144EEENS2_ILi512EEEEEC2ERKiRKS3_RKS4_) ;  /* 0xfffe374000007944 */ /* 0x000fea0003c3ffff */
[----:B-1----:R-:W2:Y:S01]  /*22830*/  LDL R2, [R1+0x758] ;  /* 0x0007580001027983 */ /* 0x002ea20000100800 */
[----:B------:R-:W-:Y:S01]  /*22840*/  IMAD.MOV.U32 R17, RZ, RZ, R11 ;  /* 0x000000ffff117224 */ /* 0x000fe200078e000b */
[----:B------:R-:W-:-:S02]  /*22850*/  MOV R84, R62 ;  /* 0x0000003e00547202 */ /* 0x000fc40000000f00 */
[----:B------:R-:W-:Y:S01]  /*22860*/  MOV R34, 0x22890 ;  /* 0x0002289000227802 */ /* 0x000fe20000000f00 */
[----:B--2---:R1:W-:Y:S04]  /*22870*/  STL [R1+0x11ec], R2 ;  /* 0x0011ec0201007387 */ /* 0x0043e80000100800 */
[----:B-1----:R-:W-:Y:S05]  /*22880*/  CALL.REL.NOINC `($_ZN7cutlass13device_kernelIN5flash19enable_sm80_to_sm89INS1_16FlashAttnBwdSm80INS1_25CollectiveMainloopBwdSm80ILi2ELi2EN4cute5tupleIJNS5_1CILi128EEES8_NS7_ILi64EEEEEENS_6half_tEfNS_4arch4Sm80ELb0ELb0ELb1ELb0ELb0ELb0ELb0ELb0ELi2ELi4ELi4ELi4ELb0EEENS1_24CollectiveEpilogueBwdGQAISA_fSD_Li256ELb0ELb0EEENS1_19SingleTileSchedulerILb0ELb0ELb0ELi128EEEEEEEEEvNT_6ParamsE$_ZN4cute3eso3ESOILb0ELb0EJiiNS_1CILi144EEENS2_ILi512EEEEEC2ERKiS7_RKS3_RKS4_) ;  /* 0xfffe32d000007944 */ /* 0x002fea0003c3ffff */
[----:B-1----:R-:W2:Y:S01]  /*22890*/  LDL.64 R2, [R1+0x758] ;  /* 0x0007580001027983 */ /* 0x002ea20000100a00 */
[----:B------:R-:W-:Y:S01]  /*228a0*/  IMAD.MOV.U32 R16, RZ, RZ, R10 ;  /* 0x000000ffff107224 */ /* 0x000fe200078e000a */
[----:B------:R-:W-:Y:S01]  /*228b0*/  MOV R5, R19 ;  /* 0x0000001300057202 */ /* 0x000fe20000000f00 */
[----:B------:R-:W-:Y:S01]  /*228c0*/  IMAD.MOV.U32 R85, RZ, RZ, R62 ;  /* 0x000000ffff557224 */ /* 0x000fe200078e003e */
[----:B------:R-:W-:Y:S01]  /*228d0*/  MOV R26, 0x22900 ;  /* 0x00022900001a7802 */ /* 0x000fe20000000f00 */
[----:B--2---:R1:W-:Y:S04]  /*228e0*/  STL.64 [R1+0x788], R2 ;  /* 0x0007880201007387 */ /* 0x0043e80000100a00 */
[----:B-1----:R-:W-:Y:S05]  /*228f0*/  CALL.REL.NOINC `($_ZN7cutlass13device_kernelIN5flash19enable_sm80_to_sm89INS1_16FlashAttnBwdSm80INS1_25CollectiveMainloopBwdSm80ILi2ELi2EN4cute5tupleIJNS5_1CILi128EEES8_NS7_ILi64EEEEEENS_6half_tEfNS_4arch4Sm80ELb0ELb0ELb1ELb0ELb0ELb0ELb0ELb0ELi2ELi4ELi4ELi4ELb0EEENS1_24CollectiveEpilogueBwdGQAISA_fSD_Li256ELb0ELb0EEENS1_19SingleTileSchedulerILb0ELb0ELb0ELi128EEEEEEEEEvNT_6ParamsE$_ZN4cute3eso3ESOILb0ELb0EJiiiNS_1CILi144EEENS2_ILi512EEEEEC2ERKiS7_S7_RKS3_RKS4_) ;  /* 0xfffe33f000007944 */ /* 0x002fea0003c3ffff */
        /* <DEDUP_REMOVED lines=9> */
[----:B-1----:R-:W-:Y:S05]  /*22990*/  CALL.REL.NOINC `($_ZN7cutlass13device_kernelIN5flash19enable_sm80_to_sm89INS1_16FlashAttnBwdSm80INS1_25CollectiveMainloopBwdSm80ILi2ELi2EN4cute5tupleIJNS5_1CILi128EEES8_NS7_ILi64EEEEEENS_6half_tEfNS_4arch4Sm80ELb0ELb0ELb1ELb0ELb0ELb0ELb0ELb0ELi2ELi4ELi4ELi4ELb0EEENS1_24CollectiveEpilogueBwdGQAISA_fSD_Li256ELb0ELb0EEENS1_19SingleTileSchedulerILb0ELb0ELb0ELi128EEEEEEEEEvNT_6ParamsE$_ZN4cute3eso3ESOILb1ELb0EJNS_1CILi8EEEiiiNS2_ILi144EEENS2_ILi512EEEEEC2ERKS3_RKiSA_SA_RKS4_RKS5_) ;  /* 0xfffe3c8000007944 */ /* 0x002fea0003c3ffff */
        /* <DEDUP_REMOVED lines=8> */
[----:B-1----:R-:W-:Y:S05]  /*22a20*/  CALL.REL.NOINC `($_ZN7cutlass13device_kernelIN5flash19enable_sm80_to_sm89INS1_16FlashAttnBwdSm80INS1_25CollectiveMainloopBwdSm80ILi2ELi2EN4cute5tupleIJNS5_1CILi128EEES8_NS7_ILi64EEEEEENS_6half_tEfNS_4arch4Sm80ELb0ELb0ELb1ELb0ELb0ELb0ELb0ELb0ELi2ELi4ELi4ELi4ELb0EEENS1_24CollectiveEpilogueBwdGQAISA_fSD_Li256ELb0ELb0EEENS1_19SingleTileSchedulerILb0ELb0ELb0ELi128EEEEEEEEEvNT_6ParamsE$_ZN4cute3eso3ESOILb1ELb0EJNS_1CILi1EEEiiiNS2_ILi144EEENS2_ILi512EEEEEC2ERKS3_RKiSA_SA_RKS4_RKS5_) ;  /* 0xfffe3a2000007944 */ /* 0x002fea0003c3ffff */
[----:B-1----:R1:W5:Y:S04]  /*22a30*/  LDL R5, [R1+0x760] ;  /* 0x0007600001057983 */ /* 0x0023680000100800 */
[----:B------:R1:W5:Y:S01]  /*22a40*/  LDL.64 R2, [R1+0x758] ;  /* 0x0007580001027983 */ /* 0x0003620000100a00 */
[----:B------:R-:W-:-:S02]  /*22a50*/  MOV R86, R62 ;  /* 0x0000003e00567202 */ /* 0x000fc40000000f00 */
[----:B------:R-:W-:Y:S02]  /*22a60*/  MOV R16, 0x22a80 ;  /* 0x00022a8000107802 */ /* 0x000fe40000000f00 */
[----:B-1---5:R-:W-:Y:S05]  /*22a70*/  CALL.REL.NOINC `($_ZN7cutlass13device_kernelIN5flash19enable_sm80_to_sm89INS1_16FlashAttnBwdSm80INS1_25CollectiveMainloopBwdSm80ILi2ELi2EN4cute5tupleIJNS5_1CILi128EEES8_NS7_ILi64EEEEEENS_6half_tEfNS_4arch4Sm80ELb0ELb0ELb1ELb0ELb0ELb0ELb0ELb0ELi2ELi4ELi4ELi4ELb0EEENS1_24CollectiveEpilogueBwdGQAISA_fSD_Li256ELb0ELb0EEENS1_19SingleTileSchedulerILb0ELb0ELb0ELi128EEEEEEEEEvNT_6ParamsE$_ZN4cute5tupleIJNS0_IJNS_1CILi16EEENS1_ILi2EEES3_S3_NS1_ILi4EEES3_EEENS0_IJNS1_ILi1EEEiiiNS1_ILi144EEENS1_ILi512EEEEEEEEC2ERKS5_RKS9_) ;  /* 0xfffe549000007944 */ /* 0x022fea0003c3ffff */
        /* <DEDUP_REMOVED lines=8> */
[----:B-1----:R-:W-:Y:S05]  /*22b00*/  CALL.REL.NOINC `($_ZN7cutlass13device_kernelIN5flash19enable_sm80_to_sm89INS1_16FlashAttnBwdSm80INS1_25CollectiveMainloopBwdSm80ILi2ELi2EN4cute5tupleIJNS5_1CILi128EEES8_NS7_ILi64EEEEEENS_6half_tEfNS_4arch4Sm80ELb0ELb0ELb1ELb0ELb0ELb0ELb0ELb0ELi2ELi4ELi4ELi4ELb0EEENS1_24CollectiveEpilogueBwdGQAISA_fSD_Li256ELb0ELb0EEENS1_19SingleTileSchedulerILb0ELb0ELb0ELi128EEEEEEEEEvNT_6ParamsE$_ZZN4cute6detail16composition_implINS_5tupleIJNS_1CILi16EEENS3_ILi2EEES5_S5_NS3_ILi4EEES5_EEENS2_IJNS3_ILi1EEEiiiNS3_ILi144EEENS3_ILi512EEEEEENS2_IJNS2_IJS5_S5_EEES6_NS3_ILi8EEEEEENS2_IJNS2_IJNS3_ILi64EEESA_EEES4_NS3_ILi1024EEEEEEEEDaRKT_RKT0_RKT1_RKT2_ENKUlRKT_RKT0_E_clISC_SG_EEDaSX_S10_) ;  /* 0xfffe603000007944 */ /* 0x002fea0003c3ffff */
[----:B------:R-:W-:Y:S02]  /*22b10*/  MOV R18, R72 ;  /* 0x0000004800127202 */ /* 0x000fe40000000f00 */
[----:B------:R-:W-:-:S02]  /*22b20*/  MOV R16, 0x22b40 ;  /* 0x00022b4000107802 */ /* 0x000fc40000000f00 */
[----:B-----5:R-:W-:Y:S05]  /*22b30*/  CALL.REL.NOINC `($_ZN7cutlass13device_kernelIN5flash19enable_sm80_to_sm89INS1_16FlashAttnBwdSm80INS1_25CollectiveMainloopBwdSm80ILi2ELi2EN4cute5tupleIJNS5_1CILi128EEES8_NS7_ILi64EEEEEENS_6half_tEfNS_4arch4Sm80ELb0ELb0ELb1ELb0ELb0ELb0ELb0ELb0ELi2ELi4ELi4ELi4ELb0EEENS1_24CollectiveEpilogueBwdGQAISA_fSD_Li256ELb0ELb0EEENS1_19SingleTileSchedulerILb0ELb0ELb0ELi128EEEEEEEEEvNT_6ParamsE$_ZZN4cute6detail16composition_implINS_5tupleIJNS_1CILi16EEENS3_ILi2EEES5_S5_NS3_ILi4EEES5_EEENS2_IJNS3_ILi1EEEiiiNS3_ILi144EEENS3_ILi512EEEEEENS2_IJNS2_IJS5_S5_EEES6_NS3_ILi8EEEEEENS2_IJNS2_IJNS3_ILi64EEESA_EEES4_NS3_ILi1024EEEEEEEEDaRKT_RKT0_RKT1_RKT2_ENKUlRKT_RKT0_E_clIS6_S4_EEDaSX_S10_) ;  /* 0xfffe5fb000007944 */ /* 0x020fea0003c3ffff */
[----:B-----5:R2:W-:Y:S01]  /*22b40*/  STL.64 [R1+0x770], R2 ;  /* 0x0007700201007387 */ /* 0x0205e20000100a00 */
[----:B------:R-:W-:Y:S01]  /*22b50*/  IMAD.MOV.U32 R16, RZ, RZ, R4 ;  /* 0x000000ffff107224 */ /* 0x000fe200078e0004 */
[----:B------:R-:W-:Y:S01]  /*22b60*/  MOV R84, R62 ;  /* 0x0000003e00547202 */ /* 0x000fe20000000f00 */
[----:B------:R-:W-:Y:S01]  /*22b70*/  IMAD.MOV.U32 R85, RZ, RZ, R61 ;  /* 0x000000ffff557224 */ /* 0x000fe200078e003d */
[----:B------:R-:W-:-:S02]  /*22b80*/  MOV R4, 0x22ba0 ;  /* 0x00022ba000047802 */ /* 0x000fc40000000f00 */
[----:B-12---:R-:W-:Y:S05]  /*22b90*/  CALL.REL.NOINC `($_ZN7cutlass13device_kernelIN5flash19enable_sm80_to_sm89INS1_16FlashAttnBwdSm80INS1_25CollectiveMainloopBwdSm80ILi2ELi2EN4cute5tupleIJNS5_1CILi128EEES8_NS7_ILi64EEEEEENS_6half_tEfNS_4arch4Sm80ELb0ELb0ELb1ELb0ELb0ELb0ELb0ELb0ELi2ELi4ELi4ELi4ELb0EEENS1_24CollectiveEpilogueBwdGQAISA_fSD_Li256ELb0ELb0EEENS1_19SingleTileSchedulerILb0ELb0ELb0ELi128EEEEEEEEEvNT_6ParamsE$_ZN4cute3eso3ESOILb0ELb0EJNS_5tupleIJiNS_1CILi512EEEEEENS2_IJiiEEENS3_ILi1024EEEEEC2ERKS5_RKS6_RKS7_) ;  /* 0xfffe25b000007944 */ /* 0x006fea0003c3ffff */
[----:B------:R2:W5:Y:S04]  /*22ba0*/  LDL R5, [R1+0x760] ;  /* 0x0007600001057983 */ /* 0x0005680000100800 */
[----:B-1----:R2:W5:Y:S01]  /*22bb0*/  LDL.64 R2, [R1+0x758] ;  /* 0x0007580001027983 */ /* 0x0025620000100a00 */
[----:B------:R-:W-:-:S02]  /*22bc0*/  MOV R84, R62 ;  /* 0x0000003e00547202 */ /* 0x000fc40000000f00 */
[----:B------:R-:W-:Y:S02]  /*22bd0*/  MOV R16, 0x22bf0 ;  /* 0x00022bf000107802 */ /* 0x000fe40000000f00 */
[----:B--2--5:R-:W-:Y:S05]  /*22be0*/  CALL.REL.NOINC `($_ZN7cutlass13device_kernelIN5flash19enable_sm80_to_sm89INS1_16FlashAttnBwdSm80INS1_25CollectiveMainloopBwdSm80ILi2ELi2EN4cute5tupleIJNS5_1CILi128EEES8_NS7_ILi64EEEEEENS_6half_tEfNS_4arch4Sm80ELb0ELb0ELb1ELb0ELb0ELb0ELb0ELb0ELi2ELi4ELi4ELi4ELb0EEENS1_24CollectiveEpilogueBwdGQAISA_fSD_Li256ELb0ELb0EEENS1_19SingleTileSchedulerILb0ELb0ELb0ELi128EEEEEEEEEvNT_6ParamsE$_ZN4cute5tupleIJNS0_IJNS0_IJNS_1CILi2EEES2_EEES3_NS1_ILi8EEEEEENS0_IJNS0_IJiNS1_ILi512EEEEEENS0_IJiiEEENS1_ILi1024EEEEEEEEC2ERKS5_RKSA_) ;  /* 0xfffe50b000007944 */ /* 0x024fea0003c3ffff */
[----:B-1----:R1:W5:Y:S04]  /*22bf0*/  LDL R4, [R1+0x760] ;  /* 0x0007600001047983 */ /* 0x0023680000100800 */
[----:B------:R1:W5:Y:S01]  /*22c00*/  LDL.64 R2, [R1+0x758] ;  /* 0x0007580001027983 */ /* 0x0003620000100a00 */
[----:B------:R-:W-:Y:S01]  /*22c10*/  LOP3.LUT R5, R6, 0x180, RZ, 0xc0, !PT ;  /* 0x0000018006057812 */ /* 0x000fe200078ec0ff */
[----:B------:R-:W-:Y:S01]  /*22c20*/  IMAD.MOV.U32 R84, RZ, RZ, R62 ;  /* 0x000000ffff547224 */ /* 0x000fe200078e003e */
[----:B------:R-:W-:Y:S01]  /*22c30*/  MOV R6, 0x22c90 ;  /* 0x00022c9000067802 */ /* 0x000fe20000000f00 */
[----:B------:R-:W-:Y:S01]  /*22c40*/  IMAD.MOV.U32 R19, RZ, RZ, R0 ;  /* 0x000000ffff137224 */ /* 0x000fe200078e0000 */
[----:B------:R-:W-:-:S04]  /*22c50*/  LEA.HI R12, R5, R12, RZ, 0x1d ;  /* 0x0000000c050c7211 */ /* 0x000fc800078fe8ff */
[----:B------:R-:W-:-:S05]  /*22c60*/  LEA.HI.SX32 R12, R13, R12, 0x1e ;  /* 0x0000000c0d0c7211 */ /* 0x000fca00078ff2ff */
[----:B------:R1:W-:Y:S02]  /*22c70*/  STL [R1+0x11e0], R12 ;  /* 0x0011e00c01007387 */ /* 0x0003e40000100800 */
[----:B-1---5:R-:W-:Y:S05]  /*22c80*/  CALL.REL.NOINC `($_ZN7cutlass13device_kernelIN5flash19enable_sm80_to_sm89INS1_16FlashAttnBwdSm80INS1_25CollectiveMainloopBwdSm80ILi2ELi2EN4cute5tupleIJNS5_1CILi128EEES8_NS7_ILi64EEEEEENS_6half_tEfNS_4arch4Sm80ELb0ELb0ELb1ELb0ELb0ELb0ELb0ELb0ELi2ELi4ELi4ELi4ELb0EEENS1_24CollectiveEpilogueBwdGQAISA_fSD_Li256ELb0ELb0EEENS1_19SingleTileSchedulerILb0ELb0ELb0ELi128EEEEEEEEEvNT_6ParamsE$_ZN4cute3eso3ESOILb0ELb0EJNS_6LayoutINS_5tupleIJNS3_IJNS_1CILi2EEES5_EEES6_NS4_ILi8EEEEEENS3_IJNS3_IJiNS4_ILi512EEEEEENS3_IJiiEEENS4_ILi1024EEEEEEEEjEEC2ERKSE_RKj) ;  /* 0xfffe27e000007944 */ /* 0x022fea0003c3ffff */
[----:B------:R-:W2:Y:S04]  /*22c90*/  LDL.64 R10, [R1+0x760] ;  /* 0x00076000010a7983 */ /* 0x000ea80000100a00 */
[----:B-1----:R1:W5:Y:S01]  /*22ca0*/  LDL.64 R4, [R1+0x758] ;  /* 0x0007580001047983 */ /* 0x0023620000100a00 */
[----:B------:R-:W-:Y:S02]  /*22cb0*/  MOV R38, R62 ;  /* 0x0000003e00267202 */ /* 0x000fe40000000f00 */
[----:B------:R-:W-:Y:S01]  /*22cc0*/  MOV R46, 0x22cf0 ;  /* 0x00022cf0002e7802 */ /* 0x000fe20000000f00 */
[----:B--2---:R-:W-:-:S04]  /*22cd0*/  IMAD.WIDE.U32 R2, R11, 0x2, R14 ;  /* 0x000000020b027825 */ /* 0x004fc800078e000e */
[----:B-1---5:R-:W-:Y:S05]  /*22ce0*/  CALL.REL.NOINC `($_ZN7cutlass13device_kernelIN5flash19enable_sm80_to_sm89INS1_16FlashAttnBwdSm80INS1_25CollectiveMainloopBwdSm80ILi2ELi2EN4cute5tupleIJNS5_1CILi128EEES8_NS7_ILi64EEEEEENS_6half_tEfNS_4arch4Sm80ELb0ELb0ELb1ELb0ELb0ELb0ELb0ELb0ELi2ELi4ELi4ELi4ELb0EEENS1_24CollectiveEpilogueBwdGQAISA_fSD_Li256ELb0ELb0EEENS1_19SingleTileSchedulerILb0ELb0ELb0ELi128EEEEEEEEEvNT_6ParamsE$_ZN4cute8smem_ptrIPN7cutlass6half_tEECI1NS_12iter_adaptorIS3_S4_EEES3_) ;  /* 0xfffe545000007944 */ /* 0x022fea0003c3ffff */
[----:B-1----:R-:W2:Y:S01]  /*22cf0*/  LDL.64 R2, [R1+0x758] ;  /* 0x0007580001027983 */ /* 0x002ea20000100a00 */
[----:B------:R-:W-:Y:S01]  /*22d00*/  IMAD.MOV.U32 R6, RZ, RZ, R10 ;  /* 0x000000ffff067224 */ /* 0x000fe200078e000a */
[----:B------:R-:W-:Y:S01]  /*22d10*/  MOV R84, R62 ;  /* 0x0000003e00547202 */ /* 0x000fe20000000f00 */
[----:B------:R-:W-:Y:S01]  /*22d20*/  IMAD.MOV.U32 R85, RZ, RZ, R72 ;  /* 0x000000ffff557224 */ /* 0x000fe200078e0048 */
[----:B------:R-:W-:Y:S01]  /*22d30*/  MOV R16, 0x22d60 ;  /* 0x00022d6000107802 */ /* 0x000fe20000000f00 */
[----:B--2---:R1:W-:Y:S04]  /*22d40*/  STL.64 [R8], R2 ;  /* 0x0000000208007387 */ /* 0x0043e80000100a00 */
[----:B-1----:R-:W-:Y:S05]  /*22d50*/  CALL.REL.NOINC `($_ZN7cutlass13device_kernelIN5flash19enable_sm80_to_sm89INS1_16FlashAttnBwdSm80INS1_25CollectiveMainloopBwdSm80ILi2ELi2EN4cute5tupleIJNS5_1CILi128EEES8_NS7_ILi64EEEEEENS_6half_tEfNS_4arch4Sm80ELb0ELb0ELb1ELb0ELb0ELb0ELb0ELb0ELi2ELi4ELi4ELi4ELb0EEENS1_24CollectiveEpilogueBwdGQAISA_fSD_Li256ELb0ELb0EEENS1_19SingleTileSchedulerILb0ELb0ELb0ELi128EEEEEEEEEvNT_6ParamsE$_ZN4cute3eso3ESOILb0ELb0EJNS_6LayoutINS_5tupleIJNS3_IJNS_1CILi2EEES5_EEES6_NS4_ILi8EEEEEENS3_IJNS3_IJiNS4_ILi512EEEEEENS3_IJiiEEENS4_ILi1024EEEEEEEENS_10ViewEngineINS_8smem_ptrIPN7cutlass6half_tEEEEEEEC2ERKSE_RKSL_) ;  /* 0xfffe269000007944 */ /* 0x002fea0003c3ffff */
[----:B------:R-:W-:Y:S02]  /*22d60*/  MOV R2, 0x22d80 ;  /* 0x00022d8000027802 */ /* 0x000fe40000000f00 */
[----:B-1----:R-:W-:Y:S05]  /*22d70*/  CALL.REL.NOINC `($_ZN7cutlass13device_kernelIN5flash19enable_sm80_to_sm89INS1_16FlashAttnBwdSm80INS1_25CollectiveMainloopBwdSm80ILi2ELi2EN4cute5tupleIJNS5_1CILi128EEES8_NS7_ILi64EEEEEENS_6half_tEfNS_4arch4Sm80ELb0ELb0ELb1ELb0ELb0ELb0ELb0ELb0ELi2ELi4ELi4ELi4ELb0EEENS1_24CollectiveEpilogueBwdGQAISA_fSD_Li256ELb0ELb0EEENS1_19SingleTileSchedulerILb0ELb0ELb0ELi128EEEEEEEEEvNT_6ParamsE$_ZZN4cute4takeILi1ELi3ENS_5tupleIJNS1_IJiNS_1CILi512EEEEEENS1_IJiiEEENS2_ILi1024EEEEEEEEDaRKT1_ENKUlDpRKT_E_clIJS5_S6_EEEDaSE_) ;  /* 0xfffe5c7000007944 */ /* 0x002fea0003c3ffff */
[----:B------:R-:W-:Y:S02]  /*22d80*/  MOV R2, 0x22da0 ;  /* 0x00022da000027802 */ /* 0x000fe40000000f00 */
[----:B------:R-:W-:Y:S05]  /*22d90*/  CALL.REL.NOINC `($_ZN7cutlass13device_kernelIN5flash19enable_sm80_to_sm89INS1_16FlashAttnBwdSm80INS1_25CollectiveMainloopBwdSm80ILi2ELi2EN4cute5tupleIJNS5_1CILi128EEES8_NS7_ILi64EEEEEENS_6half_tEfNS_4arch4Sm80ELb0ELb0ELb1ELb0ELb0ELb0ELb0ELb0ELi2ELi4ELi4ELi4ELb0EEENS1_24CollectiveEpilogueBwdGQAISA_fSD_Li256ELb0ELb0EEENS1_19SingleTileSchedulerILb0ELb0ELb0ELi128EEEEEEEEEvNT_6ParamsE$_ZZN4cute16flatten_to_tupleINS_5tupleIJNS1_IJiiEEENS_1CILi1024EEEEEEEEDaRKT_ENKUlRKT_E_clIS2_EEDaSB_) ;  /* 0xfffe5ae000007944 */ /* 0x000fea0003c3ffff */
[----:B------:R-:W-:Y:S02]  /*22da0*/  MOV R2, 0x22dc0 ;  /* 0x00022dc000027802 */ /* 0x000fe40000000f00 */
[----:B------:R-:W-:Y:S05]  /*22db0*/  CALL.REL.NOINC `($_ZN7cutlass13device_kernelIN5flash19enable_sm80_to_sm89INS1_16FlashAttnBwdSm80INS1_25CollectiveMainloopBwdSm80ILi2ELi2EN4cute5tupleIJNS5_1CILi128EEES8_NS7_ILi64EEEEEENS_6half_tEfNS_4arch4Sm80ELb0ELb0ELb1ELb0ELb0ELb0ELb0ELb0ELi2ELi4ELi4ELi4ELb0EEENS1_24CollectiveEpilogueBwdGQAISA_fSD_Li256ELb0ELb0EEENS1_19SingleTileSchedulerILb0ELb0ELb0ELi128EEEEEEEEEvNT_6ParamsE$_ZZN4cute12filter_tupleINS_5tupleIJNS1_IJiiEEENS_1CILi1024EEEEEEZNS_16flatten_to_tupleIS5_EEDaRKT_EUlRKT_E_EEDaS9_OT0_ENKUlDpSC_E_clIJS2_NS1_IJS4_EEEEEEDaSG_) ;  /* 0xfffe55b000007944 */ /* 0x000fea0003c3ffff */
        /* <DEDUP_REMOVED lines=23> */
[----:B------:R2:W5:Y:S01]  /*22f30*/  LD.E R3, [R10.64] ;  /* 0x000000040a037980 */ /* 0x000562000c101900 */
[----:B-1----:R-:W-:-:S03]  /*22f40*/  MOV R2, 0x22f60 ;  /* 0x00022f6000027802 */ /* 0x002fc60000000f00 */
[----:B--2--5:R-:W-:Y:S05]  /*22f50*/  CALL.REL.NOINC `($_ZN7cutlass13device_kernelIN5flash19enable_sm80_to_sm89INS1_16FlashAttnBwdSm80INS1_25CollectiveMainloopBwdSm80ILi2ELi2EN4cute5tupleIJNS5_1CILi128EEES8_NS7_ILi64EEEEEENS_6half_tEfNS_4arch4Sm80ELb0ELb0ELb1ELb0ELb0ELb0ELb0ELb0ELi2ELi4ELi4ELi4ELb0EEENS1_24CollectiveEpilogueBwdGQAISA_fSD_Li256ELb0ELb0EEENS1_19SingleTileSchedulerILb0ELb0ELb0ELi128EEEEEEEEEvNT_6ParamsE$_ZZN4cute5sliceINS_5tupleIJNS_10UnderscoreES2_S2_iEEENS1_IJNS1_IJNS_1CILi1EEENS4_ILi0EEEEEEiNS4_ILi1024EEENS4_ILi8192EEEEEEEEDaRKT_RKT0_ENKUlRKT_RKT0_E_clIS2_iEEDaSJ_SM_) ;  /* 0xfffe5b3000007944 */ /* 0x024fea0003c3ffff */
[----:B------:R-:W-:Y:S02]  /*22f60*/  MOV R2, 0x22f80 ;  /* 0x00022f8000027802 */ /* 0x000fe40000000f00 */
[----:B------:R-:W-:Y:S05]  /*22f70*/  CALL.REL.NOINC `($_ZN7cutlass13device_kernelIN5flash19enable_sm80_to_sm89INS1_16FlashAttnBwdSm80INS1_25CollectiveMainloopBwdSm80ILi2ELi2EN4cute5tupleIJNS5_1CILi128EEES8_NS7_ILi64EEEEEENS_6half_tEfNS_4arch4Sm80ELb0ELb0ELb1ELb0ELb0ELb0ELb0ELb0ELi2ELi4ELi4ELi4ELb0EEENS1_24CollectiveEpilogueBwdGQAISA_fSD_Li256ELb0ELb0EEENS1_19SingleTileSchedulerILb0ELb0ELb0ELi128EEEEEEEEEvNT_6ParamsE$_ZZN4cute12filter_tupleINS_5tupleIJNS_10UnderscoreES2_S2_iEEENS1_IJNS1_IJNS_1CILi1EEENS4_ILi0EEEEEEiNS4_ILi1024EEENS4_ILi8192EEEEEEZNS_5sliceIS3_SA_EEDaRKT_RKT0_EUlRKT_RKT0_E_EEDaSE_SH_OT1_ENKUlDpSK_E_clIJNS1_IJS7_EEENS1_IJiEEENS1_IJS8_EEENS1_IJEEEEEEDaSR_) ;  /* 0xfffe54a000007944 */ /* 0x000fea0003c3ffff */
[----:B------:R-:W-:Y:S02]  /*22f80*/  MOV R4, 0x22fa0 ;  /* 0x00022fa000047802 */ /* 0x000fe40000000f00 */
[----:B------:R-:W-:Y:S05]  /*22f90*/  CALL.REL.NOINC `($_ZN7cutlass13device_kernelIN5flash19enable_sm80_to_sm89INS1_16FlashAttnBwdSm80INS1_25CollectiveMainloopBwdSm80ILi2ELi2EN4cute5tupleIJNS5_1CILi128EEES8_NS7_ILi64EEEEEENS_6half_tEfNS_4arch4Sm80ELb0ELb0ELb1ELb0ELb0ELb0ELb0ELb0ELi2ELi4ELi4ELi4ELb0EEENS1_24CollectiveEpilogueBwdGQAISA_fSD_Li256ELb0ELb0EEENS1_19SingleTileSchedulerILb0ELb0ELb0ELi128EEEEEEEEEvNT_6ParamsE$_ZN4cute5tupleIJNS0_IJNS0_IJNS_1CILi8EEENS1_ILi1EEEEEENS1_ILi2EEES2_EEENS0_IJNS0_IJS3_NS1_ILi0EEEEEEiNS1_ILi1024EEEEEEEEC2ERKS6_RKSA_) ;  /* 0xfffe4f2000007944 */ /* 0x000fea0003c3ffff */
[----:B-1----:R1:W5:Y:S01]  /*22fa0*/  LDL R2, [R1+0x758] ;  /* 0x0007580001027983 */ /* 0x0023620000100800 */
[----:B------:R-:W-:Y:S02]  /*22fb0*/  SHF.L.U32 R6, R5, 0xd, RZ ;  /* 0x0000000d05067819 */ /* 0x000fe400000006ff */
[----:B------:R-:W-:-:S03]  /*22fc0*/  MOV R4, 0x22ff0 ;  /* 0x00022ff000047802 */ /* 0x000fc60000000f00 */
[----:B------:R1:W-:Y:S04]  /*22fd0*/  STL [R1+0x11e0], R6 ;  /* 0x0011e00601007387 */ /* 0x0003e80000100800 */
[----:B-1---5:R-:W-:Y:S05]  /*22fe0*/  CALL.REL.NOINC `($_ZN7cutlass13device_kernelIN5flash19enable_sm80_to_sm89INS1_16FlashAttnBwdSm80INS1_25CollectiveMainloopBwdSm80ILi2ELi2EN4cute5tupleIJNS5_1CILi128EEES8_NS7_ILi64EEEEEENS_6half_tEfNS_4arch4Sm80ELb0ELb0ELb1ELb0ELb0ELb0ELb0ELb0ELi2ELi4ELi4ELi4ELb0EEENS1_24CollectiveEpilogueBwdGQAISA_fSD_Li256ELb0ELb0EEENS1_19SingleTileSchedulerILb0ELb0ELb0ELi128EEEEEEEEEvNT_6ParamsE$_ZN4cute3eso3ESOILb0ELb0EJNS_6LayoutINS_5tupleIJNS3_IJNS_1CILi8EEENS4_ILi1EEEEEENS4_ILi2EEES5_EEENS3_IJNS3_IJS6_NS4_ILi0EEEEEEiNS4_ILi1024EEEEEEEEiEEC2ERKSE_RKi) ;  /* 0xfffe2a2000007944 */ /* 0x022fea0003c3ffff */
[----:B------:R-:W-:Y:S01]  /*22ff0*/  ULDC.64 UR4, c[0x0][0x118] ;  /* 0x0000460000047ab9 */ /* 0x000fe20000000a00 */
[----:B------:R-:W2:Y:S04]  /*23000*/  LDL.64 R4, [R1+0x758] ;  /* 0x0007580001047983 */ /* 0x000ea80000100a00 */
[----:B-1----:R-:W2:Y:S01]  /*23010*/  LD.E.64 R2, [R10.64+0x8] ;  /* 0x000008040a027980 */ /* 0x002ea2000c101b00 */
[----:B------:R-:W-:Y:S02]  /*23020*/  MOV R38, R62 ;  /* 0x0000003e00267202 */ /* 0x000fe40000000f00 */
[----:B------:R-:W-:Y:S01]  /*23030*/  MOV R46, 0x23060 ;  /* 0x00023060002e7802 */ /* 0x000fe20000000f00 */
[----:B--2---:R-:W-:-:S04]  /*23040*/  IMAD.WIDE R2, R5, 0x2, R2 ;  /* 0x0000000205027825 */ /* 0x004fc800078e0202 */
[----:B------:R-:W-:Y:S05]  /*23050*/  CALL.REL.NOINC `($_ZN7cutlass13device_kernelIN5flash19enable_sm80_to_sm89INS1_16FlashAttnBwdSm80INS1_25CollectiveMainloopBwdSm80ILi2ELi2EN4cute5tupleIJNS5_1CILi128EEES8_NS7_ILi64EEEEEENS_6half_tEfNS_4arch4Sm80ELb0ELb0ELb1ELb0ELb0ELb0ELb0ELb0ELi2ELi4ELi4ELi4ELb0EEENS1_24CollectiveEpilogueBwdGQAISA_fSD_Li256ELb0ELb0EEENS1_19SingleTileSchedulerILb0ELb0ELb0ELi128EEEEEEEEEvNT_6ParamsE$_ZN4cute8smem_ptrIPN7cutlass6half_tEECI1NS_12iter_adaptorIS3_S4_EEES3_) ;  /* 0xfffe50e000007944 */ /* 0x000fea0003c3ffff */
[----:B------:R-:W2:Y:S01]  /*23060*/  LDL.64 R10, [R1+0x758] ;  /* 0x00075800010a7983 */ /* 0x000ea20000100a00 */
[----:B-1----:R-:W-:Y:S01]  /*23070*/  IMAD.MOV.U32 R3, RZ, RZ, R4 ;  /* 0x000000ffff037224 */ /* 0x002fe200078e0004 */
[----:B------:R-:W-:-:S02]  /*23080*/  MOV R0, R72 ;  /* 0x0000004800007202 */ /* 0x000fc40000000f00 */
[----:B------:R-:W-:Y:S01]  /*23090*/  MOV R4, 0x230c0 ;  /* 0x000230c000047802 */ /* 0x000fe20000000f00 */
[----:B--2---:R1:W-:Y:S04]  /*230a0*/  STL.64 [R8], R10 ;  /* 0x0000000a08007387 */ /* 0x0043e80000100a00 */
[----:B-1----:R-:W-:Y:S05]  /*230b0*/  CALL.REL.NOINC `($_ZN7cutlass13device_kernelIN5flash19enable_sm80_to_sm89INS1_16FlashAttnBwdSm80INS1_25CollectiveMainloopBwdSm80ILi2ELi2EN4cute5tupleIJNS5_1CILi128EEES8_NS7_ILi64EEEEEENS_6half_tEfNS_4arch4Sm80ELb0ELb0ELb1ELb0ELb0ELb0ELb0ELb0ELi2ELi4ELi4ELi4ELb0EEENS1_24CollectiveEpilogueBwdGQAISA_fSD_Li256ELb0ELb0EEENS1_19SingleTileSchedulerILb0ELb0ELb0ELi128EEEEEEEEEvNT_6ParamsE$_ZN4cute3eso3ESOILb0ELb0EJNS_6LayoutINS_5tupleIJNS3_IJNS_1CILi8EEENS4_ILi1EEEEEENS4_ILi2EEES5_EEENS3_IJNS3_IJS6_NS4_ILi0EEEEEEiNS4_ILi1024EEEEEEEENS_10ViewEngineINS_8smem_ptrIPN7cutlass6half_tEEEEEEEC2ERKSE_RKSL_) ;  /* 0xfffe28e000007944 */ /* 0x002fea0003c3ffff */
[----:B-1----:R-:W2:Y:S01]  /*230c0*/  LDL.64 R2, [R63+0xe0] ;  /* 0x0000e0003f027983 */ /* 0x002ea20000100a00 */
[----:B------:R-:W-:-:S03]  /*230d0*/  ULDC.64 UR4, c[0x0][0x118] ;  /* 0x0000460000047ab9 */ /* 0x000fc60000000a00 */
[----:B------:R1:W5:Y:S04]  /*230e0*/  LDL R0, [R1+0x758] ;  /* 0x0007580001007983 */ /* 0x0003680000100800 */
[----:B------:R1:W5:Y:S04]  /*230f0*/  LDL.64 R28, [R1+0x760] ;  /* 0x00076000011c7983 */ /* 0x0003680000100a00 */
[----:B------:R1:W5:Y:S04]  /*23100*/  LDL.64 R12, [R63+0xc8] ;  /* 0x0000c8003f0c7983 */ /* 0x0003680000100a00 */
[----:B--2---:R-:W5:Y:S01]  /*23110*/  LD.E.64 R2, [R2.64] ;  /* 0x0000000402027980 */ /* 0x004f62000c101b00 */
[----:B------:R-:W-:-:S03]  /*23120*/  MOV R6, 0x23140 ;  /* 0x0002314000067802 */ /* 0x000fc60000000f00 */
[----:B-1---5:R-:W-:Y:S05]  /*23130*/  CALL.REL.NOINC `($_ZN7cutlass13device_kernelIN5flash19enable_sm80_to_sm89INS1_16FlashAttnBwdSm80INS1_25CollectiveMainloopBwdSm80ILi2ELi2EN4cute5tupleIJNS5_1CILi128EEES8_NS7_ILi64EEEEEENS_6half_tEfNS_4arch4Sm80ELb0ELb0ELb1ELb0ELb0ELb0ELb0ELb0ELi2ELi4ELi4ELi4ELb0EEENS1_24CollectiveEpilogueBwdGQAISA_fSD_Li256ELb0ELb0EEENS1_19SingleTileSchedulerILb0ELb0ELb0ELi128EEEEEEEEEvNT_6ParamsE$_ZN4cute3eso3ESOILb1ELb0EJNS_14ComposedLayoutINS_7SwizzleILi3ELi3ELi3EEENS_1CILi0EEENS_6LayoutINS_5tupleIJNS8_IJNS8_IJNS5_ILi4EEENS5_ILi8EEEEEENS8_IJS9_NS5_ILi1EEEEEEEEENS8_IJNS8_IJNS5_ILi2EEESF_SF_EEENS8_IJSF_SA_EEEEEEEEENS8_IJNS8_IJNS8_IJNS5_ILi128EEESC_EEENS8_IJNS5_ILi16EEES6_EEEEEENS8_IJNS8_IJNS5_ILi64EEESA_NS5_ILi512EEEEEENS8_IJNS5_ILi8192EEENS5_ILi1024EEEEEEEEEEEEEEEENS_10ViewEngineINS_8smem_ptrIPN7cutlass6half_tEEEEEEEC2ERKSY_RKS15_) ;  /* 0xfffe30a000007944 */ /* 0x022fea0003c3ffff */
        /* <DEDUP_REMOVED lines=31> */
[----:B------:R-:W-:Y:S02]  /*23330*/  MOV R4, 0x23350 ;  /* 0x0002335000047802 */ /* 0x000fe40000000f00 */
[----:B------:R-:W-:Y:S05]  /*23340*/  CALL.REL.NOINC `($_ZN7cutlass13device_kernelIN5flash19enable_sm80_to_sm89INS1_16FlashAttnBwdSm80INS1_25CollectiveMainloopBwdSm80ILi2ELi2EN4cute5tupleIJNS5_1CILi128EEES8_NS7_ILi64EEEEEENS_6half_tEfNS_4arch4Sm80ELb0ELb0ELb1ELb0ELb0ELb0ELb0ELb0ELi2ELi4ELi4ELi4ELb0EEENS1_24CollectiveEpilogueBwdGQAISA_fSD_Li256ELb0ELb0EEENS1_19SingleTileSchedulerILb0ELb0ELb0ELi128EEEEEEEEEvNT_6ParamsE$_ZZN4cute13to_mixed_bitsINS_5tupleIJNS1_IJNS_1CILi4EEENS2_ILi8EEEEEES3_NS2_ILi1EEEEEENS1_IJNS1_IJNS2_ILi128EEENS2_ILi0EEEEEENS2_ILi16EEES9_EEENS1_IJNS1_IJiiEEEiS9_EEEEEDaRKT_RKT0_RKT1_ENKUlRKT_RKT0_RKT1_E_clIS5_SA_SD_EEDaSQ_ST_SW_) ;  /* 0xfffe549000007944 */ /* 0x000fea0003c3ffff */
[----:B------:R-:W-:Y:S02]  /*23350*/  MOV R6, 0x23370 ;  /* 0x0002337000067802 */ /* 0x000fe40000000f00 */
[----:B------:R-:W-:Y:S05]  /*23360*/  CALL.REL.NOINC `($_ZN7cutlass13device_kernelIN5flash19enable_sm80_to_sm89INS1_16FlashAttnBwdSm80INS1_25CollectiveMainloopBwdSm80ILi2ELi2EN4cute5tupleIJNS5_1CILi128EEES8_NS7_ILi64EEEEEENS_6half_tEfNS_4arch4Sm80ELb0ELb0ELb1ELb0ELb0ELb0ELb0ELb0ELi2ELi4ELi4ELi4ELb0EEENS1_24CollectiveEpilogueBwdGQAISA_fSD_Li256ELb0ELb0EEENS1_19SingleTileSchedulerILb0ELb0ELb0ELi128EEEEEEEEEvNT_6ParamsE$_ZZN4cute13to_mixed_bitsINS_5tupleIJNS1_IJNS_1CILi4EEENS2_ILi8EEEEEES3_NS2_ILi1EEEEEENS1_IJNS1_IJNS2_ILi128EEENS2_ILi0EEEEEENS2_ILi16EEES9_EEENS1_IJNS1_IJiiEEEiS9_EEEEEDaRKT_RKT0_RKT1_ENKUlRKT_RKT0_RKT1_E_clIS3_SB_iEEDaSQ_ST_SW_) ;  /* 0xfffe542000007944 */ /* 0x000fea0003c3ffff */
[----:B------:R-:W-:Y:S02]  /*23370*/  MOV R5, R4 ;  /* 0x0000000400057202 */ /* 0x000fe40000000f00 */
[----:B------:R-:W-:Y:S02]  /*23380*/  MOV R4, 0x233a0 ;  /* 0x000233a000047802 */ /* 0x000fe40000000f00 */
[----:B------:R-:W-:Y:S05]  /*23390*/  CALL.REL.NOINC `($_ZN7cutlass13device_kernelIN5flash19enable_sm80_to_sm89INS1_16FlashAttnBwdSm80INS1_25CollectiveMainloopBwdSm80ILi2ELi2EN4cute5tupleIJNS5_1CILi128EEES8_NS7_ILi64EEEEEENS_6half_tEfNS_4arch4Sm80ELb0ELb0ELb1ELb0ELb0ELb0ELb0ELb0ELi2ELi4ELi4ELi4ELb0EEENS1_24CollectiveEpilogueBwdGQAISA_fSD_Li256ELb0ELb0EEENS1_19SingleTileSchedulerILb0ELb0ELb0ELi128EEEEEEEEEvNT_6ParamsE$_ZZN4cute13to_mixed_bitsINS_5tupleIJNS1_IJNS_1CILi4EEENS2_ILi8EEEEEES3_NS2_ILi1EEEEEENS1_IJNS1_IJNS2_ILi128EEENS2_ILi0EEEEEENS2_ILi16EEES9_EEENS1_IJNS1_IJiiEEEiS9_EEEEEDaRKT_RKT0_RKT1_ENKUlDpRKT_E_clIJNS_9MixedBitsILj0ELj384EEENSU_ILj0ELj48EEENS2_ILj0EEEEEEDaSR_) ;  /* 0xfffe53b000007944 */ /* 0x000fea0003c3ffff */
[----:B------:R-:W-:Y:S02]  /*233a0*/  SHF.R.S32.HI R5, RZ, 0x1f, R2 ;  /* 0x0000001fff057819 */ /* 0x000fe40000011402 */
[----:B------:R-:W-:Y:S02]  /*233b0*/  LOP3.LUT R3, R3, 0x1b0, RZ, 0xc0, !PT ;  /* 0x000001b003037812 */ /* 0x000fe400078ec0ff */
[----:B------:R-:W-:-:S02]  /*233c0*/  LEA.HI R2, R5, R2, RZ, 0x2 ;  /* 0x0000000205027211 */ /* 0x000fc400078f10ff */
[----:B------:R-:W-:Y:S02]  /*233d0*/  MOV R4, 0x23410 ;  /* 0x0002341000047802 */ /* 0x000fe40000000f00 */
[----:B------:R-:W-:-:S05]  /*233e0*/  SHF.R.S32.HI R2, RZ, 0x2, R2 ;  /* 0x00000002ff027819 */ /* 0x000fca0000011402 */
[----:B------:R1:W-:Y:S02]  /*233f0*/  STL [R1+0x77c], R2 ;  /* 0x00077c0201007387 */ /* 0x0003e40000100800 */
[----:B-1----:R-:W-:Y:S05]  /*23400*/  CALL.REL.NOINC `($_ZN7cutlass13device_kernelIN5flash19enable_sm80_to_sm89INS1_16FlashAttnBwdSm80INS1_25CollectiveMainloopBwdSm80ILi2ELi2EN4cute5tupleIJNS5_1CILi128EEES8_NS7_ILi64EEEEEENS_6half_tEfNS_4arch4Sm80ELb0ELb0ELb1ELb0ELb0ELb0ELb0ELb0ELi2ELi4ELi4ELi4ELb0EEENS1_24CollectiveEpilogueBwdGQAISA_fSD_Li256ELb0ELb0EEENS1_19SingleTileSchedulerILb0ELb0ELb0ELi128EEEEEEEEEvNT_6ParamsE$_ZN4cute5tupleIJNS_7SwizzleILi3ELi3ELi3EEENS_9MixedBitsILj0ELj432EEENS_6LayoutINS0_IJNS0_IJNS_1CILi2EEES7_S7_EEES7_NS6_ILi8EEEEEENS0_IJNS0_IJNS6_ILi64EEES9_NS6_ILi512EEEEEENS6_ILi8192EEENS6_ILi1024EEEEEEEEEEC2ERKS2_RKS4_RKSH_) ;  /* 0xfffe4cf000007944 */ /* 0x002fea0003c3ffff */
[----:B-1----:R1:W5:Y:S01]  /*23410*/  LDL R2, [R1+0x758] ;  /* 0x0007580001027983 */ /* 0x0023620000100800 */
[----:B------:R-:W-:Y:S02]  /*23420*/  MOV R3, R7 ;  /* 0x0000000700037202 */ /* 0x000fe40000000f00 */
[----:B------:R-:W-:Y:S02]  /*23430*/  MOV R4, 0x23450 ;  /* 0x0002345000047802 */ /* 0x000fe40000000f00 */
[----:B-1---5:R-:W-:Y:S05]  /*23440*/  CALL.REL.NOINC `($_ZN7cutlass13device_kernelIN5flash19enable_sm80_to_sm89INS1_16FlashAttnBwdSm80INS1_25CollectiveMainloopBwdSm80ILi2ELi2EN4cute5tupleIJNS5_1CILi128EEES8_NS7_ILi64EEEEEENS_6half_tEfNS_4arch4Sm80ELb0ELb0ELb1ELb0ELb0ELb0ELb0ELb0ELi2ELi4ELi4ELi4ELb0EEENS1_24CollectiveEpilogueBwdGQAISA_fSD_Li256ELb0ELb0EEENS1_19SingleTileSchedulerILb0ELb0ELb0ELi128EEEEEEEEEvNT_6ParamsE$_ZN4cute3eso3ESOILb0ELb0EJNS_14ComposedLayoutINS_7SwizzleILi3ELi3ELi3EEENS_9MixedBitsILj0ELj432EEENS_6LayoutINS_5tupleIJNS8_IJNS_1CILi2EEESA_SA_EEESA_NS9_ILi8EEEEEENS8_IJNS8_IJNS9_ILi64EEESC_NS9_ILi512EEEEEENS9_ILi8192EEENS9_ILi1024EEEEEEEEEEiEEC2ERKSL_RKi) ;  /* 0xfffe1a4000007944 */ /* 0x022fea0003c3ffff */
[----:B-1----:R-:W2:Y:S01]  /*23450*/  LDL.64 R4, [R1+0x758] ;  /* 0x0007580001047983 */ /* 0x002ea20000100a00 */
[----:B------:R-:W-:Y:S02]  /*23460*/  MOV R38, R62 ;  /* 0x0000003e00267202 */ /* 0x000fe40000000f00 */
[----:B------:R-:W-:Y:S01]  /*23470*/  MOV R46, 0x234a0 ;  /* 0x000234a0002e7802 */ /* 0x000fe20000000f00 */
[----:B--2---:R-:W-:-:S04]  /*23480*/  IMAD.WIDE R2, R5, 0x2, R10 ;  /* 0x0000000205027825 */ /* 0x004fc800078e020a */
[----:B------:R-:W-:Y:S05]  /*23490*/  CALL.REL.NOINC `($_ZN7cutlass13device_kernelIN5flash19enable_sm80_to_sm89INS1_16FlashAttnBwdSm80INS1_25CollectiveMainloopBwdSm80ILi2ELi2EN4cute5tupleIJNS5_1CILi128EEES8_NS7_ILi64EEEEEENS_6half_tEfNS_4arch4Sm80ELb0ELb0ELb1ELb0ELb0ELb0ELb0ELb0ELi2ELi4ELi4ELi4ELb0EEENS1_24CollectiveEpilogueBwdGQAISA_fSD_Li256ELb0ELb0EEENS1_19SingleTileSchedulerILb0ELb0ELb0ELi128EEEEEEEEEvNT_6ParamsE$_ZN4cute8smem_ptrIPN7cutlass6half_tEECI1NS_12iter_adaptorIS3_S4_EEES3_) ;  /* 0xfffe4ca000007944 */ /* 0x000fea0003c3ffff */
[----:B------:R-:W2:Y:S01]  /*234a0*/  LDL.64 R10, [R1+0x758] ;  /* 0x00075800010a7983 */ /* 0x000ea20000100a00 */
[----:B------:R-:W-:Y:S01]  /*234b0*/  IMAD.MOV.U32 R6, RZ, RZ, R4 ;  /* 0x000000ffff067224 */ /* 0x000fe200078e0004 */
[----:B-1----:R-:W-:Y:S02]  /*234c0*/  MOV R2, R72 ;  /* 0x0000004800027202 */ /* 0x002fe40000000f00 */
[----:B------:R-:W-:Y:S01]  /*234d0*/  MOV R4, 0x23500 ;  /* 0x0002350000047802 */ /* 0x000fe20000000f00 */
[----:B--2---:R1:W-:Y:S04]  /*234e0*/  STL.64 [R8], R10 ;  /* 0x0000000a08007387 */ /* 0x0043e80000100a00 */
[----:B-1----:R-:W-:Y:S05]  /*234f0*/  CALL.REL.NOINC `($_ZN7cutlass13device_kernelIN5flash19enable_sm80_to_sm89INS1_16FlashAttnBwdSm80INS1_25CollectiveMainloopBwdSm80ILi2ELi2EN4cute5tupleIJNS5_1CILi128EEES8_NS7_ILi64EEEEEENS_6half_tEfNS_4arch4Sm80ELb0ELb0ELb1ELb0ELb0ELb0ELb0ELb0ELi2ELi4ELi4ELi4ELb0EEENS1_24CollectiveEpilogueBwdGQAISA_fSD_Li256ELb0ELb0EEENS1_19SingleTileSchedulerILb0ELb0ELb0ELi128EEEEEEEEEvNT_6ParamsE$_ZN4cute3eso3ESOILb0ELb0EJNS_14ComposedLayoutINS_7SwizzleILi3ELi3ELi3EEENS_9MixedBitsILj0ELj432EEENS_6LayoutINS_5tupleIJNS8_IJNS_1CILi2EEESA_SA_EEESA_NS9_ILi8EEEEEENS8_IJNS8_IJNS9_ILi64EEESC_NS9_ILi512EEEEEENS9_ILi8192EEENS9_ILi1024EEEEEEEEEENS_10ViewEngineINS_8smem_ptrIPN7cutlass6half_tEEEEEEEC2ERKSL_RKSS_) ;  /* 0xfffe192000007944 */ /* 0x002fea0003c3ffff */
        /* <DEDUP_REMOVED lines=23> */
[----:B--2--5:R-:W-:Y:S05]  /*23670*/  CALL.REL.NOINC `($_ZN7cutlass13device_kernelIN5flash19enable_sm80_to_sm89INS1_16FlashAttnBwdSm80INS1_25CollectiveMainloopBwdSm80ILi2ELi2EN4cute5tupleIJNS5_1CILi128EEES8_NS7_ILi64EEEEEENS_6half_tEfNS_4arch4Sm80ELb0ELb0ELb1ELb0ELb0ELb0ELb0ELb0ELi2ELi4ELi4ELi4ELb0EEENS1_24CollectiveEpilogueBwdGQAISA_fSD_Li256ELb0ELb0EEENS1_19SingleTileSchedulerILb0ELb0ELb0ELi128EEEEEEEEEvNT_6ParamsE$_ZN4cute3eso3ESOILb1ELb0EJNS_6LayoutINS_5tupleIJNS3_IJNS_1CILi8EEENS4_ILi1EEEEEENS4_ILi2EEES5_EEENS3_IJNS3_IJS6_NS4_ILi0EEEEEENS4_ILi64EEES5_EEEEENS_10ViewEngineIPN7cutlass6half_tEEEEEC2ERKSE_RKSJ_) ;  /* 0xfffe41e000007944 */ /* 0x024fea0003c3ffff */
[----:B------:R2:W5:Y:S01]  /*23680*/  LDL.64 R24, [R1+0x758] ;  /* 0x0007580001187983 */ /* 0x0005620000100a00 */
[----:B------:R-:W-:Y:S01]  /*23690*/  IMAD.MOV.U32 R9, RZ, RZ, R20 ;  /* 0x000000ffff097224 */ /* 0x000fe200078e0014 */
[----:B------:R-:W-:Y:S01]  /*236a0*/  MOV R7, R21 ;  /* 0x0000001500077202 */ /* 0x000fe20000000f00 */
[----:B------:R-:W-:Y:S01]  /*236b0*/  IMAD.MOV.U32 R85, RZ, RZ, R62 ;  /* 0x000000ffff557224 */ /* 0x000fe200078e003e */
[----:B------:R-:W-:Y:S02]  /*236c0*/  MOV R4, 0x236e0 ;  /* 0x000236e000047802 */ /* 0x000fe40000000f00 */
[----:B-12--5:R-:W-:Y:S05]  /*236d0*/  CALL.REL.NOINC `($_ZN7cutlass13device_kernelIN5flash19enable_sm80_to_sm89INS1_16FlashAttnBwdSm80INS1_25CollectiveMainloopBwdSm80ILi2ELi2EN4cute5tupleIJNS5_1CILi128EEES8_NS7_ILi64EEEEEENS_6half_tEfNS_4arch4Sm80ELb0ELb0ELb1ELb0ELb0ELb0ELb0ELb0ELi2ELi4ELi4ELi4ELb0EEENS1_24CollectiveEpilogueBwdGQAISA_fSD_Li256ELb0ELb0EEENS1_19SingleTileSchedulerILb0ELb0ELb0ELi128EEEEEEEEEvNT_6ParamsE$_ZN4cute3eso3ESOILb1ELb0EJNS_6LayoutINS_5tupleIJNS3_IJNS3_IJNS_1CILi4EEENS4_ILi2EEEEEENS4_ILi1EEEEEES6_NS4_ILi8EEEEEENS3_IJNS3_IJNS3_IJS8_NS4_ILi32EEEEEENS4_ILi0EEEEEENS4_ILi64EEES5_EEEEENS_10ViewEngineIPN7cutlass6half_tEEEEEC2ERKSI_RKSN_) ;  /* 0xfffe32e000007944 */ /* 0x026fea0003c3ffff */
[----:B------:R-:W-:Y:S01]  /*236e0*/  ULDC.64 UR4, c[0x0][0x118] ;  /* 0x0000460000047ab9 */ /* 0x000fe20000000a00 */
[----:B------:R2:W5:Y:S04]  /*236f0*/  LDL.64 R22, [R1+0x758] ;  /* 0x0007580001167983 */ /* 0x0005680000100a00 */
[----:B-1----:R2:W5:Y:S01]  /*23700*/  LD.E.64 R2, [R26.64] ;  /* 0x000000041a027980 */ /* 0x002562000c101b00 */
[----:B------:R-:W-:-:S02]  /*23710*/  MOV R38, R62 ;  /* 0x0000003e00267202 */ /* 0x000fc40000000f00 */
[----:B------:R-:W-:Y:S02]  /*23720*/  MOV R46, 0x23740 ;  /* 0x00023740002e7802 */ /* 0x000fe40000000f00 */
[----:B--2--5:R-:W-:Y:S05]  /*23730*/  CALL.REL.NOINC `($_ZN7cutlass13device_kernelIN5flash19enable_sm80_to_sm89INS1_16FlashAttnBwdSm80INS1_25CollectiveMainloopBwdSm80ILi2ELi2EN4cute5tupleIJNS5_1CILi128EEES8_NS7_ILi64EEEEEENS_6half_tEfNS_4arch4Sm80ELb0ELb0ELb1ELb0ELb0ELb0ELb0ELb0ELi2ELi4ELi4ELi4ELb0EEENS1_24CollectiveEpilogueBwdGQAISA_fSD_Li256ELb0ELb0EEENS1_19SingleTileSchedulerILb0ELb0ELb0ELi128EEEEEEEEEvNT_6ParamsE$_ZN4cute8smem_ptrIPN7cutlass6half_tEECI1NS_12iter_adaptorIS3_S4_EEES3_) ;  /* 0xfffe4a0000007944 */ /* 0x024fea0003c3ffff */
[----:B-1----:R1:W5:Y:S01]  /*23740*/  LDL.64 R2, [R1+0x758] ;  /* 0x0007580001027983 */ /* 0x0023620000100a00 */
[----:B------:R-:W-:-:S03]  /*23750*/  MOV R6, 0x23770 ;  /* 0x0002377000067802 */ /* 0x000fc60000000f00 */
[----:B-1---5:R-:W-:Y:S05]  /*23760*/  CALL.REL.NOINC `($_ZN7cutlass13device_kernelIN5flash19enable_sm80_to_sm89INS1_16FlashAttnBwdSm80INS1_25CollectiveMainloopBwdSm80ILi2ELi2EN4cute5tupleIJNS5_1CILi128EEES8_NS7_ILi64EEEEEENS_6half_tEfNS_4arch4Sm80ELb0ELb0ELb1ELb0ELb0ELb0ELb0ELb0ELi2ELi4ELi4ELi4ELb0EEENS1_24CollectiveEpilogueBwdGQAISA_fSD_Li256ELb0ELb0EEENS1_19SingleTileSchedulerILb0ELb0ELb0ELi128EEEEEEEEEvNT_6ParamsE$_ZN4cute3eso3ESOILb1ELb0EJNS_6LayoutINS_5tupleIJNS3_IJNS_1CILi8EEENS4_ILi1EEEEEENS4_ILi2EEEEEENS3_IJNS3_IJS6_NS4_ILi0EEEEEENS4_ILi8192EEEEEEEENS_10ViewEngineINS_8smem_ptrIPN7cutlass6half_tEEEEEEEC2ERKSE_RKSL_) ;  /* 0xfffe3f6000007944 */ /* 0x022fea0003c3ffff */
[----:B-1----:R1:W5:Y:S01]  /*23770*/  LDL.64 R2, [R1+0x758] ;  /* 0x0007580001027983 */ /* 0x0023620000100a00 */
[----:B------:R-:W-:Y:S01]  /*23780*/  IMAD.MOV.U32 R34, RZ, RZ, R24 ;  /* 0x000000ffff227224 */ /* 0x000fe200078e0018 */
[----:B------:R-:W-:Y:S02]  /*23790*/  MOV R7, R25 ;  /* 0x0000001900077202 */ /* 0x000fe40000000f00 */
[----:B------:R-:W-:Y:S02]  /*237a0*/  MOV R10, 0x237c0 ;  /* 0x000237c0000a7802 */ /* 0x000fe40000000f00 */
[----:B-1---5:R-:W-:Y:S05]  /*237b0*/  CALL.REL.NOINC `($_ZN7cutlass13device_kernelIN5flash19enable_sm80_to_sm89INS1_16FlashAttnBwdSm80INS1_25CollectiveMainloopBwdSm80ILi2ELi2EN4cute5tupleIJNS5_1CILi128EEES8_NS7_ILi64EEEEEENS_6half_tEfNS_4arch4Sm80ELb0ELb0ELb1ELb0ELb0ELb0ELb0ELb0ELi2ELi4ELi4ELi4ELb0EEENS1_24CollectiveEpilogueBwdGQAISA_fSD_Li256ELb0ELb0EEENS1_19SingleTileSchedulerILb0ELb0ELb0ELi128EEEEEEEEEvNT_6ParamsE$_ZN4cute3eso3ESOILb1ELb0EJNS_6LayoutINS_5tupleIJNS3_IJNS_1CILi8EEENS4_ILi1EEEEEENS4_ILi2EEEEEENS3_IJNS3_IJS6_NS4_ILi0EEEEEENS4_ILi64EEEEEEEENS_10ViewEngineIPN7cutlass6half_tEEEEEC2ERKSE_RKSJ_) ;  /* 0xfffe3e8000007944 */ /* 0x022fea0003c3ffff */
[----:B-1----:R1:W5:Y:S01]  /*237c0*/  LDL.64 R6, [R1+0x758] ;  /* 0x0007580001067983 */ /* 0x0023620000100a00 */
[----:B------:R-:W-:Y:S01]  /*237d0*/  IMAD.MOV.U32 R4, RZ, RZ, R2 ;  /* 0x000000ffff047224 */ /* 0x000fe200078e0002 */
[----:B------:R-:W-:Y:S02]  /*237e0*/  MOV R11, R3 ;  /* 0x00000003000b7202 */ /* 0x000fe40000000f00 */
[----:B------:R-:W-:Y:S02]  /*237f0*/  MOV R10, 0x23810 ;  /* 0x00023810000a7802 */ /* 0x000fe40000000f00 */
[----:B-1---5:R-:W-:Y:S05]  /*23800*/  CALL.REL.NOINC `($_ZN7cutlass13device_kernelIN5flash19enable_sm80_to_sm89INS1_16FlashAttnBwdSm80INS1_25CollectiveMainloopBwdSm80ILi2ELi2EN4cute5tupleIJNS5_1CILi128EEES8_NS7_ILi64EEEEEENS_6half_tEfNS_4arch4Sm80ELb0ELb0ELb1ELb0ELb0ELb0ELb0ELb0ELi2ELi4ELi4ELi4ELb0EEENS1_24CollectiveEpilogueBwdGQAISA_fSD_Li256ELb0ELb0EEENS1_19SingleTileSchedulerILb0ELb0ELb0ELi128EEEEEEEEEvNT_6ParamsE$_ZN4cute3eso3ESOILb1ELb0EJNS_6LayoutINS_5tupleIJNS3_IJNS_1CILi8EEENS4_ILi1EEEEEENS3_IJNS4_ILi2EEEEEEEEENS3_IJNS3_IJS6_NS4_ILi0EEEEEENS3_IJNS4_ILi8192EEEEEEEEEEENS_10ViewEngineINS_8smem_ptrIPN7cutlass6half_tEEEEEEEC2ERKSG_RKSN_) ;  /* 0xfffe3c5000007944 */ /* 0x022fea0003c3ffff */
[----:B-1----:R1:W5:Y:S01]  /*23810*/  LDL.64 R4, [R1+0x758] ;  /* 0x0007580001047983 */ /* 0x0023620000100a00 */
[----:B------:R-:W-:-:S02]  /*23820*/  MOV R2, R6 ;  /* 0x0000000600027202 */ /* 0x000fc40000000f00 */
[----:B------:R-:W-:Y:S02]  /*23830*/  MOV R6, 0x23850 ;  /* 0x0002385000067802 */ /* 0x000fe40000000f00 */
[----:B-1---5:R-:W-:Y:S05]  /*23840*/  CALL.REL.NOINC `($_ZN7cutlass13device_kernelIN5flash19enable_sm80_to_sm89INS1_16FlashAttnBwdSm80INS1_25CollectiveMainloopBwdSm80ILi2ELi2EN4cute5tupleIJNS5_1CILi128EEES8_NS7_ILi64EEEEEENS_6half_tEfNS_4arch4Sm80ELb0ELb0ELb1ELb0ELb0ELb0ELb0ELb0ELi2ELi4ELi4ELi4ELb0EEENS1_24CollectiveEpilogueBwdGQAISA_fSD_Li256ELb0ELb0EEENS1_19SingleTileSchedulerILb0ELb0ELb0ELi128EEEEEEEEEvNT_6ParamsE$_ZN4cute3eso3ESOILb1ELb0EJNS_6LayoutINS_5tupleIJNS3_IJNS_1CILi8EEENS4_ILi1EEEEEENS3_IJNS4_ILi2EEEEEEEEENS3_IJNS3_IJS6_NS4_ILi0EEEEEENS3_IJNS4_ILi64EEEEEEEEEEENS_10ViewEngineIPN7cutlass6half_tEEEEEC2ERKSG_RKSL_) ;  /* 0xfffe3bb000007944 */ /* 0x022fea0003c3ffff */
[----:B-1----:R1:W5:Y:S01]  /*23850*/  LDL.64 R2, [R1+0x758] ;  /* 0x0007580001027983 */ /* 0x0023620000100a00 */
[----:B------:R-:W-:-:S03]  /*23860*/  MOV R10, 0x23880 ;  /* 0x00023880000a7802 */ /* 0x000fc60000000f00 */
[----:B-1---5:R-:W-:Y:S05]  /*23870*/  CALL.REL.NOINC `($_ZN7cutlass13device_kernelIN5flash19enable_sm80_to_sm89INS1_16FlashAttnBwdSm80INS1_25CollectiveMainloopBwdSm80ILi2ELi2EN4cute5tupleIJNS5_1CILi128EEES8_NS7_ILi64EEEEEENS_6half_tEfNS_4arch4Sm80ELb0ELb0ELb1ELb0ELb0ELb0ELb0ELb0ELi2ELi4ELi4ELi4ELb0EEENS1_24CollectiveEpilogueBwdGQAISA_fSD_Li256ELb0ELb0EEENS1_19SingleTileSchedulerILb0ELb0ELb0ELi128EEEEEEEEEvNT_6ParamsE$_ZN4cute3eso3ESOILb1ELb0EJNS_6LayoutINS_5tupleIJNS3_IJNS3_IJNS_1CILi8EEENS4_ILi1EEEEEES6_EEENS3_IJNS3_IJS6_S6_EEENS4_ILi2EEEEEEEEENS3_IJNS3_IJNS3_IJS6_NS4_ILi0EEEEEESD_EEENS3_IJNS3_IJSD_SD_EEENS4_ILi64EEEEEEEEEEENS_10ViewEngineIPN7cutlass6half_tEEEEEC2ERKSK_RKSP_) ;  /* 0xfffe31d000007944 */ /* 0x022fea0003c3ffff */
[----:B-1----:R1:W5:Y:S01]  /*23880*/  LDL.64 R6, [R1+0x758] ;  /* 0x0007580001067983 */ /* 0x0023620000100a00 */
[----:B------:R-:W-:-:S03]  /*23890*/  MOV R10, 0x238b0 ;  /* 0x000238b0000a7802 */ /* 0x000fc60000000f00 */
[----:B-1---5:R-:W-:Y:S05]  /*238a0*/  CALL.REL.NOINC `($_ZN7cutlass13device_kernelIN5flash19enable_sm80_to_sm89INS1_16FlashAttnBwdSm80INS1_25CollectiveMainloopBwdSm80ILi2ELi2EN4cute5tupleIJNS5_1CILi128EEES8_NS7_ILi64EEEEEENS_6half_tEfNS_4arch4Sm80ELb0ELb0ELb1ELb0ELb0ELb0ELb0ELb0ELi2ELi4ELi4ELi4ELb0EEENS1_24CollectiveEpilogueBwdGQAISA_fSD_Li256ELb0ELb0EEENS1_19SingleTileSchedulerILb0ELb0ELb0ELi128EEEEEEEEEvNT_6ParamsE$_ZN4cute3eso3ESOILb1ELb0EJNS_6LayoutINS_5tupleIJNS3_IJNS3_IJNS_1CILi8EEENS4_ILi1EEEEEES6_EEENS3_IJNS3_IJS6_S6_EEENS4_ILi2EEEEEEEEENS3_IJNS3_IJNS3_IJS6_NS4_ILi0EEEEEESD_EEENS3_IJNS3_IJSD_SD_EEENS4_ILi8192EEEEEEEEEEENS_10ViewEngineINS_8smem_ptrIPN7cutlass6half_tEEEEEEEC2ERKSK_RKSR_) ;  /* 0xfffe31e000007944 */ /* 0x022fea0003c3ffff */
[----:B-1----:R1:W5:Y:S01]  /*238b0*/  LDL.64 R2, [R1+0x758] ;  /* 0x0007580001027983 */ /* 0x0023620000100a00 */
[----:B------:R-:W-:Y:S02]  /*238c0*/  MOV R34, R6 ;  /* 0x0000000600227202 */ /* 0x000fe40000000f00 */
[----:B------:R-:W-:Y:S02]  /*238d0*/  MOV R10, 0x238f0 ;  /* 0x000238f0000a7802 */ /* 0x000fe40000000f00 */
[----:B-1---5:R-:W-:Y:S05]  /*238e0*/  CALL.REL.NOINC `($_ZN7cutlass13device_kernelIN5flash19enable_sm80_to_sm89INS1_16FlashAttnBwdSm80INS1_25CollectiveMainloopBwdSm80ILi2ELi2EN4cute5tupleIJNS5_1CILi128EEES8_NS7_ILi64EEEEEENS_6half_tEfNS_4arch4Sm80ELb0ELb0ELb1ELb0ELb0ELb0ELb0ELb0ELi2ELi4ELi4ELi4ELb0EEENS1_24CollectiveEpilogueBwdGQAISA_fSD_Li256ELb0ELb0EEENS1_19SingleTileSchedulerILb0ELb0ELb0ELi128EEEEEEEEEvNT_6ParamsE$_ZN4cute3eso3ESOILb1ELb0EJNS_6LayoutINS_5tupleIJNS3_IJNS_1CILi8EEENS4_ILi1EEEEEENS4_ILi2EEEEEENS3_IJNS3_IJS6_NS4_ILi0EEEEEENS4_ILi64EEEEEEEENS_10ViewEngineIPN7cutlass6half_tEEEEEC2ERKSE_RKSJ_) ;  /* 0xfffe3d5000007944 */ /* 0x022fea0003c3ffff */
[----:B------:R2:W5:Y:S01]  /*238f0*/  LDL.64 R10, [R1+0x758] ;  /* 0x00075800010a7983 */ /* 0x0005620000100a00 */
[----:B------:R-:W-:Y:S02]  /*23900*/  MOV R38, R62 ;  /* 0x0000003e00267202 */ /* 0x000fe40000000f00 */
[----:B------:R-:W-:Y:S02]  /*23910*/  MOV R46, 0x23930 ;  /* 0x00023930002e7802 */ /* 0x000fe40000000f00 */
[----:B-12--5:R-:W-:Y:S05]  /*23920*/  CALL.REL.NOINC `($_ZN7cutlass13device_kernelIN5flash19enable_sm80_to_sm89INS1_16FlashAttnBwdSm80INS1_25CollectiveMainloopBwdSm80ILi2ELi2EN4cute5tupleIJNS5_1CILi128EEES8_NS7_ILi64EEEEEENS_6half_tEfNS_4arch4Sm80ELb0ELb0ELb1ELb0ELb0ELb0ELb0ELb0ELi2ELi4ELi4ELi4ELb0EEENS1_24CollectiveEpilogueBwdGQAISA_fSD_Li256ELb0ELb0EEENS1_19SingleTileSchedulerILb0ELb0ELb0ELi128EEEEEEEEEvNT_6ParamsE$_ZN4cute8smem_ptrIPN7cutlass6half_tEECI1NS_12iter_adaptorIS3_S4_EEES3_) ;  /* 0xfffe481000007944 */ /* 0x026fea0003c3ffff */
[----:B-1----:R1:W5:Y:S01]  /*23930*/  LDL.64 R2, [R1+0x758] ;  /* 0x0007580001027983 */ /* 0x0023620000100a00 */
[----:B------:R-:W-:-:S03]  /*23940*/  MOV R6, 0x23960 ;  /* 0x0002396000067802 */ /* 0x000fc60000000f00 */
[----:B-1---5:R-:W-:Y:S05]  /*23950*/  CALL.REL.NOINC `($_ZN7cutlass13device_kernelIN5flash19enable_sm80_to_sm89INS1_16FlashAttnBwdSm80INS1_25CollectiveMainloopBwdSm80ILi2ELi2EN4cute5tupleIJNS5_1CILi128EEES8_NS7_ILi64EEEEEENS_6half_tEfNS_4arch4Sm80ELb0ELb0ELb1ELb0ELb0ELb0ELb0ELb0ELi2ELi4ELi4ELi4ELb0EEENS1_24CollectiveEpilogueBwdGQAISA_fSD_Li256ELb0ELb0EEENS1_19SingleTileSchedulerILb0ELb0ELb0ELi128EEEEEEEEEvNT_6ParamsE$_ZN4cute3eso3ESOILb1ELb0EJNS_6LayoutINS_5tupleIJNS3_IJNS_1CILi8EEENS4_ILi1EEEEEENS4_ILi2EEEEEENS3_IJNS3_IJS6_NS4_ILi0EEEEEENS4_ILi8192EEEEEEEENS_10ViewEngineINS_8smem_ptrIPN7cutlass6half_tEEEEEEEC2ERKSE_RKSL_) ;  /* 0xfffe3d7000007944 */ /* 0x022fea0003c3ffff */
[----:B------:R2:W5:Y:S01]  /*23960*/  LDL.64 R12, [R1+0x758] ;  /* 0x00075800010c7983 */ /* 0x0005620000100a00 */
[----:B------:R-:W-:Y:S01]  /*23970*/  IMAD.MOV.U32 R85, RZ, RZ, R62 ;  /* 0x000000ffff557224 */ /* 0x000fe200078e003e */
[----:B------:R-:W-:-:S02]  /*23980*/  MOV R47, RZ ;  /* 0x000000ff002f7202 */ /* 0x000fc40000000f00 */
        /* <DEDUP_REMOVED lines=14> */
[----:B------:R-:W-:-:S02]  /*23a70*/  MOV R38, 0x23a90 ;  /* 0x00023a9000267802 */ /* 0x000fc40000000f00 */
[----:B-1---5:R-:W-:Y:S05]  /*23a80*/  CALL.REL.NOINC `($_ZN7cutlass13device_kernelIN5flash19enable_sm80_to_sm89INS1_16FlashAttnBwdSm80INS1_25CollectiveMainloopBwdSm80ILi2ELi2EN4cute5tupleIJNS5_1CILi128EEES8_NS7_ILi64EEEEEENS_6half_tEfNS_4arch4Sm80ELb0ELb0ELb1ELb0ELb0ELb0ELb0ELb0ELi2ELi4ELi4ELi4ELb0EEENS1_24CollectiveEpilogueBwdGQAISA_fSD_Li256ELb0ELb0EEENS1_19SingleTileSchedulerILb0ELb0ELb0ELi128EEEEEEEEEvNT_6ParamsE$_ZN4cute3eso3ESOILb1ELb0EJNS_6LayoutINS_5tupleIJNS3_IJNS_1CILi8EEENS4_ILi1EEEEEEEEENS3_IJNS3_IJS6_NS4_ILi0EEEEEEEEEEENS_10ViewEngineINS_8smem_ptrIPN7cutlass6half_tEEEEEEEC2ERKSC_RKSJ_) ;  /* 0xfffe386000007944 */ /* 0x022fea0003c3ffff */
[----:B-1----:R1:W5:Y:S01]  /*23a90*/  LDL.64 R2, [R1+0x758] ;  /* 0x0007580001027983 */ /* 0x0023620000100a00 */
[----:B------:R-:W-:Y:S01]  /*23aa0*/  IMAD.MOV.U32 R85, RZ, RZ, R62 ;  /* 0x000000ffff557224 */ /* 0x000fe200078e003e */
[----:B------:R-:W-:-:S02]  /*23ab0*/  MOV R47, RZ ;  /* 0x000000ff002f7202 */ /* 0x000fc40000000f00 */
        /* <DEDUP_REMOVED lines=97> */
[----:B-1----:R-:W-:Y:S05]  /*240d0*/  CALL.REL.NOINC `($_ZN7cutlass13device_kernelIN5flash19enable_sm80_to_sm89INS1_16FlashAttnBwdSm80INS1_25CollectiveMainloopBwdSm80ILi2ELi2EN4cute5tupleIJNS5_1CILi128EEES8_NS7_ILi64EEEEEENS_6half_tEfNS_4arch4Sm80ELb0ELb0ELb1ELb0ELb0ELb0ELb0ELb0ELi2ELi4ELi4ELi4ELb0EEENS1_24CollectiveEpilogueBwdGQAISA_fSD_Li256ELb0ELb0EEENS1_19SingleTileSchedulerILb0ELb0ELb0ELi128EEEEEEEEEvNT_6ParamsE$_ZZN4cute5sliceINS_5tupleIJNS_10UnderscoreES2_NS_1CILi0EEEEEENS1_IJNS1_IJNS3_ILi1EEES4_EEEiNS3_ILi1024EEEEEEEEDaRKT_RKT0_ENKUlRKT_RKT0_E_clIS2_iEEDaSI_SL_) ;  /* 0xfffe496000007944 */ /* 0x002fea0003c3ffff */
[----:B------:R-:W-:Y:S02]  /*240e0*/  MOV R2, 0x24100 ;  /* 0x0002410000027802 */ /* 0x000fe40000000f00 */
[----:B------:R-:W-:Y:S05]  /*240f0*/  CALL.REL.NOINC `($_ZN7cutlass13device_kernelIN5flash19enable_sm80_to_sm89INS1_16FlashAttnBwdSm80INS1_25CollectiveMainloopBwdSm80ILi2ELi2EN4cute5tupleIJNS5_1CILi128EEES8_NS7_ILi64EEEEEENS_6half_tEfNS_4arch4Sm80ELb0ELb0ELb1ELb0ELb0ELb0ELb0ELb0ELi2ELi4ELi4ELi4ELb0EEENS1_24CollectiveEpilogueBwdGQAISA_fSD_Li256ELb0ELb0EEENS1_19SingleTileSchedulerILb0ELb0ELb0ELi128EEEEEEEEEvNT_6ParamsE$_ZZN4cute12filter_tupleINS_5tupleIJNS_10UnderscoreES2_NS_1CILi0EEEEEENS1_IJNS1_IJNS3_ILi1EEES4_EEEiNS3_ILi1024EEEEEEZNS_5sliceIS5_S9_EEDaRKT_RKT0_EUlRKT_RKT0_E_EEDaSD_SG_OT1_ENKUlDpSJ_E_clIJNS1_IJS7_EEENS1_IJiEEENS1_IJEEEEEEDaSQ_) ;  /* 0xfffe429000007944 */ /* 0x000fea0003c3ffff */
[----:B------:R-:W-:Y:S02]  /*24100*/  MOV R85, R72 ;  /* 0x0000004800557202 */ /* 0x000fe40000000f00 */
[----:B------:R-:W-:-:S02]  /*24110*/  MOV R36, 0x24130 ;  /* 0x0002413000247802 */ /* 0x000fc40000000f00 */
[----:B------:R-:W-:Y:S05]  /*24120*/  CALL.REL.NOINC `($_ZN7cutlass13device_kernelIN5flash19enable_sm80_to_sm89INS1_16FlashAttnBwdSm80INS1_25CollectiveMainloopBwdSm80ILi2ELi2EN4cute5tupleIJNS5_1CILi128EEES8_NS7_ILi64EEEEEENS_6half_tEfNS_4arch4Sm80ELb0ELb0ELb1ELb0ELb0ELb0ELb0ELb0ELi2ELi4ELi4ELi4ELb0EEENS1_24CollectiveEpilogueBwdGQAISA_fSD_Li256ELb0ELb0EEENS1_19SingleTileSchedulerILb0ELb0ELb0ELi128EEEEEEEEEvNT_6ParamsE$_ZN4cute5tupleIJNS0_IJNS0_IJNS_1CILi8EEENS1_ILi1EEEEEENS1_ILi2EEEEEENS0_IJNS0_IJS3_NS1_ILi0EEEEEEiEEEEEC2ERKS6_RKS9_) ;  /* 0xfffe3cf000007944 */ /* 0x000fea0003c3ffff */
[----:B-1----:R1:W5:Y:S01]  /*24130*/  LDL R3, [R8] ;  /* 0x0000000008037983 */ /* 0x0023620000100800 */
[----:B------:R-:W-:-:S02]  /*24140*/  MOV R85, R72 ;  /* 0x0000004800557202 */ /* 0x000fc40000000f00 */
[----:B------:R-:W-:Y:S02]  /*24150*/  MOV R6, 0x24170 ;  /* 0x0002417000067802 */ /* 0x000fe40000000f00 */
[----:B-1---5:R-:W-:Y:S05]  /*24160*/  CALL.REL.NOINC `($_ZN7cutlass13device_kernelIN5flash19enable_sm80_to_sm89INS1_16FlashAttnBwdSm80INS1_25CollectiveMainloopBwdSm80ILi2ELi2EN4cute5tupleIJNS5_1CILi128EEES8_NS7_ILi64EEEEEENS_6half_tEfNS_4arch4Sm80ELb0ELb0ELb1ELb0ELb0ELb0ELb0ELb0ELi2ELi4ELi4ELi4ELb0EEENS1_24CollectiveEpilogueBwdGQAISA_fSD_Li256ELb0ELb0EEENS1_19SingleTileSchedulerILb0ELb0ELb0ELi128EEEEEEEEEvNT_6ParamsE$_ZN4cute3eso3ESOILb0ELb1EJNS_6LayoutINS_5tupleIJNS3_IJNS_1CILi8EEENS4_ILi1EEEEEENS4_ILi2EEEEEENS3_IJNS3_IJS6_NS4_ILi0EEEEEEiEEEEESA_EEC2ERKSD_RKSA_) ;  /* 0xfffe1d3000007944 */ /* 0x022fea0003c3ffff */
[----:B------:R2:W5:Y:S01]  /*24170*/  LDL R36, [R8] ;  /* 0x0000000008247983 */ /* 0x0005620000100800 */
[----:B------:R-:W-:Y:S01]  /*24180*/  IMAD.MOV.U32 R38, RZ, RZ, R62 ;  /* 0x000000ffff267224 */ /* 0x000fe200078e003e */
[----:B-1----:R-:W-:Y:S01]  /*24190*/  MOV R2, R28 ;  /* 0x0000001c00027202 */ /* 0x002fe20000000f00 */
[----:B------:R-:W-:Y:S01]  /*241a0*/  IMAD.MOV.U32 R3, RZ, RZ, R29 ;  /* 0x000000ffff037224 */ /* 0x000fe200078e001d */
[----:B------:R-:W-:Y:S02]  /*241b0*/  MOV R46, 0x241d0 ;  /* 0x000241d0002e7802 */ /* 0x000fe40000000f00 */
[----:B--2--5:R-:W-:Y:S05]  /*241c0*/  CALL.REL.NOINC `($_ZN7cutlass13device_kernelIN5flash19enable_sm80_to_sm89INS1_16FlashAttnBwdSm80INS1_25CollectiveMainloopBwdSm80ILi2ELi2EN4cute5tupleIJNS5_1CILi128EEES8_NS7_ILi64EEEEEENS_6half_tEfNS_4arch4Sm80ELb0ELb0ELb1ELb0ELb0ELb0ELb0ELb0ELi2ELi4ELi4ELi4ELb0EEENS1_24CollectiveEpilogueBwdGQAISA_fSD_Li256ELb0ELb0EEENS1_19SingleTileSchedulerILb0ELb0ELb0ELi128EEEEEEEEEvNT_6ParamsE$_ZN4cute8smem_ptrIPN7cutlass6half_tEECI1NS_12iter_adaptorIS3_S4_EEES3_) ;  /* 0xfffe3f7000007944 */ /* 0x024fea0003c3ffff */
[----:B-1----:R-:W2:Y:S01]  /*241d0*/  LDL.64 R2, [R1+0x758] ;  /* 0x0007580001027983 */ /* 0x002ea20000100a00 */
[----:B------:R-:W-:Y:S01]  /*241e0*/  IMAD.MOV.U32 R85, RZ, RZ, R72 ;  /* 0x000000ffff557224 */ /* 0x000fe200078e0048 */
[----:B------:R-:W-:Y:S02]  /*241f0*/  MOV R86, R61 ;  /* 0x0000003d00567202 */ /* 0x000fe40000000f00 */
[----:B------:R-:W-:Y:S01]  /*24200*/  MOV R38, 0x24230 ;  /* 0x0002423000267802 */ /* 0x000fe20000000f00 */
[----:B--2---:R1:W-:Y:S04]  /*24210*/  STL.64 [R1+0x770], R2 ;  /* 0x0007700201007387 */ /* 0x0043e80000100a00 */
[----:B-1----:R-:W-:Y:S05]  /*24220*/  CALL.REL.NOINC `($_ZN7cutlass13device_kernelIN5flash19enable_sm80_to_sm89INS1_16FlashAttnBwdSm80INS1_25CollectiveMainloopBwdSm80ILi2ELi2EN4cute5tupleIJNS5_1CILi128EEES8_NS7_ILi64EEEEEENS_6half_tEfNS_4arch4Sm80ELb0ELb0ELb1ELb0ELb0ELb0ELb0ELb0ELi2ELi4ELi4ELi4ELb0EEENS1_24CollectiveEpilogueBwdGQAISA_fSD_Li256ELb0ELb0EEENS1_19SingleTileSchedulerILb0ELb0ELb0ELi128EEEEEEEEEvNT_6ParamsE$_ZN4cute3eso3ESOILb0ELb0EJNS_6LayoutINS_5tupleIJNS3_IJNS_1CILi8EEENS4_ILi1EEEEEENS4_ILi2EEEEEENS3_IJNS3_IJS6_NS4_ILi0EEEEEEiEEEEENS_10ViewEngineINS_8smem_ptrIPN7cutlass6half_tEEEEEEEC2ERKSD_RKSK_) ;  /* 0xfffe15a000007944 */ /* 0x002fea0003c3ffff */
[----:B------:R2:W5:Y:S04]  /*24230*/  LDL R37, [R8] ;  /* 0x0000000008257983 */ /* 0x0005680000100800 */
[----:B------:R2:W5:Y:S01]  /*24240*/  LDL.64 R4, [R8+0x8] ;  /* 0x0000080008047983 */ /* 0x0005620000100a00 */
[----:B------:R-:W-:Y:S01]  /*24250*/  IMAD.MOV.U32 R85, RZ, RZ, R72 ;  /* 0x000000ffff557224 */ /* 0x000fe200078e0048 */
[----:B------:R-:W-:Y:S01]  /*24260*/  MOV R38, R22 ;  /* 0x0000001600267202 */ /* 0x000fe20000000f00 */
[----:B-1----:R-:W-:Y:S01]  /*24270*/  IMAD.MOV.U32 R3, RZ, RZ, R23 ;  /* 0x000000ffff037224 */ /* 0x002fe200078e0017 */
[----:B------:R-:W-:-:S02]  /*24280*/  MOV R36, 0x242a0 ;  /* 0x000242a000247802 */ /* 0x000fc40000000f00 */
[----:B--2--5:R-:W-:Y:S05]  /*24290*/  CALL.REL.NOINC `($_ZN7cutlass13device_kernelIN5flash19enable_sm80_to_sm89INS1_16FlashAttnBwdSm80INS1_25CollectiveMainloopBwdSm80ILi2ELi2EN4cute5tupleIJNS5_1CILi128EEES8_NS7_ILi64EEEEEENS_6half_tEfNS_4arch4Sm80ELb0ELb0ELb1ELb0ELb0ELb0ELb0ELb0ELi2ELi4ELi4ELi4ELb0EEENS1_24CollectiveEpilogueBwdGQAISA_fSD_Li256ELb0ELb0EEENS1_19SingleTileSchedulerILb0ELb0ELb0ELi128EEEEEEEEEvNT_6ParamsE$_ZN4cute3eso3ESOILb1ELb0EJNS_6LayoutINS_5tupleIJNS3_IJNS3_IJNS_1CILi4EEENS4_ILi2EEEEEENS4_ILi1EEEEEES6_EEENS3_IJNS3_IJNS3_IJS8_NS4_ILi32EEEEEENS4_ILi0EEEEEENS4_ILi64EEEEEEEENS_10ViewEngineIPN7cutlass6half_tEEEEEC2ERKSH_RKSM_) ;  /* 0xfffe267000007944 */ /* 0x024fea0003c3ffff */
[----:B-1----:R1:W5:Y:S01]  /*242a0*/  LDL.64 R2, [R8] ;  /* 0x0000000008027983 */ /* 0x0023620000100a00 */
[----:B------:R-:W-:-:S03]  /*242b0*/  MOV R36, 0x242d0 ;  /* 0x000242d000247802 */ /* 0x000fc60000000f00 */
[----:B-1---5:R-:W-:Y:S05]  /*242c0*/  CALL.REL.NOINC `($_ZN7cutlass13device_kernelIN5flash19enable_sm80_to_sm89INS1_16FlashAttnBwdSm80INS1_25CollectiveMainloopBwdSm80ILi2ELi2EN4cute5tupleIJNS5_1CILi128EEES8_NS7_ILi64EEEEEENS_6half_tEfNS_4arch4Sm80ELb0ELb0ELb1ELb0ELb0ELb0ELb0ELb0ELi2ELi4ELi4ELi4ELb0EEENS1_24CollectiveEpilogueBwdGQAISA_fSD_Li256ELb0ELb0EEENS1_19SingleTileSchedulerILb0ELb0ELb0ELi128EEEEEEEEEvNT_6ParamsE$_ZZN4cute4takeILi1ELi2ENS_5tupleIJNS1_IJNS_1CILi1EEENS2_ILi0EEEEEEiEEEEEDaRKT1_ENKUlDpRKT_E_clIJiEEEDaSD_) ;  /* 0xfffe469000007944 */ /* 0x022fea0003c3ffff */
[----:B------:R-:W-:Y:S02]  /*242d0*/  MOV R85, R62 ;  /* 0x0000003e00557202 */ /* 0x000fe40000000f00 */
[----:B------:R-:W-:-:S02]  /*242e0*/  MOV R38, 0x24300 ;  /* 0x0002430000267802 */ /* 0x000fc40000000f00 */
[----:B------:R-:W-:Y:S05]  /*242f0*/  CALL.REL.NOINC `($_ZN7cutlass13device_kernelIN5flash19enable_sm80_to_sm89INS1_16FlashAttnBwdSm80INS1_25CollectiveMainloopBwdSm80ILi2ELi2EN4cute5tupleIJNS5_1CILi128EEES8_NS7_ILi64EEEEEENS_6half_tEfNS_4arch4Sm80ELb0ELb0ELb1ELb0ELb0ELb0ELb0ELb0ELi2ELi4ELi4ELi4ELb0EEENS1_24CollectiveEpilogueBwdGQAISA_fSD_Li256ELb0ELb0EEENS1_19SingleTileSchedulerILb0ELb0ELb0ELi128EEEEEEEEEvNT_6ParamsE$_ZN4cute3eso3ESOILb1ELb0EJNS_5tupleIJNS_1CILi1EEENS3_ILi0EEEEEENS2_IJiEEEEEC2ERKS6_RKS7_) ;  /* 0xfffe248000007944 */ /* 0x000fea0003c3ffff */
[----:B-1----:R1:W5:Y:S01]  /*24300*/  LDL R37, [R1+0x758] ;  /* 0x0007580001257983 */ /* 0x0023620000100800 */
[----:B------:R-:W-:-:S02]  /*24310*/  MOV R85, R72 ;  /* 0x0000004800557202 */ /* 0x000fc40000000f00 */
[----:B------:R-:W-:Y:S02]  /*24320*/  MOV R38, 0x24340 ;  /* 0x0002434000267802 */ /* 0x000fe40000000f00 */
[----:B-1---5:R-:W-:Y:S05]  /*24330*/  CALL.REL.NOINC `($_ZN7cutlass13device_kernelIN5flash19enable_sm80_to_sm89INS1_16FlashAttnBwdSm80INS1_25CollectiveMainloopBwdSm80ILi2ELi2EN4cute5tupleIJNS5_1CILi128EEES8_NS7_ILi64EEEEEENS_6half_tEfNS_4arch4Sm80ELb0ELb0ELb1ELb0ELb0ELb0ELb0ELb0ELi2ELi4ELi4ELi4ELb0EEENS1_24CollectiveEpilogueBwdGQAISA_fSD_Li256ELb0ELb0EEENS1_19SingleTileSchedulerILb0ELb0ELb0ELi128EEEEEEEEEvNT_6ParamsE$_ZN4cute5tupleIJNS0_IJNS0_IJNS_1CILi8EEENS1_ILi1EEEEEENS0_IJNS1_ILi2EEEEEEEEENS0_IJNS0_IJS3_NS1_ILi0EEEEEENS0_IJiEEEEEEEEC2ERKS7_RKSB_) ;  /* 0xfffe3aa000007944 */ /* 0x022fea0003c3ffff */
[----:B------:R2:W5:Y:S01]  /*24340*/  LDL R40, [R8] ;  /* 0x0000000008287983 */ /* 0x0005620000100800 */
[----:B------:R-:W-:Y:S01]  /*24350*/  IMAD.MOV.U32 R85, RZ, RZ, R72 ;  /* 0x000000ffff557224 */ /* 0x000fe200078e0048 */
[----:B------:R-:W-:Y:S02]  /*24360*/  MOV R86, R61 ;  /* 0x0000003d00567202 */ /* 0x000fe40000000f00 */
[----:B------:R2:W-:Y:S01]  /*24370*/  STL.64 [R1+0x770], R4 ;  /* 0x0007700401007387 */ /* 0x0005e20000100a00 */
[----:B------:R-:W-:-:S03]  /*24380*/  MOV R38, 0x243a0 ;  /* 0x000243a000267802 */ /* 0x000fc60000000f00 */
[----:B-12--5:R-:W-:Y:S05]  /*24390*/  CALL.REL.NOINC `($_ZN7cutlass13device_kernelIN5flash19enable_sm80_to_sm89INS1_16FlashAttnBwdSm80INS1_25CollectiveMainloopBwdSm80ILi2ELi2EN4cute5tupleIJNS5_1CILi128EEES8_NS7_ILi64EEEEEENS_6half_tEfNS_4arch4Sm80ELb0ELb0ELb1ELb0ELb0ELb0ELb0ELb0ELi2ELi4ELi4ELi4ELb0EEENS1_24CollectiveEpilogueBwdGQAISA_fSD_Li256ELb0ELb0EEENS1_19SingleTileSchedulerILb0ELb0ELb0ELi128EEEEEEEEEvNT_6ParamsE$_ZN4cute3eso3ESOILb0ELb0EJNS_6LayoutINS_5tupleIJNS3_IJNS_1CILi8EEENS4_ILi1EEEEEENS3_IJNS4_ILi2EEEEEEEEENS3_IJNS3_IJS6_NS4_ILi0EEEEEENS3_IJiEEEEEEEENS_10ViewEngineINS_8smem_ptrIPN7cutlass6half_tEEEEEEEC2ERKSF_RKSM_) ;  /* 0xfffe13c000007944 */ /* 0x026fea0003c3ffff */
[----:B------:R2:W5:Y:S04]  /*243a0*/  LDL R5, [R8] ;  /* 0x0000000008057983 */ /* 0x0005680000100800 */
[----:B------:R2:W5:Y:S01]  /*243b0*/  LDL.64 R12, [R8+0x8] ;  /* 0x00000800080c7983 */ /* 0x0005620000100a00 */
[----:B------:R-:W-:-:S02]  /*243c0*/  MOV R85, R72 ;  /* 0x0000004800557202 */ /* 0x000fc40000000f00 */
[----:B------:R-:W-:Y:S02]  /*243d0*/  MOV R38, 0x243f0 ;  /* 0x000243f000267802 */ /* 0x000fe40000000f00 */
[----:B-12--5:R-:W-:Y:S05]  /*243e0*/  CALL.REL.NOINC `($_ZN7cutlass13device_kernelIN5flash19enable_sm80_to_sm89INS1_16FlashAttnBwdSm80INS1_25CollectiveMainloopBwdSm80ILi2ELi2EN4cute5tupleIJNS5_1CILi128EEES8_NS7_ILi64EEEEEENS_6half_tEfNS_4arch4Sm80ELb0ELb0ELb1ELb0ELb0ELb0ELb0ELb0ELi2ELi4ELi4ELi4ELb0EEENS1_24CollectiveEpilogueBwdGQAISA_fSD_Li256ELb0ELb0EEENS1_19SingleTileSchedulerILb0ELb0ELb0ELi128EEEEEEEEEvNT_6ParamsE$_ZN4cute3eso3ESOILb1ELb0EJNS_6LayoutINS_5tupleIJNS3_IJNS3_IJNS_1CILi4EEENS4_ILi2EEEEEENS4_ILi1EEEEEENS3_IJS6_EEEEEENS3_IJNS3_IJNS3_IJS8_NS4_ILi32EEEEEENS4_ILi0EEEEEENS3_IJNS4_ILi64EEEEEEEEEEENS_10ViewEngineIPN7cutlass6half_tEEEEEC2ERKSJ_RKSO_) ;  /* 0xfffe24e000007944 */ /* 0x026fea0003c3ffff */
[----:B-1----:R1:W5:Y:S01]  /*243f0*/  LDL.64 R2, [R8] ;  /* 0x0000000008027983 */ /* 0x0023620000100a00 */
[----:B------:R-:W-:Y:S02]  /*24400*/  MOV R85, R72 ;  /* 0x0000004800557202 */ /* 0x000fe40000000f00 */
[----:B------:R-:W-:Y:S02]  /*24410*/  MOV R38, 0x24430 ;  /* 0x0002443000267802 */ /* 0x000fe40000000f00 */
[----:B-1---5:R-:W-:Y:S05]  /*24420*/  CALL.REL.NOINC `($_ZN7cutlass13device_kernelIN5flash19enable_sm80_to_sm89INS1_16FlashAttnBwdSm80INS1_25CollectiveMainloopBwdSm80ILi2ELi2EN4cute5tupleIJNS5_1CILi128EEES8_NS7_ILi64EEEEEENS_6half_tEfNS_4arch4Sm80ELb0ELb0ELb1ELb0ELb0ELb0ELb0ELb0ELi2ELi4ELi4ELi4ELb0EEENS1_24CollectiveEpilogueBwdGQAISA_fSD_Li256ELb0ELb0EEENS1_19SingleTileSchedulerILb0ELb0ELb0ELi128EEEEEEEEEvNT_6ParamsE$_ZN4cute3eso3ESOILb1ELb0EJNS_6LayoutINS_5tupleIJNS3_IJNS3_IJNS3_IJNS_1CILi4EEENS4_ILi2EEEEEENS4_ILi1EEEEEES8_EEENS3_IJNS3_IJNS3_IJS8_S8_EEES8_EEES6_EEEEEENS3_IJNS3_IJNS3_IJNS3_IJS8_NS4_ILi32EEEEEENS4_ILi0EEEEEESH_EEENS3_IJNS3_IJNS3_IJSH_SH_EEESH_EEENS4_ILi64EEEEEEEEEEENS_10ViewEngineIPN7cutlass6half_tEEEEEC2ERKSP_RKSU_) ;  /* 0xfffe239000007944 */ /* 0x022fea0003c3ffff */
[----:B-1----:R1:W5:Y:S01]  /*24430*/  LDL.64 R2, [R8] ;  /* 0x0000000008027983 */ /* 0x0023620000100a00 */
[----:B------:R-:W-:Y:S02]  /*24440*/  MOV R86, R72 ;  /* 0x0000004800567202 */ /* 0x000fe40000000f00 */
[----:B------:R-:W-:Y:S02]  /*24450*/  MOV R6, 0x24470 ;  /* 0x0002447000067802 */ /* 0x000fe40000000f00 */
[----:B-1---5:R-:W-:Y:S05]  /*24460*/  CALL.REL.NOINC `($_ZN7cutlass13device_kernelIN5flash19enable_sm80_to_sm89INS1_16FlashAttnBwdSm80INS1_25CollectiveMainloopBwdSm80ILi2ELi2EN4cute5tupleIJNS5_1CILi128EEES8_NS7_ILi64EEEEEENS_6half_tEfNS_4arch4Sm80ELb0ELb0ELb1ELb0ELb0ELb0ELb0ELb0ELi2ELi4ELi4ELi4ELb0EEENS1_24CollectiveEpilogueBwdGQAISA_fSD_Li256ELb0ELb0EEENS1_19SingleTileSchedulerILb0ELb0ELb0ELi128EEEEEEEEEvNT_6ParamsE$_ZN4cute5tupleIJNS0_IJNS_1CILi2EEEEEENS0_IJiEEEEEC2ERKS3_RKS4_) ;  /* 0xfffe3b0000007944 */ /* 0x022fea0003c3ffff */
[----:B------:R-:W2:Y:S01]  /*24470*/  LDL R6, [R8] ;  /* 0x0000000008067983 */ /* 0x000ea20000100800 */
[----:B------:R-:W-:Y:S02]  /*24480*/  MOV R85, R60 ;  /* 0x0000003c00557202 */ /* 0x000fe40000000f00 */
[----:B-1----:R-:W-:Y:S01]  /*24490*/  MOV R4, 0x244c0 ;  /* 0x000244c000047802 */ /* 0x002fe20000000f00 */
[----:B--2---:R1:W-:Y:S04]  /*244a0*/  STL [R1+0x750], R6 ;  /* 0x0007500601007387 */ /* 0x0043e80000100800 */
[----:B-1----:R-:W-:Y:S05]  /*244b0*/  CALL.REL.NOINC `($_ZN7cutlass13device_kernelIN5flash19enable_sm80_to_sm89INS1_16FlashAttnBwdSm80INS1_25CollectiveMainloopBwdSm80ILi2ELi2EN4cute5tupleIJNS5_1CILi128EEES8_NS7_ILi64EEEEEENS_6half_tEfNS_4arch4Sm80ELb0ELb0ELb1ELb0ELb0ELb0ELb0ELb0ELi2ELi4ELi4ELi4ELb0EEENS1_24CollectiveEpilogueBwdGQAISA_fSD_Li256ELb0ELb0EEENS1_19SingleTileSchedulerILb0ELb0ELb0ELi128EEEEEEEEEvNT_6ParamsE$_ZZN4cute14logical_divideINS_5tupleIJNS1_IJNS_1CILi8EEENS2_ILi1EEEEEENS1_IJNS2_ILi2EEEEEEEEENS1_IJNS1_IJS4_NS2_ILi0EEEEEENS1_IJiEEEEEENS1_IJS5_NS_6LayoutIS4_S9_EEEEEEEDaRKNSD_IT_T0_EERKT1_ENKUlRKT_RKT0_E_clINSD_IS7_SB_EESE_EEDaSQ_ST_) ;  /* 0xfffe437000007944 */ /* 0x002fea0003c3ffff */
[----:B------:R-:W-:Y:S02]  /*244c0*/  MOV R4, R72 ;  /* 0x0000004800047202 */ /* 0x000fe40000000f00 */
[----:B------:R-:W-:-:S02]  /*244d0*/  MOV R6, 0x244f0 ;  /* 0x000244f000067802 */ /* 0x000fc40000000f00 */
[----:B-----5:R-:W-:Y:S05]  /*244e0*/  CALL.REL.NOINC `($_ZN7cutlass13device_kernelIN5flash19enable_sm80_to_sm89INS1_16FlashAttnBwdSm80INS1_25CollectiveMainloopBwdSm80ILi2ELi2EN4cute5tupleIJNS5_1CILi128EEES8_NS7_ILi64EEEEEENS_6half_tEfNS_4arch4Sm80ELb0ELb0ELb1ELb0ELb0ELb0ELb0ELb0ELi2ELi4ELi4ELi4ELb0EEENS1_24CollectiveEpilogueBwdGQAISA_fSD_Li256ELb0ELb0EEENS1_19SingleTileSchedulerILb0ELb0ELb0ELi128EEEEEEEEEvNT_6ParamsE$_ZN4cute3eso3ESOILb1ELb0EJNS_5tupleIJNS2_IJNS_1CILi1EEENS3_ILi0EEEEEENS2_IJS5_S5_EEEEEENS2_IJS5_iEEEEEC2ERKS8_RKS9_) ;  /* 0xfffe21d000007944 */ /* 0x020fea0003c3ffff */
[----:B-1----:R1:W5:Y:S01]  /*244f0*/  LDL R5, [R8] ;  /* 0x0000000008057983 */ /* 0x0023620000100800 */
[----:B------:R-:W-:-:S02]  /*24500*/  MOV R86, R72 ;  /* 0x0000004800567202 */ /* 0x000fc40000000f00 */
[----:B------:R-:W-:Y:S02]  /*24510*/  MOV R6, 0x24530 ;  /* 0x0002453000067802 */ /* 0x000fe40000000f00 */
[----:B-1---5:R-:W-:Y:S05]  /*24520*/  CALL.REL.NOINC `($_ZN7cutlass13device_kernelIN5flash19enable_sm80_to_sm89INS1_16FlashAttnBwdSm80INS1_25CollectiveMainloopBwdSm80ILi2ELi2EN4cute5tupleIJNS5_1CILi128EEES8_NS7_ILi64EEEEEENS_6half_tEfNS_4arch4Sm80ELb0ELb0ELb1ELb0ELb0ELb0ELb0ELb0ELi2ELi4ELi4ELi4ELb0EEENS1_24CollectiveEpilogueBwdGQAISA_fSD_Li256ELb0ELb0EEENS1_19SingleTileSchedulerILb0ELb0ELb0ELi128EEEEEEEEEvNT_6ParamsE$_ZN4cute5tupleIJNS0_IJNS0_IJNS0_IJNS_1CILi8EEENS1_ILi1EEEEEENS0_IJS3_S3_EEEEEENS0_IJS3_NS1_ILi2EEEEEEEEENS0_IJNS0_IJNS0_IJS3_NS1_ILi0EEEEEENS0_IJSA_SA_EEEEEENS0_IJSA_iEEEEEEEEC2ERKS9_RKSF_) ;  /* 0xfffe362000007944 */ /* 0x022fea0003c3ffff */
[----:B-1----:R1:W5:Y:S01]  /*24530*/  LDL R5, [R8] ;  /* 0x0000000008057983 */ /* 0x0023620000100800 */
[----:B------:R-:W-:Y:S02]  /*24540*/  MOV R4, R72 ;  /* 0x0000004800047202 */ /* 0x000fe40000000f00 */
[----:B------:R-:W-:Y:S02]  /*24550*/  MOV R6, 0x24570 ;  /* 0x0002457000067802 */ /* 0x000fe40000000f00 */
[----:B-1---5:R-:W-:Y:S05]  /*24560*/  CALL.REL.NOINC `($_ZN7cutlass13device_kernelIN5flash19enable_sm80_to_sm89INS1_16FlashAttnBwdSm80INS1_25CollectiveMainloopBwdSm80ILi2ELi2EN4cute5tupleIJNS5_1CILi128EEES8_NS7_ILi64EEEEEENS_6half_tEfNS_4arch4Sm80ELb0ELb0ELb1ELb0ELb0ELb0ELb0ELb0ELi2ELi4ELi4ELi4ELb0EEENS1_24CollectiveEpilogueBwdGQAISA_fSD_Li256ELb0ELb0EEENS1_19SingleTileSchedulerILb0ELb0ELb0ELi128EEEEEEEEEvNT_6ParamsE$_ZN4cute3eso3ESOILb1ELb0EJNS_5tupleIJNS2_IJNS_1CILi1EEENS3_ILi0EEEEEENS2_IJS5_S5_EEEEEENS2_IJS5_iEEEEEC2ERKS8_RKS9_) ;  /* 0xfffe215000007944 */ /* 0x022fea0003c3ffff */
[----:B-1----:R1:W5:Y:S01]  /*24570*/  LDL R5, [R8] ;  /* 0x0000000008057983 */ /* 0x0023620000100800 */
[----:B------:R-:W-:Y:S02]  /*24580*/  MOV R85, R72 ;  /* 0x0000004800557202 */ /* 0x000fe40000000f00 */
[----:B------:R-:W-:Y:S02]  /*24590*/  MOV R6, 0x245b0 ;  /* 0x000245b000067802 */ /* 0x000fe40000000f00 */
[----:B-1---5:R-:W-:Y:S05]  /*245a0*/  CALL.REL.NOINC `($_ZN7cutlass13device_kernelIN5flash19enable_sm80_to_sm89INS1_16FlashAttnBwdSm80INS1_25CollectiveMainloopBwdSm80ILi2ELi2EN4cute5tupleIJNS5_1CILi128EEES8_NS7_ILi64EEEEEENS_6half_tEfNS_4arch4Sm80ELb0ELb0ELb1ELb0ELb0ELb0ELb0ELb0ELi2ELi4ELi4ELi4ELb0EEENS1_24CollectiveEpilogueBwdGQAISA_fSD_Li256ELb0ELb0EEENS1_19SingleTileSchedulerILb0ELb0ELb0ELi128EEEEEEEEEvNT_6ParamsE$_ZN4cute3eso3ESOILb1ELb0EJNS_5tupleIJNS_1CILi0EEES4_EEEiEEC2ERKS5_RKi) ;  /* 0xfffe219000007944 */ /* 0x022fea0003c3ffff */
[----:B-1----:R1:W5:Y:S01]  /*245b0*/  LDL R5, [R8] ;  /* 0x0000000008057983 */ /* 0x0023620000100800 */
[----:B------:R-:W-:Y:S02]  /*245c0*/  MOV R85, R72 ;  /* 0x0000004800557202 */ /* 0x000fe40000000f00 */
[----:B------:R-:W-:Y:S02]  /*245d0*/  MOV R6, 0x245f0 ;  /* 0x000245f000067802 */ /* 0x000fe40000000f00 */
[----:B-1---5:R-:W-:Y:S05]  /*245e0*/  CALL.REL.NOINC `($_ZN7cutlass13device_kernelIN5flash19enable_sm80_to_sm89INS1_16FlashAttnBwdSm80INS1_25CollectiveMainloopBwdSm80ILi2ELi2EN4cute5tupleIJNS5_1CILi128EEES8_NS7_ILi64EEEEEENS_6half_tEfNS_4arch4Sm80ELb0ELb0ELb1ELb0ELb0ELb0ELb0ELb0ELi2ELi4ELi4ELi4ELb0EEENS1_24CollectiveEpilogueBwdGQAISA_fSD_Li256ELb0ELb0EEENS1_19SingleTileSchedulerILb0ELb0ELb0ELi128EEEEEEEEEvNT_6ParamsE$_ZN4cute3eso3ESOILb1ELb0EJNS_5tupleIJNS2_IJNS_1CILi1EEENS3_ILi0EEEEEES5_EEENS2_IJNS2_IJS5_S5_EEEiEEEEEC2ERKS7_RKS9_) ;  /* 0xfffe211000007944 */ /* 0x022fea0003c3ffff */
[----:B-1----:R1:W5:Y:S01]  /*245f0*/  LDL R5, [R8] ;  /* 0x0000000008057983 */ /* 0x0023620000100800 */
[----:B------:R-:W-:-:S02]  /*24600*/  MOV R85, R72 ;  /* 0x0000004800557202 */ /* 0x000fc40000000f00 */
[----:B------:R-:W-:Y:S02]  /*24610*/  MOV R6, 0x24630 ;  /* 0x0002463000067802 */ /* 0x000fe40000000f00 */
[----:B-1---5:R-:W-:Y:S05]  /*24620*/  CALL.REL.NOINC `($_ZN7cutlass13device_kernelIN5flash19enable_sm80_to_sm89INS1_16FlashAttnBwdSm80INS1_25CollectiveMainloopBwdSm80ILi2ELi2EN4cute5tupleIJNS5_1CILi128EEES8_NS7_ILi64EEEEEENS_6half_tEfNS_4arch4Sm80ELb0ELb0ELb1ELb0ELb0ELb0ELb0ELb0ELi2ELi4ELi4ELi4ELb0EEENS1_24CollectiveEpilogueBwdGQAISA_fSD_Li256ELb0ELb0EEENS1_19SingleTileSchedulerILb0ELb0ELb0ELi128EEEEEEEEEvNT_6ParamsE$_ZN4cute5tupleIJNS0_IJNS0_IJNS0_IJNS_1CILi8EEENS1_ILi1EEEEEES3_EEENS0_IJNS0_IJS3_S3_EEENS1_ILi2EEEEEEEEENS0_IJNS0_IJNS0_IJS3_NS1_ILi0EEEEEESA_EEENS0_IJNS0_IJSA_SA_EEEiEEEEEEEEC2ERKS9_RKSF_) ;  /* 0xfffe356000007944 */ /* 0x022fea0003c3ffff */
[----:B------:R2:W5:Y:S01]  /*24630*/  LDL R10, [R8] ;  /* 0x00000000080a7983 */ /* 0x0005620000100800 */
[----:B------:R-:W-:Y:S01]  /*24640*/  IMAD.MOV.U32 R85, RZ, RZ, R72 ;  /* 0x000000ffff557224 */ /* 0x000fe200078e0048 */
[----:B------:R-:W-:Y:S02]  /*24650*/  MOV R86, R61 ;  /* 0x0000003d00567202 */ /* 0x000fe40000000f00 */
[----:B------:R2:W-:Y:S01]  /*24660*/  STL.64 [R1+0x770], R12 ;  /* 0x0007700c01007387 */ /* 0x0005e20000100a00 */
[----:B------:R-:W-:-:S03]  /*24670*/  MOV R6, 0x24690 ;  /* 0x0002469000067802 */ /* 0x000fc60000000f00 */
[----:B-12--5:R-:W-:Y:S05]  /*24680*/  CALL.REL.NOINC `($_ZN7cutlass13device_kernelIN5flash19enable_sm80_to_sm89INS1_16FlashAttnBwdSm80INS1_25CollectiveMainloopBwdSm80ILi2ELi2EN4cute5tupleIJNS5_1CILi128EEES8_NS7_ILi64EEEEEENS_6half_tEfNS_4arch4Sm80ELb0ELb0ELb1ELb0ELb0ELb0ELb0ELb0ELi2ELi4ELi4ELi4ELb0EEENS1_24CollectiveEpilogueBwdGQAISA_fSD_Li256ELb0ELb0EEENS1_19SingleTileSchedulerILb0ELb0ELb0ELi128EEEEEEEEEvNT_6ParamsE$_ZN4cute3eso3ESOILb0ELb0EJNS_6LayoutINS_5tupleIJNS3_IJNS3_IJNS_1CILi8EEENS4_ILi1EEEEEES6_EEENS3_IJNS3_IJS6_S6_EEENS4_ILi2EEEEEEEEENS3_IJNS3_IJNS3_IJS6_NS4_ILi0EEEEEESD_EEENS3_IJNS3_IJSD_SD_EEEiEEEEEEEENS_10ViewEngineINS_8smem_ptrIPN7cutlass6half_tEEEEEEEC2ERKSJ_RKSQ_) ;  /* 0xfffe0b5000007944 */ /* 0x026fea0003c3ffff */
[----:B------:R2:W5:Y:S04]  /*24690*/  LDL R6, [R8] ;  /* 0x0000000008067983 */ /* 0x0005680000100800 */
[----:B-1----:R2:W5:Y:S01]  /*246a0*/  LDL.64 R4, [R8+0x8] ;  /* 0x0000080008047983 */ /* 0x0025620000100a00 */
[----:B------:R-:W-:Y:S01]  /*246b0*/  IMAD.MOV.U32 R38, RZ, RZ, R2 ;  /* 0x000000ffff267224 */ /* 0x000fe200078e0002 */
[----:B------:R-:W-:-:S02]  /*246c0*/  MOV R85, R62 ;  /* 0x0000003e00557202 */ /* 0x000fc40000000f00 */
[----:B------:R-:W-:Y:S02]  /*246d0*/  MOV R36, 0x246f0 ;  /* 0x000246f000247802 */ /* 0x000fe40000000f00 */
[----:B--2--5:R-:W-:Y:S05]  /*246e0*/  CALL.REL.NOINC `($_ZN7cutlass13device_kernelIN5flash19enable_sm80_to_sm89INS1_16FlashAttnBwdSm80INS1_25CollectiveMainloopBwdSm80ILi2ELi2EN4cute5tupleIJNS5_1CILi128EEES8_NS7_ILi64EEEEEENS_6half_tEfNS_4arch4Sm80ELb0ELb0ELb1ELb0ELb0ELb0ELb0ELb0ELi2ELi4ELi4ELi4ELb0EEENS1_24CollectiveEpilogueBwdGQAISA_fSD_Li256ELb0ELb0EEENS1_19SingleTileSchedulerILb0ELb0ELb0ELi128EEEEEEEEEvNT_6ParamsE$_ZN4cute3eso3ESOILb1ELb0EJNS_6LayoutINS_5tupleIJNS3_IJNS3_IJNS_1CILi4EEENS4_ILi2EEEEEENS4_ILi1EEEEEES6_EEENS3_IJNS3_IJNS3_IJS8_NS4_ILi32EEEEEENS4_ILi0EEEEEENS4_ILi64EEEEEEEENS_10ViewEngineIPN7cutlass6half_tEEEEEC2ERKSH_RKSM_) ;  /* 0xfffe222000007944 */ /* 0x024fea0003c3ffff */
[----:B------:R2:W5:Y:S01]  /*246f0*/  LDL.64 R8, [R1+0x758] ;  /* 0x0007580001087983 */ /* 0x0005620000100a00 */
[----:B------:R-:W-:Y:S02]  /*24700*/  MOV R3, R6 ;  /* 0x0000000600037202 */ /* 0x000fe40000000f00 */
[----:B-1----:R-:W-:Y:S02]  /*24710*/  MOV R2, 0x24730 ;  /* 0x0002473000027802 */ /* 0x002fe40000000f00 */
[----:B--2--5:R-:W-:Y:S05]  /*24720*/  CALL.REL.NOINC `($_ZN7cutlass13device_kernelIN5flash19enable_sm80_to_sm89INS1_16FlashAttnBwdSm80INS1_25CollectiveMainloopBwdSm80ILi2ELi2EN4cute5tupleIJNS5_1CILi128EEES8_NS7_ILi64EEEEEENS_6half_tEfNS_4arch4Sm80ELb0ELb0ELb1ELb0ELb0ELb0ELb0ELb0ELi2ELi4ELi4ELi4ELb0EEENS1_24CollectiveEpilogueBwdGQAISA_fSD_Li256ELb0ELb0EEENS1_19SingleTileSchedulerILb0ELb0ELb0ELi128EEEEEEEEEvNT_6ParamsE$_ZZN4cute5sliceINS_5tupleIJNS1_IJNS_10UnderscoreENS_1CILi0EEEEEENS1_IJS4_S2_EEEEEENS1_IJNS1_IJNS1_IJNS3_ILi1EEES4_EEES4_EEENS1_IJNS1_IJS4_S4_EEEiEEEEEEEEDaRKT_RKT0_ENKUlRKT_RKT0_E_clIS6_SC_EEDaSM_SP_) ;  /* 0xfffe42e000007944 */ /* 0x024fea0003c3ffff */
[----:B------:R-:W-:Y:S02]  /*24730*/  MOV R2, 0x24750 ;  /* 0x0002475000027802 */ /* 0x000fe40000000f00 */
[----:B------:R-:W-:Y:S05]  /*24740*/  CALL.REL.NOINC `($_ZN7cutlass13device_kernelIN5flash19enable_sm80_to_sm89INS1_16FlashAttnBwdSm80INS1_25CollectiveMainloopBwdSm80ILi2ELi2EN4cute5tupleIJNS5_1CILi128EEES8_NS7_ILi64EEEEEENS_6half_tEfNS_4arch4Sm80ELb0ELb0ELb1ELb0ELb0ELb0ELb0ELb0ELi2ELi4ELi4ELi4ELb0EEENS1_24CollectiveEpilogueBwdGQAISA_fSD_Li256ELb0ELb0EEENS1_19SingleTileSchedulerILb0ELb0ELb0ELi128EEEEEEEEEvNT_6ParamsE$_ZZN4cute12filter_tupleINS_5tupleIJNS1_IJNS_10UnderscoreENS_1CILi0EEEEEENS1_IJS4_S2_EEEEEENS1_IJNS1_IJNS1_IJNS3_ILi1EEES4_EEES4_EEENS1_IJNS1_IJS4_S4_EEEiEEEEEEZNS_5sliceIS7_SD_EEDaRKT_RKT0_EUlRKT_RKT0_E_EEDaSH_SK_OT1_ENKUlDpSN_E_clIJNS1_IJS9_EEENS1_IJiEEEEEEDaSU_) ;  /* 0xfffe3bb000007944 */ /* 0x000fea0003c3ffff */
[----:B------:R-:W-:Y:S02]  /*24750*/  MOV R85, R62 ;  /* 0x0000003e00557202 */ /* 0x000fe40000000f00 */
[----:B------:R-:W-:Y:S02]  /*24760*/  MOV R36, 0x24780 ;  /* 0x0002478000247802 */ /* 0x000fe40000000f00 */
[----:B------:R-:W-:Y:S05]  /*24770*/  CALL.REL.NOINC `($_ZN7cutlass13device_kernelIN5flash19enable_sm80_to_sm89INS1_16FlashAttnBwdSm80INS1_25CollectiveMainloopBwdSm80ILi2ELi2EN4cute5tupleIJNS5_1CILi128EEES8_NS7_ILi64EEEEEENS_6half_tEfNS_4arch4Sm80ELb0ELb0ELb1ELb0ELb0ELb0ELb0ELb0ELi2ELi4ELi4ELi4ELb0EEENS1_24CollectiveEpilogueBwdGQAISA_fSD_Li256ELb0ELb0EEENS1_19SingleTileSchedulerILb0ELb0ELb0ELi128EEEEEEEEEvNT_6ParamsE$_ZN4cute5tupleIJNS0_IJNS0_IJNS_1CILi8EEENS1_ILi1EEEEEENS1_ILi2EEEEEENS0_IJNS0_IJS3_NS1_ILi0EEEEEEiEEEEEC2ERKS6_RKS9_) ;  /* 0xfffe36a000007944 */ /* 0x000fea0003c3ffff */
[----:B-1----:R1:W5:Y:S01]  /*24780*/  LDL R3, [R1+0x758] ;  /* 0x0007580001037983 */ /* 0x0023620000100800 */
[----:B------:R-:W-:Y:S02]  /*24790*/  MOV R85, R62 ;  /* 0x0000003e00557202 */ /* 0x000fe40000000f00 */
[----:B------:R-:W-:Y:S02]  /*247a0*/  MOV R6, 0x247c0 ;  /* 0x000247c000067802 */ /* 0x000fe40000000f00 */
[----:B-1---5:R-:W-:Y:S05]  /*247b0*/  CALL.REL.NOINC `($_ZN7cutlass13device_kernelIN5flash19enable_sm80_to_sm89INS1_16FlashAttnBwdSm80INS1_25CollectiveMainloopBwdSm80ILi2ELi2EN4cute5tupleIJNS5_1CILi128EEES8_NS7_ILi64EEEEEENS_6half_tEfNS_4arch4Sm80ELb0ELb0ELb1ELb0ELb0ELb0ELb0ELb0ELi2ELi4ELi4ELi4ELb0EEENS1_24CollectiveEpilogueBwdGQAISA_fSD_Li256ELb0ELb0EEENS1_19SingleTileSchedulerILb0ELb0ELb0ELi128EEEEEEEEEvNT_6ParamsE$_ZN4cute3eso3ESOILb0ELb1EJNS_6LayoutINS_5tupleIJNS3_IJNS_1CILi8EEENS4_ILi1EEEEEENS4_ILi2EEEEEENS3_IJNS3_IJS6_NS4_ILi0EEEEEEiEEEEESA_EEC2ERKSD_RKSA_) ;  /* 0xfffe16e000007944 */ /* 0x022fea0003c3ffff */
[----:B------:R2:W5:Y:S01]  /*247c0*/  LDL R36, [R1+0x758] ;  /* 0x0007580001247983 */ /* 0x0005620000100800 */
[----:B-1----:R-:W-:Y:S01]  /*247d0*/  IMAD.MOV.U32 R2, RZ, RZ, R4 ;  /* 0x000000ffff027224 */ /* 0x002fe200078e0004 */
[----:B------:R-:W-:Y:S01]  /*247e0*/  MOV R3, R5 ;  /* 0x0000000500037202 */ /* 0x000fe20000000f00 */
[----:B------:R-:W-:Y:S01]  /*247f0*/  IMAD.MOV.U32 R38, RZ, RZ, R62 ;  /* 0x000000ffff267224 */ /* 0x000fe200078e003e */
[----:B------:R-:W-:-:S02]  /*24800*/  MOV R46, 0x24820 ;  /* 0x00024820002e7802 */ /* 0x000fc40000000f00 */
[----:B--2--5:R-:W-:Y:S05]  /*24810*/  CALL.REL.NOINC `($_ZN7cutlass13device_kernelIN5flash19enable_sm80_to_sm89INS1_16FlashAttnBwdSm80INS1_25CollectiveMainloopBwdSm80ILi2ELi2EN4cute5tupleIJNS5_1CILi128EEES8_NS7_ILi64EEEEEENS_6half_tEfNS_4arch4Sm80ELb0ELb0ELb1ELb0ELb0ELb0ELb0ELb0ELi2ELi4ELi4ELi4ELb0EEENS1_24CollectiveEpilogueBwdGQAISA_fSD_Li256ELb0ELb0EEENS1_19SingleTileSchedulerILb0ELb0ELb0ELi128EEEEEEEEEvNT_6ParamsE$_ZN4cute8smem_ptrIPN7cutlass6half_tEECI1NS_12iter_adaptorIS3_S4_EEES3_) ;  /* 0xfffe392000007944 */ /* 0x024fea0003c3ffff */
[----:B-1----:R-:W2:Y:S01]  /*24820*/  LDL.64 R2, [R1+0x758] ;  /* 0x0007580001027983 */ /* 0x002ea20000100a00 */
[----:B------:R-:W-:Y:S01]  /*24830*/  IMAD.MOV.U32 R85, RZ, RZ, R62 ;  /* 0x000000ffff557224 */ /* 0x000fe200078e003e */
[----:B------:R-:W-:-:S02]  /*24840*/  MOV R86, R61 ;  /* 0x0000003d00567202 */ /* 0x000fc40000000f00 */
[----:B------:R-:W-:Y:S01]  /*24850*/  MOV R38, 0x24880 ;  /* 0x0002488000267802 */ /* 0x000fe20000000f00 */
[----:B--2---:R1:W-:Y:S04]  /*24860*/  STL.64 [R1+0x770], R2 ;  /* 0x0007700201007387 */ /* 0x0043e80000100a00 */
[----:B-1----:R-:W-:Y:S05]  /*24870*/  CALL.REL.NOINC `($_ZN7cutlass13device_kernelIN5flash19enable_sm80_to_sm89INS1_16FlashAttnBwdSm80INS1_25CollectiveMainloopBwdSm80ILi2ELi2EN4cute5tupleIJNS5_1CILi128EEES8_NS7_ILi64EEEEEENS_6half_tEfNS_4arch4Sm80ELb0ELb0ELb1ELb0ELb0ELb0ELb0ELb0ELi2ELi4ELi4ELi4ELb0EEENS1_24CollectiveEpilogueBwdGQAISA_fSD_Li256ELb0ELb0EEENS1_19SingleTileSchedulerILb0ELb0ELb0ELi128EEEEEEEEEvNT_6ParamsE$_ZN4cute3eso3ESOILb0ELb0EJNS_6LayoutINS_5tupleIJNS3_IJNS_1CILi8EEENS4_ILi1EEEEEENS4_ILi2EEEEEENS3_IJNS3_IJS6_NS4_ILi0EEEEEEiEEEEENS_10ViewEngineINS_8smem_ptrIPN7cutlass6half_tEEEEEEEC2ERKSD_RKSK_) ;  /* 0xfffe0f5000007944 */ /* 0x002fea0003c3ffff */
[----:B------:R2:W5:Y:S04]  /*24880*/  LDL R10, [R1+0x758] ;  /* 0x00075800010a7983 */ /* 0x0005680000100800 */
[----:B------:R2:W5:Y:S01]  /*24890*/  LDL.64 R12, [R1+0x760] ;  /* 0x00076000010c7983 */ /* 0x0005620000100a00 */
[----:B------:R-:W-:Y:S01]  /*248a0*/  IMAD.MOV.U32 R85, RZ, RZ, R62 ;  /* 0x000000ffff557224 */ /* 0x000fe200078e003e */
[----:B------:R-:W-:Y:S02]  /*248b0*/  MOV R47, RZ ;  /* 0x000000ff002f7202 */ /* 0x000fe40000000f00 */
[----:B------:R-:W-:Y:S02]  /*248c0*/  MOV R46, 0x248e0 ;  /* 0x000248e0002e7802 */ /* 0x000fe40000000f00 */
[----:B-12--5:R-:W-:Y:S05]  /*248d0*/  CALL.REL.NOINC `($_ZN7cutlass13device_kernelIN5flash19enable_sm80_to_sm89INS1_16FlashAttnBwdSm80INS1_25CollectiveMainloopBwdSm80ILi2ELi2EN4cute5tupleIJNS5_1CILi128EEES8_NS7_ILi64EEEEEENS_6half_tEfNS_4arch4Sm80ELb0ELb0ELb1ELb0ELb0ELb0ELb0ELb0ELi2ELi4ELi4ELi4ELb0EEENS1_24CollectiveEpilogueBwdGQAISA_fSD_Li256ELb0ELb0EEENS1_19SingleTileSchedulerILb0ELb0ELb0ELi128EEEEEEEEEvNT_6ParamsE$_ZN4cute3eso3ESOILb1ELb0EJNS_10UnderscoreEiEEC2ERKS2_RKi) ;  /* 0xfffe17b000007944 */ /* 0x026fea0003c3ffff */
[----:B------:R-:W2:Y:S01]  /*248e0*/  LDL R37, [R1+0x758] ;  /* 0x0007580001257983 */ /* 0x000ea20000100800 */
[----:B------:R-:W-:-:S02]  /*248f0*/  MOV R85, R62 ;  /* 0x0000003e00557202 */ /* 0x000fc40000000f00 */
[----:B------:R-:W-:Y:S01]  /*24900*/  MOV R38, 0x24930 ;  /* 0x0002493000267802 */ /* 0x000fe20000000f00 */
[----:B--2---:R-:W-:Y:S02]  /*24910*/  IMAD R37, R10, R37, RZ ;  /* 0x000000250a257224 */ /* 0x004fe400078e02ff */
        /* <DEDUP_REMOVED lines=19> */
[----:B-1----:R-:W-:Y:S05]  /*24a50*/  CALL.REL.NOINC `($_ZN7cutlass13device_kernelIN5flash19enable_sm80_to_sm89INS1_16FlashAttnBwdSm80INS1_25CollectiveMainloopBwdSm80ILi2ELi2EN4cute5tupleIJNS5_1CILi128EEES8_NS7_ILi64EEEEEENS_6half_tEfNS_4arch4Sm80ELb0ELb0ELb1ELb0ELb0ELb0ELb0ELb0ELi2ELi4ELi4ELi4ELb0EEENS1_24CollectiveEpilogueBwdGQAISA_fSD_Li256ELb0ELb0EEENS1_19SingleTileSchedulerILb0ELb0ELb0ELi128EEEEEEEEEvNT_6ParamsE$_ZN4cute3eso3ESOILb1ELb0EJNS_6LayoutINS_5tupleIJNS3_IJNS3_IJNS_1CILi4EEENS4_ILi2EEEEEENS4_ILi1EEEEEEEEENS3_IJNS3_IJNS3_IJS8_NS4_ILi32EEEEEENS4_ILi0EEEEEEEEEEEiEEC2ERKSG_RKi) ;  /* 0xfffe1e3000007944 */ /* 0x002fea0003c3ffff */
[----:B-1----:R-:W2:Y:S01]  /*24a60*/  LDL R5, [R1+0x758] ;  /* 0x0007580001057983 */ /* 0x002ea20000100800 */
[----:B------:R-:W-:Y:S02]  /*24a70*/  MOV R85, R62 ;  /* 0x0000003e00557202 */ /* 0x000fe40000000f00 */
[----:B------:R-:W-:Y:S01]  /*24a80*/  MOV R6, 0x24ac0 ;  /* 0x00024ac000067802 */ /* 0x000fe20000000f00 */
[----:B--2---:R-:W-:-:S05]  /*24a90*/  IMAD.WIDE R4, R5, 0x2, R8 ;  /* 0x0000000205047825 */ /* 0x004fca00078e0208 */
[----:B------:R-:W-:Y:S02]  /*24aa0*/  MOV R34, R4 ;  /* 0x0000000400227202 */ /* 0x000fe40000000f00 */
[----:B------:R-:W-:Y:S05]  /*24ab0*/  CALL.REL.NOINC `($_ZN7cutlass13device_kernelIN5flash19enable_sm80_to_sm89INS1_16FlashAttnBwdSm80INS1_25CollectiveMainloopBwdSm80ILi2ELi2EN4cute5tupleIJNS5_1CILi128EEES8_NS7_ILi64EEEEEENS_6half_tEfNS_4arch4Sm80ELb0ELb0ELb1ELb0ELb0ELb0ELb0ELb0ELi2ELi4ELi4ELi4ELb0EEENS1_24CollectiveEpilogueBwdGQAISA_fSD_Li256ELb0ELb0EEENS1_19SingleTileSchedulerILb0ELb0ELb0ELi128EEEEEEEEEvNT_6ParamsE$_ZN4cute3eso3ESOILb1ELb0EJNS_6LayoutINS_5tupleIJNS3_IJNS3_IJNS_1CILi4EEENS4_ILi2EEEEEENS4_ILi1EEEEEEEEENS3_IJNS3_IJNS3_IJS8_NS4_ILi32EEEEEENS4_ILi0EEEEEEEEEEENS_10ViewEngineIPN7cutlass6half_tEEEEEC2ERKSG_RKSL_) ;  /* 0xfffe1d8000007944 */ /* 0x000fea0003c3ffff */
        /* <DEDUP_REMOVED lines=12> */
[----:B-1----:R1:W5:Y:S01]  /*24b80*/  LDL R3, [R1+0x758] ;  /* 0x0007580001037983 */ /* 0x0023620000100800 */
[----:B------:R-:W-:-:S02]  /*24b90*/  MOV R85, R62 ;  /* 0x0000003e00557202 */ /* 0x000fc40000000f00 */
[----:B------:R-:W-:Y:S02]  /*24ba0*/  MOV R6, 0x24bc0 ;  /* 0x00024bc000067802 */ /* 0x000fe40000000f00 */
[----:B-1---5:R-:W-:Y:S05]  /*24bb0*/  CALL.REL.NOINC `($_ZN7cutlass13device_kernelIN5flash19enable_sm80_to_sm89INS1_16FlashAttnBwdSm80INS1_25CollectiveMainloopBwdSm80ILi2ELi2EN4cute5tupleIJNS5_1CILi128EEES8_NS7_ILi64EEEEEENS_6half_tEfNS_4arch4Sm80ELb0ELb0ELb1ELb0ELb0ELb0ELb0ELb0ELi2ELi4ELi4ELi4ELb0EEENS1_24CollectiveEpilogueBwdGQAISA_fSD_Li256ELb0ELb0EEENS1_19SingleTileSchedulerILb0ELb0ELb0ELi128EEEEEEEEEvNT_6ParamsE$_ZN4cute3eso3ESOILb1ELb0EJNS_6LayoutINS_5tupleIJNS3_IJNS3_IJNS_1CILi2EEES5_EEENS4_ILi1EEEEEEEEENS3_IJNS3_IJNS3_IJS7_NS4_ILi16EEEEEENS4_ILi0EEEEEEEEEEENS_10ViewEngineIPjEEEEC2ERKSF_RKSI_) ;  /* 0xfffe1c4000007944 */ /* 0x022fea0003c3ffff */
        /* <DEDUP_REMOVED lines=11> */
[----:B-1----:R-:W-:Y:S05]  /*24c70*/  CALL.REL.NOINC `($_ZN7cutlass13device_kernelIN5flash19enable_sm80_to_sm89INS1_16FlashAttnBwdSm80INS1_25CollectiveMainloopBwdSm80ILi2ELi2EN4cute5tupleIJNS5_1CILi128EEES8_NS7_ILi64EEEEEENS_6half_tEfNS_4arch4Sm80ELb0ELb0ELb1ELb0ELb0ELb0ELb0ELb0ELi2ELi4ELi4ELi4ELb0EEENS1_24CollectiveEpilogueBwdGQAISA_fSD_Li256ELb0ELb0EEENS1_19SingleTileSchedulerILb0ELb0ELb0ELi128EEEEEEEEEvNT_6ParamsE$_ZN4cute3eso3ESOILb1ELb0EJNS_10UnderscoreEiEEC2ERKS2_RKi) ;  /* 0xfffe141000007944 */ /* 0x002fea0003c3ffff */
        /* <DEDUP_REMOVED lines=16> */
[----:B------:R-:W-:-:S02]  /*24d80*/  MOV R47, 0x1 ;  /* 0x00000001002f7802 */ /* 0x000fc40000000f00 */
        /* <DEDUP_REMOVED lines=40> */
[----:B-1----:R-:W-:Y:S05]  /*25010*/  CALL.REL.NOINC `($_ZN7cutlass13device_kernelIN5flash19enable_sm80_to_sm89INS1_16FlashAttnBwdSm80INS1_25CollectiveMainloopBwdSm80ILi2ELi2EN4cute5tupleIJNS5_1CILi128EEES8_NS7_ILi64EEEEEENS_6half_tEfNS_4arch4Sm80ELb0ELb0ELb1ELb0ELb0ELb0ELb0ELb0ELi2ELi4ELi4ELi4ELb0EEENS1_24CollectiveEpilogueBwdGQAISA_fSD_Li256ELb0ELb0EEENS1_19SingleTileSchedulerILb0ELb0ELb0ELi128EEEEEEEEEvNT_6ParamsE$_ZN4cute3eso3ESOILb1ELb0EJNS_10UnderscoreES2_iEEC2ERKS2_S5_RKi) ;  /* 0xfffe103000007944 */ /* 0x002fea0003c3ffff */
[----:B-1----:R-:W2:Y:S01]  /*25020*/  LDL R3, [R1+0x758] ;  /* 0x0007580001037983 */ /* 0x002ea20000100800 */
[----:B------:R-:W-:-:S02]  /*25030*/  MOV R4, 0x25060 ;  /* 0x0002506000047802 */ /* 0x000fc40000000f00 */
[----:B--2---:R-:W-:Y:S02]  /*25040*/  SHF.L.U32 R3, R3, 0xa, RZ ;  /* 0x0000000a03037819 */ /* 0x004fe400000006ff */
[----:B------:R-:W-:Y:S05]  /*25050*/  CALL.REL.NOINC `($_ZN7cutlass13device_kernelIN5flash19enable_sm80_to_sm89INS1_16FlashAttnBwdSm80INS1_25CollectiveMainloopBwdSm80ILi2ELi2EN4cute5tupleIJNS5_1CILi128EEES8_NS7_ILi64EEEEEENS_6half_tEfNS_4arch4Sm80ELb0ELb0ELb1ELb0ELb0ELb0ELb0ELb0ELi2ELi4ELi4ELi4ELb0EEENS1_24CollectiveEpilogueBwdGQAISA_fSD_Li256ELb0ELb0EEENS1_19SingleTileSchedulerILb0ELb0ELb0ELi128EEEEEEEEEvNT_6ParamsE$_ZN4cute3eso3ESOILb1ELb0EJNS_6LayoutINS_5tupleIJNS3_IJNS_1CILi8EEENS4_ILi1EEEEEENS4_ILi2EEEEEENS3_IJNS3_IJS6_NS4_ILi0EEEEEENS4_ILi8192EEEEEEEEiEEC2ERKSE_RKi) ;  /* 0xfffe26b000007944 */ /* 0x000fea0003c3ffff */
[----:B------:R-:W-:Y:S01]  /*25060*/  ULDC.64 UR4, c[0x0][0x118] ;  /* 0x0000460000047ab9 */ /* 0x000fe20000000a00 */
[----:B-1----:R-:W2:Y:S04]  /*25070*/  LDL R2, [R1+0x758] ;  /* 0x0007580001027983 */ /* 0x002ea80000100800 */
[----:B------:R-:W2:Y:S01]  /*25080*/  LD.E.64 R4, [R26.64] ;  /* 0x000000041a047980 */ /* 0x000ea2000c101b00 */
[----:B------:R-:W-:Y:S02]  /*25090*/  MOV R38, R62 ;  /* 0x0000003e00267202 */ /* 0x000fe40000000f00 */
[----:B------:R-:W-:Y:S01]  /*250a0*/  MOV R46, 0x250d0 ;  /* 0x000250d0002e7802 */ /* 0x000fe20000000f00 */
[----:B--2---:R-:W-:-:S04]  /*250b0*/  IMAD.WIDE R2, R2, 0x2, R4 ;  /* 0x0000000202027825 */ /* 0x004fc800078e0204 */
[----:B------:R-:W-:Y:S05]  /*250c0*/  CALL.REL.NOINC `($_ZN7cutlass13device_kernelIN5flash19enable_sm80_to_sm89INS1_16FlashAttnBwdSm80INS1_25CollectiveMainloopBwdSm80ILi2ELi2EN4cute5tupleIJNS5_1CILi128EEES8_NS7_ILi64EEEEEENS_6half_tEfNS_4arch4Sm80ELb0ELb0ELb1ELb0ELb0ELb0ELb0ELb0ELi2ELi4ELi4ELi4ELb0EEENS1_24CollectiveEpilogueBwdGQAISA_fSD_Li256ELb0ELb0EEENS1_19SingleTileSchedulerILb0ELb0ELb0ELi128EEEEEEEEEvNT_6ParamsE$_ZN4cute8smem_ptrIPN7cutlass6half_tEECI1NS_12iter_adaptorIS3_S4_EEES3_) ;  /* 0xfffe307000007944 */ /* 0x000fea0003c3ffff */
[----:B-1----:R1:W5:Y:S01]  /*250d0*/  LDL.64 R2, [R1+0x758] ;  /* 0x0007580001027983 */ /* 0x0023620000100a00 */
[----:B------:R-:W-:-:S03]  /*250e0*/  MOV R6, 0x25100 ;  /* 0x0002510000067802 */ /* 0x000fc60000000f00 */
[----:B-1---5:R-:W-:Y:S05]  /*250f0*/  CALL.REL.NOINC `($_ZN7cutlass13device_kernelIN5flash19enable_sm80_to_sm89INS1_16FlashAttnBwdSm80INS1_25CollectiveMainloopBwdSm80ILi2ELi2EN4cute5tupleIJNS5_1CILi128EEES8_NS7_ILi64EEEEEENS_6half_tEfNS_4arch4Sm80ELb0ELb0ELb1ELb0ELb0ELb0ELb0ELb0ELi2ELi4ELi4ELi4ELb0EEENS1_24CollectiveEpilogueBwdGQAISA_fSD_Li256ELb0ELb0EEENS1_19SingleTileSchedulerILb0ELb0ELb0ELi128EEEEEEEEEvNT_6ParamsE$_ZN4cute3eso3ESOILb1ELb0EJNS_6LayoutINS_5tupleIJNS3_IJNS_1CILi8EEENS4_ILi1EEEEEENS4_ILi2EEEEEENS3_IJNS3_IJS6_NS4_ILi0EEEEEENS4_ILi8192EEEEEEEENS_10ViewEngineINS_8smem_ptrIPN7cutlass6half_tEEEEEEEC2ERKSE_RKSL_) ;  /* 0xfffe25d000007944 */ /* 0x022fea0003c3ffff */
        /* <DEDUP_REMOVED lines=8> */
[----:B------:R-:W-:Y:S05]  /*25180*/  CALL.REL.NOINC `($_ZN7cutlass13device_kernelIN5flash19enable_sm80_to_sm89INS1_16FlashAttnBwdSm80INS1_25CollectiveMainloopBwdSm80ILi2ELi2EN4cute5tupleIJNS5_1CILi128EEES8_NS7_ILi64EEEEEENS_6half_tEfNS_4arch4Sm80ELb0ELb0ELb1ELb0ELb0ELb0ELb0ELb0ELi2ELi4ELi4ELi4ELb0EEENS1_24CollectiveEpilogueBwdGQAISA_fSD_Li256ELb0ELb0EEENS1_19SingleTileSchedulerILb0ELb0ELb0ELi128EEEEEEEEEvNT_6ParamsE$_ZN4cute3eso3ESOILb1ELb0EJNS_6LayoutINS_5tupleIJNS3_IJNS_1CILi8EEENS4_ILi1EEEEEENS4_ILi2EEEEEENS3_IJNS3_IJS6_NS4_ILi0EEEEEENS4_ILi64EEEEEEEEiEEC2ERKSE_RKi) ;  /* 0xfffe250000007944 */ /* 0x000fea0003c3ffff */
[----:B-1----:R-:W2:Y:S01]  /*25190*/  LDL R3, [R1+0x758] ;  /* 0x0007580001037983 */ /* 0x002ea20000100800 */
[----:B------:R-:W-:Y:S01]  /*251a0*/  MOV R10, 0x251e0 ;  /* 0x000251e0000a7802 */ /* 0x000fe20000000f00 */
[----:B--2---:R-:W-:-:S05]  /*251b0*/  IMAD.WIDE R6, R3, 0x2, R24 ;  /* 0x0000000203067825 */ /* 0x004fca00078e0218 */
[----:B------:R-:W-:Y:S02]  /*251c0*/  MOV R34, R6 ;  /* 0x0000000600227202 */ /* 0x000fe40000000f00 */
[----:B------:R-:W-:Y:S05]  /*251d0*/  CALL.REL.NOINC `($_ZN7cutlass13device_kernelIN5flash19enable_sm80_to_sm89INS1_16FlashAttnBwdSm80INS1_25CollectiveMainloopBwdSm80ILi2ELi2EN4cute5tupleIJNS5_1CILi128EEES8_NS7_ILi64EEEEEENS_6half_tEfNS_4arch4Sm80ELb0ELb0ELb1ELb0ELb0ELb0ELb0ELb0ELi2ELi4ELi4ELi4ELb0EEENS1_24CollectiveEpilogueBwdGQAISA_fSD_Li256ELb0ELb0EEENS1_19SingleTileSchedulerILb0ELb0ELb0ELi128EEEEEEEEEvNT_6ParamsE$_ZN4cute3eso3ESOILb1ELb0EJNS_6LayoutINS_5tupleIJNS3_IJNS_1CILi8EEENS4_ILi1EEEEEENS4_ILi2EEEEEENS3_IJNS3_IJS6_NS4_ILi0EEEEEENS4_ILi64EEEEEEEENS_10ViewEngineIPN7cutlass6half_tEEEEEC2ERKSE_RKSJ_) ;  /* 0xfffe246000007944 */ /* 0x000fea0003c3ffff */
[----:B------:R2:W5:Y:S01]  /*251e0*/  LDL.64 R2, [R1+0x758] ;  /* 0x0007580001027983 */ /* 0x0005620000100a00 */
[----:B------:R-:W-:Y:S02]  /*251f0*/  MOV R11, R5 ;  /* 0x00000005000b7202 */ /* 0x000fe40000000f00 */
[----:B------:R-:W-:Y:S02]  /*25200*/  MOV R10, 0x25220 ;  /* 0x00025220000a7802 */ /* 0x000fe40000000f00 */
[----:B-12--5:R-:W-:Y:S05]  /*25210*/  CALL.REL.NOINC `($_ZN7cutlass13device_kernelIN5flash19enable_sm80_to_sm89INS1_16FlashAttnBwdSm80INS1_25CollectiveMainloopBwdSm80ILi2ELi2EN4cute5tupleIJNS5_1CILi128EEES8_NS7_ILi64EEEEEENS_6half_tEfNS_4arch4Sm80ELb0ELb0ELb1ELb0ELb0ELb0ELb0ELb0ELi2ELi4ELi4ELi4ELb0EEENS1_24CollectiveEpilogueBwdGQAISA_fSD_Li256ELb0ELb0EEENS1_19SingleTileSchedulerILb0ELb0ELb0ELi128EEEEEEEEEvNT_6ParamsE$_ZN4cute3eso3ESOILb1ELb0EJNS_6LayoutINS_5tupleIJNS3_IJNS_1CILi8EEENS4_ILi1EEEEEENS3_IJNS4_ILi2EEEEEEEEENS3_IJNS3_IJS6_NS4_ILi0EEEEEENS3_IJNS4_ILi8192EEEEEEEEEEENS_10ViewEngineINS_8smem_ptrIPN7cutlass6half_tEEEEEEEC2ERKSG_RKSN_) ;  /* 0xfffe224000007944 */ /* 0x026fea0003c3ffff */
[----:B-1----:R1:W5:Y:S01]  /*25220*/  LDL.64 R4, [R1+0x758] ;  /* 0x0007580001047983 */ /* 0x0023620000100a00 */
[----:B------:R-:W-:Y:S02]  /*25230*/  MOV R7, R3 ;  /* 0x0000000300077202 */ /* 0x000fe40000000f00 */
        /* <DEDUP_REMOVED lines=10> */
[----:B------:R-:W-:-:S02]  /*252e0*/  MOV R10, 0x25300 ;  /* 0x00025300000a7802 */ /* 0x000fc40000000f00 */
[----:B-1---5:R-:W-:Y:S05]  /*252f0*/  CALL.REL.NOINC `($_ZN7cutlass13device_kernelIN5flash19enable_sm80_to_sm89INS1_16FlashAttnBwdSm80INS1_25CollectiveMainloopBwdSm80ILi2ELi2EN4cute5tupleIJNS5_1CILi128EEES8_NS7_ILi64EEEEEENS_6half_tEfNS_4arch4Sm80ELb0ELb0ELb1ELb0ELb0ELb0ELb0ELb0ELi2ELi4ELi4ELi4ELb0EEENS1_24CollectiveEpilogueBwdGQAISA_fSD_Li256ELb0ELb0EEENS1_19SingleTileSchedulerILb0ELb0ELb0ELi128EEEEEEEEEvNT_6ParamsE$_ZN4cute3eso3ESOILb1ELb0EJNS_6LayoutINS_5tupleIJNS3_IJNS_1CILi8EEENS4_ILi1EEEEEENS4_ILi2EEEEEENS3_IJNS3_IJS6_NS4_ILi0EEEEEENS4_ILi64EEEEEEEENS_10ViewEngineIPN7cutlass6half_tEEEEEC2ERKSE_RKSJ_) ;  /* 0xfffe234000007944 */ /* 0x022fea0003c3ffff */
[----:B------:R2:W5:Y:S01]  /*25300*/  LDL.64 R8, [R1+0x758] ;  /* 0x0007580001087983 */ /* 0x0005620000100a00 */
[----:B------:R-:W-:-:S02]  /*25310*/  MOV R38, R62 ;  /* 0x0000003e00267202 */ /* 0x000fc40000000f00 */
[----:B------:R-:W-:Y:S02]  /*25320*/  MOV R46, 0x25340 ;  /* 0x00025340002e7802 */ /* 0x000fe40000000f00 */
[----:B-12--5:R-:W-:Y:S05]  /*25330*/  CALL.REL.NOINC `($_ZN7cutlass13device_kernelIN5flash19enable_sm80_to_sm89INS1_16FlashAttnBwdSm80INS1_25CollectiveMainloopBwdSm80ILi2ELi2EN4cute5tupleIJNS5_1CILi128EEES8_NS7_ILi64EEEEEENS_6half_tEfNS_4arch4Sm80ELb0ELb0ELb1ELb0ELb0ELb0ELb0ELb0ELi2ELi4ELi4ELi4ELb0EEENS1_24CollectiveEpilogueBwdGQAISA_fSD_Li256ELb0ELb0EEENS1_19SingleTileSchedulerILb0ELb0ELb0ELi128EEEEEEEEEvNT_6ParamsE$_ZN4cute8smem_ptrIPN7cutlass6half_tEECI1NS_12iter_adaptorIS3_S4_EEES3_) ;  /* 0xfffe2e0000007944 */ /* 0x026fea0003c3ffff */
[----:B-1----:R1:W5:Y:S01]  /*25340*/  LDL.64 R2, [R1+0x758] ;  /* 0x0007580001027983 */ /* 0x0023620000100a00 */
[----:B------:R-:W-:-:S03]  /*25350*/  MOV R6, 0x25370 ;  /* 0x0002537000067802 */ /* 0x000fc60000000f00 */
[----:B-1---5:R-:W-:Y:S05]  /*25360*/  CALL.REL.NOINC `($_ZN7cutlass13device_kernelIN5flash19enable_sm80_to_sm89INS1_16FlashAttnBwdSm80INS1_25CollectiveMainloopBwdSm80ILi2ELi2EN4cute5tupleIJNS5_1CILi128EEES8_NS7_ILi64EEEEEENS_6half_tEfNS_4arch4Sm80ELb0ELb0ELb1ELb0ELb0ELb0ELb0ELb0ELi2ELi4ELi4ELi4ELb0EEENS1_24CollectiveEpilogueBwdGQAISA_fSD_Li256ELb0ELb0EEENS1_19SingleTileSchedulerILb0ELb0ELb0ELi128EEEEEEEEEvNT_6ParamsE$_ZN4cute3eso3ESOILb1ELb0EJNS_6LayoutINS_5tupleIJNS3_IJNS_1CILi8EEENS4_ILi1EEEEEENS4_ILi2EEEEEENS3_IJNS3_IJS6_NS4_ILi0EEEEEENS4_ILi8192EEEEEEEENS_10ViewEngineINS_8smem_ptrIPN7cutlass6half_tEEEEEEEC2ERKSE_RKSL_) ;  /* 0xfffe236000007944 */ /* 0x022fea0003c3ffff */
        /* <DEDUP_REMOVED lines=11> */
[----:B------:R-:W-:-:S02]  /*25420*/  MOV R38, R62 ;  /* 0x0000003e00267202 */ /* 0x000fc40000000f00 */
        /* <DEDUP_REMOVED lines=108> */
[----:B-12---:R-:W-:Y:S05]  /*25af0*/  CALL.REL.NOINC `($_ZN7cutlass13device_kernelIN5flash19enable_sm80_to_sm89INS1_16FlashAttnBwdSm80INS1_25CollectiveMainloopBwdSm80ILi2ELi2EN4cute5tupleIJNS5_1CILi128EEES8_NS7_ILi64EEEEEENS_6half_tEfNS_4arch4Sm80ELb0ELb0ELb1ELb0ELb0ELb0ELb0ELb0ELi2ELi4ELi4ELi4ELb0EEENS1_24CollectiveEpilogueBwdGQAISA_fSD_Li256ELb0ELb0EEENS1_19SingleTileSchedulerILb0ELb0ELb0ELi128EEEEEEEEEvNT_6ParamsE$_ZN4cute3eso3ESOILb1ELb0EJNS_10UnderscoreES2_iEEC2ERKS2_S5_RKi) ;  /* 0xfffe055000007944 */ /* 0x006fea0003c3ffff */
[----:B------:R2:W5:Y:S01]  /*25b00*/  LDL R4, [R1+0x758] ;  /* 0x0007580001047983 */ /* 0x0005620000100800 */
[----:B-1----:R-:W-:-:S02]  /*25b10*/  MOV R3, R0 ;  /* 0x0000000000037202 */ /* 0x002fc40000000f00 */
[----:B------:R-:W-:Y:S02]  /*25b20*/  MOV R2, 0x25b40 ;  /* 0x00025b4000027802 */ /* 0x000fe40000000f00 */
[----:B--2--5:R-:W-:Y:S05]  /*25b30*/  CALL.REL.NOINC `($_ZN7cutlass13device_kernelIN5flash19enable_sm80_to_sm89INS1_16FlashAttnBwdSm80INS1_25CollectiveMainloopBwdSm80ILi2ELi2EN4cute5tupleIJNS5_1CILi128EEES8_NS7_ILi64EEEEEENS_6half_tEfNS_4arch4Sm80ELb0ELb0ELb1ELb0ELb0ELb0ELb0ELb0ELi2ELi4ELi4ELi4ELb0EEENS1_24CollectiveEpilogueBwdGQAISA_fSD_Li256ELb0ELb0EEENS1_19SingleTileSchedulerILb0ELb0ELb0ELi128EEEEEEEEEvNT_6ParamsE$_ZZN4cute5sliceINS_5tupleIJNS_10UnderscoreES2_iEEENS1_IJNS1_IJNS_1CILi1EEENS4_ILi0EEEEEEiNS4_ILi1024EEEEEEEEDaRKT_RKT0_ENKUlRKT_RKT0_E_clIS2_iEEDaSI_SL_) ;  /* 0xfffe2f8000007944 */ /* 0x024fea0003c3ffff */
[----:B------:R-:W-:Y:S02]  /*25b40*/  MOV R2, 0x25b60 ;  /* 0x00025b6000027802 */ /* 0x000fe40000000f00 */
[----:B------:R-:W-:Y:S05]  /*25b50*/  CALL.REL.NOINC `($_ZN7cutlass13device_kernelIN5flash19enable_sm80_to_sm89INS1_16FlashAttnBwdSm80INS1_25CollectiveMainloopBwdSm80ILi2ELi2EN4cute5tupleIJNS5_1CILi128EEES8_NS7_ILi64EEEEEENS_6half_tEfNS_4arch4Sm80ELb0ELb0ELb1ELb0ELb0ELb0ELb0ELb0ELi2ELi4ELi4ELi4ELb0EEENS1_24CollectiveEpilogueBwdGQAISA_fSD_Li256ELb0ELb0EEENS1_19SingleTileSchedulerILb0ELb0ELb0ELi128EEEEEEEEEvNT_6ParamsE$_ZZN4cute12filter_tupleINS_5tupleIJNS_10UnderscoreES2_iEEENS1_IJNS1_IJNS_1CILi1EEENS4_ILi0EEEEEEiNS4_ILi1024EEEEEEZNS_5sliceIS3_S9_EEDaRKT_RKT0_EUlRKT_RKT0_E_EEDaSD_SG_OT1_ENKUlDpSJ_E_clIJNS1_IJS7_EEENS1_IJiEEENS1_IJEEEEEEDaSQ_) ;  /* 0xfffe28f000007944 */ /* 0x000fea0003c3ffff */
[----:B------:R-:W-:Y:S02]  /*25b60*/  MOV R85, R62 ;  /* 0x0000003e00557202 */ /* 0x000fe40000000f00 */
[----:B------:R-:W-:Y:S02]  /*25b70*/  MOV R36, 0x25b90 ;  /* 0x00025b9000247802 */ /* 0x000fe40000000f00 */
[----:B------:R-:W-:Y:S05]  /*25b80*/  CALL.REL.NOINC `($_ZN7cutlass13device_kernelIN5flash19enable_sm80_to_sm89INS1_16FlashAttnBwdSm80INS1_25CollectiveMainloopBwdSm80ILi2ELi2EN4cute5tupleIJNS5_1CILi128EEES8_NS7_ILi64EEEEEENS_6half_tEfNS_4arch4Sm80ELb0ELb0ELb1ELb0ELb0ELb0ELb0ELb0ELi2ELi4ELi4ELi4ELb0EEENS1_24CollectiveEpilogueBwdGQAISA_fSD_Li256ELb0ELb0EEENS1_19SingleTileSchedulerILb0ELb0ELb0ELi128EEEEEEEEEvNT_6ParamsE$_ZN4cute5tupleIJNS0_IJNS0_IJNS_1CILi8EEENS1_ILi1EEEEEENS1_ILi2EEEEEENS0_IJNS0_IJS3_NS1_ILi0EEEEEEiEEEEEC2ERKS6_RKS9_) ;  /* 0xfffe229000007944 */ /* 0x000fea0003c3ffff */
[----:B------:R2:W5:Y:S01]  /*25b90*/  LDL R38, [R1+0x758] ;  /* 0x0007580001267983 */ /* 0x0005620000100800 */
[----:B------:R-:W-:Y:S01]  /*25ba0*/  IMAD.SHL.U32 R4, R4, 0x400, RZ ;  /* 0x0000040004047824 */ /* 0x000fe200078e00ff */
[----:B------:R-:W-:Y:S01]  /*25bb0*/  MOV R85, R62 ;  /* 0x0000003e00557202 */ /* 0x000fe20000000f00 */
[----:B------:R-:W-:Y:S01]  /*25bc0*/  IMAD.MOV.U32 R86, RZ, RZ, R61 ;  /* 0x000000ffff567224 */ /* 0x000fe200078e003d */
[----:B------:R-:W-:Y:S02]  /*25bd0*/  MOV R36, 0x25c00 ;  /* 0x00025c0000247802 */ /* 0x000fe40000000f00 */
[----:B------:R2:W-:Y:S04]  /*25be0*/  STL [R1+0x770], R4 ;  /* 0x0007700401007387 */ /* 0x0005e80000100800 */
[----:B-12--5:R-:W-:Y:S05]  /*25bf0*/  CALL.REL.NOINC `($_ZN7cutlass13device_kernelIN5flash19enable_sm80_to_sm89INS1_16FlashAttnBwdSm80INS1_25CollectiveMainloopBwdSm80ILi2ELi2EN4cute5tupleIJNS5_1CILi128EEES8_NS7_ILi64EEEEEENS_6half_tEfNS_4arch4Sm80ELb0ELb0ELb1ELb0ELb0ELb0ELb0ELb0ELi2ELi4ELi4ELi4ELb0EEENS1_24CollectiveEpilogueBwdGQAISA_fSD_Li256ELb0ELb0EEENS1_19SingleTileSchedulerILb0ELb0ELb0ELi128EEEEEEEEEvNT_6ParamsE$_ZN4cute3eso3ESOILb0ELb0EJNS_6LayoutINS_5tupleIJNS3_IJNS_1CILi8EEENS4_ILi1EEEEEENS4_ILi2EEEEEENS3_IJNS3_IJS6_NS4_ILi0EEEEEEiEEEEEiEEC2ERKSD_RKi) ;  /* 0xfffdfc4000007944 */ /* 0x026fea0003c3ffff */
[----:B------:R-:W2:Y:S01]  /*25c00*/  LDL.64 R36, [R1+0x758] ;  /* 0x0007580001247983 */ /* 0x000ea20000100a00 */
[----:B-1----:R-:W-:Y:S02]  /*25c10*/  MOV R38, R62 ;  /* 0x0000003e00267202 */ /* 0x002fe40000000f00 */
[----:B------:R-:W-:Y:S01]  /*25c20*/  MOV R46, 0x25c50 ;  /* 0x00025c50002e7802 */ /* 0x000fe20000000f00 */
[----:B--2---:R-:W-:-:S04]  /*25c30*/  IMAD.WIDE R2, R37, 0x2, R28 ;  /* 0x0000000225027825 */ /* 0x004fc800078e021c */
[----:B------:R-:W-:Y:S05]  /*25c40*/  CALL.REL.NOINC `($_ZN7cutlass13device_kernelIN5flash19enable_sm80_to_sm89INS1_16FlashAttnBwdSm80INS1_25CollectiveMainloopBwdSm80ILi2ELi2EN4cute5tupleIJNS5_1CILi128EEES8_NS7_ILi64EEEEEENS_6half_tEfNS_4arch4Sm80ELb0ELb0ELb1ELb0ELb0ELb0ELb0ELb0ELi2ELi4ELi4ELi4ELb0EEENS1_24CollectiveEpilogueBwdGQAISA_fSD_Li256ELb0ELb0EEENS1_19SingleTileSchedulerILb0ELb0ELb0ELi128EEEEEEEEEvNT_6ParamsE$_ZN4cute8smem_ptrIPN7cutlass6half_tEECI1NS_12iter_adaptorIS3_S4_EEES3_) ;  /* 0xfffe24f000007944 */ /* 0x000fea0003c3ffff */
        /* <DEDUP_REMOVED lines=9> */
[----:B-1----:R-:W-:Y:S02]  /*25ce0*/  MOV R3, 0x1 ;  /* 0x0000000100037802 */ /* 0x002fe40000000f00 */
[----:B------:R-:W-:Y:S02]  /*25cf0*/  MOV R46, 0x25d10 ;  /* 0x00025d10002e7802 */ /* 0x000fe40000000f00 */
[----:B--2--5:R-:W-:Y:S05]  /*25d00*/  CALL.REL.NOINC `($_ZN7cutlass13device_kernelIN5flash19enable_sm80_to_sm89INS1_16FlashAttnBwdSm80INS1_25CollectiveMainloopBwdSm80ILi2ELi2EN4cute5tupleIJNS5_1CILi128EEES8_NS7_ILi64EEEEEENS_6half_tEfNS_4arch4Sm80ELb0ELb0ELb1ELb0ELb0ELb0ELb0ELb0ELi2ELi4ELi4ELi4ELb0EEENS1_24CollectiveEpilogueBwdGQAISA_fSD_Li256ELb0ELb0EEENS1_19SingleTileSchedulerILb0ELb0ELb0ELi128EEEEEEEEEvNT_6ParamsE$_ZN4cute3eso3ESOILb1ELb0EJNS_10UnderscoreES2_iEEC2ERKS2_S5_RKi) ;  /* 0xfffe034000007944 */ /* 0x024fea0003c3ffff */
[----:B-1----:R-:W2:Y:S01]  /*25d10*/  LDL R3, [R1+0x758] ;  /* 0x0007580001037983 */ /* 0x002ea20000100800 */
[----:B------:R-:W-:Y:S01]  /*25d20*/  IMAD.MOV.U32 R85, RZ, RZ, R62 ;  /* 0x000000ffff557224 */ /* 0x000fe200078e003e */
[----:B------:R-:W-:-:S02]  /*25d30*/  MOV R36, 0x25d60 ;  /* 0x00025d6000247802 */ /* 0x000fc40000000f00 */
[----:B--2---:R-:W-:Y:S02]  /*25d40*/  SHF.L.U32 R3, R3, 0x2, RZ ;  /* 0x0000000203037819 */ /* 0x004fe400000006ff */
[----:B------:R-:W-:Y:S05]  /*25d50*/  CALL.REL.NOINC `($_ZN7cutlass13device_kernelIN5flash19enable_sm80_to_sm89INS1_16FlashAttnBwdSm80INS1_25CollectiveMainloopBwdSm80ILi2ELi2EN4cute5tupleIJNS5_1CILi128EEES8_NS7_ILi64EEEEEENS_6half_tEfNS_4arch4Sm80ELb0ELb0ELb1ELb0ELb0ELb0ELb0ELb0ELi2ELi4ELi4ELi4ELb0EEENS1_24CollectiveEpilogueBwdGQAISA_fSD_Li256ELb0ELb0EEENS1_19SingleTileSchedulerILb0ELb0ELb0ELi128EEEEEEEEEvNT_6ParamsE$_ZN4cute3eso3ESOILb1ELb0EJNS_6LayoutINS_5tupleIJNS3_IJNS3_IJNS_1CILi4EEENS4_ILi2EEEEEENS4_ILi1EEEEEES6_EEENS3_IJNS3_IJNS3_IJS8_NS4_ILi32EEEEEENS4_ILi0EEEEEENS4_ILi64EEEEEEEEiEEC2ERKSH_RKi) ;  /* 0xfffe0c1000007944 */ /* 0x000fea0003c3ffff */
[----:B-1----:R-:W2:Y:S01]  /*25d60*/  LDL R3, [R1+0x758] ;  /* 0x0007580001037983 */ /* 0x002ea20000100800 */
[----:B------:R-:W-:Y:S02]  /*25d70*/  MOV R85, R62 ;  /* 0x0000003e00557202 */ /* 0x000fe40000000f00 */
[----:B------:R-:W-:Y:S01]  /*25d80*/  MOV R36, 0x25dc0 ;  /* 0x00025dc000247802 */ /* 0x000fe20000000f00 */
[----:B--2---:R-:W-:-:S05]  /*25d90*/  IMAD.WIDE R2, R3, 0x2, R22 ;  /* 0x0000000203027825 */ /* 0x004fca00078e0216 */
[----:B------:R-:W-:Y:S02]  /*25da0*/  MOV R38, R2 ;  /* 0x0000000200267202 */ /* 0x000fe40000000f00 */
[----:B------:R-:W-:Y:S05]  /*25db0*/  CALL.REL.NOINC `($_ZN7cutlass13device_kernelIN5flash19enable_sm80_to_sm89INS1_16FlashAttnBwdSm80INS1_25CollectiveMainloopBwdSm80ILi2ELi2EN4cute5tupleIJNS5_1CILi128EEES8_NS7_ILi64EEEEEENS_6half_tEfNS_4arch4Sm80ELb0ELb0ELb1ELb0ELb0ELb0ELb0ELb0ELi2ELi4ELi4ELi4ELb0EEENS1_24CollectiveEpilogueBwdGQAISA_fSD_Li256ELb0ELb0EEENS1_19SingleTileSchedulerILb0ELb0ELb0ELi128EEEEEEEEEvNT_6ParamsE$_ZN4cute3eso3ESOILb1ELb0EJNS_6LayoutINS_5tupleIJNS3_IJNS3_IJNS_1CILi4EEENS4_ILi2EEEEEENS4_ILi1EEEEEES6_EEENS3_IJNS3_IJNS3_IJS8_NS4_ILi32EEEEEENS4_ILi0EEEEEENS4_ILi64EEEEEEEENS_10ViewEngineIPN7cutlass6half_tEEEEEC2ERKSH_RKSM_) ;  /* 0xfffe0b5000007944 */ /* 0x000fea0003c3ffff */
[----:B-1----:R1:W5:Y:S01]  /*25dc0*/  LDL.64 R2, [R1+0x758] ;  /* 0x0007580001027983 */ /* 0x0023620000100a00 */
[----:B------:R-:W-:-:S03]  /*25dd0*/  MOV R36, 0x25df0 ;  /* 0x00025df000247802 */ /* 0x000fc60000000f00 */
[----:B-1---5:R-:W-:Y:S05]  /*25de0*/  CALL.REL.NOINC `($_ZN7cutlass13device_kernelIN5flash19enable_sm80_to_sm89INS1_16FlashAttnBwdSm80INS1_25CollectiveMainloopBwdSm80ILi2ELi2EN4cute5tupleIJNS5_1CILi128EEES8_NS7_ILi64EEEEEENS_6half_tEfNS_4arch4Sm80ELb0ELb0ELb1ELb0ELb0ELb0ELb0ELb0ELi2ELi4ELi4ELi4ELb0EEENS1_24CollectiveEpilogueBwdGQAISA_fSD_Li256ELb0ELb0EEENS1_19SingleTileSchedulerILb0ELb0ELb0ELi128EEEEEEEEEvNT_6ParamsE$_ZZN4cute4takeILi1ELi2ENS_5tupleIJNS1_IJNS_1CILi1EEENS2_ILi0EEEEEEiEEEEEDaRKT1_ENKUlDpRKT_E_clIJiEEEDaSD_) ;  /* 0xfffe2b7000007944 */ /* 0x022fea0003c3ffff */
[----:B------:R-:W-:Y:S02]  /*25df0*/  MOV R85, R62 ;  /* 0x0000003e00557202 */ /* 0x000fe40000000f00 */
[----:B------:R-:W-:Y:S02]  /*25e00*/  MOV R38, 0x25e20 ;  /* 0x00025e2000267802 */ /* 0x000fe40000000f00 */
[----:B------:R-:W-:Y:S05]  /*25e10*/  CALL.REL.NOINC `($_ZN7cutlass13device_kernelIN5flash19enable_sm80_to_sm89INS1_16FlashAttnBwdSm80INS1_25CollectiveMainloopBwdSm80ILi2ELi2EN4cute5tupleIJNS5_1CILi128EEES8_NS7_ILi64EEEEEENS_6half_tEfNS_4arch4Sm80ELb0ELb0ELb1ELb0ELb0ELb0ELb0ELb0ELi2ELi4ELi4ELi4ELb0EEENS1_24CollectiveEpilogueBwdGQAISA_fSD_Li256ELb0ELb0EEENS1_19SingleTileSchedulerILb0ELb0ELb0ELi128EEEEEEEEEvNT_6ParamsE$_ZN4cute3eso3ESOILb1ELb0EJNS_5tupleIJNS_1CILi1EEENS3_ILi0EEEEEENS2_IJiEEEEEC2ERKS6_RKS7_) ;  /* 0xfffe096000007944 */ /* 0x000fea0003c3ffff */
[----:B-1----:R1:W5:Y:S01]  /*25e20*/  LDL R37, [R1+0x758] ;  /* 0x0007580001257983 */ /* 0x0023620000100800 */
[----:B------:R-:W-:Y:S02]  /*25e30*/  MOV R85, R62 ;  /* 0x0000003e00557202 */ /* 0x000fe40000000f00 */
[----:B------:R-:W-:Y:S02]  /*25e40*/  MOV R38, 0x25e60 ;  /* 0x00025e6000267802 */ /* 0x000fe40000000f00 */
[----:B-1---5:R-:W-:Y:S05]  /*25e50*/  CALL.REL.NOINC `($_ZN7cutlass13device_kernelIN5flash19enable_sm80_to_sm89INS1_16FlashAttnBwdSm80INS1_25CollectiveMainloopBwdSm80ILi2ELi2EN4cute5tupleIJNS5_1CILi128EEES8_NS7_ILi64EEEEEENS_6half_tEfNS_4arch4Sm80ELb0ELb0ELb1ELb0ELb0ELb0ELb0ELb0ELi2ELi4ELi4ELi4ELb0EEENS1_24CollectiveEpilogueBwdGQAISA_fSD_Li256ELb0ELb0EEENS1_19SingleTileSchedulerILb0ELb0ELb0ELi128EEEEEEEEEvNT_6ParamsE$_ZN4cute5tupleIJNS0_IJNS0_IJNS_1CILi8EEENS1_ILi1EEEEEENS0_IJNS1_ILi2EEEEEEEEENS0_IJNS0_IJS3_NS1_ILi0EEEEEENS0_IJiEEEEEEEEC2ERKS7_RKSB_) ;  /* 0xfffe1f8000007944 */ /* 0x022fea0003c3ffff */
[----:B------:R2:W5:Y:S01]  /*25e60*/  LDL R40, [R1+0x758] ;  /* 0x0007580001287983 */ /* 0x0005620000100800 */
[----:B------:R-:W-:Y:S01]  /*25e70*/  IMAD.MOV.U32 R85, RZ, RZ, R62 ;  /* 0x000000ffff557224 */ /* 0x000fe200078e003e */
[----:B------:R-:W-:Y:S02]  /*25e80*/  MOV R86, R61 ;  /* 0x0000003d00567202 */ /* 0x000fe40000000f00 */
[----:B------:R2:W-:Y:S01]  /*25e90*/  STL.64 [R1+0x770], R4 ;  /* 0x0007700401007387 */ /* 0x0005e20000100a00 */
[----:B------:R-:W-:-:S03]  /*25ea0*/  MOV R38, 0x25ec0 ;  /* 0x00025ec000267802 */ /* 0x000fc60000000f00 */
[----:B-12--5:R-:W-:Y:S05]  /*25eb0*/  CALL.REL.NOINC `($_ZN7cutlass13device_kernelIN5flash19enable_sm80_to_sm89INS1_16FlashAttnBwdSm80INS1_25CollectiveMainloopBwdSm80ILi2ELi2EN4cute5tupleIJNS5_1CILi128EEES8_NS7_ILi64EEEEEENS_6half_tEfNS_4arch4Sm80ELb0ELb0ELb1ELb0ELb0ELb0ELb0ELb0ELi2ELi4ELi4ELi4ELb0EEENS1_24CollectiveEpilogueBwdGQAISA_fSD_Li256ELb0ELb0EEENS1_19SingleTileSchedulerILb0ELb0ELb0ELi128EEEEEEEEEvNT_6ParamsE$_ZN4cute3eso3ESOILb0ELb0EJNS_6LayoutINS_5tupleIJNS3_IJNS_1CILi8EEENS4_ILi1EEEEEENS3_IJNS4_ILi2EEEEEEEEENS3_IJNS3_IJS6_NS4_ILi0EEEEEENS3_IJiEEEEEEEENS_10ViewEngineINS_8smem_ptrIPN7cutlass6half_tEEEEEEEC2ERKSF_RKSM_) ;  /* 0xfffdf8a000007944 */ /* 0x026fea0003c3ffff */
[----:B------:R2:W5:Y:S04]  /*25ec0*/  LDL R5, [R1+0x758] ;  /* 0x0007580001057983 */ /* 0x0005680000100800 */
[----:B------:R2:W5:Y:S01]  /*25ed0*/  LDL.64 R8, [R1+0x760] ;  /* 0x0007600001087983 */ /* 0x0005620000100a00 */
[----:B------:R-:W-:-:S02]  /*25ee0*/  MOV R85, R62 ;  /* 0x0000003e00557202 */ /* 0x000fc40000000f00 */
[----:B------:R-:W-:Y:S02]  /*25ef0*/  MOV R38, 0x25f10 ;  /* 0x00025f1000267802 */ /* 0x000fe40000000f00 */
[----:B-12--5:R-:W-:Y:S05]  /*25f00*/  CALL.REL.NOINC `($_ZN7cutlass13device_kernelIN5flash19enable_sm80_to_sm89INS1_16FlashAttnBwdSm80INS1_25CollectiveMainloopBwdSm80ILi2ELi2EN4cute5tupleIJNS5_1CILi128EEES8_NS7_ILi64EEEEEENS_6half_tEfNS_4arch4Sm80ELb0ELb0ELb1ELb0ELb0ELb0ELb0ELb0ELi2ELi4ELi4ELi4ELb0EEENS1_24CollectiveEpilogueBwdGQAISA_fSD_Li256ELb0ELb0EEENS1_19SingleTileSchedulerILb0ELb0ELb0ELi128EEEEEEEEEvNT_6ParamsE$_ZN4cute3eso3ESOILb1ELb0EJNS_6LayoutINS_5tupleIJNS3_IJNS3_IJNS_1CILi4EEENS4_ILi2EEEEEENS4_ILi1EEEEEENS3_IJS6_EEEEEENS3_IJNS3_IJNS3_IJS8_NS4_ILi32EEEEEENS4_ILi0EEEEEENS3_IJNS4_ILi64EEEEEEEEEEENS_10ViewEngineIPN7cutlass6half_tEEEEEC2ERKSJ_RKSO_) ;  /* 0xfffe09c000007944 */ /* 0x026fea0003c3ffff */
[----:B-1----:R1:W5:Y:S01]  /*25f10*/  LDL.64 R2, [R1+0x758] ;  /* 0x0007580001027983 */ /* 0x0023620000100a00 */
[----:B------:R-:W-:Y:S02]  /*25f20*/  MOV R85, R62 ;  /* 0x0000003e00557202 */ /* 0x000fe40000000f00 */
[----:B------:R-:W-:Y:S02]  /*25f30*/  MOV R38, 0x25f50 ;  /* 0x00025f5000267802 */ /* 0x000fe40000000f00 */
[----:B-1---5:R-:W-:Y:S05]  /*25f40*/  CALL.REL.NOINC `($_ZN7cutlass13device_kernelIN5flash19enable_sm80_to_sm89INS1_16FlashAttnBwdSm80INS1_25CollectiveMainloopBwdSm80ILi2ELi2EN4cute5tupleIJNS5_1CILi128EEES8_NS7_ILi64EEEEEENS_6half_tEfNS_4arch4Sm80ELb0ELb0ELb1ELb0ELb0ELb0ELb0ELb0ELi2ELi4ELi4ELi4ELb0EEENS1_24CollectiveEpilogueBwdGQAISA_fSD_Li256ELb0ELb0EEENS1_19SingleTileSchedulerILb0ELb0ELb0ELi128EEEEEEEEEvNT_6ParamsE$_ZN4cute3eso3ESOILb1ELb0EJNS_6LayoutINS_5tupleIJNS3_IJNS3_IJNS3_IJNS_1CILi4EEENS4_ILi2EEEEEENS4_ILi1EEEEEES8_EEENS3_IJNS3_IJNS3_IJS8_S8_EEES8_EEES6_EEEEEENS3_IJNS3_IJNS3_IJNS3_IJS8_NS4_ILi32EEEEEENS4_ILi0EEEEEESH_EEENS3_IJNS3_IJNS3_IJSH_SH_EEESH_EEENS4_ILi64EEEEEEEEEEENS_10ViewEngineIPN7cutlass6half_tEEEEEC2ERKSP_RKSU_) ;  /* 0xfffe087000007944 */ /* 0x022fea0003c3ffff */
[----:B-1----:R1:W5:Y:S01]  /*25f50*/  LDL.64 R2, [R1+0x758] ;  /* 0x0007580001027983 */ /* 0x0023620000100a00 */
[----:B------:R-:W-:Y:S02]  /*25f60*/  MOV R86, R62 ;  /* 0x0000003e00567202 */ /* 0x000fe40000000f00 */
[----:B------:R-:W-:Y:S02]  /*25f70*/  MOV R6, 0x25f90 ;  /* 0x00025f9000067802 */ /* 0x000fe40000000f00 */
[----:B-1---5:R-:W-:Y:S05]  /*25f80*/  CALL.REL.NOINC `($_ZN7cutlass13device_kernelIN5flash19enable_sm80_to_sm89INS1_16FlashAttnBwdSm80INS1_25CollectiveMainloopBwdSm80ILi2ELi2EN4cute5tupleIJNS5_1CILi128EEES8_NS7_ILi64EEEEEENS_6half_tEfNS_4arch4Sm80ELb0ELb0ELb1ELb0ELb0ELb0ELb0ELb0ELi2ELi4ELi4ELi4ELb0EEENS1_24CollectiveEpilogueBwdGQAISA_fSD_Li256ELb0ELb0EEENS1_19SingleTileSchedulerILb0ELb0ELb0ELi128EEEEEEEEEvNT_6ParamsE$_ZN4cute5tupleIJNS0_IJNS_1CILi2EEEEEENS0_IJiEEEEEC2ERKS3_RKS4_) ;  /* 0xfffe1fe000007944 */ /* 0x022fea0003c3ffff */
[----:B------:R-:W2:Y:S01]  /*25f90*/  LDL R6, [R1+0x758] ;  /* 0x0007580001067983 */ /* 0x000ea20000100800 */
[----:B------:R-:W-:Y:S02]  /*25fa0*/  MOV R85, R61 ;  /* 0x0000003d00557202 */ /* 0x000fe40000000f00 */
[----:B-1----:R-:W-:Y:S01]  /*25fb0*/  MOV R4, 0x25fe0 ;  /* 0x00025fe000047802 */ /* 0x002fe20000000f00 */
[----:B--2---:R1:W-:Y:S04]  /*25fc0*/  STL [R1+0x770], R6 ;  /* 0x0007700601007387 */ /* 0x0043e80000100800 */
[----:B-1----:R-:W-:Y:S05]  /*25fd0*/  CALL.REL.NOINC `($_ZN7cutlass13device_kernelIN5flash19enable_sm80_to_sm89INS1_16FlashAttnBwdSm80INS1_25CollectiveMainloopBwdSm80ILi2ELi2EN4cute5tupleIJNS5_1CILi128EEES8_NS7_ILi64EEEEEENS_6half_tEfNS_4arch4Sm80ELb0ELb0ELb1ELb0ELb0ELb0ELb0ELb0ELi2ELi4ELi4ELi4ELb0EEENS1_24CollectiveEpilogueBwdGQAISA_fSD_Li256ELb0ELb0EEENS1_19SingleTileSchedulerILb0ELb0ELb0ELi128EEEEEEEEEvNT_6ParamsE$_ZZN4cute14logical_divideINS_5tupleIJNS1_IJNS_1CILi8EEENS2_ILi1EEEEEENS1_IJNS2_ILi2EEEEEEEEENS1_IJNS1_IJS4_NS2_ILi0EEEEEENS1_IJiEEEEEENS1_IJS5_NS_6LayoutIS4_S9_EEEEEEEDaRKNSD_IT_T0_EERKT1_ENKUlRKT_RKT0_E_clINSD_IS7_SB_EESE_EEDaSQ_ST_) ;  /* 0xfffe285000007944 */ /* 0x002fea0003c3ffff */
[----:B------:R-:W-:Y:S02]  /*25fe0*/  MOV R4, R62 ;  /* 0x0000003e00047202 */ /* 0x000fe40000000f00 */
[----:B------:R-:W-:-:S02]  /*25ff0*/  MOV R6, 0x26010 ;  /* 0x0002601000067802 */ /* 0x000fc40000000f00 */
[----:B-----5:R-:W-:Y:S05]  /*26000*/  CALL.REL.NOINC `($_ZN7cutlass13device_kernelIN5flash19enable_sm80_to_sm89INS1_16FlashAttnBwdSm80INS1_25CollectiveMainloopBwdSm80ILi2ELi2EN4cute5tupleIJNS5_1CILi128EEES8_NS7_ILi64EEEEEENS_6half_tEfNS_4arch4Sm80ELb0ELb0ELb1ELb0ELb0ELb0ELb0ELb0ELi2ELi4ELi4ELi4ELb0EEENS1_24CollectiveEpilogueBwdGQAISA_fSD_Li256ELb0ELb0EEENS1_19SingleTileSchedulerILb0ELb0ELb0ELi128EEEEEEEEEvNT_6ParamsE$_ZN4cute3eso3ESOILb1ELb0EJNS_5tupleIJNS2_IJNS_1CILi1EEENS3_ILi0EEEEEENS2_IJS5_S5_EEEEEENS2_IJS5_iEEEEEC2ERKS8_RKS9_) ;  /* 0xfffe06b000007944 */ /* 0x020fea0003c3ffff */
[----:B-1----:R1:W5:Y:S01]  /*26010*/  LDL R5, [R1+0x758] ;  /* 0x0007580001057983 */ /* 0x0023620000100800 */
[----:B------:R-:W-:-:S02]  /*26020*/  MOV R86, R62 ;  /* 0x0000003e00567202 */ /* 0x000fc40000000f00 */
[----:B------:R-:W-:Y:S02]  /*26030*/  MOV R6, 0x26050 ;  /* 0x0002605000067802 */ /* 0x000fe40000000f00 */
[----:B-1---5:R-:W-:Y:S05]  /*26040*/  CALL.REL.NOINC `($_ZN7cutlass13device_kernelIN5flash19enable_sm80_to_sm89INS1_16FlashAttnBwdSm80INS1_25CollectiveMainloopBwdSm80ILi2ELi2EN4cute5tupleIJNS5_1CILi128EEES8_NS7_ILi64EEEEEENS_6half_tEfNS_4arch4Sm80ELb0ELb0ELb1ELb0ELb0ELb0ELb0ELb0ELi2ELi4ELi4ELi4ELb0EEENS1_24CollectiveEpilogueBwdGQAISA_fSD_Li256ELb0ELb0EEENS1_19SingleTileSchedulerILb0ELb0ELb0ELi128EEEEEEEEEvNT_6ParamsE$_ZN4cute5tupleIJNS0_IJNS0_IJNS0_IJNS_1CILi8EEENS1_ILi1EEEEEENS0_IJS3_S3_EEEEEENS0_IJS3_NS1_ILi2EEEEEEEEENS0_IJNS0_IJNS0_IJS3_NS1_ILi0EEEEEENS0_IJSA_SA_EEEEEENS0_IJSA_iEEEEEEEEC2ERKS9_RKSF_) ;  /* 0xfffe1b0000007944 */ /* 0x022fea0003c3ffff */
[----:B-1----:R1:W5:Y:S01]  /*26050*/  LDL R5, [R1+0x758] ;  /* 0x0007580001057983 */ /* 0x0023620000100800 */
[----:B------:R-:W-:Y:S02]  /*26060*/  MOV R4, R62 ;  /* 0x0000003e00047202 */ /* 0x000fe40000000f00 */
[----:B------:R-:W-:Y:S02]  /*26070*/  MOV R6, 0x26090 ;  /* 0x0002609000067802 */ /* 0x000fe40000000f00 */
[----:B-1---5:R-:W-:Y:S05]  /*26080*/  CALL.REL.NOINC `($_ZN7cutlass13device_kernelIN5flash19enable_sm80_to_sm89INS1_16FlashAttnBwdSm80INS1_25CollectiveMainloopBwdSm80ILi2ELi2EN4cute5tupleIJNS5_1CILi128EEES8_NS7_ILi64EEEEEENS_6half_tEfNS_4arch4Sm80ELb0ELb0ELb1ELb0ELb0ELb0ELb0ELb0ELi2ELi4ELi4ELi4ELb0EEENS1_24CollectiveEpilogueBwdGQAISA_fSD_Li256ELb0ELb0EEENS1_19SingleTileSchedulerILb0ELb0ELb0ELi128EEEEEEEEEvNT_6ParamsE$_ZN4cute3eso3ESOILb1ELb0EJNS_5tupleIJNS2_IJNS_1CILi1EEENS3_ILi0EEEEEENS2_IJS5_S5_EEEEEENS2_IJS5_iEEEEEC2ERKS8_RKS9_) ;  /* 0xfffe063000007944 */ /* 0x022fea0003c3ffff */
[----:B-1----:R1:W5:Y:S01]  /*26090*/  LDL R5, [R1+0x758] ;  /* 0x0007580001057983 */ /* 0x0023620000100800 */
[----:B------:R-:W-:Y:S02]  /*260a0*/  MOV R85, R62 ;  /* 0x0000003e00557202 */ /* 0x000fe40000000f00 */
[----:B------:R-:W-:Y:S02]  /*260b0*/  MOV R6, 0x260d0 ;  /* 0x000260d000067802 */ /* 0x000fe40000000f00 */
[----:B-1---5:R-:W-:Y:S05]  /*260c0*/  CALL.REL.NOINC `($_ZN7cutlass13device_kernelIN5flash19enable_sm80_to_sm89INS1_16FlashAttnBwdSm80INS1_25CollectiveMainloopBwdSm80ILi2ELi2EN4cute5tupleIJNS5_1CILi128EEES8_NS7_ILi64EEEEEENS_6half_tEfNS_4arch4Sm80ELb0ELb0ELb1ELb0ELb0ELb0ELb0ELb0ELi2ELi4ELi4ELi4ELb0EEENS1_24CollectiveEpilogueBwdGQAISA_fSD_Li256ELb0ELb0EEENS1_19SingleTileSchedulerILb0ELb0ELb0ELi128EEEEEEEEEvNT_6ParamsE$_ZN4cute3eso3ESOILb1ELb0EJNS_5tupleIJNS_1CILi0EEES4_EEEiEEC2ERKS5_RKi) ;  /* 0xfffe067000007944 */ /* 0x022fea0003c3ffff */
[----:B-1----:R1:W5:Y:S01]  /*260d0*/  LDL R5, [R1+0x758] ;  /* 0x0007580001057983 */ /* 0x0023620000100800 */
[----:B------:R-:W-:Y:S02]  /*260e0*/  MOV R85, R62 ;  /* 0x0000003e00557202 */ /* 0x000fe40000000f00 */
[----:B------:R-:W-:Y:S02]  /*260f0*/  MOV R6, 0x26110 ;  /* 0x0002611000067802 */ /* 0x000fe40000000f00 */
[----:B-1---5:R-:W-:Y:S05]  /*26100*/  CALL.REL.NOINC `($_ZN7cutlass13device_kernelIN5flash19enable_sm80_to_sm89INS1_16FlashAttnBwdSm80INS1_25CollectiveMainloopBwdSm80ILi2ELi2EN4cute5tupleIJNS5_1CILi128EEES8_NS7_ILi64EEEEEENS_6half_tEfNS_4arch4Sm80ELb0ELb0ELb1ELb0ELb0ELb0ELb0ELb0ELi2ELi4ELi4ELi4ELb0EEENS1_24CollectiveEpilogueBwdGQAISA_fSD_Li256ELb0ELb0EEENS1_19SingleTileSchedulerILb0ELb0ELb0ELi128EEEEEEEEEvNT_6ParamsE$_ZN4cute3eso3ESOILb1ELb0EJNS_5tupleIJNS2_IJNS_1CILi1EEENS3_ILi0EEEEEES5_EEENS2_IJNS2_IJS5_S5_EEEiEEEEEC2ERKS7_RKS9_) ;  /* 0xfffe05f000007944 */ /* 0x022fea0003c3ffff */
[----:B-1----:R1:W5:Y:S01]  /*26110*/  LDL R5, [R1+0x758] ;  /* 0x0007580001057983 */ /* 0x0023620000100800 */
[----:B------:R-:W-:-:S02]  /*26120*/  MOV R85, R62 ;  /* 0x0000003e00557202 */ /* 0x000fc40000000f00 */
[----:B------:R-:W-:Y:S02]  /*26130*/  MOV R6, 0x26150 ;  /* 0x0002615000067802 */ /* 0x000fe40000000f00 */
[----:B-1---5:R-:W-:Y:S05]  /*26140*/  CALL.REL.NOINC `($_ZN7cutlass13device_kernelIN5flash19enable_sm80_to_sm89INS1_16FlashAttnBwdSm80INS1_25CollectiveMainloopBwdSm80ILi2ELi2EN4cute5tupleIJNS5_1CILi128EEES8_NS7_ILi64EEEEEENS_6half_tEfNS_4arch4Sm80ELb0ELb0ELb1ELb0ELb0ELb0ELb0ELb0ELi2ELi4ELi4ELi4ELb0EEENS1_24CollectiveEpilogueBwdGQAISA_fSD_Li256ELb0ELb0EEENS1_19SingleTileSchedulerILb0ELb0ELb0ELi128EEEEEEEEEvNT_6ParamsE$_ZN4cute5tupleIJNS0_IJNS0_IJNS0_IJNS_1CILi8EEENS1_ILi1EEEEEES3_EEENS0_IJNS0_IJS3_S3_EEENS1_ILi2EEEEEEEEENS0_IJNS0_IJNS0_IJS3_NS1_ILi0EEEEEESA_EEENS0_IJNS0_IJSA_SA_EEEiEEEEEEEEC2ERKS9_RKSF_) ;  /* 0xfffe1a4000007944 */ /* 0x022fea0003c3ffff */
[----:B------:R2:W5:Y:S01]  /*26150*/  LDL R10, [R1+0x758] ;  /* 0x00075800010a7983 */ /* 0x0005620000100800 */
[----:B------:R-:W-:Y:S01]  /*26160*/  IMAD.MOV.U32 R85, RZ, RZ, R62 ;  /* 0x000000ffff557224 */ /* 0x000fe200078e003e */
[----:B------:R-:W-:Y:S02]  /*26170*/  MOV R86, R61 ;  /* 0x0000003d00567202 */ /* 0x000fe40000000f00 */
[----:B------:R2:W-:Y:S01]  /*26180*/  STL.64 [R1+0x770], R8 ;  /* 0x0007700801007387 */ /* 0x0005e20000100a00 */
[----:B------:R-:W-:-:S03]  /*26190*/  MOV R6, 0x261b0 ;  /* 0x000261b000067802 */ /* 0x000fc60000000f00 */
[----:B-12--5:R-:W-:Y:S05]  /*261a0*/  CALL.REL.NOINC `($_ZN7cutlass13device_kernelIN5flash19enable_sm80_to_sm89INS1_16FlashAttnBwdSm80INS1_25CollectiveMainloopBwdSm80ILi2ELi2EN4cute5tupleIJNS5_1CILi128EEES8_NS7_ILi64EEEEEENS_6half_tEfNS_4arch4Sm80ELb0ELb0ELb1ELb0ELb0ELb0ELb0ELb0ELi2ELi4ELi4ELi4ELb0EEENS1_24CollectiveEpilogueBwdGQAISA_fSD_Li256ELb0ELb0EEENS1_19SingleTileSchedulerILb0ELb0ELb0ELi128EEEEEEEEEvNT_6ParamsE$_ZN4cute3eso3ESOILb0ELb0EJNS_6LayoutINS_5tupleIJNS3_IJNS3_IJNS_1CILi8EEENS4_ILi1EEEEEES6_EEENS3_IJNS3_IJS6_S6_EEENS4_ILi2EEEEEEEEENS3_IJNS3_IJNS3_IJS6_NS4_ILi0EEEEEESD_EEENS3_IJNS3_IJSD_SD_EEEiEEEEEEEENS_10ViewEngineINS_8smem_ptrIPN7cutlass6half_tEEEEEEEC2ERKSJ_RKSQ_) ;  /* 0xfffdf03000007944 */ /* 0x026fea0003c3ffff */
[----:B------:R2:W5:Y:S04]  /*261b0*/  LDL R6, [R1+0x758] ;  /* 0x0007580001067983 */ /* 0x0005680000100800 */
        /* <DEDUP_REMOVED lines=155> */
[----:B------:R-:W-:Y:S05]  /*26b70*/  CALL.REL.NOINC `($_ZN7cutlass13device_kernelIN5flash19enable_sm80_to_sm89INS1_16FlashAttnBwdSm80INS1_25CollectiveMainloopBwdSm80ILi2ELi2EN4cute5tupleIJNS5_1CILi128EEES8_NS7_ILi64EEEEEENS_6half_tEfNS_4arch4Sm80ELb0ELb0ELb1ELb0ELb0ELb0ELb0ELb0ELi2ELi4ELi4ELi4ELb0EEENS1_24CollectiveEpilogueBwdGQAISA_fSD_Li256ELb0ELb0EEENS1_19SingleTileSchedulerILb0ELb0ELb0ELi128EEEEEEEEEvNT_6ParamsE$_ZN4cute3eso3ESOILb1ELb0EJNS_6LayoutINS_5tupleIJNS3_IJNS_1CILi2EEES5_S5_EEES5_EEENS3_IJNS3_IJNS4_ILi1EEES5_NS4_ILi4EEEEEENS4_ILi64EEEEEEEEiEEC2ERKSD_RKi) ;  /* 0xfffe066000007944 */ /* 0x000fea0003c3ffff */
[----:B-1----:R-:W2:Y:S01]  /*26b80*/  LDL R3, [R1+0x758] ;  /* 0x0007580001037983 */ /* 0x002ea20000100800 */
[----:B------:R-:W-:Y:S01]  /*26b90*/  MOV R4, 0x26bd0 ;  /* 0x00026bd000047802 */ /* 0x000fe20000000f00 */
[----:B--2---:R-:W-:-:S05]  /*26ba0*/  IMAD.WIDE R2, R3, 0x2, R30 ;  /* 0x0000000203027825 */ /* 0x004fca00078e021e */
[----:B------:R-:W-:Y:S02]  /*26bb0*/  MOV R6, R2 ;  /* 0x0000000200067202 */ /* 0x000fe40000000f00 */
[----:B------:R-:W-:Y:S05]  /*26bc0*/  CALL.REL.NOINC `($_ZN7cutlass13device_kernelIN5flash19enable_sm80_to_sm89INS1_16FlashAttnBwdSm80INS1_25CollectiveMainloopBwdSm80ILi2ELi2EN4cute5tupleIJNS5_1CILi128EEES8_NS7_ILi64EEEEEENS_6half_tEfNS_4arch4Sm80ELb0ELb0ELb1ELb0ELb0ELb0ELb0ELb0ELi2ELi4ELi4ELi4ELb0EEENS1_24CollectiveEpilogueBwdGQAISA_fSD_Li256ELb0ELb0EEENS1_19SingleTileSchedulerILb0ELb0ELb0ELi128EEEEEEEEEvNT_6ParamsE$_ZN4cute3eso3ESOILb1ELb0EJNS_6LayoutINS_5tupleIJNS3_IJNS_1CILi2EEES5_S5_EEES5_EEENS3_IJNS3_IJNS4_ILi1EEES5_NS4_ILi4EEEEEENS4_ILi64EEEEEEEENS_10ViewEngineIPN7cutlass6half_tEEEEEC2ERKSD_RKSI_) ;  /* 0xfffe05c000007944 */ /* 0x000fea0003c3ffff */
[----:B------:R2:W5:Y:S01]  /*26bd0*/  LDL.64 R34, [R1+0x758] ;  /* 0x0007580001227983 */ /* 0x0005620000100a00 */
[----:B------:R-:W-:Y:S01]  /*26be0*/  IMAD.MOV.U32 R85, RZ, RZ, R62 ;  /* 0x000000ffff557224 */ /* 0x000fe200078e003e */
[----:B------:R-:W-:Y:S02]  /*26bf0*/  MOV R3, RZ ;  /* 0x000000ff00037202 */ /* 0x000fe40000000f00 */
[----:B------:R-:W-:Y:S02]  /*26c00*/  MOV R46, 0x26c20 ;  /* 0x00026c20002e7802 */ /* 0x000fe40000000f00 */
[----:B-12--5:R-:W-:Y:S05]  /*26c10*/  CALL.REL.NOINC `($_ZN7cutlass13device_kernelIN5flash19enable_sm80_to_sm89INS1_16FlashAttnBwdSm80INS1_25CollectiveMainloopBwdSm80ILi2ELi2EN4cute5tupleIJNS5_1CILi128EEES8_NS7_ILi64EEEEEENS_6half_tEfNS_4arch4Sm80ELb0ELb0ELb1ELb0ELb0ELb0ELb0ELb0ELi2ELi4ELi4ELi4ELb0EEENS1_24CollectiveEpilogueBwdGQAISA_fSD_Li256ELb0ELb0EEENS1_19SingleTileSchedulerILb0ELb0ELb0ELi128EEEEEEEEEvNT_6ParamsE$_ZN4cute3eso3ESOILb1ELb0EJNS_10UnderscoreES2_iEEC2ERKS2_S5_RKi) ;  /* 0xfffdf43000007944 */ /* 0x026fea0003c3ffff */
[----:B-1----:R-:W2:Y:S01]  /*26c20*/  LDL R3, [R1+0x758] ;  /* 0x0007580001037983 */ /* 0x002ea20000100800 */
[----:B------:R-:W-:Y:S02]  /*26c30*/  MOV R4, 0x26c60 ;  /* 0x00026c6000047802 */ /* 0x000fe40000000f00 */
[----:B--2---:R-:W-:Y:S02]  /*26c40*/  SHF.L.U32 R3, R3, 0x2, RZ ;  /* 0x0000000203037819 */ /* 0x004fe400000006ff */
[----:B------:R-:W-:Y:S05]  /*26c50*/  CALL.REL.NOINC `($_ZN7cutlass13device_kernelIN5flash19enable_sm80_to_sm89INS1_16FlashAttnBwdSm80INS1_25CollectiveMainloopBwdSm80ILi2ELi2EN4cute5tupleIJNS5_1CILi128EEES8_NS7_ILi64EEEEEENS_6half_tEfNS_4arch4Sm80ELb0ELb0ELb1ELb0ELb0ELb0ELb0ELb0ELi2ELi4ELi4ELi4ELb0EEENS1_24CollectiveEpilogueBwdGQAISA_fSD_Li256ELb0ELb0EEENS1_19SingleTileSchedulerILb0ELb0ELb0ELi128EEEEEEEEEvNT_6ParamsE$_ZN4cute3eso3ESOILb1ELb0EJNS_6LayoutINS_5tupleIJNS3_IJNS_1CILi2EEES5_EEES6_EEENS3_IJNS3_IJNS4_ILi1EEES5_EEENS3_IJNS4_ILi32EEENS4_ILi64EEEEEEEEEEEiEEC2ERKSE_RKi) ;  /* 0xfffe046000007944 */ /* 0x000fea0003c3ffff */
[----:B-1----:R-:W2:Y:S01]  /*26c60*/  LDL R3, [R1+0x758] ;  /* 0x0007580001037983 */ /* 0x002ea20000100800 */
[----:B------:R-:W-:Y:S01]  /*26c70*/  MOV R4, 0x26cb0 ;  /* 0x00026cb000047802 */ /* 0x000fe20000000f00 */
[----:B--2---:R-:W-:-:S05]  /*26c80*/  IMAD.WIDE R2, R3, 0x2, R20 ;  /* 0x0000000203027825 */ /* 0x004fca00078e0214 */
[----:B------:R-:W-:Y:S02]  /*26c90*/  MOV R6, R2 ;  /* 0x0000000200067202 */ /* 0x000fe40000000f00 */
[----:B------:R-:W-:Y:S05]  /*26ca0*/  CALL.REL.NOINC `($_ZN7cutlass13device_kernelIN5flash19enable_sm80_to_sm89INS1_16FlashAttnBwdSm80INS1_25CollectiveMainloopBwdSm80ILi2ELi2EN4cute5tupleIJNS5_1CILi128EEES8_NS7_ILi64EEEEEENS_6half_tEfNS_4arch4Sm80ELb0ELb0ELb1ELb0ELb0ELb0ELb0ELb0ELi2ELi4ELi4ELi4ELb0EEENS1_24CollectiveEpilogueBwdGQAISA_fSD_Li256ELb0ELb0EEENS1_19SingleTileSchedulerILb0ELb0ELb0ELi128EEEEEEEEEvNT_6ParamsE$_ZN4cute3eso3ESOILb1ELb0EJNS_6LayoutINS_5tupleIJNS3_IJNS_1CILi2EEES5_EEES6_EEENS3_IJNS3_IJNS4_ILi1EEES5_EEENS3_IJNS4_ILi32EEENS4_ILi64EEEEEEEEEEENS_10ViewEngineIPN7cutlass6half_tEEEEEC2ERKSE_RKSJ_) ;  /* 0xfffe03c000007944 */ /* 0x000fea0003c3ffff */
[----:B------:R2:W5:Y:S04]  /*26cb0*/  LDL.64 R40, [R1+0x758] ;  /* 0x0007580001287983 */ /* 0x0005680000100a00 */
[----:B------:R2:W-:Y:S02]  /*26cc0*/  STL [R1+0x770], RZ ;  /* 0x000770ff01007387 */ /* 0x0005e40000100800 */
.L_x_1262:
        /* <DEDUP_REMOVED lines=640> */
[----:B------:R-:W-:Y:S02]  /*294d0*/  MOV R4, R30 ;  /* 0x0000001e00047202 */ /* 0x000fe40000000f00 */
[----:B------:R-:W-:-:S05]  /*294e0*/  MOV R5, R31 ;  /* 0x0000001f00057202 */ /* 0x000fca0000000f00 */
[----:B--2---:R-:W-:Y:S01]  /*294f0*/  IMAD.WIDE R2, R2, 0x2, R4 ;  /* 0x0000000202027825 */ /* 0x004fe200078e0204 */
[----:B------:R-:W-:-:S04]  /*29500*/  MOV R4, 0x29530 ;  /* 0x0002953000047802 */ /* 0x000fc80000000f00 */
[----:B------:R-:W-:Y:S02]  /*29510*/  MOV R6, R2 ;  /* 0x0000000200067202 */ /* 0x000fe40000000f00 */
[----:B------:R-:W-:Y:S05]  /*29520*/  CALL.REL.NOINC `($_ZN7cutlass13device_kernelIN5flash19enable_sm80_to_sm89INS1_16FlashAttnBwdSm80INS1_25CollectiveMainloopBwdSm80ILi2ELi2EN4cute5tupleIJNS5_1CILi128EEES8_NS7_ILi64EEEEEENS_6half_tEfNS_4arch4Sm80ELb0ELb0ELb1ELb0ELb0ELb0ELb0ELb0ELi2ELi4ELi4ELi4ELb0EEENS1_24CollectiveEpilogueBwdGQAISA_fSD_Li256ELb0ELb0EEENS1_19SingleTileSchedulerILb0ELb0ELb0ELi128EEEEEEEEEvNT_6ParamsE$_ZN4cute3eso3ESOILb1ELb0EJNS_6LayoutINS_5tupleIJNS3_IJNS_1CILi2EEES5_S5_EEES5_EEENS3_IJNS3_IJNS4_ILi1EEES5_NS4_ILi4EEEEEENS4_ILi64EEEEEEEENS_10ViewEngineIPN7cutlass6half_tEEEEEC2ERKSD_RKSI_) ;  /* 0xfffddc6000007944 */ /* 0x000fea0003c3ffff */
[----:B------:R2:W5:Y:S01]  /*29530*/  LDL.64 R34, [R1+0x758] ;  /* 0x0007580001227983 */ /* 0x0005620000100a00 */
[----:B------:R-:W-:Y:S01]  /*29540*/  IMAD.MOV.U32 R85, RZ, RZ, R62 ;  /* 0x000000ffff557224 */ /* 0x000fe200078e003e */
[----:B------:R-:W-:Y:S02]  /*29550*/  MOV R3, 0x1 ;  /* 0x0000000100037802 */ /* 0x000fe40000000f00 */
        /* <DEDUP_REMOVED lines=13> */
.L_x_1263:
        /* <DEDUP_REMOVED lines=660> */
.L_x_1264:
        /* <DEDUP_REMOVED lines=202> */
[----:B------:R-:W-:Y:S05]  /*2cc10*/  CALL.REL.NOINC `($_ZN7cutlass13device_kernelIN5flash19enable_sm80_to_sm89INS1_16FlashAttnBwdSm80INS1_25CollectiveMainloopBwdSm80ILi2ELi2EN4cute5tupleIJNS5_1CILi128EEES8_NS7_ILi64EEEEEENS_6half_tEfNS_4arch4Sm80ELb0ELb0ELb1ELb0ELb0ELb0ELb0ELb0ELi2ELi4ELi4ELi4ELb0EEENS1_24CollectiveEpilogueBwdGQAISA_fSD_Li256ELb0ELb0EEENS1_19SingleTileSchedulerILb0ELb0ELb0ELi128EEEEEEEEEvNT_6ParamsE$_ZN4cute3eso3ESOILb1ELb0EJNS_10UnderscoreES2_iEEC2ERKS2_S5_RKi) ;  /* 0xfffd943000007944 */ /* 0x000fea0003c3ffff */
        /* <DEDUP_REMOVED lines=459> */
.L_x_1265:
        /* <DEDUP_REMOVED lines=662> */
.L_x_1266:
        /* <DEDUP_REMOVED lines=662> */
.L_x_1267:
        /* <DEDUP_REMOVED lines=623> */
[----:B------:R-:W-:Y:S02]  /*36280*/  MOV R6, 0x362a0 ;  /* 0x000362a000067802 */ /* 0x000fe40000000f00 */
[----:B-12--5:R-:W-:Y:S05]  /*36290*/  CALL.REL.NOINC `($_ZN7cutlass13device_kernelIN5flash19enable_sm80_to_sm89INS1_16FlashAttnBwdSm80INS1_25CollectiveMainloopBwdSm80ILi2ELi2EN4cute5tupleIJNS5_1CILi128EEES8_NS7_ILi64EEEEEENS_6half_tEfNS_4arch4Sm80ELb0ELb0ELb1ELb0ELb0ELb0ELb0ELb0ELi2ELi4ELi4ELi4ELb0EEENS1_24CollectiveEpilogueBwdGQAISA_fSD_Li256ELb0ELb0EEENS1_19SingleTileSchedulerILb0ELb0ELb0ELi128EEEEEEEEEvNT_6ParamsE$_ZN4cute3eso3ESOILb1ELb0EJNS_6LayoutINS_5tupleIJNS3_IJNS3_IJNS_1CILi2EEES5_EEENS4_ILi1EEEEEEEEENS3_IJNS3_IJNS3_IJS7_NS4_ILi16EEEEEENS4_ILi0EEEEEEEEEEENS_10ViewEngineIPjEEEEC2ERKSF_RKSI_) ;  /* 0xfffd056000007944 */ /* 0x026fea0003c3ffff */
        /* <DEDUP_REMOVED lines=37> */
.L_x_1268:
        /* <DEDUP_REMOVED lines=202> */
[----:B------:R-:W-:Y:S05]  /*37190*/  CALL.REL.NOINC `($_ZN7cutlass13device_kernelIN5flash19enable_sm80_to_sm89INS1_16FlashAttnBwdSm80INS1_25CollectiveMainloopBwdSm80ILi2ELi2EN4cute5tupleIJNS5_1CILi128EEES8_NS7_ILi64EEEEEENS_6half_tEfNS_4arch4Sm80ELb0ELb0ELb1ELb0ELb0ELb0ELb0ELb0ELi2ELi4ELi4ELi4ELb0EEENS1_24CollectiveEpilogueBwdGQAISA_fSD_Li256ELb0ELb0EEENS1_19SingleTileSchedulerILb0ELb0ELb0ELi128EEEEEEEEEvNT_6ParamsE$_ZN4cute3eso3ESOILb1ELb0EJNS_10UnderscoreES2_iEEC2ERKS2_S5_RKi) ;  /* 0xfffceeb000007944 */ /* 0x000fea0003c3ffff */
        /* <DEDUP_REMOVED lines=25> */
.L_x_1269:
        /* <DEDUP_REMOVED lines=218> */
[----:B----4-:R-:W4:Y:S01]  /*380d0*/  LDL.64 R8, [R63+0x170] ;  /* 0x000170003f087983 */ /* 0x010f220000100a00 */
[----:B-1----:R-:W-:-:S03]  /*380e0*/  IADD3 R4, P0, R60, 0x880, RZ ;  /* 0x000008803c047810 */ /* 0x002fc60007f1e0ff */
[----:B----4-:R3:W-:Y:S04]  /*380f0*/  STL.64 [R1+0xdb0], R8 ;  /* 0x000db00801007387 */ /* 0x0107e80000100a00 */
[----:B------:R-:W4:Y:S01]  /*38100*/  LDL.64 R6, [R63+0x178] ;  /* 0x000178003f067983 */ /* 0x000f220000100a00 */
[----:B------:R-:W-:-:S05]  /*38110*/  IMAD.X R5, RZ, RZ, R59, P0 ;  /* 0x000000ffff057224 */ /* 0x000fca00000e063b */
[----:B------:R3:W-:Y:S04]  /*38120*/  STL.64 [R1+0xdc0], R4 ;  /* 0x000dc00401007387 */ /* 0x0007e80000100a00 */
[----:B----4-:R3:W-:Y:S04]  /*38130*/  STL.64 [R1+0xdb8], R6 ;  /* 0x000db80601007387 */ /* 0x0107e80000100a00 */
[----:B------:R-:W4:Y:S01]  /*38140*/  LDL.64 R2, [R63+0x180] ;  /* 0x000180003f027983 */ /* 0x000f220000100a00 */
[----:B------:R-:W-:Y:S01]  /*38150*/  BSSY B1, `(.L_x_1270) ;  /* 0x0000013000017945 */ /* 0x000fe20003800000 */
[----:B------:R-:W-:-:S02]  /*38160*/  IADD3 R83, R60, 0x30, RZ ;  /* 0x000000303c537810 */ /* 0x000fc40007ffe0ff */
[C---:B------:R-:W-:Y:S01]  /*38170*/  IADD3 R82, R60.reuse, 0x3c, RZ ;  /* 0x0000003c3c527810 */ /* 0x040fe20007ffe0ff */
[----:B----4-:R3:W5:Y:S04]  /*38180*/  LD.E.64 R22, [R2.64+0x18] ;  /* 0x0000180402167980 */ /* 0x010768000c101b00 */
[----:B------:R3:W5:Y:S04]  /*38190*/  LD.E.64 R20, [R2.64+0x10] ;  /* 0x0000100402147980 */ /* 0x000768000c101b00 */
[----:B------:R3:W5:Y:S04]  /*381a0*/  LD.E.64 R14, [R2.64+0x8] ;  /* 0x00000804020e7980 */ /* 0x000768000c101b00 */
[----:B--2---:R3:W5:Y:S01]  /*381b0*/  LD.E.64 R12, [R2.64] ;  /* 0x00000004020c7980 */ /* 0x004762000c101b00 */
[----:B------:R-:W-:-:S02]  /*381c0*/  IADD3 R81, R60, 0x24, RZ ;  /* 0x000000243c517810 */ /* 0x000fc40007ffe0ff */
[----:B------:R-:W-:Y:S02]  /*381d0*/  IADD3 R80, R60, 0xa9c, RZ ;  /* 0x00000a9c3c507810 */ /* 0x000fe40007ffe0ff */
        /* <DEDUP_REMOVED lines=9> */
[----:B---3-5:R-:W-:Y:S05]  /*38270*/  CALL.REL.NOINC `($_ZN7cutlass13device_kernelIN5flash19enable_sm80_to_sm89INS1_16FlashAttnBwdSm80INS1_25CollectiveMainloopBwdSm80ILi2ELi2EN4cute5tupleIJNS5_1CILi128EEES8_NS7_ILi64EEEEEENS_6half_tEfNS_4arch4Sm80ELb0ELb0ELb1ELb0ELb0ELb0ELb0ELb0ELi2ELi4ELi4ELi4ELb0EEENS1_24CollectiveEpilogueBwdGQAISA_fSD_Li256ELb0ELb0EEENS1_19SingleTileSchedulerILb0ELb0ELb0ELi128EEEEEEEEEvNT_6ParamsE$_ZZZN5flash25CollectiveMainloopBwdSm80ILi2ELi2EN4cute5tupleIJNS1_1CILi128EEES4_NS3_ILi64EEEEEEN7cutlass6half_tEfNS7_4arch4Sm80ELb0ELb0ELb1ELb0ELb0ELb0ELb0ELb0ELi2ELi4ELi4ELi4ELb0EE3mmaINS_16FlashAttnBwdSm80ISB_NS_24CollectiveEpilogueBwdGQAIS6_fSA_Li256ELb0ELb0EEENS_19SingleTileSchedulerILb0ELb0ELb0ELi128EEEE13SharedStorageENS1_6TensorINS1_11ArrayEngineIfLm32EEENS1_6LayoutINS2_IJNS2_IJNS3_ILi2EEESO_EEESO_NS3_ILi4EEEEEENS2_IJNS2_IJNS3_ILi1EEESO_EEESQ_NS3_ILi8EEEEEEEEEEEEbRKNSB_6ParamsERT0_S12_iNS2_IJiiiEEERT_ENKUliT_E_clIZSC_ISJ_SX_EbS10_S12_S12_iS13_S15_EUlRS16_iE_EEDaiS16_ENKUlT_E_clIZSC_ISJ_SX_EbS10_S12_S12_iS13_S15_EUlvE0_EEDaS1B_) ;  /* 0x0000d2c000007944 */ /* 0x028fea0003c00000 */
[----:B------:R-:W-:Y:S05]  /*38280*/  BSYNC B1 ;  /* 0x0000000000017941 */ /* 0x000fea0003800000 */
.L_x_1270:
[----:B-12---:R-:W2:Y:S01]  /*38290*/  LDL.64 R2, [R63+0x188] ;  /* 0x000188003f027983 */ /* 0x006ea20000100a00 */
[----:B------:R-:W-:-:S03]  /*382a0*/  ULDC.64 UR4, c[0x0][0x118] ;  /* 0x0000460000047ab9 */ /* 0x000fc60000000a00 */
[----:B---3--:R1:W5:Y:S04]  /*382b0*/  LDL.64 R6, [R63+0xc8] ;  /* 0x0000c8003f067983 */ /* 0x0083680000100a00 */
[----:B--2---:R-:W5:Y:S01]  /*382c0*/  LD.E.64 R2, [R2.64] ;  /* 0x0000000402027980 */ /* 0x004f62000c101b00 */
[----:B------:R-:W-:Y:S02]  /*382d0*/  MOV R38, R62 ;  /* 0x0000003e00267202 */ /* 0x000fe40000000f00 */
[----:B------:R-:W-:Y:S02]  /*382e0*/  MOV R46, 0x38300 ;  /* 0x00038300002e7802 */ /* 0x000fe40000000f00 */
[----:B-1--45:R-:W-:Y:S05]  /*382f0*/  CALL.REL.NOINC `($_ZN7cutlass13device_kernelIN5flash19enable_sm80_to_sm89INS1_16FlashAttnBwdSm80INS1_25CollectiveMainloopBwdSm80ILi2ELi2EN4cute5tupleIJNS5_1CILi128EEES8_NS7_ILi64EEEEEENS_6half_tEfNS_4arch4Sm80ELb0ELb0ELb1ELb0ELb0ELb0ELb0ELb0ELi2ELi4ELi4ELi4ELb0EEENS1_24CollectiveEpilogueBwdGQAISA_fSD_Li256ELb0ELb0EEENS1_19SingleTileSchedulerILb0ELb0ELb0ELi128EEEEEEEEEvNT_6ParamsE$_ZN4cute8smem_ptrIPN7cutlass6half_tEECI1NS_12iter_adaptorIS3_S4_EEES3_) ;  /* 0xfffcfe4000007944 */ /* 0x032fea0003c3ffff */
[----:B-1----:R1:W5:Y:S01]  /*38300*/  LDL.64 R2, [R1+0x758] ;  /* 0x0007580001027983 */ /* 0x0023620000100a00 */
        /* <DEDUP_REMOVED lines=111> */
[----:B-1----:R-:W-:Y:S05]  /*38a00*/  CALL.REL.NOINC `($_ZN7cutlass13device_kernelIN5flash19enable_sm80_to_sm89INS1_16FlashAttnBwdSm80INS1_25CollectiveMainloopBwdSm80ILi2ELi2EN4cute5tupleIJNS5_1CILi128EEES8_NS7_ILi64EEEEEENS_6half_tEfNS_4arch4Sm80ELb0ELb0ELb1ELb0ELb0ELb0ELb0ELb0ELi2ELi4ELi4ELi4ELb0EEENS1_24CollectiveEpilogueBwdGQAISA_fSD_Li256ELb0ELb0EEENS1_19SingleTileSchedulerILb0ELb0ELb0ELi128EEEEEEEEEvNT_6ParamsE$_ZN4cute3eso3ESOILb1ELb0EJNS_1CILi8EEEiiiNS2_ILi144EEENS2_ILi512EEEEEC2ERKS3_RKiSA_SA_RKS4_RKS5_) ;  /* 0xfffcdc1000007944 */ /* 0x002fea0003c3ffff */
        /* <DEDUP_REMOVED lines=55> */
[----:B------:R-:W-:-:S02]  /*38d80*/  MOV R85, R61 ;  /* 0x0000003d00557202 */ /* 0x000fc40000000f00 */
[----:B------:R-:W-:Y:S01]  /*38d90*/  MOV R16, 0x38dc0 ;  /* 0x00038dc000107802 */ /* 0x000fe20000000f00 */
[----:B--2---:R1:W-:Y:S04]  /*38da0*/  STL.64 [R1+0x770], R2 ;  /* 0x0007700201007387 */ /* 0x0043e80000100a00 */
        /* <DEDUP_REMOVED lines=41> */
[----:B------:R-:W-:Y:S01]  /*39040*/  IMAD.SHL.U32 R6, R0, 0x2000, RZ ;  /* 0x0000200000067824 */ /* 0x000fe200078e00ff */
[----:B------:R-:W-:-:S02]  /*39050*/  MOV R0, R78 ;  /* 0x0000004e00007202 */ /* 0x000fc40000000f00 */
[----:B------:R-:W-:Y:S02]  /*39060*/  MOV R4, 0x39090 ;  /* 0x0003909000047802 */ /* 0x000fe40000000f00 */
        /* <DEDUP_REMOVED lines=13> */
[----:B--2---:R1:W-:Y:S04]  /*39140*/  STL.64 [R1+0x770], R10 ;  /* 0x0007700a01007387 */ /* 0x0043e80000100a00 */
        /* <DEDUP_REMOVED lines=30> */
[----:B--2---:R1:W-:Y:S04]  /*39330*/  STL [R79], R2 ;  /* 0x000000024f007387 */ /* 0x0043e80000100800 */
[----:B------:R1:W-:Y:S02]  /*39340*/  STL [R79+0x4], R3 ;  /* 0x000004034f007387 */ /* 0x0003e40000100800 */
        /* <DEDUP_REMOVED lines=14> */
[----:B------:R-:W-:-:S02]  /*39430*/  MOV R4, 0x39450 ;  /* 0x0003945000047802 */ /* 0x000fc40000000f00 */
[----:B------:R-:W-:Y:S05]  /*39440*/  CALL.REL.NOINC `($_ZN7cutlass13device_kernelIN5flash19enable_sm80_to_sm89INS1_16FlashAttnBwdSm80INS1_25CollectiveMainloopBwdSm80ILi2ELi2EN4cute5tupleIJNS5_1CILi128EEES8_NS7_ILi64EEEEEENS_6half_tEfNS_4arch4Sm80ELb0ELb0ELb1ELb0ELb0ELb0ELb0ELb0ELi2ELi4ELi4ELi4ELb0EEENS1_24CollectiveEpilogueBwdGQAISA_fSD_Li256ELb0ELb0EEENS1_19SingleTileSchedulerILb0ELb0ELb0ELi128EEEEEEEEEvNT_6ParamsE$_ZZN4cute13to_mixed_bitsINS_5tupleIJNS1_IJNS_1CILi4EEENS2_ILi8EEEEEES3_NS2_ILi1EEEEEENS1_IJNS1_IJNS2_ILi128EEENS2_ILi0EEEEEENS2_ILi16EEES9_EEENS1_IJNS1_IJiiEEEiS9_EEEEEDaRKT_RKT0_RKT1_ENKUlDpRKT_E_clIJNS_9MixedBitsILj0ELj384EEENSU_ILj0ELj48EEENS2_ILj0EEEEEEDaSR_) ;  /* 0xfffcf30000007944 */ /* 0x000fea0003c3ffff */
[----:B------:R-:W-:Y:S02]  /*39450*/  SHF.R.S32.HI R5, RZ, 0x1f, R2 ;  /* 0x0000001fff057819 */ /* 0x000fe40000011402 */
[----:B------:R-:W-:-:S02]  /*39460*/  LOP3.LUT R3, R3, 0x1b0, RZ, 0xc0, !PT ;  /* 0x000001b003037812 */ /* 0x000fc400078ec0ff */
[----:B------:R-:W-:Y:S02]  /*39470*/  LEA.HI R2, R5, R2, RZ, 0x2 ;  /* 0x0000000205027211 */ /* 0x000fe400078f10ff */
        /* <DEDUP_REMOVED lines=17> */
[----:B--2---:R1:W-:Y:S04]  /*39590*/  STL.64 [R1+0x770], R10 ;  /* 0x0007700a01007387 */ /* 0x0043e80000100a00 */
        /* <DEDUP_REMOVED lines=22> */
[----:B--2--5:R-:W-:Y:S05]  /*39700*/  CALL.REL.NOINC `($_ZN7cutlass13device_kernelIN5flash19enable_sm80_to_sm89INS1_16FlashAttnBwdSm80INS1_25CollectiveMainloopBwdSm80ILi2ELi2EN4cute5tupleIJNS5_1CILi128EEES8_NS7_ILi64EEEEEENS_6half_tEfNS_4arch4Sm80ELb0ELb0ELb1ELb0ELb0ELb0ELb0ELb0ELi2ELi4ELi4ELi4ELb0EEENS1_24CollectiveEpilogueBwdGQAISA_fSD_Li256ELb0ELb0EEENS1_19SingleTileSchedulerILb0ELb0ELb0ELi128EEEEEEEEEvNT_6ParamsE$_ZN4cute3eso3ESOILb1ELb0EJNS_6LayoutINS_5tupleIJNS3_IJNS_1CILi8EEENS4_ILi1EEEEEENS4_ILi2EEES5_EEENS3_IJNS3_IJS6_NS4_ILi0EEEEEENS4_ILi64EEES5_EEEEENS_10ViewEngineIPN7cutlass6half_tEEEEEC2ERKSE_RKSJ_) ;  /* 0xfffce15000007944 */ /* 0x024fea0003c3ffff */
[----:B------:R2:W5:Y:S01]  /*39710*/  LDL.64 R20, [R1+0x758] ;  /* 0x0007580001147983 */ /* 0x0005620000100a00 */
[----:B------:R-:W-:Y:S01]  /*39720*/  IMAD.MOV.U32 R9, RZ, RZ, R8 ;  /* 0x000000ffff097224 */ /* 0x000fe200078e0008 */
[----:B------:R-:W-:Y:S02]  /*39730*/  MOV R85, R62 ;  /* 0x0000003e00557202 */ /* 0x000fe40000000f00 */
        /* <DEDUP_REMOVED lines=16> */
[----:B------:R2:W5:Y:S01]  /*39840*/  LDL.64 R2, [R1+0x758] ;  /* 0x0007580001027983 */ /* 0x0005620000100a00 */
[----:B------:R-:W-:Y:S02]  /*39850*/  MOV R11, R5 ;  /* 0x00000005000b7202 */ /* 0x000fe40000000f00 */
[----:B------:R-:W-:Y:S02]  /*39860*/  MOV R10, 0x39880 ;  /* 0x00039880000a7802 */ /* 0x000fe40000000f00 */
[----:B-12--5:R-:W-:Y:S05]  /*39870*/  CALL.REL.NOINC `($_ZN7cutlass13device_kernelIN5flash19enable_sm80_to_sm89INS1_16FlashAttnBwdSm80INS1_25CollectiveMainloopBwdSm80ILi2ELi2EN4cute5tupleIJNS5_1CILi128EEES8_NS7_ILi64EEEEEENS_6half_tEfNS_4arch4Sm80ELb0ELb0ELb1ELb0ELb0ELb0ELb0ELb0ELi2ELi4ELi4ELi4ELb0EEENS1_24CollectiveEpilogueBwdGQAISA_fSD_Li256ELb0ELb0EEENS1_19SingleTileSchedulerILb0ELb0ELb0ELi128EEEEEEEEEvNT_6ParamsE$_ZN4cute3eso3ESOILb1ELb0EJNS_6LayoutINS_5tupleIJNS3_IJNS_1CILi8EEENS4_ILi1EEEEEENS3_IJNS4_ILi2EEEEEEEEENS3_IJNS3_IJS6_NS4_ILi0EEEEEENS3_IJNS4_ILi8192EEEEEEEEEEENS_10ViewEngineINS_8smem_ptrIPN7cutlass6half_tEEEEEEEC2ERKSG_RKSN_) ;  /* 0xfffcdbe000007944 */ /* 0x026fea0003c3ffff */
[----:B-1----:R1:W5:Y:S01]  /*39880*/  LDL.64 R4, [R1+0x758] ;  /* 0x0007580001047983 */ /* 0x0023620000100a00 */
[----:B------:R-:W-:Y:S02]  /*39890*/  MOV R7, R3 ;  /* 0x0000000300077202 */ /* 0x000fe40000000f00 */
[----:B------:R-:W-:-:S02]  /*398a0*/  MOV R6, 0x398c0 ;  /* 0x000398c000067802 */ /* 0x000fc40000000f00 */
        /* <DEDUP_REMOVED lines=8> */
[----:B------:R-:W-:-:S02]  /*39930*/  MOV R34, R6 ;  /* 0x0000000600227202 */ /* 0x000fc40000000f00 */
        /* <DEDUP_REMOVED lines=134> */
[----:B-1----:R1:W5:Y:S01]  /*3a1a0*/  LDL R3, [R1+0x758] ;  /* 0x0007580001037983 */ /* 0x0023620000100800 */
[----:B------:R-:W-:-:S02]  /*3a1b0*/  MOV R85, R62 ;  /* 0x0000003e00557202 */ /* 0x000fc40000000f00 */
[----:B------:R-:W-:Y:S02]  /*3a1c0*/  MOV R6, 0x3a1e0 ;  /* 0x0003a1e000067802 */ /* 0x000fe40000000f00 */
[----:B-1---5:R-:W-:Y:S05]  /*3a1d0*/  CALL.REL.NOINC `($_ZN7cutlass13device_kernelIN5flash19enable_sm80_to_sm89INS1_16FlashAttnBwdSm80INS1_25CollectiveMainloopBwdSm80ILi2ELi2EN4cute5tupleIJNS5_1CILi128EEES8_NS7_ILi64EEEEEENS_6half_tEfNS_4arch4Sm80ELb0ELb0ELb1ELb0ELb0ELb0ELb0ELb0ELi2ELi4ELi4ELi4ELb0EEENS1_24CollectiveEpilogueBwdGQAISA_fSD_Li256ELb0ELb0EEENS1_19SingleTileSchedulerILb0ELb0ELb0ELi128EEEEEEEEEvNT_6ParamsE$_ZN4cute3eso3ESOILb0ELb1EJNS_6LayoutINS_5tupleIJNS3_IJNS_1CILi8EEENS4_ILi1EEEEEENS4_ILi2EEEEEENS3_IJNS3_IJS6_NS4_ILi0EEEEEEiEEEEESA_EEC2ERKSD_RKSA_) ;  /* 0xfffcbcc000007944 */ /* 0x022fea0003c3ffff */
[----:B------:R2:W5:Y:S01]  /*3a1e0*/  LDL R36, [R1+0x758] ;  /* 0x0007580001247983 */ /* 0x0005620000100800 */
        /* <DEDUP_REMOVED lines=11> */
[----:B------:R2:W5:Y:S04]  /*3a2a0*/  LDL R37, [R1+0x758] ;  /* 0x0007580001257983 */ /* 0x0005680000100800 */
[----:B------:R2:W5:Y:S01]  /*3a2b0*/  LDL.64 R4, [R1+0x760] ;  /* 0x0007600001047983 */ /* 0x0005620000100a00 */
[----:B------:R-:W-:Y:S01]  /*3a2c0*/  IMAD.MOV.U32 R85, RZ, RZ, R62 ;  /* 0x000000ffff557224 */ /* 0x000fe200078e003e */
[----:B------:R-:W-:Y:S01]  /*3a2d0*/  MOV R38, R18 ;  /* 0x0000001200267202 */ /* 0x000fe20000000f00 */
[----:B-1----:R-:W-:Y:S01]  /*3a2e0*/  IMAD.MOV.U32 R3, RZ, RZ, R19 ;  /* 0x000000ffff037224 */ /* 0x002fe200078e0013 */
[----:B------:R-:W-:-:S02]  /*3a2f0*/  MOV R36, 0x3a310 ;  /* 0x0003a31000247802 */ /* 0x000fc40000000f00 */
[----:B--2--5:R-:W-:Y:S05]  /*3a300*/  CALL.REL.NOINC `($_ZN7cutlass13device_kernelIN5flash19enable_sm80_to_sm89INS1_16FlashAttnBwdSm80INS1_25CollectiveMainloopBwdSm80ILi2ELi2EN4cute5tupleIJNS5_1CILi128EEES8_NS7_ILi64EEEEEENS_6half_tEfNS_4arch4Sm80ELb0ELb0ELb1ELb0ELb0ELb0ELb0ELb0ELi2ELi4ELi4ELi4ELb0EEENS1_24CollectiveEpilogueBwdGQAISA_fSD_Li256ELb0ELb0EEENS1_19SingleTileSchedulerILb0ELb0ELb0ELi128EEEEEEEEEvNT_6ParamsE$_ZN4cute3eso3ESOILb1ELb0EJNS_6LayoutINS_5tupleIJNS3_IJNS3_IJNS_1CILi4EEENS4_ILi2EEEEEENS4_ILi1EEEEEES6_EEENS3_IJNS3_IJNS3_IJS8_NS4_ILi32EEEEEENS4_ILi0EEEEEENS4_ILi64EEEEEEEENS_10ViewEngineIPN7cutlass6half_tEEEEEC2ERKSH_RKSM_) ;  /* 0xfffcc60000007944 */ /* 0x024fea0003c3ffff */
[----:B-1----:R1:W5:Y:S01]  /*3a310*/  LDL.64 R2, [R1+0x758] ;  /* 0x0007580001027983 */ /* 0x0023620000100a00 */
        /* <DEDUP_REMOVED lines=31> */
[----:B--2---:R1:W-:Y:S04]  /*3a510*/  STL [R79], R6 ;  /* 0x000000064f007387 */ /* 0x0043e80000100800 */
        /* <DEDUP_REMOVED lines=385> */
[----:B------:R2:W5:Y:S01]  /*3bd30*/  LDL R4, [R1+0x760] ;  /* 0x0007600001047983 */ /* 0x0005620000100800 */
        /* <DEDUP_REMOVED lines=128> */
[----:B-12---:R-:W-:Y:S05]  /*3c540*/  CALL.REL.NOINC `($_ZN7cutlass13device_kernelIN5flash19enable_sm80_to_sm89INS1_16FlashAttnBwdSm80INS1_25CollectiveMainloopBwdSm80ILi2ELi2EN4cute5tupleIJNS5_1CILi128EEES8_NS7_ILi64EEEEEENS_6half_tEfNS_4arch4Sm80ELb0ELb0ELb1ELb0ELb0ELb0ELb0ELb0ELi2ELi4ELi4ELi4ELb0EEENS1_24CollectiveEpilogueBwdGQAISA_fSD_Li256ELb0ELb0EEENS1_19SingleTileSchedulerILb0ELb0ELb0ELi128EEEEEEEEEvNT_6ParamsE$_ZN4cute3eso3ESOILb1ELb0EJNS_10UnderscoreES2_iEEC2ERKS2_S5_RKi) ;  /* 0xfffc9b0000007944 */ /* 0x006fea0003c3ffff */
        /* <DEDUP_REMOVED lines=2102> */
[----:B------:R-:W-:Y:S05]  /*448b0*/  RET.REL.NODEC R8 `(_ZN7cutlass13device_kernelIN5flash19enable_sm80_to_sm89INS1_16FlashAttnBwdSm80INS1_25CollectiveMainloopBwdSm80ILi2ELi2EN4cute5tupleIJNS5_1CILi128EEES8_NS7_ILi64EEEEEENS_6half_tEfNS_4arch4Sm80ELb0ELb0ELb1ELb0ELb0ELb0ELb0ELb0ELi2ELi4ELi4ELi4ELb0EEENS1_24CollectiveEpilogueBwdGQAISA_fSD_Li256ELb0ELb0EEENS1_19SingleTileSchedulerILb0ELb0ELb0ELi128EEEEEEEEEvNT_6ParamsE) ;  /* 0xfffbb74008007950 */ /* 0x000fea0003c3ffff */
        .type           $_ZN7cutlass13device_kernelIN5flash19enable_sm80_to_sm89INS1_16FlashAttnBwdSm80INS1_25CollectiveMainloopBwdSm80ILi2ELi2EN4cute5tupleIJNS5_1CILi128EEES8_NS7_ILi64EEEEEENS_6half_tEfNS_4arch4Sm80ELb0ELb0ELb1ELb0ELb0ELb0ELb0ELb0ELi2ELi4ELi4ELi4ELb0EEENS1_24CollectiveEpilogueBwdGQAISA_fSD_Li256ELb0ELb0EEENS1_19SingleTileSchedulerILb0ELb0ELb0ELi128EEEEEEEEEvNT_6ParamsE$_ZZN5flash25CollectiveMainloopBwdSm80ILi2ELi2EN4cute5tupleIJNS1_1CILi128EEES4_NS3_ILi64EEEEEEN7cutlass6half_tEfNS7_4arch4Sm80ELb0ELb0ELb1ELb0ELb0ELb0ELb0ELb0ELi2ELi4ELi4ELi4ELb0EE3mmaINS_16FlashAttnBwdSm80ISB_NS_24CollectiveEpilogueBwdGQAIS6_fSA_Li256ELb0ELb0EEENS_19SingleTileSchedulerILb0ELb0ELb0ELi128EEEE13SharedStorageENS1_6TensorINS1_11ArrayEngineIfLm32EEENS1_6LayoutINS2_IJNS2_IJNS3_ILi2EEESO_EEESO_NS3_ILi4EEEEEENS2_IJNS2_IJNS3_ILi1EEESO_EEESQ_NS3_ILi8EEEEEEEEEEEEbRKNSB_6ParamsERT0_S12_iNS2_IJiiiEEERT_ENKUlvE0_clEv,@function
        .size           $_ZN7cutlass13device_kernelIN5flash19enable_sm80_to_sm89INS1_16FlashAttnBwdSm80INS1_25CollectiveMainloopBwdSm80ILi2ELi2EN4cute5tupleIJNS5_1CILi128EEES8_NS7_ILi64EEEEEENS_6half_tEfNS_4arch4Sm80ELb0ELb0ELb1ELb0ELb0ELb0ELb0ELb0ELi2ELi4ELi4ELi4ELb0EEENS1_24CollectiveEpilogueBwdGQAISA_fSD_Li256ELb0ELb0EEENS1_19SingleTileSchedulerILb0ELb0ELb0ELi128EEEEEEEEEvNT_6ParamsE$_ZZN5flash25CollectiveMainloopBwdSm80ILi2ELi2EN4cute5tupleIJNS1_1CILi128EEES4_NS3_ILi64EEEEEEN7cutlass6half_tEfNS7_4arch4Sm80ELb0ELb0ELb1ELb0ELb0ELb0ELb0ELb0ELi2ELi4ELi4ELi4ELb0EE3mmaINS_16FlashAttnBwdSm80ISB_NS_24CollectiveEpilogueBwdGQAIS6_fSA_Li256ELb0ELb0EEENS_19SingleTileSchedulerILb0ELb0ELb0ELi128EEEE13SharedStorageENS1_6TensorINS1_11ArrayEngineIfLm32EEENS1_6LayoutINS2_IJNS2_IJNS3_ILi2EEESO_EEESO_NS3_ILi4EEEEEENS2_IJNS2_IJNS3_ILi1EEESO_EEESQ_NS3_ILi8EEEEEEEEEEEEbRKNSB_6ParamsERT0_S12_iNS2_IJiiiEEERT_ENKUlvE0_clEv,($_ZN7cutlass13device_kernelIN5flash19enable_sm80_to_sm89INS1_16FlashAttnBwdSm80INS1_25CollectiveMainloopBwdSm80ILi2ELi2EN4cute5tupleIJNS5_1CILi128EEES8_NS7_ILi64EEEEEENS_6half_tEfNS_4arch4Sm80ELb0ELb0ELb1ELb0ELb0ELb0ELb0ELb0ELi2ELi4ELi4ELi4ELb0EEENS1_24CollectiveEpilogueBwdGQAISA_fSD_Li256ELb0ELb0EEENS1_19SingleTileSchedulerILb0ELb0ELb0ELi128EEEEEEEEEvNT_6ParamsE$_ZZN5flash25CollectiveMainloopBwdSm80ILi2ELi2EN4cute5tupleIJNS1_1CILi128EEES4_NS3_ILi64EEEEEEN7cutlass6half_tEfNS7_4arch4Sm80ELb0ELb0ELb1ELb0ELb0ELb0ELb0ELb0ELi2ELi4ELi4ELi4ELb0EE3mmaINS_16FlashAttnBwdSm80ISB_NS_24CollectiveEpilogueBwdGQAIS6_fSA_Li256ELb0ELb0EEENS_19SingleTileSchedulerILb0ELb0ELb0ELi128EEEE13SharedStorageENS1_6TensorINS1_11ArrayEngineIfLm32EEENS1_6LayoutINS2_IJNS2_IJNS3_ILi2EEESO_EEESO_NS3_ILi4EEEEEENS2_IJNS2_IJNS3_ILi1EEESO_EEESQ_NS3_ILi8EEEEEEEEEEEEbRKNSB_6ParamsERT0_S12_iNS2_IJiiiEEERT_ENKUlvE_clEv - $_ZN7cutlass13device_kernelIN5flash19enable_sm80_to_sm89INS1_16FlashAttnBwdSm80INS1_25CollectiveMainloopBwdSm80ILi2ELi2EN4cute5tupleIJNS5_1CILi128EEES8_NS7_ILi64EEEEEENS_6half_tEfNS_4arch4Sm80ELb0ELb0ELb1ELb0ELb0ELb0ELb0ELb0ELi2ELi4ELi4ELi4ELb0EEENS1_24CollectiveEpilogueBwdGQAISA_fSD_Li256ELb0ELb0EEENS1_19SingleTileSchedulerILb0ELb0ELb0ELi128EEEEEEEEEvNT_6ParamsE$_ZZN5flash25CollectiveMainloopBwdSm80ILi2ELi2EN4cute5tupleIJNS1_1CILi128EEES4_NS3_ILi64EEEEEEN7cutlass6half_tEfNS7_4arch4Sm80ELb0ELb0ELb1ELb0ELb0ELb0ELb0ELb0ELi2ELi4ELi4ELi4ELb0EE3mmaINS_16FlashAttnBwdSm80ISB_NS_24CollectiveEpilogueBwdGQAIS6_fSA_Li256ELb0ELb0EEENS_19SingleTileSchedulerILb0ELb0ELb0ELi128EEEE13SharedStorageENS1_6TensorINS1_11ArrayEngineIfLm32EEENS1_6LayoutINS2_IJNS2_IJNS3_ILi2EEESO_EEESO_NS3_ILi4EEEEEENS2_IJNS2_IJNS3_ILi1EEESO_EEESQ_NS3_ILi8EEEEEEEEEEEEbRKNSB_6ParamsERT0_S12_iNS2_IJiiiEEERT_ENKUlvE0_clEv)
$_ZN7cutlass13device_kernelIN5flash19enable_sm80_to_sm89INS1_16FlashAttnBwdSm80INS1_25CollectiveMainloopBwdSm80ILi2ELi2EN4cute5tupleIJNS5_1CILi128EEES8_NS7_ILi64EEEEEENS_6half_tEfNS_4arch4Sm80ELb0ELb0ELb1ELb0ELb0ELb0ELb0ELb0ELi2ELi4ELi4ELi4ELb0EEENS1_24CollectiveEpilogueBwdGQAISA_fSD_Li256ELb0ELb0EEENS1_19SingleTileSchedulerILb0ELb0ELb0ELi128EEEEEEEEEvNT_6ParamsE$_ZZN5flash25CollectiveMainloopBwdSm80ILi2ELi2EN4cute5tupleIJNS1_1CILi128EEES4_NS3_ILi64EEEEEEN7cutlass6half_tEfNS7_4arch4Sm80ELb0ELb0ELb1ELb0ELb0ELb0ELb0ELb0ELi2ELi4ELi4ELi4ELb0EE3mmaINS_16FlashAttnBwdSm80ISB_NS_24CollectiveEpilogueBwdGQAIS6_fSA_Li256ELb0ELb0EEENS_19SingleTileSchedulerILb0ELb0ELb0ELi128EEEE13SharedStorageENS1_6TensorINS1_11ArrayEngineIfLm32EEENS1_6LayoutINS2_IJNS2_IJNS3_ILi2EEESO_EEESO_NS3_ILi4EEEEEENS2_IJNS2_IJNS3_ILi1EEESO_EEESQ_NS3_ILi8EEEEEEEEEEEEbRKNSB_6ParamsERT0_S12_iNS2_IJiiiEEERT_ENKUlvE0_clEv:
        /* <DEDUP_REMOVED lines=56> */
[----:B------:R-:W1:Y:S04]  /*44c40*/  LD.E.64 R98, [R44.64+0x30] ;  /* 0x000030042c627980 */ /* 0x000e68000c101b00 */
[----:B-1----:R-:W3:Y:S01]  /*44c50*/  LD.E.U8 R38, [R98.64] ;  /* 0x0000000462267980 */ /* 0x002ee2000c101100 */
        /* <DEDUP_REMOVED lines=10> */
[----:B---3--:R-:W3:Y:S02]  /*44d00*/  LD.E.U8 R38, [R48.64] ;  /* 0x0000000430267980 */ /* 0x008ee4000c101100 */
[----:B---3--:R-:W-:-:S04]  /*44d10*/  LOP3.LUT R38, R38, 0x1, RZ, 0xc0, !PT ;  /* 0x0000000126267812 */ /* 0x008fc800078ec0ff */
[----:B------:R-:W-:-:S04]  /*44d20*/  ISETP.NE.U32.AND P1, PT, R38, 0x1, PT ;  /* 0x000000012600780c */ /* 0x000fc80003f25070 */
[----:B------:R-:W-:Y:S02]  /*44d30*/  ISETP.LT.OR P1, PT, R42, 0x61, P1 ;  /* 0x000000612a00780c */ /* 0x000fe40000f21670 */
[----:B------:R-:W-:-:S05]  /*44d40*/  IADD3 R38, P0, R46, R41, RZ ;  /* 0x000000292e267210 */ /* 0x000fca0007f1e0ff */
[----:B------:R-:W-:-:S06]  /*44d50*/  IMAD.X R39, R47, 0x1, R37, P0 ;  /* 0x000000012f277824 */ /* 0x000fcc00000e0625 */
        /* <DEDUP_REMOVED lines=22> */
.L_x_1272:
[----:B--2---:R-:W-:Y:S05]  /*44ec0*/  BSYNC B0 ;  /* 0x0000000000007941 */ /* 0x004fea0003800000 */
.L_x_1271:
[----:B------:R-:W-:Y:S01]  /*44ed0*/  MOV R41, 0x0 ;  /* 0x0000000000297802 */ /* 0x000fe20000000f00 */
[----:B------:R-:W0:Y:S03]  /*44ee0*/  LDGDEPBAR ;  /* 0x00000000000079af */ /* 0x000e260000000000 */
[----:B------:R-:W-:Y:S05]  /*44ef0*/  RET.REL.NODEC R40 `(_ZN7cutlass13device_kernelIN5flash19enable_sm80_to_sm89INS1_16FlashAttnBwdSm80INS1_25CollectiveMainloopBwdSm80ILi2ELi2EN4cute5tupleIJNS5_1CILi128EEES8_NS7_ILi64EEEEEENS_6half_tEfNS_4arch4Sm80ELb0ELb0ELb1ELb0ELb0ELb0ELb0ELb0ELi2ELi4ELi4ELi4ELb0EEENS1_24CollectiveEpilogueBwdGQAISA_fSD_Li256ELb0ELb0EEENS1_19SingleTileSchedulerILb0ELb0ELb0ELi128EEEEEEEEEvNT_6ParamsE) ;  /* 0xfffbb10028007950 */ /* 0x000fea0003c3ffff */
        .type           $_ZN7cutlass13device_kernelIN5flash19enable_sm80_to_sm89INS1_16FlashAttnBwdSm80INS1_25CollectiveMainloopBwdSm80ILi2ELi2EN4cute5tupleIJNS5_1CILi128EEES8_NS7_ILi64EEEEEENS_6half_tEfNS_4arch4Sm80ELb0ELb0ELb1ELb0ELb0ELb0ELb0ELb0ELi2ELi4ELi4ELi4ELb0EEENS1_24CollectiveEpilogueBwdGQAISA_fSD_Li256ELb0ELb0EEENS1_19SingleTileSchedulerILb0ELb0ELb0ELi128EEEEEEEEEvNT_6ParamsE$_ZZN5flash25CollectiveMainloopBwdSm80ILi2ELi2EN4cute5tupleIJNS1_1CILi128EEES4_NS3_ILi64EEEEEEN7cutlass6half_tEfNS7_4arch4Sm80ELb0ELb0ELb1ELb0ELb0ELb0ELb0ELb0ELi2ELi4ELi4ELi4ELb0EE3mmaINS_16FlashAttnBwdSm80ISB_NS_24CollectiveEpilogueBwdGQAIS6_fSA_Li256ELb0ELb0EEENS_19SingleTileSchedulerILb0ELb0ELb0ELi128EEEE13SharedStorageENS1_6TensorINS1_11ArrayEngineIfLm32EEENS1_6LayoutINS2_IJNS2_IJNS3_ILi2EEESO_EEESO_NS3_ILi4EEEEEENS2_IJNS2_IJNS3_ILi1EEESO_EEESQ_NS3_ILi8EEEEEEEEEEEEbRKNSB_6ParamsERT0_S12_iNS2_IJiiiEEERT_ENKUlvE_clEv,@function
        .size           $_ZN7cutlass13device_kernelIN5flash19enable_sm80_to_sm89INS1_16FlashAttnBwdSm80INS1_25CollectiveMainloopBwdSm80ILi2ELi2EN4cute5tupleIJNS5_1CILi128EEES8_NS7_ILi64EEEEEENS_6half_tEfNS_4arch4Sm80ELb0ELb0ELb1ELb0ELb0ELb0ELb0ELb0ELi2ELi4ELi4ELi4ELb0EEENS1_24CollectiveEpilogueBwdGQAISA_fSD_Li256ELb0ELb0EEENS1_19SingleTileSchedulerILb0ELb0ELb0ELi128EEEEEEEEEvNT_6ParamsE$_ZZN5flash25CollectiveMainloopBwdSm80ILi2ELi2EN4cute5tupleIJNS1_1CILi128EEES4_NS3_ILi64EEEEEEN7cutlass6half_tEfNS7_4arch4Sm80ELb0ELb0ELb1ELb0ELb0ELb0ELb0ELb0ELi2ELi4ELi4ELi4ELb0EE3mmaINS_16FlashAttnBwdSm80ISB_NS_24CollectiveEpilogueBwdGQAIS6_fSA_Li256ELb0ELb0EEENS_19SingleTileSchedulerILb0ELb0ELb0ELi128EEEE13SharedStorageENS1_6TensorINS1_11ArrayEngineIfLm32EEENS1_6LayoutINS2_IJNS2_IJNS3_ILi2EEESO_EEESO_NS3_ILi4EEEEEENS2_IJNS2_IJNS3_ILi1EEESO_EEESQ_NS3_ILi8EEEEEEEEEEEEbRKNSB_6ParamsERT0_S12_iNS2_IJiiiEEERT_ENKUlvE_clEv,($_ZN7cutlass13device_kernelIN5flash19enable_sm80_to_sm89INS1_16FlashAttnBwdSm80INS1_25CollectiveMainloopBwdSm80ILi2ELi2EN4cute5tupleIJNS5_1CILi128EEES8_NS7_ILi64EEEEEENS_6half_tEfNS_4arch4Sm80ELb0ELb0ELb1ELb0ELb0ELb0ELb0ELb0ELi2ELi4ELi4ELi4ELb0EEENS1_24CollectiveEpilogueBwdGQAISA_fSD_Li256ELb0ELb0EEENS1_19SingleTileSchedulerILb0ELb0ELb0ELi128EEEEEEEEEvNT_6ParamsE$_ZZZN5flash25CollectiveMainloopBwdSm80ILi2ELi2EN4cute5tupleIJNS1_1CILi128EEES4_NS3_ILi64EEEEEEN7cutlass6half_tEfNS7_4arch4Sm80ELb0ELb0ELb1ELb0ELb0ELb0ELb0ELb0ELi2ELi4ELi4ELi4ELb0EE3mmaINS_16FlashAttnBwdSm80ISB_NS_24CollectiveEpilogueBwdGQAIS6_fSA_Li256ELb0ELb0EEENS_19SingleTileSchedulerILb0ELb0ELb0ELi128EEEE13SharedStorageENS1_6TensorINS1_11ArrayEngineIfLm32EEENS1_6LayoutINS2_IJNS2_IJNS3_ILi2EEESO_EEESO_NS3_ILi4EEEEEENS2_IJNS2_IJNS3_ILi1EEESO_EEESQ_NS3_ILi8EEEEEEEEEEEEbRKNSB_6ParamsERT0_S12_iNS2_IJiiiEEERT_ENKUliT_E_clIZSC_ISJ_SX_EbS10_S12_S12_iS13_S15_EUlRS16_iE_EEDaiS16_ENKUlT_E_clIZSC_ISJ_SX_EbS10_S12_S12_iS13_S15_EUlvE0_EEDaS1B_ - $_ZN7cutlass13device_kernelIN5flash19enable_sm80_to_sm89INS1_16FlashAttnBwdSm80INS1_25CollectiveMainloopBwdSm80ILi2ELi2EN4cute5tupleIJNS5_1CILi128EEES8_NS7_ILi64EEEEEENS_6half_tEfNS_4arch4Sm80ELb0ELb0ELb1ELb0ELb0ELb0ELb0ELb0ELi2ELi4ELi4ELi4ELb0EEENS1_24CollectiveEpilogueBwdGQAISA_fSD_Li256ELb0ELb0EEENS1_19SingleTileSchedulerILb0ELb0ELb0ELi128EEEEEEEEEvNT_6ParamsE$_ZZN5flash25CollectiveMainloopBwdSm80ILi2ELi2EN4cute5tupleIJNS1_1CILi128EEES4_NS3_ILi64EEEEEEN7cutlass6half_tEfNS7_4arch4Sm80ELb0ELb0ELb1ELb0ELb0ELb0ELb0ELb0ELi2ELi4ELi4ELi4ELb0EE3mmaINS_16FlashAttnBwdSm80ISB_NS_24CollectiveEpilogueBwdGQAIS6_fSA_Li256ELb0ELb0EEENS_19SingleTileSchedulerILb0ELb0ELb0ELi128EEEE13SharedStorageENS1_6TensorINS1_11ArrayEngineIfLm32EEENS1_6LayoutINS2_IJNS2_IJNS3_ILi2EEESO_EEESO_NS3_ILi4EEEEEENS2_IJNS2_IJNS3_ILi1EEESO_EEESQ_NS3_ILi8EEEEEEEEEEEEbRKNSB_6ParamsERT0_S12_iNS2_IJiiiEEERT_ENKUlvE_clEv)
$_ZN7cutlass13device_kernelIN5flash19enable_sm80_to_sm89INS1_16FlashAttnBwdSm80INS1_25CollectiveMainloopBwdSm80ILi2ELi2EN4cute5tupleIJNS5_1CILi128EEES8_NS7_ILi64EEEEEENS_6half_tEfNS_4arch4Sm80ELb0ELb0ELb1ELb0ELb0ELb0ELb0ELb0ELi2ELi4ELi4ELi4ELb0EEENS1_24CollectiveEpilogueBwdGQAISA_fSD_Li256ELb0ELb0EEENS1_19SingleTileSchedulerILb0ELb0ELb0ELi128EEEEEEEEEvNT_6ParamsE$_ZZN5flash25CollectiveMainloopBwdSm80ILi2ELi2EN4cute5tupleIJNS1_1CILi128EEES4_NS3_ILi64EEEEEEN7cutlass6half_tEfNS7_4arch4Sm80ELb0ELb0ELb1ELb0ELb0ELb0ELb0ELb0ELi2ELi4ELi4ELi4ELb0EE3mmaINS_16FlashAttnBwdSm80ISB_NS_24CollectiveEpilogueBwdGQAIS6_fSA_Li256ELb0ELb0EEENS_19SingleTileSchedulerILb0ELb0ELb0ELi128EEEE13SharedStorageENS1_6TensorINS1_11ArrayEngineIfLm32EEENS1_6LayoutINS2_IJNS2_IJNS3_ILi2EEESO_EEESO_NS3_ILi4EEEEEENS2_IJNS2_IJNS3_ILi1EEESO_EEESQ_NS3_ILi8EEEEEEEEEEEEbRKNSB_6ParamsERT0_S12_iNS2_IJiiiEEERT_ENKUlvE_clEv:
        /* <DEDUP_REMOVED lines=96> */
.L_x_1274:
[----:B---3--:R-:W-:Y:S05]  /*45500*/  BSYNC B0 ;  /* 0x0000000000007941 */ /* 0x008fea0003800000 */
.L_x_1273:
[----:B------:R-:W-:Y:S01]  /*45510*/  MOV R5, 0x0 ;  /* 0x0000000000057802 */ /* 0x000fe20000000f00 */
[----:B------:R-:W0:Y:S03]  /*45520*/  LDGDEPBAR ;  /* 0x00000000000079af */ /* 0x000e260000000000 */
[----:B------:R-:W-:Y:S05]  /*45530*/  RET.REL.NODEC R4 `(_ZN7cutlass13device_kernelIN5flash19enable_sm80_to_sm89INS1_16FlashAttnBwdSm80INS1_25CollectiveMainloopBwdSm80ILi2ELi2EN4cute5tupleIJNS5_1CILi128EEES8_NS7_ILi64EEEEEENS_6half_tEfNS_4arch4Sm80ELb0ELb0ELb1ELb0ELb0ELb0ELb0ELb0ELi2ELi4ELi4ELi4ELb0EEENS1_24CollectiveEpilogueBwdGQAISA_fSD_Li256ELb0ELb0EEENS1_19SingleTileSchedulerILb0ELb0ELb0ELi128EEEEEEEEEvNT_6ParamsE) ;  /* 0xfffbaac004007950 */ /* 0x000fea0003c3ffff */
        .type           $_ZN7cutlass13device_kernelIN5flash19enable_sm80_to_sm89INS1_16FlashAttnBwdSm80INS1_25CollectiveMainloopBwdSm80ILi2ELi2EN4cute5tupleIJNS5_1CILi128EEES8_NS7_ILi64EEEEEENS_6half_tEfNS_4arch4Sm80ELb0ELb0ELb1ELb0ELb0ELb0ELb0ELb0ELi2ELi4ELi4ELi4ELb0EEENS1_24CollectiveEpilogueBwdGQAISA_fSD_Li256ELb0ELb0EEENS1_19SingleTileSchedulerILb0ELb0ELb0ELi128EEEEEEEEEvNT_6ParamsE$_ZZZN5flash25CollectiveMainloopBwdSm80ILi2ELi2EN4cute5tupleIJNS1_1CILi128EEES4_NS3_ILi64EEEEEEN7cutlass6half_tEfNS7_4arch4Sm80ELb0ELb0ELb1ELb0ELb0ELb0ELb0ELb0ELi2ELi4ELi4ELi4ELb0EE3mmaINS_16FlashAttnBwdSm80ISB_NS_24CollectiveEpilogueBwdGQAIS6_fSA_Li256ELb0ELb0EEENS_19SingleTileSchedulerILb0ELb0ELb0ELi128EEEE13SharedStorageENS1_6TensorINS1_11ArrayEngineIfLm32EEENS1_6LayoutINS2_IJNS2_IJNS3_ILi2EEESO_EEESO_NS3_ILi4EEEEEENS2_IJNS2_IJNS3_ILi1EEESO_EEESQ_NS3_ILi8EEEEEEEEEEEEbRKNSB_6ParamsERT0_S12_iNS2_IJiiiEEERT_ENKUliT_E_clIZSC_ISJ_SX_EbS10_S12_S12_iS13_S15_EUlRS16_iE_EEDaiS16_ENKUlT_E_clIZSC_ISJ_SX_EbS10_S12_S12_iS13_S15_EUlvE0_EEDaS1B_,@function
        .size           $_ZN7cutlass13device_kernelIN5flash19enable_sm80_to_sm89INS1_16FlashAttnBwdSm80INS1_25CollectiveMainloopBwdSm80ILi2ELi2EN4cute5tupleIJNS5_1CILi128EEES8_NS7_ILi64EEEEEENS_6half_tEfNS_4arch4Sm80ELb0ELb0ELb1ELb0ELb0ELb0ELb0ELb0ELi2ELi4ELi4ELi4ELb0EEENS1_24CollectiveEpilogueBwdGQAISA_fSD_Li256ELb0ELb0EEENS1_19SingleTileSchedulerILb0ELb0ELb0ELi128EEEEEEEEEvNT_6ParamsE$_ZZZN5flash25CollectiveMainloopBwdSm80ILi2ELi2EN4cute5tupleIJNS1_1CILi128EEES4_NS3_ILi64EEEEEEN7cutlass6half_tEfNS7_4arch4Sm80ELb0ELb0ELb1ELb0ELb0ELb0ELb0ELb0ELi2ELi4ELi4ELi4ELb0EE3mmaINS_16FlashAttnBwdSm80ISB_NS_24CollectiveEpilogueBwdGQAIS6_fSA_Li256ELb0ELb0EEENS_19SingleTileSchedulerILb0ELb0ELb0ELi128EEEE13SharedStorageENS1_6TensorINS1_11ArrayEngineIfLm32EEENS1_6LayoutINS2_IJNS2_IJNS3_ILi2EEESO_EEESO_NS3_ILi4EEEEEENS2_IJNS2_IJNS3_ILi1EEESO_EEESQ_NS3_ILi8EEEEEEEEEEEEbRKNSB_6ParamsERT0_S12_iNS2_IJiiiEEERT_ENKUliT_E_clIZSC_ISJ_SX_EbS10_S12_S12_iS13_S15_EUlRS16_iE_EEDaiS16_ENKUlT_E_clIZSC_ISJ_SX_EbS10_S12_S12_iS13_S15_EUlvE0_EEDaS1B_,($_ZN7cutlass13device_kernelIN5flash19enable_sm80_to_sm89INS1_16FlashAttnBwdSm80INS1_25CollectiveMainloopBwdSm80ILi2ELi2EN4cute5tupleIJNS5_1CILi128EEES8_NS7_ILi64EEEEEENS_6half_tEfNS_4arch4Sm80ELb0ELb0ELb1ELb0ELb0ELb0ELb0ELb0ELi2ELi4ELi4ELi4ELb0EEENS1_24CollectiveEpilogueBwdGQAISA_fSD_Li256ELb0ELb0EEENS1_19SingleTileSchedulerILb0ELb0ELb0ELi128EEEEEEEEEvNT_6ParamsE$_ZZZN5flash25CollectiveMainloopBwdSm80ILi2ELi2EN4cute5tupleIJNS1_1CILi128EEES4_NS3_ILi64EEEEEEN7cutlass6half_tEfNS7_4arch4Sm80ELb0ELb0ELb1ELb0ELb0ELb0ELb0ELb0ELi2ELi4ELi4ELi4ELb0EE3mmaINS_16FlashAttnBwdSm80ISB_NS_24CollectiveEpilogueBwdGQAIS6_fSA_Li256ELb0ELb0EEENS_19SingleTileSchedulerILb0ELb0ELb0ELi128EEEE13SharedStorageENS1_6TensorINS1_11ArrayEngineIfLm32EEENS1_6LayoutINS2_IJNS2_IJNS3_ILi2EEESO_EEESO_NS3_ILi4EEEEEENS2_IJNS2_IJNS3_ILi1EEESO_EEESQ_NS3_ILi8EEEEEEEEEEEEbRKNSB_6ParamsERT0_S12_iNS2_IJiiiEEERT_ENKUliT_E_clIZSC_ISJ_SX_EbS10_S12_S12_iS13_S15_EUlRS16_iE_EEDaiS16_ENKUlvE0_clEv - $_ZN7cutlass13device_kernelIN5flash19enable_sm80_to_sm89INS1_16FlashAttnBwdSm80INS1_25CollectiveMainloopBwdSm80ILi2ELi2EN4cute5tupleIJNS5_1CILi128EEES8_NS7_ILi64EEEEEENS_6half_tEfNS_4arch4Sm80ELb0ELb0ELb1ELb0ELb0ELb0ELb0ELb0ELi2ELi4ELi4ELi4ELb0EEENS1_24CollectiveEpilogueBwdGQAISA_fSD_Li256ELb0ELb0EEENS1_19SingleTileSchedulerILb0ELb0ELb0ELi128EEEEEEEEEvNT_6ParamsE$_ZZZN5flash25CollectiveMainloopBwdSm80ILi2ELi2EN4cute5tupleIJNS1_1CILi128EEES4_NS3_ILi64EEEEEEN7cutlass6half_tEfNS7_4arch4Sm80ELb0ELb0ELb1ELb0ELb0ELb0ELb0ELb0ELi2ELi4ELi4ELi4ELb0EE3mmaINS_16FlashAttnBwdSm80ISB_NS_24CollectiveEpilogueBwdGQAIS6_fSA_Li256ELb0ELb0EEENS_19SingleTileSchedulerILb0ELb0ELb0ELi128EEEE13SharedStorageENS1_6TensorINS1_11ArrayEngineIfLm32EEENS1_6LayoutINS2_IJNS2_IJNS3_ILi2EEESO_EEESO_NS3_ILi4EEEEEENS2_IJNS2_IJNS3_ILi1EEESO_EEESQ_NS3_ILi8EEEEEEEEEEEEbRKNSB_6ParamsERT0_S12_iNS2_IJiiiEEERT_ENKUliT_E_clIZSC_ISJ_SX_EbS10_S12_S12_iS13_S15_EUlRS16_iE_EEDaiS16_ENKUlT_E_clIZSC_ISJ_SX_EbS10_S12_S12_iS13_S15_EUlvE0_EEDaS1B_)
$_ZN7cutlass13device_kernelIN5flash19enable_sm80_to_sm89INS1_16FlashAttnBwdSm80INS1_25CollectiveMainloopBwdSm80ILi2ELi2EN4cute5tupleIJNS5_1CILi128EEES8_NS7_ILi64EEEEEENS_6half_tEfNS_4arch4Sm80ELb0ELb0ELb1ELb0ELb0ELb0ELb0ELb0ELi2ELi4ELi4ELi4ELb0EEENS1_24CollectiveEpilogueBwdGQAISA_fSD_Li256ELb0ELb0EEENS1_19SingleTileSchedulerILb0ELb0ELb0ELi128EEEEEEEEEvNT_6ParamsE$_ZZZN5flash25CollectiveMainloopBwdSm80ILi2ELi2EN4cute5tupleIJNS1_1CILi128EEES4_NS3_ILi64EEEEEEN7cutlass6half_tEfNS7_4arch4Sm80ELb0ELb0ELb1ELb0ELb0ELb0ELb0ELb0ELi2ELi4ELi4ELi4ELb0EE3mmaINS_16FlashAttnBwdSm80ISB_NS_24CollectiveEpilogueBwdGQAIS6_fSA_Li256ELb0ELb0EEENS_19SingleTileSchedulerILb0ELb0ELb0ELi128EEEE13SharedStorageENS1_6TensorINS1_11ArrayEngineIfLm32EEENS1_6LayoutINS2_IJNS2_IJNS3_ILi2EEESO_EEESO_NS3_ILi4EEEEEENS2_IJNS2_IJNS3_ILi1EEESO_EEESQ_NS3_ILi8EEEEEEEEEEEEbRKNSB_6ParamsERT0_S12_iNS2_IJiiiEEERT_ENKUliT_E_clIZSC_ISJ_SX_EbS10_S12_S12_iS13_S15_EUlRS16_iE_EEDaiS16_ENKUlT_E_clIZSC_ISJ_SX_EbS10_S12_S12_iS13_S15_EUlvE0_EEDaS1B_:
        /* <DEDUP_REMOVED lines=23> */
[----:B-1---5:R-:W-:Y:S05]  /*456b0*/  CALL.REL.NOINC `($_ZN7cutlass13device_kernelIN5flash19enable_sm80_to_sm89INS1_16FlashAttnBwdSm80INS1_25CollectiveMainloopBwdSm80ILi2ELi2EN4cute5tupleIJNS5_1CILi128EEES8_NS7_ILi64EEEEEENS_6half_tEfNS_4arch4Sm80ELb0ELb0ELb1ELb0ELb0ELb0ELb0ELb0ELi2ELi4ELi4ELi4ELb0EEENS1_24CollectiveEpilogueBwdGQAISA_fSD_Li256ELb0ELb0EEENS1_19SingleTileSchedulerILb0ELb0ELb0ELi128EEEEEEEEEvNT_6ParamsE$_ZN4cute3eso3ESOILb0ELb1EJiNS_1CILi0EEEEEC2ERKiRKS3_) ;  /* 0xfffc082000007944 */ /* 0x022fea0003c3ffff */
[----:B------:R-:W2:Y:S01]  /*456c0*/  LDL R28, [R1+0x1590] ;  /* 0x00159000011c7983 */ /* 0x000ea20000100800 */
[----:B-1----:R-:W-:Y:S02]  /*456d0*/  MOV R2, R19 ;  /* 0x0000001300027202 */ /* 0x002fe40000000f00 */
[----:B------:R-:W-:Y:S01]  /*456e0*/  MOV R4, 0x45720 ;  /* 0x0004572000047802 */ /* 0x000fe20000000f00 */
[----:B--2---:R1:W-:Y:S04]  /*456f0*/  STL [R1+0x15d8], R28 ;  /* 0x0015d81c01007387 */ /* 0x0043e80000100800 */
[----:B------:R1:W5:Y:S02]  /*45700*/  LD.E R6, [R6.64+0x4] ;  /* 0x0000040806067980 */ /* 0x000364000c101900 */
[----:B-1---5:R-:W-:Y:S05]  /*45710*/  CALL.REL.NOINC `($_ZN7cutlass13device_kernelIN5flash19enable_sm80_to_sm89INS1_16FlashAttnBwdSm80INS1_25CollectiveMainloopBwdSm80ILi2ELi2EN4cute5tupleIJNS5_1CILi128EEES8_NS7_ILi64EEEEEENS_6half_tEfNS_4arch4Sm80ELb0ELb0ELb1ELb0ELb0ELb0ELb0ELb0ELi2ELi4ELi4ELi4ELb0EEENS1_24CollectiveEpilogueBwdGQAISA_fSD_Li256ELb0ELb0EEENS1_19SingleTileSchedulerILb0ELb0ELb0ELi128EEEEEEEEEvNT_6ParamsE$_ZN4cute3eso3ESOILb0ELb0EJiNS_5tupleIJiNS_1CILi0EEEEEEEEC2ERKiRKS5_) ;  /* 0xfffc036000007944 */ /* 0x022fea0003c3ffff */
[----:B-1----:R1:W5:Y:S01]  /*45720*/  LDL.64 R2, [R1+0x1590] ;  /* 0x0015900001027983 */ /* 0x0023620000100a00 */
[----:B------:R-:W-:-:S03]  /*45730*/  MOV R6, 0x45750 ;  /* 0x0004575000067802 */ /* 0x000fc60000000f00 */
[----:B-1---5:R-:W-:Y:S05]  /*45740*/  CALL.REL.NOINC `($_ZN7cutlass13device_kernelIN5flash19enable_sm80_to_sm89INS1_16FlashAttnBwdSm80INS1_25CollectiveMainloopBwdSm80ILi2ELi2EN4cute5tupleIJNS5_1CILi128EEES8_NS7_ILi64EEEEEENS_6half_tEfNS_4arch4Sm80ELb0ELb0ELb1ELb0ELb0ELb0ELb0ELb0ELi2ELi4ELi4ELi4ELb0EEENS1_24CollectiveEpilogueBwdGQAISA_fSD_Li256ELb0ELb0EEENS1_19SingleTileSchedulerILb0ELb0ELb0ELi128EEEEEEEEEvNT_6ParamsE$_ZN4cute3eso3ESOILb0ELb1EJNS_5tupleIJiNS2_IJiNS_1CILi0EEEEEEEEENS2_IJNS_10UnderscoreENS2_IJS7_S7_EEEEEEEEC2ERKS6_RKS9_) ;  /* 0xfffc06f000007944 */ /* 0x022fea0003c3ffff */
[----:B-1----:R-:W2:Y:S01]  /*45750*/  LDL.64 R2, [R1+0x1590] ;  /* 0x0015900001027983 */ /* 0x002ea20000100a00 */
[----:B------:R-:W-:-:S02]  /*45760*/  MOV R5, R16 ;  /* 0x0000001000057202 */ /* 0x000fc40000000f00 */
        /* <DEDUP_REMOVED lines=36> */
[----:B------:R-:W-:Y:S05]  /*459b0*/  CALL.REL.NOINC `($_ZN7cutlass13device_kernelIN5flash19enable_sm80_to_sm89INS1_16FlashAttnBwdSm80INS1_25CollectiveMainloopBwdSm80ILi2ELi2EN4cute5tupleIJNS5_1CILi128EEES8_NS7_ILi64EEEEEENS_6half_tEfNS_4arch4Sm80ELb0ELb0ELb1ELb0ELb0ELb0ELb0ELb0ELi2ELi4ELi4ELi4ELb0EEENS1_24CollectiveEpilogueBwdGQAISA_fSD_Li256ELb0ELb0EEENS1_19SingleTileSchedulerILb0ELb0ELb0ELi128EEEEEEEEEvNT_6ParamsE$_ZN4cute3eso3ESOILb0ELb0EJiiiEEC2ERKiS4_S4_) ;  /* 0xfffc029000007944 */ /* 0x000fea0003c3ffff */
[----:B------:R2:W5:Y:S04]  /*459c0*/  LDL R5, [R1+0x1598] ;  /* 0x0015980001057983 */ /* 0x0005680000100800 */
[----:B-1----:R2:W5:Y:S01]  /*459d0*/  LDL.64 R2, [R1+0x1590] ;  /* 0x0015900001027983 */ /* 0x0025620000100a00 */
[----:B------:R-:W-:-:S03]  /*459e0*/  MOV R6, 0x45a00 ;  /* 0x00045a0000067802 */ /* 0x000fc60000000f00 */
[----:B--2--5:R-:W-:Y:S05]  /*459f0*/  CALL.REL.NOINC `($_ZN7cutlass13device_kernelIN5flash19enable_sm80_to_sm89INS1_16FlashAttnBwdSm80INS1_25CollectiveMainloopBwdSm80ILi2ELi2EN4cute5tupleIJNS5_1CILi128EEES8_NS7_ILi64EEEEEENS_6half_tEfNS_4arch4Sm80ELb0ELb0ELb1ELb0ELb0ELb0ELb0ELb0ELi2ELi4ELi4ELi4ELb0EEENS1_24CollectiveEpilogueBwdGQAISA_fSD_Li256ELb0ELb0EEENS1_19SingleTileSchedulerILb0ELb0ELb0ELi128EEEEEEEEEvNT_6ParamsE$_ZN4cute3eso3ESOILb1ELb0EJNS_1CILi1EEENS_5tupleIJiiiEEENS2_ILi64EEENS4_IJNS2_ILi72EEENS2_ILi144EEENS2_ILi288EEEEEENS2_ILi512EEEEEC2ERKS3_RKS5_RKS6_RKSA_RKSB_) ;  /* 0xfffc09e000007944 */ /* 0x024fea0003c3ffff */
[----:B-1----:R1:W5:Y:S04]  /*45a00*/  LDL R5, [R1+0x1598] ;  /* 0x0015980001057983 */ /* 0x0023680000100800 */
[----:B------:R1:W5:Y:S01]  /*45a10*/  LDL.64 R2, [R1+0x1590] ;  /* 0x0015900001027983 */ /* 0x0003620000100a00 */
[----:B------:R-:W-:-:S03]  /*45a20*/  MOV R6, 0x45a40 ;  /* 0x00045a4000067802 */ /* 0x000fc60000000f00 */
[----:B-1---5:R-:W-:Y:S05]  /*45a30*/  CALL.REL.NOINC `($_ZN7cutlass13device_kernelIN5flash19enable_sm80_to_sm89INS1_16FlashAttnBwdSm80INS1_25CollectiveMainloopBwdSm80ILi2ELi2EN4cute5tupleIJNS5_1CILi128EEES8_NS7_ILi64EEEEEENS_6half_tEfNS_4arch4Sm80ELb0ELb0ELb1ELb0ELb0ELb0ELb0ELb0ELi2ELi4ELi4ELi4ELb0EEENS1_24CollectiveEpilogueBwdGQAISA_fSD_Li256ELb0ELb0EEENS1_19SingleTileSchedulerILb0ELb0ELb0ELi128EEEEEEEEEvNT_6ParamsE$_ZN4cute5tupleIJNS0_IJNS_1CILi8EEENS0_IJNS1_ILi2EEES3_S3_EEENS1_ILi1EEES4_S5_EEENS0_IJS5_NS0_IJiiiEEENS1_ILi64EEENS0_IJNS1_ILi72EEENS1_ILi144EEENS1_ILi288EEEEEENS1_ILi512EEEEEEEEC2ERKS6_RKSE_) ;  /* 0xfffc25e000007944 */ /* 0x022fea0003c3ffff */
[----:B-1----:R1:W5:Y:S04]  /*45a40*/  LDL R5, [R1+0x1598] ;  /* 0x0015980001057983 */ /* 0x0023680000100800 */
[----:B------:R1:W5:Y:S01]  /*45a50*/  LDL.64 R2, [R1+0x1590] ;  /* 0x0015900001027983 */ /* 0x0003620000100a00 */
[----:B------:R-:W-:-:S03]  /*45a60*/  MOV R4, 0x45a80 ;  /* 0x00045a8000047802 */ /* 0x000fc60000000f00 */
[----:B-1---5:R-:W-:Y:S05]  /*45a70*/  CALL.REL.NOINC `($_ZN7cutlass13device_kernelIN5flash19enable_sm80_to_sm89INS1_16FlashAttnBwdSm80INS1_25CollectiveMainloopBwdSm80ILi2ELi2EN4cute5tupleIJNS5_1CILi128EEES8_NS7_ILi64EEEEEENS_6half_tEfNS_4arch4Sm80ELb0ELb0ELb1ELb0ELb0ELb0ELb0ELb0ELi2ELi4ELi4ELi4ELb0EEENS1_24CollectiveEpilogueBwdGQAISA_fSD_Li256ELb0ELb0EEENS1_19SingleTileSchedulerILb0ELb0ELb0ELi128EEEEEEEEEvNT_6ParamsE$_ZZN4cute7flattenINS_5tupleIJNS_1CILi1EEENS1_IJiiiEEENS2_ILi64EEENS1_IJNS2_ILi72EEENS2_ILi144EEENS2_ILi288EEEEEENS2_ILi512EEEEEEEEDaRKT_ENKUlRKT_E_clIS4_EEDaSH_) ;  /* 0xfffc347000007944 */ /* 0x022fea0003c3ffff */
[----:B------:R-:W-:Y:S02]  /*45a80*/  MOV R6, 0x45aa0 ;  /* 0x00045aa000067802 */ /* 0x000fe40000000f00 */
[----:B------:R-:W-:Y:S05]  /*45a90*/  CALL.REL.NOINC `($_ZN7cutlass13device_kernelIN5flash19enable_sm80_to_sm89INS1_16FlashAttnBwdSm80INS1_25CollectiveMainloopBwdSm80ILi2ELi2EN4cute5tupleIJNS5_1CILi128EEES8_NS7_ILi64EEEEEENS_6half_tEfNS_4arch4Sm80ELb0ELb0ELb1ELb0ELb0ELb0ELb0ELb0ELi2ELi4ELi4ELi4ELb0EEENS1_24CollectiveEpilogueBwdGQAISA_fSD_Li256ELb0ELb0EEENS1_19SingleTileSchedulerILb0ELb0ELb0ELi128EEEEEEEEEvNT_6ParamsE$_ZZN4cute12filter_tupleINS_5tupleIJNS_1CILi1EEENS1_IJiiiEEENS2_ILi64EEENS1_IJNS2_ILi72EEENS2_ILi144EEENS2_ILi288EEEEEENS2_ILi512EEEEEEZNS_7flattenISB_EEDaRKT_EUlRKT_E_EEDaSF_OT0_ENKUlDpSI_E_clIJNS1_IJS3_EEES4_NS1_IJS5_EEES9_NS1_IJSA_EEEEEEDaSM_) ;  /* 0xfffc2a3000007944 */ /* 0x000fea0003c3ffff */
[----:B------:R-:W-:Y:S02]  /*45aa0*/  MOV R6, 0x45ac0 ;  /* 0x00045ac000067802 */ /* 0x000fe40000000f00 */
[----:B------:R-:W-:Y:S05]  /*45ab0*/  CALL.REL.NOINC `($_ZN7cutlass13device_kernelIN5flash19enable_sm80_to_sm89INS1_16FlashAttnBwdSm80INS1_25CollectiveMainloopBwdSm80ILi2ELi2EN4cute5tupleIJNS5_1CILi128EEES8_NS7_ILi64EEEEEENS_6half_tEfNS_4arch4Sm80ELb0ELb0ELb1ELb0ELb0ELb0ELb0ELb0ELi2ELi4ELi4ELi4ELb0EEENS1_24CollectiveEpilogueBwdGQAISA_fSD_Li256ELb0ELb0EEENS1_19SingleTileSchedulerILb0ELb0ELb0ELi128EEEEEEEEEvNT_6ParamsE$_ZN4cute3eso3ESOILb0ELb1EJiNS_1CILi72EEENS2_ILi512EEEEEC2ERKiRKS3_RKS4_) ;  /* 0xfffc050000007944 */ /* 0x000fea0003c3ffff */
[----:B------:R-:W2:Y:S01]  /*45ac0*/  LDL R28, [R1+0x1590] ;  /* 0x00159000011c7983 */ /* 0x000ea20000100800 */
[----:B-1----:R-:W-:-:S02]  /*45ad0*/  MOV R2, R25 ;  /* 0x0000001900027202 */ /* 0x002fc40000000f00 */
[----:B------:R-:W-:Y:S01]  /*45ae0*/  MOV R6, 0x45b10 ;  /* 0x00045b1000067802 */ /* 0x000fe20000000f00 */
[----:B--2---:R1:W-:Y:S04]  /*45af0*/  STL [R1+0x15e0], R28 ;  /* 0x0015e01c01007387 */ /* 0x0043e80000100800 */
[----:B-1----:R-:W-:Y:S05]  /*45b00*/  CALL.REL.NOINC `($_ZN7cutlass13device_kernelIN5flash19enable_sm80_to_sm89INS1_16FlashAttnBwdSm80INS1_25CollectiveMainloopBwdSm80ILi2ELi2EN4cute5tupleIJNS5_1CILi128EEES8_NS7_ILi64EEEEEENS_6half_tEfNS_4arch4Sm80ELb0ELb0ELb1ELb0ELb0ELb0ELb0ELb0ELi2ELi4ELi4ELi4ELb0EEENS1_24CollectiveEpilogueBwdGQAISA_fSD_Li256ELb0ELb0EEENS1_19SingleTileSchedulerILb0ELb0ELb0ELi128EEEEEEEEEvNT_6ParamsE$_ZN4cute3eso3ESOILb0ELb0EJiiNS_1CILi72EEENS2_ILi512EEEEEC2ERKiS7_RKS3_RKS4_) ;  /* 0xfffc00c000007944 */ /* 0x002fea0003c3ffff */
[----:B-1----:R-:W2:Y:S01]  /*45b10*/  LDL.64 R2, [R1+0x1590] ;  /* 0x0015900001027983 */ /* 0x002ea20000100a00 */
[----:B------:R-:W-:Y:S01]  /*45b20*/  IMAD.MOV.U32 R6, RZ, RZ, R4 ;  /* 0x000000ffff067224 */ /* 0x000fe200078e0004 */
[----:B------:R-:W-:Y:S01]  /*45b30*/  IADD3 R5, R10, 0x250, RZ ;  /* 0x000002500a057810 */ /* 0x000fe20007ffe0ff */
[----:B------:R-:W-:Y:S01]  /*45b40*/  IMAD.MOV.U32 R36, RZ, RZ, R18 ;  /* 0x000000ffff247224 */ /* 0x000fe200078e0012 */
[----:B------:R-:W-:Y:S01]  /*45b50*/  MOV R4, 0x45b90 ;  /* 0x00045b9000047802 */ /* 0x000fe20000000f00 */
[----:B--2---:R1:W-:Y:S04]  /*45b60*/  STL [R1+0x15cc], R2 ;  /* 0x0015cc0201007387 */ /* 0x0043e80000100800 */
[----:B------:R1:W-:Y:S02]  /*45b70*/  STL [R1+0x15d0], R3 ;  /* 0x0015d00301007387 */ /* 0x0003e40000100800 */
[----:B-1----:R-:W-:Y:S05]  /*45b80*/  CALL.REL.NOINC `($_ZN7cutlass13device_kernelIN5flash19enable_sm80_to_sm89INS1_16FlashAttnBwdSm80INS1_25CollectiveMainloopBwdSm80ILi2ELi2EN4cute5tupleIJNS5_1CILi128EEES8_NS7_ILi64EEEEEENS_6half_tEfNS_4arch4Sm80ELb0ELb0ELb1ELb0ELb0ELb0ELb0ELb0ELi2ELi4ELi4ELi4ELb0EEENS1_24CollectiveEpilogueBwdGQAISA_fSD_Li256ELb0ELb0EEENS1_19SingleTileSchedulerILb0ELb0ELb0ELi128EEEEEEEEEvNT_6ParamsE$_ZN4cute3eso3ESOILb0ELb0EJiiiNS_1CILi72EEENS2_ILi512EEEEEC2ERKiS7_S7_RKS3_RKS4_) ;  /* 0xfffc021000007944 */ /* 0x002fea0003c3ffff */
        /* <DEDUP_REMOVED lines=8> */
[----:B-1----:R-:W-:Y:S05]  /*45c10*/  CALL.REL.NOINC `($_ZN7cutlass13device_kernelIN5flash19enable_sm80_to_sm89INS1_16FlashAttnBwdSm80INS1_25CollectiveMainloopBwdSm80ILi2ELi2EN4cute5tupleIJNS5_1CILi128EEES8_NS7_ILi64EEEEEENS_6half_tEfNS_4arch4Sm80ELb0ELb0ELb1ELb0ELb0ELb0ELb0ELb0ELi2ELi4ELi4ELi4ELb0EEENS1_24CollectiveEpilogueBwdGQAISA_fSD_Li256ELb0ELb0EEENS1_19SingleTileSchedulerILb0ELb0ELb0ELi128EEEEEEEEEvNT_6ParamsE$_ZN4cute3eso3ESOILb1ELb0EJNS_1CILi1EEEiiiNS2_ILi72EEENS2_ILi512EEEEEC2ERKS3_RKiSA_SA_RKS4_RKS5_) ;  /* 0xfffc08e000007944 */ /* 0x002fea0003c3ffff */
[----:B-1----:R1:W5:Y:S04]  /*45c20*/  LDL R5, [R1+0x1588] ;  /* 0x0015880001057983 */ /* 0x0023680000100800 */
[----:B------:R1:W5:Y:S01]  /*45c30*/  LDL.64 R2, [R1+0x1580] ;  /* 0x0015800001027983 */ /* 0x0003620000100a00 */
[----:B------:R-:W-:-:S03]  /*45c40*/  MOV R6, 0x45c60 ;  /* 0x00045c6000067802 */ /* 0x000fc60000000f00 */
[----:B-1---5:R-:W-:Y:S05]  /*45c50*/  CALL.REL.NOINC `($_ZN7cutlass13device_kernelIN5flash19enable_sm80_to_sm89INS1_16FlashAttnBwdSm80INS1_25CollectiveMainloopBwdSm80ILi2ELi2EN4cute5tupleIJNS5_1CILi128EEES8_NS7_ILi64EEEEEENS_6half_tEfNS_4arch4Sm80ELb0ELb0ELb1ELb0ELb0ELb0ELb0ELb0ELi2ELi4ELi4ELi4ELb0EEENS1_24CollectiveEpilogueBwdGQAISA_fSD_Li256ELb0ELb0EEENS1_19SingleTileSchedulerILb0ELb0ELb0ELi128EEEEEEEEEvNT_6ParamsE$_ZN4cute5tupleIJNS0_IJNS_1CILi8EEENS1_ILi2EEES3_S3_S2_S3_EEENS0_IJNS1_ILi1EEEiiiNS1_ILi72EEENS1_ILi512EEEEEEEEC2ERKS4_RKS8_) ;  /* 0xfffc243000007944 */ /* 0x022fea0003c3ffff */
[----:B-1----:R-:W2:Y:S04]  /*45c60*/  LDL.64 R2, [R1+0x1580] ;  /* 0x0015800001027983 */ /* 0x002ea80000100a00 */
[----:B------:R-:W3:Y:S01]  /*45c70*/  LDL R4, [R1+0x1588] ;  /* 0x0015880001047983 */ /* 0x000ee20000100800 */
[----:B------:R-:W-:-:S03]  /*45c80*/  MOV R6, 0x45cd0 ;  /* 0x00045cd000067802 */ /* 0x000fc60000000f00 */
[----:B------:R1:W-:Y:S04]  /*45c90*/  STL.U8 [R1+0x15dc], RZ ;  /* 0x0015dcff01007387 */ /* 0x0003e80000100000 */
[----:B--2---:R1:W-:Y:S04]  /*45ca0*/  STL.64 [R1+0x15b0], R2 ;  /* 0x0015b00201007387 */ /* 0x0043e80000100a00 */
[----:B---3--:R1:W-:Y:S02]  /*45cb0*/  STL [R1+0x15b8], R4 ;  /* 0x0015b80401007387 */ /* 0x0083e40000100800 */
[----:B-1----:R-:W-:Y:S05]  /*45cc0*/  CALL.REL.NOINC `($_ZN7cutlass13device_kernelIN5flash19enable_sm80_to_sm89INS1_16FlashAttnBwdSm80INS1_25CollectiveMainloopBwdSm80ILi2ELi2EN4cute5tupleIJNS5_1CILi128EEES8_NS7_ILi64EEEEEENS_6half_tEfNS_4arch4Sm80ELb0ELb0ELb1ELb0ELb0ELb0ELb0ELb0ELi2ELi4ELi4ELi4ELb0EEENS1_24CollectiveEpilogueBwdGQAISA_fSD_Li256ELb0ELb0EEENS1_19SingleTileSchedulerILb0ELb0ELb0ELi128EEEEEEEEEvNT_6ParamsE$_ZZN4cute6detail16composition_implINS_5tupleIJNS_1CILi8EEENS3_ILi2EEES5_S5_S4_S5_EEENS2_IJNS3_ILi1EEEiiiNS3_ILi72EEENS3_ILi512EEEEEENS2_IJNS2_IJS5_S5_S5_EEES5_NS2_IJNS3_ILi4EEES5_EEEEEENS2_IJNS2_IJS7_S9_S4_EEENS3_ILi4096EEENS2_IJNS3_ILi16EEENS3_ILi8192EEEEEEEEEEEDaRKT_RKT0_RKT1_RKT2_ENKUlRKT_RKT0_E_clISB_SF_EEDaSZ_S12_) ;  /* 0xfffc2f6000007944 */ /* 0x002fea0003c3ffff */
[----:B------:R-:W-:Y:S02]  /*45cd0*/  MOV R4, 0x45cf0 ;  /* 0x00045cf000047802 */ /* 0x000fe40000000f00 */
[----:B-----5:R-:W-:Y:S05]  /*45ce0*/  CALL.REL.NOINC `($_ZN7cutlass13device_kernelIN5flash19enable_sm80_to_sm89INS1_16FlashAttnBwdSm80INS1_25CollectiveMainloopBwdSm80ILi2ELi2EN4cute5tupleIJNS5_1CILi128EEES8_NS7_ILi64EEEEEENS_6half_tEfNS_4arch4Sm80ELb0ELb0ELb1ELb0ELb0ELb0ELb0ELb0ELi2ELi4ELi4ELi4ELb0EEENS1_24CollectiveEpilogueBwdGQAISA_fSD_Li256ELb0ELb0EEENS1_19SingleTileSchedulerILb0ELb0ELb0ELi128EEEEEEEEEvNT_6ParamsE$_ZZN4cute6detail16composition_implINS_5tupleIJNS_1CILi8EEENS3_ILi2EEES5_S5_S4_S5_EEENS2_IJNS3_ILi1EEEiiiNS3_ILi72EEENS3_ILi512EEEEEENS2_IJNS2_IJS5_S5_S5_EEES5_NS2_IJNS3_ILi4EEES5_EEEEEENS2_IJNS2_IJS7_S9_S4_EEENS3_ILi4096EEENS2_IJNS3_ILi16EEENS3_ILi8192EEEEEEEEEEEDaRKT_RKT0_RKT1_RKT2_ENKUlRKT_RKT0_E_clISD_SJ_EEDaSZ_S12_) ;  /* 0xfffc2f9000007944 */ /* 0x020fea0003c3ffff */
[----:B-----5:R2:W-:Y:S01]  /*45cf0*/  STL.64 [R1+0x1580], R2 ;  /* 0x0015800201007387 */ /* 0x0205e20000100a00 */
[----:B-1----:R-:W-:-:S03]  /*45d00*/  MOV R6, 0x45d20 ;  /* 0x00045d2000067802 */ /* 0x002fc60000000f00 */
[----:B--2---:R-:W-:Y:S05]  /*45d10*/  CALL.REL.NOINC `($_ZN7cutlass13device_kernelIN5flash19enable_sm80_to_sm89INS1_16FlashAttnBwdSm80INS1_25CollectiveMainloopBwdSm80ILi2ELi2EN4cute5tupleIJNS5_1CILi128EEES8_NS7_ILi64EEEEEENS_6half_tEfNS_4arch4Sm80ELb0ELb0ELb1ELb0ELb0ELb0ELb0ELb0ELi2ELi4ELi4ELi4ELb0EEENS1_24CollectiveEpilogueBwdGQAISA_fSD_Li256ELb0ELb0EEENS1_19SingleTileSchedulerILb0ELb0ELb0ELi128EEEEEEEEEvNT_6ParamsE$_ZN4cute3eso3ESOILb0ELb0EJNS_5tupleIJNS_1CILi1EEENS3_ILi512EEEiEEENS3_ILi4096EEENS2_IJNS2_IJiiEEENS3_ILi8192EEEEEEEEC2ERKS6_RKS7_RKSA_) ;  /* 0xfffbf27000007944 */ /* 0x004fea0003c3ffff */
[----:B-1----:R1:W5:Y:S04]  /*45d20*/  LDL R5, [R1+0x1598] ;  /* 0x0015980001057983 */ /* 0x0023680000100800 */
[----:B------:R1:W5:Y:S01]  /*45d30*/  LDL.64 R2, [R1+0x1590] ;  /* 0x0015900001027983 */ /* 0x0003620000100a00 */
[----:B------:R-:W-:-:S03]  /*45d40*/  MOV R6, 0x45d60 ;  /* 0x00045d6000067802 */ /* 0x000fc60000000f00 */
[----:B-1---5:R-:W-:Y:S05]  /*45d50*/  CALL.REL.NOINC `($_ZN7cutlass13device_kernelIN5flash19enable_sm80_to_sm89INS1_16FlashAttnBwdSm80INS1_25CollectiveMainloopBwdSm80ILi2ELi2EN4cute5tupleIJNS5_1CILi128EEES8_NS7_ILi64EEEEEENS_6half_tEfNS_4arch4Sm80ELb0ELb0ELb1ELb0ELb0ELb0ELb0ELb0ELi2ELi4ELi4ELi4ELb0EEENS1_24CollectiveEpilogueBwdGQAISA_fSD_Li256ELb0ELb0EEENS1_19SingleTileSchedulerILb0ELb0ELb0ELi128EEEEEEEEEvNT_6ParamsE$_ZN4cute5tupleIJNS0_IJNS0_IJNS_1CILi2EEES2_S2_EEES2_NS0_IJNS0_IJS2_S2_EEES2_EEEEEENS0_IJNS0_IJNS1_ILi1EEENS1_ILi512EEEiEEENS1_ILi4096EEENS0_IJNS0_IJiiEEENS1_ILi8192EEEEEEEEEEEC2ERKS6_RKSE_) ;  /* 0xfffc1fa000007944 */ /* 0x022fea0003c3ffff */
[----:B-1----:R1:W5:Y:S04]  /*45d60*/  LDL R4, [R1+0x1598] ;  /* 0x0015980001047983 */ /* 0x0023680000100800 */
[----:B------:R1:W5:Y:S01]  /*45d70*/  LDL.64 R2, [R1+0x1590] ;  /* 0x0015900001027983 */ /* 0x0003620000100a00 */
[----:B------:R-:W-:-:S05]  /*45d80*/  LEA.HI R6, R29, R29, RZ, 0x1d ;  /* 0x0000001d1d067211 */ /* 0x000fca00078fe8ff */
[----:B------:R-:W-:Y:S01]  /*45d90*/  IMAD.U32 R32, R7, 0x2, R6 ;  /* 0x0000000207207824 */ /* 0x000fe200078e0006 */
[----:B------:R-:W-:-:S04]  /*45da0*/  MOV R6, 0x45dd0 ;  /* 0x00045dd000067802 */ /* 0x000fc80000000f00 */
[----:B------:R1:W-:Y:S03]  /*45db0*/  STL [R1+0x15c4], R32 ;  /* 0x0015c42001007387 */ /* 0x0003e60000100800 */
[----:B-1---5:R-:W-:Y:S05]  /*45dc0*/  CALL.REL.NOINC `($_ZN7cutlass13device_kernelIN5flash19enable_sm80_to_sm89INS1_16FlashAttnBwdSm80INS1_25CollectiveMainloopBwdSm80ILi2ELi2EN4cute5tupleIJNS5_1CILi128EEES8_NS7_ILi64EEEEEENS_6half_tEfNS_4arch4Sm80ELb0ELb0ELb1ELb0ELb0ELb0ELb0ELb0ELi2ELi4ELi4ELi4ELb0EEENS1_24CollectiveEpilogueBwdGQAISA_fSD_Li256ELb0ELb0EEENS1_19SingleTileSchedulerILb0ELb0ELb0ELi128EEEEEEEEEvNT_6ParamsE$_ZN4cute3eso3ESOILb0ELb0EJNS_6LayoutINS_5tupleIJNS3_IJNS_1CILi2EEES5_S5_EEES5_NS3_IJNS3_IJS5_S5_EEES5_EEEEEENS3_IJNS3_IJNS4_ILi1EEENS4_ILi512EEEiEEENS4_ILi4096EEENS3_IJNS3_IJiiEEENS4_ILi8192EEEEEEEEEEEjEEC2ERKSI_RKj) ;  /* 0xfffbf7c000007944 */ /* 0x022fea0003c3ffff */
        /* <DEDUP_REMOVED lines=9> */
[----:B-1----:R-:W-:Y:S05]  /*45e60*/  CALL.REL.NOINC `($_ZN7cutlass13device_kernelIN5flash19enable_sm80_to_sm89INS1_16FlashAttnBwdSm80INS1_25CollectiveMainloopBwdSm80ILi2ELi2EN4cute5tupleIJNS5_1CILi128EEES8_NS7_ILi64EEEEEENS_6half_tEfNS_4arch4Sm80ELb0ELb0ELb1ELb0ELb0ELb0ELb0ELb0ELi2ELi4ELi4ELi4ELb0EEENS1_24CollectiveEpilogueBwdGQAISA_fSD_Li256ELb0ELb0EEENS1_19SingleTileSchedulerILb0ELb0ELb0ELi128EEEEEEEEEvNT_6ParamsE$_ZN4cute3eso3ESOILb0ELb0EJNS_6LayoutINS_5tupleIJNS3_IJNS_1CILi2EEES5_S5_EEES5_NS3_IJNS3_IJS5_S5_EEES5_EEEEEENS3_IJNS3_IJNS4_ILi1EEENS4_ILi512EEEiEEENS4_ILi4096EEENS3_IJNS3_IJiiEEENS4_ILi8192EEEEEEEEEEENS_10ViewEngineINS_8smem_ptrIPN7cutlass6half_tEEEEEEEC2ERKSI_RKSP_) ;  /* 0xfffbf6a000007944 */ /* 0x002fea0003c3ffff */
[----:B------:R2:W5:Y:S04]  /*45e70*/  LDL R2, [R1+0x1594] ;  /* 0x0015940001027983 */ /* 0x0005680000100800 */
[----:B-1----:R2:W5:Y:S01]  /*45e80*/  LDL R3, [R1+0x1598] ;  /* 0x0015980001037983 */ /* 0x0025620000100800 */
[----:B------:R-:W-:-:S03]  /*45e90*/  MOV R4, 0x45eb0 ;  /* 0x00045eb000047802 */ /* 0x000fc60000000f00 */
[----:B--2--5:R-:W-:Y:S05]  /*45ea0*/  CALL.REL.NOINC `($_ZN7cutlass13device_kernelIN5flash19enable_sm80_to_sm89INS1_16FlashAttnBwdSm80INS1_25CollectiveMainloopBwdSm80ILi2ELi2EN4cute5tupleIJNS5_1CILi128EEES8_NS7_ILi64EEEEEENS_6half_tEfNS_4arch4Sm80ELb0ELb0ELb1ELb0ELb0ELb0ELb0ELb0ELi2ELi4ELi4ELi4ELb0EEENS1_24CollectiveEpilogueBwdGQAISA_fSD_Li256ELb0ELb0EEENS1_19SingleTileSchedulerILb0ELb0ELb0ELi128EEEEEEEEEvNT_6ParamsE$_ZZN4cute4takeILi1ELi3ENS_5tupleIJNS1_IJNS_1CILi1EEENS2_ILi512EEEiEEENS2_ILi4096EEENS1_IJNS1_IJiiEEENS2_ILi8192EEEEEEEEEEEDaRKT1_ENKUlDpRKT_E_clIJS6_S9_EEEDaSH_) ;  /* 0xfffc2ae000007944 */ /* 0x024fea0003c3ffff */
[----:B------:R1:W-:Y:S01]  /*45eb0*/  STL.64 [R1+0x1590], R2 ;  /* 0x0015900201007387 */ /* 0x0003e20000100a00 */
[----:B------:R-:W-:-:S03]  /*45ec0*/  MOV R4, 0x45ee0 ;  /* 0x00045ee000047802 */ /* 0x000fc60000000f00 */
[----:B-1----:R-:W-:Y:S05]  /*45ed0*/  CALL.REL.NOINC `($_ZN7cutlass13device_kernelIN5flash19enable_sm80_to_sm89INS1_16FlashAttnBwdSm80INS1_25CollectiveMainloopBwdSm80ILi2ELi2EN4cute5tupleIJNS5_1CILi128EEES8_NS7_ILi64EEEEEENS_6half_tEfNS_4arch4Sm80ELb0ELb0ELb1ELb0ELb0ELb0ELb0ELb0ELi2ELi4ELi4ELi4ELb0EEENS1_24CollectiveEpilogueBwdGQAISA_fSD_Li256ELb0ELb0EEENS1_19SingleTileSchedulerILb0ELb0ELb0ELi128EEEEEEEEEvNT_6ParamsE$_ZZN4cute16flatten_to_tupleINS_5tupleIJNS_1CILi4096EEENS1_IJNS1_IJiiEEENS2_ILi8192EEEEEEEEEEEDaRKT_ENKUlRKT_E_clIS6_EEDaSD_) ;  /* 0xfffc29e000007944 */ /* 0x002fea0003c3ffff */
[----:B------:R-:W-:Y:S02]  /*45ee0*/  MOV R2, 0x45f00 ;  /* 0x00045f0000027802 */ /* 0x000fe40000000f00 */
[----:B------:R-:W-:Y:S05]  /*45ef0*/  CALL.REL.NOINC `($_ZN7cutlass13device_kernelIN5flash19enable_sm80_to_sm89INS1_16FlashAttnBwdSm80INS1_25CollectiveMainloopBwdSm80ILi2ELi2EN4cute5tupleIJNS5_1CILi128EEES8_NS7_ILi64EEEEEENS_6half_tEfNS_4arch4Sm80ELb0ELb0ELb1ELb0ELb0ELb0ELb0ELb0ELi2ELi4ELi4ELi4ELb0EEENS1_24CollectiveEpilogueBwdGQAISA_fSD_Li256ELb0ELb0EEENS1_19SingleTileSchedulerILb0ELb0ELb0ELi128EEEEEEEEEvNT_6ParamsE$_ZZN4cute12filter_tupleINS_5tupleIJNS_1CILi4096EEENS1_IJNS1_IJiiEEENS2_ILi8192EEEEEEEEEZNS_16flatten_to_tupleIS7_EEDaRKT_EUlRKT_E_EEDaSB_OT0_ENKUlDpSE_E_clIJNS1_IJS3_EEENS1_IJiiS5_EEEEEEDaSI_) ;  /* 0xfffc263000007944 */ /* 0x000fea0003c3ffff */
        /* <DEDUP_REMOVED lines=21> */
[----:B-1---5:R-:W-:Y:S05]  /*46050*/  CALL.REL.NOINC `($_ZN7cutlass13device_kernelIN5flash19enable_sm80_to_sm89INS1_16FlashAttnBwdSm80INS1_25CollectiveMainloopBwdSm80ILi2ELi2EN4cute5tupleIJNS5_1CILi128EEES8_NS7_ILi64EEEEEENS_6half_tEfNS_4arch4Sm80ELb0ELb0ELb1ELb0ELb0ELb0ELb0ELb0ELi2ELi4ELi4ELi4ELb0EEENS1_24CollectiveEpilogueBwdGQAISA_fSD_Li256ELb0ELb0EEENS1_19SingleTileSchedulerILb0ELb0ELb0ELi128EEEEEEEEEvNT_6ParamsE$_ZN4cute3eso3ESOILb1ELb0EJNS_14ComposedLayoutINS_7SwizzleILi3ELi3ELi3EEENS_1CILi0EEENS_6LayoutINS_5tupleIJNS8_IJNS8_IJNS5_ILi4EEENS5_ILi8EEEEEENS8_IJNS5_ILi2EEENS5_ILi1EEEEEEEEENS8_IJNS8_IJSC_SC_EEESB_EEEEEENS8_IJNS8_IJNS8_IJNS5_ILi128EEESD_EEENS8_IJSA_S6_EEEEEENS8_IJNS8_IJNS5_ILi64EEENS5_ILi512EEEEEENS8_IJNS5_ILi16EEENS5_ILi1024EEEEEEEEEEEEEEEENS_10ViewEngineINS_8smem_ptrIPN7cutlass6half_tEEEEEEEC2ERKSW_RKS13_) ;  /* 0xfffc014000007944 */ /* 0x022fea0003c3ffff */
[----:B-1----:R1:W5:Y:S04]  /*46060*/  LD.E R3, [R6.64+0xc] ;  /* 0x00000c0806037980 */ /* 0x002368000c101900 */
[----:B------:R1:W5:Y:S01]  /*46070*/  LDL.64 R30, [R1+0x1590] ;  /* 0x00159000011e7983 */ /* 0x0003620000100a00 */
[----:B------:R-:W-:-:S03]  /*46080*/  MOV R4, 0x460a0 ;  /* 0x000460a000047802 */ /* 0x000fc60000000f00 */
        /* <DEDUP_REMOVED lines=45> */
[----:B------:R-:W-:-:S02]  /*46360*/  LOP3.LUT P0, RZ, R6, 0x8, RZ, 0xc0, !PT ;  /* 0x0000000806ff7812 */ /* 0x000fc4000780c0ff */
[----:B------:R-:W-:Y:S02]  /*46370*/  MOV R26, 0x463a0 ;  /* 0x000463a0001a7802 */ /* 0x000fe40000000f00 */
[----:B------:R-:W-:-:S04]  /*46380*/  SEL R5, R5, 0x38, !P0 ;  /* 0x0000003805057807 */ /* 0x000fc80004000000 */
[----:B-1---5:R-:W-:Y:S05]  /*46390*/  CALL.REL.NOINC `($_ZN7cutlass13device_kernelIN5flash19enable_sm80_to_sm89INS1_16FlashAttnBwdSm80INS1_25CollectiveMainloopBwdSm80ILi2ELi2EN4cute5tupleIJNS5_1CILi128EEES8_NS7_ILi64EEEEEENS_6half_tEfNS_4arch4Sm80ELb0ELb0ELb1ELb0ELb0ELb0ELb0ELb0ELi2ELi4ELi4ELi4ELb0EEENS1_24CollectiveEpilogueBwdGQAISA_fSD_Li256ELb0ELb0EEENS1_19SingleTileSchedulerILb0ELb0ELb0ELi128EEEEEEEEEvNT_6ParamsE$_ZN4cute3eso3ESOILb0ELb1EJiNS_1CILi144EEENS2_ILi288EEEEEC2ERKiRKS3_RKS4_) ;  /* 0xfffbfb8000007944 */ /* 0x022fea0003c3ffff */
[----:B------:R-:W2:Y:S01]  /*463a0*/  LDL R32, [R1+0x1590] ;  /* 0x0015900001207983 */ /* 0x000ea20000100800 */
[----:B-1----:R-:W-:Y:S02]  /*463b0*/  MOV R4, R24 ;  /* 0x0000001800047202 */ /* 0x002fe40000000f00 */
[----:B------:R-:W-:Y:S01]  /*463c0*/  MOV R26, 0x463f0 ;  /* 0x000463f0001a7802 */ /* 0x000fe20000000f00 */
[----:B--2---:R1:W-:Y:S04]  /*463d0*/  STL [R1+0x15dc], R32 ;  /* 0x0015dc2001007387 */ /* 0x0043e80000100800 */
[----:B-1----:R-:W-:Y:S05]  /*463e0*/  CALL.REL.NOINC `($_ZN7cutlass13device_kernelIN5flash19enable_sm80_to_sm89INS1_16FlashAttnBwdSm80INS1_25CollectiveMainloopBwdSm80ILi2ELi2EN4cute5tupleIJNS5_1CILi128EEES8_NS7_ILi64EEEEEENS_6half_tEfNS_4arch4Sm80ELb0ELb0ELb1ELb0ELb0ELb0ELb0ELb0ELi2ELi4ELi4ELi4ELb0EEENS1_24CollectiveEpilogueBwdGQAISA_fSD_Li256ELb0ELb0EEENS1_19SingleTileSchedulerILb0ELb0ELb0ELi128EEEEEEEEEvNT_6ParamsE$_ZN4cute3eso3ESOILb1ELb0EJNS_1CILi1EEENS_5tupleIJNS2_ILi8EEEiiEEENS2_ILi64EEENS4_IJiNS2_ILi144EEENS2_ILi288EEEEEENS2_ILi512EEEEEC2ERKS3_RKS6_RKS7_RKSA_RKSB_) ;  /* 0xfffbff6000007944 */ /* 0x002fea0003c3ffff */
[----:B-1----:R1:W5:Y:S04]  /*463f0*/  LDL R5, [R1+0x1598] ;  /* 0x0015980001057983 */ /* 0x0023680000100800 */
[----:B------:R1:W5:Y:S01]  /*46400*/  LDL.64 R2, [R1+0x1590] ;  /* 0x0015900001027983 */ /* 0x0003620000100a00 */
[----:B------:R-:W-:-:S03]  /*46410*/  MOV R26, 0x46430 ;  /* 0x00046430001a7802 */ /* 0x000fc60000000f00 */
[----:B-1---5:R-:W-:Y:S05]  /*46420*/  CALL.REL.NOINC `($_ZN7cutlass13device_kernelIN5flash19enable_sm80_to_sm89INS1_16FlashAttnBwdSm80INS1_25CollectiveMainloopBwdSm80ILi2ELi2EN4cute5tupleIJNS5_1CILi128EEES8_NS7_ILi64EEEEEENS_6half_tEfNS_4arch4Sm80ELb0ELb0ELb1ELb0ELb0ELb0ELb0ELb0ELi2ELi4ELi4ELi4ELb0EEENS1_24CollectiveEpilogueBwdGQAISA_fSD_Li256ELb0ELb0EEENS1_19SingleTileSchedulerILb0ELb0ELb0ELi128EEEEEEEEEvNT_6ParamsE$_ZN4cute5tupleIJNS0_IJNS_1CILi8EEENS0_IJNS1_ILi2EEES3_S3_EEENS1_ILi1EEES4_S5_EEENS0_IJS5_NS0_IJS2_iiEEENS1_ILi64EEENS0_IJiNS1_ILi144EEENS1_ILi288EEEEEENS1_ILi512EEEEEEEEC2ERKS6_RKSD_) ;  /* 0xfffc1b8000007944 */ /* 0x022fea0003c3ffff */
[----:B------:R2:W5:Y:S04]  /*46430*/  LDL R24, [R1+0x1598] ;  /* 0x0015980001187983 */ /* 0x0005680000100800 */
[----:B-1----:R2:W5:Y:S01]  /*46440*/  LDL.64 R2, [R1+0x1590] ;  /* 0x0015900001027983 */ /* 0x0025620000100a00 */
[----:B------:R-:W-:-:S03]  /*46450*/  MOV R4, 0x46470 ;  /* 0x0004647000047802 */ /* 0x000fc60000000f00 */
[----:B--2--5:R-:W-:Y:S05]  /*46460*/  CALL.REL.NOINC `($_ZN7cutlass13device_kernelIN5flash19enable_sm80_to_sm89INS1_16FlashAttnBwdSm80INS1_25CollectiveMainloopBwdSm80ILi2ELi2EN4cute5tupleIJNS5_1CILi128EEES8_NS7_ILi64EEEEEENS_6half_tEfNS_4arch4Sm80ELb0ELb0ELb1ELb0ELb0ELb0ELb0ELb0ELi2ELi4ELi4ELi4ELb0EEENS1_24CollectiveEpilogueBwdGQAISA_fSD_Li256ELb0ELb0EEENS1_19SingleTileSchedulerILb0ELb0ELb0ELi128EEEEEEEEEvNT_6ParamsE$_ZZN4cute7flattenINS_5tupleIJNS_1CILi1EEENS1_IJNS2_ILi8EEEiiEEENS2_ILi64EEENS1_IJiNS2_ILi144EEENS2_ILi288EEEEEENS2_ILi512EEEEEEEEDaRKT_ENKUlRKT_E_clIS5_EEDaSH_) ;  /* 0xfffc2a1000007944 */ /* 0x024fea0003c3ffff */
[----:B------:R-:W-:Y:S02]  /*46470*/  MOV R3, R24 ;  /* 0x0000001800037202 */ /* 0x000fe40000000f00 */
[----:B------:R-:W-:-:S02]  /*46480*/  MOV R4, 0x464a0 ;  /* 0x000464a000047802 */ /* 0x000fc40000000f00 */
[----:B------:R-:W-:Y:S05]  /*46490*/  CALL.REL.NOINC `($_ZN7cutlass13device_kernelIN5flash19enable_sm80_to_sm89INS1_16FlashAttnBwdSm80INS1_25CollectiveMainloopBwdSm80ILi2ELi2EN4cute5tupleIJNS5_1CILi128EEES8_NS7_ILi64EEEEEENS_6half_tEfNS_4arch4Sm80ELb0ELb0ELb1ELb0ELb0ELb0ELb0ELb0ELi2ELi4ELi4ELi4ELb0EEENS1_24CollectiveEpilogueBwdGQAISA_fSD_Li256ELb0ELb0EEENS1_19SingleTileSchedulerILb0ELb0ELb0ELi128EEEEEEEEEvNT_6ParamsE$_ZZN4cute7flattenINS_5tupleIJNS_1CILi1EEENS1_IJNS2_ILi8EEEiiEEENS2_ILi64EEENS1_IJiNS2_ILi144EEENS2_ILi288EEEEEENS2_ILi512EEEEEEEEDaRKT_ENKUlRKT_E_clIS9_EEDaSH_) ;  /* 0xfffc2a2000007944 */ /* 0x000fea0003c3ffff */
[----:B------:R-:W-:Y:S02]  /*464a0*/  MOV R4, R2 ;  /* 0x0000000200047202 */ /* 0x000fe40000000f00 */
[----:B------:R-:W-:-:S02]  /*464b0*/  MOV R2, 0x464d0 ;  /* 0x000464d000027802 */ /* 0x000fc40000000f00 */
[----:B------:R-:W-:Y:S05]  /*464c0*/  CALL.REL.NOINC `($_ZN7cutlass13device_kernelIN5flash19enable_sm80_to_sm89INS1_16FlashAttnBwdSm80INS1_25CollectiveMainloopBwdSm80ILi2ELi2EN4cute5tupleIJNS5_1CILi128EEES8_NS7_ILi64EEEEEENS_6half_tEfNS_4arch4Sm80ELb0ELb0ELb1ELb0ELb0ELb0ELb0ELb0ELi2ELi4ELi4ELi4ELb0EEENS1_24CollectiveEpilogueBwdGQAISA_fSD_Li256ELb0ELb0EEENS1_19SingleTileSchedulerILb0ELb0ELb0ELi128EEEEEEEEEvNT_6ParamsE$_ZZN4cute12filter_tupleINS_5tupleIJNS_1CILi1EEENS1_IJNS2_ILi8EEEiiEEENS2_ILi64EEENS1_IJiNS2_ILi144EEENS2_ILi288EEEEEENS2_ILi512EEEEEEZNS_7flattenISB_EEDaRKT_EUlRKT_E_EEDaSF_OT0_ENKUlDpSI_E_clIJNS1_IJS3_EEES5_NS1_IJS6_EEES9_NS1_IJSA_EEEEEEDaSM_) ;  /* 0xfffc1fd000007944 */ /* 0x000fea0003c3ffff */
[----:B------:R-:W-:Y:S02]  /*464d0*/  MOV R26, 0x464f0 ;  /* 0x000464f0001a7802 */ /* 0x000fe40000000f00 */
[----:B------:R-:W-:Y:S05]  /*464e0*/  CALL.REL.NOINC `($_ZN7cutlass13device_kernelIN5flash19enable_sm80_to_sm89INS1_16FlashAttnBwdSm80INS1_25CollectiveMainloopBwdSm80ILi2ELi2EN4cute5tupleIJNS5_1CILi128EEES8_NS7_ILi64EEEEEENS_6half_tEfNS_4arch4Sm80ELb0ELb0ELb1ELb0ELb0ELb0ELb0ELb0ELi2ELi4ELi4ELi4ELb0EEENS1_24CollectiveEpilogueBwdGQAISA_fSD_Li256ELb0ELb0EEENS1_19SingleTileSchedulerILb0ELb0ELb0ELi128EEEEEEEEEvNT_6ParamsE$_ZN4cute3eso3ESOILb0ELb1EJiNS_1CILi144EEENS2_ILi512EEEEEC2ERKiRKS3_RKS4_) ;  /* 0xfffbfa8000007944 */ /* 0x000fea0003c3ffff */
[----:B-1----:R-:W2:Y:S01]  /*464f0*/  LDL R2, [R1+0x1590] ;  /* 0x0015900001027983 */ /* 0x002ea20000100800 */
[----:B------:R-:W-:-:S03]  /*46500*/  MOV R34, 0x46530 ;  /* 0x0004653000227802 */ /* 0x000fc60000000f00 */
[----:B--2---:R1:W-:Y:S04]  /*46510*/  STL [R1+0x15c4], R2 ;  /* 0x0015c40201007387 */ /* 0x0043e80000100800 */
[----:B-1----:R-:W-:Y:S05]  /*46520*/  CALL.REL.NOINC `($_ZN7cutlass13device_kernelIN5flash19enable_sm80_to_sm89INS1_16FlashAttnBwdSm80INS1_25CollectiveMainloopBwdSm80ILi2ELi2EN4cute5tupleIJNS5_1CILi128EEES8_NS7_ILi64EEEEEENS_6half_tEfNS_4arch4Sm80ELb0ELb0ELb1ELb0ELb0ELb0ELb0ELb0ELi2ELi4ELi4ELi4ELb0EEENS1_24CollectiveEpilogueBwdGQAISA_fSD_Li256ELb0ELb0EEENS1_19SingleTileSchedulerILb0ELb0ELb0ELi128EEEEEEEEEvNT_6ParamsE$_ZN4cute3eso3ESOILb0ELb0EJiiNS_1CILi144EEENS2_ILi512EEEEEC2ERKiS7_RKS3_RKS4_) ;  /* 0xfffbf63000007944 */ /* 0x002fea0003c3ffff */
[----:B-1----:R-:W2:Y:S01]  /*46530*/  LDL.64 R2, [R1+0x1590] ;  /* 0x0015900001027983 */ /* 0x002ea20000100a00 */
[----:B------:R-:W-:Y:S02]  /*46540*/  IADD3 R5, R10, 0x240, RZ ;  /* 0x000002400a057810 */ /* 0x000fe40007ffe0ff */
[----:B------:R-:W-:Y:S01]  /*46550*/  MOV R26, 0x46590 ;  /* 0x00046590001a7802 */ /* 0x000fe20000000f00 */
[----:B--2---:R1:W-:Y:S04]  /*46560*/  STL [R1+0x15bc], R2 ;  /* 0x0015bc0201007387 */ /* 0x0043e80000100800 */
[----:B------:R1:W-:Y:S02]  /*46570*/  STL [R1+0x15c0], R3 ;  /* 0x0015c00301007387 */ /* 0x0003e40000100800 */
[----:B-1----:R-:W-:Y:S05]  /*46580*/  CALL.REL.NOINC `($_ZN7cutlass13device_kernelIN5flash19enable_sm80_to_sm89INS1_16FlashAttnBwdSm80INS1_25CollectiveMainloopBwdSm80ILi2ELi2EN4cute5tupleIJNS5_1CILi128EEES8_NS7_ILi64EEEEEENS_6half_tEfNS_4arch4Sm80ELb0ELb0ELb1ELb0ELb0ELb0ELb0ELb0ELi2ELi4ELi4ELi4ELb0EEENS1_24CollectiveEpilogueBwdGQAISA_fSD_Li256ELb0ELb0EEENS1_19SingleTileSchedulerILb0ELb0ELb0ELi128EEEEEEEEEvNT_6ParamsE$_ZN4cute3eso3ESOILb0ELb0EJiiiNS_1CILi144EEENS2_ILi512EEEEEC2ERKiS7_S7_RKS3_RKS4_) ;  /* 0xfffbf76000007944 */ /* 0x002fea0003c3ffff */
[----:B-1----:R-:W2:Y:S04]  /*46590*/  LDL.64 R2, [R1+0x1580] ;  /* 0x0015800001027983 */ /* 0x002ea80000100a00 */
[----:B------:R-:W3:Y:S01]  /*465a0*/  LDL R16, [R1+0x1588] ;  /* 0x0015880001107983 */ /* 0x000ee20000100800 */
[----:B------:R-:W-:-:S03]  /*465b0*/  MOV R4, 0x465f0 ;  /* 0x000465f000047802 */ /* 0x000fc60000000f00 */
[----:B--2---:R1:W-:Y:S04]  /*465c0*/  STL.64 [R1+0x1590], R2 ;  /* 0x0015900201007387 */ /* 0x0043e80000100a00 */
[----:B---3--:R1:W-:Y:S02]  /*465d0*/  STL [R1+0x1598], R16 ;  /* 0x0015981001007387 */ /* 0x0083e40000100800 */
[----:B-1----:R-:W-:Y:S05]  /*465e0*/  CALL.REL.NOINC `($_ZN7cutlass13device_kernelIN5flash19enable_sm80_to_sm89INS1_16FlashAttnBwdSm80INS1_25CollectiveMainloopBwdSm80ILi2ELi2EN4cute5tupleIJNS5_1CILi128EEES8_NS7_ILi64EEEEEENS_6half_tEfNS_4arch4Sm80ELb0ELb0ELb1ELb0ELb0ELb0ELb0ELb0ELi2ELi4ELi4ELi4ELb0EEENS1_24CollectiveEpilogueBwdGQAISA_fSD_Li256ELb0ELb0EEENS1_19SingleTileSchedulerILb0ELb0ELb0ELi128EEEEEEEEEvNT_6ParamsE$_ZN4cute3eso3ESOILb1ELb0EJNS_1CILi8EEEiiiNS2_ILi144EEENS2_ILi512EEEEEC2ERKS3_RKiSA_SA_RKS4_RKS5_) ;  /* 0xfffc003000007944 */ /* 0x002fea0003c3ffff */
[----:B-1----:R-:W2:Y:S04]  /*465f0*/  LDL.64 R2, [R1+0x15b0] ;  /* 0x0015b00001027983 */ /* 0x002ea80000100a00 */
[----:B------:R-:W3:Y:S01]  /*46600*/  LDL R24, [R1+0x15b8] ;  /* 0x0015b80001187983 */ /* 0x000ee20000100800 */
[C---:B------:R-:W-:Y:S02]  /*46610*/  IADD3 R17, R10.reuse, 0x204, RZ ;  /* 0x000002040a117810 */ /* 0x040fe40007ffe0ff */
[----:B------:R-:W-:-:S02]  /*46620*/  IADD3 R16, R10, 0x208, RZ ;  /* 0x000002080a107810 */ /* 0x000fc40007ffe0ff */
[----:B------:R-:W-:Y:S01]  /*46630*/  MOV R4, 0x46670 ;  /* 0x0004667000047802 */ /* 0x000fe20000000f00 */
[----:B--2---:R1:W-:Y:S04]  /*46640*/  STL.64 [R1+0x1580], R2 ;  /* 0x0015800201007387 */ /* 0x0043e80000100a00 */
[----:B---3--:R1:W-:Y:S02]  /*46650*/  STL [R1+0x1588], R24 ;  /* 0x0015881801007387 */ /* 0x0083e40000100800 */
[----:B-1----:R-:W-:Y:S05]  /*46660*/  CALL.REL.NOINC `($_ZN7cutlass13device_kernelIN5flash19enable_sm80_to_sm89INS1_16FlashAttnBwdSm80INS1_25CollectiveMainloopBwdSm80ILi2ELi2EN4cute5tupleIJNS5_1CILi128EEES8_NS7_ILi64EEEEEENS_6half_tEfNS_4arch4Sm80ELb0ELb0ELb1ELb0ELb0ELb0ELb0ELb0ELi2ELi4ELi4ELi4ELb0EEENS1_24CollectiveEpilogueBwdGQAISA_fSD_Li256ELb0ELb0EEENS1_19SingleTileSchedulerILb0ELb0ELb0ELi128EEEEEEEEEvNT_6ParamsE$_ZN4cute3eso3ESOILb1ELb0EJNS_1CILi1EEEiiiNS2_ILi144EEENS2_ILi512EEEEEC2ERKS3_RKiSA_SA_RKS4_RKS5_) ;  /* 0xfffbfde000007944 */ /* 0x002fea0003c3ffff */
[----:B-1----:R1:W5:Y:S04]  /*46670*/  LDL R5, [R1+0x15b8] ;  /* 0x0015b80001057983 */ /* 0x0023680000100800 */
[----:B------:R1:W5:Y:S01]  /*46680*/  LDL.64 R2, [R1+0x15b0] ;  /* 0x0015b00001027983 */ /* 0x0003620000100a00 */
[----:B------:R-:W-:-:S03]  /*46690*/  MOV R16, 0x466b0 ;  /* 0x000466b000107802 */ /* 0x000fc60000000f00 */
[----:B-1---5:R-:W-:Y:S05]  /*466a0*/  CALL.REL.NOINC `($_ZN7cutlass13device_kernelIN5flash19enable_sm80_to_sm89INS1_16FlashAttnBwdSm80INS1_25CollectiveMainloopBwdSm80ILi2ELi2EN4cute5tupleIJNS5_1CILi128EEES8_NS7_ILi64EEEEEENS_6half_tEfNS_4arch4Sm80ELb0ELb0ELb1ELb0ELb0ELb0ELb0ELb0ELi2ELi4ELi4ELi4ELb0EEENS1_24CollectiveEpilogueBwdGQAISA_fSD_Li256ELb0ELb0EEENS1_19SingleTileSchedulerILb0ELb0ELb0ELi128EEEEEEEEEvNT_6ParamsE$_ZN4cute5tupleIJNS0_IJNS_1CILi16EEENS1_ILi2EEES3_S3_NS1_ILi4EEES3_EEENS0_IJNS1_ILi1EEEiiiNS1_ILi144EEENS1_ILi512EEEEEEEEC2ERKS5_RKS9_) ;  /* 0xfffc186000007944 */ /* 0x022fea0003c3ffff */
[----:B-1----:R-:W2:Y:S04]  /*466b0*/  LDL.64 R4, [R1+0x15b0] ;  /* 0x0015b00001047983 */ /* 0x002ea80000100a00 */
[----:B------:R-:W3:Y:S01]  /*466c0*/  LDL R3, [R1+0x15b8] ;  /* 0x0015b80001037983 */ /* 0x000ee20000100800 */
[----:B------:R-:W-:-:S03]  /*466d0*/  MOV R16, 0x46730 ;  /* 0x0004673000107802 */ /* 0x000fc60000000f00 */
[----:B------:R1:W-:Y:S01]  /*466e0*/  STL.U8 [R1+0x15c8], RZ ;  /* 0x0015c8ff01007387 */ /* 0x0003e20000100000 */
[----:B--2---:R-:W-:-:S03]  /*466f0*/  MOV R2, R5 ;  /* 0x0000000500027202 */ /* 0x004fc60000000f00 */
[----:B------:R1:W-:Y:S04]  /*46700*/  STL [R1+0x15cc], R4 ;  /* 0x0015cc0401007387 */ /* 0x0003e80000100800 */
[----:B---3--:R1:W-:Y:S02]  /*46710*/  STL.64 [R1+0x15d0], R2 ;  /* 0x0015d00201007387 */ /* 0x0083e40000100a00 */
[----:B-1----:R-:W-:Y:S05]  /*46720*/  CALL.REL.NOINC `($_ZN7cutlass13device_kernelIN5flash19enable_sm80_to_sm89INS1_16FlashAttnBwdSm80INS1_25CollectiveMainloopBwdSm80ILi2ELi2EN4cute5tupleIJNS5_1CILi128EEES8_NS7_ILi64EEEEEENS_6half_tEfNS_4arch4Sm80ELb0ELb0ELb1ELb0ELb0ELb0ELb0ELb0ELi2ELi4ELi4ELi4ELb0EEENS1_24CollectiveEpilogueBwdGQAISA_fSD_Li256ELb0ELb0EEENS1_19SingleTileSchedulerILb0ELb0ELb0ELi128EEEEEEEEEvNT_6ParamsE$_ZZN4cute6detail16composition_implINS_5tupleIJNS_1CILi16EEENS3_ILi2EEES5_S5_NS3_ILi4EEES5_EEENS2_IJNS3_ILi1EEEiiiNS3_ILi144EEENS3_ILi512EEEEEENS2_IJNS2_IJS5_S5_EEES6_NS3_ILi8EEEEEENS2_IJNS2_IJNS3_ILi64EEESA_EEES4_NS3_ILi1024EEEEEEEEDaRKT_RKT0_RKT1_RKT2_ENKUlRKT_RKT0_E_clISC_SG_EEDaSX_S10_) ;  /* 0xfffc241000007944 */ /* 0x002fea0003c3ffff */
[----:B------:R-:W-:Y:S02]  /*46730*/  MOV R16, 0x46750 ;  /* 0x0004675000107802 */ /* 0x000fe40000000f00 */
[----:B-----5:R-:W-:Y:S05]  /*46740*/  CALL.REL.NOINC `($_ZN7cutlass13device_kernelIN5flash19enable_sm80_to_sm89INS1_16FlashAttnBwdSm80INS1_25CollectiveMainloopBwdSm80ILi2ELi2EN4cute5tupleIJNS5_1CILi128EEES8_NS7_ILi64EEEEEENS_6half_tEfNS_4arch4Sm80ELb0ELb0ELb1ELb0ELb0ELb0ELb0ELb0ELi2ELi4ELi4ELi4ELb0EEENS1_24CollectiveEpilogueBwdGQAISA_fSD_Li256ELb0ELb0EEENS1_19SingleTileSchedulerILb0ELb0ELb0ELi128EEEEEEEEEvNT_6ParamsE$_ZZN4cute6detail16composition_implINS_5tupleIJNS_1CILi16EEENS3_ILi2EEES5_S5_NS3_ILi4EEES5_EEENS2_IJNS3_ILi1EEEiiiNS3_ILi144EEENS3_ILi512EEEEEENS2_IJNS2_IJS5_S5_EEES6_NS3_ILi8EEEEEENS2_IJNS2_IJNS3_ILi64EEESA_EEES4_NS3_ILi1024EEEEEEEEDaRKT_RKT0_RKT1_RKT2_ENKUlRKT_RKT0_E_clIS6_S4_EEDaSX_S10_) ;  /* 0xfffc23a000007944 */ /* 0x020fea0003c3ffff */
[----:B-----5:R2:W-:Y:S01]  /*46750*/  STL.64 [R1+0x1580], R2 ;  /* 0x0015800201007387 */ /* 0x0205e20000100a00 */
[----:B------:R-:W-:Y:S02]  /*46760*/  MOV R16, R4 ;  /* 0x0000000400107202 */ /* 0x000fe40000000f00 */
[----:B------:R-:W-:Y:S02]  /*46770*/  MOV R4, 0x46790 ;  /* 0x0004679000047802 */ /* 0x000fe40000000f00 */
[----:B-12---:R-:W-:Y:S05]  /*46780*/  CALL.REL.NOINC `($_ZN7cutlass13device_kernelIN5flash19enable_sm80_to_sm89INS1_16FlashAttnBwdSm80INS1_25CollectiveMainloopBwdSm80ILi2ELi2EN4cute5tupleIJNS5_1CILi128EEES8_NS7_ILi64EEEEEENS_6half_tEfNS_4arch4Sm80ELb0ELb0ELb1ELb0ELb0ELb0ELb0ELb0ELi2ELi4ELi4ELi4ELb0EEENS1_24CollectiveEpilogueBwdGQAISA_fSD_Li256ELb0ELb0EEENS1_19SingleTileSchedulerILb0ELb0ELb0ELi128EEEEEEEEEvNT_6ParamsE$_ZN4cute3eso3ESOILb0ELb0EJNS_5tupleIJiNS_1CILi512EEEEEENS2_IJiiEEENS3_ILi1024EEEEEC2ERKS5_RKS6_RKS7_) ;  /* 0xfffbe9c000007944 */ /* 0x006fea0003c3ffff */
[----:B------:R2:W5:Y:S04]  /*46790*/  LDL R5, [R1+0x1598] ;  /* 0x0015980001057983 */ /* 0x0005680000100800 */
[----:B-1----:R2:W5:Y:S01]  /*467a0*/  LDL.64 R2, [R1+0x1590] ;  /* 0x0015900001027983 */ /* 0x0025620000100a00 */
[----:B------:R-:W-:-:S03]  /*467b0*/  MOV R16, 0x467d0 ;  /* 0x000467d000107802 */ /* 0x000fc60000000f00 */
[----:B--2--5:R-:W-:Y:S05]  /*467c0*/  CALL.REL.NOINC `($_ZN7cutlass13device_kernelIN5flash19enable_sm80_to_sm89INS1_16FlashAttnBwdSm80INS1_25CollectiveMainloopBwdSm80ILi2ELi2EN4cute5tupleIJNS5_1CILi128EEES8_NS7_ILi64EEEEEENS_6half_tEfNS_4arch4Sm80ELb0ELb0ELb1ELb0ELb0ELb0ELb0ELb0ELi2ELi4ELi4ELi4ELb0EEENS1_24CollectiveEpilogueBwdGQAISA_fSD_Li256ELb0ELb0EEENS1_19SingleTileSchedulerILb0ELb0ELb0ELi128EEEEEEEEEvNT_6ParamsE$_ZN4cute5tupleIJNS0_IJNS0_IJNS_1CILi2EEES2_EEES3_NS1_ILi8EEEEEENS0_IJNS0_IJiNS1_ILi512EEEEEENS0_IJiiEEENS1_ILi1024EEEEEEEEC2ERKS5_RKSA_) ;  /* 0xfffc14d000007944 */ /* 0x024fea0003c3ffff */
[----:B-1----:R1:W5:Y:S04]  /*467d0*/  LDL R4, [R1+0x1598] ;  /* 0x0015980001047983 */ /* 0x0023680000100800 */
[----:B------:R1:W5:Y:S01]  /*467e0*/  LDL.64 R2, [R1+0x1590] ;  /* 0x0015900001027983 */ /* 0x0003620000100a00 */
[----:B------:R-:W-:-:S04]  /*467f0*/  LOP3.LUT R6, R6, 0x180, RZ, 0xc0, !PT ;  /* 0x0000018006067812 */ /* 0x000fc800078ec0ff */
[----:B------:R-:W-:-:S04]  /*46800*/  LEA.HI R6, R6, R25, RZ, 0x1d ;  /* 0x0000001906067211 */ /* 0x000fc800078fe8ff */
[----:B------:R-:W-:Y:S02]  /*46810*/  LEA.HI.SX32 R16, R7, R6, 0x1e ;  /* 0x0000000607107211 */ /* 0x000fe400078ff2ff */
[----:B------:R-:W-:-:S03]  /*46820*/  MOV R6, 0x46850 ;  /* 0x0004685000067802 */ /* 0x000fc60000000f00 */
[----:B------:R1:W-:Y:S04]  /*46830*/  STL [R1+0x15d8], R16 ;  /* 0x0015d81001007387 */ /* 0x0003e80000100800 */
        /* <DEDUP_REMOVED lines=8> */
[----:B------:R-:W-:-:S03]  /*468c0*/  MOV R16, 0x468f0 ;  /* 0x000468f000107802 */ /* 0x000fc60000000f00 */
        /* <DEDUP_REMOVED lines=31> */
[----:B-1---5:R-:W-:Y:S05]  /*46ac0*/  CALL.REL.NOINC `($_ZN7cutlass13device_kernelIN5flash19enable_sm80_to_sm89INS1_16FlashAttnBwdSm80INS1_25CollectiveMainloopBwdSm80ILi2ELi2EN4cute5tupleIJNS5_1CILi128EEES8_NS7_ILi64EEEEEENS_6half_tEfNS_4arch4Sm80ELb0ELb0ELb1ELb0ELb0ELb0ELb0ELb0ELi2ELi4ELi4ELi4ELb0EEENS1_24CollectiveEpilogueBwdGQAISA_fSD_Li256ELb0ELb0EEENS1_19SingleTileSchedulerILb0ELb0ELb0ELi128EEEEEEEEEvNT_6ParamsE$_ZN4cute3eso3ESOILb1ELb0EJNS_6LayoutINS_5tupleIJNS3_IJNS_1CILi8EEENS4_ILi1EEEEEENS4_ILi2EEENS3_IJNS4_ILi4EEES8_EEEEEENS3_IJNS3_IJS6_NS4_ILi0EEEEEES5_NS3_IJNS4_ILi32EEENS4_ILi16EEEEEEEEEEENS_10ViewEngineIPN7cutlass6half_tEEEEEC2ERKSI_RKSN_) ;  /* 0xfffc0d0000007944 */ /* 0x022fea0003c3ffff */
[----:B------:R2:W5:Y:S01]  /*46ad0*/  LDL.64 R92, [R1+0x1580] ;  /* 0x00158000015c7983 */ /* 0x0005620000100a00 */
[----:B------:R-:W-:-:S02]  /*46ae0*/  MOV R7, R8 ;  /* 0x0000000800077202 */ /* 0x000fc40000000f00 */
[----:B------:R-:W-:Y:S02]  /*46af0*/  MOV R4, 0x46b10 ;  /* 0x00046b1000047802 */ /* 0x000fe40000000f00 */
[----:B-12--5:R-:W-:Y:S05]  /*46b00*/  CALL.REL.NOINC `($_ZN7cutlass13device_kernelIN5flash19enable_sm80_to_sm89INS1_16FlashAttnBwdSm80INS1_25CollectiveMainloopBwdSm80ILi2ELi2EN4cute5tupleIJNS5_1CILi128EEES8_NS7_ILi64EEEEEENS_6half_tEfNS_4arch4Sm80ELb0ELb0ELb1ELb0ELb0ELb0ELb0ELb0ELi2ELi4ELi4ELi4ELb0EEENS1_24CollectiveEpilogueBwdGQAISA_fSD_Li256ELb0ELb0EEENS1_19SingleTileSchedulerILb0ELb0ELb0ELi128EEEEEEEEEvNT_6ParamsE$_ZN4cute3eso3ESOILb1ELb0EJNS_6LayoutINS_5tupleIJNS3_IJNS3_IJNS_1CILi4EEENS4_ILi2EEEEEENS4_ILi1EEEEEES6_NS4_ILi8EEEEEENS3_IJNS3_IJNS3_IJS8_NS4_ILi32EEEEEENS4_ILi0EEEEEENS4_ILi64EEES5_EEEEENS_10ViewEngineIPN7cutlass6half_tEEEEEC2ERKSI_RKSN_) ;  /* 0xfffbfeb000007944 */ /* 0x026fea0003c3ffff */
[----:B------:R2:W5:Y:S04]  /*46b10*/  LDL.64 R90, [R1+0x1580] ;  /* 0x00158000015a7983 */ /* 0x0005680000100a00 */
[----:B-1----:R2:W5:Y:S01]  /*46b20*/  LD.E.64 R2, [R96.64+0x8] ;  /* 0x0000080860027980 */ /* 0x002562000c101b00 */
[----:B------:R-:W-:Y:S02]  /*46b30*/  MOV R38, R85 ;  /* 0x0000005500267202 */ /* 0x000fe40000000f00 */
[----:B------:R-:W-:Y:S02]  /*46b40*/  MOV R46, 0x46b60 ;  /* 0x00046b60002e7802 */ /* 0x000fe40000000f00 */
[----:B--2--5:R-:W-:Y:S05]  /*46b50*/  CALL.REL.NOINC `($_ZN7cutlass13device_kernelIN5flash19enable_sm80_to_sm89INS1_16FlashAttnBwdSm80INS1_25CollectiveMainloopBwdSm80ILi2ELi2EN4cute5tupleIJNS5_1CILi128EEES8_NS7_ILi64EEEEEENS_6half_tEfNS_4arch4Sm80ELb0ELb0ELb1ELb0ELb0ELb0ELb0ELb0ELi2ELi4ELi4ELi4ELb0EEENS1_24CollectiveEpilogueBwdGQAISA_fSD_Li256ELb0ELb0EEENS1_19SingleTileSchedulerILb0ELb0ELb0ELi128EEEEEEEEEvNT_6ParamsE$_ZN4cute8smem_ptrIPN7cutlass6half_tEECI1NS_12iter_adaptorIS3_S4_EEES3_) ;  /* 0xfffc15e000007944 */ /* 0x024fea0003c3ffff */
[----:B-1----:R1:W5:Y:S01]  /*46b60*/  LDL.64 R2, [R1+0x1580] ;  /* 0x0015800001027983 */ /* 0x0023620000100a00 */
[----:B------:R-:W-:-:S03]  /*46b70*/  MOV R38, 0x46b90 ;  /* 0x00046b9000267802 */ /* 0x000fc60000000f00 */
[----:B-1---5:R-:W-:Y:S05]  /*46b80*/  CALL.REL.NOINC `($_ZN7cutlass13device_kernelIN5flash19enable_sm80_to_sm89INS1_16FlashAttnBwdSm80INS1_25CollectiveMainloopBwdSm80ILi2ELi2EN4cute5tupleIJNS5_1CILi128EEES8_NS7_ILi64EEEEEENS_6half_tEfNS_4arch4Sm80ELb0ELb0ELb1ELb0ELb0ELb0ELb0ELb0ELi2ELi4ELi4ELi4ELb0EEENS1_24CollectiveEpilogueBwdGQAISA_fSD_Li256ELb0ELb0EEENS1_19SingleTileSchedulerILb0ELb0ELb0ELi128EEEEEEEEEvNT_6ParamsE$_ZN4cute3eso3ESOILb1ELb0EJNS_6LayoutINS_5tupleIJNS3_IJNS_1CILi8EEENS4_ILi1EEEEEENS4_ILi2EEEEEENS3_IJNS3_IJS6_NS4_ILi0EEEEEENS4_ILi4096EEEEEEEENS_10ViewEngineINS_8smem_ptrIPN7cutlass6half_tEEEEEEEC2ERKSE_RKSL_) ;  /* 0xfffc0a3000007944 */ /* 0x022fea0003c3ffff */
[----:B-1----:R1:W5:Y:S01]  /*46b90*/  LDL.64 R36, [R1+0x1580] ;  /* 0x0015800001247983 */ /* 0x0023620000100a00 */
[----:B------:R-:W-:Y:S01]  /*46ba0*/  IMAD.MOV.U32 R38, RZ, RZ, R92 ;  /* 0x000000ffff267224 */ /* 0x000fe200078e005c */
[----:B------:R-:W-:-:S02]  /*46bb0*/  MOV R39, R93 ;  /* 0x0000005d00277202 */ /* 0x000fc40000000f00 */
[----:B------:R-:W-:Y:S02]  /*46bc0*/  MOV R48, 0x46be0 ;  /* 0x00046be000307802 */ /* 0x000fe40000000f00 */
[----:B-1---5:R-:W-:Y:S05]  /*46bd0*/  CALL.REL.NOINC `($_ZN7cutlass13device_kernelIN5flash19enable_sm80_to_sm89INS1_16FlashAttnBwdSm80INS1_25CollectiveMainloopBwdSm80ILi2ELi2EN4cute5tupleIJNS5_1CILi128EEES8_NS7_ILi64EEEEEENS_6half_tEfNS_4arch4Sm80ELb0ELb0ELb1ELb0ELb0ELb0ELb0ELb0ELi2ELi4ELi4ELi4ELb0EEENS1_24CollectiveEpilogueBwdGQAISA_fSD_Li256ELb0ELb0EEENS1_19SingleTileSchedulerILb0ELb0ELb0ELi128EEEEEEEEEvNT_6ParamsE$_ZN4cute3eso3ESOILb1ELb0EJNS_6LayoutINS_5tupleIJNS3_IJNS_1CILi8EEENS4_ILi1EEEEEENS4_ILi2EEEEEENS3_IJNS3_IJS6_NS4_ILi0EEEEEES5_EEEEENS_10ViewEngineIPN7cutlass6half_tEEEEEC2ERKSD_RKSI_) ;  /* 0xfffc0b7000007944 */ /* 0x022fea0003c3ffff */
[----:B------:R2:W5:Y:S01]  /*46be0*/  LDL.64 R2, [R1+0x1580] ;  /* 0x0015800001027983 */ /* 0x0005620000100a00 */
[----:B-1----:R-:W-:-:S03]  /*46bf0*/  MOV R46, 0x46c10 ;  /* 0x00046c10002e7802 */ /* 0x002fc60000000f00 */
[----:B--2--5:R-:W-:Y:S05]  /*46c00*/  CALL.REL.NOINC `($_ZN7cutlass13device_kernelIN5flash19enable_sm80_to_sm89INS1_16FlashAttnBwdSm80INS1_25CollectiveMainloopBwdSm80ILi2ELi2EN4cute5tupleIJNS5_1CILi128EEES8_NS7_ILi64EEEEEENS_6half_tEfNS_4arch4Sm80ELb0ELb0ELb1ELb0ELb0ELb0ELb0ELb0ELi2ELi4ELi4ELi4ELb0EEENS1_24CollectiveEpilogueBwdGQAISA_fSD_Li256ELb0ELb0EEENS1_19SingleTileSchedulerILb0ELb0ELb0ELi128EEEEEEEEEvNT_6ParamsE$_ZN4cute3eso3ESOILb1ELb0EJNS_6LayoutINS_5tupleIJNS3_IJNS_1CILi8EEENS4_ILi1EEEEEENS3_IJNS4_ILi2EEEEEEEEENS3_IJNS3_IJS6_NS4_ILi0EEEEEENS3_IJNS4_ILi4096EEEEEEEEEEENS_10ViewEngineINS_8smem_ptrIPN7cutlass6half_tEEEEEEEC2ERKSG_RKSN_) ;  /* 0xfffc07b000007944 */ /* 0x024fea0003c3ffff */
[----:B-1----:R1:W5:Y:S01]  /*46c10*/  LDL.64 R36, [R1+0x1580] ;  /* 0x0015800001247983 */ /* 0x0023620000100a00 */
[----:B------:R-:W-:-:S03]  /*46c20*/  MOV R46, 0x46c40 ;  /* 0x00046c40002e7802 */ /* 0x000fc60000000f00 */
[----:B-1---5:R-:W-:Y:S05]  /*46c30*/  CALL.REL.NOINC `($_ZN7cutlass13device_kernelIN5flash19enable_sm80_to_sm89INS1_16FlashAttnBwdSm80INS1_25CollectiveMainloopBwdSm80ILi2ELi2EN4cute5tupleIJNS5_1CILi128EEES8_NS7_ILi64EEEEEENS_6half_tEfNS_4arch4Sm80ELb0ELb0ELb1ELb0ELb0ELb0ELb0ELb0ELi2ELi4ELi4ELi4ELb0EEENS1_24CollectiveEpilogueBwdGQAISA_fSD_Li256ELb0ELb0EEENS1_19SingleTileSchedulerILb0ELb0ELb0ELi128EEEEEEEEEvNT_6ParamsE$_ZN4cute3eso3ESOILb1ELb0EJNS_6LayoutINS_5tupleIJNS3_IJNS_1CILi8EEENS4_ILi1EEEEEENS3_IJNS4_ILi2EEEEEEEEENS3_IJNS3_IJS6_NS4_ILi0EEEEEENS3_IJS5_EEEEEEEENS_10ViewEngineIPN7cutlass6half_tEEEEEC2ERKSF_RKSK_) ;  /* 0xfffc088000007944 */ /* 0x022fea0003c3ffff */
[----:B-1----:R1:W5:Y:S01]  /*46c40*/  LDL.64 R2, [R1+0x1580] ;  /* 0x0015800001027983 */ /* 0x0023620000100a00 */
[----:B------:R-:W-:-:S03]  /*46c50*/  MOV R46, 0x46c70 ;  /* 0x00046c70002e7802 */ /* 0x000fc60000000f00 */
[----:B-1---5:R-:W-:Y:S05]  /*46c60*/  CALL.REL.NOINC `($_ZN7cutlass13device_kernelIN5flash19enable_sm80_to_sm89INS1_16FlashAttnBwdSm80INS1_25CollectiveMainloopBwdSm80ILi2ELi2EN4cute5tupleIJNS5_1CILi128EEES8_NS7_ILi64EEEEEENS_6half_tEfNS_4arch4Sm80ELb0ELb0ELb1ELb0ELb0ELb0ELb0ELb0ELi2ELi4ELi4ELi4ELb0EEENS1_24CollectiveEpilogueBwdGQAISA_fSD_Li256ELb0ELb0EEENS1_19SingleTileSchedulerILb0ELb0ELb0ELi128EEEEEEEEEvNT_6ParamsE$_ZN4cute3eso3ESOILb1ELb0EJNS_6LayoutINS_5tupleIJNS3_IJNS3_IJNS_1CILi8EEENS4_ILi1EEEEEES6_EEENS3_IJNS3_IJS6_S6_EEENS4_ILi2EEEEEEEEENS3_IJNS3_IJNS3_IJS6_NS4_ILi0EEEEEESD_EEENS3_IJNS3_IJSD_SD_EEES5_EEEEEEEENS_10ViewEngineIPN7cutlass6half_tEEEEEC2ERKSJ_RKSO_) ;  /* 0xfffbfe6000007944 */ /* 0x022fea0003c3ffff */
[----:B-1----:R1:W5:Y:S01]  /*46c70*/  LDL.64 R38, [R1+0x1580] ;  /* 0x0015800001267983 */ /* 0x0023620000100a00 */
[----:B------:R-:W-:-:S03]  /*46c80*/  MOV R46, 0x46ca0 ;  /* 0x00046ca0002e7802 */ /* 0x000fc60000000f00 */
[----:B-1---5:R-:W-:Y:S05]  /*46c90*/  CALL.REL.NOINC `($_ZN7cutlass13device_kernelIN5flash19enable_sm80_to_sm89INS1_16FlashAttnBwdSm80INS1_25CollectiveMainloopBwdSm80ILi2ELi2EN4cute5tupleIJNS5_1CILi128EEES8_NS7_ILi64EEEEEENS_6half_tEfNS_4arch4Sm80ELb0ELb0ELb1ELb0ELb0ELb0ELb0ELb0ELi2ELi4ELi4ELi4ELb0EEENS1_24CollectiveEpilogueBwdGQAISA_fSD_Li256ELb0ELb0EEENS1_19SingleTileSchedulerILb0ELb0ELb0ELi128EEEEEEEEEvNT_6ParamsE$_ZN4cute3eso3ESOILb1ELb0EJNS_6LayoutINS_5tupleIJNS3_IJNS3_IJNS_1CILi8EEENS4_ILi1EEEEEES6_EEENS3_IJNS3_IJS6_S6_EEENS4_ILi2EEEEEEEEENS3_IJNS3_IJNS3_IJS6_NS4_ILi0EEEEEESD_EEENS3_IJNS3_IJSD_SD_EEENS4_ILi4096EEEEEEEEEEENS_10ViewEngineINS_8smem_ptrIPN7cutlass6half_tEEEEEEEC2ERKSK_RKSR_) ;  /* 0xfffbfd7000007944 */ /* 0x022fea0003c3ffff */
[----:B-1----:R1:W5:Y:S01]  /*46ca0*/  LDL.64 R2, [R1+0x1580] ;  /* 0x0015800001027983 */ /* 0x0023620000100a00 */
[----:B------:R-:W-:-:S03]  /*46cb0*/  MOV R48, 0x46cd0 ;  /* 0x00046cd000307802 */ /* 0x000fc60000000f00 */
[----:B-1---5:R-:W-:Y:S05]  /*46cc0*/  CALL.REL.NOINC `($_ZN7cutlass13device_kernelIN5flash19enable_sm80_to_sm89INS1_16FlashAttnBwdSm80INS1_25CollectiveMainloopBwdSm80ILi2ELi2EN4cute5tupleIJNS5_1CILi128EEES8_NS7_ILi64EEEEEENS_6half_tEfNS_4arch4Sm80ELb0ELb0ELb1ELb0ELb0ELb0ELb0ELb0ELi2ELi4ELi4ELi4ELb0EEENS1_24CollectiveEpilogueBwdGQAISA_fSD_Li256ELb0ELb0EEENS1_19SingleTileSchedulerILb0ELb0ELb0ELi128EEEEEEEEEvNT_6ParamsE$_ZN4cute3eso3ESOILb1ELb0EJNS_6LayoutINS_5tupleIJNS3_IJNS_1CILi8EEENS4_ILi1EEEEEENS4_ILi2EEEEEENS3_IJNS3_IJS6_NS4_ILi0EEEEEES5_EEEEENS_10ViewEngineIPN7cutlass6half_tEEEEEC2ERKSD_RKSI_) ;  /* 0xfffc0a8000007944 */ /* 0x022fea0003c3ffff */
[----:B------:R2:W5:Y:S01]  /*46cd0*/  LDL.64 R8, [R1+0x1580] ;  /* 0x0015800001087983 */ /* 0x0005620000100a00 */
[----:B-1----:R-:W-:Y:S02]  /*46ce0*/  MOV R38, R85 ;  /* 0x0000005500267202 */ /* 0x002fe40000000f00 */
[----:B------:R-:W-:Y:S02]  /*46cf0*/  MOV R46, 0x46d10 ;  /* 0x00046d10002e7802 */ /* 0x000fe40000000f00 */
[----:B--2--5:R-:W-:Y:S05]  /*46d00*/  CALL.REL.NOINC `($_ZN7cutlass13device_kernelIN5flash19enable_sm80_to_sm89INS1_16FlashAttnBwdSm80INS1_25CollectiveMainloopBwdSm80ILi2ELi2EN4cute5tupleIJNS5_1CILi128EEES8_NS7_ILi64EEEEEENS_6half_tEfNS_4arch4Sm80ELb0ELb0ELb1ELb0ELb0ELb0ELb0ELb0ELi2ELi4ELi4ELi4ELb0EEENS1_24CollectiveEpilogueBwdGQAISA_fSD_Li256ELb0ELb0EEENS1_19SingleTileSchedulerILb0ELb0ELb0ELi128EEEEEEEEEvNT_6ParamsE$_ZN4cute8smem_ptrIPN7cutlass6half_tEECI1NS_12iter_adaptorIS3_S4_EEES3_) ;  /* 0xfffc143000007944 */ /* 0x024fea0003c3ffff */
[----:B-1----:R1:W5:Y:S01]  /*46d10*/  LDL.64 R2, [R1+0x1580] ;  /* 0x0015800001027983 */ /* 0x0023620000100a00 */
[----:B------:R-:W-:-:S03]  /*46d20*/  MOV R38, 0x46d40 ;  /* 0x00046d4000267802 */ /* 0x000fc60000000f00 */
[----:B-1---5:R-:W-:Y:S05]  /*46d30*/  CALL.REL.NOINC `($_ZN7cutlass13device_kernelIN5flash19enable_sm80_to_sm89INS1_16FlashAttnBwdSm80INS1_25CollectiveMainloopBwdSm80ILi2ELi2EN4cute5tupleIJNS5_1CILi128EEES8_NS7_ILi64EEEEEENS_6half_tEfNS_4arch4Sm80ELb0ELb0ELb1ELb0ELb0ELb0ELb0ELb0ELi2ELi4ELi4ELi4ELb0EEENS1_24CollectiveEpilogueBwdGQAISA_fSD_Li256ELb0ELb0EEENS1_19SingleTileSchedulerILb0ELb0ELb0ELi128EEEEEEEEEvNT_6ParamsE$_ZN4cute3eso3ESOILb1ELb0EJNS_6LayoutINS_5tupleIJNS3_IJNS_1CILi8EEENS4_ILi1EEEEEENS4_ILi2EEEEEENS3_IJNS3_IJS6_NS4_ILi0EEEEEENS4_ILi4096EEEEEEEENS_10ViewEngineINS_8smem_ptrIPN7cutlass6half_tEEEEEEEC2ERKSE_RKSL_) ;  /* 0xfffc088000007944 */ /* 0x022fea0003c3ffff */
[----:B------:R2:W5:Y:S01]  /*46d40*/  LDL.64 R10, [R1+0x1580] ;  /* 0x00158000010a7983 */ /* 0x0005620000100a00 */
[----:B------:R-:W-:-:S02]  /*46d50*/  MOV R47, RZ ;  /* 0x000000ff002f7202 */ /* 0x000fc40000000f00 */
[----:B------:R-:W-:Y:S02]  /*46d60*/  MOV R46, 0x46d80 ;  /* 0x00046d80002e7802 */ /* 0x000fe40000000f00 */
[----:B-12--5:R-:W-:Y:S05]  /*46d70*/  CALL.REL.NOINC `($_ZN7cutlass13device_kernelIN5flash19enable_sm80_to_sm89INS1_16FlashAttnBwdSm80INS1_25CollectiveMainloopBwdSm80ILi2ELi2EN4cute5tupleIJNS5_1CILi128EEES8_NS7_ILi64EEEEEENS_6half_tEfNS_4arch4Sm80ELb0ELb0ELb1ELb0ELb0ELb0ELb0ELb0ELi2ELi4ELi4ELi4ELb0EEENS1_24CollectiveEpilogueBwdGQAISA_fSD_Li256ELb0ELb0EEENS1_19SingleTileSchedulerILb0ELb0ELb0ELi128EEEEEEEEEvNT_6ParamsE$_ZN4cute3eso3ESOILb1ELb0EJNS_10UnderscoreEiEEC2ERKS2_RKi) ;  /* 0xfffbf31000007944 */ /* 0x026fea0003c3ffff */
[----:B------:R-:W2:Y:S01]  /*46d80*/  LDL R37, [R1+0x1580] ;  /* 0x0015800001257983 */ /* 0x000ea20000100800 */
        /* <DEDUP_REMOVED lines=9> */
[----:B------:R-:W-:-:S03]  /*46e20*/  MOV R38, 0x46e40 ;  /* 0x00046e4000267802 */ /* 0x000fc60000000f00 */
[----:B-1---5:R-:W-:Y:S05]  /*46e30*/  CALL.REL.NOINC `($_ZN7cutlass13device_kernelIN5flash19enable_sm80_to_sm89INS1_16FlashAttnBwdSm80INS1_25CollectiveMainloopBwdSm80ILi2ELi2EN4cute5tupleIJNS5_1CILi128EEES8_NS7_ILi64EEEEEENS_6half_tEfNS_4arch4Sm80ELb0ELb0ELb1ELb0ELb0ELb0ELb0ELb0ELi2ELi4ELi4ELi4ELb0EEENS1_24CollectiveEpilogueBwdGQAISA_fSD_Li256ELb0ELb0EEENS1_19SingleTileSchedulerILb0ELb0ELb0ELi128EEEEEEEEEvNT_6ParamsE$_ZN4cute3eso3ESOILb1ELb0EJNS_6LayoutINS_5tupleIJNS3_IJNS_1CILi8EEENS4_ILi1EEEEEEEEENS3_IJNS3_IJS6_NS4_ILi0EEEEEEEEEEENS_10ViewEngineINS_8smem_ptrIPN7cutlass6half_tEEEEEEEC2ERKSC_RKSJ_) ;  /* 0xfffc04b000007944 */ /* 0x022fea0003c3ffff */
[----:B-1----:R1:W5:Y:S01]  /*46e40*/  LDL.64 R2, [R1+0x1580] ;  /* 0x0015800001027983 */ /* 0x0023620000100a00 */
[----:B------:R-:W-:Y:S02]  /*46e50*/  MOV R47, RZ ;  /* 0x000000ff002f7202 */ /* 0x000fe40000000f00 */
[----:B------:R-:W-:-:S02]  /*46e60*/  MOV R46, 0x46e80 ;  /* 0x00046e80002e7802 */ /* 0x000fc40000000f00 */
[----:B-1---5:R-:W-:Y:S05]  /*46e70*/  CALL.REL.NOINC `($_ZN7cutlass13device_kernelIN5flash19enable_sm80_to_sm89INS1_16FlashAttnBwdSm80INS1_25CollectiveMainloopBwdSm80ILi2ELi2EN4cute5tupleIJNS5_1CILi128EEES8_NS7_ILi64EEEEEENS_6half_tEfNS_4arch4Sm80ELb0ELb0ELb1ELb0ELb0ELb0ELb0ELb0ELi2ELi4ELi4ELi4ELb0EEENS1_24CollectiveEpilogueBwdGQAISA_fSD_Li256ELb0ELb0EEENS1_19SingleTileSchedulerILb0ELb0ELb0ELi128EEEEEEEEEvNT_6ParamsE$_ZN4cute3eso3ESOILb1ELb0EJNS_10UnderscoreEiEEC2ERKS2_RKi) ;  /* 0xfffbf21000007944 */ /* 0x022fea0003c3ffff */
[----:B------:R-:W2:Y:S01]  /*46e80*/  LDL R37, [R1+0x1580] ;  /* 0x0015800001257983 */ /* 0x000ea20000100800 */
[----:B------:R-:W-:-:S02]  /*46e90*/  MOV R38, 0x46ec0 ;  /* 0x00046ec000267802 */ /* 0x000fc40000000f00 */
[----:B--2---:R-:W-:Y:S02]  /*46ea0*/  SHF.L.U32 R37, R37, 0x3, RZ ;  /* 0x0000000325257819 */ /* 0x004fe400000006ff */
[----:B-1----:R-:W-:Y:S05]  /*46eb0*/  CALL.REL.NOINC `($_ZN7cutlass13device_kernelIN5flash19enable_sm80_to_sm89INS1_16FlashAttnBwdSm80INS1_25CollectiveMainloopBwdSm80ILi2ELi2EN4cute5tupleIJNS5_1CILi128EEES8_NS7_ILi64EEEEEENS_6half_tEfNS_4arch4Sm80ELb0ELb0ELb1ELb0ELb0ELb0ELb0ELb0ELi2ELi4ELi4ELi4ELb0EEENS1_24CollectiveEpilogueBwdGQAISA_fSD_Li256ELb0ELb0EEENS1_19SingleTileSchedulerILb0ELb0ELb0ELi128EEEEEEEEEvNT_6ParamsE$_ZN4cute3eso3ESOILb1ELb0EJNS_6LayoutINS_5tupleIJNS3_IJNS_1CILi8EEENS4_ILi1EEEEEEEEENS3_IJNS3_IJS6_NS4_ILi0EEEEEEEEEEEiEEC2ERKSC_RKi) ;  /* 0xfffc04c000007944 */ /* 0x002fea0003c3ffff */
[----:B------:R-:W2:Y:S01]  /*46ec0*/  LDL R5, [R1+0x1580] ;  /* 0x0015800001057983 */ /* 0x000ea20000100800 */
        /* <DEDUP_REMOVED lines=9> */
[----:B------:R-:W-:-:S03]  /*46f60*/  MOV R46, 0x46f80 ;  /* 0x00046f80002e7802 */ /* 0x000fc60000000f00 */
[----:B-1---5:R-:W-:Y:S05]  /*46f70*/  CALL.REL.NOINC `($_ZN7cutlass13device_kernelIN5flash19enable_sm80_to_sm89INS1_16FlashAttnBwdSm80INS1_25CollectiveMainloopBwdSm80ILi2ELi2EN4cute5tupleIJNS5_1CILi128EEES8_NS7_ILi64EEEEEENS_6half_tEfNS_4arch4Sm80ELb0ELb0ELb1ELb0ELb0ELb0ELb0ELb0ELi2ELi4ELi4ELi4ELb0EEENS1_24CollectiveEpilogueBwdGQAISA_fSD_Li256ELb0ELb0EEENS1_19SingleTileSchedulerILb0ELb0ELb0ELi128EEEEEEEEEvNT_6ParamsE$_ZN4cute8smem_ptrIPN7cutlass9uint128_tEECI1NS_12iter_adaptorIS3_S4_EEES3_) ;  /* 0xfffc120000007944 */ /* 0x022fea0003c3ffff */
[----:B-1----:R1:W5:Y:S01]  /*46f80*/  LDL.64 R2, [R1+0x1580] ;  /* 0x0015800001027983 */ /* 0x0023620000100a00 */
[----:B------:R-:W-:-:S03]  /*46f90*/  MOV R46, 0x46fb0 ;  /* 0x00046fb0002e7802 */ /* 0x000fc60000000f00 */
[----:B-1---5:R-:W-:Y:S05]  /*46fa0*/  CALL.REL.NOINC `($_ZN7cutlass13device_kernelIN5flash19enable_sm80_to_sm89INS1_16FlashAttnBwdSm80INS1_25CollectiveMainloopBwdSm80ILi2ELi2EN4cute5tupleIJNS5_1CILi128EEES8_NS7_ILi64EEEEEENS_6half_tEfNS_4arch4Sm80ELb0ELb0ELb1ELb0ELb0ELb0ELb0ELb0ELi2ELi4ELi4ELi4ELb0EEENS1_24CollectiveEpilogueBwdGQAISA_fSD_Li256ELb0ELb0EEENS1_19SingleTileSchedulerILb0ELb0ELb0ELi128EEEEEEEEEvNT_6ParamsE$_ZN4cute3eso3ESOILb1ELb0EJNS_6LayoutINS_5tupleIJNS3_IJNS_1CILi1EEES5_EEEEEENS3_IJNS3_IJS5_NS4_ILi0EEEEEEEEEEENS_10ViewEngineINS_8smem_ptrIPN7cutlass9uint128_tEEEEEEEC2ERKSB_RKSI_) ;  /* 0xfffbfdf000007944 */ /* 0x022fea0003c3ffff */
[----:B------:R2:W5:Y:S01]  /*46fb0*/  LDL R4, [R1+0x1580] ;  /* 0x0015800001047983 */ /* 0x0005620000100800 */
[----:B-1----:R-:W-:-:S03]  /*46fc0*/  MOV R38, 0x46fe0 ;  /* 0x00046fe000267802 */ /* 0x002fc60000000f00 */
[----:B--2--5:R-:W-:Y:S05]  /*46fd0*/  CALL.REL.NOINC `($_ZN7cutlass13device_kernelIN5flash19enable_sm80_to_sm89INS1_16FlashAttnBwdSm80INS1_25CollectiveMainloopBwdSm80ILi2ELi2EN4cute5tupleIJNS5_1CILi128EEES8_NS7_ILi64EEEEEENS_6half_tEfNS_4arch4Sm80ELb0ELb0ELb1ELb0ELb0ELb0ELb0ELb0ELi2ELi4ELi4ELi4ELb0EEENS1_24CollectiveEpilogueBwdGQAISA_fSD_Li256ELb0ELb0EEENS1_19SingleTileSchedulerILb0ELb0ELb0ELi128EEEEEEEEEvNT_6ParamsE$_ZN4cute3eso3ESOILb1ELb0EJNS_6LayoutINS_5tupleIJNS3_IJNS_1CILi4EEENS4_ILi1EEEEEEEEENS3_IJNS3_IJS6_NS4_ILi0EEEEEEEEEEENS_10ViewEngineIPjEEEEC2ERKSC_RKSF_) ;  /* 0xfffc02d000007944 */ /* 0x024fea0003c3ffff */
        /* <DEDUP_REMOVED lines=9> */
[----:B-1----:R-:W-:Y:S05]  /*47070*/  CALL.REL.NOINC `($_ZN7cutlass13device_kernelIN5flash19enable_sm80_to_sm89INS1_16FlashAttnBwdSm80INS1_25CollectiveMainloopBwdSm80ILi2ELi2EN4cute5tupleIJNS5_1CILi128EEES8_NS7_ILi64EEEEEENS_6half_tEfNS_4arch4Sm80ELb0ELb0ELb1ELb0ELb0ELb0ELb0ELb0ELi2ELi4ELi4ELi4ELb0EEENS1_24CollectiveEpilogueBwdGQAISA_fSD_Li256ELb0ELb0EEENS1_19SingleTileSchedulerILb0ELb0ELb0ELi128EEEEEEEEEvNT_6ParamsE$_ZN4cute3eso3ESOILb1ELb0EJNS_10UnderscoreEiEEC2ERKS2_RKi) ;  /* 0xfffbf01000007944 */ /* 0x002fea0003c3ffff */
[----:B------:R-:W2:Y:S01]  /*47080*/  LDL R37, [R1+0x1580] ;  /* 0x0015800001257983 */ /* 0x000ea20000100800 */
        /* <DEDUP_REMOVED lines=12> */
[----:B------:R-:W-:Y:S02]  /*47150*/  MOV R47, 0x1 ;  /* 0x00000001002f7802 */ /* 0x000fe40000000f00 */
[----:B------:R-:W-:Y:S02]  /*47160*/  MOV R46, 0x47180 ;  /* 0x00047180002e7802 */ /* 0x000fe40000000f00 */
[----:B-1---5:R-:W-:Y:S05]  /*47170*/  CALL.REL.NOINC `($_ZN7cutlass13device_kernelIN5flash19enable_sm80_to_sm89INS1_16FlashAttnBwdSm80INS1_25CollectiveMainloopBwdSm80ILi2ELi2EN4cute5tupleIJNS5_1CILi128EEES8_NS7_ILi64EEEEEENS_6half_tEfNS_4arch4Sm80ELb0ELb0ELb1ELb0ELb0ELb0ELb0ELb0ELi2ELi4ELi4ELi4ELb0EEENS1_24CollectiveEpilogueBwdGQAISA_fSD_Li256ELb0ELb0EEENS1_19SingleTileSchedulerILb0ELb0ELb0ELi128EEEEEEEEEvNT_6ParamsE$_ZN4cute3eso3ESOILb1ELb0EJNS_10UnderscoreEiEEC2ERKS2_RKi) ;  /* 0xfffbef1000007944 */ /* 0x022fea0003c3ffff */
[----:B------:R-:W2:Y:S01]  /*47180*/  LDL R37, [R1+0x1580] ;  /* 0x0015800001257983 */ /* 0x000ea20000100800 */
[----:B------:R-:W-:Y:S02]  /*47190*/  MOV R38, 0x471c0 ;  /* 0x000471c000267802 */ /* 0x000fe40000000f00 */
[----:B--2---:R-:W-:-:S02]  /*471a0*/  SHF.L.U32 R37, R37, 0x3, RZ ;  /* 0x0000000325257819 */ /* 0x004fc400000006ff */
        /* <DEDUP_REMOVED lines=28> */
[----:B--2--5:R-:W-:Y:S05]  /*47370*/  CALL.REL.NOINC `($_ZN7cutlass13device_kernelIN5flash19enable_sm80_to_sm89INS1_16FlashAttnBwdSm80INS1_25CollectiveMainloopBwdSm80ILi2ELi2EN4cute5tupleIJNS5_1CILi128EEES8_NS7_ILi64EEEEEENS_6half_tEfNS_4arch4Sm80ELb0ELb0ELb1ELb0ELb0ELb0ELb0ELb0ELi2ELi4ELi4ELi4ELb0EEENS1_24CollectiveEpilogueBwdGQAISA_fSD_Li256ELb0ELb0EEENS1_19SingleTileSchedulerILb0ELb0ELb0ELi128EEEEEEEEEvNT_6ParamsE$_ZZN4cute5sliceINS_5tupleIJNS_10UnderscoreES2_NS_1CILi0EEEEEENS1_IJNS1_IJNS3_ILi1EEES4_EEEiNS3_ILi1024EEEEEEEEDaRKT_RKT0_ENKUlRKT_RKT0_E_clIS2_iEEDaSI_SL_) ;  /* 0xfffc16c000007944 */ /* 0x024fea0003c3ffff */
[----:B------:R-:W-:Y:S02]  /*47380*/  MOV R2, 0x473a0 ;  /* 0x000473a000027802 */ /* 0x000fe40000000f00 */
[----:B------:R-:W-:Y:S05]  /*47390*/  CALL.REL.NOINC `($_ZN7cutlass13device_kernelIN5flash19enable_sm80_to_sm89INS1_16FlashAttnBwdSm80INS1_25CollectiveMainloopBwdSm80ILi2ELi2EN4cute5tupleIJNS5_1CILi128EEES8_NS7_ILi64EEEEEENS_6half_tEfNS_4arch4Sm80ELb0ELb0ELb1ELb0ELb0ELb0ELb0ELb0ELi2ELi4ELi4ELi4ELb0EEENS1_24CollectiveEpilogueBwdGQAISA_fSD_Li256ELb0ELb0EEENS1_19SingleTileSchedulerILb0ELb0ELb0ELi128EEEEEEEEEvNT_6ParamsE$_ZZN4cute12filter_tupleINS_5tupleIJNS_10UnderscoreES2_NS_1CILi0EEEEEENS1_IJNS1_IJNS3_ILi1EEES4_EEEiNS3_ILi1024EEEEEEZNS_5sliceIS5_S9_EEDaRKT_RKT0_EUlRKT_RKT0_E_EEDaSD_SG_OT1_ENKUlDpSJ_E_clIJNS1_IJS7_EEENS1_IJiEEENS1_IJEEEEEEDaSQ_) ;  /* 0xfffc0ff000007944 */ /* 0x000fea0003c3ffff */
[----:B------:R-:W-:Y:S02]  /*473a0*/  MOV R36, 0x473c0 ;  /* 0x000473c000247802 */ /* 0x000fe40000000f00 */
[----:B------:R-:W-:Y:S05]  /*473b0*/  CALL.REL.NOINC `($_ZN7cutlass13device_kernelIN5flash19enable_sm80_to_sm89INS1_16FlashAttnBwdSm80INS1_25CollectiveMainloopBwdSm80ILi2ELi2EN4cute5tupleIJNS5_1CILi128EEES8_NS7_ILi64EEEEEENS_6half_tEfNS_4arch4Sm80ELb0ELb0ELb1ELb0ELb0ELb0ELb0ELb0ELi2ELi4ELi4ELi4ELb0EEENS1_24CollectiveEpilogueBwdGQAISA_fSD_Li256ELb0ELb0EEENS1_19SingleTileSchedulerILb0ELb0ELb0ELi128EEEEEEEEEvNT_6ParamsE$_ZN4cute5tupleIJNS0_IJNS0_IJNS_1CILi8EEENS1_ILi1EEEEEENS1_ILi2EEEEEENS0_IJNS0_IJS3_NS1_ILi0EEEEEEiEEEEEC2ERKS6_RKS9_) ;  /* 0xfffc0a6000007944 */ /* 0x000fea0003c3ffff */
[----:B-1----:R1:W5:Y:S01]  /*473c0*/  LDL R3, [R1+0x1580] ;  /* 0x0015800001037983 */ /* 0x0023620000100800 */
[----:B------:R-:W-:-:S03]  /*473d0*/  MOV R6, 0x473f0 ;  /* 0x000473f000067802 */ /* 0x000fc60000000f00 */
[----:B-1---5:R-:W-:Y:S05]  /*473e0*/  CALL.REL.NOINC `($_ZN7cutlass13device_kernelIN5flash19enable_sm80_to_sm89INS1_16FlashAttnBwdSm80INS1_25CollectiveMainloopBwdSm80ILi2ELi2EN4cute5tupleIJNS5_1CILi128EEES8_NS7_ILi64EEEEEENS_6half_tEfNS_4arch4Sm80ELb0ELb0ELb1ELb0ELb0ELb0ELb0ELb0ELi2ELi4ELi4ELi4ELb0EEENS1_24CollectiveEpilogueBwdGQAISA_fSD_Li256ELb0ELb0EEENS1_19SingleTileSchedulerILb0ELb0ELb0ELi128EEEEEEEEEvNT_6ParamsE$_ZN4cute3eso3ESOILb0ELb1EJNS_6LayoutINS_5tupleIJNS3_IJNS_1CILi8EEENS4_ILi1EEEEEENS4_ILi2EEEEEENS3_IJNS3_IJS6_NS4_ILi0EEEEEEiEEEEESA_EEC2ERKSD_RKSA_) ;  /* 0xfffbeab000007944 */ /* 0x022fea0003c3ffff */
[----:B------:R2:W5:Y:S04]  /*473f0*/  LDL R36, [R1+0x1580] ;  /* 0x0015800001247983 */ /* 0x0005680000100800 */
[----:B-1----:R2:W5:Y:S01]  /*47400*/  LD.E.64 R2, [R94.64+0x8] ;  /* 0x000008085e027980 */ /* 0x002562000c101b00 */
[----:B------:R-:W-:-:S02]  /*47410*/  MOV R38, R85 ;  /* 0x0000005500267202 */ /* 0x000fc40000000f00 */
[----:B------:R-:W-:Y:S02]  /*47420*/  MOV R46, 0x47440 ;  /* 0x00047440002e7802 */ /* 0x000fe40000000f00 */
[----:B--2--5:R-:W-:Y:S05]  /*47430*/  CALL.REL.NOINC `($_ZN7cutlass13device_kernelIN5flash19enable_sm80_to_sm89INS1_16FlashAttnBwdSm80INS1_25CollectiveMainloopBwdSm80ILi2ELi2EN4cute5tupleIJNS5_1CILi128EEES8_NS7_ILi64EEEEEENS_6half_tEfNS_4arch4Sm80ELb0ELb0ELb1ELb0ELb0ELb0ELb0ELb0ELi2ELi4ELi4ELi4ELb0EEENS1_24CollectiveEpilogueBwdGQAISA_fSD_Li256ELb0ELb0EEENS1_19SingleTileSchedulerILb0ELb0ELb0ELi128EEEEEEEEEvNT_6ParamsE$_ZN4cute8smem_ptrIPN7cutlass6half_tEECI1NS_12iter_adaptorIS3_S4_EEES3_) ;  /* 0xfffc0d0000007944 */ /* 0x024fea0003c3ffff */
[----:B-1----:R-:W2:Y:S01]  /*47440*/  LDL.64 R2, [R1+0x1580] ;  /* 0x0015800001027983 */ /* 0x002ea20000100a00 */
[----:B------:R-:W-:-:S03]  /*47450*/  MOV R38, 0x47480 ;  /* 0x0004748000267802 */ /* 0x000fc60000000f00 */
[----:B--2---:R1:W-:Y:S04]  /*47460*/  STL.64 [R1+0x15b0], R2 ;  /* 0x0015b00201007387 */ /* 0x0043e80000100a00 */
[----:B-1----:R-:W-:Y:S05]  /*47470*/  CALL.REL.NOINC `($_ZN7cutlass13device_kernelIN5flash19enable_sm80_to_sm89INS1_16FlashAttnBwdSm80INS1_25CollectiveMainloopBwdSm80ILi2ELi2EN4cute5tupleIJNS5_1CILi128EEES8_NS7_ILi64EEEEEENS_6half_tEfNS_4arch4Sm80ELb0ELb0ELb1ELb0ELb0ELb0ELb0ELb0ELi2ELi4ELi4ELi4ELb0EEENS1_24CollectiveEpilogueBwdGQAISA_fSD_Li256ELb0ELb0EEENS1_19SingleTileSchedulerILb0ELb0ELb0ELi128EEEEEEEEEvNT_6ParamsE$_ZN4cute3eso3ESOILb0ELb0EJNS_6LayoutINS_5tupleIJNS3_IJNS_1CILi8EEENS4_ILi1EEEEEENS4_ILi2EEEEEENS3_IJNS3_IJS6_NS4_ILi0EEEEEEiEEEEENS_10ViewEngineINS_8smem_ptrIPN7cutlass6half_tEEEEEEEC2ERKSD_RKSK_) ;  /* 0xfffbe35000007944 */ /* 0x002fea0003c3ffff */
[----:B------:R2:W5:Y:S04]  /*47480*/  LDL R37, [R1+0x1580] ;  /* 0x0015800001257983 */ /* 0x0005680000100800 */
[----:B------:R2:W5:Y:S01]  /*47490*/  LDL.64 R4, [R1+0x1588] ;  /* 0x0015880001047983 */ /* 0x0005620000100a00 */
[----:B------:R-:W-:Y:S01]  /*474a0*/  IMAD.MOV.U32 R38, RZ, RZ, R90 ;  /* 0x000000ffff267224 */ /* 0x000fe200078e005a */
[----:B-1----:R-:W-:Y:S02]  /*474b0*/  MOV R3, R91 ;  /* 0x0000005b00037202 */ /* 0x002fe40000000f00 */
[----:B------:R-:W-:Y:S02]  /*474c0*/  MOV R36, 0x474e0 ;  /* 0x000474e000247802 */ /* 0x000fe40000000f00 */
[----:B--2--5:R-:W-:Y:S05]  /*474d0*/  CALL.REL.NOINC `($_ZN7cutlass13device_kernelIN5flash19enable_sm80_to_sm89INS1_16FlashAttnBwdSm80INS1_25CollectiveMainloopBwdSm80ILi2ELi2EN4cute5tupleIJNS5_1CILi128EEES8_NS7_ILi64EEEEEENS_6half_tEfNS_4arch4Sm80ELb0ELb0ELb1ELb0ELb0ELb0ELb0ELb0ELi2ELi4ELi4ELi4ELb0EEENS1_24CollectiveEpilogueBwdGQAISA_fSD_Li256ELb0ELb0EEENS1_19SingleTileSchedulerILb0ELb0ELb0ELi128EEEEEEEEEvNT_6ParamsE$_ZN4cute3eso3ESOILb1ELb0EJNS_6LayoutINS_5tupleIJNS3_IJNS3_IJNS_1CILi4EEENS4_ILi2EEEEEENS4_ILi1EEEEEES6_EEENS3_IJNS3_IJNS3_IJS8_NS4_ILi32EEEEEENS4_ILi0EEEEEENS4_ILi64EEEEEEEENS_10ViewEngineIPN7cutlass6half_tEEEEEC2ERKSH_RKSM_) ;  /* 0xfffbf43000007944 */ /* 0x024fea0003c3ffff */
[----:B-1----:R1:W5:Y:S01]  /*474e0*/  LDL.64 R2, [R1+0x1580] ;  /* 0x0015800001027983 */ /* 0x0023620000100a00 */
[----:B------:R-:W-:-:S03]  /*474f0*/  MOV R36, 0x47510 ;  /* 0x0004751000247802 */ /* 0x000fc60000000f00 */
[----:B-1---5:R-:W-:Y:S05]  /*47500*/  CALL.REL.NOINC `($_ZN7cutlass13device_kernelIN5flash19enable_sm80_to_sm89INS1_16FlashAttnBwdSm80INS1_25CollectiveMainloopBwdSm80ILi2ELi2EN4cute5tupleIJNS5_1CILi128EEES8_NS7_ILi64EEEEEENS_6half_tEfNS_4arch4Sm80ELb0ELb0ELb1ELb0ELb0ELb0ELb0ELb0ELi2ELi4ELi4ELi4ELb0EEENS1_24CollectiveEpilogueBwdGQAISA_fSD_Li256ELb0ELb0EEENS1_19SingleTileSchedulerILb0ELb0ELb0ELi128EEEEEEEEEvNT_6ParamsE$_ZZN4cute4takeILi1ELi2ENS_5tupleIJNS1_IJNS_1CILi1EEENS2_ILi0EEEEEEiEEEEEDaRKT1_ENKUlDpRKT_E_clIJiEEEDaSD_) ;  /* 0xfffc145000007944 */ /* 0x022fea0003c3ffff */
[----:B------:R-:W-:Y:S02]  /*47510*/  MOV R38, 0x47530 ;  /* 0x0004753000267802 */ /* 0x000fe40000000f00 */
[----:B------:R-:W-:Y:S05]  /*47520*/  CALL.REL.NOINC `($_ZN7cutlass13device_kernelIN5flash19enable_sm80_to_sm89INS1_16FlashAttnBwdSm80INS1_25CollectiveMainloopBwdSm80ILi2ELi2EN4cute5tupleIJNS5_1CILi128EEES8_NS7_ILi64EEEEEENS_6half_tEfNS_4arch4Sm80ELb0ELb0ELb1ELb0ELb0ELb0ELb0ELb0ELi2ELi4ELi4ELi4ELb0EEENS1_24CollectiveEpilogueBwdGQAISA_fSD_Li256ELb0ELb0EEENS1_19SingleTileSchedulerILb0ELb0ELb0ELi128EEEEEEEEEvNT_6ParamsE$_ZN4cute3eso3ESOILb1ELb0EJNS_5tupleIJNS_1CILi1EEENS3_ILi0EEEEEENS2_IJiEEEEEC2ERKS6_RKS7_) ;  /* 0xfffbf25000007944 */ /* 0x000fea0003c3ffff */
[----:B-1----:R1:W5:Y:S01]  /*47530*/  LDL R37, [R1+0x1580] ;  /* 0x0015800001257983 */ /* 0x0023620000100800 */
[----:B------:R-:W-:-:S03]  /*47540*/  MOV R38, 0x47560 ;  /* 0x0004756000267802 */ /* 0x000fc60000000f00 */
[----:B-1---5:R-:W-:Y:S05]  /*47550*/  CALL.REL.NOINC `($_ZN7cutlass13device_kernelIN5flash19enable_sm80_to_sm89INS1_16FlashAttnBwdSm80INS1_25CollectiveMainloopBwdSm80ILi2ELi2EN4cute5tupleIJNS5_1CILi128EEES8_NS7_ILi64EEEEEENS_6half_tEfNS_4arch4Sm80ELb0ELb0ELb1ELb0ELb0ELb0ELb0ELb0ELi2ELi4ELi4ELi4ELb0EEENS1_24CollectiveEpilogueBwdGQAISA_fSD_Li256ELb0ELb0EEENS1_19SingleTileSchedulerILb0ELb0ELb0ELi128EEEEEEEEEvNT_6ParamsE$_ZN4cute5tupleIJNS0_IJNS0_IJNS_1CILi8EEENS1_ILi1EEEEEENS0_IJNS1_ILi2EEEEEEEEENS0_IJNS0_IJS3_NS1_ILi0EEEEEENS0_IJiEEEEEEEEC2ERKS7_RKSB_) ;  /* 0xfffc088000007944 */ /* 0x022fea0003c3ffff */
[----:B------:R2:W5:Y:S01]  /*47560*/  LDL R40, [R1+0x1580] ;  /* 0x0015800001287983 */ /* 0x0005620000100800 */
[----:B------:R-:W-:-:S03]  /*47570*/  MOV R38, 0x475a0 ;  /* 0x000475a000267802 */ /* 0x000fc60000000f00 */
[----:B------:R2:W-:Y:S04]  /*47580*/  STL.64 [R1+0x15b0], R4 ;  /* 0x0015b00401007387 */ /* 0x0005e80000100a00 */
[----:B-12--5:R-:W-:Y:S05]  /*47590*/  CALL.REL.NOINC `($_ZN7cutlass13device_kernelIN5flash19enable_sm80_to_sm89INS1_16FlashAttnBwdSm80INS1_25CollectiveMainloopBwdSm80ILi2ELi2EN4cute5tupleIJNS5_1CILi128EEES8_NS7_ILi64EEEEEENS_6half_tEfNS_4arch4Sm80ELb0ELb0ELb1ELb0ELb0ELb0ELb0ELb0ELi2ELi4ELi4ELi4ELb0EEENS1_24CollectiveEpilogueBwdGQAISA_fSD_Li256ELb0ELb0EEENS1_19SingleTileSchedulerILb0ELb0ELb0ELi128EEEEEEEEEvNT_6ParamsE$_ZN4cute3eso3ESOILb0ELb0EJNS_6LayoutINS_5tupleIJNS3_IJNS_1CILi8EEENS4_ILi1EEEEEENS3_IJNS4_ILi2EEEEEEEEENS3_IJNS3_IJS6_NS4_ILi0EEEEEENS3_IJiEEEEEEEENS_10ViewEngineINS_8smem_ptrIPN7cutlass6half_tEEEEEEEC2ERKSF_RKSM_) ;  /* 0xfffbe1c000007944 */ /* 0x026fea0003c3ffff */
[----:B------:R2:W5:Y:S04]  /*475a0*/  LDL R5, [R1+0x1580] ;  /* 0x0015800001057983 */ /* 0x0005680000100800 */
[----:B------:R2:W5:Y:S01]  /*475b0*/  LDL.64 R8, [R1+0x1588] ;  /* 0x0015880001087983 */ /* 0x0005620000100a00 */
[----:B------:R-:W-:-:S03]  /*475c0*/  MOV R38, 0x475e0 ;  /* 0x000475e000267802 */ /* 0x000fc60000000f00 */
[----:B-12--5:R-:W-:Y:S05]  /*475d0*/  CALL.REL.NOINC `($_ZN7cutlass13device_kernelIN5flash19enable_sm80_to_sm89INS1_16FlashAttnBwdSm80INS1_25CollectiveMainloopBwdSm80ILi2ELi2EN4cute5tupleIJNS5_1CILi128EEES8_NS7_ILi64EEEEEENS_6half_tEfNS_4arch4Sm80ELb0ELb0ELb1ELb0ELb0ELb0ELb0ELb0ELi2ELi4ELi4ELi4ELb0EEENS1_24CollectiveEpilogueBwdGQAISA_fSD_Li256ELb0ELb0EEENS1_19SingleTileSchedulerILb0ELb0ELb0ELi128EEEEEEEEEvNT_6ParamsE$_ZN4cute3eso3ESOILb1ELb0EJNS_6LayoutINS_5tupleIJNS3_IJNS3_IJNS_1CILi4EEENS4_ILi2EEEEEENS4_ILi1EEEEEENS3_IJS6_EEEEEENS3_IJNS3_IJNS3_IJS8_NS4_ILi32EEEEEENS4_ILi0EEEEEENS3_IJNS4_ILi64EEEEEEEEEEENS_10ViewEngineIPN7cutlass6half_tEEEEEC2ERKSJ_RKSO_) ;  /* 0xfffbf2f000007944 */ /* 0x026fea0003c3ffff */
[----:B-1----:R1:W5:Y:S01]  /*475e0*/  LDL.64 R2, [R1+0x1580] ;  /* 0x0015800001027983 */ /* 0x0023620000100a00 */
[----:B------:R-:W-:-:S03]  /*475f0*/  MOV R38, 0x47610 ;  /* 0x0004761000267802 */ /* 0x000fc60000000f00 */
[----:B-1---5:R-:W-:Y:S05]  /*47600*/  CALL.REL.NOINC `($_ZN7cutlass13device_kernelIN5flash19enable_sm80_to_sm89INS1_16FlashAttnBwdSm80INS1_25CollectiveMainloopBwdSm80ILi2ELi2EN4cute5tupleIJNS5_1CILi128EEES8_NS7_ILi64EEEEEENS_6half_tEfNS_4arch4Sm80ELb0ELb0ELb1ELb0ELb0ELb0ELb0ELb0ELi2ELi4ELi4ELi4ELb0EEENS1_24CollectiveEpilogueBwdGQAISA_fSD_Li256ELb0ELb0EEENS1_19SingleTileSchedulerILb0ELb0ELb0ELi128EEEEEEEEEvNT_6ParamsE$_ZN4cute3eso3ESOILb1ELb0EJNS_6LayoutINS_5tupleIJNS3_IJNS3_IJNS3_IJNS_1CILi4EEENS4_ILi2EEEEEENS4_ILi1EEEEEES8_EEENS3_IJNS3_IJNS3_IJS8_S8_EEES8_EEES6_EEEEEENS3_IJNS3_IJNS3_IJNS3_IJS8_NS4_ILi32EEEEEENS4_ILi0EEEEEESH_EEENS3_IJNS3_IJNS3_IJSH_SH_EEESH_EEENS4_ILi64EEEEEEEEEEENS_10ViewEngineIPN7cutlass6half_tEEEEEC2ERKSP_RKSU_) ;  /* 0xfffbf1b000007944 */ /* 0x022fea0003c3ffff */
[----:B-1----:R1:W5:Y:S01]  /*47610*/  LDL.64 R2, [R1+0x1580] ;  /* 0x0015800001027983 */ /* 0x0023620000100a00 */
[----:B------:R-:W-:-:S03]  /*47620*/  MOV R6, 0x47640 ;  /* 0x0004764000067802 */ /* 0x000fc60000000f00 */
[----:B-1---5:R-:W-:Y:S05]  /*47630*/  CALL.REL.NOINC `($_ZN7cutlass13device_kernelIN5flash19enable_sm80_to_sm89INS1_16FlashAttnBwdSm80INS1_25CollectiveMainloopBwdSm80ILi2ELi2EN4cute5tupleIJNS5_1CILi128EEES8_NS7_ILi64EEEEEENS_6half_tEfNS_4arch4Sm80ELb0ELb0ELb1ELb0ELb0ELb0ELb0ELb0ELi2ELi4ELi4ELi4ELb0EEENS1_24CollectiveEpilogueBwdGQAISA_fSD_Li256ELb0ELb0EEENS1_19SingleTileSchedulerILb0ELb0ELb0ELi128EEEEEEEEEvNT_6ParamsE$_ZN4cute5tupleIJNS0_IJNS_1CILi2EEEEEENS0_IJiEEEEEC2ERKS3_RKS4_) ;  /* 0xfffc093000007944 */ /* 0x022fea0003c3ffff */
[----:B------:R-:W2:Y:S01]  /*47640*/  LDL R6, [R1+0x15b0] ;  /* 0x0015b00001067983 */ /* 0x000ea20000100800 */
[----:B-1----:R-:W-:-:S03]  /*47650*/  MOV R4, 0x47680 ;  /* 0x0004768000047802 */ /* 0x002fc60000000f00 */
[----:B--2---:R1:W-:Y:S04]  /*47660*/  STL [R1+0x1580], R6 ;  /* 0x0015800601007387 */ /* 0x0043e80000100800 */
[----:B-1----:R-:W-:Y:S05]  /*47670*/  CALL.REL.NOINC `($_ZN7cutlass13device_kernelIN5flash19enable_sm80_to_sm89INS1_16FlashAttnBwdSm80INS1_25CollectiveMainloopBwdSm80ILi2ELi2EN4cute5tupleIJNS5_1CILi128EEES8_NS7_ILi64EEEEEENS_6half_tEfNS_4arch4Sm80ELb0ELb0ELb1ELb0ELb0ELb0ELb0ELb0ELi2ELi4ELi4ELi4ELb0EEENS1_24CollectiveEpilogueBwdGQAISA_fSD_Li256ELb0ELb0EEENS1_19SingleTileSchedulerILb0ELb0ELb0ELi128EEEEEEEEEvNT_6ParamsE$_ZZN4cute14logical_divideINS_5tupleIJNS1_IJNS_1CILi8EEENS2_ILi1EEEEEENS1_IJNS2_ILi2EEEEEEEEENS1_IJNS1_IJS4_NS2_ILi0EEEEEENS1_IJiEEEEEENS1_IJS5_NS_6LayoutIS4_S9_EEEEEEEDaRKNSD_IT_T0_EERKT1_ENKUlRKT_RKT0_E_clINSD_IS7_SB_EESE_EEDaSQ_ST_) ;  /* 0xfffc11b000007944 */ /* 0x002fea0003c3ffff */
[----:B------:R-:W-:Y:S02]  /*47680*/  MOV R4, R86 ;  /* 0x0000005600047202 */ /* 0x000fe40000000f00 */
[----:B------:R-:W-:Y:S02]  /*47690*/  MOV R6, 0x476b0 ;  /* 0x000476b000067802 */ /* 0x000fe40000000f00 */
[----:B-----5:R-:W-:Y:S05]  /*476a0*/  CALL.REL.NOINC `($_ZN7cutlass13device_kernelIN5flash19enable_sm80_to_sm89INS1_16FlashAttnBwdSm80INS1_25CollectiveMainloopBwdSm80ILi2ELi2EN4cute5tupleIJNS5_1CILi128EEES8_NS7_ILi64EEEEEENS_6half_tEfNS_4arch4Sm80ELb0ELb0ELb1ELb0ELb0ELb0ELb0ELb0ELi2ELi4ELi4ELi4ELb0EEENS1_24CollectiveEpilogueBwdGQAISA_fSD_Li256ELb0ELb0EEENS1_19SingleTileSchedulerILb0ELb0ELb0ELi128EEEEEEEEEvNT_6ParamsE$_ZN4cute3eso3ESOILb1ELb0EJNS_5tupleIJNS2_IJNS_1CILi1EEENS3_ILi0EEEEEENS2_IJS5_S5_EEEEEENS2_IJS5_iEEEEEC2ERKS8_RKS9_) ;  /* 0xfffbf01000007944 */ /* 0x020fea0003c3ffff */
[----:B-1----:R1:W5:Y:S01]  /*476b0*/  LDL R5, [R1+0x15b0] ;  /* 0x0015b00001057983 */ /* 0x0023620000100800 */
[----:B------:R-:W-:-:S03]  /*476c0*/  MOV R6, 0x476e0 ;  /* 0x000476e000067802 */ /* 0x000fc60000000f00 */
[----:B-1---5:R-:W-:Y:S05]  /*476d0*/  CALL.REL.NOINC `($_ZN7cutlass13device_kernelIN5flash19enable_sm80_to_sm89INS1_16FlashAttnBwdSm80INS1_25CollectiveMainloopBwdSm80ILi2ELi2EN4cute5tupleIJNS5_1CILi128EEES8_NS7_ILi64EEEEEENS_6half_tEfNS_4arch4Sm80ELb0ELb0ELb1ELb0ELb0ELb0ELb0ELb0ELi2ELi4ELi4ELi4ELb0EEENS1_24CollectiveEpilogueBwdGQAISA_fSD_Li256ELb0ELb0EEENS1_19SingleTileSchedulerILb0ELb0ELb0ELi128EEEEEEEEEvNT_6ParamsE$_ZN4cute5tupleIJNS0_IJNS0_IJNS0_IJNS_1CILi8EEENS1_ILi1EEEEEENS0_IJS3_S3_EEEEEENS0_IJS3_NS1_ILi2EEEEEEEEENS0_IJNS0_IJNS0_IJS3_NS1_ILi0EEEEEENS0_IJSA_SA_EEEEEENS0_IJSA_iEEEEEEEEC2ERKS9_RKSF_) ;  /* 0xfffc047000007944 */ /* 0x022fea0003c3ffff */
[----:B-1----:R1:W5:Y:S01]  /*476e0*/  LDL R5, [R1+0x15b0] ;  /* 0x0015b00001057983 */ /* 0x0023620000100800 */
[----:B------:R-:W-:Y:S02]  /*476f0*/  MOV R4, R85 ;  /* 0x0000005500047202 */ /* 0x000fe40000000f00 */
[----:B------:R-:W-:Y:S02]  /*47700*/  MOV R6, 0x47720 ;  /* 0x0004772000067802 */ /* 0x000fe40000000f00 */
[----:B-1---5:R-:W-:Y:S05]  /*47710*/  CALL.REL.NOINC `($_ZN7cutlass13device_kernelIN5flash19enable_sm80_to_sm89INS1_16FlashAttnBwdSm80INS1_25CollectiveMainloopBwdSm80ILi2ELi2EN4cute5tupleIJNS5_1CILi128EEES8_NS7_ILi64EEEEEENS_6half_tEfNS_4arch4Sm80ELb0ELb0ELb1ELb0ELb0ELb0ELb0ELb0ELi2ELi4ELi4ELi4ELb0EEENS1_24CollectiveEpilogueBwdGQAISA_fSD_Li256ELb0ELb0EEENS1_19SingleTileSchedulerILb0ELb0ELb0ELi128EEEEEEEEEvNT_6ParamsE$_ZN4cute3eso3ESOILb1ELb0EJNS_5tupleIJNS2_IJNS_1CILi1EEENS3_ILi0EEEEEENS2_IJS5_S5_EEEEEENS2_IJS5_iEEEEEC2ERKS8_RKS9_) ;  /* 0xfffbefa000007944 */ /* 0x022fea0003c3ffff */
[----:B-1----:R1:W5:Y:S01]  /*47720*/  LDL R5, [R1+0x1580] ;  /* 0x0015800001057983 */ /* 0x0023620000100800 */
[----:B------:R-:W-:-:S03]  /*47730*/  MOV R6, 0x47750 ;  /* 0x0004775000067802 */ /* 0x000fc60000000f00 */
[----:B-1---5:R-:W-:Y:S05]  /*47740*/  CALL.REL.NOINC `($_ZN7cutlass13device_kernelIN5flash19enable_sm80_to_sm89INS1_16FlashAttnBwdSm80INS1_25CollectiveMainloopBwdSm80ILi2ELi2EN4cute5tupleIJNS5_1CILi128EEES8_NS7_ILi64EEEEEENS_6half_tEfNS_4arch4Sm80ELb0ELb0ELb1ELb0ELb0ELb0ELb0ELb0ELi2ELi4ELi4ELi4ELb0EEENS1_24CollectiveEpilogueBwdGQAISA_fSD_Li256ELb0ELb0EEENS1_19SingleTileSchedulerILb0ELb0ELb0ELi128EEEEEEEEEvNT_6ParamsE$_ZN4cute3eso3ESOILb1ELb0EJNS_5tupleIJNS_1CILi0EEES4_EEEiEEC2ERKS5_RKi) ;  /* 0xfffbeff000007944 */ /* 0x022fea0003c3ffff */
[----:B-1----:R1:W5:Y:S01]  /*47750*/  LDL R5, [R1+0x1580] ;  /* 0x0015800001057983 */ /* 0x0023620000100800 */
[----:B------:R-:W-:-:S03]  /*47760*/  MOV R6, 0x47780 ;  /* 0x0004778000067802 */ /* 0x000fc60000000f00 */
[----:B-1---5:R-:W-:Y:S05]  /*47770*/  CALL.REL.NOINC `($_ZN7cutlass13device_kernelIN5flash19enable_sm80_to_sm89INS1_16FlashAttnBwdSm80INS1_25CollectiveMainloopBwdSm80ILi2ELi2EN4cute5tupleIJNS5_1CILi128EEES8_NS7_ILi64EEEEEENS_6half_tEfNS_4arch4Sm80ELb0ELb0ELb1ELb0ELb0ELb0ELb0ELb0ELi2ELi4ELi4ELi4ELb0EEENS1_24CollectiveEpilogueBwdGQAISA_fSD_Li256ELb0ELb0EEENS1_19SingleTileSchedulerILb0ELb0ELb0ELi128EEEEEEEEEvNT_6ParamsE$_ZN4cute3eso3ESOILb1ELb0EJNS_5tupleIJNS2_IJNS_1CILi1EEENS3_ILi0EEEEEES5_EEENS2_IJNS2_IJS5_S5_EEEiEEEEEC2ERKS7_RKS9_) ;  /* 0xfffbef8000007944 */ /* 0x022fea0003c3ffff */
[----:B-1----:R1:W5:Y:S01]  /*47780*/  LDL R5, [R1+0x1580] ;  /* 0x0015800001057983 */ /* 0x0023620000100800 */
[----:B------:R-:W-:-:S03]  /*47790*/  MOV R6, 0x477b0 ;  /* 0x000477b000067802 */ /* 0x000fc60000000f00 */
[----:B-1---5:R-:W-:Y:S05]  /*477a0*/  CALL.REL.NOINC `($_ZN7cutlass13device_kernelIN5flash19enable_sm80_to_sm89INS1_16FlashAttnBwdSm80INS1_25CollectiveMainloopBwdSm80ILi2ELi2EN4cute5tupleIJNS5_1CILi128EEES8_NS7_ILi64EEEEEENS_6half_tEfNS_4arch4Sm80ELb0ELb0ELb1ELb0ELb0ELb0ELb0ELb0ELi2ELi4ELi4ELi4ELb0EEENS1_24CollectiveEpilogueBwdGQAISA_fSD_Li256ELb0ELb0EEENS1_19SingleTileSchedulerILb0ELb0ELb0ELi128EEEEEEEEEvNT_6ParamsE$_ZN4cute5tupleIJNS0_IJNS0_IJNS0_IJNS_1CILi8EEENS1_ILi1EEEEEES3_EEENS0_IJNS0_IJS3_S3_EEENS1_ILi2EEEEEEEEENS0_IJNS0_IJNS0_IJS3_NS1_ILi0EEEEEESA_EEENS0_IJNS0_IJSA_SA_EEEiEEEEEEEEC2ERKS9_RKSF_) ;  /* 0xfffc03e000007944 */ /* 0x022fea0003c3ffff */
[----:B------:R2:W5:Y:S01]  /*477b0*/  LDL R10, [R1+0x1580] ;  /* 0x00158000010a7983 */ /* 0x0005620000100800 */
[----:B------:R-:W-:-:S03]  /*477c0*/  MOV R6, 0x477f0 ;  /* 0x000477f000067802 */ /* 0x000fc60000000f00 */
[----:B------:R2:W-:Y:S04]  /*477d0*/  STL.64 [R1+0x15b0], R8 ;  /* 0x0015b00801007387 */ /* 0x0005e80000100a00 */
[----:B-12--5:R-:W-:Y:S05]  /*477e0*/  CALL.REL.NOINC `($_ZN7cutlass13device_kernelIN5flash19enable_sm80_to_sm89INS1_16FlashAttnBwdSm80INS1_25CollectiveMainloopBwdSm80ILi2ELi2EN4cute5tupleIJNS5_1CILi128EEES8_NS7_ILi64EEEEEENS_6half_tEfNS_4arch4Sm80ELb0ELb0ELb1ELb0ELb0ELb0ELb0ELb0ELi2ELi4ELi4ELi4ELb0EEENS1_24CollectiveEpilogueBwdGQAISA_fSD_Li256ELb0ELb0EEENS1_19SingleTileSchedulerILb0ELb0ELb0ELi128EEEEEEEEEvNT_6ParamsE$_ZN4cute3eso3ESOILb0ELb0EJNS_6LayoutINS_5tupleIJNS3_IJNS3_IJNS_1CILi8EEENS4_ILi1EEEEEES6_EEENS3_IJNS3_IJS6_S6_EEENS4_ILi2EEEEEEEEENS3_IJNS3_IJNS3_IJS6_NS4_ILi0EEEEEESD_EEENS3_IJNS3_IJSD_SD_EEEiEEEEEEEENS_10ViewEngineINS_8smem_ptrIPN7cutlass6half_tEEEEEEEC2ERKSJ_RKSQ_) ;  /* 0xfffbd9f000007944 */ /* 0x026fea0003c3ffff */
[----:B------:R2:W5:Y:S04]  /*477f0*/  LDL R6, [R1+0x1580] ;  /* 0x0015800001067983 */ /* 0x0005680000100800 */
[----:B-1----:R2:W5:Y:S01]  /*47800*/  LDL.64 R4, [R1+0x1588] ;  /* 0x0015880001047983 */ /* 0x0025620000100a00 */
[----:B------:R-:W-:Y:S02]  /*47810*/  MOV R38, R2 ;  /* 0x0000000200267202 */ /* 0x000fe40000000f00 */
[----:B------:R-:W-:Y:S02]  /*47820*/  MOV R36, 0x47840 ;  /* 0x0004784000247802 */ /* 0x000fe40000000f00 */
[----:B--2--5:R-:W-:Y:S05]  /*47830*/  CALL.REL.NOINC `($_ZN7cutlass13device_kernelIN5flash19enable_sm80_to_sm89INS1_16FlashAttnBwdSm80INS1_25CollectiveMainloopBwdSm80ILi2ELi2EN4cute5tupleIJNS5_1CILi128EEES8_NS7_ILi64EEEEEENS_6half_tEfNS_4arch4Sm80ELb0ELb0ELb1ELb0ELb0ELb0ELb0ELb0ELi2ELi4ELi4ELi4ELb0EEENS1_24CollectiveEpilogueBwdGQAISA_fSD_Li256ELb0ELb0EEENS1_19SingleTileSchedulerILb0ELb0ELb0ELi128EEEEEEEEEvNT_6ParamsE$_ZN4cute3eso3ESOILb1ELb0EJNS_6LayoutINS_5tupleIJNS3_IJNS3_IJNS_1CILi4EEENS4_ILi2EEEEEENS4_ILi1EEEEEES6_EEENS3_IJNS3_IJNS3_IJS8_NS4_ILi32EEEEEENS4_ILi0EEEEEENS4_ILi64EEEEEEEENS_10ViewEngineIPN7cutlass6half_tEEEEEC2ERKSH_RKSM_) ;  /* 0xfffbf0d000007944 */ /* 0x024fea0003c3ffff */
[----:B------:R2:W5:Y:S01]  /*47840*/  LDL.64 R10, [R1+0x1580] ;  /* 0x00158000010a7983 */ /* 0x0005620000100a00 */
[----:B------:R-:W-:Y:S02]  /*47850*/  MOV R3, R6 ;  /* 0x0000000600037202 */ /* 0x000fe40000000f00 */
[----:B-1----:R-:W-:-:S02]  /*47860*/  MOV R2, 0x47880 ;  /* 0x0004788000027802 */ /* 0x002fc40000000f00 */
[----:B--2--5:R-:W-:Y:S05]  /*47870*/  CALL.REL.NOINC `($_ZN7cutlass13device_kernelIN5flash19enable_sm80_to_sm89INS1_16FlashAttnBwdSm80INS1_25CollectiveMainloopBwdSm80ILi2ELi2EN4cute5tupleIJNS5_1CILi128EEES8_NS7_ILi64EEEEEENS_6half_tEfNS_4arch4Sm80ELb0ELb0ELb1ELb0ELb0ELb0ELb0ELb0ELi2ELi4ELi4ELi4ELb0EEENS1_24CollectiveEpilogueBwdGQAISA_fSD_Li256ELb0ELb0EEENS1_19SingleTileSchedulerILb0ELb0ELb0ELi128EEEEEEEEEvNT_6ParamsE$_ZZN4cute5sliceINS_5tupleIJNS1_IJNS_10UnderscoreENS_1CILi0EEEEEENS1_IJS4_S2_EEEEEENS1_IJNS1_IJNS1_IJNS3_ILi1EEES4_EEES4_EEENS1_IJNS1_IJS4_S4_EEEiEEEEEEEEDaRKT_RKT0_ENKUlRKT_RKT0_E_clIS6_SC_EEDaSM_SP_) ;  /* 0xfffc119000007944 */ /* 0x024fea0003c3ffff */
[----:B------:R-:W-:Y:S02]  /*47880*/  MOV R2, 0x478a0 ;  /* 0x000478a000027802 */ /* 0x000fe40000000f00 */
[----:B------:R-:W-:Y:S05]  /*47890*/  CALL.REL.NOINC `($_ZN7cutlass13device_kernelIN5flash19enable_sm80_to_sm89INS1_16FlashAttnBwdSm80INS1_25CollectiveMainloopBwdSm80ILi2ELi2EN4cute5tupleIJNS5_1CILi128EEES8_NS7_ILi64EEEEEENS_6half_tEfNS_4arch4Sm80ELb0ELb0ELb1ELb0ELb0ELb0ELb0ELb0ELi2ELi4ELi4ELi4ELb0EEENS1_24CollectiveEpilogueBwdGQAISA_fSD_Li256ELb0ELb0EEENS1_19SingleTileSchedulerILb0ELb0ELb0ELi128EEEEEEEEEvNT_6ParamsE$_ZZN4cute12filter_tupleINS_5tupleIJNS1_IJNS_10UnderscoreENS_1CILi0EEEEEENS1_IJS4_S2_EEEEEENS1_IJNS1_IJNS1_IJNS3_ILi1EEES4_EEES4_EEENS1_IJNS1_IJS4_S4_EEEiEEEEEEZNS_5sliceIS7_SD_EEDaRKT_RKT0_EUlRKT_RKT0_E_EEDaSH_SK_OT1_ENKUlDpSN_E_clIJNS1_IJS9_EEENS1_IJiEEEEEEDaSU_) ;  /* 0xfffc0a6000007944 */ /* 0x000fea0003c3ffff */
[----:B------:R-:W-:Y:S02]  /*478a0*/  MOV R36, 0x478c0 ;  /* 0x000478c000247802 */ /* 0x000fe40000000f00 */
[----:B------:R-:W-:Y:S05]  /*478b0*/  CALL.REL.NOINC `($_ZN7cutlass13device_kernelIN5flash19enable_sm80_to_sm89INS1_16FlashAttnBwdSm80INS1_25CollectiveMainloopBwdSm80ILi2ELi2EN4cute5tupleIJNS5_1CILi128EEES8_NS7_ILi64EEEEEENS_6half_tEfNS_4arch4Sm80ELb0ELb0ELb1ELb0ELb0ELb0ELb0ELb0ELi2ELi4ELi4ELi4ELb0EEENS1_24CollectiveEpilogueBwdGQAISA_fSD_Li256ELb0ELb0EEENS1_19SingleTileSchedulerILb0ELb0ELb0ELi128EEEEEEEEEvNT_6ParamsE$_ZN4cute5tupleIJNS0_IJNS0_IJNS_1CILi8EEENS1_ILi1EEEEEENS1_ILi2EEEEEENS0_IJNS0_IJS3_NS1_ILi0EEEEEEiEEEEEC2ERKS6_RKS9_) ;  /* 0xfffc056000007944 */ /* 0x000fea0003c3ffff */
[----:B-1----:R1:W5:Y:S01]  /*478c0*/  LDL R3, [R1+0x1580] ;  /* 0x0015800001037983 */ /* 0x0023620000100800 */
[----:B------:R-:W-:-:S03]  /*478d0*/  MOV R6, 0x478f0 ;  /* 0x000478f000067802 */ /* 0x000fc60000000f00 */
        /* <DEDUP_REMOVED lines=8> */
[----:B------:R-:W-:-:S03]  /*47960*/  MOV R38, 0x47990 ;  /* 0x0004799000267802 */ /* 0x000fc60000000f00 */
[----:B--2---:R1:W-:Y:S04]  /*47970*/  STL.64 [R1+0x15b0], R2 ;  /* 0x0015b00201007387 */ /* 0x0043e80000100a00 */
[----:B-1----:R-:W-:Y:S05]  /*47980*/  CALL.REL.NOINC `($_ZN7cutlass13device_kernelIN5flash19enable_sm80_to_sm89INS1_16FlashAttnBwdSm80INS1_25CollectiveMainloopBwdSm80ILi2ELi2EN4cute5tupleIJNS5_1CILi128EEES8_NS7_ILi64EEEEEENS_6half_tEfNS_4arch4Sm80ELb0ELb0ELb1ELb0ELb0ELb0ELb0ELb0ELi2ELi4ELi4ELi4ELb0EEENS1_24CollectiveEpilogueBwdGQAISA_fSD_Li256ELb0ELb0EEENS1_19SingleTileSchedulerILb0ELb0ELb0ELi128EEEEEEEEEvNT_6ParamsE$_ZN4cute3eso3ESOILb0ELb0EJNS_6LayoutINS_5tupleIJNS3_IJNS_1CILi8EEENS4_ILi1EEEEEENS4_ILi2EEEEEENS3_IJNS3_IJS6_NS4_ILi0EEEEEEiEEEEENS_10ViewEngineINS_8smem_ptrIPN7cutlass6half_tEEEEEEEC2ERKSD_RKSK_) ;  /* 0xfffbde4000007944 */ /* 0x002fea0003c3ffff */
[----:B------:R2:W5:Y:S04]  /*47990*/  LDL R8, [R1+0x1580] ;  /* 0x0015800001087983 */ /* 0x0005680000100800 */
[----:B------:R2:W5:Y:S01]  /*479a0*/  LDL.64 R12, [R1+0x1588] ;  /* 0x00158800010c7983 */ /* 0x0005620000100a00 */
[----:B------:R-:W-:Y:S02]  /*479b0*/  MOV R47, RZ ;  /* 0x000000ff002f7202 */ /* 0x000fe40000000f00 */
[----:B------:R-:W-:Y:S02]  /*479c0*/  MOV R46, 0x479e0 ;  /* 0x000479e0002e7802 */ /* 0x000fe40000000f00 */
[----:B-12--5:R-:W-:Y:S05]  /*479d0*/  CALL.REL.NOINC `($_ZN7cutlass13device_kernelIN5flash19enable_sm80_to_sm89INS1_16FlashAttnBwdSm80INS1_25CollectiveMainloopBwdSm80ILi2ELi2EN4cute5tupleIJNS5_1CILi128EEES8_NS7_ILi64EEEEEENS_6half_tEfNS_4arch4Sm80ELb0ELb0ELb1ELb0ELb0ELb0ELb0ELb0ELi2ELi4ELi4ELi4ELb0EEENS1_24CollectiveEpilogueBwdGQAISA_fSD_Li256ELb0ELb0EEENS1_19SingleTileSchedulerILb0ELb0ELb0ELi128EEEEEEEEEvNT_6ParamsE$_ZN4cute3eso3ESOILb1ELb0EJNS_10UnderscoreEiEEC2ERKS2_RKi) ;  /* 0xfffbe6b000007944 */ /* 0x026fea0003c3ffff */
[----:B------:R-:W2:Y:S01]  /*479e0*/  LDL R37, [R1+0x1580] ;  /* 0x0015800001257983 */ /* 0x000ea20000100800 */
[----:B------:R-:W-:Y:S01]  /*479f0*/  MOV R38, 0x47a20 ;  /* 0x00047a2000267802 */ /* 0x000fe20000000f00 */
[----:B--2---:R-:W-:Y:S02]  /*47a00*/  IMAD R37, R8, R37, RZ ;  /* 0x0000002508257224 */ /* 0x004fe400078e02ff */
[----:B-1----:R-:W-:Y:S05]  /*47a10*/  CALL.REL.NOINC `($_ZN7cutlass13device_kernelIN5flash19enable_sm80_to_sm89INS1_16FlashAttnBwdSm80INS1_25CollectiveMainloopBwdSm80ILi2ELi2EN4cute5tupleIJNS5_1CILi128EEES8_NS7_ILi64EEEEEENS_6half_tEfNS_4arch4Sm80ELb0ELb0ELb1ELb0ELb0ELb0ELb0ELb0ELi2ELi4ELi4ELi4ELb0EEENS1_24CollectiveEpilogueBwdGQAISA_fSD_Li256ELb0ELb0EEENS1_19SingleTileSchedulerILb0ELb0ELb0ELi128EEEEEEEEEvNT_6ParamsE$_ZN4cute3eso3ESOILb1ELb0EJNS_6LayoutINS_5tupleIJNS3_IJNS_1CILi8EEENS4_ILi1EEEEEEEEENS3_IJNS3_IJS6_NS4_ILi0EEEEEEEEEEEiEEC2ERKSC_RKi) ;  /* 0xfffbf96000007944 */ /* 0x002fea0003c3ffff */
[----:B------:R-:W2:Y:S01]  /*47a20*/  LDL R3, [R1+0x1580] ;  /* 0x0015800001037983 */ /* 0x000ea20000100800 */
[----:B------:R-:W-:-:S02]  /*47a30*/  MOV R38, R85 ;  /* 0x0000005500267202 */ /* 0x000fc40000000f00 */
        /* <DEDUP_REMOVED lines=8> */
[----:B------:R-:W-:Y:S02]  /*47ac0*/  MOV R46, 0x47ae0 ;  /* 0x00047ae0002e7802 */ /* 0x000fe40000000f00 */
[----:B-1---5:R-:W-:Y:S05]  /*47ad0*/  CALL.REL.NOINC `($_ZN7cutlass13device_kernelIN5flash19enable_sm80_to_sm89INS1_16FlashAttnBwdSm80INS1_25CollectiveMainloopBwdSm80ILi2ELi2EN4cute5tupleIJNS5_1CILi128EEES8_NS7_ILi64EEEEEENS_6half_tEfNS_4arch4Sm80ELb0ELb0ELb1ELb0ELb0ELb0ELb0ELb0ELi2ELi4ELi4ELi4ELb0EEENS1_24CollectiveEpilogueBwdGQAISA_fSD_Li256ELb0ELb0EEENS1_19SingleTileSchedulerILb0ELb0ELb0ELi128EEEEEEEEEvNT_6ParamsE$_ZN4cute3eso3ESOILb1ELb0EJNS_10UnderscoreEiEEC2ERKS2_RKi) ;  /* 0xfffbe5b000007944 */ /* 0x022fea0003c3ffff */
[----:B------:R-:W2:Y:S01]  /*47ae0*/  LDL R5, [R1+0x1580] ;  /* 0x0015800001057983 */ /* 0x000ea20000100800 */
[----:B------:R-:W-:Y:S02]  /*47af0*/  MOV R6, 0x47b20 ;  /* 0x00047b2000067802 */ /* 0x000fe40000000f00 */
[----:B--2---:R-:W-:Y:S02]  /*47b00*/  SHF.L.U32 R5, R5, 0x6, RZ ;  /* 0x0000000605057819 */ /* 0x004fe400000006ff */
[----:B-1----:R-:W-:Y:S05]  /*47b10*/  CALL.REL.NOINC `($_ZN7cutlass13device_kernelIN5flash19enable_sm80_to_sm89INS1_16FlashAttnBwdSm80INS1_25CollectiveMainloopBwdSm80ILi2ELi2EN4cute5tupleIJNS5_1CILi128EEES8_NS7_ILi64EEEEEENS_6half_tEfNS_4arch4Sm80ELb0ELb0ELb1ELb0ELb0ELb0ELb0ELb0ELi2ELi4ELi4ELi4ELb0EEENS1_24CollectiveEpilogueBwdGQAISA_fSD_Li256ELb0ELb0EEENS1_19SingleTileSchedulerILb0ELb0ELb0ELi128EEEEEEEEEvNT_6ParamsE$_ZN4cute3eso3ESOILb1ELb0EJNS_6LayoutINS_5tupleIJNS3_IJNS3_IJNS_1CILi4EEENS4_ILi2EEEEEENS4_ILi1EEEEEEEEENS3_IJNS3_IJNS3_IJS8_NS4_ILi32EEEEEENS4_ILi0EEEEEEEEEEEiEEC2ERKSG_RKi) ;  /* 0xfffbed7000007944 */ /* 0x002fea0003c3ffff */
[----:B-1----:R-:W2:Y:S01]  /*47b20*/  LDL R5, [R1+0x1580] ;  /* 0x0015800001057983 */ /* 0x002ea20000100800 */
        /* <DEDUP_REMOVED lines=14> */
[----:B-1----:R1:W5:Y:S01]  /*47c10*/  LDL R3, [R1+0x1580] ;  /* 0x0015800001037983 */ /* 0x0023620000100800 */
[----:B------:R-:W-:-:S03]  /*47c20*/  MOV R6, 0x47c40 ;  /* 0x00047c4000067802 */ /* 0x000fc60000000f00 */
[----:B-1---5:R-:W-:Y:S05]  /*47c30*/  CALL.REL.NOINC `($_ZN7cutlass13device_kernelIN5flash19enable_sm80_to_sm89INS1_16FlashAttnBwdSm80INS1_25CollectiveMainloopBwdSm80ILi2ELi2EN4cute5tupleIJNS5_1CILi128EEES8_NS7_ILi64EEEEEENS_6half_tEfNS_4arch4Sm80ELb0ELb0ELb1ELb0ELb0ELb0ELb0ELb0ELi2ELi4ELi4ELi4ELb0EEENS1_24CollectiveEpilogueBwdGQAISA_fSD_Li256ELb0ELb0EEENS1_19SingleTileSchedulerILb0ELb0ELb0ELi128EEEEEEEEEvNT_6ParamsE$_ZN4cute3eso3ESOILb1ELb0EJNS_6LayoutINS_5tupleIJNS3_IJNS3_IJNS_1CILi2EEES5_EEENS4_ILi1EEEEEEEEENS3_IJNS3_IJNS3_IJS7_NS4_ILi16EEEEEENS4_ILi0EEEEEEEEEEENS_10ViewEngineIPjEEEEC2ERKSF_RKSI_) ;  /* 0xfffbebc000007944 */ /* 0x022fea0003c3ffff */
        /* <DEDUP_REMOVED lines=9> */
[----:B-1----:R-:W-:Y:S05]  /*47cd0*/  CALL.REL.NOINC `($_ZN7cutlass13device_kernelIN5flash19enable_sm80_to_sm89INS1_16FlashAttnBwdSm80INS1_25CollectiveMainloopBwdSm80ILi2ELi2EN4cute5tupleIJNS5_1CILi128EEES8_NS7_ILi64EEEEEENS_6half_tEfNS_4arch4Sm80ELb0ELb0ELb1ELb0ELb0ELb0ELb0ELb0ELi2ELi4ELi4ELi4ELb0EEENS1_24CollectiveEpilogueBwdGQAISA_fSD_Li256ELb0ELb0EEENS1_19SingleTileSchedulerILb0ELb0ELb0ELi128EEEEEEEEEvNT_6ParamsE$_ZN4cute3eso3ESOILb1ELb0EJNS_10UnderscoreEiEEC2ERKS2_RKi) ;  /* 0xfffbe3b000007944 */ /* 0x002fea0003c3ffff */
[----:B------:R-:W2:Y:S01]  /*47ce0*/  LDL R37, [R1+0x1580] ;  /* 0x0015800001257983 */ /* 0x000ea20000100800 */
[----:B------:R-:W-:Y:S01]  /*47cf0*/  MOV R38, 0x47d20 ;  /* 0x00047d2000267802 */ /* 0x000fe20000000f00 */
[----:B--2---:R-:W-:-:S02]  /*47d00*/  IMAD R37, R8, R37, RZ ;  /* 0x0000002508257224 */ /* 0x004fc400078e02ff */
        /* <DEDUP_REMOVED lines=58> */
.L_x_1276:
[----:B------:R-:W-:Y:S11]  /*480b0*/  ISETP.NE.AND P0, PT, R50, 0x7, PT ;  /* 0x000000073200780c */ /* 0x000ff60003f05270 */
[----:B------:R-:W-:Y:S02]  /*480c0*/  @!UPT UIADD3 URZ, URZ, URZ, URZ ;  /* 0x0000003f3f3ff290 */ /* 0x000fe4000fffe03f */
[----:B------:R-:W-:-:S05]  /*480d0*/  @!P0 BRA `(.L_x_1275) ;  /* 0x00000f8000008947 */ /* 0x000fca0003800000 */
[----:B------:R-:W-:Y:S02]  /*480e0*/  IADD3 R40, R50, 0x1, RZ ;  /* 0x0000000132287810 */ /* 0x000fe40007ffe0ff */
[----:B------:R-:W-:Y:S03]  /*480f0*/  MOV R46, 0x48120 ;  /* 0x00048120002e7802 */ /* 0x000fe60000000f00 */
[----:B------:R-:W-:Y:S02]  /*48100*/  IMAD.MOV.U32 R3, RZ, RZ, R40 ;  /* 0x000000ffff037224 */ /* 0x000fe400078e0028 */
[----:B------:R-:W-:Y:S05]  /*48110*/  CALL.REL.NOINC `($_ZN7cutlass13device_kernelIN5flash19enable_sm80_to_sm89INS1_16FlashAttnBwdSm80INS1_25CollectiveMainloopBwdSm80ILi2ELi2EN4cute5tupleIJNS5_1CILi128EEES8_NS7_ILi64EEEEEENS_6half_tEfNS_4arch4Sm80ELb0ELb0ELb1ELb0ELb0ELb0ELb0ELb0ELi2ELi4ELi4ELi4ELb0EEENS1_24CollectiveEpilogueBwdGQAISA_fSD_Li256ELb0ELb0EEENS1_19SingleTileSchedulerILb0ELb0ELb0ELi128EEEEEEEEEvNT_6ParamsE$_ZN4cute3eso3ESOILb1ELb0EJNS_10UnderscoreES2_iEEC2ERKS2_S5_RKi) ;  /* 0xfffbdf3000007944 */ /* 0x000fea0003c3ffff */
        /* <DEDUP_REMOVED lines=16> */
[----:B------:R-:W-:Y:S05]  /*48220*/  CALL.REL.NOINC `($_ZN7cutlass13device_kernelIN5flash19enable_sm80_to_sm89INS1_16FlashAttnBwdSm80INS1_25CollectiveMainloopBwdSm80ILi2ELi2EN4cute5tupleIJNS5_1CILi128EEES8_NS7_ILi64EEEEEENS_6half_tEfNS_4arch4Sm80ELb0ELb0ELb1ELb0ELb0ELb0ELb0ELb0ELi2ELi4ELi4ELi4ELb0EEENS1_24CollectiveEpilogueBwdGQAISA_fSD_Li256ELb0ELb0EEENS1_19SingleTileSchedulerILb0ELb0ELb0ELi128EEEEEEEEEvNT_6ParamsE$_ZN4cute3eso3ESOILb1ELb0EJNS_6LayoutINS_5tupleIJNS3_IJNS_1CILi8EEENS4_ILi1EEEEEENS4_ILi2EEEEEENS3_IJNS3_IJS6_NS4_ILi0EEEEEENS4_ILi4096EEEEEEEEiEEC2ERKSE_RKi) ;  /* 0xfffbf3d000007944 */ /* 0x000fea0003c3ffff */
[----:B-1----:R-:W2:Y:S01]  /*48230*/  LDL R3, [R1+0x1580] ;  /* 0x0015800001037983 */ /* 0x002ea20000100800 */
[----:B------:R-:W-:Y:S01]  /*48240*/  MOV R46, 0x482a0 ;  /* 0x000482a0002e7802 */ /* 0x000fe20000000f00 */
[----:B------:R-:W-:Y:S02]  /*48250*/  IMAD.MOV.U32 R38, RZ, RZ, R85 ;  /* 0x000000ffff267224 */ /* 0x000fe400078e0055 */
[----:B------:R-:W2:Y:S02]  /*48260*/  LD.E.64 R36, [R96.64+0x8] ;  /* 0x0000080860247980 */ /* 0x000ea4000c101b00 */
[C---:B--2---:R-:W-:Y:S04]  /*48270*/  LEA R2, P0, R3.reuse, R36, 0x1 ;  /* 0x0000002403027211 */ /* 0x044fe800078008ff */
[----:B------:R-:W-:Y:S04]  /*48280*/  LEA.HI.X.SX32 R3, R3, R37, 0x1, P0 ;  /* 0x0000002503037211 */ /* 0x000fe800000f0eff */
[----:B------:R-:W-:Y:S05]  /*48290*/  CALL.REL.NOINC `($_ZN7cutlass13device_kernelIN5flash19enable_sm80_to_sm89INS1_16FlashAttnBwdSm80INS1_25CollectiveMainloopBwdSm80ILi2ELi2EN4cute5tupleIJNS5_1CILi128EEES8_NS7_ILi64EEEEEENS_6half_tEfNS_4arch4Sm80ELb0ELb0ELb1ELb0ELb0ELb0ELb0ELb0ELi2ELi4ELi4ELi4ELb0EEENS1_24CollectiveEpilogueBwdGQAISA_fSD_Li256ELb0ELb0EEENS1_19SingleTileSchedulerILb0ELb0ELb0ELi128EEEEEEEEEvNT_6ParamsE$_ZN4cute8smem_ptrIPN7cutlass6half_tEECI1NS_12iter_adaptorIS3_S4_EEES3_) ;  /* 0xfffbfea000007944 */ /* 0x000fea0003c3ffff */
[----:B-1----:R1:W5:Y:S01]  /*482a0*/  LDL.64 R2, [R1+0x1580] ;  /* 0x0015800001027983 */ /* 0x0023620000100a00 */
[----:B------:R-:W-:Y:S03]  /*482b0*/  MOV R38, 0x482d0 ;  /* 0x000482d000267802 */ /* 0x000fe60000000f00 */
[----:B-1---5:R-:W-:Y:S05]  /*482c0*/  CALL.REL.NOINC `($_ZN7cutlass13device_kernelIN5flash19enable_sm80_to_sm89INS1_16FlashAttnBwdSm80INS1_25CollectiveMainloopBwdSm80ILi2ELi2EN4cute5tupleIJNS5_1CILi128EEES8_NS7_ILi64EEEEEENS_6half_tEfNS_4arch4Sm80ELb0ELb0ELb1ELb0ELb0ELb0ELb0ELb0ELi2ELi4ELi4ELi4ELb0EEENS1_24CollectiveEpilogueBwdGQAISA_fSD_Li256ELb0ELb0EEENS1_19SingleTileSchedulerILb0ELb0ELb0ELi128EEEEEEEEEvNT_6ParamsE$_ZN4cute3eso3ESOILb1ELb0EJNS_6LayoutINS_5tupleIJNS3_IJNS_1CILi8EEENS4_ILi1EEEEEENS4_ILi2EEEEEENS3_IJNS3_IJS6_NS4_ILi0EEEEEENS4_ILi4096EEEEEEEENS_10ViewEngineINS_8smem_ptrIPN7cutlass6half_tEEEEEEEC2ERKSE_RKSL_) ;  /* 0xfffbf2f000007944 */ /* 0x022fea0003c3ffff */
[----:B-1----:R-:W-:Y:S01]  /*482d0*/  MOV R3, R40 ;  /* 0x0000002800037202 */ /* 0x002fe20000000f00 */
[----:B------:R1:W5:Y:S01]  /*482e0*/  LDL.64 R36, [R1+0x1580] ;  /* 0x0015800001247983 */ /* 0x0003620000100a00 */
[----:B------:R-:W-:Y:S03]  /*482f0*/  MOV R46, 0x48310 ;  /* 0x00048310002e7802 */ /* 0x000fe60000000f00 */
[----:B-1---5:R-:W-:Y:S05]  /*48300*/  CALL.REL.NOINC `($_ZN7cutlass13device_kernelIN5flash19enable_sm80_to_sm89INS1_16FlashAttnBwdSm80INS1_25CollectiveMainloopBwdSm80ILi2ELi2EN4cute5tupleIJNS5_1CILi128EEES8_NS7_ILi64EEEEEENS_6half_tEfNS_4arch4Sm80ELb0ELb0ELb1ELb0ELb0ELb0ELb0ELb0ELi2ELi4ELi4ELi4ELb0EEENS1_24CollectiveEpilogueBwdGQAISA_fSD_Li256ELb0ELb0EEENS1_19SingleTileSchedulerILb0ELb0ELb0ELi128EEEEEEEEEvNT_6ParamsE$_ZN4cute3eso3ESOILb1ELb0EJNS_10UnderscoreES2_iEEC2ERKS2_S5_RKi) ;  /* 0xfffbdd4000007944 */ /* 0x022fea0003c3ffff */
        /* <DEDUP_REMOVED lines=9> */
[----:B------:R-:W-:Y:S05]  /*483a0*/  CALL.REL.NOINC `($_ZN7cutlass13device_kernelIN5flash19enable_sm80_to_sm89INS1_16FlashAttnBwdSm80INS1_25CollectiveMainloopBwdSm80ILi2ELi2EN4cute5tupleIJNS5_1CILi128EEES8_NS7_ILi64EEEEEENS_6half_tEfNS_4arch4Sm80ELb0ELb0ELb1ELb0ELb0ELb0ELb0ELb0ELi2ELi4ELi4ELi4ELb0EEENS1_24CollectiveEpilogueBwdGQAISA_fSD_Li256ELb0ELb0EEENS1_19SingleTileSchedulerILb0ELb0ELb0ELi128EEEEEEEEEvNT_6ParamsE$_ZN4cute3eso3ESOILb1ELb0EJNS_6LayoutINS_5tupleIJNS3_IJNS_1CILi8EEENS4_ILi1EEEEEENS4_ILi2EEEEEENS3_IJNS3_IJS6_NS4_ILi0EEEEEES5_EEEEEiEEC2ERKSD_RKi) ;  /* 0xfffbf3e000007944 */ /* 0x000fea0003c3ffff */
[----:B------:R-:W-:Y:S01]  /*483b0*/  MOV R48, 0x48400 ;  /* 0x0004840000307802 */ /* 0x000fe20000000f00 */
[----:B------:R-:W2:Y:S02]  /*483c0*/  LDL R39, [R1+0x1580] ;  /* 0x0015800001277983 */ /* 0x000ea40000100800 */
[C---:B--2---:R-:W-:Y:S04]  /*483d0*/  LEA R38, P0, R39.reuse, R92, 0x1 ;  /* 0x0000005c27267211 */ /* 0x044fe800078008ff */
[----:B------:R-:W-:Y:S04]  /*483e0*/  LEA.HI.X.SX32 R39, R39, R93, 0x1, P0 ;  /* 0x0000005d27277211 */ /* 0x000fe800000f0eff */
[----:B-1----:R-:W-:Y:S05]  /*483f0*/  CALL.REL.NOINC `($_ZN7cutlass13device_kernelIN5flash19enable_sm80_to_sm89INS1_16FlashAttnBwdSm80INS1_25CollectiveMainloopBwdSm80ILi2ELi2EN4cute5tupleIJNS5_1CILi128EEES8_NS7_ILi64EEEEEENS_6half_tEfNS_4arch4Sm80ELb0ELb0ELb1ELb0ELb0ELb0ELb0ELb0ELi2ELi4ELi4ELi4ELb0EEENS1_24CollectiveEpilogueBwdGQAISA_fSD_Li256ELb0ELb0EEENS1_19SingleTileSchedulerILb0ELb0ELb0ELi128EEEEEEEEEvNT_6ParamsE$_ZN4cute3eso3ESOILb1ELb0EJNS_6LayoutINS_5tupleIJNS3_IJNS_1CILi8EEENS4_ILi1EEEEEENS4_ILi2EEEEEENS3_IJNS3_IJS6_NS4_ILi0EEEEEES5_EEEEENS_10ViewEngineIPN7cutlass6half_tEEEEEC2ERKSD_RKSI_) ;  /* 0xfffbf35000007944 */ /* 0x002fea0003c3ffff */
[----:B------:R2:W5:Y:S01]  /*48400*/  LDL.64 R2, [R1+0x1580] ;  /* 0x0015800001027983 */ /* 0x0005620000100a00 */
[----:B-1----:R-:W-:Y:S03]  /*48410*/  MOV R46, 0x48430 ;  /* 0x00048430002e7802 */ /* 0x002fe60000000f00 */
[----:B--2--5:R-:W-:Y:S05]  /*48420*/  CALL.REL.NOINC `($_ZN7cutlass13device_kernelIN5flash19enable_sm80_to_sm89INS1_16FlashAttnBwdSm80INS1_25CollectiveMainloopBwdSm80ILi2ELi2EN4cute5tupleIJNS5_1CILi128EEES8_NS7_ILi64EEEEEENS_6half_tEfNS_4arch4Sm80ELb0ELb0ELb1ELb0ELb0ELb0ELb0ELb0ELi2ELi4ELi4ELi4ELb0EEENS1_24CollectiveEpilogueBwdGQAISA_fSD_Li256ELb0ELb0EEENS1_19SingleTileSchedulerILb0ELb0ELb0ELi128EEEEEEEEEvNT_6ParamsE$_ZN4cute3eso3ESOILb1ELb0EJNS_6LayoutINS_5tupleIJNS3_IJNS_1CILi8EEENS4_ILi1EEEEEENS3_IJNS4_ILi2EEEEEEEEENS3_IJNS3_IJS6_NS4_ILi0EEEEEENS3_IJNS4_ILi4096EEEEEEEEEEENS_10ViewEngineINS_8smem_ptrIPN7cutlass6half_tEEEEEEEC2ERKSG_RKSN_) ;  /* 0xfffbef9000007944 */ /* 0x024fea0003c3ffff */
[----:B-1----:R1:W5:Y:S01]  /*48430*/  LDL.64 R36, [R1+0x1580] ;  /* 0x0015800001247983 */ /* 0x0023620000100a00 */
[----:B------:R-:W-:Y:S03]  /*48440*/  MOV R46, 0x48460 ;  /* 0x00048460002e7802 */ /* 0x000fe60000000f00 */
[----:B-1---5:R-:W-:Y:S05]  /*48450*/  CALL.REL.NOINC `($_ZN7cutlass13device_kernelIN5flash19enable_sm80_to_sm89INS1_16FlashAttnBwdSm80INS1_25CollectiveMainloopBwdSm80ILi2ELi2EN4cute5tupleIJNS5_1CILi128EEES8_NS7_ILi64EEEEEENS_6half_tEfNS_4arch4Sm80ELb0ELb0ELb1ELb0ELb0ELb0ELb0ELb0ELi2ELi4ELi4ELi4ELb0EEENS1_24CollectiveEpilogueBwdGQAISA_fSD_Li256ELb0ELb0EEENS1_19SingleTileSchedulerILb0ELb0ELb0ELi128EEEEEEEEEvNT_6ParamsE$_ZN4cute3eso3ESOILb1ELb0EJNS_6LayoutINS_5tupleIJNS3_IJNS_1CILi8EEENS4_ILi1EEEEEENS3_IJNS4_ILi2EEEEEEEEENS3_IJNS3_IJS6_NS4_ILi0EEEEEENS3_IJS5_EEEEEEEENS_10ViewEngineIPN7cutlass6half_tEEEEEC2ERKSF_RKSK_) ;  /* 0xfffbf06000007944 */ /* 0x022fea0003c3ffff */
[----:B-1----:R1:W5:Y:S01]  /*48460*/  LDL.64 R2, [R1+0x1580] ;  /* 0x0015800001027983 */ /* 0x0023620000100a00 */
[----:B------:R-:W-:Y:S03]  /*48470*/  MOV R46, 0x48490 ;  /* 0x00048490002e7802 */ /* 0x000fe60000000f00 */
[----:B-1---5:R-:W-:Y:S05]  /*48480*/  CALL.REL.NOINC `($_ZN7cutlass13device_kernelIN5flash19enable_sm80_to_sm89INS1_16FlashAttnBwdSm80INS1_25CollectiveMainloopBwdSm80ILi2ELi2EN4cute5tupleIJNS5_1CILi128EEES8_NS7_ILi64EEEEEENS_6half_tEfNS_4arch4Sm80ELb0ELb0ELb1ELb0ELb0ELb0ELb0ELb0ELi2ELi4ELi4ELi4ELb0EEENS1_24CollectiveEpilogueBwdGQAISA_fSD_Li256ELb0ELb0EEENS1_19SingleTileSchedulerILb0ELb0ELb0ELi128EEEEEEEEEvNT_6ParamsE$_ZN4cute3eso3ESOILb1ELb0EJNS_6LayoutINS_5tupleIJNS3_IJNS3_IJNS_1CILi8EEENS4_ILi1EEEEEES6_EEENS3_IJNS3_IJS6_S6_EEENS4_ILi2EEEEEEEEENS3_IJNS3_IJNS3_IJS6_NS4_ILi0EEEEEESD_EEENS3_IJNS3_IJSD_SD_EEES5_EEEEEEEENS_10ViewEngineIPN7cutlass6half_tEEEEEC2ERKSJ_RKSO_) ;  /* 0xfffbe64000007944 */ /* 0x022fea0003c3ffff */
[----:B-1----:R1:W5:Y:S01]  /*48490*/  LDL.64 R38, [R1+0x1580] ;  /* 0x0015800001267983 */ /* 0x0023620000100a00 */
[----:B------:R-:W-:Y:S03]  /*484a0*/  MOV R46, 0x484c0 ;  /* 0x000484c0002e7802 */ /* 0x000fe60000000f00 */
[----:B-1---5:R-:W-:Y:S05]  /*484b0*/  CALL.REL.NOINC `($_ZN7cutlass13device_kernelIN5flash19enable_sm80_to_sm89INS1_16FlashAttnBwdSm80INS1_25CollectiveMainloopBwdSm80ILi2ELi2EN4cute5tupleIJNS5_1CILi128EEES8_NS7_ILi64EEEEEENS_6half_tEfNS_4arch4Sm80ELb0ELb0ELb1ELb0ELb0ELb0ELb0ELb0ELi2ELi4ELi4ELi4ELb0EEENS1_24CollectiveEpilogueBwdGQAISA_fSD_Li256ELb0ELb0EEENS1_19SingleTileSchedulerILb0ELb0ELb0ELi128EEEEEEEEEvNT_6ParamsE$_ZN4cute3eso3ESOILb1ELb0EJNS_6LayoutINS_5tupleIJNS3_IJNS3_IJNS_1CILi8EEENS4_ILi1EEEEEES6_EEENS3_IJNS3_IJS6_S6_EEENS4_ILi2EEEEEEEEENS3_IJNS3_IJNS3_IJS6_NS4_ILi0EEEEEESD_EEENS3_IJNS3_IJSD_SD_EEENS4_ILi4096EEEEEEEEEEENS_10ViewEngineINS_8smem_ptrIPN7cutlass6half_tEEEEEEEC2ERKSK_RKSR_) ;  /* 0xfffbe55000007944 */ /* 0x022fea0003c3ffff */
[----:B-1----:R1:W5:Y:S01]  /*484c0*/  LDL.64 R2, [R1+0x1580] ;  /* 0x0015800001027983 */ /* 0x0023620000100a00 */
[----:B------:R-:W-:Y:S03]  /*484d0*/  MOV R48, 0x484f0 ;  /* 0x000484f000307802 */ /* 0x000fe60000000f00 */
[----:B-1---5:R-:W-:Y:S05]  /*484e0*/  CALL.REL.NOINC `($_ZN7cutlass13device_kernelIN5flash19enable_sm80_to_sm89INS1_16FlashAttnBwdSm80INS1_25CollectiveMainloopBwdSm80ILi2ELi2EN4cute5tupleIJNS5_1CILi128EEES8_NS7_ILi64EEEEEENS_6half_tEfNS_4arch4Sm80ELb0ELb0ELb1ELb0ELb0ELb0ELb0ELb0ELi2ELi4ELi4ELi4ELb0EEENS1_24CollectiveEpilogueBwdGQAISA_fSD_Li256ELb0ELb0EEENS1_19SingleTileSchedulerILb0ELb0ELb0ELi128EEEEEEEEEvNT_6ParamsE$_ZN4cute3eso3ESOILb1ELb0EJNS_6LayoutINS_5tupleIJNS3_IJNS_1CILi8EEENS4_ILi1EEEEEENS4_ILi2EEEEEENS3_IJNS3_IJS6_NS4_ILi0EEEEEES5_EEEEENS_10ViewEngineIPN7cutlass6half_tEEEEEC2ERKSD_RKSI_) ;  /* 0xfffbf26000007944 */ /* 0x022fea0003c3ffff */
[----:B-1----:R-:W-:Y:S01]  /*484f0*/  MOV R38, R85 ;  /* 0x0000005500267202 */ /* 0x002fe20000000f00 */
[----:B------:R1:W5:Y:S01]  /*48500*/  LDL.64 R42, [R1+0x1580] ;  /* 0x00158000012a7983 */ /* 0x0003620000100a00 */
[----:B------:R-:W-:Y:S03]  /*48510*/  MOV R46, 0x48530 ;  /* 0x00048530002e7802 */ /* 0x000fe60000000f00 */
[----:B-1---5:R-:W-:Y:S05]  /*48520*/  CALL.REL.NOINC `($_ZN7cutlass13device_kernelIN5flash19enable_sm80_to_sm89INS1_16FlashAttnBwdSm80INS1_25CollectiveMainloopBwdSm80ILi2ELi2EN4cute5tupleIJNS5_1CILi128EEES8_NS7_ILi64EEEEEENS_6half_tEfNS_4arch4Sm80ELb0ELb0ELb1ELb0ELb0ELb0ELb0ELb0ELi2ELi4ELi4ELi4ELb0EEENS1_24CollectiveEpilogueBwdGQAISA_fSD_Li256ELb0ELb0EEENS1_19SingleTileSchedulerILb0ELb0ELb0ELi128EEEEEEEEEvNT_6ParamsE$_ZN4cute8smem_ptrIPN7cutlass6half_tEECI1NS_12iter_adaptorIS3_S4_EEES3_) ;  /* 0xfffbfc1000007944 */ /* 0x022fea0003c3ffff */
[----:B-1----:R1:W5:Y:S01]  /*48530*/  LDL.64 R2, [R1+0x1580] ;  /* 0x0015800001027983 */ /* 0x0023620000100a00 */
[----:B------:R-:W-:Y:S03]  /*48540*/  MOV R38, 0x48560 ;  /* 0x0004856000267802 */ /* 0x000fe60000000f00 */
[----:B-1---5:R-:W-:Y:S05]  /*48550*/  CALL.REL.NOINC `($_ZN7cutlass13device_kernelIN5flash19enable_sm80_to_sm89INS1_16FlashAttnBwdSm80INS1_25CollectiveMainloopBwdSm80ILi2ELi2EN4cute5tupleIJNS5_1CILi128EEES8_NS7_ILi64EEEEEENS_6half_tEfNS_4arch4Sm80ELb0ELb0ELb1ELb0ELb0ELb0ELb0ELb0ELi2ELi4ELi4ELi4ELb0EEENS1_24CollectiveEpilogueBwdGQAISA_fSD_Li256ELb0ELb0EEENS1_19SingleTileSchedulerILb0ELb0ELb0ELi128EEEEEEEEEvNT_6ParamsE$_ZN4cute3eso3ESOILb1ELb0EJNS_6LayoutINS_5tupleIJNS3_IJNS_1CILi8EEENS4_ILi1EEEEEENS4_ILi2EEEEEENS3_IJNS3_IJS6_NS4_ILi0EEEEEENS4_ILi4096EEEEEEEENS_10ViewEngineINS_8smem_ptrIPN7cutlass6half_tEEEEEEEC2ERKSE_RKSL_) ;  /* 0xfffbf06000007944 */ /* 0x022fea0003c3ffff */
[----:B------:R-:W-:Y:S01]  /*48560*/  MOV R47, RZ ;  /* 0x000000ff002f7202 */ /* 0x000fe20000000f00 */
[----:B------:R2:W5:Y:S01]  /*48570*/  LDL.64 R44, [R1+0x1580] ;  /* 0x00158000012c7983 */ /* 0x0005620000100a00 */
[----:B------:R-:W-:Y:S03]  /*48580*/  MOV R46, 0x485a0 ;  /* 0x000485a0002e7802 */ /* 0x000fe60000000f00 */
[----:B-12--5:R-:W-:Y:S05]  /*48590*/  CALL.REL.NOINC `($_ZN7cutlass13device_kernelIN5flash19enable_sm80_to_sm89INS1_16FlashAttnBwdSm80INS1_25CollectiveMainloopBwdSm80ILi2ELi2EN4cute5tupleIJNS5_1CILi128EEES8_NS7_ILi64EEEEEENS_6half_tEfNS_4arch4Sm80ELb0ELb0ELb1ELb0ELb0ELb0ELb0ELb0ELi2ELi4ELi4ELi4ELb0EEENS1_24CollectiveEpilogueBwdGQAISA_fSD_Li256ELb0ELb0EEENS1_19SingleTileSchedulerILb0ELb0ELb0ELi128EEEEEEEEEvNT_6ParamsE$_ZN4cute3eso3ESOILb1ELb0EJNS_10UnderscoreEiEEC2ERKS2_RKi) ;  /* 0xfffbdaf000007944 */ /* 0x026fea0003c3ffff */
[----:B------:R-:W-:Y:S01]  /*485a0*/  MOV R38, 0x485e0 ;  /* 0x000485e000267802 */ /* 0x000fe20000000f00 */
[----:B------:R-:W2:Y:S02]  /*485b0*/  LDL R37, [R1+0x1580] ;  /* 0x0015800001257983 */ /* 0x000ea40000100800 */
[----:B--2---:R-:W-:Y:S02]  /*485c0*/  SHF.L.U32 R37, R37, 0xc, RZ ;  /* 0x0000000c25257819 */ /* 0x004fe400000006ff */
[----:B-1----:R-:W-:Y:S05]  /*485d0*/  CALL.REL.NOINC `($_ZN7cutlass13device_kernelIN5flash19enable_sm80_to_sm89INS1_16FlashAttnBwdSm80INS1_25CollectiveMainloopBwdSm80ILi2ELi2EN4cute5tupleIJNS5_1CILi128EEES8_NS7_ILi64EEEEEENS_6half_tEfNS_4arch4Sm80ELb0ELb0ELb1ELb0ELb0ELb0ELb0ELb0ELi2ELi4ELi4ELi4ELb0EEENS1_24CollectiveEpilogueBwdGQAISA_fSD_Li256ELb0ELb0EEENS1_19SingleTileSchedulerILb0ELb0ELb0ELi128EEEEEEEEEvNT_6ParamsE$_ZN4cute3eso3ESOILb1ELb0EJNS_6LayoutINS_5tupleIJNS3_IJNS_1CILi8EEENS4_ILi1EEEEEEEEENS3_IJNS3_IJS6_NS4_ILi0EEEEEEEEEEEiEEC2ERKSC_RKi) ;  /* 0xfffbeda000007944 */ /* 0x002fea0003c3ffff */
[----:B------:R-:W-:Y:S01]  /*485e0*/  MOV R46, 0x48640 ;  /* 0x00048640002e7802 */ /* 0x000fe20000000f00 */
[----:B------:R-:W2:Y:S01]  /*485f0*/  LDL R3, [R1+0x1580] ;  /* 0x0015800001037983 */ /* 0x000ea20000100800 */
[----:B------:R-:W-:Y:S01]  /*48600*/  IMAD.MOV.U32 R38, RZ, RZ, R85 ;  /* 0x000000ffff267224 */ /* 0x000fe200078e0055 */
[C---:B--2---:R-:W-:Y:S04]  /*48610*/  LEA R2, P0, R3.reuse, R44, 0x1 ;  /* 0x0000002c03027211 */ /* 0x044fe800078008ff */
[----:B------:R-:W-:Y:S04]  /*48620*/  LEA.HI.X.SX32 R3, R3, R45, 0x1, P0 ;  /* 0x0000002d03037211 */ /* 0x000fe800000f0eff */
[----:B-1----:R-:W-:Y:S05]  /*48630*/  CALL.REL.NOINC `($_ZN7cutlass13device_kernelIN5flash19enable_sm80_to_sm89INS1_16FlashAttnBwdSm80INS1_25CollectiveMainloopBwdSm80ILi2ELi2EN4cute5tupleIJNS5_1CILi128EEES8_NS7_ILi64EEEEEENS_6half_tEfNS_4arch4Sm80ELb0ELb0ELb1ELb0ELb0ELb0ELb0ELb0ELi2ELi4ELi4ELi4ELb0EEENS1_24CollectiveEpilogueBwdGQAISA_fSD_Li256ELb0ELb0EEENS1_19SingleTileSchedulerILb0ELb0ELb0ELi128EEEEEEEEEvNT_6ParamsE$_ZN4cute8smem_ptrIPN7cutlass6half_tEECI1NS_12iter_adaptorIS3_S4_EEES3_) ;  /* 0xfffbfb0000007944 */ /* 0x002fea0003c3ffff */
[----:B-1----:R1:W5:Y:S01]  /*48640*/  LDL.64 R2, [R1+0x1580] ;  /* 0x0015800001027983 */ /* 0x0023620000100a00 */
[----:B------:R-:W-:Y:S03]  /*48650*/  MOV R38, 0x48670 ;  /* 0x0004867000267802 */ /* 0x000fe60000000f00 */
[----:B-1---5:R-:W-:Y:S05]  /*48660*/  CALL.REL.NOINC `($_ZN7cutlass13device_kernelIN5flash19enable_sm80_to_sm89INS1_16FlashAttnBwdSm80INS1_25CollectiveMainloopBwdSm80ILi2ELi2EN4cute5tupleIJNS5_1CILi128EEES8_NS7_ILi64EEEEEENS_6half_tEfNS_4arch4Sm80ELb0ELb0ELb1ELb0ELb0ELb0ELb0ELb0ELi2ELi4ELi4ELi4ELb0EEENS1_24CollectiveEpilogueBwdGQAISA_fSD_Li256ELb0ELb0EEENS1_19SingleTileSchedulerILb0ELb0ELb0ELi128EEEEEEEEEvNT_6ParamsE$_ZN4cute3eso3ESOILb1ELb0EJNS_6LayoutINS_5tupleIJNS3_IJNS_1CILi8EEENS4_ILi1EEEEEEEEENS3_IJNS3_IJS6_NS4_ILi0EEEEEEEEEEENS_10ViewEngineINS_8smem_ptrIPN7cutlass6half_tEEEEEEEC2ERKSC_RKSJ_) ;  /* 0xfffbec8000007944 */ /* 0x022fea0003c3ffff */
[----:B------:R-:W-:Y:S01]  /*48670*/  MOV R47, RZ ;  /* 0x000000ff002f7202 */ /* 0x000fe20000000f00 */
[----:B-1----:R1:W5:Y:S01]  /*48680*/  LDL.64 R2, [R1+0x1580] ;  /* 0x0015800001027983 */ /* 0x0023620000100a00 */
[----:B------:R-:W-:Y:S03]  /*48690*/  MOV R46, 0x486b0 ;  /* 0x000486b0002e7802 */ /* 0x000fe60000000f00 */
[----:B-1---5:R-:W-:Y:S05]  /*486a0*/  CALL.REL.NOINC `($_ZN7cutlass13device_kernelIN5flash19enable_sm80_to_sm89INS1_16FlashAttnBwdSm80INS1_25CollectiveMainloopBwdSm80ILi2ELi2EN4cute5tupleIJNS5_1CILi128EEES8_NS7_ILi64EEEEEENS_6half_tEfNS_4arch4Sm80ELb0ELb0ELb1ELb0ELb0ELb0ELb0ELb0ELi2ELi4ELi4ELi4ELb0EEENS1_24CollectiveEpilogueBwdGQAISA_fSD_Li256ELb0ELb0EEENS1_19SingleTileSchedulerILb0ELb0ELb0ELi128EEEEEEEEEvNT_6ParamsE$_ZN4cute3eso3ESOILb1ELb0EJNS_10UnderscoreEiEEC2ERKS2_RKi) ;  /* 0xfffbd9e000007944 */ /* 0x022fea0003c3ffff */
[----:B------:R-:W-:Y:S01]  /*486b0*/  MOV R38, 0x486f0 ;  /* 0x000486f000267802 */ /* 0x000fe20000000f00 */
[----:B------:R-:W2:Y:S02]  /*486c0*/  LDL R37, [R1+0x1580] ;  /* 0x0015800001257983 */ /* 0x000ea40000100800 */
[----:B--2---:R-:W-:Y:S02]  /*486d0*/  SHF.L.U32 R37, R37, 0x3, RZ ;  /* 0x0000000325257819 */ /* 0x004fe400000006ff */
[----:B-1----:R-:W-:Y:S05]  /*486e0*/  CALL.REL.NOINC `($_ZN7cutlass13device_kernelIN5flash19enable_sm80_to_sm89INS1_16FlashAttnBwdSm80INS1_25CollectiveMainloopBwdSm80ILi2ELi2EN4cute5tupleIJNS5_1CILi128EEES8_NS7_ILi64EEEEEENS_6half_tEfNS_4arch4Sm80ELb0ELb0ELb1ELb0ELb0ELb0ELb0ELb0ELi2ELi4ELi4ELi4ELb0EEENS1_24CollectiveEpilogueBwdGQAISA_fSD_Li256ELb0ELb0EEENS1_19SingleTileSchedulerILb0ELb0ELb0ELi128EEEEEEEEEvNT_6ParamsE$_ZN4cute3eso3ESOILb1ELb0EJNS_6LayoutINS_5tupleIJNS3_IJNS_1CILi8EEENS4_ILi1EEEEEEEEENS3_IJNS3_IJS6_NS4_ILi0EEEEEEEEEEEiEEC2ERKSC_RKi) ;  /* 0xfffbec9000007944 */ /* 0x002fea0003c3ffff */
[----:B------:R-:W-:Y:S01]  /*486f0*/  MOV R38, 0x48740 ;  /* 0x0004874000267802 */ /* 0x000fe20000000f00 */
[----:B-1----:R-:W2:Y:S02]  /*48700*/  LDL R37, [R1+0x1580] ;  /* 0x0015800001257983 */ /* 0x002ea40000100800 */
[C---:B--2---:R-:W-:Y:S04]  /*48710*/  LEA R46, P0, R37.reuse, R42, 0x1 ;  /* 0x0000002a252e7211 */ /* 0x044fe800078008ff */
[----:B------:R-:W-:Y:S04]  /*48720*/  LEA.HI.X.SX32 R37, R37, R43, 0x1, P0 ;  /* 0x0000002b25257211 */ /* 0x000fe800000f0eff */
[----:B------:R-:W-:Y:S05]  /*48730*/  CALL.REL.NOINC `($_ZN7cutlass13device_kernelIN5flash19enable_sm80_to_sm89INS1_16FlashAttnBwdSm80INS1_25CollectiveMainloopBwdSm80ILi2ELi2EN4cute5tupleIJNS5_1CILi128EEES8_NS7_ILi64EEEEEENS_6half_tEfNS_4arch4Sm80ELb0ELb0ELb1ELb0ELb0ELb0ELb0ELb0ELi2ELi4ELi4ELi4ELb0EEENS1_24CollectiveEpilogueBwdGQAISA_fSD_Li256ELb0ELb0EEENS1_19SingleTileSchedulerILb0ELb0ELb0ELi128EEEEEEEEEvNT_6ParamsE$_ZN4cute3eso3ESOILb1ELb0EJNS_6LayoutINS_5tupleIJNS3_IJNS_1CILi8EEENS4_ILi1EEEEEEEEENS3_IJNS3_IJS6_NS4_ILi0EEEEEEEEEEENS_10ViewEngineIPN7cutlass6half_tEEEEEC2ERKSC_RKSH_) ;  /* 0xfffbebf000007944 */ /* 0x000fea0003c3ffff */
[----:B------:R-:W-:Y:S01]  /*48740*/  MOV R38, R85 ;  /* 0x0000005500267202 */ /* 0x000fe20000000f00 */
[----:B-1----:R1:W5:Y:S01]  /*48750*/  LDL.64 R36, [R1+0x1580] ;  /* 0x0015800001247983 */ /* 0x0023620000100a00 */
[----:B------:R-:W-:Y:S03]  /*48760*/  MOV R46, 0x48780 ;  /* 0x00048780002e7802 */ /* 0x000fe60000000f00 */
[----:B-1---5:R-:W-:Y:S05]  /*48770*/  CALL.REL.NOINC `($_ZN7cutlass13device_kernelIN5flash19enable_sm80_to_sm89INS1_16FlashAttnBwdSm80INS1_25CollectiveMainloopBwdSm80ILi2ELi2EN4cute5tupleIJNS5_1CILi128EEES8_NS7_ILi64EEEEEENS_6half_tEfNS_4arch4Sm80ELb0ELb0ELb1ELb0ELb0ELb0ELb0ELb0ELi2ELi4ELi4ELi4ELb0EEENS1_24CollectiveEpilogueBwdGQAISA_fSD_Li256ELb0ELb0EEENS1_19SingleTileSchedulerILb0ELb0ELb0ELi128EEEEEEEEEvNT_6ParamsE$_ZN4cute8smem_ptrIPN7cutlass6half_tEECI1NS_12iter_adaptorIS3_S4_EEES3_) ;  /* 0xfffbf9c000007944 */ /* 0x022fea0003c3ffff */
[----:B-1----:R1:W5:Y:S01]  /*48780*/  LDL.64 R2, [R1+0x1580] ;  /* 0x0015800001027983 */ /* 0x0023620000100a00 */
[----:B------:R-:W-:Y:S03]  /*48790*/  MOV R46, 0x487b0 ;  /* 0x000487b0002e7802 */ /* 0x000fe60000000f00 */
[----:B-1---5:R-:W-:Y:S05]  /*487a0*/  CALL.REL.NOINC `($_ZN7cutlass13device_kernelIN5flash19enable_sm80_to_sm89INS1_16FlashAttnBwdSm80INS1_25CollectiveMainloopBwdSm80ILi2ELi2EN4cute5tupleIJNS5_1CILi128EEES8_NS7_ILi64EEEEEENS_6half_tEfNS_4arch4Sm80ELb0ELb0ELb1ELb0ELb0ELb0ELb0ELb0ELi2ELi4ELi4ELi4ELb0EEENS1_24CollectiveEpilogueBwdGQAISA_fSD_Li256ELb0ELb0EEENS1_19SingleTileSchedulerILb0ELb0ELb0ELi128EEEEEEEEEvNT_6ParamsE$_ZN4cute8smem_ptrIPN7cutlass9uint128_tEECI1NS_12iter_adaptorIS3_S4_EEES3_) ;  /* 0xfffbf9d000007944 */ /* 0x022fea0003c3ffff */
[----:B-1----:R1:W5:Y:S01]  /*487b0*/  LDL.64 R2, [R1+0x1580] ;  /* 0x0015800001027983 */ /* 0x0023620000100a00 */
[----:B------:R-:W-:Y:S03]  /*487c0*/  MOV R46, 0x487e0 ;  /* 0x000487e0002e7802 */ /* 0x000fe60000000f00 */
[----:B-1---5:R-:W-:Y:S05]  /*487d0*/  CALL.REL.NOINC `($_ZN7cutlass13device_kernelIN5flash19enable_sm80_to_sm89INS1_16FlashAttnBwdSm80INS1_25CollectiveMainloopBwdSm80ILi2ELi2EN4cute5tupleIJNS5_1CILi128EEES8_NS7_ILi64EEEEEENS_6half_tEfNS_4arch4Sm80ELb0ELb0ELb1ELb0ELb0ELb0ELb0ELb0ELi2ELi4ELi4ELi4ELb0EEENS1_24CollectiveEpilogueBwdGQAISA_fSD_Li256ELb0ELb0EEENS1_19SingleTileSchedulerILb0ELb0ELb0ELi128EEEEEEEEEvNT_6ParamsE$_ZN4cute3eso3ESOILb1ELb0EJNS_6LayoutINS_5tupleIJNS3_IJNS_1CILi1EEES5_EEEEEENS3_IJNS3_IJS5_NS4_ILi0EEEEEEEEEEENS_10ViewEngineINS_8smem_ptrIPN7cutlass9uint128_tEEEEEEEC2ERKSB_RKSI_) ;  /* 0xfffbe5c000007944 */ /* 0x022fea0003c3ffff */
[----:B------:R2:W5:Y:S01]  /*487e0*/  LDL R41, [R1+0x1580] ;  /* 0x0015800001297983 */ /* 0x0005620000100800 */
[----:B-1----:R-:W-:Y:S03]  /*487f0*/  MOV R38, 0x48810 ;  /* 0x0004881000267802 */ /* 0x002fe60000000f00 */
[----:B--2--5:R-:W-:Y:S05]  /*48800*/  CALL.REL.NOINC `($_ZN7cutlass13device_kernelIN5flash19enable_sm80_to_sm89INS1_16FlashAttnBwdSm80INS1_25CollectiveMainloopBwdSm80ILi2ELi2EN4cute5tupleIJNS5_1CILi128EEES8_NS7_ILi64EEEEEENS_6half_tEfNS_4arch4Sm80ELb0ELb0ELb1ELb0ELb0ELb0ELb0ELb0ELi2ELi4ELi4ELi4ELb0EEENS1_24CollectiveEpilogueBwdGQAISA_fSD_Li256ELb0ELb0EEENS1_19SingleTileSchedulerILb0ELb0ELb0ELi128EEEEEEEEEvNT_6ParamsE$_ZN4cute3eso3ESOILb1ELb0EJNS_6LayoutINS_5tupleIJNS3_IJNS_1CILi4EEENS4_ILi1EEEEEEEEENS3_IJNS3_IJS6_NS4_ILi0EEEEEEEEEEENS_10ViewEngineIPjEEEEC2ERKSC_RKSF_) ;  /* 0xfffbeaa000007944 */ /* 0x024fea0003c3ffff */
        /* <DEDUP_REMOVED lines=9> */
[----:B-1----:R-:W-:Y:S05]  /*488a0*/  CALL.REL.NOINC `($_ZN7cutlass13device_kernelIN5flash19enable_sm80_to_sm89INS1_16FlashAttnBwdSm80INS1_25CollectiveMainloopBwdSm80ILi2ELi2EN4cute5tupleIJNS5_1CILi128EEES8_NS7_ILi64EEEEEENS_6half_tEfNS_4arch4Sm80ELb0ELb0ELb1ELb0ELb0ELb0ELb0ELb0ELi2ELi4ELi4ELi4ELb0EEENS1_24CollectiveEpilogueBwdGQAISA_fSD_Li256ELb0ELb0EEENS1_19SingleTileSchedulerILb0ELb0ELb0ELi128EEEEEEEEEvNT_6ParamsE$_ZN4cute3eso3ESOILb1ELb0EJNS_10UnderscoreEiEEC2ERKS2_RKi) ;  /* 0xfffbd7e000007944 */ /* 0x002fea0003c3ffff */
        /* <DEDUP_REMOVED lines=13> */
[----:B------:R-:W-:Y:S01]  /*48980*/  MOV R47, 0x1 ;  /* 0x00000001002f7802 */ /* 0x000fe20000000f00 */
        /* <DEDUP_REMOVED lines=34> */
[----:B-1----:R-:W-:Y:S05]  /*48bb0*/  CALL.REL.NOINC `($_ZN7cutlass13device_kernelIN5flash19enable_sm80_to_sm89INS1_16FlashAttnBwdSm80INS1_25CollectiveMainloopBwdSm80ILi2ELi2EN4cute5tupleIJNS5_1CILi128EEES8_NS7_ILi64EEEEEENS_6half_tEfNS_4arch4Sm80ELb0ELb0ELb1ELb0ELb0ELb0ELb0ELb0ELi2ELi4ELi4ELi4ELb0EEENS1_24CollectiveEpilogueBwdGQAISA_fSD_Li256ELb0ELb0EEENS1_19SingleTileSchedulerILb0ELb0ELb0ELi128EEEEEEEEEvNT_6ParamsE$_ZN4cute3eso3ESOILb1ELb0EJNS_10UnderscoreES2_iEEC2ERKS2_S5_RKi) ;  /* 0xfffbd49000007944 */ /* 0x002fea0003c3ffff */
[----:B------:R2:W5:Y:S01]  /*48bc0*/  LDL R39, [R1+0x1580] ;  /* 0x0015800001277983 */ /* 0x0005620000100800 */
[----:B-1----:R-:W-:Y:S03]  /*48bd0*/  MOV R2, 0x48c00 ;  /* 0x00048c0000027802 */ /* 0x002fe60000000f00 */
[----:B------:R2:W5:Y:S04]  /*48be0*/  LD.E R3, [R94.64] ;  /* 0x000000085e037980 */ /* 0x000568000c101900 */
[----:B--2--5:R-:W-:Y:S05]  /*48bf0*/  CALL.REL.NOINC `($_ZN7cutlass13device_kernelIN5flash19enable_sm80_to_sm89INS1_16FlashAttnBwdSm80INS1_25CollectiveMainloopBwdSm80ILi2ELi2EN4cute5tupleIJNS5_1CILi128EEES8_NS7_ILi64EEEEEENS_6half_tEfNS_4arch4Sm80ELb0ELb0ELb1ELb0ELb0ELb0ELb0ELb0ELi2ELi4ELi4ELi4ELb0EEENS1_24CollectiveEpilogueBwdGQAISA_fSD_Li256ELb0ELb0EEENS1_19SingleTileSchedulerILb0ELb0ELb0ELi128EEEEEEEEEvNT_6ParamsE$_ZZN4cute5sliceINS_5tupleIJNS_10UnderscoreES2_iEEENS1_IJNS1_IJNS_1CILi1EEENS4_ILi0EEEEEEiNS4_ILi1024EEEEEEEEDaRKT_RKT0_ENKUlRKT_RKT0_E_clIS2_iEEDaSI_SL_) ;  /* 0xfffbfec000007944 */ /* 0x024fea0003c3ffff */
[----:B------:R-:W-:Y:S02]  /*48c00*/  MOV R2, 0x48c20 ;  /* 0x00048c2000027802 */ /* 0x000fe40000000f00 */
[----:B------:R-:W-:Y:S05]  /*48c10*/  CALL.REL.NOINC `($_ZN7cutlass13device_kernelIN5flash19enable_sm80_to_sm89INS1_16FlashAttnBwdSm80INS1_25CollectiveMainloopBwdSm80ILi2ELi2EN4cute5tupleIJNS5_1CILi128EEES8_NS7_ILi64EEEEEENS_6half_tEfNS_4arch4Sm80ELb0ELb0ELb1ELb0ELb0ELb0ELb0ELb0ELi2ELi4ELi4ELi4ELb0EEENS1_24CollectiveEpilogueBwdGQAISA_fSD_Li256ELb0ELb0EEENS1_19SingleTileSchedulerILb0ELb0ELb0ELi128EEEEEEEEEvNT_6ParamsE$_ZZN4cute12filter_tupleINS_5tupleIJNS_10UnderscoreES2_iEEENS1_IJNS1_IJNS_1CILi1EEENS4_ILi0EEEEEEiNS4_ILi1024EEEEEEZNS_5sliceIS3_S9_EEDaRKT_RKT0_EUlRKT_RKT0_E_EEDaSD_SG_OT1_ENKUlDpSJ_E_clIJNS1_IJS7_EEENS1_IJiEEENS1_IJEEEEEEDaSQ_) ;  /* 0xfffbf83000007944 */ /* 0x000fea0003c3ffff */
[----:B------:R-:W-:Y:S02]  /*48c20*/  MOV R36, 0x48c40 ;  /* 0x00048c4000247802 */ /* 0x000fe40000000f00 */
[----:B------:R-:W-:Y:S05]  /*48c30*/  CALL.REL.NOINC `($_ZN7cutlass13device_kernelIN5flash19enable_sm80_to_sm89INS1_16FlashAttnBwdSm80INS1_25CollectiveMainloopBwdSm80ILi2ELi2EN4cute5tupleIJNS5_1CILi128EEES8_NS7_ILi64EEEEEENS_6half_tEfNS_4arch4Sm80ELb0ELb0ELb1ELb0ELb0ELb0ELb0ELb0ELi2ELi4ELi4ELi4ELb0EEENS1_24CollectiveEpilogueBwdGQAISA_fSD_Li256ELb0ELb0EEENS1_19SingleTileSchedulerILb0ELb0ELb0ELi128EEEEEEEEEvNT_6ParamsE$_ZN4cute5tupleIJNS0_IJNS0_IJNS_1CILi8EEENS1_ILi1EEEEEENS1_ILi2EEEEEENS0_IJNS0_IJS3_NS1_ILi0EEEEEEiEEEEEC2ERKS6_RKS9_) ;  /* 0xfffbf1e000007944 */ /* 0x000fea0003c3ffff */
[----:B------:R2:W5:Y:S01]  /*48c40*/  LDL R38, [R1+0x1580] ;  /* 0x0015800001267983 */ /* 0x0005620000100800 */
[----:B-1----:R-:W-:Y:S02]  /*48c50*/  SHF.L.U32 R2, R39, 0xa, RZ ;  /* 0x0000000a27027819 */ /* 0x002fe400000006ff */
[----:B------:R-:W-:Y:S03]  /*48c60*/  MOV R36, 0x48c90 ;  /* 0x00048c9000247802 */ /* 0x000fe60000000f00 */
[----:B------:R2:W-:Y:S04]  /*48c70*/  STL [R1+0x15b0], R2 ;  /* 0x0015b00201007387 */ /* 0x0005e80000100800 */
[----:B--2--5:R-:W-:Y:S05]  /*48c80*/  CALL.REL.NOINC `($_ZN7cutlass13device_kernelIN5flash19enable_sm80_to_sm89INS1_16FlashAttnBwdSm80INS1_25CollectiveMainloopBwdSm80ILi2ELi2EN4cute5tupleIJNS5_1CILi128EEES8_NS7_ILi64EEEEEENS_6half_tEfNS_4arch4Sm80ELb0ELb0ELb1ELb0ELb0ELb0ELb0ELb0ELi2ELi4ELi4ELi4ELb0EEENS1_24CollectiveEpilogueBwdGQAISA_fSD_Li256ELb0ELb0EEENS1_19SingleTileSchedulerILb0ELb0ELb0ELi128EEEEEEEEEvNT_6ParamsE$_ZN4cute3eso3ESOILb0ELb0EJNS_6LayoutINS_5tupleIJNS3_IJNS_1CILi8EEENS4_ILi1EEEEEENS4_ILi2EEEEEENS3_IJNS3_IJS6_NS4_ILi0EEEEEEiEEEEEiEEC2ERKSD_RKi) ;  /* 0xfffbcbb000007944 */ /* 0x024fea0003c3ffff */
[----:B-1----:R-:W2:Y:S01]  /*48c90*/  LD.E.64 R2, [R94.64+0x8] ;  /* 0x000008085e027980 */ /* 0x002ea2000c101b00 */
[----:B------:R-:W-:Y:S01]  /*48ca0*/  MOV R46, 0x48d00 ;  /* 0x00048d00002e7802 */ /* 0x000fe20000000f00 */
[----:B------:R-:W-:Y:S02]  /*48cb0*/  IMAD.MOV.U32 R38, RZ, RZ, R85 ;  /* 0x000000ffff267224 */ /* 0x000fe400078e0055 */
[----:B------:R-:W2:Y:S02]  /*48cc0*/  LDL.64 R36, [R1+0x1580] ;  /* 0x0015800001247983 */ /* 0x000ea40000100a00 */
[C---:B--2---:R-:W-:Y:S04]  /*48cd0*/  LEA R2, P0, R37.reuse, R2, 0x1 ;  /* 0x0000000225027211 */ /* 0x044fe800078008ff */
[----:B------:R-:W-:Y:S04]  /*48ce0*/  LEA.HI.X.SX32 R3, R37, R3, 0x1, P0 ;  /* 0x0000000325037211 */ /* 0x000fe800000f0eff */
[----:B------:R-:W-:Y:S05]  /*48cf0*/  CALL.REL.NOINC `($_ZN7cutlass13device_kernelIN5flash19enable_sm80_to_sm89INS1_16FlashAttnBwdSm80INS1_25CollectiveMainloopBwdSm80ILi2ELi2EN4cute5tupleIJNS5_1CILi128EEES8_NS7_ILi64EEEEEENS_6half_tEfNS_4arch4Sm80ELb0ELb0ELb1ELb0ELb0ELb0ELb0ELb0ELi2ELi4ELi4ELi4ELb0EEENS1_24CollectiveEpilogueBwdGQAISA_fSD_Li256ELb0ELb0EEENS1_19SingleTileSchedulerILb0ELb0ELb0ELi128EEEEEEEEEvNT_6ParamsE$_ZN4cute8smem_ptrIPN7cutlass6half_tEECI1NS_12iter_adaptorIS3_S4_EEES3_) ;  /* 0xfffbf44000007944 */ /* 0x000fea0003c3ffff */
[----:B-1----:R-:W2:Y:S01]  /*48d00*/  LDL.64 R2, [R1+0x1580] ;  /* 0x0015800001027983 */ /* 0x002ea20000100a00 */
[----:B------:R-:W-:Y:S03]  /*48d10*/  MOV R38, 0x48d40 ;  /* 0x00048d4000267802 */ /* 0x000fe60000000f00 */
[----:B--2---:R1:W-:Y:S04]  /*48d20*/  STL.64 [R1+0x15b0], R2 ;  /* 0x0015b00201007387 */ /* 0x0043e80000100a00 */
[----:B-1----:R-:W-:Y:S05]  /*48d30*/  CALL.REL.NOINC `($_ZN7cutlass13device_kernelIN5flash19enable_sm80_to_sm89INS1_16FlashAttnBwdSm80INS1_25CollectiveMainloopBwdSm80ILi2ELi2EN4cute5tupleIJNS5_1CILi128EEES8_NS7_ILi64EEEEEENS_6half_tEfNS_4arch4Sm80ELb0ELb0ELb1ELb0ELb0ELb0ELb0ELb0ELi2ELi4ELi4ELi4ELb0EEENS1_24CollectiveEpilogueBwdGQAISA_fSD_Li256ELb0ELb0EEENS1_19SingleTileSchedulerILb0ELb0ELb0ELi128EEEEEEEEEvNT_6ParamsE$_ZN4cute3eso3ESOILb0ELb0EJNS_6LayoutINS_5tupleIJNS3_IJNS_1CILi8EEENS4_ILi1EEEEEENS4_ILi2EEEEEENS3_IJNS3_IJS6_NS4_ILi0EEEEEEiEEEEENS_10ViewEngineINS_8smem_ptrIPN7cutlass6half_tEEEEEEEC2ERKSD_RKSK_) ;  /* 0xfffbca9000007944 */ /* 0x002fea0003c3ffff */
[----:B------:R2:W5:Y:S01]  /*48d40*/  LDL R37, [R1+0x1580] ;  /* 0x0015800001257983 */ /* 0x0005620000100800 */
[----:B-1----:R-:W-:Y:S02]  /*48d50*/  MOV R3, R40 ;  /* 0x0000002800037202 */ /* 0x002fe40000000f00 */
[----:B------:R-:W-:Y:S01]  /*48d60*/  MOV R46, 0x48d90 ;  /* 0x00048d90002e7802 */ /* 0x000fe20000000f00 */
[----:B------:R2:W5:Y:S04]  /*48d70*/  LDL.64 R42, [R1+0x1588] ;  /* 0x00158800012a7983 */ /* 0x0005680000100a00 */
[----:B--2--5:R-:W-:Y:S05]  /*48d80*/  CALL.REL.NOINC `($_ZN7cutlass13device_kernelIN5flash19enable_sm80_to_sm89INS1_16FlashAttnBwdSm80INS1_25CollectiveMainloopBwdSm80ILi2ELi2EN4cute5tupleIJNS5_1CILi128EEES8_NS7_ILi64EEEEEENS_6half_tEfNS_4arch4Sm80ELb0ELb0ELb1ELb0ELb0ELb0ELb0ELb0ELi2ELi4ELi4ELi4ELb0EEENS1_24CollectiveEpilogueBwdGQAISA_fSD_Li256ELb0ELb0EEENS1_19SingleTileSchedulerILb0ELb0ELb0ELi128EEEEEEEEEvNT_6ParamsE$_ZN4cute3eso3ESOILb1ELb0EJNS_10UnderscoreES2_iEEC2ERKS2_S5_RKi) ;  /* 0xfffbd2c000007944 */ /* 0x024fea0003c3ffff */
[----:B------:R-:W-:Y:S01]  /*48d90*/  MOV R36, 0x48dd0 ;  /* 0x00048dd000247802 */ /* 0x000fe20000000f00 */
[----:B-1----:R-:W2:Y:S02]  /*48da0*/  LDL R3, [R1+0x1580] ;  /* 0x0015800001037983 */ /* 0x002ea40000100800 */
[----:B--2---:R-:W-:Y:S02]  /*48db0*/  SHF.L.U32 R3, R3, 0x2, RZ ;  /* 0x0000000203037819 */ /* 0x004fe400000006ff */
[----:B------:R-:W-:Y:S05]  /*48dc0*/  CALL.REL.NOINC `($_ZN7cutlass13device_kernelIN5flash19enable_sm80_to_sm89INS1_16FlashAttnBwdSm80INS1_25CollectiveMainloopBwdSm80ILi2ELi2EN4cute5tupleIJNS5_1CILi128EEES8_NS7_ILi64EEEEEENS_6half_tEfNS_4arch4Sm80ELb0ELb0ELb1ELb0ELb0ELb0ELb0ELb0ELi2ELi4ELi4ELi4ELb0EEENS1_24CollectiveEpilogueBwdGQAISA_fSD_Li256ELb0ELb0EEENS1_19SingleTileSchedulerILb0ELb0ELb0ELi128EEEEEEEEEvNT_6ParamsE$_ZN4cute3eso3ESOILb1ELb0EJNS_6LayoutINS_5tupleIJNS3_IJNS3_IJNS_1CILi4EEENS4_ILi2EEEEEENS4_ILi1EEEEEES6_EEENS3_IJNS3_IJNS3_IJS8_NS4_ILi32EEEEEENS4_ILi0EEEEEENS4_ILi64EEEEEEEEiEEC2ERKSH_RKi) ;  /* 0xfffbdba000007944 */ /* 0x000fea0003c3ffff */
[----:B------:R-:W-:Y:S01]  /*48dd0*/  MOV R36, 0x48e20 ;  /* 0x00048e2000247802 */ /* 0x000fe20000000f00 */
[----:B-1----:R-:W2:Y:S02]  /*48de0*/  LDL R3, [R1+0x1580] ;  /* 0x0015800001037983 */ /* 0x002ea40000100800 */
[C---:B--2---:R-:W-:Y:S04]  /*48df0*/  LEA R38, P0, R3.reuse, R90, 0x1 ;  /* 0x0000005a03267211 */ /* 0x044fe800078008ff */
[----:B------:R-:W-:Y:S04]  /*48e00*/  LEA.HI.X.SX32 R3, R3, R91, 0x1, P0 ;  /* 0x0000005b03037211 */ /* 0x000fe800000f0eff */
[----:B------:R-:W-:Y:S05]  /*48e10*/  CALL.REL.NOINC `($_ZN7cutlass13device_kernelIN5flash19enable_sm80_to_sm89INS1_16FlashAttnBwdSm80INS1_25CollectiveMainloopBwdSm80ILi2ELi2EN4cute5tupleIJNS5_1CILi128EEES8_NS7_ILi64EEEEEENS_6half_tEfNS_4arch4Sm80ELb0ELb0ELb1ELb0ELb0ELb0ELb0ELb0ELi2ELi4ELi4ELi4ELb0EEENS1_24CollectiveEpilogueBwdGQAISA_fSD_Li256ELb0ELb0EEENS1_19SingleTileSchedulerILb0ELb0ELb0ELi128EEEEEEEEEvNT_6ParamsE$_ZN4cute3eso3ESOILb1ELb0EJNS_6LayoutINS_5tupleIJNS3_IJNS3_IJNS_1CILi4EEENS4_ILi2EEEEEENS4_ILi1EEEEEES6_EEENS3_IJNS3_IJNS3_IJS8_NS4_ILi32EEEEEENS4_ILi0EEEEEENS4_ILi64EEEEEEEENS_10ViewEngineIPN7cutlass6half_tEEEEEC2ERKSH_RKSM_) ;  /* 0xfffbdaf000007944 */ /* 0x000fea0003c3ffff */
[----:B-1----:R1:W5:Y:S01]  /*48e20*/  LDL.64 R2, [R1+0x1580] ;  /* 0x0015800001027983 */ /* 0x0023620000100a00 */
[----:B------:R-:W-:Y:S03]  /*48e30*/  MOV R36, 0x48e50 ;  /* 0x00048e5000247802 */ /* 0x000fe60000000f00 */
[----:B-1---5:R-:W-:Y:S05]  /*48e40*/  CALL.REL.NOINC `($_ZN7cutlass13device_kernelIN5flash19enable_sm80_to_sm89INS1_16FlashAttnBwdSm80INS1_25CollectiveMainloopBwdSm80ILi2ELi2EN4cute5tupleIJNS5_1CILi128EEES8_NS7_ILi64EEEEEENS_6half_tEfNS_4arch4Sm80ELb0ELb0ELb1ELb0ELb0ELb0ELb0ELb0ELi2ELi4ELi4ELi4ELb0EEENS1_24CollectiveEpilogueBwdGQAISA_fSD_Li256ELb0ELb0EEENS1_19SingleTileSchedulerILb0ELb0ELb0ELi128EEEEEEEEEvNT_6ParamsE$_ZZN4cute4takeILi1ELi2ENS_5tupleIJNS1_IJNS_1CILi1EEENS2_ILi0EEEEEEiEEEEEDaRKT1_ENKUlDpRKT_E_clIJiEEEDaSD_) ;  /* 0xfffbfb1000007944 */ /* 0x022fea0003c3ffff */
[----:B------:R-:W-:Y:S02]  /*48e50*/  MOV R38, 0x48e70 ;  /* 0x00048e7000267802 */ /* 0x000fe40000000f00 */
[----:B------:R-:W-:Y:S05]  /*48e60*/  CALL.REL.NOINC `($_ZN7cutlass13device_kernelIN5flash19enable_sm80_to_sm89INS1_16FlashAttnBwdSm80INS1_25CollectiveMainloopBwdSm80ILi2ELi2EN4cute5tupleIJNS5_1CILi128EEES8_NS7_ILi64EEEEEENS_6half_tEfNS_4arch4Sm80ELb0ELb0ELb1ELb0ELb0ELb0ELb0ELb0ELi2ELi4ELi4ELi4ELb0EEENS1_24CollectiveEpilogueBwdGQAISA_fSD_Li256ELb0ELb0EEENS1_19SingleTileSchedulerILb0ELb0ELb0ELi128EEEEEEEEEvNT_6ParamsE$_ZN4cute3eso3ESOILb1ELb0EJNS_5tupleIJNS_1CILi1EEENS3_ILi0EEEEEENS2_IJiEEEEEC2ERKS6_RKS7_) ;  /* 0xfffbd91000007944 */ /* 0x000fea0003c3ffff */
[----:B-1----:R1:W5:Y:S01]  /*48e70*/  LDL R37, [R1+0x1580] ;  /* 0x0015800001257983 */ /* 0x0023620000100800 */
[----:B------:R-:W-:Y:S03]  /*48e80*/  MOV R38, 0x48ea0 ;  /* 0x00048ea000267802 */ /* 0x000fe60000000f00 */
[----:B-1---5:R-:W-:Y:S05]  /*48e90*/  CALL.REL.NOINC `($_ZN7cutlass13device_kernelIN5flash19enable_sm80_to_sm89INS1_16FlashAttnBwdSm80INS1_25CollectiveMainloopBwdSm80ILi2ELi2EN4cute5tupleIJNS5_1CILi128EEES8_NS7_ILi64EEEEEENS_6half_tEfNS_4arch4Sm80ELb0ELb0ELb1ELb0ELb0ELb0ELb0ELb0ELi2ELi4ELi4ELi4ELb0EEENS1_24CollectiveEpilogueBwdGQAISA_fSD_Li256ELb0ELb0EEENS1_19SingleTileSchedulerILb0ELb0ELb0ELi128EEEEEEEEEvNT_6ParamsE$_ZN4cute5tupleIJNS0_IJNS0_IJNS_1CILi8EEENS1_ILi1EEEEEENS0_IJNS1_ILi2EEEEEEEEENS0_IJNS0_IJS3_NS1_ILi0EEEEEENS0_IJiEEEEEEEEC2ERKS7_RKSB_) ;  /* 0xfffbef4000007944 */ /* 0x022fea0003c3ffff */
[----:B------:R2:W5:Y:S01]  /*48ea0*/  LDL R40, [R1+0x1580] ;  /* 0x0015800001287983 */ /* 0x0005620000100800 */
[----:B------:R-:W-:Y:S03]  /*48eb0*/  MOV R38, 0x48ee0 ;  /* 0x00048ee000267802 */ /* 0x000fe60000000f00 */
[----:B------:R2:W-:Y:S04]  /*48ec0*/  STL.64 [R1+0x15b0], R42 ;  /* 0x0015b02a01007387 */ /* 0x0005e80000100a00 */
[----:B-12--5:R-:W-:Y:S05]  /*48ed0*/  CALL.REL.NOINC `($_ZN7cutlass13device_kernelIN5flash19enable_sm80_to_sm89INS1_16FlashAttnBwdSm80INS1_25CollectiveMainloopBwdSm80ILi2ELi2EN4cute5tupleIJNS5_1CILi128EEES8_NS7_ILi64EEEEEENS_6half_tEfNS_4arch4Sm80ELb0ELb0ELb1ELb0ELb0ELb0ELb0ELb0ELi2ELi4ELi4ELi4ELb0EEENS1_24CollectiveEpilogueBwdGQAISA_fSD_Li256ELb0ELb0EEENS1_19SingleTileSchedulerILb0ELb0ELb0ELi128EEEEEEEEEvNT_6ParamsE$_ZN4cute3eso3ESOILb0ELb0EJNS_6LayoutINS_5tupleIJNS3_IJNS_1CILi8EEENS4_ILi1EEEEEENS3_IJNS4_ILi2EEEEEEEEENS3_IJNS3_IJS6_NS4_ILi0EEEEEENS3_IJiEEEEEEEENS_10ViewEngineINS_8smem_ptrIPN7cutlass6half_tEEEEEEEC2ERKSF_RKSM_) ;  /* 0xfffbc88000007944 */ /* 0x026fea0003c3ffff */
[----:B-1----:R1:W5:Y:S01]  /*48ee0*/  LDL R37, [R1+0x1580] ;  /* 0x0015800001257983 */ /* 0x0023620000100800 */
[----:B------:R-:W-:Y:S03]  /*48ef0*/  MOV R38, 0x48f20 ;  /* 0x00048f2000267802 */ /* 0x000fe60000000f00 */
[----:B------:R1:W5:Y:S04]  /*48f00*/  LDL R40, [R1+0x1588] ;  /* 0x0015880001287983 */ /* 0x0003680000100800 */
[----:B-1---5:R-:W-:Y:S05]  /*48f10*/  CALL.REL.NOINC `($_ZN7cutlass13device_kernelIN5flash19enable_sm80_to_sm89INS1_16FlashAttnBwdSm80INS1_25CollectiveMainloopBwdSm80ILi2ELi2EN4cute5tupleIJNS5_1CILi128EEES8_NS7_ILi64EEEEEENS_6half_tEfNS_4arch4Sm80ELb0ELb0ELb1ELb0ELb0ELb0ELb0ELb0ELi2ELi4ELi4ELi4ELb0EEENS1_24CollectiveEpilogueBwdGQAISA_fSD_Li256ELb0ELb0EEENS1_19SingleTileSchedulerILb0ELb0ELb0ELi128EEEEEEEEEvNT_6ParamsE$_ZN4cute3eso3ESOILb1ELb0EJNS_6LayoutINS_5tupleIJNS3_IJNS3_IJNS_1CILi4EEENS4_ILi2EEEEEENS4_ILi1EEEEEENS3_IJS6_EEEEEENS3_IJNS3_IJNS3_IJS8_NS4_ILi32EEEEEENS4_ILi0EEEEEENS3_IJNS4_ILi64EEEEEEEEEEENS_10ViewEngineIPN7cutlass6half_tEEEEEC2ERKSJ_RKSO_) ;  /* 0xfffbd9b000007944 */ /* 0x022fea0003c3ffff */
[----:B-1----:R1:W5:Y:S01]  /*48f20*/  LDL.64 R2, [R1+0x1580] ;  /* 0x0015800001027983 */ /* 0x0023620000100a00 */
[----:B------:R-:W-:Y:S03]  /*48f30*/  MOV R38, 0x48f50 ;  /* 0x00048f5000267802 */ /* 0x000fe60000000f00 */
[----:B-1---5:R-:W-:Y:S05]  /*48f40*/  CALL.REL.NOINC `($_ZN7cutlass13device_kernelIN5flash19enable_sm80_to_sm89INS1_16FlashAttnBwdSm80INS1_25CollectiveMainloopBwdSm80ILi2ELi2EN4cute5tupleIJNS5_1CILi128EEES8_NS7_ILi64EEEEEENS_6half_tEfNS_4arch4Sm80ELb0ELb0ELb1ELb0ELb0ELb0ELb0ELb0ELi2ELi4ELi4ELi4ELb0EEENS1_24CollectiveEpilogueBwdGQAISA_fSD_Li256ELb0ELb0EEENS1_19SingleTileSchedulerILb0ELb0ELb0ELi128EEEEEEEEEvNT_6ParamsE$_ZN4cute3eso3ESOILb1ELb0EJNS_6LayoutINS_5tupleIJNS3_IJNS3_IJNS3_IJNS_1CILi4EEENS4_ILi2EEEEEENS4_ILi1EEEEEES8_EEENS3_IJNS3_IJNS3_IJS8_S8_EEES8_EEES6_EEEEEENS3_IJNS3_IJNS3_IJNS3_IJS8_NS4_ILi32EEEEEENS4_ILi0EEEEEESH_EEENS3_IJNS3_IJNS3_IJSH_SH_EEESH_EEENS4_ILi64EEEEEEEEEEENS_10ViewEngineIPN7cutlass6half_tEEEEEC2ERKSP_RKSU_) ;  /* 0xfffbd87000007944 */ /* 0x022fea0003c3ffff */
        /* <DEDUP_REMOVED lines=16> */
[----:B-1----:R-:W-:Y:S05]  /*49050*/  CALL.REL.NOINC `($_ZN7cutlass13device_kernelIN5flash19enable_sm80_to_sm89INS1_16FlashAttnBwdSm80INS1_25CollectiveMainloopBwdSm80ILi2ELi2EN4cute5tupleIJNS5_1CILi128EEES8_NS7_ILi64EEEEEENS_6half_tEfNS_4arch4Sm80ELb0ELb0ELb1ELb0ELb0ELb0ELb0ELb0ELi2ELi4ELi4ELi4ELb0EEENS1_24CollectiveEpilogueBwdGQAISA_fSD_Li256ELb0ELb0EEENS1_19SingleTileSchedulerILb0ELb0ELb0ELi128EEEEEEEEEvNT_6ParamsE$_ZZN5flash25CollectiveMainloopBwdSm80ILi2ELi2EN4cute5tupleIJNS1_1CILi128EEES4_NS3_ILi64EEEEEEN7cutlass6half_tEfNS7_4arch4Sm80ELb0ELb0ELb1ELb0ELb0ELb0ELb0ELb0ELi2ELi4ELi4ELi4ELb0EE3mmaINS_16FlashAttnBwdSm80ISB_NS_24CollectiveEpilogueBwdGQAIS6_fSA_Li256ELb0ELb0EEENS_19SingleTileSchedulerILb0ELb0ELb0ELi128EEEE13SharedStorageENS1_6TensorINS1_11ArrayEngineIfLm32EEENS1_6LayoutINS2_IJNS2_IJNS3_ILi2EEESO_EEESO_NS3_ILi4EEEEEENS2_IJNS2_IJNS3_ILi1EEESO_EEESQ_NS3_ILi8EEEEEEEEEEEEbRKNSB_6ParamsERT0_S12_iNS2_IJiiiEEERT_ENKUlvE0_clEv) ;  /* 0xffffb86000007944 */ /* 0x002fea0003c3ffff */
.L_x_1275:
        /* <DEDUP_REMOVED lines=36> */
.L_x_1280:
[----:B------:R-:W1:Y:S02]  /*492a0*/  LDS R2, [R0] ;  /* 0x0000000000027984 */ /* 0x000e640000000800 */
[----:B-1----:R-:W-:-:S06]  /*492b0*/  FADD R3, R4, R2 ;  /* 0x0000000204037221 */ /* 0x002fcc0000000000 */
[----:B------:R-:W1:Y:S02]  /*492c0*/  ATOMS.CAST.SPIN R3, [R0], R2, R3 ;  /* 0x000000020003738d */ /* 0x000e640001800003 */
[----:B-1----:R-:W-:-:S13]  /*492d0*/  ISETP.EQ.U32.AND P0, PT, R3, 0x1, PT ;  /* 0x000000010300780c */ /* 0x002fda0003f02070 */
[----:B------:R-:W-:Y:S05]  /*492e0*/  @!P0 BRA `(.L_x_1280) ;  /* 0xffffffb000008947 */ /* 0x000fea000383ffff */
[----:B------:R-:W-:Y:S05]  /*492f0*/  BRA `(.L_x_1278) ;  /* 0x0000003000007947 */ /* 0x000fea0003800000 */
.L_x_1279:
[----:B------:R-:W2:Y:S02]  /*49300*/  LD.E R3, [R36.64] ;  /* 0x0000000824037980 */ /* 0x000ea4000c101900 */
[----:B--2---:R-:W-:-:S05]  /*49310*/  FADD R3, R4, R3 ;  /* 0x0000000304037221 */ /* 0x004fca0000000000 */
[----:B------:R1:W-:Y:S02]  /*49320*/  ST.E [R36.64], R3 ;  /* 0x0000000324007985 */ /* 0x0003e4000c101908 */
.L_x_1278:
[----:B------:R-:W-:Y:S05]  /*49330*/  BSYNC B0 ;  /* 0x0000000000007941 */ /* 0x000fea0003800000 */
.L_x_1277:
[----:B------:R-:W2:Y:S01]  /*49340*/  ATOM.E.ADD.F32.FTZ.RN.STRONG.GPU P0, RZ, [R36.64+0x400], R5 ;  /* 0x0004000524ff798a */ /* 0x000ea2000810e7c8 */
[----:B------:R-:W-:Y:S01]  /*49350*/  BSSY B0, `(.L_x_1281) ;  /* 0x000000f000007945 */ /* 0x000fe20003800000 */
[----:B--2---:R-:W-:Y:S05]  /*49360*/  @P0 BRA `(.L_x_1282) ;  /* 0x000000d000000947 */ /* 0x004fea0003800000 */
[----:B------:R-:W2:Y:S02]  /*49370*/  QSPC.E.S P0, RZ, [R36+0x400] ;  /* 0x0004000024ff73aa */ /* 0x000ea40000000500 */
[----:B--2---:R-:W-:Y:S05]  /*49380*/  @!P0 BRA `(.L_x_1283) ;  /* 0x0000008000008947 */ /* 0x004fea0003800000 */
[----:B------:R-:W-:-:S04]  /*49390*/  IADD3 R0, R36, 0x400, RZ ;  /* 0x0000040024007810 */ /* 0x000fc80007ffe0ff */
[----:B------:R-:W-:-:S05]  /*493a0*/  LOP3.LUT R0, R0, 0xffffff, RZ, 0xc0, !PT ;  /* 0x00ffffff00007812 */ /* 0x000fca00078ec0ff */
.L_x_1284:
[----:B------:R-:W2:Y:S02]  /*493b0*/  LDS R2, [R0] ;  /* 0x0000000000027984 */ /* 0x000ea40000000800 */
[----:B-12---:R-:W-:-:S06]  /*493c0*/  FADD R3, R5, R2 ;  /* 0x0000000205037221 */ /* 0x006fcc0000000000 */
[----:B------:R-:W1:Y:S02]  /*493d0*/  ATOMS.CAST.SPIN R3, [R0], R2, R3 ;  /* 0x000000020003738d */ /* 0x000e640001800003 */
[----:B-1----:R-:W-:-:S13]  /*493e0*/  ISETP.EQ.U32.AND P0, PT, R3, 0x1, PT ;  /* 0x000000010300780c */ /* 0x002fda0003f02070 */
[----:B------:R-:W-:Y:S05]  /*493f0*/  @!P0 BRA `(.L_x_1284) ;  /* 0xffffffb000008947 */ /* 0x000fea000383ffff */
[----:B------:R-:W-:Y:S05]  /*49400*/  BRA `(.L_x_1282) ;  /* 0x0000003000007947 */ /* 0x000fea0003800000 */
.L_x_1283:
[----:B------:R-:W2:Y:S02]  /*49410*/  LD.E R0, [R36.64+0x400] ;  /* 0x0004000824007980 */ /* 0x000ea4000c101900 */
[----:B--2---:R-:W-:-:S05]  /*49420*/  FADD R5, R5, R0 ;  /* 0x0000000005057221 */ /* 0x004fca0000000000 */
[----:B------:R2:W-:Y:S02]  /*49430*/  ST.E [R36.64+0x400], R5 ;  /* 0x0004000524007985 */ /* 0x0005e4000c101908 */
.L_x_1282:
[----:B------:R-:W-:Y:S05]  /*49440*/  BSYNC B0 ;  /* 0x0000000000007941 */ /* 0x000fea0003800000 */
.L_x_1281:
[----:B------:R-:W3:Y:S01]  /*49450*/  ATOM.E.ADD.F32.FTZ.RN.STRONG.GPU P0, RZ, [R36.64+0x800], R6 ;  /* 0x0008000624ff798a */ /* 0x000ee2000810e7c8 */
[----:B------:R-:W-:Y:S01]  /*49460*/  BSSY B0, `(.L_x_1285) ;  /* 0x000000f000007945 */ /* 0x000fe20003800000 */
[----:B---3--:R-:W-:Y:S05]  /*49470*/  @P0 BRA `(.L_x_1286) ;  /* 0x000000d000000947 */ /* 0x008fea0003800000 */
[----:B------:R-:W3:Y:S02]  /*49480*/  QSPC.E.S P0, RZ, [R36+0x800] ;  /* 0x0008000024ff73aa */ /* 0x000ee40000000500 */
[----:B---3--:R-:W-:Y:S05]  /*49490*/  @!P0 BRA `(.L_x_1287) ;  /* 0x0000008000008947 */ /* 0x008fea0003800000 */
[----:B------:R-:W-:-:S04]  /*494a0*/  IADD3 R0, R36, 0x800, RZ ;  /* 0x0000080024007810 */ /* 0x000fc80007ffe0ff */
[----:B------:R-:W-:-:S05]  /*494b0*/  LOP3.LUT R0, R0, 0xffffff, RZ, 0xc0, !PT ;  /* 0x00ffffff00007812 */ /* 0x000fca00078ec0ff */
.L_x_1288:
[----:B------:R-:W3:Y:S02]  /*494c0*/  LDS R2, [R0] ;  /* 0x0000000000027984 */ /* 0x000ee40000000800 */
[----:B-1-3--:R-:W-:-:S06]  /*494d0*/  FADD R3, R6, R2 ;  /* 0x0000000206037221 */ /* 0x00afcc0000000000 */
[----:B------:R-:W1:Y:S02]  /*494e0*/  ATOMS.CAST.SPIN R3, [R0], R2, R3 ;  /* 0x000000020003738d */ /* 0x000e640001800003 */
[----:B-1----:R-:W-:-:S13]  /*494f0*/  ISETP.EQ.U32.AND P0, PT, R3, 0x1, PT ;  /* 0x000000010300780c */ /* 0x002fda0003f02070 */
[----:B------:R-:W-:Y:S05]  /*49500*/  @!P0 BRA `(.L_x_1288) ;  /* 0xffffffb000008947 */ /* 0x000fea000383ffff */
[----:B------:R-:W-:Y:S05]  /*49510*/  BRA `(.L_x_1286) ;  /* 0x0000003000007947 */ /* 0x000fea0003800000 */
.L_x_1287:
[----:B-1----:R-:W3:Y:S02]  /*49520*/  LD.E R3, [R36.64+0x800] ;  /* 0x0008000824037980 */ /* 0x002ee4000c101900 */
[----:B---3--:R-:W-:-:S05]  /*49530*/  FADD R3, R6, R3 ;  /* 0x0000000306037221 */ /* 0x008fca0000000000 */
[----:B------:R1:W-:Y:S02]  /*49540*/  ST.E [R36.64+0x800], R3 ;  /* 0x0008000324007985 */ /* 0x0003e4000c101908 */
.L_x_1286:
[----:B------:R-:W-:Y:S05]  /*49550*/  BSYNC B0 ;  /* 0x0000000000007941 */ /* 0x000fea0003800000 */
.L_x_1285:
[----:B------:R-:W3:Y:S01]  /*49560*/  ATOM.E.ADD.F32.FTZ.RN.STRONG.GPU P0, RZ, [R36.64+0xc00], R7 ;  /* 0x000c000724ff798a */ /* 0x000ee2000810e7c8 */
[----:B------:R-:W-:Y:S01]  /*49570*/  BSSY B0, `(.L_x_1289) ;  /* 0x000000f000007945 */ /* 0x000fe20003800000 */
[----:B---3--:R-:W-:Y:S05]  /*49580*/  @P0 BRA `(.L_x_1290) ;  /* 0x000000d000000947 */ /* 0x008fea0003800000 */
[----:B------:R-:W3:Y:S02]  /*49590*/  QSPC.E.S P0, RZ, [R36+0xc00] ;  /* 0x000c000024ff73aa */ /* 0x000ee40000000500 */
[----:B---3--:R-:W-:Y:S05]  /*495a0*/  @!P0 BRA `(.L_x_1291) ;  /* 0x0000008000008947 */ /* 0x008fea0003800000 */
[----:B------:R-:W-:-:S04]  /*495b0*/  IADD3 R0, R36, 0xc00, RZ ;  /* 0x00000c0024007810 */ /* 0x000fc80007ffe0ff */
[----:B------:R-:W-:-:S05]  /*495c0*/  LOP3.LUT R0, R0, 0xffffff, RZ, 0xc0, !PT ;  /* 0x00ffffff00007812 */ /* 0x000fca00078ec0ff */
.L_x_1292:
[----:B------:R-:W3:Y:S02]  /*495d0*/  LDS R2, [R0] ;  /* 0x0000000000027984 */ /* 0x000ee40000000800 */
[----:B-1-3--:R-:W-:-:S06]  /*495e0*/  FADD R3, R7, R2 ;  /* 0x0000000207037221 */ /* 0x00afcc0000000000 */
[----:B------:R-:W1:Y:S02]  /*495f0*/  ATOMS.CAST.SPIN R3, [R0], R2, R3 ;  /* 0x000000020003738d */ /* 0x000e640001800003 */
[----:B-1----:R-:W-:-:S13]  /*49600*/  ISETP.EQ.U32.AND P0, PT, R3, 0x1, PT ;  /* 0x000000010300780c */ /* 0x002fda0003f02070 */
[----:B------:R-:W-:Y:S05]  /*49610*/  @!P0 BRA `(.L_x_1292) ;  /* 0xffffffb000008947 */ /* 0x000fea000383ffff */
[----:B------:R-:W-:Y:S05]  /*49620*/  BRA `(.L_x_1290) ;  /* 0x0000003000007947 */ /* 0x000fea0003800000 */
.L_x_1291:
[----:B------:R-:W3:Y:S02]  /*49630*/  LD.E R0, [R36.64+0xc00] ;  /* 0x000c000824007980 */ /* 0x000ee4000c101900 */
[----:B---3--:R-:W-:-:S05]  /*49640*/  FADD R7, R7, R0 ;  /* 0x0000000007077221 */ /* 0x008fca0000000000 */
[----:B------:R3:W-:Y:S02]  /*49650*/  ST.E [R36.64+0xc00], R7 ;  /* 0x000c000724007985 */ /* 0x0007e4000c101908 */
.L_x_1290:
[----:B------:R-:W-:Y:S05]  /*49660*/  BSYNC B0 ;  /* 0x0000000000007941 */ /* 0x000fea0003800000 */
.L_x_1289:
[----:B------:R-:W4:Y:S01]  /*49670*/  ATOM.E.ADD.F32.FTZ.RN.STRONG.GPU P0, RZ, [R36.64+0x1000], R8 ;  /* 0x0010000824ff798a */ /* 0x000f22000810e7c8 */
[----:B------:R-:W-:Y:S01]  /*49680*/  BSSY B0, `(.L_x_1293) ;  /* 0x000000f000007945 */ /* 0x000fe20003800000 */
[----:B----4-:R-:W-:Y:S05]  /*49690*/  @P0 BRA `(.L_x_1294) ;  /* 0x000000d000000947 */ /* 0x010fea0003800000 */
[----:B------:R-:W4:Y:S02]  /*496a0*/  QSPC.E.S P0, RZ, [R36+0x1000] ;  /* 0x0010000024ff73aa */ /* 0x000f240000000500 */
[----:B----4-:R-:W-:Y:S05]  /*496b0*/  @!P0 BRA `(.L_x_1295) ;  /* 0x0000008000008947 */ /* 0x010fea0003800000 */
[----:B------:R-:W-:-:S04]  /*496c0*/  IADD3 R0, R36, 0x1000, RZ ;  /* 0x0000100024007810 */ /* 0x000fc80007ffe0ff */
[----:B------:R-:W-:-:S05]  /*496d0*/  LOP3.LUT R0, R0, 0xffffff, RZ, 0xc0, !PT ;  /* 0x00ffffff00007812 */ /* 0x000fca00078ec0ff */
.L_x_1296:
[----:B------:R-:W4:Y:S02]  /*496e0*/  LDS R2, [R0] ;  /* 0x0000000000027984 */ /* 0x000f240000000800 */
[----:B-1--4-:R-:W-:-:S06]  /*496f0*/  FADD R3, R8, R2 ;  /* 0x0000000208037221 */ /* 0x012fcc0000000000 */
[----:B------:R-:W1:Y:S02]  /*49700*/  ATOMS.CAST.SPIN R3, [R0], R2, R3 ;  /* 0x000000020003738d */ /* 0x000e640001800003 */
[----:B-1----:R-:W-:-:S13]  /*49710*/  ISETP.EQ.U32.AND P0, PT, R3, 0x1, PT ;  /* 0x000000010300780c */ /* 0x002fda0003f02070 */
[----:B------:R-:W-:Y:S05]  /*49720*/  @!P0 BRA `(.L_x_1296) ;  /* 0xffffffb000008947 */ /* 0x000fea000383ffff */
[----:B------:R-:W-:Y:S05]  /*49730*/  BRA `(.L_x_1294) ;  /* 0x0000003000007947 */ /* 0x000fea0003800000 */
.L_x_1295:
[----:B-1----:R-:W4:Y:S02]  /*49740*/  LD.E R3, [R36.64+0x1000] ;  /* 0x0010000824037980 */ /* 0x002f24000c101900 */
[----:B----4-:R-:W-:-:S05]  /*49750*/  FADD R3, R8, R3 ;  /* 0x0000000308037221 */ /* 0x010fca0000000000 */
[----:B------:R1:W-:Y:S02]  /*49760*/  ST.E [R36.64+0x1000], R3 ;  /* 0x0010000324007985 */ /* 0x0003e4000c101908 */
.L_x_1294:
[----:B------:R-:W-:Y:S05]  /*49770*/  BSYNC B0 ;  /* 0x0000000000007941 */ /* 0x000fea0003800000 */
.L_x_1293:
[----:B------:R-:W4:Y:S01]  /*49780*/  ATOM.E.ADD.F32.FTZ.RN.STRONG.GPU P0, RZ, [R36.64+0x1400], R9 ;  /* 0x0014000924ff798a */ /* 0x000f22000810e7c8 */
[----:B------:R-:W-:Y:S01]  /*49790*/  BSSY B0, `(.L_x_1297) ;  /* 0x000000f000007945 */ /* 0x000fe20003800000 */
[----:B----4-:R-:W-:Y:S05]  /*497a0*/  @P0 BRA `(.L_x_1298) ;  /* 0x000000d000000947 */ /* 0x010fea0003800000 */
[----:B------:R-:W4:Y:S02]  /*497b0*/  QSPC.E.S P0, RZ, [R36+0x1400] ;  /* 0x0014000024ff73aa */ /* 0x000f240000000500 */
[----:B----4-:R-:W-:Y:S05]  /*497c0*/  @!P0 BRA `(.L_x_1299) ;  /* 0x0000008000008947 */ /* 0x010fea0003800000 */
[----:B------:R-:W-:-:S04]  /*497d0*/  IADD3 R0, R36, 0x1400, RZ ;  /* 0x0000140024007810 */ /* 0x000fc80007ffe0ff */
[----:B------:R-:W-:-:S05]  /*497e0*/  LOP3.LUT R0, R0, 0xffffff, RZ, 0xc0, !PT ;  /* 0x00ffffff00007812 */ /* 0x000fca00078ec0ff */
.L_x_1300:
[----:B------:R-:W4:Y:S02]  /*497f0*/  LDS R2, [R0] ;  /* 0x0000000000027984 */ /* 0x000f240000000800 */
[----:B-1--4-:R-:W-:-:S06]  /*49800*/  FADD R3, R9, R2 ;  /* 0x0000000209037221 */ /* 0x012fcc0000000000 */
[----:B------:R-:W1:Y:S02]  /*49810*/  ATOMS.CAST.SPIN R3, [R0], R2, R3 ;  /* 0x000000020003738d */ /* 0x000e640001800003 */
[----:B-1----:R-:W-:-:S13]  /*49820*/  ISETP.EQ.U32.AND P0, PT, R3, 0x1, PT ;  /* 0x000000010300780c */ /* 0x002fda0003f02070 */
[----:B------:R-:W-:Y:S05]  /*49830*/  @!P0 BRA `(.L_x_1300) ;  /* 0xffffffb000008947 */ /* 0x000fea000383ffff */
[----:B------:R-:W-:Y:S05]  /*49840*/  BRA `(.L_x_1298) ;  /* 0x0000003000007947 */ /* 0x000fea0003800000 */
.L_x_1299:
[----:B------:R-:W4:Y:S02]  /*49850*/  LD.E R0, [R36.64+0x1400] ;  /* 0x0014000824007980 */ /* 0x000f24000c101900 */
[----:B----4-:R-:W-:-:S05]  /*49860*/  FADD R9, R9, R0 ;  /* 0x0000000009097221 */ /* 0x010fca0000000000 */
[----:B------:R4:W-:Y:S02]  /*49870*/  ST.E [R36.64+0x1400], R9 ;  /* 0x0014000924007985 */ /* 0x0009e4000c101908 */
.L_x_1298:
[----:B------:R-:W-:Y:S05]  /*49880*/  BSYNC B0 ;  /* 0x0000000000007941 */ /* 0x000fea0003800000 */
.L_x_1297:
[----:B------:R-:W5:Y:S01]  /*49890*/  ATOM.E.ADD.F32.FTZ.RN.STRONG.GPU P0, RZ, [R36.64+0x1800], R10 ;  /* 0x0018000a24ff798a */ /* 0x000f62000810e7c8 */
[----:B------:R-:W-:Y:S01]  /*498a0*/  BSSY B0, `(.L_x_1301) ;  /* 0x000000f000007945 */ /* 0x000fe20003800000 */
[----:B-----5:R-:W-:Y:S05]  /*498b0*/  @P0 BRA `(.L_x_1302) ;  /* 0x000000d000000947 */ /* 0x020fea0003800000 */
[----:B------:R-:W5:Y:S02]  /*498c0*/  QSPC.E.S P0, RZ, [R36+0x1800] ;  /* 0x0018000024ff73aa */ /* 0x000f640000000500 */
[----:B-----5:R-:W-:Y:S05]  /*498d0*/  @!P0 BRA `(.L_x_1303) ;  /* 0x0000008000008947 */ /* 0x020fea0003800000 */
[----:B------:R-:W-:-:S04]  /*498e0*/  IADD3 R0, R36, 0x1800, RZ ;  /* 0x0000180024007810 */ /* 0x000fc80007ffe0ff */
[----:B------:R-:W-:-:S05]  /*498f0*/  LOP3.LUT R0, R0, 0xffffff, RZ, 0xc0, !PT ;  /* 0x00ffffff00007812 */ /* 0x000fca00078ec0ff */
.L_x_1304:
[----:B------:R-:W5:Y:S02]  /*49900*/  LDS R2, [R0] ;  /* 0x0000000000027984 */ /* 0x000f640000000800 */
[----:B-1---5:R-:W-:-:S06]  /*49910*/  FADD R3, R10, R2 ;  /* 0x000000020a037221 */ /* 0x022fcc0000000000 */
[----:B------:R-:W1:Y:S02]  /*49920*/  ATOMS.CAST.SPIN R3, [R0], R2, R3 ;  /* 0x000000020003738d */ /* 0x000e640001800003 */
[----:B-1----:R-:W-:-:S13]  /*49930*/  ISETP.EQ.U32.AND P0, PT, R3, 0x1, PT ;  /* 0x000000010300780c */ /* 0x002fda0003f02070 */
[----:B------:R-:W-:Y:S05]  /*49940*/  @!P0 BRA `(.L_x_1304) ;  /* 0xffffffb000008947 */ /* 0x000fea000383ffff */
[----:B------:R-:W-:Y:S05]  /*49950*/  BRA `(.L_x_1302) ;  /* 0x0000003000007947 */ /* 0x000fea0003800000 */
.L_x_1303:
[----:B-1----:R-:W5:Y:S02]  /*49960*/  LD.E R3, [R36.64+0x1800] ;  /* 0x0018000824037980 */ /* 0x002f64000c101900 */
[----:B-----5:R-:W-:-:S05]  /*49970*/  FADD R3, R10, R3 ;  /* 0x000000030a037221 */ /* 0x020fca0000000000 */
[----:B------:R1:W-:Y:S02]  /*49980*/  ST.E [R36.64+0x1800], R3 ;  /* 0x0018000324007985 */ /* 0x0003e4000c101908 */
.L_x_1302:
[----:B------:R-:W-:Y:S05]  /*49990*/  BSYNC B0 ;  /* 0x0000000000007941 */ /* 0x000fea0003800000 */
.L_x_1301:
[----:B------:R-:W5:Y:S01]  /*499a0*/  ATOM.E.ADD.F32.FTZ.RN.STRONG.GPU P0, RZ, [R36.64+0x1c00], R11 ;  /* 0x001c000b24ff798a */ /* 0x000f62000810e7c8 */
[----:B------:R-:W-:Y:S01]  /*499b0*/  BSSY B0, `(.L_x_1305) ;  /* 0x000000f000007945 */ /* 0x000fe20003800000 */
[----:B-----5:R-:W-:Y:S05]  /*499c0*/  @P0 BRA `(.L_x_1306) ;  /* 0x000000d000000947 */ /* 0x020fea0003800000 */
[----:B------:R-:W5:Y:S02]  /*499d0*/  QSPC.E.S P0, RZ, [R36+0x1c00] ;  /* 0x001c000024ff73aa */ /* 0x000f640000000500 */
[----:B-----5:R-:W-:Y:S05]  /*499e0*/  @!P0 BRA `(.L_x_1307) ;  /* 0x0000008000008947 */ /* 0x020fea0003800000 */
[----:B------:R-:W-:-:S04]  /*499f0*/  IADD3 R0, R36, 0x1c00, RZ ;  /* 0x00001c0024007810 */ /* 0x000fc80007ffe0ff */
[----:B------:R-:W-:-:S05]  /*49a00*/  LOP3.LUT R0, R0, 0xffffff, RZ, 0xc0, !PT ;  /* 0x00ffffff00007812 */ /* 0x000fca00078ec0ff */
.L_x_1308:
[----:B------:R-:W5:Y:S02]  /*49a10*/  LDS R2, [R0] ;  /* 0x0000000000027984 */ /* 0x000f640000000800 */
[----:B-1---5:R-:W-:-:S06]  /*49a20*/  FADD R3, R11, R2 ;  /* 0x000000020b037221 */ /* 0x022fcc0000000000 */
[----:B------:R-:W1:Y:S02]  /*49a30*/  ATOMS.CAST.SPIN R3, [R0], R2, R3 ;  /* 0x000000020003738d */ /* 0x000e640001800003 */
[----:B-1----:R-:W-:-:S13]  /*49a40*/  ISETP.EQ.U32.AND P0, PT, R3, 0x1, PT ;  /* 0x000000010300780c */ /* 0x002fda0003f02070 */
[----:B------:R-:W-:Y:S05]  /*49a50*/  @!P0 BRA `(.L_x_1308) ;  /* 0xffffffb000008947 */ /* 0x000fea000383ffff */
[----:B------:R-:W-:Y:S05]  /*49a60*/  BRA `(.L_x_1306) ;  /* 0x0000003000007947 */ /* 0x000fea0003800000 */
.L_x_1307:
[----:B------:R-:W5:Y:S02]  /*49a70*/  LD.E R0, [R36.64+0x1c00] ;  /* 0x001c000824007980 */ /* 0x000f64000c101900 */
[----:B-----5:R-:W-:-:S05]  /*49a80*/  FADD R11, R11, R0 ;  /* 0x000000000b0b7221 */ /* 0x020fca0000000000 */
[----:B------:R1:W-:Y:S02]  /*49a90*/  ST.E [R36.64+0x1c00], R11 ;  /* 0x001c000b24007985 */ /* 0x0003e4000c101908 */
.L_x_1306:
[----:B------:R-:W-:Y:S05]  /*49aa0*/  BSYNC B0 ;  /* 0x0000000000007941 */ /* 0x000fea0003800000 */
.L_x_1305:
[----:B------:R-:W5:Y:S01]  /*49ab0*/  ATOM.E.ADD.F32.FTZ.RN.STRONG.GPU P0, RZ, [R36.64+0x2000], R16 ;  /* 0x0020001024ff798a */ /* 0x000f62000810e7c8 */
[----:B------:R-:W-:Y:S01]  /*49ac0*/  BSSY B0, `(.L_x_1309) ;  /* 0x000000f000007945 */ /* 0x000fe20003800000 */
[----:B-----5:R-:W-:Y:S05]  /*49ad0*/  @P0 BRA `(.L_x_1310) ;  /* 0x000000d000000947 */ /* 0x020fea0003800000 */
[----:B------:R-:W5:Y:S02]  /*49ae0*/  QSPC.E.S P0, RZ, [R36+0x2000] ;  /* 0x0020000024ff73aa */ /* 0x000f640000000500 */
[----:B-----5:R-:W-:Y:S05]  /*49af0*/  @!P0 BRA `(.L_x_1311) ;  /* 0x0000008000008947 */ /* 0x020fea0003800000 */
[----:B------:R-:W-:-:S04]  /*49b00*/  IADD3 R0, R36, 0x2000, RZ ;  /* 0x0000200024007810 */ /* 0x000fc80007ffe0ff */
[----:B------:R-:W-:-:S05]  /*49b10*/  LOP3.LUT R0, R0, 0xffffff, RZ, 0xc0, !PT ;  /* 0x00ffffff00007812 */ /* 0x000fca00078ec0ff */
.L_x_1312:
[----:B------:R-:W5:Y:S02]  /*49b20*/  LDS R2, [R0] ;  /* 0x0000000000027984 */ /* 0x000f640000000800 */
[----:B-1---5:R-:W-:-:S06]  /*49b30*/  FADD R3, R16, R2 ;  /* 0x0000000210037221 */ /* 0x022fcc0000000000 */
[----:B------:R-:W1:Y:S02]  /*49b40*/  ATOMS.CAST.SPIN R3, [R0], R2, R3 ;  /* 0x000000020003738d */ /* 0x000e640001800003 */
[----:B-1----:R-:W-:-:S13]  /*49b50*/  ISETP.EQ.U32.AND P0, PT, R3, 0x1, PT ;  /* 0x000000010300780c */ /* 0x002fda0003f02070 */
[----:B------:R-:W-:Y:S05]  /*49b60*/  @!P0 BRA `(.L_x_1312) ;  /* 0xffffffb000008947 */ /* 0x000fea000383ffff */
[----:B------:R-:W-:Y:S05]  /*49b70*/  BRA `(.L_x_1310) ;  /* 0x0000003000007947 */ /* 0x000fea0003800000 */
.L_x_1311:
[----:B-1----:R-:W5:Y:S02]  /*49b80*/  LD.E R3, [R36.64+0x2000] ;  /* 0x0020000824037980 */ /* 0x002f64000c101900 */
[----:B-----5:R-:W-:-:S05]  /*49b90*/  FADD R3, R16, R3 ;  /* 0x0000000310037221 */ /* 0x020fca0000000000 */
[----:B------:R1:W-:Y:S02]  /*49ba0*/  ST.E [R36.64+0x2000], R3 ;  /* 0x0020000324007985 */ /* 0x0003e4000c101908 */
.L_x_1310:
[----:B------:R-:W-:Y:S05]  /*49bb0*/  BSYNC B0 ;  /* 0x0000000000007941 */ /* 0x000fea0003800000 */
.L_x_1309:
[----:B------:R-:W5:Y:S01]  /*49bc0*/  ATOM.E.ADD.F32.FTZ.RN.STRONG.GPU P0, RZ, [R36.64+0x2400], R17 ;  /* 0x0024001124ff798a */ /* 0x000f62000810e7c8 */
[----:B------:R-:W-:Y:S01]  /*49bd0*/  BSSY B0, `(.L_x_1313) ;  /* 0x000000f000007945 */ /* 0x000fe20003800000 */
[----:B-----5:R-:W-:Y:S05]  /*49be0*/  @P0 BRA `(.L_x_1314) ;  /* 0x000000d000000947 */ /* 0x020fea0003800000 */
[----:B------:R-:W5:Y:S02]  /*49bf0*/  QSPC.E.S P0, RZ, [R36+0x2400] ;  /* 0x0024000024ff73aa */ /* 0x000f640000000500 */
[----:B-----5:R-:W-:Y:S05]  /*49c00*/  @!P0 BRA `(.L_x_1315) ;  /* 0x0000008000008947 */ /* 0x020fea0003800000 */
[----:B------:R-:W-:-:S04]  /*49c10*/  IADD3 R0, R36, 0x2400, RZ ;  /* 0x0000240024007810 */ /* 0x000fc80007ffe0ff */
[----:B------:R-:W-:-:S05]  /*49c20*/  LOP3.LUT R0, R0, 0xffffff, RZ, 0xc0, !PT ;  /* 0x00ffffff00007812 */ /* 0x000fca00078ec0ff */
.L_x_1316:
[----:B------:R-:W5:Y:S02]  /*49c30*/  LDS R2, [R0] ;  /* 0x0000000000027984 */ /* 0x000f640000000800 */
[----:B-1---5:R-:W-:-:S06]  /*49c40*/  FADD R3, R17, R2 ;  /* 0x0000000211037221 */ /* 0x022fcc0000000000 */
[----:B------:R-:W1:Y:S02]  /*49c50*/  ATOMS.CAST.SPIN R3, [R0], R2, R3 ;  /* 0x000000020003738d */ /* 0x000e640001800003 */
[----:B-1----:R-:W-:-:S13]  /*49c60*/  ISETP.EQ.U32.AND P0, PT, R3, 0x1, PT ;  /* 0x000000010300780c */ /* 0x002fda0003f02070 */
[----:B------:R-:W-:Y:S05]  /*49c70*/  @!P0 BRA `(.L_x_1316) ;  /* 0xffffffb000008947 */ /* 0x000fea000383ffff */
[----:B------:R-:W-:Y:S05]  /*49c80*/  BRA `(.L_x_1314) ;  /* 0x0000003000007947 */ /* 0x000fea0003800000 */
.L_x_1315:
[----:B------:R-:W5:Y:S02]  /*49c90*/  LD.E R0, [R36.64+0x2400] ;  /* 0x0024000824007980 */ /* 0x000f64000c101900 */
[----:B-----5:R-:W-:-:S05]  /*49ca0*/  FADD R17, R17, R0 ;  /* 0x0000000011117221 */ /* 0x020fca0000000000 */
[----:B------:R1:W-:Y:S02]  /*49cb0*/  ST.E [R36.64+0x2400], R17 ;  /* 0x0024001124007985 */ /* 0x0003e4000c101908 */
.L_x_1314:
[----:B------:R-:W-:Y:S05]  /*49cc0*/  BSYNC B0 ;  /* 0x0000000000007941 */ /* 0x000fea0003800000 */
.L_x_1313:
[----:B------:R-:W5:Y:S01]  /*49cd0*/  ATOM.E.ADD.F32.FTZ.RN.STRONG.GPU P0, RZ, [R36.64+0x2800], R18 ;  /* 0x0028001224ff798a */ /* 0x000f62000810e7c8 */
[----:B------:R-:W-:Y:S01]  /*49ce0*/  BSSY B0, `(.L_x_1317) ;  /* 0x000000f000007945 */ /* 0x000fe20003800000 */
[----:B-----5:R-:W-:Y:S05]  /*49cf0*/  @P0 BRA `(.L_x_1318) ;  /* 0x000000d000000947 */ /* 0x020fea0003800000 */
[----:B------:R-:W5:Y:S02]  /*49d00*/  QSPC.E.S P0, RZ, [R36+0x2800] ;  /* 0x0028000024ff73aa */ /* 0x000f640000000500 */
[----:B-----5:R-:W-:Y:S05]  /*49d10*/  @!P0 BRA `(.L_x_1319) ;  /* 0x0000008000008947 */ /* 0x020fea0003800000 */
[----:B------:R-:W-:-:S04]  /*49d20*/  IADD3 R0, R36, 0x2800, RZ ;  /* 0x0000280024007810 */ /* 0x000fc80007ffe0ff */
[----:B------:R-:W-:-:S05]  /*49d30*/  LOP3.LUT R0, R0, 0xffffff, RZ, 0xc0, !PT ;  /* 0x00ffffff00007812 */ /* 0x000fca00078ec0ff */
.L_x_1320:
[----:B------:R-:W5:Y:S02]  /*49d40*/  LDS R2, [R0] ;  /* 0x0000000000027984 */ /* 0x000f640000000800 */
[----:B-1---5:R-:W-:-:S06]  /*49d50*/  FADD R3, R18, R2 ;  /* 0x0000000212037221 */ /* 0x022fcc0000000000 */
[----:B------:R-:W1:Y:S02]  /*49d60*/  ATOMS.CAST.SPIN R3, [R0], R2, R3 ;  /* 0x000000020003738d */ /* 0x000e640001800003 */
[----:B-1----:R-:W-:-:S13]  /*49d70*/  ISETP.EQ.U32.AND P0, PT, R3, 0x1, PT ;  /* 0x000000010300780c */ /* 0x002fda0003f02070 */
[----:B------:R-:W-:Y:S05]  /*49d80*/  @!P0 BRA `(.L_x_1320) ;  /* 0xffffffb000008947 */ /* 0x000fea000383ffff */
[----:B------:R-:W-:Y:S05]  /*49d90*/  BRA `(.L_x_1318) ;  /* 0x0000003000007947 */ /* 0x000fea0003800000 */
.L_x_1319:
[----:B-1----:R-:W5:Y:S02]  /*49da0*/  LD.E R3, [R36.64+0x2800] ;  /* 0x0028000824037980 */ /* 0x002f64000c101900 */
[----:B-----5:R-:W-:-:S05]  /*49db0*/  FADD R3, R18, R3 ;  /* 0x0000000312037221 */ /* 0x020fca0000000000 */
[----:B------:R1:W-:Y:S02]  /*49dc0*/  ST.E [R36.64+0x2800], R3 ;  /* 0x0028000324007985 */ /* 0x0003e4000c101908 */
.L_x_1318:
[----:B------:R-:W-:Y:S05]  /*49dd0*/  BSYNC B0 ;  /* 0x0000000000007941 */ /* 0x000fea0003800000 */
.L_x_1317:
[----:B------:R-:W5:Y:S01]  /*49de0*/  ATOM.E.ADD.F32.FTZ.RN.STRONG.GPU P0, RZ, [R36.64+0x2c00], R19 ;  /* 0x002c001324ff798a */ /* 0x000f62000810e7c8 */
[----:B------:R-:W-:Y:S01]  /*49df0*/  BSSY B0, `(.L_x_1321) ;  /* 0x000000f000007945 */ /* 0x000fe20003800000 */
[----:B-----5:R-:W-:Y:S05]  /*49e00*/  @P0 BRA `(.L_x_1322) ;  /* 0x000000d000000947 */ /* 0x020fea0003800000 */
[----:B------:R-:W5:Y:S02]  /*49e10*/  QSPC.E.S P0, RZ, [R36+0x2c00] ;  /* 0x002c000024ff73aa */ /* 0x000f640000000500 */
[----:B-----5:R-:W-:Y:S05]  /*49e20*/  @!P0 BRA `(.L_x_1323) ;  /* 0x0000008000008947 */ /* 0x020fea0003800000 */
[----:B------:R-:W-:-:S04]  /*49e30*/  IADD3 R0, R36, 0x2c00, RZ ;  /* 0x00002c0024007810 */ /* 0x000fc80007ffe0ff */
[----:B------:R-:W-:-:S05]  /*49e40*/  LOP3.LUT R0, R0, 0xffffff, RZ, 0xc0, !PT ;  /* 0x00ffffff00007812 */ /* 0x000fca00078ec0ff */
.L_x_1324:
[----:B------:R-:W5:Y:S02]  /*49e50*/  LDS R2, [R0] ;  /* 0x0000000000027984 */ /* 0x000f640000000800 */
[----:B-1---5:R-:W-:-:S06]  /*49e60*/  FADD R3, R19, R2 ;  /* 0x0000000213037221 */ /* 0x022fcc0000000000 */
[----:B------:R-:W1:Y:S02]  /*49e70*/  ATOMS.CAST.SPIN R3, [R0], R2, R3 ;  /* 0x000000020003738d */ /* 0x000e640001800003 */
[----:B-1----:R-:W-:-:S13]  /*49e80*/  ISETP.EQ.U32.AND P0, PT, R3, 0x1, PT ;  /* 0x000000010300780c */ /* 0x002fda0003f02070 */
[----:B------:R-:W-:Y:S05]  /*49e90*/  @!P0 BRA `(.L_x_1324) ;  /* 0xffffffb000008947 */ /* 0x000fea000383ffff */
[----:B------:R-:W-:Y:S05]  /*49ea0*/  BRA `(.L_x_1322) ;  /* 0x0000003000007947 */ /* 0x000fea0003800000 */
.L_x_1323:
[----:B------:R-:W5:Y:S02]  /*49eb0*/  LD.E R0, [R36.64+0x2c00] ;  /* 0x002c000824007980 */ /* 0x000f64000c101900 */
[----:B-----5:R-:W-:-:S05]  /*49ec0*/  FADD R19, R19, R0 ;  /* 0x0000000013137221 */ /* 0x020fca0000000000 */
[----:B------:R1:W-:Y:S02]  /*49ed0*/  ST.E [R36.64+0x2c00], R19 ;  /* 0x002c001324007985 */ /* 0x0003e4000c101908 */
.L_x_1322:
[----:B------:R-:W-:Y:S05]  /*49ee0*/  BSYNC B0 ;  /* 0x0000000000007941 */ /* 0x000fea0003800000 */
.L_x_1321:
[----:B------:R-:W5:Y:S01]  /*49ef0*/  ATOM.E.ADD.F32.FTZ.RN.STRONG.GPU P0, RZ, [R36.64+0x3000], R12 ;  /* 0x0030000c24ff798a */ /* 0x000f62000810e7c8 */
[----:B------:R-:W-:Y:S01]  /*49f00*/  BSSY B0, `(.L_x_1325) ;  /* 0x000000f000007945 */ /* 0x000fe20003800000 */
[----:B-----5:R-:W-:Y:S05]  /*49f10*/  @P0 BRA `(.L_x_1326) ;  /* 0x000000d000000947 */ /* 0x020fea0003800000 */
[----:B------:R-:W5:Y:S02]  /*49f20*/  QSPC.E.S P0, RZ, [R36+0x3000] ;  /* 0x0030000024ff73aa */ /* 0x000f640000000500 */
[----:B-----5:R-:W-:Y:S05]  /*49f30*/  @!P0 BRA `(.L_x_1327) ;  /* 0x0000008000008947 */ /* 0x020fea0003800000 */
[----:B------:R-:W-:-:S04]  /*49f40*/  IADD3 R0, R36, 0x3000, RZ ;  /* 0x0000300024007810 */ /* 0x000fc80007ffe0ff */
[----:B------:R-:W-:-:S05]  /*49f50*/  LOP3.LUT R0, R0, 0xffffff, RZ, 0xc0, !PT ;  /* 0x00ffffff00007812 */ /* 0x000fca00078ec0ff */
.L_x_1328:
[----:B------:R-:W5:Y:S02]  /*49f60*/  LDS R2, [R0] ;  /* 0x0000000000027984 */ /* 0x000f640000000800 */
[----:B-1---5:R-:W-:-:S06]  /*49f70*/  FADD R3, R12, R2 ;  /* 0x000000020c037221 */ /* 0x022fcc0000000000 */
[----:B------:R-:W1:Y:S02]  /*49f80*/  ATOMS.CAST.SPIN R3, [R0], R2, R3 ;  /* 0x000000020003738d */ /* 0x000e640001800003 */
[----:B-1----:R-:W-:-:S13]  /*49f90*/  ISETP.EQ.U32.AND P0, PT, R3, 0x1, PT ;  /* 0x000000010300780c */ /* 0x002fda0003f02070 */
[----:B------:R-:W-:Y:S05]  /*49fa0*/  @!P0 BRA `(.L_x_1328) ;  /* 0xffffffb000008947 */ /* 0x000fea000383ffff */
[----:B------:R-:W-:Y:S05]  /*49fb0*/  BRA `(.L_x_1326) ;  /* 0x0000003000007947 */ /* 0x000fea0003800000 */
.L_x_1327:
[----:B-1----:R-:W5:Y:S02]  /*49fc0*/  LD.E R3, [R36.64+0x3000] ;  /* 0x0030000824037980 */ /* 0x002f64000c101900 */
[----:B-----5:R-:W-:-:S05]  /*49fd0*/  FADD R3, R12, R3 ;  /* 0x000000030c037221 */ /* 0x020fca0000000000 */
[----:B------:R1:W-:Y:S02]  /*49fe0*/  ST.E [R36.64+0x3000], R3 ;  /* 0x0030000324007985 */ /* 0x0003e4000c101908 */
.L_x_1326:
[----:B------:R-:W-:Y:S05]  /*49ff0*/  BSYNC B0 ;  /* 0x0000000000007941 */ /* 0x000fea0003800000 */
.L_x_1325:
[----:B------:R-:W5:Y:S01]  /*4a000*/  ATOM.E.ADD.F32.FTZ.RN.STRONG.GPU P0, RZ, [R36.64+0x3400], R13 ;  /* 0x0034000d24ff798a */ /* 0x000f62000810e7c8 */
[----:B------:R-:W-:Y:S01]  /*4a010*/  BSSY B0, `(.L_x_1329) ;  /* 0x000000f000007945 */ /* 0x000fe20003800000 */
[----:B-----5:R-:W-:Y:S05]  /*4a020*/  @P0 BRA `(.L_x_1330) ;  /* 0x000000d000000947 */ /* 0x020fea0003800000 */
[----:B------:R-:W5:Y:S02]  /*4a030*/  QSPC.E.S P0, RZ, [R36+0x3400] ;  /* 0x0034000024ff73aa */ /* 0x000f640000000500 */
[----:B-----5:R-:W-:Y:S05]  /*4a040*/  @!P0 BRA `(.L_x_1331) ;  /* 0x0000008000008947 */ /* 0x020fea0003800000 */
[----:B------:R-:W-:-:S04]  /*4a050*/  IADD3 R0, R36, 0x3400, RZ ;  /* 0x0000340024007810 */ /* 0x000fc80007ffe0ff */
[----:B------:R-:W-:-:S05]  /*4a060*/  LOP3.LUT R0, R0, 0xffffff, RZ, 0xc0, !PT ;  /* 0x00ffffff00007812 */ /* 0x000fca00078ec0ff */
.L_x_1332:
[----:B------:R-:W5:Y:S02]  /*4a070*/  LDS R2, [R0] ;  /* 0x0000000000027984 */ /* 0x000f640000000800 */
[----:B-1---5:R-:W-:-:S06]  /*4a080*/  FADD R3, R13, R2 ;  /* 0x000000020d037221 */ /* 0x022fcc0000000000 */
[----:B------:R-:W1:Y:S02]  /*4a090*/  ATOMS.CAST.SPIN R3, [R0], R2, R3 ;  /* 0x000000020003738d */ /* 0x000e640001800003 */
[----:B-1----:R-:W-:-:S13]  /*4a0a0*/  ISETP.EQ.U32.AND P0, PT, R3, 0x1, PT ;  /* 0x000000010300780c */ /* 0x002fda0003f02070 */
[----:B------:R-:W-:Y:S05]  /*4a0b0*/  @!P0 BRA `(.L_x_1332) ;  /* 0xffffffb000008947 */ /* 0x000fea000383ffff */
[----:B------:R-:W-:Y:S05]  /*4a0c0*/  BRA `(.L_x_1330) ;  /* 0x0000003000007947 */ /* 0x000fea0003800000 */
.L_x_1331:
[----:B------:R-:W5:Y:S02]  /*4a0d0*/  LD.E R0, [R36.64+0x3400] ;  /* 0x0034000824007980 */ /* 0x000f64000c101900 */
[----:B-----5:R-:W-:-:S05]  /*4a0e0*/  FADD R13, R13, R0 ;  /* 0x000000000d0d7221 */ /* 0x020fca0000000000 */
[----:B------:R1:W-:Y:S02]  /*4a0f0*/  ST.E [R36.64+0x3400], R13 ;  /* 0x0034000d24007985 */ /* 0x0003e4000c101908 */
.L_x_1330:
[----:B------:R-:W-:Y:S05]  /*4a100*/  BSYNC B0 ;  /* 0x0000000000007941 */ /* 0x000fea0003800000 */
.L_x_1329:
[----:B------:R-:W5:Y:S01]  /*4a110*/  ATOM.E.ADD.F32.FTZ.RN.STRONG.GPU P0, RZ, [R36.64+0x3800], R14 ;  /* 0x0038000e24ff798a */ /* 0x000f62000810e7c8 */
[----:B------:R-:W-:Y:S01]  /*4a120*/  BSSY B0, `(.L_x_1333) ;  /* 0x000000f000007945 */ /* 0x000fe20003800000 */
[----:B-----5:R-:W-:Y:S05]  /*4a130*/  @P0 BRA `(.L_x_1334) ;  /* 0x000000d000000947 */ /* 0x020fea0003800000 */
[----:B------:R-:W5:Y:S02]  /*4a140*/  QSPC.E.S P0, RZ, [R36+0x3800] ;  /* 0x0038000024ff73aa */ /* 0x000f640000000500 */
[----:B-----5:R-:W-:Y:S05]  /*4a150*/  @!P0 BRA `(.L_x_1335) ;  /* 0x0000008000008947 */ /* 0x020fea0003800000 */
[----:B------:R-:W-:-:S04]  /*4a160*/  IADD3 R0, R36, 0x3800, RZ ;  /* 0x0000380024007810 */ /* 0x000fc80007ffe0ff */
[----:B------:R-:W-:-:S05]  /*4a170*/  LOP3.LUT R0, R0, 0xffffff, RZ, 0xc0, !PT ;  /* 0x00ffffff00007812 */ /* 0x000fca00078ec0ff */
.L_x_1336:
[----:B------:R-:W5:Y:S02]  /*4a180*/  LDS R2, [R0] ;  /* 0x0000000000027984 */ /* 0x000f640000000800 */
[----:B-1---5:R-:W-:-:S06]  /*4a190*/  FADD R3, R14, R2 ;  /* 0x000000020e037221 */ /* 0x022fcc0000000000 */
[----:B------:R-:W1:Y:S02]  /*4a1a0*/  ATOMS.CAST.SPIN R3, [R0], R2, R3 ;  /* 0x000000020003738d */ /* 0x000e640001800003 */
[----:B-1----:R-:W-:-:S13]  /*4a1b0*/  ISETP.EQ.U32.AND P0, PT, R3, 0x1, PT ;  /* 0x000000010300780c */ /* 0x002fda0003f02070 */
[----:B------:R-:W-:Y:S05]  /*4a1c0*/  @!P0 BRA `(.L_x_1336) ;  /* 0xffffffb000008947 */ /* 0x000fea000383ffff */
[----:B------:R-:W-:Y:S05]  /*4a1d0*/  BRA `(.L_x_1334) ;  /* 0x0000003000007947 */ /* 0x000fea0003800000 */
.L_x_1335:
[----:B-1----:R-:W5:Y:S02]  /*4a1e0*/  LD.E R3, [R36.64+0x3800] ;  /* 0x0038000824037980 */ /* 0x002f64000c101900 */
[----:B-----5:R-:W-:-:S05]  /*4a1f0*/  FADD R3, R14, R3 ;  /* 0x000000030e037221 */ /* 0x020fca0000000000 */
[----:B------:R1:W-:Y:S02]  /*4a200*/  ST.E [R36.64+0x3800], R3 ;  /* 0x0038000324007985 */ /* 0x0003e4000c101908 */
.L_x_1334:
[----:B------:R-:W-:Y:S05]  /*4a210*/  BSYNC B0 ;  /* 0x0000000000007941 */ /* 0x000fea0003800000 */
.L_x_1333:
[----:B------:R-:W5:Y:S01]  /*4a220*/  ATOM.E.ADD.F32.FTZ.RN.STRONG.GPU P0, RZ, [R36.64+0x3c00], R15 ;  /* 0x003c000f24ff798a */ /* 0x000f62000810e7c8 */
[----:B------:R-:W-:Y:S01]  /*4a230*/  BSSY B0, `(.L_x_1337) ;  /* 0x000000f000007945 */ /* 0x000fe20003800000 */
[----:B-----5:R-:W-:Y:S05]  /*4a240*/  @P0 BRA `(.L_x_1338) ;  /* 0x000000d000000947 */ /* 0x020fea0003800000 */
[----:B------:R-:W5:Y:S02]  /*4a250*/  QSPC.E.S P0, RZ, [R36+0x3c00] ;  /* 0x003c000024ff73aa */ /* 0x000f640000000500 */
[----:B-----5:R-:W-:Y:S05]  /*4a260*/  @!P0 BRA `(.L_x_1339) ;  /* 0x0000008000008947 */ /* 0x020fea0003800000 */
[----:B------:R-:W-:-:S04]  /*4a270*/  IADD3 R0, R36, 0x3c00, RZ ;  /* 0x00003c0024007810 */ /* 0x000fc80007ffe0ff */
[----:B------:R-:W-:-:S05]  /*4a280*/  LOP3.LUT R0, R0, 0xffffff, RZ, 0xc0, !PT ;  /* 0x00ffffff00007812 */ /* 0x000fca00078ec0ff */
.L_x_1340:
[----:B------:R-:W5:Y:S02]  /*4a290*/  LDS R2, [R0] ;  /* 0x0000000000027984 */ /* 0x000f640000000800 */
[----:B-1---5:R-:W-:-:S06]  /*4a2a0*/  FADD R3, R15, R2 ;  /* 0x000000020f037221 */ /* 0x022fcc0000000000 */
[----:B------:R-:W1:Y:S02]  /*4a2b0*/  ATOMS.CAST.SPIN R3, [R0], R2, R3 ;  /* 0x000000020003738d */ /* 0x000e640001800003 */
[----:B-1----:R-:W-:-:S13]  /*4a2c0*/  ISETP.EQ.U32.AND P0, PT, R3, 0x1, PT ;  /* 0x000000010300780c */ /* 0x002fda0003f02070 */
[----:B------:R-:W-:Y:S05]  /*4a2d0*/  @!P0 BRA `(.L_x_1340) ;  /* 0xffffffb000008947 */ /* 0x000fea000383ffff */
[----:B------:R-:W-:Y:S05]  /*4a2e0*/  BRA `(.L_x_1338) ;  /* 0x0000003000007947 */ /* 0x000fea0003800000 */
.L_x_1339:
[----:B------:R-:W5:Y:S02]  /*4a2f0*/  LD.E R0, [R36.64+0x3c00] ;  /* 0x003c000824007980 */ /* 0x000f64000c101900 */
[----:B-----5:R-:W-:-:S05]  /*4a300*/  FADD R15, R15, R0 ;  /* 0x000000000f0f7221 */ /* 0x020fca0000000000 */
[----:B------:R1:W-:Y:S02]  /*4a310*/  ST.E [R36.64+0x3c00], R15 ;  /* 0x003c000f24007985 */ /* 0x0003e4000c101908 */
.L_x_1338:
[----:B------:R-:W-:Y:S05]  /*4a320*/  BSYNC B0 ;  /* 0x0000000000007941 */ /* 0x000fea0003800000 */
.L_x_1337:
[----:B------:R-:W5:Y:S01]  /*4a330*/  ATOM.E.ADD.F32.FTZ.RN.STRONG.GPU P0, RZ, [R36.64+0x4000], R20 ;  /* 0x0040001424ff798a */ /* 0x000f62000810e7c8 */
[----:B------:R-:W-:Y:S01]  /*4a340*/  BSSY B0, `(.L_x_1341) ;  /* 0x000000f000007945 */ /* 0x000fe20003800000 */
[----:B-----5:R-:W-:Y:S05]  /*4a350*/  @P0 BRA `(.L_x_1342) ;  /* 0x000000d000000947 */ /* 0x020fea0003800000 */
[----:B------:R-:W5:Y:S02]  /*4a360*/  QSPC.E.S P0, RZ, [R36+0x4000] ;  /* 0x0040000024ff73aa */ /* 0x000f640000000500 */
[----:B-----5:R-:W-:Y:S05]  /*4a370*/  @!P0 BRA `(.L_x_1343) ;  /* 0x0000008000008947 */ /* 0x020fea0003800000 */
[----:B------:R-:W-:-:S04]  /*4a380*/  IADD3 R0, R36, 0x4000, RZ ;  /* 0x0000400024007810 */ /* 0x000fc80007ffe0ff */
[----:B------:R-:W-:-:S05]  /*4a390*/  LOP3.LUT R0, R0, 0xffffff, RZ, 0xc0, !PT ;  /* 0x00ffffff00007812 */ /* 0x000fca00078ec0ff */
.L_x_1344:
[----:B------:R-:W5:Y:S02]  /*4a3a0*/  LDS R2, [R0] ;  /* 0x0000000000027984 */ /* 0x000f640000000800 */
[----:B-1---5:R-:W-:-:S06]  /*4a3b0*/  FADD R3, R20, R2 ;  /* 0x0000000214037221 */ /* 0x022fcc0000000000 */
[----:B------:R-:W1:Y:S02]  /*4a3c0*/  ATOMS.CAST.SPIN R3, [R0], R2, R3 ;  /* 0x000000020003738d */ /* 0x000e640001800003 */
[----:B-1----:R-:W-:-:S13]  /*4a3d0*/  ISETP.EQ.U32.AND P0, PT, R3, 0x1, PT ;  /* 0x000000010300780c */ /* 0x002fda0003f02070 */
[----:B------:R-:W-:Y:S05]  /*4a3e0*/  @!P0 BRA `(.L_x_1344) ;  /* 0xffffffb000008947 */ /* 0x000fea000383ffff */
[----:B------:R-:W-:Y:S05]  /*4a3f0*/  BRA `(.L_x_1342) ;  /* 0x0000003000007947 */ /* 0x000fea0003800000 */
.L_x_1343:
[----:B-1----:R-:W5:Y:S02]  /*4a400*/  LD.E R3, [R36.64+0x4000] ;  /* 0x0040000824037980 */ /* 0x002f64000c101900 */
[----:B-----5:R-:W-:-:S05]  /*4a410*/  FADD R3, R20, R3 ;  /* 0x0000000314037221 */ /* 0x020fca0000000000 */
[----:B------:R1:W-:Y:S02]  /*4a420*/  ST.E [R36.64+0x4000], R3 ;  /* 0x0040000324007985 */ /* 0x0003e4000c101908 */
.L_x_1342:
[----:B------:R-:W-:Y:S05]  /*4a430*/  BSYNC B0 ;  /* 0x0000000000007941 */ /* 0x000fea0003800000 */
.L_x_1341:
[----:B------:R-:W5:Y:S01]  /*4a440*/  ATOM.E.ADD.F32.FTZ.RN.STRONG.GPU P0, RZ, [R36.64+0x4400], R21 ;  /* 0x0044001524ff798a */ /* 0x000f62000810e7c8 */
[----:B------:R-:W-:Y:S01]  /*4a450*/  BSSY B0, `(.L_x_1345) ;  /* 0x000000f000007945 */ /* 0x000fe20003800000 */
[----:B-----5:R-:W-:Y:S05]  /*4a460*/  @P0 BRA `(.L_x_1346) ;  /* 0x000000d000000947 */ /* 0x020fea0003800000 */
[----:B------:R-:W5:Y:S02]  /*4a470*/  QSPC.E.S P0, RZ, [R36+0x4400] ;  /* 0x0044000024ff73aa */ /* 0x000f640000000500 */
[----:B-----5:R-:W-:Y:S05]  /*4a480*/  @!P0 BRA `(.L_x_1347) ;  /* 0x0000008000008947 */ /* 0x020fea0003800000 */
[----:B------:R-:W-:-:S04]  /*4a490*/  IADD3 R0, R36, 0x4400, RZ ;  /* 0x0000440024007810 */ /* 0x000fc80007ffe0ff */
[----:B------:R-:W-:-:S05]  /*4a4a0*/  LOP3.LUT R0, R0, 0xffffff, RZ, 0xc0, !PT ;  /* 0x00ffffff00007812 */ /* 0x000fca00078ec0ff */
.L_x_1348:
[----:B------:R-:W5:Y:S02]  /*4a4b0*/  LDS R2, [R0] ;  /* 0x0000000000027984 */ /* 0x000f640000000800 */
[----:B-1---5:R-:W-:-:S06]  /*4a4c0*/  FADD R3, R21, R2 ;  /* 0x0000000215037221 */ /* 0x022fcc0000000000 */
[----:B------:R-:W1:Y:S02]  /*4a4d0*/  ATOMS.CAST.SPIN R3, [R0], R2, R3 ;  /* 0x000000020003738d */ /* 0x000e640001800003 */
[----:B-1----:R-:W-:-:S13]  /*4a4e0*/  ISETP.EQ.U32.AND P0, PT, R3, 0x1, PT ;  /* 0x000000010300780c */ /* 0x002fda0003f02070 */
[----:B------:R-:W-:Y:S05]  /*4a4f0*/  @!P0 BRA `(.L_x_1348) ;  /* 0xffffffb000008947 */ /* 0x000fea000383ffff */
[----:B------:R-:W-:Y:S05]  /*4a500*/  BRA `(.L_x_1346) ;  /* 0x0000003000007947 */ /* 0x000fea0003800000 */
.L_x_1347:
[----:B------:R-:W5:Y:S02]  /*4a510*/  LD.E R0, [R36.64+0x4400] ;  /* 0x0044000824007980 */ /* 0x000f64000c101900 */
[----:B-----5:R-:W-:-:S05]  /*4a520*/  FADD R21, R21, R0 ;  /* 0x0000000015157221 */ /* 0x020fca0000000000 */
[----:B------:R1:W-:Y:S02]  /*4a530*/  ST.E [R36.64+0x4400], R21 ;  /* 0x0044001524007985 */ /* 0x0003e4000c101908 */
.L_x_1346:
[----:B------:R-:W-:Y:S05]  /*4a540*/  BSYNC B0 ;  /* 0x0000000000007941 */ /* 0x000fea0003800000 */
.L_x_1345:
[----:B------:R-:W5:Y:S01]  /*4a550*/  ATOM.E.ADD.F32.FTZ.RN.STRONG.GPU P0, RZ, [R36.64+0x4800], R22 ;  /* 0x0048001624ff798a */ /* 0x000f62000810e7c8 */
[----:B------:R-:W-:Y:S01]  /*4a560*/  BSSY B0, `(.L_x_1349) ;  /* 0x000000f000007945 */ /* 0x000fe20003800000 */
[----:B-----5:R-:W-:Y:S05]  /*4a570*/  @P0 BRA `(.L_x_1350) ;  /* 0x000000d000000947 */ /* 0x020fea0003800000 */
[----:B------:R-:W5:Y:S02]  /*4a580*/  QSPC.E.S P0, RZ, [R36+0x4800] ;  /* 0x0048000024ff73aa */ /* 0x000f640000000500 */
[----:B-----5:R-:W-:Y:S05]  /*4a590*/  @!P0 BRA `(.L_x_1351) ;  /* 0x0000008000008947 */ /* 0x020fea0003800000 */
[----:B------:R-:W-:-:S04]  /*4a5a0*/  IADD3 R0, R36, 0x4800, RZ ;  /* 0x0000480024007810 */ /* 0x000fc80007ffe0ff */
[----:B------:R-:W-:-:S05]  /*4a5b0*/  LOP3.LUT R0, R0, 0xffffff, RZ, 0xc0, !PT ;  /* 0x00ffffff00007812 */ /* 0x000fca00078ec0ff */
.L_x_1352:
[----:B------:R-:W5:Y:S02]  /*4a5c0*/  LDS R2, [R0] ;  /* 0x0000000000027984 */ /* 0x000f640000000800 */
[----:B-1---5:R-:W-:-:S06]  /*4a5d0*/  FADD R3, R22, R2 ;  /* 0x0000000216037221 */ /* 0x022fcc0000000000 */
[----:B------:R-:W1:Y:S02]  /*4a5e0*/  ATOMS.CAST.SPIN R3, [R0], R2, R3 ;  /* 0x000000020003738d */ /* 0x000e640001800003 */
[----:B-1----:R-:W-:-:S13]  /*4a5f0*/  ISETP.EQ.U32.AND P0, PT, R3, 0x1, PT ;  /* 0x000000010300780c */ /* 0x002fda0003f02070 */
[----:B------:R-:W-:Y:S05]  /*4a600*/  @!P0 BRA `(.L_x_1352) ;  /* 0xffffffb000008947 */ /* 0x000fea000383ffff */
[----:B------:R-:W-:Y:S05]  /*4a610*/  BRA `(.L_x_1350) ;  /* 0x0000003000007947 */ /* 0x000fea0003800000 */
.L_x_1351:
[----:B-1----:R-:W5:Y:S02]  /*4a620*/  LD.E R3, [R36.64+0x4800] ;  /* 0x0048000824037980 */ /* 0x002f64000c101900 */
[----:B-----5:R-:W-:-:S05]  /*4a630*/  FADD R3, R22, R3 ;  /* 0x0000000316037221 */ /* 0x020fca0000000000 */
[----:B------:R1:W-:Y:S02]  /*4a640*/  ST.E [R36.64+0x4800], R3 ;  /* 0x0048000324007985 */ /* 0x0003e4000c101908 */
.L_x_1350:
[----:B------:R-:W-:Y:S05]  /*4a650*/  BSYNC B0 ;  /* 0x0000000000007941 */ /* 0x000fea0003800000 */
.L_x_1349:
[----:B------:R-:W5:Y:S01]  /*4a660*/  ATOM.E.ADD.F32.FTZ.RN.STRONG.GPU P0, RZ, [R36.64+0x4c00], R23 ;  /* 0x004c001724ff798a */ /* 0x000f62000810e7c8 */
[----:B------:R-:W-:Y:S01]  /*4a670*/  BSSY B0, `(.L_x_1353) ;  /* 0x000000f000007945 */ /* 0x000fe20003800000 */
[----:B-----5:R-:W-:Y:S05]  /*4a680*/  @P0 BRA `(.L_x_1354) ;  /* 0x000000d000000947 */ /* 0x020fea0003800000 */
[----:B------:R-:W5:Y:S02]  /*4a690*/  QSPC.E.S P0, RZ, [R36+0x4c00] ;  /* 0x004c000024ff73aa */ /* 0x000f640000000500 */
[----:B-----5:R-:W-:Y:S05]  /*4a6a0*/  @!P0 BRA `(.L_x_1355) ;  /* 0x0000008000008947 */ /* 0x020fea0003800000 */
[----:B------:R-:W-:-:S04]  /*4a6b0*/  IADD3 R0, R36, 0x4c00, RZ ;  /* 0x00004c0024007810 */ /* 0x000fc80007ffe0ff */
[----:B------:R-:W-:-:S05]  /*4a6c0*/  LOP3.LUT R0, R0, 0xffffff, RZ, 0xc0, !PT ;  /* 0x00ffffff00007812 */ /* 0x000fca00078ec0ff */
.L_x_1356:
[----:B------:R-:W5:Y:S02]  /*4a6d0*/  LDS R2, [R0] ;  /* 0x0000000000027984 */ /* 0x000f640000000800 */
[----:B-1---5:R-:W-:-:S06]  /*4a6e0*/  FADD R3, R23, R2 ;  /* 0x0000000217037221 */ /* 0x022fcc0000000000 */
[----:B------:R-:W1:Y:S02]  /*4a6f0*/  ATOMS.CAST.SPIN R3, [R0], R2, R3 ;  /* 0x000000020003738d */ /* 0x000e640001800003 */
[----:B-1----:R-:W-:-:S13]  /*4a700*/  ISETP.EQ.U32.AND P0, PT, R3, 0x1, PT ;  /* 0x000000010300780c */ /* 0x002fda0003f02070 */
[----:B------:R-:W-:Y:S05]  /*4a710*/  @!P0 BRA `(.L_x_1356) ;  /* 0xffffffb000008947 */ /* 0x000fea000383ffff */
[----:B------:R-:W-:Y:S05]  /*4a720*/  BRA `(.L_x_1354) ;  /* 0x0000003000007947 */ /* 0x000fea0003800000 */
.L_x_1355:
[----:B------:R-:W5:Y:S02]  /*4a730*/  LD.E R0, [R36.64+0x4c00] ;  /* 0x004c000824007980 */ /* 0x000f64000c101900 */
[----:B-----5:R-:W-:-:S05]  /*4a740*/  FADD R23, R23, R0 ;  /* 0x0000000017177221 */ /* 0x020fca0000000000 */
[----:B------:R1:W-:Y:S02]  /*4a750*/  ST.E [R36.64+0x4c00], R23 ;  /* 0x004c001724007985 */ /* 0x0003e4000c101908 */
.L_x_1354:
[----:B------:R-:W-:Y:S05]  /*4a760*/  BSYNC B0 ;  /* 0x0000000000007941 */ /* 0x000fea0003800000 */
.L_x_1353:
[----:B------:R-:W5:Y:S01]  /*4a770*/  ATOM.E.ADD.F32.FTZ.RN.STRONG.GPU P0, RZ, [R36.64+0x5000], R24 ;  /* 0x0050001824ff798a */ /* 0x000f62000810e7c8 */
[----:B------:R-:W-:Y:S01]  /*4a780*/  BSSY B0, `(.L_x_1357) ;  /* 0x000000f000007945 */ /* 0x000fe20003800000 */
[----:B-----5:R-:W-:Y:S05]  /*4a790*/  @P0 BRA `(.L_x_1358) ;  /* 0x000000d000000947 */ /* 0x020fea0003800000 */
[----:B------:R-:W5:Y:S02]  /*4a7a0*/  QSPC.E.S P0, RZ, [R36+0x5000] ;  /* 0x0050000024ff73aa */ /* 0x000f640000000500 */
[----:B-----5:R-:W-:Y:S05]  /*4a7b0*/  @!P0 BRA `(.L_x_1359) ;  /* 0x0000008000008947 */ /* 0x020fea0003800000 */
[----:B------:R-:W-:-:S04]  /*4a7c0*/  IADD3 R0, R36, 0x5000, RZ ;  /* 0x0000500024007810 */ /* 0x000fc80007ffe0ff */
[----:B------:R-:W-:-:S05]  /*4a7d0*/  LOP3.LUT R0, R0, 0xffffff, RZ, 0xc0, !PT ;  /* 0x00ffffff00007812 */ /* 0x000fca00078ec0ff */
.L_x_1360:
[----:B------:R-:W5:Y:S02]  /*4a7e0*/  LDS R2, [R0] ;  /* 0x0000000000027984 */ /* 0x000f640000000800 */
[----:B-1---5:R-:W-:-:S06]  /*4a7f0*/  FADD R3, R24, R2 ;  /* 0x0000000218037221 */ /* 0x022fcc0000000000 */
[----:B------:R-:W1:Y:S02]  /*4a800*/  ATOMS.CAST.SPIN R3, [R0], R2, R3 ;  /* 0x000000020003738d */ /* 0x000e640001800003 */
[----:B-1----:R-:W-:-:S13]  /*4a810*/  ISETP.EQ.U32.AND P0, PT, R3, 0x1, PT ;  /* 0x000000010300780c */ /* 0x002fda0003f02070 */
[----:B------:R-:W-:Y:S05]  /*4a820*/  @!P0 BRA `(.L_x_1360) ;  /* 0xffffffb000008947 */ /* 0x000fea000383ffff */
[----:B------:R-:W-:Y:S05]  /*4a830*/  BRA `(.L_x_1358) ;  /* 0x0000003000007947 */ /* 0x000fea0003800000 */
.L_x_1359:
[----:B-1----:R-:W5:Y:S02]  /*4a840*/  LD.E R3, [R36.64+0x5000] ;  /* 0x0050000824037980 */ /* 0x002f64000c101900 */
[----:B-----5:R-:W-:-:S05]  /*4a850*/  FADD R3, R24, R3 ;  /* 0x0000000318037221 */ /* 0x020fca0000000000 */
[----:B------:R1:W-:Y:S02]  /*4a860*/  ST.E [R36.64+0x5000], R3 ;  /* 0x0050000324007985 */ /* 0x0003e4000c101908 */
.L_x_1358:
[----:B------:R-:W-:Y:S05]  /*4a870*/  BSYNC B0 ;  /* 0x0000000000007941 */ /* 0x000fea0003800000 */
.L_x_1357:
[----:B------:R-:W5:Y:S01]  /*4a880*/  ATOM.E.ADD.F32.FTZ.RN.STRONG.GPU P0, RZ, [R36.64+0x5400], R25 ;  /* 0x0054001924ff798a */ /* 0x000f62000810e7c8 */
[----:B------:R-:W-:Y:S01]  /*4a890*/  BSSY B0, `(.L_x_1361) ;  /* 0x000000f000007945 */ /* 0x000fe20003800000 */
[----:B-----5:R-:W-:Y:S05]  /*4a8a0*/  @P0 BRA `(.L_x_1362) ;  /* 0x000000d000000947 */ /* 0x020fea0003800000 */
[----:B------:R-:W5:Y:S02]  /*4a8b0*/  QSPC.E.S P0, RZ, [R36+0x5400] ;  /* 0x0054000024ff73aa */ /* 0x000f640000000500 */
[----:B-----5:R-:W-:Y:S05]  /*4a8c0*/  @!P0 BRA `(.L_x_1363) ;  /* 0x0000008000008947 */ /* 0x020fea0003800000 */
[----:B------:R-:W-:-:S04]  /*4a8d0*/  IADD3 R0, R36, 0x5400, RZ ;  /* 0x0000540024007810 */ /* 0x000fc80007ffe0ff */
[----:B------:R-:W-:-:S05]  /*4a8e0*/  LOP3.LUT R0, R0, 0xffffff, RZ, 0xc0, !PT ;  /* 0x00ffffff00007812 */ /* 0x000fca00078ec0ff */
.L_x_1364:
[----:B------:R-:W5:Y:S02]  /*4a8f0*/  LDS R2, [R0] ;  /* 0x0000000000027984 */ /* 0x000f640000000800 */
[----:B-1---5:R-:W-:-:S06]  /*4a900*/  FADD R3, R25, R2 ;  /* 0x0000000219037221 */ /* 0x022fcc0000000000 */
[----:B------:R-:W1:Y:S02]  /*4a910*/  ATOMS.CAST.SPIN R3, [R0], R2, R3 ;  /* 0x000000020003738d */ /* 0x000e640001800003 */
[----:B-1----:R-:W-:-:S13]  /*4a920*/  ISETP.EQ.U32.AND P0, PT, R3, 0x1, PT ;  /* 0x000000010300780c */ /* 0x002fda0003f02070 */
[----:B------:R-:W-:Y:S05]  /*4a930*/  @!P0 BRA `(.L_x_1364) ;  /* 0xffffffb000008947 */ /* 0x000fea000383ffff */
[----:B------:R-:W-:Y:S05]  /*4a940*/  BRA `(.L_x_1362) ;  /* 0x0000003000007947 */ /* 0x000fea0003800000 */
.L_x_1363:
[----:B------:R-:W5:Y:S02]  /*4a950*/  LD.E R0, [R36.64+0x5400] ;  /* 0x0054000824007980 */ /* 0x000f64000c101900 */
[----:B-----5:R-:W-:-:S05]  /*4a960*/  FADD R25, R25, R0 ;  /* 0x0000000019197221 */ /* 0x020fca0000000000 */
[----:B------:R1:W-:Y:S02]  /*4a970*/  ST.E [R36.64+0x5400], R25 ;  /* 0x0054001924007985 */ /* 0x0003e4000c101908 */
.L_x_1362:
[----:B------:R-:W-:Y:S05]  /*4a980*/  BSYNC B0 ;  /* 0x0000000000007941 */ /* 0x000fea0003800000 */
.L_x_1361:
[----:B------:R-:W5:Y:S01]  /*4a990*/  ATOM.E.ADD.F32.FTZ.RN.STRONG.GPU P0, RZ, [R36.64+0x5800], R26 ;  /* 0x0058001a24ff798a */ /* 0x000f62000810e7c8 */
[----:B------:R-:W-:Y:S01]  /*4a9a0*/  BSSY B0, `(.L_x_1365) ;  /* 0x000000f000007945 */ /* 0x000fe20003800000 */
[----:B-----5:R-:W-:Y:S05]  /*4a9b0*/  @P0 BRA `(.L_x_1366) ;  /* 0x000000d000000947 */ /* 0x020fea0003800000 */
[----:B------:R-:W5:Y:S02]  /*4a9c0*/  QSPC.E.S P0, RZ, [R36+0x5800] ;  /* 0x0058000024ff73aa */ /* 0x000f640000000500 */
[----:B-----5:R-:W-:Y:S05]  /*4a9d0*/  @!P0 BRA `(.L_x_1367) ;  /* 0x0000008000008947 */ /* 0x020fea0003800000 */
[----:B------:R-:W-:-:S04]  /*4a9e0*/  IADD3 R0, R36, 0x5800, RZ ;  /* 0x0000580024007810 */ /* 0x000fc80007ffe0ff */
[----:B------:R-:W-:-:S05]  /*4a9f0*/  LOP3.LUT R0, R0, 0xffffff, RZ, 0xc0, !PT ;  /* 0x00ffffff00007812 */ /* 0x000fca00078ec0ff */
.L_x_1368:
[----:B------:R-:W5:Y:S02]  /*4aa00*/  LDS R2, [R0] ;  /* 0x0000000000027984 */ /* 0x000f640000000800 */
[----:B-1---5:R-:W-:-:S06]  /*4aa10*/  FADD R3, R26, R2 ;  /* 0x000000021a037221 */ /* 0x022fcc0000000000 */
[----:B------:R-:W1:Y:S02]  /*4aa20*/  ATOMS.CAST.SPIN R3, [R0], R2, R3 ;  /* 0x000000020003738d */ /* 0x000e640001800003 */
[----:B-1----:R-:W-:-:S13]  /*4aa30*/  ISETP.EQ.U32.AND P0, PT, R3, 0x1, PT ;  /* 0x000000010300780c */ /* 0x002fda0003f02070 */
[----:B------:R-:W-:Y:S05]  /*4aa40*/  @!P0 BRA `(.L_x_1368) ;  /* 0xffffffb000008947 */ /* 0x000fea000383ffff */
[----:B------:R-:W-:Y:S05]  /*4aa50*/  BRA `(.L_x_1366) ;  /* 0x0000003000007947 */ /* 0x000fea0003800000 */
.L_x_1367:
[----:B-1----:R-:W5:Y:S02]  /*4aa60*/  LD.E R3, [R36.64+0x5800] ;  /* 0x0058000824037980 */ /* 0x002f64000c101900 */
[----:B-----5:R-:W-:-:S05]  /*4aa70*/  FADD R3, R26, R3 ;  /* 0x000000031a037221 */ /* 0x020fca0000000000 */
[----:B------:R1:W-:Y:S02]  /*4aa80*/  ST.E [R36.64+0x5800], R3 ;  /* 0x0058000324007985 */ /* 0x0003e4000c101908 */
.L_x_1366:
[----:B------:R-:W-:Y:S05]  /*4aa90*/  BSYNC B0 ;  /* 0x0000000000007941 */ /* 0x000fea0003800000 */
.L_x_1365:
[----:B------:R-:W5:Y:S01]  /*4aaa0*/  ATOM.E.ADD.F32.FTZ.RN.STRONG.GPU P0, RZ, [R36.64+0x5c00], R27 ;  /* 0x005c001b24ff798a */ /* 0x000f62000810e7c8 */
[----:B------:R-:W-:Y:S01]  /*4aab0*/  BSSY B0, `(.L_x_1369) ;  /* 0x000000f000007945 */ /* 0x000fe20003800000 */
[----:B-----5:R-:W-:Y:S05]  /*4aac0*/  @P0 BRA `(.L_x_1370) ;  /* 0x000000d000000947 */ /* 0x020fea0003800000 */
[----:B------:R-:W5:Y:S02]  /*4aad0*/  QSPC.E.S P0, RZ, [R36+0x5c00] ;  /* 0x005c000024ff73aa */ /* 0x000f640000000500 */
[----:B-----5:R-:W-:Y:S05]  /*4aae0*/  @!P0 BRA `(.L_x_1371) ;  /* 0x0000008000008947 */ /* 0x020fea0003800000 */
[----:B------:R-:W-:-:S04]  /*4aaf0*/  IADD3 R0, R36, 0x5c00, RZ ;  /* 0x00005c0024007810 */ /* 0x000fc80007ffe0ff */
[----:B------:R-:W-:-:S05]  /*4ab00*/  LOP3.LUT R0, R0, 0xffffff, RZ, 0xc0, !PT ;  /* 0x00ffffff00007812 */ /* 0x000fca00078ec0ff */
.L_x_1372:
[----:B------:R-:W5:Y:S02]  /*4ab10*/  LDS R2, [R0] ;  /* 0x0000000000027984 */ /* 0x000f640000000800 */
[----:B-1---5:R-:W-:-:S06]  /*4ab20*/  FADD R3, R27, R2 ;  /* 0x000000021b037221 */ /* 0x022fcc0000000000 */
[----:B------:R-:W1:Y:S02]  /*4ab30*/  ATOMS.CAST.SPIN R3, [R0], R2, R3 ;  /* 0x000000020003738d */ /* 0x000e640001800003 */
[----:B-1----:R-:W-:-:S13]  /*4ab40*/  ISETP.EQ.U32.AND P0, PT, R3, 0x1, PT ;  /* 0x000000010300780c */ /* 0x002fda0003f02070 */
[----:B------:R-:W-:Y:S05]  /*4ab50*/  @!P0 BRA `(.L_x_1372) ;  /* 0xffffffb000008947 */ /* 0x000fea000383ffff */
[----:B------:R-:W-:Y:S05]  /*4ab60*/  BRA `(.L_x_1370) ;  /* 0x0000003000007947 */ /* 0x000fea0003800000 */
.L_x_1371:
[----:B------:R-:W5:Y:S02]  /*4ab70*/  LD.E R0, [R36.64+0x5c00] ;  /* 0x005c000824007980 */ /* 0x000f64000c101900 */
[----:B-----5:R-:W-:-:S05]  /*4ab80*/  FADD R27, R27, R0 ;  /* 0x000000001b1b7221 */ /* 0x020fca0000000000 */
[----:B------:R1:W-:Y:S02]  /*4ab90*/  ST.E [R36.64+0x5c00], R27 ;  /* 0x005c001b24007985 */ /* 0x0003e4000c101908 */
.L_x_1370:
[----:B------:R-:W-:Y:S05]  /*4aba0*/  BSYNC B0 ;  /* 0x0000000000007941 */ /* 0x000fea0003800000 */
.L_x_1369:
[----:B------:R-:W5:Y:S01]  /*4abb0*/  ATOM.E.ADD.F32.FTZ.RN.STRONG.GPU P0, RZ, [R36.64+0x6000], R32 ;  /* 0x0060002024ff798a */ /* 0x000f62000810e7c8 */
[----:B------:R-:W-:Y:S01]  /*4abc0*/  BSSY B0, `(.L_x_1373) ;  /* 0x000000f000007945 */ /* 0x000fe20003800000 */
[----:B-----5:R-:W-:Y:S05]  /*4abd0*/  @P0 BRA `(.L_x_1374) ;  /* 0x000000d000000947 */ /* 0x020fea0003800000 */
[----:B------:R-:W5:Y:S02]  /*4abe0*/  QSPC.E.S P0, RZ, [R36+0x6000] ;  /* 0x0060000024ff73aa */ /* 0x000f640000000500 */
[----:B-----5:R-:W-:Y:S05]  /*4abf0*/  @!P0 BRA `(.L_x_1375) ;  /* 0x0000008000008947 */ /* 0x020fea0003800000 */
[----:B------:R-:W-:-:S04]  /*4ac00*/  IADD3 R0, R36, 0x6000, RZ ;  /* 0x0000600024007810 */ /* 0x000fc80007ffe0ff */
[----:B------:R-:W-:-:S05]  /*4ac10*/  LOP3.LUT R0, R0, 0xffffff, RZ, 0xc0, !PT ;  /* 0x00ffffff00007812 */ /* 0x000fca00078ec0ff */
.L_x_1376:
[----:B------:R-:W5:Y:S02]  /*4ac20*/  LDS R2, [R0] ;  /* 0x0000000000027984 */ /* 0x000f640000000800 */
[----:B-1---5:R-:W-:-:S06]  /*4ac30*/  FADD R3, R32, R2 ;  /* 0x0000000220037221 */ /* 0x022fcc0000000000 */
[----:B------:R-:W1:Y:S02]  /*4ac40*/  ATOMS.CAST.SPIN R3, [R0], R2, R3 ;  /* 0x000000020003738d */ /* 0x000e640001800003 */
[----:B-1----:R-:W-:-:S13]  /*4ac50*/  ISETP.EQ.U32.AND P0, PT, R3, 0x1, PT ;  /* 0x000000010300780c */ /* 0x002fda0003f02070 */
[----:B------:R-:W-:Y:S05]  /*4ac60*/  @!P0 BRA `(.L_x_1376) ;  /* 0xffffffb000008947 */ /* 0x000fea000383ffff */
[----:B------:R-:W-:Y:S05]  /*4ac70*/  BRA `(.L_x_1374) ;  /* 0x0000003000007947 */ /* 0x000fea0003800000 */
.L_x_1375:
[----:B-1----:R-:W5:Y:S02]  /*4ac80*/  LD.E R3, [R36.64+0x6000] ;  /* 0x0060000824037980 */ /* 0x002f64000c101900 */
[----:B-----5:R-:W-:-:S05]  /*4ac90*/  FADD R3, R32, R3 ;  /* 0x0000000320037221 */ /* 0x020fca0000000000 */
[----:B------:R1:W-:Y:S02]  /*4aca0*/  ST.E [R36.64+0x6000], R3 ;  /* 0x0060000324007985 */ /* 0x0003e4000c101908 */
.L_x_1374:
[----:B------:R-:W-:Y:S05]  /*4acb0*/  BSYNC B0 ;  /* 0x0000000000007941 */ /* 0x000fea0003800000 */
.L_x_1373:
[----:B------:R-:W5:Y:S01]  /*4acc0*/  ATOM.E.ADD.F32.FTZ.RN.STRONG.GPU P0, RZ, [R36.64+0x6400], R33 ;  /* 0x0064002124ff798a */ /* 0x000f62000810e7c8 */
[----:B------:R-:W-:Y:S01]  /*4acd0*/  BSSY B0, `(.L_x_1377) ;  /* 0x000000f000007945 */ /* 0x000fe20003800000 */
[----:B-----5:R-:W-:Y:S05]  /*4ace0*/  @P0 BRA `(.L_x_1378) ;  /* 0x000000d000000947 */ /* 0x020fea0003800000 */
[----:B------:R-:W5:Y:S02]  /*4acf0*/  QSPC.E.S P0, RZ, [R36+0x6400] ;  /* 0x0064000024ff73aa */ /* 0x000f640000000500 */
[----:B-----5:R-:W-:Y:S05]  /*4ad00*/  @!P0 BRA `(.L_x_1379) ;  /* 0x0000008000008947 */ /* 0x020fea0003800000 */
[----:B------:R-:W-:-:S04]  /*4ad10*/  IADD3 R0, R36, 0x6400, RZ ;  /* 0x0000640024007810 */ /* 0x000fc80007ffe0ff */
[----:B------:R-:W-:-:S05]  /*4ad20*/  LOP3.LUT R0, R0, 0xffffff, RZ, 0xc0, !PT ;  /* 0x00ffffff00007812 */ /* 0x000fca00078ec0ff */
.L_x_1380:
[----:B------:R-:W5:Y:S02]  /*4ad30*/  LDS R2, [R0] ;  /* 0x0000000000027984 */ /* 0x000f640000000800 */
[----:B-1---5:R-:W-:-:S06]  /*4ad40*/  FADD R3, R33, R2 ;  /* 0x0000000221037221 */ /* 0x022fcc0000000000 */
[----:B------:R-:W1:Y:S02]  /*4ad50*/  ATOMS.CAST.SPIN R3, [R0], R2, R3 ;  /* 0x000000020003738d */ /* 0x000e640001800003 */
[----:B-1----:R-:W-:-:S13]  /*4ad60*/  ISETP.EQ.U32.AND P0, PT, R3, 0x1, PT ;  /* 0x000000010300780c */ /* 0x002fda0003f02070 */
[----:B------:R-:W-:Y:S05]  /*4ad70*/  @!P0 BRA `(.L_x_1380) ;  /* 0xffffffb000008947 */ /* 0x000fea000383ffff */
[----:B------:R-:W-:Y:S05]  /*4ad80*/  BRA `(.L_x_1378) ;  /* 0x0000003000007947 */ /* 0x000fea0003800000 */
.L_x_1379:
[----:B------:R-:W5:Y:S02]  /*4ad90*/  LD.E R0, [R36.64+0x6400] ;  /* 0x0064000824007980 */ /* 0x000f64000c101900 */
[----:B-----5:R-:W-:-:S05]  /*4ada0*/  FADD R33, R33, R0 ;  /* 0x0000000021217221 */ /* 0x020fca0000000000 */
[----:B------:R1:W-:Y:S02]  /*4adb0*/  ST.E [R36.64+0x6400], R33 ;  /* 0x0064002124007985 */ /* 0x0003e4000c101908 */
.L_x_1378:
[----:B------:R-:W-:Y:S05]  /*4adc0*/  BSYNC B0 ;  /* 0x0000000000007941 */ /* 0x000fea0003800000 */
.L_x_1377:
[----:B------:R-:W5:Y:S01]  /*4add0*/  ATOM.E.ADD.F32.FTZ.RN.STRONG.GPU P0, RZ, [R36.64+0x6800], R34 ;  /* 0x0068002224ff798a */ /* 0x000f62000810e7c8 */
[----:B------:R-:W-:Y:S01]  /*4ade0*/  BSSY B0, `(.L_x_1381) ;  /* 0x000000f000007945 */ /* 0x000fe20003800000 */
[----:B-----5:R-:W-:Y:S05]  /*4adf0*/  @P0 BRA `(.L_x_1382) ;  /* 0x000000d000000947 */ /* 0x020fea0003800000 */
[----:B------:R-:W5:Y:S02]  /*4ae00*/  QSPC.E.S P0, RZ, [R36+0x6800] ;  /* 0x0068000024ff73aa */ /* 0x000f640000000500 */
[----:B-----5:R-:W-:Y:S05]  /*4ae10*/  @!P0 BRA `(.L_x_1383) ;  /* 0x0000008000008947 */ /* 0x020fea0003800000 */
[----:B------:R-:W-:-:S04]  /*4ae20*/  IADD3 R0, R36, 0x6800, RZ ;  /* 0x0000680024007810 */ /* 0x000fc80007ffe0ff */
[----:B------:R-:W-:-:S05]  /*4ae30*/  LOP3.LUT R0, R0, 0xffffff, RZ, 0xc0, !PT ;  /* 0x00ffffff00007812 */ /* 0x000fca00078ec0ff */
.L_x_1384:
[----:B------:R-:W5:Y:S02]  /*4ae40*/  LDS R2, [R0] ;  /* 0x0000000000027984 */ /* 0x000f640000000800 */
[----:B-1---5:R-:W-:-:S06]  /*4ae50*/  FADD R3, R34, R2 ;  /* 0x0000000222037221 */ /* 0x022fcc0000000000 */
[----:B------:R-:W1:Y:S02]  /*4ae60*/  ATOMS.CAST.SPIN R3, [R0], R2, R3 ;  /* 0x000000020003738d */ /* 0x000e640001800003 */
[----:B-1----:R-:W-:-:S13]  /*4ae70*/  ISETP.EQ.U32.AND P0, PT, R3, 0x1, PT ;  /* 0x000000010300780c */ /* 0x002fda0003f02070 */
[----:B------:R-:W-:Y:S05]  /*4ae80*/  @!P0 BRA `(.L_x_1384) ;  /* 0xffffffb000008947 */ /* 0x000fea000383ffff */
[----:B------:R-:W-:Y:S05]  /*4ae90*/  BRA `(.L_x_1382) ;  /* 0x0000003000007947 */ /* 0x000fea0003800000 */
.L_x_1383:
[----:B-1----:R-:W5:Y:S02]  /*4aea0*/  LD.E R3, [R36.64+0x6800] ;  /* 0x0068000824037980 */ /* 0x002f64000c101900 */
[----:B-----5:R-:W-:-:S05]  /*4aeb0*/  FADD R3, R34, R3 ;  /* 0x0000000322037221 */ /* 0x020fca0000000000 */
[----:B------:R1:W-:Y:S02]  /*4aec0*/  ST.E [R36.64+0x6800], R3 ;  /* 0x0068000324007985 */ /* 0x0003e4000c101908 */
.L_x_1382:
[----:B------:R-:W-:Y:S05]  /*4aed0*/  BSYNC B0 ;  /* 0x0000000000007941 */ /* 0x000fea0003800000 */
.L_x_1381:
[----:B------:R-:W5:Y:S01]  /*4aee0*/  ATOM.E.ADD.F32.FTZ.RN.STRONG.GPU P0, RZ, [R36.64+0x6c00], R35 ;  /* 0x006c002324ff798a */ /* 0x000f62000810e7c8 */
[----:B------:R-:W-:Y:S01]  /*4aef0*/  BSSY B0, `(.L_x_1385) ;  /* 0x000000f000007945 */ /* 0x000fe20003800000 */
[----:B-----5:R-:W-:Y:S05]  /*4af00*/  @P0 BRA `(.L_x_1386) ;  /* 0x000000d000000947 */ /* 0x020fea0003800000 */
[----:B------:R-:W5:Y:S02]  /*4af10*/  QSPC.E.S P0, RZ, [R36+0x6c00] ;  /* 0x006c000024ff73aa */ /* 0x000f640000000500 */
[----:B-----5:R-:W-:Y:S05]  /*4af20*/  @!P0 BRA `(.L_x_1387) ;  /* 0x0000008000008947 */ /* 0x020fea0003800000 */
[----:B------:R-:W-:-:S04]  /*4af30*/  IADD3 R0, R36, 0x6c00, RZ ;  /* 0x00006c0024007810 */ /* 0x000fc80007ffe0ff */
[----:B------:R-:W-:-:S05]  /*4af40*/  LOP3.LUT R0, R0, 0xffffff, RZ, 0xc0, !PT ;  /* 0x00ffffff00007812 */ /* 0x000fca00078ec0ff */
.L_x_1388:
[----:B------:R-:W5:Y:S02]  /*4af50*/  LDS R2, [R0] ;  /* 0x0000000000027984 */ /* 0x000f640000000800 */
[----:B-1---5:R-:W-:-:S06]  /*4af60*/  FADD R3, R35, R2 ;  /* 0x0000000223037221 */ /* 0x022fcc0000000000 */
[----:B------:R-:W1:Y:S02]  /*4af70*/  ATOMS.CAST.SPIN R3, [R0], R2, R3 ;  /* 0x000000020003738d */ /* 0x000e640001800003 */
[----:B-1----:R-:W-:-:S13]  /*4af80*/  ISETP.EQ.U32.AND P0, PT, R3, 0x1, PT ;  /* 0x000000010300780c */ /* 0x002fda0003f02070 */
[----:B------:R-:W-:Y:S05]  /*4af90*/  @!P0 BRA `(.L_x_1388) ;  /* 0xffffffb000008947 */ /* 0x000fea000383ffff */
[----:B------:R-:W-:Y:S05]  /*4afa0*/  BRA `(.L_x_1386) ;  /* 0x0000003000007947 */ /* 0x000fea0003800000 */
.L_x_1387:
[----:B------:R-:W5:Y:S02]  /*4afb0*/  LD.E R0, [R36.64+0x6c00] ;  /* 0x006c000824007980 */ /* 0x000f64000c101900 */
[----:B-----5:R-:W-:-:S05]  /*4afc0*/  FADD R35, R35, R0 ;  /* 0x0000000023237221 */ /* 0x020fca0000000000 */
[----:B------:R1:W-:Y:S02]  /*4afd0*/  ST.E [R36.64+0x6c00], R35 ;  /* 0x006c002324007985 */ /* 0x0003e4000c101908 */
.L_x_1386:
[----:B------:R-:W-:Y:S05]  /*4afe0*/  BSYNC B0 ;  /* 0x0000000000007941 */ /* 0x000fea0003800000 */
.L_x_1385:
[----:B------:R-:W5:Y:S01]  /*4aff0*/  ATOM.E.ADD.F32.FTZ.RN.STRONG.GPU P0, RZ, [R36.64+0x7000], R28 ;  /* 0x0070001c24ff798a */ /* 0x000f62000810e7c8 */
[----:B------:R-:W-:Y:S01]  /*4b000*/  BSSY B0, `(.L_x_1389) ;  /* 0x000000f000007945 */ /* 0x000fe20003800000 */
[----:B-----5:R-:W-:Y:S05]  /*4b010*/  @P0 BRA `(.L_x_1390) ;  /* 0x000000d000000947 */ /* 0x020fea0003800000 */
[----:B------:R-:W5:Y:S02]  /*4b020*/  QSPC.E.S P0, RZ, [R36+0x7000] ;  /* 0x0070000024ff73aa */ /* 0x000f640000000500 */
[----:B-----5:R-:W-:Y:S05]  /*4b030*/  @!P0 BRA `(.L_x_1391) ;  /* 0x0000008000008947 */ /* 0x020fea0003800000 */
[----:B------:R-:W-:-:S04]  /*4b040*/  IADD3 R0, R36, 0x7000, RZ ;  /* 0x0000700024007810 */ /* 0x000fc80007ffe0ff */
[----:B------:R-:W-:-:S05]  /*4b050*/  LOP3.LUT R0, R0, 0xffffff, RZ, 0xc0, !PT ;  /* 0x00ffffff00007812 */ /* 0x000fca00078ec0ff */
.L_x_1392:
[----:B------:R-:W5:Y:S02]  /*4b060*/  LDS R2, [R0] ;  /* 0x0000000000027984 */ /* 0x000f640000000800 */
[----:B-1---5:R-:W-:-:S06]  /*4b070*/  FADD R3, R28, R2 ;  /* 0x000000021c037221 */ /* 0x022fcc0000000000 */
[----:B------:R-:W1:Y:S02]  /*4b080*/  ATOMS.CAST.SPIN R3, [R0], R2, R3 ;  /* 0x000000020003738d */ /* 0x000e640001800003 */
[----:B-1----:R-:W-:-:S13]  /*4b090*/  ISETP.EQ.U32.AND P0, PT, R3, 0x1, PT ;  /* 0x000000010300780c */ /* 0x002fda0003f02070 */
[----:B------:R-:W-:Y:S05]  /*4b0a0*/  @!P0 BRA `(.L_x_1392) ;  /* 0xffffffb000008947 */ /* 0x000fea000383ffff */
[----:B------:R-:W-:Y:S05]  /*4b0b0*/  BRA `(.L_x_1390) ;  /* 0x0000003000007947 */ /* 0x000fea0003800000 */
.L_x_1391:
[----:B-1----:R-:W5:Y:S02]  /*4b0c0*/  LD.E R3, [R36.64+0x7000] ;  /* 0x0070000824037980 */ /* 0x002f64000c101900 */
[----:B-----5:R-:W-:-:S05]  /*4b0d0*/  FADD R3, R28, R3 ;  /* 0x000000031c037221 */ /* 0x020fca0000000000 */
[----:B------:R1:W-:Y:S02]  /*4b0e0*/  ST.E [R36.64+0x7000], R3 ;  /* 0x0070000324007985 */ /* 0x0003e4000c101908 */
.L_x_1390:
[----:B------:R-:W-:Y:S05]  /*4b0f0*/  BSYNC B0 ;  /* 0x0000000000007941 */ /* 0x000fea0003800000 */
.L_x_1389:
[----:B------:R-:W5:Y:S01]  /*4b100*/  ATOM.E.ADD.F32.FTZ.RN.STRONG.GPU P0, RZ, [R36.64+0x7400], R29 ;  /* 0x0074001d24ff798a */ /* 0x000f62000810e7c8 */
[----:B------:R-:W-:Y:S01]  /*4b110*/  BSSY B0, `(.L_x_1393) ;  /* 0x000000f000007945 */ /* 0x000fe20003800000 */
[----:B-----5:R-:W-:Y:S05]  /*4b120*/  @P0 BRA `(.L_x_1394) ;  /* 0x000000d000000947 */ /* 0x020fea0003800000 */
[----:B------:R-:W5:Y:S02]  /*4b130*/  QSPC.E.S P0, RZ, [R36+0x7400] ;  /* 0x0074000024ff73aa */ /* 0x000f640000000500 */
[----:B-----5:R-:W-:Y:S05]  /*4b140*/  @!P0 BRA `(.L_x_1395) ;  /* 0x0000008000008947 */ /* 0x020fea0003800000 */
[----:B------:R-:W-:-:S04]  /*4b150*/  IADD3 R0, R36, 0x7400, RZ ;  /* 0x0000740024007810 */ /* 0x000fc80007ffe0ff */
[----:B------:R-:W-:-:S05]  /*4b160*/  LOP3.LUT R0, R0, 0xffffff, RZ, 0xc0, !PT ;  /* 0x00ffffff00007812 */ /* 0x000fca00078ec0ff */
.L_x_1396:
[----:B------:R-:W5:Y:S02]  /*4b170*/  LDS R2, [R0] ;  /* 0x0000000000027984 */ /* 0x000f640000000800 */
[----:B-1---5:R-:W-:-:S06]  /*4b180*/  FADD R3, R29, R2 ;  /* 0x000000021d037221 */ /* 0x022fcc0000000000 */
[----:B------:R-:W1:Y:S02]  /*4b190*/  ATOMS.CAST.SPIN R3, [R0], R2, R3 ;  /* 0x000000020003738d */ /* 0x000e640001800003 */
[----:B-1----:R-:W-:-:S13]  /*4b1a0*/  ISETP.EQ.U32.AND P0, PT, R3, 0x1, PT ;  /* 0x000000010300780c */ /* 0x002fda0003f02070 */
[----:B------:R-:W-:Y:S05]  /*4b1b0*/  @!P0 BRA `(.L_x_1396) ;  /* 0xffffffb000008947 */ /* 0x000fea000383ffff */
[----:B------:R-:W-:Y:S05]  /*4b1c0*/  BRA `(.L_x_1394) ;  /* 0x0000003000007947 */ /* 0x000fea0003800000 */
.L_x_1395:
[----:B------:R-:W5:Y:S02]  /*4b1d0*/  LD.E R0, [R36.64+0x7400] ;  /* 0x0074000824007980 */ /* 0x000f64000c101900 */
[----:B-----5:R-:W-:-:S05]  /*4b1e0*/  FADD R29, R29, R0 ;  /* 0x000000001d1d7221 */ /* 0x020fca0000000000 */
[----:B------:R1:W-:Y:S02]  /*4b1f0*/  ST.E [R36.64+0x7400], R29 ;  /* 0x0074001d24007985 */ /* 0x0003e4000c101908 */
.L_x_1394:
[----:B------:R-:W-:Y:S05]  /*4b200*/  BSYNC B0 ;  /* 0x0000000000007941 */ /* 0x000fea0003800000 */
.L_x_1393:
[----:B------:R-:W5:Y:S01]  /*4b210*/  ATOM.E.ADD.F32.FTZ.RN.STRONG.GPU P0, RZ, [R36.64+0x7800], R30 ;  /* 0x0078001e24ff798a */ /* 0x000f62000810e7c8 */
[----:B------:R-:W-:Y:S01]  /*4b220*/  BSSY B0, `(.L_x_1397) ;  /* 0x000000f000007945 */ /* 0x000fe20003800000 */
[----:B-----5:R-:W-:Y:S05]  /*4b230*/  @P0 BRA `(.L_x_1398) ;  /* 0x000000d000000947 */ /* 0x020fea0003800000 */
[----:B------:R-:W5:Y:S02]  /*4b240*/  QSPC.E.S P0, RZ, [R36+0x7800] ;  /* 0x0078000024ff73aa */ /* 0x000f640000000500 */
[----:B-----5:R-:W-:Y:S05]  /*4b250*/  @!P0 BRA `(.L_x_1399) ;  /* 0x0000008000008947 */ /* 0x020fea0003800000 */
[----:B------:R-:W-:-:S04]  /*4b260*/  IADD3 R0, R36, 0x7800, RZ ;  /* 0x0000780024007810 */ /* 0x000fc80007ffe0ff */
[----:B------:R-:W-:-:S05]  /*4b270*/  LOP3.LUT R0, R0, 0xffffff, RZ, 0xc0, !PT ;  /* 0x00ffffff00007812 */ /* 0x000fca00078ec0ff */
.L_x_1400:
[----:B------:R-:W5:Y:S02]  /*4b280*/  LDS R2, [R0] ;  /* 0x0000000000027984 */ /* 0x000f640000000800 */
[----:B-1---5:R-:W-:-:S06]  /*4b290*/  FADD R3, R30, R2 ;  /* 0x000000021e037221 */ /* 0x022fcc0000000000 */
[----:B------:R-:W1:Y:S02]  /*4b2a0*/  ATOMS.CAST.SPIN R3, [R0], R2, R3 ;  /* 0x000000020003738d */ /* 0x000e640001800003 */
[----:B-1----:R-:W-:-:S13]  /*4b2b0*/  ISETP.EQ.U32.AND P0, PT, R3, 0x1, PT ;  /* 0x000000010300780c */ /* 0x002fda0003f02070 */
[----:B------:R-:W-:Y:S05]  /*4b2c0*/  @!P0 BRA `(.L_x_1400) ;  /* 0xffffffb000008947 */ /* 0x000fea000383ffff */
[----:B------:R-:W-:Y:S05]  /*4b2d0*/  BRA `(.L_x_1398) ;  /* 0x0000003000007947 */ /* 0x000fea0003800000 */
.L_x_1399:
[----:B-1----:R-:W5:Y:S02]  /*4b2e0*/  LD.E R3, [R36.64+0x7800] ;  /* 0x0078000824037980 */ /* 0x002f64000c101900 */
[----:B-----5:R-:W-:-:S05]  /*4b2f0*/  FADD R3, R30, R3 ;  /* 0x000000031e037221 */ /* 0x020fca0000000000 */
[----:B------:R1:W-:Y:S02]  /*4b300*/  ST.E [R36.64+0x7800], R3 ;  /* 0x0078000324007985 */ /* 0x0003e4000c101908 */
.L_x_1398:
[----:B------:R-:W-:Y:S05]  /*4b310*/  BSYNC B0 ;  /* 0x0000000000007941 */ /* 0x000fea0003800000 */
.L_x_1397:
[----:B------:R-:W5:Y:S01]  /*4b320*/  ATOM.E.ADD.F32.FTZ.RN.STRONG.GPU P0, RZ, [R36.64+0x7c00], R31 ;  /* 0x007c001f24ff798a */ /* 0x000f62000810e7c8 */
[----:B------:R-:W-:-:S04]  /*4b330*/  MOV R89, 0x0 ;  /* 0x0000000000597802 */ /* 0x000fc80000000f00 */
[----:B-----5:R-:W-:Y:S05]  /*4b340*/  @P0 RET.REL.NODEC R88 `(_ZN7cutlass13device_kernelIN5flash19enable_sm80_to_sm89INS1_16FlashAttnBwdSm80INS1_25CollectiveMainloopBwdSm80ILi2ELi2EN4cute5tupleIJNS5_1CILi128EEES8_NS7_ILi64EEEEEENS_6half_tEfNS_4arch4Sm80ELb0ELb0ELb1ELb0ELb0ELb0ELb0ELb0ELi2ELi4ELi4ELi4ELb0EEENS1_24CollectiveEpilogueBwdGQAISA_fSD_Li256ELb0ELb0EEENS1_19SingleTileSchedulerILb0ELb0ELb0ELi128EEEEEEEEEvNT_6ParamsE) ;  /* 0xfffb4cb058000950 */ /* 0x020fea0003c3ffff */
[----:B------:R-:W5:Y:S02]  /*4b350*/  QSPC.E.S P0, RZ, [R36+0x7c00] ;  /* 0x007c000024ff73aa */ /* 0x000f640000000500 */
[----:B-----5:R-:W-:Y:S05]  /*4b360*/  @!P0 BRA `(.L_x_1401) ;  /* 0x0000009000008947 */ /* 0x020fea0003800000 */
[----:B------:R-:W-:-:S04]  /*4b370*/  IADD3 R0, R36, 0x7c00, RZ ;  /* 0x00007c0024007810 */ /* 0x000fc80007ffe0ff */
[----:B------:R-:W-:-:S05]  /*4b380*/  LOP3.LUT R0, R0, 0xffffff, RZ, 0xc0, !PT ;  /* 0x00ffffff00007812 */ /* 0x000fca00078ec0ff */
.L_x_1402:
[----:B------:R-:W5:Y:S02]  /*4b390*/  LDS R2, [R0] ;  /* 0x0000000000027984 */ /* 0x000f640000000800 */
[----:B-1---5:R-:W-:-:S06]  /*4b3a0*/  FADD R3, R31, R2 ;  /* 0x000000021f037221 */ /* 0x022fcc0000000000 */
[----:B------:R-:W1:Y:S02]  /*4b3b0*/  ATOMS.CAST.SPIN R3, [R0], R2, R3 ;  /* 0x000000020003738d */ /* 0x000e640001800003 */
[----:B-1----:R-:W-:-:S13]  /*4b3c0*/  ISETP.EQ.U32.AND P0, PT, R3, 0x1, PT ;  /* 0x000000010300780c */ /* 0x002fda0003f02070 */
[----:B------:R-:W-:Y:S05]  /*4b3d0*/  @!P0 BRA `(.L_x_1402) ;  /* 0xffffffb000008947 */ /* 0x000fea000383ffff */
[----:B------:R-:W-:-:S04]  /*4b3e0*/  MOV R89, 0x0 ;  /* 0x0000000000597802 */ /* 0x000fc80000000f00 */
[----:B------:R-:W-:Y:S05]  /*4b3f0*/  RET.REL.NODEC R88 `(_ZN7cutlass13device_kernelIN5flash19enable_sm80_to_sm89INS1_16FlashAttnBwdSm80INS1_25CollectiveMainloopBwdSm80ILi2ELi2EN4cute5tupleIJNS5_1CILi128EEES8_NS7_ILi64EEEEEENS_6half_tEfNS_4arch4Sm80ELb0ELb0ELb1ELb0ELb0ELb0ELb0ELb0ELi2ELi4ELi4ELi4ELb0EEENS1_24CollectiveEpilogueBwdGQAISA_fSD_Li256ELb0ELb0EEENS1_19SingleTileSchedulerILb0ELb0ELb0ELi128EEEEEEEEEvNT_6ParamsE) ;  /* 0xfffb4c0058007950 */ /* 0x000fea0003c3ffff */
.L_x_1401:
[----:B------:R-:W5:Y:S01]  /*4b400*/  LD.E R0, [R36.64+0x7c00] ;  /* 0x007c000824007980 */ /* 0x000f62000c101900 */
[----:B------:R-:W-:Y:S01]  /*4b410*/  MOV R89, 0x0 ;  /* 0x0000000000597802 */ /* 0x000fe20000000f00 */
[----:B-----5:R-:W-:-:S05]  /*4b420*/  FADD R31, R31, R0 ;  /* 0x000000001f1f7221 */ /* 0x020fca0000000000 */
[----:B------:R1:W-:Y:S01]  /*4b430*/  ST.E [R36.64+0x7c00], R31 ;  /* 0x007c001f24007985 */ /* 0x0003e2000c101908 */
[----:B------:R-:W-:Y:S05]  /*4b440*/  RET.REL.NODEC R88 `(_ZN7cutlass13device_kernelIN5flash19enable_sm80_to_sm89INS1_16FlashAttnBwdSm80INS1_25CollectiveMainloopBwdSm80ILi2ELi2EN4cute5tupleIJNS5_1CILi128EEES8_NS7_ILi64EEEEEENS_6half_tEfNS_4arch4Sm80ELb0ELb0ELb1ELb0ELb0ELb0ELb0ELb0ELi2ELi4ELi4ELi4ELb0EEENS1_24CollectiveEpilogueBwdGQAISA_fSD_Li256ELb0ELb0EEENS1_19SingleTileSchedulerILb0ELb0ELb0ELi128EEEEEEEEEvNT_6ParamsE) ;  /* 0xfffb4bb058007950 */ /* 0x000fea0003c3ffff */
        .type           $_ZN7cutlass13device_kernelIN5flash19enable_sm80_to_sm89INS1_16FlashAttnBwdSm80INS1_25CollectiveMainloopBwdSm80ILi2ELi2EN4cute5tupleIJNS5_1CILi128EEES8_NS7_ILi64EEEEEENS_6half_tEfNS_4arch4Sm80ELb0ELb0ELb1ELb0ELb0ELb0ELb0ELb0ELi2ELi4ELi4ELi4ELb0EEENS1_24CollectiveEpilogueBwdGQAISA_fSD_Li256ELb0ELb0EEENS1_19SingleTileSchedulerILb0ELb0ELb0ELi128EEEEEEEEEvNT_6ParamsE$_ZZZN5flash25CollectiveMainloopBwdSm80ILi2ELi2EN4cute5tupleIJNS1_1CILi128EEES4_NS3_ILi64EEEEEEN7cutlass6half_tEfNS7_4arch4Sm80ELb0ELb0ELb1ELb0ELb0ELb0ELb0ELb0ELi2ELi4ELi4ELi4ELb0EE3mmaINS_16FlashAttnBwdSm80ISB_NS_24CollectiveEpilogueBwdGQAIS6_fSA_Li256ELb0ELb0EEENS_19SingleTileSchedulerILb0ELb0ELb0ELi128EEEE13SharedStorageENS1_6TensorINS1_11ArrayEngineIfLm32EEENS1_6LayoutINS2_IJNS2_IJNS3_ILi2EEESO_EEESO_NS3_ILi4EEEEEENS2_IJNS2_IJNS3_ILi1EEESO_EEESQ_NS3_ILi8EEEEEEEEEEEEbRKNSB_6ParamsERT0_S12_iNS2_IJiiiEEERT_ENKUliT_E_clIZSC_ISJ_SX_EbS10_S12_S12_iS13_S15_EUlRS16_iE_EEDaiS16_ENKUlvE0_clEv,@function
        .size           $_ZN7cutlass13device_kernelIN5flash19enable_sm80_to_sm89INS1_16FlashAttnBwdSm80INS1_25CollectiveMainloopBwdSm80ILi2ELi2EN4cute5tupleIJNS5_1CILi128EEES8_NS7_ILi64EEEEEENS_6half_tEfNS_4arch4Sm80ELb0ELb0ELb1ELb0ELb0ELb0ELb0ELb0ELi2ELi4ELi4ELi4ELb0EEENS1_24CollectiveEpilogueBwdGQAISA_fSD_Li256ELb0ELb0EEENS1_19SingleTileSchedulerILb0ELb0ELb0ELi128EEEEEEEEEvNT_6ParamsE$_ZZZN5flash25CollectiveMainloopBwdSm80ILi2ELi2EN4cute5tupleIJNS1_1CILi128EEES4_NS3_ILi64EEEEEEN7cutlass6half_tEfNS7_4arch4Sm80ELb0ELb0ELb1ELb0ELb0ELb0ELb0ELb0ELi2ELi4ELi4ELi4ELb0EE3mmaINS_16FlashAttnBwdSm80ISB_NS_24CollectiveEpilogueBwdGQAIS6_fSA_Li256ELb0ELb0EEENS_19SingleTileSchedulerILb0ELb0ELb0ELi128EEEE13SharedStorageENS1_6TensorINS1_11ArrayEngineIfLm32EEENS1_6LayoutINS2_IJNS2_IJNS3_ILi2EEESO_EEESO_NS3_ILi4EEEEEENS2_IJNS2_IJNS3_ILi1EEESO_EEESQ_NS3_ILi8EEEEEEEEEEEEbRKNSB_6ParamsERT0_S12_iNS2_IJiiiEEERT_ENKUliT_E_clIZSC_ISJ_SX_EbS10_S12_S12_iS13_S15_EUlRS16_iE_EEDaiS16_ENKUlvE0_clEv,($_ZN7cutlass13device_kernelIN5flash19enable_sm80_to_sm89INS1_16FlashAttnBwdSm80INS1_25CollectiveMainloopBwdSm80ILi2ELi2EN4cute5tupleIJNS5_1CILi128EEES8_NS7_ILi64EEEEEENS_6half_tEfNS_4arch4Sm80ELb0ELb0ELb1ELb0ELb0ELb0ELb0ELb0ELi2ELi4ELi4ELi4ELb0EEENS1_24CollectiveEpilogueBwdGQAISA_fSD_Li256ELb0ELb0EEENS1_19SingleTileSchedulerILb0ELb0ELb0ELi128EEEEEEEEEvNT_6ParamsE$_ZZZN5flash25CollectiveMainloopBwdSm80ILi2ELi2EN4cute5tupleIJNS1_1CILi128EEES4_NS3_ILi64EEEEEEN7cutlass6half_tEfNS7_4arch4Sm80ELb0ELb0ELb1ELb0ELb0ELb0ELb0ELb0ELi2ELi4ELi4ELi4ELb0EE3mmaINS_16FlashAttnBwdSm80ISB_NS_24CollectiveEpilogueBwdGQAIS6_fSA_Li256ELb0ELb0EEENS_19SingleTileSchedulerILb0ELb0ELb0ELi128EEEE13SharedStorageENS1_6TensorINS1_11ArrayEngineIfLm32EEENS1_6LayoutINS2_IJNS2_IJNS3_ILi2EEESO_EEESO_NS3_ILi4EEEEEENS2_IJNS2_IJNS3_ILi1EEESO_EEESQ_NS3_ILi8EEEEEEEEEEEEbRKNSB_6ParamsERT0_S12_iNS2_IJiiiEEERT_ENKUliT_E_clIZSC_ISJ_SX_EbS10_S12_S12_iS13_S15_EUlRS16_iE_EEDaiS16_ENKUlvE1_clEv - $_ZN7cutlass13device_kernelIN5flash19enable_sm80_to_sm89INS1_16FlashAttnBwdSm80INS1_25CollectiveMainloopBwdSm80ILi2ELi2EN4cute5tupleIJNS5_1CILi128EEES8_NS7_ILi64EEEEEENS_6half_tEfNS_4arch4Sm80ELb0ELb0ELb1ELb0ELb0ELb0ELb0ELb0ELi2ELi4ELi4ELi4ELb0EEENS1_24CollectiveEpilogueBwdGQAISA_fSD_Li256ELb0ELb0EEENS1_19SingleTileSchedulerILb0ELb0ELb0ELi128EEEEEEEEEvNT_6ParamsE$_ZZZN5flash25CollectiveMainloopBwdSm80ILi2ELi2EN4cute5tupleIJNS1_1CILi128EEES4_NS3_ILi64EEEEEEN7cutlass6half_tEfNS7_4arch4Sm80ELb0ELb0ELb1ELb0ELb0ELb0ELb0ELb0ELi2ELi4ELi4ELi4ELb0EE3mmaINS_16FlashAttnBwdSm80ISB_NS_24CollectiveEpilogueBwdGQAIS6_fSA_Li256ELb0ELb0EEENS_19SingleTileSchedulerILb0ELb0ELb0ELi128EEEE13SharedStorageENS1_6TensorINS1_11ArrayEngineIfLm32EEENS1_6LayoutINS2_IJNS2_IJNS3_ILi2EEESO_EEESO_NS3_ILi4EEEEEENS2_IJNS2_IJNS3_ILi1EEESO_EEESQ_NS3_ILi8EEEEEEEEEEEEbRKNSB_6ParamsERT0_S12_iNS2_IJiiiEEERT_ENKUliT_E_clIZSC_ISJ_SX_EbS10_S12_S12_iS13_S15_EUlRS16_iE_EEDaiS16_ENKUlvE0_clEv)
$_ZN7cutlass13device_kernelIN5flash19enable_sm80_to_sm89INS1_16FlashAttnBwdSm80INS1_25CollectiveMainloopBwdSm80ILi2ELi2EN4cute5tupleIJNS5_1CILi128EEES8_NS7_ILi64EEEEEENS_6half_tEfNS_4arch4Sm80ELb0ELb0ELb1ELb0ELb0ELb0ELb0ELb0ELi2ELi4ELi4ELi4ELb0EEENS1_24CollectiveEpilogueBwdGQAISA_fSD_Li256ELb0ELb0EEENS1_19SingleTileSchedulerILb0ELb0ELb0ELi128EEEEEEEEEvNT_6ParamsE$_ZZZN5flash25CollectiveMainloopBwdSm80ILi2ELi2EN4cute5tupleIJNS1_1CILi128EEES4_NS3_ILi64EEEEEEN7cutlass6half_tEfNS7_4arch4Sm80ELb0ELb0ELb1ELb0ELb0ELb0ELb0ELb0ELi2ELi4ELi4ELi4ELb0EE3mmaINS_16FlashAttnBwdSm80ISB_NS_24CollectiveEpilogueBwdGQAIS6_fSA_Li256ELb0ELb0EEENS_19SingleTileSchedulerILb0ELb0ELb0ELi128EEEE13SharedStorageENS1_6TensorINS1_11ArrayEngineIfLm32EEENS1_6LayoutINS2_IJNS2_IJNS3_ILi2EEESO_EEESO_NS3_ILi4EEEEEENS2_IJNS2_IJNS3_ILi1EEESO_EEESQ_NS3_ILi8EEEEEEEEEEEEbRKNSB_6ParamsERT0_S12_iNS2_IJiiiEEERT_ENKUliT_E_clIZSC_ISJ_SX_EbS10_S12_S12_iS13_S15_EUlRS16_iE_EEDaiS16_ENKUlvE0_clEv:
[----:B------:R-:W-:-:S05]  /*4b450*/  IADD3 R6, R2, -c[0x0][0x20], RZ ;  /* 0x8000080002067a10 */ /* 0x000fca0007ffe0ff */
[----:B------:R-:W-:-:S06]  /*4b460*/  IMAD R6, R7, 0x4, R6 ;  /* 0x0000000407067824 */ /* 0x000fcc00078e0206 */
[----:B------:R-:W5:Y:S01]  /*4b470*/  LDL R6, [R6] ;  /* 0x0000000006067983 */ /* 0x000f620000100800 */
[----:B------:R-:W-:-:S04]  /*4b480*/  MOV R5, 0x0 ;  /* 0x0000000000057802 */ /* 0x000fc80000000f00 */
[----:B------:R-:W-:Y:S05]  /*4b490*/  RET.REL.NODEC R4 `(_ZN7cutlass13device_kernelIN5flash19enable_sm80_to_sm89INS1_16FlashAttnBwdSm80INS1_25CollectiveMainloopBwdSm80ILi2ELi2EN4cute5tupleIJNS5_1CILi128EEES8_NS7_ILi64EEEEEENS_6half_tEfNS_4arch4Sm80ELb0ELb0ELb1ELb0ELb0ELb0ELb0ELb0ELi2ELi4ELi4ELi4ELb0EEENS1_24CollectiveEpilogueBwdGQAISA_fSD_Li256ELb0ELb0EEENS1_19SingleTileSchedulerILb0ELb0ELb0ELi128EEEEEEEEEvNT_6ParamsE) ;  /* 0xfffb4b6004007950 */ /* 0x000fea0003c3ffff */
        .type           $_ZN7cutlass13device_kernelIN5flash19enable_sm80_to_sm89INS1_16FlashAttnBwdSm80INS1_25CollectiveMainloopBwdSm80ILi2ELi2EN4cute5tupleIJNS5_1CILi128EEES8_NS7_ILi64EEEEEENS_6half_tEfNS_4arch4Sm80ELb0ELb0ELb1ELb0ELb0ELb0ELb0ELb0ELi2ELi4ELi4ELi4ELb0EEENS1_24CollectiveEpilogueBwdGQAISA_fSD_Li256ELb0ELb0EEENS1_19SingleTileSchedulerILb0ELb0ELb0ELi128EEEEEEEEEvNT_6ParamsE$_ZZZN5flash25CollectiveMainloopBwdSm80ILi2ELi2EN4cute5tupleIJNS1_1CILi128EEES4_NS3_ILi64EEEEEEN7cutlass6half_tEfNS7_4arch4Sm80ELb0ELb0ELb1ELb0ELb0ELb0ELb0ELb0ELi2ELi4ELi4ELi4ELb0EE3mmaINS_16FlashAttnBwdSm80ISB_NS_24CollectiveEpilogueBwdGQAIS6_fSA_Li256ELb0ELb0EEENS_19SingleTileSchedulerILb0ELb0ELb0ELi128EEEE13SharedStorageENS1_6TensorINS1_11ArrayEngineIfLm32EEENS1_6LayoutINS2_IJNS2_IJNS3_ILi2EEESO_EEESO_NS3_ILi4EEEEEENS2_IJNS2_IJNS3_ILi1EEESO_EEESQ_NS3_ILi8EEEEEEEEEEEEbRKNSB_6ParamsERT0_S12_iNS2_IJiiiEEERT_ENKUliT_E_clIZSC_ISJ_SX_EbS10_S12_S12_iS13_S15_EUlRS16_iE_EEDaiS16_ENKUlvE1_clEv,@function
        .size           $_ZN7cutlass13device_kernelIN5flash19enable_sm80_to_sm89INS1_16FlashAttnBwdSm80INS1_25CollectiveMainloopBwdSm80ILi2ELi2EN4cute5tupleIJNS5_1CILi128EEES8_NS7_ILi64EEEEEENS_6half_tEfNS_4arch4Sm80ELb0ELb0ELb1ELb0ELb0ELb0ELb0ELb0ELi2ELi4ELi4ELi4ELb0EEENS1_24CollectiveEpilogueBwdGQAISA_fSD_Li256ELb0ELb0EEENS1_19SingleTileSchedulerILb0ELb0ELb0ELi128EEEEEEEEEvNT_6ParamsE$_ZZZN5flash25CollectiveMainloopBwdSm80ILi2ELi2EN4cute5tupleIJNS1_1CILi128EEES4_NS3_ILi64EEEEEEN7cutlass6half_tEfNS7_4arch4Sm80ELb0ELb0ELb1ELb0ELb0ELb0ELb0ELb0ELi2ELi4ELi4ELi4ELb0EE3mmaINS_16FlashAttnBwdSm80ISB_NS_24CollectiveEpilogueBwdGQAIS6_fSA_Li256ELb0ELb0EEENS_19SingleTileSchedulerILb0ELb0ELb0ELi128EEEE13SharedStorageENS1_6TensorINS1_11ArrayEngineIfLm32EEENS1_6LayoutINS2_IJNS2_IJNS3_ILi2EEESO_EEESO_NS3_ILi4EEEEEENS2_IJNS2_IJNS3_ILi1EEESO_EEESQ_NS3_ILi8EEEEEEEEEEEEbRKNSB_6ParamsERT0_S12_iNS2_IJiiiEEERT_ENKUliT_E_clIZSC_ISJ_SX_EbS10_S12_S12_iS13_S15_EUlRS16_iE_EEDaiS16_ENKUlvE1_clEv,($_ZN7cutlass13device_kernelIN5flash19enable_sm80_to_sm89INS1_16FlashAttnBwdSm80INS1_25CollectiveMainloopBwdSm80ILi2ELi2EN4cute5tupleIJNS5_1CILi128EEES8_NS7_ILi64EEEEEENS_6half_tEfNS_4arch4Sm80ELb0ELb0ELb1ELb0ELb0ELb0ELb0ELb0ELi2ELi4ELi4ELi4ELb0EEENS1_24CollectiveEpilogueBwdGQAISA_fSD_Li256ELb0ELb0EEENS1_19SingleTileSchedulerILb0ELb0ELb0ELi128EEEEEEEEEvNT_6ParamsE$exp2f - $_ZN7cutlass13device_kernelIN5flash19enable_sm80_to_sm89INS1_16FlashAttnBwdSm80INS1_25CollectiveMainloopBwdSm80ILi2ELi2EN4cute5tupleIJNS5_1CILi128EEES8_NS7_ILi64EEEEEENS_6half_tEfNS_4arch4Sm80ELb0ELb0ELb1ELb0ELb0ELb0ELb0ELb0ELi2ELi4ELi4ELi4ELb0EEENS1_24CollectiveEpilogueBwdGQAISA_fSD_Li256ELb0ELb0EEENS1_19SingleTileSchedulerILb0ELb0ELb0ELi128EEEEEEEEEvNT_6ParamsE$_ZZZN5flash25CollectiveMainloopBwdSm80ILi2ELi2EN4cute5tupleIJNS1_1CILi128EEES4_NS3_ILi64EEEEEEN7cutlass6half_tEfNS7_4arch4Sm80ELb0ELb0ELb1ELb0ELb0ELb0ELb0ELb0ELi2ELi4ELi4ELi4ELb0EE3mmaINS_16FlashAttnBwdSm80ISB_NS_24CollectiveEpilogueBwdGQAIS6_fSA_Li256ELb0ELb0EEENS_19SingleTileSchedulerILb0ELb0ELb0ELi128EEEE13SharedStorageENS1_6TensorINS1_11ArrayEngineIfLm32EEENS1_6LayoutINS2_IJNS2_IJNS3_ILi2EEESO_EEESO_NS3_ILi4EEEEEENS2_IJNS2_IJNS3_ILi1EEESO_EEESQ_NS3_ILi8EEEEEEEEEEEEbRKNSB_6ParamsERT0_S12_iNS2_IJiiiEEERT_ENKUliT_E_clIZSC_ISJ_SX_EbS10_S12_S12_iS13_S15_EUlRS16_iE_EEDaiS16_ENKUlvE1_clEv)
$_ZN7cutlass13device_kernelIN5flash19enable_sm80_to_sm89INS1_16FlashAttnBwdSm80INS1_25CollectiveMainloopBwdSm80ILi2ELi2EN4cute5tupleIJNS5_1CILi128EEES8_NS7_ILi64EEEEEENS_6half_tEfNS_4arch4Sm80ELb0ELb0ELb1ELb0ELb0ELb0ELb0ELb0ELi2ELi4ELi4ELi4ELb0EEENS1_24CollectiveEpilogueBwdGQAISA_fSD_Li256ELb0ELb0EEENS1_19SingleTileSchedulerILb0ELb0ELb0ELi128EEEEEEEEEvNT_6ParamsE$_ZZZN5flash25CollectiveMainloopBwdSm80ILi2ELi2EN4cute5tupleIJNS1_1CILi128EEES4_NS3_ILi64EEEEEEN7cutlass6half_tEfNS7_4arch4Sm80ELb0ELb0ELb1ELb0ELb0ELb0ELb0ELb0ELi2ELi4ELi4ELi4ELb0EE3mmaINS_16FlashAttnBwdSm80ISB_NS_24CollectiveEpilogueBwdGQAIS6_fSA_Li256ELb0ELb0EEENS_19SingleTileSchedulerILb0ELb0ELb0ELi128EEEE13SharedStorageENS1_6TensorINS1_11ArrayEngineIfLm32EEENS1_6LayoutINS2_IJNS2_IJNS3_ILi2EEESO_EEESO_NS3_ILi4EEEEEENS2_IJNS2_IJNS3_ILi1EEESO_EEESQ_NS3_ILi8EEEEEEEEEEEEbRKNSB_6ParamsERT0_S12_iNS2_IJiiiEEERT_ENKUliT_E_clIZSC_ISJ_SX_EbS10_S12_S12_iS13_S15_EUlRS16_iE_EEDaiS16_ENKUlvE1_clEv:
[----:B------:R-:W-:-:S05]  /*4b4a0*/  IADD3 R4, R6, -c[0x0][0x20], RZ ;  /* 0x8000080006047a10 */ /* 0x000fca0007ffe0ff */
[----:B------:R-:W-:-:S06]  /*4b4b0*/  IMAD R4, R7, 0x4, R4 ;  /* 0x0000000407047824 */ /* 0x000fcc00078e0204 */
[----:B------:R-:W5:Y:S01]  /*4b4c0*/  LDL R4, [R4] ;  /* 0x0000000004047983 */ /* 0x000f620000100800 */
[----:B------:R-:W-:-:S04]  /*4b4d0*/  MOV R3, 0x0 ;  /* 0x0000000000037802 */ /* 0x000fc80000000f00 */
[----:B------:R-:W-:Y:S05]  /*4b4e0*/  RET.REL.NODEC R2 `(_ZN7cutlass13device_kernelIN5flash19enable_sm80_to_sm89INS1_16FlashAttnBwdSm80INS1_25CollectiveMainloopBwdSm80ILi2ELi2EN4cute5tupleIJNS5_1CILi128EEES8_NS7_ILi64EEEEEENS_6half_tEfNS_4arch4Sm80ELb0ELb0ELb1ELb0ELb0ELb0ELb0ELb0ELi2ELi4ELi4ELi4ELb0EEENS1_24CollectiveEpilogueBwdGQAISA_fSD_Li256ELb0ELb0EEENS1_19SingleTileSchedulerILb0ELb0ELb0ELi128EEEEEEEEEvNT_6ParamsE) ;  /* 0xfffb4b1002007950 */ /* 0x000fea0003c3ffff */
        .type           $_ZN7cutlass13device_kernelIN5flash19enable_sm80_to_sm89INS1_16FlashAttnBwdSm80INS1_25CollectiveMainloopBwdSm80ILi2ELi2EN4cute5tupleIJNS5_1CILi128EEES8_NS7_ILi64EEEEEENS_6half_tEfNS_4arch4Sm80ELb0ELb0ELb1ELb0ELb0ELb0ELb0ELb0ELi2ELi4ELi4ELi4ELb0EEENS1_24CollectiveEpilogueBwdGQAISA_fSD_Li256ELb0ELb0EEENS1_19SingleTileSchedulerILb0ELb0ELb0ELi128EEEEEEEEEvNT_6ParamsE$exp2f,@function
        .size           $_ZN7cutlass13device_kernelIN5flash19enable_sm80_to_sm89INS1_16FlashAttnBwdSm80INS1_25CollectiveMainloopBwdSm80ILi2ELi2EN4cute5tupleIJNS5_1CILi128EEES8_NS7_ILi64EEEEEENS_6half_tEfNS_4arch4Sm80ELb0ELb0ELb1ELb0ELb0ELb0ELb0ELb0ELi2ELi4ELi4ELi4ELb0EEENS1_24CollectiveEpilogueBwdGQAISA_fSD_Li256ELb0ELb0EEENS1_19SingleTileSchedulerILb0ELb0ELb0ELi128EEEEEEEEEvNT_6ParamsE$exp2f,(.L_x_6073 - $_ZN7cutlass13device_kernelIN5flash19enable_sm80_to_sm89INS1_16FlashAttnBwdSm80INS1_25CollectiveMainloopBwdSm80ILi2ELi2EN4cute5tupleIJNS5_1CILi128EEES8_NS7_ILi64EEEEEENS_6half_tEfNS_4arch4Sm80ELb0ELb0ELb1ELb0ELb0ELb0ELb0ELb0ELi2ELi4ELi4ELi4ELb0EEENS1_24CollectiveEpilogueBwdGQAISA_fSD_Li256ELb0ELb0EEENS1_19SingleTileSchedulerILb0ELb0ELb0ELi128EEEEEEEEEvNT_6ParamsE$exp2f)
$_ZN7cutlass13device_kernelIN5flash19enable_sm80_to_sm89INS1_16FlashAttnBwdSm80INS1_25CollectiveMainloopBwdSm80ILi2ELi2EN4cute5tupleIJNS5_1CILi128EEES8_NS7_ILi64EEEEEENS_6half_tEfNS_4arch4Sm80ELb0ELb0ELb1ELb0ELb0ELb0ELb0ELb0ELi2ELi4ELi4ELi4ELb0EEENS1_24CollectiveEpilogueBwdGQAISA_fSD_Li256ELb0ELb0EEENS1_19SingleTileSchedulerILb0ELb0ELb0ELi128EEEEEEEEEvNT_6ParamsE$exp2f:
[----:B------:R-:W1:Y:S01]  /*4b4f0*/  MUFU.EX2 R9, R9 ;  /* 0x0000000900097308 */ /* 0x000e620000000800 */
[----:B------:R-:W-:-:S04]  /*4b500*/  MOV R5, 0x0 ;  /* 0x0000000000057802 */ /* 0x000fc80000000f00 */
[----:B------:R-:W-:Y:S05]  /*4b510*/  RET.REL.NODEC R4 `(_ZN7cutlass13device_kernelIN5flash19enable_sm80_to_sm89INS1_16FlashAttnBwdSm80INS1_25CollectiveMainloopBwdSm80ILi2ELi2EN4cute5tupleIJNS5_1CILi128EEES8_NS7_ILi64EEEEEENS_6half_tEfNS_4arch4Sm80ELb0ELb0ELb1ELb0ELb0ELb0ELb0ELb0ELi2ELi4ELi4ELi4ELb0EEENS1_24CollectiveEpilogueBwdGQAISA_fSD_Li256ELb0ELb0EEENS1_19SingleTileSchedulerILb0ELb0ELb0ELi128EEEEEEEEEvNT_6ParamsE) ;  /* 0xfffb4ae004007950 */ /* 0x000fea0003c3ffff */
.L_x_1403:
        /* <DEDUP_REMOVED lines=14> */
.L_x_6073:


//--------------------- .text._ZN7cutlass13device_kernelIN5flash19enable_sm80_to_sm89INS1_16FlashAttnBwdSm80INS1_25CollectiveMainloopBwdSm80ILi2ELi2EN4cute5tupleIJNS5_1CILi128EEES8_NS7_ILi64EEEEEENS_6half_tEfNS_4arch4Sm80ELb0ELb0ELb1ELb0ELb1ELb0ELb0ELb0ELi2ELi4ELi4ELi4ELb0EEENS1_24CollectiveEpilogueBwdGQAISA_fSD_Li256ELb0ELb1EEENS1_19SingleTileSchedulerILb0ELb0ELb0ELi128EEEEEEEEEvNT_6ParamsE --------------------------
	.section	.text._ZN7cutlass13device_kernelIN5flash19enable_sm80_to_sm89INS1_16FlashAttnBwdSm80INS1_25CollectiveMainloopBwdSm80ILi2ELi2EN4cute5tupleIJNS5_1CILi128EEES8_NS7_ILi64EEEEEENS_6half_tEfNS_4arch4Sm80ELb0ELb0ELb1ELb0ELb1ELb0ELb0ELb0ELi2ELi4ELi4ELi4ELb0EEENS1_24CollectiveEpilogueBwdGQAISA_fSD_Li256ELb0ELb1EEENS1_19SingleTileSchedulerILb0ELb0ELb0ELi128EEEEEEEEEvNT_6ParamsE,"ax",@progbits
	.sectioninfo	@"SHI_REGISTERS=127"
	.align	128
.text._ZN7cutlass13device_kernelIN5flash19enable_sm80_to_sm89INS1_16FlashAttnBwdSm80INS1_25CollectiveMainloopBwdSm80ILi2ELi2EN4cute5tupleIJNS5_1CILi128EEES8_NS7_ILi64EEEEEENS_6half_tEfNS_4arch4Sm80ELb0ELb0ELb1ELb0ELb1ELb0ELb0ELb0ELi2ELi4ELi4ELi4ELb0EEENS1_24CollectiveEpilogueBwdGQAISA_fSD_Li256ELb0ELb1EEENS1_19SingleTileSchedulerILb0ELb0ELb0ELi128EEEEEEEEEvNT_6ParamsE:
        .type           _ZN7cutlass13device_kernelIN5flash19enable_sm80_to_sm89INS1_16FlashAttnBwdSm80INS1_25CollectiveMainloopBwdSm80ILi2ELi2EN4cute5tupleIJNS5_1CILi128EEES8_NS7_ILi64EEEEEENS_6half_tEfNS_4arch4Sm80ELb0ELb0ELb1ELb0ELb1ELb0ELb0ELb0ELi2ELi4ELi4ELi4ELb0EEENS1_24CollectiveEpilogueBwdGQAISA_fSD_Li256ELb0ELb1EEENS1_19SingleTileSchedulerILb0ELb0ELb0ELi128EEEEEEEEEvNT_6ParamsE,@function
        .size           _ZN7cutlass13device_kernelIN5flash19enable_sm80_to_sm89INS1_16FlashAttnBwdSm80INS1_25CollectiveMainloopBwdSm80ILi2ELi2EN4cute5tupleIJNS5_1CILi128EEES8_NS7_ILi64EEEEEENS_6half_tEfNS_4arch4Sm80ELb0ELb0ELb1ELb0ELb1ELb0ELb0ELb0ELi2ELi4ELi4ELi4ELb0EEENS1_24CollectiveEpilogueBwdGQAISA_fSD_Li256ELb0ELb1EEENS1_19SingleTileSchedulerILb0ELb0ELb0ELi128EEEEEEEEEvNT_6ParamsE,(.L_x_6290 - _ZN7cutlass13device_kernelIN5flash19enable_sm80_to_sm89INS1_16FlashAttnBwdSm80INS1_25CollectiveMainloopBwdSm80ILi2ELi2EN4cute5tupleIJNS5_1CILi128EEES8_NS7_ILi64EEEEEENS_6half_tEfNS_4arch4Sm80ELb0ELb0ELb1ELb0ELb1ELb0ELb0ELb0ELi2ELi4ELi4ELi4ELb0EEENS1_24CollectiveEpilogueBwdGQAISA_fSD_Li256ELb0ELb1EEENS1_19SingleTileSchedulerILb0ELb0ELb0ELi128EEEEEEEEEvNT_6ParamsE)
        .other          _ZN7cutlass13device_kernelIN5flash19enable_sm80_to_sm89INS1_16FlashAttnBwdSm80INS1_25CollectiveMainloopBwdSm80ILi2ELi2EN4cute5tupleIJNS5_1CILi128EEES8_NS7_ILi64EEEEEENS_6half_tEfNS_4arch4Sm80ELb0ELb0ELb1ELb0ELb1ELb0ELb0ELb0ELi2ELi4ELi4ELi4ELb0EEENS1_24CollectiveEpilogueBwdGQAISA_fSD_Li256ELb0ELb1EEENS1_19SingleTileSchedulerILb0ELb0ELb0ELi128EEEEEEEEEvNT_6ParamsE,@"STO_CUDA_ENTRY STV_DEFAULT"
_ZN7cutlass13device_kernelIN5flash19enable_sm80_to_sm89INS1_16FlashAttnBwdSm80INS1_25CollectiveMainloopBwdSm80ILi2ELi2EN4cute5tupleIJNS5_1CILi128EEES8_NS7_ILi64EEEEEENS_6half_tEfNS_4arch4Sm80ELb0ELb0ELb1ELb0ELb1ELb0ELb0ELb0ELi2ELi4ELi4ELi4ELb0EEENS1_24CollectiveEpilogueBwdGQAISA_fSD_Li256ELb0ELb1EEENS1_19SingleTileSchedulerILb0ELb0ELb0ELi128EEEEEEEEEvNT_6ParamsE:
        /* <DEDUP_REMOVED lines=20> */
[----:B------:R-:W-:Y:S01]  /*0140*/  IMAD.MOV.U32 R9, RZ, RZ, c[0x0][0x198] ;  /* 0x00006600ff097624 */ /* 0x000fe200078e00ff */
[----:B------:R-:W-:Y:S01]  /*0150*/  LEA.HI R41, R41, R4, RZ, 0x7 ;  /* 0x0000000429297211 */ /* 0x000fe200078f38ff */
[----:B------:R-:W-:Y:S01]  /*0160*/  IMAD.MOV.U32 R4, RZ, RZ, c[0x0][0x228] ;  /* 0x00008a00ff047624 */ /* 0x000fe200078e00ff */
[----:B------:R-:W-:Y:S01]  /*0170*/  USHF.L.U64.HI UR8, UR4, UR11, UR5 ;  /* 0x0000000b04087299 */ /* 0x000fe20008010205 */
[----:B------:R-:W-:Y:S01]  /*0180*/  SHF.R.S32.HI R2, RZ, 0x1f, R5 ;  /* 0x0000001fff027819 */ /* 0x000fe20000011405 */
[----:B------:R-:W-:Y:S01]  /*0190*/  USHF.L.U32 UR9, UR4, 0x7, URZ ;  /* 0x0000000704097899 */ /* 0x000fe2000800063f */
[----:B------:R-:W-:Y:S01]  /*01a0*/  STL.128 [R1+0x650], RZ ;  /* 0x000650ff01007387 */ /* 0x000fe20000100c00 */
[----:B------:R-:W-:Y:S01]  /*01b0*/  IADD3 R4, R4, 0x1fff, RZ ;  /* 0x00001fff04047810 */ /* 0x000fe20007ffe0ff */
[----:B------:R-:W-:Y:S01]  /*01c0*/  USHF.L.U64.HI UR15, UR4, UR10, UR5 ;  /* 0x0000000a040f7299 */ /* 0x000fe20008010205 */
[----:B------:R-:W-:Y:S01]  /*01d0*/  IADD3 R3, R3, 0x7f, RZ ;  /* 0x0000007f03037810 */ /* 0x000fe20007ffe0ff */
[----:B------:R-:W-:Y:S01]  /*01e0*/  USHF.L.U32 UR16, UR4, 0x5, URZ ;  /* 0x0000000504107899 */ /* 0x000fe2000800063f */
[----:B------:R-:W-:Y:S01]  /*01f0*/  SHF.R.S32.HI R37, RZ, 0x1f, R4 ;  /* 0x0000001fff257819 */ /* 0x000fe20000011404 */
[----:B------:R-:W-:Y:S01]  /*0200*/  STL.128 [R1+0x660], RZ ;  /* 0x000660ff01007387 */ /* 0x000fe20000100c00 */
[----:B------:R-:W-:Y:S01]  /*0210*/  LEA.HI R2, R2, R5, RZ, 0x7 ;  /* 0x0000000502027211 */ /* 0x000fe200078f38ff */
[----:B------:R-:W-:Y:S01]  /*0220*/  IMAD.U32 R7, RZ, RZ, UR8 ;  /* 0x00000008ff077e24 */ /* 0x000fe2000f8e00ff */
[----:B------:R-:W-:Y:S01]  /*0230*/  LEA.HI R37, R37, R4, RZ, 0xd ;  /* 0x0000000425257211 */ /* 0x000fe200078f68ff */
[----:B------:R-:W-:Y:S01]  /*0240*/  STL.128 [R1+0x670], RZ ;  /* 0x000670ff01007387 */ /* 0x000fe20000100c00 */
[----:B------:R-:W-:Y:S01]  /*0250*/  IMAD.U32 R4, RZ, RZ, UR16 ;  /* 0x00000010ff047e24 */ /* 0x000fe2000f8e00ff */
[----:B------:R-:W-:Y:S01]  /*0260*/  MOV R5, UR15 ;  /* 0x0000000f00057c02 */ /* 0x000fe20008000f00 */
[----:B------:R-:W-:Y:S01]  /*0270*/  ULDC.64 UR6, c[0x0][0x18] ;  /* 0x0000060000067ab9 */ /* 0x000fe20000000a00 */
[----:B------:R-:W-:Y:S01]  /*0280*/  STL.128 [R1+0x680], RZ ;  /* 0x000680ff01007387 */ /* 0x000fe20000100c00 */
[----:B------:R-:W-:Y:S01]  /*0290*/  SHF.R.S32.HI R42, RZ, 0x1f, R3 ;  /* 0x0000001fff2a7819 */ /* 0x000fe20000011403 */
[----:B------:R-:W-:Y:S01]  /*02a0*/  UIADD3 UR13, UP2, UR6, 0x80, URZ ;  /* 0x00000080060d7890 */ /* 0x000fe2000ff5e03f */
[----:B------:R-:W-:Y:S01]  /*02b0*/  SHF.R.S32.HI R2, RZ, 0x7, R2 ;  /* 0x00000007ff027819 */ /* 0x000fe20000011402 */
[----:B------:R-:W-:Y:S01]  /*02c0*/  STL.128 [R1+0x690], RZ ;  /* 0x000690ff01007387 */ /* 0x000fe20000100c00 */
[----:B------:R-:W-:Y:S01]  /*02d0*/  LEA.HI R42, R42, R3, RZ, 0x7 ;  /* 0x000000032a2a7211 */ /* 0x000fe200078f38ff */
[----:B------:R-:W-:Y:S01]  /*02e0*/  IMAD.MOV.U32 R3, RZ, RZ, 0x1 ;  /* 0x00000001ff037424 */ /* 0x000fe200078e00ff */
[----:B------:R-:W-:Y:S01]  /*02f0*/  UIADD3 UR14, UP1, UR6, 0x4080, URZ ;  /* 0x00004080060e7890 */ /* 0x000fe2000ff3e03f */
[----:B------:R-:W-:Y:S01]  /*0300*/  STL.128 [R1+0x6a0], RZ ;  /* 0x0006a0ff01007387 */ /* 0x000fe20000100c00 */
[----:B------:R-:W-:Y:S01]  /*0310*/  UIADD3.X UR12, URZ, UR7, URZ, UP2, !UPT ;  /* 0x000000073f0c7290 */ /* 0x000fe200097fe43f */
[----:B------:R-:W-:Y:S01]  /*0320*/  IMAD.U32 R44, RZ, RZ, UR13 ;  /* 0x0000000dff2c7e24 */ /* 0x000fe2000f8e00ff */
[----:B------:R-:W-:Y:S01]  /*0330*/  UIADD3 UR5, UP0, UR6, 0x18880, URZ ;  /* 0x0001888006057890 */ /* 0x000fe2000ff1e03f */
[----:B------:R-:W-:Y:S01]  /*0340*/  STL.128 [R1+0x6b0], RZ ;  /* 0x0006b0ff01007387 */ /* 0x000fe20000100c00 */
[----:B--2---:R-:W-:-:S02]  /*0350*/  IMAD.SHL.U32 R48, R32, 0x4, RZ ;  /* 0x0000000420307824 */ /* 0x004fc400078e00ff */
[----:B------:R-:W-:Y:S01]  /*0360*/  IMAD.U32 R45, RZ, RZ, UR12 ;  /* 0x0000000cff2d7e24 */ /* 0x000fe2000f8e00ff */
[----:B------:R-:W-:Y:S01]  /*0370*/  STL.128 [R1+0x6c0], RZ ;  /* 0x0006c0ff01007387 */ /* 0x000fe20000100c00 */
[----:B------:R-:W-:Y:S01]  /*0380*/  UIADD3.X UR12, URZ, UR7, URZ, UP0, !UPT ;  /* 0x000000073f0c7290 */ /* 0x000fe200087fe43f */
[----:B------:R-:W-:Y:S01]  /*0390*/  IMAD.U32 R26, RZ, RZ, UR5 ;  /* 0x00000005ff1a7e24 */ /* 0x000fe2000f8e00ff */
[----:B------:R-:W-:Y:S01]  /*03a0*/  SHF.R.S32.HI R49, RZ, 0x1f, R48 ;  /* 0x0000001fff317819 */ /* 0x000fe20000011430 */
[----:B------:R-:W-:Y:S01]  /*03b0*/  STL.128 [R1+0x6d0], RZ ;  /* 0x0006d0ff01007387 */ /* 0x000fe20000100c00 */
[----:B------:R-:W-:Y:S02]  /*03c0*/  IMAD.MOV.U32 R24, RZ, RZ, R44 ;  /* 0x000000ffff187224 */ /* 0x000fe400078e002c */
[----:B------:R-:W-:Y:S01]  /*03d0*/  IMAD.U32 R27, RZ, RZ, UR12 ;  /* 0x0000000cff1b7e24 */ /* 0x000fe2000f8e00ff */
[----:B------:R-:W-:Y:S01]  /*03e0*/  STL.128 [R1+0x6e0], RZ ;  /* 0x0006e0ff01007387 */ /* 0x000fe20000100c00 */
[----:B------:R-:W-:-:S02]  /*03f0*/  IMAD.MOV.U32 R25, RZ, RZ, R45 ;  /* 0x000000ffff197224 */ /* 0x000fc400078e002d */
[----:B------:R-:W-:Y:S01]  /*0400*/  IMAD.U32 R46, RZ, RZ, UR14 ;  /* 0x0000000eff2e7e24 */ /* 0x000fe2000f8e00ff */
[----:B------:R-:W-:Y:S01]  /*0410*/  STL.128 [R1+0x6f0], RZ ;  /* 0x0006f0ff01007387 */ /* 0x000fe20000100c00 */
[----:B------:R-:W-:Y:S02]  /*0420*/  IMAD.MOV.U32 R16, RZ, RZ, c[0x0][0x248] ;  /* 0x00009200ff107624 */ /* 0x000fe400078e00ff */
[----:B------:R-:W-:Y:S01]  /*0430*/  IMAD.MOV.U32 R40, RZ, RZ, 0x20 ;  /* 0x00000020ff287424 */ /* 0x000fe200078e00ff */
[----:B------:R-:W-:Y:S01]  /*0440*/  STL.128 [R1+0x700], RZ ;  /* 0x000700ff01007387 */ /* 0x000fe20000100c00 */
[----:B------:R-:W-:Y:S01]  /*0450*/  IMAD.MOV.U32 R39, RZ, RZ, 0x10 ;  /* 0x00000010ff277424 */ /* 0x000fe200078e00ff */
[----:B------:R-:W-:Y:S02]  /*0460*/  ISETP.NE.AND P0, PT, R16, 0x1, PT ;  /* 0x000000011000780c */ /* 0x000fe40003f05270 */
        /* <DEDUP_REMOVED lines=10> */
[----:B------:R-:W2:Y:S04]  /*0510*/  S2R R57, SR_CTAID.Y ;  /* 0x0000000000397919 */ /* 0x000ea80000002600 */
[----:B------:R-:W-:Y:S04]  /*0520*/  STL.U8 [R1+0x70], R3 ;  /* 0x0000700301007387 */ /* 0x000fe80000100000 */
[----:B------:R-:W-:Y:S04]  /*0530*/  STL.U8 [R1+0x71], R3 ;  /* 0x0000710301007387 */ /* 0x000fe80000100000 */
[----:B------:R-:W-:Y:S04]  /*0540*/  STL [R1+0x18], R2 ;  /* 0x0000180201007387 */ /* 0x000fe80000100800 */
[----:B------:R-:W-:Y:S04]  /*0550*/  STL [R1+0x78], R2 ;  /* 0x0000780201007387 */ /* 0x000fe80000100800 */
[----:B------:R3:W-:Y:S01]  /*0560*/  STL.128 [R1+0x50], R24 ;  /* 0x0000501801007387 */ /* 0x0007e20000100c00 */
[----:B-1----:R-:W-:Y:S01]  /*0570*/  IMAD.U32 R6, RZ, RZ, UR9 ;  /* 0x00000009ff067e24 */ /* 0x002fe2000f8e00ff */
[----:B------:R-:W-:-:S02]  /*0580*/  UIADD3.X UR9, URZ, UR7, URZ, UP1, !UPT ;  /* 0x000000073f097290 */ /* 0x000fc40008ffe43f */
[----:B------:R-:W-:Y:S01]  /*0590*/  UIADD3 UR8, UP1, UR6, 0x20880, URZ ;  /* 0x0002088006087890 */ /* 0x000fe2000ff3e03f */
[----:B--2---:R-:W-:Y:S01]  /*05a0*/  SHF.R.S32.HI R56, RZ, 0x1f, R57 ;  /* 0x0000001fff387819 */ /* 0x004fe20000011439 */
[----:B------:R1:W-:Y:S01]  /*05b0*/  STL.128 [R1+0x80], R4 ;  /* 0x0000800401007387 */ /* 0x0003e20000100c00 */
[----:B------:R-:W-:-:S03]  /*05c0*/  @P0 IMAD.HI.U32 R33, R57, c[0x0][0x24c], RZ ;  /* 0x0000930039210a27 */ /* 0x000fc600078e00ff */
[----:B------:R-:W-:Y:S01]  /*05d0*/  STL [R1+0x74], R32 ;  /* 0x0000742001007387 */ /* 0x000fe20000100800 */
[----:B------:R-:W-:Y:S01]  /*05e0*/  IMAD.U32 R47, RZ, RZ, UR9 ;  /* 0x00000009ff2f7e24 */ /* 0x000fe2000f8e00ff */
[----:B------:R-:W-:Y:S01]  /*05f0*/  UIADD3.X UR9, URZ, UR7, URZ, UP1, !UPT ;  /* 0x000000073f097290 */ /* 0x000fe20008ffe43f */
[----:B------:R-:W-:Y:S02]  /*0600*/  IMAD.U32 R28, RZ, RZ, UR8 ;  /* 0x00000008ff1c7e24 */ /* 0x000fe4000f8e00ff */
[C---:B------:R-:W-:Y:S01]  /*0610*/  IMAD R64, R56.reuse, c[0x0][0x288], RZ ;  /* 0x0000a20038407a24 */ /* 0x040fe200078e02ff */
[----:B------:R-:W-:Y:S01]  /*0620*/  STL.128 [R1+0x30], R44 ;  /* 0x0000302c01007387 */ /* 0x000fe20000100c00 */
[----:B------:R-:W-:Y:S01]  /*0630*/  IMAD.MOV.U32 R30, RZ, RZ, R28 ;  /* 0x000000ffff1e7224 */ /* 0x000fe200078e001c */
[----:B------:R-:W-:Y:S01]  /*0640*/  MOV R29, UR9 ;  /* 0x00000009001d7c02 */ /* 0x000fe20008000f00 */
[C---:B------:R-:W-:Y:S01]  /*0650*/  IMAD R64, R57.reuse, c[0x0][0x28c], R64 ;  /* 0x0000a30039407a24 */ /* 0x040fe200078e0240 */
[----:B------:R-:W-:Y:S01]  /*0660*/  ULDC.64 UR8, c[0x0][0x208] ;  /* 0x0000820000087ab9 */ /* 0x000fe20000000a00 */
[C---:B------:R-:W-:Y:S01]  /*0670*/  IMAD R70, R56.reuse, c[0x0][0x270], RZ ;  /* 0x00009c0038467a24 */ /* 0x040fe200078e02ff */
[----:B------:R-:W-:Y:S01]  /*0680*/  USHF.L.U64.HI UR12, UR8, UR11, UR9 ;  /* 0x0000000b080c7299 */ /* 0x000fe20008010209 */
[----:B------:R-:W-:Y:S01]  /*0690*/  IMAD.MOV.U32 R31, RZ, RZ, R29 ;  /* 0x000000ffff1f7224 */ /* 0x000fe200078e001d */
[----:B------:R-:W-:Y:S01]  /*06a0*/  UIADD3 UR11, UP0, UR6, 0x8080, URZ ;  /* 0x00008080060b7890 */ /* 0x000fe2000ff1e03f */
[C---:B------:R-:W-:Y:S01]  /*06b0*/  IMAD R70, R57.reuse, c[0x0][0x274], R70 ;  /* 0x00009d0039467a24 */ /* 0x040fe200078e0246 */
[----:B------:R-:W-:Y:S01]  /*06c0*/  USHF.L.U64.HI UR9, UR8, UR10, UR9 ;  /* 0x0000000a08097299 */ /* 0x000fe20008010209 */
[C---:B------:R-:W-:Y:S01]  /*06d0*/  IMAD R62, R56.reuse, c[0x0][0x180], RZ ;  /* 0x00006000383e7a24 */ /* 0x040fe200078e02ff */
[----:B------:R2:W-:Y:S01]  /*06e0*/  STL.128 [R1+0x60], R28 ;  /* 0x0000601c01007387 */ /* 0x0005e20000100c00 */
[C---:B------:R-:W-:Y:S01]  /*06f0*/  IMAD R50, R56.reuse, c[0x0][0x210], RZ ;  /* 0x0000840038327a24 */ /* 0x040fe200078e02ff */
[----:B------:R-:W-:Y:S01]  /*0700*/  UIADD3.X UR5, URZ, UR7, URZ, UP0, !UPT ;  /* 0x000000073f057290 */ /* 0x000fe200087fe43f */
[C---:B---3--:R-:W-:Y:S01]  /*0710*/  IMAD.WIDE.U32 R24, R57.reuse, c[0x0][0x288], R48 ;  /* 0x0000a20039187a25 */ /* 0x048fe200078e0030 */
[----:B------:R-:W-:Y:S01]  /*0720*/  USHF.L.U32 UR10, UR8, 0x5, URZ ;  /* 0x00000005080a7899 */ /* 0x000fe2000800063f */
[----:B------:R-:W-:Y:S01]  /*0730*/  MOV R79, UR12 ;  /* 0x0000000c004f7c02 */ /* 0x000fe20008000f00 */
[----:B------:R-:W-:Y:S01]  /*0740*/  USHF.L.U32 UR13, UR8, 0x7, URZ ;  /* 0x00000007080d7899 */ /* 0x000fe2000800063f */
[----:B------:R-:W-:Y:S01]  /*0750*/  IMAD R62, R57, c[0x0][0x184], R62 ;  /* 0x00006100393e7a24 */ /* 0x000fe200078e023e */
[----:B------:R-:W-:Y:S01]  /*0760*/  IADD3 R65, R25, R64, RZ ;  /* 0x0000004019417210 */ /* 0x000fe20007ffe0ff */
[----:B------:R-:W-:Y:S01]  /*0770*/  IMAD.MOV.U32 R64, RZ, RZ, R24 ;  /* 0x000000ffff407224 */ /* 0x000fe200078e0018 */
[----:B-1----:R-:W-:Y:S01]  /*0780*/  SHF.R.S32.HI R7, RZ, 0x1f, R32 ;  /* 0x0000001fff077819 */ /* 0x002fe20000011420 */
[----:B------:R-:W-:-:S02]  /*0790*/  IMAD R24, R56, c[0x0][0x238], RZ ;  /* 0x00008e0038187a24 */ /* 0x000fc400078e02ff */
[----:B------:R-:W-:Y:S01]  /*07a0*/  IMAD R50, R57, c[0x0][0x214], R50 ;  /* 0x0000850039327a24 */ /* 0x000fe200078e0232 */
[-C--:B------:R-:W-:Y:S01]  /*07b0*/  LEA.HI R11, R7, R32.reuse, RZ, 0x4 ;  /* 0x00000020070b7211 */ /* 0x080fe200078f20ff */
[----:B------:R-:W-:Y:S01]  /*07c0*/  IMAD R24, R57, c[0x0][0x23c], R24 ;  /* 0x00008f0039187a24 */ /* 0x000fe200078e0218 */
[CC--:B------:R-:W-:Y:S01]  /*07d0*/  LEA.HI R59, R7.reuse, R32.reuse, RZ, 0x3 ;  /* 0x00000020073b7211 */ /* 0x0c0fe200078f18ff */
[----:B------:R-:W-:Y:S01]  /*07e0*/  IMAD.WIDE.U32 R64, R18, c[0x0][0x290], R64 ;  /* 0x0000a40012407a25 */ /* 0x000fe200078e0040 */
[----:B------:R-:W-:Y:S02]  /*07f0*/  LEA.HI R5, R7, R32, RZ, 0x2 ;  /* 0x0000002007057211 */ /* 0x000fe400078f10ff */
[----:B------:R-:W-:Y:S01]  /*0800*/  SHF.R.S32.HI R4, RZ, 0x4, R11 ;  /* 0x00000004ff047819 */ /* 0x000fe2000001140b */
[----:B------:R-:W-:Y:S01]  /*0810*/  IMAD.U32 R74, RZ, RZ, UR10 ;  /* 0x0000000aff4a7e24 */ /* 0x000fe2000f8e00ff */
[----:B------:R-:W-:Y:S01]  /*0820*/  LOP3.LUT R3, R59, 0xfffffff8, RZ, 0xc0, !PT ;  /* 0xfffffff83b037812 */ /* 0x000fe200078ec0ff */
[----:B------:R-:W-:Y:S01]  /*0830*/  IMAD.U32 R75, RZ, RZ, UR9 ;  /* 0x00000009ff4b7e24 */ /* 0x000fe2000f8e00ff */
[----:B------:R-:W-:Y:S01]  /*0840*/  SHF.R.S32.HI R2, RZ, 0x3, R59 ;  /* 0x00000003ff027819 */ /* 0x000fe2000001143b */
[----:B------:R-:W-:Y:S01]  /*0850*/  IMAD.U32 R78, RZ, RZ, UR13 ;  /* 0x0000000dff4e7e24 */ /* 0x000fe2000f8e00ff */
[----:B------:R-:W-:-:S02]  /*0860*/  SHF.R.S32.HI R13, RZ, 0x2, R5 ;  /* 0x00000002ff0d7819 */ /* 0x000fc40000011405 */
[----:B------:R-:W-:Y:S01]  /*0870*/  SHF.R.S32.HI R12, RZ, 0x1f, R5 ;  /* 0x0000001fff0c7819 */ /* 0x000fe20000011405 */
[----:B------:R-:W-:Y:S01]  /*0880*/  IMAD.SHL.U32 R6, R2, 0x40, RZ ;  /* 0x0000004002067824 */ /* 0x000fe200078e00ff */
[----:B------:R-:W-:Y:S01]  /*0890*/  LEA.HI R20, R11, R4, RZ, 0x1 ;  /* 0x000000040b147211 */ /* 0x000fe200078f08ff */
[----:B--2---:R-:W-:Y:S01]  /*08a0*/  IMAD.WIDE.U32 R30, R57, c[0x0][0x270], R48 ;  /* 0x00009c00391e7a25 */ /* 0x004fe200078e0030 */
[-C--:B------:R-:W-:Y:S02]  /*08b0*/  IADD3 R14, -R3, R32.reuse, RZ ;  /* 0x00000020030e7210 */ /* 0x080fe40007ffe1ff */
[----:B------:R-:W-:Y:S01]  /*08c0*/  LEA.HI R12, R12, R13, RZ, 0x3 ;  /* 0x0000000d0c0c7211 */ /* 0x000fe200078f18ff */
[----:B------:R-:W-:Y:S01]  /*08d0*/  IMAD.IADD R71, R31, 0x1, R70 ;  /* 0x000000011f477824 */ /* 0x000fe200078e0246 */
[----:B------:R-:W-:Y:S01]  /*08e0*/  LOP3.LUT R11, R11, 0xfffffff0, RZ, 0xc0, !PT ;  /* 0xfffffff00b0b7812 */ /* 0x000fe200078ec0ff */
[----:B------:R-:W-:Y:S01]  /*08f0*/  IMAD.SHL.U32 R3, R14, 0x8, RZ ;  /* 0x000000080e037824 */ /* 0x000fe200078e00ff */
[----:B------:R-:W-:Y:S01]  /*0900*/  LOP3.LUT R20, R20, 0xfffffffe, RZ, 0xc0, !PT ;  /* 0xfffffffe14147812 */ /* 0x000fe200078ec0ff */
[----:B------:R-:W-:Y:S01]  /*0910*/  IMAD.MOV.U32 R70, RZ, RZ, R30 ;  /* 0x000000ffff467224 */ /* 0x000fe200078e001e */
[----:B------:R-:W-:Y:S01]  /*0920*/  LOP3.LUT R12, R12, 0xfffffff8, RZ, 0xc0, !PT ;  /* 0xfffffff80c0c7812 */ /* 0x000fe200078ec0ff */
[----:B------:R-:W-:Y:S01]  /*0930*/  IMAD.IADD R22, R32, 0x1, -R11 ;  /* 0x0000000120167824 */ /* 0x000fe200078e0a0b */
[----:B------:R-:W-:Y:S01]  /*0940*/  LOP3.LUT R6, R6, 0x1c0, RZ, 0xc0, !PT ;  /* 0x000001c006067812 */ /* 0x000fe200078ec0ff */
[----:B------:R-:W-:Y:S01]  /*0950*/  IMAD.IADD R20, R4, 0x1, -R20 ;  /* 0x0000000104147824 */ /* 0x000fe200078e0a14 */
[----:B------:R-:W-:Y:S01]  /*0960*/  LEA.HI R10, R7, R32, RZ, 0x5 ;  /* 0x00000020070a7211 */ /* 0x000fe200078f28ff */
[----:B------:R-:W-:Y:S01]  /*0970*/  IMAD.IADD R12, R13, 0x1, -R12 ;  /* 0x000000010d0c7824 */ /* 0x000fe200078e0a0c */
[----:B------:R-:W-:Y:S01]  /*0980*/  LOP3.LUT R4, R6, 0x38, R3, 0xf8, !PT ;  /* 0x0000003806047812 */ /* 0x000fe200078ef803 */
[----:B------:R-:W-:Y:S01]  /*0990*/  IMAD.WIDE.U32 R30, R57, c[0x0][0x238], RZ ;  /* 0x00008e00391e7a25 */ /* 0x000fe200078e00ff */
[----:B------:R-:W-:-:S02]  /*09a0*/  SHF.R.U32.HI R19, RZ, 0x3, R6 ;  /* 0x00000003ff137819 */ /* 0x000fc40000011606 */
[----:B------:R-:W-:Y:S01]  /*09b0*/  SHF.R.S32.HI R13, RZ, 0x1f, R22 ;  /* 0x0000001fff0d7819 */ /* 0x000fe20000011416 */
[----:B------:R-:W-:Y:S01]  /*09c0*/  IMAD.WIDE.U32 R70, R18, c[0x0][0x278], R70 ;  /* 0x00009e0012467a25 */ /* 0x000fe200078e0046 */
[----:B------:R-:W-:Y:S02]  /*09d0*/  LOP3.LUT R19, R4, R19, RZ, 0x3c, !PT ;  /* 0x0000001304137212 */ /* 0x000fe400078e3cff */
[----:B------:R-:W-:Y:S02]  /*09e0*/  LEA.HI R4, R13, R22, RZ, 0x3 ;  /* 0x000000160d047211 */ /* 0x000fe400078f18ff */
[--C-:B------:R-:W-:Y:S02]  /*09f0*/  SHF.R.S32.HI R11, RZ, 0x5, R10.reuse ;  /* 0x00000005ff0b7819 */ /* 0x100fe4000001140a */
[----:B------:R-:W-:Y:S02]  /*0a00*/  SHF.R.S32.HI R6, RZ, 0x1f, R10 ;  /* 0x0000001fff067819 */ /* 0x000fe4000001140a */
[----:B------:R-:W-:-:S02]  /*0a10*/  LOP3.LUT R13, R10, 0xffffffe0, RZ, 0xc0, !PT ;  /* 0xffffffe00a0d7812 */ /* 0x000fc400078ec0ff */
[----:B------:R-:W-:Y:S02]  /*0a20*/  LEA.HI R6, R6, R11, RZ, 0x2 ;  /* 0x0000000b06067211 */ /* 0x000fe400078f10ff */
[CC--:B------:R-:W-:Y:S01]  /*0a30*/  LEA.HI R36, R7.reuse, R32.reuse, RZ, 0x6 ;  /* 0x0000002007247211 */ /* 0x0c0fe200078f30ff */
[----:B------:R-:W-:Y:S01]  /*0a40*/  IMAD.IADD R10, R32, 0x1, -R13 ;  /* 0x00000001200a7824 */ /* 0x000fe200078e0a0d */
[----:B------:R-:W-:Y:S02]  /*0a50*/  LOP3.LUT R6, R6, 0xfffffffc, RZ, 0xc0, !PT ;  /* 0xfffffffc06067812 */ /* 0x000fe400078ec0ff */
[----:B------:R-:W-:Y:S01]  /*0a60*/  LEA.HI R38, R7, R32, RZ, 0x7 ;  /* 0x0000002007267211 */ /* 0x000fe200078f38ff */
[----:B------:R-:W-:Y:S01]  /*0a70*/  IMAD.SHL.U32 R36, R36, 0x8, RZ ;  /* 0x0000000824247824 */ /* 0x000fe200078e00ff */
[----:B------:R-:W-:Y:S01]  /*0a80*/  SHF.R.S32.HI R7, RZ, 0x1f, R10 ;  /* 0x0000001fff077819 */ /* 0x000fe2000001140a */
[----:B------:R-:W-:Y:S01]  /*0a90*/  IMAD.IADD R11, R11, 0x1, -R6 ;  /* 0x000000010b0b7824 */ /* 0x000fe200078e0a06 */
[C---:B------:R-:W-:Y:S01]  /*0aa0*/  LOP3.LUT R49, R4.reuse, 0xfffffff8, RZ, 0xc0, !PT ;  /* 0xfffffff804317812 */ /* 0x040fe200078ec0ff */
[----:B------:R-:W-:Y:S01]  /*0ab0*/  IMAD.SHL.U32 R4, R4, 0x40, RZ ;  /* 0x0000004004047824 */ /* 0x000fe200078e00ff */
[----:B------:R-:W-:Y:S01]  /*0ac0*/  LEA.HI R6, R7, R10, RZ, 0x2 ;  /* 0x0000000a07067211 */ /* 0x000fe200078f10ff */
[----:B------:R-:W-:Y:S01]  /*0ad0*/  IMAD.SHL.U32 R15, R11, 0x10, RZ ;  /* 0x000000100b0f7824 */ /* 0x000fe200078e00ff */
[----:B------:R-:W-:Y:S01]  /*0ae0*/  SHF.R.S32.HI R7, RZ, 0x7, R38 ;  /* 0x00000007ff077819 */ /* 0x000fe20000011426 */
[----:B------:R-:W-:Y:S01]  /*0af0*/  IMAD.IADD R49, R22, 0x1, -R49 ;  /* 0x0000000116317824 */ /* 0x000fe200078e0a31 */
[----:B------:R-:W-:Y:S01]  /*0b00*/  LOP3.LUT R19, R19, 0xfffffe00, R36, 0xf8, !PT ;  /* 0xfffffe0013137812 */ /* 0x000fe200078ef824 */
[----:B------:R-:W-:Y:S01]  /*0b10*/  IMAD.SHL.U32 R36, R14, 0x40, RZ ;  /* 0x000000400e247824 */ /* 0x000fe200078e00ff */
[----:B------:R-:W-:Y:S01]  /*0b20*/  LEA.HI R38, R38, R7, RZ, 0x1 ;  /* 0x0000000726267211 */ /* 0x000fe200078f08ff */
[----:B------:R-:W-:Y:S01]  /*0b30*/  IMAD R53, R20, 0x2, R7 ;  /* 0x0000000214357824 */ /* 0x000fe200078e0207 */
[----:B------:R-:W-:Y:S01]  /*0b40*/  IADD3 R25, R31, R24, RZ ;  /* 0x000000181f197210 */ /* 0x000fe20007ffe0ff */
[----:B------:R-:W-:Y:S01]  /*0b50*/  IMAD.MOV.U32 R24, RZ, RZ, R30 ;  /* 0x000000ffff187224 */ /* 0x000fe200078e001e */
[----:B------:R-:W-:Y:S01]  /*0b60*/  LOP3.LUT R36, R36, 0x1c0, RZ, 0xc0, !PT ;  /* 0x000001c024247812 */ /* 0x000fe200078ec0ff */
[----:B------:R-:W-:Y:S01]  /*0b70*/  IMAD.SHL.U32 R30, R7, 0x8, RZ ;  /* 0x00000008071e7824 */ /* 0x000fe200078e00ff */
[----:B------:R-:W-:Y:S01]  /*0b80*/  LOP3.LUT R38, R38, 0xfffffffe, RZ, 0xc0, !PT ;  /* 0xfffffffe26267812 */ /* 0x000fe200078ec0ff */
[----:B------:R-:W-:Y:S01]  /*0b90*/  IMAD.WIDE.U32 R24, R18, c[0x0][0x240], R24 ;  /* 0x0000900012187a25 */ /* 0x000fe200078e0018 */
[----:B------:R-:W-:-:S02]  /*0ba0*/  LOP3.LUT R13, R36, 0x8, R59, 0xf8, !PT ;  /* 0x00000008240d7812 */ /* 0x000fc400078ef83b */
[----:B------:R-:W-:Y:S01]  /*0bb0*/  LOP3.LUT R22, R36, 0x30, R15, 0xf8, !PT ;  /* 0x0000003024167812 */ /* 0x000fe200078ef80f */
[----:B------:R-:W-:Y:S01]  /*0bc0*/  IMAD.IADD R38, R7, 0x1, -R38 ;  /* 0x0000000107267824 */ /* 0x000fe200078e0a26 */
[----:B------:R-:W-:Y:S01]  /*0bd0*/  SHF.R.U32.HI R36, RZ, 0x3, R36 ;  /* 0x00000003ff247819 */ /* 0x000fe20000011624 */
[----:B------:R-:W-:Y:S01]  /*0be0*/  IMAD.SHL.U32 R7, R12, 0x40, RZ ;  /* 0x000000400c077824 */ /* 0x000fe200078e00ff */
[----:B------:R-:W-:Y:S01]  /*0bf0*/  LEA.HI.SX32 R17, R6, R15, 0x1e ;  /* 0x0000000f06117211 */ /* 0x000fe200078ff2ff */
[----:B------:R-:W-:Y:S01]  /*0c00*/  IMAD.SHL.U32 R15, R20, 0x10, RZ ;  /* 0x00000010140f7824 */ /* 0x000fe200078e00ff */
[----:B------:R-:W-:Y:S01]  /*0c10*/  LOP3.LUT R6, R13, R36, RZ, 0x3c, !PT ;  /* 0x000000240d067212 */ /* 0x000fe200078e3cff */
[----:B------:R-:W-:Y:S01]  /*0c20*/  IMAD.SHL.U32 R13, R11, 0x400, RZ ;  /* 0x000004000b0d7824 */ /* 0x000fe200078e00ff */
[----:B------:R-:W-:Y:S02]  /*0c30*/  SHF.R.S32.HI R47, RZ, 0x1f, R3 ;  /* 0x0000001fff2f7819 */ /* 0x000fe40000011403 */
[----:B------:R-:W-:Y:S01]  /*0c40*/  MOV R46, R3 ;  /* 0x00000003002e7202 */ /* 0x000fe20000000f00 */
[----:B------:R-:W-:Y:S01]  /*0c50*/  IMAD.U32 R53, R53, 0x200, R6 ;  /* 0x0000020035357824 */ /* 0x000fe200078e0006 */
[----:B------:R-:W-:-:S02]  /*0c60*/  LOP3.LUT R5, R5, 0x7ffffffc, RZ, 0xc0, !PT ;  /* 0x7ffffffc05057812 */ /* 0x000fc400078ec0ff */
[----:B------:R-:W-:Y:S01]  /*0c70*/  LOP3.LUT R7, R7, 0x1c0, RZ, 0xc0, !PT ;  /* 0x000001c007077812 */ /* 0x000fe200078ec0ff */
[----:B------:R-:W-:Y:S01]  /*0c80*/  IMAD.WIDE.U32 R66, R57, c[0x0][0x180], R46 ;  /* 0x0000600039427a25 */ /* 0x000fe200078e002e */
[----:B------:R-:W-:Y:S02]  /*0c90*/  LOP3.LUT R30, R30, 0x8, RZ, 0xc0, !PT ;  /* 0x000000081e1e7812 */ /* 0x000fe400078ec0ff */
[----:B------:R-:W-:Y:S01]  /*0ca0*/  LOP3.LUT R59, R22, 0x8, R59, 0xf8, !PT ;  /* 0x00000008163b7812 */ /* 0x000fe200078ef83b */
[----:B------:R-:W-:Y:S01]  /*0cb0*/  IMAD.IADD R6, R32, 0x1, -R5 ;  /* 0x0000000120067824 */ /* 0x000fe200078e0a05 */
[----:B------:R-:W-:Y:S01]  /*0cc0*/  SHF.R.U32.HI R5, RZ, 0x3, R7 ;  /* 0x00000003ff057819 */ /* 0x000fe20000011607 */
[----:B------:R-:W-:Y:S01]  /*0cd0*/  IMAD.IADD R63, R67, 0x1, R62 ;  /* 0x00000001433f7824 */ /* 0x000fe200078e023e */
[----:B------:R-:W-:Y:S01]  /*0ce0*/  SHF.R.S32.HI R67, RZ, 0x1f, R18 ;  /* 0x0000001fff437819 */ /* 0x000fe20000011412 */
[----:B------:R-:W-:Y:S01]  /*0cf0*/  IMAD.WIDE.U32 R60, R57, c[0x0][0x210], R46 ;  /* 0x00008400393c7a25 */ /* 0x000fe200078e002e */
[----:B------:R-:W-:-:S02]  /*0d00*/  LOP3.LUT R5, R5, R7, R30, 0x1e, !PT ;  /* 0x0000000705057212 */ /* 0x000fc400078e1e1e */
[----:B------:R-:W-:Y:S01]  /*0d10*/  LOP3.LUT R22, R30, 0x10, R15, 0xf8, !PT ;  /* 0x000000101e167812 */ /* 0x000fe200078ef80f */
[----:B------:R-:W-:Y:S01]  /*0d20*/  IMAD R6, R6, 0x2, R13 ;  /* 0x0000000206067824 */ /* 0x000fe200078e020d */
[----:B------:R-:W-:Y:S01]  /*0d30*/  R2P PR, R49, 0x6 ;  /* 0x0000000631007804 */ /* 0x000fe20000000000 */
[----:B------:R-:W-:Y:S01]  /*0d40*/  IMAD.IADD R51, R61, 0x1, R50 ;  /* 0x000000013d337824 */ /* 0x000fe200078e0232 */
[----:B------:R-:W-:Y:S01]  /*0d50*/  LOP3.LUT R59, R59, R36, RZ, 0x3c, !PT ;  /* 0x000000243b3b7212 */ /* 0x000fe200078e3cff */
[C---:B------:R-:W-:Y:S01]  /*0d60*/  IMAD R15, R67.reuse, c[0x0][0x290], RZ ;  /* 0x0000a400430f7a24 */ /* 0x040fe200078e02ff */
[----:B------:R-:W-:Y:S01]  /*0d70*/  IADD3 R61, R6, R5, RZ ;  /* 0x00000005063d7210 */ /* 0x000fe20007ffe0ff */
[----:B------:R-:W-:Y:S01]  /*0d80*/  IMAD R5, R67, c[0x0][0x278], RZ ;  /* 0x00009e0043057a24 */ /* 0x000fe200078e02ff */
[----:B------:R-:W-:Y:S01]  /*0d90*/  SEL R7, R40, 0xffffffe0, !P2 ;  /* 0xffffffe028077807 */ /* 0x000fe20005000000 */
[C---:B------:R-:W-:Y:S01]  /*0da0*/  IMAD R15, R18.reuse, c[0x0][0x294], R15 ;  /* 0x0000a500120f7a24 */ /* 0x040fe200078e020f */
[----:B------:R-:W-:Y:S01]  /*0db0*/  SEL R6, R39, 0xfffffff0, !P1 ;  /* 0xfffffff027067807 */ /* 0x000fe20004800000 */
[----:B------:R-:W-:Y:S01]  /*0dc0*/  IMAD R30, R18, c[0x0][0x27c], R5 ;  /* 0x00009f00121e7a24 */ /* 0x000fe200078e0205 */
[----:B------:R-:W-:Y:S01]  /*0dd0*/  R2P PR, R14, 0x6 ;  /* 0x000000060e007804 */ /* 0x000fe20000000000 */
[----:B------:R-:W-:Y:S01]  /*0de0*/  IMAD R5, R67, c[0x0][0x240], RZ ;  /* 0x0000900043057a24 */ /* 0x000fe200078e02ff */
[----:B------:R-:W-:Y:S01]  /*0df0*/  LEA R68, P4, R64, c[0x0][0x280], 0x2 ;  /* 0x0000a00040447a11 */ /* 0x000fe200078810ff */
[----:B------:R-:W-:Y:S01]  /*0e00*/  IMAD.SHL.U32 R49, R49, 0x40, RZ ;  /* 0x0000004031317824 */ /* 0x000fe200078e00ff */
[----:B------:R-:W-:Y:S01]  /*0e10*/  IADD3 R14, P3, R32, R24, RZ ;  /* 0x00000018200e7210 */ /* 0x000fe20007f7e0ff */
[----:B------:R-:W-:Y:S01]  /*0e20*/  IMAD.IADD R15, R65, 0x1, R15 ;  /* 0x00000001410f7824 */ /* 0x000fe200078e020f */
[----:B------:R-:W-:Y:S01]  /*0e30*/  LEA R31, P5, R70, c[0x0][0x258], 0x2 ;  /* 0x00009600461f7a11 */ /* 0x000fe200078a10ff */
[----:B------:R-:W-:Y:S01]  /*0e40*/  IMAD.MOV.U32 R62, RZ, RZ, R66 ;  /* 0x000000ffff3e7224 */ /* 0x000fe200078e0042 */
[----:B------:R-:W-:Y:S01]  /*0e50*/  SHF.R.S32.HI R66, RZ, 0x1f, R32 ;  /* 0x0000001fff427819 */ /* 0x000fe20000011420 */
[----:B------:R-:W-:Y:S01]  /*0e60*/  IMAD.MOV.U32 R50, RZ, RZ, R60 ;  /* 0x000000ffff327224 */ /* 0x000fe200078e003c */
[----:B------:R-:W-:Y:S01]  /*0e70*/  LOP3.LUT R49, R49, 0x1c0, RZ, 0xc0, !PT ;  /* 0x000001c031317812 */ /* 0x000fe200078ec0ff */
[----:B------:R-:W-:Y:S01]  /*0e80*/  IMAD R5, R18, c[0x0][0x244], R5 ;  /* 0x0000910012057a24 */ /* 0x000fe200078e0205 */
[----:B------:R-:W-:Y:S01]  /*0e90*/  LEA.HI.X R69, R64, c[0x0][0x284], R15, 0x2, P4 ;  /* 0x0000a10040457a11 */ /* 0x000fe200020f140f */
[C---:B------:R-:W-:Y:S01]  /*0ea0*/  IMAD R59, R20.reuse, 0x200, R59 ;  /* 0x00000200143b7824 */ /* 0x040fe200078e023b */
[----:B------:R-:W-:Y:S01]  /*0eb0*/  SHF.L.U32 R20, R20, 0x3, RZ ;  /* 0x0000000314147819 */ /* 0x000fe200000006ff */
[----:B------:R-:W-:Y:S01]  /*0ec0*/  IMAD.MOV.U32 R24, RZ, RZ, 0x2 ;  /* 0x00000002ff187424 */ /* 0x000fe200078e00ff */
[----:B------:R-:W-:Y:S01]  /*0ed0*/  IADD3.X R5, R66, R25, R5, P3, !PT ;  /* 0x0000001942057210 */ /* 0x000fe20001ffe405 */
[----:B------:R-:W-:Y:S01]  /*0ee0*/  IMAD.IADD R30, R71, 0x1, R30 ;  /* 0x00000001471e7824 */ /* 0x000fe200078e021e */
[----:B------:R-:W-:Y:S01]  /*0ef0*/  LOP3.LUT R20, R49, 0x8, R20, 0xf8, !PT ;  /* 0x0000000831147812 */ /* 0x000fe200078ef814 */
[----:B------:R-:W-:Y:S01]  /*0f00*/  IMAD.WIDE.U32 R64, R18, c[0x0][0x218], R50 ;  /* 0x0000860012407a25 */ /* 0x000fe200078e0032 */
[----:B------:R-:W-:-:S02]  /*0f10*/  SHF.R.U32.HI R51, RZ, 0x3, R49 ;  /* 0x00000003ff337819 */ /* 0x000fc40000011631 */
[----:B------:R-:W-:Y:S01]  /*0f20*/  LEA.HI.X R30, R70, c[0x0][0x25c], R30, 0x2, P5 ;  /* 0x00009700461e7a11 */ /* 0x000fe200028f141e */
[----:B------:R-:W-:Y:S01]  /*0f30*/  IMAD.WIDE.U32 R24, R53, R24, c[0x0][0x18] ;  /* 0x0000060035187625 */ /* 0x000fe200078e0018 */
[----:B------:R-:W-:Y:S02]  /*0f40*/  LOP3.LUT R49, R51, R22, R49, 0x1e, !PT ;  /* 0x0000001633317212 */ /* 0x000fe400078e1e31 */
[----:B------:R-:W-:Y:S01]  /*0f50*/  LOP3.LUT R51, R20, R51, RZ, 0x3c, !PT ;  /* 0x0000003314337212 */ /* 0x000fe200078e3cff */
[----:B------:R-:W-:Y:S01]  /*0f60*/  IMAD R23, R67, c[0x0][0x188], RZ ;  /* 0x0000620043177a24 */ /* 0x000fe200078e02ff */
[----:B------:R-:W-:Y:S01]  /*0f70*/  LOP3.LUT R4, R4, 0xfffffe00, RZ, 0xc0, !PT ;  /* 0xfffffe0004047812 */ /* 0x000fe200078ec0ff */
[----:B------:R-:W-:Y:S01]  /*0f80*/  IMAD.WIDE.U32 R70, R18, c[0x0][0x188], R62 ;  /* 0x0000620012467a25 */ /* 0x000fe200078e003e */
[----:B------:R-:W-:Y:S02]  /*0f90*/  SHF.R.S32.HI R43, RZ, 0x1f, R2 ;  /* 0x0000001fff2b7819 */ /* 0x000fe40000011402 */
[----:B------:R-:W-:Y:S01]  /*0fa0*/  IADD3 R62, P3, R24, 0x4080, RZ ;  /* 0x00004080183e7810 */ /* 0x000fe20007f7e0ff */
[----:B------:R-:W-:Y:S01]  /*0fb0*/  IMAD R23, R18, c[0x0][0x18c], R23 ;  /* 0x0000630012177a24 */ /* 0x000fe200078e0217 */
[-C--:B------:R-:W-:Y:S01]  /*0fc0*/  IADD3 R51, R51, R4.reuse, R13 ;  /* 0x0000000433337210 */ /* 0x080fe20007ffe00d */
[----:B------:R-:W-:Y:S01]  /*0fd0*/  IMAD R21, R67, c[0x0][0x218], RZ ;  /* 0x0000860043157a24 */ /* 0x000fe200078e02ff */
[----:B------:R-:W-:Y:S01]  /*0fe0*/  LOP3.LUT R49, R49, R4, RZ, 0xfc, !PT ;  /* 0x0000000431317212 */ /* 0x000fe200078efcff */
[----:B------:R-:W-:Y:S01]  /*0ff0*/  IMAD.IADD R23, R71, 0x1, R23 ;  /* 0x0000000147177824 */ /* 0x000fe200078e0217 */
[----:B------:R-:W-:Y:S01]  /*1000*/  SEL R4, R39, 0xfffffff0, !P1 ;  /* 0xfffffff027047807 */ /* 0x000fe20004800000 */
[----:B------:R-:W-:-:S02]  /*1010*/  IMAD.MOV.U32 R22, RZ, RZ, R70 ;  /* 0x000000ffff167224 */ /* 0x000fc400078e0046 */
[----:B------:R-:W-:Y:S02]  /*1020*/  IMAD R13, R43, c[0x0][0x178], RZ ;  /* 0x00005e002b0d7a24 */ /* 0x000fe400078e02ff */
[----:B------:R-:W-:Y:S02]  /*1030*/  IMAD R21, R18, c[0x0][0x21c], R21 ;  /* 0x0000870012157a24 */ /* 0x000fe400078e0215 */
[----:B------:R-:W-:Y:S02]  /*1040*/  IMAD.X R63, RZ, RZ, R25, P3 ;  /* 0x000000ffff3f7224 */ /* 0x000fe400018e0619 */
[----:B------:R-:W-:Y:S01]  /*1050*/  IMAD.MOV.U32 R20, RZ, RZ, R64 ;  /* 0x000000ffff147224 */ /* 0x000fe200078e0040 */
[----:B------:R-:W-:Y:S01]  /*1060*/  LEA R64, P3, R14, c[0x0][0x220], 0x2 ;  /* 0x000088000e407a11 */ /* 0x000fe200078610ff */
[C---:B------:R-:W-:Y:S02]  /*1070*/  IMAD R13, R2.reuse, c[0x0][0x17c], R13 ;  /* 0x00005f00020d7a24 */ /* 0x040fe400078e020d */
[----:B------:R-:W-:-:S04]  /*1080*/  IMAD.WIDE.U32 R70, R2, c[0x0][0x178], R22 ;  /* 0x00005e0002467a25 */ /* 0x000fc800078e0016 */
[----:B------:R-:W-:Y:S01]  /*1090*/  IMAD.IADD R21, R65, 0x1, R21 ;  /* 0x0000000141157824 */ /* 0x000fe200078e0215 */
[----:B------:R-:W-:Y:S01]  /*10a0*/  LEA.HI.X R65, R14, c[0x0][0x224], R5, 0x2, P3 ;  /* 0x000089000e417a11 */ /* 0x000fe200018f1405 */
[----:B------:R-:W-:Y:S01]  /*10b0*/  IMAD R15, R43, c[0x0][0x208], RZ ;  /* 0x000082002b0f7a24 */ /* 0x000fe200078e02ff */
[----:B------:R-:W-:Y:S01]  /*10c0*/  SEL R5, R40, 0xffffffe0, !P2 ;  /* 0xffffffe028057807 */ /* 0x000fe20005000000 */
[----:B------:R-:W-:Y:S01]  /*10d0*/  IMAD.IADD R13, R71, 0x1, R13 ;  /* 0x00000001470d7824 */ /* 0x000fe200078e020d */
[----:B------:R-:W-:Y:S01]  /*10e0*/  R2P PR, R12, 0x6 ;  /* 0x000000060c007804 */ /* 0x000fe20000000000 */
[----:B------:R-:W-:Y:S01]  /*10f0*/  IMAD R22, R2, c[0x0][0x20c], R15 ;  /* 0x0000830002167a24 */ /* 0x000fe200078e020f */
[----:B------:R-:W-:Y:S01]  /*1100*/  LEA R12, P3, R70, c[0x0][0x160], 0x1 ;  /* 0x00005800460c7a11 */ /* 0x000fe200078608ff */
[----:B------:R-:W-:Y:S01]  /*1110*/  IMAD.WIDE.U32 R24, R2, c[0x0][0x208], R20 ;  /* 0x0000820002187a25 */ /* 0x000fe200078e0014 */
[----:B------:R-:W-:Y:S02]  /*1120*/  MOV R20, UR11 ;  /* 0x0000000b00147c02 */ /* 0x000fe40008000f00 */
[----:B------:R-:W-:Y:S01]  /*1130*/  LEA.HI.X R13, R70, c[0x0][0x164], R13, 0x1, P3 ;  /* 0x00005900460d7a11 */ /* 0x000fe200018f0c0d */
[----:B------:R-:W-:Y:S01]  /*1140*/  IMAD.U32 R21, RZ, RZ, UR5 ;  /* 0x00000005ff157e24 */ /* 0x000fe2000f8e00ff */
[----:B------:R-:W-:Y:S01]  /*1150*/  UIADD3 UR5, UP0, UR6, 0x10080, URZ ;  /* 0x0001008006057890 */ /* 0x000fe2000ff1e03f */
[----:B------:R-:W-:Y:S01]  /*1160*/  IMAD.IADD R22, R25, 0x1, R22 ;  /* 0x0000000119167824 */ /* 0x000fe200078e0216 */
[----:B------:R-:W-:Y:S01]  /*1170*/  LEA R72, P3, R24, c[0x0][0x1f0], 0x1 ;  /* 0x00007c0018487a11 */ /* 0x000fe200078608ff */
[----:B------:R-:W-:Y:S01]  /*1180*/  IMAD.WIDE.U32 R14, R19, 0x2, R20 ;  /* 0x00000002130e7825 */ /* 0x000fe200078e0014 */
[----:B------:R-:W-:-:S02]  /*1190*/  UIADD3.X UR7, URZ, UR7, URZ, UP0, !UPT ;  /* 0x000000073f077290 */ /* 0x000fc400087fe43f */
[----:B------:R-:W-:Y:S01]  /*11a0*/  LEA.HI.X R73, R24, c[0x0][0x1f4], R22, 0x1, P3 ;  /* 0x00007d0018497a11 */ /* 0x000fe200018f0c16 */
[----:B------:R-:W-:Y:S01]  /*11b0*/  UIADD3 UR8, UP0, UR6, 0x18080, URZ ;  /* 0x0001808006087890 */ /* 0x000fe2000ff1e03f */
[----:B------:R-:W-:Y:S01]  /*11c0*/  IADD3 R36, P3, R54, 0xa0, RZ ;  /* 0x000000a036247810 */ /* 0x000fe20007f7e0ff */
[----:B------:R-:W-:Y:S01]  /*11d0*/  IMAD.U32 R22, RZ, RZ, UR5 ;  /* 0x00000005ff167e24 */ /* 0x000fe2000f8e00ff */
[----:B------:R-:W-:Y:S01]  /*11e0*/  ULDC UR5, c[0x0][0x1c] ;  /* 0x0000070000057ab9 */ /* 0x000fe20000000800 */
[----:B------:R-:W-:Y:S01]  /*11f0*/  IMAD.U32 R23, RZ, RZ, UR7 ;  /* 0x00000007ff177e24 */ /* 0x000fe2000f8e00ff */
[----:B------:R-:W-:Y:S01]  /*1200*/  IADD3 R35, R36, -c[0x0][0x20], RZ ;  /* 0x8000080024237a10 */ /* 0x000fe20007ffe0ff */
[----:B------:R-:W-:Y:S01]  /*1210*/  UIADD3.X UR7, URZ, UR5, URZ, UP0, !UPT ;  /* 0x000000053f077290 */ /* 0x000fe200087fe43f */
[----:B------:R1:W-:Y:S01]  /*1220*/  STL.128 [R1+0x90], R12 ;  /* 0x0000900c01007387 */ /* 0x0003e20000100c00 */
[----:B------:R-:W-:Y:S01]  /*1230*/  IMAD.WIDE.U32 R70, R61, 0x2, R26 ;  /* 0x000000023d467825 */ /* 0x000fe200078e001a */
[----:B------:R-:W-:-:S02]  /*1240*/  UIADD3 UR6, UP0, UR6, 0x18480, URZ ;  /* 0x0001848006067890 */ /* 0x000fc4000ff1e03f */
[----:B------:R-:W-:Y:S01]  /*1250*/  STL.128 [R1+0x20], R20 ;  /* 0x0000201401007387 */ /* 0x000fe20000100c00 */
[C---:B------:R-:W-:Y:S01]  /*1260*/  IMAD.WIDE.U32 R24, R59.reuse, 0x2, R26 ;  /* 0x000000023b187825 */ /* 0x040fe200078e001a */
[----:B------:R-:W-:Y:S02]  /*1270*/  UIADD3.X UR5, URZ, UR5, URZ, UP0, !UPT ;  /* 0x000000053f057290 */ /* 0x000fe400087fe43f */
[----:B------:R-:W-:Y:S01]  /*1280*/  STL.128 [R1+0x40], R20 ;  /* 0x0000401401007387 */ /* 0x000fe20000100c00 */
[----:B------:R-:W-:-:S03]  /*1290*/  IMAD.WIDE.U32 R26, R59, 0x2, R28 ;  /* 0x000000023b1a7825 */ /* 0x000fc600078e001c */
[----:B------:R2:W-:Y:S01]  /*12a0*/  STL.64 [R35+0x18], R72 ;  /* 0x0000184823007387 */ /* 0x0005e20000100a00 */
[----:B------:R-:W-:-:S03]  /*12b0*/  IMAD.WIDE.U32 R60, R61, 0x2, R28 ;  /* 0x000000023d3c7825 */ /* 0x000fc600078e001c */
[----:B------:R3:W-:Y:S01]  /*12c0*/  STL.64 [R35+0x8], R74 ;  /* 0x0000084a23007387 */ /* 0x0007e20000100a00 */
[----:B------:R-:W-:-:S03]  /*12d0*/  IMAD.WIDE.U32 R58, R51, 0x2, R28 ;  /* 0x00000002333a7825 */ /* 0x000fc600078e001c */
[----:B------:R-:W-:Y:S01]  /*12e0*/  STL.64 [R35+0x10], R78 ;  /* 0x0000104e23007387 */ /* 0x000fe20000100a00 */
[----:B------:R-:W-:Y:S02]  /*12f0*/  IMAD.U32 R76, RZ, RZ, UR8 ;  /* 0x00000008ff4c7e24 */ /* 0x000fe4000f8e00ff */
[----:B------:R-:W-:Y:S02]  /*1300*/  IMAD.U32 R77, RZ, RZ, UR7 ;  /* 0x00000007ff4d7e24 */ /* 0x000fe4000f8e00ff */
[----:B------:R-:W-:-:S04]  /*1310*/  IMAD.WIDE.U32 R52, R53, 0x2, R44 ;  /* 0x0000000235347825 */ /* 0x000fc800078e002c */
[----:B------:R-:W-:Y:S01]  /*1320*/  IMAD.WIDE.U32 R28, R49, 0x2, R44 ;  /* 0x00000002311c7825 */ /* 0x000fe200078e002c */
[----:B-1----:R-:W-:-:S03]  /*1330*/  SHF.R.S32.HI R14, RZ, 0x7, R42 ;  /* 0x00000007ff0e7819 */ /* 0x002fc6000001142a */
[C---:B------:R-:W-:Y:S01]  /*1340*/  IMAD.WIDE.U32 R44, R51.reuse, 0x2, R22 ;  /* 0x00000002332c7825 */ /* 0x040fe200078e0016 */
[----:B------:R-:W-:Y:S01]  /*1350*/  SHF.R.S32.HI R42, RZ, 0x7, R41 ;  /* 0x00000007ff2a7819 */ /* 0x000fe20000011429 */
[----:B------:R1:W-:Y:S01]  /*1360*/  STL [R35], R14 ;  /* 0x0000000e23007387 */ /* 0x0003e20000100800 */
[----:B------:R-:W-:Y:S01]  /*1370*/  SEL R15, R40, 0xffffffe0, !P2 ;  /* 0xffffffe0280f7807 */ /* 0x000fe20005000000 */
[----:B--2---:R-:W-:Y:S01]  /*1380*/  IMAD.WIDE.U32 R72, R51, 0x2, R20 ;  /* 0x0000000233487825 */ /* 0x004fe200078e0014 */
[----:B------:R-:W-:-:S03]  /*1390*/  ISETP.GE.AND P2, PT, R3, c[0x0][0x16c], PT ;  /* 0x00005b0003007a0c */ /* 0x000fc60003f46270 */
[----:B---3--:R-:W-:-:S04]  /*13a0*/  IMAD.WIDE.U32 R74, R49, 0x2, R20 ;  /* 0x00000002314a7825 */ /* 0x008fc800078e0014 */
[----:B------:R-:W-:-:S04]  /*13b0*/  IMAD.WIDE.U32 R20, R19, 0x2, R22 ;  /* 0x0000000213147825 */ /* 0x000fc800078e0016 */
[----:B------:R-:W-:Y:S01]  /*13c0*/  IMAD.WIDE.U32 R50, R49, 0x2, R22 ;  /* 0x0000000231327825 */ /* 0x000fe200078e0016 */
[----:B------:R2:W-:Y:S03]  /*13d0*/  STL.64 [R35+0x20], R20 ;  /* 0x0000201423007387 */ /* 0x0005e60000100a00 */
[----:B------:R-:W-:Y:S01]  /*13e0*/  IMAD.WIDE R22, R48, 0x4, R76 ;  /* 0x0000000430167825 */ /* 0x000fe200078e024c */
[----:B------:R-:W-:Y:S01]  /*13f0*/  STL [R1+0xc8], R42 ;  /* 0x0000c82a01007387 */ /* 0x000fe20000100800 */
[----:B-1----:R-:W-:Y:S02]  /*1400*/  SEL R14, R39, 0xfffffff0, !P1 ;  /* 0xfffffff0270e7807 */ /* 0x002fe40004800000 */
[----:B------:R-:W-:Y:S01]  /*1410*/  ISETP.GE.AND P1, PT, R3, c[0x0][0x1fc], PT ;  /* 0x00007f0003007a0c */ /* 0x000fe20003f26270 */
[----:B--2---:R-:W-:Y:S02]  /*1420*/  IMAD.MOV.U32 R20, RZ, RZ, R31 ;  /* 0x000000ffff147224 */ /* 0x004fe400078e001f */
[----:B------:R-:W-:-:S02]  /*1430*/  IMAD.MOV.U32 R21, RZ, RZ, R30 ;  /* 0x000000ffff157224 */ /* 0x000fc400078e001e */
[----:B------:R-:W-:-:S03]  /*1440*/  IMAD.WIDE R30, R17, 0x4, R76 ;  /* 0x00000004111e7825 */ /* 0x000fc600078e024c */
[----:B------:R1:W-:Y:S04]  /*1450*/  STL.128 [R1+0xd0], R20 ;  /* 0x0000d01401007387 */ /* 0x0003e80000100c00 */
[----:B------:R-:W-:Y:S04]  /*1460*/  STL.64 [R35+0x48], R68 ;  /* 0x0000484423007387 */ /* 0x000fe80000100a00 */
[----:B------:R2:W-:Y:S04]  /*1470*/  STL [R35+0x40], R42 ;  /* 0x0000402a23007387 */ /* 0x0005e80000100800 */
        /* <DEDUP_REMOVED lines=8> */
[----:B------:R-:W-:Y:S02]  /*1500*/  SEL R22, RZ, 0x1, P1 ;  /* 0x00000001ff167807 */ /* 0x000fe40000800000 */
[----:B------:R-:W-:Y:S01]  /*1510*/  @P0 SHF.R.U32.HI R33, RZ, c[0x0][0x250], R33 ;  /* 0x00009400ff210a19 */ /* 0x000fe20000011621 */
[----:B------:R1:W-:Y:S01]  /*1520*/  STL.64 [R1+0x2a8], R14 ;  /* 0x0002a80e01007387 */ /* 0x0003e20000100a00 */
[----:B--2---:R-:W-:Y:S01]  /*1530*/  IMAD.MOV.U32 R42, RZ, RZ, R2 ;  /* 0x000000ffff2a7224 */ /* 0x004fe200078e0002 */
[----:B------:R-:W-:Y:S02]  /*1540*/  ULDC.64 UR6, c[0x0][0x1d8] ;  /* 0x0000760000067ab9 */ /* 0x000fe40000000a00 */
[----:B------:R2:W-:Y:S04]  /*1550*/  STL.128 [R1+0x320], R28 ;  /* 0x0003201c01007387 */ /* 0x0005e80000100c00 */
[----:B------:R5:W-:Y:S01]  /*1560*/  STL.128 [R1+0x2c0], R24 ;  /* 0x0002c01801007387 */ /* 0x000be20000100c00 */
[----:B---3--:R-:W-:-:S03]  /*1570*/  IMAD.WIDE R10, R17, 0x4, R20 ;  /* 0x00000004110a7825 */ /* 0x008fc600078e0214 */
[----:B------:R-:W-:Y:S01]  /*1580*/  STL.64 [R1+0x100], R64 ;  /* 0x0001004001007387 */ /* 0x000fe20000100a00 */
[----:B------:R-:W-:-:S03]  /*1590*/  IMAD.WIDE R20, R48, 0x4, R20 ;  /* 0x0000000430147825 */ /* 0x000fc600078e0214 */
[----:B------:R-:W-:Y:S01]  /*15a0*/  STL.64 [R1+0x278], R52 ;  /* 0x0002783401007387 */ /* 0x000fe20000100a00 */
[----:B----4-:R-:W-:Y:S01]  /*15b0*/  SHF.R.S32.HI R4, RZ, 0xd, R37 ;  /* 0x0000000dff047819 */ /* 0x010fe20000011425 */
[----:B------:R-:W-:Y:S02]  /*15c0*/  IMAD.MOV.U32 R5, RZ, RZ, c[0x0][0x2a8] ;  /* 0x0000aa00ff057624 */ /* 0x000fe400078e00ff */
[----:B------:R3:W-:Y:S01]  /*15d0*/  STL.64 [R1+0xf0], R20 ;  /* 0x0000f01401007387 */ /* 0x0007e20000100a00 */
[----:B------:R-:W-:-:S03]  /*15e0*/  IMAD.X R37, RZ, RZ, R55, P3 ;  /* 0x000000ffff257224 */ /* 0x000fc600018e0637 */
[----:B------:R-:W-:Y:S01]  /*15f0*/  STL.64 [R1+0x288], R62 ;  /* 0x0002883e01007387 */ /* 0x000fe20000100a00 */
[----:B-1----:R-:W-:-:S03]  /*1600*/  SEL R14, RZ, 0x1, P2 ;  /* 0x00000001ff0e7807 */ /* 0x002fc60001000000 */
[----:B------:R-:W-:Y:S01]  /*1610*/  STL.64 [R1+0x2a0], R70 ;  /* 0x0002a04601007387 */ /* 0x000fe20000100a00 */
[----:B------:R-:W-:-:S03]  /*1620*/  IADD3 R15, P1, R54, 0x98, RZ ;  /* 0x00000098360f7810 */ /* 0x000fc60007f3e0ff */
[----:B------:R-:W-:Y:S01]  /*1630*/  STL.64 [R1+0x2b0], R60 ;  /* 0x0002b03c01007387 */ /* 0x000fe20000100a00 */
[----:B--2---:R-:W-:-:S03]  /*1640*/  IADD3 R28, P4, R54, 0x71, RZ ;  /* 0x00000071361c7810 */ /* 0x004fc60007f9e0ff */
[----:B------:R-:W-:Y:S01]  /*1650*/  STL.64 [R1+0x260], R44 ;  /* 0x0002602c01007387 */ /* 0x000fe20000100a00 */
[----:B-----5:R-:W-:-:S03]  /*1660*/  IMAD.X R24, RZ, RZ, R55, P1 ;  /* 0x000000ffff187224 */ /* 0x020fc600008e0637 */
[----:B------:R-:W-:Y:S01]  /*1670*/  STL.64 [R1+0x2e0], R50 ;  /* 0x0002e03201007387 */ /* 0x000fe20000100a00 */
[----:B------:R-:W-:-:S03]  /*1680*/  IADD3.X R29, RZ, R55, RZ, P4, !PT ;  /* 0x00000037ff1d7210 */ /* 0x000fc600027fe4ff */
[----:B------:R-:W-:Y:S01]  /*1690*/  STL.64 [R1+0x250], R72 ;  /* 0x0002504801007387 */ /* 0x000fe20000100a00 */
[----:B---3--:R-:W-:-:S03]  /*16a0*/  IADD3 R20, P2, R54, 0x78, RZ ;  /* 0x0000007836147810 */ /* 0x008fc60007f5e0ff */
[----:B------:R-:W-:Y:S01]  /*16b0*/  STL.64 [R1+0x2f0], R74 ;  /* 0x0002f04a01007387 */ /* 0x000fe20000100a00 */
[----:B------:R-:W-:-:S03]  /*16c0*/  IMAD.X R21, RZ, RZ, R55, P6 ;  /* 0x000000ffff157224 */ /* 0x000fc600030e0637 */
[----:B------:R1:W-:Y:S01]  /*16d0*/  STL.64 [R1+0x330], R10 ;  /* 0x0003300a01007387 */ /* 0x0003e20000100a00 */
[----:B------:R-:W-:Y:S01]  /*16e0*/  IMAD.X R23, RZ, RZ, R55, P2 ;  /* 0x000000ffff177224 */ /* 0x000fe200010e0637 */
[----:B------:R-:W-:Y:S01]  /*16f0*/  IADD3 R17, P2, R54, 0x341, RZ ;  /* 0x0000034136117810 */ /* 0x000fe20007f5e0ff */
[----:B------:R-:W-:Y:S01]  /*1700*/  IMAD.MOV.U32 R39, RZ, RZ, R21 ;  /* 0x000000ffff277224 */ /* 0x000fe200078e0015 */
[----:B------:R-:W-:Y:S04]  /*1710*/  STL.64 [R1+0x308], R58 ;  /* 0x0003083a01007387 */ /* 0x000fe80000100a00 */
[----:B------:R-:W-:Y:S04]  /*1720*/  STL [R1+0x118], R38 ;  /* 0x0001182601007387 */ /* 0x000fe80000100800 */
[----:B------:R-:W-:Y:S04]  /*1730*/  STL [R1+0x128], R38 ;  /* 0x0001282601007387 */ /* 0x000fe80000100800 */
[----:B------:R-:W-:Y:S04]  /*1740*/  STL [R1+0x138], R38 ;  /* 0x0001382601007387 */ /* 0x000fe80000100800 */
[----:B------:R-:W-:Y:S04]  /*1750*/  STL.64 [R1+0x248], R6 ;  /* 0x0002480601007387 */ /* 0x000fe80000100a00 */
[----:B------:R-:W-:Y:S01]  /*1760*/  STL.64 [R1+0x258], R6 ;  /* 0x0002580601007387 */ /* 0x000fe20000100a00 */
[----:B-1----:R-:W-:-:S03]  /*1770*/  IMAD.MOV.U32 R10, RZ, RZ, c[0x0][0x2a0] ;  /* 0x0000a800ff0a7624 */ /* 0x002fc600078e00ff */
[----:B------:R1:W-:Y:S01]  /*1780*/  STL.64 [R1+0x300], R6 ;  /* 0x0003000601007387 */ /* 0x0003e20000100a00 */
[----:B------:R-:W-:-:S03]  /*1790*/  MOV R11, c[0x0][0x2a4] ;  /* 0x0000a900000b7a02 */ /* 0x000fc60000000f00 */
        /* <DEDUP_REMOVED lines=54> */
[C---:B------:R-:W-:Y:S01]  /*1b00*/  IADD3 R50, P2, R54.reuse, 0x70, RZ ;  /* 0x0000007036327810 */ /* 0x040fe20007f5e0ff */
[----:B---3--:R-:W-:Y:S01]  /*1b10*/  IMAD.MOV.U32 R4, RZ, RZ, R15 ;  /* 0x000000ffff047224 */ /* 0x008fe200078e000f */
[----:B------:R-:W-:Y:S01]  /*1b20*/  MOV R6, R20 ;  /* 0x0000001400067202 */ /* 0x000fe20000000f00 */
[----:B------:R-:W-:Y:S01]  /*1b30*/  IMAD.X R15, RZ, RZ, R55, P1 ;  /* 0x000000ffff0f7224 */ /* 0x000fe200008e0637 */
[C---:B------:R-:W-:Y:S01]  /*1b40*/  IADD3 R48, P1, R54.reuse, 0x340, RZ ;  /* 0x0000034036307810 */ /* 0x040fe20007f3e0ff */
[----:B------:R-:W-:Y:S02]  /*1b50*/  IMAD.MOV.U32 R7, RZ, RZ, R23 ;  /* 0x000000ffff077224 */ /* 0x000fe400078e0017 */
[----:B------:R-:W-:Y:S02]  /*1b60*/  IMAD.MOV.U32 R5, RZ, RZ, R24 ;  /* 0x000000ffff057224 */ /* 0x000fe400078e0018 */
[----:B------:R-:W-:Y:S01]  /*1b70*/  IMAD.X R49, RZ, RZ, R55, P1 ;  /* 0x000000ffff317224 */ /* 0x000fe200008e0637 */
[----:B------:R-:W-:Y:S01]  /*1b80*/  IADD3 R30, P1, R54, 0xc0, RZ ;  /* 0x000000c0361e7810 */ /* 0x000fe20007f3e0ff */
[----:B----4-:R-:W-:Y:S01]  /*1b90*/  IMAD.MOV.U32 R10, RZ, RZ, R48 ;  /* 0x000000ffff0a7224 */ /* 0x010fe200078e0030 */
[----:B------:R1:W-:Y:S01]  /*1ba0*/  STL.128 [R1+0x380], R4 ;  /* 0x0003800401007387 */ /* 0x0003e20000100c00 */
[----:B------:R-:W-:-:S02]  /*1bb0*/  IMAD.MOV.U32 R11, RZ, RZ, R49 ;  /* 0x000000ffff0b7224 */ /* 0x000fc400078e0031 */
[--C-:B------:R-:W-:Y:S02]  /*1bc0*/  IMAD.X R31, RZ, RZ, R55.reuse, P1 ;  /* 0x000000ffff1f7224 */ /* 0x100fe400008e0637 */
[----:B------:R-:W-:Y:S02]  /*1bd0*/  IMAD.X R51, RZ, RZ, R55, P2 ;  /* 0x000000ffff337224 */ /* 0x000fe400010e0637 */
[----:B------:R-:W-:Y:S01]  /*1be0*/  IMAD.MOV.U32 R20, RZ, RZ, R34 ;  /* 0x000000ffff147224 */ /* 0x000fe200078e0022 */
[----:B------:R-:W-:Y:S04]  /*1bf0*/  STL.128 [R1+0x3d0], R28 ;  /* 0x0003d01c01007387 */ /* 0x000fe80000100c00 */
[----:B------:R-:W-:Y:S01]  /*1c00*/  MOV R38, R20 ;  /* 0x0000001400267202 */ /* 0x000fe20000000f00 */
[----:B------:R-:W-:Y:S04]  /*1c10*/  STL.128 [R1+0x3a0], R48 ;  /* 0x0003a03001007387 */ /* 0x000fe80000100c00 */
[----:B------:R-:W-:Y:S01]  /*1c20*/  STL.128 [R1+0x3e0], R36 ;  /* 0x0003e02401007387 */ /* 0x000fe20000100c00 */
[----:B-1----:R-:W-:-:S02]  /*1c30*/  IMAD.MOV.U32 R4, RZ, RZ, R17 ;  /* 0x000000ffff047224 */ /* 0x002fc400078e0011 */
[----:B------:R-:W-:Y:S01]  /*1c40*/  IMAD.MOV.U32 R5, RZ, RZ, R22 ;  /* 0x000000ffff057224 */ /* 0x000fe200078e0016 */
[C---:B------:R-:W-:Y:S01]  /*1c50*/  IADD3 R22, P3, R54.reuse, 0x338, RZ ;  /* 0x0000033836167810 */ /* 0x040fe20007f7e0ff */
[----:B------:R-:W-:Y:S01]  /*1c60*/  IMAD.MOV.U32 R6, RZ, RZ, R14 ;  /* 0x000000ffff067224 */ /* 0x000fe200078e000e */
[C---:B------:R-:W-:Y:S01]  /*1c70*/  IADD3 R14, P1, R54.reuse, 0x348, RZ ;  /* 0x00000348360e7810 */ /* 0x040fe20007f3e0ff */
[----:B------:R-:W-:Y:S02]  /*1c80*/  IMAD.MOV.U32 R7, RZ, RZ, R15 ;  /* 0x000000ffff077224 */ /* 0x000fe400078e000f */
[----:B------:R-:W-:Y:S01]  /*1c90*/  IMAD.X R23, RZ, RZ, R55, P3 ;  /* 0x000000ffff177224 */ /* 0x000fe200018e0637 */
[----:B------:R-:W-:Y:S01]  /*1ca0*/  IADD3 R24, P3, R54, 0xd8, RZ ;  /* 0x000000d836187810 */ /* 0x000fe20007f7e0ff */
[----:B------:R-:W-:Y:S01]  /*1cb0*/  IMAD.MOV.U32 R8, RZ, RZ, R22 ;  /* 0x000000ffff087224 */ /* 0x000fe200078e0016 */
[----:B------:R1:W-:Y:S01]  /*1cc0*/  STL.128 [R1+0x3b0], R4 ;  /* 0x0003b00401007387 */ /* 0x0003e20000100c00 */
[----:B------:R-:W-:Y:S01]  /*1cd0*/  IMAD.MOV.U32 R9, RZ, RZ, R23 ;  /* 0x000000ffff097224 */ /* 0x000fe200078e0017 */
[----:B------:R-:W-:Y:S01]  /*1ce0*/  IADD3.X R25, RZ, R55, RZ, P3, !PT ;  /* 0x00000037ff197210 */ /* 0x000fe20001ffe4ff */
[----:B------:R-:W-:Y:S01]  /*1cf0*/  IMAD.MOV.U32 R17, RZ, RZ, c[0x0][0x24c] ;  /* 0x00009300ff117624 */ /* 0x000fe200078e00ff */
[----:B------:R-:W-:Y:S01]  /*1d00*/  STL.128 [R1+0x390], R20 ;  /* 0x0003901401007387 */ /* 0x000fe20000100c00 */
        /* <DEDUP_REMOVED lines=8> */
[----:B--2---:R-:W-:-:S03]  /*1d90*/  IMAD.MOV.U32 R8, RZ, RZ, R50 ;  /* 0x000000ffff087224 */ /* 0x004fc600078e0032 */
[----:B------:R1:W-:Y:S01]  /*1da0*/  STL.128 [R1+0x420], R4 ;  /* 0x0004200401007387 */ /* 0x0003e20000100c00 */
[----:B------:R-:W-:Y:S02]  /*1db0*/  IMAD.MOV.U32 R9, RZ, RZ, R51 ;  /* 0x000000ffff097224 */ /* 0x000fe400078e0033 */
[----:B------:R-:W-:Y:S02]  /*1dc0*/  IMAD.MOV.U32 R10, RZ, RZ, R14 ;  /* 0x000000ffff0a7224 */ /* 0x000fe400078e000e */
[----:B------:R-:W-:Y:S01]  /*1dd0*/  IMAD.MOV.U32 R11, RZ, RZ, R15 ;  /* 0x000000ffff0b7224 */ /* 0x000fe200078e000f */
[----:B------:R-:W2:Y:S01]  /*1de0*/  LDL.U8 R14, [R1+0x341] ;  /* 0x00034100010e7983 */ /* 0x000ea20000100000 */
[----:B---3--:R-:W-:-:S03]  /*1df0*/  IMAD.MOV.U32 R16, RZ, RZ, c[0x0][0x250] ;  /* 0x00009400ff107624 */ /* 0x008fc600078e00ff */
[----:B------:R3:W-:Y:S04]  /*1e00*/  STL.128 [R1+0x400], R8 ;  /* 0x0004000801007387 */ /* 0x0007e80000100c00 */
[----:B------:R-:W-:Y:S04]  /*1e10*/  STL [R1+0x378], R16 ;  /* 0x0003781001007387 */ /* 0x000fe80000100800 */
[----:B------:R-:W4:Y:S01]  /*1e20*/  LDL.U8 R15, [R1+0x341] ;  /* 0x00034100010f7983 */ /* 0x000f220000100000 */
[C---:B-1----:R-:W-:Y:S02]  /*1e30*/  IADD3 R4, P2, R54.reuse, 0xe0, RZ ;  /* 0x000000e036047810 */ /* 0x042fe40007f5e0ff */
[----:B------:R-:W-:-:S03]  /*1e40*/  IADD3 R6, P1, R54, 0xf0, RZ ;  /* 0x000000f036067810 */ /* 0x000fc60007f3e0ff */
[--C-:B------:R-:W-:Y:S02]  /*1e50*/  IMAD.X R5, RZ, RZ, R55.reuse, P2 ;  /* 0x000000ffff057224 */ /* 0x100fe400010e0637 */
[----:B------:R-:W-:Y:S01]  /*1e60*/  IMAD.X R7, RZ, RZ, R55, P1 ;  /* 0x000000ffff077224 */ /* 0x000fe200008e0637 */
[----:B---3--:R-:W3:Y:S04]  /*1e70*/  LDL.U8 R9, [R1+0x341] ;  /* 0x0003410001097983 */ /* 0x008ee80000100000 */
[----:B------:R1:W-:Y:S04]  /*1e80*/  STL.128 [R1+0x410], R4 ;  /* 0x0004100401007387 */ /* 0x0003e80000100c00 */
[----:B------:R-:W5:Y:S01]  /*1e90*/  LDL R35, [R35+0x2a4] ;  /* 0x0002a40023237983 */ /* 0x000f620000100800 */
[----:B------:R-:W-:-:S04]  /*1ea0*/  @!P0 IMAD.MOV.U32 R33, RZ, RZ, R57 ;  /* 0x000000ffff218224 */ /* 0x000fc800078e0039 */
[----:B------:R-:W-:Y:S01]  /*1eb0*/  IMAD.WIDE.U32 R28, R33, c[0x0][0x1b0], R46 ;  /* 0x00006c00211c7a25 */ /* 0x000fe200078e002e */
[----:B-1----:R-:W-:-:S05]  /*1ec0*/  SHF.R.S32.HI R6, RZ, 0x1f, R33 ;  /* 0x0000001fff067819 */ /* 0x002fca0000011421 */
[----:B------:R-:W-:-:S04]  /*1ed0*/  IMAD R16, R6, c[0x0][0x1e0], RZ ;  /* 0x0000780006107a24 */ /* 0x000fc800078e02ff */
[C---:B------:R-:W-:Y:S02]  /*1ee0*/  IMAD R7, R33.reuse, c[0x0][0x1e4], R16 ;  /* 0x0000790021077a24 */ /* 0x040fe400078e0210 */
[----:B------:R-:W-:-:S04]  /*1ef0*/  IMAD.WIDE.U32 R16, R33, c[0x0][0x1e0], R46 ;  /* 0x0000780021107a25 */ /* 0x000fc800078e002e */
[----:B------:R-:W-:Y:S02]  /*1f00*/  IMAD R6, R6, c[0x0][0x1b0], RZ ;  /* 0x00006c0006067a24 */ /* 0x000fe400078e02ff */
[----:B------:R-:W-:Y:S01]  /*1f10*/  IMAD.IADD R25, R17, 0x1, R7 ;  /* 0x0000000111197824 */ /* 0x000fe200078e0207 */
[----:B------:R-:W-:Y:S01]  /*1f20*/  MOV R7, 0xffffff80 ;  /* 0xffffff8000077802 */ /* 0x000fe20000000f00 */
[----:B------:R-:W-:Y:S02]  /*1f30*/  IMAD.MOV.U32 R24, RZ, RZ, R16 ;  /* 0x000000ffff187224 */ /* 0x000fe400078e0010 */
[----:B------:R-:W-:Y:S02]  /*1f40*/  IMAD R17, R67, c[0x0][0x1e8], RZ ;  /* 0x00007a0043117a24 */ /* 0x000fe400078e02ff */
[----:B------:R-:W-:Y:S02]  /*1f50*/  IMAD R6, R33, c[0x0][0x1b4], R6 ;  /* 0x00006d0021067a24 */ /* 0x000fe400078e0206 */
[----:B------:R-:W-:-:S04]  /*1f60*/  IMAD.WIDE.U32 R32, R18, c[0x0][0x1e8], R24 ;  /* 0x00007a0012207a25 */ /* 0x000fc800078e0018 */
[----:B------:R-:W-:Y:S02]  /*1f70*/  IMAD R17, R18, c[0x0][0x1ec], R17 ;  /* 0x00007b0012117a24 */ /* 0x000fe400078e0211 */
[C---:B------:R-:W-:Y:S02]  /*1f80*/  IMAD R7, R0.reuse, R7, c[0x0][0x198] ;  /* 0x0000660000077624 */ /* 0x040fe400078e0207 */
[----:B------:R-:W-:Y:S01]  /*1f90*/  IMAD.WIDE R24, R0, 0x80, R42 ;  /* 0x0000008000187825 */ /* 0x000fe200078e022a */
[----:B-----5:R-:W-:-:S13]  /*1fa0*/  ISETP.GT.AND P1, PT, R35, 0x7f, PT ;  /* 0x0000007f2300780c */ /* 0x020fda0003f24270 */
[----:B------:R-:W5:Y:S04]  /*1fb0*/  @!P1 LDL.U8 R8, [R1+0x71] ;  /* 0x0000710001089983 */ /* 0x000f680000100000 */
[----:B------:R-:W5:Y:S04]  /*1fc0*/  @!P1 LDL.128 R60, [R1+0xd0] ;  /* 0x0000d000013c9983 */ /* 0x000f680000100c00 */
[----:B------:R-:W5:Y:S04]  /*1fd0*/  @!P1 LDL.128 R48, [R1+0x3e0] ;  /* 0x0003e00001309983 */ /* 0x000f680000100c00 */
[----:B------:R-:W5:Y:S04]  /*1fe0*/  @!P1 LDL.64 R10, [R1+0x408] ;  /* 0x00040800010a9983 */ /* 0x000f680000100a00 */
[----:B------:R-:W5:Y:S04]  /*1ff0*/  @!P1 LDL.64 R22, [R1+0x3f0] ;  /* 0x0003f00001169983 */ /* 0x000f680000100a00 */
[----:B------:R-:W5:Y:S01]  /*2000*/  @!P1 LDL.64 R30, [R1+0x3d8] ;  /* 0x0003d800011e9983 */ /* 0x000f620000100a00 */
[----:B------:R-:W-:-:S02]  /*2010*/  IMAD.IADD R29, R29, 0x1, R6 ;  /* 0x000000011d1d7824 */ /* 0x000fc400078e0206 */
[----:B------:R-:W-:Y:S01]  /*2020*/  IMAD.IADD R33, R33, 0x1, R17 ;  /* 0x0000000121217824 */ /* 0x000fe200078e0211 */
[----:B------:R-:W-:Y:S01]  /*2030*/  USHF.L.U32 UR8, UR6, 0x6, URZ ;  /* 0x0000000606087899 */ /* 0x000fe2000800063f */
[----:B------:R-:W-:Y:S01]  /*2040*/  IMAD.IADD R7, R7, 0x1, -R2 ;  /* 0x0000000107077824 */ /* 0x000fe200078e0a02 */
[----:B------:R-:W-:Y:S01]  /*2050*/  UMOV UR5, 0x6 ;  /* 0x0000000600057882 */ /* 0x000fe20000000000 */
[----:B------:R-:W-:Y:S02]  /*2060*/  IMAD R6, R25, c[0x0][0x1d8], RZ ;  /* 0x0000760019067a24 */ /* 0x000fe400078e02ff */
[----:B------:R-:W-:Y:S01]  /*2070*/  IMAD.SHL.U32 R19, R19, 0x2, RZ ;  /* 0x0000000213137824 */ /* 0x000fe200078e00ff */
[----:B------:R-:W-:Y:S01]  /*2080*/  ISETP.GE.AND P5, PT, R7, 0x1, PT ;  /* 0x000000010700780c */ /* 0x000fe20003fa6270 */
[C---:B------:R-:W-:Y:S01]  /*2090*/  IMAD R6, R24.reuse, c[0x0][0x1dc], R6 ;  /* 0x0000770018067a24 */ /* 0x040fe200078e0206 */
[----:B----4-:R-:W-:Y:S01]  /*20a0*/  LOP3.LUT R15, R15, 0x1, RZ, 0xc0, !PT ;  /* 0x000000010f0f7812 */ /* 0x010fe200078ec0ff */
[----:B------:R-:W-:Y:S01]  /*20b0*/  IMAD.WIDE.U32 R32, R24, c[0x0][0x1d8], R32 ;  /* 0x0000760018207a25 */ /* 0x000fe200078e0020 */
[----:B------:R-:W-:Y:S01]  /*20c0*/  ISETP.GE.OR P2, PT, R3, c[0x0][0x1cc], !P5 ;  /* 0x0000730003007a0c */ /* 0x000fe20006f46670 */
[----:B------:R-:W4:Y:S02]  /*20d0*/  @!P1 LDL.64 R26, [R1+0x420] ;  /* 0x00042000011a9983 */ /* 0x000f240000100a00 */
[----:B------:R-:W-:Y:S01]  /*20e0*/  IMAD R17, R67, c[0x0][0x1b8], RZ ;  /* 0x00006e0043117a24 */ /* 0x000fe200078e02ff */
[----:B------:R-:W-:Y:S01]  /*20f0*/  LEA R16, P0, R32, c[0x0][0x1c0], 0x1 ;  /* 0x0000700020107a11 */ /* 0x000fe200078008ff */
[----:B------:R-:W-:Y:S01]  /*2100*/  IMAD.IADD R6, R33, 0x1, R6 ;  /* 0x0000000121067824 */ /* 0x000fe200078e0206 */
[----:B------:R-:W-:Y:S01]  /*2110*/  USHF.L.U64.HI UR9, UR6, UR5, UR7 ;  /* 0x0000000506097299 */ /* 0x000fe20008010207 */
[----:B------:R-:W-:Y:S01]  /*2120*/  IMAD R0, R18, c[0x0][0x1bc], R17 ;  /* 0x00006f0012007a24 */ /* 0x000fe200078e0211 */
[----:B------:R-:W-:Y:S01]  /*2130*/  ISETP.GE.AND P4, PT, R7, 0x21, PT ;  /* 0x000000210700780c */ /* 0x000fe20003f86270 */
[----:B------:R-:W4:Y:S01]  /*2140*/  @!P1 LDL.64 R4, [R1+0x410] ;  /* 0x0004100001049983 */ /* 0x000f220000100a00 */
[----:B------:R-:W-:-:S02]  /*2150*/  LEA.HI.X R17, R32, c[0x0][0x1c4], R6, 0x1, P0 ;  /* 0x0000710020117a11 */ /* 0x000fc400000f0c06 */
[----:B------:R-:W-:Y:S02]  /*2160*/  IADD3 R34, P0, R16, UR8, RZ ;  /* 0x0000000810227c10 */ /* 0x000fe4000ff1e0ff */
[----:B------:R-:W-:Y:S02]  /*2170*/  ISETP.GE.AND P3, PT, R7, 0x41, PT ;  /* 0x000000410700780c */ /* 0x000fe40003f66270 */
[----:B------:R-:W-:Y:S02]  /*2180*/  ISETP.GE.OR P6, PT, R3, c[0x0][0x1cc], !P4 ;  /* 0x0000730003007a0c */ /* 0x000fe400067c6670 */
[----:B------:R-:W-:Y:S01]  /*2190*/  IADD3.X R35, R17, UR9, RZ, P0, !PT ;  /* 0x0000000911237c10 */ /* 0x000fe200087fe4ff */
[----:B------:R-:W-:Y:S01]  /*21a0*/  ULDC.64 UR6, c[0x0][0x118] ;  /* 0x0000460000067ab9 */ /* 0x000fe20000000a00 */
[----:B------:R-:W-:Y:S01]  /*21b0*/  ISETP.GE.OR P0, PT, R3, c[0x0][0x1cc], !P3 ;  /* 0x0000730003007a0c */ /* 0x000fe20005f06670 */
[----:B------:R1:W-:Y:S01]  /*21c0*/  LDGSTS.E.BYPASS.LTC128B.128 [R19+0x4080], [R16.64], !P2 ;  /* 0x0408000010137fae */ /* 0x0003e2000d101d46 */
[----:B------:R-:W-:Y:S01]  /*21d0*/  IADD3 R32, P2, R34, UR8, RZ ;  /* 0x0000000822207c10 */ /* 0x000fe2000ff5e0ff */
[----:B------:R-:W-:-:S03]  /*21e0*/  IMAD.WIDE.U32 R28, R18, c[0x0][0x1b8], R28 ;  /* 0x00006e00121c7a25 */ /* 0x000fc600078e001c */
[----:B------:R-:W-:Y:S02]  /*21f0*/  IADD3.X R33, R35, UR9, RZ, P2, !PT ;  /* 0x0000000923217c10 */ /* 0x000fe400097fe4ff */
[----:B------:R-:W-:Y:S01]  /*2200*/  IADD3 R29, R29, R0, RZ ;  /* 0x000000001d1d7210 */ /* 0x000fe20007ffe0ff */
[----:B------:R2:W-:Y:S01]  /*2210*/  LDGSTS.E.BYPASS.LTC128B.128 [R19+0x5080], [R34.64], !P6 ;  /* 0x0508000022137fae */ /* 0x0005e2000f101d46 */
[----:B------:R-:W-:-:S03]  /*2220*/  IMAD R0, R25, c[0x0][0x1a8], RZ ;  /* 0x00006a0019007a24 */ /* 0x000fc600078e02ff */
        /* <DEDUP_REMOVED lines=8> */
[----:B------:R-:W-:Y:S01]  /*22b0*/  IMAD.IADD R0, R25, 0x1, R0 ;  /* 0x0000000119007824 */ /* 0x000fe200078e0200 */
[----:B------:R-:W-:Y:S02]  /*22c0*/  USHF.L.U32 UR10, UR8, 0x6, URZ ;  /* 0x00000006080a7899 */ /* 0x000fe4000800063f */
[----:B------:R-:W-:Y:S01]  /*22d0*/  USHF.L.U64.HI UR9, UR8, UR5, UR9 ;  /* 0x0000000508097299 */ /* 0x000fe20008010209 */
[----:B-1----:R-:W-:-:S04]  /*22e0*/  LEA R16, P0, R24, c[0x0][0x190], 0x1 ;  /* 0x0000640018107a11 */ /* 0x002fc800078008ff */
[----:B------:R-:W-:-:S04]  /*22f0*/  LEA.HI.X R17, R24, c[0x0][0x194], R0, 0x1, P0 ;  /* 0x0000650018117a11 */ /* 0x000fc800000f0c00 */
[----:B------:R1:W-:Y:S01]  /*2300*/  LDGSTS.E.BYPASS.LTC128B.128 [R19+0x7080], [R6.64], !P6 ;  /* 0x0708000006137fae */ /* 0x0003e2000f101d46 */
[----:B------:R-:W-:-:S04]  /*2310*/  IADD3 R28, P0, R16, UR10, RZ ;  /* 0x0000000a101c7c10 */ /* 0x000fc8000ff1e0ff */
[----:B------:R-:W-:Y:S02]  /*2320*/  IADD3.X R29, R17, UR9, RZ, P0, !PT ;  /* 0x00000009111d7c10 */ /* 0x000fe400087fe4ff */
[----:B------:R-:W-:Y:S02]  /*2330*/  IADD3 R24, P0, R28, UR10, RZ ;  /* 0x0000000a1c187c10 */ /* 0x000fe4000ff1e0ff */
[C---:B------:R-:W-:Y:S02]  /*2340*/  ISETP.GE.OR P5, PT, R3.reuse, c[0x0][0x19c], !P5 ;  /* 0x0000670003007a0c */ /* 0x040fe40006fa6670 */
[C---:B------:R-:W-:Y:S02]  /*2350*/  ISETP.GE.OR P4, PT, R3.reuse, c[0x0][0x19c], !P4 ;  /* 0x0000670003007a0c */ /* 0x040fe40006786670 */
[C---:B------:R-:W-:Y:S02]  /*2360*/  ISETP.GE.OR P3, PT, R3.reuse, c[0x0][0x19c], !P3 ;  /* 0x0000670003007a0c */ /* 0x040fe40005f66670 */
[----:B------:R-:W-:-:S02]  /*2370*/  ISETP.GE.OR P6, PT, R3, c[0x0][0x19c], !P2 ;  /* 0x0000670003007a0c */ /* 0x000fc400057c6670 */
[----:B------:R-:W-:Y:S02]  /*2380*/  IADD3.X R25, R29, UR9, RZ, P0, !PT ;  /* 0x000000091d197c10 */ /* 0x000fe400087fe4ff */
[----:B------:R-:W-:Y:S02]  /*2390*/  ISETP.GE.AND P2, PT, R3, c[0x0][0x16c], PT ;  /* 0x00005b0003007a0c */ /* 0x000fe40003f46270 */
[----:B------:R-:W-:Y:S01]  /*23a0*/  IADD3 R2, -R2, c[0x0][0x168], RZ ;  /* 0x00005a0002027a10 */ /* 0x000fe20007ffe1ff */
[----:B------:R-:W-:Y:S01]  /*23b0*/  ULDC UR8, c[0x0][0x17c] ;  /* 0x00005f0000087ab9 */ /* 0x000fe20000000800 */
[----:B--2---:R-:W-:Y:S01]  /*23c0*/  LOP3.LUT R14, R14, 0x1, RZ, 0xc0, !PT ;  /* 0x000000010e0e7812 */ /* 0x004fe200078ec0ff */
[----:B------:R2:W-:Y:S01]  /*23d0*/  LDGSTS.E.BYPASS.LTC128B.128 [R19+0x80], [R16.64], !P5 ;  /* 0x0008000010137fae */ /* 0x0005e2000e901d46 */
[----:B-1----:R-:W-:Y:S02]  /*23e0*/  IADD3 R6, P0, R24, UR10, RZ ;  /* 0x0000000a18067c10 */ /* 0x002fe4000ff1e0ff */
[----:B------:R-:W-:Y:S01]  /*23f0*/  ISETP.LT.OR P2, PT, R2, 0x1, P2 ;  /* 0x000000010200780c */ /* 0x000fe20001741670 */
[----:B------:R-:W-:Y:S01]  /*2400*/  USHF.L.U64.HI UR8, UR4, UR5, UR8 ;  /* 0x0000000504087299 */ /* 0x000fe20008010208 */
[----:B------:R-:W-:Y:S01]  /*2410*/  IADD3.X R7, R25, UR9, RZ, P0, !PT ;  /* 0x0000000919077c10 */ /* 0x000fe200087fe4ff */
[----:B------:R-:W-:Y:S01]  /*2420*/  USHF.L.U32 UR9, UR4, 0x6, URZ ;  /* 0x0000000604097899 */ /* 0x000fe2000800063f */
[----:B---3--:R-:W-:Y:S01]  /*2430*/  LOP3.LUT R9, R9, 0x1, RZ, 0xc0, !PT ;  /* 0x0000000109097812 */ /* 0x008fe200078ec0ff */
[----:B------:R1:W-:Y:S01]  /*2440*/  LDGSTS.E.BYPASS.LTC128B.128 [R19+0x1080], [R28.64], !P4 ;  /* 0x010800001c137fae */ /* 0x0003e2000e101d46 */
[----:B------:R-:W-:-:S02]  /*2450*/  ISETP.NE.U32.AND P5, PT, R15, 0x1, PT ;  /* 0x000000010f00780c */ /* 0x000fc40003fa5070 */
[----:B------:R-:W-:Y:S01]  /*2460*/  ISETP.NE.U32.AND P4, PT, R14, 0x1, PT ;  /* 0x000000010e00780c */ /* 0x000fe20003f85070 */
[----:B------:R1:W-:Y:S01]  /*2470*/  LDGSTS.E.BYPASS.LTC128B.128 [R19+0x2080], [R24.64], !P3 ;  /* 0x0208000018137fae */ /* 0x0003e2000d901d46 */
[----:B------:R-:W-:Y:S02]  /*2480*/  ISETP.NE.U32.AND P3, PT, R9, 0x1, PT ;  /* 0x000000010900780c */ /* 0x000fe40003f65070 */
[C---:B------:R-:W-:Y:S01]  /*2490*/  ISETP.LT.OR P5, PT, R2.reuse, 0x21, P5 ;  /* 0x000000210200780c */ /* 0x040fe20002fa1670 */
[----:B------:R3:W-:Y:S01]  /*24a0*/  LDGSTS.E.BYPASS.LTC128B.128 [R19+0x3080], [R6.64], !P6 ;  /* 0x0308000006137fae */ /* 0x0007e2000f101d46 */
[C---:B------:R-:W-:Y:S02]  /*24b0*/  ISETP.LT.OR P4, PT, R2.reuse, 0x41, P4 ;  /* 0x000000410200780c */ /* 0x040fe40002781670 */
[----:B------:R-:W-:Y:S01]  /*24c0*/  ISETP.LT.OR P3, PT, R2, 0x61, P3 ;  /* 0x000000610200780c */ /* 0x000fe20001f61670 */
[----:B------:R-:W0:Y:S04]  /*24d0*/  LDGDEPBAR ;  /* 0x00000000000079af */ /* 0x000e280000000000 */
[----:B------:R1:W-:Y:S01]  /*24e0*/  LDGSTS.E.BYPASS.LTC128B.128 [R19+0x8080], [R12.64], !P2 ;  /* 0x080800000c137fae */ /* 0x0003e2000d101d46 */
[----:B--2---:R-:W-:-:S04]  /*24f0*/  IADD3 R16, P0, R12, UR9, RZ ;  /* 0x000000090c107c10 */ /* 0x004fc8000ff1e0ff */
[----:B------:R-:W-:Y:S01]  /*2500*/  IADD3.X R17, R13, UR8, RZ, P0, !PT ;  /* 0x000000080d117c10 */ /* 0x000fe200087fe4ff */
[----:B------:R-:W-:-:S04]  /*2510*/  IMAD.MOV.U32 R0, RZ, RZ, RZ ;  /* 0x000000ffff007224 */ /* 0x000fc800078e00ff */
[----:B------:R2:W-:Y:S04]  /*2520*/  LDGSTS.E.BYPASS.LTC128B.128 [R19+0x9080], [R16.64], !P5 ;  /* 0x0908000010137fae */ /* 0x0005e8000e901d46 */
[----:B------:R-:W2:Y:S01]  /*2530*/  @!P1 LDL R0, [R1+0x430] ;  /* 0x0004300001009983 */ /* 0x000ea20000100800 */
[----:B---3--:R-:W-:-:S04]  /*2540*/  IADD3 R6, P0, R16, UR9, RZ ;  /* 0x0000000910067c10 */ /* 0x008fc8000ff1e0ff */
[----:B------:R-:W-:Y:S02]  /*2550*/  IADD3.X R7, R17, UR8, RZ, P0, !PT ;  /* 0x0000000811077c10 */ /* 0x000fe400087fe4ff */
[----:B------:R-:W-:-:S03]  /*2560*/  IADD3 R2, P0, R6, UR9, RZ ;  /* 0x0000000906027c10 */ /* 0x000fc6000ff1e0ff */
[----:B------:R3:W-:Y:S01]  /*2570*/  LDGSTS.E.BYPASS.LTC128B.128 [R19+0xa080], [R6.64], !P4 ;  /* 0x0a08000006137fae */ /* 0x0007e2000e101d46 */
[----:B------:R-:W-:-:S05]  /*2580*/  IADD3.X R3, R7, UR8, RZ, P0, !PT ;  /* 0x0000000807037c10 */ /* 0x000fca00087fe4ff */
[----:B------:R2:W-:Y:S01]  /*2590*/  LDGSTS.E.BYPASS.LTC128B.128 [R19+0xb080], [R2.64], !P3 ;  /* 0x0b08000002137fae */ /* 0x0005e2000d901d46 */
[----:B-----5:R-:W-:Y:S02]  /*25a0*/  @!P1 ISETP.NE.AND P2, PT, R8, RZ, PT ;  /* 0x000000ff0800920c */ /* 0x020fe40003f45270 */
[----:B------:R-:W-:Y:S01]  /*25b0*/  @!P1 IADD3 R63, R62, -c[0x0][0x18], RZ ;  /* 0x800006003e3f9a10 */ /* 0x000fe20007ffe0ff */
[----:B------:R-:W-:Y:S02]  /*25c0*/  @!P1 IMAD.MOV.U32 R36, RZ, RZ, R48 ;  /* 0x000000ffff249224 */ /* 0x000fe400078e0030 */
[----:B------:R-:W-:Y:S02]  /*25d0*/  @!P1 IMAD.MOV.U32 R37, RZ, RZ, R49 ;  /* 0x000000ffff259224 */ /* 0x000fe400078e0031 */
[----:B------:R-:W-:-:S06]  /*25e0*/  @!P1 IMAD.MOV.U32 R21, RZ, RZ, R51 ;  /* 0x000000ffff159224 */ /* 0x000fcc00078e0033 */
[----:B------:R2:W-:Y:S01]  /*25f0*/  @!P1 LDGSTS.E.BYPASS.LTC128B.128 [R63], [R60.64], P2 ;  /* 0x000000003c3f9fae */ /* 0x0005e20009101d46 */
[----:B------:R-:W-:-:S03]  /*2600*/  @!P1 IMAD.MOV.U32 R20, RZ, RZ, R50 ;  /* 0x000000ffff149224 */ /* 0x000fc600078e0032 */
[----:B------:R-:W5:Y:S04]  /*2610*/  LD.E.U8 R8, [R10.64] ;  /* 0x000000060a087980 */ /* 0x000f68000c101100 */
[----:B-1----:R1:W4:Y:S04]  /*2620*/  LD.E.64 R12, [R36.64+0x10] ;  /* 0x00001006240c7980 */ /* 0x002328000c101b00 */
[----:B------:R-:W4:Y:S04]  /*2630*/  LD.E R22, [R22.64] ;  /* 0x0000000616167980 */ /* 0x000f28000c101900 */
[----:B------:R-:W4:Y:S04]  /*2640*/  LD.E R21, [R20.64+0xc] ;  /* 0x00000c0614157980 */ /* 0x000f28000c101900 */
[----:B------:R1:W4:Y:S04]  /*2650*/  LD.E.64 R14, [R36.64+0x18] ;  /* 0x00001806240e7980 */ /* 0x000328000c101b00 */
[----:B------:R-:W4:Y:S04]  /*2660*/  LD.E R30, [R30.64] ;  /* 0x000000061e1e7980 */ /* 0x000f28000c101900 */
[----:B------:R-:W0:Y:S04]  /*2670*/  LDGDEPBAR ;  /* 0x00000000000079af */ /* 0x000e280000000000 */
[----:B-1----:R-:W4:Y:S01]  /*2680*/  LD.E.64 R36, [R36.64+0x8] ;  /* 0x0000080624247980 */ /* 0x002f22000c101b00 */
[----:B--2---:R-:W-:Y:S01]  /*2690*/  IMAD.SHL.U32 R2, R0, 0x80, RZ ;  /* 0x0000008000027824 */ /* 0x004fe200078e00ff */
[----:B---3--:R-:W-:-:S02]  /*26a0*/  SHF.R.S32.HI R6, RZ, 0x1f, R0 ;  /* 0x0000001fff067819 */ /* 0x008fc40000011400 */
[----:B-----5:R-:W-:Y:S01]  /*26b0*/  LOP3.LUT R8, R8, 0x1, RZ, 0xc0, !PT ;  /* 0x0000000108087812 */ /* 0x020fe200078ec0ff */
[----:B----4-:R-:W-:-:S03]  /*26c0*/  IMAD R3, R13, R0, RZ ;  /* 0x000000000d037224 */ /* 0x010fc600078e02ff */
[----:B------:R-:W-:Y:S01]  /*26d0*/  ISETP.NE.U32.AND P2, PT, R8, 0x1, PT ;  /* 0x000000010800780c */ /* 0x000fe20003f45070 */
[----:B------:R-:W-:Y:S01]  /*26e0*/  IMAD.WIDE.U32 R8, R12, R0, RZ ;  /* 0x000000000c087225 */ /* 0x000fe200078e00ff */
[----:B------:R-:W-:-:S03]  /*26f0*/  IADD3 R22, -R22, R21, -R2 ;  /* 0x0000001516167210 */ /* 0x000fc60007ffe902 */
        /* <DEDUP_REMOVED lines=48> */
[----:B------:R-:W3:Y:S04]  /*2a00*/  @!P0 LDL R0, [R1+0x430] ;  /* 0x0004300001008983 */ /* 0x000ee80000100800 */
[----:B--2---:R-:W2:Y:S04]  /*2a10*/  @!P0 LD.E.U8 R3, [R14.64] ;  /* 0x000000060e038980 */ /* 0x004ea8000c101100 */
[----:B-----5:R-:W1:Y:S01]  /*2a20*/  @!P0 LD.E R8, [R10.64] ;  /* 0x000000060a088980 */ /* 0x020e62000c101900 */
[----:B----4-:R-:W-:Y:S01]  /*2a30*/  IMAD.WIDE R6, R2, 0x4, R4 ;  /* 0x0000000402067825 */ /* 0x010fe200078e0204 */
[----:B------:R-:W-:Y:S01]  /*2a40*/  BSSY B0, `(.L_x_1404) ;  /* 0x000005a000007945 */ /* 0x000fe20003800000 */
[----:B--2---:R-:W-:-:S02]  /*2a50*/  @!P0 ISETP.NE.AND P1, PT, R3, RZ, PT ;  /* 0x000000ff0300820c */ /* 0x004fc40003f25270 */
[----:B-1----:R-:W-:Y:S02]  /*2a60*/  @!P0 IADD3 R13, R8, -c[0x0][0x18], RZ ;  /* 0x80000600080d8a10 */ /* 0x002fe40007ffe0ff */
[----:B---3--:R-:W-:-:S09]  /*2a70*/  IADD3 R8, R0, 0x1, RZ ;  /* 0x0000000100087810 */ /* 0x008fd20007ffe0ff */
[----:B------:R-:W-:Y:S01]  /*2a80*/  @!PT LDS RZ, [RZ] ;  /* 0x00000000fffff984 */ /* 0x000fe20000000800 */
[----:B------:R-:W-:Y:S01]  /*2a90*/  @!PT LDS RZ, [RZ] ;  /* 0x00000000fffff984 */ /* 0x000fe20000000800 */
[----:B------:R-:W-:Y:S01]  /*2aa0*/  @!PT LDS RZ, [RZ] ;  /* 0x00000000fffff984 */ /* 0x000fe20000000800 */
[----:B------:R1:W-:Y:S01]  /*2ab0*/  @!P0 LDGSTS.E.BYPASS.LTC128B.128 [R13], [R6.64], P1 ;  /* 0x00000000060d8fae */ /* 0x0003e20008901d46 */
[----:B------:R-:W-:-:S03]  /*2ac0*/  ISETP.GE.AND P0, PT, R8, R9, PT ;  /* 0x000000090800720c */ /* 0x000fc60003f06270 */
        /* <DEDUP_REMOVED lines=81> */
.L_x_1405:
[----:B------:R-:W-:Y:S05]  /*2fe0*/  BSYNC B0 ;  /* 0x0000000000007941 */ /* 0x000fea0003800000 */
.L_x_1404:
[----:B------:R-:W2:Y:S04]  /*2ff0*/  LDL R0, [R1+0x430] ;  /* 0x0004300001007983 */ /* 0x000ea80000100800 */
[----:B------:R-:W2:Y:S01]  /*3000*/  LDL R69, [R1+0x18] ;  /* 0x0000180001457983 */ /* 0x000ea20000100800 */
[C---:B-1----:R-:W-:Y:S01]  /*3010*/  IADD3 R6, P1, R54.reuse, 0x20, RZ ;  /* 0x0000002036067810 */ /* 0x042fe20007f3e0ff */
[----:B------:R-:W-:Y:S01]  /*3020*/  IMAD.MOV.U32 R2, RZ, RZ, RZ ;  /* 0x000000ffff027224 */ /* 0x000fe200078e00ff */
[C---:B------:R-:W-:Y:S01]  /*3030*/  IADD3 R4, P0, R54.reuse, 0x10c, RZ ;  /* 0x0000010c36047810 */ /* 0x040fe20007f1e0ff */
        /* <DEDUP_REMOVED lines=18> */
[C---:B------:R-:W-:Y:S01]  /*3160*/  IADD3 R58, R54.reuse, 0x488, RZ ;  /* 0x00000488363a7810 */ /* 0x040fe20007ffe0ff */
        /* <DEDUP_REMOVED lines=221> */
[C---:B------:R-:W-:Y:S01]  /*3f40*/  IADD3 R14, P3, R54.reuse, 0x380, RZ ;  /* 0x00000380360e7810 */ /* 0x040fe20007f7e0ff */
[--C-:B------:R-:W-:Y:S01]  /*3f50*/  IMAD.X R10, RZ, RZ, R55.reuse, P4 ;  /* 0x000000ffff0a7224 */ /* 0x100fe200020e0637 */
[----:B------:R-:W-:Y:S01]  /*3f60*/  MOV R15, UR5 ;  /* 0x00000005000f7c02 */ /* 0x000fe20008000f00 */
[----:B------:R-:W-:Y:S01]  /*3f70*/  IMAD.X R9, RZ, RZ, R55, P0 ;  /* 0x000000ffff097224 */ /* 0x000fe200000e0637 */
[----:B------:R1:W-:Y:S02]  /*3f80*/  STL.128 [R1+0x600], R4 ;  /* 0x0006000401007387 */ /* 0x0003e40000100c00 */
[----:B-1----:R-:W-:Y:S01]  /*3f90*/  MOV R6, R13 ;  /* 0x0000000d00067202 */ /* 0x002fe20000000f00 */
[----:B------:R-:W-:Y:S01]  /*3fa0*/  IMAD.MOV.U32 R7, RZ, RZ, R12 ;  /* 0x000000ffff077224 */ /* 0x000fe200078e000c */
[----:B------:R-:W-:Y:S01]  /*3fb0*/  MOV R5, R8 ;  /* 0x0000000800057202 */ /* 0x000fe20000000f00 */
[----:B------:R-:W-:Y:S01]  /*3fc0*/  IMAD.MOV.U32 R4, RZ, RZ, R11 ;  /* 0x000000ffff047224 */ /* 0x000fe200078e000b */
[C---:B------:R-:W-:Y:S01]  /*3fd0*/  IADD3 R8, P0, R54.reuse, 0x43c, RZ ;  /* 0x0000043c36087810 */ /* 0x040fe20007f1e0ff */
[----:B------:R-:W-:Y:S01]  /*3fe0*/  IMAD.X R13, RZ, RZ, R55, P3 ;  /* 0x000000ffff0d7224 */ /* 0x000fe200018e0637 */
[----:B------:R-:W-:-:S02]  /*3ff0*/  IADD3 R12, P4, R54, 0x108, RZ ;  /* 0x00000108360c7810 */ /* 0x000fc40007f9e0ff */
[----:B------:R1:W-:Y:S02]  /*4000*/  STL.128 [R1+0x610], R4 ;  /* 0x0006100401007387 */ /* 0x0003e40000100c00 */
        /* <DEDUP_REMOVED lines=12> */
[----:B------:R-:W-:-:S03]  /*40d0*/  IMAD.X R17, RZ, RZ, R55, P2 ;  /* 0x000000ffff117224 */ /* 0x000fc600010e0637 */
[----:B------:R3:W-:Y:S04]  /*40e0*/  STL.128 [R1+0x460], R8 ;  /* 0x0004600801007387 */ /* 0x0007e80000100c00 */
[----:B------:R-:W-:Y:S04]  /*40f0*/  STL.64 [R1+0x480], R16 ;  /* 0x0004801001007387 */ /* 0x000fe80000100a00 */
[----:B------:R4:W-:Y:S01]  /*4100*/  STL.64 [R1+0x640], R16 ;  /* 0x0006401001007387 */ /* 0x0009e20000100a00 */
[----:B-1----:R-:W-:Y:S01]  /*4110*/  MOV R6, R14 ;  /* 0x0000000e00067202 */ /* 0x002fe20000000f00 */
[----:B------:R-:W-:Y:S01]  /*4120*/  IMAD.MOV.U32 R7, RZ, RZ, R13 ;  /* 0x000000ffff077224 */ /* 0x000fe200078e000d */
[----:B------:R-:W-:Y:S01]  /*4130*/  MOV R5, R2 ;  /* 0x0000000200057202 */ /* 0x000fe20000000f00 */
[----:B------:R-:W-:Y:S01]  /*4140*/  IMAD.MOV.U32 R4, RZ, RZ, R3 ;  /* 0x000000ffff047224 */ /* 0x000fe200078e0003 */
[C---:B------:R-:W-:Y:S01]  /*4150*/  IADD3 R2, P1, R54.reuse, 0x328, RZ ;  /* 0x0000032836027810 */ /* 0x040fe20007f3e0ff */
[----:B------:R-:W-:Y:S01]  /*4160*/  IMAD.X R13, RZ, RZ, R55, P4 ;  /* 0x000000ffff0d7224 */ /* 0x000fe200020e0637 */
[----:B------:R-:W-:-:S02]  /*4170*/  IADD3 R14, P2, R54, 0x2c8, RZ ;  /* 0x000002c8360e7810 */ /* 0x000fc40007f5e0ff */
[----:B------:R1:W-:Y:S01]  /*4180*/  STL.128 [R1+0x450], R4 ;  /* 0x0004500401007387 */ /* 0x0003e20000100c00 */
[----:B------:R-:W-:Y:S01]  /*4190*/  IMAD.X R3, RZ, RZ, R55, P1 ;  /* 0x000000ffff037224 */ /* 0x000fe200008e0637 */
[----:B--2---:R-:W-:Y:S01]  /*41a0*/  ISETP.GE.AND P1, PT, R0, R69, PT ;  /* 0x000000450000720c */ /* 0x004fe20003f26270 */
[----:B---3--:R-:W-:Y:S01]  /*41b0*/  IMAD.MOV.U32 R10, RZ, RZ, R8 ;  /* 0x000000ffff0a7224 */ /* 0x008fe200078e0008 */
[----:B------:R2:W-:Y:S01]  /*41c0*/  STL.64 [R1+0x488], R12 ;  /* 0x0004880c01007387 */ /* 0x0005e20000100a00 */
[----:B------:R-:W-:Y:S01]  /*41d0*/  IMAD.MOV.U32 R11, RZ, RZ, R9 ;  /* 0x000000ffff0b7224 */ /* 0x000fe200078e0009 */
[----:B----4-:R-:W-:Y:S01]  /*41e0*/  CS2R R16, SRZ ;  /* 0x0000000000107805 */ /* 0x010fe2000001ff00 */
[----:B------:R-:W-:Y:S01]  /*41f0*/  IMAD.MOV.U32 R8, RZ, RZ, R14 ;  /* 0x000000ffff087224 */ /* 0x000fe200078e000e */
[----:B-1----:R-:W-:Y:S01]  /*4200*/  IADD3 R6, P0, R54, 0x3d8, RZ ;  /* 0x000003d836067810 */ /* 0x002fe20007f1e0ff */
[----:B--2---:R-:W-:Y:S01]  /*4210*/  IMAD.X R13, RZ, RZ, R55, P2 ;  /* 0x000000ffff0d7224 */ /* 0x004fe200010e0637 */
[----:B------:R-:W-:-:S02]  /*4220*/  MOV R12, UR4 ;  /* 0x00000004000c7c02 */ /* 0x000fc40008000f00 */
[----:B------:R-:W-:Y:S01]  /*4230*/  IADD3.X R7, RZ, R55, RZ, P0, !PT ;  /* 0x00000037ff077210 */ /* 0x000fe200007fe4ff */
[----:B------:R-:W-:Y:S01]  /*4240*/  IMAD.MOV.U32 R9, RZ, RZ, R13 ;  /* 0x000000ffff097224 */ /* 0x000fe200078e000d */
[----:B------:R-:W-:-:S03]  /*4250*/  IADD3 R65, P0, R54, 0x34c, RZ ;  /* 0x0000034c36417810 */ /* 0x000fc60007f1e0ff */
[----:B------:R1:W-:Y:S02]  /*4260*/  STL.128 [R1+0x470], R4 ;  /* 0x0004700401007387 */ /* 0x0003e40000100c00 */
[----:B------:R-:W-:Y:S02]  /*4270*/  IMAD.X R64, RZ, RZ, R55, P0 ;  /* 0x000000ffff407224 */ /* 0x000fe400000e0637 */
[----:B------:R2:W-:Y:S01]  /*4280*/  STL.128 [R1+0x630], R8 ;  /* 0x0006300801007387 */ /* 0x0005e20000100c00 */
[----:B-1----:R-:W-:Y:S01]  /*4290*/  MOV R4, R2 ;  /* 0x0000000200047202 */ /* 0x002fe20000000f00 */
[----:B------:R-:W-:Y:S01]  /*42a0*/  IMAD.MOV.U32 R5, RZ, RZ, R3 ;  /* 0x000000ffff057224 */ /* 0x000fe200078e0003 */
[----:B------:R-:W-:Y:S01]  /*42b0*/  MOV R7, R15 ;  /* 0x0000000f00077202 */ /* 0x000fe20000000f00 */
[----:B------:R-:W-:Y:S01]  /*42c0*/  IMAD.MOV.U32 R6, RZ, RZ, R12 ;  /* 0x000000ffff067224 */ /* 0x000fe200078e000c */
[----:B------:R-:W-:Y:S01]  /*42d0*/  CS2R R14, SRZ ;  /* 0x00000000000e7805 */ /* 0x000fe2000001ff00 */
[----:B------:R-:W-:Y:S01]  /*42e0*/  CS2R R12, SRZ ;  /* 0x00000000000c7805 */ /* 0x000fe2000001ff00 */
[----:B--2---:R-:W-:Y:S01]  /*42f0*/  CS2R R10, SRZ ;  /* 0x00000000000a7805 */ /* 0x004fe2000001ff00 */
[----:B------:R-:W-:Y:S01]  /*4300*/  CS2R R8, SRZ ;  /* 0x0000000000087805 */ /* 0x000fe2000001ff00 */
[----:B------:R1:W-:Y:S02]  /*4310*/  STL.128 [R1+0x4e0], R4 ;  /* 0x0004e00401007387 */ /* 0x0003e40000100c00 */
[----:B-1----:R-:W-:Y:S01]  /*4320*/  CS2R R6, SRZ ;  /* 0x0000000000067805 */ /* 0x002fe2000001ff00 */
[----:B------:R-:W-:Y:S01]  /*4330*/  CS2R R4, SRZ ;  /* 0x0000000000047805 */ /* 0x000fe2000001ff00 */
[----:B------:R-:W-:Y:S05]  /*4340*/  @P1 BRA `(.L_x_1407) ;  /* 0x0000011000001947 */ /* 0x000fea0003800000 */
[----:B------:R-:W-:Y:S02]  /*4350*/  BSSY B2, `(.L_x_1408) ;  /* 0x0000008000027945 */ /* 0x000fe40003800000 */
.L_x_1409:
[----:B-12---:R-:W-:Y:S02]  /*4360*/  MOV R68, 0x4380 ;  /* 0x0000438000447802 */ /* 0x006fe40000000f00 */
[----:B------:R-:W-:Y:S05]  /*4370*/  CALL.REL.NOINC `($_ZN7cutlass13device_kernelIN5flash19enable_sm80_to_sm89INS1_16FlashAttnBwdSm80INS1_25CollectiveMainloopBwdSm80ILi2ELi2EN4cute5tupleIJNS5_1CILi128EEES8_NS7_ILi64EEEEEENS_6half_tEfNS_4arch4Sm80ELb0ELb0ELb1ELb0ELb1ELb0ELb0ELb0ELi2ELi4ELi4ELi4ELb0EEENS1_24CollectiveEpilogueBwdGQAISA_fSD_Li256ELb0ELb1EEENS1_19SingleTileSchedulerILb0ELb0ELb0ELi128EEEEEEEEEvNT_6ParamsE$_ZZN5flash25CollectiveMainloopBwdSm80ILi2ELi2EN4cute5tupleIJNS1_1CILi128EEES4_NS3_ILi64EEEEEEN7cutlass6half_tEfNS7_4arch4Sm80ELb0ELb0ELb1ELb0ELb1ELb0ELb0ELb0ELi2ELi4ELi4ELi4ELb0EE3mmaINS_16FlashAttnBwdSm80ISB_NS_24CollectiveEpilogueBwdGQAIS6_fSA_Li256ELb0ELb1EEENS_19SingleTileSchedulerILb0ELb0ELb0ELi128EEEE13SharedStorageENS1_6TensorINS1_11ArrayEngineIfLm32EEENS1_6LayoutINS2_IJNS2_IJNS3_ILi2EEESO_EEESO_NS3_ILi4EEEEEENS2_IJNS2_IJNS3_ILi1EEESO_EEESQ_NS3_ILi8EEEEEEEEEEEEbRKNSB_6ParamsERT0_S12_iNS2_IJiiiEEERT_ENKUliT_E_clIZSC_ISJ_SX_EbS10_S12_S12_iS13_S15_EUlRS16_iE_EEDaiS16_) ;  /* 0x000059a000007944 */ /* 0x000fea0003c00000 */
[----:B---3--:R-:W2:Y:S02]  /*4380*/  LDL R0, [R1+0x430] ;  /* 0x0004300001007983 */ /* 0x008ea40000100800 */
[----:B--2---:R-:W-:-:S04]  /*4390*/  IADD3 R0, R0, 0x1, RZ ;  /* 0x0000000100007810 */ /* 0x004fc80007ffe0ff */
[----:B------:R-:W-:Y:S01]  /*43a0*/  ISETP.GE.AND P0, PT, R0, R69, PT ;  /* 0x000000450000720c */ /* 0x000fe20003f06270 */
[----:B------:R2:W-:-:S12]  /*43b0*/  STL [R1+0x430], R0 ;  /* 0x0004300001007387 */ /* 0x0005d80000100800 */
[----:B------:R-:W-:Y:S05]  /*43c0*/  @!P0 BRA `(.L_x_1409) ;  /* 0xffffff9000008947 */ /* 0x000fea000383ffff */
[----:B------:R-:W-:Y:S05]  /*43d0*/  BSYNC B2 ;  /* 0x0000000000027941 */ /* 0x000fea0003800000 */
.L_x_1408:
        /* <DEDUP_REMOVED lines=8> */
.L_x_1407:
[----:B------:R-:W-:Y:S05]  /*4460*/  BSYNC B3 ;  /* 0x0000000000037941 */ /* 0x000fea0003800000 */
.L_x_1406:
[----:B------:R-:W4:Y:S01]  /*4470*/  S2R R2, SR_CTAID.Y ;  /* 0x0000000000027919 */ /* 0x000f220000002600 */
[----:B--2---:R-:W-:Y:S01]  /*4480*/  MOV R0, 0x1 ;  /* 0x0000000100007802 */ /* 0x004fe20000000f00 */
[----:B-----5:R-:W-:Y:S01]  /*4490*/  FMUL.FTZ R7, R7, c[0x0][0x298] ;  /* 0x0000a60007077a20 */ /* 0x020fe20000410000 */
[----:B------:R-:W-:Y:S01]  /*44a0*/  WARPSYNC 0xffffffff ;  /* 0xffffffff00007948 */ /* 0x000fe20003800000 */
[----:B------:R-:W-:Y:S01]  /*44b0*/  FMUL.FTZ R6, R6, c[0x0][0x298] ;  /* 0x0000a60006067a20 */ /* 0x000fe20000410000 */
[----:B------:R-:W-:Y:S01]  /*44c0*/  ISETP.NE.AND P0, PT, R0, c[0x0][0x338], PT ;  /* 0x0000ce0000007a0c */ /* 0x000fe20003f05270 */
[----:B------:R-:W-:Y:S01]  /*44d0*/  FMUL.FTZ R5, R5, c[0x0][0x298] ;  /* 0x0000a60005057a20 */ /* 0x000fe20000410000 */
[----:B-1----:R-:W1:Y:S01]  /*44e0*/  S2R R37, SR_CTAID.X ;  /* 0x0000000000257919 */ /* 0x002e620000002500 */
[----:B------:R-:W-:-:S02]  /*44f0*/  FMUL.FTZ R4, R4, c[0x0][0x298] ;  /* 0x0000a60004047a20 */ /* 0x000fc40000410000 */
[----:B------:R-:W-:Y:S01]  /*4500*/  FMUL.FTZ R11, R11, c[0x0][0x298] ;  /* 0x0000a6000b0b7a20 */ /* 0x000fe20000410000 */
[----:B------:R-:W2:Y:S01]  /*4510*/  S2R R36, SR_TID.X ;  /* 0x0000000000247919 */ /* 0x000ea20000002100 */
[----:B------:R-:W-:Y:S02]  /*4520*/  FMUL.FTZ R10, R10, c[0x0][0x298] ;  /* 0x0000a6000a0a7a20 */ /* 0x000fe40000410000 */
[----:B------:R-:W-:Y:S01]  /*4530*/  FMUL.FTZ R9, R9, c[0x0][0x298] ;  /* 0x0000a60009097a20 */ /* 0x000fe20000410000 */
[----:B------:R3:W-:Y:S01]  /*4540*/  STL.128 [R1+0x650], R4 ;  /* 0x0006500401007387 */ /* 0x0007e20000100c00 */
[----:B------:R-:W-:Y:S02]  /*4550*/  FMUL.FTZ R8, R8, c[0x0][0x298] ;  /* 0x0000a60008087a20 */ /* 0x000fe40000410000 */
[----:B------:R-:W-:Y:S01]  /*4560*/  FMUL.FTZ R15, R15, c[0x0][0x298] ;  /* 0x0000a6000f0f7a20 */ /* 0x000fe20000410000 */
[----:B------:R-:W1:Y:S01]  /*4570*/  S2R R0, SR_CTAID.Z ;  /* 0x0000000000007919 */ /* 0x000e620000002700 */
[----:B------:R-:W-:-:S02]  /*4580*/  FMUL.FTZ R14, R14, c[0x0][0x298] ;  /* 0x0000a6000e0e7a20 */ /* 0x000fc40000410000 */
[----:B------:R-:W-:Y:S01]  /*4590*/  FMUL.FTZ R13, R13, c[0x0][0x298] ;  /* 0x0000a6000d0d7a20 */ /* 0x000fe20000410000 */
[----:B------:R3:W-:Y:S01]  /*45a0*/  STL.128 [R1+0x660], R8 ;  /* 0x0006600801007387 */ /* 0x0007e20000100c00 */
[----:B------:R-:W-:Y:S02]  /*45b0*/  FMUL.FTZ R12, R12, c[0x0][0x298] ;  /* 0x0000a6000c0c7a20 */ /* 0x000fe40000410000 */
[----:B------:R-:W-:Y:S02]  /*45c0*/  FMUL.FTZ R19, R19, c[0x0][0x298] ;  /* 0x0000a60013137a20 */ /* 0x000fe40000410000 */
[----:B------:R-:W-:Y:S01]  /*45d0*/  FMUL.FTZ R18, R18, c[0x0][0x298] ;  /* 0x0000a60012127a20 */ /* 0x000fe20000410000 */
[----:B------:R3:W-:Y:S01]  /*45e0*/  STL.128 [R1+0x670], R12 ;  /* 0x0006700c01007387 */ /* 0x0007e20000100c00 */
[----:B------:R-:W-:Y:S02]  /*45f0*/  FMUL.FTZ R17, R17, c[0x0][0x298] ;  /* 0x0000a60011117a20 */ /* 0x000fe40000410000 */
[----:B------:R-:W-:-:S02]  /*4600*/  FMUL.FTZ R16, R16, c[0x0][0x298] ;  /* 0x0000a60010107a20 */ /* 0x000fc40000410000 */
[----:B------:R-:W-:Y:S02]  /*4610*/  FMUL.FTZ R23, R23, c[0x0][0x298] ;  /* 0x0000a60017177a20 */ /* 0x000fe40000410000 */
[----:B------:R-:W-:Y:S01]  /*4620*/  FMUL.FTZ R22, R22, c[0x0][0x298] ;  /* 0x0000a60016167a20 */ /* 0x000fe20000410000 */
[----:B------:R3:W-:Y:S01]  /*4630*/  STL.128 [R1+0x680], R16 ;  /* 0x0006801001007387 */ /* 0x0007e20000100c00 */
[----:B------:R-:W-:Y:S02]  /*4640*/  FMUL.FTZ R21, R21, c[0x0][0x298] ;  /* 0x0000a60015157a20 */ /* 0x000fe40000410000 */
[----:B------:R-:W-:Y:S02]  /*4650*/  FMUL.FTZ R20, R20, c[0x0][0x298] ;  /* 0x0000a60014147a20 */ /* 0x000fe40000410000 */
[----:B------:R-:W-:Y:S02]  /*4660*/  FMUL.FTZ R27, R27, c[0x0][0x298] ;  /* 0x0000a6001b1b7a20 */ /* 0x000fe40000410000 */
[----:B------:R-:W-:Y:S01]  /*4670*/  FMUL.FTZ R26, R26, c[0x0][0x298] ;  /* 0x0000a6001a1a7a20 */ /* 0x000fe20000410000 */
[----:B------:R3:W-:Y:S01]  /*4680*/  STL.128 [R1+0x690], R20 ;  /* 0x0006901401007387 */ /* 0x0007e20000100c00 */
[----:B------:R-:W-:-:S02]  /*4690*/  FMUL.FTZ R25, R25, c[0x0][0x298] ;  /* 0x0000a60019197a20 */ /* 0x000fc40000410000 */
[----:B------:R-:W-:Y:S02]  /*46a0*/  FMUL.FTZ R24, R24, c[0x0][0x298] ;  /* 0x0000a60018187a20 */ /* 0x000fe40000410000 */
[----:B------:R-:W-:Y:S02]  /*46b0*/  FMUL.FTZ R31, R31, c[0x0][0x298] ;  /* 0x0000a6001f1f7a20 */ /* 0x000fe40000410000 */
[----:B------:R-:W-:Y:S01]  /*46c0*/  FMUL.FTZ R30, R30, c[0x0][0x298] ;  /* 0x0000a6001e1e7a20 */ /* 0x000fe20000410000 */
[----:B------:R3:W-:Y:S01]  /*46d0*/  STL.128 [R1+0x6a0], R24 ;  /* 0x0006a01801007387 */ /* 0x0007e20000100c00 */
[----:B------:R-:W-:Y:S02]  /*46e0*/  FMUL.FTZ R29, R29, c[0x0][0x298] ;  /* 0x0000a6001d1d7a20 */ /* 0x000fe40000410000 */
[----:B------:R-:W-:Y:S02]  /*46f0*/  FMUL.FTZ R28, R28, c[0x0][0x298] ;  /* 0x0000a6001c1c7a20 */ /* 0x000fe40000410000 */
[----:B------:R-:W-:-:S02]  /*4700*/  FMUL.FTZ R35, R35, c[0x0][0x298] ;  /* 0x0000a60023237a20 */ /* 0x000fc40000410000 */
[----:B------:R-:W-:Y:S01]  /*4710*/  FMUL.FTZ R34, R34, c[0x0][0x298] ;  /* 0x0000a60022227a20 */ /* 0x000fe20000410000 */
[----:B------:R3:W-:Y:S01]  /*4720*/  STL.128 [R1+0x6b0], R28 ;  /* 0x0006b01c01007387 */ /* 0x0007e20000100c00 */
[----:B------:R-:W-:Y:S02]  /*4730*/  FMUL.FTZ R33, R33, c[0x0][0x298] ;  /* 0x0000a60021217a20 */ /* 0x000fe40000410000 */
[----:B------:R-:W-:Y:S02]  /*4740*/  FMUL.FTZ R32, R32, c[0x0][0x298] ;  /* 0x0000a60020207a20 */ /* 0x000fe40000410000 */
[----:B----4-:R-:W-:-:S03]  /*4750*/  @P0 IMAD.HI.U32 R3, R2, c[0x0][0x33c], RZ ;  /* 0x0000cf0002030a27 */ /* 0x010fc600078e00ff */
[----:B------:R3:W-:Y:S02]  /*4760*/  STL.128 [R1+0x6c0], R32 ;  /* 0x0006c02001007387 */ /* 0x0007e40000100c00 */
[----:B------:R-:W-:Y:S02]  /*4770*/  @P0 SHF.R.U32.HI R57, RZ, c[0x0][0x340], R3 ;  /* 0x0000d000ff390a19 */ /* 0x000fe40000011603 */
[----:B------:R-:W-:Y:S02]  /*4780*/  MOV R3, R2 ;  /* 0x0000000200037202 */ /* 0x000fe40000000f00 */
[----:B------:R-:W-:Y:S02]  /*4790*/  @P0 MOV R3, R57 ;  /* 0x0000003900030202 */ /* 0x000fe40000000f00 */
[----:B------:R-:W-:Y:S02]  /*47a0*/  @P0 SHF.R.S32.HI R56, RZ, 0x1f, R57 ;  /* 0x0000001fff380819 */ /* 0x000fe40000011439 */
[----:B------:R-:W-:-:S05]  /*47b0*/  IADD3 R39, -R3, RZ, RZ ;  /* 0x000000ff03277210 */ /* 0x000fca0007ffe1ff */
[----:B------:R-:W-:Y:S02]  /*47c0*/  IMAD R39, R39, c[0x0][0x338], R2 ;  /* 0x0000ce0027277a24 */ /* 0x000fe400078e0202 */
[----:B-12---:R-:W-:Y:S01]  /*47d0*/  IMAD R2, R37, c[0x0][0x358], RZ ;  /* 0x0000d60025027a24 */ /* 0x006fe200078e02ff */
[----:B------:R-:W-:Y:S01]  /*47e0*/  BAR.SYNC.DEFER_BLOCKING 0x1, 0x100 ;  /* 0x0044000000007b1d */ /* 0x000fe20000010000 */
[----:B---3--:R-:W-:Y:S02]  /*47f0*/  IMAD R5, R0, c[0x0][0x2f4], RZ ;  /* 0x0000bd0000057a24 */ /* 0x008fe400078e02ff */
[----:B------:R-:W-:-:S03]  /*4800*/  IMAD R2, R2, c[0x0][0x2f4], RZ ;  /* 0x0000bd0002027a24 */ /* 0x000fc600078e02ff */
[--C-:B------:R-:W-:Y:S01]  /*4810*/  SHF.R.S32.HI R38, RZ, 0x1f, R5.reuse ;  /* 0x0000001fff267819 */ /* 0x100fe20000011405 */
[----:B------:R-:W-:Y:S01]  /*4820*/  BSSY B0, `(.L_x_1410) ;  /* 0x000000f000007945 */ /* 0x000fe20003800000 */
[----:B------:R-:W-:Y:S02]  /*4830*/  IADD3 R5, P1, P0, R2, R57, R5 ;  /* 0x0000003902057210 */ /* 0x000fe4000783e005 */
[----:B------:R-:W-:-:S04]  /*4840*/  SHF.R.S32.HI R3, RZ, 0x1f, R2 ;  /* 0x0000001fff037819 */ /* 0x000fc80000011402 */
[----:B------:R-:W-:Y:S01]  /*4850*/  IADD3.X R38, R3, R56, R38, P1, P0 ;  /* 0x0000003803267210 */ /* 0x000fe20000fe0426 */
[C---:B------:R-:W-:Y:S01]  /*4860*/  IMAD.SHL.U32 R3, R5.reuse, 0x4, RZ ;  /* 0x0000000405037824 */ /* 0x040fe200078e00ff */
[----:B------:R-:W-:Y:S02]  /*4870*/  ISETP.NE.AND P1, PT, R36, RZ, PT ;  /* 0x000000ff2400720c */ /* 0x000fe40003f25270 */
[----:B------:R-:W-:Y:S02]  /*4880*/  SHF.L.U64.HI R38, R5, 0x2, R38 ;  /* 0x0000000205267819 */ /* 0x000fe40000010226 */
[----:B------:R-:W-:-:S04]  /*4890*/  IADD3 R40, P0, R3, c[0x0][0x350], RZ ;  /* 0x0000d40003287a10 */ /* 0x000fc80007f1e0ff */
[----:B------:R-:W-:-:S05]  /*48a0*/  IADD3.X R41, R38, c[0x0][0x354], RZ, P0, !PT ;  /* 0x0000d50026297a10 */ /* 0x000fca00007fe4ff */
[----:B------:R-:W-:Y:S05]  /*48b0*/  @P1 BRA `(.L_x_1411) ;  /* 0x0000005000001947 */ /* 0x000fea0003800000 */
.L_x_1412:
[----:B------:R-:W2:Y:S01]  /*48c0*/  LDG.E.STRONG.GPU R2, [R40.64] ;  /* 0x0000000628027981 */ /* 0x000ea2000c1ef900 */
[----:B------:R-:W-:Y:S01]  /*48d0*/  YIELD ;  /* 0x0000000000007946 */ /* 0x000fe20003800000 */
[----:B--2---:R-:W-:Y:S01]  /*48e0*/  ISETP.NE.AND P0, PT, R2, R39, PT ;  /* 0x000000270200720c */ /* 0x004fe20003f05270 */
[----:B------:R-:W-:-:S12]  /*48f0*/  CCTL.IVALL ;  /* 0x00000000ff00798f */ /* 0x000fd80002000000 */
[----:B------:R-:W-:Y:S05]  /*4900*/  @P0 BRA `(.L_x_1412) ;  /* 0xffffffb000000947 */ /* 0x000fea000383ffff */
.L_x_1411:
[----:B------:R-:W-:Y:S05]  /*4910*/  BSYNC B0 ;  /* 0x0000000000007941 */ /* 0x000fea0003800000 */
.L_x_1410:
[----:B------:R-:W-:Y:S01]  /*4920*/  MOV R2, 0xffffffff ;  /* 0xffffffff00027802 */ /* 0x000fe20000000f00 */
[----:B------:R-:W-:Y:S05]  /*4930*/  BRA.CONV ~URZ, `(.L_x_1413) ;  /* 0x000000237f007947 */ /* 0x000fea000b800000 */
[----:B------:R-:W-:Y:S02]  /*4940*/  MOV R4, 0x4960 ;  /* 0x0000496000047802 */ /* 0x000fe40000000f00 */
[----:B------:R-:W-:Y:S05]  /*4950*/  CALL.REL.NOINC `($__internal_6_$__cuda_sm70_warpsync) ;  /* 0x0004710000007944 */ /* 0x000fea0003c00000 */
.L_x_1413:
[----:B------:R-:W-:-:S06]  /*4960*/  NOP ;  /* 0x0000000000007918 */ /* 0x000fcc0000000000 */
[----:B------:R-:W2:Y:S04]  /*4970*/  LDL.128 R32, [R1+0x6d0] ;  /* 0x0006d00001207983 */ /* 0x000ea80000100c00 */
[----:B------:R-:W3:Y:S04]  /*4980*/  LDL.128 R28, [R1+0x6e0] ;  /* 0x0006e000011c7983 */ /* 0x000ee80000100c00 */
[----:B------:R-:W4:Y:S04]  /*4990*/  LDL.128 R24, [R1+0x6f0] ;  /* 0x0006f00001187983 */ /* 0x000f280000100c00 */
[----:B------:R-:W5:Y:S04]  /*49a0*/  LDL.128 R20, [R1+0x700] ;  /* 0x0007000001147983 */ /* 0x000f680000100c00 */
[----:B------:R-:W3:Y:S04]  /*49b0*/  LDL.128 R16, [R1+0x710] ;  /* 0x0007100001107983 */ /* 0x000ee80000100c00 */
[----:B------:R-:W4:Y:S04]  /*49c0*/  LDL.128 R12, [R1+0x720] ;  /* 0x00072000010c7983 */ /* 0x000f280000100c00 */
[----:B------:R-:W4:Y:S04]  /*49d0*/  LDL.128 R8, [R1+0x730] ;  /* 0x0007300001087983 */ /* 0x000f280000100c00 */
[----:B------:R-:W4:Y:S01]  /*49e0*/  LDL.128 R4, [R1+0x740] ;  /* 0x0007400001047983 */ /* 0x000f220000100c00 */
[----:B------:R-:W-:Y:S01]  /*49f0*/  SHF.L.U32 R37, R37, 0xd, RZ ;  /* 0x0000000d25257819 */ /* 0x000fe200000006ff */
[----:B------:R-:W-:-:S03]  /*4a00*/  IMAD R44, R56, c[0x0][0x328], RZ ;  /* 0x0000ca00382c7a24 */ /* 0x000fc600078e02ff */
[----:B------:R-:W-:Y:S01]  /*4a10*/  IADD3 R36, P0, R37, R36, RZ ;  /* 0x0000002425247210 */ /* 0x000fe20007f1e0ff */
[----:B------:R-:W-:-:S03]  /*4a20*/  IMAD R44, R57, c[0x0][0x32c], R44 ;  /* 0x0000cb00392c7a24 */ /* 0x000fc600078e022c */
[----:B------:R-:W-:-:S05]  /*4a30*/  LEA.HI.X.SX32 R37, R37, R66, 0x1, P0 ;  /* 0x0000004225257211 */ /* 0x000fca00000f0eff */
[----:B------:R-:W-:-:S05]  /*4a40*/  IMAD.WIDE.U32 R42, R57, c[0x0][0x328], R36 ;  /* 0x0000ca00392a7a25 */ /* 0x000fca00078e0024 */
[----:B------:R-:W-:Y:S01]  /*4a50*/  IADD3 R45, R43, R44, RZ ;  /* 0x0000002c2b2d7210 */ /* 0x000fe20007ffe0ff */
[----:B------:R-:W-:Y:S01]  /*4a60*/  IMAD R43, R67, c[0x0][0x330], RZ ;  /* 0x0000cc00432b7a24 */ /* 0x000fe200078e02ff */
[----:B------:R-:W-:-:S03]  /*4a70*/  MOV R44, R42 ;  /* 0x0000002a002c7202 */ /* 0x000fc60000000f00 */
[C---:B------:R-:W-:Y:S02]  /*4a80*/  IMAD R42, R0.reuse, c[0x0][0x334], R43 ;  /* 0x0000cd00002a7a24 */ /* 0x040fe400078e022b */
[----:B------:R-:W-:-:S05]  /*4a90*/  IMAD.WIDE.U32 R44, R0, c[0x0][0x330], R44 ;  /* 0x0000cc00002c7a25 */ /* 0x000fca00078e002c */
[----:B------:R-:W-:Y:S02]  /*4aa0*/  IADD3 R42, R45, R42, RZ ;  /* 0x0000002a2d2a7210 */ /* 0x000fe40007ffe0ff */
[----:B------:R-:W-:-:S04]  /*4ab0*/  LEA R46, P0, R44, c[0x0][0x310], 0x2 ;  /* 0x0000c4002c2e7a11 */ /* 0x000fc800078010ff */
[----:B------:R-:W-:-:S05]  /*4ac0*/  LEA.HI.X R47, R44, c[0x0][0x314], R42, 0x2, P0 ;  /* 0x0000c5002c2f7a11 */ /* 0x000fca00000f142a */
[----:B--2---:R1:W-:Y:S04]  /*4ad0*/  RED.E.ADD.F32.FTZ.RN.STRONG.GPU [R46.64], R32 ;  /* 0x000000202e00798e */ /* 0x0043e8000c10e786 */
[----:B------:R1:W-:Y:S04]  /*4ae0*/  RED.E.ADD.F32.FTZ.RN.STRONG.GPU [R46.64+0x400], R33 ;  /* 0x000400212e00798e */ /* 0x0003e8000c10e786 */
[----:B------:R1:W-:Y:S04]  /*4af0*/  RED.E.ADD.F32.FTZ.RN.STRONG.GPU [R46.64+0x800], R34 ;  /* 0x000800222e00798e */ /* 0x0003e8000c10e786 */
[----:B------:R1:W-:Y:S04]  /*4b00*/  RED.E.ADD.F32.FTZ.RN.STRONG.GPU [R46.64+0xc00], R35 ;  /* 0x000c00232e00798e */ /* 0x0003e8000c10e786 */
[----:B---3--:R1:W-:Y:S04]  /*4b10*/  RED.E.ADD.F32.FTZ.RN.STRONG.GPU [R46.64+0x1000], R28 ;  /* 0x0010001c2e00798e */ /* 0x0083e8000c10e786 */
[----:B------:R1:W-:Y:S04]  /*4b20*/  RED.E.ADD.F32.FTZ.RN.STRONG.GPU [R46.64+0x1400], R29 ;  /* 0x0014001d2e00798e */ /* 0x0003e8000c10e786 */
[----:B------:R1:W-:Y:S04]  /*4b30*/  RED.E.ADD.F32.FTZ.RN.STRONG.GPU [R46.64+0x1800], R30 ;  /* 0x0018001e2e00798e */ /* 0x0003e8000c10e786 */
[----:B------:R1:W-:Y:S04]  /*4b40*/  RED.E.ADD.F32.FTZ.RN.STRONG.GPU [R46.64+0x1c00], R31 ;  /* 0x001c001f2e00798e */ /* 0x0003e8000c10e786 */
[----:B----4-:R1:W-:Y:S04]  /*4b50*/  RED.E.ADD.F32.FTZ.RN.STRONG.GPU [R46.64+0x2000], R24 ;  /* 0x002000182e00798e */ /* 0x0103e8000c10e786 */
[----:B------:R1:W-:Y:S04]  /*4b60*/  RED.E.ADD.F32.FTZ.RN.STRONG.GPU [R46.64+0x2400], R25 ;  /* 0x002400192e00798e */ /* 0x0003e8000c10e786 */
[----:B------:R1:W-:Y:S04]  /*4b70*/  RED.E.ADD.F32.FTZ.RN.STRONG.GPU [R46.64+0x2800], R26 ;  /* 0x0028001a2e00798e */ /* 0x0003e8000c10e786 */
[----:B------:R1:W-:Y:S04]  /*4b80*/  RED.E.ADD.F32.FTZ.RN.STRONG.GPU [R46.64+0x2c00], R27 ;  /* 0x002c001b2e00798e */ /* 0x0003e8000c10e786 */
[----:B-----5:R1:W-:Y:S04]  /*4b90*/  RED.E.ADD.F32.FTZ.RN.STRONG.GPU [R46.64+0x3000], R20 ;  /* 0x003000142e00798e */ /* 0x0203e8000c10e786 */
        /* <DEDUP_REMOVED lines=21> */
[----:B------:R-:W-:Y:S05]  /*4cf0*/  CALL.REL.NOINC `($__internal_6_$__cuda_sm70_warpsync) ;  /* 0x00046d6000007944 */ /* 0x000fea0003c00000 */
.L_x_1414:
        /* <DEDUP_REMOVED lines=12> */
.L_x_1416:
[----:B------:R-:W-:Y:S05]  /*4dc0*/  BSYNC B0 ;  /* 0x0000000000007941 */ /* 0x000fea0003800000 */
.L_x_1415:
[----:B-1----:R-:W-:Y:S01]  /*4dd0*/  IADD3 R40, P0, R3, c[0x0][0x348], RZ ;  /* 0x0000d20003287a10 */ /* 0x002fe20007f1e0ff */
[----:B------:R-:W-:Y:S03]  /*4de0*/  BSSY B0, `(.L_x_1417) ;  /* 0x0000008000007945 */ /* 0x000fe60003800000 */
[----:B------:R-:W-:Y:S01]  /*4df0*/  IADD3.X R41, R38, c[0x0][0x34c], RZ, P0, !PT ;  /* 0x0000d30026297a10 */ /* 0x000fe200007fe4ff */
[----:B------:R-:W-:Y:S05]  /*4e00*/  @P1 BRA `(.L_x_1418) ;  /* 0x0000005000001947 */ /* 0x000fea0003800000 */
.L_x_1419:
[----:B------:R-:W2:Y:S01]  /*4e10*/  LDG.E.STRONG.GPU R4, [R40.64] ;  /* 0x0000000628047981 */ /* 0x000ea2000c1ef900 */
[----:B------:R-:W-:Y:S01]  /*4e20*/  YIELD ;  /* 0x0000000000007946 */ /* 0x000fe20003800000 */
[----:B--2---:R-:W-:Y:S01]  /*4e30*/  ISETP.NE.AND P0, PT, R4, R39, PT ;  /* 0x000000270400720c */ /* 0x004fe20003f05270 */
[----:B------:R-:W-:-:S12]  /*4e40*/  CCTL.IVALL ;  /* 0x00000000ff00798f */ /* 0x000fd80002000000 */
[----:B------:R-:W-:Y:S05]  /*4e50*/  @P0 BRA `(.L_x_1419) ;  /* 0xffffffb000000947 */ /* 0x000fea000383ffff */
.L_x_1418:
[----:B------:R-:W-:Y:S05]  /*4e60*/  BSYNC B0 ;  /* 0x0000000000007941 */ /* 0x000fea0003800000 */
.L_x_1417:
[----:B------:R-:W-:Y:S05]  /*4e70*/  BRA.CONV ~URZ, `(.L_x_1420) ;  /* 0x000000237f007947 */ /* 0x000fea000b800000 */
[----:B------:R-:W-:Y:S02]  /*4e80*/  MOV R4, 0x4ea0 ;  /* 0x00004ea000047802 */ /* 0x000fe40000000f00 */
[----:B------:R-:W-:Y:S05]  /*4e90*/  CALL.REL.NOINC `($__internal_6_$__cuda_sm70_warpsync) ;  /* 0x00046bc000007944 */ /* 0x000fea0003c00000 */
.L_x_1420:
        /* <DEDUP_REMOVED lines=9> */
[----:B------:R-:W-:-:S02]  /*4f30*/  IMAD R56, R56, c[0x0][0x300], RZ ;  /* 0x0000c00038387a24 */ /* 0x000fc400078e02ff */
        /* <DEDUP_REMOVED lines=44> */
.L_x_1421:
        /* <DEDUP_REMOVED lines=12> */
        .type           $_ZN7cutlass13device_kernelIN5flash19enable_sm80_to_sm89INS1_16FlashAttnBwdSm80INS1_25CollectiveMainloopBwdSm80ILi2ELi2EN4cute5tupleIJNS5_1CILi128EEES8_NS7_ILi64EEEEEENS_6half_tEfNS_4arch4Sm80ELb0ELb0ELb1ELb0ELb1ELb0ELb0ELb0ELi2ELi4ELi4ELi4ELb0EEENS1_24CollectiveEpilogueBwdGQAISA_fSD_Li256ELb0ELb1EEENS1_19SingleTileSchedulerILb0ELb0ELb0ELi128EEEEEEEEEvNT_6ParamsE$_ZN4cute3eso3ESOILb0ELb0EJNS_14ComposedLayoutINS_7SwizzleILi3ELi3ELi3EEENS_9MixedBitsILj0ELj432EEENS_6LayoutINS_5tupleIJNS8_IJNS_1CILi2EEESA_SA_EEESA_NS9_ILi8EEEEEENS8_IJNS8_IJNS9_ILi64EEESC_NS9_ILi512EEEEEENS9_ILi8192EEENS9_ILi1024EEEEEEEEEENS_10ViewEngineINS_8smem_ptrIPN7cutlass6half_tEEEEEEEC2ERKSL_RKSS_,@function
        .size           $_ZN7cutlass13device_kernelIN5flash19enable_sm80_to_sm89INS1_16FlashAttnBwdSm80INS1_25CollectiveMainloopBwdSm80ILi2ELi2EN4cute5tupleIJNS5_1CILi128EEES8_NS7_ILi64EEEEEENS_6half_tEfNS_4arch4Sm80ELb0ELb0ELb1ELb0ELb1ELb0ELb0ELb0ELi2ELi4ELi4ELi4ELb0EEENS1_24CollectiveEpilogueBwdGQAISA_fSD_Li256ELb0ELb1EEENS1_19SingleTileSchedulerILb0ELb0ELb0ELi128EEEEEEEEEvNT_6ParamsE$_ZN4cute3eso3ESOILb0ELb0EJNS_14ComposedLayoutINS_7SwizzleILi3ELi3ELi3EEENS_9MixedBitsILj0ELj432EEENS_6LayoutINS_5tupleIJNS8_IJNS_1CILi2EEESA_SA_EEESA_NS9_ILi8EEEEEENS8_IJNS8_IJNS9_ILi64EEESC_NS9_ILi512EEEEEENS9_ILi8192EEENS9_ILi1024EEEEEEEEEENS_10ViewEngineINS_8smem_ptrIPN7cutlass6half_tEEEEEEEC2ERKSL_RKSS_,($_ZN7cutlass13device_kernelIN5flash19enable_sm80_to_sm89INS1_16FlashAttnBwdSm80INS1_25CollectiveMainloopBwdSm80ILi2ELi2EN4cute5tupleIJNS5_1CILi128EEES8_NS7_ILi64EEEEEENS_6half_tEfNS_4arch4Sm80ELb0ELb0ELb1ELb0ELb1ELb0ELb0ELb0ELi2ELi4ELi4ELi4ELb0EEENS1_24CollectiveEpilogueBwdGQAISA_fSD_Li256ELb0ELb1EEENS1_19SingleTileSchedulerILb0ELb0ELb0ELi128EEEEEEEEEvNT_6ParamsE$_ZN4cute3eso3ESOILb0ELb0EJNS_14ComposedLayoutINS_7SwizzleILi3ELi3ELi3EEENS_9MixedBitsILj0ELj432EEENS_6LayoutINS_5tupleIJNS8_IJNS_1CILi2EEESA_SA_EEESA_NS9_ILi8EEEEEENS8_IJNS8_IJNS9_ILi64EEESC_NS9_ILi512EEEEEENS9_ILi8192EEENS9_ILi1024EEEEEEEEEEiEEC2ERKSL_RKi - $_ZN7cutlass13device_kernelIN5flash19enable_sm80_to_sm89INS1_16FlashAttnBwdSm80INS1_25CollectiveMainloopBwdSm80ILi2ELi2EN4cute5tupleIJNS5_1CILi128EEES8_NS7_ILi64EEEEEENS_6half_tEfNS_4arch4Sm80ELb0ELb0ELb1ELb0ELb1ELb0ELb0ELb0ELi2ELi4ELi4ELi4ELb0EEENS1_24CollectiveEpilogueBwdGQAISA_fSD_Li256ELb0ELb1EEENS1_19SingleTileSchedulerILb0ELb0ELb0ELi128EEEEEEEEEvNT_6ParamsE$_ZN4cute3eso3ESOILb0ELb0EJNS_14ComposedLayoutINS_7SwizzleILi3ELi3ELi3EEENS_9MixedBitsILj0ELj432EEENS_6LayoutINS_5tupleIJNS8_IJNS_1CILi2EEESA_SA_EEESA_NS9_ILi8EEEEEENS8_IJNS8_IJNS9_ILi64EEESC_NS9_ILi512EEEEEENS9_ILi8192EEENS9_ILi1024EEEEEEEEEENS_10ViewEngineINS_8smem_ptrIPN7cutlass6half_tEEEEEEEC2ERKSL_RKSS_)
$_ZN7cutlass13device_kernelIN5flash19enable_sm80_to_sm89INS1_16FlashAttnBwdSm80INS1_25CollectiveMainloopBwdSm80ILi2ELi2EN4cute5tupleIJNS5_1CILi128EEES8_NS7_ILi64EEEEEENS_6half_tEfNS_4arch4Sm80ELb0ELb0ELb1ELb0ELb1ELb0ELb0ELb0ELi2ELi4ELi4ELi4ELb0EEENS1_24CollectiveEpilogueBwdGQAISA_fSD_Li256ELb0ELb1EEENS1_19SingleTileSchedulerILb0ELb0ELb0ELi128EEEEEEEEEvNT_6ParamsE$_ZN4cute3eso3ESOILb0ELb0EJNS_14ComposedLayoutINS_7SwizzleILi3ELi3ELi3EEENS_9MixedBitsILj0ELj432EEENS_6LayoutINS_5tupleIJNS8_IJNS_1CILi2EEESA_SA_EEESA_NS9_ILi8EEEEEENS8_IJNS8_IJNS9_ILi64EEESC_NS9_ILi512EEEEEENS9_ILi8192EEENS9_ILi1024EEEEEEEEEENS_10ViewEngineINS_8smem_ptrIPN7cutlass6half_tEEEEEEEC2ERKSL_RKSS_:
[----:B------:R-:W-:Y:S02]  /*52c0*/  IADD3 R3, R62, -c[0x0][0x20], RZ ;  /* 0x800008003e037a10 */ /* 0x000fe40007ffe0ff */
[----:B------:R-:W-:-:S03]  /*52d0*/  IADD3 R2, R2, -c[0x0][0x20], RZ ;  /* 0x8000080002027a10 */ /* 0x000fc60007ffe0ff */
[----:B------:R1:W-:Y:S04]  /*52e0*/  STL [R3], R6 ;  /* 0x0000000603007387 */ /* 0x0003e80000100800 */
[----:B------:R-:W2:Y:S01]  /*52f0*/  LDL.64 R10, [R2] ;  /* 0x00000000020a7983 */ /* 0x000ea20000100a00 */
[----:B------:R-:W-:-:S03]  /*5300*/  IMAD.MOV.U32 R5, RZ, RZ, 0x0 ;  /* 0x00000000ff057424 */ /* 0x000fc600078e00ff */
[----:B--2---:R1:W-:Y:S01]  /*5310*/  STL.64 [R3+0x8], R10 ;  /* 0x0000080a03007387 */ /* 0x0043e20000100a00 */
[----:B------:R-:W-:Y:S05]  /*5320*/  RET.REL.NODEC R4 `(_ZN7cutlass13device_kernelIN5flash19enable_sm80_to_sm89INS1_16FlashAttnBwdSm80INS1_25CollectiveMainloopBwdSm80ILi2ELi2EN4cute5tupleIJNS5_1CILi128EEES8_NS7_ILi64EEEEEENS_6half_tEfNS_4arch4Sm80ELb0ELb0ELb1ELb0ELb1ELb0ELb0ELb0ELi2ELi4ELi4ELi4ELb0EEENS1_24CollectiveEpilogueBwdGQAISA_fSD_Li256ELb0ELb1EEENS1_19SingleTileSchedulerILb0ELb0ELb0ELi128EEEEEEEEEvNT_6ParamsE) ;  /* 0xffffacd004007950 */ /* 0x000fea0003c3ffff */
        .type           $_ZN7cutlass13device_kernelIN5flash19enable_sm80_to_sm89INS1_16FlashAttnBwdSm80INS1_25CollectiveMainloopBwdSm80ILi2ELi2EN4cute5tupleIJNS5_1CILi128EEES8_NS7_ILi64EEEEEENS_6half_tEfNS_4arch4Sm80ELb0ELb0ELb1ELb0ELb1ELb0ELb0ELb0ELi2ELi4ELi4ELi4ELb0EEENS1_24CollectiveEpilogueBwdGQAISA_fSD_Li256ELb0ELb1EEENS1_19SingleTileSchedulerILb0ELb0ELb0ELi128EEEEEEEEEvNT_6ParamsE$_ZN4cute3eso3ESOILb0ELb0EJNS_14ComposedLayoutINS_7SwizzleILi3ELi3ELi3EEENS_9MixedBitsILj0ELj432EEENS_6LayoutINS_5tupleIJNS8_IJNS_1CILi2EEESA_SA_EEESA_NS9_ILi8EEEEEENS8_IJNS8_IJNS9_ILi64EEESC_NS9_ILi512EEEEEENS9_ILi8192EEENS9_ILi1024EEEEEEEEEEiEEC2ERKSL_RKi,@function
        .size           $_ZN7cutlass13device_kernelIN5flash19enable_sm80_to_sm89INS1_16FlashAttnBwdSm80INS1_25CollectiveMainloopBwdSm80ILi2ELi2EN4cute5tupleIJNS5_1CILi128EEES8_NS7_ILi64EEEEEENS_6half_tEfNS_4arch4Sm80ELb0ELb0ELb1ELb0ELb1ELb0ELb0ELb0ELi2ELi4ELi4ELi4ELb0EEENS1_24CollectiveEpilogueBwdGQAISA_fSD_Li256ELb0ELb1EEENS1_19SingleTileSchedulerILb0ELb0ELb0ELi128EEEEEEEEEvNT_6ParamsE$_ZN4cute3eso3ESOILb0ELb0EJNS_14ComposedLayoutINS_7SwizzleILi3ELi3ELi3EEENS_9MixedBitsILj0ELj432EEENS_6LayoutINS_5tupleIJNS8_IJNS_1CILi2EEESA_SA_EEESA_NS9_ILi8EEEEEENS8_IJNS8_IJNS9_ILi64EEESC_NS9_ILi512EEEEEENS9_ILi8192EEENS9_ILi1024EEEEEEEEEEiEEC2ERKSL_RKi,($_ZN7cutlass13device_kernelIN5flash19enable_sm80_to_sm89INS1_16FlashAttnBwdSm80INS1_25CollectiveMainloopBwdSm80ILi2ELi2EN4cute5tupleIJNS5_1CILi128EEES8_NS7_ILi64EEEEEENS_6half_tEfNS_4arch4Sm80ELb0ELb0ELb1ELb0ELb1ELb0ELb0ELb0ELi2ELi4ELi4ELi4ELb0EEENS1_24CollectiveEpilogueBwdGQAISA_fSD_Li256ELb0ELb1EEENS1_19SingleTileSchedulerILb0ELb0ELb0ELi128EEEEEEEEEvNT_6ParamsE$_ZN4cute3eso3ESOILb0ELb0EJNS_5tupleIJNS_1CILi0EEENS2_IJNS3_ILi1EEENS3_ILi256EEEiEEEEEENS3_ILi2048EEENS2_IJiNS3_ILi4096EEEEEEEEC2ERKS8_RKS9_RKSB_ - $_ZN7cutlass13device_kernelIN5flash19enable_sm80_to_sm89INS1_16FlashAttnBwdSm80INS1_25CollectiveMainloopBwdSm80ILi2ELi2EN4cute5tupleIJNS5_1CILi128EEES8_NS7_ILi64EEEEEENS_6half_tEfNS_4arch4Sm80ELb0ELb0ELb1ELb0ELb1ELb0ELb0ELb0ELi2ELi4ELi4ELi4ELb0EEENS1_24CollectiveEpilogueBwdGQAISA_fSD_Li256ELb0ELb1EEENS1_19SingleTileSchedulerILb0ELb0ELb0ELi128EEEEEEEEEvNT_6ParamsE$_ZN4cute3eso3ESOILb0ELb0EJNS_14ComposedLayoutINS_7SwizzleILi3ELi3ELi3EEENS_9MixedBitsILj0ELj432EEENS_6LayoutINS_5tupleIJNS8_IJNS_1CILi2EEESA_SA_EEESA_NS9_ILi8EEEEEENS8_IJNS8_IJNS9_ILi64EEESC_NS9_ILi512EEEEEENS9_ILi8192EEENS9_ILi1024EEEEEEEEEEiEEC2ERKSL_RKi)
$_ZN7cutlass13device_kernelIN5flash19enable_sm80_to_sm89INS1_16FlashAttnBwdSm80INS1_25CollectiveMainloopBwdSm80ILi2ELi2EN4cute5tupleIJNS5_1CILi128EEES8_NS7_ILi64EEEEEENS_6half_tEfNS_4arch4Sm80ELb0ELb0ELb1ELb0ELb1ELb0ELb0ELb0ELi2ELi4ELi4ELi4ELb0EEENS1_24CollectiveEpilogueBwdGQAISA_fSD_Li256ELb0ELb1EEENS1_19SingleTileSchedulerILb0ELb0ELb0ELi128EEEEEEEEEvNT_6ParamsE$_ZN4cute3eso3ESOILb0ELb0EJNS_14ComposedLayoutINS_7SwizzleILi3ELi3ELi3EEENS_9MixedBitsILj0ELj432EEENS_6LayoutINS_5tupleIJNS8_IJNS_1CILi2EEESA_SA_EEESA_NS9_ILi8EEEEEENS8_IJNS8_IJNS9_ILi64EEESC_NS9_ILi512EEEEEENS9_ILi8192EEENS9_ILi1024EEEEEEEEEEiEEC2ERKSL_RKi:
[----:B------:R-:W-:Y:S02]  /*5330*/  IADD3 R5, R62, -c[0x0][0x20], RZ ;  /* 0x800008003e057a10 */ /* 0x000fe40007ffe0ff */
[----:B------:R-:W-:-:S03]  /*5340*/  IADD3 R3, R3, -c[0x0][0x20], RZ ;  /* 0x8000080003037a10 */ /* 0x000fc60007ffe0ff */
[----:B------:R1:W-:Y:S04]  /*5350*/  STL [R5], R2 ;  /* 0x0000000205007387 */ /* 0x0003e80000100800 */
[----:B------:R-:W2:Y:S01]  /*5360*/  LDL R6, [R3] ;  /* 0x0000000003067983 */ /* 0x000ea20000100800 */
[----:B------:R-:W-:Y:S02]  /*5370*/  IMAD.MOV.U32 R14, RZ, RZ, R4 ;  /* 0x000000ffff0e7224 */ /* 0x000fe400078e0004 */
[----:B------:R-:W-:Y:S01]  /*5380*/  IMAD.MOV.U32 R15, RZ, RZ, 0x0 ;  /* 0x00000000ff0f7424 */ /* 0x000fe200078e00ff */
[----:B--2---:R1:W-:Y:S03]  /*5390*/  STL [R5+0x4], R6 ;  /* 0x0000040605007387 */ /* 0x0043e60000100800 */
[----:B------:R-:W-:Y:S05]  /*53a0*/  RET.REL.NODEC R14 `(_ZN7cutlass13device_kernelIN5flash19enable_sm80_to_sm89INS1_16FlashAttnBwdSm80INS1_25CollectiveMainloopBwdSm80ILi2ELi2EN4cute5tupleIJNS5_1CILi128EEES8_NS7_ILi64EEEEEENS_6half_tEfNS_4arch4Sm80ELb0ELb0ELb1ELb0ELb1ELb0ELb0ELb0ELi2ELi4ELi4ELi4ELb0EEENS1_24CollectiveEpilogueBwdGQAISA_fSD_Li256ELb0ELb1EEENS1_19SingleTileSchedulerILb0ELb0ELb0ELi128EEEEEEEEEvNT_6ParamsE) ;  /* 0xffffac500e007950 */ /* 0x000fea0003c3ffff */
        .type           $_ZN7cutlass13device_kernelIN5flash19enable_sm80_to_sm89INS1_16FlashAttnBwdSm80INS1_25CollectiveMainloopBwdSm80ILi2ELi2EN4cute5tupleIJNS5_1CILi128EEES8_NS7_ILi64EEEEEENS_6half_tEfNS_4arch4Sm80ELb0ELb0ELb1ELb0ELb1ELb0ELb0ELb0ELi2ELi4ELi4ELi4ELb0EEENS1_24CollectiveEpilogueBwdGQAISA_fSD_Li256ELb0ELb1EEENS1_19SingleTileSchedulerILb0ELb0ELb0ELi128EEEEEEEEEvNT_6ParamsE$_ZN4cute3eso3ESOILb0ELb0EJNS_5tupleIJNS_1CILi0EEENS2_IJNS3_ILi1EEENS3_ILi256EEEiEEEEEENS3_ILi2048EEENS2_IJiNS3_ILi4096EEEEEEEEC2ERKS8_RKS9_RKSB_,@function
        .size           $_ZN7cutlass13device_kernelIN5flash19enable_sm80_to_sm89INS1_16FlashAttnBwdSm80INS1_25CollectiveMainloopBwdSm80ILi2ELi2EN4cute5tupleIJNS5_1CILi128EEES8_NS7_ILi64EEEEEENS_6half_tEfNS_4arch4Sm80ELb0ELb0ELb1ELb0ELb1ELb0ELb0ELb0ELi2ELi4ELi4ELi4ELb0EEENS1_24CollectiveEpilogueBwdGQAISA_fSD_Li256ELb0ELb1EEENS1_19SingleTileSchedulerILb0ELb0ELb0ELi128EEEEEEEEEvNT_6ParamsE$_ZN4cute3eso3ESOILb0ELb0EJNS_5tupleIJNS_1CILi0EEENS2_IJNS3_ILi1EEENS3_ILi256EEEiEEEEEENS3_ILi2048EEENS2_IJiNS3_ILi4096EEEEEEEEC2ERKS8_RKS9_RKSB_,($_ZN7cutlass13device_kernelIN5flash19enable_sm80_to_sm89INS1_16FlashAttnBwdSm80INS1_25CollectiveMainloopBwdSm80ILi2ELi2EN4cute5tupleIJNS5_1CILi128EEES8_NS7_ILi64EEEEEENS_6half_tEfNS_4arch4Sm80ELb0ELb0ELb1ELb0ELb1ELb0ELb0ELb0ELi2ELi4ELi4ELi4ELb0EEENS1_24CollectiveEpilogueBwdGQAISA_fSD_Li256ELb0ELb1EEENS1_19SingleTileSchedulerILb0ELb0ELb0ELi128EEEEEEEEEvNT_6ParamsE$_ZN4cute3eso3ESOILb0ELb0EJNS_5tupleIJNS_1CILi1EEENS3_ILi512EEEiEEENS3_ILi4096EEENS2_IJNS2_IJiiEEENS3_ILi8192EEEEEEEEC2ERKS6_RKS7_RKSA_ - $_ZN7cutlass13device_kernelIN5flash19enable_sm80_to_sm89INS1_16FlashAttnBwdSm80INS1_25CollectiveMainloopBwdSm80ILi2ELi2EN4cute5tupleIJNS5_1CILi128EEES8_NS7_ILi64EEEEEENS_6half_tEfNS_4arch4Sm80ELb0ELb0ELb1ELb0ELb1ELb0ELb0ELb0ELi2ELi4ELi4ELi4ELb0EEENS1_24CollectiveEpilogueBwdGQAISA_fSD_Li256ELb0ELb1EEENS1_19SingleTileSchedulerILb0ELb0ELb0ELi128EEEEEEEEEvNT_6ParamsE$_ZN4cute3eso3ESOILb0ELb0EJNS_5tupleIJNS_1CILi0EEENS2_IJNS3_ILi1EEENS3_ILi256EEEiEEEEEENS3_ILi2048EEENS2_IJiNS3_ILi4096EEEEEEEEC2ERKS8_RKS9_RKSB_)
$_ZN7cutlass13device_kernelIN5flash19enable_sm80_to_sm89INS1_16FlashAttnBwdSm80INS1_25CollectiveMainloopBwdSm80ILi2ELi2EN4cute5tupleIJNS5_1CILi128EEES8_NS7_ILi64EEEEEENS_6half_tEfNS_4arch4Sm80ELb0ELb0ELb1ELb0ELb1ELb0ELb0ELb0ELi2ELi4ELi4ELi4ELb0EEENS1_24CollectiveEpilogueBwdGQAISA_fSD_Li256ELb0ELb1EEENS1_19SingleTileSchedulerILb0ELb0ELb0ELi128EEEEEEEEEvNT_6ParamsE$_ZN4cute3eso3ESOILb0ELb0EJNS_5tupleIJNS_1CILi0EEENS2_IJNS3_ILi1EEENS3_ILi256EEEiEEEEEENS3_ILi2048EEENS2_IJiNS3_ILi4096EEEEEEEEC2ERKS8_RKS9_RKSB_:
        /* <DEDUP_REMOVED lines=8> */
        .type           $_ZN7cutlass13device_kernelIN5flash19enable_sm80_to_sm89INS1_16FlashAttnBwdSm80INS1_25CollectiveMainloopBwdSm80ILi2ELi2EN4cute5tupleIJNS5_1CILi128EEES8_NS7_ILi64EEEEEENS_6half_tEfNS_4arch4Sm80ELb0ELb0ELb1ELb0ELb1ELb0ELb0ELb0ELi2ELi4ELi4ELi4ELb0EEENS1_24CollectiveEpilogueBwdGQAISA_fSD_Li256ELb0ELb1EEENS1_19SingleTileSchedulerILb0ELb0ELb0ELi128EEEEEEEEEvNT_6ParamsE$_ZN4cute3eso3ESOILb0ELb0EJNS_5tupleIJNS_1CILi1EEENS3_ILi512EEEiEEENS3_ILi4096EEENS2_IJNS2_IJiiEEENS3_ILi8192EEEEEEEEC2ERKS6_RKS7_RKSA_,@function
        .size           $_ZN7cutlass13device_kernelIN5flash19enable_sm80_to_sm89INS1_16FlashAttnBwdSm80INS1_25CollectiveMainloopBwdSm80ILi2ELi2EN4cute5tupleIJNS5_1CILi128EEES8_NS7_ILi64EEEEEENS_6half_tEfNS_4arch4Sm80ELb0ELb0ELb1ELb0ELb1ELb0ELb0ELb0ELi2ELi4ELi4ELi4ELb0EEENS1_24CollectiveEpilogueBwdGQAISA_fSD_Li256ELb0ELb1EEENS1_19SingleTileSchedulerILb0ELb0ELb0ELi128EEEEEEEEEvNT_6ParamsE$_ZN4cute3eso3ESOILb0ELb0EJNS_5tupleIJNS_1CILi1EEENS3_ILi512EEEiEEENS3_ILi4096EEENS2_IJNS2_IJiiEEENS3_ILi8192EEEEEEEEC2ERKS6_RKS7_RKSA_,($_ZN7cutlass13device_kernelIN5flash19enable_sm80_to_sm89INS1_16FlashAttnBwdSm80INS1_25CollectiveMainloopBwdSm80ILi2ELi2EN4cute5tupleIJNS5_1CILi128EEES8_NS7_ILi64EEEEEENS_6half_tEfNS_4arch4Sm80ELb0ELb0ELb1ELb0ELb1ELb0ELb0ELb0ELi2ELi4ELi4ELi4ELb0EEENS1_24CollectiveEpilogueBwdGQAISA_fSD_Li256ELb0ELb1EEENS1_19SingleTileSchedulerILb0ELb0ELb0ELi128EEEEEEEEEvNT_6ParamsE$_ZN4cute3eso3ESOILb0ELb0EJNS_5tupleIJNS_1CILi1EEENS3_ILi512EEEiEEENS3_ILi4096EEENS2_IJiiEEEEEC2ERKS6_RKS7_RKS8_ - $_ZN7cutlass13device_kernelIN5flash19enable_sm80_to_sm89INS1_16FlashAttnBwdSm80INS1_25CollectiveMainloopBwdSm80ILi2ELi2EN4cute5tupleIJNS5_1CILi128EEES8_NS7_ILi64EEEEEENS_6half_tEfNS_4arch4Sm80ELb0ELb0ELb1ELb0ELb1ELb0ELb0ELb0ELi2ELi4ELi4ELi4ELb0EEENS1_24CollectiveEpilogueBwdGQAISA_fSD_Li256ELb0ELb1EEENS1_19SingleTileSchedulerILb0ELb0ELb0ELi128EEEEEEEEEvNT_6ParamsE$_ZN4cute3eso3ESOILb0ELb0EJNS_5tupleIJNS_1CILi1EEENS3_ILi512EEEiEEENS3_ILi4096EEENS2_IJNS2_IJiiEEENS3_ILi8192EEEEEEEEC2ERKS6_RKS7_RKSA_)
$_ZN7cutlass13device_kernelIN5flash19enable_sm80_to_sm89INS1_16FlashAttnBwdSm80INS1_25CollectiveMainloopBwdSm80ILi2ELi2EN4cute5tupleIJNS5_1CILi128EEES8_NS7_ILi64EEEEEENS_6half_tEfNS_4arch4Sm80ELb0ELb0ELb1ELb0ELb1ELb0ELb0ELb0ELi2ELi4ELi4ELi4ELb0EEENS1_24CollectiveEpilogueBwdGQAISA_fSD_Li256ELb0ELb1EEENS1_19SingleTileSchedulerILb0ELb0ELb0ELi128EEEEEEEEEvNT_6ParamsE$_ZN4cute3eso3ESOILb0ELb0EJNS_5tupleIJNS_1CILi1EEENS3_ILi512EEEiEEENS3_ILi4096EEENS2_IJNS2_IJiiEEENS3_ILi8192EEEEEEEEC2ERKS6_RKS7_RKSA_:
        /* <DEDUP_REMOVED lines=9> */
[----:B------:R-:W-:Y:S05]  /*54c0*/  RET.REL.NODEC R34 `(_ZN7cutlass13device_kernelIN5flash19enable_sm80_to_sm89INS1_16FlashAttnBwdSm80INS1_25CollectiveMainloopBwdSm80ILi2ELi2EN4cute5tupleIJNS5_1CILi128EEES8_NS7_ILi64EEEEEENS_6half_tEfNS_4arch4Sm80ELb0ELb0ELb1ELb0ELb1ELb0ELb0ELb0ELi2ELi4ELi4ELi4ELb0EEENS1_24CollectiveEpilogueBwdGQAISA_fSD_Li256ELb0ELb1EEENS1_19SingleTileSchedulerILb0ELb0ELb0ELi128EEEEEEEEEvNT_6ParamsE) ;  /* 0xffffab3022007950 */ /* 0x000fea0003c3ffff */
        .type           $_ZN7cutlass13device_kernelIN5flash19enable_sm80_to_sm89INS1_16FlashAttnBwdSm80INS1_25CollectiveMainloopBwdSm80ILi2ELi2EN4cute5tupleIJNS5_1CILi128EEES8_NS7_ILi64EEEEEENS_6half_tEfNS_4arch4Sm80ELb0ELb0ELb1ELb0ELb1ELb0ELb0ELb0ELi2ELi4ELi4ELi4ELb0EEENS1_24CollectiveEpilogueBwdGQAISA_fSD_Li256ELb0ELb1EEENS1_19SingleTileSchedulerILb0ELb0ELb0ELi128EEEEEEEEEvNT_6ParamsE$_ZN4cute3eso3ESOILb0ELb0EJNS_5tupleIJNS_1CILi1EEENS3_ILi512EEEiEEENS3_ILi4096EEENS2_IJiiEEEEEC2ERKS6_RKS7_RKS8_,@function
        .size           $_ZN7cutlass13device_kernelIN5flash19enable_sm80_to_sm89INS1_16FlashAttnBwdSm80INS1_25CollectiveMainloopBwdSm80ILi2ELi2EN4cute5tupleIJNS5_1CILi128EEES8_NS7_ILi64EEEEEENS_6half_tEfNS_4arch4Sm80ELb0ELb0ELb1ELb0ELb1ELb0ELb0ELb0ELi2ELi4ELi4ELi4ELb0EEENS1_24CollectiveEpilogueBwdGQAISA_fSD_Li256ELb0ELb1EEENS1_19SingleTileSchedulerILb0ELb0ELb0ELi128EEEEEEEEEvNT_6ParamsE$_ZN4cute3eso3ESOILb0ELb0EJNS_5tupleIJNS_1CILi1EEENS3_ILi512EEEiEEENS3_ILi4096EEENS2_IJiiEEEEEC2ERKS6_RKS7_RKS8_,($_ZN7cutlass13device_kernelIN5flash19enable_sm80_to_sm89INS1_16FlashAttnBwdSm80INS1_25CollectiveMainloopBwdSm80ILi2ELi2EN4cute5tupleIJNS5_1CILi128EEES8_NS7_ILi64EEEEEENS_6half_tEfNS_4arch4Sm80ELb0ELb0ELb1ELb0ELb1ELb0ELb0ELb0ELi2ELi4ELi4ELi4ELb0EEENS1_24CollectiveEpilogueBwdGQAISA_fSD_Li256ELb0ELb1EEENS1_19SingleTileSchedulerILb0ELb0ELb0ELi128EEEEEEEEEvNT_6ParamsE$_ZN4cute3eso3ESOILb0ELb0EJNS_5tupleIJNS_1CILi1EEEiEEENS3_ILi1024EEENS2_IJiiEEEEEC2ERKS5_RKS6_RKS7_ - $_ZN7cutlass13device_kernelIN5flash19enable_sm80_to_sm89INS1_16FlashAttnBwdSm80INS1_25CollectiveMainloopBwdSm80ILi2ELi2EN4cute5tupleIJNS5_1CILi128EEES8_NS7_ILi64EEEEEENS_6half_tEfNS_4arch4Sm80ELb0ELb0ELb1ELb0ELb1ELb0ELb0ELb0ELi2ELi4ELi4ELi4ELb0EEENS1_24CollectiveEpilogueBwdGQAISA_fSD_Li256ELb0ELb1EEENS1_19SingleTileSchedulerILb0ELb0ELb0ELi128EEEEEEEEEvNT_6ParamsE$_ZN4cute3eso3ESOILb0ELb0EJNS_5tupleIJNS_1CILi1EEENS3_ILi512EEEiEEENS3_ILi4096EEENS2_IJiiEEEEEC2ERKS6_RKS7_RKS8_)
$_ZN7cutlass13device_kernelIN5flash19enable_sm80_to_sm89INS1_16FlashAttnBwdSm80INS1_25CollectiveMainloopBwdSm80ILi2ELi2EN4cute5tupleIJNS5_1CILi128EEES8_NS7_ILi64EEEEEENS_6half_tEfNS_4arch4Sm80ELb0ELb0ELb1ELb0ELb1ELb0ELb0ELb0ELi2ELi4ELi4ELi4ELb0EEENS1_24CollectiveEpilogueBwdGQAISA_fSD_Li256ELb0ELb1EEENS1_19SingleTileSchedulerILb0ELb0ELb0ELi128EEEEEEEEEvNT_6ParamsE$_ZN4cute3eso3ESOILb0ELb0EJNS_5tupleIJNS_1CILi1EEENS3_ILi512EEEiEEENS3_ILi4096EEENS2_IJiiEEEEEC2ERKS6_RKS7_RKS8_:
        /* <DEDUP_REMOVED lines=8> */
[----:B------:R-:W-:Y:S05]  /*5550*/  RET.REL.NODEC R4 `(_ZN7cutlass13device_kernelIN5flash19enable_sm80_to_sm89INS1_16FlashAttnBwdSm80INS1_25CollectiveMainloopBwdSm80ILi2ELi2EN4cute5tupleIJNS5_1CILi128EEES8_NS7_ILi64EEEEEENS_6half_tEfNS_4arch4Sm80ELb0ELb0ELb1ELb0ELb1ELb0ELb0ELb0ELi2ELi4ELi4ELi4ELb0EEENS1_24CollectiveEpilogueBwdGQAISA_fSD_Li256ELb0ELb1EEENS1_19SingleTileSchedulerILb0ELb0ELb0ELi128EEEEEEEEEvNT_6ParamsE) ;  /* 0xffffaaa004007950 */ /* 0x000fea0003c3ffff */
        .type           $_ZN7cutlass13device_kernelIN5flash19enable_sm80_to_sm89INS1_16FlashAttnBwdSm80INS1_25CollectiveMainloopBwdSm80ILi2ELi2EN4cute5tupleIJNS5_1CILi128EEES8_NS7_ILi64EEEEEENS_6half_tEfNS_4arch4Sm80ELb0ELb0ELb1ELb0ELb1ELb0ELb0ELb0ELi2ELi4ELi4ELi4ELb0EEENS1_24CollectiveEpilogueBwdGQAISA_fSD_Li256ELb0ELb1EEENS1_19SingleTileSchedulerILb0ELb0ELb0ELi128EEEEEEEEEvNT_6ParamsE$_ZN4cute3eso3ESOILb0ELb0EJNS_5tupleIJNS_1CILi1EEEiEEENS3_ILi1024EEENS2_IJiiEEEEEC2ERKS5_RKS6_RKS7_,@function
        .size           $_ZN7cutlass13device_kernelIN5flash19enable_sm80_to_sm89INS1_16FlashAttnBwdSm80INS1_25CollectiveMainloopBwdSm80ILi2ELi2EN4cute5tupleIJNS5_1CILi128EEES8_NS7_ILi64EEEEEENS_6half_tEfNS_4arch4Sm80ELb0ELb0ELb1ELb0ELb1ELb0ELb0ELb0ELi2ELi4ELi4ELi4ELb0EEENS1_24CollectiveEpilogueBwdGQAISA_fSD_Li256ELb0ELb1EEENS1_19SingleTileSchedulerILb0ELb0ELb0ELi128EEEEEEEEEvNT_6ParamsE$_ZN4cute3eso3ESOILb0ELb0EJNS_5tupleIJNS_1CILi1EEEiEEENS3_ILi1024EEENS2_IJiiEEEEEC2ERKS5_RKS6_RKS7_,($_ZN7cutlass13device_kernelIN5flash19enable_sm80_to_sm89INS1_16FlashAttnBwdSm80INS1_25CollectiveMainloopBwdSm80ILi2ELi2EN4cute5tupleIJNS5_1CILi128EEES8_NS7_ILi64EEEEEENS_6half_tEfNS_4arch4Sm80ELb0ELb0ELb1ELb0ELb1ELb0ELb0ELb0ELi2ELi4ELi4ELi4ELb0EEENS1_24CollectiveEpilogueBwdGQAISA_fSD_Li256ELb0ELb1EEENS1_19SingleTileSchedulerILb0ELb0ELb0ELi128EEEEEEEEEvNT_6ParamsE$_ZN4cute3eso3ESOILb0ELb0EJNS_5tupleIJiNS_1CILi512EEEEEENS2_IJiiEEENS3_ILi1024EEEEEC2ERKS5_RKS6_RKS7_ - $_ZN7cutlass13device_kernelIN5flash19enable_sm80_to_sm89INS1_16FlashAttnBwdSm80INS1_25CollectiveMainloopBwdSm80ILi2ELi2EN4cute5tupleIJNS5_1CILi128EEES8_NS7_ILi64EEEEEENS_6half_tEfNS_4arch4Sm80ELb0ELb0ELb1ELb0ELb1ELb0ELb0ELb0ELi2ELi4ELi4ELi4ELb0EEENS1_24CollectiveEpilogueBwdGQAISA_fSD_Li256ELb0ELb1EEENS1_19SingleTileSchedulerILb0ELb0ELb0ELi128EEEEEEEEEvNT_6ParamsE$_ZN4cute3eso3ESOILb0ELb0EJNS_5tupleIJNS_1CILi1EEEiEEENS3_ILi1024EEENS2_IJiiEEEEEC2ERKS5_RKS6_RKS7_)
$_ZN7cutlass13device_kernelIN5flash19enable_sm80_to_sm89INS1_16FlashAttnBwdSm80INS1_25CollectiveMainloopBwdSm80ILi2ELi2EN4cute5tupleIJNS5_1CILi128EEES8_NS7_ILi64EEEEEENS_6half_tEfNS_4arch4Sm80ELb0ELb0ELb1ELb0ELb1ELb0ELb0ELb0ELi2ELi4ELi4ELi4ELb0EEENS1_24CollectiveEpilogueBwdGQAISA_fSD_Li256ELb0ELb1EEENS1_19SingleTileSchedulerILb0ELb0ELb0ELi128EEEEEEEEEvNT_6ParamsE$_ZN4cute3eso3ESOILb0ELb0EJNS_5tupleIJNS_1CILi1EEEiEEENS3_ILi1024EEENS2_IJiiEEEEEC2ERKS5_RKS6_RKS7_:
        /* <DEDUP_REMOVED lines=9> */
        .type           $_ZN7cutlass13device_kernelIN5flash19enable_sm80_to_sm89INS1_16FlashAttnBwdSm80INS1_25CollectiveMainloopBwdSm80ILi2ELi2EN4cute5tupleIJNS5_1CILi128EEES8_NS7_ILi64EEEEEENS_6half_tEfNS_4arch4Sm80ELb0ELb0ELb1ELb0ELb1ELb0ELb0ELb0ELi2ELi4ELi4ELi4ELb0EEENS1_24CollectiveEpilogueBwdGQAISA_fSD_Li256ELb0ELb1EEENS1_19SingleTileSchedulerILb0ELb0ELb0ELi128EEEEEEEEEvNT_6ParamsE$_ZN4cute3eso3ESOILb0ELb0EJNS_5tupleIJiNS_1CILi512EEEEEENS2_IJiiEEENS3_ILi1024EEEEEC2ERKS5_RKS6_RKS7_,@function
        .size           $_ZN7cutlass13device_kernelIN5flash19enable_sm80_to_sm89INS1_16FlashAttnBwdSm80INS1_25CollectiveMainloopBwdSm80ILi2ELi2EN4cute5tupleIJNS5_1CILi128EEES8_NS7_ILi64EEEEEENS_6half_tEfNS_4arch4Sm80ELb0ELb0ELb1ELb0ELb1ELb0ELb0ELb0ELi2ELi4ELi4ELi4ELb0EEENS1_24CollectiveEpilogueBwdGQAISA_fSD_Li256ELb0ELb1EEENS1_19SingleTileSchedulerILb0ELb0ELb0ELi128EEEEEEEEEvNT_6ParamsE$_ZN4cute3eso3ESOILb0ELb0EJNS_5tupleIJiNS_1CILi512EEEEEENS2_IJiiEEENS3_ILi1024EEEEEC2ERKS5_RKS6_RKS7_,($_ZN7cutlass13device_kernelIN5flash19enable_sm80_to_sm89INS1_16FlashAttnBwdSm80INS1_25CollectiveMainloopBwdSm80ILi2ELi2EN4cute5tupleIJNS5_1CILi128EEES8_NS7_ILi64EEEEEENS_6half_tEfNS_4arch4Sm80ELb0ELb0ELb1ELb0ELb1ELb0ELb0ELb0ELi2ELi4ELi4ELi4ELb0EEENS1_24CollectiveEpilogueBwdGQAISA_fSD_Li256ELb0ELb1EEENS1_19SingleTileSchedulerILb0ELb0ELb0ELi128EEEEEEEEEvNT_6ParamsE$_ZN4cute3eso3ESOILb0ELb0EJNS_6LayoutINS_5tupleIJNS3_IJNS3_IJNS_1CILi8EEENS4_ILi1EEEEEES6_EEENS3_IJNS3_IJS6_S6_EEENS4_ILi2EEEEEEEEENS3_IJNS3_IJNS3_IJS6_NS4_ILi0EEEEEESD_EEENS3_IJNS3_IJSD_SD_EEEiEEEEEEEENS_10ViewEngineINS_8smem_ptrIPN7cutlass6half_tEEEEEEEC2ERKSJ_RKSQ_ - $_ZN7cutlass13device_kernelIN5flash19enable_sm80_to_sm89INS1_16FlashAttnBwdSm80INS1_25CollectiveMainloopBwdSm80ILi2ELi2EN4cute5tupleIJNS5_1CILi128EEES8_NS7_ILi64EEEEEENS_6half_tEfNS_4arch4Sm80ELb0ELb0ELb1ELb0ELb1ELb0ELb0ELb0ELi2ELi4ELi4ELi4ELb0EEENS1_24CollectiveEpilogueBwdGQAISA_fSD_Li256ELb0ELb1EEENS1_19SingleTileSchedulerILb0ELb0ELb0ELi128EEEEEEEEEvNT_6ParamsE$_ZN4cute3eso3ESOILb0ELb0EJNS_5tupleIJiNS_1CILi512EEEEEENS2_IJiiEEENS3_ILi1024EEEEEC2ERKS5_RKS6_RKS7_)
$_ZN7cutlass13device_kernelIN5flash19enable_sm80_to_sm89INS1_16FlashAttnBwdSm80INS1_25CollectiveMainloopBwdSm80ILi2ELi2EN4cute5tupleIJNS5_1CILi128EEES8_NS7_ILi64EEEEEENS_6half_tEfNS_4arch4Sm80ELb0ELb0ELb1ELb0ELb1ELb0ELb0ELb0ELi2ELi4ELi4ELi4ELb0EEENS1_24CollectiveEpilogueBwdGQAISA_fSD_Li256ELb0ELb1EEENS1_19SingleTileSchedulerILb0ELb0ELb0ELi128EEEEEEEEEvNT_6ParamsE$_ZN4cute3eso3ESOILb0ELb0EJNS_5tupleIJiNS_1CILi512EEEEEENS2_IJiiEEENS3_ILi1024EEEEEC2ERKS5_RKS6_RKS7_:
        /* <DEDUP_REMOVED lines=9> */
        .type           $_ZN7cutlass13device_kernelIN5flash19enable_sm80_to_sm89INS1_16FlashAttnBwdSm80INS1_25CollectiveMainloopBwdSm80ILi2ELi2EN4cute5tupleIJNS5_1CILi128EEES8_NS7_ILi64EEEEEENS_6half_tEfNS_4arch4Sm80ELb0ELb0ELb1ELb0ELb1ELb0ELb0ELb0ELi2ELi4ELi4ELi4ELb0EEENS1_24CollectiveEpilogueBwdGQAISA_fSD_Li256ELb0ELb1EEENS1_19SingleTileSchedulerILb0ELb0ELb0ELi128EEEEEEEEEvNT_6ParamsE$_ZN4cute3eso3ESOILb0ELb0EJNS_6LayoutINS_5tupleIJNS3_IJNS3_IJNS_1CILi8EEENS4_ILi1EEEEEES6_EEENS3_IJNS3_IJS6_S6_EEENS4_ILi2EEEEEEEEENS3_IJNS3_IJNS3_IJS6_NS4_ILi0EEEEEESD_EEENS3_IJNS3_IJSD_SD_EEEiEEEEEEEENS_10ViewEngineINS_8smem_ptrIPN7cutlass6half_tEEEEEEEC2ERKSJ_RKSQ_,@function
        .size           $_ZN7cutlass13device_kernelIN5flash19enable_sm80_to_sm89INS1_16FlashAttnBwdSm80INS1_25CollectiveMainloopBwdSm80ILi2ELi2EN4cute5tupleIJNS5_1CILi128EEES8_NS7_ILi64EEEEEENS_6half_tEfNS_4arch4Sm80ELb0ELb0ELb1ELb0ELb1ELb0ELb0ELb0ELi2ELi4ELi4ELi4ELb0EEENS1_24CollectiveEpilogueBwdGQAISA_fSD_Li256ELb0ELb1EEENS1_19SingleTileSchedulerILb0ELb0ELb0ELi128EEEEEEEEEvNT_6ParamsE$_ZN4cute3eso3ESOILb0ELb0EJNS_6LayoutINS_5tupleIJNS3_IJNS3_IJNS_1CILi8EEENS4_ILi1EEEEEES6_EEENS3_IJNS3_IJS6_S6_EEENS4_ILi2EEEEEEEEENS3_IJNS3_IJNS3_IJS6_NS4_ILi0EEEEEESD_EEENS3_IJNS3_IJSD_SD_EEEiEEEEEEEENS_10ViewEngineINS_8smem_ptrIPN7cutlass6half_tEEEEEEEC2ERKSJ_RKSQ_,($_ZN7cutlass13device_kernelIN5flash19enable_sm80_to_sm89INS1_16FlashAttnBwdSm80INS1_25CollectiveMainloopBwdSm80ILi2ELi2EN4cute5tupleIJNS5_1CILi128EEES8_NS7_ILi64EEEEEENS_6half_tEfNS_4arch4Sm80ELb0ELb0ELb1ELb0ELb1ELb0ELb0ELb0ELi2ELi4ELi4ELi4ELb0EEENS1_24CollectiveEpilogueBwdGQAISA_fSD_Li256ELb0ELb1EEENS1_19SingleTileSchedulerILb0ELb0ELb0ELi128EEEEEEEEEvNT_6ParamsE$_ZN4cute3eso3ESOILb0ELb0EJNS_6LayoutINS_5tupleIJNS3_IJNS_1CILi1EEENS3_IJS5_NS4_ILi2EEES6_EEEEEES6_NS3_IJS6_S6_EEEEEENS3_IJNS3_IJNS4_ILi0EEENS3_IJS5_NS4_ILi256EEEiEEEEEENS4_ILi2048EEENS3_IJiNS4_ILi4096EEEEEEEEEEENS_10ViewEngineINS_8smem_ptrIPjEEEEEEC2ERKSJ_RKSO_ - $_ZN7cutlass13device_kernelIN5flash19enable_sm80_to_sm89INS1_16FlashAttnBwdSm80INS1_25CollectiveMainloopBwdSm80ILi2ELi2EN4cute5tupleIJNS5_1CILi128EEES8_NS7_ILi64EEEEEENS_6half_tEfNS_4arch4Sm80ELb0ELb0ELb1ELb0ELb1ELb0ELb0ELb0ELi2ELi4ELi4ELi4ELb0EEENS1_24CollectiveEpilogueBwdGQAISA_fSD_Li256ELb0ELb1EEENS1_19SingleTileSchedulerILb0ELb0ELb0ELi128EEEEEEEEEvNT_6ParamsE$_ZN4cute3eso3ESOILb0ELb0EJNS_6LayoutINS_5tupleIJNS3_IJNS3_IJNS_1CILi8EEENS4_ILi1EEEEEES6_EEENS3_IJNS3_IJS6_S6_EEENS4_ILi2EEEEEEEEENS3_IJNS3_IJNS3_IJS6_NS4_ILi0EEEEEESD_EEENS3_IJNS3_IJSD_SD_EEEiEEEEEEEENS_10ViewEngineINS_8smem_ptrIPN7cutlass6half_tEEEEEEEC2ERKSJ_RKSQ_)
$_ZN7cutlass13device_kernelIN5flash19enable_sm80_to_sm89INS1_16FlashAttnBwdSm80INS1_25CollectiveMainloopBwdSm80ILi2ELi2EN4cute5tupleIJNS5_1CILi128EEES8_NS7_ILi64EEEEEENS_6half_tEfNS_4arch4Sm80ELb0ELb0ELb1ELb0ELb1ELb0ELb0ELb0ELi2ELi4ELi4ELi4ELb0EEENS1_24CollectiveEpilogueBwdGQAISA_fSD_Li256ELb0ELb1EEENS1_19SingleTileSchedulerILb0ELb0ELb0ELi128EEEEEEEEEvNT_6ParamsE$_ZN4cute3eso3ESOILb0ELb0EJNS_6LayoutINS_5tupleIJNS3_IJNS3_IJNS_1CILi8EEENS4_ILi1EEEEEES6_EEENS3_IJNS3_IJS6_S6_EEENS4_ILi2EEEEEEEEENS3_IJNS3_IJNS3_IJS6_NS4_ILi0EEEEEESD_EEENS3_IJNS3_IJSD_SD_EEEiEEEEEEEENS_10ViewEngineINS_8smem_ptrIPN7cutlass6half_tEEEEEEEC2ERKSJ_RKSQ_:
[----:B------:R-:W-:Y:S02]  /*5680*/  IADD3 R5, R83, -c[0x0][0x20], RZ ;  /* 0x8000080053057a10 */ /* 0x000fe40007ffe0ff */
[----:B------:R-:W-:-:S03]  /*5690*/  IADD3 R4, R84, -c[0x0][0x20], RZ ;  /* 0x8000080054047a10 */ /* 0x000fc60007ffe0ff */
[----:B------:R1:W-:Y:S04]  /*56a0*/  STL [R5], R10 ;  /* 0x0000000a05007387 */ /* 0x0003e80000100800 */
[----:B------:R-:W2:Y:S01]  /*56b0*/  LDL.64 R34, [R4] ;  /* 0x0000000004227983 */ /* 0x000ea20000100a00 */
[----:B------:R-:W-:-:S03]  /*56c0*/  IMAD.MOV.U32 R7, RZ, RZ, 0x0 ;  /* 0x00000000ff077424 */ /* 0x000fc600078e00ff */
[----:B--2---:R1:W-:Y:S01]  /*56d0*/  STL.64 [R5+0x8], R34 ;  /* 0x0000082205007387 */ /* 0x0043e20000100a00 */
[----:B------:R-:W-:Y:S05]  /*56e0*/  RET.REL.NODEC R6 `(_ZN7cutlass13device_kernelIN5flash19enable_sm80_to_sm89INS1_16FlashAttnBwdSm80INS1_25CollectiveMainloopBwdSm80ILi2ELi2EN4cute5tupleIJNS5_1CILi128EEES8_NS7_ILi64EEEEEENS_6half_tEfNS_4arch4Sm80ELb0ELb0ELb1ELb0ELb1ELb0ELb0ELb0ELi2ELi4ELi4ELi4ELb0EEENS1_24CollectiveEpilogueBwdGQAISA_fSD_Li256ELb0ELb1EEENS1_19SingleTileSchedulerILb0ELb0ELb0ELi128EEEEEEEEEvNT_6ParamsE) ;  /* 0xffffa91006007950 */ /* 0x000fea0003c3ffff */
        .type           $_ZN7cutlass13device_kernelIN5flash19enable_sm80_to_sm89INS1_16FlashAttnBwdSm80INS1_25CollectiveMainloopBwdSm80ILi2ELi2EN4cute5tupleIJNS5_1CILi128EEES8_NS7_ILi64EEEEEENS_6half_tEfNS_4arch4Sm80ELb0ELb0ELb1ELb0ELb1ELb0ELb0ELb0ELi2ELi4ELi4ELi4ELb0EEENS1_24CollectiveEpilogueBwdGQAISA_fSD_Li256ELb0ELb1EEENS1_19SingleTileSchedulerILb0ELb0ELb0ELi128EEEEEEEEEvNT_6ParamsE$_ZN4cute3eso3ESOILb0ELb0EJNS_6LayoutINS_5tupleIJNS3_IJNS_1CILi1EEENS3_IJS5_NS4_ILi2EEES6_EEEEEES6_NS3_IJS6_S6_EEEEEENS3_IJNS3_IJNS4_ILi0EEENS3_IJS5_NS4_ILi256EEEiEEEEEENS4_ILi2048EEENS3_IJiNS4_ILi4096EEEEEEEEEEENS_10ViewEngineINS_8smem_ptrIPjEEEEEEC2ERKSJ_RKSO_,@function
        .size           $_ZN7cutlass13device_kernelIN5flash19enable_sm80_to_sm89INS1_16FlashAttnBwdSm80INS1_25CollectiveMainloopBwdSm80ILi2ELi2EN4cute5tupleIJNS5_1CILi128EEES8_NS7_ILi64EEEEEENS_6half_tEfNS_4arch4Sm80ELb0ELb0ELb1ELb0ELb1ELb0ELb0ELb0ELi2ELi4ELi4ELi4ELb0EEENS1_24CollectiveEpilogueBwdGQAISA_fSD_Li256ELb0ELb1EEENS1_19SingleTileSchedulerILb0ELb0ELb0ELi128EEEEEEEEEvNT_6ParamsE$_ZN4cute3eso3ESOILb0ELb0EJNS_6LayoutINS_5tupleIJNS3_IJNS_1CILi1EEENS3_IJS5_NS4_ILi2EEES6_EEEEEES6_NS3_IJS6_S6_EEEEEENS3_IJNS3_IJNS4_ILi0EEENS3_IJS5_NS4_ILi256EEEiEEEEEENS4_ILi2048EEENS3_IJiNS4_ILi4096EEEEEEEEEEENS_10ViewEngineINS_8smem_ptrIPjEEEEEEC2ERKSJ_RKSO_,($_ZN7cutlass13device_kernelIN5flash19enable_sm80_to_sm89INS1_16FlashAttnBwdSm80INS1_25CollectiveMainloopBwdSm80ILi2ELi2EN4cute5tupleIJNS5_1CILi128EEES8_NS7_ILi64EEEEEENS_6half_tEfNS_4arch4Sm80ELb0ELb0ELb1ELb0ELb1ELb0ELb0ELb0ELi2ELi4ELi4ELi4ELb0EEENS1_24CollectiveEpilogueBwdGQAISA_fSD_Li256ELb0ELb1EEENS1_19SingleTileSchedulerILb0ELb0ELb0ELi128EEEEEEEEEvNT_6ParamsE$_ZN4cute3eso3ESOILb0ELb0EJNS_6LayoutINS_5tupleIJNS3_IJNS_1CILi2EEES5_EEENS4_ILi8EEES6_EEENS3_IJNS3_IJNS4_ILi1EEEiEEENS4_ILi1024EEENS3_IJiiEEEEEEEENS_10ViewEngineINS_8smem_ptrIPN7cutlass6half_tEEEEEEEC2ERKSE_RKSL_ - $_ZN7cutlass13device_kernelIN5flash19enable_sm80_to_sm89INS1_16FlashAttnBwdSm80INS1_25CollectiveMainloopBwdSm80ILi2ELi2EN4cute5tupleIJNS5_1CILi128EEES8_NS7_ILi64EEEEEENS_6half_tEfNS_4arch4Sm80ELb0ELb0ELb1ELb0ELb1ELb0ELb0ELb0ELi2ELi4ELi4ELi4ELb0EEENS1_24CollectiveEpilogueBwdGQAISA_fSD_Li256ELb0ELb1EEENS1_19SingleTileSchedulerILb0ELb0ELb0ELi128EEEEEEEEEvNT_6ParamsE$_ZN4cute3eso3ESOILb0ELb0EJNS_6LayoutINS_5tupleIJNS3_IJNS_1CILi1EEENS3_IJS5_NS4_ILi2EEES6_EEEEEES6_NS3_IJS6_S6_EEEEEENS3_IJNS3_IJNS4_ILi0EEENS3_IJS5_NS4_ILi256EEEiEEEEEENS4_ILi2048EEENS3_IJiNS4_ILi4096EEEEEEEEEEENS_10ViewEngineINS_8smem_ptrIPjEEEEEEC2ERKSJ_RKSO_)
$_ZN7cutlass13device_kernelIN5flash19enable_sm80_to_sm89INS1_16FlashAttnBwdSm80INS1_25CollectiveMainloopBwdSm80ILi2ELi2EN4cute5tupleIJNS5_1CILi128EEES8_NS7_ILi64EEEEEENS_6half_tEfNS_4arch4Sm80ELb0ELb0ELb1ELb0ELb1ELb0ELb0ELb0ELi2ELi4ELi4ELi4ELb0EEENS1_24CollectiveEpilogueBwdGQAISA_fSD_Li256ELb0ELb1EEENS1_19SingleTileSchedulerILb0ELb0ELb0ELi128EEEEEEEEEvNT_6ParamsE$_ZN4cute3eso3ESOILb0ELb0EJNS_6LayoutINS_5tupleIJNS3_IJNS_1CILi1EEENS3_IJS5_NS4_ILi2EEES6_EEEEEES6_NS3_IJS6_S6_EEEEEENS3_IJNS3_IJNS4_ILi0EEENS3_IJS5_NS4_ILi256EEEiEEEEEENS4_ILi2048EEENS3_IJiNS4_ILi4096EEEEEEEEEEENS_10ViewEngineINS_8smem_ptrIPjEEEEEEC2ERKSJ_RKSO_:
[----:B------:R-:W-:Y:S02]  /*56f0*/  IADD3 R5, R70, -c[0x0][0x20], RZ ;  /* 0x8000080046057a10 */ /* 0x000fe40007ffe0ff */
[----:B------:R-:W-:-:S03]  /*5700*/  IADD3 R16, R60, -c[0x0][0x20], RZ ;  /* 0x800008003c107a10 */ /* 0x000fc60007ffe0ff */
[----:B------:R1:W-:Y:S04]  /*5710*/  STL.64 [R5], R2 ;  /* 0x0000000205007387 */ /* 0x0003e80000100a00 */
[----:B------:R-:W2:Y:S01]  /*5720*/  LDL.64 R16, [R16] ;  /* 0x0000000010107983 */ /* 0x000ea20000100a00 */
[----:B------:R-:W-:Y:S02]  /*5730*/  IMAD.MOV.U32 R20, RZ, RZ, R6 ;  /* 0x000000ffff147224 */ /* 0x000fe400078e0006 */
[----:B------:R-:W-:Y:S01]  /*5740*/  IMAD.MOV.U32 R21, RZ, RZ, 0x0 ;  /* 0x00000000ff157424 */ /* 0x000fe200078e00ff */
[----:B--2---:R1:W-:Y:S03]  /*5750*/  STL.64 [R5+0x8], R16 ;  /* 0x0000081005007387 */ /* 0x0043e60000100a00 */
[----:B------:R-:W-:Y:S05]  /*5760*/  RET.REL.NODEC R20 `(_ZN7cutlass13device_kernelIN5flash19enable_sm80_to_sm89INS1_16FlashAttnBwdSm80INS1_25CollectiveMainloopBwdSm80ILi2ELi2EN4cute5tupleIJNS5_1CILi128EEES8_NS7_ILi64EEEEEENS_6half_tEfNS_4arch4Sm80ELb0ELb0ELb1ELb0ELb1ELb0ELb0ELb0ELi2ELi4ELi4ELi4ELb0EEENS1_24CollectiveEpilogueBwdGQAISA_fSD_Li256ELb0ELb1EEENS1_19SingleTileSchedulerILb0ELb0ELb0ELi128EEEEEEEEEvNT_6ParamsE) ;  /* 0xffffa89014007950 */ /* 0x000fea0003c3ffff */
        .type           $_ZN7cutlass13device_kernelIN5flash19enable_sm80_to_sm89INS1_16FlashAttnBwdSm80INS1_25CollectiveMainloopBwdSm80ILi2ELi2EN4cute5tupleIJNS5_1CILi128EEES8_NS7_ILi64EEEEEENS_6half_tEfNS_4arch4Sm80ELb0ELb0ELb1ELb0ELb1ELb0ELb0ELb0ELi2ELi4ELi4ELi4ELb0EEENS1_24CollectiveEpilogueBwdGQAISA_fSD_Li256ELb0ELb1EEENS1_19SingleTileSchedulerILb0ELb0ELb0ELi128EEEEEEEEEvNT_6ParamsE$_ZN4cute3eso3ESOILb0ELb0EJNS_6LayoutINS_5tupleIJNS3_IJNS_1CILi2EEES5_EEENS4_ILi8EEES6_EEENS3_IJNS3_IJNS4_ILi1EEEiEEENS4_ILi1024EEENS3_IJiiEEEEEEEENS_10ViewEngineINS_8smem_ptrIPN7cutlass6half_tEEEEEEEC2ERKSE_RKSL_,@function
        .size           $_ZN7cutlass13device_kernelIN5flash19enable_sm80_to_sm89INS1_16FlashAttnBwdSm80INS1_25CollectiveMainloopBwdSm80ILi2ELi2EN4cute5tupleIJNS5_1CILi128EEES8_NS7_ILi64EEEEEENS_6half_tEfNS_4arch4Sm80ELb0ELb0ELb1ELb0ELb1ELb0ELb0ELb0ELi2ELi4ELi4ELi4ELb0EEENS1_24CollectiveEpilogueBwdGQAISA_fSD_Li256ELb0ELb1EEENS1_19SingleTileSchedulerILb0ELb0ELb0ELi128EEEEEEEEEvNT_6ParamsE$_ZN4cute3eso3ESOILb0ELb0EJNS_6LayoutINS_5tupleIJNS3_IJNS_1CILi2EEES5_EEENS4_ILi8EEES6_EEENS3_IJNS3_IJNS4_ILi1EEEiEEENS4_ILi1024EEENS3_IJiiEEEEEEEENS_10ViewEngineINS_8smem_ptrIPN7cutlass6half_tEEEEEEEC2ERKSE_RKSL_,($_ZN7cutlass13device_kernelIN5flash19enable_sm80_to_sm89INS1_16FlashAttnBwdSm80INS1_25CollectiveMainloopBwdSm80ILi2ELi2EN4cute5tupleIJNS5_1CILi128EEES8_NS7_ILi64EEEEEENS_6half_tEfNS_4arch4Sm80ELb0ELb0ELb1ELb0ELb1ELb0ELb0ELb0ELi2ELi4ELi4ELi4ELb0EEENS1_24CollectiveEpilogueBwdGQAISA_fSD_Li256ELb0ELb1EEENS1_19SingleTileSchedulerILb0ELb0ELb0ELi128EEEEEEEEEvNT_6ParamsE$_ZN4cute3eso3ESOILb0ELb0EJNS_6LayoutINS_5tupleIJNS3_IJNS_1CILi2EEES5_EEENS4_ILi8EEES6_EEENS3_IJNS3_IJNS4_ILi1EEEiEEENS4_ILi1024EEENS3_IJiiEEEEEEEEjEEC2ERKSE_RKj - $_ZN7cutlass13device_kernelIN5flash19enable_sm80_to_sm89INS1_16FlashAttnBwdSm80INS1_25CollectiveMainloopBwdSm80ILi2ELi2EN4cute5tupleIJNS5_1CILi128EEES8_NS7_ILi64EEEEEENS_6half_tEfNS_4arch4Sm80ELb0ELb0ELb1ELb0ELb1ELb0ELb0ELb0ELi2ELi4ELi4ELi4ELb0EEENS1_24CollectiveEpilogueBwdGQAISA_fSD_Li256ELb0ELb1EEENS1_19SingleTileSchedulerILb0ELb0ELb0ELi128EEEEEEEEEvNT_6ParamsE$_ZN4cute3eso3ESOILb0ELb0EJNS_6LayoutINS_5tupleIJNS3_IJNS_1CILi2EEES5_EEENS4_ILi8EEES6_EEENS3_IJNS3_IJNS4_ILi1EEEiEEENS4_ILi1024EEENS3_IJiiEEEEEEEENS_10ViewEngineINS_8smem_ptrIPN7cutlass6half_tEEEEEEEC2ERKSE_RKSL_)
$_ZN7cutlass13device_kernelIN5flash19enable_sm80_to_sm89INS1_16FlashAttnBwdSm80INS1_25CollectiveMainloopBwdSm80ILi2ELi2EN4cute5tupleIJNS5_1CILi128EEES8_NS7_ILi64EEEEEENS_6half_tEfNS_4arch4Sm80ELb0ELb0ELb1ELb0ELb1ELb0ELb0ELb0ELi2ELi4ELi4ELi4ELb0EEENS1_24CollectiveEpilogueBwdGQAISA_fSD_Li256ELb0ELb1EEENS1_19SingleTileSchedulerILb0ELb0ELb0ELi128EEEEEEEEEvNT_6ParamsE$_ZN4cute3eso3ESOILb0ELb0EJNS_6LayoutINS_5tupleIJNS3_IJNS_1CILi2EEES5_EEENS4_ILi8EEES6_EEENS3_IJNS3_IJNS4_ILi1EEEiEEENS4_ILi1024EEENS3_IJiiEEEEEEEENS_10ViewEngineINS_8smem_ptrIPN7cutlass6half_tEEEEEEEC2ERKSE_RKSL_:
[----:B------:R-:W-:Y:S02]  /*5770*/  IADD3 R3, R62, -c[0x0][0x20], RZ ;  /* 0x800008003e037a10 */ /* 0x000fe40007ffe0ff */
[----:B------:R-:W-:-:S03]  /*5780*/  IADD3 R2, R61, -c[0x0][0x20], RZ ;  /* 0x800008003d027a10 */ /* 0x000fc60007ffe0ff */
[----:B------:R1:W-:Y:S04]  /*5790*/  STL.64 [R3], R4 ;  /* 0x0000000403007387 */ /* 0x0003e80000100a00 */
[----:B------:R1:W-:Y:S04]  /*57a0*/  STL [R3+0x8], R6 ;  /* 0x0000080603007387 */ /* 0x0003e80000100800 */
[----:B------:R-:W2:Y:S01]  /*57b0*/  LDL.64 R20, [R2] ;  /* 0x0000000002147983 */ /* 0x000ea20000100a00 */
[----:B------:R-:W-:-:S03]  /*57c0*/  IMAD.MOV.U32 R13, RZ, RZ, 0x0 ;  /* 0x00000000ff0d7424 */ /* 0x000fc600078e00ff */
[----:B--2---:R1:W-:Y:S01]  /*57d0*/  STL.64 [R3+0x10], R20 ;  /* 0x0000101403007387 */ /* 0x0043e20000100a00 */
[----:B------:R-:W-:Y:S05]  /*57e0*/  RET.REL.NODEC R12 `(_ZN7cutlass13device_kernelIN5flash19enable_sm80_to_sm89INS1_16FlashAttnBwdSm80INS1_25CollectiveMainloopBwdSm80ILi2ELi2EN4cute5tupleIJNS5_1CILi128EEES8_NS7_ILi64EEEEEENS_6half_tEfNS_4arch4Sm80ELb0ELb0ELb1ELb0ELb1ELb0ELb0ELb0ELi2ELi4ELi4ELi4ELb0EEENS1_24CollectiveEpilogueBwdGQAISA_fSD_Li256ELb0ELb1EEENS1_19SingleTileSchedulerILb0ELb0ELb0ELi128EEEEEEEEEvNT_6ParamsE) ;  /* 0xffffa8100c007950 */ /* 0x000fea0003c3ffff */
        .type           $_ZN7cutlass13device_kernelIN5flash19enable_sm80_to_sm89INS1_16FlashAttnBwdSm80INS1_25CollectiveMainloopBwdSm80ILi2ELi2EN4cute5tupleIJNS5_1CILi128EEES8_NS7_ILi64EEEEEENS_6half_tEfNS_4arch4Sm80ELb0ELb0ELb1ELb0ELb1ELb0ELb0ELb0ELi2ELi4ELi4ELi4ELb0EEENS1_24CollectiveEpilogueBwdGQAISA_fSD_Li256ELb0ELb1EEENS1_19SingleTileSchedulerILb0ELb0ELb0ELi128EEEEEEEEEvNT_6ParamsE$_ZN4cute3eso3ESOILb0ELb0EJNS_6LayoutINS_5tupleIJNS3_IJNS_1CILi2EEES5_EEENS4_ILi8EEES6_EEENS3_IJNS3_IJNS4_ILi1EEEiEEENS4_ILi1024EEENS3_IJiiEEEEEEEEjEEC2ERKSE_RKj,@function
        .size           $_ZN7cutlass13device_kernelIN5flash19enable_sm80_to_sm89INS1_16FlashAttnBwdSm80INS1_25CollectiveMainloopBwdSm80ILi2ELi2EN4cute5tupleIJNS5_1CILi128EEES8_NS7_ILi64EEEEEENS_6half_tEfNS_4arch4Sm80ELb0ELb0ELb1ELb0ELb1ELb0ELb0ELb0ELi2ELi4ELi4ELi4ELb0EEENS1_24CollectiveEpilogueBwdGQAISA_fSD_Li256ELb0ELb1EEENS1_19SingleTileSchedulerILb0ELb0ELb0ELi128EEEEEEEEEvNT_6ParamsE$_ZN4cute3eso3ESOILb0ELb0EJNS_6LayoutINS_5tupleIJNS3_IJNS_1CILi2EEES5_EEENS4_ILi8EEES6_EEENS3_IJNS3_IJNS4_ILi1EEEiEEENS4_ILi1024EEENS3_IJiiEEEEEEEEjEEC2ERKSE_RKj,($_ZN7cutlass13device_kernelIN5flash19enable_sm80_to_sm89INS1_16FlashAttnBwdSm80INS1_25CollectiveMainloopBwdSm80ILi2ELi2EN4cute5tupleIJNS5_1CILi128EEES8_NS7_ILi64EEEEEENS_6half_tEfNS_4arch4Sm80ELb0ELb0ELb1ELb0ELb1ELb0ELb0ELb0ELi2ELi4ELi4ELi4ELb0EEENS1_24CollectiveEpilogueBwdGQAISA_fSD_Li256ELb0ELb1EEENS1_19SingleTileSchedulerILb0ELb0ELb0ELi128EEEEEEEEEvNT_6ParamsE$_ZN4cute3eso3ESOILb0ELb0EJNS_6LayoutINS_5tupleIJNS3_IJNS_1CILi2EEES5_EEES6_NS4_ILi8EEEEEENS3_IJNS3_IJiNS4_ILi512EEEEEENS3_IJiiEEENS4_ILi1024EEEEEEEENS_10ViewEngineINS_8smem_ptrIPN7cutlass6half_tEEEEEEEC2ERKSE_RKSL_ - $_ZN7cutlass13device_kernelIN5flash19enable_sm80_to_sm89INS1_16FlashAttnBwdSm80INS1_25CollectiveMainloopBwdSm80ILi2ELi2EN4cute5tupleIJNS5_1CILi128EEES8_NS7_ILi64EEEEEENS_6half_tEfNS_4arch4Sm80ELb0ELb0ELb1ELb0ELb1ELb0ELb0ELb0ELi2ELi4ELi4ELi4ELb0EEENS1_24CollectiveEpilogueBwdGQAISA_fSD_Li256ELb0ELb1EEENS1_19SingleTileSchedulerILb0ELb0ELb0ELi128EEEEEEEEEvNT_6ParamsE$_ZN4cute3eso3ESOILb0ELb0EJNS_6LayoutINS_5tupleIJNS3_IJNS_1CILi2EEES5_EEENS4_ILi8EEES6_EEENS3_IJNS3_IJNS4_ILi1EEEiEEENS4_ILi1024EEENS3_IJiiEEEEEEEEjEEC2ERKSE_RKj)
$_ZN7cutlass13device_kernelIN5flash19enable_sm80_to_sm89INS1_16FlashAttnBwdSm80INS1_25CollectiveMainloopBwdSm80ILi2ELi2EN4cute5tupleIJNS5_1CILi128EEES8_NS7_ILi64EEEEEENS_6half_tEfNS_4arch4Sm80ELb0ELb0ELb1ELb0ELb1ELb0ELb0ELb0ELi2ELi4ELi4ELi4ELb0EEENS1_24CollectiveEpilogueBwdGQAISA_fSD_Li256ELb0ELb1EEENS1_19SingleTileSchedulerILb0ELb0ELb0ELi128EEEEEEEEEvNT_6ParamsE$_ZN4cute3eso3ESOILb0ELb0EJNS_6LayoutINS_5tupleIJNS3_IJNS_1CILi2EEES5_EEENS4_ILi8EEES6_EEENS3_IJNS3_IJNS4_ILi1EEEiEEENS4_ILi1024EEENS3_IJiiEEEEEEEEjEEC2ERKSE_RKj:
        /* <DEDUP_REMOVED lines=9> */
[----:B------:R-:W-:Y:S05]  /*5880*/  RET.REL.NODEC R28 `(_ZN7cutlass13device_kernelIN5flash19enable_sm80_to_sm89INS1_16FlashAttnBwdSm80INS1_25CollectiveMainloopBwdSm80ILi2ELi2EN4cute5tupleIJNS5_1CILi128EEES8_NS7_ILi64EEEEEENS_6half_tEfNS_4arch4Sm80ELb0ELb0ELb1ELb0ELb1ELb0ELb0ELb0ELi2ELi4ELi4ELi4ELb0EEENS1_24CollectiveEpilogueBwdGQAISA_fSD_Li256ELb0ELb1EEENS1_19SingleTileSchedulerILb0ELb0ELb0ELi128EEEEEEEEEvNT_6ParamsE) ;  /* 0xffffa7701c007950 */ /* 0x000fea0003c3ffff */
        .type           $_ZN7cutlass13device_kernelIN5flash19enable_sm80_to_sm89INS1_16FlashAttnBwdSm80INS1_25CollectiveMainloopBwdSm80ILi2ELi2EN4cute5tupleIJNS5_1CILi128EEES8_NS7_ILi64EEEEEENS_6half_tEfNS_4arch4Sm80ELb0ELb0ELb1ELb0ELb1ELb0ELb0ELb0ELi2ELi4ELi4ELi4ELb0EEENS1_24CollectiveEpilogueBwdGQAISA_fSD_Li256ELb0ELb1EEENS1_19SingleTileSchedulerILb0ELb0ELb0ELi128EEEEEEEEEvNT_6ParamsE$_ZN4cute3eso3ESOILb0ELb0EJNS_6LayoutINS_5tupleIJNS3_IJNS_1CILi2EEES5_EEES6_NS4_ILi8EEEEEENS3_IJNS3_IJiNS4_ILi512EEEEEENS3_IJiiEEENS4_ILi1024EEEEEEEENS_10ViewEngineINS_8smem_ptrIPN7cutlass6half_tEEEEEEEC2ERKSE_RKSL_,@function
        .size           $_ZN7cutlass13device_kernelIN5flash19enable_sm80_to_sm89INS1_16FlashAttnBwdSm80INS1_25CollectiveMainloopBwdSm80ILi2ELi2EN4cute5tupleIJNS5_1CILi128EEES8_NS7_ILi64EEEEEENS_6half_tEfNS_4arch4Sm80ELb0ELb0ELb1ELb0ELb1ELb0ELb0ELb0ELi2ELi4ELi4ELi4ELb0EEENS1_24CollectiveEpilogueBwdGQAISA_fSD_Li256ELb0ELb1EEENS1_19SingleTileSchedulerILb0ELb0ELb0ELi128EEEEEEEEEvNT_6ParamsE$_ZN4cute3eso3ESOILb0ELb0EJNS_6LayoutINS_5tupleIJNS3_IJNS_1CILi2EEES5_EEES6_NS4_ILi8EEEEEENS3_IJNS3_IJiNS4_ILi512EEEEEENS3_IJiiEEENS4_ILi1024EEEEEEEENS_10ViewEngineINS_8smem_ptrIPN7cutlass6half_tEEEEEEEC2ERKSE_RKSL_,($_ZN7cutlass13device_kernelIN5flash19enable_sm80_to_sm89INS1_16FlashAttnBwdSm80INS1_25CollectiveMainloopBwdSm80ILi2ELi2EN4cute5tupleIJNS5_1CILi128EEES8_NS7_ILi64EEEEEENS_6half_tEfNS_4arch4Sm80ELb0ELb0ELb1ELb0ELb1ELb0ELb0ELb0ELi2ELi4ELi4ELi4ELb0EEENS1_24CollectiveEpilogueBwdGQAISA_fSD_Li256ELb0ELb1EEENS1_19SingleTileSchedulerILb0ELb0ELb0ELi128EEEEEEEEEvNT_6ParamsE$_ZN4cute3eso3ESOILb0ELb0EJNS_6LayoutINS_5tupleIJNS3_IJNS_1CILi2EEES5_EEES6_NS4_ILi8EEEEEENS3_IJNS3_IJiNS4_ILi512EEEEEENS3_IJiiEEENS4_ILi1024EEEEEEEEjEEC2ERKSE_RKj - $_ZN7cutlass13device_kernelIN5flash19enable_sm80_to_sm89INS1_16FlashAttnBwdSm80INS1_25CollectiveMainloopBwdSm80ILi2ELi2EN4cute5tupleIJNS5_1CILi128EEES8_NS7_ILi64EEEEEENS_6half_tEfNS_4arch4Sm80ELb0ELb0ELb1ELb0ELb1ELb0ELb0ELb0ELi2ELi4ELi4ELi4ELb0EEENS1_24CollectiveEpilogueBwdGQAISA_fSD_Li256ELb0ELb1EEENS1_19SingleTileSchedulerILb0ELb0ELb0ELi128EEEEEEEEEvNT_6ParamsE$_ZN4cute3eso3ESOILb0ELb0EJNS_6LayoutINS_5tupleIJNS3_IJNS_1CILi2EEES5_EEES6_NS4_ILi8EEEEEENS3_IJNS3_IJiNS4_ILi512EEEEEENS3_IJiiEEENS4_ILi1024EEEEEEEENS_10ViewEngineINS_8smem_ptrIPN7cutlass6half_tEEEEEEEC2ERKSE_RKSL_)
$_ZN7cutlass13device_kernelIN5flash19enable_sm80_to_sm89INS1_16FlashAttnBwdSm80INS1_25CollectiveMainloopBwdSm80ILi2ELi2EN4cute5tupleIJNS5_1CILi128EEES8_NS7_ILi64EEEEEENS_6half_tEfNS_4arch4Sm80ELb0ELb0ELb1ELb0ELb1ELb0ELb0ELb0ELi2ELi4ELi4ELi4ELb0EEENS1_24CollectiveEpilogueBwdGQAISA_fSD_Li256ELb0ELb1EEENS1_19SingleTileSchedulerILb0ELb0ELb0ELi128EEEEEEEEEvNT_6ParamsE$_ZN4cute3eso3ESOILb0ELb0EJNS_6LayoutINS_5tupleIJNS3_IJNS_1CILi2EEES5_EEES6_NS4_ILi8EEEEEENS3_IJNS3_IJiNS4_ILi512EEEEEENS3_IJiiEEENS4_ILi1024EEEEEEEENS_10ViewEngineINS_8smem_ptrIPN7cutlass6half_tEEEEEEEC2ERKSE_RKSL_:
        /* <DEDUP_REMOVED lines=8> */
        .type           $_ZN7cutlass13device_kernelIN5flash19enable_sm80_to_sm89INS1_16FlashAttnBwdSm80INS1_25CollectiveMainloopBwdSm80ILi2ELi2EN4cute5tupleIJNS5_1CILi128EEES8_NS7_ILi64EEEEEENS_6half_tEfNS_4arch4Sm80ELb0ELb0ELb1ELb0ELb1ELb0ELb0ELb0ELi2ELi4ELi4ELi4ELb0EEENS1_24CollectiveEpilogueBwdGQAISA_fSD_Li256ELb0ELb1EEENS1_19SingleTileSchedulerILb0ELb0ELb0ELi128EEEEEEEEEvNT_6ParamsE$_ZN4cute3eso3ESOILb0ELb0EJNS_6LayoutINS_5tupleIJNS3_IJNS_1CILi2EEES5_EEES6_NS4_ILi8EEEEEENS3_IJNS3_IJiNS4_ILi512EEEEEENS3_IJiiEEENS4_ILi1024EEEEEEEEjEEC2ERKSE_RKj,@function
        .size           $_ZN7cutlass13device_kernelIN5flash19enable_sm80_to_sm89INS1_16FlashAttnBwdSm80INS1_25CollectiveMainloopBwdSm80ILi2ELi2EN4cute5tupleIJNS5_1CILi128EEES8_NS7_ILi64EEEEEENS_6half_tEfNS_4arch4Sm80ELb0ELb0ELb1ELb0ELb1ELb0ELb0ELb0ELi2ELi4ELi4ELi4ELb0EEENS1_24CollectiveEpilogueBwdGQAISA_fSD_Li256ELb0ELb1EEENS1_19SingleTileSchedulerILb0ELb0ELb0ELi128EEEEEEEEEvNT_6ParamsE$_ZN4cute3eso3ESOILb0ELb0EJNS_6LayoutINS_5tupleIJNS3_IJNS_1CILi2EEES5_EEES6_NS4_ILi8EEEEEENS3_IJNS3_IJiNS4_ILi512EEEEEENS3_IJiiEEENS4_ILi1024EEEEEEEEjEEC2ERKSE_RKj,($_ZN7cutlass13device_kernelIN5flash19enable_sm80_to_sm89INS1_16FlashAttnBwdSm80INS1_25CollectiveMainloopBwdSm80ILi2ELi2EN4cute5tupleIJNS5_1CILi128EEES8_NS7_ILi64EEEEEENS_6half_tEfNS_4arch4Sm80ELb0ELb0ELb1ELb0ELb1ELb0ELb0ELb0ELi2ELi4ELi4ELi4ELb0EEENS1_24CollectiveEpilogueBwdGQAISA_fSD_Li256ELb0ELb1EEENS1_19SingleTileSchedulerILb0ELb0ELb0ELi128EEEEEEEEEvNT_6ParamsE$_ZN4cute3eso3ESOILb0ELb0EJNS_6LayoutINS_5tupleIJNS3_IJNS_1CILi2EEES5_S5_EEES5_NS3_IJNS3_IJS5_S5_EEES5_EEEEEENS3_IJNS3_IJNS4_ILi1EEENS4_ILi512EEEiEEENS4_ILi4096EEENS3_IJNS3_IJiiEEENS4_ILi8192EEEEEEEEEEENS_10ViewEngineINS_8smem_ptrIPN7cutlass6half_tEEEEEEEC2ERKSI_RKSP_ - $_ZN7cutlass13device_kernelIN5flash19enable_sm80_to_sm89INS1_16FlashAttnBwdSm80INS1_25CollectiveMainloopBwdSm80ILi2ELi2EN4cute5tupleIJNS5_1CILi128EEES8_NS7_ILi64EEEEEENS_6half_tEfNS_4arch4Sm80ELb0ELb0ELb1ELb0ELb1ELb0ELb0ELb0ELi2ELi4ELi4ELi4ELb0EEENS1_24CollectiveEpilogueBwdGQAISA_fSD_Li256ELb0ELb1EEENS1_19SingleTileSchedulerILb0ELb0ELb0ELi128EEEEEEEEEvNT_6ParamsE$_ZN4cute3eso3ESOILb0ELb0EJNS_6LayoutINS_5tupleIJNS3_IJNS_1CILi2EEES5_EEES6_NS4_ILi8EEEEEENS3_IJNS3_IJiNS4_ILi512EEEEEENS3_IJiiEEENS4_ILi1024EEEEEEEEjEEC2ERKSE_RKj)
$_ZN7cutlass13device_kernelIN5flash19enable_sm80_to_sm89INS1_16FlashAttnBwdSm80INS1_25CollectiveMainloopBwdSm80ILi2ELi2EN4cute5tupleIJNS5_1CILi128EEES8_NS7_ILi64EEEEEENS_6half_tEfNS_4arch4Sm80ELb0ELb0ELb1ELb0ELb1ELb0ELb0ELb0ELi2ELi4ELi4ELi4ELb0EEENS1_24CollectiveEpilogueBwdGQAISA_fSD_Li256ELb0ELb1EEENS1_19SingleTileSchedulerILb0ELb0ELb0ELi128EEEEEEEEEvNT_6ParamsE$_ZN4cute3eso3ESOILb0ELb0EJNS_6LayoutINS_5tupleIJNS3_IJNS_1CILi2EEES5_EEES6_NS4_ILi8EEEEEENS3_IJNS3_IJiNS4_ILi512EEEEEENS3_IJiiEEENS4_ILi1024EEEEEEEEjEEC2ERKSE_RKj:
        /* <DEDUP_REMOVED lines=10> */
        .type           $_ZN7cutlass13device_kernelIN5flash19enable_sm80_to_sm89INS1_16FlashAttnBwdSm80INS1_25CollectiveMainloopBwdSm80ILi2ELi2EN4cute5tupleIJNS5_1CILi128EEES8_NS7_ILi64EEEEEENS_6half_tEfNS_4arch4Sm80ELb0ELb0ELb1ELb0ELb1ELb0ELb0ELb0ELi2ELi4ELi4ELi4ELb0EEENS1_24CollectiveEpilogueBwdGQAISA_fSD_Li256ELb0ELb1EEENS1_19SingleTileSchedulerILb0ELb0ELb0ELi128EEEEEEEEEvNT_6ParamsE$_ZN4cute3eso3ESOILb0ELb0EJNS_6LayoutINS_5tupleIJNS3_IJNS_1CILi2EEES5_S5_EEES5_NS3_IJNS3_IJS5_S5_EEES5_EEEEEENS3_IJNS3_IJNS4_ILi1EEENS4_ILi512EEEiEEENS4_ILi4096EEENS3_IJNS3_IJiiEEENS4_ILi8192EEEEEEEEEEENS_10ViewEngineINS_8smem_ptrIPN7cutlass6half_tEEEEEEEC2ERKSI_RKSP_,@function
        .size           $_ZN7cutlass13device_kernelIN5flash19enable_sm80_to_sm89INS1_16FlashAttnBwdSm80INS1_25CollectiveMainloopBwdSm80ILi2ELi2EN4cute5tupleIJNS5_1CILi128EEES8_NS7_ILi64EEEEEENS_6half_tEfNS_4arch4Sm80ELb0ELb0ELb1ELb0ELb1ELb0ELb0ELb0ELi2ELi4ELi4ELi4ELb0EEENS1_24CollectiveEpilogueBwdGQAISA_fSD_Li256ELb0ELb1EEENS1_19SingleTileSchedulerILb0ELb0ELb0ELi128EEEEEEEEEvNT_6ParamsE$_ZN4cute3eso3ESOILb0ELb0EJNS_6LayoutINS_5tupleIJNS3_IJNS_1CILi2EEES5_S5_EEES5_NS3_IJNS3_IJS5_S5_EEES5_EEEEEENS3_IJNS3_IJNS4_ILi1EEENS4_ILi512EEEiEEENS4_ILi4096EEENS3_IJNS3_IJiiEEENS4_ILi8192EEEEEEEEEEENS_10ViewEngineINS_8smem_ptrIPN7cutlass6half_tEEEEEEEC2ERKSI_RKSP_,($_ZN7cutlass13device_kernelIN5flash19enable_sm80_to_sm89INS1_16FlashAttnBwdSm80INS1_25CollectiveMainloopBwdSm80ILi2ELi2EN4cute5tupleIJNS5_1CILi128EEES8_NS7_ILi64EEEEEENS_6half_tEfNS_4arch4Sm80ELb0ELb0ELb1ELb0ELb1ELb0ELb0ELb0ELi2ELi4ELi4ELi4ELb0EEENS1_24CollectiveEpilogueBwdGQAISA_fSD_Li256ELb0ELb1EEENS1_19SingleTileSchedulerILb0ELb0ELb0ELi128EEEEEEEEEvNT_6ParamsE$_ZN4cute3eso3ESOILb0ELb0EJNS_6LayoutINS_5tupleIJNS3_IJNS_1CILi2EEES5_S5_EEES5_NS3_IJNS3_IJS5_S5_EEES5_EEEEEENS3_IJNS3_IJNS4_ILi1EEENS4_ILi512EEEiEEENS4_ILi4096EEENS3_IJNS3_IJiiEEENS4_ILi8192EEEEEEEEEEEjEEC2ERKSI_RKj - $_ZN7cutlass13device_kernelIN5flash19enable_sm80_to_sm89INS1_16FlashAttnBwdSm80INS1_25CollectiveMainloopBwdSm80ILi2ELi2EN4cute5tupleIJNS5_1CILi128EEES8_NS7_ILi64EEEEEENS_6half_tEfNS_4arch4Sm80ELb0ELb0ELb1ELb0ELb1ELb0ELb0ELb0ELi2ELi4ELi4ELi4ELb0EEENS1_24CollectiveEpilogueBwdGQAISA_fSD_Li256ELb0ELb1EEENS1_19SingleTileSchedulerILb0ELb0ELb0ELi128EEEEEEEEEvNT_6ParamsE$_ZN4cute3eso3ESOILb0ELb0EJNS_6LayoutINS_5tupleIJNS3_IJNS_1CILi2EEES5_S5_EEES5_NS3_IJNS3_IJS5_S5_EEES5_EEEEEENS3_IJNS3_IJNS4_ILi1EEENS4_ILi512EEEiEEENS4_ILi4096EEENS3_IJNS3_IJiiEEENS4_ILi8192EEEEEEEEEEENS_10ViewEngineINS_8smem_ptrIPN7cutlass6half_tEEEEEEEC2ERKSI_RKSP_)
$_ZN7cutlass13device_kernelIN5flash19enable_sm80_to_sm89INS1_16FlashAttnBwdSm80INS1_25CollectiveMainloopBwdSm80ILi2ELi2EN4cute5tupleIJNS5_1CILi128EEES8_NS7_ILi64EEEEEENS_6half_tEfNS_4arch4Sm80ELb0ELb0ELb1ELb0ELb1ELb0ELb0ELb0ELi2ELi4ELi4ELi4ELb0EEENS1_24CollectiveEpilogueBwdGQAISA_fSD_Li256ELb0ELb1EEENS1_19SingleTileSchedulerILb0ELb0ELb0ELi128EEEEEEEEEvNT_6ParamsE$_ZN4cute3eso3ESOILb0ELb0EJNS_6LayoutINS_5tupleIJNS3_IJNS_1CILi2EEES5_S5_EEES5_NS3_IJNS3_IJS5_S5_EEES5_EEEEEENS3_IJNS3_IJNS4_ILi1EEENS4_ILi512EEEiEEENS4_ILi4096EEENS3_IJNS3_IJiiEEENS4_ILi8192EEEEEEEEEEENS_10ViewEngineINS_8smem_ptrIPN7cutlass6half_tEEEEEEEC2ERKSI_RKSP_:
        /* <DEDUP_REMOVED lines=8> */
        .type           $_ZN7cutlass13device_kernelIN5flash19enable_sm80_to_sm89INS1_16FlashAttnBwdSm80INS1_25CollectiveMainloopBwdSm80ILi2ELi2EN4cute5tupleIJNS5_1CILi128EEES8_NS7_ILi64EEEEEENS_6half_tEfNS_4arch4Sm80ELb0ELb0ELb1ELb0ELb1ELb0ELb0ELb0ELi2ELi4ELi4ELi4ELb0EEENS1_24CollectiveEpilogueBwdGQAISA_fSD_Li256ELb0ELb1EEENS1_19SingleTileSchedulerILb0ELb0ELb0ELi128EEEEEEEEEvNT_6ParamsE$_ZN4cute3eso3ESOILb0ELb0EJNS_6LayoutINS_5tupleIJNS3_IJNS_1CILi2EEES5_S5_EEES5_NS3_IJNS3_IJS5_S5_EEES5_EEEEEENS3_IJNS3_IJNS4_ILi1EEENS4_ILi512EEEiEEENS4_ILi4096EEENS3_IJNS3_IJiiEEENS4_ILi8192EEEEEEEEEEEjEEC2ERKSI_RKj,@function
        .size           $_ZN7cutlass13device_kernelIN5flash19enable_sm80_to_sm89INS1_16FlashAttnBwdSm80INS1_25CollectiveMainloopBwdSm80ILi2ELi2EN4cute5tupleIJNS5_1CILi128EEES8_NS7_ILi64EEEEEENS_6half_tEfNS_4arch4Sm80ELb0ELb0ELb1ELb0ELb1ELb0ELb0ELb0ELi2ELi4ELi4ELi4ELb0EEENS1_24CollectiveEpilogueBwdGQAISA_fSD_Li256ELb0ELb1EEENS1_19SingleTileSchedulerILb0ELb0ELb0ELi128EEEEEEEEEvNT_6ParamsE$_ZN4cute3eso3ESOILb0ELb0EJNS_6LayoutINS_5tupleIJNS3_IJNS_1CILi2EEES5_S5_EEES5_NS3_IJNS3_IJS5_S5_EEES5_EEEEEENS3_IJNS3_IJNS4_ILi1EEENS4_ILi512EEEiEEENS4_ILi4096EEENS3_IJNS3_IJiiEEENS4_ILi8192EEEEEEEEEEEjEEC2ERKSI_RKj,($_ZN7cutlass13device_kernelIN5flash19enable_sm80_to_sm89INS1_16FlashAttnBwdSm80INS1_25CollectiveMainloopBwdSm80ILi2ELi2EN4cute5tupleIJNS5_1CILi128EEES8_NS7_ILi64EEEEEENS_6half_tEfNS_4arch4Sm80ELb0ELb0ELb1ELb0ELb1ELb0ELb0ELb0ELi2ELi4ELi4ELi4ELb0EEENS1_24CollectiveEpilogueBwdGQAISA_fSD_Li256ELb0ELb1EEENS1_19SingleTileSchedulerILb0ELb0ELb0ELi128EEEEEEEEEvNT_6ParamsE$_ZN4cute3eso3ESOILb0ELb0EJNS_6LayoutINS_5tupleIJNS3_IJNS_1CILi2EEES5_S5_EEES5_NS3_IJS5_S5_EEEEEENS3_IJNS3_IJNS4_ILi1EEENS4_ILi512EEEiEEENS4_ILi4096EEENS3_IJiiEEEEEEEENS_10ViewEngineINS_8smem_ptrIPN7cutlass6half_tEEEEEEEC2ERKSF_RKSM_ - $_ZN7cutlass13device_kernelIN5flash19enable_sm80_to_sm89INS1_16FlashAttnBwdSm80INS1_25CollectiveMainloopBwdSm80ILi2ELi2EN4cute5tupleIJNS5_1CILi128EEES8_NS7_ILi64EEEEEENS_6half_tEfNS_4arch4Sm80ELb0ELb0ELb1ELb0ELb1ELb0ELb0ELb0ELi2ELi4ELi4ELi4ELb0EEENS1_24CollectiveEpilogueBwdGQAISA_fSD_Li256ELb0ELb1EEENS1_19SingleTileSchedulerILb0ELb0ELb0ELi128EEEEEEEEEvNT_6ParamsE$_ZN4cute3eso3ESOILb0ELb0EJNS_6LayoutINS_5tupleIJNS3_IJNS_1CILi2EEES5_S5_EEES5_NS3_IJNS3_IJS5_S5_EEES5_EEEEEENS3_IJNS3_IJNS4_ILi1EEENS4_ILi512EEEiEEENS4_ILi4096EEENS3_IJNS3_IJiiEEENS4_ILi8192EEEEEEEEEEEjEEC2ERKSI_RKj)
$_ZN7cutlass13device_kernelIN5flash19enable_sm80_to_sm89INS1_16FlashAttnBwdSm80INS1_25CollectiveMainloopBwdSm80ILi2ELi2EN4cute5tupleIJNS5_1CILi128EEES8_NS7_ILi64EEEEEENS_6half_tEfNS_4arch4Sm80ELb0ELb0ELb1ELb0ELb1ELb0ELb0ELb0ELi2ELi4ELi4ELi4ELb0EEENS1_24CollectiveEpilogueBwdGQAISA_fSD_Li256ELb0ELb1EEENS1_19SingleTileSchedulerILb0ELb0ELb0ELi128EEEEEEEEEvNT_6ParamsE$_ZN4cute3eso3ESOILb0ELb0EJNS_6LayoutINS_5tupleIJNS3_IJNS_1CILi2EEES5_S5_EEES5_NS3_IJNS3_IJS5_S5_EEES5_EEEEEENS3_IJNS3_IJNS4_ILi1EEENS4_ILi512EEEiEEENS4_ILi4096EEENS3_IJNS3_IJiiEEENS4_ILi8192EEEEEEEEEEEjEEC2ERKSI_RKj:
        /* <DEDUP_REMOVED lines=10> */
        .type           $_ZN7cutlass13device_kernelIN5flash19enable_sm80_to_sm89INS1_16FlashAttnBwdSm80INS1_25CollectiveMainloopBwdSm80ILi2ELi2EN4cute5tupleIJNS5_1CILi128EEES8_NS7_ILi64EEEEEENS_6half_tEfNS_4arch4Sm80ELb0ELb0ELb1ELb0ELb1ELb0ELb0ELb0ELi2ELi4ELi4ELi4ELb0EEENS1_24CollectiveEpilogueBwdGQAISA_fSD_Li256ELb0ELb1EEENS1_19SingleTileSchedulerILb0ELb0ELb0ELi128EEEEEEEEEvNT_6ParamsE$_ZN4cute3eso3ESOILb0ELb0EJNS_6LayoutINS_5tupleIJNS3_IJNS_1CILi2EEES5_S5_EEES5_NS3_IJS5_S5_EEEEEENS3_IJNS3_IJNS4_ILi1EEENS4_ILi512EEEiEEENS4_ILi4096EEENS3_IJiiEEEEEEEENS_10ViewEngineINS_8smem_ptrIPN7cutlass6half_tEEEEEEEC2ERKSF_RKSM_,@function
        .size           $_ZN7cutlass13device_kernelIN5flash19enable_sm80_to_sm89INS1_16FlashAttnBwdSm80INS1_25CollectiveMainloopBwdSm80ILi2ELi2EN4cute5tupleIJNS5_1CILi128EEES8_NS7_ILi64EEEEEENS_6half_tEfNS_4arch4Sm80ELb0ELb0ELb1ELb0ELb1ELb0ELb0ELb0ELi2ELi4ELi4ELi4ELb0EEENS1_24CollectiveEpilogueBwdGQAISA_fSD_Li256ELb0ELb1EEENS1_19SingleTileSchedulerILb0ELb0ELb0ELi128EEEEEEEEEvNT_6ParamsE$_ZN4cute3eso3ESOILb0ELb0EJNS_6LayoutINS_5tupleIJNS3_IJNS_1CILi2EEES5_S5_EEES5_NS3_IJS5_S5_EEEEEENS3_IJNS3_IJNS4_ILi1EEENS4_ILi512EEEiEEENS4_ILi4096EEENS3_IJiiEEEEEEEENS_10ViewEngineINS_8smem_ptrIPN7cutlass6half_tEEEEEEEC2ERKSF_RKSM_,($_ZN7cutlass13device_kernelIN5flash19enable_sm80_to_sm89INS1_16FlashAttnBwdSm80INS1_25CollectiveMainloopBwdSm80ILi2ELi2EN4cute5tupleIJNS5_1CILi128EEES8_NS7_ILi64EEEEEENS_6half_tEfNS_4arch4Sm80ELb0ELb0ELb1ELb0ELb1ELb0ELb0ELb0ELi2ELi4ELi4ELi4ELb0EEENS1_24CollectiveEpilogueBwdGQAISA_fSD_Li256ELb0ELb1EEENS1_19SingleTileSchedulerILb0ELb0ELb0ELi128EEEEEEEEEvNT_6ParamsE$_ZN4cute3eso3ESOILb0ELb0EJNS_6LayoutINS_5tupleIJNS3_IJNS_1CILi2EEES5_S5_EEES5_NS3_IJS5_S5_EEEEEENS3_IJNS3_IJNS4_ILi1EEENS4_ILi512EEEiEEENS4_ILi4096EEENS3_IJiiEEEEEEEEjEEC2ERKSF_RKj - $_ZN7cutlass13device_kernelIN5flash19enable_sm80_to_sm89INS1_16FlashAttnBwdSm80INS1_25CollectiveMainloopBwdSm80ILi2ELi2EN4cute5tupleIJNS5_1CILi128EEES8_NS7_ILi64EEEEEENS_6half_tEfNS_4arch4Sm80ELb0ELb0ELb1ELb0ELb1ELb0ELb0ELb0ELi2ELi4ELi4ELi4ELb0EEENS1_24CollectiveEpilogueBwdGQAISA_fSD_Li256ELb0ELb1EEENS1_19SingleTileSchedulerILb0ELb0ELb0ELi128EEEEEEEEEvNT_6ParamsE$_ZN4cute3eso3ESOILb0ELb0EJNS_6LayoutINS_5tupleIJNS3_IJNS_1CILi2EEES5_S5_EEES5_NS3_IJS5_S5_EEEEEENS3_IJNS3_IJNS4_ILi1EEENS4_ILi512EEEiEEENS4_ILi4096EEENS3_IJiiEEEEEEEENS_10ViewEngineINS_8smem_ptrIPN7cutlass6half_tEEEEEEEC2ERKSF_RKSM_)
$_ZN7cutlass13device_kernelIN5flash19enable_sm80_to_sm89INS1_16FlashAttnBwdSm80INS1_25CollectiveMainloopBwdSm80ILi2ELi2EN4cute5tupleIJNS5_1CILi128EEES8_NS7_ILi64EEEEEENS_6half_tEfNS_4arch4Sm80ELb0ELb0ELb1ELb0ELb1ELb0ELb0ELb0ELi2ELi4ELi4ELi4ELb0EEENS1_24CollectiveEpilogueBwdGQAISA_fSD_Li256ELb0ELb1EEENS1_19SingleTileSchedulerILb0ELb0ELb0ELi128EEEEEEEEEvNT_6ParamsE$_ZN4cute3eso3ESOILb0ELb0EJNS_6LayoutINS_5tupleIJNS3_IJNS_1CILi2EEES5_S5_EEES5_NS3_IJS5_S5_EEEEEENS3_IJNS3_IJNS4_ILi1EEENS4_ILi512EEEiEEENS4_ILi4096EEENS3_IJiiEEEEEEEENS_10ViewEngineINS_8smem_ptrIPN7cutlass6half_tEEEEEEEC2ERKSF_RKSM_:
        /* <DEDUP_REMOVED lines=8> */
        .type           $_ZN7cutlass13device_kernelIN5flash19enable_sm80_to_sm89INS1_16FlashAttnBwdSm80INS1_25CollectiveMainloopBwdSm80ILi2ELi2EN4cute5tupleIJNS5_1CILi128EEES8_NS7_ILi64EEEEEENS_6half_tEfNS_4arch4Sm80ELb0ELb0ELb1ELb0ELb1ELb0ELb0ELb0ELi2ELi4ELi4ELi4ELb0EEENS1_24CollectiveEpilogueBwdGQAISA_fSD_Li256ELb0ELb1EEENS1_19SingleTileSchedulerILb0ELb0ELb0ELi128EEEEEEEEEvNT_6ParamsE$_ZN4cute3eso3ESOILb0ELb0EJNS_6LayoutINS_5tupleIJNS3_IJNS_1CILi2EEES5_S5_EEES5_NS3_IJS5_S5_EEEEEENS3_IJNS3_IJNS4_ILi1EEENS4_ILi512EEEiEEENS4_ILi4096EEENS3_IJiiEEEEEEEEjEEC2ERKSF_RKj,@function
        .size           $_ZN7cutlass13device_kernelIN5flash19enable_sm80_to_sm89INS1_16FlashAttnBwdSm80INS1_25CollectiveMainloopBwdSm80ILi2ELi2EN4cute5tupleIJNS5_1CILi128EEES8_NS7_ILi64EEEEEENS_6half_tEfNS_4arch4Sm80ELb0ELb0ELb1ELb0ELb1ELb0ELb0ELb0ELi2ELi4ELi4ELi4ELb0EEENS1_24CollectiveEpilogueBwdGQAISA_fSD_Li256ELb0ELb1EEENS1_19SingleTileSchedulerILb0ELb0ELb0ELi128EEEEEEEEEvNT_6ParamsE$_ZN4cute3eso3ESOILb0ELb0EJNS_6LayoutINS_5tupleIJNS3_IJNS_1CILi2EEES5_S5_EEES5_NS3_IJS5_S5_EEEEEENS3_IJNS3_IJNS4_ILi1EEENS4_ILi512EEEiEEENS4_ILi4096EEENS3_IJiiEEEEEEEEjEEC2ERKSF_RKj,($_ZN7cutlass13device_kernelIN5flash19enable_sm80_to_sm89INS1_16FlashAttnBwdSm80INS1_25CollectiveMainloopBwdSm80ILi2ELi2EN4cute5tupleIJNS5_1CILi128EEES8_NS7_ILi64EEEEEENS_6half_tEfNS_4arch4Sm80ELb0ELb0ELb1ELb0ELb1ELb0ELb0ELb0ELi2ELi4ELi4ELi4ELb0EEENS1_24CollectiveEpilogueBwdGQAISA_fSD_Li256ELb0ELb1EEENS1_19SingleTileSchedulerILb0ELb0ELb0ELi128EEEEEEEEEvNT_6ParamsE$_ZN4cute3eso3ESOILb0ELb0EJNS_6LayoutINS_5tupleIJNS3_IJNS_1CILi8EEENS4_ILi1EEEEEENS3_IJNS4_ILi2EEEEEEEEENS3_IJNS3_IJS6_NS4_ILi0EEEEEENS3_IJiEEEEEEEENS_10ViewEngineINS_8smem_ptrIPN7cutlass6half_tEEEEEEEC2ERKSF_RKSM_ - $_ZN7cutlass13device_kernelIN5flash19enable_sm80_to_sm89INS1_16FlashAttnBwdSm80INS1_25CollectiveMainloopBwdSm80ILi2ELi2EN4cute5tupleIJNS5_1CILi128EEES8_NS7_ILi64EEEEEENS_6half_tEfNS_4arch4Sm80ELb0ELb0ELb1ELb0ELb1ELb0ELb0ELb0ELi2ELi4ELi4ELi4ELb0EEENS1_24CollectiveEpilogueBwdGQAISA_fSD_Li256ELb0ELb1EEENS1_19SingleTileSchedulerILb0ELb0ELb0ELi128EEEEEEEEEvNT_6ParamsE$_ZN4cute3eso3ESOILb0ELb0EJNS_6LayoutINS_5tupleIJNS3_IJNS_1CILi2EEES5_S5_EEES5_NS3_IJS5_S5_EEEEEENS3_IJNS3_IJNS4_ILi1EEENS4_ILi512EEEiEEENS4_ILi4096EEENS3_IJiiEEEEEEEEjEEC2ERKSF_RKj)
$_ZN7cutlass13device_kernelIN5flash19enable_sm80_to_sm89INS1_16FlashAttnBwdSm80INS1_25CollectiveMainloopBwdSm80ILi2ELi2EN4cute5tupleIJNS5_1CILi128EEES8_NS7_ILi64EEEEEENS_6half_tEfNS_4arch4Sm80ELb0ELb0ELb1ELb0ELb1ELb0ELb0ELb0ELi2ELi4ELi4ELi4ELb0EEENS1_24CollectiveEpilogueBwdGQAISA_fSD_Li256ELb0ELb1EEENS1_19SingleTileSchedulerILb0ELb0ELb0ELi128EEEEEEEEEvNT_6ParamsE$_ZN4cute3eso3ESOILb0ELb0EJNS_6LayoutINS_5tupleIJNS3_IJNS_1CILi2EEES5_S5_EEES5_NS3_IJS5_S5_EEEEEENS3_IJNS3_IJNS4_ILi1EEENS4_ILi512EEEiEEENS4_ILi4096EEENS3_IJiiEEEEEEEEjEEC2ERKSF_RKj:
        /* <DEDUP_REMOVED lines=10> */
        .type           $_ZN7cutlass13device_kernelIN5flash19enable_sm80_to_sm89INS1_16FlashAttnBwdSm80INS1_25CollectiveMainloopBwdSm80ILi2ELi2EN4cute5tupleIJNS5_1CILi128EEES8_NS7_ILi64EEEEEENS_6half_tEfNS_4arch4Sm80ELb0ELb0ELb1ELb0ELb1ELb0ELb0ELb0ELi2ELi4ELi4ELi4ELb0EEENS1_24CollectiveEpilogueBwdGQAISA_fSD_Li256ELb0ELb1EEENS1_19SingleTileSchedulerILb0ELb0ELb0ELi128EEEEEEEEEvNT_6ParamsE$_ZN4cute3eso3ESOILb0ELb0EJNS_6LayoutINS_5tupleIJNS3_IJNS_1CILi8EEENS4_ILi1EEEEEENS3_IJNS4_ILi2EEEEEEEEENS3_IJNS3_IJS6_NS4_ILi0EEEEEENS3_IJiEEEEEEEENS_10ViewEngineINS_8smem_ptrIPN7cutlass6half_tEEEEEEEC2ERKSF_RKSM_,@function
        .size           $_ZN7cutlass13device_kernelIN5flash19enable_sm80_to_sm89INS1_16FlashAttnBwdSm80INS1_25CollectiveMainloopBwdSm80ILi2ELi2EN4cute5tupleIJNS5_1CILi128EEES8_NS7_ILi64EEEEEENS_6half_tEfNS_4arch4Sm80ELb0ELb0ELb1ELb0ELb1ELb0ELb0ELb0ELi2ELi4ELi4ELi4ELb0EEENS1_24CollectiveEpilogueBwdGQAISA_fSD_Li256ELb0ELb1EEENS1_19SingleTileSchedulerILb0ELb0ELb0ELi128EEEEEEEEEvNT_6ParamsE$_ZN4cute3eso3ESOILb0ELb0EJNS_6LayoutINS_5tupleIJNS3_IJNS_1CILi8EEENS4_ILi1EEEEEENS3_IJNS4_ILi2EEEEEEEEENS3_IJNS3_IJS6_NS4_ILi0EEEEEENS3_IJiEEEEEEEENS_10ViewEngineINS_8smem_ptrIPN7cutlass6half_tEEEEEEEC2ERKSF_RKSM_,($_ZN7cutlass13device_kernelIN5flash19enable_sm80_to_sm89INS1_16FlashAttnBwdSm80INS1_25CollectiveMainloopBwdSm80ILi2ELi2EN4cute5tupleIJNS5_1CILi128EEES8_NS7_ILi64EEEEEENS_6half_tEfNS_4arch4Sm80ELb0ELb0ELb1ELb0ELb1ELb0ELb0ELb0ELi2ELi4ELi4ELi4ELb0EEENS1_24CollectiveEpilogueBwdGQAISA_fSD_Li256ELb0ELb1EEENS1_19SingleTileSchedulerILb0ELb0ELb0ELi128EEEEEEEEEvNT_6ParamsE$_ZN4cute3eso3ESOILb0ELb0EJNS_6LayoutINS_5tupleIJNS3_IJNS_1CILi8EEENS4_ILi1EEEEEENS4_ILi2EEEEEENS3_IJNS3_IJS6_NS4_ILi0EEEEEEiEEEEENS_10ViewEngineINS_8smem_ptrIPN7cutlass6half_tEEEEEEEC2ERKSD_RKSK_ - $_ZN7cutlass13device_kernelIN5flash19enable_sm80_to_sm89INS1_16FlashAttnBwdSm80INS1_25CollectiveMainloopBwdSm80ILi2ELi2EN4cute5tupleIJNS5_1CILi128EEES8_NS7_ILi64EEEEEENS_6half_tEfNS_4arch4Sm80ELb0ELb0ELb1ELb0ELb1ELb0ELb0ELb0ELi2ELi4ELi4ELi4ELb0EEENS1_24CollectiveEpilogueBwdGQAISA_fSD_Li256ELb0ELb1EEENS1_19SingleTileSchedulerILb0ELb0ELb0ELi128EEEEEEEEEvNT_6ParamsE$_ZN4cute3eso3ESOILb0ELb0EJNS_6LayoutINS_5tupleIJNS3_IJNS_1CILi8EEENS4_ILi1EEEEEENS3_IJNS4_ILi2EEEEEEEEENS3_IJNS3_IJS6_NS4_ILi0EEEEEENS3_IJiEEEEEEEENS_10ViewEngineINS_8smem_ptrIPN7cutlass6half_tEEEEEEEC2ERKSF_RKSM_)
$_ZN7cutlass13device_kernelIN5flash19enable_sm80_to_sm89INS1_16FlashAttnBwdSm80INS1_25CollectiveMainloopBwdSm80ILi2ELi2EN4cute5tupleIJNS5_1CILi128EEES8_NS7_ILi64EEEEEENS_6half_tEfNS_4arch4Sm80ELb0ELb0ELb1ELb0ELb1ELb0ELb0ELb0ELi2ELi4ELi4ELi4ELb0EEENS1_24CollectiveEpilogueBwdGQAISA_fSD_Li256ELb0ELb1EEENS1_19SingleTileSchedulerILb0ELb0ELb0ELi128EEEEEEEEEvNT_6ParamsE$_ZN4cute3eso3ESOILb0ELb0EJNS_6LayoutINS_5tupleIJNS3_IJNS_1CILi8EEENS4_ILi1EEEEEENS3_IJNS4_ILi2EEEEEEEEENS3_IJNS3_IJS6_NS4_ILi0EEEEEENS3_IJiEEEEEEEENS_10ViewEngineINS_8smem_ptrIPN7cutlass6half_tEEEEEEEC2ERKSF_RKSM_:
[----:B------:R-:W-:Y:S02]  /*5bf0*/  IADD3 R37, R83, -c[0x0][0x20], RZ ;  /* 0x8000080053257a10 */ /* 0x000fe40007ffe0ff */
[----:B------:R-:W-:-:S03]  /*5c00*/  IADD3 R36, R84, -c[0x0][0x20], RZ ;  /* 0x8000080054247a10 */ /* 0x000fc60007ffe0ff */
[----:B------:R1:W-:Y:S04]  /*5c10*/  STL [R37], R40 ;  /* 0x0000002825007387 */ /* 0x0003e80000100800 */
[----:B------:R-:W2:Y:S01]  /*5c20*/  LDL.64 R42, [R36] ;  /* 0x00000000242a7983 */ /* 0x000ea20000100a00 */
[----:B------:R-:W-:-:S03]  /*5c30*/  IMAD.MOV.U32 R39, RZ, RZ, 0x0 ;  /* 0x00000000ff277424 */ /* 0x000fc600078e00ff */
[----:B--2---:R1:W-:Y:S01]  /*5c40*/  STL.64 [R37+0x8], R42 ;  /* 0x0000082a25007387 */ /* 0x0043e20000100a00 */
[----:B------:R-:W-:Y:S05]  /*5c50*/  RET.REL.NODEC R38 `(_ZN7cutlass13device_kernelIN5flash19enable_sm80_to_sm89INS1_16FlashAttnBwdSm80INS1_25CollectiveMainloopBwdSm80ILi2ELi2EN4cute5tupleIJNS5_1CILi128EEES8_NS7_ILi64EEEEEENS_6half_tEfNS_4arch4Sm80ELb0ELb0ELb1ELb0ELb1ELb0ELb0ELb0ELi2ELi4ELi4ELi4ELb0EEENS1_24CollectiveEpilogueBwdGQAISA_fSD_Li256ELb0ELb1EEENS1_19SingleTileSchedulerILb0ELb0ELb0ELi128EEEEEEEEEvNT_6ParamsE) ;  /* 0xffffa3a026007950 */ /* 0x000fea0003c3ffff */
        .type           $_ZN7cutlass13device_kernelIN5flash19enable_sm80_to_sm89INS1_16FlashAttnBwdSm80INS1_25CollectiveMainloopBwdSm80ILi2ELi2EN4cute5tupleIJNS5_1CILi128EEES8_NS7_ILi64EEEEEENS_6half_tEfNS_4arch4Sm80ELb0ELb0ELb1ELb0ELb1ELb0ELb0ELb0ELi2ELi4ELi4ELi4ELb0EEENS1_24CollectiveEpilogueBwdGQAISA_fSD_Li256ELb0ELb1EEENS1_19SingleTileSchedulerILb0ELb0ELb0ELi128EEEEEEEEEvNT_6ParamsE$_ZN4cute3eso3ESOILb0ELb0EJNS_6LayoutINS_5tupleIJNS3_IJNS_1CILi8EEENS4_ILi1EEEEEENS4_ILi2EEEEEENS3_IJNS3_IJS6_NS4_ILi0EEEEEEiEEEEENS_10ViewEngineINS_8smem_ptrIPN7cutlass6half_tEEEEEEEC2ERKSD_RKSK_,@function
        .size           $_ZN7cutlass13device_kernelIN5flash19enable_sm80_to_sm89INS1_16FlashAttnBwdSm80INS1_25CollectiveMainloopBwdSm80ILi2ELi2EN4cute5tupleIJNS5_1CILi128EEES8_NS7_ILi64EEEEEENS_6half_tEfNS_4arch4Sm80ELb0ELb0ELb1ELb0ELb1ELb0ELb0ELb0ELi2ELi4ELi4ELi4ELb0EEENS1_24CollectiveEpilogueBwdGQAISA_fSD_Li256ELb0ELb1EEENS1_19SingleTileSchedulerILb0ELb0ELb0ELi128EEEEEEEEEvNT_6ParamsE$_ZN4cute3eso3ESOILb0ELb0EJNS_6LayoutINS_5tupleIJNS3_IJNS_1CILi8EEENS4_ILi1EEEEEENS4_ILi2EEEEEENS3_IJNS3_IJS6_NS4_ILi0EEEEEEiEEEEENS_10ViewEngineINS_8smem_ptrIPN7cutlass6half_tEEEEEEEC2ERKSD_RKSK_,($_ZN7cutlass13device_kernelIN5flash19enable_sm80_to_sm89INS1_16FlashAttnBwdSm80INS1_25CollectiveMainloopBwdSm80ILi2ELi2EN4cute5tupleIJNS5_1CILi128EEES8_NS7_ILi64EEEEEENS_6half_tEfNS_4arch4Sm80ELb0ELb0ELb1ELb0ELb1ELb0ELb0ELb0ELi2ELi4ELi4ELi4ELb0EEENS1_24CollectiveEpilogueBwdGQAISA_fSD_Li256ELb0ELb1EEENS1_19SingleTileSchedulerILb0ELb0ELb0ELi128EEEEEEEEEvNT_6ParamsE$_ZN4cute3eso3ESOILb0ELb0EJNS_6LayoutINS_5tupleIJNS3_IJNS_1CILi8EEENS4_ILi1EEEEEENS4_ILi2EEEEEENS3_IJNS3_IJS6_NS4_ILi0EEEEEEiEEEEEiEEC2ERKSD_RKi - $_ZN7cutlass13device_kernelIN5flash19enable_sm80_to_sm89INS1_16FlashAttnBwdSm80INS1_25CollectiveMainloopBwdSm80ILi2ELi2EN4cute5tupleIJNS5_1CILi128EEES8_NS7_ILi64EEEEEENS_6half_tEfNS_4arch4Sm80ELb0ELb0ELb1ELb0ELb1ELb0ELb0ELb0ELi2ELi4ELi4ELi4ELb0EEENS1_24CollectiveEpilogueBwdGQAISA_fSD_Li256ELb0ELb1EEENS1_19SingleTileSchedulerILb0ELb0ELb0ELi128EEEEEEEEEvNT_6ParamsE$_ZN4cute3eso3ESOILb0ELb0EJNS_6LayoutINS_5tupleIJNS3_IJNS_1CILi8EEENS4_ILi1EEEEEENS4_ILi2EEEEEENS3_IJNS3_IJS6_NS4_ILi0EEEEEEiEEEEENS_10ViewEngineINS_8smem_ptrIPN7cutlass6half_tEEEEEEEC2ERKSD_RKSK_)
$_ZN7cutlass13device_kernelIN5flash19enable_sm80_to_sm89INS1_16FlashAttnBwdSm80INS1_25CollectiveMainloopBwdSm80ILi2ELi2EN4cute5tupleIJNS5_1CILi128EEES8_NS7_ILi64EEEEEENS_6half_tEfNS_4arch4Sm80ELb0ELb0ELb1ELb0ELb1ELb0ELb0ELb0ELi2ELi4ELi4ELi4ELb0EEENS1_24CollectiveEpilogueBwdGQAISA_fSD_Li256ELb0ELb1EEENS1_19SingleTileSchedulerILb0ELb0ELb0ELi128EEEEEEEEEvNT_6ParamsE$_ZN4cute3eso3ESOILb0ELb0EJNS_6LayoutINS_5tupleIJNS3_IJNS_1CILi8EEENS4_ILi1EEEEEENS4_ILi2EEEEEENS3_IJNS3_IJS6_NS4_ILi0EEEEEEiEEEEENS_10ViewEngineINS_8smem_ptrIPN7cutlass6half_tEEEEEEEC2ERKSD_RKSK_:
[----:B------:R-:W-:Y:S02]  /*5c60*/  IADD3 R3, R83, -c[0x0][0x20], RZ ;  /* 0x8000080053037a10 */ /* 0x000fe40007ffe0ff */
[----:B------:R-:W-:-:S03]  /*5c70*/  IADD3 R2, R84, -c[0x0][0x20], RZ ;  /* 0x8000080054027a10 */ /* 0x000fc60007ffe0ff */
[----:B------:R1:W-:Y:S04]  /*5c80*/  STL [R3], R36 ;  /* 0x0000002403007387 */ /* 0x0003e80000100800 */
[----:B------:R-:W2:Y:S01]  /*5c90*/  LDL.64 R42, [R2] ;  /* 0x00000000022a7983 */ /* 0x000ea20000100a00 */
[----:B------:R-:W-:-:S03]  /*5ca0*/  IMAD.MOV.U32 R39, RZ, RZ, 0x0 ;  /* 0x00000000ff277424 */ /* 0x000fc600078e00ff */
[----:B--2---:R1:W-:Y:S01]  /*5cb0*/  STL.64 [R3+0x8], R42 ;  /* 0x0000082a03007387 */ /* 0x0043e20000100a00 */
[----:B------:R-:W-:Y:S05]  /*5cc0*/  RET.REL.NODEC R38 `(_ZN7cutlass13device_kernelIN5flash19enable_sm80_to_sm89INS1_16FlashAttnBwdSm80INS1_25CollectiveMainloopBwdSm80ILi2ELi2EN4cute5tupleIJNS5_1CILi128EEES8_NS7_ILi64EEEEEENS_6half_tEfNS_4arch4Sm80ELb0ELb0ELb1ELb0ELb1ELb0ELb0ELb0ELi2ELi4ELi4ELi4ELb0EEENS1_24CollectiveEpilogueBwdGQAISA_fSD_Li256ELb0ELb1EEENS1_19SingleTileSchedulerILb0ELb0ELb0ELi128EEEEEEEEEvNT_6ParamsE) ;  /* 0xffffa33026007950 */ /* 0x000fea0003c3ffff */
        .type           $_ZN7cutlass13device_kernelIN5flash19enable_sm80_to_sm89INS1_16FlashAttnBwdSm80INS1_25CollectiveMainloopBwdSm80ILi2ELi2EN4cute5tupleIJNS5_1CILi128EEES8_NS7_ILi64EEEEEENS_6half_tEfNS_4arch4Sm80ELb0ELb0ELb1ELb0ELb1ELb0ELb0ELb0ELi2ELi4ELi4ELi4ELb0EEENS1_24CollectiveEpilogueBwdGQAISA_fSD_Li256ELb0ELb1EEENS1_19SingleTileSchedulerILb0ELb0ELb0ELi128EEEEEEEEEvNT_6ParamsE$_ZN4cute3eso3ESOILb0ELb0EJNS_6LayoutINS_5tupleIJNS3_IJNS_1CILi8EEENS4_ILi1EEEEEENS4_ILi2EEEEEENS3_IJNS3_IJS6_NS4_ILi0EEEEEEiEEEEEiEEC2ERKSD_RKi,@function
        .size           $_ZN7cutlass13device_kernelIN5flash19enable_sm80_to_sm89INS1_16FlashAttnBwdSm80INS1_25CollectiveMainloopBwdSm80ILi2ELi2EN4cute5tupleIJNS5_1CILi128EEES8_NS7_ILi64EEEEEENS_6half_tEfNS_4arch4Sm80ELb0ELb0ELb1ELb0ELb1ELb0ELb0ELb0ELi2ELi4ELi4ELi4ELb0EEENS1_24CollectiveEpilogueBwdGQAISA_fSD_Li256ELb0ELb1EEENS1_19SingleTileSchedulerILb0ELb0ELb0ELi128EEEEEEEEEvNT_6ParamsE$_ZN4cute3eso3ESOILb0ELb0EJNS_6LayoutINS_5tupleIJNS3_IJNS_1CILi8EEENS4_ILi1EEEEEENS4_ILi2EEEEEENS3_IJNS3_IJS6_NS4_ILi0EEEEEEiEEEEEiEEC2ERKSD_RKi,($_ZN7cutlass13device_kernelIN5flash19enable_sm80_to_sm89INS1_16FlashAttnBwdSm80INS1_25CollectiveMainloopBwdSm80ILi2ELi2EN4cute5tupleIJNS5_1CILi128EEES8_NS7_ILi64EEEEEENS_6half_tEfNS_4arch4Sm80ELb0ELb0ELb1ELb0ELb1ELb0ELb0ELb0ELi2ELi4ELi4ELi4ELb0EEENS1_24CollectiveEpilogueBwdGQAISA_fSD_Li256ELb0ELb1EEENS1_19SingleTileSchedulerILb0ELb0ELb0ELi128EEEEEEEEEvNT_6ParamsE$_ZN4cute3eso3ESOILb0ELb0EJNS_6LayoutINS_5tupleIJNS3_IJNS_1CILi8EEENS4_ILi1EEEEEENS4_ILi2EEENS3_IJS8_S8_EEEEEENS3_IJNS3_IJS6_NS4_ILi0EEEEEENS4_ILi4096EEENS3_IJiiEEEEEEEENS_10ViewEngineINS_8smem_ptrIPN7cutlass6half_tEEEEEEEC2ERKSG_RKSN_ - $_ZN7cutlass13device_kernelIN5flash19enable_sm80_to_sm89INS1_16FlashAttnBwdSm80INS1_25CollectiveMainloopBwdSm80ILi2ELi2EN4cute5tupleIJNS5_1CILi128EEES8_NS7_ILi64EEEEEENS_6half_tEfNS_4arch4Sm80ELb0ELb0ELb1ELb0ELb1ELb0ELb0ELb0ELi2ELi4ELi4ELi4ELb0EEENS1_24CollectiveEpilogueBwdGQAISA_fSD_Li256ELb0ELb1EEENS1_19SingleTileSchedulerILb0ELb0ELb0ELi128EEEEEEEEEvNT_6ParamsE$_ZN4cute3eso3ESOILb0ELb0EJNS_6LayoutINS_5tupleIJNS3_IJNS_1CILi8EEENS4_ILi1EEEEEENS4_ILi2EEEEEENS3_IJNS3_IJS6_NS4_ILi0EEEEEEiEEEEEiEEC2ERKSD_RKi)
$_ZN7cutlass13device_kernelIN5flash19enable_sm80_to_sm89INS1_16FlashAttnBwdSm80INS1_25CollectiveMainloopBwdSm80ILi2ELi2EN4cute5tupleIJNS5_1CILi128EEES8_NS7_ILi64EEEEEENS_6half_tEfNS_4arch4Sm80ELb0ELb0ELb1ELb0ELb1ELb0ELb0ELb0ELi2ELi4ELi4ELi4ELb0EEENS1_24CollectiveEpilogueBwdGQAISA_fSD_Li256ELb0ELb1EEENS1_19SingleTileSchedulerILb0ELb0ELb0ELi128EEEEEEEEEvNT_6ParamsE$_ZN4cute3eso3ESOILb0ELb0EJNS_6LayoutINS_5tupleIJNS3_IJNS_1CILi8EEENS4_ILi1EEEEEENS4_ILi2EEEEEENS3_IJNS3_IJS6_NS4_ILi0EEEEEEiEEEEEiEEC2ERKSD_RKi:
[----:B------:R-:W-:Y:S02]  /*5cd0*/  IADD3 R3, R83, -c[0x0][0x20], RZ ;  /* 0x8000080053037a10 */ /* 0x000fe40007ffe0ff */
[----:B------:R-:W-:-:S03]  /*5ce0*/  IADD3 R2, R84, -c[0x0][0x20], RZ ;  /* 0x8000080054027a10 */ /* 0x000fc60007ffe0ff */
[----:B------:R1:W-:Y:S04]  /*5cf0*/  STL [R3], R38 ;  /* 0x0000002603007387 */ /* 0x0003e80000100800 */
[----:B------:R-:W2:Y:S01]  /*5d00*/  LDL R2, [R2] ;  /* 0x0000000002027983 */ /* 0x000ea20000100800 */
[----:B------:R-:W-:-:S03]  /*5d10*/  IMAD.MOV.U32 R37, RZ, RZ, 0x0 ;  /* 0x00000000ff257424 */ /* 0x000fc600078e00ff */
[----:B--2---:R1:W-:Y:S01]  /*5d20*/  STL [R3+0x4], R2 ;  /* 0x0000040203007387 */ /* 0x0043e20000100800 */
[----:B------:R-:W-:Y:S05]  /*5d30*/  RET.REL.NODEC R36 `(_ZN7cutlass13device_kernelIN5flash19enable_sm80_to_sm89INS1_16FlashAttnBwdSm80INS1_25CollectiveMainloopBwdSm80ILi2ELi2EN4cute5tupleIJNS5_1CILi128EEES8_NS7_ILi64EEEEEENS_6half_tEfNS_4arch4Sm80ELb0ELb0ELb1ELb0ELb1ELb0ELb0ELb0ELi2ELi4ELi4ELi4ELb0EEENS1_24CollectiveEpilogueBwdGQAISA_fSD_Li256ELb0ELb1EEENS1_19SingleTileSchedulerILb0ELb0ELb0ELi128EEEEEEEEEvNT_6ParamsE) ;  /* 0xffffa2c024007950 */ /* 0x000fea0003c3ffff */
        .type           $_ZN7cutlass13device_kernelIN5flash19enable_sm80_to_sm89INS1_16FlashAttnBwdSm80INS1_25CollectiveMainloopBwdSm80ILi2ELi2EN4cute5tupleIJNS5_1CILi128EEES8_NS7_ILi64EEEEEENS_6half_tEfNS_4arch4Sm80ELb0ELb0ELb1ELb0ELb1ELb0ELb0ELb0ELi2ELi4ELi4ELi4ELb0EEENS1_24CollectiveEpilogueBwdGQAISA_fSD_Li256ELb0ELb1EEENS1_19SingleTileSchedulerILb0ELb0ELb0ELi128EEEEEEEEEvNT_6ParamsE$_ZN4cute3eso3ESOILb0ELb0EJNS_6LayoutINS_5tupleIJNS3_IJNS_1CILi8EEENS4_ILi1EEEEEENS4_ILi2EEENS3_IJS8_S8_EEEEEENS3_IJNS3_IJS6_NS4_ILi0EEEEEENS4_ILi4096EEENS3_IJiiEEEEEEEENS_10ViewEngineINS_8smem_ptrIPN7cutlass6half_tEEEEEEEC2ERKSG_RKSN_,@function
        .size           $_ZN7cutlass13device_kernelIN5flash19enable_sm80_to_sm89INS1_16FlashAttnBwdSm80INS1_25CollectiveMainloopBwdSm80ILi2ELi2EN4cute5tupleIJNS5_1CILi128EEES8_NS7_ILi64EEEEEENS_6half_tEfNS_4arch4Sm80ELb0ELb0ELb1ELb0ELb1ELb0ELb0ELb0ELi2ELi4ELi4ELi4ELb0EEENS1_24CollectiveEpilogueBwdGQAISA_fSD_Li256ELb0ELb1EEENS1_19SingleTileSchedulerILb0ELb0ELb0ELi128EEEEEEEEEvNT_6ParamsE$_ZN4cute3eso3ESOILb0ELb0EJNS_6LayoutINS_5tupleIJNS3_IJNS_1CILi8EEENS4_ILi1EEEEEENS4_ILi2EEENS3_IJS8_S8_EEEEEENS3_IJNS3_IJS6_NS4_ILi0EEEEEENS4_ILi4096EEENS3_IJiiEEEEEEEENS_10ViewEngineINS_8smem_ptrIPN7cutlass6half_tEEEEEEEC2ERKSG_RKSN_,($_ZN7cutlass13device_kernelIN5flash19enable_sm80_to_sm89INS1_16FlashAttnBwdSm80INS1_25CollectiveMainloopBwdSm80ILi2ELi2EN4cute5tupleIJNS5_1CILi128EEES8_NS7_ILi64EEEEEENS_6half_tEfNS_4arch4Sm80ELb0ELb0ELb1ELb0ELb1ELb0ELb0ELb0ELi2ELi4ELi4ELi4ELb0EEENS1_24CollectiveEpilogueBwdGQAISA_fSD_Li256ELb0ELb1EEENS1_19SingleTileSchedulerILb0ELb0ELb0ELi128EEEEEEEEEvNT_6ParamsE$_ZN4cute3eso3ESOILb0ELb0EJNS_6LayoutINS_5tupleIJNS3_IJNS_1CILi8EEENS4_ILi1EEEEEENS4_ILi2EEENS3_IJS8_S8_EEEEEENS3_IJNS3_IJS6_NS4_ILi0EEEEEENS4_ILi4096EEENS3_IJiiEEEEEEEEiEEC2ERKSG_RKi - $_ZN7cutlass13device_kernelIN5flash19enable_sm80_to_sm89INS1_16FlashAttnBwdSm80INS1_25CollectiveMainloopBwdSm80ILi2ELi2EN4cute5tupleIJNS5_1CILi128EEES8_NS7_ILi64EEEEEENS_6half_tEfNS_4arch4Sm80ELb0ELb0ELb1ELb0ELb1ELb0ELb0ELb0ELi2ELi4ELi4ELi4ELb0EEENS1_24CollectiveEpilogueBwdGQAISA_fSD_Li256ELb0ELb1EEENS1_19SingleTileSchedulerILb0ELb0ELb0ELi128EEEEEEEEEvNT_6ParamsE$_ZN4cute3eso3ESOILb0ELb0EJNS_6LayoutINS_5tupleIJNS3_IJNS_1CILi8EEENS4_ILi1EEEEEENS4_ILi2EEENS3_IJS8_S8_EEEEEENS3_IJNS3_IJS6_NS4_ILi0EEEEEENS4_ILi4096EEENS3_IJiiEEEEEEEENS_10ViewEngineINS_8smem_ptrIPN7cutlass6half_tEEEEEEEC2ERKSG_RKSN_)
$_ZN7cutlass13device_kernelIN5flash19enable_sm80_to_sm89INS1_16FlashAttnBwdSm80INS1_25CollectiveMainloopBwdSm80ILi2ELi2EN4cute5tupleIJNS5_1CILi128EEES8_NS7_ILi64EEEEEENS_6half_tEfNS_4arch4Sm80ELb0ELb0ELb1ELb0ELb1ELb0ELb0ELb0ELi2ELi4ELi4ELi4ELb0EEENS1_24CollectiveEpilogueBwdGQAISA_fSD_Li256ELb0ELb1EEENS1_19SingleTileSchedulerILb0ELb0ELb0ELi128EEEEEEEEEvNT_6ParamsE$_ZN4cute3eso3ESOILb0ELb0EJNS_6LayoutINS_5tupleIJNS3_IJNS_1CILi8EEENS4_ILi1EEEEEENS4_ILi2EEENS3_IJS8_S8_EEEEEENS3_IJNS3_IJS6_NS4_ILi0EEEEEENS4_ILi4096EEENS3_IJiiEEEEEEEENS_10ViewEngineINS_8smem_ptrIPN7cutlass6half_tEEEEEEEC2ERKSG_RKSN_:
[----:B------:R-:W-:Y:S02]  /*5d40*/  IADD3 R3, R62, -c[0x0][0x20], RZ ;  /* 0x800008003e037a10 */ /* 0x000fe40007ffe0ff */
[----:B------:R-:W-:-:S03]  /*5d50*/  IADD3 R2, R61, -c[0x0][0x20], RZ ;  /* 0x800008003d027a10 */ /* 0x000fc60007ffe0ff */
[----:B------:R1:W-:Y:S04]  /*5d60*/  STL.64 [R3], R4 ;  /* 0x0000000403007387 */ /* 0x0003e80000100a00 */
[----:B------:R-:W2:Y:S01]  /*5d70*/  LDL.64 R12, [R2] ;  /* 0x00000000020c7983 */ /* 0x000ea20000100a00 */
[----:B------:R-:W-:-:S03]  /*5d80*/  IMAD.MOV.U32 R7, RZ, RZ, 0x0 ;  /* 0x00000000ff077424 */ /* 0x000fc600078e00ff */
[----:B--2---:R1:W-:Y:S01]  /*5d90*/  STL.64 [R3+0x8], R12 ;  /* 0x0000080c03007387 */ /* 0x0043e20000100a00 */
[----:B------:R-:W-:Y:S05]  /*5da0*/  RET.REL.NODEC R6 `(_ZN7cutlass13device_kernelIN5flash19enable_sm80_to_sm89INS1_16FlashAttnBwdSm80INS1_25CollectiveMainloopBwdSm80ILi2ELi2EN4cute5tupleIJNS5_1CILi128EEES8_NS7_ILi64EEEEEENS_6half_tEfNS_4arch4Sm80ELb0ELb0ELb1ELb0ELb1ELb0ELb0ELb0ELi2ELi4ELi4ELi4ELb0EEENS1_24CollectiveEpilogueBwdGQAISA_fSD_Li256ELb0ELb1EEENS1_19SingleTileSchedulerILb0ELb0ELb0ELi128EEEEEEEEEvNT_6ParamsE) ;  /* 0xffffa25006007950 */ /* 0x000fea0003c3ffff */
        .type           $_ZN7cutlass13device_kernelIN5flash19enable_sm80_to_sm89INS1_16FlashAttnBwdSm80INS1_25CollectiveMainloopBwdSm80ILi2ELi2EN4cute5tupleIJNS5_1CILi128EEES8_NS7_ILi64EEEEEENS_6half_tEfNS_4arch4Sm80ELb0ELb0ELb1ELb0ELb1ELb0ELb0ELb0ELi2ELi4ELi4ELi4ELb0EEENS1_24CollectiveEpilogueBwdGQAISA_fSD_Li256ELb0ELb1EEENS1_19SingleTileSchedulerILb0ELb0ELb0ELi128EEEEEEEEEvNT_6ParamsE$_ZN4cute3eso3ESOILb0ELb0EJNS_6LayoutINS_5tupleIJNS3_IJNS_1CILi8EEENS4_ILi1EEEEEENS4_ILi2EEENS3_IJS8_S8_EEEEEENS3_IJNS3_IJS6_NS4_ILi0EEEEEENS4_ILi4096EEENS3_IJiiEEEEEEEEiEEC2ERKSG_RKi,@function
        .size           $_ZN7cutlass13device_kernelIN5flash19enable_sm80_to_sm89INS1_16FlashAttnBwdSm80INS1_25CollectiveMainloopBwdSm80ILi2ELi2EN4cute5tupleIJNS5_1CILi128EEES8_NS7_ILi64EEEEEENS_6half_tEfNS_4arch4Sm80ELb0ELb0ELb1ELb0ELb1ELb0ELb0ELb0ELi2ELi4ELi4ELi4ELb0EEENS1_24CollectiveEpilogueBwdGQAISA_fSD_Li256ELb0ELb1EEENS1_19SingleTileSchedulerILb0ELb0ELb0ELi128EEEEEEEEEvNT_6ParamsE$_ZN4cute3eso3ESOILb0ELb0EJNS_6LayoutINS_5tupleIJNS3_IJNS_1CILi8EEENS4_ILi1EEEEEENS4_ILi2EEENS3_IJS8_S8_EEEEEENS3_IJNS3_IJS6_NS4_ILi0EEEEEENS4_ILi4096EEENS3_IJiiEEEEEEEEiEEC2ERKSG_RKi,($_ZN7cutlass13device_kernelIN5flash19enable_sm80_to_sm89INS1_16FlashAttnBwdSm80INS1_25CollectiveMainloopBwdSm80ILi2ELi2EN4cute5tupleIJNS5_1CILi128EEES8_NS7_ILi64EEEEEENS_6half_tEfNS_4arch4Sm80ELb0ELb0ELb1ELb0ELb1ELb0ELb0ELb0ELi2ELi4ELi4ELi4ELb0EEENS1_24CollectiveEpilogueBwdGQAISA_fSD_Li256ELb0ELb1EEENS1_19SingleTileSchedulerILb0ELb0ELb0ELi128EEEEEEEEEvNT_6ParamsE$_ZN4cute3eso3ESOILb0ELb0EJNS_6LayoutINS_5tupleIJNS3_IJNS_1CILi8EEENS4_ILi1EEEEEENS4_ILi2EEES5_EEENS3_IJNS3_IJS6_NS4_ILi0EEEEEEiNS4_ILi1024EEEEEEEENS_10ViewEngineINS_8smem_ptrIPN7cutlass6half_tEEEEEEEC2ERKSE_RKSL_ - $_ZN7cutlass13device_kernelIN5flash19enable_sm80_to_sm89INS1_16FlashAttnBwdSm80INS1_25CollectiveMainloopBwdSm80ILi2ELi2EN4cute5tupleIJNS5_1CILi128EEES8_NS7_ILi64EEEEEENS_6half_tEfNS_4arch4Sm80ELb0ELb0ELb1ELb0ELb1ELb0ELb0ELb0ELi2ELi4ELi4ELi4ELb0EEENS1_24CollectiveEpilogueBwdGQAISA_fSD_Li256ELb0ELb1EEENS1_19SingleTileSchedulerILb0ELb0ELb0ELi128EEEEEEEEEvNT_6ParamsE$_ZN4cute3eso3ESOILb0ELb0EJNS_6LayoutINS_5tupleIJNS3_IJNS_1CILi8EEENS4_ILi1EEEEEENS4_ILi2EEENS3_IJS8_S8_EEEEEENS3_IJNS3_IJS6_NS4_ILi0EEEEEENS4_ILi4096EEENS3_IJiiEEEEEEEEiEEC2ERKSG_RKi)
$_ZN7cutlass13device_kernelIN5flash19enable_sm80_to_sm89INS1_16FlashAttnBwdSm80INS1_25CollectiveMainloopBwdSm80ILi2ELi2EN4cute5tupleIJNS5_1CILi128EEES8_NS7_ILi64EEEEEENS_6half_tEfNS_4arch4Sm80ELb0ELb0ELb1ELb0ELb1ELb0ELb0ELb0ELi2ELi4ELi4ELi4ELb0EEENS1_24CollectiveEpilogueBwdGQAISA_fSD_Li256ELb0ELb1EEENS1_19SingleTileSchedulerILb0ELb0ELb0ELi128EEEEEEEEEvNT_6ParamsE$_ZN4cute3eso3ESOILb0ELb0EJNS_6LayoutINS_5tupleIJNS3_IJNS_1CILi8EEENS4_ILi1EEEEEENS4_ILi2EEENS3_IJS8_S8_EEEEEENS3_IJNS3_IJS6_NS4_ILi0EEEEEENS4_ILi4096EEENS3_IJiiEEEEEEEEiEEC2ERKSG_RKi:
[----:B------:R-:W-:Y:S02]  /*5db0*/  IADD3 R5, R62, -c[0x0][0x20], RZ ;  /* 0x800008003e057a10 */ /* 0x000fe40007ffe0ff */
[----:B------:R-:W-:-:S03]  /*5dc0*/  IADD3 R4, R61, -c[0x0][0x20], RZ ;  /* 0x800008003d047a10 */ /* 0x000fc60007ffe0ff */
[----:B------:R1:W-:Y:S04]  /*5dd0*/  STL [R5], R2 ;  /* 0x0000000205007387 */ /* 0x0003e80000100800 */
[----:B------:R1:W-:Y:S04]  /*5de0*/  STL [R5+0x4], R3 ;  /* 0x0000040305007387 */ /* 0x0003e80000100800 */
[----:B------:R-:W2:Y:S01]  /*5df0*/  LDL R4, [R4] ;  /* 0x0000000004047983 */ /* 0x000ea20000100800 */
[----:B------:R-:W-:-:S03]  /*5e00*/  IMAD.MOV.U32 R7, RZ, RZ, 0x0 ;  /* 0x00000000ff077424 */ /* 0x000fc600078e00ff */
[----:B--2---:R1:W-:Y:S01]  /*5e10*/  STL [R5+0x8], R4 ;  /* 0x0000080405007387 */ /* 0x0043e20000100800 */
[----:B------:R-:W-:Y:S05]  /*5e20*/  RET.REL.NODEC R6 `(_ZN7cutlass13device_kernelIN5flash19enable_sm80_to_sm89INS1_16FlashAttnBwdSm80INS1_25CollectiveMainloopBwdSm80ILi2ELi2EN4cute5tupleIJNS5_1CILi128EEES8_NS7_ILi64EEEEEENS_6half_tEfNS_4arch4Sm80ELb0ELb0ELb1ELb0ELb1ELb0ELb0ELb0ELi2ELi4ELi4ELi4ELb0EEENS1_24CollectiveEpilogueBwdGQAISA_fSD_Li256ELb0ELb1EEENS1_19SingleTileSchedulerILb0ELb0ELb0ELi128EEEEEEEEEvNT_6ParamsE) ;  /* 0xffffa1d006007950 */ /* 0x000fea0003c3ffff */
        .type           $_ZN7cutlass13device_kernelIN5flash19enable_sm80_to_sm89INS1_16FlashAttnBwdSm80INS1_25CollectiveMainloopBwdSm80ILi2ELi2EN4cute5tupleIJNS5_1CILi128EEES8_NS7_ILi64EEEEEENS_6half_tEfNS_4arch4Sm80ELb0ELb0ELb1ELb0ELb1ELb0ELb0ELb0ELi2ELi4ELi4ELi4ELb0EEENS1_24CollectiveEpilogueBwdGQAISA_fSD_Li256ELb0ELb1EEENS1_19SingleTileSchedulerILb0ELb0ELb0ELi128EEEEEEEEEvNT_6ParamsE$_ZN4cute3eso3ESOILb0ELb0EJNS_6LayoutINS_5tupleIJNS3_IJNS_1CILi8EEENS4_ILi1EEEEEENS4_ILi2EEES5_EEENS3_IJNS3_IJS6_NS4_ILi0EEEEEEiNS4_ILi1024EEEEEEEENS_10ViewEngineINS_8smem_ptrIPN7cutlass6half_tEEEEEEEC2ERKSE_RKSL_,@function
        .size           $_ZN7cutlass13device_kernelIN5flash19enable_sm80_to_sm89INS1_16FlashAttnBwdSm80INS1_25CollectiveMainloopBwdSm80ILi2ELi2EN4cute5tupleIJNS5_1CILi128EEES8_NS7_ILi64EEEEEENS_6half_tEfNS_4arch4Sm80ELb0ELb0ELb1ELb0ELb1ELb0ELb0ELb0ELi2ELi4ELi4ELi4ELb0EEENS1_24CollectiveEpilogueBwdGQAISA_fSD_Li256ELb0ELb1EEENS1_19SingleTileSchedulerILb0ELb0ELb0ELi128EEEEEEEEEvNT_6ParamsE$_ZN4cute3eso3ESOILb0ELb0EJNS_6LayoutINS_5tupleIJNS3_IJNS_1CILi8EEENS4_ILi1EEEEEENS4_ILi2EEES5_EEENS3_IJNS3_IJS6_NS4_ILi0EEEEEEiNS4_ILi1024EEEEEEEENS_10ViewEngineINS_8smem_ptrIPN7cutlass6half_tEEEEEEEC2ERKSE_RKSL_,($_ZN7cutlass13device_kernelIN5flash19enable_sm80_to_sm89INS1_16FlashAttnBwdSm80INS1_25CollectiveMainloopBwdSm80ILi2ELi2EN4cute5tupleIJNS5_1CILi128EEES8_NS7_ILi64EEEEEENS_6half_tEfNS_4arch4Sm80ELb0ELb0ELb1ELb0ELb1ELb0ELb0ELb0ELi2ELi4ELi4ELi4ELb0EEENS1_24CollectiveEpilogueBwdGQAISA_fSD_Li256ELb0ELb1EEENS1_19SingleTileSchedulerILb0ELb0ELb0ELi128EEEEEEEEEvNT_6ParamsE$_ZN4cute3eso3ESOILb0ELb0EJNS_6LayoutINS_5tupleIJNS3_IJNS_1CILi8EEENS4_ILi1EEEEEENS4_ILi2EEES5_EEENS3_IJNS3_IJS6_NS4_ILi0EEEEEEiNS4_ILi1024EEEEEEEEiEEC2ERKSE_RKi - $_ZN7cutlass13device_kernelIN5flash19enable_sm80_to_sm89INS1_16FlashAttnBwdSm80INS1_25CollectiveMainloopBwdSm80ILi2ELi2EN4cute5tupleIJNS5_1CILi128EEES8_NS7_ILi64EEEEEENS_6half_tEfNS_4arch4Sm80ELb0ELb0ELb1ELb0ELb1ELb0ELb0ELb0ELi2ELi4ELi4ELi4ELb0EEENS1_24CollectiveEpilogueBwdGQAISA_fSD_Li256ELb0ELb1EEENS1_19SingleTileSchedulerILb0ELb0ELb0ELi128EEEEEEEEEvNT_6ParamsE$_ZN4cute3eso3ESOILb0ELb0EJNS_6LayoutINS_5tupleIJNS3_IJNS_1CILi8EEENS4_ILi1EEEEEENS4_ILi2EEES5_EEENS3_IJNS3_IJS6_NS4_ILi0EEEEEEiNS4_ILi1024EEEEEEEENS_10ViewEngineINS_8smem_ptrIPN7cutlass6half_tEEEEEEEC2ERKSE_RKSL_)
$_ZN7cutlass13device_kernelIN5flash19enable_sm80_to_sm89INS1_16FlashAttnBwdSm80INS1_25CollectiveMainloopBwdSm80ILi2ELi2EN4cute5tupleIJNS5_1CILi128EEES8_NS7_ILi64EEEEEENS_6half_tEfNS_4arch4Sm80ELb0ELb0ELb1ELb0ELb1ELb0ELb0ELb0ELi2ELi4ELi4ELi4ELb0EEENS1_24CollectiveEpilogueBwdGQAISA_fSD_Li256ELb0ELb1EEENS1_19SingleTileSchedulerILb0ELb0ELb0ELi128EEEEEEEEEvNT_6ParamsE$_ZN4cute3eso3ESOILb0ELb0EJNS_6LayoutINS_5tupleIJNS3_IJNS_1CILi8EEENS4_ILi1EEEEEENS4_ILi2EEES5_EEENS3_IJNS3_IJS6_NS4_ILi0EEEEEEiNS4_ILi1024EEEEEEEENS_10ViewEngineINS_8smem_ptrIPN7cutlass6half_tEEEEEEEC2ERKSE_RKSL_:
[----:B------:R-:W-:Y:S02]  /*5e30*/  IADD3 R2, R62, -c[0x0][0x20], RZ ;  /* 0x800008003e027a10 */ /* 0x000fe40007ffe0ff */
[----:B------:R-:W-:-:S03]  /*5e40*/  IADD3 R0, R0, -c[0x0][0x20], RZ ;  /* 0x8000080000007a10 */ /* 0x000fc60007ffe0ff */
[----:B------:R1:W-:Y:S04]  /*5e50*/  STL [R2], R3 ;  /* 0x0000000302007387 */ /* 0x0003e80000100800 */
[----:B------:R-:W2:Y:S01]  /*5e60*/  LDL.64 R10, [R0] ;  /* 0x00000000000a7983 */ /* 0x000ea20000100a00 */
[----:B------:R-:W-:-:S03]  /*5e70*/  IMAD.MOV.U32 R5, RZ, RZ, 0x0 ;  /* 0x00000000ff057424 */ /* 0x000fc600078e00ff */
[----:B--2---:R1:W-:Y:S01]  /*5e80*/  STL.64 [R2+0x8], R10 ;  /* 0x0000080a02007387 */ /* 0x0043e20000100a00 */
[----:B------:R-:W-:Y:S05]  /*5e90*/  RET.REL.NODEC R4 `(_ZN7cutlass13device_kernelIN5flash19enable_sm80_to_sm89INS1_16FlashAttnBwdSm80INS1_25CollectiveMainloopBwdSm80ILi2ELi2EN4cute5tupleIJNS5_1CILi128EEES8_NS7_ILi64EEEEEENS_6half_tEfNS_4arch4Sm80ELb0ELb0ELb1ELb0ELb1ELb0ELb0ELb0ELi2ELi4ELi4ELi4ELb0EEENS1_24CollectiveEpilogueBwdGQAISA_fSD_Li256ELb0ELb1EEENS1_19SingleTileSchedulerILb0ELb0ELb0ELi128EEEEEEEEEvNT_6ParamsE) ;  /* 0xffffa16004007950 */ /* 0x000fea0003c3ffff */
        .type           $_ZN7cutlass13device_kernelIN5flash19enable_sm80_to_sm89INS1_16FlashAttnBwdSm80INS1_25CollectiveMainloopBwdSm80ILi2ELi2EN4cute5tupleIJNS5_1CILi128EEES8_NS7_ILi64EEEEEENS_6half_tEfNS_4arch4Sm80ELb0ELb0ELb1ELb0ELb1ELb0ELb0ELb0ELi2ELi4ELi4ELi4ELb0EEENS1_24CollectiveEpilogueBwdGQAISA_fSD_Li256ELb0ELb1EEENS1_19SingleTileSchedulerILb0ELb0ELb0ELi128EEEEEEEEEvNT_6ParamsE$_ZN4cute3eso3ESOILb0ELb0EJNS_6LayoutINS_5tupleIJNS3_IJNS_1CILi8EEENS4_ILi1EEEEEENS4_ILi2EEES5_EEENS3_IJNS3_IJS6_NS4_ILi0EEEEEEiNS4_ILi1024EEEEEEEEiEEC2ERKSE_RKi,@function
        .size           $_ZN7cutlass13device_kernelIN5flash19enable_sm80_to_sm89INS1_16FlashAttnBwdSm80INS1_25CollectiveMainloopBwdSm80ILi2ELi2EN4cute5tupleIJNS5_1CILi128EEES8_NS7_ILi64EEEEEENS_6half_tEfNS_4arch4Sm80ELb0ELb0ELb1ELb0ELb1ELb0ELb0ELb0ELi2ELi4ELi4ELi4ELb0EEENS1_24CollectiveEpilogueBwdGQAISA_fSD_Li256ELb0ELb1EEENS1_19SingleTileSchedulerILb0ELb0ELb0ELi128EEEEEEEEEvNT_6ParamsE$_ZN4cute3eso3ESOILb0ELb0EJNS_6LayoutINS_5tupleIJNS3_IJNS_1CILi8EEENS4_ILi1EEEEEENS4_ILi2EEES5_EEENS3_IJNS3_IJS6_NS4_ILi0EEEEEEiNS4_ILi1024EEEEEEEEiEEC2ERKSE_RKi,($_ZN7cutlass13device_kernelIN5flash19enable_sm80_to_sm89INS1_16FlashAttnBwdSm80INS1_25CollectiveMainloopBwdSm80ILi2ELi2EN4cute5tupleIJNS5_1CILi128EEES8_NS7_ILi64EEEEEENS_6half_tEfNS_4arch4Sm80ELb0ELb0ELb1ELb0ELb1ELb0ELb0ELb0ELi2ELi4ELi4ELi4ELb0EEENS1_24CollectiveEpilogueBwdGQAISA_fSD_Li256ELb0ELb1EEENS1_19SingleTileSchedulerILb0ELb0ELb0ELi128EEEEEEEEEvNT_6ParamsE$_ZN4cute3eso3ESOILb0ELb0EJiNS_5tupleIJiNS_1CILi0EEEEEEEEC2ERKiRKS5_ - $_ZN7cutlass13device_kernelIN5flash19enable_sm80_to_sm89INS1_16FlashAttnBwdSm80INS1_25CollectiveMainloopBwdSm80ILi2ELi2EN4cute5tupleIJNS5_1CILi128EEES8_NS7_ILi64EEEEEENS_6half_tEfNS_4arch4Sm80ELb0ELb0ELb1ELb0ELb1ELb0ELb0ELb0ELi2ELi4ELi4ELi4ELb0EEENS1_24CollectiveEpilogueBwdGQAISA_fSD_Li256ELb0ELb1EEENS1_19SingleTileSchedulerILb0ELb0ELb0ELi128EEEEEEEEEvNT_6ParamsE$_ZN4cute3eso3ESOILb0ELb0EJNS_6LayoutINS_5tupleIJNS3_IJNS_1CILi8EEENS4_ILi1EEEEEENS4_ILi2EEES5_EEENS3_IJNS3_IJS6_NS4_ILi0EEEEEEiNS4_ILi1024EEEEEEEEiEEC2ERKSE_RKi)
$_ZN7cutlass13device_kernelIN5flash19enable_sm80_to_sm89INS1_16FlashAttnBwdSm80INS1_25CollectiveMainloopBwdSm80ILi2ELi2EN4cute5tupleIJNS5_1CILi128EEES8_NS7_ILi64EEEEEENS_6half_tEfNS_4arch4Sm80ELb0ELb0ELb1ELb0ELb1ELb0ELb0ELb0ELi2ELi4ELi4ELi4ELb0EEENS1_24CollectiveEpilogueBwdGQAISA_fSD_Li256ELb0ELb1EEENS1_19SingleTileSchedulerILb0ELb0ELb0ELi128EEEEEEEEEvNT_6ParamsE$_ZN4cute3eso3ESOILb0ELb0EJNS_6LayoutINS_5tupleIJNS3_IJNS_1CILi8EEENS4_ILi1EEEEEENS4_ILi2EEES5_EEENS3_IJNS3_IJS6_NS4_ILi0EEEEEEiNS4_ILi1024EEEEEEEEiEEC2ERKSE_RKi:
[----:B------:R-:W-:Y:S02]  /*5ea0*/  IADD3 R3, R62, -c[0x0][0x20], RZ ;  /* 0x800008003e037a10 */ /* 0x000fe40007ffe0ff */
[----:B------:R-:W-:-:S03]  /*5eb0*/  IADD3 R0, R0, -c[0x0][0x20], RZ ;  /* 0x8000080000007a10 */ /* 0x000fc60007ffe0ff */
[----:B------:R1:W-:Y:S04]  /*5ec0*/  STL [R3], R2 ;  /* 0x0000000203007387 */ /* 0x0003e80000100800 */
[----:B------:R-:W2:Y:S01]  /*5ed0*/  LDL R0, [R0] ;  /* 0x0000000000007983 */ /* 0x000ea20000100800 */
[----:B------:R-:W-:-:S03]  /*5ee0*/  IMAD.MOV.U32 R5, RZ, RZ, 0x0 ;  /* 0x00000000ff057424 */ /* 0x000fc600078e00ff */
[----:B--2---:R1:W-:Y:S01]  /*5ef0*/  STL [R3+0x4], R0 ;  /* 0x0000040003007387 */ /* 0x0043e20000100800 */
[----:B------:R-:W-:Y:S05]  /*5f00*/  RET.REL.NODEC R4 `(_ZN7cutlass13device_kernelIN5flash19enable_sm80_to_sm89INS1_16FlashAttnBwdSm80INS1_25CollectiveMainloopBwdSm80ILi2ELi2EN4cute5tupleIJNS5_1CILi128EEES8_NS7_ILi64EEEEEENS_6half_tEfNS_4arch4Sm80ELb0ELb0ELb1ELb0ELb1ELb0ELb0ELb0ELi2ELi4ELi4ELi4ELb0EEENS1_24CollectiveEpilogueBwdGQAISA_fSD_Li256ELb0ELb1EEENS1_19SingleTileSchedulerILb0ELb0ELb0ELi128EEEEEEEEEvNT_6ParamsE) ;  /* 0xffffa0f004007950 */ /* 0x000fea0003c3ffff */
        .type           $_ZN7cutlass13device_kernelIN5flash19enable_sm80_to_sm89INS1_16FlashAttnBwdSm80INS1_25CollectiveMainloopBwdSm80ILi2ELi2EN4cute5tupleIJNS5_1CILi128EEES8_NS7_ILi64EEEEEENS_6half_tEfNS_4arch4Sm80ELb0ELb0ELb1ELb0ELb1ELb0ELb0ELb0ELi2ELi4ELi4ELi4ELb0EEENS1_24CollectiveEpilogueBwdGQAISA_fSD_Li256ELb0ELb1EEENS1_19SingleTileSchedulerILb0ELb0ELb0ELi128EEEEEEEEEvNT_6ParamsE$_ZN4cute3eso3ESOILb0ELb0EJiNS_5tupleIJiNS_1CILi0EEEEEEEEC2ERKiRKS5_,@function
        .size           $_ZN7cutlass13device_kernelIN5flash19enable_sm80_to_sm89INS1_16FlashAttnBwdSm80INS1_25CollectiveMainloopBwdSm80ILi2ELi2EN4cute5tupleIJNS5_1CILi128EEES8_NS7_ILi64EEEEEENS_6half_tEfNS_4arch4Sm80ELb0ELb0ELb1ELb0ELb1ELb0ELb0ELb0ELi2ELi4ELi4ELi4ELb0EEENS1_24CollectiveEpilogueBwdGQAISA_fSD_Li256ELb0ELb1EEENS1_19SingleTileSchedulerILb0ELb0ELb0ELi128EEEEEEEEEvNT_6ParamsE$_ZN4cute3eso3ESOILb0ELb0EJiNS_5tupleIJiNS_1CILi0EEEEEEEEC2ERKiRKS5_,($_ZN7cutlass13device_kernelIN5flash19enable_sm80_to_sm89INS1_16FlashAttnBwdSm80INS1_25CollectiveMainloopBwdSm80ILi2ELi2EN4cute5tupleIJNS5_1CILi128EEES8_NS7_ILi64EEEEEENS_6half_tEfNS_4arch4Sm80ELb0ELb0ELb1ELb0ELb1ELb0ELb0ELb0ELi2ELi4ELi4ELi4ELb0EEENS1_24CollectiveEpilogueBwdGQAISA_fSD_Li256ELb0ELb1EEENS1_19SingleTileSchedulerILb0ELb0ELb0ELi128EEEEEEEEEvNT_6ParamsE$_ZN4cute3eso3ESOILb0ELb0EJiiEEC2ERKiS4_ - $_ZN7cutlass13device_kernelIN5flash19enable_sm80_to_sm89INS1_16FlashAttnBwdSm80INS1_25CollectiveMainloopBwdSm80ILi2ELi2EN4cute5tupleIJNS5_1CILi128EEES8_NS7_ILi64EEEEEENS_6half_tEfNS_4arch4Sm80ELb0ELb0ELb1ELb0ELb1ELb0ELb0ELb0ELi2ELi4ELi4ELi4ELb0EEENS1_24CollectiveEpilogueBwdGQAISA_fSD_Li256ELb0ELb1EEENS1_19SingleTileSchedulerILb0ELb0ELb0ELi128EEEEEEEEEvNT_6ParamsE$_ZN4cute3eso3ESOILb0ELb0EJiNS_5tupleIJiNS_1CILi0EEEEEEEEC2ERKiRKS5_)
$_ZN7cutlass13device_kernelIN5flash19enable_sm80_to_sm89INS1_16FlashAttnBwdSm80INS1_25CollectiveMainloopBwdSm80ILi2ELi2EN4cute5tupleIJNS5_1CILi128EEES8_NS7_ILi64EEEEEENS_6half_tEfNS_4arch4Sm80ELb0ELb0ELb1ELb0ELb1ELb0ELb0ELb0ELi2ELi4ELi4ELi4ELb0EEENS1_24CollectiveEpilogueBwdGQAISA_fSD_Li256ELb0ELb1EEENS1_19SingleTileSchedulerILb0ELb0ELb0ELi128EEEEEEEEEvNT_6ParamsE$_ZN4cute3eso3ESOILb0ELb0EJiNS_5tupleIJiNS_1CILi0EEEEEEEEC2ERKiRKS5_:
[----:B------:R-:W-:Y:S02]  /*5f10*/  IADD3 R3, R82, -c[0x0][0x20], RZ ;  /* 0x8000080052037a10 */ /* 0x000fe40007ffe0ff */
[----:B------:R-:W-:-:S03]  /*5f20*/  IADD3 R2, R2, -c[0x0][0x20], RZ ;  /* 0x8000080002027a10 */ /* 0x000fc60007ffe0ff */
[----:B------:R1:W-:Y:S04]  /*5f30*/  STL [R3], R6 ;  /* 0x0000000603007387 */ /* 0x0003e80000100800 */
[----:B------:R-:W2:Y:S01]  /*5f40*/  LDL R2, [R2] ;  /* 0x0000000002027983 */ /* 0x000ea20000100800 */
[----:B------:R-:W-:-:S03]  /*5f50*/  IMAD.MOV.U32 R5, RZ, RZ, 0x0 ;  /* 0x00000000ff057424 */ /* 0x000fc600078e00ff */
[----:B--2---:R1:W-:Y:S01]  /*5f60*/  STL [R3+0x4], R2 ;  /* 0x0000040203007387 */ /* 0x0043e20000100800 */
[----:B------:R-:W-:Y:S05]  /*5f70*/  RET.REL.NODEC R4 `(_ZN7cutlass13device_kernelIN5flash19enable_sm80_to_sm89INS1_16FlashAttnBwdSm80INS1_25CollectiveMainloopBwdSm80ILi2ELi2EN4cute5tupleIJNS5_1CILi128EEES8_NS7_ILi64EEEEEENS_6half_tEfNS_4arch4Sm80ELb0ELb0ELb1ELb0ELb1ELb0ELb0ELb0ELi2ELi4ELi4ELi4ELb0EEENS1_24CollectiveEpilogueBwdGQAISA_fSD_Li256ELb0ELb1EEENS1_19SingleTileSchedulerILb0ELb0ELb0ELi128EEEEEEEEEvNT_6ParamsE) ;  /* 0xffffa08004007950 */ /* 0x000fea0003c3ffff */
        .type           $_ZN7cutlass13device_kernelIN5flash19enable_sm80_to_sm89INS1_16FlashAttnBwdSm80INS1_25CollectiveMainloopBwdSm80ILi2ELi2EN4cute5tupleIJNS5_1CILi128EEES8_NS7_ILi64EEEEEENS_6half_tEfNS_4arch4Sm80ELb0ELb0ELb1ELb0ELb1ELb0ELb0ELb0ELi2ELi4ELi4ELi4ELb0EEENS1_24CollectiveEpilogueBwdGQAISA_fSD_Li256ELb0ELb1EEENS1_19SingleTileSchedulerILb0ELb0ELb0ELi128EEEEEEEEEvNT_6ParamsE$_ZN4cute3eso3ESOILb0ELb0EJiiEEC2ERKiS4_,@function
        .size           $_ZN7cutlass13device_kernelIN5flash19enable_sm80_to_sm89INS1_16FlashAttnBwdSm80INS1_25CollectiveMainloopBwdSm80ILi2ELi2EN4cute5tupleIJNS5_1CILi128EEES8_NS7_ILi64EEEEEENS_6half_tEfNS_4arch4Sm80ELb0ELb0ELb1ELb0ELb1ELb0ELb0ELb0ELi2ELi4ELi4ELi4ELb0EEENS1_24CollectiveEpilogueBwdGQAISA_fSD_Li256ELb0ELb1EEENS1_19SingleTileSchedulerILb0ELb0ELb0ELi128EEEEEEEEEvNT_6ParamsE$_ZN4cute3eso3ESOILb0ELb0EJiiEEC2ERKiS4_,($_ZN7cutlass13device_kernelIN5flash19enable_sm80_to_sm89INS1_16FlashAttnBwdSm80INS1_25CollectiveMainloopBwdSm80ILi2ELi2EN4cute5tupleIJNS5_1CILi128EEES8_NS7_ILi64EEEEEENS_6half_tEfNS_4arch4Sm80ELb0ELb0ELb1ELb0ELb1ELb0ELb0ELb0ELi2ELi4ELi4ELi4ELb0EEENS1_24CollectiveEpilogueBwdGQAISA_fSD_Li256ELb0ELb1EEENS1_19SingleTileSchedulerILb0ELb0ELb0ELi128EEEEEEEEEvNT_6ParamsE$_ZN4cute3eso3ESOILb0ELb0EJiiNS_1CILi144EEENS2_ILi512EEEEEC2ERKiS7_RKS3_RKS4_ - $_ZN7cutlass13device_kernelIN5flash19enable_sm80_to_sm89INS1_16FlashAttnBwdSm80INS1_25CollectiveMainloopBwdSm80ILi2ELi2EN4cute5tupleIJNS5_1CILi128EEES8_NS7_ILi64EEEEEENS_6half_tEfNS_4arch4Sm80ELb0ELb0ELb1ELb0ELb1ELb0ELb0ELb0ELi2ELi4ELi4ELi4ELb0EEENS1_24CollectiveEpilogueBwdGQAISA_fSD_Li256ELb0ELb1EEENS1_19SingleTileSchedulerILb0ELb0ELb0ELi128EEEEEEEEEvNT_6ParamsE$_ZN4cute3eso3ESOILb0ELb0EJiiEEC2ERKiS4_)
$_ZN7cutlass13device_kernelIN5flash19enable_sm80_to_sm89INS1_16FlashAttnBwdSm80INS1_25CollectiveMainloopBwdSm80ILi2ELi2EN4cute5tupleIJNS5_1CILi128EEES8_NS7_ILi64EEEEEENS_6half_tEfNS_4arch4Sm80ELb0ELb0ELb1ELb0ELb1ELb0ELb0ELb0ELi2ELi4ELi4ELi4ELb0EEENS1_24CollectiveEpilogueBwdGQAISA_fSD_Li256ELb0ELb1EEENS1_19SingleTileSchedulerILb0ELb0ELb0ELi128EEEEEEEEEvNT_6ParamsE$_ZN4cute3eso3ESOILb0ELb0EJiiEEC2ERKiS4_:
[----:B------:R-:W-:Y:S02]  /*5f80*/  IADD3 R11, R62, -c[0x0][0x20], RZ ;  /* 0x800008003e0b7a10 */ /* 0x000fe40007ffe0ff */
[----:B------:R-:W-:-:S03]  /*5f90*/  IADD3 R3, R61, -c[0x0][0x20], RZ ;  /* 0x800008003d037a10 */ /* 0x000fc60007ffe0ff */
[----:B------:R1:W-:Y:S04]  /*5fa0*/  STL [R11], R7 ;  /* 0x000000070b007387 */ /* 0x0003e80000100800 */
[----:B------:R-:W2:Y:S01]  /*5fb0*/  LDL R14, [R3] ;  /* 0x00000000030e7983 */ /* 0x000ea20000100800 */
[----:B------:R-:W-:-:S03]  /*5fc0*/  IMAD.MOV.U32 R13, RZ, RZ, 0x0 ;  /* 0x00000000ff0d7424 */ /* 0x000fc600078e00ff */
[----:B--2---:R1:W-:Y:S01]  /*5fd0*/  STL [R11+0x4], R14 ;  /* 0x0000040e0b007387 */ /* 0x0043e20000100800 */
[----:B------:R-:W-:Y:S05]  /*5fe0*/  RET.REL.NODEC R12 `(_ZN7cutlass13device_kernelIN5flash19enable_sm80_to_sm89INS1_16FlashAttnBwdSm80INS1_25CollectiveMainloopBwdSm80ILi2ELi2EN4cute5tupleIJNS5_1CILi128EEES8_NS7_ILi64EEEEEENS_6half_tEfNS_4arch4Sm80ELb0ELb0ELb1ELb0ELb1ELb0ELb0ELb0ELi2ELi4ELi4ELi4ELb0EEENS1_24CollectiveEpilogueBwdGQAISA_fSD_Li256ELb0ELb1EEENS1_19SingleTileSchedulerILb0ELb0ELb0ELi128EEEEEEEEEvNT_6ParamsE) ;  /* 0xffffa0100c007950 */ /* 0x000fea0003c3ffff */
        .type           $_ZN7cutlass13device_kernelIN5flash19enable_sm80_to_sm89INS1_16FlashAttnBwdSm80INS1_25CollectiveMainloopBwdSm80ILi2ELi2EN4cute5tupleIJNS5_1CILi128EEES8_NS7_ILi64EEEEEENS_6half_tEfNS_4arch4Sm80ELb0ELb0ELb1ELb0ELb1ELb0ELb0ELb0ELi2ELi4ELi4ELi4ELb0EEENS1_24CollectiveEpilogueBwdGQAISA_fSD_Li256ELb0ELb1EEENS1_19SingleTileSchedulerILb0ELb0ELb0ELi128EEEEEEEEEvNT_6ParamsE$_ZN4cute3eso3ESOILb0ELb0EJiiNS_1CILi144EEENS2_ILi512EEEEEC2ERKiS7_RKS3_RKS4_,@function
        .size           $_ZN7cutlass13device_kernelIN5flash19enable_sm80_to_sm89INS1_16FlashAttnBwdSm80INS1_25CollectiveMainloopBwdSm80ILi2ELi2EN4cute5tupleIJNS5_1CILi128EEES8_NS7_ILi64EEEEEENS_6half_tEfNS_4arch4Sm80ELb0ELb0ELb1ELb0ELb1ELb0ELb0ELb0ELi2ELi4ELi4ELi4ELb0EEENS1_24CollectiveEpilogueBwdGQAISA_fSD_Li256ELb0ELb1EEENS1_19SingleTileSchedulerILb0ELb0ELb0ELi128EEEEEEEEEvNT_6ParamsE$_ZN4cute3eso3ESOILb0ELb0EJiiNS_1CILi144EEENS2_ILi512EEEEEC2ERKiS7_RKS3_RKS4_,($_ZN7cutlass13device_kernelIN5flash19enable_sm80_to_sm89INS1_16FlashAttnBwdSm80INS1_25CollectiveMainloopBwdSm80ILi2ELi2EN4cute5tupleIJNS5_1CILi128EEES8_NS7_ILi64EEEEEENS_6half_tEfNS_4arch4Sm80ELb0ELb0ELb1ELb0ELb1ELb0ELb0ELb0ELi2ELi4ELi4ELi4ELb0EEENS1_24CollectiveEpilogueBwdGQAISA_fSD_Li256ELb0ELb1EEENS1_19SingleTileSchedulerILb0ELb0ELb0ELi128EEEEEEEEEvNT_6ParamsE$_ZN4cute3eso3ESOILb0ELb0EJiiNS_1CILi72EEENS2_ILi512EEEEEC2ERKiS7_RKS3_RKS4_ - $_ZN7cutlass13device_kernelIN5flash19enable_sm80_to_sm89INS1_16FlashAttnBwdSm80INS1_25CollectiveMainloopBwdSm80ILi2ELi2EN4cute5tupleIJNS5_1CILi128EEES8_NS7_ILi64EEEEEENS_6half_tEfNS_4arch4Sm80ELb0ELb0ELb1ELb0ELb1ELb0ELb0ELb0ELi2ELi4ELi4ELi4ELb0EEENS1_24CollectiveEpilogueBwdGQAISA_fSD_Li256ELb0ELb1EEENS1_19SingleTileSchedulerILb0ELb0ELb0ELi128EEEEEEEEEvNT_6ParamsE$_ZN4cute3eso3ESOILb0ELb0EJiiNS_1CILi144EEENS2_ILi512EEEEEC2ERKiS7_RKS3_RKS4_)
$_ZN7cutlass13device_kernelIN5flash19enable_sm80_to_sm89INS1_16FlashAttnBwdSm80INS1_25CollectiveMainloopBwdSm80ILi2ELi2EN4cute5tupleIJNS5_1CILi128EEES8_NS7_ILi64EEEEEENS_6half_tEfNS_4arch4Sm80ELb0ELb0ELb1ELb0ELb1ELb0ELb0ELb0ELi2ELi4ELi4ELi4ELb0EEENS1_24CollectiveEpilogueBwdGQAISA_fSD_Li256ELb0ELb1EEENS1_19SingleTileSchedulerILb0ELb0ELb0ELi128EEEEEEEEEvNT_6ParamsE$_ZN4cute3eso3ESOILb0ELb0EJiiNS_1CILi144EEENS2_ILi512EEEEEC2ERKiS7_RKS3_RKS4_:
[----:B------:R-:W-:Y:S02]  /*5ff0*/  IADD3 R26, R82, -c[0x0][0x20], RZ ;  /* 0x80000800521a7a10 */ /* 0x000fe40007ffe0ff */
[----:B------:R-:W-:-:S03]  /*6000*/  IADD3 R2, R2, -c[0x0][0x20], RZ ;  /* 0x8000080002027a10 */ /* 0x000fc60007ffe0ff */
[----:B------:R1:W-:Y:S04]  /*6010*/  STL [R26], R5 ;  /* 0x000000051a007387 */ /* 0x0003e80000100800 */
[----:B------:R-:W2:Y:S01]  /*6020*/  LDL R3, [R2] ;  /* 0x0000000002037983 */ /* 0x000ea20000100800 */
[----:B------:R-:W-:-:S03]  /*6030*/  IMAD.MOV.U32 R35, RZ, RZ, 0x0 ;  /* 0x00000000ff237424 */ /* 0x000fc600078e00ff */
[----:B--2---:R1:W-:Y:S01]  /*6040*/  STL [R26+0x4], R3 ;  /* 0x000004031a007387 */ /* 0x0043e20000100800 */
[----:B------:R-:W-:Y:S05]  /*6050*/  RET.REL.NODEC R34 `(_ZN7cutlass13device_kernelIN5flash19enable_sm80_to_sm89INS1_16FlashAttnBwdSm80INS1_25CollectiveMainloopBwdSm80ILi2ELi2EN4cute5tupleIJNS5_1CILi128EEES8_NS7_ILi64EEEEEENS_6half_tEfNS_4arch4Sm80ELb0ELb0ELb1ELb0ELb1ELb0ELb0ELb0ELi2ELi4ELi4ELi4ELb0EEENS1_24CollectiveEpilogueBwdGQAISA_fSD_Li256ELb0ELb1EEENS1_19SingleTileSchedulerILb0ELb0ELb0ELi128EEEEEEEEEvNT_6ParamsE) ;  /* 0xffff9fa022007950 */ /* 0x000fea0003c3ffff */
        .type           $_ZN7cutlass13device_kernelIN5flash19enable_sm80_to_sm89INS1_16FlashAttnBwdSm80INS1_25CollectiveMainloopBwdSm80ILi2ELi2EN4cute5tupleIJNS5_1CILi128EEES8_NS7_ILi64EEEEEENS_6half_tEfNS_4arch4Sm80ELb0ELb0ELb1ELb0ELb1ELb0ELb0ELb0ELi2ELi4ELi4ELi4ELb0EEENS1_24CollectiveEpilogueBwdGQAISA_fSD_Li256ELb0ELb1EEENS1_19SingleTileSchedulerILb0ELb0ELb0ELi128EEEEEEEEEvNT_6ParamsE$_ZN4cute3eso3ESOILb0ELb0EJiiNS_1CILi72EEENS2_ILi512EEEEEC2ERKiS7_RKS3_RKS4_,@function
        .size           $_ZN7cutlass13device_kernelIN5flash19enable_sm80_to_sm89INS1_16FlashAttnBwdSm80INS1_25CollectiveMainloopBwdSm80ILi2ELi2EN4cute5tupleIJNS5_1CILi128EEES8_NS7_ILi64EEEEEENS_6half_tEfNS_4arch4Sm80ELb0ELb0ELb1ELb0ELb1ELb0ELb0ELb0ELi2ELi4ELi4ELi4ELb0EEENS1_24CollectiveEpilogueBwdGQAISA_fSD_Li256ELb0ELb1EEENS1_19SingleTileSchedulerILb0ELb0ELb0ELi128EEEEEEEEEvNT_6ParamsE$_ZN4cute3eso3ESOILb0ELb0EJiiNS_1CILi72EEENS2_ILi512EEEEEC2ERKiS7_RKS3_RKS4_,($_ZN7cutlass13device_kernelIN5flash19enable_sm80_to_sm89INS1_16FlashAttnBwdSm80INS1_25CollectiveMainloopBwdSm80ILi2ELi2EN4cute5tupleIJNS5_1CILi128EEES8_NS7_ILi64EEEEEENS_6half_tEfNS_4arch4Sm80ELb0ELb0ELb1ELb0ELb1ELb0ELb0ELb0ELi2ELi4ELi4ELi4ELb0EEENS1_24CollectiveEpilogueBwdGQAISA_fSD_Li256ELb0ELb1EEENS1_19SingleTileSchedulerILb0ELb0ELb0ELi128EEEEEEEEEvNT_6ParamsE$_ZN4cute3eso3ESOILb0ELb0EJiiiEEC2ERKiS4_S4_ - $_ZN7cutlass13device_kernelIN5flash19enable_sm80_to_sm89INS1_16FlashAttnBwdSm80INS1_25CollectiveMainloopBwdSm80ILi2ELi2EN4cute5tupleIJNS5_1CILi128EEES8_NS7_ILi64EEEEEENS_6half_tEfNS_4arch4Sm80ELb0ELb0ELb1ELb0ELb1ELb0ELb0ELb0ELi2ELi4ELi4ELi4ELb0EEENS1_24CollectiveEpilogueBwdGQAISA_fSD_Li256ELb0ELb1EEENS1_19SingleTileSchedulerILb0ELb0ELb0ELi128EEEEEEEEEvNT_6ParamsE$_ZN4cute3eso3ESOILb0ELb0EJiiNS_1CILi72EEENS2_ILi512EEEEEC2ERKiS7_RKS3_RKS4_)
$_ZN7cutlass13device_kernelIN5flash19enable_sm80_to_sm89INS1_16FlashAttnBwdSm80INS1_25CollectiveMainloopBwdSm80ILi2ELi2EN4cute5tupleIJNS5_1CILi128EEES8_NS7_ILi64EEEEEENS_6half_tEfNS_4arch4Sm80ELb0ELb0ELb1ELb0ELb1ELb0ELb0ELb0ELi2ELi4ELi4ELi4ELb0EEENS1_24CollectiveEpilogueBwdGQAISA_fSD_Li256ELb0ELb1EEENS1_19SingleTileSchedulerILb0ELb0ELb0ELi128EEEEEEEEEvNT_6ParamsE$_ZN4cute3eso3ESOILb0ELb0EJiiNS_1CILi72EEENS2_ILi512EEEEEC2ERKiS7_RKS3_RKS4_:
        /* <DEDUP_REMOVED lines=8> */
        .type           $_ZN7cutlass13device_kernelIN5flash19enable_sm80_to_sm89INS1_16FlashAttnBwdSm80INS1_25CollectiveMainloopBwdSm80ILi2ELi2EN4cute5tupleIJNS5_1CILi128EEES8_NS7_ILi64EEEEEENS_6half_tEfNS_4arch4Sm80ELb0ELb0ELb1ELb0ELb1ELb0ELb0ELb0ELi2ELi4ELi4ELi4ELb0EEENS1_24CollectiveEpilogueBwdGQAISA_fSD_Li256ELb0ELb1EEENS1_19SingleTileSchedulerILb0ELb0ELb0ELi128EEEEEEEEEvNT_6ParamsE$_ZN4cute3eso3ESOILb0ELb0EJiiiEEC2ERKiS4_S4_,@function
        .size           $_ZN7cutlass13device_kernelIN5flash19enable_sm80_to_sm89INS1_16FlashAttnBwdSm80INS1_25CollectiveMainloopBwdSm80ILi2ELi2EN4cute5tupleIJNS5_1CILi128EEES8_NS7_ILi64EEEEEENS_6half_tEfNS_4arch4Sm80ELb0ELb0ELb1ELb0ELb1ELb0ELb0ELb0ELi2ELi4ELi4ELi4ELb0EEENS1_24CollectiveEpilogueBwdGQAISA_fSD_Li256ELb0ELb1EEENS1_19SingleTileSchedulerILb0ELb0ELb0ELi128EEEEEEEEEvNT_6ParamsE$_ZN4cute3eso3ESOILb0ELb0EJiiiEEC2ERKiS4_S4_,($_ZN7cutlass13device_kernelIN5flash19enable_sm80_to_sm89INS1_16FlashAttnBwdSm80INS1_25CollectiveMainloopBwdSm80ILi2ELi2EN4cute5tupleIJNS5_1CILi128EEES8_NS7_ILi64EEEEEENS_6half_tEfNS_4arch4Sm80ELb0ELb0ELb1ELb0ELb1ELb0ELb0ELb0ELi2ELi4ELi4ELi4ELb0EEENS1_24CollectiveEpilogueBwdGQAISA_fSD_Li256ELb0ELb1EEENS1_19SingleTileSchedulerILb0ELb0ELb0ELi128EEEEEEEEEvNT_6ParamsE$_ZN4cute3eso3ESOILb0ELb0EJiiiNS_1CILi144EEENS2_ILi512EEEEEC2ERKiS7_S7_RKS3_RKS4_ - $_ZN7cutlass13device_kernelIN5flash19enable_sm80_to_sm89INS1_16FlashAttnBwdSm80INS1_25CollectiveMainloopBwdSm80ILi2ELi2EN4cute5tupleIJNS5_1CILi128EEES8_NS7_ILi64EEEEEENS_6half_tEfNS_4arch4Sm80ELb0ELb0ELb1ELb0ELb1ELb0ELb0ELb0ELi2ELi4ELi4ELi4ELb0EEENS1_24CollectiveEpilogueBwdGQAISA_fSD_Li256ELb0ELb1EEENS1_19SingleTileSchedulerILb0ELb0ELb0ELi128EEEEEEEEEvNT_6ParamsE$_ZN4cute3eso3ESOILb0ELb0EJiiiEEC2ERKiS4_S4_)
$_ZN7cutlass13device_kernelIN5flash19enable_sm80_to_sm89INS1_16FlashAttnBwdSm80INS1_25CollectiveMainloopBwdSm80ILi2ELi2EN4cute5tupleIJNS5_1CILi128EEES8_NS7_ILi64EEEEEENS_6half_tEfNS_4arch4Sm80ELb0ELb0ELb1ELb0ELb1ELb0ELb0ELb0ELi2ELi4ELi4ELi4ELb0EEENS1_24CollectiveEpilogueBwdGQAISA_fSD_Li256ELb0ELb1EEENS1_19SingleTileSchedulerILb0ELb0ELb0ELi128EEEEEEEEEvNT_6ParamsE$_ZN4cute3eso3ESOILb0ELb0EJiiiEEC2ERKiS4_S4_:
        /* <DEDUP_REMOVED lines=9> */
[----:B------:R-:W-:Y:S05]  /*6170*/  RET.REL.NODEC R4 `(_ZN7cutlass13device_kernelIN5flash19enable_sm80_to_sm89INS1_16FlashAttnBwdSm80INS1_25CollectiveMainloopBwdSm80ILi2ELi2EN4cute5tupleIJNS5_1CILi128EEES8_NS7_ILi64EEEEEENS_6half_tEfNS_4arch4Sm80ELb0ELb0ELb1ELb0ELb1ELb0ELb0ELb0ELi2ELi4ELi4ELi4ELb0EEENS1_24CollectiveEpilogueBwdGQAISA_fSD_Li256ELb0ELb1EEENS1_19SingleTileSchedulerILb0ELb0ELb0ELi128EEEEEEEEEvNT_6ParamsE) ;  /* 0xffff9e8004007950 */ /* 0x000fea0003c3ffff */
        .type           $_ZN7cutlass13device_kernelIN5flash19enable_sm80_to_sm89INS1_16FlashAttnBwdSm80INS1_25CollectiveMainloopBwdSm80ILi2ELi2EN4cute5tupleIJNS5_1CILi128EEES8_NS7_ILi64EEEEEENS_6half_tEfNS_4arch4Sm80ELb0ELb0ELb1ELb0ELb1ELb0ELb0ELb0ELi2ELi4ELi4ELi4ELb0EEENS1_24CollectiveEpilogueBwdGQAISA_fSD_Li256ELb0ELb1EEENS1_19SingleTileSchedulerILb0ELb0ELb0ELi128EEEEEEEEEvNT_6ParamsE$_ZN4cute3eso3ESOILb0ELb0EJiiiNS_1CILi144EEENS2_ILi512EEEEEC2ERKiS7_S7_RKS3_RKS4_,@function
        .size           $_ZN7cutlass13device_kernelIN5flash19enable_sm80_to_sm89INS1_16FlashAttnBwdSm80INS1_25CollectiveMainloopBwdSm80ILi2ELi2EN4cute5tupleIJNS5_1CILi128EEES8_NS7_ILi64EEEEEENS_6half_tEfNS_4arch4Sm80ELb0ELb0ELb1ELb0ELb1ELb0ELb0ELb0ELi2ELi4ELi4ELi4ELb0EEENS1_24CollectiveEpilogueBwdGQAISA_fSD_Li256ELb0ELb1EEENS1_19SingleTileSchedulerILb0ELb0ELb0ELi128EEEEEEEEEvNT_6ParamsE$_ZN4cute3eso3ESOILb0ELb0EJiiiNS_1CILi144EEENS2_ILi512EEEEEC2ERKiS7_S7_RKS3_RKS4_,($_ZN7cutlass13device_kernelIN5flash19enable_sm80_to_sm89INS1_16FlashAttnBwdSm80INS1_25CollectiveMainloopBwdSm80ILi2ELi2EN4cute5tupleIJNS5_1CILi128EEES8_NS7_ILi64EEEEEENS_6half_tEfNS_4arch4Sm80ELb0ELb0ELb1ELb0ELb1ELb0ELb0ELb0ELi2ELi4ELi4ELi4ELb0EEENS1_24CollectiveEpilogueBwdGQAISA_fSD_Li256ELb0ELb1EEENS1_19SingleTileSchedulerILb0ELb0ELb0ELi128EEEEEEEEEvNT_6ParamsE$_ZN4cute3eso3ESOILb0ELb0EJiiiNS_1CILi72EEENS2_ILi512EEEEEC2ERKiS7_S7_RKS3_RKS4_ - $_ZN7cutlass13device_kernelIN5flash19enable_sm80_to_sm89INS1_16FlashAttnBwdSm80INS1_25CollectiveMainloopBwdSm80ILi2ELi2EN4cute5tupleIJNS5_1CILi128EEES8_NS7_ILi64EEEEEENS_6half_tEfNS_4arch4Sm80ELb0ELb0ELb1ELb0ELb1ELb0ELb0ELb0ELi2ELi4ELi4ELi4ELb0EEENS1_24CollectiveEpilogueBwdGQAISA_fSD_Li256ELb0ELb1EEENS1_19SingleTileSchedulerILb0ELb0ELb0ELi128EEEEEEEEEvNT_6ParamsE$_ZN4cute3eso3ESOILb0ELb0EJiiiNS_1CILi144EEENS2_ILi512EEEEEC2ERKiS7_S7_RKS3_RKS4_)
$_ZN7cutlass13device_kernelIN5flash19enable_sm80_to_sm89INS1_16FlashAttnBwdSm80INS1_25CollectiveMainloopBwdSm80ILi2ELi2EN4cute5tupleIJNS5_1CILi128EEES8_NS7_ILi64EEEEEENS_6half_tEfNS_4arch4Sm80ELb0ELb0ELb1ELb0ELb1ELb0ELb0ELb0ELi2ELi4ELi4ELi4ELb0EEENS1_24CollectiveEpilogueBwdGQAISA_fSD_Li256ELb0ELb1EEENS1_19SingleTileSchedulerILb0ELb0ELb0ELi128EEEEEEEEEvNT_6ParamsE$_ZN4cute3eso3ESOILb0ELb0EJiiiNS_1CILi144EEENS2_ILi512EEEEEC2ERKiS7_S7_RKS3_RKS4_:
        /* <DEDUP_REMOVED lines=10> */
[----:B------:R-:W-:Y:S05]  /*6220*/  RET.REL.NODEC R36 `(_ZN7cutlass13device_kernelIN5flash19enable_sm80_to_sm89INS1_16FlashAttnBwdSm80INS1_25CollectiveMainloopBwdSm80ILi2ELi2EN4cute5tupleIJNS5_1CILi128EEES8_NS7_ILi64EEEEEENS_6half_tEfNS_4arch4Sm80ELb0ELb0ELb1ELb0ELb1ELb0ELb0ELb0ELi2ELi4ELi4ELi4ELb0EEENS1_24CollectiveEpilogueBwdGQAISA_fSD_Li256ELb0ELb1EEENS1_19SingleTileSchedulerILb0ELb0ELb0ELi128EEEEEEEEEvNT_6ParamsE) ;  /* 0xffff9dd024007950 */ /* 0x000fea0003c3ffff */
        .type           $_ZN7cutlass13device_kernelIN5flash19enable_sm80_to_sm89INS1_16FlashAttnBwdSm80INS1_25CollectiveMainloopBwdSm80ILi2ELi2EN4cute5tupleIJNS5_1CILi128EEES8_NS7_ILi64EEEEEENS_6half_tEfNS_4arch4Sm80ELb0ELb0ELb1ELb0ELb1ELb0ELb0ELb0ELi2ELi4ELi4ELi4ELb0EEENS1_24CollectiveEpilogueBwdGQAISA_fSD_Li256ELb0ELb1EEENS1_19SingleTileSchedulerILb0ELb0ELb0ELi128EEEEEEEEEvNT_6ParamsE$_ZN4cute3eso3ESOILb0ELb0EJiiiNS_1CILi72EEENS2_ILi512EEEEEC2ERKiS7_S7_RKS3_RKS4_,@function
        .size           $_ZN7cutlass13device_kernelIN5flash19enable_sm80_to_sm89INS1_16FlashAttnBwdSm80INS1_25CollectiveMainloopBwdSm80ILi2ELi2EN4cute5tupleIJNS5_1CILi128EEES8_NS7_ILi64EEEEEENS_6half_tEfNS_4arch4Sm80ELb0ELb0ELb1ELb0ELb1ELb0ELb0ELb0ELi2ELi4ELi4ELi4ELb0EEENS1_24CollectiveEpilogueBwdGQAISA_fSD_Li256ELb0ELb1EEENS1_19SingleTileSchedulerILb0ELb0ELb0ELi128EEEEEEEEEvNT_6ParamsE$_ZN4cute3eso3ESOILb0ELb0EJiiiNS_1CILi72EEENS2_ILi512EEEEEC2ERKiS7_S7_RKS3_RKS4_,($_ZN7cutlass13device_kernelIN5flash19enable_sm80_to_sm89INS1_16FlashAttnBwdSm80INS1_25CollectiveMainloopBwdSm80ILi2ELi2EN4cute5tupleIJNS5_1CILi128EEES8_NS7_ILi64EEEEEENS_6half_tEfNS_4arch4Sm80ELb0ELb0ELb1ELb0ELb1ELb0ELb0ELb0ELi2ELi4ELi4ELi4ELb0EEENS1_24CollectiveEpilogueBwdGQAISA_fSD_Li256ELb0ELb1EEENS1_19SingleTileSchedulerILb0ELb0ELb0ELi128EEEEEEEEEvNT_6ParamsE$_ZN4cute3eso3ESOILb0ELb1EJNS_5tupleIJiNS2_IJiNS_1CILi0EEEEEEEEENS2_IJNS_10UnderscoreENS2_IJS7_S7_EEEEEEEEC2ERKS6_RKS9_ - $_ZN7cutlass13device_kernelIN5flash19enable_sm80_to_sm89INS1_16FlashAttnBwdSm80INS1_25CollectiveMainloopBwdSm80ILi2ELi2EN4cute5tupleIJNS5_1CILi128EEES8_NS7_ILi64EEEEEENS_6half_tEfNS_4arch4Sm80ELb0ELb0ELb1ELb0ELb1ELb0ELb0ELb0ELi2ELi4ELi4ELi4ELb0EEENS1_24CollectiveEpilogueBwdGQAISA_fSD_Li256ELb0ELb1EEENS1_19SingleTileSchedulerILb0ELb0ELb0ELi128EEEEEEEEEvNT_6ParamsE$_ZN4cute3eso3ESOILb0ELb0EJiiiNS_1CILi72EEENS2_ILi512EEEEEC2ERKiS7_S7_RKS3_RKS4_)
$_ZN7cutlass13device_kernelIN5flash19enable_sm80_to_sm89INS1_16FlashAttnBwdSm80INS1_25CollectiveMainloopBwdSm80ILi2ELi2EN4cute5tupleIJNS5_1CILi128EEES8_NS7_ILi64EEEEEENS_6half_tEfNS_4arch4Sm80ELb0ELb0ELb1ELb0ELb1ELb0ELb0ELb0ELi2ELi4ELi4ELi4ELb0EEENS1_24CollectiveEpilogueBwdGQAISA_fSD_Li256ELb0ELb1EEENS1_19SingleTileSchedulerILb0ELb0ELb0ELi128EEEEEEEEEvNT_6ParamsE$_ZN4cute3eso3ESOILb0ELb0EJiiiNS_1CILi72EEENS2_ILi512EEEEEC2ERKiS7_S7_RKS3_RKS4_:
        /* <DEDUP_REMOVED lines=10> */
        .type           $_ZN7cutlass13device_kernelIN5flash19enable_sm80_to_sm89INS1_16FlashAttnBwdSm80INS1_25CollectiveMainloopBwdSm80ILi2ELi2EN4cute5tupleIJNS5_1CILi128EEES8_NS7_ILi64EEEEEENS_6half_tEfNS_4arch4Sm80ELb0ELb0ELb1ELb0ELb1ELb0ELb0ELb0ELi2ELi4ELi4ELi4ELb0EEENS1_24CollectiveEpilogueBwdGQAISA_fSD_Li256ELb0ELb1EEENS1_19SingleTileSchedulerILb0ELb0ELb0ELi128EEEEEEEEEvNT_6ParamsE$_ZN4cute3eso3ESOILb0ELb1EJNS_5tupleIJiNS2_IJiNS_1CILi0EEEEEEEEENS2_IJNS_10UnderscoreENS2_IJS7_S7_EEEEEEEEC2ERKS6_RKS9_,@function
        .size           $_ZN7cutlass13device_kernelIN5flash19enable_sm80_to_sm89INS1_16FlashAttnBwdSm80INS1_25CollectiveMainloopBwdSm80ILi2ELi2EN4cute5tupleIJNS5_1CILi128EEES8_NS7_ILi64EEEEEENS_6half_tEfNS_4arch4Sm80ELb0ELb0ELb1ELb0ELb1ELb0ELb0ELb0ELi2ELi4ELi4ELi4ELb0EEENS1_24CollectiveEpilogueBwdGQAISA_fSD_Li256ELb0ELb1EEENS1_19SingleTileSchedulerILb0ELb0ELb0ELi128EEEEEEEEEvNT_6ParamsE$_ZN4cute3eso3ESOILb0ELb1EJNS_5tupleIJiNS2_IJiNS_1CILi0EEEEEEEEENS2_IJNS_10UnderscoreENS2_IJS7_S7_EEEEEEEEC2ERKS6_RKS9_,($_ZN7cutlass13device_kernelIN5flash19enable_sm80_to_sm89INS1_16FlashAttnBwdSm80INS1_25CollectiveMainloopBwdSm80ILi2ELi2EN4cute5tupleIJNS5_1CILi128EEES8_NS7_ILi64EEEEEENS_6half_tEfNS_4arch4Sm80ELb0ELb0ELb1ELb0ELb1ELb0ELb0ELb0ELi2ELi4ELi4ELi4ELb0EEENS1_24CollectiveEpilogueBwdGQAISA_fSD_Li256ELb0ELb1EEENS1_19SingleTileSchedulerILb0ELb0ELb0ELi128EEEEEEEEEvNT_6ParamsE$_ZN4cute3eso3ESOILb0ELb1EJNS_6LayoutINS_5tupleIJNS3_IJNS_1CILi8EEENS4_ILi1EEEEEENS4_ILi2EEEEEENS3_IJNS3_IJS6_NS4_ILi0EEEEEEiEEEEESA_EEC2ERKSD_RKSA_ - $_ZN7cutlass13device_kernelIN5flash19enable_sm80_to_sm89INS1_16FlashAttnBwdSm80INS1_25CollectiveMainloopBwdSm80ILi2ELi2EN4cute5tupleIJNS5_1CILi128EEES8_NS7_ILi64EEEEEENS_6half_tEfNS_4arch4Sm80ELb0ELb0ELb1ELb0ELb1ELb0ELb0ELb0ELi2ELi4ELi4ELi4ELb0EEENS1_24CollectiveEpilogueBwdGQAISA_fSD_Li256ELb0ELb1EEENS1_19SingleTileSchedulerILb0ELb0ELb0ELi128EEEEEEEEEvNT_6ParamsE$_ZN4cute3eso3ESOILb0ELb1EJNS_5tupleIJiNS2_IJiNS_1CILi0EEEEEEEEENS2_IJNS_10UnderscoreENS2_IJS7_S7_EEEEEEEEC2ERKS6_RKS9_)
$_ZN7cutlass13device_kernelIN5flash19enable_sm80_to_sm89INS1_16FlashAttnBwdSm80INS1_25CollectiveMainloopBwdSm80ILi2ELi2EN4cute5tupleIJNS5_1CILi128EEES8_NS7_ILi64EEEEEENS_6half_tEfNS_4arch4Sm80ELb0ELb0ELb1ELb0ELb1ELb0ELb0ELb0ELi2ELi4ELi4ELi4ELb0EEENS1_24CollectiveEpilogueBwdGQAISA_fSD_Li256ELb0ELb1EEENS1_19SingleTileSchedulerILb0ELb0ELb0ELi128EEEEEEEEEvNT_6ParamsE$_ZN4cute3eso3ESOILb0ELb1EJNS_5tupleIJiNS2_IJiNS_1CILi0EEEEEEEEENS2_IJNS_10UnderscoreENS2_IJS7_S7_EEEEEEEEC2ERKS6_RKS9_:
[----:B------:R-:W-:Y:S01]  /*62d0*/  IADD3 R4, R82, -c[0x0][0x20], RZ ;  /* 0x8000080052047a10 */ /* 0x000fe20007ffe0ff */
[----:B------:R-:W-:Y:S01]  /*62e0*/  IMAD.MOV.U32 R36, RZ, RZ, R6 ;  /* 0x000000ffff247224 */ /* 0x000fe200078e0006 */
[----:B------:R-:W-:-:S03]  /*62f0*/  MOV R37, 0x0 ;  /* 0x0000000000257802 */ /* 0x000fc60000000f00 */
[----:B------:R1:W-:Y:S04]  /*6300*/  STL [R4], R2 ;  /* 0x0000000204007387 */ /* 0x0003e80000100800 */
[----:B------:R1:W-:Y:S01]  /*6310*/  STL [R4+0x4], R3 ;  /* 0x0000040304007387 */ /* 0x0003e20000100800 */
[----:B------:R-:W-:Y:S05]  /*6320*/  RET.REL.NODEC R36 `(_ZN7cutlass13device_kernelIN5flash19enable_sm80_to_sm89INS1_16FlashAttnBwdSm80INS1_25CollectiveMainloopBwdSm80ILi2ELi2EN4cute5tupleIJNS5_1CILi128EEES8_NS7_ILi64EEEEEENS_6half_tEfNS_4arch4Sm80ELb0ELb0ELb1ELb0ELb1ELb0ELb0ELb0ELi2ELi4ELi4ELi4ELb0EEENS1_24CollectiveEpilogueBwdGQAISA_fSD_Li256ELb0ELb1EEENS1_19SingleTileSchedulerILb0ELb0ELb0ELi128EEEEEEEEEvNT_6ParamsE) ;  /* 0xffff9cd024007950 */ /* 0x000fea0003c3ffff */
        .type           $_ZN7cutlass13device_kernelIN5flash19enable_sm80_to_sm89INS1_16FlashAttnBwdSm80INS1_25CollectiveMainloopBwdSm80ILi2ELi2EN4cute5tupleIJNS5_1CILi128EEES8_NS7_ILi64EEEEEENS_6half_tEfNS_4arch4Sm80ELb0ELb0ELb1ELb0ELb1ELb0ELb0ELb0ELi2ELi4ELi4ELi4ELb0EEENS1_24CollectiveEpilogueBwdGQAISA_fSD_Li256ELb0ELb1EEENS1_19SingleTileSchedulerILb0ELb0ELb0ELi128EEEEEEEEEvNT_6ParamsE$_ZN4cute3eso3ESOILb0ELb1EJNS_6LayoutINS_5tupleIJNS3_IJNS_1CILi8EEENS4_ILi1EEEEEENS4_ILi2EEEEEENS3_IJNS3_IJS6_NS4_ILi0EEEEEEiEEEEESA_EEC2ERKSD_RKSA_,@function
        .size           $_ZN7cutlass13device_kernelIN5flash19enable_sm80_to_sm89INS1_16FlashAttnBwdSm80INS1_25CollectiveMainloopBwdSm80ILi2ELi2EN4cute5tupleIJNS5_1CILi128EEES8_NS7_ILi64EEEEEENS_6half_tEfNS_4arch4Sm80ELb0ELb0ELb1ELb0ELb1ELb0ELb0ELb0ELi2ELi4ELi4ELi4ELb0EEENS1_24CollectiveEpilogueBwdGQAISA_fSD_Li256ELb0ELb1EEENS1_19SingleTileSchedulerILb0ELb0ELb0ELi128EEEEEEEEEvNT_6ParamsE$_ZN4cute3eso3ESOILb0ELb1EJNS_6LayoutINS_5tupleIJNS3_IJNS_1CILi8EEENS4_ILi1EEEEEENS4_ILi2EEEEEENS3_IJNS3_IJS6_NS4_ILi0EEEEEEiEEEEESA_EEC2ERKSD_RKSA_,($_ZN7cutlass13device_kernelIN5flash19enable_sm80_to_sm89INS1_16FlashAttnBwdSm80INS1_25CollectiveMainloopBwdSm80ILi2ELi2EN4cute5tupleIJNS5_1CILi128EEES8_NS7_ILi64EEEEEENS_6half_tEfNS_4arch4Sm80ELb0ELb0ELb1ELb0ELb1ELb0ELb0ELb0ELi2ELi4ELi4ELi4ELb0EEENS1_24CollectiveEpilogueBwdGQAISA_fSD_Li256ELb0ELb1EEENS1_19SingleTileSchedulerILb0ELb0ELb0ELi128EEEEEEEEEvNT_6ParamsE$_ZN4cute3eso3ESOILb0ELb1EJiNS_1CILi0EEEEEC2ERKiRKS3_ - $_ZN7cutlass13device_kernelIN5flash19enable_sm80_to_sm89INS1_16FlashAttnBwdSm80INS1_25CollectiveMainloopBwdSm80ILi2ELi2EN4cute5tupleIJNS5_1CILi128EEES8_NS7_ILi64EEEEEENS_6half_tEfNS_4arch4Sm80ELb0ELb0ELb1ELb0ELb1ELb0ELb0ELb0ELi2ELi4ELi4ELi4ELb0EEENS1_24CollectiveEpilogueBwdGQAISA_fSD_Li256ELb0ELb1EEENS1_19SingleTileSchedulerILb0ELb0ELb0ELi128EEEEEEEEEvNT_6ParamsE$_ZN4cute3eso3ESOILb0ELb1EJNS_6LayoutINS_5tupleIJNS3_IJNS_1CILi8EEENS4_ILi1EEEEEENS4_ILi2EEEEEENS3_IJNS3_IJS6_NS4_ILi0EEEEEEiEEEEESA_EEC2ERKSD_RKSA_)
$_ZN7cutlass13device_kernelIN5flash19enable_sm80_to_sm89INS1_16FlashAttnBwdSm80INS1_25CollectiveMainloopBwdSm80ILi2ELi2EN4cute5tupleIJNS5_1CILi128EEES8_NS7_ILi64EEEEEENS_6half_tEfNS_4arch4Sm80ELb0ELb0ELb1ELb0ELb1ELb0ELb0ELb0ELi2ELi4ELi4ELi4ELb0EEENS1_24CollectiveEpilogueBwdGQAISA_fSD_Li256ELb0ELb1EEENS1_19SingleTileSchedulerILb0ELb0ELb0ELi128EEEEEEEEEvNT_6ParamsE$_ZN4cute3eso3ESOILb0ELb1EJNS_6LayoutINS_5tupleIJNS3_IJNS_1CILi8EEENS4_ILi1EEEEEENS4_ILi2EEEEEENS3_IJNS3_IJS6_NS4_ILi0EEEEEEiEEEEESA_EEC2ERKSD_RKSA_:
[----:B------:R-:W-:Y:S02]  /*6330*/  IADD3 R2, R83, -c[0x0][0x20], RZ ;  /* 0x8000080053027a10 */ /* 0x000fe40007ffe0ff */
[----:B------:R-:W-:-:S03]  /*6340*/  MOV R7, 0x0 ;  /* 0x0000000000077802 */ /* 0x000fc60000000f00 */
[----:B------:R1:W-:Y:S01]  /*6350*/  STL [R2], R3 ;  /* 0x0000000302007387 */ /* 0x0003e20000100800 */
[----:B------:R-:W-:Y:S05]  /*6360*/  RET.REL.NODEC R6 `(_ZN7cutlass13device_kernelIN5flash19enable_sm80_to_sm89INS1_16FlashAttnBwdSm80INS1_25CollectiveMainloopBwdSm80ILi2ELi2EN4cute5tupleIJNS5_1CILi128EEES8_NS7_ILi64EEEEEENS_6half_tEfNS_4arch4Sm80ELb0ELb0ELb1ELb0ELb1ELb0ELb0ELb0ELi2ELi4ELi4ELi4ELb0EEENS1_24CollectiveEpilogueBwdGQAISA_fSD_Li256ELb0ELb1EEENS1_19SingleTileSchedulerILb0ELb0ELb0ELi128EEEEEEEEEvNT_6ParamsE) ;  /* 0xffff9c9006007950 */ /* 0x000fea0003c3ffff */
        .type           $_ZN7cutlass13device_kernelIN5flash19enable_sm80_to_sm89INS1_16FlashAttnBwdSm80INS1_25CollectiveMainloopBwdSm80ILi2ELi2EN4cute5tupleIJNS5_1CILi128EEES8_NS7_ILi64EEEEEENS_6half_tEfNS_4arch4Sm80ELb0ELb0ELb1ELb0ELb1ELb0ELb0ELb0ELi2ELi4ELi4ELi4ELb0EEENS1_24CollectiveEpilogueBwdGQAISA_fSD_Li256ELb0ELb1EEENS1_19SingleTileSchedulerILb0ELb0ELb0ELi128EEEEEEEEEvNT_6ParamsE$_ZN4cute3eso3ESOILb0ELb1EJiNS_1CILi0EEEEEC2ERKiRKS3_,@function
        .size           $_ZN7cutlass13device_kernelIN5flash19enable_sm80_to_sm89INS1_16FlashAttnBwdSm80INS1_25CollectiveMainloopBwdSm80ILi2ELi2EN4cute5tupleIJNS5_1CILi128EEES8_NS7_ILi64EEEEEENS_6half_tEfNS_4arch4Sm80ELb0ELb0ELb1ELb0ELb1ELb0ELb0ELb0ELi2ELi4ELi4ELi4ELb0EEENS1_24CollectiveEpilogueBwdGQAISA_fSD_Li256ELb0ELb1EEENS1_19SingleTileSchedulerILb0ELb0ELb0ELi128EEEEEEEEEvNT_6ParamsE$_ZN4cute3eso3ESOILb0ELb1EJiNS_1CILi0EEEEEC2ERKiRKS3_,($_ZN7cutlass13device_kernelIN5flash19enable_sm80_to_sm89INS1_16FlashAttnBwdSm80INS1_25CollectiveMainloopBwdSm80ILi2ELi2EN4cute5tupleIJNS5_1CILi128EEES8_NS7_ILi64EEEEEENS_6half_tEfNS_4arch4Sm80ELb0ELb0ELb1ELb0ELb1ELb0ELb0ELb0ELi2ELi4ELi4ELi4ELb0EEENS1_24CollectiveEpilogueBwdGQAISA_fSD_Li256ELb0ELb1EEENS1_19SingleTileSchedulerILb0ELb0ELb0ELi128EEEEEEEEEvNT_6ParamsE$_ZN4cute3eso3ESOILb0ELb1EJiNS_1CILi144EEENS2_ILi288EEEEEC2ERKiRKS3_RKS4_ - $_ZN7cutlass13device_kernelIN5flash19enable_sm80_to_sm89INS1_16FlashAttnBwdSm80INS1_25CollectiveMainloopBwdSm80ILi2ELi2EN4cute5tupleIJNS5_1CILi128EEES8_NS7_ILi64EEEEEENS_6half_tEfNS_4arch4Sm80ELb0ELb0ELb1ELb0ELb1ELb0ELb0ELb0ELi2ELi4ELi4ELi4ELb0EEENS1_24CollectiveEpilogueBwdGQAISA_fSD_Li256ELb0ELb1EEENS1_19SingleTileSchedulerILb0ELb0ELb0ELi128EEEEEEEEEvNT_6ParamsE$_ZN4cute3eso3ESOILb0ELb1EJiNS_1CILi0EEEEEC2ERKiRKS3_)
$_ZN7cutlass13device_kernelIN5flash19enable_sm80_to_sm89INS1_16FlashAttnBwdSm80INS1_25CollectiveMainloopBwdSm80ILi2ELi2EN4cute5tupleIJNS5_1CILi128EEES8_NS7_ILi64EEEEEENS_6half_tEfNS_4arch4Sm80ELb0ELb0ELb1ELb0ELb1ELb0ELb0ELb0ELi2ELi4ELi4ELi4ELb0EEENS1_24CollectiveEpilogueBwdGQAISA_fSD_Li256ELb0ELb1EEENS1_19SingleTileSchedulerILb0ELb0ELb0ELi128EEEEEEEEEvNT_6ParamsE$_ZN4cute3eso3ESOILb0ELb1EJiNS_1CILi0EEEEEC2ERKiRKS3_:
[----:B------:R-:W-:Y:S02]  /*6370*/  IADD3 R2, R82, -c[0x0][0x20], RZ ;  /* 0x8000080052027a10 */ /* 0x000fe40007ffe0ff */
[----:B------:R-:W-:-:S03]  /*6380*/  MOV R5, 0x0 ;  /* 0x0000000000057802 */ /* 0x000fc60000000f00 */
[----:B------:R1:W-:Y:S01]  /*6390*/  STL [R2], R3 ;  /* 0x0000000302007387 */ /* 0x0003e20000100800 */
[----:B------:R-:W-:Y:S05]  /*63a0*/  RET.REL.NODEC R4 `(_ZN7cutlass13device_kernelIN5flash19enable_sm80_to_sm89INS1_16FlashAttnBwdSm80INS1_25CollectiveMainloopBwdSm80ILi2ELi2EN4cute5tupleIJNS5_1CILi128EEES8_NS7_ILi64EEEEEENS_6half_tEfNS_4arch4Sm80ELb0ELb0ELb1ELb0ELb1ELb0ELb0ELb0ELi2ELi4ELi4ELi4ELb0EEENS1_24CollectiveEpilogueBwdGQAISA_fSD_Li256ELb0ELb1EEENS1_19SingleTileSchedulerILb0ELb0ELb0ELi128EEEEEEEEEvNT_6ParamsE) ;  /* 0xffff9c5004007950 */ /* 0x000fea0003c3ffff */
        .type           $_ZN7cutlass13device_kernelIN5flash19enable_sm80_to_sm89INS1_16FlashAttnBwdSm80INS1_25CollectiveMainloopBwdSm80ILi2ELi2EN4cute5tupleIJNS5_1CILi128EEES8_NS7_ILi64EEEEEENS_6half_tEfNS_4arch4Sm80ELb0ELb0ELb1ELb0ELb1ELb0ELb0ELb0ELi2ELi4ELi4ELi4ELb0EEENS1_24CollectiveEpilogueBwdGQAISA_fSD_Li256ELb0ELb1EEENS1_19SingleTileSchedulerILb0ELb0ELb0ELi128EEEEEEEEEvNT_6ParamsE$_ZN4cute3eso3ESOILb0ELb1EJiNS_1CILi144EEENS2_ILi288EEEEEC2ERKiRKS3_RKS4_,@function
        .size           $_ZN7cutlass13device_kernelIN5flash19enable_sm80_to_sm89INS1_16FlashAttnBwdSm80INS1_25CollectiveMainloopBwdSm80ILi2ELi2EN4cute5tupleIJNS5_1CILi128EEES8_NS7_ILi64EEEEEENS_6half_tEfNS_4arch4Sm80ELb0ELb0ELb1ELb0ELb1ELb0ELb0ELb0ELi2ELi4ELi4ELi4ELb0EEENS1_24CollectiveEpilogueBwdGQAISA_fSD_Li256ELb0ELb1EEENS1_19SingleTileSchedulerILb0ELb0ELb0ELi128EEEEEEEEEvNT_6ParamsE$_ZN4cute3eso3ESOILb0ELb1EJiNS_1CILi144EEENS2_ILi288EEEEEC2ERKiRKS3_RKS4_,($_ZN7cutlass13device_kernelIN5flash19enable_sm80_to_sm89INS1_16FlashAttnBwdSm80INS1_25CollectiveMainloopBwdSm80ILi2ELi2EN4cute5tupleIJNS5_1CILi128EEES8_NS7_ILi64EEEEEENS_6half_tEfNS_4arch4Sm80ELb0ELb0ELb1ELb0ELb1ELb0ELb0ELb0ELi2ELi4ELi4ELi4ELb0EEENS1_24CollectiveEpilogueBwdGQAISA_fSD_Li256ELb0ELb1EEENS1_19SingleTileSchedulerILb0ELb0ELb0ELi128EEEEEEEEEvNT_6ParamsE$_ZN4cute3eso3ESOILb0ELb1EJiNS_1CILi144EEENS2_ILi512EEEEEC2ERKiRKS3_RKS4_ - $_ZN7cutlass13device_kernelIN5flash19enable_sm80_to_sm89INS1_16FlashAttnBwdSm80INS1_25CollectiveMainloopBwdSm80ILi2ELi2EN4cute5tupleIJNS5_1CILi128EEES8_NS7_ILi64EEEEEENS_6half_tEfNS_4arch4Sm80ELb0ELb0ELb1ELb0ELb1ELb0ELb0ELb0ELi2ELi4ELi4ELi4ELb0EEENS1_24CollectiveEpilogueBwdGQAISA_fSD_Li256ELb0ELb1EEENS1_19SingleTileSchedulerILb0ELb0ELb0ELi128EEEEEEEEEvNT_6ParamsE$_ZN4cute3eso3ESOILb0ELb1EJiNS_1CILi144EEENS2_ILi288EEEEEC2ERKiRKS3_RKS4_)
$_ZN7cutlass13device_kernelIN5flash19enable_sm80_to_sm89INS1_16FlashAttnBwdSm80INS1_25CollectiveMainloopBwdSm80ILi2ELi2EN4cute5tupleIJNS5_1CILi128EEES8_NS7_ILi64EEEEEENS_6half_tEfNS_4arch4Sm80ELb0ELb0ELb1ELb0ELb1ELb0ELb0ELb0ELi2ELi4ELi4ELi4ELb0EEENS1_24CollectiveEpilogueBwdGQAISA_fSD_Li256ELb0ELb1EEENS1_19SingleTileSchedulerILb0ELb0ELb0ELi128EEEEEEEEEvNT_6ParamsE$_ZN4cute3eso3ESOILb0ELb1EJiNS_1CILi144EEENS2_ILi288EEEEEC2ERKiRKS3_RKS4_:
[----:B------:R-:W-:Y:S01]  /*63b0*/  IADD3 R4, R82, -c[0x0][0x20], RZ ;  /* 0x8000080052047a10 */ /* 0x000fe20007ffe0ff */
[----:B------:R-:W-:Y:S01]  /*63c0*/  IMAD.MOV.U32 R34, RZ, RZ, R26 ;  /* 0x000000ffff227224 */ /* 0x000fe200078e001a */
[----:B------:R-:W-:-:S03]  /*63d0*/  MOV R35, 0x0 ;  /* 0x0000000000237802 */ /* 0x000fc60000000f00 */
[----:B------:R1:W-:Y:S01]  /*63e0*/  STL [R4], R5 ;  /* 0x0000000504007387 */ /* 0x0003e20000100800 */
[----:B------:R-:W-:Y:S05]  /*63f0*/  RET.REL.NODEC R34 `(_ZN7cutlass13device_kernelIN5flash19enable_sm80_to_sm89INS1_16FlashAttnBwdSm80INS1_25CollectiveMainloopBwdSm80ILi2ELi2EN4cute5tupleIJNS5_1CILi128EEES8_NS7_ILi64EEEEEENS_6half_tEfNS_4arch4Sm80ELb0ELb0ELb1ELb0ELb1ELb0ELb0ELb0ELi2ELi4ELi4ELi4ELb0EEENS1_24CollectiveEpilogueBwdGQAISA_fSD_Li256ELb0ELb1EEENS1_19SingleTileSchedulerILb0ELb0ELb0ELi128EEEEEEEEEvNT_6ParamsE) ;  /* 0xffff9c0022007950 */ /* 0x000fea0003c3ffff */
        .type           $_ZN7cutlass13device_kernelIN5flash19enable_sm80_to_sm89INS1_16FlashAttnBwdSm80INS1_25CollectiveMainloopBwdSm80ILi2ELi2EN4cute5tupleIJNS5_1CILi128EEES8_NS7_ILi64EEEEEENS_6half_tEfNS_4arch4Sm80ELb0ELb0ELb1ELb0ELb1ELb0ELb0ELb0ELi2ELi4ELi4ELi4ELb0EEENS1_24CollectiveEpilogueBwdGQAISA_fSD_Li256ELb0ELb1EEENS1_19SingleTileSchedulerILb0ELb0ELb0ELi128EEEEEEEEEvNT_6ParamsE$_ZN4cute3eso3ESOILb0ELb1EJiNS_1CILi144EEENS2_ILi512EEEEEC2ERKiRKS3_RKS4_,@function
        .size           $_ZN7cutlass13device_kernelIN5flash19enable_sm80_to_sm89INS1_16FlashAttnBwdSm80INS1_25CollectiveMainloopBwdSm80ILi2ELi2EN4cute5tupleIJNS5_1CILi128EEES8_NS7_ILi64EEEEEENS_6half_tEfNS_4arch4Sm80ELb0ELb0ELb1ELb0ELb1ELb0ELb0ELb0ELi2ELi4ELi4ELi4ELb0EEENS1_24CollectiveEpilogueBwdGQAISA_fSD_Li256ELb0ELb1EEENS1_19SingleTileSchedulerILb0ELb0ELb0ELi128EEEEEEEEEvNT_6ParamsE$_ZN4cute3eso3ESOILb0ELb1EJiNS_1CILi144EEENS2_ILi512EEEEEC2ERKiRKS3_RKS4_,($_ZN7cutlass13device_kernelIN5flash19enable_sm80_to_sm89INS1_16FlashAttnBwdSm80INS1_25CollectiveMainloopBwdSm80ILi2ELi2EN4cute5tupleIJNS5_1CILi128EEES8_NS7_ILi64EEEEEENS_6half_tEfNS_4arch4Sm80ELb0ELb0ELb1ELb0ELb1ELb0ELb0ELb0ELi2ELi4ELi4ELi4ELb0EEENS1_24CollectiveEpilogueBwdGQAISA_fSD_Li256ELb0ELb1EEENS1_19SingleTileSchedulerILb0ELb0ELb0ELi128EEEEEEEEEvNT_6ParamsE$_ZN4cute3eso3ESOILb0ELb1EJiNS_1CILi72EEENS2_ILi512EEEEEC2ERKiRKS3_RKS4_ - $_ZN7cutlass13device_kernelIN5flash19enable_sm80_to_sm89INS1_16FlashAttnBwdSm80INS1_25CollectiveMainloopBwdSm80ILi2ELi2EN4cute5tupleIJNS5_1CILi128EEES8_NS7_ILi64EEEEEENS_6half_tEfNS_4arch4Sm80ELb0ELb0ELb1ELb0ELb1ELb0ELb0ELb0ELi2ELi4ELi4ELi4ELb0EEENS1_24CollectiveEpilogueBwdGQAISA_fSD_Li256ELb0ELb1EEENS1_19SingleTileSchedulerILb0ELb0ELb0ELi128EEEEEEEEEvNT_6ParamsE$_ZN4cute3eso3ESOILb0ELb1EJiNS_1CILi144EEENS2_ILi512EEEEEC2ERKiRKS3_RKS4_)
$_ZN7cutlass13device_kernelIN5flash19enable_sm80_to_sm89INS1_16FlashAttnBwdSm80INS1_25CollectiveMainloopBwdSm80ILi2ELi2EN4cute5tupleIJNS5_1CILi128EEES8_NS7_ILi64EEEEEENS_6half_tEfNS_4arch4Sm80ELb0ELb0ELb1ELb0ELb1ELb0ELb0ELb0ELi2ELi4ELi4ELi4ELb0EEENS1_24CollectiveEpilogueBwdGQAISA_fSD_Li256ELb0ELb1EEENS1_19SingleTileSchedulerILb0ELb0ELb0ELi128EEEEEEEEEvNT_6ParamsE$_ZN4cute3eso3ESOILb0ELb1EJiNS_1CILi144EEENS2_ILi512EEEEEC2ERKiRKS3_RKS4_:
[----:B------:R-:W-:Y:S01]  /*6400*/  IADD3 R2, R82, -c[0x0][0x20], RZ ;  /* 0x8000080052027a10 */ /* 0x000fe20007ffe0ff */
[----:B------:R-:W-:Y:S01]  /*6410*/  IMAD.MOV.U32 R34, RZ, RZ, R26 ;  /* 0x000000ffff227224 */ /* 0x000fe200078e001a */
[----:B------:R-:W-:-:S03]  /*6420*/  MOV R35, 0x0 ;  /* 0x0000000000237802 */ /* 0x000fc60000000f00 */
[----:B------:R1:W-:Y:S01]  /*6430*/  STL [R2], R3 ;  /* 0x0000000302007387 */ /* 0x0003e20000100800 */
[----:B------:R-:W-:Y:S05]  /*6440*/  RET.REL.NODEC R34 `(_ZN7cutlass13device_kernelIN5flash19enable_sm80_to_sm89INS1_16FlashAttnBwdSm80INS1_25CollectiveMainloopBwdSm80ILi2ELi2EN4cute5tupleIJNS5_1CILi128EEES8_NS7_ILi64EEEEEENS_6half_tEfNS_4arch4Sm80ELb0ELb0ELb1ELb0ELb1ELb0ELb0ELb0ELi2ELi4ELi4ELi4ELb0EEENS1_24CollectiveEpilogueBwdGQAISA_fSD_Li256ELb0ELb1EEENS1_19SingleTileSchedulerILb0ELb0ELb0ELi128EEEEEEEEEvNT_6ParamsE) ;  /* 0xffff9bb022007950 */ /* 0x000fea0003c3ffff */
        .type           $_ZN7cutlass13device_kernelIN5flash19enable_sm80_to_sm89INS1_16FlashAttnBwdSm80INS1_25CollectiveMainloopBwdSm80ILi2ELi2EN4cute5tupleIJNS5_1CILi128EEES8_NS7_ILi64EEEEEENS_6half_tEfNS_4arch4Sm80ELb0ELb0ELb1ELb0ELb1ELb0ELb0ELb0ELi2ELi4ELi4ELi4ELb0EEENS1_24CollectiveEpilogueBwdGQAISA_fSD_Li256ELb0ELb1EEENS1_19SingleTileSchedulerILb0ELb0ELb0ELi128EEEEEEEEEvNT_6ParamsE$_ZN4cute3eso3ESOILb0ELb1EJiNS_1CILi72EEENS2_ILi512EEEEEC2ERKiRKS3_RKS4_,@function
        .size           $_ZN7cutlass13device_kernelIN5flash19enable_sm80_to_sm89INS1_16FlashAttnBwdSm80INS1_25CollectiveMainloopBwdSm80ILi2ELi2EN4cute5tupleIJNS5_1CILi128EEES8_NS7_ILi64EEEEEENS_6half_tEfNS_4arch4Sm80ELb0ELb0ELb1ELb0ELb1ELb0ELb0ELb0ELi2ELi4ELi4ELi4ELb0EEENS1_24CollectiveEpilogueBwdGQAISA_fSD_Li256ELb0ELb1EEENS1_19SingleTileSchedulerILb0ELb0ELb0ELi128EEEEEEEEEvNT_6ParamsE$_ZN4cute3eso3ESOILb0ELb1EJiNS_1CILi72EEENS2_ILi512EEEEEC2ERKiRKS3_RKS4_,($_ZN7cutlass13device_kernelIN5flash19enable_sm80_to_sm89INS1_16FlashAttnBwdSm80INS1_25CollectiveMainloopBwdSm80ILi2ELi2EN4cute5tupleIJNS5_1CILi128EEES8_NS7_ILi64EEEEEENS_6half_tEfNS_4arch4Sm80ELb0ELb0ELb1ELb0ELb1ELb0ELb0ELb0ELi2ELi4ELi4ELi4ELb0EEENS1_24CollectiveEpilogueBwdGQAISA_fSD_Li256ELb0ELb1EEENS1_19SingleTileSchedulerILb0ELb0ELb0ELi128EEEEEEEEEvNT_6ParamsE$_ZN4cute3eso3ESOILb1ELb0EJNS_10UnderscoreES2_S2_iEEC2ERKS2_S5_S5_RKi - $_ZN7cutlass13device_kernelIN5flash19enable_sm80_to_sm89INS1_16FlashAttnBwdSm80INS1_25CollectiveMainloopBwdSm80ILi2ELi2EN4cute5tupleIJNS5_1CILi128EEES8_NS7_ILi64EEEEEENS_6half_tEfNS_4arch4Sm80ELb0ELb0ELb1ELb0ELb1ELb0ELb0ELb0ELi2ELi4ELi4ELi4ELb0EEENS1_24CollectiveEpilogueBwdGQAISA_fSD_Li256ELb0ELb1EEENS1_19SingleTileSchedulerILb0ELb0ELb0ELi128EEEEEEEEEvNT_6ParamsE$_ZN4cute3eso3ESOILb0ELb1EJiNS_1CILi72EEENS2_ILi512EEEEEC2ERKiRKS3_RKS4_)
$_ZN7cutlass13device_kernelIN5flash19enable_sm80_to_sm89INS1_16FlashAttnBwdSm80INS1_25CollectiveMainloopBwdSm80ILi2ELi2EN4cute5tupleIJNS5_1CILi128EEES8_NS7_ILi64EEEEEENS_6half_tEfNS_4arch4Sm80ELb0ELb0ELb1ELb0ELb1ELb0ELb0ELb0ELi2ELi4ELi4ELi4ELb0EEENS1_24CollectiveEpilogueBwdGQAISA_fSD_Li256ELb0ELb1EEENS1_19SingleTileSchedulerILb0ELb0ELb0ELi128EEEEEEEEEvNT_6ParamsE$_ZN4cute3eso3ESOILb0ELb1EJiNS_1CILi72EEENS2_ILi512EEEEEC2ERKiRKS3_RKS4_:
[----:B------:R-:W-:Y:S01]  /*6450*/  IADD3 R2, R82, -c[0x0][0x20], RZ ;  /* 0x8000080052027a10 */ /* 0x000fe20007ffe0ff */
[----:B------:R-:W-:Y:S01]  /*6460*/  IMAD.MOV.U32 R38, RZ, RZ, R6 ;  /* 0x000000ffff267224 */ /* 0x000fe200078e0006 */
[----:B------:R-:W-:-:S03]  /*6470*/  MOV R39, 0x0 ;  /* 0x0000000000277802 */ /* 0x000fc60000000f00 */
[----:B------:R1:W-:Y:S01]  /*6480*/  STL [R2], R3 ;  /* 0x0000000302007387 */ /* 0x0003e20000100800 */
[----:B------:R-:W-:Y:S05]  /*6490*/  RET.REL.NODEC R38 `(_ZN7cutlass13device_kernelIN5flash19enable_sm80_to_sm89INS1_16FlashAttnBwdSm80INS1_25CollectiveMainloopBwdSm80ILi2ELi2EN4cute5tupleIJNS5_1CILi128EEES8_NS7_ILi64EEEEEENS_6half_tEfNS_4arch4Sm80ELb0ELb0ELb1ELb0ELb1ELb0ELb0ELb0ELi2ELi4ELi4ELi4ELb0EEENS1_24CollectiveEpilogueBwdGQAISA_fSD_Li256ELb0ELb1EEENS1_19SingleTileSchedulerILb0ELb0ELb0ELi128EEEEEEEEEvNT_6ParamsE) ;  /* 0xffff9b6026007950 */ /* 0x000fea0003c3ffff */
        .type           $_ZN7cutlass13device_kernelIN5flash19enable_sm80_to_sm89INS1_16FlashAttnBwdSm80INS1_25CollectiveMainloopBwdSm80ILi2ELi2EN4cute5tupleIJNS5_1CILi128EEES8_NS7_ILi64EEEEEENS_6half_tEfNS_4arch4Sm80ELb0ELb0ELb1ELb0ELb1ELb0ELb0ELb0ELi2ELi4ELi4ELi4ELb0EEENS1_24CollectiveEpilogueBwdGQAISA_fSD_Li256ELb0ELb1EEENS1_19SingleTileSchedulerILb0ELb0ELb0ELi128EEEEEEEEEvNT_6ParamsE$_ZN4cute3eso3ESOILb1ELb0EJNS_10UnderscoreES2_S2_iEEC2ERKS2_S5_S5_RKi,@function
        .size           $_ZN7cutlass13device_kernelIN5flash19enable_sm80_to_sm89INS1_16FlashAttnBwdSm80INS1_25CollectiveMainloopBwdSm80ILi2ELi2EN4cute5tupleIJNS5_1CILi128EEES8_NS7_ILi64EEEEEENS_6half_tEfNS_4arch4Sm80ELb0ELb0ELb1ELb0ELb1ELb0ELb0ELb0ELi2ELi4ELi4ELi4ELb0EEENS1_24CollectiveEpilogueBwdGQAISA_fSD_Li256ELb0ELb1EEENS1_19SingleTileSchedulerILb0ELb0ELb0ELi128EEEEEEEEEvNT_6ParamsE$_ZN4cute3eso3ESOILb1ELb0EJNS_10UnderscoreES2_S2_iEEC2ERKS2_S5_S5_RKi,($_ZN7cutlass13device_kernelIN5flash19enable_sm80_to_sm89INS1_16FlashAttnBwdSm80INS1_25CollectiveMainloopBwdSm80ILi2ELi2EN4cute5tupleIJNS5_1CILi128EEES8_NS7_ILi64EEEEEENS_6half_tEfNS_4arch4Sm80ELb0ELb0ELb1ELb0ELb1ELb0ELb0ELb0ELi2ELi4ELi4ELi4ELb0EEENS1_24CollectiveEpilogueBwdGQAISA_fSD_Li256ELb0ELb1EEENS1_19SingleTileSchedulerILb0ELb0ELb0ELi128EEEEEEEEEvNT_6ParamsE$_ZN4cute3eso3ESOILb1ELb0EJNS_10UnderscoreES2_iEEC2ERKS2_S5_RKi - $_ZN7cutlass13device_kernelIN5flash19enable_sm80_to_sm89INS1_16FlashAttnBwdSm80INS1_25CollectiveMainloopBwdSm80ILi2ELi2EN4cute5tupleIJNS5_1CILi128EEES8_NS7_ILi64EEEEEENS_6half_tEfNS_4arch4Sm80ELb0ELb0ELb1ELb0ELb1ELb0ELb0ELb0ELi2ELi4ELi4ELi4ELb0EEENS1_24CollectiveEpilogueBwdGQAISA_fSD_Li256ELb0ELb1EEENS1_19SingleTileSchedulerILb0ELb0ELb0ELi128EEEEEEEEEvNT_6ParamsE$_ZN4cute3eso3ESOILb1ELb0EJNS_10UnderscoreES2_S2_iEEC2ERKS2_S5_S5_RKi)
$_ZN7cutlass13device_kernelIN5flash19enable_sm80_to_sm89INS1_16FlashAttnBwdSm80INS1_25CollectiveMainloopBwdSm80ILi2ELi2EN4cute5tupleIJNS5_1CILi128EEES8_NS7_ILi64EEEEEENS_6half_tEfNS_4arch4Sm80ELb0ELb0ELb1ELb0ELb1ELb0ELb0ELb0ELi2ELi4ELi4ELi4ELb0EEENS1_24CollectiveEpilogueBwdGQAISA_fSD_Li256ELb0ELb1EEENS1_19SingleTileSchedulerILb0ELb0ELb0ELi128EEEEEEEEEvNT_6ParamsE$_ZN4cute3eso3ESOILb1ELb0EJNS_10UnderscoreES2_S2_iEEC2ERKS2_S5_S5_RKi:
[----:B------:R-:W-:Y:S02]  /*64a0*/  IADD3 R2, R62, -c[0x0][0x20], RZ ;  /* 0x800008003e027a10 */ /* 0x000fe40007ffe0ff */
[----:B------:R-:W-:-:S03]  /*64b0*/  MOV R5, 0x0 ;  /* 0x0000000000057802 */ /* 0x000fc60000000f00 */
[----:B------:R1:W-:Y:S01]  /*64c0*/  STL [R2], R24 ;  /* 0x0000001802007387 */ /* 0x0003e20000100800 */
[----:B------:R-:W-:Y:S05]  /*64d0*/  RET.REL.NODEC R4 `(_ZN7cutlass13device_kernelIN5flash19enable_sm80_to_sm89INS1_16FlashAttnBwdSm80INS1_25CollectiveMainloopBwdSm80ILi2ELi2EN4cute5tupleIJNS5_1CILi128EEES8_NS7_ILi64EEEEEENS_6half_tEfNS_4arch4Sm80ELb0ELb0ELb1ELb0ELb1ELb0ELb0ELb0ELi2ELi4ELi4ELi4ELb0EEENS1_24CollectiveEpilogueBwdGQAISA_fSD_Li256ELb0ELb1EEENS1_19SingleTileSchedulerILb0ELb0ELb0ELi128EEEEEEEEEvNT_6ParamsE) ;  /* 0xffff9b2004007950 */ /* 0x000fea0003c3ffff */
        .type           $_ZN7cutlass13device_kernelIN5flash19enable_sm80_to_sm89INS1_16FlashAttnBwdSm80INS1_25CollectiveMainloopBwdSm80ILi2ELi2EN4cute5tupleIJNS5_1CILi128EEES8_NS7_ILi64EEEEEENS_6half_tEfNS_4arch4Sm80ELb0ELb0ELb1ELb0ELb1ELb0ELb0ELb0ELi2ELi4ELi4ELi4ELb0EEENS1_24CollectiveEpilogueBwdGQAISA_fSD_Li256ELb0ELb1EEENS1_19SingleTileSchedulerILb0ELb0ELb0ELi128EEEEEEEEEvNT_6ParamsE$_ZN4cute3eso3ESOILb1ELb0EJNS_10UnderscoreES2_iEEC2ERKS2_S5_RKi,@function
        .size           $_ZN7cutlass13device_kernelIN5flash19enable_sm80_to_sm89INS1_16FlashAttnBwdSm80INS1_25CollectiveMainloopBwdSm80ILi2ELi2EN4cute5tupleIJNS5_1CILi128EEES8_NS7_ILi64EEEEEENS_6half_tEfNS_4arch4Sm80ELb0ELb0ELb1ELb0ELb1ELb0ELb0ELb0ELi2ELi4ELi4ELi4ELb0EEENS1_24CollectiveEpilogueBwdGQAISA_fSD_Li256ELb0ELb1EEENS1_19SingleTileSchedulerILb0ELb0ELb0ELi128EEEEEEEEEvNT_6ParamsE$_ZN4cute3eso3ESOILb1ELb0EJNS_10UnderscoreES2_iEEC2ERKS2_S5_RKi,($_ZN7cutlass13device_kernelIN5flash19enable_sm80_to_sm89INS1_16FlashAttnBwdSm80INS1_25CollectiveMainloopBwdSm80ILi2ELi2EN4cute5tupleIJNS5_1CILi128EEES8_NS7_ILi64EEEEEENS_6half_tEfNS_4arch4Sm80ELb0ELb0ELb1ELb0ELb1ELb0ELb0ELb0ELi2ELi4ELi4ELi4ELb0EEENS1_24CollectiveEpilogueBwdGQAISA_fSD_Li256ELb0ELb1EEENS1_19SingleTileSchedulerILb0ELb0ELb0ELi128EEEEEEEEEvNT_6ParamsE$_ZN4cute3eso3ESOILb1ELb0EJNS_10UnderscoreEiEEC2ERKS2_RKi - $_ZN7cutlass13device_kernelIN5flash19enable_sm80_to_sm89INS1_16FlashAttnBwdSm80INS1_25CollectiveMainloopBwdSm80ILi2ELi2EN4cute5tupleIJNS5_1CILi128EEES8_NS7_ILi64EEEEEENS_6half_tEfNS_4arch4Sm80ELb0ELb0ELb1ELb0ELb1ELb0ELb0ELb0ELi2ELi4ELi4ELi4ELb0EEENS1_24CollectiveEpilogueBwdGQAISA_fSD_Li256ELb0ELb1EEENS1_19SingleTileSchedulerILb0ELb0ELb0ELi128EEEEEEEEEvNT_6ParamsE$_ZN4cute3eso3ESOILb1ELb0EJNS_10UnderscoreES2_iEEC2ERKS2_S5_RKi)
$_ZN7cutlass13device_kernelIN5flash19enable_sm80_to_sm89INS1_16FlashAttnBwdSm80INS1_25CollectiveMainloopBwdSm80ILi2ELi2EN4cute5tupleIJNS5_1CILi128EEES8_NS7_ILi64EEEEEENS_6half_tEfNS_4arch4Sm80ELb0ELb0ELb1ELb0ELb1ELb0ELb0ELb0ELi2ELi4ELi4ELi4ELb0EEENS1_24CollectiveEpilogueBwdGQAISA_fSD_Li256ELb0ELb1EEENS1_19SingleTileSchedulerILb0ELb0ELb0ELi128EEEEEEEEEvNT_6ParamsE$_ZN4cute3eso3ESOILb1ELb0EJNS_10UnderscoreES2_iEEC2ERKS2_S5_RKi:
[----:B------:R-:W-:Y:S02]  /*64e0*/  IADD3 R2, R83, -c[0x0][0x20], RZ ;  /* 0x8000080053027a10 */ /* 0x000fe40007ffe0ff */
[----:B------:R-:W-:-:S03]  /*64f0*/  MOV R47, 0x0 ;  /* 0x00000000002f7802 */ /* 0x000fc60000000f00 */
[----:B------:R1:W-:Y:S01]  /*6500*/  STL [R2], R3 ;  /* 0x0000000302007387 */ /* 0x0003e20000100800 */
[----:B------:R-:W-:Y:S05]  /*6510*/  RET.REL.NODEC R46 `(_ZN7cutlass13device_kernelIN5flash19enable_sm80_to_sm89INS1_16FlashAttnBwdSm80INS1_25CollectiveMainloopBwdSm80ILi2ELi2EN4cute5tupleIJNS5_1CILi128EEES8_NS7_ILi64EEEEEENS_6half_tEfNS_4arch4Sm80ELb0ELb0ELb1ELb0ELb1ELb0ELb0ELb0ELi2ELi4ELi4ELi4ELb0EEENS1_24CollectiveEpilogueBwdGQAISA_fSD_Li256ELb0ELb1EEENS1_19SingleTileSchedulerILb0ELb0ELb0ELi128EEEEEEEEEvNT_6ParamsE) ;  /* 0xffff9ae02e007950 */ /* 0x000fea0003c3ffff */
        .type           $_ZN7cutlass13device_kernelIN5flash19enable_sm80_to_sm89INS1_16FlashAttnBwdSm80INS1_25CollectiveMainloopBwdSm80ILi2ELi2EN4cute5tupleIJNS5_1CILi128EEES8_NS7_ILi64EEEEEENS_6half_tEfNS_4arch4Sm80ELb0ELb0ELb1ELb0ELb1ELb0ELb0ELb0ELi2ELi4ELi4ELi4ELb0EEENS1_24CollectiveEpilogueBwdGQAISA_fSD_Li256ELb0ELb1EEENS1_19SingleTileSchedulerILb0ELb0ELb0ELi128EEEEEEEEEvNT_6ParamsE$_ZN4cute3eso3ESOILb1ELb0EJNS_10UnderscoreEiEEC2ERKS2_RKi,@function
        .size           $_ZN7cutlass13device_kernelIN5flash19enable_sm80_to_sm89INS1_16FlashAttnBwdSm80INS1_25CollectiveMainloopBwdSm80ILi2ELi2EN4cute5tupleIJNS5_1CILi128EEES8_NS7_ILi64EEEEEENS_6half_tEfNS_4arch4Sm80ELb0ELb0ELb1ELb0ELb1ELb0ELb0ELb0ELi2ELi4ELi4ELi4ELb0EEENS1_24CollectiveEpilogueBwdGQAISA_fSD_Li256ELb0ELb1EEENS1_19SingleTileSchedulerILb0ELb0ELb0ELi128EEEEEEEEEvNT_6ParamsE$_ZN4cute3eso3ESOILb1ELb0EJNS_10UnderscoreEiEEC2ERKS2_RKi,($_ZN7cutlass13device_kernelIN5flash19enable_sm80_to_sm89INS1_16FlashAttnBwdSm80INS1_25CollectiveMainloopBwdSm80ILi2ELi2EN4cute5tupleIJNS5_1CILi128EEES8_NS7_ILi64EEEEEENS_6half_tEfNS_4arch4Sm80ELb0ELb0ELb1ELb0ELb1ELb0ELb0ELb0ELi2ELi4ELi4ELi4ELb0EEENS1_24CollectiveEpilogueBwdGQAISA_fSD_Li256ELb0ELb1EEENS1_19SingleTileSchedulerILb0ELb0ELb0ELi128EEEEEEEEEvNT_6ParamsE$_ZN4cute3eso3ESOILb1ELb0EJNS_10UnderscoreEiiEEC2ERKS2_RKiS7_ - $_ZN7cutlass13device_kernelIN5flash19enable_sm80_to_sm89INS1_16FlashAttnBwdSm80INS1_25CollectiveMainloopBwdSm80ILi2ELi2EN4cute5tupleIJNS5_1CILi128EEES8_NS7_ILi64EEEEEENS_6half_tEfNS_4arch4Sm80ELb0ELb0ELb1ELb0ELb1ELb0ELb0ELb0ELi2ELi4ELi4ELi4ELb0EEENS1_24CollectiveEpilogueBwdGQAISA_fSD_Li256ELb0ELb1EEENS1_19SingleTileSchedulerILb0ELb0ELb0ELi128EEEEEEEEEvNT_6ParamsE$_ZN4cute3eso3ESOILb1ELb0EJNS_10UnderscoreEiEEC2ERKS2_RKi)
$_ZN7cutlass13device_kernelIN5flash19enable_sm80_to_sm89INS1_16FlashAttnBwdSm80INS1_25CollectiveMainloopBwdSm80ILi2ELi2EN4cute5tupleIJNS5_1CILi128EEES8_NS7_ILi64EEEEEENS_6half_tEfNS_4arch4Sm80ELb0ELb0ELb1ELb0ELb1ELb0ELb0ELb0ELi2ELi4ELi4ELi4ELb0EEENS1_24CollectiveEpilogueBwdGQAISA_fSD_Li256ELb0ELb1EEENS1_19SingleTileSchedulerILb0ELb0ELb0ELi128EEEEEEEEEvNT_6ParamsE$_ZN4cute3eso3ESOILb1ELb0EJNS_10UnderscoreEiEEC2ERKS2_RKi:
[----:B------:R-:W-:Y:S01]  /*6520*/  IADD3 R36, R83, -c[0x0][0x20], RZ ;  /* 0x8000080053247a10 */ /* 0x000fe20007ffe0ff */
[----:B------:R-:W-:Y:S01]  /*6530*/  IMAD.MOV.U32 R38, RZ, RZ, R46 ;  /* 0x000000ffff267224 */ /* 0x000fe200078e002e */
[----:B------:R-:W-:-:S03]  /*6540*/  MOV R39, 0x0 ;  /* 0x0000000000277802 */ /* 0x000fc60000000f00 */
[----:B------:R1:W-:Y:S01]  /*6550*/  STL [R36], R47 ;  /* 0x0000002f24007387 */ /* 0x0003e20000100800 */
[----:B------:R-:W-:Y:S05]  /*6560*/  RET.REL.NODEC R38 `(_ZN7cutlass13device_kernelIN5flash19enable_sm80_to_sm89INS1_16FlashAttnBwdSm80INS1_25CollectiveMainloopBwdSm80ILi2ELi2EN4cute5tupleIJNS5_1CILi128EEES8_NS7_ILi64EEEEEENS_6half_tEfNS_4arch4Sm80ELb0ELb0ELb1ELb0ELb1ELb0ELb0ELb0ELi2ELi4ELi4ELi4ELb0EEENS1_24CollectiveEpilogueBwdGQAISA_fSD_Li256ELb0ELb1EEENS1_19SingleTileSchedulerILb0ELb0ELb0ELi128EEEEEEEEEvNT_6ParamsE) ;  /* 0xffff9a9026007950 */ /* 0x000fea0003c3ffff */
        .type           $_ZN7cutlass13device_kernelIN5flash19enable_sm80_to_sm89INS1_16FlashAttnBwdSm80INS1_25CollectiveMainloopBwdSm80ILi2ELi2EN4cute5tupleIJNS5_1CILi128EEES8_NS7_ILi64EEEEEENS_6half_tEfNS_4arch4Sm80ELb0ELb0ELb1ELb0ELb1ELb0ELb0ELb0ELi2ELi4ELi4ELi4ELb0EEENS1_24CollectiveEpilogueBwdGQAISA_fSD_Li256ELb0ELb1EEENS1_19SingleTileSchedulerILb0ELb0ELb0ELi128EEEEEEEEEvNT_6ParamsE$_ZN4cute3eso3ESOILb1ELb0EJNS_10UnderscoreEiiEEC2ERKS2_RKiS7_,@function
        .size           $_ZN7cutlass13device_kernelIN5flash19enable_sm80_to_sm89INS1_16FlashAttnBwdSm80INS1_25CollectiveMainloopBwdSm80ILi2ELi2EN4cute5tupleIJNS5_1CILi128EEES8_NS7_ILi64EEEEEENS_6half_tEfNS_4arch4Sm80ELb0ELb0ELb1ELb0ELb1ELb0ELb0ELb0ELi2ELi4ELi4ELi4ELb0EEENS1_24CollectiveEpilogueBwdGQAISA_fSD_Li256ELb0ELb1EEENS1_19SingleTileSchedulerILb0ELb0ELb0ELi128EEEEEEEEEvNT_6ParamsE$_ZN4cute3eso3ESOILb1ELb0EJNS_10UnderscoreEiiEEC2ERKS2_RKiS7_,($_ZN7cutlass13device_kernelIN5flash19enable_sm80_to_sm89INS1_16FlashAttnBwdSm80INS1_25CollectiveMainloopBwdSm80ILi2ELi2EN4cute5tupleIJNS5_1CILi128EEES8_NS7_ILi64EEEEEENS_6half_tEfNS_4arch4Sm80ELb0ELb0ELb1ELb0ELb1ELb0ELb0ELb0ELi2ELi4ELi4ELi4ELb0EEENS1_24CollectiveEpilogueBwdGQAISA_fSD_Li256ELb0ELb1EEENS1_19SingleTileSchedulerILb0ELb0ELb0ELi128EEEEEEEEEvNT_6ParamsE$_ZN4cute3eso3ESOILb1ELb0EJNS_14ComposedLayoutINS_7SwizzleILi3ELi3ELi3EEENS_1CILi0EEENS_6LayoutINS_5tupleIJNS8_IJNS8_IJNS5_ILi4EEENS5_ILi8EEEEEENS8_IJNS5_ILi2EEENS5_ILi1EEEEEEEEENS8_IJNS8_IJSC_SC_EEENS8_IJSA_S9_EEEEEEEEENS8_IJNS8_IJNS8_IJSC_NS5_ILi64EEEEEENS8_IJNS5_ILi512EEES6_EEEEEENS8_IJNS8_IJSD_SA_EEENS8_IJNS5_ILi1024EEENS5_ILi16EEEEEEEEEEEEEEEENS_10ViewEngineINS_8smem_ptrIPN7cutlass6half_tEEEEEEEC2ERKSW_RKS13_ - $_ZN7cutlass13device_kernelIN5flash19enable_sm80_to_sm89INS1_16FlashAttnBwdSm80INS1_25CollectiveMainloopBwdSm80ILi2ELi2EN4cute5tupleIJNS5_1CILi128EEES8_NS7_ILi64EEEEEENS_6half_tEfNS_4arch4Sm80ELb0ELb0ELb1ELb0ELb1ELb0ELb0ELb0ELi2ELi4ELi4ELi4ELb0EEENS1_24CollectiveEpilogueBwdGQAISA_fSD_Li256ELb0ELb1EEENS1_19SingleTileSchedulerILb0ELb0ELb0ELi128EEEEEEEEEvNT_6ParamsE$_ZN4cute3eso3ESOILb1ELb0EJNS_10UnderscoreEiiEEC2ERKS2_RKiS7_)
$_ZN7cutlass13device_kernelIN5flash19enable_sm80_to_sm89INS1_16FlashAttnBwdSm80INS1_25CollectiveMainloopBwdSm80ILi2ELi2EN4cute5tupleIJNS5_1CILi128EEES8_NS7_ILi64EEEEEENS_6half_tEfNS_4arch4Sm80ELb0ELb0ELb1ELb0ELb1ELb0ELb0ELb0ELi2ELi4ELi4ELi4ELb0EEENS1_24CollectiveEpilogueBwdGQAISA_fSD_Li256ELb0ELb1EEENS1_19SingleTileSchedulerILb0ELb0ELb0ELi128EEEEEEEEEvNT_6ParamsE$_ZN4cute3eso3ESOILb1ELb0EJNS_10UnderscoreEiiEEC2ERKS2_RKiS7_:
[----:B------:R-:W-:Y:S02]  /*6570*/  IADD3 R3, R62, -c[0x0][0x20], RZ ;  /* 0x800008003e037a10 */ /* 0x000fe40007ffe0ff */
[----:B------:R-:W-:-:S03]  /*6580*/  IADD3 R2, R61, -c[0x0][0x20], RZ ;  /* 0x800008003d027a10 */ /* 0x000fc60007ffe0ff */
[----:B------:R1:W-:Y:S04]  /*6590*/  STL [R3], R38 ;  /* 0x0000002603007387 */ /* 0x0003e80000100800 */
[----:B------:R-:W2:Y:S01]  /*65a0*/  LDL R2, [R2] ;  /* 0x0000000002027983 */ /* 0x000ea20000100800 */
[----:B------:R-:W-:-:S03]  /*65b0*/  IMAD.MOV.U32 R37, RZ, RZ, 0x0 ;  /* 0x00000000ff257424 */ /* 0x000fc600078e00ff */
[----:B--2---:R1:W-:Y:S01]  /*65c0*/  STL [R3+0x4], R2 ;  /* 0x0000040203007387 */ /* 0x0043e20000100800 */
[----:B------:R-:W-:Y:S05]  /*65d0*/  RET.REL.NODEC R36 `(_ZN7cutlass13device_kernelIN5flash19enable_sm80_to_sm89INS1_16FlashAttnBwdSm80INS1_25CollectiveMainloopBwdSm80ILi2ELi2EN4cute5tupleIJNS5_1CILi128EEES8_NS7_ILi64EEEEEENS_6half_tEfNS_4arch4Sm80ELb0ELb0ELb1ELb0ELb1ELb0ELb0ELb0ELi2ELi4ELi4ELi4ELb0EEENS1_24CollectiveEpilogueBwdGQAISA_fSD_Li256ELb0ELb1EEENS1_19SingleTileSchedulerILb0ELb0ELb0ELi128EEEEEEEEEvNT_6ParamsE) ;  /* 0xffff9a2024007950 */ /* 0x000fea0003c3ffff */
        .type           $_ZN7cutlass13device_kernelIN5flash19enable_sm80_to_sm89INS1_16FlashAttnBwdSm80INS1_25CollectiveMainloopBwdSm80ILi2ELi2EN4cute5tupleIJNS5_1CILi128EEES8_NS7_ILi64EEEEEENS_6half_tEfNS_4arch4Sm80ELb0ELb0ELb1ELb0ELb1ELb0ELb0ELb0ELi2ELi4ELi4ELi4ELb0EEENS1_24CollectiveEpilogueBwdGQAISA_fSD_Li256ELb0ELb1EEENS1_19SingleTileSchedulerILb0ELb0ELb0ELi128EEEEEEEEEvNT_6ParamsE$_ZN4cute3eso3ESOILb1ELb0EJNS_14ComposedLayoutINS_7SwizzleILi3ELi3ELi3EEENS_1CILi0EEENS_6LayoutINS_5tupleIJNS8_IJNS8_IJNS5_ILi4EEENS5_ILi8EEEEEENS8_IJNS5_ILi2EEENS5_ILi1EEEEEEEEENS8_IJNS8_IJSC_SC_EEENS8_IJSA_S9_EEEEEEEEENS8_IJNS8_IJNS8_IJSC_NS5_ILi64EEEEEENS8_IJNS5_ILi512EEES6_EEEEEENS8_IJNS8_IJSD_SA_EEENS8_IJNS5_ILi1024EEENS5_ILi16EEEEEEEEEEEEEEEENS_10ViewEngineINS_8smem_ptrIPN7cutlass6half_tEEEEEEEC2ERKSW_RKS13_,@function
        .size           $_ZN7cutlass13device_kernelIN5flash19enable_sm80_to_sm89INS1_16FlashAttnBwdSm80INS1_25CollectiveMainloopBwdSm80ILi2ELi2EN4cute5tupleIJNS5_1CILi128EEES8_NS7_ILi64EEEEEENS_6half_tEfNS_4arch4Sm80ELb0ELb0ELb1ELb0ELb1ELb0ELb0ELb0ELi2ELi4ELi4ELi4ELb0EEENS1_24CollectiveEpilogueBwdGQAISA_fSD_Li256ELb0ELb1EEENS1_19SingleTileSchedulerILb0ELb0ELb0ELi128EEEEEEEEEvNT_6ParamsE$_ZN4cute3eso3ESOILb1ELb0EJNS_14ComposedLayoutINS_7SwizzleILi3ELi3ELi3EEENS_1CILi0EEENS_6LayoutINS_5tupleIJNS8_IJNS8_IJNS5_ILi4EEENS5_ILi8EEEEEENS8_IJNS5_ILi2EEENS5_ILi1EEEEEEEEENS8_IJNS8_IJSC_SC_EEENS8_IJSA_S9_EEEEEEEEENS8_IJNS8_IJNS8_IJSC_NS5_ILi64EEEEEENS8_IJNS5_ILi512EEES6_EEEEEENS8_IJNS8_IJSD_SA_EEENS8_IJNS5_ILi1024EEENS5_ILi16EEEEEEEEEEEEEEEENS_10ViewEngineINS_8smem_ptrIPN7cutlass6half_tEEEEEEEC2ERKSW_RKS13_,($_ZN7cutlass13device_kernelIN5flash19enable_sm80_to_sm89INS1_16FlashAttnBwdSm80INS1_25CollectiveMainloopBwdSm80ILi2ELi2EN4cute5tupleIJNS5_1CILi128EEES8_NS7_ILi64EEEEEENS_6half_tEfNS_4arch4Sm80ELb0ELb0ELb1ELb0ELb1ELb0ELb0ELb0ELi2ELi4ELi4ELi4ELb0EEENS1_24CollectiveEpilogueBwdGQAISA_fSD_Li256ELb0ELb1EEENS1_19SingleTileSchedulerILb0ELb0ELb0ELi128EEEEEEEEEvNT_6ParamsE$_ZN4cute3eso3ESOILb1ELb0EJNS_14ComposedLayoutINS_7SwizzleILi3ELi3ELi3EEENS_1CILi0EEENS_6LayoutINS_5tupleIJNS8_IJNS8_IJNS5_ILi4EEENS5_ILi8EEEEEENS8_IJNS5_ILi2EEENS5_ILi1EEEEEEEEENS8_IJNS8_IJSC_SC_EEESB_EEEEEENS8_IJNS8_IJNS8_IJNS5_ILi128EEESD_EEENS8_IJSA_S6_EEEEEENS8_IJNS8_IJNS5_ILi64EEENS5_ILi512EEEEEENS8_IJNS5_ILi16EEENS5_ILi1024EEEEEEEEEEEEEEEENS_10ViewEngineINS_8smem_ptrIPN7cutlass6half_tEEEEEEEC2ERKSW_RKS13_ - $_ZN7cutlass13device_kernelIN5flash19enable_sm80_to_sm89INS1_16FlashAttnBwdSm80INS1_25CollectiveMainloopBwdSm80ILi2ELi2EN4cute5tupleIJNS5_1CILi128EEES8_NS7_ILi64EEEEEENS_6half_tEfNS_4arch4Sm80ELb0ELb0ELb1ELb0ELb1ELb0ELb0ELb0ELi2ELi4ELi4ELi4ELb0EEENS1_24CollectiveEpilogueBwdGQAISA_fSD_Li256ELb0ELb1EEENS1_19SingleTileSchedulerILb0ELb0ELb0ELi128EEEEEEEEEvNT_6ParamsE$_ZN4cute3eso3ESOILb1ELb0EJNS_14ComposedLayoutINS_7SwizzleILi3ELi3ELi3EEENS_1CILi0EEENS_6LayoutINS_5tupleIJNS8_IJNS8_IJNS5_ILi4EEENS5_ILi8EEEEEENS8_IJNS5_ILi2EEENS5_ILi1EEEEEEEEENS8_IJNS8_IJSC_SC_EEENS8_IJSA_S9_EEEEEEEEENS8_IJNS8_IJNS8_IJSC_NS5_ILi64EEEEEENS8_IJNS5_ILi512EEES6_EEEEEENS8_IJNS8_IJSD_SA_EEENS8_IJNS5_ILi1024EEENS5_ILi16EEEEEEEEEEEEEEEENS_10ViewEngineINS_8smem_ptrIPN7cutlass6half_tEEEEEEEC2ERKSW_RKS13_)
$_ZN7cutlass13device_kernelIN5flash19enable_sm80_to_sm89INS1_16FlashAttnBwdSm80INS1_25CollectiveMainloopBwdSm80ILi2ELi2EN4cute5tupleIJNS5_1CILi128EEES8_NS7_ILi64EEEEEENS_6half_tEfNS_4arch4Sm80ELb0ELb0ELb1ELb0ELb1ELb0ELb0ELb0ELi2ELi4ELi4ELi4ELb0EEENS1_24CollectiveEpilogueBwdGQAISA_fSD_Li256ELb0ELb1EEENS1_19SingleTileSchedulerILb0ELb0ELb0ELi128EEEEEEEEEvNT_6ParamsE$_ZN4cute3eso3ESOILb1ELb0EJNS_14ComposedLayoutINS_7SwizzleILi3ELi3ELi3EEENS_1CILi0EEENS_6LayoutINS_5tupleIJNS8_IJNS8_IJNS5_ILi4EEENS5_ILi8EEEEEENS8_IJNS5_ILi2EEENS5_ILi1EEEEEEEEENS8_IJNS8_IJSC_SC_EEENS8_IJSA_S9_EEEEEEEEENS8_IJNS8_IJNS8_IJSC_NS5_ILi64EEEEEENS8_IJNS5_ILi512EEES6_EEEEEENS8_IJNS8_IJSD_SA_EEENS8_IJNS5_ILi1024EEENS5_ILi16EEEEEEEEEEEEEEEENS_10ViewEngineINS_8smem_ptrIPN7cutlass6half_tEEEEEEEC2ERKSW_RKS13_:
[----:B------:R-:W-:Y:S01]  /*65e0*/  IADD3 R4, R62, -c[0x0][0x20], RZ ;  /* 0x800008003e047a10 */ /* 0x000fe20007ffe0ff */
[----:B------:R-:W-:Y:S01]  /*65f0*/  IMAD.MOV.U32 R36, RZ, RZ, R6 ;  /* 0x000000ffff247224 */ /* 0x000fe200078e0006 */
[----:B------:R-:W-:-:S03]  /*6600*/  MOV R37, 0x0 ;  /* 0x0000000000257802 */ /* 0x000fc60000000f00 */
[----:B------:R1:W-:Y:S01]  /*6610*/  STL.64 [R4], R2 ;  /* 0x0000000204007387 */ /* 0x0003e20000100a00 */
[----:B------:R-:W-:Y:S05]  /*6620*/  RET.REL.NODEC R36 `(_ZN7cutlass13device_kernelIN5flash19enable_sm80_to_sm89INS1_16FlashAttnBwdSm80INS1_25CollectiveMainloopBwdSm80ILi2ELi2EN4cute5tupleIJNS5_1CILi128EEES8_NS7_ILi64EEEEEENS_6half_tEfNS_4arch4Sm80ELb0ELb0ELb1ELb0ELb1ELb0ELb0ELb0ELi2ELi4ELi4ELi4ELb0EEENS1_24CollectiveEpilogueBwdGQAISA_fSD_Li256ELb0ELb1EEENS1_19SingleTileSchedulerILb0ELb0ELb0ELi128EEEEEEEEEvNT_6ParamsE) ;  /* 0xffff99d024007950 */ /* 0x000fea0003c3ffff */
        .type           $_ZN7cutlass13device_kernelIN5flash19enable_sm80_to_sm89INS1_16FlashAttnBwdSm80INS1_25CollectiveMainloopBwdSm80ILi2ELi2EN4cute5tupleIJNS5_1CILi128EEES8_NS7_ILi64EEEEEENS_6half_tEfNS_4arch4Sm80ELb0ELb0ELb1ELb0ELb1ELb0ELb0ELb0ELi2ELi4ELi4ELi4ELb0EEENS1_24CollectiveEpilogueBwdGQAISA_fSD_Li256ELb0ELb1EEENS1_19SingleTileSchedulerILb0ELb0ELb0ELi128EEEEEEEEEvNT_6ParamsE$_ZN4cute3eso3ESOILb1ELb0EJNS_14ComposedLayoutINS_7SwizzleILi3ELi3ELi3EEENS_1CILi0EEENS_6LayoutINS_5tupleIJNS8_IJNS8_IJNS5_ILi4EEENS5_ILi8EEEEEENS8_IJNS5_ILi2EEENS5_ILi1EEEEEEEEENS8_IJNS8_IJSC_SC_EEESB_EEEEEENS8_IJNS8_IJNS8_IJNS5_ILi128EEESD_EEENS8_IJSA_S6_EEEEEENS8_IJNS8_IJNS5_ILi64EEENS5_ILi512EEEEEENS8_IJNS5_ILi16EEENS5_ILi1024EEEEEEEEEEEEEEEENS_10ViewEngineINS_8smem_ptrIPN7cutlass6half_tEEEEEEEC2ERKSW_RKS13_,@function
        .size           $_ZN7cutlass13device_kernelIN5flash19enable_sm80_to_sm89INS1_16FlashAttnBwdSm80INS1_25CollectiveMainloopBwdSm80ILi2ELi2EN4cute5tupleIJNS5_1CILi128EEES8_NS7_ILi64EEEEEENS_6half_tEfNS_4arch4Sm80ELb0ELb0ELb1ELb0ELb1ELb0ELb0ELb0ELi2ELi4ELi4ELi4ELb0EEENS1_24CollectiveEpilogueBwdGQAISA_fSD_Li256ELb0ELb1EEENS1_19SingleTileSchedulerILb0ELb0ELb0ELi128EEEEEEEEEvNT_6ParamsE$_ZN4cute3eso3ESOILb1ELb0EJNS_14ComposedLayoutINS_7SwizzleILi3ELi3ELi3EEENS_1CILi0EEENS_6LayoutINS_5tupleIJNS8_IJNS8_IJNS5_ILi4EEENS5_ILi8EEEEEENS8_IJNS5_ILi2EEENS5_ILi1EEEEEEEEENS8_IJNS8_IJSC_SC_EEESB_EEEEEENS8_IJNS8_IJNS8_IJNS5_ILi128EEESD_EEENS8_IJSA_S6_EEEEEENS8_IJNS8_IJNS5_ILi64EEENS5_ILi512EEEEEENS8_IJNS5_ILi16EEENS5_ILi1024EEEEEEEEEEEEEEEENS_10ViewEngineINS_8smem_ptrIPN7cutlass6half_tEEEEEEEC2ERKSW_RKS13_,($_ZN7cutlass13device_kernelIN5flash19enable_sm80_to_sm89INS1_16FlashAttnBwdSm80INS1_25CollectiveMainloopBwdSm80ILi2ELi2EN4cute5tupleIJNS5_1CILi128EEES8_NS7_ILi64EEEEEENS_6half_tEfNS_4arch4Sm80ELb0ELb0ELb1ELb0ELb1ELb0ELb0ELb0ELi2ELi4ELi4ELi4ELb0EEENS1_24CollectiveEpilogueBwdGQAISA_fSD_Li256ELb0ELb1EEENS1_19SingleTileSchedulerILb0ELb0ELb0ELi128EEEEEEEEEvNT_6ParamsE$_ZN4cute3eso3ESOILb1ELb0EJNS_14ComposedLayoutINS_7SwizzleILi3ELi3ELi3EEENS_1CILi0EEENS_6LayoutINS_5tupleIJNS8_IJNS8_IJNS5_ILi4EEENS5_ILi8EEEEEENS8_IJS9_NS5_ILi1EEEEEEEEENS8_IJNS8_IJNS5_ILi2EEESF_SF_EEENS8_IJSF_SA_EEEEEEEEENS8_IJNS8_IJNS8_IJNS5_ILi128EEESC_EEENS8_IJNS5_ILi16EEES6_EEEEEENS8_IJNS8_IJNS5_ILi64EEESA_NS5_ILi512EEEEEENS8_IJNS5_ILi8192EEENS5_ILi1024EEEEEEEEEEEEEEEENS_10ViewEngineINS_8smem_ptrIPN7cutlass6half_tEEEEEEEC2ERKSY_RKS15_ - $_ZN7cutlass13device_kernelIN5flash19enable_sm80_to_sm89INS1_16FlashAttnBwdSm80INS1_25CollectiveMainloopBwdSm80ILi2ELi2EN4cute5tupleIJNS5_1CILi128EEES8_NS7_ILi64EEEEEENS_6half_tEfNS_4arch4Sm80ELb0ELb0ELb1ELb0ELb1ELb0ELb0ELb0ELi2ELi4ELi4ELi4ELb0EEENS1_24CollectiveEpilogueBwdGQAISA_fSD_Li256ELb0ELb1EEENS1_19SingleTileSchedulerILb0ELb0ELb0ELi128EEEEEEEEEvNT_6ParamsE$_ZN4cute3eso3ESOILb1ELb0EJNS_14ComposedLayoutINS_7SwizzleILi3ELi3ELi3EEENS_1CILi0EEENS_6LayoutINS_5tupleIJNS8_IJNS8_IJNS5_ILi4EEENS5_ILi8EEEEEENS8_IJNS5_ILi2EEENS5_ILi1EEEEEEEEENS8_IJNS8_IJSC_SC_EEESB_EEEEEENS8_IJNS8_IJNS8_IJNS5_ILi128EEESD_EEENS8_IJSA_S6_EEEEEENS8_IJNS8_IJNS5_ILi64EEENS5_ILi512EEEEEENS8_IJNS5_ILi16EEENS5_ILi1024EEEEEEEEEEEEEEEENS_10ViewEngineINS_8smem_ptrIPN7cutlass6half_tEEEEEEEC2ERKSW_RKS13_)
$_ZN7cutlass13device_kernelIN5flash19enable_sm80_to_sm89INS1_16FlashAttnBwdSm80INS1_25CollectiveMainloopBwdSm80ILi2ELi2EN4cute5tupleIJNS5_1CILi128EEES8_NS7_ILi64EEEEEENS_6half_tEfNS_4arch4Sm80ELb0ELb0ELb1ELb0ELb1ELb0ELb0ELb0ELi2ELi4ELi4ELi4ELb0EEENS1_24CollectiveEpilogueBwdGQAISA_fSD_Li256ELb0ELb1EEENS1_19SingleTileSchedulerILb0ELb0ELb0ELi128EEEEEEEEEvNT_6ParamsE$_ZN4cute3eso3ESOILb1ELb0EJNS_14ComposedLayoutINS_7SwizzleILi3ELi3ELi3EEENS_1CILi0EEENS_6LayoutINS_5tupleIJNS8_IJNS8_IJNS5_ILi4EEENS5_ILi8EEEEEENS8_IJNS5_ILi2EEENS5_ILi1EEEEEEEEENS8_IJNS8_IJSC_SC_EEESB_EEEEEENS8_IJNS8_IJNS8_IJNS5_ILi128EEESD_EEENS8_IJSA_S6_EEEEEENS8_IJNS8_IJNS5_ILi64EEENS5_ILi512EEEEEENS8_IJNS5_ILi16EEENS5_ILi1024EEEEEEEEEEEEEEEENS_10ViewEngineINS_8smem_ptrIPN7cutlass6half_tEEEEEEEC2ERKSW_RKS13_:
[----:B------:R-:W-:Y:S02]  /*6630*/  IADD3 R4, R82, -c[0x0][0x20], RZ ;  /* 0x8000080052047a10 */ /* 0x000fe40007ffe0ff */
[----:B------:R-:W-:-:S03]  /*6640*/  MOV R31, 0x0 ;  /* 0x00000000001f7802 */ /* 0x000fc60000000f00 */
[----:B------:R1:W-:Y:S01]  /*6650*/  STL.64 [R4], R2 ;  /* 0x0000000204007387 */ /* 0x0003e20000100a00 */
[----:B------:R-:W-:Y:S05]  /*6660*/  RET.REL.NODEC R30 `(_ZN7cutlass13device_kernelIN5flash19enable_sm80_to_sm89INS1_16FlashAttnBwdSm80INS1_25CollectiveMainloopBwdSm80ILi2ELi2EN4cute5tupleIJNS5_1CILi128EEES8_NS7_ILi64EEEEEENS_6half_tEfNS_4arch4Sm80ELb0ELb0ELb1ELb0ELb1ELb0ELb0ELb0ELi2ELi4ELi4ELi4ELb0EEENS1_24CollectiveEpilogueBwdGQAISA_fSD_Li256ELb0ELb1EEENS1_19SingleTileSchedulerILb0ELb0ELb0ELi128EEEEEEEEEvNT_6ParamsE) ;  /* 0xffff99901e007950 */ /* 0x000fea0003c3ffff */
        .type           $_ZN7cutlass13device_kernelIN5flash19enable_sm80_to_sm89INS1_16FlashAttnBwdSm80INS1_25CollectiveMainloopBwdSm80ILi2ELi2EN4cute5tupleIJNS5_1CILi128EEES8_NS7_ILi64EEEEEENS_6half_tEfNS_4arch4Sm80ELb0ELb0ELb1ELb0ELb1ELb0ELb0ELb0ELi2ELi4ELi4ELi4ELb0EEENS1_24CollectiveEpilogueBwdGQAISA_fSD_Li256ELb0ELb1EEENS1_19SingleTileSchedulerILb0ELb0ELb0ELi128EEEEEEEEEvNT_6ParamsE$_ZN4cute3eso3ESOILb1ELb0EJNS_14ComposedLayoutINS_7SwizzleILi3ELi3ELi3EEENS_1CILi0EEENS_6LayoutINS_5tupleIJNS8_IJNS8_IJNS5_ILi4EEENS5_ILi8EEEEEENS8_IJS9_NS5_ILi1EEEEEEEEENS8_IJNS8_IJNS5_ILi2EEESF_SF_EEENS8_IJSF_SA_EEEEEEEEENS8_IJNS8_IJNS8_IJNS5_ILi128EEESC_EEENS8_IJNS5_ILi16EEES6_EEEEEENS8_IJNS8_IJNS5_ILi64EEESA_NS5_ILi512EEEEEENS8_IJNS5_ILi8192EEENS5_ILi1024EEEEEEEEEEEEEEEENS_10ViewEngineINS_8smem_ptrIPN7cutlass6half_tEEEEEEEC2ERKSY_RKS15_,@function
        .size           $_ZN7cutlass13device_kernelIN5flash19enable_sm80_to_sm89INS1_16FlashAttnBwdSm80INS1_25CollectiveMainloopBwdSm80ILi2ELi2EN4cute5tupleIJNS5_1CILi128EEES8_NS7_ILi64EEEEEENS_6half_tEfNS_4arch4Sm80ELb0ELb0ELb1ELb0ELb1ELb0ELb0ELb0ELi2ELi4ELi4ELi4ELb0EEENS1_24CollectiveEpilogueBwdGQAISA_fSD_Li256ELb0ELb1EEENS1_19SingleTileSchedulerILb0ELb0ELb0ELi128EEEEEEEEEvNT_6ParamsE$_ZN4cute3eso3ESOILb1ELb0EJNS_14ComposedLayoutINS_7SwizzleILi3ELi3ELi3EEENS_1CILi0EEENS_6LayoutINS_5tupleIJNS8_IJNS8_IJNS5_ILi4EEENS5_ILi8EEEEEENS8_IJS9_NS5_ILi1EEEEEEEEENS8_IJNS8_IJNS5_ILi2EEESF_SF_EEENS8_IJSF_SA_EEEEEEEEENS8_IJNS8_IJNS8_IJNS5_ILi128EEESC_EEENS8_IJNS5_ILi16EEES6_EEEEEENS8_IJNS8_IJNS5_ILi64EEESA_NS5_ILi512EEEEEENS8_IJNS5_ILi8192EEENS5_ILi1024EEEEEEEEEEEEEEEENS_10ViewEngineINS_8smem_ptrIPN7cutlass6half_tEEEEEEEC2ERKSY_RKS15_,($_ZN7cutlass13device_kernelIN5flash19enable_sm80_to_sm89INS1_16FlashAttnBwdSm80INS1_25CollectiveMainloopBwdSm80ILi2ELi2EN4cute5tupleIJNS5_1CILi128EEES8_NS7_ILi64EEEEEENS_6half_tEfNS_4arch4Sm80ELb0ELb0ELb1ELb0ELb1ELb0ELb0ELb0ELi2ELi4ELi4ELi4ELb0EEENS1_24CollectiveEpilogueBwdGQAISA_fSD_Li256ELb0ELb1EEENS1_19SingleTileSchedulerILb0ELb0ELb0ELi128EEEEEEEEEvNT_6ParamsE$_ZN4cute3eso3ESOILb1ELb0EJNS_14ComposedLayoutINS_7SwizzleILi3ELi3ELi3EEENS_1CILj0EEENS_6LayoutINS_5tupleIJNS5_ILi64EEENS5_ILi128EEEEEENS8_IJNS5_ILi1EEES9_EEEEEEENS_10ViewEngineINS_8smem_ptrIPN7cutlass6half_tEEEEEEEC2ERKSF_RKSM_ - $_ZN7cutlass13device_kernelIN5flash19enable_sm80_to_sm89INS1_16FlashAttnBwdSm80INS1_25CollectiveMainloopBwdSm80ILi2ELi2EN4cute5tupleIJNS5_1CILi128EEES8_NS7_ILi64EEEEEENS_6half_tEfNS_4arch4Sm80ELb0ELb0ELb1ELb0ELb1ELb0ELb0ELb0ELi2ELi4ELi4ELi4ELb0EEENS1_24CollectiveEpilogueBwdGQAISA_fSD_Li256ELb0ELb1EEENS1_19SingleTileSchedulerILb0ELb0ELb0ELi128EEEEEEEEEvNT_6ParamsE$_ZN4cute3eso3ESOILb1ELb0EJNS_14ComposedLayoutINS_7SwizzleILi3ELi3ELi3EEENS_1CILi0EEENS_6LayoutINS_5tupleIJNS8_IJNS8_IJNS5_ILi4EEENS5_ILi8EEEEEENS8_IJS9_NS5_ILi1EEEEEEEEENS8_IJNS8_IJNS5_ILi2EEESF_SF_EEENS8_IJSF_SA_EEEEEEEEENS8_IJNS8_IJNS8_IJNS5_ILi128EEESC_EEENS8_IJNS5_ILi16EEES6_EEEEEENS8_IJNS8_IJNS5_ILi64EEESA_NS5_ILi512EEEEEENS8_IJNS5_ILi8192EEENS5_ILi1024EEEEEEEEEEEEEEEENS_10ViewEngineINS_8smem_ptrIPN7cutlass6half_tEEEEEEEC2ERKSY_RKS15_)
$_ZN7cutlass13device_kernelIN5flash19enable_sm80_to_sm89INS1_16FlashAttnBwdSm80INS1_25CollectiveMainloopBwdSm80ILi2ELi2EN4cute5tupleIJNS5_1CILi128EEES8_NS7_ILi64EEEEEENS_6half_tEfNS_4arch4Sm80ELb0ELb0ELb1ELb0ELb1ELb0ELb0ELb0ELi2ELi4ELi4ELi4ELb0EEENS1_24CollectiveEpilogueBwdGQAISA_fSD_Li256ELb0ELb1EEENS1_19SingleTileSchedulerILb0ELb0ELb0ELi128EEEEEEEEEvNT_6ParamsE$_ZN4cute3eso3ESOILb1ELb0EJNS_14ComposedLayoutINS_7SwizzleILi3ELi3ELi3EEENS_1CILi0EEENS_6LayoutINS_5tupleIJNS8_IJNS8_IJNS5_ILi4EEENS5_ILi8EEEEEENS8_IJS9_NS5_ILi1EEEEEEEEENS8_IJNS8_IJNS5_ILi2EEESF_SF_EEENS8_IJSF_SA_EEEEEEEEENS8_IJNS8_IJNS8_IJNS5_ILi128EEESC_EEENS8_IJNS5_ILi16EEES6_EEEEEENS8_IJNS8_IJNS5_ILi64EEESA_NS5_ILi512EEEEEENS8_IJNS5_ILi8192EEENS5_ILi1024EEEEEEEEEEEEEEEENS_10ViewEngineINS_8smem_ptrIPN7cutlass6half_tEEEEEEEC2ERKSY_RKS15_:
[----:B------:R-:W-:Y:S01]  /*6670*/  IADD3 R4, R62, -c[0x0][0x20], RZ ;  /* 0x800008003e047a10 */ /* 0x000fe20007ffe0ff */
[----:B------:R-:W-:Y:S01]  /*6680*/  IMAD.MOV.U32 R10, RZ, RZ, R6 ;  /* 0x000000ffff0a7224 */ /* 0x000fe200078e0006 */
[----:B------:R-:W-:-:S03]  /*6690*/  MOV R11, 0x0 ;  /* 0x00000000000b7802 */ /* 0x000fc60000000f00 */
[----:B------:R1:W-:Y:S01]  /*66a0*/  STL.64 [R4], R2 ;  /* 0x0000000204007387 */ /* 0x0003e20000100a00 */
[----:B------:R-:W-:Y:S05]  /*66b0*/  RET.REL.NODEC R10 `(_ZN7cutlass13device_kernelIN5flash19enable_sm80_to_sm89INS1_16FlashAttnBwdSm80INS1_25CollectiveMainloopBwdSm80ILi2ELi2EN4cute5tupleIJNS5_1CILi128EEES8_NS7_ILi64EEEEEENS_6half_tEfNS_4arch4Sm80ELb0ELb0ELb1ELb0ELb1ELb0ELb0ELb0ELi2ELi4ELi4ELi4ELb0EEENS1_24CollectiveEpilogueBwdGQAISA_fSD_Li256ELb0ELb1EEENS1_19SingleTileSchedulerILb0ELb0ELb0ELi128EEEEEEEEEvNT_6ParamsE) ;  /* 0xffff99400a007950 */ /* 0x000fea0003c3ffff */
        .type           $_ZN7cutlass13device_kernelIN5flash19enable_sm80_to_sm89INS1_16FlashAttnBwdSm80INS1_25CollectiveMainloopBwdSm80ILi2ELi2EN4cute5tupleIJNS5_1CILi128EEES8_NS7_ILi64EEEEEENS_6half_tEfNS_4arch4Sm80ELb0ELb0ELb1ELb0ELb1ELb0ELb0ELb0ELi2ELi4ELi4ELi4ELb0EEENS1_24CollectiveEpilogueBwdGQAISA_fSD_Li256ELb0ELb1EEENS1_19SingleTileSchedulerILb0ELb0ELb0ELi128EEEEEEEEEvNT_6ParamsE$_ZN4cute3eso3ESOILb1ELb0EJNS_14ComposedLayoutINS_7SwizzleILi3ELi3ELi3EEENS_1CILj0EEENS_6LayoutINS_5tupleIJNS5_ILi64EEENS5_ILi128EEEEEENS8_IJNS5_ILi1EEES9_EEEEEEENS_10ViewEngineINS_8smem_ptrIPN7cutlass6half_tEEEEEEEC2ERKSF_RKSM_,@function
        .size           $_ZN7cutlass13device_kernelIN5flash19enable_sm80_to_sm89INS1_16FlashAttnBwdSm80INS1_25CollectiveMainloopBwdSm80ILi2ELi2EN4cute5tupleIJNS5_1CILi128EEES8_NS7_ILi64EEEEEENS_6half_tEfNS_4arch4Sm80ELb0ELb0ELb1ELb0ELb1ELb0ELb0ELb0ELi2ELi4ELi4ELi4ELb0EEENS1_24CollectiveEpilogueBwdGQAISA_fSD_Li256ELb0ELb1EEENS1_19SingleTileSchedulerILb0ELb0ELb0ELi128EEEEEEEEEvNT_6ParamsE$_ZN4cute3eso3ESOILb1ELb0EJNS_14ComposedLayoutINS_7SwizzleILi3ELi3ELi3EEENS_1CILj0EEENS_6LayoutINS_5tupleIJNS5_ILi64EEENS5_ILi128EEEEEENS8_IJNS5_ILi1EEES9_EEEEEEENS_10ViewEngineINS_8smem_ptrIPN7cutlass6half_tEEEEEEEC2ERKSF_RKSM_,($_ZN7cutlass13device_kernelIN5flash19enable_sm80_to_sm89INS1_16FlashAttnBwdSm80INS1_25CollectiveMainloopBwdSm80ILi2ELi2EN4cute5tupleIJNS5_1CILi128EEES8_NS7_ILi64EEEEEENS_6half_tEfNS_4arch4Sm80ELb0ELb0ELb1ELb0ELb1ELb0ELb0ELb0ELi2ELi4ELi4ELi4ELb0EEENS1_24CollectiveEpilogueBwdGQAISA_fSD_Li256ELb0ELb1EEENS1_19SingleTileSchedulerILb0ELb0ELb0ELi128EEEEEEEEEvNT_6ParamsE$_ZN4cute3eso3ESOILb1ELb0EJNS_14ComposedLayoutINS_7SwizzleILi3ELi3ELi3EEENS_1CILj0EEENS_6LayoutINS_5tupleIJNS8_IJNS5_ILi8EEENS5_ILi16EEEEEENS8_IJNS5_ILi64EEENS5_ILi1EEEEEEEEENS8_IJNS8_IJSC_NS5_ILi512EEEEEENS8_IJSD_NS5_ILi0EEEEEEEEEEEEENS_10ViewEngineINS_8smem_ptrIPN7cutlass6half_tEEEEEEEC2ERKSM_RKST_ - $_ZN7cutlass13device_kernelIN5flash19enable_sm80_to_sm89INS1_16FlashAttnBwdSm80INS1_25CollectiveMainloopBwdSm80ILi2ELi2EN4cute5tupleIJNS5_1CILi128EEES8_NS7_ILi64EEEEEENS_6half_tEfNS_4arch4Sm80ELb0ELb0ELb1ELb0ELb1ELb0ELb0ELb0ELi2ELi4ELi4ELi4ELb0EEENS1_24CollectiveEpilogueBwdGQAISA_fSD_Li256ELb0ELb1EEENS1_19SingleTileSchedulerILb0ELb0ELb0ELi128EEEEEEEEEvNT_6ParamsE$_ZN4cute3eso3ESOILb1ELb0EJNS_14ComposedLayoutINS_7SwizzleILi3ELi3ELi3EEENS_1CILj0EEENS_6LayoutINS_5tupleIJNS5_ILi64EEENS5_ILi128EEEEEENS8_IJNS5_ILi1EEES9_EEEEEEENS_10ViewEngineINS_8smem_ptrIPN7cutlass6half_tEEEEEEEC2ERKSF_RKSM_)
$_ZN7cutlass13device_kernelIN5flash19enable_sm80_to_sm89INS1_16FlashAttnBwdSm80INS1_25CollectiveMainloopBwdSm80ILi2ELi2EN4cute5tupleIJNS5_1CILi128EEES8_NS7_ILi64EEEEEENS_6half_tEfNS_4arch4Sm80ELb0ELb0ELb1ELb0ELb1ELb0ELb0ELb0ELi2ELi4ELi4ELi4ELb0EEENS1_24CollectiveEpilogueBwdGQAISA_fSD_Li256ELb0ELb1EEENS1_19SingleTileSchedulerILb0ELb0ELb0ELi128EEEEEEEEEvNT_6ParamsE$_ZN4cute3eso3ESOILb1ELb0EJNS_14ComposedLayoutINS_7SwizzleILi3ELi3ELi3EEENS_1CILj0EEENS_6LayoutINS_5tupleIJNS5_ILi64EEENS5_ILi128EEEEEENS8_IJNS5_ILi1EEES9_EEEEEEENS_10ViewEngineINS_8smem_ptrIPN7cutlass6half_tEEEEEEEC2ERKSF_RKSM_:
[----:B------:R-:W-:Y:S02]  /*66c0*/  IADD3 R4, R62, -c[0x0][0x20], RZ ;  /* 0x800008003e047a10 */ /* 0x000fe40007ffe0ff */
[----:B------:R-:W-:-:S03]  /*66d0*/  MOV R15, 0x0 ;  /* 0x00000000000f7802 */ /* 0x000fc60000000f00 */
[----:B------:R1:W-:Y:S01]  /*66e0*/  STL.64 [R4], R2 ;  /* 0x0000000204007387 */ /* 0x0003e20000100a00 */
[----:B------:R-:W-:Y:S05]  /*66f0*/  RET.REL.NODEC R14 `(_ZN7cutlass13device_kernelIN5flash19enable_sm80_to_sm89INS1_16FlashAttnBwdSm80INS1_25CollectiveMainloopBwdSm80ILi2ELi2EN4cute5tupleIJNS5_1CILi128EEES8_NS7_ILi64EEEEEENS_6half_tEfNS_4arch4Sm80ELb0ELb0ELb1ELb0ELb1ELb0ELb0ELb0ELi2ELi4ELi4ELi4ELb0EEENS1_24CollectiveEpilogueBwdGQAISA_fSD_Li256ELb0ELb1EEENS1_19SingleTileSchedulerILb0ELb0ELb0ELi128EEEEEEEEEvNT_6ParamsE) ;  /* 0xffff99000e007950 */ /* 0x000fea0003c3ffff */
        .type           $_ZN7cutlass13device_kernelIN5flash19enable_sm80_to_sm89INS1_16FlashAttnBwdSm80INS1_25CollectiveMainloopBwdSm80ILi2ELi2EN4cute5tupleIJNS5_1CILi128EEES8_NS7_ILi64EEEEEENS_6half_tEfNS_4arch4Sm80ELb0ELb0ELb1ELb0ELb1ELb0ELb0ELb0ELi2ELi4ELi4ELi4ELb0EEENS1_24CollectiveEpilogueBwdGQAISA_fSD_Li256ELb0ELb1EEENS1_19SingleTileSchedulerILb0ELb0ELb0ELi128EEEEEEEEEvNT_6ParamsE$_ZN4cute3eso3ESOILb1ELb0EJNS_14ComposedLayoutINS_7SwizzleILi3ELi3ELi3EEENS_1CILj0EEENS_6LayoutINS_5tupleIJNS8_IJNS5_ILi8EEENS5_ILi16EEEEEENS8_IJNS5_ILi64EEENS5_ILi1EEEEEEEEENS8_IJNS8_IJSC_NS5_ILi512EEEEEENS8_IJSD_NS5_ILi0EEEEEEEEEEEEENS_10ViewEngineINS_8smem_ptrIPN7cutlass6half_tEEEEEEEC2ERKSM_RKST_,@function
        .size           $_ZN7cutlass13device_kernelIN5flash19enable_sm80_to_sm89INS1_16FlashAttnBwdSm80INS1_25CollectiveMainloopBwdSm80ILi2ELi2EN4cute5tupleIJNS5_1CILi128EEES8_NS7_ILi64EEEEEENS_6half_tEfNS_4arch4Sm80ELb0ELb0ELb1ELb0ELb1ELb0ELb0ELb0ELi2ELi4ELi4ELi4ELb0EEENS1_24CollectiveEpilogueBwdGQAISA_fSD_Li256ELb0ELb1EEENS1_19SingleTileSchedulerILb0ELb0ELb0ELi128EEEEEEEEEvNT_6ParamsE$_ZN4cute3eso3ESOILb1ELb0EJNS_14ComposedLayoutINS_7SwizzleILi3ELi3ELi3EEENS_1CILj0EEENS_6LayoutINS_5tupleIJNS8_IJNS5_ILi8EEENS5_ILi16EEEEEENS8_IJNS5_ILi64EEENS5_ILi1EEEEEEEEENS8_IJNS8_IJSC_NS5_ILi512EEEEEENS8_IJSD_NS5_ILi0EEEEEEEEEEEEENS_10ViewEngineINS_8smem_ptrIPN7cutlass6half_tEEEEEEEC2ERKSM_RKST_,($_ZN7cutlass13device_kernelIN5flash19enable_sm80_to_sm89INS1_16FlashAttnBwdSm80INS1_25CollectiveMainloopBwdSm80ILi2ELi2EN4cute5tupleIJNS5_1CILi128EEES8_NS7_ILi64EEEEEENS_6half_tEfNS_4arch4Sm80ELb0ELb0ELb1ELb0ELb1ELb0ELb0ELb0ELi2ELi4ELi4ELi4ELb0EEENS1_24CollectiveEpilogueBwdGQAISA_fSD_Li256ELb0ELb1EEENS1_19SingleTileSchedulerILb0ELb0ELb0ELi128EEEEEEEEEvNT_6ParamsE$_ZN4cute3eso3ESOILb1ELb0EJNS_14ComposedLayoutINS_7SwizzleILi3ELi3ELi3EEENS_1CILj0EEENS_6LayoutINS_5tupleIJNS8_IJNS8_IJNS5_ILi4EEENS5_ILi8EEEEEENS8_IJNS5_ILi2EEENS5_ILi1EEEEEEEEENS8_IJNS8_IJSC_SC_EEESB_EEEEEENS8_IJNS8_IJNS8_IJNS5_ILi128EEESD_EEENS8_IJSA_NS5_ILi0EEEEEEEEENS8_IJNS8_IJNS5_ILi64EEENS5_ILi512EEEEEENS8_IJNS5_ILi16EEENS5_ILi1024EEEEEEEEEEEEEEEENS_10ViewEngineINS_8smem_ptrIPN7cutlass6half_tEEEEEEEC2ERKSX_RKS14_ - $_ZN7cutlass13device_kernelIN5flash19enable_sm80_to_sm89INS1_16FlashAttnBwdSm80INS1_25CollectiveMainloopBwdSm80ILi2ELi2EN4cute5tupleIJNS5_1CILi128EEES8_NS7_ILi64EEEEEENS_6half_tEfNS_4arch4Sm80ELb0ELb0ELb1ELb0ELb1ELb0ELb0ELb0ELi2ELi4ELi4ELi4ELb0EEENS1_24CollectiveEpilogueBwdGQAISA_fSD_Li256ELb0ELb1EEENS1_19SingleTileSchedulerILb0ELb0ELb0ELi128EEEEEEEEEvNT_6ParamsE$_ZN4cute3eso3ESOILb1ELb0EJNS_14ComposedLayoutINS_7SwizzleILi3ELi3ELi3EEENS_1CILj0EEENS_6LayoutINS_5tupleIJNS8_IJNS5_ILi8EEENS5_ILi16EEEEEENS8_IJNS5_ILi64EEENS5_ILi1EEEEEEEEENS8_IJNS8_IJSC_NS5_ILi512EEEEEENS8_IJSD_NS5_ILi0EEEEEEEEEEEEENS_10ViewEngineINS_8smem_ptrIPN7cutlass6half_tEEEEEEEC2ERKSM_RKST_)
$_ZN7cutlass13device_kernelIN5flash19enable_sm80_to_sm89INS1_16FlashAttnBwdSm80INS1_25CollectiveMainloopBwdSm80ILi2ELi2EN4cute5tupleIJNS5_1CILi128EEES8_NS7_ILi64EEEEEENS_6half_tEfNS_4arch4Sm80ELb0ELb0ELb1ELb0ELb1ELb0ELb0ELb0ELi2ELi4ELi4ELi4ELb0EEENS1_24CollectiveEpilogueBwdGQAISA_fSD_Li256ELb0ELb1EEENS1_19SingleTileSchedulerILb0ELb0ELb0ELi128EEEEEEEEEvNT_6ParamsE$_ZN4cute3eso3ESOILb1ELb0EJNS_14ComposedLayoutINS_7SwizzleILi3ELi3ELi3EEENS_1CILj0EEENS_6LayoutINS_5tupleIJNS8_IJNS5_ILi8EEENS5_ILi16EEEEEENS8_IJNS5_ILi64EEENS5_ILi1EEEEEEEEENS8_IJNS8_IJSC_NS5_ILi512EEEEEENS8_IJSD_NS5_ILi0EEEEEEEEEEEEENS_10ViewEngineINS_8smem_ptrIPN7cutlass6half_tEEEEEEEC2ERKSM_RKST_:
[----:B------:R-:W-:Y:S01]  /*6700*/  IADD3 R4, R62, -c[0x0][0x20], RZ ;  /* 0x800008003e047a10 */ /* 0x000fe20007ffe0ff */
[----:B------:R-:W-:Y:S01]  /*6710*/  IMAD.MOV.U32 R30, RZ, RZ, R6 ;  /* 0x000000ffff1e7224 */ /* 0x000fe200078e0006 */
[----:B------:R-:W-:-:S03]  /*6720*/  MOV R31, 0x0 ;  /* 0x00000000001f7802 */ /* 0x000fc60000000f00 */
[----:B------:R1:W-:Y:S01]  /*6730*/  STL.64 [R4], R2 ;  /* 0x0000000204007387 */ /* 0x0003e20000100a00 */
[----:B------:R-:W-:Y:S05]  /*6740*/  RET.REL.NODEC R30 `(_ZN7cutlass13device_kernelIN5flash19enable_sm80_to_sm89INS1_16FlashAttnBwdSm80INS1_25CollectiveMainloopBwdSm80ILi2ELi2EN4cute5tupleIJNS5_1CILi128EEES8_NS7_ILi64EEEEEENS_6half_tEfNS_4arch4Sm80ELb0ELb0ELb1ELb0ELb1ELb0ELb0ELb0ELi2ELi4ELi4ELi4ELb0EEENS1_24CollectiveEpilogueBwdGQAISA_fSD_Li256ELb0ELb1EEENS1_19SingleTileSchedulerILb0ELb0ELb0ELi128EEEEEEEEEvNT_6ParamsE) ;  /* 0xffff98b01e007950 */ /* 0x000fea0003c3ffff */
        .type           $_ZN7cutlass13device_kernelIN5flash19enable_sm80_to_sm89INS1_16FlashAttnBwdSm80INS1_25CollectiveMainloopBwdSm80ILi2ELi2EN4cute5tupleIJNS5_1CILi128EEES8_NS7_ILi64EEEEEENS_6half_tEfNS_4arch4Sm80ELb0ELb0ELb1ELb0ELb1ELb0ELb0ELb0ELi2ELi4ELi4ELi4ELb0EEENS1_24CollectiveEpilogueBwdGQAISA_fSD_Li256ELb0ELb1EEENS1_19SingleTileSchedulerILb0ELb0ELb0ELi128EEEEEEEEEvNT_6ParamsE$_ZN4cute3eso3ESOILb1ELb0EJNS_14ComposedLayoutINS_7SwizzleILi3ELi3ELi3EEENS_1CILj0EEENS_6LayoutINS_5tupleIJNS8_IJNS8_IJNS5_ILi4EEENS5_ILi8EEEEEENS8_IJNS5_ILi2EEENS5_ILi1EEEEEEEEENS8_IJNS8_IJSC_SC_EEESB_EEEEEENS8_IJNS8_IJNS8_IJNS5_ILi128EEESD_EEENS8_IJSA_NS5_ILi0EEEEEEEEENS8_IJNS8_IJNS5_ILi64EEENS5_ILi512EEEEEENS8_IJNS5_ILi16EEENS5_ILi1024EEEEEEEEEEEEEEEENS_10ViewEngineINS_8smem_ptrIPN7cutlass6half_tEEEEEEEC2ERKSX_RKS14_,@function
        .size           $_ZN7cutlass13device_kernelIN5flash19enable_sm80_to_sm89INS1_16FlashAttnBwdSm80INS1_25CollectiveMainloopBwdSm80ILi2ELi2EN4cute5tupleIJNS5_1CILi128EEES8_NS7_ILi64EEEEEENS_6half_tEfNS_4arch4Sm80ELb0ELb0ELb1ELb0ELb1ELb0ELb0ELb0ELi2ELi4ELi4ELi4ELb0EEENS1_24CollectiveEpilogueBwdGQAISA_fSD_Li256ELb0ELb1EEENS1_19SingleTileSchedulerILb0ELb0ELb0ELi128EEEEEEEEEvNT_6ParamsE$_ZN4cute3eso3ESOILb1ELb0EJNS_14ComposedLayoutINS_7SwizzleILi3ELi3ELi3EEENS_1CILj0EEENS_6LayoutINS_5tupleIJNS8_IJNS8_IJNS5_ILi4EEENS5_ILi8EEEEEENS8_IJNS5_ILi2EEENS5_ILi1EEEEEEEEENS8_IJNS8_IJSC_SC_EEESB_EEEEEENS8_IJNS8_IJNS8_IJNS5_ILi128EEESD_EEENS8_IJSA_NS5_ILi0EEEEEEEEENS8_IJNS8_IJNS5_ILi64EEENS5_ILi512EEEEEENS8_IJNS5_ILi16EEENS5_ILi1024EEEEEEEEEEEEEEEENS_10ViewEngineINS_8smem_ptrIPN7cutlass6half_tEEEEEEEC2ERKSX_RKS14_,($_ZN7cutlass13device_kernelIN5flash19enable_sm80_to_sm89INS1_16FlashAttnBwdSm80INS1_25CollectiveMainloopBwdSm80ILi2ELi2EN4cute5tupleIJNS5_1CILi128EEES8_NS7_ILi64EEEEEENS_6half_tEfNS_4arch4Sm80ELb0ELb0ELb1ELb0ELb1ELb0ELb0ELb0ELi2ELi4ELi4ELi4ELb0EEENS1_24CollectiveEpilogueBwdGQAISA_fSD_Li256ELb0ELb1EEENS1_19SingleTileSchedulerILb0ELb0ELb0ELi128EEEEEEEEEvNT_6ParamsE$_ZN4cute3eso3ESOILb1ELb0EJNS_14ComposedLayoutINS_7SwizzleILi3ELi3ELi3EEENS_1CILj0EEENS_6LayoutINS_5tupleIJNS8_IJNS8_IJNS5_ILi4EEENS5_ILi8EEEEEENS8_IJS9_NS5_ILi1EEEEEEEEENS8_IJNS8_IJNS5_ILi2EEESF_SF_EEENS8_IJSF_S9_EEEEEEEEENS8_IJNS8_IJNS8_IJSF_NS5_ILi64EEEEEENS8_IJNS5_ILi1024EEENS5_ILi0EEEEEEEEENS8_IJNS8_IJSC_NS5_ILi512EEESA_EEENS8_IJNS5_ILi4096EEENS5_ILi16EEEEEEEEEEEEEEEENS_10ViewEngineINS_8smem_ptrIPN7cutlass6half_tEEEEEEEC2ERKSY_RKS15_ - $_ZN7cutlass13device_kernelIN5flash19enable_sm80_to_sm89INS1_16FlashAttnBwdSm80INS1_25CollectiveMainloopBwdSm80ILi2ELi2EN4cute5tupleIJNS5_1CILi128EEES8_NS7_ILi64EEEEEENS_6half_tEfNS_4arch4Sm80ELb0ELb0ELb1ELb0ELb1ELb0ELb0ELb0ELi2ELi4ELi4ELi4ELb0EEENS1_24CollectiveEpilogueBwdGQAISA_fSD_Li256ELb0ELb1EEENS1_19SingleTileSchedulerILb0ELb0ELb0ELi128EEEEEEEEEvNT_6ParamsE$_ZN4cute3eso3ESOILb1ELb0EJNS_14ComposedLayoutINS_7SwizzleILi3ELi3ELi3EEENS_1CILj0EEENS_6LayoutINS_5tupleIJNS8_IJNS8_IJNS5_ILi4EEENS5_ILi8EEEEEENS8_IJNS5_ILi2EEENS5_ILi1EEEEEEEEENS8_IJNS8_IJSC_SC_EEESB_EEEEEENS8_IJNS8_IJNS8_IJNS5_ILi128EEESD_EEENS8_IJSA_NS5_ILi0EEEEEEEEENS8_IJNS8_IJNS5_ILi64EEENS5_ILi512EEEEEENS8_IJNS5_ILi16EEENS5_ILi1024EEEEEEEEEEEEEEEENS_10ViewEngineINS_8smem_ptrIPN7cutlass6half_tEEEEEEEC2ERKSX_RKS14_)
$_ZN7cutlass13device_kernelIN5flash19enable_sm80_to_sm89INS1_16FlashAttnBwdSm80INS1_25CollectiveMainloopBwdSm80ILi2ELi2EN4cute5tupleIJNS5_1CILi128EEES8_NS7_ILi64EEEEEENS_6half_tEfNS_4arch4Sm80ELb0ELb0ELb1ELb0ELb1ELb0ELb0ELb0ELi2ELi4ELi4ELi4ELb0EEENS1_24CollectiveEpilogueBwdGQAISA_fSD_Li256ELb0ELb1EEENS1_19SingleTileSchedulerILb0ELb0ELb0ELi128EEEEEEEEEvNT_6ParamsE$_ZN4cute3eso3ESOILb1ELb0EJNS_14ComposedLayoutINS_7SwizzleILi3ELi3ELi3EEENS_1CILj0EEENS_6LayoutINS_5tupleIJNS8_IJNS8_IJNS5_ILi4EEENS5_ILi8EEEEEENS8_IJNS5_ILi2EEENS5_ILi1EEEEEEEEENS8_IJNS8_IJSC_SC_EEESB_EEEEEENS8_IJNS8_IJNS8_IJNS5_ILi128EEESD_EEENS8_IJSA_NS5_ILi0EEEEEEEEENS8_IJNS8_IJNS5_ILi64EEENS5_ILi512EEEEEENS8_IJNS5_ILi16EEENS5_ILi1024EEEEEEEEEEEEEEEENS_10ViewEngineINS_8smem_ptrIPN7cutlass6half_tEEEEEEEC2ERKSX_RKS14_:
[----:B------:R-:W-:Y:S02]  /*6750*/  IADD3 R4, R62, -c[0x0][0x20], RZ ;  /* 0x800008003e047a10 */ /* 0x000fe40007ffe0ff */
[----:B------:R-:W-:-:S03]  /*6760*/  MOV R15, 0x0 ;  /* 0x00000000000f7802 */ /* 0x000fc60000000f00 */
[----:B------:R1:W-:Y:S01]  /*6770*/  STL.64 [R4], R2 ;  /* 0x0000000204007387 */ /* 0x0003e20000100a00 */
[----:B------:R-:W-:Y:S05]  /*6780*/  RET.REL.NODEC R14 `(_ZN7cutlass13device_kernelIN5flash19enable_sm80_to_sm89INS1_16FlashAttnBwdSm80INS1_25CollectiveMainloopBwdSm80ILi2ELi2EN4cute5tupleIJNS5_1CILi128EEES8_NS7_ILi64EEEEEENS_6half_tEfNS_4arch4Sm80ELb0ELb0ELb1ELb0ELb1ELb0ELb0ELb0ELi2ELi4ELi4ELi4ELb0EEENS1_24CollectiveEpilogueBwdGQAISA_fSD_Li256ELb0ELb1EEENS1_19SingleTileSchedulerILb0ELb0ELb0ELi128EEEEEEEEEvNT_6ParamsE) ;  /* 0xffff98700e007950 */ /* 0x000fea0003c3ffff */
        .type           $_ZN7cutlass13device_kernelIN5flash19enable_sm80_to_sm89INS1_16FlashAttnBwdSm80INS1_25CollectiveMainloopBwdSm80ILi2ELi2EN4cute5tupleIJNS5_1CILi128EEES8_NS7_ILi64EEEEEENS_6half_tEfNS_4arch4Sm80ELb0ELb0ELb1ELb0ELb1ELb0ELb0ELb0ELi2ELi4ELi4ELi4ELb0EEENS1_24CollectiveEpilogueBwdGQAISA_fSD_Li256ELb0ELb1EEENS1_19SingleTileSchedulerILb0ELb0ELb0ELi128EEEEEEEEEvNT_6ParamsE$_ZN4cute3eso3ESOILb1ELb0EJNS_14ComposedLayoutINS_7SwizzleILi3ELi3ELi3EEENS_1CILj0EEENS_6LayoutINS_5tupleIJNS8_IJNS8_IJNS5_ILi4EEENS5_ILi8EEEEEENS8_IJS9_NS5_ILi1EEEEEEEEENS8_IJNS8_IJNS5_ILi2EEESF_SF_EEENS8_IJSF_S9_EEEEEEEEENS8_IJNS8_IJNS8_IJSF_NS5_ILi64EEEEEENS8_IJNS5_ILi1024EEENS5_ILi0EEEEEEEEENS8_IJNS8_IJSC_NS5_ILi512EEESA_EEENS8_IJNS5_ILi4096EEENS5_ILi16EEEEEEEEEEEEEEEENS_10ViewEngineINS_8smem_ptrIPN7cutlass6half_tEEEEEEEC2ERKSY_RKS15_,@function
        .size           $_ZN7cutlass13device_kernelIN5flash19enable_sm80_to_sm89INS1_16FlashAttnBwdSm80INS1_25CollectiveMainloopBwdSm80ILi2ELi2EN4cute5tupleIJNS5_1CILi128EEES8_NS7_ILi64EEEEEENS_6half_tEfNS_4arch4Sm80ELb0ELb0ELb1ELb0ELb1ELb0ELb0ELb0ELi2ELi4ELi4ELi4ELb0EEENS1_24CollectiveEpilogueBwdGQAISA_fSD_Li256ELb0ELb1EEENS1_19SingleTileSchedulerILb0ELb0ELb0ELi128EEEEEEEEEvNT_6ParamsE$_ZN4cute3eso3ESOILb1ELb0EJNS_14ComposedLayoutINS_7SwizzleILi3ELi3ELi3EEENS_1CILj0EEENS_6LayoutINS_5tupleIJNS8_IJNS8_IJNS5_ILi4EEENS5_ILi8EEEEEENS8_IJS9_NS5_ILi1EEEEEEEEENS8_IJNS8_IJNS5_ILi2EEESF_SF_EEENS8_IJSF_S9_EEEEEEEEENS8_IJNS8_IJNS8_IJSF_NS5_ILi64EEEEEENS8_IJNS5_ILi1024EEENS5_ILi0EEEEEEEEENS8_IJNS8_IJSC_NS5_ILi512EEESA_EEENS8_IJNS5_ILi4096EEENS5_ILi16EEEEEEEEEEEEEEEENS_10ViewEngineINS_8smem_ptrIPN7cutlass6half_tEEEEEEEC2ERKSY_RKS15_,($_ZN7cutlass13device_kernelIN5flash19enable_sm80_to_sm89INS1_16FlashAttnBwdSm80INS1_25CollectiveMainloopBwdSm80ILi2ELi2EN4cute5tupleIJNS5_1CILi128EEES8_NS7_ILi64EEEEEENS_6half_tEfNS_4arch4Sm80ELb0ELb0ELb1ELb0ELb1ELb0ELb0ELb0ELi2ELi4ELi4ELi4ELb0EEENS1_24CollectiveEpilogueBwdGQAISA_fSD_Li256ELb0ELb1EEENS1_19SingleTileSchedulerILb0ELb0ELb0ELi128EEEEEEEEEvNT_6ParamsE$_ZN4cute3eso3ESOILb1ELb0EJNS_1CILi1EEENS_5tupleIJNS2_ILi8EEEiiEEENS2_ILi64EEENS4_IJiNS2_ILi144EEENS2_ILi288EEEEEENS2_ILi512EEEEEC2ERKS3_RKS6_RKS7_RKSA_RKSB_ - $_ZN7cutlass13device_kernelIN5flash19enable_sm80_to_sm89INS1_16FlashAttnBwdSm80INS1_25CollectiveMainloopBwdSm80ILi2ELi2EN4cute5tupleIJNS5_1CILi128EEES8_NS7_ILi64EEEEEENS_6half_tEfNS_4arch4Sm80ELb0ELb0ELb1ELb0ELb1ELb0ELb0ELb0ELi2ELi4ELi4ELi4ELb0EEENS1_24CollectiveEpilogueBwdGQAISA_fSD_Li256ELb0ELb1EEENS1_19SingleTileSchedulerILb0ELb0ELb0ELi128EEEEEEEEEvNT_6ParamsE$_ZN4cute3eso3ESOILb1ELb0EJNS_14ComposedLayoutINS_7SwizzleILi3ELi3ELi3EEENS_1CILj0EEENS_6LayoutINS_5tupleIJNS8_IJNS8_IJNS5_ILi4EEENS5_ILi8EEEEEENS8_IJS9_NS5_ILi1EEEEEEEEENS8_IJNS8_IJNS5_ILi2EEESF_SF_EEENS8_IJSF_S9_EEEEEEEEENS8_IJNS8_IJNS8_IJSF_NS5_ILi64EEEEEENS8_IJNS5_ILi1024EEENS5_ILi0EEEEEEEEENS8_IJNS8_IJSC_NS5_ILi512EEESA_EEENS8_IJNS5_ILi4096EEENS5_ILi16EEEEEEEEEEEEEEEENS_10ViewEngineINS_8smem_ptrIPN7cutlass6half_tEEEEEEEC2ERKSY_RKS15_)
$_ZN7cutlass13device_kernelIN5flash19enable_sm80_to_sm89INS1_16FlashAttnBwdSm80INS1_25CollectiveMainloopBwdSm80ILi2ELi2EN4cute5tupleIJNS5_1CILi128EEES8_NS7_ILi64EEEEEENS_6half_tEfNS_4arch4Sm80ELb0ELb0ELb1ELb0ELb1ELb0ELb0ELb0ELi2ELi4ELi4ELi4ELb0EEENS1_24CollectiveEpilogueBwdGQAISA_fSD_Li256ELb0ELb1EEENS1_19SingleTileSchedulerILb0ELb0ELb0ELi128EEEEEEEEEvNT_6ParamsE$_ZN4cute3eso3ESOILb1ELb0EJNS_14ComposedLayoutINS_7SwizzleILi3ELi3ELi3EEENS_1CILj0EEENS_6LayoutINS_5tupleIJNS8_IJNS8_IJNS5_ILi4EEENS5_ILi8EEEEEENS8_IJS9_NS5_ILi1EEEEEEEEENS8_IJNS8_IJNS5_ILi2EEESF_SF_EEENS8_IJSF_S9_EEEEEEEEENS8_IJNS8_IJNS8_IJSF_NS5_ILi64EEEEEENS8_IJNS5_ILi1024EEENS5_ILi0EEEEEEEEENS8_IJNS8_IJSC_NS5_ILi512EEESA_EEENS8_IJNS5_ILi4096EEENS5_ILi16EEEEEEEEEEEEEEEENS_10ViewEngineINS_8smem_ptrIPN7cutlass6half_tEEEEEEEC2ERKSY_RKS15_:
[----:B------:R-:W-:Y:S01]  /*6790*/  IADD3 R4, R62, -c[0x0][0x20], RZ ;  /* 0x800008003e047a10 */ /* 0x000fe20007ffe0ff */
[----:B------:R-:W-:Y:S01]  /*67a0*/  IMAD.MOV.U32 R30, RZ, RZ, R6 ;  /* 0x000000ffff1e7224 */ /* 0x000fe200078e0006 */
[----:B------:R-:W-:-:S03]  /*67b0*/  MOV R31, 0x0 ;  /* 0x00000000001f7802 */ /* 0x000fc60000000f00 */
[----:B------:R1:W-:Y:S01]  /*67c0*/  STL.64 [R4], R2 ;  /* 0x0000000204007387 */ /* 0x0003e20000100a00 */
[----:B------:R-:W-:Y:S05]  /*67d0*/  RET.REL.NODEC R30 `(_ZN7cutlass13device_kernelIN5flash19enable_sm80_to_sm89INS1_16FlashAttnBwdSm80INS1_25CollectiveMainloopBwdSm80ILi2ELi2EN4cute5tupleIJNS5_1CILi128EEES8_NS7_ILi64EEEEEENS_6half_tEfNS_4arch4Sm80ELb0ELb0ELb1ELb0ELb1ELb0ELb0ELb0ELi2ELi4ELi4ELi4ELb0EEENS1_24CollectiveEpilogueBwdGQAISA_fSD_Li256ELb0ELb1EEENS1_19SingleTileSchedulerILb0ELb0ELb0ELi128EEEEEEEEEvNT_6ParamsE) ;  /* 0xffff98201e007950 */ /* 0x000fea0003c3ffff */
        .type           $_ZN7cutlass13device_kernelIN5flash19enable_sm80_to_sm89INS1_16FlashAttnBwdSm80INS1_25CollectiveMainloopBwdSm80ILi2ELi2EN4cute5tupleIJNS5_1CILi128EEES8_NS7_ILi64EEEEEENS_6half_tEfNS_4arch4Sm80ELb0ELb0ELb1ELb0ELb1ELb0ELb0ELb0ELi2ELi4ELi4ELi4ELb0EEENS1_24CollectiveEpilogueBwdGQAISA_fSD_Li256ELb0ELb1EEENS1_19SingleTileSchedulerILb0ELb0ELb0ELi128EEEEEEEEEvNT_6ParamsE$_ZN4cute3eso3ESOILb1ELb0EJNS_1CILi1EEENS_5tupleIJNS2_ILi8EEEiiEEENS2_ILi64EEENS4_IJiNS2_ILi144EEENS2_ILi288EEEEEENS2_ILi512EEEEEC2ERKS3_RKS6_RKS7_RKSA_RKSB_,@function
        .size           $_ZN7cutlass13device_kernelIN5flash19enable_sm80_to_sm89INS1_16FlashAttnBwdSm80INS1_25CollectiveMainloopBwdSm80ILi2ELi2EN4cute5tupleIJNS5_1CILi128EEES8_NS7_ILi64EEEEEENS_6half_tEfNS_4arch4Sm80ELb0ELb0ELb1ELb0ELb1ELb0ELb0ELb0ELi2ELi4ELi4ELi4ELb0EEENS1_24CollectiveEpilogueBwdGQAISA_fSD_Li256ELb0ELb1EEENS1_19SingleTileSchedulerILb0ELb0ELb0ELi128EEEEEEEEEvNT_6ParamsE$_ZN4cute3eso3ESOILb1ELb0EJNS_1CILi1EEENS_5tupleIJNS2_ILi8EEEiiEEENS2_ILi64EEENS4_IJiNS2_ILi144EEENS2_ILi288EEEEEENS2_ILi512EEEEEC2ERKS3_RKS6_RKS7_RKSA_RKSB_,($_ZN7cutlass13device_kernelIN5flash19enable_sm80_to_sm89INS1_16FlashAttnBwdSm80INS1_25CollectiveMainloopBwdSm80ILi2ELi2EN4cute5tupleIJNS5_1CILi128EEES8_NS7_ILi64EEEEEENS_6half_tEfNS_4arch4Sm80ELb0ELb0ELb1ELb0ELb1ELb0ELb0ELb0ELi2ELi4ELi4ELi4ELb0EEENS1_24CollectiveEpilogueBwdGQAISA_fSD_Li256ELb0ELb1EEENS1_19SingleTileSchedulerILb0ELb0ELb0ELi128EEEEEEEEEvNT_6ParamsE$_ZN4cute3eso3ESOILb1ELb0EJNS_1CILi1EEENS_5tupleIJiiiEEENS2_ILi64EEENS4_IJNS2_ILi72EEENS2_ILi144EEENS2_ILi288EEEEEENS2_ILi512EEEEEC2ERKS3_RKS5_RKS6_RKSA_RKSB_ - $_ZN7cutlass13device_kernelIN5flash19enable_sm80_to_sm89INS1_16FlashAttnBwdSm80INS1_25CollectiveMainloopBwdSm80ILi2ELi2EN4cute5tupleIJNS5_1CILi128EEES8_NS7_ILi64EEEEEENS_6half_tEfNS_4arch4Sm80ELb0ELb0ELb1ELb0ELb1ELb0ELb0ELb0ELi2ELi4ELi4ELi4ELb0EEENS1_24CollectiveEpilogueBwdGQAISA_fSD_Li256ELb0ELb1EEENS1_19SingleTileSchedulerILb0ELb0ELb0ELi128EEEEEEEEEvNT_6ParamsE$_ZN4cute3eso3ESOILb1ELb0EJNS_1CILi1EEENS_5tupleIJNS2_ILi8EEEiiEEENS2_ILi64EEENS4_IJiNS2_ILi144EEENS2_ILi288EEEEEENS2_ILi512EEEEEC2ERKS3_RKS6_RKS7_RKSA_RKSB_)
$_ZN7cutlass13device_kernelIN5flash19enable_sm80_to_sm89INS1_16FlashAttnBwdSm80INS1_25CollectiveMainloopBwdSm80ILi2ELi2EN4cute5tupleIJNS5_1CILi128EEES8_NS7_ILi64EEEEEENS_6half_tEfNS_4arch4Sm80ELb0ELb0ELb1ELb0ELb1ELb0ELb0ELb0ELi2ELi4ELi4ELi4ELb0EEENS1_24CollectiveEpilogueBwdGQAISA_fSD_Li256ELb0ELb1EEENS1_19SingleTileSchedulerILb0ELb0ELb0ELi128EEEEEEEEEvNT_6ParamsE$_ZN4cute3eso3ESOILb1ELb0EJNS_1CILi1EEENS_5tupleIJNS2_ILi8EEEiiEEENS2_ILi64EEENS4_IJiNS2_ILi144EEENS2_ILi288EEEEEENS2_ILi512EEEEEC2ERKS3_RKS6_RKS7_RKSA_RKSB_:
        /* <DEDUP_REMOVED lines=8> */
[----:B------:R-:W-:Y:S05]  /*6860*/  RET.REL.NODEC R34 `(_ZN7cutlass13device_kernelIN5flash19enable_sm80_to_sm89INS1_16FlashAttnBwdSm80INS1_25CollectiveMainloopBwdSm80ILi2ELi2EN4cute5tupleIJNS5_1CILi128EEES8_NS7_ILi64EEEEEENS_6half_tEfNS_4arch4Sm80ELb0ELb0ELb1ELb0ELb1ELb0ELb0ELb0ELi2ELi4ELi4ELi4ELb0EEENS1_24CollectiveEpilogueBwdGQAISA_fSD_Li256ELb0ELb1EEENS1_19SingleTileSchedulerILb0ELb0ELb0ELi128EEEEEEEEEvNT_6ParamsE) ;  /* 0xffff979022007950 */ /* 0x000fea0003c3ffff */
        .type           $_ZN7cutlass13device_kernelIN5flash19enable_sm80_to_sm89INS1_16FlashAttnBwdSm80INS1_25CollectiveMainloopBwdSm80ILi2ELi2EN4cute5tupleIJNS5_1CILi128EEES8_NS7_ILi64EEEEEENS_6half_tEfNS_4arch4Sm80ELb0ELb0ELb1ELb0ELb1ELb0ELb0ELb0ELi2ELi4ELi4ELi4ELb0EEENS1_24CollectiveEpilogueBwdGQAISA_fSD_Li256ELb0ELb1EEENS1_19SingleTileSchedulerILb0ELb0ELb0ELi128EEEEEEEEEvNT_6ParamsE$_ZN4cute3eso3ESOILb1ELb0EJNS_1CILi1EEENS_5tupleIJiiiEEENS2_ILi64EEENS4_IJNS2_ILi72EEENS2_ILi144EEENS2_ILi288EEEEEENS2_ILi512EEEEEC2ERKS3_RKS5_RKS6_RKSA_RKSB_,@function
        .size           $_ZN7cutlass13device_kernelIN5flash19enable_sm80_to_sm89INS1_16FlashAttnBwdSm80INS1_25CollectiveMainloopBwdSm80ILi2ELi2EN4cute5tupleIJNS5_1CILi128EEES8_NS7_ILi64EEEEEENS_6half_tEfNS_4arch4Sm80ELb0ELb0ELb1ELb0ELb1ELb0ELb0ELb0ELi2ELi4ELi4ELi4ELb0EEENS1_24CollectiveEpilogueBwdGQAISA_fSD_Li256ELb0ELb1EEENS1_19SingleTileSchedulerILb0ELb0ELb0ELi128EEEEEEEEEvNT_6ParamsE$_ZN4cute3eso3ESOILb1ELb0EJNS_1CILi1EEENS_5tupleIJiiiEEENS2_ILi64EEENS4_IJNS2_ILi72EEENS2_ILi144EEENS2_ILi288EEEEEENS2_ILi512EEEEEC2ERKS3_RKS5_RKS6_RKSA_RKSB_,($_ZN7cutlass13device_kernelIN5flash19enable_sm80_to_sm89INS1_16FlashAttnBwdSm80INS1_25CollectiveMainloopBwdSm80ILi2ELi2EN4cute5tupleIJNS5_1CILi128EEES8_NS7_ILi64EEEEEENS_6half_tEfNS_4arch4Sm80ELb0ELb0ELb1ELb0ELb1ELb0ELb0ELb0ELi2ELi4ELi4ELi4ELb0EEENS1_24CollectiveEpilogueBwdGQAISA_fSD_Li256ELb0ELb1EEENS1_19SingleTileSchedulerILb0ELb0ELb0ELi128EEEEEEEEEvNT_6ParamsE$_ZN4cute3eso3ESOILb1ELb0EJNS_1CILi1EEEiiiNS2_ILi144EEENS2_ILi512EEEEEC2ERKS3_RKiSA_SA_RKS4_RKS5_ - $_ZN7cutlass13device_kernelIN5flash19enable_sm80_to_sm89INS1_16FlashAttnBwdSm80INS1_25CollectiveMainloopBwdSm80ILi2ELi2EN4cute5tupleIJNS5_1CILi128EEES8_NS7_ILi64EEEEEENS_6half_tEfNS_4arch4Sm80ELb0ELb0ELb1ELb0ELb1ELb0ELb0ELb0ELi2ELi4ELi4ELi4ELb0EEENS1_24CollectiveEpilogueBwdGQAISA_fSD_Li256ELb0ELb1EEENS1_19SingleTileSchedulerILb0ELb0ELb0ELi128EEEEEEEEEvNT_6ParamsE$_ZN4cute3eso3ESOILb1ELb0EJNS_1CILi1EEENS_5tupleIJiiiEEENS2_ILi64EEENS4_IJNS2_ILi72EEENS2_ILi144EEENS2_ILi288EEEEEENS2_ILi512EEEEEC2ERKS3_RKS5_RKS6_RKSA_RKSB_)
$_ZN7cutlass13device_kernelIN5flash19enable_sm80_to_sm89INS1_16FlashAttnBwdSm80INS1_25CollectiveMainloopBwdSm80ILi2ELi2EN4cute5tupleIJNS5_1CILi128EEES8_NS7_ILi64EEEEEENS_6half_tEfNS_4arch4Sm80ELb0ELb0ELb1ELb0ELb1ELb0ELb0ELb0ELi2ELi4ELi4ELi4ELb0EEENS1_24CollectiveEpilogueBwdGQAISA_fSD_Li256ELb0ELb1EEENS1_19SingleTileSchedulerILb0ELb0ELb0ELi128EEEEEEEEEvNT_6ParamsE$_ZN4cute3eso3ESOILb1ELb0EJNS_1CILi1EEENS_5tupleIJiiiEEENS2_ILi64EEENS4_IJNS2_ILi72EEENS2_ILi144EEENS2_ILi288EEEEEENS2_ILi512EEEEEC2ERKS3_RKS5_RKS6_RKSA_RKSB_:
[----:B------:R-:W-:Y:S01]  /*6870*/  IADD3 R4, R82, -c[0x0][0x20], RZ ;  /* 0x8000080052047a10 */ /* 0x000fe20007ffe0ff */
[----:B------:R-:W-:Y:S01]  /*6880*/  IMAD.MOV.U32 R36, RZ, RZ, R6 ;  /* 0x000000ffff247224 */ /* 0x000fe200078e0006 */
[----:B------:R-:W-:-:S03]  /*6890*/  MOV R37, 0x0 ;  /* 0x0000000000257802 */ /* 0x000fc60000000f00 */
[----:B------:R1:W-:Y:S04]  /*68a0*/  STL [R4], R2 ;  /* 0x0000000204007387 */ /* 0x0003e80000100800 */
[----:B------:R1:W-:Y:S04]  /*68b0*/  STL [R4+0x4], R3 ;  /* 0x0000040304007387 */ /* 0x0003e80000100800 */
[----:B------:R1:W-:Y:S01]  /*68c0*/  STL [R4+0x8], R5 ;  /* 0x0000080504007387 */ /* 0x0003e20000100800 */
[----:B------:R-:W-:Y:S05]  /*68d0*/  RET.REL.NODEC R36 `(_ZN7cutlass13device_kernelIN5flash19enable_sm80_to_sm89INS1_16FlashAttnBwdSm80INS1_25CollectiveMainloopBwdSm80ILi2ELi2EN4cute5tupleIJNS5_1CILi128EEES8_NS7_ILi64EEEEEENS_6half_tEfNS_4arch4Sm80ELb0ELb0ELb1ELb0ELb1ELb0ELb0ELb0ELi2ELi4ELi4ELi4ELb0EEENS1_24CollectiveEpilogueBwdGQAISA_fSD_Li256ELb0ELb1EEENS1_19SingleTileSchedulerILb0ELb0ELb0ELi128EEEEEEEEEvNT_6ParamsE) ;  /* 0xffff972024007950 */ /* 0x000fea0003c3ffff */
        .type           $_ZN7cutlass13device_kernelIN5flash19enable_sm80_to_sm89INS1_16FlashAttnBwdSm80INS1_25CollectiveMainloopBwdSm80ILi2ELi2EN4cute5tupleIJNS5_1CILi128EEES8_NS7_ILi64EEEEEENS_6half_tEfNS_4arch4Sm80ELb0ELb0ELb1ELb0ELb1ELb0ELb0ELb0ELi2ELi4ELi4ELi4ELb0EEENS1_24CollectiveEpilogueBwdGQAISA_fSD_Li256ELb0ELb1EEENS1_19SingleTileSchedulerILb0ELb0ELb0ELi128EEEEEEEEEvNT_6ParamsE$_ZN4cute3eso3ESOILb1ELb0EJNS_1CILi1EEEiiiNS2_ILi144EEENS2_ILi512EEEEEC2ERKS3_RKiSA_SA_RKS4_RKS5_,@function
        .size           $_ZN7cutlass13device_kernelIN5flash19enable_sm80_to_sm89INS1_16FlashAttnBwdSm80INS1_25CollectiveMainloopBwdSm80ILi2ELi2EN4cute5tupleIJNS5_1CILi128EEES8_NS7_ILi64EEEEEENS_6half_tEfNS_4arch4Sm80ELb0ELb0ELb1ELb0ELb1ELb0ELb0ELb0ELi2ELi4ELi4ELi4ELb0EEENS1_24CollectiveEpilogueBwdGQAISA_fSD_Li256ELb0ELb1EEENS1_19SingleTileSchedulerILb0ELb0ELb0ELi128EEEEEEEEEvNT_6ParamsE$_ZN4cute3eso3ESOILb1ELb0EJNS_1CILi1EEEiiiNS2_ILi144EEENS2_ILi512EEEEEC2ERKS3_RKiSA_SA_RKS4_RKS5_,($_ZN7cutlass13device_kernelIN5flash19enable_sm80_to_sm89INS1_16FlashAttnBwdSm80INS1_25CollectiveMainloopBwdSm80ILi2ELi2EN4cute5tupleIJNS5_1CILi128EEES8_NS7_ILi64EEEEEENS_6half_tEfNS_4arch4Sm80ELb0ELb0ELb1ELb0ELb1ELb0ELb0ELb0ELi2ELi4ELi4ELi4ELb0EEENS1_24CollectiveEpilogueBwdGQAISA_fSD_Li256ELb0ELb1EEENS1_19SingleTileSchedulerILb0ELb0ELb0ELi128EEEEEEEEEvNT_6ParamsE$_ZN4cute3eso3ESOILb1ELb0EJNS_1CILi1EEEiiiNS2_ILi72EEENS2_ILi512EEEEEC2ERKS3_RKiSA_SA_RKS4_RKS5_ - $_ZN7cutlass13device_kernelIN5flash19enable_sm80_to_sm89INS1_16FlashAttnBwdSm80INS1_25CollectiveMainloopBwdSm80ILi2ELi2EN4cute5tupleIJNS5_1CILi128EEES8_NS7_ILi64EEEEEENS_6half_tEfNS_4arch4Sm80ELb0ELb0ELb1ELb0ELb1ELb0ELb0ELb0ELi2ELi4ELi4ELi4ELb0EEENS1_24CollectiveEpilogueBwdGQAISA_fSD_Li256ELb0ELb1EEENS1_19SingleTileSchedulerILb0ELb0ELb0ELi128EEEEEEEEEvNT_6ParamsE$_ZN4cute3eso3ESOILb1ELb0EJNS_1CILi1EEEiiiNS2_ILi144EEENS2_ILi512EEEEEC2ERKS3_RKiSA_SA_RKS4_RKS5_)
$_ZN7cutlass13device_kernelIN5flash19enable_sm80_to_sm89INS1_16FlashAttnBwdSm80INS1_25CollectiveMainloopBwdSm80ILi2ELi2EN4cute5tupleIJNS5_1CILi128EEES8_NS7_ILi64EEEEEENS_6half_tEfNS_4arch4Sm80ELb0ELb0ELb1ELb0ELb1ELb0ELb0ELb0ELi2ELi4ELi4ELi4ELb0EEENS1_24CollectiveEpilogueBwdGQAISA_fSD_Li256ELb0ELb1EEENS1_19SingleTileSchedulerILb0ELb0ELb0ELi128EEEEEEEEEvNT_6ParamsE$_ZN4cute3eso3ESOILb1ELb0EJNS_1CILi1EEEiiiNS2_ILi144EEENS2_ILi512EEEEEC2ERKS3_RKiSA_SA_RKS4_RKS5_:
        /* <DEDUP_REMOVED lines=11> */
        .type           $_ZN7cutlass13device_kernelIN5flash19enable_sm80_to_sm89INS1_16FlashAttnBwdSm80INS1_25CollectiveMainloopBwdSm80ILi2ELi2EN4cute5tupleIJNS5_1CILi128EEES8_NS7_ILi64EEEEEENS_6half_tEfNS_4arch4Sm80ELb0ELb0ELb1ELb0ELb1ELb0ELb0ELb0ELi2ELi4ELi4ELi4ELb0EEENS1_24CollectiveEpilogueBwdGQAISA_fSD_Li256ELb0ELb1EEENS1_19SingleTileSchedulerILb0ELb0ELb0ELi128EEEEEEEEEvNT_6ParamsE$_ZN4cute3eso3ESOILb1ELb0EJNS_1CILi1EEEiiiNS2_ILi72EEENS2_ILi512EEEEEC2ERKS3_RKiSA_SA_RKS4_RKS5_,@function
        .size           $_ZN7cutlass13device_kernelIN5flash19enable_sm80_to_sm89INS1_16FlashAttnBwdSm80INS1_25CollectiveMainloopBwdSm80ILi2ELi2EN4cute5tupleIJNS5_1CILi128EEES8_NS7_ILi64EEEEEENS_6half_tEfNS_4arch4Sm80ELb0ELb0ELb1ELb0ELb1ELb0ELb0ELb0ELi2ELi4ELi4ELi4ELb0EEENS1_24CollectiveEpilogueBwdGQAISA_fSD_Li256ELb0ELb1EEENS1_19SingleTileSchedulerILb0ELb0ELb0ELi128EEEEEEEEEvNT_6ParamsE$_ZN4cute3eso3ESOILb1ELb0EJNS_1CILi1EEEiiiNS2_ILi72EEENS2_ILi512EEEEEC2ERKS3_RKiSA_SA_RKS4_RKS5_,($_ZN7cutlass13device_kernelIN5flash19enable_sm80_to_sm89INS1_16FlashAttnBwdSm80INS1_25CollectiveMainloopBwdSm80ILi2ELi2EN4cute5tupleIJNS5_1CILi128EEES8_NS7_ILi64EEEEEENS_6half_tEfNS_4arch4Sm80ELb0ELb0ELb1ELb0ELb1ELb0ELb0ELb0ELi2ELi4ELi4ELi4ELb0EEENS1_24CollectiveEpilogueBwdGQAISA_fSD_Li256ELb0ELb1EEENS1_19SingleTileSchedulerILb0ELb0ELb0ELi128EEEEEEEEEvNT_6ParamsE$_ZN4cute3eso3ESOILb1ELb0EJNS_1CILi8EEEiiEEC2ERKS3_RKiS8_ - $_ZN7cutlass13device_kernelIN5flash19enable_sm80_to_sm89INS1_16FlashAttnBwdSm80INS1_25CollectiveMainloopBwdSm80ILi2ELi2EN4cute5tupleIJNS5_1CILi128EEES8_NS7_ILi64EEEEEENS_6half_tEfNS_4arch4Sm80ELb0ELb0ELb1ELb0ELb1ELb0ELb0ELb0ELi2ELi4ELi4ELi4ELb0EEENS1_24CollectiveEpilogueBwdGQAISA_fSD_Li256ELb0ELb1EEENS1_19SingleTileSchedulerILb0ELb0ELb0ELi128EEEEEEEEEvNT_6ParamsE$_ZN4cute3eso3ESOILb1ELb0EJNS_1CILi1EEEiiiNS2_ILi72EEENS2_ILi512EEEEEC2ERKS3_RKiSA_SA_RKS4_RKS5_)
$_ZN7cutlass13device_kernelIN5flash19enable_sm80_to_sm89INS1_16FlashAttnBwdSm80INS1_25CollectiveMainloopBwdSm80ILi2ELi2EN4cute5tupleIJNS5_1CILi128EEES8_NS7_ILi64EEEEEENS_6half_tEfNS_4arch4Sm80ELb0ELb0ELb1ELb0ELb1ELb0ELb0ELb0ELi2ELi4ELi4ELi4ELb0EEENS1_24CollectiveEpilogueBwdGQAISA_fSD_Li256ELb0ELb1EEENS1_19SingleTileSchedulerILb0ELb0ELb0ELi128EEEEEEEEEvNT_6ParamsE$_ZN4cute3eso3ESOILb1ELb0EJNS_1CILi1EEEiiiNS2_ILi72EEENS2_ILi512EEEEEC2ERKS3_RKiSA_SA_RKS4_RKS5_:
        /* <DEDUP_REMOVED lines=11> */
        .type           $_ZN7cutlass13device_kernelIN5flash19enable_sm80_to_sm89INS1_16FlashAttnBwdSm80INS1_25CollectiveMainloopBwdSm80ILi2ELi2EN4cute5tupleIJNS5_1CILi128EEES8_NS7_ILi64EEEEEENS_6half_tEfNS_4arch4Sm80ELb0ELb0ELb1ELb0ELb1ELb0ELb0ELb0ELi2ELi4ELi4ELi4ELb0EEENS1_24CollectiveEpilogueBwdGQAISA_fSD_Li256ELb0ELb1EEENS1_19SingleTileSchedulerILb0ELb0ELb0ELi128EEEEEEEEEvNT_6ParamsE$_ZN4cute3eso3ESOILb1ELb0EJNS_1CILi8EEEiiEEC2ERKS3_RKiS8_,@function
        .size           $_ZN7cutlass13device_kernelIN5flash19enable_sm80_to_sm89INS1_16FlashAttnBwdSm80INS1_25CollectiveMainloopBwdSm80ILi2ELi2EN4cute5tupleIJNS5_1CILi128EEES8_NS7_ILi64EEEEEENS_6half_tEfNS_4arch4Sm80ELb0ELb0ELb1ELb0ELb1ELb0ELb0ELb0ELi2ELi4ELi4ELi4ELb0EEENS1_24CollectiveEpilogueBwdGQAISA_fSD_Li256ELb0ELb1EEENS1_19SingleTileSchedulerILb0ELb0ELb0ELi128EEEEEEEEEvNT_6ParamsE$_ZN4cute3eso3ESOILb1ELb0EJNS_1CILi8EEEiiEEC2ERKS3_RKiS8_,($_ZN7cutlass13device_kernelIN5flash19enable_sm80_to_sm89INS1_16FlashAttnBwdSm80INS1_25CollectiveMainloopBwdSm80ILi2ELi2EN4cute5tupleIJNS5_1CILi128EEES8_NS7_ILi64EEEEEENS_6half_tEfNS_4arch4Sm80ELb0ELb0ELb1ELb0ELb1ELb0ELb0ELb0ELi2ELi4ELi4ELi4ELb0EEENS1_24CollectiveEpilogueBwdGQAISA_fSD_Li256ELb0ELb1EEENS1_19SingleTileSchedulerILb0ELb0ELb0ELi128EEEEEEEEEvNT_6ParamsE$_ZN4cute3eso3ESOILb1ELb0EJNS_1CILi8EEEiiiNS2_ILi144EEENS2_ILi512EEEEEC2ERKS3_RKiSA_SA_RKS4_RKS5_ - $_ZN7cutlass13device_kernelIN5flash19enable_sm80_to_sm89INS1_16FlashAttnBwdSm80INS1_25CollectiveMainloopBwdSm80ILi2ELi2EN4cute5tupleIJNS5_1CILi128EEES8_NS7_ILi64EEEEEENS_6half_tEfNS_4arch4Sm80ELb0ELb0ELb1ELb0ELb1ELb0ELb0ELb0ELi2ELi4ELi4ELi4ELb0EEENS1_24CollectiveEpilogueBwdGQAISA_fSD_Li256ELb0ELb1EEENS1_19SingleTileSchedulerILb0ELb0ELb0ELi128EEEEEEEEEvNT_6ParamsE$_ZN4cute3eso3ESOILb1ELb0EJNS_1CILi8EEEiiEEC2ERKS3_RKiS8_)
$_ZN7cutlass13device_kernelIN5flash19enable_sm80_to_sm89INS1_16FlashAttnBwdSm80INS1_25CollectiveMainloopBwdSm80ILi2ELi2EN4cute5tupleIJNS5_1CILi128EEES8_NS7_ILi64EEEEEENS_6half_tEfNS_4arch4Sm80ELb0ELb0ELb1ELb0ELb1ELb0ELb0ELb0ELi2ELi4ELi4ELi4ELb0EEENS1_24CollectiveEpilogueBwdGQAISA_fSD_Li256ELb0ELb1EEENS1_19SingleTileSchedulerILb0ELb0ELb0ELi128EEEEEEEEEvNT_6ParamsE$_ZN4cute3eso3ESOILb1ELb0EJNS_1CILi8EEEiiEEC2ERKS3_RKiS8_:
[----:B------:R-:W-:Y:S02]  /*6a40*/  IADD3 R3, R82, -c[0x0][0x20], RZ ;  /* 0x8000080052037a10 */ /* 0x000fe40007ffe0ff */
[----:B------:R-:W-:-:S03]  /*6a50*/  IADD3 R2, R84, -c[0x0][0x20], RZ ;  /* 0x8000080054027a10 */ /* 0x000fc60007ffe0ff */
[----:B------:R1:W-:Y:S04]  /*6a60*/  STL [R3], R26 ;  /* 0x0000001a03007387 */ /* 0x0003e80000100800 */
[----:B------:R-:W2:Y:S01]  /*6a70*/  LDL R2, [R2] ;  /* 0x0000000002027983 */ /* 0x000ea20000100800 */
[----:B------:R-:W-:-:S03]  /*6a80*/  IMAD.MOV.U32 R5, RZ, RZ, 0x0 ;  /* 0x00000000ff057424 */ /* 0x000fc600078e00ff */
[----:B--2---:R1:W-:Y:S01]  /*6a90*/  STL [R3+0x4], R2 ;  /* 0x0000040203007387 */ /* 0x0043e20000100800 */
[----:B------:R-:W-:Y:S05]  /*6aa0*/  RET.REL.NODEC R4 `(_ZN7cutlass13device_kernelIN5flash19enable_sm80_to_sm89INS1_16FlashAttnBwdSm80INS1_25CollectiveMainloopBwdSm80ILi2ELi2EN4cute5tupleIJNS5_1CILi128EEES8_NS7_ILi64EEEEEENS_6half_tEfNS_4arch4Sm80ELb0ELb0ELb1ELb0ELb1ELb0ELb0ELb0ELi2ELi4ELi4ELi4ELb0EEENS1_24CollectiveEpilogueBwdGQAISA_fSD_Li256ELb0ELb1EEENS1_19SingleTileSchedulerILb0ELb0ELb0ELi128EEEEEEEEEvNT_6ParamsE) ;  /* 0xffff955004007950 */ /* 0x000fea0003c3ffff */
        .type           $_ZN7cutlass13device_kernelIN5flash19enable_sm80_to_sm89INS1_16FlashAttnBwdSm80INS1_25CollectiveMainloopBwdSm80ILi2ELi2EN4cute5tupleIJNS5_1CILi128EEES8_NS7_ILi64EEEEEENS_6half_tEfNS_4arch4Sm80ELb0ELb0ELb1ELb0ELb1ELb0ELb0ELb0ELi2ELi4ELi4ELi4ELb0EEENS1_24CollectiveEpilogueBwdGQAISA_fSD_Li256ELb0ELb1EEENS1_19SingleTileSchedulerILb0ELb0ELb0ELi128EEEEEEEEEvNT_6ParamsE$_ZN4cute3eso3ESOILb1ELb0EJNS_1CILi8EEEiiiNS2_ILi144EEENS2_ILi512EEEEEC2ERKS3_RKiSA_SA_RKS4_RKS5_,@function
        .size           $_ZN7cutlass13device_kernelIN5flash19enable_sm80_to_sm89INS1_16FlashAttnBwdSm80INS1_25CollectiveMainloopBwdSm80ILi2ELi2EN4cute5tupleIJNS5_1CILi128EEES8_NS7_ILi64EEEEEENS_6half_tEfNS_4arch4Sm80ELb0ELb0ELb1ELb0ELb1ELb0ELb0ELb0ELi2ELi4ELi4ELi4ELb0EEENS1_24CollectiveEpilogueBwdGQAISA_fSD_Li256ELb0ELb1EEENS1_19SingleTileSchedulerILb0ELb0ELb0ELi128EEEEEEEEEvNT_6ParamsE$_ZN4cute3eso3ESOILb1ELb0EJNS_1CILi8EEEiiiNS2_ILi144EEENS2_ILi512EEEEEC2ERKS3_RKiSA_SA_RKS4_RKS5_,($_ZN7cutlass13device_kernelIN5flash19enable_sm80_to_sm89INS1_16FlashAttnBwdSm80INS1_25CollectiveMainloopBwdSm80ILi2ELi2EN4cute5tupleIJNS5_1CILi128EEES8_NS7_ILi64EEEEEENS_6half_tEfNS_4arch4Sm80ELb0ELb0ELb1ELb0ELb1ELb0ELb0ELb0ELi2ELi4ELi4ELi4ELb0EEENS1_24CollectiveEpilogueBwdGQAISA_fSD_Li256ELb0ELb1EEENS1_19SingleTileSchedulerILb0ELb0ELb0ELi128EEEEEEEEEvNT_6ParamsE$_ZN4cute3eso3ESOILb1ELb0EJNS_5tupleIJNS2_IJNS_1CILi1EEENS3_ILi0EEEEEENS2_IJS5_S5_EEEEEENS2_IJS5_iEEEEEC2ERKS8_RKS9_ - $_ZN7cutlass13device_kernelIN5flash19enable_sm80_to_sm89INS1_16FlashAttnBwdSm80INS1_25CollectiveMainloopBwdSm80ILi2ELi2EN4cute5tupleIJNS5_1CILi128EEES8_NS7_ILi64EEEEEENS_6half_tEfNS_4arch4Sm80ELb0ELb0ELb1ELb0ELb1ELb0ELb0ELb0ELi2ELi4ELi4ELi4ELb0EEENS1_24CollectiveEpilogueBwdGQAISA_fSD_Li256ELb0ELb1EEENS1_19SingleTileSchedulerILb0ELb0ELb0ELi128EEEEEEEEEvNT_6ParamsE$_ZN4cute3eso3ESOILb1ELb0EJNS_1CILi8EEEiiiNS2_ILi144EEENS2_ILi512EEEEEC2ERKS3_RKiSA_SA_RKS4_RKS5_)
$_ZN7cutlass13device_kernelIN5flash19enable_sm80_to_sm89INS1_16FlashAttnBwdSm80INS1_25CollectiveMainloopBwdSm80ILi2ELi2EN4cute5tupleIJNS5_1CILi128EEES8_NS7_ILi64EEEEEENS_6half_tEfNS_4arch4Sm80ELb0ELb0ELb1ELb0ELb1ELb0ELb0ELb0ELi2ELi4ELi4ELi4ELb0EEENS1_24CollectiveEpilogueBwdGQAISA_fSD_Li256ELb0ELb1EEENS1_19SingleTileSchedulerILb0ELb0ELb0ELi128EEEEEEEEEvNT_6ParamsE$_ZN4cute3eso3ESOILb1ELb0EJNS_1CILi8EEEiiiNS2_ILi144EEENS2_ILi512EEEEEC2ERKS3_RKiSA_SA_RKS4_RKS5_:
        /* <DEDUP_REMOVED lines=9> */
[----:B------:R-:W-:Y:S05]  /*6b40*/  RET.REL.NODEC R4 `(_ZN7cutlass13device_kernelIN5flash19enable_sm80_to_sm89INS1_16FlashAttnBwdSm80INS1_25CollectiveMainloopBwdSm80ILi2ELi2EN4cute5tupleIJNS5_1CILi128EEES8_NS7_ILi64EEEEEENS_6half_tEfNS_4arch4Sm80ELb0ELb0ELb1ELb0ELb1ELb0ELb0ELb0ELi2ELi4ELi4ELi4ELb0EEENS1_24CollectiveEpilogueBwdGQAISA_fSD_Li256ELb0ELb1EEENS1_19SingleTileSchedulerILb0ELb0ELb0ELi128EEEEEEEEEvNT_6ParamsE) ;  /* 0xffff94b004007950 */ /* 0x000fea0003c3ffff */
        .type           $_ZN7cutlass13device_kernelIN5flash19enable_sm80_to_sm89INS1_16FlashAttnBwdSm80INS1_25CollectiveMainloopBwdSm80ILi2ELi2EN4cute5tupleIJNS5_1CILi128EEES8_NS7_ILi64EEEEEENS_6half_tEfNS_4arch4Sm80ELb0ELb0ELb1ELb0ELb1ELb0ELb0ELb0ELi2ELi4ELi4ELi4ELb0EEENS1_24CollectiveEpilogueBwdGQAISA_fSD_Li256ELb0ELb1EEENS1_19SingleTileSchedulerILb0ELb0ELb0ELi128EEEEEEEEEvNT_6ParamsE$_ZN4cute3eso3ESOILb1ELb0EJNS_5tupleIJNS2_IJNS_1CILi1EEENS3_ILi0EEEEEENS2_IJS5_S5_EEEEEENS2_IJS5_iEEEEEC2ERKS8_RKS9_,@function
        .size           $_ZN7cutlass13device_kernelIN5flash19enable_sm80_to_sm89INS1_16FlashAttnBwdSm80INS1_25CollectiveMainloopBwdSm80ILi2ELi2EN4cute5tupleIJNS5_1CILi128EEES8_NS7_ILi64EEEEEENS_6half_tEfNS_4arch4Sm80ELb0ELb0ELb1ELb0ELb1ELb0ELb0ELb0ELi2ELi4ELi4ELi4ELb0EEENS1_24CollectiveEpilogueBwdGQAISA_fSD_Li256ELb0ELb1EEENS1_19SingleTileSchedulerILb0ELb0ELb0ELi128EEEEEEEEEvNT_6ParamsE$_ZN4cute3eso3ESOILb1ELb0EJNS_5tupleIJNS2_IJNS_1CILi1EEENS3_ILi0EEEEEENS2_IJS5_S5_EEEEEENS2_IJS5_iEEEEEC2ERKS8_RKS9_,($_ZN7cutlass13device_kernelIN5flash19enable_sm80_to_sm89INS1_16FlashAttnBwdSm80INS1_25CollectiveMainloopBwdSm80ILi2ELi2EN4cute5tupleIJNS5_1CILi128EEES8_NS7_ILi64EEEEEENS_6half_tEfNS_4arch4Sm80ELb0ELb0ELb1ELb0ELb1ELb0ELb0ELb0ELi2ELi4ELi4ELi4ELb0EEENS1_24CollectiveEpilogueBwdGQAISA_fSD_Li256ELb0ELb1EEENS1_19SingleTileSchedulerILb0ELb0ELb0ELi128EEEEEEEEEvNT_6ParamsE$_ZN4cute3eso3ESOILb1ELb0EJNS_5tupleIJNS2_IJNS_1CILi1EEENS3_ILi0EEEEEES5_EEENS2_IJNS2_IJS5_S5_EEEiEEEEEC2ERKS7_RKS9_ - $_ZN7cutlass13device_kernelIN5flash19enable_sm80_to_sm89INS1_16FlashAttnBwdSm80INS1_25CollectiveMainloopBwdSm80ILi2ELi2EN4cute5tupleIJNS5_1CILi128EEES8_NS7_ILi64EEEEEENS_6half_tEfNS_4arch4Sm80ELb0ELb0ELb1ELb0ELb1ELb0ELb0ELb0ELi2ELi4ELi4ELi4ELb0EEENS1_24CollectiveEpilogueBwdGQAISA_fSD_Li256ELb0ELb1EEENS1_19SingleTileSchedulerILb0ELb0ELb0ELi128EEEEEEEEEvNT_6ParamsE$_ZN4cute3eso3ESOILb1ELb0EJNS_5tupleIJNS2_IJNS_1CILi1EEENS3_ILi0EEEEEENS2_IJS5_S5_EEEEEENS2_IJS5_iEEEEEC2ERKS8_RKS9_)
$_ZN7cutlass13device_kernelIN5flash19enable_sm80_to_sm89INS1_16FlashAttnBwdSm80INS1_25CollectiveMainloopBwdSm80ILi2ELi2EN4cute5tupleIJNS5_1CILi128EEES8_NS7_ILi64EEEEEENS_6half_tEfNS_4arch4Sm80ELb0ELb0ELb1ELb0ELb1ELb0ELb0ELb0ELi2ELi4ELi4ELi4ELb0EEENS1_24CollectiveEpilogueBwdGQAISA_fSD_Li256ELb0ELb1EEENS1_19SingleTileSchedulerILb0ELb0ELb0ELi128EEEEEEEEEvNT_6ParamsE$_ZN4cute3eso3ESOILb1ELb0EJNS_5tupleIJNS2_IJNS_1CILi1EEENS3_ILi0EEEEEENS2_IJS5_S5_EEEEEENS2_IJS5_iEEEEEC2ERKS8_RKS9_:
[----:B------:R-:W-:Y:S02]  /*6b50*/  IADD3 R4, R4, -c[0x0][0x20], RZ ;  /* 0x8000080004047a10 */ /* 0x000fe40007ffe0ff */
[----:B------:R-:W-:-:S03]  /*6b60*/  MOV R7, 0x0 ;  /* 0x0000000000077802 */ /* 0x000fc60000000f00 */
[----:B------:R1:W-:Y:S01]  /*6b70*/  STL [R4], R5 ;  /* 0x0000000504007387 */ /* 0x0003e20000100800 */
[----:B------:R-:W-:Y:S05]  /*6b80*/  RET.REL.NODEC R6 `(_ZN7cutlass13device_kernelIN5flash19enable_sm80_to_sm89INS1_16FlashAttnBwdSm80INS1_25CollectiveMainloopBwdSm80ILi2ELi2EN4cute5tupleIJNS5_1CILi128EEES8_NS7_ILi64EEEEEENS_6half_tEfNS_4arch4Sm80ELb0ELb0ELb1ELb0ELb1ELb0ELb0ELb0ELi2ELi4ELi4ELi4ELb0EEENS1_24CollectiveEpilogueBwdGQAISA_fSD_Li256ELb0ELb1EEENS1_19SingleTileSchedulerILb0ELb0ELb0ELi128EEEEEEEEEvNT_6ParamsE) ;  /* 0xffff947006007950 */ /* 0x000fea0003c3ffff */
        .type           $_ZN7cutlass13device_kernelIN5flash19enable_sm80_to_sm89INS1_16FlashAttnBwdSm80INS1_25CollectiveMainloopBwdSm80ILi2ELi2EN4cute5tupleIJNS5_1CILi128EEES8_NS7_ILi64EEEEEENS_6half_tEfNS_4arch4Sm80ELb0ELb0ELb1ELb0ELb1ELb0ELb0ELb0ELi2ELi4ELi4ELi4ELb0EEENS1_24CollectiveEpilogueBwdGQAISA_fSD_Li256ELb0ELb1EEENS1_19SingleTileSchedulerILb0ELb0ELb0ELi128EEEEEEEEEvNT_6ParamsE$_ZN4cute3eso3ESOILb1ELb0EJNS_5tupleIJNS2_IJNS_1CILi1EEENS3_ILi0EEEEEES5_EEENS2_IJNS2_IJS5_S5_EEEiEEEEEC2ERKS7_RKS9_,@function
        .size           $_ZN7cutlass13device_kernelIN5flash19enable_sm80_to_sm89INS1_16FlashAttnBwdSm80INS1_25CollectiveMainloopBwdSm80ILi2ELi2EN4cute5tupleIJNS5_1CILi128EEES8_NS7_ILi64EEEEEENS_6half_tEfNS_4arch4Sm80ELb0ELb0ELb1ELb0ELb1ELb0ELb0ELb0ELi2ELi4ELi4ELi4ELb0EEENS1_24CollectiveEpilogueBwdGQAISA_fSD_Li256ELb0ELb1EEENS1_19SingleTileSchedulerILb0ELb0ELb0ELi128EEEEEEEEEvNT_6ParamsE$_ZN4cute3eso3ESOILb1ELb0EJNS_5tupleIJNS2_IJNS_1CILi1EEENS3_ILi0EEEEEES5_EEENS2_IJNS2_IJS5_S5_EEEiEEEEEC2ERKS7_RKS9_,($_ZN7cutlass13device_kernelIN5flash19enable_sm80_to_sm89INS1_16FlashAttnBwdSm80INS1_25CollectiveMainloopBwdSm80ILi2ELi2EN4cute5tupleIJNS5_1CILi128EEES8_NS7_ILi64EEEEEENS_6half_tEfNS_4arch4Sm80ELb0ELb0ELb1ELb0ELb1ELb0ELb0ELb0ELi2ELi4ELi4ELi4ELb0EEENS1_24CollectiveEpilogueBwdGQAISA_fSD_Li256ELb0ELb1EEENS1_19SingleTileSchedulerILb0ELb0ELb0ELi128EEEEEEEEEvNT_6ParamsE$_ZN4cute3eso3ESOILb1ELb0EJNS_5tupleIJNS_1CILi0EEES4_EEEiEEC2ERKS5_RKi - $_ZN7cutlass13device_kernelIN5flash19enable_sm80_to_sm89INS1_16FlashAttnBwdSm80INS1_25CollectiveMainloopBwdSm80ILi2ELi2EN4cute5tupleIJNS5_1CILi128EEES8_NS7_ILi64EEEEEENS_6half_tEfNS_4arch4Sm80ELb0ELb0ELb1ELb0ELb1ELb0ELb0ELb0ELi2ELi4ELi4ELi4ELb0EEENS1_24CollectiveEpilogueBwdGQAISA_fSD_Li256ELb0ELb1EEENS1_19SingleTileSchedulerILb0ELb0ELb0ELi128EEEEEEEEEvNT_6ParamsE$_ZN4cute3eso3ESOILb1ELb0EJNS_5tupleIJNS2_IJNS_1CILi1EEENS3_ILi0EEEEEES5_EEENS2_IJNS2_IJS5_S5_EEEiEEEEEC2ERKS7_RKS9_)
$_ZN7cutlass13device_kernelIN5flash19enable_sm80_to_sm89INS1_16FlashAttnBwdSm80INS1_25CollectiveMainloopBwdSm80ILi2ELi2EN4cute5tupleIJNS5_1CILi128EEES8_NS7_ILi64EEEEEENS_6half_tEfNS_4arch4Sm80ELb0ELb0ELb1ELb0ELb1ELb0ELb0ELb0ELi2ELi4ELi4ELi4ELb0EEENS1_24CollectiveEpilogueBwdGQAISA_fSD_Li256ELb0ELb1EEENS1_19SingleTileSchedulerILb0ELb0ELb0ELi128EEEEEEEEEvNT_6ParamsE$_ZN4cute3eso3ESOILb1ELb0EJNS_5tupleIJNS2_IJNS_1CILi1EEENS3_ILi0EEEEEES5_EEENS2_IJNS2_IJS5_S5_EEEiEEEEEC2ERKS7_RKS9_:
[----:B------:R-:W-:Y:S02]  /*6b90*/  IADD3 R4, R83, -c[0x0][0x20], RZ ;  /* 0x8000080053047a10 */ /* 0x000fe40007ffe0ff */
[----:B------:R-:W-:-:S03]  /*6ba0*/  MOV R7, 0x0 ;  /* 0x0000000000077802 */ /* 0x000fc60000000f00 */
[----:B------:R1:W-:Y:S01]  /*6bb0*/  STL [R4], R5 ;  /* 0x0000000504007387 */ /* 0x0003e20000100800 */
[----:B------:R-:W-:Y:S05]  /*6bc0*/  RET.REL.NODEC R6 `(_ZN7cutlass13device_kernelIN5flash19enable_sm80_to_sm89INS1_16FlashAttnBwdSm80INS1_25CollectiveMainloopBwdSm80ILi2ELi2EN4cute5tupleIJNS5_1CILi128EEES8_NS7_ILi64EEEEEENS_6half_tEfNS_4arch4Sm80ELb0ELb0ELb1ELb0ELb1ELb0ELb0ELb0ELi2ELi4ELi4ELi4ELb0EEENS1_24CollectiveEpilogueBwdGQAISA_fSD_Li256ELb0ELb1EEENS1_19SingleTileSchedulerILb0ELb0ELb0ELi128EEEEEEEEEvNT_6ParamsE) ;  /* 0xffff943006007950 */ /* 0x000fea0003c3ffff */
        .type           $_ZN7cutlass13device_kernelIN5flash19enable_sm80_to_sm89INS1_16FlashAttnBwdSm80INS1_25CollectiveMainloopBwdSm80ILi2ELi2EN4cute5tupleIJNS5_1CILi128EEES8_NS7_ILi64EEEEEENS_6half_tEfNS_4arch4Sm80ELb0ELb0ELb1ELb0ELb1ELb0ELb0ELb0ELi2ELi4ELi4ELi4ELb0EEENS1_24CollectiveEpilogueBwdGQAISA_fSD_Li256ELb0ELb1EEENS1_19SingleTileSchedulerILb0ELb0ELb0ELi128EEEEEEEEEvNT_6ParamsE$_ZN4cute3eso3ESOILb1ELb0EJNS_5tupleIJNS_1CILi0EEES4_EEEiEEC2ERKS5_RKi,@function
        .size           $_ZN7cutlass13device_kernelIN5flash19enable_sm80_to_sm89INS1_16FlashAttnBwdSm80INS1_25CollectiveMainloopBwdSm80ILi2ELi2EN4cute5tupleIJNS5_1CILi128EEES8_NS7_ILi64EEEEEENS_6half_tEfNS_4arch4Sm80ELb0ELb0ELb1ELb0ELb1ELb0ELb0ELb0ELi2ELi4ELi4ELi4ELb0EEENS1_24CollectiveEpilogueBwdGQAISA_fSD_Li256ELb0ELb1EEENS1_19SingleTileSchedulerILb0ELb0ELb0ELi128EEEEEEEEEvNT_6ParamsE$_ZN4cute3eso3ESOILb1ELb0EJNS_5tupleIJNS_1CILi0EEES4_EEEiEEC2ERKS5_RKi,($_ZN7cutlass13device_kernelIN5flash19enable_sm80_to_sm89INS1_16FlashAttnBwdSm80INS1_25CollectiveMainloopBwdSm80ILi2ELi2EN4cute5tupleIJNS5_1CILi128EEES8_NS7_ILi64EEEEEENS_6half_tEfNS_4arch4Sm80ELb0ELb0ELb1ELb0ELb1ELb0ELb0ELb0ELi2ELi4ELi4ELi4ELb0EEENS1_24CollectiveEpilogueBwdGQAISA_fSD_Li256ELb0ELb1EEENS1_19SingleTileSchedulerILb0ELb0ELb0ELi128EEEEEEEEEvNT_6ParamsE$_ZN4cute3eso3ESOILb1ELb0EJNS_5tupleIJNS_1CILi1EEENS3_ILi0EEEEEENS2_IJiEEEEEC2ERKS6_RKS7_ - $_ZN7cutlass13device_kernelIN5flash19enable_sm80_to_sm89INS1_16FlashAttnBwdSm80INS1_25CollectiveMainloopBwdSm80ILi2ELi2EN4cute5tupleIJNS5_1CILi128EEES8_NS7_ILi64EEEEEENS_6half_tEfNS_4arch4Sm80ELb0ELb0ELb1ELb0ELb1ELb0ELb0ELb0ELi2ELi4ELi4ELi4ELb0EEENS1_24CollectiveEpilogueBwdGQAISA_fSD_Li256ELb0ELb1EEENS1_19SingleTileSchedulerILb0ELb0ELb0ELi128EEEEEEEEEvNT_6ParamsE$_ZN4cute3eso3ESOILb1ELb0EJNS_5tupleIJNS_1CILi0EEES4_EEEiEEC2ERKS5_RKi)
$_ZN7cutlass13device_kernelIN5flash19enable_sm80_to_sm89INS1_16FlashAttnBwdSm80INS1_25CollectiveMainloopBwdSm80ILi2ELi2EN4cute5tupleIJNS5_1CILi128EEES8_NS7_ILi64EEEEEENS_6half_tEfNS_4arch4Sm80ELb0ELb0ELb1ELb0ELb1ELb0ELb0ELb0ELi2ELi4ELi4ELi4ELb0EEENS1_24CollectiveEpilogueBwdGQAISA_fSD_Li256ELb0ELb1EEENS1_19SingleTileSchedulerILb0ELb0ELb0ELi128EEEEEEEEEvNT_6ParamsE$_ZN4cute3eso3ESOILb1ELb0EJNS_5tupleIJNS_1CILi0EEES4_EEEiEEC2ERKS5_RKi:
[----:B------:R-:W-:Y:S02]  /*6bd0*/  IADD3 R4, R83, -c[0x0][0x20], RZ ;  /* 0x8000080053047a10 */ /* 0x000fe40007ffe0ff */
[----:B------:R-:W-:-:S03]  /*6be0*/  MOV R7, 0x0 ;  /* 0x0000000000077802 */ /* 0x000fc60000000f00 */
[----:B------:R1:W-:Y:S01]  /*6bf0*/  STL [R4], R5 ;  /* 0x0000000504007387 */ /* 0x0003e20000100800 */
[----:B------:R-:W-:Y:S05]  /*6c00*/  RET.REL.NODEC R6 `(_ZN7cutlass13device_kernelIN5flash19enable_sm80_to_sm89INS1_16FlashAttnBwdSm80INS1_25CollectiveMainloopBwdSm80ILi2ELi2EN4cute5tupleIJNS5_1CILi128EEES8_NS7_ILi64EEEEEENS_6half_tEfNS_4arch4Sm80ELb0ELb0ELb1ELb0ELb1ELb0ELb0ELb0ELi2ELi4ELi4ELi4ELb0EEENS1_24CollectiveEpilogueBwdGQAISA_fSD_Li256ELb0ELb1EEENS1_19SingleTileSchedulerILb0ELb0ELb0ELi128EEEEEEEEEvNT_6ParamsE) ;  /* 0xffff93f006007950 */ /* 0x000fea0003c3ffff */
        .type           $_ZN7cutlass13device_kernelIN5flash19enable_sm80_to_sm89INS1_16FlashAttnBwdSm80INS1_25CollectiveMainloopBwdSm80ILi2ELi2EN4cute5tupleIJNS5_1CILi128EEES8_NS7_ILi64EEEEEENS_6half_tEfNS_4arch4Sm80ELb0ELb0ELb1ELb0ELb1ELb0ELb0ELb0ELi2ELi4ELi4ELi4ELb0EEENS1_24CollectiveEpilogueBwdGQAISA_fSD_Li256ELb0ELb1EEENS1_19SingleTileSchedulerILb0ELb0ELb0ELi128EEEEEEEEEvNT_6ParamsE$_ZN4cute3eso3ESOILb1ELb0EJNS_5tupleIJNS_1CILi1EEENS3_ILi0EEEEEENS2_IJiEEEEEC2ERKS6_RKS7_,@function
        .size           $_ZN7cutlass13device_kernelIN5flash19enable_sm80_to_sm89INS1_16FlashAttnBwdSm80INS1_25CollectiveMainloopBwdSm80ILi2ELi2EN4cute5tupleIJNS5_1CILi128EEES8_NS7_ILi64EEEEEENS_6half_tEfNS_4arch4Sm80ELb0ELb0ELb1ELb0ELb1ELb0ELb0ELb0ELi2ELi4ELi4ELi4ELb0EEENS1_24CollectiveEpilogueBwdGQAISA_fSD_Li256ELb0ELb1EEENS1_19SingleTileSchedulerILb0ELb0ELb0ELi128EEEEEEEEEvNT_6ParamsE$_ZN4cute3eso3ESOILb1ELb0EJNS_5tupleIJNS_1CILi1EEENS3_ILi0EEEEEENS2_IJiEEEEEC2ERKS6_RKS7_,($_ZN7cutlass13device_kernelIN5flash19enable_sm80_to_sm89INS1_16FlashAttnBwdSm80INS1_25CollectiveMainloopBwdSm80ILi2ELi2EN4cute5tupleIJNS5_1CILi128EEES8_NS7_ILi64EEEEEENS_6half_tEfNS_4arch4Sm80ELb0ELb0ELb1ELb0ELb1ELb0ELb0ELb0ELi2ELi4ELi4ELi4ELb0EEENS1_24CollectiveEpilogueBwdGQAISA_fSD_Li256ELb0ELb1EEENS1_19SingleTileSchedulerILb0ELb0ELb0ELi128EEEEEEEEEvNT_6ParamsE$_ZN4cute3eso3ESOILb1ELb0EJNS_6LayoutINS_5tupleIJNS3_IJNS3_IJNS3_IJNS_1CILi4EEENS4_ILi2EEEEEENS4_ILi1EEEEEES8_EEENS3_IJNS3_IJNS3_IJS8_S8_EEES8_EEES6_EEEEEENS3_IJNS3_IJNS3_IJNS3_IJS8_NS4_ILi32EEEEEENS4_ILi0EEEEEESH_EEENS3_IJNS3_IJNS3_IJSH_SH_EEESH_EEENS4_ILi64EEEEEEEEEEENS_10ViewEngineIPN7cutlass6half_tEEEEEC2ERKSP_RKSU_ - $_ZN7cutlass13device_kernelIN5flash19enable_sm80_to_sm89INS1_16FlashAttnBwdSm80INS1_25CollectiveMainloopBwdSm80ILi2ELi2EN4cute5tupleIJNS5_1CILi128EEES8_NS7_ILi64EEEEEENS_6half_tEfNS_4arch4Sm80ELb0ELb0ELb1ELb0ELb1ELb0ELb0ELb0ELi2ELi4ELi4ELi4ELb0EEENS1_24CollectiveEpilogueBwdGQAISA_fSD_Li256ELb0ELb1EEENS1_19SingleTileSchedulerILb0ELb0ELb0ELi128EEEEEEEEEvNT_6ParamsE$_ZN4cute3eso3ESOILb1ELb0EJNS_5tupleIJNS_1CILi1EEENS3_ILi0EEEEEENS2_IJiEEEEEC2ERKS6_RKS7_)
$_ZN7cutlass13device_kernelIN5flash19enable_sm80_to_sm89INS1_16FlashAttnBwdSm80INS1_25CollectiveMainloopBwdSm80ILi2ELi2EN4cute5tupleIJNS5_1CILi128EEES8_NS7_ILi64EEEEEENS_6half_tEfNS_4arch4Sm80ELb0ELb0ELb1ELb0ELb1ELb0ELb0ELb0ELi2ELi4ELi4ELi4ELb0EEENS1_24CollectiveEpilogueBwdGQAISA_fSD_Li256ELb0ELb1EEENS1_19SingleTileSchedulerILb0ELb0ELb0ELi128EEEEEEEEEvNT_6ParamsE$_ZN4cute3eso3ESOILb1ELb0EJNS_5tupleIJNS_1CILi1EEENS3_ILi0EEEEEENS2_IJiEEEEEC2ERKS6_RKS7_:
[----:B------:R-:W-:Y:S02]  /*6c10*/  IADD3 R36, R83, -c[0x0][0x20], RZ ;  /* 0x8000080053247a10 */ /* 0x000fe40007ffe0ff */
[----:B------:R-:W-:-:S03]  /*6c20*/  MOV R39, 0x0 ;  /* 0x0000000000277802 */ /* 0x000fc60000000f00 */
[----:B------:R1:W-:Y:S01]  /*6c30*/  STL [R36], R37 ;  /* 0x0000002524007387 */ /* 0x0003e20000100800 */
[----:B------:R-:W-:Y:S05]  /*6c40*/  RET.REL.NODEC R38 `(_ZN7cutlass13device_kernelIN5flash19enable_sm80_to_sm89INS1_16FlashAttnBwdSm80INS1_25CollectiveMainloopBwdSm80ILi2ELi2EN4cute5tupleIJNS5_1CILi128EEES8_NS7_ILi64EEEEEENS_6half_tEfNS_4arch4Sm80ELb0ELb0ELb1ELb0ELb1ELb0ELb0ELb0ELi2ELi4ELi4ELi4ELb0EEENS1_24CollectiveEpilogueBwdGQAISA_fSD_Li256ELb0ELb1EEENS1_19SingleTileSchedulerILb0ELb0ELb0ELi128EEEEEEEEEvNT_6ParamsE) ;  /* 0xffff93b026007950 */ /* 0x000fea0003c3ffff */
        .type           $_ZN7cutlass13device_kernelIN5flash19enable_sm80_to_sm89INS1_16FlashAttnBwdSm80INS1_25CollectiveMainloopBwdSm80ILi2ELi2EN4cute5tupleIJNS5_1CILi128EEES8_NS7_ILi64EEEEEENS_6half_tEfNS_4arch4Sm80ELb0ELb0ELb1ELb0ELb1ELb0ELb0ELb0ELi2ELi4ELi4ELi4ELb0EEENS1_24CollectiveEpilogueBwdGQAISA_fSD_Li256ELb0ELb1EEENS1_19SingleTileSchedulerILb0ELb0ELb0ELi128EEEEEEEEEvNT_6ParamsE$_ZN4cute3eso3ESOILb1ELb0EJNS_6LayoutINS_5tupleIJNS3_IJNS3_IJNS3_IJNS_1CILi4EEENS4_ILi2EEEEEENS4_ILi1EEEEEES8_EEENS3_IJNS3_IJNS3_IJS8_S8_EEES8_EEES6_EEEEEENS3_IJNS3_IJNS3_IJNS3_IJS8_NS4_ILi32EEEEEENS4_ILi0EEEEEESH_EEENS3_IJNS3_IJNS3_IJSH_SH_EEESH_EEENS4_ILi64EEEEEEEEEEENS_10ViewEngineIPN7cutlass6half_tEEEEEC2ERKSP_RKSU_,@function
        .size           $_ZN7cutlass13device_kernelIN5flash19enable_sm80_to_sm89INS1_16FlashAttnBwdSm80INS1_25CollectiveMainloopBwdSm80ILi2ELi2EN4cute5tupleIJNS5_1CILi128EEES8_NS7_ILi64EEEEEENS_6half_tEfNS_4arch4Sm80ELb0ELb0ELb1ELb0ELb1ELb0ELb0ELb0ELi2ELi4ELi4ELi4ELb0EEENS1_24CollectiveEpilogueBwdGQAISA_fSD_Li256ELb0ELb1EEENS1_19SingleTileSchedulerILb0ELb0ELb0ELi128EEEEEEEEEvNT_6ParamsE$_ZN4cute3eso3ESOILb1ELb0EJNS_6LayoutINS_5tupleIJNS3_IJNS3_IJNS3_IJNS_1CILi4EEENS4_ILi2EEEEEENS4_ILi1EEEEEES8_EEENS3_IJNS3_IJNS3_IJS8_S8_EEES8_EEES6_EEEEEENS3_IJNS3_IJNS3_IJNS3_IJS8_NS4_ILi32EEEEEENS4_ILi0EEEEEESH_EEENS3_IJNS3_IJNS3_IJSH_SH_EEESH_EEENS4_ILi64EEEEEEEEEEENS_10ViewEngineIPN7cutlass6half_tEEEEEC2ERKSP_RKSU_,($_ZN7cutlass13device_kernelIN5flash19enable_sm80_to_sm89INS1_16FlashAttnBwdSm80INS1_25CollectiveMainloopBwdSm80ILi2ELi2EN4cute5tupleIJNS5_1CILi128EEES8_NS7_ILi64EEEEEENS_6half_tEfNS_4arch4Sm80ELb0ELb0ELb1ELb0ELb1ELb0ELb0ELb0ELi2ELi4ELi4ELi4ELb0EEENS1_24CollectiveEpilogueBwdGQAISA_fSD_Li256ELb0ELb1EEENS1_19SingleTileSchedulerILb0ELb0ELb0ELi128EEEEEEEEEvNT_6ParamsE$_ZN4cute3eso3ESOILb1ELb0EJNS_6LayoutINS_5tupleIJNS3_IJNS3_IJNS_1CILi2EEES5_EEENS4_ILi1EEEEEEEEENS3_IJNS3_IJNS3_IJS7_NS4_ILi16EEEEEENS4_ILi0EEEEEEEEEEENS_10ViewEngineIPjEEEEC2ERKSF_RKSI_ - $_ZN7cutlass13device_kernelIN5flash19enable_sm80_to_sm89INS1_16FlashAttnBwdSm80INS1_25CollectiveMainloopBwdSm80ILi2ELi2EN4cute5tupleIJNS5_1CILi128EEES8_NS7_ILi64EEEEEENS_6half_tEfNS_4arch4Sm80ELb0ELb0ELb1ELb0ELb1ELb0ELb0ELb0ELi2ELi4ELi4ELi4ELb0EEENS1_24CollectiveEpilogueBwdGQAISA_fSD_Li256ELb0ELb1EEENS1_19SingleTileSchedulerILb0ELb0ELb0ELi128EEEEEEEEEvNT_6ParamsE$_ZN4cute3eso3ESOILb1ELb0EJNS_6LayoutINS_5tupleIJNS3_IJNS3_IJNS3_IJNS_1CILi4EEENS4_ILi2EEEEEENS4_ILi1EEEEEES8_EEENS3_IJNS3_IJNS3_IJS8_S8_EEES8_EEES6_EEEEEENS3_IJNS3_IJNS3_IJNS3_IJS8_NS4_ILi32EEEEEENS4_ILi0EEEEEESH_EEENS3_IJNS3_IJNS3_IJSH_SH_EEESH_EEENS4_ILi64EEEEEEEEEEENS_10ViewEngineIPN7cutlass6half_tEEEEEC2ERKSP_RKSU_)
$_ZN7cutlass13device_kernelIN5flash19enable_sm80_to_sm89INS1_16FlashAttnBwdSm80INS1_25CollectiveMainloopBwdSm80ILi2ELi2EN4cute5tupleIJNS5_1CILi128EEES8_NS7_ILi64EEEEEENS_6half_tEfNS_4arch4Sm80ELb0ELb0ELb1ELb0ELb1ELb0ELb0ELb0ELi2ELi4ELi4ELi4ELb0EEENS1_24CollectiveEpilogueBwdGQAISA_fSD_Li256ELb0ELb1EEENS1_19SingleTileSchedulerILb0ELb0ELb0ELi128EEEEEEEEEvNT_6ParamsE$_ZN4cute3eso3ESOILb1ELb0EJNS_6LayoutINS_5tupleIJNS3_IJNS3_IJNS3_IJNS_1CILi4EEENS4_ILi2EEEEEENS4_ILi1EEEEEES8_EEENS3_IJNS3_IJNS3_IJS8_S8_EEES8_EEES6_EEEEEENS3_IJNS3_IJNS3_IJNS3_IJS8_NS4_ILi32EEEEEENS4_ILi0EEEEEESH_EEENS3_IJNS3_IJNS3_IJSH_SH_EEESH_EEENS4_ILi64EEEEEEEEEEENS_10ViewEngineIPN7cutlass6half_tEEEEEC2ERKSP_RKSU_:
[----:B------:R-:W-:Y:S02]  /*6c50*/  IADD3 R36, R83, -c[0x0][0x20], RZ ;  /* 0x8000080053247a10 */ /* 0x000fe40007ffe0ff */
[----:B------:R-:W-:-:S03]  /*6c60*/  MOV R39, 0x0 ;  /* 0x0000000000277802 */ /* 0x000fc60000000f00 */
[----:B------:R1:W-:Y:S01]  /*6c70*/  STL.64 [R36], R2 ;  /* 0x0000000224007387 */ /* 0x0003e20000100a00 */
[----:B------:R-:W-:Y:S05]  /*6c80*/  RET.REL.NODEC R38 `(_ZN7cutlass13device_kernelIN5flash19enable_sm80_to_sm89INS1_16FlashAttnBwdSm80INS1_25CollectiveMainloopBwdSm80ILi2ELi2EN4cute5tupleIJNS5_1CILi128EEES8_NS7_ILi64EEEEEENS_6half_tEfNS_4arch4Sm80ELb0ELb0ELb1ELb0ELb1ELb0ELb0ELb0ELi2ELi4ELi4ELi4ELb0EEENS1_24CollectiveEpilogueBwdGQAISA_fSD_Li256ELb0ELb1EEENS1_19SingleTileSchedulerILb0ELb0ELb0ELi128EEEEEEEEEvNT_6ParamsE) ;  /* 0xffff937026007950 */ /* 0x000fea0003c3ffff */
        .type           $_ZN7cutlass13device_kernelIN5flash19enable_sm80_to_sm89INS1_16FlashAttnBwdSm80INS1_25CollectiveMainloopBwdSm80ILi2ELi2EN4cute5tupleIJNS5_1CILi128EEES8_NS7_ILi64EEEEEENS_6half_tEfNS_4arch4Sm80ELb0ELb0ELb1ELb0ELb1ELb0ELb0ELb0ELi2ELi4ELi4ELi4ELb0EEENS1_24CollectiveEpilogueBwdGQAISA_fSD_Li256ELb0ELb1EEENS1_19SingleTileSchedulerILb0ELb0ELb0ELi128EEEEEEEEEvNT_6ParamsE$_ZN4cute3eso3ESOILb1ELb0EJNS_6LayoutINS_5tupleIJNS3_IJNS3_IJNS_1CILi2EEES5_EEENS4_ILi1EEEEEEEEENS3_IJNS3_IJNS3_IJS7_NS4_ILi16EEEEEENS4_ILi0EEEEEEEEEEENS_10ViewEngineIPjEEEEC2ERKSF_RKSI_,@function
        .size           $_ZN7cutlass13device_kernelIN5flash19enable_sm80_to_sm89INS1_16FlashAttnBwdSm80INS1_25CollectiveMainloopBwdSm80ILi2ELi2EN4cute5tupleIJNS5_1CILi128EEES8_NS7_ILi64EEEEEENS_6half_tEfNS_4arch4Sm80ELb0ELb0ELb1ELb0ELb1ELb0ELb0ELb0ELi2ELi4ELi4ELi4ELb0EEENS1_24CollectiveEpilogueBwdGQAISA_fSD_Li256ELb0ELb1EEENS1_19SingleTileSchedulerILb0ELb0ELb0ELi128EEEEEEEEEvNT_6ParamsE$_ZN4cute3eso3ESOILb1ELb0EJNS_6LayoutINS_5tupleIJNS3_IJNS3_IJNS_1CILi2EEES5_EEENS4_ILi1EEEEEEEEENS3_IJNS3_IJNS3_IJS7_NS4_ILi16EEEEEENS4_ILi0EEEEEEEEEEENS_10ViewEngineIPjEEEEC2ERKSF_RKSI_,($_ZN7cutlass13device_kernelIN5flash19enable_sm80_to_sm89INS1_16FlashAttnBwdSm80INS1_25CollectiveMainloopBwdSm80ILi2ELi2EN4cute5tupleIJNS5_1CILi128EEES8_NS7_ILi64EEEEEENS_6half_tEfNS_4arch4Sm80ELb0ELb0ELb1ELb0ELb1ELb0ELb0ELb0ELi2ELi4ELi4ELi4ELb0EEENS1_24CollectiveEpilogueBwdGQAISA_fSD_Li256ELb0ELb1EEENS1_19SingleTileSchedulerILb0ELb0ELb0ELi128EEEEEEEEEvNT_6ParamsE$_ZN4cute3eso3ESOILb1ELb0EJNS_6LayoutINS_5tupleIJNS3_IJNS3_IJNS_1CILi4EEENS4_ILi2EEEEEENS4_ILi1EEEEEEEEENS3_IJNS3_IJNS3_IJS8_NS4_ILi32EEEEEENS4_ILi0EEEEEEEEEEENS_10ViewEngineIPN7cutlass6half_tEEEEEC2ERKSG_RKSL_ - $_ZN7cutlass13device_kernelIN5flash19enable_sm80_to_sm89INS1_16FlashAttnBwdSm80INS1_25CollectiveMainloopBwdSm80ILi2ELi2EN4cute5tupleIJNS5_1CILi128EEES8_NS7_ILi64EEEEEENS_6half_tEfNS_4arch4Sm80ELb0ELb0ELb1ELb0ELb1ELb0ELb0ELb0ELi2ELi4ELi4ELi4ELb0EEENS1_24CollectiveEpilogueBwdGQAISA_fSD_Li256ELb0ELb1EEENS1_19SingleTileSchedulerILb0ELb0ELb0ELi128EEEEEEEEEvNT_6ParamsE$_ZN4cute3eso3ESOILb1ELb0EJNS_6LayoutINS_5tupleIJNS3_IJNS3_IJNS_1CILi2EEES5_EEENS4_ILi1EEEEEEEEENS3_IJNS3_IJNS3_IJS7_NS4_ILi16EEEEEENS4_ILi0EEEEEEEEEEENS_10ViewEngineIPjEEEEC2ERKSF_RKSI_)
$_ZN7cutlass13device_kernelIN5flash19enable_sm80_to_sm89INS1_16FlashAttnBwdSm80INS1_25CollectiveMainloopBwdSm80ILi2ELi2EN4cute5tupleIJNS5_1CILi128EEES8_NS7_ILi64EEEEEENS_6half_tEfNS_4arch4Sm80ELb0ELb0ELb1ELb0ELb1ELb0ELb0ELb0ELi2ELi4ELi4ELi4ELb0EEENS1_24CollectiveEpilogueBwdGQAISA_fSD_Li256ELb0ELb1EEENS1_19SingleTileSchedulerILb0ELb0ELb0ELi128EEEEEEEEEvNT_6ParamsE$_ZN4cute3eso3ESOILb1ELb0EJNS_6LayoutINS_5tupleIJNS3_IJNS3_IJNS_1CILi2EEES5_EEENS4_ILi1EEEEEEEEENS3_IJNS3_IJNS3_IJS7_NS4_ILi16EEEEEENS4_ILi0EEEEEEEEEEENS_10ViewEngineIPjEEEEC2ERKSF_RKSI_:
[----:B------:R-:W-:Y:S02]  /*6c90*/  IADD3 R2, R83, -c[0x0][0x20], RZ ;  /* 0x8000080053027a10 */ /* 0x000fe40007ffe0ff */
[----:B------:R-:W-:-:S03]  /*6ca0*/  MOV R7, 0x0 ;  /* 0x0000000000077802 */ /* 0x000fc60000000f00 */
[----:B------:R1:W-:Y:S01]  /*6cb0*/  STL.64 [R2], R4 ;  /* 0x0000000402007387 */ /* 0x0003e20000100a00 */
[----:B------:R-:W-:Y:S05]  /*6cc0*/  RET.REL.NODEC R6 `(_ZN7cutlass13device_kernelIN5flash19enable_sm80_to_sm89INS1_16FlashAttnBwdSm80INS1_25CollectiveMainloopBwdSm80ILi2ELi2EN4cute5tupleIJNS5_1CILi128EEES8_NS7_ILi64EEEEEENS_6half_tEfNS_4arch4Sm80ELb0ELb0ELb1ELb0ELb1ELb0ELb0ELb0ELi2ELi4ELi4ELi4ELb0EEENS1_24CollectiveEpilogueBwdGQAISA_fSD_Li256ELb0ELb1EEENS1_19SingleTileSchedulerILb0ELb0ELb0ELi128EEEEEEEEEvNT_6ParamsE) ;  /* 0xffff933006007950 */ /* 0x000fea0003c3ffff */
        .type           $_ZN7cutlass13device_kernelIN5flash19enable_sm80_to_sm89INS1_16FlashAttnBwdSm80INS1_25CollectiveMainloopBwdSm80ILi2ELi2EN4cute5tupleIJNS5_1CILi128EEES8_NS7_ILi64EEEEEENS_6half_tEfNS_4arch4Sm80ELb0ELb0ELb1ELb0ELb1ELb0ELb0ELb0ELi2ELi4ELi4ELi4ELb0EEENS1_24CollectiveEpilogueBwdGQAISA_fSD_Li256ELb0ELb1EEENS1_19SingleTileSchedulerILb0ELb0ELb0ELi128EEEEEEEEEvNT_6ParamsE$_ZN4cute3eso3ESOILb1ELb0EJNS_6LayoutINS_5tupleIJNS3_IJNS3_IJNS_1CILi4EEENS4_ILi2EEEEEENS4_ILi1EEEEEEEEENS3_IJNS3_IJNS3_IJS8_NS4_ILi32EEEEEENS4_ILi0EEEEEEEEEEENS_10ViewEngineIPN7cutlass6half_tEEEEEC2ERKSG_RKSL_,@function
        .size           $_ZN7cutlass13device_kernelIN5flash19enable_sm80_to_sm89INS1_16FlashAttnBwdSm80INS1_25CollectiveMainloopBwdSm80ILi2ELi2EN4cute5tupleIJNS5_1CILi128EEES8_NS7_ILi64EEEEEENS_6half_tEfNS_4arch4Sm80ELb0ELb0ELb1ELb0ELb1ELb0ELb0ELb0ELi2ELi4ELi4ELi4ELb0EEENS1_24CollectiveEpilogueBwdGQAISA_fSD_Li256ELb0ELb1EEENS1_19SingleTileSchedulerILb0ELb0ELb0ELi128EEEEEEEEEvNT_6ParamsE$_ZN4cute3eso3ESOILb1ELb0EJNS_6LayoutINS_5tupleIJNS3_IJNS3_IJNS_1CILi4EEENS4_ILi2EEEEEENS4_ILi1EEEEEEEEENS3_IJNS3_IJNS3_IJS8_NS4_ILi32EEEEEENS4_ILi0EEEEEEEEEEENS_10ViewEngineIPN7cutlass6half_tEEEEEC2ERKSG_RKSL_,($_ZN7cutlass13device_kernelIN5flash19enable_sm80_to_sm89INS1_16FlashAttnBwdSm80INS1_25CollectiveMainloopBwdSm80ILi2ELi2EN4cute5tupleIJNS5_1CILi128EEES8_NS7_ILi64EEEEEENS_6half_tEfNS_4arch4Sm80ELb0ELb0ELb1ELb0ELb1ELb0ELb0ELb0ELi2ELi4ELi4ELi4ELb0EEENS1_24CollectiveEpilogueBwdGQAISA_fSD_Li256ELb0ELb1EEENS1_19SingleTileSchedulerILb0ELb0ELb0ELi128EEEEEEEEEvNT_6ParamsE$_ZN4cute3eso3ESOILb1ELb0EJNS_6LayoutINS_5tupleIJNS3_IJNS3_IJNS_1CILi4EEENS4_ILi2EEEEEENS4_ILi1EEEEEEEEENS3_IJNS3_IJNS3_IJS8_NS4_ILi32EEEEEENS4_ILi0EEEEEEEEEEEiEEC2ERKSG_RKi - $_ZN7cutlass13device_kernelIN5flash19enable_sm80_to_sm89INS1_16FlashAttnBwdSm80INS1_25CollectiveMainloopBwdSm80ILi2ELi2EN4cute5tupleIJNS5_1CILi128EEES8_NS7_ILi64EEEEEENS_6half_tEfNS_4arch4Sm80ELb0ELb0ELb1ELb0ELb1ELb0ELb0ELb0ELi2ELi4ELi4ELi4ELb0EEENS1_24CollectiveEpilogueBwdGQAISA_fSD_Li256ELb0ELb1EEENS1_19SingleTileSchedulerILb0ELb0ELb0ELi128EEEEEEEEEvNT_6ParamsE$_ZN4cute3eso3ESOILb1ELb0EJNS_6LayoutINS_5tupleIJNS3_IJNS3_IJNS_1CILi4EEENS4_ILi2EEEEEENS4_ILi1EEEEEEEEENS3_IJNS3_IJNS3_IJS8_NS4_ILi32EEEEEENS4_ILi0EEEEEEEEEEENS_10ViewEngineIPN7cutlass6half_tEEEEEC2ERKSG_RKSL_)
$_ZN7cutlass13device_kernelIN5flash19enable_sm80_to_sm89INS1_16FlashAttnBwdSm80INS1_25CollectiveMainloopBwdSm80ILi2ELi2EN4cute5tupleIJNS5_1CILi128EEES8_NS7_ILi64EEEEEENS_6half_tEfNS_4arch4Sm80ELb0ELb0ELb1ELb0ELb1ELb0ELb0ELb0ELi2ELi4ELi4ELi4ELb0EEENS1_24CollectiveEpilogueBwdGQAISA_fSD_Li256ELb0ELb1EEENS1_19SingleTileSchedulerILb0ELb0ELb0ELi128EEEEEEEEEvNT_6ParamsE$_ZN4cute3eso3ESOILb1ELb0EJNS_6LayoutINS_5tupleIJNS3_IJNS3_IJNS_1CILi4EEENS4_ILi2EEEEEENS4_ILi1EEEEEEEEENS3_IJNS3_IJNS3_IJS8_NS4_ILi32EEEEEENS4_ILi0EEEEEEEEEEENS_10ViewEngineIPN7cutlass6half_tEEEEEC2ERKSG_RKSL_:
[----:B------:R-:W-:Y:S01]  /*6cd0*/  IADD3 R4, R83, -c[0x0][0x20], RZ ;  /* 0x8000080053047a10 */ /* 0x000fe20007ffe0ff */
[----:B------:R-:W-:Y:S01]  /*6ce0*/  IMAD.MOV.U32 R35, RZ, RZ, R5 ;  /* 0x000000ffff237224 */ /* 0x000fe200078e0005 */
[----:B------:R-:W-:-:S04]  /*6cf0*/  MOV R7, 0x0 ;  /* 0x0000000000077802 */ /* 0x000fc80000000f00 */
[----:B------:R1:W-:Y:S01]  /*6d00*/  STL.64 [R4], R34 ;  /* 0x0000002204007387 */ /* 0x0003e20000100a00 */
[----:B------:R-:W-:Y:S05]  /*6d10*/  RET.REL.NODEC R6 `(_ZN7cutlass13device_kernelIN5flash19enable_sm80_to_sm89INS1_16FlashAttnBwdSm80INS1_25CollectiveMainloopBwdSm80ILi2ELi2EN4cute5tupleIJNS5_1CILi128EEES8_NS7_ILi64EEEEEENS_6half_tEfNS_4arch4Sm80ELb0ELb0ELb1ELb0ELb1ELb0ELb0ELb0ELi2ELi4ELi4ELi4ELb0EEENS1_24CollectiveEpilogueBwdGQAISA_fSD_Li256ELb0ELb1EEENS1_19SingleTileSchedulerILb0ELb0ELb0ELi128EEEEEEEEEvNT_6ParamsE) ;  /* 0xffff92e006007950 */ /* 0x000fea0003c3ffff */
        .type           $_ZN7cutlass13device_kernelIN5flash19enable_sm80_to_sm89INS1_16FlashAttnBwdSm80INS1_25CollectiveMainloopBwdSm80ILi2ELi2EN4cute5tupleIJNS5_1CILi128EEES8_NS7_ILi64EEEEEENS_6half_tEfNS_4arch4Sm80ELb0ELb0ELb1ELb0ELb1ELb0ELb0ELb0ELi2ELi4ELi4ELi4ELb0EEENS1_24CollectiveEpilogueBwdGQAISA_fSD_Li256ELb0ELb1EEENS1_19SingleTileSchedulerILb0ELb0ELb0ELi128EEEEEEEEEvNT_6ParamsE$_ZN4cute3eso3ESOILb1ELb0EJNS_6LayoutINS_5tupleIJNS3_IJNS3_IJNS_1CILi4EEENS4_ILi2EEEEEENS4_ILi1EEEEEEEEENS3_IJNS3_IJNS3_IJS8_NS4_ILi32EEEEEENS4_ILi0EEEEEEEEEEEiEEC2ERKSG_RKi,@function
        .size           $_ZN7cutlass13device_kernelIN5flash19enable_sm80_to_sm89INS1_16FlashAttnBwdSm80INS1_25CollectiveMainloopBwdSm80ILi2ELi2EN4cute5tupleIJNS5_1CILi128EEES8_NS7_ILi64EEEEEENS_6half_tEfNS_4arch4Sm80ELb0ELb0ELb1ELb0ELb1ELb0ELb0ELb0ELi2ELi4ELi4ELi4ELb0EEENS1_24CollectiveEpilogueBwdGQAISA_fSD_Li256ELb0ELb1EEENS1_19SingleTileSchedulerILb0ELb0ELb0ELi128EEEEEEEEEvNT_6ParamsE$_ZN4cute3eso3ESOILb1ELb0EJNS_6LayoutINS_5tupleIJNS3_IJNS3_IJNS_1CILi4EEENS4_ILi2EEEEEENS4_ILi1EEEEEEEEENS3_IJNS3_IJNS3_IJS8_NS4_ILi32EEEEEENS4_ILi0EEEEEEEEEEEiEEC2ERKSG_RKi,($_ZN7cutlass13device_kernelIN5flash19enable_sm80_to_sm89INS1_16FlashAttnBwdSm80INS1_25CollectiveMainloopBwdSm80ILi2ELi2EN4cute5tupleIJNS5_1CILi128EEES8_NS7_ILi64EEEEEENS_6half_tEfNS_4arch4Sm80ELb0ELb0ELb1ELb0ELb1ELb0ELb0ELb0ELi2ELi4ELi4ELi4ELb0EEENS1_24CollectiveEpilogueBwdGQAISA_fSD_Li256ELb0ELb1EEENS1_19SingleTileSchedulerILb0ELb0ELb0ELi128EEEEEEEEEvNT_6ParamsE$_ZN4cute3eso3ESOILb1ELb0EJNS_6LayoutINS_5tupleIJNS3_IJNS3_IJNS_1CILi4EEENS4_ILi2EEEEEENS4_ILi1EEEEEENS3_IJS6_EEEEEENS3_IJNS3_IJNS3_IJS8_NS4_ILi32EEEEEENS4_ILi0EEEEEENS3_IJNS4_ILi64EEEEEEEEEEENS_10ViewEngineIPN7cutlass6half_tEEEEEC2ERKSJ_RKSO_ - $_ZN7cutlass13device_kernelIN5flash19enable_sm80_to_sm89INS1_16FlashAttnBwdSm80INS1_25CollectiveMainloopBwdSm80ILi2ELi2EN4cute5tupleIJNS5_1CILi128EEES8_NS7_ILi64EEEEEENS_6half_tEfNS_4arch4Sm80ELb0ELb0ELb1ELb0ELb1ELb0ELb0ELb0ELi2ELi4ELi4ELi4ELb0EEENS1_24CollectiveEpilogueBwdGQAISA_fSD_Li256ELb0ELb1EEENS1_19SingleTileSchedulerILb0ELb0ELb0ELi128EEEEEEEEEvNT_6ParamsE$_ZN4cute3eso3ESOILb1ELb0EJNS_6LayoutINS_5tupleIJNS3_IJNS3_IJNS_1CILi4EEENS4_ILi2EEEEEENS4_ILi1EEEEEEEEENS3_IJNS3_IJNS3_IJS8_NS4_ILi32EEEEEENS4_ILi0EEEEEEEEEEEiEEC2ERKSG_RKi)
$_ZN7cutlass13device_kernelIN5flash19enable_sm80_to_sm89INS1_16FlashAttnBwdSm80INS1_25CollectiveMainloopBwdSm80ILi2ELi2EN4cute5tupleIJNS5_1CILi128EEES8_NS7_ILi64EEEEEENS_6half_tEfNS_4arch4Sm80ELb0ELb0ELb1ELb0ELb1ELb0ELb0ELb0ELi2ELi4ELi4ELi4ELb0EEENS1_24CollectiveEpilogueBwdGQAISA_fSD_Li256ELb0ELb1EEENS1_19SingleTileSchedulerILb0ELb0ELb0ELi128EEEEEEEEEvNT_6ParamsE$_ZN4cute3eso3ESOILb1ELb0EJNS_6LayoutINS_5tupleIJNS3_IJNS3_IJNS_1CILi4EEENS4_ILi2EEEEEENS4_ILi1EEEEEEEEENS3_IJNS3_IJNS3_IJS8_NS4_ILi32EEEEEENS4_ILi0EEEEEEEEEEEiEEC2ERKSG_RKi:
[----:B------:R-:W-:Y:S02]  /*6d20*/  IADD3 R4, R83, -c[0x0][0x20], RZ ;  /* 0x8000080053047a10 */ /* 0x000fe40007ffe0ff */
[----:B------:R-:W-:-:S03]  /*6d30*/  MOV R7, 0x0 ;  /* 0x0000000000077802 */ /* 0x000fc60000000f00 */
[----:B------:R1:W-:Y:S01]  /*6d40*/  STL [R4], R5 ;  /* 0x0000000504007387 */ /* 0x0003e20000100800 */
[----:B------:R-:W-:Y:S05]  /*6d50*/  RET.REL.NODEC R6 `(_ZN7cutlass13device_kernelIN5flash19enable_sm80_to_sm89INS1_16FlashAttnBwdSm80INS1_25CollectiveMainloopBwdSm80ILi2ELi2EN4cute5tupleIJNS5_1CILi128EEES8_NS7_ILi64EEEEEENS_6half_tEfNS_4arch4Sm80ELb0ELb0ELb1ELb0ELb1ELb0ELb0ELb0ELi2ELi4ELi4ELi4ELb0EEENS1_24CollectiveEpilogueBwdGQAISA_fSD_Li256ELb0ELb1EEENS1_19SingleTileSchedulerILb0ELb0ELb0ELi128EEEEEEEEEvNT_6ParamsE) ;  /* 0xffff92a006007950 */ /* 0x000fea0003c3ffff */
        .type           $_ZN7cutlass13device_kernelIN5flash19enable_sm80_to_sm89INS1_16FlashAttnBwdSm80INS1_25CollectiveMainloopBwdSm80ILi2ELi2EN4cute5tupleIJNS5_1CILi128EEES8_NS7_ILi64EEEEEENS_6half_tEfNS_4arch4Sm80ELb0ELb0ELb1ELb0ELb1ELb0ELb0ELb0ELi2ELi4ELi4ELi4ELb0EEENS1_24CollectiveEpilogueBwdGQAISA_fSD_Li256ELb0ELb1EEENS1_19SingleTileSchedulerILb0ELb0ELb0ELi128EEEEEEEEEvNT_6ParamsE$_ZN4cute3eso3ESOILb1ELb0EJNS_6LayoutINS_5tupleIJNS3_IJNS3_IJNS_1CILi4EEENS4_ILi2EEEEEENS4_ILi1EEEEEENS3_IJS6_EEEEEENS3_IJNS3_IJNS3_IJS8_NS4_ILi32EEEEEENS4_ILi0EEEEEENS3_IJNS4_ILi64EEEEEEEEEEENS_10ViewEngineIPN7cutlass6half_tEEEEEC2ERKSJ_RKSO_,@function
        .size           $_ZN7cutlass13device_kernelIN5flash19enable_sm80_to_sm89INS1_16FlashAttnBwdSm80INS1_25CollectiveMainloopBwdSm80ILi2ELi2EN4cute5tupleIJNS5_1CILi128EEES8_NS7_ILi64EEEEEENS_6half_tEfNS_4arch4Sm80ELb0ELb0ELb1ELb0ELb1ELb0ELb0ELb0ELi2ELi4ELi4ELi4ELb0EEENS1_24CollectiveEpilogueBwdGQAISA_fSD_Li256ELb0ELb1EEENS1_19SingleTileSchedulerILb0ELb0ELb0ELi128EEEEEEEEEvNT_6ParamsE$_ZN4cute3eso3ESOILb1ELb0EJNS_6LayoutINS_5tupleIJNS3_IJNS3_IJNS_1CILi4EEENS4_ILi2EEEEEENS4_ILi1EEEEEENS3_IJS6_EEEEEENS3_IJNS3_IJNS3_IJS8_NS4_ILi32EEEEEENS4_ILi0EEEEEENS3_IJNS4_ILi64EEEEEEEEEEENS_10ViewEngineIPN7cutlass6half_tEEEEEC2ERKSJ_RKSO_,($_ZN7cutlass13device_kernelIN5flash19enable_sm80_to_sm89INS1_16FlashAttnBwdSm80INS1_25CollectiveMainloopBwdSm80ILi2ELi2EN4cute5tupleIJNS5_1CILi128EEES8_NS7_ILi64EEEEEENS_6half_tEfNS_4arch4Sm80ELb0ELb0ELb1ELb0ELb1ELb0ELb0ELb0ELi2ELi4ELi4ELi4ELb0EEENS1_24CollectiveEpilogueBwdGQAISA_fSD_Li256ELb0ELb1EEENS1_19SingleTileSchedulerILb0ELb0ELb0ELi128EEEEEEEEEvNT_6ParamsE$_ZN4cute3eso3ESOILb1ELb0EJNS_6LayoutINS_5tupleIJNS3_IJNS3_IJNS_1CILi4EEENS4_ILi2EEEEEENS4_ILi1EEEEEES6_EEENS3_IJNS3_IJNS3_IJS8_NS4_ILi32EEEEEENS4_ILi0EEEEEENS4_ILi64EEEEEEEENS_10ViewEngineIPN7cutlass6half_tEEEEEC2ERKSH_RKSM_ - $_ZN7cutlass13device_kernelIN5flash19enable_sm80_to_sm89INS1_16FlashAttnBwdSm80INS1_25CollectiveMainloopBwdSm80ILi2ELi2EN4cute5tupleIJNS5_1CILi128EEES8_NS7_ILi64EEEEEENS_6half_tEfNS_4arch4Sm80ELb0ELb0ELb1ELb0ELb1ELb0ELb0ELb0ELi2ELi4ELi4ELi4ELb0EEENS1_24CollectiveEpilogueBwdGQAISA_fSD_Li256ELb0ELb1EEENS1_19SingleTileSchedulerILb0ELb0ELb0ELi128EEEEEEEEEvNT_6ParamsE$_ZN4cute3eso3ESOILb1ELb0EJNS_6LayoutINS_5tupleIJNS3_IJNS3_IJNS_1CILi4EEENS4_ILi2EEEEEENS4_ILi1EEEEEENS3_IJS6_EEEEEENS3_IJNS3_IJNS3_IJS8_NS4_ILi32EEEEEENS4_ILi0EEEEEENS3_IJNS4_ILi64EEEEEEEEEEENS_10ViewEngineIPN7cutlass6half_tEEEEEC2ERKSJ_RKSO_)
$_ZN7cutlass13device_kernelIN5flash19enable_sm80_to_sm89INS1_16FlashAttnBwdSm80INS1_25CollectiveMainloopBwdSm80ILi2ELi2EN4cute5tupleIJNS5_1CILi128EEES8_NS7_ILi64EEEEEENS_6half_tEfNS_4arch4Sm80ELb0ELb0ELb1ELb0ELb1ELb0ELb0ELb0ELi2ELi4ELi4ELi4ELb0EEENS1_24CollectiveEpilogueBwdGQAISA_fSD_Li256ELb0ELb1EEENS1_19SingleTileSchedulerILb0ELb0ELb0ELi128EEEEEEEEEvNT_6ParamsE$_ZN4cute3eso3ESOILb1ELb0EJNS_6LayoutINS_5tupleIJNS3_IJNS3_IJNS_1CILi4EEENS4_ILi2EEEEEENS4_ILi1EEEEEENS3_IJS6_EEEEEENS3_IJNS3_IJNS3_IJS8_NS4_ILi32EEEEEENS4_ILi0EEEEEENS3_IJNS4_ILi64EEEEEEEEEEENS_10ViewEngineIPN7cutlass6half_tEEEEEC2ERKSJ_RKSO_:
[----:B------:R-:W-:Y:S02]  /*6d60*/  IADD3 R36, R83, -c[0x0][0x20], RZ ;  /* 0x8000080053247a10 */ /* 0x000fe40007ffe0ff */
[----:B------:R-:W-:-:S03]  /*6d70*/  MOV R39, 0x0 ;  /* 0x0000000000277802 */ /* 0x000fc60000000f00 */
[----:B------:R1:W-:Y:S01]  /*6d80*/  STL.64 [R36], R2 ;  /* 0x0000000224007387 */ /* 0x0003e20000100a00 */
[----:B------:R-:W-:Y:S05]  /*6d90*/  RET.REL.NODEC R38 `(_ZN7cutlass13device_kernelIN5flash19enable_sm80_to_sm89INS1_16FlashAttnBwdSm80INS1_25CollectiveMainloopBwdSm80ILi2ELi2EN4cute5tupleIJNS5_1CILi128EEES8_NS7_ILi64EEEEEENS_6half_tEfNS_4arch4Sm80ELb0ELb0ELb1ELb0ELb1ELb0ELb0ELb0ELi2ELi4ELi4ELi4ELb0EEENS1_24CollectiveEpilogueBwdGQAISA_fSD_Li256ELb0ELb1EEENS1_19SingleTileSchedulerILb0ELb0ELb0ELi128EEEEEEEEEvNT_6ParamsE) ;  /* 0xffff926026007950 */ /* 0x000fea0003c3ffff */
        .type           $_ZN7cutlass13device_kernelIN5flash19enable_sm80_to_sm89INS1_16FlashAttnBwdSm80INS1_25CollectiveMainloopBwdSm80ILi2ELi2EN4cute5tupleIJNS5_1CILi128EEES8_NS7_ILi64EEEEEENS_6half_tEfNS_4arch4Sm80ELb0ELb0ELb1ELb0ELb1ELb0ELb0ELb0ELi2ELi4ELi4ELi4ELb0EEENS1_24CollectiveEpilogueBwdGQAISA_fSD_Li256ELb0ELb1EEENS1_19SingleTileSchedulerILb0ELb0ELb0ELi128EEEEEEEEEvNT_6ParamsE$_ZN4cute3eso3ESOILb1ELb0EJNS_6LayoutINS_5tupleIJNS3_IJNS3_IJNS_1CILi4EEENS4_ILi2EEEEEENS4_ILi1EEEEEES6_EEENS3_IJNS3_IJNS3_IJS8_NS4_ILi32EEEEEENS4_ILi0EEEEEENS4_ILi64EEEEEEEENS_10ViewEngineIPN7cutlass6half_tEEEEEC2ERKSH_RKSM_,@function
        .size           $_ZN7cutlass13device_kernelIN5flash19enable_sm80_to_sm89INS1_16FlashAttnBwdSm80INS1_25CollectiveMainloopBwdSm80ILi2ELi2EN4cute5tupleIJNS5_1CILi128EEES8_NS7_ILi64EEEEEENS_6half_tEfNS_4arch4Sm80ELb0ELb0ELb1ELb0ELb1ELb0ELb0ELb0ELi2ELi4ELi4ELi4ELb0EEENS1_24CollectiveEpilogueBwdGQAISA_fSD_Li256ELb0ELb1EEENS1_19SingleTileSchedulerILb0ELb0ELb0ELi128EEEEEEEEEvNT_6ParamsE$_ZN4cute3eso3ESOILb1ELb0EJNS_6LayoutINS_5tupleIJNS3_IJNS3_IJNS_1CILi4EEENS4_ILi2EEEEEENS4_ILi1EEEEEES6_EEENS3_IJNS3_IJNS3_IJS8_NS4_ILi32EEEEEENS4_ILi0EEEEEENS4_ILi64EEEEEEEENS_10ViewEngineIPN7cutlass6half_tEEEEEC2ERKSH_RKSM_,($_ZN7cutlass13device_kernelIN5flash19enable_sm80_to_sm89INS1_16FlashAttnBwdSm80INS1_25CollectiveMainloopBwdSm80ILi2ELi2EN4cute5tupleIJNS5_1CILi128EEES8_NS7_ILi64EEEEEENS_6half_tEfNS_4arch4Sm80ELb0ELb0ELb1ELb0ELb1ELb0ELb0ELb0ELi2ELi4ELi4ELi4ELb0EEENS1_24CollectiveEpilogueBwdGQAISA_fSD_Li256ELb0ELb1EEENS1_19SingleTileSchedulerILb0ELb0ELb0ELi128EEEEEEEEEvNT_6ParamsE$_ZN4cute3eso3ESOILb1ELb0EJNS_6LayoutINS_5tupleIJNS3_IJNS3_IJNS_1CILi4EEENS4_ILi2EEEEEENS4_ILi1EEEEEES6_EEENS3_IJNS3_IJNS3_IJS8_NS4_ILi32EEEEEENS4_ILi0EEEEEENS4_ILi64EEEEEEEEiEEC2ERKSH_RKi - $_ZN7cutlass13device_kernelIN5flash19enable_sm80_to_sm89INS1_16FlashAttnBwdSm80INS1_25CollectiveMainloopBwdSm80ILi2ELi2EN4cute5tupleIJNS5_1CILi128EEES8_NS7_ILi64EEEEEENS_6half_tEfNS_4arch4Sm80ELb0ELb0ELb1ELb0ELb1ELb0ELb0ELb0ELi2ELi4ELi4ELi4ELb0EEENS1_24CollectiveEpilogueBwdGQAISA_fSD_Li256ELb0ELb1EEENS1_19SingleTileSchedulerILb0ELb0ELb0ELi128EEEEEEEEEvNT_6ParamsE$_ZN4cute3eso3ESOILb1ELb0EJNS_6LayoutINS_5tupleIJNS3_IJNS3_IJNS_1CILi4EEENS4_ILi2EEEEEENS4_ILi1EEEEEES6_EEENS3_IJNS3_IJNS3_IJS8_NS4_ILi32EEEEEENS4_ILi0EEEEEENS4_ILi64EEEEEEEENS_10ViewEngineIPN7cutlass6half_tEEEEEC2ERKSH_RKSM_)
$_ZN7cutlass13device_kernelIN5flash19enable_sm80_to_sm89INS1_16FlashAttnBwdSm80INS1_25CollectiveMainloopBwdSm80ILi2ELi2EN4cute5tupleIJNS5_1CILi128EEES8_NS7_ILi64EEEEEENS_6half_tEfNS_4arch4Sm80ELb0ELb0ELb1ELb0ELb1ELb0ELb0ELb0ELi2ELi4ELi4ELi4ELb0EEENS1_24CollectiveEpilogueBwdGQAISA_fSD_Li256ELb0ELb1EEENS1_19SingleTileSchedulerILb0ELb0ELb0ELi128EEEEEEEEEvNT_6ParamsE$_ZN4cute3eso3ESOILb1ELb0EJNS_6LayoutINS_5tupleIJNS3_IJNS3_IJNS_1CILi4EEENS4_ILi2EEEEEENS4_ILi1EEEEEES6_EEENS3_IJNS3_IJNS3_IJS8_NS4_ILi32EEEEEENS4_ILi0EEEEEENS4_ILi64EEEEEEEENS_10ViewEngineIPN7cutlass6half_tEEEEEC2ERKSH_RKSM_:
[----:B------:R-:W-:Y:S01]  /*6da0*/  IADD3 R2, R83, -c[0x0][0x20], RZ ;  /* 0x8000080053027a10 */ /* 0x000fe20007ffe0ff */
[----:B------:R-:W-:Y:S01]  /*6db0*/  IMAD.MOV.U32 R39, RZ, RZ, R3 ;  /* 0x000000ffff277224 */ /* 0x000fe200078e0003 */
[----:B------:R-:W-:Y:S01]  /*6dc0*/  MOV R40, R36 ;  /* 0x0000002400287202 */ /* 0x000fe20000000f00 */
[----:B------:R-:W-:-:S03]  /*6dd0*/  IMAD.MOV.U32 R41, RZ, RZ, 0x0 ;  /* 0x00000000ff297424 */ /* 0x000fc600078e00ff */
[----:B------:R1:W-:Y:S01]  /*6de0*/  STL.64 [R2], R38 ;  /* 0x0000002602007387 */ /* 0x0003e20000100a00 */
[----:B------:R-:W-:Y:S05]  /*6df0*/  RET.REL.NODEC R40 `(_ZN7cutlass13device_kernelIN5flash19enable_sm80_to_sm89INS1_16FlashAttnBwdSm80INS1_25CollectiveMainloopBwdSm80ILi2ELi2EN4cute5tupleIJNS5_1CILi128EEES8_NS7_ILi64EEEEEENS_6half_tEfNS_4arch4Sm80ELb0ELb0ELb1ELb0ELb1ELb0ELb0ELb0ELi2ELi4ELi4ELi4ELb0EEENS1_24CollectiveEpilogueBwdGQAISA_fSD_Li256ELb0ELb1EEENS1_19SingleTileSchedulerILb0ELb0ELb0ELi128EEEEEEEEEvNT_6ParamsE) ;  /* 0xffff920028007950 */ /* 0x000fea0003c3ffff */
        .type           $_ZN7cutlass13device_kernelIN5flash19enable_sm80_to_sm89INS1_16FlashAttnBwdSm80INS1_25CollectiveMainloopBwdSm80ILi2ELi2EN4cute5tupleIJNS5_1CILi128EEES8_NS7_ILi64EEEEEENS_6half_tEfNS_4arch4Sm80ELb0ELb0ELb1ELb0ELb1ELb0ELb0ELb0ELi2ELi4ELi4ELi4ELb0EEENS1_24CollectiveEpilogueBwdGQAISA_fSD_Li256ELb0ELb1EEENS1_19SingleTileSchedulerILb0ELb0ELb0ELi128EEEEEEEEEvNT_6ParamsE$_ZN4cute3eso3ESOILb1ELb0EJNS_6LayoutINS_5tupleIJNS3_IJNS3_IJNS_1CILi4EEENS4_ILi2EEEEEENS4_ILi1EEEEEES6_EEENS3_IJNS3_IJNS3_IJS8_NS4_ILi32EEEEEENS4_ILi0EEEEEENS4_ILi64EEEEEEEEiEEC2ERKSH_RKi,@function
        .size           $_ZN7cutlass13device_kernelIN5flash19enable_sm80_to_sm89INS1_16FlashAttnBwdSm80INS1_25CollectiveMainloopBwdSm80ILi2ELi2EN4cute5tupleIJNS5_1CILi128EEES8_NS7_ILi64EEEEEENS_6half_tEfNS_4arch4Sm80ELb0ELb0ELb1ELb0ELb1ELb0ELb0ELb0ELi2ELi4ELi4ELi4ELb0EEENS1_24CollectiveEpilogueBwdGQAISA_fSD_Li256ELb0ELb1EEENS1_19SingleTileSchedulerILb0ELb0ELb0ELi128EEEEEEEEEvNT_6ParamsE$_ZN4cute3eso3ESOILb1ELb0EJNS_6LayoutINS_5tupleIJNS3_IJNS3_IJNS_1CILi4EEENS4_ILi2EEEEEENS4_ILi1EEEEEES6_EEENS3_IJNS3_IJNS3_IJS8_NS4_ILi32EEEEEENS4_ILi0EEEEEENS4_ILi64EEEEEEEEiEEC2ERKSH_RKi,($_ZN7cutlass13device_kernelIN5flash19enable_sm80_to_sm89INS1_16FlashAttnBwdSm80INS1_25CollectiveMainloopBwdSm80ILi2ELi2EN4cute5tupleIJNS5_1CILi128EEES8_NS7_ILi64EEEEEENS_6half_tEfNS_4arch4Sm80ELb0ELb0ELb1ELb0ELb1ELb0ELb0ELb0ELi2ELi4ELi4ELi4ELb0EEENS1_24CollectiveEpilogueBwdGQAISA_fSD_Li256ELb0ELb1EEENS1_19SingleTileSchedulerILb0ELb0ELb0ELi128EEEEEEEEEvNT_6ParamsE$_ZN4cute3eso3ESOILb1ELb0EJNS_6LayoutINS_5tupleIJNS3_IJNS3_IJNS_1CILi4EEENS4_ILi2EEEEEENS4_ILi1EEEEEES6_NS4_ILi8EEEEEENS3_IJNS3_IJNS3_IJS8_NS4_ILi32EEEEEENS4_ILi0EEEEEENS4_ILi64EEES5_EEEEENS_10ViewEngineIPN7cutlass6half_tEEEEEC2ERKSI_RKSN_ - $_ZN7cutlass13device_kernelIN5flash19enable_sm80_to_sm89INS1_16FlashAttnBwdSm80INS1_25CollectiveMainloopBwdSm80ILi2ELi2EN4cute5tupleIJNS5_1CILi128EEES8_NS7_ILi64EEEEEENS_6half_tEfNS_4arch4Sm80ELb0ELb0ELb1ELb0ELb1ELb0ELb0ELb0ELi2ELi4ELi4ELi4ELb0EEENS1_24CollectiveEpilogueBwdGQAISA_fSD_Li256ELb0ELb1EEENS1_19SingleTileSchedulerILb0ELb0ELb0ELi128EEEEEEEEEvNT_6ParamsE$_ZN4cute3eso3ESOILb1ELb0EJNS_6LayoutINS_5tupleIJNS3_IJNS3_IJNS_1CILi4EEENS4_ILi2EEEEEENS4_ILi1EEEEEES6_EEENS3_IJNS3_IJNS3_IJS8_NS4_ILi32EEEEEENS4_ILi0EEEEEENS4_ILi64EEEEEEEEiEEC2ERKSH_RKi)
$_ZN7cutlass13device_kernelIN5flash19enable_sm80_to_sm89INS1_16FlashAttnBwdSm80INS1_25CollectiveMainloopBwdSm80ILi2ELi2EN4cute5tupleIJNS5_1CILi128EEES8_NS7_ILi64EEEEEENS_6half_tEfNS_4arch4Sm80ELb0ELb0ELb1ELb0ELb1ELb0ELb0ELb0ELi2ELi4ELi4ELi4ELb0EEENS1_24CollectiveEpilogueBwdGQAISA_fSD_Li256ELb0ELb1EEENS1_19SingleTileSchedulerILb0ELb0ELb0ELi128EEEEEEEEEvNT_6ParamsE$_ZN4cute3eso3ESOILb1ELb0EJNS_6LayoutINS_5tupleIJNS3_IJNS3_IJNS_1CILi4EEENS4_ILi2EEEEEENS4_ILi1EEEEEES6_EEENS3_IJNS3_IJNS3_IJS8_NS4_ILi32EEEEEENS4_ILi0EEEEEENS4_ILi64EEEEEEEEiEEC2ERKSH_RKi:
[----:B------:R-:W-:Y:S01]  /*6e00*/  IADD3 R2, R83, -c[0x0][0x20], RZ ;  /* 0x8000080053027a10 */ /* 0x000fe20007ffe0ff */
[----:B------:R-:W-:Y:S01]  /*6e10*/  IMAD.MOV.U32 R38, RZ, RZ, R36 ;  /* 0x000000ffff267224 */ /* 0x000fe200078e0024 */
[----:B------:R-:W-:-:S03]  /*6e20*/  MOV R39, 0x0 ;  /* 0x0000000000277802 */ /* 0x000fc60000000f00 */
[----:B------:R1:W-:Y:S01]  /*6e30*/  STL [R2], R3 ;  /* 0x0000000302007387 */ /* 0x0003e20000100800 */
[----:B------:R-:W-:Y:S05]  /*6e40*/  RET.REL.NODEC R38 `(_ZN7cutlass13device_kernelIN5flash19enable_sm80_to_sm89INS1_16FlashAttnBwdSm80INS1_25CollectiveMainloopBwdSm80ILi2ELi2EN4cute5tupleIJNS5_1CILi128EEES8_NS7_ILi64EEEEEENS_6half_tEfNS_4arch4Sm80ELb0ELb0ELb1ELb0ELb1ELb0ELb0ELb0ELi2ELi4ELi4ELi4ELb0EEENS1_24CollectiveEpilogueBwdGQAISA_fSD_Li256ELb0ELb1EEENS1_19SingleTileSchedulerILb0ELb0ELb0ELi128EEEEEEEEEvNT_6ParamsE) ;  /* 0xffff91b026007950 */ /* 0x000fea0003c3ffff */
        .type           $_ZN7cutlass13device_kernelIN5flash19enable_sm80_to_sm89INS1_16FlashAttnBwdSm80INS1_25CollectiveMainloopBwdSm80ILi2ELi2EN4cute5tupleIJNS5_1CILi128EEES8_NS7_ILi64EEEEEENS_6half_tEfNS_4arch4Sm80ELb0ELb0ELb1ELb0ELb1ELb0ELb0ELb0ELi2ELi4ELi4ELi4ELb0EEENS1_24CollectiveEpilogueBwdGQAISA_fSD_Li256ELb0ELb1EEENS1_19SingleTileSchedulerILb0ELb0ELb0ELi128EEEEEEEEEvNT_6ParamsE$_ZN4cute3eso3ESOILb1ELb0EJNS_6LayoutINS_5tupleIJNS3_IJNS3_IJNS_1CILi4EEENS4_ILi2EEEEEENS4_ILi1EEEEEES6_NS4_ILi8EEEEEENS3_IJNS3_IJNS3_IJS8_NS4_ILi32EEEEEENS4_ILi0EEEEEENS4_ILi64EEES5_EEEEENS_10ViewEngineIPN7cutlass6half_tEEEEEC2ERKSI_RKSN_,@function
        .size           $_ZN7cutlass13device_kernelIN5flash19enable_sm80_to_sm89INS1_16FlashAttnBwdSm80INS1_25CollectiveMainloopBwdSm80ILi2ELi2EN4cute5tupleIJNS5_1CILi128EEES8_NS7_ILi64EEEEEENS_6half_tEfNS_4arch4Sm80ELb0ELb0ELb1ELb0ELb1ELb0ELb0ELb0ELi2ELi4ELi4ELi4ELb0EEENS1_24CollectiveEpilogueBwdGQAISA_fSD_Li256ELb0ELb1EEENS1_19SingleTileSchedulerILb0ELb0ELb0ELi128EEEEEEEEEvNT_6ParamsE$_ZN4cute3eso3ESOILb1ELb0EJNS_6LayoutINS_5tupleIJNS3_IJNS3_IJNS_1CILi4EEENS4_ILi2EEEEEENS4_ILi1EEEEEES6_NS4_ILi8EEEEEENS3_IJNS3_IJNS3_IJS8_NS4_ILi32EEEEEENS4_ILi0EEEEEENS4_ILi64EEES5_EEEEENS_10ViewEngineIPN7cutlass6half_tEEEEEC2ERKSI_RKSN_,($_ZN7cutlass13device_kernelIN5flash19enable_sm80_to_sm89INS1_16FlashAttnBwdSm80INS1_25CollectiveMainloopBwdSm80ILi2ELi2EN4cute5tupleIJNS5_1CILi128EEES8_NS7_ILi64EEEEEENS_6half_tEfNS_4arch4Sm80ELb0ELb0ELb1ELb0ELb1ELb0ELb0ELb0ELi2ELi4ELi4ELi4ELb0EEENS1_24CollectiveEpilogueBwdGQAISA_fSD_Li256ELb0ELb1EEENS1_19SingleTileSchedulerILb0ELb0ELb0ELi128EEEEEEEEEvNT_6ParamsE$_ZN4cute3eso3ESOILb1ELb0EJNS_6LayoutINS_5tupleIJNS3_IJNS3_IJNS_1CILi8EEENS4_ILi1EEEEEES6_EEENS3_IJNS3_IJS6_S6_EEENS4_ILi2EEEEEEEEENS3_IJNS3_IJNS3_IJS6_NS4_ILi0EEEEEESD_EEENS3_IJNS3_IJSD_SD_EEENS4_ILi4096EEEEEEEEEEENS_10ViewEngineINS_8smem_ptrIPN7cutlass6half_tEEEEEEEC2ERKSK_RKSR_ - $_ZN7cutlass13device_kernelIN5flash19enable_sm80_to_sm89INS1_16FlashAttnBwdSm80INS1_25CollectiveMainloopBwdSm80ILi2ELi2EN4cute5tupleIJNS5_1CILi128EEES8_NS7_ILi64EEEEEENS_6half_tEfNS_4arch4Sm80ELb0ELb0ELb1ELb0ELb1ELb0ELb0ELb0ELi2ELi4ELi4ELi4ELb0EEENS1_24CollectiveEpilogueBwdGQAISA_fSD_Li256ELb0ELb1EEENS1_19SingleTileSchedulerILb0ELb0ELb0ELi128EEEEEEEEEvNT_6ParamsE$_ZN4cute3eso3ESOILb1ELb0EJNS_6LayoutINS_5tupleIJNS3_IJNS3_IJNS_1CILi4EEENS4_ILi2EEEEEENS4_ILi1EEEEEES6_NS4_ILi8EEEEEENS3_IJNS3_IJNS3_IJS8_NS4_ILi32EEEEEENS4_ILi0EEEEEENS4_ILi64EEES5_EEEEENS_10ViewEngineIPN7cutlass6half_tEEEEEC2ERKSI_RKSN_)
$_ZN7cutlass13device_kernelIN5flash19enable_sm80_to_sm89INS1_16FlashAttnBwdSm80INS1_25CollectiveMainloopBwdSm80ILi2ELi2EN4cute5tupleIJNS5_1CILi128EEES8_NS7_ILi64EEEEEENS_6half_tEfNS_4arch4Sm80ELb0ELb0ELb1ELb0ELb1ELb0ELb0ELb0ELi2ELi4ELi4ELi4ELb0EEENS1_24CollectiveEpilogueBwdGQAISA_fSD_Li256ELb0ELb1EEENS1_19SingleTileSchedulerILb0ELb0ELb0ELi128EEEEEEEEEvNT_6ParamsE$_ZN4cute3eso3ESOILb1ELb0EJNS_6LayoutINS_5tupleIJNS3_IJNS3_IJNS_1CILi4EEENS4_ILi2EEEEEENS4_ILi1EEEEEES6_NS4_ILi8EEEEEENS3_IJNS3_IJNS3_IJS8_NS4_ILi32EEEEEENS4_ILi0EEEEEENS4_ILi64EEES5_EEEEENS_10ViewEngineIPN7cutlass6half_tEEEEEC2ERKSI_RKSN_:
[----:B------:R-:W-:Y:S01]  /*6e50*/  IADD3 R2, R83, -c[0x0][0x20], RZ ;  /* 0x8000080053027a10 */ /* 0x000fe20007ffe0ff */
[----:B------:R-:W-:Y:S01]  /*6e60*/  IMAD.MOV.U32 R6, RZ, RZ, R9 ;  /* 0x000000ffff067224 */ /* 0x000fe200078e0009 */
[----:B------:R-:W-:-:S04]  /*6e70*/  MOV R5, 0x0 ;  /* 0x0000000000057802 */ /* 0x000fc80000000f00 */
[----:B------:R1:W-:Y:S01]  /*6e80*/  STL.64 [R2], R6 ;  /* 0x0000000602007387 */ /* 0x0003e20000100a00 */
[----:B------:R-:W-:Y:S05]  /*6e90*/  RET.REL.NODEC R4 `(_ZN7cutlass13device_kernelIN5flash19enable_sm80_to_sm89INS1_16FlashAttnBwdSm80INS1_25CollectiveMainloopBwdSm80ILi2ELi2EN4cute5tupleIJNS5_1CILi128EEES8_NS7_ILi64EEEEEENS_6half_tEfNS_4arch4Sm80ELb0ELb0ELb1ELb0ELb1ELb0ELb0ELb0ELi2ELi4ELi4ELi4ELb0EEENS1_24CollectiveEpilogueBwdGQAISA_fSD_Li256ELb0ELb1EEENS1_19SingleTileSchedulerILb0ELb0ELb0ELi128EEEEEEEEEvNT_6ParamsE) ;  /* 0xffff916004007950 */ /* 0x000fea0003c3ffff */
        .type           $_ZN7cutlass13device_kernelIN5flash19enable_sm80_to_sm89INS1_16FlashAttnBwdSm80INS1_25CollectiveMainloopBwdSm80ILi2ELi2EN4cute5tupleIJNS5_1CILi128EEES8_NS7_ILi64EEEEEENS_6half_tEfNS_4arch4Sm80ELb0ELb0ELb1ELb0ELb1ELb0ELb0ELb0ELi2ELi4ELi4ELi4ELb0EEENS1_24CollectiveEpilogueBwdGQAISA_fSD_Li256ELb0ELb1EEENS1_19SingleTileSchedulerILb0ELb0ELb0ELi128EEEEEEEEEvNT_6ParamsE$_ZN4cute3eso3ESOILb1ELb0EJNS_6LayoutINS_5tupleIJNS3_IJNS3_IJNS_1CILi8EEENS4_ILi1EEEEEES6_EEENS3_IJNS3_IJS6_S6_EEENS4_ILi2EEEEEEEEENS3_IJNS3_IJNS3_IJS6_NS4_ILi0EEEEEESD_EEENS3_IJNS3_IJSD_SD_EEENS4_ILi4096EEEEEEEEEEENS_10ViewEngineINS_8smem_ptrIPN7cutlass6half_tEEEEEEEC2ERKSK_RKSR_,@function
        .size           $_ZN7cutlass13device_kernelIN5flash19enable_sm80_to_sm89INS1_16FlashAttnBwdSm80INS1_25CollectiveMainloopBwdSm80ILi2ELi2EN4cute5tupleIJNS5_1CILi128EEES8_NS7_ILi64EEEEEENS_6half_tEfNS_4arch4Sm80ELb0ELb0ELb1ELb0ELb1ELb0ELb0ELb0ELi2ELi4ELi4ELi4ELb0EEENS1_24CollectiveEpilogueBwdGQAISA_fSD_Li256ELb0ELb1EEENS1_19SingleTileSchedulerILb0ELb0ELb0ELi128EEEEEEEEEvNT_6ParamsE$_ZN4cute3eso3ESOILb1ELb0EJNS_6LayoutINS_5tupleIJNS3_IJNS3_IJNS_1CILi8EEENS4_ILi1EEEEEES6_EEENS3_IJNS3_IJS6_S6_EEENS4_ILi2EEEEEEEEENS3_IJNS3_IJNS3_IJS6_NS4_ILi0EEEEEESD_EEENS3_IJNS3_IJSD_SD_EEENS4_ILi4096EEEEEEEEEEENS_10ViewEngineINS_8smem_ptrIPN7cutlass6half_tEEEEEEEC2ERKSK_RKSR_,($_ZN7cutlass13device_kernelIN5flash19enable_sm80_to_sm89INS1_16FlashAttnBwdSm80INS1_25CollectiveMainloopBwdSm80ILi2ELi2EN4cute5tupleIJNS5_1CILi128EEES8_NS7_ILi64EEEEEENS_6half_tEfNS_4arch4Sm80ELb0ELb0ELb1ELb0ELb1ELb0ELb0ELb0ELi2ELi4ELi4ELi4ELb0EEENS1_24CollectiveEpilogueBwdGQAISA_fSD_Li256ELb0ELb1EEENS1_19SingleTileSchedulerILb0ELb0ELb0ELi128EEEEEEEEEvNT_6ParamsE$_ZN4cute3eso3ESOILb1ELb0EJNS_6LayoutINS_5tupleIJNS3_IJNS3_IJNS_1CILi8EEENS4_ILi1EEEEEES6_EEENS3_IJNS3_IJS6_S6_EEENS4_ILi2EEEEEEEEENS3_IJNS3_IJNS3_IJS6_NS4_ILi0EEEEEESD_EEENS3_IJNS3_IJSD_SD_EEENS4_ILi64EEEEEEEEEEENS_10ViewEngineIPN7cutlass6half_tEEEEEC2ERKSK_RKSP_ - $_ZN7cutlass13device_kernelIN5flash19enable_sm80_to_sm89INS1_16FlashAttnBwdSm80INS1_25CollectiveMainloopBwdSm80ILi2ELi2EN4cute5tupleIJNS5_1CILi128EEES8_NS7_ILi64EEEEEENS_6half_tEfNS_4arch4Sm80ELb0ELb0ELb1ELb0ELb1ELb0ELb0ELb0ELi2ELi4ELi4ELi4ELb0EEENS1_24CollectiveEpilogueBwdGQAISA_fSD_Li256ELb0ELb1EEENS1_19SingleTileSchedulerILb0ELb0ELb0ELi128EEEEEEEEEvNT_6ParamsE$_ZN4cute3eso3ESOILb1ELb0EJNS_6LayoutINS_5tupleIJNS3_IJNS3_IJNS_1CILi8EEENS4_ILi1EEEEEES6_EEENS3_IJNS3_IJS6_S6_EEENS4_ILi2EEEEEEEEENS3_IJNS3_IJNS3_IJS6_NS4_ILi0EEEEEESD_EEENS3_IJNS3_IJSD_SD_EEENS4_ILi4096EEEEEEEEEEENS_10ViewEngineINS_8smem_ptrIPN7cutlass6half_tEEEEEEEC2ERKSK_RKSR_)
$_ZN7cutlass13device_kernelIN5flash19enable_sm80_to_sm89INS1_16FlashAttnBwdSm80INS1_25CollectiveMainloopBwdSm80ILi2ELi2EN4cute5tupleIJNS5_1CILi128EEES8_NS7_ILi64EEEEEENS_6half_tEfNS_4arch4Sm80ELb0ELb0ELb1ELb0ELb1ELb0ELb0ELb0ELi2ELi4ELi4ELi4ELb0EEENS1_24CollectiveEpilogueBwdGQAISA_fSD_Li256ELb0ELb1EEENS1_19SingleTileSchedulerILb0ELb0ELb0ELi128EEEEEEEEEvNT_6ParamsE$_ZN4cute3eso3ESOILb1ELb0EJNS_6LayoutINS_5tupleIJNS3_IJNS3_IJNS_1CILi8EEENS4_ILi1EEEEEES6_EEENS3_IJNS3_IJS6_S6_EEENS4_ILi2EEEEEEEEENS3_IJNS3_IJNS3_IJS6_NS4_ILi0EEEEEESD_EEENS3_IJNS3_IJSD_SD_EEENS4_ILi4096EEEEEEEEEEENS_10ViewEngineINS_8smem_ptrIPN7cutlass6half_tEEEEEEEC2ERKSK_RKSR_:
[----:B------:R-:W-:Y:S02]  /*6ea0*/  IADD3 R2, R83, -c[0x0][0x20], RZ ;  /* 0x8000080053027a10 */ /* 0x000fe40007ffe0ff */
[----:B------:R-:W-:-:S03]  /*6eb0*/  MOV R47, 0x0 ;  /* 0x00000000002f7802 */ /* 0x000fc60000000f00 */
[----:B------:R1:W-:Y:S01]  /*6ec0*/  STL.64 [R2], R36 ;  /* 0x0000002402007387 */ /* 0x0003e20000100a00 */
[----:B------:R-:W-:Y:S05]  /*6ed0*/  RET.REL.NODEC R46 `(_ZN7cutlass13device_kernelIN5flash19enable_sm80_to_sm89INS1_16FlashAttnBwdSm80INS1_25CollectiveMainloopBwdSm80ILi2ELi2EN4cute5tupleIJNS5_1CILi128EEES8_NS7_ILi64EEEEEENS_6half_tEfNS_4arch4Sm80ELb0ELb0ELb1ELb0ELb1ELb0ELb0ELb0ELi2ELi4ELi4ELi4ELb0EEENS1_24CollectiveEpilogueBwdGQAISA_fSD_Li256ELb0ELb1EEENS1_19SingleTileSchedulerILb0ELb0ELb0ELi128EEEEEEEEEvNT_6ParamsE) ;  /* 0xffff91202e007950 */ /* 0x000fea0003c3ffff */
        .type           $_ZN7cutlass13device_kernelIN5flash19enable_sm80_to_sm89INS1_16FlashAttnBwdSm80INS1_25CollectiveMainloopBwdSm80ILi2ELi2EN4cute5tupleIJNS5_1CILi128EEES8_NS7_ILi64EEEEEENS_6half_tEfNS_4arch4Sm80ELb0ELb0ELb1ELb0ELb1ELb0ELb0ELb0ELi2ELi4ELi4ELi4ELb0EEENS1_24CollectiveEpilogueBwdGQAISA_fSD_Li256ELb0ELb1EEENS1_19SingleTileSchedulerILb0ELb0ELb0ELi128EEEEEEEEEvNT_6ParamsE$_ZN4cute3eso3ESOILb1ELb0EJNS_6LayoutINS_5tupleIJNS3_IJNS3_IJNS_1CILi8EEENS4_ILi1EEEEEES6_EEENS3_IJNS3_IJS6_S6_EEENS4_ILi2EEEEEEEEENS3_IJNS3_IJNS3_IJS6_NS4_ILi0EEEEEESD_EEENS3_IJNS3_IJSD_SD_EEENS4_ILi64EEEEEEEEEEENS_10ViewEngineIPN7cutlass6half_tEEEEEC2ERKSK_RKSP_,@function
        .size           $_ZN7cutlass13device_kernelIN5flash19enable_sm80_to_sm89INS1_16FlashAttnBwdSm80INS1_25CollectiveMainloopBwdSm80ILi2ELi2EN4cute5tupleIJNS5_1CILi128EEES8_NS7_ILi64EEEEEENS_6half_tEfNS_4arch4Sm80ELb0ELb0ELb1ELb0ELb1ELb0ELb0ELb0ELi2ELi4ELi4ELi4ELb0EEENS1_24CollectiveEpilogueBwdGQAISA_fSD_Li256ELb0ELb1EEENS1_19SingleTileSchedulerILb0ELb0ELb0ELi128EEEEEEEEEvNT_6ParamsE$_ZN4cute3eso3ESOILb1ELb0EJNS_6LayoutINS_5tupleIJNS3_IJNS3_IJNS_1CILi8EEENS4_ILi1EEEEEES6_EEENS3_IJNS3_IJS6_S6_EEENS4_ILi2EEEEEEEEENS3_IJNS3_IJNS3_IJS6_NS4_ILi0EEEEEESD_EEENS3_IJNS3_IJSD_SD_EEENS4_ILi64EEEEEEEEEEENS_10ViewEngineIPN7cutlass6half_tEEEEEC2ERKSK_RKSP_,($_ZN7cutlass13device_kernelIN5flash19enable_sm80_to_sm89INS1_16FlashAttnBwdSm80INS1_25CollectiveMainloopBwdSm80ILi2ELi2EN4cute5tupleIJNS5_1CILi128EEES8_NS7_ILi64EEEEEENS_6half_tEfNS_4arch4Sm80ELb0ELb0ELb1ELb0ELb1ELb0ELb0ELb0ELi2ELi4ELi4ELi4ELb0EEENS1_24CollectiveEpilogueBwdGQAISA_fSD_Li256ELb0ELb1EEENS1_19SingleTileSchedulerILb0ELb0ELb0ELi128EEEEEEEEEvNT_6ParamsE$_ZN4cute3eso3ESOILb1ELb0EJNS_6LayoutINS_5tupleIJNS3_IJNS3_IJNS_1CILi8EEENS4_ILi1EEEEEES6_EEENS3_IJNS3_IJS6_S6_EEENS4_ILi2EEEEEEEEENS3_IJNS3_IJNS3_IJS6_NS4_ILi0EEEEEESD_EEENS3_IJNS3_IJSD_SD_EEENS4_ILi8192EEEEEEEEEEENS_10ViewEngineINS_8smem_ptrIPN7cutlass6half_tEEEEEEEC2ERKSK_RKSR_ - $_ZN7cutlass13device_kernelIN5flash19enable_sm80_to_sm89INS1_16FlashAttnBwdSm80INS1_25CollectiveMainloopBwdSm80ILi2ELi2EN4cute5tupleIJNS5_1CILi128EEES8_NS7_ILi64EEEEEENS_6half_tEfNS_4arch4Sm80ELb0ELb0ELb1ELb0ELb1ELb0ELb0ELb0ELi2ELi4ELi4ELi4ELb0EEENS1_24CollectiveEpilogueBwdGQAISA_fSD_Li256ELb0ELb1EEENS1_19SingleTileSchedulerILb0ELb0ELb0ELi128EEEEEEEEEvNT_6ParamsE$_ZN4cute3eso3ESOILb1ELb0EJNS_6LayoutINS_5tupleIJNS3_IJNS3_IJNS_1CILi8EEENS4_ILi1EEEEEES6_EEENS3_IJNS3_IJS6_S6_EEENS4_ILi2EEEEEEEEENS3_IJNS3_IJNS3_IJS6_NS4_ILi0EEEEEESD_EEENS3_IJNS3_IJSD_SD_EEENS4_ILi64EEEEEEEEEEENS_10ViewEngineIPN7cutlass6half_tEEEEEC2ERKSK_RKSP_)
$_ZN7cutlass13device_kernelIN5flash19enable_sm80_to_sm89INS1_16FlashAttnBwdSm80INS1_25CollectiveMainloopBwdSm80ILi2ELi2EN4cute5tupleIJNS5_1CILi128EEES8_NS7_ILi64EEEEEENS_6half_tEfNS_4arch4Sm80ELb0ELb0ELb1ELb0ELb1ELb0ELb0ELb0ELi2ELi4ELi4ELi4ELb0EEENS1_24CollectiveEpilogueBwdGQAISA_fSD_Li256ELb0ELb1EEENS1_19SingleTileSchedulerILb0ELb0ELb0ELi128EEEEEEEEEvNT_6ParamsE$_ZN4cute3eso3ESOILb1ELb0EJNS_6LayoutINS_5tupleIJNS3_IJNS3_IJNS_1CILi8EEENS4_ILi1EEEEEES6_EEENS3_IJNS3_IJS6_S6_EEENS4_ILi2EEEEEEEEENS3_IJNS3_IJNS3_IJS6_NS4_ILi0EEEEEESD_EEENS3_IJNS3_IJSD_SD_EEENS4_ILi64EEEEEEEEEEENS_10ViewEngineIPN7cutlass6half_tEEEEEC2ERKSK_RKSP_:
[----:B------:R-:W-:Y:S02]  /*6ee0*/  IADD3 R6, R62, -c[0x0][0x20], RZ ;  /* 0x800008003e067a10 */ /* 0x000fe40007ffe0ff */
[----:B------:R-:W-:-:S03]  /*6ef0*/  MOV R11, 0x0 ;  /* 0x00000000000b7802 */ /* 0x000fc60000000f00 */
[----:B------:R1:W-:Y:S01]  /*6f00*/  STL.64 [R6], R2 ;  /* 0x0000000206007387 */ /* 0x0003e20000100a00 */
[----:B------:R-:W-:Y:S05]  /*6f10*/  RET.REL.NODEC R10 `(_ZN7cutlass13device_kernelIN5flash19enable_sm80_to_sm89INS1_16FlashAttnBwdSm80INS1_25CollectiveMainloopBwdSm80ILi2ELi2EN4cute5tupleIJNS5_1CILi128EEES8_NS7_ILi64EEEEEENS_6half_tEfNS_4arch4Sm80ELb0ELb0ELb1ELb0ELb1ELb0ELb0ELb0ELi2ELi4ELi4ELi4ELb0EEENS1_24CollectiveEpilogueBwdGQAISA_fSD_Li256ELb0ELb1EEENS1_19SingleTileSchedulerILb0ELb0ELb0ELi128EEEEEEEEEvNT_6ParamsE) ;  /* 0xffff90e00a007950 */ /* 0x000fea0003c3ffff */
        .type           $_ZN7cutlass13device_kernelIN5flash19enable_sm80_to_sm89INS1_16FlashAttnBwdSm80INS1_25CollectiveMainloopBwdSm80ILi2ELi2EN4cute5tupleIJNS5_1CILi128EEES8_NS7_ILi64EEEEEENS_6half_tEfNS_4arch4Sm80ELb0ELb0ELb1ELb0ELb1ELb0ELb0ELb0ELi2ELi4ELi4ELi4ELb0EEENS1_24CollectiveEpilogueBwdGQAISA_fSD_Li256ELb0ELb1EEENS1_19SingleTileSchedulerILb0ELb0ELb0ELi128EEEEEEEEEvNT_6ParamsE$_ZN4cute3eso3ESOILb1ELb0EJNS_6LayoutINS_5tupleIJNS3_IJNS3_IJNS_1CILi8EEENS4_ILi1EEEEEES6_EEENS3_IJNS3_IJS6_S6_EEENS4_ILi2EEEEEEEEENS3_IJNS3_IJNS3_IJS6_NS4_ILi0EEEEEESD_EEENS3_IJNS3_IJSD_SD_EEENS4_ILi8192EEEEEEEEEEENS_10ViewEngineINS_8smem_ptrIPN7cutlass6half_tEEEEEEEC2ERKSK_RKSR_,@function
        .size           $_ZN7cutlass13device_kernelIN5flash19enable_sm80_to_sm89INS1_16FlashAttnBwdSm80INS1_25CollectiveMainloopBwdSm80ILi2ELi2EN4cute5tupleIJNS5_1CILi128EEES8_NS7_ILi64EEEEEENS_6half_tEfNS_4arch4Sm80ELb0ELb0ELb1ELb0ELb1ELb0ELb0ELb0ELi2ELi4ELi4ELi4ELb0EEENS1_24CollectiveEpilogueBwdGQAISA_fSD_Li256ELb0ELb1EEENS1_19SingleTileSchedulerILb0ELb0ELb0ELi128EEEEEEEEEvNT_6ParamsE$_ZN4cute3eso3ESOILb1ELb0EJNS_6LayoutINS_5tupleIJNS3_IJNS3_IJNS_1CILi8EEENS4_ILi1EEEEEES6_EEENS3_IJNS3_IJS6_S6_EEENS4_ILi2EEEEEEEEENS3_IJNS3_IJNS3_IJS6_NS4_ILi0EEEEEESD_EEENS3_IJNS3_IJSD_SD_EEENS4_ILi8192EEEEEEEEEEENS_10ViewEngineINS_8smem_ptrIPN7cutlass6half_tEEEEEEEC2ERKSK_RKSR_,($_ZN7cutlass13device_kernelIN5flash19enable_sm80_to_sm89INS1_16FlashAttnBwdSm80INS1_25CollectiveMainloopBwdSm80ILi2ELi2EN4cute5tupleIJNS5_1CILi128EEES8_NS7_ILi64EEEEEENS_6half_tEfNS_4arch4Sm80ELb0ELb0ELb1ELb0ELb1ELb0ELb0ELb0ELi2ELi4ELi4ELi4ELb0EEENS1_24CollectiveEpilogueBwdGQAISA_fSD_Li256ELb0ELb1EEENS1_19SingleTileSchedulerILb0ELb0ELb0ELi128EEEEEEEEEvNT_6ParamsE$_ZN4cute3eso3ESOILb1ELb0EJNS_6LayoutINS_5tupleIJNS3_IJNS3_IJNS_1CILi8EEENS4_ILi1EEEEEES6_EEENS3_IJNS3_IJS6_S6_EEENS4_ILi2EEEEEEEEENS3_IJNS3_IJNS3_IJS6_NS4_ILi0EEEEEESD_EEENS3_IJNS3_IJSD_SD_EEES5_EEEEEEEENS_10ViewEngineIPN7cutlass6half_tEEEEEC2ERKSJ_RKSO_ - $_ZN7cutlass13device_kernelIN5flash19enable_sm80_to_sm89INS1_16FlashAttnBwdSm80INS1_25CollectiveMainloopBwdSm80ILi2ELi2EN4cute5tupleIJNS5_1CILi128EEES8_NS7_ILi64EEEEEENS_6half_tEfNS_4arch4Sm80ELb0ELb0ELb1ELb0ELb1ELb0ELb0ELb0ELi2ELi4ELi4ELi4ELb0EEENS1_24CollectiveEpilogueBwdGQAISA_fSD_Li256ELb0ELb1EEENS1_19SingleTileSchedulerILb0ELb0ELb0ELi128EEEEEEEEEvNT_6ParamsE$_ZN4cute3eso3ESOILb1ELb0EJNS_6LayoutINS_5tupleIJNS3_IJNS3_IJNS_1CILi8EEENS4_ILi1EEEEEES6_EEENS3_IJNS3_IJS6_S6_EEENS4_ILi2EEEEEEEEENS3_IJNS3_IJNS3_IJS6_NS4_ILi0EEEEEESD_EEENS3_IJNS3_IJSD_SD_EEENS4_ILi8192EEEEEEEEEEENS_10ViewEngineINS_8smem_ptrIPN7cutlass6half_tEEEEEEEC2ERKSK_RKSR_)
$_ZN7cutlass13device_kernelIN5flash19enable_sm80_to_sm89INS1_16FlashAttnBwdSm80INS1_25CollectiveMainloopBwdSm80ILi2ELi2EN4cute5tupleIJNS5_1CILi128EEES8_NS7_ILi64EEEEEENS_6half_tEfNS_4arch4Sm80ELb0ELb0ELb1ELb0ELb1ELb0ELb0ELb0ELi2ELi4ELi4ELi4ELb0EEENS1_24CollectiveEpilogueBwdGQAISA_fSD_Li256ELb0ELb1EEENS1_19SingleTileSchedulerILb0ELb0ELb0ELi128EEEEEEEEEvNT_6ParamsE$_ZN4cute3eso3ESOILb1ELb0EJNS_6LayoutINS_5tupleIJNS3_IJNS3_IJNS_1CILi8EEENS4_ILi1EEEEEES6_EEENS3_IJNS3_IJS6_S6_EEENS4_ILi2EEEEEEEEENS3_IJNS3_IJNS3_IJS6_NS4_ILi0EEEEEESD_EEENS3_IJNS3_IJSD_SD_EEENS4_ILi8192EEEEEEEEEEENS_10ViewEngineINS_8smem_ptrIPN7cutlass6half_tEEEEEEEC2ERKSK_RKSR_:
[----:B------:R-:W-:Y:S02]  /*6f20*/  IADD3 R2, R62, -c[0x0][0x20], RZ ;  /* 0x800008003e027a10 */ /* 0x000fe40007ffe0ff */
[----:B------:R-:W-:-:S03]  /*6f30*/  MOV R11, 0x0 ;  /* 0x00000000000b7802 */ /* 0x000fc60000000f00 */
[----:B------:R1:W-:Y:S01]  /*6f40*/  STL.64 [R2], R4 ;  /* 0x0000000402007387 */ /* 0x0003e20000100a00 */
[----:B------:R-:W-:Y:S05]  /*6f50*/  RET.REL.NODEC R10 `(_ZN7cutlass13device_kernelIN5flash19enable_sm80_to_sm89INS1_16FlashAttnBwdSm80INS1_25CollectiveMainloopBwdSm80ILi2ELi2EN4cute5tupleIJNS5_1CILi128EEES8_NS7_ILi64EEEEEENS_6half_tEfNS_4arch4Sm80ELb0ELb0ELb1ELb0ELb1ELb0ELb0ELb0ELi2ELi4ELi4ELi4ELb0EEENS1_24CollectiveEpilogueBwdGQAISA_fSD_Li256ELb0ELb1EEENS1_19SingleTileSchedulerILb0ELb0ELb0ELi128EEEEEEEEEvNT_6ParamsE) ;  /* 0xffff90a00a007950 */ /* 0x000fea0003c3ffff */
        .type           $_ZN7cutlass13device_kernelIN5flash19enable_sm80_to_sm89INS1_16FlashAttnBwdSm80INS1_25CollectiveMainloopBwdSm80ILi2ELi2EN4cute5tupleIJNS5_1CILi128EEES8_NS7_ILi64EEEEEENS_6half_tEfNS_4arch4Sm80ELb0ELb0ELb1ELb0ELb1ELb0ELb0ELb0ELi2ELi4ELi4ELi4ELb0EEENS1_24CollectiveEpilogueBwdGQAISA_fSD_Li256ELb0ELb1EEENS1_19SingleTileSchedulerILb0ELb0ELb0ELi128EEEEEEEEEvNT_6ParamsE$_ZN4cute3eso3ESOILb1ELb0EJNS_6LayoutINS_5tupleIJNS3_IJNS3_IJNS_1CILi8EEENS4_ILi1EEEEEES6_EEENS3_IJNS3_IJS6_S6_EEENS4_ILi2EEEEEEEEENS3_IJNS3_IJNS3_IJS6_NS4_ILi0EEEEEESD_EEENS3_IJNS3_IJSD_SD_EEES5_EEEEEEEENS_10ViewEngineIPN7cutlass6half_tEEEEEC2ERKSJ_RKSO_,@function
        .size           $_ZN7cutlass13device_kernelIN5flash19enable_sm80_to_sm89INS1_16FlashAttnBwdSm80INS1_25CollectiveMainloopBwdSm80ILi2ELi2EN4cute5tupleIJNS5_1CILi128EEES8_NS7_ILi64EEEEEENS_6half_tEfNS_4arch4Sm80ELb0ELb0ELb1ELb0ELb1ELb0ELb0ELb0ELi2ELi4ELi4ELi4ELb0EEENS1_24CollectiveEpilogueBwdGQAISA_fSD_Li256ELb0ELb1EEENS1_19SingleTileSchedulerILb0ELb0ELb0ELi128EEEEEEEEEvNT_6ParamsE$_ZN4cute3eso3ESOILb1ELb0EJNS_6LayoutINS_5tupleIJNS3_IJNS3_IJNS_1CILi8EEENS4_ILi1EEEEEES6_EEENS3_IJNS3_IJS6_S6_EEENS4_ILi2EEEEEEEEENS3_IJNS3_IJNS3_IJS6_NS4_ILi0EEEEEESD_EEENS3_IJNS3_IJSD_SD_EEES5_EEEEEEEENS_10ViewEngineIPN7cutlass6half_tEEEEEC2ERKSJ_RKSO_,($_ZN7cutlass13device_kernelIN5flash19enable_sm80_to_sm89INS1_16FlashAttnBwdSm80INS1_25CollectiveMainloopBwdSm80ILi2ELi2EN4cute5tupleIJNS5_1CILi128EEES8_NS7_ILi64EEEEEENS_6half_tEfNS_4arch4Sm80ELb0ELb0ELb1ELb0ELb1ELb0ELb0ELb0ELi2ELi4ELi4ELi4ELb0EEENS1_24CollectiveEpilogueBwdGQAISA_fSD_Li256ELb0ELb1EEENS1_19SingleTileSchedulerILb0ELb0ELb0ELi128EEEEEEEEEvNT_6ParamsE$_ZN4cute3eso3ESOILb1ELb0EJNS_6LayoutINS_5tupleIJNS3_IJNS3_IJNS_1CILi8EEENS4_ILi1EEEEEES6_EEENS3_IJNS3_IJS6_S6_EEENS4_ILi4EEEEEEEEENS3_IJNS3_IJNS3_IJS6_NS4_ILi0EEEEEESD_EEENS3_IJNS3_IJSD_SD_EEENS4_ILi2048EEEEEEEEEEENS_10ViewEngineINS_8smem_ptrIPN7cutlass6half_tEEEEEEEC2ERKSK_RKSR_ - $_ZN7cutlass13device_kernelIN5flash19enable_sm80_to_sm89INS1_16FlashAttnBwdSm80INS1_25CollectiveMainloopBwdSm80ILi2ELi2EN4cute5tupleIJNS5_1CILi128EEES8_NS7_ILi64EEEEEENS_6half_tEfNS_4arch4Sm80ELb0ELb0ELb1ELb0ELb1ELb0ELb0ELb0ELi2ELi4ELi4ELi4ELb0EEENS1_24CollectiveEpilogueBwdGQAISA_fSD_Li256ELb0ELb1EEENS1_19SingleTileSchedulerILb0ELb0ELb0ELi128EEEEEEEEEvNT_6ParamsE$_ZN4cute3eso3ESOILb1ELb0EJNS_6LayoutINS_5tupleIJNS3_IJNS3_IJNS_1CILi8EEENS4_ILi1EEEEEES6_EEENS3_IJNS3_IJS6_S6_EEENS4_ILi2EEEEEEEEENS3_IJNS3_IJNS3_IJS6_NS4_ILi0EEEEEESD_EEENS3_IJNS3_IJSD_SD_EEES5_EEEEEEEENS_10ViewEngineIPN7cutlass6half_tEEEEEC2ERKSJ_RKSO_)
$_ZN7cutlass13device_kernelIN5flash19enable_sm80_to_sm89INS1_16FlashAttnBwdSm80INS1_25CollectiveMainloopBwdSm80ILi2ELi2EN4cute5tupleIJNS5_1CILi128EEES8_NS7_ILi64EEEEEENS_6half_tEfNS_4arch4Sm80ELb0ELb0ELb1ELb0ELb1ELb0ELb0ELb0ELi2ELi4ELi4ELi4ELb0EEENS1_24CollectiveEpilogueBwdGQAISA_fSD_Li256ELb0ELb1EEENS1_19SingleTileSchedulerILb0ELb0ELb0ELi128EEEEEEEEEvNT_6ParamsE$_ZN4cute3eso3ESOILb1ELb0EJNS_6LayoutINS_5tupleIJNS3_IJNS3_IJNS_1CILi8EEENS4_ILi1EEEEEES6_EEENS3_IJNS3_IJS6_S6_EEENS4_ILi2EEEEEEEEENS3_IJNS3_IJNS3_IJS6_NS4_ILi0EEEEEESD_EEENS3_IJNS3_IJSD_SD_EEES5_EEEEEEEENS_10ViewEngineIPN7cutlass6half_tEEEEEC2ERKSJ_RKSO_:
[----:B------:R-:W-:Y:S02]  /*6f60*/  IADD3 R38, R83, -c[0x0][0x20], RZ ;  /* 0x8000080053267a10 */ /* 0x000fe40007ffe0ff */
[----:B------:R-:W-:-:S03]  /*6f70*/  MOV R47, 0x0 ;  /* 0x00000000002f7802 */ /* 0x000fc60000000f00 */
[----:B------:R1:W-:Y:S01]  /*6f80*/  STL.64 [R38], R2 ;  /* 0x0000000226007387 */ /* 0x0003e20000100a00 */
[----:B------:R-:W-:Y:S05]  /*6f90*/  RET.REL.NODEC R46 `(_ZN7cutlass13device_kernelIN5flash19enable_sm80_to_sm89INS1_16FlashAttnBwdSm80INS1_25CollectiveMainloopBwdSm80ILi2ELi2EN4cute5tupleIJNS5_1CILi128EEES8_NS7_ILi64EEEEEENS_6half_tEfNS_4arch4Sm80ELb0ELb0ELb1ELb0ELb1ELb0ELb0ELb0ELi2ELi4ELi4ELi4ELb0EEENS1_24CollectiveEpilogueBwdGQAISA_fSD_Li256ELb0ELb1EEENS1_19SingleTileSchedulerILb0ELb0ELb0ELi128EEEEEEEEEvNT_6ParamsE) ;  /* 0xffff90602e007950 */ /* 0x000fea0003c3ffff */
        .type           $_ZN7cutlass13device_kernelIN5flash19enable_sm80_to_sm89INS1_16FlashAttnBwdSm80INS1_25CollectiveMainloopBwdSm80ILi2ELi2EN4cute5tupleIJNS5_1CILi128EEES8_NS7_ILi64EEEEEENS_6half_tEfNS_4arch4Sm80ELb0ELb0ELb1ELb0ELb1ELb0ELb0ELb0ELi2ELi4ELi4ELi4ELb0EEENS1_24CollectiveEpilogueBwdGQAISA_fSD_Li256ELb0ELb1EEENS1_19SingleTileSchedulerILb0ELb0ELb0ELi128EEEEEEEEEvNT_6ParamsE$_ZN4cute3eso3ESOILb1ELb0EJNS_6LayoutINS_5tupleIJNS3_IJNS3_IJNS_1CILi8EEENS4_ILi1EEEEEES6_EEENS3_IJNS3_IJS6_S6_EEENS4_ILi4EEEEEEEEENS3_IJNS3_IJNS3_IJS6_NS4_ILi0EEEEEESD_EEENS3_IJNS3_IJSD_SD_EEENS4_ILi2048EEEEEEEEEEENS_10ViewEngineINS_8smem_ptrIPN7cutlass6half_tEEEEEEEC2ERKSK_RKSR_,@function
        .size           $_ZN7cutlass13device_kernelIN5flash19enable_sm80_to_sm89INS1_16FlashAttnBwdSm80INS1_25CollectiveMainloopBwdSm80ILi2ELi2EN4cute5tupleIJNS5_1CILi128EEES8_NS7_ILi64EEEEEENS_6half_tEfNS_4arch4Sm80ELb0ELb0ELb1ELb0ELb1ELb0ELb0ELb0ELi2ELi4ELi4ELi4ELb0EEENS1_24CollectiveEpilogueBwdGQAISA_fSD_Li256ELb0ELb1EEENS1_19SingleTileSchedulerILb0ELb0ELb0ELi128EEEEEEEEEvNT_6ParamsE$_ZN4cute3eso3ESOILb1ELb0EJNS_6LayoutINS_5tupleIJNS3_IJNS3_IJNS_1CILi8EEENS4_ILi1EEEEEES6_EEENS3_IJNS3_IJS6_S6_EEENS4_ILi4EEEEEEEEENS3_IJNS3_IJNS3_IJS6_NS4_ILi0EEEEEESD_EEENS3_IJNS3_IJSD_SD_EEENS4_ILi2048EEEEEEEEEEENS_10ViewEngineINS_8smem_ptrIPN7cutlass6half_tEEEEEEEC2ERKSK_RKSR_,($_ZN7cutlass13device_kernelIN5flash19enable_sm80_to_sm89INS1_16FlashAttnBwdSm80INS1_25CollectiveMainloopBwdSm80ILi2ELi2EN4cute5tupleIJNS5_1CILi128EEES8_NS7_ILi64EEEEEENS_6half_tEfNS_4arch4Sm80ELb0ELb0ELb1ELb0ELb1ELb0ELb0ELb0ELi2ELi4ELi4ELi4ELb0EEENS1_24CollectiveEpilogueBwdGQAISA_fSD_Li256ELb0ELb1EEENS1_19SingleTileSchedulerILb0ELb0ELb0ELi128EEEEEEEEEvNT_6ParamsE$_ZN4cute3eso3ESOILb1ELb0EJNS_6LayoutINS_5tupleIJNS3_IJNS3_IJNS_1CILi8EEENS4_ILi1EEEEEES6_EEENS3_IJNS3_IJS6_S6_EEENS4_ILi4EEEEEEEEENS3_IJNS3_IJNS3_IJS6_NS4_ILi0EEEEEESD_EEENS3_IJNS3_IJSD_SD_EEES5_EEEEEEEENS_10ViewEngineIPN7cutlass6half_tEEEEEC2ERKSJ_RKSO_ - $_ZN7cutlass13device_kernelIN5flash19enable_sm80_to_sm89INS1_16FlashAttnBwdSm80INS1_25CollectiveMainloopBwdSm80ILi2ELi2EN4cute5tupleIJNS5_1CILi128EEES8_NS7_ILi64EEEEEENS_6half_tEfNS_4arch4Sm80ELb0ELb0ELb1ELb0ELb1ELb0ELb0ELb0ELi2ELi4ELi4ELi4ELb0EEENS1_24CollectiveEpilogueBwdGQAISA_fSD_Li256ELb0ELb1EEENS1_19SingleTileSchedulerILb0ELb0ELb0ELi128EEEEEEEEEvNT_6ParamsE$_ZN4cute3eso3ESOILb1ELb0EJNS_6LayoutINS_5tupleIJNS3_IJNS3_IJNS_1CILi8EEENS4_ILi1EEEEEES6_EEENS3_IJNS3_IJS6_S6_EEENS4_ILi4EEEEEEEEENS3_IJNS3_IJNS3_IJS6_NS4_ILi0EEEEEESD_EEENS3_IJNS3_IJSD_SD_EEENS4_ILi2048EEEEEEEEEEENS_10ViewEngineINS_8smem_ptrIPN7cutlass6half_tEEEEEEEC2ERKSK_RKSR_)
$_ZN7cutlass13device_kernelIN5flash19enable_sm80_to_sm89INS1_16FlashAttnBwdSm80INS1_25CollectiveMainloopBwdSm80ILi2ELi2EN4cute5tupleIJNS5_1CILi128EEES8_NS7_ILi64EEEEEENS_6half_tEfNS_4arch4Sm80ELb0ELb0ELb1ELb0ELb1ELb0ELb0ELb0ELi2ELi4ELi4ELi4ELb0EEENS1_24CollectiveEpilogueBwdGQAISA_fSD_Li256ELb0ELb1EEENS1_19SingleTileSchedulerILb0ELb0ELb0ELi128EEEEEEEEEvNT_6ParamsE$_ZN4cute3eso3ESOILb1ELb0EJNS_6LayoutINS_5tupleIJNS3_IJNS3_IJNS_1CILi8EEENS4_ILi1EEEEEES6_EEENS3_IJNS3_IJS6_S6_EEENS4_ILi4EEEEEEEEENS3_IJNS3_IJNS3_IJS6_NS4_ILi0EEEEEESD_EEENS3_IJNS3_IJSD_SD_EEENS4_ILi2048EEEEEEEEEEENS_10ViewEngineINS_8smem_ptrIPN7cutlass6half_tEEEEEEEC2ERKSK_RKSR_:
[----:B------:R-:W-:Y:S01]  /*6fa0*/  IADD3 R3, R62, -c[0x0][0x20], RZ ;  /* 0x800008003e037a10 */ /* 0x000fe20007ffe0ff */
[----:B------:R-:W-:Y:S01]  /*6fb0*/  IMAD.MOV.U32 R16, RZ, RZ, R2 ;  /* 0x000000ffff107224 */ /* 0x000fe200078e0002 */
[----:B------:R-:W-:Y:S01]  /*6fc0*/  MOV R17, R15 ;  /* 0x0000000f00117202 */ /* 0x000fe20000000f00 */
[----:B------:R-:W-:-:S04]  /*6fd0*/  IMAD.MOV.U32 R15, RZ, RZ, 0x0 ;  /* 0x00000000ff0f7424 */ /* 0x000fc800078e00ff */
[----:B------:R1:W-:Y:S01]  /*6fe0*/  STL.64 [R3], R16 ;  /* 0x0000001003007387 */ /* 0x0003e20000100a00 */
[----:B------:R-:W-:Y:S05]  /*6ff0*/  RET.REL.NODEC R14 `(_ZN7cutlass13device_kernelIN5flash19enable_sm80_to_sm89INS1_16FlashAttnBwdSm80INS1_25CollectiveMainloopBwdSm80ILi2ELi2EN4cute5tupleIJNS5_1CILi128EEES8_NS7_ILi64EEEEEENS_6half_tEfNS_4arch4Sm80ELb0ELb0ELb1ELb0ELb1ELb0ELb0ELb0ELi2ELi4ELi4ELi4ELb0EEENS1_24CollectiveEpilogueBwdGQAISA_fSD_Li256ELb0ELb1EEENS1_19SingleTileSchedulerILb0ELb0ELb0ELi128EEEEEEEEEvNT_6ParamsE) ;  /* 0xffff90000e007950 */ /* 0x000fea0003c3ffff */
        .type           $_ZN7cutlass13device_kernelIN5flash19enable_sm80_to_sm89INS1_16FlashAttnBwdSm80INS1_25CollectiveMainloopBwdSm80ILi2ELi2EN4cute5tupleIJNS5_1CILi128EEES8_NS7_ILi64EEEEEENS_6half_tEfNS_4arch4Sm80ELb0ELb0ELb1ELb0ELb1ELb0ELb0ELb0ELi2ELi4ELi4ELi4ELb0EEENS1_24CollectiveEpilogueBwdGQAISA_fSD_Li256ELb0ELb1EEENS1_19SingleTileSchedulerILb0ELb0ELb0ELi128EEEEEEEEEvNT_6ParamsE$_ZN4cute3eso3ESOILb1ELb0EJNS_6LayoutINS_5tupleIJNS3_IJNS3_IJNS_1CILi8EEENS4_ILi1EEEEEES6_EEENS3_IJNS3_IJS6_S6_EEENS4_ILi4EEEEEEEEENS3_IJNS3_IJNS3_IJS6_NS4_ILi0EEEEEESD_EEENS3_IJNS3_IJSD_SD_EEES5_EEEEEEEENS_10ViewEngineIPN7cutlass6half_tEEEEEC2ERKSJ_RKSO_,@function
        .size           $_ZN7cutlass13device_kernelIN5flash19enable_sm80_to_sm89INS1_16FlashAttnBwdSm80INS1_25CollectiveMainloopBwdSm80ILi2ELi2EN4cute5tupleIJNS5_1CILi128EEES8_NS7_ILi64EEEEEENS_6half_tEfNS_4arch4Sm80ELb0ELb0ELb1ELb0ELb1ELb0ELb0ELb0ELi2ELi4ELi4ELi4ELb0EEENS1_24CollectiveEpilogueBwdGQAISA_fSD_Li256ELb0ELb1EEENS1_19SingleTileSchedulerILb0ELb0ELb0ELi128EEEEEEEEEvNT_6ParamsE$_ZN4cute3eso3ESOILb1ELb0EJNS_6LayoutINS_5tupleIJNS3_IJNS3_IJNS_1CILi8EEENS4_ILi1EEEEEES6_EEENS3_IJNS3_IJS6_S6_EEENS4_ILi4EEEEEEEEENS3_IJNS3_IJNS3_IJS6_NS4_ILi0EEEEEESD_EEENS3_IJNS3_IJSD_SD_EEES5_EEEEEEEENS_10ViewEngineIPN7cutlass6half_tEEEEEC2ERKSJ_RKSO_,($_ZN7cutlass13device_kernelIN5flash19enable_sm80_to_sm89INS1_16FlashAttnBwdSm80INS1_25CollectiveMainloopBwdSm80ILi2ELi2EN4cute5tupleIJNS5_1CILi128EEES8_NS7_ILi64EEEEEENS_6half_tEfNS_4arch4Sm80ELb0ELb0ELb1ELb0ELb1ELb0ELb0ELb0ELi2ELi4ELi4ELi4ELb0EEENS1_24CollectiveEpilogueBwdGQAISA_fSD_Li256ELb0ELb1EEENS1_19SingleTileSchedulerILb0ELb0ELb0ELi128EEEEEEEEEvNT_6ParamsE$_ZN4cute3eso3ESOILb1ELb0EJNS_6LayoutINS_5tupleIJNS3_IJNS_1CILi1EEENS3_IJNS4_ILi2EEES6_EEEEEES6_NS4_ILi4EEEEEENS3_IJNS3_IJNS4_ILi0EEENS3_IJS5_S9_EEEEEES6_NS4_ILi8EEEEEEEENS_10ViewEngineIPjEEEEC2ERKSG_RKSJ_ - $_ZN7cutlass13device_kernelIN5flash19enable_sm80_to_sm89INS1_16FlashAttnBwdSm80INS1_25CollectiveMainloopBwdSm80ILi2ELi2EN4cute5tupleIJNS5_1CILi128EEES8_NS7_ILi64EEEEEENS_6half_tEfNS_4arch4Sm80ELb0ELb0ELb1ELb0ELb1ELb0ELb0ELb0ELi2ELi4ELi4ELi4ELb0EEENS1_24CollectiveEpilogueBwdGQAISA_fSD_Li256ELb0ELb1EEENS1_19SingleTileSchedulerILb0ELb0ELb0ELi128EEEEEEEEEvNT_6ParamsE$_ZN4cute3eso3ESOILb1ELb0EJNS_6LayoutINS_5tupleIJNS3_IJNS3_IJNS_1CILi8EEENS4_ILi1EEEEEES6_EEENS3_IJNS3_IJS6_S6_EEENS4_ILi4EEEEEEEEENS3_IJNS3_IJNS3_IJS6_NS4_ILi0EEEEEESD_EEENS3_IJNS3_IJSD_SD_EEES5_EEEEEEEENS_10ViewEngineIPN7cutlass6half_tEEEEEC2ERKSJ_RKSO_)
$_ZN7cutlass13device_kernelIN5flash19enable_sm80_to_sm89INS1_16FlashAttnBwdSm80INS1_25CollectiveMainloopBwdSm80ILi2ELi2EN4cute5tupleIJNS5_1CILi128EEES8_NS7_ILi64EEEEEENS_6half_tEfNS_4arch4Sm80ELb0ELb0ELb1ELb0ELb1ELb0ELb0ELb0ELi2ELi4ELi4ELi4ELb0EEENS1_24CollectiveEpilogueBwdGQAISA_fSD_Li256ELb0ELb1EEENS1_19SingleTileSchedulerILb0ELb0ELb0ELi128EEEEEEEEEvNT_6ParamsE$_ZN4cute3eso3ESOILb1ELb0EJNS_6LayoutINS_5tupleIJNS3_IJNS3_IJNS_1CILi8EEENS4_ILi1EEEEEES6_EEENS3_IJNS3_IJS6_S6_EEENS4_ILi4EEEEEEEEENS3_IJNS3_IJNS3_IJS6_NS4_ILi0EEEEEESD_EEENS3_IJNS3_IJSD_SD_EEES5_EEEEEEEENS_10ViewEngineIPN7cutlass6half_tEEEEEC2ERKSJ_RKSO_:
[----:B------:R-:W-:Y:S02]  /*7000*/  IADD3 R12, R62, -c[0x0][0x20], RZ ;  /* 0x800008003e0c7a10 */ /* 0x000fe40007ffe0ff */
[----:B------:R-:W-:-:S03]  /*7010*/  MOV R15, 0x0 ;  /* 0x00000000000f7802 */ /* 0x000fc60000000f00 */
[----:B------:R1:W-:Y:S01]  /*7020*/  STL.64 [R12], R2 ;  /* 0x000000020c007387 */ /* 0x0003e20000100a00 */
[----:B------:R-:W-:Y:S05]  /*7030*/  RET.REL.NODEC R14 `(_ZN7cutlass13device_kernelIN5flash19enable_sm80_to_sm89INS1_16FlashAttnBwdSm80INS1_25CollectiveMainloopBwdSm80ILi2ELi2EN4cute5tupleIJNS5_1CILi128EEES8_NS7_ILi64EEEEEENS_6half_tEfNS_4arch4Sm80ELb0ELb0ELb1ELb0ELb1ELb0ELb0ELb0ELi2ELi4ELi4ELi4ELb0EEENS1_24CollectiveEpilogueBwdGQAISA_fSD_Li256ELb0ELb1EEENS1_19SingleTileSchedulerILb0ELb0ELb0ELi128EEEEEEEEEvNT_6ParamsE) ;  /* 0xffff8fc00e007950 */ /* 0x000fea0003c3ffff */
        .type           $_ZN7cutlass13device_kernelIN5flash19enable_sm80_to_sm89INS1_16FlashAttnBwdSm80INS1_25CollectiveMainloopBwdSm80ILi2ELi2EN4cute5tupleIJNS5_1CILi128EEES8_NS7_ILi64EEEEEENS_6half_tEfNS_4arch4Sm80ELb0ELb0ELb1ELb0ELb1ELb0ELb0ELb0ELi2ELi4ELi4ELi4ELb0EEENS1_24CollectiveEpilogueBwdGQAISA_fSD_Li256ELb0ELb1EEENS1_19SingleTileSchedulerILb0ELb0ELb0ELi128EEEEEEEEEvNT_6ParamsE$_ZN4cute3eso3ESOILb1ELb0EJNS_6LayoutINS_5tupleIJNS3_IJNS_1CILi1EEENS3_IJNS4_ILi2EEES6_EEEEEES6_NS4_ILi4EEEEEENS3_IJNS3_IJNS4_ILi0EEENS3_IJS5_S9_EEEEEES6_NS4_ILi8EEEEEEEENS_10ViewEngineIPjEEEEC2ERKSG_RKSJ_,@function
        .size           $_ZN7cutlass13device_kernelIN5flash19enable_sm80_to_sm89INS1_16FlashAttnBwdSm80INS1_25CollectiveMainloopBwdSm80ILi2ELi2EN4cute5tupleIJNS5_1CILi128EEES8_NS7_ILi64EEEEEENS_6half_tEfNS_4arch4Sm80ELb0ELb0ELb1ELb0ELb1ELb0ELb0ELb0ELi2ELi4ELi4ELi4ELb0EEENS1_24CollectiveEpilogueBwdGQAISA_fSD_Li256ELb0ELb1EEENS1_19SingleTileSchedulerILb0ELb0ELb0ELi128EEEEEEEEEvNT_6ParamsE$_ZN4cute3eso3ESOILb1ELb0EJNS_6LayoutINS_5tupleIJNS3_IJNS_1CILi1EEENS3_IJNS4_ILi2EEES6_EEEEEES6_NS4_ILi4EEEEEENS3_IJNS3_IJNS4_ILi0EEENS3_IJS5_S9_EEEEEES6_NS4_ILi8EEEEEEEENS_10ViewEngineIPjEEEEC2ERKSG_RKSJ_,($_ZN7cutlass13device_kernelIN5flash19enable_sm80_to_sm89INS1_16FlashAttnBwdSm80INS1_25CollectiveMainloopBwdSm80ILi2ELi2EN4cute5tupleIJNS5_1CILi128EEES8_NS7_ILi64EEEEEENS_6half_tEfNS_4arch4Sm80ELb0ELb0ELb1ELb0ELb1ELb0ELb0ELb0ELi2ELi4ELi4ELi4ELb0EEENS1_24CollectiveEpilogueBwdGQAISA_fSD_Li256ELb0ELb1EEENS1_19SingleTileSchedulerILb0ELb0ELb0ELi128EEEEEEEEEvNT_6ParamsE$_ZN4cute3eso3ESOILb1ELb0EJNS_6LayoutINS_5tupleIJNS3_IJNS_1CILi1EEENS3_IJNS4_ILi4EEENS4_ILi2EEEEEEEEES7_S6_EEENS3_IJNS3_IJNS4_ILi0EEENS3_IJS5_NS4_ILi8EEEEEEEEES6_NS4_ILi16EEEEEEEENS_10ViewEngineIPN7cutlass6half_tEEEEEC2ERKSH_RKSM_ - $_ZN7cutlass13device_kernelIN5flash19enable_sm80_to_sm89INS1_16FlashAttnBwdSm80INS1_25CollectiveMainloopBwdSm80ILi2ELi2EN4cute5tupleIJNS5_1CILi128EEES8_NS7_ILi64EEEEEENS_6half_tEfNS_4arch4Sm80ELb0ELb0ELb1ELb0ELb1ELb0ELb0ELb0ELi2ELi4ELi4ELi4ELb0EEENS1_24CollectiveEpilogueBwdGQAISA_fSD_Li256ELb0ELb1EEENS1_19SingleTileSchedulerILb0ELb0ELb0ELi128EEEEEEEEEvNT_6ParamsE$_ZN4cute3eso3ESOILb1ELb0EJNS_6LayoutINS_5tupleIJNS3_IJNS_1CILi1EEENS3_IJNS4_ILi2EEES6_EEEEEES6_NS4_ILi4EEEEEENS3_IJNS3_IJNS4_ILi0EEENS3_IJS5_S9_EEEEEES6_NS4_ILi8EEEEEEEENS_10ViewEngineIPjEEEEC2ERKSG_RKSJ_)
$_ZN7cutlass13device_kernelIN5flash19enable_sm80_to_sm89INS1_16FlashAttnBwdSm80INS1_25CollectiveMainloopBwdSm80ILi2ELi2EN4cute5tupleIJNS5_1CILi128EEES8_NS7_ILi64EEEEEENS_6half_tEfNS_4arch4Sm80ELb0ELb0ELb1ELb0ELb1ELb0ELb0ELb0ELi2ELi4ELi4ELi4ELb0EEENS1_24CollectiveEpilogueBwdGQAISA_fSD_Li256ELb0ELb1EEENS1_19SingleTileSchedulerILb0ELb0ELb0ELi128EEEEEEEEEvNT_6ParamsE$_ZN4cute3eso3ESOILb1ELb0EJNS_6LayoutINS_5tupleIJNS3_IJNS_1CILi1EEENS3_IJNS4_ILi2EEES6_EEEEEES6_NS4_ILi4EEEEEENS3_IJNS3_IJNS4_ILi0EEENS3_IJS5_S9_EEEEEES6_NS4_ILi8EEEEEEEENS_10ViewEngineIPjEEEEC2ERKSG_RKSJ_:
[----:B------:R-:W-:Y:S01]  /*7040*/  IADD3 R5, R70, -c[0x0][0x20], RZ ;  /* 0x8000080046057a10 */ /* 0x000fe20007ffe0ff */
[----:B------:R-:W-:Y:S01]  /*7050*/  IMAD.MOV.U32 R14, RZ, RZ, R6 ;  /* 0x000000ffff0e7224 */ /* 0x000fe200078e0006 */
[----:B------:R-:W-:-:S03]  /*7060*/  MOV R15, 0x0 ;  /* 0x00000000000f7802 */ /* 0x000fc60000000f00 */
[----:B------:R1:W-:Y:S01]  /*7070*/  STL.64 [R5], R2 ;  /* 0x0000000205007387 */ /* 0x0003e20000100a00 */
[----:B------:R-:W-:Y:S05]  /*7080*/  RET.REL.NODEC R14 `(_ZN7cutlass13device_kernelIN5flash19enable_sm80_to_sm89INS1_16FlashAttnBwdSm80INS1_25CollectiveMainloopBwdSm80ILi2ELi2EN4cute5tupleIJNS5_1CILi128EEES8_NS7_ILi64EEEEEENS_6half_tEfNS_4arch4Sm80ELb0ELb0ELb1ELb0ELb1ELb0ELb0ELb0ELi2ELi4ELi4ELi4ELb0EEENS1_24CollectiveEpilogueBwdGQAISA_fSD_Li256ELb0ELb1EEENS1_19SingleTileSchedulerILb0ELb0ELb0ELi128EEEEEEEEEvNT_6ParamsE) ;  /* 0xffff8f700e007950 */ /* 0x000fea0003c3ffff */
        .type           $_ZN7cutlass13device_kernelIN5flash19enable_sm80_to_sm89INS1_16FlashAttnBwdSm80INS1_25CollectiveMainloopBwdSm80ILi2ELi2EN4cute5tupleIJNS5_1CILi128EEES8_NS7_ILi64EEEEEENS_6half_tEfNS_4arch4Sm80ELb0ELb0ELb1ELb0ELb1ELb0ELb0ELb0ELi2ELi4ELi4ELi4ELb0EEENS1_24CollectiveEpilogueBwdGQAISA_fSD_Li256ELb0ELb1EEENS1_19SingleTileSchedulerILb0ELb0ELb0ELi128EEEEEEEEEvNT_6ParamsE$_ZN4cute3eso3ESOILb1ELb0EJNS_6LayoutINS_5tupleIJNS3_IJNS_1CILi1EEENS3_IJNS4_ILi4EEENS4_ILi2EEEEEEEEES7_S6_EEENS3_IJNS3_IJNS4_ILi0EEENS3_IJS5_NS4_ILi8EEEEEEEEES6_NS4_ILi16EEEEEEEENS_10ViewEngineIPN7cutlass6half_tEEEEEC2ERKSH_RKSM_,@function
        .size           $_ZN7cutlass13device_kernelIN5flash19enable_sm80_to_sm89INS1_16FlashAttnBwdSm80INS1_25CollectiveMainloopBwdSm80ILi2ELi2EN4cute5tupleIJNS5_1CILi128EEES8_NS7_ILi64EEEEEENS_6half_tEfNS_4arch4Sm80ELb0ELb0ELb1ELb0ELb1ELb0ELb0ELb0ELi2ELi4ELi4ELi4ELb0EEENS1_24CollectiveEpilogueBwdGQAISA_fSD_Li256ELb0ELb1EEENS1_19SingleTileSchedulerILb0ELb0ELb0ELi128EEEEEEEEEvNT_6ParamsE$_ZN4cute3eso3ESOILb1ELb0EJNS_6LayoutINS_5tupleIJNS3_IJNS_1CILi1EEENS3_IJNS4_ILi4EEENS4_ILi2EEEEEEEEES7_S6_EEENS3_IJNS3_IJNS4_ILi0EEENS3_IJS5_NS4_ILi8EEEEEEEEES6_NS4_ILi16EEEEEEEENS_10ViewEngineIPN7cutlass6half_tEEEEEC2ERKSH_RKSM_,($_ZN7cutlass13device_kernelIN5flash19enable_sm80_to_sm89INS1_16FlashAttnBwdSm80INS1_25CollectiveMainloopBwdSm80ILi2ELi2EN4cute5tupleIJNS5_1CILi128EEES8_NS7_ILi64EEEEEENS_6half_tEfNS_4arch4Sm80ELb0ELb0ELb1ELb0ELb1ELb0ELb0ELb0ELi2ELi4ELi4ELi4ELb0EEENS1_24CollectiveEpilogueBwdGQAISA_fSD_Li256ELb0ELb1EEENS1_19SingleTileSchedulerILb0ELb0ELb0ELi128EEEEEEEEEvNT_6ParamsE$_ZN4cute3eso3ESOILb1ELb0EJNS_6LayoutINS_5tupleIJNS3_IJNS_1CILi1EEENS4_ILi2EEEEEEEEENS3_IJNS3_IJS5_S5_EEEEEEEENS_10ViewEngineIPjEEEEC2ERKSB_RKSE_ - $_ZN7cutlass13device_kernelIN5flash19enable_sm80_to_sm89INS1_16FlashAttnBwdSm80INS1_25CollectiveMainloopBwdSm80ILi2ELi2EN4cute5tupleIJNS5_1CILi128EEES8_NS7_ILi64EEEEEENS_6half_tEfNS_4arch4Sm80ELb0ELb0ELb1ELb0ELb1ELb0ELb0ELb0ELi2ELi4ELi4ELi4ELb0EEENS1_24CollectiveEpilogueBwdGQAISA_fSD_Li256ELb0ELb1EEENS1_19SingleTileSchedulerILb0ELb0ELb0ELi128EEEEEEEEEvNT_6ParamsE$_ZN4cute3eso3ESOILb1ELb0EJNS_6LayoutINS_5tupleIJNS3_IJNS_1CILi1EEENS3_IJNS4_ILi4EEENS4_ILi2EEEEEEEEES7_S6_EEENS3_IJNS3_IJNS4_ILi0EEENS3_IJS5_NS4_ILi8EEEEEEEEES6_NS4_ILi16EEEEEEEENS_10ViewEngineIPN7cutlass6half_tEEEEEC2ERKSH_RKSM_)
$_ZN7cutlass13device_kernelIN5flash19enable_sm80_to_sm89INS1_16FlashAttnBwdSm80INS1_25CollectiveMainloopBwdSm80ILi2ELi2EN4cute5tupleIJNS5_1CILi128EEES8_NS7_ILi64EEEEEENS_6half_tEfNS_4arch4Sm80ELb0ELb0ELb1ELb0ELb1ELb0ELb0ELb0ELi2ELi4ELi4ELi4ELb0EEENS1_24CollectiveEpilogueBwdGQAISA_fSD_Li256ELb0ELb1EEENS1_19SingleTileSchedulerILb0ELb0ELb0ELi128EEEEEEEEEvNT_6ParamsE$_ZN4cute3eso3ESOILb1ELb0EJNS_6LayoutINS_5tupleIJNS3_IJNS_1CILi1EEENS3_IJNS4_ILi4EEENS4_ILi2EEEEEEEEES7_S6_EEENS3_IJNS3_IJNS4_ILi0EEENS3_IJS5_NS4_ILi8EEEEEEEEES6_NS4_ILi16EEEEEEEENS_10ViewEngineIPN7cutlass6half_tEEEEEC2ERKSH_RKSM_:
[----:B------:R-:W-:Y:S01]  /*7090*/  IADD3 R3, R70, -c[0x0][0x20], RZ ;  /* 0x8000080046037a10 */ /* 0x000fe20007ffe0ff */
[----:B------:R-:W-:Y:S01]  /*70a0*/  IMAD.MOV.U32 R14, RZ, RZ, R2 ;  /* 0x000000ffff0e7224 */ /* 0x000fe200078e0002 */
[----:B------:R-:W-:Y:S01]  /*70b0*/  MOV R16, R6 ;  /* 0x0000000600107202 */ /* 0x000fe20000000f00 */
[----:B------:R-:W-:Y:S01]  /*70c0*/  IMAD.MOV.U32 R15, RZ, RZ, R5 ;  /* 0x000000ffff0f7224 */ /* 0x000fe200078e0005 */
[----:B------:R-:W-:-:S04]  /*70d0*/  MOV R17, 0x0 ;  /* 0x0000000000117802 */ /* 0x000fc80000000f00 */
[----:B------:R1:W-:Y:S01]  /*70e0*/  STL.64 [R3], R14 ;  /* 0x0000000e03007387 */ /* 0x0003e20000100a00 */
[----:B------:R-:W-:Y:S05]  /*70f0*/  RET.REL.NODEC R16 `(_ZN7cutlass13device_kernelIN5flash19enable_sm80_to_sm89INS1_16FlashAttnBwdSm80INS1_25CollectiveMainloopBwdSm80ILi2ELi2EN4cute5tupleIJNS5_1CILi128EEES8_NS7_ILi64EEEEEENS_6half_tEfNS_4arch4Sm80ELb0ELb0ELb1ELb0ELb1ELb0ELb0ELb0ELi2ELi4ELi4ELi4ELb0EEENS1_24CollectiveEpilogueBwdGQAISA_fSD_Li256ELb0ELb1EEENS1_19SingleTileSchedulerILb0ELb0ELb0ELi128EEEEEEEEEvNT_6ParamsE) ;  /* 0xffff8f0010007950 */ /* 0x000fea0003c3ffff */
        .type           $_ZN7cutlass13device_kernelIN5flash19enable_sm80_to_sm89INS1_16FlashAttnBwdSm80INS1_25CollectiveMainloopBwdSm80ILi2ELi2EN4cute5tupleIJNS5_1CILi128EEES8_NS7_ILi64EEEEEENS_6half_tEfNS_4arch4Sm80ELb0ELb0ELb1ELb0ELb1ELb0ELb0ELb0ELi2ELi4ELi4ELi4ELb0EEENS1_24CollectiveEpilogueBwdGQAISA_fSD_Li256ELb0ELb1EEENS1_19SingleTileSchedulerILb0ELb0ELb0ELi128EEEEEEEEEvNT_6ParamsE$_ZN4cute3eso3ESOILb1ELb0EJNS_6LayoutINS_5tupleIJNS3_IJNS_1CILi1EEENS4_ILi2EEEEEEEEENS3_IJNS3_IJS5_S5_EEEEEEEENS_10ViewEngineIPjEEEEC2ERKSB_RKSE_,@function
        .size           $_ZN7cutlass13device_kernelIN5flash19enable_sm80_to_sm89INS1_16FlashAttnBwdSm80INS1_25CollectiveMainloopBwdSm80ILi2ELi2EN4cute5tupleIJNS5_1CILi128EEES8_NS7_ILi64EEEEEENS_6half_tEfNS_4arch4Sm80ELb0ELb0ELb1ELb0ELb1ELb0ELb0ELb0ELi2ELi4ELi4ELi4ELb0EEENS1_24CollectiveEpilogueBwdGQAISA_fSD_Li256ELb0ELb1EEENS1_19SingleTileSchedulerILb0ELb0ELb0ELi128EEEEEEEEEvNT_6ParamsE$_ZN4cute3eso3ESOILb1ELb0EJNS_6LayoutINS_5tupleIJNS3_IJNS_1CILi1EEENS4_ILi2EEEEEEEEENS3_IJNS3_IJS5_S5_EEEEEEEENS_10ViewEngineIPjEEEEC2ERKSB_RKSE_,($_ZN7cutlass13device_kernelIN5flash19enable_sm80_to_sm89INS1_16FlashAttnBwdSm80INS1_25CollectiveMainloopBwdSm80ILi2ELi2EN4cute5tupleIJNS5_1CILi128EEES8_NS7_ILi64EEEEEENS_6half_tEfNS_4arch4Sm80ELb0ELb0ELb1ELb0ELb1ELb0ELb0ELb0ELi2ELi4ELi4ELi4ELb0EEENS1_24CollectiveEpilogueBwdGQAISA_fSD_Li256ELb0ELb1EEENS1_19SingleTileSchedulerILb0ELb0ELb0ELi128EEEEEEEEEvNT_6ParamsE$_ZN4cute3eso3ESOILb1ELb0EJNS_6LayoutINS_5tupleIJNS3_IJNS_1CILi1EEENS4_ILi2EEEEEES6_NS4_ILi8EEEEEENS3_IJNS3_IJS5_S5_EEES6_NS4_ILi4EEEEEEEENS_10ViewEngineIPKN7cutlass5ArrayIfLi2ELb1EEEEEEEC2ERKSD_RKSK_ - $_ZN7cutlass13device_kernelIN5flash19enable_sm80_to_sm89INS1_16FlashAttnBwdSm80INS1_25CollectiveMainloopBwdSm80ILi2ELi2EN4cute5tupleIJNS5_1CILi128EEES8_NS7_ILi64EEEEEENS_6half_tEfNS_4arch4Sm80ELb0ELb0ELb1ELb0ELb1ELb0ELb0ELb0ELi2ELi4ELi4ELi4ELb0EEENS1_24CollectiveEpilogueBwdGQAISA_fSD_Li256ELb0ELb1EEENS1_19SingleTileSchedulerILb0ELb0ELb0ELi128EEEEEEEEEvNT_6ParamsE$_ZN4cute3eso3ESOILb1ELb0EJNS_6LayoutINS_5tupleIJNS3_IJNS_1CILi1EEENS4_ILi2EEEEEEEEENS3_IJNS3_IJS5_S5_EEEEEEEENS_10ViewEngineIPjEEEEC2ERKSB_RKSE_)
$_ZN7cutlass13device_kernelIN5flash19enable_sm80_to_sm89INS1_16FlashAttnBwdSm80INS1_25CollectiveMainloopBwdSm80ILi2ELi2EN4cute5tupleIJNS5_1CILi128EEES8_NS7_ILi64EEEEEENS_6half_tEfNS_4arch4Sm80ELb0ELb0ELb1ELb0ELb1ELb0ELb0ELb0ELi2ELi4ELi4ELi4ELb0EEENS1_24CollectiveEpilogueBwdGQAISA_fSD_Li256ELb0ELb1EEENS1_19SingleTileSchedulerILb0ELb0ELb0ELi128EEEEEEEEEvNT_6ParamsE$_ZN4cute3eso3ESOILb1ELb0EJNS_6LayoutINS_5tupleIJNS3_IJNS_1CILi1EEENS4_ILi2EEEEEEEEENS3_IJNS3_IJS5_S5_EEEEEEEENS_10ViewEngineIPjEEEEC2ERKSB_RKSE_:
[----:B------:R-:W-:Y:S01]  /*7100*/  IADD3 R2, R62, -c[0x0][0x20], RZ ;  /* 0x800008003e027a10 */ /* 0x000fe20007ffe0ff */
[----:B------:R-:W-:Y:S01]  /*7110*/  IMAD.MOV.U32 R11, RZ, RZ, R3 ;  /* 0x000000ffff0b7224 */ /* 0x000fe200078e0003 */
[----:B------:R-:W-:-:S04]  /*7120*/  MOV R5, 0x0 ;  /* 0x0000000000057802 */ /* 0x000fc80000000f00 */
[----:B------:R1:W-:Y:S01]  /*7130*/  STL.64 [R2], R10 ;  /* 0x0000000a02007387 */ /* 0x0003e20000100a00 */
[----:B------:R-:W-:Y:S05]  /*7140*/  RET.REL.NODEC R4 `(_ZN7cutlass13device_kernelIN5flash19enable_sm80_to_sm89INS1_16FlashAttnBwdSm80INS1_25CollectiveMainloopBwdSm80ILi2ELi2EN4cute5tupleIJNS5_1CILi128EEES8_NS7_ILi64EEEEEENS_6half_tEfNS_4arch4Sm80ELb0ELb0ELb1ELb0ELb1ELb0ELb0ELb0ELi2ELi4ELi4ELi4ELb0EEENS1_24CollectiveEpilogueBwdGQAISA_fSD_Li256ELb0ELb1EEENS1_19SingleTileSchedulerILb0ELb0ELb0ELi128EEEEEEEEEvNT_6ParamsE) ;  /* 0xffff8eb004007950 */ /* 0x000fea0003c3ffff */
        .type           $_ZN7cutlass13device_kernelIN5flash19enable_sm80_to_sm89INS1_16FlashAttnBwdSm80INS1_25CollectiveMainloopBwdSm80ILi2ELi2EN4cute5tupleIJNS5_1CILi128EEES8_NS7_ILi64EEEEEENS_6half_tEfNS_4arch4Sm80ELb0ELb0ELb1ELb0ELb1ELb0ELb0ELb0ELi2ELi4ELi4ELi4ELb0EEENS1_24CollectiveEpilogueBwdGQAISA_fSD_Li256ELb0ELb1EEENS1_19SingleTileSchedulerILb0ELb0ELb0ELi128EEEEEEEEEvNT_6ParamsE$_ZN4cute3eso3ESOILb1ELb0EJNS_6LayoutINS_5tupleIJNS3_IJNS_1CILi1EEENS4_ILi2EEEEEES6_NS4_ILi8EEEEEENS3_IJNS3_IJS5_S5_EEES6_NS4_ILi4EEEEEEEENS_10ViewEngineIPKN7cutlass5ArrayIfLi2ELb1EEEEEEEC2ERKSD_RKSK_,@function
        .size           $_ZN7cutlass13device_kernelIN5flash19enable_sm80_to_sm89INS1_16FlashAttnBwdSm80INS1_25CollectiveMainloopBwdSm80ILi2ELi2EN4cute5tupleIJNS5_1CILi128EEES8_NS7_ILi64EEEEEENS_6half_tEfNS_4arch4Sm80ELb0ELb0ELb1ELb0ELb1ELb0ELb0ELb0ELi2ELi4ELi4ELi4ELb0EEENS1_24CollectiveEpilogueBwdGQAISA_fSD_Li256ELb0ELb1EEENS1_19SingleTileSchedulerILb0ELb0ELb0ELi128EEEEEEEEEvNT_6ParamsE$_ZN4cute3eso3ESOILb1ELb0EJNS_6LayoutINS_5tupleIJNS3_IJNS_1CILi1EEENS4_ILi2EEEEEES6_NS4_ILi8EEEEEENS3_IJNS3_IJS5_S5_EEES6_NS4_ILi4EEEEEEEENS_10ViewEngineIPKN7cutlass5ArrayIfLi2ELb1EEEEEEEC2ERKSD_RKSK_,($_ZN7cutlass13device_kernelIN5flash19enable_sm80_to_sm89INS1_16FlashAttnBwdSm80INS1_25CollectiveMainloopBwdSm80ILi2ELi2EN4cute5tupleIJNS5_1CILi128EEES8_NS7_ILi64EEEEEENS_6half_tEfNS_4arch4Sm80ELb0ELb0ELb1ELb0ELb1ELb0ELb0ELb0ELi2ELi4ELi4ELi4ELb0EEENS1_24CollectiveEpilogueBwdGQAISA_fSD_Li256ELb0ELb1EEENS1_19SingleTileSchedulerILb0ELb0ELb0ELi128EEEEEEEEEvNT_6ParamsE$_ZN4cute3eso3ESOILb1ELb0EJNS_6LayoutINS_5tupleIJNS3_IJNS_1CILi1EEENS4_ILi2EEEEEES6_NS4_ILi8EEEEEENS3_IJNS3_IJS5_S5_EEES6_NS4_ILi4EEEEEEEENS_10ViewEngineIPN7cutlass5ArrayINSF_6half_tELi2ELb0EEEEEEEC2ERKSD_RKSK_ - $_ZN7cutlass13device_kernelIN5flash19enable_sm80_to_sm89INS1_16FlashAttnBwdSm80INS1_25CollectiveMainloopBwdSm80ILi2ELi2EN4cute5tupleIJNS5_1CILi128EEES8_NS7_ILi64EEEEEENS_6half_tEfNS_4arch4Sm80ELb0ELb0ELb1ELb0ELb1ELb0ELb0ELb0ELi2ELi4ELi4ELi4ELb0EEENS1_24CollectiveEpilogueBwdGQAISA_fSD_Li256ELb0ELb1EEENS1_19SingleTileSchedulerILb0ELb0ELb0ELi128EEEEEEEEEvNT_6ParamsE$_ZN4cute3eso3ESOILb1ELb0EJNS_6LayoutINS_5tupleIJNS3_IJNS_1CILi1EEENS4_ILi2EEEEEES6_NS4_ILi8EEEEEENS3_IJNS3_IJS5_S5_EEES6_NS4_ILi4EEEEEEEENS_10ViewEngineIPKN7cutlass5ArrayIfLi2ELb1EEEEEEEC2ERKSD_RKSK_)
$_ZN7cutlass13device_kernelIN5flash19enable_sm80_to_sm89INS1_16FlashAttnBwdSm80INS1_25CollectiveMainloopBwdSm80ILi2ELi2EN4cute5tupleIJNS5_1CILi128EEES8_NS7_ILi64EEEEEENS_6half_tEfNS_4arch4Sm80ELb0ELb0ELb1ELb0ELb1ELb0ELb0ELb0ELi2ELi4ELi4ELi4ELb0EEENS1_24CollectiveEpilogueBwdGQAISA_fSD_Li256ELb0ELb1EEENS1_19SingleTileSchedulerILb0ELb0ELb0ELi128EEEEEEEEEvNT_6ParamsE$_ZN4cute3eso3ESOILb1ELb0EJNS_6LayoutINS_5tupleIJNS3_IJNS_1CILi1EEENS4_ILi2EEEEEES6_NS4_ILi8EEEEEENS3_IJNS3_IJS5_S5_EEES6_NS4_ILi4EEEEEEEENS_10ViewEngineIPKN7cutlass5ArrayIfLi2ELb1EEEEEEEC2ERKSD_RKSK_:
[----:B------:R-:W-:Y:S01]  /*7150*/  IADD3 R3, R70, -c[0x0][0x20], RZ ;  /* 0x8000080046037a10 */ /* 0x000fe20007ffe0ff */
[----:B------:R-:W-:Y:S01]  /*7160*/  IMAD.MOV.U32 R22, RZ, RZ, R2 ;  /* 0x000000ffff167224 */ /* 0x000fe200078e0002 */
[----:B------:R-:W-:-:S04]  /*7170*/  MOV R15, 0x0 ;  /* 0x00000000000f7802 */ /* 0x000fc80000000f00 */
[----:B------:R1:W-:Y:S01]  /*7180*/  STL.64 [R3], R22 ;  /* 0x0000001603007387 */ /* 0x0003e20000100a00 */
[----:B------:R-:W-:Y:S05]  /*7190*/  RET.REL.NODEC R14 `(_ZN7cutlass13device_kernelIN5flash19enable_sm80_to_sm89INS1_16FlashAttnBwdSm80INS1_25CollectiveMainloopBwdSm80ILi2ELi2EN4cute5tupleIJNS5_1CILi128EEES8_NS7_ILi64EEEEEENS_6half_tEfNS_4arch4Sm80ELb0ELb0ELb1ELb0ELb1ELb0ELb0ELb0ELi2ELi4ELi4ELi4ELb0EEENS1_24CollectiveEpilogueBwdGQAISA_fSD_Li256ELb0ELb1EEENS1_19SingleTileSchedulerILb0ELb0ELb0ELi128EEEEEEEEEvNT_6ParamsE) ;  /* 0xffff8e600e007950 */ /* 0x000fea0003c3ffff */
        .type           $_ZN7cutlass13device_kernelIN5flash19enable_sm80_to_sm89INS1_16FlashAttnBwdSm80INS1_25CollectiveMainloopBwdSm80ILi2ELi2EN4cute5tupleIJNS5_1CILi128EEES8_NS7_ILi64EEEEEENS_6half_tEfNS_4arch4Sm80ELb0ELb0ELb1ELb0ELb1ELb0ELb0ELb0ELi2ELi4ELi4ELi4ELb0EEENS1_24CollectiveEpilogueBwdGQAISA_fSD_Li256ELb0ELb1EEENS1_19SingleTileSchedulerILb0ELb0ELb0ELi128EEEEEEEEEvNT_6ParamsE$_ZN4cute3eso3ESOILb1ELb0EJNS_6LayoutINS_5tupleIJNS3_IJNS_1CILi1EEENS4_ILi2EEEEEES6_NS4_ILi8EEEEEENS3_IJNS3_IJS5_S5_EEES6_NS4_ILi4EEEEEEEENS_10ViewEngineIPN7cutlass5ArrayINSF_6half_tELi2ELb0EEEEEEEC2ERKSD_RKSK_,@function
        .size           $_ZN7cutlass13device_kernelIN5flash19enable_sm80_to_sm89INS1_16FlashAttnBwdSm80INS1_25CollectiveMainloopBwdSm80ILi2ELi2EN4cute5tupleIJNS5_1CILi128EEES8_NS7_ILi64EEEEEENS_6half_tEfNS_4arch4Sm80ELb0ELb0ELb1ELb0ELb1ELb0ELb0ELb0ELi2ELi4ELi4ELi4ELb0EEENS1_24CollectiveEpilogueBwdGQAISA_fSD_Li256ELb0ELb1EEENS1_19SingleTileSchedulerILb0ELb0ELb0ELi128EEEEEEEEEvNT_6ParamsE$_ZN4cute3eso3ESOILb1ELb0EJNS_6LayoutINS_5tupleIJNS3_IJNS_1CILi1EEENS4_ILi2EEEEEES6_NS4_ILi8EEEEEENS3_IJNS3_IJS5_S5_EEES6_NS4_ILi4EEEEEEEENS_10ViewEngineIPN7cutlass5ArrayINSF_6half_tELi2ELb0EEEEEEEC2ERKSD_RKSK_,($_ZN7cutlass13device_kernelIN5flash19enable_sm80_to_sm89INS1_16FlashAttnBwdSm80INS1_25CollectiveMainloopBwdSm80ILi2ELi2EN4cute5tupleIJNS5_1CILi128EEES8_NS7_ILi64EEEEEENS_6half_tEfNS_4arch4Sm80ELb0ELb0ELb1ELb0ELb1ELb0ELb0ELb0ELi2ELi4ELi4ELi4ELb0EEENS1_24CollectiveEpilogueBwdGQAISA_fSD_Li256ELb0ELb1EEENS1_19SingleTileSchedulerILb0ELb0ELb0ELi128EEEEEEEEEvNT_6ParamsE$_ZN4cute3eso3ESOILb1ELb0EJNS_6LayoutINS_5tupleIJNS3_IJNS_1CILi1EEENS4_ILi2EEES6_EEEEEENS3_IJNS3_IJS5_S5_S6_EEEEEEEENS_10ViewEngineIPjEEEEC2ERKSB_RKSE_ - $_ZN7cutlass13device_kernelIN5flash19enable_sm80_to_sm89INS1_16FlashAttnBwdSm80INS1_25CollectiveMainloopBwdSm80ILi2ELi2EN4cute5tupleIJNS5_1CILi128EEES8_NS7_ILi64EEEEEENS_6half_tEfNS_4arch4Sm80ELb0ELb0ELb1ELb0ELb1ELb0ELb0ELb0ELi2ELi4ELi4ELi4ELb0EEENS1_24CollectiveEpilogueBwdGQAISA_fSD_Li256ELb0ELb1EEENS1_19SingleTileSchedulerILb0ELb0ELb0ELi128EEEEEEEEEvNT_6ParamsE$_ZN4cute3eso3ESOILb1ELb0EJNS_6LayoutINS_5tupleIJNS3_IJNS_1CILi1EEENS4_ILi2EEEEEES6_NS4_ILi8EEEEEENS3_IJNS3_IJS5_S5_EEES6_NS4_ILi4EEEEEEEENS_10ViewEngineIPN7cutlass5ArrayINSF_6half_tELi2ELb0EEEEEEEC2ERKSD_RKSK_)
$_ZN7cutlass13device_kernelIN5flash19enable_sm80_to_sm89INS1_16FlashAttnBwdSm80INS1_25CollectiveMainloopBwdSm80ILi2ELi2EN4cute5tupleIJNS5_1CILi128EEES8_NS7_ILi64EEEEEENS_6half_tEfNS_4arch4Sm80ELb0ELb0ELb1ELb0ELb1ELb0ELb0ELb0ELi2ELi4ELi4ELi4ELb0EEENS1_24CollectiveEpilogueBwdGQAISA_fSD_Li256ELb0ELb1EEENS1_19SingleTileSchedulerILb0ELb0ELb0ELi128EEEEEEEEEvNT_6ParamsE$_ZN4cute3eso3ESOILb1ELb0EJNS_6LayoutINS_5tupleIJNS3_IJNS_1CILi1EEENS4_ILi2EEEEEES6_NS4_ILi8EEEEEENS3_IJNS3_IJS5_S5_EEES6_NS4_ILi4EEEEEEEENS_10ViewEngineIPN7cutlass5ArrayINSF_6half_tELi2ELb0EEEEEEEC2ERKSD_RKSK_:
[----:B------:R-:W-:Y:S01]  /*71a0*/  IADD3 R2, R70, -c[0x0][0x20], RZ ;  /* 0x8000080046027a10 */ /* 0x000fe20007ffe0ff */
[----:B------:R-:W-:Y:S01]  /*71b0*/  IMAD.MOV.U32 R17, RZ, RZ, R3 ;  /* 0x000000ffff117224 */ /* 0x000fe200078e0003 */
[----:B------:R-:W-:-:S04]  /*71c0*/  MOV R15, 0x0 ;  /* 0x00000000000f7802 */ /* 0x000fc80000000f00 */
[----:B------:R1:W-:Y:S01]  /*71d0*/  STL.64 [R2], R16 ;  /* 0x0000001002007387 */ /* 0x0003e20000100a00 */
[----:B------:R-:W-:Y:S05]  /*71e0*/  RET.REL.NODEC R14 `(_ZN7cutlass13device_kernelIN5flash19enable_sm80_to_sm89INS1_16FlashAttnBwdSm80INS1_25CollectiveMainloopBwdSm80ILi2ELi2EN4cute5tupleIJNS5_1CILi128EEES8_NS7_ILi64EEEEEENS_6half_tEfNS_4arch4Sm80ELb0ELb0ELb1ELb0ELb1ELb0ELb0ELb0ELi2ELi4ELi4ELi4ELb0EEENS1_24CollectiveEpilogueBwdGQAISA_fSD_Li256ELb0ELb1EEENS1_19SingleTileSchedulerILb0ELb0ELb0ELi128EEEEEEEEEvNT_6ParamsE) ;  /* 0xffff8e100e007950 */ /* 0x000fea0003c3ffff */
        .type           $_ZN7cutlass13device_kernelIN5flash19enable_sm80_to_sm89INS1_16FlashAttnBwdSm80INS1_25CollectiveMainloopBwdSm80ILi2ELi2EN4cute5tupleIJNS5_1CILi128EEES8_NS7_ILi64EEEEEENS_6half_tEfNS_4arch4Sm80ELb0ELb0ELb1ELb0ELb1ELb0ELb0ELb0ELi2ELi4ELi4ELi4ELb0EEENS1_24CollectiveEpilogueBwdGQAISA_fSD_Li256ELb0ELb1EEENS1_19SingleTileSchedulerILb0ELb0ELb0ELi128EEEEEEEEEvNT_6ParamsE$_ZN4cute3eso3ESOILb1ELb0EJNS_6LayoutINS_5tupleIJNS3_IJNS_1CILi1EEENS4_ILi2EEES6_EEEEEENS3_IJNS3_IJS5_S5_S6_EEEEEEEENS_10ViewEngineIPjEEEEC2ERKSB_RKSE_,@function
        .size           $_ZN7cutlass13device_kernelIN5flash19enable_sm80_to_sm89INS1_16FlashAttnBwdSm80INS1_25CollectiveMainloopBwdSm80ILi2ELi2EN4cute5tupleIJNS5_1CILi128EEES8_NS7_ILi64EEEEEENS_6half_tEfNS_4arch4Sm80ELb0ELb0ELb1ELb0ELb1ELb0ELb0ELb0ELi2ELi4ELi4ELi4ELb0EEENS1_24CollectiveEpilogueBwdGQAISA_fSD_Li256ELb0ELb1EEENS1_19SingleTileSchedulerILb0ELb0ELb0ELi128EEEEEEEEEvNT_6ParamsE$_ZN4cute3eso3ESOILb1ELb0EJNS_6LayoutINS_5tupleIJNS3_IJNS_1CILi1EEENS4_ILi2EEES6_EEEEEENS3_IJNS3_IJS5_S5_S6_EEEEEEEENS_10ViewEngineIPjEEEEC2ERKSB_RKSE_,($_ZN7cutlass13device_kernelIN5flash19enable_sm80_to_sm89INS1_16FlashAttnBwdSm80INS1_25CollectiveMainloopBwdSm80ILi2ELi2EN4cute5tupleIJNS5_1CILi128EEES8_NS7_ILi64EEEEEENS_6half_tEfNS_4arch4Sm80ELb0ELb0ELb1ELb0ELb1ELb0ELb0ELb0ELi2ELi4ELi4ELi4ELb0EEENS1_24CollectiveEpilogueBwdGQAISA_fSD_Li256ELb0ELb1EEENS1_19SingleTileSchedulerILb0ELb0ELb0ELi128EEEEEEEEEvNT_6ParamsE$_ZN4cute3eso3ESOILb1ELb0EJNS_6LayoutINS_5tupleIJNS3_IJNS_1CILi1EEES5_EEEEEENS3_IJNS3_IJS5_NS4_ILi0EEEEEEEEEEENS_10ViewEngineINS_8smem_ptrIPN7cutlass9uint128_tEEEEEEEC2ERKSB_RKSI_ - $_ZN7cutlass13device_kernelIN5flash19enable_sm80_to_sm89INS1_16FlashAttnBwdSm80INS1_25CollectiveMainloopBwdSm80ILi2ELi2EN4cute5tupleIJNS5_1CILi128EEES8_NS7_ILi64EEEEEENS_6half_tEfNS_4arch4Sm80ELb0ELb0ELb1ELb0ELb1ELb0ELb0ELb0ELi2ELi4ELi4ELi4ELb0EEENS1_24CollectiveEpilogueBwdGQAISA_fSD_Li256ELb0ELb1EEENS1_19SingleTileSchedulerILb0ELb0ELb0ELi128EEEEEEEEEvNT_6ParamsE$_ZN4cute3eso3ESOILb1ELb0EJNS_6LayoutINS_5tupleIJNS3_IJNS_1CILi1EEENS4_ILi2EEES6_EEEEEENS3_IJNS3_IJS5_S5_S6_EEEEEEEENS_10ViewEngineIPjEEEEC2ERKSB_RKSE_)
$_ZN7cutlass13device_kernelIN5flash19enable_sm80_to_sm89INS1_16FlashAttnBwdSm80INS1_25CollectiveMainloopBwdSm80ILi2ELi2EN4cute5tupleIJNS5_1CILi128EEES8_NS7_ILi64EEEEEENS_6half_tEfNS_4arch4Sm80ELb0ELb0ELb1ELb0ELb1ELb0ELb0ELb0ELi2ELi4ELi4ELi4ELb0EEENS1_24CollectiveEpilogueBwdGQAISA_fSD_Li256ELb0ELb1EEENS1_19SingleTileSchedulerILb0ELb0ELb0ELi128EEEEEEEEEvNT_6ParamsE$_ZN4cute3eso3ESOILb1ELb0EJNS_6LayoutINS_5tupleIJNS3_IJNS_1CILi1EEENS4_ILi2EEES6_EEEEEENS3_IJNS3_IJS5_S5_S6_EEEEEEEENS_10ViewEngineIPjEEEEC2ERKSB_RKSE_:
[----:B------:R-:W-:Y:S02]  /*71f0*/  IADD3 R2, R62, -c[0x0][0x20], RZ ;  /* 0x800008003e027a10 */ /* 0x000fe40007ffe0ff */
[----:B------:R-:W-:-:S03]  /*7200*/  MOV R5, 0x0 ;  /* 0x0000000000057802 */ /* 0x000fc60000000f00 */
[----:B------:R1:W-:Y:S01]  /*7210*/  STL.64 [R2], R12 ;  /* 0x0000000c02007387 */ /* 0x0003e20000100a00 */
[----:B------:R-:W-:Y:S05]  /*7220*/  RET.REL.NODEC R4 `(_ZN7cutlass13device_kernelIN5flash19enable_sm80_to_sm89INS1_16FlashAttnBwdSm80INS1_25CollectiveMainloopBwdSm80ILi2ELi2EN4cute5tupleIJNS5_1CILi128EEES8_NS7_ILi64EEEEEENS_6half_tEfNS_4arch4Sm80ELb0ELb0ELb1ELb0ELb1ELb0ELb0ELb0ELi2ELi4ELi4ELi4ELb0EEENS1_24CollectiveEpilogueBwdGQAISA_fSD_Li256ELb0ELb1EEENS1_19SingleTileSchedulerILb0ELb0ELb0ELi128EEEEEEEEEvNT_6ParamsE) ;  /* 0xffff8dd004007950 */ /* 0x000fea0003c3ffff */
        .type           $_ZN7cutlass13device_kernelIN5flash19enable_sm80_to_sm89INS1_16FlashAttnBwdSm80INS1_25CollectiveMainloopBwdSm80ILi2ELi2EN4cute5tupleIJNS5_1CILi128EEES8_NS7_ILi64EEEEEENS_6half_tEfNS_4arch4Sm80ELb0ELb0ELb1ELb0ELb1ELb0ELb0ELb0ELi2ELi4ELi4ELi4ELb0EEENS1_24CollectiveEpilogueBwdGQAISA_fSD_Li256ELb0ELb1EEENS1_19SingleTileSchedulerILb0ELb0ELb0ELi128EEEEEEEEEvNT_6ParamsE$_ZN4cute3eso3ESOILb1ELb0EJNS_6LayoutINS_5tupleIJNS3_IJNS_1CILi1EEES5_EEEEEENS3_IJNS3_IJS5_NS4_ILi0EEEEEEEEEEENS_10ViewEngineINS_8smem_ptrIPN7cutlass9uint128_tEEEEEEEC2ERKSB_RKSI_,@function
        .size           $_ZN7cutlass13device_kernelIN5flash19enable_sm80_to_sm89INS1_16FlashAttnBwdSm80INS1_25CollectiveMainloopBwdSm80ILi2ELi2EN4cute5tupleIJNS5_1CILi128EEES8_NS7_ILi64EEEEEENS_6half_tEfNS_4arch4Sm80ELb0ELb0ELb1ELb0ELb1ELb0ELb0ELb0ELi2ELi4ELi4ELi4ELb0EEENS1_24CollectiveEpilogueBwdGQAISA_fSD_Li256ELb0ELb1EEENS1_19SingleTileSchedulerILb0ELb0ELb0ELi128EEEEEEEEEvNT_6ParamsE$_ZN4cute3eso3ESOILb1ELb0EJNS_6LayoutINS_5tupleIJNS3_IJNS_1CILi1EEES5_EEEEEENS3_IJNS3_IJS5_NS4_ILi0EEEEEEEEEEENS_10ViewEngineINS_8smem_ptrIPN7cutlass9uint128_tEEEEEEEC2ERKSB_RKSI_,($_ZN7cutlass13device_kernelIN5flash19enable_sm80_to_sm89INS1_16FlashAttnBwdSm80INS1_25CollectiveMainloopBwdSm80ILi2ELi2EN4cute5tupleIJNS5_1CILi128EEES8_NS7_ILi64EEEEEENS_6half_tEfNS_4arch4Sm80ELb0ELb0ELb1ELb0ELb1ELb0ELb0ELb0ELi2ELi4ELi4ELi4ELb0EEENS1_24CollectiveEpilogueBwdGQAISA_fSD_Li256ELb0ELb1EEENS1_19SingleTileSchedulerILb0ELb0ELb0ELi128EEEEEEEEEvNT_6ParamsE$_ZN4cute3eso3ESOILb1ELb0EJNS_6LayoutINS_5tupleIJNS3_IJNS_1CILi2EEES5_EEEEEENS3_IJNS3_IJNS4_ILi1EEES5_EEEEEEEENS_10ViewEngineIPKfEEEEC2ERKSB_RKSF_ - $_ZN7cutlass13device_kernelIN5flash19enable_sm80_to_sm89INS1_16FlashAttnBwdSm80INS1_25CollectiveMainloopBwdSm80ILi2ELi2EN4cute5tupleIJNS5_1CILi128EEES8_NS7_ILi64EEEEEENS_6half_tEfNS_4arch4Sm80ELb0ELb0ELb1ELb0ELb1ELb0ELb0ELb0ELi2ELi4ELi4ELi4ELb0EEENS1_24CollectiveEpilogueBwdGQAISA_fSD_Li256ELb0ELb1EEENS1_19SingleTileSchedulerILb0ELb0ELb0ELi128EEEEEEEEEvNT_6ParamsE$_ZN4cute3eso3ESOILb1ELb0EJNS_6LayoutINS_5tupleIJNS3_IJNS_1CILi1EEES5_EEEEEENS3_IJNS3_IJS5_NS4_ILi0EEEEEEEEEEENS_10ViewEngineINS_8smem_ptrIPN7cutlass9uint128_tEEEEEEEC2ERKSB_RKSI_)
$_ZN7cutlass13device_kernelIN5flash19enable_sm80_to_sm89INS1_16FlashAttnBwdSm80INS1_25CollectiveMainloopBwdSm80ILi2ELi2EN4cute5tupleIJNS5_1CILi128EEES8_NS7_ILi64EEEEEENS_6half_tEfNS_4arch4Sm80ELb0ELb0ELb1ELb0ELb1ELb0ELb0ELb0ELi2ELi4ELi4ELi4ELb0EEENS1_24CollectiveEpilogueBwdGQAISA_fSD_Li256ELb0ELb1EEENS1_19SingleTileSchedulerILb0ELb0ELb0ELi128EEEEEEEEEvNT_6ParamsE$_ZN4cute3eso3ESOILb1ELb0EJNS_6LayoutINS_5tupleIJNS3_IJNS_1CILi1EEES5_EEEEEENS3_IJNS3_IJS5_NS4_ILi0EEEEEEEEEEENS_10ViewEngineINS_8smem_ptrIPN7cutlass9uint128_tEEEEEEEC2ERKSB_RKSI_:
[----:B------:R-:W-:Y:S02]  /*7230*/  IADD3 R38, R83, -c[0x0][0x20], RZ ;  /* 0x8000080053267a10 */ /* 0x000fe40007ffe0ff */
[----:B------:R-:W-:-:S03]  /*7240*/  MOV R47, 0x0 ;  /* 0x00000000002f7802 */ /* 0x000fc60000000f00 */
[----:B------:R1:W-:Y:S01]  /*7250*/  STL.64 [R38], R2 ;  /* 0x0000000226007387 */ /* 0x0003e20000100a00 */
[----:B------:R-:W-:Y:S05]  /*7260*/  RET.REL.NODEC R46 `(_ZN7cutlass13device_kernelIN5flash19enable_sm80_to_sm89INS1_16FlashAttnBwdSm80INS1_25CollectiveMainloopBwdSm80ILi2ELi2EN4cute5tupleIJNS5_1CILi128EEES8_NS7_ILi64EEEEEENS_6half_tEfNS_4arch4Sm80ELb0ELb0ELb1ELb0ELb1ELb0ELb0ELb0ELi2ELi4ELi4ELi4ELb0EEENS1_24CollectiveEpilogueBwdGQAISA_fSD_Li256ELb0ELb1EEENS1_19SingleTileSchedulerILb0ELb0ELb0ELi128EEEEEEEEEvNT_6ParamsE) ;  /* 0xffff8d902e007950 */ /* 0x000fea0003c3ffff */
        .type           $_ZN7cutlass13device_kernelIN5flash19enable_sm80_to_sm89INS1_16FlashAttnBwdSm80INS1_25CollectiveMainloopBwdSm80ILi2ELi2EN4cute5tupleIJNS5_1CILi128EEES8_NS7_ILi64EEEEEENS_6half_tEfNS_4arch4Sm80ELb0ELb0ELb1ELb0ELb1ELb0ELb0ELb0ELi2ELi4ELi4ELi4ELb0EEENS1_24CollectiveEpilogueBwdGQAISA_fSD_Li256ELb0ELb1EEENS1_19SingleTileSchedulerILb0ELb0ELb0ELi128EEEEEEEEEvNT_6ParamsE$_ZN4cute3eso3ESOILb1ELb0EJNS_6LayoutINS_5tupleIJNS3_IJNS_1CILi2EEES5_EEEEEENS3_IJNS3_IJNS4_ILi1EEES5_EEEEEEEENS_10ViewEngineIPKfEEEEC2ERKSB_RKSF_,@function
        .size           $_ZN7cutlass13device_kernelIN5flash19enable_sm80_to_sm89INS1_16FlashAttnBwdSm80INS1_25CollectiveMainloopBwdSm80ILi2ELi2EN4cute5tupleIJNS5_1CILi128EEES8_NS7_ILi64EEEEEENS_6half_tEfNS_4arch4Sm80ELb0ELb0ELb1ELb0ELb1ELb0ELb0ELb0ELi2ELi4ELi4ELi4ELb0EEENS1_24CollectiveEpilogueBwdGQAISA_fSD_Li256ELb0ELb1EEENS1_19SingleTileSchedulerILb0ELb0ELb0ELi128EEEEEEEEEvNT_6ParamsE$_ZN4cute3eso3ESOILb1ELb0EJNS_6LayoutINS_5tupleIJNS3_IJNS_1CILi2EEES5_EEEEEENS3_IJNS3_IJNS4_ILi1EEES5_EEEEEEEENS_10ViewEngineIPKfEEEEC2ERKSB_RKSF_,($_ZN7cutlass13device_kernelIN5flash19enable_sm80_to_sm89INS1_16FlashAttnBwdSm80INS1_25CollectiveMainloopBwdSm80ILi2ELi2EN4cute5tupleIJNS5_1CILi128EEES8_NS7_ILi64EEEEEENS_6half_tEfNS_4arch4Sm80ELb0ELb0ELb1ELb0ELb1ELb0ELb0ELb0ELi2ELi4ELi4ELi4ELb0EEENS1_24CollectiveEpilogueBwdGQAISA_fSD_Li256ELb0ELb1EEENS1_19SingleTileSchedulerILb0ELb0ELb0ELi128EEEEEEEEEvNT_6ParamsE$_ZN4cute3eso3ESOILb1ELb0EJNS_6LayoutINS_5tupleIJNS3_IJNS_1CILi2EEES5_EEEEEENS3_IJNS3_IJNS4_ILi1EEES5_EEEEEEEENS_10ViewEngineIPN7cutlass6half_tEEEEEC2ERKSB_RKSG_ - $_ZN7cutlass13device_kernelIN5flash19enable_sm80_to_sm89INS1_16FlashAttnBwdSm80INS1_25CollectiveMainloopBwdSm80ILi2ELi2EN4cute5tupleIJNS5_1CILi128EEES8_NS7_ILi64EEEEEENS_6half_tEfNS_4arch4Sm80ELb0ELb0ELb1ELb0ELb1ELb0ELb0ELb0ELi2ELi4ELi4ELi4ELb0EEENS1_24CollectiveEpilogueBwdGQAISA_fSD_Li256ELb0ELb1EEENS1_19SingleTileSchedulerILb0ELb0ELb0ELi128EEEEEEEEEvNT_6ParamsE$_ZN4cute3eso3ESOILb1ELb0EJNS_6LayoutINS_5tupleIJNS3_IJNS_1CILi2EEES5_EEEEEENS3_IJNS3_IJNS4_ILi1EEES5_EEEEEEEENS_10ViewEngineIPKfEEEEC2ERKSB_RKSF_)
$_ZN7cutlass13device_kernelIN5flash19enable_sm80_to_sm89INS1_16FlashAttnBwdSm80INS1_25CollectiveMainloopBwdSm80ILi2ELi2EN4cute5tupleIJNS5_1CILi128EEES8_NS7_ILi64EEEEEENS_6half_tEfNS_4arch4Sm80ELb0ELb0ELb1ELb0ELb1ELb0ELb0ELb0ELi2ELi4ELi4ELi4ELb0EEENS1_24CollectiveEpilogueBwdGQAISA_fSD_Li256ELb0ELb1EEENS1_19SingleTileSchedulerILb0ELb0ELb0ELi128EEEEEEEEEvNT_6ParamsE$_ZN4cute3eso3ESOILb1ELb0EJNS_6LayoutINS_5tupleIJNS3_IJNS_1CILi2EEES5_EEEEEENS3_IJNS3_IJNS4_ILi1EEES5_EEEEEEEENS_10ViewEngineIPKfEEEEC2ERKSB_RKSF_:
[----:B------:R-:W-:Y:S01]  /*7270*/  IADD3 R2, R62, -c[0x0][0x20], RZ ;  /* 0x800008003e027a10 */ /* 0x000fe20007ffe0ff */
[----:B------:R-:W-:Y:S01]  /*7280*/  IMAD.MOV.U32 R7, RZ, RZ, R3 ;  /* 0x000000ffff077224 */ /* 0x000fe200078e0003 */
[----:B------:R-:W-:-:S04]  /*7290*/  MOV R5, 0x0 ;  /* 0x0000000000057802 */ /* 0x000fc80000000f00 */
[----:B------:R1:W-:Y:S01]  /*72a0*/  STL.64 [R2], R6 ;  /* 0x0000000602007387 */ /* 0x0003e20000100a00 */
[----:B------:R-:W-:Y:S05]  /*72b0*/  RET.REL.NODEC R4 `(_ZN7cutlass13device_kernelIN5flash19enable_sm80_to_sm89INS1_16FlashAttnBwdSm80INS1_25CollectiveMainloopBwdSm80ILi2ELi2EN4cute5tupleIJNS5_1CILi128EEES8_NS7_ILi64EEEEEENS_6half_tEfNS_4arch4Sm80ELb0ELb0ELb1ELb0ELb1ELb0ELb0ELb0ELi2ELi4ELi4ELi4ELb0EEENS1_24CollectiveEpilogueBwdGQAISA_fSD_Li256ELb0ELb1EEENS1_19SingleTileSchedulerILb0ELb0ELb0ELi128EEEEEEEEEvNT_6ParamsE) ;  /* 0xffff8d4004007950 */ /* 0x000fea0003c3ffff */
        .type           $_ZN7cutlass13device_kernelIN5flash19enable_sm80_to_sm89INS1_16FlashAttnBwdSm80INS1_25CollectiveMainloopBwdSm80ILi2ELi2EN4cute5tupleIJNS5_1CILi128EEES8_NS7_ILi64EEEEEENS_6half_tEfNS_4arch4Sm80ELb0ELb0ELb1ELb0ELb1ELb0ELb0ELb0ELi2ELi4ELi4ELi4ELb0EEENS1_24CollectiveEpilogueBwdGQAISA_fSD_Li256ELb0ELb1EEENS1_19SingleTileSchedulerILb0ELb0ELb0ELi128EEEEEEEEEvNT_6ParamsE$_ZN4cute3eso3ESOILb1ELb0EJNS_6LayoutINS_5tupleIJNS3_IJNS_1CILi2EEES5_EEEEEENS3_IJNS3_IJNS4_ILi1EEES5_EEEEEEEENS_10ViewEngineIPN7cutlass6half_tEEEEEC2ERKSB_RKSG_,@function
        .size           $_ZN7cutlass13device_kernelIN5flash19enable_sm80_to_sm89INS1_16FlashAttnBwdSm80INS1_25CollectiveMainloopBwdSm80ILi2ELi2EN4cute5tupleIJNS5_1CILi128EEES8_NS7_ILi64EEEEEENS_6half_tEfNS_4arch4Sm80ELb0ELb0ELb1ELb0ELb1ELb0ELb0ELb0ELi2ELi4ELi4ELi4ELb0EEENS1_24CollectiveEpilogueBwdGQAISA_fSD_Li256ELb0ELb1EEENS1_19SingleTileSchedulerILb0ELb0ELb0ELi128EEEEEEEEEvNT_6ParamsE$_ZN4cute3eso3ESOILb1ELb0EJNS_6LayoutINS_5tupleIJNS3_IJNS_1CILi2EEES5_EEEEEENS3_IJNS3_IJNS4_ILi1EEES5_EEEEEEEENS_10ViewEngineIPN7cutlass6half_tEEEEEC2ERKSB_RKSG_,($_ZN7cutlass13device_kernelIN5flash19enable_sm80_to_sm89INS1_16FlashAttnBwdSm80INS1_25CollectiveMainloopBwdSm80ILi2ELi2EN4cute5tupleIJNS5_1CILi128EEES8_NS7_ILi64EEEEEENS_6half_tEfNS_4arch4Sm80ELb0ELb0ELb1ELb0ELb1ELb0ELb0ELb0ELi2ELi4ELi4ELi4ELb0EEENS1_24CollectiveEpilogueBwdGQAISA_fSD_Li256ELb0ELb1EEENS1_19SingleTileSchedulerILb0ELb0ELb0ELi128EEEEEEEEEvNT_6ParamsE$_ZN4cute3eso3ESOILb1ELb0EJNS_6LayoutINS_5tupleIJNS3_IJNS_1CILi2EEES5_EEEEEENS3_IJNS3_IJNS4_ILi1EEES5_EEEEEEEENS_10ViewEngineIPfEEEEC2ERKSB_RKSE_ - $_ZN7cutlass13device_kernelIN5flash19enable_sm80_to_sm89INS1_16FlashAttnBwdSm80INS1_25CollectiveMainloopBwdSm80ILi2ELi2EN4cute5tupleIJNS5_1CILi128EEES8_NS7_ILi64EEEEEENS_6half_tEfNS_4arch4Sm80ELb0ELb0ELb1ELb0ELb1ELb0ELb0ELb0ELi2ELi4ELi4ELi4ELb0EEENS1_24CollectiveEpilogueBwdGQAISA_fSD_Li256ELb0ELb1EEENS1_19SingleTileSchedulerILb0ELb0ELb0ELi128EEEEEEEEEvNT_6ParamsE$_ZN4cute3eso3ESOILb1ELb0EJNS_6LayoutINS_5tupleIJNS3_IJNS_1CILi2EEES5_EEEEEENS3_IJNS3_IJNS4_ILi1EEES5_EEEEEEEENS_10ViewEngineIPN7cutlass6half_tEEEEEC2ERKSB_RKSG_)
$_ZN7cutlass13device_kernelIN5flash19enable_sm80_to_sm89INS1_16FlashAttnBwdSm80INS1_25CollectiveMainloopBwdSm80ILi2ELi2EN4cute5tupleIJNS5_1CILi128EEES8_NS7_ILi64EEEEEENS_6half_tEfNS_4arch4Sm80ELb0ELb0ELb1ELb0ELb1ELb0ELb0ELb0ELi2ELi4ELi4ELi4ELb0EEENS1_24CollectiveEpilogueBwdGQAISA_fSD_Li256ELb0ELb1EEENS1_19SingleTileSchedulerILb0ELb0ELb0ELi128EEEEEEEEEvNT_6ParamsE$_ZN4cute3eso3ESOILb1ELb0EJNS_6LayoutINS_5tupleIJNS3_IJNS_1CILi2EEES5_EEEEEENS3_IJNS3_IJNS4_ILi1EEES5_EEEEEEEENS_10ViewEngineIPN7cutlass6half_tEEEEEC2ERKSB_RKSG_:
[----:B------:R-:W-:Y:S01]  /*72c0*/  IADD3 R2, R62, -c[0x0][0x20], RZ ;  /* 0x800008003e027a10 */ /* 0x000fe20007ffe0ff */
[----:B------:R-:W-:Y:S01]  /*72d0*/  IMAD.MOV.U32 R7, RZ, RZ, R3 ;  /* 0x000000ffff077224 */ /* 0x000fe200078e0003 */
[----:B------:R-:W-:-:S04]  /*72e0*/  MOV R5, 0x0 ;  /* 0x0000000000057802 */ /* 0x000fc80000000f00 */
[----:B------:R1:W-:Y:S01]  /*72f0*/  STL.64 [R2], R6 ;  /* 0x0000000602007387 */ /* 0x0003e20000100a00 */
[----:B------:R-:W-:Y:S05]  /*7300*/  RET.REL.NODEC R4 `(_ZN7cutlass13device_kernelIN5flash19enable_sm80_to_sm89INS1_16FlashAttnBwdSm80INS1_25CollectiveMainloopBwdSm80ILi2ELi2EN4cute5tupleIJNS5_1CILi128EEES8_NS7_ILi64EEEEEENS_6half_tEfNS_4arch4Sm80ELb0ELb0ELb1ELb0ELb1ELb0ELb0ELb0ELi2ELi4ELi4ELi4ELb0EEENS1_24CollectiveEpilogueBwdGQAISA_fSD_Li256ELb0ELb1EEENS1_19SingleTileSchedulerILb0ELb0ELb0ELi128EEEEEEEEEvNT_6ParamsE) ;  /* 0xffff8cf004007950 */ /* 0x000fea0003c3ffff */
        .type           $_ZN7cutlass13device_kernelIN5flash19enable_sm80_to_sm89INS1_16FlashAttnBwdSm80INS1_25CollectiveMainloopBwdSm80ILi2ELi2EN4cute5tupleIJNS5_1CILi128EEES8_NS7_ILi64EEEEEENS_6half_tEfNS_4arch4Sm80ELb0ELb0ELb1ELb0ELb1ELb0ELb0ELb0ELi2ELi4ELi4ELi4ELb0EEENS1_24CollectiveEpilogueBwdGQAISA_fSD_Li256ELb0ELb1EEENS1_19SingleTileSchedulerILb0ELb0ELb0ELi128EEEEEEEEEvNT_6ParamsE$_ZN4cute3eso3ESOILb1ELb0EJNS_6LayoutINS_5tupleIJNS3_IJNS_1CILi2EEES5_EEEEEENS3_IJNS3_IJNS4_ILi1EEES5_EEEEEEEENS_10ViewEngineIPfEEEEC2ERKSB_RKSE_,@function
        .size           $_ZN7cutlass13device_kernelIN5flash19enable_sm80_to_sm89INS1_16FlashAttnBwdSm80INS1_25CollectiveMainloopBwdSm80ILi2ELi2EN4cute5tupleIJNS5_1CILi128EEES8_NS7_ILi64EEEEEENS_6half_tEfNS_4arch4Sm80ELb0ELb0ELb1ELb0ELb1ELb0ELb0ELb0ELi2ELi4ELi4ELi4ELb0EEENS1_24CollectiveEpilogueBwdGQAISA_fSD_Li256ELb0ELb1EEENS1_19SingleTileSchedulerILb0ELb0ELb0ELi128EEEEEEEEEvNT_6ParamsE$_ZN4cute3eso3ESOILb1ELb0EJNS_6LayoutINS_5tupleIJNS3_IJNS_1CILi2EEES5_EEEEEENS3_IJNS3_IJNS4_ILi1EEES5_EEEEEEEENS_10ViewEngineIPfEEEEC2ERKSB_RKSE_,($_ZN7cutlass13device_kernelIN5flash19enable_sm80_to_sm89INS1_16FlashAttnBwdSm80INS1_25CollectiveMainloopBwdSm80ILi2ELi2EN4cute5tupleIJNS5_1CILi128EEES8_NS7_ILi64EEEEEENS_6half_tEfNS_4arch4Sm80ELb0ELb0ELb1ELb0ELb1ELb0ELb0ELb0ELi2ELi4ELi4ELi4ELb0EEENS1_24CollectiveEpilogueBwdGQAISA_fSD_Li256ELb0ELb1EEENS1_19SingleTileSchedulerILb0ELb0ELb0ELi128EEEEEEEEEvNT_6ParamsE$_ZN4cute3eso3ESOILb1ELb0EJNS_6LayoutINS_5tupleIJNS3_IJNS_1CILi2EEES5_EEEEEENS3_IJNS3_IJNS4_ILi1EEES5_EEEEEEEEiEEC2ERKSB_RKi - $_ZN7cutlass13device_kernelIN5flash19enable_sm80_to_sm89INS1_16FlashAttnBwdSm80INS1_25CollectiveMainloopBwdSm80ILi2ELi2EN4cute5tupleIJNS5_1CILi128EEES8_NS7_ILi64EEEEEENS_6half_tEfNS_4arch4Sm80ELb0ELb0ELb1ELb0ELb1ELb0ELb0ELb0ELi2ELi4ELi4ELi4ELb0EEENS1_24CollectiveEpilogueBwdGQAISA_fSD_Li256ELb0ELb1EEENS1_19SingleTileSchedulerILb0ELb0ELb0ELi128EEEEEEEEEvNT_6ParamsE$_ZN4cute3eso3ESOILb1ELb0EJNS_6LayoutINS_5tupleIJNS3_IJNS_1CILi2EEES5_EEEEEENS3_IJNS3_IJNS4_ILi1EEES5_EEEEEEEENS_10ViewEngineIPfEEEEC2ERKSB_RKSE_)
$_ZN7cutlass13device_kernelIN5flash19enable_sm80_to_sm89INS1_16FlashAttnBwdSm80INS1_25CollectiveMainloopBwdSm80ILi2ELi2EN4cute5tupleIJNS5_1CILi128EEES8_NS7_ILi64EEEEEENS_6half_tEfNS_4arch4Sm80ELb0ELb0ELb1ELb0ELb1ELb0ELb0ELb0ELi2ELi4ELi4ELi4ELb0EEENS1_24CollectiveEpilogueBwdGQAISA_fSD_Li256ELb0ELb1EEENS1_19SingleTileSchedulerILb0ELb0ELb0ELi128EEEEEEEEEvNT_6ParamsE$_ZN4cute3eso3ESOILb1ELb0EJNS_6LayoutINS_5tupleIJNS3_IJNS_1CILi2EEES5_EEEEEENS3_IJNS3_IJNS4_ILi1EEES5_EEEEEEEENS_10ViewEngineIPfEEEEC2ERKSB_RKSE_:
[----:B------:R-:W-:Y:S01]  /*7310*/  IADD3 R2, R62, -c[0x0][0x20], RZ ;  /* 0x800008003e027a10 */ /* 0x000fe20007ffe0ff */
[----:B------:R-:W-:Y:S01]  /*7320*/  IMAD.MOV.U32 R9, RZ, RZ, R3 ;  /* 0x000000ffff097224 */ /* 0x000fe200078e0003 */
[----:B------:R-:W-:-:S04]  /*7330*/  MOV R5, 0x0 ;  /* 0x0000000000057802 */ /* 0x000fc80000000f00 */
[----:B------:R1:W-:Y:S01]  /*7340*/  STL.64 [R2], R8 ;  /* 0x0000000802007387 */ /* 0x0003e20000100a00 */
[----:B------:R-:W-:Y:S05]  /*7350*/  RET.REL.NODEC R4 `(_ZN7cutlass13device_kernelIN5flash19enable_sm80_to_sm89INS1_16FlashAttnBwdSm80INS1_25CollectiveMainloopBwdSm80ILi2ELi2EN4cute5tupleIJNS5_1CILi128EEES8_NS7_ILi64EEEEEENS_6half_tEfNS_4arch4Sm80ELb0ELb0ELb1ELb0ELb1ELb0ELb0ELb0ELi2ELi4ELi4ELi4ELb0EEENS1_24CollectiveEpilogueBwdGQAISA_fSD_Li256ELb0ELb1EEENS1_19SingleTileSchedulerILb0ELb0ELb0ELi128EEEEEEEEEvNT_6ParamsE) ;  /* 0xffff8ca004007950 */ /* 0x000fea0003c3ffff */
        .type           $_ZN7cutlass13device_kernelIN5flash19enable_sm80_to_sm89INS1_16FlashAttnBwdSm80INS1_25CollectiveMainloopBwdSm80ILi2ELi2EN4cute5tupleIJNS5_1CILi128EEES8_NS7_ILi64EEEEEENS_6half_tEfNS_4arch4Sm80ELb0ELb0ELb1ELb0ELb1ELb0ELb0ELb0ELi2ELi4ELi4ELi4ELb0EEENS1_24CollectiveEpilogueBwdGQAISA_fSD_Li256ELb0ELb1EEENS1_19SingleTileSchedulerILb0ELb0ELb0ELi128EEEEEEEEEvNT_6ParamsE$_ZN4cute3eso3ESOILb1ELb0EJNS_6LayoutINS_5tupleIJNS3_IJNS_1CILi2EEES5_EEEEEENS3_IJNS3_IJNS4_ILi1EEES5_EEEEEEEEiEEC2ERKSB_RKi,@function
        .size           $_ZN7cutlass13device_kernelIN5flash19enable_sm80_to_sm89INS1_16FlashAttnBwdSm80INS1_25CollectiveMainloopBwdSm80ILi2ELi2EN4cute5tupleIJNS5_1CILi128EEES8_NS7_ILi64EEEEEENS_6half_tEfNS_4arch4Sm80ELb0ELb0ELb1ELb0ELb1ELb0ELb0ELb0ELi2ELi4ELi4ELi4ELb0EEENS1_24CollectiveEpilogueBwdGQAISA_fSD_Li256ELb0ELb1EEENS1_19SingleTileSchedulerILb0ELb0ELb0ELi128EEEEEEEEEvNT_6ParamsE$_ZN4cute3eso3ESOILb1ELb0EJNS_6LayoutINS_5tupleIJNS3_IJNS_1CILi2EEES5_EEEEEENS3_IJNS3_IJNS4_ILi1EEES5_EEEEEEEEiEEC2ERKSB_RKi,($_ZN7cutlass13device_kernelIN5flash19enable_sm80_to_sm89INS1_16FlashAttnBwdSm80INS1_25CollectiveMainloopBwdSm80ILi2ELi2EN4cute5tupleIJNS5_1CILi128EEES8_NS7_ILi64EEEEEENS_6half_tEfNS_4arch4Sm80ELb0ELb0ELb1ELb0ELb1ELb0ELb0ELb0ELi2ELi4ELi4ELi4ELb0EEENS1_24CollectiveEpilogueBwdGQAISA_fSD_Li256ELb0ELb1EEENS1_19SingleTileSchedulerILb0ELb0ELb0ELi128EEEEEEEEEvNT_6ParamsE$_ZN4cute3eso3ESOILb1ELb0EJNS_6LayoutINS_5tupleIJNS3_IJNS_1CILi2EEES5_EEEEEENS3_IJNS3_IJNS4_ILi8EEENS4_ILi64EEEEEEEEEEENS_10ViewEngineINS_8smem_ptrIPfEEEEEEC2ERKSC_RKSH_ - $_ZN7cutlass13device_kernelIN5flash19enable_sm80_to_sm89INS1_16FlashAttnBwdSm80INS1_25CollectiveMainloopBwdSm80ILi2ELi2EN4cute5tupleIJNS5_1CILi128EEES8_NS7_ILi64EEEEEENS_6half_tEfNS_4arch4Sm80ELb0ELb0ELb1ELb0ELb1ELb0ELb0ELb0ELi2ELi4ELi4ELi4ELb0EEENS1_24CollectiveEpilogueBwdGQAISA_fSD_Li256ELb0ELb1EEENS1_19SingleTileSchedulerILb0ELb0ELb0ELi128EEEEEEEEEvNT_6ParamsE$_ZN4cute3eso3ESOILb1ELb0EJNS_6LayoutINS_5tupleIJNS3_IJNS_1CILi2EEES5_EEEEEENS3_IJNS3_IJNS4_ILi1EEES5_EEEEEEEEiEEC2ERKSB_RKi)
$_ZN7cutlass13device_kernelIN5flash19enable_sm80_to_sm89INS1_16FlashAttnBwdSm80INS1_25CollectiveMainloopBwdSm80ILi2ELi2EN4cute5tupleIJNS5_1CILi128EEES8_NS7_ILi64EEEEEENS_6half_tEfNS_4arch4Sm80ELb0ELb0ELb1ELb0ELb1ELb0ELb0ELb0ELi2ELi4ELi4ELi4ELb0EEENS1_24CollectiveEpilogueBwdGQAISA_fSD_Li256ELb0ELb1EEENS1_19SingleTileSchedulerILb0ELb0ELb0ELi128EEEEEEEEEvNT_6ParamsE$_ZN4cute3eso3ESOILb1ELb0EJNS_6LayoutINS_5tupleIJNS3_IJNS_1CILi2EEES5_EEEEEENS3_IJNS3_IJNS4_ILi1EEES5_EEEEEEEEiEEC2ERKSB_RKi:
[----:B------:R-:W-:Y:S02]  /*7360*/  IADD3 R2, R62, -c[0x0][0x20], RZ ;  /* 0x800008003e027a10 */ /* 0x000fe40007ffe0ff */
[----:B------:R-:W-:-:S03]  /*7370*/  MOV R5, 0x0 ;  /* 0x0000000000057802 */ /* 0x000fc60000000f00 */
[----:B------:R1:W-:Y:S01]  /*7380*/  STL [R2], R3 ;  /* 0x0000000302007387 */ /* 0x0003e20000100800 */
[----:B------:R-:W-:Y:S05]  /*7390*/  RET.REL.NODEC R4 `(_ZN7cutlass13device_kernelIN5flash19enable_sm80_to_sm89INS1_16FlashAttnBwdSm80INS1_25CollectiveMainloopBwdSm80ILi2ELi2EN4cute5tupleIJNS5_1CILi128EEES8_NS7_ILi64EEEEEENS_6half_tEfNS_4arch4Sm80ELb0ELb0ELb1ELb0ELb1ELb0ELb0ELb0ELi2ELi4ELi4ELi4ELb0EEENS1_24CollectiveEpilogueBwdGQAISA_fSD_Li256ELb0ELb1EEENS1_19SingleTileSchedulerILb0ELb0ELb0ELi128EEEEEEEEEvNT_6ParamsE) ;  /* 0xffff8c6004007950 */ /* 0x000fea0003c3ffff */
        .type           $_ZN7cutlass13device_kernelIN5flash19enable_sm80_to_sm89INS1_16FlashAttnBwdSm80INS1_25CollectiveMainloopBwdSm80ILi2ELi2EN4cute5tupleIJNS5_1CILi128EEES8_NS7_ILi64EEEEEENS_6half_tEfNS_4arch4Sm80ELb0ELb0ELb1ELb0ELb1ELb0ELb0ELb0ELi2ELi4ELi4ELi4ELb0EEENS1_24CollectiveEpilogueBwdGQAISA_fSD_Li256ELb0ELb1EEENS1_19SingleTileSchedulerILb0ELb0ELb0ELi128EEEEEEEEEvNT_6ParamsE$_ZN4cute3eso3ESOILb1ELb0EJNS_6LayoutINS_5tupleIJNS3_IJNS_1CILi2EEES5_EEEEEENS3_IJNS3_IJNS4_ILi8EEENS4_ILi64EEEEEEEEEEENS_10ViewEngineINS_8smem_ptrIPfEEEEEEC2ERKSC_RKSH_,@function
        .size           $_ZN7cutlass13device_kernelIN5flash19enable_sm80_to_sm89INS1_16FlashAttnBwdSm80INS1_25CollectiveMainloopBwdSm80ILi2ELi2EN4cute5tupleIJNS5_1CILi128EEES8_NS7_ILi64EEEEEENS_6half_tEfNS_4arch4Sm80ELb0ELb0ELb1ELb0ELb1ELb0ELb0ELb0ELi2ELi4ELi4ELi4ELb0EEENS1_24CollectiveEpilogueBwdGQAISA_fSD_Li256ELb0ELb1EEENS1_19SingleTileSchedulerILb0ELb0ELb0ELi128EEEEEEEEEvNT_6ParamsE$_ZN4cute3eso3ESOILb1ELb0EJNS_6LayoutINS_5tupleIJNS3_IJNS_1CILi2EEES5_EEEEEENS3_IJNS3_IJNS4_ILi8EEENS4_ILi64EEEEEEEEEEENS_10ViewEngineINS_8smem_ptrIPfEEEEEEC2ERKSC_RKSH_,($_ZN7cutlass13device_kernelIN5flash19enable_sm80_to_sm89INS1_16FlashAttnBwdSm80INS1_25CollectiveMainloopBwdSm80ILi2ELi2EN4cute5tupleIJNS5_1CILi128EEES8_NS7_ILi64EEEEEENS_6half_tEfNS_4arch4Sm80ELb0ELb0ELb1ELb0ELb1ELb0ELb0ELb0ELi2ELi4ELi4ELi4ELb0EEENS1_24CollectiveEpilogueBwdGQAISA_fSD_Li256ELb0ELb1EEENS1_19SingleTileSchedulerILb0ELb0ELb0ELi128EEEEEEEEEvNT_6ParamsE$_ZN4cute3eso3ESOILb1ELb0EJNS_6LayoutINS_5tupleIJNS3_IJNS_1CILi2EEES5_EEEEEENS3_IJNS3_IJNS4_ILi8EEENS4_ILi64EEEEEEEEEEEiEEC2ERKSC_RKi - $_ZN7cutlass13device_kernelIN5flash19enable_sm80_to_sm89INS1_16FlashAttnBwdSm80INS1_25CollectiveMainloopBwdSm80ILi2ELi2EN4cute5tupleIJNS5_1CILi128EEES8_NS7_ILi64EEEEEENS_6half_tEfNS_4arch4Sm80ELb0ELb0ELb1ELb0ELb1ELb0ELb0ELb0ELi2ELi4ELi4ELi4ELb0EEENS1_24CollectiveEpilogueBwdGQAISA_fSD_Li256ELb0ELb1EEENS1_19SingleTileSchedulerILb0ELb0ELb0ELi128EEEEEEEEEvNT_6ParamsE$_ZN4cute3eso3ESOILb1ELb0EJNS_6LayoutINS_5tupleIJNS3_IJNS_1CILi2EEES5_EEEEEENS3_IJNS3_IJNS4_ILi8EEENS4_ILi64EEEEEEEEEEENS_10ViewEngineINS_8smem_ptrIPfEEEEEEC2ERKSC_RKSH_)
$_ZN7cutlass13device_kernelIN5flash19enable_sm80_to_sm89INS1_16FlashAttnBwdSm80INS1_25CollectiveMainloopBwdSm80ILi2ELi2EN4cute5tupleIJNS5_1CILi128EEES8_NS7_ILi64EEEEEENS_6half_tEfNS_4arch4Sm80ELb0ELb0ELb1ELb0ELb1ELb0ELb0ELb0ELi2ELi4ELi4ELi4ELb0EEENS1_24CollectiveEpilogueBwdGQAISA_fSD_Li256ELb0ELb1EEENS1_19SingleTileSchedulerILb0ELb0ELb0ELi128EEEEEEEEEvNT_6ParamsE$_ZN4cute3eso3ESOILb1ELb0EJNS_6LayoutINS_5tupleIJNS3_IJNS_1CILi2EEES5_EEEEEENS3_IJNS3_IJNS4_ILi8EEENS4_ILi64EEEEEEEEEEENS_10ViewEngineINS_8smem_ptrIPfEEEEEEC2ERKSC_RKSH_:
[----:B------:R-:W-:Y:S02]  /*73a0*/  IADD3 R8, R62, -c[0x0][0x20], RZ ;  /* 0x800008003e087a10 */ /* 0x000fe40007ffe0ff */
[----:B------:R-:W-:-:S03]  /*73b0*/  MOV R11, 0x0 ;  /* 0x00000000000b7802 */ /* 0x000fc60000000f00 */
[----:B------:R1:W-:Y:S01]  /*73c0*/  STL.64 [R8], R4 ;  /* 0x0000000408007387 */ /* 0x0003e20000100a00 */
[----:B------:R-:W-:Y:S05]  /*73d0*/  RET.REL.NODEC R10 `(_ZN7cutlass13device_kernelIN5flash19enable_sm80_to_sm89INS1_16FlashAttnBwdSm80INS1_25CollectiveMainloopBwdSm80ILi2ELi2EN4cute5tupleIJNS5_1CILi128EEES8_NS7_ILi64EEEEEENS_6half_tEfNS_4arch4Sm80ELb0ELb0ELb1ELb0ELb1ELb0ELb0ELb0ELi2ELi4ELi4ELi4ELb0EEENS1_24CollectiveEpilogueBwdGQAISA_fSD_Li256ELb0ELb1EEENS1_19SingleTileSchedulerILb0ELb0ELb0ELi128EEEEEEEEEvNT_6ParamsE) ;  /* 0xffff8c200a007950 */ /* 0x000fea0003c3ffff */
        .type           $_ZN7cutlass13device_kernelIN5flash19enable_sm80_to_sm89INS1_16FlashAttnBwdSm80INS1_25CollectiveMainloopBwdSm80ILi2ELi2EN4cute5tupleIJNS5_1CILi128EEES8_NS7_ILi64EEEEEENS_6half_tEfNS_4arch4Sm80ELb0ELb0ELb1ELb0ELb1ELb0ELb0ELb0ELi2ELi4ELi4ELi4ELb0EEENS1_24CollectiveEpilogueBwdGQAISA_fSD_Li256ELb0ELb1EEENS1_19SingleTileSchedulerILb0ELb0ELb0ELi128EEEEEEEEEvNT_6ParamsE$_ZN4cute3eso3ESOILb1ELb0EJNS_6LayoutINS_5tupleIJNS3_IJNS_1CILi2EEES5_EEEEEENS3_IJNS3_IJNS4_ILi8EEENS4_ILi64EEEEEEEEEEEiEEC2ERKSC_RKi,@function
        .size           $_ZN7cutlass13device_kernelIN5flash19enable_sm80_to_sm89INS1_16FlashAttnBwdSm80INS1_25CollectiveMainloopBwdSm80ILi2ELi2EN4cute5tupleIJNS5_1CILi128EEES8_NS7_ILi64EEEEEENS_6half_tEfNS_4arch4Sm80ELb0ELb0ELb1ELb0ELb1ELb0ELb0ELb0ELi2ELi4ELi4ELi4ELb0EEENS1_24CollectiveEpilogueBwdGQAISA_fSD_Li256ELb0ELb1EEENS1_19SingleTileSchedulerILb0ELb0ELb0ELi128EEEEEEEEEvNT_6ParamsE$_ZN4cute3eso3ESOILb1ELb0EJNS_6LayoutINS_5tupleIJNS3_IJNS_1CILi2EEES5_EEEEEENS3_IJNS3_IJNS4_ILi8EEENS4_ILi64EEEEEEEEEEEiEEC2ERKSC_RKi,($_ZN7cutlass13device_kernelIN5flash19enable_sm80_to_sm89INS1_16FlashAttnBwdSm80INS1_25CollectiveMainloopBwdSm80ILi2ELi2EN4cute5tupleIJNS5_1CILi128EEES8_NS7_ILi64EEEEEENS_6half_tEfNS_4arch4Sm80ELb0ELb0ELb1ELb0ELb1ELb0ELb0ELb0ELi2ELi4ELi4ELi4ELb0EEENS1_24CollectiveEpilogueBwdGQAISA_fSD_Li256ELb0ELb1EEENS1_19SingleTileSchedulerILb0ELb0ELb0ELi128EEEEEEEEEvNT_6ParamsE$_ZN4cute3eso3ESOILb1ELb0EJNS_6LayoutINS_5tupleIJNS3_IJNS_1CILi2EEES5_EEENS3_IJS5_NS4_ILi8EEEEEEEEENS3_IJNS3_IJS5_NS4_ILi4EEEEEENS3_IJNS4_ILi1EEES7_EEEEEEEENS_10ViewEngineIPfEEEEC2ERKSF_RKSI_ - $_ZN7cutlass13device_kernelIN5flash19enable_sm80_to_sm89INS1_16FlashAttnBwdSm80INS1_25CollectiveMainloopBwdSm80ILi2ELi2EN4cute5tupleIJNS5_1CILi128EEES8_NS7_ILi64EEEEEENS_6half_tEfNS_4arch4Sm80ELb0ELb0ELb1ELb0ELb1ELb0ELb0ELb0ELi2ELi4ELi4ELi4ELb0EEENS1_24CollectiveEpilogueBwdGQAISA_fSD_Li256ELb0ELb1EEENS1_19SingleTileSchedulerILb0ELb0ELb0ELi128EEEEEEEEEvNT_6ParamsE$_ZN4cute3eso3ESOILb1ELb0EJNS_6LayoutINS_5tupleIJNS3_IJNS_1CILi2EEES5_EEEEEENS3_IJNS3_IJNS4_ILi8EEENS4_ILi64EEEEEEEEEEEiEEC2ERKSC_RKi)
$_ZN7cutlass13device_kernelIN5flash19enable_sm80_to_sm89INS1_16FlashAttnBwdSm80INS1_25CollectiveMainloopBwdSm80ILi2ELi2EN4cute5tupleIJNS5_1CILi128EEES8_NS7_ILi64EEEEEENS_6half_tEfNS_4arch4Sm80ELb0ELb0ELb1ELb0ELb1ELb0ELb0ELb0ELi2ELi4ELi4ELi4ELb0EEENS1_24CollectiveEpilogueBwdGQAISA_fSD_Li256ELb0ELb1EEENS1_19SingleTileSchedulerILb0ELb0ELb0ELi128EEEEEEEEEvNT_6ParamsE$_ZN4cute3eso3ESOILb1ELb0EJNS_6LayoutINS_5tupleIJNS3_IJNS_1CILi2EEES5_EEEEEENS3_IJNS3_IJNS4_ILi8EEENS4_ILi64EEEEEEEEEEEiEEC2ERKSC_RKi:
[----:B------:R-:W-:Y:S02]  /*73e0*/  IADD3 R4, R62, -c[0x0][0x20], RZ ;  /* 0x800008003e047a10 */ /* 0x000fe40007ffe0ff */
[----:B------:R-:W-:-:S03]  /*73f0*/  MOV R9, 0x0 ;  /* 0x0000000000097802 */ /* 0x000fc60000000f00 */
[----:B------:R1:W-:Y:S01]  /*7400*/  STL [R4], R5 ;  /* 0x0000000504007387 */ /* 0x0003e20000100800 */
[----:B------:R-:W-:Y:S05]  /*7410*/  RET.REL.NODEC R8 `(_ZN7cutlass13device_kernelIN5flash19enable_sm80_to_sm89INS1_16FlashAttnBwdSm80INS1_25CollectiveMainloopBwdSm80ILi2ELi2EN4cute5tupleIJNS5_1CILi128EEES8_NS7_ILi64EEEEEENS_6half_tEfNS_4arch4Sm80ELb0ELb0ELb1ELb0ELb1ELb0ELb0ELb0ELi2ELi4ELi4ELi4ELb0EEENS1_24CollectiveEpilogueBwdGQAISA_fSD_Li256ELb0ELb1EEENS1_19SingleTileSchedulerILb0ELb0ELb0ELi128EEEEEEEEEvNT_6ParamsE) ;  /* 0xffff8be008007950 */ /* 0x000fea0003c3ffff */
        .type           $_ZN7cutlass13device_kernelIN5flash19enable_sm80_to_sm89INS1_16FlashAttnBwdSm80INS1_25CollectiveMainloopBwdSm80ILi2ELi2EN4cute5tupleIJNS5_1CILi128EEES8_NS7_ILi64EEEEEENS_6half_tEfNS_4arch4Sm80ELb0ELb0ELb1ELb0ELb1ELb0ELb0ELb0ELi2ELi4ELi4ELi4ELb0EEENS1_24CollectiveEpilogueBwdGQAISA_fSD_Li256ELb0ELb1EEENS1_19SingleTileSchedulerILb0ELb0ELb0ELi128EEEEEEEEEvNT_6ParamsE$_ZN4cute3eso3ESOILb1ELb0EJNS_6LayoutINS_5tupleIJNS3_IJNS_1CILi2EEES5_EEENS3_IJS5_NS4_ILi8EEEEEEEEENS3_IJNS3_IJS5_NS4_ILi4EEEEEENS3_IJNS4_ILi1EEES7_EEEEEEEENS_10ViewEngineIPfEEEEC2ERKSF_RKSI_,@function
        .size           $_ZN7cutlass13device_kernelIN5flash19enable_sm80_to_sm89INS1_16FlashAttnBwdSm80INS1_25CollectiveMainloopBwdSm80ILi2ELi2EN4cute5tupleIJNS5_1CILi128EEES8_NS7_ILi64EEEEEENS_6half_tEfNS_4arch4Sm80ELb0ELb0ELb1ELb0ELb1ELb0ELb0ELb0ELi2ELi4ELi4ELi4ELb0EEENS1_24CollectiveEpilogueBwdGQAISA_fSD_Li256ELb0ELb1EEENS1_19SingleTileSchedulerILb0ELb0ELb0ELi128EEEEEEEEEvNT_6ParamsE$_ZN4cute3eso3ESOILb1ELb0EJNS_6LayoutINS_5tupleIJNS3_IJNS_1CILi2EEES5_EEENS3_IJS5_NS4_ILi8EEEEEEEEENS3_IJNS3_IJS5_NS4_ILi4EEEEEENS3_IJNS4_ILi1EEES7_EEEEEEEENS_10ViewEngineIPfEEEEC2ERKSF_RKSI_,($_ZN7cutlass13device_kernelIN5flash19enable_sm80_to_sm89INS1_16FlashAttnBwdSm80INS1_25CollectiveMainloopBwdSm80ILi2ELi2EN4cute5tupleIJNS5_1CILi128EEES8_NS7_ILi64EEEEEENS_6half_tEfNS_4arch4Sm80ELb0ELb0ELb1ELb0ELb1ELb0ELb0ELb0ELi2ELi4ELi4ELi4ELb0EEENS1_24CollectiveEpilogueBwdGQAISA_fSD_Li256ELb0ELb1EEENS1_19SingleTileSchedulerILb0ELb0ELb0ELi128EEEEEEEEEvNT_6ParamsE$_ZN4cute3eso3ESOILb1ELb0EJNS_6LayoutINS_5tupleIJNS3_IJNS_1CILi2EEES5_EEENS4_ILi8EEEEEENS3_IJNS3_IJNS4_ILi1EEES5_EEENS4_ILi4EEEEEEEENS_10ViewEngineIPN7cutlass6half_tEEEEEC2ERKSD_RKSI_ - $_ZN7cutlass13device_kernelIN5flash19enable_sm80_to_sm89INS1_16FlashAttnBwdSm80INS1_25CollectiveMainloopBwdSm80ILi2ELi2EN4cute5tupleIJNS5_1CILi128EEES8_NS7_ILi64EEEEEENS_6half_tEfNS_4arch4Sm80ELb0ELb0ELb1ELb0ELb1ELb0ELb0ELb0ELi2ELi4ELi4ELi4ELb0EEENS1_24CollectiveEpilogueBwdGQAISA_fSD_Li256ELb0ELb1EEENS1_19SingleTileSchedulerILb0ELb0ELb0ELi128EEEEEEEEEvNT_6ParamsE$_ZN4cute3eso3ESOILb1ELb0EJNS_6LayoutINS_5tupleIJNS3_IJNS_1CILi2EEES5_EEENS3_IJS5_NS4_ILi8EEEEEEEEENS3_IJNS3_IJS5_NS4_ILi4EEEEEENS3_IJNS4_ILi1EEES7_EEEEEEEENS_10ViewEngineIPfEEEEC2ERKSF_RKSI_)
$_ZN7cutlass13device_kernelIN5flash19enable_sm80_to_sm89INS1_16FlashAttnBwdSm80INS1_25CollectiveMainloopBwdSm80ILi2ELi2EN4cute5tupleIJNS5_1CILi128EEES8_NS7_ILi64EEEEEENS_6half_tEfNS_4arch4Sm80ELb0ELb0ELb1ELb0ELb1ELb0ELb0ELb0ELi2ELi4ELi4ELi4ELb0EEENS1_24CollectiveEpilogueBwdGQAISA_fSD_Li256ELb0ELb1EEENS1_19SingleTileSchedulerILb0ELb0ELb0ELi128EEEEEEEEEvNT_6ParamsE$_ZN4cute3eso3ESOILb1ELb0EJNS_6LayoutINS_5tupleIJNS3_IJNS_1CILi2EEES5_EEENS3_IJS5_NS4_ILi8EEEEEEEEENS3_IJNS3_IJS5_NS4_ILi4EEEEEENS3_IJNS4_ILi1EEES7_EEEEEEEENS_10ViewEngineIPfEEEEC2ERKSF_RKSI_:
[----:B------:R-:W-:Y:S01]  /*7420*/  IADD3 R3, R62, -c[0x0][0x20], RZ ;  /* 0x800008003e037a10 */ /* 0x000fe20007ffe0ff */
[----:B------:R-:W-:Y:S01]  /*7430*/  IMAD.MOV.U32 R4, RZ, RZ, R14 ;  /* 0x000000ffff047224 */ /* 0x000fe200078e000e */
[----:B------:R-:W-:-:S04]  /*7440*/  MOV R13, 0x0 ;  /* 0x00000000000d7802 */ /* 0x000fc80000000f00 */
[----:B------:R1:W-:Y:S01]  /*7450*/  STL.64 [R3], R4 ;  /* 0x0000000403007387 */ /* 0x0003e20000100a00 */
[----:B------:R-:W-:Y:S05]  /*7460*/  RET.REL.NODEC R12 `(_ZN7cutlass13device_kernelIN5flash19enable_sm80_to_sm89INS1_16FlashAttnBwdSm80INS1_25CollectiveMainloopBwdSm80ILi2ELi2EN4cute5tupleIJNS5_1CILi128EEES8_NS7_ILi64EEEEEENS_6half_tEfNS_4arch4Sm80ELb0ELb0ELb1ELb0ELb1ELb0ELb0ELb0ELi2ELi4ELi4ELi4ELb0EEENS1_24CollectiveEpilogueBwdGQAISA_fSD_Li256ELb0ELb1EEENS1_19SingleTileSchedulerILb0ELb0ELb0ELi128EEEEEEEEEvNT_6ParamsE) ;  /* 0xffff8b900c007950 */ /* 0x000fea0003c3ffff */
        .type           $_ZN7cutlass13device_kernelIN5flash19enable_sm80_to_sm89INS1_16FlashAttnBwdSm80INS1_25CollectiveMainloopBwdSm80ILi2ELi2EN4cute5tupleIJNS5_1CILi128EEES8_NS7_ILi64EEEEEENS_6half_tEfNS_4arch4Sm80ELb0ELb0ELb1ELb0ELb1ELb0ELb0ELb0ELi2ELi4ELi4ELi4ELb0EEENS1_24CollectiveEpilogueBwdGQAISA_fSD_Li256ELb0ELb1EEENS1_19SingleTileSchedulerILb0ELb0ELb0ELi128EEEEEEEEEvNT_6ParamsE$_ZN4cute3eso3ESOILb1ELb0EJNS_6LayoutINS_5tupleIJNS3_IJNS_1CILi2EEES5_EEENS4_ILi8EEEEEENS3_IJNS3_IJNS4_ILi1EEES5_EEENS4_ILi4EEEEEEEENS_10ViewEngineIPN7cutlass6half_tEEEEEC2ERKSD_RKSI_,@function
        .size           $_ZN7cutlass13device_kernelIN5flash19enable_sm80_to_sm89INS1_16FlashAttnBwdSm80INS1_25CollectiveMainloopBwdSm80ILi2ELi2EN4cute5tupleIJNS5_1CILi128EEES8_NS7_ILi64EEEEEENS_6half_tEfNS_4arch4Sm80ELb0ELb0ELb1ELb0ELb1ELb0ELb0ELb0ELi2ELi4ELi4ELi4ELb0EEENS1_24CollectiveEpilogueBwdGQAISA_fSD_Li256ELb0ELb1EEENS1_19SingleTileSchedulerILb0ELb0ELb0ELi128EEEEEEEEEvNT_6ParamsE$_ZN4cute3eso3ESOILb1ELb0EJNS_6LayoutINS_5tupleIJNS3_IJNS_1CILi2EEES5_EEENS4_ILi8EEEEEENS3_IJNS3_IJNS4_ILi1EEES5_EEENS4_ILi4EEEEEEEENS_10ViewEngineIPN7cutlass6half_tEEEEEC2ERKSD_RKSI_,($_ZN7cutlass13device_kernelIN5flash19enable_sm80_to_sm89INS1_16FlashAttnBwdSm80INS1_25CollectiveMainloopBwdSm80ILi2ELi2EN4cute5tupleIJNS5_1CILi128EEES8_NS7_ILi64EEEEEENS_6half_tEfNS_4arch4Sm80ELb0ELb0ELb1ELb0ELb1ELb0ELb0ELb0ELi2ELi4ELi4ELi4ELb0EEENS1_24CollectiveEpilogueBwdGQAISA_fSD_Li256ELb0ELb1EEENS1_19SingleTileSchedulerILb0ELb0ELb0ELi128EEEEEEEEEvNT_6ParamsE$_ZN4cute3eso3ESOILb1ELb0EJNS_6LayoutINS_5tupleIJNS3_IJNS_1CILi2EEES5_EEENS4_ILi8EEEEEENS3_IJNS3_IJNS4_ILi1EEES5_EEENS4_ILi4EEEEEEEEiEEC2ERKSD_RKi - $_ZN7cutlass13device_kernelIN5flash19enable_sm80_to_sm89INS1_16FlashAttnBwdSm80INS1_25CollectiveMainloopBwdSm80ILi2ELi2EN4cute5tupleIJNS5_1CILi128EEES8_NS7_ILi64EEEEEENS_6half_tEfNS_4arch4Sm80ELb0ELb0ELb1ELb0ELb1ELb0ELb0ELb0ELi2ELi4ELi4ELi4ELb0EEENS1_24CollectiveEpilogueBwdGQAISA_fSD_Li256ELb0ELb1EEENS1_19SingleTileSchedulerILb0ELb0ELb0ELi128EEEEEEEEEvNT_6ParamsE$_ZN4cute3eso3ESOILb1ELb0EJNS_6LayoutINS_5tupleIJNS3_IJNS_1CILi2EEES5_EEENS4_ILi8EEEEEENS3_IJNS3_IJNS4_ILi1EEES5_EEENS4_ILi4EEEEEEEENS_10ViewEngineIPN7cutlass6half_tEEEEEC2ERKSD_RKSI_)
$_ZN7cutlass13device_kernelIN5flash19enable_sm80_to_sm89INS1_16FlashAttnBwdSm80INS1_25CollectiveMainloopBwdSm80ILi2ELi2EN4cute5tupleIJNS5_1CILi128EEES8_NS7_ILi64EEEEEENS_6half_tEfNS_4arch4Sm80ELb0ELb0ELb1ELb0ELb1ELb0ELb0ELb0ELi2ELi4ELi4ELi4ELb0EEENS1_24CollectiveEpilogueBwdGQAISA_fSD_Li256ELb0ELb1EEENS1_19SingleTileSchedulerILb0ELb0ELb0ELi128EEEEEEEEEvNT_6ParamsE$_ZN4cute3eso3ESOILb1ELb0EJNS_6LayoutINS_5tupleIJNS3_IJNS_1CILi2EEES5_EEENS4_ILi8EEEEEENS3_IJNS3_IJNS4_ILi1EEES5_EEENS4_ILi4EEEEEEEENS_10ViewEngineIPN7cutlass6half_tEEEEEC2ERKSD_RKSI_:
[----:B------:R-:W-:Y:S01]  /*7470*/  IADD3 R2, R62, -c[0x0][0x20], RZ ;  /* 0x800008003e027a10 */ /* 0x000fe20007ffe0ff */
[----:B------:R-:W-:Y:S01]  /*7480*/  IMAD.MOV.U32 R7, RZ, RZ, R3 ;  /* 0x000000ffff077224 */ /* 0x000fe200078e0003 */
[----:B------:R-:W-:-:S04]  /*7490*/  MOV R5, 0x0 ;  /* 0x0000000000057802 */ /* 0x000fc80000000f00 */
[----:B------:R1:W-:Y:S01]  /*74a0*/  STL.64 [R2], R6 ;  /* 0x0000000602007387 */ /* 0x0003e20000100a00 */
[----:B------:R-:W-:Y:S05]  /*74b0*/  RET.REL.NODEC R4 `(_ZN7cutlass13device_kernelIN5flash19enable_sm80_to_sm89INS1_16FlashAttnBwdSm80INS1_25CollectiveMainloopBwdSm80ILi2ELi2EN4cute5tupleIJNS5_1CILi128EEES8_NS7_ILi64EEEEEENS_6half_tEfNS_4arch4Sm80ELb0ELb0ELb1ELb0ELb1ELb0ELb0ELb0ELi2ELi4ELi4ELi4ELb0EEENS1_24CollectiveEpilogueBwdGQAISA_fSD_Li256ELb0ELb1EEENS1_19SingleTileSchedulerILb0ELb0ELb0ELi128EEEEEEEEEvNT_6ParamsE) ;  /* 0xffff8b4004007950 */ /* 0x000fea0003c3ffff */
        .type           $_ZN7cutlass13device_kernelIN5flash19enable_sm80_to_sm89INS1_16FlashAttnBwdSm80INS1_25CollectiveMainloopBwdSm80ILi2ELi2EN4cute5tupleIJNS5_1CILi128EEES8_NS7_ILi64EEEEEENS_6half_tEfNS_4arch4Sm80ELb0ELb0ELb1ELb0ELb1ELb0ELb0ELb0ELi2ELi4ELi4ELi4ELb0EEENS1_24CollectiveEpilogueBwdGQAISA_fSD_Li256ELb0ELb1EEENS1_19SingleTileSchedulerILb0ELb0ELb0ELi128EEEEEEEEEvNT_6ParamsE$_ZN4cute3eso3ESOILb1ELb0EJNS_6LayoutINS_5tupleIJNS3_IJNS_1CILi2EEES5_EEENS4_ILi8EEEEEENS3_IJNS3_IJNS4_ILi1EEES5_EEENS4_ILi4EEEEEEEEiEEC2ERKSD_RKi,@function
        .size           $_ZN7cutlass13device_kernelIN5flash19enable_sm80_to_sm89INS1_16FlashAttnBwdSm80INS1_25CollectiveMainloopBwdSm80ILi2ELi2EN4cute5tupleIJNS5_1CILi128EEES8_NS7_ILi64EEEEEENS_6half_tEfNS_4arch4Sm80ELb0ELb0ELb1ELb0ELb1ELb0ELb0ELb0ELi2ELi4ELi4ELi4ELb0EEENS1_24CollectiveEpilogueBwdGQAISA_fSD_Li256ELb0ELb1EEENS1_19SingleTileSchedulerILb0ELb0ELb0ELi128EEEEEEEEEvNT_6ParamsE$_ZN4cute3eso3ESOILb1ELb0EJNS_6LayoutINS_5tupleIJNS3_IJNS_1CILi2EEES5_EEENS4_ILi8EEEEEENS3_IJNS3_IJNS4_ILi1EEES5_EEENS4_ILi4EEEEEEEEiEEC2ERKSD_RKi,($_ZN7cutlass13device_kernelIN5flash19enable_sm80_to_sm89INS1_16FlashAttnBwdSm80INS1_25CollectiveMainloopBwdSm80ILi2ELi2EN4cute5tupleIJNS5_1CILi128EEES8_NS7_ILi64EEEEEENS_6half_tEfNS_4arch4Sm80ELb0ELb0ELb1ELb0ELb1ELb0ELb0ELb0ELi2ELi4ELi4ELi4ELb0EEENS1_24CollectiveEpilogueBwdGQAISA_fSD_Li256ELb0ELb1EEENS1_19SingleTileSchedulerILb0ELb0ELb0ELi128EEEEEEEEEvNT_6ParamsE$_ZN4cute3eso3ESOILb1ELb0EJNS_6LayoutINS_5tupleIJNS3_IJNS_1CILi2EEES5_EEES6_EEENS3_IJNS3_IJNS4_ILi1EEES5_EEENS3_IJNS4_ILi32EEENS4_ILi64EEEEEEEEEEENS_10ViewEngineIPN7cutlass6half_tEEEEEC2ERKSE_RKSJ_ - $_ZN7cutlass13device_kernelIN5flash19enable_sm80_to_sm89INS1_16FlashAttnBwdSm80INS1_25CollectiveMainloopBwdSm80ILi2ELi2EN4cute5tupleIJNS5_1CILi128EEES8_NS7_ILi64EEEEEENS_6half_tEfNS_4arch4Sm80ELb0ELb0ELb1ELb0ELb1ELb0ELb0ELb0ELi2ELi4ELi4ELi4ELb0EEENS1_24CollectiveEpilogueBwdGQAISA_fSD_Li256ELb0ELb1EEENS1_19SingleTileSchedulerILb0ELb0ELb0ELi128EEEEEEEEEvNT_6ParamsE$_ZN4cute3eso3ESOILb1ELb0EJNS_6LayoutINS_5tupleIJNS3_IJNS_1CILi2EEES5_EEENS4_ILi8EEEEEENS3_IJNS3_IJNS4_ILi1EEES5_EEENS4_ILi4EEEEEEEEiEEC2ERKSD_RKi)
$_ZN7cutlass13device_kernelIN5flash19enable_sm80_to_sm89INS1_16FlashAttnBwdSm80INS1_25CollectiveMainloopBwdSm80ILi2ELi2EN4cute5tupleIJNS5_1CILi128EEES8_NS7_ILi64EEEEEENS_6half_tEfNS_4arch4Sm80ELb0ELb0ELb1ELb0ELb1ELb0ELb0ELb0ELi2ELi4ELi4ELi4ELb0EEENS1_24CollectiveEpilogueBwdGQAISA_fSD_Li256ELb0ELb1EEENS1_19SingleTileSchedulerILb0ELb0ELb0ELi128EEEEEEEEEvNT_6ParamsE$_ZN4cute3eso3ESOILb1ELb0EJNS_6LayoutINS_5tupleIJNS3_IJNS_1CILi2EEES5_EEENS4_ILi8EEEEEENS3_IJNS3_IJNS4_ILi1EEES5_EEENS4_ILi4EEEEEEEEiEEC2ERKSD_RKi:
[----:B------:R-:W-:Y:S02]  /*74c0*/  IADD3 R2, R62, -c[0x0][0x20], RZ ;  /* 0x800008003e027a10 */ /* 0x000fe40007ffe0ff */
[----:B------:R-:W-:-:S03]  /*74d0*/  MOV R7, 0x0 ;  /* 0x0000000000077802 */ /* 0x000fc60000000f00 */
[----:B------:R1:W-:Y:S01]  /*74e0*/  STL [R2], R3 ;  /* 0x0000000302007387 */ /* 0x0003e20000100800 */
[----:B------:R-:W-:Y:S05]  /*74f0*/  RET.REL.NODEC R6 `(_ZN7cutlass13device_kernelIN5flash19enable_sm80_to_sm89INS1_16FlashAttnBwdSm80INS1_25CollectiveMainloopBwdSm80ILi2ELi2EN4cute5tupleIJNS5_1CILi128EEES8_NS7_ILi64EEEEEENS_6half_tEfNS_4arch4Sm80ELb0ELb0ELb1ELb0ELb1ELb0ELb0ELb0ELi2ELi4ELi4ELi4ELb0EEENS1_24CollectiveEpilogueBwdGQAISA_fSD_Li256ELb0ELb1EEENS1_19SingleTileSchedulerILb0ELb0ELb0ELi128EEEEEEEEEvNT_6ParamsE) ;  /* 0xffff8b0006007950 */ /* 0x000fea0003c3ffff */
        .type           $_ZN7cutlass13device_kernelIN5flash19enable_sm80_to_sm89INS1_16FlashAttnBwdSm80INS1_25CollectiveMainloopBwdSm80ILi2ELi2EN4cute5tupleIJNS5_1CILi128EEES8_NS7_ILi64EEEEEENS_6half_tEfNS_4arch4Sm80ELb0ELb0ELb1ELb0ELb1ELb0ELb0ELb0ELi2ELi4ELi4ELi4ELb0EEENS1_24CollectiveEpilogueBwdGQAISA_fSD_Li256ELb0ELb1EEENS1_19SingleTileSchedulerILb0ELb0ELb0ELi128EEEEEEEEEvNT_6ParamsE$_ZN4cute3eso3ESOILb1ELb0EJNS_6LayoutINS_5tupleIJNS3_IJNS_1CILi2EEES5_EEES6_EEENS3_IJNS3_IJNS4_ILi1EEES5_EEENS3_IJNS4_ILi32EEENS4_ILi64EEEEEEEEEEENS_10ViewEngineIPN7cutlass6half_tEEEEEC2ERKSE_RKSJ_,@function
        .size           $_ZN7cutlass13device_kernelIN5flash19enable_sm80_to_sm89INS1_16FlashAttnBwdSm80INS1_25CollectiveMainloopBwdSm80ILi2ELi2EN4cute5tupleIJNS5_1CILi128EEES8_NS7_ILi64EEEEEENS_6half_tEfNS_4arch4Sm80ELb0ELb0ELb1ELb0ELb1ELb0ELb0ELb0ELi2ELi4ELi4ELi4ELb0EEENS1_24CollectiveEpilogueBwdGQAISA_fSD_Li256ELb0ELb1EEENS1_19SingleTileSchedulerILb0ELb0ELb0ELi128EEEEEEEEEvNT_6ParamsE$_ZN4cute3eso3ESOILb1ELb0EJNS_6LayoutINS_5tupleIJNS3_IJNS_1CILi2EEES5_EEES6_EEENS3_IJNS3_IJNS4_ILi1EEES5_EEENS3_IJNS4_ILi32EEENS4_ILi64EEEEEEEEEEENS_10ViewEngineIPN7cutlass6half_tEEEEEC2ERKSE_RKSJ_,($_ZN7cutlass13device_kernelIN5flash19enable_sm80_to_sm89INS1_16FlashAttnBwdSm80INS1_25CollectiveMainloopBwdSm80ILi2ELi2EN4cute5tupleIJNS5_1CILi128EEES8_NS7_ILi64EEEEEENS_6half_tEfNS_4arch4Sm80ELb0ELb0ELb1ELb0ELb1ELb0ELb0ELb0ELi2ELi4ELi4ELi4ELb0EEENS1_24CollectiveEpilogueBwdGQAISA_fSD_Li256ELb0ELb1EEENS1_19SingleTileSchedulerILb0ELb0ELb0ELi128EEEEEEEEEvNT_6ParamsE$_ZN4cute3eso3ESOILb1ELb0EJNS_6LayoutINS_5tupleIJNS3_IJNS_1CILi2EEES5_EEES6_EEENS3_IJNS3_IJNS4_ILi1EEES5_EEENS3_IJNS4_ILi32EEENS4_ILi64EEEEEEEEEEEiEEC2ERKSE_RKi - $_ZN7cutlass13device_kernelIN5flash19enable_sm80_to_sm89INS1_16FlashAttnBwdSm80INS1_25CollectiveMainloopBwdSm80ILi2ELi2EN4cute5tupleIJNS5_1CILi128EEES8_NS7_ILi64EEEEEENS_6half_tEfNS_4arch4Sm80ELb0ELb0ELb1ELb0ELb1ELb0ELb0ELb0ELi2ELi4ELi4ELi4ELb0EEENS1_24CollectiveEpilogueBwdGQAISA_fSD_Li256ELb0ELb1EEENS1_19SingleTileSchedulerILb0ELb0ELb0ELi128EEEEEEEEEvNT_6ParamsE$_ZN4cute3eso3ESOILb1ELb0EJNS_6LayoutINS_5tupleIJNS3_IJNS_1CILi2EEES5_EEES6_EEENS3_IJNS3_IJNS4_ILi1EEES5_EEENS3_IJNS4_ILi32EEENS4_ILi64EEEEEEEEEEENS_10ViewEngineIPN7cutlass6half_tEEEEEC2ERKSE_RKSJ_)
$_ZN7cutlass13device_kernelIN5flash19enable_sm80_to_sm89INS1_16FlashAttnBwdSm80INS1_25CollectiveMainloopBwdSm80ILi2ELi2EN4cute5tupleIJNS5_1CILi128EEES8_NS7_ILi64EEEEEENS_6half_tEfNS_4arch4Sm80ELb0ELb0ELb1ELb0ELb1ELb0ELb0ELb0ELi2ELi4ELi4ELi4ELb0EEENS1_24CollectiveEpilogueBwdGQAISA_fSD_Li256ELb0ELb1EEENS1_19SingleTileSchedulerILb0ELb0ELb0ELi128EEEEEEEEEvNT_6ParamsE$_ZN4cute3eso3ESOILb1ELb0EJNS_6LayoutINS_5tupleIJNS3_IJNS_1CILi2EEES5_EEES6_EEENS3_IJNS3_IJNS4_ILi1EEES5_EEENS3_IJNS4_ILi32EEENS4_ILi64EEEEEEEEEEENS_10ViewEngineIPN7cutlass6half_tEEEEEC2ERKSE_RKSJ_:
[----:B------:R-:W-:Y:S01]  /*7500*/  IADD3 R2, R62, -c[0x0][0x20], RZ ;  /* 0x800008003e027a10 */ /* 0x000fe20007ffe0ff */
[----:B------:R-:W-:Y:S01]  /*7510*/  IMAD.MOV.U32 R7, RZ, RZ, R3 ;  /* 0x000000ffff077224 */ /* 0x000fe200078e0003 */
[----:B------:R-:W-:-:S04]  /*7520*/  MOV R5, 0x0 ;  /* 0x0000000000057802 */ /* 0x000fc80000000f00 */
[----:B------:R1:W-:Y:S01]  /*7530*/  STL.64 [R2], R6 ;  /* 0x0000000602007387 */ /* 0x0003e20000100a00 */
[----:B------:R-:W-:Y:S05]  /*7540*/  RET.REL.NODEC R4 `(_ZN7cutlass13device_kernelIN5flash19enable_sm80_to_sm89INS1_16FlashAttnBwdSm80INS1_25CollectiveMainloopBwdSm80ILi2ELi2EN4cute5tupleIJNS5_1CILi128EEES8_NS7_ILi64EEEEEENS_6half_tEfNS_4arch4Sm80ELb0ELb0ELb1ELb0ELb1ELb0ELb0ELb0ELi2ELi4ELi4ELi4ELb0EEENS1_24CollectiveEpilogueBwdGQAISA_fSD_Li256ELb0ELb1EEENS1_19SingleTileSchedulerILb0ELb0ELb0ELi128EEEEEEEEEvNT_6ParamsE) ;  /* 0xffff8ab004007950 */ /* 0x000fea0003c3ffff */
        .type           $_ZN7cutlass13device_kernelIN5flash19enable_sm80_to_sm89INS1_16FlashAttnBwdSm80INS1_25CollectiveMainloopBwdSm80ILi2ELi2EN4cute5tupleIJNS5_1CILi128EEES8_NS7_ILi64EEEEEENS_6half_tEfNS_4arch4Sm80ELb0ELb0ELb1ELb0ELb1ELb0ELb0ELb0ELi2ELi4ELi4ELi4ELb0EEENS1_24CollectiveEpilogueBwdGQAISA_fSD_Li256ELb0ELb1EEENS1_19SingleTileSchedulerILb0ELb0ELb0ELi128EEEEEEEEEvNT_6ParamsE$_ZN4cute3eso3ESOILb1ELb0EJNS_6LayoutINS_5tupleIJNS3_IJNS_1CILi2EEES5_EEES6_EEENS3_IJNS3_IJNS4_ILi1EEES5_EEENS3_IJNS4_ILi32EEENS4_ILi64EEEEEEEEEEEiEEC2ERKSE_RKi,@function
        .size           $_ZN7cutlass13device_kernelIN5flash19enable_sm80_to_sm89INS1_16FlashAttnBwdSm80INS1_25CollectiveMainloopBwdSm80ILi2ELi2EN4cute5tupleIJNS5_1CILi128EEES8_NS7_ILi64EEEEEENS_6half_tEfNS_4arch4Sm80ELb0ELb0ELb1ELb0ELb1ELb0ELb0ELb0ELi2ELi4ELi4ELi4ELb0EEENS1_24CollectiveEpilogueBwdGQAISA_fSD_Li256ELb0ELb1EEENS1_19SingleTileSchedulerILb0ELb0ELb0ELi128EEEEEEEEEvNT_6ParamsE$_ZN4cute3eso3ESOILb1ELb0EJNS_6LayoutINS_5tupleIJNS3_IJNS_1CILi2EEES5_EEES6_EEENS3_IJNS3_IJNS4_ILi1EEES5_EEENS3_IJNS4_ILi32EEENS4_ILi64EEEEEEEEEEEiEEC2ERKSE_RKi,($_ZN7cutlass13device_kernelIN5flash19enable_sm80_to_sm89INS1_16FlashAttnBwdSm80INS1_25CollectiveMainloopBwdSm80ILi2ELi2EN4cute5tupleIJNS5_1CILi128EEES8_NS7_ILi64EEEEEENS_6half_tEfNS_4arch4Sm80ELb0ELb0ELb1ELb0ELb1ELb0ELb0ELb0ELi2ELi4ELi4ELi4ELb0EEENS1_24CollectiveEpilogueBwdGQAISA_fSD_Li256ELb0ELb1EEENS1_19SingleTileSchedulerILb0ELb0ELb0ELi128EEEEEEEEEvNT_6ParamsE$_ZN4cute3eso3ESOILb1ELb0EJNS_6LayoutINS_5tupleIJNS3_IJNS_1CILi2EEES5_S5_EEEEEENS3_IJNS3_IJNS4_ILi1EEES5_NS4_ILi4EEEEEEEEEEENS_10ViewEngineIPN7cutlass6half_tEEEEEC2ERKSC_RKSH_ - $_ZN7cutlass13device_kernelIN5flash19enable_sm80_to_sm89INS1_16FlashAttnBwdSm80INS1_25CollectiveMainloopBwdSm80ILi2ELi2EN4cute5tupleIJNS5_1CILi128EEES8_NS7_ILi64EEEEEENS_6half_tEfNS_4arch4Sm80ELb0ELb0ELb1ELb0ELb1ELb0ELb0ELb0ELi2ELi4ELi4ELi4ELb0EEENS1_24CollectiveEpilogueBwdGQAISA_fSD_Li256ELb0ELb1EEENS1_19SingleTileSchedulerILb0ELb0ELb0ELi128EEEEEEEEEvNT_6ParamsE$_ZN4cute3eso3ESOILb1ELb0EJNS_6LayoutINS_5tupleIJNS3_IJNS_1CILi2EEES5_EEES6_EEENS3_IJNS3_IJNS4_ILi1EEES5_EEENS3_IJNS4_ILi32EEENS4_ILi64EEEEEEEEEEEiEEC2ERKSE_RKi)
$_ZN7cutlass13device_kernelIN5flash19enable_sm80_to_sm89INS1_16FlashAttnBwdSm80INS1_25CollectiveMainloopBwdSm80ILi2ELi2EN4cute5tupleIJNS5_1CILi128EEES8_NS7_ILi64EEEEEENS_6half_tEfNS_4arch4Sm80ELb0ELb0ELb1ELb0ELb1ELb0ELb0ELb0ELi2ELi4ELi4ELi4ELb0EEENS1_24CollectiveEpilogueBwdGQAISA_fSD_Li256ELb0ELb1EEENS1_19SingleTileSchedulerILb0ELb0ELb0ELi128EEEEEEEEEvNT_6ParamsE$_ZN4cute3eso3ESOILb1ELb0EJNS_6LayoutINS_5tupleIJNS3_IJNS_1CILi2EEES5_EEES6_EEENS3_IJNS3_IJNS4_ILi1EEES5_EEENS3_IJNS4_ILi32EEENS4_ILi64EEEEEEEEEEEiEEC2ERKSE_RKi:
[----:B------:R-:W-:Y:S02]  /*7550*/  IADD3 R2, R62, -c[0x0][0x20], RZ ;  /* 0x800008003e027a10 */ /* 0x000fe40007ffe0ff */
[----:B------:R-:W-:-:S03]  /*7560*/  MOV R5, 0x0 ;  /* 0x0000000000057802 */ /* 0x000fc60000000f00 */
[----:B------:R1:W-:Y:S01]  /*7570*/  STL [R2], R3 ;  /* 0x0000000302007387 */ /* 0x0003e20000100800 */
[----:B------:R-:W-:Y:S05]  /*7580*/  RET.REL.NODEC R4 `(_ZN7cutlass13device_kernelIN5flash19enable_sm80_to_sm89INS1_16FlashAttnBwdSm80INS1_25CollectiveMainloopBwdSm80ILi2ELi2EN4cute5tupleIJNS5_1CILi128EEES8_NS7_ILi64EEEEEENS_6half_tEfNS_4arch4Sm80ELb0ELb0ELb1ELb0ELb1ELb0ELb0ELb0ELi2ELi4ELi4ELi4ELb0EEENS1_24CollectiveEpilogueBwdGQAISA_fSD_Li256ELb0ELb1EEENS1_19SingleTileSchedulerILb0ELb0ELb0ELi128EEEEEEEEEvNT_6ParamsE) ;  /* 0xffff8a7004007950 */ /* 0x000fea0003c3ffff */
        .type           $_ZN7cutlass13device_kernelIN5flash19enable_sm80_to_sm89INS1_16FlashAttnBwdSm80INS1_25CollectiveMainloopBwdSm80ILi2ELi2EN4cute5tupleIJNS5_1CILi128EEES8_NS7_ILi64EEEEEENS_6half_tEfNS_4arch4Sm80ELb0ELb0ELb1ELb0ELb1ELb0ELb0ELb0ELi2ELi4ELi4ELi4ELb0EEENS1_24CollectiveEpilogueBwdGQAISA_fSD_Li256ELb0ELb1EEENS1_19SingleTileSchedulerILb0ELb0ELb0ELi128EEEEEEEEEvNT_6ParamsE$_ZN4cute3eso3ESOILb1ELb0EJNS_6LayoutINS_5tupleIJNS3_IJNS_1CILi2EEES5_S5_EEEEEENS3_IJNS3_IJNS4_ILi1EEES5_NS4_ILi4EEEEEEEEEEENS_10ViewEngineIPN7cutlass6half_tEEEEEC2ERKSC_RKSH_,@function
        .size           $_ZN7cutlass13device_kernelIN5flash19enable_sm80_to_sm89INS1_16FlashAttnBwdSm80INS1_25CollectiveMainloopBwdSm80ILi2ELi2EN4cute5tupleIJNS5_1CILi128EEES8_NS7_ILi64EEEEEENS_6half_tEfNS_4arch4Sm80ELb0ELb0ELb1ELb0ELb1ELb0ELb0ELb0ELi2ELi4ELi4ELi4ELb0EEENS1_24CollectiveEpilogueBwdGQAISA_fSD_Li256ELb0ELb1EEENS1_19SingleTileSchedulerILb0ELb0ELb0ELi128EEEEEEEEEvNT_6ParamsE$_ZN4cute3eso3ESOILb1ELb0EJNS_6LayoutINS_5tupleIJNS3_IJNS_1CILi2EEES5_S5_EEEEEENS3_IJNS3_IJNS4_ILi1EEES5_NS4_ILi4EEEEEEEEEEENS_10ViewEngineIPN7cutlass6half_tEEEEEC2ERKSC_RKSH_,($_ZN7cutlass13device_kernelIN5flash19enable_sm80_to_sm89INS1_16FlashAttnBwdSm80INS1_25CollectiveMainloopBwdSm80ILi2ELi2EN4cute5tupleIJNS5_1CILi128EEES8_NS7_ILi64EEEEEENS_6half_tEfNS_4arch4Sm80ELb0ELb0ELb1ELb0ELb1ELb0ELb0ELb0ELi2ELi4ELi4ELi4ELb0EEENS1_24CollectiveEpilogueBwdGQAISA_fSD_Li256ELb0ELb1EEENS1_19SingleTileSchedulerILb0ELb0ELb0ELi128EEEEEEEEEvNT_6ParamsE$_ZN4cute3eso3ESOILb1ELb0EJNS_6LayoutINS_5tupleIJNS3_IJNS_1CILi2EEES5_S5_EEEEEENS3_IJNS3_IJNS4_ILi1EEES5_NS4_ILi4EEEEEEEEEEEiEEC2ERKSC_RKi - $_ZN7cutlass13device_kernelIN5flash19enable_sm80_to_sm89INS1_16FlashAttnBwdSm80INS1_25CollectiveMainloopBwdSm80ILi2ELi2EN4cute5tupleIJNS5_1CILi128EEES8_NS7_ILi64EEEEEENS_6half_tEfNS_4arch4Sm80ELb0ELb0ELb1ELb0ELb1ELb0ELb0ELb0ELi2ELi4ELi4ELi4ELb0EEENS1_24CollectiveEpilogueBwdGQAISA_fSD_Li256ELb0ELb1EEENS1_19SingleTileSchedulerILb0ELb0ELb0ELi128EEEEEEEEEvNT_6ParamsE$_ZN4cute3eso3ESOILb1ELb0EJNS_6LayoutINS_5tupleIJNS3_IJNS_1CILi2EEES5_S5_EEEEEENS3_IJNS3_IJNS4_ILi1EEES5_NS4_ILi4EEEEEEEEEEENS_10ViewEngineIPN7cutlass6half_tEEEEEC2ERKSC_RKSH_)
$_ZN7cutlass13device_kernelIN5flash19enable_sm80_to_sm89INS1_16FlashAttnBwdSm80INS1_25CollectiveMainloopBwdSm80ILi2ELi2EN4cute5tupleIJNS5_1CILi128EEES8_NS7_ILi64EEEEEENS_6half_tEfNS_4arch4Sm80ELb0ELb0ELb1ELb0ELb1ELb0ELb0ELb0ELi2ELi4ELi4ELi4ELb0EEENS1_24CollectiveEpilogueBwdGQAISA_fSD_Li256ELb0ELb1EEENS1_19SingleTileSchedulerILb0ELb0ELb0ELi128EEEEEEEEEvNT_6ParamsE$_ZN4cute3eso3ESOILb1ELb0EJNS_6LayoutINS_5tupleIJNS3_IJNS_1CILi2EEES5_S5_EEEEEENS3_IJNS3_IJNS4_ILi1EEES5_NS4_ILi4EEEEEEEEEEENS_10ViewEngineIPN7cutlass6half_tEEEEEC2ERKSC_RKSH_:
[----:B------:R-:W-:Y:S01]  /*7590*/  IADD3 R2, R62, -c[0x0][0x20], RZ ;  /* 0x800008003e027a10 */ /* 0x000fe20007ffe0ff */
[----:B------:R-:W-:Y:S01]  /*75a0*/  IMAD.MOV.U32 R7, RZ, RZ, R3 ;  /* 0x000000ffff077224 */ /* 0x000fe200078e0003 */
[----:B------:R-:W-:-:S04]  /*75b0*/  MOV R5, 0x0 ;  /* 0x0000000000057802 */ /* 0x000fc80000000f00 */
[----:B------:R1:W-:Y:S01]  /*75c0*/  STL.64 [R2], R6 ;  /* 0x0000000602007387 */ /* 0x0003e20000100a00 */
[----:B------:R-:W-:Y:S05]  /*75d0*/  RET.REL.NODEC R4 `(_ZN7cutlass13device_kernelIN5flash19enable_sm80_to_sm89INS1_16FlashAttnBwdSm80INS1_25CollectiveMainloopBwdSm80ILi2ELi2EN4cute5tupleIJNS5_1CILi128EEES8_NS7_ILi64EEEEEENS_6half_tEfNS_4arch4Sm80ELb0ELb0ELb1ELb0ELb1ELb0ELb0ELb0ELi2ELi4ELi4ELi4ELb0EEENS1_24CollectiveEpilogueBwdGQAISA_fSD_Li256ELb0ELb1EEENS1_19SingleTileSchedulerILb0ELb0ELb0ELi128EEEEEEEEEvNT_6ParamsE) ;  /* 0xffff8a2004007950 */ /* 0x000fea0003c3ffff */
        .type           $_ZN7cutlass13device_kernelIN5flash19enable_sm80_to_sm89INS1_16FlashAttnBwdSm80INS1_25CollectiveMainloopBwdSm80ILi2ELi2EN4cute5tupleIJNS5_1CILi128EEES8_NS7_ILi64EEEEEENS_6half_tEfNS_4arch4Sm80ELb0ELb0ELb1ELb0ELb1ELb0ELb0ELb0ELi2ELi4ELi4ELi4ELb0EEENS1_24CollectiveEpilogueBwdGQAISA_fSD_Li256ELb0ELb1EEENS1_19SingleTileSchedulerILb0ELb0ELb0ELi128EEEEEEEEEvNT_6ParamsE$_ZN4cute3eso3ESOILb1ELb0EJNS_6LayoutINS_5tupleIJNS3_IJNS_1CILi2EEES5_S5_EEEEEENS3_IJNS3_IJNS4_ILi1EEES5_NS4_ILi4EEEEEEEEEEEiEEC2ERKSC_RKi,@function
        .size           $_ZN7cutlass13device_kernelIN5flash19enable_sm80_to_sm89INS1_16FlashAttnBwdSm80INS1_25CollectiveMainloopBwdSm80ILi2ELi2EN4cute5tupleIJNS5_1CILi128EEES8_NS7_ILi64EEEEEENS_6half_tEfNS_4arch4Sm80ELb0ELb0ELb1ELb0ELb1ELb0ELb0ELb0ELi2ELi4ELi4ELi4ELb0EEENS1_24CollectiveEpilogueBwdGQAISA_fSD_Li256ELb0ELb1EEENS1_19SingleTileSchedulerILb0ELb0ELb0ELi128EEEEEEEEEvNT_6ParamsE$_ZN4cute3eso3ESOILb1ELb0EJNS_6LayoutINS_5tupleIJNS3_IJNS_1CILi2EEES5_S5_EEEEEENS3_IJNS3_IJNS4_ILi1EEES5_NS4_ILi4EEEEEEEEEEEiEEC2ERKSC_RKi,($_ZN7cutlass13device_kernelIN5flash19enable_sm80_to_sm89INS1_16FlashAttnBwdSm80INS1_25CollectiveMainloopBwdSm80ILi2ELi2EN4cute5tupleIJNS5_1CILi128EEES8_NS7_ILi64EEEEEENS_6half_tEfNS_4arch4Sm80ELb0ELb0ELb1ELb0ELb1ELb0ELb0ELb0ELi2ELi4ELi4ELi4ELb0EEENS1_24CollectiveEpilogueBwdGQAISA_fSD_Li256ELb0ELb1EEENS1_19SingleTileSchedulerILb0ELb0ELb0ELi128EEEEEEEEEvNT_6ParamsE$_ZN4cute3eso3ESOILb1ELb0EJNS_6LayoutINS_5tupleIJNS3_IJNS_1CILi2EEES5_S5_EEES5_EEENS3_IJNS3_IJNS4_ILi1EEES5_NS4_ILi4EEEEEENS4_ILi64EEEEEEEENS_10ViewEngineIPN7cutlass6half_tEEEEEC2ERKSD_RKSI_ - $_ZN7cutlass13device_kernelIN5flash19enable_sm80_to_sm89INS1_16FlashAttnBwdSm80INS1_25CollectiveMainloopBwdSm80ILi2ELi2EN4cute5tupleIJNS5_1CILi128EEES8_NS7_ILi64EEEEEENS_6half_tEfNS_4arch4Sm80ELb0ELb0ELb1ELb0ELb1ELb0ELb0ELb0ELi2ELi4ELi4ELi4ELb0EEENS1_24CollectiveEpilogueBwdGQAISA_fSD_Li256ELb0ELb1EEENS1_19SingleTileSchedulerILb0ELb0ELb0ELi128EEEEEEEEEvNT_6ParamsE$_ZN4cute3eso3ESOILb1ELb0EJNS_6LayoutINS_5tupleIJNS3_IJNS_1CILi2EEES5_S5_EEEEEENS3_IJNS3_IJNS4_ILi1EEES5_NS4_ILi4EEEEEEEEEEEiEEC2ERKSC_RKi)
$_ZN7cutlass13device_kernelIN5flash19enable_sm80_to_sm89INS1_16FlashAttnBwdSm80INS1_25CollectiveMainloopBwdSm80ILi2ELi2EN4cute5tupleIJNS5_1CILi128EEES8_NS7_ILi64EEEEEENS_6half_tEfNS_4arch4Sm80ELb0ELb0ELb1ELb0ELb1ELb0ELb0ELb0ELi2ELi4ELi4ELi4ELb0EEENS1_24CollectiveEpilogueBwdGQAISA_fSD_Li256ELb0ELb1EEENS1_19SingleTileSchedulerILb0ELb0ELb0ELi128EEEEEEEEEvNT_6ParamsE$_ZN4cute3eso3ESOILb1ELb0EJNS_6LayoutINS_5tupleIJNS3_IJNS_1CILi2EEES5_S5_EEEEEENS3_IJNS3_IJNS4_ILi1EEES5_NS4_ILi4EEEEEEEEEEEiEEC2ERKSC_RKi:
[----:B------:R-:W-:Y:S02]  /*75e0*/  IADD3 R2, R62, -c[0x0][0x20], RZ ;  /* 0x800008003e027a10 */ /* 0x000fe40007ffe0ff */
[----:B------:R-:W-:-:S03]  /*75f0*/  MOV R5, 0x0 ;  /* 0x0000000000057802 */ /* 0x000fc60000000f00 */
[----:B------:R1:W-:Y:S01]  /*7600*/  STL [R2], R3 ;  /* 0x0000000302007387 */ /* 0x0003e20000100800 */
[----:B------:R-:W-:Y:S05]  /*7610*/  RET.REL.NODEC R4 `(_ZN7cutlass13device_kernelIN5flash19enable_sm80_to_sm89INS1_16FlashAttnBwdSm80INS1_25CollectiveMainloopBwdSm80ILi2ELi2EN4cute5tupleIJNS5_1CILi128EEES8_NS7_ILi64EEEEEENS_6half_tEfNS_4arch4Sm80ELb0ELb0ELb1ELb0ELb1ELb0ELb0ELb0ELi2ELi4ELi4ELi4ELb0EEENS1_24CollectiveEpilogueBwdGQAISA_fSD_Li256ELb0ELb1EEENS1_19SingleTileSchedulerILb0ELb0ELb0ELi128EEEEEEEEEvNT_6ParamsE) ;  /* 0xffff89e004007950 */ /* 0x000fea0003c3ffff */
        .type           $_ZN7cutlass13device_kernelIN5flash19enable_sm80_to_sm89INS1_16FlashAttnBwdSm80INS1_25CollectiveMainloopBwdSm80ILi2ELi2EN4cute5tupleIJNS5_1CILi128EEES8_NS7_ILi64EEEEEENS_6half_tEfNS_4arch4Sm80ELb0ELb0ELb1ELb0ELb1ELb0ELb0ELb0ELi2ELi4ELi4ELi4ELb0EEENS1_24CollectiveEpilogueBwdGQAISA_fSD_Li256ELb0ELb1EEENS1_19SingleTileSchedulerILb0ELb0ELb0ELi128EEEEEEEEEvNT_6ParamsE$_ZN4cute3eso3ESOILb1ELb0EJNS_6LayoutINS_5tupleIJNS3_IJNS_1CILi2EEES5_S5_EEES5_EEENS3_IJNS3_IJNS4_ILi1EEES5_NS4_ILi4EEEEEENS4_ILi64EEEEEEEENS_10ViewEngineIPN7cutlass6half_tEEEEEC2ERKSD_RKSI_,@function
        .size           $_ZN7cutlass13device_kernelIN5flash19enable_sm80_to_sm89INS1_16FlashAttnBwdSm80INS1_25CollectiveMainloopBwdSm80ILi2ELi2EN4cute5tupleIJNS5_1CILi128EEES8_NS7_ILi64EEEEEENS_6half_tEfNS_4arch4Sm80ELb0ELb0ELb1ELb0ELb1ELb0ELb0ELb0ELi2ELi4ELi4ELi4ELb0EEENS1_24CollectiveEpilogueBwdGQAISA_fSD_Li256ELb0ELb1EEENS1_19SingleTileSchedulerILb0ELb0ELb0ELi128EEEEEEEEEvNT_6ParamsE$_ZN4cute3eso3ESOILb1ELb0EJNS_6LayoutINS_5tupleIJNS3_IJNS_1CILi2EEES5_S5_EEES5_EEENS3_IJNS3_IJNS4_ILi1EEES5_NS4_ILi4EEEEEENS4_ILi64EEEEEEEENS_10ViewEngineIPN7cutlass6half_tEEEEEC2ERKSD_RKSI_,($_ZN7cutlass13device_kernelIN5flash19enable_sm80_to_sm89INS1_16FlashAttnBwdSm80INS1_25CollectiveMainloopBwdSm80ILi2ELi2EN4cute5tupleIJNS5_1CILi128EEES8_NS7_ILi64EEEEEENS_6half_tEfNS_4arch4Sm80ELb0ELb0ELb1ELb0ELb1ELb0ELb0ELb0ELi2ELi4ELi4ELi4ELb0EEENS1_24CollectiveEpilogueBwdGQAISA_fSD_Li256ELb0ELb1EEENS1_19SingleTileSchedulerILb0ELb0ELb0ELi128EEEEEEEEEvNT_6ParamsE$_ZN4cute3eso3ESOILb1ELb0EJNS_6LayoutINS_5tupleIJNS3_IJNS_1CILi2EEES5_S5_EEES5_EEENS3_IJNS3_IJNS4_ILi1EEES5_NS4_ILi4EEEEEENS4_ILi64EEEEEEEEiEEC2ERKSD_RKi - $_ZN7cutlass13device_kernelIN5flash19enable_sm80_to_sm89INS1_16FlashAttnBwdSm80INS1_25CollectiveMainloopBwdSm80ILi2ELi2EN4cute5tupleIJNS5_1CILi128EEES8_NS7_ILi64EEEEEENS_6half_tEfNS_4arch4Sm80ELb0ELb0ELb1ELb0ELb1ELb0ELb0ELb0ELi2ELi4ELi4ELi4ELb0EEENS1_24CollectiveEpilogueBwdGQAISA_fSD_Li256ELb0ELb1EEENS1_19SingleTileSchedulerILb0ELb0ELb0ELi128EEEEEEEEEvNT_6ParamsE$_ZN4cute3eso3ESOILb1ELb0EJNS_6LayoutINS_5tupleIJNS3_IJNS_1CILi2EEES5_S5_EEES5_EEENS3_IJNS3_IJNS4_ILi1EEES5_NS4_ILi4EEEEEENS4_ILi64EEEEEEEENS_10ViewEngineIPN7cutlass6half_tEEEEEC2ERKSD_RKSI_)
$_ZN7cutlass13device_kernelIN5flash19enable_sm80_to_sm89INS1_16FlashAttnBwdSm80INS1_25CollectiveMainloopBwdSm80ILi2ELi2EN4cute5tupleIJNS5_1CILi128EEES8_NS7_ILi64EEEEEENS_6half_tEfNS_4arch4Sm80ELb0ELb0ELb1ELb0ELb1ELb0ELb0ELb0ELi2ELi4ELi4ELi4ELb0EEENS1_24CollectiveEpilogueBwdGQAISA_fSD_Li256ELb0ELb1EEENS1_19SingleTileSchedulerILb0ELb0ELb0ELi128EEEEEEEEEvNT_6ParamsE$_ZN4cute3eso3ESOILb1ELb0EJNS_6LayoutINS_5tupleIJNS3_IJNS_1CILi2EEES5_S5_EEES5_EEENS3_IJNS3_IJNS4_ILi1EEES5_NS4_ILi4EEEEEENS4_ILi64EEEEEEEENS_10ViewEngineIPN7cutlass6half_tEEEEEC2ERKSD_RKSI_:
[----:B------:R-:W-:Y:S01]  /*7620*/  IADD3 R2, R62, -c[0x0][0x20], RZ ;  /* 0x800008003e027a10 */ /* 0x000fe20007ffe0ff */
[----:B------:R-:W-:Y:S01]  /*7630*/  IMAD.MOV.U32 R7, RZ, RZ, R3 ;  /* 0x000000ffff077224 */ /* 0x000fe200078e0003 */
[----:B------:R-:W-:-:S04]  /*7640*/  MOV R5, 0x0 ;  /* 0x0000000000057802 */ /* 0x000fc80000000f00 */
[----:B------:R1:W-:Y:S01]  /*7650*/  STL.64 [R2], R6 ;  /* 0x0000000602007387 */ /* 0x0003e20000100a00 */
[----:B------:R-:W-:Y:S05]  /*7660*/  RET.REL.NODEC R4 `(_ZN7cutlass13device_kernelIN5flash19enable_sm80_to_sm89INS1_16FlashAttnBwdSm80INS1_25CollectiveMainloopBwdSm80ILi2ELi2EN4cute5tupleIJNS5_1CILi128EEES8_NS7_ILi64EEEEEENS_6half_tEfNS_4arch4Sm80ELb0ELb0ELb1ELb0ELb1ELb0ELb0ELb0ELi2ELi4ELi4ELi4ELb0EEENS1_24CollectiveEpilogueBwdGQAISA_fSD_Li256ELb0ELb1EEENS1_19SingleTileSchedulerILb0ELb0ELb0ELi128EEEEEEEEEvNT_6ParamsE) ;  /* 0xffff899004007950 */ /* 0x000fea0003c3ffff */
        .type           $_ZN7cutlass13device_kernelIN5flash19enable_sm80_to_sm89INS1_16FlashAttnBwdSm80INS1_25CollectiveMainloopBwdSm80ILi2ELi2EN4cute5tupleIJNS5_1CILi128EEES8_NS7_ILi64EEEEEENS_6half_tEfNS_4arch4Sm80ELb0ELb0ELb1ELb0ELb1ELb0ELb0ELb0ELi2ELi4ELi4ELi4ELb0EEENS1_24CollectiveEpilogueBwdGQAISA_fSD_Li256ELb0ELb1EEENS1_19SingleTileSchedulerILb0ELb0ELb0ELi128EEEEEEEEEvNT_6ParamsE$_ZN4cute3eso3ESOILb1ELb0EJNS_6LayoutINS_5tupleIJNS3_IJNS_1CILi2EEES5_S5_EEES5_EEENS3_IJNS3_IJNS4_ILi1EEES5_NS4_ILi4EEEEEENS4_ILi64EEEEEEEEiEEC2ERKSD_RKi,@function
        .size           $_ZN7cutlass13device_kernelIN5flash19enable_sm80_to_sm89INS1_16FlashAttnBwdSm80INS1_25CollectiveMainloopBwdSm80ILi2ELi2EN4cute5tupleIJNS5_1CILi128EEES8_NS7_ILi64EEEEEENS_6half_tEfNS_4arch4Sm80ELb0ELb0ELb1ELb0ELb1ELb0ELb0ELb0ELi2ELi4ELi4ELi4ELb0EEENS1_24CollectiveEpilogueBwdGQAISA_fSD_Li256ELb0ELb1EEENS1_19SingleTileSchedulerILb0ELb0ELb0ELi128EEEEEEEEEvNT_6ParamsE$_ZN4cute3eso3ESOILb1ELb0EJNS_6LayoutINS_5tupleIJNS3_IJNS_1CILi2EEES5_S5_EEES5_EEENS3_IJNS3_IJNS4_ILi1EEES5_NS4_ILi4EEEEEENS4_ILi64EEEEEEEEiEEC2ERKSD_RKi,($_ZN7cutlass13device_kernelIN5flash19enable_sm80_to_sm89INS1_16FlashAttnBwdSm80INS1_25CollectiveMainloopBwdSm80ILi2ELi2EN4cute5tupleIJNS5_1CILi128EEES8_NS7_ILi64EEEEEENS_6half_tEfNS_4arch4Sm80ELb0ELb0ELb1ELb0ELb1ELb0ELb0ELb0ELi2ELi4ELi4ELi4ELb0EEENS1_24CollectiveEpilogueBwdGQAISA_fSD_Li256ELb0ELb1EEENS1_19SingleTileSchedulerILb0ELb0ELb0ELi128EEEEEEEEEvNT_6ParamsE$_ZN4cute3eso3ESOILb1ELb0EJNS_6LayoutINS_5tupleIJNS3_IJNS_1CILi2EEES5_S5_EEES5_EEENS3_IJNS3_IJNS4_ILi1EEES5_NS4_ILi4EEEEEENS4_ILi8EEEEEEEENS_10ViewEngineIPN7cutlass6half_tEEEEEC2ERKSD_RKSI_ - $_ZN7cutlass13device_kernelIN5flash19enable_sm80_to_sm89INS1_16FlashAttnBwdSm80INS1_25CollectiveMainloopBwdSm80ILi2ELi2EN4cute5tupleIJNS5_1CILi128EEES8_NS7_ILi64EEEEEENS_6half_tEfNS_4arch4Sm80ELb0ELb0ELb1ELb0ELb1ELb0ELb0ELb0ELi2ELi4ELi4ELi4ELb0EEENS1_24CollectiveEpilogueBwdGQAISA_fSD_Li256ELb0ELb1EEENS1_19SingleTileSchedulerILb0ELb0ELb0ELi128EEEEEEEEEvNT_6ParamsE$_ZN4cute3eso3ESOILb1ELb0EJNS_6LayoutINS_5tupleIJNS3_IJNS_1CILi2EEES5_S5_EEES5_EEENS3_IJNS3_IJNS4_ILi1EEES5_NS4_ILi4EEEEEENS4_ILi64EEEEEEEEiEEC2ERKSD_RKi)
$_ZN7cutlass13device_kernelIN5flash19enable_sm80_to_sm89INS1_16FlashAttnBwdSm80INS1_25CollectiveMainloopBwdSm80ILi2ELi2EN4cute5tupleIJNS5_1CILi128EEES8_NS7_ILi64EEEEEENS_6half_tEfNS_4arch4Sm80ELb0ELb0ELb1ELb0ELb1ELb0ELb0ELb0ELi2ELi4ELi4ELi4ELb0EEENS1_24CollectiveEpilogueBwdGQAISA_fSD_Li256ELb0ELb1EEENS1_19SingleTileSchedulerILb0ELb0ELb0ELi128EEEEEEEEEvNT_6ParamsE$_ZN4cute3eso3ESOILb1ELb0EJNS_6LayoutINS_5tupleIJNS3_IJNS_1CILi2EEES5_S5_EEES5_EEENS3_IJNS3_IJNS4_ILi1EEES5_NS4_ILi4EEEEEENS4_ILi64EEEEEEEEiEEC2ERKSD_RKi:
[----:B------:R-:W-:Y:S02]  /*7670*/  IADD3 R2, R62, -c[0x0][0x20], RZ ;  /* 0x800008003e027a10 */ /* 0x000fe40007ffe0ff */
[----:B------:R-:W-:-:S03]  /*7680*/  MOV R5, 0x0 ;  /* 0x0000000000057802 */ /* 0x000fc60000000f00 */
[----:B------:R1:W-:Y:S01]  /*7690*/  STL [R2], R3 ;  /* 0x0000000302007387 */ /* 0x0003e20000100800 */
[----:B------:R-:W-:Y:S05]  /*76a0*/  RET.REL.NODEC R4 `(_ZN7cutlass13device_kernelIN5flash19enable_sm80_to_sm89INS1_16FlashAttnBwdSm80INS1_25CollectiveMainloopBwdSm80ILi2ELi2EN4cute5tupleIJNS5_1CILi128EEES8_NS7_ILi64EEEEEENS_6half_tEfNS_4arch4Sm80ELb0ELb0ELb1ELb0ELb1ELb0ELb0ELb0ELi2ELi4ELi4ELi4ELb0EEENS1_24CollectiveEpilogueBwdGQAISA_fSD_Li256ELb0ELb1EEENS1_19SingleTileSchedulerILb0ELb0ELb0ELi128EEEEEEEEEvNT_6ParamsE) ;  /* 0xffff895004007950 */ /* 0x000fea0003c3ffff */
        .type           $_ZN7cutlass13device_kernelIN5flash19enable_sm80_to_sm89INS1_16FlashAttnBwdSm80INS1_25CollectiveMainloopBwdSm80ILi2ELi2EN4cute5tupleIJNS5_1CILi128EEES8_NS7_ILi64EEEEEENS_6half_tEfNS_4arch4Sm80ELb0ELb0ELb1ELb0ELb1ELb0ELb0ELb0ELi2ELi4ELi4ELi4ELb0EEENS1_24CollectiveEpilogueBwdGQAISA_fSD_Li256ELb0ELb1EEENS1_19SingleTileSchedulerILb0ELb0ELb0ELi128EEEEEEEEEvNT_6ParamsE$_ZN4cute3eso3ESOILb1ELb0EJNS_6LayoutINS_5tupleIJNS3_IJNS_1CILi2EEES5_S5_EEES5_EEENS3_IJNS3_IJNS4_ILi1EEES5_NS4_ILi4EEEEEENS4_ILi8EEEEEEEENS_10ViewEngineIPN7cutlass6half_tEEEEEC2ERKSD_RKSI_,@function
        .size           $_ZN7cutlass13device_kernelIN5flash19enable_sm80_to_sm89INS1_16FlashAttnBwdSm80INS1_25CollectiveMainloopBwdSm80ILi2ELi2EN4cute5tupleIJNS5_1CILi128EEES8_NS7_ILi64EEEEEENS_6half_tEfNS_4arch4Sm80ELb0ELb0ELb1ELb0ELb1ELb0ELb0ELb0ELi2ELi4ELi4ELi4ELb0EEENS1_24CollectiveEpilogueBwdGQAISA_fSD_Li256ELb0ELb1EEENS1_19SingleTileSchedulerILb0ELb0ELb0ELi128EEEEEEEEEvNT_6ParamsE$_ZN4cute3eso3ESOILb1ELb0EJNS_6LayoutINS_5tupleIJNS3_IJNS_1CILi2EEES5_S5_EEES5_EEENS3_IJNS3_IJNS4_ILi1EEES5_NS4_ILi4EEEEEENS4_ILi8EEEEEEEENS_10ViewEngineIPN7cutlass6half_tEEEEEC2ERKSD_RKSI_,($_ZN7cutlass13device_kernelIN5flash19enable_sm80_to_sm89INS1_16FlashAttnBwdSm80INS1_25CollectiveMainloopBwdSm80ILi2ELi2EN4cute5tupleIJNS5_1CILi128EEES8_NS7_ILi64EEEEEENS_6half_tEfNS_4arch4Sm80ELb0ELb0ELb1ELb0ELb1ELb0ELb0ELb0ELi2ELi4ELi4ELi4ELb0EEENS1_24CollectiveEpilogueBwdGQAISA_fSD_Li256ELb0ELb1EEENS1_19SingleTileSchedulerILb0ELb0ELb0ELi128EEEEEEEEEvNT_6ParamsE$_ZN4cute3eso3ESOILb1ELb0EJNS_6LayoutINS_5tupleIJNS3_IJNS_1CILi2EEES5_S5_EEES5_EEENS3_IJNS3_IJNS4_ILi1EEES5_NS4_ILi4EEEEEENS4_ILi8EEEEEEEEiEEC2ERKSD_RKi - $_ZN7cutlass13device_kernelIN5flash19enable_sm80_to_sm89INS1_16FlashAttnBwdSm80INS1_25CollectiveMainloopBwdSm80ILi2ELi2EN4cute5tupleIJNS5_1CILi128EEES8_NS7_ILi64EEEEEENS_6half_tEfNS_4arch4Sm80ELb0ELb0ELb1ELb0ELb1ELb0ELb0ELb0ELi2ELi4ELi4ELi4ELb0EEENS1_24CollectiveEpilogueBwdGQAISA_fSD_Li256ELb0ELb1EEENS1_19SingleTileSchedulerILb0ELb0ELb0ELi128EEEEEEEEEvNT_6ParamsE$_ZN4cute3eso3ESOILb1ELb0EJNS_6LayoutINS_5tupleIJNS3_IJNS_1CILi2EEES5_S5_EEES5_EEENS3_IJNS3_IJNS4_ILi1EEES5_NS4_ILi4EEEEEENS4_ILi8EEEEEEEENS_10ViewEngineIPN7cutlass6half_tEEEEEC2ERKSD_RKSI_)
$_ZN7cutlass13device_kernelIN5flash19enable_sm80_to_sm89INS1_16FlashAttnBwdSm80INS1_25CollectiveMainloopBwdSm80ILi2ELi2EN4cute5tupleIJNS5_1CILi128EEES8_NS7_ILi64EEEEEENS_6half_tEfNS_4arch4Sm80ELb0ELb0ELb1ELb0ELb1ELb0ELb0ELb0ELi2ELi4ELi4ELi4ELb0EEENS1_24CollectiveEpilogueBwdGQAISA_fSD_Li256ELb0ELb1EEENS1_19SingleTileSchedulerILb0ELb0ELb0ELi128EEEEEEEEEvNT_6ParamsE$_ZN4cute3eso3ESOILb1ELb0EJNS_6LayoutINS_5tupleIJNS3_IJNS_1CILi2EEES5_S5_EEES5_EEENS3_IJNS3_IJNS4_ILi1EEES5_NS4_ILi4EEEEEENS4_ILi8EEEEEEEENS_10ViewEngineIPN7cutlass6half_tEEEEEC2ERKSD_RKSI_:
[----:B------:R-:W-:Y:S01]  /*76b0*/  IADD3 R2, R62, -c[0x0][0x20], RZ ;  /* 0x800008003e027a10 */ /* 0x000fe20007ffe0ff */
[----:B------:R-:W-:Y:S01]  /*76c0*/  IMAD.MOV.U32 R11, RZ, RZ, R3 ;  /* 0x000000ffff0b7224 */ /* 0x000fe200078e0003 */
[----:B------:R-:W-:-:S04]  /*76d0*/  MOV R7, 0x0 ;  /* 0x0000000000077802 */ /* 0x000fc80000000f00 */
[----:B------:R1:W-:Y:S01]  /*76e0*/  STL.64 [R2], R10 ;  /* 0x0000000a02007387 */ /* 0x0003e20000100a00 */
[----:B------:R-:W-:Y:S05]  /*76f0*/  RET.REL.NODEC R6 `(_ZN7cutlass13device_kernelIN5flash19enable_sm80_to_sm89INS1_16FlashAttnBwdSm80INS1_25CollectiveMainloopBwdSm80ILi2ELi2EN4cute5tupleIJNS5_1CILi128EEES8_NS7_ILi64EEEEEENS_6half_tEfNS_4arch4Sm80ELb0ELb0ELb1ELb0ELb1ELb0ELb0ELb0ELi2ELi4ELi4ELi4ELb0EEENS1_24CollectiveEpilogueBwdGQAISA_fSD_Li256ELb0ELb1EEENS1_19SingleTileSchedulerILb0ELb0ELb0ELi128EEEEEEEEEvNT_6ParamsE) ;  /* 0xffff890006007950 */ /* 0x000fea0003c3ffff */
        .type           $_ZN7cutlass13device_kernelIN5flash19enable_sm80_to_sm89INS1_16FlashAttnBwdSm80INS1_25CollectiveMainloopBwdSm80ILi2ELi2EN4cute5tupleIJNS5_1CILi128EEES8_NS7_ILi64EEEEEENS_6half_tEfNS_4arch4Sm80ELb0ELb0ELb1ELb0ELb1ELb0ELb0ELb0ELi2ELi4ELi4ELi4ELb0EEENS1_24CollectiveEpilogueBwdGQAISA_fSD_Li256ELb0ELb1EEENS1_19SingleTileSchedulerILb0ELb0ELb0ELi128EEEEEEEEEvNT_6ParamsE$_ZN4cute3eso3ESOILb1ELb0EJNS_6LayoutINS_5tupleIJNS3_IJNS_1CILi2EEES5_S5_EEES5_EEENS3_IJNS3_IJNS4_ILi1EEES5_NS4_ILi4EEEEEENS4_ILi8EEEEEEEEiEEC2ERKSD_RKi,@function
        .size           $_ZN7cutlass13device_kernelIN5flash19enable_sm80_to_sm89INS1_16FlashAttnBwdSm80INS1_25CollectiveMainloopBwdSm80ILi2ELi2EN4cute5tupleIJNS5_1CILi128EEES8_NS7_ILi64EEEEEENS_6half_tEfNS_4arch4Sm80ELb0ELb0ELb1ELb0ELb1ELb0ELb0ELb0ELi2ELi4ELi4ELi4ELb0EEENS1_24CollectiveEpilogueBwdGQAISA_fSD_Li256ELb0ELb1EEENS1_19SingleTileSchedulerILb0ELb0ELb0ELi128EEEEEEEEEvNT_6ParamsE$_ZN4cute3eso3ESOILb1ELb0EJNS_6LayoutINS_5tupleIJNS3_IJNS_1CILi2EEES5_S5_EEES5_EEENS3_IJNS3_IJNS4_ILi1EEES5_NS4_ILi4EEEEEENS4_ILi8EEEEEEEEiEEC2ERKSD_RKi,($_ZN7cutlass13device_kernelIN5flash19enable_sm80_to_sm89INS1_16FlashAttnBwdSm80INS1_25CollectiveMainloopBwdSm80ILi2ELi2EN4cute5tupleIJNS5_1CILi128EEES8_NS7_ILi64EEEEEENS_6half_tEfNS_4arch4Sm80ELb0ELb0ELb1ELb0ELb1ELb0ELb0ELb0ELi2ELi4ELi4ELi4ELb0EEENS1_24CollectiveEpilogueBwdGQAISA_fSD_Li256ELb0ELb1EEENS1_19SingleTileSchedulerILb0ELb0ELb0ELi128EEEEEEEEEvNT_6ParamsE$_ZN4cute3eso3ESOILb1ELb0EJNS_6LayoutINS_5tupleIJNS3_IJNS_1CILi4EEENS4_ILi1EEEEEEEEENS3_IJNS3_IJS6_NS4_ILi0EEEEEEEEEEENS_10ViewEngineIPjEEEEC2ERKSC_RKSF_ - $_ZN7cutlass13device_kernelIN5flash19enable_sm80_to_sm89INS1_16FlashAttnBwdSm80INS1_25CollectiveMainloopBwdSm80ILi2ELi2EN4cute5tupleIJNS5_1CILi128EEES8_NS7_ILi64EEEEEENS_6half_tEfNS_4arch4Sm80ELb0ELb0ELb1ELb0ELb1ELb0ELb0ELb0ELi2ELi4ELi4ELi4ELb0EEENS1_24CollectiveEpilogueBwdGQAISA_fSD_Li256ELb0ELb1EEENS1_19SingleTileSchedulerILb0ELb0ELb0ELi128EEEEEEEEEvNT_6ParamsE$_ZN4cute3eso3ESOILb1ELb0EJNS_6LayoutINS_5tupleIJNS3_IJNS_1CILi2EEES5_S5_EEES5_EEENS3_IJNS3_IJNS4_ILi1EEES5_NS4_ILi4EEEEEENS4_ILi8EEEEEEEEiEEC2ERKSD_RKi)
$_ZN7cutlass13device_kernelIN5flash19enable_sm80_to_sm89INS1_16FlashAttnBwdSm80INS1_25CollectiveMainloopBwdSm80ILi2ELi2EN4cute5tupleIJNS5_1CILi128EEES8_NS7_ILi64EEEEEENS_6half_tEfNS_4arch4Sm80ELb0ELb0ELb1ELb0ELb1ELb0ELb0ELb0ELi2ELi4ELi4ELi4ELb0EEENS1_24CollectiveEpilogueBwdGQAISA_fSD_Li256ELb0ELb1EEENS1_19SingleTileSchedulerILb0ELb0ELb0ELi128EEEEEEEEEvNT_6ParamsE$_ZN4cute3eso3ESOILb1ELb0EJNS_6LayoutINS_5tupleIJNS3_IJNS_1CILi2EEES5_S5_EEES5_EEENS3_IJNS3_IJNS4_ILi1EEES5_NS4_ILi4EEEEEENS4_ILi8EEEEEEEEiEEC2ERKSD_RKi:
[----:B------:R-:W-:Y:S02]  /*7700*/  IADD3 R2, R62, -c[0x0][0x20], RZ ;  /* 0x800008003e027a10 */ /* 0x000fe40007ffe0ff */
[----:B------:R-:W-:-:S03]  /*7710*/  MOV R13, 0x0 ;  /* 0x00000000000d7802 */ /* 0x000fc60000000f00 */
[----:B------:R1:W-:Y:S01]  /*7720*/  STL [R2], R3 ;  /* 0x0000000302007387 */ /* 0x0003e20000100800 */
[----:B------:R-:W-:Y:S05]  /*7730*/  RET.REL.NODEC R12 `(_ZN7cutlass13device_kernelIN5flash19enable_sm80_to_sm89INS1_16FlashAttnBwdSm80INS1_25CollectiveMainloopBwdSm80ILi2ELi2EN4cute5tupleIJNS5_1CILi128EEES8_NS7_ILi64EEEEEENS_6half_tEfNS_4arch4Sm80ELb0ELb0ELb1ELb0ELb1ELb0ELb0ELb0ELi2ELi4ELi4ELi4ELb0EEENS1_24CollectiveEpilogueBwdGQAISA_fSD_Li256ELb0ELb1EEENS1_19SingleTileSchedulerILb0ELb0ELb0ELi128EEEEEEEEEvNT_6ParamsE) ;  /* 0xffff88c00c007950 */ /* 0x000fea0003c3ffff */
        .type           $_ZN7cutlass13device_kernelIN5flash19enable_sm80_to_sm89INS1_16FlashAttnBwdSm80INS1_25CollectiveMainloopBwdSm80ILi2ELi2EN4cute5tupleIJNS5_1CILi128EEES8_NS7_ILi64EEEEEENS_6half_tEfNS_4arch4Sm80ELb0ELb0ELb1ELb0ELb1ELb0ELb0ELb0ELi2ELi4ELi4ELi4ELb0EEENS1_24CollectiveEpilogueBwdGQAISA_fSD_Li256ELb0ELb1EEENS1_19SingleTileSchedulerILb0ELb0ELb0ELi128EEEEEEEEEvNT_6ParamsE$_ZN4cute3eso3ESOILb1ELb0EJNS_6LayoutINS_5tupleIJNS3_IJNS_1CILi4EEENS4_ILi1EEEEEEEEENS3_IJNS3_IJS6_NS4_ILi0EEEEEEEEEEENS_10ViewEngineIPjEEEEC2ERKSC_RKSF_,@function
        .size           $_ZN7cutlass13device_kernelIN5flash19enable_sm80_to_sm89INS1_16FlashAttnBwdSm80INS1_25CollectiveMainloopBwdSm80ILi2ELi2EN4cute5tupleIJNS5_1CILi128EEES8_NS7_ILi64EEEEEENS_6half_tEfNS_4arch4Sm80ELb0ELb0ELb1ELb0ELb1ELb0ELb0ELb0ELi2ELi4ELi4ELi4ELb0EEENS1_24CollectiveEpilogueBwdGQAISA_fSD_Li256ELb0ELb1EEENS1_19SingleTileSchedulerILb0ELb0ELb0ELi128EEEEEEEEEvNT_6ParamsE$_ZN4cute3eso3ESOILb1ELb0EJNS_6LayoutINS_5tupleIJNS3_IJNS_1CILi4EEENS4_ILi1EEEEEEEEENS3_IJNS3_IJS6_NS4_ILi0EEEEEEEEEEENS_10ViewEngineIPjEEEEC2ERKSC_RKSF_,($_ZN7cutlass13device_kernelIN5flash19enable_sm80_to_sm89INS1_16FlashAttnBwdSm80INS1_25CollectiveMainloopBwdSm80ILi2ELi2EN4cute5tupleIJNS5_1CILi128EEES8_NS7_ILi64EEEEEENS_6half_tEfNS_4arch4Sm80ELb0ELb0ELb1ELb0ELb1ELb0ELb0ELb0ELi2ELi4ELi4ELi4ELb0EEENS1_24CollectiveEpilogueBwdGQAISA_fSD_Li256ELb0ELb1EEENS1_19SingleTileSchedulerILb0ELb0ELb0ELi128EEEEEEEEEvNT_6ParamsE$_ZN4cute3eso3ESOILb1ELb0EJNS_6LayoutINS_5tupleIJNS3_IJNS_1CILi8EEENS4_ILi1EEEEEEEEENS3_IJNS3_IJS6_NS4_ILi0EEEEEEEEEEENS_10ViewEngineINS_8smem_ptrIPN7cutlass6half_tEEEEEEEC2ERKSC_RKSJ_ - $_ZN7cutlass13device_kernelIN5flash19enable_sm80_to_sm89INS1_16FlashAttnBwdSm80INS1_25CollectiveMainloopBwdSm80ILi2ELi2EN4cute5tupleIJNS5_1CILi128EEES8_NS7_ILi64EEEEEENS_6half_tEfNS_4arch4Sm80ELb0ELb0ELb1ELb0ELb1ELb0ELb0ELb0ELi2ELi4ELi4ELi4ELb0EEENS1_24CollectiveEpilogueBwdGQAISA_fSD_Li256ELb0ELb1EEENS1_19SingleTileSchedulerILb0ELb0ELb0ELi128EEEEEEEEEvNT_6ParamsE$_ZN4cute3eso3ESOILb1ELb0EJNS_6LayoutINS_5tupleIJNS3_IJNS_1CILi4EEENS4_ILi1EEEEEEEEENS3_IJNS3_IJS6_NS4_ILi0EEEEEEEEEEENS_10ViewEngineIPjEEEEC2ERKSC_RKSF_)
$_ZN7cutlass13device_kernelIN5flash19enable_sm80_to_sm89INS1_16FlashAttnBwdSm80INS1_25CollectiveMainloopBwdSm80ILi2ELi2EN4cute5tupleIJNS5_1CILi128EEES8_NS7_ILi64EEEEEENS_6half_tEfNS_4arch4Sm80ELb0ELb0ELb1ELb0ELb1ELb0ELb0ELb0ELi2ELi4ELi4ELi4ELb0EEENS1_24CollectiveEpilogueBwdGQAISA_fSD_Li256ELb0ELb1EEENS1_19SingleTileSchedulerILb0ELb0ELb0ELi128EEEEEEEEEvNT_6ParamsE$_ZN4cute3eso3ESOILb1ELb0EJNS_6LayoutINS_5tupleIJNS3_IJNS_1CILi4EEENS4_ILi1EEEEEEEEENS3_IJNS3_IJS6_NS4_ILi0EEEEEEEEEEENS_10ViewEngineIPjEEEEC2ERKSC_RKSF_:
[----:B------:R-:W-:Y:S02]  /*7740*/  IADD3 R2, R83, -c[0x0][0x20], RZ ;  /* 0x8000080053027a10 */ /* 0x000fe40007ffe0ff */
[----:B------:R-:W-:-:S03]  /*7750*/  MOV R39, 0x0 ;  /* 0x0000000000277802 */ /* 0x000fc60000000f00 */
[----:B------:R1:W-:Y:S01]  /*7760*/  STL.64 [R2], R36 ;  /* 0x0000002402007387 */ /* 0x0003e20000100a00 */
[----:B------:R-:W-:Y:S05]  /*7770*/  RET.REL.NODEC R38 `(_ZN7cutlass13device_kernelIN5flash19enable_sm80_to_sm89INS1_16FlashAttnBwdSm80INS1_25CollectiveMainloopBwdSm80ILi2ELi2EN4cute5tupleIJNS5_1CILi128EEES8_NS7_ILi64EEEEEENS_6half_tEfNS_4arch4Sm80ELb0ELb0ELb1ELb0ELb1ELb0ELb0ELb0ELi2ELi4ELi4ELi4ELb0EEENS1_24CollectiveEpilogueBwdGQAISA_fSD_Li256ELb0ELb1EEENS1_19SingleTileSchedulerILb0ELb0ELb0ELi128EEEEEEEEEvNT_6ParamsE) ;  /* 0xffff888026007950 */ /* 0x000fea0003c3ffff */
        .type           $_ZN7cutlass13device_kernelIN5flash19enable_sm80_to_sm89INS1_16FlashAttnBwdSm80INS1_25CollectiveMainloopBwdSm80ILi2ELi2EN4cute5tupleIJNS5_1CILi128EEES8_NS7_ILi64EEEEEENS_6half_tEfNS_4arch4Sm80ELb0ELb0ELb1ELb0ELb1ELb0ELb0ELb0ELi2ELi4ELi4ELi4ELb0EEENS1_24CollectiveEpilogueBwdGQAISA_fSD_Li256ELb0ELb1EEENS1_19SingleTileSchedulerILb0ELb0ELb0ELi128EEEEEEEEEvNT_6ParamsE$_ZN4cute3eso3ESOILb1ELb0EJNS_6LayoutINS_5tupleIJNS3_IJNS_1CILi8EEENS4_ILi1EEEEEEEEENS3_IJNS3_IJS6_NS4_ILi0EEEEEEEEEEENS_10ViewEngineINS_8smem_ptrIPN7cutlass6half_tEEEEEEEC2ERKSC_RKSJ_,@function
        .size           $_ZN7cutlass13device_kernelIN5flash19enable_sm80_to_sm89INS1_16FlashAttnBwdSm80INS1_25CollectiveMainloopBwdSm80ILi2ELi2EN4cute5tupleIJNS5_1CILi128EEES8_NS7_ILi64EEEEEENS_6half_tEfNS_4arch4Sm80ELb0ELb0ELb1ELb0ELb1ELb0ELb0ELb0ELi2ELi4ELi4ELi4ELb0EEENS1_24CollectiveEpilogueBwdGQAISA_fSD_Li256ELb0ELb1EEENS1_19SingleTileSchedulerILb0ELb0ELb0ELi128EEEEEEEEEvNT_6ParamsE$_ZN4cute3eso3ESOILb1ELb0EJNS_6LayoutINS_5tupleIJNS3_IJNS_1CILi8EEENS4_ILi1EEEEEEEEENS3_IJNS3_IJS6_NS4_ILi0EEEEEEEEEEENS_10ViewEngineINS_8smem_ptrIPN7cutlass6half_tEEEEEEEC2ERKSC_RKSJ_,($_ZN7cutlass13device_kernelIN5flash19enable_sm80_to_sm89INS1_16FlashAttnBwdSm80INS1_25CollectiveMainloopBwdSm80ILi2ELi2EN4cute5tupleIJNS5_1CILi128EEES8_NS7_ILi64EEEEEENS_6half_tEfNS_4arch4Sm80ELb0ELb0ELb1ELb0ELb1ELb0ELb0ELb0ELi2ELi4ELi4ELi4ELb0EEENS1_24CollectiveEpilogueBwdGQAISA_fSD_Li256ELb0ELb1EEENS1_19SingleTileSchedulerILb0ELb0ELb0ELi128EEEEEEEEEvNT_6ParamsE$_ZN4cute3eso3ESOILb1ELb0EJNS_6LayoutINS_5tupleIJNS3_IJNS_1CILi8EEENS4_ILi1EEEEEEEEENS3_IJNS3_IJS6_NS4_ILi0EEEEEEEEEEENS_10ViewEngineIPN7cutlass6half_tEEEEEC2ERKSC_RKSH_ - $_ZN7cutlass13device_kernelIN5flash19enable_sm80_to_sm89INS1_16FlashAttnBwdSm80INS1_25CollectiveMainloopBwdSm80ILi2ELi2EN4cute5tupleIJNS5_1CILi128EEES8_NS7_ILi64EEEEEENS_6half_tEfNS_4arch4Sm80ELb0ELb0ELb1ELb0ELb1ELb0ELb0ELb0ELi2ELi4ELi4ELi4ELb0EEENS1_24CollectiveEpilogueBwdGQAISA_fSD_Li256ELb0ELb1EEENS1_19SingleTileSchedulerILb0ELb0ELb0ELi128EEEEEEEEEvNT_6ParamsE$_ZN4cute3eso3ESOILb1ELb0EJNS_6LayoutINS_5tupleIJNS3_IJNS_1CILi8EEENS4_ILi1EEEEEEEEENS3_IJNS3_IJS6_NS4_ILi0EEEEEEEEEEENS_10ViewEngineINS_8smem_ptrIPN7cutlass6half_tEEEEEEEC2ERKSC_RKSJ_)
$_ZN7cutlass13device_kernelIN5flash19enable_sm80_to_sm89INS1_16FlashAttnBwdSm80INS1_25CollectiveMainloopBwdSm80ILi2ELi2EN4cute5tupleIJNS5_1CILi128EEES8_NS7_ILi64EEEEEENS_6half_tEfNS_4arch4Sm80ELb0ELb0ELb1ELb0ELb1ELb0ELb0ELb0ELi2ELi4ELi4ELi4ELb0EEENS1_24CollectiveEpilogueBwdGQAISA_fSD_Li256ELb0ELb1EEENS1_19SingleTileSchedulerILb0ELb0ELb0ELi128EEEEEEEEEvNT_6ParamsE$_ZN4cute3eso3ESOILb1ELb0EJNS_6LayoutINS_5tupleIJNS3_IJNS_1CILi8EEENS4_ILi1EEEEEEEEENS3_IJNS3_IJS6_NS4_ILi0EEEEEEEEEEENS_10ViewEngineINS_8smem_ptrIPN7cutlass6half_tEEEEEEEC2ERKSC_RKSJ_:
[----:B------:R-:W-:Y:S02]  /*7780*/  IADD3 R36, R83, -c[0x0][0x20], RZ ;  /* 0x8000080053247a10 */ /* 0x000fe40007ffe0ff */
[----:B------:R-:W-:-:S03]  /*7790*/  MOV R39, 0x0 ;  /* 0x0000000000277802 */ /* 0x000fc60000000f00 */
[----:B------:R1:W-:Y:S01]  /*77a0*/  STL.64 [R36], R2 ;  /* 0x0000000224007387 */ /* 0x0003e20000100a00 */
[----:B------:R-:W-:Y:S05]  /*77b0*/  RET.REL.NODEC R38 `(_ZN7cutlass13device_kernelIN5flash19enable_sm80_to_sm89INS1_16FlashAttnBwdSm80INS1_25CollectiveMainloopBwdSm80ILi2ELi2EN4cute5tupleIJNS5_1CILi128EEES8_NS7_ILi64EEEEEENS_6half_tEfNS_4arch4Sm80ELb0ELb0ELb1ELb0ELb1ELb0ELb0ELb0ELi2ELi4ELi4ELi4ELb0EEENS1_24CollectiveEpilogueBwdGQAISA_fSD_Li256ELb0ELb1EEENS1_19SingleTileSchedulerILb0ELb0ELb0ELi128EEEEEEEEEvNT_6ParamsE) ;  /* 0xffff884026007950 */ /* 0x000fea0003c3ffff */
        .type           $_ZN7cutlass13device_kernelIN5flash19enable_sm80_to_sm89INS1_16FlashAttnBwdSm80INS1_25CollectiveMainloopBwdSm80ILi2ELi2EN4cute5tupleIJNS5_1CILi128EEES8_NS7_ILi64EEEEEENS_6half_tEfNS_4arch4Sm80ELb0ELb0ELb1ELb0ELb1ELb0ELb0ELb0ELi2ELi4ELi4ELi4ELb0EEENS1_24CollectiveEpilogueBwdGQAISA_fSD_Li256ELb0ELb1EEENS1_19SingleTileSchedulerILb0ELb0ELb0ELi128EEEEEEEEEvNT_6ParamsE$_ZN4cute3eso3ESOILb1ELb0EJNS_6LayoutINS_5tupleIJNS3_IJNS_1CILi8EEENS4_ILi1EEEEEEEEENS3_IJNS3_IJS6_NS4_ILi0EEEEEEEEEEENS_10ViewEngineIPN7cutlass6half_tEEEEEC2ERKSC_RKSH_,@function
        .size           $_ZN7cutlass13device_kernelIN5flash19enable_sm80_to_sm89INS1_16FlashAttnBwdSm80INS1_25CollectiveMainloopBwdSm80ILi2ELi2EN4cute5tupleIJNS5_1CILi128EEES8_NS7_ILi64EEEEEENS_6half_tEfNS_4arch4Sm80ELb0ELb0ELb1ELb0ELb1ELb0ELb0ELb0ELi2ELi4ELi4ELi4ELb0EEENS1_24CollectiveEpilogueBwdGQAISA_fSD_Li256ELb0ELb1EEENS1_19SingleTileSchedulerILb0ELb0ELb0ELi128EEEEEEEEEvNT_6ParamsE$_ZN4cute3eso3ESOILb1ELb0EJNS_6LayoutINS_5tupleIJNS3_IJNS_1CILi8EEENS4_ILi1EEEEEEEEENS3_IJNS3_IJS6_NS4_ILi0EEEEEEEEEEENS_10ViewEngineIPN7cutlass6half_tEEEEEC2ERKSC_RKSH_,($_ZN7cutlass13device_kernelIN5flash19enable_sm80_to_sm89INS1_16FlashAttnBwdSm80INS1_25CollectiveMainloopBwdSm80ILi2ELi2EN4cute5tupleIJNS5_1CILi128EEES8_NS7_ILi64EEEEEENS_6half_tEfNS_4arch4Sm80ELb0ELb0ELb1ELb0ELb1ELb0ELb0ELb0ELi2ELi4ELi4ELi4ELb0EEENS1_24CollectiveEpilogueBwdGQAISA_fSD_Li256ELb0ELb1EEENS1_19SingleTileSchedulerILb0ELb0ELb0ELi128EEEEEEEEEvNT_6ParamsE$_ZN4cute3eso3ESOILb1ELb0EJNS_6LayoutINS_5tupleIJNS3_IJNS_1CILi8EEENS4_ILi1EEEEEEEEENS3_IJNS3_IJS6_NS4_ILi0EEEEEEEEEEEiEEC2ERKSC_RKi - $_ZN7cutlass13device_kernelIN5flash19enable_sm80_to_sm89INS1_16FlashAttnBwdSm80INS1_25CollectiveMainloopBwdSm80ILi2ELi2EN4cute5tupleIJNS5_1CILi128EEES8_NS7_ILi64EEEEEENS_6half_tEfNS_4arch4Sm80ELb0ELb0ELb1ELb0ELb1ELb0ELb0ELb0ELi2ELi4ELi4ELi4ELb0EEENS1_24CollectiveEpilogueBwdGQAISA_fSD_Li256ELb0ELb1EEENS1_19SingleTileSchedulerILb0ELb0ELb0ELi128EEEEEEEEEvNT_6ParamsE$_ZN4cute3eso3ESOILb1ELb0EJNS_6LayoutINS_5tupleIJNS3_IJNS_1CILi8EEENS4_ILi1EEEEEEEEENS3_IJNS3_IJS6_NS4_ILi0EEEEEEEEEEENS_10ViewEngineIPN7cutlass6half_tEEEEEC2ERKSC_RKSH_)
$_ZN7cutlass13device_kernelIN5flash19enable_sm80_to_sm89INS1_16FlashAttnBwdSm80INS1_25CollectiveMainloopBwdSm80ILi2ELi2EN4cute5tupleIJNS5_1CILi128EEES8_NS7_ILi64EEEEEENS_6half_tEfNS_4arch4Sm80ELb0ELb0ELb1ELb0ELb1ELb0ELb0ELb0ELi2ELi4ELi4ELi4ELb0EEENS1_24CollectiveEpilogueBwdGQAISA_fSD_Li256ELb0ELb1EEENS1_19SingleTileSchedulerILb0ELb0ELb0ELi128EEEEEEEEEvNT_6ParamsE$_ZN4cute3eso3ESOILb1ELb0EJNS_6LayoutINS_5tupleIJNS3_IJNS_1CILi8EEENS4_ILi1EEEEEEEEENS3_IJNS3_IJS6_NS4_ILi0EEEEEEEEEEENS_10ViewEngineIPN7cutlass6half_tEEEEEC2ERKSC_RKSH_:
[----:B------:R-:W-:Y:S01]  /*77c0*/  IADD3 R36, R83, -c[0x0][0x20], RZ ;  /* 0x8000080053247a10 */ /* 0x000fe20007ffe0ff */
[----:B------:R-:W-:Y:S01]  /*77d0*/  IMAD.MOV.U32 R47, RZ, RZ, R37 ;  /* 0x000000ffff2f7224 */ /* 0x000fe200078e0025 */
[----:B------:R-:W-:-:S04]  /*77e0*/  MOV R39, 0x0 ;  /* 0x0000000000277802 */ /* 0x000fc80000000f00 */
[----:B------:R1:W-:Y:S01]  /*77f0*/  STL.64 [R36], R46 ;  /* 0x0000002e24007387 */ /* 0x0003e20000100a00 */
[----:B------:R-:W-:Y:S05]  /*7800*/  RET.REL.NODEC R38 `(_ZN7cutlass13device_kernelIN5flash19enable_sm80_to_sm89INS1_16FlashAttnBwdSm80INS1_25CollectiveMainloopBwdSm80ILi2ELi2EN4cute5tupleIJNS5_1CILi128EEES8_NS7_ILi64EEEEEENS_6half_tEfNS_4arch4Sm80ELb0ELb0ELb1ELb0ELb1ELb0ELb0ELb0ELi2ELi4ELi4ELi4ELb0EEENS1_24CollectiveEpilogueBwdGQAISA_fSD_Li256ELb0ELb1EEENS1_19SingleTileSchedulerILb0ELb0ELb0ELi128EEEEEEEEEvNT_6ParamsE) ;  /* 0xffff87f026007950 */ /* 0x000fea0003c3ffff */
        .type           $_ZN7cutlass13device_kernelIN5flash19enable_sm80_to_sm89INS1_16FlashAttnBwdSm80INS1_25CollectiveMainloopBwdSm80ILi2ELi2EN4cute5tupleIJNS5_1CILi128EEES8_NS7_ILi64EEEEEENS_6half_tEfNS_4arch4Sm80ELb0ELb0ELb1ELb0ELb1ELb0ELb0ELb0ELi2ELi4ELi4ELi4ELb0EEENS1_24CollectiveEpilogueBwdGQAISA_fSD_Li256ELb0ELb1EEENS1_19SingleTileSchedulerILb0ELb0ELb0ELi128EEEEEEEEEvNT_6ParamsE$_ZN4cute3eso3ESOILb1ELb0EJNS_6LayoutINS_5tupleIJNS3_IJNS_1CILi8EEENS4_ILi1EEEEEEEEENS3_IJNS3_IJS6_NS4_ILi0EEEEEEEEEEEiEEC2ERKSC_RKi,@function
        .size           $_ZN7cutlass13device_kernelIN5flash19enable_sm80_to_sm89INS1_16FlashAttnBwdSm80INS1_25CollectiveMainloopBwdSm80ILi2ELi2EN4cute5tupleIJNS5_1CILi128EEES8_NS7_ILi64EEEEEENS_6half_tEfNS_4arch4Sm80ELb0ELb0ELb1ELb0ELb1ELb0ELb0ELb0ELi2ELi4ELi4ELi4ELb0EEENS1_24CollectiveEpilogueBwdGQAISA_fSD_Li256ELb0ELb1EEENS1_19SingleTileSchedulerILb0ELb0ELb0ELi128EEEEEEEEEvNT_6ParamsE$_ZN4cute3eso3ESOILb1ELb0EJNS_6LayoutINS_5tupleIJNS3_IJNS_1CILi8EEENS4_ILi1EEEEEEEEENS3_IJNS3_IJS6_NS4_ILi0EEEEEEEEEEEiEEC2ERKSC_RKi,($_ZN7cutlass13device_kernelIN5flash19enable_sm80_to_sm89INS1_16FlashAttnBwdSm80INS1_25CollectiveMainloopBwdSm80ILi2ELi2EN4cute5tupleIJNS5_1CILi128EEES8_NS7_ILi64EEEEEENS_6half_tEfNS_4arch4Sm80ELb0ELb0ELb1ELb0ELb1ELb0ELb0ELb0ELi2ELi4ELi4ELi4ELb0EEENS1_24CollectiveEpilogueBwdGQAISA_fSD_Li256ELb0ELb1EEENS1_19SingleTileSchedulerILb0ELb0ELb0ELi128EEEEEEEEEvNT_6ParamsE$_ZN4cute3eso3ESOILb1ELb0EJNS_6LayoutINS_5tupleIJNS3_IJNS_1CILi8EEENS4_ILi1EEEEEENS3_IJNS4_ILi2EEEEEEEEENS3_IJNS3_IJS6_NS4_ILi0EEEEEENS3_IJNS4_ILi4096EEEEEEEEEEENS_10ViewEngineINS_8smem_ptrIPN7cutlass6half_tEEEEEEEC2ERKSG_RKSN_ - $_ZN7cutlass13device_kernelIN5flash19enable_sm80_to_sm89INS1_16FlashAttnBwdSm80INS1_25CollectiveMainloopBwdSm80ILi2ELi2EN4cute5tupleIJNS5_1CILi128EEES8_NS7_ILi64EEEEEENS_6half_tEfNS_4arch4Sm80ELb0ELb0ELb1ELb0ELb1ELb0ELb0ELb0ELi2ELi4ELi4ELi4ELb0EEENS1_24CollectiveEpilogueBwdGQAISA_fSD_Li256ELb0ELb1EEENS1_19SingleTileSchedulerILb0ELb0ELb0ELi128EEEEEEEEEvNT_6ParamsE$_ZN4cute3eso3ESOILb1ELb0EJNS_6LayoutINS_5tupleIJNS3_IJNS_1CILi8EEENS4_ILi1EEEEEEEEENS3_IJNS3_IJS6_NS4_ILi0EEEEEEEEEEEiEEC2ERKSC_RKi)
$_ZN7cutlass13device_kernelIN5flash19enable_sm80_to_sm89INS1_16FlashAttnBwdSm80INS1_25CollectiveMainloopBwdSm80ILi2ELi2EN4cute5tupleIJNS5_1CILi128EEES8_NS7_ILi64EEEEEENS_6half_tEfNS_4arch4Sm80ELb0ELb0ELb1ELb0ELb1ELb0ELb0ELb0ELi2ELi4ELi4ELi4ELb0EEENS1_24CollectiveEpilogueBwdGQAISA_fSD_Li256ELb0ELb1EEENS1_19SingleTileSchedulerILb0ELb0ELb0ELi128EEEEEEEEEvNT_6ParamsE$_ZN4cute3eso3ESOILb1ELb0EJNS_6LayoutINS_5tupleIJNS3_IJNS_1CILi8EEENS4_ILi1EEEEEEEEENS3_IJNS3_IJS6_NS4_ILi0EEEEEEEEEEEiEEC2ERKSC_RKi:
[----:B------:R-:W-:Y:S02]  /*7810*/  IADD3 R36, R83, -c[0x0][0x20], RZ ;  /* 0x8000080053247a10 */ /* 0x000fe40007ffe0ff */
[----:B------:R-:W-:-:S03]  /*7820*/  MOV R39, 0x0 ;  /* 0x0000000000277802 */ /* 0x000fc60000000f00 */
[----:B------:R1:W-:Y:S01]  /*7830*/  STL [R36], R37 ;  /* 0x0000002524007387 */ /* 0x0003e20000100800 */
[----:B------:R-:W-:Y:S05]  /*7840*/  RET.REL.NODEC R38 `(_ZN7cutlass13device_kernelIN5flash19enable_sm80_to_sm89INS1_16FlashAttnBwdSm80INS1_25CollectiveMainloopBwdSm80ILi2ELi2EN4cute5tupleIJNS5_1CILi128EEES8_NS7_ILi64EEEEEENS_6half_tEfNS_4arch4Sm80ELb0ELb0ELb1ELb0ELb1ELb0ELb0ELb0ELi2ELi4ELi4ELi4ELb0EEENS1_24CollectiveEpilogueBwdGQAISA_fSD_Li256ELb0ELb1EEENS1_19SingleTileSchedulerILb0ELb0ELb0ELi128EEEEEEEEEvNT_6ParamsE) ;  /* 0xffff87b026007950 */ /* 0x000fea0003c3ffff */
        .type           $_ZN7cutlass13device_kernelIN5flash19enable_sm80_to_sm89INS1_16FlashAttnBwdSm80INS1_25CollectiveMainloopBwdSm80ILi2ELi2EN4cute5tupleIJNS5_1CILi128EEES8_NS7_ILi64EEEEEENS_6half_tEfNS_4arch4Sm80ELb0ELb0ELb1ELb0ELb1ELb0ELb0ELb0ELi2ELi4ELi4ELi4ELb0EEENS1_24CollectiveEpilogueBwdGQAISA_fSD_Li256ELb0ELb1EEENS1_19SingleTileSchedulerILb0ELb0ELb0ELi128EEEEEEEEEvNT_6ParamsE$_ZN4cute3eso3ESOILb1ELb0EJNS_6LayoutINS_5tupleIJNS3_IJNS_1CILi8EEENS4_ILi1EEEEEENS3_IJNS4_ILi2EEEEEEEEENS3_IJNS3_IJS6_NS4_ILi0EEEEEENS3_IJNS4_ILi4096EEEEEEEEEEENS_10ViewEngineINS_8smem_ptrIPN7cutlass6half_tEEEEEEEC2ERKSG_RKSN_,@function
        .size           $_ZN7cutlass13device_kernelIN5flash19enable_sm80_to_sm89INS1_16FlashAttnBwdSm80INS1_25CollectiveMainloopBwdSm80ILi2ELi2EN4cute5tupleIJNS5_1CILi128EEES8_NS7_ILi64EEEEEENS_6half_tEfNS_4arch4Sm80ELb0ELb0ELb1ELb0ELb1ELb0ELb0ELb0ELi2ELi4ELi4ELi4ELb0EEENS1_24CollectiveEpilogueBwdGQAISA_fSD_Li256ELb0ELb1EEENS1_19SingleTileSchedulerILb0ELb0ELb0ELi128EEEEEEEEEvNT_6ParamsE$_ZN4cute3eso3ESOILb1ELb0EJNS_6LayoutINS_5tupleIJNS3_IJNS_1CILi8EEENS4_ILi1EEEEEENS3_IJNS4_ILi2EEEEEEEEENS3_IJNS3_IJS6_NS4_ILi0EEEEEENS3_IJNS4_ILi4096EEEEEEEEEEENS_10ViewEngineINS_8smem_ptrIPN7cutlass6half_tEEEEEEEC2ERKSG_RKSN_,($_ZN7cutlass13device_kernelIN5flash19enable_sm80_to_sm89INS1_16FlashAttnBwdSm80INS1_25CollectiveMainloopBwdSm80ILi2ELi2EN4cute5tupleIJNS5_1CILi128EEES8_NS7_ILi64EEEEEENS_6half_tEfNS_4arch4Sm80ELb0ELb0ELb1ELb0ELb1ELb0ELb0ELb0ELi2ELi4ELi4ELi4ELb0EEENS1_24CollectiveEpilogueBwdGQAISA_fSD_Li256ELb0ELb1EEENS1_19SingleTileSchedulerILb0ELb0ELb0ELi128EEEEEEEEEvNT_6ParamsE$_ZN4cute3eso3ESOILb1ELb0EJNS_6LayoutINS_5tupleIJNS3_IJNS_1CILi8EEENS4_ILi1EEEEEENS3_IJNS4_ILi2EEEEEEEEENS3_IJNS3_IJS6_NS4_ILi0EEEEEENS3_IJNS4_ILi64EEEEEEEEEEENS_10ViewEngineIPN7cutlass6half_tEEEEEC2ERKSG_RKSL_ - $_ZN7cutlass13device_kernelIN5flash19enable_sm80_to_sm89INS1_16FlashAttnBwdSm80INS1_25CollectiveMainloopBwdSm80ILi2ELi2EN4cute5tupleIJNS5_1CILi128EEES8_NS7_ILi64EEEEEENS_6half_tEfNS_4arch4Sm80ELb0ELb0ELb1ELb0ELb1ELb0ELb0ELb0ELi2ELi4ELi4ELi4ELb0EEENS1_24CollectiveEpilogueBwdGQAISA_fSD_Li256ELb0ELb1EEENS1_19SingleTileSchedulerILb0ELb0ELb0ELi128EEEEEEEEEvNT_6ParamsE$_ZN4cute3eso3ESOILb1ELb0EJNS_6LayoutINS_5tupleIJNS3_IJNS_1CILi8EEENS4_ILi1EEEEEENS3_IJNS4_ILi2EEEEEEEEENS3_IJNS3_IJS6_NS4_ILi0EEEEEENS3_IJNS4_ILi4096EEEEEEEEEEENS_10ViewEngineINS_8smem_ptrIPN7cutlass6half_tEEEEEEEC2ERKSG_RKSN_)
$_ZN7cutlass13device_kernelIN5flash19enable_sm80_to_sm89INS1_16FlashAttnBwdSm80INS1_25CollectiveMainloopBwdSm80ILi2ELi2EN4cute5tupleIJNS5_1CILi128EEES8_NS7_ILi64EEEEEENS_6half_tEfNS_4arch4Sm80ELb0ELb0ELb1ELb0ELb1ELb0ELb0ELb0ELi2ELi4ELi4ELi4ELb0EEENS1_24CollectiveEpilogueBwdGQAISA_fSD_Li256ELb0ELb1EEENS1_19SingleTileSchedulerILb0ELb0ELb0ELi128EEEEEEEEEvNT_6ParamsE$_ZN4cute3eso3ESOILb1ELb0EJNS_6LayoutINS_5tupleIJNS3_IJNS_1CILi8EEENS4_ILi1EEEEEENS3_IJNS4_ILi2EEEEEEEEENS3_IJNS3_IJS6_NS4_ILi0EEEEEENS3_IJNS4_ILi4096EEEEEEEEEEENS_10ViewEngineINS_8smem_ptrIPN7cutlass6half_tEEEEEEEC2ERKSG_RKSN_:
[----:B------:R-:W-:Y:S02]  /*7850*/  IADD3 R38, R83, -c[0x0][0x20], RZ ;  /* 0x8000080053267a10 */ /* 0x000fe40007ffe0ff */
[----:B------:R-:W-:-:S03]  /*7860*/  MOV R47, 0x0 ;  /* 0x00000000002f7802 */ /* 0x000fc60000000f00 */
[----:B------:R1:W-:Y:S01]  /*7870*/  STL.64 [R38], R36 ;  /* 0x0000002426007387 */ /* 0x0003e20000100a00 */
[----:B------:R-:W-:Y:S05]  /*7880*/  RET.REL.NODEC R46 `(_ZN7cutlass13device_kernelIN5flash19enable_sm80_to_sm89INS1_16FlashAttnBwdSm80INS1_25CollectiveMainloopBwdSm80ILi2ELi2EN4cute5tupleIJNS5_1CILi128EEES8_NS7_ILi64EEEEEENS_6half_tEfNS_4arch4Sm80ELb0ELb0ELb1ELb0ELb1ELb0ELb0ELb0ELi2ELi4ELi4ELi4ELb0EEENS1_24CollectiveEpilogueBwdGQAISA_fSD_Li256ELb0ELb1EEENS1_19SingleTileSchedulerILb0ELb0ELb0ELi128EEEEEEEEEvNT_6ParamsE) ;  /* 0xffff87702e007950 */ /* 0x000fea0003c3ffff */
        .type           $_ZN7cutlass13device_kernelIN5flash19enable_sm80_to_sm89INS1_16FlashAttnBwdSm80INS1_25CollectiveMainloopBwdSm80ILi2ELi2EN4cute5tupleIJNS5_1CILi128EEES8_NS7_ILi64EEEEEENS_6half_tEfNS_4arch4Sm80ELb0ELb0ELb1ELb0ELb1ELb0ELb0ELb0ELi2ELi4ELi4ELi4ELb0EEENS1_24CollectiveEpilogueBwdGQAISA_fSD_Li256ELb0ELb1EEENS1_19SingleTileSchedulerILb0ELb0ELb0ELi128EEEEEEEEEvNT_6ParamsE$_ZN4cute3eso3ESOILb1ELb0EJNS_6LayoutINS_5tupleIJNS3_IJNS_1CILi8EEENS4_ILi1EEEEEENS3_IJNS4_ILi2EEEEEEEEENS3_IJNS3_IJS6_NS4_ILi0EEEEEENS3_IJNS4_ILi64EEEEEEEEEEENS_10ViewEngineIPN7cutlass6half_tEEEEEC2ERKSG_RKSL_,@function
        .size           $_ZN7cutlass13device_kernelIN5flash19enable_sm80_to_sm89INS1_16FlashAttnBwdSm80INS1_25CollectiveMainloopBwdSm80ILi2ELi2EN4cute5tupleIJNS5_1CILi128EEES8_NS7_ILi64EEEEEENS_6half_tEfNS_4arch4Sm80ELb0ELb0ELb1ELb0ELb1ELb0ELb0ELb0ELi2ELi4ELi4ELi4ELb0EEENS1_24CollectiveEpilogueBwdGQAISA_fSD_Li256ELb0ELb1EEENS1_19SingleTileSchedulerILb0ELb0ELb0ELi128EEEEEEEEEvNT_6ParamsE$_ZN4cute3eso3ESOILb1ELb0EJNS_6LayoutINS_5tupleIJNS3_IJNS_1CILi8EEENS4_ILi1EEEEEENS3_IJNS4_ILi2EEEEEEEEENS3_IJNS3_IJS6_NS4_ILi0EEEEEENS3_IJNS4_ILi64EEEEEEEEEEENS_10ViewEngineIPN7cutlass6half_tEEEEEC2ERKSG_RKSL_,($_ZN7cutlass13device_kernelIN5flash19enable_sm80_to_sm89INS1_16FlashAttnBwdSm80INS1_25CollectiveMainloopBwdSm80ILi2ELi2EN4cute5tupleIJNS5_1CILi128EEES8_NS7_ILi64EEEEEENS_6half_tEfNS_4arch4Sm80ELb0ELb0ELb1ELb0ELb1ELb0ELb0ELb0ELi2ELi4ELi4ELi4ELb0EEENS1_24CollectiveEpilogueBwdGQAISA_fSD_Li256ELb0ELb1EEENS1_19SingleTileSchedulerILb0ELb0ELb0ELi128EEEEEEEEEvNT_6ParamsE$_ZN4cute3eso3ESOILb1ELb0EJNS_6LayoutINS_5tupleIJNS3_IJNS_1CILi8EEENS4_ILi1EEEEEENS3_IJNS4_ILi2EEEEEEEEENS3_IJNS3_IJS6_NS4_ILi0EEEEEENS3_IJNS4_ILi8192EEEEEEEEEEENS_10ViewEngineINS_8smem_ptrIPN7cutlass6half_tEEEEEEEC2ERKSG_RKSN_ - $_ZN7cutlass13device_kernelIN5flash19enable_sm80_to_sm89INS1_16FlashAttnBwdSm80INS1_25CollectiveMainloopBwdSm80ILi2ELi2EN4cute5tupleIJNS5_1CILi128EEES8_NS7_ILi64EEEEEENS_6half_tEfNS_4arch4Sm80ELb0ELb0ELb1ELb0ELb1ELb0ELb0ELb0ELi2ELi4ELi4ELi4ELb0EEENS1_24CollectiveEpilogueBwdGQAISA_fSD_Li256ELb0ELb1EEENS1_19SingleTileSchedulerILb0ELb0ELb0ELi128EEEEEEEEEvNT_6ParamsE$_ZN4cute3eso3ESOILb1ELb0EJNS_6LayoutINS_5tupleIJNS3_IJNS_1CILi8EEENS4_ILi1EEEEEENS3_IJNS4_ILi2EEEEEEEEENS3_IJNS3_IJS6_NS4_ILi0EEEEEENS3_IJNS4_ILi64EEEEEEEEEEENS_10ViewEngineIPN7cutlass6half_tEEEEEC2ERKSG_RKSL_)
$_ZN7cutlass13device_kernelIN5flash19enable_sm80_to_sm89INS1_16FlashAttnBwdSm80INS1_25CollectiveMainloopBwdSm80ILi2ELi2EN4cute5tupleIJNS5_1CILi128EEES8_NS7_ILi64EEEEEENS_6half_tEfNS_4arch4Sm80ELb0ELb0ELb1ELb0ELb1ELb0ELb0ELb0ELi2ELi4ELi4ELi4ELb0EEENS1_24CollectiveEpilogueBwdGQAISA_fSD_Li256ELb0ELb1EEENS1_19SingleTileSchedulerILb0ELb0ELb0ELi128EEEEEEEEEvNT_6ParamsE$_ZN4cute3eso3ESOILb1ELb0EJNS_6LayoutINS_5tupleIJNS3_IJNS_1CILi8EEENS4_ILi1EEEEEENS3_IJNS4_ILi2EEEEEEEEENS3_IJNS3_IJS6_NS4_ILi0EEEEEENS3_IJNS4_ILi64EEEEEEEEEEENS_10ViewEngineIPN7cutlass6half_tEEEEEC2ERKSG_RKSL_:
[----:B------:R-:W-:Y:S01]  /*7890*/  IADD3 R3, R62, -c[0x0][0x20], RZ ;  /* 0x800008003e037a10 */ /* 0x000fe20007ffe0ff */
[----:B------:R-:W-:Y:S01]  /*78a0*/  IMAD.MOV.U32 R10, RZ, RZ, R2 ;  /* 0x000000ffff0a7224 */ /* 0x000fe200078e0002 */
[----:B------:R-:W-:Y:S01]  /*78b0*/  MOV R11, R7 ;  /* 0x00000007000b7202 */ /* 0x000fe20000000f00 */
[----:B------:R-:W-:-:S04]  /*78c0*/  IMAD.MOV.U32 R7, RZ, RZ, 0x0 ;  /* 0x00000000ff077424 */ /* 0x000fc800078e00ff */
[----:B------:R1:W-:Y:S01]  /*78d0*/  STL.64 [R3], R10 ;  /* 0x0000000a03007387 */ /* 0x0003e20000100a00 */
[----:B------:R-:W-:Y:S05]  /*78e0*/  RET.REL.NODEC R6 `(_ZN7cutlass13device_kernelIN5flash19enable_sm80_to_sm89INS1_16FlashAttnBwdSm80INS1_25CollectiveMainloopBwdSm80ILi2ELi2EN4cute5tupleIJNS5_1CILi128EEES8_NS7_ILi64EEEEEENS_6half_tEfNS_4arch4Sm80ELb0ELb0ELb1ELb0ELb1ELb0ELb0ELb0ELi2ELi4ELi4ELi4ELb0EEENS1_24CollectiveEpilogueBwdGQAISA_fSD_Li256ELb0ELb1EEENS1_19SingleTileSchedulerILb0ELb0ELb0ELi128EEEEEEEEEvNT_6ParamsE) ;  /* 0xffff871006007950 */ /* 0x000fea0003c3ffff */
        .type           $_ZN7cutlass13device_kernelIN5flash19enable_sm80_to_sm89INS1_16FlashAttnBwdSm80INS1_25CollectiveMainloopBwdSm80ILi2ELi2EN4cute5tupleIJNS5_1CILi128EEES8_NS7_ILi64EEEEEENS_6half_tEfNS_4arch4Sm80ELb0ELb0ELb1ELb0ELb1ELb0ELb0ELb0ELi2ELi4ELi4ELi4ELb0EEENS1_24CollectiveEpilogueBwdGQAISA_fSD_Li256ELb0ELb1EEENS1_19SingleTileSchedulerILb0ELb0ELb0ELi128EEEEEEEEEvNT_6ParamsE$_ZN4cute3eso3ESOILb1ELb0EJNS_6LayoutINS_5tupleIJNS3_IJNS_1CILi8EEENS4_ILi1EEEEEENS3_IJNS4_ILi2EEEEEEEEENS3_IJNS3_IJS6_NS4_ILi0EEEEEENS3_IJNS4_ILi8192EEEEEEEEEEENS_10ViewEngineINS_8smem_ptrIPN7cutlass6half_tEEEEEEEC2ERKSG_RKSN_,@function
        .size           $_ZN7cutlass13device_kernelIN5flash19enable_sm80_to_sm89INS1_16FlashAttnBwdSm80INS1_25CollectiveMainloopBwdSm80ILi2ELi2EN4cute5tupleIJNS5_1CILi128EEES8_NS7_ILi64EEEEEENS_6half_tEfNS_4arch4Sm80ELb0ELb0ELb1ELb0ELb1ELb0ELb0ELb0ELi2ELi4ELi4ELi4ELb0EEENS1_24CollectiveEpilogueBwdGQAISA_fSD_Li256ELb0ELb1EEENS1_19SingleTileSchedulerILb0ELb0ELb0ELi128EEEEEEEEEvNT_6ParamsE$_ZN4cute3eso3ESOILb1ELb0EJNS_6LayoutINS_5tupleIJNS3_IJNS_1CILi8EEENS4_ILi1EEEEEENS3_IJNS4_ILi2EEEEEEEEENS3_IJNS3_IJS6_NS4_ILi0EEEEEENS3_IJNS4_ILi8192EEEEEEEEEEENS_10ViewEngineINS_8smem_ptrIPN7cutlass6half_tEEEEEEEC2ERKSG_RKSN_,($_ZN7cutlass13device_kernelIN5flash19enable_sm80_to_sm89INS1_16FlashAttnBwdSm80INS1_25CollectiveMainloopBwdSm80ILi2ELi2EN4cute5tupleIJNS5_1CILi128EEES8_NS7_ILi64EEEEEENS_6half_tEfNS_4arch4Sm80ELb0ELb0ELb1ELb0ELb1ELb0ELb0ELb0ELi2ELi4ELi4ELi4ELb0EEENS1_24CollectiveEpilogueBwdGQAISA_fSD_Li256ELb0ELb1EEENS1_19SingleTileSchedulerILb0ELb0ELb0ELi128EEEEEEEEEvNT_6ParamsE$_ZN4cute3eso3ESOILb1ELb0EJNS_6LayoutINS_5tupleIJNS3_IJNS_1CILi8EEENS4_ILi1EEEEEENS3_IJNS4_ILi2EEEEEEEEENS3_IJNS3_IJS6_NS4_ILi0EEEEEENS3_IJS5_EEEEEEEENS_10ViewEngineIPN7cutlass6half_tEEEEEC2ERKSF_RKSK_ - $_ZN7cutlass13device_kernelIN5flash19enable_sm80_to_sm89INS1_16FlashAttnBwdSm80INS1_25CollectiveMainloopBwdSm80ILi2ELi2EN4cute5tupleIJNS5_1CILi128EEES8_NS7_ILi64EEEEEENS_6half_tEfNS_4arch4Sm80ELb0ELb0ELb1ELb0ELb1ELb0ELb0ELb0ELi2ELi4ELi4ELi4ELb0EEENS1_24CollectiveEpilogueBwdGQAISA_fSD_Li256ELb0ELb1EEENS1_19SingleTileSchedulerILb0ELb0ELb0ELi128EEEEEEEEEvNT_6ParamsE$_ZN4cute3eso3ESOILb1ELb0EJNS_6LayoutINS_5tupleIJNS3_IJNS_1CILi8EEENS4_ILi1EEEEEENS3_IJNS4_ILi2EEEEEEEEENS3_IJNS3_IJS6_NS4_ILi0EEEEEENS3_IJNS4_ILi8192EEEEEEEEEEENS_10ViewEngineINS_8smem_ptrIPN7cutlass6half_tEEEEEEEC2ERKSG_RKSN_)
$_ZN7cutlass13device_kernelIN5flash19enable_sm80_to_sm89INS1_16FlashAttnBwdSm80INS1_25CollectiveMainloopBwdSm80ILi2ELi2EN4cute5tupleIJNS5_1CILi128EEES8_NS7_ILi64EEEEEENS_6half_tEfNS_4arch4Sm80ELb0ELb0ELb1ELb0ELb1ELb0ELb0ELb0ELi2ELi4ELi4ELi4ELb0EEENS1_24CollectiveEpilogueBwdGQAISA_fSD_Li256ELb0ELb1EEENS1_19SingleTileSchedulerILb0ELb0ELb0ELi128EEEEEEEEEvNT_6ParamsE$_ZN4cute3eso3ESOILb1ELb0EJNS_6LayoutINS_5tupleIJNS3_IJNS_1CILi8EEENS4_ILi1EEEEEENS3_IJNS4_ILi2EEEEEEEEENS3_IJNS3_IJS6_NS4_ILi0EEEEEENS3_IJNS4_ILi8192EEEEEEEEEEENS_10ViewEngineINS_8smem_ptrIPN7cutlass6half_tEEEEEEEC2ERKSG_RKSN_:
[----:B------:R-:W-:Y:S01]  /*78f0*/  IADD3 R5, R62, -c[0x0][0x20], RZ ;  /* 0x800008003e057a10 */ /* 0x000fe20007ffe0ff */
[----:B------:R-:W-:Y:S01]  /*7900*/  IMAD.MOV.U32 R34, RZ, RZ, R4 ;  /* 0x000000ffff227224 */ /* 0x000fe200078e0004 */
[----:B------:R-:W-:Y:S01]  /*7910*/  MOV R35, R11 ;  /* 0x0000000b00237202 */ /* 0x000fe20000000f00 */
[----:B------:R-:W-:-:S04]  /*7920*/  IMAD.MOV.U32 R11, RZ, RZ, 0x0 ;  /* 0x00000000ff0b7424 */ /* 0x000fc800078e00ff */
[----:B------:R1:W-:Y:S01]  /*7930*/  STL.64 [R5], R34 ;  /* 0x0000002205007387 */ /* 0x0003e20000100a00 */
[----:B------:R-:W-:Y:S05]  /*7940*/  RET.REL.NODEC R10 `(_ZN7cutlass13device_kernelIN5flash19enable_sm80_to_sm89INS1_16FlashAttnBwdSm80INS1_25CollectiveMainloopBwdSm80ILi2ELi2EN4cute5tupleIJNS5_1CILi128EEES8_NS7_ILi64EEEEEENS_6half_tEfNS_4arch4Sm80ELb0ELb0ELb1ELb0ELb1ELb0ELb0ELb0ELi2ELi4ELi4ELi4ELb0EEENS1_24CollectiveEpilogueBwdGQAISA_fSD_Li256ELb0ELb1EEENS1_19SingleTileSchedulerILb0ELb0ELb0ELi128EEEEEEEEEvNT_6ParamsE) ;  /* 0xffff86b00a007950 */ /* 0x000fea0003c3ffff */
        .type           $_ZN7cutlass13device_kernelIN5flash19enable_sm80_to_sm89INS1_16FlashAttnBwdSm80INS1_25CollectiveMainloopBwdSm80ILi2ELi2EN4cute5tupleIJNS5_1CILi128EEES8_NS7_ILi64EEEEEENS_6half_tEfNS_4arch4Sm80ELb0ELb0ELb1ELb0ELb1ELb0ELb0ELb0ELi2ELi4ELi4ELi4ELb0EEENS1_24CollectiveEpilogueBwdGQAISA_fSD_Li256ELb0ELb1EEENS1_19SingleTileSchedulerILb0ELb0ELb0ELi128EEEEEEEEEvNT_6ParamsE$_ZN4cute3eso3ESOILb1ELb0EJNS_6LayoutINS_5tupleIJNS3_IJNS_1CILi8EEENS4_ILi1EEEEEENS3_IJNS4_ILi2EEEEEEEEENS3_IJNS3_IJS6_NS4_ILi0EEEEEENS3_IJS5_EEEEEEEENS_10ViewEngineIPN7cutlass6half_tEEEEEC2ERKSF_RKSK_,@function
        .size           $_ZN7cutlass13device_kernelIN5flash19enable_sm80_to_sm89INS1_16FlashAttnBwdSm80INS1_25CollectiveMainloopBwdSm80ILi2ELi2EN4cute5tupleIJNS5_1CILi128EEES8_NS7_ILi64EEEEEENS_6half_tEfNS_4arch4Sm80ELb0ELb0ELb1ELb0ELb1ELb0ELb0ELb0ELi2ELi4ELi4ELi4ELb0EEENS1_24CollectiveEpilogueBwdGQAISA_fSD_Li256ELb0ELb1EEENS1_19SingleTileSchedulerILb0ELb0ELb0ELi128EEEEEEEEEvNT_6ParamsE$_ZN4cute3eso3ESOILb1ELb0EJNS_6LayoutINS_5tupleIJNS3_IJNS_1CILi8EEENS4_ILi1EEEEEENS3_IJNS4_ILi2EEEEEEEEENS3_IJNS3_IJS6_NS4_ILi0EEEEEENS3_IJS5_EEEEEEEENS_10ViewEngineIPN7cutlass6half_tEEEEEC2ERKSF_RKSK_,($_ZN7cutlass13device_kernelIN5flash19enable_sm80_to_sm89INS1_16FlashAttnBwdSm80INS1_25CollectiveMainloopBwdSm80ILi2ELi2EN4cute5tupleIJNS5_1CILi128EEES8_NS7_ILi64EEEEEENS_6half_tEfNS_4arch4Sm80ELb0ELb0ELb1ELb0ELb1ELb0ELb0ELb0ELi2ELi4ELi4ELi4ELb0EEENS1_24CollectiveEpilogueBwdGQAISA_fSD_Li256ELb0ELb1EEENS1_19SingleTileSchedulerILb0ELb0ELb0ELi128EEEEEEEEEvNT_6ParamsE$_ZN4cute3eso3ESOILb1ELb0EJNS_6LayoutINS_5tupleIJNS3_IJNS_1CILi8EEENS4_ILi1EEEEEENS3_IJNS4_ILi4EEEEEEEEENS3_IJNS3_IJS6_NS4_ILi0EEEEEENS3_IJNS4_ILi2048EEEEEEEEEEENS_10ViewEngineINS_8smem_ptrIPN7cutlass6half_tEEEEEEEC2ERKSG_RKSN_ - $_ZN7cutlass13device_kernelIN5flash19enable_sm80_to_sm89INS1_16FlashAttnBwdSm80INS1_25CollectiveMainloopBwdSm80ILi2ELi2EN4cute5tupleIJNS5_1CILi128EEES8_NS7_ILi64EEEEEENS_6half_tEfNS_4arch4Sm80ELb0ELb0ELb1ELb0ELb1ELb0ELb0ELb0ELi2ELi4ELi4ELi4ELb0EEENS1_24CollectiveEpilogueBwdGQAISA_fSD_Li256ELb0ELb1EEENS1_19SingleTileSchedulerILb0ELb0ELb0ELi128EEEEEEEEEvNT_6ParamsE$_ZN4cute3eso3ESOILb1ELb0EJNS_6LayoutINS_5tupleIJNS3_IJNS_1CILi8EEENS4_ILi1EEEEEENS3_IJNS4_ILi2EEEEEEEEENS3_IJNS3_IJS6_NS4_ILi0EEEEEENS3_IJS5_EEEEEEEENS_10ViewEngineIPN7cutlass6half_tEEEEEC2ERKSF_RKSK_)
$_ZN7cutlass13device_kernelIN5flash19enable_sm80_to_sm89INS1_16FlashAttnBwdSm80INS1_25CollectiveMainloopBwdSm80ILi2ELi2EN4cute5tupleIJNS5_1CILi128EEES8_NS7_ILi64EEEEEENS_6half_tEfNS_4arch4Sm80ELb0ELb0ELb1ELb0ELb1ELb0ELb0ELb0ELi2ELi4ELi4ELi4ELb0EEENS1_24CollectiveEpilogueBwdGQAISA_fSD_Li256ELb0ELb1EEENS1_19SingleTileSchedulerILb0ELb0ELb0ELi128EEEEEEEEEvNT_6ParamsE$_ZN4cute3eso3ESOILb1ELb0EJNS_6LayoutINS_5tupleIJNS3_IJNS_1CILi8EEENS4_ILi1EEEEEENS3_IJNS4_ILi2EEEEEEEEENS3_IJNS3_IJS6_NS4_ILi0EEEEEENS3_IJS5_EEEEEEEENS_10ViewEngineIPN7cutlass6half_tEEEEEC2ERKSF_RKSK_:
[----:B------:R-:W-:Y:S02]  /*7950*/  IADD3 R38, R83, -c[0x0][0x20], RZ ;  /* 0x8000080053267a10 */ /* 0x000fe40007ffe0ff */
[----:B------:R-:W-:-:S03]  /*7960*/  MOV R47, 0x0 ;  /* 0x00000000002f7802 */ /* 0x000fc60000000f00 */
[----:B------:R1:W-:Y:S01]  /*7970*/  STL.64 [R38], R2 ;  /* 0x0000000226007387 */ /* 0x0003e20000100a00 */
[----:B------:R-:W-:Y:S05]  /*7980*/  RET.REL.NODEC R46 `(_ZN7cutlass13device_kernelIN5flash19enable_sm80_to_sm89INS1_16FlashAttnBwdSm80INS1_25CollectiveMainloopBwdSm80ILi2ELi2EN4cute5tupleIJNS5_1CILi128EEES8_NS7_ILi64EEEEEENS_6half_tEfNS_4arch4Sm80ELb0ELb0ELb1ELb0ELb1ELb0ELb0ELb0ELi2ELi4ELi4ELi4ELb0EEENS1_24CollectiveEpilogueBwdGQAISA_fSD_Li256ELb0ELb1EEENS1_19SingleTileSchedulerILb0ELb0ELb0ELi128EEEEEEEEEvNT_6ParamsE) ;  /* 0xffff86702e007950 */ /* 0x000fea0003c3ffff */
        .type           $_ZN7cutlass13device_kernelIN5flash19enable_sm80_to_sm89INS1_16FlashAttnBwdSm80INS1_25CollectiveMainloopBwdSm80ILi2ELi2EN4cute5tupleIJNS5_1CILi128EEES8_NS7_ILi64EEEEEENS_6half_tEfNS_4arch4Sm80ELb0ELb0ELb1ELb0ELb1ELb0ELb0ELb0ELi2ELi4ELi4ELi4ELb0EEENS1_24CollectiveEpilogueBwdGQAISA_fSD_Li256ELb0ELb1EEENS1_19SingleTileSchedulerILb0ELb0ELb0ELi128EEEEEEEEEvNT_6ParamsE$_ZN4cute3eso3ESOILb1ELb0EJNS_6LayoutINS_5tupleIJNS3_IJNS_1CILi8EEENS4_ILi1EEEEEENS3_IJNS4_ILi4EEEEEEEEENS3_IJNS3_IJS6_NS4_ILi0EEEEEENS3_IJNS4_ILi2048EEEEEEEEEEENS_10ViewEngineINS_8smem_ptrIPN7cutlass6half_tEEEEEEEC2ERKSG_RKSN_,@function
        .size           $_ZN7cutlass13device_kernelIN5flash19enable_sm80_to_sm89INS1_16FlashAttnBwdSm80INS1_25CollectiveMainloopBwdSm80ILi2ELi2EN4cute5tupleIJNS5_1CILi128EEES8_NS7_ILi64EEEEEENS_6half_tEfNS_4arch4Sm80ELb0ELb0ELb1ELb0ELb1ELb0ELb0ELb0ELi2ELi4ELi4ELi4ELb0EEENS1_24CollectiveEpilogueBwdGQAISA_fSD_Li256ELb0ELb1EEENS1_19SingleTileSchedulerILb0ELb0ELb0ELi128EEEEEEEEEvNT_6ParamsE$_ZN4cute3eso3ESOILb1ELb0EJNS_6LayoutINS_5tupleIJNS3_IJNS_1CILi8EEENS4_ILi1EEEEEENS3_IJNS4_ILi4EEEEEEEEENS3_IJNS3_IJS6_NS4_ILi0EEEEEENS3_IJNS4_ILi2048EEEEEEEEEEENS_10ViewEngineINS_8smem_ptrIPN7cutlass6half_tEEEEEEEC2ERKSG_RKSN_,($_ZN7cutlass13device_kernelIN5flash19enable_sm80_to_sm89INS1_16FlashAttnBwdSm80INS1_25CollectiveMainloopBwdSm80ILi2ELi2EN4cute5tupleIJNS5_1CILi128EEES8_NS7_ILi64EEEEEENS_6half_tEfNS_4arch4Sm80ELb0ELb0ELb1ELb0ELb1ELb0ELb0ELb0ELi2ELi4ELi4ELi4ELb0EEENS1_24CollectiveEpilogueBwdGQAISA_fSD_Li256ELb0ELb1EEENS1_19SingleTileSchedulerILb0ELb0ELb0ELi128EEEEEEEEEvNT_6ParamsE$_ZN4cute3eso3ESOILb1ELb0EJNS_6LayoutINS_5tupleIJNS3_IJNS_1CILi8EEENS4_ILi1EEEEEENS3_IJNS4_ILi4EEEEEEEEENS3_IJNS3_IJS6_NS4_ILi0EEEEEENS3_IJS5_EEEEEEEENS_10ViewEngineIPN7cutlass6half_tEEEEEC2ERKSF_RKSK_ - $_ZN7cutlass13device_kernelIN5flash19enable_sm80_to_sm89INS1_16FlashAttnBwdSm80INS1_25CollectiveMainloopBwdSm80ILi2ELi2EN4cute5tupleIJNS5_1CILi128EEES8_NS7_ILi64EEEEEENS_6half_tEfNS_4arch4Sm80ELb0ELb0ELb1ELb0ELb1ELb0ELb0ELb0ELi2ELi4ELi4ELi4ELb0EEENS1_24CollectiveEpilogueBwdGQAISA_fSD_Li256ELb0ELb1EEENS1_19SingleTileSchedulerILb0ELb0ELb0ELi128EEEEEEEEEvNT_6ParamsE$_ZN4cute3eso3ESOILb1ELb0EJNS_6LayoutINS_5tupleIJNS3_IJNS_1CILi8EEENS4_ILi1EEEEEENS3_IJNS4_ILi4EEEEEEEEENS3_IJNS3_IJS6_NS4_ILi0EEEEEENS3_IJNS4_ILi2048EEEEEEEEEEENS_10ViewEngineINS_8smem_ptrIPN7cutlass6half_tEEEEEEEC2ERKSG_RKSN_)
$_ZN7cutlass13device_kernelIN5flash19enable_sm80_to_sm89INS1_16FlashAttnBwdSm80INS1_25CollectiveMainloopBwdSm80ILi2ELi2EN4cute5tupleIJNS5_1CILi128EEES8_NS7_ILi64EEEEEENS_6half_tEfNS_4arch4Sm80ELb0ELb0ELb1ELb0ELb1ELb0ELb0ELb0ELi2ELi4ELi4ELi4ELb0EEENS1_24CollectiveEpilogueBwdGQAISA_fSD_Li256ELb0ELb1EEENS1_19SingleTileSchedulerILb0ELb0ELb0ELi128EEEEEEEEEvNT_6ParamsE$_ZN4cute3eso3ESOILb1ELb0EJNS_6LayoutINS_5tupleIJNS3_IJNS_1CILi8EEENS4_ILi1EEEEEENS3_IJNS4_ILi4EEEEEEEEENS3_IJNS3_IJS6_NS4_ILi0EEEEEENS3_IJNS4_ILi2048EEEEEEEEEEENS_10ViewEngineINS_8smem_ptrIPN7cutlass6half_tEEEEEEEC2ERKSG_RKSN_:
[----:B------:R-:W-:Y:S01]  /*7990*/  IADD3 R13, R62, -c[0x0][0x20], RZ ;  /* 0x800008003e0d7a10 */ /* 0x000fe20007ffe0ff */
[----:B------:R-:W-:Y:S01]  /*79a0*/  IMAD.MOV.U32 R16, RZ, RZ, R12 ;  /* 0x000000ffff107224 */ /* 0x000fe200078e000c */
[----:B------:R-:W-:Y:S01]  /*79b0*/  MOV R17, R15 ;  /* 0x0000000f00117202 */ /* 0x000fe20000000f00 */
[----:B------:R-:W-:-:S04]  /*79c0*/  IMAD.MOV.U32 R15, RZ, RZ, 0x0 ;  /* 0x00000000ff0f7424 */ /* 0x000fc800078e00ff */
[----:B------:R1:W-:Y:S01]  /*79d0*/  STL.64 [R13], R16 ;  /* 0x000000100d007387 */ /* 0x0003e20000100a00 */
[----:B------:R-:W-:Y:S05]  /*79e0*/  RET.REL.NODEC R14 `(_ZN7cutlass13device_kernelIN5flash19enable_sm80_to_sm89INS1_16FlashAttnBwdSm80INS1_25CollectiveMainloopBwdSm80ILi2ELi2EN4cute5tupleIJNS5_1CILi128EEES8_NS7_ILi64EEEEEENS_6half_tEfNS_4arch4Sm80ELb0ELb0ELb1ELb0ELb1ELb0ELb0ELb0ELi2ELi4ELi4ELi4ELb0EEENS1_24CollectiveEpilogueBwdGQAISA_fSD_Li256ELb0ELb1EEENS1_19SingleTileSchedulerILb0ELb0ELb0ELi128EEEEEEEEEvNT_6ParamsE) ;  /* 0xffff86100e007950 */ /* 0x000fea0003c3ffff */
        .type           $_ZN7cutlass13device_kernelIN5flash19enable_sm80_to_sm89INS1_16FlashAttnBwdSm80INS1_25CollectiveMainloopBwdSm80ILi2ELi2EN4cute5tupleIJNS5_1CILi128EEES8_NS7_ILi64EEEEEENS_6half_tEfNS_4arch4Sm80ELb0ELb0ELb1ELb0ELb1ELb0ELb0ELb0ELi2ELi4ELi4ELi4ELb0EEENS1_24CollectiveEpilogueBwdGQAISA_fSD_Li256ELb0ELb1EEENS1_19SingleTileSchedulerILb0ELb0ELb0ELi128EEEEEEEEEvNT_6ParamsE$_ZN4cute3eso3ESOILb1ELb0EJNS_6LayoutINS_5tupleIJNS3_IJNS_1CILi8EEENS4_ILi1EEEEEENS3_IJNS4_ILi4EEEEEEEEENS3_IJNS3_IJS6_NS4_ILi0EEEEEENS3_IJS5_EEEEEEEENS_10ViewEngineIPN7cutlass6half_tEEEEEC2ERKSF_RKSK_,@function
        .size           $_ZN7cutlass13device_kernelIN5flash19enable_sm80_to_sm89INS1_16FlashAttnBwdSm80INS1_25CollectiveMainloopBwdSm80ILi2ELi2EN4cute5tupleIJNS5_1CILi128EEES8_NS7_ILi64EEEEEENS_6half_tEfNS_4arch4Sm80ELb0ELb0ELb1ELb0ELb1ELb0ELb0ELb0ELi2ELi4ELi4ELi4ELb0EEENS1_24CollectiveEpilogueBwdGQAISA_fSD_Li256ELb0ELb1EEENS1_19SingleTileSchedulerILb0ELb0ELb0ELi128EEEEEEEEEvNT_6ParamsE$_ZN4cute3eso3ESOILb1ELb0EJNS_6LayoutINS_5tupleIJNS3_IJNS_1CILi8EEENS4_ILi1EEEEEENS3_IJNS4_ILi4EEEEEEEEENS3_IJNS3_IJS6_NS4_ILi0EEEEEENS3_IJS5_EEEEEEEENS_10ViewEngineIPN7cutlass6half_tEEEEEC2ERKSF_RKSK_,($_ZN7cutlass13device_kernelIN5flash19enable_sm80_to_sm89INS1_16FlashAttnBwdSm80INS1_25CollectiveMainloopBwdSm80ILi2ELi2EN4cute5tupleIJNS5_1CILi128EEES8_NS7_ILi64EEEEEENS_6half_tEfNS_4arch4Sm80ELb0ELb0ELb1ELb0ELb1ELb0ELb0ELb0ELi2ELi4ELi4ELi4ELb0EEENS1_24CollectiveEpilogueBwdGQAISA_fSD_Li256ELb0ELb1EEENS1_19SingleTileSchedulerILb0ELb0ELb0ELi128EEEEEEEEEvNT_6ParamsE$_ZN4cute3eso3ESOILb1ELb0EJNS_6LayoutINS_5tupleIJNS3_IJNS_1CILi8EEENS4_ILi1EEEEEENS4_ILi2EEEEEENS3_IJNS3_IJS6_NS4_ILi0EEEEEENS4_ILi4096EEEEEEEENS_10ViewEngineINS_8smem_ptrIPN7cutlass6half_tEEEEEEEC2ERKSE_RKSL_ - $_ZN7cutlass13device_kernelIN5flash19enable_sm80_to_sm89INS1_16FlashAttnBwdSm80INS1_25CollectiveMainloopBwdSm80ILi2ELi2EN4cute5tupleIJNS5_1CILi128EEES8_NS7_ILi64EEEEEENS_6half_tEfNS_4arch4Sm80ELb0ELb0ELb1ELb0ELb1ELb0ELb0ELb0ELi2ELi4ELi4ELi4ELb0EEENS1_24CollectiveEpilogueBwdGQAISA_fSD_Li256ELb0ELb1EEENS1_19SingleTileSchedulerILb0ELb0ELb0ELi128EEEEEEEEEvNT_6ParamsE$_ZN4cute3eso3ESOILb1ELb0EJNS_6LayoutINS_5tupleIJNS3_IJNS_1CILi8EEENS4_ILi1EEEEEENS3_IJNS4_ILi4EEEEEEEEENS3_IJNS3_IJS6_NS4_ILi0EEEEEENS3_IJS5_EEEEEEEENS_10ViewEngineIPN7cutlass6half_tEEEEEC2ERKSF_RKSK_)
$_ZN7cutlass13device_kernelIN5flash19enable_sm80_to_sm89INS1_16FlashAttnBwdSm80INS1_25CollectiveMainloopBwdSm80ILi2ELi2EN4cute5tupleIJNS5_1CILi128EEES8_NS7_ILi64EEEEEENS_6half_tEfNS_4arch4Sm80ELb0ELb0ELb1ELb0ELb1ELb0ELb0ELb0ELi2ELi4ELi4ELi4ELb0EEENS1_24CollectiveEpilogueBwdGQAISA_fSD_Li256ELb0ELb1EEENS1_19SingleTileSchedulerILb0ELb0ELb0ELi128EEEEEEEEEvNT_6ParamsE$_ZN4cute3eso3ESOILb1ELb0EJNS_6LayoutINS_5tupleIJNS3_IJNS_1CILi8EEENS4_ILi1EEEEEENS3_IJNS4_ILi4EEEEEEEEENS3_IJNS3_IJS6_NS4_ILi0EEEEEENS3_IJS5_EEEEEEEENS_10ViewEngineIPN7cutlass6half_tEEEEEC2ERKSF_RKSK_:
[----:B------:R-:W-:Y:S01]  /*79f0*/  IADD3 R3, R62, -c[0x0][0x20], RZ ;  /* 0x800008003e037a10 */ /* 0x000fe20007ffe0ff */
[----:B------:R-:W-:Y:S01]  /*7a00*/  IMAD.MOV.U32 R14, RZ, RZ, R2 ;  /* 0x000000ffff0e7224 */ /* 0x000fe200078e0002 */
[----:B------:R-:W-:Y:S01]  /*7a10*/  MOV R15, R13 ;  /* 0x0000000d000f7202 */ /* 0x000fe20000000f00 */
[----:B------:R-:W-:-:S04]  /*7a20*/  IMAD.MOV.U32 R13, RZ, RZ, 0x0 ;  /* 0x00000000ff0d7424 */ /* 0x000fc800078e00ff */
[----:B------:R1:W-:Y:S01]  /*7a30*/  STL.64 [R3], R14 ;  /* 0x0000000e03007387 */ /* 0x0003e20000100a00 */
[----:B------:R-:W-:Y:S05]  /*7a40*/  RET.REL.NODEC R12 `(_ZN7cutlass13device_kernelIN5flash19enable_sm80_to_sm89INS1_16FlashAttnBwdSm80INS1_25CollectiveMainloopBwdSm80ILi2ELi2EN4cute5tupleIJNS5_1CILi128EEES8_NS7_ILi64EEEEEENS_6half_tEfNS_4arch4Sm80ELb0ELb0ELb1ELb0ELb1ELb0ELb0ELb0ELi2ELi4ELi4ELi4ELb0EEENS1_24CollectiveEpilogueBwdGQAISA_fSD_Li256ELb0ELb1EEENS1_19SingleTileSchedulerILb0ELb0ELb0ELi128EEEEEEEEEvNT_6ParamsE) ;  /* 0xffff85b00c007950 */ /* 0x000fea0003c3ffff */
        .type           $_ZN7cutlass13device_kernelIN5flash19enable_sm80_to_sm89INS1_16FlashAttnBwdSm80INS1_25CollectiveMainloopBwdSm80ILi2ELi2EN4cute5tupleIJNS5_1CILi128EEES8_NS7_ILi64EEEEEENS_6half_tEfNS_4arch4Sm80ELb0ELb0ELb1ELb0ELb1ELb0ELb0ELb0ELi2ELi4ELi4ELi4ELb0EEENS1_24CollectiveEpilogueBwdGQAISA_fSD_Li256ELb0ELb1EEENS1_19SingleTileSchedulerILb0ELb0ELb0ELi128EEEEEEEEEvNT_6ParamsE$_ZN4cute3eso3ESOILb1ELb0EJNS_6LayoutINS_5tupleIJNS3_IJNS_1CILi8EEENS4_ILi1EEEEEENS4_ILi2EEEEEENS3_IJNS3_IJS6_NS4_ILi0EEEEEENS4_ILi4096EEEEEEEENS_10ViewEngineINS_8smem_ptrIPN7cutlass6half_tEEEEEEEC2ERKSE_RKSL_,@function
        .size           $_ZN7cutlass13device_kernelIN5flash19enable_sm80_to_sm89INS1_16FlashAttnBwdSm80INS1_25CollectiveMainloopBwdSm80ILi2ELi2EN4cute5tupleIJNS5_1CILi128EEES8_NS7_ILi64EEEEEENS_6half_tEfNS_4arch4Sm80ELb0ELb0ELb1ELb0ELb1ELb0ELb0ELb0ELi2ELi4ELi4ELi4ELb0EEENS1_24CollectiveEpilogueBwdGQAISA_fSD_Li256ELb0ELb1EEENS1_19SingleTileSchedulerILb0ELb0ELb0ELi128EEEEEEEEEvNT_6ParamsE$_ZN4cute3eso3ESOILb1ELb0EJNS_6LayoutINS_5tupleIJNS3_IJNS_1CILi8EEENS4_ILi1EEEEEENS4_ILi2EEEEEENS3_IJNS3_IJS6_NS4_ILi0EEEEEENS4_ILi4096EEEEEEEENS_10ViewEngineINS_8smem_ptrIPN7cutlass6half_tEEEEEEEC2ERKSE_RKSL_,($_ZN7cutlass13device_kernelIN5flash19enable_sm80_to_sm89INS1_16FlashAttnBwdSm80INS1_25CollectiveMainloopBwdSm80ILi2ELi2EN4cute5tupleIJNS5_1CILi128EEES8_NS7_ILi64EEEEEENS_6half_tEfNS_4arch4Sm80ELb0ELb0ELb1ELb0ELb1ELb0ELb0ELb0ELi2ELi4ELi4ELi4ELb0EEENS1_24CollectiveEpilogueBwdGQAISA_fSD_Li256ELb0ELb1EEENS1_19SingleTileSchedulerILb0ELb0ELb0ELi128EEEEEEEEEvNT_6ParamsE$_ZN4cute3eso3ESOILb1ELb0EJNS_6LayoutINS_5tupleIJNS3_IJNS_1CILi8EEENS4_ILi1EEEEEENS4_ILi2EEEEEENS3_IJNS3_IJS6_NS4_ILi0EEEEEENS4_ILi4096EEEEEEEEiEEC2ERKSE_RKi - $_ZN7cutlass13device_kernelIN5flash19enable_sm80_to_sm89INS1_16FlashAttnBwdSm80INS1_25CollectiveMainloopBwdSm80ILi2ELi2EN4cute5tupleIJNS5_1CILi128EEES8_NS7_ILi64EEEEEENS_6half_tEfNS_4arch4Sm80ELb0ELb0ELb1ELb0ELb1ELb0ELb0ELb0ELi2ELi4ELi4ELi4ELb0EEENS1_24CollectiveEpilogueBwdGQAISA_fSD_Li256ELb0ELb1EEENS1_19SingleTileSchedulerILb0ELb0ELb0ELi128EEEEEEEEEvNT_6ParamsE$_ZN4cute3eso3ESOILb1ELb0EJNS_6LayoutINS_5tupleIJNS3_IJNS_1CILi8EEENS4_ILi1EEEEEENS4_ILi2EEEEEENS3_IJNS3_IJS6_NS4_ILi0EEEEEENS4_ILi4096EEEEEEEENS_10ViewEngineINS_8smem_ptrIPN7cutlass6half_tEEEEEEEC2ERKSE_RKSL_)
$_ZN7cutlass13device_kernelIN5flash19enable_sm80_to_sm89INS1_16FlashAttnBwdSm80INS1_25CollectiveMainloopBwdSm80ILi2ELi2EN4cute5tupleIJNS5_1CILi128EEES8_NS7_ILi64EEEEEENS_6half_tEfNS_4arch4Sm80ELb0ELb0ELb1ELb0ELb1ELb0ELb0ELb0ELi2ELi4ELi4ELi4ELb0EEENS1_24CollectiveEpilogueBwdGQAISA_fSD_Li256ELb0ELb1EEENS1_19SingleTileSchedulerILb0ELb0ELb0ELi128EEEEEEEEEvNT_6ParamsE$_ZN4cute3eso3ESOILb1ELb0EJNS_6LayoutINS_5tupleIJNS3_IJNS_1CILi8EEENS4_ILi1EEEEEENS4_ILi2EEEEEENS3_IJNS3_IJS6_NS4_ILi0EEEEEENS4_ILi4096EEEEEEEENS_10ViewEngineINS_8smem_ptrIPN7cutlass6half_tEEEEEEEC2ERKSE_RKSL_:
[----:B------:R-:W-:Y:S02]  /*7a50*/  IADD3 R36, R83, -c[0x0][0x20], RZ ;  /* 0x8000080053247a10 */ /* 0x000fe40007ffe0ff */
[----:B------:R-:W-:-:S03]  /*7a60*/  MOV R39, 0x0 ;  /* 0x0000000000277802 */ /* 0x000fc60000000f00 */
[----:B------:R1:W-:Y:S01]  /*7a70*/  STL.64 [R36], R2 ;  /* 0x0000000224007387 */ /* 0x0003e20000100a00 */
[----:B------:R-:W-:Y:S05]  /*7a80*/  RET.REL.NODEC R38 `(_ZN7cutlass13device_kernelIN5flash19enable_sm80_to_sm89INS1_16FlashAttnBwdSm80INS1_25CollectiveMainloopBwdSm80ILi2ELi2EN4cute5tupleIJNS5_1CILi128EEES8_NS7_ILi64EEEEEENS_6half_tEfNS_4arch4Sm80ELb0ELb0ELb1ELb0ELb1ELb0ELb0ELb0ELi2ELi4ELi4ELi4ELb0EEENS1_24CollectiveEpilogueBwdGQAISA_fSD_Li256ELb0ELb1EEENS1_19SingleTileSchedulerILb0ELb0ELb0ELi128EEEEEEEEEvNT_6ParamsE) ;  /* 0xffff857026007950 */ /* 0x000fea0003c3ffff */
        .type           $_ZN7cutlass13device_kernelIN5flash19enable_sm80_to_sm89INS1_16FlashAttnBwdSm80INS1_25CollectiveMainloopBwdSm80ILi2ELi2EN4cute5tupleIJNS5_1CILi128EEES8_NS7_ILi64EEEEEENS_6half_tEfNS_4arch4Sm80ELb0ELb0ELb1ELb0ELb1ELb0ELb0ELb0ELi2ELi4ELi4ELi4ELb0EEENS1_24CollectiveEpilogueBwdGQAISA_fSD_Li256ELb0ELb1EEENS1_19SingleTileSchedulerILb0ELb0ELb0ELi128EEEEEEEEEvNT_6ParamsE$_ZN4cute3eso3ESOILb1ELb0EJNS_6LayoutINS_5tupleIJNS3_IJNS_1CILi8EEENS4_ILi1EEEEEENS4_ILi2EEEEEENS3_IJNS3_IJS6_NS4_ILi0EEEEEENS4_ILi4096EEEEEEEEiEEC2ERKSE_RKi,@function
        .size           $_ZN7cutlass13device_kernelIN5flash19enable_sm80_to_sm89INS1_16FlashAttnBwdSm80INS1_25CollectiveMainloopBwdSm80ILi2ELi2EN4cute5tupleIJNS5_1CILi128EEES8_NS7_ILi64EEEEEENS_6half_tEfNS_4arch4Sm80ELb0ELb0ELb1ELb0ELb1ELb0ELb0ELb0ELi2ELi4ELi4ELi4ELb0EEENS1_24CollectiveEpilogueBwdGQAISA_fSD_Li256ELb0ELb1EEENS1_19SingleTileSchedulerILb0ELb0ELb0ELi128EEEEEEEEEvNT_6ParamsE$_ZN4cute3eso3ESOILb1ELb0EJNS_6LayoutINS_5tupleIJNS3_IJNS_1CILi8EEENS4_ILi1EEEEEENS4_ILi2EEEEEENS3_IJNS3_IJS6_NS4_ILi0EEEEEENS4_ILi4096EEEEEEEEiEEC2ERKSE_RKi,($_ZN7cutlass13device_kernelIN5flash19enable_sm80_to_sm89INS1_16FlashAttnBwdSm80INS1_25CollectiveMainloopBwdSm80ILi2ELi2EN4cute5tupleIJNS5_1CILi128EEES8_NS7_ILi64EEEEEENS_6half_tEfNS_4arch4Sm80ELb0ELb0ELb1ELb0ELb1ELb0ELb0ELb0ELi2ELi4ELi4ELi4ELb0EEENS1_24CollectiveEpilogueBwdGQAISA_fSD_Li256ELb0ELb1EEENS1_19SingleTileSchedulerILb0ELb0ELb0ELi128EEEEEEEEEvNT_6ParamsE$_ZN4cute3eso3ESOILb1ELb0EJNS_6LayoutINS_5tupleIJNS3_IJNS_1CILi8EEENS4_ILi1EEEEEENS4_ILi2EEEEEENS3_IJNS3_IJS6_NS4_ILi0EEEEEENS4_ILi64EEEEEEEENS_10ViewEngineIPN7cutlass6half_tEEEEEC2ERKSE_RKSJ_ - $_ZN7cutlass13device_kernelIN5flash19enable_sm80_to_sm89INS1_16FlashAttnBwdSm80INS1_25CollectiveMainloopBwdSm80ILi2ELi2EN4cute5tupleIJNS5_1CILi128EEES8_NS7_ILi64EEEEEENS_6half_tEfNS_4arch4Sm80ELb0ELb0ELb1ELb0ELb1ELb0ELb0ELb0ELi2ELi4ELi4ELi4ELb0EEENS1_24CollectiveEpilogueBwdGQAISA_fSD_Li256ELb0ELb1EEENS1_19SingleTileSchedulerILb0ELb0ELb0ELi128EEEEEEEEEvNT_6ParamsE$_ZN4cute3eso3ESOILb1ELb0EJNS_6LayoutINS_5tupleIJNS3_IJNS_1CILi8EEENS4_ILi1EEEEEENS4_ILi2EEEEEENS3_IJNS3_IJS6_NS4_ILi0EEEEEENS4_ILi4096EEEEEEEEiEEC2ERKSE_RKi)
$_ZN7cutlass13device_kernelIN5flash19enable_sm80_to_sm89INS1_16FlashAttnBwdSm80INS1_25CollectiveMainloopBwdSm80ILi2ELi2EN4cute5tupleIJNS5_1CILi128EEES8_NS7_ILi64EEEEEENS_6half_tEfNS_4arch4Sm80ELb0ELb0ELb1ELb0ELb1ELb0ELb0ELb0ELi2ELi4ELi4ELi4ELb0EEENS1_24CollectiveEpilogueBwdGQAISA_fSD_Li256ELb0ELb1EEENS1_19SingleTileSchedulerILb0ELb0ELb0ELi128EEEEEEEEEvNT_6ParamsE$_ZN4cute3eso3ESOILb1ELb0EJNS_6LayoutINS_5tupleIJNS3_IJNS_1CILi8EEENS4_ILi1EEEEEENS4_ILi2EEEEEENS3_IJNS3_IJS6_NS4_ILi0EEEEEENS4_ILi4096EEEEEEEEiEEC2ERKSE_RKi:
[----:B------:R-:W-:Y:S02]  /*7a90*/  IADD3 R2, R83, -c[0x0][0x20], RZ ;  /* 0x8000080053027a10 */ /* 0x000fe40007ffe0ff */
[----:B------:R-:W-:-:S03]  /*7aa0*/  MOV R37, 0x0 ;  /* 0x0000000000257802 */ /* 0x000fc60000000f00 */
[----:B------:R1:W-:Y:S01]  /*7ab0*/  STL [R2], R3 ;  /* 0x0000000302007387 */ /* 0x0003e20000100800 */
[----:B------:R-:W-:Y:S05]  /*7ac0*/  RET.REL.NODEC R36 `(_ZN7cutlass13device_kernelIN5flash19enable_sm80_to_sm89INS1_16FlashAttnBwdSm80INS1_25CollectiveMainloopBwdSm80ILi2ELi2EN4cute5tupleIJNS5_1CILi128EEES8_NS7_ILi64EEEEEENS_6half_tEfNS_4arch4Sm80ELb0ELb0ELb1ELb0ELb1ELb0ELb0ELb0ELi2ELi4ELi4ELi4ELb0EEENS1_24CollectiveEpilogueBwdGQAISA_fSD_Li256ELb0ELb1EEENS1_19SingleTileSchedulerILb0ELb0ELb0ELi128EEEEEEEEEvNT_6ParamsE) ;  /* 0xffff853024007950 */ /* 0x000fea0003c3ffff */
        .type           $_ZN7cutlass13device_kernelIN5flash19enable_sm80_to_sm89INS1_16FlashAttnBwdSm80INS1_25CollectiveMainloopBwdSm80ILi2ELi2EN4cute5tupleIJNS5_1CILi128EEES8_NS7_ILi64EEEEEENS_6half_tEfNS_4arch4Sm80ELb0ELb0ELb1ELb0ELb1ELb0ELb0ELb0ELi2ELi4ELi4ELi4ELb0EEENS1_24CollectiveEpilogueBwdGQAISA_fSD_Li256ELb0ELb1EEENS1_19SingleTileSchedulerILb0ELb0ELb0ELi128EEEEEEEEEvNT_6ParamsE$_ZN4cute3eso3ESOILb1ELb0EJNS_6LayoutINS_5tupleIJNS3_IJNS_1CILi8EEENS4_ILi1EEEEEENS4_ILi2EEEEEENS3_IJNS3_IJS6_NS4_ILi0EEEEEENS4_ILi64EEEEEEEENS_10ViewEngineIPN7cutlass6half_tEEEEEC2ERKSE_RKSJ_,@function
        .size           $_ZN7cutlass13device_kernelIN5flash19enable_sm80_to_sm89INS1_16FlashAttnBwdSm80INS1_25CollectiveMainloopBwdSm80ILi2ELi2EN4cute5tupleIJNS5_1CILi128EEES8_NS7_ILi64EEEEEENS_6half_tEfNS_4arch4Sm80ELb0ELb0ELb1ELb0ELb1ELb0ELb0ELb0ELi2ELi4ELi4ELi4ELb0EEENS1_24CollectiveEpilogueBwdGQAISA_fSD_Li256ELb0ELb1EEENS1_19SingleTileSchedulerILb0ELb0ELb0ELi128EEEEEEEEEvNT_6ParamsE$_ZN4cute3eso3ESOILb1ELb0EJNS_6LayoutINS_5tupleIJNS3_IJNS_1CILi8EEENS4_ILi1EEEEEENS4_ILi2EEEEEENS3_IJNS3_IJS6_NS4_ILi0EEEEEENS4_ILi64EEEEEEEENS_10ViewEngineIPN7cutlass6half_tEEEEEC2ERKSE_RKSJ_,($_ZN7cutlass13device_kernelIN5flash19enable_sm80_to_sm89INS1_16FlashAttnBwdSm80INS1_25CollectiveMainloopBwdSm80ILi2ELi2EN4cute5tupleIJNS5_1CILi128EEES8_NS7_ILi64EEEEEENS_6half_tEfNS_4arch4Sm80ELb0ELb0ELb1ELb0ELb1ELb0ELb0ELb0ELi2ELi4ELi4ELi4ELb0EEENS1_24CollectiveEpilogueBwdGQAISA_fSD_Li256ELb0ELb1EEENS1_19SingleTileSchedulerILb0ELb0ELb0ELi128EEEEEEEEEvNT_6ParamsE$_ZN4cute3eso3ESOILb1ELb0EJNS_6LayoutINS_5tupleIJNS3_IJNS_1CILi8EEENS4_ILi1EEEEEENS4_ILi2EEEEEENS3_IJNS3_IJS6_NS4_ILi0EEEEEENS4_ILi64EEEEEEEEiEEC2ERKSE_RKi - $_ZN7cutlass13device_kernelIN5flash19enable_sm80_to_sm89INS1_16FlashAttnBwdSm80INS1_25CollectiveMainloopBwdSm80ILi2ELi2EN4cute5tupleIJNS5_1CILi128EEES8_NS7_ILi64EEEEEENS_6half_tEfNS_4arch4Sm80ELb0ELb0ELb1ELb0ELb1ELb0ELb0ELb0ELi2ELi4ELi4ELi4ELb0EEENS1_24CollectiveEpilogueBwdGQAISA_fSD_Li256ELb0ELb1EEENS1_19SingleTileSchedulerILb0ELb0ELb0ELi128EEEEEEEEEvNT_6ParamsE$_ZN4cute3eso3ESOILb1ELb0EJNS_6LayoutINS_5tupleIJNS3_IJNS_1CILi8EEENS4_ILi1EEEEEENS4_ILi2EEEEEENS3_IJNS3_IJS6_NS4_ILi0EEEEEENS4_ILi64EEEEEEEENS_10ViewEngineIPN7cutlass6half_tEEEEEC2ERKSE_RKSJ_)
$_ZN7cutlass13device_kernelIN5flash19enable_sm80_to_sm89INS1_16FlashAttnBwdSm80INS1_25CollectiveMainloopBwdSm80ILi2ELi2EN4cute5tupleIJNS5_1CILi128EEES8_NS7_ILi64EEEEEENS_6half_tEfNS_4arch4Sm80ELb0ELb0ELb1ELb0ELb1ELb0ELb0ELb0ELi2ELi4ELi4ELi4ELb0EEENS1_24CollectiveEpilogueBwdGQAISA_fSD_Li256ELb0ELb1EEENS1_19SingleTileSchedulerILb0ELb0ELb0ELi128EEEEEEEEEvNT_6ParamsE$_ZN4cute3eso3ESOILb1ELb0EJNS_6LayoutINS_5tupleIJNS3_IJNS_1CILi8EEENS4_ILi1EEEEEENS4_ILi2EEEEEENS3_IJNS3_IJS6_NS4_ILi0EEEEEENS4_ILi64EEEEEEEENS_10ViewEngineIPN7cutlass6half_tEEEEEC2ERKSE_RKSJ_:
[----:B------:R-:W-:Y:S01]  /*7ad0*/  IADD3 R6, R62, -c[0x0][0x20], RZ ;  /* 0x800008003e067a10 */ /* 0x000fe20007ffe0ff */
[----:B------:R-:W-:Y:S01]  /*7ae0*/  IMAD.MOV.U32 R35, RZ, RZ, R7 ;  /* 0x000000ffff237224 */ /* 0x000fe200078e0007 */
[----:B------:R-:W-:-:S04]  /*7af0*/  MOV R11, 0x0 ;  /* 0x00000000000b7802 */ /* 0x000fc80000000f00 */
[----:B------:R1:W-:Y:S01]  /*7b00*/  STL.64 [R6], R34 ;  /* 0x0000002206007387 */ /* 0x0003e20000100a00 */
[----:B------:R-:W-:Y:S05]  /*7b10*/  RET.REL.NODEC R10 `(_ZN7cutlass13device_kernelIN5flash19enable_sm80_to_sm89INS1_16FlashAttnBwdSm80INS1_25CollectiveMainloopBwdSm80ILi2ELi2EN4cute5tupleIJNS5_1CILi128EEES8_NS7_ILi64EEEEEENS_6half_tEfNS_4arch4Sm80ELb0ELb0ELb1ELb0ELb1ELb0ELb0ELb0ELi2ELi4ELi4ELi4ELb0EEENS1_24CollectiveEpilogueBwdGQAISA_fSD_Li256ELb0ELb1EEENS1_19SingleTileSchedulerILb0ELb0ELb0ELi128EEEEEEEEEvNT_6ParamsE) ;  /* 0xffff84e00a007950 */ /* 0x000fea0003c3ffff */
        .type           $_ZN7cutlass13device_kernelIN5flash19enable_sm80_to_sm89INS1_16FlashAttnBwdSm80INS1_25CollectiveMainloopBwdSm80ILi2ELi2EN4cute5tupleIJNS5_1CILi128EEES8_NS7_ILi64EEEEEENS_6half_tEfNS_4arch4Sm80ELb0ELb0ELb1ELb0ELb1ELb0ELb0ELb0ELi2ELi4ELi4ELi4ELb0EEENS1_24CollectiveEpilogueBwdGQAISA_fSD_Li256ELb0ELb1EEENS1_19SingleTileSchedulerILb0ELb0ELb0ELi128EEEEEEEEEvNT_6ParamsE$_ZN4cute3eso3ESOILb1ELb0EJNS_6LayoutINS_5tupleIJNS3_IJNS_1CILi8EEENS4_ILi1EEEEEENS4_ILi2EEEEEENS3_IJNS3_IJS6_NS4_ILi0EEEEEENS4_ILi64EEEEEEEEiEEC2ERKSE_RKi,@function
        .size           $_ZN7cutlass13device_kernelIN5flash19enable_sm80_to_sm89INS1_16FlashAttnBwdSm80INS1_25CollectiveMainloopBwdSm80ILi2ELi2EN4cute5tupleIJNS5_1CILi128EEES8_NS7_ILi64EEEEEENS_6half_tEfNS_4arch4Sm80ELb0ELb0ELb1ELb0ELb1ELb0ELb0ELb0ELi2ELi4ELi4ELi4ELb0EEENS1_24CollectiveEpilogueBwdGQAISA_fSD_Li256ELb0ELb1EEENS1_19SingleTileSchedulerILb0ELb0ELb0ELi128EEEEEEEEEvNT_6ParamsE$_ZN4cute3eso3ESOILb1ELb0EJNS_6LayoutINS_5tupleIJNS3_IJNS_1CILi8EEENS4_ILi1EEEEEENS4_ILi2EEEEEENS3_IJNS3_IJS6_NS4_ILi0EEEEEENS4_ILi64EEEEEEEEiEEC2ERKSE_RKi,($_ZN7cutlass13device_kernelIN5flash19enable_sm80_to_sm89INS1_16FlashAttnBwdSm80INS1_25CollectiveMainloopBwdSm80ILi2ELi2EN4cute5tupleIJNS5_1CILi128EEES8_NS7_ILi64EEEEEENS_6half_tEfNS_4arch4Sm80ELb0ELb0ELb1ELb0ELb1ELb0ELb0ELb0ELi2ELi4ELi4ELi4ELb0EEENS1_24CollectiveEpilogueBwdGQAISA_fSD_Li256ELb0ELb1EEENS1_19SingleTileSchedulerILb0ELb0ELb0ELi128EEEEEEEEEvNT_6ParamsE$_ZN4cute3eso3ESOILb1ELb0EJNS_6LayoutINS_5tupleIJNS3_IJNS_1CILi8EEENS4_ILi1EEEEEENS4_ILi2EEEEEENS3_IJNS3_IJS6_NS4_ILi0EEEEEENS4_ILi8192EEEEEEEENS_10ViewEngineINS_8smem_ptrIPN7cutlass6half_tEEEEEEEC2ERKSE_RKSL_ - $_ZN7cutlass13device_kernelIN5flash19enable_sm80_to_sm89INS1_16FlashAttnBwdSm80INS1_25CollectiveMainloopBwdSm80ILi2ELi2EN4cute5tupleIJNS5_1CILi128EEES8_NS7_ILi64EEEEEENS_6half_tEfNS_4arch4Sm80ELb0ELb0ELb1ELb0ELb1ELb0ELb0ELb0ELi2ELi4ELi4ELi4ELb0EEENS1_24CollectiveEpilogueBwdGQAISA_fSD_Li256ELb0ELb1EEENS1_19SingleTileSchedulerILb0ELb0ELb0ELi128EEEEEEEEEvNT_6ParamsE$_ZN4cute3eso3ESOILb1ELb0EJNS_6LayoutINS_5tupleIJNS3_IJNS_1CILi8EEENS4_ILi1EEEEEENS4_ILi2EEEEEENS3_IJNS3_IJS6_NS4_ILi0EEEEEENS4_ILi64EEEEEEEEiEEC2ERKSE_RKi)
$_ZN7cutlass13device_kernelIN5flash19enable_sm80_to_sm89INS1_16FlashAttnBwdSm80INS1_25CollectiveMainloopBwdSm80ILi2ELi2EN4cute5tupleIJNS5_1CILi128EEES8_NS7_ILi64EEEEEENS_6half_tEfNS_4arch4Sm80ELb0ELb0ELb1ELb0ELb1ELb0ELb0ELb0ELi2ELi4ELi4ELi4ELb0EEENS1_24CollectiveEpilogueBwdGQAISA_fSD_Li256ELb0ELb1EEENS1_19SingleTileSchedulerILb0ELb0ELb0ELi128EEEEEEEEEvNT_6ParamsE$_ZN4cute3eso3ESOILb1ELb0EJNS_6LayoutINS_5tupleIJNS3_IJNS_1CILi8EEENS4_ILi1EEEEEENS4_ILi2EEEEEENS3_IJNS3_IJS6_NS4_ILi0EEEEEENS4_ILi64EEEEEEEEiEEC2ERKSE_RKi:
[----:B------:R-:W-:Y:S02]  /*7b20*/  IADD3 R2, R62, -c[0x0][0x20], RZ ;  /* 0x800008003e027a10 */ /* 0x000fe40007ffe0ff */
[----:B------:R-:W-:-:S03]  /*7b30*/  MOV R7, 0x0 ;  /* 0x0000000000077802 */ /* 0x000fc60000000f00 */
[----:B------:R1:W-:Y:S01]  /*7b40*/  STL [R2], R3 ;  /* 0x0000000302007387 */ /* 0x0003e20000100800 */
[----:B------:R-:W-:Y:S05]  /*7b50*/  RET.REL.NODEC R6 `(_ZN7cutlass13device_kernelIN5flash19enable_sm80_to_sm89INS1_16FlashAttnBwdSm80INS1_25CollectiveMainloopBwdSm80ILi2ELi2EN4cute5tupleIJNS5_1CILi128EEES8_NS7_ILi64EEEEEENS_6half_tEfNS_4arch4Sm80ELb0ELb0ELb1ELb0ELb1ELb0ELb0ELb0ELi2ELi4ELi4ELi4ELb0EEENS1_24CollectiveEpilogueBwdGQAISA_fSD_Li256ELb0ELb1EEENS1_19SingleTileSchedulerILb0ELb0ELb0ELi128EEEEEEEEEvNT_6ParamsE) ;  /* 0xffff84a006007950 */ /* 0x000fea0003c3ffff */
        .type           $_ZN7cutlass13device_kernelIN5flash19enable_sm80_to_sm89INS1_16FlashAttnBwdSm80INS1_25CollectiveMainloopBwdSm80ILi2ELi2EN4cute5tupleIJNS5_1CILi128EEES8_NS7_ILi64EEEEEENS_6half_tEfNS_4arch4Sm80ELb0ELb0ELb1ELb0ELb1ELb0ELb0ELb0ELi2ELi4ELi4ELi4ELb0EEENS1_24CollectiveEpilogueBwdGQAISA_fSD_Li256ELb0ELb1EEENS1_19SingleTileSchedulerILb0ELb0ELb0ELi128EEEEEEEEEvNT_6ParamsE$_ZN4cute3eso3ESOILb1ELb0EJNS_6LayoutINS_5tupleIJNS3_IJNS_1CILi8EEENS4_ILi1EEEEEENS4_ILi2EEEEEENS3_IJNS3_IJS6_NS4_ILi0EEEEEENS4_ILi8192EEEEEEEENS_10ViewEngineINS_8smem_ptrIPN7cutlass6half_tEEEEEEEC2ERKSE_RKSL_,@function
        .size           $_ZN7cutlass13device_kernelIN5flash19enable_sm80_to_sm89INS1_16FlashAttnBwdSm80INS1_25CollectiveMainloopBwdSm80ILi2ELi2EN4cute5tupleIJNS5_1CILi128EEES8_NS7_ILi64EEEEEENS_6half_tEfNS_4arch4Sm80ELb0ELb0ELb1ELb0ELb1ELb0ELb0ELb0ELi2ELi4ELi4ELi4ELb0EEENS1_24CollectiveEpilogueBwdGQAISA_fSD_Li256ELb0ELb1EEENS1_19SingleTileSchedulerILb0ELb0ELb0ELi128EEEEEEEEEvNT_6ParamsE$_ZN4cute3eso3ESOILb1ELb0EJNS_6LayoutINS_5tupleIJNS3_IJNS_1CILi8EEENS4_ILi1EEEEEENS4_ILi2EEEEEENS3_IJNS3_IJS6_NS4_ILi0EEEEEENS4_ILi8192EEEEEEEENS_10ViewEngineINS_8smem_ptrIPN7cutlass6half_tEEEEEEEC2ERKSE_RKSL_,($_ZN7cutlass13device_kernelIN5flash19enable_sm80_to_sm89INS1_16FlashAttnBwdSm80INS1_25CollectiveMainloopBwdSm80ILi2ELi2EN4cute5tupleIJNS5_1CILi128EEES8_NS7_ILi64EEEEEENS_6half_tEfNS_4arch4Sm80ELb0ELb0ELb1ELb0ELb1ELb0ELb0ELb0ELi2ELi4ELi4ELi4ELb0EEENS1_24CollectiveEpilogueBwdGQAISA_fSD_Li256ELb0ELb1EEENS1_19SingleTileSchedulerILb0ELb0ELb0ELi128EEEEEEEEEvNT_6ParamsE$_ZN4cute3eso3ESOILb1ELb0EJNS_6LayoutINS_5tupleIJNS3_IJNS_1CILi8EEENS4_ILi1EEEEEENS4_ILi2EEEEEENS3_IJNS3_IJS6_NS4_ILi0EEEEEENS4_ILi8192EEEEEEEEiEEC2ERKSE_RKi - $_ZN7cutlass13device_kernelIN5flash19enable_sm80_to_sm89INS1_16FlashAttnBwdSm80INS1_25CollectiveMainloopBwdSm80ILi2ELi2EN4cute5tupleIJNS5_1CILi128EEES8_NS7_ILi64EEEEEENS_6half_tEfNS_4arch4Sm80ELb0ELb0ELb1ELb0ELb1ELb0ELb0ELb0ELi2ELi4ELi4ELi4ELb0EEENS1_24CollectiveEpilogueBwdGQAISA_fSD_Li256ELb0ELb1EEENS1_19SingleTileSchedulerILb0ELb0ELb0ELi128EEEEEEEEEvNT_6ParamsE$_ZN4cute3eso3ESOILb1ELb0EJNS_6LayoutINS_5tupleIJNS3_IJNS_1CILi8EEENS4_ILi1EEEEEENS4_ILi2EEEEEENS3_IJNS3_IJS6_NS4_ILi0EEEEEENS4_ILi8192EEEEEEEENS_10ViewEngineINS_8smem_ptrIPN7cutlass6half_tEEEEEEEC2ERKSE_RKSL_)
$_ZN7cutlass13device_kernelIN5flash19enable_sm80_to_sm89INS1_16FlashAttnBwdSm80INS1_25CollectiveMainloopBwdSm80ILi2ELi2EN4cute5tupleIJNS5_1CILi128EEES8_NS7_ILi64EEEEEENS_6half_tEfNS_4arch4Sm80ELb0ELb0ELb1ELb0ELb1ELb0ELb0ELb0ELi2ELi4ELi4ELi4ELb0EEENS1_24CollectiveEpilogueBwdGQAISA_fSD_Li256ELb0ELb1EEENS1_19SingleTileSchedulerILb0ELb0ELb0ELi128EEEEEEEEEvNT_6ParamsE$_ZN4cute3eso3ESOILb1ELb0EJNS_6LayoutINS_5tupleIJNS3_IJNS_1CILi8EEENS4_ILi1EEEEEENS4_ILi2EEEEEENS3_IJNS3_IJS6_NS4_ILi0EEEEEENS4_ILi8192EEEEEEEENS_10ViewEngineINS_8smem_ptrIPN7cutlass6half_tEEEEEEEC2ERKSE_RKSL_:
[----:B------:R-:W-:Y:S02]  /*7b60*/  IADD3 R4, R62, -c[0x0][0x20], RZ ;  /* 0x800008003e047a10 */ /* 0x000fe40007ffe0ff */
[----:B------:R-:W-:-:S03]  /*7b70*/  MOV R7, 0x0 ;  /* 0x0000000000077802 */ /* 0x000fc60000000f00 */
[----:B------:R1:W-:Y:S01]  /*7b80*/  STL.64 [R4], R2 ;  /* 0x0000000204007387 */ /* 0x0003e20000100a00 */
[----:B------:R-:W-:Y:S05]  /*7b90*/  RET.REL.NODEC R6 `(_ZN7cutlass13device_kernelIN5flash19enable_sm80_to_sm89INS1_16FlashAttnBwdSm80INS1_25CollectiveMainloopBwdSm80ILi2ELi2EN4cute5tupleIJNS5_1CILi128EEES8_NS7_ILi64EEEEEENS_6half_tEfNS_4arch4Sm80ELb0ELb0ELb1ELb0ELb1ELb0ELb0ELb0ELi2ELi4ELi4ELi4ELb0EEENS1_24CollectiveEpilogueBwdGQAISA_fSD_Li256ELb0ELb1EEENS1_19SingleTileSchedulerILb0ELb0ELb0ELi128EEEEEEEEEvNT_6ParamsE) ;  /* 0xffff846006007950 */ /* 0x000fea0003c3ffff */
        .type           $_ZN7cutlass13device_kernelIN5flash19enable_sm80_to_sm89INS1_16FlashAttnBwdSm80INS1_25CollectiveMainloopBwdSm80ILi2ELi2EN4cute5tupleIJNS5_1CILi128EEES8_NS7_ILi64EEEEEENS_6half_tEfNS_4arch4Sm80ELb0ELb0ELb1ELb0ELb1ELb0ELb0ELb0ELi2ELi4ELi4ELi4ELb0EEENS1_24CollectiveEpilogueBwdGQAISA_fSD_Li256ELb0ELb1EEENS1_19SingleTileSchedulerILb0ELb0ELb0ELi128EEEEEEEEEvNT_6ParamsE$_ZN4cute3eso3ESOILb1ELb0EJNS_6LayoutINS_5tupleIJNS3_IJNS_1CILi8EEENS4_ILi1EEEEEENS4_ILi2EEEEEENS3_IJNS3_IJS6_NS4_ILi0EEEEEENS4_ILi8192EEEEEEEEiEEC2ERKSE_RKi,@function
        .size           $_ZN7cutlass13device_kernelIN5flash19enable_sm80_to_sm89INS1_16FlashAttnBwdSm80INS1_25CollectiveMainloopBwdSm80ILi2ELi2EN4cute5tupleIJNS5_1CILi128EEES8_NS7_ILi64EEEEEENS_6half_tEfNS_4arch4Sm80ELb0ELb0ELb1ELb0ELb1ELb0ELb0ELb0ELi2ELi4ELi4ELi4ELb0EEENS1_24CollectiveEpilogueBwdGQAISA_fSD_Li256ELb0ELb1EEENS1_19SingleTileSchedulerILb0ELb0ELb0ELi128EEEEEEEEEvNT_6ParamsE$_ZN4cute3eso3ESOILb1ELb0EJNS_6LayoutINS_5tupleIJNS3_IJNS_1CILi8EEENS4_ILi1EEEEEENS4_ILi2EEEEEENS3_IJNS3_IJS6_NS4_ILi0EEEEEENS4_ILi8192EEEEEEEEiEEC2ERKSE_RKi,($_ZN7cutlass13device_kernelIN5flash19enable_sm80_to_sm89INS1_16FlashAttnBwdSm80INS1_25CollectiveMainloopBwdSm80ILi2ELi2EN4cute5tupleIJNS5_1CILi128EEES8_NS7_ILi64EEEEEENS_6half_tEfNS_4arch4Sm80ELb0ELb0ELb1ELb0ELb1ELb0ELb0ELb0ELi2ELi4ELi4ELi4ELb0EEENS1_24CollectiveEpilogueBwdGQAISA_fSD_Li256ELb0ELb1EEENS1_19SingleTileSchedulerILb0ELb0ELb0ELi128EEEEEEEEEvNT_6ParamsE$_ZN4cute3eso3ESOILb1ELb0EJNS_6LayoutINS_5tupleIJNS3_IJNS_1CILi8EEENS4_ILi1EEEEEENS4_ILi2EEEEEENS3_IJNS3_IJS6_NS4_ILi0EEEEEES5_EEEEENS_10ViewEngineIPN7cutlass6half_tEEEEEC2ERKSD_RKSI_ - $_ZN7cutlass13device_kernelIN5flash19enable_sm80_to_sm89INS1_16FlashAttnBwdSm80INS1_25CollectiveMainloopBwdSm80ILi2ELi2EN4cute5tupleIJNS5_1CILi128EEES8_NS7_ILi64EEEEEENS_6half_tEfNS_4arch4Sm80ELb0ELb0ELb1ELb0ELb1ELb0ELb0ELb0ELi2ELi4ELi4ELi4ELb0EEENS1_24CollectiveEpilogueBwdGQAISA_fSD_Li256ELb0ELb1EEENS1_19SingleTileSchedulerILb0ELb0ELb0ELi128EEEEEEEEEvNT_6ParamsE$_ZN4cute3eso3ESOILb1ELb0EJNS_6LayoutINS_5tupleIJNS3_IJNS_1CILi8EEENS4_ILi1EEEEEENS4_ILi2EEEEEENS3_IJNS3_IJS6_NS4_ILi0EEEEEENS4_ILi8192EEEEEEEEiEEC2ERKSE_RKi)
$_ZN7cutlass13device_kernelIN5flash19enable_sm80_to_sm89INS1_16FlashAttnBwdSm80INS1_25CollectiveMainloopBwdSm80ILi2ELi2EN4cute5tupleIJNS5_1CILi128EEES8_NS7_ILi64EEEEEENS_6half_tEfNS_4arch4Sm80ELb0ELb0ELb1ELb0ELb1ELb0ELb0ELb0ELi2ELi4ELi4ELi4ELb0EEENS1_24CollectiveEpilogueBwdGQAISA_fSD_Li256ELb0ELb1EEENS1_19SingleTileSchedulerILb0ELb0ELb0ELi128EEEEEEEEEvNT_6ParamsE$_ZN4cute3eso3ESOILb1ELb0EJNS_6LayoutINS_5tupleIJNS3_IJNS_1CILi8EEENS4_ILi1EEEEEENS4_ILi2EEEEEENS3_IJNS3_IJS6_NS4_ILi0EEEEEENS4_ILi8192EEEEEEEEiEEC2ERKSE_RKi:
[----:B------:R-:W-:Y:S02]  /*7ba0*/  IADD3 R2, R62, -c[0x0][0x20], RZ ;  /* 0x800008003e027a10 */ /* 0x000fe40007ffe0ff */
[----:B------:R-:W-:-:S03]  /*7bb0*/  MOV R5, 0x0 ;  /* 0x0000000000057802 */ /* 0x000fc60000000f00 */
[----:B------:R1:W-:Y:S01]  /*7bc0*/  STL [R2], R3 ;  /* 0x0000000302007387 */ /* 0x0003e20000100800 */
[----:B------:R-:W-:Y:S05]  /*7bd0*/  RET.REL.NODEC R4 `(_ZN7cutlass13device_kernelIN5flash19enable_sm80_to_sm89INS1_16FlashAttnBwdSm80INS1_25CollectiveMainloopBwdSm80ILi2ELi2EN4cute5tupleIJNS5_1CILi128EEES8_NS7_ILi64EEEEEENS_6half_tEfNS_4arch4Sm80ELb0ELb0ELb1ELb0ELb1ELb0ELb0ELb0ELi2ELi4ELi4ELi4ELb0EEENS1_24CollectiveEpilogueBwdGQAISA_fSD_Li256ELb0ELb1EEENS1_19SingleTileSchedulerILb0ELb0ELb0ELi128EEEEEEEEEvNT_6ParamsE) ;  /* 0xffff842004007950 */ /* 0x000fea0003c3ffff */
        .type           $_ZN7cutlass13device_kernelIN5flash19enable_sm80_to_sm89INS1_16FlashAttnBwdSm80INS1_25CollectiveMainloopBwdSm80ILi2ELi2EN4cute5tupleIJNS5_1CILi128EEES8_NS7_ILi64EEEEEENS_6half_tEfNS_4arch4Sm80ELb0ELb0ELb1ELb0ELb1ELb0ELb0ELb0ELi2ELi4ELi4ELi4ELb0EEENS1_24CollectiveEpilogueBwdGQAISA_fSD_Li256ELb0ELb1EEENS1_19SingleTileSchedulerILb0ELb0ELb0ELi128EEEEEEEEEvNT_6ParamsE$_ZN4cute3eso3ESOILb1ELb0EJNS_6LayoutINS_5tupleIJNS3_IJNS_1CILi8EEENS4_ILi1EEEEEENS4_ILi2EEEEEENS3_IJNS3_IJS6_NS4_ILi0EEEEEES5_EEEEENS_10ViewEngineIPN7cutlass6half_tEEEEEC2ERKSD_RKSI_,@function
        .size           $_ZN7cutlass13device_kernelIN5flash19enable_sm80_to_sm89INS1_16FlashAttnBwdSm80INS1_25CollectiveMainloopBwdSm80ILi2ELi2EN4cute5tupleIJNS5_1CILi128EEES8_NS7_ILi64EEEEEENS_6half_tEfNS_4arch4Sm80ELb0ELb0ELb1ELb0ELb1ELb0ELb0ELb0ELi2ELi4ELi4ELi4ELb0EEENS1_24CollectiveEpilogueBwdGQAISA_fSD_Li256ELb0ELb1EEENS1_19SingleTileSchedulerILb0ELb0ELb0ELi128EEEEEEEEEvNT_6ParamsE$_ZN4cute3eso3ESOILb1ELb0EJNS_6LayoutINS_5tupleIJNS3_IJNS_1CILi8EEENS4_ILi1EEEEEENS4_ILi2EEEEEENS3_IJNS3_IJS6_NS4_ILi0EEEEEES5_EEEEENS_10ViewEngineIPN7cutlass6half_tEEEEEC2ERKSD_RKSI_,($_ZN7cutlass13device_kernelIN5flash19enable_sm80_to_sm89INS1_16FlashAttnBwdSm80INS1_25CollectiveMainloopBwdSm80ILi2ELi2EN4cute5tupleIJNS5_1CILi128EEES8_NS7_ILi64EEEEEENS_6half_tEfNS_4arch4Sm80ELb0ELb0ELb1ELb0ELb1ELb0ELb0ELb0ELi2ELi4ELi4ELi4ELb0EEENS1_24CollectiveEpilogueBwdGQAISA_fSD_Li256ELb0ELb1EEENS1_19SingleTileSchedulerILb0ELb0ELb0ELi128EEEEEEEEEvNT_6ParamsE$_ZN4cute3eso3ESOILb1ELb0EJNS_6LayoutINS_5tupleIJNS3_IJNS_1CILi8EEENS4_ILi1EEEEEENS4_ILi2EEEEEENS3_IJNS3_IJS6_NS4_ILi0EEEEEES5_EEEEEiEEC2ERKSD_RKi - $_ZN7cutlass13device_kernelIN5flash19enable_sm80_to_sm89INS1_16FlashAttnBwdSm80INS1_25CollectiveMainloopBwdSm80ILi2ELi2EN4cute5tupleIJNS5_1CILi128EEES8_NS7_ILi64EEEEEENS_6half_tEfNS_4arch4Sm80ELb0ELb0ELb1ELb0ELb1ELb0ELb0ELb0ELi2ELi4ELi4ELi4ELb0EEENS1_24CollectiveEpilogueBwdGQAISA_fSD_Li256ELb0ELb1EEENS1_19SingleTileSchedulerILb0ELb0ELb0ELi128EEEEEEEEEvNT_6ParamsE$_ZN4cute3eso3ESOILb1ELb0EJNS_6LayoutINS_5tupleIJNS3_IJNS_1CILi8EEENS4_ILi1EEEEEENS4_ILi2EEEEEENS3_IJNS3_IJS6_NS4_ILi0EEEEEES5_EEEEENS_10ViewEngineIPN7cutlass6half_tEEEEEC2ERKSD_RKSI_)
$_ZN7cutlass13device_kernelIN5flash19enable_sm80_to_sm89INS1_16FlashAttnBwdSm80INS1_25CollectiveMainloopBwdSm80ILi2ELi2EN4cute5tupleIJNS5_1CILi128EEES8_NS7_ILi64EEEEEENS_6half_tEfNS_4arch4Sm80ELb0ELb0ELb1ELb0ELb1ELb0ELb0ELb0ELi2ELi4ELi4ELi4ELb0EEENS1_24CollectiveEpilogueBwdGQAISA_fSD_Li256ELb0ELb1EEENS1_19SingleTileSchedulerILb0ELb0ELb0ELi128EEEEEEEEEvNT_6ParamsE$_ZN4cute3eso3ESOILb1ELb0EJNS_6LayoutINS_5tupleIJNS3_IJNS_1CILi8EEENS4_ILi1EEEEEENS4_ILi2EEEEEENS3_IJNS3_IJS6_NS4_ILi0EEEEEES5_EEEEENS_10ViewEngineIPN7cutlass6half_tEEEEEC2ERKSD_RKSI_:
[----:B------:R-:W-:Y:S02]  /*7be0*/  IADD3 R46, R83, -c[0x0][0x20], RZ ;  /* 0x80000800532e7a10 */ /* 0x000fe40007ffe0ff */
[----:B------:R-:W-:-:S03]  /*7bf0*/  MOV R49, 0x0 ;  /* 0x0000000000317802 */ /* 0x000fc60000000f00 */
[----:B------:R1:W-:Y:S01]  /*7c00*/  STL.64 [R46], R38 ;  /* 0x000000262e007387 */ /* 0x0003e20000100a00 */
[----:B------:R-:W-:Y:S05]  /*7c10*/  RET.REL.NODEC R48 `(_ZN7cutlass13device_kernelIN5flash19enable_sm80_to_sm89INS1_16FlashAttnBwdSm80INS1_25CollectiveMainloopBwdSm80ILi2ELi2EN4cute5tupleIJNS5_1CILi128EEES8_NS7_ILi64EEEEEENS_6half_tEfNS_4arch4Sm80ELb0ELb0ELb1ELb0ELb1ELb0ELb0ELb0ELi2ELi4ELi4ELi4ELb0EEENS1_24CollectiveEpilogueBwdGQAISA_fSD_Li256ELb0ELb1EEENS1_19SingleTileSchedulerILb0ELb0ELb0ELi128EEEEEEEEEvNT_6ParamsE) ;  /* 0xffff83e030007950 */ /* 0x000fea0003c3ffff */
        .type           $_ZN7cutlass13device_kernelIN5flash19enable_sm80_to_sm89INS1_16FlashAttnBwdSm80INS1_25CollectiveMainloopBwdSm80ILi2ELi2EN4cute5tupleIJNS5_1CILi128EEES8_NS7_ILi64EEEEEENS_6half_tEfNS_4arch4Sm80ELb0ELb0ELb1ELb0ELb1ELb0ELb0ELb0ELi2ELi4ELi4ELi4ELb0EEENS1_24CollectiveEpilogueBwdGQAISA_fSD_Li256ELb0ELb1EEENS1_19SingleTileSchedulerILb0ELb0ELb0ELi128EEEEEEEEEvNT_6ParamsE$_ZN4cute3eso3ESOILb1ELb0EJNS_6LayoutINS_5tupleIJNS3_IJNS_1CILi8EEENS4_ILi1EEEEEENS4_ILi2EEEEEENS3_IJNS3_IJS6_NS4_ILi0EEEEEES5_EEEEEiEEC2ERKSD_RKi,@function
        .size           $_ZN7cutlass13device_kernelIN5flash19enable_sm80_to_sm89INS1_16FlashAttnBwdSm80INS1_25CollectiveMainloopBwdSm80ILi2ELi2EN4cute5tupleIJNS5_1CILi128EEES8_NS7_ILi64EEEEEENS_6half_tEfNS_4arch4Sm80ELb0ELb0ELb1ELb0ELb1ELb0ELb0ELb0ELi2ELi4ELi4ELi4ELb0EEENS1_24CollectiveEpilogueBwdGQAISA_fSD_Li256ELb0ELb1EEENS1_19SingleTileSchedulerILb0ELb0ELb0ELi128EEEEEEEEEvNT_6ParamsE$_ZN4cute3eso3ESOILb1ELb0EJNS_6LayoutINS_5tupleIJNS3_IJNS_1CILi8EEENS4_ILi1EEEEEENS4_ILi2EEEEEENS3_IJNS3_IJS6_NS4_ILi0EEEEEES5_EEEEEiEEC2ERKSD_RKi,($_ZN7cutlass13device_kernelIN5flash19enable_sm80_to_sm89INS1_16FlashAttnBwdSm80INS1_25CollectiveMainloopBwdSm80ILi2ELi2EN4cute5tupleIJNS5_1CILi128EEES8_NS7_ILi64EEEEEENS_6half_tEfNS_4arch4Sm80ELb0ELb0ELb1ELb0ELb1ELb0ELb0ELb0ELi2ELi4ELi4ELi4ELb0EEENS1_24CollectiveEpilogueBwdGQAISA_fSD_Li256ELb0ELb1EEENS1_19SingleTileSchedulerILb0ELb0ELb0ELi128EEEEEEEEEvNT_6ParamsE$_ZN4cute3eso3ESOILb1ELb0EJNS_6LayoutINS_5tupleIJNS3_IJNS_1CILi8EEENS4_ILi1EEEEEENS4_ILi2EEENS3_IJNS4_ILi4EEES8_EEEEEENS3_IJNS3_IJS6_NS4_ILi0EEEEEES5_NS3_IJNS4_ILi32EEENS4_ILi16EEEEEEEEEEENS_10ViewEngineIPN7cutlass6half_tEEEEEC2ERKSI_RKSN_ - $_ZN7cutlass13device_kernelIN5flash19enable_sm80_to_sm89INS1_16FlashAttnBwdSm80INS1_25CollectiveMainloopBwdSm80ILi2ELi2EN4cute5tupleIJNS5_1CILi128EEES8_NS7_ILi64EEEEEENS_6half_tEfNS_4arch4Sm80ELb0ELb0ELb1ELb0ELb1ELb0ELb0ELb0ELi2ELi4ELi4ELi4ELb0EEENS1_24CollectiveEpilogueBwdGQAISA_fSD_Li256ELb0ELb1EEENS1_19SingleTileSchedulerILb0ELb0ELb0ELi128EEEEEEEEEvNT_6ParamsE$_ZN4cute3eso3ESOILb1ELb0EJNS_6LayoutINS_5tupleIJNS3_IJNS_1CILi8EEENS4_ILi1EEEEEENS4_ILi2EEEEEENS3_IJNS3_IJS6_NS4_ILi0EEEEEES5_EEEEEiEEC2ERKSD_RKi)
$_ZN7cutlass13device_kernelIN5flash19enable_sm80_to_sm89INS1_16FlashAttnBwdSm80INS1_25CollectiveMainloopBwdSm80ILi2ELi2EN4cute5tupleIJNS5_1CILi128EEES8_NS7_ILi64EEEEEENS_6half_tEfNS_4arch4Sm80ELb0ELb0ELb1ELb0ELb1ELb0ELb0ELb0ELi2ELi4ELi4ELi4ELb0EEENS1_24CollectiveEpilogueBwdGQAISA_fSD_Li256ELb0ELb1EEENS1_19SingleTileSchedulerILb0ELb0ELb0ELi128EEEEEEEEEvNT_6ParamsE$_ZN4cute3eso3ESOILb1ELb0EJNS_6LayoutINS_5tupleIJNS3_IJNS_1CILi8EEENS4_ILi1EEEEEENS4_ILi2EEEEEENS3_IJNS3_IJS6_NS4_ILi0EEEEEES5_EEEEEiEEC2ERKSD_RKi:
[----:B------:R-:W-:Y:S02]  /*7c20*/  IADD3 R2, R83, -c[0x0][0x20], RZ ;  /* 0x8000080053027a10 */ /* 0x000fe40007ffe0ff */
[----:B------:R-:W-:-:S03]  /*7c30*/  MOV R39, 0x0 ;  /* 0x0000000000277802 */ /* 0x000fc60000000f00 */
[----:B------:R1:W-:Y:S01]  /*7c40*/  STL [R2], R3 ;  /* 0x0000000302007387 */ /* 0x0003e20000100800 */
[----:B------:R-:W-:Y:S05]  /*7c50*/  RET.REL.NODEC R38 `(_ZN7cutlass13device_kernelIN5flash19enable_sm80_to_sm89INS1_16FlashAttnBwdSm80INS1_25CollectiveMainloopBwdSm80ILi2ELi2EN4cute5tupleIJNS5_1CILi128EEES8_NS7_ILi64EEEEEENS_6half_tEfNS_4arch4Sm80ELb0ELb0ELb1ELb0ELb1ELb0ELb0ELb0ELi2ELi4ELi4ELi4ELb0EEENS1_24CollectiveEpilogueBwdGQAISA_fSD_Li256ELb0ELb1EEENS1_19SingleTileSchedulerILb0ELb0ELb0ELi128EEEEEEEEEvNT_6ParamsE) ;  /* 0xffff83a026007950 */ /* 0x000fea0003c3ffff */
        .type           $_ZN7cutlass13device_kernelIN5flash19enable_sm80_to_sm89INS1_16FlashAttnBwdSm80INS1_25CollectiveMainloopBwdSm80ILi2ELi2EN4cute5tupleIJNS5_1CILi128EEES8_NS7_ILi64EEEEEENS_6half_tEfNS_4arch4Sm80ELb0ELb0ELb1ELb0ELb1ELb0ELb0ELb0ELi2ELi4ELi4ELi4ELb0EEENS1_24CollectiveEpilogueBwdGQAISA_fSD_Li256ELb0ELb1EEENS1_19SingleTileSchedulerILb0ELb0ELb0ELi128EEEEEEEEEvNT_6ParamsE$_ZN4cute3eso3ESOILb1ELb0EJNS_6LayoutINS_5tupleIJNS3_IJNS_1CILi8EEENS4_ILi1EEEEEENS4_ILi2EEENS3_IJNS4_ILi4EEES8_EEEEEENS3_IJNS3_IJS6_NS4_ILi0EEEEEES5_NS3_IJNS4_ILi32EEENS4_ILi16EEEEEEEEEEENS_10ViewEngineIPN7cutlass6half_tEEEEEC2ERKSI_RKSN_,@function
        .size           $_ZN7cutlass13device_kernelIN5flash19enable_sm80_to_sm89INS1_16FlashAttnBwdSm80INS1_25CollectiveMainloopBwdSm80ILi2ELi2EN4cute5tupleIJNS5_1CILi128EEES8_NS7_ILi64EEEEEENS_6half_tEfNS_4arch4Sm80ELb0ELb0ELb1ELb0ELb1ELb0ELb0ELb0ELi2ELi4ELi4ELi4ELb0EEENS1_24CollectiveEpilogueBwdGQAISA_fSD_Li256ELb0ELb1EEENS1_19SingleTileSchedulerILb0ELb0ELb0ELi128EEEEEEEEEvNT_6ParamsE$_ZN4cute3eso3ESOILb1ELb0EJNS_6LayoutINS_5tupleIJNS3_IJNS_1CILi8EEENS4_ILi1EEEEEENS4_ILi2EEENS3_IJNS4_ILi4EEES8_EEEEEENS3_IJNS3_IJS6_NS4_ILi0EEEEEES5_NS3_IJNS4_ILi32EEENS4_ILi16EEEEEEEEEEENS_10ViewEngineIPN7cutlass6half_tEEEEEC2ERKSI_RKSN_,($_ZN7cutlass13device_kernelIN5flash19enable_sm80_to_sm89INS1_16FlashAttnBwdSm80INS1_25CollectiveMainloopBwdSm80ILi2ELi2EN4cute5tupleIJNS5_1CILi128EEES8_NS7_ILi64EEEEEENS_6half_tEfNS_4arch4Sm80ELb0ELb0ELb1ELb0ELb1ELb0ELb0ELb0ELi2ELi4ELi4ELi4ELb0EEENS1_24CollectiveEpilogueBwdGQAISA_fSD_Li256ELb0ELb1EEENS1_19SingleTileSchedulerILb0ELb0ELb0ELi128EEEEEEEEEvNT_6ParamsE$_ZN4cute3eso3ESOILb1ELb0EJNS_6LayoutINS_5tupleIJNS3_IJNS_1CILi8EEENS4_ILi1EEEEEENS4_ILi2EEENS4_ILi4EEEEEENS3_IJNS3_IJS6_NS4_ILi0EEEEEES5_NS4_ILi16EEEEEEEENS_10ViewEngineIPN7cutlass6half_tEEEEEC2ERKSF_RKSK_ - $_ZN7cutlass13device_kernelIN5flash19enable_sm80_to_sm89INS1_16FlashAttnBwdSm80INS1_25CollectiveMainloopBwdSm80ILi2ELi2EN4cute5tupleIJNS5_1CILi128EEES8_NS7_ILi64EEEEEENS_6half_tEfNS_4arch4Sm80ELb0ELb0ELb1ELb0ELb1ELb0ELb0ELb0ELi2ELi4ELi4ELi4ELb0EEENS1_24CollectiveEpilogueBwdGQAISA_fSD_Li256ELb0ELb1EEENS1_19SingleTileSchedulerILb0ELb0ELb0ELi128EEEEEEEEEvNT_6ParamsE$_ZN4cute3eso3ESOILb1ELb0EJNS_6LayoutINS_5tupleIJNS3_IJNS_1CILi8EEENS4_ILi1EEEEEENS4_ILi2EEENS3_IJNS4_ILi4EEES8_EEEEEENS3_IJNS3_IJS6_NS4_ILi0EEEEEES5_NS3_IJNS4_ILi32EEENS4_ILi16EEEEEEEEEEENS_10ViewEngineIPN7cutlass6half_tEEEEEC2ERKSI_RKSN_)
$_ZN7cutlass13device_kernelIN5flash19enable_sm80_to_sm89INS1_16FlashAttnBwdSm80INS1_25CollectiveMainloopBwdSm80ILi2ELi2EN4cute5tupleIJNS5_1CILi128EEES8_NS7_ILi64EEEEEENS_6half_tEfNS_4arch4Sm80ELb0ELb0ELb1ELb0ELb1ELb0ELb0ELb0ELi2ELi4ELi4ELi4ELb0EEENS1_24CollectiveEpilogueBwdGQAISA_fSD_Li256ELb0ELb1EEENS1_19SingleTileSchedulerILb0ELb0ELb0ELi128EEEEEEEEEvNT_6ParamsE$_ZN4cute3eso3ESOILb1ELb0EJNS_6LayoutINS_5tupleIJNS3_IJNS_1CILi8EEENS4_ILi1EEEEEENS4_ILi2EEENS3_IJNS4_ILi4EEES8_EEEEEENS3_IJNS3_IJS6_NS4_ILi0EEEEEES5_NS3_IJNS4_ILi32EEENS4_ILi16EEEEEEEEEEENS_10ViewEngineIPN7cutlass6half_tEEEEEC2ERKSI_RKSN_:
[----:B------:R-:W-:Y:S02]  /*7c60*/  IADD3 R2, R83, -c[0x0][0x20], RZ ;  /* 0x8000080053027a10 */ /* 0x000fe40007ffe0ff */
[----:B------:R-:W-:-:S03]  /*7c70*/  MOV R5, 0x0 ;  /* 0x0000000000057802 */ /* 0x000fc60000000f00 */
[----:B------:R1:W-:Y:S01]  /*7c80*/  STL.64 [R2], R10 ;  /* 0x0000000a02007387 */ /* 0x0003e20000100a00 */
[----:B------:R-:W-:Y:S05]  /*7c90*/  RET.REL.NODEC R4 `(_ZN7cutlass13device_kernelIN5flash19enable_sm80_to_sm89INS1_16FlashAttnBwdSm80INS1_25CollectiveMainloopBwdSm80ILi2ELi2EN4cute5tupleIJNS5_1CILi128EEES8_NS7_ILi64EEEEEENS_6half_tEfNS_4arch4Sm80ELb0ELb0ELb1ELb0ELb1ELb0ELb0ELb0ELi2ELi4ELi4ELi4ELb0EEENS1_24CollectiveEpilogueBwdGQAISA_fSD_Li256ELb0ELb1EEENS1_19SingleTileSchedulerILb0ELb0ELb0ELi128EEEEEEEEEvNT_6ParamsE) ;  /* 0xffff836004007950 */ /* 0x000fea0003c3ffff */
        .type           $_ZN7cutlass13device_kernelIN5flash19enable_sm80_to_sm89INS1_16FlashAttnBwdSm80INS1_25CollectiveMainloopBwdSm80ILi2ELi2EN4cute5tupleIJNS5_1CILi128EEES8_NS7_ILi64EEEEEENS_6half_tEfNS_4arch4Sm80ELb0ELb0ELb1ELb0ELb1ELb0ELb0ELb0ELi2ELi4ELi4ELi4ELb0EEENS1_24CollectiveEpilogueBwdGQAISA_fSD_Li256ELb0ELb1EEENS1_19SingleTileSchedulerILb0ELb0ELb0ELi128EEEEEEEEEvNT_6ParamsE$_ZN4cute3eso3ESOILb1ELb0EJNS_6LayoutINS_5tupleIJNS3_IJNS_1CILi8EEENS4_ILi1EEEEEENS4_ILi2EEENS4_ILi4EEEEEENS3_IJNS3_IJS6_NS4_ILi0EEEEEES5_NS4_ILi16EEEEEEEENS_10ViewEngineIPN7cutlass6half_tEEEEEC2ERKSF_RKSK_,@function
        .size           $_ZN7cutlass13device_kernelIN5flash19enable_sm80_to_sm89INS1_16FlashAttnBwdSm80INS1_25CollectiveMainloopBwdSm80ILi2ELi2EN4cute5tupleIJNS5_1CILi128EEES8_NS7_ILi64EEEEEENS_6half_tEfNS_4arch4Sm80ELb0ELb0ELb1ELb0ELb1ELb0ELb0ELb0ELi2ELi4ELi4ELi4ELb0EEENS1_24CollectiveEpilogueBwdGQAISA_fSD_Li256ELb0ELb1EEENS1_19SingleTileSchedulerILb0ELb0ELb0ELi128EEEEEEEEEvNT_6ParamsE$_ZN4cute3eso3ESOILb1ELb0EJNS_6LayoutINS_5tupleIJNS3_IJNS_1CILi8EEENS4_ILi1EEEEEENS4_ILi2EEENS4_ILi4EEEEEENS3_IJNS3_IJS6_NS4_ILi0EEEEEES5_NS4_ILi16EEEEEEEENS_10ViewEngineIPN7cutlass6half_tEEEEEC2ERKSF_RKSK_,($_ZN7cutlass13device_kernelIN5flash19enable_sm80_to_sm89INS1_16FlashAttnBwdSm80INS1_25CollectiveMainloopBwdSm80ILi2ELi2EN4cute5tupleIJNS5_1CILi128EEES8_NS7_ILi64EEEEEENS_6half_tEfNS_4arch4Sm80ELb0ELb0ELb1ELb0ELb1ELb0ELb0ELb0ELi2ELi4ELi4ELi4ELb0EEENS1_24CollectiveEpilogueBwdGQAISA_fSD_Li256ELb0ELb1EEENS1_19SingleTileSchedulerILb0ELb0ELb0ELi128EEEEEEEEEvNT_6ParamsE$_ZN4cute3eso3ESOILb1ELb0EJNS_6LayoutINS_5tupleIJNS3_IJNS_1CILi8EEENS4_ILi1EEEEEENS4_ILi2EEES5_EEENS3_IJNS3_IJS6_NS4_ILi0EEEEEENS4_ILi64EEES5_EEEEENS_10ViewEngineIPN7cutlass6half_tEEEEEC2ERKSE_RKSJ_ - $_ZN7cutlass13device_kernelIN5flash19enable_sm80_to_sm89INS1_16FlashAttnBwdSm80INS1_25CollectiveMainloopBwdSm80ILi2ELi2EN4cute5tupleIJNS5_1CILi128EEES8_NS7_ILi64EEEEEENS_6half_tEfNS_4arch4Sm80ELb0ELb0ELb1ELb0ELb1ELb0ELb0ELb0ELi2ELi4ELi4ELi4ELb0EEENS1_24CollectiveEpilogueBwdGQAISA_fSD_Li256ELb0ELb1EEENS1_19SingleTileSchedulerILb0ELb0ELb0ELi128EEEEEEEEEvNT_6ParamsE$_ZN4cute3eso3ESOILb1ELb0EJNS_6LayoutINS_5tupleIJNS3_IJNS_1CILi8EEENS4_ILi1EEEEEENS4_ILi2EEENS4_ILi4EEEEEENS3_IJNS3_IJS6_NS4_ILi0EEEEEES5_NS4_ILi16EEEEEEEENS_10ViewEngineIPN7cutlass6half_tEEEEEC2ERKSF_RKSK_)
$_ZN7cutlass13device_kernelIN5flash19enable_sm80_to_sm89INS1_16FlashAttnBwdSm80INS1_25CollectiveMainloopBwdSm80ILi2ELi2EN4cute5tupleIJNS5_1CILi128EEES8_NS7_ILi64EEEEEENS_6half_tEfNS_4arch4Sm80ELb0ELb0ELb1ELb0ELb1ELb0ELb0ELb0ELi2ELi4ELi4ELi4ELb0EEENS1_24CollectiveEpilogueBwdGQAISA_fSD_Li256ELb0ELb1EEENS1_19SingleTileSchedulerILb0ELb0ELb0ELi128EEEEEEEEEvNT_6ParamsE$_ZN4cute3eso3ESOILb1ELb0EJNS_6LayoutINS_5tupleIJNS3_IJNS_1CILi8EEENS4_ILi1EEEEEENS4_ILi2EEENS4_ILi4EEEEEENS3_IJNS3_IJS6_NS4_ILi0EEEEEES5_NS4_ILi16EEEEEEEENS_10ViewEngineIPN7cutlass6half_tEEEEEC2ERKSF_RKSK_:
[----:B------:R-:W-:Y:S01]  /*7ca0*/  IADD3 R2, R62, -c[0x0][0x20], RZ ;  /* 0x800008003e027a10 */ /* 0x000fe20007ffe0ff */
[----:B------:R-:W-:Y:S01]  /*7cb0*/  IMAD.MOV.U32 R7, RZ, RZ, R3 ;  /* 0x000000ffff077224 */ /* 0x000fe200078e0003 */
[----:B------:R-:W-:-:S04]  /*7cc0*/  MOV R5, 0x0 ;  /* 0x0000000000057802 */ /* 0x000fc80000000f00 */
[----:B------:R1:W-:Y:S01]  /*7cd0*/  STL.64 [R2], R6 ;  /* 0x0000000602007387 */ /* 0x0003e20000100a00 */
[----:B------:R-:W-:Y:S05]  /*7ce0*/  RET.REL.NODEC R4 `(_ZN7cutlass13device_kernelIN5flash19enable_sm80_to_sm89INS1_16FlashAttnBwdSm80INS1_25CollectiveMainloopBwdSm80ILi2ELi2EN4cute5tupleIJNS5_1CILi128EEES8_NS7_ILi64EEEEEENS_6half_tEfNS_4arch4Sm80ELb0ELb0ELb1ELb0ELb1ELb0ELb0ELb0ELi2ELi4ELi4ELi4ELb0EEENS1_24CollectiveEpilogueBwdGQAISA_fSD_Li256ELb0ELb1EEENS1_19SingleTileSchedulerILb0ELb0ELb0ELi128EEEEEEEEEvNT_6ParamsE) ;  /* 0xffff831004007950 */ /* 0x000fea0003c3ffff */
        .type           $_ZN7cutlass13device_kernelIN5flash19enable_sm80_to_sm89INS1_16FlashAttnBwdSm80INS1_25CollectiveMainloopBwdSm80ILi2ELi2EN4cute5tupleIJNS5_1CILi128EEES8_NS7_ILi64EEEEEENS_6half_tEfNS_4arch4Sm80ELb0ELb0ELb1ELb0ELb1ELb0ELb0ELb0ELi2ELi4ELi4ELi4ELb0EEENS1_24CollectiveEpilogueBwdGQAISA_fSD_Li256ELb0ELb1EEENS1_19SingleTileSchedulerILb0ELb0ELb0ELi128EEEEEEEEEvNT_6ParamsE$_ZN4cute3eso3ESOILb1ELb0EJNS_6LayoutINS_5tupleIJNS3_IJNS_1CILi8EEENS4_ILi1EEEEEENS4_ILi2EEES5_EEENS3_IJNS3_IJS6_NS4_ILi0EEEEEENS4_ILi64EEES5_EEEEENS_10ViewEngineIPN7cutlass6half_tEEEEEC2ERKSE_RKSJ_,@function
        .size           $_ZN7cutlass13device_kernelIN5flash19enable_sm80_to_sm89INS1_16FlashAttnBwdSm80INS1_25CollectiveMainloopBwdSm80ILi2ELi2EN4cute5tupleIJNS5_1CILi128EEES8_NS7_ILi64EEEEEENS_6half_tEfNS_4arch4Sm80ELb0ELb0ELb1ELb0ELb1ELb0ELb0ELb0ELi2ELi4ELi4ELi4ELb0EEENS1_24CollectiveEpilogueBwdGQAISA_fSD_Li256ELb0ELb1EEENS1_19SingleTileSchedulerILb0ELb0ELb0ELi128EEEEEEEEEvNT_6ParamsE$_ZN4cute3eso3ESOILb1ELb0EJNS_6LayoutINS_5tupleIJNS3_IJNS_1CILi8EEENS4_ILi1EEEEEENS4_ILi2EEES5_EEENS3_IJNS3_IJS6_NS4_ILi0EEEEEENS4_ILi64EEES5_EEEEENS_10ViewEngineIPN7cutlass6half_tEEEEEC2ERKSE_RKSJ_,($_ZN7cutlass13device_kernelIN5flash19enable_sm80_to_sm89INS1_16FlashAttnBwdSm80INS1_25CollectiveMainloopBwdSm80ILi2ELi2EN4cute5tupleIJNS5_1CILi128EEES8_NS7_ILi64EEEEEENS_6half_tEfNS_4arch4Sm80ELb0ELb0ELb1ELb0ELb1ELb0ELb0ELb0ELi2ELi4ELi4ELi4ELb0EEENS1_24CollectiveEpilogueBwdGQAISA_fSD_Li256ELb0ELb1EEENS1_19SingleTileSchedulerILb0ELb0ELb0ELi128EEEEEEEEEvNT_6ParamsE$_ZN4cute3eso3ESOILb1ELb0EJNS_6LayoutINS_5tupleIJNS3_IJNS_1CILi8EEENS4_ILi1EEEEEENS4_ILi4EEEEEENS3_IJNS3_IJS6_NS4_ILi0EEEEEENS4_ILi2048EEEEEEEENS_10ViewEngineINS_8smem_ptrIPN7cutlass6half_tEEEEEEEC2ERKSE_RKSL_ - $_ZN7cutlass13device_kernelIN5flash19enable_sm80_to_sm89INS1_16FlashAttnBwdSm80INS1_25CollectiveMainloopBwdSm80ILi2ELi2EN4cute5tupleIJNS5_1CILi128EEES8_NS7_ILi64EEEEEENS_6half_tEfNS_4arch4Sm80ELb0ELb0ELb1ELb0ELb1ELb0ELb0ELb0ELi2ELi4ELi4ELi4ELb0EEENS1_24CollectiveEpilogueBwdGQAISA_fSD_Li256ELb0ELb1EEENS1_19SingleTileSchedulerILb0ELb0ELb0ELi128EEEEEEEEEvNT_6ParamsE$_ZN4cute3eso3ESOILb1ELb0EJNS_6LayoutINS_5tupleIJNS3_IJNS_1CILi8EEENS4_ILi1EEEEEENS4_ILi2EEES5_EEENS3_IJNS3_IJS6_NS4_ILi0EEEEEENS4_ILi64EEES5_EEEEENS_10ViewEngineIPN7cutlass6half_tEEEEEC2ERKSE_RKSJ_)
$_ZN7cutlass13device_kernelIN5flash19enable_sm80_to_sm89INS1_16FlashAttnBwdSm80INS1_25CollectiveMainloopBwdSm80ILi2ELi2EN4cute5tupleIJNS5_1CILi128EEES8_NS7_ILi64EEEEEENS_6half_tEfNS_4arch4Sm80ELb0ELb0ELb1ELb0ELb1ELb0ELb0ELb0ELi2ELi4ELi4ELi4ELb0EEENS1_24CollectiveEpilogueBwdGQAISA_fSD_Li256ELb0ELb1EEENS1_19SingleTileSchedulerILb0ELb0ELb0ELi128EEEEEEEEEvNT_6ParamsE$_ZN4cute3eso3ESOILb1ELb0EJNS_6LayoutINS_5tupleIJNS3_IJNS_1CILi8EEENS4_ILi1EEEEEENS4_ILi2EEES5_EEENS3_IJNS3_IJS6_NS4_ILi0EEEEEENS4_ILi64EEES5_EEEEENS_10ViewEngineIPN7cutlass6half_tEEEEEC2ERKSE_RKSJ_:
[----:B------:R-:W-:Y:S01]  /*7cf0*/  IADD3 R2, R62, -c[0x0][0x20], RZ ;  /* 0x800008003e027a10 */ /* 0x000fe20007ffe0ff */
[----:B------:R-:W-:Y:S01]  /*7d00*/  IMAD.MOV.U32 R10, RZ, RZ, R6 ;  /* 0x000000ffff0a7224 */ /* 0x000fe200078e0006 */
[----:B------:R-:W-:Y:S01]  /*7d10*/  MOV R11, R3 ;  /* 0x00000003000b7202 */ /* 0x000fe20000000f00 */
[----:B------:R-:W-:-:S04]  /*7d20*/  IMAD.MOV.U32 R5, RZ, RZ, 0x0 ;  /* 0x00000000ff057424 */ /* 0x000fc800078e00ff */
[----:B------:R1:W-:Y:S01]  /*7d30*/  STL.64 [R2], R10 ;  /* 0x0000000a02007387 */ /* 0x0003e20000100a00 */
[----:B------:R-:W-:Y:S05]  /*7d40*/  RET.REL.NODEC R4 `(_ZN7cutlass13device_kernelIN5flash19enable_sm80_to_sm89INS1_16FlashAttnBwdSm80INS1_25CollectiveMainloopBwdSm80ILi2ELi2EN4cute5tupleIJNS5_1CILi128EEES8_NS7_ILi64EEEEEENS_6half_tEfNS_4arch4Sm80ELb0ELb0ELb1ELb0ELb1ELb0ELb0ELb0ELi2ELi4ELi4ELi4ELb0EEENS1_24CollectiveEpilogueBwdGQAISA_fSD_Li256ELb0ELb1EEENS1_19SingleTileSchedulerILb0ELb0ELb0ELi128EEEEEEEEEvNT_6ParamsE) ;  /* 0xffff82b004007950 */ /* 0x000fea0003c3ffff */
        .type           $_ZN7cutlass13device_kernelIN5flash19enable_sm80_to_sm89INS1_16FlashAttnBwdSm80INS1_25CollectiveMainloopBwdSm80ILi2ELi2EN4cute5tupleIJNS5_1CILi128EEES8_NS7_ILi64EEEEEENS_6half_tEfNS_4arch4Sm80ELb0ELb0ELb1ELb0ELb1ELb0ELb0ELb0ELi2ELi4ELi4ELi4ELb0EEENS1_24CollectiveEpilogueBwdGQAISA_fSD_Li256ELb0ELb1EEENS1_19SingleTileSchedulerILb0ELb0ELb0ELi128EEEEEEEEEvNT_6ParamsE$_ZN4cute3eso3ESOILb1ELb0EJNS_6LayoutINS_5tupleIJNS3_IJNS_1CILi8EEENS4_ILi1EEEEEENS4_ILi4EEEEEENS3_IJNS3_IJS6_NS4_ILi0EEEEEENS4_ILi2048EEEEEEEENS_10ViewEngineINS_8smem_ptrIPN7cutlass6half_tEEEEEEEC2ERKSE_RKSL_,@function
        .size           $_ZN7cutlass13device_kernelIN5flash19enable_sm80_to_sm89INS1_16FlashAttnBwdSm80INS1_25CollectiveMainloopBwdSm80ILi2ELi2EN4cute5tupleIJNS5_1CILi128EEES8_NS7_ILi64EEEEEENS_6half_tEfNS_4arch4Sm80ELb0ELb0ELb1ELb0ELb1ELb0ELb0ELb0ELi2ELi4ELi4ELi4ELb0EEENS1_24CollectiveEpilogueBwdGQAISA_fSD_Li256ELb0ELb1EEENS1_19SingleTileSchedulerILb0ELb0ELb0ELi128EEEEEEEEEvNT_6ParamsE$_ZN4cute3eso3ESOILb1ELb0EJNS_6LayoutINS_5tupleIJNS3_IJNS_1CILi8EEENS4_ILi1EEEEEENS4_ILi4EEEEEENS3_IJNS3_IJS6_NS4_ILi0EEEEEENS4_ILi2048EEEEEEEENS_10ViewEngineINS_8smem_ptrIPN7cutlass6half_tEEEEEEEC2ERKSE_RKSL_,($_ZN7cutlass13device_kernelIN5flash19enable_sm80_to_sm89INS1_16FlashAttnBwdSm80INS1_25CollectiveMainloopBwdSm80ILi2ELi2EN4cute5tupleIJNS5_1CILi128EEES8_NS7_ILi64EEEEEENS_6half_tEfNS_4arch4Sm80ELb0ELb0ELb1ELb0ELb1ELb0ELb0ELb0ELi2ELi4ELi4ELi4ELb0EEENS1_24CollectiveEpilogueBwdGQAISA_fSD_Li256ELb0ELb1EEENS1_19SingleTileSchedulerILb0ELb0ELb0ELi128EEEEEEEEEvNT_6ParamsE$_ZN4cute3eso3ESOILb1ELb0EJNS_6LayoutINS_5tupleIJNS3_IJNS_1CILi8EEENS4_ILi1EEEEEENS4_ILi4EEEEEENS3_IJNS3_IJS6_NS4_ILi0EEEEEENS4_ILi2048EEEEEEEEiEEC2ERKSE_RKi - $_ZN7cutlass13device_kernelIN5flash19enable_sm80_to_sm89INS1_16FlashAttnBwdSm80INS1_25CollectiveMainloopBwdSm80ILi2ELi2EN4cute5tupleIJNS5_1CILi128EEES8_NS7_ILi64EEEEEENS_6half_tEfNS_4arch4Sm80ELb0ELb0ELb1ELb0ELb1ELb0ELb0ELb0ELi2ELi4ELi4ELi4ELb0EEENS1_24CollectiveEpilogueBwdGQAISA_fSD_Li256ELb0ELb1EEENS1_19SingleTileSchedulerILb0ELb0ELb0ELi128EEEEEEEEEvNT_6ParamsE$_ZN4cute3eso3ESOILb1ELb0EJNS_6LayoutINS_5tupleIJNS3_IJNS_1CILi8EEENS4_ILi1EEEEEENS4_ILi4EEEEEENS3_IJNS3_IJS6_NS4_ILi0EEEEEENS4_ILi2048EEEEEEEENS_10ViewEngineINS_8smem_ptrIPN7cutlass6half_tEEEEEEEC2ERKSE_RKSL_)
$_ZN7cutlass13device_kernelIN5flash19enable_sm80_to_sm89INS1_16FlashAttnBwdSm80INS1_25CollectiveMainloopBwdSm80ILi2ELi2EN4cute5tupleIJNS5_1CILi128EEES8_NS7_ILi64EEEEEENS_6half_tEfNS_4arch4Sm80ELb0ELb0ELb1ELb0ELb1ELb0ELb0ELb0ELi2ELi4ELi4ELi4ELb0EEENS1_24CollectiveEpilogueBwdGQAISA_fSD_Li256ELb0ELb1EEENS1_19SingleTileSchedulerILb0ELb0ELb0ELi128EEEEEEEEEvNT_6ParamsE$_ZN4cute3eso3ESOILb1ELb0EJNS_6LayoutINS_5tupleIJNS3_IJNS_1CILi8EEENS4_ILi1EEEEEENS4_ILi4EEEEEENS3_IJNS3_IJS6_NS4_ILi0EEEEEENS4_ILi2048EEEEEEEENS_10ViewEngineINS_8smem_ptrIPN7cutlass6half_tEEEEEEEC2ERKSE_RKSL_:
[----:B------:R-:W-:Y:S02]  /*7d50*/  IADD3 R14, R62, -c[0x0][0x20], RZ ;  /* 0x800008003e0e7a10 */ /* 0x000fe40007ffe0ff */
[----:B------:R-:W-:-:S03]  /*7d60*/  MOV R17, 0x0 ;  /* 0x0000000000117802 */ /* 0x000fc60000000f00 */
[----:B------:R1:W-:Y:S01]  /*7d70*/  STL.64 [R14], R2 ;  /* 0x000000020e007387 */ /* 0x0003e20000100a00 */
[----:B------:R-:W-:Y:S05]  /*7d80*/  RET.REL.NODEC R16 `(_ZN7cutlass13device_kernelIN5flash19enable_sm80_to_sm89INS1_16FlashAttnBwdSm80INS1_25CollectiveMainloopBwdSm80ILi2ELi2EN4cute5tupleIJNS5_1CILi128EEES8_NS7_ILi64EEEEEENS_6half_tEfNS_4arch4Sm80ELb0ELb0ELb1ELb0ELb1ELb0ELb0ELb0ELi2ELi4ELi4ELi4ELb0EEENS1_24CollectiveEpilogueBwdGQAISA_fSD_Li256ELb0ELb1EEENS1_19SingleTileSchedulerILb0ELb0ELb0ELi128EEEEEEEEEvNT_6ParamsE) ;  /* 0xffff827010007950 */ /* 0x000fea0003c3ffff */
        .type           $_ZN7cutlass13device_kernelIN5flash19enable_sm80_to_sm89INS1_16FlashAttnBwdSm80INS1_25CollectiveMainloopBwdSm80ILi2ELi2EN4cute5tupleIJNS5_1CILi128EEES8_NS7_ILi64EEEEEENS_6half_tEfNS_4arch4Sm80ELb0ELb0ELb1ELb0ELb1ELb0ELb0ELb0ELi2ELi4ELi4ELi4ELb0EEENS1_24CollectiveEpilogueBwdGQAISA_fSD_Li256ELb0ELb1EEENS1_19SingleTileSchedulerILb0ELb0ELb0ELi128EEEEEEEEEvNT_6ParamsE$_ZN4cute3eso3ESOILb1ELb0EJNS_6LayoutINS_5tupleIJNS3_IJNS_1CILi8EEENS4_ILi1EEEEEENS4_ILi4EEEEEENS3_IJNS3_IJS6_NS4_ILi0EEEEEENS4_ILi2048EEEEEEEEiEEC2ERKSE_RKi,@function
        .size           $_ZN7cutlass13device_kernelIN5flash19enable_sm80_to_sm89INS1_16FlashAttnBwdSm80INS1_25CollectiveMainloopBwdSm80ILi2ELi2EN4cute5tupleIJNS5_1CILi128EEES8_NS7_ILi64EEEEEENS_6half_tEfNS_4arch4Sm80ELb0ELb0ELb1ELb0ELb1ELb0ELb0ELb0ELi2ELi4ELi4ELi4ELb0EEENS1_24CollectiveEpilogueBwdGQAISA_fSD_Li256ELb0ELb1EEENS1_19SingleTileSchedulerILb0ELb0ELb0ELi128EEEEEEEEEvNT_6ParamsE$_ZN4cute3eso3ESOILb1ELb0EJNS_6LayoutINS_5tupleIJNS3_IJNS_1CILi8EEENS4_ILi1EEEEEENS4_ILi4EEEEEENS3_IJNS3_IJS6_NS4_ILi0EEEEEENS4_ILi2048EEEEEEEEiEEC2ERKSE_RKi,($_ZN7cutlass13device_kernelIN5flash19enable_sm80_to_sm89INS1_16FlashAttnBwdSm80INS1_25CollectiveMainloopBwdSm80ILi2ELi2EN4cute5tupleIJNS5_1CILi128EEES8_NS7_ILi64EEEEEENS_6half_tEfNS_4arch4Sm80ELb0ELb0ELb1ELb0ELb1ELb0ELb0ELb0ELi2ELi4ELi4ELi4ELb0EEENS1_24CollectiveEpilogueBwdGQAISA_fSD_Li256ELb0ELb1EEENS1_19SingleTileSchedulerILb0ELb0ELb0ELi128EEEEEEEEEvNT_6ParamsE$_ZN4cute3eso3ESOILb1ELb0EJNS_6LayoutINS_5tupleIJNS3_IJNS_1CILi8EEENS4_ILi1EEEEEENS4_ILi4EEEEEENS3_IJNS3_IJS6_NS4_ILi0EEEEEES5_EEEEENS_10ViewEngineIPN7cutlass6half_tEEEEEC2ERKSD_RKSI_ - $_ZN7cutlass13device_kernelIN5flash19enable_sm80_to_sm89INS1_16FlashAttnBwdSm80INS1_25CollectiveMainloopBwdSm80ILi2ELi2EN4cute5tupleIJNS5_1CILi128EEES8_NS7_ILi64EEEEEENS_6half_tEfNS_4arch4Sm80ELb0ELb0ELb1ELb0ELb1ELb0ELb0ELb0ELi2ELi4ELi4ELi4ELb0EEENS1_24CollectiveEpilogueBwdGQAISA_fSD_Li256ELb0ELb1EEENS1_19SingleTileSchedulerILb0ELb0ELb0ELi128EEEEEEEEEvNT_6ParamsE$_ZN4cute3eso3ESOILb1ELb0EJNS_6LayoutINS_5tupleIJNS3_IJNS_1CILi8EEENS4_ILi1EEEEEENS4_ILi4EEEEEENS3_IJNS3_IJS6_NS4_ILi0EEEEEENS4_ILi2048EEEEEEEEiEEC2ERKSE_RKi)
$_ZN7cutlass13device_kernelIN5flash19enable_sm80_to_sm89INS1_16FlashAttnBwdSm80INS1_25CollectiveMainloopBwdSm80ILi2ELi2EN4cute5tupleIJNS5_1CILi128EEES8_NS7_ILi64EEEEEENS_6half_tEfNS_4arch4Sm80ELb0ELb0ELb1ELb0ELb1ELb0ELb0ELb0ELi2ELi4ELi4ELi4ELb0EEENS1_24CollectiveEpilogueBwdGQAISA_fSD_Li256ELb0ELb1EEENS1_19SingleTileSchedulerILb0ELb0ELb0ELi128EEEEEEEEEvNT_6ParamsE$_ZN4cute3eso3ESOILb1ELb0EJNS_6LayoutINS_5tupleIJNS3_IJNS_1CILi8EEENS4_ILi1EEEEEENS4_ILi4EEEEEENS3_IJNS3_IJS6_NS4_ILi0EEEEEENS4_ILi2048EEEEEEEEiEEC2ERKSE_RKi:
[----:B------:R-:W-:Y:S02]  /*7d90*/  IADD3 R2, R62, -c[0x0][0x20], RZ ;  /* 0x800008003e027a10 */ /* 0x000fe40007ffe0ff */
[----:B------:R-:W-:-:S03]  /*7da0*/  MOV R13, 0x0 ;  /* 0x00000000000d7802 */ /* 0x000fc60000000f00 */
[----:B------:R1:W-:Y:S01]  /*7db0*/  STL [R2], R3 ;  /* 0x0000000302007387 */ /* 0x0003e20000100800 */
[----:B------:R-:W-:Y:S05]  /*7dc0*/  RET.REL.NODEC R12 `(_ZN7cutlass13device_kernelIN5flash19enable_sm80_to_sm89INS1_16FlashAttnBwdSm80INS1_25CollectiveMainloopBwdSm80ILi2ELi2EN4cute5tupleIJNS5_1CILi128EEES8_NS7_ILi64EEEEEENS_6half_tEfNS_4arch4Sm80ELb0ELb0ELb1ELb0ELb1ELb0ELb0ELb0ELi2ELi4ELi4ELi4ELb0EEENS1_24CollectiveEpilogueBwdGQAISA_fSD_Li256ELb0ELb1EEENS1_19SingleTileSchedulerILb0ELb0ELb0ELi128EEEEEEEEEvNT_6ParamsE) ;  /* 0xffff82300c007950 */ /* 0x000fea0003c3ffff */
        .type           $_ZN7cutlass13device_kernelIN5flash19enable_sm80_to_sm89INS1_16FlashAttnBwdSm80INS1_25CollectiveMainloopBwdSm80ILi2ELi2EN4cute5tupleIJNS5_1CILi128EEES8_NS7_ILi64EEEEEENS_6half_tEfNS_4arch4Sm80ELb0ELb0ELb1ELb0ELb1ELb0ELb0ELb0ELi2ELi4ELi4ELi4ELb0EEENS1_24CollectiveEpilogueBwdGQAISA_fSD_Li256ELb0ELb1EEENS1_19SingleTileSchedulerILb0ELb0ELb0ELi128EEEEEEEEEvNT_6ParamsE$_ZN4cute3eso3ESOILb1ELb0EJNS_6LayoutINS_5tupleIJNS3_IJNS_1CILi8EEENS4_ILi1EEEEEENS4_ILi4EEEEEENS3_IJNS3_IJS6_NS4_ILi0EEEEEES5_EEEEENS_10ViewEngineIPN7cutlass6half_tEEEEEC2ERKSD_RKSI_,@function
        .size           $_ZN7cutlass13device_kernelIN5flash19enable_sm80_to_sm89INS1_16FlashAttnBwdSm80INS1_25CollectiveMainloopBwdSm80ILi2ELi2EN4cute5tupleIJNS5_1CILi128EEES8_NS7_ILi64EEEEEENS_6half_tEfNS_4arch4Sm80ELb0ELb0ELb1ELb0ELb1ELb0ELb0ELb0ELi2ELi4ELi4ELi4ELb0EEENS1_24CollectiveEpilogueBwdGQAISA_fSD_Li256ELb0ELb1EEENS1_19SingleTileSchedulerILb0ELb0ELb0ELi128EEEEEEEEEvNT_6ParamsE$_ZN4cute3eso3ESOILb1ELb0EJNS_6LayoutINS_5tupleIJNS3_IJNS_1CILi8EEENS4_ILi1EEEEEENS4_ILi4EEEEEENS3_IJNS3_IJS6_NS4_ILi0EEEEEES5_EEEEENS_10ViewEngineIPN7cutlass6half_tEEEEEC2ERKSD_RKSI_,($_ZN7cutlass13device_kernelIN5flash19enable_sm80_to_sm89INS1_16FlashAttnBwdSm80INS1_25CollectiveMainloopBwdSm80ILi2ELi2EN4cute5tupleIJNS5_1CILi128EEES8_NS7_ILi64EEEEEENS_6half_tEfNS_4arch4Sm80ELb0ELb0ELb1ELb0ELb1ELb0ELb0ELb0ELi2ELi4ELi4ELi4ELb0EEENS1_24CollectiveEpilogueBwdGQAISA_fSD_Li256ELb0ELb1EEENS1_19SingleTileSchedulerILb0ELb0ELb0ELi128EEEEEEEEEvNT_6ParamsE$_ZN4cute3eso3ESOILb1ELb0EJNS_6LayoutINS_5tupleIJNS3_IJNS_1CILi8EEENS4_ILi1EEEEEENS4_ILi4EEEEEENS3_IJNS3_IJS6_NS4_ILi0EEEEEES5_EEEEEiEEC2ERKSD_RKi - $_ZN7cutlass13device_kernelIN5flash19enable_sm80_to_sm89INS1_16FlashAttnBwdSm80INS1_25CollectiveMainloopBwdSm80ILi2ELi2EN4cute5tupleIJNS5_1CILi128EEES8_NS7_ILi64EEEEEENS_6half_tEfNS_4arch4Sm80ELb0ELb0ELb1ELb0ELb1ELb0ELb0ELb0ELi2ELi4ELi4ELi4ELb0EEENS1_24CollectiveEpilogueBwdGQAISA_fSD_Li256ELb0ELb1EEENS1_19SingleTileSchedulerILb0ELb0ELb0ELi128EEEEEEEEEvNT_6ParamsE$_ZN4cute3eso3ESOILb1ELb0EJNS_6LayoutINS_5tupleIJNS3_IJNS_1CILi8EEENS4_ILi1EEEEEENS4_ILi4EEEEEENS3_IJNS3_IJS6_NS4_ILi0EEEEEES5_EEEEENS_10ViewEngineIPN7cutlass6half_tEEEEEC2ERKSD_RKSI_)
$_ZN7cutlass13device_kernelIN5flash19enable_sm80_to_sm89INS1_16FlashAttnBwdSm80INS1_25CollectiveMainloopBwdSm80ILi2ELi2EN4cute5tupleIJNS5_1CILi128EEES8_NS7_ILi64EEEEEENS_6half_tEfNS_4arch4Sm80ELb0ELb0ELb1ELb0ELb1ELb0ELb0ELb0ELi2ELi4ELi4ELi4ELb0EEENS1_24CollectiveEpilogueBwdGQAISA_fSD_Li256ELb0ELb1EEENS1_19SingleTileSchedulerILb0ELb0ELb0ELi128EEEEEEEEEvNT_6ParamsE$_ZN4cute3eso3ESOILb1ELb0EJNS_6LayoutINS_5tupleIJNS3_IJNS_1CILi8EEENS4_ILi1EEEEEENS4_ILi4EEEEEENS3_IJNS3_IJS6_NS4_ILi0EEEEEES5_EEEEENS_10ViewEngineIPN7cutlass6half_tEEEEEC2ERKSD_RKSI_:
[----:B------:R-:W-:Y:S01]  /*7dd0*/  IADD3 R13, R62, -c[0x0][0x20], RZ ;  /* 0x800008003e0d7a10 */ /* 0x000fe20007ffe0ff */
[----:B------:R-:W-:Y:S01]  /*7de0*/  IMAD.MOV.U32 R16, RZ, RZ, R12 ;  /* 0x000000ffff107224 */ /* 0x000fe200078e000c */
[----:B------:R-:W-:Y:S01]  /*7df0*/  MOV R17, R15 ;  /* 0x0000000f00117202 */ /* 0x000fe20000000f00 */
[----:B------:R-:W-:-:S04]  /*7e00*/  IMAD.MOV.U32 R15, RZ, RZ, 0x0 ;  /* 0x00000000ff0f7424 */ /* 0x000fc800078e00ff */
[----:B------:R1:W-:Y:S01]  /*7e10*/  STL.64 [R13], R16 ;  /* 0x000000100d007387 */ /* 0x0003e20000100a00 */
[----:B------:R-:W-:Y:S05]  /*7e20*/  RET.REL.NODEC R14 `(_ZN7cutlass13device_kernelIN5flash19enable_sm80_to_sm89INS1_16FlashAttnBwdSm80INS1_25CollectiveMainloopBwdSm80ILi2ELi2EN4cute5tupleIJNS5_1CILi128EEES8_NS7_ILi64EEEEEENS_6half_tEfNS_4arch4Sm80ELb0ELb0ELb1ELb0ELb1ELb0ELb0ELb0ELi2ELi4ELi4ELi4ELb0EEENS1_24CollectiveEpilogueBwdGQAISA_fSD_Li256ELb0ELb1EEENS1_19SingleTileSchedulerILb0ELb0ELb0ELi128EEEEEEEEEvNT_6ParamsE) ;  /* 0xffff81d00e007950 */ /* 0x000fea0003c3ffff */
        .type           $_ZN7cutlass13device_kernelIN5flash19enable_sm80_to_sm89INS1_16FlashAttnBwdSm80INS1_25CollectiveMainloopBwdSm80ILi2ELi2EN4cute5tupleIJNS5_1CILi128EEES8_NS7_ILi64EEEEEENS_6half_tEfNS_4arch4Sm80ELb0ELb0ELb1ELb0ELb1ELb0ELb0ELb0ELi2ELi4ELi4ELi4ELb0EEENS1_24CollectiveEpilogueBwdGQAISA_fSD_Li256ELb0ELb1EEENS1_19SingleTileSchedulerILb0ELb0ELb0ELi128EEEEEEEEEvNT_6ParamsE$_ZN4cute3eso3ESOILb1ELb0EJNS_6LayoutINS_5tupleIJNS3_IJNS_1CILi8EEENS4_ILi1EEEEEENS4_ILi4EEEEEENS3_IJNS3_IJS6_NS4_ILi0EEEEEES5_EEEEEiEEC2ERKSD_RKi,@function
        .size           $_ZN7cutlass13device_kernelIN5flash19enable_sm80_to_sm89INS1_16FlashAttnBwdSm80INS1_25CollectiveMainloopBwdSm80ILi2ELi2EN4cute5tupleIJNS5_1CILi128EEES8_NS7_ILi64EEEEEENS_6half_tEfNS_4arch4Sm80ELb0ELb0ELb1ELb0ELb1ELb0ELb0ELb0ELi2ELi4ELi4ELi4ELb0EEENS1_24CollectiveEpilogueBwdGQAISA_fSD_Li256ELb0ELb1EEENS1_19SingleTileSchedulerILb0ELb0ELb0ELi128EEEEEEEEEvNT_6ParamsE$_ZN4cute3eso3ESOILb1ELb0EJNS_6LayoutINS_5tupleIJNS3_IJNS_1CILi8EEENS4_ILi1EEEEEENS4_ILi4EEEEEENS3_IJNS3_IJS6_NS4_ILi0EEEEEES5_EEEEEiEEC2ERKSD_RKi,($_ZN7cutlass13device_kernelIN5flash19enable_sm80_to_sm89INS1_16FlashAttnBwdSm80INS1_25CollectiveMainloopBwdSm80ILi2ELi2EN4cute5tupleIJNS5_1CILi128EEES8_NS7_ILi64EEEEEENS_6half_tEfNS_4arch4Sm80ELb0ELb0ELb1ELb0ELb1ELb0ELb0ELb0ELi2ELi4ELi4ELi4ELb0EEENS1_24CollectiveEpilogueBwdGQAISA_fSD_Li256ELb0ELb1EEENS1_19SingleTileSchedulerILb0ELb0ELb0ELi128EEEEEEEEEvNT_6ParamsE$_ZN4cute3eso3ESOILb1ELb0EJNS_6LayoutINS_5tupleIJNS3_IJNS_1CILi8EEENS4_ILi1EEEEEENS4_ILi4EEES8_EEENS3_IJNS3_IJS6_NS4_ILi0EEEEEES5_NS4_ILi32EEEEEEEENS_10ViewEngineIPN7cutlass6half_tEEEEEC2ERKSE_RKSJ_ - $_ZN7cutlass13device_kernelIN5flash19enable_sm80_to_sm89INS1_16FlashAttnBwdSm80INS1_25CollectiveMainloopBwdSm80ILi2ELi2EN4cute5tupleIJNS5_1CILi128EEES8_NS7_ILi64EEEEEENS_6half_tEfNS_4arch4Sm80ELb0ELb0ELb1ELb0ELb1ELb0ELb0ELb0ELi2ELi4ELi4ELi4ELb0EEENS1_24CollectiveEpilogueBwdGQAISA_fSD_Li256ELb0ELb1EEENS1_19SingleTileSchedulerILb0ELb0ELb0ELi128EEEEEEEEEvNT_6ParamsE$_ZN4cute3eso3ESOILb1ELb0EJNS_6LayoutINS_5tupleIJNS3_IJNS_1CILi8EEENS4_ILi1EEEEEENS4_ILi4EEEEEENS3_IJNS3_IJS6_NS4_ILi0EEEEEES5_EEEEEiEEC2ERKSD_RKi)
$_ZN7cutlass13device_kernelIN5flash19enable_sm80_to_sm89INS1_16FlashAttnBwdSm80INS1_25CollectiveMainloopBwdSm80ILi2ELi2EN4cute5tupleIJNS5_1CILi128EEES8_NS7_ILi64EEEEEENS_6half_tEfNS_4arch4Sm80ELb0ELb0ELb1ELb0ELb1ELb0ELb0ELb0ELi2ELi4ELi4ELi4ELb0EEENS1_24CollectiveEpilogueBwdGQAISA_fSD_Li256ELb0ELb1EEENS1_19SingleTileSchedulerILb0ELb0ELb0ELi128EEEEEEEEEvNT_6ParamsE$_ZN4cute3eso3ESOILb1ELb0EJNS_6LayoutINS_5tupleIJNS3_IJNS_1CILi8EEENS4_ILi1EEEEEENS4_ILi4EEEEEENS3_IJNS3_IJS6_NS4_ILi0EEEEEES5_EEEEEiEEC2ERKSD_RKi:
[----:B------:R-:W-:Y:S02]  /*7e30*/  IADD3 R2, R62, -c[0x0][0x20], RZ ;  /* 0x800008003e027a10 */ /* 0x000fe40007ffe0ff */
[----:B------:R-:W-:-:S03]  /*7e40*/  MOV R13, 0x0 ;  /* 0x00000000000d7802 */ /* 0x000fc60000000f00 */
[----:B------:R1:W-:Y:S01]  /*7e50*/  STL [R2], R3 ;  /* 0x0000000302007387 */ /* 0x0003e20000100800 */
[----:B------:R-:W-:Y:S05]  /*7e60*/  RET.REL.NODEC R12 `(_ZN7cutlass13device_kernelIN5flash19enable_sm80_to_sm89INS1_16FlashAttnBwdSm80INS1_25CollectiveMainloopBwdSm80ILi2ELi2EN4cute5tupleIJNS5_1CILi128EEES8_NS7_ILi64EEEEEENS_6half_tEfNS_4arch4Sm80ELb0ELb0ELb1ELb0ELb1ELb0ELb0ELb0ELi2ELi4ELi4ELi4ELb0EEENS1_24CollectiveEpilogueBwdGQAISA_fSD_Li256ELb0ELb1EEENS1_19SingleTileSchedulerILb0ELb0ELb0ELi128EEEEEEEEEvNT_6ParamsE) ;  /* 0xffff81900c007950 */ /* 0x000fea0003c3ffff */
        .type           $_ZN7cutlass13device_kernelIN5flash19enable_sm80_to_sm89INS1_16FlashAttnBwdSm80INS1_25CollectiveMainloopBwdSm80ILi2ELi2EN4cute5tupleIJNS5_1CILi128EEES8_NS7_ILi64EEEEEENS_6half_tEfNS_4arch4Sm80ELb0ELb0ELb1ELb0ELb1ELb0ELb0ELb0ELi2ELi4ELi4ELi4ELb0EEENS1_24CollectiveEpilogueBwdGQAISA_fSD_Li256ELb0ELb1EEENS1_19SingleTileSchedulerILb0ELb0ELb0ELi128EEEEEEEEEvNT_6ParamsE$_ZN4cute3eso3ESOILb1ELb0EJNS_6LayoutINS_5tupleIJNS3_IJNS_1CILi8EEENS4_ILi1EEEEEENS4_ILi4EEES8_EEENS3_IJNS3_IJS6_NS4_ILi0EEEEEES5_NS4_ILi32EEEEEEEENS_10ViewEngineIPN7cutlass6half_tEEEEEC2ERKSE_RKSJ_,@function
        .size           $_ZN7cutlass13device_kernelIN5flash19enable_sm80_to_sm89INS1_16FlashAttnBwdSm80INS1_25CollectiveMainloopBwdSm80ILi2ELi2EN4cute5tupleIJNS5_1CILi128EEES8_NS7_ILi64EEEEEENS_6half_tEfNS_4arch4Sm80ELb0ELb0ELb1ELb0ELb1ELb0ELb0ELb0ELi2ELi4ELi4ELi4ELb0EEENS1_24CollectiveEpilogueBwdGQAISA_fSD_Li256ELb0ELb1EEENS1_19SingleTileSchedulerILb0ELb0ELb0ELi128EEEEEEEEEvNT_6ParamsE$_ZN4cute3eso3ESOILb1ELb0EJNS_6LayoutINS_5tupleIJNS3_IJNS_1CILi8EEENS4_ILi1EEEEEENS4_ILi4EEES8_EEENS3_IJNS3_IJS6_NS4_ILi0EEEEEES5_NS4_ILi32EEEEEEEENS_10ViewEngineIPN7cutlass6half_tEEEEEC2ERKSE_RKSJ_,($_ZN7cutlass13device_kernelIN5flash19enable_sm80_to_sm89INS1_16FlashAttnBwdSm80INS1_25CollectiveMainloopBwdSm80ILi2ELi2EN4cute5tupleIJNS5_1CILi128EEES8_NS7_ILi64EEEEEENS_6half_tEfNS_4arch4Sm80ELb0ELb0ELb1ELb0ELb1ELb0ELb0ELb0ELi2ELi4ELi4ELi4ELb0EEENS1_24CollectiveEpilogueBwdGQAISA_fSD_Li256ELb0ELb1EEENS1_19SingleTileSchedulerILb0ELb0ELb0ELi128EEEEEEEEEvNT_6ParamsE$_ZN4cute3eso3ESOILb1ELb0EJNS_6LayoutINS_5tupleIJNS_1CILi1EEENS3_IJNS4_ILi2EEES6_EEEEEENS3_IJNS4_ILi0EEENS3_IJNS4_ILi8EEENS4_ILi64EEEEEEEEEEENS_10ViewEngineINS_8smem_ptrIPfEEEEEEC2ERKSE_RKSJ_ - $_ZN7cutlass13device_kernelIN5flash19enable_sm80_to_sm89INS1_16FlashAttnBwdSm80INS1_25CollectiveMainloopBwdSm80ILi2ELi2EN4cute5tupleIJNS5_1CILi128EEES8_NS7_ILi64EEEEEENS_6half_tEfNS_4arch4Sm80ELb0ELb0ELb1ELb0ELb1ELb0ELb0ELb0ELi2ELi4ELi4ELi4ELb0EEENS1_24CollectiveEpilogueBwdGQAISA_fSD_Li256ELb0ELb1EEENS1_19SingleTileSchedulerILb0ELb0ELb0ELi128EEEEEEEEEvNT_6ParamsE$_ZN4cute3eso3ESOILb1ELb0EJNS_6LayoutINS_5tupleIJNS3_IJNS_1CILi8EEENS4_ILi1EEEEEENS4_ILi4EEES8_EEENS3_IJNS3_IJS6_NS4_ILi0EEEEEES5_NS4_ILi32EEEEEEEENS_10ViewEngineIPN7cutlass6half_tEEEEEC2ERKSE_RKSJ_)
$_ZN7cutlass13device_kernelIN5flash19enable_sm80_to_sm89INS1_16FlashAttnBwdSm80INS1_25CollectiveMainloopBwdSm80ILi2ELi2EN4cute5tupleIJNS5_1CILi128EEES8_NS7_ILi64EEEEEENS_6half_tEfNS_4arch4Sm80ELb0ELb0ELb1ELb0ELb1ELb0ELb0ELb0ELi2ELi4ELi4ELi4ELb0EEENS1_24CollectiveEpilogueBwdGQAISA_fSD_Li256ELb0ELb1EEENS1_19SingleTileSchedulerILb0ELb0ELb0ELi128EEEEEEEEEvNT_6ParamsE$_ZN4cute3eso3ESOILb1ELb0EJNS_6LayoutINS_5tupleIJNS3_IJNS_1CILi8EEENS4_ILi1EEEEEENS4_ILi4EEES8_EEENS3_IJNS3_IJS6_NS4_ILi0EEEEEES5_NS4_ILi32EEEEEEEENS_10ViewEngineIPN7cutlass6half_tEEEEEC2ERKSE_RKSJ_:
[----:B------:R-:W-:Y:S01]  /*7e70*/  IADD3 R2, R62, -c[0x0][0x20], RZ ;  /* 0x800008003e027a10 */ /* 0x000fe20007ffe0ff */
[----:B------:R-:W-:Y:S01]  /*7e80*/  IMAD.MOV.U32 R7, RZ, RZ, R3 ;  /* 0x000000ffff077224 */ /* 0x000fe200078e0003 */
[----:B------:R-:W-:-:S04]  /*7e90*/  MOV R5, 0x0 ;  /* 0x0000000000057802 */ /* 0x000fc80000000f00 */
[----:B------:R1:W-:Y:S01]  /*7ea0*/  STL.64 [R2], R6 ;  /* 0x0000000602007387 */ /* 0x0003e20000100a00 */
[----:B------:R-:W-:Y:S05]  /*7eb0*/  RET.REL.NODEC R4 `(_ZN7cutlass13device_kernelIN5flash19enable_sm80_to_sm89INS1_16FlashAttnBwdSm80INS1_25CollectiveMainloopBwdSm80ILi2ELi2EN4cute5tupleIJNS5_1CILi128EEES8_NS7_ILi64EEEEEENS_6half_tEfNS_4arch4Sm80ELb0ELb0ELb1ELb0ELb1ELb0ELb0ELb0ELi2ELi4ELi4ELi4ELb0EEENS1_24CollectiveEpilogueBwdGQAISA_fSD_Li256ELb0ELb1EEENS1_19SingleTileSchedulerILb0ELb0ELb0ELi128EEEEEEEEEvNT_6ParamsE) ;  /* 0xffff814004007950 */ /* 0x000fea0003c3ffff */
        .type           $_ZN7cutlass13device_kernelIN5flash19enable_sm80_to_sm89INS1_16FlashAttnBwdSm80INS1_25CollectiveMainloopBwdSm80ILi2ELi2EN4cute5tupleIJNS5_1CILi128EEES8_NS7_ILi64EEEEEENS_6half_tEfNS_4arch4Sm80ELb0ELb0ELb1ELb0ELb1ELb0ELb0ELb0ELi2ELi4ELi4ELi4ELb0EEENS1_24CollectiveEpilogueBwdGQAISA_fSD_Li256ELb0ELb1EEENS1_19SingleTileSchedulerILb0ELb0ELb0ELi128EEEEEEEEEvNT_6ParamsE$_ZN4cute3eso3ESOILb1ELb0EJNS_6LayoutINS_5tupleIJNS_1CILi1EEENS3_IJNS4_ILi2EEES6_EEEEEENS3_IJNS4_ILi0EEENS3_IJNS4_ILi8EEENS4_ILi64EEEEEEEEEEENS_10ViewEngineINS_8smem_ptrIPfEEEEEEC2ERKSE_RKSJ_,@function
        .size           $_ZN7cutlass13device_kernelIN5flash19enable_sm80_to_sm89INS1_16FlashAttnBwdSm80INS1_25CollectiveMainloopBwdSm80ILi2ELi2EN4cute5tupleIJNS5_1CILi128EEES8_NS7_ILi64EEEEEENS_6half_tEfNS_4arch4Sm80ELb0ELb0ELb1ELb0ELb1ELb0ELb0ELb0ELi2ELi4ELi4ELi4ELb0EEENS1_24CollectiveEpilogueBwdGQAISA_fSD_Li256ELb0ELb1EEENS1_19SingleTileSchedulerILb0ELb0ELb0ELi128EEEEEEEEEvNT_6ParamsE$_ZN4cute3eso3ESOILb1ELb0EJNS_6LayoutINS_5tupleIJNS_1CILi1EEENS3_IJNS4_ILi2EEES6_EEEEEENS3_IJNS4_ILi0EEENS3_IJNS4_ILi8EEENS4_ILi64EEEEEEEEEEENS_10ViewEngineINS_8smem_ptrIPfEEEEEEC2ERKSE_RKSJ_,($_ZN7cutlass13device_kernelIN5flash19enable_sm80_to_sm89INS1_16FlashAttnBwdSm80INS1_25CollectiveMainloopBwdSm80ILi2ELi2EN4cute5tupleIJNS5_1CILi128EEES8_NS7_ILi64EEEEEENS_6half_tEfNS_4arch4Sm80ELb0ELb0ELb1ELb0ELb1ELb0ELb0ELb0ELi2ELi4ELi4ELi4ELb0EEENS1_24CollectiveEpilogueBwdGQAISA_fSD_Li256ELb0ELb1EEENS1_19SingleTileSchedulerILb0ELb0ELb0ELi128EEEEEEEEEvNT_6ParamsE$_ZN4cute3eso3ESOILb1ELb0EJNS_6LayoutINS_5tupleIJNS_1CILi1EEENS4_ILi4EEEEEENS3_IJNS4_ILi0EEES5_EEEEENS_10ViewEngineIPfEEEEC2ERKSA_RKSD_ - $_ZN7cutlass13device_kernelIN5flash19enable_sm80_to_sm89INS1_16FlashAttnBwdSm80INS1_25CollectiveMainloopBwdSm80ILi2ELi2EN4cute5tupleIJNS5_1CILi128EEES8_NS7_ILi64EEEEEENS_6half_tEfNS_4arch4Sm80ELb0ELb0ELb1ELb0ELb1ELb0ELb0ELb0ELi2ELi4ELi4ELi4ELb0EEENS1_24CollectiveEpilogueBwdGQAISA_fSD_Li256ELb0ELb1EEENS1_19SingleTileSchedulerILb0ELb0ELb0ELi128EEEEEEEEEvNT_6ParamsE$_ZN4cute3eso3ESOILb1ELb0EJNS_6LayoutINS_5tupleIJNS_1CILi1EEENS3_IJNS4_ILi2EEES6_EEEEEENS3_IJNS4_ILi0EEENS3_IJNS4_ILi8EEENS4_ILi64EEEEEEEEEEENS_10ViewEngineINS_8smem_ptrIPfEEEEEEC2ERKSE_RKSJ_)
$_ZN7cutlass13device_kernelIN5flash19enable_sm80_to_sm89INS1_16FlashAttnBwdSm80INS1_25CollectiveMainloopBwdSm80ILi2ELi2EN4cute5tupleIJNS5_1CILi128EEES8_NS7_ILi64EEEEEENS_6half_tEfNS_4arch4Sm80ELb0ELb0ELb1ELb0ELb1ELb0ELb0ELb0ELi2ELi4ELi4ELi4ELb0EEENS1_24CollectiveEpilogueBwdGQAISA_fSD_Li256ELb0ELb1EEENS1_19SingleTileSchedulerILb0ELb0ELb0ELi128EEEEEEEEEvNT_6ParamsE$_ZN4cute3eso3ESOILb1ELb0EJNS_6LayoutINS_5tupleIJNS_1CILi1EEENS3_IJNS4_ILi2EEES6_EEEEEENS3_IJNS4_ILi0EEENS3_IJNS4_ILi8EEENS4_ILi64EEEEEEEEEEENS_10ViewEngineINS_8smem_ptrIPfEEEEEEC2ERKSE_RKSJ_:
[----:B------:R-:W-:Y:S01]  /*7ec0*/  IADD3 R5, R62, -c[0x0][0x20], RZ ;  /* 0x800008003e057a10 */ /* 0x000fe20007ffe0ff */
[----:B------:R-:W-:Y:S01]  /*7ed0*/  IMAD.MOV.U32 R10, RZ, RZ, R4 ;  /* 0x000000ffff0a7224 */ /* 0x000fe200078e0004 */
[----:B------:R-:W-:Y:S01]  /*7ee0*/  MOV R11, R9 ;  /* 0x00000009000b7202 */ /* 0x000fe20000000f00 */
[----:B------:R-:W-:-:S04]  /*7ef0*/  IMAD.MOV.U32 R9, RZ, RZ, 0x0 ;  /* 0x00000000ff097424 */ /* 0x000fc800078e00ff */
[----:B------:R1:W-:Y:S01]  /*7f00*/  STL.64 [R5], R10 ;  /* 0x0000000a05007387 */ /* 0x0003e20000100a00 */
[----:B------:R-:W-:Y:S05]  /*7f10*/  RET.REL.NODEC R8 `(_ZN7cutlass13device_kernelIN5flash19enable_sm80_to_sm89INS1_16FlashAttnBwdSm80INS1_25CollectiveMainloopBwdSm80ILi2ELi2EN4cute5tupleIJNS5_1CILi128EEES8_NS7_ILi64EEEEEENS_6half_tEfNS_4arch4Sm80ELb0ELb0ELb1ELb0ELb1ELb0ELb0ELb0ELi2ELi4ELi4ELi4ELb0EEENS1_24CollectiveEpilogueBwdGQAISA_fSD_Li256ELb0ELb1EEENS1_19SingleTileSchedulerILb0ELb0ELb0ELi128EEEEEEEEEvNT_6ParamsE) ;  /* 0xffff80e008007950 */ /* 0x000fea0003c3ffff */
        .type           $_ZN7cutlass13device_kernelIN5flash19enable_sm80_to_sm89INS1_16FlashAttnBwdSm80INS1_25CollectiveMainloopBwdSm80ILi2ELi2EN4cute5tupleIJNS5_1CILi128EEES8_NS7_ILi64EEEEEENS_6half_tEfNS_4arch4Sm80ELb0ELb0ELb1ELb0ELb1ELb0ELb0ELb0ELi2ELi4ELi4ELi4ELb0EEENS1_24CollectiveEpilogueBwdGQAISA_fSD_Li256ELb0ELb1EEENS1_19SingleTileSchedulerILb0ELb0ELb0ELi128EEEEEEEEEvNT_6ParamsE$_ZN4cute3eso3ESOILb1ELb0EJNS_6LayoutINS_5tupleIJNS_1CILi1EEENS4_ILi4EEEEEENS3_IJNS4_ILi0EEES5_EEEEENS_10ViewEngineIPfEEEEC2ERKSA_RKSD_,@function
        .size           $_ZN7cutlass13device_kernelIN5flash19enable_sm80_to_sm89INS1_16FlashAttnBwdSm80INS1_25CollectiveMainloopBwdSm80ILi2ELi2EN4cute5tupleIJNS5_1CILi128EEES8_NS7_ILi64EEEEEENS_6half_tEfNS_4arch4Sm80ELb0ELb0ELb1ELb0ELb1ELb0ELb0ELb0ELi2ELi4ELi4ELi4ELb0EEENS1_24CollectiveEpilogueBwdGQAISA_fSD_Li256ELb0ELb1EEENS1_19SingleTileSchedulerILb0ELb0ELb0ELi128EEEEEEEEEvNT_6ParamsE$_ZN4cute3eso3ESOILb1ELb0EJNS_6LayoutINS_5tupleIJNS_1CILi1EEENS4_ILi4EEEEEENS3_IJNS4_ILi0EEES5_EEEEENS_10ViewEngineIPfEEEEC2ERKSA_RKSD_,($_ZN7cutlass13device_kernelIN5flash19enable_sm80_to_sm89INS1_16FlashAttnBwdSm80INS1_25CollectiveMainloopBwdSm80ILi2ELi2EN4cute5tupleIJNS5_1CILi128EEES8_NS7_ILi64EEEEEENS_6half_tEfNS_4arch4Sm80ELb0ELb0ELb1ELb0ELb1ELb0ELb0ELb0ELi2ELi4ELi4ELi4ELb0EEENS1_24CollectiveEpilogueBwdGQAISA_fSD_Li256ELb0ELb1EEENS1_19SingleTileSchedulerILb0ELb0ELb0ELi128EEEEEEEEEvNT_6ParamsE$_ZN4cute3eso3ESOILb1ELb0EJNS_6LayoutINS_5tupleIJNS_1CILi4EEEEEENS3_IJNS4_ILi1EEEEEEEENS_10ViewEngineIPfEEEEC2ERKS9_RKSC_ - $_ZN7cutlass13device_kernelIN5flash19enable_sm80_to_sm89INS1_16FlashAttnBwdSm80INS1_25CollectiveMainloopBwdSm80ILi2ELi2EN4cute5tupleIJNS5_1CILi128EEES8_NS7_ILi64EEEEEENS_6half_tEfNS_4arch4Sm80ELb0ELb0ELb1ELb0ELb1ELb0ELb0ELb0ELi2ELi4ELi4ELi4ELb0EEENS1_24CollectiveEpilogueBwdGQAISA_fSD_Li256ELb0ELb1EEENS1_19SingleTileSchedulerILb0ELb0ELb0ELi128EEEEEEEEEvNT_6ParamsE$_ZN4cute3eso3ESOILb1ELb0EJNS_6LayoutINS_5tupleIJNS_1CILi1EEENS4_ILi4EEEEEENS3_IJNS4_ILi0EEES5_EEEEENS_10ViewEngineIPfEEEEC2ERKSA_RKSD_)
$_ZN7cutlass13device_kernelIN5flash19enable_sm80_to_sm89INS1_16FlashAttnBwdSm80INS1_25CollectiveMainloopBwdSm80ILi2ELi2EN4cute5tupleIJNS5_1CILi128EEES8_NS7_ILi64EEEEEENS_6half_tEfNS_4arch4Sm80ELb0ELb0ELb1ELb0ELb1ELb0ELb0ELb0ELi2ELi4ELi4ELi4ELb0EEENS1_24CollectiveEpilogueBwdGQAISA_fSD_Li256ELb0ELb1EEENS1_19SingleTileSchedulerILb0ELb0ELb0ELi128EEEEEEEEEvNT_6ParamsE$_ZN4cute3eso3ESOILb1ELb0EJNS_6LayoutINS_5tupleIJNS_1CILi1EEENS4_ILi4EEEEEENS3_IJNS4_ILi0EEES5_EEEEENS_10ViewEngineIPfEEEEC2ERKSA_RKSD_:
[----:B------:R-:W-:Y:S01]  /*7f20*/  IADD3 R7, R62, -c[0x0][0x20], RZ ;  /* 0x800008003e077a10 */ /* 0x000fe20007ffe0ff */
[----:B------:R-:W-:Y:S01]  /*7f30*/  IMAD.MOV.U32 R10, RZ, RZ, R2 ;  /* 0x000000ffff0a7224 */ /* 0x000fe200078e0002 */
[----:B------:R-:W-:Y:S01]  /*7f40*/  MOV R11, R9 ;  /* 0x00000009000b7202 */ /* 0x000fe20000000f00 */
[----:B------:R-:W-:-:S04]  /*7f50*/  IMAD.MOV.U32 R9, RZ, RZ, 0x0 ;  /* 0x00000000ff097424 */ /* 0x000fc800078e00ff */
[----:B------:R1:W-:Y:S01]  /*7f60*/  STL.64 [R7], R10 ;  /* 0x0000000a07007387 */ /* 0x0003e20000100a00 */
[----:B------:R-:W-:Y:S05]  /*7f70*/  RET.REL.NODEC R8 `(_ZN7cutlass13device_kernelIN5flash19enable_sm80_to_sm89INS1_16FlashAttnBwdSm80INS1_25CollectiveMainloopBwdSm80ILi2ELi2EN4cute5tupleIJNS5_1CILi128EEES8_NS7_ILi64EEEEEENS_6half_tEfNS_4arch4Sm80ELb0ELb0ELb1ELb0ELb1ELb0ELb0ELb0ELi2ELi4ELi4ELi4ELb0EEENS1_24CollectiveEpilogueBwdGQAISA_fSD_Li256ELb0ELb1EEENS1_19SingleTileSchedulerILb0ELb0ELb0ELi128EEEEEEEEEvNT_6ParamsE) ;  /* 0xffff808008007950 */ /* 0x000fea0003c3ffff */
        .type           $_ZN7cutlass13device_kernelIN5flash19enable_sm80_to_sm89INS1_16FlashAttnBwdSm80INS1_25CollectiveMainloopBwdSm80ILi2ELi2EN4cute5tupleIJNS5_1CILi128EEES8_NS7_ILi64EEEEEENS_6half_tEfNS_4arch4Sm80ELb0ELb0ELb1ELb0ELb1ELb0ELb0ELb0ELi2ELi4ELi4ELi4ELb0EEENS1_24CollectiveEpilogueBwdGQAISA_fSD_Li256ELb0ELb1EEENS1_19SingleTileSchedulerILb0ELb0ELb0ELi128EEEEEEEEEvNT_6ParamsE$_ZN4cute3eso3ESOILb1ELb0EJNS_6LayoutINS_5tupleIJNS_1CILi4EEEEEENS3_IJNS4_ILi1EEEEEEEENS_10ViewEngineIPfEEEEC2ERKS9_RKSC_,@function
        .size           $_ZN7cutlass13device_kernelIN5flash19enable_sm80_to_sm89INS1_16FlashAttnBwdSm80INS1_25CollectiveMainloopBwdSm80ILi2ELi2EN4cute5tupleIJNS5_1CILi128EEES8_NS7_ILi64EEEEEENS_6half_tEfNS_4arch4Sm80ELb0ELb0ELb1ELb0ELb1ELb0ELb0ELb0ELi2ELi4ELi4ELi4ELb0EEENS1_24CollectiveEpilogueBwdGQAISA_fSD_Li256ELb0ELb1EEENS1_19SingleTileSchedulerILb0ELb0ELb0ELi128EEEEEEEEEvNT_6ParamsE$_ZN4cute3eso3ESOILb1ELb0EJNS_6LayoutINS_5tupleIJNS_1CILi4EEEEEENS3_IJNS4_ILi1EEEEEEEENS_10ViewEngineIPfEEEEC2ERKS9_RKSC_,($_ZN7cutlass13device_kernelIN5flash19enable_sm80_to_sm89INS1_16FlashAttnBwdSm80INS1_25CollectiveMainloopBwdSm80ILi2ELi2EN4cute5tupleIJNS5_1CILi128EEES8_NS7_ILi64EEEEEENS_6half_tEfNS_4arch4Sm80ELb0ELb0ELb1ELb0ELb1ELb0ELb0ELb0ELi2ELi4ELi4ELi4ELb0EEENS1_24CollectiveEpilogueBwdGQAISA_fSD_Li256ELb0ELb1EEENS1_19SingleTileSchedulerILb0ELb0ELb0ELi128EEEEEEEEEvNT_6ParamsE$_ZN4cute5tupleIJNS0_IJNS0_IJNS0_IJNS_1CILi8EEENS1_ILi1EEEEEENS0_IJS3_S3_EEEEEENS0_IJS3_NS1_ILi2EEEEEEEEENS0_IJNS0_IJNS0_IJS3_NS1_ILi0EEEEEENS0_IJSA_SA_EEEEEENS0_IJSA_iEEEEEEEEC2ERKS9_RKSF_ - $_ZN7cutlass13device_kernelIN5flash19enable_sm80_to_sm89INS1_16FlashAttnBwdSm80INS1_25CollectiveMainloopBwdSm80ILi2ELi2EN4cute5tupleIJNS5_1CILi128EEES8_NS7_ILi64EEEEEENS_6half_tEfNS_4arch4Sm80ELb0ELb0ELb1ELb0ELb1ELb0ELb0ELb0ELi2ELi4ELi4ELi4ELb0EEENS1_24CollectiveEpilogueBwdGQAISA_fSD_Li256ELb0ELb1EEENS1_19SingleTileSchedulerILb0ELb0ELb0ELi128EEEEEEEEEvNT_6ParamsE$_ZN4cute3eso3ESOILb1ELb0EJNS_6LayoutINS_5tupleIJNS_1CILi4EEEEEENS3_IJNS4_ILi1EEEEEEEENS_10ViewEngineIPfEEEEC2ERKS9_RKSC_)
$_ZN7cutlass13device_kernelIN5flash19enable_sm80_to_sm89INS1_16FlashAttnBwdSm80INS1_25CollectiveMainloopBwdSm80ILi2ELi2EN4cute5tupleIJNS5_1CILi128EEES8_NS7_ILi64EEEEEENS_6half_tEfNS_4arch4Sm80ELb0ELb0ELb1ELb0ELb1ELb0ELb0ELb0ELi2ELi4ELi4ELi4ELb0EEENS1_24CollectiveEpilogueBwdGQAISA_fSD_Li256ELb0ELb1EEENS1_19SingleTileSchedulerILb0ELb0ELb0ELi128EEEEEEEEEvNT_6ParamsE$_ZN4cute3eso3ESOILb1ELb0EJNS_6LayoutINS_5tupleIJNS_1CILi4EEEEEENS3_IJNS4_ILi1EEEEEEEENS_10ViewEngineIPfEEEEC2ERKS9_RKSC_:
[----:B------:R-:W-:Y:S01]  /*7f80*/  IADD3 R5, R62, -c[0x0][0x20], RZ ;  /* 0x800008003e057a10 */ /* 0x000fe20007ffe0ff */
[----:B------:R-:W-:Y:S01]  /*7f90*/  IMAD.MOV.U32 R12, RZ, RZ, R4 ;  /* 0x000000ffff0c7224 */ /* 0x000fe200078e0004 */
[----:B------:R-:W-:Y:S01]  /*7fa0*/  MOV R13, R7 ;  /* 0x00000007000d7202 */ /* 0x000fe20000000f00 */
[----:B------:R-:W-:-:S04]  /*7fb0*/  IMAD.MOV.U32 R9, RZ, RZ, 0x0 ;  /* 0x00000000ff097424 */ /* 0x000fc800078e00ff */
[----:B------:R1:W-:Y:S01]  /*7fc0*/  STL.64 [R5], R12 ;  /* 0x0000000c05007387 */ /* 0x0003e20000100a00 */
[----:B------:R-:W-:Y:S05]  /*7fd0*/  RET.REL.NODEC R8 `(_ZN7cutlass13device_kernelIN5flash19enable_sm80_to_sm89INS1_16FlashAttnBwdSm80INS1_25CollectiveMainloopBwdSm80ILi2ELi2EN4cute5tupleIJNS5_1CILi128EEES8_NS7_ILi64EEEEEENS_6half_tEfNS_4arch4Sm80ELb0ELb0ELb1ELb0ELb1ELb0ELb0ELb0ELi2ELi4ELi4ELi4ELb0EEENS1_24CollectiveEpilogueBwdGQAISA_fSD_Li256ELb0ELb1EEENS1_19SingleTileSchedulerILb0ELb0ELb0ELi128EEEEEEEEEvNT_6ParamsE) ;  /* 0xffff802008007950 */ /* 0x000fea0003c3ffff */
        .type           $_ZN7cutlass13device_kernelIN5flash19enable_sm80_to_sm89INS1_16FlashAttnBwdSm80INS1_25CollectiveMainloopBwdSm80ILi2ELi2EN4cute5tupleIJNS5_1CILi128EEES8_NS7_ILi64EEEEEENS_6half_tEfNS_4arch4Sm80ELb0ELb0ELb1ELb0ELb1ELb0ELb0ELb0ELi2ELi4ELi4ELi4ELb0EEENS1_24CollectiveEpilogueBwdGQAISA_fSD_Li256ELb0ELb1EEENS1_19SingleTileSchedulerILb0ELb0ELb0ELi128EEEEEEEEEvNT_6ParamsE$_ZN4cute5tupleIJNS0_IJNS0_IJNS0_IJNS_1CILi8EEENS1_ILi1EEEEEENS0_IJS3_S3_EEEEEENS0_IJS3_NS1_ILi2EEEEEEEEENS0_IJNS0_IJNS0_IJS3_NS1_ILi0EEEEEENS0_IJSA_SA_EEEEEENS0_IJSA_iEEEEEEEEC2ERKS9_RKSF_,@function
        .size           $_ZN7cutlass13device_kernelIN5flash19enable_sm80_to_sm89INS1_16FlashAttnBwdSm80INS1_25CollectiveMainloopBwdSm80ILi2ELi2EN4cute5tupleIJNS5_1CILi128EEES8_NS7_ILi64EEEEEENS_6half_tEfNS_4arch4Sm80ELb0ELb0ELb1ELb0ELb1ELb0ELb0ELb0ELi2ELi4ELi4ELi4ELb0EEENS1_24CollectiveEpilogueBwdGQAISA_fSD_Li256ELb0ELb1EEENS1_19SingleTileSchedulerILb0ELb0ELb0ELi128EEEEEEEEEvNT_6ParamsE$_ZN4cute5tupleIJNS0_IJNS0_IJNS0_IJNS_1CILi8EEENS1_ILi1EEEEEENS0_IJS3_S3_EEEEEENS0_IJS3_NS1_ILi2EEEEEEEEENS0_IJNS0_IJNS0_IJS3_NS1_ILi0EEEEEENS0_IJSA_SA_EEEEEENS0_IJSA_iEEEEEEEEC2ERKS9_RKSF_,($_ZN7cutlass13device_kernelIN5flash19enable_sm80_to_sm89INS1_16FlashAttnBwdSm80INS1_25CollectiveMainloopBwdSm80ILi2ELi2EN4cute5tupleIJNS5_1CILi128EEES8_NS7_ILi64EEEEEENS_6half_tEfNS_4arch4Sm80ELb0ELb0ELb1ELb0ELb1ELb0ELb0ELb0ELi2ELi4ELi4ELi4ELb0EEENS1_24CollectiveEpilogueBwdGQAISA_fSD_Li256ELb0ELb1EEENS1_19SingleTileSchedulerILb0ELb0ELb0ELi128EEEEEEEEEvNT_6ParamsE$_ZN4cute5tupleIJNS0_IJNS0_IJNS0_IJNS_1CILi8EEENS1_ILi1EEEEEES3_EEENS0_IJNS0_IJS3_S3_EEENS1_ILi2EEEEEEEEENS0_IJNS0_IJNS0_IJS3_NS1_ILi0EEEEEESA_EEENS0_IJNS0_IJSA_SA_EEEiEEEEEEEEC2ERKS9_RKSF_ - $_ZN7cutlass13device_kernelIN5flash19enable_sm80_to_sm89INS1_16FlashAttnBwdSm80INS1_25CollectiveMainloopBwdSm80ILi2ELi2EN4cute5tupleIJNS5_1CILi128EEES8_NS7_ILi64EEEEEENS_6half_tEfNS_4arch4Sm80ELb0ELb0ELb1ELb0ELb1ELb0ELb0ELb0ELi2ELi4ELi4ELi4ELb0EEENS1_24CollectiveEpilogueBwdGQAISA_fSD_Li256ELb0ELb1EEENS1_19SingleTileSchedulerILb0ELb0ELb0ELi128EEEEEEEEEvNT_6ParamsE$_ZN4cute5tupleIJNS0_IJNS0_IJNS0_IJNS_1CILi8EEENS1_ILi1EEEEEENS0_IJS3_S3_EEEEEENS0_IJS3_NS1_ILi2EEEEEEEEENS0_IJNS0_IJNS0_IJS3_NS1_ILi0EEEEEENS0_IJSA_SA_EEEEEENS0_IJSA_iEEEEEEEEC2ERKS9_RKSF_)
$_ZN7cutlass13device_kernelIN5flash19enable_sm80_to_sm89INS1_16FlashAttnBwdSm80INS1_25CollectiveMainloopBwdSm80ILi2ELi2EN4cute5tupleIJNS5_1CILi128EEES8_NS7_ILi64EEEEEENS_6half_tEfNS_4arch4Sm80ELb0ELb0ELb1ELb0ELb1ELb0ELb0ELb0ELi2ELi4ELi4ELi4ELb0EEENS1_24CollectiveEpilogueBwdGQAISA_fSD_Li256ELb0ELb1EEENS1_19SingleTileSchedulerILb0ELb0ELb0ELi128EEEEEEEEEvNT_6ParamsE$_ZN4cute5tupleIJNS0_IJNS0_IJNS0_IJNS_1CILi8EEENS1_ILi1EEEEEENS0_IJS3_S3_EEEEEENS0_IJS3_NS1_ILi2EEEEEEEEENS0_IJNS0_IJNS0_IJS3_NS1_ILi0EEEEEENS0_IJSA_SA_EEEEEENS0_IJSA_iEEEEEEEEC2ERKS9_RKSF_:
[----:B------:R-:W-:Y:S02]  /*7fe0*/  IADD3 R4, R84, -c[0x0][0x20], RZ ;  /* 0x8000080054047a10 */ /* 0x000fe40007ffe0ff */
[----:B------:R-:W-:-:S03]  /*7ff0*/  MOV R7, 0x0 ;  /* 0x0000000000077802 */ /* 0x000fc60000000f00 */
[----:B------:R1:W-:Y:S01]  /*8000*/  STL [R4], R5 ;  /* 0x0000000504007387 */ /* 0x0003e20000100800 */
[----:B------:R-:W-:Y:S05]  /*8010*/  RET.REL.NODEC R6 `(_ZN7cutlass13device_kernelIN5flash19enable_sm80_to_sm89INS1_16FlashAttnBwdSm80INS1_25CollectiveMainloopBwdSm80ILi2ELi2EN4cute5tupleIJNS5_1CILi128EEES8_NS7_ILi64EEEEEENS_6half_tEfNS_4arch4Sm80ELb0ELb0ELb1ELb0ELb1ELb0ELb0ELb0ELi2ELi4ELi4ELi4ELb0EEENS1_24CollectiveEpilogueBwdGQAISA_fSD_Li256ELb0ELb1EEENS1_19SingleTileSchedulerILb0ELb0ELb0ELi128EEEEEEEEEvNT_6ParamsE) ;  /* 0xffff7fe006007950 */ /* 0x000fea0003c3ffff */
        .type           $_ZN7cutlass13device_kernelIN5flash19enable_sm80_to_sm89INS1_16FlashAttnBwdSm80INS1_25CollectiveMainloopBwdSm80ILi2ELi2EN4cute5tupleIJNS5_1CILi128EEES8_NS7_ILi64EEEEEENS_6half_tEfNS_4arch4Sm80ELb0ELb0ELb1ELb0ELb1ELb0ELb0ELb0ELi2ELi4ELi4ELi4ELb0EEENS1_24CollectiveEpilogueBwdGQAISA_fSD_Li256ELb0ELb1EEENS1_19SingleTileSchedulerILb0ELb0ELb0ELi128EEEEEEEEEvNT_6ParamsE$_ZN4cute5tupleIJNS0_IJNS0_IJNS0_IJNS_1CILi8EEENS1_ILi1EEEEEES3_EEENS0_IJNS0_IJS3_S3_EEENS1_ILi2EEEEEEEEENS0_IJNS0_IJNS0_IJS3_NS1_ILi0EEEEEESA_EEENS0_IJNS0_IJSA_SA_EEEiEEEEEEEEC2ERKS9_RKSF_,@function
        .size           $_ZN7cutlass13device_kernelIN5flash19enable_sm80_to_sm89INS1_16FlashAttnBwdSm80INS1_25CollectiveMainloopBwdSm80ILi2ELi2EN4cute5tupleIJNS5_1CILi128EEES8_NS7_ILi64EEEEEENS_6half_tEfNS_4arch4Sm80ELb0ELb0ELb1ELb0ELb1ELb0ELb0ELb0ELi2ELi4ELi4ELi4ELb0EEENS1_24CollectiveEpilogueBwdGQAISA_fSD_Li256ELb0ELb1EEENS1_19SingleTileSchedulerILb0ELb0ELb0ELi128EEEEEEEEEvNT_6ParamsE$_ZN4cute5tupleIJNS0_IJNS0_IJNS0_IJNS_1CILi8EEENS1_ILi1EEEEEES3_EEENS0_IJNS0_IJS3_S3_EEENS1_ILi2EEEEEEEEENS0_IJNS0_IJNS0_IJS3_NS1_ILi0EEEEEESA_EEENS0_IJNS0_IJSA_SA_EEEiEEEEEEEEC2ERKS9_RKSF_,($_ZN7cutlass13device_kernelIN5flash19enable_sm80_to_sm89INS1_16FlashAttnBwdSm80INS1_25CollectiveMainloopBwdSm80ILi2ELi2EN4cute5tupleIJNS5_1CILi128EEES8_NS7_ILi64EEEEEENS_6half_tEfNS_4arch4Sm80ELb0ELb0ELb1ELb0ELb1ELb0ELb0ELb0ELi2ELi4ELi4ELi4ELb0EEENS1_24CollectiveEpilogueBwdGQAISA_fSD_Li256ELb0ELb1EEENS1_19SingleTileSchedulerILb0ELb0ELb0ELi128EEEEEEEEEvNT_6ParamsE$_ZN4cute5tupleIJNS0_IJNS0_IJNS_1CILi1EEENS0_IJS2_NS1_ILi2EEES3_EEEEEES3_NS0_IJS3_S3_EEEEEENS0_IJNS0_IJNS1_ILi0EEENS0_IJS2_NS1_ILi256EEEiEEEEEENS1_ILi2048EEENS0_IJiNS1_ILi4096EEEEEEEEEEEC2ERKS7_RKSF_ - $_ZN7cutlass13device_kernelIN5flash19enable_sm80_to_sm89INS1_16FlashAttnBwdSm80INS1_25CollectiveMainloopBwdSm80ILi2ELi2EN4cute5tupleIJNS5_1CILi128EEES8_NS7_ILi64EEEEEENS_6half_tEfNS_4arch4Sm80ELb0ELb0ELb1ELb0ELb1ELb0ELb0ELb0ELi2ELi4ELi4ELi4ELb0EEENS1_24CollectiveEpilogueBwdGQAISA_fSD_Li256ELb0ELb1EEENS1_19SingleTileSchedulerILb0ELb0ELb0ELi128EEEEEEEEEvNT_6ParamsE$_ZN4cute5tupleIJNS0_IJNS0_IJNS0_IJNS_1CILi8EEENS1_ILi1EEEEEES3_EEENS0_IJNS0_IJS3_S3_EEENS1_ILi2EEEEEEEEENS0_IJNS0_IJNS0_IJS3_NS1_ILi0EEEEEESA_EEENS0_IJNS0_IJSA_SA_EEEiEEEEEEEEC2ERKS9_RKSF_)
$_ZN7cutlass13device_kernelIN5flash19enable_sm80_to_sm89INS1_16FlashAttnBwdSm80INS1_25CollectiveMainloopBwdSm80ILi2ELi2EN4cute5tupleIJNS5_1CILi128EEES8_NS7_ILi64EEEEEENS_6half_tEfNS_4arch4Sm80ELb0ELb0ELb1ELb0ELb1ELb0ELb0ELb0ELi2ELi4ELi4ELi4ELb0EEENS1_24CollectiveEpilogueBwdGQAISA_fSD_Li256ELb0ELb1EEENS1_19SingleTileSchedulerILb0ELb0ELb0ELi128EEEEEEEEEvNT_6ParamsE$_ZN4cute5tupleIJNS0_IJNS0_IJNS0_IJNS_1CILi8EEENS1_ILi1EEEEEES3_EEENS0_IJNS0_IJS3_S3_EEENS1_ILi2EEEEEEEEENS0_IJNS0_IJNS0_IJS3_NS1_ILi0EEEEEESA_EEENS0_IJNS0_IJSA_SA_EEEiEEEEEEEEC2ERKS9_RKSF_:
[----:B------:R-:W-:Y:S02]  /*8020*/  IADD3 R4, R83, -c[0x0][0x20], RZ ;  /* 0x8000080053047a10 */ /* 0x000fe40007ffe0ff */
[----:B------:R-:W-:-:S03]  /*8030*/  MOV R7, 0x0 ;  /* 0x0000000000077802 */ /* 0x000fc60000000f00 */
[----:B------:R1:W-:Y:S01]  /*8040*/  STL [R4], R5 ;  /* 0x0000000504007387 */ /* 0x0003e20000100800 */
[----:B------:R-:W-:Y:S05]  /*8050*/  RET.REL.NODEC R6 `(_ZN7cutlass13device_kernelIN5flash19enable_sm80_to_sm89INS1_16FlashAttnBwdSm80INS1_25CollectiveMainloopBwdSm80ILi2ELi2EN4cute5tupleIJNS5_1CILi128EEES8_NS7_ILi64EEEEEENS_6half_tEfNS_4arch4Sm80ELb0ELb0ELb1ELb0ELb1ELb0ELb0ELb0ELi2ELi4ELi4ELi4ELb0EEENS1_24CollectiveEpilogueBwdGQAISA_fSD_Li256ELb0ELb1EEENS1_19SingleTileSchedulerILb0ELb0ELb0ELi128EEEEEEEEEvNT_6ParamsE) ;  /* 0xffff7fa006007950 */ /* 0x000fea0003c3ffff */
        .type           $_ZN7cutlass13device_kernelIN5flash19enable_sm80_to_sm89INS1_16FlashAttnBwdSm80INS1_25CollectiveMainloopBwdSm80ILi2ELi2EN4cute5tupleIJNS5_1CILi128EEES8_NS7_ILi64EEEEEENS_6half_tEfNS_4arch4Sm80ELb0ELb0ELb1ELb0ELb1ELb0ELb0ELb0ELi2ELi4ELi4ELi4ELb0EEENS1_24CollectiveEpilogueBwdGQAISA_fSD_Li256ELb0ELb1EEENS1_19SingleTileSchedulerILb0ELb0ELb0ELi128EEEEEEEEEvNT_6ParamsE$_ZN4cute5tupleIJNS0_IJNS0_IJNS_1CILi1EEENS0_IJS2_NS1_ILi2EEES3_EEEEEES3_NS0_IJS3_S3_EEEEEENS0_IJNS0_IJNS1_ILi0EEENS0_IJS2_NS1_ILi256EEEiEEEEEENS1_ILi2048EEENS0_IJiNS1_ILi4096EEEEEEEEEEEC2ERKS7_RKSF_,@function
        .size           $_ZN7cutlass13device_kernelIN5flash19enable_sm80_to_sm89INS1_16FlashAttnBwdSm80INS1_25CollectiveMainloopBwdSm80ILi2ELi2EN4cute5tupleIJNS5_1CILi128EEES8_NS7_ILi64EEEEEENS_6half_tEfNS_4arch4Sm80ELb0ELb0ELb1ELb0ELb1ELb0ELb0ELb0ELi2ELi4ELi4ELi4ELb0EEENS1_24CollectiveEpilogueBwdGQAISA_fSD_Li256ELb0ELb1EEENS1_19SingleTileSchedulerILb0ELb0ELb0ELi128EEEEEEEEEvNT_6ParamsE$_ZN4cute5tupleIJNS0_IJNS0_IJNS_1CILi1EEENS0_IJS2_NS1_ILi2EEES3_EEEEEES3_NS0_IJS3_S3_EEEEEENS0_IJNS0_IJNS1_ILi0EEENS0_IJS2_NS1_ILi256EEEiEEEEEENS1_ILi2048EEENS0_IJiNS1_ILi4096EEEEEEEEEEEC2ERKS7_RKSF_,($_ZN7cutlass13device_kernelIN5flash19enable_sm80_to_sm89INS1_16FlashAttnBwdSm80INS1_25CollectiveMainloopBwdSm80ILi2ELi2EN4cute5tupleIJNS5_1CILi128EEES8_NS7_ILi64EEEEEENS_6half_tEfNS_4arch4Sm80ELb0ELb0ELb1ELb0ELb1ELb0ELb0ELb0ELi2ELi4ELi4ELi4ELb0EEENS1_24CollectiveEpilogueBwdGQAISA_fSD_Li256ELb0ELb1EEENS1_19SingleTileSchedulerILb0ELb0ELb0ELi128EEEEEEEEEvNT_6ParamsE$_ZN4cute5tupleIJNS0_IJNS0_IJNS_1CILi2EEES2_EEENS1_ILi8EEES3_EEENS0_IJNS0_IJNS1_ILi1EEEiEEENS1_ILi1024EEENS0_IJiiEEEEEEEEC2ERKS5_RKSA_ - $_ZN7cutlass13device_kernelIN5flash19enable_sm80_to_sm89INS1_16FlashAttnBwdSm80INS1_25CollectiveMainloopBwdSm80ILi2ELi2EN4cute5tupleIJNS5_1CILi128EEES8_NS7_ILi64EEEEEENS_6half_tEfNS_4arch4Sm80ELb0ELb0ELb1ELb0ELb1ELb0ELb0ELb0ELi2ELi4ELi4ELi4ELb0EEENS1_24CollectiveEpilogueBwdGQAISA_fSD_Li256ELb0ELb1EEENS1_19SingleTileSchedulerILb0ELb0ELb0ELi128EEEEEEEEEvNT_6ParamsE$_ZN4cute5tupleIJNS0_IJNS0_IJNS_1CILi1EEENS0_IJS2_NS1_ILi2EEES3_EEEEEES3_NS0_IJS3_S3_EEEEEENS0_IJNS0_IJNS1_ILi0EEENS0_IJS2_NS1_ILi256EEEiEEEEEENS1_ILi2048EEENS0_IJiNS1_ILi4096EEEEEEEEEEEC2ERKS7_RKSF_)
$_ZN7cutlass13device_kernelIN5flash19enable_sm80_to_sm89INS1_16FlashAttnBwdSm80INS1_25CollectiveMainloopBwdSm80ILi2ELi2EN4cute5tupleIJNS5_1CILi128EEES8_NS7_ILi64EEEEEENS_6half_tEfNS_4arch4Sm80ELb0ELb0ELb1ELb0ELb1ELb0ELb0ELb0ELi2ELi4ELi4ELi4ELb0EEENS1_24CollectiveEpilogueBwdGQAISA_fSD_Li256ELb0ELb1EEENS1_19SingleTileSchedulerILb0ELb0ELb0ELi128EEEEEEEEEvNT_6ParamsE$_ZN4cute5tupleIJNS0_IJNS0_IJNS_1CILi1EEENS0_IJS2_NS1_ILi2EEES3_EEEEEES3_NS0_IJS3_S3_EEEEEENS0_IJNS0_IJNS1_ILi0EEENS0_IJS2_NS1_ILi256EEEiEEEEEENS1_ILi2048EEENS0_IJiNS1_ILi4096EEEEEEEEEEEC2ERKS7_RKSF_:
[----:B------:R-:W-:Y:S01]  /*8060*/  IADD3 R2, R70, -c[0x0][0x20], RZ ;  /* 0x8000080046027a10 */ /* 0x000fe20007ffe0ff */
[----:B------:R-:W-:Y:S01]  /*8070*/  IMAD.MOV.U32 R20, RZ, RZ, R6 ;  /* 0x000000ffff147224 */ /* 0x000fe200078e0006 */
[----:B------:R-:W-:-:S03]  /*8080*/  MOV R21, 0x0 ;  /* 0x0000000000157802 */ /* 0x000fc60000000f00 */
[----:B------:R1:W-:Y:S04]  /*8090*/  STL [R2], R5 ;  /* 0x0000000502007387 */ /* 0x0003e80000100800 */
[----:B------:R1:W-:Y:S01]  /*80a0*/  STL [R2+0x4], R3 ;  /* 0x0000040302007387 */ /* 0x0003e20000100800 */
[----:B------:R-:W-:Y:S05]  /*80b0*/  RET.REL.NODEC R20 `(_ZN7cutlass13device_kernelIN5flash19enable_sm80_to_sm89INS1_16FlashAttnBwdSm80INS1_25CollectiveMainloopBwdSm80ILi2ELi2EN4cute5tupleIJNS5_1CILi128EEES8_NS7_ILi64EEEEEENS_6half_tEfNS_4arch4Sm80ELb0ELb0ELb1ELb0ELb1ELb0ELb0ELb0ELi2ELi4ELi4ELi4ELb0EEENS1_24CollectiveEpilogueBwdGQAISA_fSD_Li256ELb0ELb1EEENS1_19SingleTileSchedulerILb0ELb0ELb0ELi128EEEEEEEEEvNT_6ParamsE) ;  /* 0xffff7f4014007950 */ /* 0x000fea0003c3ffff */
        .type           $_ZN7cutlass13device_kernelIN5flash19enable_sm80_to_sm89INS1_16FlashAttnBwdSm80INS1_25CollectiveMainloopBwdSm80ILi2ELi2EN4cute5tupleIJNS5_1CILi128EEES8_NS7_ILi64EEEEEENS_6half_tEfNS_4arch4Sm80ELb0ELb0ELb1ELb0ELb1ELb0ELb0ELb0ELi2ELi4ELi4ELi4ELb0EEENS1_24CollectiveEpilogueBwdGQAISA_fSD_Li256ELb0ELb1EEENS1_19SingleTileSchedulerILb0ELb0ELb0ELi128EEEEEEEEEvNT_6ParamsE$_ZN4cute5tupleIJNS0_IJNS0_IJNS_1CILi2EEES2_EEENS1_ILi8EEES3_EEENS0_IJNS0_IJNS1_ILi1EEEiEEENS1_ILi1024EEENS0_IJiiEEEEEEEEC2ERKS5_RKSA_,@function
        .size           $_ZN7cutlass13device_kernelIN5flash19enable_sm80_to_sm89INS1_16FlashAttnBwdSm80INS1_25CollectiveMainloopBwdSm80ILi2ELi2EN4cute5tupleIJNS5_1CILi128EEES8_NS7_ILi64EEEEEENS_6half_tEfNS_4arch4Sm80ELb0ELb0ELb1ELb0ELb1ELb0ELb0ELb0ELi2ELi4ELi4ELi4ELb0EEENS1_24CollectiveEpilogueBwdGQAISA_fSD_Li256ELb0ELb1EEENS1_19SingleTileSchedulerILb0ELb0ELb0ELi128EEEEEEEEEvNT_6ParamsE$_ZN4cute5tupleIJNS0_IJNS0_IJNS_1CILi2EEES2_EEENS1_ILi8EEES3_EEENS0_IJNS0_IJNS1_ILi1EEEiEEENS1_ILi1024EEENS0_IJiiEEEEEEEEC2ERKS5_RKSA_,($_ZN7cutlass13device_kernelIN5flash19enable_sm80_to_sm89INS1_16FlashAttnBwdSm80INS1_25CollectiveMainloopBwdSm80ILi2ELi2EN4cute5tupleIJNS5_1CILi128EEES8_NS7_ILi64EEEEEENS_6half_tEfNS_4arch4Sm80ELb0ELb0ELb1ELb0ELb1ELb0ELb0ELb0ELi2ELi4ELi4ELi4ELb0EEENS1_24CollectiveEpilogueBwdGQAISA_fSD_Li256ELb0ELb1EEENS1_19SingleTileSchedulerILb0ELb0ELb0ELi128EEEEEEEEEvNT_6ParamsE$_ZN4cute5tupleIJNS0_IJNS0_IJNS_1CILi2EEES2_EEES3_NS1_ILi8EEEEEENS0_IJNS0_IJiNS1_ILi512EEEEEENS0_IJiiEEENS1_ILi1024EEEEEEEEC2ERKS5_RKSA_ - $_ZN7cutlass13device_kernelIN5flash19enable_sm80_to_sm89INS1_16FlashAttnBwdSm80INS1_25CollectiveMainloopBwdSm80ILi2ELi2EN4cute5tupleIJNS5_1CILi128EEES8_NS7_ILi64EEEEEENS_6half_tEfNS_4arch4Sm80ELb0ELb0ELb1ELb0ELb1ELb0ELb0ELb0ELi2ELi4ELi4ELi4ELb0EEENS1_24CollectiveEpilogueBwdGQAISA_fSD_Li256ELb0ELb1EEENS1_19SingleTileSchedulerILb0ELb0ELb0ELi128EEEEEEEEEvNT_6ParamsE$_ZN4cute5tupleIJNS0_IJNS0_IJNS_1CILi2EEES2_EEENS1_ILi8EEES3_EEENS0_IJNS0_IJNS1_ILi1EEEiEEENS1_ILi1024EEENS0_IJiiEEEEEEEEC2ERKS5_RKSA_)
$_ZN7cutlass13device_kernelIN5flash19enable_sm80_to_sm89INS1_16FlashAttnBwdSm80INS1_25CollectiveMainloopBwdSm80ILi2ELi2EN4cute5tupleIJNS5_1CILi128EEES8_NS7_ILi64EEEEEENS_6half_tEfNS_4arch4Sm80ELb0ELb0ELb1ELb0ELb1ELb0ELb0ELb0ELi2ELi4ELi4ELi4ELb0EEENS1_24CollectiveEpilogueBwdGQAISA_fSD_Li256ELb0ELb1EEENS1_19SingleTileSchedulerILb0ELb0ELb0ELi128EEEEEEEEEvNT_6ParamsE$_ZN4cute5tupleIJNS0_IJNS0_IJNS_1CILi2EEES2_EEENS1_ILi8EEES3_EEENS0_IJNS0_IJNS1_ILi1EEEiEEENS1_ILi1024EEENS0_IJiiEEEEEEEEC2ERKS5_RKSA_:
[----:B------:R-:W-:Y:S01]  /*80c0*/  IADD3 R4, R62, -c[0x0][0x20], RZ ;  /* 0x800008003e047a10 */ /* 0x000fe20007ffe0ff */
[----:B------:R-:W-:Y:S01]  /*80d0*/  IMAD.MOV.U32 R28, RZ, RZ, R6 ;  /* 0x000000ffff1c7224 */ /* 0x000fe200078e0006 */
[----:B------:R-:W-:-:S03]  /*80e0*/  MOV R29, 0x0 ;  /* 0x00000000001d7802 */ /* 0x000fc60000000f00 */
[----:B------:R1:W-:Y:S04]  /*80f0*/  STL [R4], R2 ;  /* 0x0000000204007387 */ /* 0x0003e80000100800 */
[----:B------:R1:W-:Y:S04]  /*8100*/  STL [R4+0x4], R3 ;  /* 0x0000040304007387 */ /* 0x0003e80000100800 */
[----:B------:R1:W-:Y:S01]  /*8110*/  STL [R4+0x8], R5 ;  /* 0x0000080504007387 */ /* 0x0003e20000100800 */
[----:B------:R-:W-:Y:S05]  /*8120*/  RET.REL.NODEC R28 `(_ZN7cutlass13device_kernelIN5flash19enable_sm80_to_sm89INS1_16FlashAttnBwdSm80INS1_25CollectiveMainloopBwdSm80ILi2ELi2EN4cute5tupleIJNS5_1CILi128EEES8_NS7_ILi64EEEEEENS_6half_tEfNS_4arch4Sm80ELb0ELb0ELb1ELb0ELb1ELb0ELb0ELb0ELi2ELi4ELi4ELi4ELb0EEENS1_24CollectiveEpilogueBwdGQAISA_fSD_Li256ELb0ELb1EEENS1_19SingleTileSchedulerILb0ELb0ELb0ELi128EEEEEEEEEvNT_6ParamsE) ;  /* 0xffff7ed01c007950 */ /* 0x000fea0003c3ffff */
        .type           $_ZN7cutlass13device_kernelIN5flash19enable_sm80_to_sm89INS1_16FlashAttnBwdSm80INS1_25CollectiveMainloopBwdSm80ILi2ELi2EN4cute5tupleIJNS5_1CILi128EEES8_NS7_ILi64EEEEEENS_6half_tEfNS_4arch4Sm80ELb0ELb0ELb1ELb0ELb1ELb0ELb0ELb0ELi2ELi4ELi4ELi4ELb0EEENS1_24CollectiveEpilogueBwdGQAISA_fSD_Li256ELb0ELb1EEENS1_19SingleTileSchedulerILb0ELb0ELb0ELi128EEEEEEEEEvNT_6ParamsE$_ZN4cute5tupleIJNS0_IJNS0_IJNS_1CILi2EEES2_EEES3_NS1_ILi8EEEEEENS0_IJNS0_IJiNS1_ILi512EEEEEENS0_IJiiEEENS1_ILi1024EEEEEEEEC2ERKS5_RKSA_,@function
        .size           $_ZN7cutlass13device_kernelIN5flash19enable_sm80_to_sm89INS1_16FlashAttnBwdSm80INS1_25CollectiveMainloopBwdSm80ILi2ELi2EN4cute5tupleIJNS5_1CILi128EEES8_NS7_ILi64EEEEEENS_6half_tEfNS_4arch4Sm80ELb0ELb0ELb1ELb0ELb1ELb0ELb0ELb0ELi2ELi4ELi4ELi4ELb0EEENS1_24CollectiveEpilogueBwdGQAISA_fSD_Li256ELb0ELb1EEENS1_19SingleTileSchedulerILb0ELb0ELb0ELi128EEEEEEEEEvNT_6ParamsE$_ZN4cute5tupleIJNS0_IJNS0_IJNS_1CILi2EEES2_EEES3_NS1_ILi8EEEEEENS0_IJNS0_IJiNS1_ILi512EEEEEENS0_IJiiEEENS1_ILi1024EEEEEEEEC2ERKS5_RKSA_,($_ZN7cutlass13device_kernelIN5flash19enable_sm80_to_sm89INS1_16FlashAttnBwdSm80INS1_25CollectiveMainloopBwdSm80ILi2ELi2EN4cute5tupleIJNS5_1CILi128EEES8_NS7_ILi64EEEEEENS_6half_tEfNS_4arch4Sm80ELb0ELb0ELb1ELb0ELb1ELb0ELb0ELb0ELi2ELi4ELi4ELi4ELb0EEENS1_24CollectiveEpilogueBwdGQAISA_fSD_Li256ELb0ELb1EEENS1_19SingleTileSchedulerILb0ELb0ELb0ELi128EEEEEEEEEvNT_6ParamsE$_ZN4cute5tupleIJNS0_IJNS0_IJNS_1CILi2EEES2_S2_EEES2_NS0_IJNS0_IJS2_S2_EEES2_EEEEEENS0_IJNS0_IJNS1_ILi1EEENS1_ILi512EEEiEEENS1_ILi4096EEENS0_IJNS0_IJiiEEENS1_ILi8192EEEEEEEEEEEC2ERKS6_RKSE_ - $_ZN7cutlass13device_kernelIN5flash19enable_sm80_to_sm89INS1_16FlashAttnBwdSm80INS1_25CollectiveMainloopBwdSm80ILi2ELi2EN4cute5tupleIJNS5_1CILi128EEES8_NS7_ILi64EEEEEENS_6half_tEfNS_4arch4Sm80ELb0ELb0ELb1ELb0ELb1ELb0ELb0ELb0ELi2ELi4ELi4ELi4ELb0EEENS1_24CollectiveEpilogueBwdGQAISA_fSD_Li256ELb0ELb1EEENS1_19SingleTileSchedulerILb0ELb0ELb0ELi128EEEEEEEEEvNT_6ParamsE$_ZN4cute5tupleIJNS0_IJNS0_IJNS_1CILi2EEES2_EEES3_NS1_ILi8EEEEEENS0_IJNS0_IJiNS1_ILi512EEEEEENS0_IJiiEEENS1_ILi1024EEEEEEEEC2ERKS5_RKSA_)
$_ZN7cutlass13device_kernelIN5flash19enable_sm80_to_sm89INS1_16FlashAttnBwdSm80INS1_25CollectiveMainloopBwdSm80ILi2ELi2EN4cute5tupleIJNS5_1CILi128EEES8_NS7_ILi64EEEEEENS_6half_tEfNS_4arch4Sm80ELb0ELb0ELb1ELb0ELb1ELb0ELb0ELb0ELi2ELi4ELi4ELi4ELb0EEENS1_24CollectiveEpilogueBwdGQAISA_fSD_Li256ELb0ELb1EEENS1_19SingleTileSchedulerILb0ELb0ELb0ELi128EEEEEEEEEvNT_6ParamsE$_ZN4cute5tupleIJNS0_IJNS0_IJNS_1CILi2EEES2_EEES3_NS1_ILi8EEEEEENS0_IJNS0_IJiNS1_ILi512EEEEEENS0_IJiiEEENS1_ILi1024EEEEEEEEC2ERKS5_RKSA_:
[----:B------:R-:W-:Y:S02]  /*8130*/  IADD3 R4, R82, -c[0x0][0x20], RZ ;  /* 0x8000080052047a10 */ /* 0x000fe40007ffe0ff */
[----:B------:R-:W-:-:S03]  /*8140*/  MOV R27, 0x0 ;  /* 0x00000000001b7802 */ /* 0x000fc60000000f00 */
[----:B------:R1:W-:Y:S04]  /*8150*/  STL [R4], R2 ;  /* 0x0000000204007387 */ /* 0x0003e80000100800 */
[----:B------:R1:W-:Y:S04]  /*8160*/  STL [R4+0x4], R3 ;  /* 0x0000040304007387 */ /* 0x0003e80000100800 */
[----:B------:R1:W-:Y:S01]  /*8170*/  STL [R4+0x8], R5 ;  /* 0x0000080504007387 */ /* 0x0003e20000100800 */
[----:B------:R-:W-:Y:S05]  /*8180*/  RET.REL.NODEC R26 `(_ZN7cutlass13device_kernelIN5flash19enable_sm80_to_sm89INS1_16FlashAttnBwdSm80INS1_25CollectiveMainloopBwdSm80ILi2ELi2EN4cute5tupleIJNS5_1CILi128EEES8_NS7_ILi64EEEEEENS_6half_tEfNS_4arch4Sm80ELb0ELb0ELb1ELb0ELb1ELb0ELb0ELb0ELi2ELi4ELi4ELi4ELb0EEENS1_24CollectiveEpilogueBwdGQAISA_fSD_Li256ELb0ELb1EEENS1_19SingleTileSchedulerILb0ELb0ELb0ELi128EEEEEEEEEvNT_6ParamsE) ;  /* 0xffff7e701a007950 */ /* 0x000fea0003c3ffff */
        .type           $_ZN7cutlass13device_kernelIN5flash19enable_sm80_to_sm89INS1_16FlashAttnBwdSm80INS1_25CollectiveMainloopBwdSm80ILi2ELi2EN4cute5tupleIJNS5_1CILi128EEES8_NS7_ILi64EEEEEENS_6half_tEfNS_4arch4Sm80ELb0ELb0ELb1ELb0ELb1ELb0ELb0ELb0ELi2ELi4ELi4ELi4ELb0EEENS1_24CollectiveEpilogueBwdGQAISA_fSD_Li256ELb0ELb1EEENS1_19SingleTileSchedulerILb0ELb0ELb0ELi128EEEEEEEEEvNT_6ParamsE$_ZN4cute5tupleIJNS0_IJNS0_IJNS_1CILi2EEES2_S2_EEES2_NS0_IJNS0_IJS2_S2_EEES2_EEEEEENS0_IJNS0_IJNS1_ILi1EEENS1_ILi512EEEiEEENS1_ILi4096EEENS0_IJNS0_IJiiEEENS1_ILi8192EEEEEEEEEEEC2ERKS6_RKSE_,@function
        .size           $_ZN7cutlass13device_kernelIN5flash19enable_sm80_to_sm89INS1_16FlashAttnBwdSm80INS1_25CollectiveMainloopBwdSm80ILi2ELi2EN4cute5tupleIJNS5_1CILi128EEES8_NS7_ILi64EEEEEENS_6half_tEfNS_4arch4Sm80ELb0ELb0ELb1ELb0ELb1ELb0ELb0ELb0ELi2ELi4ELi4ELi4ELb0EEENS1_24CollectiveEpilogueBwdGQAISA_fSD_Li256ELb0ELb1EEENS1_19SingleTileSchedulerILb0ELb0ELb0ELi128EEEEEEEEEvNT_6ParamsE$_ZN4cute5tupleIJNS0_IJNS0_IJNS_1CILi2EEES2_S2_EEES2_NS0_IJNS0_IJS2_S2_EEES2_EEEEEENS0_IJNS0_IJNS1_ILi1EEENS1_ILi512EEEiEEENS1_ILi4096EEENS0_IJNS0_IJiiEEENS1_ILi8192EEEEEEEEEEEC2ERKS6_RKSE_,($_ZN7cutlass13device_kernelIN5flash19enable_sm80_to_sm89INS1_16FlashAttnBwdSm80INS1_25CollectiveMainloopBwdSm80ILi2ELi2EN4cute5tupleIJNS5_1CILi128EEES8_NS7_ILi64EEEEEENS_6half_tEfNS_4arch4Sm80ELb0ELb0ELb1ELb0ELb1ELb0ELb0ELb0ELi2ELi4ELi4ELi4ELb0EEENS1_24CollectiveEpilogueBwdGQAISA_fSD_Li256ELb0ELb1EEENS1_19SingleTileSchedulerILb0ELb0ELb0ELi128EEEEEEEEEvNT_6ParamsE$_ZN4cute5tupleIJNS0_IJNS0_IJNS_1CILi2EEES2_S2_EEES2_NS0_IJS2_S2_EEEEEENS0_IJNS0_IJNS1_ILi1EEENS1_ILi512EEEiEEENS1_ILi4096EEENS0_IJiiEEEEEEEEC2ERKS5_RKSB_ - $_ZN7cutlass13device_kernelIN5flash19enable_sm80_to_sm89INS1_16FlashAttnBwdSm80INS1_25CollectiveMainloopBwdSm80ILi2ELi2EN4cute5tupleIJNS5_1CILi128EEES8_NS7_ILi64EEEEEENS_6half_tEfNS_4arch4Sm80ELb0ELb0ELb1ELb0ELb1ELb0ELb0ELb0ELi2ELi4ELi4ELi4ELb0EEENS1_24CollectiveEpilogueBwdGQAISA_fSD_Li256ELb0ELb1EEENS1_19SingleTileSchedulerILb0ELb0ELb0ELi128EEEEEEEEEvNT_6ParamsE$_ZN4cute5tupleIJNS0_IJNS0_IJNS_1CILi2EEES2_S2_EEES2_NS0_IJNS0_IJS2_S2_EEES2_EEEEEENS0_IJNS0_IJNS1_ILi1EEENS1_ILi512EEEiEEENS1_ILi4096EEENS0_IJNS0_IJiiEEENS1_ILi8192EEEEEEEEEEEC2ERKS6_RKSE_)
$_ZN7cutlass13device_kernelIN5flash19enable_sm80_to_sm89INS1_16FlashAttnBwdSm80INS1_25CollectiveMainloopBwdSm80ILi2ELi2EN4cute5tupleIJNS5_1CILi128EEES8_NS7_ILi64EEEEEENS_6half_tEfNS_4arch4Sm80ELb0ELb0ELb1ELb0ELb1ELb0ELb0ELb0ELi2ELi4ELi4ELi4ELb0EEENS1_24CollectiveEpilogueBwdGQAISA_fSD_Li256ELb0ELb1EEENS1_19SingleTileSchedulerILb0ELb0ELb0ELi128EEEEEEEEEvNT_6ParamsE$_ZN4cute5tupleIJNS0_IJNS0_IJNS_1CILi2EEES2_S2_EEES2_NS0_IJNS0_IJS2_S2_EEES2_EEEEEENS0_IJNS0_IJNS1_ILi1EEENS1_ILi512EEEiEEENS1_ILi4096EEENS0_IJNS0_IJiiEEENS1_ILi8192EEEEEEEEEEEC2ERKS6_RKSE_:
[----:B------:R-:W-:Y:S01]  /*8190*/  IADD3 R4, R82, -c[0x0][0x20], RZ ;  /* 0x8000080052047a10 */ /* 0x000fe20007ffe0ff */
[----:B------:R-:W-:Y:S01]  /*81a0*/  IMAD.MOV.U32 R32, RZ, RZ, R6 ;  /* 0x000000ffff207224 */ /* 0x000fe200078e0006 */
[----:B------:R-:W-:-:S03]  /*81b0*/  MOV R33, 0x0 ;  /* 0x0000000000217802 */ /* 0x000fc60000000f00 */
[----:B------:R1:W-:Y:S04]  /*81c0*/  STL [R4], R2 ;  /* 0x0000000204007387 */ /* 0x0003e80000100800 */
[----:B------:R1:W-:Y:S04]  /*81d0*/  STL [R4+0x4], R3 ;  /* 0x0000040304007387 */ /* 0x0003e80000100800 */
[----:B------:R1:W-:Y:S01]  /*81e0*/  STL [R4+0x8], R5 ;  /* 0x0000080504007387 */ /* 0x0003e20000100800 */
[----:B------:R-:W-:Y:S05]  /*81f0*/  RET.REL.NODEC R32 `(_ZN7cutlass13device_kernelIN5flash19enable_sm80_to_sm89INS1_16FlashAttnBwdSm80INS1_25CollectiveMainloopBwdSm80ILi2ELi2EN4cute5tupleIJNS5_1CILi128EEES8_NS7_ILi64EEEEEENS_6half_tEfNS_4arch4Sm80ELb0ELb0ELb1ELb0ELb1ELb0ELb0ELb0ELi2ELi4ELi4ELi4ELb0EEENS1_24CollectiveEpilogueBwdGQAISA_fSD_Li256ELb0ELb1EEENS1_19SingleTileSchedulerILb0ELb0ELb0ELi128EEEEEEEEEvNT_6ParamsE) ;  /* 0xffff7e0020007950 */ /* 0x000fea0003c3ffff */
        .type           $_ZN7cutlass13device_kernelIN5flash19enable_sm80_to_sm89INS1_16FlashAttnBwdSm80INS1_25CollectiveMainloopBwdSm80ILi2ELi2EN4cute5tupleIJNS5_1CILi128EEES8_NS7_ILi64EEEEEENS_6half_tEfNS_4arch4Sm80ELb0ELb0ELb1ELb0ELb1ELb0ELb0ELb0ELi2ELi4ELi4ELi4ELb0EEENS1_24CollectiveEpilogueBwdGQAISA_fSD_Li256ELb0ELb1EEENS1_19SingleTileSchedulerILb0ELb0ELb0ELi128EEEEEEEEEvNT_6ParamsE$_ZN4cute5tupleIJNS0_IJNS0_IJNS_1CILi2EEES2_S2_EEES2_NS0_IJS2_S2_EEEEEENS0_IJNS0_IJNS1_ILi1EEENS1_ILi512EEEiEEENS1_ILi4096EEENS0_IJiiEEEEEEEEC2ERKS5_RKSB_,@function
        .size           $_ZN7cutlass13device_kernelIN5flash19enable_sm80_to_sm89INS1_16FlashAttnBwdSm80INS1_25CollectiveMainloopBwdSm80ILi2ELi2EN4cute5tupleIJNS5_1CILi128EEES8_NS7_ILi64EEEEEENS_6half_tEfNS_4arch4Sm80ELb0ELb0ELb1ELb0ELb1ELb0ELb0ELb0ELi2ELi4ELi4ELi4ELb0EEENS1_24CollectiveEpilogueBwdGQAISA_fSD_Li256ELb0ELb1EEENS1_19SingleTileSchedulerILb0ELb0ELb0ELi128EEEEEEEEEvNT_6ParamsE$_ZN4cute5tupleIJNS0_IJNS0_IJNS_1CILi2EEES2_S2_EEES2_NS0_IJS2_S2_EEEEEENS0_IJNS0_IJNS1_ILi1EEENS1_ILi512EEEiEEENS1_ILi4096EEENS0_IJiiEEEEEEEEC2ERKS5_RKSB_,($_ZN7cutlass13device_kernelIN5flash19enable_sm80_to_sm89INS1_16FlashAttnBwdSm80INS1_25CollectiveMainloopBwdSm80ILi2ELi2EN4cute5tupleIJNS5_1CILi128EEES8_NS7_ILi64EEEEEENS_6half_tEfNS_4arch4Sm80ELb0ELb0ELb1ELb0ELb1ELb0ELb0ELb0ELi2ELi4ELi4ELi4ELb0EEENS1_24CollectiveEpilogueBwdGQAISA_fSD_Li256ELb0ELb1EEENS1_19SingleTileSchedulerILb0ELb0ELb0ELi128EEEEEEEEEvNT_6ParamsE$_ZN4cute5tupleIJNS0_IJNS0_IJNS_1CILi8EEENS1_ILi1EEEEEENS0_IJNS1_ILi2EEEEEEEEENS0_IJNS0_IJS3_NS1_ILi0EEEEEENS0_IJiEEEEEEEEC2ERKS7_RKSB_ - $_ZN7cutlass13device_kernelIN5flash19enable_sm80_to_sm89INS1_16FlashAttnBwdSm80INS1_25CollectiveMainloopBwdSm80ILi2ELi2EN4cute5tupleIJNS5_1CILi128EEES8_NS7_ILi64EEEEEENS_6half_tEfNS_4arch4Sm80ELb0ELb0ELb1ELb0ELb1ELb0ELb0ELb0ELi2ELi4ELi4ELi4ELb0EEENS1_24CollectiveEpilogueBwdGQAISA_fSD_Li256ELb0ELb1EEENS1_19SingleTileSchedulerILb0ELb0ELb0ELi128EEEEEEEEEvNT_6ParamsE$_ZN4cute5tupleIJNS0_IJNS0_IJNS_1CILi2EEES2_S2_EEES2_NS0_IJS2_S2_EEEEEENS0_IJNS0_IJNS1_ILi1EEENS1_ILi512EEEiEEENS1_ILi4096EEENS0_IJiiEEEEEEEEC2ERKS5_RKSB_)
$_ZN7cutlass13device_kernelIN5flash19enable_sm80_to_sm89INS1_16FlashAttnBwdSm80INS1_25CollectiveMainloopBwdSm80ILi2ELi2EN4cute5tupleIJNS5_1CILi128EEES8_NS7_ILi64EEEEEENS_6half_tEfNS_4arch4Sm80ELb0ELb0ELb1ELb0ELb1ELb0ELb0ELb0ELi2ELi4ELi4ELi4ELb0EEENS1_24CollectiveEpilogueBwdGQAISA_fSD_Li256ELb0ELb1EEENS1_19SingleTileSchedulerILb0ELb0ELb0ELi128EEEEEEEEEvNT_6ParamsE$_ZN4cute5tupleIJNS0_IJNS0_IJNS_1CILi2EEES2_S2_EEES2_NS0_IJS2_S2_EEEEEENS0_IJNS0_IJNS1_ILi1EEENS1_ILi512EEEiEEENS1_ILi4096EEENS0_IJiiEEEEEEEEC2ERKS5_RKSB_:
[----:B------:R-:W-:Y:S01]  /*8200*/  IADD3 R4, R62, -c[0x0][0x20], RZ ;  /* 0x800008003e047a10 */ /* 0x000fe20007ffe0ff */
[----:B------:R-:W-:Y:S01]  /*8210*/  IMAD.MOV.U32 R30, RZ, RZ, R6 ;  /* 0x000000ffff1e7224 */ /* 0x000fe200078e0006 */
[----:B------:R-:W-:-:S03]  /*8220*/  MOV R31, 0x0 ;  /* 0x00000000001f7802 */ /* 0x000fc60000000f00 */
[----:B------:R1:W-:Y:S04]  /*8230*/  STL [R4], R2 ;  /* 0x0000000204007387 */ /* 0x0003e80000100800 */
[----:B------:R1:W-:Y:S04]  /*8240*/  STL [R4+0x4], R3 ;  /* 0x0000040304007387 */ /* 0x0003e80000100800 */
[----:B------:R1:W-:Y:S01]  /*8250*/  STL [R4+0x8], R5 ;  /* 0x0000080504007387 */ /* 0x0003e20000100800 */
[----:B------:R-:W-:Y:S05]  /*8260*/  RET.REL.NODEC R30 `(_ZN7cutlass13device_kernelIN5flash19enable_sm80_to_sm89INS1_16FlashAttnBwdSm80INS1_25CollectiveMainloopBwdSm80ILi2ELi2EN4cute5tupleIJNS5_1CILi128EEES8_NS7_ILi64EEEEEENS_6half_tEfNS_4arch4Sm80ELb0ELb0ELb1ELb0ELb1ELb0ELb0ELb0ELi2ELi4ELi4ELi4ELb0EEENS1_24CollectiveEpilogueBwdGQAISA_fSD_Li256ELb0ELb1EEENS1_19SingleTileSchedulerILb0ELb0ELb0ELi128EEEEEEEEEvNT_6ParamsE) ;  /* 0xffff7d901e007950 */ /* 0x000fea0003c3ffff */
        .type           $_ZN7cutlass13device_kernelIN5flash19enable_sm80_to_sm89INS1_16FlashAttnBwdSm80INS1_25CollectiveMainloopBwdSm80ILi2ELi2EN4cute5tupleIJNS5_1CILi128EEES8_NS7_ILi64EEEEEENS_6half_tEfNS_4arch4Sm80ELb0ELb0ELb1ELb0ELb1ELb0ELb0ELb0ELi2ELi4ELi4ELi4ELb0EEENS1_24CollectiveEpilogueBwdGQAISA_fSD_Li256ELb0ELb1EEENS1_19SingleTileSchedulerILb0ELb0ELb0ELi128EEEEEEEEEvNT_6ParamsE$_ZN4cute5tupleIJNS0_IJNS0_IJNS_1CILi8EEENS1_ILi1EEEEEENS0_IJNS1_ILi2EEEEEEEEENS0_IJNS0_IJS3_NS1_ILi0EEEEEENS0_IJiEEEEEEEEC2ERKS7_RKSB_,@function
        .size           $_ZN7cutlass13device_kernelIN5flash19enable_sm80_to_sm89INS1_16FlashAttnBwdSm80INS1_25CollectiveMainloopBwdSm80ILi2ELi2EN4cute5tupleIJNS5_1CILi128EEES8_NS7_ILi64EEEEEENS_6half_tEfNS_4arch4Sm80ELb0ELb0ELb1ELb0ELb1ELb0ELb0ELb0ELi2ELi4ELi4ELi4ELb0EEENS1_24CollectiveEpilogueBwdGQAISA_fSD_Li256ELb0ELb1EEENS1_19SingleTileSchedulerILb0ELb0ELb0ELi128EEEEEEEEEvNT_6ParamsE$_ZN4cute5tupleIJNS0_IJNS0_IJNS_1CILi8EEENS1_ILi1EEEEEENS0_IJNS1_ILi2EEEEEEEEENS0_IJNS0_IJS3_NS1_ILi0EEEEEENS0_IJiEEEEEEEEC2ERKS7_RKSB_,($_ZN7cutlass13device_kernelIN5flash19enable_sm80_to_sm89INS1_16FlashAttnBwdSm80INS1_25CollectiveMainloopBwdSm80ILi2ELi2EN4cute5tupleIJNS5_1CILi128EEES8_NS7_ILi64EEEEEENS_6half_tEfNS_4arch4Sm80ELb0ELb0ELb1ELb0ELb1ELb0ELb0ELb0ELi2ELi4ELi4ELi4ELb0EEENS1_24CollectiveEpilogueBwdGQAISA_fSD_Li256ELb0ELb1EEENS1_19SingleTileSchedulerILb0ELb0ELb0ELi128EEEEEEEEEvNT_6ParamsE$_ZN4cute5tupleIJNS0_IJNS0_IJNS_1CILi8EEENS1_ILi1EEEEEENS1_ILi2EEEEEENS0_IJNS0_IJS3_NS1_ILi0EEEEEEiEEEEEC2ERKS6_RKS9_ - $_ZN7cutlass13device_kernelIN5flash19enable_sm80_to_sm89INS1_16FlashAttnBwdSm80INS1_25CollectiveMainloopBwdSm80ILi2ELi2EN4cute5tupleIJNS5_1CILi128EEES8_NS7_ILi64EEEEEENS_6half_tEfNS_4arch4Sm80ELb0ELb0ELb1ELb0ELb1ELb0ELb0ELb0ELi2ELi4ELi4ELi4ELb0EEENS1_24CollectiveEpilogueBwdGQAISA_fSD_Li256ELb0ELb1EEENS1_19SingleTileSchedulerILb0ELb0ELb0ELi128EEEEEEEEEvNT_6ParamsE$_ZN4cute5tupleIJNS0_IJNS0_IJNS_1CILi8EEENS1_ILi1EEEEEENS0_IJNS1_ILi2EEEEEEEEENS0_IJNS0_IJS3_NS1_ILi0EEEEEENS0_IJiEEEEEEEEC2ERKS7_RKSB_)
$_ZN7cutlass13device_kernelIN5flash19enable_sm80_to_sm89INS1_16FlashAttnBwdSm80INS1_25CollectiveMainloopBwdSm80ILi2ELi2EN4cute5tupleIJNS5_1CILi128EEES8_NS7_ILi64EEEEEENS_6half_tEfNS_4arch4Sm80ELb0ELb0ELb1ELb0ELb1ELb0ELb0ELb0ELi2ELi4ELi4ELi4ELb0EEENS1_24CollectiveEpilogueBwdGQAISA_fSD_Li256ELb0ELb1EEENS1_19SingleTileSchedulerILb0ELb0ELb0ELi128EEEEEEEEEvNT_6ParamsE$_ZN4cute5tupleIJNS0_IJNS0_IJNS_1CILi8EEENS1_ILi1EEEEEENS0_IJNS1_ILi2EEEEEEEEENS0_IJNS0_IJS3_NS1_ILi0EEEEEENS0_IJiEEEEEEEEC2ERKS7_RKSB_:
[----:B------:R-:W-:Y:S02]  /*8270*/  IADD3 R36, R83, -c[0x0][0x20], RZ ;  /* 0x8000080053247a10 */ /* 0x000fe40007ffe0ff */
[----:B------:R-:W-:-:S03]  /*8280*/  MOV R39, 0x0 ;  /* 0x0000000000277802 */ /* 0x000fc60000000f00 */
[----:B------:R1:W-:Y:S01]  /*8290*/  STL [R36], R37 ;  /* 0x0000002524007387 */ /* 0x0003e20000100800 */
[----:B------:R-:W-:Y:S05]  /*82a0*/  RET.REL.NODEC R38 `(_ZN7cutlass13device_kernelIN5flash19enable_sm80_to_sm89INS1_16FlashAttnBwdSm80INS1_25CollectiveMainloopBwdSm80ILi2ELi2EN4cute5tupleIJNS5_1CILi128EEES8_NS7_ILi64EEEEEENS_6half_tEfNS_4arch4Sm80ELb0ELb0ELb1ELb0ELb1ELb0ELb0ELb0ELi2ELi4ELi4ELi4ELb0EEENS1_24CollectiveEpilogueBwdGQAISA_fSD_Li256ELb0ELb1EEENS1_19SingleTileSchedulerILb0ELb0ELb0ELi128EEEEEEEEEvNT_6ParamsE) ;  /* 0xffff7d5026007950 */ /* 0x000fea0003c3ffff */
        .type           $_ZN7cutlass13device_kernelIN5flash19enable_sm80_to_sm89INS1_16FlashAttnBwdSm80INS1_25CollectiveMainloopBwdSm80ILi2ELi2EN4cute5tupleIJNS5_1CILi128EEES8_NS7_ILi64EEEEEENS_6half_tEfNS_4arch4Sm80ELb0ELb0ELb1ELb0ELb1ELb0ELb0ELb0ELi2ELi4ELi4ELi4ELb0EEENS1_24CollectiveEpilogueBwdGQAISA_fSD_Li256ELb0ELb1EEENS1_19SingleTileSchedulerILb0ELb0ELb0ELi128EEEEEEEEEvNT_6ParamsE$_ZN4cute5tupleIJNS0_IJNS0_IJNS_1CILi8EEENS1_ILi1EEEEEENS1_ILi2EEEEEENS0_IJNS0_IJS3_NS1_ILi0EEEEEEiEEEEEC2ERKS6_RKS9_,@function
        .size           $_ZN7cutlass13device_kernelIN5flash19enable_sm80_to_sm89INS1_16FlashAttnBwdSm80INS1_25CollectiveMainloopBwdSm80ILi2ELi2EN4cute5tupleIJNS5_1CILi128EEES8_NS7_ILi64EEEEEENS_6half_tEfNS_4arch4Sm80ELb0ELb0ELb1ELb0ELb1ELb0ELb0ELb0ELi2ELi4ELi4ELi4ELb0EEENS1_24CollectiveEpilogueBwdGQAISA_fSD_Li256ELb0ELb1EEENS1_19SingleTileSchedulerILb0ELb0ELb0ELi128EEEEEEEEEvNT_6ParamsE$_ZN4cute5tupleIJNS0_IJNS0_IJNS_1CILi8EEENS1_ILi1EEEEEENS1_ILi2EEEEEENS0_IJNS0_IJS3_NS1_ILi0EEEEEEiEEEEEC2ERKS6_RKS9_,($_ZN7cutlass13device_kernelIN5flash19enable_sm80_to_sm89INS1_16FlashAttnBwdSm80INS1_25CollectiveMainloopBwdSm80ILi2ELi2EN4cute5tupleIJNS5_1CILi128EEES8_NS7_ILi64EEEEEENS_6half_tEfNS_4arch4Sm80ELb0ELb0ELb1ELb0ELb1ELb0ELb0ELb0ELi2ELi4ELi4ELi4ELb0EEENS1_24CollectiveEpilogueBwdGQAISA_fSD_Li256ELb0ELb1EEENS1_19SingleTileSchedulerILb0ELb0ELb0ELi128EEEEEEEEEvNT_6ParamsE$_ZN4cute5tupleIJNS0_IJNS0_IJNS_1CILi8EEENS1_ILi1EEEEEENS1_ILi2EEENS0_IJS5_S5_EEEEEENS0_IJNS0_IJS3_NS1_ILi0EEEEEENS1_ILi4096EEENS0_IJiiEEEEEEEEC2ERKS7_RKSC_ - $_ZN7cutlass13device_kernelIN5flash19enable_sm80_to_sm89INS1_16FlashAttnBwdSm80INS1_25CollectiveMainloopBwdSm80ILi2ELi2EN4cute5tupleIJNS5_1CILi128EEES8_NS7_ILi64EEEEEENS_6half_tEfNS_4arch4Sm80ELb0ELb0ELb1ELb0ELb1ELb0ELb0ELb0ELi2ELi4ELi4ELi4ELb0EEENS1_24CollectiveEpilogueBwdGQAISA_fSD_Li256ELb0ELb1EEENS1_19SingleTileSchedulerILb0ELb0ELb0ELi128EEEEEEEEEvNT_6ParamsE$_ZN4cute5tupleIJNS0_IJNS0_IJNS_1CILi8EEENS1_ILi1EEEEEENS1_ILi2EEEEEENS0_IJNS0_IJS3_NS1_ILi0EEEEEEiEEEEEC2ERKS6_RKS9_)
$_ZN7cutlass13device_kernelIN5flash19enable_sm80_to_sm89INS1_16FlashAttnBwdSm80INS1_25CollectiveMainloopBwdSm80ILi2ELi2EN4cute5tupleIJNS5_1CILi128EEES8_NS7_ILi64EEEEEENS_6half_tEfNS_4arch4Sm80ELb0ELb0ELb1ELb0ELb1ELb0ELb0ELb0ELi2ELi4ELi4ELi4ELb0EEENS1_24CollectiveEpilogueBwdGQAISA_fSD_Li256ELb0ELb1EEENS1_19SingleTileSchedulerILb0ELb0ELb0ELi128EEEEEEEEEvNT_6ParamsE$_ZN4cute5tupleIJNS0_IJNS0_IJNS_1CILi8EEENS1_ILi1EEEEEENS1_ILi2EEEEEENS0_IJNS0_IJS3_NS1_ILi0EEEEEEiEEEEEC2ERKS6_RKS9_:
[----:B------:R-:W-:Y:S02]  /*82b0*/  IADD3 R2, R83, -c[0x0][0x20], RZ ;  /* 0x8000080053027a10 */ /* 0x000fe40007ffe0ff */
[----:B------:R-:W-:-:S03]  /*82c0*/  MOV R37, 0x0 ;  /* 0x0000000000257802 */ /* 0x000fc60000000f00 */
[----:B------:R1:W-:Y:S01]  /*82d0*/  STL [R2], R3 ;  /* 0x0000000302007387 */ /* 0x0003e20000100800 */
[----:B------:R-:W-:Y:S05]  /*82e0*/  RET.REL.NODEC R36 `(_ZN7cutlass13device_kernelIN5flash19enable_sm80_to_sm89INS1_16FlashAttnBwdSm80INS1_25CollectiveMainloopBwdSm80ILi2ELi2EN4cute5tupleIJNS5_1CILi128EEES8_NS7_ILi64EEEEEENS_6half_tEfNS_4arch4Sm80ELb0ELb0ELb1ELb0ELb1ELb0ELb0ELb0ELi2ELi4ELi4ELi4ELb0EEENS1_24CollectiveEpilogueBwdGQAISA_fSD_Li256ELb0ELb1EEENS1_19SingleTileSchedulerILb0ELb0ELb0ELi128EEEEEEEEEvNT_6ParamsE) ;  /* 0xffff7d1024007950 */ /* 0x000fea0003c3ffff */
        .type           $_ZN7cutlass13device_kernelIN5flash19enable_sm80_to_sm89INS1_16FlashAttnBwdSm80INS1_25CollectiveMainloopBwdSm80ILi2ELi2EN4cute5tupleIJNS5_1CILi128EEES8_NS7_ILi64EEEEEENS_6half_tEfNS_4arch4Sm80ELb0ELb0ELb1ELb0ELb1ELb0ELb0ELb0ELi2ELi4ELi4ELi4ELb0EEENS1_24CollectiveEpilogueBwdGQAISA_fSD_Li256ELb0ELb1EEENS1_19SingleTileSchedulerILb0ELb0ELb0ELi128EEEEEEEEEvNT_6ParamsE$_ZN4cute5tupleIJNS0_IJNS0_IJNS_1CILi8EEENS1_ILi1EEEEEENS1_ILi2EEENS0_IJS5_S5_EEEEEENS0_IJNS0_IJS3_NS1_ILi0EEEEEENS1_ILi4096EEENS0_IJiiEEEEEEEEC2ERKS7_RKSC_,@function
        .size           $_ZN7cutlass13device_kernelIN5flash19enable_sm80_to_sm89INS1_16FlashAttnBwdSm80INS1_25CollectiveMainloopBwdSm80ILi2ELi2EN4cute5tupleIJNS5_1CILi128EEES8_NS7_ILi64EEEEEENS_6half_tEfNS_4arch4Sm80ELb0ELb0ELb1ELb0ELb1ELb0ELb0ELb0ELi2ELi4ELi4ELi4ELb0EEENS1_24CollectiveEpilogueBwdGQAISA_fSD_Li256ELb0ELb1EEENS1_19SingleTileSchedulerILb0ELb0ELb0ELi128EEEEEEEEEvNT_6ParamsE$_ZN4cute5tupleIJNS0_IJNS0_IJNS_1CILi8EEENS1_ILi1EEEEEENS1_ILi2EEENS0_IJS5_S5_EEEEEENS0_IJNS0_IJS3_NS1_ILi0EEEEEENS1_ILi4096EEENS0_IJiiEEEEEEEEC2ERKS7_RKSC_,($_ZN7cutlass13device_kernelIN5flash19enable_sm80_to_sm89INS1_16FlashAttnBwdSm80INS1_25CollectiveMainloopBwdSm80ILi2ELi2EN4cute5tupleIJNS5_1CILi128EEES8_NS7_ILi64EEEEEENS_6half_tEfNS_4arch4Sm80ELb0ELb0ELb1ELb0ELb1ELb0ELb0ELb0ELi2ELi4ELi4ELi4ELb0EEENS1_24CollectiveEpilogueBwdGQAISA_fSD_Li256ELb0ELb1EEENS1_19SingleTileSchedulerILb0ELb0ELb0ELi128EEEEEEEEEvNT_6ParamsE$_ZN4cute5tupleIJNS0_IJNS0_IJNS_1CILi8EEENS1_ILi1EEEEEENS1_ILi2EEES2_EEENS0_IJNS0_IJS3_NS1_ILi0EEEEEEiNS1_ILi1024EEEEEEEEC2ERKS6_RKSA_ - $_ZN7cutlass13device_kernelIN5flash19enable_sm80_to_sm89INS1_16FlashAttnBwdSm80INS1_25CollectiveMainloopBwdSm80ILi2ELi2EN4cute5tupleIJNS5_1CILi128EEES8_NS7_ILi64EEEEEENS_6half_tEfNS_4arch4Sm80ELb0ELb0ELb1ELb0ELb1ELb0ELb0ELb0ELi2ELi4ELi4ELi4ELb0EEENS1_24CollectiveEpilogueBwdGQAISA_fSD_Li256ELb0ELb1EEENS1_19SingleTileSchedulerILb0ELb0ELb0ELi128EEEEEEEEEvNT_6ParamsE$_ZN4cute5tupleIJNS0_IJNS0_IJNS_1CILi8EEENS1_ILi1EEEEEENS1_ILi2EEENS0_IJS5_S5_EEEEEENS0_IJNS0_IJS3_NS1_ILi0EEEEEENS1_ILi4096EEENS0_IJiiEEEEEEEEC2ERKS7_RKSC_)
$_ZN7cutlass13device_kernelIN5flash19enable_sm80_to_sm89INS1_16FlashAttnBwdSm80INS1_25CollectiveMainloopBwdSm80ILi2ELi2EN4cute5tupleIJNS5_1CILi128EEES8_NS7_ILi64EEEEEENS_6half_tEfNS_4arch4Sm80ELb0ELb0ELb1ELb0ELb1ELb0ELb0ELb0ELi2ELi4ELi4ELi4ELb0EEENS1_24CollectiveEpilogueBwdGQAISA_fSD_Li256ELb0ELb1EEENS1_19SingleTileSchedulerILb0ELb0ELb0ELi128EEEEEEEEEvNT_6ParamsE$_ZN4cute5tupleIJNS0_IJNS0_IJNS_1CILi8EEENS1_ILi1EEEEEENS1_ILi2EEENS0_IJS5_S5_EEEEEENS0_IJNS0_IJS3_NS1_ILi0EEEEEENS1_ILi4096EEENS0_IJiiEEEEEEEEC2ERKS7_RKSC_:
[----:B------:R-:W-:Y:S01]  /*82f0*/  IADD3 R2, R62, -c[0x0][0x20], RZ ;  /* 0x800008003e027a10 */ /* 0x000fe20007ffe0ff */
[----:B------:R-:W-:Y:S01]  /*8300*/  IMAD.MOV.U32 R20, RZ, RZ, R4 ;  /* 0x000000ffff147224 */ /* 0x000fe200078e0004 */
[----:B------:R-:W-:-:S03]  /*8310*/  MOV R21, 0x0 ;  /* 0x0000000000157802 */ /* 0x000fc60000000f00 */
[----:B------:R1:W-:Y:S04]  /*8320*/  STL [R2], R5 ;  /* 0x0000000502007387 */ /* 0x0003e80000100800 */
[----:B------:R1:W-:Y:S01]  /*8330*/  STL [R2+0x4], R3 ;  /* 0x0000040302007387 */ /* 0x0003e20000100800 */
[----:B------:R-:W-:Y:S05]  /*8340*/  RET.REL.NODEC R20 `(_ZN7cutlass13device_kernelIN5flash19enable_sm80_to_sm89INS1_16FlashAttnBwdSm80INS1_25CollectiveMainloopBwdSm80ILi2ELi2EN4cute5tupleIJNS5_1CILi128EEES8_NS7_ILi64EEEEEENS_6half_tEfNS_4arch4Sm80ELb0ELb0ELb1ELb0ELb1ELb0ELb0ELb0ELi2ELi4ELi4ELi4ELb0EEENS1_24CollectiveEpilogueBwdGQAISA_fSD_Li256ELb0ELb1EEENS1_19SingleTileSchedulerILb0ELb0ELb0ELi128EEEEEEEEEvNT_6ParamsE) ;  /* 0xffff7cb014007950 */ /* 0x000fea0003c3ffff */
        .type           $_ZN7cutlass13device_kernelIN5flash19enable_sm80_to_sm89INS1_16FlashAttnBwdSm80INS1_25CollectiveMainloopBwdSm80ILi2ELi2EN4cute5tupleIJNS5_1CILi128EEES8_NS7_ILi64EEEEEENS_6half_tEfNS_4arch4Sm80ELb0ELb0ELb1ELb0ELb1ELb0ELb0ELb0ELi2ELi4ELi4ELi4ELb0EEENS1_24CollectiveEpilogueBwdGQAISA_fSD_Li256ELb0ELb1EEENS1_19SingleTileSchedulerILb0ELb0ELb0ELi128EEEEEEEEEvNT_6ParamsE$_ZN4cute5tupleIJNS0_IJNS0_IJNS_1CILi8EEENS1_ILi1EEEEEENS1_ILi2EEES2_EEENS0_IJNS0_IJS3_NS1_ILi0EEEEEEiNS1_ILi1024EEEEEEEEC2ERKS6_RKSA_,@function
        .size           $_ZN7cutlass13device_kernelIN5flash19enable_sm80_to_sm89INS1_16FlashAttnBwdSm80INS1_25CollectiveMainloopBwdSm80ILi2ELi2EN4cute5tupleIJNS5_1CILi128EEES8_NS7_ILi64EEEEEENS_6half_tEfNS_4arch4Sm80ELb0ELb0ELb1ELb0ELb1ELb0ELb0ELb0ELi2ELi4ELi4ELi4ELb0EEENS1_24CollectiveEpilogueBwdGQAISA_fSD_Li256ELb0ELb1EEENS1_19SingleTileSchedulerILb0ELb0ELb0ELi128EEEEEEEEEvNT_6ParamsE$_ZN4cute5tupleIJNS0_IJNS0_IJNS_1CILi8EEENS1_ILi1EEEEEENS1_ILi2EEES2_EEENS0_IJNS0_IJS3_NS1_ILi0EEEEEEiNS1_ILi1024EEEEEEEEC2ERKS6_RKSA_,($_ZN7cutlass13device_kernelIN5flash19enable_sm80_to_sm89INS1_16FlashAttnBwdSm80INS1_25CollectiveMainloopBwdSm80ILi2ELi2EN4cute5tupleIJNS5_1CILi128EEES8_NS7_ILi64EEEEEENS_6half_tEfNS_4arch4Sm80ELb0ELb0ELb1ELb0ELb1ELb0ELb0ELb0ELi2ELi4ELi4ELi4ELb0EEENS1_24CollectiveEpilogueBwdGQAISA_fSD_Li256ELb0ELb1EEENS1_19SingleTileSchedulerILb0ELb0ELb0ELi128EEEEEEEEEvNT_6ParamsE$_ZN4cute5tupleIJNS0_IJNS_1CILi16EEENS1_ILi2EEES3_S3_NS1_ILi4EEES3_EEENS0_IJNS1_ILi1EEEiiiNS1_ILi144EEENS1_ILi512EEEEEEEEC2ERKS5_RKS9_ - $_ZN7cutlass13device_kernelIN5flash19enable_sm80_to_sm89INS1_16FlashAttnBwdSm80INS1_25CollectiveMainloopBwdSm80ILi2ELi2EN4cute5tupleIJNS5_1CILi128EEES8_NS7_ILi64EEEEEENS_6half_tEfNS_4arch4Sm80ELb0ELb0ELb1ELb0ELb1ELb0ELb0ELb0ELi2ELi4ELi4ELi4ELb0EEENS1_24CollectiveEpilogueBwdGQAISA_fSD_Li256ELb0ELb1EEENS1_19SingleTileSchedulerILb0ELb0ELb0ELi128EEEEEEEEEvNT_6ParamsE$_ZN4cute5tupleIJNS0_IJNS0_IJNS_1CILi8EEENS1_ILi1EEEEEENS1_ILi2EEES2_EEENS0_IJNS0_IJS3_NS1_ILi0EEEEEEiNS1_ILi1024EEEEEEEEC2ERKS6_RKSA_)
$_ZN7cutlass13device_kernelIN5flash19enable_sm80_to_sm89INS1_16FlashAttnBwdSm80INS1_25CollectiveMainloopBwdSm80ILi2ELi2EN4cute5tupleIJNS5_1CILi128EEES8_NS7_ILi64EEEEEENS_6half_tEfNS_4arch4Sm80ELb0ELb0ELb1ELb0ELb1ELb0ELb0ELb0ELi2ELi4ELi4ELi4ELb0EEENS1_24CollectiveEpilogueBwdGQAISA_fSD_Li256ELb0ELb1EEENS1_19SingleTileSchedulerILb0ELb0ELb0ELi128EEEEEEEEEvNT_6ParamsE$_ZN4cute5tupleIJNS0_IJNS0_IJNS_1CILi8EEENS1_ILi1EEEEEENS1_ILi2EEES2_EEENS0_IJNS0_IJS3_NS1_ILi0EEEEEEiNS1_ILi1024EEEEEEEEC2ERKS6_RKSA_:
[----:B------:R-:W-:Y:S01]  /*8350*/  IADD3 R2, R62, -c[0x0][0x20], RZ ;  /* 0x800008003e027a10 */ /* 0x000fe20007ffe0ff */
[----:B------:R-:W-:Y:S01]  /*8360*/  IMAD.MOV.U32 R12, RZ, RZ, R4 ;  /* 0x000000ffff0c7224 */ /* 0x000fe200078e0004 */
[----:B------:R-:W-:-:S03]  /*8370*/  MOV R13, 0x0 ;  /* 0x00000000000d7802 */ /* 0x000fc60000000f00 */
[----:B------:R1:W-:Y:S01]  /*8380*/  STL [R2], R3 ;  /* 0x0000000302007387 */ /* 0x0003e20000100800 */
[----:B------:R-:W-:Y:S05]  /*8390*/  RET.REL.NODEC R12 `(_ZN7cutlass13device_kernelIN5flash19enable_sm80_to_sm89INS1_16FlashAttnBwdSm80INS1_25CollectiveMainloopBwdSm80ILi2ELi2EN4cute5tupleIJNS5_1CILi128EEES8_NS7_ILi64EEEEEENS_6half_tEfNS_4arch4Sm80ELb0ELb0ELb1ELb0ELb1ELb0ELb0ELb0ELi2ELi4ELi4ELi4ELb0EEENS1_24CollectiveEpilogueBwdGQAISA_fSD_Li256ELb0ELb1EEENS1_19SingleTileSchedulerILb0ELb0ELb0ELi128EEEEEEEEEvNT_6ParamsE) ;  /* 0xffff7c600c007950 */ /* 0x000fea0003c3ffff */
        .type           $_ZN7cutlass13device_kernelIN5flash19enable_sm80_to_sm89INS1_16FlashAttnBwdSm80INS1_25CollectiveMainloopBwdSm80ILi2ELi2EN4cute5tupleIJNS5_1CILi128EEES8_NS7_ILi64EEEEEENS_6half_tEfNS_4arch4Sm80ELb0ELb0ELb1ELb0ELb1ELb0ELb0ELb0ELi2ELi4ELi4ELi4ELb0EEENS1_24CollectiveEpilogueBwdGQAISA_fSD_Li256ELb0ELb1EEENS1_19SingleTileSchedulerILb0ELb0ELb0ELi128EEEEEEEEEvNT_6ParamsE$_ZN4cute5tupleIJNS0_IJNS_1CILi16EEENS1_ILi2EEES3_S3_NS1_ILi4EEES3_EEENS0_IJNS1_ILi1EEEiiiNS1_ILi144EEENS1_ILi512EEEEEEEEC2ERKS5_RKS9_,@function
        .size           $_ZN7cutlass13device_kernelIN5flash19enable_sm80_to_sm89INS1_16FlashAttnBwdSm80INS1_25CollectiveMainloopBwdSm80ILi2ELi2EN4cute5tupleIJNS5_1CILi128EEES8_NS7_ILi64EEEEEENS_6half_tEfNS_4arch4Sm80ELb0ELb0ELb1ELb0ELb1ELb0ELb0ELb0ELi2ELi4ELi4ELi4ELb0EEENS1_24CollectiveEpilogueBwdGQAISA_fSD_Li256ELb0ELb1EEENS1_19SingleTileSchedulerILb0ELb0ELb0ELi128EEEEEEEEEvNT_6ParamsE$_ZN4cute5tupleIJNS0_IJNS_1CILi16EEENS1_ILi2EEES3_S3_NS1_ILi4EEES3_EEENS0_IJNS1_ILi1EEEiiiNS1_ILi144EEENS1_ILi512EEEEEEEEC2ERKS5_RKS9_,($_ZN7cutlass13device_kernelIN5flash19enable_sm80_to_sm89INS1_16FlashAttnBwdSm80INS1_25CollectiveMainloopBwdSm80ILi2ELi2EN4cute5tupleIJNS5_1CILi128EEES8_NS7_ILi64EEEEEENS_6half_tEfNS_4arch4Sm80ELb0ELb0ELb1ELb0ELb1ELb0ELb0ELb0ELi2ELi4ELi4ELi4ELb0EEENS1_24CollectiveEpilogueBwdGQAISA_fSD_Li256ELb0ELb1EEENS1_19SingleTileSchedulerILb0ELb0ELb0ELi128EEEEEEEEEvNT_6ParamsE$_ZN4cute5tupleIJNS0_IJNS_1CILi2EEEEEENS0_IJiEEEEEC2ERKS3_RKS4_ - $_ZN7cutlass13device_kernelIN5flash19enable_sm80_to_sm89INS1_16FlashAttnBwdSm80INS1_25CollectiveMainloopBwdSm80ILi2ELi2EN4cute5tupleIJNS5_1CILi128EEES8_NS7_ILi64EEEEEENS_6half_tEfNS_4arch4Sm80ELb0ELb0ELb1ELb0ELb1ELb0ELb0ELb0ELi2ELi4ELi4ELi4ELb0EEENS1_24CollectiveEpilogueBwdGQAISA_fSD_Li256ELb0ELb1EEENS1_19SingleTileSchedulerILb0ELb0ELb0ELi128EEEEEEEEEvNT_6ParamsE$_ZN4cute5tupleIJNS0_IJNS_1CILi16EEENS1_ILi2EEES3_S3_NS1_ILi4EEES3_EEENS0_IJNS1_ILi1EEEiiiNS1_ILi144EEENS1_ILi512EEEEEEEEC2ERKS5_RKS9_)
$_ZN7cutlass13device_kernelIN5flash19enable_sm80_to_sm89INS1_16FlashAttnBwdSm80INS1_25CollectiveMainloopBwdSm80ILi2ELi2EN4cute5tupleIJNS5_1CILi128EEES8_NS7_ILi64EEEEEENS_6half_tEfNS_4arch4Sm80ELb0ELb0ELb1ELb0ELb1ELb0ELb0ELb0ELi2ELi4ELi4ELi4ELb0EEENS1_24CollectiveEpilogueBwdGQAISA_fSD_Li256ELb0ELb1EEENS1_19SingleTileSchedulerILb0ELb0ELb0ELi128EEEEEEEEEvNT_6ParamsE$_ZN4cute5tupleIJNS0_IJNS_1CILi16EEENS1_ILi2EEES3_S3_NS1_ILi4EEES3_EEENS0_IJNS1_ILi1EEEiiiNS1_ILi144EEENS1_ILi512EEEEEEEEC2ERKS5_RKS9_:
[----:B------:R-:W-:Y:S02]  /*83a0*/  IADD3 R4, R84, -c[0x0][0x20], RZ ;  /* 0x8000080054047a10 */ /* 0x000fe40007ffe0ff */
[----:B------:R-:W-:-:S03]  /*83b0*/  MOV R27, 0x0 ;  /* 0x00000000001b7802 */ /* 0x000fc60000000f00 */
[----:B------:R1:W-:Y:S04]  /*83c0*/  STL [R4], R2 ;  /* 0x0000000204007387 */ /* 0x0003e80000100800 */
[----:B------:R1:W-:Y:S04]  /*83d0*/  STL [R4+0x4], R3 ;  /* 0x0000040304007387 */ /* 0x0003e80000100800 */
[----:B------:R1:W-:Y:S01]  /*83e0*/  STL [R4+0x8], R5 ;  /* 0x0000080504007387 */ /* 0x0003e20000100800 */
[----:B------:R-:W-:Y:S05]  /*83f0*/  RET.REL.NODEC R26 `(_ZN7cutlass13device_kernelIN5flash19enable_sm80_to_sm89INS1_16FlashAttnBwdSm80INS1_25CollectiveMainloopBwdSm80ILi2ELi2EN4cute5tupleIJNS5_1CILi128EEES8_NS7_ILi64EEEEEENS_6half_tEfNS_4arch4Sm80ELb0ELb0ELb1ELb0ELb1ELb0ELb0ELb0ELi2ELi4ELi4ELi4ELb0EEENS1_24CollectiveEpilogueBwdGQAISA_fSD_Li256ELb0ELb1EEENS1_19SingleTileSchedulerILb0ELb0ELb0ELi128EEEEEEEEEvNT_6ParamsE) ;  /* 0xffff7c001a007950 */ /* 0x000fea0003c3ffff */
        .type           $_ZN7cutlass13device_kernelIN5flash19enable_sm80_to_sm89INS1_16FlashAttnBwdSm80INS1_25CollectiveMainloopBwdSm80ILi2ELi2EN4cute5tupleIJNS5_1CILi128EEES8_NS7_ILi64EEEEEENS_6half_tEfNS_4arch4Sm80ELb0ELb0ELb1ELb0ELb1ELb0ELb0ELb0ELi2ELi4ELi4ELi4ELb0EEENS1_24CollectiveEpilogueBwdGQAISA_fSD_Li256ELb0ELb1EEENS1_19SingleTileSchedulerILb0ELb0ELb0ELi128EEEEEEEEEvNT_6ParamsE$_ZN4cute5tupleIJNS0_IJNS_1CILi2EEEEEENS0_IJiEEEEEC2ERKS3_RKS4_,@function
        .size           $_ZN7cutlass13device_kernelIN5flash19enable_sm80_to_sm89INS1_16FlashAttnBwdSm80INS1_25CollectiveMainloopBwdSm80ILi2ELi2EN4cute5tupleIJNS5_1CILi128EEES8_NS7_ILi64EEEEEENS_6half_tEfNS_4arch4Sm80ELb0ELb0ELb1ELb0ELb1ELb0ELb0ELb0ELi2ELi4ELi4ELi4ELb0EEENS1_24CollectiveEpilogueBwdGQAISA_fSD_Li256ELb0ELb1EEENS1_19SingleTileSchedulerILb0ELb0ELb0ELi128EEEEEEEEEvNT_6ParamsE$_ZN4cute5tupleIJNS0_IJNS_1CILi2EEEEEENS0_IJiEEEEEC2ERKS3_RKS4_,($_ZN7cutlass13device_kernelIN5flash19enable_sm80_to_sm89INS1_16FlashAttnBwdSm80INS1_25CollectiveMainloopBwdSm80ILi2ELi2EN4cute5tupleIJNS5_1CILi128EEES8_NS7_ILi64EEEEEENS_6half_tEfNS_4arch4Sm80ELb0ELb0ELb1ELb0ELb1ELb0ELb0ELb0ELi2ELi4ELi4ELi4ELb0EEENS1_24CollectiveEpilogueBwdGQAISA_fSD_Li256ELb0ELb1EEENS1_19SingleTileSchedulerILb0ELb0ELb0ELi128EEEEEEEEEvNT_6ParamsE$_ZN4cute5tupleIJNS0_IJNS_1CILi8EEENS0_IJNS1_ILi2EEES3_S3_EEENS1_ILi1EEES4_S5_EEENS0_IJS5_NS0_IJS2_iiEEENS1_ILi64EEENS0_IJiNS1_ILi144EEENS1_ILi288EEEEEENS1_ILi512EEEEEEEEC2ERKS6_RKSD_ - $_ZN7cutlass13device_kernelIN5flash19enable_sm80_to_sm89INS1_16FlashAttnBwdSm80INS1_25CollectiveMainloopBwdSm80ILi2ELi2EN4cute5tupleIJNS5_1CILi128EEES8_NS7_ILi64EEEEEENS_6half_tEfNS_4arch4Sm80ELb0ELb0ELb1ELb0ELb1ELb0ELb0ELb0ELi2ELi4ELi4ELi4ELb0EEENS1_24CollectiveEpilogueBwdGQAISA_fSD_Li256ELb0ELb1EEENS1_19SingleTileSchedulerILb0ELb0ELb0ELi128EEEEEEEEEvNT_6ParamsE$_ZN4cute5tupleIJNS0_IJNS_1CILi2EEEEEENS0_IJiEEEEEC2ERKS3_RKS4_)
$_ZN7cutlass13device_kernelIN5flash19enable_sm80_to_sm89INS1_16FlashAttnBwdSm80INS1_25CollectiveMainloopBwdSm80ILi2ELi2EN4cute5tupleIJNS5_1CILi128EEES8_NS7_ILi64EEEEEENS_6half_tEfNS_4arch4Sm80ELb0ELb0ELb1ELb0ELb1ELb0ELb0ELb0ELi2ELi4ELi4ELi4ELb0EEENS1_24CollectiveEpilogueBwdGQAISA_fSD_Li256ELb0ELb1EEENS1_19SingleTileSchedulerILb0ELb0ELb0ELi128EEEEEEEEEvNT_6ParamsE$_ZN4cute5tupleIJNS0_IJNS_1CILi2EEEEEENS0_IJiEEEEEC2ERKS3_RKS4_:
[----:B------:R-:W-:Y:S02]  /*8400*/  IADD3 R4, R84, -c[0x0][0x20], RZ ;  /* 0x8000080054047a10 */ /* 0x000fe40007ffe0ff */
[----:B------:R-:W-:-:S03]  /*8410*/  MOV R7, 0x0 ;  /* 0x0000000000077802 */ /* 0x000fc60000000f00 */
[----:B------:R1:W-:Y:S01]  /*8420*/  STL [R4], R5 ;  /* 0x0000000504007387 */ /* 0x0003e20000100800 */
[----:B------:R-:W-:Y:S05]  /*8430*/  RET.REL.NODEC R6 `(_ZN7cutlass13device_kernelIN5flash19enable_sm80_to_sm89INS1_16FlashAttnBwdSm80INS1_25CollectiveMainloopBwdSm80ILi2ELi2EN4cute5tupleIJNS5_1CILi128EEES8_NS7_ILi64EEEEEENS_6half_tEfNS_4arch4Sm80ELb0ELb0ELb1ELb0ELb1ELb0ELb0ELb0ELi2ELi4ELi4ELi4ELb0EEENS1_24CollectiveEpilogueBwdGQAISA_fSD_Li256ELb0ELb1EEENS1_19SingleTileSchedulerILb0ELb0ELb0ELi128EEEEEEEEEvNT_6ParamsE) ;  /* 0xffff7bc006007950 */ /* 0x000fea0003c3ffff */
        .type           $_ZN7cutlass13device_kernelIN5flash19enable_sm80_to_sm89INS1_16FlashAttnBwdSm80INS1_25CollectiveMainloopBwdSm80ILi2ELi2EN4cute5tupleIJNS5_1CILi128EEES8_NS7_ILi64EEEEEENS_6half_tEfNS_4arch4Sm80ELb0ELb0ELb1ELb0ELb1ELb0ELb0ELb0ELi2ELi4ELi4ELi4ELb0EEENS1_24CollectiveEpilogueBwdGQAISA_fSD_Li256ELb0ELb1EEENS1_19SingleTileSchedulerILb0ELb0ELb0ELi128EEEEEEEEEvNT_6ParamsE$_ZN4cute5tupleIJNS0_IJNS_1CILi8EEENS0_IJNS1_ILi2EEES3_S3_EEENS1_ILi1EEES4_S5_EEENS0_IJS5_NS0_IJS2_iiEEENS1_ILi64EEENS0_IJiNS1_ILi144EEENS1_ILi288EEEEEENS1_ILi512EEEEEEEEC2ERKS6_RKSD_,@function
        .size           $_ZN7cutlass13device_kernelIN5flash19enable_sm80_to_sm89INS1_16FlashAttnBwdSm80INS1_25CollectiveMainloopBwdSm80ILi2ELi2EN4cute5tupleIJNS5_1CILi128EEES8_NS7_ILi64EEEEEENS_6half_tEfNS_4arch4Sm80ELb0ELb0ELb1ELb0ELb1ELb0ELb0ELb0ELi2ELi4ELi4ELi4ELb0EEENS1_24CollectiveEpilogueBwdGQAISA_fSD_Li256ELb0ELb1EEENS1_19SingleTileSchedulerILb0ELb0ELb0ELi128EEEEEEEEEvNT_6ParamsE$_ZN4cute5tupleIJNS0_IJNS_1CILi8EEENS0_IJNS1_ILi2EEES3_S3_EEENS1_ILi1EEES4_S5_EEENS0_IJS5_NS0_IJS2_iiEEENS1_ILi64EEENS0_IJiNS1_ILi144EEENS1_ILi288EEEEEENS1_ILi512EEEEEEEEC2ERKS6_RKSD_,($_ZN7cutlass13device_kernelIN5flash19enable_sm80_to_sm89INS1_16FlashAttnBwdSm80INS1_25CollectiveMainloopBwdSm80ILi2ELi2EN4cute5tupleIJNS5_1CILi128EEES8_NS7_ILi64EEEEEENS_6half_tEfNS_4arch4Sm80ELb0ELb0ELb1ELb0ELb1ELb0ELb0ELb0ELi2ELi4ELi4ELi4ELb0EEENS1_24CollectiveEpilogueBwdGQAISA_fSD_Li256ELb0ELb1EEENS1_19SingleTileSchedulerILb0ELb0ELb0ELi128EEEEEEEEEvNT_6ParamsE$_ZN4cute5tupleIJNS0_IJNS_1CILi8EEENS0_IJNS1_ILi2EEES3_S3_EEENS1_ILi1EEES4_S5_EEENS0_IJS5_NS0_IJiiiEEENS1_ILi64EEENS0_IJNS1_ILi72EEENS1_ILi144EEENS1_ILi288EEEEEENS1_ILi512EEEEEEEEC2ERKS6_RKSE_ - $_ZN7cutlass13device_kernelIN5flash19enable_sm80_to_sm89INS1_16FlashAttnBwdSm80INS1_25CollectiveMainloopBwdSm80ILi2ELi2EN4cute5tupleIJNS5_1CILi128EEES8_NS7_ILi64EEEEEENS_6half_tEfNS_4arch4Sm80ELb0ELb0ELb1ELb0ELb1ELb0ELb0ELb0ELi2ELi4ELi4ELi4ELb0EEENS1_24CollectiveEpilogueBwdGQAISA_fSD_Li256ELb0ELb1EEENS1_19SingleTileSchedulerILb0ELb0ELb0ELi128EEEEEEEEEvNT_6ParamsE$_ZN4cute5tupleIJNS0_IJNS_1CILi8EEENS0_IJNS1_ILi2EEES3_S3_EEENS1_ILi1EEES4_S5_EEENS0_IJS5_NS0_IJS2_iiEEENS1_ILi64EEENS0_IJiNS1_ILi144EEENS1_ILi288EEEEEENS1_ILi512EEEEEEEEC2ERKS6_RKSD_)
$_ZN7cutlass13device_kernelIN5flash19enable_sm80_to_sm89INS1_16FlashAttnBwdSm80INS1_25CollectiveMainloopBwdSm80ILi2ELi2EN4cute5tupleIJNS5_1CILi128EEES8_NS7_ILi64EEEEEENS_6half_tEfNS_4arch4Sm80ELb0ELb0ELb1ELb0ELb1ELb0ELb0ELb0ELi2ELi4ELi4ELi4ELb0EEENS1_24CollectiveEpilogueBwdGQAISA_fSD_Li256ELb0ELb1EEENS1_19SingleTileSchedulerILb0ELb0ELb0ELi128EEEEEEEEEvNT_6ParamsE$_ZN4cute5tupleIJNS0_IJNS_1CILi8EEENS0_IJNS1_ILi2EEES3_S3_EEENS1_ILi1EEES4_S5_EEENS0_IJS5_NS0_IJS2_iiEEENS1_ILi64EEENS0_IJiNS1_ILi144EEENS1_ILi288EEEEEENS1_ILi512EEEEEEEEC2ERKS6_RKSD_:
[----:B------:R-:W-:Y:S01]  /*8440*/  IADD3 R4, R82, -c[0x0][0x20], RZ ;  /* 0x8000080052047a10 */ /* 0x000fe20007ffe0ff */
[----:B------:R-:W-:Y:S01]  /*8450*/  IMAD.MOV.U32 R34, RZ, RZ, R26 ;  /* 0x000000ffff227224 */ /* 0x000fe200078e001a */
[----:B------:R-:W-:-:S03]  /*8460*/  MOV R35, 0x0 ;  /* 0x0000000000237802 */ /* 0x000fc60000000f00 */
[----:B------:R1:W-:Y:S04]  /*8470*/  STL [R4], R2 ;  /* 0x0000000204007387 */ /* 0x0003e80000100800 */
[----:B------:R1:W-:Y:S04]  /*8480*/  STL [R4+0x4], R3 ;  /* 0x0000040304007387 */ /* 0x0003e80000100800 */
[----:B------:R1:W-:Y:S01]  /*8490*/  STL [R4+0x8], R5 ;  /* 0x0000080504007387 */ /* 0x0003e20000100800 */
[----:B------:R-:W-:Y:S05]  /*84a0*/  RET.REL.NODEC R34 `(_ZN7cutlass13device_kernelIN5flash19enable_sm80_to_sm89INS1_16FlashAttnBwdSm80INS1_25CollectiveMainloopBwdSm80ILi2ELi2EN4cute5tupleIJNS5_1CILi128EEES8_NS7_ILi64EEEEEENS_6half_tEfNS_4arch4Sm80ELb0ELb0ELb1ELb0ELb1ELb0ELb0ELb0ELi2ELi4ELi4ELi4ELb0EEENS1_24CollectiveEpilogueBwdGQAISA_fSD_Li256ELb0ELb1EEENS1_19SingleTileSchedulerILb0ELb0ELb0ELi128EEEEEEEEEvNT_6ParamsE) ;  /* 0xffff7b5022007950 */ /* 0x000fea0003c3ffff */
        .type           $_ZN7cutlass13device_kernelIN5flash19enable_sm80_to_sm89INS1_16FlashAttnBwdSm80INS1_25CollectiveMainloopBwdSm80ILi2ELi2EN4cute5tupleIJNS5_1CILi128EEES8_NS7_ILi64EEEEEENS_6half_tEfNS_4arch4Sm80ELb0ELb0ELb1ELb0ELb1ELb0ELb0ELb0ELi2ELi4ELi4ELi4ELb0EEENS1_24CollectiveEpilogueBwdGQAISA_fSD_Li256ELb0ELb1EEENS1_19SingleTileSchedulerILb0ELb0ELb0ELi128EEEEEEEEEvNT_6ParamsE$_ZN4cute5tupleIJNS0_IJNS_1CILi8EEENS0_IJNS1_ILi2EEES3_S3_EEENS1_ILi1EEES4_S5_EEENS0_IJS5_NS0_IJiiiEEENS1_ILi64EEENS0_IJNS1_ILi72EEENS1_ILi144EEENS1_ILi288EEEEEENS1_ILi512EEEEEEEEC2ERKS6_RKSE_,@function
        .size           $_ZN7cutlass13device_kernelIN5flash19enable_sm80_to_sm89INS1_16FlashAttnBwdSm80INS1_25CollectiveMainloopBwdSm80ILi2ELi2EN4cute5tupleIJNS5_1CILi128EEES8_NS7_ILi64EEEEEENS_6half_tEfNS_4arch4Sm80ELb0ELb0ELb1ELb0ELb1ELb0ELb0ELb0ELi2ELi4ELi4ELi4ELb0EEENS1_24CollectiveEpilogueBwdGQAISA_fSD_Li256ELb0ELb1EEENS1_19SingleTileSchedulerILb0ELb0ELb0ELi128EEEEEEEEEvNT_6ParamsE$_ZN4cute5tupleIJNS0_IJNS_1CILi8EEENS0_IJNS1_ILi2EEES3_S3_EEENS1_ILi1EEES4_S5_EEENS0_IJS5_NS0_IJiiiEEENS1_ILi64EEENS0_IJNS1_ILi72EEENS1_ILi144EEENS1_ILi288EEEEEENS1_ILi512EEEEEEEEC2ERKS6_RKSE_,($_ZN7cutlass13device_kernelIN5flash19enable_sm80_to_sm89INS1_16FlashAttnBwdSm80INS1_25CollectiveMainloopBwdSm80ILi2ELi2EN4cute5tupleIJNS5_1CILi128EEES8_NS7_ILi64EEEEEENS_6half_tEfNS_4arch4Sm80ELb0ELb0ELb1ELb0ELb1ELb0ELb0ELb0ELi2ELi4ELi4ELi4ELb0EEENS1_24CollectiveEpilogueBwdGQAISA_fSD_Li256ELb0ELb1EEENS1_19SingleTileSchedulerILb0ELb0ELb0ELi128EEEEEEEEEvNT_6ParamsE$_ZN4cute5tupleIJNS0_IJNS_1CILi8EEENS1_ILi2EEES3_S3_S2_S3_EEENS0_IJNS1_ILi1EEEiiiNS1_ILi72EEENS1_ILi512EEEEEEEEC2ERKS4_RKS8_ - $_ZN7cutlass13device_kernelIN5flash19enable_sm80_to_sm89INS1_16FlashAttnBwdSm80INS1_25CollectiveMainloopBwdSm80ILi2ELi2EN4cute5tupleIJNS5_1CILi128EEES8_NS7_ILi64EEEEEENS_6half_tEfNS_4arch4Sm80ELb0ELb0ELb1ELb0ELb1ELb0ELb0ELb0ELi2ELi4ELi4ELi4ELb0EEENS1_24CollectiveEpilogueBwdGQAISA_fSD_Li256ELb0ELb1EEENS1_19SingleTileSchedulerILb0ELb0ELb0ELi128EEEEEEEEEvNT_6ParamsE$_ZN4cute5tupleIJNS0_IJNS_1CILi8EEENS0_IJNS1_ILi2EEES3_S3_EEENS1_ILi1EEES4_S5_EEENS0_IJS5_NS0_IJiiiEEENS1_ILi64EEENS0_IJNS1_ILi72EEENS1_ILi144EEENS1_ILi288EEEEEENS1_ILi512EEEEEEEEC2ERKS6_RKSE_)
$_ZN7cutlass13device_kernelIN5flash19enable_sm80_to_sm89INS1_16FlashAttnBwdSm80INS1_25CollectiveMainloopBwdSm80ILi2ELi2EN4cute5tupleIJNS5_1CILi128EEES8_NS7_ILi64EEEEEENS_6half_tEfNS_4arch4Sm80ELb0ELb0ELb1ELb0ELb1ELb0ELb0ELb0ELi2ELi4ELi4ELi4ELb0EEENS1_24CollectiveEpilogueBwdGQAISA_fSD_Li256ELb0ELb1EEENS1_19SingleTileSchedulerILb0ELb0ELb0ELi128EEEEEEEEEvNT_6ParamsE$_ZN4cute5tupleIJNS0_IJNS_1CILi8EEENS0_IJNS1_ILi2EEES3_S3_EEENS1_ILi1EEES4_S5_EEENS0_IJS5_NS0_IJiiiEEENS1_ILi64EEENS0_IJNS1_ILi72EEENS1_ILi144EEENS1_ILi288EEEEEENS1_ILi512EEEEEEEEC2ERKS6_RKSE_:
[----:B------:R-:W-:Y:S01]  /*84b0*/  IADD3 R4, R82, -c[0x0][0x20], RZ ;  /* 0x8000080052047a10 */ /* 0x000fe20007ffe0ff */
[----:B------:R-:W-:Y:S01]  /*84c0*/  IMAD.MOV.U32 R36, RZ, RZ, R6 ;  /* 0x000000ffff247224 */ /* 0x000fe200078e0006 */
[----:B------:R-:W-:-:S03]  /*84d0*/  MOV R37, 0x0 ;  /* 0x0000000000257802 */ /* 0x000fc60000000f00 */
[----:B------:R1:W-:Y:S04]  /*84e0*/  STL [R4], R2 ;  /* 0x0000000204007387 */ /* 0x0003e80000100800 */
[----:B------:R1:W-:Y:S04]  /*84f0*/  STL [R4+0x4], R3 ;  /* 0x0000040304007387 */ /* 0x0003e80000100800 */
[----:B------:R1:W-:Y:S01]  /*8500*/  STL [R4+0x8], R5 ;  /* 0x0000080504007387 */ /* 0x0003e20000100800 */
[----:B------:R-:W-:Y:S05]  /*8510*/  RET.REL.NODEC R36 `(_ZN7cutlass13device_kernelIN5flash19enable_sm80_to_sm89INS1_16FlashAttnBwdSm80INS1_25CollectiveMainloopBwdSm80ILi2ELi2EN4cute5tupleIJNS5_1CILi128EEES8_NS7_ILi64EEEEEENS_6half_tEfNS_4arch4Sm80ELb0ELb0ELb1ELb0ELb1ELb0ELb0ELb0ELi2ELi4ELi4ELi4ELb0EEENS1_24CollectiveEpilogueBwdGQAISA_fSD_Li256ELb0ELb1EEENS1_19SingleTileSchedulerILb0ELb0ELb0ELi128EEEEEEEEEvNT_6ParamsE) ;  /* 0xffff7ae024007950 */ /* 0x000fea0003c3ffff */
        .type           $_ZN7cutlass13device_kernelIN5flash19enable_sm80_to_sm89INS1_16FlashAttnBwdSm80INS1_25CollectiveMainloopBwdSm80ILi2ELi2EN4cute5tupleIJNS5_1CILi128EEES8_NS7_ILi64EEEEEENS_6half_tEfNS_4arch4Sm80ELb0ELb0ELb1ELb0ELb1ELb0ELb0ELb0ELi2ELi4ELi4ELi4ELb0EEENS1_24CollectiveEpilogueBwdGQAISA_fSD_Li256ELb0ELb1EEENS1_19SingleTileSchedulerILb0ELb0ELb0ELi128EEEEEEEEEvNT_6ParamsE$_ZN4cute5tupleIJNS0_IJNS_1CILi8EEENS1_ILi2EEES3_S3_S2_S3_EEENS0_IJNS1_ILi1EEEiiiNS1_ILi72EEENS1_ILi512EEEEEEEEC2ERKS4_RKS8_,@function
        .size           $_ZN7cutlass13device_kernelIN5flash19enable_sm80_to_sm89INS1_16FlashAttnBwdSm80INS1_25CollectiveMainloopBwdSm80ILi2ELi2EN4cute5tupleIJNS5_1CILi128EEES8_NS7_ILi64EEEEEENS_6half_tEfNS_4arch4Sm80ELb0ELb0ELb1ELb0ELb1ELb0ELb0ELb0ELi2ELi4ELi4ELi4ELb0EEENS1_24CollectiveEpilogueBwdGQAISA_fSD_Li256ELb0ELb1EEENS1_19SingleTileSchedulerILb0ELb0ELb0ELi128EEEEEEEEEvNT_6ParamsE$_ZN4cute5tupleIJNS0_IJNS_1CILi8EEENS1_ILi2EEES3_S3_S2_S3_EEENS0_IJNS1_ILi1EEEiiiNS1_ILi72EEENS1_ILi512EEEEEEEEC2ERKS4_RKS8_,($_ZN7cutlass13device_kernelIN5flash19enable_sm80_to_sm89INS1_16FlashAttnBwdSm80INS1_25CollectiveMainloopBwdSm80ILi2ELi2EN4cute5tupleIJNS5_1CILi128EEES8_NS7_ILi64EEEEEENS_6half_tEfNS_4arch4Sm80ELb0ELb0ELb1ELb0ELb1ELb0ELb0ELb0ELi2ELi4ELi4ELi4ELb0EEENS1_24CollectiveEpilogueBwdGQAISA_fSD_Li256ELb0ELb1EEENS1_19SingleTileSchedulerILb0ELb0ELb0ELi128EEEEEEEEEvNT_6ParamsE$_ZN4cute5tupleIJNS_7SwizzleILi3ELi3ELi3EEENS_9MixedBitsILj0ELj432EEENS_6LayoutINS0_IJNS0_IJNS_1CILi2EEES7_S7_EEES7_NS6_ILi8EEEEEENS0_IJNS0_IJNS6_ILi64EEES9_NS6_ILi512EEEEEENS6_ILi8192EEENS6_ILi1024EEEEEEEEEEC2ERKS2_RKS4_RKSH_ - $_ZN7cutlass13device_kernelIN5flash19enable_sm80_to_sm89INS1_16FlashAttnBwdSm80INS1_25CollectiveMainloopBwdSm80ILi2ELi2EN4cute5tupleIJNS5_1CILi128EEES8_NS7_ILi64EEEEEENS_6half_tEfNS_4arch4Sm80ELb0ELb0ELb1ELb0ELb1ELb0ELb0ELb0ELi2ELi4ELi4ELi4ELb0EEENS1_24CollectiveEpilogueBwdGQAISA_fSD_Li256ELb0ELb1EEENS1_19SingleTileSchedulerILb0ELb0ELb0ELi128EEEEEEEEEvNT_6ParamsE$_ZN4cute5tupleIJNS0_IJNS_1CILi8EEENS1_ILi2EEES3_S3_S2_S3_EEENS0_IJNS1_ILi1EEEiiiNS1_ILi72EEENS1_ILi512EEEEEEEEC2ERKS4_RKS8_)
$_ZN7cutlass13device_kernelIN5flash19enable_sm80_to_sm89INS1_16FlashAttnBwdSm80INS1_25CollectiveMainloopBwdSm80ILi2ELi2EN4cute5tupleIJNS5_1CILi128EEES8_NS7_ILi64EEEEEENS_6half_tEfNS_4arch4Sm80ELb0ELb0ELb1ELb0ELb1ELb0ELb0ELb0ELi2ELi4ELi4ELi4ELb0EEENS1_24CollectiveEpilogueBwdGQAISA_fSD_Li256ELb0ELb1EEENS1_19SingleTileSchedulerILb0ELb0ELb0ELi128EEEEEEEEEvNT_6ParamsE$_ZN4cute5tupleIJNS0_IJNS_1CILi8EEENS1_ILi2EEES3_S3_S2_S3_EEENS0_IJNS1_ILi1EEEiiiNS1_ILi72EEENS1_ILi512EEEEEEEEC2ERKS4_RKS8_:
[----:B------:R-:W-:Y:S01]  /*8520*/  IADD3 R4, R83, -c[0x0][0x20], RZ ;  /* 0x8000080053047a10 */ /* 0x000fe20007ffe0ff */
[----:B------:R-:W-:Y:S01]  /*8530*/  IMAD.MOV.U32 R36, RZ, RZ, R6 ;  /* 0x000000ffff247224 */ /* 0x000fe200078e0006 */
[----:B------:R-:W-:-:S03]  /*8540*/  MOV R37, 0x0 ;  /* 0x0000000000257802 */ /* 0x000fc60000000f00 */
[----:B------:R1:W-:Y:S04]  /*8550*/  STL [R4], R2 ;  /* 0x0000000204007387 */ /* 0x0003e80000100800 */
[----:B------:R1:W-:Y:S04]  /*8560*/  STL [R4+0x4], R3 ;  /* 0x0000040304007387 */ /* 0x0003e80000100800 */
[----:B------:R1:W-:Y:S01]  /*8570*/  STL [R4+0x8], R5 ;  /* 0x0000080504007387 */ /* 0x0003e20000100800 */
[----:B------:R-:W-:Y:S05]  /*8580*/  RET.REL.NODEC R36 `(_ZN7cutlass13device_kernelIN5flash19enable_sm80_to_sm89INS1_16FlashAttnBwdSm80INS1_25CollectiveMainloopBwdSm80ILi2ELi2EN4cute5tupleIJNS5_1CILi128EEES8_NS7_ILi64EEEEEENS_6half_tEfNS_4arch4Sm80ELb0ELb0ELb1ELb0ELb1ELb0ELb0ELb0ELi2ELi4ELi4ELi4ELb0EEENS1_24CollectiveEpilogueBwdGQAISA_fSD_Li256ELb0ELb1EEENS1_19SingleTileSchedulerILb0ELb0ELb0ELi128EEEEEEEEEvNT_6ParamsE) ;  /* 0xffff7a7024007950 */ /* 0x000fea0003c3ffff */
        .type           $_ZN7cutlass13device_kernelIN5flash19enable_sm80_to_sm89INS1_16FlashAttnBwdSm80INS1_25CollectiveMainloopBwdSm80ILi2ELi2EN4cute5tupleIJNS5_1CILi128EEES8_NS7_ILi64EEEEEENS_6half_tEfNS_4arch4Sm80ELb0ELb0ELb1ELb0ELb1ELb0ELb0ELb0ELi2ELi4ELi4ELi4ELb0EEENS1_24CollectiveEpilogueBwdGQAISA_fSD_Li256ELb0ELb1EEENS1_19SingleTileSchedulerILb0ELb0ELb0ELi128EEEEEEEEEvNT_6ParamsE$_ZN4cute5tupleIJNS_7SwizzleILi3ELi3ELi3EEENS_9MixedBitsILj0ELj432EEENS_6LayoutINS0_IJNS0_IJNS_1CILi2EEES7_S7_EEES7_NS6_ILi8EEEEEENS0_IJNS0_IJNS6_ILi64EEES9_NS6_ILi512EEEEEENS6_ILi8192EEENS6_ILi1024EEEEEEEEEEC2ERKS2_RKS4_RKSH_,@function
        .size           $_ZN7cutlass13device_kernelIN5flash19enable_sm80_to_sm89INS1_16FlashAttnBwdSm80INS1_25CollectiveMainloopBwdSm80ILi2ELi2EN4cute5tupleIJNS5_1CILi128EEES8_NS7_ILi64EEEEEENS_6half_tEfNS_4arch4Sm80ELb0ELb0ELb1ELb0ELb1ELb0ELb0ELb0ELi2ELi4ELi4ELi4ELb0EEENS1_24CollectiveEpilogueBwdGQAISA_fSD_Li256ELb0ELb1EEENS1_19SingleTileSchedulerILb0ELb0ELb0ELi128EEEEEEEEEvNT_6ParamsE$_ZN4cute5tupleIJNS_7SwizzleILi3ELi3ELi3EEENS_9MixedBitsILj0ELj432EEENS_6LayoutINS0_IJNS0_IJNS_1CILi2EEES7_S7_EEES7_NS6_ILi8EEEEEENS0_IJNS0_IJNS6_ILi64EEES9_NS6_ILi512EEEEEENS6_ILi8192EEENS6_ILi1024EEEEEEEEEEC2ERKS2_RKS4_RKSH_,($_ZN7cutlass13device_kernelIN5flash19enable_sm80_to_sm89INS1_16FlashAttnBwdSm80INS1_25CollectiveMainloopBwdSm80ILi2ELi2EN4cute5tupleIJNS5_1CILi128EEES8_NS7_ILi64EEEEEENS_6half_tEfNS_4arch4Sm80ELb0ELb0ELb1ELb0ELb1ELb0ELb0ELb0ELi2ELi4ELi4ELi4ELb0EEENS1_24CollectiveEpilogueBwdGQAISA_fSD_Li256ELb0ELb1EEENS1_19SingleTileSchedulerILb0ELb0ELb0ELi128EEEEEEEEEvNT_6ParamsE$_ZN4cute8smem_ptrIPN7cutlass6half_tEECI1NS_12iter_adaptorIS3_S4_EEES3_ - $_ZN7cutlass13device_kernelIN5flash19enable_sm80_to_sm89INS1_16FlashAttnBwdSm80INS1_25CollectiveMainloopBwdSm80ILi2ELi2EN4cute5tupleIJNS5_1CILi128EEES8_NS7_ILi64EEEEEENS_6half_tEfNS_4arch4Sm80ELb0ELb0ELb1ELb0ELb1ELb0ELb0ELb0ELi2ELi4ELi4ELi4ELb0EEENS1_24CollectiveEpilogueBwdGQAISA_fSD_Li256ELb0ELb1EEENS1_19SingleTileSchedulerILb0ELb0ELb0ELi128EEEEEEEEEvNT_6ParamsE$_ZN4cute5tupleIJNS_7SwizzleILi3ELi3ELi3EEENS_9MixedBitsILj0ELj432EEENS_6LayoutINS0_IJNS0_IJNS_1CILi2EEES7_S7_EEES7_NS6_ILi8EEEEEENS0_IJNS0_IJNS6_ILi64EEES9_NS6_ILi512EEEEEENS6_ILi8192EEENS6_ILi1024EEEEEEEEEEC2ERKS2_RKS4_RKSH_)
$_ZN7cutlass13device_kernelIN5flash19enable_sm80_to_sm89INS1_16FlashAttnBwdSm80INS1_25CollectiveMainloopBwdSm80ILi2ELi2EN4cute5tupleIJNS5_1CILi128EEES8_NS7_ILi64EEEEEENS_6half_tEfNS_4arch4Sm80ELb0ELb0ELb1ELb0ELb1ELb0ELb0ELb0ELi2ELi4ELi4ELi4ELb0EEENS1_24CollectiveEpilogueBwdGQAISA_fSD_Li256ELb0ELb1EEENS1_19SingleTileSchedulerILb0ELb0ELb0ELi128EEEEEEEEEvNT_6ParamsE$_ZN4cute5tupleIJNS_7SwizzleILi3ELi3ELi3EEENS_9MixedBitsILj0ELj432EEENS_6LayoutINS0_IJNS0_IJNS_1CILi2EEES7_S7_EEES7_NS6_ILi8EEEEEENS0_IJNS0_IJNS6_ILi64EEES9_NS6_ILi512EEEEEENS6_ILi8192EEENS6_ILi1024EEEEEEEEEEC2ERKS2_RKS4_RKSH_:
[----:B------:R-:W-:Y:S02]  /*8590*/  IADD3 R2, R62, -c[0x0][0x20], RZ ;  /* 0x800008003e027a10 */ /* 0x000fe40007ffe0ff */
[----:B------:R-:W-:-:S03]  /*85a0*/  MOV R5, 0x0 ;  /* 0x0000000000057802 */ /* 0x000fc60000000f00 */
[----:B------:R1:W-:Y:S01]  /*85b0*/  STL [R2], R3 ;  /* 0x0000000302007387 */ /* 0x0003e20000100800 */
[----:B------:R-:W-:Y:S05]  /*85c0*/  RET.REL.NODEC R4 `(_ZN7cutlass13device_kernelIN5flash19enable_sm80_to_sm89INS1_16FlashAttnBwdSm80INS1_25CollectiveMainloopBwdSm80ILi2ELi2EN4cute5tupleIJNS5_1CILi128EEES8_NS7_ILi64EEEEEENS_6half_tEfNS_4arch4Sm80ELb0ELb0ELb1ELb0ELb1ELb0ELb0ELb0ELi2ELi4ELi4ELi4ELb0EEENS1_24CollectiveEpilogueBwdGQAISA_fSD_Li256ELb0ELb1EEENS1_19SingleTileSchedulerILb0ELb0ELb0ELi128EEEEEEEEEvNT_6ParamsE) ;  /* 0xffff7a3004007950 */ /* 0x000fea0003c3ffff */
        .type           $_ZN7cutlass13device_kernelIN5flash19enable_sm80_to_sm89INS1_16FlashAttnBwdSm80INS1_25CollectiveMainloopBwdSm80ILi2ELi2EN4cute5tupleIJNS5_1CILi128EEES8_NS7_ILi64EEEEEENS_6half_tEfNS_4arch4Sm80ELb0ELb0ELb1ELb0ELb1ELb0ELb0ELb0ELi2ELi4ELi4ELi4ELb0EEENS1_24CollectiveEpilogueBwdGQAISA_fSD_Li256ELb0ELb1EEENS1_19SingleTileSchedulerILb0ELb0ELb0ELi128EEEEEEEEEvNT_6ParamsE$_ZN4cute8smem_ptrIPN7cutlass6half_tEECI1NS_12iter_adaptorIS3_S4_EEES3_,@function
        .size           $_ZN7cutlass13device_kernelIN5flash19enable_sm80_to_sm89INS1_16FlashAttnBwdSm80INS1_25CollectiveMainloopBwdSm80ILi2ELi2EN4cute5tupleIJNS5_1CILi128EEES8_NS7_ILi64EEEEEENS_6half_tEfNS_4arch4Sm80ELb0ELb0ELb1ELb0ELb1ELb0ELb0ELb0ELi2ELi4ELi4ELi4ELb0EEENS1_24CollectiveEpilogueBwdGQAISA_fSD_Li256ELb0ELb1EEENS1_19SingleTileSchedulerILb0ELb0ELb0ELi128EEEEEEEEEvNT_6ParamsE$_ZN4cute8smem_ptrIPN7cutlass6half_tEECI1NS_12iter_adaptorIS3_S4_EEES3_,($_ZN7cutlass13device_kernelIN5flash19enable_sm80_to_sm89INS1_16FlashAttnBwdSm80INS1_25CollectiveMainloopBwdSm80ILi2ELi2EN4cute5tupleIJNS5_1CILi128EEES8_NS7_ILi64EEEEEENS_6half_tEfNS_4arch4Sm80ELb0ELb0ELb1ELb0ELb1ELb0ELb0ELb0ELi2ELi4ELi4ELi4ELb0EEENS1_24CollectiveEpilogueBwdGQAISA_fSD_Li256ELb0ELb1EEENS1_19SingleTileSchedulerILb0ELb0ELb0ELi128EEEEEEEEEvNT_6ParamsE$_ZN4cute8smem_ptrIPN7cutlass9uint128_tEECI1NS_12iter_adaptorIS3_S4_EEES3_ - $_ZN7cutlass13device_kernelIN5flash19enable_sm80_to_sm89INS1_16FlashAttnBwdSm80INS1_25CollectiveMainloopBwdSm80ILi2ELi2EN4cute5tupleIJNS5_1CILi128EEES8_NS7_ILi64EEEEEENS_6half_tEfNS_4arch4Sm80ELb0ELb0ELb1ELb0ELb1ELb0ELb0ELb0ELi2ELi4ELi4ELi4ELb0EEENS1_24CollectiveEpilogueBwdGQAISA_fSD_Li256ELb0ELb1EEENS1_19SingleTileSchedulerILb0ELb0ELb0ELi128EEEEEEEEEvNT_6ParamsE$_ZN4cute8smem_ptrIPN7cutlass6half_tEECI1NS_12iter_adaptorIS3_S4_EEES3_)
$_ZN7cutlass13device_kernelIN5flash19enable_sm80_to_sm89INS1_16FlashAttnBwdSm80INS1_25CollectiveMainloopBwdSm80ILi2ELi2EN4cute5tupleIJNS5_1CILi128EEES8_NS7_ILi64EEEEEENS_6half_tEfNS_4arch4Sm80ELb0ELb0ELb1ELb0ELb1ELb0ELb0ELb0ELi2ELi4ELi4ELi4ELb0EEENS1_24CollectiveEpilogueBwdGQAISA_fSD_Li256ELb0ELb1EEENS1_19SingleTileSchedulerILb0ELb0ELb0ELi128EEEEEEEEEvNT_6ParamsE$_ZN4cute8smem_ptrIPN7cutlass6half_tEECI1NS_12iter_adaptorIS3_S4_EEES3_:
[----:B------:R-:W-:Y:S02]  /*85d0*/  IADD3 R38, R38, -c[0x0][0x20], RZ ;  /* 0x8000080026267a10 */ /* 0x000fe40007ffe0ff */
[----:B------:R-:W-:-:S03]  /*85e0*/  MOV R47, 0x0 ;  /* 0x00000000002f7802 */ /* 0x000fc60000000f00 */
[----:B------:R1:W-:Y:S01]  /*85f0*/  STL.64 [R38], R2 ;  /* 0x0000000226007387 */ /* 0x0003e20000100a00 */
[----:B------:R-:W-:Y:S05]  /*8600*/  RET.REL.NODEC R46 `(_ZN7cutlass13device_kernelIN5flash19enable_sm80_to_sm89INS1_16FlashAttnBwdSm80INS1_25CollectiveMainloopBwdSm80ILi2ELi2EN4cute5tupleIJNS5_1CILi128EEES8_NS7_ILi64EEEEEENS_6half_tEfNS_4arch4Sm80ELb0ELb0ELb1ELb0ELb1ELb0ELb0ELb0ELi2ELi4ELi4ELi4ELb0EEENS1_24CollectiveEpilogueBwdGQAISA_fSD_Li256ELb0ELb1EEENS1_19SingleTileSchedulerILb0ELb0ELb0ELi128EEEEEEEEEvNT_6ParamsE) ;  /* 0xffff79f02e007950 */ /* 0x000fea0003c3ffff */
        .type           $_ZN7cutlass13device_kernelIN5flash19enable_sm80_to_sm89INS1_16FlashAttnBwdSm80INS1_25CollectiveMainloopBwdSm80ILi2ELi2EN4cute5tupleIJNS5_1CILi128EEES8_NS7_ILi64EEEEEENS_6half_tEfNS_4arch4Sm80ELb0ELb0ELb1ELb0ELb1ELb0ELb0ELb0ELi2ELi4ELi4ELi4ELb0EEENS1_24CollectiveEpilogueBwdGQAISA_fSD_Li256ELb0ELb1EEENS1_19SingleTileSchedulerILb0ELb0ELb0ELi128EEEEEEEEEvNT_6ParamsE$_ZN4cute8smem_ptrIPN7cutlass9uint128_tEECI1NS_12iter_adaptorIS3_S4_EEES3_,@function
        .size           $_ZN7cutlass13device_kernelIN5flash19enable_sm80_to_sm89INS1_16FlashAttnBwdSm80INS1_25CollectiveMainloopBwdSm80ILi2ELi2EN4cute5tupleIJNS5_1CILi128EEES8_NS7_ILi64EEEEEENS_6half_tEfNS_4arch4Sm80ELb0ELb0ELb1ELb0ELb1ELb0ELb0ELb0ELi2ELi4ELi4ELi4ELb0EEENS1_24CollectiveEpilogueBwdGQAISA_fSD_Li256ELb0ELb1EEENS1_19SingleTileSchedulerILb0ELb0ELb0ELi128EEEEEEEEEvNT_6ParamsE$_ZN4cute8smem_ptrIPN7cutlass9uint128_tEECI1NS_12iter_adaptorIS3_S4_EEES3_,($_ZN7cutlass13device_kernelIN5flash19enable_sm80_to_sm89INS1_16FlashAttnBwdSm80INS1_25CollectiveMainloopBwdSm80ILi2ELi2EN4cute5tupleIJNS5_1CILi128EEES8_NS7_ILi64EEEEEENS_6half_tEfNS_4arch4Sm80ELb0ELb0ELb1ELb0ELb1ELb0ELb0ELb0ELi2ELi4ELi4ELi4ELb0EEENS1_24CollectiveEpilogueBwdGQAISA_fSD_Li256ELb0ELb1EEENS1_19SingleTileSchedulerILb0ELb0ELb0ELi128EEEEEEEEEvNT_6ParamsE$_ZN4cute8smem_ptrIPfECI1NS_12iter_adaptorIS1_S2_EEES1_ - $_ZN7cutlass13device_kernelIN5flash19enable_sm80_to_sm89INS1_16FlashAttnBwdSm80INS1_25CollectiveMainloopBwdSm80ILi2ELi2EN4cute5tupleIJNS5_1CILi128EEES8_NS7_ILi64EEEEEENS_6half_tEfNS_4arch4Sm80ELb0ELb0ELb1ELb0ELb1ELb0ELb0ELb0ELi2ELi4ELi4ELi4ELb0EEENS1_24CollectiveEpilogueBwdGQAISA_fSD_Li256ELb0ELb1EEENS1_19SingleTileSchedulerILb0ELb0ELb0ELi128EEEEEEEEEvNT_6ParamsE$_ZN4cute8smem_ptrIPN7cutlass9uint128_tEECI1NS_12iter_adaptorIS3_S4_EEES3_)
$_ZN7cutlass13device_kernelIN5flash19enable_sm80_to_sm89INS1_16FlashAttnBwdSm80INS1_25CollectiveMainloopBwdSm80ILi2ELi2EN4cute5tupleIJNS5_1CILi128EEES8_NS7_ILi64EEEEEENS_6half_tEfNS_4arch4Sm80ELb0ELb0ELb1ELb0ELb1ELb0ELb0ELb0ELi2ELi4ELi4ELi4ELb0EEENS1_24CollectiveEpilogueBwdGQAISA_fSD_Li256ELb0ELb1EEENS1_19SingleTileSchedulerILb0ELb0ELb0ELi128EEEEEEEEEvNT_6ParamsE$_ZN4cute8smem_ptrIPN7cutlass9uint128_tEECI1NS_12iter_adaptorIS3_S4_EEES3_:
[----:B------:R-:W-:Y:S02]  /*8610*/  IADD3 R38, R83, -c[0x0][0x20], RZ ;  /* 0x8000080053267a10 */ /* 0x000fe40007ffe0ff */
[----:B------:R-:W-:-:S03]  /*8620*/  MOV R47, 0x0 ;  /* 0x00000000002f7802 */ /* 0x000fc60000000f00 */
[----:B------:R1:W-:Y:S01]  /*8630*/  STL.64 [R38], R2 ;  /* 0x0000000226007387 */ /* 0x0003e20000100a00 */
[----:B------:R-:W-:Y:S05]  /*8640*/  RET.REL.NODEC R46 `(_ZN7cutlass13device_kernelIN5flash19enable_sm80_to_sm89INS1_16FlashAttnBwdSm80INS1_25CollectiveMainloopBwdSm80ILi2ELi2EN4cute5tupleIJNS5_1CILi128EEES8_NS7_ILi64EEEEEENS_6half_tEfNS_4arch4Sm80ELb0ELb0ELb1ELb0ELb1ELb0ELb0ELb0ELi2ELi4ELi4ELi4ELb0EEENS1_24CollectiveEpilogueBwdGQAISA_fSD_Li256ELb0ELb1EEENS1_19SingleTileSchedulerILb0ELb0ELb0ELi128EEEEEEEEEvNT_6ParamsE) ;  /* 0xffff79b02e007950 */ /* 0x000fea0003c3ffff */
        .type           $_ZN7cutlass13device_kernelIN5flash19enable_sm80_to_sm89INS1_16FlashAttnBwdSm80INS1_25CollectiveMainloopBwdSm80ILi2ELi2EN4cute5tupleIJNS5_1CILi128EEES8_NS7_ILi64EEEEEENS_6half_tEfNS_4arch4Sm80ELb0ELb0ELb1ELb0ELb1ELb0ELb0ELb0ELi2ELi4ELi4ELi4ELb0EEENS1_24CollectiveEpilogueBwdGQAISA_fSD_Li256ELb0ELb1EEENS1_19SingleTileSchedulerILb0ELb0ELb0ELi128EEEEEEEEEvNT_6ParamsE$_ZN4cute8smem_ptrIPfECI1NS_12iter_adaptorIS1_S2_EEES1_,@function
        .size           $_ZN7cutlass13device_kernelIN5flash19enable_sm80_to_sm89INS1_16FlashAttnBwdSm80INS1_25CollectiveMainloopBwdSm80ILi2ELi2EN4cute5tupleIJNS5_1CILi128EEES8_NS7_ILi64EEEEEENS_6half_tEfNS_4arch4Sm80ELb0ELb0ELb1ELb0ELb1ELb0ELb0ELb0ELi2ELi4ELi4ELi4ELb0EEENS1_24CollectiveEpilogueBwdGQAISA_fSD_Li256ELb0ELb1EEENS1_19SingleTileSchedulerILb0ELb0ELb0ELi128EEEEEEEEEvNT_6ParamsE$_ZN4cute8smem_ptrIPfECI1NS_12iter_adaptorIS1_S2_EEES1_,($_ZN7cutlass13device_kernelIN5flash19enable_sm80_to_sm89INS1_16FlashAttnBwdSm80INS1_25CollectiveMainloopBwdSm80ILi2ELi2EN4cute5tupleIJNS5_1CILi128EEES8_NS7_ILi64EEEEEENS_6half_tEfNS_4arch4Sm80ELb0ELb0ELb1ELb0ELb1ELb0ELb0ELb0ELi2ELi4ELi4ELi4ELb0EEENS1_24CollectiveEpilogueBwdGQAISA_fSD_Li256ELb0ELb1EEENS1_19SingleTileSchedulerILb0ELb0ELb0ELi128EEEEEEEEEvNT_6ParamsE$_ZN4cute8smem_ptrIPjECI1NS_12iter_adaptorIS1_S2_EEES1_ - $_ZN7cutlass13device_kernelIN5flash19enable_sm80_to_sm89INS1_16FlashAttnBwdSm80INS1_25CollectiveMainloopBwdSm80ILi2ELi2EN4cute5tupleIJNS5_1CILi128EEES8_NS7_ILi64EEEEEENS_6half_tEfNS_4arch4Sm80ELb0ELb0ELb1ELb0ELb1ELb0ELb0ELb0ELi2ELi4ELi4ELi4ELb0EEENS1_24CollectiveEpilogueBwdGQAISA_fSD_Li256ELb0ELb1EEENS1_19SingleTileSchedulerILb0ELb0ELb0ELi128EEEEEEEEEvNT_6ParamsE$_ZN4cute8smem_ptrIPfECI1NS_12iter_adaptorIS1_S2_EEES1_)
$_ZN7cutlass13device_kernelIN5flash19enable_sm80_to_sm89INS1_16FlashAttnBwdSm80INS1_25CollectiveMainloopBwdSm80ILi2ELi2EN4cute5tupleIJNS5_1CILi128EEES8_NS7_ILi64EEEEEENS_6half_tEfNS_4arch4Sm80ELb0ELb0ELb1ELb0ELb1ELb0ELb0ELb0ELi2ELi4ELi4ELi4ELb0EEENS1_24CollectiveEpilogueBwdGQAISA_fSD_Li256ELb0ELb1EEENS1_19SingleTileSchedulerILb0ELb0ELb0ELi128EEEEEEEEEvNT_6ParamsE$_ZN4cute8smem_ptrIPfECI1NS_12iter_adaptorIS1_S2_EEES1_:
[----:B------:R-:W-:Y:S02]  /*8650*/  IADD3 R8, R62, -c[0x0][0x20], RZ ;  /* 0x800008003e087a10 */ /* 0x000fe40007ffe0ff */
[----:B------:R-:W-:-:S03]  /*8660*/  MOV R11, 0x0 ;  /* 0x00000000000b7802 */ /* 0x000fc60000000f00 */
[----:B------:R1:W-:Y:S01]  /*8670*/  STL.64 [R8], R4 ;  /* 0x0000000408007387 */ /* 0x0003e20000100a00 */
[----:B------:R-:W-:Y:S05]  /*8680*/  RET.REL.NODEC R10 `(_ZN7cutlass13device_kernelIN5flash19enable_sm80_to_sm89INS1_16FlashAttnBwdSm80INS1_25CollectiveMainloopBwdSm80ILi2ELi2EN4cute5tupleIJNS5_1CILi128EEES8_NS7_ILi64EEEEEENS_6half_tEfNS_4arch4Sm80ELb0ELb0ELb1ELb0ELb1ELb0ELb0ELb0ELi2ELi4ELi4ELi4ELb0EEENS1_24CollectiveEpilogueBwdGQAISA_fSD_Li256ELb0ELb1EEENS1_19SingleTileSchedulerILb0ELb0ELb0ELi128EEEEEEEEEvNT_6ParamsE) ;  /* 0xffff79700a007950 */ /* 0x000fea0003c3ffff */
        .type           $_ZN7cutlass13device_kernelIN5flash19enable_sm80_to_sm89INS1_16FlashAttnBwdSm80INS1_25CollectiveMainloopBwdSm80ILi2ELi2EN4cute5tupleIJNS5_1CILi128EEES8_NS7_ILi64EEEEEENS_6half_tEfNS_4arch4Sm80ELb0ELb0ELb1ELb0ELb1ELb0ELb0ELb0ELi2ELi4ELi4ELi4ELb0EEENS1_24CollectiveEpilogueBwdGQAISA_fSD_Li256ELb0ELb1EEENS1_19SingleTileSchedulerILb0ELb0ELb0ELi128EEEEEEEEEvNT_6ParamsE$_ZN4cute8smem_ptrIPjECI1NS_12iter_adaptorIS1_S2_EEES1_,@function
        .size           $_ZN7cutlass13device_kernelIN5flash19enable_sm80_to_sm89INS1_16FlashAttnBwdSm80INS1_25CollectiveMainloopBwdSm80ILi2ELi2EN4cute5tupleIJNS5_1CILi128EEES8_NS7_ILi64EEEEEENS_6half_tEfNS_4arch4Sm80ELb0ELb0ELb1ELb0ELb1ELb0ELb0ELb0ELi2ELi4ELi4ELi4ELb0EEENS1_24CollectiveEpilogueBwdGQAISA_fSD_Li256ELb0ELb1EEENS1_19SingleTileSchedulerILb0ELb0ELb0ELi128EEEEEEEEEvNT_6ParamsE$_ZN4cute8smem_ptrIPjECI1NS_12iter_adaptorIS1_S2_EEES1_,($_ZN7cutlass13device_kernelIN5flash19enable_sm80_to_sm89INS1_16FlashAttnBwdSm80INS1_25CollectiveMainloopBwdSm80ILi2ELi2EN4cute5tupleIJNS5_1CILi128EEES8_NS7_ILi64EEEEEENS_6half_tEfNS_4arch4Sm80ELb0ELb0ELb1ELb0ELb1ELb0ELb0ELb0ELi2ELi4ELi4ELi4ELb0EEENS1_24CollectiveEpilogueBwdGQAISA_fSD_Li256ELb0ELb1EEENS1_19SingleTileSchedulerILb0ELb0ELb0ELi128EEEEEEEEEvNT_6ParamsE$_ZN73_INTERNAL_e48e4f46_37_flash_bwd_hdim64_fp16_softcap_sm80_cu_3fbc093a_281817__float22half2_rnE6float2 - $_ZN7cutlass13device_kernelIN5flash19enable_sm80_to_sm89INS1_16FlashAttnBwdSm80INS1_25CollectiveMainloopBwdSm80ILi2ELi2EN4cute5tupleIJNS5_1CILi128EEES8_NS7_ILi64EEEEEENS_6half_tEfNS_4arch4Sm80ELb0ELb0ELb1ELb0ELb1ELb0ELb0ELb0ELi2ELi4ELi4ELi4ELb0EEENS1_24CollectiveEpilogueBwdGQAISA_fSD_Li256ELb0ELb1EEENS1_19SingleTileSchedulerILb0ELb0ELb0ELi128EEEEEEEEEvNT_6ParamsE$_ZN4cute8smem_ptrIPjECI1NS_12iter_adaptorIS1_S2_EEES1_)
$_ZN7cutlass13device_kernelIN5flash19enable_sm80_to_sm89INS1_16FlashAttnBwdSm80INS1_25CollectiveMainloopBwdSm80ILi2ELi2EN4cute5tupleIJNS5_1CILi128EEES8_NS7_ILi64EEEEEENS_6half_tEfNS_4arch4Sm80ELb0ELb0ELb1ELb0ELb1ELb0ELb0ELb0ELi2ELi4ELi4ELi4ELb0EEENS1_24CollectiveEpilogueBwdGQAISA_fSD_Li256ELb0ELb1EEENS1_19SingleTileSchedulerILb0ELb0ELb0ELi128EEEEEEEEEvNT_6ParamsE$_ZN4cute8smem_ptrIPjECI1NS_12iter_adaptorIS1_S2_EEES1_:
[----:B------:R-:W-:Y:S01]  /*8690*/  IADD3 R16, R70, -c[0x0][0x20], RZ ;  /* 0x8000080046107a10 */ /* 0x000fe20007ffe0ff */
[----:B------:R-:W-:Y:S01]  /*86a0*/  IMAD.MOV.U32 R20, RZ, RZ, R18 ;  /* 0x000000ffff147224 */ /* 0x000fe200078e0012 */
[----:B------:R-:W-:-:S03]  /*86b0*/  MOV R21, 0x0 ;  /* 0x0000000000157802 */ /* 0x000fc60000000f00 */
[----:B------:R1:W-:Y:S01]  /*86c0*/  STL.64 [R16], R2 ;  /* 0x0000000210007387 */ /* 0x0003e20000100a00 */
[----:B------:R-:W-:Y:S05]  /*86d0*/  RET.REL.NODEC R20 `(_ZN7cutlass13device_kernelIN5flash19enable_sm80_to_sm89INS1_16FlashAttnBwdSm80INS1_25CollectiveMainloopBwdSm80ILi2ELi2EN4cute5tupleIJNS5_1CILi128EEES8_NS7_ILi64EEEEEENS_6half_tEfNS_4arch4Sm80ELb0ELb0ELb1ELb0ELb1ELb0ELb0ELb0ELi2ELi4ELi4ELi4ELb0EEENS1_24CollectiveEpilogueBwdGQAISA_fSD_Li256ELb0ELb1EEENS1_19SingleTileSchedulerILb0ELb0ELb0ELi128EEEEEEEEEvNT_6ParamsE) ;  /* 0xffff792014007950 */ /* 0x000fea0003c3ffff */
        .type           $_ZN7cutlass13device_kernelIN5flash19enable_sm80_to_sm89INS1_16FlashAttnBwdSm80INS1_25CollectiveMainloopBwdSm80ILi2ELi2EN4cute5tupleIJNS5_1CILi128EEES8_NS7_ILi64EEEEEENS_6half_tEfNS_4arch4Sm80ELb0ELb0ELb1ELb0ELb1ELb0ELb0ELb0ELi2ELi4ELi4ELi4ELb0EEENS1_24CollectiveEpilogueBwdGQAISA_fSD_Li256ELb0ELb1EEENS1_19SingleTileSchedulerILb0ELb0ELb0ELi128EEEEEEEEEvNT_6ParamsE$_ZN73_INTERNAL_e48e4f46_37_flash_bwd_hdim64_fp16_softcap_sm80_cu_3fbc093a_281817__float22half2_rnE6float2,@function
        .size           $_ZN7cutlass13device_kernelIN5flash19enable_sm80_to_sm89INS1_16FlashAttnBwdSm80INS1_25CollectiveMainloopBwdSm80ILi2ELi2EN4cute5tupleIJNS5_1CILi128EEES8_NS7_ILi64EEEEEENS_6half_tEfNS_4arch4Sm80ELb0ELb0ELb1ELb0ELb1ELb0ELb0ELb0ELi2ELi4ELi4ELi4ELb0EEENS1_24CollectiveEpilogueBwdGQAISA_fSD_Li256ELb0ELb1EEENS1_19SingleTileSchedulerILb0ELb0ELb0ELi128EEEEEEEEEvNT_6ParamsE$_ZN73_INTERNAL_e48e4f46_37_flash_bwd_hdim64_fp16_softcap_sm80_cu_3fbc093a_281817__float22half2_rnE6float2,($_ZN7cutlass13device_kernelIN5flash19enable_sm80_to_sm89INS1_16FlashAttnBwdSm80INS1_25CollectiveMainloopBwdSm80ILi2ELi2EN4cute5tupleIJNS5_1CILi128EEES8_NS7_ILi64EEEEEENS_6half_tEfNS_4arch4Sm80ELb0ELb0ELb1ELb0ELb1ELb0ELb0ELb0ELi2ELi4ELi4ELi4ELb0EEENS1_24CollectiveEpilogueBwdGQAISA_fSD_Li256ELb0ELb1EEENS1_19SingleTileSchedulerILb0ELb0ELb0ELi128EEEEEEEEEvNT_6ParamsE$_ZN7__half2aSEOKS_ - $_ZN7cutlass13device_kernelIN5flash19enable_sm80_to_sm89INS1_16FlashAttnBwdSm80INS1_25CollectiveMainloopBwdSm80ILi2ELi2EN4cute5tupleIJNS5_1CILi128EEES8_NS7_ILi64EEEEEENS_6half_tEfNS_4arch4Sm80ELb0ELb0ELb1ELb0ELb1ELb0ELb0ELb0ELi2ELi4ELi4ELi4ELb0EEENS1_24CollectiveEpilogueBwdGQAISA_fSD_Li256ELb0ELb1EEENS1_19SingleTileSchedulerILb0ELb0ELb0ELi128EEEEEEEEEvNT_6ParamsE$_ZN73_INTERNAL_e48e4f46_37_flash_bwd_hdim64_fp16_softcap_sm80_cu_3fbc093a_281817__float22half2_rnE6float2)
$_ZN7cutlass13device_kernelIN5flash19enable_sm80_to_sm89INS1_16FlashAttnBwdSm80INS1_25CollectiveMainloopBwdSm80ILi2ELi2EN4cute5tupleIJNS5_1CILi128EEES8_NS7_ILi64EEEEEENS_6half_tEfNS_4arch4Sm80ELb0ELb0ELb1ELb0ELb1ELb0ELb0ELb0ELi2ELi4ELi4ELi4ELb0EEENS1_24CollectiveEpilogueBwdGQAISA_fSD_Li256ELb0ELb1EEENS1_19SingleTileSchedulerILb0ELb0ELb0ELi128EEEEEEEEEvNT_6ParamsE$_ZN73_INTERNAL_e48e4f46_37_flash_bwd_hdim64_fp16_softcap_sm80_cu_3fbc093a_281817__float22half2_rnE6float2:
[----:B------:R-:W-:Y:S01]  /*86e0*/  F2FP.PACK_AB R2, R3, R2 ;  /* 0x000000020302723e */ /* 0x000fe200000000ff */
[----:B------:R-:W-:Y:S01]  /*86f0*/  IMAD.MOV.U32 R15, RZ, RZ, 0x0 ;  /* 0x00000000ff0f7424 */ /* 0x000fe200078e00ff */
[----:B------:R-:W-:-:S05]  /*8700*/  IADD3 R3, R62, -c[0x0][0x20], RZ ;  /* 0x800008003e037a10 */ /* 0x000fca0007ffe0ff */
[----:B------:R1:W-:Y:S01]  /*8710*/  STL [R3], R2 ;  /* 0x0000000203007387 */ /* 0x0003e20000100800 */
[----:B------:R-:W-:Y:S05]  /*8720*/  RET.REL.NODEC R14 `(_ZN7cutlass13device_kernelIN5flash19enable_sm80_to_sm89INS1_16FlashAttnBwdSm80INS1_25CollectiveMainloopBwdSm80ILi2ELi2EN4cute5tupleIJNS5_1CILi128EEES8_NS7_ILi64EEEEEENS_6half_tEfNS_4arch4Sm80ELb0ELb0ELb1ELb0ELb1ELb0ELb0ELb0ELi2ELi4ELi4ELi4ELb0EEENS1_24CollectiveEpilogueBwdGQAISA_fSD_Li256ELb0ELb1EEENS1_19SingleTileSchedulerILb0ELb0ELb0ELi128EEEEEEEEEvNT_6ParamsE) ;  /* 0xffff78d00e007950 */ /* 0x000fea0003c3ffff */
        .type           $_ZN7cutlass13device_kernelIN5flash19enable_sm80_to_sm89INS1_16FlashAttnBwdSm80INS1_25CollectiveMainloopBwdSm80ILi2ELi2EN4cute5tupleIJNS5_1CILi128EEES8_NS7_ILi64EEEEEENS_6half_tEfNS_4arch4Sm80ELb0ELb0ELb1ELb0ELb1ELb0ELb0ELb0ELi2ELi4ELi4ELi4ELb0EEENS1_24CollectiveEpilogueBwdGQAISA_fSD_Li256ELb0ELb1EEENS1_19SingleTileSchedulerILb0ELb0ELb0ELi128EEEEEEEEEvNT_6ParamsE$_ZN7__half2aSEOKS_,@function
        .size           $_ZN7cutlass13device_kernelIN5flash19enable_sm80_to_sm89INS1_16FlashAttnBwdSm80INS1_25CollectiveMainloopBwdSm80ILi2ELi2EN4cute5tupleIJNS5_1CILi128EEES8_NS7_ILi64EEEEEENS_6half_tEfNS_4arch4Sm80ELb0ELb0ELb1ELb0ELb1ELb0ELb0ELb0ELi2ELi4ELi4ELi4ELb0EEENS1_24CollectiveEpilogueBwdGQAISA_fSD_Li256ELb0ELb1EEENS1_19SingleTileSchedulerILb0ELb0ELb0ELi128EEEEEEEEEvNT_6ParamsE$_ZN7__half2aSEOKS_,($_ZN7cutlass13device_kernelIN5flash19enable_sm80_to_sm89INS1_16FlashAttnBwdSm80INS1_25CollectiveMainloopBwdSm80ILi2ELi2EN4cute5tupleIJNS5_1CILi128EEES8_NS7_ILi64EEEEEENS_6half_tEfNS_4arch4Sm80ELb0ELb0ELb1ELb0ELb1ELb0ELb0ELb0ELi2ELi4ELi4ELi4ELb0EEENS1_24CollectiveEpilogueBwdGQAISA_fSD_Li256ELb0ELb1EEENS1_19SingleTileSchedulerILb0ELb0ELb0ELi128EEEEEEEEEvNT_6ParamsE$_ZZN4cute12filter_tupleINS_5tupleIJNS1_IJNS_10UnderscoreENS_1CILi0EEEEEENS1_IJS4_S2_EEEEEENS1_IJNS1_IJNS1_IJNS3_ILi1EEES4_EEES4_EEENS1_IJNS1_IJS4_S4_EEEiEEEEEEZNS_5sliceIS7_SD_EEDaRKT_RKT0_EUlRKT_RKT0_E_EEDaSH_SK_OT1_ENKUlDpSN_E_clIJNS1_IJS9_EEENS1_IJiEEEEEEDaSU_ - $_ZN7cutlass13device_kernelIN5flash19enable_sm80_to_sm89INS1_16FlashAttnBwdSm80INS1_25CollectiveMainloopBwdSm80ILi2ELi2EN4cute5tupleIJNS5_1CILi128EEES8_NS7_ILi64EEEEEENS_6half_tEfNS_4arch4Sm80ELb0ELb0ELb1ELb0ELb1ELb0ELb0ELb0ELi2ELi4ELi4ELi4ELb0EEENS1_24CollectiveEpilogueBwdGQAISA_fSD_Li256ELb0ELb1EEENS1_19SingleTileSchedulerILb0ELb0ELb0ELi128EEEEEEEEEvNT_6ParamsE$_ZN7__half2aSEOKS_)
$_ZN7cutlass13device_kernelIN5flash19enable_sm80_to_sm89INS1_16FlashAttnBwdSm80INS1_25CollectiveMainloopBwdSm80ILi2ELi2EN4cute5tupleIJNS5_1CILi128EEES8_NS7_ILi64EEEEEENS_6half_tEfNS_4arch4Sm80ELb0ELb0ELb1ELb0ELb1ELb0ELb0ELb0ELi2ELi4ELi4ELi4ELb0EEENS1_24CollectiveEpilogueBwdGQAISA_fSD_Li256ELb0ELb1EEENS1_19SingleTileSchedulerILb0ELb0ELb0ELi128EEEEEEEEEvNT_6ParamsE$_ZN7__half2aSEOKS_:
[----:B------:R-:W-:-:S06]  /*8730*/  IADD3 R3, R62, -c[0x0][0x20], RZ ;  /* 0x800008003e037a10 */ /* 0x000fcc0007ffe0ff */
[----:B------:R-:W2:Y:S01]  /*8740*/  LDL R3, [R3] ;  /* 0x0000000003037983 */ /* 0x000ea20000100800 */
[----:B------:R-:W-:Y:S01]  /*8750*/  IADD3 R2, R61, -c[0x0][0x20], RZ ;  /* 0x800008003d027a10 */ /* 0x000fe20007ffe0ff */
[----:B------:R-:W-:-:S04]  /*8760*/  IMAD.MOV.U32 R15, RZ, RZ, 0x0 ;  /* 0x00000000ff0f7424 */ /* 0x000fc800078e00ff */
[----:B--2---:R1:W-:Y:S01]  /*8770*/  STL [R2], R3 ;  /* 0x0000000302007387 */ /* 0x0043e20000100800 */
[----:B------:R-:W-:Y:S05]  /*8780*/  RET.REL.NODEC R14 `(_ZN7cutlass13device_kernelIN5flash19enable_sm80_to_sm89INS1_16FlashAttnBwdSm80INS1_25CollectiveMainloopBwdSm80ILi2ELi2EN4cute5tupleIJNS5_1CILi128EEES8_NS7_ILi64EEEEEENS_6half_tEfNS_4arch4Sm80ELb0ELb0ELb1ELb0ELb1ELb0ELb0ELb0ELi2ELi4ELi4ELi4ELb0EEENS1_24CollectiveEpilogueBwdGQAISA_fSD_Li256ELb0ELb1EEENS1_19SingleTileSchedulerILb0ELb0ELb0ELi128EEEEEEEEEvNT_6ParamsE) ;  /* 0xffff78700e007950 */ /* 0x000fea0003c3ffff */
        .type           $_ZN7cutlass13device_kernelIN5flash19enable_sm80_to_sm89INS1_16FlashAttnBwdSm80INS1_25CollectiveMainloopBwdSm80ILi2ELi2EN4cute5tupleIJNS5_1CILi128EEES8_NS7_ILi64EEEEEENS_6half_tEfNS_4arch4Sm80ELb0ELb0ELb1ELb0ELb1ELb0ELb0ELb0ELi2ELi4ELi4ELi4ELb0EEENS1_24CollectiveEpilogueBwdGQAISA_fSD_Li256ELb0ELb1EEENS1_19SingleTileSchedulerILb0ELb0ELb0ELi128EEEEEEEEEvNT_6ParamsE$_ZZN4cute12filter_tupleINS_5tupleIJNS1_IJNS_10UnderscoreENS_1CILi0EEEEEENS1_IJS4_S2_EEEEEENS1_IJNS1_IJNS1_IJNS3_ILi1EEES4_EEES4_EEENS1_IJNS1_IJS4_S4_EEEiEEEEEEZNS_5sliceIS7_SD_EEDaRKT_RKT0_EUlRKT_RKT0_E_EEDaSH_SK_OT1_ENKUlDpSN_E_clIJNS1_IJS9_EEENS1_IJiEEEEEEDaSU_,@function
        .size           $_ZN7cutlass13device_kernelIN5flash19enable_sm80_to_sm89INS1_16FlashAttnBwdSm80INS1_25CollectiveMainloopBwdSm80ILi2ELi2EN4cute5tupleIJNS5_1CILi128EEES8_NS7_ILi64EEEEEENS_6half_tEfNS_4arch4Sm80ELb0ELb0ELb1ELb0ELb1ELb0ELb0ELb0ELi2ELi4ELi4ELi4ELb0EEENS1_24CollectiveEpilogueBwdGQAISA_fSD_Li256ELb0ELb1EEENS1_19SingleTileSchedulerILb0ELb0ELb0ELi128EEEEEEEEEvNT_6ParamsE$_ZZN4cute12filter_tupleINS_5tupleIJNS1_IJNS_10UnderscoreENS_1CILi0EEEEEENS1_IJS4_S2_EEEEEENS1_IJNS1_IJNS1_IJNS3_ILi1EEES4_EEES4_EEENS1_IJNS1_IJS4_S4_EEEiEEEEEEZNS_5sliceIS7_SD_EEDaRKT_RKT0_EUlRKT_RKT0_E_EEDaSH_SK_OT1_ENKUlDpSN_E_clIJNS1_IJS9_EEENS1_IJiEEEEEEDaSU_,($_ZN7cutlass13device_kernelIN5flash19enable_sm80_to_sm89INS1_16FlashAttnBwdSm80INS1_25CollectiveMainloopBwdSm80ILi2ELi2EN4cute5tupleIJNS5_1CILi128EEES8_NS7_ILi64EEEEEENS_6half_tEfNS_4arch4Sm80ELb0ELb0ELb1ELb0ELb1ELb0ELb0ELb0ELi2ELi4ELi4ELi4ELb0EEENS1_24CollectiveEpilogueBwdGQAISA_fSD_Li256ELb0ELb1EEENS1_19SingleTileSchedulerILb0ELb0ELb0ELi128EEEEEEEEEvNT_6ParamsE$_ZZN4cute12filter_tupleINS_5tupleIJNS1_IJNS_1CILi0EEENS1_IJNS2_ILi1EEENS2_ILi512EEEiEEEEEENS2_ILi4096EEENS1_IJiNS2_ILi8192EEEEEEEEEZNS_7flattenISB_EEDaRKT_EUlRKT_E_EEDaSF_OT0_ENKUlDpSI_E_clIJNS1_IJS3_S4_S5_iEEENS1_IJS8_EEESA_EEEDaSM_ - $_ZN7cutlass13device_kernelIN5flash19enable_sm80_to_sm89INS1_16FlashAttnBwdSm80INS1_25CollectiveMainloopBwdSm80ILi2ELi2EN4cute5tupleIJNS5_1CILi128EEES8_NS7_ILi64EEEEEENS_6half_tEfNS_4arch4Sm80ELb0ELb0ELb1ELb0ELb1ELb0ELb0ELb0ELi2ELi4ELi4ELi4ELb0EEENS1_24CollectiveEpilogueBwdGQAISA_fSD_Li256ELb0ELb1EEENS1_19SingleTileSchedulerILb0ELb0ELb0ELi128EEEEEEEEEvNT_6ParamsE$_ZZN4cute12filter_tupleINS_5tupleIJNS1_IJNS_10UnderscoreENS_1CILi0EEEEEENS1_IJS4_S2_EEEEEENS1_IJNS1_IJNS1_IJNS3_ILi1EEES4_EEES4_EEENS1_IJNS1_IJS4_S4_EEEiEEEEEEZNS_5sliceIS7_SD_EEDaRKT_RKT0_EUlRKT_RKT0_E_EEDaSH_SK_OT1_ENKUlDpSN_E_clIJNS1_IJS9_EEENS1_IJiEEEEEEDaSU_)
$_ZN7cutlass13device_kernelIN5flash19enable_sm80_to_sm89INS1_16FlashAttnBwdSm80INS1_25CollectiveMainloopBwdSm80ILi2ELi2EN4cute5tupleIJNS5_1CILi128EEES8_NS7_ILi64EEEEEENS_6half_tEfNS_4arch4Sm80ELb0ELb0ELb1ELb0ELb1ELb0ELb0ELb0ELi2ELi4ELi4ELi4ELb0EEENS1_24CollectiveEpilogueBwdGQAISA_fSD_Li256ELb0ELb1EEENS1_19SingleTileSchedulerILb0ELb0ELb0ELi128EEEEEEEEEvNT_6ParamsE$_ZZN4cute12filter_tupleINS_5tupleIJNS1_IJNS_10UnderscoreENS_1CILi0EEEEEENS1_IJS4_S2_EEEEEENS1_IJNS1_IJNS1_IJNS3_ILi1EEES4_EEES4_EEENS1_IJNS1_IJS4_S4_EEEiEEEEEEZNS_5sliceIS7_SD_EEDaRKT_RKT0_EUlRKT_RKT0_E_EEDaSH_SK_OT1_ENKUlDpSN_E_clIJNS1_IJS9_EEENS1_IJiEEEEEEDaSU_:
[----:B------:R-:W-:Y:S02]  /*8790*/  MOV R6, R2 ;  /* 0x0000000200067202 */ /* 0x000fe40000000f00 */
[----:B------:R-:W-:-:S04]  /*87a0*/  MOV R7, 0x0 ;  /* 0x0000000000077802 */ /* 0x000fc80000000f00 */
[----:B------:R-:W-:Y:S05]  /*87b0*/  RET.REL.NODEC R6 `(_ZN7cutlass13device_kernelIN5flash19enable_sm80_to_sm89INS1_16FlashAttnBwdSm80INS1_25CollectiveMainloopBwdSm80ILi2ELi2EN4cute5tupleIJNS5_1CILi128EEES8_NS7_ILi64EEEEEENS_6half_tEfNS_4arch4Sm80ELb0ELb0ELb1ELb0ELb1ELb0ELb0ELb0ELi2ELi4ELi4ELi4ELb0EEENS1_24CollectiveEpilogueBwdGQAISA_fSD_Li256ELb0ELb1EEENS1_19SingleTileSchedulerILb0ELb0ELb0ELi128EEEEEEEEEvNT_6ParamsE) ;  /* 0xffff784006007950 */ /* 0x000fea0003c3ffff */
        .type           $_ZN7cutlass13device_kernelIN5flash19enable_sm80_to_sm89INS1_16FlashAttnBwdSm80INS1_25CollectiveMainloopBwdSm80ILi2ELi2EN4cute5tupleIJNS5_1CILi128EEES8_NS7_ILi64EEEEEENS_6half_tEfNS_4arch4Sm80ELb0ELb0ELb1ELb0ELb1ELb0ELb0ELb0ELi2ELi4ELi4ELi4ELb0EEENS1_24CollectiveEpilogueBwdGQAISA_fSD_Li256ELb0ELb1EEENS1_19SingleTileSchedulerILb0ELb0ELb0ELi128EEEEEEEEEvNT_6ParamsE$_ZZN4cute12filter_tupleINS_5tupleIJNS1_IJNS_1CILi0EEENS1_IJNS2_ILi1EEENS2_ILi512EEEiEEEEEENS2_ILi4096EEENS1_IJiNS2_ILi8192EEEEEEEEEZNS_7flattenISB_EEDaRKT_EUlRKT_E_EEDaSF_OT0_ENKUlDpSI_E_clIJNS1_IJS3_S4_S5_iEEENS1_IJS8_EEESA_EEEDaSM_,@function
        .size           $_ZN7cutlass13device_kernelIN5flash19enable_sm80_to_sm89INS1_16FlashAttnBwdSm80INS1_25CollectiveMainloopBwdSm80ILi2ELi2EN4cute5tupleIJNS5_1CILi128EEES8_NS7_ILi64EEEEEENS_6half_tEfNS_4arch4Sm80ELb0ELb0ELb1ELb0ELb1ELb0ELb0ELb0ELi2ELi4ELi4ELi4ELb0EEENS1_24CollectiveEpilogueBwdGQAISA_fSD_Li256ELb0ELb1EEENS1_19SingleTileSchedulerILb0ELb0ELb0ELi128EEEEEEEEEvNT_6ParamsE$_ZZN4cute12filter_tupleINS_5tupleIJNS1_IJNS_1CILi0EEENS1_IJNS2_ILi1EEENS2_ILi512EEEiEEEEEENS2_ILi4096EEENS1_IJiNS2_ILi8192EEEEEEEEEZNS_7flattenISB_EEDaRKT_EUlRKT_E_EEDaSF_OT0_ENKUlDpSI_E_clIJNS1_IJS3_S4_S5_iEEENS1_IJS8_EEESA_EEEDaSM_,($_ZN7cutlass13device_kernelIN5flash19enable_sm80_to_sm89INS1_16FlashAttnBwdSm80INS1_25CollectiveMainloopBwdSm80ILi2ELi2EN4cute5tupleIJNS5_1CILi128EEES8_NS7_ILi64EEEEEENS_6half_tEfNS_4arch4Sm80ELb0ELb0ELb1ELb0ELb1ELb0ELb0ELb0ELi2ELi4ELi4ELi4ELb0EEENS1_24CollectiveEpilogueBwdGQAISA_fSD_Li256ELb0ELb1EEENS1_19SingleTileSchedulerILb0ELb0ELb0ELi128EEEEEEEEEvNT_6ParamsE$_ZZN4cute12filter_tupleINS_5tupleIJNS1_IJiNS1_IJiNS_1CILi0EEEEEEEEENS1_IJNS_10UnderscoreENS1_IJS6_S6_EEEEEEEEES9_ZNS_4diceIS9_S9_EEDaRKT_RKT0_EUlRKT_RKT0_E_EEDaSD_SG_OT1_ENKUlDpSJ_E_clIJNS1_IJiiS3_EEENS1_IJEEEEEEDaSQ_ - $_ZN7cutlass13device_kernelIN5flash19enable_sm80_to_sm89INS1_16FlashAttnBwdSm80INS1_25CollectiveMainloopBwdSm80ILi2ELi2EN4cute5tupleIJNS5_1CILi128EEES8_NS7_ILi64EEEEEENS_6half_tEfNS_4arch4Sm80ELb0ELb0ELb1ELb0ELb1ELb0ELb0ELb0ELi2ELi4ELi4ELi4ELb0EEENS1_24CollectiveEpilogueBwdGQAISA_fSD_Li256ELb0ELb1EEENS1_19SingleTileSchedulerILb0ELb0ELb0ELi128EEEEEEEEEvNT_6ParamsE$_ZZN4cute12filter_tupleINS_5tupleIJNS1_IJNS_1CILi0EEENS1_IJNS2_ILi1EEENS2_ILi512EEEiEEEEEENS2_ILi4096EEENS1_IJiNS2_ILi8192EEEEEEEEEZNS_7flattenISB_EEDaRKT_EUlRKT_E_EEDaSF_OT0_ENKUlDpSI_E_clIJNS1_IJS3_S4_S5_iEEENS1_IJS8_EEESA_EEEDaSM_)
$_ZN7cutlass13device_kernelIN5flash19enable_sm80_to_sm89INS1_16FlashAttnBwdSm80INS1_25CollectiveMainloopBwdSm80ILi2ELi2EN4cute5tupleIJNS5_1CILi128EEES8_NS7_ILi64EEEEEENS_6half_tEfNS_4arch4Sm80ELb0ELb0ELb1ELb0ELb1ELb0ELb0ELb0ELi2ELi4ELi4ELi4ELb0EEENS1_24CollectiveEpilogueBwdGQAISA_fSD_Li256ELb0ELb1EEENS1_19SingleTileSchedulerILb0ELb0ELb0ELi128EEEEEEEEEvNT_6ParamsE$_ZZN4cute12filter_tupleINS_5tupleIJNS1_IJNS_1CILi0EEENS1_IJNS2_ILi1EEENS2_ILi512EEEiEEEEEENS2_ILi4096EEENS1_IJiNS2_ILi8192EEEEEEEEEZNS_7flattenISB_EEDaRKT_EUlRKT_E_EEDaSF_OT0_ENKUlDpSI_E_clIJNS1_IJS3_S4_S5_iEEENS1_IJS8_EEESA_EEEDaSM_:
[----:B------:R-:W-:-:S04]  /*87c0*/  MOV R3, 0x0 ;  /* 0x0000000000037802 */ /* 0x000fc80000000f00 */
[----:B------:R-:W-:Y:S05]  /*87d0*/  RET.REL.NODEC R2 `(_ZN7cutlass13device_kernelIN5flash19enable_sm80_to_sm89INS1_16FlashAttnBwdSm80INS1_25CollectiveMainloopBwdSm80ILi2ELi2EN4cute5tupleIJNS5_1CILi128EEES8_NS7_ILi64EEEEEENS_6half_tEfNS_4arch4Sm80ELb0ELb0ELb1ELb0ELb1ELb0ELb0ELb0ELi2ELi4ELi4ELi4ELb0EEENS1_24CollectiveEpilogueBwdGQAISA_fSD_Li256ELb0ELb1EEENS1_19SingleTileSchedulerILb0ELb0ELb0ELi128EEEEEEEEEvNT_6ParamsE) ;  /* 0xffff782002007950 */ /* 0x000fea0003c3ffff */
        .type           $_ZN7cutlass13device_kernelIN5flash19enable_sm80_to_sm89INS1_16FlashAttnBwdSm80INS1_25CollectiveMainloopBwdSm80ILi2ELi2EN4cute5tupleIJNS5_1CILi128EEES8_NS7_ILi64EEEEEENS_6half_tEfNS_4arch4Sm80ELb0ELb0ELb1ELb0ELb1ELb0ELb0ELb0ELi2ELi4ELi4ELi4ELb0EEENS1_24CollectiveEpilogueBwdGQAISA_fSD_Li256ELb0ELb1EEENS1_19SingleTileSchedulerILb0ELb0ELb0ELi128EEEEEEEEEvNT_6ParamsE$_ZZN4cute12filter_tupleINS_5tupleIJNS1_IJiNS1_IJiNS_1CILi0EEEEEEEEENS1_IJNS_10UnderscoreENS1_IJS6_S6_EEEEEEEEES9_ZNS_4diceIS9_S9_EEDaRKT_RKT0_EUlRKT_RKT0_E_EEDaSD_SG_OT1_ENKUlDpSJ_E_clIJNS1_IJiiS3_EEENS1_IJEEEEEEDaSQ_,@function
        .size           $_ZN7cutlass13device_kernelIN5flash19enable_sm80_to_sm89INS1_16FlashAttnBwdSm80INS1_25CollectiveMainloopBwdSm80ILi2ELi2EN4cute5tupleIJNS5_1CILi128EEES8_NS7_ILi64EEEEEENS_6half_tEfNS_4arch4Sm80ELb0ELb0ELb1ELb0ELb1ELb0ELb0ELb0ELi2ELi4ELi4ELi4ELb0EEENS1_24CollectiveEpilogueBwdGQAISA_fSD_Li256ELb0ELb1EEENS1_19SingleTileSchedulerILb0ELb0ELb0ELi128EEEEEEEEEvNT_6ParamsE$_ZZN4cute12filter_tupleINS_5tupleIJNS1_IJiNS1_IJiNS_1CILi0EEEEEEEEENS1_IJNS_10UnderscoreENS1_IJS6_S6_EEEEEEEEES9_ZNS_4diceIS9_S9_EEDaRKT_RKT0_EUlRKT_RKT0_E_EEDaSD_SG_OT1_ENKUlDpSJ_E_clIJNS1_IJiiS3_EEENS1_IJEEEEEEDaSQ_,($_ZN7cutlass13device_kernelIN5flash19enable_sm80_to_sm89INS1_16FlashAttnBwdSm80INS1_25CollectiveMainloopBwdSm80ILi2ELi2EN4cute5tupleIJNS5_1CILi128EEES8_NS7_ILi64EEEEEENS_6half_tEfNS_4arch4Sm80ELb0ELb0ELb1ELb0ELb1ELb0ELb0ELb0ELi2ELi4ELi4ELi4ELb0EEENS1_24CollectiveEpilogueBwdGQAISA_fSD_Li256ELb0ELb1EEENS1_19SingleTileSchedulerILb0ELb0ELb0ELi128EEEEEEEEEvNT_6ParamsE$_ZZN4cute12filter_tupleINS_5tupleIJNS1_IJiiEEENS_1CILi1024EEEEEEZNS_16flatten_to_tupleIS5_EEDaRKT_EUlRKT_E_EEDaS9_OT0_ENKUlDpSC_E_clIJS2_NS1_IJS4_EEEEEEDaSG_ - $_ZN7cutlass13device_kernelIN5flash19enable_sm80_to_sm89INS1_16FlashAttnBwdSm80INS1_25CollectiveMainloopBwdSm80ILi2ELi2EN4cute5tupleIJNS5_1CILi128EEES8_NS7_ILi64EEEEEENS_6half_tEfNS_4arch4Sm80ELb0ELb0ELb1ELb0ELb1ELb0ELb0ELb0ELi2ELi4ELi4ELi4ELb0EEENS1_24CollectiveEpilogueBwdGQAISA_fSD_Li256ELb0ELb1EEENS1_19SingleTileSchedulerILb0ELb0ELb0ELi128EEEEEEEEEvNT_6ParamsE$_ZZN4cute12filter_tupleINS_5tupleIJNS1_IJiNS1_IJiNS_1CILi0EEEEEEEEENS1_IJNS_10UnderscoreENS1_IJS6_S6_EEEEEEEEES9_ZNS_4diceIS9_S9_EEDaRKT_RKT0_EUlRKT_RKT0_E_EEDaSD_SG_OT1_ENKUlDpSJ_E_clIJNS1_IJiiS3_EEENS1_IJEEEEEEDaSQ_)
$_ZN7cutlass13device_kernelIN5flash19enable_sm80_to_sm89INS1_16FlashAttnBwdSm80INS1_25CollectiveMainloopBwdSm80ILi2ELi2EN4cute5tupleIJNS5_1CILi128EEES8_NS7_ILi64EEEEEENS_6half_tEfNS_4arch4Sm80ELb0ELb0ELb1ELb0ELb1ELb0ELb0ELb0ELi2ELi4ELi4ELi4ELb0EEENS1_24CollectiveEpilogueBwdGQAISA_fSD_Li256ELb0ELb1EEENS1_19SingleTileSchedulerILb0ELb0ELb0ELi128EEEEEEEEEvNT_6ParamsE$_ZZN4cute12filter_tupleINS_5tupleIJNS1_IJiNS1_IJiNS_1CILi0EEEEEEEEENS1_IJNS_10UnderscoreENS1_IJS6_S6_EEEEEEEEES9_ZNS_4diceIS9_S9_EEDaRKT_RKT0_EUlRKT_RKT0_E_EEDaSD_SG_OT1_ENKUlDpSJ_E_clIJNS1_IJiiS3_EEENS1_IJEEEEEEDaSQ_:
[----:B------:R-:W-:-:S04]  /*87e0*/  MOV R5, 0x0 ;  /* 0x0000000000057802 */ /* 0x000fc80000000f00 */
[----:B------:R-:W-:Y:S05]  /*87f0*/  RET.REL.NODEC R4 `(_ZN7cutlass13device_kernelIN5flash19enable_sm80_to_sm89INS1_16FlashAttnBwdSm80INS1_25CollectiveMainloopBwdSm80ILi2ELi2EN4cute5tupleIJNS5_1CILi128EEES8_NS7_ILi64EEEEEENS_6half_tEfNS_4arch4Sm80ELb0ELb0ELb1ELb0ELb1ELb0ELb0ELb0ELi2ELi4ELi4ELi4ELb0EEENS1_24CollectiveEpilogueBwdGQAISA_fSD_Li256ELb0ELb1EEENS1_19SingleTileSchedulerILb0ELb0ELb0ELi128EEEEEEEEEvNT_6ParamsE) ;  /* 0xffff780004007950 */ /* 0x000fea0003c3ffff */
        .type           $_ZN7cutlass13device_kernelIN5flash19enable_sm80_to_sm89INS1_16FlashAttnBwdSm80INS1_25CollectiveMainloopBwdSm80ILi2ELi2EN4cute5tupleIJNS5_1CILi128EEES8_NS7_ILi64EEEEEENS_6half_tEfNS_4arch4Sm80ELb0ELb0ELb1ELb0ELb1ELb0ELb0ELb0ELi2ELi4ELi4ELi4ELb0EEENS1_24CollectiveEpilogueBwdGQAISA_fSD_Li256ELb0ELb1EEENS1_19SingleTileSchedulerILb0ELb0ELb0ELi128EEEEEEEEEvNT_6ParamsE$_ZZN4cute12filter_tupleINS_5tupleIJNS1_IJiiEEENS_1CILi1024EEEEEEZNS_16flatten_to_tupleIS5_EEDaRKT_EUlRKT_E_EEDaS9_OT0_ENKUlDpSC_E_clIJS2_NS1_IJS4_EEEEEEDaSG_,@function
        .size           $_ZN7cutlass13device_kernelIN5flash19enable_sm80_to_sm89INS1_16FlashAttnBwdSm80INS1_25CollectiveMainloopBwdSm80ILi2ELi2EN4cute5tupleIJNS5_1CILi128EEES8_NS7_ILi64EEEEEENS_6half_tEfNS_4arch4Sm80ELb0ELb0ELb1ELb0ELb1ELb0ELb0ELb0ELi2ELi4ELi4ELi4ELb0EEENS1_24CollectiveEpilogueBwdGQAISA_fSD_Li256ELb0ELb1EEENS1_19SingleTileSchedulerILb0ELb0ELb0ELi128EEEEEEEEEvNT_6ParamsE$_ZZN4cute12filter_tupleINS_5tupleIJNS1_IJiiEEENS_1CILi1024EEEEEEZNS_16flatten_to_tupleIS5_EEDaRKT_EUlRKT_E_EEDaS9_OT0_ENKUlDpSC_E_clIJS2_NS1_IJS4_EEEEEEDaSG_,($_ZN7cutlass13device_kernelIN5flash19enable_sm80_to_sm89INS1_16FlashAttnBwdSm80INS1_25CollectiveMainloopBwdSm80ILi2ELi2EN4cute5tupleIJNS5_1CILi128EEES8_NS7_ILi64EEEEEENS_6half_tEfNS_4arch4Sm80ELb0ELb0ELb1ELb0ELb1ELb0ELb0ELb0ELi2ELi4ELi4ELi4ELb0EEENS1_24CollectiveEpilogueBwdGQAISA_fSD_Li256ELb0ELb1EEENS1_19SingleTileSchedulerILb0ELb0ELb0ELi128EEEEEEEEEvNT_6ParamsE$_ZZN4cute12filter_tupleINS_5tupleIJNS_10UnderscoreES2_NS_1CILi0EEEEEENS1_IJNS1_IJNS3_ILi1EEES4_EEEiNS3_ILi1024EEEEEEZNS_5sliceIS5_S9_EEDaRKT_RKT0_EUlRKT_RKT0_E_EEDaSD_SG_OT1_ENKUlDpSJ_E_clIJNS1_IJS7_EEENS1_IJiEEENS1_IJEEEEEEDaSQ_ - $_ZN7cutlass13device_kernelIN5flash19enable_sm80_to_sm89INS1_16FlashAttnBwdSm80INS1_25CollectiveMainloopBwdSm80ILi2ELi2EN4cute5tupleIJNS5_1CILi128EEES8_NS7_ILi64EEEEEENS_6half_tEfNS_4arch4Sm80ELb0ELb0ELb1ELb0ELb1ELb0ELb0ELb0ELi2ELi4ELi4ELi4ELb0EEENS1_24CollectiveEpilogueBwdGQAISA_fSD_Li256ELb0ELb1EEENS1_19SingleTileSchedulerILb0ELb0ELb0ELi128EEEEEEEEEvNT_6ParamsE$_ZZN4cute12filter_tupleINS_5tupleIJNS1_IJiiEEENS_1CILi1024EEEEEEZNS_16flatten_to_tupleIS5_EEDaRKT_EUlRKT_E_EEDaS9_OT0_ENKUlDpSC_E_clIJS2_NS1_IJS4_EEEEEEDaSG_)
$_ZN7cutlass13device_kernelIN5flash19enable_sm80_to_sm89INS1_16FlashAttnBwdSm80INS1_25CollectiveMainloopBwdSm80ILi2ELi2EN4cute5tupleIJNS5_1CILi128EEES8_NS7_ILi64EEEEEENS_6half_tEfNS_4arch4Sm80ELb0ELb0ELb1ELb0ELb1ELb0ELb0ELb0ELi2ELi4ELi4ELi4ELb0EEENS1_24CollectiveEpilogueBwdGQAISA_fSD_Li256ELb0ELb1EEENS1_19SingleTileSchedulerILb0ELb0ELb0ELi128EEEEEEEEEvNT_6ParamsE$_ZZN4cute12filter_tupleINS_5tupleIJNS1_IJiiEEENS_1CILi1024EEEEEEZNS_16flatten_to_tupleIS5_EEDaRKT_EUlRKT_E_EEDaS9_OT0_ENKUlDpSC_E_clIJS2_NS1_IJS4_EEEEEEDaSG_:
[----:B------:R-:W-:-:S04]  /*8800*/  MOV R3, 0x0 ;  /* 0x0000000000037802 */ /* 0x000fc80000000f00 */
[----:B------:R-:W-:Y:S05]  /*8810*/  RET.REL.NODEC R2 `(_ZN7cutlass13device_kernelIN5flash19enable_sm80_to_sm89INS1_16FlashAttnBwdSm80INS1_25CollectiveMainloopBwdSm80ILi2ELi2EN4cute5tupleIJNS5_1CILi128EEES8_NS7_ILi64EEEEEENS_6half_tEfNS_4arch4Sm80ELb0ELb0ELb1ELb0ELb1ELb0ELb0ELb0ELi2ELi4ELi4ELi4ELb0EEENS1_24CollectiveEpilogueBwdGQAISA_fSD_Li256ELb0ELb1EEENS1_19SingleTileSchedulerILb0ELb0ELb0ELi128EEEEEEEEEvNT_6ParamsE) ;  /* 0xffff77e002007950 */ /* 0x000fea0003c3ffff */
        .type           $_ZN7cutlass13device_kernelIN5flash19enable_sm80_to_sm89INS1_16FlashAttnBwdSm80INS1_25CollectiveMainloopBwdSm80ILi2ELi2EN4cute5tupleIJNS5_1CILi128EEES8_NS7_ILi64EEEEEENS_6half_tEfNS_4arch4Sm80ELb0ELb0ELb1ELb0ELb1ELb0ELb0ELb0ELi2ELi4ELi4ELi4ELb0EEENS1_24CollectiveEpilogueBwdGQAISA_fSD_Li256ELb0ELb1EEENS1_19SingleTileSchedulerILb0ELb0ELb0ELi128EEEEEEEEEvNT_6ParamsE$_ZZN4cute12filter_tupleINS_5tupleIJNS_10UnderscoreES2_NS_1CILi0EEEEEENS1_IJNS1_IJNS3_ILi1EEES4_EEEiNS3_ILi1024EEEEEEZNS_5sliceIS5_S9_EEDaRKT_RKT0_EUlRKT_RKT0_E_EEDaSD_SG_OT1_ENKUlDpSJ_E_clIJNS1_IJS7_EEENS1_IJiEEENS1_IJEEEEEEDaSQ_,@function
        .size           $_ZN7cutlass13device_kernelIN5flash19enable_sm80_to_sm89INS1_16FlashAttnBwdSm80INS1_25CollectiveMainloopBwdSm80ILi2ELi2EN4cute5tupleIJNS5_1CILi128EEES8_NS7_ILi64EEEEEENS_6half_tEfNS_4arch4Sm80ELb0ELb0ELb1ELb0ELb1ELb0ELb0ELb0ELi2ELi4ELi4ELi4ELb0EEENS1_24CollectiveEpilogueBwdGQAISA_fSD_Li256ELb0ELb1EEENS1_19SingleTileSchedulerILb0ELb0ELb0ELi128EEEEEEEEEvNT_6ParamsE$_ZZN4cute12filter_tupleINS_5tupleIJNS_10UnderscoreES2_NS_1CILi0EEEEEENS1_IJNS1_IJNS3_ILi1EEES4_EEEiNS3_ILi1024EEEEEEZNS_5sliceIS5_S9_EEDaRKT_RKT0_EUlRKT_RKT0_E_EEDaSD_SG_OT1_ENKUlDpSJ_E_clIJNS1_IJS7_EEENS1_IJiEEENS1_IJEEEEEEDaSQ_,($_ZN7cutlass13device_kernelIN5flash19enable_sm80_to_sm89INS1_16FlashAttnBwdSm80INS1_25CollectiveMainloopBwdSm80ILi2ELi2EN4cute5tupleIJNS5_1CILi128EEES8_NS7_ILi64EEEEEENS_6half_tEfNS_4arch4Sm80ELb0ELb0ELb1ELb0ELb1ELb0ELb0ELb0ELi2ELi4ELi4ELi4ELb0EEENS1_24CollectiveEpilogueBwdGQAISA_fSD_Li256ELb0ELb1EEENS1_19SingleTileSchedulerILb0ELb0ELb0ELi128EEEEEEEEEvNT_6ParamsE$_ZZN4cute12filter_tupleINS_5tupleIJNS_10UnderscoreES2_S2_iEEENS1_IJNS1_IJNS_1CILi1EEENS4_ILi0EEEEEENS4_ILi4096EEENS1_IJiiEEENS1_IJS6_NS4_ILi8192EEEEEEEEEZNS_5sliceIS3_SC_EEDaRKT_RKT0_EUlRKT_RKT0_E_EEDaSG_SJ_OT1_ENKUlDpSM_E_clIJNS1_IJS7_EEENS1_IJS8_EEENS1_IJS9_EEENS1_IJEEEEEEDaST_ - $_ZN7cutlass13device_kernelIN5flash19enable_sm80_to_sm89INS1_16FlashAttnBwdSm80INS1_25CollectiveMainloopBwdSm80ILi2ELi2EN4cute5tupleIJNS5_1CILi128EEES8_NS7_ILi64EEEEEENS_6half_tEfNS_4arch4Sm80ELb0ELb0ELb1ELb0ELb1ELb0ELb0ELb0ELi2ELi4ELi4ELi4ELb0EEENS1_24CollectiveEpilogueBwdGQAISA_fSD_Li256ELb0ELb1EEENS1_19SingleTileSchedulerILb0ELb0ELb0ELi128EEEEEEEEEvNT_6ParamsE$_ZZN4cute12filter_tupleINS_5tupleIJNS_10UnderscoreES2_NS_1CILi0EEEEEENS1_IJNS1_IJNS3_ILi1EEES4_EEEiNS3_ILi1024EEEEEEZNS_5sliceIS5_S9_EEDaRKT_RKT0_EUlRKT_RKT0_E_EEDaSD_SG_OT1_ENKUlDpSJ_E_clIJNS1_IJS7_EEENS1_IJiEEENS1_IJEEEEEEDaSQ_)
$_ZN7cutlass13device_kernelIN5flash19enable_sm80_to_sm89INS1_16FlashAttnBwdSm80INS1_25CollectiveMainloopBwdSm80ILi2ELi2EN4cute5tupleIJNS5_1CILi128EEES8_NS7_ILi64EEEEEENS_6half_tEfNS_4arch4Sm80ELb0ELb0ELb1ELb0ELb1ELb0ELb0ELb0ELi2ELi4ELi4ELi4ELb0EEENS1_24CollectiveEpilogueBwdGQAISA_fSD_Li256ELb0ELb1EEENS1_19SingleTileSchedulerILb0ELb0ELb0ELi128EEEEEEEEEvNT_6ParamsE$_ZZN4cute12filter_tupleINS_5tupleIJNS_10UnderscoreES2_NS_1CILi0EEEEEENS1_IJNS1_IJNS3_ILi1EEES4_EEEiNS3_ILi1024EEEEEEZNS_5sliceIS5_S9_EEDaRKT_RKT0_EUlRKT_RKT0_E_EEDaSD_SG_OT1_ENKUlDpSJ_E_clIJNS1_IJS7_EEENS1_IJiEEENS1_IJEEEEEEDaSQ_:
[----:B------:R-:W-:Y:S02]  /*8820*/  MOV R4, R2 ;  /* 0x0000000200047202 */ /* 0x000fe40000000f00 */
[----:B------:R-:W-:-:S04]  /*8830*/  MOV R5, 0x0 ;  /* 0x0000000000057802 */ /* 0x000fc80000000f00 */
[----:B------:R-:W-:Y:S05]  /*8840*/  RET.REL.NODEC R4 `(_ZN7cutlass13device_kernelIN5flash19enable_sm80_to_sm89INS1_16FlashAttnBwdSm80INS1_25CollectiveMainloopBwdSm80ILi2ELi2EN4cute5tupleIJNS5_1CILi128EEES8_NS7_ILi64EEEEEENS_6half_tEfNS_4arch4Sm80ELb0ELb0ELb1ELb0ELb1ELb0ELb0ELb0ELi2ELi4ELi4ELi4ELb0EEENS1_24CollectiveEpilogueBwdGQAISA_fSD_Li256ELb0ELb1EEENS1_19SingleTileSchedulerILb0ELb0ELb0ELi128EEEEEEEEEvNT_6ParamsE) ;  /* 0xffff77b004007950 */ /* 0x000fea0003c3ffff */
        .type           $_ZN7cutlass13device_kernelIN5flash19enable_sm80_to_sm89INS1_16FlashAttnBwdSm80INS1_25CollectiveMainloopBwdSm80ILi2ELi2EN4cute5tupleIJNS5_1CILi128EEES8_NS7_ILi64EEEEEENS_6half_tEfNS_4arch4Sm80ELb0ELb0ELb1ELb0ELb1ELb0ELb0ELb0ELi2ELi4ELi4ELi4ELb0EEENS1_24CollectiveEpilogueBwdGQAISA_fSD_Li256ELb0ELb1EEENS1_19SingleTileSchedulerILb0ELb0ELb0ELi128EEEEEEEEEvNT_6ParamsE$_ZZN4cute12filter_tupleINS_5tupleIJNS_10UnderscoreES2_S2_iEEENS1_IJNS1_IJNS_1CILi1EEENS4_ILi0EEEEEENS4_ILi4096EEENS1_IJiiEEENS1_IJS6_NS4_ILi8192EEEEEEEEEZNS_5sliceIS3_SC_EEDaRKT_RKT0_EUlRKT_RKT0_E_EEDaSG_SJ_OT1_ENKUlDpSM_E_clIJNS1_IJS7_EEENS1_IJS8_EEENS1_IJS9_EEENS1_IJEEEEEEDaST_,@function
        .size           $_ZN7cutlass13device_kernelIN5flash19enable_sm80_to_sm89INS1_16FlashAttnBwdSm80INS1_25CollectiveMainloopBwdSm80ILi2ELi2EN4cute5tupleIJNS5_1CILi128EEES8_NS7_ILi64EEEEEENS_6half_tEfNS_4arch4Sm80ELb0ELb0ELb1ELb0ELb1ELb0ELb0ELb0ELi2ELi4ELi4ELi4ELb0EEENS1_24CollectiveEpilogueBwdGQAISA_fSD_Li256ELb0ELb1EEENS1_19SingleTileSchedulerILb0ELb0ELb0ELi128EEEEEEEEEvNT_6ParamsE$_ZZN4cute12filter_tupleINS_5tupleIJNS_10UnderscoreES2_S2_iEEENS1_IJNS1_IJNS_1CILi1EEENS4_ILi0EEEEEENS4_ILi4096EEENS1_IJiiEEENS1_IJS6_NS4_ILi8192EEEEEEEEEZNS_5sliceIS3_SC_EEDaRKT_RKT0_EUlRKT_RKT0_E_EEDaSG_SJ_OT1_ENKUlDpSM_E_clIJNS1_IJS7_EEENS1_IJS8_EEENS1_IJS9_EEENS1_IJEEEEEEDaST_,($_ZN7cutlass13device_kernelIN5flash19enable_sm80_to_sm89INS1_16FlashAttnBwdSm80INS1_25CollectiveMainloopBwdSm80ILi2ELi2EN4cute5tupleIJNS5_1CILi128EEES8_NS7_ILi64EEEEEENS_6half_tEfNS_4arch4Sm80ELb0ELb0ELb1ELb0ELb1ELb0ELb0ELb0ELi2ELi4ELi4ELi4ELb0EEENS1_24CollectiveEpilogueBwdGQAISA_fSD_Li256ELb0ELb1EEENS1_19SingleTileSchedulerILb0ELb0ELb0ELi128EEEEEEEEEvNT_6ParamsE$_ZZN4cute12filter_tupleINS_5tupleIJNS_10UnderscoreES2_S2_iEEENS1_IJNS1_IJNS_1CILi1EEENS4_ILi0EEEEEEiNS4_ILi1024EEENS4_ILi8192EEEEEEZNS_5sliceIS3_SA_EEDaRKT_RKT0_EUlRKT_RKT0_E_EEDaSE_SH_OT1_ENKUlDpSK_E_clIJNS1_IJS7_EEENS1_IJiEEENS1_IJS8_EEENS1_IJEEEEEEDaSR_ - $_ZN7cutlass13device_kernelIN5flash19enable_sm80_to_sm89INS1_16FlashAttnBwdSm80INS1_25CollectiveMainloopBwdSm80ILi2ELi2EN4cute5tupleIJNS5_1CILi128EEES8_NS7_ILi64EEEEEENS_6half_tEfNS_4arch4Sm80ELb0ELb0ELb1ELb0ELb1ELb0ELb0ELb0ELi2ELi4ELi4ELi4ELb0EEENS1_24CollectiveEpilogueBwdGQAISA_fSD_Li256ELb0ELb1EEENS1_19SingleTileSchedulerILb0ELb0ELb0ELi128EEEEEEEEEvNT_6ParamsE$_ZZN4cute12filter_tupleINS_5tupleIJNS_10UnderscoreES2_S2_iEEENS1_IJNS1_IJNS_1CILi1EEENS4_ILi0EEEEEENS4_ILi4096EEENS1_IJiiEEENS1_IJS6_NS4_ILi8192EEEEEEEEEZNS_5sliceIS3_SC_EEDaRKT_RKT0_EUlRKT_RKT0_E_EEDaSG_SJ_OT1_ENKUlDpSM_E_clIJNS1_IJS7_EEENS1_IJS8_EEENS1_IJS9_EEENS1_IJEEEEEEDaST_)
$_ZN7cutlass13device_kernelIN5flash19enable_sm80_to_sm89INS1_16FlashAttnBwdSm80INS1_25CollectiveMainloopBwdSm80ILi2ELi2EN4cute5tupleIJNS5_1CILi128EEES8_NS7_ILi64EEEEEENS_6half_tEfNS_4arch4Sm80ELb0ELb0ELb1ELb0ELb1ELb0ELb0ELb0ELi2ELi4ELi4ELi4ELb0EEENS1_24CollectiveEpilogueBwdGQAISA_fSD_Li256ELb0ELb1EEENS1_19SingleTileSchedulerILb0ELb0ELb0ELi128EEEEEEEEEvNT_6ParamsE$_ZZN4cute12filter_tupleINS_5tupleIJNS_10UnderscoreES2_S2_iEEENS1_IJNS1_IJNS_1CILi1EEENS4_ILi0EEEEEENS4_ILi4096EEENS1_IJiiEEENS1_IJS6_NS4_ILi8192EEEEEEEEEZNS_5sliceIS3_SC_EEDaRKT_RKT0_EUlRKT_RKT0_E_EEDaSG_SJ_OT1_ENKUlDpSM_E_clIJNS1_IJS7_EEENS1_IJS8_EEENS1_IJS9_EEENS1_IJEEEEEEDaST_:
[----:B------:R-:W-:-:S05]  /*8850*/  IADD3 R2, R70, -c[0x0][0x20], RZ ;  /* 0x8000080046027a10 */ /* 0x000fca0007ffe0ff */
[----:B------:R1:W5:Y:S04]  /*8860*/  LDL R3, [R2+0x4] ;  /* 0x0000040002037983 */ /* 0x0003680000100800 */
[----:B------:R1:W5:Y:S01]  /*8870*/  LDL R5, [R2] ;  /* 0x0000000002057983 */ /* 0x0003620000100800 */
[----:B------:R-:W-:Y:S01]  /*8880*/  IMAD.MOV.U32 R20, RZ, RZ, R4 ;  /* 0x000000ffff147224 */ /* 0x000fe200078e0004 */
[----:B------:R-:W-:-:S04]  /*8890*/  MOV R21, 0x0 ;  /* 0x0000000000157802 */ /* 0x000fc80000000f00 */
[----:B------:R-:W-:Y:S05]  /*88a0*/  RET.REL.NODEC R20 `(_ZN7cutlass13device_kernelIN5flash19enable_sm80_to_sm89INS1_16FlashAttnBwdSm80INS1_25CollectiveMainloopBwdSm80ILi2ELi2EN4cute5tupleIJNS5_1CILi128EEES8_NS7_ILi64EEEEEENS_6half_tEfNS_4arch4Sm80ELb0ELb0ELb1ELb0ELb1ELb0ELb0ELb0ELi2ELi4ELi4ELi4ELb0EEENS1_24CollectiveEpilogueBwdGQAISA_fSD_Li256ELb0ELb1EEENS1_19SingleTileSchedulerILb0ELb0ELb0ELi128EEEEEEEEEvNT_6ParamsE) ;  /* 0xffff775014007950 */ /* 0x000fea0003c3ffff */
        .type           $_ZN7cutlass13device_kernelIN5flash19enable_sm80_to_sm89INS1_16FlashAttnBwdSm80INS1_25CollectiveMainloopBwdSm80ILi2ELi2EN4cute5tupleIJNS5_1CILi128EEES8_NS7_ILi64EEEEEENS_6half_tEfNS_4arch4Sm80ELb0ELb0ELb1ELb0ELb1ELb0ELb0ELb0ELi2ELi4ELi4ELi4ELb0EEENS1_24CollectiveEpilogueBwdGQAISA_fSD_Li256ELb0ELb1EEENS1_19SingleTileSchedulerILb0ELb0ELb0ELi128EEEEEEEEEvNT_6ParamsE$_ZZN4cute12filter_tupleINS_5tupleIJNS_10UnderscoreES2_S2_iEEENS1_IJNS1_IJNS_1CILi1EEENS4_ILi0EEEEEEiNS4_ILi1024EEENS4_ILi8192EEEEEEZNS_5sliceIS3_SA_EEDaRKT_RKT0_EUlRKT_RKT0_E_EEDaSE_SH_OT1_ENKUlDpSK_E_clIJNS1_IJS7_EEENS1_IJiEEENS1_IJS8_EEENS1_IJEEEEEEDaSR_,@function
        .size           $_ZN7cutlass13device_kernelIN5flash19enable_sm80_to_sm89INS1_16FlashAttnBwdSm80INS1_25CollectiveMainloopBwdSm80ILi2ELi2EN4cute5tupleIJNS5_1CILi128EEES8_NS7_ILi64EEEEEENS_6half_tEfNS_4arch4Sm80ELb0ELb0ELb1ELb0ELb1ELb0ELb0ELb0ELi2ELi4ELi4ELi4ELb0EEENS1_24CollectiveEpilogueBwdGQAISA_fSD_Li256ELb0ELb1EEENS1_19SingleTileSchedulerILb0ELb0ELb0ELi128EEEEEEEEEvNT_6ParamsE$_ZZN4cute12filter_tupleINS_5tupleIJNS_10UnderscoreES2_S2_iEEENS1_IJNS1_IJNS_1CILi1EEENS4_ILi0EEEEEEiNS4_ILi1024EEENS4_ILi8192EEEEEEZNS_5sliceIS3_SA_EEDaRKT_RKT0_EUlRKT_RKT0_E_EEDaSE_SH_OT1_ENKUlDpSK_E_clIJNS1_IJS7_EEENS1_IJiEEENS1_IJS8_EEENS1_IJEEEEEEDaSR_,($_ZN7cutlass13device_kernelIN5flash19enable_sm80_to_sm89INS1_16FlashAttnBwdSm80INS1_25CollectiveMainloopBwdSm80ILi2ELi2EN4cute5tupleIJNS5_1CILi128EEES8_NS7_ILi64EEEEEENS_6half_tEfNS_4arch4Sm80ELb0ELb0ELb1ELb0ELb1ELb0ELb0ELb0ELi2ELi4ELi4ELi4ELb0EEENS1_24CollectiveEpilogueBwdGQAISA_fSD_Li256ELb0ELb1EEENS1_19SingleTileSchedulerILb0ELb0ELb0ELi128EEEEEEEEEvNT_6ParamsE$_ZZN4cute12filter_tupleINS_5tupleIJNS_10UnderscoreES2_iEEENS1_IJNS1_IJNS_1CILi1EEENS4_ILi0EEEEEEiNS4_ILi1024EEEEEEZNS_5sliceIS3_S9_EEDaRKT_RKT0_EUlRKT_RKT0_E_EEDaSD_SG_OT1_ENKUlDpSJ_E_clIJNS1_IJS7_EEENS1_IJiEEENS1_IJEEEEEEDaSQ_ - $_ZN7cutlass13device_kernelIN5flash19enable_sm80_to_sm89INS1_16FlashAttnBwdSm80INS1_25CollectiveMainloopBwdSm80ILi2ELi2EN4cute5tupleIJNS5_1CILi128EEES8_NS7_ILi64EEEEEENS_6half_tEfNS_4arch4Sm80ELb0ELb0ELb1ELb0ELb1ELb0ELb0ELb0ELi2ELi4ELi4ELi4ELb0EEENS1_24CollectiveEpilogueBwdGQAISA_fSD_Li256ELb0ELb1EEENS1_19SingleTileSchedulerILb0ELb0ELb0ELi128EEEEEEEEEvNT_6ParamsE$_ZZN4cute12filter_tupleINS_5tupleIJNS_10UnderscoreES2_S2_iEEENS1_IJNS1_IJNS_1CILi1EEENS4_ILi0EEEEEEiNS4_ILi1024EEENS4_ILi8192EEEEEEZNS_5sliceIS3_SA_EEDaRKT_RKT0_EUlRKT_RKT0_E_EEDaSE_SH_OT1_ENKUlDpSK_E_clIJNS1_IJS7_EEENS1_IJiEEENS1_IJS8_EEENS1_IJEEEEEEDaSR_)
$_ZN7cutlass13device_kernelIN5flash19enable_sm80_to_sm89INS1_16FlashAttnBwdSm80INS1_25CollectiveMainloopBwdSm80ILi2ELi2EN4cute5tupleIJNS5_1CILi128EEES8_NS7_ILi64EEEEEENS_6half_tEfNS_4arch4Sm80ELb0ELb0ELb1ELb0ELb1ELb0ELb0ELb0ELi2ELi4ELi4ELi4ELb0EEENS1_24CollectiveEpilogueBwdGQAISA_fSD_Li256ELb0ELb1EEENS1_19SingleTileSchedulerILb0ELb0ELb0ELi128EEEEEEEEEvNT_6ParamsE$_ZZN4cute12filter_tupleINS_5tupleIJNS_10UnderscoreES2_S2_iEEENS1_IJNS1_IJNS_1CILi1EEENS4_ILi0EEEEEEiNS4_ILi1024EEENS4_ILi8192EEEEEEZNS_5sliceIS3_SA_EEDaRKT_RKT0_EUlRKT_RKT0_E_EEDaSE_SH_OT1_ENKUlDpSK_E_clIJNS1_IJS7_EEENS1_IJiEEENS1_IJS8_EEENS1_IJEEEEEEDaSR_:
[----:B------:R-:W-:Y:S02]  /*88b0*/  MOV R12, R2 ;  /* 0x00000002000c7202 */ /* 0x000fe40000000f00 */
[----:B------:R-:W-:-:S04]  /*88c0*/  MOV R13, 0x0 ;  /* 0x00000000000d7802 */ /* 0x000fc80000000f00 */
[----:B------:R-:W-:Y:S05]  /*88d0*/  RET.REL.NODEC R12 `(_ZN7cutlass13device_kernelIN5flash19enable_sm80_to_sm89INS1_16FlashAttnBwdSm80INS1_25CollectiveMainloopBwdSm80ILi2ELi2EN4cute5tupleIJNS5_1CILi128EEES8_NS7_ILi64EEEEEENS_6half_tEfNS_4arch4Sm80ELb0ELb0ELb1ELb0ELb1ELb0ELb0ELb0ELi2ELi4ELi4ELi4ELb0EEENS1_24CollectiveEpilogueBwdGQAISA_fSD_Li256ELb0ELb1EEENS1_19SingleTileSchedulerILb0ELb0ELb0ELi128EEEEEEEEEvNT_6ParamsE) ;  /* 0xffff77200c007950 */ /* 0x000fea0003c3ffff */
        .type           $_ZN7cutlass13device_kernelIN5flash19enable_sm80_to_sm89INS1_16FlashAttnBwdSm80INS1_25CollectiveMainloopBwdSm80ILi2ELi2EN4cute5tupleIJNS5_1CILi128EEES8_NS7_ILi64EEEEEENS_6half_tEfNS_4arch4Sm80ELb0ELb0ELb1ELb0ELb1ELb0ELb0ELb0ELi2ELi4ELi4ELi4ELb0EEENS1_24CollectiveEpilogueBwdGQAISA_fSD_Li256ELb0ELb1EEENS1_19SingleTileSchedulerILb0ELb0ELb0ELi128EEEEEEEEEvNT_6ParamsE$_ZZN4cute12filter_tupleINS_5tupleIJNS_10UnderscoreES2_iEEENS1_IJNS1_IJNS_1CILi1EEENS4_ILi0EEEEEEiNS4_ILi1024EEEEEEZNS_5sliceIS3_S9_EEDaRKT_RKT0_EUlRKT_RKT0_E_EEDaSD_SG_OT1_ENKUlDpSJ_E_clIJNS1_IJS7_EEENS1_IJiEEENS1_IJEEEEEEDaSQ_,@function
        .size           $_ZN7cutlass13device_kernelIN5flash19enable_sm80_to_sm89INS1_16FlashAttnBwdSm80INS1_25CollectiveMainloopBwdSm80ILi2ELi2EN4cute5tupleIJNS5_1CILi128EEES8_NS7_ILi64EEEEEENS_6half_tEfNS_4arch4Sm80ELb0ELb0ELb1ELb0ELb1ELb0ELb0ELb0ELi2ELi4ELi4ELi4ELb0EEENS1_24CollectiveEpilogueBwdGQAISA_fSD_Li256ELb0ELb1EEENS1_19SingleTileSchedulerILb0ELb0ELb0ELi128EEEEEEEEEvNT_6ParamsE$_ZZN4cute12filter_tupleINS_5tupleIJNS_10UnderscoreES2_iEEENS1_IJNS1_IJNS_1CILi1EEENS4_ILi0EEEEEEiNS4_ILi1024EEEEEEZNS_5sliceIS3_S9_EEDaRKT_RKT0_EUlRKT_RKT0_E_EEDaSD_SG_OT1_ENKUlDpSJ_E_clIJNS1_IJS7_EEENS1_IJiEEENS1_IJEEEEEEDaSQ_,($_ZN7cutlass13device_kernelIN5flash19enable_sm80_to_sm89INS1_16FlashAttnBwdSm80INS1_25CollectiveMainloopBwdSm80ILi2ELi2EN4cute5tupleIJNS5_1CILi128EEES8_NS7_ILi64EEEEEENS_6half_tEfNS_4arch4Sm80ELb0ELb0ELb1ELb0ELb1ELb0ELb0ELb0ELi2ELi4ELi4ELi4ELb0EEENS1_24CollectiveEpilogueBwdGQAISA_fSD_Li256ELb0ELb1EEENS1_19SingleTileSchedulerILb0ELb0ELb0ELi128EEEEEEEEEvNT_6ParamsE$_ZZN4cute12filter_tupleINS_5tupleIJNS_1CILi1024EEENS1_IJiiEEEEEEZNS_16flatten_to_tupleIS5_EEDaRKT_EUlRKT_E_EEDaS9_OT0_ENKUlDpSC_E_clIJNS1_IJS3_EEES4_EEEDaSG_ - $_ZN7cutlass13device_kernelIN5flash19enable_sm80_to_sm89INS1_16FlashAttnBwdSm80INS1_25CollectiveMainloopBwdSm80ILi2ELi2EN4cute5tupleIJNS5_1CILi128EEES8_NS7_ILi64EEEEEENS_6half_tEfNS_4arch4Sm80ELb0ELb0ELb1ELb0ELb1ELb0ELb0ELb0ELi2ELi4ELi4ELi4ELb0EEENS1_24CollectiveEpilogueBwdGQAISA_fSD_Li256ELb0ELb1EEENS1_19SingleTileSchedulerILb0ELb0ELb0ELi128EEEEEEEEEvNT_6ParamsE$_ZZN4cute12filter_tupleINS_5tupleIJNS_10UnderscoreES2_iEEENS1_IJNS1_IJNS_1CILi1EEENS4_ILi0EEEEEEiNS4_ILi1024EEEEEEZNS_5sliceIS3_S9_EEDaRKT_RKT0_EUlRKT_RKT0_E_EEDaSD_SG_OT1_ENKUlDpSJ_E_clIJNS1_IJS7_EEENS1_IJiEEENS1_IJEEEEEEDaSQ_)
$_ZN7cutlass13device_kernelIN5flash19enable_sm80_to_sm89INS1_16FlashAttnBwdSm80INS1_25CollectiveMainloopBwdSm80ILi2ELi2EN4cute5tupleIJNS5_1CILi128EEES8_NS7_ILi64EEEEEENS_6half_tEfNS_4arch4Sm80ELb0ELb0ELb1ELb0ELb1ELb0ELb0ELb0ELi2ELi4ELi4ELi4ELb0EEENS1_24CollectiveEpilogueBwdGQAISA_fSD_Li256ELb0ELb1EEENS1_19SingleTileSchedulerILb0ELb0ELb0ELi128EEEEEEEEEvNT_6ParamsE$_ZZN4cute12filter_tupleINS_5tupleIJNS_10UnderscoreES2_iEEENS1_IJNS1_IJNS_1CILi1EEENS4_ILi0EEEEEEiNS4_ILi1024EEEEEEZNS_5sliceIS3_S9_EEDaRKT_RKT0_EUlRKT_RKT0_E_EEDaSD_SG_OT1_ENKUlDpSJ_E_clIJNS1_IJS7_EEENS1_IJiEEENS1_IJEEEEEEDaSQ_:
[----:B------:R-:W-:Y:S02]  /*88e0*/  MOV R36, R2 ;  /* 0x0000000200247202 */ /* 0x000fe40000000f00 */
[----:B------:R-:W-:-:S04]  /*88f0*/  MOV R37, 0x0 ;  /* 0x0000000000257802 */ /* 0x000fc80000000f00 */
[----:B------:R-:W-:Y:S05]  /*8900*/  RET.REL.NODEC R36 `(_ZN7cutlass13device_kernelIN5flash19enable_sm80_to_sm89INS1_16FlashAttnBwdSm80INS1_25CollectiveMainloopBwdSm80ILi2ELi2EN4cute5tupleIJNS5_1CILi128EEES8_NS7_ILi64EEEEEENS_6half_tEfNS_4arch4Sm80ELb0ELb0ELb1ELb0ELb1ELb0ELb0ELb0ELi2ELi4ELi4ELi4ELb0EEENS1_24CollectiveEpilogueBwdGQAISA_fSD_Li256ELb0ELb1EEENS1_19SingleTileSchedulerILb0ELb0ELb0ELi128EEEEEEEEEvNT_6ParamsE) ;  /* 0xffff76f024007950 */ /* 0x000fea0003c3ffff */
        .type           $_ZN7cutlass13device_kernelIN5flash19enable_sm80_to_sm89INS1_16FlashAttnBwdSm80INS1_25CollectiveMainloopBwdSm80ILi2ELi2EN4cute5tupleIJNS5_1CILi128EEES8_NS7_ILi64EEEEEENS_6half_tEfNS_4arch4Sm80ELb0ELb0ELb1ELb0ELb1ELb0ELb0ELb0ELi2ELi4ELi4ELi4ELb0EEENS1_24CollectiveEpilogueBwdGQAISA_fSD_Li256ELb0ELb1EEENS1_19SingleTileSchedulerILb0ELb0ELb0ELi128EEEEEEEEEvNT_6ParamsE$_ZZN4cute12filter_tupleINS_5tupleIJNS_1CILi1024EEENS1_IJiiEEEEEEZNS_16flatten_to_tupleIS5_EEDaRKT_EUlRKT_E_EEDaS9_OT0_ENKUlDpSC_E_clIJNS1_IJS3_EEES4_EEEDaSG_,@function
        .size           $_ZN7cutlass13device_kernelIN5flash19enable_sm80_to_sm89INS1_16FlashAttnBwdSm80INS1_25CollectiveMainloopBwdSm80ILi2ELi2EN4cute5tupleIJNS5_1CILi128EEES8_NS7_ILi64EEEEEENS_6half_tEfNS_4arch4Sm80ELb0ELb0ELb1ELb0ELb1ELb0ELb0ELb0ELi2ELi4ELi4ELi4ELb0EEENS1_24CollectiveEpilogueBwdGQAISA_fSD_Li256ELb0ELb1EEENS1_19SingleTileSchedulerILb0ELb0ELb0ELi128EEEEEEEEEvNT_6ParamsE$_ZZN4cute12filter_tupleINS_5tupleIJNS_1CILi1024EEENS1_IJiiEEEEEEZNS_16flatten_to_tupleIS5_EEDaRKT_EUlRKT_E_EEDaS9_OT0_ENKUlDpSC_E_clIJNS1_IJS3_EEES4_EEEDaSG_,($_ZN7cutlass13device_kernelIN5flash19enable_sm80_to_sm89INS1_16FlashAttnBwdSm80INS1_25CollectiveMainloopBwdSm80ILi2ELi2EN4cute5tupleIJNS5_1CILi128EEES8_NS7_ILi64EEEEEENS_6half_tEfNS_4arch4Sm80ELb0ELb0ELb1ELb0ELb1ELb0ELb0ELb0ELi2ELi4ELi4ELi4ELb0EEENS1_24CollectiveEpilogueBwdGQAISA_fSD_Li256ELb0ELb1EEENS1_19SingleTileSchedulerILb0ELb0ELb0ELi128EEEEEEEEEvNT_6ParamsE$_ZZN4cute12filter_tupleINS_5tupleIJNS_1CILi1EEENS1_IJNS2_ILi8EEEiiEEENS2_ILi64EEENS1_IJiNS2_ILi144EEENS2_ILi288EEEEEENS2_ILi512EEEEEEZNS_7flattenISB_EEDaRKT_EUlRKT_E_EEDaSF_OT0_ENKUlDpSI_E_clIJNS1_IJS3_EEES5_NS1_IJS6_EEES9_NS1_IJSA_EEEEEEDaSM_ - $_ZN7cutlass13device_kernelIN5flash19enable_sm80_to_sm89INS1_16FlashAttnBwdSm80INS1_25CollectiveMainloopBwdSm80ILi2ELi2EN4cute5tupleIJNS5_1CILi128EEES8_NS7_ILi64EEEEEENS_6half_tEfNS_4arch4Sm80ELb0ELb0ELb1ELb0ELb1ELb0ELb0ELb0ELi2ELi4ELi4ELi4ELb0EEENS1_24CollectiveEpilogueBwdGQAISA_fSD_Li256ELb0ELb1EEENS1_19SingleTileSchedulerILb0ELb0ELb0ELi128EEEEEEEEEvNT_6ParamsE$_ZZN4cute12filter_tupleINS_5tupleIJNS_1CILi1024EEENS1_IJiiEEEEEEZNS_16flatten_to_tupleIS5_EEDaRKT_EUlRKT_E_EEDaS9_OT0_ENKUlDpSC_E_clIJNS1_IJS3_EEES4_EEEDaSG_)
$_ZN7cutlass13device_kernelIN5flash19enable_sm80_to_sm89INS1_16FlashAttnBwdSm80INS1_25CollectiveMainloopBwdSm80ILi2ELi2EN4cute5tupleIJNS5_1CILi128EEES8_NS7_ILi64EEEEEENS_6half_tEfNS_4arch4Sm80ELb0ELb0ELb1ELb0ELb1ELb0ELb0ELb0ELi2ELi4ELi4ELi4ELb0EEENS1_24CollectiveEpilogueBwdGQAISA_fSD_Li256ELb0ELb1EEENS1_19SingleTileSchedulerILb0ELb0ELb0ELi128EEEEEEEEEvNT_6ParamsE$_ZZN4cute12filter_tupleINS_5tupleIJNS_1CILi1024EEENS1_IJiiEEEEEEZNS_16flatten_to_tupleIS5_EEDaRKT_EUlRKT_E_EEDaS9_OT0_ENKUlDpSC_E_clIJNS1_IJS3_EEES4_EEEDaSG_:
[----:B------:R-:W-:-:S04]  /*8910*/  MOV R3, 0x0 ;  /* 0x0000000000037802 */ /* 0x000fc80000000f00 */
[----:B------:R-:W-:Y:S05]  /*8920*/  RET.REL.NODEC R2 `(_ZN7cutlass13device_kernelIN5flash19enable_sm80_to_sm89INS1_16FlashAttnBwdSm80INS1_25CollectiveMainloopBwdSm80ILi2ELi2EN4cute5tupleIJNS5_1CILi128EEES8_NS7_ILi64EEEEEENS_6half_tEfNS_4arch4Sm80ELb0ELb0ELb1ELb0ELb1ELb0ELb0ELb0ELi2ELi4ELi4ELi4ELb0EEENS1_24CollectiveEpilogueBwdGQAISA_fSD_Li256ELb0ELb1EEENS1_19SingleTileSchedulerILb0ELb0ELb0ELi128EEEEEEEEEvNT_6ParamsE) ;  /* 0xffff76d002007950 */ /* 0x000fea0003c3ffff */
        .type           $_ZN7cutlass13device_kernelIN5flash19enable_sm80_to_sm89INS1_16FlashAttnBwdSm80INS1_25CollectiveMainloopBwdSm80ILi2ELi2EN4cute5tupleIJNS5_1CILi128EEES8_NS7_ILi64EEEEEENS_6half_tEfNS_4arch4Sm80ELb0ELb0ELb1ELb0ELb1ELb0ELb0ELb0ELi2ELi4ELi4ELi4ELb0EEENS1_24CollectiveEpilogueBwdGQAISA_fSD_Li256ELb0ELb1EEENS1_19SingleTileSchedulerILb0ELb0ELb0ELi128EEEEEEEEEvNT_6ParamsE$_ZZN4cute12filter_tupleINS_5tupleIJNS_1CILi1EEENS1_IJNS2_ILi8EEEiiEEENS2_ILi64EEENS1_IJiNS2_ILi144EEENS2_ILi288EEEEEENS2_ILi512EEEEEEZNS_7flattenISB_EEDaRKT_EUlRKT_E_EEDaSF_OT0_ENKUlDpSI_E_clIJNS1_IJS3_EEES5_NS1_IJS6_EEES9_NS1_IJSA_EEEEEEDaSM_,@function
        .size           $_ZN7cutlass13device_kernelIN5flash19enable_sm80_to_sm89INS1_16FlashAttnBwdSm80INS1_25CollectiveMainloopBwdSm80ILi2ELi2EN4cute5tupleIJNS5_1CILi128EEES8_NS7_ILi64EEEEEENS_6half_tEfNS_4arch4Sm80ELb0ELb0ELb1ELb0ELb1ELb0ELb0ELb0ELi2ELi4ELi4ELi4ELb0EEENS1_24CollectiveEpilogueBwdGQAISA_fSD_Li256ELb0ELb1EEENS1_19SingleTileSchedulerILb0ELb0ELb0ELi128EEEEEEEEEvNT_6ParamsE$_ZZN4cute12filter_tupleINS_5tupleIJNS_1CILi1EEENS1_IJNS2_ILi8EEEiiEEENS2_ILi64EEENS1_IJiNS2_ILi144EEENS2_ILi288EEEEEENS2_ILi512EEEEEEZNS_7flattenISB_EEDaRKT_EUlRKT_E_EEDaSF_OT0_ENKUlDpSI_E_clIJNS1_IJS3_EEES5_NS1_IJS6_EEES9_NS1_IJSA_EEEEEEDaSM_,($_ZN7cutlass13device_kernelIN5flash19enable_sm80_to_sm89INS1_16FlashAttnBwdSm80INS1_25CollectiveMainloopBwdSm80ILi2ELi2EN4cute5tupleIJNS5_1CILi128EEES8_NS7_ILi64EEEEEENS_6half_tEfNS_4arch4Sm80ELb0ELb0ELb1ELb0ELb1ELb0ELb0ELb0ELi2ELi4ELi4ELi4ELb0EEENS1_24CollectiveEpilogueBwdGQAISA_fSD_Li256ELb0ELb1EEENS1_19SingleTileSchedulerILb0ELb0ELb0ELi128EEEEEEEEEvNT_6ParamsE$_ZZN4cute12filter_tupleINS_5tupleIJNS_1CILi1EEENS1_IJiiiEEENS2_ILi64EEENS1_IJNS2_ILi72EEENS2_ILi144EEENS2_ILi288EEEEEENS2_ILi512EEEEEEZNS_7flattenISB_EEDaRKT_EUlRKT_E_EEDaSF_OT0_ENKUlDpSI_E_clIJNS1_IJS3_EEES4_NS1_IJS5_EEES9_NS1_IJSA_EEEEEEDaSM_ - $_ZN7cutlass13device_kernelIN5flash19enable_sm80_to_sm89INS1_16FlashAttnBwdSm80INS1_25CollectiveMainloopBwdSm80ILi2ELi2EN4cute5tupleIJNS5_1CILi128EEES8_NS7_ILi64EEEEEENS_6half_tEfNS_4arch4Sm80ELb0ELb0ELb1ELb0ELb1ELb0ELb0ELb0ELi2ELi4ELi4ELi4ELb0EEENS1_24CollectiveEpilogueBwdGQAISA_fSD_Li256ELb0ELb1EEENS1_19SingleTileSchedulerILb0ELb0ELb0ELi128EEEEEEEEEvNT_6ParamsE$_ZZN4cute12filter_tupleINS_5tupleIJNS_1CILi1EEENS1_IJNS2_ILi8EEEiiEEENS2_ILi64EEENS1_IJiNS2_ILi144EEENS2_ILi288EEEEEENS2_ILi512EEEEEEZNS_7flattenISB_EEDaRKT_EUlRKT_E_EEDaSF_OT0_ENKUlDpSI_E_clIJNS1_IJS3_EEES5_NS1_IJS6_EEES9_NS1_IJSA_EEEEEEDaSM_)
$_ZN7cutlass13device_kernelIN5flash19enable_sm80_to_sm89INS1_16FlashAttnBwdSm80INS1_25CollectiveMainloopBwdSm80ILi2ELi2EN4cute5tupleIJNS5_1CILi128EEES8_NS7_ILi64EEEEEENS_6half_tEfNS_4arch4Sm80ELb0ELb0ELb1ELb0ELb1ELb0ELb0ELb0ELi2ELi4ELi4ELi4ELb0EEENS1_24CollectiveEpilogueBwdGQAISA_fSD_Li256ELb0ELb1EEENS1_19SingleTileSchedulerILb0ELb0ELb0ELi128EEEEEEEEEvNT_6ParamsE$_ZZN4cute12filter_tupleINS_5tupleIJNS_1CILi1EEENS1_IJNS2_ILi8EEEiiEEENS2_ILi64EEENS1_IJiNS2_ILi144EEENS2_ILi288EEEEEENS2_ILi512EEEEEEZNS_7flattenISB_EEDaRKT_EUlRKT_E_EEDaSF_OT0_ENKUlDpSI_E_clIJNS1_IJS3_EEES5_NS1_IJS6_EEES9_NS1_IJSA_EEEEEEDaSM_:
[----:B------:R-:W-:Y:S02]  /*8930*/  MOV R34, R2 ;  /* 0x0000000200227202 */ /* 0x000fe40000000f00 */
[----:B------:R-:W-:-:S04]  /*8940*/  MOV R35, 0x0 ;  /* 0x0000000000237802 */ /* 0x000fc80000000f00 */
[----:B------:R-:W-:Y:S05]  /*8950*/  RET.REL.NODEC R34 `(_ZN7cutlass13device_kernelIN5flash19enable_sm80_to_sm89INS1_16FlashAttnBwdSm80INS1_25CollectiveMainloopBwdSm80ILi2ELi2EN4cute5tupleIJNS5_1CILi128EEES8_NS7_ILi64EEEEEENS_6half_tEfNS_4arch4Sm80ELb0ELb0ELb1ELb0ELb1ELb0ELb0ELb0ELi2ELi4ELi4ELi4ELb0EEENS1_24CollectiveEpilogueBwdGQAISA_fSD_Li256ELb0ELb1EEENS1_19SingleTileSchedulerILb0ELb0ELb0ELi128EEEEEEEEEvNT_6ParamsE) ;  /* 0xffff76a022007950 */ /* 0x000fea0003c3ffff */
        .type           $_ZN7cutlass13device_kernelIN5flash19enable_sm80_to_sm89INS1_16FlashAttnBwdSm80INS1_25CollectiveMainloopBwdSm80ILi2ELi2EN4cute5tupleIJNS5_1CILi128EEES8_NS7_ILi64EEEEEENS_6half_tEfNS_4arch4Sm80ELb0ELb0ELb1ELb0ELb1ELb0ELb0ELb0ELi2ELi4ELi4ELi4ELb0EEENS1_24CollectiveEpilogueBwdGQAISA_fSD_Li256ELb0ELb1EEENS1_19SingleTileSchedulerILb0ELb0ELb0ELi128EEEEEEEEEvNT_6ParamsE$_ZZN4cute12filter_tupleINS_5tupleIJNS_1CILi1EEENS1_IJiiiEEENS2_ILi64EEENS1_IJNS2_ILi72EEENS2_ILi144EEENS2_ILi288EEEEEENS2_ILi512EEEEEEZNS_7flattenISB_EEDaRKT_EUlRKT_E_EEDaSF_OT0_ENKUlDpSI_E_clIJNS1_IJS3_EEES4_NS1_IJS5_EEES9_NS1_IJSA_EEEEEEDaSM_,@function
        .size           $_ZN7cutlass13device_kernelIN5flash19enable_sm80_to_sm89INS1_16FlashAttnBwdSm80INS1_25CollectiveMainloopBwdSm80ILi2ELi2EN4cute5tupleIJNS5_1CILi128EEES8_NS7_ILi64EEEEEENS_6half_tEfNS_4arch4Sm80ELb0ELb0ELb1ELb0ELb1ELb0ELb0ELb0ELi2ELi4ELi4ELi4ELb0EEENS1_24CollectiveEpilogueBwdGQAISA_fSD_Li256ELb0ELb1EEENS1_19SingleTileSchedulerILb0ELb0ELb0ELi128EEEEEEEEEvNT_6ParamsE$_ZZN4cute12filter_tupleINS_5tupleIJNS_1CILi1EEENS1_IJiiiEEENS2_ILi64EEENS1_IJNS2_ILi72EEENS2_ILi144EEENS2_ILi288EEEEEENS2_ILi512EEEEEEZNS_7flattenISB_EEDaRKT_EUlRKT_E_EEDaSF_OT0_ENKUlDpSI_E_clIJNS1_IJS3_EEES4_NS1_IJS5_EEES9_NS1_IJSA_EEEEEEDaSM_,($_ZN7cutlass13device_kernelIN5flash19enable_sm80_to_sm89INS1_16FlashAttnBwdSm80INS1_25CollectiveMainloopBwdSm80ILi2ELi2EN4cute5tupleIJNS5_1CILi128EEES8_NS7_ILi64EEEEEENS_6half_tEfNS_4arch4Sm80ELb0ELb0ELb1ELb0ELb1ELb0ELb0ELb0ELi2ELi4ELi4ELi4ELb0EEENS1_24CollectiveEpilogueBwdGQAISA_fSD_Li256ELb0ELb1EEENS1_19SingleTileSchedulerILb0ELb0ELb0ELi128EEEEEEEEEvNT_6ParamsE$_ZZN4cute12filter_tupleINS_5tupleIJNS_1CILi4096EEENS1_IJNS1_IJiiEEENS2_ILi8192EEEEEEEEEZNS_16flatten_to_tupleIS7_EEDaRKT_EUlRKT_E_EEDaSB_OT0_ENKUlDpSE_E_clIJNS1_IJS3_EEENS1_IJiiS5_EEEEEEDaSI_ - $_ZN7cutlass13device_kernelIN5flash19enable_sm80_to_sm89INS1_16FlashAttnBwdSm80INS1_25CollectiveMainloopBwdSm80ILi2ELi2EN4cute5tupleIJNS5_1CILi128EEES8_NS7_ILi64EEEEEENS_6half_tEfNS_4arch4Sm80ELb0ELb0ELb1ELb0ELb1ELb0ELb0ELb0ELi2ELi4ELi4ELi4ELb0EEENS1_24CollectiveEpilogueBwdGQAISA_fSD_Li256ELb0ELb1EEENS1_19SingleTileSchedulerILb0ELb0ELb0ELi128EEEEEEEEEvNT_6ParamsE$_ZZN4cute12filter_tupleINS_5tupleIJNS_1CILi1EEENS1_IJiiiEEENS2_ILi64EEENS1_IJNS2_ILi72EEENS2_ILi144EEENS2_ILi288EEEEEENS2_ILi512EEEEEEZNS_7flattenISB_EEDaRKT_EUlRKT_E_EEDaSF_OT0_ENKUlDpSI_E_clIJNS1_IJS3_EEES4_NS1_IJS5_EEES9_NS1_IJSA_EEEEEEDaSM_)
$_ZN7cutlass13device_kernelIN5flash19enable_sm80_to_sm89INS1_16FlashAttnBwdSm80INS1_25CollectiveMainloopBwdSm80ILi2ELi2EN4cute5tupleIJNS5_1CILi128EEES8_NS7_ILi64EEEEEENS_6half_tEfNS_4arch4Sm80ELb0ELb0ELb1ELb0ELb1ELb0ELb0ELb0ELi2ELi4ELi4ELi4ELb0EEENS1_24CollectiveEpilogueBwdGQAISA_fSD_Li256ELb0ELb1EEENS1_19SingleTileSchedulerILb0ELb0ELb0ELi128EEEEEEEEEvNT_6ParamsE$_ZZN4cute12filter_tupleINS_5tupleIJNS_1CILi1EEENS1_IJiiiEEENS2_ILi64EEENS1_IJNS2_ILi72EEENS2_ILi144EEENS2_ILi288EEEEEENS2_ILi512EEEEEEZNS_7flattenISB_EEDaRKT_EUlRKT_E_EEDaSF_OT0_ENKUlDpSI_E_clIJNS1_IJS3_EEES4_NS1_IJS5_EEES9_NS1_IJSA_EEEEEEDaSM_:
[----:B------:R-:W-:Y:S01]  /*8960*/  MOV R38, R6 ;  /* 0x0000000600267202 */ /* 0x000fe20000000f00 */
[----:B------:R-:W-:Y:S01]  /*8970*/  IMAD.MOV.U32 R39, RZ, RZ, 0x0 ;  /* 0x00000000ff277424 */ /* 0x000fe200078e00ff */
[----:B------:R-:W-:Y:S01]  /*8980*/  MOV R36, R3 ;  /* 0x0000000300247202 */ /* 0x000fe20000000f00 */
[----:B------:R-:W-:Y:S01]  /*8990*/  IMAD.MOV.U32 R3, RZ, RZ, R5 ;  /* 0x000000ffff037224 */ /* 0x000fe200078e0005 */
[----:B------:R-:W-:Y:S01]  /*89a0*/  MOV R4, R2 ;  /* 0x0000000200047202 */ /* 0x000fe20000000f00 */
[----:B------:R-:W-:Y:S06]  /*89b0*/  RET.REL.NODEC R38 `(_ZN7cutlass13device_kernelIN5flash19enable_sm80_to_sm89INS1_16FlashAttnBwdSm80INS1_25CollectiveMainloopBwdSm80ILi2ELi2EN4cute5tupleIJNS5_1CILi128EEES8_NS7_ILi64EEEEEENS_6half_tEfNS_4arch4Sm80ELb0ELb0ELb1ELb0ELb1ELb0ELb0ELb0ELi2ELi4ELi4ELi4ELb0EEENS1_24CollectiveEpilogueBwdGQAISA_fSD_Li256ELb0ELb1EEENS1_19SingleTileSchedulerILb0ELb0ELb0ELi128EEEEEEEEEvNT_6ParamsE) ;  /* 0xffff764026007950 */ /* 0x000fec0003c3ffff */
        .type           $_ZN7cutlass13device_kernelIN5flash19enable_sm80_to_sm89INS1_16FlashAttnBwdSm80INS1_25CollectiveMainloopBwdSm80ILi2ELi2EN4cute5tupleIJNS5_1CILi128EEES8_NS7_ILi64EEEEEENS_6half_tEfNS_4arch4Sm80ELb0ELb0ELb1ELb0ELb1ELb0ELb0ELb0ELi2ELi4ELi4ELi4ELb0EEENS1_24CollectiveEpilogueBwdGQAISA_fSD_Li256ELb0ELb1EEENS1_19SingleTileSchedulerILb0ELb0ELb0ELi128EEEEEEEEEvNT_6ParamsE$_ZZN4cute12filter_tupleINS_5tupleIJNS_1CILi4096EEENS1_IJNS1_IJiiEEENS2_ILi8192EEEEEEEEEZNS_16flatten_to_tupleIS7_EEDaRKT_EUlRKT_E_EEDaSB_OT0_ENKUlDpSE_E_clIJNS1_IJS3_EEENS1_IJiiS5_EEEEEEDaSI_,@function
        .size           $_ZN7cutlass13device_kernelIN5flash19enable_sm80_to_sm89INS1_16FlashAttnBwdSm80INS1_25CollectiveMainloopBwdSm80ILi2ELi2EN4cute5tupleIJNS5_1CILi128EEES8_NS7_ILi64EEEEEENS_6half_tEfNS_4arch4Sm80ELb0ELb0ELb1ELb0ELb1ELb0ELb0ELb0ELi2ELi4ELi4ELi4ELb0EEENS1_24CollectiveEpilogueBwdGQAISA_fSD_Li256ELb0ELb1EEENS1_19SingleTileSchedulerILb0ELb0ELb0ELi128EEEEEEEEEvNT_6ParamsE$_ZZN4cute12filter_tupleINS_5tupleIJNS_1CILi4096EEENS1_IJNS1_IJiiEEENS2_ILi8192EEEEEEEEEZNS_16flatten_to_tupleIS7_EEDaRKT_EUlRKT_E_EEDaSB_OT0_ENKUlDpSE_E_clIJNS1_IJS3_EEENS1_IJiiS5_EEEEEEDaSI_,($_ZN7cutlass13device_kernelIN5flash19enable_sm80_to_sm89INS1_16FlashAttnBwdSm80INS1_25CollectiveMainloopBwdSm80ILi2ELi2EN4cute5tupleIJNS5_1CILi128EEES8_NS7_ILi64EEEEEENS_6half_tEfNS_4arch4Sm80ELb0ELb0ELb1ELb0ELb1ELb0ELb0ELb0ELi2ELi4ELi4ELi4ELb0EEENS1_24CollectiveEpilogueBwdGQAISA_fSD_Li256ELb0ELb1EEENS1_19SingleTileSchedulerILb0ELb0ELb0ELi128EEEEEEEEEvNT_6ParamsE$_ZZN4cute12filter_tupleINS_5tupleIJNS_1CILi4096EEENS1_IJiiEEEEEEZNS_16flatten_to_tupleIS5_EEDaRKT_EUlRKT_E_EEDaS9_OT0_ENKUlDpSC_E_clIJNS1_IJS3_EEES4_EEEDaSG_ - $_ZN7cutlass13device_kernelIN5flash19enable_sm80_to_sm89INS1_16FlashAttnBwdSm80INS1_25CollectiveMainloopBwdSm80ILi2ELi2EN4cute5tupleIJNS5_1CILi128EEES8_NS7_ILi64EEEEEENS_6half_tEfNS_4arch4Sm80ELb0ELb0ELb1ELb0ELb1ELb0ELb0ELb0ELi2ELi4ELi4ELi4ELb0EEENS1_24CollectiveEpilogueBwdGQAISA_fSD_Li256ELb0ELb1EEENS1_19SingleTileSchedulerILb0ELb0ELb0ELi128EEEEEEEEEvNT_6ParamsE$_ZZN4cute12filter_tupleINS_5tupleIJNS_1CILi4096EEENS1_IJNS1_IJiiEEENS2_ILi8192EEEEEEEEEZNS_16flatten_to_tupleIS7_EEDaRKT_EUlRKT_E_EEDaSB_OT0_ENKUlDpSE_E_clIJNS1_IJS3_EEENS1_IJiiS5_EEEEEEDaSI_)
$_ZN7cutlass13device_kernelIN5flash19enable_sm80_to_sm89INS1_16FlashAttnBwdSm80INS1_25CollectiveMainloopBwdSm80ILi2ELi2EN4cute5tupleIJNS5_1CILi128EEES8_NS7_ILi64EEEEEENS_6half_tEfNS_4arch4Sm80ELb0ELb0ELb1ELb0ELb1ELb0ELb0ELb0ELi2ELi4ELi4ELi4ELb0EEENS1_24CollectiveEpilogueBwdGQAISA_fSD_Li256ELb0ELb1EEENS1_19SingleTileSchedulerILb0ELb0ELb0ELi128EEEEEEEEEvNT_6ParamsE$_ZZN4cute12filter_tupleINS_5tupleIJNS_1CILi4096EEENS1_IJNS1_IJiiEEENS2_ILi8192EEEEEEEEEZNS_16flatten_to_tupleIS7_EEDaRKT_EUlRKT_E_EEDaSB_OT0_ENKUlDpSE_E_clIJNS1_IJS3_EEENS1_IJiiS5_EEEEEEDaSI_:
[----:B------:R-:W-:-:S04]  /*89c0*/  MOV R3, 0x0 ;  /* 0x0000000000037802 */ /* 0x000fc80000000f00 */
[----:B------:R-:W-:Y:S05]  /*89d0*/  RET.REL.NODEC R2 `(_ZN7cutlass13device_kernelIN5flash19enable_sm80_to_sm89INS1_16FlashAttnBwdSm80INS1_25CollectiveMainloopBwdSm80ILi2ELi2EN4cute5tupleIJNS5_1CILi128EEES8_NS7_ILi64EEEEEENS_6half_tEfNS_4arch4Sm80ELb0ELb0ELb1ELb0ELb1ELb0ELb0ELb0ELi2ELi4ELi4ELi4ELb0EEENS1_24CollectiveEpilogueBwdGQAISA_fSD_Li256ELb0ELb1EEENS1_19SingleTileSchedulerILb0ELb0ELb0ELi128EEEEEEEEEvNT_6ParamsE) ;  /* 0xffff762002007950 */ /* 0x000fea0003c3ffff */
        .type           $_ZN7cutlass13device_kernelIN5flash19enable_sm80_to_sm89INS1_16FlashAttnBwdSm80INS1_25CollectiveMainloopBwdSm80ILi2ELi2EN4cute5tupleIJNS5_1CILi128EEES8_NS7_ILi64EEEEEENS_6half_tEfNS_4arch4Sm80ELb0ELb0ELb1ELb0ELb1ELb0ELb0ELb0ELi2ELi4ELi4ELi4ELb0EEENS1_24CollectiveEpilogueBwdGQAISA_fSD_Li256ELb0ELb1EEENS1_19SingleTileSchedulerILb0ELb0ELb0ELi128EEEEEEEEEvNT_6ParamsE$_ZZN4cute12filter_tupleINS_5tupleIJNS_1CILi4096EEENS1_IJiiEEEEEEZNS_16flatten_to_tupleIS5_EEDaRKT_EUlRKT_E_EEDaS9_OT0_ENKUlDpSC_E_clIJNS1_IJS3_EEES4_EEEDaSG_,@function
        .size           $_ZN7cutlass13device_kernelIN5flash19enable_sm80_to_sm89INS1_16FlashAttnBwdSm80INS1_25CollectiveMainloopBwdSm80ILi2ELi2EN4cute5tupleIJNS5_1CILi128EEES8_NS7_ILi64EEEEEENS_6half_tEfNS_4arch4Sm80ELb0ELb0ELb1ELb0ELb1ELb0ELb0ELb0ELi2ELi4ELi4ELi4ELb0EEENS1_24CollectiveEpilogueBwdGQAISA_fSD_Li256ELb0ELb1EEENS1_19SingleTileSchedulerILb0ELb0ELb0ELi128EEEEEEEEEvNT_6ParamsE$_ZZN4cute12filter_tupleINS_5tupleIJNS_1CILi4096EEENS1_IJiiEEEEEEZNS_16flatten_to_tupleIS5_EEDaRKT_EUlRKT_E_EEDaS9_OT0_ENKUlDpSC_E_clIJNS1_IJS3_EEES4_EEEDaSG_,($_ZN7cutlass13device_kernelIN5flash19enable_sm80_to_sm89INS1_16FlashAttnBwdSm80INS1_25CollectiveMainloopBwdSm80ILi2ELi2EN4cute5tupleIJNS5_1CILi128EEES8_NS7_ILi64EEEEEENS_6half_tEfNS_4arch4Sm80ELb0ELb0ELb1ELb0ELb1ELb0ELb0ELb0ELi2ELi4ELi4ELi4ELb0EEENS1_24CollectiveEpilogueBwdGQAISA_fSD_Li256ELb0ELb1EEENS1_19SingleTileSchedulerILb0ELb0ELb0ELi128EEEEEEEEEvNT_6ParamsE$_ZZN4cute13to_mixed_bitsINS_5tupleIJNS1_IJNS_1CILi4EEENS2_ILi8EEEEEENS2_ILi2EEENS2_ILi1EEEEEENS1_IJNS1_IJNS2_ILi0EEENS2_ILi64EEEEEES9_S9_EEENS1_IJNS1_IJiiEEEiS9_EEEEEDaRKT_RKT0_RKT1_ENKUlDpRKT_E_clIJNS_9MixedBitsILj0ELj448EEENS2_ILj0EEESW_EEEDaSR_ - $_ZN7cutlass13device_kernelIN5flash19enable_sm80_to_sm89INS1_16FlashAttnBwdSm80INS1_25CollectiveMainloopBwdSm80ILi2ELi2EN4cute5tupleIJNS5_1CILi128EEES8_NS7_ILi64EEEEEENS_6half_tEfNS_4arch4Sm80ELb0ELb0ELb1ELb0ELb1ELb0ELb0ELb0ELi2ELi4ELi4ELi4ELb0EEENS1_24CollectiveEpilogueBwdGQAISA_fSD_Li256ELb0ELb1EEENS1_19SingleTileSchedulerILb0ELb0ELb0ELi128EEEEEEEEEvNT_6ParamsE$_ZZN4cute12filter_tupleINS_5tupleIJNS_1CILi4096EEENS1_IJiiEEEEEEZNS_16flatten_to_tupleIS5_EEDaRKT_EUlRKT_E_EEDaS9_OT0_ENKUlDpSC_E_clIJNS1_IJS3_EEES4_EEEDaSG_)
$_ZN7cutlass13device_kernelIN5flash19enable_sm80_to_sm89INS1_16FlashAttnBwdSm80INS1_25CollectiveMainloopBwdSm80ILi2ELi2EN4cute5tupleIJNS5_1CILi128EEES8_NS7_ILi64EEEEEENS_6half_tEfNS_4arch4Sm80ELb0ELb0ELb1ELb0ELb1ELb0ELb0ELb0ELi2ELi4ELi4ELi4ELb0EEENS1_24CollectiveEpilogueBwdGQAISA_fSD_Li256ELb0ELb1EEENS1_19SingleTileSchedulerILb0ELb0ELb0ELi128EEEEEEEEEvNT_6ParamsE$_ZZN4cute12filter_tupleINS_5tupleIJNS_1CILi4096EEENS1_IJiiEEEEEEZNS_16flatten_to_tupleIS5_EEDaRKT_EUlRKT_E_EEDaS9_OT0_ENKUlDpSC_E_clIJNS1_IJS3_EEES4_EEEDaSG_:
[----:B------:R-:W-:-:S04]  /*89e0*/  MOV R3, 0x0 ;  /* 0x0000000000037802 */ /* 0x000fc80000000f00 */
[----:B------:R-:W-:Y:S05]  /*89f0*/  RET.REL.NODEC R2 `(_ZN7cutlass13device_kernelIN5flash19enable_sm80_to_sm89INS1_16FlashAttnBwdSm80INS1_25CollectiveMainloopBwdSm80ILi2ELi2EN4cute5tupleIJNS5_1CILi128EEES8_NS7_ILi64EEEEEENS_6half_tEfNS_4arch4Sm80ELb0ELb0ELb1ELb0ELb1ELb0ELb0ELb0ELi2ELi4ELi4ELi4ELb0EEENS1_24CollectiveEpilogueBwdGQAISA_fSD_Li256ELb0ELb1EEENS1_19SingleTileSchedulerILb0ELb0ELb0ELi128EEEEEEEEEvNT_6ParamsE) ;  /* 0xffff760002007950 */ /* 0x000fea0003c3ffff */
        .type           $_ZN7cutlass13device_kernelIN5flash19enable_sm80_to_sm89INS1_16FlashAttnBwdSm80INS1_25CollectiveMainloopBwdSm80ILi2ELi2EN4cute5tupleIJNS5_1CILi128EEES8_NS7_ILi64EEEEEENS_6half_tEfNS_4arch4Sm80ELb0ELb0ELb1ELb0ELb1ELb0ELb0ELb0ELi2ELi4ELi4ELi4ELb0EEENS1_24CollectiveEpilogueBwdGQAISA_fSD_Li256ELb0ELb1EEENS1_19SingleTileSchedulerILb0ELb0ELb0ELi128EEEEEEEEEvNT_6ParamsE$_ZZN4cute13to_mixed_bitsINS_5tupleIJNS1_IJNS_1CILi4EEENS2_ILi8EEEEEENS2_ILi2EEENS2_ILi1EEEEEENS1_IJNS1_IJNS2_ILi0EEENS2_ILi64EEEEEES9_S9_EEENS1_IJNS1_IJiiEEEiS9_EEEEEDaRKT_RKT0_RKT1_ENKUlDpRKT_E_clIJNS_9MixedBitsILj0ELj448EEENS2_ILj0EEESW_EEEDaSR_,@function
        .size           $_ZN7cutlass13device_kernelIN5flash19enable_sm80_to_sm89INS1_16FlashAttnBwdSm80INS1_25CollectiveMainloopBwdSm80ILi2ELi2EN4cute5tupleIJNS5_1CILi128EEES8_NS7_ILi64EEEEEENS_6half_tEfNS_4arch4Sm80ELb0ELb0ELb1ELb0ELb1ELb0ELb0ELb0ELi2ELi4ELi4ELi4ELb0EEENS1_24CollectiveEpilogueBwdGQAISA_fSD_Li256ELb0ELb1EEENS1_19SingleTileSchedulerILb0ELb0ELb0ELi128EEEEEEEEEvNT_6ParamsE$_ZZN4cute13to_mixed_bitsINS_5tupleIJNS1_IJNS_1CILi4EEENS2_ILi8EEEEEENS2_ILi2EEENS2_ILi1EEEEEENS1_IJNS1_IJNS2_ILi0EEENS2_ILi64EEEEEES9_S9_EEENS1_IJNS1_IJiiEEEiS9_EEEEEDaRKT_RKT0_RKT1_ENKUlDpRKT_E_clIJNS_9MixedBitsILj0ELj448EEENS2_ILj0EEESW_EEEDaSR_,($_ZN7cutlass13device_kernelIN5flash19enable_sm80_to_sm89INS1_16FlashAttnBwdSm80INS1_25CollectiveMainloopBwdSm80ILi2ELi2EN4cute5tupleIJNS5_1CILi128EEES8_NS7_ILi64EEEEEENS_6half_tEfNS_4arch4Sm80ELb0ELb0ELb1ELb0ELb1ELb0ELb0ELb0ELi2ELi4ELi4ELi4ELb0EEENS1_24CollectiveEpilogueBwdGQAISA_fSD_Li256ELb0ELb1EEENS1_19SingleTileSchedulerILb0ELb0ELb0ELi128EEEEEEEEEvNT_6ParamsE$_ZZN4cute13to_mixed_bitsINS_5tupleIJNS1_IJNS_1CILi4EEENS2_ILi8EEEEEENS2_ILi2EEENS2_ILi1EEEEEENS1_IJNS1_IJNS2_ILi0EEENS2_ILi64EEEEEES9_S9_EEENS1_IJNS1_IJiiEEEiS9_EEEEEDaRKT_RKT0_RKT1_ENKUlRKT_RKT0_RKT1_E_clIS5_SB_SD_EEDaSQ_ST_SW_ - $_ZN7cutlass13device_kernelIN5flash19enable_sm80_to_sm89INS1_16FlashAttnBwdSm80INS1_25CollectiveMainloopBwdSm80ILi2ELi2EN4cute5tupleIJNS5_1CILi128EEES8_NS7_ILi64EEEEEENS_6half_tEfNS_4arch4Sm80ELb0ELb0ELb1ELb0ELb1ELb0ELb0ELb0ELi2ELi4ELi4ELi4ELb0EEENS1_24CollectiveEpilogueBwdGQAISA_fSD_Li256ELb0ELb1EEENS1_19SingleTileSchedulerILb0ELb0ELb0ELi128EEEEEEEEEvNT_6ParamsE$_ZZN4cute13to_mixed_bitsINS_5tupleIJNS1_IJNS_1CILi4EEENS2_ILi8EEEEEENS2_ILi2EEENS2_ILi1EEEEEENS1_IJNS1_IJNS2_ILi0EEENS2_ILi64EEEEEES9_S9_EEENS1_IJNS1_IJiiEEEiS9_EEEEEDaRKT_RKT0_RKT1_ENKUlDpRKT_E_clIJNS_9MixedBitsILj0ELj448EEENS2_ILj0EEESW_EEEDaSR_)
$_ZN7cutlass13device_kernelIN5flash19enable_sm80_to_sm89INS1_16FlashAttnBwdSm80INS1_25CollectiveMainloopBwdSm80ILi2ELi2EN4cute5tupleIJNS5_1CILi128EEES8_NS7_ILi64EEEEEENS_6half_tEfNS_4arch4Sm80ELb0ELb0ELb1ELb0ELb1ELb0ELb0ELb0ELi2ELi4ELi4ELi4ELb0EEENS1_24CollectiveEpilogueBwdGQAISA_fSD_Li256ELb0ELb1EEENS1_19SingleTileSchedulerILb0ELb0ELb0ELi128EEEEEEEEEvNT_6ParamsE$_ZZN4cute13to_mixed_bitsINS_5tupleIJNS1_IJNS_1CILi4EEENS2_ILi8EEEEEENS2_ILi2EEENS2_ILi1EEEEEENS1_IJNS1_IJNS2_ILi0EEENS2_ILi64EEEEEES9_S9_EEENS1_IJNS1_IJiiEEEiS9_EEEEEDaRKT_RKT0_RKT1_ENKUlDpRKT_E_clIJNS_9MixedBitsILj0ELj448EEENS2_ILj0EEESW_EEEDaSR_:
[----:B------:R-:W-:Y:S01]  /*8a00*/  IMAD.MOV.U32 R36, RZ, RZ, R6 ;  /* 0x000000ffff247224 */ /* 0x000fe200078e0006 */
[----:B------:R-:W-:Y:S02]  /*8a10*/  MOV R37, 0x0 ;  /* 0x0000000000257802 */ /* 0x000fe40000000f00 */
[----:B------:R-:W-:Y:S02]  /*8a20*/  LOP3.LUT R4, R4, 0x1c0, RZ, 0xc0, !PT ;  /* 0x000001c004047812 */ /* 0x000fe400078ec0ff */
[----:B------:R-:W-:Y:S05]  /*8a30*/  RET.REL.NODEC R36 `(_ZN7cutlass13device_kernelIN5flash19enable_sm80_to_sm89INS1_16FlashAttnBwdSm80INS1_25CollectiveMainloopBwdSm80ILi2ELi2EN4cute5tupleIJNS5_1CILi128EEES8_NS7_ILi64EEEEEENS_6half_tEfNS_4arch4Sm80ELb0ELb0ELb1ELb0ELb1ELb0ELb0ELb0ELi2ELi4ELi4ELi4ELb0EEENS1_24CollectiveEpilogueBwdGQAISA_fSD_Li256ELb0ELb1EEENS1_19SingleTileSchedulerILb0ELb0ELb0ELi128EEEEEEEEEvNT_6ParamsE) ;  /* 0xffff75c024007950 */ /* 0x000fea0003c3ffff */
        .type           $_ZN7cutlass13device_kernelIN5flash19enable_sm80_to_sm89INS1_16FlashAttnBwdSm80INS1_25CollectiveMainloopBwdSm80ILi2ELi2EN4cute5tupleIJNS5_1CILi128EEES8_NS7_ILi64EEEEEENS_6half_tEfNS_4arch4Sm80ELb0ELb0ELb1ELb0ELb1ELb0ELb0ELb0ELi2ELi4ELi4ELi4ELb0EEENS1_24CollectiveEpilogueBwdGQAISA_fSD_Li256ELb0ELb1EEENS1_19SingleTileSchedulerILb0ELb0ELb0ELi128EEEEEEEEEvNT_6ParamsE$_ZZN4cute13to_mixed_bitsINS_5tupleIJNS1_IJNS_1CILi4EEENS2_ILi8EEEEEENS2_ILi2EEENS2_ILi1EEEEEENS1_IJNS1_IJNS2_ILi0EEENS2_ILi64EEEEEES9_S9_EEENS1_IJNS1_IJiiEEEiS9_EEEEEDaRKT_RKT0_RKT1_ENKUlRKT_RKT0_RKT1_E_clIS5_SB_SD_EEDaSQ_ST_SW_,@function
        .size           $_ZN7cutlass13device_kernelIN5flash19enable_sm80_to_sm89INS1_16FlashAttnBwdSm80INS1_25CollectiveMainloopBwdSm80ILi2ELi2EN4cute5tupleIJNS5_1CILi128EEES8_NS7_ILi64EEEEEENS_6half_tEfNS_4arch4Sm80ELb0ELb0ELb1ELb0ELb1ELb0ELb0ELb0ELi2ELi4ELi4ELi4ELb0EEENS1_24CollectiveEpilogueBwdGQAISA_fSD_Li256ELb0ELb1EEENS1_19SingleTileSchedulerILb0ELb0ELb0ELi128EEEEEEEEEvNT_6ParamsE$_ZZN4cute13to_mixed_bitsINS_5tupleIJNS1_IJNS_1CILi4EEENS2_ILi8EEEEEENS2_ILi2EEENS2_ILi1EEEEEENS1_IJNS1_IJNS2_ILi0EEENS2_ILi64EEEEEES9_S9_EEENS1_IJNS1_IJiiEEEiS9_EEEEEDaRKT_RKT0_RKT1_ENKUlRKT_RKT0_RKT1_E_clIS5_SB_SD_EEDaSQ_ST_SW_,($_ZN7cutlass13device_kernelIN5flash19enable_sm80_to_sm89INS1_16FlashAttnBwdSm80INS1_25CollectiveMainloopBwdSm80ILi2ELi2EN4cute5tupleIJNS5_1CILi128EEES8_NS7_ILi64EEEEEENS_6half_tEfNS_4arch4Sm80ELb0ELb0ELb1ELb0ELb1ELb0ELb0ELb0ELi2ELi4ELi4ELi4ELb0EEENS1_24CollectiveEpilogueBwdGQAISA_fSD_Li256ELb0ELb1EEENS1_19SingleTileSchedulerILb0ELb0ELb0ELi128EEEEEEEEEvNT_6ParamsE$_ZZN4cute13to_mixed_bitsINS_5tupleIJNS1_IJNS_1CILi4EEENS2_ILi8EEEEEENS2_ILi2EEENS2_ILi1EEEEEENS1_IJNS1_IJNS2_ILi128EEENS2_ILi0EEEEEES4_SA_EEENS1_IJNS1_IJiiEEEiSA_EEEEEDaRKT_RKT0_RKT1_ENKUlDpRKT_E_clIJNS_9MixedBitsILj0ELj384EEENSU_ILj0ELj8EEENS2_ILj0EEEEEEDaSR_ - $_ZN7cutlass13device_kernelIN5flash19enable_sm80_to_sm89INS1_16FlashAttnBwdSm80INS1_25CollectiveMainloopBwdSm80ILi2ELi2EN4cute5tupleIJNS5_1CILi128EEES8_NS7_ILi64EEEEEENS_6half_tEfNS_4arch4Sm80ELb0ELb0ELb1ELb0ELb1ELb0ELb0ELb0ELi2ELi4ELi4ELi4ELb0EEENS1_24CollectiveEpilogueBwdGQAISA_fSD_Li256ELb0ELb1EEENS1_19SingleTileSchedulerILb0ELb0ELb0ELi128EEEEEEEEEvNT_6ParamsE$_ZZN4cute13to_mixed_bitsINS_5tupleIJNS1_IJNS_1CILi4EEENS2_ILi8EEEEEENS2_ILi2EEENS2_ILi1EEEEEENS1_IJNS1_IJNS2_ILi0EEENS2_ILi64EEEEEES9_S9_EEENS1_IJNS1_IJiiEEEiS9_EEEEEDaRKT_RKT0_RKT1_ENKUlRKT_RKT0_RKT1_E_clIS5_SB_SD_EEDaSQ_ST_SW_)
$_ZN7cutlass13device_kernelIN5flash19enable_sm80_to_sm89INS1_16FlashAttnBwdSm80INS1_25CollectiveMainloopBwdSm80ILi2ELi2EN4cute5tupleIJNS5_1CILi128EEES8_NS7_ILi64EEEEEENS_6half_tEfNS_4arch4Sm80ELb0ELb0ELb1ELb0ELb1ELb0ELb0ELb0ELi2ELi4ELi4ELi4ELb0EEENS1_24CollectiveEpilogueBwdGQAISA_fSD_Li256ELb0ELb1EEENS1_19SingleTileSchedulerILb0ELb0ELb0ELi128EEEEEEEEEvNT_6ParamsE$_ZZN4cute13to_mixed_bitsINS_5tupleIJNS1_IJNS_1CILi4EEENS2_ILi8EEEEEENS2_ILi2EEENS2_ILi1EEEEEENS1_IJNS1_IJNS2_ILi0EEENS2_ILi64EEEEEES9_S9_EEENS1_IJNS1_IJiiEEEiS9_EEEEEDaRKT_RKT0_RKT1_ENKUlRKT_RKT0_RKT1_E_clIS5_SB_SD_EEDaSQ_ST_SW_:
[----:B------:R-:W-:Y:S01]  /*8a40*/  MOV R36, R6 ;  /* 0x0000000600247202 */ /* 0x000fe20000000f00 */
[----:B------:R-:W-:Y:S02]  /*8a50*/  IMAD.MOV.U32 R37, RZ, RZ, 0x0 ;  /* 0x00000000ff257424 */ /* 0x000fe400078e00ff */
[----:B------:R-:W-:-:S05]  /*8a60*/  IMAD.SHL.U32 R4, R5, 0x40, RZ ;  /* 0x0000004005047824 */ /* 0x000fca00078e00ff */
[----:B------:R-:W-:Y:S01]  /*8a70*/  LOP3.LUT R4, R4, 0x1c0, RZ, 0xc0, !PT ;  /* 0x000001c004047812 */ /* 0x000fe200078ec0ff */
[----:B------:R-:W-:Y:S06]  /*8a80*/  RET.REL.NODEC R36 `(_ZN7cutlass13device_kernelIN5flash19enable_sm80_to_sm89INS1_16FlashAttnBwdSm80INS1_25CollectiveMainloopBwdSm80ILi2ELi2EN4cute5tupleIJNS5_1CILi128EEES8_NS7_ILi64EEEEEENS_6half_tEfNS_4arch4Sm80ELb0ELb0ELb1ELb0ELb1ELb0ELb0ELb0ELi2ELi4ELi4ELi4ELb0EEENS1_24CollectiveEpilogueBwdGQAISA_fSD_Li256ELb0ELb1EEENS1_19SingleTileSchedulerILb0ELb0ELb0ELi128EEEEEEEEEvNT_6ParamsE) ;  /* 0xffff757024007950 */ /* 0x000fec0003c3ffff */
        .type           $_ZN7cutlass13device_kernelIN5flash19enable_sm80_to_sm89INS1_16FlashAttnBwdSm80INS1_25CollectiveMainloopBwdSm80ILi2ELi2EN4cute5tupleIJNS5_1CILi128EEES8_NS7_ILi64EEEEEENS_6half_tEfNS_4arch4Sm80ELb0ELb0ELb1ELb0ELb1ELb0ELb0ELb0ELi2ELi4ELi4ELi4ELb0EEENS1_24CollectiveEpilogueBwdGQAISA_fSD_Li256ELb0ELb1EEENS1_19SingleTileSchedulerILb0ELb0ELb0ELi128EEEEEEEEEvNT_6ParamsE$_ZZN4cute13to_mixed_bitsINS_5tupleIJNS1_IJNS_1CILi4EEENS2_ILi8EEEEEENS2_ILi2EEENS2_ILi1EEEEEENS1_IJNS1_IJNS2_ILi128EEENS2_ILi0EEEEEES4_SA_EEENS1_IJNS1_IJiiEEEiSA_EEEEEDaRKT_RKT0_RKT1_ENKUlDpRKT_E_clIJNS_9MixedBitsILj0ELj384EEENSU_ILj0ELj8EEENS2_ILj0EEEEEEDaSR_,@function
        .size           $_ZN7cutlass13device_kernelIN5flash19enable_sm80_to_sm89INS1_16FlashAttnBwdSm80INS1_25CollectiveMainloopBwdSm80ILi2ELi2EN4cute5tupleIJNS5_1CILi128EEES8_NS7_ILi64EEEEEENS_6half_tEfNS_4arch4Sm80ELb0ELb0ELb1ELb0ELb1ELb0ELb0ELb0ELi2ELi4ELi4ELi4ELb0EEENS1_24CollectiveEpilogueBwdGQAISA_fSD_Li256ELb0ELb1EEENS1_19SingleTileSchedulerILb0ELb0ELb0ELi128EEEEEEEEEvNT_6ParamsE$_ZZN4cute13to_mixed_bitsINS_5tupleIJNS1_IJNS_1CILi4EEENS2_ILi8EEEEEENS2_ILi2EEENS2_ILi1EEEEEENS1_IJNS1_IJNS2_ILi128EEENS2_ILi0EEEEEES4_SA_EEENS1_IJNS1_IJiiEEEiSA_EEEEEDaRKT_RKT0_RKT1_ENKUlDpRKT_E_clIJNS_9MixedBitsILj0ELj384EEENSU_ILj0ELj8EEENS2_ILj0EEEEEEDaSR_,($_ZN7cutlass13device_kernelIN5flash19enable_sm80_to_sm89INS1_16FlashAttnBwdSm80INS1_25CollectiveMainloopBwdSm80ILi2ELi2EN4cute5tupleIJNS5_1CILi128EEES8_NS7_ILi64EEEEEENS_6half_tEfNS_4arch4Sm80ELb0ELb0ELb1ELb0ELb1ELb0ELb0ELb0ELi2ELi4ELi4ELi4ELb0EEENS1_24CollectiveEpilogueBwdGQAISA_fSD_Li256ELb0ELb1EEENS1_19SingleTileSchedulerILb0ELb0ELb0ELi128EEEEEEEEEvNT_6ParamsE$_ZZN4cute13to_mixed_bitsINS_5tupleIJNS1_IJNS_1CILi4EEENS2_ILi8EEEEEENS2_ILi2EEENS2_ILi1EEEEEENS1_IJNS1_IJNS2_ILi128EEENS2_ILi0EEEEEES4_SA_EEENS1_IJNS1_IJiiEEEiSA_EEEEEDaRKT_RKT0_RKT1_ENKUlRKT_RKT0_RKT1_E_clIS5_SB_SD_EEDaSQ_ST_SW_ - $_ZN7cutlass13device_kernelIN5flash19enable_sm80_to_sm89INS1_16FlashAttnBwdSm80INS1_25CollectiveMainloopBwdSm80ILi2ELi2EN4cute5tupleIJNS5_1CILi128EEES8_NS7_ILi64EEEEEENS_6half_tEfNS_4arch4Sm80ELb0ELb0ELb1ELb0ELb1ELb0ELb0ELb0ELi2ELi4ELi4ELi4ELb0EEENS1_24CollectiveEpilogueBwdGQAISA_fSD_Li256ELb0ELb1EEENS1_19SingleTileSchedulerILb0ELb0ELb0ELi128EEEEEEEEEvNT_6ParamsE$_ZZN4cute13to_mixed_bitsINS_5tupleIJNS1_IJNS_1CILi4EEENS2_ILi8EEEEEENS2_ILi2EEENS2_ILi1EEEEEENS1_IJNS1_IJNS2_ILi128EEENS2_ILi0EEEEEES4_SA_EEENS1_IJNS1_IJiiEEEiSA_EEEEEDaRKT_RKT0_RKT1_ENKUlDpRKT_E_clIJNS_9MixedBitsILj0ELj384EEENSU_ILj0ELj8EEENS2_ILj0EEEEEEDaSR_)
$_ZN7cutlass13device_kernelIN5flash19enable_sm80_to_sm89INS1_16FlashAttnBwdSm80INS1_25CollectiveMainloopBwdSm80ILi2ELi2EN4cute5tupleIJNS5_1CILi128EEES8_NS7_ILi64EEEEEENS_6half_tEfNS_4arch4Sm80ELb0ELb0ELb1ELb0ELb1ELb0ELb0ELb0ELi2ELi4ELi4ELi4ELb0EEENS1_24CollectiveEpilogueBwdGQAISA_fSD_Li256ELb0ELb1EEENS1_19SingleTileSchedulerILb0ELb0ELb0ELi128EEEEEEEEEvNT_6ParamsE$_ZZN4cute13to_mixed_bitsINS_5tupleIJNS1_IJNS_1CILi4EEENS2_ILi8EEEEEENS2_ILi2EEENS2_ILi1EEEEEENS1_IJNS1_IJNS2_ILi128EEENS2_ILi0EEEEEES4_SA_EEENS1_IJNS1_IJiiEEEiSA_EEEEEDaRKT_RKT0_RKT1_ENKUlDpRKT_E_clIJNS_9MixedBitsILj0ELj384EEENSU_ILj0ELj8EEENS2_ILj0EEEEEEDaSR_:
[----:B------:R-:W-:Y:S01]  /*8a90*/  LOP3.LUT R6, R5, 0x8, RZ, 0xc0, !PT ;  /* 0x0000000805067812 */ /* 0x000fe200078ec0ff */
[----:B------:R-:W-:-:S03]  /*8aa0*/  IMAD.MOV.U32 R5, RZ, RZ, 0x0 ;  /* 0x00000000ff057424 */ /* 0x000fc600078e00ff */
[----:B------:R-:W-:Y:S01]  /*8ab0*/  LOP3.LUT R6, R6, 0x188, R3, 0x78, !PT ;  /* 0x0000018806067812 */ /* 0x000fe200078e7803 */
[----:B------:R-:W-:Y:S06]  /*8ac0*/  RET.REL.NODEC R4 `(_ZN7cutlass13device_kernelIN5flash19enable_sm80_to_sm89INS1_16FlashAttnBwdSm80INS1_25CollectiveMainloopBwdSm80ILi2ELi2EN4cute5tupleIJNS5_1CILi128EEES8_NS7_ILi64EEEEEENS_6half_tEfNS_4arch4Sm80ELb0ELb0ELb1ELb0ELb1ELb0ELb0ELb0ELi2ELi4ELi4ELi4ELb0EEENS1_24CollectiveEpilogueBwdGQAISA_fSD_Li256ELb0ELb1EEENS1_19SingleTileSchedulerILb0ELb0ELb0ELi128EEEEEEEEEvNT_6ParamsE) ;  /* 0xffff753004007950 */ /* 0x000fec0003c3ffff */
        .type           $_ZN7cutlass13device_kernelIN5flash19enable_sm80_to_sm89INS1_16FlashAttnBwdSm80INS1_25CollectiveMainloopBwdSm80ILi2ELi2EN4cute5tupleIJNS5_1CILi128EEES8_NS7_ILi64EEEEEENS_6half_tEfNS_4arch4Sm80ELb0ELb0ELb1ELb0ELb1ELb0ELb0ELb0ELi2ELi4ELi4ELi4ELb0EEENS1_24CollectiveEpilogueBwdGQAISA_fSD_Li256ELb0ELb1EEENS1_19SingleTileSchedulerILb0ELb0ELb0ELi128EEEEEEEEEvNT_6ParamsE$_ZZN4cute13to_mixed_bitsINS_5tupleIJNS1_IJNS_1CILi4EEENS2_ILi8EEEEEENS2_ILi2EEENS2_ILi1EEEEEENS1_IJNS1_IJNS2_ILi128EEENS2_ILi0EEEEEES4_SA_EEENS1_IJNS1_IJiiEEEiSA_EEEEEDaRKT_RKT0_RKT1_ENKUlRKT_RKT0_RKT1_E_clIS5_SB_SD_EEDaSQ_ST_SW_,@function
        .size           $_ZN7cutlass13device_kernelIN5flash19enable_sm80_to_sm89INS1_16FlashAttnBwdSm80INS1_25CollectiveMainloopBwdSm80ILi2ELi2EN4cute5tupleIJNS5_1CILi128EEES8_NS7_ILi64EEEEEENS_6half_tEfNS_4arch4Sm80ELb0ELb0ELb1ELb0ELb1ELb0ELb0ELb0ELi2ELi4ELi4ELi4ELb0EEENS1_24CollectiveEpilogueBwdGQAISA_fSD_Li256ELb0ELb1EEENS1_19SingleTileSchedulerILb0ELb0ELb0ELi128EEEEEEEEEvNT_6ParamsE$_ZZN4cute13to_mixed_bitsINS_5tupleIJNS1_IJNS_1CILi4EEENS2_ILi8EEEEEENS2_ILi2EEENS2_ILi1EEEEEENS1_IJNS1_IJNS2_ILi128EEENS2_ILi0EEEEEES4_SA_EEENS1_IJNS1_IJiiEEEiSA_EEEEEDaRKT_RKT0_RKT1_ENKUlRKT_RKT0_RKT1_E_clIS5_SB_SD_EEDaSQ_ST_SW_,($_ZN7cutlass13device_kernelIN5flash19enable_sm80_to_sm89INS1_16FlashAttnBwdSm80INS1_25CollectiveMainloopBwdSm80ILi2ELi2EN4cute5tupleIJNS5_1CILi128EEES8_NS7_ILi64EEEEEENS_6half_tEfNS_4arch4Sm80ELb0ELb0ELb1ELb0ELb1ELb0ELb0ELb0ELi2ELi4ELi4ELi4ELb0EEENS1_24CollectiveEpilogueBwdGQAISA_fSD_Li256ELb0ELb1EEENS1_19SingleTileSchedulerILb0ELb0ELb0ELi128EEEEEEEEEvNT_6ParamsE$_ZZN4cute13to_mixed_bitsINS_5tupleIJNS1_IJNS_1CILi4EEENS2_ILi8EEEEEENS2_ILi2EEENS2_ILi1EEEEEENS1_IJNS1_IJNS2_ILi128EEENS2_ILi0EEEEEES4_SA_EEENS1_IJNS1_IJiiEEEiSA_EEEEEDaRKT_RKT0_RKT1_ENKUlRKT_RKT0_RKT1_E_clIS6_S4_iEEDaSQ_ST_SW_ - $_ZN7cutlass13device_kernelIN5flash19enable_sm80_to_sm89INS1_16FlashAttnBwdSm80INS1_25CollectiveMainloopBwdSm80ILi2ELi2EN4cute5tupleIJNS5_1CILi128EEES8_NS7_ILi64EEEEEENS_6half_tEfNS_4arch4Sm80ELb0ELb0ELb1ELb0ELb1ELb0ELb0ELb0ELi2ELi4ELi4ELi4ELb0EEENS1_24CollectiveEpilogueBwdGQAISA_fSD_Li256ELb0ELb1EEENS1_19SingleTileSchedulerILb0ELb0ELb0ELi128EEEEEEEEEvNT_6ParamsE$_ZZN4cute13to_mixed_bitsINS_5tupleIJNS1_IJNS_1CILi4EEENS2_ILi8EEEEEENS2_ILi2EEENS2_ILi1EEEEEENS1_IJNS1_IJNS2_ILi128EEENS2_ILi0EEEEEES4_SA_EEENS1_IJNS1_IJiiEEEiSA_EEEEEDaRKT_RKT0_RKT1_ENKUlRKT_RKT0_RKT1_E_clIS5_SB_SD_EEDaSQ_ST_SW_)
$_ZN7cutlass13device_kernelIN5flash19enable_sm80_to_sm89INS1_16FlashAttnBwdSm80INS1_25CollectiveMainloopBwdSm80ILi2ELi2EN4cute5tupleIJNS5_1CILi128EEES8_NS7_ILi64EEEEEENS_6half_tEfNS_4arch4Sm80ELb0ELb0ELb1ELb0ELb1ELb0ELb0ELb0ELi2ELi4ELi4ELi4ELb0EEENS1_24CollectiveEpilogueBwdGQAISA_fSD_Li256ELb0ELb1EEENS1_19SingleTileSchedulerILb0ELb0ELb0ELi128EEEEEEEEEvNT_6ParamsE$_ZZN4cute13to_mixed_bitsINS_5tupleIJNS1_IJNS_1CILi4EEENS2_ILi8EEEEEENS2_ILi2EEENS2_ILi1EEEEEENS1_IJNS1_IJNS2_ILi128EEENS2_ILi0EEEEEES4_SA_EEENS1_IJNS1_IJiiEEEiSA_EEEEEDaRKT_RKT0_RKT1_ENKUlRKT_RKT0_RKT1_E_clIS5_SB_SD_EEDaSQ_ST_SW_:
[----:B------:R-:W-:Y:S01]  /*8ad0*/  MOV R5, 0x0 ;  /* 0x0000000000057802 */ /* 0x000fe20000000f00 */
[----:B------:R-:W-:-:S05]  /*8ae0*/  IMAD.SHL.U32 R3, R3, 0x80, RZ ;  /* 0x0000008003037824 */ /* 0x000fca00078e00ff */
[----:B------:R-:W-:Y:S01]  /*8af0*/  LOP3.LUT R3, R3, 0x180, RZ, 0xc0, !PT ;  /* 0x0000018003037812 */ /* 0x000fe200078ec0ff */
[----:B------:R-:W-:Y:S06]  /*8b00*/  RET.REL.NODEC R4 `(_ZN7cutlass13device_kernelIN5flash19enable_sm80_to_sm89INS1_16FlashAttnBwdSm80INS1_25CollectiveMainloopBwdSm80ILi2ELi2EN4cute5tupleIJNS5_1CILi128EEES8_NS7_ILi64EEEEEENS_6half_tEfNS_4arch4Sm80ELb0ELb0ELb1ELb0ELb1ELb0ELb0ELb0ELi2ELi4ELi4ELi4ELb0EEENS1_24CollectiveEpilogueBwdGQAISA_fSD_Li256ELb0ELb1EEENS1_19SingleTileSchedulerILb0ELb0ELb0ELi128EEEEEEEEEvNT_6ParamsE) ;  /* 0xffff74f004007950 */ /* 0x000fec0003c3ffff */
        .type           $_ZN7cutlass13device_kernelIN5flash19enable_sm80_to_sm89INS1_16FlashAttnBwdSm80INS1_25CollectiveMainloopBwdSm80ILi2ELi2EN4cute5tupleIJNS5_1CILi128EEES8_NS7_ILi64EEEEEENS_6half_tEfNS_4arch4Sm80ELb0ELb0ELb1ELb0ELb1ELb0ELb0ELb0ELi2ELi4ELi4ELi4ELb0EEENS1_24CollectiveEpilogueBwdGQAISA_fSD_Li256ELb0ELb1EEENS1_19SingleTileSchedulerILb0ELb0ELb0ELi128EEEEEEEEEvNT_6ParamsE$_ZZN4cute13to_mixed_bitsINS_5tupleIJNS1_IJNS_1CILi4EEENS2_ILi8EEEEEENS2_ILi2EEENS2_ILi1EEEEEENS1_IJNS1_IJNS2_ILi128EEENS2_ILi0EEEEEES4_SA_EEENS1_IJNS1_IJiiEEEiSA_EEEEEDaRKT_RKT0_RKT1_ENKUlRKT_RKT0_RKT1_E_clIS6_S4_iEEDaSQ_ST_SW_,@function
        .size           $_ZN7cutlass13device_kernelIN5flash19enable_sm80_to_sm89INS1_16FlashAttnBwdSm80INS1_25CollectiveMainloopBwdSm80ILi2ELi2EN4cute5tupleIJNS5_1CILi128EEES8_NS7_ILi64EEEEEENS_6half_tEfNS_4arch4Sm80ELb0ELb0ELb1ELb0ELb1ELb0ELb0ELb0ELi2ELi4ELi4ELi4ELb0EEENS1_24CollectiveEpilogueBwdGQAISA_fSD_Li256ELb0ELb1EEENS1_19SingleTileSchedulerILb0ELb0ELb0ELi128EEEEEEEEEvNT_6ParamsE$_ZZN4cute13to_mixed_bitsINS_5tupleIJNS1_IJNS_1CILi4EEENS2_ILi8EEEEEENS2_ILi2EEENS2_ILi1EEEEEENS1_IJNS1_IJNS2_ILi128EEENS2_ILi0EEEEEES4_SA_EEENS1_IJNS1_IJiiEEEiSA_EEEEEDaRKT_RKT0_RKT1_ENKUlRKT_RKT0_RKT1_E_clIS6_S4_iEEDaSQ_ST_SW_,($_ZN7cutlass13device_kernelIN5flash19enable_sm80_to_sm89INS1_16FlashAttnBwdSm80INS1_25CollectiveMainloopBwdSm80ILi2ELi2EN4cute5tupleIJNS5_1CILi128EEES8_NS7_ILi64EEEEEENS_6half_tEfNS_4arch4Sm80ELb0ELb0ELb1ELb0ELb1ELb0ELb0ELb0ELi2ELi4ELi4ELi4ELb0EEENS1_24CollectiveEpilogueBwdGQAISA_fSD_Li256ELb0ELb1EEENS1_19SingleTileSchedulerILb0ELb0ELb0ELi128EEEEEEEEEvNT_6ParamsE$_ZZN4cute13to_mixed_bitsINS_5tupleIJNS1_IJNS_1CILi4EEENS2_ILi8EEEEEES3_NS2_ILi1EEEEEENS1_IJNS1_IJNS2_ILi0EEENS2_ILi64EEEEEES8_S8_EEENS1_IJNS1_IJiiEEEiS8_EEEEEDaRKT_RKT0_RKT1_ENKUlDpRKT_E_clIJNS_9MixedBitsILj0ELj448EEENS2_ILj0EEESV_EEEDaSQ_ - $_ZN7cutlass13device_kernelIN5flash19enable_sm80_to_sm89INS1_16FlashAttnBwdSm80INS1_25CollectiveMainloopBwdSm80ILi2ELi2EN4cute5tupleIJNS5_1CILi128EEES8_NS7_ILi64EEEEEENS_6half_tEfNS_4arch4Sm80ELb0ELb0ELb1ELb0ELb1ELb0ELb0ELb0ELi2ELi4ELi4ELi4ELb0EEENS1_24CollectiveEpilogueBwdGQAISA_fSD_Li256ELb0ELb1EEENS1_19SingleTileSchedulerILb0ELb0ELb0ELi128EEEEEEEEEvNT_6ParamsE$_ZZN4cute13to_mixed_bitsINS_5tupleIJNS1_IJNS_1CILi4EEENS2_ILi8EEEEEENS2_ILi2EEENS2_ILi1EEEEEENS1_IJNS1_IJNS2_ILi128EEENS2_ILi0EEEEEES4_SA_EEENS1_IJNS1_IJiiEEEiSA_EEEEEDaRKT_RKT0_RKT1_ENKUlRKT_RKT0_RKT1_E_clIS6_S4_iEEDaSQ_ST_SW_)
$_ZN7cutlass13device_kernelIN5flash19enable_sm80_to_sm89INS1_16FlashAttnBwdSm80INS1_25CollectiveMainloopBwdSm80ILi2ELi2EN4cute5tupleIJNS5_1CILi128EEES8_NS7_ILi64EEEEEENS_6half_tEfNS_4arch4Sm80ELb0ELb0ELb1ELb0ELb1ELb0ELb0ELb0ELi2ELi4ELi4ELi4ELb0EEENS1_24CollectiveEpilogueBwdGQAISA_fSD_Li256ELb0ELb1EEENS1_19SingleTileSchedulerILb0ELb0ELb0ELi128EEEEEEEEEvNT_6ParamsE$_ZZN4cute13to_mixed_bitsINS_5tupleIJNS1_IJNS_1CILi4EEENS2_ILi8EEEEEENS2_ILi2EEENS2_ILi1EEEEEENS1_IJNS1_IJNS2_ILi128EEENS2_ILi0EEEEEES4_SA_EEENS1_IJNS1_IJiiEEEiSA_EEEEEDaRKT_RKT0_RKT1_ENKUlRKT_RKT0_RKT1_E_clIS6_S4_iEEDaSQ_ST_SW_:
[----:B------:R-:W-:Y:S01]  /*8b10*/  MOV R34, R6 ;  /* 0x0000000600227202 */ /* 0x000fe20000000f00 */
[----:B------:R-:W-:Y:S02]  /*8b20*/  IMAD.MOV.U32 R35, RZ, RZ, 0x0 ;  /* 0x00000000ff237424 */ /* 0x000fe400078e00ff */
[----:B------:R-:W-:-:S05]  /*8b30*/  IMAD.SHL.U32 R4, R29, 0x8, RZ ;  /* 0x000000081d047824 */ /* 0x000fca00078e00ff */
[----:B------:R-:W-:Y:S01]  /*8b40*/  LOP3.LUT R4, R4, 0x8, RZ, 0xc0, !PT ;  /* 0x0000000804047812 */ /* 0x000fe200078ec0ff */
[----:B------:R-:W-:Y:S06]  /*8b50*/  RET.REL.NODEC R34 `(_ZN7cutlass13device_kernelIN5flash19enable_sm80_to_sm89INS1_16FlashAttnBwdSm80INS1_25CollectiveMainloopBwdSm80ILi2ELi2EN4cute5tupleIJNS5_1CILi128EEES8_NS7_ILi64EEEEEENS_6half_tEfNS_4arch4Sm80ELb0ELb0ELb1ELb0ELb1ELb0ELb0ELb0ELi2ELi4ELi4ELi4ELb0EEENS1_24CollectiveEpilogueBwdGQAISA_fSD_Li256ELb0ELb1EEENS1_19SingleTileSchedulerILb0ELb0ELb0ELi128EEEEEEEEEvNT_6ParamsE) ;  /* 0xffff74a022007950 */ /* 0x000fec0003c3ffff */
        .type           $_ZN7cutlass13device_kernelIN5flash19enable_sm80_to_sm89INS1_16FlashAttnBwdSm80INS1_25CollectiveMainloopBwdSm80ILi2ELi2EN4cute5tupleIJNS5_1CILi128EEES8_NS7_ILi64EEEEEENS_6half_tEfNS_4arch4Sm80ELb0ELb0ELb1ELb0ELb1ELb0ELb0ELb0ELi2ELi4ELi4ELi4ELb0EEENS1_24CollectiveEpilogueBwdGQAISA_fSD_Li256ELb0ELb1EEENS1_19SingleTileSchedulerILb0ELb0ELb0ELi128EEEEEEEEEvNT_6ParamsE$_ZZN4cute13to_mixed_bitsINS_5tupleIJNS1_IJNS_1CILi4EEENS2_ILi8EEEEEES3_NS2_ILi1EEEEEENS1_IJNS1_IJNS2_ILi0EEENS2_ILi64EEEEEES8_S8_EEENS1_IJNS1_IJiiEEEiS8_EEEEEDaRKT_RKT0_RKT1_ENKUlDpRKT_E_clIJNS_9MixedBitsILj0ELj448EEENS2_ILj0EEESV_EEEDaSQ_,@function
        .size           $_ZN7cutlass13device_kernelIN5flash19enable_sm80_to_sm89INS1_16FlashAttnBwdSm80INS1_25CollectiveMainloopBwdSm80ILi2ELi2EN4cute5tupleIJNS5_1CILi128EEES8_NS7_ILi64EEEEEENS_6half_tEfNS_4arch4Sm80ELb0ELb0ELb1ELb0ELb1ELb0ELb0ELb0ELi2ELi4ELi4ELi4ELb0EEENS1_24CollectiveEpilogueBwdGQAISA_fSD_Li256ELb0ELb1EEENS1_19SingleTileSchedulerILb0ELb0ELb0ELi128EEEEEEEEEvNT_6ParamsE$_ZZN4cute13to_mixed_bitsINS_5tupleIJNS1_IJNS_1CILi4EEENS2_ILi8EEEEEES3_NS2_ILi1EEEEEENS1_IJNS1_IJNS2_ILi0EEENS2_ILi64EEEEEES8_S8_EEENS1_IJNS1_IJiiEEEiS8_EEEEEDaRKT_RKT0_RKT1_ENKUlDpRKT_E_clIJNS_9MixedBitsILj0ELj448EEENS2_ILj0EEESV_EEEDaSQ_,($_ZN7cutlass13device_kernelIN5flash19enable_sm80_to_sm89INS1_16FlashAttnBwdSm80INS1_25CollectiveMainloopBwdSm80ILi2ELi2EN4cute5tupleIJNS5_1CILi128EEES8_NS7_ILi64EEEEEENS_6half_tEfNS_4arch4Sm80ELb0ELb0ELb1ELb0ELb1ELb0ELb0ELb0ELi2ELi4ELi4ELi4ELb0EEENS1_24CollectiveEpilogueBwdGQAISA_fSD_Li256ELb0ELb1EEENS1_19SingleTileSchedulerILb0ELb0ELb0ELi128EEEEEEEEEvNT_6ParamsE$_ZZN4cute13to_mixed_bitsINS_5tupleIJNS1_IJNS_1CILi4EEENS2_ILi8EEEEEES3_NS2_ILi1EEEEEENS1_IJNS1_IJNS2_ILi0EEENS2_ILi64EEEEEES8_S8_EEENS1_IJNS1_IJiiEEEiS8_EEEEEDaRKT_RKT0_RKT1_ENKUlRKT_RKT0_RKT1_E_clIS5_SA_SC_EEDaSP_SS_SV_ - $_ZN7cutlass13device_kernelIN5flash19enable_sm80_to_sm89INS1_16FlashAttnBwdSm80INS1_25CollectiveMainloopBwdSm80ILi2ELi2EN4cute5tupleIJNS5_1CILi128EEES8_NS7_ILi64EEEEEENS_6half_tEfNS_4arch4Sm80ELb0ELb0ELb1ELb0ELb1ELb0ELb0ELb0ELi2ELi4ELi4ELi4ELb0EEENS1_24CollectiveEpilogueBwdGQAISA_fSD_Li256ELb0ELb1EEENS1_19SingleTileSchedulerILb0ELb0ELb0ELi128EEEEEEEEEvNT_6ParamsE$_ZZN4cute13to_mixed_bitsINS_5tupleIJNS1_IJNS_1CILi4EEENS2_ILi8EEEEEES3_NS2_ILi1EEEEEENS1_IJNS1_IJNS2_ILi0EEENS2_ILi64EEEEEES8_S8_EEENS1_IJNS1_IJiiEEEiS8_EEEEEDaRKT_RKT0_RKT1_ENKUlDpRKT_E_clIJNS_9MixedBitsILj0ELj448EEENS2_ILj0EEESV_EEEDaSQ_)
$_ZN7cutlass13device_kernelIN5flash19enable_sm80_to_sm89INS1_16FlashAttnBwdSm80INS1_25CollectiveMainloopBwdSm80ILi2ELi2EN4cute5tupleIJNS5_1CILi128EEES8_NS7_ILi64EEEEEENS_6half_tEfNS_4arch4Sm80ELb0ELb0ELb1ELb0ELb1ELb0ELb0ELb0ELi2ELi4ELi4ELi4ELb0EEENS1_24CollectiveEpilogueBwdGQAISA_fSD_Li256ELb0ELb1EEENS1_19SingleTileSchedulerILb0ELb0ELb0ELi128EEEEEEEEEvNT_6ParamsE$_ZZN4cute13to_mixed_bitsINS_5tupleIJNS1_IJNS_1CILi4EEENS2_ILi8EEEEEES3_NS2_ILi1EEEEEENS1_IJNS1_IJNS2_ILi0EEENS2_ILi64EEEEEES8_S8_EEENS1_IJNS1_IJiiEEEiS8_EEEEEDaRKT_RKT0_RKT1_ENKUlDpRKT_E_clIJNS_9MixedBitsILj0ELj448EEENS2_ILj0EEESV_EEEDaSQ_:
[----:B------:R-:W-:Y:S02]  /*8b60*/  MOV R5, 0x0 ;  /* 0x0000000000057802 */ /* 0x000fe40000000f00 */
[----:B------:R-:W-:Y:S02]  /*8b70*/  LOP3.LUT R29, R29, 0x1c0, RZ, 0xc0, !PT ;  /* 0x000001c01d1d7812 */ /* 0x000fe400078ec0ff */
[----:B------:R-:W-:Y:S05]  /*8b80*/  RET.REL.NODEC R4 `(_ZN7cutlass13device_kernelIN5flash19enable_sm80_to_sm89INS1_16FlashAttnBwdSm80INS1_25CollectiveMainloopBwdSm80ILi2ELi2EN4cute5tupleIJNS5_1CILi128EEES8_NS7_ILi64EEEEEENS_6half_tEfNS_4arch4Sm80ELb0ELb0ELb1ELb0ELb1ELb0ELb0ELb0ELi2ELi4ELi4ELi4ELb0EEENS1_24CollectiveEpilogueBwdGQAISA_fSD_Li256ELb0ELb1EEENS1_19SingleTileSchedulerILb0ELb0ELb0ELi128EEEEEEEEEvNT_6ParamsE) ;  /* 0xffff747004007950 */ /* 0x000fea0003c3ffff */
        .type           $_ZN7cutlass13device_kernelIN5flash19enable_sm80_to_sm89INS1_16FlashAttnBwdSm80INS1_25CollectiveMainloopBwdSm80ILi2ELi2EN4cute5tupleIJNS5_1CILi128EEES8_NS7_ILi64EEEEEENS_6half_tEfNS_4arch4Sm80ELb0ELb0ELb1ELb0ELb1ELb0ELb0ELb0ELi2ELi4ELi4ELi4ELb0EEENS1_24CollectiveEpilogueBwdGQAISA_fSD_Li256ELb0ELb1EEENS1_19SingleTileSchedulerILb0ELb0ELb0ELi128EEEEEEEEEvNT_6ParamsE$_ZZN4cute13to_mixed_bitsINS_5tupleIJNS1_IJNS_1CILi4EEENS2_ILi8EEEEEES3_NS2_ILi1EEEEEENS1_IJNS1_IJNS2_ILi0EEENS2_ILi64EEEEEES8_S8_EEENS1_IJNS1_IJiiEEEiS8_EEEEEDaRKT_RKT0_RKT1_ENKUlRKT_RKT0_RKT1_E_clIS5_SA_SC_EEDaSP_SS_SV_,@function
        .size           $_ZN7cutlass13device_kernelIN5flash19enable_sm80_to_sm89INS1_16FlashAttnBwdSm80INS1_25CollectiveMainloopBwdSm80ILi2ELi2EN4cute5tupleIJNS5_1CILi128EEES8_NS7_ILi64EEEEEENS_6half_tEfNS_4arch4Sm80ELb0ELb0ELb1ELb0ELb1ELb0ELb0ELb0ELi2ELi4ELi4ELi4ELb0EEENS1_24CollectiveEpilogueBwdGQAISA_fSD_Li256ELb0ELb1EEENS1_19SingleTileSchedulerILb0ELb0ELb0ELi128EEEEEEEEEvNT_6ParamsE$_ZZN4cute13to_mixed_bitsINS_5tupleIJNS1_IJNS_1CILi4EEENS2_ILi8EEEEEES3_NS2_ILi1EEEEEENS1_IJNS1_IJNS2_ILi0EEENS2_ILi64EEEEEES8_S8_EEENS1_IJNS1_IJiiEEEiS8_EEEEEDaRKT_RKT0_RKT1_ENKUlRKT_RKT0_RKT1_E_clIS5_SA_SC_EEDaSP_SS_SV_,($_ZN7cutlass13device_kernelIN5flash19enable_sm80_to_sm89INS1_16FlashAttnBwdSm80INS1_25CollectiveMainloopBwdSm80ILi2ELi2EN4cute5tupleIJNS5_1CILi128EEES8_NS7_ILi64EEEEEENS_6half_tEfNS_4arch4Sm80ELb0ELb0ELb1ELb0ELb1ELb0ELb0ELb0ELi2ELi4ELi4ELi4ELb0EEENS1_24CollectiveEpilogueBwdGQAISA_fSD_Li256ELb0ELb1EEENS1_19SingleTileSchedulerILb0ELb0ELb0ELi128EEEEEEEEEvNT_6ParamsE$_ZZN4cute13to_mixed_bitsINS_5tupleIJNS1_IJNS_1CILi4EEENS2_ILi8EEEEEES3_NS2_ILi1EEEEEENS1_IJNS1_IJNS2_ILi128EEENS2_ILi0EEEEEENS2_ILi16EEES9_EEENS1_IJNS1_IJiiEEEiS9_EEEEEDaRKT_RKT0_RKT1_ENKUlDpRKT_E_clIJNS_9MixedBitsILj0ELj384EEENSU_ILj0ELj48EEENS2_ILj0EEEEEEDaSR_ - $_ZN7cutlass13device_kernelIN5flash19enable_sm80_to_sm89INS1_16FlashAttnBwdSm80INS1_25CollectiveMainloopBwdSm80ILi2ELi2EN4cute5tupleIJNS5_1CILi128EEES8_NS7_ILi64EEEEEENS_6half_tEfNS_4arch4Sm80ELb0ELb0ELb1ELb0ELb1ELb0ELb0ELb0ELi2ELi4ELi4ELi4ELb0EEENS1_24CollectiveEpilogueBwdGQAISA_fSD_Li256ELb0ELb1EEENS1_19SingleTileSchedulerILb0ELb0ELb0ELi128EEEEEEEEEvNT_6ParamsE$_ZZN4cute13to_mixed_bitsINS_5tupleIJNS1_IJNS_1CILi4EEENS2_ILi8EEEEEES3_NS2_ILi1EEEEEENS1_IJNS1_IJNS2_ILi0EEENS2_ILi64EEEEEES8_S8_EEENS1_IJNS1_IJiiEEEiS8_EEEEEDaRKT_RKT0_RKT1_ENKUlRKT_RKT0_RKT1_E_clIS5_SA_SC_EEDaSP_SS_SV_)
$_ZN7cutlass13device_kernelIN5flash19enable_sm80_to_sm89INS1_16FlashAttnBwdSm80INS1_25CollectiveMainloopBwdSm80ILi2ELi2EN4cute5tupleIJNS5_1CILi128EEES8_NS7_ILi64EEEEEENS_6half_tEfNS_4arch4Sm80ELb0ELb0ELb1ELb0ELb1ELb0ELb0ELb0ELi2ELi4ELi4ELi4ELb0EEENS1_24CollectiveEpilogueBwdGQAISA_fSD_Li256ELb0ELb1EEENS1_19SingleTileSchedulerILb0ELb0ELb0ELi128EEEEEEEEEvNT_6ParamsE$_ZZN4cute13to_mixed_bitsINS_5tupleIJNS1_IJNS_1CILi4EEENS2_ILi8EEEEEES3_NS2_ILi1EEEEEENS1_IJNS1_IJNS2_ILi0EEENS2_ILi64EEEEEES8_S8_EEENS1_IJNS1_IJiiEEEiS8_EEEEEDaRKT_RKT0_RKT1_ENKUlRKT_RKT0_RKT1_E_clIS5_SA_SC_EEDaSP_SS_SV_:
[----:B------:R-:W-:Y:S01]  /*8b90*/  MOV R28, R6 ;  /* 0x00000006001c7202 */ /* 0x000fe20000000f00 */
[----:B------:R-:W-:Y:S02]  /*8ba0*/  IMAD.MOV.U32 R29, RZ, RZ, 0x0 ;  /* 0x00000000ff1d7424 */ /* 0x000fe400078e00ff */
[----:B------:R-:W-:-:S05]  /*8bb0*/  IMAD.SHL.U32 R4, R4, 0x40, RZ ;  /* 0x0000004004047824 */ /* 0x000fca00078e00ff */
[----:B------:R-:W-:Y:S01]  /*8bc0*/  LOP3.LUT R4, R4, 0x1c0, RZ, 0xc0, !PT ;  /* 0x000001c004047812 */ /* 0x000fe200078ec0ff */
[----:B------:R-:W-:Y:S06]  /*8bd0*/  RET.REL.NODEC R28 `(_ZN7cutlass13device_kernelIN5flash19enable_sm80_to_sm89INS1_16FlashAttnBwdSm80INS1_25CollectiveMainloopBwdSm80ILi2ELi2EN4cute5tupleIJNS5_1CILi128EEES8_NS7_ILi64EEEEEENS_6half_tEfNS_4arch4Sm80ELb0ELb0ELb1ELb0ELb1ELb0ELb0ELb0ELi2ELi4ELi4ELi4ELb0EEENS1_24CollectiveEpilogueBwdGQAISA_fSD_Li256ELb0ELb1EEENS1_19SingleTileSchedulerILb0ELb0ELb0ELi128EEEEEEEEEvNT_6ParamsE) ;  /* 0xffff74201c007950 */ /* 0x000fec0003c3ffff */
        .type           $_ZN7cutlass13device_kernelIN5flash19enable_sm80_to_sm89INS1_16FlashAttnBwdSm80INS1_25CollectiveMainloopBwdSm80ILi2ELi2EN4cute5tupleIJNS5_1CILi128EEES8_NS7_ILi64EEEEEENS_6half_tEfNS_4arch4Sm80ELb0ELb0ELb1ELb0ELb1ELb0ELb0ELb0ELi2ELi4ELi4ELi4ELb0EEENS1_24CollectiveEpilogueBwdGQAISA_fSD_Li256ELb0ELb1EEENS1_19SingleTileSchedulerILb0ELb0ELb0ELi128EEEEEEEEEvNT_6ParamsE$_ZZN4cute13to_mixed_bitsINS_5tupleIJNS1_IJNS_1CILi4EEENS2_ILi8EEEEEES3_NS2_ILi1EEEEEENS1_IJNS1_IJNS2_ILi128EEENS2_ILi0EEEEEENS2_ILi16EEES9_EEENS1_IJNS1_IJiiEEEiS9_EEEEEDaRKT_RKT0_RKT1_ENKUlDpRKT_E_clIJNS_9MixedBitsILj0ELj384EEENSU_ILj0ELj48EEENS2_ILj0EEEEEEDaSR_,@function
        .size           $_ZN7cutlass13device_kernelIN5flash19enable_sm80_to_sm89INS1_16FlashAttnBwdSm80INS1_25CollectiveMainloopBwdSm80ILi2ELi2EN4cute5tupleIJNS5_1CILi128EEES8_NS7_ILi64EEEEEENS_6half_tEfNS_4arch4Sm80ELb0ELb0ELb1ELb0ELb1ELb0ELb0ELb0ELi2ELi4ELi4ELi4ELb0EEENS1_24CollectiveEpilogueBwdGQAISA_fSD_Li256ELb0ELb1EEENS1_19SingleTileSchedulerILb0ELb0ELb0ELi128EEEEEEEEEvNT_6ParamsE$_ZZN4cute13to_mixed_bitsINS_5tupleIJNS1_IJNS_1CILi4EEENS2_ILi8EEEEEES3_NS2_ILi1EEEEEENS1_IJNS1_IJNS2_ILi128EEENS2_ILi0EEEEEENS2_ILi16EEES9_EEENS1_IJNS1_IJiiEEEiS9_EEEEEDaRKT_RKT0_RKT1_ENKUlDpRKT_E_clIJNS_9MixedBitsILj0ELj384EEENSU_ILj0ELj48EEENS2_ILj0EEEEEEDaSR_,($_ZN7cutlass13device_kernelIN5flash19enable_sm80_to_sm89INS1_16FlashAttnBwdSm80INS1_25CollectiveMainloopBwdSm80ILi2ELi2EN4cute5tupleIJNS5_1CILi128EEES8_NS7_ILi64EEEEEENS_6half_tEfNS_4arch4Sm80ELb0ELb0ELb1ELb0ELb1ELb0ELb0ELb0ELi2ELi4ELi4ELi4ELb0EEENS1_24CollectiveEpilogueBwdGQAISA_fSD_Li256ELb0ELb1EEENS1_19SingleTileSchedulerILb0ELb0ELb0ELi128EEEEEEEEEvNT_6ParamsE$_ZZN4cute13to_mixed_bitsINS_5tupleIJNS1_IJNS_1CILi4EEENS2_ILi8EEEEEES3_NS2_ILi1EEEEEENS1_IJNS1_IJNS2_ILi128EEENS2_ILi0EEEEEENS2_ILi16EEES9_EEENS1_IJNS1_IJiiEEEiS9_EEEEEDaRKT_RKT0_RKT1_ENKUlRKT_RKT0_RKT1_E_clIS3_SB_iEEDaSQ_ST_SW_ - $_ZN7cutlass13device_kernelIN5flash19enable_sm80_to_sm89INS1_16FlashAttnBwdSm80INS1_25CollectiveMainloopBwdSm80ILi2ELi2EN4cute5tupleIJNS5_1CILi128EEES8_NS7_ILi64EEEEEENS_6half_tEfNS_4arch4Sm80ELb0ELb0ELb1ELb0ELb1ELb0ELb0ELb0ELi2ELi4ELi4ELi4ELb0EEENS1_24CollectiveEpilogueBwdGQAISA_fSD_Li256ELb0ELb1EEENS1_19SingleTileSchedulerILb0ELb0ELb0ELi128EEEEEEEEEvNT_6ParamsE$_ZZN4cute13to_mixed_bitsINS_5tupleIJNS1_IJNS_1CILi4EEENS2_ILi8EEEEEES3_NS2_ILi1EEEEEENS1_IJNS1_IJNS2_ILi128EEENS2_ILi0EEEEEENS2_ILi16EEES9_EEENS1_IJNS1_IJiiEEEiS9_EEEEEDaRKT_RKT0_RKT1_ENKUlDpRKT_E_clIJNS_9MixedBitsILj0ELj384EEENSU_ILj0ELj48EEENS2_ILj0EEEEEEDaSR_)
$_ZN7cutlass13device_kernelIN5flash19enable_sm80_to_sm89INS1_16FlashAttnBwdSm80INS1_25CollectiveMainloopBwdSm80ILi2ELi2EN4cute5tupleIJNS5_1CILi128EEES8_NS7_ILi64EEEEEENS_6half_tEfNS_4arch4Sm80ELb0ELb0ELb1ELb0ELb1ELb0ELb0ELb0ELi2ELi4ELi4ELi4ELb0EEENS1_24CollectiveEpilogueBwdGQAISA_fSD_Li256ELb0ELb1EEENS1_19SingleTileSchedulerILb0ELb0ELb0ELi128EEEEEEEEEvNT_6ParamsE$_ZZN4cute13to_mixed_bitsINS_5tupleIJNS1_IJNS_1CILi4EEENS2_ILi8EEEEEES3_NS2_ILi1EEEEEENS1_IJNS1_IJNS2_ILi128EEENS2_ILi0EEEEEENS2_ILi16EEES9_EEENS1_IJNS1_IJiiEEEiS9_EEEEEDaRKT_RKT0_RKT1_ENKUlDpRKT_E_clIJNS_9MixedBitsILj0ELj384EEENSU_ILj0ELj48EEENS2_ILj0EEEEEEDaSR_:
[----:B------:R-:W-:Y:S01]  /*8be0*/  LOP3.LUT R6, R5, 0x30, RZ, 0xc0, !PT ;  /* 0x0000003005067812 */ /* 0x000fe200078ec0ff */
[----:B------:R-:W-:-:S03]  /*8bf0*/  IMAD.MOV.U32 R5, RZ, RZ, 0x0 ;  /* 0x00000000ff057424 */ /* 0x000fc600078e00ff */
[----:B------:R-:W-:Y:S01]  /*8c00*/  LOP3.LUT R3, R6, 0x1b0, R3, 0x78, !PT ;  /* 0x000001b006037812 */ /* 0x000fe200078e7803 */
[----:B------:R-:W-:Y:S06]  /*8c10*/  RET.REL.NODEC R4 `(_ZN7cutlass13device_kernelIN5flash19enable_sm80_to_sm89INS1_16FlashAttnBwdSm80INS1_25CollectiveMainloopBwdSm80ILi2ELi2EN4cute5tupleIJNS5_1CILi128EEES8_NS7_ILi64EEEEEENS_6half_tEfNS_4arch4Sm80ELb0ELb0ELb1ELb0ELb1ELb0ELb0ELb0ELi2ELi4ELi4ELi4ELb0EEENS1_24CollectiveEpilogueBwdGQAISA_fSD_Li256ELb0ELb1EEENS1_19SingleTileSchedulerILb0ELb0ELb0ELi128EEEEEEEEEvNT_6ParamsE) ;  /* 0xffff73e004007950 */ /* 0x000fec0003c3ffff */
        .type           $_ZN7cutlass13device_kernelIN5flash19enable_sm80_to_sm89INS1_16FlashAttnBwdSm80INS1_25CollectiveMainloopBwdSm80ILi2ELi2EN4cute5tupleIJNS5_1CILi128EEES8_NS7_ILi64EEEEEENS_6half_tEfNS_4arch4Sm80ELb0ELb0ELb1ELb0ELb1ELb0ELb0ELb0ELi2ELi4ELi4ELi4ELb0EEENS1_24CollectiveEpilogueBwdGQAISA_fSD_Li256ELb0ELb1EEENS1_19SingleTileSchedulerILb0ELb0ELb0ELi128EEEEEEEEEvNT_6ParamsE$_ZZN4cute13to_mixed_bitsINS_5tupleIJNS1_IJNS_1CILi4EEENS2_ILi8EEEEEES3_NS2_ILi1EEEEEENS1_IJNS1_IJNS2_ILi128EEENS2_ILi0EEEEEENS2_ILi16EEES9_EEENS1_IJNS1_IJiiEEEiS9_EEEEEDaRKT_RKT0_RKT1_ENKUlRKT_RKT0_RKT1_E_clIS3_SB_iEEDaSQ_ST_SW_,@function
        .size           $_ZN7cutlass13device_kernelIN5flash19enable_sm80_to_sm89INS1_16FlashAttnBwdSm80INS1_25CollectiveMainloopBwdSm80ILi2ELi2EN4cute5tupleIJNS5_1CILi128EEES8_NS7_ILi64EEEEEENS_6half_tEfNS_4arch4Sm80ELb0ELb0ELb1ELb0ELb1ELb0ELb0ELb0ELi2ELi4ELi4ELi4ELb0EEENS1_24CollectiveEpilogueBwdGQAISA_fSD_Li256ELb0ELb1EEENS1_19SingleTileSchedulerILb0ELb0ELb0ELi128EEEEEEEEEvNT_6ParamsE$_ZZN4cute13to_mixed_bitsINS_5tupleIJNS1_IJNS_1CILi4EEENS2_ILi8EEEEEES3_NS2_ILi1EEEEEENS1_IJNS1_IJNS2_ILi128EEENS2_ILi0EEEEEENS2_ILi16EEES9_EEENS1_IJNS1_IJiiEEEiS9_EEEEEDaRKT_RKT0_RKT1_ENKUlRKT_RKT0_RKT1_E_clIS3_SB_iEEDaSQ_ST_SW_,($_ZN7cutlass13device_kernelIN5flash19enable_sm80_to_sm89INS1_16FlashAttnBwdSm80INS1_25CollectiveMainloopBwdSm80ILi2ELi2EN4cute5tupleIJNS5_1CILi128EEES8_NS7_ILi64EEEEEENS_6half_tEfNS_4arch4Sm80ELb0ELb0ELb1ELb0ELb1ELb0ELb0ELb0ELi2ELi4ELi4ELi4ELb0EEENS1_24CollectiveEpilogueBwdGQAISA_fSD_Li256ELb0ELb1EEENS1_19SingleTileSchedulerILb0ELb0ELb0ELi128EEEEEEEEEvNT_6ParamsE$_ZZN4cute13to_mixed_bitsINS_5tupleIJNS1_IJNS_1CILi4EEENS2_ILi8EEEEEES3_NS2_ILi1EEEEEENS1_IJNS1_IJNS2_ILi128EEENS2_ILi0EEEEEENS2_ILi16EEES9_EEENS1_IJNS1_IJiiEEEiS9_EEEEEDaRKT_RKT0_RKT1_ENKUlRKT_RKT0_RKT1_E_clIS5_SA_SD_EEDaSQ_ST_SW_ - $_ZN7cutlass13device_kernelIN5flash19enable_sm80_to_sm89INS1_16FlashAttnBwdSm80INS1_25CollectiveMainloopBwdSm80ILi2ELi2EN4cute5tupleIJNS5_1CILi128EEES8_NS7_ILi64EEEEEENS_6half_tEfNS_4arch4Sm80ELb0ELb0ELb1ELb0ELb1ELb0ELb0ELb0ELi2ELi4ELi4ELi4ELb0EEENS1_24CollectiveEpilogueBwdGQAISA_fSD_Li256ELb0ELb1EEENS1_19SingleTileSchedulerILb0ELb0ELb0ELi128EEEEEEEEEvNT_6ParamsE$_ZZN4cute13to_mixed_bitsINS_5tupleIJNS1_IJNS_1CILi4EEENS2_ILi8EEEEEES3_NS2_ILi1EEEEEENS1_IJNS1_IJNS2_ILi128EEENS2_ILi0EEEEEENS2_ILi16EEES9_EEENS1_IJNS1_IJiiEEEiS9_EEEEEDaRKT_RKT0_RKT1_ENKUlRKT_RKT0_RKT1_E_clIS3_SB_iEEDaSQ_ST_SW_)
$_ZN7cutlass13device_kernelIN5flash19enable_sm80_to_sm89INS1_16FlashAttnBwdSm80INS1_25CollectiveMainloopBwdSm80ILi2ELi2EN4cute5tupleIJNS5_1CILi128EEES8_NS7_ILi64EEEEEENS_6half_tEfNS_4arch4Sm80ELb0ELb0ELb1ELb0ELb1ELb0ELb0ELb0ELi2ELi4ELi4ELi4ELb0EEENS1_24CollectiveEpilogueBwdGQAISA_fSD_Li256ELb0ELb1EEENS1_19SingleTileSchedulerILb0ELb0ELb0ELi128EEEEEEEEEvNT_6ParamsE$_ZZN4cute13to_mixed_bitsINS_5tupleIJNS1_IJNS_1CILi4EEENS2_ILi8EEEEEES3_NS2_ILi1EEEEEENS1_IJNS1_IJNS2_ILi128EEENS2_ILi0EEEEEENS2_ILi16EEES9_EEENS1_IJNS1_IJiiEEEiS9_EEEEEDaRKT_RKT0_RKT1_ENKUlRKT_RKT0_RKT1_E_clIS3_SB_iEEDaSQ_ST_SW_:
[----:B------:R-:W-:Y:S01]  /*8c20*/  MOV R14, R6 ;  /* 0x00000006000e7202 */ /* 0x000fe20000000f00 */
[----:B------:R-:W-:Y:S02]  /*8c30*/  IMAD.MOV.U32 R15, RZ, RZ, 0x0 ;  /* 0x00000000ff0f7424 */ /* 0x000fe400078e00ff */
[----:B------:R-:W-:-:S05]  /*8c40*/  IMAD.SHL.U32 R4, R5, 0x10, RZ ;  /* 0x0000001005047824 */ /* 0x000fca00078e00ff */
[----:B------:R-:W-:Y:S01]  /*8c50*/  LOP3.LUT R4, R4, 0x30, RZ, 0xc0, !PT ;  /* 0x0000003004047812 */ /* 0x000fe200078ec0ff */
[----:B------:R-:W-:Y:S06]  /*8c60*/  RET.REL.NODEC R14 `(_ZN7cutlass13device_kernelIN5flash19enable_sm80_to_sm89INS1_16FlashAttnBwdSm80INS1_25CollectiveMainloopBwdSm80ILi2ELi2EN4cute5tupleIJNS5_1CILi128EEES8_NS7_ILi64EEEEEENS_6half_tEfNS_4arch4Sm80ELb0ELb0ELb1ELb0ELb1ELb0ELb0ELb0ELi2ELi4ELi4ELi4ELb0EEENS1_24CollectiveEpilogueBwdGQAISA_fSD_Li256ELb0ELb1EEENS1_19SingleTileSchedulerILb0ELb0ELb0ELi128EEEEEEEEEvNT_6ParamsE) ;  /* 0xffff73900e007950 */ /* 0x000fec0003c3ffff */
        .type           $_ZN7cutlass13device_kernelIN5flash19enable_sm80_to_sm89INS1_16FlashAttnBwdSm80INS1_25CollectiveMainloopBwdSm80ILi2ELi2EN4cute5tupleIJNS5_1CILi128EEES8_NS7_ILi64EEEEEENS_6half_tEfNS_4arch4Sm80ELb0ELb0ELb1ELb0ELb1ELb0ELb0ELb0ELi2ELi4ELi4ELi4ELb0EEENS1_24CollectiveEpilogueBwdGQAISA_fSD_Li256ELb0ELb1EEENS1_19SingleTileSchedulerILb0ELb0ELb0ELi128EEEEEEEEEvNT_6ParamsE$_ZZN4cute13to_mixed_bitsINS_5tupleIJNS1_IJNS_1CILi4EEENS2_ILi8EEEEEES3_NS2_ILi1EEEEEENS1_IJNS1_IJNS2_ILi128EEENS2_ILi0EEEEEENS2_ILi16EEES9_EEENS1_IJNS1_IJiiEEEiS9_EEEEEDaRKT_RKT0_RKT1_ENKUlRKT_RKT0_RKT1_E_clIS5_SA_SD_EEDaSQ_ST_SW_,@function
        .size           $_ZN7cutlass13device_kernelIN5flash19enable_sm80_to_sm89INS1_16FlashAttnBwdSm80INS1_25CollectiveMainloopBwdSm80ILi2ELi2EN4cute5tupleIJNS5_1CILi128EEES8_NS7_ILi64EEEEEENS_6half_tEfNS_4arch4Sm80ELb0ELb0ELb1ELb0ELb1ELb0ELb0ELb0ELi2ELi4ELi4ELi4ELb0EEENS1_24CollectiveEpilogueBwdGQAISA_fSD_Li256ELb0ELb1EEENS1_19SingleTileSchedulerILb0ELb0ELb0ELi128EEEEEEEEEvNT_6ParamsE$_ZZN4cute13to_mixed_bitsINS_5tupleIJNS1_IJNS_1CILi4EEENS2_ILi8EEEEEES3_NS2_ILi1EEEEEENS1_IJNS1_IJNS2_ILi128EEENS2_ILi0EEEEEENS2_ILi16EEES9_EEENS1_IJNS1_IJiiEEEiS9_EEEEEDaRKT_RKT0_RKT1_ENKUlRKT_RKT0_RKT1_E_clIS5_SA_SD_EEDaSQ_ST_SW_,($_ZN7cutlass13device_kernelIN5flash19enable_sm80_to_sm89INS1_16FlashAttnBwdSm80INS1_25CollectiveMainloopBwdSm80ILi2ELi2EN4cute5tupleIJNS5_1CILi128EEES8_NS7_ILi64EEEEEENS_6half_tEfNS_4arch4Sm80ELb0ELb0ELb1ELb0ELb1ELb0ELb0ELb0ELi2ELi4ELi4ELi4ELb0EEENS1_24CollectiveEpilogueBwdGQAISA_fSD_Li256ELb0ELb1EEENS1_19SingleTileSchedulerILb0ELb0ELb0ELi128EEEEEEEEEvNT_6ParamsE$_ZZN4cute14logical_divideINS_5tupleIJNS1_IJNS_1CILi8EEENS2_ILi1EEEEEENS1_IJNS2_ILi2EEEEEEEEENS1_IJNS1_IJS4_NS2_ILi0EEEEEENS1_IJiEEEEEENS1_IJS5_NS_6LayoutIS4_S9_EEEEEEEDaRKNSD_IT_T0_EERKT1_ENKUlRKT_RKT0_E_clINSD_IS7_SB_EESE_EEDaSQ_ST_ - $_ZN7cutlass13device_kernelIN5flash19enable_sm80_to_sm89INS1_16FlashAttnBwdSm80INS1_25CollectiveMainloopBwdSm80ILi2ELi2EN4cute5tupleIJNS5_1CILi128EEES8_NS7_ILi64EEEEEENS_6half_tEfNS_4arch4Sm80ELb0ELb0ELb1ELb0ELb1ELb0ELb0ELb0ELi2ELi4ELi4ELi4ELb0EEENS1_24CollectiveEpilogueBwdGQAISA_fSD_Li256ELb0ELb1EEENS1_19SingleTileSchedulerILb0ELb0ELb0ELi128EEEEEEEEEvNT_6ParamsE$_ZZN4cute13to_mixed_bitsINS_5tupleIJNS1_IJNS_1CILi4EEENS2_ILi8EEEEEES3_NS2_ILi1EEEEEENS1_IJNS1_IJNS2_ILi128EEENS2_ILi0EEEEEENS2_ILi16EEES9_EEENS1_IJNS1_IJiiEEEiS9_EEEEEDaRKT_RKT0_RKT1_ENKUlRKT_RKT0_RKT1_E_clIS5_SA_SD_EEDaSQ_ST_SW_)
$_ZN7cutlass13device_kernelIN5flash19enable_sm80_to_sm89INS1_16FlashAttnBwdSm80INS1_25CollectiveMainloopBwdSm80ILi2ELi2EN4cute5tupleIJNS5_1CILi128EEES8_NS7_ILi64EEEEEENS_6half_tEfNS_4arch4Sm80ELb0ELb0ELb1ELb0ELb1ELb0ELb0ELb0ELi2ELi4ELi4ELi4ELb0EEENS1_24CollectiveEpilogueBwdGQAISA_fSD_Li256ELb0ELb1EEENS1_19SingleTileSchedulerILb0ELb0ELb0ELi128EEEEEEEEEvNT_6ParamsE$_ZZN4cute13to_mixed_bitsINS_5tupleIJNS1_IJNS_1CILi4EEENS2_ILi8EEEEEES3_NS2_ILi1EEEEEENS1_IJNS1_IJNS2_ILi128EEENS2_ILi0EEEEEENS2_ILi16EEES9_EEENS1_IJNS1_IJiiEEEiS9_EEEEEDaRKT_RKT0_RKT1_ENKUlRKT_RKT0_RKT1_E_clIS5_SA_SD_EEDaSQ_ST_SW_:
[----:B------:R-:W-:Y:S01]  /*8c70*/  MOV R14, R4 ;  /* 0x00000004000e7202 */ /* 0x000fe20000000f00 */
[----:B------:R-:W-:Y:S02]  /*8c80*/  IMAD.MOV.U32 R15, RZ, RZ, 0x0 ;  /* 0x00000000ff0f7424 */ /* 0x000fe400078e00ff */
[----:B------:R-:W-:-:S05]  /*8c90*/  IMAD.SHL.U32 R3, R36, 0x80, RZ ;  /* 0x0000008024037824 */ /* 0x000fca00078e00ff */
[----:B------:R-:W-:Y:S01]  /*8ca0*/  LOP3.LUT R3, R3, 0x180, RZ, 0xc0, !PT ;  /* 0x0000018003037812 */ /* 0x000fe200078ec0ff */
[----:B------:R-:W-:Y:S06]  /*8cb0*/  RET.REL.NODEC R14 `(_ZN7cutlass13device_kernelIN5flash19enable_sm80_to_sm89INS1_16FlashAttnBwdSm80INS1_25CollectiveMainloopBwdSm80ILi2ELi2EN4cute5tupleIJNS5_1CILi128EEES8_NS7_ILi64EEEEEENS_6half_tEfNS_4arch4Sm80ELb0ELb0ELb1ELb0ELb1ELb0ELb0ELb0ELi2ELi4ELi4ELi4ELb0EEENS1_24CollectiveEpilogueBwdGQAISA_fSD_Li256ELb0ELb1EEENS1_19SingleTileSchedulerILb0ELb0ELb0ELi128EEEEEEEEEvNT_6ParamsE) ;  /* 0xffff73400e007950 */ /* 0x000fec0003c3ffff */
        .type           $_ZN7cutlass13device_kernelIN5flash19enable_sm80_to_sm89INS1_16FlashAttnBwdSm80INS1_25CollectiveMainloopBwdSm80ILi2ELi2EN4cute5tupleIJNS5_1CILi128EEES8_NS7_ILi64EEEEEENS_6half_tEfNS_4arch4Sm80ELb0ELb0ELb1ELb0ELb1ELb0ELb0ELb0ELi2ELi4ELi4ELi4ELb0EEENS1_24CollectiveEpilogueBwdGQAISA_fSD_Li256ELb0ELb1EEENS1_19SingleTileSchedulerILb0ELb0ELb0ELi128EEEEEEEEEvNT_6ParamsE$_ZZN4cute14logical_divideINS_5tupleIJNS1_IJNS_1CILi8EEENS2_ILi1EEEEEENS1_IJNS2_ILi2EEEEEEEEENS1_IJNS1_IJS4_NS2_ILi0EEEEEENS1_IJiEEEEEENS1_IJS5_NS_6LayoutIS4_S9_EEEEEEEDaRKNSD_IT_T0_EERKT1_ENKUlRKT_RKT0_E_clINSD_IS7_SB_EESE_EEDaSQ_ST_,@function
        .size           $_ZN7cutlass13device_kernelIN5flash19enable_sm80_to_sm89INS1_16FlashAttnBwdSm80INS1_25CollectiveMainloopBwdSm80ILi2ELi2EN4cute5tupleIJNS5_1CILi128EEES8_NS7_ILi64EEEEEENS_6half_tEfNS_4arch4Sm80ELb0ELb0ELb1ELb0ELb1ELb0ELb0ELb0ELi2ELi4ELi4ELi4ELb0EEENS1_24CollectiveEpilogueBwdGQAISA_fSD_Li256ELb0ELb1EEENS1_19SingleTileSchedulerILb0ELb0ELb0ELi128EEEEEEEEEvNT_6ParamsE$_ZZN4cute14logical_divideINS_5tupleIJNS1_IJNS_1CILi8EEENS2_ILi1EEEEEENS1_IJNS2_ILi2EEEEEEEEENS1_IJNS1_IJS4_NS2_ILi0EEEEEENS1_IJiEEEEEENS1_IJS5_NS_6LayoutIS4_S9_EEEEEEEDaRKNSD_IT_T0_EERKT1_ENKUlRKT_RKT0_E_clINSD_IS7_SB_EESE_EEDaSQ_ST_,($_ZN7cutlass13device_kernelIN5flash19enable_sm80_to_sm89INS1_16FlashAttnBwdSm80INS1_25CollectiveMainloopBwdSm80ILi2ELi2EN4cute5tupleIJNS5_1CILi128EEES8_NS7_ILi64EEEEEENS_6half_tEfNS_4arch4Sm80ELb0ELb0ELb1ELb0ELb1ELb0ELb0ELb0ELi2ELi4ELi4ELi4ELb0EEENS1_24CollectiveEpilogueBwdGQAISA_fSD_Li256ELb0ELb1EEENS1_19SingleTileSchedulerILb0ELb0ELb0ELi128EEEEEEEEEvNT_6ParamsE$_ZZN4cute16flatten_to_tupleINS_5tupleIJNS1_IJiiEEENS_1CILi1024EEEEEEEEDaRKT_ENKUlRKT_E_clIS2_EEDaSB_ - $_ZN7cutlass13device_kernelIN5flash19enable_sm80_to_sm89INS1_16FlashAttnBwdSm80INS1_25CollectiveMainloopBwdSm80ILi2ELi2EN4cute5tupleIJNS5_1CILi128EEES8_NS7_ILi64EEEEEENS_6half_tEfNS_4arch4Sm80ELb0ELb0ELb1ELb0ELb1ELb0ELb0ELb0ELi2ELi4ELi4ELi4ELb0EEENS1_24CollectiveEpilogueBwdGQAISA_fSD_Li256ELb0ELb1EEENS1_19SingleTileSchedulerILb0ELb0ELb0ELi128EEEEEEEEEvNT_6ParamsE$_ZZN4cute14logical_divideINS_5tupleIJNS1_IJNS_1CILi8EEENS2_ILi1EEEEEENS1_IJNS2_ILi2EEEEEEEEENS1_IJNS1_IJS4_NS2_ILi0EEEEEENS1_IJiEEEEEENS1_IJS5_NS_6LayoutIS4_S9_EEEEEEEDaRKNSD_IT_T0_EERKT1_ENKUlRKT_RKT0_E_clINSD_IS7_SB_EESE_EEDaSQ_ST_)
$_ZN7cutlass13device_kernelIN5flash19enable_sm80_to_sm89INS1_16FlashAttnBwdSm80INS1_25CollectiveMainloopBwdSm80ILi2ELi2EN4cute5tupleIJNS5_1CILi128EEES8_NS7_ILi64EEEEEENS_6half_tEfNS_4arch4Sm80ELb0ELb0ELb1ELb0ELb1ELb0ELb0ELb0ELi2ELi4ELi4ELi4ELb0EEENS1_24CollectiveEpilogueBwdGQAISA_fSD_Li256ELb0ELb1EEENS1_19SingleTileSchedulerILb0ELb0ELb0ELi128EEEEEEEEEvNT_6ParamsE$_ZZN4cute14logical_divideINS_5tupleIJNS1_IJNS_1CILi8EEENS2_ILi1EEEEEENS1_IJNS2_ILi2EEEEEEEEENS1_IJNS1_IJS4_NS2_ILi0EEEEEENS1_IJiEEEEEENS1_IJS5_NS_6LayoutIS4_S9_EEEEEEEDaRKNSD_IT_T0_EERKT1_ENKUlRKT_RKT0_E_clINSD_IS7_SB_EESE_EEDaSQ_ST_:
[----:B------:R-:W-:-:S06]  /*8cc0*/  IADD3 R5, R83, -c[0x0][0x20], RZ ;  /* 0x8000080053057a10 */ /* 0x000fcc0007ffe0ff */
[----:B------:R-:W5:Y:S01]  /*8cd0*/  LDL R5, [R5] ;  /* 0x0000000005057983 */ /* 0x000f620000100800 */
[----:B------:R-:W-:Y:S01]  /*8ce0*/  IMAD.MOV.U32 R6, RZ, RZ, R4 ;  /* 0x000000ffff067224 */ /* 0x000fe200078e0004 */
[----:B------:R-:W-:-:S04]  /*8cf0*/  MOV R7, 0x0 ;  /* 0x0000000000077802 */ /* 0x000fc80000000f00 */
[----:B------:R-:W-:Y:S05]  /*8d00*/  RET.REL.NODEC R6 `(_ZN7cutlass13device_kernelIN5flash19enable_sm80_to_sm89INS1_16FlashAttnBwdSm80INS1_25CollectiveMainloopBwdSm80ILi2ELi2EN4cute5tupleIJNS5_1CILi128EEES8_NS7_ILi64EEEEEENS_6half_tEfNS_4arch4Sm80ELb0ELb0ELb1ELb0ELb1ELb0ELb0ELb0ELi2ELi4ELi4ELi4ELb0EEENS1_24CollectiveEpilogueBwdGQAISA_fSD_Li256ELb0ELb1EEENS1_19SingleTileSchedulerILb0ELb0ELb0ELi128EEEEEEEEEvNT_6ParamsE) ;  /* 0xffff72f006007950 */ /* 0x000fea0003c3ffff */
        .type           $_ZN7cutlass13device_kernelIN5flash19enable_sm80_to_sm89INS1_16FlashAttnBwdSm80INS1_25CollectiveMainloopBwdSm80ILi2ELi2EN4cute5tupleIJNS5_1CILi128EEES8_NS7_ILi64EEEEEENS_6half_tEfNS_4arch4Sm80ELb0ELb0ELb1ELb0ELb1ELb0ELb0ELb0ELi2ELi4ELi4ELi4ELb0EEENS1_24CollectiveEpilogueBwdGQAISA_fSD_Li256ELb0ELb1EEENS1_19SingleTileSchedulerILb0ELb0ELb0ELi128EEEEEEEEEvNT_6ParamsE$_ZZN4cute16flatten_to_tupleINS_5tupleIJNS1_IJiiEEENS_1CILi1024EEEEEEEEDaRKT_ENKUlRKT_E_clIS2_EEDaSB_,@function
        .size           $_ZN7cutlass13device_kernelIN5flash19enable_sm80_to_sm89INS1_16FlashAttnBwdSm80INS1_25CollectiveMainloopBwdSm80ILi2ELi2EN4cute5tupleIJNS5_1CILi128EEES8_NS7_ILi64EEEEEENS_6half_tEfNS_4arch4Sm80ELb0ELb0ELb1ELb0ELb1ELb0ELb0ELb0ELi2ELi4ELi4ELi4ELb0EEENS1_24CollectiveEpilogueBwdGQAISA_fSD_Li256ELb0ELb1EEENS1_19SingleTileSchedulerILb0ELb0ELb0ELi128EEEEEEEEEvNT_6ParamsE$_ZZN4cute16flatten_to_tupleINS_5tupleIJNS1_IJiiEEENS_1CILi1024EEEEEEEEDaRKT_ENKUlRKT_E_clIS2_EEDaSB_,($_ZN7cutlass13device_kernelIN5flash19enable_sm80_to_sm89INS1_16FlashAttnBwdSm80INS1_25CollectiveMainloopBwdSm80ILi2ELi2EN4cute5tupleIJNS5_1CILi128EEES8_NS7_ILi64EEEEEENS_6half_tEfNS_4arch4Sm80ELb0ELb0ELb1ELb0ELb1ELb0ELb0ELb0ELi2ELi4ELi4ELi4ELb0EEENS1_24CollectiveEpilogueBwdGQAISA_fSD_Li256ELb0ELb1EEENS1_19SingleTileSchedulerILb0ELb0ELb0ELi128EEEEEEEEEvNT_6ParamsE$_ZZN4cute16flatten_to_tupleINS_5tupleIJNS_1CILi1024EEENS1_IJiiEEEEEEEEDaRKT_ENKUlRKT_E_clIS4_EEDaSB_ - $_ZN7cutlass13device_kernelIN5flash19enable_sm80_to_sm89INS1_16FlashAttnBwdSm80INS1_25CollectiveMainloopBwdSm80ILi2ELi2EN4cute5tupleIJNS5_1CILi128EEES8_NS7_ILi64EEEEEENS_6half_tEfNS_4arch4Sm80ELb0ELb0ELb1ELb0ELb1ELb0ELb0ELb0ELi2ELi4ELi4ELi4ELb0EEENS1_24CollectiveEpilogueBwdGQAISA_fSD_Li256ELb0ELb1EEENS1_19SingleTileSchedulerILb0ELb0ELb0ELi128EEEEEEEEEvNT_6ParamsE$_ZZN4cute16flatten_to_tupleINS_5tupleIJNS1_IJiiEEENS_1CILi1024EEEEEEEEDaRKT_ENKUlRKT_E_clIS2_EEDaSB_)
$_ZN7cutlass13device_kernelIN5flash19enable_sm80_to_sm89INS1_16FlashAttnBwdSm80INS1_25CollectiveMainloopBwdSm80ILi2ELi2EN4cute5tupleIJNS5_1CILi128EEES8_NS7_ILi64EEEEEENS_6half_tEfNS_4arch4Sm80ELb0ELb0ELb1ELb0ELb1ELb0ELb0ELb0ELi2ELi4ELi4ELi4ELb0EEENS1_24CollectiveEpilogueBwdGQAISA_fSD_Li256ELb0ELb1EEENS1_19SingleTileSchedulerILb0ELb0ELb0ELi128EEEEEEEEEvNT_6ParamsE$_ZZN4cute16flatten_to_tupleINS_5tupleIJNS1_IJiiEEENS_1CILi1024EEEEEEEEDaRKT_ENKUlRKT_E_clIS2_EEDaSB_:
[----:B------:R-:W-:-:S04]  /*8d10*/  MOV R3, 0x0 ;  /* 0x0000000000037802 */ /* 0x000fc80000000f00 */
[----:B------:R-:W-:Y:S05]  /*8d20*/  RET.REL.NODEC R2 `(_ZN7cutlass13device_kernelIN5flash19enable_sm80_to_sm89INS1_16FlashAttnBwdSm80INS1_25CollectiveMainloopBwdSm80ILi2ELi2EN4cute5tupleIJNS5_1CILi128EEES8_NS7_ILi64EEEEEENS_6half_tEfNS_4arch4Sm80ELb0ELb0ELb1ELb0ELb1ELb0ELb0ELb0ELi2ELi4ELi4ELi4ELb0EEENS1_24CollectiveEpilogueBwdGQAISA_fSD_Li256ELb0ELb1EEENS1_19SingleTileSchedulerILb0ELb0ELb0ELi128EEEEEEEEEvNT_6ParamsE) ;  /* 0xffff72d002007950 */ /* 0x000fea0003c3ffff */
        .type           $_ZN7cutlass13device_kernelIN5flash19enable_sm80_to_sm89INS1_16FlashAttnBwdSm80INS1_25CollectiveMainloopBwdSm80ILi2ELi2EN4cute5tupleIJNS5_1CILi128EEES8_NS7_ILi64EEEEEENS_6half_tEfNS_4arch4Sm80ELb0ELb0ELb1ELb0ELb1ELb0ELb0ELb0ELi2ELi4ELi4ELi4ELb0EEENS1_24CollectiveEpilogueBwdGQAISA_fSD_Li256ELb0ELb1EEENS1_19SingleTileSchedulerILb0ELb0ELb0ELi128EEEEEEEEEvNT_6ParamsE$_ZZN4cute16flatten_to_tupleINS_5tupleIJNS_1CILi1024EEENS1_IJiiEEEEEEEEDaRKT_ENKUlRKT_E_clIS4_EEDaSB_,@function
        .size           $_ZN7cutlass13device_kernelIN5flash19enable_sm80_to_sm89INS1_16FlashAttnBwdSm80INS1_25CollectiveMainloopBwdSm80ILi2ELi2EN4cute5tupleIJNS5_1CILi128EEES8_NS7_ILi64EEEEEENS_6half_tEfNS_4arch4Sm80ELb0ELb0ELb1ELb0ELb1ELb0ELb0ELb0ELi2ELi4ELi4ELi4ELb0EEENS1_24CollectiveEpilogueBwdGQAISA_fSD_Li256ELb0ELb1EEENS1_19SingleTileSchedulerILb0ELb0ELb0ELi128EEEEEEEEEvNT_6ParamsE$_ZZN4cute16flatten_to_tupleINS_5tupleIJNS_1CILi1024EEENS1_IJiiEEEEEEEEDaRKT_ENKUlRKT_E_clIS4_EEDaSB_,($_ZN7cutlass13device_kernelIN5flash19enable_sm80_to_sm89INS1_16FlashAttnBwdSm80INS1_25CollectiveMainloopBwdSm80ILi2ELi2EN4cute5tupleIJNS5_1CILi128EEES8_NS7_ILi64EEEEEENS_6half_tEfNS_4arch4Sm80ELb0ELb0ELb1ELb0ELb1ELb0ELb0ELb0ELi2ELi4ELi4ELi4ELb0EEENS1_24CollectiveEpilogueBwdGQAISA_fSD_Li256ELb0ELb1EEENS1_19SingleTileSchedulerILb0ELb0ELb0ELi128EEEEEEEEEvNT_6ParamsE$_ZZN4cute16flatten_to_tupleINS_5tupleIJNS_1CILi4096EEENS1_IJNS1_IJiiEEENS2_ILi8192EEEEEEEEEEEDaRKT_ENKUlRKT_E_clIS6_EEDaSD_ - $_ZN7cutlass13device_kernelIN5flash19enable_sm80_to_sm89INS1_16FlashAttnBwdSm80INS1_25CollectiveMainloopBwdSm80ILi2ELi2EN4cute5tupleIJNS5_1CILi128EEES8_NS7_ILi64EEEEEENS_6half_tEfNS_4arch4Sm80ELb0ELb0ELb1ELb0ELb1ELb0ELb0ELb0ELi2ELi4ELi4ELi4ELb0EEENS1_24CollectiveEpilogueBwdGQAISA_fSD_Li256ELb0ELb1EEENS1_19SingleTileSchedulerILb0ELb0ELb0ELi128EEEEEEEEEvNT_6ParamsE$_ZZN4cute16flatten_to_tupleINS_5tupleIJNS_1CILi1024EEENS1_IJiiEEEEEEEEDaRKT_ENKUlRKT_E_clIS4_EEDaSB_)
$_ZN7cutlass13device_kernelIN5flash19enable_sm80_to_sm89INS1_16FlashAttnBwdSm80INS1_25CollectiveMainloopBwdSm80ILi2ELi2EN4cute5tupleIJNS5_1CILi128EEES8_NS7_ILi64EEEEEENS_6half_tEfNS_4arch4Sm80ELb0ELb0ELb1ELb0ELb1ELb0ELb0ELb0ELi2ELi4ELi4ELi4ELb0EEENS1_24CollectiveEpilogueBwdGQAISA_fSD_Li256ELb0ELb1EEENS1_19SingleTileSchedulerILb0ELb0ELb0ELi128EEEEEEEEEvNT_6ParamsE$_ZZN4cute16flatten_to_tupleINS_5tupleIJNS_1CILi1024EEENS1_IJiiEEEEEEEEDaRKT_ENKUlRKT_E_clIS4_EEDaSB_:
[----:B------:R-:W-:-:S04]  /*8d30*/  MOV R3, 0x0 ;  /* 0x0000000000037802 */ /* 0x000fc80000000f00 */
[----:B------:R-:W-:Y:S05]  /*8d40*/  RET.REL.NODEC R2 `(_ZN7cutlass13device_kernelIN5flash19enable_sm80_to_sm89INS1_16FlashAttnBwdSm80INS1_25CollectiveMainloopBwdSm80ILi2ELi2EN4cute5tupleIJNS5_1CILi128EEES8_NS7_ILi64EEEEEENS_6half_tEfNS_4arch4Sm80ELb0ELb0ELb1ELb0ELb1ELb0ELb0ELb0ELi2ELi4ELi4ELi4ELb0EEENS1_24CollectiveEpilogueBwdGQAISA_fSD_Li256ELb0ELb1EEENS1_19SingleTileSchedulerILb0ELb0ELb0ELi128EEEEEEEEEvNT_6ParamsE) ;  /* 0xffff72b002007950 */ /* 0x000fea0003c3ffff */
        .type           $_ZN7cutlass13device_kernelIN5flash19enable_sm80_to_sm89INS1_16FlashAttnBwdSm80INS1_25CollectiveMainloopBwdSm80ILi2ELi2EN4cute5tupleIJNS5_1CILi128EEES8_NS7_ILi64EEEEEENS_6half_tEfNS_4arch4Sm80ELb0ELb0ELb1ELb0ELb1ELb0ELb0ELb0ELi2ELi4ELi4ELi4ELb0EEENS1_24CollectiveEpilogueBwdGQAISA_fSD_Li256ELb0ELb1EEENS1_19SingleTileSchedulerILb0ELb0ELb0ELi128EEEEEEEEEvNT_6ParamsE$_ZZN4cute16flatten_to_tupleINS_5tupleIJNS_1CILi4096EEENS1_IJNS1_IJiiEEENS2_ILi8192EEEEEEEEEEEDaRKT_ENKUlRKT_E_clIS6_EEDaSD_,@function
        .size           $_ZN7cutlass13device_kernelIN5flash19enable_sm80_to_sm89INS1_16FlashAttnBwdSm80INS1_25CollectiveMainloopBwdSm80ILi2ELi2EN4cute5tupleIJNS5_1CILi128EEES8_NS7_ILi64EEEEEENS_6half_tEfNS_4arch4Sm80ELb0ELb0ELb1ELb0ELb1ELb0ELb0ELb0ELi2ELi4ELi4ELi4ELb0EEENS1_24CollectiveEpilogueBwdGQAISA_fSD_Li256ELb0ELb1EEENS1_19SingleTileSchedulerILb0ELb0ELb0ELi128EEEEEEEEEvNT_6ParamsE$_ZZN4cute16flatten_to_tupleINS_5tupleIJNS_1CILi4096EEENS1_IJNS1_IJiiEEENS2_ILi8192EEEEEEEEEEEDaRKT_ENKUlRKT_E_clIS6_EEDaSD_,($_ZN7cutlass13device_kernelIN5flash19enable_sm80_to_sm89INS1_16FlashAttnBwdSm80INS1_25CollectiveMainloopBwdSm80ILi2ELi2EN4cute5tupleIJNS5_1CILi128EEES8_NS7_ILi64EEEEEENS_6half_tEfNS_4arch4Sm80ELb0ELb0ELb1ELb0ELb1ELb0ELb0ELb0ELi2ELi4ELi4ELi4ELb0EEENS1_24CollectiveEpilogueBwdGQAISA_fSD_Li256ELb0ELb1EEENS1_19SingleTileSchedulerILb0ELb0ELb0ELi128EEEEEEEEEvNT_6ParamsE$_ZZN4cute16flatten_to_tupleINS_5tupleIJNS_1CILi4096EEENS1_IJiiEEEEEEEEDaRKT_ENKUlRKT_E_clIS4_EEDaSB_ - $_ZN7cutlass13device_kernelIN5flash19enable_sm80_to_sm89INS1_16FlashAttnBwdSm80INS1_25CollectiveMainloopBwdSm80ILi2ELi2EN4cute5tupleIJNS5_1CILi128EEES8_NS7_ILi64EEEEEENS_6half_tEfNS_4arch4Sm80ELb0ELb0ELb1ELb0ELb1ELb0ELb0ELb0ELi2ELi4ELi4ELi4ELb0EEENS1_24CollectiveEpilogueBwdGQAISA_fSD_Li256ELb0ELb1EEENS1_19SingleTileSchedulerILb0ELb0ELb0ELi128EEEEEEEEEvNT_6ParamsE$_ZZN4cute16flatten_to_tupleINS_5tupleIJNS_1CILi4096EEENS1_IJNS1_IJiiEEENS2_ILi8192EEEEEEEEEEEDaRKT_ENKUlRKT_E_clIS6_EEDaSD_)
$_ZN7cutlass13device_kernelIN5flash19enable_sm80_to_sm89INS1_16FlashAttnBwdSm80INS1_25CollectiveMainloopBwdSm80ILi2ELi2EN4cute5tupleIJNS5_1CILi128EEES8_NS7_ILi64EEEEEENS_6half_tEfNS_4arch4Sm80ELb0ELb0ELb1ELb0ELb1ELb0ELb0ELb0ELi2ELi4ELi4ELi4ELb0EEENS1_24CollectiveEpilogueBwdGQAISA_fSD_Li256ELb0ELb1EEENS1_19SingleTileSchedulerILb0ELb0ELb0ELi128EEEEEEEEEvNT_6ParamsE$_ZZN4cute16flatten_to_tupleINS_5tupleIJNS_1CILi4096EEENS1_IJNS1_IJiiEEENS2_ILi8192EEEEEEEEEEEDaRKT_ENKUlRKT_E_clIS6_EEDaSD_:
[----:B------:R-:W-:-:S04]  /*8d50*/  MOV R5, 0x0 ;  /* 0x0000000000057802 */ /* 0x000fc80000000f00 */
[----:B------:R-:W-:Y:S05]  /*8d60*/  RET.REL.NODEC R4 `(_ZN7cutlass13device_kernelIN5flash19enable_sm80_to_sm89INS1_16FlashAttnBwdSm80INS1_25CollectiveMainloopBwdSm80ILi2ELi2EN4cute5tupleIJNS5_1CILi128EEES8_NS7_ILi64EEEEEENS_6half_tEfNS_4arch4Sm80ELb0ELb0ELb1ELb0ELb1ELb0ELb0ELb0ELi2ELi4ELi4ELi4ELb0EEENS1_24CollectiveEpilogueBwdGQAISA_fSD_Li256ELb0ELb1EEENS1_19SingleTileSchedulerILb0ELb0ELb0ELi128EEEEEEEEEvNT_6ParamsE) ;  /* 0xffff729004007950 */ /* 0x000fea0003c3ffff */
        .type           $_ZN7cutlass13device_kernelIN5flash19enable_sm80_to_sm89INS1_16FlashAttnBwdSm80INS1_25CollectiveMainloopBwdSm80ILi2ELi2EN4cute5tupleIJNS5_1CILi128EEES8_NS7_ILi64EEEEEENS_6half_tEfNS_4arch4Sm80ELb0ELb0ELb1ELb0ELb1ELb0ELb0ELb0ELi2ELi4ELi4ELi4ELb0EEENS1_24CollectiveEpilogueBwdGQAISA_fSD_Li256ELb0ELb1EEENS1_19SingleTileSchedulerILb0ELb0ELb0ELi128EEEEEEEEEvNT_6ParamsE$_ZZN4cute16flatten_to_tupleINS_5tupleIJNS_1CILi4096EEENS1_IJiiEEEEEEEEDaRKT_ENKUlRKT_E_clIS4_EEDaSB_,@function
        .size           $_ZN7cutlass13device_kernelIN5flash19enable_sm80_to_sm89INS1_16FlashAttnBwdSm80INS1_25CollectiveMainloopBwdSm80ILi2ELi2EN4cute5tupleIJNS5_1CILi128EEES8_NS7_ILi64EEEEEENS_6half_tEfNS_4arch4Sm80ELb0ELb0ELb1ELb0ELb1ELb0ELb0ELb0ELi2ELi4ELi4ELi4ELb0EEENS1_24CollectiveEpilogueBwdGQAISA_fSD_Li256ELb0ELb1EEENS1_19SingleTileSchedulerILb0ELb0ELb0ELi128EEEEEEEEEvNT_6ParamsE$_ZZN4cute16flatten_to_tupleINS_5tupleIJNS_1CILi4096EEENS1_IJiiEEEEEEEEDaRKT_ENKUlRKT_E_clIS4_EEDaSB_,($_ZN7cutlass13device_kernelIN5flash19enable_sm80_to_sm89INS1_16FlashAttnBwdSm80INS1_25CollectiveMainloopBwdSm80ILi2ELi2EN4cute5tupleIJNS5_1CILi128EEES8_NS7_ILi64EEEEEENS_6half_tEfNS_4arch4Sm80ELb0ELb0ELb1ELb0ELb1ELb0ELb0ELb0ELi2ELi4ELi4ELi4ELb0EEENS1_24CollectiveEpilogueBwdGQAISA_fSD_Li256ELb0ELb1EEENS1_19SingleTileSchedulerILb0ELb0ELb0ELi128EEEEEEEEEvNT_6ParamsE$_ZZN4cute4diceINS_5tupleIJNS1_IJiNS1_IJiNS_1CILi0EEEEEEEEENS1_IJNS_10UnderscoreENS1_IJS6_S6_EEEEEEEEES9_EEDaRKT_RKT0_ENKUlRKT_RKT0_E_clIS5_S5_EEDaSI_SL_ - $_ZN7cutlass13device_kernelIN5flash19enable_sm80_to_sm89INS1_16FlashAttnBwdSm80INS1_25CollectiveMainloopBwdSm80ILi2ELi2EN4cute5tupleIJNS5_1CILi128EEES8_NS7_ILi64EEEEEENS_6half_tEfNS_4arch4Sm80ELb0ELb0ELb1ELb0ELb1ELb0ELb0ELb0ELi2ELi4ELi4ELi4ELb0EEENS1_24CollectiveEpilogueBwdGQAISA_fSD_Li256ELb0ELb1EEENS1_19SingleTileSchedulerILb0ELb0ELb0ELi128EEEEEEEEEvNT_6ParamsE$_ZZN4cute16flatten_to_tupleINS_5tupleIJNS_1CILi4096EEENS1_IJiiEEEEEEEEDaRKT_ENKUlRKT_E_clIS4_EEDaSB_)
$_ZN7cutlass13device_kernelIN5flash19enable_sm80_to_sm89INS1_16FlashAttnBwdSm80INS1_25CollectiveMainloopBwdSm80ILi2ELi2EN4cute5tupleIJNS5_1CILi128EEES8_NS7_ILi64EEEEEENS_6half_tEfNS_4arch4Sm80ELb0ELb0ELb1ELb0ELb1ELb0ELb0ELb0ELi2ELi4ELi4ELi4ELb0EEENS1_24CollectiveEpilogueBwdGQAISA_fSD_Li256ELb0ELb1EEENS1_19SingleTileSchedulerILb0ELb0ELb0ELi128EEEEEEEEEvNT_6ParamsE$_ZZN4cute16flatten_to_tupleINS_5tupleIJNS_1CILi4096EEENS1_IJiiEEEEEEEEDaRKT_ENKUlRKT_E_clIS4_EEDaSB_:
[----:B------:R-:W-:-:S04]  /*8d70*/  MOV R3, 0x0 ;  /* 0x0000000000037802 */ /* 0x000fc80000000f00 */
[----:B------:R-:W-:Y:S05]  /*8d80*/  RET.REL.NODEC R2 `(_ZN7cutlass13device_kernelIN5flash19enable_sm80_to_sm89INS1_16FlashAttnBwdSm80INS1_25CollectiveMainloopBwdSm80ILi2ELi2EN4cute5tupleIJNS5_1CILi128EEES8_NS7_ILi64EEEEEENS_6half_tEfNS_4arch4Sm80ELb0ELb0ELb1ELb0ELb1ELb0ELb0ELb0ELi2ELi4ELi4ELi4ELb0EEENS1_24CollectiveEpilogueBwdGQAISA_fSD_Li256ELb0ELb1EEENS1_19SingleTileSchedulerILb0ELb0ELb0ELi128EEEEEEEEEvNT_6ParamsE) ;  /* 0xffff727002007950 */ /* 0x000fea0003c3ffff */
        .type           $_ZN7cutlass13device_kernelIN5flash19enable_sm80_to_sm89INS1_16FlashAttnBwdSm80INS1_25CollectiveMainloopBwdSm80ILi2ELi2EN4cute5tupleIJNS5_1CILi128EEES8_NS7_ILi64EEEEEENS_6half_tEfNS_4arch4Sm80ELb0ELb0ELb1ELb0ELb1ELb0ELb0ELb0ELi2ELi4ELi4ELi4ELb0EEENS1_24CollectiveEpilogueBwdGQAISA_fSD_Li256ELb0ELb1EEENS1_19SingleTileSchedulerILb0ELb0ELb0ELi128EEEEEEEEEvNT_6ParamsE$_ZZN4cute4diceINS_5tupleIJNS1_IJiNS1_IJiNS_1CILi0EEEEEEEEENS1_IJNS_10UnderscoreENS1_IJS6_S6_EEEEEEEEES9_EEDaRKT_RKT0_ENKUlRKT_RKT0_E_clIS5_S5_EEDaSI_SL_,@function
        .size           $_ZN7cutlass13device_kernelIN5flash19enable_sm80_to_sm89INS1_16FlashAttnBwdSm80INS1_25CollectiveMainloopBwdSm80ILi2ELi2EN4cute5tupleIJNS5_1CILi128EEES8_NS7_ILi64EEEEEENS_6half_tEfNS_4arch4Sm80ELb0ELb0ELb1ELb0ELb1ELb0ELb0ELb0ELi2ELi4ELi4ELi4ELb0EEENS1_24CollectiveEpilogueBwdGQAISA_fSD_Li256ELb0ELb1EEENS1_19SingleTileSchedulerILb0ELb0ELb0ELi128EEEEEEEEEvNT_6ParamsE$_ZZN4cute4diceINS_5tupleIJNS1_IJiNS1_IJiNS_1CILi0EEEEEEEEENS1_IJNS_10UnderscoreENS1_IJS6_S6_EEEEEEEEES9_EEDaRKT_RKT0_ENKUlRKT_RKT0_E_clIS5_S5_EEDaSI_SL_,($_ZN7cutlass13device_kernelIN5flash19enable_sm80_to_sm89INS1_16FlashAttnBwdSm80INS1_25CollectiveMainloopBwdSm80ILi2ELi2EN4cute5tupleIJNS5_1CILi128EEES8_NS7_ILi64EEEEEENS_6half_tEfNS_4arch4Sm80ELb0ELb0ELb1ELb0ELb1ELb0ELb0ELb0ELi2ELi4ELi4ELi4ELb0EEENS1_24CollectiveEpilogueBwdGQAISA_fSD_Li256ELb0ELb1EEENS1_19SingleTileSchedulerILb0ELb0ELb0ELi128EEEEEEEEEvNT_6ParamsE$_ZZN4cute4takeILi1ELi2ENS_5tupleIJNS1_IJNS_1CILi1EEENS2_ILi0EEEEEEiEEEEEDaRKT1_ENKUlDpRKT_E_clIJiEEEDaSD_ - $_ZN7cutlass13device_kernelIN5flash19enable_sm80_to_sm89INS1_16FlashAttnBwdSm80INS1_25CollectiveMainloopBwdSm80ILi2ELi2EN4cute5tupleIJNS5_1CILi128EEES8_NS7_ILi64EEEEEENS_6half_tEfNS_4arch4Sm80ELb0ELb0ELb1ELb0ELb1ELb0ELb0ELb0ELi2ELi4ELi4ELi4ELb0EEENS1_24CollectiveEpilogueBwdGQAISA_fSD_Li256ELb0ELb1EEENS1_19SingleTileSchedulerILb0ELb0ELb0ELi128EEEEEEEEEvNT_6ParamsE$_ZZN4cute4diceINS_5tupleIJNS1_IJiNS1_IJiNS_1CILi0EEEEEEEEENS1_IJNS_10UnderscoreENS1_IJS6_S6_EEEEEEEEES9_EEDaRKT_RKT0_ENKUlRKT_RKT0_E_clIS5_S5_EEDaSI_SL_)
$_ZN7cutlass13device_kernelIN5flash19enable_sm80_to_sm89INS1_16FlashAttnBwdSm80INS1_25CollectiveMainloopBwdSm80ILi2ELi2EN4cute5tupleIJNS5_1CILi128EEES8_NS7_ILi64EEEEEENS_6half_tEfNS_4arch4Sm80ELb0ELb0ELb1ELb0ELb1ELb0ELb0ELb0ELi2ELi4ELi4ELi4ELb0EEENS1_24CollectiveEpilogueBwdGQAISA_fSD_Li256ELb0ELb1EEENS1_19SingleTileSchedulerILb0ELb0ELb0ELi128EEEEEEEEEvNT_6ParamsE$_ZZN4cute4diceINS_5tupleIJNS1_IJiNS1_IJiNS_1CILi0EEEEEEEEENS1_IJNS_10UnderscoreENS1_IJS6_S6_EEEEEEEEES9_EEDaRKT_RKT0_ENKUlRKT_RKT0_E_clIS5_S5_EEDaSI_SL_:
[----:B------:R-:W-:-:S05]  /*8d90*/  IADD3 R5, R2, -c[0x0][0x20], RZ ;  /* 0x8000080002057a10 */ /* 0x000fca0007ffe0ff */
[----:B------:R1:W5:Y:S04]  /*8da0*/  LDL R3, [R5+0x4] ;  /* 0x0000040005037983 */ /* 0x0003680000100800 */
[----:B------:R1:W5:Y:S01]  /*8db0*/  LDL R2, [R5] ;  /* 0x0000000005027983 */ /* 0x0003620000100800 */
[----:B------:R-:W-:Y:S01]  /*8dc0*/  IMAD.MOV.U32 R36, RZ, RZ, R4 ;  /* 0x000000ffff247224 */ /* 0x000fe200078e0004 */
[----:B------:R-:W-:-:S04]  /*8dd0*/  MOV R37, 0x0 ;  /* 0x0000000000257802 */ /* 0x000fc80000000f00 */
[----:B------:R-:W-:Y:S05]  /*8de0*/  RET.REL.NODEC R36 `(_ZN7cutlass13device_kernelIN5flash19enable_sm80_to_sm89INS1_16FlashAttnBwdSm80INS1_25CollectiveMainloopBwdSm80ILi2ELi2EN4cute5tupleIJNS5_1CILi128EEES8_NS7_ILi64EEEEEENS_6half_tEfNS_4arch4Sm80ELb0ELb0ELb1ELb0ELb1ELb0ELb0ELb0ELi2ELi4ELi4ELi4ELb0EEENS1_24CollectiveEpilogueBwdGQAISA_fSD_Li256ELb0ELb1EEENS1_19SingleTileSchedulerILb0ELb0ELb0ELi128EEEEEEEEEvNT_6ParamsE) ;  /* 0xffff721024007950 */ /* 0x000fea0003c3ffff */
        .type           $_ZN7cutlass13device_kernelIN5flash19enable_sm80_to_sm89INS1_16FlashAttnBwdSm80INS1_25CollectiveMainloopBwdSm80ILi2ELi2EN4cute5tupleIJNS5_1CILi128EEES8_NS7_ILi64EEEEEENS_6half_tEfNS_4arch4Sm80ELb0ELb0ELb1ELb0ELb1ELb0ELb0ELb0ELi2ELi4ELi4ELi4ELb0EEENS1_24CollectiveEpilogueBwdGQAISA_fSD_Li256ELb0ELb1EEENS1_19SingleTileSchedulerILb0ELb0ELb0ELi128EEEEEEEEEvNT_6ParamsE$_ZZN4cute4takeILi1ELi2ENS_5tupleIJNS1_IJNS_1CILi1EEENS2_ILi0EEEEEEiEEEEEDaRKT1_ENKUlDpRKT_E_clIJiEEEDaSD_,@function
        .size           $_ZN7cutlass13device_kernelIN5flash19enable_sm80_to_sm89INS1_16FlashAttnBwdSm80INS1_25CollectiveMainloopBwdSm80ILi2ELi2EN4cute5tupleIJNS5_1CILi128EEES8_NS7_ILi64EEEEEENS_6half_tEfNS_4arch4Sm80ELb0ELb0ELb1ELb0ELb1ELb0ELb0ELb0ELi2ELi4ELi4ELi4ELb0EEENS1_24CollectiveEpilogueBwdGQAISA_fSD_Li256ELb0ELb1EEENS1_19SingleTileSchedulerILb0ELb0ELb0ELi128EEEEEEEEEvNT_6ParamsE$_ZZN4cute4takeILi1ELi2ENS_5tupleIJNS1_IJNS_1CILi1EEENS2_ILi0EEEEEEiEEEEEDaRKT1_ENKUlDpRKT_E_clIJiEEEDaSD_,($_ZN7cutlass13device_kernelIN5flash19enable_sm80_to_sm89INS1_16FlashAttnBwdSm80INS1_25CollectiveMainloopBwdSm80ILi2ELi2EN4cute5tupleIJNS5_1CILi128EEES8_NS7_ILi64EEEEEENS_6half_tEfNS_4arch4Sm80ELb0ELb0ELb1ELb0ELb1ELb0ELb0ELb0ELi2ELi4ELi4ELi4ELb0EEENS1_24CollectiveEpilogueBwdGQAISA_fSD_Li256ELb0ELb1EEENS1_19SingleTileSchedulerILb0ELb0ELb0ELi128EEEEEEEEEvNT_6ParamsE$_ZZN4cute4takeILi1ELi3ENS_5tupleIJNS1_IJNS_1CILi1EEENS2_ILi512EEEiEEENS2_ILi4096EEENS1_IJNS1_IJiiEEENS2_ILi8192EEEEEEEEEEEDaRKT1_ENKUlDpRKT_E_clIJS6_S9_EEEDaSH_ - $_ZN7cutlass13device_kernelIN5flash19enable_sm80_to_sm89INS1_16FlashAttnBwdSm80INS1_25CollectiveMainloopBwdSm80ILi2ELi2EN4cute5tupleIJNS5_1CILi128EEES8_NS7_ILi64EEEEEENS_6half_tEfNS_4arch4Sm80ELb0ELb0ELb1ELb0ELb1ELb0ELb0ELb0ELi2ELi4ELi4ELi4ELb0EEENS1_24CollectiveEpilogueBwdGQAISA_fSD_Li256ELb0ELb1EEENS1_19SingleTileSchedulerILb0ELb0ELb0ELi128EEEEEEEEEvNT_6ParamsE$_ZZN4cute4takeILi1ELi2ENS_5tupleIJNS1_IJNS_1CILi1EEENS2_ILi0EEEEEEiEEEEEDaRKT1_ENKUlDpRKT_E_clIJiEEEDaSD_)
$_ZN7cutlass13device_kernelIN5flash19enable_sm80_to_sm89INS1_16FlashAttnBwdSm80INS1_25CollectiveMainloopBwdSm80ILi2ELi2EN4cute5tupleIJNS5_1CILi128EEES8_NS7_ILi64EEEEEENS_6half_tEfNS_4arch4Sm80ELb0ELb0ELb1ELb0ELb1ELb0ELb0ELb0ELi2ELi4ELi4ELi4ELb0EEENS1_24CollectiveEpilogueBwdGQAISA_fSD_Li256ELb0ELb1EEENS1_19SingleTileSchedulerILb0ELb0ELb0ELi128EEEEEEEEEvNT_6ParamsE$_ZZN4cute4takeILi1ELi2ENS_5tupleIJNS1_IJNS_1CILi1EEENS2_ILi0EEEEEEiEEEEEDaRKT1_ENKUlDpRKT_E_clIJiEEEDaSD_:
[----:B------:R-:W-:Y:S02]  /*8df0*/  MOV R38, R36 ;  /* 0x0000002400267202 */ /* 0x000fe40000000f00 */
[----:B------:R-:W-:-:S04]  /*8e00*/  MOV R39, 0x0 ;  /* 0x0000000000277802 */ /* 0x000fc80000000f00 */
[----:B------:R-:W-:Y:S05]  /*8e10*/  RET.REL.NODEC R38 `(_ZN7cutlass13device_kernelIN5flash19enable_sm80_to_sm89INS1_16FlashAttnBwdSm80INS1_25CollectiveMainloopBwdSm80ILi2ELi2EN4cute5tupleIJNS5_1CILi128EEES8_NS7_ILi64EEEEEENS_6half_tEfNS_4arch4Sm80ELb0ELb0ELb1ELb0ELb1ELb0ELb0ELb0ELi2ELi4ELi4ELi4ELb0EEENS1_24CollectiveEpilogueBwdGQAISA_fSD_Li256ELb0ELb1EEENS1_19SingleTileSchedulerILb0ELb0ELb0ELi128EEEEEEEEEvNT_6ParamsE) ;  /* 0xffff71e026007950 */ /* 0x000fea0003c3ffff */
        .type           $_ZN7cutlass13device_kernelIN5flash19enable_sm80_to_sm89INS1_16FlashAttnBwdSm80INS1_25CollectiveMainloopBwdSm80ILi2ELi2EN4cute5tupleIJNS5_1CILi128EEES8_NS7_ILi64EEEEEENS_6half_tEfNS_4arch4Sm80ELb0ELb0ELb1ELb0ELb1ELb0ELb0ELb0ELi2ELi4ELi4ELi4ELb0EEENS1_24CollectiveEpilogueBwdGQAISA_fSD_Li256ELb0ELb1EEENS1_19SingleTileSchedulerILb0ELb0ELb0ELi128EEEEEEEEEvNT_6ParamsE$_ZZN4cute4takeILi1ELi3ENS_5tupleIJNS1_IJNS_1CILi1EEENS2_ILi512EEEiEEENS2_ILi4096EEENS1_IJNS1_IJiiEEENS2_ILi8192EEEEEEEEEEEDaRKT1_ENKUlDpRKT_E_clIJS6_S9_EEEDaSH_,@function
        .size           $_ZN7cutlass13device_kernelIN5flash19enable_sm80_to_sm89INS1_16FlashAttnBwdSm80INS1_25CollectiveMainloopBwdSm80ILi2ELi2EN4cute5tupleIJNS5_1CILi128EEES8_NS7_ILi64EEEEEENS_6half_tEfNS_4arch4Sm80ELb0ELb0ELb1ELb0ELb1ELb0ELb0ELb0ELi2ELi4ELi4ELi4ELb0EEENS1_24CollectiveEpilogueBwdGQAISA_fSD_Li256ELb0ELb1EEENS1_19SingleTileSchedulerILb0ELb0ELb0ELi128EEEEEEEEEvNT_6ParamsE$_ZZN4cute4takeILi1ELi3ENS_5tupleIJNS1_IJNS_1CILi1EEENS2_ILi512EEEiEEENS2_ILi4096EEENS1_IJNS1_IJiiEEENS2_ILi8192EEEEEEEEEEEDaRKT1_ENKUlDpRKT_E_clIJS6_S9_EEEDaSH_,($_ZN7cutlass13device_kernelIN5flash19enable_sm80_to_sm89INS1_16FlashAttnBwdSm80INS1_25CollectiveMainloopBwdSm80ILi2ELi2EN4cute5tupleIJNS5_1CILi128EEES8_NS7_ILi64EEEEEENS_6half_tEfNS_4arch4Sm80ELb0ELb0ELb1ELb0ELb1ELb0ELb0ELb0ELi2ELi4ELi4ELi4ELb0EEENS1_24CollectiveEpilogueBwdGQAISA_fSD_Li256ELb0ELb1EEENS1_19SingleTileSchedulerILb0ELb0ELb0ELi128EEEEEEEEEvNT_6ParamsE$_ZZN4cute4takeILi1ELi3ENS_5tupleIJNS1_IJNS_1CILi1EEENS2_ILi512EEEiEEENS2_ILi4096EEENS1_IJiiEEEEEEEEDaRKT1_ENKUlDpRKT_E_clIJS6_S7_EEEDaSF_ - $_ZN7cutlass13device_kernelIN5flash19enable_sm80_to_sm89INS1_16FlashAttnBwdSm80INS1_25CollectiveMainloopBwdSm80ILi2ELi2EN4cute5tupleIJNS5_1CILi128EEES8_NS7_ILi64EEEEEENS_6half_tEfNS_4arch4Sm80ELb0ELb0ELb1ELb0ELb1ELb0ELb0ELb0ELi2ELi4ELi4ELi4ELb0EEENS1_24CollectiveEpilogueBwdGQAISA_fSD_Li256ELb0ELb1EEENS1_19SingleTileSchedulerILb0ELb0ELb0ELi128EEEEEEEEEvNT_6ParamsE$_ZZN4cute4takeILi1ELi3ENS_5tupleIJNS1_IJNS_1CILi1EEENS2_ILi512EEEiEEENS2_ILi4096EEENS1_IJNS1_IJiiEEENS2_ILi8192EEEEEEEEEEEDaRKT1_ENKUlDpRKT_E_clIJS6_S9_EEEDaSH_)
$_ZN7cutlass13device_kernelIN5flash19enable_sm80_to_sm89INS1_16FlashAttnBwdSm80INS1_25CollectiveMainloopBwdSm80ILi2ELi2EN4cute5tupleIJNS5_1CILi128EEES8_NS7_ILi64EEEEEENS_6half_tEfNS_4arch4Sm80ELb0ELb0ELb1ELb0ELb1ELb0ELb0ELb0ELi2ELi4ELi4ELi4ELb0EEENS1_24CollectiveEpilogueBwdGQAISA_fSD_Li256ELb0ELb1EEENS1_19SingleTileSchedulerILb0ELb0ELb0ELi128EEEEEEEEEvNT_6ParamsE$_ZZN4cute4takeILi1ELi3ENS_5tupleIJNS1_IJNS_1CILi1EEENS2_ILi512EEEiEEENS2_ILi4096EEENS1_IJNS1_IJiiEEENS2_ILi8192EEEEEEEEEEEDaRKT1_ENKUlDpRKT_E_clIJS6_S9_EEEDaSH_:
[----:B------:R-:W-:-:S04]  /*8e20*/  MOV R5, 0x0 ;  /* 0x0000000000057802 */ /* 0x000fc80000000f00 */
[----:B------:R-:W-:Y:S05]  /*8e30*/  RET.REL.NODEC R4 `(_ZN7cutlass13device_kernelIN5flash19enable_sm80_to_sm89INS1_16FlashAttnBwdSm80INS1_25CollectiveMainloopBwdSm80ILi2ELi2EN4cute5tupleIJNS5_1CILi128EEES8_NS7_ILi64EEEEEENS_6half_tEfNS_4arch4Sm80ELb0ELb0ELb1ELb0ELb1ELb0ELb0ELb0ELi2ELi4ELi4ELi4ELb0EEENS1_24CollectiveEpilogueBwdGQAISA_fSD_Li256ELb0ELb1EEENS1_19SingleTileSchedulerILb0ELb0ELb0ELi128EEEEEEEEEvNT_6ParamsE) ;  /* 0xffff71c004007950 */ /* 0x000fea0003c3ffff */
        .type           $_ZN7cutlass13device_kernelIN5flash19enable_sm80_to_sm89INS1_16FlashAttnBwdSm80INS1_25CollectiveMainloopBwdSm80ILi2ELi2EN4cute5tupleIJNS5_1CILi128EEES8_NS7_ILi64EEEEEENS_6half_tEfNS_4arch4Sm80ELb0ELb0ELb1ELb0ELb1ELb0ELb0ELb0ELi2ELi4ELi4ELi4ELb0EEENS1_24CollectiveEpilogueBwdGQAISA_fSD_Li256ELb0ELb1EEENS1_19SingleTileSchedulerILb0ELb0ELb0ELi128EEEEEEEEEvNT_6ParamsE$_ZZN4cute4takeILi1ELi3ENS_5tupleIJNS1_IJNS_1CILi1EEENS2_ILi512EEEiEEENS2_ILi4096EEENS1_IJiiEEEEEEEEDaRKT1_ENKUlDpRKT_E_clIJS6_S7_EEEDaSF_,@function
        .size           $_ZN7cutlass13device_kernelIN5flash19enable_sm80_to_sm89INS1_16FlashAttnBwdSm80INS1_25CollectiveMainloopBwdSm80ILi2ELi2EN4cute5tupleIJNS5_1CILi128EEES8_NS7_ILi64EEEEEENS_6half_tEfNS_4arch4Sm80ELb0ELb0ELb1ELb0ELb1ELb0ELb0ELb0ELi2ELi4ELi4ELi4ELb0EEENS1_24CollectiveEpilogueBwdGQAISA_fSD_Li256ELb0ELb1EEENS1_19SingleTileSchedulerILb0ELb0ELb0ELi128EEEEEEEEEvNT_6ParamsE$_ZZN4cute4takeILi1ELi3ENS_5tupleIJNS1_IJNS_1CILi1EEENS2_ILi512EEEiEEENS2_ILi4096EEENS1_IJiiEEEEEEEEDaRKT1_ENKUlDpRKT_E_clIJS6_S7_EEEDaSF_,($_ZN7cutlass13device_kernelIN5flash19enable_sm80_to_sm89INS1_16FlashAttnBwdSm80INS1_25CollectiveMainloopBwdSm80ILi2ELi2EN4cute5tupleIJNS5_1CILi128EEES8_NS7_ILi64EEEEEENS_6half_tEfNS_4arch4Sm80ELb0ELb0ELb1ELb0ELb1ELb0ELb0ELb0ELi2ELi4ELi4ELi4ELb0EEENS1_24CollectiveEpilogueBwdGQAISA_fSD_Li256ELb0ELb1EEENS1_19SingleTileSchedulerILb0ELb0ELb0ELi128EEEEEEEEEvNT_6ParamsE$_ZZN4cute4takeILi1ELi3ENS_5tupleIJNS1_IJNS_1CILi1EEEiEEENS2_ILi1024EEENS1_IJiiEEEEEEEEDaRKT1_ENKUlDpRKT_E_clIJS5_S6_EEEDaSE_ - $_ZN7cutlass13device_kernelIN5flash19enable_sm80_to_sm89INS1_16FlashAttnBwdSm80INS1_25CollectiveMainloopBwdSm80ILi2ELi2EN4cute5tupleIJNS5_1CILi128EEES8_NS7_ILi64EEEEEENS_6half_tEfNS_4arch4Sm80ELb0ELb0ELb1ELb0ELb1ELb0ELb0ELb0ELi2ELi4ELi4ELi4ELb0EEENS1_24CollectiveEpilogueBwdGQAISA_fSD_Li256ELb0ELb1EEENS1_19SingleTileSchedulerILb0ELb0ELb0ELi128EEEEEEEEEvNT_6ParamsE$_ZZN4cute4takeILi1ELi3ENS_5tupleIJNS1_IJNS_1CILi1EEENS2_ILi512EEEiEEENS2_ILi4096EEENS1_IJiiEEEEEEEEDaRKT1_ENKUlDpRKT_E_clIJS6_S7_EEEDaSF_)
$_ZN7cutlass13device_kernelIN5flash19enable_sm80_to_sm89INS1_16FlashAttnBwdSm80INS1_25CollectiveMainloopBwdSm80ILi2ELi2EN4cute5tupleIJNS5_1CILi128EEES8_NS7_ILi64EEEEEENS_6half_tEfNS_4arch4Sm80ELb0ELb0ELb1ELb0ELb1ELb0ELb0ELb0ELi2ELi4ELi4ELi4ELb0EEENS1_24CollectiveEpilogueBwdGQAISA_fSD_Li256ELb0ELb1EEENS1_19SingleTileSchedulerILb0ELb0ELb0ELi128EEEEEEEEEvNT_6ParamsE$_ZZN4cute4takeILi1ELi3ENS_5tupleIJNS1_IJNS_1CILi1EEENS2_ILi512EEEiEEENS2_ILi4096EEENS1_IJiiEEEEEEEEDaRKT1_ENKUlDpRKT_E_clIJS6_S7_EEEDaSF_:
[----:B------:R-:W-:-:S04]  /*8e40*/  MOV R3, 0x0 ;  /* 0x0000000000037802 */ /* 0x000fc80000000f00 */
[----:B------:R-:W-:Y:S05]  /*8e50*/  RET.REL.NODEC R2 `(_ZN7cutlass13device_kernelIN5flash19enable_sm80_to_sm89INS1_16FlashAttnBwdSm80INS1_25CollectiveMainloopBwdSm80ILi2ELi2EN4cute5tupleIJNS5_1CILi128EEES8_NS7_ILi64EEEEEENS_6half_tEfNS_4arch4Sm80ELb0ELb0ELb1ELb0ELb1ELb0ELb0ELb0ELi2ELi4ELi4ELi4ELb0EEENS1_24CollectiveEpilogueBwdGQAISA_fSD_Li256ELb0ELb1EEENS1_19SingleTileSchedulerILb0ELb0ELb0ELi128EEEEEEEEEvNT_6ParamsE) ;  /* 0xffff71a002007950 */ /* 0x000fea0003c3ffff */
        .type           $_ZN7cutlass13device_kernelIN5flash19enable_sm80_to_sm89INS1_16FlashAttnBwdSm80INS1_25CollectiveMainloopBwdSm80ILi2ELi2EN4cute5tupleIJNS5_1CILi128EEES8_NS7_ILi64EEEEEENS_6half_tEfNS_4arch4Sm80ELb0ELb0ELb1ELb0ELb1ELb0ELb0ELb0ELi2ELi4ELi4ELi4ELb0EEENS1_24CollectiveEpilogueBwdGQAISA_fSD_Li256ELb0ELb1EEENS1_19SingleTileSchedulerILb0ELb0ELb0ELi128EEEEEEEEEvNT_6ParamsE$_ZZN4cute4takeILi1ELi3ENS_5tupleIJNS1_IJNS_1CILi1EEEiEEENS2_ILi1024EEENS1_IJiiEEEEEEEEDaRKT1_ENKUlDpRKT_E_clIJS5_S6_EEEDaSE_,@function
        .size           $_ZN7cutlass13device_kernelIN5flash19enable_sm80_to_sm89INS1_16FlashAttnBwdSm80INS1_25CollectiveMainloopBwdSm80ILi2ELi2EN4cute5tupleIJNS5_1CILi128EEES8_NS7_ILi64EEEEEENS_6half_tEfNS_4arch4Sm80ELb0ELb0ELb1ELb0ELb1ELb0ELb0ELb0ELi2ELi4ELi4ELi4ELb0EEENS1_24CollectiveEpilogueBwdGQAISA_fSD_Li256ELb0ELb1EEENS1_19SingleTileSchedulerILb0ELb0ELb0ELi128EEEEEEEEEvNT_6ParamsE$_ZZN4cute4takeILi1ELi3ENS_5tupleIJNS1_IJNS_1CILi1EEEiEEENS2_ILi1024EEENS1_IJiiEEEEEEEEDaRKT1_ENKUlDpRKT_E_clIJS5_S6_EEEDaSE_,($_ZN7cutlass13device_kernelIN5flash19enable_sm80_to_sm89INS1_16FlashAttnBwdSm80INS1_25CollectiveMainloopBwdSm80ILi2ELi2EN4cute5tupleIJNS5_1CILi128EEES8_NS7_ILi64EEEEEENS_6half_tEfNS_4arch4Sm80ELb0ELb0ELb1ELb0ELb1ELb0ELb0ELb0ELi2ELi4ELi4ELi4ELb0EEENS1_24CollectiveEpilogueBwdGQAISA_fSD_Li256ELb0ELb1EEENS1_19SingleTileSchedulerILb0ELb0ELb0ELi128EEEEEEEEEvNT_6ParamsE$_ZZN4cute4takeILi1ELi3ENS_5tupleIJNS1_IJiNS_1CILi512EEEEEENS1_IJiiEEENS2_ILi1024EEEEEEEEDaRKT1_ENKUlDpRKT_E_clIJS5_S6_EEEDaSE_ - $_ZN7cutlass13device_kernelIN5flash19enable_sm80_to_sm89INS1_16FlashAttnBwdSm80INS1_25CollectiveMainloopBwdSm80ILi2ELi2EN4cute5tupleIJNS5_1CILi128EEES8_NS7_ILi64EEEEEENS_6half_tEfNS_4arch4Sm80ELb0ELb0ELb1ELb0ELb1ELb0ELb0ELb0ELi2ELi4ELi4ELi4ELb0EEENS1_24CollectiveEpilogueBwdGQAISA_fSD_Li256ELb0ELb1EEENS1_19SingleTileSchedulerILb0ELb0ELb0ELi128EEEEEEEEEvNT_6ParamsE$_ZZN4cute4takeILi1ELi3ENS_5tupleIJNS1_IJNS_1CILi1EEEiEEENS2_ILi1024EEENS1_IJiiEEEEEEEEDaRKT1_ENKUlDpRKT_E_clIJS5_S6_EEEDaSE_)
$_ZN7cutlass13device_kernelIN5flash19enable_sm80_to_sm89INS1_16FlashAttnBwdSm80INS1_25CollectiveMainloopBwdSm80ILi2ELi2EN4cute5tupleIJNS5_1CILi128EEES8_NS7_ILi64EEEEEENS_6half_tEfNS_4arch4Sm80ELb0ELb0ELb1ELb0ELb1ELb0ELb0ELb0ELi2ELi4ELi4ELi4ELb0EEENS1_24CollectiveEpilogueBwdGQAISA_fSD_Li256ELb0ELb1EEENS1_19SingleTileSchedulerILb0ELb0ELb0ELi128EEEEEEEEEvNT_6ParamsE$_ZZN4cute4takeILi1ELi3ENS_5tupleIJNS1_IJNS_1CILi1EEEiEEENS2_ILi1024EEENS1_IJiiEEEEEEEEDaRKT1_ENKUlDpRKT_E_clIJS5_S6_EEEDaSE_:
[----:B------:R-:W-:-:S04]  /*8e60*/  MOV R3, 0x0 ;  /* 0x0000000000037802 */ /* 0x000fc80000000f00 */
[----:B------:R-:W-:Y:S05]  /*8e70*/  RET.REL.NODEC R2 `(_ZN7cutlass13device_kernelIN5flash19enable_sm80_to_sm89INS1_16FlashAttnBwdSm80INS1_25CollectiveMainloopBwdSm80ILi2ELi2EN4cute5tupleIJNS5_1CILi128EEES8_NS7_ILi64EEEEEENS_6half_tEfNS_4arch4Sm80ELb0ELb0ELb1ELb0ELb1ELb0ELb0ELb0ELi2ELi4ELi4ELi4ELb0EEENS1_24CollectiveEpilogueBwdGQAISA_fSD_Li256ELb0ELb1EEENS1_19SingleTileSchedulerILb0ELb0ELb0ELi128EEEEEEEEEvNT_6ParamsE) ;  /* 0xffff718002007950 */ /* 0x000fea0003c3ffff */
        .type           $_ZN7cutlass13device_kernelIN5flash19enable_sm80_to_sm89INS1_16FlashAttnBwdSm80INS1_25CollectiveMainloopBwdSm80ILi2ELi2EN4cute5tupleIJNS5_1CILi128EEES8_NS7_ILi64EEEEEENS_6half_tEfNS_4arch4Sm80ELb0ELb0ELb1ELb0ELb1ELb0ELb0ELb0ELi2ELi4ELi4ELi4ELb0EEENS1_24CollectiveEpilogueBwdGQAISA_fSD_Li256ELb0ELb1EEENS1_19SingleTileSchedulerILb0ELb0ELb0ELi128EEEEEEEEEvNT_6ParamsE$_ZZN4cute4takeILi1ELi3ENS_5tupleIJNS1_IJiNS_1CILi512EEEEEENS1_IJiiEEENS2_ILi1024EEEEEEEEDaRKT1_ENKUlDpRKT_E_clIJS5_S6_EEEDaSE_,@function
        .size           $_ZN7cutlass13device_kernelIN5flash19enable_sm80_to_sm89INS1_16FlashAttnBwdSm80INS1_25CollectiveMainloopBwdSm80ILi2ELi2EN4cute5tupleIJNS5_1CILi128EEES8_NS7_ILi64EEEEEENS_6half_tEfNS_4arch4Sm80ELb0ELb0ELb1ELb0ELb1ELb0ELb0ELb0ELi2ELi4ELi4ELi4ELb0EEENS1_24CollectiveEpilogueBwdGQAISA_fSD_Li256ELb0ELb1EEENS1_19SingleTileSchedulerILb0ELb0ELb0ELi128EEEEEEEEEvNT_6ParamsE$_ZZN4cute4takeILi1ELi3ENS_5tupleIJNS1_IJiNS_1CILi512EEEEEENS1_IJiiEEENS2_ILi1024EEEEEEEEDaRKT1_ENKUlDpRKT_E_clIJS5_S6_EEEDaSE_,($_ZN7cutlass13device_kernelIN5flash19enable_sm80_to_sm89INS1_16FlashAttnBwdSm80INS1_25CollectiveMainloopBwdSm80ILi2ELi2EN4cute5tupleIJNS5_1CILi128EEES8_NS7_ILi64EEEEEENS_6half_tEfNS_4arch4Sm80ELb0ELb0ELb1ELb0ELb1ELb0ELb0ELb0ELi2ELi4ELi4ELi4ELb0EEENS1_24CollectiveEpilogueBwdGQAISA_fSD_Li256ELb0ELb1EEENS1_19SingleTileSchedulerILb0ELb0ELb0ELi128EEEEEEEEEvNT_6ParamsE$_ZZN4cute5sliceINS_5tupleIJNS1_IJNS_10UnderscoreENS_1CILi0EEEEEENS1_IJS4_S2_EEEEEENS1_IJNS1_IJNS1_IJNS3_ILi1EEES4_EEES4_EEENS1_IJNS1_IJS4_S4_EEEiEEEEEEEEDaRKT_RKT0_ENKUlRKT_RKT0_E_clIS6_SC_EEDaSM_SP_ - $_ZN7cutlass13device_kernelIN5flash19enable_sm80_to_sm89INS1_16FlashAttnBwdSm80INS1_25CollectiveMainloopBwdSm80ILi2ELi2EN4cute5tupleIJNS5_1CILi128EEES8_NS7_ILi64EEEEEENS_6half_tEfNS_4arch4Sm80ELb0ELb0ELb1ELb0ELb1ELb0ELb0ELb0ELi2ELi4ELi4ELi4ELb0EEENS1_24CollectiveEpilogueBwdGQAISA_fSD_Li256ELb0ELb1EEENS1_19SingleTileSchedulerILb0ELb0ELb0ELi128EEEEEEEEEvNT_6ParamsE$_ZZN4cute4takeILi1ELi3ENS_5tupleIJNS1_IJiNS_1CILi512EEEEEENS1_IJiiEEENS2_ILi1024EEEEEEEEDaRKT1_ENKUlDpRKT_E_clIJS5_S6_EEEDaSE_)
$_ZN7cutlass13device_kernelIN5flash19enable_sm80_to_sm89INS1_16FlashAttnBwdSm80INS1_25CollectiveMainloopBwdSm80ILi2ELi2EN4cute5tupleIJNS5_1CILi128EEES8_NS7_ILi64EEEEEENS_6half_tEfNS_4arch4Sm80ELb0ELb0ELb1ELb0ELb1ELb0ELb0ELb0ELi2ELi4ELi4ELi4ELb0EEENS1_24CollectiveEpilogueBwdGQAISA_fSD_Li256ELb0ELb1EEENS1_19SingleTileSchedulerILb0ELb0ELb0ELi128EEEEEEEEEvNT_6ParamsE$_ZZN4cute4takeILi1ELi3ENS_5tupleIJNS1_IJiNS_1CILi512EEEEEENS1_IJiiEEENS2_ILi1024EEEEEEEEDaRKT1_ENKUlDpRKT_E_clIJS5_S6_EEEDaSE_:
[----:B------:R-:W-:-:S04]  /*8e80*/  MOV R3, 0x0 ;  /* 0x0000000000037802 */ /* 0x000fc80000000f00 */
[----:B------:R-:W-:Y:S05]  /*8e90*/  RET.REL.NODEC R2 `(_ZN7cutlass13device_kernelIN5flash19enable_sm80_to_sm89INS1_16FlashAttnBwdSm80INS1_25CollectiveMainloopBwdSm80ILi2ELi2EN4cute5tupleIJNS5_1CILi128EEES8_NS7_ILi64EEEEEENS_6half_tEfNS_4arch4Sm80ELb0ELb0ELb1ELb0ELb1ELb0ELb0ELb0ELi2ELi4ELi4ELi4ELb0EEENS1_24CollectiveEpilogueBwdGQAISA_fSD_Li256ELb0ELb1EEENS1_19SingleTileSchedulerILb0ELb0ELb0ELi128EEEEEEEEEvNT_6ParamsE) ;  /* 0xffff716002007950 */ /* 0x000fea0003c3ffff */
        .type           $_ZN7cutlass13device_kernelIN5flash19enable_sm80_to_sm89INS1_16FlashAttnBwdSm80INS1_25CollectiveMainloopBwdSm80ILi2ELi2EN4cute5tupleIJNS5_1CILi128EEES8_NS7_ILi64EEEEEENS_6half_tEfNS_4arch4Sm80ELb0ELb0ELb1ELb0ELb1ELb0ELb0ELb0ELi2ELi4ELi4ELi4ELb0EEENS1_24CollectiveEpilogueBwdGQAISA_fSD_Li256ELb0ELb1EEENS1_19SingleTileSchedulerILb0ELb0ELb0ELi128EEEEEEEEEvNT_6ParamsE$_ZZN4cute5sliceINS_5tupleIJNS1_IJNS_10UnderscoreENS_1CILi0EEEEEENS1_IJS4_S2_EEEEEENS1_IJNS1_IJNS1_IJNS3_ILi1EEES4_EEES4_EEENS1_IJNS1_IJS4_S4_EEEiEEEEEEEEDaRKT_RKT0_ENKUlRKT_RKT0_E_clIS6_SC_EEDaSM_SP_,@function
        .size           $_ZN7cutlass13device_kernelIN5flash19enable_sm80_to_sm89INS1_16FlashAttnBwdSm80INS1_25CollectiveMainloopBwdSm80ILi2ELi2EN4cute5tupleIJNS5_1CILi128EEES8_NS7_ILi64EEEEEENS_6half_tEfNS_4arch4Sm80ELb0ELb0ELb1ELb0ELb1ELb0ELb0ELb0ELi2ELi4ELi4ELi4ELb0EEENS1_24CollectiveEpilogueBwdGQAISA_fSD_Li256ELb0ELb1EEENS1_19SingleTileSchedulerILb0ELb0ELb0ELi128EEEEEEEEEvNT_6ParamsE$_ZZN4cute5sliceINS_5tupleIJNS1_IJNS_10UnderscoreENS_1CILi0EEEEEENS1_IJS4_S2_EEEEEENS1_IJNS1_IJNS1_IJNS3_ILi1EEES4_EEES4_EEENS1_IJNS1_IJS4_S4_EEEiEEEEEEEEDaRKT_RKT0_ENKUlRKT_RKT0_E_clIS6_SC_EEDaSM_SP_,($_ZN7cutlass13device_kernelIN5flash19enable_sm80_to_sm89INS1_16FlashAttnBwdSm80INS1_25CollectiveMainloopBwdSm80ILi2ELi2EN4cute5tupleIJNS5_1CILi128EEES8_NS7_ILi64EEEEEENS_6half_tEfNS_4arch4Sm80ELb0ELb0ELb1ELb0ELb1ELb0ELb0ELb0ELi2ELi4ELi4ELi4ELb0EEENS1_24CollectiveEpilogueBwdGQAISA_fSD_Li256ELb0ELb1EEENS1_19SingleTileSchedulerILb0ELb0ELb0ELi128EEEEEEEEEvNT_6ParamsE$_ZZN4cute5sliceINS_5tupleIJNS_10UnderscoreES2_NS_1CILi0EEEEEENS1_IJNS1_IJNS3_ILi1EEES4_EEEiNS3_ILi1024EEEEEEEEDaRKT_RKT0_ENKUlRKT_RKT0_E_clIS2_iEEDaSI_SL_ - $_ZN7cutlass13device_kernelIN5flash19enable_sm80_to_sm89INS1_16FlashAttnBwdSm80INS1_25CollectiveMainloopBwdSm80ILi2ELi2EN4cute5tupleIJNS5_1CILi128EEES8_NS7_ILi64EEEEEENS_6half_tEfNS_4arch4Sm80ELb0ELb0ELb1ELb0ELb1ELb0ELb0ELb0ELi2ELi4ELi4ELi4ELb0EEENS1_24CollectiveEpilogueBwdGQAISA_fSD_Li256ELb0ELb1EEENS1_19SingleTileSchedulerILb0ELb0ELb0ELi128EEEEEEEEEvNT_6ParamsE$_ZZN4cute5sliceINS_5tupleIJNS1_IJNS_10UnderscoreENS_1CILi0EEEEEENS1_IJS4_S2_EEEEEENS1_IJNS1_IJNS1_IJNS3_ILi1EEES4_EEES4_EEENS1_IJNS1_IJS4_S4_EEEiEEEEEEEEDaRKT_RKT0_ENKUlRKT_RKT0_E_clIS6_SC_EEDaSM_SP_)
$_ZN7cutlass13device_kernelIN5flash19enable_sm80_to_sm89INS1_16FlashAttnBwdSm80INS1_25CollectiveMainloopBwdSm80ILi2ELi2EN4cute5tupleIJNS5_1CILi128EEES8_NS7_ILi64EEEEEENS_6half_tEfNS_4arch4Sm80ELb0ELb0ELb1ELb0ELb1ELb0ELb0ELb0ELi2ELi4ELi4ELi4ELb0EEENS1_24CollectiveEpilogueBwdGQAISA_fSD_Li256ELb0ELb1EEENS1_19SingleTileSchedulerILb0ELb0ELb0ELi128EEEEEEEEEvNT_6ParamsE$_ZZN4cute5sliceINS_5tupleIJNS1_IJNS_10UnderscoreENS_1CILi0EEEEEENS1_IJS4_S2_EEEEEENS1_IJNS1_IJNS1_IJNS3_ILi1EEES4_EEES4_EEENS1_IJNS1_IJS4_S4_EEEiEEEEEEEEDaRKT_RKT0_ENKUlRKT_RKT0_E_clIS6_SC_EEDaSM_SP_:
[----:B------:R-:W-:Y:S02]  /*8ea0*/  MOV R6, R2 ;  /* 0x0000000200067202 */ /* 0x000fe40000000f00 */
[----:B------:R-:W-:-:S04]  /*8eb0*/  MOV R7, 0x0 ;  /* 0x0000000000077802 */ /* 0x000fc80000000f00 */
[----:B------:R-:W-:Y:S05]  /*8ec0*/  RET.REL.NODEC R6 `(_ZN7cutlass13device_kernelIN5flash19enable_sm80_to_sm89INS1_16FlashAttnBwdSm80INS1_25CollectiveMainloopBwdSm80ILi2ELi2EN4cute5tupleIJNS5_1CILi128EEES8_NS7_ILi64EEEEEENS_6half_tEfNS_4arch4Sm80ELb0ELb0ELb1ELb0ELb1ELb0ELb0ELb0ELi2ELi4ELi4ELi4ELb0EEENS1_24CollectiveEpilogueBwdGQAISA_fSD_Li256ELb0ELb1EEENS1_19SingleTileSchedulerILb0ELb0ELb0ELi128EEEEEEEEEvNT_6ParamsE) ;  /* 0xffff713006007950 */ /* 0x000fea0003c3ffff */
        .type           $_ZN7cutlass13device_kernelIN5flash19enable_sm80_to_sm89INS1_16FlashAttnBwdSm80INS1_25CollectiveMainloopBwdSm80ILi2ELi2EN4cute5tupleIJNS5_1CILi128EEES8_NS7_ILi64EEEEEENS_6half_tEfNS_4arch4Sm80ELb0ELb0ELb1ELb0ELb1ELb0ELb0ELb0ELi2ELi4ELi4ELi4ELb0EEENS1_24CollectiveEpilogueBwdGQAISA_fSD_Li256ELb0ELb1EEENS1_19SingleTileSchedulerILb0ELb0ELb0ELi128EEEEEEEEEvNT_6ParamsE$_ZZN4cute5sliceINS_5tupleIJNS_10UnderscoreES2_NS_1CILi0EEEEEENS1_IJNS1_IJNS3_ILi1EEES4_EEEiNS3_ILi1024EEEEEEEEDaRKT_RKT0_ENKUlRKT_RKT0_E_clIS2_iEEDaSI_SL_,@function
        .size           $_ZN7cutlass13device_kernelIN5flash19enable_sm80_to_sm89INS1_16FlashAttnBwdSm80INS1_25CollectiveMainloopBwdSm80ILi2ELi2EN4cute5tupleIJNS5_1CILi128EEES8_NS7_ILi64EEEEEENS_6half_tEfNS_4arch4Sm80ELb0ELb0ELb1ELb0ELb1ELb0ELb0ELb0ELi2ELi4ELi4ELi4ELb0EEENS1_24CollectiveEpilogueBwdGQAISA_fSD_Li256ELb0ELb1EEENS1_19SingleTileSchedulerILb0ELb0ELb0ELi128EEEEEEEEEvNT_6ParamsE$_ZZN4cute5sliceINS_5tupleIJNS_10UnderscoreES2_NS_1CILi0EEEEEENS1_IJNS1_IJNS3_ILi1EEES4_EEEiNS3_ILi1024EEEEEEEEDaRKT_RKT0_ENKUlRKT_RKT0_E_clIS2_iEEDaSI_SL_,($_ZN7cutlass13device_kernelIN5flash19enable_sm80_to_sm89INS1_16FlashAttnBwdSm80INS1_25CollectiveMainloopBwdSm80ILi2ELi2EN4cute5tupleIJNS5_1CILi128EEES8_NS7_ILi64EEEEEENS_6half_tEfNS_4arch4Sm80ELb0ELb0ELb1ELb0ELb1ELb0ELb0ELb0ELi2ELi4ELi4ELi4ELb0EEENS1_24CollectiveEpilogueBwdGQAISA_fSD_Li256ELb0ELb1EEENS1_19SingleTileSchedulerILb0ELb0ELb0ELi128EEEEEEEEEvNT_6ParamsE$_ZZN4cute5sliceINS_5tupleIJNS_10UnderscoreES2_S2_iEEENS1_IJNS1_IJNS_1CILi1EEENS4_ILi0EEEEEENS4_ILi4096EEENS1_IJiiEEENS1_IJS6_NS4_ILi8192EEEEEEEEEEEDaRKT_RKT0_ENKUlRKT_RKT0_E_clIS2_S9_EEDaSL_SO_ - $_ZN7cutlass13device_kernelIN5flash19enable_sm80_to_sm89INS1_16FlashAttnBwdSm80INS1_25CollectiveMainloopBwdSm80ILi2ELi2EN4cute5tupleIJNS5_1CILi128EEES8_NS7_ILi64EEEEEENS_6half_tEfNS_4arch4Sm80ELb0ELb0ELb1ELb0ELb1ELb0ELb0ELb0ELi2ELi4ELi4ELi4ELb0EEENS1_24CollectiveEpilogueBwdGQAISA_fSD_Li256ELb0ELb1EEENS1_19SingleTileSchedulerILb0ELb0ELb0ELi128EEEEEEEEEvNT_6ParamsE$_ZZN4cute5sliceINS_5tupleIJNS_10UnderscoreES2_NS_1CILi0EEEEEENS1_IJNS1_IJNS3_ILi1EEES4_EEEiNS3_ILi1024EEEEEEEEDaRKT_RKT0_ENKUlRKT_RKT0_E_clIS2_iEEDaSI_SL_)
$_ZN7cutlass13device_kernelIN5flash19enable_sm80_to_sm89INS1_16FlashAttnBwdSm80INS1_25CollectiveMainloopBwdSm80ILi2ELi2EN4cute5tupleIJNS5_1CILi128EEES8_NS7_ILi64EEEEEENS_6half_tEfNS_4arch4Sm80ELb0ELb0ELb1ELb0ELb1ELb0ELb0ELb0ELi2ELi4ELi4ELi4ELb0EEENS1_24CollectiveEpilogueBwdGQAISA_fSD_Li256ELb0ELb1EEENS1_19SingleTileSchedulerILb0ELb0ELb0ELi128EEEEEEEEEvNT_6ParamsE$_ZZN4cute5sliceINS_5tupleIJNS_10UnderscoreES2_NS_1CILi0EEEEEENS1_IJNS1_IJNS3_ILi1EEES4_EEEiNS3_ILi1024EEEEEEEEDaRKT_RKT0_ENKUlRKT_RKT0_E_clIS2_iEEDaSI_SL_:
[----:B------:R-:W-:Y:S02]  /*8ed0*/  MOV R4, R2 ;  /* 0x0000000200047202 */ /* 0x000fe40000000f00 */
[----:B------:R-:W-:-:S04]  /*8ee0*/  MOV R5, 0x0 ;  /* 0x0000000000057802 */ /* 0x000fc80000000f00 */
[----:B------:R-:W-:Y:S05]  /*8ef0*/  RET.REL.NODEC R4 `(_ZN7cutlass13device_kernelIN5flash19enable_sm80_to_sm89INS1_16FlashAttnBwdSm80INS1_25CollectiveMainloopBwdSm80ILi2ELi2EN4cute5tupleIJNS5_1CILi128EEES8_NS7_ILi64EEEEEENS_6half_tEfNS_4arch4Sm80ELb0ELb0ELb1ELb0ELb1ELb0ELb0ELb0ELi2ELi4ELi4ELi4ELb0EEENS1_24CollectiveEpilogueBwdGQAISA_fSD_Li256ELb0ELb1EEENS1_19SingleTileSchedulerILb0ELb0ELb0ELi128EEEEEEEEEvNT_6ParamsE) ;  /* 0xffff710004007950 */ /* 0x000fea0003c3ffff */
        .type           $_ZN7cutlass13device_kernelIN5flash19enable_sm80_to_sm89INS1_16FlashAttnBwdSm80INS1_25CollectiveMainloopBwdSm80ILi2ELi2EN4cute5tupleIJNS5_1CILi128EEES8_NS7_ILi64EEEEEENS_6half_tEfNS_4arch4Sm80ELb0ELb0ELb1ELb0ELb1ELb0ELb0ELb0ELi2ELi4ELi4ELi4ELb0EEENS1_24CollectiveEpilogueBwdGQAISA_fSD_Li256ELb0ELb1EEENS1_19SingleTileSchedulerILb0ELb0ELb0ELi128EEEEEEEEEvNT_6ParamsE$_ZZN4cute5sliceINS_5tupleIJNS_10UnderscoreES2_S2_iEEENS1_IJNS1_IJNS_1CILi1EEENS4_ILi0EEEEEENS4_ILi4096EEENS1_IJiiEEENS1_IJS6_NS4_ILi8192EEEEEEEEEEEDaRKT_RKT0_ENKUlRKT_RKT0_E_clIS2_S9_EEDaSL_SO_,@function
        .size           $_ZN7cutlass13device_kernelIN5flash19enable_sm80_to_sm89INS1_16FlashAttnBwdSm80INS1_25CollectiveMainloopBwdSm80ILi2ELi2EN4cute5tupleIJNS5_1CILi128EEES8_NS7_ILi64EEEEEENS_6half_tEfNS_4arch4Sm80ELb0ELb0ELb1ELb0ELb1ELb0ELb0ELb0ELi2ELi4ELi4ELi4ELb0EEENS1_24CollectiveEpilogueBwdGQAISA_fSD_Li256ELb0ELb1EEENS1_19SingleTileSchedulerILb0ELb0ELb0ELi128EEEEEEEEEvNT_6ParamsE$_ZZN4cute5sliceINS_5tupleIJNS_10UnderscoreES2_S2_iEEENS1_IJNS1_IJNS_1CILi1EEENS4_ILi0EEEEEENS4_ILi4096EEENS1_IJiiEEENS1_IJS6_NS4_ILi8192EEEEEEEEEEEDaRKT_RKT0_ENKUlRKT_RKT0_E_clIS2_S9_EEDaSL_SO_,($_ZN7cutlass13device_kernelIN5flash19enable_sm80_to_sm89INS1_16FlashAttnBwdSm80INS1_25CollectiveMainloopBwdSm80ILi2ELi2EN4cute5tupleIJNS5_1CILi128EEES8_NS7_ILi64EEEEEENS_6half_tEfNS_4arch4Sm80ELb0ELb0ELb1ELb0ELb1ELb0ELb0ELb0ELi2ELi4ELi4ELi4ELb0EEENS1_24CollectiveEpilogueBwdGQAISA_fSD_Li256ELb0ELb1EEENS1_19SingleTileSchedulerILb0ELb0ELb0ELi128EEEEEEEEEvNT_6ParamsE$_ZZN4cute5sliceINS_5tupleIJNS_10UnderscoreES2_S2_iEEENS1_IJNS1_IJNS_1CILi1EEENS4_ILi0EEEEEEiNS4_ILi1024EEENS4_ILi8192EEEEEEEEDaRKT_RKT0_ENKUlRKT_RKT0_E_clIS2_iEEDaSJ_SM_ - $_ZN7cutlass13device_kernelIN5flash19enable_sm80_to_sm89INS1_16FlashAttnBwdSm80INS1_25CollectiveMainloopBwdSm80ILi2ELi2EN4cute5tupleIJNS5_1CILi128EEES8_NS7_ILi64EEEEEENS_6half_tEfNS_4arch4Sm80ELb0ELb0ELb1ELb0ELb1ELb0ELb0ELb0ELi2ELi4ELi4ELi4ELb0EEENS1_24CollectiveEpilogueBwdGQAISA_fSD_Li256ELb0ELb1EEENS1_19SingleTileSchedulerILb0ELb0ELb0ELi128EEEEEEEEEvNT_6ParamsE$_ZZN4cute5sliceINS_5tupleIJNS_10UnderscoreES2_S2_iEEENS1_IJNS1_IJNS_1CILi1EEENS4_ILi0EEEEEENS4_ILi4096EEENS1_IJiiEEENS1_IJS6_NS4_ILi8192EEEEEEEEEEEDaRKT_RKT0_ENKUlRKT_RKT0_E_clIS2_S9_EEDaSL_SO_)
$_ZN7cutlass13device_kernelIN5flash19enable_sm80_to_sm89INS1_16FlashAttnBwdSm80INS1_25CollectiveMainloopBwdSm80ILi2ELi2EN4cute5tupleIJNS5_1CILi128EEES8_NS7_ILi64EEEEEENS_6half_tEfNS_4arch4Sm80ELb0ELb0ELb1ELb0ELb1ELb0ELb0ELb0ELi2ELi4ELi4ELi4ELb0EEENS1_24CollectiveEpilogueBwdGQAISA_fSD_Li256ELb0ELb1EEENS1_19SingleTileSchedulerILb0ELb0ELb0ELi128EEEEEEEEEvNT_6ParamsE$_ZZN4cute5sliceINS_5tupleIJNS_10UnderscoreES2_S2_iEEENS1_IJNS1_IJNS_1CILi1EEENS4_ILi0EEEEEENS4_ILi4096EEENS1_IJiiEEENS1_IJS6_NS4_ILi8192EEEEEEEEEEEDaRKT_RKT0_ENKUlRKT_RKT0_E_clIS2_S9_EEDaSL_SO_:
[----:B------:R-:W-:-:S04]  /*8f00*/  MOV R5, 0x0 ;  /* 0x0000000000057802 */ /* 0x000fc80000000f00 */
[----:B------:R-:W-:Y:S05]  /*8f10*/  RET.REL.NODEC R4 `(_ZN7cutlass13device_kernelIN5flash19enable_sm80_to_sm89INS1_16FlashAttnBwdSm80INS1_25CollectiveMainloopBwdSm80ILi2ELi2EN4cute5tupleIJNS5_1CILi128EEES8_NS7_ILi64EEEEEENS_6half_tEfNS_4arch4Sm80ELb0ELb0ELb1ELb0ELb1ELb0ELb0ELb0ELi2ELi4ELi4ELi4ELb0EEENS1_24CollectiveEpilogueBwdGQAISA_fSD_Li256ELb0ELb1EEENS1_19SingleTileSchedulerILb0ELb0ELb0ELi128EEEEEEEEEvNT_6ParamsE) ;  /* 0xffff70e004007950 */ /* 0x000fea0003c3ffff */
        .type           $_ZN7cutlass13device_kernelIN5flash19enable_sm80_to_sm89INS1_16FlashAttnBwdSm80INS1_25CollectiveMainloopBwdSm80ILi2ELi2EN4cute5tupleIJNS5_1CILi128EEES8_NS7_ILi64EEEEEENS_6half_tEfNS_4arch4Sm80ELb0ELb0ELb1ELb0ELb1ELb0ELb0ELb0ELi2ELi4ELi4ELi4ELb0EEENS1_24CollectiveEpilogueBwdGQAISA_fSD_Li256ELb0ELb1EEENS1_19SingleTileSchedulerILb0ELb0ELb0ELi128EEEEEEEEEvNT_6ParamsE$_ZZN4cute5sliceINS_5tupleIJNS_10UnderscoreES2_S2_iEEENS1_IJNS1_IJNS_1CILi1EEENS4_ILi0EEEEEEiNS4_ILi1024EEENS4_ILi8192EEEEEEEEDaRKT_RKT0_ENKUlRKT_RKT0_E_clIS2_iEEDaSJ_SM_,@function
        .size           $_ZN7cutlass13device_kernelIN5flash19enable_sm80_to_sm89INS1_16FlashAttnBwdSm80INS1_25CollectiveMainloopBwdSm80ILi2ELi2EN4cute5tupleIJNS5_1CILi128EEES8_NS7_ILi64EEEEEENS_6half_tEfNS_4arch4Sm80ELb0ELb0ELb1ELb0ELb1ELb0ELb0ELb0ELi2ELi4ELi4ELi4ELb0EEENS1_24CollectiveEpilogueBwdGQAISA_fSD_Li256ELb0ELb1EEENS1_19SingleTileSchedulerILb0ELb0ELb0ELi128EEEEEEEEEvNT_6ParamsE$_ZZN4cute5sliceINS_5tupleIJNS_10UnderscoreES2_S2_iEEENS1_IJNS1_IJNS_1CILi1EEENS4_ILi0EEEEEEiNS4_ILi1024EEENS4_ILi8192EEEEEEEEDaRKT_RKT0_ENKUlRKT_RKT0_E_clIS2_iEEDaSJ_SM_,($_ZN7cutlass13device_kernelIN5flash19enable_sm80_to_sm89INS1_16FlashAttnBwdSm80INS1_25CollectiveMainloopBwdSm80ILi2ELi2EN4cute5tupleIJNS5_1CILi128EEES8_NS7_ILi64EEEEEENS_6half_tEfNS_4arch4Sm80ELb0ELb0ELb1ELb0ELb1ELb0ELb0ELb0ELi2ELi4ELi4ELi4ELb0EEENS1_24CollectiveEpilogueBwdGQAISA_fSD_Li256ELb0ELb1EEENS1_19SingleTileSchedulerILb0ELb0ELb0ELi128EEEEEEEEEvNT_6ParamsE$_ZZN4cute5sliceINS_5tupleIJNS_10UnderscoreES2_iEEENS1_IJNS1_IJNS_1CILi1EEENS4_ILi0EEEEEEiNS4_ILi1024EEEEEEEEDaRKT_RKT0_ENKUlRKT_RKT0_E_clIS2_iEEDaSI_SL_ - $_ZN7cutlass13device_kernelIN5flash19enable_sm80_to_sm89INS1_16FlashAttnBwdSm80INS1_25CollectiveMainloopBwdSm80ILi2ELi2EN4cute5tupleIJNS5_1CILi128EEES8_NS7_ILi64EEEEEENS_6half_tEfNS_4arch4Sm80ELb0ELb0ELb1ELb0ELb1ELb0ELb0ELb0ELi2ELi4ELi4ELi4ELb0EEENS1_24CollectiveEpilogueBwdGQAISA_fSD_Li256ELb0ELb1EEENS1_19SingleTileSchedulerILb0ELb0ELb0ELi128EEEEEEEEEvNT_6ParamsE$_ZZN4cute5sliceINS_5tupleIJNS_10UnderscoreES2_S2_iEEENS1_IJNS1_IJNS_1CILi1EEENS4_ILi0EEEEEEiNS4_ILi1024EEENS4_ILi8192EEEEEEEEDaRKT_RKT0_ENKUlRKT_RKT0_E_clIS2_iEEDaSJ_SM_)
$_ZN7cutlass13device_kernelIN5flash19enable_sm80_to_sm89INS1_16FlashAttnBwdSm80INS1_25CollectiveMainloopBwdSm80ILi2ELi2EN4cute5tupleIJNS5_1CILi128EEES8_NS7_ILi64EEEEEENS_6half_tEfNS_4arch4Sm80ELb0ELb0ELb1ELb0ELb1ELb0ELb0ELb0ELi2ELi4ELi4ELi4ELb0EEENS1_24CollectiveEpilogueBwdGQAISA_fSD_Li256ELb0ELb1EEENS1_19SingleTileSchedulerILb0ELb0ELb0ELi128EEEEEEEEEvNT_6ParamsE$_ZZN4cute5sliceINS_5tupleIJNS_10UnderscoreES2_S2_iEEENS1_IJNS1_IJNS_1CILi1EEENS4_ILi0EEEEEEiNS4_ILi1024EEENS4_ILi8192EEEEEEEEDaRKT_RKT0_ENKUlRKT_RKT0_E_clIS2_iEEDaSJ_SM_:
[----:B------:R-:W-:Y:S02]  /*8f20*/  MOV R12, R2 ;  /* 0x00000002000c7202 */ /* 0x000fe40000000f00 */
[----:B------:R-:W-:-:S04]  /*8f30*/  MOV R13, 0x0 ;  /* 0x00000000000d7802 */ /* 0x000fc80000000f00 */
[----:B------:R-:W-:Y:S05]  /*8f40*/  RET.REL.NODEC R12 `(_ZN7cutlass13device_kernelIN5flash19enable_sm80_to_sm89INS1_16FlashAttnBwdSm80INS1_25CollectiveMainloopBwdSm80ILi2ELi2EN4cute5tupleIJNS5_1CILi128EEES8_NS7_ILi64EEEEEENS_6half_tEfNS_4arch4Sm80ELb0ELb0ELb1ELb0ELb1ELb0ELb0ELb0ELi2ELi4ELi4ELi4ELb0EEENS1_24CollectiveEpilogueBwdGQAISA_fSD_Li256ELb0ELb1EEENS1_19SingleTileSchedulerILb0ELb0ELb0ELi128EEEEEEEEEvNT_6ParamsE) ;  /* 0xffff70b00c007950 */ /* 0x000fea0003c3ffff */
        .type           $_ZN7cutlass13device_kernelIN5flash19enable_sm80_to_sm89INS1_16FlashAttnBwdSm80INS1_25CollectiveMainloopBwdSm80ILi2ELi2EN4cute5tupleIJNS5_1CILi128EEES8_NS7_ILi64EEEEEENS_6half_tEfNS_4arch4Sm80ELb0ELb0ELb1ELb0ELb1ELb0ELb0ELb0ELi2ELi4ELi4ELi4ELb0EEENS1_24CollectiveEpilogueBwdGQAISA_fSD_Li256ELb0ELb1EEENS1_19SingleTileSchedulerILb0ELb0ELb0ELi128EEEEEEEEEvNT_6ParamsE$_ZZN4cute5sliceINS_5tupleIJNS_10UnderscoreES2_iEEENS1_IJNS1_IJNS_1CILi1EEENS4_ILi0EEEEEEiNS4_ILi1024EEEEEEEEDaRKT_RKT0_ENKUlRKT_RKT0_E_clIS2_iEEDaSI_SL_,@function
        .size           $_ZN7cutlass13device_kernelIN5flash19enable_sm80_to_sm89INS1_16FlashAttnBwdSm80INS1_25CollectiveMainloopBwdSm80ILi2ELi2EN4cute5tupleIJNS5_1CILi128EEES8_NS7_ILi64EEEEEENS_6half_tEfNS_4arch4Sm80ELb0ELb0ELb1ELb0ELb1ELb0ELb0ELb0ELi2ELi4ELi4ELi4ELb0EEENS1_24CollectiveEpilogueBwdGQAISA_fSD_Li256ELb0ELb1EEENS1_19SingleTileSchedulerILb0ELb0ELb0ELi128EEEEEEEEEvNT_6ParamsE$_ZZN4cute5sliceINS_5tupleIJNS_10UnderscoreES2_iEEENS1_IJNS1_IJNS_1CILi1EEENS4_ILi0EEEEEEiNS4_ILi1024EEEEEEEEDaRKT_RKT0_ENKUlRKT_RKT0_E_clIS2_iEEDaSI_SL_,($_ZN7cutlass13device_kernelIN5flash19enable_sm80_to_sm89INS1_16FlashAttnBwdSm80INS1_25CollectiveMainloopBwdSm80ILi2ELi2EN4cute5tupleIJNS5_1CILi128EEES8_NS7_ILi64EEEEEENS_6half_tEfNS_4arch4Sm80ELb0ELb0ELb1ELb0ELb1ELb0ELb0ELb0ELi2ELi4ELi4ELi4ELb0EEENS1_24CollectiveEpilogueBwdGQAISA_fSD_Li256ELb0ELb1EEENS1_19SingleTileSchedulerILb0ELb0ELb0ELi128EEEEEEEEEvNT_6ParamsE$_ZZN4cute6detail16composition_implINS_5tupleIJNS_1CILi16EEENS3_ILi2EEES5_S5_NS3_ILi4EEES5_EEENS2_IJNS3_ILi1EEEiiiNS3_ILi144EEENS3_ILi512EEEEEENS2_IJNS2_IJS5_S5_EEES6_NS3_ILi8EEEEEENS2_IJNS2_IJNS3_ILi64EEESA_EEES4_NS3_ILi1024EEEEEEEEDaRKT_RKT0_RKT1_RKT2_ENKUlRKT_RKT0_E_clIS6_S4_EEDaSX_S10_ - $_ZN7cutlass13device_kernelIN5flash19enable_sm80_to_sm89INS1_16FlashAttnBwdSm80INS1_25CollectiveMainloopBwdSm80ILi2ELi2EN4cute5tupleIJNS5_1CILi128EEES8_NS7_ILi64EEEEEENS_6half_tEfNS_4arch4Sm80ELb0ELb0ELb1ELb0ELb1ELb0ELb0ELb0ELi2ELi4ELi4ELi4ELb0EEENS1_24CollectiveEpilogueBwdGQAISA_fSD_Li256ELb0ELb1EEENS1_19SingleTileSchedulerILb0ELb0ELb0ELi128EEEEEEEEEvNT_6ParamsE$_ZZN4cute5sliceINS_5tupleIJNS_10UnderscoreES2_iEEENS1_IJNS1_IJNS_1CILi1EEENS4_ILi0EEEEEEiNS4_ILi1024EEEEEEEEDaRKT_RKT0_ENKUlRKT_RKT0_E_clIS2_iEEDaSI_SL_)
$_ZN7cutlass13device_kernelIN5flash19enable_sm80_to_sm89INS1_16FlashAttnBwdSm80INS1_25CollectiveMainloopBwdSm80ILi2ELi2EN4cute5tupleIJNS5_1CILi128EEES8_NS7_ILi64EEEEEENS_6half_tEfNS_4arch4Sm80ELb0ELb0ELb1ELb0ELb1ELb0ELb0ELb0ELi2ELi4ELi4ELi4ELb0EEENS1_24CollectiveEpilogueBwdGQAISA_fSD_Li256ELb0ELb1EEENS1_19SingleTileSchedulerILb0ELb0ELb0ELi128EEEEEEEEEvNT_6ParamsE$_ZZN4cute5sliceINS_5tupleIJNS_10UnderscoreES2_iEEENS1_IJNS1_IJNS_1CILi1EEENS4_ILi0EEEEEEiNS4_ILi1024EEEEEEEEDaRKT_RKT0_ENKUlRKT_RKT0_E_clIS2_iEEDaSI_SL_:
[----:B------:R-:W-:Y:S02]  /*8f50*/  MOV R36, R2 ;  /* 0x0000000200247202 */ /* 0x000fe40000000f00 */
[----:B------:R-:W-:-:S04]  /*8f60*/  MOV R37, 0x0 ;  /* 0x0000000000257802 */ /* 0x000fc80000000f00 */
[----:B------:R-:W-:Y:S05]  /*8f70*/  RET.REL.NODEC R36 `(_ZN7cutlass13device_kernelIN5flash19enable_sm80_to_sm89INS1_16FlashAttnBwdSm80INS1_25CollectiveMainloopBwdSm80ILi2ELi2EN4cute5tupleIJNS5_1CILi128EEES8_NS7_ILi64EEEEEENS_6half_tEfNS_4arch4Sm80ELb0ELb0ELb1ELb0ELb1ELb0ELb0ELb0ELi2ELi4ELi4ELi4ELb0EEENS1_24CollectiveEpilogueBwdGQAISA_fSD_Li256ELb0ELb1EEENS1_19SingleTileSchedulerILb0ELb0ELb0ELi128EEEEEEEEEvNT_6ParamsE) ;  /* 0xffff708024007950 */ /* 0x000fea0003c3ffff */
        .type           $_ZN7cutlass13device_kernelIN5flash19enable_sm80_to_sm89INS1_16FlashAttnBwdSm80INS1_25CollectiveMainloopBwdSm80ILi2ELi2EN4cute5tupleIJNS5_1CILi128EEES8_NS7_ILi64EEEEEENS_6half_tEfNS_4arch4Sm80ELb0ELb0ELb1ELb0ELb1ELb0ELb0ELb0ELi2ELi4ELi4ELi4ELb0EEENS1_24CollectiveEpilogueBwdGQAISA_fSD_Li256ELb0ELb1EEENS1_19SingleTileSchedulerILb0ELb0ELb0ELi128EEEEEEEEEvNT_6ParamsE$_ZZN4cute6detail16composition_implINS_5tupleIJNS_1CILi16EEENS3_ILi2EEES5_S5_NS3_ILi4EEES5_EEENS2_IJNS3_ILi1EEEiiiNS3_ILi144EEENS3_ILi512EEEEEENS2_IJNS2_IJS5_S5_EEES6_NS3_ILi8EEEEEENS2_IJNS2_IJNS3_ILi64EEESA_EEES4_NS3_ILi1024EEEEEEEEDaRKT_RKT0_RKT1_RKT2_ENKUlRKT_RKT0_E_clIS6_S4_EEDaSX_S10_,@function
        .size           $_ZN7cutlass13device_kernelIN5flash19enable_sm80_to_sm89INS1_16FlashAttnBwdSm80INS1_25CollectiveMainloopBwdSm80ILi2ELi2EN4cute5tupleIJNS5_1CILi128EEES8_NS7_ILi64EEEEEENS_6half_tEfNS_4arch4Sm80ELb0ELb0ELb1ELb0ELb1ELb0ELb0ELb0ELi2ELi4ELi4ELi4ELb0EEENS1_24CollectiveEpilogueBwdGQAISA_fSD_Li256ELb0ELb1EEENS1_19SingleTileSchedulerILb0ELb0ELb0ELi128EEEEEEEEEvNT_6ParamsE$_ZZN4cute6detail16composition_implINS_5tupleIJNS_1CILi16EEENS3_ILi2EEES5_S5_NS3_ILi4EEES5_EEENS2_IJNS3_ILi1EEEiiiNS3_ILi144EEENS3_ILi512EEEEEENS2_IJNS2_IJS5_S5_EEES6_NS3_ILi8EEEEEENS2_IJNS2_IJNS3_ILi64EEESA_EEES4_NS3_ILi1024EEEEEEEEDaRKT_RKT0_RKT1_RKT2_ENKUlRKT_RKT0_E_clIS6_S4_EEDaSX_S10_,($_ZN7cutlass13device_kernelIN5flash19enable_sm80_to_sm89INS1_16FlashAttnBwdSm80INS1_25CollectiveMainloopBwdSm80ILi2ELi2EN4cute5tupleIJNS5_1CILi128EEES8_NS7_ILi64EEEEEENS_6half_tEfNS_4arch4Sm80ELb0ELb0ELb1ELb0ELb1ELb0ELb0ELb0ELi2ELi4ELi4ELi4ELb0EEENS1_24CollectiveEpilogueBwdGQAISA_fSD_Li256ELb0ELb1EEENS1_19SingleTileSchedulerILb0ELb0ELb0ELi128EEEEEEEEEvNT_6ParamsE$_ZZN4cute6detail16composition_implINS_5tupleIJNS_1CILi16EEENS3_ILi2EEES5_S5_NS3_ILi4EEES5_EEENS2_IJNS3_ILi1EEEiiiNS3_ILi144EEENS3_ILi512EEEEEENS2_IJNS2_IJS5_S5_EEES6_NS3_ILi8EEEEEENS2_IJNS2_IJNS3_ILi64EEESA_EEES4_NS3_ILi1024EEEEEEEEDaRKT_RKT0_RKT1_RKT2_ENKUlRKT_RKT0_E_clISC_SG_EEDaSX_S10_ - $_ZN7cutlass13device_kernelIN5flash19enable_sm80_to_sm89INS1_16FlashAttnBwdSm80INS1_25CollectiveMainloopBwdSm80ILi2ELi2EN4cute5tupleIJNS5_1CILi128EEES8_NS7_ILi64EEEEEENS_6half_tEfNS_4arch4Sm80ELb0ELb0ELb1ELb0ELb1ELb0ELb0ELb0ELi2ELi4ELi4ELi4ELb0EEENS1_24CollectiveEpilogueBwdGQAISA_fSD_Li256ELb0ELb1EEENS1_19SingleTileSchedulerILb0ELb0ELb0ELi128EEEEEEEEEvNT_6ParamsE$_ZZN4cute6detail16composition_implINS_5tupleIJNS_1CILi16EEENS3_ILi2EEES5_S5_NS3_ILi4EEES5_EEENS2_IJNS3_ILi1EEEiiiNS3_ILi144EEENS3_ILi512EEEEEENS2_IJNS2_IJS5_S5_EEES6_NS3_ILi8EEEEEENS2_IJNS2_IJNS3_ILi64EEESA_EEES4_NS3_ILi1024EEEEEEEEDaRKT_RKT0_RKT1_RKT2_ENKUlRKT_RKT0_E_clIS6_S4_EEDaSX_S10_)
$_ZN7cutlass13device_kernelIN5flash19enable_sm80_to_sm89INS1_16FlashAttnBwdSm80INS1_25CollectiveMainloopBwdSm80ILi2ELi2EN4cute5tupleIJNS5_1CILi128EEES8_NS7_ILi64EEEEEENS_6half_tEfNS_4arch4Sm80ELb0ELb0ELb1ELb0ELb1ELb0ELb0ELb0ELi2ELi4ELi4ELi4ELb0EEENS1_24CollectiveEpilogueBwdGQAISA_fSD_Li256ELb0ELb1EEENS1_19SingleTileSchedulerILb0ELb0ELb0ELi128EEEEEEEEEvNT_6ParamsE$_ZZN4cute6detail16composition_implINS_5tupleIJNS_1CILi16EEENS3_ILi2EEES5_S5_NS3_ILi4EEES5_EEENS2_IJNS3_ILi1EEEiiiNS3_ILi144EEENS3_ILi512EEEEEENS2_IJNS2_IJS5_S5_EEES6_NS3_ILi8EEEEEENS2_IJNS2_IJNS3_ILi64EEESA_EEES4_NS3_ILi1024EEEEEEEEDaRKT_RKT0_RKT1_RKT2_ENKUlRKT_RKT0_E_clIS6_S4_EEDaSX_S10_:
[----:B------:R-:W-:-:S05]  /*8f80*/  IADD3 R5, R2, -c[0x0][0x20], RZ ;  /* 0x8000080002057a10 */ /* 0x000fca0007ffe0ff */
[----:B------:R1:W5:Y:S04]  /*8f90*/  LDL R3, [R5+0x4] ;  /* 0x0000040005037983 */ /* 0x0003680000100800 */
[----:B------:R1:W5:Y:S01]  /*8fa0*/  LDL R2, [R5] ;  /* 0x0000000005027983 */ /* 0x0003620000100800 */
[----:B------:R-:W-:-:S04]  /*8fb0*/  MOV R27, 0x0 ;  /* 0x00000000001b7802 */ /* 0x000fc80000000f00 */
[----:B------:R-:W-:Y:S05]  /*8fc0*/  RET.REL.NODEC R26 `(_ZN7cutlass13device_kernelIN5flash19enable_sm80_to_sm89INS1_16FlashAttnBwdSm80INS1_25CollectiveMainloopBwdSm80ILi2ELi2EN4cute5tupleIJNS5_1CILi128EEES8_NS7_ILi64EEEEEENS_6half_tEfNS_4arch4Sm80ELb0ELb0ELb1ELb0ELb1ELb0ELb0ELb0ELi2ELi4ELi4ELi4ELb0EEENS1_24CollectiveEpilogueBwdGQAISA_fSD_Li256ELb0ELb1EEENS1_19SingleTileSchedulerILb0ELb0ELb0ELi128EEEEEEEEEvNT_6ParamsE) ;  /* 0xffff70301a007950 */ /* 0x000fea0003c3ffff */
        .type           $_ZN7cutlass13device_kernelIN5flash19enable_sm80_to_sm89INS1_16FlashAttnBwdSm80INS1_25CollectiveMainloopBwdSm80ILi2ELi2EN4cute5tupleIJNS5_1CILi128EEES8_NS7_ILi64EEEEEENS_6half_tEfNS_4arch4Sm80ELb0ELb0ELb1ELb0ELb1ELb0ELb0ELb0ELi2ELi4ELi4ELi4ELb0EEENS1_24CollectiveEpilogueBwdGQAISA_fSD_Li256ELb0ELb1EEENS1_19SingleTileSchedulerILb0ELb0ELb0ELi128EEEEEEEEEvNT_6ParamsE$_ZZN4cute6detail16composition_implINS_5tupleIJNS_1CILi16EEENS3_ILi2EEES5_S5_NS3_ILi4EEES5_EEENS2_IJNS3_ILi1EEEiiiNS3_ILi144EEENS3_ILi512EEEEEENS2_IJNS2_IJS5_S5_EEES6_NS3_ILi8EEEEEENS2_IJNS2_IJNS3_ILi64EEESA_EEES4_NS3_ILi1024EEEEEEEEDaRKT_RKT0_RKT1_RKT2_ENKUlRKT_RKT0_E_clISC_SG_EEDaSX_S10_,@function
        .size           $_ZN7cutlass13device_kernelIN5flash19enable_sm80_to_sm89INS1_16FlashAttnBwdSm80INS1_25CollectiveMainloopBwdSm80ILi2ELi2EN4cute5tupleIJNS5_1CILi128EEES8_NS7_ILi64EEEEEENS_6half_tEfNS_4arch4Sm80ELb0ELb0ELb1ELb0ELb1ELb0ELb0ELb0ELi2ELi4ELi4ELi4ELb0EEENS1_24CollectiveEpilogueBwdGQAISA_fSD_Li256ELb0ELb1EEENS1_19SingleTileSchedulerILb0ELb0ELb0ELi128EEEEEEEEEvNT_6ParamsE$_ZZN4cute6detail16composition_implINS_5tupleIJNS_1CILi16EEENS3_ILi2EEES5_S5_NS3_ILi4EEES5_EEENS2_IJNS3_ILi1EEEiiiNS3_ILi144EEENS3_ILi512EEEEEENS2_IJNS2_IJS5_S5_EEES6_NS3_ILi8EEEEEENS2_IJNS2_IJNS3_ILi64EEESA_EEES4_NS3_ILi1024EEEEEEEEDaRKT_RKT0_RKT1_RKT2_ENKUlRKT_RKT0_E_clISC_SG_EEDaSX_S10_,($_ZN7cutlass13device_kernelIN5flash19enable_sm80_to_sm89INS1_16FlashAttnBwdSm80INS1_25CollectiveMainloopBwdSm80ILi2ELi2EN4cute5tupleIJNS5_1CILi128EEES8_NS7_ILi64EEEEEENS_6half_tEfNS_4arch4Sm80ELb0ELb0ELb1ELb0ELb1ELb0ELb0ELb0ELi2ELi4ELi4ELi4ELb0EEENS1_24CollectiveEpilogueBwdGQAISA_fSD_Li256ELb0ELb1EEENS1_19SingleTileSchedulerILb0ELb0ELb0ELi128EEEEEEEEEvNT_6ParamsE$_ZZN4cute6detail16composition_implINS_5tupleIJNS_1CILi8EEENS3_ILi2EEES5_S5_S4_S5_EEENS2_IJNS3_ILi1EEEiiiNS3_ILi72EEENS3_ILi512EEEEEENS2_IJNS2_IJS5_S5_EEES4_NS3_ILi4EEEEEENS2_IJNS2_IJS7_S4_EEENS3_ILi1024EEENS3_ILi16EEEEEEEEDaRKT_RKT0_RKT1_RKT2_ENKUlRKT_RKT0_E_clISB_SE_EEDaSW_SZ_ - $_ZN7cutlass13device_kernelIN5flash19enable_sm80_to_sm89INS1_16FlashAttnBwdSm80INS1_25CollectiveMainloopBwdSm80ILi2ELi2EN4cute5tupleIJNS5_1CILi128EEES8_NS7_ILi64EEEEEENS_6half_tEfNS_4arch4Sm80ELb0ELb0ELb1ELb0ELb1ELb0ELb0ELb0ELi2ELi4ELi4ELi4ELb0EEENS1_24CollectiveEpilogueBwdGQAISA_fSD_Li256ELb0ELb1EEENS1_19SingleTileSchedulerILb0ELb0ELb0ELi128EEEEEEEEEvNT_6ParamsE$_ZZN4cute6detail16composition_implINS_5tupleIJNS_1CILi16EEENS3_ILi2EEES5_S5_NS3_ILi4EEES5_EEENS2_IJNS3_ILi1EEEiiiNS3_ILi144EEENS3_ILi512EEEEEENS2_IJNS2_IJS5_S5_EEES6_NS3_ILi8EEEEEENS2_IJNS2_IJNS3_ILi64EEESA_EEES4_NS3_ILi1024EEEEEEEEDaRKT_RKT0_RKT1_RKT2_ENKUlRKT_RKT0_E_clISC_SG_EEDaSX_S10_)
$_ZN7cutlass13device_kernelIN5flash19enable_sm80_to_sm89INS1_16FlashAttnBwdSm80INS1_25CollectiveMainloopBwdSm80ILi2ELi2EN4cute5tupleIJNS5_1CILi128EEES8_NS7_ILi64EEEEEENS_6half_tEfNS_4arch4Sm80ELb0ELb0ELb1ELb0ELb1ELb0ELb0ELb0ELi2ELi4ELi4ELi4ELb0EEENS1_24CollectiveEpilogueBwdGQAISA_fSD_Li256ELb0ELb1EEENS1_19SingleTileSchedulerILb0ELb0ELb0ELi128EEEEEEEEEvNT_6ParamsE$_ZZN4cute6detail16composition_implINS_5tupleIJNS_1CILi16EEENS3_ILi2EEES5_S5_NS3_ILi4EEES5_EEENS2_IJNS3_ILi1EEEiiiNS3_ILi144EEENS3_ILi512EEEEEENS2_IJNS2_IJS5_S5_EEES6_NS3_ILi8EEEEEENS2_IJNS2_IJNS3_ILi64EEESA_EEES4_NS3_ILi1024EEEEEEEEDaRKT_RKT0_RKT1_RKT2_ENKUlRKT_RKT0_E_clISC_SG_EEDaSX_S10_:
[----:B------:R-:W-:-:S06]  /*8fd0*/  IADD3 R4, R5, -c[0x0][0x20], RZ ;  /* 0x8000080005047a10 */ /* 0x000fcc0007ffe0ff */
[----:B------:R-:W5:Y:S01]  /*8fe0*/  LDL R4, [R4+0x8] ;  /* 0x0000080004047983 */ /* 0x000f620000100800 */
[----:B------:R-:W-:-:S04]  /*8ff0*/  MOV R27, 0x0 ;  /* 0x00000000001b7802 */ /* 0x000fc80000000f00 */
[----:B------:R-:W-:Y:S05]  /*9000*/  RET.REL.NODEC R26 `(_ZN7cutlass13device_kernelIN5flash19enable_sm80_to_sm89INS1_16FlashAttnBwdSm80INS1_25CollectiveMainloopBwdSm80ILi2ELi2EN4cute5tupleIJNS5_1CILi128EEES8_NS7_ILi64EEEEEENS_6half_tEfNS_4arch4Sm80ELb0ELb0ELb1ELb0ELb1ELb0ELb0ELb0ELi2ELi4ELi4ELi4ELb0EEENS1_24CollectiveEpilogueBwdGQAISA_fSD_Li256ELb0ELb1EEENS1_19SingleTileSchedulerILb0ELb0ELb0ELi128EEEEEEEEEvNT_6ParamsE) ;  /* 0xffff6ff01a007950 */ /* 0x000fea0003c3ffff */
        .type           $_ZN7cutlass13device_kernelIN5flash19enable_sm80_to_sm89INS1_16FlashAttnBwdSm80INS1_25CollectiveMainloopBwdSm80ILi2ELi2EN4cute5tupleIJNS5_1CILi128EEES8_NS7_ILi64EEEEEENS_6half_tEfNS_4arch4Sm80ELb0ELb0ELb1ELb0ELb1ELb0ELb0ELb0ELi2ELi4ELi4ELi4ELb0EEENS1_24CollectiveEpilogueBwdGQAISA_fSD_Li256ELb0ELb1EEENS1_19SingleTileSchedulerILb0ELb0ELb0ELi128EEEEEEEEEvNT_6ParamsE$_ZZN4cute6detail16composition_implINS_5tupleIJNS_1CILi8EEENS3_ILi2EEES5_S5_S4_S5_EEENS2_IJNS3_ILi1EEEiiiNS3_ILi72EEENS3_ILi512EEEEEENS2_IJNS2_IJS5_S5_EEES4_NS3_ILi4EEEEEENS2_IJNS2_IJS7_S4_EEENS3_ILi1024EEENS3_ILi16EEEEEEEEDaRKT_RKT0_RKT1_RKT2_ENKUlRKT_RKT0_E_clISB_SE_EEDaSW_SZ_,@function
        .size           $_ZN7cutlass13device_kernelIN5flash19enable_sm80_to_sm89INS1_16FlashAttnBwdSm80INS1_25CollectiveMainloopBwdSm80ILi2ELi2EN4cute5tupleIJNS5_1CILi128EEES8_NS7_ILi64EEEEEENS_6half_tEfNS_4arch4Sm80ELb0ELb0ELb1ELb0ELb1ELb0ELb0ELb0ELi2ELi4ELi4ELi4ELb0EEENS1_24CollectiveEpilogueBwdGQAISA_fSD_Li256ELb0ELb1EEENS1_19SingleTileSchedulerILb0ELb0ELb0ELi128EEEEEEEEEvNT_6ParamsE$_ZZN4cute6detail16composition_implINS_5tupleIJNS_1CILi8EEENS3_ILi2EEES5_S5_S4_S5_EEENS2_IJNS3_ILi1EEEiiiNS3_ILi72EEENS3_ILi512EEEEEENS2_IJNS2_IJS5_S5_EEES4_NS3_ILi4EEEEEENS2_IJNS2_IJS7_S4_EEENS3_ILi1024EEENS3_ILi16EEEEEEEEDaRKT_RKT0_RKT1_RKT2_ENKUlRKT_RKT0_E_clISB_SE_EEDaSW_SZ_,($_ZN7cutlass13device_kernelIN5flash19enable_sm80_to_sm89INS1_16FlashAttnBwdSm80INS1_25CollectiveMainloopBwdSm80ILi2ELi2EN4cute5tupleIJNS5_1CILi128EEES8_NS7_ILi64EEEEEENS_6half_tEfNS_4arch4Sm80ELb0ELb0ELb1ELb0ELb1ELb0ELb0ELb0ELi2ELi4ELi4ELi4ELb0EEENS1_24CollectiveEpilogueBwdGQAISA_fSD_Li256ELb0ELb1EEENS1_19SingleTileSchedulerILb0ELb0ELb0ELi128EEEEEEEEEvNT_6ParamsE$_ZZN4cute6detail16composition_implINS_5tupleIJNS_1CILi8EEENS3_ILi2EEES5_S5_S4_S5_EEENS2_IJNS3_ILi1EEEiiiNS3_ILi72EEENS3_ILi512EEEEEENS2_IJNS2_IJS5_S5_EEES4_NS3_ILi4EEEEEENS2_IJNS2_IJS7_S4_EEENS3_ILi1024EEENS3_ILi16EEEEEEEEDaRKT_RKT0_RKT1_RKT2_ENKUlRKT_RKT0_E_clISC_SG_EEDaSW_SZ_ - $_ZN7cutlass13device_kernelIN5flash19enable_sm80_to_sm89INS1_16FlashAttnBwdSm80INS1_25CollectiveMainloopBwdSm80ILi2ELi2EN4cute5tupleIJNS5_1CILi128EEES8_NS7_ILi64EEEEEENS_6half_tEfNS_4arch4Sm80ELb0ELb0ELb1ELb0ELb1ELb0ELb0ELb0ELi2ELi4ELi4ELi4ELb0EEENS1_24CollectiveEpilogueBwdGQAISA_fSD_Li256ELb0ELb1EEENS1_19SingleTileSchedulerILb0ELb0ELb0ELi128EEEEEEEEEvNT_6ParamsE$_ZZN4cute6detail16composition_implINS_5tupleIJNS_1CILi8EEENS3_ILi2EEES5_S5_S4_S5_EEENS2_IJNS3_ILi1EEEiiiNS3_ILi72EEENS3_ILi512EEEEEENS2_IJNS2_IJS5_S5_EEES4_NS3_ILi4EEEEEENS2_IJNS2_IJS7_S4_EEENS3_ILi1024EEENS3_ILi16EEEEEEEEDaRKT_RKT0_RKT1_RKT2_ENKUlRKT_RKT0_E_clISB_SE_EEDaSW_SZ_)
$_ZN7cutlass13device_kernelIN5flash19enable_sm80_to_sm89INS1_16FlashAttnBwdSm80INS1_25CollectiveMainloopBwdSm80ILi2ELi2EN4cute5tupleIJNS5_1CILi128EEES8_NS7_ILi64EEEEEENS_6half_tEfNS_4arch4Sm80ELb0ELb0ELb1ELb0ELb1ELb0ELb0ELb0ELi2ELi4ELi4ELi4ELb0EEENS1_24CollectiveEpilogueBwdGQAISA_fSD_Li256ELb0ELb1EEENS1_19SingleTileSchedulerILb0ELb0ELb0ELi128EEEEEEEEEvNT_6ParamsE$_ZZN4cute6detail16composition_implINS_5tupleIJNS_1CILi8EEENS3_ILi2EEES5_S5_S4_S5_EEENS2_IJNS3_ILi1EEEiiiNS3_ILi72EEENS3_ILi512EEEEEENS2_IJNS2_IJS5_S5_EEES4_NS3_ILi4EEEEEENS2_IJNS2_IJS7_S4_EEENS3_ILi1024EEENS3_ILi16EEEEEEEEDaRKT_RKT0_RKT1_RKT2_ENKUlRKT_RKT0_E_clISB_SE_EEDaSW_SZ_:
[----:B------:R-:W-:-:S06]  /*9010*/  IADD3 R4, R12, -c[0x0][0x20], RZ ;  /* 0x800008000c047a10 */ /* 0x000fcc0007ffe0ff */
[----:B------:R-:W5:Y:S01]  /*9020*/  LDL R4, [R4] ;  /* 0x0000000004047983 */ /* 0x000f620000100800 */
[----:B------:R-:W-:Y:S01]  /*9030*/  IMAD.MOV.U32 R2, RZ, RZ, R6 ;  /* 0x000000ffff027224 */ /* 0x000fe200078e0006 */
[----:B------:R-:W-:-:S04]  /*9040*/  MOV R3, 0x0 ;  /* 0x0000000000037802 */ /* 0x000fc80000000f00 */
[----:B------:R-:W-:Y:S05]  /*9050*/  RET.REL.NODEC R2 `(_ZN7cutlass13device_kernelIN5flash19enable_sm80_to_sm89INS1_16FlashAttnBwdSm80INS1_25CollectiveMainloopBwdSm80ILi2ELi2EN4cute5tupleIJNS5_1CILi128EEES8_NS7_ILi64EEEEEENS_6half_tEfNS_4arch4Sm80ELb0ELb0ELb1ELb0ELb1ELb0ELb0ELb0ELi2ELi4ELi4ELi4ELb0EEENS1_24CollectiveEpilogueBwdGQAISA_fSD_Li256ELb0ELb1EEENS1_19SingleTileSchedulerILb0ELb0ELb0ELi128EEEEEEEEEvNT_6ParamsE) ;  /* 0xffff6fa002007950 */ /* 0x000fea0003c3ffff */
        .type           $_ZN7cutlass13device_kernelIN5flash19enable_sm80_to_sm89INS1_16FlashAttnBwdSm80INS1_25CollectiveMainloopBwdSm80ILi2ELi2EN4cute5tupleIJNS5_1CILi128EEES8_NS7_ILi64EEEEEENS_6half_tEfNS_4arch4Sm80ELb0ELb0ELb1ELb0ELb1ELb0ELb0ELb0ELi2ELi4ELi4ELi4ELb0EEENS1_24CollectiveEpilogueBwdGQAISA_fSD_Li256ELb0ELb1EEENS1_19SingleTileSchedulerILb0ELb0ELb0ELi128EEEEEEEEEvNT_6ParamsE$_ZZN4cute6detail16composition_implINS_5tupleIJNS_1CILi8EEENS3_ILi2EEES5_S5_S4_S5_EEENS2_IJNS3_ILi1EEEiiiNS3_ILi72EEENS3_ILi512EEEEEENS2_IJNS2_IJS5_S5_EEES4_NS3_ILi4EEEEEENS2_IJNS2_IJS7_S4_EEENS3_ILi1024EEENS3_ILi16EEEEEEEEDaRKT_RKT0_RKT1_RKT2_ENKUlRKT_RKT0_E_clISC_SG_EEDaSW_SZ_,@function
        .size           $_ZN7cutlass13device_kernelIN5flash19enable_sm80_to_sm89INS1_16FlashAttnBwdSm80INS1_25CollectiveMainloopBwdSm80ILi2ELi2EN4cute5tupleIJNS5_1CILi128EEES8_NS7_ILi64EEEEEENS_6half_tEfNS_4arch4Sm80ELb0ELb0ELb1ELb0ELb1ELb0ELb0ELb0ELi2ELi4ELi4ELi4ELb0EEENS1_24CollectiveEpilogueBwdGQAISA_fSD_Li256ELb0ELb1EEENS1_19SingleTileSchedulerILb0ELb0ELb0ELi128EEEEEEEEEvNT_6ParamsE$_ZZN4cute6detail16composition_implINS_5tupleIJNS_1CILi8EEENS3_ILi2EEES5_S5_S4_S5_EEENS2_IJNS3_ILi1EEEiiiNS3_ILi72EEENS3_ILi512EEEEEENS2_IJNS2_IJS5_S5_EEES4_NS3_ILi4EEEEEENS2_IJNS2_IJS7_S4_EEENS3_ILi1024EEENS3_ILi16EEEEEEEEDaRKT_RKT0_RKT1_RKT2_ENKUlRKT_RKT0_E_clISC_SG_EEDaSW_SZ_,($_ZN7cutlass13device_kernelIN5flash19enable_sm80_to_sm89INS1_16FlashAttnBwdSm80INS1_25CollectiveMainloopBwdSm80ILi2ELi2EN4cute5tupleIJNS5_1CILi128EEES8_NS7_ILi64EEEEEENS_6half_tEfNS_4arch4Sm80ELb0ELb0ELb1ELb0ELb1ELb0ELb0ELb0ELi2ELi4ELi4ELi4ELb0EEENS1_24CollectiveEpilogueBwdGQAISA_fSD_Li256ELb0ELb1EEENS1_19SingleTileSchedulerILb0ELb0ELb0ELi128EEEEEEEEEvNT_6ParamsE$_ZZN4cute6detail16composition_implINS_5tupleIJNS_1CILi8EEENS3_ILi2EEES5_S5_S4_S5_EEENS2_IJNS3_ILi1EEEiiiNS3_ILi72EEENS3_ILi512EEEEEENS2_IJNS2_IJS5_S5_S5_EEES5_NS2_IJNS3_ILi4EEES5_EEEEEENS2_IJNS2_IJS7_S9_S4_EEENS3_ILi4096EEENS2_IJNS3_ILi16EEENS3_ILi8192EEEEEEEEEEEDaRKT_RKT0_RKT1_RKT2_ENKUlRKT_RKT0_E_clISB_SF_EEDaSZ_S12_ - $_ZN7cutlass13device_kernelIN5flash19enable_sm80_to_sm89INS1_16FlashAttnBwdSm80INS1_25CollectiveMainloopBwdSm80ILi2ELi2EN4cute5tupleIJNS5_1CILi128EEES8_NS7_ILi64EEEEEENS_6half_tEfNS_4arch4Sm80ELb0ELb0ELb1ELb0ELb1ELb0ELb0ELb0ELi2ELi4ELi4ELi4ELb0EEENS1_24CollectiveEpilogueBwdGQAISA_fSD_Li256ELb0ELb1EEENS1_19SingleTileSchedulerILb0ELb0ELb0ELi128EEEEEEEEEvNT_6ParamsE$_ZZN4cute6detail16composition_implINS_5tupleIJNS_1CILi8EEENS3_ILi2EEES5_S5_S4_S5_EEENS2_IJNS3_ILi1EEEiiiNS3_ILi72EEENS3_ILi512EEEEEENS2_IJNS2_IJS5_S5_EEES4_NS3_ILi4EEEEEENS2_IJNS2_IJS7_S4_EEENS3_ILi1024EEENS3_ILi16EEEEEEEEDaRKT_RKT0_RKT1_RKT2_ENKUlRKT_RKT0_E_clISC_SG_EEDaSW_SZ_)
$_ZN7cutlass13device_kernelIN5flash19enable_sm80_to_sm89INS1_16FlashAttnBwdSm80INS1_25CollectiveMainloopBwdSm80ILi2ELi2EN4cute5tupleIJNS5_1CILi128EEES8_NS7_ILi64EEEEEENS_6half_tEfNS_4arch4Sm80ELb0ELb0ELb1ELb0ELb1ELb0ELb0ELb0ELi2ELi4ELi4ELi4ELb0EEENS1_24CollectiveEpilogueBwdGQAISA_fSD_Li256ELb0ELb1EEENS1_19SingleTileSchedulerILb0ELb0ELb0ELi128EEEEEEEEEvNT_6ParamsE$_ZZN4cute6detail16composition_implINS_5tupleIJNS_1CILi8EEENS3_ILi2EEES5_S5_S4_S5_EEENS2_IJNS3_ILi1EEEiiiNS3_ILi72EEENS3_ILi512EEEEEENS2_IJNS2_IJS5_S5_EEES4_NS3_ILi4EEEEEENS2_IJNS2_IJS7_S4_EEENS3_ILi1024EEENS3_ILi16EEEEEEEEDaRKT_RKT0_RKT1_RKT2_ENKUlRKT_RKT0_E_clISC_SG_EEDaSW_SZ_:
[----:B------:R-:W-:-:S05]  /*9060*/  IADD3 R5, R12, -c[0x0][0x20], RZ ;  /* 0x800008000c057a10 */ /* 0x000fca0007ffe0ff */
[----:B------:R1:W5:Y:S04]  /*9070*/  LDL R3, [R5+0x8] ;  /* 0x0000080005037983 */ /* 0x0003680000100800 */
[----:B------:R1:W5:Y:S01]  /*9080*/  LDL R2, [R5+0x4] ;  /* 0x0000040005027983 */ /* 0x0003620000100800 */
[----:B------:R-:W-:Y:S01]  /*9090*/  IMAD.MOV.U32 R28, RZ, RZ, R6 ;  /* 0x000000ffff1c7224 */ /* 0x000fe200078e0006 */
[----:B------:R-:W-:-:S04]  /*90a0*/  MOV R29, 0x0 ;  /* 0x00000000001d7802 */ /* 0x000fc80000000f00 */
[----:B------:R-:W-:Y:S05]  /*90b0*/  RET.REL.NODEC R28 `(_ZN7cutlass13device_kernelIN5flash19enable_sm80_to_sm89INS1_16FlashAttnBwdSm80INS1_25CollectiveMainloopBwdSm80ILi2ELi2EN4cute5tupleIJNS5_1CILi128EEES8_NS7_ILi64EEEEEENS_6half_tEfNS_4arch4Sm80ELb0ELb0ELb1ELb0ELb1ELb0ELb0ELb0ELi2ELi4ELi4ELi4ELb0EEENS1_24CollectiveEpilogueBwdGQAISA_fSD_Li256ELb0ELb1EEENS1_19SingleTileSchedulerILb0ELb0ELb0ELi128EEEEEEEEEvNT_6ParamsE) ;  /* 0xffff6f401c007950 */ /* 0x000fea0003c3ffff */
        .type           $_ZN7cutlass13device_kernelIN5flash19enable_sm80_to_sm89INS1_16FlashAttnBwdSm80INS1_25CollectiveMainloopBwdSm80ILi2ELi2EN4cute5tupleIJNS5_1CILi128EEES8_NS7_ILi64EEEEEENS_6half_tEfNS_4arch4Sm80ELb0ELb0ELb1ELb0ELb1ELb0ELb0ELb0ELi2ELi4ELi4ELi4ELb0EEENS1_24CollectiveEpilogueBwdGQAISA_fSD_Li256ELb0ELb1EEENS1_19SingleTileSchedulerILb0ELb0ELb0ELi128EEEEEEEEEvNT_6ParamsE$_ZZN4cute6detail16composition_implINS_5tupleIJNS_1CILi8EEENS3_ILi2EEES5_S5_S4_S5_EEENS2_IJNS3_ILi1EEEiiiNS3_ILi72EEENS3_ILi512EEEEEENS2_IJNS2_IJS5_S5_S5_EEES5_NS2_IJNS3_ILi4EEES5_EEEEEENS2_IJNS2_IJS7_S9_S4_EEENS3_ILi4096EEENS2_IJNS3_ILi16EEENS3_ILi8192EEEEEEEEEEEDaRKT_RKT0_RKT1_RKT2_ENKUlRKT_RKT0_E_clISB_SF_EEDaSZ_S12_,@function
        .size           $_ZN7cutlass13device_kernelIN5flash19enable_sm80_to_sm89INS1_16FlashAttnBwdSm80INS1_25CollectiveMainloopBwdSm80ILi2ELi2EN4cute5tupleIJNS5_1CILi128EEES8_NS7_ILi64EEEEEENS_6half_tEfNS_4arch4Sm80ELb0ELb0ELb1ELb0ELb1ELb0ELb0ELb0ELi2ELi4ELi4ELi4ELb0EEENS1_24CollectiveEpilogueBwdGQAISA_fSD_Li256ELb0ELb1EEENS1_19SingleTileSchedulerILb0ELb0ELb0ELi128EEEEEEEEEvNT_6ParamsE$_ZZN4cute6detail16composition_implINS_5tupleIJNS_1CILi8EEENS3_ILi2EEES5_S5_S4_S5_EEENS2_IJNS3_ILi1EEEiiiNS3_ILi72EEENS3_ILi512EEEEEENS2_IJNS2_IJS5_S5_S5_EEES5_NS2_IJNS3_ILi4EEES5_EEEEEENS2_IJNS2_IJS7_S9_S4_EEENS3_ILi4096EEENS2_IJNS3_ILi16EEENS3_ILi8192EEEEEEEEEEEDaRKT_RKT0_RKT1_RKT2_ENKUlRKT_RKT0_E_clISB_SF_EEDaSZ_S12_,($_ZN7cutlass13device_kernelIN5flash19enable_sm80_to_sm89INS1_16FlashAttnBwdSm80INS1_25CollectiveMainloopBwdSm80ILi2ELi2EN4cute5tupleIJNS5_1CILi128EEES8_NS7_ILi64EEEEEENS_6half_tEfNS_4arch4Sm80ELb0ELb0ELb1ELb0ELb1ELb0ELb0ELb0ELi2ELi4ELi4ELi4ELb0EEENS1_24CollectiveEpilogueBwdGQAISA_fSD_Li256ELb0ELb1EEENS1_19SingleTileSchedulerILb0ELb0ELb0ELi128EEEEEEEEEvNT_6ParamsE$_ZZN4cute6detail16composition_implINS_5tupleIJNS_1CILi8EEENS3_ILi2EEES5_S5_S4_S5_EEENS2_IJNS3_ILi1EEEiiiNS3_ILi72EEENS3_ILi512EEEEEENS2_IJNS2_IJS5_S5_S5_EEES5_NS2_IJNS3_ILi4EEES5_EEEEEENS2_IJNS2_IJS7_S9_S4_EEENS3_ILi4096EEENS2_IJNS3_ILi16EEENS3_ILi8192EEEEEEEEEEEDaRKT_RKT0_RKT1_RKT2_ENKUlRKT_RKT0_E_clISD_SJ_EEDaSZ_S12_ - $_ZN7cutlass13device_kernelIN5flash19enable_sm80_to_sm89INS1_16FlashAttnBwdSm80INS1_25CollectiveMainloopBwdSm80ILi2ELi2EN4cute5tupleIJNS5_1CILi128EEES8_NS7_ILi64EEEEEENS_6half_tEfNS_4arch4Sm80ELb0ELb0ELb1ELb0ELb1ELb0ELb0ELb0ELi2ELi4ELi4ELi4ELb0EEENS1_24CollectiveEpilogueBwdGQAISA_fSD_Li256ELb0ELb1EEENS1_19SingleTileSchedulerILb0ELb0ELb0ELi128EEEEEEEEEvNT_6ParamsE$_ZZN4cute6detail16composition_implINS_5tupleIJNS_1CILi8EEENS3_ILi2EEES5_S5_S4_S5_EEENS2_IJNS3_ILi1EEEiiiNS3_ILi72EEENS3_ILi512EEEEEENS2_IJNS2_IJS5_S5_S5_EEES5_NS2_IJNS3_ILi4EEES5_EEEEEENS2_IJNS2_IJS7_S9_S4_EEENS3_ILi4096EEENS2_IJNS3_ILi16EEENS3_ILi8192EEEEEEEEEEEDaRKT_RKT0_RKT1_RKT2_ENKUlRKT_RKT0_E_clISB_SF_EEDaSZ_S12_)
$_ZN7cutlass13device_kernelIN5flash19enable_sm80_to_sm89INS1_16FlashAttnBwdSm80INS1_25CollectiveMainloopBwdSm80ILi2ELi2EN4cute5tupleIJNS5_1CILi128EEES8_NS7_ILi64EEEEEENS_6half_tEfNS_4arch4Sm80ELb0ELb0ELb1ELb0ELb1ELb0ELb0ELb0ELi2ELi4ELi4ELi4ELb0EEENS1_24CollectiveEpilogueBwdGQAISA_fSD_Li256ELb0ELb1EEENS1_19SingleTileSchedulerILb0ELb0ELb0ELi128EEEEEEEEEvNT_6ParamsE$_ZZN4cute6detail16composition_implINS_5tupleIJNS_1CILi8EEENS3_ILi2EEES5_S5_S4_S5_EEENS2_IJNS3_ILi1EEEiiiNS3_ILi72EEENS3_ILi512EEEEEENS2_IJNS2_IJS5_S5_S5_EEES5_NS2_IJNS3_ILi4EEES5_EEEEEENS2_IJNS2_IJS7_S9_S4_EEENS3_ILi4096EEENS2_IJNS3_ILi16EEENS3_ILi8192EEEEEEEEEEEDaRKT_RKT0_RKT1_RKT2_ENKUlRKT_RKT0_E_clISB_SF_EEDaSZ_S12_:
[----:B------:R-:W-:-:S06]  /*90c0*/  IADD3 R5, R84, -c[0x0][0x20], RZ ;  /* 0x8000080054057a10 */ /* 0x000fcc0007ffe0ff */
[----:B------:R-:W5:Y:S01]  /*90d0*/  LDL R5, [R5] ;  /* 0x0000000005057983 */ /* 0x000f620000100800 */
[----:B------:R-:W-:Y:S01]  /*90e0*/  IMAD.MOV.U32 R2, RZ, RZ, R6 ;  /* 0x000000ffff027224 */ /* 0x000fe200078e0006 */
[----:B------:R-:W-:-:S04]  /*90f0*/  MOV R3, 0x0 ;  /* 0x0000000000037802 */ /* 0x000fc80000000f00 */
[----:B------:R-:W-:Y:S05]  /*9100*/  RET.REL.NODEC R2 `(_ZN7cutlass13device_kernelIN5flash19enable_sm80_to_sm89INS1_16FlashAttnBwdSm80INS1_25CollectiveMainloopBwdSm80ILi2ELi2EN4cute5tupleIJNS5_1CILi128EEES8_NS7_ILi64EEEEEENS_6half_tEfNS_4arch4Sm80ELb0ELb0ELb1ELb0ELb1ELb0ELb0ELb0ELi2ELi4ELi4ELi4ELb0EEENS1_24CollectiveEpilogueBwdGQAISA_fSD_Li256ELb0ELb1EEENS1_19SingleTileSchedulerILb0ELb0ELb0ELi128EEEEEEEEEvNT_6ParamsE) ;  /* 0xffff6ef002007950 */ /* 0x000fea0003c3ffff */
        .type           $_ZN7cutlass13device_kernelIN5flash19enable_sm80_to_sm89INS1_16FlashAttnBwdSm80INS1_25CollectiveMainloopBwdSm80ILi2ELi2EN4cute5tupleIJNS5_1CILi128EEES8_NS7_ILi64EEEEEENS_6half_tEfNS_4arch4Sm80ELb0ELb0ELb1ELb0ELb1ELb0ELb0ELb0ELi2ELi4ELi4ELi4ELb0EEENS1_24CollectiveEpilogueBwdGQAISA_fSD_Li256ELb0ELb1EEENS1_19SingleTileSchedulerILb0ELb0ELb0ELi128EEEEEEEEEvNT_6ParamsE$_ZZN4cute6detail16composition_implINS_5tupleIJNS_1CILi8EEENS3_ILi2EEES5_S5_S4_S5_EEENS2_IJNS3_ILi1EEEiiiNS3_ILi72EEENS3_ILi512EEEEEENS2_IJNS2_IJS5_S5_S5_EEES5_NS2_IJNS3_ILi4EEES5_EEEEEENS2_IJNS2_IJS7_S9_S4_EEENS3_ILi4096EEENS2_IJNS3_ILi16EEENS3_ILi8192EEEEEEEEEEEDaRKT_RKT0_RKT1_RKT2_ENKUlRKT_RKT0_E_clISD_SJ_EEDaSZ_S12_,@function
        .size           $_ZN7cutlass13device_kernelIN5flash19enable_sm80_to_sm89INS1_16FlashAttnBwdSm80INS1_25CollectiveMainloopBwdSm80ILi2ELi2EN4cute5tupleIJNS5_1CILi128EEES8_NS7_ILi64EEEEEENS_6half_tEfNS_4arch4Sm80ELb0ELb0ELb1ELb0ELb1ELb0ELb0ELb0ELi2ELi4ELi4ELi4ELb0EEENS1_24CollectiveEpilogueBwdGQAISA_fSD_Li256ELb0ELb1EEENS1_19SingleTileSchedulerILb0ELb0ELb0ELi128EEEEEEEEEvNT_6ParamsE$_ZZN4cute6detail16composition_implINS_5tupleIJNS_1CILi8EEENS3_ILi2EEES5_S5_S4_S5_EEENS2_IJNS3_ILi1EEEiiiNS3_ILi72EEENS3_ILi512EEEEEENS2_IJNS2_IJS5_S5_S5_EEES5_NS2_IJNS3_ILi4EEES5_EEEEEENS2_IJNS2_IJS7_S9_S4_EEENS3_ILi4096EEENS2_IJNS3_ILi16EEENS3_ILi8192EEEEEEEEEEEDaRKT_RKT0_RKT1_RKT2_ENKUlRKT_RKT0_E_clISD_SJ_EEDaSZ_S12_,($_ZN7cutlass13device_kernelIN5flash19enable_sm80_to_sm89INS1_16FlashAttnBwdSm80INS1_25CollectiveMainloopBwdSm80ILi2ELi2EN4cute5tupleIJNS5_1CILi128EEES8_NS7_ILi64EEEEEENS_6half_tEfNS_4arch4Sm80ELb0ELb0ELb1ELb0ELb1ELb0ELb0ELb0ELi2ELi4ELi4ELi4ELb0EEENS1_24CollectiveEpilogueBwdGQAISA_fSD_Li256ELb0ELb1EEENS1_19SingleTileSchedulerILb0ELb0ELb0ELi128EEEEEEEEEvNT_6ParamsE$_ZZN4cute6detail16composition_implINS_5tupleIJNS_1CILi8EEENS3_ILi2EEES5_S5_S4_S5_EEENS2_IJNS3_ILi1EEEiiiNS3_ILi72EEENS3_ILi512EEEEEENS2_IJNS2_IJS5_S5_S5_EEES5_NS3_ILi4EEEEEENS2_IJNS2_IJS7_S9_S4_EEENS3_ILi4096EEENS3_ILi16EEEEEEEEDaRKT_RKT0_RKT1_RKT2_ENKUlRKT_RKT0_E_clISB_SE_EEDaSW_SZ_ - $_ZN7cutlass13device_kernelIN5flash19enable_sm80_to_sm89INS1_16FlashAttnBwdSm80INS1_25CollectiveMainloopBwdSm80ILi2ELi2EN4cute5tupleIJNS5_1CILi128EEES8_NS7_ILi64EEEEEENS_6half_tEfNS_4arch4Sm80ELb0ELb0ELb1ELb0ELb1ELb0ELb0ELb0ELi2ELi4ELi4ELi4ELb0EEENS1_24CollectiveEpilogueBwdGQAISA_fSD_Li256ELb0ELb1EEENS1_19SingleTileSchedulerILb0ELb0ELb0ELi128EEEEEEEEEvNT_6ParamsE$_ZZN4cute6detail16composition_implINS_5tupleIJNS_1CILi8EEENS3_ILi2EEES5_S5_S4_S5_EEENS2_IJNS3_ILi1EEEiiiNS3_ILi72EEENS3_ILi512EEEEEENS2_IJNS2_IJS5_S5_S5_EEES5_NS2_IJNS3_ILi4EEES5_EEEEEENS2_IJNS2_IJS7_S9_S4_EEENS3_ILi4096EEENS2_IJNS3_ILi16EEENS3_ILi8192EEEEEEEEEEEDaRKT_RKT0_RKT1_RKT2_ENKUlRKT_RKT0_E_clISD_SJ_EEDaSZ_S12_)
$_ZN7cutlass13device_kernelIN5flash19enable_sm80_to_sm89INS1_16FlashAttnBwdSm80INS1_25CollectiveMainloopBwdSm80ILi2ELi2EN4cute5tupleIJNS5_1CILi128EEES8_NS7_ILi64EEEEEENS_6half_tEfNS_4arch4Sm80ELb0ELb0ELb1ELb0ELb1ELb0ELb0ELb0ELi2ELi4ELi4ELi4ELb0EEENS1_24CollectiveEpilogueBwdGQAISA_fSD_Li256ELb0ELb1EEENS1_19SingleTileSchedulerILb0ELb0ELb0ELi128EEEEEEEEEvNT_6ParamsE$_ZZN4cute6detail16composition_implINS_5tupleIJNS_1CILi8EEENS3_ILi2EEES5_S5_S4_S5_EEENS2_IJNS3_ILi1EEEiiiNS3_ILi72EEENS3_ILi512EEEEEENS2_IJNS2_IJS5_S5_S5_EEES5_NS2_IJNS3_ILi4EEES5_EEEEEENS2_IJNS2_IJS7_S9_S4_EEENS3_ILi4096EEENS2_IJNS3_ILi16EEENS3_ILi8192EEEEEEEEEEEDaRKT_RKT0_RKT1_RKT2_ENKUlRKT_RKT0_E_clISD_SJ_EEDaSZ_S12_:
[----:B------:R-:W-:-:S05]  /*9110*/  IADD3 R6, R84, -c[0x0][0x20], RZ ;  /* 0x8000080054067a10 */ /* 0x000fca0007ffe0ff */
[----:B------:R1:W5:Y:S04]  /*9120*/  LDL R3, [R6+0x8] ;  /* 0x0000080006037983 */ /* 0x0003680000100800 */
[----:B------:R1:W5:Y:S01]  /*9130*/  LDL R2, [R6+0x4] ;  /* 0x0000040006027983 */ /* 0x0003620000100800 */
[----:B------:R-:W-:Y:S01]  /*9140*/  IMAD.MOV.U32 R32, RZ, RZ, R4 ;  /* 0x000000ffff207224 */ /* 0x000fe200078e0004 */
[----:B------:R-:W-:-:S04]  /*9150*/  MOV R33, 0x0 ;  /* 0x0000000000217802 */ /* 0x000fc80000000f00 */
[----:B------:R-:W-:Y:S05]  /*9160*/  RET.REL.NODEC R32 `(_ZN7cutlass13device_kernelIN5flash19enable_sm80_to_sm89INS1_16FlashAttnBwdSm80INS1_25CollectiveMainloopBwdSm80ILi2ELi2EN4cute5tupleIJNS5_1CILi128EEES8_NS7_ILi64EEEEEENS_6half_tEfNS_4arch4Sm80ELb0ELb0ELb1ELb0ELb1ELb0ELb0ELb0ELi2ELi4ELi4ELi4ELb0EEENS1_24CollectiveEpilogueBwdGQAISA_fSD_Li256ELb0ELb1EEENS1_19SingleTileSchedulerILb0ELb0ELb0ELi128EEEEEEEEEvNT_6ParamsE) ;  /* 0xffff6e9020007950 */ /* 0x000fea0003c3ffff */
        .type           $_ZN7cutlass13device_kernelIN5flash19enable_sm80_to_sm89INS1_16FlashAttnBwdSm80INS1_25CollectiveMainloopBwdSm80ILi2ELi2EN4cute5tupleIJNS5_1CILi128EEES8_NS7_ILi64EEEEEENS_6half_tEfNS_4arch4Sm80ELb0ELb0ELb1ELb0ELb1ELb0ELb0ELb0ELi2ELi4ELi4ELi4ELb0EEENS1_24CollectiveEpilogueBwdGQAISA_fSD_Li256ELb0ELb1EEENS1_19SingleTileSchedulerILb0ELb0ELb0ELi128EEEEEEEEEvNT_6ParamsE$_ZZN4cute6detail16composition_implINS_5tupleIJNS_1CILi8EEENS3_ILi2EEES5_S5_S4_S5_EEENS2_IJNS3_ILi1EEEiiiNS3_ILi72EEENS3_ILi512EEEEEENS2_IJNS2_IJS5_S5_S5_EEES5_NS3_ILi4EEEEEENS2_IJNS2_IJS7_S9_S4_EEENS3_ILi4096EEENS3_ILi16EEEEEEEEDaRKT_RKT0_RKT1_RKT2_ENKUlRKT_RKT0_E_clISB_SE_EEDaSW_SZ_,@function
        .size           $_ZN7cutlass13device_kernelIN5flash19enable_sm80_to_sm89INS1_16FlashAttnBwdSm80INS1_25CollectiveMainloopBwdSm80ILi2ELi2EN4cute5tupleIJNS5_1CILi128EEES8_NS7_ILi64EEEEEENS_6half_tEfNS_4arch4Sm80ELb0ELb0ELb1ELb0ELb1ELb0ELb0ELb0ELi2ELi4ELi4ELi4ELb0EEENS1_24CollectiveEpilogueBwdGQAISA_fSD_Li256ELb0ELb1EEENS1_19SingleTileSchedulerILb0ELb0ELb0ELi128EEEEEEEEEvNT_6ParamsE$_ZZN4cute6detail16composition_implINS_5tupleIJNS_1CILi8EEENS3_ILi2EEES5_S5_S4_S5_EEENS2_IJNS3_ILi1EEEiiiNS3_ILi72EEENS3_ILi512EEEEEENS2_IJNS2_IJS5_S5_S5_EEES5_NS3_ILi4EEEEEENS2_IJNS2_IJS7_S9_S4_EEENS3_ILi4096EEENS3_ILi16EEEEEEEEDaRKT_RKT0_RKT1_RKT2_ENKUlRKT_RKT0_E_clISB_SE_EEDaSW_SZ_,($_ZN7cutlass13device_kernelIN5flash19enable_sm80_to_sm89INS1_16FlashAttnBwdSm80INS1_25CollectiveMainloopBwdSm80ILi2ELi2EN4cute5tupleIJNS5_1CILi128EEES8_NS7_ILi64EEEEEENS_6half_tEfNS_4arch4Sm80ELb0ELb0ELb1ELb0ELb1ELb0ELb0ELb0ELi2ELi4ELi4ELi4ELb0EEENS1_24CollectiveEpilogueBwdGQAISA_fSD_Li256ELb0ELb1EEENS1_19SingleTileSchedulerILb0ELb0ELb0ELi128EEEEEEEEEvNT_6ParamsE$_ZZN4cute6detail16composition_implINS_5tupleIJNS_1CILi8EEENS3_ILi2EEES5_S5_S4_S5_EEENS2_IJNS3_ILi1EEEiiiNS3_ILi72EEENS3_ILi512EEEEEENS2_IJNS2_IJS5_S5_S5_EEES5_NS3_ILi4EEEEEENS2_IJNS2_IJS7_S9_S4_EEENS3_ILi4096EEENS3_ILi16EEEEEEEEDaRKT_RKT0_RKT1_RKT2_ENKUlRKT_RKT0_E_clISC_SG_EEDaSW_SZ_ - $_ZN7cutlass13device_kernelIN5flash19enable_sm80_to_sm89INS1_16FlashAttnBwdSm80INS1_25CollectiveMainloopBwdSm80ILi2ELi2EN4cute5tupleIJNS5_1CILi128EEES8_NS7_ILi64EEEEEENS_6half_tEfNS_4arch4Sm80ELb0ELb0ELb1ELb0ELb1ELb0ELb0ELb0ELi2ELi4ELi4ELi4ELb0EEENS1_24CollectiveEpilogueBwdGQAISA_fSD_Li256ELb0ELb1EEENS1_19SingleTileSchedulerILb0ELb0ELb0ELi128EEEEEEEEEvNT_6ParamsE$_ZZN4cute6detail16composition_implINS_5tupleIJNS_1CILi8EEENS3_ILi2EEES5_S5_S4_S5_EEENS2_IJNS3_ILi1EEEiiiNS3_ILi72EEENS3_ILi512EEEEEENS2_IJNS2_IJS5_S5_S5_EEES5_NS3_ILi4EEEEEENS2_IJNS2_IJS7_S9_S4_EEENS3_ILi4096EEENS3_ILi16EEEEEEEEDaRKT_RKT0_RKT1_RKT2_ENKUlRKT_RKT0_E_clISB_SE_EEDaSW_SZ_)
$_ZN7cutlass13device_kernelIN5flash19enable_sm80_to_sm89INS1_16FlashAttnBwdSm80INS1_25CollectiveMainloopBwdSm80ILi2ELi2EN4cute5tupleIJNS5_1CILi128EEES8_NS7_ILi64EEEEEENS_6half_tEfNS_4arch4Sm80ELb0ELb0ELb1ELb0ELb1ELb0ELb0ELb0ELi2ELi4ELi4ELi4ELb0EEENS1_24CollectiveEpilogueBwdGQAISA_fSD_Li256ELb0ELb1EEENS1_19SingleTileSchedulerILb0ELb0ELb0ELi128EEEEEEEEEvNT_6ParamsE$_ZZN4cute6detail16composition_implINS_5tupleIJNS_1CILi8EEENS3_ILi2EEES5_S5_S4_S5_EEENS2_IJNS3_ILi1EEEiiiNS3_ILi72EEENS3_ILi512EEEEEENS2_IJNS2_IJS5_S5_S5_EEES5_NS3_ILi4EEEEEENS2_IJNS2_IJS7_S9_S4_EEENS3_ILi4096EEENS3_ILi16EEEEEEEEDaRKT_RKT0_RKT1_RKT2_ENKUlRKT_RKT0_E_clISB_SE_EEDaSW_SZ_:
[----:B------:R-:W-:-:S06]  /*9170*/  IADD3 R4, R70, -c[0x0][0x20], RZ ;  /* 0x8000080046047a10 */ /* 0x000fcc0007ffe0ff */
[----:B------:R-:W5:Y:S01]  /*9180*/  LDL R4, [R4] ;  /* 0x0000000004047983 */ /* 0x000f620000100800 */
[----:B------:R-:W-:Y:S01]  /*9190*/  IMAD.MOV.U32 R2, RZ, RZ, R6 ;  /* 0x000000ffff027224 */ /* 0x000fe200078e0006 */
[----:B------:R-:W-:-:S04]  /*91a0*/  MOV R3, 0x0 ;  /* 0x0000000000037802 */ /* 0x000fc80000000f00 */
[----:B------:R-:W-:Y:S05]  /*91b0*/  RET.REL.NODEC R2 `(_ZN7cutlass13device_kernelIN5flash19enable_sm80_to_sm89INS1_16FlashAttnBwdSm80INS1_25CollectiveMainloopBwdSm80ILi2ELi2EN4cute5tupleIJNS5_1CILi128EEES8_NS7_ILi64EEEEEENS_6half_tEfNS_4arch4Sm80ELb0ELb0ELb1ELb0ELb1ELb0ELb0ELb0ELi2ELi4ELi4ELi4ELb0EEENS1_24CollectiveEpilogueBwdGQAISA_fSD_Li256ELb0ELb1EEENS1_19SingleTileSchedulerILb0ELb0ELb0ELi128EEEEEEEEEvNT_6ParamsE) ;  /* 0xffff6e4002007950 */ /* 0x000fea0003c3ffff */
        .type           $_ZN7cutlass13device_kernelIN5flash19enable_sm80_to_sm89INS1_16FlashAttnBwdSm80INS1_25CollectiveMainloopBwdSm80ILi2ELi2EN4cute5tupleIJNS5_1CILi128EEES8_NS7_ILi64EEEEEENS_6half_tEfNS_4arch4Sm80ELb0ELb0ELb1ELb0ELb1ELb0ELb0ELb0ELi2ELi4ELi4ELi4ELb0EEENS1_24CollectiveEpilogueBwdGQAISA_fSD_Li256ELb0ELb1EEENS1_19SingleTileSchedulerILb0ELb0ELb0ELi128EEEEEEEEEvNT_6ParamsE$_ZZN4cute6detail16composition_implINS_5tupleIJNS_1CILi8EEENS3_ILi2EEES5_S5_S4_S5_EEENS2_IJNS3_ILi1EEEiiiNS3_ILi72EEENS3_ILi512EEEEEENS2_IJNS2_IJS5_S5_S5_EEES5_NS3_ILi4EEEEEENS2_IJNS2_IJS7_S9_S4_EEENS3_ILi4096EEENS3_ILi16EEEEEEEEDaRKT_RKT0_RKT1_RKT2_ENKUlRKT_RKT0_E_clISC_SG_EEDaSW_SZ_,@function
        .size           $_ZN7cutlass13device_kernelIN5flash19enable_sm80_to_sm89INS1_16FlashAttnBwdSm80INS1_25CollectiveMainloopBwdSm80ILi2ELi2EN4cute5tupleIJNS5_1CILi128EEES8_NS7_ILi64EEEEEENS_6half_tEfNS_4arch4Sm80ELb0ELb0ELb1ELb0ELb1ELb0ELb0ELb0ELi2ELi4ELi4ELi4ELb0EEENS1_24CollectiveEpilogueBwdGQAISA_fSD_Li256ELb0ELb1EEENS1_19SingleTileSchedulerILb0ELb0ELb0ELi128EEEEEEEEEvNT_6ParamsE$_ZZN4cute6detail16composition_implINS_5tupleIJNS_1CILi8EEENS3_ILi2EEES5_S5_S4_S5_EEENS2_IJNS3_ILi1EEEiiiNS3_ILi72EEENS3_ILi512EEEEEENS2_IJNS2_IJS5_S5_S5_EEES5_NS3_ILi4EEEEEENS2_IJNS2_IJS7_S9_S4_EEENS3_ILi4096EEENS3_ILi16EEEEEEEEDaRKT_RKT0_RKT1_RKT2_ENKUlRKT_RKT0_E_clISC_SG_EEDaSW_SZ_,($_ZN7cutlass13device_kernelIN5flash19enable_sm80_to_sm89INS1_16FlashAttnBwdSm80INS1_25CollectiveMainloopBwdSm80ILi2ELi2EN4cute5tupleIJNS5_1CILi128EEES8_NS7_ILi64EEEEEENS_6half_tEfNS_4arch4Sm80ELb0ELb0ELb1ELb0ELb1ELb0ELb0ELb0ELi2ELi4ELi4ELi4ELb0EEENS1_24CollectiveEpilogueBwdGQAISA_fSD_Li256ELb0ELb1EEENS1_19SingleTileSchedulerILb0ELb0ELb0ELi128EEEEEEEEEvNT_6ParamsE$_ZZN4cute6upcastILi2ENS_5tupleIJNS1_IJNS_1CILi1EEENS1_IJNS2_ILi2EEES4_S4_EEEEEES4_NS1_IJS4_S4_EEEEEENS1_IJNS1_IJNS2_ILi0EEENS1_IJS3_NS2_ILi512EEEiEEEEEENS2_ILi4096EEENS1_IJiNS2_ILi8192EEEEEEEEEEEDaRKT0_RKT1_ENKUlRKT_RKT0_E_clIS6_SC_EEDaSP_SS_ - $_ZN7cutlass13device_kernelIN5flash19enable_sm80_to_sm89INS1_16FlashAttnBwdSm80INS1_25CollectiveMainloopBwdSm80ILi2ELi2EN4cute5tupleIJNS5_1CILi128EEES8_NS7_ILi64EEEEEENS_6half_tEfNS_4arch4Sm80ELb0ELb0ELb1ELb0ELb1ELb0ELb0ELb0ELi2ELi4ELi4ELi4ELb0EEENS1_24CollectiveEpilogueBwdGQAISA_fSD_Li256ELb0ELb1EEENS1_19SingleTileSchedulerILb0ELb0ELb0ELi128EEEEEEEEEvNT_6ParamsE$_ZZN4cute6detail16composition_implINS_5tupleIJNS_1CILi8EEENS3_ILi2EEES5_S5_S4_S5_EEENS2_IJNS3_ILi1EEEiiiNS3_ILi72EEENS3_ILi512EEEEEENS2_IJNS2_IJS5_S5_S5_EEES5_NS3_ILi4EEEEEENS2_IJNS2_IJS7_S9_S4_EEENS3_ILi4096EEENS3_ILi16EEEEEEEEDaRKT_RKT0_RKT1_RKT2_ENKUlRKT_RKT0_E_clISC_SG_EEDaSW_SZ_)
$_ZN7cutlass13device_kernelIN5flash19enable_sm80_to_sm89INS1_16FlashAttnBwdSm80INS1_25CollectiveMainloopBwdSm80ILi2ELi2EN4cute5tupleIJNS5_1CILi128EEES8_NS7_ILi64EEEEEENS_6half_tEfNS_4arch4Sm80ELb0ELb0ELb1ELb0ELb1ELb0ELb0ELb0ELi2ELi4ELi4ELi4ELb0EEENS1_24CollectiveEpilogueBwdGQAISA_fSD_Li256ELb0ELb1EEENS1_19SingleTileSchedulerILb0ELb0ELb0ELi128EEEEEEEEEvNT_6ParamsE$_ZZN4cute6detail16composition_implINS_5tupleIJNS_1CILi8EEENS3_ILi2EEES5_S5_S4_S5_EEENS2_IJNS3_ILi1EEEiiiNS3_ILi72EEENS3_ILi512EEEEEENS2_IJNS2_IJS5_S5_S5_EEES5_NS3_ILi4EEEEEENS2_IJNS2_IJS7_S9_S4_EEENS3_ILi4096EEENS3_ILi16EEEEEEEEDaRKT_RKT0_RKT1_RKT2_ENKUlRKT_RKT0_E_clISC_SG_EEDaSW_SZ_:
[----:B------:R-:W-:-:S05]  /*91c0*/  IADD3 R5, R70, -c[0x0][0x20], RZ ;  /* 0x8000080046057a10 */ /* 0x000fca0007ffe0ff */
[----:B------:R1:W5:Y:S04]  /*91d0*/  LDL R3, [R5+0x8] ;  /* 0x0000080005037983 */ /* 0x0003680000100800 */
[----:B------:R1:W5:Y:S01]  /*91e0*/  LDL R2, [R5+0x4] ;  /* 0x0000040005027983 */ /* 0x0003620000100800 */
[----:B------:R-:W-:Y:S01]  /*91f0*/  IMAD.MOV.U32 R30, RZ, RZ, R6 ;  /* 0x000000ffff1e7224 */ /* 0x000fe200078e0006 */
[----:B------:R-:W-:-:S04]  /*9200*/  MOV R31, 0x0 ;  /* 0x00000000001f7802 */ /* 0x000fc80000000f00 */
[----:B------:R-:W-:Y:S05]  /*9210*/  RET.REL.NODEC R30 `(_ZN7cutlass13device_kernelIN5flash19enable_sm80_to_sm89INS1_16FlashAttnBwdSm80INS1_25CollectiveMainloopBwdSm80ILi2ELi2EN4cute5tupleIJNS5_1CILi128EEES8_NS7_ILi64EEEEEENS_6half_tEfNS_4arch4Sm80ELb0ELb0ELb1ELb0ELb1ELb0ELb0ELb0ELi2ELi4ELi4ELi4ELb0EEENS1_24CollectiveEpilogueBwdGQAISA_fSD_Li256ELb0ELb1EEENS1_19SingleTileSchedulerILb0ELb0ELb0ELi128EEEEEEEEEvNT_6ParamsE) ;  /* 0xffff6de01e007950 */ /* 0x000fea0003c3ffff */
        .type           $_ZN7cutlass13device_kernelIN5flash19enable_sm80_to_sm89INS1_16FlashAttnBwdSm80INS1_25CollectiveMainloopBwdSm80ILi2ELi2EN4cute5tupleIJNS5_1CILi128EEES8_NS7_ILi64EEEEEENS_6half_tEfNS_4arch4Sm80ELb0ELb0ELb1ELb0ELb1ELb0ELb0ELb0ELi2ELi4ELi4ELi4ELb0EEENS1_24CollectiveEpilogueBwdGQAISA_fSD_Li256ELb0ELb1EEENS1_19SingleTileSchedulerILb0ELb0ELb0ELi128EEEEEEEEEvNT_6ParamsE$_ZZN4cute6upcastILi2ENS_5tupleIJNS1_IJNS_1CILi1EEENS1_IJNS2_ILi2EEES4_S4_EEEEEES4_NS1_IJS4_S4_EEEEEENS1_IJNS1_IJNS2_ILi0EEENS1_IJS3_NS2_ILi512EEEiEEEEEENS2_ILi4096EEENS1_IJiNS2_ILi8192EEEEEEEEEEEDaRKT0_RKT1_ENKUlRKT_RKT0_E_clIS6_SC_EEDaSP_SS_,@function
        .size           $_ZN7cutlass13device_kernelIN5flash19enable_sm80_to_sm89INS1_16FlashAttnBwdSm80INS1_25CollectiveMainloopBwdSm80ILi2ELi2EN4cute5tupleIJNS5_1CILi128EEES8_NS7_ILi64EEEEEENS_6half_tEfNS_4arch4Sm80ELb0ELb0ELb1ELb0ELb1ELb0ELb0ELb0ELi2ELi4ELi4ELi4ELb0EEENS1_24CollectiveEpilogueBwdGQAISA_fSD_Li256ELb0ELb1EEENS1_19SingleTileSchedulerILb0ELb0ELb0ELi128EEEEEEEEEvNT_6ParamsE$_ZZN4cute6upcastILi2ENS_5tupleIJNS1_IJNS_1CILi1EEENS1_IJNS2_ILi2EEES4_S4_EEEEEES4_NS1_IJS4_S4_EEEEEENS1_IJNS1_IJNS2_ILi0EEENS1_IJS3_NS2_ILi512EEEiEEEEEENS2_ILi4096EEENS1_IJiNS2_ILi8192EEEEEEEEEEEDaRKT0_RKT1_ENKUlRKT_RKT0_E_clIS6_SC_EEDaSP_SS_,($_ZN7cutlass13device_kernelIN5flash19enable_sm80_to_sm89INS1_16FlashAttnBwdSm80INS1_25CollectiveMainloopBwdSm80ILi2ELi2EN4cute5tupleIJNS5_1CILi128EEES8_NS7_ILi64EEEEEENS_6half_tEfNS_4arch4Sm80ELb0ELb0ELb1ELb0ELb1ELb0ELb0ELb0ELi2ELi4ELi4ELi4ELb0EEENS1_24CollectiveEpilogueBwdGQAISA_fSD_Li256ELb0ELb1EEENS1_19SingleTileSchedulerILb0ELb0ELb0ELi128EEEEEEEEEvNT_6ParamsE$_ZZN4cute6upcastILi2ENS_5tupleIJNS1_IJNS_1CILi1EEENS1_IJNS2_ILi2EEES4_S4_EEEEEES4_NS1_IJS4_S4_EEEEEENS1_IJNS1_IJNS2_ILi0EEENS1_IJS3_NS2_ILi512EEEiEEEEEENS2_ILi4096EEENS1_IJiNS2_ILi8192EEEEEEEEEEEDaRKT0_RKT1_ENKUlRKT_RKT0_E_clIS7_SF_EEDaSP_SS_ - $_ZN7cutlass13device_kernelIN5flash19enable_sm80_to_sm89INS1_16FlashAttnBwdSm80INS1_25CollectiveMainloopBwdSm80ILi2ELi2EN4cute5tupleIJNS5_1CILi128EEES8_NS7_ILi64EEEEEENS_6half_tEfNS_4arch4Sm80ELb0ELb0ELb1ELb0ELb1ELb0ELb0ELb0ELi2ELi4ELi4ELi4ELb0EEENS1_24CollectiveEpilogueBwdGQAISA_fSD_Li256ELb0ELb1EEENS1_19SingleTileSchedulerILb0ELb0ELb0ELi128EEEEEEEEEvNT_6ParamsE$_ZZN4cute6upcastILi2ENS_5tupleIJNS1_IJNS_1CILi1EEENS1_IJNS2_ILi2EEES4_S4_EEEEEES4_NS1_IJS4_S4_EEEEEENS1_IJNS1_IJNS2_ILi0EEENS1_IJS3_NS2_ILi512EEEiEEEEEENS2_ILi4096EEENS1_IJiNS2_ILi8192EEEEEEEEEEEDaRKT0_RKT1_ENKUlRKT_RKT0_E_clIS6_SC_EEDaSP_SS_)
$_ZN7cutlass13device_kernelIN5flash19enable_sm80_to_sm89INS1_16FlashAttnBwdSm80INS1_25CollectiveMainloopBwdSm80ILi2ELi2EN4cute5tupleIJNS5_1CILi128EEES8_NS7_ILi64EEEEEENS_6half_tEfNS_4arch4Sm80ELb0ELb0ELb1ELb0ELb1ELb0ELb0ELb0ELi2ELi4ELi4ELi4ELb0EEENS1_24CollectiveEpilogueBwdGQAISA_fSD_Li256ELb0ELb1EEENS1_19SingleTileSchedulerILb0ELb0ELb0ELi128EEEEEEEEEvNT_6ParamsE$_ZZN4cute6upcastILi2ENS_5tupleIJNS1_IJNS_1CILi1EEENS1_IJNS2_ILi2EEES4_S4_EEEEEES4_NS1_IJS4_S4_EEEEEENS1_IJNS1_IJNS2_ILi0EEENS1_IJS3_NS2_ILi512EEEiEEEEEENS2_ILi4096EEENS1_IJiNS2_ILi8192EEEEEEEEEEEDaRKT0_RKT1_ENKUlRKT_RKT0_E_clIS6_SC_EEDaSP_SS_:
[----:B------:R-:W-:-:S06]  /*9220*/  IADD3 R3, R4, -c[0x0][0x20], RZ ;  /* 0x8000080004037a10 */ /* 0x000fcc0007ffe0ff */
[----:B------:R-:W2:Y:S02]  /*9230*/  LDL R3, [R3] ;  /* 0x0000000003037983 */ /* 0x000ea40000100800 */
[----:B--2---:R-:W-:Y:S01]  /*9240*/  LEA.HI R18, R3, R3, RZ, 0x1 ;  /* 0x0000000303127211 */ /* 0x004fe200078f08ff */
[----:B------:R-:W-:-:S03]  /*9250*/  IMAD.MOV.U32 R3, RZ, RZ, 0x0 ;  /* 0x00000000ff037424 */ /* 0x000fc600078e00ff */
[----:B------:R-:W-:Y:S01]  /*9260*/  SHF.R.S32.HI R18, RZ, 0x1, R18 ;  /* 0x00000001ff127819 */ /* 0x000fe20000011412 */
[----:B------:R-:W-:Y:S06]  /*9270*/  RET.REL.NODEC R2 `(_ZN7cutlass13device_kernelIN5flash19enable_sm80_to_sm89INS1_16FlashAttnBwdSm80INS1_25CollectiveMainloopBwdSm80ILi2ELi2EN4cute5tupleIJNS5_1CILi128EEES8_NS7_ILi64EEEEEENS_6half_tEfNS_4arch4Sm80ELb0ELb0ELb1ELb0ELb1ELb0ELb0ELb0ELi2ELi4ELi4ELi4ELb0EEENS1_24CollectiveEpilogueBwdGQAISA_fSD_Li256ELb0ELb1EEENS1_19SingleTileSchedulerILb0ELb0ELb0ELi128EEEEEEEEEvNT_6ParamsE) ;  /* 0xffff6d8002007950 */ /* 0x000fec0003c3ffff */
        .type           $_ZN7cutlass13device_kernelIN5flash19enable_sm80_to_sm89INS1_16FlashAttnBwdSm80INS1_25CollectiveMainloopBwdSm80ILi2ELi2EN4cute5tupleIJNS5_1CILi128EEES8_NS7_ILi64EEEEEENS_6half_tEfNS_4arch4Sm80ELb0ELb0ELb1ELb0ELb1ELb0ELb0ELb0ELi2ELi4ELi4ELi4ELb0EEENS1_24CollectiveEpilogueBwdGQAISA_fSD_Li256ELb0ELb1EEENS1_19SingleTileSchedulerILb0ELb0ELb0ELi128EEEEEEEEEvNT_6ParamsE$_ZZN4cute6upcastILi2ENS_5tupleIJNS1_IJNS_1CILi1EEENS1_IJNS2_ILi2EEES4_S4_EEEEEES4_NS1_IJS4_S4_EEEEEENS1_IJNS1_IJNS2_ILi0EEENS1_IJS3_NS2_ILi512EEEiEEEEEENS2_ILi4096EEENS1_IJiNS2_ILi8192EEEEEEEEEEEDaRKT0_RKT1_ENKUlRKT_RKT0_E_clIS7_SF_EEDaSP_SS_,@function
        .size           $_ZN7cutlass13device_kernelIN5flash19enable_sm80_to_sm89INS1_16FlashAttnBwdSm80INS1_25CollectiveMainloopBwdSm80ILi2ELi2EN4cute5tupleIJNS5_1CILi128EEES8_NS7_ILi64EEEEEENS_6half_tEfNS_4arch4Sm80ELb0ELb0ELb1ELb0ELb1ELb0ELb0ELb0ELi2ELi4ELi4ELi4ELb0EEENS1_24CollectiveEpilogueBwdGQAISA_fSD_Li256ELb0ELb1EEENS1_19SingleTileSchedulerILb0ELb0ELb0ELi128EEEEEEEEEvNT_6ParamsE$_ZZN4cute6upcastILi2ENS_5tupleIJNS1_IJNS_1CILi1EEENS1_IJNS2_ILi2EEES4_S4_EEEEEES4_NS1_IJS4_S4_EEEEEENS1_IJNS1_IJNS2_ILi0EEENS1_IJS3_NS2_ILi512EEEiEEEEEENS2_ILi4096EEENS1_IJiNS2_ILi8192EEEEEEEEEEEDaRKT0_RKT1_ENKUlRKT_RKT0_E_clIS7_SF_EEDaSP_SS_,($_ZN7cutlass13device_kernelIN5flash19enable_sm80_to_sm89INS1_16FlashAttnBwdSm80INS1_25CollectiveMainloopBwdSm80ILi2ELi2EN4cute5tupleIJNS5_1CILi128EEES8_NS7_ILi64EEEEEENS_6half_tEfNS_4arch4Sm80ELb0ELb0ELb1ELb0ELb1ELb0ELb0ELb0ELi2ELi4ELi4ELi4ELb0EEENS1_24CollectiveEpilogueBwdGQAISA_fSD_Li256ELb0ELb1EEENS1_19SingleTileSchedulerILb0ELb0ELb0ELi128EEEEEEEEEvNT_6ParamsE$_ZZN4cute7flattenINS_5tupleIJNS1_IJNS_1CILi0EEENS1_IJNS2_ILi1EEENS2_ILi512EEEiEEEEEENS2_ILi4096EEENS1_IJiNS2_ILi8192EEEEEEEEEEEDaRKT_ENKUlRKT_E_clIS7_EEDaSH_ - $_ZN7cutlass13device_kernelIN5flash19enable_sm80_to_sm89INS1_16FlashAttnBwdSm80INS1_25CollectiveMainloopBwdSm80ILi2ELi2EN4cute5tupleIJNS5_1CILi128EEES8_NS7_ILi64EEEEEENS_6half_tEfNS_4arch4Sm80ELb0ELb0ELb1ELb0ELb1ELb0ELb0ELb0ELi2ELi4ELi4ELi4ELb0EEENS1_24CollectiveEpilogueBwdGQAISA_fSD_Li256ELb0ELb1EEENS1_19SingleTileSchedulerILb0ELb0ELb0ELi128EEEEEEEEEvNT_6ParamsE$_ZZN4cute6upcastILi2ENS_5tupleIJNS1_IJNS_1CILi1EEENS1_IJNS2_ILi2EEES4_S4_EEEEEES4_NS1_IJS4_S4_EEEEEENS1_IJNS1_IJNS2_ILi0EEENS1_IJS3_NS2_ILi512EEEiEEEEEENS2_ILi4096EEENS1_IJiNS2_ILi8192EEEEEEEEEEEDaRKT0_RKT1_ENKUlRKT_RKT0_E_clIS7_SF_EEDaSP_SS_)
$_ZN7cutlass13device_kernelIN5flash19enable_sm80_to_sm89INS1_16FlashAttnBwdSm80INS1_25CollectiveMainloopBwdSm80ILi2ELi2EN4cute5tupleIJNS5_1CILi128EEES8_NS7_ILi64EEEEEENS_6half_tEfNS_4arch4Sm80ELb0ELb0ELb1ELb0ELb1ELb0ELb0ELb0ELi2ELi4ELi4ELi4ELb0EEENS1_24CollectiveEpilogueBwdGQAISA_fSD_Li256ELb0ELb1EEENS1_19SingleTileSchedulerILb0ELb0ELb0ELi128EEEEEEEEEvNT_6ParamsE$_ZZN4cute6upcastILi2ENS_5tupleIJNS1_IJNS_1CILi1EEENS1_IJNS2_ILi2EEES4_S4_EEEEEES4_NS1_IJS4_S4_EEEEEENS1_IJNS1_IJNS2_ILi0EEENS1_IJS3_NS2_ILi512EEEiEEEEEENS2_ILi4096EEENS1_IJiNS2_ILi8192EEEEEEEEEEEDaRKT0_RKT1_ENKUlRKT_RKT0_E_clIS7_SF_EEDaSP_SS_:
[----:B------:R-:W-:Y:S01]  /*9280*/  IMAD.MOV.U32 R20, RZ, RZ, R6 ;  /* 0x000000ffff147224 */ /* 0x000fe200078e0006 */
[----:B------:R-:W-:Y:S01]  /*9290*/  LEA.HI R2, R2, R2, RZ, 0x1 ;  /* 0x0000000202027211 */ /* 0x000fe200078f08ff */
[----:B------:R-:W-:-:S03]  /*92a0*/  IMAD.MOV.U32 R21, RZ, RZ, 0x0 ;  /* 0x00000000ff157424 */ /* 0x000fc600078e00ff */
[----:B------:R-:W-:Y:S01]  /*92b0*/  SHF.R.S32.HI R2, RZ, 0x1, R2 ;  /* 0x00000001ff027819 */ /* 0x000fe20000011402 */
[----:B------:R-:W-:Y:S06]  /*92c0*/  RET.REL.NODEC R20 `(_ZN7cutlass13device_kernelIN5flash19enable_sm80_to_sm89INS1_16FlashAttnBwdSm80INS1_25CollectiveMainloopBwdSm80ILi2ELi2EN4cute5tupleIJNS5_1CILi128EEES8_NS7_ILi64EEEEEENS_6half_tEfNS_4arch4Sm80ELb0ELb0ELb1ELb0ELb1ELb0ELb0ELb0ELi2ELi4ELi4ELi4ELb0EEENS1_24CollectiveEpilogueBwdGQAISA_fSD_Li256ELb0ELb1EEENS1_19SingleTileSchedulerILb0ELb0ELb0ELi128EEEEEEEEEvNT_6ParamsE) ;  /* 0xffff6d3014007950 */ /* 0x000fec0003c3ffff */
        .type           $_ZN7cutlass13device_kernelIN5flash19enable_sm80_to_sm89INS1_16FlashAttnBwdSm80INS1_25CollectiveMainloopBwdSm80ILi2ELi2EN4cute5tupleIJNS5_1CILi128EEES8_NS7_ILi64EEEEEENS_6half_tEfNS_4arch4Sm80ELb0ELb0ELb1ELb0ELb1ELb0ELb0ELb0ELi2ELi4ELi4ELi4ELb0EEENS1_24CollectiveEpilogueBwdGQAISA_fSD_Li256ELb0ELb1EEENS1_19SingleTileSchedulerILb0ELb0ELb0ELi128EEEEEEEEEvNT_6ParamsE$_ZZN4cute7flattenINS_5tupleIJNS1_IJNS_1CILi0EEENS1_IJNS2_ILi1EEENS2_ILi512EEEiEEEEEENS2_ILi4096EEENS1_IJiNS2_ILi8192EEEEEEEEEEEDaRKT_ENKUlRKT_E_clIS7_EEDaSH_,@function
        .size           $_ZN7cutlass13device_kernelIN5flash19enable_sm80_to_sm89INS1_16FlashAttnBwdSm80INS1_25CollectiveMainloopBwdSm80ILi2ELi2EN4cute5tupleIJNS5_1CILi128EEES8_NS7_ILi64EEEEEENS_6half_tEfNS_4arch4Sm80ELb0ELb0ELb1ELb0ELb1ELb0ELb0ELb0ELi2ELi4ELi4ELi4ELb0EEENS1_24CollectiveEpilogueBwdGQAISA_fSD_Li256ELb0ELb1EEENS1_19SingleTileSchedulerILb0ELb0ELb0ELi128EEEEEEEEEvNT_6ParamsE$_ZZN4cute7flattenINS_5tupleIJNS1_IJNS_1CILi0EEENS1_IJNS2_ILi1EEENS2_ILi512EEEiEEEEEENS2_ILi4096EEENS1_IJiNS2_ILi8192EEEEEEEEEEEDaRKT_ENKUlRKT_E_clIS7_EEDaSH_,($_ZN7cutlass13device_kernelIN5flash19enable_sm80_to_sm89INS1_16FlashAttnBwdSm80INS1_25CollectiveMainloopBwdSm80ILi2ELi2EN4cute5tupleIJNS5_1CILi128EEES8_NS7_ILi64EEEEEENS_6half_tEfNS_4arch4Sm80ELb0ELb0ELb1ELb0ELb1ELb0ELb0ELb0ELi2ELi4ELi4ELi4ELb0EEENS1_24CollectiveEpilogueBwdGQAISA_fSD_Li256ELb0ELb1EEENS1_19SingleTileSchedulerILb0ELb0ELb0ELi128EEEEEEEEEvNT_6ParamsE$_ZZN4cute7flattenINS_5tupleIJNS1_IJNS_1CILi0EEENS1_IJNS2_ILi1EEENS2_ILi512EEEiEEEEEENS2_ILi4096EEENS1_IJiNS2_ILi8192EEEEEEEEEEEDaRKT_ENKUlRKT_E_clISA_EEDaSH_ - $_ZN7cutlass13device_kernelIN5flash19enable_sm80_to_sm89INS1_16FlashAttnBwdSm80INS1_25CollectiveMainloopBwdSm80ILi2ELi2EN4cute5tupleIJNS5_1CILi128EEES8_NS7_ILi64EEEEEENS_6half_tEfNS_4arch4Sm80ELb0ELb0ELb1ELb0ELb1ELb0ELb0ELb0ELi2ELi4ELi4ELi4ELb0EEENS1_24CollectiveEpilogueBwdGQAISA_fSD_Li256ELb0ELb1EEENS1_19SingleTileSchedulerILb0ELb0ELb0ELi128EEEEEEEEEvNT_6ParamsE$_ZZN4cute7flattenINS_5tupleIJNS1_IJNS_1CILi0EEENS1_IJNS2_ILi1EEENS2_ILi512EEEiEEEEEENS2_ILi4096EEENS1_IJiNS2_ILi8192EEEEEEEEEEEDaRKT_ENKUlRKT_E_clIS7_EEDaSH_)
$_ZN7cutlass13device_kernelIN5flash19enable_sm80_to_sm89INS1_16FlashAttnBwdSm80INS1_25CollectiveMainloopBwdSm80ILi2ELi2EN4cute5tupleIJNS5_1CILi128EEES8_NS7_ILi64EEEEEENS_6half_tEfNS_4arch4Sm80ELb0ELb0ELb1ELb0ELb1ELb0ELb0ELb0ELi2ELi4ELi4ELi4ELb0EEENS1_24CollectiveEpilogueBwdGQAISA_fSD_Li256ELb0ELb1EEENS1_19SingleTileSchedulerILb0ELb0ELb0ELi128EEEEEEEEEvNT_6ParamsE$_ZZN4cute7flattenINS_5tupleIJNS1_IJNS_1CILi0EEENS1_IJNS2_ILi1EEENS2_ILi512EEEiEEEEEENS2_ILi4096EEENS1_IJiNS2_ILi8192EEEEEEEEEEEDaRKT_ENKUlRKT_E_clIS7_EEDaSH_:
[----:B------:R-:W-:-:S04]  /*92d0*/  MOV R3, 0x0 ;  /* 0x0000000000037802 */ /* 0x000fc80000000f00 */
[----:B------:R-:W-:Y:S05]  /*92e0*/  RET.REL.NODEC R2 `(_ZN7cutlass13device_kernelIN5flash19enable_sm80_to_sm89INS1_16FlashAttnBwdSm80INS1_25CollectiveMainloopBwdSm80ILi2ELi2EN4cute5tupleIJNS5_1CILi128EEES8_NS7_ILi64EEEEEENS_6half_tEfNS_4arch4Sm80ELb0ELb0ELb1ELb0ELb1ELb0ELb0ELb0ELi2ELi4ELi4ELi4ELb0EEENS1_24CollectiveEpilogueBwdGQAISA_fSD_Li256ELb0ELb1EEENS1_19SingleTileSchedulerILb0ELb0ELb0ELi128EEEEEEEEEvNT_6ParamsE) ;  /* 0xffff6d1002007950 */ /* 0x000fea0003c3ffff */
        .type           $_ZN7cutlass13device_kernelIN5flash19enable_sm80_to_sm89INS1_16FlashAttnBwdSm80INS1_25CollectiveMainloopBwdSm80ILi2ELi2EN4cute5tupleIJNS5_1CILi128EEES8_NS7_ILi64EEEEEENS_6half_tEfNS_4arch4Sm80ELb0ELb0ELb1ELb0ELb1ELb0ELb0ELb0ELi2ELi4ELi4ELi4ELb0EEENS1_24CollectiveEpilogueBwdGQAISA_fSD_Li256ELb0ELb1EEENS1_19SingleTileSchedulerILb0ELb0ELb0ELi128EEEEEEEEEvNT_6ParamsE$_ZZN4cute7flattenINS_5tupleIJNS1_IJNS_1CILi0EEENS1_IJNS2_ILi1EEENS2_ILi512EEEiEEEEEENS2_ILi4096EEENS1_IJiNS2_ILi8192EEEEEEEEEEEDaRKT_ENKUlRKT_E_clISA_EEDaSH_,@function
        .size           $_ZN7cutlass13device_kernelIN5flash19enable_sm80_to_sm89INS1_16FlashAttnBwdSm80INS1_25CollectiveMainloopBwdSm80ILi2ELi2EN4cute5tupleIJNS5_1CILi128EEES8_NS7_ILi64EEEEEENS_6half_tEfNS_4arch4Sm80ELb0ELb0ELb1ELb0ELb1ELb0ELb0ELb0ELi2ELi4ELi4ELi4ELb0EEENS1_24CollectiveEpilogueBwdGQAISA_fSD_Li256ELb0ELb1EEENS1_19SingleTileSchedulerILb0ELb0ELb0ELi128EEEEEEEEEvNT_6ParamsE$_ZZN4cute7flattenINS_5tupleIJNS1_IJNS_1CILi0EEENS1_IJNS2_ILi1EEENS2_ILi512EEEiEEEEEENS2_ILi4096EEENS1_IJiNS2_ILi8192EEEEEEEEEEEDaRKT_ENKUlRKT_E_clISA_EEDaSH_,($_ZN7cutlass13device_kernelIN5flash19enable_sm80_to_sm89INS1_16FlashAttnBwdSm80INS1_25CollectiveMainloopBwdSm80ILi2ELi2EN4cute5tupleIJNS5_1CILi128EEES8_NS7_ILi64EEEEEENS_6half_tEfNS_4arch4Sm80ELb0ELb0ELb1ELb0ELb1ELb0ELb0ELb0ELi2ELi4ELi4ELi4ELb0EEENS1_24CollectiveEpilogueBwdGQAISA_fSD_Li256ELb0ELb1EEENS1_19SingleTileSchedulerILb0ELb0ELb0ELi128EEEEEEEEEvNT_6ParamsE$_ZZN4cute7flattenINS_5tupleIJNS_1CILi1EEENS1_IJNS2_ILi8EEEiiEEENS2_ILi64EEENS1_IJiNS2_ILi144EEENS2_ILi288EEEEEENS2_ILi512EEEEEEEEDaRKT_ENKUlRKT_E_clIS5_EEDaSH_ - $_ZN7cutlass13device_kernelIN5flash19enable_sm80_to_sm89INS1_16FlashAttnBwdSm80INS1_25CollectiveMainloopBwdSm80ILi2ELi2EN4cute5tupleIJNS5_1CILi128EEES8_NS7_ILi64EEEEEENS_6half_tEfNS_4arch4Sm80ELb0ELb0ELb1ELb0ELb1ELb0ELb0ELb0ELi2ELi4ELi4ELi4ELb0EEENS1_24CollectiveEpilogueBwdGQAISA_fSD_Li256ELb0ELb1EEENS1_19SingleTileSchedulerILb0ELb0ELb0ELi128EEEEEEEEEvNT_6ParamsE$_ZZN4cute7flattenINS_5tupleIJNS1_IJNS_1CILi0EEENS1_IJNS2_ILi1EEENS2_ILi512EEEiEEEEEENS2_ILi4096EEENS1_IJiNS2_ILi8192EEEEEEEEEEEDaRKT_ENKUlRKT_E_clISA_EEDaSH_)
$_ZN7cutlass13device_kernelIN5flash19enable_sm80_to_sm89INS1_16FlashAttnBwdSm80INS1_25CollectiveMainloopBwdSm80ILi2ELi2EN4cute5tupleIJNS5_1CILi128EEES8_NS7_ILi64EEEEEENS_6half_tEfNS_4arch4Sm80ELb0ELb0ELb1ELb0ELb1ELb0ELb0ELb0ELi2ELi4ELi4ELi4ELb0EEENS1_24CollectiveEpilogueBwdGQAISA_fSD_Li256ELb0ELb1EEENS1_19SingleTileSchedulerILb0ELb0ELb0ELi128EEEEEEEEEvNT_6ParamsE$_ZZN4cute7flattenINS_5tupleIJNS1_IJNS_1CILi0EEENS1_IJNS2_ILi1EEENS2_ILi512EEEiEEEEEENS2_ILi4096EEENS1_IJiNS2_ILi8192EEEEEEEEEEEDaRKT_ENKUlRKT_E_clISA_EEDaSH_:
[----:B------:R-:W-:-:S04]  /*92f0*/  MOV R3, 0x0 ;  /* 0x0000000000037802 */ /* 0x000fc80000000f00 */
[----:B------:R-:W-:Y:S05]  /*9300*/  RET.REL.NODEC R2 `(_ZN7cutlass13device_kernelIN5flash19enable_sm80_to_sm89INS1_16FlashAttnBwdSm80INS1_25CollectiveMainloopBwdSm80ILi2ELi2EN4cute5tupleIJNS5_1CILi128EEES8_NS7_ILi64EEEEEENS_6half_tEfNS_4arch4Sm80ELb0ELb0ELb1ELb0ELb1ELb0ELb0ELb0ELi2ELi4ELi4ELi4ELb0EEENS1_24CollectiveEpilogueBwdGQAISA_fSD_Li256ELb0ELb1EEENS1_19SingleTileSchedulerILb0ELb0ELb0ELi128EEEEEEEEEvNT_6ParamsE) ;  /* 0xffff6cf002007950 */ /* 0x000fea0003c3ffff */
        .type           $_ZN7cutlass13device_kernelIN5flash19enable_sm80_to_sm89INS1_16FlashAttnBwdSm80INS1_25CollectiveMainloopBwdSm80ILi2ELi2EN4cute5tupleIJNS5_1CILi128EEES8_NS7_ILi64EEEEEENS_6half_tEfNS_4arch4Sm80ELb0ELb0ELb1ELb0ELb1ELb0ELb0ELb0ELi2ELi4ELi4ELi4ELb0EEENS1_24CollectiveEpilogueBwdGQAISA_fSD_Li256ELb0ELb1EEENS1_19SingleTileSchedulerILb0ELb0ELb0ELi128EEEEEEEEEvNT_6ParamsE$_ZZN4cute7flattenINS_5tupleIJNS_1CILi1EEENS1_IJNS2_ILi8EEEiiEEENS2_ILi64EEENS1_IJiNS2_ILi144EEENS2_ILi288EEEEEENS2_ILi512EEEEEEEEDaRKT_ENKUlRKT_E_clIS5_EEDaSH_,@function
        .size           $_ZN7cutlass13device_kernelIN5flash19enable_sm80_to_sm89INS1_16FlashAttnBwdSm80INS1_25CollectiveMainloopBwdSm80ILi2ELi2EN4cute5tupleIJNS5_1CILi128EEES8_NS7_ILi64EEEEEENS_6half_tEfNS_4arch4Sm80ELb0ELb0ELb1ELb0ELb1ELb0ELb0ELb0ELi2ELi4ELi4ELi4ELb0EEENS1_24CollectiveEpilogueBwdGQAISA_fSD_Li256ELb0ELb1EEENS1_19SingleTileSchedulerILb0ELb0ELb0ELi128EEEEEEEEEvNT_6ParamsE$_ZZN4cute7flattenINS_5tupleIJNS_1CILi1EEENS1_IJNS2_ILi8EEEiiEEENS2_ILi64EEENS1_IJiNS2_ILi144EEENS2_ILi288EEEEEENS2_ILi512EEEEEEEEDaRKT_ENKUlRKT_E_clIS5_EEDaSH_,($_ZN7cutlass13device_kernelIN5flash19enable_sm80_to_sm89INS1_16FlashAttnBwdSm80INS1_25CollectiveMainloopBwdSm80ILi2ELi2EN4cute5tupleIJNS5_1CILi128EEES8_NS7_ILi64EEEEEENS_6half_tEfNS_4arch4Sm80ELb0ELb0ELb1ELb0ELb1ELb0ELb0ELb0ELi2ELi4ELi4ELi4ELb0EEENS1_24CollectiveEpilogueBwdGQAISA_fSD_Li256ELb0ELb1EEENS1_19SingleTileSchedulerILb0ELb0ELb0ELi128EEEEEEEEEvNT_6ParamsE$_ZZN4cute7flattenINS_5tupleIJNS_1CILi1EEENS1_IJNS2_ILi8EEEiiEEENS2_ILi64EEENS1_IJiNS2_ILi144EEENS2_ILi288EEEEEENS2_ILi512EEEEEEEEDaRKT_ENKUlRKT_E_clIS9_EEDaSH_ - $_ZN7cutlass13device_kernelIN5flash19enable_sm80_to_sm89INS1_16FlashAttnBwdSm80INS1_25CollectiveMainloopBwdSm80ILi2ELi2EN4cute5tupleIJNS5_1CILi128EEES8_NS7_ILi64EEEEEENS_6half_tEfNS_4arch4Sm80ELb0ELb0ELb1ELb0ELb1ELb0ELb0ELb0ELi2ELi4ELi4ELi4ELb0EEENS1_24CollectiveEpilogueBwdGQAISA_fSD_Li256ELb0ELb1EEENS1_19SingleTileSchedulerILb0ELb0ELb0ELi128EEEEEEEEEvNT_6ParamsE$_ZZN4cute7flattenINS_5tupleIJNS_1CILi1EEENS1_IJNS2_ILi8EEEiiEEENS2_ILi64EEENS1_IJiNS2_ILi144EEENS2_ILi288EEEEEENS2_ILi512EEEEEEEEDaRKT_ENKUlRKT_E_clIS5_EEDaSH_)
$_ZN7cutlass13device_kernelIN5flash19enable_sm80_to_sm89INS1_16FlashAttnBwdSm80INS1_25CollectiveMainloopBwdSm80ILi2ELi2EN4cute5tupleIJNS5_1CILi128EEES8_NS7_ILi64EEEEEENS_6half_tEfNS_4arch4Sm80ELb0ELb0ELb1ELb0ELb1ELb0ELb0ELb0ELi2ELi4ELi4ELi4ELb0EEENS1_24CollectiveEpilogueBwdGQAISA_fSD_Li256ELb0ELb1EEENS1_19SingleTileSchedulerILb0ELb0ELb0ELi128EEEEEEEEEvNT_6ParamsE$_ZZN4cute7flattenINS_5tupleIJNS_1CILi1EEENS1_IJNS2_ILi8EEEiiEEENS2_ILi64EEENS1_IJiNS2_ILi144EEENS2_ILi288EEEEEENS2_ILi512EEEEEEEEDaRKT_ENKUlRKT_E_clIS5_EEDaSH_:
[----:B------:R-:W-:Y:S02]  /*9310*/  MOV R34, R4 ;  /* 0x0000000400227202 */ /* 0x000fe40000000f00 */
[----:B------:R-:W-:Y:S02]  /*9320*/  MOV R35, 0x0 ;  /* 0x0000000000237802 */ /* 0x000fe40000000f00 */
[----:B------:R-:W-:Y:S02]  /*9330*/  MOV R5, R3 ;  /* 0x0000000300057202 */ /* 0x000fe40000000f00 */
[----:B------:R-:W-:Y:S05]  /*9340*/  RET.REL.NODEC R34 `(_ZN7cutlass13device_kernelIN5flash19enable_sm80_to_sm89INS1_16FlashAttnBwdSm80INS1_25CollectiveMainloopBwdSm80ILi2ELi2EN4cute5tupleIJNS5_1CILi128EEES8_NS7_ILi64EEEEEENS_6half_tEfNS_4arch4Sm80ELb0ELb0ELb1ELb0ELb1ELb0ELb0ELb0ELi2ELi4ELi4ELi4ELb0EEENS1_24CollectiveEpilogueBwdGQAISA_fSD_Li256ELb0ELb1EEENS1_19SingleTileSchedulerILb0ELb0ELb0ELi128EEEEEEEEEvNT_6ParamsE) ;  /* 0xffff6cb022007950 */ /* 0x000fea0003c3ffff */
        .type           $_ZN7cutlass13device_kernelIN5flash19enable_sm80_to_sm89INS1_16FlashAttnBwdSm80INS1_25CollectiveMainloopBwdSm80ILi2ELi2EN4cute5tupleIJNS5_1CILi128EEES8_NS7_ILi64EEEEEENS_6half_tEfNS_4arch4Sm80ELb0ELb0ELb1ELb0ELb1ELb0ELb0ELb0ELi2ELi4ELi4ELi4ELb0EEENS1_24CollectiveEpilogueBwdGQAISA_fSD_Li256ELb0ELb1EEENS1_19SingleTileSchedulerILb0ELb0ELb0ELi128EEEEEEEEEvNT_6ParamsE$_ZZN4cute7flattenINS_5tupleIJNS_1CILi1EEENS1_IJNS2_ILi8EEEiiEEENS2_ILi64EEENS1_IJiNS2_ILi144EEENS2_ILi288EEEEEENS2_ILi512EEEEEEEEDaRKT_ENKUlRKT_E_clIS9_EEDaSH_,@function
        .size           $_ZN7cutlass13device_kernelIN5flash19enable_sm80_to_sm89INS1_16FlashAttnBwdSm80INS1_25CollectiveMainloopBwdSm80ILi2ELi2EN4cute5tupleIJNS5_1CILi128EEES8_NS7_ILi64EEEEEENS_6half_tEfNS_4arch4Sm80ELb0ELb0ELb1ELb0ELb1ELb0ELb0ELb0ELi2ELi4ELi4ELi4ELb0EEENS1_24CollectiveEpilogueBwdGQAISA_fSD_Li256ELb0ELb1EEENS1_19SingleTileSchedulerILb0ELb0ELb0ELi128EEEEEEEEEvNT_6ParamsE$_ZZN4cute7flattenINS_5tupleIJNS_1CILi1EEENS1_IJNS2_ILi8EEEiiEEENS2_ILi64EEENS1_IJiNS2_ILi144EEENS2_ILi288EEEEEENS2_ILi512EEEEEEEEDaRKT_ENKUlRKT_E_clIS9_EEDaSH_,($_ZN7cutlass13device_kernelIN5flash19enable_sm80_to_sm89INS1_16FlashAttnBwdSm80INS1_25CollectiveMainloopBwdSm80ILi2ELi2EN4cute5tupleIJNS5_1CILi128EEES8_NS7_ILi64EEEEEENS_6half_tEfNS_4arch4Sm80ELb0ELb0ELb1ELb0ELb1ELb0ELb0ELb0ELi2ELi4ELi4ELi4ELb0EEENS1_24CollectiveEpilogueBwdGQAISA_fSD_Li256ELb0ELb1EEENS1_19SingleTileSchedulerILb0ELb0ELb0ELi128EEEEEEEEEvNT_6ParamsE$_ZZN4cute7flattenINS_5tupleIJNS_1CILi1EEENS1_IJiiiEEENS2_ILi64EEENS1_IJNS2_ILi72EEENS2_ILi144EEENS2_ILi288EEEEEENS2_ILi512EEEEEEEEDaRKT_ENKUlRKT_E_clIS4_EEDaSH_ - $_ZN7cutlass13device_kernelIN5flash19enable_sm80_to_sm89INS1_16FlashAttnBwdSm80INS1_25CollectiveMainloopBwdSm80ILi2ELi2EN4cute5tupleIJNS5_1CILi128EEES8_NS7_ILi64EEEEEENS_6half_tEfNS_4arch4Sm80ELb0ELb0ELb1ELb0ELb1ELb0ELb0ELb0ELi2ELi4ELi4ELi4ELb0EEENS1_24CollectiveEpilogueBwdGQAISA_fSD_Li256ELb0ELb1EEENS1_19SingleTileSchedulerILb0ELb0ELb0ELi128EEEEEEEEEvNT_6ParamsE$_ZZN4cute7flattenINS_5tupleIJNS_1CILi1EEENS1_IJNS2_ILi8EEEiiEEENS2_ILi64EEENS1_IJiNS2_ILi144EEENS2_ILi288EEEEEENS2_ILi512EEEEEEEEDaRKT_ENKUlRKT_E_clIS9_EEDaSH_)
$_ZN7cutlass13device_kernelIN5flash19enable_sm80_to_sm89INS1_16FlashAttnBwdSm80INS1_25CollectiveMainloopBwdSm80ILi2ELi2EN4cute5tupleIJNS5_1CILi128EEES8_NS7_ILi64EEEEEENS_6half_tEfNS_4arch4Sm80ELb0ELb0ELb1ELb0ELb1ELb0ELb0ELb0ELi2ELi4ELi4ELi4ELb0EEENS1_24CollectiveEpilogueBwdGQAISA_fSD_Li256ELb0ELb1EEENS1_19SingleTileSchedulerILb0ELb0ELb0ELi128EEEEEEEEEvNT_6ParamsE$_ZZN4cute7flattenINS_5tupleIJNS_1CILi1EEENS1_IJNS2_ILi8EEEiiEEENS2_ILi64EEENS1_IJiNS2_ILi144EEENS2_ILi288EEEEEENS2_ILi512EEEEEEEEDaRKT_ENKUlRKT_E_clIS9_EEDaSH_:
[----:B------:R-:W-:Y:S02]  /*9350*/  MOV R34, R4 ;  /* 0x0000000400227202 */ /* 0x000fe40000000f00 */
[----:B------:R-:W-:-:S04]  /*9360*/  MOV R35, 0x0 ;  /* 0x0000000000237802 */ /* 0x000fc80000000f00 */
[----:B------:R-:W-:Y:S05]  /*9370*/  RET.REL.NODEC R34 `(_ZN7cutlass13device_kernelIN5flash19enable_sm80_to_sm89INS1_16FlashAttnBwdSm80INS1_25CollectiveMainloopBwdSm80ILi2ELi2EN4cute5tupleIJNS5_1CILi128EEES8_NS7_ILi64EEEEEENS_6half_tEfNS_4arch4Sm80ELb0ELb0ELb1ELb0ELb1ELb0ELb0ELb0ELi2ELi4ELi4ELi4ELb0EEENS1_24CollectiveEpilogueBwdGQAISA_fSD_Li256ELb0ELb1EEENS1_19SingleTileSchedulerILb0ELb0ELb0ELi128EEEEEEEEEvNT_6ParamsE) ;  /* 0xffff6c8022007950 */ /* 0x000fea0003c3ffff */
        .type           $_ZN7cutlass13device_kernelIN5flash19enable_sm80_to_sm89INS1_16FlashAttnBwdSm80INS1_25CollectiveMainloopBwdSm80ILi2ELi2EN4cute5tupleIJNS5_1CILi128EEES8_NS7_ILi64EEEEEENS_6half_tEfNS_4arch4Sm80ELb0ELb0ELb1ELb0ELb1ELb0ELb0ELb0ELi2ELi4ELi4ELi4ELb0EEENS1_24CollectiveEpilogueBwdGQAISA_fSD_Li256ELb0ELb1EEENS1_19SingleTileSchedulerILb0ELb0ELb0ELi128EEEEEEEEEvNT_6ParamsE$_ZZN4cute7flattenINS_5tupleIJNS_1CILi1EEENS1_IJiiiEEENS2_ILi64EEENS1_IJNS2_ILi72EEENS2_ILi144EEENS2_ILi288EEEEEENS2_ILi512EEEEEEEEDaRKT_ENKUlRKT_E_clIS4_EEDaSH_,@function
        .size           $_ZN7cutlass13device_kernelIN5flash19enable_sm80_to_sm89INS1_16FlashAttnBwdSm80INS1_25CollectiveMainloopBwdSm80ILi2ELi2EN4cute5tupleIJNS5_1CILi128EEES8_NS7_ILi64EEEEEENS_6half_tEfNS_4arch4Sm80ELb0ELb0ELb1ELb0ELb1ELb0ELb0ELb0ELi2ELi4ELi4ELi4ELb0EEENS1_24CollectiveEpilogueBwdGQAISA_fSD_Li256ELb0ELb1EEENS1_19SingleTileSchedulerILb0ELb0ELb0ELi128EEEEEEEEEvNT_6ParamsE$_ZZN4cute7flattenINS_5tupleIJNS_1CILi1EEENS1_IJiiiEEENS2_ILi64EEENS1_IJNS2_ILi72EEENS2_ILi144EEENS2_ILi288EEEEEENS2_ILi512EEEEEEEEDaRKT_ENKUlRKT_E_clIS4_EEDaSH_,($_ZN7cutlass13device_kernelIN5flash19enable_sm80_to_sm89INS1_16FlashAttnBwdSm80INS1_25CollectiveMainloopBwdSm80ILi2ELi2EN4cute5tupleIJNS5_1CILi128EEES8_NS7_ILi64EEEEEENS_6half_tEfNS_4arch4Sm80ELb0ELb0ELb1ELb0ELb1ELb0ELb0ELb0ELi2ELi4ELi4ELi4ELb0EEENS1_24CollectiveEpilogueBwdGQAISA_fSD_Li256ELb0ELb1EEENS1_19SingleTileSchedulerILb0ELb0ELb0ELi128EEEEEEEEEvNT_6ParamsE$_ZZN4cute7idx2crdINS_5tupleIJiiNS_1CILi0EEEEEENS1_IJNS1_IJNS2_ILi4EEENS2_ILi8EEEEEENS2_ILi2EEENS2_ILi1EEEEEEEEDaRKT_RKT0_ENKUlRKT_RKT0_E_clIiS7_EEDaSJ_SM_ - $_ZN7cutlass13device_kernelIN5flash19enable_sm80_to_sm89INS1_16FlashAttnBwdSm80INS1_25CollectiveMainloopBwdSm80ILi2ELi2EN4cute5tupleIJNS5_1CILi128EEES8_NS7_ILi64EEEEEENS_6half_tEfNS_4arch4Sm80ELb0ELb0ELb1ELb0ELb1ELb0ELb0ELb0ELi2ELi4ELi4ELi4ELb0EEENS1_24CollectiveEpilogueBwdGQAISA_fSD_Li256ELb0ELb1EEENS1_19SingleTileSchedulerILb0ELb0ELb0ELi128EEEEEEEEEvNT_6ParamsE$_ZZN4cute7flattenINS_5tupleIJNS_1CILi1EEENS1_IJiiiEEENS2_ILi64EEENS1_IJNS2_ILi72EEENS2_ILi144EEENS2_ILi288EEEEEENS2_ILi512EEEEEEEEDaRKT_ENKUlRKT_E_clIS4_EEDaSH_)
$_ZN7cutlass13device_kernelIN5flash19enable_sm80_to_sm89INS1_16FlashAttnBwdSm80INS1_25CollectiveMainloopBwdSm80ILi2ELi2EN4cute5tupleIJNS5_1CILi128EEES8_NS7_ILi64EEEEEENS_6half_tEfNS_4arch4Sm80ELb0ELb0ELb1ELb0ELb1ELb0ELb0ELb0ELi2ELi4ELi4ELi4ELb0EEENS1_24CollectiveEpilogueBwdGQAISA_fSD_Li256ELb0ELb1EEENS1_19SingleTileSchedulerILb0ELb0ELb0ELi128EEEEEEEEEvNT_6ParamsE$_ZZN4cute7flattenINS_5tupleIJNS_1CILi1EEENS1_IJiiiEEENS2_ILi64EEENS1_IJNS2_ILi72EEENS2_ILi144EEENS2_ILi288EEEEEENS2_ILi512EEEEEEEEDaRKT_ENKUlRKT_E_clIS4_EEDaSH_:
[----:B------:R-:W-:Y:S02]  /*9380*/  MOV R36, R4 ;  /* 0x0000000400247202 */ /* 0x000fe40000000f00 */
[----:B------:R-:W-:-:S04]  /*9390*/  MOV R37, 0x0 ;  /* 0x0000000000257802 */ /* 0x000fc80000000f00 */
[----:B------:R-:W-:Y:S05]  /*93a0*/  RET.REL.NODEC R36 `(_ZN7cutlass13device_kernelIN5flash19enable_sm80_to_sm89INS1_16FlashAttnBwdSm80INS1_25CollectiveMainloopBwdSm80ILi2ELi2EN4cute5tupleIJNS5_1CILi128EEES8_NS7_ILi64EEEEEENS_6half_tEfNS_4arch4Sm80ELb0ELb0ELb1ELb0ELb1ELb0ELb0ELb0ELi2ELi4ELi4ELi4ELb0EEENS1_24CollectiveEpilogueBwdGQAISA_fSD_Li256ELb0ELb1EEENS1_19SingleTileSchedulerILb0ELb0ELb0ELi128EEEEEEEEEvNT_6ParamsE) ;  /* 0xffff6c5024007950 */ /* 0x000fea0003c3ffff */
        .type           $_ZN7cutlass13device_kernelIN5flash19enable_sm80_to_sm89INS1_16FlashAttnBwdSm80INS1_25CollectiveMainloopBwdSm80ILi2ELi2EN4cute5tupleIJNS5_1CILi128EEES8_NS7_ILi64EEEEEENS_6half_tEfNS_4arch4Sm80ELb0ELb0ELb1ELb0ELb1ELb0ELb0ELb0ELi2ELi4ELi4ELi4ELb0EEENS1_24CollectiveEpilogueBwdGQAISA_fSD_Li256ELb0ELb1EEENS1_19SingleTileSchedulerILb0ELb0ELb0ELi128EEEEEEEEEvNT_6ParamsE$_ZZN4cute7idx2crdINS_5tupleIJiiNS_1CILi0EEEEEENS1_IJNS1_IJNS2_ILi4EEENS2_ILi8EEEEEENS2_ILi2EEENS2_ILi1EEEEEEEEDaRKT_RKT0_ENKUlRKT_RKT0_E_clIiS7_EEDaSJ_SM_,@function
        .size           $_ZN7cutlass13device_kernelIN5flash19enable_sm80_to_sm89INS1_16FlashAttnBwdSm80INS1_25CollectiveMainloopBwdSm80ILi2ELi2EN4cute5tupleIJNS5_1CILi128EEES8_NS7_ILi64EEEEEENS_6half_tEfNS_4arch4Sm80ELb0ELb0ELb1ELb0ELb1ELb0ELb0ELb0ELi2ELi4ELi4ELi4ELb0EEENS1_24CollectiveEpilogueBwdGQAISA_fSD_Li256ELb0ELb1EEENS1_19SingleTileSchedulerILb0ELb0ELb0ELi128EEEEEEEEEvNT_6ParamsE$_ZZN4cute7idx2crdINS_5tupleIJiiNS_1CILi0EEEEEENS1_IJNS1_IJNS2_ILi4EEENS2_ILi8EEEEEENS2_ILi2EEENS2_ILi1EEEEEEEEDaRKT_RKT0_ENKUlRKT_RKT0_E_clIiS7_EEDaSJ_SM_,($_ZN7cutlass13device_kernelIN5flash19enable_sm80_to_sm89INS1_16FlashAttnBwdSm80INS1_25CollectiveMainloopBwdSm80ILi2ELi2EN4cute5tupleIJNS5_1CILi128EEES8_NS7_ILi64EEEEEENS_6half_tEfNS_4arch4Sm80ELb0ELb0ELb1ELb0ELb1ELb0ELb0ELb0ELi2ELi4ELi4ELi4ELb0EEENS1_24CollectiveEpilogueBwdGQAISA_fSD_Li256ELb0ELb1EEENS1_19SingleTileSchedulerILb0ELb0ELb0ELi128EEEEEEEEEvNT_6ParamsE$_ZZN4cute7idx2crdINS_5tupleIJiiNS_1CILi0EEEEEENS1_IJNS1_IJNS2_ILi4EEENS2_ILi8EEEEEENS2_ILi2EEENS2_ILi1EEEEEEEEDaRKT_RKT0_ENKUlRKT_RKT0_E_clIiS8_EEDaSJ_SM_ - $_ZN7cutlass13device_kernelIN5flash19enable_sm80_to_sm89INS1_16FlashAttnBwdSm80INS1_25CollectiveMainloopBwdSm80ILi2ELi2EN4cute5tupleIJNS5_1CILi128EEES8_NS7_ILi64EEEEEENS_6half_tEfNS_4arch4Sm80ELb0ELb0ELb1ELb0ELb1ELb0ELb0ELb0ELi2ELi4ELi4ELi4ELb0EEENS1_24CollectiveEpilogueBwdGQAISA_fSD_Li256ELb0ELb1EEENS1_19SingleTileSchedulerILb0ELb0ELb0ELi128EEEEEEEEEvNT_6ParamsE$_ZZN4cute7idx2crdINS_5tupleIJiiNS_1CILi0EEEEEENS1_IJNS1_IJNS2_ILi4EEENS2_ILi8EEEEEENS2_ILi2EEENS2_ILi1EEEEEEEEDaRKT_RKT0_ENKUlRKT_RKT0_E_clIiS7_EEDaSJ_SM_)
$_ZN7cutlass13device_kernelIN5flash19enable_sm80_to_sm89INS1_16FlashAttnBwdSm80INS1_25CollectiveMainloopBwdSm80ILi2ELi2EN4cute5tupleIJNS5_1CILi128EEES8_NS7_ILi64EEEEEENS_6half_tEfNS_4arch4Sm80ELb0ELb0ELb1ELb0ELb1ELb0ELb0ELb0ELi2ELi4ELi4ELi4ELb0EEENS1_24CollectiveEpilogueBwdGQAISA_fSD_Li256ELb0ELb1EEENS1_19SingleTileSchedulerILb0ELb0ELb0ELi128EEEEEEEEEvNT_6ParamsE$_ZZN4cute7idx2crdINS_5tupleIJiiNS_1CILi0EEEEEENS1_IJNS1_IJNS2_ILi4EEENS2_ILi8EEEEEENS2_ILi2EEENS2_ILi1EEEEEEEEDaRKT_RKT0_ENKUlRKT_RKT0_E_clIiS7_EEDaSJ_SM_:
[----:B------:R-:W-:Y:S01]  /*93b0*/  SHF.R.S32.HI R5, RZ, 0x1f, R2 ;  /* 0x0000001fff057819 */ /* 0x000fe20000011402 */
[----:B------:R-:W-:Y:S02]  /*93c0*/  IMAD.MOV.U32 R36, RZ, RZ, R6 ;  /* 0x000000ffff247224 */ /* 0x000fe400078e0006 */
[----:B------:R-:W-:Y:S01]  /*93d0*/  IMAD.MOV.U32 R37, RZ, RZ, 0x0 ;  /* 0x00000000ff257424 */ /* 0x000fe200078e00ff */
[----:B------:R-:W-:-:S04]  /*93e0*/  LEA.HI R5, R5, R2, RZ, 0x2 ;  /* 0x0000000205057211 */ /* 0x000fc800078f10ff */
[----:B------:R-:W-:Y:S02]  /*93f0*/  LOP3.LUT R4, R5, 0xfffffffc, RZ, 0xc0, !PT ;  /* 0xfffffffc05047812 */ /* 0x000fe400078ec0ff */
[----:B------:R-:W-:-:S03]  /*9400*/  SHF.R.S32.HI R5, RZ, 0x2, R5 ;  /* 0x00000002ff057819 */ /* 0x000fc60000011405 */
[----:B------:R-:W-:Y:S01]  /*9410*/  IMAD.IADD R4, R2, 0x1, -R4 ;  /* 0x0000000102047824 */ /* 0x000fe200078e0a04 */
[----:B------:R-:W-:Y:S06]  /*9420*/  RET.REL.NODEC R36 `(_ZN7cutlass13device_kernelIN5flash19enable_sm80_to_sm89INS1_16FlashAttnBwdSm80INS1_25CollectiveMainloopBwdSm80ILi2ELi2EN4cute5tupleIJNS5_1CILi128EEES8_NS7_ILi64EEEEEENS_6half_tEfNS_4arch4Sm80ELb0ELb0ELb1ELb0ELb1ELb0ELb0ELb0ELi2ELi4ELi4ELi4ELb0EEENS1_24CollectiveEpilogueBwdGQAISA_fSD_Li256ELb0ELb1EEENS1_19SingleTileSchedulerILb0ELb0ELb0ELi128EEEEEEEEEvNT_6ParamsE) ;  /* 0xffff6bd024007950 */ /* 0x000fec0003c3ffff */
        .type           $_ZN7cutlass13device_kernelIN5flash19enable_sm80_to_sm89INS1_16FlashAttnBwdSm80INS1_25CollectiveMainloopBwdSm80ILi2ELi2EN4cute5tupleIJNS5_1CILi128EEES8_NS7_ILi64EEEEEENS_6half_tEfNS_4arch4Sm80ELb0ELb0ELb1ELb0ELb1ELb0ELb0ELb0ELi2ELi4ELi4ELi4ELb0EEENS1_24CollectiveEpilogueBwdGQAISA_fSD_Li256ELb0ELb1EEENS1_19SingleTileSchedulerILb0ELb0ELb0ELi128EEEEEEEEEvNT_6ParamsE$_ZZN4cute7idx2crdINS_5tupleIJiiNS_1CILi0EEEEEENS1_IJNS1_IJNS2_ILi4EEENS2_ILi8EEEEEENS2_ILi2EEENS2_ILi1EEEEEEEEDaRKT_RKT0_ENKUlRKT_RKT0_E_clIiS8_EEDaSJ_SM_,@function
        .size           $_ZN7cutlass13device_kernelIN5flash19enable_sm80_to_sm89INS1_16FlashAttnBwdSm80INS1_25CollectiveMainloopBwdSm80ILi2ELi2EN4cute5tupleIJNS5_1CILi128EEES8_NS7_ILi64EEEEEENS_6half_tEfNS_4arch4Sm80ELb0ELb0ELb1ELb0ELb1ELb0ELb0ELb0ELi2ELi4ELi4ELi4ELb0EEENS1_24CollectiveEpilogueBwdGQAISA_fSD_Li256ELb0ELb1EEENS1_19SingleTileSchedulerILb0ELb0ELb0ELi128EEEEEEEEEvNT_6ParamsE$_ZZN4cute7idx2crdINS_5tupleIJiiNS_1CILi0EEEEEENS1_IJNS1_IJNS2_ILi4EEENS2_ILi8EEEEEENS2_ILi2EEENS2_ILi1EEEEEEEEDaRKT_RKT0_ENKUlRKT_RKT0_E_clIiS8_EEDaSJ_SM_,($_ZN7cutlass13device_kernelIN5flash19enable_sm80_to_sm89INS1_16FlashAttnBwdSm80INS1_25CollectiveMainloopBwdSm80ILi2ELi2EN4cute5tupleIJNS5_1CILi128EEES8_NS7_ILi64EEEEEENS_6half_tEfNS_4arch4Sm80ELb0ELb0ELb1ELb0ELb1ELb0ELb0ELb0ELi2ELi4ELi4ELi4ELb0EEENS1_24CollectiveEpilogueBwdGQAISA_fSD_Li256ELb0ELb1EEENS1_19SingleTileSchedulerILb0ELb0ELb0ELi128EEEEEEEEEvNT_6ParamsE$_ZZN4cute7idx2crdINS_5tupleIJiiNS_1CILi0EEEEEENS1_IJNS1_IJNS2_ILi4EEENS2_ILi8EEEEEES5_NS2_ILi1EEEEEEEEDaRKT_RKT0_ENKUlRKT_RKT0_E_clIiS5_EEDaSI_SL_ - $_ZN7cutlass13device_kernelIN5flash19enable_sm80_to_sm89INS1_16FlashAttnBwdSm80INS1_25CollectiveMainloopBwdSm80ILi2ELi2EN4cute5tupleIJNS5_1CILi128EEES8_NS7_ILi64EEEEEENS_6half_tEfNS_4arch4Sm80ELb0ELb0ELb1ELb0ELb1ELb0ELb0ELb0ELi2ELi4ELi4ELi4ELb0EEENS1_24CollectiveEpilogueBwdGQAISA_fSD_Li256ELb0ELb1EEENS1_19SingleTileSchedulerILb0ELb0ELb0ELi128EEEEEEEEEvNT_6ParamsE$_ZZN4cute7idx2crdINS_5tupleIJiiNS_1CILi0EEEEEENS1_IJNS1_IJNS2_ILi4EEENS2_ILi8EEEEEENS2_ILi2EEENS2_ILi1EEEEEEEEDaRKT_RKT0_ENKUlRKT_RKT0_E_clIiS8_EEDaSJ_SM_)
$_ZN7cutlass13device_kernelIN5flash19enable_sm80_to_sm89INS1_16FlashAttnBwdSm80INS1_25CollectiveMainloopBwdSm80ILi2ELi2EN4cute5tupleIJNS5_1CILi128EEES8_NS7_ILi64EEEEEENS_6half_tEfNS_4arch4Sm80ELb0ELb0ELb1ELb0ELb1ELb0ELb0ELb0ELi2ELi4ELi4ELi4ELb0EEENS1_24CollectiveEpilogueBwdGQAISA_fSD_Li256ELb0ELb1EEENS1_19SingleTileSchedulerILb0ELb0ELb0ELi128EEEEEEEEEvNT_6ParamsE$_ZZN4cute7idx2crdINS_5tupleIJiiNS_1CILi0EEEEEENS1_IJNS1_IJNS2_ILi4EEENS2_ILi8EEEEEENS2_ILi2EEENS2_ILi1EEEEEEEEDaRKT_RKT0_ENKUlRKT_RKT0_E_clIiS8_EEDaSJ_SM_:
[----:B------:R-:W-:Y:S02]  /*9430*/  MOV R36, R6 ;  /* 0x0000000600247202 */ /* 0x000fe40000000f00 */
[----:B------:R-:W-:Y:S02]  /*9440*/  MOV R37, 0x0 ;  /* 0x0000000000257802 */ /* 0x000fe40000000f00 */
[----:B------:R-:W-:Y:S02]  /*9450*/  MOV R29, R3 ;  /* 0x00000003001d7202 */ /* 0x000fe40000000f00 */
[----:B------:R-:W-:Y:S05]  /*9460*/  RET.REL.NODEC R36 `(_ZN7cutlass13device_kernelIN5flash19enable_sm80_to_sm89INS1_16FlashAttnBwdSm80INS1_25CollectiveMainloopBwdSm80ILi2ELi2EN4cute5tupleIJNS5_1CILi128EEES8_NS7_ILi64EEEEEENS_6half_tEfNS_4arch4Sm80ELb0ELb0ELb1ELb0ELb1ELb0ELb0ELb0ELi2ELi4ELi4ELi4ELb0EEENS1_24CollectiveEpilogueBwdGQAISA_fSD_Li256ELb0ELb1EEENS1_19SingleTileSchedulerILb0ELb0ELb0ELi128EEEEEEEEEvNT_6ParamsE) ;  /* 0xffff6b9024007950 */ /* 0x000fea0003c3ffff */
        .type           $_ZN7cutlass13device_kernelIN5flash19enable_sm80_to_sm89INS1_16FlashAttnBwdSm80INS1_25CollectiveMainloopBwdSm80ILi2ELi2EN4cute5tupleIJNS5_1CILi128EEES8_NS7_ILi64EEEEEENS_6half_tEfNS_4arch4Sm80ELb0ELb0ELb1ELb0ELb1ELb0ELb0ELb0ELi2ELi4ELi4ELi4ELb0EEENS1_24CollectiveEpilogueBwdGQAISA_fSD_Li256ELb0ELb1EEENS1_19SingleTileSchedulerILb0ELb0ELb0ELi128EEEEEEEEEvNT_6ParamsE$_ZZN4cute7idx2crdINS_5tupleIJiiNS_1CILi0EEEEEENS1_IJNS1_IJNS2_ILi4EEENS2_ILi8EEEEEES5_NS2_ILi1EEEEEEEEDaRKT_RKT0_ENKUlRKT_RKT0_E_clIiS5_EEDaSI_SL_,@function
        .size           $_ZN7cutlass13device_kernelIN5flash19enable_sm80_to_sm89INS1_16FlashAttnBwdSm80INS1_25CollectiveMainloopBwdSm80ILi2ELi2EN4cute5tupleIJNS5_1CILi128EEES8_NS7_ILi64EEEEEENS_6half_tEfNS_4arch4Sm80ELb0ELb0ELb1ELb0ELb1ELb0ELb0ELb0ELi2ELi4ELi4ELi4ELb0EEENS1_24CollectiveEpilogueBwdGQAISA_fSD_Li256ELb0ELb1EEENS1_19SingleTileSchedulerILb0ELb0ELb0ELi128EEEEEEEEEvNT_6ParamsE$_ZZN4cute7idx2crdINS_5tupleIJiiNS_1CILi0EEEEEENS1_IJNS1_IJNS2_ILi4EEENS2_ILi8EEEEEES5_NS2_ILi1EEEEEEEEDaRKT_RKT0_ENKUlRKT_RKT0_E_clIiS5_EEDaSI_SL_,($_ZN7cutlass13device_kernelIN5flash19enable_sm80_to_sm89INS1_16FlashAttnBwdSm80INS1_25CollectiveMainloopBwdSm80ILi2ELi2EN4cute5tupleIJNS5_1CILi128EEES8_NS7_ILi64EEEEEENS_6half_tEfNS_4arch4Sm80ELb0ELb0ELb1ELb0ELb1ELb0ELb0ELb0ELi2ELi4ELi4ELi4ELb0EEENS1_24CollectiveEpilogueBwdGQAISA_fSD_Li256ELb0ELb1EEENS1_19SingleTileSchedulerILb0ELb0ELb0ELi128EEEEEEEEEvNT_6ParamsE$_ZZN4cute7idx2crdINS_5tupleIJiiNS_1CILi0EEEEEENS1_IJNS1_IJNS2_ILi4EEENS2_ILi8EEEEEES5_NS2_ILi1EEEEEEEEDaRKT_RKT0_ENKUlRKT_RKT0_E_clIiS7_EEDaSI_SL_ - $_ZN7cutlass13device_kernelIN5flash19enable_sm80_to_sm89INS1_16FlashAttnBwdSm80INS1_25CollectiveMainloopBwdSm80ILi2ELi2EN4cute5tupleIJNS5_1CILi128EEES8_NS7_ILi64EEEEEENS_6half_tEfNS_4arch4Sm80ELb0ELb0ELb1ELb0ELb1ELb0ELb0ELb0ELi2ELi4ELi4ELi4ELb0EEENS1_24CollectiveEpilogueBwdGQAISA_fSD_Li256ELb0ELb1EEENS1_19SingleTileSchedulerILb0ELb0ELb0ELi128EEEEEEEEEvNT_6ParamsE$_ZZN4cute7idx2crdINS_5tupleIJiiNS_1CILi0EEEEEENS1_IJNS1_IJNS2_ILi4EEENS2_ILi8EEEEEES5_NS2_ILi1EEEEEEEEDaRKT_RKT0_ENKUlRKT_RKT0_E_clIiS5_EEDaSI_SL_)
$_ZN7cutlass13device_kernelIN5flash19enable_sm80_to_sm89INS1_16FlashAttnBwdSm80INS1_25CollectiveMainloopBwdSm80ILi2ELi2EN4cute5tupleIJNS5_1CILi128EEES8_NS7_ILi64EEEEEENS_6half_tEfNS_4arch4Sm80ELb0ELb0ELb1ELb0ELb1ELb0ELb0ELb0ELi2ELi4ELi4ELi4ELb0EEENS1_24CollectiveEpilogueBwdGQAISA_fSD_Li256ELb0ELb1EEENS1_19SingleTileSchedulerILb0ELb0ELb0ELi128EEEEEEEEEvNT_6ParamsE$_ZZN4cute7idx2crdINS_5tupleIJiiNS_1CILi0EEEEEENS1_IJNS1_IJNS2_ILi4EEENS2_ILi8EEEEEES5_NS2_ILi1EEEEEEEEDaRKT_RKT0_ENKUlRKT_RKT0_E_clIiS5_EEDaSI_SL_:
[----:B------:R-:W-:Y:S02]  /*9470*/  MOV R38, R4 ;  /* 0x0000000400267202 */ /* 0x000fe40000000f00 */
[----:B------:R-:W-:Y:S02]  /*9480*/  MOV R39, 0x0 ;  /* 0x0000000000277802 */ /* 0x000fe40000000f00 */
[----:B------:R-:W-:-:S02]  /*9490*/  MOV R5, R3 ;  /* 0x0000000300057202 */ /* 0x000fc40000000f00 */
[----:B------:R-:W-:Y:S05]  /*94a0*/  RET.REL.NODEC R38 `(_ZN7cutlass13device_kernelIN5flash19enable_sm80_to_sm89INS1_16FlashAttnBwdSm80INS1_25CollectiveMainloopBwdSm80ILi2ELi2EN4cute5tupleIJNS5_1CILi128EEES8_NS7_ILi64EEEEEENS_6half_tEfNS_4arch4Sm80ELb0ELb0ELb1ELb0ELb1ELb0ELb0ELb0ELi2ELi4ELi4ELi4ELb0EEENS1_24CollectiveEpilogueBwdGQAISA_fSD_Li256ELb0ELb1EEENS1_19SingleTileSchedulerILb0ELb0ELb0ELi128EEEEEEEEEvNT_6ParamsE) ;  /* 0xffff6b5026007950 */ /* 0x000fea0003c3ffff */
        .type           $_ZN7cutlass13device_kernelIN5flash19enable_sm80_to_sm89INS1_16FlashAttnBwdSm80INS1_25CollectiveMainloopBwdSm80ILi2ELi2EN4cute5tupleIJNS5_1CILi128EEES8_NS7_ILi64EEEEEENS_6half_tEfNS_4arch4Sm80ELb0ELb0ELb1ELb0ELb1ELb0ELb0ELb0ELi2ELi4ELi4ELi4ELb0EEENS1_24CollectiveEpilogueBwdGQAISA_fSD_Li256ELb0ELb1EEENS1_19SingleTileSchedulerILb0ELb0ELb0ELi128EEEEEEEEEvNT_6ParamsE$_ZZN4cute7idx2crdINS_5tupleIJiiNS_1CILi0EEEEEENS1_IJNS1_IJNS2_ILi4EEENS2_ILi8EEEEEES5_NS2_ILi1EEEEEEEEDaRKT_RKT0_ENKUlRKT_RKT0_E_clIiS7_EEDaSI_SL_,@function
        .size           $_ZN7cutlass13device_kernelIN5flash19enable_sm80_to_sm89INS1_16FlashAttnBwdSm80INS1_25CollectiveMainloopBwdSm80ILi2ELi2EN4cute5tupleIJNS5_1CILi128EEES8_NS7_ILi64EEEEEENS_6half_tEfNS_4arch4Sm80ELb0ELb0ELb1ELb0ELb1ELb0ELb0ELb0ELi2ELi4ELi4ELi4ELb0EEENS1_24CollectiveEpilogueBwdGQAISA_fSD_Li256ELb0ELb1EEENS1_19SingleTileSchedulerILb0ELb0ELb0ELi128EEEEEEEEEvNT_6ParamsE$_ZZN4cute7idx2crdINS_5tupleIJiiNS_1CILi0EEEEEENS1_IJNS1_IJNS2_ILi4EEENS2_ILi8EEEEEES5_NS2_ILi1EEEEEEEEDaRKT_RKT0_ENKUlRKT_RKT0_E_clIiS7_EEDaSI_SL_,($_ZN7cutlass13device_kernelIN5flash19enable_sm80_to_sm89INS1_16FlashAttnBwdSm80INS1_25CollectiveMainloopBwdSm80ILi2ELi2EN4cute5tupleIJNS5_1CILi128EEES8_NS7_ILi64EEEEEENS_6half_tEfNS_4arch4Sm80ELb0ELb0ELb1ELb0ELb1ELb0ELb0ELb0ELi2ELi4ELi4ELi4ELb0EEENS1_24CollectiveEpilogueBwdGQAISA_fSD_Li256ELb0ELb1EEENS1_19SingleTileSchedulerILb0ELb0ELb0ELi128EEEEEEEEEvNT_6ParamsE$_ZZN4cute9transformINS_5tupleIJiiNS_1CILi0EEEEEENS1_IJNS1_IJNS2_ILi4EEENS2_ILi8EEEEEENS2_ILi2EEENS2_ILi1EEEEEEZNS_7idx2crdIS4_SA_EEDaRKT_RKT0_EUlRKT_RKT0_E_EEDaSE_SH_OT1_ENKUlDpSK_E_clIJNS1_IJiiEEEiS3_EEEDaSR_ - $_ZN7cutlass13device_kernelIN5flash19enable_sm80_to_sm89INS1_16FlashAttnBwdSm80INS1_25CollectiveMainloopBwdSm80ILi2ELi2EN4cute5tupleIJNS5_1CILi128EEES8_NS7_ILi64EEEEEENS_6half_tEfNS_4arch4Sm80ELb0ELb0ELb1ELb0ELb1ELb0ELb0ELb0ELi2ELi4ELi4ELi4ELb0EEENS1_24CollectiveEpilogueBwdGQAISA_fSD_Li256ELb0ELb1EEENS1_19SingleTileSchedulerILb0ELb0ELb0ELi128EEEEEEEEEvNT_6ParamsE$_ZZN4cute7idx2crdINS_5tupleIJiiNS_1CILi0EEEEEENS1_IJNS1_IJNS2_ILi4EEENS2_ILi8EEEEEES5_NS2_ILi1EEEEEEEEDaRKT_RKT0_ENKUlRKT_RKT0_E_clIiS7_EEDaSI_SL_)
$_ZN7cutlass13device_kernelIN5flash19enable_sm80_to_sm89INS1_16FlashAttnBwdSm80INS1_25CollectiveMainloopBwdSm80ILi2ELi2EN4cute5tupleIJNS5_1CILi128EEES8_NS7_ILi64EEEEEENS_6half_tEfNS_4arch4Sm80ELb0ELb0ELb1ELb0ELb1ELb0ELb0ELb0ELi2ELi4ELi4ELi4ELb0EEENS1_24CollectiveEpilogueBwdGQAISA_fSD_Li256ELb0ELb1EEENS1_19SingleTileSchedulerILb0ELb0ELb0ELi128EEEEEEEEEvNT_6ParamsE$_ZZN4cute7idx2crdINS_5tupleIJiiNS_1CILi0EEEEEENS1_IJNS1_IJNS2_ILi4EEENS2_ILi8EEEEEES5_NS2_ILi1EEEEEEEEDaRKT_RKT0_ENKUlRKT_RKT0_E_clIiS7_EEDaSI_SL_:
[----:B------:R-:W-:-:S04]  /*94b0*/  SHF.R.S32.HI R5, RZ, 0x1f, R2 ;  /* 0x0000001fff057819 */ /* 0x000fc80000011402 */
[----:B------:R-:W-:-:S04]  /*94c0*/  LEA.HI R6, R5, R2, RZ, 0x2 ;  /* 0x0000000205067211 */ /* 0x000fc800078f10ff */
[----:B------:R-:W-:Y:S02]  /*94d0*/  LOP3.LUT R5, R6, 0xfffffffc, RZ, 0xc0, !PT ;  /* 0xfffffffc06057812 */ /* 0x000fe400078ec0ff */
[----:B------:R-:W-:-:S03]  /*94e0*/  SHF.R.S32.HI R6, RZ, 0x2, R6 ;  /* 0x00000002ff067819 */ /* 0x000fc60000011406 */
[----:B------:R-:W-:Y:S02]  /*94f0*/  IMAD.IADD R36, R2, 0x1, -R5 ;  /* 0x0000000102247824 */ /* 0x000fe400078e0a05 */
[----:B------:R-:W-:-:S04]  /*9500*/  IMAD.MOV.U32 R5, RZ, RZ, 0x0 ;  /* 0x00000000ff057424 */ /* 0x000fc800078e00ff */
[----:B------:R-:W-:Y:S05]  /*9510*/  RET.REL.NODEC R4 `(_ZN7cutlass13device_kernelIN5flash19enable_sm80_to_sm89INS1_16FlashAttnBwdSm80INS1_25CollectiveMainloopBwdSm80ILi2ELi2EN4cute5tupleIJNS5_1CILi128EEES8_NS7_ILi64EEEEEENS_6half_tEfNS_4arch4Sm80ELb0ELb0ELb1ELb0ELb1ELb0ELb0ELb0ELi2ELi4ELi4ELi4ELb0EEENS1_24CollectiveEpilogueBwdGQAISA_fSD_Li256ELb0ELb1EEENS1_19SingleTileSchedulerILb0ELb0ELb0ELi128EEEEEEEEEvNT_6ParamsE) ;  /* 0xffff6ae004007950 */ /* 0x000fea0003c3ffff */
        .type           $_ZN7cutlass13device_kernelIN5flash19enable_sm80_to_sm89INS1_16FlashAttnBwdSm80INS1_25CollectiveMainloopBwdSm80ILi2ELi2EN4cute5tupleIJNS5_1CILi128EEES8_NS7_ILi64EEEEEENS_6half_tEfNS_4arch4Sm80ELb0ELb0ELb1ELb0ELb1ELb0ELb0ELb0ELi2ELi4ELi4ELi4ELb0EEENS1_24CollectiveEpilogueBwdGQAISA_fSD_Li256ELb0ELb1EEENS1_19SingleTileSchedulerILb0ELb0ELb0ELi128EEEEEEEEEvNT_6ParamsE$_ZZN4cute9transformINS_5tupleIJiiNS_1CILi0EEEEEENS1_IJNS1_IJNS2_ILi4EEENS2_ILi8EEEEEENS2_ILi2EEENS2_ILi1EEEEEEZNS_7idx2crdIS4_SA_EEDaRKT_RKT0_EUlRKT_RKT0_E_EEDaSE_SH_OT1_ENKUlDpSK_E_clIJNS1_IJiiEEEiS3_EEEDaSR_,@function
        .size           $_ZN7cutlass13device_kernelIN5flash19enable_sm80_to_sm89INS1_16FlashAttnBwdSm80INS1_25CollectiveMainloopBwdSm80ILi2ELi2EN4cute5tupleIJNS5_1CILi128EEES8_NS7_ILi64EEEEEENS_6half_tEfNS_4arch4Sm80ELb0ELb0ELb1ELb0ELb1ELb0ELb0ELb0ELi2ELi4ELi4ELi4ELb0EEENS1_24CollectiveEpilogueBwdGQAISA_fSD_Li256ELb0ELb1EEENS1_19SingleTileSchedulerILb0ELb0ELb0ELi128EEEEEEEEEvNT_6ParamsE$_ZZN4cute9transformINS_5tupleIJiiNS_1CILi0EEEEEENS1_IJNS1_IJNS2_ILi4EEENS2_ILi8EEEEEENS2_ILi2EEENS2_ILi1EEEEEEZNS_7idx2crdIS4_SA_EEDaRKT_RKT0_EUlRKT_RKT0_E_EEDaSE_SH_OT1_ENKUlDpSK_E_clIJNS1_IJiiEEEiS3_EEEDaSR_,($_ZN7cutlass13device_kernelIN5flash19enable_sm80_to_sm89INS1_16FlashAttnBwdSm80INS1_25CollectiveMainloopBwdSm80ILi2ELi2EN4cute5tupleIJNS5_1CILi128EEES8_NS7_ILi64EEEEEENS_6half_tEfNS_4arch4Sm80ELb0ELb0ELb1ELb0ELb1ELb0ELb0ELb0ELi2ELi4ELi4ELi4ELb0EEENS1_24CollectiveEpilogueBwdGQAISA_fSD_Li256ELb0ELb1EEENS1_19SingleTileSchedulerILb0ELb0ELb0ELi128EEEEEEEEEvNT_6ParamsE$_ZZN4cute9transformINS_5tupleIJiiNS_1CILi0EEEEEENS1_IJNS1_IJNS2_ILi4EEENS2_ILi8EEEEEES5_NS2_ILi1EEEEEEZNS_7idx2crdIS4_S9_EEDaRKT_RKT0_EUlRKT_RKT0_E_EEDaSD_SG_OT1_ENKUlDpSJ_E_clIJNS1_IJiiEEEiS3_EEEDaSQ_ - $_ZN7cutlass13device_kernelIN5flash19enable_sm80_to_sm89INS1_16FlashAttnBwdSm80INS1_25CollectiveMainloopBwdSm80ILi2ELi2EN4cute5tupleIJNS5_1CILi128EEES8_NS7_ILi64EEEEEENS_6half_tEfNS_4arch4Sm80ELb0ELb0ELb1ELb0ELb1ELb0ELb0ELb0ELi2ELi4ELi4ELi4ELb0EEENS1_24CollectiveEpilogueBwdGQAISA_fSD_Li256ELb0ELb1EEENS1_19SingleTileSchedulerILb0ELb0ELb0ELi128EEEEEEEEEvNT_6ParamsE$_ZZN4cute9transformINS_5tupleIJiiNS_1CILi0EEEEEENS1_IJNS1_IJNS2_ILi4EEENS2_ILi8EEEEEENS2_ILi2EEENS2_ILi1EEEEEEZNS_7idx2crdIS4_SA_EEDaRKT_RKT0_EUlRKT_RKT0_E_EEDaSE_SH_OT1_ENKUlDpSK_E_clIJNS1_IJiiEEEiS3_EEEDaSR_)
$_ZN7cutlass13device_kernelIN5flash19enable_sm80_to_sm89INS1_16FlashAttnBwdSm80INS1_25CollectiveMainloopBwdSm80ILi2ELi2EN4cute5tupleIJNS5_1CILi128EEES8_NS7_ILi64EEEEEENS_6half_tEfNS_4arch4Sm80ELb0ELb0ELb1ELb0ELb1ELb0ELb0ELb0ELi2ELi4ELi4ELi4ELb0EEENS1_24CollectiveEpilogueBwdGQAISA_fSD_Li256ELb0ELb1EEENS1_19SingleTileSchedulerILb0ELb0ELb0ELi128EEEEEEEEEvNT_6ParamsE$_ZZN4cute9transformINS_5tupleIJiiNS_1CILi0EEEEEENS1_IJNS1_IJNS2_ILi4EEENS2_ILi8EEEEEENS2_ILi2EEENS2_ILi1EEEEEEZNS_7idx2crdIS4_SA_EEDaRKT_RKT0_EUlRKT_RKT0_E_EEDaSE_SH_OT1_ENKUlDpSK_E_clIJNS1_IJiiEEEiS3_EEEDaSR_:
[----:B------:R-:W-:Y:S02]  /*9520*/  MOV R36, R6 ;  /* 0x0000000600247202 */ /* 0x000fe40000000f00 */
[----:B------:R-:W-:-:S04]  /*9530*/  MOV R37, 0x0 ;  /* 0x0000000000257802 */ /* 0x000fc80000000f00 */
[----:B------:R-:W-:Y:S05]  /*9540*/  RET.REL.NODEC R36 `(_ZN7cutlass13device_kernelIN5flash19enable_sm80_to_sm89INS1_16FlashAttnBwdSm80INS1_25CollectiveMainloopBwdSm80ILi2ELi2EN4cute5tupleIJNS5_1CILi128EEES8_NS7_ILi64EEEEEENS_6half_tEfNS_4arch4Sm80ELb0ELb0ELb1ELb0ELb1ELb0ELb0ELb0ELi2ELi4ELi4ELi4ELb0EEENS1_24CollectiveEpilogueBwdGQAISA_fSD_Li256ELb0ELb1EEENS1_19SingleTileSchedulerILb0ELb0ELb0ELi128EEEEEEEEEvNT_6ParamsE) ;  /* 0xffff6ab024007950 */ /* 0x000fea0003c3ffff */
        .type           $_ZN7cutlass13device_kernelIN5flash19enable_sm80_to_sm89INS1_16FlashAttnBwdSm80INS1_25CollectiveMainloopBwdSm80ILi2ELi2EN4cute5tupleIJNS5_1CILi128EEES8_NS7_ILi64EEEEEENS_6half_tEfNS_4arch4Sm80ELb0ELb0ELb1ELb0ELb1ELb0ELb0ELb0ELi2ELi4ELi4ELi4ELb0EEENS1_24CollectiveEpilogueBwdGQAISA_fSD_Li256ELb0ELb1EEENS1_19SingleTileSchedulerILb0ELb0ELb0ELi128EEEEEEEEEvNT_6ParamsE$_ZZN4cute9transformINS_5tupleIJiiNS_1CILi0EEEEEENS1_IJNS1_IJNS2_ILi4EEENS2_ILi8EEEEEES5_NS2_ILi1EEEEEEZNS_7idx2crdIS4_S9_EEDaRKT_RKT0_EUlRKT_RKT0_E_EEDaSD_SG_OT1_ENKUlDpSJ_E_clIJNS1_IJiiEEEiS3_EEEDaSQ_,@function
        .size           $_ZN7cutlass13device_kernelIN5flash19enable_sm80_to_sm89INS1_16FlashAttnBwdSm80INS1_25CollectiveMainloopBwdSm80ILi2ELi2EN4cute5tupleIJNS5_1CILi128EEES8_NS7_ILi64EEEEEENS_6half_tEfNS_4arch4Sm80ELb0ELb0ELb1ELb0ELb1ELb0ELb0ELb0ELi2ELi4ELi4ELi4ELb0EEENS1_24CollectiveEpilogueBwdGQAISA_fSD_Li256ELb0ELb1EEENS1_19SingleTileSchedulerILb0ELb0ELb0ELi128EEEEEEEEEvNT_6ParamsE$_ZZN4cute9transformINS_5tupleIJiiNS_1CILi0EEEEEENS1_IJNS1_IJNS2_ILi4EEENS2_ILi8EEEEEES5_NS2_ILi1EEEEEEZNS_7idx2crdIS4_S9_EEDaRKT_RKT0_EUlRKT_RKT0_E_EEDaSD_SG_OT1_ENKUlDpSJ_E_clIJNS1_IJiiEEEiS3_EEEDaSQ_,($_ZN7cutlass13device_kernelIN5flash19enable_sm80_to_sm89INS1_16FlashAttnBwdSm80INS1_25CollectiveMainloopBwdSm80ILi2ELi2EN4cute5tupleIJNS5_1CILi128EEES8_NS7_ILi64EEEEEENS_6half_tEfNS_4arch4Sm80ELb0ELb0ELb1ELb0ELb1ELb0ELb0ELb0ELi2ELi4ELi4ELi4ELb0EEENS1_24CollectiveEpilogueBwdGQAISA_fSD_Li256ELb0ELb1EEENS1_19SingleTileSchedulerILb0ELb0ELb0ELi128EEEEEEEEEvNT_6ParamsE$_ZZN5flash25CollectiveMainloopBwdSm80ILi2ELi2EN4cute5tupleIJNS1_1CILi128EEES4_NS3_ILi64EEEEEEN7cutlass6half_tEfNS7_4arch4Sm80ELb0ELb0ELb1ELb0ELb1ELb0ELb0ELb0ELi2ELi4ELi4ELi4ELb0EE3mmaINS_16FlashAttnBwdSm80ISB_NS_24CollectiveEpilogueBwdGQAIS6_fSA_Li256ELb0ELb1EEENS_19SingleTileSchedulerILb0ELb0ELb0ELi128EEEE13SharedStorageENS1_6TensorINS1_11ArrayEngineIfLm32EEENS1_6LayoutINS2_IJNS2_IJNS3_ILi2EEESO_EEESO_NS3_ILi4EEEEEENS2_IJNS2_IJNS3_ILi1EEESO_EEESQ_NS3_ILi8EEEEEEEEEEEEbRKNSB_6ParamsERT0_S12_iNS2_IJiiiEEERT_ENKUlRT_iE_clINSK_INSL_IfLm64EEENSN_INS2_IJSP_SO_SU_EEESV_EEEEEEDaS17_i - $_ZN7cutlass13device_kernelIN5flash19enable_sm80_to_sm89INS1_16FlashAttnBwdSm80INS1_25CollectiveMainloopBwdSm80ILi2ELi2EN4cute5tupleIJNS5_1CILi128EEES8_NS7_ILi64EEEEEENS_6half_tEfNS_4arch4Sm80ELb0ELb0ELb1ELb0ELb1ELb0ELb0ELb0ELi2ELi4ELi4ELi4ELb0EEENS1_24CollectiveEpilogueBwdGQAISA_fSD_Li256ELb0ELb1EEENS1_19SingleTileSchedulerILb0ELb0ELb0ELi128EEEEEEEEEvNT_6ParamsE$_ZZN4cute9transformINS_5tupleIJiiNS_1CILi0EEEEEENS1_IJNS1_IJNS2_ILi4EEENS2_ILi8EEEEEES5_NS2_ILi1EEEEEEZNS_7idx2crdIS4_S9_EEDaRKT_RKT0_EUlRKT_RKT0_E_EEDaSD_SG_OT1_ENKUlDpSJ_E_clIJNS1_IJiiEEEiS3_EEEDaSQ_)
$_ZN7cutlass13device_kernelIN5flash19enable_sm80_to_sm89INS1_16FlashAttnBwdSm80INS1_25CollectiveMainloopBwdSm80ILi2ELi2EN4cute5tupleIJNS5_1CILi128EEES8_NS7_ILi64EEEEEENS_6half_tEfNS_4arch4Sm80ELb0ELb0ELb1ELb0ELb1ELb0ELb0ELb0ELi2ELi4ELi4ELi4ELb0EEENS1_24CollectiveEpilogueBwdGQAISA_fSD_Li256ELb0ELb1EEENS1_19SingleTileSchedulerILb0ELb0ELb0ELi128EEEEEEEEEvNT_6ParamsE$_ZZN4cute9transformINS_5tupleIJiiNS_1CILi0EEEEEENS1_IJNS1_IJNS2_ILi4EEENS2_ILi8EEEEEES5_NS2_ILi1EEEEEEZNS_7idx2crdIS4_S9_EEDaRKT_RKT0_EUlRKT_RKT0_E_EEDaSD_SG_OT1_ENKUlDpSJ_E_clIJNS1_IJiiEEEiS3_EEEDaSQ_:
[----:B------:R-:W-:Y:S02]  /*9550*/  MOV R38, R4 ;  /* 0x0000000400267202 */ /* 0x000fe40000000f00 */
[----:B------:R-:W-:-:S04]  /*9560*/  MOV R39, 0x0 ;  /* 0x0000000000277802 */ /* 0x000fc80000000f00 */
[----:B------:R-:W-:Y:S05]  /*9570*/  RET.REL.NODEC R38 `(_ZN7cutlass13device_kernelIN5flash19enable_sm80_to_sm89INS1_16FlashAttnBwdSm80INS1_25CollectiveMainloopBwdSm80ILi2ELi2EN4cute5tupleIJNS5_1CILi128EEES8_NS7_ILi64EEEEEENS_6half_tEfNS_4arch4Sm80ELb0ELb0ELb1ELb0ELb1ELb0ELb0ELb0ELi2ELi4ELi4ELi4ELb0EEENS1_24CollectiveEpilogueBwdGQAISA_fSD_Li256ELb0ELb1EEENS1_19SingleTileSchedulerILb0ELb0ELb0ELi128EEEEEEEEEvNT_6ParamsE) ;  /* 0xffff6a8026007950 */ /* 0x000fea0003c3ffff */
        .type           $_ZN7cutlass13device_kernelIN5flash19enable_sm80_to_sm89INS1_16FlashAttnBwdSm80INS1_25CollectiveMainloopBwdSm80ILi2ELi2EN4cute5tupleIJNS5_1CILi128EEES8_NS7_ILi64EEEEEENS_6half_tEfNS_4arch4Sm80ELb0ELb0ELb1ELb0ELb1ELb0ELb0ELb0ELi2ELi4ELi4ELi4ELb0EEENS1_24CollectiveEpilogueBwdGQAISA_fSD_Li256ELb0ELb1EEENS1_19SingleTileSchedulerILb0ELb0ELb0ELi128EEEEEEEEEvNT_6ParamsE$_ZZN5flash25CollectiveMainloopBwdSm80ILi2ELi2EN4cute5tupleIJNS1_1CILi128EEES4_NS3_ILi64EEEEEEN7cutlass6half_tEfNS7_4arch4Sm80ELb0ELb0ELb1ELb0ELb1ELb0ELb0ELb0ELi2ELi4ELi4ELi4ELb0EE3mmaINS_16FlashAttnBwdSm80ISB_NS_24CollectiveEpilogueBwdGQAIS6_fSA_Li256ELb0ELb1EEENS_19SingleTileSchedulerILb0ELb0ELb0ELi128EEEE13SharedStorageENS1_6TensorINS1_11ArrayEngineIfLm32EEENS1_6LayoutINS2_IJNS2_IJNS3_ILi2EEESO_EEESO_NS3_ILi4EEEEEENS2_IJNS2_IJNS3_ILi1EEESO_EEESQ_NS3_ILi8EEEEEEEEEEEEbRKNSB_6ParamsERT0_S12_iNS2_IJiiiEEERT_ENKUlRT_iE_clINSK_INSL_IfLm64EEENSN_INS2_IJSP_SO_SU_EEESV_EEEEEEDaS17_i,@function
        .size           $_ZN7cutlass13device_kernelIN5flash19enable_sm80_to_sm89INS1_16FlashAttnBwdSm80INS1_25CollectiveMainloopBwdSm80ILi2ELi2EN4cute5tupleIJNS5_1CILi128EEES8_NS7_ILi64EEEEEENS_6half_tEfNS_4arch4Sm80ELb0ELb0ELb1ELb0ELb1ELb0ELb0ELb0ELi2ELi4ELi4ELi4ELb0EEENS1_24CollectiveEpilogueBwdGQAISA_fSD_Li256ELb0ELb1EEENS1_19SingleTileSchedulerILb0ELb0ELb0ELi128EEEEEEEEEvNT_6ParamsE$_ZZN5flash25CollectiveMainloopBwdSm80ILi2ELi2EN4cute5tupleIJNS1_1CILi128EEES4_NS3_ILi64EEEEEEN7cutlass6half_tEfNS7_4arch4Sm80ELb0ELb0ELb1ELb0ELb1ELb0ELb0ELb0ELi2ELi4ELi4ELi4ELb0EE3mmaINS_16FlashAttnBwdSm80ISB_NS_24CollectiveEpilogueBwdGQAIS6_fSA_Li256ELb0ELb1EEENS_19SingleTileSchedulerILb0ELb0ELb0ELi128EEEE13SharedStorageENS1_6TensorINS1_11ArrayEngineIfLm32EEENS1_6LayoutINS2_IJNS2_IJNS3_ILi2EEESO_EEESO_NS3_ILi4EEEEEENS2_IJNS2_IJNS3_ILi1EEESO_EEESQ_NS3_ILi8EEEEEEEEEEEEbRKNSB_6ParamsERT0_S12_iNS2_IJiiiEEERT_ENKUlRT_iE_clINSK_INSL_IfLm64EEENSN_INS2_IJSP_SO_SU_EEESV_EEEEEEDaS17_i,($_ZN7cutlass13device_kernelIN5flash19enable_sm80_to_sm89INS1_16FlashAttnBwdSm80INS1_25CollectiveMainloopBwdSm80ILi2ELi2EN4cute5tupleIJNS5_1CILi128EEES8_NS7_ILi64EEEEEENS_6half_tEfNS_4arch4Sm80ELb0ELb0ELb1ELb0ELb1ELb0ELb0ELb0ELi2ELi4ELi4ELi4ELb0EEENS1_24CollectiveEpilogueBwdGQAISA_fSD_Li256ELb0ELb1EEENS1_19SingleTileSchedulerILb0ELb0ELb0ELi128EEEEEEEEEvNT_6ParamsE$_ZZN5flash25CollectiveMainloopBwdSm80ILi2ELi2EN4cute5tupleIJNS1_1CILi128EEES4_NS3_ILi64EEEEEEN7cutlass6half_tEfNS7_4arch4Sm80ELb0ELb0ELb1ELb0ELb1ELb0ELb0ELb0ELi2ELi4ELi4ELi4ELb0EE3mmaINS_16FlashAttnBwdSm80ISB_NS_24CollectiveEpilogueBwdGQAIS6_fSA_Li256ELb0ELb1EEENS_19SingleTileSchedulerILb0ELb0ELb0ELi128EEEE13SharedStorageENS1_6TensorINS1_11ArrayEngineIfLm32EEENS1_6LayoutINS2_IJNS2_IJNS3_ILi2EEESO_EEESO_NS3_ILi4EEEEEENS2_IJNS2_IJNS3_ILi1EEESO_EEESQ_NS3_ILi8EEEEEEEEEEEEbRKNSB_6ParamsERT0_S12_iNS2_IJiiiEEERT_ENKUliT_E_clIZSC_ISJ_SX_EbS10_S12_S12_iS13_S15_EUlRS16_iE_EEDaiS16_ - $_ZN7cutlass13device_kernelIN5flash19enable_sm80_to_sm89INS1_16FlashAttnBwdSm80INS1_25CollectiveMainloopBwdSm80ILi2ELi2EN4cute5tupleIJNS5_1CILi128EEES8_NS7_ILi64EEEEEENS_6half_tEfNS_4arch4Sm80ELb0ELb0ELb1ELb0ELb1ELb0ELb0ELb0ELi2ELi4ELi4ELi4ELb0EEENS1_24CollectiveEpilogueBwdGQAISA_fSD_Li256ELb0ELb1EEENS1_19SingleTileSchedulerILb0ELb0ELb0ELi128EEEEEEEEEvNT_6ParamsE$_ZZN5flash25CollectiveMainloopBwdSm80ILi2ELi2EN4cute5tupleIJNS1_1CILi128EEES4_NS3_ILi64EEEEEEN7cutlass6half_tEfNS7_4arch4Sm80ELb0ELb0ELb1ELb0ELb1ELb0ELb0ELb0ELi2ELi4ELi4ELi4ELb0EE3mmaINS_16FlashAttnBwdSm80ISB_NS_24CollectiveEpilogueBwdGQAIS6_fSA_Li256ELb0ELb1EEENS_19SingleTileSchedulerILb0ELb0ELb0ELi128EEEE13SharedStorageENS1_6TensorINS1_11ArrayEngineIfLm32EEENS1_6LayoutINS2_IJNS2_IJNS3_ILi2EEESO_EEESO_NS3_ILi4EEEEEENS2_IJNS2_IJNS3_ILi1EEESO_EEESQ_NS3_ILi8EEEEEEEEEEEEbRKNSB_6ParamsERT0_S12_iNS2_IJiiiEEERT_ENKUlRT_iE_clINSK_INSL_IfLm64EEENSN_INS2_IJSP_SO_SU_EEESV_EEEEEEDaS17_i)
$_ZN7cutlass13device_kernelIN5flash19enable_sm80_to_sm89INS1_16FlashAttnBwdSm80INS1_25CollectiveMainloopBwdSm80ILi2ELi2EN4cute5tupleIJNS5_1CILi128EEES8_NS7_ILi64EEEEEENS_6half_tEfNS_4arch4Sm80ELb0ELb0ELb1ELb0ELb1ELb0ELb0ELb0ELi2ELi4ELi4ELi4ELb0EEENS1_24CollectiveEpilogueBwdGQAISA_fSD_Li256ELb0ELb1EEENS1_19SingleTileSchedulerILb0ELb0ELb0ELi128EEEEEEEEEvNT_6ParamsE$_ZZN5flash25CollectiveMainloopBwdSm80ILi2ELi2EN4cute5tupleIJNS1_1CILi128EEES4_NS3_ILi64EEEEEEN7cutlass6half_tEfNS7_4arch4Sm80ELb0ELb0ELb1ELb0ELb1ELb0ELb0ELb0ELi2ELi4ELi4ELi4ELb0EE3mmaINS_16FlashAttnBwdSm80ISB_NS_24CollectiveEpilogueBwdGQAIS6_fSA_Li256ELb0ELb1EEENS_19SingleTileSchedulerILb0ELb0ELb0ELi128EEEE13SharedStorageENS1_6TensorINS1_11ArrayEngineIfLm32EEENS1_6LayoutINS2_IJNS2_IJNS3_ILi2EEESO_EEESO_NS3_ILi4EEEEEENS2_IJNS2_IJNS3_ILi1EEESO_EEESQ_NS3_ILi8EEEEEEEEEEEEbRKNSB_6ParamsERT0_S12_iNS2_IJiiiEEERT_ENKUlRT_iE_clINSK_INSL_IfLm64EEENSN_INS2_IJSP_SO_SU_EEESV_EEEEEEDaS17_i:
        /* <DEDUP_REMOVED lines=114> */
[----:B------:R-:W-:Y:S05]  /*9ca0*/  @P0 RET.REL.NODEC R16 `(_ZN7cutlass13device_kernelIN5flash19enable_sm80_to_sm89INS1_16FlashAttnBwdSm80INS1_25CollectiveMainloopBwdSm80ILi2ELi2EN4cute5tupleIJNS5_1CILi128EEES8_NS7_ILi64EEEEEENS_6half_tEfNS_4arch4Sm80ELb0ELb0ELb1ELb0ELb1ELb0ELb0ELb0ELi2ELi4ELi4ELi4ELb0EEENS1_24CollectiveEpilogueBwdGQAISA_fSD_Li256ELb0ELb1EEENS1_19SingleTileSchedulerILb0ELb0ELb0ELi128EEEEEEEEEvNT_6ParamsE) ;  /* 0xffff635010000950 */ /* 0x000fea0003c3ffff */
[----:B---3--:R-:W-:Y:S02]  /*9cb0*/  MOV R3, 0xff800000 ;  /* 0xff80000000037802 */ /* 0x008fe40000000f00 */
[----:B------:R-:W-:-:S03]  /*9cc0*/  MOV R17, 0x0 ;  /* 0x0000000000117802 */ /* 0x000fc60000000f00 */
[----:B------:R1:W-:Y:S04]  /*9cd0*/  STL [R6+0xe4], R3 ;  /* 0x0000e40306007387 */ /* 0x0003e80000100800 */
[----:B------:R1:W-:Y:S04]  /*9ce0*/  STL [R6+0xec], R3 ;  /* 0x0000ec0306007387 */ /* 0x0003e80000100800 */
[----:B------:R1:W-:Y:S04]  /*9cf0*/  STL [R6+0xf4], R3 ;  /* 0x0000f40306007387 */ /* 0x0003e80000100800 */
[----:B------:R1:W-:Y:S01]  /*9d00*/  STL [R6+0xfc], R3 ;  /* 0x0000fc0306007387 */ /* 0x0003e20000100800 */
[----:B------:R-:W-:Y:S05]  /*9d10*/  RET.REL.NODEC R16 `(_ZN7cutlass13device_kernelIN5flash19enable_sm80_to_sm89INS1_16FlashAttnBwdSm80INS1_25CollectiveMainloopBwdSm80ILi2ELi2EN4cute5tupleIJNS5_1CILi128EEES8_NS7_ILi64EEEEEENS_6half_tEfNS_4arch4Sm80ELb0ELb0ELb1ELb0ELb1ELb0ELb0ELb0ELi2ELi4ELi4ELi4ELb0EEENS1_24CollectiveEpilogueBwdGQAISA_fSD_Li256ELb0ELb1EEENS1_19SingleTileSchedulerILb0ELb0ELb0ELi128EEEEEEEEEvNT_6ParamsE) ;  /* 0xffff62e010007950 */ /* 0x000fea0003c3ffff */
        .type           $_ZN7cutlass13device_kernelIN5flash19enable_sm80_to_sm89INS1_16FlashAttnBwdSm80INS1_25CollectiveMainloopBwdSm80ILi2ELi2EN4cute5tupleIJNS5_1CILi128EEES8_NS7_ILi64EEEEEENS_6half_tEfNS_4arch4Sm80ELb0ELb0ELb1ELb0ELb1ELb0ELb0ELb0ELi2ELi4ELi4ELi4ELb0EEENS1_24CollectiveEpilogueBwdGQAISA_fSD_Li256ELb0ELb1EEENS1_19SingleTileSchedulerILb0ELb0ELb0ELi128EEEEEEEEEvNT_6ParamsE$_ZZN5flash25CollectiveMainloopBwdSm80ILi2ELi2EN4cute5tupleIJNS1_1CILi128EEES4_NS3_ILi64EEEEEEN7cutlass6half_tEfNS7_4arch4Sm80ELb0ELb0ELb1ELb0ELb1ELb0ELb0ELb0ELi2ELi4ELi4ELi4ELb0EE3mmaINS_16FlashAttnBwdSm80ISB_NS_24CollectiveEpilogueBwdGQAIS6_fSA_Li256ELb0ELb1EEENS_19SingleTileSchedulerILb0ELb0ELb0ELi128EEEE13SharedStorageENS1_6TensorINS1_11ArrayEngineIfLm32EEENS1_6LayoutINS2_IJNS2_IJNS3_ILi2EEESO_EEESO_NS3_ILi4EEEEEENS2_IJNS2_IJNS3_ILi1EEESO_EEESQ_NS3_ILi8EEEEEEEEEEEEbRKNSB_6ParamsERT0_S12_iNS2_IJiiiEEERT_ENKUliT_E_clIZSC_ISJ_SX_EbS10_S12_S12_iS13_S15_EUlRS16_iE_EEDaiS16_,@function
        .size           $_ZN7cutlass13device_kernelIN5flash19enable_sm80_to_sm89INS1_16FlashAttnBwdSm80INS1_25CollectiveMainloopBwdSm80ILi2ELi2EN4cute5tupleIJNS5_1CILi128EEES8_NS7_ILi64EEEEEENS_6half_tEfNS_4arch4Sm80ELb0ELb0ELb1ELb0ELb1ELb0ELb0ELb0ELi2ELi4ELi4ELi4ELb0EEENS1_24CollectiveEpilogueBwdGQAISA_fSD_Li256ELb0ELb1EEENS1_19SingleTileSchedulerILb0ELb0ELb0ELi128EEEEEEEEEvNT_6ParamsE$_ZZN5flash25CollectiveMainloopBwdSm80ILi2ELi2EN4cute5tupleIJNS1_1CILi128EEES4_NS3_ILi64EEEEEEN7cutlass6half_tEfNS7_4arch4Sm80ELb0ELb0ELb1ELb0ELb1ELb0ELb0ELb0ELi2ELi4ELi4ELi4ELb0EE3mmaINS_16FlashAttnBwdSm80ISB_NS_24CollectiveEpilogueBwdGQAIS6_fSA_Li256ELb0ELb1EEENS_19SingleTileSchedulerILb0ELb0ELb0ELi128EEEE13SharedStorageENS1_6TensorINS1_11ArrayEngineIfLm32EEENS1_6LayoutINS2_IJNS2_IJNS3_ILi2EEESO_EEESO_NS3_ILi4EEEEEENS2_IJNS2_IJNS3_ILi1EEESO_EEESQ_NS3_ILi8EEEEEEEEEEEEbRKNSB_6ParamsERT0_S12_iNS2_IJiiiEEERT_ENKUliT_E_clIZSC_ISJ_SX_EbS10_S12_S12_iS13_S15_EUlRS16_iE_EEDaiS16_,($_ZN7cutlass13device_kernelIN5flash19enable_sm80_to_sm89INS1_16FlashAttnBwdSm80INS1_25CollectiveMainloopBwdSm80ILi2ELi2EN4cute5tupleIJNS5_1CILi128EEES8_NS7_ILi64EEEEEENS_6half_tEfNS_4arch4Sm80ELb0ELb0ELb1ELb0ELb1ELb0ELb0ELb0ELi2ELi4ELi4ELi4ELb0EEENS1_24CollectiveEpilogueBwdGQAISA_fSD_Li256ELb0ELb1EEENS1_19SingleTileSchedulerILb0ELb0ELb0ELi128EEEEEEEEEvNT_6ParamsE$_ZZN5flash25CollectiveMainloopBwdSm80ILi2ELi2EN4cute5tupleIJNS1_1CILi128EEES4_NS3_ILi64EEEEEEN7cutlass6half_tEfNS7_4arch4Sm80ELb0ELb0ELb1ELb0ELb1ELb0ELb0ELb0ELi2ELi4ELi4ELi4ELb0EE3mmaINS_16FlashAttnBwdSm80ISB_NS_24CollectiveEpilogueBwdGQAIS6_fSA_Li256ELb0ELb1EEENS_19SingleTileSchedulerILb0ELb0ELb0ELi128EEEE13SharedStorageENS1_6TensorINS1_11ArrayEngineIfLm32EEENS1_6LayoutINS2_IJNS2_IJNS3_ILi2EEESO_EEESO_NS3_ILi4EEEEEENS2_IJNS2_IJNS3_ILi1EEESO_EEESQ_NS3_ILi8EEEEEEEEEEEEbRKNSB_6ParamsERT0_S12_iNS2_IJiiiEEERT_ENKUlvE0_clEv - $_ZN7cutlass13device_kernelIN5flash19enable_sm80_to_sm89INS1_16FlashAttnBwdSm80INS1_25CollectiveMainloopBwdSm80ILi2ELi2EN4cute5tupleIJNS5_1CILi128EEES8_NS7_ILi64EEEEEENS_6half_tEfNS_4arch4Sm80ELb0ELb0ELb1ELb0ELb1ELb0ELb0ELb0ELi2ELi4ELi4ELi4ELb0EEENS1_24CollectiveEpilogueBwdGQAISA_fSD_Li256ELb0ELb1EEENS1_19SingleTileSchedulerILb0ELb0ELb0ELi128EEEEEEEEEvNT_6ParamsE$_ZZN5flash25CollectiveMainloopBwdSm80ILi2ELi2EN4cute5tupleIJNS1_1CILi128EEES4_NS3_ILi64EEEEEEN7cutlass6half_tEfNS7_4arch4Sm80ELb0ELb0ELb1ELb0ELb1ELb0ELb0ELb0ELi2ELi4ELi4ELi4ELb0EE3mmaINS_16FlashAttnBwdSm80ISB_NS_24CollectiveEpilogueBwdGQAIS6_fSA_Li256ELb0ELb1EEENS_19SingleTileSchedulerILb0ELb0ELb0ELi128EEEE13SharedStorageENS1_6TensorINS1_11ArrayEngineIfLm32EEENS1_6LayoutINS2_IJNS2_IJNS3_ILi2EEESO_EEESO_NS3_ILi4EEEEEENS2_IJNS2_IJNS3_ILi1EEESO_EEESQ_NS3_ILi8EEEEEEEEEEEEbRKNSB_6ParamsERT0_S12_iNS2_IJiiiEEERT_ENKUliT_E_clIZSC_ISJ_SX_EbS10_S12_S12_iS13_S15_EUlRS16_iE_EEDaiS16_)
$_ZN7cutlass13device_kernelIN5flash19enable_sm80_to_sm89INS1_16FlashAttnBwdSm80INS1_25CollectiveMainloopBwdSm80ILi2ELi2EN4cute5tupleIJNS5_1CILi128EEES8_NS7_ILi64EEEEEENS_6half_tEfNS_4arch4Sm80ELb0ELb0ELb1ELb0ELb1ELb0ELb0ELb0ELi2ELi4ELi4ELi4ELb0EEENS1_24CollectiveEpilogueBwdGQAISA_fSD_Li256ELb0ELb1EEENS1_19SingleTileSchedulerILb0ELb0ELb0ELi128EEEEEEEEEvNT_6ParamsE$_ZZN5flash25CollectiveMainloopBwdSm80ILi2ELi2EN4cute5tupleIJNS1_1CILi128EEES4_NS3_ILi64EEEEEEN7cutlass6half_tEfNS7_4arch4Sm80ELb0ELb0ELb1ELb0ELb1ELb0ELb0ELb0ELi2ELi4ELi4ELi4ELb0EE3mmaINS_16FlashAttnBwdSm80ISB_NS_24CollectiveEpilogueBwdGQAIS6_fSA_Li256ELb0ELb1EEENS_19SingleTileSchedulerILb0ELb0ELb0ELi128EEEE13SharedStorageENS1_6TensorINS1_11ArrayEngineIfLm32EEENS1_6LayoutINS2_IJNS2_IJNS3_ILi2EEESO_EEESO_NS3_ILi4EEEEEENS2_IJNS2_IJNS3_ILi1EEESO_EEESQ_NS3_ILi8EEEEEEEEEEEEbRKNSB_6ParamsERT0_S12_iNS2_IJiiiEEERT_ENKUliT_E_clIZSC_ISJ_SX_EbS10_S12_S12_iS13_S15_EUlRS16_iE_EEDaiS16_:
        /* <DEDUP_REMOVED lines=46> */
[----:B-1---5:R-:W-:Y:S05]  /*a000*/  CALL.REL.NOINC `($_ZN7cutlass13device_kernelIN5flash19enable_sm80_to_sm89INS1_16FlashAttnBwdSm80INS1_25CollectiveMainloopBwdSm80ILi2ELi2EN4cute5tupleIJNS5_1CILi128EEES8_NS7_ILi64EEEEEENS_6half_tEfNS_4arch4Sm80ELb0ELb0ELb1ELb0ELb1ELb0ELb0ELb0ELi2ELi4ELi4ELi4ELb0EEENS1_24CollectiveEpilogueBwdGQAISA_fSD_Li256ELb0ELb1EEENS1_19SingleTileSchedulerILb0ELb0ELb0ELi128EEEEEEEEEvNT_6ParamsE$_ZN4cute3eso3ESOILb1ELb0EJNS_14ComposedLayoutINS_7SwizzleILi3ELi3ELi3EEENS_1CILj0EEENS_6LayoutINS_5tupleIJNS8_IJNS5_ILi8EEENS5_ILi16EEEEEENS8_IJNS5_ILi64EEENS5_ILi1EEEEEEEEENS8_IJNS8_IJSC_NS5_ILi512EEEEEENS8_IJSD_NS5_ILi0EEEEEEEEEEEEENS_10ViewEngineINS_8smem_ptrIPN7cutlass6half_tEEEEEEEC2ERKSM_RKST_) ;  /* 0xffffc6f000007944 */ /* 0x022fea0003c3ffff */
[----:B-1----:R1:W5:Y:S01]  /*a010*/  LDL.64 R2, [R1+0x758] ;  /* 0x0007580001027983 */ /* 0x0023620000100a00 */
[----:B------:R-:W-:-:S03]  /*a020*/  MOV R6, 0xa040 ;  /* 0x0000a04000067802 */ /* 0x000fc60000000f00 */
[----:B-1---5:R-:W-:Y:S05]  /*a030*/  CALL.REL.NOINC `($_ZN7cutlass13device_kernelIN5flash19enable_sm80_to_sm89INS1_16FlashAttnBwdSm80INS1_25CollectiveMainloopBwdSm80ILi2ELi2EN4cute5tupleIJNS5_1CILi128EEES8_NS7_ILi64EEEEEENS_6half_tEfNS_4arch4Sm80ELb0ELb0ELb1ELb0ELb1ELb0ELb0ELb0ELi2ELi4ELi4ELi4ELb0EEENS1_24CollectiveEpilogueBwdGQAISA_fSD_Li256ELb0ELb1EEENS1_19SingleTileSchedulerILb0ELb0ELb0ELi128EEEEEEEEEvNT_6ParamsE$_ZN4cute3eso3ESOILb1ELb0EJNS_14ComposedLayoutINS_7SwizzleILi3ELi3ELi3EEENS_1CILj0EEENS_6LayoutINS_5tupleIJNS8_IJNS8_IJNS5_ILi4EEENS5_ILi8EEEEEENS8_IJS9_NS5_ILi1EEEEEEEEENS8_IJNS8_IJNS5_ILi2EEESF_SF_EEENS8_IJSF_S9_EEEEEEEEENS8_IJNS8_IJNS8_IJSF_NS5_ILi64EEEEEENS8_IJNS5_ILi1024EEENS5_ILi0EEEEEEEEENS8_IJNS8_IJSC_NS5_ILi512EEESA_EEENS8_IJNS5_ILi4096EEENS5_ILi16EEEEEEEEEEEEEEEENS_10ViewEngineINS_8smem_ptrIPN7cutlass6half_tEEEEEEEC2ERKSY_RKS15_) ;  /* 0xffffc75000007944 */ /* 0x022fea0003c3ffff */
[----:B------:R-:W-:Y:S01]  /*a040*/  ULDC.64 UR4, c[0x0][0x118] ;  /* 0x0000460000047ab9 */ /* 0x000fe20000000a00 */
[----:B------:R2:W5:Y:S04]  /*a050*/  LDL.64 R24, [R1+0x758] ;  /* 0x0007580001187983 */ /* 0x0005680000100a00 */
[----:B-1----:R2:W5:Y:S01]  /*a060*/  LD.E R3, [R20.64+0x8] ;  /* 0x0000080414037980 */ /* 0x002562000c101900 */
[----:B------:R-:W-:-:S02]  /*a070*/  MOV R82, R62 ;  /* 0x0000003e00527202 */ /* 0x000fc40000000f00 */
[----:B------:R-:W-:Y:S02]  /*a080*/  MOV R4, 0xa0a0 ;  /* 0x0000a0a000047802 */ /* 0x000fe40000000f00 */
[----:B--2--5:R-:W-:Y:S05]  /*a090*/  CALL.REL.NOINC `($_ZN7cutlass13device_kernelIN5flash19enable_sm80_to_sm89INS1_16FlashAttnBwdSm80INS1_25CollectiveMainloopBwdSm80ILi2ELi2EN4cute5tupleIJNS5_1CILi128EEES8_NS7_ILi64EEEEEENS_6half_tEfNS_4arch4Sm80ELb0ELb0ELb1ELb0ELb1ELb0ELb0ELb0ELi2ELi4ELi4ELi4ELb0EEENS1_24CollectiveEpilogueBwdGQAISA_fSD_Li256ELb0ELb1EEENS1_19SingleTileSchedulerILb0ELb0ELb0ELi128EEEEEEEEEvNT_6ParamsE$_ZN4cute3eso3ESOILb0ELb1EJiNS_1CILi0EEEEEC2ERKiRKS3_) ;  /* 0xffffc2d000007944 */ /* 0x024fea0003c3ffff */
[----:B------:R-:W2:Y:S01]  /*a0a0*/  LDL R26, [R1+0x758] ;  /* 0x00075800011a7983 */ /* 0x000ea20000100800 */
[----:B------:R-:W-:Y:S01]  /*a0b0*/  ULDC.64 UR4, c[0x0][0x118] ;  /* 0x0000460000047ab9 */ /* 0x000fe20000000a00 */
[----:B------:R-:W-:Y:S01]  /*a0c0*/  IMAD.MOV.U32 R82, RZ, RZ, R62 ;  /* 0x000000ffff527224 */ /* 0x000fe200078e003e */
[----:B-1----:R-:W-:Y:S01]  /*a0d0*/  MOV R2, R15 ;  /* 0x0000000f00027202 */ /* 0x002fe20000000f00 */
[----:B--2---:R1:W-:Y:S04]  /*a0e0*/  STL [R1+0x11e8], R26 ;  /* 0x0011e81a01007387 */ /* 0x0043e80000100800 */
[----:B------:R1:W5:Y:S01]  /*a0f0*/  LD.E R6, [R20.64+0x4] ;  /* 0x0000040414067980 */ /* 0x000362000c101900 */
[----:B------:R-:W-:-:S03]  /*a100*/  MOV R4, 0xa120 ;  /* 0x0000a12000047802 */ /* 0x000fc60000000f00 */
[----:B-1---5:R-:W-:Y:S05]  /*a110*/  CALL.REL.NOINC `($_ZN7cutlass13device_kernelIN5flash19enable_sm80_to_sm89INS1_16FlashAttnBwdSm80INS1_25CollectiveMainloopBwdSm80ILi2ELi2EN4cute5tupleIJNS5_1CILi128EEES8_NS7_ILi64EEEEEENS_6half_tEfNS_4arch4Sm80ELb0ELb0ELb1ELb0ELb1ELb0ELb0ELb0ELi2ELi4ELi4ELi4ELb0EEENS1_24CollectiveEpilogueBwdGQAISA_fSD_Li256ELb0ELb1EEENS1_19SingleTileSchedulerILb0ELb0ELb0ELi128EEEEEEEEEvNT_6ParamsE$_ZN4cute3eso3ESOILb0ELb0EJiNS_5tupleIJiNS_1CILi0EEEEEEEEC2ERKiRKS5_) ;  /* 0xffffbdf000007944 */ /* 0x022fea0003c3ffff */
[----:B-1----:R1:W5:Y:S01]  /*a120*/  LDL.64 R2, [R1+0x758] ;  /* 0x0007580001027983 */ /* 0x0023620000100a00 */
[----:B------:R-:W-:-:S02]  /*a130*/  MOV R82, R62 ;  /* 0x0000003e00527202 */ /* 0x000fc40000000f00 */
[----:B------:R-:W-:Y:S02]  /*a140*/  MOV R6, 0xa160 ;  /* 0x0000a16000067802 */ /* 0x000fe40000000f00 */
[----:B-1---5:R-:W-:Y:S05]  /*a150*/  CALL.REL.NOINC `($_ZN7cutlass13device_kernelIN5flash19enable_sm80_to_sm89INS1_16FlashAttnBwdSm80INS1_25CollectiveMainloopBwdSm80ILi2ELi2EN4cute5tupleIJNS5_1CILi128EEES8_NS7_ILi64EEEEEENS_6half_tEfNS_4arch4Sm80ELb0ELb0ELb1ELb0ELb1ELb0ELb0ELb0ELi2ELi4ELi4ELi4ELb0EEENS1_24CollectiveEpilogueBwdGQAISA_fSD_Li256ELb0ELb1EEENS1_19SingleTileSchedulerILb0ELb0ELb0ELi128EEEEEEEEEvNT_6ParamsE$_ZN4cute3eso3ESOILb0ELb1EJNS_5tupleIJiNS2_IJiNS_1CILi0EEEEEEEEENS2_IJNS_10UnderscoreENS2_IJS7_S7_EEEEEEEEC2ERKS6_RKS9_) ;  /* 0xffffc17000007944 */ /* 0x022fea0003c3ffff */
[----:B------:R-:W2:Y:S01]  /*a160*/  LDL.64 R20, [R1+0x758] ;  /* 0x0007580001147983 */ /* 0x000ea20000100a00 */
[----:B-1----:R-:W-:Y:S02]  /*a170*/  MOV R2, R17 ;  /* 0x0000001100027202 */ /* 0x002fe40000000f00 */
[----:B------:R-:W-:Y:S01]  /*a180*/  MOV R4, 0xa1c0 ;  /* 0x0000a1c000047802 */ /* 0x000fe20000000f00 */
[----:B--2---:R1:W-:Y:S04]  /*a190*/  STL [R1+0x11ec], R20 ;  /* 0x0011ec1401007387 */ /* 0x0043e80000100800 */
[----:B------:R1:W-:Y:S02]  /*a1a0*/  STL [R1+0x11f0], R21 ;  /* 0x0011f01501007387 */ /* 0x0003e40000100800 */
[----:B-1----:R-:W-:Y:S05]  /*a1b0*/  CALL.REL.NOINC `($_ZN7cutlass13device_kernelIN5flash19enable_sm80_to_sm89INS1_16FlashAttnBwdSm80INS1_25CollectiveMainloopBwdSm80ILi2ELi2EN4cute5tupleIJNS5_1CILi128EEES8_NS7_ILi64EEEEEENS_6half_tEfNS_4arch4Sm80ELb0ELb0ELb1ELb0ELb1ELb0ELb0ELb0ELi2ELi4ELi4ELi4ELb0EEENS1_24CollectiveEpilogueBwdGQAISA_fSD_Li256ELb0ELb1EEENS1_19SingleTileSchedulerILb0ELb0ELb0ELi128EEEEEEEEEvNT_6ParamsE$_ZZN4cute4diceINS_5tupleIJNS1_IJiNS1_IJiNS_1CILi0EEEEEEEEENS1_IJNS_10UnderscoreENS1_IJS6_S6_EEEEEEEEES9_EEDaRKT_RKT0_ENKUlRKT_RKT0_E_clIS5_S5_EEDaSI_SL_) ;  /* 0xffffebd000007944 */ /* 0x002fea0003c3ffff */
[----:B------:R-:W-:Y:S02]  /*a1c0*/  MOV R4, 0xa1e0 ;  /* 0x0000a1e000047802 */ /* 0x000fe40000000f00 */
[----:B-1---5:R-:W-:Y:S05]  /*a1d0*/  CALL.REL.NOINC `($_ZN7cutlass13device_kernelIN5flash19enable_sm80_to_sm89INS1_16FlashAttnBwdSm80INS1_25CollectiveMainloopBwdSm80ILi2ELi2EN4cute5tupleIJNS5_1CILi128EEES8_NS7_ILi64EEEEEENS_6half_tEfNS_4arch4Sm80ELb0ELb0ELb1ELb0ELb1ELb0ELb0ELb0ELi2ELi4ELi4ELi4ELb0EEENS1_24CollectiveEpilogueBwdGQAISA_fSD_Li256ELb0ELb1EEENS1_19SingleTileSchedulerILb0ELb0ELb0ELi128EEEEEEEEEvNT_6ParamsE$_ZZN4cute12filter_tupleINS_5tupleIJNS1_IJiNS1_IJiNS_1CILi0EEEEEEEEENS1_IJNS_10UnderscoreENS1_IJS6_S6_EEEEEEEEES9_ZNS_4diceIS9_S9_EEDaRKT_RKT0_EUlRKT_RKT0_E_EEDaSD_SG_OT1_ENKUlDpSJ_E_clIJNS1_IJiiS3_EEENS1_IJEEEEEEDaSQ_) ;  /* 0xffffe60000007944 */ /* 0x022fea0003c3ffff */
[----:B------:R-:W-:Y:S02]  /*a1e0*/  MOV R4, 0xa200 ;  /* 0x0000a20000047802 */ /* 0x000fe40000000f00 */
[----:B------:R-:W-:Y:S05]  /*a1f0*/  CALL.REL.NOINC `($_ZN7cutlass13device_kernelIN5flash19enable_sm80_to_sm89INS1_16FlashAttnBwdSm80INS1_25CollectiveMainloopBwdSm80ILi2ELi2EN4cute5tupleIJNS5_1CILi128EEES8_NS7_ILi64EEEEEENS_6half_tEfNS_4arch4Sm80ELb0ELb0ELb1ELb0ELb1ELb0ELb0ELb0ELi2ELi4ELi4ELi4ELb0EEENS1_24CollectiveEpilogueBwdGQAISA_fSD_Li256ELb0ELb1EEENS1_19SingleTileSchedulerILb0ELb0ELb0ELi128EEEEEEEEEvNT_6ParamsE$_ZZN4cute7idx2crdINS_5tupleIJiiNS_1CILi0EEEEEENS1_IJNS1_IJNS2_ILi4EEENS2_ILi8EEEEEES5_NS2_ILi1EEEEEEEEDaRKT_RKT0_ENKUlRKT_RKT0_E_clIiS7_EEDaSI_SL_) ;  /* 0xfffff2b000007944 */ /* 0x000fea0003c3ffff */
[----:B------:R-:W-:Y:S02]  /*a200*/  MOV R5, R3 ;  /* 0x0000000300057202 */ /* 0x000fe40000000f00 */
[----:B------:R-:W-:-:S02]  /*a210*/  MOV R4, 0xa230 ;  /* 0x0000a23000047802 */ /* 0x000fc40000000f00 */
[----:B------:R-:W-:Y:S05]  /*a220*/  CALL.REL.NOINC `($_ZN7cutlass13device_kernelIN5flash19enable_sm80_to_sm89INS1_16FlashAttnBwdSm80INS1_25CollectiveMainloopBwdSm80ILi2ELi2EN4cute5tupleIJNS5_1CILi128EEES8_NS7_ILi64EEEEEENS_6half_tEfNS_4arch4Sm80ELb0ELb0ELb1ELb0ELb1ELb0ELb0ELb0ELi2ELi4ELi4ELi4ELb0EEENS1_24CollectiveEpilogueBwdGQAISA_fSD_Li256ELb0ELb1EEENS1_19SingleTileSchedulerILb0ELb0ELb0ELi128EEEEEEEEEvNT_6ParamsE$_ZZN4cute9transformINS_5tupleIJiiNS_1CILi0EEEEEENS1_IJNS1_IJNS2_ILi4EEENS2_ILi8EEEEEES5_NS2_ILi1EEEEEEZNS_7idx2crdIS4_S9_EEDaRKT_RKT0_EUlRKT_RKT0_E_EEDaSD_SG_OT1_ENKUlDpSJ_E_clIJNS1_IJiiEEEiS3_EEEDaSQ_) ;  /* 0xfffff32000007944 */ /* 0x000fea0003c3ffff */
[----:B------:R-:W-:Y:S02]  /*a230*/  MOV R4, R6 ;  /* 0x0000000600047202 */ /* 0x000fe40000000f00 */
[----:B------:R-:W-:-:S02]  /*a240*/  MOV R6, 0xa260 ;  /* 0x0000a26000067802 */ /* 0x000fc40000000f00 */
[----:B------:R-:W-:Y:S05]  /*a250*/  CALL.REL.NOINC `($_ZN7cutlass13device_kernelIN5flash19enable_sm80_to_sm89INS1_16FlashAttnBwdSm80INS1_25CollectiveMainloopBwdSm80ILi2ELi2EN4cute5tupleIJNS5_1CILi128EEES8_NS7_ILi64EEEEEENS_6half_tEfNS_4arch4Sm80ELb0ELb0ELb1ELb0ELb1ELb0ELb0ELb0ELi2ELi4ELi4ELi4ELb0EEENS1_24CollectiveEpilogueBwdGQAISA_fSD_Li256ELb0ELb1EEENS1_19SingleTileSchedulerILb0ELb0ELb0ELi128EEEEEEEEEvNT_6ParamsE$_ZZN4cute13to_mixed_bitsINS_5tupleIJNS1_IJNS_1CILi4EEENS2_ILi8EEEEEES3_NS2_ILi1EEEEEENS1_IJNS1_IJNS2_ILi0EEENS2_ILi64EEEEEES8_S8_EEENS1_IJNS1_IJiiEEEiS8_EEEEEDaRKT_RKT0_RKT1_ENKUlRKT_RKT0_RKT1_E_clIS5_SA_SC_EEDaSP_SS_SV_) ;  /* 0xffffe93000007944 */ /* 0x000fea0003c3ffff */
[----:B------:R-:W-:Y:S02]  /*a260*/  MOV R29, R4 ;  /* 0x00000004001d7202 */ /* 0x000fe40000000f00 */
[----:B------:R-:W-:-:S02]  /*a270*/  MOV R4, 0xa290 ;  /* 0x0000a29000047802 */ /* 0x000fc40000000f00 */
[----:B------:R-:W-:Y:S05]  /*a280*/  CALL.REL.NOINC `($_ZN7cutlass13device_kernelIN5flash19enable_sm80_to_sm89INS1_16FlashAttnBwdSm80INS1_25CollectiveMainloopBwdSm80ILi2ELi2EN4cute5tupleIJNS5_1CILi128EEES8_NS7_ILi64EEEEEENS_6half_tEfNS_4arch4Sm80ELb0ELb0ELb1ELb0ELb1ELb0ELb0ELb0ELi2ELi4ELi4ELi4ELb0EEENS1_24CollectiveEpilogueBwdGQAISA_fSD_Li256ELb0ELb1EEENS1_19SingleTileSchedulerILb0ELb0ELb0ELi128EEEEEEEEEvNT_6ParamsE$_ZZN4cute13to_mixed_bitsINS_5tupleIJNS1_IJNS_1CILi4EEENS2_ILi8EEEEEES3_NS2_ILi1EEEEEENS1_IJNS1_IJNS2_ILi0EEENS2_ILi64EEEEEES8_S8_EEENS1_IJNS1_IJiiEEEiS8_EEEEEDaRKT_RKT0_RKT1_ENKUlDpRKT_E_clIJNS_9MixedBitsILj0ELj448EEENS2_ILj0EEESV_EEEDaSQ_) ;  /* 0xffffe8d000007944 */ /* 0x000fea0003c3ffff */
        /* <DEDUP_REMOVED lines=21> */
[----:B------:R-:W-:Y:S05]  /*a3e0*/  CALL.REL.NOINC `($_ZN7cutlass13device_kernelIN5flash19enable_sm80_to_sm89INS1_16FlashAttnBwdSm80INS1_25CollectiveMainloopBwdSm80ILi2ELi2EN4cute5tupleIJNS5_1CILi128EEES8_NS7_ILi64EEEEEENS_6half_tEfNS_4arch4Sm80ELb0ELb0ELb1ELb0ELb1ELb0ELb0ELb0ELi2ELi4ELi4ELi4ELb0EEENS1_24CollectiveEpilogueBwdGQAISA_fSD_Li256ELb0ELb1EEENS1_19SingleTileSchedulerILb0ELb0ELb0ELi128EEEEEEEEEvNT_6ParamsE$_ZN4cute3eso3ESOILb0ELb0EJiiiEEC2ERKiS4_S4_) ;  /* 0xffffbcf000007944 */ /* 0x000fea0003c3ffff */
[----:B------:R2:W5:Y:S04]  /*a3f0*/  LDL R5, [R1+0x760] ;  /* 0x0007600001057983 */ /* 0x0005680000100800 */
[----:B-1----:R2:W5:Y:S01]  /*a400*/  LDL.64 R2, [R1+0x758] ;  /* 0x0007580001027983 */ /* 0x0025620000100a00 */
[----:B------:R-:W-:-:S02]  /*a410*/  MOV R82, R62 ;  /* 0x0000003e00527202 */ /* 0x000fc40000000f00 */
[----:B------:R-:W-:Y:S02]  /*a420*/  MOV R6, 0xa440 ;  /* 0x0000a44000067802 */ /* 0x000fe40000000f00 */
[----:B--2--5:R-:W-:Y:S05]  /*a430*/  CALL.REL.NOINC `($_ZN7cutlass13device_kernelIN5flash19enable_sm80_to_sm89INS1_16FlashAttnBwdSm80INS1_25CollectiveMainloopBwdSm80ILi2ELi2EN4cute5tupleIJNS5_1CILi128EEES8_NS7_ILi64EEEEEENS_6half_tEfNS_4arch4Sm80ELb0ELb0ELb1ELb0ELb1ELb0ELb0ELb0ELi2ELi4ELi4ELi4ELb0EEENS1_24CollectiveEpilogueBwdGQAISA_fSD_Li256ELb0ELb1EEENS1_19SingleTileSchedulerILb0ELb0ELb0ELi128EEEEEEEEEvNT_6ParamsE$_ZN4cute3eso3ESOILb1ELb0EJNS_1CILi1EEENS_5tupleIJiiiEEENS2_ILi64EEENS4_IJNS2_ILi72EEENS2_ILi144EEENS2_ILi288EEEEEENS2_ILi512EEEEEC2ERKS3_RKS5_RKS6_RKSA_RKSB_) ;  /* 0xffffc43000007944 */ /* 0x024fea0003c3ffff */
[----:B-1----:R1:W5:Y:S04]  /*a440*/  LDL R5, [R1+0x760] ;  /* 0x0007600001057983 */ /* 0x0023680000100800 */
[----:B------:R1:W5:Y:S01]  /*a450*/  LDL.64 R2, [R1+0x758] ;  /* 0x0007580001027983 */ /* 0x0003620000100a00 */
[----:B------:R-:W-:Y:S02]  /*a460*/  MOV R82, R62 ;  /* 0x0000003e00527202 */ /* 0x000fe40000000f00 */
[----:B------:R-:W-:Y:S02]  /*a470*/  MOV R6, 0xa490 ;  /* 0x0000a49000067802 */ /* 0x000fe40000000f00 */
[----:B-1---5:R-:W-:Y:S05]  /*a480*/  CALL.REL.NOINC `($_ZN7cutlass13device_kernelIN5flash19enable_sm80_to_sm89INS1_16FlashAttnBwdSm80INS1_25CollectiveMainloopBwdSm80ILi2ELi2EN4cute5tupleIJNS5_1CILi128EEES8_NS7_ILi64EEEEEENS_6half_tEfNS_4arch4Sm80ELb0ELb0ELb1ELb0ELb1ELb0ELb0ELb0ELi2ELi4ELi4ELi4ELb0EEENS1_24CollectiveEpilogueBwdGQAISA_fSD_Li256ELb0ELb1EEENS1_19SingleTileSchedulerILb0ELb0ELb0ELi128EEEEEEEEEvNT_6ParamsE$_ZN4cute5tupleIJNS0_IJNS_1CILi8EEENS0_IJNS1_ILi2EEES3_S3_EEENS1_ILi1EEES4_S5_EEENS0_IJS5_NS0_IJiiiEEENS1_ILi64EEENS0_IJNS1_ILi72EEENS1_ILi144EEENS1_ILi288EEEEEENS1_ILi512EEEEEEEEC2ERKS6_RKSE_) ;  /* 0xffffe02000007944 */ /* 0x022fea0003c3ffff */
[----:B-1----:R1:W5:Y:S04]  /*a490*/  LDL R5, [R1+0x760] ;  /* 0x0007600001057983 */ /* 0x0023680000100800 */
[----:B------:R1:W5:Y:S01]  /*a4a0*/  LDL.64 R2, [R1+0x758] ;  /* 0x0007580001027983 */ /* 0x0003620000100a00 */
[----:B------:R-:W-:-:S03]  /*a4b0*/  MOV R4, 0xa4d0 ;  /* 0x0000a4d000047802 */ /* 0x000fc60000000f00 */
[----:B-1---5:R-:W-:Y:S05]  /*a4c0*/  CALL.REL.NOINC `($_ZN7cutlass13device_kernelIN5flash19enable_sm80_to_sm89INS1_16FlashAttnBwdSm80INS1_25CollectiveMainloopBwdSm80ILi2ELi2EN4cute5tupleIJNS5_1CILi128EEES8_NS7_ILi64EEEEEENS_6half_tEfNS_4arch4Sm80ELb0ELb0ELb1ELb0ELb1ELb0ELb0ELb0ELi2ELi4ELi4ELi4ELb0EEENS1_24CollectiveEpilogueBwdGQAISA_fSD_Li256ELb0ELb1EEENS1_19SingleTileSchedulerILb0ELb0ELb0ELi128EEEEEEEEEvNT_6ParamsE$_ZZN4cute7flattenINS_5tupleIJNS_1CILi1EEENS1_IJiiiEEENS2_ILi64EEENS1_IJNS2_ILi72EEENS2_ILi144EEENS2_ILi288EEEEEENS2_ILi512EEEEEEEEDaRKT_ENKUlRKT_E_clIS4_EEDaSH_) ;  /* 0xffffeeb000007944 */ /* 0x022fea0003c3ffff */
[----:B------:R-:W-:Y:S02]  /*a4d0*/  MOV R6, 0xa4f0 ;  /* 0x0000a4f000067802 */ /* 0x000fe40000000f00 */
[----:B------:R-:W-:Y:S05]  /*a4e0*/  CALL.REL.NOINC `($_ZN7cutlass13device_kernelIN5flash19enable_sm80_to_sm89INS1_16FlashAttnBwdSm80INS1_25CollectiveMainloopBwdSm80ILi2ELi2EN4cute5tupleIJNS5_1CILi128EEES8_NS7_ILi64EEEEEENS_6half_tEfNS_4arch4Sm80ELb0ELb0ELb1ELb0ELb1ELb0ELb0ELb0ELi2ELi4ELi4ELi4ELb0EEENS1_24CollectiveEpilogueBwdGQAISA_fSD_Li256ELb0ELb1EEENS1_19SingleTileSchedulerILb0ELb0ELb0ELi128EEEEEEEEEvNT_6ParamsE$_ZZN4cute12filter_tupleINS_5tupleIJNS_1CILi1EEENS1_IJiiiEEENS2_ILi64EEENS1_IJNS2_ILi72EEENS2_ILi144EEENS2_ILi288EEEEEENS2_ILi512EEEEEEZNS_7flattenISB_EEDaRKT_EUlRKT_E_EEDaSF_OT0_ENKUlDpSI_E_clIJNS1_IJS3_EEES4_NS1_IJS5_EEES9_NS1_IJSA_EEEEEEDaSM_) ;  /* 0xffffe47000007944 */ /* 0x000fea0003c3ffff */
[----:B------:R-:W-:Y:S02]  /*a4f0*/  MOV R82, R62 ;  /* 0x0000003e00527202 */ /* 0x000fe40000000f00 */
[----:B------:R-:W-:-:S02]  /*a500*/  MOV R6, 0xa520 ;  /* 0x0000a52000067802 */ /* 0x000fc40000000f00 */
[----:B------:R-:W-:Y:S05]  /*a510*/  CALL.REL.NOINC `($_ZN7cutlass13device_kernelIN5flash19enable_sm80_to_sm89INS1_16FlashAttnBwdSm80INS1_25CollectiveMainloopBwdSm80ILi2ELi2EN4cute5tupleIJNS5_1CILi128EEES8_NS7_ILi64EEEEEENS_6half_tEfNS_4arch4Sm80ELb0ELb0ELb1ELb0ELb1ELb0ELb0ELb0ELi2ELi4ELi4ELi4ELb0EEENS1_24CollectiveEpilogueBwdGQAISA_fSD_Li256ELb0ELb1EEENS1_19SingleTileSchedulerILb0ELb0ELb0ELi128EEEEEEEEEvNT_6ParamsE$_ZN4cute3eso3ESOILb0ELb1EJiNS_1CILi72EEENS2_ILi512EEEEEC2ERKiRKS3_RKS4_) ;  /* 0xffffbf3000007944 */ /* 0x000fea0003c3ffff */
[----:B------:R-:W2:Y:S01]  /*a520*/  LDL R20, [R1+0x758] ;  /* 0x0007580001147983 */ /* 0x000ea20000100800 */
[----:B------:R-:W-:Y:S01]  /*a530*/  IMAD.MOV.U32 R82, RZ, RZ, R62 ;  /* 0x000000ffff527224 */ /* 0x000fe200078e003e */
[----:B-1----:R-:W-:-:S02]  /*a540*/  MOV R2, R7 ;  /* 0x0000000700027202 */ /* 0x002fc40000000f00 */
[----:B------:R-:W-:Y:S01]  /*a550*/  MOV R6, 0xa580 ;  /* 0x0000a58000067802 */ /* 0x000fe20000000f00 */
[----:B--2---:R1:W-:Y:S04]  /*a560*/  STL [R1+0x790], R20 ;  /* 0x0007901401007387 */ /* 0x0043e80000100800 */
[----:B-1----:R-:W-:Y:S05]  /*a570*/  CALL.REL.NOINC `($_ZN7cutlass13device_kernelIN5flash19enable_sm80_to_sm89INS1_16FlashAttnBwdSm80INS1_25CollectiveMainloopBwdSm80ILi2ELi2EN4cute5tupleIJNS5_1CILi128EEES8_NS7_ILi64EEEEEENS_6half_tEfNS_4arch4Sm80ELb0ELb0ELb1ELb0ELb1ELb0ELb0ELb0ELi2ELi4ELi4ELi4ELb0EEENS1_24CollectiveEpilogueBwdGQAISA_fSD_Li256ELb0ELb1EEENS1_19SingleTileSchedulerILb0ELb0ELb0ELi128EEEEEEEEEvNT_6ParamsE$_ZN4cute3eso3ESOILb0ELb0EJiiNS_1CILi72EEENS2_ILi512EEEEEC2ERKiS7_RKS3_RKS4_) ;  /* 0xffffbae000007944 */ /* 0x002fea0003c3ffff */
        /* <DEDUP_REMOVED lines=8> */
[----:B-1----:R-:W-:Y:S05]  /*a600*/  CALL.REL.NOINC `($_ZN7cutlass13device_kernelIN5flash19enable_sm80_to_sm89INS1_16FlashAttnBwdSm80INS1_25CollectiveMainloopBwdSm80ILi2ELi2EN4cute5tupleIJNS5_1CILi128EEES8_NS7_ILi64EEEEEENS_6half_tEfNS_4arch4Sm80ELb0ELb0ELb1ELb0ELb1ELb0ELb0ELb0ELi2ELi4ELi4ELi4ELb0EEENS1_24CollectiveEpilogueBwdGQAISA_fSD_Li256ELb0ELb1EEENS1_19SingleTileSchedulerILb0ELb0ELb0ELi128EEEEEEEEEvNT_6ParamsE$_ZN4cute3eso3ESOILb0ELb0EJiiiNS_1CILi72EEENS2_ILi512EEEEEC2ERKiS7_S7_RKS3_RKS4_) ;  /* 0xffffbc2000007944 */ /* 0x002fea0003c3ffff */
        /* <DEDUP_REMOVED lines=9> */
[----:B-1----:R-:W-:Y:S05]  /*a6a0*/  CALL.REL.NOINC `($_ZN7cutlass13device_kernelIN5flash19enable_sm80_to_sm89INS1_16FlashAttnBwdSm80INS1_25CollectiveMainloopBwdSm80ILi2ELi2EN4cute5tupleIJNS5_1CILi128EEES8_NS7_ILi64EEEEEENS_6half_tEfNS_4arch4Sm80ELb0ELb0ELb1ELb0ELb1ELb0ELb0ELb0ELi2ELi4ELi4ELi4ELb0EEENS1_24CollectiveEpilogueBwdGQAISA_fSD_Li256ELb0ELb1EEENS1_19SingleTileSchedulerILb0ELb0ELb0ELi128EEEEEEEEEvNT_6ParamsE$_ZN4cute3eso3ESOILb1ELb0EJNS_1CILi1EEEiiiNS2_ILi72EEENS2_ILi512EEEEEC2ERKS3_RKiSA_SA_RKS4_RKS5_) ;  /* 0xffffc2e000007944 */ /* 0x002fea0003c3ffff */
[----:B-1----:R1:W5:Y:S04]  /*a6b0*/  LDL R5, [R1+0x778] ;  /* 0x0007780001057983 */ /* 0x0023680000100800 */
[----:B------:R1:W5:Y:S01]  /*a6c0*/  LDL.64 R2, [R1+0x770] ;  /* 0x0007700001027983 */ /* 0x0003620000100a00 */
[----:B------:R-:W-:-:S02]  /*a6d0*/  MOV R83, R61 ;  /* 0x0000003d00537202 */ /* 0x000fc40000000f00 */
[----:B------:R-:W-:Y:S02]  /*a6e0*/  MOV R6, 0xa700 ;  /* 0x0000a70000067802 */ /* 0x000fe40000000f00 */
[----:B-1---5:R-:W-:Y:S05]  /*a6f0*/  CALL.REL.NOINC `($_ZN7cutlass13device_kernelIN5flash19enable_sm80_to_sm89INS1_16FlashAttnBwdSm80INS1_25CollectiveMainloopBwdSm80ILi2ELi2EN4cute5tupleIJNS5_1CILi128EEES8_NS7_ILi64EEEEEENS_6half_tEfNS_4arch4Sm80ELb0ELb0ELb1ELb0ELb1ELb0ELb0ELb0ELi2ELi4ELi4ELi4ELb0EEENS1_24CollectiveEpilogueBwdGQAISA_fSD_Li256ELb0ELb1EEENS1_19SingleTileSchedulerILb0ELb0ELb0ELi128EEEEEEEEEvNT_6ParamsE$_ZN4cute5tupleIJNS0_IJNS_1CILi8EEENS1_ILi2EEES3_S3_S2_S3_EEENS0_IJNS1_ILi1EEEiiiNS1_ILi72EEENS1_ILi512EEEEEEEEC2ERKS4_RKS8_) ;  /* 0xffffde2000007944 */ /* 0x022fea0003c3ffff */
        /* <DEDUP_REMOVED lines=8> */
[----:B-1----:R-:W-:Y:S05]  /*a780*/  CALL.REL.NOINC `($_ZN7cutlass13device_kernelIN5flash19enable_sm80_to_sm89INS1_16FlashAttnBwdSm80INS1_25CollectiveMainloopBwdSm80ILi2ELi2EN4cute5tupleIJNS5_1CILi128EEES8_NS7_ILi64EEEEEENS_6half_tEfNS_4arch4Sm80ELb0ELb0ELb1ELb0ELb1ELb0ELb0ELb0ELi2ELi4ELi4ELi4ELb0EEENS1_24CollectiveEpilogueBwdGQAISA_fSD_Li256ELb0ELb1EEENS1_19SingleTileSchedulerILb0ELb0ELb0ELi128EEEEEEEEEvNT_6ParamsE$_ZZN4cute6detail16composition_implINS_5tupleIJNS_1CILi8EEENS3_ILi2EEES5_S5_S4_S5_EEENS2_IJNS3_ILi1EEEiiiNS3_ILi72EEENS3_ILi512EEEEEENS2_IJNS2_IJS5_S5_S5_EEES5_NS3_ILi4EEEEEENS2_IJNS2_IJS7_S9_S4_EEENS3_ILi4096EEENS3_ILi16EEEEEEEEDaRKT_RKT0_RKT1_RKT2_ENKUlRKT_RKT0_E_clISB_SE_EEDaSW_SZ_) ;  /* 0xffffe9e000007944 */ /* 0x002fea0003c3ffff */
[----:B------:R-:W-:Y:S02]  /*a790*/  MOV R70, R12 ;  /* 0x0000000c00467202 */ /* 0x000fe40000000f00 */
[----:B------:R-:W-:Y:S02]  /*a7a0*/  MOV R6, 0xa7c0 ;  /* 0x0000a7c000067802 */ /* 0x000fe40000000f00 */
[----:B-----5:R-:W-:Y:S05]  /*a7b0*/  CALL.REL.NOINC `($_ZN7cutlass13device_kernelIN5flash19enable_sm80_to_sm89INS1_16FlashAttnBwdSm80INS1_25CollectiveMainloopBwdSm80ILi2ELi2EN4cute5tupleIJNS5_1CILi128EEES8_NS7_ILi64EEEEEENS_6half_tEfNS_4arch4Sm80ELb0ELb0ELb1ELb0ELb1ELb0ELb0ELb0ELi2ELi4ELi4ELi4ELb0EEENS1_24CollectiveEpilogueBwdGQAISA_fSD_Li256ELb0ELb1EEENS1_19SingleTileSchedulerILb0ELb0ELb0ELi128EEEEEEEEEvNT_6ParamsE$_ZZN4cute6detail16composition_implINS_5tupleIJNS_1CILi8EEENS3_ILi2EEES5_S5_S4_S5_EEENS2_IJNS3_ILi1EEEiiiNS3_ILi72EEENS3_ILi512EEEEEENS2_IJNS2_IJS5_S5_S5_EEES5_NS3_ILi4EEEEEENS2_IJNS2_IJS7_S9_S4_EEENS3_ILi4096EEENS3_ILi16EEEEEEEEDaRKT_RKT0_RKT1_RKT2_ENKUlRKT_RKT0_E_clISC_SG_EEDaSW_SZ_) ;  /* 0xffffea0000007944 */ /* 0x020fea0003c3ffff */
[----:B-----5:R2:W-:Y:S01]  /*a7c0*/  STL.64 [R1+0x770], R2 ;  /* 0x0007700201007387 */ /* 0x0205e20000100a00 */
[----:B------:R-:W-:Y:S02]  /*a7d0*/  MOV R6, R4 ;  /* 0x0000000400067202 */ /* 0x000fe40000000f00 */
[----:B------:R-:W-:Y:S02]  /*a7e0*/  MOV R4, 0xa800 ;  /* 0x0000a80000047802 */ /* 0x000fe40000000f00 */
[----:B-12---:R-:W-:Y:S05]  /*a7f0*/  CALL.REL.NOINC `($_ZN7cutlass13device_kernelIN5flash19enable_sm80_to_sm89INS1_16FlashAttnBwdSm80INS1_25CollectiveMainloopBwdSm80ILi2ELi2EN4cute5tupleIJNS5_1CILi128EEES8_NS7_ILi64EEEEEENS_6half_tEfNS_4arch4Sm80ELb0ELb0ELb1ELb0ELb1ELb0ELb0ELb0ELi2ELi4ELi4ELi4ELb0EEENS1_24CollectiveEpilogueBwdGQAISA_fSD_Li256ELb0ELb1EEENS1_19SingleTileSchedulerILb0ELb0ELb0ELi128EEEEEEEEEvNT_6ParamsE$_ZN4cute3eso3ESOILb0ELb0EJNS_5tupleIJNS_1CILi1EEENS3_ILi512EEEiEEENS3_ILi4096EEENS2_IJiiEEEEEC2ERKS6_RKS7_RKS8_) ;  /* 0xffffacd000007944 */ /* 0x006fea0003c3ffff */
[----:B------:R2:W5:Y:S04]  /*a800*/  LDL R5, [R1+0x760] ;  /* 0x0007600001057983 */ /* 0x0005680000100800 */
[----:B-1----:R2:W5:Y:S01]  /*a810*/  LDL.64 R2, [R1+0x758] ;  /* 0x0007580001027983 */ /* 0x0025620000100a00 */
[----:B------:R-:W-:-:S03]  /*a820*/  MOV R6, 0xa840 ;  /* 0x0000a84000067802 */ /* 0x000fc60000000f00 */
[----:B--2--5:R-:W-:Y:S05]  /*a830*/  CALL.REL.NOINC `($_ZN7cutlass13device_kernelIN5flash19enable_sm80_to_sm89INS1_16FlashAttnBwdSm80INS1_25CollectiveMainloopBwdSm80ILi2ELi2EN4cute5tupleIJNS5_1CILi128EEES8_NS7_ILi64EEEEEENS_6half_tEfNS_4arch4Sm80ELb0ELb0ELb1ELb0ELb1ELb0ELb0ELb0ELi2ELi4ELi4ELi4ELb0EEENS1_24CollectiveEpilogueBwdGQAISA_fSD_Li256ELb0ELb1EEENS1_19SingleTileSchedulerILb0ELb0ELb0ELi128EEEEEEEEEvNT_6ParamsE$_ZN4cute5tupleIJNS0_IJNS0_IJNS_1CILi2EEES2_S2_EEES2_NS0_IJS2_S2_EEEEEENS0_IJNS0_IJNS1_ILi1EEENS1_ILi512EEEiEEENS1_ILi4096EEENS0_IJiiEEEEEEEEC2ERKS5_RKSB_) ;  /* 0xffffd9c000007944 */ /* 0x024fea0003c3ffff */
[----:B-1----:R1:W5:Y:S04]  /*a840*/  LDL R4, [R1+0x760] ;  /* 0x0007600001047983 */ /* 0x0023680000100800 */
[----:B------:R1:W5:Y:S01]  /*a850*/  LDL.64 R2, [R1+0x758] ;  /* 0x0007580001027983 */ /* 0x0003620000100a00 */
[----:B------:R-:W-:Y:S01]  /*a860*/  LEA.HI R26, R26, R26, RZ, 0x1d ;  /* 0x0000001a1a1a7211 */ /* 0x000fe200078fe8ff */
[----:B------:R-:W-:Y:S01]  /*a870*/  IMAD.MOV.U32 R5, RZ, RZ, R14 ;  /* 0x000000ffff057224 */ /* 0x000fe200078e000e */
[----:B------:R-:W-:-:S03]  /*a880*/  MOV R6, 0xa8c0 ;  /* 0x0000a8c000067802 */ /* 0x000fc60000000f00 */
[----:B------:R-:W-:-:S05]  /*a890*/  IMAD.U32 R26, R21, 0x2, R26 ;  /* 0x00000002151a7824 */ /* 0x000fca00078e001a */
[----:B------:R1:W-:Y:S02]  /*a8a0*/  STL [R1+0x11e4], R26 ;  /* 0x0011e41a01007387 */ /* 0x0003e40000100800 */
[----:B-1---5:R-:W-:Y:S05]  /*a8b0*/  CALL.REL.NOINC `($_ZN7cutlass13device_kernelIN5flash19enable_sm80_to_sm89INS1_16FlashAttnBwdSm80INS1_25CollectiveMainloopBwdSm80ILi2ELi2EN4cute5tupleIJNS5_1CILi128EEES8_NS7_ILi64EEEEEENS_6half_tEfNS_4arch4Sm80ELb0ELb0ELb1ELb0ELb1ELb0ELb0ELb0ELi2ELi4ELi4ELi4ELb0EEENS1_24CollectiveEpilogueBwdGQAISA_fSD_Li256ELb0ELb1EEENS1_19SingleTileSchedulerILb0ELb0ELb0ELi128EEEEEEEEEvNT_6ParamsE$_ZN4cute3eso3ESOILb0ELb0EJNS_6LayoutINS_5tupleIJNS3_IJNS_1CILi2EEES5_S5_EEES5_NS3_IJS5_S5_EEEEEENS3_IJNS3_IJNS4_ILi1EEENS4_ILi512EEEiEEENS4_ILi4096EEENS3_IJiiEEEEEEEEjEEC2ERKSF_RKj) ;  /* 0xffffb29000007944 */ /* 0x022fea0003c3ffff */
[----:B------:R-:W2:Y:S04]  /*a8c0*/  LDL.64 R26, [R1+0x760] ;  /* 0x00076000011a7983 */ /* 0x000ea80000100a00 */
[----:B-1----:R1:W5:Y:S01]  /*a8d0*/  LDL.64 R4, [R1+0x758] ;  /* 0x0007580001047983 */ /* 0x0023620000100a00 */
[----:B------:R-:W-:Y:S02]  /*a8e0*/  MOV R38, R62 ;  /* 0x0000003e00267202 */ /* 0x000fe40000000f00 */
[----:B------:R-:W-:Y:S01]  /*a8f0*/  MOV R46, 0xa920 ;  /* 0x0000a920002e7802 */ /* 0x000fe20000000f00 */
[----:B--2---:R-:W-:-:S04]  /*a900*/  IMAD.WIDE.U32 R2, R27, 0x2, R24 ;  /* 0x000000021b027825 */ /* 0x004fc800078e0018 */
[----:B-1---5:R-:W-:Y:S05]  /*a910*/  CALL.REL.NOINC `($_ZN7cutlass13device_kernelIN5flash19enable_sm80_to_sm89INS1_16FlashAttnBwdSm80INS1_25CollectiveMainloopBwdSm80ILi2ELi2EN4cute5tupleIJNS5_1CILi128EEES8_NS7_ILi64EEEEEENS_6half_tEfNS_4arch4Sm80ELb0ELb0ELb1ELb0ELb1ELb0ELb0ELb0ELi2ELi4ELi4ELi4ELb0EEENS1_24CollectiveEpilogueBwdGQAISA_fSD_Li256ELb0ELb1EEENS1_19SingleTileSchedulerILb0ELb0ELb0ELi128EEEEEEEEEvNT_6ParamsE$_ZN4cute8smem_ptrIPN7cutlass6half_tEECI1NS_12iter_adaptorIS3_S4_EEES3_) ;  /* 0xffffdcb000007944 */ /* 0x022fea0003c3ffff */
[----:B------:R-:W2:Y:S01]  /*a920*/  LDL.64 R24, [R1+0x758] ;  /* 0x0007580001187983 */ /* 0x000ea20000100a00 */
[----:B------:R-:W-:Y:S01]  /*a930*/  IMAD.MOV.U32 R6, RZ, RZ, R26 ;  /* 0x000000ffff067224 */ /* 0x000fe200078e001a */
[----:B-1----:R-:W-:Y:S01]  /*a940*/  MOV R2, R4 ;  /* 0x0000000400027202 */ /* 0x002fe20000000f00 */
[----:B------:R-:W-:Y:S01]  /*a950*/  IMAD.MOV.U32 R3, RZ, RZ, R5 ;  /* 0x000000ffff037224 */ /* 0x000fe200078e0005 */
[----:B------:R-:W-:Y:S01]  /*a960*/  MOV R30, 0xa990 ;  /* 0x0000a990001e7802 */ /* 0x000fe20000000f00 */
[----:B--2---:R1:W-:Y:S04]  /*a970*/  STL.64 [R1+0x770], R24 ;  /* 0x0007701801007387 */ /* 0x0043e80000100a00 */
[----:B-1----:R-:W-:Y:S05]  /*a980*/  CALL.REL.NOINC `($_ZN7cutlass13device_kernelIN5flash19enable_sm80_to_sm89INS1_16FlashAttnBwdSm80INS1_25CollectiveMainloopBwdSm80ILi2ELi2EN4cute5tupleIJNS5_1CILi128EEES8_NS7_ILi64EEEEEENS_6half_tEfNS_4arch4Sm80ELb0ELb0ELb1ELb0ELb1ELb0ELb0ELb0ELi2ELi4ELi4ELi4ELb0EEENS1_24CollectiveEpilogueBwdGQAISA_fSD_Li256ELb0ELb1EEENS1_19SingleTileSchedulerILb0ELb0ELb0ELi128EEEEEEEEEvNT_6ParamsE$_ZN4cute3eso3ESOILb0ELb0EJNS_6LayoutINS_5tupleIJNS3_IJNS_1CILi2EEES5_S5_EEES5_NS3_IJS5_S5_EEEEEENS3_IJNS3_IJNS4_ILi1EEENS4_ILi512EEEiEEENS4_ILi4096EEENS3_IJiiEEEEEEEENS_10ViewEngineINS_8smem_ptrIPN7cutlass6half_tEEEEEEEC2ERKSF_RKSM_) ;  /* 0xffffb14000007944 */ /* 0x002fea0003c3ffff */
[----:B-1----:R-:W-:Y:S02]  /*a990*/  MOV R2, 0xa9b0 ;  /* 0x0000a9b000027802 */ /* 0x002fe40000000f00 */
[----:B------:R-:W-:Y:S05]  /*a9a0*/  CALL.REL.NOINC `($_ZN7cutlass13device_kernelIN5flash19enable_sm80_to_sm89INS1_16FlashAttnBwdSm80INS1_25CollectiveMainloopBwdSm80ILi2ELi2EN4cute5tupleIJNS5_1CILi128EEES8_NS7_ILi64EEEEEENS_6half_tEfNS_4arch4Sm80ELb0ELb0ELb1ELb0ELb1ELb0ELb0ELb0ELi2ELi4ELi4ELi4ELb0EEENS1_24CollectiveEpilogueBwdGQAISA_fSD_Li256ELb0ELb1EEENS1_19SingleTileSchedulerILb0ELb0ELb0ELi128EEEEEEEEEvNT_6ParamsE$_ZZN4cute4takeILi1ELi3ENS_5tupleIJNS1_IJNS_1CILi1EEENS2_ILi512EEEiEEENS2_ILi4096EEENS1_IJiiEEEEEEEEDaRKT1_ENKUlDpRKT_E_clIJS6_S7_EEEDaSF_) ;  /* 0xffffe49000007944 */ /* 0x000fea0003c3ffff */
[----:B------:R-:W-:Y:S02]  /*a9b0*/  MOV R2, 0xa9d0 ;  /* 0x0000a9d000027802 */ /* 0x000fe40000000f00 */
[----:B------:R-:W-:Y:S05]  /*a9c0*/  CALL.REL.NOINC `($_ZN7cutlass13device_kernelIN5flash19enable_sm80_to_sm89INS1_16FlashAttnBwdSm80INS1_25CollectiveMainloopBwdSm80ILi2ELi2EN4cute5tupleIJNS5_1CILi128EEES8_NS7_ILi64EEEEEENS_6half_tEfNS_4arch4Sm80ELb0ELb0ELb1ELb0ELb1ELb0ELb0ELb0ELi2ELi4ELi4ELi4ELb0EEENS1_24CollectiveEpilogueBwdGQAISA_fSD_Li256ELb0ELb1EEENS1_19SingleTileSchedulerILb0ELb0ELb0ELi128EEEEEEEEEvNT_6ParamsE$_ZZN4cute16flatten_to_tupleINS_5tupleIJNS_1CILi4096EEENS1_IJiiEEEEEEEEDaRKT_ENKUlRKT_E_clIS4_EEDaSB_) ;  /* 0xffffe3a000007944 */ /* 0x000fea0003c3ffff */
[----:B------:R-:W-:Y:S02]  /*a9d0*/  MOV R2, 0xa9f0 ;  /* 0x0000a9f000027802 */ /* 0x000fe40000000f00 */
[----:B------:R-:W-:Y:S05]  /*a9e0*/  CALL.REL.NOINC `($_ZN7cutlass13device_kernelIN5flash19enable_sm80_to_sm89INS1_16FlashAttnBwdSm80INS1_25CollectiveMainloopBwdSm80ILi2ELi2EN4cute5tupleIJNS5_1CILi128EEES8_NS7_ILi64EEEEEENS_6half_tEfNS_4arch4Sm80ELb0ELb0ELb1ELb0ELb1ELb0ELb0ELb0ELi2ELi4ELi4ELi4ELb0EEENS1_24CollectiveEpilogueBwdGQAISA_fSD_Li256ELb0ELb1EEENS1_19SingleTileSchedulerILb0ELb0ELb0ELi128EEEEEEEEEvNT_6ParamsE$_ZZN4cute12filter_tupleINS_5tupleIJNS_1CILi4096EEENS1_IJiiEEEEEEZNS_16flatten_to_tupleIS5_EEDaRKT_EUlRKT_E_EEDaS9_OT0_ENKUlDpSC_E_clIJNS1_IJS3_EEES4_EEEDaSG_) ;  /* 0xffffdff000007944 */ /* 0x000fea0003c3ffff */
        /* <DEDUP_REMOVED lines=14> */
[----:B-1---5:R-:W-:Y:S05]  /*aad0*/  CALL.REL.NOINC `($_ZN7cutlass13device_kernelIN5flash19enable_sm80_to_sm89INS1_16FlashAttnBwdSm80INS1_25CollectiveMainloopBwdSm80ILi2ELi2EN4cute5tupleIJNS5_1CILi128EEES8_NS7_ILi64EEEEEENS_6half_tEfNS_4arch4Sm80ELb0ELb0ELb1ELb0ELb1ELb0ELb0ELb0ELi2ELi4ELi4ELi4ELb0EEENS1_24CollectiveEpilogueBwdGQAISA_fSD_Li256ELb0ELb1EEENS1_19SingleTileSchedulerILb0ELb0ELb0ELi128EEEEEEEEEvNT_6ParamsE$_ZN4cute3eso3ESOILb1ELb0EJNS_14ComposedLayoutINS_7SwizzleILi3ELi3ELi3EEENS_1CILi0EEENS_6LayoutINS_5tupleIJNS8_IJNS8_IJNS5_ILi4EEENS5_ILi8EEEEEENS8_IJNS5_ILi2EEENS5_ILi1EEEEEEEEENS8_IJNS8_IJSC_SC_EEENS8_IJSA_S9_EEEEEEEEENS8_IJNS8_IJNS8_IJSC_NS5_ILi64EEEEEENS8_IJNS5_ILi512EEES6_EEEEEENS8_IJNS8_IJSD_SA_EEENS8_IJNS5_ILi1024EEENS5_ILi16EEEEEEEEEEEEEEEENS_10ViewEngineINS_8smem_ptrIPN7cutlass6half_tEEEEEEEC2ERKSW_RKS13_) ;  /* 0xffffbb0000007944 */ /* 0x022fea0003c3ffff */
        /* <DEDUP_REMOVED lines=8> */
[----:B-1----:R-:W-:Y:S01]  /*ab60*/  IMAD.MOV.U32 R2, RZ, RZ, R7 ;  /* 0x000000ffff027224 */ /* 0x002fe200078e0007 */
[----:B------:R-:W-:Y:S01]  /*ab70*/  MOV R82, R62 ;  /* 0x0000003e00527202 */ /* 0x000fe20000000f00 */
        /* <DEDUP_REMOVED lines=17> */
[----:B------:R-:W-:Y:S05]  /*ac90*/  CALL.REL.NOINC `($_ZN7cutlass13device_kernelIN5flash19enable_sm80_to_sm89INS1_16FlashAttnBwdSm80INS1_25CollectiveMainloopBwdSm80ILi2ELi2EN4cute5tupleIJNS5_1CILi128EEES8_NS7_ILi64EEEEEENS_6half_tEfNS_4arch4Sm80ELb0ELb0ELb1ELb0ELb1ELb0ELb0ELb0ELi2ELi4ELi4ELi4ELb0EEENS1_24CollectiveEpilogueBwdGQAISA_fSD_Li256ELb0ELb1EEENS1_19SingleTileSchedulerILb0ELb0ELb0ELi128EEEEEEEEEvNT_6ParamsE$_ZZN4cute7idx2crdINS_5tupleIJiiNS_1CILi0EEEEEENS1_IJNS1_IJNS2_ILi4EEENS2_ILi8EEEEEENS2_ILi2EEENS2_ILi1EEEEEEEEDaRKT_RKT0_ENKUlRKT_RKT0_E_clIiS7_EEDaSJ_SM_) ;  /* 0xffffe71000007944 */ /* 0x000fea0003c3ffff */
[----:B------:R-:W-:Y:S02]  /*aca0*/  MOV R6, 0xacc0 ;  /* 0x0000acc000067802 */ /* 0x000fe40000000f00 */
[----:B------:R-:W-:Y:S05]  /*acb0*/  CALL.REL.NOINC `($_ZN7cutlass13device_kernelIN5flash19enable_sm80_to_sm89INS1_16FlashAttnBwdSm80INS1_25CollectiveMainloopBwdSm80ILi2ELi2EN4cute5tupleIJNS5_1CILi128EEES8_NS7_ILi64EEEEEENS_6half_tEfNS_4arch4Sm80ELb0ELb0ELb1ELb0ELb1ELb0ELb0ELb0ELi2ELi4ELi4ELi4ELb0EEENS1_24CollectiveEpilogueBwdGQAISA_fSD_Li256ELb0ELb1EEENS1_19SingleTileSchedulerILb0ELb0ELb0ELi128EEEEEEEEEvNT_6ParamsE$_ZZN4cute7idx2crdINS_5tupleIJiiNS_1CILi0EEEEEENS1_IJNS1_IJNS2_ILi4EEENS2_ILi8EEEEEENS2_ILi2EEENS2_ILi1EEEEEEEEDaRKT_RKT0_ENKUlRKT_RKT0_E_clIiS8_EEDaSJ_SM_) ;  /* 0xffffe77000007944 */ /* 0x000fea0003c3ffff */
[----:B------:R-:W-:Y:S02]  /*acc0*/  MOV R6, 0xace0 ;  /* 0x0000ace000067802 */ /* 0x000fe40000000f00 */
[----:B------:R-:W-:Y:S05]  /*acd0*/  CALL.REL.NOINC `($_ZN7cutlass13device_kernelIN5flash19enable_sm80_to_sm89INS1_16FlashAttnBwdSm80INS1_25CollectiveMainloopBwdSm80ILi2ELi2EN4cute5tupleIJNS5_1CILi128EEES8_NS7_ILi64EEEEEENS_6half_tEfNS_4arch4Sm80ELb0ELb0ELb1ELb0ELb1ELb0ELb0ELb0ELi2ELi4ELi4ELi4ELb0EEENS1_24CollectiveEpilogueBwdGQAISA_fSD_Li256ELb0ELb1EEENS1_19SingleTileSchedulerILb0ELb0ELb0ELi128EEEEEEEEEvNT_6ParamsE$_ZZN4cute9transformINS_5tupleIJiiNS_1CILi0EEEEEENS1_IJNS1_IJNS2_ILi4EEENS2_ILi8EEEEEENS2_ILi2EEENS2_ILi1EEEEEEZNS_7idx2crdIS4_SA_EEDaRKT_RKT0_EUlRKT_RKT0_E_EEDaSE_SH_OT1_ENKUlDpSK_E_clIJNS1_IJiiEEEiS3_EEEDaSR_) ;  /* 0xffffe84000007944 */ /* 0x000fea0003c3ffff */
[----:B------:R-:W-:Y:S02]  /*ace0*/  MOV R6, 0xad00 ;  /* 0x0000ad0000067802 */ /* 0x000fe40000000f00 */
[----:B------:R-:W-:Y:S05]  /*acf0*/  CALL.REL.NOINC `($_ZN7cutlass13device_kernelIN5flash19enable_sm80_to_sm89INS1_16FlashAttnBwdSm80INS1_25CollectiveMainloopBwdSm80ILi2ELi2EN4cute5tupleIJNS5_1CILi128EEES8_NS7_ILi64EEEEEENS_6half_tEfNS_4arch4Sm80ELb0ELb0ELb1ELb0ELb1ELb0ELb0ELb0ELi2ELi4ELi4ELi4ELb0EEENS1_24CollectiveEpilogueBwdGQAISA_fSD_Li256ELb0ELb1EEENS1_19SingleTileSchedulerILb0ELb0ELb0ELi128EEEEEEEEEvNT_6ParamsE$_ZZN4cute13to_mixed_bitsINS_5tupleIJNS1_IJNS_1CILi4EEENS2_ILi8EEEEEENS2_ILi2EEENS2_ILi1EEEEEENS1_IJNS1_IJNS2_ILi0EEENS2_ILi64EEEEEES9_S9_EEENS1_IJNS1_IJiiEEEiS9_EEEEEDaRKT_RKT0_RKT1_ENKUlRKT_RKT0_RKT1_E_clIS5_SB_SD_EEDaSQ_ST_SW_) ;  /* 0xffffdd4000007944 */ /* 0x000fea0003c3ffff */
[----:B------:R-:W-:Y:S02]  /*ad00*/  MOV R6, 0xad20 ;  /* 0x0000ad2000067802 */ /* 0x000fe40000000f00 */
[----:B------:R-:W-:Y:S05]  /*ad10*/  CALL.REL.NOINC `($_ZN7cutlass13device_kernelIN5flash19enable_sm80_to_sm89INS1_16FlashAttnBwdSm80INS1_25CollectiveMainloopBwdSm80ILi2ELi2EN4cute5tupleIJNS5_1CILi128EEES8_NS7_ILi64EEEEEENS_6half_tEfNS_4arch4Sm80ELb0ELb0ELb1ELb0ELb1ELb0ELb0ELb0ELi2ELi4ELi4ELi4ELb0EEENS1_24CollectiveEpilogueBwdGQAISA_fSD_Li256ELb0ELb1EEENS1_19SingleTileSchedulerILb0ELb0ELb0ELi128EEEEEEEEEvNT_6ParamsE$_ZZN4cute13to_mixed_bitsINS_5tupleIJNS1_IJNS_1CILi4EEENS2_ILi8EEEEEENS2_ILi2EEENS2_ILi1EEEEEENS1_IJNS1_IJNS2_ILi0EEENS2_ILi64EEEEEES9_S9_EEENS1_IJNS1_IJiiEEEiS9_EEEEEDaRKT_RKT0_RKT1_ENKUlDpRKT_E_clIJNS_9MixedBitsILj0ELj448EEENS2_ILj0EEESW_EEEDaSR_) ;  /* 0xffffdce000007944 */ /* 0x000fea0003c3ffff */
        /* <DEDUP_REMOVED lines=21> */
[----:B-1----:R-:W-:Y:S05]  /*ae70*/  CALL.REL.NOINC `($_ZN7cutlass13device_kernelIN5flash19enable_sm80_to_sm89INS1_16FlashAttnBwdSm80INS1_25CollectiveMainloopBwdSm80ILi2ELi2EN4cute5tupleIJNS5_1CILi128EEES8_NS7_ILi64EEEEEENS_6half_tEfNS_4arch4Sm80ELb0ELb0ELb1ELb0ELb1ELb0ELb0ELb0ELi2ELi4ELi4ELi4ELb0EEENS1_24CollectiveEpilogueBwdGQAISA_fSD_Li256ELb0ELb1EEENS1_19SingleTileSchedulerILb0ELb0ELb0ELi128EEEEEEEEEvNT_6ParamsE$_ZN4cute3eso3ESOILb0ELb0EJiiiEEC2ERKiS4_S4_) ;  /* 0xffffb26000007944 */ /* 0x002fea0003c3ffff */
[----:B------:R2:W5:Y:S04]  /*ae80*/  LDL R5, [R1+0x760] ;  /* 0x0007600001057983 */ /* 0x0005680000100800 */
[----:B-1----:R2:W5:Y:S01]  /*ae90*/  LDL.64 R2, [R1+0x758] ;  /* 0x0007580001027983 */ /* 0x0025620000100a00 */
[----:B------:R-:W-:Y:S02]  /*aea0*/  MOV R82, R62 ;  /* 0x0000003e00527202 */ /* 0x000fe40000000f00 */
[----:B------:R-:W-:Y:S02]  /*aeb0*/  MOV R6, 0xaed0 ;  /* 0x0000aed000067802 */ /* 0x000fe40000000f00 */
[----:B--2--5:R-:W-:Y:S05]  /*aec0*/  CALL.REL.NOINC `($_ZN7cutlass13device_kernelIN5flash19enable_sm80_to_sm89INS1_16FlashAttnBwdSm80INS1_25CollectiveMainloopBwdSm80ILi2ELi2EN4cute5tupleIJNS5_1CILi128EEES8_NS7_ILi64EEEEEENS_6half_tEfNS_4arch4Sm80ELb0ELb0ELb1ELb0ELb1ELb0ELb0ELb0ELi2ELi4ELi4ELi4ELb0EEENS1_24CollectiveEpilogueBwdGQAISA_fSD_Li256ELb0ELb1EEENS1_19SingleTileSchedulerILb0ELb0ELb0ELi128EEEEEEEEEvNT_6ParamsE$_ZN4cute3eso3ESOILb1ELb0EJNS_1CILi1EEENS_5tupleIJiiiEEENS2_ILi64EEENS4_IJNS2_ILi72EEENS2_ILi144EEENS2_ILi288EEEEEENS2_ILi512EEEEEC2ERKS3_RKS5_RKS6_RKSA_RKSB_) ;  /* 0xffffb9a000007944 */ /* 0x024fea0003c3ffff */
[----:B-1----:R1:W5:Y:S04]  /*aed0*/  LDL R5, [R1+0x760] ;  /* 0x0007600001057983 */ /* 0x0023680000100800 */
[----:B------:R1:W5:Y:S01]  /*aee0*/  LDL.64 R2, [R1+0x758] ;  /* 0x0007580001027983 */ /* 0x0003620000100a00 */
[----:B------:R-:W-:-:S02]  /*aef0*/  MOV R82, R62 ;  /* 0x0000003e00527202 */ /* 0x000fc40000000f00 */
        /* <DEDUP_REMOVED lines=9> */
[----:B------:R-:W-:Y:S02]  /*af90*/  MOV R6, 0xafb0 ;  /* 0x0000afb000067802 */ /* 0x000fe40000000f00 */
[----:B------:R-:W-:Y:S05]  /*afa0*/  CALL.REL.NOINC `($_ZN7cutlass13device_kernelIN5flash19enable_sm80_to_sm89INS1_16FlashAttnBwdSm80INS1_25CollectiveMainloopBwdSm80ILi2ELi2EN4cute5tupleIJNS5_1CILi128EEES8_NS7_ILi64EEEEEENS_6half_tEfNS_4arch4Sm80ELb0ELb0ELb1ELb0ELb1ELb0ELb0ELb0ELi2ELi4ELi4ELi4ELb0EEENS1_24CollectiveEpilogueBwdGQAISA_fSD_Li256ELb0ELb1EEENS1_19SingleTileSchedulerILb0ELb0ELb0ELi128EEEEEEEEEvNT_6ParamsE$_ZN4cute3eso3ESOILb0ELb1EJiNS_1CILi72EEENS2_ILi512EEEEEC2ERKiRKS3_RKS4_) ;  /* 0xffffb4a000007944 */ /* 0x000fea0003c3ffff */
[----:B------:R-:W2:Y:S01]  /*afb0*/  LDL R26, [R1+0x758] ;  /* 0x00075800011a7983 */ /* 0x000ea20000100800 */
[----:B-1----:R-:W-:Y:S01]  /*afc0*/  IMAD.MOV.U32 R2, RZ, RZ, R15 ;  /* 0x000000ffff027224 */ /* 0x002fe200078e000f */
[----:B------:R-:W-:Y:S02]  /*afd0*/  MOV R82, R62 ;  /* 0x0000003e00527202 */ /* 0x000fe40000000f00 */
[----:B------:R-:W-:Y:S01]  /*afe0*/  MOV R6, 0xb010 ;  /* 0x0000b01000067802 */ /* 0x000fe20000000f00 */
[----:B--2---:R1:W-:Y:S04]  /*aff0*/  STL [R1+0x11e8], R26 ;  /* 0x0011e81a01007387 */ /* 0x0043e80000100800 */
[----:B-1----:R-:W-:Y:S05]  /*b000*/  CALL.REL.NOINC `($_ZN7cutlass13device_kernelIN5flash19enable_sm80_to_sm89INS1_16FlashAttnBwdSm80INS1_25CollectiveMainloopBwdSm80ILi2ELi2EN4cute5tupleIJNS5_1CILi128EEES8_NS7_ILi64EEEEEENS_6half_tEfNS_4arch4Sm80ELb0ELb0ELb1ELb0ELb1ELb0ELb0ELb0ELi2ELi4ELi4ELi4ELb0EEENS1_24CollectiveEpilogueBwdGQAISA_fSD_Li256ELb0ELb1EEENS1_19SingleTileSchedulerILb0ELb0ELb0ELi128EEEEEEEEEvNT_6ParamsE$_ZN4cute3eso3ESOILb0ELb0EJiiNS_1CILi72EEENS2_ILi512EEEEEC2ERKiS7_RKS3_RKS4_) ;  /* 0xffffb05000007944 */ /* 0x002fea0003c3ffff */
[----:B-1----:R-:W2:Y:S01]  /*b010*/  LDL.64 R2, [R1+0x758] ;  /* 0x0007580001027983 */ /* 0x002ea20000100a00 */
[----:B------:R-:W-:Y:S01]  /*b020*/  IMAD.MOV.U32 R6, RZ, RZ, R4 ;  /* 0x000000ffff067224 */ /* 0x000fe200078e0004 */
[----:B------:R-:W-:Y:S01]  /*b030*/  MOV R83, R61 ;  /* 0x0000003d00537202 */ /* 0x000fe20000000f00 */
[----:B------:R-:W-:Y:S01]  /*b040*/  IMAD.MOV.U32 R36, RZ, RZ, R16 ;  /* 0x000000ffff247224 */ /* 0x000fe200078e0010 */
[----:B------:R-:W-:-:S02]  /*b050*/  MOV R5, R19 ;  /* 0x0000001300057202 */ /* 0x000fc40000000f00 */
[----:B------:R-:W-:Y:S01]  /*b060*/  MOV R4, 0xb090 ;  /* 0x0000b09000047802 */ /* 0x000fe20000000f00 */
[----:B--2---:R1:W-:Y:S04]  /*b070*/  STL.64 [R1+0x788], R2 ;  /* 0x0007880201007387 */ /* 0x0043e80000100a00 */
[----:B-1----:R-:W-:Y:S05]  /*b080*/  CALL.REL.NOINC `($_ZN7cutlass13device_kernelIN5flash19enable_sm80_to_sm89INS1_16FlashAttnBwdSm80INS1_25CollectiveMainloopBwdSm80ILi2ELi2EN4cute5tupleIJNS5_1CILi128EEES8_NS7_ILi64EEEEEENS_6half_tEfNS_4arch4Sm80ELb0ELb0ELb1ELb0ELb1ELb0ELb0ELb0ELi2ELi4ELi4ELi4ELb0EEENS1_24CollectiveEpilogueBwdGQAISA_fSD_Li256ELb0ELb1EEENS1_19SingleTileSchedulerILb0ELb0ELb0ELi128EEEEEEEEEvNT_6ParamsE$_ZN4cute3eso3ESOILb0ELb0EJiiiNS_1CILi72EEENS2_ILi512EEEEEC2ERKiS7_S7_RKS3_RKS4_) ;  /* 0xffffb1a000007944 */ /* 0x002fea0003c3ffff */
[----:B-1----:R-:W2:Y:S04]  /*b090*/  LDL.64 R2, [R1+0x770] ;  /* 0x0007700001027983 */ /* 0x002ea80000100a00 */
[----:B------:R-:W3:Y:S01]  /*b0a0*/  LDL R16, [R1+0x778] ;  /* 0x0007780001107983 */ /* 0x000ee20000100800 */
[----:B------:R-:W-:Y:S01]  /*b0b0*/  IMAD.MOV.U32 R6, RZ, RZ, R20 ;  /* 0x000000ffff067224 */ /* 0x000fe200078e0014 */
[----:B------:R-:W-:Y:S02]  /*b0c0*/  MOV R83, R61 ;  /* 0x0000003d00537202 */ /* 0x000fe40000000f00 */
[----:B------:R-:W-:Y:S01]  /*b0d0*/  MOV R4, 0xb110 ;  /* 0x0000b11000047802 */ /* 0x000fe20000000f00 */
[----:B--2---:R1:W-:Y:S04]  /*b0e0*/  STL.64 [R1+0x758], R2 ;  /* 0x0007580201007387 */ /* 0x0043e80000100a00 */
[----:B---3--:R1:W-:Y:S02]  /*b0f0*/  STL [R1+0x760], R16 ;  /* 0x0007601001007387 */ /* 0x0083e40000100800 */
        /* <DEDUP_REMOVED lines=8> */
[----:B------:R-:W-:-:S03]  /*b180*/  MOV R6, 0xb1e0 ;  /* 0x0000b1e000067802 */ /* 0x000fc60000000f00 */
[----:B------:R1:W-:Y:S01]  /*b190*/  STL.U8 [R1+0x11e0], RZ ;  /* 0x0011e0ff01007387 */ /* 0x0003e20000100000 */
[----:B--2---:R-:W-:-:S03]  /*b1a0*/  MOV R2, R5 ;  /* 0x0000000500027202 */ /* 0x004fc60000000f00 */
[----:B------:R1:W-:Y:S04]  /*b1b0*/  STL [R1+0x77c], R4 ;  /* 0x00077c0401007387 */ /* 0x0003e80000100800 */
[----:B---3--:R1:W-:Y:S02]  /*b1c0*/  STL.64 [R1+0x780], R2 ;  /* 0x0007800201007387 */ /* 0x0083e40000100a00 */
[----:B-1----:R-:W-:Y:S05]  /*b1d0*/  CALL.REL.NOINC `($_ZN7cutlass13device_kernelIN5flash19enable_sm80_to_sm89INS1_16FlashAttnBwdSm80INS1_25CollectiveMainloopBwdSm80ILi2ELi2EN4cute5tupleIJNS5_1CILi128EEES8_NS7_ILi64EEEEEENS_6half_tEfNS_4arch4Sm80ELb0ELb0ELb1ELb0ELb1ELb0ELb0ELb0ELi2ELi4ELi4ELi4ELb0EEENS1_24CollectiveEpilogueBwdGQAISA_fSD_Li256ELb0ELb1EEENS1_19SingleTileSchedulerILb0ELb0ELb0ELi128EEEEEEEEEvNT_6ParamsE$_ZZN4cute6detail16composition_implINS_5tupleIJNS_1CILi8EEENS3_ILi2EEES5_S5_S4_S5_EEENS2_IJNS3_ILi1EEEiiiNS3_ILi72EEENS3_ILi512EEEEEENS2_IJNS2_IJS5_S5_EEES4_NS3_ILi4EEEEEENS2_IJNS2_IJS7_S4_EEENS3_ILi1024EEENS3_ILi16EEEEEEEEDaRKT_RKT0_RKT1_RKT2_ENKUlRKT_RKT0_E_clISB_SE_EEDaSW_SZ_) ;  /* 0xffffde3000007944 */ /* 0x002fea0003c3ffff */
[----:B------:R-:W-:Y:S02]  /*b1e0*/  MOV R6, 0xb200 ;  /* 0x0000b20000067802 */ /* 0x000fe40000000f00 */
[----:B-----5:R-:W-:Y:S05]  /*b1f0*/  CALL.REL.NOINC `($_ZN7cutlass13device_kernelIN5flash19enable_sm80_to_sm89INS1_16FlashAttnBwdSm80INS1_25CollectiveMainloopBwdSm80ILi2ELi2EN4cute5tupleIJNS5_1CILi128EEES8_NS7_ILi64EEEEEENS_6half_tEfNS_4arch4Sm80ELb0ELb0ELb1ELb0ELb1ELb0ELb0ELb0ELi2ELi4ELi4ELi4ELb0EEENS1_24CollectiveEpilogueBwdGQAISA_fSD_Li256ELb0ELb1EEENS1_19SingleTileSchedulerILb0ELb0ELb0ELi128EEEEEEEEEvNT_6ParamsE$_ZZN4cute6detail16composition_implINS_5tupleIJNS_1CILi8EEENS3_ILi2EEES5_S5_S4_S5_EEENS2_IJNS3_ILi1EEEiiiNS3_ILi72EEENS3_ILi512EEEEEENS2_IJNS2_IJS5_S5_EEES4_NS3_ILi4EEEEEENS2_IJNS2_IJS7_S4_EEENS3_ILi1024EEENS3_ILi16EEEEEEEEDaRKT_RKT0_RKT1_RKT2_ENKUlRKT_RKT0_E_clISC_SG_EEDaSW_SZ_) ;  /* 0xffffde6000007944 */ /* 0x020fea0003c3ffff */
[----:B-----5:R2:W-:Y:S01]  /*b200*/  STL.64 [R1+0x770], R2 ;  /* 0x0007700201007387 */ /* 0x0205e20000100a00 */
[----:B------:R-:W-:Y:S02]  /*b210*/  MOV R6, R4 ;  /* 0x0000000400067202 */ /* 0x000fe40000000f00 */
[----:B------:R-:W-:Y:S02]  /*b220*/  MOV R4, 0xb240 ;  /* 0x0000b24000047802 */ /* 0x000fe40000000f00 */
[----:B-12---:R-:W-:Y:S05]  /*b230*/  CALL.REL.NOINC `($_ZN7cutlass13device_kernelIN5flash19enable_sm80_to_sm89INS1_16FlashAttnBwdSm80INS1_25CollectiveMainloopBwdSm80ILi2ELi2EN4cute5tupleIJNS5_1CILi128EEES8_NS7_ILi64EEEEEENS_6half_tEfNS_4arch4Sm80ELb0ELb0ELb1ELb0ELb1ELb0ELb0ELb0ELi2ELi4ELi4ELi4ELb0EEENS1_24CollectiveEpilogueBwdGQAISA_fSD_Li256ELb0ELb1EEENS1_19SingleTileSchedulerILb0ELb0ELb0ELi128EEEEEEEEEvNT_6ParamsE$_ZN4cute3eso3ESOILb0ELb0EJNS_5tupleIJNS_1CILi1EEEiEEENS3_ILi1024EEENS2_IJiiEEEEEC2ERKS5_RKS6_RKS7_) ;  /* 0xffffa32000007944 */ /* 0x006fea0003c3ffff */
[----:B------:R2:W5:Y:S04]  /*b240*/  LDL R5, [R1+0x760] ;  /* 0x0007600001057983 */ /* 0x0005680000100800 */
[----:B-1----:R2:W5:Y:S01]  /*b250*/  LDL.64 R2, [R1+0x758] ;  /* 0x0007580001027983 */ /* 0x0025620000100a00 */
[----:B------:R-:W-:-:S03]  /*b260*/  MOV R6, 0xb280 ;  /* 0x0000b28000067802 */ /* 0x000fc60000000f00 */
[----:B--2--5:R-:W-:Y:S05]  /*b270*/  CALL.REL.NOINC `($_ZN7cutlass13device_kernelIN5flash19enable_sm80_to_sm89INS1_16FlashAttnBwdSm80INS1_25CollectiveMainloopBwdSm80ILi2ELi2EN4cute5tupleIJNS5_1CILi128EEES8_NS7_ILi64EEEEEENS_6half_tEfNS_4arch4Sm80ELb0ELb0ELb1ELb0ELb1ELb0ELb0ELb0ELi2ELi4ELi4ELi4ELb0EEENS1_24CollectiveEpilogueBwdGQAISA_fSD_Li256ELb0ELb1EEENS1_19SingleTileSchedulerILb0ELb0ELb0ELi128EEEEEEEEEvNT_6ParamsE$_ZN4cute5tupleIJNS0_IJNS0_IJNS_1CILi2EEES2_EEENS1_ILi8EEES3_EEENS0_IJNS0_IJNS1_ILi1EEEiEEENS1_ILi1024EEENS0_IJiiEEEEEEEEC2ERKS5_RKSA_) ;  /* 0xffffce4000007944 */ /* 0x024fea0003c3ffff */
[----:B-1----:R1:W5:Y:S04]  /*b280*/  LDL R4, [R1+0x760] ;  /* 0x0007600001047983 */ /* 0x0023680000100800 */
[----:B------:R1:W5:Y:S01]  /*b290*/  LDL.64 R2, [R1+0x758] ;  /* 0x0007580001027983 */ /* 0x0003620000100a00 */
[----:B------:R-:W-:Y:S01]  /*b2a0*/  LEA.HI R6, R13, R13, RZ, 0x1d ;  /* 0x0000000d0d067211 */ /* 0x000fe200078fe8ff */
[----:B------:R-:W-:-:S04]  /*b2b0*/  IMAD.MOV.U32 R5, RZ, RZ, R14 ;  /* 0x000000ffff057224 */ /* 0x000fc800078e000e */
[----:B------:R-:W-:Y:S01]  /*b2c0*/  IMAD.U32 R12, R7, 0x2, R6 ;  /* 0x00000002070c7824 */ /* 0x000fe200078e0006 */
[----:B------:R-:W-:-:S04]  /*b2d0*/  MOV R6, 0xb300 ;  /* 0x0000b30000067802 */ /* 0x000fc80000000f00 */
[----:B------:R1:W-:Y:S03]  /*b2e0*/  STL [R1+0x11e4], R12 ;  /* 0x0011e40c01007387 */ /* 0x0003e60000100800 */
[----:B-1---5:R-:W-:Y:S05]  /*b2f0*/  CALL.REL.NOINC `($_ZN7cutlass13device_kernelIN5flash19enable_sm80_to_sm89INS1_16FlashAttnBwdSm80INS1_25CollectiveMainloopBwdSm80ILi2ELi2EN4cute5tupleIJNS5_1CILi128EEES8_NS7_ILi64EEEEEENS_6half_tEfNS_4arch4Sm80ELb0ELb0ELb1ELb0ELb1ELb0ELb0ELb0ELi2ELi4ELi4ELi4ELb0EEENS1_24CollectiveEpilogueBwdGQAISA_fSD_Li256ELb0ELb1EEENS1_19SingleTileSchedulerILb0ELb0ELb0ELi128EEEEEEEEEvNT_6ParamsE$_ZN4cute3eso3ESOILb0ELb0EJNS_6LayoutINS_5tupleIJNS3_IJNS_1CILi2EEES5_EEENS4_ILi8EEES6_EEENS3_IJNS3_IJNS4_ILi1EEEiEEENS4_ILi1024EEENS3_IJiiEEEEEEEEjEEC2ERKSE_RKj) ;  /* 0xffffa4f000007944 */ /* 0x022fea0003c3ffff */
[----:B-1----:R-:W2:Y:S04]  /*b300*/  LDL.64 R6, [R1+0x760] ;  /* 0x0007600001067983 */ /* 0x002ea80000100a00 */
[----:B------:R1:W5:Y:S01]  /*b310*/  LDL.64 R4, [R1+0x758] ;  /* 0x0007580001047983 */ /* 0x0003620000100a00 */
[----:B------:R-:W-:Y:S02]  /*b320*/  MOV R38, R62 ;  /* 0x0000003e00267202 */ /* 0x000fe40000000f00 */
[----:B------:R-:W-:Y:S01]  /*b330*/  MOV R46, 0xb360 ;  /* 0x0000b360002e7802 */ /* 0x000fe20000000f00 */
[----:B--2---:R-:W-:-:S04]  /*b340*/  IMAD.WIDE.U32 R2, R7, 0x2, R24 ;  /* 0x0000000207027825 */ /* 0x004fc800078e0018 */
[----:B-1---5:R-:W-:Y:S05]  /*b350*/  CALL.REL.NOINC `($_ZN7cutlass13device_kernelIN5flash19enable_sm80_to_sm89INS1_16FlashAttnBwdSm80INS1_25CollectiveMainloopBwdSm80ILi2ELi2EN4cute5tupleIJNS5_1CILi128EEES8_NS7_ILi64EEEEEENS_6half_tEfNS_4arch4Sm80ELb0ELb0ELb1ELb0ELb1ELb0ELb0ELb0ELi2ELi4ELi4ELi4ELb0EEENS1_24CollectiveEpilogueBwdGQAISA_fSD_Li256ELb0ELb1EEENS1_19SingleTileSchedulerILb0ELb0ELb0ELi128EEEEEEEEEvNT_6ParamsE$_ZN4cute8smem_ptrIPN7cutlass6half_tEECI1NS_12iter_adaptorIS3_S4_EEES3_) ;  /* 0xffffd27000007944 */ /* 0x022fea0003c3ffff */
[----:B-1----:R-:W2:Y:S01]  /*b360*/  LDL.64 R2, [R1+0x758] ;  /* 0x0007580001027983 */ /* 0x002ea20000100a00 */
[----:B------:R-:W-:-:S03]  /*b370*/  MOV R12, 0xb3a0 ;  /* 0x0000b3a0000c7802 */ /* 0x000fc60000000f00 */
[----:B--2---:R1:W-:Y:S04]  /*b380*/  STL.64 [R1+0x770], R2 ;  /* 0x0007700201007387 */ /* 0x0043e80000100a00 */
[----:B-1----:R-:W-:Y:S05]  /*b390*/  CALL.REL.NOINC `($_ZN7cutlass13device_kernelIN5flash19enable_sm80_to_sm89INS1_16FlashAttnBwdSm80INS1_25CollectiveMainloopBwdSm80ILi2ELi2EN4cute5tupleIJNS5_1CILi128EEES8_NS7_ILi64EEEEEENS_6half_tEfNS_4arch4Sm80ELb0ELb0ELb1ELb0ELb1ELb0ELb0ELb0ELi2ELi4ELi4ELi4ELb0EEENS1_24CollectiveEpilogueBwdGQAISA_fSD_Li256ELb0ELb1EEENS1_19SingleTileSchedulerILb0ELb0ELb0ELi128EEEEEEEEEvNT_6ParamsE$_ZN4cute3eso3ESOILb0ELb0EJNS_6LayoutINS_5tupleIJNS3_IJNS_1CILi2EEES5_EEENS4_ILi8EEES6_EEENS3_IJNS3_IJNS4_ILi1EEEiEEENS4_ILi1024EEENS3_IJiiEEEEEEEENS_10ViewEngineINS_8smem_ptrIPN7cutlass6half_tEEEEEEEC2ERKSE_RKSL_) ;  /* 0xffffa3d000007944 */ /* 0x002fea0003c3ffff */
[----:B------:R-:W-:Y:S02]  /*b3a0*/  MOV R2, 0xb3c0 ;  /* 0x0000b3c000027802 */ /* 0x000fe40000000f00 */
[----:B-1----:R-:W-:Y:S05]  /*b3b0*/  CALL.REL.NOINC `($_ZN7cutlass13device_kernelIN5flash19enable_sm80_to_sm89INS1_16FlashAttnBwdSm80INS1_25CollectiveMainloopBwdSm80ILi2ELi2EN4cute5tupleIJNS5_1CILi128EEES8_NS7_ILi64EEEEEENS_6half_tEfNS_4arch4Sm80ELb0ELb0ELb1ELb0ELb1ELb0ELb0ELb0ELi2ELi4ELi4ELi4ELb0EEENS1_24CollectiveEpilogueBwdGQAISA_fSD_Li256ELb0ELb1EEENS1_19SingleTileSchedulerILb0ELb0ELb0ELi128EEEEEEEEEvNT_6ParamsE$_ZZN4cute4takeILi1ELi3ENS_5tupleIJNS1_IJNS_1CILi1EEEiEEENS2_ILi1024EEENS1_IJiiEEEEEEEEDaRKT1_ENKUlDpRKT_E_clIJS5_S6_EEEDaSE_) ;  /* 0xffffdaa000007944 */ /* 0x002fea0003c3ffff */
[----:B------:R-:W-:Y:S02]  /*b3c0*/  MOV R2, 0xb3e0 ;  /* 0x0000b3e000027802 */ /* 0x000fe40000000f00 */
[----:B------:R-:W-:Y:S05]  /*b3d0*/  CALL.REL.NOINC `($_ZN7cutlass13device_kernelIN5flash19enable_sm80_to_sm89INS1_16FlashAttnBwdSm80INS1_25CollectiveMainloopBwdSm80ILi2ELi2EN4cute5tupleIJNS5_1CILi128EEES8_NS7_ILi64EEEEEENS_6half_tEfNS_4arch4Sm80ELb0ELb0ELb1ELb0ELb1ELb0ELb0ELb0ELi2ELi4ELi4ELi4ELb0EEENS1_24CollectiveEpilogueBwdGQAISA_fSD_Li256ELb0ELb1EEENS1_19SingleTileSchedulerILb0ELb0ELb0ELi128EEEEEEEEEvNT_6ParamsE$_ZZN4cute16flatten_to_tupleINS_5tupleIJNS_1CILi1024EEENS1_IJiiEEEEEEEEDaRKT_ENKUlRKT_E_clIS4_EEDaSB_) ;  /* 0xffffd95000007944 */ /* 0x000fea0003c3ffff */
[----:B------:R-:W-:Y:S02]  /*b3e0*/  MOV R2, 0xb400 ;  /* 0x0000b40000027802 */ /* 0x000fe40000000f00 */
[----:B------:R-:W-:Y:S05]  /*b3f0*/  CALL.REL.NOINC `($_ZN7cutlass13device_kernelIN5flash19enable_sm80_to_sm89INS1_16FlashAttnBwdSm80INS1_25CollectiveMainloopBwdSm80ILi2ELi2EN4cute5tupleIJNS5_1CILi128EEES8_NS7_ILi64EEEEEENS_6half_tEfNS_4arch4Sm80ELb0ELb0ELb1ELb0ELb1ELb0ELb0ELb0ELi2ELi4ELi4ELi4ELb0EEENS1_24CollectiveEpilogueBwdGQAISA_fSD_Li256ELb0ELb1EEENS1_19SingleTileSchedulerILb0ELb0ELb0ELi128EEEEEEEEEvNT_6ParamsE$_ZZN4cute12filter_tupleINS_5tupleIJNS_1CILi1024EEENS1_IJiiEEEEEEZNS_16flatten_to_tupleIS5_EEDaRKT_EUlRKT_E_EEDaS9_OT0_ENKUlDpSC_E_clIJNS1_IJS3_EEES4_EEEDaSG_) ;  /* 0xffffd51000007944 */ /* 0x000fea0003c3ffff */
        /* <DEDUP_REMOVED lines=21> */
[----:B-1---5:R-:W-:Y:S05]  /*b550*/  CALL.REL.NOINC `($_ZN7cutlass13device_kernelIN5flash19enable_sm80_to_sm89INS1_16FlashAttnBwdSm80INS1_25CollectiveMainloopBwdSm80ILi2ELi2EN4cute5tupleIJNS5_1CILi128EEES8_NS7_ILi64EEEEEENS_6half_tEfNS_4arch4Sm80ELb0ELb0ELb1ELb0ELb1ELb0ELb0ELb0ELi2ELi4ELi4ELi4ELb0EEENS1_24CollectiveEpilogueBwdGQAISA_fSD_Li256ELb0ELb1EEENS1_19SingleTileSchedulerILb0ELb0ELb0ELi128EEEEEEEEEvNT_6ParamsE$_ZN4cute3eso3ESOILb1ELb0EJNS_10UnderscoreES2_S2_iEEC2ERKS2_S5_S5_RKi) ;  /* 0xffffaf4000007944 */ /* 0x022fea0003c3ffff */
[----:B------:R-:W-:Y:S01]  /*b560*/  ULDC.64 UR4, c[0x0][0x118] ;  /* 0x0000460000047ab9 */ /* 0x000fe20000000a00 */
[----:B------:R2:W5:Y:S04]  /*b570*/  LDL R6, [R1+0x758] ;  /* 0x0007580001067983 */ /* 0x0005680000100800 */
[----:B-1----:R2:W5:Y:S04]  /*b580*/  LD.E R2, [R12.64] ;  /* 0x000000040c027980 */ /* 0x002568000c101900 */
[----:B------:R2:W5:Y:S01]  /*b590*/  LD.E R3, [R12.64+0x4] ;  /* 0x000004040c037980 */ /* 0x000562000c101900 */
[----:B------:R-:W-:-:S03]  /*b5a0*/  MOV R4, 0xb5c0 ;  /* 0x0000b5c000047802 */ /* 0x000fc60000000f00 */
[----:B--2--5:R-:W-:Y:S05]  /*b5b0*/  CALL.REL.NOINC `($_ZN7cutlass13device_kernelIN5flash19enable_sm80_to_sm89INS1_16FlashAttnBwdSm80INS1_25CollectiveMainloopBwdSm80ILi2ELi2EN4cute5tupleIJNS5_1CILi128EEES8_NS7_ILi64EEEEEENS_6half_tEfNS_4arch4Sm80ELb0ELb0ELb1ELb0ELb1ELb0ELb0ELb0ELi2ELi4ELi4ELi4ELb0EEENS1_24CollectiveEpilogueBwdGQAISA_fSD_Li256ELb0ELb1EEENS1_19SingleTileSchedulerILb0ELb0ELb0ELi128EEEEEEEEEvNT_6ParamsE$_ZZN4cute5sliceINS_5tupleIJNS_10UnderscoreES2_S2_iEEENS1_IJNS1_IJNS_1CILi1EEENS4_ILi0EEEEEENS4_ILi4096EEENS1_IJiiEEENS1_IJS6_NS4_ILi8192EEEEEEEEEEEDaRKT_RKT0_ENKUlRKT_RKT0_E_clIS2_S9_EEDaSL_SO_) ;  /* 0xffffd94000007944 */ /* 0x024fea0003c3ffff */
[----:B------:R1:W-:Y:S01]  /*b5c0*/  STL.64 [R1+0x758], R2 ;  /* 0x0007580201007387 */ /* 0x0003e20000100a00 */
[----:B------:R-:W-:-:S02]  /*b5d0*/  MOV R70, R62 ;  /* 0x0000003e00467202 */ /* 0x000fc40000000f00 */
[----:B------:R-:W-:Y:S02]  /*b5e0*/  MOV R4, 0xb600 ;  /* 0x0000b60000047802 */ /* 0x000fe40000000f00 */
[----:B-1----:R-:W-:Y:S05]  /*b5f0*/  CALL.REL.NOINC `($_ZN7cutlass13device_kernelIN5flash19enable_sm80_to_sm89INS1_16FlashAttnBwdSm80INS1_25CollectiveMainloopBwdSm80ILi2ELi2EN4cute5tupleIJNS5_1CILi128EEES8_NS7_ILi64EEEEEENS_6half_tEfNS_4arch4Sm80ELb0ELb0ELb1ELb0ELb1ELb0ELb0ELb0ELi2ELi4ELi4ELi4ELb0EEENS1_24CollectiveEpilogueBwdGQAISA_fSD_Li256ELb0ELb1EEENS1_19SingleTileSchedulerILb0ELb0ELb0ELi128EEEEEEEEEvNT_6ParamsE$_ZZN4cute12filter_tupleINS_5tupleIJNS_10UnderscoreES2_S2_iEEENS1_IJNS1_IJNS_1CILi1EEENS4_ILi0EEEEEENS4_ILi4096EEENS1_IJiiEEENS1_IJS6_NS4_ILi8192EEEEEEEEEZNS_5sliceIS3_SC_EEDaRKT_RKT0_EUlRKT_RKT0_E_EEDaSG_SJ_OT1_ENKUlDpSM_E_clIJNS1_IJS7_EEENS1_IJS8_EEENS1_IJS9_EEENS1_IJEEEEEEDaST_) ;  /* 0xffffd25000007944 */ /* 0x002fea0003c3ffff */
[----:B------:R-:W-:Y:S02]  /*b600*/  MOV R4, 0xb620 ;  /* 0x0000b62000047802 */ /* 0x000fe40000000f00 */
[----:B-1---5:R-:W-:Y:S05]  /*b610*/  CALL.REL.NOINC `($_ZN7cutlass13device_kernelIN5flash19enable_sm80_to_sm89INS1_16FlashAttnBwdSm80INS1_25CollectiveMainloopBwdSm80ILi2ELi2EN4cute5tupleIJNS5_1CILi128EEES8_NS7_ILi64EEEEEENS_6half_tEfNS_4arch4Sm80ELb0ELb0ELb1ELb0ELb1ELb0ELb0ELb0ELi2ELi4ELi4ELi4ELb0EEENS1_24CollectiveEpilogueBwdGQAISA_fSD_Li256ELb0ELb1EEENS1_19SingleTileSchedulerILb0ELb0ELb0ELi128EEEEEEEEEvNT_6ParamsE$_ZN4cute5tupleIJNS0_IJNS0_IJNS_1CILi8EEENS1_ILi1EEEEEENS1_ILi2EEENS0_IJS5_S5_EEEEEENS0_IJNS0_IJS3_NS1_ILi0EEEEEENS1_ILi4096EEENS0_IJiiEEEEEEEEC2ERKS7_RKSC_) ;  /* 0xffffccd000007944 */ /* 0x022fea0003c3ffff */
[----:B-1----:R1:W5:Y:S01]  /*b620*/  LDL.64 R2, [R1+0x758] ;  /* 0x0007580001027983 */ /* 0x0023620000100a00 */
[----:B------:R-:W-:Y:S02]  /*b630*/  SHF.L.U32 R4, R6, 0xd, RZ ;  /* 0x0000000d06047819 */ /* 0x000fe400000006ff */
[----:B------:R-:W-:-:S03]  /*b640*/  MOV R6, 0xb670 ;  /* 0x0000b67000067802 */ /* 0x000fc60000000f00 */
[----:B------:R1:W-:Y:S04]  /*b650*/  STL [R1+0x770], R4 ;  /* 0x0007700401007387 */ /* 0x0003e80000100800 */
[----:B-1---5:R-:W-:Y:S05]  /*b660*/  CALL.REL.NOINC `($_ZN7cutlass13device_kernelIN5flash19enable_sm80_to_sm89INS1_16FlashAttnBwdSm80INS1_25CollectiveMainloopBwdSm80ILi2ELi2EN4cute5tupleIJNS5_1CILi128EEES8_NS7_ILi64EEEEEENS_6half_tEfNS_4arch4Sm80ELb0ELb0ELb1ELb0ELb1ELb0ELb0ELb0ELi2ELi4ELi4ELi4ELb0EEENS1_24CollectiveEpilogueBwdGQAISA_fSD_Li256ELb0ELb1EEENS1_19SingleTileSchedulerILb0ELb0ELb0ELi128EEEEEEEEEvNT_6ParamsE$_ZN4cute3eso3ESOILb0ELb0EJNS_6LayoutINS_5tupleIJNS3_IJNS_1CILi8EEENS4_ILi1EEEEEENS4_ILi2EEENS3_IJS8_S8_EEEEEENS3_IJNS3_IJS6_NS4_ILi0EEEEEENS4_ILi4096EEENS3_IJiiEEEEEEEEiEEC2ERKSG_RKi) ;  /* 0xffffa74000007944 */ /* 0x022fea0003c3ffff */
[----:B------:R-:W-:Y:S01]  /*b670*/  ULDC.64 UR4, c[0x0][0x118] ;  /* 0x0000460000047ab9 */ /* 0x000fe20000000a00 */
[----:B-1----:R-:W2:Y:S04]  /*b680*/  LDL R2, [R1+0x760] ;  /* 0x0007600001027983 */ /* 0x002ea80000100800 */
[----:B------:R-:W2:Y:S04]  /*b690*/  LD.E.64 R12, [R12.64+0x8] ;  /* 0x000008040c0c7980 */ /* 0x000ea8000c101b00 */
[----:B------:R1:W5:Y:S01]  /*b6a0*/  LDL.64 R4, [R1+0x758] ;  /* 0x0007580001047983 */ /* 0x0003620000100a00 */
[----:B------:R-:W-:-:S02]  /*b6b0*/  MOV R38, R62 ;  /* 0x0000003e00267202 */ /* 0x000fc40000000f00 */
[----:B------:R-:W-:Y:S01]  /*b6c0*/  MOV R46, 0xb6f0 ;  /* 0x0000b6f0002e7802 */ /* 0x000fe20000000f00 */
[----:B--2---:R-:W-:-:S04]  /*b6d0*/  IMAD.WIDE R2, R2, 0x2, R12 ;  /* 0x0000000202027825 */ /* 0x004fc800078e020c */
[----:B-1---5:R-:W-:Y:S05]  /*b6e0*/  CALL.REL.NOINC `($_ZN7cutlass13device_kernelIN5flash19enable_sm80_to_sm89INS1_16FlashAttnBwdSm80INS1_25CollectiveMainloopBwdSm80ILi2ELi2EN4cute5tupleIJNS5_1CILi128EEES8_NS7_ILi64EEEEEENS_6half_tEfNS_4arch4Sm80ELb0ELb0ELb1ELb0ELb1ELb0ELb0ELb0ELi2ELi4ELi4ELi4ELb0EEENS1_24CollectiveEpilogueBwdGQAISA_fSD_Li256ELb0ELb1EEENS1_19SingleTileSchedulerILb0ELb0ELb0ELi128EEEEEEEEEvNT_6ParamsE$_ZN4cute8smem_ptrIPN7cutlass6half_tEECI1NS_12iter_adaptorIS3_S4_EEES3_) ;  /* 0xffffcee000007944 */ /* 0x022fea0003c3ffff */
[----:B-1----:R-:W2:Y:S01]  /*b6f0*/  LDL.64 R2, [R1+0x758] ;  /* 0x0007580001027983 */ /* 0x002ea20000100a00 */
[----:B------:R-:W-:-:S03]  /*b700*/  MOV R6, 0xb730 ;  /* 0x0000b73000067802 */ /* 0x000fc60000000f00 */
[----:B--2---:R1:W-:Y:S04]  /*b710*/  STL.64 [R1+0x770], R2 ;  /* 0x0007700201007387 */ /* 0x0043e80000100a00 */
[----:B-1----:R-:W-:Y:S05]  /*b720*/  CALL.REL.NOINC `($_ZN7cutlass13device_kernelIN5flash19enable_sm80_to_sm89INS1_16FlashAttnBwdSm80INS1_25CollectiveMainloopBwdSm80ILi2ELi2EN4cute5tupleIJNS5_1CILi128EEES8_NS7_ILi64EEEEEENS_6half_tEfNS_4arch4Sm80ELb0ELb0ELb1ELb0ELb1ELb0ELb0ELb0ELi2ELi4ELi4ELi4ELb0EEENS1_24CollectiveEpilogueBwdGQAISA_fSD_Li256ELb0ELb1EEENS1_19SingleTileSchedulerILb0ELb0ELb0ELi128EEEEEEEEEvNT_6ParamsE$_ZN4cute3eso3ESOILb0ELb0EJNS_6LayoutINS_5tupleIJNS3_IJNS_1CILi8EEENS4_ILi1EEEEEENS4_ILi2EEENS3_IJS8_S8_EEEEEENS3_IJNS3_IJS6_NS4_ILi0EEEEEENS4_ILi4096EEENS3_IJiiEEEEEEEENS_10ViewEngineINS_8smem_ptrIPN7cutlass6half_tEEEEEEEC2ERKSG_RKSN_) ;  /* 0xffffa61000007944 */ /* 0x002fea0003c3ffff */
[----:B------:R2:W5:Y:S04]  /*b730*/  LDL.64 R30, [R1+0x760] ;  /* 0x00076000011e7983 */ /* 0x0005680000100a00 */
[----:B------:R2:W5:Y:S04]  /*b740*/  LDL.64 R28, [R63+0x30] ;  /* 0x000030003f1c7983 */ /* 0x0005680000100a00 */
[----:B------:R2:W5:Y:S01]  /*b750*/  LDL.64 R20, [R1+0x758] ;  /* 0x0007580001147983 */ /* 0x0005620000100a00 */
[----:B------:R-:W-:Y:S01]  /*b760*/  IMAD.MOV.U32 R6, RZ, RZ, R10 ;  /* 0x000000ffff067224 */ /* 0x000fe200078e000a */
[----:B-1----:R-:W-:-:S02]  /*b770*/  MOV R3, R11 ;  /* 0x0000000b00037202 */ /* 0x002fc40000000f00 */
[----:B------:R-:W-:Y:S02]  /*b780*/  MOV R4, 0xb7a0 ;  /* 0x0000b7a000047802 */ /* 0x000fe40000000f00 */
[----:B--2--5:R-:W-:Y:S05]  /*b790*/  CALL.REL.NOINC `($_ZN7cutlass13device_kernelIN5flash19enable_sm80_to_sm89INS1_16FlashAttnBwdSm80INS1_25CollectiveMainloopBwdSm80ILi2ELi2EN4cute5tupleIJNS5_1CILi128EEES8_NS7_ILi64EEEEEENS_6half_tEfNS_4arch4Sm80ELb0ELb0ELb1ELb0ELb1ELb0ELb0ELb0ELi2ELi4ELi4ELi4ELb0EEENS1_24CollectiveEpilogueBwdGQAISA_fSD_Li256ELb0ELb1EEENS1_19SingleTileSchedulerILb0ELb0ELb0ELi128EEEEEEEEEvNT_6ParamsE$_ZN4cute3eso3ESOILb1ELb0EJNS_6LayoutINS_5tupleIJNS3_IJNS_1CILi8EEENS4_ILi1EEEEEENS4_ILi2EEENS4_ILi4EEEEEENS3_IJNS3_IJS6_NS4_ILi0EEEEEES5_NS4_ILi16EEEEEEEENS_10ViewEngineIPN7cutlass6half_tEEEEEC2ERKSF_RKSK_) ;  /* 0xffffc50000007944 */ /* 0x024fea0003c3ffff */
[----:B------:R2:W5:Y:S01]  /*b7a0*/  LDL.64 R26, [R1+0x758] ;  /* 0x00075800011a7983 */ /* 0x0005620000100a00 */
[----:B-1----:R-:W-:Y:S01]  /*b7b0*/  IMAD.MOV.U32 R6, RZ, RZ, R8 ;  /* 0x000000ffff067224 */ /* 0x002fe200078e0008 */
[----:B------:R-:W-:Y:S02]  /*b7c0*/  MOV R3, R9 ;  /* 0x0000000900037202 */ /* 0x000fe40000000f00 */
[----:B------:R-:W-:Y:S02]  /*b7d0*/  MOV R4, 0xb7f0 ;  /* 0x0000b7f000047802 */ /* 0x000fe40000000f00 */
[----:B--2--5:R-:W-:Y:S05]  /*b7e0*/  CALL.REL.NOINC `($_ZN7cutlass13device_kernelIN5flash19enable_sm80_to_sm89INS1_16FlashAttnBwdSm80INS1_25CollectiveMainloopBwdSm80ILi2ELi2EN4cute5tupleIJNS5_1CILi128EEES8_NS7_ILi64EEEEEENS_6half_tEfNS_4arch4Sm80ELb0ELb0ELb1ELb0ELb1ELb0ELb0ELb0ELi2ELi4ELi4ELi4ELb0EEENS1_24CollectiveEpilogueBwdGQAISA_fSD_Li256ELb0ELb1EEENS1_19SingleTileSchedulerILb0ELb0ELb0ELi128EEEEEEEEEvNT_6ParamsE$_ZN4cute3eso3ESOILb1ELb0EJNS_6LayoutINS_5tupleIJNS3_IJNS_1CILi8EEENS4_ILi1EEEEEENS4_ILi4EEES8_EEENS3_IJNS3_IJS6_NS4_ILi0EEEEEES5_NS4_ILi32EEEEEEEENS_10ViewEngineIPN7cutlass6half_tEEEEEC2ERKSE_RKSJ_) ;  /* 0xffffc68000007944 */ /* 0x024fea0003c3ffff */
[----:B------:R2:W5:Y:S01]  /*b7f0*/  LDL.64 R24, [R1+0x758] ;  /* 0x0007580001187983 */ /* 0x0005620000100a00 */
[----:B------:R-:W-:Y:S01]  /*b800*/  IMAD.MOV.U32 R38, RZ, RZ, R62 ;  /* 0x000000ffff267224 */ /* 0x000fe200078e003e */
[----:B-1----:R-:W-:Y:S01]  /*b810*/  MOV R2, R30 ;  /* 0x0000001e00027202 */ /* 0x002fe20000000f00 */
[----:B------:R-:W-:Y:S01]  /*b820*/  IMAD.MOV.U32 R3, RZ, RZ, R31 ;  /* 0x000000ffff037224 */ /* 0x000fe200078e001f */
[----:B------:R-:W-:Y:S02]  /*b830*/  MOV R46, 0xb850 ;  /* 0x0000b850002e7802 */ /* 0x000fe40000000f00 */
[----:B--2--5:R-:W-:Y:S05]  /*b840*/  CALL.REL.NOINC `($_ZN7cutlass13device_kernelIN5flash19enable_sm80_to_sm89INS1_16FlashAttnBwdSm80INS1_25CollectiveMainloopBwdSm80ILi2ELi2EN4cute5tupleIJNS5_1CILi128EEES8_NS7_ILi64EEEEEENS_6half_tEfNS_4arch4Sm80ELb0ELb0ELb1ELb0ELb1ELb0ELb0ELb0ELi2ELi4ELi4ELi4ELb0EEENS1_24CollectiveEpilogueBwdGQAISA_fSD_Li256ELb0ELb1EEENS1_19SingleTileSchedulerILb0ELb0ELb0ELi128EEEEEEEEEvNT_6ParamsE$_ZN4cute8smem_ptrIPN7cutlass6half_tEECI1NS_12iter_adaptorIS3_S4_EEES3_) ;  /* 0xffffcd8000007944 */ /* 0x024fea0003c3ffff */
[----:B-1----:R1:W5:Y:S01]  /*b850*/  LDL.64 R2, [R1+0x758] ;  /* 0x0007580001027983 */ /* 0x0023620000100a00 */
[----:B------:R-:W-:Y:S02]  /*b860*/  MOV R83, R62 ;  /* 0x0000003e00537202 */ /* 0x000fe40000000f00 */
[----:B------:R-:W-:-:S02]  /*b870*/  MOV R38, 0xb890 ;  /* 0x0000b89000267802 */ /* 0x000fc40000000f00 */
[----:B-1---5:R-:W-:Y:S05]  /*b880*/  CALL.REL.NOINC `($_ZN7cutlass13device_kernelIN5flash19enable_sm80_to_sm89INS1_16FlashAttnBwdSm80INS1_25CollectiveMainloopBwdSm80ILi2ELi2EN4cute5tupleIJNS5_1CILi128EEES8_NS7_ILi64EEEEEENS_6half_tEfNS_4arch4Sm80ELb0ELb0ELb1ELb0ELb1ELb0ELb0ELb0ELi2ELi4ELi4ELi4ELb0EEENS1_24CollectiveEpilogueBwdGQAISA_fSD_Li256ELb0ELb1EEENS1_19SingleTileSchedulerILb0ELb0ELb0ELi128EEEEEEEEEvNT_6ParamsE$_ZN4cute3eso3ESOILb1ELb0EJNS_6LayoutINS_5tupleIJNS3_IJNS_1CILi8EEENS4_ILi1EEEEEENS4_ILi2EEEEEENS3_IJNS3_IJS6_NS4_ILi0EEEEEENS4_ILi4096EEEEEEEENS_10ViewEngineINS_8smem_ptrIPN7cutlass6half_tEEEEEEEC2ERKSE_RKSL_) ;  /* 0xffffc1c000007944 */ /* 0x022fea0003c3ffff */
[----:B-1----:R1:W5:Y:S01]  /*b890*/  LDL.64 R36, [R1+0x758] ;  /* 0x0007580001247983 */ /* 0x0023620000100a00 */
[----:B------:R-:W-:Y:S01]  /*b8a0*/  IMAD.MOV.U32 R83, RZ, RZ, R62 ;  /* 0x000000ffff537224 */ /* 0x000fe200078e003e */
[----:B------:R-:W-:Y:S01]  /*b8b0*/  MOV R38, R26 ;  /* 0x0000001a00267202 */ /* 0x000fe20000000f00 */
[----:B------:R-:W-:Y:S01]  /*b8c0*/  IMAD.MOV.U32 R39, RZ, RZ, R27 ;  /* 0x000000ffff277224 */ /* 0x000fe200078e001b */
[----:B------:R-:W-:-:S02]  /*b8d0*/  MOV R48, 0xb8f0 ;  /* 0x0000b8f000307802 */ /* 0x000fc40000000f00 */
[----:B-1---5:R-:W-:Y:S05]  /*b8e0*/  CALL.REL.NOINC `($_ZN7cutlass13device_kernelIN5flash19enable_sm80_to_sm89INS1_16FlashAttnBwdSm80INS1_25CollectiveMainloopBwdSm80ILi2ELi2EN4cute5tupleIJNS5_1CILi128EEES8_NS7_ILi64EEEEEENS_6half_tEfNS_4arch4Sm80ELb0ELb0ELb1ELb0ELb1ELb0ELb0ELb0ELi2ELi4ELi4ELi4ELb0EEENS1_24CollectiveEpilogueBwdGQAISA_fSD_Li256ELb0ELb1EEENS1_19SingleTileSchedulerILb0ELb0ELb0ELi128EEEEEEEEEvNT_6ParamsE$_ZN4cute3eso3ESOILb1ELb0EJNS_6LayoutINS_5tupleIJNS3_IJNS_1CILi8EEENS4_ILi1EEEEEENS4_ILi2EEEEEENS3_IJNS3_IJS6_NS4_ILi0EEEEEES5_EEEEENS_10ViewEngineIPN7cutlass6half_tEEEEEC2ERKSD_RKSI_) ;  /* 0xffffc2f000007944 */ /* 0x022fea0003c3ffff */
[----:B------:R2:W5:Y:S01]  /*b8f0*/  LDL.64 R2, [R1+0x758] ;  /* 0x0007580001027983 */ /* 0x0005620000100a00 */
[----:B------:R-:W-:-:S02]  /*b900*/  MOV R83, R62 ;  /* 0x0000003e00537202 */ /* 0x000fc40000000f00 */
[----:B-1----:R-:W-:Y:S02]  /*b910*/  MOV R46, 0xb930 ;  /* 0x0000b930002e7802 */ /* 0x002fe40000000f00 */
[----:B--2--5:R-:W-:Y:S05]  /*b920*/  CALL.REL.NOINC `($_ZN7cutlass13device_kernelIN5flash19enable_sm80_to_sm89INS1_16FlashAttnBwdSm80INS1_25CollectiveMainloopBwdSm80ILi2ELi2EN4cute5tupleIJNS5_1CILi128EEES8_NS7_ILi64EEEEEENS_6half_tEfNS_4arch4Sm80ELb0ELb0ELb1ELb0ELb1ELb0ELb0ELb0ELi2ELi4ELi4ELi4ELb0EEENS1_24CollectiveEpilogueBwdGQAISA_fSD_Li256ELb0ELb1EEENS1_19SingleTileSchedulerILb0ELb0ELb0ELi128EEEEEEEEEvNT_6ParamsE$_ZN4cute3eso3ESOILb1ELb0EJNS_6LayoutINS_5tupleIJNS3_IJNS_1CILi8EEENS4_ILi1EEEEEENS3_IJNS4_ILi2EEEEEEEEENS3_IJNS3_IJS6_NS4_ILi0EEEEEENS3_IJNS4_ILi4096EEEEEEEEEEENS_10ViewEngineINS_8smem_ptrIPN7cutlass6half_tEEEEEEEC2ERKSG_RKSN_) ;  /* 0xffffbf2000007944 */ /* 0x024fea0003c3ffff */
[----:B-1----:R1:W5:Y:S01]  /*b930*/  LDL.64 R36, [R1+0x758] ;  /* 0x0007580001247983 */ /* 0x0023620000100a00 */
[----:B------:R-:W-:Y:S02]  /*b940*/  MOV R83, R62 ;  /* 0x0000003e00537202 */ /* 0x000fe40000000f00 */
[----:B------:R-:W-:Y:S02]  /*b950*/  MOV R46, 0xb970 ;  /* 0x0000b970002e7802 */ /* 0x000fe40000000f00 */
[----:B-1---5:R-:W-:Y:S05]  /*b960*/  CALL.REL.NOINC `($_ZN7cutlass13device_kernelIN5flash19enable_sm80_to_sm89INS1_16FlashAttnBwdSm80INS1_25CollectiveMainloopBwdSm80ILi2ELi2EN4cute5tupleIJNS5_1CILi128EEES8_NS7_ILi64EEEEEENS_6half_tEfNS_4arch4Sm80ELb0ELb0ELb1ELb0ELb1ELb0ELb0ELb0ELi2ELi4ELi4ELi4ELb0EEENS1_24CollectiveEpilogueBwdGQAISA_fSD_Li256ELb0ELb1EEENS1_19SingleTileSchedulerILb0ELb0ELb0ELi128EEEEEEEEEvNT_6ParamsE$_ZN4cute3eso3ESOILb1ELb0EJNS_6LayoutINS_5tupleIJNS3_IJNS_1CILi8EEENS4_ILi1EEEEEENS3_IJNS4_ILi2EEEEEEEEENS3_IJNS3_IJS6_NS4_ILi0EEEEEENS3_IJS5_EEEEEEEENS_10ViewEngineIPN7cutlass6half_tEEEEEC2ERKSF_RKSK_) ;  /* 0xffffbfe000007944 */ /* 0x022fea0003c3ffff */
[----:B-1----:R1:W5:Y:S01]  /*b970*/  LDL.64 R2, [R1+0x758] ;  /* 0x0007580001027983 */ /* 0x0023620000100a00 */
[----:B------:R-:W-:Y:S02]  /*b980*/  MOV R83, R62 ;  /* 0x0000003e00537202 */ /* 0x000fe40000000f00 */
[----:B------:R-:W-:Y:S02]  /*b990*/  MOV R46, 0xb9b0 ;  /* 0x0000b9b0002e7802 */ /* 0x000fe40000000f00 */
[----:B-1---5:R-:W-:Y:S05]  /*b9a0*/  CALL.REL.NOINC `($_ZN7cutlass13device_kernelIN5flash19enable_sm80_to_sm89INS1_16FlashAttnBwdSm80INS1_25CollectiveMainloopBwdSm80ILi2ELi2EN4cute5tupleIJNS5_1CILi128EEES8_NS7_ILi64EEEEEENS_6half_tEfNS_4arch4Sm80ELb0ELb0ELb1ELb0ELb1ELb0ELb0ELb0ELi2ELi4ELi4ELi4ELb0EEENS1_24CollectiveEpilogueBwdGQAISA_fSD_Li256ELb0ELb1EEENS1_19SingleTileSchedulerILb0ELb0ELb0ELi128EEEEEEEEEvNT_6ParamsE$_ZN4cute3eso3ESOILb1ELb0EJNS_6LayoutINS_5tupleIJNS3_IJNS3_IJNS_1CILi8EEENS4_ILi1EEEEEES6_EEENS3_IJNS3_IJS6_S6_EEENS4_ILi2EEEEEEEEENS3_IJNS3_IJNS3_IJS6_NS4_ILi0EEEEEESD_EEENS3_IJNS3_IJSD_SD_EEES5_EEEEEEEENS_10ViewEngineIPN7cutlass6half_tEEEEEC2ERKSJ_RKSO_) ;  /* 0xffffb5b000007944 */ /* 0x022fea0003c3ffff */
[----:B-1----:R1:W5:Y:S01]  /*b9b0*/  LDL.64 R38, [R1+0x758] ;  /* 0x0007580001267983 */ /* 0x0023620000100a00 */
[----:B------:R-:W-:Y:S02]  /*b9c0*/  MOV R83, R62 ;  /* 0x0000003e00537202 */ /* 0x000fe40000000f00 */
[----:B------:R-:W-:Y:S02]  /*b9d0*/  MOV R46, 0xb9f0 ;  /* 0x0000b9f0002e7802 */ /* 0x000fe40000000f00 */
[----:B-1---5:R-:W-:Y:S05]  /*b9e0*/  CALL.REL.NOINC `($_ZN7cutlass13device_kernelIN5flash19enable_sm80_to_sm89INS1_16FlashAttnBwdSm80INS1_25CollectiveMainloopBwdSm80ILi2ELi2EN4cute5tupleIJNS5_1CILi128EEES8_NS7_ILi64EEEEEENS_6half_tEfNS_4arch4Sm80ELb0ELb0ELb1ELb0ELb1ELb0ELb0ELb0ELi2ELi4ELi4ELi4ELb0EEENS1_24CollectiveEpilogueBwdGQAISA_fSD_Li256ELb0ELb1EEENS1_19SingleTileSchedulerILb0ELb0ELb0ELi128EEEEEEEEEvNT_6ParamsE$_ZN4cute3eso3ESOILb1ELb0EJNS_6LayoutINS_5tupleIJNS3_IJNS3_IJNS_1CILi8EEENS4_ILi1EEEEEES6_EEENS3_IJNS3_IJS6_S6_EEENS4_ILi2EEEEEEEEENS3_IJNS3_IJNS3_IJS6_NS4_ILi0EEEEEESD_EEENS3_IJNS3_IJSD_SD_EEENS4_ILi4096EEEEEEEEEEENS_10ViewEngineINS_8smem_ptrIPN7cutlass6half_tEEEEEEEC2ERKSK_RKSR_) ;  /* 0xffffb4b000007944 */ /* 0x022fea0003c3ffff */
[----:B-1----:R1:W5:Y:S01]  /*b9f0*/  LDL.64 R2, [R1+0x758] ;  /* 0x0007580001027983 */ /* 0x0023620000100a00 */
[----:B------:R-:W-:-:S02]  /*ba00*/  MOV R83, R62 ;  /* 0x0000003e00537202 */ /* 0x000fc40000000f00 */
[----:B------:R-:W-:Y:S02]  /*ba10*/  MOV R48, 0xba30 ;  /* 0x0000ba3000307802 */ /* 0x000fe40000000f00 */
[----:B-1---5:R-:W-:Y:S05]  /*ba20*/  CALL.REL.NOINC `($_ZN7cutlass13device_kernelIN5flash19enable_sm80_to_sm89INS1_16FlashAttnBwdSm80INS1_25CollectiveMainloopBwdSm80ILi2ELi2EN4cute5tupleIJNS5_1CILi128EEES8_NS7_ILi64EEEEEENS_6half_tEfNS_4arch4Sm80ELb0ELb0ELb1ELb0ELb1ELb0ELb0ELb0ELi2ELi4ELi4ELi4ELb0EEENS1_24CollectiveEpilogueBwdGQAISA_fSD_Li256ELb0ELb1EEENS1_19SingleTileSchedulerILb0ELb0ELb0ELi128EEEEEEEEEvNT_6ParamsE$_ZN4cute3eso3ESOILb1ELb0EJNS_6LayoutINS_5tupleIJNS3_IJNS_1CILi8EEENS4_ILi1EEEEEENS4_ILi2EEEEEENS3_IJNS3_IJS6_NS4_ILi0EEEEEES5_EEEEENS_10ViewEngineIPN7cutlass6half_tEEEEEC2ERKSD_RKSI_) ;  /* 0xffffc1b000007944 */ /* 0x022fea0003c3ffff */
[----:B------:R2:W5:Y:S01]  /*ba30*/  LDL.64 R12, [R1+0x758] ;  /* 0x00075800010c7983 */ /* 0x0005620000100a00 */
[----:B-1----:R-:W-:Y:S02]  /*ba40*/  MOV R38, R62 ;  /* 0x0000003e00267202 */ /* 0x002fe40000000f00 */
[----:B------:R-:W-:Y:S02]  /*ba50*/  MOV R46, 0xba70 ;  /* 0x0000ba70002e7802 */ /* 0x000fe40000000f00 */
[----:B--2--5:R-:W-:Y:S05]  /*ba60*/  CALL.REL.NOINC `($_ZN7cutlass13device_kernelIN5flash19enable_sm80_to_sm89INS1_16FlashAttnBwdSm80INS1_25CollectiveMainloopBwdSm80ILi2ELi2EN4cute5tupleIJNS5_1CILi128EEES8_NS7_ILi64EEEEEENS_6half_tEfNS_4arch4Sm80ELb0ELb0ELb1ELb0ELb1ELb0ELb0ELb0ELi2ELi4ELi4ELi4ELb0EEENS1_24CollectiveEpilogueBwdGQAISA_fSD_Li256ELb0ELb1EEENS1_19SingleTileSchedulerILb0ELb0ELb0ELi128EEEEEEEEEvNT_6ParamsE$_ZN4cute8smem_ptrIPN7cutlass6half_tEECI1NS_12iter_adaptorIS3_S4_EEES3_) ;  /* 0xffffcb6000007944 */ /* 0x024fea0003c3ffff */
[----:B-1----:R1:W5:Y:S01]  /*ba70*/  LDL.64 R2, [R1+0x758] ;  /* 0x0007580001027983 */ /* 0x0023620000100a00 */
[----:B------:R-:W-:Y:S02]  /*ba80*/  MOV R83, R62 ;  /* 0x0000003e00537202 */ /* 0x000fe40000000f00 */
[----:B------:R-:W-:Y:S02]  /*ba90*/  MOV R38, 0xbab0 ;  /* 0x0000bab000267802 */ /* 0x000fe40000000f00 */
[----:B-1---5:R-:W-:Y:S05]  /*baa0*/  CALL.REL.NOINC `($_ZN7cutlass13device_kernelIN5flash19enable_sm80_to_sm89INS1_16FlashAttnBwdSm80INS1_25CollectiveMainloopBwdSm80ILi2ELi2EN4cute5tupleIJNS5_1CILi128EEES8_NS7_ILi64EEEEEENS_6half_tEfNS_4arch4Sm80ELb0ELb0ELb1ELb0ELb1ELb0ELb0ELb0ELi2ELi4ELi4ELi4ELb0EEENS1_24CollectiveEpilogueBwdGQAISA_fSD_Li256ELb0ELb1EEENS1_19SingleTileSchedulerILb0ELb0ELb0ELi128EEEEEEEEEvNT_6ParamsE$_ZN4cute3eso3ESOILb1ELb0EJNS_6LayoutINS_5tupleIJNS3_IJNS_1CILi8EEENS4_ILi1EEEEEENS4_ILi2EEEEEENS3_IJNS3_IJS6_NS4_ILi0EEEEEENS4_ILi4096EEEEEEEENS_10ViewEngineINS_8smem_ptrIPN7cutlass6half_tEEEEEEEC2ERKSE_RKSL_) ;  /* 0xffffbfa000007944 */ /* 0x022fea0003c3ffff */
[----:B------:R2:W5:Y:S01]  /*bab0*/  LDL.64 R14, [R1+0x758] ;  /* 0x00075800010e7983 */ /* 0x0005620000100a00 */
[----:B------:R-:W-:Y:S01]  /*bac0*/  IMAD.MOV.U32 R83, RZ, RZ, R62 ;  /* 0x000000ffff537224 */ /* 0x000fe200078e003e */
[----:B------:R-:W-:Y:S02]  /*bad0*/  MOV R47, RZ ;  /* 0x000000ff002f7202 */ /* 0x000fe40000000f00 */
[----:B------:R-:W-:-:S02]  /*bae0*/  MOV R46, 0xbb00 ;  /* 0x0000bb00002e7802 */ /* 0x000fc40000000f00 */
[----:B-12--5:R-:W-:Y:S05]  /*baf0*/  CALL.REL.NOINC `($_ZN7cutlass13device_kernelIN5flash19enable_sm80_to_sm89INS1_16FlashAttnBwdSm80INS1_25CollectiveMainloopBwdSm80ILi2ELi2EN4cute5tupleIJNS5_1CILi128EEES8_NS7_ILi64EEEEEENS_6half_tEfNS_4arch4Sm80ELb0ELb0ELb1ELb0ELb1ELb0ELb0ELb0ELi2ELi4ELi4ELi4ELb0EEENS1_24CollectiveEpilogueBwdGQAISA_fSD_Li256ELb0ELb1EEENS1_19SingleTileSchedulerILb0ELb0ELb0ELi128EEEEEEEEEvNT_6ParamsE$_ZN4cute3eso3ESOILb1ELb0EJNS_10UnderscoreEiEEC2ERKS2_RKi) ;  /* 0xffffaa2000007944 */ /* 0x026fea0003c3ffff */
[----:B------:R-:W2:Y:S01]  /*bb00*/  LDL R37, [R1+0x758] ;  /* 0x0007580001257983 */ /* 0x000ea20000100800 */
[----:B------:R-:W-:Y:S01]  /*bb10*/  IMAD.MOV.U32 R83, RZ, RZ, R62 ;  /* 0x000000ffff537224 */ /* 0x000fe200078e003e */
[----:B------:R-:W-:-:S02]  /*bb20*/  MOV R38, 0xbb50 ;  /* 0x0000bb5000267802 */ /* 0x000fc40000000f00 */
[----:B--2---:R-:W-:Y:S02]  /*bb30*/  SHF.L.U32 R37, R37, 0xc, RZ ;  /* 0x0000000c25257819 */ /* 0x004fe400000006ff */
[----:B-1----:R-:W-:Y:S05]  /*bb40*/  CALL.REL.NOINC `($_ZN7cutlass13device_kernelIN5flash19enable_sm80_to_sm89INS1_16FlashAttnBwdSm80INS1_25CollectiveMainloopBwdSm80ILi2ELi2EN4cute5tupleIJNS5_1CILi128EEES8_NS7_ILi64EEEEEENS_6half_tEfNS_4arch4Sm80ELb0ELb0ELb1ELb0ELb1ELb0ELb0ELb0ELi2ELi4ELi4ELi4ELb0EEENS1_24CollectiveEpilogueBwdGQAISA_fSD_Li256ELb0ELb1EEENS1_19SingleTileSchedulerILb0ELb0ELb0ELi128EEEEEEEEEvNT_6ParamsE$_ZN4cute3eso3ESOILb1ELb0EJNS_6LayoutINS_5tupleIJNS3_IJNS_1CILi8EEENS4_ILi1EEEEEEEEENS3_IJNS3_IJS6_NS4_ILi0EEEEEEEEEEEiEEC2ERKSC_RKi) ;  /* 0xffffbcc000007944 */ /* 0x002fea0003c3ffff */
[----:B------:R-:W2:Y:S01]  /*bb50*/  LDL R3, [R1+0x758] ;  /* 0x0007580001037983 */ /* 0x000ea20000100800 */
[----:B------:R-:W-:Y:S02]  /*bb60*/  MOV R38, R62 ;  /* 0x0000003e00267202 */ /* 0x000fe40000000f00 */
[----:B------:R-:W-:Y:S01]  /*bb70*/  MOV R46, 0xbba0 ;  /* 0x0000bba0002e7802 */ /* 0x000fe20000000f00 */
[----:B--2---:R-:W-:-:S04]  /*bb80*/  IMAD.WIDE R2, R3, 0x2, R14 ;  /* 0x0000000203027825 */ /* 0x004fc800078e020e */
[----:B-1----:R-:W-:Y:S05]  /*bb90*/  CALL.REL.NOINC `($_ZN7cutlass13device_kernelIN5flash19enable_sm80_to_sm89INS1_16FlashAttnBwdSm80INS1_25CollectiveMainloopBwdSm80ILi2ELi2EN4cute5tupleIJNS5_1CILi128EEES8_NS7_ILi64EEEEEENS_6half_tEfNS_4arch4Sm80ELb0ELb0ELb1ELb0ELb1ELb0ELb0ELb0ELi2ELi4ELi4ELi4ELb0EEENS1_24CollectiveEpilogueBwdGQAISA_fSD_Li256ELb0ELb1EEENS1_19SingleTileSchedulerILb0ELb0ELb0ELi128EEEEEEEEEvNT_6ParamsE$_ZN4cute8smem_ptrIPN7cutlass6half_tEECI1NS_12iter_adaptorIS3_S4_EEES3_) ;  /* 0xffffca3000007944 */ /* 0x002fea0003c3ffff */
[----:B-1----:R1:W5:Y:S01]  /*bba0*/  LDL.64 R2, [R1+0x758] ;  /* 0x0007580001027983 */ /* 0x0023620000100a00 */
[----:B------:R-:W-:Y:S02]  /*bbb0*/  MOV R83, R62 ;  /* 0x0000003e00537202 */ /* 0x000fe40000000f00 */
[----:B------:R-:W-:Y:S02]  /*bbc0*/  MOV R38, 0xbbe0 ;  /* 0x0000bbe000267802 */ /* 0x000fe40000000f00 */
[----:B-1---5:R-:W-:Y:S05]  /*bbd0*/  CALL.REL.NOINC `($_ZN7cutlass13device_kernelIN5flash19enable_sm80_to_sm89INS1_16FlashAttnBwdSm80INS1_25CollectiveMainloopBwdSm80ILi2ELi2EN4cute5tupleIJNS5_1CILi128EEES8_NS7_ILi64EEEEEENS_6half_tEfNS_4arch4Sm80ELb0ELb0ELb1ELb0ELb1ELb0ELb0ELb0ELi2ELi4ELi4ELi4ELb0EEENS1_24CollectiveEpilogueBwdGQAISA_fSD_Li256ELb0ELb1EEENS1_19SingleTileSchedulerILb0ELb0ELb0ELi128EEEEEEEEEvNT_6ParamsE$_ZN4cute3eso3ESOILb1ELb0EJNS_6LayoutINS_5tupleIJNS3_IJNS_1CILi8EEENS4_ILi1EEEEEEEEENS3_IJNS3_IJS6_NS4_ILi0EEEEEEEEEEENS_10ViewEngineINS_8smem_ptrIPN7cutlass6half_tEEEEEEEC2ERKSC_RKSJ_) ;  /* 0xffffbba000007944 */ /* 0x022fea0003c3ffff */
[----:B-1----:R1:W5:Y:S01]  /*bbe0*/  LDL.64 R2, [R1+0x758] ;  /* 0x0007580001027983 */ /* 0x0023620000100a00 */
[----:B------:R-:W-:Y:S01]  /*bbf0*/  IMAD.MOV.U32 R83, RZ, RZ, R62 ;  /* 0x000000ffff537224 */ /* 0x000fe200078e003e */
[----:B------:R-:W-:Y:S02]  /*bc00*/  MOV R47, RZ ;  /* 0x000000ff002f7202 */ /* 0x000fe40000000f00 */
[----:B------:R-:W-:-:S02]  /*bc10*/  MOV R46, 0xbc30 ;  /* 0x0000bc30002e7802 */ /* 0x000fc40000000f00 */
[----:B-1---5:R-:W-:Y:S05]  /*bc20*/  CALL.REL.NOINC `($_ZN7cutlass13device_kernelIN5flash19enable_sm80_to_sm89INS1_16FlashAttnBwdSm80INS1_25CollectiveMainloopBwdSm80ILi2ELi2EN4cute5tupleIJNS5_1CILi128EEES8_NS7_ILi64EEEEEENS_6half_tEfNS_4arch4Sm80ELb0ELb0ELb1ELb0ELb1ELb0ELb0ELb0ELi2ELi4ELi4ELi4ELb0EEENS1_24CollectiveEpilogueBwdGQAISA_fSD_Li256ELb0ELb1EEENS1_19SingleTileSchedulerILb0ELb0ELb0ELi128EEEEEEEEEvNT_6ParamsE$_ZN4cute3eso3ESOILb1ELb0EJNS_10UnderscoreEiEEC2ERKS2_RKi) ;  /* 0xffffa8f000007944 */ /* 0x022fea0003c3ffff */
        /* <DEDUP_REMOVED lines=8> */
[----:B-12---:R-:W-:-:S05]  /*bcb0*/  IMAD.WIDE R36, R5, 0x2, R12 ;  /* 0x0000000205247825 */ /* 0x006fca00078e020c */
[----:B------:R-:W-:Y:S02]  /*bcc0*/  MOV R46, R36 ;  /* 0x00000024002e7202 */ /* 0x000fe40000000f00 */
[----:B------:R-:W-:Y:S05]  /*bcd0*/  CALL.REL.NOINC `($_ZN7cutlass13device_kernelIN5flash19enable_sm80_to_sm89INS1_16FlashAttnBwdSm80INS1_25CollectiveMainloopBwdSm80ILi2ELi2EN4cute5tupleIJNS5_1CILi128EEES8_NS7_ILi64EEEEEENS_6half_tEfNS_4arch4Sm80ELb0ELb0ELb1ELb0ELb1ELb0ELb0ELb0ELi2ELi4ELi4ELi4ELb0EEENS1_24CollectiveEpilogueBwdGQAISA_fSD_Li256ELb0ELb1EEENS1_19SingleTileSchedulerILb0ELb0ELb0ELi128EEEEEEEEEvNT_6ParamsE$_ZN4cute3eso3ESOILb1ELb0EJNS_6LayoutINS_5tupleIJNS3_IJNS_1CILi8EEENS4_ILi1EEEEEEEEENS3_IJNS3_IJS6_NS4_ILi0EEEEEEEEEEENS_10ViewEngineIPN7cutlass6half_tEEEEEC2ERKSC_RKSH_) ;  /* 0xffffbae000007944 */ /* 0x000fea0003c3ffff */
[----:B-1----:R1:W5:Y:S01]  /*bce0*/  LDL.64 R36, [R1+0x758] ;  /* 0x0007580001247983 */ /* 0x0023620000100a00 */
[----:B------:R-:W-:Y:S02]  /*bcf0*/  MOV R38, R62 ;  /* 0x0000003e00267202 */ /* 0x000fe40000000f00 */
[----:B------:R-:W-:Y:S02]  /*bd00*/  MOV R46, 0xbd20 ;  /* 0x0000bd20002e7802 */ /* 0x000fe40000000f00 */
[----:B-1---5:R-:W-:Y:S05]  /*bd10*/  CALL.REL.NOINC `($_ZN7cutlass13device_kernelIN5flash19enable_sm80_to_sm89INS1_16FlashAttnBwdSm80INS1_25CollectiveMainloopBwdSm80ILi2ELi2EN4cute5tupleIJNS5_1CILi128EEES8_NS7_ILi64EEEEEENS_6half_tEfNS_4arch4Sm80ELb0ELb0ELb1ELb0ELb1ELb0ELb0ELb0ELi2ELi4ELi4ELi4ELb0EEENS1_24CollectiveEpilogueBwdGQAISA_fSD_Li256ELb0ELb1EEENS1_19SingleTileSchedulerILb0ELb0ELb0ELi128EEEEEEEEEvNT_6ParamsE$_ZN4cute8smem_ptrIPN7cutlass6half_tEECI1NS_12iter_adaptorIS3_S4_EEES3_) ;  /* 0xffffc8b000007944 */ /* 0x022fea0003c3ffff */
[----:B-1----:R1:W5:Y:S01]  /*bd20*/  LDL.64 R2, [R1+0x758] ;  /* 0x0007580001027983 */ /* 0x0023620000100a00 */
[----:B------:R-:W-:Y:S02]  /*bd30*/  MOV R83, R62 ;  /* 0x0000003e00537202 */ /* 0x000fe40000000f00 */
[----:B------:R-:W-:Y:S02]  /*bd40*/  MOV R46, 0xbd60 ;  /* 0x0000bd60002e7802 */ /* 0x000fe40000000f00 */
[----:B-1---5:R-:W-:Y:S05]  /*bd50*/  CALL.REL.NOINC `($_ZN7cutlass13device_kernelIN5flash19enable_sm80_to_sm89INS1_16FlashAttnBwdSm80INS1_25CollectiveMainloopBwdSm80ILi2ELi2EN4cute5tupleIJNS5_1CILi128EEES8_NS7_ILi64EEEEEENS_6half_tEfNS_4arch4Sm80ELb0ELb0ELb1ELb0ELb1ELb0ELb0ELb0ELi2ELi4ELi4ELi4ELb0EEENS1_24CollectiveEpilogueBwdGQAISA_fSD_Li256ELb0ELb1EEENS1_19SingleTileSchedulerILb0ELb0ELb0ELi128EEEEEEEEEvNT_6ParamsE$_ZN4cute8smem_ptrIPN7cutlass9uint128_tEECI1NS_12iter_adaptorIS3_S4_EEES3_) ;  /* 0xffffc8b000007944 */ /* 0x022fea0003c3ffff */
[----:B-1----:R1:W5:Y:S01]  /*bd60*/  LDL.64 R2, [R1+0x758] ;  /* 0x0007580001027983 */ /* 0x0023620000100a00 */
[----:B------:R-:W-:Y:S02]  /*bd70*/  MOV R83, R62 ;  /* 0x0000003e00537202 */ /* 0x000fe40000000f00 */
[----:B------:R-:W-:Y:S02]  /*bd80*/  MOV R46, 0xbda0 ;  /* 0x0000bda0002e7802 */ /* 0x000fe40000000f00 */
[----:B-1---5:R-:W-:Y:S05]  /*bd90*/  CALL.REL.NOINC `($_ZN7cutlass13device_kernelIN5flash19enable_sm80_to_sm89INS1_16FlashAttnBwdSm80INS1_25CollectiveMainloopBwdSm80ILi2ELi2EN4cute5tupleIJNS5_1CILi128EEES8_NS7_ILi64EEEEEENS_6half_tEfNS_4arch4Sm80ELb0ELb0ELb1ELb0ELb1ELb0ELb0ELb0ELi2ELi4ELi4ELi4ELb0EEENS1_24CollectiveEpilogueBwdGQAISA_fSD_Li256ELb0ELb1EEENS1_19SingleTileSchedulerILb0ELb0ELb0ELi128EEEEEEEEEvNT_6ParamsE$_ZN4cute3eso3ESOILb1ELb0EJNS_6LayoutINS_5tupleIJNS3_IJNS_1CILi1EEES5_EEEEEENS3_IJNS3_IJS5_NS4_ILi0EEEEEEEEEEENS_10ViewEngineINS_8smem_ptrIPN7cutlass9uint128_tEEEEEEEC2ERKSB_RKSI_) ;  /* 0xffffb49000007944 */ /* 0x022fea0003c3ffff */
[----:B------:R2:W5:Y:S01]  /*bda0*/  LDL R4, [R1+0x758] ;  /* 0x0007580001047983 */ /* 0x0005620000100800 */
[----:B------:R-:W-:-:S02]  /*bdb0*/  MOV R83, R62 ;  /* 0x0000003e00537202 */ /* 0x000fc40000000f00 */
[----:B-1----:R-:W-:Y:S02]  /*bdc0*/  MOV R38, 0xbde0 ;  /* 0x0000bde000267802 */ /* 0x002fe40000000f00 */
[----:B--2--5:R-:W-:Y:S05]  /*bdd0*/  CALL.REL.NOINC `($_ZN7cutlass13device_kernelIN5flash19enable_sm80_to_sm89INS1_16FlashAttnBwdSm80INS1_25CollectiveMainloopBwdSm80ILi2ELi2EN4cute5tupleIJNS5_1CILi128EEES8_NS7_ILi64EEEEEENS_6half_tEfNS_4arch4Sm80ELb0ELb0ELb1ELb0ELb1ELb0ELb0ELb0ELi2ELi4ELi4ELi4ELb0EEENS1_24CollectiveEpilogueBwdGQAISA_fSD_Li256ELb0ELb1EEENS1_19SingleTileSchedulerILb0ELb0ELb0ELi128EEEEEEEEEvNT_6ParamsE$_ZN4cute3eso3ESOILb1ELb0EJNS_6LayoutINS_5tupleIJNS3_IJNS_1CILi4EEENS4_ILi1EEEEEEEEENS3_IJNS3_IJS6_NS4_ILi0EEEEEEEEEEENS_10ViewEngineIPjEEEEC2ERKSC_RKSF_) ;  /* 0xffffb96000007944 */ /* 0x024fea0003c3ffff */
        /* <DEDUP_REMOVED lines=11> */
[----:B-1----:R-:W-:Y:S05]  /*be90*/  CALL.REL.NOINC `($_ZN7cutlass13device_kernelIN5flash19enable_sm80_to_sm89INS1_16FlashAttnBwdSm80INS1_25CollectiveMainloopBwdSm80ILi2ELi2EN4cute5tupleIJNS5_1CILi128EEES8_NS7_ILi64EEEEEENS_6half_tEfNS_4arch4Sm80ELb0ELb0ELb1ELb0ELb1ELb0ELb0ELb0ELi2ELi4ELi4ELi4ELb0EEENS1_24CollectiveEpilogueBwdGQAISA_fSD_Li256ELb0ELb1EEENS1_19SingleTileSchedulerILb0ELb0ELb0ELi128EEEEEEEEEvNT_6ParamsE$_ZN4cute3eso3ESOILb1ELb0EJNS_10UnderscoreEiEEC2ERKS2_RKi) ;  /* 0xffffa68000007944 */ /* 0x002fea0003c3ffff */
        /* <DEDUP_REMOVED lines=16> */
[----:B------:R-:W-:Y:S02]  /*bfa0*/  MOV R47, 0x1 ;  /* 0x00000001002f7802 */ /* 0x000fe40000000f00 */
        /* <DEDUP_REMOVED lines=40> */
[----:B--2--5:R-:W-:Y:S05]  /*c230*/  CALL.REL.NOINC `($_ZN7cutlass13device_kernelIN5flash19enable_sm80_to_sm89INS1_16FlashAttnBwdSm80INS1_25CollectiveMainloopBwdSm80ILi2ELi2EN4cute5tupleIJNS5_1CILi128EEES8_NS7_ILi64EEEEEENS_6half_tEfNS_4arch4Sm80ELb0ELb0ELb1ELb0ELb1ELb0ELb0ELb0ELi2ELi4ELi4ELi4ELb0EEENS1_24CollectiveEpilogueBwdGQAISA_fSD_Li256ELb0ELb1EEENS1_19SingleTileSchedulerILb0ELb0ELb0ELi128EEEEEEEEEvNT_6ParamsE$_ZN4cute8smem_ptrIPN7cutlass6half_tEECI1NS_12iter_adaptorIS3_S4_EEES3_) ;  /* 0xffffc39000007944 */ /* 0x024fea0003c3ffff */
[----:B-1----:R1:W5:Y:S01]  /*c240*/  LDL.64 R2, [R1+0x758] ;  /* 0x0007580001027983 */ /* 0x0023620000100a00 */
[----:B------:R-:W-:-:S03]  /*c250*/  MOV R16, 0xc270 ;  /* 0x0000c27000107802 */ /* 0x000fc60000000f00 */
[----:B-1---5:R-:W-:Y:S05]  /*c260*/  CALL.REL.NOINC `($_ZN7cutlass13device_kernelIN5flash19enable_sm80_to_sm89INS1_16FlashAttnBwdSm80INS1_25CollectiveMainloopBwdSm80ILi2ELi2EN4cute5tupleIJNS5_1CILi128EEES8_NS7_ILi64EEEEEENS_6half_tEfNS_4arch4Sm80ELb0ELb0ELb1ELb0ELb1ELb0ELb0ELb0ELi2ELi4ELi4ELi4ELb0EEENS1_24CollectiveEpilogueBwdGQAISA_fSD_Li256ELb0ELb1EEENS1_19SingleTileSchedulerILb0ELb0ELb0ELi128EEEEEEEEEvNT_6ParamsE$_ZN4cute3eso3ESOILb1ELb0EJNS_6LayoutINS_5tupleIJNS3_IJNS_1CILi8EEENS4_ILi1EEEEEENS4_ILi4EEEEEENS3_IJNS3_IJS6_NS4_ILi0EEEEEENS4_ILi2048EEEEEEEENS_10ViewEngineINS_8smem_ptrIPN7cutlass6half_tEEEEEEEC2ERKSE_RKSL_) ;  /* 0xffffbae000007944 */ /* 0x022fea0003c3ffff */
[----:B-1----:R1:W5:Y:S01]  /*c270*/  LDL.64 R2, [R1+0x758] ;  /* 0x0007580001027983 */ /* 0x0023620000100a00 */
[----:B------:R-:W-:Y:S01]  /*c280*/  IMAD.MOV.U32 R12, RZ, RZ, R24 ;  /* 0x000000ffff0c7224 */ /* 0x000fe200078e0018 */
[----:B------:R-:W-:-:S02]  /*c290*/  MOV R15, R25 ;  /* 0x00000019000f7202 */ /* 0x000fc40000000f00 */
[----:B------:R-:W-:Y:S02]  /*c2a0*/  MOV R14, 0xc2c0 ;  /* 0x0000c2c0000e7802 */ /* 0x000fe40000000f00 */
[----:B-1---5:R-:W-:Y:S05]  /*c2b0*/  CALL.REL.NOINC `($_ZN7cutlass13device_kernelIN5flash19enable_sm80_to_sm89INS1_16FlashAttnBwdSm80INS1_25CollectiveMainloopBwdSm80ILi2ELi2EN4cute5tupleIJNS5_1CILi128EEES8_NS7_ILi64EEEEEENS_6half_tEfNS_4arch4Sm80ELb0ELb0ELb1ELb0ELb1ELb0ELb0ELb0ELi2ELi4ELi4ELi4ELb0EEENS1_24CollectiveEpilogueBwdGQAISA_fSD_Li256ELb0ELb1EEENS1_19SingleTileSchedulerILb0ELb0ELb0ELi128EEEEEEEEEvNT_6ParamsE$_ZN4cute3eso3ESOILb1ELb0EJNS_6LayoutINS_5tupleIJNS3_IJNS_1CILi8EEENS4_ILi1EEEEEENS4_ILi4EEEEEENS3_IJNS3_IJS6_NS4_ILi0EEEEEES5_EEEEENS_10ViewEngineIPN7cutlass6half_tEEEEEC2ERKSD_RKSI_) ;  /* 0xffffbb1000007944 */ /* 0x022fea0003c3ffff */
[----:B------:R2:W5:Y:S01]  /*c2c0*/  LDL.64 R6, [R1+0x758] ;  /* 0x0007580001067983 */ /* 0x0005620000100a00 */
[----:B------:R-:W-:Y:S01]  /*c2d0*/  IMAD.MOV.U32 R12, RZ, RZ, R2 ;  /* 0x000000ffff0c7224 */ /* 0x000fe200078e0002 */
[----:B------:R-:W-:Y:S02]  /*c2e0*/  MOV R15, R3 ;  /* 0x00000003000f7202 */ /* 0x000fe40000000f00 */
[----:B------:R-:W-:Y:S02]  /*c2f0*/  MOV R14, 0xc310 ;  /* 0x0000c310000e7802 */ /* 0x000fe40000000f00 */
[----:B-12--5:R-:W-:Y:S05]  /*c300*/  CALL.REL.NOINC `($_ZN7cutlass13device_kernelIN5flash19enable_sm80_to_sm89INS1_16FlashAttnBwdSm80INS1_25CollectiveMainloopBwdSm80ILi2ELi2EN4cute5tupleIJNS5_1CILi128EEES8_NS7_ILi64EEEEEENS_6half_tEfNS_4arch4Sm80ELb0ELb0ELb1ELb0ELb1ELb0ELb0ELb0ELi2ELi4ELi4ELi4ELb0EEENS1_24CollectiveEpilogueBwdGQAISA_fSD_Li256ELb0ELb1EEENS1_19SingleTileSchedulerILb0ELb0ELb0ELi128EEEEEEEEEvNT_6ParamsE$_ZN4cute3eso3ESOILb1ELb0EJNS_6LayoutINS_5tupleIJNS3_IJNS_1CILi8EEENS4_ILi1EEEEEENS3_IJNS4_ILi4EEEEEEEEENS3_IJNS3_IJS6_NS4_ILi0EEEEEENS3_IJNS4_ILi2048EEEEEEEEEEENS_10ViewEngineINS_8smem_ptrIPN7cutlass6half_tEEEEEEEC2ERKSG_RKSN_) ;  /* 0xffffb68000007944 */ /* 0x026fea0003c3ffff */
[----:B------:R2:W5:Y:S01]  /*c310*/  LDL.64 R4, [R1+0x758] ;  /* 0x0007580001047983 */ /* 0x0005620000100a00 */
[----:B------:R-:W-:Y:S01]  /*c320*/  IMAD.MOV.U32 R2, RZ, RZ, R6 ;  /* 0x000000ffff027224 */ /* 0x000fe200078e0006 */
[----:B-1----:R-:W-:Y:S02]  /*c330*/  MOV R13, R7 ;  /* 0x00000007000d7202 */ /* 0x002fe40000000f00 */
[----:B------:R-:W-:Y:S02]  /*c340*/  MOV R12, 0xc360 ;  /* 0x0000c360000c7802 */ /* 0x000fe40000000f00 */
[----:B--2--5:R-:W-:Y:S05]  /*c350*/  CALL.REL.NOINC `($_ZN7cutlass13device_kernelIN5flash19enable_sm80_to_sm89INS1_16FlashAttnBwdSm80INS1_25CollectiveMainloopBwdSm80ILi2ELi2EN4cute5tupleIJNS5_1CILi128EEES8_NS7_ILi64EEEEEENS_6half_tEfNS_4arch4Sm80ELb0ELb0ELb1ELb0ELb1ELb0ELb0ELb0ELi2ELi4ELi4ELi4ELb0EEENS1_24CollectiveEpilogueBwdGQAISA_fSD_Li256ELb0ELb1EEENS1_19SingleTileSchedulerILb0ELb0ELb0ELi128EEEEEEEEEvNT_6ParamsE$_ZN4cute3eso3ESOILb1ELb0EJNS_6LayoutINS_5tupleIJNS3_IJNS_1CILi8EEENS4_ILi1EEEEEENS3_IJNS4_ILi4EEEEEEEEENS3_IJNS3_IJS6_NS4_ILi0EEEEEENS3_IJS5_EEEEEEEENS_10ViewEngineIPN7cutlass6half_tEEEEEC2ERKSF_RKSK_) ;  /* 0xffffb69000007944 */ /* 0x024fea0003c3ffff */
[----:B-1----:R1:W5:Y:S01]  /*c360*/  LDL.64 R2, [R1+0x758] ;  /* 0x0007580001027983 */ /* 0x0023620000100a00 */
[----:B------:R-:W-:-:S03]  /*c370*/  MOV R14, 0xc390 ;  /* 0x0000c390000e7802 */ /* 0x000fc60000000f00 */
[----:B-1---5:R-:W-:Y:S05]  /*c380*/  CALL.REL.NOINC `($_ZN7cutlass13device_kernelIN5flash19enable_sm80_to_sm89INS1_16FlashAttnBwdSm80INS1_25CollectiveMainloopBwdSm80ILi2ELi2EN4cute5tupleIJNS5_1CILi128EEES8_NS7_ILi64EEEEEENS_6half_tEfNS_4arch4Sm80ELb0ELb0ELb1ELb0ELb1ELb0ELb0ELb0ELi2ELi4ELi4ELi4ELb0EEENS1_24CollectiveEpilogueBwdGQAISA_fSD_Li256ELb0ELb1EEENS1_19SingleTileSchedulerILb0ELb0ELb0ELi128EEEEEEEEEvNT_6ParamsE$_ZN4cute3eso3ESOILb1ELb0EJNS_6LayoutINS_5tupleIJNS3_IJNS3_IJNS_1CILi8EEENS4_ILi1EEEEEES6_EEENS3_IJNS3_IJS6_S6_EEENS4_ILi4EEEEEEEEENS3_IJNS3_IJNS3_IJS6_NS4_ILi0EEEEEESD_EEENS3_IJNS3_IJSD_SD_EEES5_EEEEEEEENS_10ViewEngineIPN7cutlass6half_tEEEEEC2ERKSJ_RKSO_) ;  /* 0xffffac7000007944 */ /* 0x022fea0003c3ffff */
[----:B-1----:R1:W5:Y:S01]  /*c390*/  LDL.64 R12, [R1+0x758] ;  /* 0x00075800010c7983 */ /* 0x0023620000100a00 */
[----:B------:R-:W-:Y:S01]  /*c3a0*/  IMAD.MOV.U32 R2, RZ, RZ, R4 ;  /* 0x000000ffff027224 */ /* 0x000fe200078e0004 */
[----:B------:R-:W-:-:S02]  /*c3b0*/  MOV R15, R5 ;  /* 0x00000005000f7202 */ /* 0x000fc40000000f00 */
[----:B------:R-:W-:Y:S02]  /*c3c0*/  MOV R14, 0xc3e0 ;  /* 0x0000c3e0000e7802 */ /* 0x000fe40000000f00 */
[----:B-1---5:R-:W-:Y:S05]  /*c3d0*/  CALL.REL.NOINC `($_ZN7cutlass13device_kernelIN5flash19enable_sm80_to_sm89INS1_16FlashAttnBwdSm80INS1_25CollectiveMainloopBwdSm80ILi2ELi2EN4cute5tupleIJNS5_1CILi128EEES8_NS7_ILi64EEEEEENS_6half_tEfNS_4arch4Sm80ELb0ELb0ELb1ELb0ELb1ELb0ELb0ELb0ELi2ELi4ELi4ELi4ELb0EEENS1_24CollectiveEpilogueBwdGQAISA_fSD_Li256ELb0ELb1EEENS1_19SingleTileSchedulerILb0ELb0ELb0ELi128EEEEEEEEEvNT_6ParamsE$_ZN4cute3eso3ESOILb1ELb0EJNS_6LayoutINS_5tupleIJNS3_IJNS3_IJNS_1CILi8EEENS4_ILi1EEEEEES6_EEENS3_IJNS3_IJS6_S6_EEENS4_ILi4EEEEEEEEENS3_IJNS3_IJNS3_IJS6_NS4_ILi0EEEEEESD_EEENS3_IJNS3_IJSD_SD_EEENS4_ILi2048EEEEEEEEEEENS_10ViewEngineINS_8smem_ptrIPN7cutlass6half_tEEEEEEEC2ERKSK_RKSR_) ;  /* 0xffffabc000007944 */ /* 0x022fea0003c3ffff */
[----:B-1----:R1:W5:Y:S01]  /*c3e0*/  LDL.64 R2, [R1+0x758] ;  /* 0x0007580001027983 */ /* 0x0023620000100a00 */
[----:B------:R-:W-:Y:S02]  /*c3f0*/  MOV R15, R13 ;  /* 0x0000000d000f7202 */ /* 0x000fe40000000f00 */
[----:B------:R-:W-:Y:S02]  /*c400*/  MOV R14, 0xc420 ;  /* 0x0000c420000e7802 */ /* 0x000fe40000000f00 */
[----:B-1---5:R-:W-:Y:S05]  /*c410*/  CALL.REL.NOINC `($_ZN7cutlass13device_kernelIN5flash19enable_sm80_to_sm89INS1_16FlashAttnBwdSm80INS1_25CollectiveMainloopBwdSm80ILi2ELi2EN4cute5tupleIJNS5_1CILi128EEES8_NS7_ILi64EEEEEENS_6half_tEfNS_4arch4Sm80ELb0ELb0ELb1ELb0ELb1ELb0ELb0ELb0ELi2ELi4ELi4ELi4ELb0EEENS1_24CollectiveEpilogueBwdGQAISA_fSD_Li256ELb0ELb1EEENS1_19SingleTileSchedulerILb0ELb0ELb0ELi128EEEEEEEEEvNT_6ParamsE$_ZN4cute3eso3ESOILb1ELb0EJNS_6LayoutINS_5tupleIJNS3_IJNS_1CILi8EEENS4_ILi1EEEEEENS4_ILi4EEEEEENS3_IJNS3_IJS6_NS4_ILi0EEEEEES5_EEEEENS_10ViewEngineIPN7cutlass6half_tEEEEEC2ERKSD_RKSI_) ;  /* 0xffffb9b000007944 */ /* 0x022fea0003c3ffff */
[----:B-1----:R1:W5:Y:S01]  /*c420*/  LDL.64 R12, [R1+0x758] ;  /* 0x00075800010c7983 */ /* 0x0023620000100a00 */
[----:B------:R-:W-:Y:S02]  /*c430*/  MOV R38, R62 ;  /* 0x0000003e00267202 */ /* 0x000fe40000000f00 */
[----:B------:R-:W-:Y:S02]  /*c440*/  MOV R46, 0xc460 ;  /* 0x0000c460002e7802 */ /* 0x000fe40000000f00 */
[----:B-1---5:R-:W-:Y:S05]  /*c450*/  CALL.REL.NOINC `($_ZN7cutlass13device_kernelIN5flash19enable_sm80_to_sm89INS1_16FlashAttnBwdSm80INS1_25CollectiveMainloopBwdSm80ILi2ELi2EN4cute5tupleIJNS5_1CILi128EEES8_NS7_ILi64EEEEEENS_6half_tEfNS_4arch4Sm80ELb0ELb0ELb1ELb0ELb1ELb0ELb0ELb0ELi2ELi4ELi4ELi4ELb0EEENS1_24CollectiveEpilogueBwdGQAISA_fSD_Li256ELb0ELb1EEENS1_19SingleTileSchedulerILb0ELb0ELb0ELi128EEEEEEEEEvNT_6ParamsE$_ZN4cute8smem_ptrIPN7cutlass6half_tEECI1NS_12iter_adaptorIS3_S4_EEES3_) ;  /* 0xffffc17000007944 */ /* 0x022fea0003c3ffff */
[----:B-1----:R1:W5:Y:S01]  /*c460*/  LDL.64 R2, [R1+0x758] ;  /* 0x0007580001027983 */ /* 0x0023620000100a00 */
[----:B------:R-:W-:-:S03]  /*c470*/  MOV R16, 0xc490 ;  /* 0x0000c49000107802 */ /* 0x000fc60000000f00 */
[----:B-1---5:R-:W-:Y:S05]  /*c480*/  CALL.REL.NOINC `($_ZN7cutlass13device_kernelIN5flash19enable_sm80_to_sm89INS1_16FlashAttnBwdSm80INS1_25CollectiveMainloopBwdSm80ILi2ELi2EN4cute5tupleIJNS5_1CILi128EEES8_NS7_ILi64EEEEEENS_6half_tEfNS_4arch4Sm80ELb0ELb0ELb1ELb0ELb1ELb0ELb0ELb0ELi2ELi4ELi4ELi4ELb0EEENS1_24CollectiveEpilogueBwdGQAISA_fSD_Li256ELb0ELb1EEENS1_19SingleTileSchedulerILb0ELb0ELb0ELi128EEEEEEEEEvNT_6ParamsE$_ZN4cute3eso3ESOILb1ELb0EJNS_6LayoutINS_5tupleIJNS3_IJNS_1CILi8EEENS4_ILi1EEEEEENS4_ILi4EEEEEENS3_IJNS3_IJS6_NS4_ILi0EEEEEENS4_ILi2048EEEEEEEENS_10ViewEngineINS_8smem_ptrIPN7cutlass6half_tEEEEEEEC2ERKSE_RKSL_) ;  /* 0xffffb8c000007944 */ /* 0x022fea0003c3ffff */
        /* <DEDUP_REMOVED lines=236> */
[----:B-12---:R-:W-:Y:S05]  /*d350*/  CALL.REL.NOINC `($_ZN7cutlass13device_kernelIN5flash19enable_sm80_to_sm89INS1_16FlashAttnBwdSm80INS1_25CollectiveMainloopBwdSm80ILi2ELi2EN4cute5tupleIJNS5_1CILi128EEES8_NS7_ILi64EEEEEENS_6half_tEfNS_4arch4Sm80ELb0ELb0ELb1ELb0ELb1ELb0ELb0ELb0ELi2ELi4ELi4ELi4ELb0EEENS1_24CollectiveEpilogueBwdGQAISA_fSD_Li256ELb0ELb1EEENS1_19SingleTileSchedulerILb0ELb0ELb0ELi128EEEEEEEEEvNT_6ParamsE$_ZN4cute3eso3ESOILb1ELb0EJNS_10UnderscoreES2_iEEC2ERKS2_S5_RKi) ;  /* 0xffff918000007944 */ /* 0x006fea0003c3ffff */
        /* <DEDUP_REMOVED lines=9> */
[----:B------:R-:W-:Y:S05]  /*d3f0*/  CALL.REL.NOINC `($_ZN7cutlass13device_kernelIN5flash19enable_sm80_to_sm89INS1_16FlashAttnBwdSm80INS1_25CollectiveMainloopBwdSm80ILi2ELi2EN4cute5tupleIJNS5_1CILi128EEES8_NS7_ILi64EEEEEENS_6half_tEfNS_4arch4Sm80ELb0ELb0ELb1ELb0ELb1ELb0ELb0ELb0ELi2ELi4ELi4ELi4ELb0EEENS1_24CollectiveEpilogueBwdGQAISA_fSD_Li256ELb0ELb1EEENS1_19SingleTileSchedulerILb0ELb0ELb0ELi128EEEEEEEEEvNT_6ParamsE$_ZN4cute3eso3ESOILb1ELb0EJNS_6LayoutINS_5tupleIJNS3_IJNS_1CILi8EEENS4_ILi1EEEEEENS4_ILi2EEEEEENS3_IJNS3_IJS6_NS4_ILi0EEEEEENS4_ILi4096EEEEEEEEiEEC2ERKSE_RKi) ;  /* 0xffffa69000007944 */ /* 0x000fea0003c3ffff */
[----:B-1----:R-:W2:Y:S01]  /*d400*/  LDL R3, [R1+0x758] ;  /* 0x0007580001037983 */ /* 0x002ea20000100800 */
[----:B------:R-:W-:Y:S02]  /*d410*/  MOV R38, R62 ;  /* 0x0000003e00267202 */ /* 0x000fe40000000f00 */
[----:B------:R-:W-:Y:S01]  /*d420*/  MOV R46, 0xd450 ;  /* 0x0000d450002e7802 */ /* 0x000fe20000000f00 */
[----:B--2---:R-:W-:-:S04]  /*d430*/  IMAD.WIDE R2, R3, 0x2, R30 ;  /* 0x0000000203027825 */ /* 0x004fc800078e021e */
[----:B------:R-:W-:Y:S05]  /*d440*/  CALL.REL.NOINC `($_ZN7cutlass13device_kernelIN5flash19enable_sm80_to_sm89INS1_16FlashAttnBwdSm80INS1_25CollectiveMainloopBwdSm80ILi2ELi2EN4cute5tupleIJNS5_1CILi128EEES8_NS7_ILi64EEEEEENS_6half_tEfNS_4arch4Sm80ELb0ELb0ELb1ELb0ELb1ELb0ELb0ELb0ELi2ELi4ELi4ELi4ELb0EEENS1_24CollectiveEpilogueBwdGQAISA_fSD_Li256ELb0ELb1EEENS1_19SingleTileSchedulerILb0ELb0ELb0ELi128EEEEEEEEEvNT_6ParamsE$_ZN4cute8smem_ptrIPN7cutlass6half_tEECI1NS_12iter_adaptorIS3_S4_EEES3_) ;  /* 0xffffb18000007944 */ /* 0x000fea0003c3ffff */
[----:B-1----:R1:W5:Y:S01]  /*d450*/  LDL.64 R2, [R1+0x758] ;  /* 0x0007580001027983 */ /* 0x0023620000100a00 */
[----:B------:R-:W-:Y:S02]  /*d460*/  MOV R83, R62 ;  /* 0x0000003e00537202 */ /* 0x000fe40000000f00 */
[----:B------:R-:W-:Y:S02]  /*d470*/  MOV R38, 0xd490 ;  /* 0x0000d49000267802 */ /* 0x000fe40000000f00 */
[----:B-1---5:R-:W-:Y:S05]  /*d480*/  CALL.REL.NOINC `($_ZN7cutlass13device_kernelIN5flash19enable_sm80_to_sm89INS1_16FlashAttnBwdSm80INS1_25CollectiveMainloopBwdSm80ILi2ELi2EN4cute5tupleIJNS5_1CILi128EEES8_NS7_ILi64EEEEEENS_6half_tEfNS_4arch4Sm80ELb0ELb0ELb1ELb0ELb1ELb0ELb0ELb0ELi2ELi4ELi4ELi4ELb0EEENS1_24CollectiveEpilogueBwdGQAISA_fSD_Li256ELb0ELb1EEENS1_19SingleTileSchedulerILb0ELb0ELb0ELi128EEEEEEEEEvNT_6ParamsE$_ZN4cute3eso3ESOILb1ELb0EJNS_6LayoutINS_5tupleIJNS3_IJNS_1CILi8EEENS4_ILi1EEEEEENS4_ILi2EEEEEENS3_IJNS3_IJS6_NS4_ILi0EEEEEENS4_ILi4096EEEEEEEENS_10ViewEngineINS_8smem_ptrIPN7cutlass6half_tEEEEEEEC2ERKSE_RKSL_) ;  /* 0xffffa5c000007944 */ /* 0x022fea0003c3ffff */
[----:B-1----:R1:W5:Y:S01]  /*d490*/  LDL.64 R36, [R1+0x758] ;  /* 0x0007580001247983 */ /* 0x0023620000100a00 */
[----:B------:R-:W-:Y:S01]  /*d4a0*/  IMAD.MOV.U32 R83, RZ, RZ, R62 ;  /* 0x000000ffff537224 */ /* 0x000fe200078e003e */
[----:B------:R-:W-:Y:S02]  /*d4b0*/  MOV R3, 0x1 ;  /* 0x0000000100037802 */ /* 0x000fe40000000f00 */
[----:B------:R-:W-:-:S02]  /*d4c0*/  MOV R46, 0xd4e0 ;  /* 0x0000d4e0002e7802 */ /* 0x000fc40000000f00 */
[----:B-1---5:R-:W-:Y:S05]  /*d4d0*/  CALL.REL.NOINC `($_ZN7cutlass13device_kernelIN5flash19enable_sm80_to_sm89INS1_16FlashAttnBwdSm80INS1_25CollectiveMainloopBwdSm80ILi2ELi2EN4cute5tupleIJNS5_1CILi128EEES8_NS7_ILi64EEEEEENS_6half_tEfNS_4arch4Sm80ELb0ELb0ELb1ELb0ELb1ELb0ELb0ELb0ELi2ELi4ELi4ELi4ELb0EEENS1_24CollectiveEpilogueBwdGQAISA_fSD_Li256ELb0ELb1EEENS1_19SingleTileSchedulerILb0ELb0ELb0ELi128EEEEEEEEEvNT_6ParamsE$_ZN4cute3eso3ESOILb1ELb0EJNS_10UnderscoreES2_iEEC2ERKS2_S5_RKi) ;  /* 0xffff900000007944 */ /* 0x022fea0003c3ffff */
[----:B-1----:R-:W2:Y:S01]  /*d4e0*/  LDL R3, [R1+0x758] ;  /* 0x0007580001037983 */ /* 0x002ea20000100800 */
[----:B------:R-:W-:Y:S01]  /*d4f0*/  IMAD.MOV.U32 R83, RZ, RZ, R62 ;  /* 0x000000ffff537224 */ /* 0x000fe200078e003e */
[----:B------:R-:W-:-:S02]  /*d500*/  MOV R38, 0xd530 ;  /* 0x0000d53000267802 */ /* 0x000fc40000000f00 */
[----:B--2---:R-:W-:Y:S02]  /*d510*/  SHF.L.U32 R3, R3, 0x4, RZ ;  /* 0x0000000403037819 */ /* 0x004fe400000006ff */
[----:B------:R-:W-:Y:S05]  /*d520*/  CALL.REL.NOINC `($_ZN7cutlass13device_kernelIN5flash19enable_sm80_to_sm89INS1_16FlashAttnBwdSm80INS1_25CollectiveMainloopBwdSm80ILi2ELi2EN4cute5tupleIJNS5_1CILi128EEES8_NS7_ILi64EEEEEENS_6half_tEfNS_4arch4Sm80ELb0ELb0ELb1ELb0ELb1ELb0ELb0ELb0ELi2ELi4ELi4ELi4ELb0EEENS1_24CollectiveEpilogueBwdGQAISA_fSD_Li256ELb0ELb1EEENS1_19SingleTileSchedulerILb0ELb0ELb0ELi128EEEEEEEEEvNT_6ParamsE$_ZN4cute3eso3ESOILb1ELb0EJNS_6LayoutINS_5tupleIJNS3_IJNS_1CILi8EEENS4_ILi1EEEEEENS4_ILi2EEEEEENS3_IJNS3_IJS6_NS4_ILi0EEEEEES5_EEEEEiEEC2ERKSD_RKi) ;  /* 0xffffa6f000007944 */ /* 0x000fea0003c3ffff */
[----:B-1----:R-:W2:Y:S01]  /*d530*/  LDL R3, [R1+0x758] ;  /* 0x0007580001037983 */ /* 0x002ea20000100800 */
[----:B------:R-:W-:Y:S02]  /*d540*/  MOV R83, R62 ;  /* 0x0000003e00537202 */ /* 0x000fe40000000f00 */
[----:B------:R-:W-:Y:S01]  /*d550*/  MOV R48, 0xd580 ;  /* 0x0000d58000307802 */ /* 0x000fe20000000f00 */
[----:B--2---:R-:W-:-:S04]  /*d560*/  IMAD.WIDE R38, R3, 0x2, R26 ;  /* 0x0000000203267825 */ /* 0x004fc800078e021a */
[----:B------:R-:W-:Y:S05]  /*d570*/  CALL.REL.NOINC `($_ZN7cutlass13device_kernelIN5flash19enable_sm80_to_sm89INS1_16FlashAttnBwdSm80INS1_25CollectiveMainloopBwdSm80ILi2ELi2EN4cute5tupleIJNS5_1CILi128EEES8_NS7_ILi64EEEEEENS_6half_tEfNS_4arch4Sm80ELb0ELb0ELb1ELb0ELb1ELb0ELb0ELb0ELi2ELi4ELi4ELi4ELb0EEENS1_24CollectiveEpilogueBwdGQAISA_fSD_Li256ELb0ELb1EEENS1_19SingleTileSchedulerILb0ELb0ELb0ELi128EEEEEEEEEvNT_6ParamsE$_ZN4cute3eso3ESOILb1ELb0EJNS_6LayoutINS_5tupleIJNS3_IJNS_1CILi8EEENS4_ILi1EEEEEENS4_ILi2EEEEEENS3_IJNS3_IJS6_NS4_ILi0EEEEEES5_EEEEENS_10ViewEngineIPN7cutlass6half_tEEEEEC2ERKSD_RKSI_) ;  /* 0xffffa66000007944 */ /* 0x000fea0003c3ffff */
[----:B------:R2:W5:Y:S01]  /*d580*/  LDL.64 R2, [R1+0x758] ;  /* 0x0007580001027983 */ /* 0x0005620000100a00 */
[----:B------:R-:W-:Y:S02]  /*d590*/  MOV R83, R62 ;  /* 0x0000003e00537202 */ /* 0x000fe40000000f00 */
[----:B-1----:R-:W-:Y:S02]  /*d5a0*/  MOV R46, 0xd5c0 ;  /* 0x0000d5c0002e7802 */ /* 0x002fe40000000f00 */
[----:B--2--5:R-:W-:Y:S05]  /*d5b0*/  CALL.REL.NOINC `($_ZN7cutlass13device_kernelIN5flash19enable_sm80_to_sm89INS1_16FlashAttnBwdSm80INS1_25CollectiveMainloopBwdSm80ILi2ELi2EN4cute5tupleIJNS5_1CILi128EEES8_NS7_ILi64EEEEEENS_6half_tEfNS_4arch4Sm80ELb0ELb0ELb1ELb0ELb1ELb0ELb0ELb0ELi2ELi4ELi4ELi4ELb0EEENS1_24CollectiveEpilogueBwdGQAISA_fSD_Li256ELb0ELb1EEENS1_19SingleTileSchedulerILb0ELb0ELb0ELi128EEEEEEEEEvNT_6ParamsE$_ZN4cute3eso3ESOILb1ELb0EJNS_6LayoutINS_5tupleIJNS3_IJNS_1CILi8EEENS4_ILi1EEEEEENS3_IJNS4_ILi2EEEEEEEEENS3_IJNS3_IJS6_NS4_ILi0EEEEEENS3_IJNS4_ILi4096EEEEEEEEEEENS_10ViewEngineINS_8smem_ptrIPN7cutlass6half_tEEEEEEEC2ERKSG_RKSN_) ;  /* 0xffffa29000007944 */ /* 0x024fea0003c3ffff */
[----:B-1----:R1:W5:Y:S01]  /*d5c0*/  LDL.64 R36, [R1+0x758] ;  /* 0x0007580001247983 */ /* 0x0023620000100a00 */
[----:B------:R-:W-:Y:S02]  /*d5d0*/  MOV R83, R62 ;  /* 0x0000003e00537202 */ /* 0x000fe40000000f00 */
[----:B------:R-:W-:-:S02]  /*d5e0*/  MOV R46, 0xd600 ;  /* 0x0000d600002e7802 */ /* 0x000fc40000000f00 */
[----:B-1---5:R-:W-:Y:S05]  /*d5f0*/  CALL.REL.NOINC `($_ZN7cutlass13device_kernelIN5flash19enable_sm80_to_sm89INS1_16FlashAttnBwdSm80INS1_25CollectiveMainloopBwdSm80ILi2ELi2EN4cute5tupleIJNS5_1CILi128EEES8_NS7_ILi64EEEEEENS_6half_tEfNS_4arch4Sm80ELb0ELb0ELb1ELb0ELb1ELb0ELb0ELb0ELi2ELi4ELi4ELi4ELb0EEENS1_24CollectiveEpilogueBwdGQAISA_fSD_Li256ELb0ELb1EEENS1_19SingleTileSchedulerILb0ELb0ELb0ELi128EEEEEEEEEvNT_6ParamsE$_ZN4cute3eso3ESOILb1ELb0EJNS_6LayoutINS_5tupleIJNS3_IJNS_1CILi8EEENS4_ILi1EEEEEENS3_IJNS4_ILi2EEEEEEEEENS3_IJNS3_IJS6_NS4_ILi0EEEEEENS3_IJS5_EEEEEEEENS_10ViewEngineIPN7cutlass6half_tEEEEEC2ERKSF_RKSK_) ;  /* 0xffffa35000007944 */ /* 0x022fea0003c3ffff */
[----:B-1----:R1:W5:Y:S01]  /*d600*/  LDL.64 R2, [R1+0x758] ;  /* 0x0007580001027983 */ /* 0x0023620000100a00 */
[----:B------:R-:W-:-:S02]  /*d610*/  MOV R83, R62 ;  /* 0x0000003e00537202 */ /* 0x000fc40000000f00 */
[----:B------:R-:W-:Y:S02]  /*d620*/  MOV R46, 0xd640 ;  /* 0x0000d640002e7802 */ /* 0x000fe40000000f00 */
[----:B-1---5:R-:W-:Y:S05]  /*d630*/  CALL.REL.NOINC `($_ZN7cutlass13device_kernelIN5flash19enable_sm80_to_sm89INS1_16FlashAttnBwdSm80INS1_25CollectiveMainloopBwdSm80ILi2ELi2EN4cute5tupleIJNS5_1CILi128EEES8_NS7_ILi64EEEEEENS_6half_tEfNS_4arch4Sm80ELb0ELb0ELb1ELb0ELb1ELb0ELb0ELb0ELi2ELi4ELi4ELi4ELb0EEENS1_24CollectiveEpilogueBwdGQAISA_fSD_Li256ELb0ELb1EEENS1_19SingleTileSchedulerILb0ELb0ELb0ELi128EEEEEEEEEvNT_6ParamsE$_ZN4cute3eso3ESOILb1ELb0EJNS_6LayoutINS_5tupleIJNS3_IJNS3_IJNS_1CILi8EEENS4_ILi1EEEEEES6_EEENS3_IJNS3_IJS6_S6_EEENS4_ILi2EEEEEEEEENS3_IJNS3_IJNS3_IJS6_NS4_ILi0EEEEEESD_EEENS3_IJNS3_IJSD_SD_EEES5_EEEEEEEENS_10ViewEngineIPN7cutlass6half_tEEEEEC2ERKSJ_RKSO_) ;  /* 0xffff992000007944 */ /* 0x022fea0003c3ffff */
[----:B-1----:R1:W5:Y:S01]  /*d640*/  LDL.64 R38, [R1+0x758] ;  /* 0x0007580001267983 */ /* 0x0023620000100a00 */
[----:B------:R-:W-:Y:S02]  /*d650*/  MOV R83, R62 ;  /* 0x0000003e00537202 */ /* 0x000fe40000000f00 */
[----:B------:R-:W-:Y:S02]  /*d660*/  MOV R46, 0xd680 ;  /* 0x0000d680002e7802 */ /* 0x000fe40000000f00 */
[----:B-1---5:R-:W-:Y:S05]  /*d670*/  CALL.REL.NOINC `($_ZN7cutlass13device_kernelIN5flash19enable_sm80_to_sm89INS1_16FlashAttnBwdSm80INS1_25CollectiveMainloopBwdSm80ILi2ELi2EN4cute5tupleIJNS5_1CILi128EEES8_NS7_ILi64EEEEEENS_6half_tEfNS_4arch4Sm80ELb0ELb0ELb1ELb0ELb1ELb0ELb0ELb0ELi2ELi4ELi4ELi4ELb0EEENS1_24CollectiveEpilogueBwdGQAISA_fSD_Li256ELb0ELb1EEENS1_19SingleTileSchedulerILb0ELb0ELb0ELi128EEEEEEEEEvNT_6ParamsE$_ZN4cute3eso3ESOILb1ELb0EJNS_6LayoutINS_5tupleIJNS3_IJNS3_IJNS_1CILi8EEENS4_ILi1EEEEEES6_EEENS3_IJNS3_IJS6_S6_EEENS4_ILi2EEEEEEEEENS3_IJNS3_IJNS3_IJS6_NS4_ILi0EEEEEESD_EEENS3_IJNS3_IJSD_SD_EEENS4_ILi4096EEEEEEEEEEENS_10ViewEngineINS_8smem_ptrIPN7cutlass6half_tEEEEEEEC2ERKSK_RKSR_) ;  /* 0xffff982000007944 */ /* 0x022fea0003c3ffff */
[----:B-1----:R1:W5:Y:S01]  /*d680*/  LDL.64 R2, [R1+0x758] ;  /* 0x0007580001027983 */ /* 0x0023620000100a00 */
[----:B------:R-:W-:Y:S02]  /*d690*/  MOV R83, R62 ;  /* 0x0000003e00537202 */ /* 0x000fe40000000f00 */
[----:B------:R-:W-:Y:S02]  /*d6a0*/  MOV R48, 0xd6c0 ;  /* 0x0000d6c000307802 */ /* 0x000fe40000000f00 */
[----:B-1---5:R-:W-:Y:S05]  /*d6b0*/  CALL.REL.NOINC `($_ZN7cutlass13device_kernelIN5flash19enable_sm80_to_sm89INS1_16FlashAttnBwdSm80INS1_25CollectiveMainloopBwdSm80ILi2ELi2EN4cute5tupleIJNS5_1CILi128EEES8_NS7_ILi64EEEEEENS_6half_tEfNS_4arch4Sm80ELb0ELb0ELb1ELb0ELb1ELb0ELb0ELb0ELi2ELi4ELi4ELi4ELb0EEENS1_24CollectiveEpilogueBwdGQAISA_fSD_Li256ELb0ELb1EEENS1_19SingleTileSchedulerILb0ELb0ELb0ELi128EEEEEEEEEvNT_6ParamsE$_ZN4cute3eso3ESOILb1ELb0EJNS_6LayoutINS_5tupleIJNS3_IJNS_1CILi8EEENS4_ILi1EEEEEENS4_ILi2EEEEEENS3_IJNS3_IJS6_NS4_ILi0EEEEEES5_EEEEENS_10ViewEngineIPN7cutlass6half_tEEEEEC2ERKSD_RKSI_) ;  /* 0xffffa52000007944 */ /* 0x022fea0003c3ffff */
[----:B------:R2:W5:Y:S01]  /*d6c0*/  LDL.64 R12, [R1+0x758] ;  /* 0x00075800010c7983 */ /* 0x0005620000100a00 */
[----:B-1----:R-:W-:Y:S02]  /*d6d0*/  MOV R38, R62 ;  /* 0x0000003e00267202 */ /* 0x002fe40000000f00 */
[----:B------:R-:W-:Y:S02]  /*d6e0*/  MOV R46, 0xd700 ;  /* 0x0000d700002e7802 */ /* 0x000fe40000000f00 */
[----:B--2--5:R-:W-:Y:S05]  /*d6f0*/  CALL.REL.NOINC `($_ZN7cutlass13device_kernelIN5flash19enable_sm80_to_sm89INS1_16FlashAttnBwdSm80INS1_25CollectiveMainloopBwdSm80ILi2ELi2EN4cute5tupleIJNS5_1CILi128EEES8_NS7_ILi64EEEEEENS_6half_tEfNS_4arch4Sm80ELb0ELb0ELb1ELb0ELb1ELb0ELb0ELb0ELi2ELi4ELi4ELi4ELb0EEENS1_24CollectiveEpilogueBwdGQAISA_fSD_Li256ELb0ELb1EEENS1_19SingleTileSchedulerILb0ELb0ELb0ELi128EEEEEEEEEvNT_6ParamsE$_ZN4cute8smem_ptrIPN7cutlass6half_tEECI1NS_12iter_adaptorIS3_S4_EEES3_) ;  /* 0xffffaed000007944 */ /* 0x024fea0003c3ffff */
[----:B-1----:R1:W5:Y:S01]  /*d700*/  LDL.64 R2, [R1+0x758] ;  /* 0x0007580001027983 */ /* 0x0023620000100a00 */
[----:B------:R-:W-:-:S02]  /*d710*/  MOV R83, R62 ;  /* 0x0000003e00537202 */ /* 0x000fc40000000f00 */
[----:B------:R-:W-:Y:S02]  /*d720*/  MOV R38, 0xd740 ;  /* 0x0000d74000267802 */ /* 0x000fe40000000f00 */
[----:B-1---5:R-:W-:Y:S05]  /*d730*/  CALL.REL.NOINC `($_ZN7cutlass13device_kernelIN5flash19enable_sm80_to_sm89INS1_16FlashAttnBwdSm80INS1_25CollectiveMainloopBwdSm80ILi2ELi2EN4cute5tupleIJNS5_1CILi128EEES8_NS7_ILi64EEEEEENS_6half_tEfNS_4arch4Sm80ELb0ELb0ELb1ELb0ELb1ELb0ELb0ELb0ELi2ELi4ELi4ELi4ELb0EEENS1_24CollectiveEpilogueBwdGQAISA_fSD_Li256ELb0ELb1EEENS1_19SingleTileSchedulerILb0ELb0ELb0ELi128EEEEEEEEEvNT_6ParamsE$_ZN4cute3eso3ESOILb1ELb0EJNS_6LayoutINS_5tupleIJNS3_IJNS_1CILi8EEENS4_ILi1EEEEEENS4_ILi2EEEEEENS3_IJNS3_IJS6_NS4_ILi0EEEEEENS4_ILi4096EEEEEEEENS_10ViewEngineINS_8smem_ptrIPN7cutlass6half_tEEEEEEEC2ERKSE_RKSL_) ;  /* 0xffffa31000007944 */ /* 0x022fea0003c3ffff */
[----:B------:R2:W5:Y:S01]  /*d740*/  LDL.64 R14, [R1+0x758] ;  /* 0x00075800010e7983 */ /* 0x0005620000100a00 */
[----:B------:R-:W-:Y:S01]  /*d750*/  IMAD.MOV.U32 R83, RZ, RZ, R62 ;  /* 0x000000ffff537224 */ /* 0x000fe200078e003e */
[----:B------:R-:W-:Y:S02]  /*d760*/  MOV R47, RZ ;  /* 0x000000ff002f7202 */ /* 0x000fe40000000f00 */
[----:B------:R-:W-:Y:S02]  /*d770*/  MOV R46, 0xd790 ;  /* 0x0000d790002e7802 */ /* 0x000fe40000000f00 */
[----:B-12--5:R-:W-:Y:S05]  /*d780*/  CALL.REL.NOINC `($_ZN7cutlass13device_kernelIN5flash19enable_sm80_to_sm89INS1_16FlashAttnBwdSm80INS1_25CollectiveMainloopBwdSm80ILi2ELi2EN4cute5tupleIJNS5_1CILi128EEES8_NS7_ILi64EEEEEENS_6half_tEfNS_4arch4Sm80ELb0ELb0ELb1ELb0ELb1ELb0ELb0ELb0ELi2ELi4ELi4ELi4ELb0EEENS1_24CollectiveEpilogueBwdGQAISA_fSD_Li256ELb0ELb1EEENS1_19SingleTileSchedulerILb0ELb0ELb0ELi128EEEEEEEEEvNT_6ParamsE$_ZN4cute3eso3ESOILb1ELb0EJNS_10UnderscoreEiEEC2ERKS2_RKi) ;  /* 0xffff8d9000007944 */ /* 0x026fea0003c3ffff */
[----:B------:R-:W2:Y:S01]  /*d790*/  LDL R37, [R1+0x758] ;  /* 0x0007580001257983 */ /* 0x000ea20000100800 */
[----:B------:R-:W-:Y:S01]  /*d7a0*/  IMAD.MOV.U32 R83, RZ, RZ, R62 ;  /* 0x000000ffff537224 */ /* 0x000fe200078e003e */
[----:B------:R-:W-:Y:S02]  /*d7b0*/  MOV R38, 0xd7e0 ;  /* 0x0000d7e000267802 */ /* 0x000fe40000000f00 */
        /* <DEDUP_REMOVED lines=8> */
[----:B------:R-:W-:-:S02]  /*d840*/  MOV R83, R62 ;  /* 0x0000003e00537202 */ /* 0x000fc40000000f00 */
[----:B------:R-:W-:Y:S02]  /*d850*/  MOV R38, 0xd870 ;  /* 0x0000d87000267802 */ /* 0x000fe40000000f00 */
[----:B-1---5:R-:W-:Y:S05]  /*d860*/  CALL.REL.NOINC `($_ZN7cutlass13device_kernelIN5flash19enable_sm80_to_sm89INS1_16FlashAttnBwdSm80INS1_25CollectiveMainloopBwdSm80ILi2ELi2EN4cute5tupleIJNS5_1CILi128EEES8_NS7_ILi64EEEEEENS_6half_tEfNS_4arch4Sm80ELb0ELb0ELb1ELb0ELb1ELb0ELb0ELb0ELi2ELi4ELi4ELi4ELb0EEENS1_24CollectiveEpilogueBwdGQAISA_fSD_Li256ELb0ELb1EEENS1_19SingleTileSchedulerILb0ELb0ELb0ELi128EEEEEEEEEvNT_6ParamsE$_ZN4cute3eso3ESOILb1ELb0EJNS_6LayoutINS_5tupleIJNS3_IJNS_1CILi8EEENS4_ILi1EEEEEEEEENS3_IJNS3_IJS6_NS4_ILi0EEEEEEEEEEENS_10ViewEngineINS_8smem_ptrIPN7cutlass6half_tEEEEEEEC2ERKSC_RKSJ_) ;  /* 0xffff9f1000007944 */ /* 0x022fea0003c3ffff */
[----:B-1----:R1:W5:Y:S01]  /*d870*/  LDL.64 R2, [R1+0x758] ;  /* 0x0007580001027983 */ /* 0x0023620000100a00 */
[----:B------:R-:W-:Y:S01]  /*d880*/  IMAD.MOV.U32 R83, RZ, RZ, R62 ;  /* 0x000000ffff537224 */ /* 0x000fe200078e003e */
[----:B------:R-:W-:Y:S02]  /*d890*/  MOV R47, RZ ;  /* 0x000000ff002f7202 */ /* 0x000fe40000000f00 */
[----:B------:R-:W-:Y:S02]  /*d8a0*/  MOV R46, 0xd8c0 ;  /* 0x0000d8c0002e7802 */ /* 0x000fe40000000f00 */
[----:B-1---5:R-:W-:Y:S05]  /*d8b0*/  CALL.REL.NOINC `($_ZN7cutlass13device_kernelIN5flash19enable_sm80_to_sm89INS1_16FlashAttnBwdSm80INS1_25CollectiveMainloopBwdSm80ILi2ELi2EN4cute5tupleIJNS5_1CILi128EEES8_NS7_ILi64EEEEEENS_6half_tEfNS_4arch4Sm80ELb0ELb0ELb1ELb0ELb1ELb0ELb0ELb0ELi2ELi4ELi4ELi4ELb0EEENS1_24CollectiveEpilogueBwdGQAISA_fSD_Li256ELb0ELb1EEENS1_19SingleTileSchedulerILb0ELb0ELb0ELi128EEEEEEEEEvNT_6ParamsE$_ZN4cute3eso3ESOILb1ELb0EJNS_10UnderscoreEiEEC2ERKS2_RKi) ;  /* 0xffff8c6000007944 */ /* 0x022fea0003c3ffff */
        /* <DEDUP_REMOVED lines=97> */
[----:B------:R-:W2:Y:S01]  /*ded0*/  LDL R6, [R1+0x758] ;  /* 0x0007580001067983 */ /* 0x000ea20000100800 */
[----:B------:R-:W-:-:S03]  /*dee0*/  ULDC.64 UR4, c[0x0][0x118] ;  /* 0x0000460000047ab9 */ /* 0x000fc60000000a00 */
[----:B------:R-:W3:Y:S04]  /*def0*/  LD.E R4, [R28.64] ;  /* 0x000000041c047980 */ /* 0x000ee8000c101900 */
[----:B-1----:R-:W4:Y:S01]  /*df00*/  LD.E R3, [R28.64+0x4] ;  /* 0x000004041c037980 */ /* 0x002f22000c101900 */
[----:B------:R-:W-:Y:S02]  /*df10*/  MOV R12, 0xdf90 ;  /* 0x0000df90000c7802 */ /* 0x000fe40000000f00 */
[----:B--2---:R-:W-:-:S04]  /*df20*/  LEA.HI R2, R6, R6, RZ, 0x1 ;  /* 0x0000000606027211 */ /* 0x004fc800078f08ff */
[----:B------:R-:W-:Y:S02]  /*df30*/  LOP3.LUT R5, R2, 0xfffffffe, RZ, 0xc0, !PT ;  /* 0xfffffffe02057812 */ /* 0x000fe400078ec0ff */
[----:B------:R-:W-:-:S03]  /*df40*/  SHF.R.S32.HI R2, RZ, 0x1, R2 ;  /* 0x00000001ff027819 */ /* 0x000fc60000011402 */
[----:B------:R-:W-:-:S04]  /*df50*/  IMAD.IADD R5, R6, 0x1, -R5 ;  /* 0x0000000106057824 */ /* 0x000fc800078e0a05 */
[----:B---3--:R-:W-:-:S04]  /*df60*/  IMAD R4, R5, R4, RZ ;  /* 0x0000000405047224 */ /* 0x008fc800078e02ff */
[----:B----4-:R-:W-:Y:S02]  /*df70*/  IMAD R3, R2, R3, R4 ;  /* 0x0000000302037224 */ /* 0x010fe400078e0204 */
[----:B------:R-:W-:Y:S05]  /*df80*/  CALL.REL.NOINC `($_ZN7cutlass13device_kernelIN5flash19enable_sm80_to_sm89INS1_16FlashAttnBwdSm80INS1_25CollectiveMainloopBwdSm80ILi2ELi2EN4cute5tupleIJNS5_1CILi128EEES8_NS7_ILi64EEEEEENS_6half_tEfNS_4arch4Sm80ELb0ELb0ELb1ELb0ELb1ELb0ELb0ELb0ELi2ELi4ELi4ELi4ELb0EEENS1_24CollectiveEpilogueBwdGQAISA_fSD_Li256ELb0ELb1EEENS1_19SingleTileSchedulerILb0ELb0ELb0ELi128EEEEEEEEEvNT_6ParamsE$_ZN4cute3eso3ESOILb1ELb0EJNS_6LayoutINS_5tupleIJNS3_IJNS_1CILi8EEENS4_ILi1EEEEEENS4_ILi4EEEEEENS3_IJNS3_IJS6_NS4_ILi0EEEEEENS4_ILi2048EEEEEEEEiEEC2ERKSE_RKi) ;  /* 0xffff9e0000007944 */ /* 0x000fea0003c3ffff */
[----:B------:R-:W-:Y:S01]  /*df90*/  ULDC.64 UR4, c[0x0][0x118] ;  /* 0x0000460000047ab9 */ /* 0x000fe20000000a00 */
[----:B-1----:R-:W2:Y:S04]  /*dfa0*/  LDL R2, [R1+0x758] ;  /* 0x0007580001027983 */ /* 0x002ea80000100800 */
[----:B------:R-:W2:Y:S01]  /*dfb0*/  LD.E.64 R4, [R28.64+0x8] ;  /* 0x000008041c047980 */ /* 0x000ea2000c101b00 */
[----:B------:R-:W-:Y:S02]  /*dfc0*/  MOV R38, R62 ;  /* 0x0000003e00267202 */ /* 0x000fe40000000f00 */
[----:B------:R-:W-:Y:S01]  /*dfd0*/  MOV R46, 0xe000 ;  /* 0x0000e000002e7802 */ /* 0x000fe20000000f00 */
[----:B--2---:R-:W-:-:S04]  /*dfe0*/  IMAD.WIDE R2, R2, 0x2, R4 ;  /* 0x0000000202027825 */ /* 0x004fc800078e0204 */
[----:B------:R-:W-:Y:S05]  /*dff0*/  CALL.REL.NOINC `($_ZN7cutlass13device_kernelIN5flash19enable_sm80_to_sm89INS1_16FlashAttnBwdSm80INS1_25CollectiveMainloopBwdSm80ILi2ELi2EN4cute5tupleIJNS5_1CILi128EEES8_NS7_ILi64EEEEEENS_6half_tEfNS_4arch4Sm80ELb0ELb0ELb1ELb0ELb1ELb0ELb0ELb0ELi2ELi4ELi4ELi4ELb0EEENS1_24CollectiveEpilogueBwdGQAISA_fSD_Li256ELb0ELb1EEENS1_19SingleTileSchedulerILb0ELb0ELb0ELi128EEEEEEEEEvNT_6ParamsE$_ZN4cute8smem_ptrIPN7cutlass6half_tEECI1NS_12iter_adaptorIS3_S4_EEES3_) ;  /* 0xffffa5d000007944 */ /* 0x000fea0003c3ffff */
[----:B-1----:R1:W5:Y:S01]  /*e000*/  LDL.64 R2, [R1+0x758] ;  /* 0x0007580001027983 */ /* 0x0023620000100a00 */
[----:B------:R-:W-:-:S03]  /*e010*/  MOV R16, 0xe030 ;  /* 0x0000e03000107802 */ /* 0x000fc60000000f00 */
[----:B-1---5:R-:W-:Y:S05]  /*e020*/  CALL.REL.NOINC `($_ZN7cutlass13device_kernelIN5flash19enable_sm80_to_sm89INS1_16FlashAttnBwdSm80INS1_25CollectiveMainloopBwdSm80ILi2ELi2EN4cute5tupleIJNS5_1CILi128EEES8_NS7_ILi64EEEEEENS_6half_tEfNS_4arch4Sm80ELb0ELb0ELb1ELb0ELb1ELb0ELb0ELb0ELi2ELi4ELi4ELi4ELb0EEENS1_24CollectiveEpilogueBwdGQAISA_fSD_Li256ELb0ELb1EEENS1_19SingleTileSchedulerILb0ELb0ELb0ELi128EEEEEEEEEvNT_6ParamsE$_ZN4cute3eso3ESOILb1ELb0EJNS_6LayoutINS_5tupleIJNS3_IJNS_1CILi8EEENS4_ILi1EEEEEENS4_ILi4EEEEEENS3_IJNS3_IJS6_NS4_ILi0EEEEEENS4_ILi2048EEEEEEEENS_10ViewEngineINS_8smem_ptrIPN7cutlass6half_tEEEEEEEC2ERKSE_RKSL_) ;  /* 0xffff9d2000007944 */ /* 0x022fea0003c3ffff */
[----:B------:R2:W5:Y:S01]  /*e030*/  LDL.64 R4, [R1+0x758] ;  /* 0x0007580001047983 */ /* 0x0005620000100a00 */
[----:B------:R-:W-:Y:S01]  /*e040*/  IMAD.MOV.U32 R83, RZ, RZ, R62 ;  /* 0x000000ffff537224 */ /* 0x000fe200078e003e */
[----:B-1----:R-:W-:-:S02]  /*e050*/  MOV R3, 0x1 ;  /* 0x0000000100037802 */ /* 0x002fc40000000f00 */
[----:B------:R-:W-:Y:S02]  /*e060*/  MOV R46, 0xe080 ;  /* 0x0000e080002e7802 */ /* 0x000fe40000000f00 */
[----:B--2--5:R-:W-:Y:S05]  /*e070*/  CALL.REL.NOINC `($_ZN7cutlass13device_kernelIN5flash19enable_sm80_to_sm89INS1_16FlashAttnBwdSm80INS1_25CollectiveMainloopBwdSm80ILi2ELi2EN4cute5tupleIJNS5_1CILi128EEES8_NS7_ILi64EEEEEENS_6half_tEfNS_4arch4Sm80ELb0ELb0ELb1ELb0ELb1ELb0ELb0ELb0ELi2ELi4ELi4ELi4ELb0EEENS1_24CollectiveEpilogueBwdGQAISA_fSD_Li256ELb0ELb1EEENS1_19SingleTileSchedulerILb0ELb0ELb0ELi128EEEEEEEEEvNT_6ParamsE$_ZN4cute3eso3ESOILb1ELb0EJNS_10UnderscoreES2_iEEC2ERKS2_S5_RKi) ;  /* 0xffff846000007944 */ /* 0x024fea0003c3ffff */
[----:B-1----:R-:W2:Y:S01]  /*e080*/  LDL R3, [R1+0x758] ;  /* 0x0007580001037983 */ /* 0x002ea20000100800 */
[----:B------:R-:W-:Y:S02]  /*e090*/  MOV R12, 0xe0c0 ;  /* 0x0000e0c0000c7802 */ /* 0x000fe40000000f00 */
[----:B--2---:R-:W-:Y:S02]  /*e0a0*/  SHF.L.U32 R3, R3, 0x5, RZ ;  /* 0x0000000503037819 */ /* 0x004fe400000006ff */
[----:B------:R-:W-:Y:S05]  /*e0b0*/  CALL.REL.NOINC `($_ZN7cutlass13device_kernelIN5flash19enable_sm80_to_sm89INS1_16FlashAttnBwdSm80INS1_25CollectiveMainloopBwdSm80ILi2ELi2EN4cute5tupleIJNS5_1CILi128EEES8_NS7_ILi64EEEEEENS_6half_tEfNS_4arch4Sm80ELb0ELb0ELb1ELb0ELb1ELb0ELb0ELb0ELi2ELi4ELi4ELi4ELb0EEENS1_24CollectiveEpilogueBwdGQAISA_fSD_Li256ELb0ELb1EEENS1_19SingleTileSchedulerILb0ELb0ELb0ELi128EEEEEEEEEvNT_6ParamsE$_ZN4cute3eso3ESOILb1ELb0EJNS_6LayoutINS_5tupleIJNS3_IJNS_1CILi8EEENS4_ILi1EEEEEENS4_ILi4EEEEEENS3_IJNS3_IJS6_NS4_ILi0EEEEEES5_EEEEEiEEC2ERKSD_RKi) ;  /* 0xffff9d7000007944 */ /* 0x000fea0003c3ffff */
[----:B-1----:R-:W2:Y:S01]  /*e0c0*/  LDL R3, [R1+0x758] ;  /* 0x0007580001037983 */ /* 0x002ea20000100800 */
[----:B------:R-:W-:Y:S01]  /*e0d0*/  MOV R14, 0xe110 ;  /* 0x0000e110000e7802 */ /* 0x000fe20000000f00 */
[----:B--2---:R-:W-:-:S05]  /*e0e0*/  IMAD.WIDE R12, R3, 0x2, R24 ;  /* 0x00000002030c7825 */ /* 0x004fca00078e0218 */
[----:B------:R-:W-:Y:S02]  /*e0f0*/  MOV R15, R13 ;  /* 0x0000000d000f7202 */ /* 0x000fe40000000f00 */
[----:B------:R-:W-:Y:S05]  /*e100*/  CALL.REL.NOINC `($_ZN7cutlass13device_kernelIN5flash19enable_sm80_to_sm89INS1_16FlashAttnBwdSm80INS1_25CollectiveMainloopBwdSm80ILi2ELi2EN4cute5tupleIJNS5_1CILi128EEES8_NS7_ILi64EEEEEENS_6half_tEfNS_4arch4Sm80ELb0ELb0ELb1ELb0ELb1ELb0ELb0ELb0ELi2ELi4ELi4ELi4ELb0EEENS1_24CollectiveEpilogueBwdGQAISA_fSD_Li256ELb0ELb1EEENS1_19SingleTileSchedulerILb0ELb0ELb0ELi128EEEEEEEEEvNT_6ParamsE$_ZN4cute3eso3ESOILb1ELb0EJNS_6LayoutINS_5tupleIJNS3_IJNS_1CILi8EEENS4_ILi1EEEEEENS4_ILi4EEEEEENS3_IJNS3_IJS6_NS4_ILi0EEEEEES5_EEEEENS_10ViewEngineIPN7cutlass6half_tEEEEEC2ERKSD_RKSI_) ;  /* 0xffff9cc000007944 */ /* 0x000fea0003c3ffff */
[----:B------:R2:W5:Y:S01]  /*e110*/  LDL.64 R2, [R1+0x758] ;  /* 0x0007580001027983 */ /* 0x0005620000100a00 */
[----:B------:R-:W-:Y:S01]  /*e120*/  IMAD.MOV.U32 R12, RZ, RZ, R4 ;  /* 0x000000ffff0c7224 */ /* 0x000fe200078e0004 */
[----:B------:R-:W-:Y:S02]  /*e130*/  MOV R15, R5 ;  /* 0x00000005000f7202 */ /* 0x000fe40000000f00 */
[----:B------:R-:W-:Y:S02]  /*e140*/  MOV R14, 0xe160 ;  /* 0x0000e160000e7802 */ /* 0x000fe40000000f00 */
[----:B-12--5:R-:W-:Y:S05]  /*e150*/  CALL.REL.NOINC `($_ZN7cutlass13device_kernelIN5flash19enable_sm80_to_sm89INS1_16FlashAttnBwdSm80INS1_25CollectiveMainloopBwdSm80ILi2ELi2EN4cute5tupleIJNS5_1CILi128EEES8_NS7_ILi64EEEEEENS_6half_tEfNS_4arch4Sm80ELb0ELb0ELb1ELb0ELb1ELb0ELb0ELb0ELi2ELi4ELi4ELi4ELb0EEENS1_24CollectiveEpilogueBwdGQAISA_fSD_Li256ELb0ELb1EEENS1_19SingleTileSchedulerILb0ELb0ELb0ELi128EEEEEEEEEvNT_6ParamsE$_ZN4cute3eso3ESOILb1ELb0EJNS_6LayoutINS_5tupleIJNS3_IJNS_1CILi8EEENS4_ILi1EEEEEENS3_IJNS4_ILi4EEEEEEEEENS3_IJNS3_IJS6_NS4_ILi0EEEEEENS3_IJNS4_ILi2048EEEEEEEEEEENS_10ViewEngineINS_8smem_ptrIPN7cutlass6half_tEEEEEEEC2ERKSG_RKSN_) ;  /* 0xffff983000007944 */ /* 0x026fea0003c3ffff */
[----:B------:R2:W5:Y:S01]  /*e160*/  LDL.64 R4, [R1+0x758] ;  /* 0x0007580001047983 */ /* 0x0005620000100a00 */
        /* <DEDUP_REMOVED lines=258> */
[----:B-12---:R-:W-:Y:S05]  /*f190*/  CALL.REL.NOINC `($_ZN7cutlass13device_kernelIN5flash19enable_sm80_to_sm89INS1_16FlashAttnBwdSm80INS1_25CollectiveMainloopBwdSm80ILi2ELi2EN4cute5tupleIJNS5_1CILi128EEES8_NS7_ILi64EEEEEENS_6half_tEfNS_4arch4Sm80ELb0ELb0ELb1ELb0ELb1ELb0ELb0ELb0ELi2ELi4ELi4ELi4ELb0EEENS1_24CollectiveEpilogueBwdGQAISA_fSD_Li256ELb0ELb1EEENS1_19SingleTileSchedulerILb0ELb0ELb0ELi128EEEEEEEEEvNT_6ParamsE$_ZN4cute3eso3ESOILb1ELb0EJNS_10UnderscoreES2_iEEC2ERKS2_S5_RKi) ;  /* 0xffff734000007944 */ /* 0x006fea0003c3ffff */
        /* <DEDUP_REMOVED lines=8> */
[----:B------:R-:W-:Y:S05]  /*f220*/  CALL.REL.NOINC `($_ZN7cutlass13device_kernelIN5flash19enable_sm80_to_sm89INS1_16FlashAttnBwdSm80INS1_25CollectiveMainloopBwdSm80ILi2ELi2EN4cute5tupleIJNS5_1CILi128EEES8_NS7_ILi64EEEEEENS_6half_tEfNS_4arch4Sm80ELb0ELb0ELb1ELb0ELb1ELb0ELb0ELb0ELi2ELi4ELi4ELi4ELb0EEENS1_24CollectiveEpilogueBwdGQAISA_fSD_Li256ELb0ELb1EEENS1_19SingleTileSchedulerILb0ELb0ELb0ELi128EEEEEEEEEvNT_6ParamsE$_ZN4cute3eso3ESOILb1ELb0EJNS_6LayoutINS_5tupleIJNS3_IJNS_1CILi2EEES5_S5_EEES5_EEENS3_IJNS3_IJNS4_ILi1EEES5_NS4_ILi4EEEEEENS4_ILi8EEEEEEEEiEEC2ERKSD_RKi) ;  /* 0xffff84d000007944 */ /* 0x000fea0003c3ffff */
[----:B-1----:R-:W2:Y:S01]  /*f230*/  LDL R3, [R1+0x758] ;  /* 0x0007580001037983 */ /* 0x002ea20000100800 */
[----:B------:R-:W-:Y:S01]  /*f240*/  MOV R6, 0xf280 ;  /* 0x0000f28000067802 */ /* 0x000fe20000000f00 */
[----:B--2---:R-:W-:-:S05]  /*f250*/  IMAD.WIDE R10, R3, 0x2, R10 ;  /* 0x00000002030a7825 */ /* 0x004fca00078e020a */
[----:B------:R-:W-:Y:S02]  /*f260*/  MOV R3, R11 ;  /* 0x0000000b00037202 */ /* 0x000fe40000000f00 */
[----:B------:R-:W-:Y:S05]  /*f270*/  CALL.REL.NOINC `($_ZN7cutlass13device_kernelIN5flash19enable_sm80_to_sm89INS1_16FlashAttnBwdSm80INS1_25CollectiveMainloopBwdSm80ILi2ELi2EN4cute5tupleIJNS5_1CILi128EEES8_NS7_ILi64EEEEEENS_6half_tEfNS_4arch4Sm80ELb0ELb0ELb1ELb0ELb1ELb0ELb0ELb0ELi2ELi4ELi4ELi4ELb0EEENS1_24CollectiveEpilogueBwdGQAISA_fSD_Li256ELb0ELb1EEENS1_19SingleTileSchedulerILb0ELb0ELb0ELi128EEEEEEEEEvNT_6ParamsE$_ZN4cute3eso3ESOILb1ELb0EJNS_6LayoutINS_5tupleIJNS3_IJNS_1CILi2EEES5_S5_EEES5_EEENS3_IJNS3_IJNS4_ILi1EEES5_NS4_ILi4EEEEEENS4_ILi8EEEEEEEENS_10ViewEngineIPN7cutlass6half_tEEEEEC2ERKSD_RKSI_) ;  /* 0xffff843000007944 */ /* 0x000fea0003c3ffff */
[----:B------:R2:W5:Y:S01]  /*f280*/  LDL.64 R34, [R1+0x758] ;  /* 0x0007580001227983 */ /* 0x0005620000100a00 */
[----:B------:R-:W-:Y:S01]  /*f290*/  IMAD.MOV.U32 R83, RZ, RZ, R62 ;  /* 0x000000ffff537224 */ /* 0x000fe200078e003e */
[----:B------:R-:W-:Y:S02]  /*f2a0*/  MOV R3, RZ ;  /* 0x000000ff00037202 */ /* 0x000fe40000000f00 */
[----:B------:R-:W-:Y:S02]  /*f2b0*/  MOV R46, 0xf2d0 ;  /* 0x0000f2d0002e7802 */ /* 0x000fe40000000f00 */
[----:B-12--5:R-:W-:Y:S05]  /*f2c0*/  CALL.REL.NOINC `($_ZN7cutlass13device_kernelIN5flash19enable_sm80_to_sm89INS1_16FlashAttnBwdSm80INS1_25CollectiveMainloopBwdSm80ILi2ELi2EN4cute5tupleIJNS5_1CILi128EEES8_NS7_ILi64EEEEEENS_6half_tEfNS_4arch4Sm80ELb0ELb0ELb1ELb0ELb1ELb0ELb0ELb0ELi2ELi4ELi4ELi4ELb0EEENS1_24CollectiveEpilogueBwdGQAISA_fSD_Li256ELb0ELb1EEENS1_19SingleTileSchedulerILb0ELb0ELb0ELi128EEEEEEEEEvNT_6ParamsE$_ZN4cute3eso3ESOILb1ELb0EJNS_10UnderscoreES2_iEEC2ERKS2_S5_RKi) ;  /* 0xffff721000007944 */ /* 0x026fea0003c3ffff */
        /* <DEDUP_REMOVED lines=8> */
[----:B------:R-:W-:Y:S05]  /*f350*/  CALL.REL.NOINC `($_ZN7cutlass13device_kernelIN5flash19enable_sm80_to_sm89INS1_16FlashAttnBwdSm80INS1_25CollectiveMainloopBwdSm80ILi2ELi2EN4cute5tupleIJNS5_1CILi128EEES8_NS7_ILi64EEEEEENS_6half_tEfNS_4arch4Sm80ELb0ELb0ELb1ELb0ELb1ELb0ELb0ELb0ELi2ELi4ELi4ELi4ELb0EEENS1_24CollectiveEpilogueBwdGQAISA_fSD_Li256ELb0ELb1EEENS1_19SingleTileSchedulerILb0ELb0ELb0ELi128EEEEEEEEEvNT_6ParamsE$_ZN4cute3eso3ESOILb1ELb0EJNS_6LayoutINS_5tupleIJNS3_IJNS_1CILi2EEES5_EEENS4_ILi8EEEEEENS3_IJNS3_IJNS4_ILi1EEES5_EEENS4_ILi4EEEEEEEEiEEC2ERKSD_RKi) ;  /* 0xffff816000007944 */ /* 0x000fea0003c3ffff */
[----:B-1----:R-:W2:Y:S01]  /*f360*/  LDL R3, [R1+0x758] ;  /* 0x0007580001037983 */ /* 0x002ea20000100800 */
[----:B------:R-:W-:Y:S01]  /*f370*/  MOV R4, 0xf3b0 ;  /* 0x0000f3b000047802 */ /* 0x000fe20000000f00 */
[----:B--2---:R-:W-:-:S05]  /*f380*/  IMAD.WIDE R2, R3, 0x2, R8 ;  /* 0x0000000203027825 */ /* 0x004fca00078e0208 */
[----:B------:R-:W-:Y:S02]  /*f390*/  MOV R6, R2 ;  /* 0x0000000200067202 */ /* 0x000fe40000000f00 */
[----:B------:R-:W-:Y:S05]  /*f3a0*/  CALL.REL.NOINC `($_ZN7cutlass13device_kernelIN5flash19enable_sm80_to_sm89INS1_16FlashAttnBwdSm80INS1_25CollectiveMainloopBwdSm80ILi2ELi2EN4cute5tupleIJNS5_1CILi128EEES8_NS7_ILi64EEEEEENS_6half_tEfNS_4arch4Sm80ELb0ELb0ELb1ELb0ELb1ELb0ELb0ELb0ELi2ELi4ELi4ELi4ELb0EEENS1_24CollectiveEpilogueBwdGQAISA_fSD_Li256ELb0ELb1EEENS1_19SingleTileSchedulerILb0ELb0ELb0ELi128EEEEEEEEEvNT_6ParamsE$_ZN4cute3eso3ESOILb1ELb0EJNS_6LayoutINS_5tupleIJNS3_IJNS_1CILi2EEES5_EEENS4_ILi8EEEEEENS3_IJNS3_IJNS4_ILi1EEES5_EEENS4_ILi4EEEEEEEENS_10ViewEngineIPN7cutlass6half_tEEEEEC2ERKSD_RKSI_) ;  /* 0xffff80c000007944 */ /* 0x000fea0003c3ffff */
[----:B------:R2:W5:Y:S04]  /*f3b0*/  LDL.64 R40, [R1+0x758] ;  /* 0x0007580001287983 */ /* 0x0005680000100a00 */
[----:B------:R2:W-:Y:S02]  /*f3c0*/  STL [R1+0x770], RZ ;  /* 0x000770ff01007387 */ /* 0x0005e40000100800 */
.L_x_1422:
[----:B------:R-:W-:Y:S02]  /*f3d0*/  LOP3.LUT R33, R32, 0x1, RZ, 0xc0, !PT ;  /* 0x0000000120217812 */ /* 0x000fe400078ec0ff */
[----:B-1----:R-:W-:Y:S03]  /*f3e0*/  MOV R36, 0xf410 ;  /* 0x0000f41000247802 */ /* 0x002fe60000000f00 */
[----:B------:R-:W-:Y:S02]  /*f3f0*/  IMAD.MOV.U32 R38, RZ, RZ, R33 ;  /* 0x000000ffff267224 */ /* 0x000fe400078e0021 */
[----:B-12--5:R-:W-:Y:S05]  /*f400*/  CALL.REL.NOINC `($_ZN7cutlass13device_kernelIN5flash19enable_sm80_to_sm89INS1_16FlashAttnBwdSm80INS1_25CollectiveMainloopBwdSm80ILi2ELi2EN4cute5tupleIJNS5_1CILi128EEES8_NS7_ILi64EEEEEENS_6half_tEfNS_4arch4Sm80ELb0ELb0ELb1ELb0ELb1ELb0ELb0ELb0ELi2ELi4ELi4ELi4ELb0EEENS1_24CollectiveEpilogueBwdGQAISA_fSD_Li256ELb0ELb1EEENS1_19SingleTileSchedulerILb0ELb0ELb0ELi128EEEEEEEEEvNT_6ParamsE$_ZN4cute3eso3ESOILb1ELb0EJNS_10UnderscoreEiiEEC2ERKS2_RKiS7_) ;  /* 0xffff716000007944 */ /* 0x026fea0003c3ffff */
[----:B------:R-:W-:Y:S01]  /*f410*/  MOV R4, 0xf460 ;  /* 0x0000f46000047802 */ /* 0x000fe20000000f00 */
[----:B-1----:R-:W2:Y:S02]  /*f420*/  LDL.64 R2, [R1+0x758] ;  /* 0x0007580001027983 */ /* 0x002ea40000100a00 */
[----:B--2---:R-:W-:Y:S05]  /*f430*/  IMAD R3, R3, 0x2, R2 ;  /* 0x0000000203037824 */ /* 0x004fea00078e0202 */
[----:B------:R-:W-:Y:S02]  /*f440*/  SHF.L.U32 R3, R3, 0x2, RZ ;  /* 0x0000000203037819 */ /* 0x000fe400000006ff */
[----:B------:R-:W-:Y:S05]  /*f450*/  CALL.REL.NOINC `($_ZN7cutlass13device_kernelIN5flash19enable_sm80_to_sm89INS1_16FlashAttnBwdSm80INS1_25CollectiveMainloopBwdSm80ILi2ELi2EN4cute5tupleIJNS5_1CILi128EEES8_NS7_ILi64EEEEEENS_6half_tEfNS_4arch4Sm80ELb0ELb0ELb1ELb0ELb1ELb0ELb0ELb0ELi2ELi4ELi4ELi4ELb0EEENS1_24CollectiveEpilogueBwdGQAISA_fSD_Li256ELb0ELb1EEENS1_19SingleTileSchedulerILb0ELb0ELb0ELi128EEEEEEEEEvNT_6ParamsE$_ZN4cute3eso3ESOILb1ELb0EJNS_6LayoutINS_5tupleIJNS3_IJNS_1CILi2EEES5_EEEEEENS3_IJNS3_IJNS4_ILi1EEES5_EEEEEEEEiEEC2ERKSB_RKi) ;  /* 0xffff7f0000007944 */ /* 0x000fea0003c3ffff */
[----:B------:R-:W-:Y:S01]  /*f460*/  MOV R4, 0xf4b0 ;  /* 0x0000f4b000047802 */ /* 0x000fe20000000f00 */
[----:B-1----:R-:W2:Y:S02]  /*f470*/  LDL R3, [R1+0x758] ;  /* 0x0007580001037983 */ /* 0x002ea40000100800 */
[C---:B--2---:R-:W-:Y:S04]  /*f480*/  LEA R8, P0, R3.reuse, R22, 0x2 ;  /* 0x0000001603087211 */ /* 0x044fe800078010ff */
[----:B------:R-:W-:Y:S04]  /*f490*/  LEA.HI.X.SX32 R3, R3, R23, 0x2, P0 ;  /* 0x0000001703037211 */ /* 0x000fe800000f16ff */
[----:B------:R-:W-:Y:S05]  /*f4a0*/  CALL.REL.NOINC `($_ZN7cutlass13device_kernelIN5flash19enable_sm80_to_sm89INS1_16FlashAttnBwdSm80INS1_25CollectiveMainloopBwdSm80ILi2ELi2EN4cute5tupleIJNS5_1CILi128EEES8_NS7_ILi64EEEEEENS_6half_tEfNS_4arch4Sm80ELb0ELb0ELb1ELb0ELb1ELb0ELb0ELb0ELi2ELi4ELi4ELi4ELb0EEENS1_24CollectiveEpilogueBwdGQAISA_fSD_Li256ELb0ELb1EEENS1_19SingleTileSchedulerILb0ELb0ELb0ELi128EEEEEEEEEvNT_6ParamsE$_ZN4cute3eso3ESOILb1ELb0EJNS_6LayoutINS_5tupleIJNS3_IJNS_1CILi2EEES5_EEEEEENS3_IJNS3_IJNS4_ILi1EEES5_EEEEEEEENS_10ViewEngineIPfEEEEC2ERKSB_RKSE_) ;  /* 0xffff7e6000007944 */ /* 0x000fea0003c3ffff */
[----:B------:R-:W-:Y:S01]  /*f4b0*/  MOV R47, R33 ;  /* 0x00000021002f7202 */ /* 0x000fe20000000f00 */
[----:B-1----:R1:W5:Y:S01]  /*f4c0*/  LDL.64 R8, [R1+0x758] ;  /* 0x0007580001087983 */ /* 0x0023620000100a00 */
[----:B------:R-:W-:Y:S01]  /*f4d0*/  MOV R46, 0xf500 ;  /* 0x0000f500002e7802 */ /* 0x000fe20000000f00 */
[----:B------:R-:W-:Y:S02]  /*f4e0*/  IMAD.MOV.U32 R83, RZ, RZ, R62 ;  /* 0x000000ffff537224 */ /* 0x000fe400078e003e */
[----:B-1---5:R-:W-:Y:S05]  /*f4f0*/  CALL.REL.NOINC `($_ZN7cutlass13device_kernelIN5flash19enable_sm80_to_sm89INS1_16FlashAttnBwdSm80INS1_25CollectiveMainloopBwdSm80ILi2ELi2EN4cute5tupleIJNS5_1CILi128EEES8_NS7_ILi64EEEEEENS_6half_tEfNS_4arch4Sm80ELb0ELb0ELb1ELb0ELb1ELb0ELb0ELb0ELi2ELi4ELi4ELi4ELb0EEENS1_24CollectiveEpilogueBwdGQAISA_fSD_Li256ELb0ELb1EEENS1_19SingleTileSchedulerILb0ELb0ELb0ELi128EEEEEEEEEvNT_6ParamsE$_ZN4cute3eso3ESOILb1ELb0EJNS_10UnderscoreEiEEC2ERKS2_RKi) ;  /* 0xffff702000007944 */ /* 0x022fea0003c3ffff */
[----:B------:R-:W-:Y:S01]  /*f500*/  MOV R4, 0xf540 ;  /* 0x0000f54000047802 */ /* 0x000fe20000000f00 */
[----:B------:R-:W2:Y:S02]  /*f510*/  LDL R3, [R1+0x758] ;  /* 0x0007580001037983 */ /* 0x000ea40000100800 */
[----:B--2---:R-:W-:Y:S02]  /*f520*/  SHF.L.U32 R3, R3, 0x3, RZ ;  /* 0x0000000303037819 */ /* 0x004fe400000006ff */
[----:B-1----:R-:W-:Y:S05]  /*f530*/  CALL.REL.NOINC `($_ZN7cutlass13device_kernelIN5flash19enable_sm80_to_sm89INS1_16FlashAttnBwdSm80INS1_25CollectiveMainloopBwdSm80ILi2ELi2EN4cute5tupleIJNS5_1CILi128EEES8_NS7_ILi64EEEEEENS_6half_tEfNS_4arch4Sm80ELb0ELb0ELb1ELb0ELb1ELb0ELb0ELb0ELi2ELi4ELi4ELi4ELb0EEENS1_24CollectiveEpilogueBwdGQAISA_fSD_Li256ELb0ELb1EEENS1_19SingleTileSchedulerILb0ELb0ELb0ELi128EEEEEEEEEvNT_6ParamsE$_ZN4cute3eso3ESOILb1ELb0EJNS_6LayoutINS_5tupleIJNS3_IJNS_1CILi2EEES5_S5_EEEEEENS3_IJNS3_IJNS4_ILi1EEES5_NS4_ILi4EEEEEEEEEEEiEEC2ERKSC_RKi) ;  /* 0xffff80a000007944 */ /* 0x002fea0003c3ffff */
[----:B------:R-:W-:Y:S01]  /*f540*/  MOV R4, 0xf590 ;  /* 0x0000f59000047802 */ /* 0x000fe20000000f00 */
[----:B-1----:R-:W2:Y:S02]  /*f550*/  LDL R3, [R1+0x758] ;  /* 0x0007580001037983 */ /* 0x002ea40000100800 */
[C---:B--2---:R-:W-:Y:S04]  /*f560*/  LEA R6, P0, R3.reuse, R34, 0x1 ;  /* 0x0000002203067211 */ /* 0x044fe800078008ff */
[----:B------:R-:W-:Y:S04]  /*f570*/  LEA.HI.X.SX32 R3, R3, R35, 0x1, P0 ;  /* 0x0000002303037211 */ /* 0x000fe800000f0eff */
[----:B------:R-:W-:Y:S05]  /*f580*/  CALL.REL.NOINC `($_ZN7cutlass13device_kernelIN5flash19enable_sm80_to_sm89INS1_16FlashAttnBwdSm80INS1_25CollectiveMainloopBwdSm80ILi2ELi2EN4cute5tupleIJNS5_1CILi128EEES8_NS7_ILi64EEEEEENS_6half_tEfNS_4arch4Sm80ELb0ELb0ELb1ELb0ELb1ELb0ELb0ELb0ELi2ELi4ELi4ELi4ELb0EEENS1_24CollectiveEpilogueBwdGQAISA_fSD_Li256ELb0ELb1EEENS1_19SingleTileSchedulerILb0ELb0ELb0ELi128EEEEEEEEEvNT_6ParamsE$_ZN4cute3eso3ESOILb1ELb0EJNS_6LayoutINS_5tupleIJNS3_IJNS_1CILi2EEES5_S5_EEEEEENS3_IJNS3_IJNS4_ILi1EEES5_NS4_ILi4EEEEEEEEEEENS_10ViewEngineIPN7cutlass6half_tEEEEEC2ERKSC_RKSH_) ;  /* 0xffff800000007944 */ /* 0x000fea0003c3ffff */
[----:B------:R-:W-:Y:S01]  /*f590*/  MOV R47, R32 ;  /* 0x00000020002f7202 */ /* 0x000fe20000000f00 */
[----:B------:R2:W5:Y:S01]  /*f5a0*/  LDL.64 R12, [R1+0x758] ;  /* 0x00075800010c7983 */ /* 0x0005620000100a00 */
[----:B------:R-:W-:Y:S01]  /*f5b0*/  MOV R46, 0xf5e0 ;  /* 0x0000f5e0002e7802 */ /* 0x000fe20000000f00 */
[----:B------:R-:W-:Y:S02]  /*f5c0*/  IMAD.MOV.U32 R83, RZ, RZ, R62 ;  /* 0x000000ffff537224 */ /* 0x000fe400078e003e */
[----:B-12--5:R-:W-:Y:S05]  /*f5d0*/  CALL.REL.NOINC `($_ZN7cutlass13device_kernelIN5flash19enable_sm80_to_sm89INS1_16FlashAttnBwdSm80INS1_25CollectiveMainloopBwdSm80ILi2ELi2EN4cute5tupleIJNS5_1CILi128EEES8_NS7_ILi64EEEEEENS_6half_tEfNS_4arch4Sm80ELb0ELb0ELb1ELb0ELb1ELb0ELb0ELb0ELi2ELi4ELi4ELi4ELb0EEENS1_24CollectiveEpilogueBwdGQAISA_fSD_Li256ELb0ELb1EEENS1_19SingleTileSchedulerILb0ELb0ELb0ELi128EEEEEEEEEvNT_6ParamsE$_ZN4cute3eso3ESOILb1ELb0EJNS_10UnderscoreEiEEC2ERKS2_RKi) ;  /* 0xffff6f4000007944 */ /* 0x026fea0003c3ffff */
[----:B------:R-:W-:Y:S01]  /*f5e0*/  MOV R4, 0xf620 ;  /* 0x0000f62000047802 */ /* 0x000fe20000000f00 */
[----:B------:R-:W2:Y:S02]  /*f5f0*/  LDL R3, [R1+0x758] ;  /* 0x0007580001037983 */ /* 0x000ea40000100800 */
[----:B--2---:R-:W-:Y:S02]  /*f600*/  SHF.L.U32 R3, R3, 0x2, RZ ;  /* 0x0000000203037819 */ /* 0x004fe400000006ff */
[----:B-1----:R-:W-:Y:S05]  /*f610*/  CALL.REL.NOINC `($_ZN7cutlass13device_kernelIN5flash19enable_sm80_to_sm89INS1_16FlashAttnBwdSm80INS1_25CollectiveMainloopBwdSm80ILi2ELi2EN4cute5tupleIJNS5_1CILi128EEES8_NS7_ILi64EEEEEENS_6half_tEfNS_4arch4Sm80ELb0ELb0ELb1ELb0ELb1ELb0ELb0ELb0ELi2ELi4ELi4ELi4ELb0EEENS1_24CollectiveEpilogueBwdGQAISA_fSD_Li256ELb0ELb1EEENS1_19SingleTileSchedulerILb0ELb0ELb0ELi128EEEEEEEEEvNT_6ParamsE$_ZN4cute3eso3ESOILb1ELb0EJNS_6LayoutINS_5tupleIJNS3_IJNS_1CILi2EEES5_EEEEEENS3_IJNS3_IJNS4_ILi1EEES5_EEEEEEEEiEEC2ERKSB_RKi) ;  /* 0xffff7d4000007944 */ /* 0x002fea0003c3ffff */
[----:B------:R-:W-:Y:S01]  /*f620*/  MOV R4, 0xf670 ;  /* 0x0000f67000047802 */ /* 0x000fe20000000f00 */
[----:B-1----:R-:W2:Y:S02]  /*f630*/  LDL R3, [R1+0x758] ;  /* 0x0007580001037983 */ /* 0x002ea40000100800 */
[C---:B--2---:R-:W-:Y:S04]  /*f640*/  LEA R6, P0, R3.reuse, R40, 0x1 ;  /* 0x0000002803067211 */ /* 0x044fe800078008ff */
[----:B------:R-:W-:Y:S04]  /*f650*/  LEA.HI.X.SX32 R3, R3, R41, 0x1, P0 ;  /* 0x0000002903037211 */ /* 0x000fe800000f0eff */
[----:B------:R-:W-:Y:S05]  /*f660*/  CALL.REL.NOINC `($_ZN7cutlass13device_kernelIN5flash19enable_sm80_to_sm89INS1_16FlashAttnBwdSm80INS1_25CollectiveMainloopBwdSm80ILi2ELi2EN4cute5tupleIJNS5_1CILi128EEES8_NS7_ILi64EEEEEENS_6half_tEfNS_4arch4Sm80ELb0ELb0ELb1ELb0ELb1ELb0ELb0ELb0ELi2ELi4ELi4ELi4ELb0EEENS1_24CollectiveEpilogueBwdGQAISA_fSD_Li256ELb0ELb1EEENS1_19SingleTileSchedulerILb0ELb0ELb0ELi128EEEEEEEEEvNT_6ParamsE$_ZN4cute3eso3ESOILb1ELb0EJNS_6LayoutINS_5tupleIJNS3_IJNS_1CILi2EEES5_EEEEEENS3_IJNS3_IJNS4_ILi1EEES5_EEEEEEEENS_10ViewEngineIPN7cutlass6half_tEEEEEC2ERKSB_RKSG_) ;  /* 0xffff7c5000007944 */ /* 0x000fea0003c3ffff */
[----:B------:R-:W-:Y:S01]  /*f670*/  MOV R38, R33 ;  /* 0x0000002100267202 */ /* 0x000fe20000000f00 */
[----:B------:R2:W5:Y:S01]  /*f680*/  LDL.64 R10, [R1+0x758] ;  /* 0x00075800010a7983 */ /* 0x0005620000100a00 */
[----:B------:R-:W-:Y:S03]  /*f690*/  MOV R36, 0xf6b0 ;  /* 0x0000f6b000247802 */ /* 0x000fe60000000f00 */
        /* <DEDUP_REMOVED lines=10> */
[----:B------:R-:W-:Y:S05]  /*f740*/  CALL.REL.NOINC `($_ZN7cutlass13device_kernelIN5flash19enable_sm80_to_sm89INS1_16FlashAttnBwdSm80INS1_25CollectiveMainloopBwdSm80ILi2ELi2EN4cute5tupleIJNS5_1CILi128EEES8_NS7_ILi64EEEEEENS_6half_tEfNS_4arch4Sm80ELb0ELb0ELb1ELb0ELb1ELb0ELb0ELb0ELi2ELi4ELi4ELi4ELb0EEENS1_24CollectiveEpilogueBwdGQAISA_fSD_Li256ELb0ELb1EEENS1_19SingleTileSchedulerILb0ELb0ELb0ELi128EEEEEEEEEvNT_6ParamsE$_ZN4cute3eso3ESOILb1ELb0EJNS_6LayoutINS_5tupleIJNS3_IJNS_1CILi2EEES5_EEEEEENS3_IJNS3_IJNS4_ILi1EEES5_EEEEEEEENS_10ViewEngineIPKfEEEEC2ERKSB_RKSF_) ;  /* 0xffff7b2000007944 */ /* 0x000fea0003c3ffff */
[----:B-1----:R1:W5:Y:S01]  /*f750*/  LDL.64 R6, [R1+0x758] ;  /* 0x0007580001067983 */ /* 0x0023620000100a00 */
[----:B------:R-:W-:Y:S03]  /*f760*/  MOV R4, 0xf780 ;  /* 0x0000f78000047802 */ /* 0x000fe60000000f00 */
[----:B-1---5:R-:W-:Y:S05]  /*f770*/  CALL.REL.NOINC `($_ZN7cutlass13device_kernelIN5flash19enable_sm80_to_sm89INS1_16FlashAttnBwdSm80INS1_25CollectiveMainloopBwdSm80ILi2ELi2EN4cute5tupleIJNS5_1CILi128EEES8_NS7_ILi64EEEEEENS_6half_tEfNS_4arch4Sm80ELb0ELb0ELb1ELb0ELb1ELb0ELb0ELb0ELi2ELi4ELi4ELi4ELb0EEENS1_24CollectiveEpilogueBwdGQAISA_fSD_Li256ELb0ELb1EEENS1_19SingleTileSchedulerILb0ELb0ELb0ELi128EEEEEEEEEvNT_6ParamsE$_ZN4cute3eso3ESOILb1ELb0EJNS_6LayoutINS_5tupleIJNS3_IJNS_1CILi1EEENS4_ILi2EEES6_EEEEEENS3_IJNS3_IJS5_S5_S6_EEEEEEEENS_10ViewEngineIPjEEEEC2ERKSB_RKSE_) ;  /* 0xffff7a7000007944 */ /* 0x022fea0003c3ffff */
[----:B------:R-:W-:Y:S01]  /*f780*/  MOV R3, R11 ;  /* 0x0000000b00037202 */ /* 0x000fe20000000f00 */
[----:B------:R2:W5:Y:S01]  /*f790*/  LDL.64 R14, [R1+0x758] ;  /* 0x00075800010e7983 */ /* 0x0005620000100a00 */
[----:B------:R-:W-:Y:S03]  /*f7a0*/  MOV R4, 0xf7c0 ;  /* 0x0000f7c000047802 */ /* 0x000fe60000000f00 */
[----:B-12--5:R-:W-:Y:S05]  /*f7b0*/  CALL.REL.NOINC `($_ZN7cutlass13device_kernelIN5flash19enable_sm80_to_sm89INS1_16FlashAttnBwdSm80INS1_25CollectiveMainloopBwdSm80ILi2ELi2EN4cute5tupleIJNS5_1CILi128EEES8_NS7_ILi64EEEEEENS_6half_tEfNS_4arch4Sm80ELb0ELb0ELb1ELb0ELb1ELb0ELb0ELb0ELi2ELi4ELi4ELi4ELb0EEENS1_24CollectiveEpilogueBwdGQAISA_fSD_Li256ELb0ELb1EEENS1_19SingleTileSchedulerILb0ELb0ELb0ELi128EEEEEEEEEvNT_6ParamsE$_ZN4cute3eso3ESOILb1ELb0EJNS_6LayoutINS_5tupleIJNS3_IJNS_1CILi1EEENS4_ILi2EEEEEEEEENS3_IJNS3_IJS5_S5_EEEEEEEENS_10ViewEngineIPjEEEEC2ERKSB_RKSE_) ;  /* 0xffff794000007944 */ /* 0x026fea0003c3ffff */
[----:B------:R-:W-:Y:S01]  /*f7c0*/  MOV R3, R9 ;  /* 0x0000000900037202 */ /* 0x000fe20000000f00 */
[----:B------:R2:W5:Y:S01]  /*f7d0*/  LDL.64 R16, [R1+0x758] ;  /* 0x0007580001107983 */ /* 0x0005620000100a00 */
[----:B------:R-:W-:Y:S03]  /*f7e0*/  MOV R4, 0xf800 ;  /* 0x0000f80000047802 */ /* 0x000fe60000000f00 */
[----:B-12--5:R-:W-:Y:S05]  /*f7f0*/  CALL.REL.NOINC `($_ZN7cutlass13device_kernelIN5flash19enable_sm80_to_sm89INS1_16FlashAttnBwdSm80INS1_25CollectiveMainloopBwdSm80ILi2ELi2EN4cute5tupleIJNS5_1CILi128EEES8_NS7_ILi64EEEEEENS_6half_tEfNS_4arch4Sm80ELb0ELb0ELb1ELb0ELb1ELb0ELb0ELb0ELi2ELi4ELi4ELi4ELb0EEENS1_24CollectiveEpilogueBwdGQAISA_fSD_Li256ELb0ELb1EEENS1_19SingleTileSchedulerILb0ELb0ELb0ELi128EEEEEEEEEvNT_6ParamsE$_ZN4cute3eso3ESOILb1ELb0EJNS_6LayoutINS_5tupleIJNS3_IJNS_1CILi2EEES5_EEEEEENS3_IJNS3_IJNS4_ILi1EEES5_EEEEEEEENS_10ViewEngineIPfEEEEC2ERKSB_RKSE_) ;  /* 0xffff7b1000007944 */ /* 0x026fea0003c3ffff */
[----:B------:R-:W-:Y:S01]  /*f800*/  MOV R3, R7 ;  /* 0x0000000700037202 */ /* 0x000fe20000000f00 */
[----:B------:R2:W5:Y:S01]  /*f810*/  LDL.64 R42, [R1+0x758] ;  /* 0x00075800012a7983 */ /* 0x0005620000100a00 */
[----:B------:R-:W-:Y:S03]  /*f820*/  MOV R4, 0xf840 ;  /* 0x0000f84000047802 */ /* 0x000fe60000000f00 */
[----:B-12--5:R-:W-:Y:S05]  /*f830*/  CALL.REL.NOINC `($_ZN7cutlass13device_kernelIN5flash19enable_sm80_to_sm89INS1_16FlashAttnBwdSm80INS1_25CollectiveMainloopBwdSm80ILi2ELi2EN4cute5tupleIJNS5_1CILi128EEES8_NS7_ILi64EEEEEENS_6half_tEfNS_4arch4Sm80ELb0ELb0ELb1ELb0ELb1ELb0ELb0ELb0ELi2ELi4ELi4ELi4ELb0EEENS1_24CollectiveEpilogueBwdGQAISA_fSD_Li256ELb0ELb1EEENS1_19SingleTileSchedulerILb0ELb0ELb0ELi128EEEEEEEEEvNT_6ParamsE$_ZN4cute3eso3ESOILb1ELb0EJNS_6LayoutINS_5tupleIJNS3_IJNS_1CILi2EEES5_EEEEEENS3_IJNS3_IJNS4_ILi1EEES5_EEEEEEEENS_10ViewEngineIPKfEEEEC2ERKSB_RKSF_) ;  /* 0xffff7a3000007944 */ /* 0x026fea0003c3ffff */
        /* <DEDUP_REMOVED lines=23> */
[----:B-1----:R-:W-:Y:S05]  /*f9b0*/  CALL.REL.NOINC `($_ZN7cutlass13device_kernelIN5flash19enable_sm80_to_sm89INS1_16FlashAttnBwdSm80INS1_25CollectiveMainloopBwdSm80ILi2ELi2EN4cute5tupleIJNS5_1CILi128EEES8_NS7_ILi64EEEEEENS_6half_tEfNS_4arch4Sm80ELb0ELb0ELb1ELb0ELb1ELb0ELb0ELb0ELi2ELi4ELi4ELi4ELb0EEENS1_24CollectiveEpilogueBwdGQAISA_fSD_Li256ELb0ELb1EEENS1_19SingleTileSchedulerILb0ELb0ELb0ELi128EEEEEEEEEvNT_6ParamsE$_ZN4cute3eso3ESOILb1ELb0EJNS_10UnderscoreEiiEEC2ERKS2_RKiS7_) ;  /* 0xffff6bb000007944 */ /* 0x002fea0003c3ffff */
        /* <DEDUP_REMOVED lines=99> */
[----:B-1----:R-:W-:Y:S05]  /*fff0*/  CALL.REL.NOINC `($_ZN7cutlass13device_kernelIN5flash19enable_sm80_to_sm89INS1_16FlashAttnBwdSm80INS1_25CollectiveMainloopBwdSm80ILi2ELi2EN4cute5tupleIJNS5_1CILi128EEES8_NS7_ILi64EEEEEENS_6half_tEfNS_4arch4Sm80ELb0ELb0ELb1ELb0ELb1ELb0ELb0ELb0ELi2ELi4ELi4ELi4ELb0EEENS1_24CollectiveEpilogueBwdGQAISA_fSD_Li256ELb0ELb1EEENS1_19SingleTileSchedulerILb0ELb0ELb0ELi128EEEEEEEEEvNT_6ParamsE$_ZN4cute3eso3ESOILb1ELb0EJNS_10UnderscoreES2_iEEC2ERKS2_S5_RKi) ;  /* 0xffff64e000007944 */ /* 0x002fea0003c3ffff */
        /* <DEDUP_REMOVED lines=500> */
[----:B------:R-:W-:Y:S02]  /*11f40*/  MOV R3, 0x1 ;  /* 0x0000000100037802 */ /* 0x000fe40000000f00 */
        /* <DEDUP_REMOVED lines=18> */
.L_x_1423:
        /* <DEDUP_REMOVED lines=186> */
[C---:B-1----:R-:W-:Y:S01]  /*12c10*/  IADD3 R4, P1, R60.reuse, 0xb30, RZ ;  /* 0x00000b303c047810 */ /* 0x042fe20007f3e0ff */
[----:B------:R-:W-:Y:S01]  /*12c20*/  IMAD.MOV.U32 R83, RZ, RZ, R62 ;  /* 0x000000ffff537224 */ /* 0x000fe200078e003e */
[----:B------:R-:W-:Y:S01]  /*12c30*/  IADD3 R6, P0, R60, 0xab0, RZ ;  /* 0x00000ab03c067810 */ /* 0x000fe20007f1e0ff */
[----:B------:R-:W-:Y:S01]  /*12c40*/  IMAD.MOV.U32 R3, RZ, RZ, 0x3 ;  /* 0x00000003ff037424 */ /* 0x000fe200078e00ff */
[----:B------:R-:W-:Y:S01]  /*12c50*/  MOV R32, RZ ;  /* 0x000000ff00207202 */ /* 0x000fe20000000f00 */
[----:B------:R-:W-:Y:S01]  /*12c60*/  IMAD.X R5, RZ, RZ, R59, P1 ;  /* 0x000000ffff057224 */ /* 0x000fe200008e063b */
[----:B------:R-:W-:-:S02]  /*12c70*/  IADD3.X R7, RZ, R59, RZ, P0, !PT ;  /* 0x0000003bff077210 */ /* 0x000fc400007fe4ff */
[----:B------:R-:W-:Y:S02]  /*12c80*/  MOV R46, 0x12ca0 ;  /* 0x00012ca0002e7802 */ /* 0x000fe40000000f00 */
[----:B------:R-:W-:Y:S05]  /*12c90*/  CALL.REL.NOINC `($_ZN7cutlass13device_kernelIN5flash19enable_sm80_to_sm89INS1_16FlashAttnBwdSm80INS1_25CollectiveMainloopBwdSm80ILi2ELi2EN4cute5tupleIJNS5_1CILi128EEES8_NS7_ILi64EEEEEENS_6half_tEfNS_4arch4Sm80ELb0ELb0ELb1ELb0ELb1ELb0ELb0ELb0ELi2ELi4ELi4ELi4ELb0EEENS1_24CollectiveEpilogueBwdGQAISA_fSD_Li256ELb0ELb1EEENS1_19SingleTileSchedulerILb0ELb0ELb0ELi128EEEEEEEEEvNT_6ParamsE$_ZN4cute3eso3ESOILb1ELb0EJNS_10UnderscoreES2_iEEC2ERKS2_S5_RKi) ;  /* 0xffff384000007944 */ /* 0x000fea0003c3ffff */
        /* <DEDUP_REMOVED lines=493> */
[----:B-1----:R-:W2:Y:S02]  /*14b70*/  LDL R3, [R1+0x758] ;  /* 0x0007580001037983 */ /* 0x002ea40000100800 */
[----:B--2---:R-:W-:Y:S01]  /*14b80*/  IMAD.WIDE R2, R3, 0x2, R6 ;  /* 0x0000000203027825 */ /* 0x004fe200078e0206 */
[----:B------:R-:W-:-:S04]  /*14b90*/  MOV R6, 0x14bc0 ;  /* 0x00014bc000067802 */ /* 0x000fc80000000f00 */
        /* <DEDUP_REMOVED lines=16> */
[----:B-1----:R-:W2:Y:S02]  /*14ca0*/  LDL R3, [R1+0x758] ;  /* 0x0007580001037983 */ /* 0x002ea40000100800 */
[----:B--2---:R-:W-:Y:S01]  /*14cb0*/  IMAD.WIDE R2, R3, 0x2, R4 ;  /* 0x0000000203027825 */ /* 0x004fe200078e0204 */
[----:B------:R-:W-:-:S04]  /*14cc0*/  MOV R4, 0x14cf0 ;  /* 0x00014cf000047802 */ /* 0x000fc80000000f00 */
[----:B------:R-:W-:Y:S02]  /*14cd0*/  MOV R6, R2 ;  /* 0x0000000200067202 */ /* 0x000fe40000000f00 */
[----:B------:R-:W-:Y:S05]  /*14ce0*/  CALL.REL.NOINC `($_ZN7cutlass13device_kernelIN5flash19enable_sm80_to_sm89INS1_16FlashAttnBwdSm80INS1_25CollectiveMainloopBwdSm80ILi2ELi2EN4cute5tupleIJNS5_1CILi128EEES8_NS7_ILi64EEEEEENS_6half_tEfNS_4arch4Sm80ELb0ELb0ELb1ELb0ELb1ELb0ELb0ELb0ELi2ELi4ELi4ELi4ELb0EEENS1_24CollectiveEpilogueBwdGQAISA_fSD_Li256ELb0ELb1EEENS1_19SingleTileSchedulerILb0ELb0ELb0ELi128EEEEEEEEEvNT_6ParamsE$_ZN4cute3eso3ESOILb1ELb0EJNS_6LayoutINS_5tupleIJNS3_IJNS_1CILi2EEES5_EEENS4_ILi8EEEEEENS3_IJNS3_IJNS4_ILi1EEES5_EEENS4_ILi4EEEEEEEENS_10ViewEngineIPN7cutlass6half_tEEEEEC2ERKSD_RKSI_) ;  /* 0xffff278000007944 */ /* 0x000fea0003c3ffff */
[----:B------:R2:W5:Y:S04]  /*14cf0*/  LDL.64 R26, [R1+0x758] ;  /* 0x00075800011a7983 */ /* 0x0005680000100a00 */
[----:B------:R2:W-:Y:S02]  /*14d00*/  STL [R1+0x770], RZ ;  /* 0x000770ff01007387 */ /* 0x0005e40000100800 */
.L_x_1424:
[----:B-1----:R-:W-:Y:S02]  /*14d10*/  LOP3.LUT R24, R32, 0x1, RZ, 0xc0, !PT ;  /* 0x0000000120187812 */ /* 0x002fe400078ec0ff */
[----:B------:R-:W-:Y:S03]  /*14d20*/  MOV R36, 0x14d50 ;  /* 0x00014d5000247802 */ /* 0x000fe60000000f00 */
        /* <DEDUP_REMOVED lines=228> */
.L_x_1425:
[----:B------:R-:W-:Y:S02]  /*15b70*/  LOP3.LUT R21, R20, 0x1, RZ, 0xc0, !PT ;  /* 0x0000000114157812 */ /* 0x000fe400078ec0ff */
[----:B------:R-:W-:Y:S03]  /*15b80*/  MOV R36, 0x15bb0 ;  /* 0x00015bb000247802 */ /* 0x000fe60000000f00 */
[----:B-1----:R-:W-:Y:S02]  /*15b90*/  IMAD.MOV.U32 R38, RZ, RZ, R21 ;  /* 0x000000ffff267224 */ /* 0x002fe400078e0015 */
        /* <DEDUP_REMOVED lines=188> */
[----:B-----5:R-:W-:Y:S05]  /*16760*/  CALL.REL.NOINC `($_ZN7cutlass13device_kernelIN5flash19enable_sm80_to_sm89INS1_16FlashAttnBwdSm80INS1_25CollectiveMainloopBwdSm80ILi2ELi2EN4cute5tupleIJNS5_1CILi128EEES8_NS7_ILi64EEEEEENS_6half_tEfNS_4arch4Sm80ELb0ELb0ELb1ELb0ELb1ELb0ELb0ELb0ELi2ELi4ELi4ELi4ELb0EEENS1_24CollectiveEpilogueBwdGQAISA_fSD_Li256ELb0ELb1EEENS1_19SingleTileSchedulerILb0ELb0ELb0ELi128EEEEEEEEEvNT_6ParamsE$_ZN4cute8smem_ptrIPfECI1NS_12iter_adaptorIS1_S2_EEES1_) ;  /* 0xffff1ee000007944 */ /* 0x020fea0003c3ffff */
[----:B-1----:R1:W5:Y:S01]  /*16770*/  LDL.64 R4, [R1+0x758] ;  /* 0x0007580001047983 */ /* 0x0023620000100a00 */
[----:B------:R-:W-:-:S03]  /*16780*/  MOV R10, 0x167a0 ;  /* 0x000167a0000a7802 */ /* 0x000fc60000000f00 */
[----:B-1---5:R-:W-:Y:S05]  /*16790*/  CALL.REL.NOINC `($_ZN7cutlass13device_kernelIN5flash19enable_sm80_to_sm89INS1_16FlashAttnBwdSm80INS1_25CollectiveMainloopBwdSm80ILi2ELi2EN4cute5tupleIJNS5_1CILi128EEES8_NS7_ILi64EEEEEENS_6half_tEfNS_4arch4Sm80ELb0ELb0ELb1ELb0ELb1ELb0ELb0ELb0ELi2ELi4ELi4ELi4ELb0EEENS1_24CollectiveEpilogueBwdGQAISA_fSD_Li256ELb0ELb1EEENS1_19SingleTileSchedulerILb0ELb0ELb0ELi128EEEEEEEEEvNT_6ParamsE$_ZN4cute3eso3ESOILb1ELb0EJNS_6LayoutINS_5tupleIJNS3_IJNS_1CILi2EEES5_EEEEEENS3_IJNS3_IJNS4_ILi8EEENS4_ILi64EEEEEEEEEEENS_10ViewEngineINS_8smem_ptrIPfEEEEEEC2ERKSC_RKSH_) ;  /* 0xffff0c0000007944 */ /* 0x022fea0003c3ffff */
        /* <DEDUP_REMOVED lines=9> */
[----:B--2--5:R-:W-:Y:S05]  /*16830*/  CALL.REL.NOINC `($_ZN7cutlass13device_kernelIN5flash19enable_sm80_to_sm89INS1_16FlashAttnBwdSm80INS1_25CollectiveMainloopBwdSm80ILi2ELi2EN4cute5tupleIJNS5_1CILi128EEES8_NS7_ILi64EEEEEENS_6half_tEfNS_4arch4Sm80ELb0ELb0ELb1ELb0ELb1ELb0ELb0ELb0ELi2ELi4ELi4ELi4ELb0EEENS1_24CollectiveEpilogueBwdGQAISA_fSD_Li256ELb0ELb1EEENS1_19SingleTileSchedulerILb0ELb0ELb0ELi128EEEEEEEEEvNT_6ParamsE$_ZN4cute3eso3ESOILb1ELb0EJNS_10UnderscoreEiEEC2ERKS2_RKi) ;  /* 0xfffefce000007944 */ /* 0x024fea0003c3ffff */
[----:B------:R-:W2:Y:S01]  /*16840*/  LDL R5, [R1+0x758] ;  /* 0x0007580001057983 */ /* 0x000ea20000100800 */
[----:B------:R-:W-:Y:S02]  /*16850*/  MOV R8, 0x16880 ;  /* 0x0001688000087802 */ /* 0x000fe40000000f00 */
[----:B--2---:R-:W-:Y:S02]  /*16860*/  SHF.L.U32 R5, R5, 0x7, RZ ;  /* 0x0000000705057819 */ /* 0x004fe400000006ff */
[----:B-1----:R-:W-:Y:S05]  /*16870*/  CALL.REL.NOINC `($_ZN7cutlass13device_kernelIN5flash19enable_sm80_to_sm89INS1_16FlashAttnBwdSm80INS1_25CollectiveMainloopBwdSm80ILi2ELi2EN4cute5tupleIJNS5_1CILi128EEES8_NS7_ILi64EEEEEENS_6half_tEfNS_4arch4Sm80ELb0ELb0ELb1ELb0ELb1ELb0ELb0ELb0ELi2ELi4ELi4ELi4ELb0EEENS1_24CollectiveEpilogueBwdGQAISA_fSD_Li256ELb0ELb1EEENS1_19SingleTileSchedulerILb0ELb0ELb0ELi128EEEEEEEEEvNT_6ParamsE$_ZN4cute3eso3ESOILb1ELb0EJNS_6LayoutINS_5tupleIJNS3_IJNS_1CILi2EEES5_EEEEEENS3_IJNS3_IJNS4_ILi8EEENS4_ILi64EEEEEEEEEEEiEEC2ERKSC_RKi) ;  /* 0xffff0b6000007944 */ /* 0x002fea0003c3ffff */
[----:B------:R-:W-:Y:S01]  /*16880*/  ULDC.64 UR4, c[0x0][0x118] ;  /* 0x0000460000047ab9 */ /* 0x000fe20000000a00 */
[----:B-1----:R-:W2:Y:S04]  /*16890*/  LDL R4, [R1+0x758] ;  /* 0x0007580001047983 */ /* 0x002ea80000100800 */
[----:B------:R-:W2:Y:S01]  /*168a0*/  LD.E.64 R12, [R12.64] ;  /* 0x000000040c0c7980 */ /* 0x000ea2000c101b00 */
[----:B------:R-:W-:Y:S01]  /*168b0*/  MOV R10, 0x168e0 ;  /* 0x000168e0000a7802 */ /* 0x000fe20000000f00 */
[----:B--2---:R-:W-:-:S04]  /*168c0*/  IMAD.WIDE R4, R4, 0x4, R12 ;  /* 0x0000000404047825 */ /* 0x004fc800078e020c */
[----:B------:R-:W-:Y:S05]  /*168d0*/  CALL.REL.NOINC `($_ZN7cutlass13device_kernelIN5flash19enable_sm80_to_sm89INS1_16FlashAttnBwdSm80INS1_25CollectiveMainloopBwdSm80ILi2ELi2EN4cute5tupleIJNS5_1CILi128EEES8_NS7_ILi64EEEEEENS_6half_tEfNS_4arch4Sm80ELb0ELb0ELb1ELb0ELb1ELb0ELb0ELb0ELi2ELi4ELi4ELi4ELb0EEENS1_24CollectiveEpilogueBwdGQAISA_fSD_Li256ELb0ELb1EEENS1_19SingleTileSchedulerILb0ELb0ELb0ELi128EEEEEEEEEvNT_6ParamsE$_ZN4cute8smem_ptrIPfECI1NS_12iter_adaptorIS1_S2_EEES1_) ;  /* 0xffff1d7000007944 */ /* 0x000fea0003c3ffff */
[----:B-1----:R1:W5:Y:S01]  /*168e0*/  LDL.64 R4, [R1+0x758] ;  /* 0x0007580001047983 */ /* 0x0023620000100a00 */
[----:B------:R-:W-:-:S03]  /*168f0*/  MOV R10, 0x16910 ;  /* 0x00016910000a7802 */ /* 0x000fc60000000f00 */
[----:B-1---5:R-:W-:Y:S05]  /*16900*/  CALL.REL.NOINC `($_ZN7cutlass13device_kernelIN5flash19enable_sm80_to_sm89INS1_16FlashAttnBwdSm80INS1_25CollectiveMainloopBwdSm80ILi2ELi2EN4cute5tupleIJNS5_1CILi128EEES8_NS7_ILi64EEEEEENS_6half_tEfNS_4arch4Sm80ELb0ELb0ELb1ELb0ELb1ELb0ELb0ELb0ELi2ELi4ELi4ELi4ELb0EEENS1_24CollectiveEpilogueBwdGQAISA_fSD_Li256ELb0ELb1EEENS1_19SingleTileSchedulerILb0ELb0ELb0ELi128EEEEEEEEEvNT_6ParamsE$_ZN4cute3eso3ESOILb1ELb0EJNS_6LayoutINS_5tupleIJNS3_IJNS_1CILi2EEES5_EEEEEENS3_IJNS3_IJNS4_ILi8EEENS4_ILi64EEEEEEEEEEENS_10ViewEngineINS_8smem_ptrIPfEEEEEEC2ERKSC_RKSH_) ;  /* 0xffff0a9000007944 */ /* 0x022fea0003c3ffff */
[----:B-1----:R1:W5:Y:S01]  /*16910*/  LDL.64 R4, [R1+0x758] ;  /* 0x0007580001047983 */ /* 0x0023620000100a00 */
[----:B------:R-:W-:-:S02]  /*16920*/  MOV R9, R6 ;  /* 0x0000000600097202 */ /* 0x000fc40000000f00 */
[----:B------:R-:W-:Y:S02]  /*16930*/  MOV R8, 0x16950 ;  /* 0x0001695000087802 */ /* 0x000fe40000000f00 */
[----:B-1---5:R-:W-:Y:S05]  /*16940*/  CALL.REL.NOINC `($_ZN7cutlass13device_kernelIN5flash19enable_sm80_to_sm89INS1_16FlashAttnBwdSm80INS1_25CollectiveMainloopBwdSm80ILi2ELi2EN4cute5tupleIJNS5_1CILi128EEES8_NS7_ILi64EEEEEENS_6half_tEfNS_4arch4Sm80ELb0ELb0ELb1ELb0ELb1ELb0ELb0ELb0ELi2ELi4ELi4ELi4ELb0EEENS1_24CollectiveEpilogueBwdGQAISA_fSD_Li256ELb0ELb1EEENS1_19SingleTileSchedulerILb0ELb0ELb0ELi128EEEEEEEEEvNT_6ParamsE$_ZN4cute3eso3ESOILb1ELb0EJNS_6LayoutINS_5tupleIJNS_1CILi1EEENS4_ILi4EEEEEENS3_IJNS4_ILi0EEES5_EEEEENS_10ViewEngineIPfEEEEC2ERKSA_RKSD_) ;  /* 0xffff15d000007944 */ /* 0x022fea0003c3ffff */
[----:B-1----:R1:W5:Y:S01]  /*16950*/  LDL.64 R6, [R1+0x758] ;  /* 0x0007580001067983 */ /* 0x0023620000100a00 */
[----:B------:R-:W-:Y:S02]  /*16960*/  MOV R9, R5 ;  /* 0x0000000500097202 */ /* 0x000fe40000000f00 */
[----:B------:R-:W-:Y:S02]  /*16970*/  MOV R8, 0x16990 ;  /* 0x0001699000087802 */ /* 0x000fe40000000f00 */
[----:B-1---5:R-:W-:Y:S05]  /*16980*/  CALL.REL.NOINC `($_ZN7cutlass13device_kernelIN5flash19enable_sm80_to_sm89INS1_16FlashAttnBwdSm80INS1_25CollectiveMainloopBwdSm80ILi2ELi2EN4cute5tupleIJNS5_1CILi128EEES8_NS7_ILi64EEEEEENS_6half_tEfNS_4arch4Sm80ELb0ELb0ELb1ELb0ELb1ELb0ELb0ELb0ELi2ELi4ELi4ELi4ELb0EEENS1_24CollectiveEpilogueBwdGQAISA_fSD_Li256ELb0ELb1EEENS1_19SingleTileSchedulerILb0ELb0ELb0ELi128EEEEEEEEEvNT_6ParamsE$_ZN4cute3eso3ESOILb1ELb0EJNS_6LayoutINS_5tupleIJNS_1CILi1EEENS3_IJNS4_ILi2EEES6_EEEEEENS3_IJNS4_ILi0EEENS3_IJNS4_ILi8EEENS4_ILi64EEEEEEEEEEENS_10ViewEngineINS_8smem_ptrIPfEEEEEEC2ERKSE_RKSJ_) ;  /* 0xffff153000007944 */ /* 0x022fea0003c3ffff */
[----:B-1----:R1:W5:Y:S01]  /*16990*/  LDL.64 R4, [R1+0x758] ;  /* 0x0007580001047983 */ /* 0x0023620000100a00 */
[----:B------:R-:W-:-:S03]  /*169a0*/  MOV R10, 0x169c0 ;  /* 0x000169c0000a7802 */ /* 0x000fc60000000f00 */
[----:B-1---5:R-:W-:Y:S05]  /*169b0*/  CALL.REL.NOINC `($_ZN7cutlass13device_kernelIN5flash19enable_sm80_to_sm89INS1_16FlashAttnBwdSm80INS1_25CollectiveMainloopBwdSm80ILi2ELi2EN4cute5tupleIJNS5_1CILi128EEES8_NS7_ILi64EEEEEENS_6half_tEfNS_4arch4Sm80ELb0ELb0ELb1ELb0ELb1ELb0ELb0ELb0ELi2ELi4ELi4ELi4ELb0EEENS1_24CollectiveEpilogueBwdGQAISA_fSD_Li256ELb0ELb1EEENS1_19SingleTileSchedulerILb0ELb0ELb0ELi128EEEEEEEEEvNT_6ParamsE$_ZN4cute8smem_ptrIPfECI1NS_12iter_adaptorIS1_S2_EEES1_) ;  /* 0xffff1c9000007944 */ /* 0x022fea0003c3ffff */
[----:B-1----:R1:W5:Y:S01]  /*169c0*/  LDL.64 R4, [R1+0x758] ;  /* 0x0007580001047983 */ /* 0x0023620000100a00 */
[----:B------:R-:W-:-:S03]  /*169d0*/  MOV R10, 0x169f0 ;  /* 0x000169f0000a7802 */ /* 0x000fc60000000f00 */
[----:B-1---5:R-:W-:Y:S05]  /*169e0*/  CALL.REL.NOINC `($_ZN7cutlass13device_kernelIN5flash19enable_sm80_to_sm89INS1_16FlashAttnBwdSm80INS1_25CollectiveMainloopBwdSm80ILi2ELi2EN4cute5tupleIJNS5_1CILi128EEES8_NS7_ILi64EEEEEENS_6half_tEfNS_4arch4Sm80ELb0ELb0ELb1ELb0ELb1ELb0ELb0ELb0ELi2ELi4ELi4ELi4ELb0EEENS1_24CollectiveEpilogueBwdGQAISA_fSD_Li256ELb0ELb1EEENS1_19SingleTileSchedulerILb0ELb0ELb0ELi128EEEEEEEEEvNT_6ParamsE$_ZN4cute3eso3ESOILb1ELb0EJNS_6LayoutINS_5tupleIJNS3_IJNS_1CILi2EEES5_EEEEEENS3_IJNS3_IJNS4_ILi8EEENS4_ILi64EEEEEEEEEEENS_10ViewEngineINS_8smem_ptrIPfEEEEEEC2ERKSC_RKSH_) ;  /* 0xffff09b000007944 */ /* 0x022fea0003c3ffff */
[----:B------:R2:W5:Y:S01]  /*169f0*/  LDL.64 R14, [R1+0x758] ;  /* 0x00075800010e7983 */ /* 0x0005620000100a00 */
[----:B-1----:R-:W-:Y:S02]  /*16a00*/  MOV R4, R6 ;  /* 0x0000000600047202 */ /* 0x002fe40000000f00 */
[----:B------:R-:W-:Y:S02]  /*16a10*/  MOV R8, 0x16a30 ;  /* 0x00016a3000087802 */ /* 0x000fe40000000f00 */
[----:B--2--5:R-:W-:Y:S05]  /*16a20*/  CALL.REL.NOINC `($_ZN7cutlass13device_kernelIN5flash19enable_sm80_to_sm89INS1_16FlashAttnBwdSm80INS1_25CollectiveMainloopBwdSm80ILi2ELi2EN4cute5tupleIJNS5_1CILi128EEES8_NS7_ILi64EEEEEENS_6half_tEfNS_4arch4Sm80ELb0ELb0ELb1ELb0ELb1ELb0ELb0ELb0ELi2ELi4ELi4ELi4ELb0EEENS1_24CollectiveEpilogueBwdGQAISA_fSD_Li256ELb0ELb1EEENS1_19SingleTileSchedulerILb0ELb0ELb0ELi128EEEEEEEEEvNT_6ParamsE$_ZN4cute3eso3ESOILb1ELb0EJNS_6LayoutINS_5tupleIJNS_1CILi4EEEEEENS3_IJNS4_ILi1EEEEEEEENS_10ViewEngineIPfEEEEC2ERKS9_RKSC_) ;  /* 0xffff155000007944 */ /* 0x024fea0003c3ffff */
        /* <DEDUP_REMOVED lines=17> */
[----:B------:R-:W2:Y:S04]  /*16b40*/  LDL R76, [R3+0x84] ;  /* 0x00008400034c7983 */ /* 0x000ea80000100800 */
[----:B------:R-:W2:Y:S04]  /*16b50*/  LDL R33, [R3] ;  /* 0x0000000003217983 */ /* 0x000ea80000100800 */
        /* <DEDUP_REMOVED lines=62> */
[C---:B------:R-:W-:Y:S02]  /*16f40*/  FMUL.FTZ R100, R35.reuse, R100 ;  /* 0x0000006423647220 */ /* 0x040fe40000410000 */
[----:B------:R-:W-:Y:S02]  /*16f50*/  FMUL.FTZ R76, R35, R76 ;  /* 0x0000004c234c7220 */ /* 0x000fe40000410000 */
[----:B------:R-:W1:Y:S08]  /*16f60*/  MUFU.TANH R124, R124 ;  /* 0x0000007c007c7308 */ /* 0x000e700000002400 */
[----:B------:R-:W1:Y:S08]  /*16f70*/  MUFU.TANH R100, R100 ;  /* 0x0000006400647308 */ /* 0x000e700000002400 */
[----:B------:R-:W1:Y:S01]  /*16f80*/  MUFU.TANH R76, R76 ;  /* 0x0000004c004c7308 */ /* 0x000e620000002400 */
        /* <DEDUP_REMOVED lines=45> */
[C---:B----4-:R-:W-:Y:S02]  /*17260*/  FMUL.FTZ R20, R35.reuse, R20 ;  /* 0x0000001423147220 */ /* 0x050fe40000410000 */
[C---:B------:R-:W-:Y:S02]  /*17270*/  FMUL.FTZ R16, R35.reuse, R16 ;  /* 0x0000001023107220 */ /* 0x040fe40000410000 */
[C---:B------:R-:W-:Y:S02]  /*17280*/  FMUL.FTZ R11, R35.reuse, R11 ;  /* 0x0000000b230b7220 */ /* 0x040fe40000410000 */
[----:B------:R-:W-:-:S02]  /*17290*/  FMUL.FTZ R9, R35, R9 ;  /* 0x0000000923097220 */ /* 0x000fc40000410000 */
[C---:B------:R-:W-:Y:S02]  /*172a0*/  FMUL.FTZ R7, R35.reuse, R7 ;  /* 0x0000000723077220 */ /* 0x040fe40000410000 */
[C---:B------:R-:W-:Y:S01]  /*172b0*/  FMUL.FTZ R5, R35.reuse, R5 ;  /* 0x0000000523057220 */ /* 0x040fe20000410000 */
[----:B-1----:R1:W-:Y:S01]  /*172c0*/  STL [R3+0x24], R124 ;  /* 0x0000247c03007387 */ /* 0x0023e20000100800 */
[----:B------:R-:W3:Y:S03]  /*172d0*/  MUFU.TANH R33, R33 ;  /* 0x0000002100217308 */ /* 0x000ee60000002400 */
[----:B------:R4:W-:Y:S04]  /*172e0*/  STL [R3+0x54], R100 ;  /* 0x0000546403007387 */ /* 0x0009e80000100800 */
[----:B------:R1:W-:Y:S01]  /*172f0*/  STL [R3+0x84], R76 ;  /* 0x0000844c03007387 */ /* 0x0003e20000100800 */
        /* <DEDUP_REMOVED lines=59> */
[----:B------:R-:W1:Y:S08]  /*176b0*/  MUFU.TANH R6, R6 ;  /* 0x0000000600067308 */ /* 0x000e700000002400 */
[----:B------:R-:W1:Y:S08]  /*176c0*/  MUFU.TANH R76, R5 ;  /* 0x00000005004c7308 */ /* 0x000e700000002400 */
        /* <DEDUP_REMOVED lines=61> */
[----:B------:R-:W-:Y:S04]  /*17aa0*/  STL [R3+0xf4], R6 ;  /* 0x0000f40603007387 */ /* 0x000fe80000100800 */
[----:B------:R-:W-:Y:S04]  /*17ab0*/  STL [R3+0xf8], R76 ;  /* 0x0000f84c03007387 */ /* 0x000fe80000100800 */
[----:B------:R-:W-:Y:S01]  /*17ac0*/  STL [R3+0xfc], R4 ;  /* 0x0000fc0403007387 */ /* 0x000fe20000100800 */
[----:B------:R-:W-:-:S03]  /*17ad0*/  MOV R5, R23 ;  /* 0x0000001700057202 */ /* 0x000fc60000000f00 */
[----:B---3--:R1:W-:Y:S04]  /*17ae0*/  STL [R3+0xd8], R14 ;  /* 0x0000d80e03007387 */ /* 0x0083e80000100800 */
[----:B------:R2:W-:Y:S01]  /*17af0*/  STL [R3+0xdc], R12 ;  /* 0x0000dc0c03007387 */ /* 0x0005e20000100800 */
[----:B-1----:R-:W-:Y:S02]  /*17b00*/  MOV R14, R0 ;  /* 0x00000000000e7202 */ /* 0x002fe40000000f00 */
[----:B--2---:R-:W-:Y:S02]  /*17b10*/  MOV R12, 0x17b30 ;  /* 0x00017b30000c7802 */ /* 0x004fe40000000f00 */
[----:B------:R-:W-:Y:S05]  /*17b20*/  CALL.REL.NOINC `($_ZN7cutlass13device_kernelIN5flash19enable_sm80_to_sm89INS1_16FlashAttnBwdSm80INS1_25CollectiveMainloopBwdSm80ILi2ELi2EN4cute5tupleIJNS5_1CILi128EEES8_NS7_ILi64EEEEEENS_6half_tEfNS_4arch4Sm80ELb0ELb0ELb1ELb0ELb1ELb0ELb0ELb0ELi2ELi4ELi4ELi4ELb0EEENS1_24CollectiveEpilogueBwdGQAISA_fSD_Li256ELb0ELb1EEENS1_19SingleTileSchedulerILb0ELb0ELb0ELi128EEEEEEEEEvNT_6ParamsE$_ZN4cute3eso3ESOILb1ELb0EJNS_6LayoutINS_5tupleIJNS3_IJNS_1CILi2EEES5_EEENS3_IJS5_NS4_ILi8EEEEEEEEENS3_IJNS3_IJS5_NS4_ILi4EEEEEENS3_IJNS4_ILi1EEES7_EEEEEEEENS_10ViewEngineIPfEEEEC2ERKSF_RKSI_) ;  /* 0xfffef8f000007944 */ /* 0x000fea0003c3ffff */
        /* <DEDUP_REMOVED lines=149> */
[----:B-1---5:R-:W-:Y:S05]  /*18480*/  CALL.REL.NOINC `($_ZN7cutlass13device_kernelIN5flash19enable_sm80_to_sm89INS1_16FlashAttnBwdSm80INS1_25CollectiveMainloopBwdSm80ILi2ELi2EN4cute5tupleIJNS5_1CILi128EEES8_NS7_ILi64EEEEEENS_6half_tEfNS_4arch4Sm80ELb0ELb0ELb1ELb0ELb1ELb0ELb0ELb0ELi2ELi4ELi4ELi4ELb0EEENS1_24CollectiveEpilogueBwdGQAISA_fSD_Li256ELb0ELb1EEENS1_19SingleTileSchedulerILb0ELb0ELb0ELi128EEEEEEEEEvNT_6ParamsE$_ZZN5flash25CollectiveMainloopBwdSm80ILi2ELi2EN4cute5tupleIJNS1_1CILi128EEES4_NS3_ILi64EEEEEEN7cutlass6half_tEfNS7_4arch4Sm80ELb0ELb0ELb1ELb0ELb1ELb0ELb0ELb0ELi2ELi4ELi4ELi4ELb0EE3mmaINS_16FlashAttnBwdSm80ISB_NS_24CollectiveEpilogueBwdGQAIS6_fSA_Li256ELb0ELb1EEENS_19SingleTileSchedulerILb0ELb0ELb0ELi128EEEE13SharedStorageENS1_6TensorINS1_11ArrayEngineIfLm32EEENS1_6LayoutINS2_IJNS2_IJNS3_ILi2EEESO_EEESO_NS3_ILi4EEEEEENS2_IJNS2_IJNS3_ILi1EEESO_EEESQ_NS3_ILi8EEEEEEEEEEEEbRKNSB_6ParamsERT0_S12_iNS2_IJiiiEEERT_ENKUlRT_iE_clINSK_INSL_IfLm64EEENSN_INS2_IJSP_SO_SU_EEESV_EEEEEEDaS17_i) ;  /* 0xffff10f000007944 */ /* 0x022fea0003c3ffff */
[----:B------:R-:W-:Y:S05]  /*18490*/  BSYNC B0 ;  /* 0x0000000000007941 */ /* 0x000fea0003800000 */
.L_x_1426:
[----:B---3--:R-:W-:Y:S02]  /*184a0*/  MOV R7, RZ ;  /* 0x000000ff00077202 */ /* 0x008fe40000000f00 */
.L_x_1428:
[----:B-1----:R-:W-:-:S05]  /*184b0*/  MOV R4, 0x184d0 ;  /* 0x000184d000047802 */ /* 0x002fca0000000f00 */
[----:B-1----:R-:W-:Y:S05]  /*184c0*/  CALL.REL.NOINC `($_ZN7cutlass13device_kernelIN5flash19enable_sm80_to_sm89INS1_16FlashAttnBwdSm80INS1_25CollectiveMainloopBwdSm80ILi2ELi2EN4cute5tupleIJNS5_1CILi128EEES8_NS7_ILi64EEEEEENS_6half_tEfNS_4arch4Sm80ELb0ELb0ELb1ELb0ELb1ELb0ELb0ELb0ELi2ELi4ELi4ELi4ELb0EEENS1_24CollectiveEpilogueBwdGQAISA_fSD_Li256ELb0ELb1EEENS1_19SingleTileSchedulerILb0ELb0ELb0ELi128EEEEEEEEEvNT_6ParamsE$_ZZZN5flash25CollectiveMainloopBwdSm80ILi2ELi2EN4cute5tupleIJNS1_1CILi128EEES4_NS3_ILi64EEEEEEN7cutlass6half_tEfNS7_4arch4Sm80ELb0ELb0ELb1ELb0ELb1ELb0ELb0ELb0ELi2ELi4ELi4ELi4ELb0EE3mmaINS_16FlashAttnBwdSm80ISB_NS_24CollectiveEpilogueBwdGQAIS6_fSA_Li256ELb0ELb1EEENS_19SingleTileSchedulerILb0ELb0ELb0ELi128EEEE13SharedStorageENS1_6TensorINS1_11ArrayEngineIfLm32EEENS1_6LayoutINS2_IJNS2_IJNS3_ILi2EEESO_EEESO_NS3_ILi4EEEEEENS2_IJNS2_IJNS3_ILi1EEESO_EEESQ_NS3_ILi8EEEEEEEEEEEEbRKNSB_6ParamsERT0_S12_iNS2_IJiiiEEERT_ENKUliT_E_clIZSC_ISJ_SX_EbS10_S12_S12_iS13_S15_EUlRS16_iE_EEDaiS16_ENKUlvE0_clEv) ;  /* 0x000334f000007944 */ /* 0x002fea0003c00000 */
[----:B------:R1:W-:Y:S01]  /*184d0*/  STL [R1+0x770], RZ ;  /* 0x000770ff01007387 */ /* 0x0003e20000100800 */
[----:B------:R-:W-:-:S03]  /*184e0*/  MOV R8, RZ ;  /* 0x000000ff00087202 */ /* 0x000fc60000000f00 */
.L_x_1427:
[----:B-1----:R-:W-:-:S04]  /*184f0*/  MOV R12, 0x18510 ;  /* 0x00018510000c7802 */ /* 0x002fc80000000f00 */
[----:B-1---5:R-:W-:Y:S05]  /*18500*/  CALL.REL.NOINC `($_ZN7cutlass13device_kernelIN5flash19enable_sm80_to_sm89INS1_16FlashAttnBwdSm80INS1_25CollectiveMainloopBwdSm80ILi2ELi2EN4cute5tupleIJNS5_1CILi128EEES8_NS7_ILi64EEEEEENS_6half_tEfNS_4arch4Sm80ELb0ELb0ELb1ELb0ELb1ELb0ELb0ELb0ELi2ELi4ELi4ELi4ELb0EEENS1_24CollectiveEpilogueBwdGQAISA_fSD_Li256ELb0ELb1EEENS1_19SingleTileSchedulerILb0ELb0ELb0ELi128EEEEEEEEEvNT_6ParamsE$_ZN4cute3eso3ESOILb0ELb0EJiiEEC2ERKiS4_) ;  /* 0xfffeda7000007944 */ /* 0x022fea0003c3ffff */
        /* <DEDUP_REMOVED lines=20> */
[----:B------:R-:W-:Y:S05]  /*18650*/  CALL.REL.NOINC `($_ZN7cutlass13device_kernelIN5flash19enable_sm80_to_sm89INS1_16FlashAttnBwdSm80INS1_25CollectiveMainloopBwdSm80ILi2ELi2EN4cute5tupleIJNS5_1CILi128EEES8_NS7_ILi64EEEEEENS_6half_tEfNS_4arch4Sm80ELb0ELb0ELb1ELb0ELb1ELb0ELb0ELb0ELi2ELi4ELi4ELi4ELb0EEENS1_24CollectiveEpilogueBwdGQAISA_fSD_Li256ELb0ELb1EEENS1_19SingleTileSchedulerILb0ELb0ELb0ELi128EEEEEEEEEvNT_6ParamsE$exp2f) ;  /* 0x0003343000007944 */ /* 0x000fea0003c00000 */
[----:B------:R-:W-:Y:S02]  /*18660*/  MOV R12, 0x18680 ;  /* 0x00018680000c7802 */ /* 0x000fe40000000f00 */
[----:B-1----:R-:W-:Y:S05]  /*18670*/  CALL.REL.NOINC `($_ZN7cutlass13device_kernelIN5flash19enable_sm80_to_sm89INS1_16FlashAttnBwdSm80INS1_25CollectiveMainloopBwdSm80ILi2ELi2EN4cute5tupleIJNS5_1CILi128EEES8_NS7_ILi64EEEEEENS_6half_tEfNS_4arch4Sm80ELb0ELb0ELb1ELb0ELb1ELb0ELb0ELb0ELi2ELi4ELi4ELi4ELb0EEENS1_24CollectiveEpilogueBwdGQAISA_fSD_Li256ELb0ELb1EEENS1_19SingleTileSchedulerILb0ELb0ELb0ELi128EEEEEEEEEvNT_6ParamsE$_ZN4cute3eso3ESOILb0ELb0EJiiEEC2ERKiS4_) ;  /* 0xfffed90000007944 */ /* 0x002fea0003c3ffff */
        /* <DEDUP_REMOVED lines=65> */
[----:B-1---5:R-:W-:Y:S05]  /*18a90*/  CALL.REL.NOINC `($_ZN7cutlass13device_kernelIN5flash19enable_sm80_to_sm89INS1_16FlashAttnBwdSm80INS1_25CollectiveMainloopBwdSm80ILi2ELi2EN4cute5tupleIJNS5_1CILi128EEES8_NS7_ILi64EEEEEENS_6half_tEfNS_4arch4Sm80ELb0ELb0ELb1ELb0ELb1ELb0ELb0ELb0ELi2ELi4ELi4ELi4ELb0EEENS1_24CollectiveEpilogueBwdGQAISA_fSD_Li256ELb0ELb1EEENS1_19SingleTileSchedulerILb0ELb0ELb0ELi128EEEEEEEEEvNT_6ParamsE$_ZN4cute8smem_ptrIPN7cutlass6half_tEECI1NS_12iter_adaptorIS3_S4_EEES3_) ;  /* 0xfffefb3000007944 */ /* 0x022fea0003c3ffff */
[----:B-1----:R1:W5:Y:S01]  /*18aa0*/  LDL.64 R2, [R1+0x758] ;  /* 0x0007580001027983 */ /* 0x0023620000100a00 */
        /* <DEDUP_REMOVED lines=26> */
[----:B--2---:R1:W-:Y:S04]  /*18c50*/  STL.64 [R1+0x750], R28 ;  /* 0x0007501c01007387 */ /* 0x0043e80000100a00 */
[----:B-1----:R-:W-:Y:S05]  /*18c60*/  CALL.REL.NOINC `($_ZN7cutlass13device_kernelIN5flash19enable_sm80_to_sm89INS1_16FlashAttnBwdSm80INS1_25CollectiveMainloopBwdSm80ILi2ELi2EN4cute5tupleIJNS5_1CILi128EEES8_NS7_ILi64EEEEEENS_6half_tEfNS_4arch4Sm80ELb0ELb0ELb1ELb0ELb1ELb0ELb0ELb0ELi2ELi4ELi4ELi4ELb0EEENS1_24CollectiveEpilogueBwdGQAISA_fSD_Li256ELb0ELb1EEENS1_19SingleTileSchedulerILb0ELb0ELb0ELi128EEEEEEEEEvNT_6ParamsE$_ZZN4cute4diceINS_5tupleIJNS1_IJiNS1_IJiNS_1CILi0EEEEEEEEENS1_IJNS_10UnderscoreENS1_IJS6_S6_EEEEEEEEES9_EEDaRKT_RKT0_ENKUlRKT_RKT0_E_clIS5_S5_EEDaSI_SL_) ;  /* 0xffff012000007944 */ /* 0x002fea0003c3ffff */
[----:B------:R-:W-:Y:S02]  /*18c70*/  MOV R4, 0x18c90 ;  /* 0x00018c9000047802 */ /* 0x000fe40000000f00 */
[----:B-1---5:R-:W-:Y:S05]  /*18c80*/  CALL.REL.NOINC `($_ZN7cutlass13device_kernelIN5flash19enable_sm80_to_sm89INS1_16FlashAttnBwdSm80INS1_25CollectiveMainloopBwdSm80ILi2ELi2EN4cute5tupleIJNS5_1CILi128EEES8_NS7_ILi64EEEEEENS_6half_tEfNS_4arch4Sm80ELb0ELb0ELb1ELb0ELb1ELb0ELb0ELb0ELi2ELi4ELi4ELi4ELb0EEENS1_24CollectiveEpilogueBwdGQAISA_fSD_Li256ELb0ELb1EEENS1_19SingleTileSchedulerILb0ELb0ELb0ELi128EEEEEEEEEvNT_6ParamsE$_ZZN4cute12filter_tupleINS_5tupleIJNS1_IJiNS1_IJiNS_1CILi0EEEEEEEEENS1_IJNS_10UnderscoreENS1_IJS6_S6_EEEEEEEEES9_ZNS_4diceIS9_S9_EEDaRKT_RKT0_EUlRKT_RKT0_E_EEDaSD_SG_OT1_ENKUlDpSJ_E_clIJNS1_IJiiS3_EEENS1_IJEEEEEEDaSQ_) ;  /* 0xfffefb5000007944 */ /* 0x022fea0003c3ffff */
[----:B------:R-:W-:Y:S02]  /*18c90*/  MOV R4, 0x18cb0 ;  /* 0x00018cb000047802 */ /* 0x000fe40000000f00 */
[----:B------:R-:W-:Y:S05]  /*18ca0*/  CALL.REL.NOINC `($_ZN7cutlass13device_kernelIN5flash19enable_sm80_to_sm89INS1_16FlashAttnBwdSm80INS1_25CollectiveMainloopBwdSm80ILi2ELi2EN4cute5tupleIJNS5_1CILi128EEES8_NS7_ILi64EEEEEENS_6half_tEfNS_4arch4Sm80ELb0ELb0ELb1ELb0ELb1ELb0ELb0ELb0ELi2ELi4ELi4ELi4ELb0EEENS1_24CollectiveEpilogueBwdGQAISA_fSD_Li256ELb0ELb1EEENS1_19SingleTileSchedulerILb0ELb0ELb0ELi128EEEEEEEEEvNT_6ParamsE$_ZZN4cute7idx2crdINS_5tupleIJiiNS_1CILi0EEEEEENS1_IJNS1_IJNS2_ILi4EEENS2_ILi8EEEEEES5_NS2_ILi1EEEEEEEEDaRKT_RKT0_ENKUlRKT_RKT0_E_clIiS7_EEDaSI_SL_) ;  /* 0xffff080000007944 */ /* 0x000fea0003c3ffff */
[----:B------:R-:W-:Y:S02]  /*18cb0*/  MOV R4, 0x18cd0 ;  /* 0x00018cd000047802 */ /* 0x000fe40000000f00 */
[----:B------:R-:W-:Y:S05]  /*18cc0*/  CALL.REL.NOINC `($_ZN7cutlass13device_kernelIN5flash19enable_sm80_to_sm89INS1_16FlashAttnBwdSm80INS1_25CollectiveMainloopBwdSm80ILi2ELi2EN4cute5tupleIJNS5_1CILi128EEES8_NS7_ILi64EEEEEENS_6half_tEfNS_4arch4Sm80ELb0ELb0ELb1ELb0ELb1ELb0ELb0ELb0ELi2ELi4ELi4ELi4ELb0EEENS1_24CollectiveEpilogueBwdGQAISA_fSD_Li256ELb0ELb1EEENS1_19SingleTileSchedulerILb0ELb0ELb0ELi128EEEEEEEEEvNT_6ParamsE$_ZZN4cute7idx2crdINS_5tupleIJiiNS_1CILi0EEEEEENS1_IJNS1_IJNS2_ILi4EEENS2_ILi8EEEEEES5_NS2_ILi1EEEEEEEEDaRKT_RKT0_ENKUlRKT_RKT0_E_clIiS5_EEDaSI_SL_) ;  /* 0xffff07a000007944 */ /* 0x000fea0003c3ffff */
[----:B------:R-:W-:Y:S02]  /*18cd0*/  MOV R4, 0x18cf0 ;  /* 0x00018cf000047802 */ /* 0x000fe40000000f00 */
[----:B------:R-:W-:Y:S05]  /*18ce0*/  CALL.REL.NOINC `($_ZN7cutlass13device_kernelIN5flash19enable_sm80_to_sm89INS1_16FlashAttnBwdSm80INS1_25CollectiveMainloopBwdSm80ILi2ELi2EN4cute5tupleIJNS5_1CILi128EEES8_NS7_ILi64EEEEEENS_6half_tEfNS_4arch4Sm80ELb0ELb0ELb1ELb0ELb1ELb0ELb0ELb0ELi2ELi4ELi4ELi4ELb0EEENS1_24CollectiveEpilogueBwdGQAISA_fSD_Li256ELb0ELb1EEENS1_19SingleTileSchedulerILb0ELb0ELb0ELi128EEEEEEEEEvNT_6ParamsE$_ZZN4cute9transformINS_5tupleIJiiNS_1CILi0EEEEEENS1_IJNS1_IJNS2_ILi4EEENS2_ILi8EEEEEES5_NS2_ILi1EEEEEEZNS_7idx2crdIS4_S9_EEDaRKT_RKT0_EUlRKT_RKT0_E_EEDaSD_SG_OT1_ENKUlDpSJ_E_clIJNS1_IJiiEEEiS3_EEEDaSQ_) ;  /* 0xffff086000007944 */ /* 0x000fea0003c3ffff */
[----:B------:R-:W-:Y:S02]  /*18cf0*/  MOV R4, R6 ;  /* 0x0000000600047202 */ /* 0x000fe40000000f00 */
[----:B------:R-:W-:Y:S02]  /*18d00*/  MOV R6, 0x18d20 ;  /* 0x00018d2000067802 */ /* 0x000fe40000000f00 */
[----:B------:R-:W-:Y:S05]  /*18d10*/  CALL.REL.NOINC `($_ZN7cutlass13device_kernelIN5flash19enable_sm80_to_sm89INS1_16FlashAttnBwdSm80INS1_25CollectiveMainloopBwdSm80ILi2ELi2EN4cute5tupleIJNS5_1CILi128EEES8_NS7_ILi64EEEEEENS_6half_tEfNS_4arch4Sm80ELb0ELb0ELb1ELb0ELb1ELb0ELb0ELb0ELi2ELi4ELi4ELi4ELb0EEENS1_24CollectiveEpilogueBwdGQAISA_fSD_Li256ELb0ELb1EEENS1_19SingleTileSchedulerILb0ELb0ELb0ELi128EEEEEEEEEvNT_6ParamsE$_ZZN4cute13to_mixed_bitsINS_5tupleIJNS1_IJNS_1CILi4EEENS2_ILi8EEEEEES3_NS2_ILi1EEEEEENS1_IJNS1_IJNS2_ILi0EEENS2_ILi64EEEEEES8_S8_EEENS1_IJNS1_IJiiEEEiS8_EEEEEDaRKT_RKT0_RKT1_ENKUlRKT_RKT0_RKT1_E_clIS5_SA_SC_EEDaSP_SS_SV_) ;  /* 0xfffefe7000007944 */ /* 0x000fea0003c3ffff */
[----:B------:R-:W-:Y:S02]  /*18d20*/  MOV R29, R4 ;  /* 0x00000004001d7202 */ /* 0x000fe40000000f00 */
[----:B------:R-:W-:Y:S02]  /*18d30*/  MOV R4, 0x18d50 ;  /* 0x00018d5000047802 */ /* 0x000fe40000000f00 */
[----:B------:R-:W-:Y:S05]  /*18d40*/  CALL.REL.NOINC `($_ZN7cutlass13device_kernelIN5flash19enable_sm80_to_sm89INS1_16FlashAttnBwdSm80INS1_25CollectiveMainloopBwdSm80ILi2ELi2EN4cute5tupleIJNS5_1CILi128EEES8_NS7_ILi64EEEEEENS_6half_tEfNS_4arch4Sm80ELb0ELb0ELb1ELb0ELb1ELb0ELb0ELb0ELi2ELi4ELi4ELi4ELb0EEENS1_24CollectiveEpilogueBwdGQAISA_fSD_Li256ELb0ELb1EEENS1_19SingleTileSchedulerILb0ELb0ELb0ELi128EEEEEEEEEvNT_6ParamsE$_ZZN4cute13to_mixed_bitsINS_5tupleIJNS1_IJNS_1CILi4EEENS2_ILi8EEEEEES3_NS2_ILi1EEEEEENS1_IJNS1_IJNS2_ILi0EEENS2_ILi64EEEEEES8_S8_EEENS1_IJNS1_IJiiEEEiS8_EEEEEDaRKT_RKT0_RKT1_ENKUlDpRKT_E_clIJNS_9MixedBitsILj0ELj448EEENS2_ILj0EEESV_EEEDaSQ_) ;  /* 0xfffefe1000007944 */ /* 0x000fea0003c3ffff */
        /* <DEDUP_REMOVED lines=46> */
[----:B------:R-:W-:Y:S01]  /*19030*/  IMAD.MOV.U32 R6, RZ, RZ, R4 ;  /* 0x000000ffff067224 */ /* 0x000fe200078e0004 */
[----:B------:R-:W-:Y:S01]  /*19040*/  MOV R36, R10 ;  /* 0x0000000a00247202 */ /* 0x000fe20000000f00 */
[----:B------:R-:W-:Y:S01]  /*19050*/  IMAD.MOV.U32 R83, RZ, RZ, R61 ;  /* 0x000000ffff537224 */ /* 0x000fe200078e003d */
[----:B------:R-:W-:Y:S02]  /*19060*/  MOV R5, R19 ;  /* 0x0000001300057202 */ /* 0x000fe40000000f00 */
[----:B------:R-:W-:Y:S01]  /*19070*/  MOV R4, 0x190a0 ;  /* 0x000190a000047802 */ /* 0x000fe20000000f00 */
[----:B--2---:R1:W-:Y:S04]  /*19080*/  STL.64 [R1+0x788], R2 ;  /* 0x0007880201007387 */ /* 0x0043e80000100a00 */
[----:B-1----:R-:W-:Y:S05]  /*19090*/  CALL.REL.NOINC `($_ZN7cutlass13device_kernelIN5flash19enable_sm80_to_sm89INS1_16FlashAttnBwdSm80INS1_25CollectiveMainloopBwdSm80ILi2ELi2EN4cute5tupleIJNS5_1CILi128EEES8_NS7_ILi64EEEEEENS_6half_tEfNS_4arch4Sm80ELb0ELb0ELb1ELb0ELb1ELb0ELb0ELb0ELi2ELi4ELi4ELi4ELb0EEENS1_24CollectiveEpilogueBwdGQAISA_fSD_Li256ELb0ELb1EEENS1_19SingleTileSchedulerILb0ELb0ELb0ELi128EEEEEEEEEvNT_6ParamsE$_ZN4cute3eso3ESOILb0ELb0EJiiiNS_1CILi72EEENS2_ILi512EEEEEC2ERKiS7_S7_RKS3_RKS4_) ;  /* 0xfffed19000007944 */ /* 0x002fea0003c3ffff */
        /* <DEDUP_REMOVED lines=16> */
[----:B------:R-:W-:Y:S02]  /*191a0*/  IADD3 R70, R60, 0x50, RZ ;  /* 0x000000503c467810 */ /* 0x000fe40007ffe0ff */
[----:B------:R-:W-:Y:S01]  /*191b0*/  MOV R6, 0x19200 ;  /* 0x0001920000067802 */ /* 0x000fe20000000f00 */
[----:B------:R1:W-:Y:S04]  /*191c0*/  STL.U8 [R1+0x794], RZ ;  /* 0x000794ff01007387 */ /* 0x0003e80000100000 */
[----:B--2---:R1:W-:Y:S04]  /*191d0*/  STL.64 [R1+0x7a0], R2 ;  /* 0x0007a00201007387 */ /* 0x0043e80000100a00 */
[----:B---3--:R1:W-:Y:S02]  /*191e0*/  STL [R1+0x7a8], R4 ;  /* 0x0007a80401007387 */ /* 0x0083e40000100800 */
[----:B-1----:R-:W-:Y:S05]  /*191f0*/  CALL.REL.NOINC `($_ZN7cutlass13device_kernelIN5flash19enable_sm80_to_sm89INS1_16FlashAttnBwdSm80INS1_25CollectiveMainloopBwdSm80ILi2ELi2EN4cute5tupleIJNS5_1CILi128EEES8_NS7_ILi64EEEEEENS_6half_tEfNS_4arch4Sm80ELb0ELb0ELb1ELb0ELb1ELb0ELb0ELb0ELi2ELi4ELi4ELi4ELb0EEENS1_24CollectiveEpilogueBwdGQAISA_fSD_Li256ELb0ELb1EEENS1_19SingleTileSchedulerILb0ELb0ELb0ELi128EEEEEEEEEvNT_6ParamsE$_ZZN4cute6detail16composition_implINS_5tupleIJNS_1CILi8EEENS3_ILi2EEES5_S5_S4_S5_EEENS2_IJNS3_ILi1EEEiiiNS3_ILi72EEENS3_ILi512EEEEEENS2_IJNS2_IJS5_S5_S5_EEES5_NS3_ILi4EEEEEENS2_IJNS2_IJS7_S9_S4_EEENS3_ILi4096EEENS3_ILi16EEEEEEEEDaRKT_RKT0_RKT1_RKT2_ENKUlRKT_RKT0_E_clISB_SE_EEDaSW_SZ_) ;  /* 0xfffeff7000007944 */ /* 0x002fea0003c3ffff */
[----:B------:R-:W-:Y:S02]  /*19200*/  MOV R6, 0x19220 ;  /* 0x0001922000067802 */ /* 0x000fe40000000f00 */
[----:B-----5:R-:W-:Y:S05]  /*19210*/  CALL.REL.NOINC `($_ZN7cutlass13device_kernelIN5flash19enable_sm80_to_sm89INS1_16FlashAttnBwdSm80INS1_25CollectiveMainloopBwdSm80ILi2ELi2EN4cute5tupleIJNS5_1CILi128EEES8_NS7_ILi64EEEEEENS_6half_tEfNS_4arch4Sm80ELb0ELb0ELb1ELb0ELb1ELb0ELb0ELb0ELi2ELi4ELi4ELi4ELb0EEENS1_24CollectiveEpilogueBwdGQAISA_fSD_Li256ELb0ELb1EEENS1_19SingleTileSchedulerILb0ELb0ELb0ELi128EEEEEEEEEvNT_6ParamsE$_ZZN4cute6detail16composition_implINS_5tupleIJNS_1CILi8EEENS3_ILi2EEES5_S5_S4_S5_EEENS2_IJNS3_ILi1EEEiiiNS3_ILi72EEENS3_ILi512EEEEEENS2_IJNS2_IJS5_S5_S5_EEES5_NS3_ILi4EEEEEENS2_IJNS2_IJS7_S9_S4_EEENS3_ILi4096EEENS3_ILi16EEEEEEEEDaRKT_RKT0_RKT1_RKT2_ENKUlRKT_RKT0_E_clISC_SG_EEDaSW_SZ_) ;  /* 0xfffeffa000007944 */ /* 0x020fea0003c3ffff */
[----:B-----5:R2:W-:Y:S01]  /*19220*/  STL.64 [R1+0x770], R2 ;  /* 0x0007700201007387 */ /* 0x0205e20000100a00 */
[----:B------:R-:W-:-:S02]  /*19230*/  MOV R6, R4 ;  /* 0x0000000400067202 */ /* 0x000fc40000000f00 */
        /* <DEDUP_REMOVED lines=9> */
[----:B------:R-:W-:-:S04]  /*192d0*/  IMAD.MOV.U32 R5, RZ, RZ, R13 ;  /* 0x000000ffff057224 */ /* 0x000fc800078e000d */
[----:B------:R-:W-:Y:S01]  /*192e0*/  IMAD.U32 R28, R25, 0x2, R6 ;  /* 0x00000002191c7824 */ /* 0x000fe200078e0006 */
[----:B------:R-:W-:-:S04]  /*192f0*/  MOV R6, 0x19320 ;  /* 0x0001932000067802 */ /* 0x000fc80000000f00 */
[----:B------:R1:W-:Y:S03]  /*19300*/  STL [R1+0x77c], R28 ;  /* 0x00077c1c01007387 */ /* 0x0003e60000100800 */
[----:B-1---5:R-:W-:Y:S05]  /*19310*/  CALL.REL.NOINC `($_ZN7cutlass13device_kernelIN5flash19enable_sm80_to_sm89INS1_16FlashAttnBwdSm80INS1_25CollectiveMainloopBwdSm80ILi2ELi2EN4cute5tupleIJNS5_1CILi128EEES8_NS7_ILi64EEEEEENS_6half_tEfNS_4arch4Sm80ELb0ELb0ELb1ELb0ELb1ELb0ELb0ELb0ELi2ELi4ELi4ELi4ELb0EEENS1_24CollectiveEpilogueBwdGQAISA_fSD_Li256ELb0ELb1EEENS1_19SingleTileSchedulerILb0ELb0ELb0ELi128EEEEEEEEEvNT_6ParamsE$_ZN4cute3eso3ESOILb0ELb0EJNS_6LayoutINS_5tupleIJNS3_IJNS_1CILi2EEES5_S5_EEES5_NS3_IJS5_S5_EEEEEENS3_IJNS3_IJNS4_ILi1EEENS4_ILi512EEEiEEENS4_ILi4096EEENS3_IJiiEEEEEEEEjEEC2ERKSF_RKj) ;  /* 0xfffec83000007944 */ /* 0x022fea0003c3ffff */
[----:B-1----:R-:W2:Y:S04]  /*19320*/  LDL.64 R28, [R1+0x760] ;  /* 0x00076000011c7983 */ /* 0x002ea80000100a00 */
[----:B------:R1:W5:Y:S01]  /*19330*/  LDL.64 R4, [R1+0x758] ;  /* 0x0007580001047983 */ /* 0x0003620000100a00 */
        /* <DEDUP_REMOVED lines=33> */
[----:B-1---5:R-:W-:Y:S05]  /*19550*/  CALL.REL.NOINC `($_ZN7cutlass13device_kernelIN5flash19enable_sm80_to_sm89INS1_16FlashAttnBwdSm80INS1_25CollectiveMainloopBwdSm80ILi2ELi2EN4cute5tupleIJNS5_1CILi128EEES8_NS7_ILi64EEEEEENS_6half_tEfNS_4arch4Sm80ELb0ELb0ELb1ELb0ELb1ELb0ELb0ELb0ELi2ELi4ELi4ELi4ELb0EEENS1_24CollectiveEpilogueBwdGQAISA_fSD_Li256ELb0ELb1EEENS1_19SingleTileSchedulerILb0ELb0ELb0ELi128EEEEEEEEEvNT_6ParamsE$_ZN4cute3eso3ESOILb1ELb0EJNS_14ComposedLayoutINS_7SwizzleILi3ELi3ELi3EEENS_1CILi0EEENS_6LayoutINS_5tupleIJNS8_IJNS8_IJNS5_ILi4EEENS5_ILi8EEEEEENS8_IJNS5_ILi2EEENS5_ILi1EEEEEEEEENS8_IJNS8_IJSC_SC_EEENS8_IJSA_S9_EEEEEEEEENS8_IJNS8_IJNS8_IJSC_NS5_ILi64EEEEEENS8_IJNS5_ILi512EEES6_EEEEEENS8_IJNS8_IJSD_SA_EEENS8_IJNS5_ILi1024EEENS5_ILi16EEEEEEEEEEEEEEEENS_10ViewEngineINS_8smem_ptrIPN7cutlass6half_tEEEEEEEC2ERKSW_RKS13_) ;  /* 0xfffed08000007944 */ /* 0x022fea0003c3ffff */
[----:B------:R-:W-:Y:S01]  /*19560*/  ULDC.64 UR4, c[0x0][0x118] ;  /* 0x0000460000047ab9 */ /* 0x000fe20000000a00 */
[----:B------:R2:W5:Y:S04]  /*19570*/  LDL.64 R20, [R1+0x758] ;  /* 0x0007580001147983 */ /* 0x0005680000100a00 */
[----:B-1----:R2:W5:Y:S01]  /*19580*/  LD.E R3, [R28.64+0xc] ;  /* 0x00000c041c037980 */ /* 0x002562000c101900 */
[----:B------:R-:W-:Y:S02]  /*19590*/  MOV R82, R62 ;  /* 0x0000003e00527202 */ /* 0x000fe40000000f00 */
[----:B------:R-:W-:-:S02]  /*195a0*/  MOV R4, 0x195c0 ;  /* 0x000195c000047802 */ /* 0x000fc40000000f00 */
        /* <DEDUP_REMOVED lines=103> */
[----:B------:R1:W-:Y:S04]  /*19c20*/  STL.U8 [R1+0x794], RZ ;  /* 0x000794ff01007387 */ /* 0x0003e80000100000 */
[----:B--2---:R1:W-:Y:S04]  /*19c30*/  STL.64 [R1+0x7a0], R2 ;  /* 0x0007a00201007387 */ /* 0x0043e80000100a00 */
[----:B---3--:R1:W-:Y:S02]  /*19c40*/  STL [R1+0x7a8], R4 ;  /* 0x0007a80401007387 */ /* 0x0083e40000100800 */
[----:B-1----:R-:W-:Y:S05]  /*19c50*/  CALL.REL.NOINC `($_ZN7cutlass13device_kernelIN5flash19enable_sm80_to_sm89INS1_16FlashAttnBwdSm80INS1_25CollectiveMainloopBwdSm80ILi2ELi2EN4cute5tupleIJNS5_1CILi128EEES8_NS7_ILi64EEEEEENS_6half_tEfNS_4arch4Sm80ELb0ELb0ELb1ELb0ELb1ELb0ELb0ELb0ELi2ELi4ELi4ELi4ELb0EEENS1_24CollectiveEpilogueBwdGQAISA_fSD_Li256ELb0ELb1EEENS1_19SingleTileSchedulerILb0ELb0ELb0ELi128EEEEEEEEEvNT_6ParamsE$_ZZN4cute6detail16composition_implINS_5tupleIJNS_1CILi8EEENS3_ILi2EEES5_S5_S4_S5_EEENS2_IJNS3_ILi1EEEiiiNS3_ILi72EEENS3_ILi512EEEEEENS2_IJNS2_IJS5_S5_EEES4_NS3_ILi4EEEEEENS2_IJNS2_IJS7_S4_EEENS3_ILi1024EEENS3_ILi16EEEEEEEEDaRKT_RKT0_RKT1_RKT2_ENKUlRKT_RKT0_E_clISB_SE_EEDaSW_SZ_) ;  /* 0xfffef3b000007944 */ /* 0x002fea0003c3ffff */
[----:B------:R-:W-:Y:S02]  /*19c60*/  MOV R12, R70 ;  /* 0x00000046000c7202 */ /* 0x000fe40000000f00 */
[----:B------:R-:W-:-:S02]  /*19c70*/  MOV R6, 0x19c90 ;  /* 0x00019c9000067802 */ /* 0x000fc40000000f00 */
[----:B-----5:R-:W-:Y:S05]  /*19c80*/  CALL.REL.NOINC `($_ZN7cutlass13device_kernelIN5flash19enable_sm80_to_sm89INS1_16FlashAttnBwdSm80INS1_25CollectiveMainloopBwdSm80ILi2ELi2EN4cute5tupleIJNS5_1CILi128EEES8_NS7_ILi64EEEEEENS_6half_tEfNS_4arch4Sm80ELb0ELb0ELb1ELb0ELb1ELb0ELb0ELb0ELi2ELi4ELi4ELi4ELb0EEENS1_24CollectiveEpilogueBwdGQAISA_fSD_Li256ELb0ELb1EEENS1_19SingleTileSchedulerILb0ELb0ELb0ELi128EEEEEEEEEvNT_6ParamsE$_ZZN4cute6detail16composition_implINS_5tupleIJNS_1CILi8EEENS3_ILi2EEES5_S5_S4_S5_EEENS2_IJNS3_ILi1EEEiiiNS3_ILi72EEENS3_ILi512EEEEEENS2_IJNS2_IJS5_S5_EEES4_NS3_ILi4EEEEEENS2_IJNS2_IJS7_S4_EEENS3_ILi1024EEENS3_ILi16EEEEEEEEDaRKT_RKT0_RKT1_RKT2_ENKUlRKT_RKT0_E_clISC_SG_EEDaSW_SZ_) ;  /* 0xfffef3d000007944 */ /* 0x020fea0003c3ffff */
[----:B-----5:R2:W-:Y:S01]  /*19c90*/  STL.64 [R1+0x770], R2 ;  /* 0x0007700201007387 */ /* 0x0205e20000100a00 */
[----:B------:R-:W-:-:S02]  /*19ca0*/  MOV R6, R4 ;  /* 0x0000000400067202 */ /* 0x000fc40000000f00 */
        /* <DEDUP_REMOVED lines=58> */
[----:B------:R-:W-:-:S03]  /*1a050*/  MOV R4, 0x1a070 ;  /* 0x0001a07000047802 */ /* 0x000fc60000000f00 */
[----:B-1----:R-:W-:Y:S05]  /*1a060*/  CALL.REL.NOINC `($_ZN7cutlass13device_kernelIN5flash19enable_sm80_to_sm89INS1_16FlashAttnBwdSm80INS1_25CollectiveMainloopBwdSm80ILi2ELi2EN4cute5tupleIJNS5_1CILi128EEES8_NS7_ILi64EEEEEENS_6half_tEfNS_4arch4Sm80ELb0ELb0ELb1ELb0ELb1ELb0ELb0ELb0ELi2ELi4ELi4ELi4ELb0EEENS1_24CollectiveEpilogueBwdGQAISA_fSD_Li256ELb0ELb1EEENS1_19SingleTileSchedulerILb0ELb0ELb0ELi128EEEEEEEEEvNT_6ParamsE$_ZZN4cute12filter_tupleINS_5tupleIJNS_10UnderscoreES2_S2_iEEENS1_IJNS1_IJNS_1CILi1EEENS4_ILi0EEEEEENS4_ILi4096EEENS1_IJiiEEENS1_IJS6_NS4_ILi8192EEEEEEEEEZNS_5sliceIS3_SC_EEDaRKT_RKT0_EUlRKT_RKT0_E_EEDaSG_SJ_OT1_ENKUlDpSM_E_clIJNS1_IJS7_EEENS1_IJS8_EEENS1_IJS9_EEENS1_IJEEEEEEDaST_) ;  /* 0xfffee7e000007944 */ /* 0x002fea0003c3ffff */
[----:B------:R-:W-:Y:S02]  /*1a070*/  MOV R4, 0x1a090 ;  /* 0x0001a09000047802 */ /* 0x000fe40000000f00 */
[----:B-1---5:R-:W-:Y:S05]  /*1a080*/  CALL.REL.NOINC `($_ZN7cutlass13device_kernelIN5flash19enable_sm80_to_sm89INS1_16FlashAttnBwdSm80INS1_25CollectiveMainloopBwdSm80ILi2ELi2EN4cute5tupleIJNS5_1CILi128EEES8_NS7_ILi64EEEEEENS_6half_tEfNS_4arch4Sm80ELb0ELb0ELb1ELb0ELb1ELb0ELb0ELb0ELi2ELi4ELi4ELi4ELb0EEENS1_24CollectiveEpilogueBwdGQAISA_fSD_Li256ELb0ELb1EEENS1_19SingleTileSchedulerILb0ELb0ELb0ELi128EEEEEEEEEvNT_6ParamsE$_ZN4cute5tupleIJNS0_IJNS0_IJNS_1CILi8EEENS1_ILi1EEEEEENS1_ILi2EEENS0_IJS5_S5_EEEEEENS0_IJNS0_IJS3_NS1_ILi0EEEEEENS1_ILi4096EEENS0_IJiiEEEEEEEEC2ERKS7_RKSC_) ;  /* 0xfffee26000007944 */ /* 0x022fea0003c3ffff */
[----:B-1----:R1:W5:Y:S01]  /*1a090*/  LDL.64 R2, [R1+0x758] ;  /* 0x0007580001027983 */ /* 0x0023620000100a00 */
[----:B------:R-:W-:-:S02]  /*1a0a0*/  SHF.L.U32 R4, R6, 0xd, RZ ;  /* 0x0000000d06047819 */ /* 0x000fc400000006ff */
        /* <DEDUP_REMOVED lines=199> */
[----:B------:R2:W5:Y:S01]  /*1ad20*/  LDL.64 R4, [R1+0x758] ;  /* 0x0007580001047983 */ /* 0x0005620000100a00 */
[----:B------:R-:W-:Y:S01]  /*1ad30*/  IMAD.MOV.U32 R12, RZ, RZ, R32 ;  /* 0x000000ffff0c7224 */ /* 0x000fe200078e0020 */
[----:B------:R-:W-:-:S02]  /*1ad40*/  MOV R15, R33 ;  /* 0x00000021000f7202 */ /* 0x000fc40000000f00 */
[----:B-1----:R-:W-:Y:S02]  /*1ad50*/  MOV R14, 0x1ad70 ;  /* 0x0001ad70000e7802 */ /* 0x002fe40000000f00 */
[----:B--2--5:R-:W-:Y:S05]  /*1ad60*/  CALL.REL.NOINC `($_ZN7cutlass13device_kernelIN5flash19enable_sm80_to_sm89INS1_16FlashAttnBwdSm80INS1_25CollectiveMainloopBwdSm80ILi2ELi2EN4cute5tupleIJNS5_1CILi128EEES8_NS7_ILi64EEEEEENS_6half_tEfNS_4arch4Sm80ELb0ELb0ELb1ELb0ELb1ELb0ELb0ELb0ELi2ELi4ELi4ELi4ELb0EEENS1_24CollectiveEpilogueBwdGQAISA_fSD_Li256ELb0ELb1EEENS1_19SingleTileSchedulerILb0ELb0ELb0ELi128EEEEEEEEEvNT_6ParamsE$_ZN4cute3eso3ESOILb1ELb0EJNS_6LayoutINS_5tupleIJNS3_IJNS_1CILi8EEENS4_ILi1EEEEEENS4_ILi4EEEEEENS3_IJNS3_IJS6_NS4_ILi0EEEEEES5_EEEEENS_10ViewEngineIPN7cutlass6half_tEEEEEC2ERKSD_RKSI_) ;  /* 0xfffed06000007944 */ /* 0x024fea0003c3ffff */
        /* <DEDUP_REMOVED lines=12> */
[----:B------:R2:W5:Y:S01]  /*1ae30*/  LDL.64 R4, [R1+0x758] ;  /* 0x0007580001047983 */ /* 0x0005620000100a00 */
[----:B-1----:R-:W-:Y:S01]  /*1ae40*/  IMAD.MOV.U32 R2, RZ, RZ, R6 ;  /* 0x000000ffff027224 */ /* 0x002fe200078e0006 */
[----:B------:R-:W-:-:S02]  /*1ae50*/  MOV R15, R7 ;  /* 0x00000007000f7202 */ /* 0x000fc40000000f00 */
[----:B------:R-:W-:Y:S02]  /*1ae60*/  MOV R14, 0x1ae80 ;  /* 0x0001ae80000e7802 */ /* 0x000fe40000000f00 */
[----:B--2--5:R-:W-:Y:S05]  /*1ae70*/  CALL.REL.NOINC `($_ZN7cutlass13device_kernelIN5flash19enable_sm80_to_sm89INS1_16FlashAttnBwdSm80INS1_25CollectiveMainloopBwdSm80ILi2ELi2EN4cute5tupleIJNS5_1CILi128EEES8_NS7_ILi64EEEEEENS_6half_tEfNS_4arch4Sm80ELb0ELb0ELb1ELb0ELb1ELb0ELb0ELb0ELi2ELi4ELi4ELi4ELb0EEENS1_24CollectiveEpilogueBwdGQAISA_fSD_Li256ELb0ELb1EEENS1_19SingleTileSchedulerILb0ELb0ELb0ELi128EEEEEEEEEvNT_6ParamsE$_ZN4cute3eso3ESOILb1ELb0EJNS_6LayoutINS_5tupleIJNS3_IJNS3_IJNS_1CILi8EEENS4_ILi1EEEEEES6_EEENS3_IJNS3_IJS6_S6_EEENS4_ILi4EEEEEEEEENS3_IJNS3_IJNS3_IJS6_NS4_ILi0EEEEEESD_EEENS3_IJNS3_IJSD_SD_EEENS4_ILi2048EEEEEEEEEEENS_10ViewEngineINS_8smem_ptrIPN7cutlass6half_tEEEEEEEC2ERKSK_RKSR_) ;  /* 0xfffec12000007944 */ /* 0x024fea0003c3ffff */
[----:B-1----:R1:W5:Y:S01]  /*1ae80*/  LDL.64 R2, [R1+0x758] ;  /* 0x0007580001027983 */ /* 0x0023620000100a00 */
[----:B------:R-:W-:Y:S01]  /*1ae90*/  IMAD.MOV.U32 R12, RZ, RZ, R4 ;  /* 0x000000ffff0c7224 */ /* 0x000fe200078e0004 */
[----:B------:R-:W-:Y:S02]  /*1aea0*/  MOV R15, R5 ;  /* 0x00000005000f7202 */ /* 0x000fe40000000f00 */
[----:B------:R-:W-:Y:S02]  /*1aeb0*/  MOV R14, 0x1aed0 ;  /* 0x0001aed0000e7802 */ /* 0x000fe40000000f00 */
[----:B-1---5:R-:W-:Y:S05]  /*1aec0*/  CALL.REL.NOINC `($_ZN7cutlass13device_kernelIN5flash19enable_sm80_to_sm89INS1_16FlashAttnBwdSm80INS1_25CollectiveMainloopBwdSm80ILi2ELi2EN4cute5tupleIJNS5_1CILi128EEES8_NS7_ILi64EEEEEENS_6half_tEfNS_4arch4Sm80ELb0ELb0ELb1ELb0ELb1ELb0ELb0ELb0ELi2ELi4ELi4ELi4ELb0EEENS1_24CollectiveEpilogueBwdGQAISA_fSD_Li256ELb0ELb1EEENS1_19SingleTileSchedulerILb0ELb0ELb0ELi128EEEEEEEEEvNT_6ParamsE$_ZN4cute3eso3ESOILb1ELb0EJNS_6LayoutINS_5tupleIJNS3_IJNS_1CILi8EEENS4_ILi1EEEEEENS4_ILi4EEEEEENS3_IJNS3_IJS6_NS4_ILi0EEEEEES5_EEEEENS_10ViewEngineIPN7cutlass6half_tEEEEEC2ERKSD_RKSI_) ;  /* 0xfffecf0000007944 */ /* 0x022fea0003c3ffff */
[----:B------:R2:W5:Y:S01]  /*1aed0*/  LDL.64 R8, [R1+0x758] ;  /* 0x0007580001087983 */ /* 0x0005620000100a00 */
[----:B------:R-:W-:Y:S02]  /*1aee0*/  MOV R38, R62 ;  /* 0x0000003e00267202 */ /* 0x000fe40000000f00 */
[----:B------:R-:W-:Y:S02]  /*1aef0*/  MOV R46, 0x1af10 ;  /* 0x0001af10002e7802 */ /* 0x000fe40000000f00 */
[----:B-12--5:R-:W-:Y:S05]  /*1af00*/  CALL.REL.NOINC `($_ZN7cutlass13device_kernelIN5flash19enable_sm80_to_sm89INS1_16FlashAttnBwdSm80INS1_25CollectiveMainloopBwdSm80ILi2ELi2EN4cute5tupleIJNS5_1CILi128EEES8_NS7_ILi64EEEEEENS_6half_tEfNS_4arch4Sm80ELb0ELb0ELb1ELb0ELb1ELb0ELb0ELb0ELi2ELi4ELi4ELi4ELb0EEENS1_24CollectiveEpilogueBwdGQAISA_fSD_Li256ELb0ELb1EEENS1_19SingleTileSchedulerILb0ELb0ELb0ELi128EEEEEEEEEvNT_6ParamsE$_ZN4cute8smem_ptrIPN7cutlass6half_tEECI1NS_12iter_adaptorIS3_S4_EEES3_) ;  /* 0xfffed6c000007944 */ /* 0x026fea0003c3ffff */
[----:B-1----:R1:W5:Y:S01]  /*1af10*/  LDL.64 R2, [R1+0x758] ;  /* 0x0007580001027983 */ /* 0x0023620000100a00 */
[----:B------:R-:W-:-:S03]  /*1af20*/  MOV R16, 0x1af40 ;  /* 0x0001af4000107802 */ /* 0x000fc60000000f00 */
[----:B-1---5:R-:W-:Y:S05]  /*1af30*/  CALL.REL.NOINC `($_ZN7cutlass13device_kernelIN5flash19enable_sm80_to_sm89INS1_16FlashAttnBwdSm80INS1_25CollectiveMainloopBwdSm80ILi2ELi2EN4cute5tupleIJNS5_1CILi128EEES8_NS7_ILi64EEEEEENS_6half_tEfNS_4arch4Sm80ELb0ELb0ELb1ELb0ELb1ELb0ELb0ELb0ELi2ELi4ELi4ELi4ELb0EEENS1_24CollectiveEpilogueBwdGQAISA_fSD_Li256ELb0ELb1EEENS1_19SingleTileSchedulerILb0ELb0ELb0ELi128EEEEEEEEEvNT_6ParamsE$_ZN4cute3eso3ESOILb1ELb0EJNS_6LayoutINS_5tupleIJNS3_IJNS_1CILi8EEENS4_ILi1EEEEEENS4_ILi4EEEEEENS3_IJNS3_IJS6_NS4_ILi0EEEEEENS4_ILi2048EEEEEEEENS_10ViewEngineINS_8smem_ptrIPN7cutlass6half_tEEEEEEEC2ERKSE_RKSL_) ;  /* 0xfffece1000007944 */ /* 0x022fea0003c3ffff */
[----:B------:R2:W5:Y:S01]  /*1af40*/  LDL.64 R10, [R1+0x758] ;  /* 0x00075800010a7983 */ /* 0x0005620000100a00 */
[----:B------:R-:W-:Y:S01]  /*1af50*/  IMAD.MOV.U32 R83, RZ, RZ, R62 ;  /* 0x000000ffff537224 */ /* 0x000fe200078e003e */
[----:B------:R-:W-:-:S02]  /*1af60*/  MOV R47, RZ ;  /* 0x000000ff002f7202 */ /* 0x000fc40000000f00 */
        /* <DEDUP_REMOVED lines=14> */
[----:B------:R-:W-:-:S02]  /*1b050*/  MOV R38, 0x1b070 ;  /* 0x0001b07000267802 */ /* 0x000fc40000000f00 */
[----:B-1---5:R-:W-:Y:S05]  /*1b060*/  CALL.REL.NOINC `($_ZN7cutlass13device_kernelIN5flash19enable_sm80_to_sm89INS1_16FlashAttnBwdSm80INS1_25CollectiveMainloopBwdSm80ILi2ELi2EN4cute5tupleIJNS5_1CILi128EEES8_NS7_ILi64EEEEEENS_6half_tEfNS_4arch4Sm80ELb0ELb0ELb1ELb0ELb1ELb0ELb0ELb0ELi2ELi4ELi4ELi4ELb0EEENS1_24CollectiveEpilogueBwdGQAISA_fSD_Li256ELb0ELb1EEENS1_19SingleTileSchedulerILb0ELb0ELb0ELi128EEEEEEEEEvNT_6ParamsE$_ZN4cute3eso3ESOILb1ELb0EJNS_6LayoutINS_5tupleIJNS3_IJNS_1CILi8EEENS4_ILi1EEEEEEEEENS3_IJNS3_IJS6_NS4_ILi0EEEEEEEEEEENS_10ViewEngineINS_8smem_ptrIPN7cutlass6half_tEEEEEEEC2ERKSC_RKSJ_) ;  /* 0xfffec71000007944 */ /* 0x022fea0003c3ffff */
[----:B-1----:R1:W5:Y:S01]  /*1b070*/  LDL.64 R2, [R1+0x758] ;  /* 0x0007580001027983 */ /* 0x0023620000100a00 */
[----:B------:R-:W-:Y:S01]  /*1b080*/  IMAD.MOV.U32 R83, RZ, RZ, R62 ;  /* 0x000000ffff537224 */ /* 0x000fe200078e003e */
[----:B------:R-:W-:-:S02]  /*1b090*/  MOV R47, RZ ;  /* 0x000000ff002f7202 */ /* 0x000fc40000000f00 */
        /* <DEDUP_REMOVED lines=211> */
.L_x_1432:
[----:B------:R-:W-:-:S13]  /*1bdd0*/  ISETP.NE.AND P0, PT, R25, 0x3, PT ;  /* 0x000000031900780c */ /* 0x000fda0003f05270 */
[----:B-1----:R-:W-:Y:S05]  /*1bde0*/  @!P0 BRA `(.L_x_1429) ;  /* 0x00001ea000008947 */ /* 0x002fea0003800000 */
[----:B------:R-:W-:Y:S01]  /*1bdf0*/  IADD3 R8, R25, 0x1, RZ ;  /* 0x0000000119087810 */ /* 0x000fe20007ffe0ff */
[----:B------:R-:W-:Y:S01]  /*1be00*/  IMAD.MOV.U32 R83, RZ, RZ, R62 ;  /* 0x000000ffff537224 */ /* 0x000fe200078e003e */
[----:B------:R-:W-:-:S03]  /*1be10*/  MOV R46, 0x1be40 ;  /* 0x0001be40002e7802 */ /* 0x000fc60000000f00 */
[----:B-1----:R-:W-:Y:S02]  /*1be20*/  IMAD.MOV.U32 R3, RZ, RZ, R8 ;  /* 0x000000ffff037224 */ /* 0x002fe400078e0008 */
[----:B------:R-:W-:Y:S05]  /*1be30*/  CALL.REL.NOINC `($_ZN7cutlass13device_kernelIN5flash19enable_sm80_to_sm89INS1_16FlashAttnBwdSm80INS1_25CollectiveMainloopBwdSm80ILi2ELi2EN4cute5tupleIJNS5_1CILi128EEES8_NS7_ILi64EEEEEENS_6half_tEfNS_4arch4Sm80ELb0ELb0ELb1ELb0ELb1ELb0ELb0ELb0ELi2ELi4ELi4ELi4ELb0EEENS1_24CollectiveEpilogueBwdGQAISA_fSD_Li256ELb0ELb1EEENS1_19SingleTileSchedulerILb0ELb0ELb0ELi128EEEEEEEEEvNT_6ParamsE$_ZN4cute3eso3ESOILb1ELb0EJNS_10UnderscoreES2_iEEC2ERKS2_S5_RKi) ;  /* 0xfffea6a000007944 */ /* 0x000fea0003c3ffff */
        /* <DEDUP_REMOVED lines=21> */
[----:B------:R-:W-:Y:S02]  /*1bf90*/  MOV R3, R8 ;  /* 0x0000000800037202 */ /* 0x000fe40000000f00 */
        /* <DEDUP_REMOVED lines=184> */
[----:B-1----:R-:W-:Y:S01]  /*1cb20*/  IMAD.MOV.U32 R3, RZ, RZ, R8 ;  /* 0x000000ffff037224 */ /* 0x002fe200078e0008 */
[----:B------:R-:W-:-:S02]  /*1cb30*/  MOV R83, R62 ;  /* 0x0000003e00537202 */ /* 0x000fc40000000f00 */
        /* <DEDUP_REMOVED lines=276> */
[----:B------:R-:W-:Y:S05]  /*1dc80*/  CALL.REL.NOINC `($_ZN7cutlass13device_kernelIN5flash19enable_sm80_to_sm89INS1_16FlashAttnBwdSm80INS1_25CollectiveMainloopBwdSm80ILi2ELi2EN4cute5tupleIJNS5_1CILi128EEES8_NS7_ILi64EEEEEENS_6half_tEfNS_4arch4Sm80ELb0ELb0ELb1ELb0ELb1ELb0ELb0ELb0ELi2ELi4ELi4ELi4ELb0EEENS1_24CollectiveEpilogueBwdGQAISA_fSD_Li256ELb0ELb1EEENS1_19SingleTileSchedulerILb0ELb0ELb0ELi128EEEEEEEEEvNT_6ParamsE$_ZZN5flash25CollectiveMainloopBwdSm80ILi2ELi2EN4cute5tupleIJNS1_1CILi128EEES4_NS3_ILi64EEEEEEN7cutlass6half_tEfNS7_4arch4Sm80ELb0ELb0ELb1ELb0ELb1ELb0ELb0ELb0ELi2ELi4ELi4ELi4ELb0EE3mmaINS_16FlashAttnBwdSm80ISB_NS_24CollectiveEpilogueBwdGQAIS6_fSA_Li256ELb0ELb1EEENS_19SingleTileSchedulerILb0ELb0ELb0ELi128EEEE13SharedStorageENS1_6TensorINS1_11ArrayEngineIfLm32EEENS1_6LayoutINS2_IJNS2_IJNS3_ILi2EEESO_EEESO_NS3_ILi4EEEEEENS2_IJNS2_IJNS3_ILi1EEESO_EEESQ_NS3_ILi8EEEEEEEEEEEEbRKNSB_6ParamsERT0_S12_iNS2_IJiiiEEERT_ENKUlvE_clEv) ;  /* 0x0002779000007944 */ /* 0x000fea0003c00000 */
.L_x_1429:
[----:B------:R-:W-:Y:S01]  /*1dc90*/  IMAD.MOV.U32 R83, RZ, RZ, R62 ;  /* 0x000000ffff537224 */ /* 0x000fe200078e003e */
[----:B-1----:R-:W-:Y:S01]  /*1dca0*/  MOV R3, R25 ;  /* 0x0000001900037202 */ /* 0x002fe20000000f00 */
[----:B------:R-:W-:Y:S01]  /*1dcb0*/  IMAD.MOV.U32 R48, RZ, RZ, RZ ;  /* 0x000000ffff307224 */ /* 0x000fe200078e00ff */
[----:B------:R-:W-:-:S02]  /*1dcc0*/  MOV R46, 0x1dce0 ;  /* 0x0001dce0002e7802 */ /* 0x000fc40000000f00 */
[----:B------:R-:W-:Y:S05]  /*1dcd0*/  CALL.REL.NOINC `($_ZN7cutlass13device_kernelIN5flash19enable_sm80_to_sm89INS1_16FlashAttnBwdSm80INS1_25CollectiveMainloopBwdSm80ILi2ELi2EN4cute5tupleIJNS5_1CILi128EEES8_NS7_ILi64EEEEEENS_6half_tEfNS_4arch4Sm80ELb0ELb0ELb1ELb0ELb1ELb0ELb0ELb0ELi2ELi4ELi4ELi4ELb0EEENS1_24CollectiveEpilogueBwdGQAISA_fSD_Li256ELb0ELb1EEENS1_19SingleTileSchedulerILb0ELb0ELb0ELi128EEEEEEEEEvNT_6ParamsE$_ZN4cute3eso3ESOILb1ELb0EJNS_10UnderscoreES2_iEEC2ERKS2_S5_RKi) ;  /* 0xfffe880000007944 */ /* 0x000fea0003c3ffff */
        /* <DEDUP_REMOVED lines=16> */
[----:B------:R-:W-:Y:S02]  /*1dde0*/  MOV R3, R25 ;  /* 0x0000001900037202 */ /* 0x000fe40000000f00 */
        /* <DEDUP_REMOVED lines=18> */
.L_x_1430:
        /* <DEDUP_REMOVED lines=190> */
.L_x_1431:
[----:B-1----:R-:W2:Y:S01]  /*1eaf0*/  LDL.64 R4, [R63+0xa0] ;  /* 0x0000a0003f047983 */ /* 0x002ea20000100a00 */
[----:B------:R-:W-:Y:S01]  /*1eb00*/  ULDC.64 UR4, c[0x0][0x118] ;  /* 0x0000460000047ab9 */ /* 0x000fe20000000a00 */
[----:B------:R-:W-:Y:S02]  /*1eb10*/  MOV R10, 0x1eb40 ;  /* 0x0001eb40000a7802 */ /* 0x000fe40000000f00 */
[----:B--2---:R-:W5:Y:S04]  /*1eb20*/  LD.E.64 R4, [R4.64] ;  /* 0x0000000404047980 */ /* 0x004f68000c101b00 */
[----:B-----5:R-:W-:Y:S05]  /*1eb30*/  CALL.REL.NOINC `($_ZN7cutlass13device_kernelIN5flash19enable_sm80_to_sm89INS1_16FlashAttnBwdSm80INS1_25CollectiveMainloopBwdSm80ILi2ELi2EN4cute5tupleIJNS5_1CILi128EEES8_NS7_ILi64EEEEEENS_6half_tEfNS_4arch4Sm80ELb0ELb0ELb1ELb0ELb1ELb0ELb0ELb0ELi2ELi4ELi4ELi4ELb0EEENS1_24CollectiveEpilogueBwdGQAISA_fSD_Li256ELb0ELb1EEENS1_19SingleTileSchedulerILb0ELb0ELb0ELi128EEEEEEEEEvNT_6ParamsE$_ZN4cute8smem_ptrIPfECI1NS_12iter_adaptorIS1_S2_EEES1_) ;  /* 0xfffe9b1000007944 */ /* 0x020fea0003c3ffff */
[----:B-1----:R1:W5:Y:S01]  /*1eb40*/  LDL.64 R4, [R1+0x758] ;  /* 0x0007580001047983 */ /* 0x0023620000100a00 */
[----:B------:R-:W-:-:S03]  /*1eb50*/  MOV R10, 0x1eb70 ;  /* 0x0001eb70000a7802 */ /* 0x000fc60000000f00 */
[----:B-1---5:R-:W-:Y:S05]  /*1eb60*/  CALL.REL.NOINC `($_ZN7cutlass13device_kernelIN5flash19enable_sm80_to_sm89INS1_16FlashAttnBwdSm80INS1_25CollectiveMainloopBwdSm80ILi2ELi2EN4cute5tupleIJNS5_1CILi128EEES8_NS7_ILi64EEEEEENS_6half_tEfNS_4arch4Sm80ELb0ELb0ELb1ELb0ELb1ELb0ELb0ELb0ELi2ELi4ELi4ELi4ELb0EEENS1_24CollectiveEpilogueBwdGQAISA_fSD_Li256ELb0ELb1EEENS1_19SingleTileSchedulerILb0ELb0ELb0ELi128EEEEEEEEEvNT_6ParamsE$_ZN4cute3eso3ESOILb1ELb0EJNS_6LayoutINS_5tupleIJNS3_IJNS_1CILi2EEES5_EEEEEENS3_IJNS3_IJNS4_ILi8EEENS4_ILi64EEEEEEEEEEENS_10ViewEngineINS_8smem_ptrIPfEEEEEEC2ERKSC_RKSH_) ;  /* 0xfffe883000007944 */ /* 0x022fea0003c3ffff */
[----:B------:R2:W-:Y:S04]  /*1eb70*/  STL.128 [R1+0xa50], RZ ;  /* 0x000a50ff01007387 */ /* 0x0005e80000100c00 */
[----:B------:R2:W5:Y:S01]  /*1eb80*/  LDL.64 R12, [R63+0xa0] ;  /* 0x0000a0003f0c7983 */ /* 0x0005620000100a00 */
[----:B------:R-:W-:Y:S01]  /*1eb90*/  IADD3 R6, P0, R60, 0x300, RZ ;  /* 0x000003003c067810 */ /* 0x000fe20007f1e0ff */
[----:B------:R-:W-:Y:S01]  /*1eba0*/  IMAD.MOV.U32 R83, RZ, RZ, R62 ;  /* 0x000000ffff537224 */ /* 0x000fe200078e003e */
[----:B------:R-:W-:-:S02]  /*1ebb0*/  MOV R47, R24 ;  /* 0x00000018002f7202 */ /* 0x000fc40000000f00 */
[----:B------:R-:W-:Y:S01]  /*1ebc0*/  MOV R46, 0x1ebf0 ;  /* 0x0001ebf0002e7802 */ /* 0x000fe20000000f00 */
[----:B------:R-:W-:-:S03]  /*1ebd0*/  IMAD.X R2, RZ, RZ, R59, P0 ;  /* 0x000000ffff027224 */ /* 0x000fc600000e063b */
[----:B-12--5:R-:W-:Y:S05]  /*1ebe0*/  CALL.REL.NOINC `($_ZN7cutlass13device_kernelIN5flash19enable_sm80_to_sm89INS1_16FlashAttnBwdSm80INS1_25CollectiveMainloopBwdSm80ILi2ELi2EN4cute5tupleIJNS5_1CILi128EEES8_NS7_ILi64EEEEEENS_6half_tEfNS_4arch4Sm80ELb0ELb0ELb1ELb0ELb1ELb0ELb0ELb0ELi2ELi4ELi4ELi4ELb0EEENS1_24CollectiveEpilogueBwdGQAISA_fSD_Li256ELb0ELb1EEENS1_19SingleTileSchedulerILb0ELb0ELb0ELi128EEEEEEEEEvNT_6ParamsE$_ZN4cute3eso3ESOILb1ELb0EJNS_10UnderscoreEiEEC2ERKS2_RKi) ;  /* 0xfffe793000007944 */ /* 0x026fea0003c3ffff */
[----:B------:R-:W2:Y:S01]  /*1ebf0*/  LDL R5, [R1+0x758] ;  /* 0x0007580001057983 */ /* 0x000ea20000100800 */
[----:B------:R-:W-:Y:S02]  /*1ec00*/  MOV R8, 0x1ec30 ;  /* 0x0001ec3000087802 */ /* 0x000fe40000000f00 */
[----:B--2---:R-:W-:Y:S02]  /*1ec10*/  SHF.L.U32 R5, R5, 0x7, RZ ;  /* 0x0000000705057819 */ /* 0x004fe400000006ff */
[----:B-1----:R-:W-:Y:S05]  /*1ec20*/  CALL.REL.NOINC `($_ZN7cutlass13device_kernelIN5flash19enable_sm80_to_sm89INS1_16FlashAttnBwdSm80INS1_25CollectiveMainloopBwdSm80ILi2ELi2EN4cute5tupleIJNS5_1CILi128EEES8_NS7_ILi64EEEEEENS_6half_tEfNS_4arch4Sm80ELb0ELb0ELb1ELb0ELb1ELb0ELb0ELb0ELi2ELi4ELi4ELi4ELb0EEENS1_24CollectiveEpilogueBwdGQAISA_fSD_Li256ELb0ELb1EEENS1_19SingleTileSchedulerILb0ELb0ELb0ELi128EEEEEEEEEvNT_6ParamsE$_ZN4cute3eso3ESOILb1ELb0EJNS_6LayoutINS_5tupleIJNS3_IJNS_1CILi2EEES5_EEEEEENS3_IJNS3_IJNS4_ILi8EEENS4_ILi64EEEEEEEEEEEiEEC2ERKSC_RKi) ;  /* 0xfffe87b000007944 */ /* 0x002fea0003c3ffff */
[----:B------:R-:W-:Y:S01]  /*1ec30*/  ULDC.64 UR4, c[0x0][0x118] ;  /* 0x0000460000047ab9 */ /* 0x000fe20000000a00 */
[----:B------:R-:W2:Y:S04]  /*1ec40*/  LDL R3, [R1+0x758] ;  /* 0x0007580001037983 */ /* 0x000ea80000100800 */
[----:B-1----:R-:W2:Y:S01]  /*1ec50*/  LD.E.64 R4, [R12.64] ;  /* 0x000000040c047980 */ /* 0x002ea2000c101b00 */
[----:B------:R-:W-:Y:S01]  /*1ec60*/  MOV R10, 0x1ec90 ;  /* 0x0001ec90000a7802 */ /* 0x000fe20000000f00 */
[----:B--2---:R-:W-:-:S04]  /*1ec70*/  IMAD.WIDE R4, R3, 0x4, R4 ;  /* 0x0000000403047825 */ /* 0x004fc800078e0204 */
[----:B------:R-:W-:Y:S05]  /*1ec80*/  CALL.REL.NOINC `($_ZN7cutlass13device_kernelIN5flash19enable_sm80_to_sm89INS1_16FlashAttnBwdSm80INS1_25CollectiveMainloopBwdSm80ILi2ELi2EN4cute5tupleIJNS5_1CILi128EEES8_NS7_ILi64EEEEEENS_6half_tEfNS_4arch4Sm80ELb0ELb0ELb1ELb0ELb1ELb0ELb0ELb0ELi2ELi4ELi4ELi4ELb0EEENS1_24CollectiveEpilogueBwdGQAISA_fSD_Li256ELb0ELb1EEENS1_19SingleTileSchedulerILb0ELb0ELb0ELi128EEEEEEEEEvNT_6ParamsE$_ZN4cute8smem_ptrIPfECI1NS_12iter_adaptorIS1_S2_EEES1_) ;  /* 0xfffe99c000007944 */ /* 0x000fea0003c3ffff */
[----:B-1----:R1:W5:Y:S01]  /*1ec90*/  LDL.64 R4, [R1+0x758] ;  /* 0x0007580001047983 */ /* 0x0023620000100a00 */
[----:B------:R-:W-:-:S03]  /*1eca0*/  MOV R10, 0x1ecc0 ;  /* 0x0001ecc0000a7802 */ /* 0x000fc60000000f00 */
[----:B-1---5:R-:W-:Y:S05]  /*1ecb0*/  CALL.REL.NOINC `($_ZN7cutlass13device_kernelIN5flash19enable_sm80_to_sm89INS1_16FlashAttnBwdSm80INS1_25CollectiveMainloopBwdSm80ILi2ELi2EN4cute5tupleIJNS5_1CILi128EEES8_NS7_ILi64EEEEEENS_6half_tEfNS_4arch4Sm80ELb0ELb0ELb1ELb0ELb1ELb0ELb0ELb0ELi2ELi4ELi4ELi4ELb0EEENS1_24CollectiveEpilogueBwdGQAISA_fSD_Li256ELb0ELb1EEENS1_19SingleTileSchedulerILb0ELb0ELb0ELi128EEEEEEEEEvNT_6ParamsE$_ZN4cute3eso3ESOILb1ELb0EJNS_6LayoutINS_5tupleIJNS3_IJNS_1CILi2EEES5_EEEEEENS3_IJNS3_IJNS4_ILi8EEENS4_ILi64EEEEEEEEEEENS_10ViewEngineINS_8smem_ptrIPfEEEEEEC2ERKSC_RKSH_) ;  /* 0xfffe86e000007944 */ /* 0x022fea0003c3ffff */
[----:B-1----:R1:W5:Y:S01]  /*1ecc0*/  LDL.64 R4, [R1+0x758] ;  /* 0x0007580001047983 */ /* 0x0023620000100a00 */
[----:B------:R-:W-:Y:S01]  /*1ecd0*/  IMAD.MOV.U32 R9, RZ, RZ, R2 ;  /* 0x000000ffff097224 */ /* 0x000fe200078e0002 */
[----:B------:R-:W-:-:S02]  /*1ece0*/  MOV R2, R6 ;  /* 0x0000000600027202 */ /* 0x000fc40000000f00 */
[----:B------:R-:W-:Y:S02]  /*1ecf0*/  MOV R8, 0x1ed10 ;  /* 0x0001ed1000087802 */ /* 0x000fe40000000f00 */
[----:B-1---5:R-:W-:Y:S05]  /*1ed00*/  CALL.REL.NOINC `($_ZN7cutlass13device_kernelIN5flash19enable_sm80_to_sm89INS1_16FlashAttnBwdSm80INS1_25CollectiveMainloopBwdSm80ILi2ELi2EN4cute5tupleIJNS5_1CILi128EEES8_NS7_ILi64EEEEEENS_6half_tEfNS_4arch4Sm80ELb0ELb0ELb1ELb0ELb1ELb0ELb0ELb0ELi2ELi4ELi4ELi4ELb0EEENS1_24CollectiveEpilogueBwdGQAISA_fSD_Li256ELb0ELb1EEENS1_19SingleTileSchedulerILb0ELb0ELb0ELi128EEEEEEEEEvNT_6ParamsE$_ZN4cute3eso3ESOILb1ELb0EJNS_6LayoutINS_5tupleIJNS_1CILi1EEENS4_ILi4EEEEEENS3_IJNS4_ILi0EEES5_EEEEENS_10ViewEngineIPfEEEEC2ERKSA_RKSD_) ;  /* 0xfffe921000007944 */ /* 0x022fea0003c3ffff */
[----:B------:R2:W5:Y:S01]  /*1ed10*/  LDL.64 R2, [R1+0x758] ;  /* 0x0007580001027983 */ /* 0x0005620000100a00 */
[----:B------:R-:W-:Y:S02]  /*1ed20*/  MOV R9, R5 ;  /* 0x0000000500097202 */ /* 0x000fe40000000f00 */
[----:B------:R-:W-:Y:S02]  /*1ed30*/  MOV R8, 0x1ed50 ;  /* 0x0001ed5000087802 */ /* 0x000fe40000000f00 */
[----:B-12--5:R-:W-:Y:S05]  /*1ed40*/  CALL.REL.NOINC `($_ZN7cutlass13device_kernelIN5flash19enable_sm80_to_sm89INS1_16FlashAttnBwdSm80INS1_25CollectiveMainloopBwdSm80ILi2ELi2EN4cute5tupleIJNS5_1CILi128EEES8_NS7_ILi64EEEEEENS_6half_tEfNS_4arch4Sm80ELb0ELb0ELb1ELb0ELb1ELb0ELb0ELb0ELi2ELi4ELi4ELi4ELb0EEENS1_24CollectiveEpilogueBwdGQAISA_fSD_Li256ELb0ELb1EEENS1_19SingleTileSchedulerILb0ELb0ELb0ELi128EEEEEEEEEvNT_6ParamsE$_ZN4cute3eso3ESOILb1ELb0EJNS_6LayoutINS_5tupleIJNS_1CILi1EEENS3_IJNS4_ILi2EEES6_EEEEEENS3_IJNS4_ILi0EEENS3_IJNS4_ILi8EEENS4_ILi64EEEEEEEEEEENS_10ViewEngineINS_8smem_ptrIPfEEEEEEC2ERKSE_RKSJ_) ;  /* 0xfffe917000007944 */ /* 0x026fea0003c3ffff */
[----:B-1----:R1:W5:Y:S01]  /*1ed50*/  LDL.64 R4, [R1+0x758] ;  /* 0x0007580001047983 */ /* 0x0023620000100a00 */
[----:B------:R-:W-:-:S03]  /*1ed60*/  MOV R10, 0x1ed80 ;  /* 0x0001ed80000a7802 */ /* 0x000fc60000000f00 */
[----:B-1---5:R-:W-:Y:S05]  /*1ed70*/  CALL.REL.NOINC `($_ZN7cutlass13device_kernelIN5flash19enable_sm80_to_sm89INS1_16FlashAttnBwdSm80INS1_25CollectiveMainloopBwdSm80ILi2ELi2EN4cute5tupleIJNS5_1CILi128EEES8_NS7_ILi64EEEEEENS_6half_tEfNS_4arch4Sm80ELb0ELb0ELb1ELb0ELb1ELb0ELb0ELb0ELi2ELi4ELi4ELi4ELb0EEENS1_24CollectiveEpilogueBwdGQAISA_fSD_Li256ELb0ELb1EEENS1_19SingleTileSchedulerILb0ELb0ELb0ELi128EEEEEEEEEvNT_6ParamsE$_ZN4cute8smem_ptrIPfECI1NS_12iter_adaptorIS1_S2_EEES1_) ;  /* 0xfffe98d000007944 */ /* 0x022fea0003c3ffff */
[----:B-1----:R1:W5:Y:S01]  /*1ed80*/  LDL.64 R4, [R1+0x758] ;  /* 0x0007580001047983 */ /* 0x0023620000100a00 */
[----:B------:R-:W-:-:S03]  /*1ed90*/  MOV R10, 0x1edb0 ;  /* 0x0001edb0000a7802 */ /* 0x000fc60000000f00 */
[----:B-1---5:R-:W-:Y:S05]  /*1eda0*/  CALL.REL.NOINC `($_ZN7cutlass13device_kernelIN5flash19enable_sm80_to_sm89INS1_16FlashAttnBwdSm80INS1_25CollectiveMainloopBwdSm80ILi2ELi2EN4cute5tupleIJNS5_1CILi128EEES8_NS7_ILi64EEEEEENS_6half_tEfNS_4arch4Sm80ELb0ELb0ELb1ELb0ELb1ELb0ELb0ELb0ELi2ELi4ELi4ELi4ELb0EEENS1_24CollectiveEpilogueBwdGQAISA_fSD_Li256ELb0ELb1EEENS1_19SingleTileSchedulerILb0ELb0ELb0ELi128EEEEEEEEEvNT_6ParamsE$_ZN4cute3eso3ESOILb1ELb0EJNS_6LayoutINS_5tupleIJNS3_IJNS_1CILi2EEES5_EEEEEENS3_IJNS3_IJNS4_ILi8EEENS4_ILi64EEEEEEEEEEENS_10ViewEngineINS_8smem_ptrIPfEEEEEEC2ERKSC_RKSH_) ;  /* 0xfffe85f000007944 */ /* 0x022fea0003c3ffff */
[----:B------:R2:W5:Y:S01]  /*1edb0*/  LDL.64 R10, [R1+0x758] ;  /* 0x00075800010a7983 */ /* 0x0005620000100a00 */
[----:B-1----:R-:W-:Y:S01]  /*1edc0*/  IMAD.MOV.U32 R4, RZ, RZ, R2 ;  /* 0x000000ffff047224 */ /* 0x002fe200078e0002 */
[----:B------:R-:W-:Y:S02]  /*1edd0*/  MOV R7, R3 ;  /* 0x0000000300077202 */ /* 0x000fe40000000f00 */
[----:B------:R-:W-:Y:S02]  /*1ede0*/  MOV R8, 0x1ee00 ;  /* 0x0001ee0000087802 */ /* 0x000fe40000000f00 */
[----:B--2--5:R-:W-:Y:S05]  /*1edf0*/  CALL.REL.NOINC `($_ZN7cutlass13device_kernelIN5flash19enable_sm80_to_sm89INS1_16FlashAttnBwdSm80INS1_25CollectiveMainloopBwdSm80ILi2ELi2EN4cute5tupleIJNS5_1CILi128EEES8_NS7_ILi64EEEEEENS_6half_tEfNS_4arch4Sm80ELb0ELb0ELb1ELb0ELb1ELb0ELb0ELb0ELi2ELi4ELi4ELi4ELb0EEENS1_24CollectiveEpilogueBwdGQAISA_fSD_Li256ELb0ELb1EEENS1_19SingleTileSchedulerILb0ELb0ELb0ELi128EEEEEEEEEvNT_6ParamsE$_ZN4cute3eso3ESOILb1ELb0EJNS_6LayoutINS_5tupleIJNS_1CILi4EEEEEENS3_IJNS4_ILi1EEEEEEEENS_10ViewEngineIPfEEEEC2ERKS9_RKSC_) ;  /* 0xfffe918000007944 */ /* 0x024fea0003c3ffff */
        /* <DEDUP_REMOVED lines=13> */
[----:B--2---:R-:W-:Y:S05]  /*1eed0*/  CALL.REL.NOINC `($_ZN7cutlass13device_kernelIN5flash19enable_sm80_to_sm89INS1_16FlashAttnBwdSm80INS1_25CollectiveMainloopBwdSm80ILi2ELi2EN4cute5tupleIJNS5_1CILi128EEES8_NS7_ILi64EEEEEENS_6half_tEfNS_4arch4Sm80ELb0ELb0ELb1ELb0ELb1ELb0ELb0ELb0ELi2ELi4ELi4ELi4ELb0EEENS1_24CollectiveEpilogueBwdGQAISA_fSD_Li256ELb0ELb1EEENS1_19SingleTileSchedulerILb0ELb0ELb0ELi128EEEEEEEEEvNT_6ParamsE$_ZN4cute3eso3ESOILb1ELb0EJNS_6LayoutINS_5tupleIJNS3_IJNS_1CILi2EEES5_EEENS3_IJS5_NS4_ILi8EEEEEEEEENS3_IJNS3_IJS5_NS4_ILi4EEEEEENS3_IJNS4_ILi1EEES7_EEEEEEEENS_10ViewEngineIPfEEEEC2ERKSF_RKSI_) ;  /* 0xfffe854000007944 */ /* 0x004fea0003c3ffff */
[----:B------:R2:W5:Y:S01]  /*1eee0*/  LDL.64 R8, [R1+0x758] ;  /* 0x0007580001087983 */ /* 0x0005620000100a00 */
[----:B------:R-:W-:-:S03]  /*1eef0*/  MOV R7, RZ ;  /* 0x000000ff00077202 */ /* 0x000fc60000000f00 */
.L_x_1434:
[----:B-1----:R-:W-:-:S04]  /*1ef00*/  MOV R2, 0x1ef20 ;  /* 0x0001ef2000027802 */ /* 0x002fc80000000f00 */
[----:B-12--5:R-:W-:Y:S05]  /*1ef10*/  CALL.REL.NOINC `($_ZN7cutlass13device_kernelIN5flash19enable_sm80_to_sm89INS1_16FlashAttnBwdSm80INS1_25CollectiveMainloopBwdSm80ILi2ELi2EN4cute5tupleIJNS5_1CILi128EEES8_NS7_ILi64EEEEEENS_6half_tEfNS_4arch4Sm80ELb0ELb0ELb1ELb0ELb1ELb0ELb0ELb0ELi2ELi4ELi4ELi4ELb0EEENS1_24CollectiveEpilogueBwdGQAISA_fSD_Li256ELb0ELb1EEENS1_19SingleTileSchedulerILb0ELb0ELb0ELi128EEEEEEEEEvNT_6ParamsE$_ZZZN5flash25CollectiveMainloopBwdSm80ILi2ELi2EN4cute5tupleIJNS1_1CILi128EEES4_NS3_ILi64EEEEEEN7cutlass6half_tEfNS7_4arch4Sm80ELb0ELb0ELb1ELb0ELb1ELb0ELb0ELb0ELi2ELi4ELi4ELi4ELb0EE3mmaINS_16FlashAttnBwdSm80ISB_NS_24CollectiveEpilogueBwdGQAIS6_fSA_Li256ELb0ELb1EEENS_19SingleTileSchedulerILb0ELb0ELb0ELi128EEEE13SharedStorageENS1_6TensorINS1_11ArrayEngineIfLm32EEENS1_6LayoutINS2_IJNS2_IJNS3_ILi2EEESO_EEESO_NS3_ILi4EEEEEENS2_IJNS2_IJNS3_ILi1EEESO_EEESQ_NS3_ILi8EEEEEEEEEEEEbRKNSB_6ParamsERT0_S12_iNS2_IJiiiEEERT_ENKUliT_E_clIZSC_ISJ_SX_EbS10_S12_S12_iS13_S15_EUlRS16_iE_EEDaiS16_ENKUlvE1_clEv) ;  /* 0x0002caf000007944 */ /* 0x026fea0003c00000 */
[----:B------:R1:W-:Y:S01]  /*1ef20*/  STL [R1+0x770], RZ ;  /* 0x000770ff01007387 */ /* 0x0003e20000100800 */
[----:B------:R-:W-:-:S03]  /*1ef30*/  MOV R5, RZ ;  /* 0x000000ff00057202 */ /* 0x000fc60000000f00 */
.L_x_1433:
[----:B-1----:R-:W-:-:S04]  /*1ef40*/  MOV R12, 0x1ef60 ;  /* 0x0001ef60000c7802 */ /* 0x002fc80000000f00 */
[----:B-1---5:R-:W-:Y:S05]  /*1ef50*/  CALL.REL.NOINC `($_ZN7cutlass13device_kernelIN5flash19enable_sm80_to_sm89INS1_16FlashAttnBwdSm80INS1_25CollectiveMainloopBwdSm80ILi2ELi2EN4cute5tupleIJNS5_1CILi128EEES8_NS7_ILi64EEEEEENS_6half_tEfNS_4arch4Sm80ELb0ELb0ELb1ELb0ELb1ELb0ELb0ELb0ELi2ELi4ELi4ELi4ELb0EEENS1_24CollectiveEpilogueBwdGQAISA_fSD_Li256ELb0ELb1EEENS1_19SingleTileSchedulerILb0ELb0ELb0ELi128EEEEEEEEEvNT_6ParamsE$_ZN4cute3eso3ESOILb0ELb0EJiiEEC2ERKiS4_) ;  /* 0xfffe702000007944 */ /* 0x022fea0003c3ffff */
        /* <DEDUP_REMOVED lines=17> */
[----:B-1---5:R-:W-:Y:S05]  /*1f070*/  CALL.REL.NOINC `($_ZN7cutlass13device_kernelIN5flash19enable_sm80_to_sm89INS1_16FlashAttnBwdSm80INS1_25CollectiveMainloopBwdSm80ILi2ELi2EN4cute5tupleIJNS5_1CILi128EEES8_NS7_ILi64EEEEEENS_6half_tEfNS_4arch4Sm80ELb0ELb0ELb1ELb0ELb1ELb0ELb0ELb0ELi2ELi4ELi4ELi4ELb0EEENS1_24CollectiveEpilogueBwdGQAISA_fSD_Li256ELb0ELb1EEENS1_19SingleTileSchedulerILb0ELb0ELb0ELi128EEEEEEEEEvNT_6ParamsE$_ZN4cute3eso3ESOILb0ELb0EJiiEEC2ERKiS4_) ;  /* 0xfffe6f0000007944 */ /* 0x022fea0003c3ffff */
        /* <DEDUP_REMOVED lines=19> */
[----:B------:R-:W-:Y:S05]  /*1f1b0*/  CALL.REL.NOINC `($_ZN7cutlass13device_kernelIN5flash19enable_sm80_to_sm89INS1_16FlashAttnBwdSm80INS1_25CollectiveMainloopBwdSm80ILi2ELi2EN4cute5tupleIJNS5_1CILi128EEES8_NS7_ILi64EEEEEENS_6half_tEfNS_4arch4Sm80ELb0ELb0ELb1ELb0ELb1ELb0ELb0ELb0ELi2ELi4ELi4ELi4ELb0EEENS1_24CollectiveEpilogueBwdGQAISA_fSD_Li256ELb0ELb1EEENS1_19SingleTileSchedulerILb0ELb0ELb0ELi128EEEEEEEEEvNT_6ParamsE$_ZN4cute3eso3ESOILb0ELb0EJiiEEC2ERKiS4_) ;  /* 0xfffe6dc000007944 */ /* 0x000fea0003c3ffff */
        /* <DEDUP_REMOVED lines=17> */
[----:B-1----:R-:W-:Y:S05]  /*1f2d0*/  CALL.REL.NOINC `($_ZN7cutlass13device_kernelIN5flash19enable_sm80_to_sm89INS1_16FlashAttnBwdSm80INS1_25CollectiveMainloopBwdSm80ILi2ELi2EN4cute5tupleIJNS5_1CILi128EEES8_NS7_ILi64EEEEEENS_6half_tEfNS_4arch4Sm80ELb0ELb0ELb1ELb0ELb1ELb0ELb0ELb0ELi2ELi4ELi4ELi4ELb0EEENS1_24CollectiveEpilogueBwdGQAISA_fSD_Li256ELb0ELb1EEENS1_19SingleTileSchedulerILb0ELb0ELb0ELi128EEEEEEEEEvNT_6ParamsE$_ZN4cute3eso3ESOILb0ELb0EJiiEEC2ERKiS4_) ;  /* 0xfffe6ca000007944 */ /* 0x002fea0003c3ffff */
        /* <DEDUP_REMOVED lines=11> */
[----:B-----5:R-:W-:Y:S05]  /*1f390*/  CALL.REL.NOINC `($_ZN7cutlass13device_kernelIN5flash19enable_sm80_to_sm89INS1_16FlashAttnBwdSm80INS1_25CollectiveMainloopBwdSm80ILi2ELi2EN4cute5tupleIJNS5_1CILi128EEES8_NS7_ILi64EEEEEENS_6half_tEfNS_4arch4Sm80ELb0ELb0ELb1ELb0ELb1ELb0ELb0ELb0ELi2ELi4ELi4ELi4ELb0EEENS1_24CollectiveEpilogueBwdGQAISA_fSD_Li256ELb0ELb1EEENS1_19SingleTileSchedulerILb0ELb0ELb0ELi128EEEEEEEEEvNT_6ParamsE$_ZN4cute3eso3ESOILb0ELb0EJiiEEC2ERKiS4_) ;  /* 0xfffe6be000007944 */ /* 0x020fea0003c3ffff */
        /* <DEDUP_REMOVED lines=48> */
[----:B--2---:R-:W-:Y:S05]  /*1f6a0*/  CALL.REL.NOINC `($_ZN7cutlass13device_kernelIN5flash19enable_sm80_to_sm89INS1_16FlashAttnBwdSm80INS1_25CollectiveMainloopBwdSm80ILi2ELi2EN4cute5tupleIJNS5_1CILi128EEES8_NS7_ILi64EEEEEENS_6half_tEfNS_4arch4Sm80ELb0ELb0ELb1ELb0ELb1ELb0ELb0ELb0ELi2ELi4ELi4ELi4ELb0EEENS1_24CollectiveEpilogueBwdGQAISA_fSD_Li256ELb0ELb1EEENS1_19SingleTileSchedulerILb0ELb0ELb0ELi128EEEEEEEEEvNT_6ParamsE$_ZN4cute3eso3ESOILb1ELb0EJNS_6LayoutINS_5tupleIJNS3_IJNS_1CILi1EEENS4_ILi2EEEEEES6_NS4_ILi8EEEEEENS3_IJNS3_IJS5_S5_EEES6_NS4_ILi4EEEEEEEENS_10ViewEngineIPKN7cutlass5ArrayIfLi2ELb1EEEEEEEC2ERKSD_RKSK_) ;  /* 0xfffe7aa000007944 */ /* 0x004fea0003c3ffff */
[----:B------:R2:W5:Y:S01]  /*1f6b0*/  LDL.64 R20, [R8] ;  /* 0x0000000008147983 */ /* 0x0005620000100a00 */
[----:B------:R-:W-:Y:S01]  /*1f6c0*/  IMAD.MOV.U32 R16, RZ, RZ, R6 ;  /* 0x000000ffff107224 */ /* 0x000fe200078e0006 */
[----:B-1----:R-:W-:Y:S02]  /*1f6d0*/  MOV R3, R5 ;  /* 0x0000000500037202 */ /* 0x002fe40000000f00 */
[----:B------:R-:W-:Y:S02]  /*1f6e0*/  MOV R14, 0x1f700 ;  /* 0x0001f700000e7802 */ /* 0x000fe40000000f00 */
[----:B--2--5:R-:W-:Y:S05]  /*1f6f0*/  CALL.REL.NOINC `($_ZN7cutlass13device_kernelIN5flash19enable_sm80_to_sm89INS1_16FlashAttnBwdSm80INS1_25CollectiveMainloopBwdSm80ILi2ELi2EN4cute5tupleIJNS5_1CILi128EEES8_NS7_ILi64EEEEEENS_6half_tEfNS_4arch4Sm80ELb0ELb0ELb1ELb0ELb1ELb0ELb0ELb0ELi2ELi4ELi4ELi4ELb0EEENS1_24CollectiveEpilogueBwdGQAISA_fSD_Li256ELb0ELb1EEENS1_19SingleTileSchedulerILb0ELb0ELb0ELi128EEEEEEEEEvNT_6ParamsE$_ZN4cute3eso3ESOILb1ELb0EJNS_6LayoutINS_5tupleIJNS3_IJNS_1CILi1EEENS4_ILi2EEEEEES6_NS4_ILi8EEEEEENS3_IJNS3_IJS5_S5_EEES6_NS4_ILi4EEEEEEEENS_10ViewEngineIPN7cutlass5ArrayINSF_6half_tELi2ELb0EEEEEEEC2ERKSD_RKSK_) ;  /* 0xfffe7aa000007944 */ /* 0x024fea0003c3ffff */
[----:B------:R-:W-:Y:S01]  /*1f700*/  ULDC.64 UR4, c[0x0][0x118] ;  /* 0x0000460000047ab9 */ /* 0x000fe20000000a00 */
[----:B-1----:R1:W5:Y:S04]  /*1f710*/  LDL.64 R16, [R8] ;  /* 0x0000000008107983 */ /* 0x0023680000100a00 */
[----:B------:R1:W5:Y:S01]  /*1f720*/  LD.E.64 R2, [R20.64] ;  /* 0x0000000414027980 */ /* 0x000362000c101b00 */
[----:B------:R-:W-:-:S03]  /*1f730*/  MOV R14, 0x1f750 ;  /* 0x0001f750000e7802 */ /* 0x000fc60000000f00 */
[----:B-1---5:R-:W-:Y:S05]  /*1f740*/  CALL.REL.NOINC `($_ZN7cutlass13device_kernelIN5flash19enable_sm80_to_sm89INS1_16FlashAttnBwdSm80INS1_25CollectiveMainloopBwdSm80ILi2ELi2EN4cute5tupleIJNS5_1CILi128EEES8_NS7_ILi64EEEEEENS_6half_tEfNS_4arch4Sm80ELb0ELb0ELb1ELb0ELb1ELb0ELb0ELb0ELi2ELi4ELi4ELi4ELb0EEENS1_24CollectiveEpilogueBwdGQAISA_fSD_Li256ELb0ELb1EEENS1_19SingleTileSchedulerILb0ELb0ELb0ELi128EEEEEEEEEvNT_6ParamsE$_ZN73_INTERNAL_e48e4f46_37_flash_bwd_hdim64_fp16_softcap_sm80_cu_3fbc093a_281817__float22half2_rnE6float2) ;  /* 0xfffe8f9000007944 */ /* 0x022fea0003c3ffff */
[----:B------:R-:W-:Y:S02]  /*1f750*/  MOV R14, 0x1f770 ;  /* 0x0001f770000e7802 */ /* 0x000fe40000000f00 */
[----:B-1----:R-:W-:Y:S05]  /*1f760*/  CALL.REL.NOINC `($_ZN7cutlass13device_kernelIN5flash19enable_sm80_to_sm89INS1_16FlashAttnBwdSm80INS1_25CollectiveMainloopBwdSm80ILi2ELi2EN4cute5tupleIJNS5_1CILi128EEES8_NS7_ILi64EEEEEENS_6half_tEfNS_4arch4Sm80ELb0ELb0ELb1ELb0ELb1ELb0ELb0ELb0ELi2ELi4ELi4ELi4ELb0EEENS1_24CollectiveEpilogueBwdGQAISA_fSD_Li256ELb0ELb1EEENS1_19SingleTileSchedulerILb0ELb0ELb0ELi128EEEEEEEEEvNT_6ParamsE$_ZN7__half2aSEOKS_) ;  /* 0xfffe8fc000007944 */ /* 0x002fea0003c3ffff */
[----:B------:R-:W2:Y:S01]  /*1f770*/  LDL R15, [R1+0x770] ;  /* 0x00077000010f7983 */ /* 0x000ea20000100800 */
[----:B------:R-:W-:Y:S01]  /*1f780*/  ULDC.64 UR4, c[0x0][0x118] ;  /* 0x0000460000047ab9 */ /* 0x000fe20000000a00 */
[----:B------:R-:W-:-:S02]  /*1f790*/  MOV R14, 0x1f7d0 ;  /* 0x0001f7d0000e7802 */ /* 0x000fc40000000f00 */
[----:B--2---:R2:W-:Y:S04]  /*1f7a0*/  ST.E [R16.64], R15 ;  /* 0x0000000f10007985 */ /* 0x0045e8000c101904 */
[----:B-1----:R2:W5:Y:S02]  /*1f7b0*/  LD.E.64 R2, [R20.64+0x8] ;  /* 0x0000080414027980 */ /* 0x002564000c101b00 */
[----:B--2--5:R-:W-:Y:S05]  /*1f7c0*/  CALL.REL.NOINC `($_ZN7cutlass13device_kernelIN5flash19enable_sm80_to_sm89INS1_16FlashAttnBwdSm80INS1_25CollectiveMainloopBwdSm80ILi2ELi2EN4cute5tupleIJNS5_1CILi128EEES8_NS7_ILi64EEEEEENS_6half_tEfNS_4arch4Sm80ELb0ELb0ELb1ELb0ELb1ELb0ELb0ELb0ELi2ELi4ELi4ELi4ELb0EEENS1_24CollectiveEpilogueBwdGQAISA_fSD_Li256ELb0ELb1EEENS1_19SingleTileSchedulerILb0ELb0ELb0ELi128EEEEEEEEEvNT_6ParamsE$_ZN73_INTERNAL_e48e4f46_37_flash_bwd_hdim64_fp16_softcap_sm80_cu_3fbc093a_281817__float22half2_rnE6float2) ;  /* 0xfffe8f1000007944 */ /* 0x024fea0003c3ffff */
[----:B------:R-:W-:Y:S02]  /*1f7d0*/  MOV R14, 0x1f7f0 ;  /* 0x0001f7f0000e7802 */ /* 0x000fe40000000f00 */
[----:B-1----:R-:W-:Y:S05]  /*1f7e0*/  CALL.REL.NOINC `($_ZN7cutlass13device_kernelIN5flash19enable_sm80_to_sm89INS1_16FlashAttnBwdSm80INS1_25CollectiveMainloopBwdSm80ILi2ELi2EN4cute5tupleIJNS5_1CILi128EEES8_NS7_ILi64EEEEEENS_6half_tEfNS_4arch4Sm80ELb0ELb0ELb1ELb0ELb1ELb0ELb0ELb0ELi2ELi4ELi4ELi4ELb0EEENS1_24CollectiveEpilogueBwdGQAISA_fSD_Li256ELb0ELb1EEENS1_19SingleTileSchedulerILb0ELb0ELb0ELi128EEEEEEEEEvNT_6ParamsE$_ZN7__half2aSEOKS_) ;  /* 0xfffe8f4000007944 */ /* 0x002fea0003c3ffff */
[----:B------:R-:W2:Y:S01]  /*1f7f0*/  LDL R15, [R1+0x770] ;  /* 0x00077000010f7983 */ /* 0x000ea20000100800 */
[----:B------:R-:W-:Y:S01]  /*1f800*/  ULDC.64 UR4, c[0x0][0x118] ;  /* 0x0000460000047ab9 */ /* 0x000fe20000000a00 */
[----:B------:R-:W-:Y:S02]  /*1f810*/  MOV R14, 0x1f850 ;  /* 0x0001f850000e7802 */ /* 0x000fe40000000f00 */
[----:B--2---:R2:W-:Y:S04]  /*1f820*/  ST.E [R16.64+0x4], R15 ;  /* 0x0000040f10007985 */ /* 0x0045e8000c101904 */
[----:B-1----:R2:W5:Y:S02]  /*1f830*/  LD.E.64 R2, [R20.64+0x10] ;  /* 0x0000100414027980 */ /* 0x002564000c101b00 */
[----:B--2--5:R-:W-:Y:S05]  /*1f840*/  CALL.REL.NOINC `($_ZN7cutlass13device_kernelIN5flash19enable_sm80_to_sm89INS1_16FlashAttnBwdSm80INS1_25CollectiveMainloopBwdSm80ILi2ELi2EN4cute5tupleIJNS5_1CILi128EEES8_NS7_ILi64EEEEEENS_6half_tEfNS_4arch4Sm80ELb0ELb0ELb1ELb0ELb1ELb0ELb0ELb0ELi2ELi4ELi4ELi4ELb0EEENS1_24CollectiveEpilogueBwdGQAISA_fSD_Li256ELb0ELb1EEENS1_19SingleTileSchedulerILb0ELb0ELb0ELi128EEEEEEEEEvNT_6ParamsE$_ZN73_INTERNAL_e48e4f46_37_flash_bwd_hdim64_fp16_softcap_sm80_cu_3fbc093a_281817__float22half2_rnE6float2) ;  /* 0xfffe8e9000007944 */ /* 0x024fea0003c3ffff */
[----:B------:R-:W-:Y:S02]  /*1f850*/  MOV R14, 0x1f870 ;  /* 0x0001f870000e7802 */ /* 0x000fe40000000f00 */
[----:B-1----:R-:W-:Y:S05]  /*1f860*/  CALL.REL.NOINC `($_ZN7cutlass13device_kernelIN5flash19enable_sm80_to_sm89INS1_16FlashAttnBwdSm80INS1_25CollectiveMainloopBwdSm80ILi2ELi2EN4cute5tupleIJNS5_1CILi128EEES8_NS7_ILi64EEEEEENS_6half_tEfNS_4arch4Sm80ELb0ELb0ELb1ELb0ELb1ELb0ELb0ELb0ELi2ELi4ELi4ELi4ELb0EEENS1_24CollectiveEpilogueBwdGQAISA_fSD_Li256ELb0ELb1EEENS1_19SingleTileSchedulerILb0ELb0ELb0ELi128EEEEEEEEEvNT_6ParamsE$_ZN7__half2aSEOKS_) ;  /* 0xfffe8ec000007944 */ /* 0x002fea0003c3ffff */
[----:B------:R-:W2:Y:S01]  /*1f870*/  LDL R15, [R1+0x770] ;  /* 0x00077000010f7983 */ /* 0x000ea20000100800 */
[----:B------:R-:W-:Y:S01]  /*1f880*/  ULDC.64 UR4, c[0x0][0x118] ;  /* 0x0000460000047ab9 */ /* 0x000fe20000000a00 */
[----:B------:R-:W-:-:S02]  /*1f890*/  MOV R14, 0x1f8d0 ;  /* 0x0001f8d0000e7802 */ /* 0x000fc40000000f00 */
[----:B--2---:R2:W-:Y:S04]  /*1f8a0*/  ST.E [R16.64+0x8], R15 ;  /* 0x0000080f10007985 */ /* 0x0045e8000c101904 */
        /* <DEDUP_REMOVED lines=228> */
[----:B-1----:R-:W2:Y:S01]  /*206f0*/  LDL R3, [R1+0x770] ;  /* 0x0007700001037983 */ /* 0x002ea20000100800 */
[----:B------:R-:W-:Y:S01]  /*20700*/  ULDC.64 UR4, c[0x0][0x118] ;  /* 0x0000460000047ab9 */ /* 0x000fe20000000a00 */
[----:B------:R-:W-:Y:S02]  /*20710*/  MOV R2, R6 ;  /* 0x0000000600027202 */ /* 0x000fe40000000f00 */
[----:B------:R-:W-:Y:S01]  /*20720*/  MOV R6, 0x20750 ;  /* 0x0002075000067802 */ /* 0x000fe20000000f00 */
[----:B--2---:R1:W-:Y:S04]  /*20730*/  ST.E [R16.64+0x7c], R3 ;  /* 0x00007c0310007985 */ /* 0x0043e8000c101904 */
[----:B-1----:R-:W-:Y:S05]  /*20740*/  CALL.REL.NOINC `($_ZN7cutlass13device_kernelIN5flash19enable_sm80_to_sm89INS1_16FlashAttnBwdSm80INS1_25CollectiveMainloopBwdSm80ILi2ELi2EN4cute5tupleIJNS5_1CILi128EEES8_NS7_ILi64EEEEEENS_6half_tEfNS_4arch4Sm80ELb0ELb0ELb1ELb0ELb1ELb0ELb0ELb0ELi2ELi4ELi4ELi4ELb0EEENS1_24CollectiveEpilogueBwdGQAISA_fSD_Li256ELb0ELb1EEENS1_19SingleTileSchedulerILb0ELb0ELb0ELi128EEEEEEEEEvNT_6ParamsE$_ZN4cute3eso3ESOILb1ELb0EJNS_6LayoutINS_5tupleIJNS3_IJNS_1CILi1EEENS3_IJNS4_ILi4EEENS4_ILi2EEEEEEEEES7_S6_EEENS3_IJNS3_IJNS4_ILi0EEENS3_IJS5_NS4_ILi8EEEEEEEEES6_NS4_ILi16EEEEEEEENS_10ViewEngineIPN7cutlass6half_tEEEEEC2ERKSH_RKSM_) ;  /* 0xfffe694000007944 */ /* 0x002fea0003c3ffff */
[----:B------:R2:W5:Y:S04]  /*20750*/  LDL.64 R16, [R63+0xb8] ;  /* 0x0000b8003f107983 */ /* 0x0005680000100a00 */
[----:B-1----:R2:W5:Y:S01]  /*20760*/  LDL.64 R2, [R8] ;  /* 0x0000000008027983 */ /* 0x0025620000100a00 */
[----:B------:R-:W-:-:S03]  /*20770*/  MOV R6, 0x20790 ;  /* 0x0002079000067802 */ /* 0x000fc60000000f00 */
[----:B--2--5:R-:W-:Y:S05]  /*20780*/  CALL.REL.NOINC `($_ZN7cutlass13device_kernelIN5flash19enable_sm80_to_sm89INS1_16FlashAttnBwdSm80INS1_25CollectiveMainloopBwdSm80ILi2ELi2EN4cute5tupleIJNS5_1CILi128EEES8_NS7_ILi64EEEEEENS_6half_tEfNS_4arch4Sm80ELb0ELb0ELb1ELb0ELb1ELb0ELb0ELb0ELi2ELi4ELi4ELi4ELb0EEENS1_24CollectiveEpilogueBwdGQAISA_fSD_Li256ELb0ELb1EEENS1_19SingleTileSchedulerILb0ELb0ELb0ELi128EEEEEEEEEvNT_6ParamsE$_ZN4cute3eso3ESOILb1ELb0EJNS_6LayoutINS_5tupleIJNS3_IJNS_1CILi1EEENS3_IJNS4_ILi2EEES6_EEEEEES6_NS4_ILi4EEEEEENS3_IJNS3_IJNS4_ILi0EEENS3_IJS5_S9_EEEEEES6_NS4_ILi8EEEEEEEENS_10ViewEngineIPjEEEEC2ERKSG_RKSJ_) ;  /* 0xfffe68b000007944 */ /* 0x024fea0003c3ffff */
[----:B------:R-:W-:Y:S01]  /*20790*/  ULDC.64 UR4, c[0x0][0x118] ;  /* 0x0000460000047ab9 */ /* 0x000fe20000000a00 */
[----:B------:R2:W5:Y:S04]  /*207a0*/  LDL.64 R14, [R8] ;  /* 0x00000000080e7983 */ /* 0x0005680000100a00 */
[----:B------:R-:W3:Y:S04]  /*207b0*/  LD.E R18, [R16.64] ;  /* 0x0000000410127980 */ /* 0x000ee8000c101900 */
[----:B------:R-:W4:Y:S01]  /*207c0*/  LD.E R6, [R16.64+0x4] ;  /* 0x0000040410067980 */ /* 0x000f22000c101900 */
[----:B-1----:R-:W-:-:S03]  /*207d0*/  MOV R2, 0x20810 ;  /* 0x0002081000027802 */ /* 0x002fc60000000f00 */
[----:B---3--:R2:W-:Y:S04]  /*207e0*/  STL [R1+0x794], R18 ;  /* 0x0007941201007387 */ /* 0x0085e80000100800 */
[----:B----4-:R2:W-:Y:S02]  /*207f0*/  STL [R1+0x798], R6 ;  /* 0x0007980601007387 */ /* 0x0105e40000100800 */
[----:B--2--5:R-:W-:Y:S05]  /*20800*/  CALL.REL.NOINC `($_ZN7cutlass13device_kernelIN5flash19enable_sm80_to_sm89INS1_16FlashAttnBwdSm80INS1_25CollectiveMainloopBwdSm80ILi2ELi2EN4cute5tupleIJNS5_1CILi128EEES8_NS7_ILi64EEEEEENS_6half_tEfNS_4arch4Sm80ELb0ELb0ELb1ELb0ELb1ELb0ELb0ELb0ELi2ELi4ELi4ELi4ELb0EEENS1_24CollectiveEpilogueBwdGQAISA_fSD_Li256ELb0ELb1EEENS1_19SingleTileSchedulerILb0ELb0ELb0ELi128EEEEEEEEEvNT_6ParamsE$_ZZN4cute6upcastILi2ENS_5tupleIJNS1_IJNS_1CILi1EEENS1_IJNS2_ILi2EEES4_S4_EEEEEES4_NS1_IJS4_S4_EEEEEENS1_IJNS1_IJNS2_ILi0EEENS1_IJS3_NS2_ILi512EEEiEEEEEENS2_ILi4096EEENS1_IJiNS2_ILi8192EEEEEEEEEEEDaRKT0_RKT1_ENKUlRKT_RKT0_E_clIS6_SC_EEDaSP_SS_) ;  /* 0xfffe8a1000007944 */ /* 0x024fea0003c3ffff */
[----:B------:R1:W5:Y:S01]  /*20810*/  LDL R2, [R1+0x798] ;  /* 0x0007980001027983 */ /* 0x0003620000100800 */
[----:B------:R-:W-:-:S03]  /*20820*/  MOV R6, 0x20840 ;  /* 0x0002084000067802 */ /* 0x000fc60000000f00 */
[----:B-1---5:R-:W-:Y:S05]  /*20830*/  CALL.REL.NOINC `($_ZN7cutlass13device_kernelIN5flash19enable_sm80_to_sm89INS1_16FlashAttnBwdSm80INS1_25CollectiveMainloopBwdSm80ILi2ELi2EN4cute5tupleIJNS5_1CILi128EEES8_NS7_ILi64EEEEEENS_6half_tEfNS_4arch4Sm80ELb0ELb0ELb1ELb0ELb1ELb0ELb0ELb0ELi2ELi4ELi4ELi4ELb0EEENS1_24CollectiveEpilogueBwdGQAISA_fSD_Li256ELb0ELb1EEENS1_19SingleTileSchedulerILb0ELb0ELb0ELi128EEEEEEEEEvNT_6ParamsE$_ZZN4cute6upcastILi2ENS_5tupleIJNS1_IJNS_1CILi1EEENS1_IJNS2_ILi2EEES4_S4_EEEEEES4_NS1_IJS4_S4_EEEEEENS1_IJNS1_IJNS2_ILi0EEENS1_IJS3_NS2_ILi512EEEiEEEEEENS2_ILi4096EEENS1_IJiNS2_ILi8192EEEEEEEEEEEDaRKT0_RKT1_ENKUlRKT_RKT0_E_clIS7_SF_EEDaSP_SS_) ;  /* 0xfffe8a4000007944 */ /* 0x022fea0003c3ffff */
[----:B------:R1:W-:Y:S01]  /*20840*/  STL [R1+0x750], R2 ;  /* 0x0007500201007387 */ /* 0x0003e20000100800 */
[----:B------:R-:W-:-:S03]  /*20850*/  MOV R6, 0x20870 ;  /* 0x0002087000067802 */ /* 0x000fc60000000f00 */
[----:B-1----:R-:W-:Y:S05]  /*20860*/  CALL.REL.NOINC `($_ZN7cutlass13device_kernelIN5flash19enable_sm80_to_sm89INS1_16FlashAttnBwdSm80INS1_25CollectiveMainloopBwdSm80ILi2ELi2EN4cute5tupleIJNS5_1CILi128EEES8_NS7_ILi64EEEEEENS_6half_tEfNS_4arch4Sm80ELb0ELb0ELb1ELb0ELb1ELb0ELb0ELb0ELi2ELi4ELi4ELi4ELb0EEENS1_24CollectiveEpilogueBwdGQAISA_fSD_Li256ELb0ELb1EEENS1_19SingleTileSchedulerILb0ELb0ELb0ELi128EEEEEEEEEvNT_6ParamsE$_ZN4cute3eso3ESOILb0ELb0EJNS_5tupleIJNS_1CILi0EEENS2_IJNS3_ILi1EEENS3_ILi256EEEiEEEEEENS3_ILi2048EEENS2_IJiNS3_ILi4096EEEEEEEEC2ERKS8_RKS9_RKSB_) ;  /* 0xfffe4b4000007944 */ /* 0x002fea0003c3ffff */
[----:B------:R2:W5:Y:S04]  /*20870*/  LDL R5, [R8] ;  /* 0x0000000008057983 */ /* 0x0005680000100800 */
[----:B-1----:R2:W5:Y:S01]  /*20880*/  LDL R3, [R8+0x4] ;  /* 0x0000040008037983 */ /* 0x0025620000100800 */
[----:B------:R-:W-:-:S03]  /*20890*/  MOV R6, 0x208b0 ;  /* 0x000208b000067802 */ /* 0x000fc60000000f00 */
[----:B--2--5:R-:W-:Y:S05]  /*208a0*/  CALL.REL.NOINC `($_ZN7cutlass13device_kernelIN5flash19enable_sm80_to_sm89INS1_16FlashAttnBwdSm80INS1_25CollectiveMainloopBwdSm80ILi2ELi2EN4cute5tupleIJNS5_1CILi128EEES8_NS7_ILi64EEEEEENS_6half_tEfNS_4arch4Sm80ELb0ELb0ELb1ELb0ELb1ELb0ELb0ELb0ELi2ELi4ELi4ELi4ELb0EEENS1_24CollectiveEpilogueBwdGQAISA_fSD_Li256ELb0ELb1EEENS1_19SingleTileSchedulerILb0ELb0ELb0ELi128EEEEEEEEEvNT_6ParamsE$_ZN4cute5tupleIJNS0_IJNS0_IJNS_1CILi1EEENS0_IJS2_NS1_ILi2EEES3_EEEEEES3_NS0_IJS3_S3_EEEEEENS0_IJNS0_IJNS1_ILi0EEENS0_IJS2_NS1_ILi256EEEiEEEEEENS1_ILi2048EEENS0_IJiNS1_ILi4096EEEEEEEEEEEC2ERKS7_RKSF_) ;  /* 0xfffe77b000007944 */ /* 0x024fea0003c3ffff */
[----:B------:R2:W5:Y:S04]  /*208b0*/  LDL R6, [R8] ;  /* 0x0000000008067983 */ /* 0x0005680000100800 */
[----:B-1----:R2:W5:Y:S01]  /*208c0*/  LDL R5, [R8+0x4] ;  /* 0x0000040008057983 */ /* 0x0025620000100800 */
[----:B------:R-:W-:-:S03]  /*208d0*/  MOV R2, 0x208f0 ;  /* 0x000208f000027802 */ /* 0x000fc60000000f00 */
[----:B--2--5:R-:W-:Y:S05]  /*208e0*/  CALL.REL.NOINC `($_ZN7cutlass13device_kernelIN5flash19enable_sm80_to_sm89INS1_16FlashAttnBwdSm80INS1_25CollectiveMainloopBwdSm80ILi2ELi2EN4cute5tupleIJNS5_1CILi128EEES8_NS7_ILi64EEEEEENS_6half_tEfNS_4arch4Sm80ELb0ELb0ELb1ELb0ELb1ELb0ELb0ELb0ELi2ELi4ELi4ELi4ELb0EEENS1_24CollectiveEpilogueBwdGQAISA_fSD_Li256ELb0ELb1EEENS1_19SingleTileSchedulerILb0ELb0ELb0ELi128EEEEEEEEEvNT_6ParamsE$_ZZN4cute7flattenINS_5tupleIJNS1_IJNS_1CILi0EEENS1_IJNS2_ILi1EEENS2_ILi512EEEiEEEEEENS2_ILi4096EEENS1_IJiNS2_ILi8192EEEEEEEEEEEDaRKT_ENKUlRKT_E_clIS7_EEDaSH_) ;  /* 0xfffe89e000007944 */ /* 0x024fea0003c3ffff */
[----:B------:R-:W-:Y:S02]  /*208f0*/  MOV R2, 0x20910 ;  /* 0x0002091000027802 */ /* 0x000fe40000000f00 */
[----:B------:R-:W-:Y:S05]  /*20900*/  CALL.REL.NOINC `($_ZN7cutlass13device_kernelIN5flash19enable_sm80_to_sm89INS1_16FlashAttnBwdSm80INS1_25CollectiveMainloopBwdSm80ILi2ELi2EN4cute5tupleIJNS5_1CILi128EEES8_NS7_ILi64EEEEEENS_6half_tEfNS_4arch4Sm80ELb0ELb0ELb1ELb0ELb1ELb0ELb0ELb0ELi2ELi4ELi4ELi4ELb0EEENS1_24CollectiveEpilogueBwdGQAISA_fSD_Li256ELb0ELb1EEENS1_19SingleTileSchedulerILb0ELb0ELb0ELi128EEEEEEEEEvNT_6ParamsE$_ZZN4cute7flattenINS_5tupleIJNS1_IJNS_1CILi0EEENS1_IJNS2_ILi1EEENS2_ILi512EEEiEEEEEENS2_ILi4096EEENS1_IJiNS2_ILi8192EEEEEEEEEEEDaRKT_ENKUlRKT_E_clISA_EEDaSH_) ;  /* 0xfffe89e000007944 */ /* 0x000fea0003c3ffff */
[----:B------:R-:W-:Y:S02]  /*20910*/  MOV R2, 0x20930 ;  /* 0x0002093000027802 */ /* 0x000fe40000000f00 */
[----:B------:R-:W-:Y:S05]  /*20920*/  CALL.REL.NOINC `($_ZN7cutlass13device_kernelIN5flash19enable_sm80_to_sm89INS1_16FlashAttnBwdSm80INS1_25CollectiveMainloopBwdSm80ILi2ELi2EN4cute5tupleIJNS5_1CILi128EEES8_NS7_ILi64EEEEEENS_6half_tEfNS_4arch4Sm80ELb0ELb0ELb1ELb0ELb1ELb0ELb0ELb0ELi2ELi4ELi4ELi4ELb0EEENS1_24CollectiveEpilogueBwdGQAISA_fSD_Li256ELb0ELb1EEENS1_19SingleTileSchedulerILb0ELb0ELb0ELi128EEEEEEEEEvNT_6ParamsE$_ZZN4cute12filter_tupleINS_5tupleIJNS1_IJNS_1CILi0EEENS1_IJNS2_ILi1EEENS2_ILi512EEEiEEEEEENS2_ILi4096EEENS1_IJiNS2_ILi8192EEEEEEEEEZNS_7flattenISB_EEDaRKT_EUlRKT_E_EEDaSF_OT0_ENKUlDpSI_E_clIJNS1_IJS3_S4_S5_iEEENS1_IJS8_EEESA_EEEDaSM_) ;  /* 0xfffe7e9000007944 */ /* 0x000fea0003c3ffff */
[----:B------:R-:W-:Y:S02]  /*20930*/  ULDC.64 UR4, c[0x0][0x118] ;  /* 0x0000460000047ab9 */ /* 0x000fe40000000a00 */
[----:B------:R1:W5:Y:S01]  /*20940*/  LD.E.64 R2, [R16.64+0x8] ;  /* 0x0000080410027980 */ /* 0x000362000c101b00 */
[----:B------:R-:W-:-:S02]  /*20950*/  MOV R38, R70 ;  /* 0x0000004600267202 */ /* 0x000fc40000000f00 */
[----:B------:R-:W-:Y:S02]  /*20960*/  MOV R46, 0x20980 ;  /* 0x00020980002e7802 */ /* 0x000fe40000000f00 */
[----:B-1---5:R-:W-:Y:S05]  /*20970*/  CALL.REL.NOINC `($_ZN7cutlass13device_kernelIN5flash19enable_sm80_to_sm89INS1_16FlashAttnBwdSm80INS1_25CollectiveMainloopBwdSm80ILi2ELi2EN4cute5tupleIJNS5_1CILi128EEES8_NS7_ILi64EEEEEENS_6half_tEfNS_4arch4Sm80ELb0ELb0ELb1ELb0ELb1ELb0ELb0ELb0ELi2ELi4ELi4ELi4ELb0EEENS1_24CollectiveEpilogueBwdGQAISA_fSD_Li256ELb0ELb1EEENS1_19SingleTileSchedulerILb0ELb0ELb0ELi128EEEEEEEEEvNT_6ParamsE$_ZN4cute8smem_ptrIPN7cutlass6half_tEECI1NS_12iter_adaptorIS3_S4_EEES3_) ;  /* 0xfffe7c5000007944 */ /* 0x022fea0003c3ffff */
[----:B-1----:R1:W5:Y:S01]  /*20980*/  LDL.64 R2, [R8] ;  /* 0x0000000008027983 */ /* 0x0023620000100a00 */
[----:B------:R-:W-:-:S03]  /*20990*/  MOV R18, 0x209b0 ;  /* 0x000209b000127802 */ /* 0x000fc60000000f00 */
[----:B-1---5:R-:W-:Y:S05]  /*209a0*/  CALL.REL.NOINC `($_ZN7cutlass13device_kernelIN5flash19enable_sm80_to_sm89INS1_16FlashAttnBwdSm80INS1_25CollectiveMainloopBwdSm80ILi2ELi2EN4cute5tupleIJNS5_1CILi128EEES8_NS7_ILi64EEEEEENS_6half_tEfNS_4arch4Sm80ELb0ELb0ELb1ELb0ELb1ELb0ELb0ELb0ELi2ELi4ELi4ELi4ELb0EEENS1_24CollectiveEpilogueBwdGQAISA_fSD_Li256ELb0ELb1EEENS1_19SingleTileSchedulerILb0ELb0ELb0ELi128EEEEEEEEEvNT_6ParamsE$_ZN4cute8smem_ptrIPjECI1NS_12iter_adaptorIS1_S2_EEES1_) ;  /* 0xfffe7ce000007944 */ /* 0x022fea0003c3ffff */
[----:B-1----:R-:W2:Y:S01]  /*209b0*/  LDL.64 R16, [R8] ;  /* 0x0000000008107983 */ /* 0x002ea20000100a00 */
[----:B------:R-:W-:Y:S01]  /*209c0*/  IMAD.MOV.U32 R2, RZ, RZ, R6 ;  /* 0x000000ffff027224 */ /* 0x000fe200078e0006 */
[----:B------:R-:W-:Y:S02]  /*209d0*/  MOV R3, R5 ;  /* 0x0000000500037202 */ /* 0x000fe40000000f00 */
[----:B------:R-:W-:Y:S01]  /*209e0*/  MOV R6, 0x20a10 ;  /* 0x00020a1000067802 */ /* 0x000fe20000000f00 */
[----:B--2---:R1:W-:Y:S04]  /*209f0*/  STL.64 [R1+0x750], R16 ;  /* 0x0007501001007387 */ /* 0x0043e80000100a00 */
[----:B-1----:R-:W-:Y:S05]  /*20a00*/  CALL.REL.NOINC `($_ZN7cutlass13device_kernelIN5flash19enable_sm80_to_sm89INS1_16FlashAttnBwdSm80INS1_25CollectiveMainloopBwdSm80ILi2ELi2EN4cute5tupleIJNS5_1CILi128EEES8_NS7_ILi64EEEEEENS_6half_tEfNS_4arch4Sm80ELb0ELb0ELb1ELb0ELb1ELb0ELb0ELb0ELi2ELi4ELi4ELi4ELb0EEENS1_24CollectiveEpilogueBwdGQAISA_fSD_Li256ELb0ELb1EEENS1_19SingleTileSchedulerILb0ELb0ELb0ELi128EEEEEEEEEvNT_6ParamsE$_ZN4cute3eso3ESOILb0ELb0EJNS_6LayoutINS_5tupleIJNS3_IJNS_1CILi1EEENS3_IJS5_NS4_ILi2EEES6_EEEEEES6_NS3_IJS6_S6_EEEEEENS3_IJNS3_IJNS4_ILi0EEENS3_IJS5_NS4_ILi256EEEiEEEEEENS4_ILi2048EEENS3_IJiNS4_ILi4096EEEEEEEEEEENS_10ViewEngineINS_8smem_ptrIPjEEEEEEC2ERKSJ_RKSO_) ;  /* 0xfffe4ce000007944 */ /* 0x002fea0003c3ffff */
        /* <DEDUP_REMOVED lines=84> */
[----:B---3--:R-:W-:Y:S05]  /*20f50*/  CALL.REL.NOINC `($_ZN7cutlass13device_kernelIN5flash19enable_sm80_to_sm89INS1_16FlashAttnBwdSm80INS1_25CollectiveMainloopBwdSm80ILi2ELi2EN4cute5tupleIJNS5_1CILi128EEES8_NS7_ILi64EEEEEENS_6half_tEfNS_4arch4Sm80ELb0ELb0ELb1ELb0ELb1ELb0ELb0ELb0ELi2ELi4ELi4ELi4ELb0EEENS1_24CollectiveEpilogueBwdGQAISA_fSD_Li256ELb0ELb1EEENS1_19SingleTileSchedulerILb0ELb0ELb0ELi128EEEEEEEEEvNT_6ParamsE$_ZN4cute3eso3ESOILb1ELb0EJNS_6LayoutINS_5tupleIJNS3_IJNS_1CILi1EEENS4_ILi2EEEEEES6_NS4_ILi8EEEEEENS3_IJNS3_IJS5_S5_EEES6_NS4_ILi4EEEEEEEENS_10ViewEngineIPKN7cutlass5ArrayIfLi2ELb1EEEEEEEC2ERKSD_RKSK_) ;  /* 0xfffe61f000007944 */ /* 0x008fea0003c3ffff */
[----:B------:R2:W5:Y:S01]  /*20f60*/  LDL.64 R20, [R8] ;  /* 0x0000000008147983 */ /* 0x0005620000100a00 */
[----:B------:R-:W-:Y:S01]  /*20f70*/  IMAD.MOV.U32 R16, RZ, RZ, R5 ;  /* 0x000000ffff107224 */ /* 0x000fe200078e0005 */
[----:B-1----:R-:W-:-:S02]  /*20f80*/  MOV R3, R6 ;  /* 0x0000000600037202 */ /* 0x002fc40000000f00 */
        /* <DEDUP_REMOVED lines=11> */
[----:B------:R-:W-:Y:S02]  /*21040*/  MOV R14, 0x21080 ;  /* 0x00021080000e7802 */ /* 0x000fe40000000f00 */
[----:B--2---:R2:W-:Y:S04]  /*21050*/  ST.E [R16.64], R15 ;  /* 0x0000000f10007985 */ /* 0x0045e8000c101904 */
        /* <DEDUP_REMOVED lines=244> */
[----:B-1----:R-:W2:Y:S01]  /*21fa0*/  LDL R3, [R1+0x770] ;  /* 0x0007700001037983 */ /* 0x002ea20000100800 */
[----:B------:R-:W-:Y:S01]  /*21fb0*/  ULDC.64 UR4, c[0x0][0x118] ;  /* 0x0000460000047ab9 */ /* 0x000fe20000000a00 */
[----:B------:R-:W-:Y:S01]  /*21fc0*/  IMAD.MOV.U32 R2, RZ, RZ, R5 ;  /* 0x000000ffff027224 */ /* 0x000fe200078e0005 */
[----:B------:R-:W-:-:S02]  /*21fd0*/  MOV R5, R6 ;  /* 0x0000000600057202 */ /* 0x000fc40000000f00 */
[----:B------:R-:W-:Y:S01]  /*21fe0*/  MOV R6, 0x22020 ;  /* 0x0002202000067802 */ /* 0x000fe20000000f00 */
[----:B--2---:R1:W-:Y:S04]  /*21ff0*/  ST.E [R16.64+0x7c], R3 ;  /* 0x00007c0310007985 */ /* 0x0043e8000c101904 */
[----:B------:R-:W-:Y:S06]  /*22000*/  BAR.SYNC.DEFER_BLOCKING 0x0 ;  /* 0x0000000000007b1d */ /* 0x000fec0000010000 */
        /* <DEDUP_REMOVED lines=23> */
[----:B-1----:R1:W5:Y:S04]  /*22180*/  LDL R5, [R8] ;  /* 0x0000000008057983 */ /* 0x0023680000100800 */
[----:B------:R1:W5:Y:S01]  /*22190*/  LDL R4, [R8+0x4] ;  /* 0x0000040008047983 */ /* 0x0003620000100800 */
[----:B------:R-:W-:-:S03]  /*221a0*/  MOV R2, 0x221c0 ;  /* 0x000221c000027802 */ /* 0x000fc60000000f00 */
[----:B-1---5:R-:W-:Y:S05]  /*221b0*/  CALL.REL.NOINC `($_ZN7cutlass13device_kernelIN5flash19enable_sm80_to_sm89INS1_16FlashAttnBwdSm80INS1_25CollectiveMainloopBwdSm80ILi2ELi2EN4cute5tupleIJNS5_1CILi128EEES8_NS7_ILi64EEEEEENS_6half_tEfNS_4arch4Sm80ELb0ELb0ELb1ELb0ELb1ELb0ELb0ELb0ELi2ELi4ELi4ELi4ELb0EEENS1_24CollectiveEpilogueBwdGQAISA_fSD_Li256ELb0ELb1EEENS1_19SingleTileSchedulerILb0ELb0ELb0ELi128EEEEEEEEEvNT_6ParamsE$_ZZN4cute7flattenINS_5tupleIJNS1_IJNS_1CILi0EEENS1_IJNS2_ILi1EEENS2_ILi512EEEiEEEEEENS2_ILi4096EEENS1_IJiNS2_ILi8192EEEEEEEEEEEDaRKT_ENKUlRKT_E_clIS7_EEDaSH_) ;  /* 0xfffe711000007944 */ /* 0x022fea0003c3ffff */
        /* <DEDUP_REMOVED lines=94> */
[----:B--2--5:R-:W-:Y:S05]  /*227a0*/  CALL.REL.NOINC `($_ZN7cutlass13device_kernelIN5flash19enable_sm80_to_sm89INS1_16FlashAttnBwdSm80INS1_25CollectiveMainloopBwdSm80ILi2ELi2EN4cute5tupleIJNS5_1CILi128EEES8_NS7_ILi64EEEEEENS_6half_tEfNS_4arch4Sm80ELb0ELb0ELb1ELb0ELb1ELb0ELb0ELb0ELi2ELi4ELi4ELi4ELb0EEENS1_24CollectiveEpilogueBwdGQAISA_fSD_Li256ELb0ELb1EEENS1_19SingleTileSchedulerILb0ELb0ELb0ELi128EEEEEEEEEvNT_6ParamsE$_ZN4cute8smem_ptrIPN7cutlass6half_tEECI1NS_12iter_adaptorIS3_S4_EEES3_) ;  /* 0xfffe5e2000007944 */ /* 0x024fea0003c3ffff */
[----:B-1----:R1:W5:Y:S01]  /*227b0*/  LDL.64 R2, [R8] ;  /* 0x0000000008027983 */ /* 0x0023620000100a00 */
[----:B------:R-:W-:-:S03]  /*227c0*/  MOV R14, 0x227e0 ;  /* 0x000227e0000e7802 */ /* 0x000fc60000000f00 */
[----:B-1---5:R-:W-:Y:S05]  /*227d0*/  CALL.REL.NOINC `($_ZN7cutlass13device_kernelIN5flash19enable_sm80_to_sm89INS1_16FlashAttnBwdSm80INS1_25CollectiveMainloopBwdSm80ILi2ELi2EN4cute5tupleIJNS5_1CILi128EEES8_NS7_ILi64EEEEEENS_6half_tEfNS_4arch4Sm80ELb0ELb0ELb1ELb0ELb1ELb0ELb0ELb0ELi2ELi4ELi4ELi4ELb0EEENS1_24CollectiveEpilogueBwdGQAISA_fSD_Li256ELb0ELb1EEENS1_19SingleTileSchedulerILb0ELb0ELb0ELi128EEEEEEEEEvNT_6ParamsE$_ZN4cute3eso3ESOILb1ELb0EJNS_14ComposedLayoutINS_7SwizzleILi3ELi3ELi3EEENS_1CILj0EEENS_6LayoutINS_5tupleIJNS5_ILi64EEENS5_ILi128EEEEEENS8_IJNS5_ILi1EEES9_EEEEEEENS_10ViewEngineINS_8smem_ptrIPN7cutlass6half_tEEEEEEEC2ERKSF_RKSM_) ;  /* 0xfffe3ee000007944 */ /* 0x022fea0003c3ffff */
[----:B-1----:R1:W5:Y:S01]  /*227e0*/  LDL.64 R2, [R1+0x758] ;  /* 0x0007580001027983 */ /* 0x0023620000100a00 */
[----:B------:R-:W-:-:S03]  /*227f0*/  MOV R14, 0x22810 ;  /* 0x00022810000e7802 */ /* 0x000fc60000000f00 */
[----:B-1---5:R-:W-:Y:S05]  /*22800*/  CALL.REL.NOINC `($_ZN7cutlass13device_kernelIN5flash19enable_sm80_to_sm89INS1_16FlashAttnBwdSm80INS1_25CollectiveMainloopBwdSm80ILi2ELi2EN4cute5tupleIJNS5_1CILi128EEES8_NS7_ILi64EEEEEENS_6half_tEfNS_4arch4Sm80ELb0ELb0ELb1ELb0ELb1ELb0ELb0ELb0ELi2ELi4ELi4ELi4ELb0EEENS1_24CollectiveEpilogueBwdGQAISA_fSD_Li256ELb0ELb1EEENS1_19SingleTileSchedulerILb0ELb0ELb0ELi128EEEEEEEEEvNT_6ParamsE$_ZN4cute3eso3ESOILb1ELb0EJNS_14ComposedLayoutINS_7SwizzleILi3ELi3ELi3EEENS_1CILj0EEENS_6LayoutINS_5tupleIJNS8_IJNS8_IJNS5_ILi4EEENS5_ILi8EEEEEENS8_IJNS5_ILi2EEENS5_ILi1EEEEEEEEENS8_IJNS8_IJSC_SC_EEESB_EEEEEENS8_IJNS8_IJNS8_IJNS5_ILi128EEESD_EEENS8_IJSA_NS5_ILi0EEEEEEEEENS8_IJNS8_IJNS5_ILi64EEENS5_ILi512EEEEEENS8_IJNS5_ILi16EEENS5_ILi1024EEEEEEEEEEEEEEEENS_10ViewEngineINS_8smem_ptrIPN7cutlass6half_tEEEEEEEC2ERKSX_RKS14_) ;  /* 0xfffe3f4000007944 */ /* 0x022fea0003c3ffff */
        /* <DEDUP_REMOVED lines=31> */
[----:B------:R-:W-:Y:S02]  /*22a00*/  MOV R3, R4 ;  /* 0x0000000400037202 */ /* 0x000fe40000000f00 */
[----:B------:R-:W-:Y:S02]  /*22a10*/  MOV R4, 0x22a30 ;  /* 0x00022a3000047802 */ /* 0x000fe40000000f00 */
[----:B------:R-:W-:Y:S05]  /*22a20*/  CALL.REL.NOINC `($_ZN7cutlass13device_kernelIN5flash19enable_sm80_to_sm89INS1_16FlashAttnBwdSm80INS1_25CollectiveMainloopBwdSm80ILi2ELi2EN4cute5tupleIJNS5_1CILi128EEES8_NS7_ILi64EEEEEENS_6half_tEfNS_4arch4Sm80ELb0ELb0ELb1ELb0ELb1ELb0ELb0ELb0ELi2ELi4ELi4ELi4ELb0EEENS1_24CollectiveEpilogueBwdGQAISA_fSD_Li256ELb0ELb1EEENS1_19SingleTileSchedulerILb0ELb0ELb0ELi128EEEEEEEEEvNT_6ParamsE$_ZZN4cute13to_mixed_bitsINS_5tupleIJNS1_IJNS_1CILi4EEENS2_ILi8EEEEEENS2_ILi2EEENS2_ILi1EEEEEENS1_IJNS1_IJNS2_ILi128EEENS2_ILi0EEEEEES4_SA_EEENS1_IJNS1_IJiiEEEiSA_EEEEEDaRKT_RKT0_RKT1_ENKUlRKT_RKT0_RKT1_E_clIS5_SB_SD_EEDaSQ_ST_SW_) ;  /* 0xfffe60a000007944 */ /* 0x000fea0003c3ffff */
[----:B------:R-:W-:Y:S02]  /*22a30*/  MOV R6, 0x22a50 ;  /* 0x00022a5000067802 */ /* 0x000fe40000000f00 */
[----:B------:R-:W-:Y:S05]  /*22a40*/  CALL.REL.NOINC `($_ZN7cutlass13device_kernelIN5flash19enable_sm80_to_sm89INS1_16FlashAttnBwdSm80INS1_25CollectiveMainloopBwdSm80ILi2ELi2EN4cute5tupleIJNS5_1CILi128EEES8_NS7_ILi64EEEEEENS_6half_tEfNS_4arch4Sm80ELb0ELb0ELb1ELb0ELb1ELb0ELb0ELb0ELi2ELi4ELi4ELi4ELb0EEENS1_24CollectiveEpilogueBwdGQAISA_fSD_Li256ELb0ELb1EEENS1_19SingleTileSchedulerILb0ELb0ELb0ELi128EEEEEEEEEvNT_6ParamsE$_ZZN4cute13to_mixed_bitsINS_5tupleIJNS1_IJNS_1CILi4EEENS2_ILi8EEEEEENS2_ILi2EEENS2_ILi1EEEEEENS1_IJNS1_IJNS2_ILi128EEENS2_ILi0EEEEEES4_SA_EEENS1_IJNS1_IJiiEEEiSA_EEEEEDaRKT_RKT0_RKT1_ENKUlRKT_RKT0_RKT1_E_clIS6_S4_iEEDaSQ_ST_SW_) ;  /* 0xfffe60c000007944 */ /* 0x000fea0003c3ffff */
[----:B------:R-:W-:Y:S02]  /*22a50*/  MOV R5, R4 ;  /* 0x0000000400057202 */ /* 0x000fe40000000f00 */
[----:B------:R-:W-:Y:S02]  /*22a60*/  MOV R4, 0x22a80 ;  /* 0x00022a8000047802 */ /* 0x000fe40000000f00 */
[----:B------:R-:W-:Y:S05]  /*22a70*/  CALL.REL.NOINC `($_ZN7cutlass13device_kernelIN5flash19enable_sm80_to_sm89INS1_16FlashAttnBwdSm80INS1_25CollectiveMainloopBwdSm80ILi2ELi2EN4cute5tupleIJNS5_1CILi128EEES8_NS7_ILi64EEEEEENS_6half_tEfNS_4arch4Sm80ELb0ELb0ELb1ELb0ELb1ELb0ELb0ELb0ELi2ELi4ELi4ELi4ELb0EEENS1_24CollectiveEpilogueBwdGQAISA_fSD_Li256ELb0ELb1EEENS1_19SingleTileSchedulerILb0ELb0ELb0ELi128EEEEEEEEEvNT_6ParamsE$_ZZN4cute13to_mixed_bitsINS_5tupleIJNS1_IJNS_1CILi4EEENS2_ILi8EEEEEENS2_ILi2EEENS2_ILi1EEEEEENS1_IJNS1_IJNS2_ILi128EEENS2_ILi0EEEEEES4_SA_EEENS1_IJNS1_IJiiEEEiSA_EEEEEDaRKT_RKT0_RKT1_ENKUlDpRKT_E_clIJNS_9MixedBitsILj0ELj384EEENSU_ILj0ELj8EEENS2_ILj0EEEEEEDaSR_) ;  /* 0xfffe601000007944 */ /* 0x000fea0003c3ffff */
        /* <DEDUP_REMOVED lines=13> */
[----:B-1----:R-:W-:Y:S05]  /*22b50*/  CALL.REL.NOINC `($_ZN7cutlass13device_kernelIN5flash19enable_sm80_to_sm89INS1_16FlashAttnBwdSm80INS1_25CollectiveMainloopBwdSm80ILi2ELi2EN4cute5tupleIJNS5_1CILi128EEES8_NS7_ILi64EEEEEENS_6half_tEfNS_4arch4Sm80ELb0ELb0ELb1ELb0ELb1ELb0ELb0ELb0ELi2ELi4ELi4ELi4ELb0EEENS1_24CollectiveEpilogueBwdGQAISA_fSD_Li256ELb0ELb1EEENS1_19SingleTileSchedulerILb0ELb0ELb0ELi128EEEEEEEEEvNT_6ParamsE$_ZN4cute3eso3ESOILb1ELb0EJNS_1CILi8EEEiiEEC2ERKS3_RKiS8_) ;  /* 0xfffe3ee000007944 */ /* 0x002fea0003c3ffff */
[----:B-1----:R1:W5:Y:S01]  /*22b60*/  LDL.64 R2, [R1+0x758] ;  /* 0x0007580001027983 */ /* 0x0023620000100a00 */
[----:B------:R-:W-:Y:S01]  /*22b70*/  IMAD.MOV.U32 R5, RZ, RZ, 0x48 ;  /* 0x00000048ff057424 */ /* 0x000fe200078e00ff */
[----:B------:R-:W-:Y:S01]  /*22b80*/  LOP3.LUT P0, RZ, R6, 0x8, RZ, 0xc0, !PT ;  /* 0x0000000806ff7812 */ /* 0x000fe2000780c0ff */
[----:B------:R-:W-:Y:S01]  /*22b90*/  IMAD.MOV.U32 R82, RZ, RZ, R62 ;  /* 0x000000ffff527224 */ /* 0x000fe200078e003e */
[----:B------:R-:W-:-:S02]  /*22ba0*/  MOV R26, 0x22bd0 ;  /* 0x00022bd0001a7802 */ /* 0x000fc40000000f00 */
[----:B------:R-:W-:-:S04]  /*22bb0*/  SEL R5, R5, 0x38, !P0 ;  /* 0x0000003805057807 */ /* 0x000fc80004000000 */
[----:B-1---5:R-:W-:Y:S05]  /*22bc0*/  CALL.REL.NOINC `($_ZN7cutlass13device_kernelIN5flash19enable_sm80_to_sm89INS1_16FlashAttnBwdSm80INS1_25CollectiveMainloopBwdSm80ILi2ELi2EN4cute5tupleIJNS5_1CILi128EEES8_NS7_ILi64EEEEEENS_6half_tEfNS_4arch4Sm80ELb0ELb0ELb1ELb0ELb1ELb0ELb0ELb0ELi2ELi4ELi4ELi4ELb0EEENS1_24CollectiveEpilogueBwdGQAISA_fSD_Li256ELb0ELb1EEENS1_19SingleTileSchedulerILb0ELb0ELb0ELi128EEEEEEEEEvNT_6ParamsE$_ZN4cute3eso3ESOILb0ELb1EJiNS_1CILi144EEENS2_ILi288EEEEEC2ERKiRKS3_RKS4_) ;  /* 0xfffe37e000007944 */ /* 0x022fea0003c3ffff */
[----:B------:R-:W2:Y:S01]  /*22bd0*/  LDL R16, [R1+0x758] ;  /* 0x0007580001107983 */ /* 0x000ea20000100800 */
[----:B------:R-:W-:Y:S01]  /*22be0*/  IMAD.MOV.U32 R82, RZ, RZ, R62 ;  /* 0x000000ffff527224 */ /* 0x000fe200078e003e */
[----:B-1----:R-:W-:Y:S02]  /*22bf0*/  MOV R4, R9 ;  /* 0x0000000900047202 */ /* 0x002fe40000000f00 */
[----:B------:R-:W-:Y:S01]  /*22c00*/  MOV R26, 0x22c30 ;  /* 0x00022c30001a7802 */ /* 0x000fe20000000f00 */
[----:B--2---:R1:W-:Y:S04]  /*22c10*/  STL [R1+0x790], R16 ;  /* 0x0007901001007387 */ /* 0x0043e80000100800 */
[----:B-1----:R-:W-:Y:S05]  /*22c20*/  CALL.REL.NOINC `($_ZN7cutlass13device_kernelIN5flash19enable_sm80_to_sm89INS1_16FlashAttnBwdSm80INS1_25CollectiveMainloopBwdSm80ILi2ELi2EN4cute5tupleIJNS5_1CILi128EEES8_NS7_ILi64EEEEEENS_6half_tEfNS_4arch4Sm80ELb0ELb0ELb1ELb0ELb1ELb0ELb0ELb0ELi2ELi4ELi4ELi4ELb0EEENS1_24CollectiveEpilogueBwdGQAISA_fSD_Li256ELb0ELb1EEENS1_19SingleTileSchedulerILb0ELb0ELb0ELi128EEEEEEEEEvNT_6ParamsE$_ZN4cute3eso3ESOILb1ELb0EJNS_1CILi1EEENS_5tupleIJNS2_ILi8EEEiiEEENS2_ILi64EEENS4_IJiNS2_ILi144EEENS2_ILi288EEEEEENS2_ILi512EEEEEC2ERKS3_RKS6_RKS7_RKSA_RKSB_) ;  /* 0xfffe3bb000007944 */ /* 0x002fea0003c3ffff */
[----:B-1----:R1:W5:Y:S04]  /*22c30*/  LDL R5, [R1+0x760] ;  /* 0x0007600001057983 */ /* 0x0023680000100800 */
[----:B------:R1:W5:Y:S01]  /*22c40*/  LDL.64 R2, [R1+0x758] ;  /* 0x0007580001027983 */ /* 0x0003620000100a00 */
[----:B------:R-:W-:-:S02]  /*22c50*/  MOV R82, R62 ;  /* 0x0000003e00527202 */ /* 0x000fc40000000f00 */
[----:B------:R-:W-:Y:S02]  /*22c60*/  MOV R26, 0x22c80 ;  /* 0x00022c80001a7802 */ /* 0x000fe40000000f00 */
[----:B-1---5:R-:W-:Y:S05]  /*22c70*/  CALL.REL.NOINC `($_ZN7cutlass13device_kernelIN5flash19enable_sm80_to_sm89INS1_16FlashAttnBwdSm80INS1_25CollectiveMainloopBwdSm80ILi2ELi2EN4cute5tupleIJNS5_1CILi128EEES8_NS7_ILi64EEEEEENS_6half_tEfNS_4arch4Sm80ELb0ELb0ELb1ELb0ELb1ELb0ELb0ELb0ELi2ELi4ELi4ELi4ELb0EEENS1_24CollectiveEpilogueBwdGQAISA_fSD_Li256ELb0ELb1EEENS1_19SingleTileSchedulerILb0ELb0ELb0ELi128EEEEEEEEEvNT_6ParamsE$_ZN4cute5tupleIJNS0_IJNS_1CILi8EEENS0_IJNS1_ILi2EEES3_S3_EEENS1_ILi1EEES4_S5_EEENS0_IJS5_NS0_IJS2_iiEEENS1_ILi64EEENS0_IJiNS1_ILi144EEENS1_ILi288EEEEEENS1_ILi512EEEEEEEEC2ERKS6_RKSD_) ;  /* 0xfffe57c000007944 */ /* 0x022fea0003c3ffff */
[----:B------:R2:W5:Y:S04]  /*22c80*/  LDL R16, [R1+0x760] ;  /* 0x0007600001107983 */ /* 0x0005680000100800 */
[----:B-1----:R2:W5:Y:S01]  /*22c90*/  LDL.64 R2, [R1+0x758] ;  /* 0x0007580001027983 */ /* 0x0025620000100a00 */
[----:B------:R-:W-:-:S03]  /*22ca0*/  MOV R4, 0x22cc0 ;  /* 0x00022cc000047802 */ /* 0x000fc60000000f00 */
[----:B--2--5:R-:W-:Y:S05]  /*22cb0*/  CALL.REL.NOINC `($_ZN7cutlass13device_kernelIN5flash19enable_sm80_to_sm89INS1_16FlashAttnBwdSm80INS1_25CollectiveMainloopBwdSm80ILi2ELi2EN4cute5tupleIJNS5_1CILi128EEES8_NS7_ILi64EEEEEENS_6half_tEfNS_4arch4Sm80ELb0ELb0ELb1ELb0ELb1ELb0ELb0ELb0ELi2ELi4ELi4ELi4ELb0EEENS1_24CollectiveEpilogueBwdGQAISA_fSD_Li256ELb0ELb1EEENS1_19SingleTileSchedulerILb0ELb0ELb0ELi128EEEEEEEEEvNT_6ParamsE$_ZZN4cute7flattenINS_5tupleIJNS_1CILi1EEENS1_IJNS2_ILi8EEEiiEEENS2_ILi64EEENS1_IJiNS2_ILi144EEENS2_ILi288EEEEEENS2_ILi512EEEEEEEEDaRKT_ENKUlRKT_E_clIS5_EEDaSH_) ;  /* 0xfffe665000007944 */ /* 0x024fea0003c3ffff */
[----:B------:R-:W-:Y:S02]  /*22cc0*/  MOV R3, R16 ;  /* 0x0000001000037202 */ /* 0x000fe40000000f00 */
[----:B------:R-:W-:Y:S02]  /*22cd0*/  MOV R4, 0x22cf0 ;  /* 0x00022cf000047802 */ /* 0x000fe40000000f00 */
[----:B------:R-:W-:Y:S05]  /*22ce0*/  CALL.REL.NOINC `($_ZN7cutlass13device_kernelIN5flash19enable_sm80_to_sm89INS1_16FlashAttnBwdSm80INS1_25CollectiveMainloopBwdSm80ILi2ELi2EN4cute5tupleIJNS5_1CILi128EEES8_NS7_ILi64EEEEEENS_6half_tEfNS_4arch4Sm80ELb0ELb0ELb1ELb0ELb1ELb0ELb0ELb0ELi2ELi4ELi4ELi4ELb0EEENS1_24CollectiveEpilogueBwdGQAISA_fSD_Li256ELb0ELb1EEENS1_19SingleTileSchedulerILb0ELb0ELb0ELi128EEEEEEEEEvNT_6ParamsE$_ZZN4cute7flattenINS_5tupleIJNS_1CILi1EEENS1_IJNS2_ILi8EEEiiEEENS2_ILi64EEENS1_IJiNS2_ILi144EEENS2_ILi288EEEEEENS2_ILi512EEEEEEEEDaRKT_ENKUlRKT_E_clIS9_EEDaSH_) ;  /* 0xfffe666000007944 */ /* 0x000fea0003c3ffff */
[----:B------:R-:W-:Y:S02]  /*22cf0*/  MOV R4, R2 ;  /* 0x0000000200047202 */ /* 0x000fe40000000f00 */
[----:B------:R-:W-:Y:S02]  /*22d00*/  MOV R2, 0x22d20 ;  /* 0x00022d2000027802 */ /* 0x000fe40000000f00 */
[----:B------:R-:W-:Y:S05]  /*22d10*/  CALL.REL.NOINC `($_ZN7cutlass13device_kernelIN5flash19enable_sm80_to_sm89INS1_16FlashAttnBwdSm80INS1_25CollectiveMainloopBwdSm80ILi2ELi2EN4cute5tupleIJNS5_1CILi128EEES8_NS7_ILi64EEEEEENS_6half_tEfNS_4arch4Sm80ELb0ELb0ELb1ELb0ELb1ELb0ELb0ELb0ELi2ELi4ELi4ELi4ELb0EEENS1_24CollectiveEpilogueBwdGQAISA_fSD_Li256ELb0ELb1EEENS1_19SingleTileSchedulerILb0ELb0ELb0ELi128EEEEEEEEEvNT_6ParamsE$_ZZN4cute12filter_tupleINS_5tupleIJNS_1CILi1EEENS1_IJNS2_ILi8EEEiiEEENS2_ILi64EEENS1_IJiNS2_ILi144EEENS2_ILi288EEEEEENS2_ILi512EEEEEEZNS_7flattenISB_EEDaRKT_EUlRKT_E_EEDaSF_OT0_ENKUlDpSI_E_clIJNS1_IJS3_EEES5_NS1_IJS6_EEES9_NS1_IJSA_EEEEEEDaSM_) ;  /* 0xfffe5c1000007944 */ /* 0x000fea0003c3ffff */
[----:B------:R-:W-:Y:S02]  /*22d20*/  MOV R82, R62 ;  /* 0x0000003e00527202 */ /* 0x000fe40000000f00 */
[----:B------:R-:W-:-:S02]  /*22d30*/  MOV R26, 0x22d50 ;  /* 0x00022d50001a7802 */ /* 0x000fc40000000f00 */
[----:B------:R-:W-:Y:S05]  /*22d40*/  CALL.REL.NOINC `($_ZN7cutlass13device_kernelIN5flash19enable_sm80_to_sm89INS1_16FlashAttnBwdSm80INS1_25CollectiveMainloopBwdSm80ILi2ELi2EN4cute5tupleIJNS5_1CILi128EEES8_NS7_ILi64EEEEEENS_6half_tEfNS_4arch4Sm80ELb0ELb0ELb1ELb0ELb1ELb0ELb0ELb0ELi2ELi4ELi4ELi4ELb0EEENS1_24CollectiveEpilogueBwdGQAISA_fSD_Li256ELb0ELb1EEENS1_19SingleTileSchedulerILb0ELb0ELb0ELi128EEEEEEEEEvNT_6ParamsE$_ZN4cute3eso3ESOILb0ELb1EJiNS_1CILi144EEENS2_ILi512EEEEEC2ERKiRKS3_RKS4_) ;  /* 0xfffe36b000007944 */ /* 0x000fea0003c3ffff */
[----:B------:R-:W2:Y:S01]  /*22d50*/  LDL R16, [R1+0x758] ;  /* 0x0007580001107983 */ /* 0x000ea20000100800 */
[----:B-1----:R-:W-:Y:S01]  /*22d60*/  IMAD.MOV.U32 R2, RZ, RZ, R11 ;  /* 0x000000ffff027224 */ /* 0x002fe200078e000b */
[----:B------:R-:W-:-:S02]  /*22d70*/  MOV R82, R62 ;  /* 0x0000003e00527202 */ /* 0x000fc40000000f00 */
[----:B------:R-:W-:Y:S01]  /*22d80*/  MOV R34, 0x22db0 ;  /* 0x00022db000227802 */ /* 0x000fe20000000f00 */
[----:B--2---:R1:W-:Y:S04]  /*22d90*/  STL [R1+0x11ec], R16 ;  /* 0x0011ec1001007387 */ /* 0x0043e80000100800 */
[----:B-1----:R-:W-:Y:S05]  /*22da0*/  CALL.REL.NOINC `($_ZN7cutlass13device_kernelIN5flash19enable_sm80_to_sm89INS1_16FlashAttnBwdSm80INS1_25CollectiveMainloopBwdSm80ILi2ELi2EN4cute5tupleIJNS5_1CILi128EEES8_NS7_ILi64EEEEEENS_6half_tEfNS_4arch4Sm80ELb0ELb0ELb1ELb0ELb1ELb0ELb0ELb0ELi2ELi4ELi4ELi4ELb0EEENS1_24CollectiveEpilogueBwdGQAISA_fSD_Li256ELb0ELb1EEENS1_19SingleTileSchedulerILb0ELb0ELb0ELi128EEEEEEEEEvNT_6ParamsE$_ZN4cute3eso3ESOILb0ELb0EJiiNS_1CILi144EEENS2_ILi512EEEEEC2ERKiS7_RKS3_RKS4_) ;  /* 0xfffe324000007944 */ /* 0x002fea0003c3ffff */
[----:B-1----:R-:W2:Y:S01]  /*22db0*/  LDL.64 R2, [R1+0x758] ;  /* 0x0007580001027983 */ /* 0x002ea20000100a00 */
[----:B------:R-:W-:Y:S01]  /*22dc0*/  IMAD.MOV.U32 R5, RZ, RZ, R10 ;  /* 0x000000ffff057224 */ /* 0x000fe200078e000a */
[----:B------:R-:W-:Y:S01]  /*22dd0*/  MOV R29, R19 ;  /* 0x00000013001d7202 */ /* 0x000fe20000000f00 */
[----:B------:R-:W-:Y:S01]  /*22de0*/  IMAD.MOV.U32 R83, RZ, RZ, R62 ;  /* 0x000000ffff537224 */ /* 0x000fe200078e003e */
[----:B------:R-:W-:Y:S01]  /*22df0*/  MOV R26, 0x22e20 ;  /* 0x00022e20001a7802 */ /* 0x000fe20000000f00 */
[----:B--2---:R1:W-:Y:S04]  /*22e00*/  STL.64 [R1+0x788], R2 ;  /* 0x0007880201007387 */ /* 0x0043e80000100a00 */
[----:B-1----:R-:W-:Y:S05]  /*22e10*/  CALL.REL.NOINC `($_ZN7cutlass13device_kernelIN5flash19enable_sm80_to_sm89INS1_16FlashAttnBwdSm80INS1_25CollectiveMainloopBwdSm80ILi2ELi2EN4cute5tupleIJNS5_1CILi128EEES8_NS7_ILi64EEEEEENS_6half_tEfNS_4arch4Sm80ELb0ELb0ELb1ELb0ELb1ELb0ELb0ELb0ELi2ELi4ELi4ELi4ELb0EEENS1_24CollectiveEpilogueBwdGQAISA_fSD_Li256ELb0ELb1EEENS1_19SingleTileSchedulerILb0ELb0ELb0ELi128EEEEEEEEEvNT_6ParamsE$_ZN4cute3eso3ESOILb0ELb0EJiiiNS_1CILi144EEENS2_ILi512EEEEEC2ERKiS7_S7_RKS3_RKS4_) ;  /* 0xfffe336000007944 */ /* 0x002fea0003c3ffff */
        /* <DEDUP_REMOVED lines=9> */
[----:B-1----:R-:W-:Y:S05]  /*22eb0*/  CALL.REL.NOINC `($_ZN7cutlass13device_kernelIN5flash19enable_sm80_to_sm89INS1_16FlashAttnBwdSm80INS1_25CollectiveMainloopBwdSm80ILi2ELi2EN4cute5tupleIJNS5_1CILi128EEES8_NS7_ILi64EEEEEENS_6half_tEfNS_4arch4Sm80ELb0ELb0ELb1ELb0ELb1ELb0ELb0ELb0ELi2ELi4ELi4ELi4ELb0EEENS1_24CollectiveEpilogueBwdGQAISA_fSD_Li256ELb0ELb1EEENS1_19SingleTileSchedulerILb0ELb0ELb0ELi128EEEEEEEEEvNT_6ParamsE$_ZN4cute3eso3ESOILb1ELb0EJNS_1CILi8EEEiiiNS2_ILi144EEENS2_ILi512EEEEEC2ERKS3_RKiSA_SA_RKS4_RKS5_) ;  /* 0xfffe3bf000007944 */ /* 0x002fea0003c3ffff */
        /* <DEDUP_REMOVED lines=8> */
[----:B-1----:R-:W-:Y:S05]  /*22f40*/  CALL.REL.NOINC `($_ZN7cutlass13device_kernelIN5flash19enable_sm80_to_sm89INS1_16FlashAttnBwdSm80INS1_25CollectiveMainloopBwdSm80ILi2ELi2EN4cute5tupleIJNS5_1CILi128EEES8_NS7_ILi64EEEEEENS_6half_tEfNS_4arch4Sm80ELb0ELb0ELb1ELb0ELb1ELb0ELb0ELb0ELi2ELi4ELi4ELi4ELb0EEENS1_24CollectiveEpilogueBwdGQAISA_fSD_Li256ELb0ELb1EEENS1_19SingleTileSchedulerILb0ELb0ELb0ELi128EEEEEEEEEvNT_6ParamsE$_ZN4cute3eso3ESOILb1ELb0EJNS_1CILi1EEEiiiNS2_ILi144EEENS2_ILi512EEEEEC2ERKS3_RKiSA_SA_RKS4_RKS5_) ;  /* 0xfffe399000007944 */ /* 0x002fea0003c3ffff */
[----:B-1----:R1:W5:Y:S04]  /*22f50*/  LDL R5, [R1+0x760] ;  /* 0x0007600001057983 */ /* 0x0023680000100800 */
[----:B------:R1:W5:Y:S01]  /*22f60*/  LDL.64 R2, [R1+0x758] ;  /* 0x0007580001027983 */ /* 0x0003620000100a00 */
[----:B------:R-:W-:-:S02]  /*22f70*/  MOV R84, R62 ;  /* 0x0000003e00547202 */ /* 0x000fc40000000f00 */
[----:B------:R-:W-:Y:S02]  /*22f80*/  MOV R26, 0x22fa0 ;  /* 0x00022fa0001a7802 */ /* 0x000fe40000000f00 */
[----:B-1---5:R-:W-:Y:S05]  /*22f90*/  CALL.REL.NOINC `($_ZN7cutlass13device_kernelIN5flash19enable_sm80_to_sm89INS1_16FlashAttnBwdSm80INS1_25CollectiveMainloopBwdSm80ILi2ELi2EN4cute5tupleIJNS5_1CILi128EEES8_NS7_ILi64EEEEEENS_6half_tEfNS_4arch4Sm80ELb0ELb0ELb1ELb0ELb1ELb0ELb0ELb0ELi2ELi4ELi4ELi4ELb0EEENS1_24CollectiveEpilogueBwdGQAISA_fSD_Li256ELb0ELb1EEENS1_19SingleTileSchedulerILb0ELb0ELb0ELi128EEEEEEEEEvNT_6ParamsE$_ZN4cute5tupleIJNS0_IJNS_1CILi16EEENS1_ILi2EEES3_S3_NS1_ILi4EEES3_EEENS0_IJNS1_ILi1EEEiiiNS1_ILi144EEENS1_ILi512EEEEEEEEC2ERKS5_RKS9_) ;  /* 0xfffe540000007944 */ /* 0x022fea0003c3ffff */
        /* <DEDUP_REMOVED lines=8> */
[----:B-1----:R-:W-:Y:S05]  /*23020*/  CALL.REL.NOINC `($_ZN7cutlass13device_kernelIN5flash19enable_sm80_to_sm89INS1_16FlashAttnBwdSm80INS1_25CollectiveMainloopBwdSm80ILi2ELi2EN4cute5tupleIJNS5_1CILi128EEES8_NS7_ILi64EEEEEENS_6half_tEfNS_4arch4Sm80ELb0ELb0ELb1ELb0ELb1ELb0ELb0ELb0ELi2ELi4ELi4ELi4ELb0EEENS1_24CollectiveEpilogueBwdGQAISA_fSD_Li256ELb0ELb1EEENS1_19SingleTileSchedulerILb0ELb0ELb0ELi128EEEEEEEEEvNT_6ParamsE$_ZZN4cute6detail16composition_implINS_5tupleIJNS_1CILi16EEENS3_ILi2EEES5_S5_NS3_ILi4EEES5_EEENS2_IJNS3_ILi1EEEiiiNS3_ILi144EEENS3_ILi512EEEEEENS2_IJNS2_IJS5_S5_EEES6_NS3_ILi8EEEEEENS2_IJNS2_IJNS3_ILi64EEESA_EEES4_NS3_ILi1024EEEEEEEEDaRKT_RKT0_RKT1_RKT2_ENKUlRKT_RKT0_E_clISC_SG_EEDaSX_S10_) ;  /* 0xfffe5fa000007944 */ /* 0x002fea0003c3ffff */
[----:B------:R-:W-:Y:S02]  /*23030*/  MOV R2, R70 ;  /* 0x0000004600027202 */ /* 0x000fe40000000f00 */
[----:B------:R-:W-:-:S02]  /*23040*/  MOV R26, 0x23060 ;  /* 0x00023060001a7802 */ /* 0x000fc40000000f00 */
[----:B-----5:R-:W-:Y:S05]  /*23050*/  CALL.REL.NOINC `($_ZN7cutlass13device_kernelIN5flash19enable_sm80_to_sm89INS1_16FlashAttnBwdSm80INS1_25CollectiveMainloopBwdSm80ILi2ELi2EN4cute5tupleIJNS5_1CILi128EEES8_NS7_ILi64EEEEEENS_6half_tEfNS_4arch4Sm80ELb0ELb0ELb1ELb0ELb1ELb0ELb0ELb0ELi2ELi4ELi4ELi4ELb0EEENS1_24CollectiveEpilogueBwdGQAISA_fSD_Li256ELb0ELb1EEENS1_19SingleTileSchedulerILb0ELb0ELb0ELi128EEEEEEEEEvNT_6ParamsE$_ZZN4cute6detail16composition_implINS_5tupleIJNS_1CILi16EEENS3_ILi2EEES5_S5_NS3_ILi4EEES5_EEENS2_IJNS3_ILi1EEEiiiNS3_ILi144EEENS3_ILi512EEEEEENS2_IJNS2_IJS5_S5_EEES6_NS3_ILi8EEEEEENS2_IJNS2_IJNS3_ILi64EEESA_EEES4_NS3_ILi1024EEEEEEEEDaRKT_RKT0_RKT1_RKT2_ENKUlRKT_RKT0_E_clIS6_S4_EEDaSX_S10_) ;  /* 0xfffe5f2000007944 */ /* 0x020fea0003c3ffff */
[----:B-----5:R2:W-:Y:S01]  /*23060*/  STL.64 [R1+0x770], R2 ;  /* 0x0007700201007387 */ /* 0x0205e20000100a00 */
[----:B------:R-:W-:Y:S01]  /*23070*/  IMAD.MOV.U32 R26, RZ, RZ, R4 ;  /* 0x000000ffff1a7224 */ /* 0x000fe200078e0004 */
[----:B------:R-:W-:Y:S01]  /*23080*/  MOV R82, R62 ;  /* 0x0000003e00527202 */ /* 0x000fe20000000f00 */
[----:B------:R-:W-:Y:S01]  /*23090*/  IMAD.MOV.U32 R83, RZ, RZ, R61 ;  /* 0x000000ffff537224 */ /* 0x000fe200078e003d */
[----:B------:R-:W-:-:S02]  /*230a0*/  MOV R4, 0x230c0 ;  /* 0x000230c000047802 */ /* 0x000fc40000000f00 */
[----:B-12---:R-:W-:Y:S05]  /*230b0*/  CALL.REL.NOINC `($_ZN7cutlass13device_kernelIN5flash19enable_sm80_to_sm89INS1_16FlashAttnBwdSm80INS1_25CollectiveMainloopBwdSm80ILi2ELi2EN4cute5tupleIJNS5_1CILi128EEES8_NS7_ILi64EEEEEENS_6half_tEfNS_4arch4Sm80ELb0ELb0ELb1ELb0ELb1ELb0ELb0ELb0ELi2ELi4ELi4ELi4ELb0EEENS1_24CollectiveEpilogueBwdGQAISA_fSD_Li256ELb0ELb1EEENS1_19SingleTileSchedulerILb0ELb0ELb0ELi128EEEEEEEEEvNT_6ParamsE$_ZN4cute3eso3ESOILb0ELb0EJNS_5tupleIJiNS_1CILi512EEEEEENS2_IJiiEEENS3_ILi1024EEEEEC2ERKS5_RKS6_RKS7_) ;  /* 0xfffe253000007944 */ /* 0x006fea0003c3ffff */
[----:B------:R2:W5:Y:S04]  /*230c0*/  LDL R5, [R1+0x760] ;  /* 0x0007600001057983 */ /* 0x0005680000100800 */
[----:B-1----:R2:W5:Y:S01]  /*230d0*/  LDL.64 R2, [R1+0x758] ;  /* 0x0007580001027983 */ /* 0x0025620000100a00 */
[----:B------:R-:W-:-:S02]  /*230e0*/  MOV R82, R62 ;  /* 0x0000003e00527202 */ /* 0x000fc40000000f00 */
[----:B------:R-:W-:Y:S02]  /*230f0*/  MOV R26, 0x23110 ;  /* 0x00023110001a7802 */ /* 0x000fe40000000f00 */
[----:B--2--5:R-:W-:Y:S05]  /*23100*/  CALL.REL.NOINC `($_ZN7cutlass13device_kernelIN5flash19enable_sm80_to_sm89INS1_16FlashAttnBwdSm80INS1_25CollectiveMainloopBwdSm80ILi2ELi2EN4cute5tupleIJNS5_1CILi128EEES8_NS7_ILi64EEEEEENS_6half_tEfNS_4arch4Sm80ELb0ELb0ELb1ELb0ELb1ELb0ELb0ELb0ELi2ELi4ELi4ELi4ELb0EEENS1_24CollectiveEpilogueBwdGQAISA_fSD_Li256ELb0ELb1EEENS1_19SingleTileSchedulerILb0ELb0ELb0ELi128EEEEEEEEEvNT_6ParamsE$_ZN4cute5tupleIJNS0_IJNS0_IJNS_1CILi2EEES2_EEES3_NS1_ILi8EEEEEENS0_IJNS0_IJiNS1_ILi512EEEEEENS0_IJiiEEENS1_ILi1024EEEEEEEEC2ERKS5_RKSA_) ;  /* 0xfffe502000007944 */ /* 0x024fea0003c3ffff */
[----:B-1----:R1:W5:Y:S04]  /*23110*/  LDL R4, [R1+0x760] ;  /* 0x0007600001047983 */ /* 0x0023680000100800 */
[----:B------:R1:W5:Y:S01]  /*23120*/  LDL.64 R2, [R1+0x758] ;  /* 0x0007580001027983 */ /* 0x0003620000100a00 */
[----:B------:R-:W-:Y:S01]  /*23130*/  LOP3.LUT R5, R6, 0x180, RZ, 0xc0, !PT ;  /* 0x0000018006057812 */ /* 0x000fe200078ec0ff */
[----:B------:R-:W-:Y:S01]  /*23140*/  IMAD.MOV.U32 R82, RZ, RZ, R62 ;  /* 0x000000ffff527224 */ /* 0x000fe200078e003e */
[----:B------:R-:W-:Y:S02]  /*23150*/  MOV R6, 0x231b0 ;  /* 0x000231b000067802 */ /* 0x000fe40000000f00 */
[----:B------:R-:W-:Y:S01]  /*23160*/  LEA.HI R12, R5, R12, RZ, 0x1d ;  /* 0x0000000c050c7211 */ /* 0x000fe200078fe8ff */
[----:B------:R-:W-:-:S03]  /*23170*/  IMAD.MOV.U32 R5, RZ, RZ, R0 ;  /* 0x000000ffff057224 */ /* 0x000fc600078e0000 */
[----:B------:R-:W-:-:S05]  /*23180*/  LEA.HI.SX32 R12, R13, R12, 0x1e ;  /* 0x0000000c0d0c7211 */ /* 0x000fca00078ff2ff */
[----:B------:R1:W-:Y:S02]  /*23190*/  STL [R1+0x11e0], R12 ;  /* 0x0011e00c01007387 */ /* 0x0003e40000100800 */
[----:B-1---5:R-:W-:Y:S05]  /*231a0*/  CALL.REL.NOINC `($_ZN7cutlass13device_kernelIN5flash19enable_sm80_to_sm89INS1_16FlashAttnBwdSm80INS1_25CollectiveMainloopBwdSm80ILi2ELi2EN4cute5tupleIJNS5_1CILi128EEES8_NS7_ILi64EEEEEENS_6half_tEfNS_4arch4Sm80ELb0ELb0ELb1ELb0ELb1ELb0ELb0ELb0ELi2ELi4ELi4ELi4ELb0EEENS1_24CollectiveEpilogueBwdGQAISA_fSD_Li256ELb0ELb1EEENS1_19SingleTileSchedulerILb0ELb0ELb0ELi128EEEEEEEEEvNT_6ParamsE$_ZN4cute3eso3ESOILb0ELb0EJNS_6LayoutINS_5tupleIJNS3_IJNS_1CILi2EEES5_EEES6_NS4_ILi8EEEEEENS3_IJNS3_IJiNS4_ILi512EEEEEENS3_IJiiEEENS4_ILi1024EEEEEEEEjEEC2ERKSE_RKj) ;  /* 0xfffe276000007944 */ /* 0x022fea0003c3ffff */
[----:B------:R-:W2:Y:S04]  /*231b0*/  LDL.64 R10, [R1+0x760] ;  /* 0x00076000010a7983 */ /* 0x000ea80000100a00 */
[----:B-1----:R1:W5:Y:S01]  /*231c0*/  LDL.64 R4, [R1+0x758] ;  /* 0x0007580001047983 */ /* 0x0023620000100a00 */
[----:B------:R-:W-:Y:S02]  /*231d0*/  MOV R38, R62 ;  /* 0x0000003e00267202 */ /* 0x000fe40000000f00 */
[----:B------:R-:W-:Y:S01]  /*231e0*/  MOV R46, 0x23210 ;  /* 0x00023210002e7802 */ /* 0x000fe20000000f00 */
[----:B--2---:R-:W-:-:S04]  /*231f0*/  IMAD.WIDE.U32 R2, R11, 0x2, R14 ;  /* 0x000000020b027825 */ /* 0x004fc800078e000e */
[----:B-1---5:R-:W-:Y:S05]  /*23200*/  CALL.REL.NOINC `($_ZN7cutlass13device_kernelIN5flash19enable_sm80_to_sm89INS1_16FlashAttnBwdSm80INS1_25CollectiveMainloopBwdSm80ILi2ELi2EN4cute5tupleIJNS5_1CILi128EEES8_NS7_ILi64EEEEEENS_6half_tEfNS_4arch4Sm80ELb0ELb0ELb1ELb0ELb1ELb0ELb0ELb0ELi2ELi4ELi4ELi4ELb0EEENS1_24CollectiveEpilogueBwdGQAISA_fSD_Li256ELb0ELb1EEENS1_19SingleTileSchedulerILb0ELb0ELb0ELi128EEEEEEEEEvNT_6ParamsE$_ZN4cute8smem_ptrIPN7cutlass6half_tEECI1NS_12iter_adaptorIS3_S4_EEES3_) ;  /* 0xfffe53c000007944 */ /* 0x022fea0003c3ffff */
[----:B-1----:R-:W2:Y:S01]  /*23210*/  LDL.64 R2, [R1+0x758] ;  /* 0x0007580001027983 */ /* 0x002ea20000100a00 */
[----:B------:R-:W-:Y:S01]  /*23220*/  IMAD.MOV.U32 R6, RZ, RZ, R10 ;  /* 0x000000ffff067224 */ /* 0x000fe200078e000a */
[----:B------:R-:W-:Y:S01]  /*23230*/  MOV R82, R62 ;  /* 0x0000003e00527202 */ /* 0x000fe20000000f00 */
[----:B------:R-:W-:Y:S01]  /*23240*/  IMAD.MOV.U32 R83, RZ, RZ, R70 ;  /* 0x000000ffff537224 */ /* 0x000fe200078e0046 */
[----:B------:R-:W-:Y:S01]  /*23250*/  MOV R12, 0x23280 ;  /* 0x00023280000c7802 */ /* 0x000fe20000000f00 */
[----:B--2---:R1:W-:Y:S04]  /*23260*/  STL.64 [R8], R2 ;  /* 0x0000000208007387 */ /* 0x0043e80000100a00 */
[----:B-1----:R-:W-:Y:S05]  /*23270*/  CALL.REL.NOINC `($_ZN7cutlass13device_kernelIN5flash19enable_sm80_to_sm89INS1_16FlashAttnBwdSm80INS1_25CollectiveMainloopBwdSm80ILi2ELi2EN4cute5tupleIJNS5_1CILi128EEES8_NS7_ILi64EEEEEENS_6half_tEfNS_4arch4Sm80ELb0ELb0ELb1ELb0ELb1ELb0ELb0ELb0ELi2ELi4ELi4ELi4ELb0EEENS1_24CollectiveEpilogueBwdGQAISA_fSD_Li256ELb0ELb1EEENS1_19SingleTileSchedulerILb0ELb0ELb0ELi128EEEEEEEEEvNT_6ParamsE$_ZN4cute3eso3ESOILb0ELb0EJNS_6LayoutINS_5tupleIJNS3_IJNS_1CILi2EEES5_EEES6_NS4_ILi8EEEEEENS3_IJNS3_IJiNS4_ILi512EEEEEENS3_IJiiEEENS4_ILi1024EEEEEEEENS_10ViewEngineINS_8smem_ptrIPN7cutlass6half_tEEEEEEEC2ERKSE_RKSL_) ;  /* 0xfffe261000007944 */ /* 0x002fea0003c3ffff */
[----:B------:R-:W-:Y:S02]  /*23280*/  MOV R2, 0x232a0 ;  /* 0x000232a000027802 */ /* 0x000fe40000000f00 */
[----:B-1----:R-:W-:Y:S05]  /*23290*/  CALL.REL.NOINC `($_ZN7cutlass13device_kernelIN5flash19enable_sm80_to_sm89INS1_16FlashAttnBwdSm80INS1_25CollectiveMainloopBwdSm80ILi2ELi2EN4cute5tupleIJNS5_1CILi128EEES8_NS7_ILi64EEEEEENS_6half_tEfNS_4arch4Sm80ELb0ELb0ELb1ELb0ELb1ELb0ELb0ELb0ELi2ELi4ELi4ELi4ELb0EEENS1_24CollectiveEpilogueBwdGQAISA_fSD_Li256ELb0ELb1EEENS1_19SingleTileSchedulerILb0ELb0ELb0ELi128EEEEEEEEEvNT_6ParamsE$_ZZN4cute4takeILi1ELi3ENS_5tupleIJNS1_IJiNS_1CILi512EEEEEENS1_IJiiEEENS2_ILi1024EEEEEEEEDaRKT1_ENKUlDpRKT_E_clIJS5_S6_EEEDaSE_) ;  /* 0xfffe5be000007944 */ /* 0x002fea0003c3ffff */
[----:B------:R-:W-:Y:S02]  /*232a0*/  MOV R2, 0x232c0 ;  /* 0x000232c000027802 */ /* 0x000fe40000000f00 */
[----:B------:R-:W-:Y:S05]  /*232b0*/  CALL.REL.NOINC `($_ZN7cutlass13device_kernelIN5flash19enable_sm80_to_sm89INS1_16FlashAttnBwdSm80INS1_25CollectiveMainloopBwdSm80ILi2ELi2EN4cute5tupleIJNS5_1CILi128EEES8_NS7_ILi64EEEEEENS_6half_tEfNS_4arch4Sm80ELb0ELb0ELb1ELb0ELb1ELb0ELb0ELb0ELi2ELi4ELi4ELi4ELb0EEENS1_24CollectiveEpilogueBwdGQAISA_fSD_Li256ELb0ELb1EEENS1_19SingleTileSchedulerILb0ELb0ELb0ELi128EEEEEEEEEvNT_6ParamsE$_ZZN4cute16flatten_to_tupleINS_5tupleIJNS1_IJiiEEENS_1CILi1024EEEEEEEEDaRKT_ENKUlRKT_E_clIS2_EEDaSB_) ;  /* 0xfffe5a5000007944 */ /* 0x000fea0003c3ffff */
[----:B------:R-:W-:Y:S02]  /*232c0*/  MOV R2, 0x232e0 ;  /* 0x000232e000027802 */ /* 0x000fe40000000f00 */
[----:B------:R-:W-:Y:S05]  /*232d0*/  CALL.REL.NOINC `($_ZN7cutlass13device_kernelIN5flash19enable_sm80_to_sm89INS1_16FlashAttnBwdSm80INS1_25CollectiveMainloopBwdSm80ILi2ELi2EN4cute5tupleIJNS5_1CILi128EEES8_NS7_ILi64EEEEEENS_6half_tEfNS_4arch4Sm80ELb0ELb0ELb1ELb0ELb1ELb0ELb0ELb0ELi2ELi4ELi4ELi4ELb0EEENS1_24CollectiveEpilogueBwdGQAISA_fSD_Li256ELb0ELb1EEENS1_19SingleTileSchedulerILb0ELb0ELb0ELi128EEEEEEEEEvNT_6ParamsE$_ZZN4cute12filter_tupleINS_5tupleIJNS1_IJiiEEENS_1CILi1024EEEEEEZNS_16flatten_to_tupleIS5_EEDaRKT_EUlRKT_E_EEDaS9_OT0_ENKUlDpSC_E_clIJS2_NS1_IJS4_EEEEEEDaSG_) ;  /* 0xfffe552000007944 */ /* 0x000fea0003c3ffff */
        /* <DEDUP_REMOVED lines=23> */
[----:B------:R2:W5:Y:S01]  /*23450*/  LD.E R3, [R10.64] ;  /* 0x000000040a037980 */ /* 0x000562000c101900 */
[----:B-1----:R-:W-:-:S03]  /*23460*/  MOV R2, 0x23480 ;  /* 0x0002348000027802 */ /* 0x002fc60000000f00 */
[----:B--2--5:R-:W-:Y:S05]  /*23470*/  CALL.REL.NOINC `($_ZN7cutlass13device_kernelIN5flash19enable_sm80_to_sm89INS1_16FlashAttnBwdSm80INS1_25CollectiveMainloopBwdSm80ILi2ELi2EN4cute5tupleIJNS5_1CILi128EEES8_NS7_ILi64EEEEEENS_6half_tEfNS_4arch4Sm80ELb0ELb0ELb1ELb0ELb1ELb0ELb0ELb0ELi2ELi4ELi4ELi4ELb0EEENS1_24CollectiveEpilogueBwdGQAISA_fSD_Li256ELb0ELb1EEENS1_19SingleTileSchedulerILb0ELb0ELb0ELi128EEEEEEEEEvNT_6ParamsE$_ZZN4cute5sliceINS_5tupleIJNS_10UnderscoreES2_S2_iEEENS1_IJNS1_IJNS_1CILi1EEENS4_ILi0EEEEEEiNS4_ILi1024EEENS4_ILi8192EEEEEEEEDaRKT_RKT0_ENKUlRKT_RKT0_E_clIS2_iEEDaSJ_SM_) ;  /* 0xfffe5aa000007944 */ /* 0x024fea0003c3ffff */
[----:B------:R-:W-:Y:S02]  /*23480*/  MOV R2, 0x234a0 ;  /* 0x000234a000027802 */ /* 0x000fe40000000f00 */
[----:B------:R-:W-:Y:S05]  /*23490*/  CALL.REL.NOINC `($_ZN7cutlass13device_kernelIN5flash19enable_sm80_to_sm89INS1_16FlashAttnBwdSm80INS1_25CollectiveMainloopBwdSm80ILi2ELi2EN4cute5tupleIJNS5_1CILi128EEES8_NS7_ILi64EEEEEENS_6half_tEfNS_4arch4Sm80ELb0ELb0ELb1ELb0ELb1ELb0ELb0ELb0ELi2ELi4ELi4ELi4ELb0EEENS1_24CollectiveEpilogueBwdGQAISA_fSD_Li256ELb0ELb1EEENS1_19SingleTileSchedulerILb0ELb0ELb0ELi128EEEEEEEEEvNT_6ParamsE$_ZZN4cute12filter_tupleINS_5tupleIJNS_10UnderscoreES2_S2_iEEENS1_IJNS1_IJNS_1CILi1EEENS4_ILi0EEEEEEiNS4_ILi1024EEENS4_ILi8192EEEEEEZNS_5sliceIS3_SA_EEDaRKT_RKT0_EUlRKT_RKT0_E_EEDaSE_SH_OT1_ENKUlDpSK_E_clIJNS1_IJS7_EEENS1_IJiEEENS1_IJS8_EEENS1_IJEEEEEEDaSR_) ;  /* 0xfffe541000007944 */ /* 0x000fea0003c3ffff */
[----:B------:R-:W-:Y:S02]  /*234a0*/  MOV R4, 0x234c0 ;  /* 0x000234c000047802 */ /* 0x000fe40000000f00 */
[----:B------:R-:W-:Y:S05]  /*234b0*/  CALL.REL.NOINC `($_ZN7cutlass13device_kernelIN5flash19enable_sm80_to_sm89INS1_16FlashAttnBwdSm80INS1_25CollectiveMainloopBwdSm80ILi2ELi2EN4cute5tupleIJNS5_1CILi128EEES8_NS7_ILi64EEEEEENS_6half_tEfNS_4arch4Sm80ELb0ELb0ELb1ELb0ELb1ELb0ELb0ELb0ELi2ELi4ELi4ELi4ELb0EEENS1_24CollectiveEpilogueBwdGQAISA_fSD_Li256ELb0ELb1EEENS1_19SingleTileSchedulerILb0ELb0ELb0ELi128EEEEEEEEEvNT_6ParamsE$_ZN4cute5tupleIJNS0_IJNS0_IJNS_1CILi8EEENS1_ILi1EEEEEENS1_ILi2EEES2_EEENS0_IJNS0_IJS3_NS1_ILi0EEEEEEiNS1_ILi1024EEEEEEEEC2ERKS6_RKSA_) ;  /* 0xfffe4e9000007944 */ /* 0x000fea0003c3ffff */
[----:B-1----:R1:W5:Y:S01]  /*234c0*/  LDL R2, [R1+0x758] ;  /* 0x0007580001027983 */ /* 0x0023620000100800 */
[----:B------:R-:W-:Y:S02]  /*234d0*/  SHF.L.U32 R6, R5, 0xd, RZ ;  /* 0x0000000d05067819 */ /* 0x000fe400000006ff */
[----:B------:R-:W-:-:S03]  /*234e0*/  MOV R4, 0x23510 ;  /* 0x0002351000047802 */ /* 0x000fc60000000f00 */
[----:B------:R1:W-:Y:S04]  /*234f0*/  STL [R1+0x11e0], R6 ;  /* 0x0011e00601007387 */ /* 0x0003e80000100800 */
[----:B-1---5:R-:W-:Y:S05]  /*23500*/  CALL.REL.NOINC `($_ZN7cutlass13device_kernelIN5flash19enable_sm80_to_sm89INS1_16FlashAttnBwdSm80INS1_25CollectiveMainloopBwdSm80ILi2ELi2EN4cute5tupleIJNS5_1CILi128EEES8_NS7_ILi64EEEEEENS_6half_tEfNS_4arch4Sm80ELb0ELb0ELb1ELb0ELb1ELb0ELb0ELb0ELi2ELi4ELi4ELi4ELb0EEENS1_24CollectiveEpilogueBwdGQAISA_fSD_Li256ELb0ELb1EEENS1_19SingleTileSchedulerILb0ELb0ELb0ELi128EEEEEEEEEvNT_6ParamsE$_ZN4cute3eso3ESOILb0ELb0EJNS_6LayoutINS_5tupleIJNS3_IJNS_1CILi8EEENS4_ILi1EEEEEENS4_ILi2EEES5_EEENS3_IJNS3_IJS6_NS4_ILi0EEEEEEiNS4_ILi1024EEEEEEEEiEEC2ERKSE_RKi) ;  /* 0xfffe299000007944 */ /* 0x022fea0003c3ffff */
[----:B------:R-:W-:Y:S01]  /*23510*/  ULDC.64 UR4, c[0x0][0x118] ;  /* 0x0000460000047ab9 */ /* 0x000fe20000000a00 */
[----:B------:R-:W2:Y:S04]  /*23520*/  LDL.64 R4, [R1+0x758] ;  /* 0x0007580001047983 */ /* 0x000ea80000100a00 */
[----:B-1----:R-:W2:Y:S01]  /*23530*/  LD.E.64 R2, [R10.64+0x8] ;  /* 0x000008040a027980 */ /* 0x002ea2000c101b00 */
[----:B------:R-:W-:Y:S02]  /*23540*/  MOV R38, R62 ;  /* 0x0000003e00267202 */ /* 0x000fe40000000f00 */
[----:B------:R-:W-:Y:S01]  /*23550*/  MOV R46, 0x23580 ;  /* 0x00023580002e7802 */ /* 0x000fe20000000f00 */
[----:B--2---:R-:W-:-:S04]  /*23560*/  IMAD.WIDE R2, R5, 0x2, R2 ;  /* 0x0000000205027825 */ /* 0x004fc800078e0202 */
[----:B------:R-:W-:Y:S05]  /*23570*/  CALL.REL.NOINC `($_ZN7cutlass13device_kernelIN5flash19enable_sm80_to_sm89INS1_16FlashAttnBwdSm80INS1_25CollectiveMainloopBwdSm80ILi2ELi2EN4cute5tupleIJNS5_1CILi128EEES8_NS7_ILi64EEEEEENS_6half_tEfNS_4arch4Sm80ELb0ELb0ELb1ELb0ELb1ELb0ELb0ELb0ELi2ELi4ELi4ELi4ELb0EEENS1_24CollectiveEpilogueBwdGQAISA_fSD_Li256ELb0ELb1EEENS1_19SingleTileSchedulerILb0ELb0ELb0ELi128EEEEEEEEEvNT_6ParamsE$_ZN4cute8smem_ptrIPN7cutlass6half_tEECI1NS_12iter_adaptorIS3_S4_EEES3_) ;  /* 0xfffe505000007944 */ /* 0x000fea0003c3ffff */
[----:B------:R-:W2:Y:S01]  /*23580*/  LDL.64 R10, [R1+0x758] ;  /* 0x00075800010a7983 */ /* 0x000ea20000100a00 */
[----:B-1----:R-:W-:Y:S01]  /*23590*/  IMAD.MOV.U32 R3, RZ, RZ, R4 ;  /* 0x000000ffff037224 */ /* 0x002fe200078e0004 */
[----:B------:R-:W-:-:S02]  /*235a0*/  MOV R0, R70 ;  /* 0x0000004600007202 */ /* 0x000fc40000000f00 */
[----:B------:R-:W-:Y:S01]  /*235b0*/  MOV R4, 0x235e0 ;  /* 0x000235e000047802 */ /* 0x000fe20000000f00 */
[----:B--2---:R1:W-:Y:S04]  /*235c0*/  STL.64 [R8], R10 ;  /* 0x0000000a08007387 */ /* 0x0043e80000100a00 */
[----:B-1----:R-:W-:Y:S05]  /*235d0*/  CALL.REL.NOINC `($_ZN7cutlass13device_kernelIN5flash19enable_sm80_to_sm89INS1_16FlashAttnBwdSm80INS1_25CollectiveMainloopBwdSm80ILi2ELi2EN4cute5tupleIJNS5_1CILi128EEES8_NS7_ILi64EEEEEENS_6half_tEfNS_4arch4Sm80ELb0ELb0ELb1ELb0ELb1ELb0ELb0ELb0ELi2ELi4ELi4ELi4ELb0EEENS1_24CollectiveEpilogueBwdGQAISA_fSD_Li256ELb0ELb1EEENS1_19SingleTileSchedulerILb0ELb0ELb0ELi128EEEEEEEEEvNT_6ParamsE$_ZN4cute3eso3ESOILb0ELb0EJNS_6LayoutINS_5tupleIJNS3_IJNS_1CILi8EEENS4_ILi1EEEEEENS4_ILi2EEES5_EEENS3_IJNS3_IJS6_NS4_ILi0EEEEEEiNS4_ILi1024EEEEEEEENS_10ViewEngineINS_8smem_ptrIPN7cutlass6half_tEEEEEEEC2ERKSE_RKSL_) ;  /* 0xfffe285000007944 */ /* 0x002fea0003c3ffff */
[----:B-1----:R-:W2:Y:S01]  /*235e0*/  LDL.64 R2, [R63+0xe0] ;  /* 0x0000e0003f027983 */ /* 0x002ea20000100a00 */
[----:B------:R-:W-:-:S03]  /*235f0*/  ULDC.64 UR4, c[0x0][0x118] ;  /* 0x0000460000047ab9 */ /* 0x000fc60000000a00 */
[----:B------:R1:W5:Y:S04]  /*23600*/  LDL R0, [R1+0x758] ;  /* 0x0007580001007983 */ /* 0x0003680000100800 */
[----:B------:R1:W5:Y:S04]  /*23610*/  LDL.64 R28, [R1+0x760] ;  /* 0x00076000011c7983 */ /* 0x0003680000100a00 */
[----:B------:R1:W5:Y:S04]  /*23620*/  LDL.64 R12, [R63+0xc8] ;  /* 0x0000c8003f0c7983 */ /* 0x0003680000100a00 */
[----:B--2---:R-:W5:Y:S01]  /*23630*/  LD.E.64 R2, [R2.64] ;  /* 0x0000000402027980 */ /* 0x004f62000c101b00 */
[----:B------:R-:W-:-:S03]  /*23640*/  MOV R6, 0x23660 ;  /* 0x0002366000067802 */ /* 0x000fc60000000f00 */
[----:B-1---5:R-:W-:Y:S05]  /*23650*/  CALL.REL.NOINC `($_ZN7cutlass13device_kernelIN5flash19enable_sm80_to_sm89INS1_16FlashAttnBwdSm80INS1_25CollectiveMainloopBwdSm80ILi2ELi2EN4cute5tupleIJNS5_1CILi128EEES8_NS7_ILi64EEEEEENS_6half_tEfNS_4arch4Sm80ELb0ELb0ELb1ELb0ELb1ELb0ELb0ELb0ELi2ELi4ELi4ELi4ELb0EEENS1_24CollectiveEpilogueBwdGQAISA_fSD_Li256ELb0ELb1EEENS1_19SingleTileSchedulerILb0ELb0ELb0ELi128EEEEEEEEEvNT_6ParamsE$_ZN4cute3eso3ESOILb1ELb0EJNS_14ComposedLayoutINS_7SwizzleILi3ELi3ELi3EEENS_1CILi0EEENS_6LayoutINS_5tupleIJNS8_IJNS8_IJNS5_ILi4EEENS5_ILi8EEEEEENS8_IJS9_NS5_ILi1EEEEEEEEENS8_IJNS8_IJNS5_ILi2EEESF_SF_EEENS8_IJSF_SA_EEEEEEEEENS8_IJNS8_IJNS8_IJNS5_ILi128EEESC_EEENS8_IJNS5_ILi16EEES6_EEEEEENS8_IJNS8_IJNS5_ILi64EEESA_NS5_ILi512EEEEEENS8_IJNS5_ILi8192EEENS5_ILi1024EEEEEEEEEEEEEEEENS_10ViewEngineINS_8smem_ptrIPN7cutlass6half_tEEEEEEEC2ERKSY_RKS15_) ;  /* 0xfffe301000007944 */ /* 0x022fea0003c3ffff */
        /* <DEDUP_REMOVED lines=31> */
[----:B------:R-:W-:Y:S02]  /*23850*/  MOV R4, 0x23870 ;  /* 0x0002387000047802 */ /* 0x000fe40000000f00 */
[----:B------:R-:W-:Y:S05]  /*23860*/  CALL.REL.NOINC `($_ZN7cutlass13device_kernelIN5flash19enable_sm80_to_sm89INS1_16FlashAttnBwdSm80INS1_25CollectiveMainloopBwdSm80ILi2ELi2EN4cute5tupleIJNS5_1CILi128EEES8_NS7_ILi64EEEEEENS_6half_tEfNS_4arch4Sm80ELb0ELb0ELb1ELb0ELb1ELb0ELb0ELb0ELi2ELi4ELi4ELi4ELb0EEENS1_24CollectiveEpilogueBwdGQAISA_fSD_Li256ELb0ELb1EEENS1_19SingleTileSchedulerILb0ELb0ELb0ELi128EEEEEEEEEvNT_6ParamsE$_ZZN4cute13to_mixed_bitsINS_5tupleIJNS1_IJNS_1CILi4EEENS2_ILi8EEEEEES3_NS2_ILi1EEEEEENS1_IJNS1_IJNS2_ILi128EEENS2_ILi0EEEEEENS2_ILi16EEES9_EEENS1_IJNS1_IJiiEEEiS9_EEEEEDaRKT_RKT0_RKT1_ENKUlRKT_RKT0_RKT1_E_clIS5_SA_SD_EEDaSQ_ST_SW_) ;  /* 0xfffe540000007944 */ /* 0x000fea0003c3ffff */
[----:B------:R-:W-:Y:S02]  /*23870*/  MOV R6, 0x23890 ;  /* 0x0002389000067802 */ /* 0x000fe40000000f00 */
[----:B------:R-:W-:Y:S05]  /*23880*/  CALL.REL.NOINC `($_ZN7cutlass13device_kernelIN5flash19enable_sm80_to_sm89INS1_16FlashAttnBwdSm80INS1_25CollectiveMainloopBwdSm80ILi2ELi2EN4cute5tupleIJNS5_1CILi128EEES8_NS7_ILi64EEEEEENS_6half_tEfNS_4arch4Sm80ELb0ELb0ELb1ELb0ELb1ELb0ELb0ELb0ELi2ELi4ELi4ELi4ELb0EEENS1_24CollectiveEpilogueBwdGQAISA_fSD_Li256ELb0ELb1EEENS1_19SingleTileSchedulerILb0ELb0ELb0ELi128EEEEEEEEEvNT_6ParamsE$_ZZN4cute13to_mixed_bitsINS_5tupleIJNS1_IJNS_1CILi4EEENS2_ILi8EEEEEES3_NS2_ILi1EEEEEENS1_IJNS1_IJNS2_ILi128EEENS2_ILi0EEEEEENS2_ILi16EEES9_EEENS1_IJNS1_IJiiEEEiS9_EEEEEDaRKT_RKT0_RKT1_ENKUlRKT_RKT0_RKT1_E_clIS3_SB_iEEDaSQ_ST_SW_) ;  /* 0xfffe539000007944 */ /* 0x000fea0003c3ffff */
[----:B------:R-:W-:Y:S02]  /*23890*/  MOV R5, R4 ;  /* 0x0000000400057202 */ /* 0x000fe40000000f00 */
[----:B------:R-:W-:Y:S02]  /*238a0*/  MOV R4, 0x238c0 ;  /* 0x000238c000047802 */ /* 0x000fe40000000f00 */
[----:B------:R-:W-:Y:S05]  /*238b0*/  CALL.REL.NOINC `($_ZN7cutlass13device_kernelIN5flash19enable_sm80_to_sm89INS1_16FlashAttnBwdSm80INS1_25CollectiveMainloopBwdSm80ILi2ELi2EN4cute5tupleIJNS5_1CILi128EEES8_NS7_ILi64EEEEEENS_6half_tEfNS_4arch4Sm80ELb0ELb0ELb1ELb0ELb1ELb0ELb0ELb0ELi2ELi4ELi4ELi4ELb0EEENS1_24CollectiveEpilogueBwdGQAISA_fSD_Li256ELb0ELb1EEENS1_19SingleTileSchedulerILb0ELb0ELb0ELi128EEEEEEEEEvNT_6ParamsE$_ZZN4cute13to_mixed_bitsINS_5tupleIJNS1_IJNS_1CILi4EEENS2_ILi8EEEEEES3_NS2_ILi1EEEEEENS1_IJNS1_IJNS2_ILi128EEENS2_ILi0EEEEEENS2_ILi16EEES9_EEENS1_IJNS1_IJiiEEEiS9_EEEEEDaRKT_RKT0_RKT1_ENKUlDpRKT_E_clIJNS_9MixedBitsILj0ELj384EEENSU_ILj0ELj48EEENS2_ILj0EEEEEEDaSR_) ;  /* 0xfffe532000007944 */ /* 0x000fea0003c3ffff */
[----:B------:R-:W-:Y:S02]  /*238c0*/  SHF.R.S32.HI R5, RZ, 0x1f, R2 ;  /* 0x0000001fff057819 */ /* 0x000fe40000011402 */
[----:B------:R-:W-:Y:S02]  /*238d0*/  LOP3.LUT R3, R3, 0x1b0, RZ, 0xc0, !PT ;  /* 0x000001b003037812 */ /* 0x000fe400078ec0ff */
[----:B------:R-:W-:-:S02]  /*238e0*/  LEA.HI R2, R5, R2, RZ, 0x2 ;  /* 0x0000000205027211 */ /* 0x000fc400078f10ff */
[----:B------:R-:W-:Y:S02]  /*238f0*/  MOV R4, 0x23930 ;  /* 0x0002393000047802 */ /* 0x000fe40000000f00 */
[----:B------:R-:W-:-:S05]  /*23900*/  SHF.R.S32.HI R2, RZ, 0x2, R2 ;  /* 0x00000002ff027819 */ /* 0x000fca0000011402 */
[----:B------:R1:W-:Y:S02]  /*23910*/  STL [R1+0x77c], R2 ;  /* 0x00077c0201007387 */ /* 0x0003e40000100800 */
[----:B-1----:R-:W-:Y:S05]  /*23920*/  CALL.REL.NOINC `($_ZN7cutlass13device_kernelIN5flash19enable_sm80_to_sm89INS1_16FlashAttnBwdSm80INS1_25CollectiveMainloopBwdSm80ILi2ELi2EN4cute5tupleIJNS5_1CILi128EEES8_NS7_ILi64EEEEEENS_6half_tEfNS_4arch4Sm80ELb0ELb0ELb1ELb0ELb1ELb0ELb0ELb0ELi2ELi4ELi4ELi4ELb0EEENS1_24CollectiveEpilogueBwdGQAISA_fSD_Li256ELb0ELb1EEENS1_19SingleTileSchedulerILb0ELb0ELb0ELi128EEEEEEEEEvNT_6ParamsE$_ZN4cute5tupleIJNS_7SwizzleILi3ELi3ELi3EEENS_9MixedBitsILj0ELj432EEENS_6LayoutINS0_IJNS0_IJNS_1CILi2EEES7_S7_EEES7_NS6_ILi8EEEEEENS0_IJNS0_IJNS6_ILi64EEES9_NS6_ILi512EEEEEENS6_ILi8192EEENS6_ILi1024EEEEEEEEEEC2ERKS2_RKS4_RKSH_) ;  /* 0xfffe4c6000007944 */ /* 0x002fea0003c3ffff */
[----:B-1----:R1:W5:Y:S01]  /*23930*/  LDL R2, [R1+0x758] ;  /* 0x0007580001027983 */ /* 0x0023620000100800 */
[----:B------:R-:W-:Y:S02]  /*23940*/  MOV R3, R7 ;  /* 0x0000000700037202 */ /* 0x000fe40000000f00 */
[----:B------:R-:W-:Y:S02]  /*23950*/  MOV R4, 0x23970 ;  /* 0x0002397000047802 */ /* 0x000fe40000000f00 */
[----:B-1---5:R-:W-:Y:S05]  /*23960*/  CALL.REL.NOINC `($_ZN7cutlass13device_kernelIN5flash19enable_sm80_to_sm89INS1_16FlashAttnBwdSm80INS1_25CollectiveMainloopBwdSm80ILi2ELi2EN4cute5tupleIJNS5_1CILi128EEES8_NS7_ILi64EEEEEENS_6half_tEfNS_4arch4Sm80ELb0ELb0ELb1ELb0ELb1ELb0ELb0ELb0ELi2ELi4ELi4ELi4ELb0EEENS1_24CollectiveEpilogueBwdGQAISA_fSD_Li256ELb0ELb1EEENS1_19SingleTileSchedulerILb0ELb0ELb0ELi128EEEEEEEEEvNT_6ParamsE$_ZN4cute3eso3ESOILb0ELb0EJNS_14ComposedLayoutINS_7SwizzleILi3ELi3ELi3EEENS_9MixedBitsILj0ELj432EEENS_6LayoutINS_5tupleIJNS8_IJNS_1CILi2EEESA_SA_EEESA_NS9_ILi8EEEEEENS8_IJNS8_IJNS9_ILi64EEESC_NS9_ILi512EEEEEENS9_ILi8192EEENS9_ILi1024EEEEEEEEEEiEEC2ERKSL_RKi) ;  /* 0xfffe19c000007944 */ /* 0x022fea0003c3ffff */
[----:B-1----:R-:W2:Y:S01]  /*23970*/  LDL.64 R4, [R1+0x758] ;  /* 0x0007580001047983 */ /* 0x002ea20000100a00 */
[----:B------:R-:W-:Y:S02]  /*23980*/  MOV R38, R62 ;  /* 0x0000003e00267202 */ /* 0x000fe40000000f00 */
[----:B------:R-:W-:Y:S01]  /*23990*/  MOV R46, 0x239c0 ;  /* 0x000239c0002e7802 */ /* 0x000fe20000000f00 */
[----:B--2---:R-:W-:-:S04]  /*239a0*/  IMAD.WIDE R2, R5, 0x2, R10 ;  /* 0x0000000205027825 */ /* 0x004fc800078e020a */
[----:B------:R-:W-:Y:S05]  /*239b0*/  CALL.REL.NOINC `($_ZN7cutlass13device_kernelIN5flash19enable_sm80_to_sm89INS1_16FlashAttnBwdSm80INS1_25CollectiveMainloopBwdSm80ILi2ELi2EN4cute5tupleIJNS5_1CILi128EEES8_NS7_ILi64EEEEEENS_6half_tEfNS_4arch4Sm80ELb0ELb0ELb1ELb0ELb1ELb0ELb0ELb0ELi2ELi4ELi4ELi4ELb0EEENS1_24CollectiveEpilogueBwdGQAISA_fSD_Li256ELb0ELb1EEENS1_19SingleTileSchedulerILb0ELb0ELb0ELi128EEEEEEEEEvNT_6ParamsE$_ZN4cute8smem_ptrIPN7cutlass6half_tEECI1NS_12iter_adaptorIS3_S4_EEES3_) ;  /* 0xfffe4c1000007944 */ /* 0x000fea0003c3ffff */
[----:B------:R-:W2:Y:S01]  /*239c0*/  LDL.64 R10, [R1+0x758] ;  /* 0x00075800010a7983 */ /* 0x000ea20000100a00 */
[----:B------:R-:W-:Y:S01]  /*239d0*/  IMAD.MOV.U32 R6, RZ, RZ, R4 ;  /* 0x000000ffff067224 */ /* 0x000fe200078e0004 */
[----:B-1----:R-:W-:Y:S02]  /*239e0*/  MOV R2, R70 ;  /* 0x0000004600027202 */ /* 0x002fe40000000f00 */
[----:B------:R-:W-:Y:S01]  /*239f0*/  MOV R4, 0x23a20 ;  /* 0x00023a2000047802 */ /* 0x000fe20000000f00 */
[----:B--2---:R1:W-:Y:S04]  /*23a00*/  STL.64 [R8], R10 ;  /* 0x0000000a08007387 */ /* 0x0043e80000100a00 */
[----:B-1----:R-:W-:Y:S05]  /*23a10*/  CALL.REL.NOINC `($_ZN7cutlass13device_kernelIN5flash19enable_sm80_to_sm89INS1_16FlashAttnBwdSm80INS1_25CollectiveMainloopBwdSm80ILi2ELi2EN4cute5tupleIJNS5_1CILi128EEES8_NS7_ILi64EEEEEENS_6half_tEfNS_4arch4Sm80ELb0ELb0ELb1ELb0ELb1ELb0ELb0ELb0ELi2ELi4ELi4ELi4ELb0EEENS1_24CollectiveEpilogueBwdGQAISA_fSD_Li256ELb0ELb1EEENS1_19SingleTileSchedulerILb0ELb0ELb0ELi128EEEEEEEEEvNT_6ParamsE$_ZN4cute3eso3ESOILb0ELb0EJNS_14ComposedLayoutINS_7SwizzleILi3ELi3ELi3EEENS_9MixedBitsILj0ELj432EEENS_6LayoutINS_5tupleIJNS8_IJNS_1CILi2EEESA_SA_EEESA_NS9_ILi8EEEEEENS8_IJNS8_IJNS9_ILi64EEESC_NS9_ILi512EEEEEENS9_ILi8192EEENS9_ILi1024EEEEEEEEEENS_10ViewEngineINS_8smem_ptrIPN7cutlass6half_tEEEEEEEC2ERKSL_RKSS_) ;  /* 0xfffe18a000007944 */ /* 0x002fea0003c3ffff */
        /* <DEDUP_REMOVED lines=23> */
[----:B--2--5:R-:W-:Y:S05]  /*23b90*/  CALL.REL.NOINC `($_ZN7cutlass13device_kernelIN5flash19enable_sm80_to_sm89INS1_16FlashAttnBwdSm80INS1_25CollectiveMainloopBwdSm80ILi2ELi2EN4cute5tupleIJNS5_1CILi128EEES8_NS7_ILi64EEEEEENS_6half_tEfNS_4arch4Sm80ELb0ELb0ELb1ELb0ELb1ELb0ELb0ELb0ELi2ELi4ELi4ELi4ELb0EEENS1_24CollectiveEpilogueBwdGQAISA_fSD_Li256ELb0ELb1EEENS1_19SingleTileSchedulerILb0ELb0ELb0ELi128EEEEEEEEEvNT_6ParamsE$_ZN4cute3eso3ESOILb1ELb0EJNS_6LayoutINS_5tupleIJNS3_IJNS_1CILi8EEENS4_ILi1EEEEEENS4_ILi2EEES5_EEENS3_IJNS3_IJS6_NS4_ILi0EEEEEENS4_ILi64EEES5_EEEEENS_10ViewEngineIPN7cutlass6half_tEEEEEC2ERKSE_RKSJ_) ;  /* 0xfffe415000007944 */ /* 0x024fea0003c3ffff */
[----:B------:R2:W5:Y:S01]  /*23ba0*/  LDL.64 R24, [R1+0x758] ;  /* 0x0007580001187983 */ /* 0x0005620000100a00 */
[----:B------:R-:W-:Y:S01]  /*23bb0*/  IMAD.MOV.U32 R9, RZ, RZ, R20 ;  /* 0x000000ffff097224 */ /* 0x000fe200078e0014 */
[----:B------:R-:W-:Y:S01]  /*23bc0*/  MOV R7, R21 ;  /* 0x0000001500077202 */ /* 0x000fe20000000f00 */
[----:B------:R-:W-:Y:S01]  /*23bd0*/  IMAD.MOV.U32 R83, RZ, RZ, R62 ;  /* 0x000000ffff537224 */ /* 0x000fe200078e003e */
[----:B------:R-:W-:Y:S02]  /*23be0*/  MOV R4, 0x23c00 ;  /* 0x00023c0000047802 */ /* 0x000fe40000000f00 */
[----:B-12--5:R-:W-:Y:S05]  /*23bf0*/  CALL.REL.NOINC `($_ZN7cutlass13device_kernelIN5flash19enable_sm80_to_sm89INS1_16FlashAttnBwdSm80INS1_25CollectiveMainloopBwdSm80ILi2ELi2EN4cute5tupleIJNS5_1CILi128EEES8_NS7_ILi64EEEEEENS_6half_tEfNS_4arch4Sm80ELb0ELb0ELb1ELb0ELb1ELb0ELb0ELb0ELi2ELi4ELi4ELi4ELb0EEENS1_24CollectiveEpilogueBwdGQAISA_fSD_Li256ELb0ELb1EEENS1_19SingleTileSchedulerILb0ELb0ELb0ELi128EEEEEEEEEvNT_6ParamsE$_ZN4cute3eso3ESOILb1ELb0EJNS_6LayoutINS_5tupleIJNS3_IJNS3_IJNS_1CILi4EEENS4_ILi2EEEEEENS4_ILi1EEEEEES6_NS4_ILi8EEEEEENS3_IJNS3_IJNS3_IJS8_NS4_ILi32EEEEEENS4_ILi0EEEEEENS4_ILi64EEES5_EEEEENS_10ViewEngineIPN7cutlass6half_tEEEEEC2ERKSI_RKSN_) ;  /* 0xfffe325000007944 */ /* 0x026fea0003c3ffff */
[----:B------:R-:W-:Y:S01]  /*23c00*/  ULDC.64 UR4, c[0x0][0x118] ;  /* 0x0000460000047ab9 */ /* 0x000fe20000000a00 */
[----:B------:R2:W5:Y:S04]  /*23c10*/  LDL.64 R22, [R1+0x758] ;  /* 0x0007580001167983 */ /* 0x0005680000100a00 */
[----:B-1----:R2:W5:Y:S01]  /*23c20*/  LD.E.64 R2, [R26.64] ;  /* 0x000000041a027980 */ /* 0x002562000c101b00 */
[----:B------:R-:W-:-:S02]  /*23c30*/  MOV R38, R62 ;  /* 0x0000003e00267202 */ /* 0x000fc40000000f00 */
[----:B------:R-:W-:Y:S02]  /*23c40*/  MOV R46, 0x23c60 ;  /* 0x00023c60002e7802 */ /* 0x000fe40000000f00 */
[----:B--2--5:R-:W-:Y:S05]  /*23c50*/  CALL.REL.NOINC `($_ZN7cutlass13device_kernelIN5flash19enable_sm80_to_sm89INS1_16FlashAttnBwdSm80INS1_25CollectiveMainloopBwdSm80ILi2ELi2EN4cute5tupleIJNS5_1CILi128EEES8_NS7_ILi64EEEEEENS_6half_tEfNS_4arch4Sm80ELb0ELb0ELb1ELb0ELb1ELb0ELb0ELb0ELi2ELi4ELi4ELi4ELb0EEENS1_24CollectiveEpilogueBwdGQAISA_fSD_Li256ELb0ELb1EEENS1_19SingleTileSchedulerILb0ELb0ELb0ELi128EEEEEEEEEvNT_6ParamsE$_ZN4cute8smem_ptrIPN7cutlass6half_tEECI1NS_12iter_adaptorIS3_S4_EEES3_) ;  /* 0xfffe497000007944 */ /* 0x024fea0003c3ffff */
[----:B-1----:R1:W5:Y:S01]  /*23c60*/  LDL.64 R2, [R1+0x758] ;  /* 0x0007580001027983 */ /* 0x0023620000100a00 */
[----:B------:R-:W-:-:S03]  /*23c70*/  MOV R6, 0x23c90 ;  /* 0x00023c9000067802 */ /* 0x000fc60000000f00 */
[----:B-1---5:R-:W-:Y:S05]  /*23c80*/  CALL.REL.NOINC `($_ZN7cutlass13device_kernelIN5flash19enable_sm80_to_sm89INS1_16FlashAttnBwdSm80INS1_25CollectiveMainloopBwdSm80ILi2ELi2EN4cute5tupleIJNS5_1CILi128EEES8_NS7_ILi64EEEEEENS_6half_tEfNS_4arch4Sm80ELb0ELb0ELb1ELb0ELb1ELb0ELb0ELb0ELi2ELi4ELi4ELi4ELb0EEENS1_24CollectiveEpilogueBwdGQAISA_fSD_Li256ELb0ELb1EEENS1_19SingleTileSchedulerILb0ELb0ELb0ELi128EEEEEEEEEvNT_6ParamsE$_ZN4cute3eso3ESOILb1ELb0EJNS_6LayoutINS_5tupleIJNS3_IJNS_1CILi8EEENS4_ILi1EEEEEENS4_ILi2EEEEEENS3_IJNS3_IJS6_NS4_ILi0EEEEEENS4_ILi8192EEEEEEEENS_10ViewEngineINS_8smem_ptrIPN7cutlass6half_tEEEEEEEC2ERKSE_RKSL_) ;  /* 0xfffe3ed000007944 */ /* 0x022fea0003c3ffff */
[----:B-1----:R1:W5:Y:S01]  /*23c90*/  LDL.64 R2, [R1+0x758] ;  /* 0x0007580001027983 */ /* 0x0023620000100a00 */
[----:B------:R-:W-:Y:S01]  /*23ca0*/  IMAD.MOV.U32 R34, RZ, RZ, R24 ;  /* 0x000000ffff227224 */ /* 0x000fe200078e0018 */
[----:B------:R-:W-:Y:S02]  /*23cb0*/  MOV R7, R25 ;  /* 0x0000001900077202 */ /* 0x000fe40000000f00 */
[----:B------:R-:W-:Y:S02]  /*23cc0*/  MOV R10, 0x23ce0 ;  /* 0x00023ce0000a7802 */ /* 0x000fe40000000f00 */
[----:B-1---5:R-:W-:Y:S05]  /*23cd0*/  CALL.REL.NOINC `($_ZN7cutlass13device_kernelIN5flash19enable_sm80_to_sm89INS1_16FlashAttnBwdSm80INS1_25CollectiveMainloopBwdSm80ILi2ELi2EN4cute5tupleIJNS5_1CILi128EEES8_NS7_ILi64EEEEEENS_6half_tEfNS_4arch4Sm80ELb0ELb0ELb1ELb0ELb1ELb0ELb0ELb0ELi2ELi4ELi4ELi4ELb0EEENS1_24CollectiveEpilogueBwdGQAISA_fSD_Li256ELb0ELb1EEENS1_19SingleTileSchedulerILb0ELb0ELb0ELi128EEEEEEEEEvNT_6ParamsE$_ZN4cute3eso3ESOILb1ELb0EJNS_6LayoutINS_5tupleIJNS3_IJNS_1CILi8EEENS4_ILi1EEEEEENS4_ILi2EEEEEENS3_IJNS3_IJS6_NS4_ILi0EEEEEENS4_ILi64EEEEEEEENS_10ViewEngineIPN7cutlass6half_tEEEEEC2ERKSE_RKSJ_) ;  /* 0xfffe3df000007944 */ /* 0x022fea0003c3ffff */
[----:B-1----:R1:W5:Y:S01]  /*23ce0*/  LDL.64 R6, [R1+0x758] ;  /* 0x0007580001067983 */ /* 0x0023620000100a00 */
[----:B------:R-:W-:Y:S01]  /*23cf0*/  IMAD.MOV.U32 R4, RZ, RZ, R2 ;  /* 0x000000ffff047224 */ /* 0x000fe200078e0002 */
[----:B------:R-:W-:Y:S02]  /*23d00*/  MOV R11, R3 ;  /* 0x00000003000b7202 */ /* 0x000fe40000000f00 */
[----:B------:R-:W-:Y:S02]  /*23d10*/  MOV R10, 0x23d30 ;  /* 0x00023d30000a7802 */ /* 0x000fe40000000f00 */
[----:B-1---5:R-:W-:Y:S05]  /*23d20*/  CALL.REL.NOINC `($_ZN7cutlass13device_kernelIN5flash19enable_sm80_to_sm89INS1_16FlashAttnBwdSm80INS1_25CollectiveMainloopBwdSm80ILi2ELi2EN4cute5tupleIJNS5_1CILi128EEES8_NS7_ILi64EEEEEENS_6half_tEfNS_4arch4Sm80ELb0ELb0ELb1ELb0ELb1ELb0ELb0ELb0ELi2ELi4ELi4ELi4ELb0EEENS1_24CollectiveEpilogueBwdGQAISA_fSD_Li256ELb0ELb1EEENS1_19SingleTileSchedulerILb0ELb0ELb0ELi128EEEEEEEEEvNT_6ParamsE$_ZN4cute3eso3ESOILb1ELb0EJNS_6LayoutINS_5tupleIJNS3_IJNS_1CILi8EEENS4_ILi1EEEEEENS3_IJNS4_ILi2EEEEEEEEENS3_IJNS3_IJS6_NS4_ILi0EEEEEENS3_IJNS4_ILi8192EEEEEEEEEEENS_10ViewEngineINS_8smem_ptrIPN7cutlass6half_tEEEEEEEC2ERKSG_RKSN_) ;  /* 0xfffe3bc000007944 */ /* 0x022fea0003c3ffff */
[----:B-1----:R1:W5:Y:S01]  /*23d30*/  LDL.64 R4, [R1+0x758] ;  /* 0x0007580001047983 */ /* 0x0023620000100a00 */
[----:B------:R-:W-:-:S02]  /*23d40*/  MOV R2, R6 ;  /* 0x0000000600027202 */ /* 0x000fc40000000f00 */
[----:B------:R-:W-:Y:S02]  /*23d50*/  MOV R6, 0x23d70 ;  /* 0x00023d7000067802 */ /* 0x000fe40000000f00 */
[----:B-1---5:R-:W-:Y:S05]  /*23d60*/  CALL.REL.NOINC `($_ZN7cutlass13device_kernelIN5flash19enable_sm80_to_sm89INS1_16FlashAttnBwdSm80INS1_25CollectiveMainloopBwdSm80ILi2ELi2EN4cute5tupleIJNS5_1CILi128EEES8_NS7_ILi64EEEEEENS_6half_tEfNS_4arch4Sm80ELb0ELb0ELb1ELb0ELb1ELb0ELb0ELb0ELi2ELi4ELi4ELi4ELb0EEENS1_24CollectiveEpilogueBwdGQAISA_fSD_Li256ELb0ELb1EEENS1_19SingleTileSchedulerILb0ELb0ELb0ELi128EEEEEEEEEvNT_6ParamsE$_ZN4cute3eso3ESOILb1ELb0EJNS_6LayoutINS_5tupleIJNS3_IJNS_1CILi8EEENS4_ILi1EEEEEENS3_IJNS4_ILi2EEEEEEEEENS3_IJNS3_IJS6_NS4_ILi0EEEEEENS3_IJNS4_ILi64EEEEEEEEEEENS_10ViewEngineIPN7cutlass6half_tEEEEEC2ERKSG_RKSL_) ;  /* 0xfffe3b2000007944 */ /* 0x022fea0003c3ffff */
[----:B-1----:R1:W5:Y:S01]  /*23d70*/  LDL.64 R2, [R1+0x758] ;  /* 0x0007580001027983 */ /* 0x0023620000100a00 */
[----:B------:R-:W-:-:S03]  /*23d80*/  MOV R10, 0x23da0 ;  /* 0x00023da0000a7802 */ /* 0x000fc60000000f00 */
[----:B-1---5:R-:W-:Y:S05]  /*23d90*/  CALL.REL.NOINC `($_ZN7cutlass13device_kernelIN5flash19enable_sm80_to_sm89INS1_16FlashAttnBwdSm80INS1_25CollectiveMainloopBwdSm80ILi2ELi2EN4cute5tupleIJNS5_1CILi128EEES8_NS7_ILi64EEEEEENS_6half_tEfNS_4arch4Sm80ELb0ELb0ELb1ELb0ELb1ELb0ELb0ELb0ELi2ELi4ELi4ELi4ELb0EEENS1_24CollectiveEpilogueBwdGQAISA_fSD_Li256ELb0ELb1EEENS1_19SingleTileSchedulerILb0ELb0ELb0ELi128EEEEEEEEEvNT_6ParamsE$_ZN4cute3eso3ESOILb1ELb0EJNS_6LayoutINS_5tupleIJNS3_IJNS3_IJNS_1CILi8EEENS4_ILi1EEEEEES6_EEENS3_IJNS3_IJS6_S6_EEENS4_ILi2EEEEEEEEENS3_IJNS3_IJNS3_IJS6_NS4_ILi0EEEEEESD_EEENS3_IJNS3_IJSD_SD_EEENS4_ILi64EEEEEEEEEEENS_10ViewEngineIPN7cutlass6half_tEEEEEC2ERKSK_RKSP_) ;  /* 0xfffe314000007944 */ /* 0x022fea0003c3ffff */
[----:B-1----:R1:W5:Y:S01]  /*23da0*/  LDL.64 R6, [R1+0x758] ;  /* 0x0007580001067983 */ /* 0x0023620000100a00 */
[----:B------:R-:W-:-:S03]  /*23db0*/  MOV R10, 0x23dd0 ;  /* 0x00023dd0000a7802 */ /* 0x000fc60000000f00 */
[----:B-1---5:R-:W-:Y:S05]  /*23dc0*/  CALL.REL.NOINC `($_ZN7cutlass13device_kernelIN5flash19enable_sm80_to_sm89INS1_16FlashAttnBwdSm80INS1_25CollectiveMainloopBwdSm80ILi2ELi2EN4cute5tupleIJNS5_1CILi128EEES8_NS7_ILi64EEEEEENS_6half_tEfNS_4arch4Sm80ELb0ELb0ELb1ELb0ELb1ELb0ELb0ELb0ELi2ELi4ELi4ELi4ELb0EEENS1_24CollectiveEpilogueBwdGQAISA_fSD_Li256ELb0ELb1EEENS1_19SingleTileSchedulerILb0ELb0ELb0ELi128EEEEEEEEEvNT_6ParamsE$_ZN4cute3eso3ESOILb1ELb0EJNS_6LayoutINS_5tupleIJNS3_IJNS3_IJNS_1CILi8EEENS4_ILi1EEEEEES6_EEENS3_IJNS3_IJS6_S6_EEENS4_ILi2EEEEEEEEENS3_IJNS3_IJNS3_IJS6_NS4_ILi0EEEEEESD_EEENS3_IJNS3_IJSD_SD_EEENS4_ILi8192EEEEEEEEEEENS_10ViewEngineINS_8smem_ptrIPN7cutlass6half_tEEEEEEEC2ERKSK_RKSR_) ;  /* 0xfffe315000007944 */ /* 0x022fea0003c3ffff */
[----:B-1----:R1:W5:Y:S01]  /*23dd0*/  LDL.64 R2, [R1+0x758] ;  /* 0x0007580001027983 */ /* 0x0023620000100a00 */
[----:B------:R-:W-:Y:S02]  /*23de0*/  MOV R34, R6 ;  /* 0x0000000600227202 */ /* 0x000fe40000000f00 */
[----:B------:R-:W-:Y:S02]  /*23df0*/  MOV R10, 0x23e10 ;  /* 0x00023e10000a7802 */ /* 0x000fe40000000f00 */
[----:B-1---5:R-:W-:Y:S05]  /*23e00*/  CALL.REL.NOINC `($_ZN7cutlass13device_kernelIN5flash19enable_sm80_to_sm89INS1_16FlashAttnBwdSm80INS1_25CollectiveMainloopBwdSm80ILi2ELi2EN4cute5tupleIJNS5_1CILi128EEES8_NS7_ILi64EEEEEENS_6half_tEfNS_4arch4Sm80ELb0ELb0ELb1ELb0ELb1ELb0ELb0ELb0ELi2ELi4ELi4ELi4ELb0EEENS1_24CollectiveEpilogueBwdGQAISA_fSD_Li256ELb0ELb1EEENS1_19SingleTileSchedulerILb0ELb0ELb0ELi128EEEEEEEEEvNT_6ParamsE$_ZN4cute3eso3ESOILb1ELb0EJNS_6LayoutINS_5tupleIJNS3_IJNS_1CILi8EEENS4_ILi1EEEEEENS4_ILi2EEEEEENS3_IJNS3_IJS6_NS4_ILi0EEEEEENS4_ILi64EEEEEEEENS_10ViewEngineIPN7cutlass6half_tEEEEEC2ERKSE_RKSJ_) ;  /* 0xfffe3cc000007944 */ /* 0x022fea0003c3ffff */
[----:B------:R2:W5:Y:S01]  /*23e10*/  LDL.64 R10, [R1+0x758] ;  /* 0x00075800010a7983 */ /* 0x0005620000100a00 */
[----:B------:R-:W-:Y:S02]  /*23e20*/  MOV R38, R62 ;  /* 0x0000003e00267202 */ /* 0x000fe40000000f00 */
[----:B------:R-:W-:Y:S02]  /*23e30*/  MOV R46, 0x23e50 ;  /* 0x00023e50002e7802 */ /* 0x000fe40000000f00 */
[----:B-12--5:R-:W-:Y:S05]  /*23e40*/  CALL.REL.NOINC `($_ZN7cutlass13device_kernelIN5flash19enable_sm80_to_sm89INS1_16FlashAttnBwdSm80INS1_25CollectiveMainloopBwdSm80ILi2ELi2EN4cute5tupleIJNS5_1CILi128EEES8_NS7_ILi64EEEEEENS_6half_tEfNS_4arch4Sm80ELb0ELb0ELb1ELb0ELb1ELb0ELb0ELb0ELi2ELi4ELi4ELi4ELb0EEENS1_24CollectiveEpilogueBwdGQAISA_fSD_Li256ELb0ELb1EEENS1_19SingleTileSchedulerILb0ELb0ELb0ELi128EEEEEEEEEvNT_6ParamsE$_ZN4cute8smem_ptrIPN7cutlass6half_tEECI1NS_12iter_adaptorIS3_S4_EEES3_) ;  /* 0xfffe478000007944 */ /* 0x026fea0003c3ffff */
[----:B-1----:R1:W5:Y:S01]  /*23e50*/  LDL.64 R2, [R1+0x758] ;  /* 0x0007580001027983 */ /* 0x0023620000100a00 */
[----:B------:R-:W-:-:S03]  /*23e60*/  MOV R6, 0x23e80 ;  /* 0x00023e8000067802 */ /* 0x000fc60000000f00 */
[----:B-1---5:R-:W-:Y:S05]  /*23e70*/  CALL.REL.NOINC `($_ZN7cutlass13device_kernelIN5flash19enable_sm80_to_sm89INS1_16FlashAttnBwdSm80INS1_25CollectiveMainloopBwdSm80ILi2ELi2EN4cute5tupleIJNS5_1CILi128EEES8_NS7_ILi64EEEEEENS_6half_tEfNS_4arch4Sm80ELb0ELb0ELb1ELb0ELb1ELb0ELb0ELb0ELi2ELi4ELi4ELi4ELb0EEENS1_24CollectiveEpilogueBwdGQAISA_fSD_Li256ELb0ELb1EEENS1_19SingleTileSchedulerILb0ELb0ELb0ELi128EEEEEEEEEvNT_6ParamsE$_ZN4cute3eso3ESOILb1ELb0EJNS_6LayoutINS_5tupleIJNS3_IJNS_1CILi8EEENS4_ILi1EEEEEENS4_ILi2EEEEEENS3_IJNS3_IJS6_NS4_ILi0EEEEEENS4_ILi8192EEEEEEEENS_10ViewEngineINS_8smem_ptrIPN7cutlass6half_tEEEEEEEC2ERKSE_RKSL_) ;  /* 0xfffe3ce000007944 */ /* 0x022fea0003c3ffff */
        /* <DEDUP_REMOVED lines=119> */
[----:B-1----:R-:W-:Y:S05]  /*245f0*/  CALL.REL.NOINC `($_ZN7cutlass13device_kernelIN5flash19enable_sm80_to_sm89INS1_16FlashAttnBwdSm80INS1_25CollectiveMainloopBwdSm80ILi2ELi2EN4cute5tupleIJNS5_1CILi128EEES8_NS7_ILi64EEEEEENS_6half_tEfNS_4arch4Sm80ELb0ELb0ELb1ELb0ELb1ELb0ELb0ELb0ELi2ELi4ELi4ELi4ELb0EEENS1_24CollectiveEpilogueBwdGQAISA_fSD_Li256ELb0ELb1EEENS1_19SingleTileSchedulerILb0ELb0ELb0ELi128EEEEEEEEEvNT_6ParamsE$_ZZN4cute5sliceINS_5tupleIJNS_10UnderscoreES2_NS_1CILi0EEEEEENS1_IJNS1_IJNS3_ILi1EEES4_EEEiNS3_ILi1024EEEEEEEEDaRKT_RKT0_ENKUlRKT_RKT0_E_clIS2_iEEDaSI_SL_) ;  /* 0xfffe48d000007944 */ /* 0x002fea0003c3ffff */
[----:B------:R-:W-:Y:S02]  /*24600*/  MOV R2, 0x24620 ;  /* 0x0002462000027802 */ /* 0x000fe40000000f00 */
[----:B------:R-:W-:Y:S05]  /*24610*/  CALL.REL.NOINC `($_ZN7cutlass13device_kernelIN5flash19enable_sm80_to_sm89INS1_16FlashAttnBwdSm80INS1_25CollectiveMainloopBwdSm80ILi2ELi2EN4cute5tupleIJNS5_1CILi128EEES8_NS7_ILi64EEEEEENS_6half_tEfNS_4arch4Sm80ELb0ELb0ELb1ELb0ELb1ELb0ELb0ELb0ELi2ELi4ELi4ELi4ELb0EEENS1_24CollectiveEpilogueBwdGQAISA_fSD_Li256ELb0ELb1EEENS1_19SingleTileSchedulerILb0ELb0ELb0ELi128EEEEEEEEEvNT_6ParamsE$_ZZN4cute12filter_tupleINS_5tupleIJNS_10UnderscoreES2_NS_1CILi0EEEEEENS1_IJNS1_IJNS3_ILi1EEES4_EEEiNS3_ILi1024EEEEEEZNS_5sliceIS5_S9_EEDaRKT_RKT0_EUlRKT_RKT0_E_EEDaSD_SG_OT1_ENKUlDpSJ_E_clIJNS1_IJS7_EEENS1_IJiEEENS1_IJEEEEEEDaSQ_) ;  /* 0xfffe420000007944 */ /* 0x000fea0003c3ffff */
[----:B------:R-:W-:Y:S02]  /*24620*/  MOV R83, R70 ;  /* 0x0000004600537202 */ /* 0x000fe40000000f00 */
[----:B------:R-:W-:-:S02]  /*24630*/  MOV R36, 0x24650 ;  /* 0x0002465000247802 */ /* 0x000fc40000000f00 */
[----:B------:R-:W-:Y:S05]  /*24640*/  CALL.REL.NOINC `($_ZN7cutlass13device_kernelIN5flash19enable_sm80_to_sm89INS1_16FlashAttnBwdSm80INS1_25CollectiveMainloopBwdSm80ILi2ELi2EN4cute5tupleIJNS5_1CILi128EEES8_NS7_ILi64EEEEEENS_6half_tEfNS_4arch4Sm80ELb0ELb0ELb1ELb0ELb1ELb0ELb0ELb0ELi2ELi4ELi4ELi4ELb0EEENS1_24CollectiveEpilogueBwdGQAISA_fSD_Li256ELb0ELb1EEENS1_19SingleTileSchedulerILb0ELb0ELb0ELi128EEEEEEEEEvNT_6ParamsE$_ZN4cute5tupleIJNS0_IJNS0_IJNS_1CILi8EEENS1_ILi1EEEEEENS1_ILi2EEEEEENS0_IJNS0_IJS3_NS1_ILi0EEEEEEiEEEEEC2ERKS6_RKS9_) ;  /* 0xfffe3c6000007944 */ /* 0x000fea0003c3ffff */
[----:B-1----:R1:W5:Y:S01]  /*24650*/  LDL R3, [R8] ;  /* 0x0000000008037983 */ /* 0x0023620000100800 */
[----:B------:R-:W-:-:S02]  /*24660*/  MOV R83, R70 ;  /* 0x0000004600537202 */ /* 0x000fc40000000f00 */
[----:B------:R-:W-:Y:S02]  /*24670*/  MOV R6, 0x24690 ;  /* 0x0002469000067802 */ /* 0x000fe40000000f00 */
[----:B-1---5:R-:W-:Y:S05]  /*24680*/  CALL.REL.NOINC `($_ZN7cutlass13device_kernelIN5flash19enable_sm80_to_sm89INS1_16FlashAttnBwdSm80INS1_25CollectiveMainloopBwdSm80ILi2ELi2EN4cute5tupleIJNS5_1CILi128EEES8_NS7_ILi64EEEEEENS_6half_tEfNS_4arch4Sm80ELb0ELb0ELb1ELb0ELb1ELb0ELb0ELb0ELi2ELi4ELi4ELi4ELb0EEENS1_24CollectiveEpilogueBwdGQAISA_fSD_Li256ELb0ELb1EEENS1_19SingleTileSchedulerILb0ELb0ELb0ELi128EEEEEEEEEvNT_6ParamsE$_ZN4cute3eso3ESOILb0ELb1EJNS_6LayoutINS_5tupleIJNS3_IJNS_1CILi8EEENS4_ILi1EEEEEENS4_ILi2EEEEEENS3_IJNS3_IJS6_NS4_ILi0EEEEEEiEEEEESA_EEC2ERKSD_RKSA_) ;  /* 0xfffe1ca000007944 */ /* 0x022fea0003c3ffff */
[----:B------:R2:W5:Y:S01]  /*24690*/  LDL R36, [R8] ;  /* 0x0000000008247983 */ /* 0x0005620000100800 */
[----:B------:R-:W-:Y:S01]  /*246a0*/  IMAD.MOV.U32 R38, RZ, RZ, R62 ;  /* 0x000000ffff267224 */ /* 0x000fe200078e003e */
[----:B-1----:R-:W-:Y:S01]  /*246b0*/  MOV R2, R28 ;  /* 0x0000001c00027202 */ /* 0x002fe20000000f00 */
[----:B------:R-:W-:Y:S01]  /*246c0*/  IMAD.MOV.U32 R3, RZ, RZ, R29 ;  /* 0x000000ffff037224 */ /* 0x000fe200078e001d */
[----:B------:R-:W-:Y:S02]  /*246d0*/  MOV R46, 0x246f0 ;  /* 0x000246f0002e7802 */ /* 0x000fe40000000f00 */
[----:B--2--5:R-:W-:Y:S05]  /*246e0*/  CALL.REL.NOINC `($_ZN7cutlass13device_kernelIN5flash19enable_sm80_to_sm89INS1_16FlashAttnBwdSm80INS1_25CollectiveMainloopBwdSm80ILi2ELi2EN4cute5tupleIJNS5_1CILi128EEES8_NS7_ILi64EEEEEENS_6half_tEfNS_4arch4Sm80ELb0ELb0ELb1ELb0ELb1ELb0ELb0ELb0ELi2ELi4ELi4ELi4ELb0EEENS1_24CollectiveEpilogueBwdGQAISA_fSD_Li256ELb0ELb1EEENS1_19SingleTileSchedulerILb0ELb0ELb0ELi128EEEEEEEEEvNT_6ParamsE$_ZN4cute8smem_ptrIPN7cutlass6half_tEECI1NS_12iter_adaptorIS3_S4_EEES3_) ;  /* 0xfffe3ee000007944 */ /* 0x024fea0003c3ffff */
[----:B-1----:R-:W2:Y:S01]  /*246f0*/  LDL.64 R2, [R1+0x758] ;  /* 0x0007580001027983 */ /* 0x002ea20000100a00 */
[----:B------:R-:W-:Y:S01]  /*24700*/  IMAD.MOV.U32 R83, RZ, RZ, R70 ;  /* 0x000000ffff537224 */ /* 0x000fe200078e0046 */
[----:B------:R-:W-:Y:S02]  /*24710*/  MOV R84, R61 ;  /* 0x0000003d00547202 */ /* 0x000fe40000000f00 */
[----:B------:R-:W-:Y:S01]  /*24720*/  MOV R38, 0x24750 ;  /* 0x0002475000267802 */ /* 0x000fe20000000f00 */
[----:B--2---:R1:W-:Y:S04]  /*24730*/  STL.64 [R1+0x770], R2 ;  /* 0x0007700201007387 */ /* 0x0043e80000100a00 */
[----:B-1----:R-:W-:Y:S05]  /*24740*/  CALL.REL.NOINC `($_ZN7cutlass13device_kernelIN5flash19enable_sm80_to_sm89INS1_16FlashAttnBwdSm80INS1_25CollectiveMainloopBwdSm80ILi2ELi2EN4cute5tupleIJNS5_1CILi128EEES8_NS7_ILi64EEEEEENS_6half_tEfNS_4arch4Sm80ELb0ELb0ELb1ELb0ELb1ELb0ELb0ELb0ELi2ELi4ELi4ELi4ELb0EEENS1_24CollectiveEpilogueBwdGQAISA_fSD_Li256ELb0ELb1EEENS1_19SingleTileSchedulerILb0ELb0ELb0ELi128EEEEEEEEEvNT_6ParamsE$_ZN4cute3eso3ESOILb0ELb0EJNS_6LayoutINS_5tupleIJNS3_IJNS_1CILi8EEENS4_ILi1EEEEEENS4_ILi2EEEEEENS3_IJNS3_IJS6_NS4_ILi0EEEEEEiEEEEENS_10ViewEngineINS_8smem_ptrIPN7cutlass6half_tEEEEEEEC2ERKSD_RKSK_) ;  /* 0xfffe151000007944 */ /* 0x002fea0003c3ffff */
[----:B------:R2:W5:Y:S04]  /*24750*/  LDL R37, [R8] ;  /* 0x0000000008257983 */ /* 0x0005680000100800 */
[----:B------:R2:W5:Y:S01]  /*24760*/  LDL.64 R4, [R8+0x8] ;  /* 0x0000080008047983 */ /* 0x0005620000100a00 */
[----:B------:R-:W-:Y:S01]  /*24770*/  IMAD.MOV.U32 R83, RZ, RZ, R70 ;  /* 0x000000ffff537224 */ /* 0x000fe200078e0046 */
[----:B------:R-:W-:Y:S01]  /*24780*/  MOV R38, R22 ;  /* 0x0000001600267202 */ /* 0x000fe20000000f00 */
[----:B-1----:R-:W-:Y:S01]  /*24790*/  IMAD.MOV.U32 R3, RZ, RZ, R23 ;  /* 0x000000ffff037224 */ /* 0x002fe200078e0017 */
[----:B------:R-:W-:-:S02]  /*247a0*/  MOV R36, 0x247c0 ;  /* 0x000247c000247802 */ /* 0x000fc40000000f00 */
[----:B--2--5:R-:W-:Y:S05]  /*247b0*/  CALL.REL.NOINC `($_ZN7cutlass13device_kernelIN5flash19enable_sm80_to_sm89INS1_16FlashAttnBwdSm80INS1_25CollectiveMainloopBwdSm80ILi2ELi2EN4cute5tupleIJNS5_1CILi128EEES8_NS7_ILi64EEEEEENS_6half_tEfNS_4arch4Sm80ELb0ELb0ELb1ELb0ELb1ELb0ELb0ELb0ELi2ELi4ELi4ELi4ELb0EEENS1_24CollectiveEpilogueBwdGQAISA_fSD_Li256ELb0ELb1EEENS1_19SingleTileSchedulerILb0ELb0ELb0ELi128EEEEEEEEEvNT_6ParamsE$_ZN4cute3eso3ESOILb1ELb0EJNS_6LayoutINS_5tupleIJNS3_IJNS3_IJNS_1CILi4EEENS4_ILi2EEEEEENS4_ILi1EEEEEES6_EEENS3_IJNS3_IJNS3_IJS8_NS4_ILi32EEEEEENS4_ILi0EEEEEENS4_ILi64EEEEEEEENS_10ViewEngineIPN7cutlass6half_tEEEEEC2ERKSH_RKSM_) ;  /* 0xfffe25e000007944 */ /* 0x024fea0003c3ffff */
[----:B-1----:R1:W5:Y:S01]  /*247c0*/  LDL.64 R2, [R8] ;  /* 0x0000000008027983 */ /* 0x0023620000100a00 */
[----:B------:R-:W-:-:S03]  /*247d0*/  MOV R36, 0x247f0 ;  /* 0x000247f000247802 */ /* 0x000fc60000000f00 */
[----:B-1---5:R-:W-:Y:S05]  /*247e0*/  CALL.REL.NOINC `($_ZN7cutlass13device_kernelIN5flash19enable_sm80_to_sm89INS1_16FlashAttnBwdSm80INS1_25CollectiveMainloopBwdSm80ILi2ELi2EN4cute5tupleIJNS5_1CILi128EEES8_NS7_ILi64EEEEEENS_6half_tEfNS_4arch4Sm80ELb0ELb0ELb1ELb0ELb1ELb0ELb0ELb0ELi2ELi4ELi4ELi4ELb0EEENS1_24CollectiveEpilogueBwdGQAISA_fSD_Li256ELb0ELb1EEENS1_19SingleTileSchedulerILb0ELb0ELb0ELi128EEEEEEEEEvNT_6ParamsE$_ZZN4cute4takeILi1ELi2ENS_5tupleIJNS1_IJNS_1CILi1EEENS2_ILi0EEEEEEiEEEEEDaRKT1_ENKUlDpRKT_E_clIJiEEEDaSD_) ;  /* 0xfffe460000007944 */ /* 0x022fea0003c3ffff */
[----:B------:R-:W-:Y:S02]  /*247f0*/  MOV R83, R62 ;  /* 0x0000003e00537202 */ /* 0x000fe40000000f00 */
[----:B------:R-:W-:-:S02]  /*24800*/  MOV R38, 0x24820 ;  /* 0x0002482000267802 */ /* 0x000fc40000000f00 */
[----:B------:R-:W-:Y:S05]  /*24810*/  CALL.REL.NOINC `($_ZN7cutlass13device_kernelIN5flash19enable_sm80_to_sm89INS1_16FlashAttnBwdSm80INS1_25CollectiveMainloopBwdSm80ILi2ELi2EN4cute5tupleIJNS5_1CILi128EEES8_NS7_ILi64EEEEEENS_6half_tEfNS_4arch4Sm80ELb0ELb0ELb1ELb0ELb1ELb0ELb0ELb0ELi2ELi4ELi4ELi4ELb0EEENS1_24CollectiveEpilogueBwdGQAISA_fSD_Li256ELb0ELb1EEENS1_19SingleTileSchedulerILb0ELb0ELb0ELi128EEEEEEEEEvNT_6ParamsE$_ZN4cute3eso3ESOILb1ELb0EJNS_5tupleIJNS_1CILi1EEENS3_ILi0EEEEEENS2_IJiEEEEEC2ERKS6_RKS7_) ;  /* 0xfffe23f000007944 */ /* 0x000fea0003c3ffff */
[----:B-1----:R1:W5:Y:S01]  /*24820*/  LDL R37, [R1+0x758] ;  /* 0x0007580001257983 */ /* 0x0023620000100800 */
[----:B------:R-:W-:-:S02]  /*24830*/  MOV R83, R70 ;  /* 0x0000004600537202 */ /* 0x000fc40000000f00 */
[----:B------:R-:W-:Y:S02]  /*24840*/  MOV R38, 0x24860 ;  /* 0x0002486000267802 */ /* 0x000fe40000000f00 */
[----:B-1---5:R-:W-:Y:S05]  /*24850*/  CALL.REL.NOINC `($_ZN7cutlass13device_kernelIN5flash19enable_sm80_to_sm89INS1_16FlashAttnBwdSm80INS1_25CollectiveMainloopBwdSm80ILi2ELi2EN4cute5tupleIJNS5_1CILi128EEES8_NS7_ILi64EEEEEENS_6half_tEfNS_4arch4Sm80ELb0ELb0ELb1ELb0ELb1ELb0ELb0ELb0ELi2ELi4ELi4ELi4ELb0EEENS1_24CollectiveEpilogueBwdGQAISA_fSD_Li256ELb0ELb1EEENS1_19SingleTileSchedulerILb0ELb0ELb0ELi128EEEEEEEEEvNT_6ParamsE$_ZN4cute5tupleIJNS0_IJNS0_IJNS_1CILi8EEENS1_ILi1EEEEEENS0_IJNS1_ILi2EEEEEEEEENS0_IJNS0_IJS3_NS1_ILi0EEEEEENS0_IJiEEEEEEEEC2ERKS7_RKSB_) ;  /* 0xfffe3a1000007944 */ /* 0x022fea0003c3ffff */
[----:B------:R2:W5:Y:S01]  /*24860*/  LDL R40, [R8] ;  /* 0x0000000008287983 */ /* 0x0005620000100800 */
[----:B------:R-:W-:Y:S01]  /*24870*/  IMAD.MOV.U32 R83, RZ, RZ, R70 ;  /* 0x000000ffff537224 */ /* 0x000fe200078e0046 */
[----:B------:R-:W-:Y:S02]  /*24880*/  MOV R84, R61 ;  /* 0x0000003d00547202 */ /* 0x000fe40000000f00 */
[----:B------:R2:W-:Y:S01]  /*24890*/  STL.64 [R1+0x770], R4 ;  /* 0x0007700401007387 */ /* 0x0005e20000100a00 */
[----:B------:R-:W-:-:S03]  /*248a0*/  MOV R38, 0x248c0 ;  /* 0x000248c000267802 */ /* 0x000fc60000000f00 */
[----:B-12--5:R-:W-:Y:S05]  /*248b0*/  CALL.REL.NOINC `($_ZN7cutlass13device_kernelIN5flash19enable_sm80_to_sm89INS1_16FlashAttnBwdSm80INS1_25CollectiveMainloopBwdSm80ILi2ELi2EN4cute5tupleIJNS5_1CILi128EEES8_NS7_ILi64EEEEEENS_6half_tEfNS_4arch4Sm80ELb0ELb0ELb1ELb0ELb1ELb0ELb0ELb0ELi2ELi4ELi4ELi4ELb0EEENS1_24CollectiveEpilogueBwdGQAISA_fSD_Li256ELb0ELb1EEENS1_19SingleTileSchedulerILb0ELb0ELb0ELi128EEEEEEEEEvNT_6ParamsE$_ZN4cute3eso3ESOILb0ELb0EJNS_6LayoutINS_5tupleIJNS3_IJNS_1CILi8EEENS4_ILi1EEEEEENS3_IJNS4_ILi2EEEEEEEEENS3_IJNS3_IJS6_NS4_ILi0EEEEEENS3_IJiEEEEEEEENS_10ViewEngineINS_8smem_ptrIPN7cutlass6half_tEEEEEEEC2ERKSF_RKSM_) ;  /* 0xfffe133000007944 */ /* 0x026fea0003c3ffff */
[----:B------:R2:W5:Y:S04]  /*248c0*/  LDL R5, [R8] ;  /* 0x0000000008057983 */ /* 0x0005680000100800 */
[----:B------:R2:W5:Y:S01]  /*248d0*/  LDL.64 R12, [R8+0x8] ;  /* 0x00000800080c7983 */ /* 0x0005620000100a00 */
[----:B------:R-:W-:-:S02]  /*248e0*/  MOV R83, R70 ;  /* 0x0000004600537202 */ /* 0x000fc40000000f00 */
[----:B------:R-:W-:Y:S02]  /*248f0*/  MOV R38, 0x24910 ;  /* 0x0002491000267802 */ /* 0x000fe40000000f00 */
[----:B-12--5:R-:W-:Y:S05]  /*24900*/  CALL.REL.NOINC `($_ZN7cutlass13device_kernelIN5flash19enable_sm80_to_sm89INS1_16FlashAttnBwdSm80INS1_25CollectiveMainloopBwdSm80ILi2ELi2EN4cute5tupleIJNS5_1CILi128EEES8_NS7_ILi64EEEEEENS_6half_tEfNS_4arch4Sm80ELb0ELb0ELb1ELb0ELb1ELb0ELb0ELb0ELi2ELi4ELi4ELi4ELb0EEENS1_24CollectiveEpilogueBwdGQAISA_fSD_Li256ELb0ELb1EEENS1_19SingleTileSchedulerILb0ELb0ELb0ELi128EEEEEEEEEvNT_6ParamsE$_ZN4cute3eso3ESOILb1ELb0EJNS_6LayoutINS_5tupleIJNS3_IJNS3_IJNS_1CILi4EEENS4_ILi2EEEEEENS4_ILi1EEEEEENS3_IJS6_EEEEEENS3_IJNS3_IJNS3_IJS8_NS4_ILi32EEEEEENS4_ILi0EEEEEENS3_IJNS4_ILi64EEEEEEEEEEENS_10ViewEngineIPN7cutlass6half_tEEEEEC2ERKSJ_RKSO_) ;  /* 0xfffe245000007944 */ /* 0x026fea0003c3ffff */
[----:B-1----:R1:W5:Y:S01]  /*24910*/  LDL.64 R2, [R8] ;  /* 0x0000000008027983 */ /* 0x0023620000100a00 */
[----:B------:R-:W-:Y:S02]  /*24920*/  MOV R83, R70 ;  /* 0x0000004600537202 */ /* 0x000fe40000000f00 */
[----:B------:R-:W-:Y:S02]  /*24930*/  MOV R38, 0x24950 ;  /* 0x0002495000267802 */ /* 0x000fe40000000f00 */
[----:B-1---5:R-:W-:Y:S05]  /*24940*/  CALL.REL.NOINC `($_ZN7cutlass13device_kernelIN5flash19enable_sm80_to_sm89INS1_16FlashAttnBwdSm80INS1_25CollectiveMainloopBwdSm80ILi2ELi2EN4cute5tupleIJNS5_1CILi128EEES8_NS7_ILi64EEEEEENS_6half_tEfNS_4arch4Sm80ELb0ELb0ELb1ELb0ELb1ELb0ELb0ELb0ELi2ELi4ELi4ELi4ELb0EEENS1_24CollectiveEpilogueBwdGQAISA_fSD_Li256ELb0ELb1EEENS1_19SingleTileSchedulerILb0ELb0ELb0ELi128EEEEEEEEEvNT_6ParamsE$_ZN4cute3eso3ESOILb1ELb0EJNS_6LayoutINS_5tupleIJNS3_IJNS3_IJNS3_IJNS_1CILi4EEENS4_ILi2EEEEEENS4_ILi1EEEEEES8_EEENS3_IJNS3_IJNS3_IJS8_S8_EEES8_EEES6_EEEEEENS3_IJNS3_IJNS3_IJNS3_IJS8_NS4_ILi32EEEEEENS4_ILi0EEEEEESH_EEENS3_IJNS3_IJNS3_IJSH_SH_EEESH_EEENS4_ILi64EEEEEEEEEEENS_10ViewEngineIPN7cutlass6half_tEEEEEC2ERKSP_RKSU_) ;  /* 0xfffe230000007944 */ /* 0x022fea0003c3ffff */
[----:B-1----:R1:W5:Y:S01]  /*24950*/  LDL.64 R2, [R8] ;  /* 0x0000000008027983 */ /* 0x0023620000100a00 */
[----:B------:R-:W-:Y:S02]  /*24960*/  MOV R84, R70 ;  /* 0x0000004600547202 */ /* 0x000fe40000000f00 */
[----:B------:R-:W-:Y:S02]  /*24970*/  MOV R6, 0x24990 ;  /* 0x0002499000067802 */ /* 0x000fe40000000f00 */
[----:B-1---5:R-:W-:Y:S05]  /*24980*/  CALL.REL.NOINC `($_ZN7cutlass13device_kernelIN5flash19enable_sm80_to_sm89INS1_16FlashAttnBwdSm80INS1_25CollectiveMainloopBwdSm80ILi2ELi2EN4cute5tupleIJNS5_1CILi128EEES8_NS7_ILi64EEEEEENS_6half_tEfNS_4arch4Sm80ELb0ELb0ELb1ELb0ELb1ELb0ELb0ELb0ELi2ELi4ELi4ELi4ELb0EEENS1_24CollectiveEpilogueBwdGQAISA_fSD_Li256ELb0ELb1EEENS1_19SingleTileSchedulerILb0ELb0ELb0ELi128EEEEEEEEEvNT_6ParamsE$_ZN4cute5tupleIJNS0_IJNS_1CILi2EEEEEENS0_IJiEEEEEC2ERKS3_RKS4_) ;  /* 0xfffe3a7000007944 */ /* 0x022fea0003c3ffff */
[----:B------:R-:W2:Y:S01]  /*24990*/  LDL R6, [R8] ;  /* 0x0000000008067983 */ /* 0x000ea20000100800 */
[----:B------:R-:W-:Y:S02]  /*249a0*/  MOV R83, R60 ;  /* 0x0000003c00537202 */ /* 0x000fe40000000f00 */
[----:B-1----:R-:W-:Y:S01]  /*249b0*/  MOV R4, 0x249e0 ;  /* 0x000249e000047802 */ /* 0x002fe20000000f00 */
[----:B--2---:R1:W-:Y:S04]  /*249c0*/  STL [R1+0x750], R6 ;  /* 0x0007500601007387 */ /* 0x0043e80000100800 */
[----:B-1----:R-:W-:Y:S05]  /*249d0*/  CALL.REL.NOINC `($_ZN7cutlass13device_kernelIN5flash19enable_sm80_to_sm89INS1_16FlashAttnBwdSm80INS1_25CollectiveMainloopBwdSm80ILi2ELi2EN4cute5tupleIJNS5_1CILi128EEES8_NS7_ILi64EEEEEENS_6half_tEfNS_4arch4Sm80ELb0ELb0ELb1ELb0ELb1ELb0ELb0ELb0ELi2ELi4ELi4ELi4ELb0EEENS1_24CollectiveEpilogueBwdGQAISA_fSD_Li256ELb0ELb1EEENS1_19SingleTileSchedulerILb0ELb0ELb0ELi128EEEEEEEEEvNT_6ParamsE$_ZZN4cute14logical_divideINS_5tupleIJNS1_IJNS_1CILi8EEENS2_ILi1EEEEEENS1_IJNS2_ILi2EEEEEEEEENS1_IJNS1_IJS4_NS2_ILi0EEEEEENS1_IJiEEEEEENS1_IJS5_NS_6LayoutIS4_S9_EEEEEEEDaRKNSD_IT_T0_EERKT1_ENKUlRKT_RKT0_E_clINSD_IS7_SB_EESE_EEDaSQ_ST_) ;  /* 0xfffe42e000007944 */ /* 0x002fea0003c3ffff */
[----:B------:R-:W-:Y:S02]  /*249e0*/  MOV R4, R70 ;  /* 0x0000004600047202 */ /* 0x000fe40000000f00 */
[----:B------:R-:W-:-:S02]  /*249f0*/  MOV R6, 0x24a10 ;  /* 0x00024a1000067802 */ /* 0x000fc40000000f00 */
[----:B-----5:R-:W-:Y:S05]  /*24a00*/  CALL.REL.NOINC `($_ZN7cutlass13device_kernelIN5flash19enable_sm80_to_sm89INS1_16FlashAttnBwdSm80INS1_25CollectiveMainloopBwdSm80ILi2ELi2EN4cute5tupleIJNS5_1CILi128EEES8_NS7_ILi64EEEEEENS_6half_tEfNS_4arch4Sm80ELb0ELb0ELb1ELb0ELb1ELb0ELb0ELb0ELi2ELi4ELi4ELi4ELb0EEENS1_24CollectiveEpilogueBwdGQAISA_fSD_Li256ELb0ELb1EEENS1_19SingleTileSchedulerILb0ELb0ELb0ELi128EEEEEEEEEvNT_6ParamsE$_ZN4cute3eso3ESOILb1ELb0EJNS_5tupleIJNS2_IJNS_1CILi1EEENS3_ILi0EEEEEENS2_IJS5_S5_EEEEEENS2_IJS5_iEEEEEC2ERKS8_RKS9_) ;  /* 0xfffe214000007944 */ /* 0x020fea0003c3ffff */
[----:B-1----:R1:W5:Y:S01]  /*24a10*/  LDL R5, [R8] ;  /* 0x0000000008057983 */ /* 0x0023620000100800 */
[----:B------:R-:W-:-:S02]  /*24a20*/  MOV R84, R70 ;  /* 0x0000004600547202 */ /* 0x000fc40000000f00 */
[----:B------:R-:W-:Y:S02]  /*24a30*/  MOV R6, 0x24a50 ;  /* 0x00024a5000067802 */ /* 0x000fe40000000f00 */
[----:B-1---5:R-:W-:Y:S05]  /*24a40*/  CALL.REL.NOINC `($_ZN7cutlass13device_kernelIN5flash19enable_sm80_to_sm89INS1_16FlashAttnBwdSm80INS1_25CollectiveMainloopBwdSm80ILi2ELi2EN4cute5tupleIJNS5_1CILi128EEES8_NS7_ILi64EEEEEENS_6half_tEfNS_4arch4Sm80ELb0ELb0ELb1ELb0ELb1ELb0ELb0ELb0ELi2ELi4ELi4ELi4ELb0EEENS1_24CollectiveEpilogueBwdGQAISA_fSD_Li256ELb0ELb1EEENS1_19SingleTileSchedulerILb0ELb0ELb0ELi128EEEEEEEEEvNT_6ParamsE$_ZN4cute5tupleIJNS0_IJNS0_IJNS0_IJNS_1CILi8EEENS1_ILi1EEEEEENS0_IJS3_S3_EEEEEENS0_IJS3_NS1_ILi2EEEEEEEEENS0_IJNS0_IJNS0_IJS3_NS1_ILi0EEEEEENS0_IJSA_SA_EEEEEENS0_IJSA_iEEEEEEEEC2ERKS9_RKSF_) ;  /* 0xfffe359000007944 */ /* 0x022fea0003c3ffff */
[----:B-1----:R1:W5:Y:S01]  /*24a50*/  LDL R5, [R8] ;  /* 0x0000000008057983 */ /* 0x0023620000100800 */
[----:B------:R-:W-:Y:S02]  /*24a60*/  MOV R4, R70 ;  /* 0x0000004600047202 */ /* 0x000fe40000000f00 */
[----:B------:R-:W-:Y:S02]  /*24a70*/  MOV R6, 0x24a90 ;  /* 0x00024a9000067802 */ /* 0x000fe40000000f00 */
[----:B-1---5:R-:W-:Y:S05]  /*24a80*/  CALL.REL.NOINC `($_ZN7cutlass13device_kernelIN5flash19enable_sm80_to_sm89INS1_16FlashAttnBwdSm80INS1_25CollectiveMainloopBwdSm80ILi2ELi2EN4cute5tupleIJNS5_1CILi128EEES8_NS7_ILi64EEEEEENS_6half_tEfNS_4arch4Sm80ELb0ELb0ELb1ELb0ELb1ELb0ELb0ELb0ELi2ELi4ELi4ELi4ELb0EEENS1_24CollectiveEpilogueBwdGQAISA_fSD_Li256ELb0ELb1EEENS1_19SingleTileSchedulerILb0ELb0ELb0ELi128EEEEEEEEEvNT_6ParamsE$_ZN4cute3eso3ESOILb1ELb0EJNS_5tupleIJNS2_IJNS_1CILi1EEENS3_ILi0EEEEEENS2_IJS5_S5_EEEEEENS2_IJS5_iEEEEEC2ERKS8_RKS9_) ;  /* 0xfffe20c000007944 */ /* 0x022fea0003c3ffff */
[----:B-1----:R1:W5:Y:S01]  /*24a90*/  LDL R5, [R8] ;  /* 0x0000000008057983 */ /* 0x0023620000100800 */
[----:B------:R-:W-:Y:S02]  /*24aa0*/  MOV R83, R70 ;  /* 0x0000004600537202 */ /* 0x000fe40000000f00 */
[----:B------:R-:W-:Y:S02]  /*24ab0*/  MOV R6, 0x24ad0 ;  /* 0x00024ad000067802 */ /* 0x000fe40000000f00 */
[----:B-1---5:R-:W-:Y:S05]  /*24ac0*/  CALL.REL.NOINC `($_ZN7cutlass13device_kernelIN5flash19enable_sm80_to_sm89INS1_16FlashAttnBwdSm80INS1_25CollectiveMainloopBwdSm80ILi2ELi2EN4cute5tupleIJNS5_1CILi128EEES8_NS7_ILi64EEEEEENS_6half_tEfNS_4arch4Sm80ELb0ELb0ELb1ELb0ELb1ELb0ELb0ELb0ELi2ELi4ELi4ELi4ELb0EEENS1_24CollectiveEpilogueBwdGQAISA_fSD_Li256ELb0ELb1EEENS1_19SingleTileSchedulerILb0ELb0ELb0ELi128EEEEEEEEEvNT_6ParamsE$_ZN4cute3eso3ESOILb1ELb0EJNS_5tupleIJNS_1CILi0EEES4_EEEiEEC2ERKS5_RKi) ;  /* 0xfffe210000007944 */ /* 0x022fea0003c3ffff */
[----:B-1----:R1:W5:Y:S01]  /*24ad0*/  LDL R5, [R8] ;  /* 0x0000000008057983 */ /* 0x0023620000100800 */
[----:B------:R-:W-:Y:S02]  /*24ae0*/  MOV R83, R70 ;  /* 0x0000004600537202 */ /* 0x000fe40000000f00 */
[----:B------:R-:W-:Y:S02]  /*24af0*/  MOV R6, 0x24b10 ;  /* 0x00024b1000067802 */ /* 0x000fe40000000f00 */
[----:B-1---5:R-:W-:Y:S05]  /*24b00*/  CALL.REL.NOINC `($_ZN7cutlass13device_kernelIN5flash19enable_sm80_to_sm89INS1_16FlashAttnBwdSm80INS1_25CollectiveMainloopBwdSm80ILi2ELi2EN4cute5tupleIJNS5_1CILi128EEES8_NS7_ILi64EEEEEENS_6half_tEfNS_4arch4Sm80ELb0ELb0ELb1ELb0ELb1ELb0ELb0ELb0ELi2ELi4ELi4ELi4ELb0EEENS1_24CollectiveEpilogueBwdGQAISA_fSD_Li256ELb0ELb1EEENS1_19SingleTileSchedulerILb0ELb0ELb0ELi128EEEEEEEEEvNT_6ParamsE$_ZN4cute3eso3ESOILb1ELb0EJNS_5tupleIJNS2_IJNS_1CILi1EEENS3_ILi0EEEEEES5_EEENS2_IJNS2_IJS5_S5_EEEiEEEEEC2ERKS7_RKS9_) ;  /* 0xfffe208000007944 */ /* 0x022fea0003c3ffff */
[----:B-1----:R1:W5:Y:S01]  /*24b10*/  LDL R5, [R8] ;  /* 0x0000000008057983 */ /* 0x0023620000100800 */
[----:B------:R-:W-:-:S02]  /*24b20*/  MOV R83, R70 ;  /* 0x0000004600537202 */ /* 0x000fc40000000f00 */
[----:B------:R-:W-:Y:S02]  /*24b30*/  MOV R6, 0x24b50 ;  /* 0x00024b5000067802 */ /* 0x000fe40000000f00 */
[----:B-1---5:R-:W-:Y:S05]  /*24b40*/  CALL.REL.NOINC `($_ZN7cutlass13device_kernelIN5flash19enable_sm80_to_sm89INS1_16FlashAttnBwdSm80INS1_25CollectiveMainloopBwdSm80ILi2ELi2EN4cute5tupleIJNS5_1CILi128EEES8_NS7_ILi64EEEEEENS_6half_tEfNS_4arch4Sm80ELb0ELb0ELb1ELb0ELb1ELb0ELb0ELb0ELi2ELi4ELi4ELi4ELb0EEENS1_24CollectiveEpilogueBwdGQAISA_fSD_Li256ELb0ELb1EEENS1_19SingleTileSchedulerILb0ELb0ELb0ELi128EEEEEEEEEvNT_6ParamsE$_ZN4cute5tupleIJNS0_IJNS0_IJNS0_IJNS_1CILi8EEENS1_ILi1EEEEEES3_EEENS0_IJNS0_IJS3_S3_EEENS1_ILi2EEEEEEEEENS0_IJNS0_IJNS0_IJS3_NS1_ILi0EEEEEESA_EEENS0_IJNS0_IJSA_SA_EEEiEEEEEEEEC2ERKS9_RKSF_) ;  /* 0xfffe34d000007944 */ /* 0x022fea0003c3ffff */
[----:B------:R2:W5:Y:S01]  /*24b50*/  LDL R10, [R8] ;  /* 0x00000000080a7983 */ /* 0x0005620000100800 */
[----:B------:R-:W-:Y:S01]  /*24b60*/  IMAD.MOV.U32 R83, RZ, RZ, R70 ;  /* 0x000000ffff537224 */ /* 0x000fe200078e0046 */
[----:B------:R-:W-:Y:S02]  /*24b70*/  MOV R84, R61 ;  /* 0x0000003d00547202 */ /* 0x000fe40000000f00 */
[----:B------:R2:W-:Y:S01]  /*24b80*/  STL.64 [R1+0x770], R12 ;  /* 0x0007700c01007387 */ /* 0x0005e20000100a00 */
[----:B------:R-:W-:-:S03]  /*24b90*/  MOV R6, 0x24bb0 ;  /* 0x00024bb000067802 */ /* 0x000fc60000000f00 */
[----:B-12--5:R-:W-:Y:S05]  /*24ba0*/  CALL.REL.NOINC `($_ZN7cutlass13device_kernelIN5flash19enable_sm80_to_sm89INS1_16FlashAttnBwdSm80INS1_25CollectiveMainloopBwdSm80ILi2ELi2EN4cute5tupleIJNS5_1CILi128EEES8_NS7_ILi64EEEEEENS_6half_tEfNS_4arch4Sm80ELb0ELb0ELb1ELb0ELb1ELb0ELb0ELb0ELi2ELi4ELi4ELi4ELb0EEENS1_24CollectiveEpilogueBwdGQAISA_fSD_Li256ELb0ELb1EEENS1_19SingleTileSchedulerILb0ELb0ELb0ELi128EEEEEEEEEvNT_6ParamsE$_ZN4cute3eso3ESOILb0ELb0EJNS_6LayoutINS_5tupleIJNS3_IJNS3_IJNS_1CILi8EEENS4_ILi1EEEEEES6_EEENS3_IJNS3_IJS6_S6_EEENS4_ILi2EEEEEEEEENS3_IJNS3_IJNS3_IJS6_NS4_ILi0EEEEEESD_EEENS3_IJNS3_IJSD_SD_EEEiEEEEEEEENS_10ViewEngineINS_8smem_ptrIPN7cutlass6half_tEEEEEEEC2ERKSJ_RKSQ_) ;  /* 0xfffe0ad000007944 */ /* 0x026fea0003c3ffff */
[----:B------:R2:W5:Y:S04]  /*24bb0*/  LDL R6, [R8] ;  /* 0x0000000008067983 */ /* 0x0005680000100800 */
[----:B-1----:R2:W5:Y:S01]  /*24bc0*/  LDL.64 R4, [R8+0x8] ;  /* 0x0000080008047983 */ /* 0x0025620000100a00 */
[----:B------:R-:W-:Y:S01]  /*24bd0*/  IMAD.MOV.U32 R38, RZ, RZ, R2 ;  /* 0x000000ffff267224 */ /* 0x000fe200078e0002 */
[----:B------:R-:W-:-:S02]  /*24be0*/  MOV R83, R62 ;  /* 0x0000003e00537202 */ /* 0x000fc40000000f00 */
[----:B------:R-:W-:Y:S02]  /*24bf0*/  MOV R36, 0x24c10 ;  /* 0x00024c1000247802 */ /* 0x000fe40000000f00 */
[----:B--2--5:R-:W-:Y:S05]  /*24c00*/  CALL.REL.NOINC `($_ZN7cutlass13device_kernelIN5flash19enable_sm80_to_sm89INS1_16FlashAttnBwdSm80INS1_25CollectiveMainloopBwdSm80ILi2ELi2EN4cute5tupleIJNS5_1CILi128EEES8_NS7_ILi64EEEEEENS_6half_tEfNS_4arch4Sm80ELb0ELb0ELb1ELb0ELb1ELb0ELb0ELb0ELi2ELi4ELi4ELi4ELb0EEENS1_24CollectiveEpilogueBwdGQAISA_fSD_Li256ELb0ELb1EEENS1_19SingleTileSchedulerILb0ELb0ELb0ELi128EEEEEEEEEvNT_6ParamsE$_ZN4cute3eso3ESOILb1ELb0EJNS_6LayoutINS_5tupleIJNS3_IJNS3_IJNS_1CILi4EEENS4_ILi2EEEEEENS4_ILi1EEEEEES6_EEENS3_IJNS3_IJNS3_IJS8_NS4_ILi32EEEEEENS4_ILi0EEEEEENS4_ILi64EEEEEEEENS_10ViewEngineIPN7cutlass6half_tEEEEEC2ERKSH_RKSM_) ;  /* 0xfffe219000007944 */ /* 0x024fea0003c3ffff */
[----:B------:R2:W5:Y:S01]  /*24c10*/  LDL.64 R10, [R1+0x758] ;  /* 0x00075800010a7983 */ /* 0x0005620000100a00 */
[----:B------:R-:W-:Y:S02]  /*24c20*/  MOV R3, R6 ;  /* 0x0000000600037202 */ /* 0x000fe40000000f00 */
[----:B-1----:R-:W-:Y:S02]  /*24c30*/  MOV R2, 0x24c50 ;  /* 0x00024c5000027802 */ /* 0x002fe40000000f00 */
[----:B--2--5:R-:W-:Y:S05]  /*24c40*/  CALL.REL.NOINC `($_ZN7cutlass13device_kernelIN5flash19enable_sm80_to_sm89INS1_16FlashAttnBwdSm80INS1_25CollectiveMainloopBwdSm80ILi2ELi2EN4cute5tupleIJNS5_1CILi128EEES8_NS7_ILi64EEEEEENS_6half_tEfNS_4arch4Sm80ELb0ELb0ELb1ELb0ELb1ELb0ELb0ELb0ELi2ELi4ELi4ELi4ELb0EEENS1_24CollectiveEpilogueBwdGQAISA_fSD_Li256ELb0ELb1EEENS1_19SingleTileSchedulerILb0ELb0ELb0ELi128EEEEEEEEEvNT_6ParamsE$_ZZN4cute5sliceINS_5tupleIJNS1_IJNS_10UnderscoreENS_1CILi0EEEEEENS1_IJS4_S2_EEEEEENS1_IJNS1_IJNS1_IJNS3_ILi1EEES4_EEES4_EEENS1_IJNS1_IJS4_S4_EEEiEEEEEEEEDaRKT_RKT0_ENKUlRKT_RKT0_E_clIS6_SC_EEDaSM_SP_) ;  /* 0xfffe425000007944 */ /* 0x024fea0003c3ffff */
[----:B------:R-:W-:Y:S02]  /*24c50*/  MOV R2, 0x24c70 ;  /* 0x00024c7000027802 */ /* 0x000fe40000000f00 */
[----:B------:R-:W-:Y:S05]  /*24c60*/  CALL.REL.NOINC `($_ZN7cutlass13device_kernelIN5flash19enable_sm80_to_sm89INS1_16FlashAttnBwdSm80INS1_25CollectiveMainloopBwdSm80ILi2ELi2EN4cute5tupleIJNS5_1CILi128EEES8_NS7_ILi64EEEEEENS_6half_tEfNS_4arch4Sm80ELb0ELb0ELb1ELb0ELb1ELb0ELb0ELb0ELi2ELi4ELi4ELi4ELb0EEENS1_24CollectiveEpilogueBwdGQAISA_fSD_Li256ELb0ELb1EEENS1_19SingleTileSchedulerILb0ELb0ELb0ELi128EEEEEEEEEvNT_6ParamsE$_ZZN4cute12filter_tupleINS_5tupleIJNS1_IJNS_10UnderscoreENS_1CILi0EEEEEENS1_IJS4_S2_EEEEEENS1_IJNS1_IJNS1_IJNS3_ILi1EEES4_EEES4_EEENS1_IJNS1_IJS4_S4_EEEiEEEEEEZNS_5sliceIS7_SD_EEDaRKT_RKT0_EUlRKT_RKT0_E_EEDaSH_SK_OT1_ENKUlDpSN_E_clIJNS1_IJS9_EEENS1_IJiEEEEEEDaSU_) ;  /* 0xfffe3b2000007944 */ /* 0x000fea0003c3ffff */
[----:B------:R-:W-:Y:S02]  /*24c70*/  MOV R83, R62 ;  /* 0x0000003e00537202 */ /* 0x000fe40000000f00 */
[----:B------:R-:W-:Y:S02]  /*24c80*/  MOV R36, 0x24ca0 ;  /* 0x00024ca000247802 */ /* 0x000fe40000000f00 */
[----:B------:R-:W-:Y:S05]  /*24c90*/  CALL.REL.NOINC `($_ZN7cutlass13device_kernelIN5flash19enable_sm80_to_sm89INS1_16FlashAttnBwdSm80INS1_25CollectiveMainloopBwdSm80ILi2ELi2EN4cute5tupleIJNS5_1CILi128EEES8_NS7_ILi64EEEEEENS_6half_tEfNS_4arch4Sm80ELb0ELb0ELb1ELb0ELb1ELb0ELb0ELb0ELi2ELi4ELi4ELi4ELb0EEENS1_24CollectiveEpilogueBwdGQAISA_fSD_Li256ELb0ELb1EEENS1_19SingleTileSchedulerILb0ELb0ELb0ELi128EEEEEEEEEvNT_6ParamsE$_ZN4cute5tupleIJNS0_IJNS0_IJNS_1CILi8EEENS1_ILi1EEEEEENS1_ILi2EEEEEENS0_IJNS0_IJS3_NS1_ILi0EEEEEEiEEEEEC2ERKS6_RKS9_) ;  /* 0xfffe361000007944 */ /* 0x000fea0003c3ffff */
[----:B-1----:R1:W5:Y:S01]  /*24ca0*/  LDL R3, [R1+0x758] ;  /* 0x0007580001037983 */ /* 0x0023620000100800 */
[----:B------:R-:W-:Y:S02]  /*24cb0*/  MOV R83, R62 ;  /* 0x0000003e00537202 */ /* 0x000fe40000000f00 */
[----:B------:R-:W-:Y:S02]  /*24cc0*/  MOV R6, 0x24ce0 ;  /* 0x00024ce000067802 */ /* 0x000fe40000000f00 */
[----:B-1---5:R-:W-:Y:S05]  /*24cd0*/  CALL.REL.NOINC `($_ZN7cutlass13device_kernelIN5flash19enable_sm80_to_sm89INS1_16FlashAttnBwdSm80INS1_25CollectiveMainloopBwdSm80ILi2ELi2EN4cute5tupleIJNS5_1CILi128EEES8_NS7_ILi64EEEEEENS_6half_tEfNS_4arch4Sm80ELb0ELb0ELb1ELb0ELb1ELb0ELb0ELb0ELi2ELi4ELi4ELi4ELb0EEENS1_24CollectiveEpilogueBwdGQAISA_fSD_Li256ELb0ELb1EEENS1_19SingleTileSchedulerILb0ELb0ELb0ELi128EEEEEEEEEvNT_6ParamsE$_ZN4cute3eso3ESOILb0ELb1EJNS_6LayoutINS_5tupleIJNS3_IJNS_1CILi8EEENS4_ILi1EEEEEENS4_ILi2EEEEEENS3_IJNS3_IJS6_NS4_ILi0EEEEEEiEEEEESA_EEC2ERKSD_RKSA_) ;  /* 0xfffe165000007944 */ /* 0x022fea0003c3ffff */
[----:B------:R2:W5:Y:S01]  /*24ce0*/  LDL R36, [R1+0x758] ;  /* 0x0007580001247983 */ /* 0x0005620000100800 */
[----:B-1----:R-:W-:Y:S01]  /*24cf0*/  IMAD.MOV.U32 R2, RZ, RZ, R4 ;  /* 0x000000ffff027224 */ /* 0x002fe200078e0004 */
[----:B------:R-:W-:Y:S01]  /*24d00*/  MOV R3, R5 ;  /* 0x0000000500037202 */ /* 0x000fe20000000f00 */
[----:B------:R-:W-:Y:S01]  /*24d10*/  IMAD.MOV.U32 R38, RZ, RZ, R62 ;  /* 0x000000ffff267224 */ /* 0x000fe200078e003e */
[----:B------:R-:W-:-:S02]  /*24d20*/  MOV R46, 0x24d40 ;  /* 0x00024d40002e7802 */ /* 0x000fc40000000f00 */
[----:B--2--5:R-:W-:Y:S05]  /*24d30*/  CALL.REL.NOINC `($_ZN7cutlass13device_kernelIN5flash19enable_sm80_to_sm89INS1_16FlashAttnBwdSm80INS1_25CollectiveMainloopBwdSm80ILi2ELi2EN4cute5tupleIJNS5_1CILi128EEES8_NS7_ILi64EEEEEENS_6half_tEfNS_4arch4Sm80ELb0ELb0ELb1ELb0ELb1ELb0ELb0ELb0ELi2ELi4ELi4ELi4ELb0EEENS1_24CollectiveEpilogueBwdGQAISA_fSD_Li256ELb0ELb1EEENS1_19SingleTileSchedulerILb0ELb0ELb0ELi128EEEEEEEEEvNT_6ParamsE$_ZN4cute8smem_ptrIPN7cutlass6half_tEECI1NS_12iter_adaptorIS3_S4_EEES3_) ;  /* 0xfffe389000007944 */ /* 0x024fea0003c3ffff */
[----:B-1----:R-:W2:Y:S01]  /*24d40*/  LDL.64 R2, [R1+0x758] ;  /* 0x0007580001027983 */ /* 0x002ea20000100a00 */
[----:B------:R-:W-:Y:S01]  /*24d50*/  IMAD.MOV.U32 R83, RZ, RZ, R62 ;  /* 0x000000ffff537224 */ /* 0x000fe200078e003e */
[----:B------:R-:W-:-:S02]  /*24d60*/  MOV R84, R61 ;  /* 0x0000003d00547202 */ /* 0x000fc40000000f00 */
[----:B------:R-:W-:Y:S01]  /*24d70*/  MOV R38, 0x24da0 ;  /* 0x00024da000267802 */ /* 0x000fe20000000f00 */
[----:B--2---:R1:W-:Y:S04]  /*24d80*/  STL.64 [R1+0x770], R2 ;  /* 0x0007700201007387 */ /* 0x0043e80000100a00 */
[----:B-1----:R-:W-:Y:S05]  /*24d90*/  CALL.REL.NOINC `($_ZN7cutlass13device_kernelIN5flash19enable_sm80_to_sm89INS1_16FlashAttnBwdSm80INS1_25CollectiveMainloopBwdSm80ILi2ELi2EN4cute5tupleIJNS5_1CILi128EEES8_NS7_ILi64EEEEEENS_6half_tEfNS_4arch4Sm80ELb0ELb0ELb1ELb0ELb1ELb0ELb0ELb0ELi2ELi4ELi4ELi4ELb0EEENS1_24CollectiveEpilogueBwdGQAISA_fSD_Li256ELb0ELb1EEENS1_19SingleTileSchedulerILb0ELb0ELb0ELi128EEEEEEEEEvNT_6ParamsE$_ZN4cute3eso3ESOILb0ELb0EJNS_6LayoutINS_5tupleIJNS3_IJNS_1CILi8EEENS4_ILi1EEEEEENS4_ILi2EEEEEENS3_IJNS3_IJS6_NS4_ILi0EEEEEEiEEEEENS_10ViewEngineINS_8smem_ptrIPN7cutlass6half_tEEEEEEEC2ERKSD_RKSK_) ;  /* 0xfffe0ec000007944 */ /* 0x002fea0003c3ffff */
[----:B------:R2:W5:Y:S04]  /*24da0*/  LDL R8, [R1+0x758] ;  /* 0x0007580001087983 */ /* 0x0005680000100800 */
[----:B------:R2:W5:Y:S01]  /*24db0*/  LDL.64 R12, [R1+0x760] ;  /* 0x00076000010c7983 */ /* 0x0005620000100a00 */
[----:B------:R-:W-:Y:S01]  /*24dc0*/  IMAD.MOV.U32 R83, RZ, RZ, R62 ;  /* 0x000000ffff537224 */ /* 0x000fe200078e003e */
[----:B------:R-:W-:Y:S02]  /*24dd0*/  MOV R47, RZ ;  /* 0x000000ff002f7202 */ /* 0x000fe40000000f00 */
[----:B------:R-:W-:Y:S02]  /*24de0*/  MOV R46, 0x24e00 ;  /* 0x00024e00002e7802 */ /* 0x000fe40000000f00 */
[----:B-12--5:R-:W-:Y:S05]  /*24df0*/  CALL.REL.NOINC `($_ZN7cutlass13device_kernelIN5flash19enable_sm80_to_sm89INS1_16FlashAttnBwdSm80INS1_25CollectiveMainloopBwdSm80ILi2ELi2EN4cute5tupleIJNS5_1CILi128EEES8_NS7_ILi64EEEEEENS_6half_tEfNS_4arch4Sm80ELb0ELb0ELb1ELb0ELb1ELb0ELb0ELb0ELi2ELi4ELi4ELi4ELb0EEENS1_24CollectiveEpilogueBwdGQAISA_fSD_Li256ELb0ELb1EEENS1_19SingleTileSchedulerILb0ELb0ELb0ELi128EEEEEEEEEvNT_6ParamsE$_ZN4cute3eso3ESOILb1ELb0EJNS_10UnderscoreEiEEC2ERKS2_RKi) ;  /* 0xfffe172000007944 */ /* 0x026fea0003c3ffff */
[----:B------:R-:W2:Y:S01]  /*24e00*/  LDL R37, [R1+0x758] ;  /* 0x0007580001257983 */ /* 0x000ea20000100800 */
[----:B------:R-:W-:-:S02]  /*24e10*/  MOV R83, R62 ;  /* 0x0000003e00537202 */ /* 0x000fc40000000f00 */
[----:B------:R-:W-:Y:S01]  /*24e20*/  MOV R38, 0x24e50 ;  /* 0x00024e5000267802 */ /* 0x000fe20000000f00 */
[----:B--2---:R-:W-:Y:S02]  /*24e30*/  IMAD R37, R8, R37, RZ ;  /* 0x0000002508257224 */ /* 0x004fe400078e02ff */
        /* <DEDUP_REMOVED lines=19> */
[----:B-1----:R-:W-:Y:S05]  /*24f70*/  CALL.REL.NOINC `($_ZN7cutlass13device_kernelIN5flash19enable_sm80_to_sm89INS1_16FlashAttnBwdSm80INS1_25CollectiveMainloopBwdSm80ILi2ELi2EN4cute5tupleIJNS5_1CILi128EEES8_NS7_ILi64EEEEEENS_6half_tEfNS_4arch4Sm80ELb0ELb0ELb1ELb0ELb1ELb0ELb0ELb0ELi2ELi4ELi4ELi4ELb0EEENS1_24CollectiveEpilogueBwdGQAISA_fSD_Li256ELb0ELb1EEENS1_19SingleTileSchedulerILb0ELb0ELb0ELi128EEEEEEEEEvNT_6ParamsE$_ZN4cute3eso3ESOILb1ELb0EJNS_6LayoutINS_5tupleIJNS3_IJNS3_IJNS_1CILi4EEENS4_ILi2EEEEEENS4_ILi1EEEEEEEEENS3_IJNS3_IJNS3_IJS8_NS4_ILi32EEEEEENS4_ILi0EEEEEEEEEEEiEEC2ERKSG_RKi) ;  /* 0xfffe1da000007944 */ /* 0x002fea0003c3ffff */
[----:B-1----:R-:W2:Y:S01]  /*24f80*/  LDL R5, [R1+0x758] ;  /* 0x0007580001057983 */ /* 0x002ea20000100800 */
[----:B------:R-:W-:Y:S02]  /*24f90*/  MOV R83, R62 ;  /* 0x0000003e00537202 */ /* 0x000fe40000000f00 */
[----:B------:R-:W-:Y:S01]  /*24fa0*/  MOV R6, 0x24fe0 ;  /* 0x00024fe000067802 */ /* 0x000fe20000000f00 */
[----:B--2---:R-:W-:-:S05]  /*24fb0*/  IMAD.WIDE R4, R5, 0x2, R10 ;  /* 0x0000000205047825 */ /* 0x004fca00078e020a */
[----:B------:R-:W-:Y:S02]  /*24fc0*/  MOV R34, R4 ;  /* 0x0000000400227202 */ /* 0x000fe40000000f00 */
[----:B------:R-:W-:Y:S05]  /*24fd0*/  CALL.REL.NOINC `($_ZN7cutlass13device_kernelIN5flash19enable_sm80_to_sm89INS1_16FlashAttnBwdSm80INS1_25CollectiveMainloopBwdSm80ILi2ELi2EN4cute5tupleIJNS5_1CILi128EEES8_NS7_ILi64EEEEEENS_6half_tEfNS_4arch4Sm80ELb0ELb0ELb1ELb0ELb1ELb0ELb0ELb0ELi2ELi4ELi4ELi4ELb0EEENS1_24CollectiveEpilogueBwdGQAISA_fSD_Li256ELb0ELb1EEENS1_19SingleTileSchedulerILb0ELb0ELb0ELi128EEEEEEEEEvNT_6ParamsE$_ZN4cute3eso3ESOILb1ELb0EJNS_6LayoutINS_5tupleIJNS3_IJNS3_IJNS_1CILi4EEENS4_ILi2EEEEEENS4_ILi1EEEEEEEEENS3_IJNS3_IJNS3_IJS8_NS4_ILi32EEEEEENS4_ILi0EEEEEEEEEEENS_10ViewEngineIPN7cutlass6half_tEEEEEC2ERKSG_RKSL_) ;  /* 0xfffe1cf000007944 */ /* 0x000fea0003c3ffff */
        /* <DEDUP_REMOVED lines=12> */
[----:B-1----:R1:W5:Y:S01]  /*250a0*/  LDL R3, [R1+0x758] ;  /* 0x0007580001037983 */ /* 0x0023620000100800 */
[----:B------:R-:W-:-:S02]  /*250b0*/  MOV R83, R62 ;  /* 0x0000003e00537202 */ /* 0x000fc40000000f00 */
[----:B------:R-:W-:Y:S02]  /*250c0*/  MOV R6, 0x250e0 ;  /* 0x000250e000067802 */ /* 0x000fe40000000f00 */
[----:B-1---5:R-:W-:Y:S05]  /*250d0*/  CALL.REL.NOINC `($_ZN7cutlass13device_kernelIN5flash19enable_sm80_to_sm89INS1_16FlashAttnBwdSm80INS1_25CollectiveMainloopBwdSm80ILi2ELi2EN4cute5tupleIJNS5_1CILi128EEES8_NS7_ILi64EEEEEENS_6half_tEfNS_4arch4Sm80ELb0ELb0ELb1ELb0ELb1ELb0ELb0ELb0ELi2ELi4ELi4ELi4ELb0EEENS1_24CollectiveEpilogueBwdGQAISA_fSD_Li256ELb0ELb1EEENS1_19SingleTileSchedulerILb0ELb0ELb0ELi128EEEEEEEEEvNT_6ParamsE$_ZN4cute3eso3ESOILb1ELb0EJNS_6LayoutINS_5tupleIJNS3_IJNS3_IJNS_1CILi2EEES5_EEENS4_ILi1EEEEEEEEENS3_IJNS3_IJNS3_IJS7_NS4_ILi16EEEEEENS4_ILi0EEEEEEEEEEENS_10ViewEngineIPjEEEEC2ERKSF_RKSI_) ;  /* 0xfffe1bb000007944 */ /* 0x022fea0003c3ffff */
        /* <DEDUP_REMOVED lines=11> */
[----:B-1----:R-:W-:Y:S05]  /*25190*/  CALL.REL.NOINC `($_ZN7cutlass13device_kernelIN5flash19enable_sm80_to_sm89INS1_16FlashAttnBwdSm80INS1_25CollectiveMainloopBwdSm80ILi2ELi2EN4cute5tupleIJNS5_1CILi128EEES8_NS7_ILi64EEEEEENS_6half_tEfNS_4arch4Sm80ELb0ELb0ELb1ELb0ELb1ELb0ELb0ELb0ELi2ELi4ELi4ELi4ELb0EEENS1_24CollectiveEpilogueBwdGQAISA_fSD_Li256ELb0ELb1EEENS1_19SingleTileSchedulerILb0ELb0ELb0ELi128EEEEEEEEEvNT_6ParamsE$_ZN4cute3eso3ESOILb1ELb0EJNS_10UnderscoreEiEEC2ERKS2_RKi) ;  /* 0xfffe138000007944 */ /* 0x002fea0003c3ffff */
        /* <DEDUP_REMOVED lines=16> */
[----:B------:R-:W-:-:S02]  /*252a0*/  MOV R47, 0x1 ;  /* 0x00000001002f7802 */ /* 0x000fc40000000f00 */
        /* <DEDUP_REMOVED lines=40> */
[----:B-1----:R-:W-:Y:S05]  /*25530*/  CALL.REL.NOINC `($_ZN7cutlass13device_kernelIN5flash19enable_sm80_to_sm89INS1_16FlashAttnBwdSm80INS1_25CollectiveMainloopBwdSm80ILi2ELi2EN4cute5tupleIJNS5_1CILi128EEES8_NS7_ILi64EEEEEENS_6half_tEfNS_4arch4Sm80ELb0ELb0ELb1ELb0ELb1ELb0ELb0ELb0ELi2ELi4ELi4ELi4ELb0EEENS1_24CollectiveEpilogueBwdGQAISA_fSD_Li256ELb0ELb1EEENS1_19SingleTileSchedulerILb0ELb0ELb0ELi128EEEEEEEEEvNT_6ParamsE$_ZN4cute3eso3ESOILb1ELb0EJNS_10UnderscoreES2_iEEC2ERKS2_S5_RKi) ;  /* 0xfffe0fa000007944 */ /* 0x002fea0003c3ffff */
[----:B-1----:R-:W2:Y:S01]  /*25540*/  LDL R3, [R1+0x758] ;  /* 0x0007580001037983 */ /* 0x002ea20000100800 */
[----:B------:R-:W-:-:S02]  /*25550*/  MOV R4, 0x25580 ;  /* 0x0002558000047802 */ /* 0x000fc40000000f00 */
[----:B--2---:R-:W-:Y:S02]  /*25560*/  SHF.L.U32 R3, R3, 0xa, RZ ;  /* 0x0000000a03037819 */ /* 0x004fe400000006ff */
[----:B------:R-:W-:Y:S05]  /*25570*/  CALL.REL.NOINC `($_ZN7cutlass13device_kernelIN5flash19enable_sm80_to_sm89INS1_16FlashAttnBwdSm80INS1_25CollectiveMainloopBwdSm80ILi2ELi2EN4cute5tupleIJNS5_1CILi128EEES8_NS7_ILi64EEEEEENS_6half_tEfNS_4arch4Sm80ELb0ELb0ELb1ELb0ELb1ELb0ELb0ELb0ELi2ELi4ELi4ELi4ELb0EEENS1_24CollectiveEpilogueBwdGQAISA_fSD_Li256ELb0ELb1EEENS1_19SingleTileSchedulerILb0ELb0ELb0ELi128EEEEEEEEEvNT_6ParamsE$_ZN4cute3eso3ESOILb1ELb0EJNS_6LayoutINS_5tupleIJNS3_IJNS_1CILi8EEENS4_ILi1EEEEEENS4_ILi2EEEEEENS3_IJNS3_IJS6_NS4_ILi0EEEEEENS4_ILi8192EEEEEEEEiEEC2ERKSE_RKi) ;  /* 0xfffe262000007944 */ /* 0x000fea0003c3ffff */
[----:B------:R-:W-:Y:S01]  /*25580*/  ULDC.64 UR4, c[0x0][0x118] ;  /* 0x0000460000047ab9 */ /* 0x000fe20000000a00 */
[----:B-1----:R-:W2:Y:S04]  /*25590*/  LDL R2, [R1+0x758] ;  /* 0x0007580001027983 */ /* 0x002ea80000100800 */
[----:B------:R-:W2:Y:S01]  /*255a0*/  LD.E.64 R4, [R26.64] ;  /* 0x000000041a047980 */ /* 0x000ea2000c101b00 */
[----:B------:R-:W-:Y:S02]  /*255b0*/  MOV R38, R62 ;  /* 0x0000003e00267202 */ /* 0x000fe40000000f00 */
[----:B------:R-:W-:Y:S01]  /*255c0*/  MOV R46, 0x255f0 ;  /* 0x000255f0002e7802 */ /* 0x000fe20000000f00 */
[----:B--2---:R-:W-:-:S04]  /*255d0*/  IMAD.WIDE R2, R2, 0x2, R4 ;  /* 0x0000000202027825 */ /* 0x004fc800078e0204 */
[----:B------:R-:W-:Y:S05]  /*255e0*/  CALL.REL.NOINC `($_ZN7cutlass13device_kernelIN5flash19enable_sm80_to_sm89INS1_16FlashAttnBwdSm80INS1_25CollectiveMainloopBwdSm80ILi2ELi2EN4cute5tupleIJNS5_1CILi128EEES8_NS7_ILi64EEEEEENS_6half_tEfNS_4arch4Sm80ELb0ELb0ELb1ELb0ELb1ELb0ELb0ELb0ELi2ELi4ELi4ELi4ELb0EEENS1_24CollectiveEpilogueBwdGQAISA_fSD_Li256ELb0ELb1EEENS1_19SingleTileSchedulerILb0ELb0ELb0ELi128EEEEEEEEEvNT_6ParamsE$_ZN4cute8smem_ptrIPN7cutlass6half_tEECI1NS_12iter_adaptorIS3_S4_EEES3_) ;  /* 0xfffe2fe000007944 */ /* 0x000fea0003c3ffff */
[----:B-1----:R1:W5:Y:S01]  /*255f0*/  LDL.64 R2, [R1+0x758] ;  /* 0x0007580001027983 */ /* 0x0023620000100a00 */
[----:B------:R-:W-:-:S03]  /*25600*/  MOV R6, 0x25620 ;  /* 0x0002562000067802 */ /* 0x000fc60000000f00 */
[----:B-1---5:R-:W-:Y:S05]  /*25610*/  CALL.REL.NOINC `($_ZN7cutlass13device_kernelIN5flash19enable_sm80_to_sm89INS1_16FlashAttnBwdSm80INS1_25CollectiveMainloopBwdSm80ILi2ELi2EN4cute5tupleIJNS5_1CILi128EEES8_NS7_ILi64EEEEEENS_6half_tEfNS_4arch4Sm80ELb0ELb0ELb1ELb0ELb1ELb0ELb0ELb0ELi2ELi4ELi4ELi4ELb0EEENS1_24CollectiveEpilogueBwdGQAISA_fSD_Li256ELb0ELb1EEENS1_19SingleTileSchedulerILb0ELb0ELb0ELi128EEEEEEEEEvNT_6ParamsE$_ZN4cute3eso3ESOILb1ELb0EJNS_6LayoutINS_5tupleIJNS3_IJNS_1CILi8EEENS4_ILi1EEEEEENS4_ILi2EEEEEENS3_IJNS3_IJS6_NS4_ILi0EEEEEENS4_ILi8192EEEEEEEENS_10ViewEngineINS_8smem_ptrIPN7cutlass6half_tEEEEEEEC2ERKSE_RKSL_) ;  /* 0xfffe254000007944 */ /* 0x022fea0003c3ffff */
[----:B-1----:R1:W5:Y:S01]  /*25620*/  LDL.64 R4, [R1+0x758] ;  /* 0x0007580001047983 */ /* 0x0023620000100a00 */
[----:B------:R-:W-:Y:S01]  /*25630*/  IMAD.MOV.U32 R83, RZ, RZ, R62 ;  /* 0x000000ffff537224 */ /* 0x000fe200078e003e */
[----:B------:R-:W-:-:S02]  /*25640*/  MOV R3, 0x1 ;  /* 0x0000000100037802 */ /* 0x000fc40000000f00 */
[----:B------:R-:W-:Y:S02]  /*25650*/  MOV R46, 0x25670 ;  /* 0x00025670002e7802 */ /* 0x000fe40000000f00 */
[----:B-1---5:R-:W-:Y:S05]  /*25660*/  CALL.REL.NOINC `($_ZN7cutlass13device_kernelIN5flash19enable_sm80_to_sm89INS1_16FlashAttnBwdSm80INS1_25CollectiveMainloopBwdSm80ILi2ELi2EN4cute5tupleIJNS5_1CILi128EEES8_NS7_ILi64EEEEEENS_6half_tEfNS_4arch4Sm80ELb0ELb0ELb1ELb0ELb1ELb0ELb0ELb0ELi2ELi4ELi4ELi4ELb0EEENS1_24CollectiveEpilogueBwdGQAISA_fSD_Li256ELb0ELb1EEENS1_19SingleTileSchedulerILb0ELb0ELb0ELi128EEEEEEEEEvNT_6ParamsE$_ZN4cute3eso3ESOILb1ELb0EJNS_10UnderscoreES2_iEEC2ERKS2_S5_RKi) ;  /* 0xfffe0e7000007944 */ /* 0x022fea0003c3ffff */
[----:B-1----:R-:W2:Y:S01]  /*25670*/  LDL R3, [R1+0x758] ;  /* 0x0007580001037983 */ /* 0x002ea20000100800 */
[----:B------:R-:W-:Y:S02]  /*25680*/  MOV R6, 0x256b0 ;  /* 0x000256b000067802 */ /* 0x000fe40000000f00 */
[----:B--2---:R-:W-:Y:S02]  /*25690*/  SHF.L.U32 R3, R3, 0x3, RZ ;  /* 0x0000000303037819 */ /* 0x004fe400000006ff */
[----:B------:R-:W-:Y:S05]  /*256a0*/  CALL.REL.NOINC `($_ZN7cutlass13device_kernelIN5flash19enable_sm80_to_sm89INS1_16FlashAttnBwdSm80INS1_25CollectiveMainloopBwdSm80ILi2ELi2EN4cute5tupleIJNS5_1CILi128EEES8_NS7_ILi64EEEEEENS_6half_tEfNS_4arch4Sm80ELb0ELb0ELb1ELb0ELb1ELb0ELb0ELb0ELi2ELi4ELi4ELi4ELb0EEENS1_24CollectiveEpilogueBwdGQAISA_fSD_Li256ELb0ELb1EEENS1_19SingleTileSchedulerILb0ELb0ELb0ELi128EEEEEEEEEvNT_6ParamsE$_ZN4cute3eso3ESOILb1ELb0EJNS_6LayoutINS_5tupleIJNS3_IJNS_1CILi8EEENS4_ILi1EEEEEENS4_ILi2EEEEEENS3_IJNS3_IJS6_NS4_ILi0EEEEEENS4_ILi64EEEEEEEEiEEC2ERKSE_RKi) ;  /* 0xfffe247000007944 */ /* 0x000fea0003c3ffff */
[----:B-1----:R-:W2:Y:S01]  /*256b0*/  LDL R3, [R1+0x758] ;  /* 0x0007580001037983 */ /* 0x002ea20000100800 */
[----:B------:R-:W-:Y:S01]  /*256c0*/  MOV R10, 0x25700 ;  /* 0x00025700000a7802 */ /* 0x000fe20000000f00 */
[----:B--2---:R-:W-:-:S05]  /*256d0*/  IMAD.WIDE R6, R3, 0x2, R24 ;  /* 0x0000000203067825 */ /* 0x004fca00078e0218 */
[----:B------:R-:W-:Y:S02]  /*256e0*/  MOV R34, R6 ;  /* 0x0000000600227202 */ /* 0x000fe40000000f00 */
[----:B------:R-:W-:Y:S05]  /*256f0*/  CALL.REL.NOINC `($_ZN7cutlass13device_kernelIN5flash19enable_sm80_to_sm89INS1_16FlashAttnBwdSm80INS1_25CollectiveMainloopBwdSm80ILi2ELi2EN4cute5tupleIJNS5_1CILi128EEES8_NS7_ILi64EEEEEENS_6half_tEfNS_4arch4Sm80ELb0ELb0ELb1ELb0ELb1ELb0ELb0ELb0ELi2ELi4ELi4ELi4ELb0EEENS1_24CollectiveEpilogueBwdGQAISA_fSD_Li256ELb0ELb1EEENS1_19SingleTileSchedulerILb0ELb0ELb0ELi128EEEEEEEEEvNT_6ParamsE$_ZN4cute3eso3ESOILb1ELb0EJNS_6LayoutINS_5tupleIJNS3_IJNS_1CILi8EEENS4_ILi1EEEEEENS4_ILi2EEEEEENS3_IJNS3_IJS6_NS4_ILi0EEEEEENS4_ILi64EEEEEEEENS_10ViewEngineIPN7cutlass6half_tEEEEEC2ERKSE_RKSJ_) ;  /* 0xfffe23d000007944 */ /* 0x000fea0003c3ffff */
[----:B------:R2:W5:Y:S01]  /*25700*/  LDL.64 R2, [R1+0x758] ;  /* 0x0007580001027983 */ /* 0x0005620000100a00 */
[----:B------:R-:W-:Y:S02]  /*25710*/  MOV R11, R5 ;  /* 0x00000005000b7202 */ /* 0x000fe40000000f00 */
[----:B------:R-:W-:Y:S02]  /*25720*/  MOV R10, 0x25740 ;  /* 0x00025740000a7802 */ /* 0x000fe40000000f00 */
[----:B-12--5:R-:W-:Y:S05]  /*25730*/  CALL.REL.NOINC `($_ZN7cutlass13device_kernelIN5flash19enable_sm80_to_sm89INS1_16FlashAttnBwdSm80INS1_25CollectiveMainloopBwdSm80ILi2ELi2EN4cute5tupleIJNS5_1CILi128EEES8_NS7_ILi64EEEEEENS_6half_tEfNS_4arch4Sm80ELb0ELb0ELb1ELb0ELb1ELb0ELb0ELb0ELi2ELi4ELi4ELi4ELb0EEENS1_24CollectiveEpilogueBwdGQAISA_fSD_Li256ELb0ELb1EEENS1_19SingleTileSchedulerILb0ELb0ELb0ELi128EEEEEEEEEvNT_6ParamsE$_ZN4cute3eso3ESOILb1ELb0EJNS_6LayoutINS_5tupleIJNS3_IJNS_1CILi8EEENS4_ILi1EEEEEENS3_IJNS4_ILi2EEEEEEEEENS3_IJNS3_IJS6_NS4_ILi0EEEEEENS3_IJNS4_ILi8192EEEEEEEEEEENS_10ViewEngineINS_8smem_ptrIPN7cutlass6half_tEEEEEEEC2ERKSG_RKSN_) ;  /* 0xfffe21b000007944 */ /* 0x026fea0003c3ffff */
[----:B-1----:R1:W5:Y:S01]  /*25740*/  LDL.64 R4, [R1+0x758] ;  /* 0x0007580001047983 */ /* 0x0023620000100a00 */
[----:B------:R-:W-:Y:S02]  /*25750*/  MOV R7, R3 ;  /* 0x0000000300077202 */ /* 0x000fe40000000f00 */
        /* <DEDUP_REMOVED lines=10> */
[----:B------:R-:W-:-:S02]  /*25800*/  MOV R10, 0x25820 ;  /* 0x00025820000a7802 */ /* 0x000fc40000000f00 */
[----:B-1---5:R-:W-:Y:S05]  /*25810*/  CALL.REL.NOINC `($_ZN7cutlass13device_kernelIN5flash19enable_sm80_to_sm89INS1_16FlashAttnBwdSm80INS1_25CollectiveMainloopBwdSm80ILi2ELi2EN4cute5tupleIJNS5_1CILi128EEES8_NS7_ILi64EEEEEENS_6half_tEfNS_4arch4Sm80ELb0ELb0ELb1ELb0ELb1ELb0ELb0ELb0ELi2ELi4ELi4ELi4ELb0EEENS1_24CollectiveEpilogueBwdGQAISA_fSD_Li256ELb0ELb1EEENS1_19SingleTileSchedulerILb0ELb0ELb0ELi128EEEEEEEEEvNT_6ParamsE$_ZN4cute3eso3ESOILb1ELb0EJNS_6LayoutINS_5tupleIJNS3_IJNS_1CILi8EEENS4_ILi1EEEEEENS4_ILi2EEEEEENS3_IJNS3_IJS6_NS4_ILi0EEEEEENS4_ILi64EEEEEEEENS_10ViewEngineIPN7cutlass6half_tEEEEEC2ERKSE_RKSJ_) ;  /* 0xfffe22b000007944 */ /* 0x022fea0003c3ffff */
[----:B------:R2:W5:Y:S01]  /*25820*/  LDL.64 R8, [R1+0x758] ;  /* 0x0007580001087983 */ /* 0x0005620000100a00 */
[----:B------:R-:W-:-:S02]  /*25830*/  MOV R38, R62 ;  /* 0x0000003e00267202 */ /* 0x000fc40000000f00 */
[----:B------:R-:W-:Y:S02]  /*25840*/  MOV R46, 0x25860 ;  /* 0x00025860002e7802 */ /* 0x000fe40000000f00 */
[----:B-12--5:R-:W-:Y:S05]  /*25850*/  CALL.REL.NOINC `($_ZN7cutlass13device_kernelIN5flash19enable_sm80_to_sm89INS1_16FlashAttnBwdSm80INS1_25CollectiveMainloopBwdSm80ILi2ELi2EN4cute5tupleIJNS5_1CILi128EEES8_NS7_ILi64EEEEEENS_6half_tEfNS_4arch4Sm80ELb0ELb0ELb1ELb0ELb1ELb0ELb0ELb0ELi2ELi4ELi4ELi4ELb0EEENS1_24CollectiveEpilogueBwdGQAISA_fSD_Li256ELb0ELb1EEENS1_19SingleTileSchedulerILb0ELb0ELb0ELi128EEEEEEEEEvNT_6ParamsE$_ZN4cute8smem_ptrIPN7cutlass6half_tEECI1NS_12iter_adaptorIS3_S4_EEES3_) ;  /* 0xfffe2d7000007944 */ /* 0x026fea0003c3ffff */
[----:B-1----:R1:W5:Y:S01]  /*25860*/  LDL.64 R2, [R1+0x758] ;  /* 0x0007580001027983 */ /* 0x0023620000100a00 */
[----:B------:R-:W-:-:S03]  /*25870*/  MOV R6, 0x25890 ;  /* 0x0002589000067802 */ /* 0x000fc60000000f00 */
[----:B-1---5:R-:W-:Y:S05]  /*25880*/  CALL.REL.NOINC `($_ZN7cutlass13device_kernelIN5flash19enable_sm80_to_sm89INS1_16FlashAttnBwdSm80INS1_25CollectiveMainloopBwdSm80ILi2ELi2EN4cute5tupleIJNS5_1CILi128EEES8_NS7_ILi64EEEEEENS_6half_tEfNS_4arch4Sm80ELb0ELb0ELb1ELb0ELb1ELb0ELb0ELb0ELi2ELi4ELi4ELi4ELb0EEENS1_24CollectiveEpilogueBwdGQAISA_fSD_Li256ELb0ELb1EEENS1_19SingleTileSchedulerILb0ELb0ELb0ELi128EEEEEEEEEvNT_6ParamsE$_ZN4cute3eso3ESOILb1ELb0EJNS_6LayoutINS_5tupleIJNS3_IJNS_1CILi8EEENS4_ILi1EEEEEENS4_ILi2EEEEEENS3_IJNS3_IJS6_NS4_ILi0EEEEEENS4_ILi8192EEEEEEEENS_10ViewEngineINS_8smem_ptrIPN7cutlass6half_tEEEEEEEC2ERKSE_RKSL_) ;  /* 0xfffe22d000007944 */ /* 0x022fea0003c3ffff */
        /* <DEDUP_REMOVED lines=11> */
[----:B------:R-:W-:-:S02]  /*25940*/  MOV R38, R62 ;  /* 0x0000003e00267202 */ /* 0x000fc40000000f00 */
        /* <DEDUP_REMOVED lines=108> */
[----:B-12---:R-:W-:Y:S05]  /*26010*/  CALL.REL.NOINC `($_ZN7cutlass13device_kernelIN5flash19enable_sm80_to_sm89INS1_16FlashAttnBwdSm80INS1_25CollectiveMainloopBwdSm80ILi2ELi2EN4cute5tupleIJNS5_1CILi128EEES8_NS7_ILi64EEEEEENS_6half_tEfNS_4arch4Sm80ELb0ELb0ELb1ELb0ELb1ELb0ELb0ELb0ELi2ELi4ELi4ELi4ELb0EEENS1_24CollectiveEpilogueBwdGQAISA_fSD_Li256ELb0ELb1EEENS1_19SingleTileSchedulerILb0ELb0ELb0ELi128EEEEEEEEEvNT_6ParamsE$_ZN4cute3eso3ESOILb1ELb0EJNS_10UnderscoreES2_iEEC2ERKS2_S5_RKi) ;  /* 0xfffe04c000007944 */ /* 0x006fea0003c3ffff */
[----:B------:R2:W5:Y:S01]  /*26020*/  LDL R4, [R1+0x758] ;  /* 0x0007580001047983 */ /* 0x0005620000100800 */
[----:B-1----:R-:W-:-:S02]  /*26030*/  MOV R3, R0 ;  /* 0x0000000000037202 */ /* 0x002fc40000000f00 */
[----:B------:R-:W-:Y:S02]  /*26040*/  MOV R2, 0x26060 ;  /* 0x0002606000027802 */ /* 0x000fe40000000f00 */
[----:B--2--5:R-:W-:Y:S05]  /*26050*/  CALL.REL.NOINC `($_ZN7cutlass13device_kernelIN5flash19enable_sm80_to_sm89INS1_16FlashAttnBwdSm80INS1_25CollectiveMainloopBwdSm80ILi2ELi2EN4cute5tupleIJNS5_1CILi128EEES8_NS7_ILi64EEEEEENS_6half_tEfNS_4arch4Sm80ELb0ELb0ELb1ELb0ELb1ELb0ELb0ELb0ELi2ELi4ELi4ELi4ELb0EEENS1_24CollectiveEpilogueBwdGQAISA_fSD_Li256ELb0ELb1EEENS1_19SingleTileSchedulerILb0ELb0ELb0ELi128EEEEEEEEEvNT_6ParamsE$_ZZN4cute5sliceINS_5tupleIJNS_10UnderscoreES2_iEEENS1_IJNS1_IJNS_1CILi1EEENS4_ILi0EEEEEEiNS4_ILi1024EEEEEEEEDaRKT_RKT0_ENKUlRKT_RKT0_E_clIS2_iEEDaSI_SL_) ;  /* 0xfffe2ef000007944 */ /* 0x024fea0003c3ffff */
[----:B------:R-:W-:Y:S02]  /*26060*/  MOV R2, 0x26080 ;  /* 0x0002608000027802 */ /* 0x000fe40000000f00 */
[----:B------:R-:W-:Y:S05]  /*26070*/  CALL.REL.NOINC `($_ZN7cutlass13device_kernelIN5flash19enable_sm80_to_sm89INS1_16FlashAttnBwdSm80INS1_25CollectiveMainloopBwdSm80ILi2ELi2EN4cute5tupleIJNS5_1CILi128EEES8_NS7_ILi64EEEEEENS_6half_tEfNS_4arch4Sm80ELb0ELb0ELb1ELb0ELb1ELb0ELb0ELb0ELi2ELi4ELi4ELi4ELb0EEENS1_24CollectiveEpilogueBwdGQAISA_fSD_Li256ELb0ELb1EEENS1_19SingleTileSchedulerILb0ELb0ELb0ELi128EEEEEEEEEvNT_6ParamsE$_ZZN4cute12filter_tupleINS_5tupleIJNS_10UnderscoreES2_iEEENS1_IJNS1_IJNS_1CILi1EEENS4_ILi0EEEEEEiNS4_ILi1024EEEEEEZNS_5sliceIS3_S9_EEDaRKT_RKT0_EUlRKT_RKT0_E_EEDaSD_SG_OT1_ENKUlDpSJ_E_clIJNS1_IJS7_EEENS1_IJiEEENS1_IJEEEEEEDaSQ_) ;  /* 0xfffe286000007944 */ /* 0x000fea0003c3ffff */
[----:B------:R-:W-:Y:S02]  /*26080*/  MOV R83, R62 ;  /* 0x0000003e00537202 */ /* 0x000fe40000000f00 */
[----:B------:R-:W-:Y:S02]  /*26090*/  MOV R36, 0x260b0 ;  /* 0x000260b000247802 */ /* 0x000fe40000000f00 */
[----:B------:R-:W-:Y:S05]  /*260a0*/  CALL.REL.NOINC `($_ZN7cutlass13device_kernelIN5flash19enable_sm80_to_sm89INS1_16FlashAttnBwdSm80INS1_25CollectiveMainloopBwdSm80ILi2ELi2EN4cute5tupleIJNS5_1CILi128EEES8_NS7_ILi64EEEEEENS_6half_tEfNS_4arch4Sm80ELb0ELb0ELb1ELb0ELb1ELb0ELb0ELb0ELi2ELi4ELi4ELi4ELb0EEENS1_24CollectiveEpilogueBwdGQAISA_fSD_Li256ELb0ELb1EEENS1_19SingleTileSchedulerILb0ELb0ELb0ELi128EEEEEEEEEvNT_6ParamsE$_ZN4cute5tupleIJNS0_IJNS0_IJNS_1CILi8EEENS1_ILi1EEEEEENS1_ILi2EEEEEENS0_IJNS0_IJS3_NS1_ILi0EEEEEEiEEEEEC2ERKS6_RKS9_) ;  /* 0xfffe220000007944 */ /* 0x000fea0003c3ffff */
[----:B------:R2:W5:Y:S01]  /*260b0*/  LDL R38, [R1+0x758] ;  /* 0x0007580001267983 */ /* 0x0005620000100800 */
[----:B------:R-:W-:Y:S01]  /*260c0*/  IMAD.SHL.U32 R4, R4, 0x400, RZ ;  /* 0x0000040004047824 */ /* 0x000fe200078e00ff */
[----:B------:R-:W-:Y:S01]  /*260d0*/  MOV R83, R62 ;  /* 0x0000003e00537202 */ /* 0x000fe20000000f00 */
[----:B------:R-:W-:Y:S01]  /*260e0*/  IMAD.MOV.U32 R84, RZ, RZ, R61 ;  /* 0x000000ffff547224 */ /* 0x000fe200078e003d */
[----:B------:R-:W-:Y:S02]  /*260f0*/  MOV R36, 0x26120 ;  /* 0x0002612000247802 */ /* 0x000fe40000000f00 */
[----:B------:R2:W-:Y:S04]  /*26100*/  STL [R1+0x770], R4 ;  /* 0x0007700401007387 */ /* 0x0005e80000100800 */
[----:B-12--5:R-:W-:Y:S05]  /*26110*/  CALL.REL.NOINC `($_ZN7cutlass13device_kernelIN5flash19enable_sm80_to_sm89INS1_16FlashAttnBwdSm80INS1_25CollectiveMainloopBwdSm80ILi2ELi2EN4cute5tupleIJNS5_1CILi128EEES8_NS7_ILi64EEEEEENS_6half_tEfNS_4arch4Sm80ELb0ELb0ELb1ELb0ELb1ELb0ELb0ELb0ELi2ELi4ELi4ELi4ELb0EEENS1_24CollectiveEpilogueBwdGQAISA_fSD_Li256ELb0ELb1EEENS1_19SingleTileSchedulerILb0ELb0ELb0ELi128EEEEEEEEEvNT_6ParamsE$_ZN4cute3eso3ESOILb0ELb0EJNS_6LayoutINS_5tupleIJNS3_IJNS_1CILi8EEENS4_ILi1EEEEEENS4_ILi2EEEEEENS3_IJNS3_IJS6_NS4_ILi0EEEEEEiEEEEEiEEC2ERKSD_RKi) ;  /* 0xfffdfbb000007944 */ /* 0x026fea0003c3ffff */
[----:B------:R-:W2:Y:S01]  /*26120*/  LDL.64 R36, [R1+0x758] ;  /* 0x0007580001247983 */ /* 0x000ea20000100a00 */
[----:B-1----:R-:W-:Y:S02]  /*26130*/  MOV R38, R62 ;  /* 0x0000003e00267202 */ /* 0x002fe40000000f00 */
[----:B------:R-:W-:Y:S01]  /*26140*/  MOV R46, 0x26170 ;  /* 0x00026170002e7802 */ /* 0x000fe20000000f00 */
[----:B--2---:R-:W-:-:S04]  /*26150*/  IMAD.WIDE R2, R37, 0x2, R28 ;  /* 0x0000000225027825 */ /* 0x004fc800078e021c */
[----:B------:R-:W-:Y:S05]  /*26160*/  CALL.REL.NOINC `($_ZN7cutlass13device_kernelIN5flash19enable_sm80_to_sm89INS1_16FlashAttnBwdSm80INS1_25CollectiveMainloopBwdSm80ILi2ELi2EN4cute5tupleIJNS5_1CILi128EEES8_NS7_ILi64EEEEEENS_6half_tEfNS_4arch4Sm80ELb0ELb0ELb1ELb0ELb1ELb0ELb0ELb0ELi2ELi4ELi4ELi4ELb0EEENS1_24CollectiveEpilogueBwdGQAISA_fSD_Li256ELb0ELb1EEENS1_19SingleTileSchedulerILb0ELb0ELb0ELi128EEEEEEEEEvNT_6ParamsE$_ZN4cute8smem_ptrIPN7cutlass6half_tEECI1NS_12iter_adaptorIS3_S4_EEES3_) ;  /* 0xfffe246000007944 */ /* 0x000fea0003c3ffff */
        /* <DEDUP_REMOVED lines=9> */
[----:B-1----:R-:W-:Y:S02]  /*26200*/  MOV R3, 0x1 ;  /* 0x0000000100037802 */ /* 0x002fe40000000f00 */
[----:B------:R-:W-:Y:S02]  /*26210*/  MOV R46, 0x26230 ;  /* 0x00026230002e7802 */ /* 0x000fe40000000f00 */
[----:B--2--5:R-:W-:Y:S05]  /*26220*/  CALL.REL.NOINC `($_ZN7cutlass13device_kernelIN5flash19enable_sm80_to_sm89INS1_16FlashAttnBwdSm80INS1_25CollectiveMainloopBwdSm80ILi2ELi2EN4cute5tupleIJNS5_1CILi128EEES8_NS7_ILi64EEEEEENS_6half_tEfNS_4arch4Sm80ELb0ELb0ELb1ELb0ELb1ELb0ELb0ELb0ELi2ELi4ELi4ELi4ELb0EEENS1_24CollectiveEpilogueBwdGQAISA_fSD_Li256ELb0ELb1EEENS1_19SingleTileSchedulerILb0ELb0ELb0ELi128EEEEEEEEEvNT_6ParamsE$_ZN4cute3eso3ESOILb1ELb0EJNS_10UnderscoreES2_iEEC2ERKS2_S5_RKi) ;  /* 0xfffe02b000007944 */ /* 0x024fea0003c3ffff */
[----:B-1----:R-:W2:Y:S01]  /*26230*/  LDL R3, [R1+0x758] ;  /* 0x0007580001037983 */ /* 0x002ea20000100800 */
[----:B------:R-:W-:Y:S01]  /*26240*/  IMAD.MOV.U32 R83, RZ, RZ, R62 ;  /* 0x000000ffff537224 */ /* 0x000fe200078e003e */
[----:B------:R-:W-:-:S02]  /*26250*/  MOV R36, 0x26280 ;  /* 0x0002628000247802 */ /* 0x000fc40000000f00 */
[----:B--2---:R-:W-:Y:S02]  /*26260*/  SHF.L.U32 R3, R3, 0x2, RZ ;  /* 0x0000000203037819 */ /* 0x004fe400000006ff */
[----:B------:R-:W-:Y:S05]  /*26270*/  CALL.REL.NOINC `($_ZN7cutlass13device_kernelIN5flash19enable_sm80_to_sm89INS1_16FlashAttnBwdSm80INS1_25CollectiveMainloopBwdSm80ILi2ELi2EN4cute5tupleIJNS5_1CILi128EEES8_NS7_ILi64EEEEEENS_6half_tEfNS_4arch4Sm80ELb0ELb0ELb1ELb0ELb1ELb0ELb0ELb0ELi2ELi4ELi4ELi4ELb0EEENS1_24CollectiveEpilogueBwdGQAISA_fSD_Li256ELb0ELb1EEENS1_19SingleTileSchedulerILb0ELb0ELb0ELi128EEEEEEEEEvNT_6ParamsE$_ZN4cute3eso3ESOILb1ELb0EJNS_6LayoutINS_5tupleIJNS3_IJNS3_IJNS_1CILi4EEENS4_ILi2EEEEEENS4_ILi1EEEEEES6_EEENS3_IJNS3_IJNS3_IJS8_NS4_ILi32EEEEEENS4_ILi0EEEEEENS4_ILi64EEEEEEEEiEEC2ERKSH_RKi) ;  /* 0xfffe0b8000007944 */ /* 0x000fea0003c3ffff */
[----:B-1----:R-:W2:Y:S01]  /*26280*/  LDL R3, [R1+0x758] ;  /* 0x0007580001037983 */ /* 0x002ea20000100800 */
[----:B------:R-:W-:Y:S02]  /*26290*/  MOV R83, R62 ;  /* 0x0000003e00537202 */ /* 0x000fe40000000f00 */
[----:B------:R-:W-:Y:S01]  /*262a0*/  MOV R36, 0x262e0 ;  /* 0x000262e000247802 */ /* 0x000fe20000000f00 */
[----:B--2---:R-:W-:-:S05]  /*262b0*/  IMAD.WIDE R2, R3, 0x2, R22 ;  /* 0x0000000203027825 */ /* 0x004fca00078e0216 */
[----:B------:R-:W-:Y:S02]  /*262c0*/  MOV R38, R2 ;  /* 0x0000000200267202 */ /* 0x000fe40000000f00 */
[----:B------:R-:W-:Y:S05]  /*262d0*/  CALL.REL.NOINC `($_ZN7cutlass13device_kernelIN5flash19enable_sm80_to_sm89INS1_16FlashAttnBwdSm80INS1_25CollectiveMainloopBwdSm80ILi2ELi2EN4cute5tupleIJNS5_1CILi128EEES8_NS7_ILi64EEEEEENS_6half_tEfNS_4arch4Sm80ELb0ELb0ELb1ELb0ELb1ELb0ELb0ELb0ELi2ELi4ELi4ELi4ELb0EEENS1_24CollectiveEpilogueBwdGQAISA_fSD_Li256ELb0ELb1EEENS1_19SingleTileSchedulerILb0ELb0ELb0ELi128EEEEEEEEEvNT_6ParamsE$_ZN4cute3eso3ESOILb1ELb0EJNS_6LayoutINS_5tupleIJNS3_IJNS3_IJNS_1CILi4EEENS4_ILi2EEEEEENS4_ILi1EEEEEES6_EEENS3_IJNS3_IJNS3_IJS8_NS4_ILi32EEEEEENS4_ILi0EEEEEENS4_ILi64EEEEEEEENS_10ViewEngineIPN7cutlass6half_tEEEEEC2ERKSH_RKSM_) ;  /* 0xfffe0ac000007944 */ /* 0x000fea0003c3ffff */
[----:B-1----:R1:W5:Y:S01]  /*262e0*/  LDL.64 R2, [R1+0x758] ;  /* 0x0007580001027983 */ /* 0x0023620000100a00 */
[----:B------:R-:W-:-:S03]  /*262f0*/  MOV R36, 0x26310 ;  /* 0x0002631000247802 */ /* 0x000fc60000000f00 */
[----:B-1---5:R-:W-:Y:S05]  /*26300*/  CALL.REL.NOINC `($_ZN7cutlass13device_kernelIN5flash19enable_sm80_to_sm89INS1_16FlashAttnBwdSm80INS1_25CollectiveMainloopBwdSm80ILi2ELi2EN4cute5tupleIJNS5_1CILi128EEES8_NS7_ILi64EEEEEENS_6half_tEfNS_4arch4Sm80ELb0ELb0ELb1ELb0ELb1ELb0ELb0ELb0ELi2ELi4ELi4ELi4ELb0EEENS1_24CollectiveEpilogueBwdGQAISA_fSD_Li256ELb0ELb1EEENS1_19SingleTileSchedulerILb0ELb0ELb0ELi128EEEEEEEEEvNT_6ParamsE$_ZZN4cute4takeILi1ELi2ENS_5tupleIJNS1_IJNS_1CILi1EEENS2_ILi0EEEEEEiEEEEEDaRKT1_ENKUlDpRKT_E_clIJiEEEDaSD_) ;  /* 0xfffe2ae000007944 */ /* 0x022fea0003c3ffff */
[----:B------:R-:W-:Y:S02]  /*26310*/  MOV R83, R62 ;  /* 0x0000003e00537202 */ /* 0x000fe40000000f00 */
[----:B------:R-:W-:Y:S02]  /*26320*/  MOV R38, 0x26340 ;  /* 0x0002634000267802 */ /* 0x000fe40000000f00 */
[----:B------:R-:W-:Y:S05]  /*26330*/  CALL.REL.NOINC `($_ZN7cutlass13device_kernelIN5flash19enable_sm80_to_sm89INS1_16FlashAttnBwdSm80INS1_25CollectiveMainloopBwdSm80ILi2ELi2EN4cute5tupleIJNS5_1CILi128EEES8_NS7_ILi64EEEEEENS_6half_tEfNS_4arch4Sm80ELb0ELb0ELb1ELb0ELb1ELb0ELb0ELb0ELi2ELi4ELi4ELi4ELb0EEENS1_24CollectiveEpilogueBwdGQAISA_fSD_Li256ELb0ELb1EEENS1_19SingleTileSchedulerILb0ELb0ELb0ELi128EEEEEEEEEvNT_6ParamsE$_ZN4cute3eso3ESOILb1ELb0EJNS_5tupleIJNS_1CILi1EEENS3_ILi0EEEEEENS2_IJiEEEEEC2ERKS6_RKS7_) ;  /* 0xfffe08d000007944 */ /* 0x000fea0003c3ffff */
[----:B-1----:R1:W5:Y:S01]  /*26340*/  LDL R37, [R1+0x758] ;  /* 0x0007580001257983 */ /* 0x0023620000100800 */
[----:B------:R-:W-:Y:S02]  /*26350*/  MOV R83, R62 ;  /* 0x0000003e00537202 */ /* 0x000fe40000000f00 */
[----:B------:R-:W-:Y:S02]  /*26360*/  MOV R38, 0x26380 ;  /* 0x0002638000267802 */ /* 0x000fe40000000f00 */
[----:B-1---5:R-:W-:Y:S05]  /*26370*/  CALL.REL.NOINC `($_ZN7cutlass13device_kernelIN5flash19enable_sm80_to_sm89INS1_16FlashAttnBwdSm80INS1_25CollectiveMainloopBwdSm80ILi2ELi2EN4cute5tupleIJNS5_1CILi128EEES8_NS7_ILi64EEEEEENS_6half_tEfNS_4arch4Sm80ELb0ELb0ELb1ELb0ELb1ELb0ELb0ELb0ELi2ELi4ELi4ELi4ELb0EEENS1_24CollectiveEpilogueBwdGQAISA_fSD_Li256ELb0ELb1EEENS1_19SingleTileSchedulerILb0ELb0ELb0ELi128EEEEEEEEEvNT_6ParamsE$_ZN4cute5tupleIJNS0_IJNS0_IJNS_1CILi8EEENS1_ILi1EEEEEENS0_IJNS1_ILi2EEEEEEEEENS0_IJNS0_IJS3_NS1_ILi0EEEEEENS0_IJiEEEEEEEEC2ERKS7_RKSB_) ;  /* 0xfffe1ef000007944 */ /* 0x022fea0003c3ffff */
[----:B------:R2:W5:Y:S01]  /*26380*/  LDL R40, [R1+0x758] ;  /* 0x0007580001287983 */ /* 0x0005620000100800 */
[----:B------:R-:W-:Y:S01]  /*26390*/  IMAD.MOV.U32 R83, RZ, RZ, R62 ;  /* 0x000000ffff537224 */ /* 0x000fe200078e003e */
[----:B------:R-:W-:Y:S02]  /*263a0*/  MOV R84, R61 ;  /* 0x0000003d00547202 */ /* 0x000fe40000000f00 */
[----:B------:R2:W-:Y:S01]  /*263b0*/  STL.64 [R1+0x770], R4 ;  /* 0x0007700401007387 */ /* 0x0005e20000100a00 */
[----:B------:R-:W-:-:S03]  /*263c0*/  MOV R38, 0x263e0 ;  /* 0x000263e000267802 */ /* 0x000fc60000000f00 */
[----:B-12--5:R-:W-:Y:S05]  /*263d0*/  CALL.REL.NOINC `($_ZN7cutlass13device_kernelIN5flash19enable_sm80_to_sm89INS1_16FlashAttnBwdSm80INS1_25CollectiveMainloopBwdSm80ILi2ELi2EN4cute5tupleIJNS5_1CILi128EEES8_NS7_ILi64EEEEEENS_6half_tEfNS_4arch4Sm80ELb0ELb0ELb1ELb0ELb1ELb0ELb0ELb0ELi2ELi4ELi4ELi4ELb0EEENS1_24CollectiveEpilogueBwdGQAISA_fSD_Li256ELb0ELb1EEENS1_19SingleTileSchedulerILb0ELb0ELb0ELi128EEEEEEEEEvNT_6ParamsE$_ZN4cute3eso3ESOILb0ELb0EJNS_6LayoutINS_5tupleIJNS3_IJNS_1CILi8EEENS4_ILi1EEEEEENS3_IJNS4_ILi2EEEEEEEEENS3_IJNS3_IJS6_NS4_ILi0EEEEEENS3_IJiEEEEEEEENS_10ViewEngineINS_8smem_ptrIPN7cutlass6half_tEEEEEEEC2ERKSF_RKSM_) ;  /* 0xfffdf81000007944 */ /* 0x026fea0003c3ffff */
[----:B------:R2:W5:Y:S04]  /*263e0*/  LDL R5, [R1+0x758] ;  /* 0x0007580001057983 */ /* 0x0005680000100800 */
[----:B------:R2:W5:Y:S01]  /*263f0*/  LDL.64 R8, [R1+0x760] ;  /* 0x0007600001087983 */ /* 0x0005620000100a00 */
[----:B------:R-:W-:-:S02]  /*26400*/  MOV R83, R62 ;  /* 0x0000003e00537202 */ /* 0x000fc40000000f00 */
[----:B------:R-:W-:Y:S02]  /*26410*/  MOV R38, 0x26430 ;  /* 0x0002643000267802 */ /* 0x000fe40000000f00 */
[----:B-12--5:R-:W-:Y:S05]  /*26420*/  CALL.REL.NOINC `($_ZN7cutlass13device_kernelIN5flash19enable_sm80_to_sm89INS1_16FlashAttnBwdSm80INS1_25CollectiveMainloopBwdSm80ILi2ELi2EN4cute5tupleIJNS5_1CILi128EEES8_NS7_ILi64EEEEEENS_6half_tEfNS_4arch4Sm80ELb0ELb0ELb1ELb0ELb1ELb0ELb0ELb0ELi2ELi4ELi4ELi4ELb0EEENS1_24CollectiveEpilogueBwdGQAISA_fSD_Li256ELb0ELb1EEENS1_19SingleTileSchedulerILb0ELb0ELb0ELi128EEEEEEEEEvNT_6ParamsE$_ZN4cute3eso3ESOILb1ELb0EJNS_6LayoutINS_5tupleIJNS3_IJNS3_IJNS_1CILi4EEENS4_ILi2EEEEEENS4_ILi1EEEEEENS3_IJS6_EEEEEENS3_IJNS3_IJNS3_IJS8_NS4_ILi32EEEEEENS4_ILi0EEEEEENS3_IJNS4_ILi64EEEEEEEEEEENS_10ViewEngineIPN7cutlass6half_tEEEEEC2ERKSJ_RKSO_) ;  /* 0xfffe093000007944 */ /* 0x026fea0003c3ffff */
[----:B-1----:R1:W5:Y:S01]  /*26430*/  LDL.64 R2, [R1+0x758] ;  /* 0x0007580001027983 */ /* 0x0023620000100a00 */
[----:B------:R-:W-:Y:S02]  /*26440*/  MOV R83, R62 ;  /* 0x0000003e00537202 */ /* 0x000fe40000000f00 */
[----:B------:R-:W-:Y:S02]  /*26450*/  MOV R38, 0x26470 ;  /* 0x0002647000267802 */ /* 0x000fe40000000f00 */
[----:B-1---5:R-:W-:Y:S05]  /*26460*/  CALL.REL.NOINC `($_ZN7cutlass13device_kernelIN5flash19enable_sm80_to_sm89INS1_16FlashAttnBwdSm80INS1_25CollectiveMainloopBwdSm80ILi2ELi2EN4cute5tupleIJNS5_1CILi128EEES8_NS7_ILi64EEEEEENS_6half_tEfNS_4arch4Sm80ELb0ELb0ELb1ELb0ELb1ELb0ELb0ELb0ELi2ELi4ELi4ELi4ELb0EEENS1_24CollectiveEpilogueBwdGQAISA_fSD_Li256ELb0ELb1EEENS1_19SingleTileSchedulerILb0ELb0ELb0ELi128EEEEEEEEEvNT_6ParamsE$_ZN4cute3eso3ESOILb1ELb0EJNS_6LayoutINS_5tupleIJNS3_IJNS3_IJNS3_IJNS_1CILi4EEENS4_ILi2EEEEEENS4_ILi1EEEEEES8_EEENS3_IJNS3_IJNS3_IJS8_S8_EEES8_EEES6_EEEEEENS3_IJNS3_IJNS3_IJNS3_IJS8_NS4_ILi32EEEEEENS4_ILi0EEEEEESH_EEENS3_IJNS3_IJNS3_IJSH_SH_EEESH_EEENS4_ILi64EEEEEEEEEEENS_10ViewEngineIPN7cutlass6half_tEEEEEC2ERKSP_RKSU_) ;  /* 0xfffe07e000007944 */ /* 0x022fea0003c3ffff */
[----:B-1----:R1:W5:Y:S01]  /*26470*/  LDL.64 R2, [R1+0x758] ;  /* 0x0007580001027983 */ /* 0x0023620000100a00 */
[----:B------:R-:W-:Y:S02]  /*26480*/  MOV R84, R62 ;  /* 0x0000003e00547202 */ /* 0x000fe40000000f00 */
[----:B------:R-:W-:Y:S02]  /*26490*/  MOV R6, 0x264b0 ;  /* 0x000264b000067802 */ /* 0x000fe40000000f00 */
[----:B-1---5:R-:W-:Y:S05]  /*264a0*/  CALL.REL.NOINC `($_ZN7cutlass13device_kernelIN5flash19enable_sm80_to_sm89INS1_16FlashAttnBwdSm80INS1_25CollectiveMainloopBwdSm80ILi2ELi2EN4cute5tupleIJNS5_1CILi128EEES8_NS7_ILi64EEEEEENS_6half_tEfNS_4arch4Sm80ELb0ELb0ELb1ELb0ELb1ELb0ELb0ELb0ELi2ELi4ELi4ELi4ELb0EEENS1_24CollectiveEpilogueBwdGQAISA_fSD_Li256ELb0ELb1EEENS1_19SingleTileSchedulerILb0ELb0ELb0ELi128EEEEEEEEEvNT_6ParamsE$_ZN4cute5tupleIJNS0_IJNS_1CILi2EEEEEENS0_IJiEEEEEC2ERKS3_RKS4_) ;  /* 0xfffe1f5000007944 */ /* 0x022fea0003c3ffff */
[----:B------:R-:W2:Y:S01]  /*264b0*/  LDL R6, [R1+0x758] ;  /* 0x0007580001067983 */ /* 0x000ea20000100800 */
[----:B------:R-:W-:Y:S02]  /*264c0*/  MOV R83, R61 ;  /* 0x0000003d00537202 */ /* 0x000fe40000000f00 */
[----:B-1----:R-:W-:Y:S01]  /*264d0*/  MOV R4, 0x26500 ;  /* 0x0002650000047802 */ /* 0x002fe20000000f00 */
[----:B--2---:R1:W-:Y:S04]  /*264e0*/  STL [R1+0x770], R6 ;  /* 0x0007700601007387 */ /* 0x0043e80000100800 */
[----:B-1----:R-:W-:Y:S05]  /*264f0*/  CALL.REL.NOINC `($_ZN7cutlass13device_kernelIN5flash19enable_sm80_to_sm89INS1_16FlashAttnBwdSm80INS1_25CollectiveMainloopBwdSm80ILi2ELi2EN4cute5tupleIJNS5_1CILi128EEES8_NS7_ILi64EEEEEENS_6half_tEfNS_4arch4Sm80ELb0ELb0ELb1ELb0ELb1ELb0ELb0ELb0ELi2ELi4ELi4ELi4ELb0EEENS1_24CollectiveEpilogueBwdGQAISA_fSD_Li256ELb0ELb1EEENS1_19SingleTileSchedulerILb0ELb0ELb0ELi128EEEEEEEEEvNT_6ParamsE$_ZZN4cute14logical_divideINS_5tupleIJNS1_IJNS_1CILi8EEENS2_ILi1EEEEEENS1_IJNS2_ILi2EEEEEEEEENS1_IJNS1_IJS4_NS2_ILi0EEEEEENS1_IJiEEEEEENS1_IJS5_NS_6LayoutIS4_S9_EEEEEEEDaRKNSD_IT_T0_EERKT1_ENKUlRKT_RKT0_E_clINSD_IS7_SB_EESE_EEDaSQ_ST_) ;  /* 0xfffe27c000007944 */ /* 0x002fea0003c3ffff */
[----:B------:R-:W-:Y:S02]  /*26500*/  MOV R4, R62 ;  /* 0x0000003e00047202 */ /* 0x000fe40000000f00 */
[----:B------:R-:W-:-:S02]  /*26510*/  MOV R6, 0x26530 ;  /* 0x0002653000067802 */ /* 0x000fc40000000f00 */
[----:B-----5:R-:W-:Y:S05]  /*26520*/  CALL.REL.NOINC `($_ZN7cutlass13device_kernelIN5flash19enable_sm80_to_sm89INS1_16FlashAttnBwdSm80INS1_25CollectiveMainloopBwdSm80ILi2ELi2EN4cute5tupleIJNS5_1CILi128EEES8_NS7_ILi64EEEEEENS_6half_tEfNS_4arch4Sm80ELb0ELb0ELb1ELb0ELb1ELb0ELb0ELb0ELi2ELi4ELi4ELi4ELb0EEENS1_24CollectiveEpilogueBwdGQAISA_fSD_Li256ELb0ELb1EEENS1_19SingleTileSchedulerILb0ELb0ELb0ELi128EEEEEEEEEvNT_6ParamsE$_ZN4cute3eso3ESOILb1ELb0EJNS_5tupleIJNS2_IJNS_1CILi1EEENS3_ILi0EEEEEENS2_IJS5_S5_EEEEEENS2_IJS5_iEEEEEC2ERKS8_RKS9_) ;  /* 0xfffe062000007944 */ /* 0x020fea0003c3ffff */
[----:B-1----:R1:W5:Y:S01]  /*26530*/  LDL R5, [R1+0x758] ;  /* 0x0007580001057983 */ /* 0x0023620000100800 */
[----:B------:R-:W-:-:S02]  /*26540*/  MOV R84, R62 ;  /* 0x0000003e00547202 */ /* 0x000fc40000000f00 */
[----:B------:R-:W-:Y:S02]  /*26550*/  MOV R6, 0x26570 ;  /* 0x0002657000067802 */ /* 0x000fe40000000f00 */
[----:B-1---5:R-:W-:Y:S05]  /*26560*/  CALL.REL.NOINC `($_ZN7cutlass13device_kernelIN5flash19enable_sm80_to_sm89INS1_16FlashAttnBwdSm80INS1_25CollectiveMainloopBwdSm80ILi2ELi2EN4cute5tupleIJNS5_1CILi128EEES8_NS7_ILi64EEEEEENS_6half_tEfNS_4arch4Sm80ELb0ELb0ELb1ELb0ELb1ELb0ELb0ELb0ELi2ELi4ELi4ELi4ELb0EEENS1_24CollectiveEpilogueBwdGQAISA_fSD_Li256ELb0ELb1EEENS1_19SingleTileSchedulerILb0ELb0ELb0ELi128EEEEEEEEEvNT_6ParamsE$_ZN4cute5tupleIJNS0_IJNS0_IJNS0_IJNS_1CILi8EEENS1_ILi1EEEEEENS0_IJS3_S3_EEEEEENS0_IJS3_NS1_ILi2EEEEEEEEENS0_IJNS0_IJNS0_IJS3_NS1_ILi0EEEEEENS0_IJSA_SA_EEEEEENS0_IJSA_iEEEEEEEEC2ERKS9_RKSF_) ;  /* 0xfffe1a7000007944 */ /* 0x022fea0003c3ffff */
[----:B-1----:R1:W5:Y:S01]  /*26570*/  LDL R5, [R1+0x758] ;  /* 0x0007580001057983 */ /* 0x0023620000100800 */
[----:B------:R-:W-:Y:S02]  /*26580*/  MOV R4, R62 ;  /* 0x0000003e00047202 */ /* 0x000fe40000000f00 */
[----:B------:R-:W-:Y:S02]  /*26590*/  MOV R6, 0x265b0 ;  /* 0x000265b000067802 */ /* 0x000fe40000000f00 */
[----:B-1---5:R-:W-:Y:S05]  /*265a0*/  CALL.REL.NOINC `($_ZN7cutlass13device_kernelIN5flash19enable_sm80_to_sm89INS1_16FlashAttnBwdSm80INS1_25CollectiveMainloopBwdSm80ILi2ELi2EN4cute5tupleIJNS5_1CILi128EEES8_NS7_ILi64EEEEEENS_6half_tEfNS_4arch4Sm80ELb0ELb0ELb1ELb0ELb1ELb0ELb0ELb0ELi2ELi4ELi4ELi4ELb0EEENS1_24CollectiveEpilogueBwdGQAISA_fSD_Li256ELb0ELb1EEENS1_19SingleTileSchedulerILb0ELb0ELb0ELi128EEEEEEEEEvNT_6ParamsE$_ZN4cute3eso3ESOILb1ELb0EJNS_5tupleIJNS2_IJNS_1CILi1EEENS3_ILi0EEEEEENS2_IJS5_S5_EEEEEENS2_IJS5_iEEEEEC2ERKS8_RKS9_) ;  /* 0xfffe05a000007944 */ /* 0x022fea0003c3ffff */
[----:B-1----:R1:W5:Y:S01]  /*265b0*/  LDL R5, [R1+0x758] ;  /* 0x0007580001057983 */ /* 0x0023620000100800 */
[----:B------:R-:W-:Y:S02]  /*265c0*/  MOV R83, R62 ;  /* 0x0000003e00537202 */ /* 0x000fe40000000f00 */
[----:B------:R-:W-:Y:S02]  /*265d0*/  MOV R6, 0x265f0 ;  /* 0x000265f000067802 */ /* 0x000fe40000000f00 */
[----:B-1---5:R-:W-:Y:S05]  /*265e0*/  CALL.REL.NOINC `($_ZN7cutlass13device_kernelIN5flash19enable_sm80_to_sm89INS1_16FlashAttnBwdSm80INS1_25CollectiveMainloopBwdSm80ILi2ELi2EN4cute5tupleIJNS5_1CILi128EEES8_NS7_ILi64EEEEEENS_6half_tEfNS_4arch4Sm80ELb0ELb0ELb1ELb0ELb1ELb0ELb0ELb0ELi2ELi4ELi4ELi4ELb0EEENS1_24CollectiveEpilogueBwdGQAISA_fSD_Li256ELb0ELb1EEENS1_19SingleTileSchedulerILb0ELb0ELb0ELi128EEEEEEEEEvNT_6ParamsE$_ZN4cute3eso3ESOILb1ELb0EJNS_5tupleIJNS_1CILi0EEES4_EEEiEEC2ERKS5_RKi) ;  /* 0xfffe05e000007944 */ /* 0x022fea0003c3ffff */
[----:B-1----:R1:W5:Y:S01]  /*265f0*/  LDL R5, [R1+0x758] ;  /* 0x0007580001057983 */ /* 0x0023620000100800 */
[----:B------:R-:W-:Y:S02]  /*26600*/  MOV R83, R62 ;  /* 0x0000003e00537202 */ /* 0x000fe40000000f00 */
[----:B------:R-:W-:Y:S02]  /*26610*/  MOV R6, 0x26630 ;  /* 0x0002663000067802 */ /* 0x000fe40000000f00 */
[----:B-1---5:R-:W-:Y:S05]  /*26620*/  CALL.REL.NOINC `($_ZN7cutlass13device_kernelIN5flash19enable_sm80_to_sm89INS1_16FlashAttnBwdSm80INS1_25CollectiveMainloopBwdSm80ILi2ELi2EN4cute5tupleIJNS5_1CILi128EEES8_NS7_ILi64EEEEEENS_6half_tEfNS_4arch4Sm80ELb0ELb0ELb1ELb0ELb1ELb0ELb0ELb0ELi2ELi4ELi4ELi4ELb0EEENS1_24CollectiveEpilogueBwdGQAISA_fSD_Li256ELb0ELb1EEENS1_19SingleTileSchedulerILb0ELb0ELb0ELi128EEEEEEEEEvNT_6ParamsE$_ZN4cute3eso3ESOILb1ELb0EJNS_5tupleIJNS2_IJNS_1CILi1EEENS3_ILi0EEEEEES5_EEENS2_IJNS2_IJS5_S5_EEEiEEEEEC2ERKS7_RKS9_) ;  /* 0xfffe056000007944 */ /* 0x022fea0003c3ffff */
[----:B-1----:R1:W5:Y:S01]  /*26630*/  LDL R5, [R1+0x758] ;  /* 0x0007580001057983 */ /* 0x0023620000100800 */
[----:B------:R-:W-:-:S02]  /*26640*/  MOV R83, R62 ;  /* 0x0000003e00537202 */ /* 0x000fc40000000f00 */
[----:B------:R-:W-:Y:S02]  /*26650*/  MOV R6, 0x26670 ;  /* 0x0002667000067802 */ /* 0x000fe40000000f00 */
[----:B-1---5:R-:W-:Y:S05]  /*26660*/  CALL.REL.NOINC `($_ZN7cutlass13device_kernelIN5flash19enable_sm80_to_sm89INS1_16FlashAttnBwdSm80INS1_25CollectiveMainloopBwdSm80ILi2ELi2EN4cute5tupleIJNS5_1CILi128EEES8_NS7_ILi64EEEEEENS_6half_tEfNS_4arch4Sm80ELb0ELb0ELb1ELb0ELb1ELb0ELb0ELb0ELi2ELi4ELi4ELi4ELb0EEENS1_24CollectiveEpilogueBwdGQAISA_fSD_Li256ELb0ELb1EEENS1_19SingleTileSchedulerILb0ELb0ELb0ELi128EEEEEEEEEvNT_6ParamsE$_ZN4cute5tupleIJNS0_IJNS0_IJNS0_IJNS_1CILi8EEENS1_ILi1EEEEEES3_EEENS0_IJNS0_IJS3_S3_EEENS1_ILi2EEEEEEEEENS0_IJNS0_IJNS0_IJS3_NS1_ILi0EEEEEESA_EEENS0_IJNS0_IJSA_SA_EEEiEEEEEEEEC2ERKS9_RKSF_) ;  /* 0xfffe19b000007944 */ /* 0x022fea0003c3ffff */
[----:B------:R2:W5:Y:S01]  /*26670*/  LDL R10, [R1+0x758] ;  /* 0x00075800010a7983 */ /* 0x0005620000100800 */
[----:B------:R-:W-:Y:S01]  /*26680*/  IMAD.MOV.U32 R83, RZ, RZ, R62 ;  /* 0x000000ffff537224 */ /* 0x000fe200078e003e */
[----:B------:R-:W-:Y:S02]  /*26690*/  MOV R84, R61 ;  /* 0x0000003d00547202 */ /* 0x000fe40000000f00 */
[----:B------:R2:W-:Y:S01]  /*266a0*/  STL.64 [R1+0x770], R8 ;  /* 0x0007700801007387 */ /* 0x0005e20000100a00 */
[----:B------:R-:W-:-:S03]  /*266b0*/  MOV R6, 0x266d0 ;  /* 0x000266d000067802 */ /* 0x000fc60000000f00 */
[----:B-12--5:R-:W-:Y:S05]  /*266c0*/  CALL.REL.NOINC `($_ZN7cutlass13device_kernelIN5flash19enable_sm80_to_sm89INS1_16FlashAttnBwdSm80INS1_25CollectiveMainloopBwdSm80ILi2ELi2EN4cute5tupleIJNS5_1CILi128EEES8_NS7_ILi64EEEEEENS_6half_tEfNS_4arch4Sm80ELb0ELb0ELb1ELb0ELb1ELb0ELb0ELb0ELi2ELi4ELi4ELi4ELb0EEENS1_24CollectiveEpilogueBwdGQAISA_fSD_Li256ELb0ELb1EEENS1_19SingleTileSchedulerILb0ELb0ELb0ELi128EEEEEEEEEvNT_6ParamsE$_ZN4cute3eso3ESOILb0ELb0EJNS_6LayoutINS_5tupleIJNS3_IJNS3_IJNS_1CILi8EEENS4_ILi1EEEEEES6_EEENS3_IJNS3_IJS6_S6_EEENS4_ILi2EEEEEEEEENS3_IJNS3_IJNS3_IJS6_NS4_ILi0EEEEEESD_EEENS3_IJNS3_IJSD_SD_EEEiEEEEEEEENS_10ViewEngineINS_8smem_ptrIPN7cutlass6half_tEEEEEEEC2ERKSJ_RKSQ_) ;  /* 0xfffdefb000007944 */ /* 0x026fea0003c3ffff */
[----:B------:R2:W5:Y:S04]  /*266d0*/  LDL R6, [R1+0x758] ;  /* 0x0007580001067983 */ /* 0x0005680000100800 */
        /* <DEDUP_REMOVED lines=155> */
[----:B------:R-:W-:Y:S05]  /*27090*/  CALL.REL.NOINC `($_ZN7cutlass13device_kernelIN5flash19enable_sm80_to_sm89INS1_16FlashAttnBwdSm80INS1_25CollectiveMainloopBwdSm80ILi2ELi2EN4cute5tupleIJNS5_1CILi128EEES8_NS7_ILi64EEEEEENS_6half_tEfNS_4arch4Sm80ELb0ELb0ELb1ELb0ELb1ELb0ELb0ELb0ELi2ELi4ELi4ELi4ELb0EEENS1_24CollectiveEpilogueBwdGQAISA_fSD_Li256ELb0ELb1EEENS1_19SingleTileSchedulerILb0ELb0ELb0ELi128EEEEEEEEEvNT_6ParamsE$_ZN4cute3eso3ESOILb1ELb0EJNS_6LayoutINS_5tupleIJNS3_IJNS_1CILi2EEES5_S5_EEES5_EEENS3_IJNS3_IJNS4_ILi1EEES5_NS4_ILi4EEEEEENS4_ILi64EEEEEEEEiEEC2ERKSD_RKi) ;  /* 0xfffe05d000007944 */ /* 0x000fea0003c3ffff */
[----:B-1----:R-:W2:Y:S01]  /*270a0*/  LDL R3, [R1+0x758] ;  /* 0x0007580001037983 */ /* 0x002ea20000100800 */
[----:B------:R-:W-:Y:S01]  /*270b0*/  MOV R4, 0x270f0 ;  /* 0x000270f000047802 */ /* 0x000fe20000000f00 */
[----:B--2---:R-:W-:-:S05]  /*270c0*/  IMAD.WIDE R2, R3, 0x2, R30 ;  /* 0x0000000203027825 */ /* 0x004fca00078e021e */
[----:B------:R-:W-:Y:S02]  /*270d0*/  MOV R6, R2 ;  /* 0x0000000200067202 */ /* 0x000fe40000000f00 */
[----:B------:R-:W-:Y:S05]  /*270e0*/  CALL.REL.NOINC `($_ZN7cutlass13device_kernelIN5flash19enable_sm80_to_sm89INS1_16FlashAttnBwdSm80INS1_25CollectiveMainloopBwdSm80ILi2ELi2EN4cute5tupleIJNS5_1CILi128EEES8_NS7_ILi64EEEEEENS_6half_tEfNS_4arch4Sm80ELb0ELb0ELb1ELb0ELb1ELb0ELb0ELb0ELi2ELi4ELi4ELi4ELb0EEENS1_24CollectiveEpilogueBwdGQAISA_fSD_Li256ELb0ELb1EEENS1_19SingleTileSchedulerILb0ELb0ELb0ELi128EEEEEEEEEvNT_6ParamsE$_ZN4cute3eso3ESOILb1ELb0EJNS_6LayoutINS_5tupleIJNS3_IJNS_1CILi2EEES5_S5_EEES5_EEENS3_IJNS3_IJNS4_ILi1EEES5_NS4_ILi4EEEEEENS4_ILi64EEEEEEEENS_10ViewEngineIPN7cutlass6half_tEEEEEC2ERKSD_RKSI_) ;  /* 0xfffe053000007944 */ /* 0x000fea0003c3ffff */
[----:B------:R2:W5:Y:S01]  /*270f0*/  LDL.64 R34, [R1+0x758] ;  /* 0x0007580001227983 */ /* 0x0005620000100a00 */
[----:B------:R-:W-:Y:S01]  /*27100*/  IMAD.MOV.U32 R83, RZ, RZ, R62 ;  /* 0x000000ffff537224 */ /* 0x000fe200078e003e */
[----:B------:R-:W-:Y:S02]  /*27110*/  MOV R3, RZ ;  /* 0x000000ff00037202 */ /* 0x000fe40000000f00 */
[----:B------:R-:W-:Y:S02]  /*27120*/  MOV R46, 0x27140 ;  /* 0x00027140002e7802 */ /* 0x000fe40000000f00 */
[----:B-12--5:R-:W-:Y:S05]  /*27130*/  CALL.REL.NOINC `($_ZN7cutlass13device_kernelIN5flash19enable_sm80_to_sm89INS1_16FlashAttnBwdSm80INS1_25CollectiveMainloopBwdSm80ILi2ELi2EN4cute5tupleIJNS5_1CILi128EEES8_NS7_ILi64EEEEEENS_6half_tEfNS_4arch4Sm80ELb0ELb0ELb1ELb0ELb1ELb0ELb0ELb0ELi2ELi4ELi4ELi4ELb0EEENS1_24CollectiveEpilogueBwdGQAISA_fSD_Li256ELb0ELb1EEENS1_19SingleTileSchedulerILb0ELb0ELb0ELi128EEEEEEEEEvNT_6ParamsE$_ZN4cute3eso3ESOILb1ELb0EJNS_10UnderscoreES2_iEEC2ERKS2_S5_RKi) ;  /* 0xfffdf3a000007944 */ /* 0x026fea0003c3ffff */
[----:B-1----:R-:W2:Y:S01]  /*27140*/  LDL R3, [R1+0x758] ;  /* 0x0007580001037983 */ /* 0x002ea20000100800 */
[----:B------:R-:W-:Y:S02]  /*27150*/  MOV R4, 0x27180 ;  /* 0x0002718000047802 */ /* 0x000fe40000000f00 */
[----:B--2---:R-:W-:Y:S02]  /*27160*/  SHF.L.U32 R3, R3, 0x2, RZ ;  /* 0x0000000203037819 */ /* 0x004fe400000006ff */
[----:B------:R-:W-:Y:S05]  /*27170*/  CALL.REL.NOINC `($_ZN7cutlass13device_kernelIN5flash19enable_sm80_to_sm89INS1_16FlashAttnBwdSm80INS1_25CollectiveMainloopBwdSm80ILi2ELi2EN4cute5tupleIJNS5_1CILi128EEES8_NS7_ILi64EEEEEENS_6half_tEfNS_4arch4Sm80ELb0ELb0ELb1ELb0ELb1ELb0ELb0ELb0ELi2ELi4ELi4ELi4ELb0EEENS1_24CollectiveEpilogueBwdGQAISA_fSD_Li256ELb0ELb1EEENS1_19SingleTileSchedulerILb0ELb0ELb0ELi128EEEEEEEEEvNT_6ParamsE$_ZN4cute3eso3ESOILb1ELb0EJNS_6LayoutINS_5tupleIJNS3_IJNS_1CILi2EEES5_EEES6_EEENS3_IJNS3_IJNS4_ILi1EEES5_EEENS3_IJNS4_ILi32EEENS4_ILi64EEEEEEEEEEEiEEC2ERKSE_RKi) ;  /* 0xfffe03d000007944 */ /* 0x000fea0003c3ffff */
[----:B-1----:R-:W2:Y:S01]  /*27180*/  LDL R3, [R1+0x758] ;  /* 0x0007580001037983 */ /* 0x002ea20000100800 */
[----:B------:R-:W-:Y:S01]  /*27190*/  MOV R4, 0x271d0 ;  /* 0x000271d000047802 */ /* 0x000fe20000000f00 */
[----:B--2---:R-:W-:-:S05]  /*271a0*/  IMAD.WIDE R2, R3, 0x2, R20 ;  /* 0x0000000203027825 */ /* 0x004fca00078e0214 */
[----:B------:R-:W-:Y:S02]  /*271b0*/  MOV R6, R2 ;  /* 0x0000000200067202 */ /* 0x000fe40000000f00 */
[----:B------:R-:W-:Y:S05]  /*271c0*/  CALL.REL.NOINC `($_ZN7cutlass13device_kernelIN5flash19enable_sm80_to_sm89INS1_16FlashAttnBwdSm80INS1_25CollectiveMainloopBwdSm80ILi2ELi2EN4cute5tupleIJNS5_1CILi128EEES8_NS7_ILi64EEEEEENS_6half_tEfNS_4arch4Sm80ELb0ELb0ELb1ELb0ELb1ELb0ELb0ELb0ELi2ELi4ELi4ELi4ELb0EEENS1_24CollectiveEpilogueBwdGQAISA_fSD_Li256ELb0ELb1EEENS1_19SingleTileSchedulerILb0ELb0ELb0ELi128EEEEEEEEEvNT_6ParamsE$_ZN4cute3eso3ESOILb1ELb0EJNS_6LayoutINS_5tupleIJNS3_IJNS_1CILi2EEES5_EEES6_EEENS3_IJNS3_IJNS4_ILi1EEES5_EEENS3_IJNS4_ILi32EEENS4_ILi64EEEEEEEEEEENS_10ViewEngineIPN7cutlass6half_tEEEEEC2ERKSE_RKSJ_) ;  /* 0xfffe033000007944 */ /* 0x000fea0003c3ffff */
[----:B------:R2:W5:Y:S04]  /*271d0*/  LDL.64 R40, [R1+0x758] ;  /* 0x0007580001287983 */ /* 0x0005680000100a00 */
[----:B------:R2:W-:Y:S02]  /*271e0*/  STL [R1+0x770], RZ ;  /* 0x000770ff01007387 */ /* 0x0005e40000100800 */
.L_x_1435:
        /* <DEDUP_REMOVED lines=640> */
[----:B------:R-:W-:Y:S02]  /*299f0*/  MOV R4, R30 ;  /* 0x0000001e00047202 */ /* 0x000fe40000000f00 */
[----:B------:R-:W-:-:S05]  /*29a00*/  MOV R5, R31 ;  /* 0x0000001f00057202 */ /* 0x000fca0000000f00 */
[----:B--2---:R-:W-:Y:S01]  /*29a10*/  IMAD.WIDE R2, R2, 0x2, R4 ;  /* 0x0000000202027825 */ /* 0x004fe200078e0204 */
[----:B------:R-:W-:-:S04]  /*29a20*/  MOV R4, 0x29a50 ;  /* 0x00029a5000047802 */ /* 0x000fc80000000f00 */
[----:B------:R-:W-:Y:S02]  /*29a30*/  MOV R6, R2 ;  /* 0x0000000200067202 */ /* 0x000fe40000000f00 */
[----:B------:R-:W-:Y:S05]  /*29a40*/  CALL.REL.NOINC `($_ZN7cutlass13device_kernelIN5flash19enable_sm80_to_sm89INS1_16FlashAttnBwdSm80INS1_25CollectiveMainloopBwdSm80ILi2ELi2EN4cute5tupleIJNS5_1CILi128EEES8_NS7_ILi64EEEEEENS_6half_tEfNS_4arch4Sm80ELb0ELb0ELb1ELb0ELb1ELb0ELb0ELb0ELi2ELi4ELi4ELi4ELb0EEENS1_24CollectiveEpilogueBwdGQAISA_fSD_Li256ELb0ELb1EEENS1_19SingleTileSchedulerILb0ELb0ELb0ELi128EEEEEEEEEvNT_6ParamsE$_ZN4cute3eso3ESOILb1ELb0EJNS_6LayoutINS_5tupleIJNS3_IJNS_1CILi2EEES5_S5_EEES5_EEENS3_IJNS3_IJNS4_ILi1EEES5_NS4_ILi4EEEEEENS4_ILi64EEEEEEEENS_10ViewEngineIPN7cutlass6half_tEEEEEC2ERKSD_RKSI_) ;  /* 0xfffddbd000007944 */ /* 0x000fea0003c3ffff */
[----:B------:R2:W5:Y:S01]  /*29a50*/  LDL.64 R34, [R1+0x758] ;  /* 0x0007580001227983 */ /* 0x0005620000100a00 */
[----:B------:R-:W-:Y:S01]  /*29a60*/  IMAD.MOV.U32 R83, RZ, RZ, R62 ;  /* 0x000000ffff537224 */ /* 0x000fe200078e003e */
[----:B------:R-:W-:Y:S02]  /*29a70*/  MOV R3, 0x1 ;  /* 0x0000000100037802 */ /* 0x000fe40000000f00 */
        /* <DEDUP_REMOVED lines=13> */
.L_x_1436:
        /* <DEDUP_REMOVED lines=660> */
.L_x_1437:
        /* <DEDUP_REMOVED lines=202> */
[----:B------:R-:W-:Y:S05]  /*2d130*/  CALL.REL.NOINC `($_ZN7cutlass13device_kernelIN5flash19enable_sm80_to_sm89INS1_16FlashAttnBwdSm80INS1_25CollectiveMainloopBwdSm80ILi2ELi2EN4cute5tupleIJNS5_1CILi128EEES8_NS7_ILi64EEEEEENS_6half_tEfNS_4arch4Sm80ELb0ELb0ELb1ELb0ELb1ELb0ELb0ELb0ELi2ELi4ELi4ELi4ELb0EEENS1_24CollectiveEpilogueBwdGQAISA_fSD_Li256ELb0ELb1EEENS1_19SingleTileSchedulerILb0ELb0ELb0ELi128EEEEEEEEEvNT_6ParamsE$_ZN4cute3eso3ESOILb1ELb0EJNS_10UnderscoreES2_iEEC2ERKS2_S5_RKi) ;  /* 0xfffd93a000007944 */ /* 0x000fea0003c3ffff */
        /* <DEDUP_REMOVED lines=459> */
.L_x_1438:
        /* <DEDUP_REMOVED lines=662> */
.L_x_1439:
        /* <DEDUP_REMOVED lines=662> */
.L_x_1440:
        /* <DEDUP_REMOVED lines=623> */
[----:B------:R-:W-:Y:S02]  /*367a0*/  MOV R6, 0x367c0 ;  /* 0x000367c000067802 */ /* 0x000fe40000000f00 */
[----:B-12--5:R-:W-:Y:S05]  /*367b0*/  CALL.REL.NOINC `($_ZN7cutlass13device_kernelIN5flash19enable_sm80_to_sm89INS1_16FlashAttnBwdSm80INS1_25CollectiveMainloopBwdSm80ILi2ELi2EN4cute5tupleIJNS5_1CILi128EEES8_NS7_ILi64EEEEEENS_6half_tEfNS_4arch4Sm80ELb0ELb0ELb1ELb0ELb1ELb0ELb0ELb0ELi2ELi4ELi4ELi4ELb0EEENS1_24CollectiveEpilogueBwdGQAISA_fSD_Li256ELb0ELb1EEENS1_19SingleTileSchedulerILb0ELb0ELb0ELi128EEEEEEEEEvNT_6ParamsE$_ZN4cute3eso3ESOILb1ELb0EJNS_6LayoutINS_5tupleIJNS3_IJNS3_IJNS_1CILi2EEES5_EEENS4_ILi1EEEEEEEEENS3_IJNS3_IJNS3_IJS7_NS4_ILi16EEEEEENS4_ILi0EEEEEEEEEEENS_10ViewEngineIPjEEEEC2ERKSF_RKSI_) ;  /* 0xfffd04d000007944 */ /* 0x026fea0003c3ffff */
        /* <DEDUP_REMOVED lines=37> */
.L_x_1441:
        /* <DEDUP_REMOVED lines=202> */
[----:B------:R-:W-:Y:S05]  /*376b0*/  CALL.REL.NOINC `($_ZN7cutlass13device_kernelIN5flash19enable_sm80_to_sm89INS1_16FlashAttnBwdSm80INS1_25CollectiveMainloopBwdSm80ILi2ELi2EN4cute5tupleIJNS5_1CILi128EEES8_NS7_ILi64EEEEEENS_6half_tEfNS_4arch4Sm80ELb0ELb0ELb1ELb0ELb1ELb0ELb0ELb0ELi2ELi4ELi4ELi4ELb0EEENS1_24CollectiveEpilogueBwdGQAISA_fSD_Li256ELb0ELb1EEENS1_19SingleTileSchedulerILb0ELb0ELb0ELi128EEEEEEEEEvNT_6ParamsE$_ZN4cute3eso3ESOILb1ELb0EJNS_10UnderscoreES2_iEEC2ERKS2_S5_RKi) ;  /* 0xfffcee2000007944 */ /* 0x000fea0003c3ffff */
        /* <DEDUP_REMOVED lines=25> */
.L_x_1442:
        /* <DEDUP_REMOVED lines=244> */
[----:B--2--5:R-:W-:Y:S05]  /*38790*/  CALL.REL.NOINC `($_ZN7cutlass13device_kernelIN5flash19enable_sm80_to_sm89INS1_16FlashAttnBwdSm80INS1_25CollectiveMainloopBwdSm80ILi2ELi2EN4cute5tupleIJNS5_1CILi128EEES8_NS7_ILi64EEEEEENS_6half_tEfNS_4arch4Sm80ELb0ELb0ELb1ELb0ELb1ELb0ELb0ELb0ELi2ELi4ELi4ELi4ELb0EEENS1_24CollectiveEpilogueBwdGQAISA_fSD_Li256ELb0ELb1EEENS1_19SingleTileSchedulerILb0ELb0ELb0ELi128EEEEEEEEEvNT_6ParamsE$_ZZZN5flash25CollectiveMainloopBwdSm80ILi2ELi2EN4cute5tupleIJNS1_1CILi128EEES4_NS3_ILi64EEEEEEN7cutlass6half_tEfNS7_4arch4Sm80ELb0ELb0ELb1ELb0ELb1ELb0ELb0ELb0ELi2ELi4ELi4ELi4ELb0EE3mmaINS_16FlashAttnBwdSm80ISB_NS_24CollectiveEpilogueBwdGQAIS6_fSA_Li256ELb0ELb1EEENS_19SingleTileSchedulerILb0ELb0ELb0ELi128EEEE13SharedStorageENS1_6TensorINS1_11ArrayEngineIfLm32EEENS1_6LayoutINS2_IJNS2_IJNS3_ILi2EEESO_EEESO_NS3_ILi4EEEEEENS2_IJNS2_IJNS3_ILi1EEESO_EEESQ_NS3_ILi8EEEEEEEEEEEEbRKNSB_6ParamsERT0_S12_iNS2_IJiiiEEERT_ENKUliT_E_clIZSC_ISJ_SX_EbS10_S12_S12_iS13_S15_EUlRS16_iE_EEDaiS16_ENKUlT_E_clIZSC_ISJ_SX_EbS10_S12_S12_iS13_S15_EUlvE0_EEDaS1B_) ;  /* 0x0000d2c000007944 */ /* 0x024fea0003c00000 */
[----:B------:R-:W-:Y:S05]  /*387a0*/  BSYNC B1 ;  /* 0x0000000000017941 */ /* 0x000fea0003800000 */
.L_x_1443:
[----:B-12---:R-:W2:Y:S01]  /*387b0*/  LDL.64 R2, [R63+0x188] ;  /* 0x000188003f027983 */ /* 0x006ea20000100a00 */
[----:B------:R-:W-:-:S03]  /*387c0*/  ULDC.64 UR4, c[0x0][0x118] ;  /* 0x0000460000047ab9 */ /* 0x000fc60000000a00 */
[----:B---3--:R1:W5:Y:S04]  /*387d0*/  LDL.64 R6, [R63+0xc8] ;  /* 0x0000c8003f067983 */ /* 0x0083680000100a00 */
[----:B--2---:R-:W5:Y:S01]  /*387e0*/  LD.E.64 R2, [R2.64] ;  /* 0x0000000402027980 */ /* 0x004f62000c101b00 */
[----:B------:R-:W-:Y:S02]  /*387f0*/  MOV R38, R62 ;  /* 0x0000003e00267202 */ /* 0x000fe40000000f00 */
[----:B------:R-:W-:Y:S02]  /*38800*/  MOV R46, 0x38820 ;  /* 0x00038820002e7802 */ /* 0x000fe40000000f00 */
[----:B-1--45:R-:W-:Y:S05]  /*38810*/  CALL.REL.NOINC `($_ZN7cutlass13device_kernelIN5flash19enable_sm80_to_sm89INS1_16FlashAttnBwdSm80INS1_25CollectiveMainloopBwdSm80ILi2ELi2EN4cute5tupleIJNS5_1CILi128EEES8_NS7_ILi64EEEEEENS_6half_tEfNS_4arch4Sm80ELb0ELb0ELb1ELb0ELb1ELb0ELb0ELb0ELi2ELi4ELi4ELi4ELb0EEENS1_24CollectiveEpilogueBwdGQAISA_fSD_Li256ELb0ELb1EEENS1_19SingleTileSchedulerILb0ELb0ELb0ELi128EEEEEEEEEvNT_6ParamsE$_ZN4cute8smem_ptrIPN7cutlass6half_tEECI1NS_12iter_adaptorIS3_S4_EEES3_) ;  /* 0xfffcfdb000007944 */ /* 0x032fea0003c3ffff */
[----:B-1----:R1:W5:Y:S01]  /*38820*/  LDL.64 R2, [R1+0x758] ;  /* 0x0007580001027983 */ /* 0x0023620000100a00 */
        /* <DEDUP_REMOVED lines=111> */
[----:B-1----:R-:W-:Y:S05]  /*38f20*/  CALL.REL.NOINC `($_ZN7cutlass13device_kernelIN5flash19enable_sm80_to_sm89INS1_16FlashAttnBwdSm80INS1_25CollectiveMainloopBwdSm80ILi2ELi2EN4cute5tupleIJNS5_1CILi128EEES8_NS7_ILi64EEEEEENS_6half_tEfNS_4arch4Sm80ELb0ELb0ELb1ELb0ELb1ELb0ELb0ELb0ELi2ELi4ELi4ELi4ELb0EEENS1_24CollectiveEpilogueBwdGQAISA_fSD_Li256ELb0ELb1EEENS1_19SingleTileSchedulerILb0ELb0ELb0ELi128EEEEEEEEEvNT_6ParamsE$_ZN4cute3eso3ESOILb1ELb0EJNS_1CILi8EEEiiiNS2_ILi144EEENS2_ILi512EEEEEC2ERKS3_RKiSA_SA_RKS4_RKS5_) ;  /* 0xfffcdb8000007944 */ /* 0x002fea0003c3ffff */
        /* <DEDUP_REMOVED lines=55> */
[----:B------:R-:W-:-:S02]  /*392a0*/  MOV R83, R61 ;  /* 0x0000003d00537202 */ /* 0x000fc40000000f00 */
[----:B------:R-:W-:Y:S01]  /*392b0*/  MOV R12, 0x392e0 ;  /* 0x000392e0000c7802 */ /* 0x000fe20000000f00 */
[----:B--2---:R1:W-:Y:S04]  /*392c0*/  STL.64 [R1+0x770], R2 ;  /* 0x0007700201007387 */ /* 0x0043e80000100a00 */
        /* <DEDUP_REMOVED lines=41> */
[----:B------:R-:W-:Y:S01]  /*39560*/  IMAD.SHL.U32 R6, R0, 0x2000, RZ ;  /* 0x0000200000067824 */ /* 0x000fe200078e00ff */
[----:B------:R-:W-:-:S02]  /*39570*/  MOV R0, R76 ;  /* 0x0000004c00007202 */ /* 0x000fc40000000f00 */
[----:B------:R-:W-:Y:S02]  /*39580*/  MOV R4, 0x395b0 ;  /* 0x000395b000047802 */ /* 0x000fe40000000f00 */
        /* <DEDUP_REMOVED lines=13> */
[----:B--2---:R1:W-:Y:S04]  /*39660*/  STL.64 [R1+0x770], R10 ;  /* 0x0007700a01007387 */ /* 0x0043e80000100a00 */
        /* <DEDUP_REMOVED lines=30> */
[----:B--2---:R1:W-:Y:S04]  /*39850*/  STL [R77], R14 ;  /* 0x0000000e4d007387 */ /* 0x0043e80000100800 */
[----:B------:R1:W-:Y:S02]  /*39860*/  STL [R77+0x4], R15 ;  /* 0x0000040f4d007387 */ /* 0x0003e40000100800 */
        /* <DEDUP_REMOVED lines=14> */
[----:B------:R-:W-:-:S02]  /*39950*/  MOV R4, 0x39970 ;  /* 0x0003997000047802 */ /* 0x000fc40000000f00 */
[----:B------:R-:W-:Y:S05]  /*39960*/  CALL.REL.NOINC `($_ZN7cutlass13device_kernelIN5flash19enable_sm80_to_sm89INS1_16FlashAttnBwdSm80INS1_25CollectiveMainloopBwdSm80ILi2ELi2EN4cute5tupleIJNS5_1CILi128EEES8_NS7_ILi64EEEEEENS_6half_tEfNS_4arch4Sm80ELb0ELb0ELb1ELb0ELb1ELb0ELb0ELb0ELi2ELi4ELi4ELi4ELb0EEENS1_24CollectiveEpilogueBwdGQAISA_fSD_Li256ELb0ELb1EEENS1_19SingleTileSchedulerILb0ELb0ELb0ELi128EEEEEEEEEvNT_6ParamsE$_ZZN4cute13to_mixed_bitsINS_5tupleIJNS1_IJNS_1CILi4EEENS2_ILi8EEEEEES3_NS2_ILi1EEEEEENS1_IJNS1_IJNS2_ILi128EEENS2_ILi0EEEEEENS2_ILi16EEES9_EEENS1_IJNS1_IJiiEEEiS9_EEEEEDaRKT_RKT0_RKT1_ENKUlDpRKT_E_clIJNS_9MixedBitsILj0ELj384EEENSU_ILj0ELj48EEENS2_ILj0EEEEEEDaSR_) ;  /* 0xfffcf27000007944 */ /* 0x000fea0003c3ffff */
[----:B------:R-:W-:Y:S02]  /*39970*/  SHF.R.S32.HI R5, RZ, 0x1f, R2 ;  /* 0x0000001fff057819 */ /* 0x000fe40000011402 */
[----:B------:R-:W-:-:S02]  /*39980*/  LOP3.LUT R3, R3, 0x1b0, RZ, 0xc0, !PT ;  /* 0x000001b003037812 */ /* 0x000fc400078ec0ff */
[----:B------:R-:W-:Y:S02]  /*39990*/  LEA.HI R2, R5, R2, RZ, 0x2 ;  /* 0x0000000205027211 */ /* 0x000fe400078f10ff */
        /* <DEDUP_REMOVED lines=17> */
[----:B--2---:R1:W-:Y:S04]  /*39ab0*/  STL.64 [R1+0x770], R10 ;  /* 0x0007700a01007387 */ /* 0x0043e80000100a00 */
        /* <DEDUP_REMOVED lines=22> */
[----:B--2--5:R-:W-:Y:S05]  /*39c20*/  CALL.REL.NOINC `($_ZN7cutlass13device_kernelIN5flash19enable_sm80_to_sm89INS1_16FlashAttnBwdSm80INS1_25CollectiveMainloopBwdSm80ILi2ELi2EN4cute5tupleIJNS5_1CILi128EEES8_NS7_ILi64EEEEEENS_6half_tEfNS_4arch4Sm80ELb0ELb0ELb1ELb0ELb1ELb0ELb0ELb0ELi2ELi4ELi4ELi4ELb0EEENS1_24CollectiveEpilogueBwdGQAISA_fSD_Li256ELb0ELb1EEENS1_19SingleTileSchedulerILb0ELb0ELb0ELi128EEEEEEEEEvNT_6ParamsE$_ZN4cute3eso3ESOILb1ELb0EJNS_6LayoutINS_5tupleIJNS3_IJNS_1CILi8EEENS4_ILi1EEEEEENS4_ILi2EEES5_EEENS3_IJNS3_IJS6_NS4_ILi0EEEEEENS4_ILi64EEES5_EEEEENS_10ViewEngineIPN7cutlass6half_tEEEEEC2ERKSE_RKSJ_) ;  /* 0xfffce0c000007944 */ /* 0x024fea0003c3ffff */
[----:B------:R2:W5:Y:S01]  /*39c30*/  LDL.64 R20, [R1+0x758] ;  /* 0x0007580001147983 */ /* 0x0005620000100a00 */
[----:B------:R-:W-:Y:S01]  /*39c40*/  IMAD.MOV.U32 R9, RZ, RZ, R8 ;  /* 0x000000ffff097224 */ /* 0x000fe200078e0008 */
[----:B------:R-:W-:Y:S02]  /*39c50*/  MOV R83, R62 ;  /* 0x0000003e00537202 */ /* 0x000fe40000000f00 */
        /* <DEDUP_REMOVED lines=16> */
[----:B------:R2:W5:Y:S01]  /*39d60*/  LDL.64 R2, [R1+0x758] ;  /* 0x0007580001027983 */ /* 0x0005620000100a00 */
[----:B------:R-:W-:Y:S02]  /*39d70*/  MOV R11, R5 ;  /* 0x00000005000b7202 */ /* 0x000fe40000000f00 */
[----:B------:R-:W-:Y:S02]  /*39d80*/  MOV R10, 0x39da0 ;  /* 0x00039da0000a7802 */ /* 0x000fe40000000f00 */
[----:B-12--5:R-:W-:Y:S05]  /*39d90*/  CALL.REL.NOINC `($_ZN7cutlass13device_kernelIN5flash19enable_sm80_to_sm89INS1_16FlashAttnBwdSm80INS1_25CollectiveMainloopBwdSm80ILi2ELi2EN4cute5tupleIJNS5_1CILi128EEES8_NS7_ILi64EEEEEENS_6half_tEfNS_4arch4Sm80ELb0ELb0ELb1ELb0ELb1ELb0ELb0ELb0ELi2ELi4ELi4ELi4ELb0EEENS1_24CollectiveEpilogueBwdGQAISA_fSD_Li256ELb0ELb1EEENS1_19SingleTileSchedulerILb0ELb0ELb0ELi128EEEEEEEEEvNT_6ParamsE$_ZN4cute3eso3ESOILb1ELb0EJNS_6LayoutINS_5tupleIJNS3_IJNS_1CILi8EEENS4_ILi1EEEEEENS3_IJNS4_ILi2EEEEEEEEENS3_IJNS3_IJS6_NS4_ILi0EEEEEENS3_IJNS4_ILi8192EEEEEEEEEEENS_10ViewEngineINS_8smem_ptrIPN7cutlass6half_tEEEEEEEC2ERKSG_RKSN_) ;  /* 0xfffcdb5000007944 */ /* 0x026fea0003c3ffff */
[----:B-1----:R1:W5:Y:S01]  /*39da0*/  LDL.64 R4, [R1+0x758] ;  /* 0x0007580001047983 */ /* 0x0023620000100a00 */
[----:B------:R-:W-:Y:S02]  /*39db0*/  MOV R7, R3 ;  /* 0x0000000300077202 */ /* 0x000fe40000000f00 */
[----:B------:R-:W-:-:S02]  /*39dc0*/  MOV R6, 0x39de0 ;  /* 0x00039de000067802 */ /* 0x000fc40000000f00 */
        /* <DEDUP_REMOVED lines=8> */
[----:B------:R-:W-:-:S02]  /*39e50*/  MOV R34, R6 ;  /* 0x0000000600227202 */ /* 0x000fc40000000f00 */
        /* <DEDUP_REMOVED lines=134> */
[----:B-1----:R1:W5:Y:S01]  /*3a6c0*/  LDL R3, [R1+0x758] ;  /* 0x0007580001037983 */ /* 0x0023620000100800 */
[----:B------:R-:W-:-:S02]  /*3a6d0*/  MOV R83, R62 ;  /* 0x0000003e00537202 */ /* 0x000fc40000000f00 */
[----:B------:R-:W-:Y:S02]  /*3a6e0*/  MOV R6, 0x3a700 ;  /* 0x0003a70000067802 */ /* 0x000fe40000000f00 */
[----:B-1---5:R-:W-:Y:S05]  /*3a6f0*/  CALL.REL.NOINC `($_ZN7cutlass13device_kernelIN5flash19enable_sm80_to_sm89INS1_16FlashAttnBwdSm80INS1_25CollectiveMainloopBwdSm80ILi2ELi2EN4cute5tupleIJNS5_1CILi128EEES8_NS7_ILi64EEEEEENS_6half_tEfNS_4arch4Sm80ELb0ELb0ELb1ELb0ELb1ELb0ELb0ELb0ELi2ELi4ELi4ELi4ELb0EEENS1_24CollectiveEpilogueBwdGQAISA_fSD_Li256ELb0ELb1EEENS1_19SingleTileSchedulerILb0ELb0ELb0ELi128EEEEEEEEEvNT_6ParamsE$_ZN4cute3eso3ESOILb0ELb1EJNS_6LayoutINS_5tupleIJNS3_IJNS_1CILi8EEENS4_ILi1EEEEEENS4_ILi2EEEEEENS3_IJNS3_IJS6_NS4_ILi0EEEEEEiEEEEESA_EEC2ERKSD_RKSA_) ;  /* 0xfffcbc3000007944 */ /* 0x022fea0003c3ffff */
[----:B------:R2:W5:Y:S01]  /*3a700*/  LDL R36, [R1+0x758] ;  /* 0x0007580001247983 */ /* 0x0005620000100800 */
        /* <DEDUP_REMOVED lines=11> */
[----:B------:R2:W5:Y:S04]  /*3a7c0*/  LDL R37, [R1+0x758] ;  /* 0x0007580001257983 */ /* 0x0005680000100800 */
[----:B------:R2:W5:Y:S01]  /*3a7d0*/  LDL.64 R4, [R1+0x760] ;  /* 0x0007600001047983 */ /* 0x0005620000100a00 */
[----:B------:R-:W-:Y:S01]  /*3a7e0*/  IMAD.MOV.U32 R83, RZ, RZ, R62 ;  /* 0x000000ffff537224 */ /* 0x000fe200078e003e */
[----:B------:R-:W-:Y:S01]  /*3a7f0*/  MOV R38, R18 ;  /* 0x0000001200267202 */ /* 0x000fe20000000f00 */
[----:B-1----:R-:W-:Y:S01]  /*3a800*/  IMAD.MOV.U32 R3, RZ, RZ, R19 ;  /* 0x000000ffff037224 */ /* 0x002fe200078e0013 */
[----:B------:R-:W-:-:S02]  /*3a810*/  MOV R36, 0x3a830 ;  /* 0x0003a83000247802 */ /* 0x000fc40000000f00 */
[----:B--2--5:R-:W-:Y:S05]  /*3a820*/  CALL.REL.NOINC `($_ZN7cutlass13device_kernelIN5flash19enable_sm80_to_sm89INS1_16FlashAttnBwdSm80INS1_25CollectiveMainloopBwdSm80ILi2ELi2EN4cute5tupleIJNS5_1CILi128EEES8_NS7_ILi64EEEEEENS_6half_tEfNS_4arch4Sm80ELb0ELb0ELb1ELb0ELb1ELb0ELb0ELb0ELi2ELi4ELi4ELi4ELb0EEENS1_24CollectiveEpilogueBwdGQAISA_fSD_Li256ELb0ELb1EEENS1_19SingleTileSchedulerILb0ELb0ELb0ELi128EEEEEEEEEvNT_6ParamsE$_ZN4cute3eso3ESOILb1ELb0EJNS_6LayoutINS_5tupleIJNS3_IJNS3_IJNS_1CILi4EEENS4_ILi2EEEEEENS4_ILi1EEEEEES6_EEENS3_IJNS3_IJNS3_IJS8_NS4_ILi32EEEEEENS4_ILi0EEEEEENS4_ILi64EEEEEEEENS_10ViewEngineIPN7cutlass6half_tEEEEEC2ERKSH_RKSM_) ;  /* 0xfffcc57000007944 */ /* 0x024fea0003c3ffff */
[----:B-1----:R1:W5:Y:S01]  /*3a830*/  LDL.64 R2, [R1+0x758] ;  /* 0x0007580001027983 */ /* 0x0023620000100a00 */
        /* <DEDUP_REMOVED lines=31> */
[----:B--2---:R1:W-:Y:S04]  /*3aa30*/  STL [R77], R6 ;  /* 0x000000064d007387 */ /* 0x0043e80000100800 */
        /* <DEDUP_REMOVED lines=385> */
[----:B------:R2:W5:Y:S01]  /*3c250*/  LDL R4, [R1+0x760] ;  /* 0x0007600001047983 */ /* 0x0005620000100800 */
        /* <DEDUP_REMOVED lines=128> */
[----:B-12---:R-:W-:Y:S05]  /*3ca60*/  CALL.REL.NOINC `($_ZN7cutlass13device_kernelIN5flash19enable_sm80_to_sm89INS1_16FlashAttnBwdSm80INS1_25CollectiveMainloopBwdSm80ILi2ELi2EN4cute5tupleIJNS5_1CILi128EEES8_NS7_ILi64EEEEEENS_6half_tEfNS_4arch4Sm80ELb0ELb0ELb1ELb0ELb1ELb0ELb0ELb0ELi2ELi4ELi4ELi4ELb0EEENS1_24CollectiveEpilogueBwdGQAISA_fSD_Li256ELb0ELb1EEENS1_19SingleTileSchedulerILb0ELb0ELb0ELi128EEEEEEEEEvNT_6ParamsE$_ZN4cute3eso3ESOILb1ELb0EJNS_10UnderscoreES2_iEEC2ERKS2_S5_RKi) ;  /* 0xfffc9a7000007944 */ /* 0x006fea0003c3ffff */
        /* <DEDUP_REMOVED lines=2102> */
[----:B------:R-:W-:Y:S05]  /*44dd0*/  RET.REL.NODEC R8 `(_ZN7cutlass13device_kernelIN5flash19enable_sm80_to_sm89INS1_16FlashAttnBwdSm80INS1_25CollectiveMainloopBwdSm80ILi2ELi2EN4cute5tupleIJNS5_1CILi128EEES8_NS7_ILi64EEEEEENS_6half_tEfNS_4arch4Sm80ELb0ELb0ELb1ELb0ELb1ELb0ELb0ELb0ELi2ELi4ELi4ELi4ELb0EEENS1_24CollectiveEpilogueBwdGQAISA_fSD_Li256ELb0ELb1EEENS1_19SingleTileSchedulerILb0ELb0ELb0ELi128EEEEEEEEEvNT_6ParamsE) ;  /* 0xfffbb22008007950 */ /* 0x000fea0003c3ffff */
        .type           $_ZN7cutlass13device_kernelIN5flash19enable_sm80_to_sm89INS1_16FlashAttnBwdSm80INS1_25CollectiveMainloopBwdSm80ILi2ELi2EN4cute5tupleIJNS5_1CILi128EEES8_NS7_ILi64EEEEEENS_6half_tEfNS_4arch4Sm80ELb0ELb0ELb1ELb0ELb1ELb0ELb0ELb0ELi2ELi4ELi4ELi4ELb0EEENS1_24CollectiveEpilogueBwdGQAISA_fSD_Li256ELb0ELb1EEENS1_19SingleTileSchedulerILb0ELb0ELb0ELi128EEEEEEEEEvNT_6ParamsE$_ZZN5flash25CollectiveMainloopBwdSm80ILi2ELi2EN4cute5tupleIJNS1_1CILi128EEES4_NS3_ILi64EEEEEEN7cutlass6half_tEfNS7_4arch4Sm80ELb0ELb0ELb1ELb0ELb1ELb0ELb0ELb0ELi2ELi4ELi4ELi4ELb0EE3mmaINS_16FlashAttnBwdSm80ISB_NS_24CollectiveEpilogueBwdGQAIS6_fSA_Li256ELb0ELb1EEENS_19SingleTileSchedulerILb0ELb0ELb0ELi128EEEE13SharedStorageENS1_6TensorINS1_11ArrayEngineIfLm32EEENS1_6LayoutINS2_IJNS2_IJNS3_ILi2EEESO_EEESO_NS3_ILi4EEEEEENS2_IJNS2_IJNS3_ILi1EEESO_EEESQ_NS3_ILi8EEEEEEEEEEEEbRKNSB_6ParamsERT0_S12_iNS2_IJiiiEEERT_ENKUlvE0_clEv,@function
        .size           $_ZN7cutlass13device_kernelIN5flash19enable_sm80_to_sm89INS1_16FlashAttnBwdSm80INS1_25CollectiveMainloopBwdSm80ILi2ELi2EN4cute5tupleIJNS5_1CILi128EEES8_NS7_ILi64EEEEEENS_6half_tEfNS_4arch4Sm80ELb0ELb0ELb1ELb0ELb1ELb0ELb0ELb0ELi2ELi4ELi4ELi4ELb0EEENS1_24CollectiveEpilogueBwdGQAISA_fSD_Li256ELb0ELb1EEENS1_19SingleTileSchedulerILb0ELb0ELb0ELi128EEEEEEEEEvNT_6ParamsE$_ZZN5flash25CollectiveMainloopBwdSm80ILi2ELi2EN4cute5tupleIJNS1_1CILi128EEES4_NS3_ILi64EEEEEEN7cutlass6half_tEfNS7_4arch4Sm80ELb0ELb0ELb1ELb0ELb1ELb0ELb0ELb0ELi2ELi4ELi4ELi4ELb0EE3mmaINS_16FlashAttnBwdSm80ISB_NS_24CollectiveEpilogueBwdGQAIS6_fSA_Li256ELb0ELb1EEENS_19SingleTileSchedulerILb0ELb0ELb0ELi128EEEE13SharedStorageENS1_6TensorINS1_11ArrayEngineIfLm32EEENS1_6LayoutINS2_IJNS2_IJNS3_ILi2EEESO_EEESO_NS3_ILi4EEEEEENS2_IJNS2_IJNS3_ILi1EEESO_EEESQ_NS3_ILi8EEEEEEEEEEEEbRKNSB_6ParamsERT0_S12_iNS2_IJiiiEEERT_ENKUlvE0_clEv,($_ZN7cutlass13device_kernelIN5flash19enable_sm80_to_sm89INS1_16FlashAttnBwdSm80INS1_25CollectiveMainloopBwdSm80ILi2ELi2EN4cute5tupleIJNS5_1CILi128EEES8_NS7_ILi64EEEEEENS_6half_tEfNS_4arch4Sm80ELb0ELb0ELb1ELb0ELb1ELb0ELb0ELb0ELi2ELi4ELi4ELi4ELb0EEENS1_24CollectiveEpilogueBwdGQAISA_fSD_Li256ELb0ELb1EEENS1_19SingleTileSchedulerILb0ELb0ELb0ELi128EEEEEEEEEvNT_6ParamsE$_ZZN5flash25CollectiveMainloopBwdSm80ILi2ELi2EN4cute5tupleIJNS1_1CILi128EEES4_NS3_ILi64EEEEEEN7cutlass6half_tEfNS7_4arch4Sm80ELb0ELb0ELb1ELb0ELb1ELb0ELb0ELb0ELi2ELi4ELi4ELi4ELb0EE3mmaINS_16FlashAttnBwdSm80ISB_NS_24CollectiveEpilogueBwdGQAIS6_fSA_Li256ELb0ELb1EEENS_19SingleTileSchedulerILb0ELb0ELb0ELi128EEEE13SharedStorageENS1_6TensorINS1_11ArrayEngineIfLm32EEENS1_6LayoutINS2_IJNS2_IJNS3_ILi2EEESO_EEESO_NS3_ILi4EEEEEENS2_IJNS2_IJNS3_ILi1EEESO_EEESQ_NS3_ILi8EEEEEEEEEEEEbRKNSB_6ParamsERT0_S12_iNS2_IJiiiEEERT_ENKUlvE_clEv - $_ZN7cutlass13device_kernelIN5flash19enable_sm80_to_sm89INS1_16FlashAttnBwdSm80INS1_25CollectiveMainloopBwdSm80ILi2ELi2EN4cute5tupleIJNS5_1CILi128EEES8_NS7_ILi64EEEEEENS_6half_tEfNS_4arch4Sm80ELb0ELb0ELb1ELb0ELb1ELb0ELb0ELb0ELi2ELi4ELi4ELi4ELb0EEENS1_24CollectiveEpilogueBwdGQAISA_fSD_Li256ELb0ELb1EEENS1_19SingleTileSchedulerILb0ELb0ELb0ELi128EEEEEEEEEvNT_6ParamsE$_ZZN5flash25CollectiveMainloopBwdSm80ILi2ELi2EN4cute5tupleIJNS1_1CILi128EEES4_NS3_ILi64EEEEEEN7cutlass6half_tEfNS7_4arch4Sm80ELb0ELb0ELb1ELb0ELb1ELb0ELb0ELb0ELi2ELi4ELi4ELi4ELb0EE3mmaINS_16FlashAttnBwdSm80ISB_NS_24CollectiveEpilogueBwdGQAIS6_fSA_Li256ELb0ELb1EEENS_19SingleTileSchedulerILb0ELb0ELb0ELi128EEEE13SharedStorageENS1_6TensorINS1_11ArrayEngineIfLm32EEENS1_6LayoutINS2_IJNS2_IJNS3_ILi2EEESO_EEESO_NS3_ILi4EEEEEENS2_IJNS2_IJNS3_ILi1EEESO_EEESQ_NS3_ILi8EEEEEEEEEEEEbRKNSB_6ParamsERT0_S12_iNS2_IJiiiEEERT_ENKUlvE0_clEv)
$_ZN7cutlass13device_kernelIN5flash19enable_sm80_to_sm89INS1_16FlashAttnBwdSm80INS1_25CollectiveMainloopBwdSm80ILi2ELi2EN4cute5tupleIJNS5_1CILi128EEES8_NS7_ILi64EEEEEENS_6half_tEfNS_4arch4Sm80ELb0ELb0ELb1ELb0ELb1ELb0ELb0ELb0ELi2ELi4ELi4ELi4ELb0EEENS1_24CollectiveEpilogueBwdGQAISA_fSD_Li256ELb0ELb1EEENS1_19SingleTileSchedulerILb0ELb0ELb0ELi128EEEEEEEEEvNT_6ParamsE$_ZZN5flash25CollectiveMainloopBwdSm80ILi2ELi2EN4cute5tupleIJNS1_1CILi128EEES4_NS3_ILi64EEEEEEN7cutlass6half_tEfNS7_4arch4Sm80ELb0ELb0ELb1ELb0ELb1ELb0ELb0ELb0ELi2ELi4ELi4ELi4ELb0EE3mmaINS_16FlashAttnBwdSm80ISB_NS_24CollectiveEpilogueBwdGQAIS6_fSA_Li256ELb0ELb1EEENS_19SingleTileSchedulerILb0ELb0ELb0ELi128EEEE13SharedStorageENS1_6TensorINS1_11ArrayEngineIfLm32EEENS1_6LayoutINS2_IJNS2_IJNS3_ILi2EEESO_EEESO_NS3_ILi4EEEEEENS2_IJNS2_IJNS3_ILi1EEESO_EEESQ_NS3_ILi8EEEEEEEEEEEEbRKNSB_6ParamsERT0_S12_iNS2_IJiiiEEERT_ENKUlvE0_clEv:
        /* <DEDUP_REMOVED lines=96> */
.L_x_1445:
[----:B--2---:R-:W-:Y:S05]  /*453e0*/  BSYNC B0 ;  /* 0x0000000000007941 */ /* 0x004fea0003800000 */
.L_x_1444:
[----:B------:R-:W-:Y:S01]  /*453f0*/  MOV R41, 0x0 ;  /* 0x0000000000297802 */ /* 0x000fe20000000f00 */
[----:B------:R-:W0:Y:S03]  /*45400*/  LDGDEPBAR ;  /* 0x00000000000079af */ /* 0x000e260000000000 */
[----:B------:R-:W-:Y:S05]  /*45410*/  RET.REL.NODEC R40 `(_ZN7cutlass13device_kernelIN5flash19enable_sm80_to_sm89INS1_16FlashAttnBwdSm80INS1_25CollectiveMainloopBwdSm80ILi2ELi2EN4cute5tupleIJNS5_1CILi128EEES8_NS7_ILi64EEEEEENS_6half_tEfNS_4arch4Sm80ELb0ELb0ELb1ELb0ELb1ELb0ELb0ELb0ELi2ELi4ELi4ELi4ELb0EEENS1_24CollectiveEpilogueBwdGQAISA_fSD_Li256ELb0ELb1EEENS1_19SingleTileSchedulerILb0ELb0ELb0ELi128EEEEEEEEEvNT_6ParamsE) ;  /* 0xfffbabe028007950 */ /* 0x000fea0003c3ffff */
        .type           $_ZN7cutlass13device_kernelIN5flash19enable_sm80_to_sm89INS1_16FlashAttnBwdSm80INS1_25CollectiveMainloopBwdSm80ILi2ELi2EN4cute5tupleIJNS5_1CILi128EEES8_NS7_ILi64EEEEEENS_6half_tEfNS_4arch4Sm80ELb0ELb0ELb1ELb0ELb1ELb0ELb0ELb0ELi2ELi4ELi4ELi4ELb0EEENS1_24CollectiveEpilogueBwdGQAISA_fSD_Li256ELb0ELb1EEENS1_19SingleTileSchedulerILb0ELb0ELb0ELi128EEEEEEEEEvNT_6ParamsE$_ZZN5flash25CollectiveMainloopBwdSm80ILi2ELi2EN4cute5tupleIJNS1_1CILi128EEES4_NS3_ILi64EEEEEEN7cutlass6half_tEfNS7_4arch4Sm80ELb0ELb0ELb1ELb0ELb1ELb0ELb0ELb0ELi2ELi4ELi4ELi4ELb0EE3mmaINS_16FlashAttnBwdSm80ISB_NS_24CollectiveEpilogueBwdGQAIS6_fSA_Li256ELb0ELb1EEENS_19SingleTileSchedulerILb0ELb0ELb0ELi128EEEE13SharedStorageENS1_6TensorINS1_11ArrayEngineIfLm32EEENS1_6LayoutINS2_IJNS2_IJNS3_ILi2EEESO_EEESO_NS3_ILi4EEEEEENS2_IJNS2_IJNS3_ILi1EEESO_EEESQ_NS3_ILi8EEEEEEEEEEEEbRKNSB_6ParamsERT0_S12_iNS2_IJiiiEEERT_ENKUlvE_clEv,@function
        .size           $_ZN7cutlass13device_kernelIN5flash19enable_sm80_to_sm89INS1_16FlashAttnBwdSm80INS1_25CollectiveMainloopBwdSm80ILi2ELi2EN4cute5tupleIJNS5_1CILi128EEES8_NS7_ILi64EEEEEENS_6half_tEfNS_4arch4Sm80ELb0ELb0ELb1ELb0ELb1ELb0ELb0ELb0ELi2ELi4ELi4ELi4ELb0EEENS1_24CollectiveEpilogueBwdGQAISA_fSD_Li256ELb0ELb1EEENS1_19SingleTileSchedulerILb0ELb0ELb0ELi128EEEEEEEEEvNT_6ParamsE$_ZZN5flash25CollectiveMainloopBwdSm80ILi2ELi2EN4cute5tupleIJNS1_1CILi128EEES4_NS3_ILi64EEEEEEN7cutlass6half_tEfNS7_4arch4Sm80ELb0ELb0ELb1ELb0ELb1ELb0ELb0ELb0ELi2ELi4ELi4ELi4ELb0EE3mmaINS_16FlashAttnBwdSm80ISB_NS_24CollectiveEpilogueBwdGQAIS6_fSA_Li256ELb0ELb1EEENS_19SingleTileSchedulerILb0ELb0ELb0ELi128EEEE13SharedStorageENS1_6TensorINS1_11ArrayEngineIfLm32EEENS1_6LayoutINS2_IJNS2_IJNS3_ILi2EEESO_EEESO_NS3_ILi4EEEEEENS2_IJNS2_IJNS3_ILi1EEESO_EEESQ_NS3_ILi8EEEEEEEEEEEEbRKNSB_6ParamsERT0_S12_iNS2_IJiiiEEERT_ENKUlvE_clEv,($_ZN7cutlass13device_kernelIN5flash19enable_sm80_to_sm89INS1_16FlashAttnBwdSm80INS1_25CollectiveMainloopBwdSm80ILi2ELi2EN4cute5tupleIJNS5_1CILi128EEES8_NS7_ILi64EEEEEENS_6half_tEfNS_4arch4Sm80ELb0ELb0ELb1ELb0ELb1ELb0ELb0ELb0ELi2ELi4ELi4ELi4ELb0EEENS1_24CollectiveEpilogueBwdGQAISA_fSD_Li256ELb0ELb1EEENS1_19SingleTileSchedulerILb0ELb0ELb0ELi128EEEEEEEEEvNT_6ParamsE$_ZZZN5flash25CollectiveMainloopBwdSm80ILi2ELi2EN4cute5tupleIJNS1_1CILi128EEES4_NS3_ILi64EEEEEEN7cutlass6half_tEfNS7_4arch4Sm80ELb0ELb0ELb1ELb0ELb1ELb0ELb0ELb0ELi2ELi4ELi4ELi4ELb0EE3mmaINS_16FlashAttnBwdSm80ISB_NS_24CollectiveEpilogueBwdGQAIS6_fSA_Li256ELb0ELb1EEENS_19SingleTileSchedulerILb0ELb0ELb0ELi128EEEE13SharedStorageENS1_6TensorINS1_11ArrayEngineIfLm32EEENS1_6LayoutINS2_IJNS2_IJNS3_ILi2EEESO_EEESO_NS3_ILi4EEEEEENS2_IJNS2_IJNS3_ILi1EEESO_EEESQ_NS3_ILi8EEEEEEEEEEEEbRKNSB_6ParamsERT0_S12_iNS2_IJiiiEEERT_ENKUliT_E_clIZSC_ISJ_SX_EbS10_S12_S12_iS13_S15_EUlRS16_iE_EEDaiS16_ENKUlT_E_clIZSC_ISJ_SX_EbS10_S12_S12_iS13_S15_EUlvE0_EEDaS1B_ - $_ZN7cutlass13device_kernelIN5flash19enable_sm80_to_sm89INS1_16FlashAttnBwdSm80INS1_25CollectiveMainloopBwdSm80ILi2ELi2EN4cute5tupleIJNS5_1CILi128EEES8_NS7_ILi64EEEEEENS_6half_tEfNS_4arch4Sm80ELb0ELb0ELb1ELb0ELb1ELb0ELb0ELb0ELi2ELi4ELi4ELi4ELb0EEENS1_24CollectiveEpilogueBwdGQAISA_fSD_Li256ELb0ELb1EEENS1_19SingleTileSchedulerILb0ELb0ELb0ELi128EEEEEEEEEvNT_6ParamsE$_ZZN5flash25CollectiveMainloopBwdSm80ILi2ELi2EN4cute5tupleIJNS1_1CILi128EEES4_NS3_ILi64EEEEEEN7cutlass6half_tEfNS7_4arch4Sm80ELb0ELb0ELb1ELb0ELb1ELb0ELb0ELb0ELi2ELi4ELi4ELi4ELb0EE3mmaINS_16FlashAttnBwdSm80ISB_NS_24CollectiveEpilogueBwdGQAIS6_fSA_Li256ELb0ELb1EEENS_19SingleTileSchedulerILb0ELb0ELb0ELi128EEEE13SharedStorageENS1_6TensorINS1_11ArrayEngineIfLm32EEENS1_6LayoutINS2_IJNS2_IJNS3_ILi2EEESO_EEESO_NS3_ILi4EEEEEENS2_IJNS2_IJNS3_ILi1EEESO_EEESQ_NS3_ILi8EEEEEEEEEEEEbRKNSB_6ParamsERT0_S12_iNS2_IJiiiEEERT_ENKUlvE_clEv)
$_ZN7cutlass13device_kernelIN5flash19enable_sm80_to_sm89INS1_16FlashAttnBwdSm80INS1_25CollectiveMainloopBwdSm80ILi2ELi2EN4cute5tupleIJNS5_1CILi128EEES8_NS7_ILi64EEEEEENS_6half_tEfNS_4arch4Sm80ELb0ELb0ELb1ELb0ELb1ELb0ELb0ELb0ELi2ELi4ELi4ELi4ELb0EEENS1_24CollectiveEpilogueBwdGQAISA_fSD_Li256ELb0ELb1EEENS1_19SingleTileSchedulerILb0ELb0ELb0ELi128EEEEEEEEEvNT_6ParamsE$_ZZN5flash25CollectiveMainloopBwdSm80ILi2ELi2EN4cute5tupleIJNS1_1CILi128EEES4_NS3_ILi64EEEEEEN7cutlass6half_tEfNS7_4arch4Sm80ELb0ELb0ELb1ELb0ELb1ELb0ELb0ELb0ELi2ELi4ELi4ELi4ELb0EE3mmaINS_16FlashAttnBwdSm80ISB_NS_24CollectiveEpilogueBwdGQAIS6_fSA_Li256ELb0ELb1EEENS_19SingleTileSchedulerILb0ELb0ELb0ELi128EEEE13SharedStorageENS1_6TensorINS1_11ArrayEngineIfLm32EEENS1_6LayoutINS2_IJNS2_IJNS3_ILi2EEESO_EEESO_NS3_ILi4EEEEEENS2_IJNS2_IJNS3_ILi1EEESO_EEESQ_NS3_ILi8EEEEEEEEEEEEbRKNSB_6ParamsERT0_S12_iNS2_IJiiiEEERT_ENKUlvE_clEv:
        /* <DEDUP_REMOVED lines=96> */
.L_x_1447:
[----:B---3--:R-:W-:Y:S05]  /*45a20*/  BSYNC B0 ;  /* 0x0000000000007941 */ /* 0x008fea0003800000 */
.L_x_1446:
[----:B------:R-:W-:Y:S01]  /*45a30*/  MOV R5, 0x0 ;  /* 0x0000000000057802 */ /* 0x000fe20000000f00 */
[----:B------:R-:W0:Y:S03]  /*45a40*/  LDGDEPBAR ;  /* 0x00000000000079af */ /* 0x000e260000000000 */
[----:B------:R-:W-:Y:S05]  /*45a50*/  RET.REL.NODEC R4 `(_ZN7cutlass13device_kernelIN5flash19enable_sm80_to_sm89INS1_16FlashAttnBwdSm80INS1_25CollectiveMainloopBwdSm80ILi2ELi2EN4cute5tupleIJNS5_1CILi128EEES8_NS7_ILi64EEEEEENS_6half_tEfNS_4arch4Sm80ELb0ELb0ELb1ELb0ELb1ELb0ELb0ELb0ELi2ELi4ELi4ELi4ELb0EEENS1_24CollectiveEpilogueBwdGQAISA_fSD_Li256ELb0ELb1EEENS1_19SingleTileSchedulerILb0ELb0ELb0ELi128EEEEEEEEEvNT_6ParamsE) ;  /* 0xfffba5a004007950 */ /* 0x000fea0003c3ffff */
        .type           $_ZN7cutlass13device_kernelIN5flash19enable_sm80_to_sm89INS1_16FlashAttnBwdSm80INS1_25CollectiveMainloopBwdSm80ILi2ELi2EN4cute5tupleIJNS5_1CILi128EEES8_NS7_ILi64EEEEEENS_6half_tEfNS_4arch4Sm80ELb0ELb0ELb1ELb0ELb1ELb0ELb0ELb0ELi2ELi4ELi4ELi4ELb0EEENS1_24CollectiveEpilogueBwdGQAISA_fSD_Li256ELb0ELb1EEENS1_19SingleTileSchedulerILb0ELb0ELb0ELi128EEEEEEEEEvNT_6ParamsE$_ZZZN5flash25CollectiveMainloopBwdSm80ILi2ELi2EN4cute5tupleIJNS1_1CILi128EEES4_NS3_ILi64EEEEEEN7cutlass6half_tEfNS7_4arch4Sm80ELb0ELb0ELb1ELb0ELb1ELb0ELb0ELb0ELi2ELi4ELi4ELi4ELb0EE3mmaINS_16FlashAttnBwdSm80ISB_NS_24CollectiveEpilogueBwdGQAIS6_fSA_Li256ELb0ELb1EEENS_19SingleTileSchedulerILb0ELb0ELb0ELi128EEEE13SharedStorageENS1_6TensorINS1_11ArrayEngineIfLm32EEENS1_6LayoutINS2_IJNS2_IJNS3_ILi2EEESO_EEESO_NS3_ILi4EEEEEENS2_IJNS2_IJNS3_ILi1EEESO_EEESQ_NS3_ILi8EEEEEEEEEEEEbRKNSB_6ParamsERT0_S12_iNS2_IJiiiEEERT_ENKUliT_E_clIZSC_ISJ_SX_EbS10_S12_S12_iS13_S15_EUlRS16_iE_EEDaiS16_ENKUlT_E_clIZSC_ISJ_SX_EbS10_S12_S12_iS13_S15_EUlvE0_EEDaS1B_,@function
        .size           $_ZN7cutlass13device_kernelIN5flash19enable_sm80_to_sm89INS1_16FlashAttnBwdSm80INS1_25CollectiveMainloopBwdSm80ILi2ELi2EN4cute5tupleIJNS5_1CILi128EEES8_NS7_ILi64EEEEEENS_6half_tEfNS_4arch4Sm80ELb0ELb0ELb1ELb0ELb1ELb0ELb0ELb0ELi2ELi4ELi4ELi4ELb0EEENS1_24CollectiveEpilogueBwdGQAISA_fSD_Li256ELb0ELb1EEENS1_19SingleTileSchedulerILb0ELb0ELb0ELi128EEEEEEEEEvNT_6ParamsE$_ZZZN5flash25CollectiveMainloopBwdSm80ILi2ELi2EN4cute5tupleIJNS1_1CILi128EEES4_NS3_ILi64EEEEEEN7cutlass6half_tEfNS7_4arch4Sm80ELb0ELb0ELb1ELb0ELb1ELb0ELb0ELb0ELi2ELi4ELi4ELi4ELb0EE3mmaINS_16FlashAttnBwdSm80ISB_NS_24CollectiveEpilogueBwdGQAIS6_fSA_Li256ELb0ELb1EEENS_19SingleTileSchedulerILb0ELb0ELb0ELi128EEEE13SharedStorageENS1_6TensorINS1_11ArrayEngineIfLm32EEENS1_6LayoutINS2_IJNS2_IJNS3_ILi2EEESO_EEESO_NS3_ILi4EEEEEENS2_IJNS2_IJNS3_ILi1EEESO_EEESQ_NS3_ILi8EEEEEEEEEEEEbRKNSB_6ParamsERT0_S12_iNS2_IJiiiEEERT_ENKUliT_E_clIZSC_ISJ_SX_EbS10_S12_S12_iS13_S15_EUlRS16_iE_EEDaiS16_ENKUlT_E_clIZSC_ISJ_SX_EbS10_S12_S12_iS13_S15_EUlvE0_EEDaS1B_,($_ZN7cutlass13device_kernelIN5flash19enable_sm80_to_sm89INS1_16FlashAttnBwdSm80INS1_25CollectiveMainloopBwdSm80ILi2ELi2EN4cute5tupleIJNS5_1CILi128EEES8_NS7_ILi64EEEEEENS_6half_tEfNS_4arch4Sm80ELb0ELb0ELb1ELb0ELb1ELb0ELb0ELb0ELi2ELi4ELi4ELi4ELb0EEENS1_24CollectiveEpilogueBwdGQAISA_fSD_Li256ELb0ELb1EEENS1_19SingleTileSchedulerILb0ELb0ELb0ELi128EEEEEEEEEvNT_6ParamsE$_ZZZN5flash25CollectiveMainloopBwdSm80ILi2ELi2EN4cute5tupleIJNS1_1CILi128EEES4_NS3_ILi64EEEEEEN7cutlass6half_tEfNS7_4arch4Sm80ELb0ELb0ELb1ELb0ELb1ELb0ELb0ELb0ELi2ELi4ELi4ELi4ELb0EE3mmaINS_16FlashAttnBwdSm80ISB_NS_24CollectiveEpilogueBwdGQAIS6_fSA_Li256ELb0ELb1EEENS_19SingleTileSchedulerILb0ELb0ELb0ELi128EEEE13SharedStorageENS1_6TensorINS1_11ArrayEngineIfLm32EEENS1_6LayoutINS2_IJNS2_IJNS3_ILi2EEESO_EEESO_NS3_ILi4EEEEEENS2_IJNS2_IJNS3_ILi1EEESO_EEESQ_NS3_ILi8EEEEEEEEEEEEbRKNSB_6ParamsERT0_S12_iNS2_IJiiiEEERT_ENKUliT_E_clIZSC_ISJ_SX_EbS10_S12_S12_iS13_S15_EUlRS16_iE_EEDaiS16_ENKUlvE0_clEv - $_ZN7cutlass13device_kernelIN5flash19enable_sm80_to_sm89INS1_16FlashAttnBwdSm80INS1_25CollectiveMainloopBwdSm80ILi2ELi2EN4cute5tupleIJNS5_1CILi128EEES8_NS7_ILi64EEEEEENS_6half_tEfNS_4arch4Sm80ELb0ELb0ELb1ELb0ELb1ELb0ELb0ELb0ELi2ELi4ELi4ELi4ELb0EEENS1_24CollectiveEpilogueBwdGQAISA_fSD_Li256ELb0ELb1EEENS1_19SingleTileSchedulerILb0ELb0ELb0ELi128EEEEEEEEEvNT_6ParamsE$_ZZZN5flash25CollectiveMainloopBwdSm80ILi2ELi2EN4cute5tupleIJNS1_1CILi128EEES4_NS3_ILi64EEEEEEN7cutlass6half_tEfNS7_4arch4Sm80ELb0ELb0ELb1ELb0ELb1ELb0ELb0ELb0ELi2ELi4ELi4ELi4ELb0EE3mmaINS_16FlashAttnBwdSm80ISB_NS_24CollectiveEpilogueBwdGQAIS6_fSA_Li256ELb0ELb1EEENS_19SingleTileSchedulerILb0ELb0ELb0ELi128EEEE13SharedStorageENS1_6TensorINS1_11ArrayEngineIfLm32EEENS1_6LayoutINS2_IJNS2_IJNS3_ILi2EEESO_EEESO_NS3_ILi4EEEEEENS2_IJNS2_IJNS3_ILi1EEESO_EEESQ_NS3_ILi8EEEEEEEEEEEEbRKNSB_6ParamsERT0_S12_iNS2_IJiiiEEERT_ENKUliT_E_clIZSC_ISJ_SX_EbS10_S12_S12_iS13_S15_EUlRS16_iE_EEDaiS16_ENKUlT_E_clIZSC_ISJ_SX_EbS10_S12_S12_iS13_S15_EUlvE0_EEDaS1B_)
$_ZN7cutlass13device_kernelIN5flash19enable_sm80_to_sm89INS1_16FlashAttnBwdSm80INS1_25CollectiveMainloopBwdSm80ILi2ELi2EN4cute5tupleIJNS5_1CILi128EEES8_NS7_ILi64EEEEEENS_6half_tEfNS_4arch4Sm80ELb0ELb0ELb1ELb0ELb1ELb0ELb0ELb0ELi2ELi4ELi4ELi4ELb0EEENS1_24CollectiveEpilogueBwdGQAISA_fSD_Li256ELb0ELb1EEENS1_19SingleTileSchedulerILb0ELb0ELb0ELi128EEEEEEEEEvNT_6ParamsE$_ZZZN5flash25CollectiveMainloopBwdSm80ILi2ELi2EN4cute5tupleIJNS1_1CILi128EEES4_NS3_ILi64EEEEEEN7cutlass6half_tEfNS7_4arch4Sm80ELb0ELb0ELb1ELb0ELb1ELb0ELb0ELb0ELi2ELi4ELi4ELi4ELb0EE3mmaINS_16FlashAttnBwdSm80ISB_NS_24CollectiveEpilogueBwdGQAIS6_fSA_Li256ELb0ELb1EEENS_19SingleTileSchedulerILb0ELb0ELb0ELi128EEEE13SharedStorageENS1_6TensorINS1_11ArrayEngineIfLm32EEENS1_6LayoutINS2_IJNS2_IJNS3_ILi2EEESO_EEESO_NS3_ILi4EEEEEENS2_IJNS2_IJNS3_ILi1EEESO_EEESQ_NS3_ILi8EEEEEEEEEEEEbRKNSB_6ParamsERT0_S12_iNS2_IJiiiEEERT_ENKUliT_E_clIZSC_ISJ_SX_EbS10_S12_S12_iS13_S15_EUlRS16_iE_EEDaiS16_ENKUlT_E_clIZSC_ISJ_SX_EbS10_S12_S12_iS13_S15_EUlvE0_EEDaS1B_:
        /* <DEDUP_REMOVED lines=23> */
[----:B-1---5:R-:W-:Y:S05]  /*45bd0*/  CALL.REL.NOINC `($_ZN7cutlass13device_kernelIN5flash19enable_sm80_to_sm89INS1_16FlashAttnBwdSm80INS1_25CollectiveMainloopBwdSm80ILi2ELi2EN4cute5tupleIJNS5_1CILi128EEES8_NS7_ILi64EEEEEENS_6half_tEfNS_4arch4Sm80ELb0ELb0ELb1ELb0ELb1ELb0ELb0ELb0ELi2ELi4ELi4ELi4ELb0EEENS1_24CollectiveEpilogueBwdGQAISA_fSD_Li256ELb0ELb1EEENS1_19SingleTileSchedulerILb0ELb0ELb0ELi128EEEEEEEEEvNT_6ParamsE$_ZN4cute3eso3ESOILb0ELb1EJiNS_1CILi0EEEEEC2ERKiRKS3_) ;  /* 0xfffc079000007944 */ /* 0x022fea0003c3ffff */
[----:B------:R-:W2:Y:S01]  /*45be0*/  LDL R28, [R1+0x1590] ;  /* 0x00159000011c7983 */ /* 0x000ea20000100800 */
[----:B-1----:R-:W-:Y:S02]  /*45bf0*/  MOV R2, R15 ;  /* 0x0000000f00027202 */ /* 0x002fe40000000f00 */
[----:B------:R-:W-:Y:S01]  /*45c00*/  MOV R4, 0x45c40 ;  /* 0x00045c4000047802 */ /* 0x000fe20000000f00 */
[----:B--2---:R1:W-:Y:S04]  /*45c10*/  STL [R1+0x15d8], R28 ;  /* 0x0015d81c01007387 */ /* 0x0043e80000100800 */
[----:B------:R1:W5:Y:S02]  /*45c20*/  LD.E R6, [R6.64+0x4] ;  /* 0x0000040806067980 */ /* 0x000364000c101900 */
[----:B-1---5:R-:W-:Y:S05]  /*45c30*/  CALL.REL.NOINC `($_ZN7cutlass13device_kernelIN5flash19enable_sm80_to_sm89INS1_16FlashAttnBwdSm80INS1_25CollectiveMainloopBwdSm80ILi2ELi2EN4cute5tupleIJNS5_1CILi128EEES8_NS7_ILi64EEEEEENS_6half_tEfNS_4arch4Sm80ELb0ELb0ELb1ELb0ELb1ELb0ELb0ELb0ELi2ELi4ELi4ELi4ELb0EEENS1_24CollectiveEpilogueBwdGQAISA_fSD_Li256ELb0ELb1EEENS1_19SingleTileSchedulerILb0ELb0ELb0ELi128EEEEEEEEEvNT_6ParamsE$_ZN4cute3eso3ESOILb0ELb0EJiNS_5tupleIJiNS_1CILi0EEEEEEEEC2ERKiRKS5_) ;  /* 0xfffc02d000007944 */ /* 0x022fea0003c3ffff */
[----:B-1----:R1:W5:Y:S01]  /*45c40*/  LDL.64 R2, [R1+0x1590] ;  /* 0x0015900001027983 */ /* 0x0023620000100a00 */
[----:B------:R-:W-:-:S03]  /*45c50*/  MOV R6, 0x45c70 ;  /* 0x00045c7000067802 */ /* 0x000fc60000000f00 */
[----:B-1---5:R-:W-:Y:S05]  /*45c60*/  CALL.REL.NOINC `($_ZN7cutlass13device_kernelIN5flash19enable_sm80_to_sm89INS1_16FlashAttnBwdSm80INS1_25CollectiveMainloopBwdSm80ILi2ELi2EN4cute5tupleIJNS5_1CILi128EEES8_NS7_ILi64EEEEEENS_6half_tEfNS_4arch4Sm80ELb0ELb0ELb1ELb0ELb1ELb0ELb0ELb0ELi2ELi4ELi4ELi4ELb0EEENS1_24CollectiveEpilogueBwdGQAISA_fSD_Li256ELb0ELb1EEENS1_19SingleTileSchedulerILb0ELb0ELb0ELi128EEEEEEEEEvNT_6ParamsE$_ZN4cute3eso3ESOILb0ELb1EJNS_5tupleIJiNS2_IJiNS_1CILi0EEEEEEEEENS2_IJNS_10UnderscoreENS2_IJS7_S7_EEEEEEEEC2ERKS6_RKS9_) ;  /* 0xfffc066000007944 */ /* 0x022fea0003c3ffff */
[----:B------:R-:W2:Y:S01]  /*45c70*/  LDL.64 R6, [R1+0x1590] ;  /* 0x0015900001067983 */ /* 0x000ea20000100a00 */
[----:B-1----:R-:W-:-:S02]  /*45c80*/  MOV R2, R12 ;  /* 0x0000000c00027202 */ /* 0x002fc40000000f00 */
        /* <DEDUP_REMOVED lines=36> */
[----:B------:R-:W-:Y:S05]  /*45ed0*/  CALL.REL.NOINC `($_ZN7cutlass13device_kernelIN5flash19enable_sm80_to_sm89INS1_16FlashAttnBwdSm80INS1_25CollectiveMainloopBwdSm80ILi2ELi2EN4cute5tupleIJNS5_1CILi128EEES8_NS7_ILi64EEEEEENS_6half_tEfNS_4arch4Sm80ELb0ELb0ELb1ELb0ELb1ELb0ELb0ELb0ELi2ELi4ELi4ELi4ELb0EEENS1_24CollectiveEpilogueBwdGQAISA_fSD_Li256ELb0ELb1EEENS1_19SingleTileSchedulerILb0ELb0ELb0ELi128EEEEEEEEEvNT_6ParamsE$_ZN4cute3eso3ESOILb0ELb0EJiiiEEC2ERKiS4_S4_) ;  /* 0xfffc020000007944 */ /* 0x000fea0003c3ffff */
[----:B------:R2:W5:Y:S04]  /*45ee0*/  LDL R5, [R1+0x1598] ;  /* 0x0015980001057983 */ /* 0x0005680000100800 */
[----:B-1----:R2:W5:Y:S01]  /*45ef0*/  LDL.64 R2, [R1+0x1590] ;  /* 0x0015900001027983 */ /* 0x0025620000100a00 */
[----:B------:R-:W-:-:S03]  /*45f00*/  MOV R6, 0x45f20 ;  /* 0x00045f2000067802 */ /* 0x000fc60000000f00 */
[----:B--2--5:R-:W-:Y:S05]  /*45f10*/  CALL.REL.NOINC `($_ZN7cutlass13device_kernelIN5flash19enable_sm80_to_sm89INS1_16FlashAttnBwdSm80INS1_25CollectiveMainloopBwdSm80ILi2ELi2EN4cute5tupleIJNS5_1CILi128EEES8_NS7_ILi64EEEEEENS_6half_tEfNS_4arch4Sm80ELb0ELb0ELb1ELb0ELb1ELb0ELb0ELb0ELi2ELi4ELi4ELi4ELb0EEENS1_24CollectiveEpilogueBwdGQAISA_fSD_Li256ELb0ELb1EEENS1_19SingleTileSchedulerILb0ELb0ELb0ELi128EEEEEEEEEvNT_6ParamsE$_ZN4cute3eso3ESOILb1ELb0EJNS_1CILi1EEENS_5tupleIJiiiEEENS2_ILi64EEENS4_IJNS2_ILi72EEENS2_ILi144EEENS2_ILi288EEEEEENS2_ILi512EEEEEC2ERKS3_RKS5_RKS6_RKSA_RKSB_) ;  /* 0xfffc095000007944 */ /* 0x024fea0003c3ffff */
[----:B-1----:R1:W5:Y:S04]  /*45f20*/  LDL R5, [R1+0x1598] ;  /* 0x0015980001057983 */ /* 0x0023680000100800 */
[----:B------:R1:W5:Y:S01]  /*45f30*/  LDL.64 R2, [R1+0x1590] ;  /* 0x0015900001027983 */ /* 0x0003620000100a00 */
[----:B------:R-:W-:-:S03]  /*45f40*/  MOV R6, 0x45f60 ;  /* 0x00045f6000067802 */ /* 0x000fc60000000f00 */
[----:B-1---5:R-:W-:Y:S05]  /*45f50*/  CALL.REL.NOINC `($_ZN7cutlass13device_kernelIN5flash19enable_sm80_to_sm89INS1_16FlashAttnBwdSm80INS1_25CollectiveMainloopBwdSm80ILi2ELi2EN4cute5tupleIJNS5_1CILi128EEES8_NS7_ILi64EEEEEENS_6half_tEfNS_4arch4Sm80ELb0ELb0ELb1ELb0ELb1ELb0ELb0ELb0ELi2ELi4ELi4ELi4ELb0EEENS1_24CollectiveEpilogueBwdGQAISA_fSD_Li256ELb0ELb1EEENS1_19SingleTileSchedulerILb0ELb0ELb0ELi128EEEEEEEEEvNT_6ParamsE$_ZN4cute5tupleIJNS0_IJNS_1CILi8EEENS0_IJNS1_ILi2EEES3_S3_EEENS1_ILi1EEES4_S5_EEENS0_IJS5_NS0_IJiiiEEENS1_ILi64EEENS0_IJNS1_ILi72EEENS1_ILi144EEENS1_ILi288EEEEEENS1_ILi512EEEEEEEEC2ERKS6_RKSE_) ;  /* 0xfffc255000007944 */ /* 0x022fea0003c3ffff */
[----:B-1----:R1:W5:Y:S04]  /*45f60*/  LDL R5, [R1+0x1598] ;  /* 0x0015980001057983 */ /* 0x0023680000100800 */
[----:B------:R1:W5:Y:S01]  /*45f70*/  LDL.64 R2, [R1+0x1590] ;  /* 0x0015900001027983 */ /* 0x0003620000100a00 */
[----:B------:R-:W-:-:S03]  /*45f80*/  MOV R4, 0x45fa0 ;  /* 0x00045fa000047802 */ /* 0x000fc60000000f00 */
[----:B-1---5:R-:W-:Y:S05]  /*45f90*/  CALL.REL.NOINC `($_ZN7cutlass13device_kernelIN5flash19enable_sm80_to_sm89INS1_16FlashAttnBwdSm80INS1_25CollectiveMainloopBwdSm80ILi2ELi2EN4cute5tupleIJNS5_1CILi128EEES8_NS7_ILi64EEEEEENS_6half_tEfNS_4arch4Sm80ELb0ELb0ELb1ELb0ELb1ELb0ELb0ELb0ELi2ELi4ELi4ELi4ELb0EEENS1_24CollectiveEpilogueBwdGQAISA_fSD_Li256ELb0ELb1EEENS1_19SingleTileSchedulerILb0ELb0ELb0ELi128EEEEEEEEEvNT_6ParamsE$_ZZN4cute7flattenINS_5tupleIJNS_1CILi1EEENS1_IJiiiEEENS2_ILi64EEENS1_IJNS2_ILi72EEENS2_ILi144EEENS2_ILi288EEEEEENS2_ILi512EEEEEEEEDaRKT_ENKUlRKT_E_clIS4_EEDaSH_) ;  /* 0xfffc33e000007944 */ /* 0x022fea0003c3ffff */
[----:B------:R-:W-:Y:S02]  /*45fa0*/  MOV R6, 0x45fc0 ;  /* 0x00045fc000067802 */ /* 0x000fe40000000f00 */
[----:B------:R-:W-:Y:S05]  /*45fb0*/  CALL.REL.NOINC `($_ZN7cutlass13device_kernelIN5flash19enable_sm80_to_sm89INS1_16FlashAttnBwdSm80INS1_25CollectiveMainloopBwdSm80ILi2ELi2EN4cute5tupleIJNS5_1CILi128EEES8_NS7_ILi64EEEEEENS_6half_tEfNS_4arch4Sm80ELb0ELb0ELb1ELb0ELb1ELb0ELb0ELb0ELi2ELi4ELi4ELi4ELb0EEENS1_24CollectiveEpilogueBwdGQAISA_fSD_Li256ELb0ELb1EEENS1_19SingleTileSchedulerILb0ELb0ELb0ELi128EEEEEEEEEvNT_6ParamsE$_ZZN4cute12filter_tupleINS_5tupleIJNS_1CILi1EEENS1_IJiiiEEENS2_ILi64EEENS1_IJNS2_ILi72EEENS2_ILi144EEENS2_ILi288EEEEEENS2_ILi512EEEEEEZNS_7flattenISB_EEDaRKT_EUlRKT_E_EEDaSF_OT0_ENKUlDpSI_E_clIJNS1_IJS3_EEES4_NS1_IJS5_EEES9_NS1_IJSA_EEEEEEDaSM_) ;  /* 0xfffc29a000007944 */ /* 0x000fea0003c3ffff */
[----:B------:R-:W-:Y:S02]  /*45fc0*/  MOV R6, 0x45fe0 ;  /* 0x00045fe000067802 */ /* 0x000fe40000000f00 */
[----:B------:R-:W-:Y:S05]  /*45fd0*/  CALL.REL.NOINC `($_ZN7cutlass13device_kernelIN5flash19enable_sm80_to_sm89INS1_16FlashAttnBwdSm80INS1_25CollectiveMainloopBwdSm80ILi2ELi2EN4cute5tupleIJNS5_1CILi128EEES8_NS7_ILi64EEEEEENS_6half_tEfNS_4arch4Sm80ELb0ELb0ELb1ELb0ELb1ELb0ELb0ELb0ELi2ELi4ELi4ELi4ELb0EEENS1_24CollectiveEpilogueBwdGQAISA_fSD_Li256ELb0ELb1EEENS1_19SingleTileSchedulerILb0ELb0ELb0ELi128EEEEEEEEEvNT_6ParamsE$_ZN4cute3eso3ESOILb0ELb1EJiNS_1CILi72EEENS2_ILi512EEEEEC2ERKiRKS3_RKS4_) ;  /* 0xfffc047000007944 */ /* 0x000fea0003c3ffff */
[----:B------:R-:W2:Y:S01]  /*45fe0*/  LDL R28, [R1+0x1590] ;  /* 0x00159000011c7983 */ /* 0x000ea20000100800 */
[----:B-1----:R-:W-:-:S02]  /*45ff0*/  MOV R2, R25 ;  /* 0x0000001900027202 */ /* 0x002fc40000000f00 */
[----:B------:R-:W-:Y:S01]  /*46000*/  MOV R6, 0x46030 ;  /* 0x0004603000067802 */ /* 0x000fe20000000f00 */
[----:B--2---:R1:W-:Y:S04]  /*46010*/  STL [R1+0x15e0], R28 ;  /* 0x0015e01c01007387 */ /* 0x0043e80000100800 */
[----:B-1----:R-:W-:Y:S05]  /*46020*/  CALL.REL.NOINC `($_ZN7cutlass13device_kernelIN5flash19enable_sm80_to_sm89INS1_16FlashAttnBwdSm80INS1_25CollectiveMainloopBwdSm80ILi2ELi2EN4cute5tupleIJNS5_1CILi128EEES8_NS7_ILi64EEEEEENS_6half_tEfNS_4arch4Sm80ELb0ELb0ELb1ELb0ELb1ELb0ELb0ELb0ELi2ELi4ELi4ELi4ELb0EEENS1_24CollectiveEpilogueBwdGQAISA_fSD_Li256ELb0ELb1EEENS1_19SingleTileSchedulerILb0ELb0ELb0ELi128EEEEEEEEEvNT_6ParamsE$_ZN4cute3eso3ESOILb0ELb0EJiiNS_1CILi72EEENS2_ILi512EEEEEC2ERKiS7_RKS3_RKS4_) ;  /* 0xfffc003000007944 */ /* 0x002fea0003c3ffff */
[----:B-1----:R-:W2:Y:S01]  /*46030*/  LDL.64 R2, [R1+0x1590] ;  /* 0x0015900001027983 */ /* 0x002ea20000100a00 */
[----:B------:R-:W-:Y:S01]  /*46040*/  IMAD.MOV.U32 R6, RZ, RZ, R4 ;  /* 0x000000ffff067224 */ /* 0x000fe200078e0004 */
[----:B------:R-:W-:Y:S01]  /*46050*/  IADD3 R5, R10, 0x250, RZ ;  /* 0x000002500a057810 */ /* 0x000fe20007ffe0ff */
[----:B------:R-:W-:Y:S01]  /*46060*/  IMAD.MOV.U32 R36, RZ, RZ, R14 ;  /* 0x000000ffff247224 */ /* 0x000fe200078e000e */
[----:B------:R-:W-:Y:S01]  /*46070*/  MOV R4, 0x460b0 ;  /* 0x000460b000047802 */ /* 0x000fe20000000f00 */
[----:B--2---:R1:W-:Y:S04]  /*46080*/  STL [R1+0x15cc], R2 ;  /* 0x0015cc0201007387 */ /* 0x0043e80000100800 */
[----:B------:R1:W-:Y:S02]  /*46090*/  STL [R1+0x15d0], R3 ;  /* 0x0015d00301007387 */ /* 0x0003e40000100800 */
[----:B-1----:R-:W-:Y:S05]  /*460a0*/  CALL.REL.NOINC `($_ZN7cutlass13device_kernelIN5flash19enable_sm80_to_sm89INS1_16FlashAttnBwdSm80INS1_25CollectiveMainloopBwdSm80ILi2ELi2EN4cute5tupleIJNS5_1CILi128EEES8_NS7_ILi64EEEEEENS_6half_tEfNS_4arch4Sm80ELb0ELb0ELb1ELb0ELb1ELb0ELb0ELb0ELi2ELi4ELi4ELi4ELb0EEENS1_24CollectiveEpilogueBwdGQAISA_fSD_Li256ELb0ELb1EEENS1_19SingleTileSchedulerILb0ELb0ELb0ELi128EEEEEEEEEvNT_6ParamsE$_ZN4cute3eso3ESOILb0ELb0EJiiiNS_1CILi72EEENS2_ILi512EEEEEC2ERKiS7_S7_RKS3_RKS4_) ;  /* 0xfffc018000007944 */ /* 0x002fea0003c3ffff */
        /* <DEDUP_REMOVED lines=8> */
[----:B-1----:R-:W-:Y:S05]  /*46130*/  CALL.REL.NOINC `($_ZN7cutlass13device_kernelIN5flash19enable_sm80_to_sm89INS1_16FlashAttnBwdSm80INS1_25CollectiveMainloopBwdSm80ILi2ELi2EN4cute5tupleIJNS5_1CILi128EEES8_NS7_ILi64EEEEEENS_6half_tEfNS_4arch4Sm80ELb0ELb0ELb1ELb0ELb1ELb0ELb0ELb0ELi2ELi4ELi4ELi4ELb0EEENS1_24CollectiveEpilogueBwdGQAISA_fSD_Li256ELb0ELb1EEENS1_19SingleTileSchedulerILb0ELb0ELb0ELi128EEEEEEEEEvNT_6ParamsE$_ZN4cute3eso3ESOILb1ELb0EJNS_1CILi1EEEiiiNS2_ILi72EEENS2_ILi512EEEEEC2ERKS3_RKiSA_SA_RKS4_RKS5_) ;  /* 0xfffc085000007944 */ /* 0x002fea0003c3ffff */
[----:B-1----:R1:W5:Y:S04]  /*46140*/  LDL R5, [R1+0x1588] ;  /* 0x0015880001057983 */ /* 0x0023680000100800 */
[----:B------:R1:W5:Y:S01]  /*46150*/  LDL.64 R2, [R1+0x1580] ;  /* 0x0015800001027983 */ /* 0x0003620000100a00 */
[----:B------:R-:W-:-:S03]  /*46160*/  MOV R6, 0x46180 ;  /* 0x0004618000067802 */ /* 0x000fc60000000f00 */
[----:B-1---5:R-:W-:Y:S05]  /*46170*/  CALL.REL.NOINC `($_ZN7cutlass13device_kernelIN5flash19enable_sm80_to_sm89INS1_16FlashAttnBwdSm80INS1_25CollectiveMainloopBwdSm80ILi2ELi2EN4cute5tupleIJNS5_1CILi128EEES8_NS7_ILi64EEEEEENS_6half_tEfNS_4arch4Sm80ELb0ELb0ELb1ELb0ELb1ELb0ELb0ELb0ELi2ELi4ELi4ELi4ELb0EEENS1_24CollectiveEpilogueBwdGQAISA_fSD_Li256ELb0ELb1EEENS1_19SingleTileSchedulerILb0ELb0ELb0ELi128EEEEEEEEEvNT_6ParamsE$_ZN4cute5tupleIJNS0_IJNS_1CILi8EEENS1_ILi2EEES3_S3_S2_S3_EEENS0_IJNS1_ILi1EEEiiiNS1_ILi72EEENS1_ILi512EEEEEEEEC2ERKS4_RKS8_) ;  /* 0xfffc23a000007944 */ /* 0x022fea0003c3ffff */
[----:B-1----:R-:W2:Y:S04]  /*46180*/  LDL.64 R2, [R1+0x1580] ;  /* 0x0015800001027983 */ /* 0x002ea80000100a00 */
[----:B------:R-:W3:Y:S01]  /*46190*/  LDL R4, [R1+0x1588] ;  /* 0x0015880001047983 */ /* 0x000ee20000100800 */
[----:B------:R-:W-:-:S03]  /*461a0*/  MOV R6, 0x461f0 ;  /* 0x000461f000067802 */ /* 0x000fc60000000f00 */
[----:B------:R1:W-:Y:S04]  /*461b0*/  STL.U8 [R1+0x15dc], RZ ;  /* 0x0015dcff01007387 */ /* 0x0003e80000100000 */
[----:B--2---:R1:W-:Y:S04]  /*461c0*/  STL.64 [R1+0x15b0], R2 ;  /* 0x0015b00201007387 */ /* 0x0043e80000100a00 */
[----:B---3--:R1:W-:Y:S02]  /*461d0*/  STL [R1+0x15b8], R4 ;  /* 0x0015b80401007387 */ /* 0x0083e40000100800 */
[----:B-1----:R-:W-:Y:S05]  /*461e0*/  CALL.REL.NOINC `($_ZN7cutlass13device_kernelIN5flash19enable_sm80_to_sm89INS1_16FlashAttnBwdSm80INS1_25CollectiveMainloopBwdSm80ILi2ELi2EN4cute5tupleIJNS5_1CILi128EEES8_NS7_ILi64EEEEEENS_6half_tEfNS_4arch4Sm80ELb0ELb0ELb1ELb0ELb1ELb0ELb0ELb0ELi2ELi4ELi4ELi4ELb0EEENS1_24CollectiveEpilogueBwdGQAISA_fSD_Li256ELb0ELb1EEENS1_19SingleTileSchedulerILb0ELb0ELb0ELi128EEEEEEEEEvNT_6ParamsE$_ZZN4cute6detail16composition_implINS_5tupleIJNS_1CILi8EEENS3_ILi2EEES5_S5_S4_S5_EEENS2_IJNS3_ILi1EEEiiiNS3_ILi72EEENS3_ILi512EEEEEENS2_IJNS2_IJS5_S5_S5_EEES5_NS2_IJNS3_ILi4EEES5_EEEEEENS2_IJNS2_IJS7_S9_S4_EEENS3_ILi4096EEENS2_IJNS3_ILi16EEENS3_ILi8192EEEEEEEEEEEDaRKT_RKT0_RKT1_RKT2_ENKUlRKT_RKT0_E_clISB_SF_EEDaSZ_S12_) ;  /* 0xfffc2ed000007944 */ /* 0x002fea0003c3ffff */
[----:B------:R-:W-:Y:S02]  /*461f0*/  MOV R4, 0x46210 ;  /* 0x0004621000047802 */ /* 0x000fe40000000f00 */
[----:B-----5:R-:W-:Y:S05]  /*46200*/  CALL.REL.NOINC `($_ZN7cutlass13device_kernelIN5flash19enable_sm80_to_sm89INS1_16FlashAttnBwdSm80INS1_25CollectiveMainloopBwdSm80ILi2ELi2EN4cute5tupleIJNS5_1CILi128EEES8_NS7_ILi64EEEEEENS_6half_tEfNS_4arch4Sm80ELb0ELb0ELb1ELb0ELb1ELb0ELb0ELb0ELi2ELi4ELi4ELi4ELb0EEENS1_24CollectiveEpilogueBwdGQAISA_fSD_Li256ELb0ELb1EEENS1_19SingleTileSchedulerILb0ELb0ELb0ELi128EEEEEEEEEvNT_6ParamsE$_ZZN4cute6detail16composition_implINS_5tupleIJNS_1CILi8EEENS3_ILi2EEES5_S5_S4_S5_EEENS2_IJNS3_ILi1EEEiiiNS3_ILi72EEENS3_ILi512EEEEEENS2_IJNS2_IJS5_S5_S5_EEES5_NS2_IJNS3_ILi4EEES5_EEEEEENS2_IJNS2_IJS7_S9_S4_EEENS3_ILi4096EEENS2_IJNS3_ILi16EEENS3_ILi8192EEEEEEEEEEEDaRKT_RKT0_RKT1_RKT2_ENKUlRKT_RKT0_E_clISD_SJ_EEDaSZ_S12_) ;  /* 0xfffc2f0000007944 */ /* 0x020fea0003c3ffff */
[----:B-----5:R2:W-:Y:S01]  /*46210*/  STL.64 [R1+0x1580], R2 ;  /* 0x0015800201007387 */ /* 0x0205e20000100a00 */
[----:B-1----:R-:W-:-:S03]  /*46220*/  MOV R6, 0x46240 ;  /* 0x0004624000067802 */ /* 0x002fc60000000f00 */
[----:B--2---:R-:W-:Y:S05]  /*46230*/  CALL.REL.NOINC `($_ZN7cutlass13device_kernelIN5flash19enable_sm80_to_sm89INS1_16FlashAttnBwdSm80INS1_25CollectiveMainloopBwdSm80ILi2ELi2EN4cute5tupleIJNS5_1CILi128EEES8_NS7_ILi64EEEEEENS_6half_tEfNS_4arch4Sm80ELb0ELb0ELb1ELb0ELb1ELb0ELb0ELb0ELi2ELi4ELi4ELi4ELb0EEENS1_24CollectiveEpilogueBwdGQAISA_fSD_Li256ELb0ELb1EEENS1_19SingleTileSchedulerILb0ELb0ELb0ELi128EEEEEEEEEvNT_6ParamsE$_ZN4cute3eso3ESOILb0ELb0EJNS_5tupleIJNS_1CILi1EEENS3_ILi512EEEiEEENS3_ILi4096EEENS2_IJNS2_IJiiEEENS3_ILi8192EEEEEEEEC2ERKS6_RKS7_RKSA_) ;  /* 0xfffbf1f000007944 */ /* 0x004fea0003c3ffff */
[----:B-1----:R1:W5:Y:S04]  /*46240*/  LDL R5, [R1+0x1598] ;  /* 0x0015980001057983 */ /* 0x0023680000100800 */
[----:B------:R1:W5:Y:S01]  /*46250*/  LDL.64 R2, [R1+0x1590] ;  /* 0x0015900001027983 */ /* 0x0003620000100a00 */
[----:B------:R-:W-:-:S03]  /*46260*/  MOV R6, 0x46280 ;  /* 0x0004628000067802 */ /* 0x000fc60000000f00 */
[----:B-1---5:R-:W-:Y:S05]  /*46270*/  CALL.REL.NOINC `($_ZN7cutlass13device_kernelIN5flash19enable_sm80_to_sm89INS1_16FlashAttnBwdSm80INS1_25CollectiveMainloopBwdSm80ILi2ELi2EN4cute5tupleIJNS5_1CILi128EEES8_NS7_ILi64EEEEEENS_6half_tEfNS_4arch4Sm80ELb0ELb0ELb1ELb0ELb1ELb0ELb0ELb0ELi2ELi4ELi4ELi4ELb0EEENS1_24CollectiveEpilogueBwdGQAISA_fSD_Li256ELb0ELb1EEENS1_19SingleTileSchedulerILb0ELb0ELb0ELi128EEEEEEEEEvNT_6ParamsE$_ZN4cute5tupleIJNS0_IJNS0_IJNS_1CILi2EEES2_S2_EEES2_NS0_IJNS0_IJS2_S2_EEES2_EEEEEENS0_IJNS0_IJNS1_ILi1EEENS1_ILi512EEEiEEENS1_ILi4096EEENS0_IJNS0_IJiiEEENS1_ILi8192EEEEEEEEEEEC2ERKS6_RKSE_) ;  /* 0xfffc1f1000007944 */ /* 0x022fea0003c3ffff */
[----:B-1----:R1:W5:Y:S04]  /*46280*/  LDL R4, [R1+0x1598] ;  /* 0x0015980001047983 */ /* 0x0023680000100800 */
[----:B------:R1:W5:Y:S01]  /*46290*/  LDL.64 R2, [R1+0x1590] ;  /* 0x0015900001027983 */ /* 0x0003620000100a00 */
[----:B------:R-:W-:-:S05]  /*462a0*/  LEA.HI R6, R29, R29, RZ, 0x1d ;  /* 0x0000001d1d067211 */ /* 0x000fca00078fe8ff */
[----:B------:R-:W-:Y:S01]  /*462b0*/  IMAD.U32 R32, R7, 0x2, R6 ;  /* 0x0000000207207824 */ /* 0x000fe200078e0006 */
[----:B------:R-:W-:-:S04]  /*462c0*/  MOV R6, 0x462f0 ;  /* 0x000462f000067802 */ /* 0x000fc80000000f00 */
[----:B------:R1:W-:Y:S03]  /*462d0*/  STL [R1+0x15c4], R32 ;  /* 0x0015c42001007387 */ /* 0x0003e60000100800 */
[----:B-1---5:R-:W-:Y:S05]  /*462e0*/  CALL.REL.NOINC `($_ZN7cutlass13device_kernelIN5flash19enable_sm80_to_sm89INS1_16FlashAttnBwdSm80INS1_25CollectiveMainloopBwdSm80ILi2ELi2EN4cute5tupleIJNS5_1CILi128EEES8_NS7_ILi64EEEEEENS_6half_tEfNS_4arch4Sm80ELb0ELb0ELb1ELb0ELb1ELb0ELb0ELb0ELi2ELi4ELi4ELi4ELb0EEENS1_24CollectiveEpilogueBwdGQAISA_fSD_Li256ELb0ELb1EEENS1_19SingleTileSchedulerILb0ELb0ELb0ELi128EEEEEEEEEvNT_6ParamsE$_ZN4cute3eso3ESOILb0ELb0EJNS_6LayoutINS_5tupleIJNS3_IJNS_1CILi2EEES5_S5_EEES5_NS3_IJNS3_IJS5_S5_EEES5_EEEEEENS3_IJNS3_IJNS4_ILi1EEENS4_ILi512EEEiEEENS4_ILi4096EEENS3_IJNS3_IJiiEEENS4_ILi8192EEEEEEEEEEEjEEC2ERKSI_RKj) ;  /* 0xfffbf74000007944 */ /* 0x022fea0003c3ffff */
        /* <DEDUP_REMOVED lines=9> */
[----:B-1----:R-:W-:Y:S05]  /*46380*/  CALL.REL.NOINC `($_ZN7cutlass13device_kernelIN5flash19enable_sm80_to_sm89INS1_16FlashAttnBwdSm80INS1_25CollectiveMainloopBwdSm80ILi2ELi2EN4cute5tupleIJNS5_1CILi128EEES8_NS7_ILi64EEEEEENS_6half_tEfNS_4arch4Sm80ELb0ELb0ELb1ELb0ELb1ELb0ELb0ELb0ELi2ELi4ELi4ELi4ELb0EEENS1_24CollectiveEpilogueBwdGQAISA_fSD_Li256ELb0ELb1EEENS1_19SingleTileSchedulerILb0ELb0ELb0ELi128EEEEEEEEEvNT_6ParamsE$_ZN4cute3eso3ESOILb0ELb0EJNS_6LayoutINS_5tupleIJNS3_IJNS_1CILi2EEES5_S5_EEES5_NS3_IJNS3_IJS5_S5_EEES5_EEEEEENS3_IJNS3_IJNS4_ILi1EEENS4_ILi512EEEiEEENS4_ILi4096EEENS3_IJNS3_IJiiEEENS4_ILi8192EEEEEEEEEEENS_10ViewEngineINS_8smem_ptrIPN7cutlass6half_tEEEEEEEC2ERKSI_RKSP_) ;  /* 0xfffbf62000007944 */ /* 0x002fea0003c3ffff */
[----:B------:R2:W5:Y:S04]  /*46390*/  LDL R2, [R1+0x1594] ;  /* 0x0015940001027983 */ /* 0x0005680000100800 */
[----:B-1----:R2:W5:Y:S01]  /*463a0*/  LDL R3, [R1+0x1598] ;  /* 0x0015980001037983 */ /* 0x0025620000100800 */
[----:B------:R-:W-:-:S03]  /*463b0*/  MOV R4, 0x463d0 ;  /* 0x000463d000047802 */ /* 0x000fc60000000f00 */
[----:B--2--5:R-:W-:Y:S05]  /*463c0*/  CALL.REL.NOINC `($_ZN7cutlass13device_kernelIN5flash19enable_sm80_to_sm89INS1_16FlashAttnBwdSm80INS1_25CollectiveMainloopBwdSm80ILi2ELi2EN4cute5tupleIJNS5_1CILi128EEES8_NS7_ILi64EEEEEENS_6half_tEfNS_4arch4Sm80ELb0ELb0ELb1ELb0ELb1ELb0ELb0ELb0ELi2ELi4ELi4ELi4ELb0EEENS1_24CollectiveEpilogueBwdGQAISA_fSD_Li256ELb0ELb1EEENS1_19SingleTileSchedulerILb0ELb0ELb0ELi128EEEEEEEEEvNT_6ParamsE$_ZZN4cute4takeILi1ELi3ENS_5tupleIJNS1_IJNS_1CILi1EEENS2_ILi512EEEiEEENS2_ILi4096EEENS1_IJNS1_IJiiEEENS2_ILi8192EEEEEEEEEEEDaRKT1_ENKUlDpRKT_E_clIJS6_S9_EEEDaSH_) ;  /* 0xfffc2a5000007944 */ /* 0x024fea0003c3ffff */
[----:B------:R1:W-:Y:S01]  /*463d0*/  STL.64 [R1+0x1590], R2 ;  /* 0x0015900201007387 */ /* 0x0003e20000100a00 */
[----:B------:R-:W-:-:S03]  /*463e0*/  MOV R4, 0x46400 ;  /* 0x0004640000047802 */ /* 0x000fc60000000f00 */
[----:B-1----:R-:W-:Y:S05]  /*463f0*/  CALL.REL.NOINC `($_ZN7cutlass13device_kernelIN5flash19enable_sm80_to_sm89INS1_16FlashAttnBwdSm80INS1_25CollectiveMainloopBwdSm80ILi2ELi2EN4cute5tupleIJNS5_1CILi128EEES8_NS7_ILi64EEEEEENS_6half_tEfNS_4arch4Sm80ELb0ELb0ELb1ELb0ELb1ELb0ELb0ELb0ELi2ELi4ELi4ELi4ELb0EEENS1_24CollectiveEpilogueBwdGQAISA_fSD_Li256ELb0ELb1EEENS1_19SingleTileSchedulerILb0ELb0ELb0ELi128EEEEEEEEEvNT_6ParamsE$_ZZN4cute16flatten_to_tupleINS_5tupleIJNS_1CILi4096EEENS1_IJNS1_IJiiEEENS2_ILi8192EEEEEEEEEEEDaRKT_ENKUlRKT_E_clIS6_EEDaSD_) ;  /* 0xfffc295000007944 */ /* 0x002fea0003c3ffff */
[----:B------:R-:W-:Y:S02]  /*46400*/  MOV R2, 0x46420 ;  /* 0x0004642000027802 */ /* 0x000fe40000000f00 */
[----:B------:R-:W-:Y:S05]  /*46410*/  CALL.REL.NOINC `($_ZN7cutlass13device_kernelIN5flash19enable_sm80_to_sm89INS1_16FlashAttnBwdSm80INS1_25CollectiveMainloopBwdSm80ILi2ELi2EN4cute5tupleIJNS5_1CILi128EEES8_NS7_ILi64EEEEEENS_6half_tEfNS_4arch4Sm80ELb0ELb0ELb1ELb0ELb1ELb0ELb0ELb0ELi2ELi4ELi4ELi4ELb0EEENS1_24CollectiveEpilogueBwdGQAISA_fSD_Li256ELb0ELb1EEENS1_19SingleTileSchedulerILb0ELb0ELb0ELi128EEEEEEEEEvNT_6ParamsE$_ZZN4cute12filter_tupleINS_5tupleIJNS_1CILi4096EEENS1_IJNS1_IJiiEEENS2_ILi8192EEEEEEEEEZNS_16flatten_to_tupleIS7_EEDaRKT_EUlRKT_E_EEDaSB_OT0_ENKUlDpSE_E_clIJNS1_IJS3_EEENS1_IJiiS5_EEEEEEDaSI_) ;  /* 0xfffc25a000007944 */ /* 0x000fea0003c3ffff */
        /* <DEDUP_REMOVED lines=21> */
[----:B-1---5:R-:W-:Y:S05]  /*46570*/  CALL.REL.NOINC `($_ZN7cutlass13device_kernelIN5flash19enable_sm80_to_sm89INS1_16FlashAttnBwdSm80INS1_25CollectiveMainloopBwdSm80ILi2ELi2EN4cute5tupleIJNS5_1CILi128EEES8_NS7_ILi64EEEEEENS_6half_tEfNS_4arch4Sm80ELb0ELb0ELb1ELb0ELb1ELb0ELb0ELb0ELi2ELi4ELi4ELi4ELb0EEENS1_24CollectiveEpilogueBwdGQAISA_fSD_Li256ELb0ELb1EEENS1_19SingleTileSchedulerILb0ELb0ELb0ELi128EEEEEEEEEvNT_6ParamsE$_ZN4cute3eso3ESOILb1ELb0EJNS_14ComposedLayoutINS_7SwizzleILi3ELi3ELi3EEENS_1CILi0EEENS_6LayoutINS_5tupleIJNS8_IJNS8_IJNS5_ILi4EEENS5_ILi8EEEEEENS8_IJNS5_ILi2EEENS5_ILi1EEEEEEEEENS8_IJNS8_IJSC_SC_EEESB_EEEEEENS8_IJNS8_IJNS8_IJNS5_ILi128EEESD_EEENS8_IJSA_S6_EEEEEENS8_IJNS8_IJNS5_ILi64EEENS5_ILi512EEEEEENS8_IJNS5_ILi16EEENS5_ILi1024EEEEEEEEEEEEEEEENS_10ViewEngineINS_8smem_ptrIPN7cutlass6half_tEEEEEEEC2ERKSW_RKS13_) ;  /* 0xfffc00b000007944 */ /* 0x022fea0003c3ffff */
[----:B-1----:R1:W5:Y:S04]  /*46580*/  LD.E R3, [R6.64+0xc] ;  /* 0x00000c0806037980 */ /* 0x002368000c101900 */
[----:B------:R1:W5:Y:S01]  /*46590*/  LDL.64 R30, [R1+0x1590] ;  /* 0x00159000011e7983 */ /* 0x0003620000100a00 */
[----:B------:R-:W-:-:S03]  /*465a0*/  MOV R4, 0x465c0 ;  /* 0x000465c000047802 */ /* 0x000fc60000000f00 */
        /* <DEDUP_REMOVED lines=45> */
[----:B------:R-:W-:-:S02]  /*46880*/  LOP3.LUT P0, RZ, R6, 0x8, RZ, 0xc0, !PT ;  /* 0x0000000806ff7812 */ /* 0x000fc4000780c0ff */
[----:B------:R-:W-:Y:S02]  /*46890*/  MOV R26, 0x468c0 ;  /* 0x000468c0001a7802 */ /* 0x000fe40000000f00 */
[----:B------:R-:W-:-:S04]  /*468a0*/  SEL R5, R5, 0x38, !P0 ;  /* 0x0000003805057807 */ /* 0x000fc80004000000 */
[----:B-1---5:R-:W-:Y:S05]  /*468b0*/  CALL.REL.NOINC `($_ZN7cutlass13device_kernelIN5flash19enable_sm80_to_sm89INS1_16FlashAttnBwdSm80INS1_25CollectiveMainloopBwdSm80ILi2ELi2EN4cute5tupleIJNS5_1CILi128EEES8_NS7_ILi64EEEEEENS_6half_tEfNS_4arch4Sm80ELb0ELb0ELb1ELb0ELb1ELb0ELb0ELb0ELi2ELi4ELi4ELi4ELb0EEENS1_24CollectiveEpilogueBwdGQAISA_fSD_Li256ELb0ELb1EEENS1_19SingleTileSchedulerILb0ELb0ELb0ELi128EEEEEEEEEvNT_6ParamsE$_ZN4cute3eso3ESOILb0ELb1EJiNS_1CILi144EEENS2_ILi288EEEEEC2ERKiRKS3_RKS4_) ;  /* 0xfffbfaf000007944 */ /* 0x022fea0003c3ffff */
[----:B------:R-:W2:Y:S01]  /*468c0*/  LDL R32, [R1+0x1590] ;  /* 0x0015900001207983 */ /* 0x000ea20000100800 */
[----:B-1----:R-:W-:Y:S02]  /*468d0*/  MOV R4, R24 ;  /* 0x0000001800047202 */ /* 0x002fe40000000f00 */
[----:B------:R-:W-:Y:S01]  /*468e0*/  MOV R26, 0x46910 ;  /* 0x00046910001a7802 */ /* 0x000fe20000000f00 */
[----:B--2---:R1:W-:Y:S04]  /*468f0*/  STL [R1+0x15dc], R32 ;  /* 0x0015dc2001007387 */ /* 0x0043e80000100800 */
[----:B-1----:R-:W-:Y:S05]  /*46900*/  CALL.REL.NOINC `($_ZN7cutlass13device_kernelIN5flash19enable_sm80_to_sm89INS1_16FlashAttnBwdSm80INS1_25CollectiveMainloopBwdSm80ILi2ELi2EN4cute5tupleIJNS5_1CILi128EEES8_NS7_ILi64EEEEEENS_6half_tEfNS_4arch4Sm80ELb0ELb0ELb1ELb0ELb1ELb0ELb0ELb0ELi2ELi4ELi4ELi4ELb0EEENS1_24CollectiveEpilogueBwdGQAISA_fSD_Li256ELb0ELb1EEENS1_19SingleTileSchedulerILb0ELb0ELb0ELi128EEEEEEEEEvNT_6ParamsE$_ZN4cute3eso3ESOILb1ELb0EJNS_1CILi1EEENS_5tupleIJNS2_ILi8EEEiiEEENS2_ILi64EEENS4_IJiNS2_ILi144EEENS2_ILi288EEEEEENS2_ILi512EEEEEC2ERKS3_RKS6_RKS7_RKSA_RKSB_) ;  /* 0xfffbfed000007944 */ /* 0x002fea0003c3ffff */
[----:B-1----:R1:W5:Y:S04]  /*46910*/  LDL R5, [R1+0x1598] ;  /* 0x0015980001057983 */ /* 0x0023680000100800 */
[----:B------:R1:W5:Y:S01]  /*46920*/  LDL.64 R2, [R1+0x1590] ;  /* 0x0015900001027983 */ /* 0x0003620000100a00 */
[----:B------:R-:W-:-:S03]  /*46930*/  MOV R26, 0x46950 ;  /* 0x00046950001a7802 */ /* 0x000fc60000000f00 */
[----:B-1---5:R-:W-:Y:S05]  /*46940*/  CALL.REL.NOINC `($_ZN7cutlass13device_kernelIN5flash19enable_sm80_to_sm89INS1_16FlashAttnBwdSm80INS1_25CollectiveMainloopBwdSm80ILi2ELi2EN4cute5tupleIJNS5_1CILi128EEES8_NS7_ILi64EEEEEENS_6half_tEfNS_4arch4Sm80ELb0ELb0ELb1ELb0ELb1ELb0ELb0ELb0ELi2ELi4ELi4ELi4ELb0EEENS1_24CollectiveEpilogueBwdGQAISA_fSD_Li256ELb0ELb1EEENS1_19SingleTileSchedulerILb0ELb0ELb0ELi128EEEEEEEEEvNT_6ParamsE$_ZN4cute5tupleIJNS0_IJNS_1CILi8EEENS0_IJNS1_ILi2EEES3_S3_EEENS1_ILi1EEES4_S5_EEENS0_IJS5_NS0_IJS2_iiEEENS1_ILi64EEENS0_IJiNS1_ILi144EEENS1_ILi288EEEEEENS1_ILi512EEEEEEEEC2ERKS6_RKSD_) ;  /* 0xfffc1af000007944 */ /* 0x022fea0003c3ffff */
[----:B------:R2:W5:Y:S04]  /*46950*/  LDL R24, [R1+0x1598] ;  /* 0x0015980001187983 */ /* 0x0005680000100800 */
[----:B-1----:R2:W5:Y:S01]  /*46960*/  LDL.64 R2, [R1+0x1590] ;  /* 0x0015900001027983 */ /* 0x0025620000100a00 */
[----:B------:R-:W-:-:S03]  /*46970*/  MOV R4, 0x46990 ;  /* 0x0004699000047802 */ /* 0x000fc60000000f00 */
[----:B--2--5:R-:W-:Y:S05]  /*46980*/  CALL.REL.NOINC `($_ZN7cutlass13device_kernelIN5flash19enable_sm80_to_sm89INS1_16FlashAttnBwdSm80INS1_25CollectiveMainloopBwdSm80ILi2ELi2EN4cute5tupleIJNS5_1CILi128EEES8_NS7_ILi64EEEEEENS_6half_tEfNS_4arch4Sm80ELb0ELb0ELb1ELb0ELb1ELb0ELb0ELb0ELi2ELi4ELi4ELi4ELb0EEENS1_24CollectiveEpilogueBwdGQAISA_fSD_Li256ELb0ELb1EEENS1_19SingleTileSchedulerILb0ELb0ELb0ELi128EEEEEEEEEvNT_6ParamsE$_ZZN4cute7flattenINS_5tupleIJNS_1CILi1EEENS1_IJNS2_ILi8EEEiiEEENS2_ILi64EEENS1_IJiNS2_ILi144EEENS2_ILi288EEEEEENS2_ILi512EEEEEEEEDaRKT_ENKUlRKT_E_clIS5_EEDaSH_) ;  /* 0xfffc298000007944 */ /* 0x024fea0003c3ffff */
[----:B------:R-:W-:Y:S02]  /*46990*/  MOV R3, R24 ;  /* 0x0000001800037202 */ /* 0x000fe40000000f00 */
[----:B------:R-:W-:-:S02]  /*469a0*/  MOV R4, 0x469c0 ;  /* 0x000469c000047802 */ /* 0x000fc40000000f00 */
[----:B------:R-:W-:Y:S05]  /*469b0*/  CALL.REL.NOINC `($_ZN7cutlass13device_kernelIN5flash19enable_sm80_to_sm89INS1_16FlashAttnBwdSm80INS1_25CollectiveMainloopBwdSm80ILi2ELi2EN4cute5tupleIJNS5_1CILi128EEES8_NS7_ILi64EEEEEENS_6half_tEfNS_4arch4Sm80ELb0ELb0ELb1ELb0ELb1ELb0ELb0ELb0ELi2ELi4ELi4ELi4ELb0EEENS1_24CollectiveEpilogueBwdGQAISA_fSD_Li256ELb0ELb1EEENS1_19SingleTileSchedulerILb0ELb0ELb0ELi128EEEEEEEEEvNT_6ParamsE$_ZZN4cute7flattenINS_5tupleIJNS_1CILi1EEENS1_IJNS2_ILi8EEEiiEEENS2_ILi64EEENS1_IJiNS2_ILi144EEENS2_ILi288EEEEEENS2_ILi512EEEEEEEEDaRKT_ENKUlRKT_E_clIS9_EEDaSH_) ;  /* 0xfffc299000007944 */ /* 0x000fea0003c3ffff */
[----:B------:R-:W-:Y:S02]  /*469c0*/  MOV R4, R2 ;  /* 0x0000000200047202 */ /* 0x000fe40000000f00 */
[----:B------:R-:W-:-:S02]  /*469d0*/  MOV R2, 0x469f0 ;  /* 0x000469f000027802 */ /* 0x000fc40000000f00 */
[----:B------:R-:W-:Y:S05]  /*469e0*/  CALL.REL.NOINC `($_ZN7cutlass13device_kernelIN5flash19enable_sm80_to_sm89INS1_16FlashAttnBwdSm80INS1_25CollectiveMainloopBwdSm80ILi2ELi2EN4cute5tupleIJNS5_1CILi128EEES8_NS7_ILi64EEEEEENS_6half_tEfNS_4arch4Sm80ELb0ELb0ELb1ELb0ELb1ELb0ELb0ELb0ELi2ELi4ELi4ELi4ELb0EEENS1_24CollectiveEpilogueBwdGQAISA_fSD_Li256ELb0ELb1EEENS1_19SingleTileSchedulerILb0ELb0ELb0ELi128EEEEEEEEEvNT_6ParamsE$_ZZN4cute12filter_tupleINS_5tupleIJNS_1CILi1EEENS1_IJNS2_ILi8EEEiiEEENS2_ILi64EEENS1_IJiNS2_ILi144EEENS2_ILi288EEEEEENS2_ILi512EEEEEEZNS_7flattenISB_EEDaRKT_EUlRKT_E_EEDaSF_OT0_ENKUlDpSI_E_clIJNS1_IJS3_EEES5_NS1_IJS6_EEES9_NS1_IJSA_EEEEEEDaSM_) ;  /* 0xfffc1f4000007944 */ /* 0x000fea0003c3ffff */
[----:B------:R-:W-:Y:S02]  /*469f0*/  MOV R26, 0x46a10 ;  /* 0x00046a10001a7802 */ /* 0x000fe40000000f00 */
[----:B------:R-:W-:Y:S05]  /*46a00*/  CALL.REL.NOINC `($_ZN7cutlass13device_kernelIN5flash19enable_sm80_to_sm89INS1_16FlashAttnBwdSm80INS1_25CollectiveMainloopBwdSm80ILi2ELi2EN4cute5tupleIJNS5_1CILi128EEES8_NS7_ILi64EEEEEENS_6half_tEfNS_4arch4Sm80ELb0ELb0ELb1ELb0ELb1ELb0ELb0ELb0ELi2ELi4ELi4ELi4ELb0EEENS1_24CollectiveEpilogueBwdGQAISA_fSD_Li256ELb0ELb1EEENS1_19SingleTileSchedulerILb0ELb0ELb0ELi128EEEEEEEEEvNT_6ParamsE$_ZN4cute3eso3ESOILb0ELb1EJiNS_1CILi144EEENS2_ILi512EEEEEC2ERKiRKS3_RKS4_) ;  /* 0xfffbf9f000007944 */ /* 0x000fea0003c3ffff */
[----:B------:R-:W2:Y:S01]  /*46a10*/  LDL R24, [R1+0x1590] ;  /* 0x0015900001187983 */ /* 0x000ea20000100800 */
[----:B-1----:R-:W-:-:S02]  /*46a20*/  MOV R2, R13 ;  /* 0x0000000d00027202 */ /* 0x002fc40000000f00 */
[----:B------:R-:W-:Y:S01]  /*46a30*/  MOV R34, 0x46a60 ;  /* 0x00046a6000227802 */ /* 0x000fe20000000f00 */
[----:B--2---:R1:W-:Y:S04]  /*46a40*/  STL [R1+0x15c4], R24 ;  /* 0x0015c41801007387 */ /* 0x0043e80000100800 */
[----:B-1----:R-:W-:Y:S05]  /*46a50*/  CALL.REL.NOINC `($_ZN7cutlass13device_kernelIN5flash19enable_sm80_to_sm89INS1_16FlashAttnBwdSm80INS1_25CollectiveMainloopBwdSm80ILi2ELi2EN4cute5tupleIJNS5_1CILi128EEES8_NS7_ILi64EEEEEENS_6half_tEfNS_4arch4Sm80ELb0ELb0ELb1ELb0ELb1ELb0ELb0ELb0ELi2ELi4ELi4ELi4ELb0EEENS1_24CollectiveEpilogueBwdGQAISA_fSD_Li256ELb0ELb1EEENS1_19SingleTileSchedulerILb0ELb0ELb0ELi128EEEEEEEEEvNT_6ParamsE$_ZN4cute3eso3ESOILb0ELb0EJiiNS_1CILi144EEENS2_ILi512EEEEEC2ERKiS7_RKS3_RKS4_) ;  /* 0xfffbf59000007944 */ /* 0x002fea0003c3ffff */
[----:B-1----:R-:W2:Y:S01]  /*46a60*/  LDL.64 R2, [R1+0x1590] ;  /* 0x0015900001027983 */ /* 0x002ea20000100a00 */
[----:B------:R-:W-:Y:S01]  /*46a70*/  IMAD.MOV.U32 R5, RZ, RZ, R12 ;  /* 0x000000ffff057224 */ /* 0x000fe200078e000c */
[----:B------:R-:W-:Y:S02]  /*46a80*/  IADD3 R29, R10, 0x240, RZ ;  /* 0x000002400a1d7810 */ /* 0x000fe40007ffe0ff */
[----:B------:R-:W-:Y:S01]  /*46a90*/  MOV R26, 0x46ad0 ;  /* 0x00046ad0001a7802 */ /* 0x000fe20000000f00 */
[----:B--2---:R1:W-:Y:S04]  /*46aa0*/  STL [R1+0x15bc], R2 ;  /* 0x0015bc0201007387 */ /* 0x0043e80000100800 */
[----:B------:R1:W-:Y:S02]  /*46ab0*/  STL [R1+0x15c0], R3 ;  /* 0x0015c00301007387 */ /* 0x0003e40000100800 */
[----:B-1----:R-:W-:Y:S05]  /*46ac0*/  CALL.REL.NOINC `($_ZN7cutlass13device_kernelIN5flash19enable_sm80_to_sm89INS1_16FlashAttnBwdSm80INS1_25CollectiveMainloopBwdSm80ILi2ELi2EN4cute5tupleIJNS5_1CILi128EEES8_NS7_ILi64EEEEEENS_6half_tEfNS_4arch4Sm80ELb0ELb0ELb1ELb0ELb1ELb0ELb0ELb0ELi2ELi4ELi4ELi4ELb0EEENS1_24CollectiveEpilogueBwdGQAISA_fSD_Li256ELb0ELb1EEENS1_19SingleTileSchedulerILb0ELb0ELb0ELi128EEEEEEEEEvNT_6ParamsE$_ZN4cute3eso3ESOILb0ELb0EJiiiNS_1CILi144EEENS2_ILi512EEEEEC2ERKiS7_S7_RKS3_RKS4_) ;  /* 0xfffbf6b000007944 */ /* 0x002fea0003c3ffff */
[----:B-1----:R-:W2:Y:S04]  /*46ad0*/  LDL.64 R2, [R1+0x1580] ;  /* 0x0015800001027983 */ /* 0x002ea80000100a00 */
[----:B------:R-:W3:Y:S01]  /*46ae0*/  LDL R12, [R1+0x1588] ;  /* 0x00158800010c7983 */ /* 0x000ee20000100800 */
[----:B------:R-:W-:-:S03]  /*46af0*/  MOV R4, 0x46b30 ;  /* 0x00046b3000047802 */ /* 0x000fc60000000f00 */
[----:B--2---:R1:W-:Y:S04]  /*46b00*/  STL.64 [R1+0x1590], R2 ;  /* 0x0015900201007387 */ /* 0x0043e80000100a00 */
[----:B---3--:R1:W-:Y:S02]  /*46b10*/  STL [R1+0x1598], R12 ;  /* 0x0015980c01007387 */ /* 0x0083e40000100800 */
[----:B-1----:R-:W-:Y:S05]  /*46b20*/  CALL.REL.NOINC `($_ZN7cutlass13device_kernelIN5flash19enable_sm80_to_sm89INS1_16FlashAttnBwdSm80INS1_25CollectiveMainloopBwdSm80ILi2ELi2EN4cute5tupleIJNS5_1CILi128EEES8_NS7_ILi64EEEEEENS_6half_tEfNS_4arch4Sm80ELb0ELb0ELb1ELb0ELb1ELb0ELb0ELb0ELi2ELi4ELi4ELi4ELb0EEENS1_24CollectiveEpilogueBwdGQAISA_fSD_Li256ELb0ELb1EEENS1_19SingleTileSchedulerILb0ELb0ELb0ELi128EEEEEEEEEvNT_6ParamsE$_ZN4cute3eso3ESOILb1ELb0EJNS_1CILi8EEEiiiNS2_ILi144EEENS2_ILi512EEEEEC2ERKS3_RKiSA_SA_RKS4_RKS5_) ;  /* 0xfffbff8000007944 */ /* 0x002fea0003c3ffff */
[----:B-1----:R-:W2:Y:S04]  /*46b30*/  LDL.64 R2, [R1+0x15b0] ;  /* 0x0015b00001027983 */ /* 0x002ea80000100a00 */
[----:B------:R-:W3:Y:S01]  /*46b40*/  LDL R12, [R1+0x15b8] ;  /* 0x0015b800010c7983 */ /* 0x000ee20000100800 */
[C---:B------:R-:W-:Y:S02]  /*46b50*/  IADD3 R27, R10.reuse, 0x204, RZ ;  /* 0x000002040a1b7810 */ /* 0x040fe40007ffe0ff */
[----:B------:R-:W-:-:S02]  /*46b60*/  IADD3 R26, R10, 0x208, RZ ;  /* 0x000002080a1a7810 */ /* 0x000fc40007ffe0ff */
[----:B------:R-:W-:Y:S01]  /*46b70*/  MOV R4, 0x46bb0 ;  /* 0x00046bb000047802 */ /* 0x000fe20000000f00 */
[----:B--2---:R1:W-:Y:S04]  /*46b80*/  STL.64 [R1+0x1580], R2 ;  /* 0x0015800201007387 */ /* 0x0043e80000100a00 */
[----:B---3--:R1:W-:Y:S02]  /*46b90*/  STL [R1+0x1588], R12 ;  /* 0x0015880c01007387 */ /* 0x0083e40000100800 */
[----:B-1----:R-:W-:Y:S05]  /*46ba0*/  CALL.REL.NOINC `($_ZN7cutlass13device_kernelIN5flash19enable_sm80_to_sm89INS1_16FlashAttnBwdSm80INS1_25CollectiveMainloopBwdSm80ILi2ELi2EN4cute5tupleIJNS5_1CILi128EEES8_NS7_ILi64EEEEEENS_6half_tEfNS_4arch4Sm80ELb0ELb0ELb1ELb0ELb1ELb0ELb0ELb0ELi2ELi4ELi4ELi4ELb0EEENS1_24CollectiveEpilogueBwdGQAISA_fSD_Li256ELb0ELb1EEENS1_19SingleTileSchedulerILb0ELb0ELb0ELi128EEEEEEEEEvNT_6ParamsE$_ZN4cute3eso3ESOILb1ELb0EJNS_1CILi1EEEiiiNS2_ILi144EEENS2_ILi512EEEEEC2ERKS3_RKiSA_SA_RKS4_RKS5_) ;  /* 0xfffbfd3000007944 */ /* 0x002fea0003c3ffff */
[----:B-1----:R1:W5:Y:S04]  /*46bb0*/  LDL R5, [R1+0x15b8] ;  /* 0x0015b80001057983 */ /* 0x0023680000100800 */
[----:B------:R1:W5:Y:S01]  /*46bc0*/  LDL.64 R2, [R1+0x15b0] ;  /* 0x0015b00001027983 */ /* 0x0003620000100a00 */
[----:B------:R-:W-:-:S03]  /*46bd0*/  MOV R26, 0x46bf0 ;  /* 0x00046bf0001a7802 */ /* 0x000fc60000000f00 */
[----:B-1---5:R-:W-:Y:S05]  /*46be0*/  CALL.REL.NOINC `($_ZN7cutlass13device_kernelIN5flash19enable_sm80_to_sm89INS1_16FlashAttnBwdSm80INS1_25CollectiveMainloopBwdSm80ILi2ELi2EN4cute5tupleIJNS5_1CILi128EEES8_NS7_ILi64EEEEEENS_6half_tEfNS_4arch4Sm80ELb0ELb0ELb1ELb0ELb1ELb0ELb0ELb0ELi2ELi4ELi4ELi4ELb0EEENS1_24CollectiveEpilogueBwdGQAISA_fSD_Li256ELb0ELb1EEENS1_19SingleTileSchedulerILb0ELb0ELb0ELi128EEEEEEEEEvNT_6ParamsE$_ZN4cute5tupleIJNS0_IJNS_1CILi16EEENS1_ILi2EEES3_S3_NS1_ILi4EEES3_EEENS0_IJNS1_ILi1EEEiiiNS1_ILi144EEENS1_ILi512EEEEEEEEC2ERKS5_RKS9_) ;  /* 0xfffc17b000007944 */ /* 0x022fea0003c3ffff */
        /* <DEDUP_REMOVED lines=8> */
[----:B-1----:R-:W-:Y:S05]  /*46c70*/  CALL.REL.NOINC `($_ZN7cutlass13device_kernelIN5flash19enable_sm80_to_sm89INS1_16FlashAttnBwdSm80INS1_25CollectiveMainloopBwdSm80ILi2ELi2EN4cute5tupleIJNS5_1CILi128EEES8_NS7_ILi64EEEEEENS_6half_tEfNS_4arch4Sm80ELb0ELb0ELb1ELb0ELb1ELb0ELb0ELb0ELi2ELi4ELi4ELi4ELb0EEENS1_24CollectiveEpilogueBwdGQAISA_fSD_Li256ELb0ELb1EEENS1_19SingleTileSchedulerILb0ELb0ELb0ELi128EEEEEEEEEvNT_6ParamsE$_ZZN4cute6detail16composition_implINS_5tupleIJNS_1CILi16EEENS3_ILi2EEES5_S5_NS3_ILi4EEES5_EEENS2_IJNS3_ILi1EEEiiiNS3_ILi144EEENS3_ILi512EEEEEENS2_IJNS2_IJS5_S5_EEES6_NS3_ILi8EEEEEENS2_IJNS2_IJNS3_ILi64EEESA_EEES4_NS3_ILi1024EEEEEEEEDaRKT_RKT0_RKT1_RKT2_ENKUlRKT_RKT0_E_clISC_SG_EEDaSX_S10_) ;  /* 0xfffc235000007944 */ /* 0x002fea0003c3ffff */
[----:B------:R-:W-:Y:S02]  /*46c80*/  MOV R2, R14 ;  /* 0x0000000e00027202 */ /* 0x000fe40000000f00 */
[----:B------:R-:W-:Y:S02]  /*46c90*/  MOV R26, 0x46cb0 ;  /* 0x00046cb0001a7802 */ /* 0x000fe40000000f00 */
[----:B-----5:R-:W-:Y:S05]  /*46ca0*/  CALL.REL.NOINC `($_ZN7cutlass13device_kernelIN5flash19enable_sm80_to_sm89INS1_16FlashAttnBwdSm80INS1_25CollectiveMainloopBwdSm80ILi2ELi2EN4cute5tupleIJNS5_1CILi128EEES8_NS7_ILi64EEEEEENS_6half_tEfNS_4arch4Sm80ELb0ELb0ELb1ELb0ELb1ELb0ELb0ELb0ELi2ELi4ELi4ELi4ELb0EEENS1_24CollectiveEpilogueBwdGQAISA_fSD_Li256ELb0ELb1EEENS1_19SingleTileSchedulerILb0ELb0ELb0ELi128EEEEEEEEEvNT_6ParamsE$_ZZN4cute6detail16composition_implINS_5tupleIJNS_1CILi16EEENS3_ILi2EEES5_S5_NS3_ILi4EEES5_EEENS2_IJNS3_ILi1EEEiiiNS3_ILi144EEENS3_ILi512EEEEEENS2_IJNS2_IJS5_S5_EEES6_NS3_ILi8EEEEEENS2_IJNS2_IJNS3_ILi64EEESA_EEES4_NS3_ILi1024EEEEEEEEDaRKT_RKT0_RKT1_RKT2_ENKUlRKT_RKT0_E_clIS6_S4_EEDaSX_S10_) ;  /* 0xfffc22d000007944 */ /* 0x020fea0003c3ffff */
[----:B-----5:R2:W-:Y:S01]  /*46cb0*/  STL.64 [R1+0x1580], R2 ;  /* 0x0015800201007387 */ /* 0x0205e20000100a00 */
[----:B------:R-:W-:Y:S02]  /*46cc0*/  MOV R26, R4 ;  /* 0x00000004001a7202 */ /* 0x000fe40000000f00 */
[----:B------:R-:W-:Y:S02]  /*46cd0*/  MOV R4, 0x46cf0 ;  /* 0x00046cf000047802 */ /* 0x000fe40000000f00 */
[----:B-12---:R-:W-:Y:S05]  /*46ce0*/  CALL.REL.NOINC `($_ZN7cutlass13device_kernelIN5flash19enable_sm80_to_sm89INS1_16FlashAttnBwdSm80INS1_25CollectiveMainloopBwdSm80ILi2ELi2EN4cute5tupleIJNS5_1CILi128EEES8_NS7_ILi64EEEEEENS_6half_tEfNS_4arch4Sm80ELb0ELb0ELb1ELb0ELb1ELb0ELb0ELb0ELi2ELi4ELi4ELi4ELb0EEENS1_24CollectiveEpilogueBwdGQAISA_fSD_Li256ELb0ELb1EEENS1_19SingleTileSchedulerILb0ELb0ELb0ELi128EEEEEEEEEvNT_6ParamsE$_ZN4cute3eso3ESOILb0ELb0EJNS_5tupleIJiNS_1CILi512EEEEEENS2_IJiiEEENS3_ILi1024EEEEEC2ERKS5_RKS6_RKS7_) ;  /* 0xfffbe90000007944 */ /* 0x006fea0003c3ffff */
[----:B------:R2:W5:Y:S04]  /*46cf0*/  LDL R5, [R1+0x1598] ;  /* 0x0015980001057983 */ /* 0x0005680000100800 */
[----:B-1----:R2:W5:Y:S01]  /*46d00*/  LDL.64 R2, [R1+0x1590] ;  /* 0x0015900001027983 */ /* 0x0025620000100a00 */
[----:B------:R-:W-:-:S03]  /*46d10*/  MOV R26, 0x46d30 ;  /* 0x00046d30001a7802 */ /* 0x000fc60000000f00 */
[----:B--2--5:R-:W-:Y:S05]  /*46d20*/  CALL.REL.NOINC `($_ZN7cutlass13device_kernelIN5flash19enable_sm80_to_sm89INS1_16FlashAttnBwdSm80INS1_25CollectiveMainloopBwdSm80ILi2ELi2EN4cute5tupleIJNS5_1CILi128EEES8_NS7_ILi64EEEEEENS_6half_tEfNS_4arch4Sm80ELb0ELb0ELb1ELb0ELb1ELb0ELb0ELb0ELi2ELi4ELi4ELi4ELb0EEENS1_24CollectiveEpilogueBwdGQAISA_fSD_Li256ELb0ELb1EEENS1_19SingleTileSchedulerILb0ELb0ELb0ELi128EEEEEEEEEvNT_6ParamsE$_ZN4cute5tupleIJNS0_IJNS0_IJNS_1CILi2EEES2_EEES3_NS1_ILi8EEEEEENS0_IJNS0_IJiNS1_ILi512EEEEEENS0_IJiiEEENS1_ILi1024EEEEEEEEC2ERKS5_RKSA_) ;  /* 0xfffc140000007944 */ /* 0x024fea0003c3ffff */
[----:B-1----:R1:W5:Y:S04]  /*46d30*/  LDL R4, [R1+0x1598] ;  /* 0x0015980001047983 */ /* 0x0023680000100800 */
[----:B------:R1:W5:Y:S01]  /*46d40*/  LDL.64 R2, [R1+0x1590] ;  /* 0x0015900001027983 */ /* 0x0003620000100a00 */
[----:B------:R-:W-:Y:S01]  /*46d50*/  LOP3.LUT R6, R6, 0x180, RZ, 0xc0, !PT ;  /* 0x0000018006067812 */ /* 0x000fe200078ec0ff */
[----:B------:R-:W-:-:S03]  /*46d60*/  IMAD.MOV.U32 R5, RZ, RZ, R15 ;  /* 0x000000ffff057224 */ /* 0x000fc600078e000f */
[----:B------:R-:W-:-:S04]  /*46d70*/  LEA.HI R6, R6, R25, RZ, 0x1d ;  /* 0x0000001906067211 */ /* 0x000fc800078fe8ff */
[----:B------:R-:W-:Y:S02]  /*46d80*/  LEA.HI.SX32 R12, R7, R6, 0x1e ;  /* 0x00000006070c7211 */ /* 0x000fe400078ff2ff */
[----:B------:R-:W-:-:S03]  /*46d90*/  MOV R6, 0x46dc0 ;  /* 0x00046dc000067802 */ /* 0x000fc60000000f00 */
[----:B------:R1:W-:Y:S04]  /*46da0*/  STL [R1+0x15d8], R12 ;  /* 0x0015d80c01007387 */ /* 0x0003e80000100800 */
        /* <DEDUP_REMOVED lines=8> */
[----:B------:R-:W-:-:S03]  /*46e30*/  MOV R12, 0x46e60 ;  /* 0x00046e60000c7802 */ /* 0x000fc60000000f00 */
        /* <DEDUP_REMOVED lines=31> */
[----:B-1---5:R-:W-:Y:S05]  /*47030*/  CALL.REL.NOINC `($_ZN7cutlass13device_kernelIN5flash19enable_sm80_to_sm89INS1_16FlashAttnBwdSm80INS1_25CollectiveMainloopBwdSm80ILi2ELi2EN4cute5tupleIJNS5_1CILi128EEES8_NS7_ILi64EEEEEENS_6half_tEfNS_4arch4Sm80ELb0ELb0ELb1ELb0ELb1ELb0ELb0ELb0ELi2ELi4ELi4ELi4ELb0EEENS1_24CollectiveEpilogueBwdGQAISA_fSD_Li256ELb0ELb1EEENS1_19SingleTileSchedulerILb0ELb0ELb0ELi128EEEEEEEEEvNT_6ParamsE$_ZN4cute3eso3ESOILb1ELb0EJNS_6LayoutINS_5tupleIJNS3_IJNS_1CILi8EEENS4_ILi1EEEEEENS4_ILi2EEENS3_IJNS4_ILi4EEES8_EEEEEENS3_IJNS3_IJS6_NS4_ILi0EEEEEES5_NS3_IJNS4_ILi32EEENS4_ILi16EEEEEEEEEEENS_10ViewEngineIPN7cutlass6half_tEEEEEC2ERKSI_RKSN_) ;  /* 0xfffc0c2000007944 */ /* 0x022fea0003c3ffff */
[----:B------:R2:W5:Y:S01]  /*47040*/  LDL.64 R90, [R1+0x1580] ;  /* 0x00158000015a7983 */ /* 0x0005620000100a00 */
[----:B------:R-:W-:-:S02]  /*47050*/  MOV R7, R8 ;  /* 0x0000000800077202 */ /* 0x000fc40000000f00 */
[----:B------:R-:W-:Y:S02]  /*47060*/  MOV R4, 0x47080 ;  /* 0x0004708000047802 */ /* 0x000fe40000000f00 */
[----:B-12--5:R-:W-:Y:S05]  /*47070*/  CALL.REL.NOINC `($_ZN7cutlass13device_kernelIN5flash19enable_sm80_to_sm89INS1_16FlashAttnBwdSm80INS1_25CollectiveMainloopBwdSm80ILi2ELi2EN4cute5tupleIJNS5_1CILi128EEES8_NS7_ILi64EEEEEENS_6half_tEfNS_4arch4Sm80ELb0ELb0ELb1ELb0ELb1ELb0ELb0ELb0ELi2ELi4ELi4ELi4ELb0EEENS1_24CollectiveEpilogueBwdGQAISA_fSD_Li256ELb0ELb1EEENS1_19SingleTileSchedulerILb0ELb0ELb0ELi128EEEEEEEEEvNT_6ParamsE$_ZN4cute3eso3ESOILb1ELb0EJNS_6LayoutINS_5tupleIJNS3_IJNS3_IJNS_1CILi4EEENS4_ILi2EEEEEENS4_ILi1EEEEEES6_NS4_ILi8EEEEEENS3_IJNS3_IJNS3_IJS8_NS4_ILi32EEEEEENS4_ILi0EEEEEENS4_ILi64EEES5_EEEEENS_10ViewEngineIPN7cutlass6half_tEEEEEC2ERKSI_RKSN_) ;  /* 0xfffbfdd000007944 */ /* 0x026fea0003c3ffff */
[----:B------:R2:W5:Y:S04]  /*47080*/  LDL.64 R88, [R1+0x1580] ;  /* 0x0015800001587983 */ /* 0x0005680000100a00 */
[----:B-1----:R2:W5:Y:S01]  /*47090*/  LD.E.64 R2, [R94.64+0x8] ;  /* 0x000008085e027980 */ /* 0x002562000c101b00 */
[----:B------:R-:W-:Y:S02]  /*470a0*/  MOV R38, R83 ;  /* 0x0000005300267202 */ /* 0x000fe40000000f00 */
[----:B------:R-:W-:Y:S02]  /*470b0*/  MOV R46, 0x470d0 ;  /* 0x000470d0002e7802 */ /* 0x000fe40000000f00 */
[----:B--2--5:R-:W-:Y:S05]  /*470c0*/  CALL.REL.NOINC `($_ZN7cutlass13device_kernelIN5flash19enable_sm80_to_sm89INS1_16FlashAttnBwdSm80INS1_25CollectiveMainloopBwdSm80ILi2ELi2EN4cute5tupleIJNS5_1CILi128EEES8_NS7_ILi64EEEEEENS_6half_tEfNS_4arch4Sm80ELb0ELb0ELb1ELb0ELb1ELb0ELb0ELb0ELi2ELi4ELi4ELi4ELb0EEENS1_24CollectiveEpilogueBwdGQAISA_fSD_Li256ELb0ELb1EEENS1_19SingleTileSchedulerILb0ELb0ELb0ELi128EEEEEEEEEvNT_6ParamsE$_ZN4cute8smem_ptrIPN7cutlass6half_tEECI1NS_12iter_adaptorIS3_S4_EEES3_) ;  /* 0xfffc150000007944 */ /* 0x024fea0003c3ffff */
[----:B-1----:R1:W5:Y:S01]  /*470d0*/  LDL.64 R2, [R1+0x1580] ;  /* 0x0015800001027983 */ /* 0x0023620000100a00 */
[----:B------:R-:W-:-:S03]  /*470e0*/  MOV R38, 0x47100 ;  /* 0x0004710000267802 */ /* 0x000fc60000000f00 */
[----:B-1---5:R-:W-:Y:S05]  /*470f0*/  CALL.REL.NOINC `($_ZN7cutlass13device_kernelIN5flash19enable_sm80_to_sm89INS1_16FlashAttnBwdSm80INS1_25CollectiveMainloopBwdSm80ILi2ELi2EN4cute5tupleIJNS5_1CILi128EEES8_NS7_ILi64EEEEEENS_6half_tEfNS_4arch4Sm80ELb0ELb0ELb1ELb0ELb1ELb0ELb0ELb0ELi2ELi4ELi4ELi4ELb0EEENS1_24CollectiveEpilogueBwdGQAISA_fSD_Li256ELb0ELb1EEENS1_19SingleTileSchedulerILb0ELb0ELb0ELi128EEEEEEEEEvNT_6ParamsE$_ZN4cute3eso3ESOILb1ELb0EJNS_6LayoutINS_5tupleIJNS3_IJNS_1CILi8EEENS4_ILi1EEEEEENS4_ILi2EEEEEENS3_IJNS3_IJS6_NS4_ILi0EEEEEENS4_ILi4096EEEEEEEENS_10ViewEngineINS_8smem_ptrIPN7cutlass6half_tEEEEEEEC2ERKSE_RKSL_) ;  /* 0xfffc095000007944 */ /* 0x022fea0003c3ffff */
[----:B-1----:R1:W5:Y:S01]  /*47100*/  LDL.64 R36, [R1+0x1580] ;  /* 0x0015800001247983 */ /* 0x0023620000100a00 */
[----:B------:R-:W-:Y:S01]  /*47110*/  IMAD.MOV.U32 R38, RZ, RZ, R90 ;  /* 0x000000ffff267224 */ /* 0x000fe200078e005a */
[----:B------:R-:W-:-:S02]  /*47120*/  MOV R39, R91 ;  /* 0x0000005b00277202 */ /* 0x000fc40000000f00 */
[----:B------:R-:W-:Y:S02]  /*47130*/  MOV R48, 0x47150 ;  /* 0x0004715000307802 */ /* 0x000fe40000000f00 */
[----:B-1---5:R-:W-:Y:S05]  /*47140*/  CALL.REL.NOINC `($_ZN7cutlass13device_kernelIN5flash19enable_sm80_to_sm89INS1_16FlashAttnBwdSm80INS1_25CollectiveMainloopBwdSm80ILi2ELi2EN4cute5tupleIJNS5_1CILi128EEES8_NS7_ILi64EEEEEENS_6half_tEfNS_4arch4Sm80ELb0ELb0ELb1ELb0ELb1ELb0ELb0ELb0ELi2ELi4ELi4ELi4ELb0EEENS1_24CollectiveEpilogueBwdGQAISA_fSD_Li256ELb0ELb1EEENS1_19SingleTileSchedulerILb0ELb0ELb0ELi128EEEEEEEEEvNT_6ParamsE$_ZN4cute3eso3ESOILb1ELb0EJNS_6LayoutINS_5tupleIJNS3_IJNS_1CILi8EEENS4_ILi1EEEEEENS4_ILi2EEEEEENS3_IJNS3_IJS6_NS4_ILi0EEEEEES5_EEEEENS_10ViewEngineIPN7cutlass6half_tEEEEEC2ERKSD_RKSI_) ;  /* 0xfffc0a9000007944 */ /* 0x022fea0003c3ffff */
[----:B------:R2:W5:Y:S01]  /*47150*/  LDL.64 R2, [R1+0x1580] ;  /* 0x0015800001027983 */ /* 0x0005620000100a00 */
[----:B-1----:R-:W-:-:S03]  /*47160*/  MOV R46, 0x47180 ;  /* 0x00047180002e7802 */ /* 0x002fc60000000f00 */
[----:B--2--5:R-:W-:Y:S05]  /*47170*/  CALL.REL.NOINC `($_ZN7cutlass13device_kernelIN5flash19enable_sm80_to_sm89INS1_16FlashAttnBwdSm80INS1_25CollectiveMainloopBwdSm80ILi2ELi2EN4cute5tupleIJNS5_1CILi128EEES8_NS7_ILi64EEEEEENS_6half_tEfNS_4arch4Sm80ELb0ELb0ELb1ELb0ELb1ELb0ELb0ELb0ELi2ELi4ELi4ELi4ELb0EEENS1_24CollectiveEpilogueBwdGQAISA_fSD_Li256ELb0ELb1EEENS1_19SingleTileSchedulerILb0ELb0ELb0ELi128EEEEEEEEEvNT_6ParamsE$_ZN4cute3eso3ESOILb1ELb0EJNS_6LayoutINS_5tupleIJNS3_IJNS_1CILi8EEENS4_ILi1EEEEEENS3_IJNS4_ILi2EEEEEEEEENS3_IJNS3_IJS6_NS4_ILi0EEEEEENS3_IJNS4_ILi4096EEEEEEEEEEENS_10ViewEngineINS_8smem_ptrIPN7cutlass6half_tEEEEEEEC2ERKSG_RKSN_) ;  /* 0xfffc06d000007944 */ /* 0x024fea0003c3ffff */
[----:B-1----:R1:W5:Y:S01]  /*47180*/  LDL.64 R36, [R1+0x1580] ;  /* 0x0015800001247983 */ /* 0x0023620000100a00 */
[----:B------:R-:W-:-:S03]  /*47190*/  MOV R46, 0x471b0 ;  /* 0x000471b0002e7802 */ /* 0x000fc60000000f00 */
[----:B-1---5:R-:W-:Y:S05]  /*471a0*/  CALL.REL.NOINC `($_ZN7cutlass13device_kernelIN5flash19enable_sm80_to_sm89INS1_16FlashAttnBwdSm80INS1_25CollectiveMainloopBwdSm80ILi2ELi2EN4cute5tupleIJNS5_1CILi128EEES8_NS7_ILi64EEEEEENS_6half_tEfNS_4arch4Sm80ELb0ELb0ELb1ELb0ELb1ELb0ELb0ELb0ELi2ELi4ELi4ELi4ELb0EEENS1_24CollectiveEpilogueBwdGQAISA_fSD_Li256ELb0ELb1EEENS1_19SingleTileSchedulerILb0ELb0ELb0ELi128EEEEEEEEEvNT_6ParamsE$_ZN4cute3eso3ESOILb1ELb0EJNS_6LayoutINS_5tupleIJNS3_IJNS_1CILi8EEENS4_ILi1EEEEEENS3_IJNS4_ILi2EEEEEEEEENS3_IJNS3_IJS6_NS4_ILi0EEEEEENS3_IJS5_EEEEEEEENS_10ViewEngineIPN7cutlass6half_tEEEEEC2ERKSF_RKSK_) ;  /* 0xfffc07a000007944 */ /* 0x022fea0003c3ffff */
[----:B-1----:R1:W5:Y:S01]  /*471b0*/  LDL.64 R2, [R1+0x1580] ;  /* 0x0015800001027983 */ /* 0x0023620000100a00 */
[----:B------:R-:W-:-:S03]  /*471c0*/  MOV R46, 0x471e0 ;  /* 0x000471e0002e7802 */ /* 0x000fc60000000f00 */
[----:B-1---5:R-:W-:Y:S05]  /*471d0*/  CALL.REL.NOINC `($_ZN7cutlass13device_kernelIN5flash19enable_sm80_to_sm89INS1_16FlashAttnBwdSm80INS1_25CollectiveMainloopBwdSm80ILi2ELi2EN4cute5tupleIJNS5_1CILi128EEES8_NS7_ILi64EEEEEENS_6half_tEfNS_4arch4Sm80ELb0ELb0ELb1ELb0ELb1ELb0ELb0ELb0ELi2ELi4ELi4ELi4ELb0EEENS1_24CollectiveEpilogueBwdGQAISA_fSD_Li256ELb0ELb1EEENS1_19SingleTileSchedulerILb0ELb0ELb0ELi128EEEEEEEEEvNT_6ParamsE$_ZN4cute3eso3ESOILb1ELb0EJNS_6LayoutINS_5tupleIJNS3_IJNS3_IJNS_1CILi8EEENS4_ILi1EEEEEES6_EEENS3_IJNS3_IJS6_S6_EEENS4_ILi2EEEEEEEEENS3_IJNS3_IJNS3_IJS6_NS4_ILi0EEEEEESD_EEENS3_IJNS3_IJSD_SD_EEES5_EEEEEEEENS_10ViewEngineIPN7cutlass6half_tEEEEEC2ERKSJ_RKSO_) ;  /* 0xfffbfd8000007944 */ /* 0x022fea0003c3ffff */
[----:B-1----:R1:W5:Y:S01]  /*471e0*/  LDL.64 R38, [R1+0x1580] ;  /* 0x0015800001267983 */ /* 0x0023620000100a00 */
[----:B------:R-:W-:-:S03]  /*471f0*/  MOV R46, 0x47210 ;  /* 0x00047210002e7802 */ /* 0x000fc60000000f00 */
[----:B-1---5:R-:W-:Y:S05]  /*47200*/  CALL.REL.NOINC `($_ZN7cutlass13device_kernelIN5flash19enable_sm80_to_sm89INS1_16FlashAttnBwdSm80INS1_25CollectiveMainloopBwdSm80ILi2ELi2EN4cute5tupleIJNS5_1CILi128EEES8_NS7_ILi64EEEEEENS_6half_tEfNS_4arch4Sm80ELb0ELb0ELb1ELb0ELb1ELb0ELb0ELb0ELi2ELi4ELi4ELi4ELb0EEENS1_24CollectiveEpilogueBwdGQAISA_fSD_Li256ELb0ELb1EEENS1_19SingleTileSchedulerILb0ELb0ELb0ELi128EEEEEEEEEvNT_6ParamsE$_ZN4cute3eso3ESOILb1ELb0EJNS_6LayoutINS_5tupleIJNS3_IJNS3_IJNS_1CILi8EEENS4_ILi1EEEEEES6_EEENS3_IJNS3_IJS6_S6_EEENS4_ILi2EEEEEEEEENS3_IJNS3_IJNS3_IJS6_NS4_ILi0EEEEEESD_EEENS3_IJNS3_IJSD_SD_EEENS4_ILi4096EEEEEEEEEEENS_10ViewEngineINS_8smem_ptrIPN7cutlass6half_tEEEEEEEC2ERKSK_RKSR_) ;  /* 0xfffbfc9000007944 */ /* 0x022fea0003c3ffff */
[----:B-1----:R1:W5:Y:S01]  /*47210*/  LDL.64 R2, [R1+0x1580] ;  /* 0x0015800001027983 */ /* 0x0023620000100a00 */
[----:B------:R-:W-:-:S03]  /*47220*/  MOV R48, 0x47240 ;  /* 0x0004724000307802 */ /* 0x000fc60000000f00 */
[----:B-1---5:R-:W-:Y:S05]  /*47230*/  CALL.REL.NOINC `($_ZN7cutlass13device_kernelIN5flash19enable_sm80_to_sm89INS1_16FlashAttnBwdSm80INS1_25CollectiveMainloopBwdSm80ILi2ELi2EN4cute5tupleIJNS5_1CILi128EEES8_NS7_ILi64EEEEEENS_6half_tEfNS_4arch4Sm80ELb0ELb0ELb1ELb0ELb1ELb0ELb0ELb0ELi2ELi4ELi4ELi4ELb0EEENS1_24CollectiveEpilogueBwdGQAISA_fSD_Li256ELb0ELb1EEENS1_19SingleTileSchedulerILb0ELb0ELb0ELi128EEEEEEEEEvNT_6ParamsE$_ZN4cute3eso3ESOILb1ELb0EJNS_6LayoutINS_5tupleIJNS3_IJNS_1CILi8EEENS4_ILi1EEEEEENS4_ILi2EEEEEENS3_IJNS3_IJS6_NS4_ILi0EEEEEES5_EEEEENS_10ViewEngineIPN7cutlass6half_tEEEEEC2ERKSD_RKSI_) ;  /* 0xfffc09a000007944 */ /* 0x022fea0003c3ffff */
[----:B------:R2:W5:Y:S01]  /*47240*/  LDL.64 R8, [R1+0x1580] ;  /* 0x0015800001087983 */ /* 0x0005620000100a00 */
[----:B-1----:R-:W-:Y:S02]  /*47250*/  MOV R38, R83 ;  /* 0x0000005300267202 */ /* 0x002fe40000000f00 */
[----:B------:R-:W-:Y:S02]  /*47260*/  MOV R46, 0x47280 ;  /* 0x00047280002e7802 */ /* 0x000fe40000000f00 */
[----:B--2--5:R-:W-:Y:S05]  /*47270*/  CALL.REL.NOINC `($_ZN7cutlass13device_kernelIN5flash19enable_sm80_to_sm89INS1_16FlashAttnBwdSm80INS1_25CollectiveMainloopBwdSm80ILi2ELi2EN4cute5tupleIJNS5_1CILi128EEES8_NS7_ILi64EEEEEENS_6half_tEfNS_4arch4Sm80ELb0ELb0ELb1ELb0ELb1ELb0ELb0ELb0ELi2ELi4ELi4ELi4ELb0EEENS1_24CollectiveEpilogueBwdGQAISA_fSD_Li256ELb0ELb1EEENS1_19SingleTileSchedulerILb0ELb0ELb0ELi128EEEEEEEEEvNT_6ParamsE$_ZN4cute8smem_ptrIPN7cutlass6half_tEECI1NS_12iter_adaptorIS3_S4_EEES3_) ;  /* 0xfffc135000007944 */ /* 0x024fea0003c3ffff */
[----:B-1----:R1:W5:Y:S01]  /*47280*/  LDL.64 R2, [R1+0x1580] ;  /* 0x0015800001027983 */ /* 0x0023620000100a00 */
[----:B------:R-:W-:-:S03]  /*47290*/  MOV R38, 0x472b0 ;  /* 0x000472b000267802 */ /* 0x000fc60000000f00 */
[----:B-1---5:R-:W-:Y:S05]  /*472a0*/  CALL.REL.NOINC `($_ZN7cutlass13device_kernelIN5flash19enable_sm80_to_sm89INS1_16FlashAttnBwdSm80INS1_25CollectiveMainloopBwdSm80ILi2ELi2EN4cute5tupleIJNS5_1CILi128EEES8_NS7_ILi64EEEEEENS_6half_tEfNS_4arch4Sm80ELb0ELb0ELb1ELb0ELb1ELb0ELb0ELb0ELi2ELi4ELi4ELi4ELb0EEENS1_24CollectiveEpilogueBwdGQAISA_fSD_Li256ELb0ELb1EEENS1_19SingleTileSchedulerILb0ELb0ELb0ELi128EEEEEEEEEvNT_6ParamsE$_ZN4cute3eso3ESOILb1ELb0EJNS_6LayoutINS_5tupleIJNS3_IJNS_1CILi8EEENS4_ILi1EEEEEENS4_ILi2EEEEEENS3_IJNS3_IJS6_NS4_ILi0EEEEEENS4_ILi4096EEEEEEEENS_10ViewEngineINS_8smem_ptrIPN7cutlass6half_tEEEEEEEC2ERKSE_RKSL_) ;  /* 0xfffc07a000007944 */ /* 0x022fea0003c3ffff */
[----:B------:R2:W5:Y:S01]  /*472b0*/  LDL.64 R10, [R1+0x1580] ;  /* 0x00158000010a7983 */ /* 0x0005620000100a00 */
[----:B------:R-:W-:-:S02]  /*472c0*/  MOV R47, RZ ;  /* 0x000000ff002f7202 */ /* 0x000fc40000000f00 */
[----:B------:R-:W-:Y:S02]  /*472d0*/  MOV R46, 0x472f0 ;  /* 0x000472f0002e7802 */ /* 0x000fe40000000f00 */
[----:B-12--5:R-:W-:Y:S05]  /*472e0*/  CALL.REL.NOINC `($_ZN7cutlass13device_kernelIN5flash19enable_sm80_to_sm89INS1_16FlashAttnBwdSm80INS1_25CollectiveMainloopBwdSm80ILi2ELi2EN4cute5tupleIJNS5_1CILi128EEES8_NS7_ILi64EEEEEENS_6half_tEfNS_4arch4Sm80ELb0ELb0ELb1ELb0ELb1ELb0ELb0ELb0ELi2ELi4ELi4ELi4ELb0EEENS1_24CollectiveEpilogueBwdGQAISA_fSD_Li256ELb0ELb1EEENS1_19SingleTileSchedulerILb0ELb0ELb0ELi128EEEEEEEEEvNT_6ParamsE$_ZN4cute3eso3ESOILb1ELb0EJNS_10UnderscoreEiEEC2ERKS2_RKi) ;  /* 0xfffbf23000007944 */ /* 0x026fea0003c3ffff */
[----:B------:R-:W2:Y:S01]  /*472f0*/  LDL R37, [R1+0x1580] ;  /* 0x0015800001257983 */ /* 0x000ea20000100800 */
        /* <DEDUP_REMOVED lines=9> */
[----:B------:R-:W-:-:S03]  /*47390*/  MOV R38, 0x473b0 ;  /* 0x000473b000267802 */ /* 0x000fc60000000f00 */
[----:B-1---5:R-:W-:Y:S05]  /*473a0*/  CALL.REL.NOINC `($_ZN7cutlass13device_kernelIN5flash19enable_sm80_to_sm89INS1_16FlashAttnBwdSm80INS1_25CollectiveMainloopBwdSm80ILi2ELi2EN4cute5tupleIJNS5_1CILi128EEES8_NS7_ILi64EEEEEENS_6half_tEfNS_4arch4Sm80ELb0ELb0ELb1ELb0ELb1ELb0ELb0ELb0ELi2ELi4ELi4ELi4ELb0EEENS1_24CollectiveEpilogueBwdGQAISA_fSD_Li256ELb0ELb1EEENS1_19SingleTileSchedulerILb0ELb0ELb0ELi128EEEEEEEEEvNT_6ParamsE$_ZN4cute3eso3ESOILb1ELb0EJNS_6LayoutINS_5tupleIJNS3_IJNS_1CILi8EEENS4_ILi1EEEEEEEEENS3_IJNS3_IJS6_NS4_ILi0EEEEEEEEEEENS_10ViewEngineINS_8smem_ptrIPN7cutlass6half_tEEEEEEEC2ERKSC_RKSJ_) ;  /* 0xfffc03d000007944 */ /* 0x022fea0003c3ffff */
[----:B-1----:R1:W5:Y:S01]  /*473b0*/  LDL.64 R2, [R1+0x1580] ;  /* 0x0015800001027983 */ /* 0x0023620000100a00 */
[----:B------:R-:W-:Y:S02]  /*473c0*/  MOV R47, RZ ;  /* 0x000000ff002f7202 */ /* 0x000fe40000000f00 */
[----:B------:R-:W-:-:S02]  /*473d0*/  MOV R46, 0x473f0 ;  /* 0x000473f0002e7802 */ /* 0x000fc40000000f00 */
[----:B-1---5:R-:W-:Y:S05]  /*473e0*/  CALL.REL.NOINC `($_ZN7cutlass13device_kernelIN5flash19enable_sm80_to_sm89INS1_16FlashAttnBwdSm80INS1_25CollectiveMainloopBwdSm80ILi2ELi2EN4cute5tupleIJNS5_1CILi128EEES8_NS7_ILi64EEEEEENS_6half_tEfNS_4arch4Sm80ELb0ELb0ELb1ELb0ELb1ELb0ELb0ELb0ELi2ELi4ELi4ELi4ELb0EEENS1_24CollectiveEpilogueBwdGQAISA_fSD_Li256ELb0ELb1EEENS1_19SingleTileSchedulerILb0ELb0ELb0ELi128EEEEEEEEEvNT_6ParamsE$_ZN4cute3eso3ESOILb1ELb0EJNS_10UnderscoreEiEEC2ERKS2_RKi) ;  /* 0xfffbf13000007944 */ /* 0x022fea0003c3ffff */
[----:B------:R-:W2:Y:S01]  /*473f0*/  LDL R37, [R1+0x1580] ;  /* 0x0015800001257983 */ /* 0x000ea20000100800 */
[----:B------:R-:W-:-:S02]  /*47400*/  MOV R38, 0x47430 ;  /* 0x0004743000267802 */ /* 0x000fc40000000f00 */
[----:B--2---:R-:W-:Y:S02]  /*47410*/  SHF.L.U32 R37, R37, 0x3, RZ ;  /* 0x0000000325257819 */ /* 0x004fe400000006ff */
[----:B-1----:R-:W-:Y:S05]  /*47420*/  CALL.REL.NOINC `($_ZN7cutlass13device_kernelIN5flash19enable_sm80_to_sm89INS1_16FlashAttnBwdSm80INS1_25CollectiveMainloopBwdSm80ILi2ELi2EN4cute5tupleIJNS5_1CILi128EEES8_NS7_ILi64EEEEEENS_6half_tEfNS_4arch4Sm80ELb0ELb0ELb1ELb0ELb1ELb0ELb0ELb0ELi2ELi4ELi4ELi4ELb0EEENS1_24CollectiveEpilogueBwdGQAISA_fSD_Li256ELb0ELb1EEENS1_19SingleTileSchedulerILb0ELb0ELb0ELi128EEEEEEEEEvNT_6ParamsE$_ZN4cute3eso3ESOILb1ELb0EJNS_6LayoutINS_5tupleIJNS3_IJNS_1CILi8EEENS4_ILi1EEEEEEEEENS3_IJNS3_IJS6_NS4_ILi0EEEEEEEEEEEiEEC2ERKSC_RKi) ;  /* 0xfffc03e000007944 */ /* 0x002fea0003c3ffff */
[----:B------:R-:W2:Y:S01]  /*47430*/  LDL R5, [R1+0x1580] ;  /* 0x0015800001057983 */ /* 0x000ea20000100800 */
        /* <DEDUP_REMOVED lines=9> */
[----:B------:R-:W-:-:S03]  /*474d0*/  MOV R46, 0x474f0 ;  /* 0x000474f0002e7802 */ /* 0x000fc60000000f00 */
[----:B-1---5:R-:W-:Y:S05]  /*474e0*/  CALL.REL.NOINC `($_ZN7cutlass13device_kernelIN5flash19enable_sm80_to_sm89INS1_16FlashAttnBwdSm80INS1_25CollectiveMainloopBwdSm80ILi2ELi2EN4cute5tupleIJNS5_1CILi128EEES8_NS7_ILi64EEEEEENS_6half_tEfNS_4arch4Sm80ELb0ELb0ELb1ELb0ELb1ELb0ELb0ELb0ELi2ELi4ELi4ELi4ELb0EEENS1_24CollectiveEpilogueBwdGQAISA_fSD_Li256ELb0ELb1EEENS1_19SingleTileSchedulerILb0ELb0ELb0ELi128EEEEEEEEEvNT_6ParamsE$_ZN4cute8smem_ptrIPN7cutlass9uint128_tEECI1NS_12iter_adaptorIS3_S4_EEES3_) ;  /* 0xfffc112000007944 */ /* 0x022fea0003c3ffff */
[----:B-1----:R1:W5:Y:S01]  /*474f0*/  LDL.64 R2, [R1+0x1580] ;  /* 0x0015800001027983 */ /* 0x0023620000100a00 */
[----:B------:R-:W-:-:S03]  /*47500*/  MOV R46, 0x47520 ;  /* 0x00047520002e7802 */ /* 0x000fc60000000f00 */
[----:B-1---5:R-:W-:Y:S05]  /*47510*/  CALL.REL.NOINC `($_ZN7cutlass13device_kernelIN5flash19enable_sm80_to_sm89INS1_16FlashAttnBwdSm80INS1_25CollectiveMainloopBwdSm80ILi2ELi2EN4cute5tupleIJNS5_1CILi128EEES8_NS7_ILi64EEEEEENS_6half_tEfNS_4arch4Sm80ELb0ELb0ELb1ELb0ELb1ELb0ELb0ELb0ELi2ELi4ELi4ELi4ELb0EEENS1_24CollectiveEpilogueBwdGQAISA_fSD_Li256ELb0ELb1EEENS1_19SingleTileSchedulerILb0ELb0ELb0ELi128EEEEEEEEEvNT_6ParamsE$_ZN4cute3eso3ESOILb1ELb0EJNS_6LayoutINS_5tupleIJNS3_IJNS_1CILi1EEES5_EEEEEENS3_IJNS3_IJS5_NS4_ILi0EEEEEEEEEEENS_10ViewEngineINS_8smem_ptrIPN7cutlass9uint128_tEEEEEEEC2ERKSB_RKSI_) ;  /* 0xfffbfd1000007944 */ /* 0x022fea0003c3ffff */
[----:B------:R2:W5:Y:S01]  /*47520*/  LDL R4, [R1+0x1580] ;  /* 0x0015800001047983 */ /* 0x0005620000100800 */
[----:B-1----:R-:W-:-:S03]  /*47530*/  MOV R38, 0x47550 ;  /* 0x0004755000267802 */ /* 0x002fc60000000f00 */
[----:B--2--5:R-:W-:Y:S05]  /*47540*/  CALL.REL.NOINC `($_ZN7cutlass13device_kernelIN5flash19enable_sm80_to_sm89INS1_16FlashAttnBwdSm80INS1_25CollectiveMainloopBwdSm80ILi2ELi2EN4cute5tupleIJNS5_1CILi128EEES8_NS7_ILi64EEEEEENS_6half_tEfNS_4arch4Sm80ELb0ELb0ELb1ELb0ELb1ELb0ELb0ELb0ELi2ELi4ELi4ELi4ELb0EEENS1_24CollectiveEpilogueBwdGQAISA_fSD_Li256ELb0ELb1EEENS1_19SingleTileSchedulerILb0ELb0ELb0ELi128EEEEEEEEEvNT_6ParamsE$_ZN4cute3eso3ESOILb1ELb0EJNS_6LayoutINS_5tupleIJNS3_IJNS_1CILi4EEENS4_ILi1EEEEEEEEENS3_IJNS3_IJS6_NS4_ILi0EEEEEEEEEEENS_10ViewEngineIPjEEEEC2ERKSC_RKSF_) ;  /* 0xfffc01f000007944 */ /* 0x024fea0003c3ffff */
        /* <DEDUP_REMOVED lines=9> */
[----:B-1----:R-:W-:Y:S05]  /*475e0*/  CALL.REL.NOINC `($_ZN7cutlass13device_kernelIN5flash19enable_sm80_to_sm89INS1_16FlashAttnBwdSm80INS1_25CollectiveMainloopBwdSm80ILi2ELi2EN4cute5tupleIJNS5_1CILi128EEES8_NS7_ILi64EEEEEENS_6half_tEfNS_4arch4Sm80ELb0ELb0ELb1ELb0ELb1ELb0ELb0ELb0ELi2ELi4ELi4ELi4ELb0EEENS1_24CollectiveEpilogueBwdGQAISA_fSD_Li256ELb0ELb1EEENS1_19SingleTileSchedulerILb0ELb0ELb0ELi128EEEEEEEEEvNT_6ParamsE$_ZN4cute3eso3ESOILb1ELb0EJNS_10UnderscoreEiEEC2ERKS2_RKi) ;  /* 0xfffbef3000007944 */ /* 0x002fea0003c3ffff */
[----:B------:R-:W2:Y:S01]  /*475f0*/  LDL R37, [R1+0x1580] ;  /* 0x0015800001257983 */ /* 0x000ea20000100800 */
        /* <DEDUP_REMOVED lines=12> */
[----:B------:R-:W-:Y:S02]  /*476c0*/  MOV R47, 0x1 ;  /* 0x00000001002f7802 */ /* 0x000fe40000000f00 */
[----:B------:R-:W-:Y:S02]  /*476d0*/  MOV R46, 0x476f0 ;  /* 0x000476f0002e7802 */ /* 0x000fe40000000f00 */
[----:B-1---5:R-:W-:Y:S05]  /*476e0*/  CALL.REL.NOINC `($_ZN7cutlass13device_kernelIN5flash19enable_sm80_to_sm89INS1_16FlashAttnBwdSm80INS1_25CollectiveMainloopBwdSm80ILi2ELi2EN4cute5tupleIJNS5_1CILi128EEES8_NS7_ILi64EEEEEENS_6half_tEfNS_4arch4Sm80ELb0ELb0ELb1ELb0ELb1ELb0ELb0ELb0ELi2ELi4ELi4ELi4ELb0EEENS1_24CollectiveEpilogueBwdGQAISA_fSD_Li256ELb0ELb1EEENS1_19SingleTileSchedulerILb0ELb0ELb0ELi128EEEEEEEEEvNT_6ParamsE$_ZN4cute3eso3ESOILb1ELb0EJNS_10UnderscoreEiEEC2ERKS2_RKi) ;  /* 0xfffbee3000007944 */ /* 0x022fea0003c3ffff */
[----:B------:R-:W2:Y:S01]  /*476f0*/  LDL R37, [R1+0x1580] ;  /* 0x0015800001257983 */ /* 0x000ea20000100800 */
[----:B------:R-:W-:Y:S02]  /*47700*/  MOV R38, 0x47730 ;  /* 0x0004773000267802 */ /* 0x000fe40000000f00 */
[----:B--2---:R-:W-:-:S02]  /*47710*/  SHF.L.U32 R37, R37, 0x3, RZ ;  /* 0x0000000325257819 */ /* 0x004fc400000006ff */
        /* <DEDUP_REMOVED lines=28> */
[----:B--2--5:R-:W-:Y:S05]  /*478e0*/  CALL.REL.NOINC `($_ZN7cutlass13device_kernelIN5flash19enable_sm80_to_sm89INS1_16FlashAttnBwdSm80INS1_25CollectiveMainloopBwdSm80ILi2ELi2EN4cute5tupleIJNS5_1CILi128EEES8_NS7_ILi64EEEEEENS_6half_tEfNS_4arch4Sm80ELb0ELb0ELb1ELb0ELb1ELb0ELb0ELb0ELi2ELi4ELi4ELi4ELb0EEENS1_24CollectiveEpilogueBwdGQAISA_fSD_Li256ELb0ELb1EEENS1_19SingleTileSchedulerILb0ELb0ELb0ELi128EEEEEEEEEvNT_6ParamsE$_ZZN4cute5sliceINS_5tupleIJNS_10UnderscoreES2_NS_1CILi0EEEEEENS1_IJNS1_IJNS3_ILi1EEES4_EEEiNS3_ILi1024EEEEEEEEDaRKT_RKT0_ENKUlRKT_RKT0_E_clIS2_iEEDaSI_SL_) ;  /* 0xfffc15e000007944 */ /* 0x024fea0003c3ffff */
[----:B------:R-:W-:Y:S02]  /*478f0*/  MOV R2, 0x47910 ;  /* 0x0004791000027802 */ /* 0x000fe40000000f00 */
[----:B------:R-:W-:Y:S05]  /*47900*/  CALL.REL.NOINC `($_ZN7cutlass13device_kernelIN5flash19enable_sm80_to_sm89INS1_16FlashAttnBwdSm80INS1_25CollectiveMainloopBwdSm80ILi2ELi2EN4cute5tupleIJNS5_1CILi128EEES8_NS7_ILi64EEEEEENS_6half_tEfNS_4arch4Sm80ELb0ELb0ELb1ELb0ELb1ELb0ELb0ELb0ELi2ELi4ELi4ELi4ELb0EEENS1_24CollectiveEpilogueBwdGQAISA_fSD_Li256ELb0ELb1EEENS1_19SingleTileSchedulerILb0ELb0ELb0ELi128EEEEEEEEEvNT_6ParamsE$_ZZN4cute12filter_tupleINS_5tupleIJNS_10UnderscoreES2_NS_1CILi0EEEEEENS1_IJNS1_IJNS3_ILi1EEES4_EEEiNS3_ILi1024EEEEEEZNS_5sliceIS5_S9_EEDaRKT_RKT0_EUlRKT_RKT0_E_EEDaSD_SG_OT1_ENKUlDpSJ_E_clIJNS1_IJS7_EEENS1_IJiEEENS1_IJEEEEEEDaSQ_) ;  /* 0xfffc0f1000007944 */ /* 0x000fea0003c3ffff */
[----:B------:R-:W-:Y:S02]  /*47910*/  MOV R36, 0x47930 ;  /* 0x0004793000247802 */ /* 0x000fe40000000f00 */
[----:B------:R-:W-:Y:S05]  /*47920*/  CALL.REL.NOINC `($_ZN7cutlass13device_kernelIN5flash19enable_sm80_to_sm89INS1_16FlashAttnBwdSm80INS1_25CollectiveMainloopBwdSm80ILi2ELi2EN4cute5tupleIJNS5_1CILi128EEES8_NS7_ILi64EEEEEENS_6half_tEfNS_4arch4Sm80ELb0ELb0ELb1ELb0ELb1ELb0ELb0ELb0ELi2ELi4ELi4ELi4ELb0EEENS1_24CollectiveEpilogueBwdGQAISA_fSD_Li256ELb0ELb1EEENS1_19SingleTileSchedulerILb0ELb0ELb0ELi128EEEEEEEEEvNT_6ParamsE$_ZN4cute5tupleIJNS0_IJNS0_IJNS_1CILi8EEENS1_ILi1EEEEEENS1_ILi2EEEEEENS0_IJNS0_IJS3_NS1_ILi0EEEEEEiEEEEEC2ERKS6_RKS9_) ;  /* 0xfffc098000007944 */ /* 0x000fea0003c3ffff */
[----:B-1----:R1:W5:Y:S01]  /*47930*/  LDL R3, [R1+0x1580] ;  /* 0x0015800001037983 */ /* 0x0023620000100800 */
[----:B------:R-:W-:-:S03]  /*47940*/  MOV R6, 0x47960 ;  /* 0x0004796000067802 */ /* 0x000fc60000000f00 */
[----:B-1---5:R-:W-:Y:S05]  /*47950*/  CALL.REL.NOINC `($_ZN7cutlass13device_kernelIN5flash19enable_sm80_to_sm89INS1_16FlashAttnBwdSm80INS1_25CollectiveMainloopBwdSm80ILi2ELi2EN4cute5tupleIJNS5_1CILi128EEES8_NS7_ILi64EEEEEENS_6half_tEfNS_4arch4Sm80ELb0ELb0ELb1ELb0ELb1ELb0ELb0ELb0ELi2ELi4ELi4ELi4ELb0EEENS1_24CollectiveEpilogueBwdGQAISA_fSD_Li256ELb0ELb1EEENS1_19SingleTileSchedulerILb0ELb0ELb0ELi128EEEEEEEEEvNT_6ParamsE$_ZN4cute3eso3ESOILb0ELb1EJNS_6LayoutINS_5tupleIJNS3_IJNS_1CILi8EEENS4_ILi1EEEEEENS4_ILi2EEEEEENS3_IJNS3_IJS6_NS4_ILi0EEEEEEiEEEEESA_EEC2ERKSD_RKSA_) ;  /* 0xfffbe9d000007944 */ /* 0x022fea0003c3ffff */
[----:B------:R2:W5:Y:S04]  /*47960*/  LDL R36, [R1+0x1580] ;  /* 0x0015800001247983 */ /* 0x0005680000100800 */
[----:B-1----:R2:W5:Y:S01]  /*47970*/  LD.E.64 R2, [R92.64+0x8] ;  /* 0x000008085c027980 */ /* 0x002562000c101b00 */
[----:B------:R-:W-:-:S02]  /*47980*/  MOV R38, R83 ;  /* 0x0000005300267202 */ /* 0x000fc40000000f00 */
[----:B------:R-:W-:Y:S02]  /*47990*/  MOV R46, 0x479b0 ;  /* 0x000479b0002e7802 */ /* 0x000fe40000000f00 */
[----:B--2--5:R-:W-:Y:S05]  /*479a0*/  CALL.REL.NOINC `($_ZN7cutlass13device_kernelIN5flash19enable_sm80_to_sm89INS1_16FlashAttnBwdSm80INS1_25CollectiveMainloopBwdSm80ILi2ELi2EN4cute5tupleIJNS5_1CILi128EEES8_NS7_ILi64EEEEEENS_6half_tEfNS_4arch4Sm80ELb0ELb0ELb1ELb0ELb1ELb0ELb0ELb0ELi2ELi4ELi4ELi4ELb0EEENS1_24CollectiveEpilogueBwdGQAISA_fSD_Li256ELb0ELb1EEENS1_19SingleTileSchedulerILb0ELb0ELb0ELi128EEEEEEEEEvNT_6ParamsE$_ZN4cute8smem_ptrIPN7cutlass6half_tEECI1NS_12iter_adaptorIS3_S4_EEES3_) ;  /* 0xfffc0c2000007944 */ /* 0x024fea0003c3ffff */
[----:B-1----:R-:W2:Y:S01]  /*479b0*/  LDL.64 R2, [R1+0x1580] ;  /* 0x0015800001027983 */ /* 0x002ea20000100a00 */
[----:B------:R-:W-:-:S03]  /*479c0*/  MOV R38, 0x479f0 ;  /* 0x000479f000267802 */ /* 0x000fc60000000f00 */
[----:B--2---:R1:W-:Y:S04]  /*479d0*/  STL.64 [R1+0x15b0], R2 ;  /* 0x0015b00201007387 */ /* 0x0043e80000100a00 */
[----:B-1----:R-:W-:Y:S05]  /*479e0*/  CALL.REL.NOINC `($_ZN7cutlass13device_kernelIN5flash19enable_sm80_to_sm89INS1_16FlashAttnBwdSm80INS1_25CollectiveMainloopBwdSm80ILi2ELi2EN4cute5tupleIJNS5_1CILi128EEES8_NS7_ILi64EEEEEENS_6half_tEfNS_4arch4Sm80ELb0ELb0ELb1ELb0ELb1ELb0ELb0ELb0ELi2ELi4ELi4ELi4ELb0EEENS1_24CollectiveEpilogueBwdGQAISA_fSD_Li256ELb0ELb1EEENS1_19SingleTileSchedulerILb0ELb0ELb0ELi128EEEEEEEEEvNT_6ParamsE$_ZN4cute3eso3ESOILb0ELb0EJNS_6LayoutINS_5tupleIJNS3_IJNS_1CILi8EEENS4_ILi1EEEEEENS4_ILi2EEEEEENS3_IJNS3_IJS6_NS4_ILi0EEEEEEiEEEEENS_10ViewEngineINS_8smem_ptrIPN7cutlass6half_tEEEEEEEC2ERKSD_RKSK_) ;  /* 0xfffbe27000007944 */ /* 0x002fea0003c3ffff */
[----:B------:R2:W5:Y:S04]  /*479f0*/  LDL R37, [R1+0x1580] ;  /* 0x0015800001257983 */ /* 0x0005680000100800 */
[----:B------:R2:W5:Y:S01]  /*47a00*/  LDL.64 R4, [R1+0x1588] ;  /* 0x0015880001047983 */ /* 0x0005620000100a00 */
[----:B------:R-:W-:Y:S01]  /*47a10*/  IMAD.MOV.U32 R38, RZ, RZ, R88 ;  /* 0x000000ffff267224 */ /* 0x000fe200078e0058 */
[----:B-1----:R-:W-:Y:S02]  /*47a20*/  MOV R3, R89 ;  /* 0x0000005900037202 */ /* 0x002fe40000000f00 */
[----:B------:R-:W-:Y:S02]  /*47a30*/  MOV R36, 0x47a50 ;  /* 0x00047a5000247802 */ /* 0x000fe40000000f00 */
[----:B--2--5:R-:W-:Y:S05]  /*47a40*/  CALL.REL.NOINC `($_ZN7cutlass13device_kernelIN5flash19enable_sm80_to_sm89INS1_16FlashAttnBwdSm80INS1_25CollectiveMainloopBwdSm80ILi2ELi2EN4cute5tupleIJNS5_1CILi128EEES8_NS7_ILi64EEEEEENS_6half_tEfNS_4arch4Sm80ELb0ELb0ELb1ELb0ELb1ELb0ELb0ELb0ELi2ELi4ELi4ELi4ELb0EEENS1_24CollectiveEpilogueBwdGQAISA_fSD_Li256ELb0ELb1EEENS1_19SingleTileSchedulerILb0ELb0ELb0ELi128EEEEEEEEEvNT_6ParamsE$_ZN4cute3eso3ESOILb1ELb0EJNS_6LayoutINS_5tupleIJNS3_IJNS3_IJNS_1CILi4EEENS4_ILi2EEEEEENS4_ILi1EEEEEES6_EEENS3_IJNS3_IJNS3_IJS8_NS4_ILi32EEEEEENS4_ILi0EEEEEENS4_ILi64EEEEEEEENS_10ViewEngineIPN7cutlass6half_tEEEEEC2ERKSH_RKSM_) ;  /* 0xfffbf35000007944 */ /* 0x024fea0003c3ffff */
[----:B-1----:R1:W5:Y:S01]  /*47a50*/  LDL.64 R2, [R1+0x1580] ;  /* 0x0015800001027983 */ /* 0x0023620000100a00 */
[----:B------:R-:W-:-:S03]  /*47a60*/  MOV R36, 0x47a80 ;  /* 0x00047a8000247802 */ /* 0x000fc60000000f00 */
[----:B-1---5:R-:W-:Y:S05]  /*47a70*/  CALL.REL.NOINC `($_ZN7cutlass13device_kernelIN5flash19enable_sm80_to_sm89INS1_16FlashAttnBwdSm80INS1_25CollectiveMainloopBwdSm80ILi2ELi2EN4cute5tupleIJNS5_1CILi128EEES8_NS7_ILi64EEEEEENS_6half_tEfNS_4arch4Sm80ELb0ELb0ELb1ELb0ELb1ELb0ELb0ELb0ELi2ELi4ELi4ELi4ELb0EEENS1_24CollectiveEpilogueBwdGQAISA_fSD_Li256ELb0ELb1EEENS1_19SingleTileSchedulerILb0ELb0ELb0ELi128EEEEEEEEEvNT_6ParamsE$_ZZN4cute4takeILi1ELi2ENS_5tupleIJNS1_IJNS_1CILi1EEENS2_ILi0EEEEEEiEEEEEDaRKT1_ENKUlDpRKT_E_clIJiEEEDaSD_) ;  /* 0xfffc137000007944 */ /* 0x022fea0003c3ffff */
[----:B------:R-:W-:Y:S02]  /*47a80*/  MOV R38, 0x47aa0 ;  /* 0x00047aa000267802 */ /* 0x000fe40000000f00 */
[----:B------:R-:W-:Y:S05]  /*47a90*/  CALL.REL.NOINC `($_ZN7cutlass13device_kernelIN5flash19enable_sm80_to_sm89INS1_16FlashAttnBwdSm80INS1_25CollectiveMainloopBwdSm80ILi2ELi2EN4cute5tupleIJNS5_1CILi128EEES8_NS7_ILi64EEEEEENS_6half_tEfNS_4arch4Sm80ELb0ELb0ELb1ELb0ELb1ELb0ELb0ELb0ELi2ELi4ELi4ELi4ELb0EEENS1_24CollectiveEpilogueBwdGQAISA_fSD_Li256ELb0ELb1EEENS1_19SingleTileSchedulerILb0ELb0ELb0ELi128EEEEEEEEEvNT_6ParamsE$_ZN4cute3eso3ESOILb1ELb0EJNS_5tupleIJNS_1CILi1EEENS3_ILi0EEEEEENS2_IJiEEEEEC2ERKS6_RKS7_) ;  /* 0xfffbf17000007944 */ /* 0x000fea0003c3ffff */
[----:B-1----:R1:W5:Y:S01]  /*47aa0*/  LDL R37, [R1+0x1580] ;  /* 0x0015800001257983 */ /* 0x0023620000100800 */
[----:B------:R-:W-:-:S03]  /*47ab0*/  MOV R38, 0x47ad0 ;  /* 0x00047ad000267802 */ /* 0x000fc60000000f00 */
[----:B-1---5:R-:W-:Y:S05]  /*47ac0*/  CALL.REL.NOINC `($_ZN7cutlass13device_kernelIN5flash19enable_sm80_to_sm89INS1_16FlashAttnBwdSm80INS1_25CollectiveMainloopBwdSm80ILi2ELi2EN4cute5tupleIJNS5_1CILi128EEES8_NS7_ILi64EEEEEENS_6half_tEfNS_4arch4Sm80ELb0ELb0ELb1ELb0ELb1ELb0ELb0ELb0ELi2ELi4ELi4ELi4ELb0EEENS1_24CollectiveEpilogueBwdGQAISA_fSD_Li256ELb0ELb1EEENS1_19SingleTileSchedulerILb0ELb0ELb0ELi128EEEEEEEEEvNT_6ParamsE$_ZN4cute5tupleIJNS0_IJNS0_IJNS_1CILi8EEENS1_ILi1EEEEEENS0_IJNS1_ILi2EEEEEEEEENS0_IJNS0_IJS3_NS1_ILi0EEEEEENS0_IJiEEEEEEEEC2ERKS7_RKSB_) ;  /* 0xfffc07a000007944 */ /* 0x022fea0003c3ffff */
[----:B------:R2:W5:Y:S01]  /*47ad0*/  LDL R40, [R1+0x1580] ;  /* 0x0015800001287983 */ /* 0x0005620000100800 */
[----:B------:R-:W-:-:S03]  /*47ae0*/  MOV R38, 0x47b10 ;  /* 0x00047b1000267802 */ /* 0x000fc60000000f00 */
[----:B------:R2:W-:Y:S04]  /*47af0*/  STL.64 [R1+0x15b0], R4 ;  /* 0x0015b00401007387 */ /* 0x0005e80000100a00 */
[----:B-12--5:R-:W-:Y:S05]  /*47b00*/  CALL.REL.NOINC `($_ZN7cutlass13device_kernelIN5flash19enable_sm80_to_sm89INS1_16FlashAttnBwdSm80INS1_25CollectiveMainloopBwdSm80ILi2ELi2EN4cute5tupleIJNS5_1CILi128EEES8_NS7_ILi64EEEEEENS_6half_tEfNS_4arch4Sm80ELb0ELb0ELb1ELb0ELb1ELb0ELb0ELb0ELi2ELi4ELi4ELi4ELb0EEENS1_24CollectiveEpilogueBwdGQAISA_fSD_Li256ELb0ELb1EEENS1_19SingleTileSchedulerILb0ELb0ELb0ELi128EEEEEEEEEvNT_6ParamsE$_ZN4cute3eso3ESOILb0ELb0EJNS_6LayoutINS_5tupleIJNS3_IJNS_1CILi8EEENS4_ILi1EEEEEENS3_IJNS4_ILi2EEEEEEEEENS3_IJNS3_IJS6_NS4_ILi0EEEEEENS3_IJiEEEEEEEENS_10ViewEngineINS_8smem_ptrIPN7cutlass6half_tEEEEEEEC2ERKSF_RKSM_) ;  /* 0xfffbe0e000007944 */ /* 0x026fea0003c3ffff */
[----:B------:R2:W5:Y:S04]  /*47b10*/  LDL R5, [R1+0x1580] ;  /* 0x0015800001057983 */ /* 0x0005680000100800 */
[----:B------:R2:W5:Y:S01]  /*47b20*/  LDL.64 R8, [R1+0x1588] ;  /* 0x0015880001087983 */ /* 0x0005620000100a00 */
[----:B------:R-:W-:-:S03]  /*47b30*/  MOV R38, 0x47b50 ;  /* 0x00047b5000267802 */ /* 0x000fc60000000f00 */
[----:B-12--5:R-:W-:Y:S05]  /*47b40*/  CALL.REL.NOINC `($_ZN7cutlass13device_kernelIN5flash19enable_sm80_to_sm89INS1_16FlashAttnBwdSm80INS1_25CollectiveMainloopBwdSm80ILi2ELi2EN4cute5tupleIJNS5_1CILi128EEES8_NS7_ILi64EEEEEENS_6half_tEfNS_4arch4Sm80ELb0ELb0ELb1ELb0ELb1ELb0ELb0ELb0ELi2ELi4ELi4ELi4ELb0EEENS1_24CollectiveEpilogueBwdGQAISA_fSD_Li256ELb0ELb1EEENS1_19SingleTileSchedulerILb0ELb0ELb0ELi128EEEEEEEEEvNT_6ParamsE$_ZN4cute3eso3ESOILb1ELb0EJNS_6LayoutINS_5tupleIJNS3_IJNS3_IJNS_1CILi4EEENS4_ILi2EEEEEENS4_ILi1EEEEEENS3_IJS6_EEEEEENS3_IJNS3_IJNS3_IJS8_NS4_ILi32EEEEEENS4_ILi0EEEEEENS3_IJNS4_ILi64EEEEEEEEEEENS_10ViewEngineIPN7cutlass6half_tEEEEEC2ERKSJ_RKSO_) ;  /* 0xfffbf21000007944 */ /* 0x026fea0003c3ffff */
[----:B-1----:R1:W5:Y:S01]  /*47b50*/  LDL.64 R2, [R1+0x1580] ;  /* 0x0015800001027983 */ /* 0x0023620000100a00 */
[----:B------:R-:W-:-:S03]  /*47b60*/  MOV R38, 0x47b80 ;  /* 0x00047b8000267802 */ /* 0x000fc60000000f00 */
[----:B-1---5:R-:W-:Y:S05]  /*47b70*/  CALL.REL.NOINC `($_ZN7cutlass13device_kernelIN5flash19enable_sm80_to_sm89INS1_16FlashAttnBwdSm80INS1_25CollectiveMainloopBwdSm80ILi2ELi2EN4cute5tupleIJNS5_1CILi128EEES8_NS7_ILi64EEEEEENS_6half_tEfNS_4arch4Sm80ELb0ELb0ELb1ELb0ELb1ELb0ELb0ELb0ELi2ELi4ELi4ELi4ELb0EEENS1_24CollectiveEpilogueBwdGQAISA_fSD_Li256ELb0ELb1EEENS1_19SingleTileSchedulerILb0ELb0ELb0ELi128EEEEEEEEEvNT_6ParamsE$_ZN4cute3eso3ESOILb1ELb0EJNS_6LayoutINS_5tupleIJNS3_IJNS3_IJNS3_IJNS_1CILi4EEENS4_ILi2EEEEEENS4_ILi1EEEEEES8_EEENS3_IJNS3_IJNS3_IJS8_S8_EEES8_EEES6_EEEEEENS3_IJNS3_IJNS3_IJNS3_IJS8_NS4_ILi32EEEEEENS4_ILi0EEEEEESH_EEENS3_IJNS3_IJNS3_IJSH_SH_EEESH_EEENS4_ILi64EEEEEEEEEEENS_10ViewEngineIPN7cutlass6half_tEEEEEC2ERKSP_RKSU_) ;  /* 0xfffbf0d000007944 */ /* 0x022fea0003c3ffff */
[----:B-1----:R1:W5:Y:S01]  /*47b80*/  LDL.64 R2, [R1+0x1580] ;  /* 0x0015800001027983 */ /* 0x0023620000100a00 */
[----:B------:R-:W-:-:S03]  /*47b90*/  MOV R6, 0x47bb0 ;  /* 0x00047bb000067802 */ /* 0x000fc60000000f00 */
[----:B-1---5:R-:W-:Y:S05]  /*47ba0*/  CALL.REL.NOINC `($_ZN7cutlass13device_kernelIN5flash19enable_sm80_to_sm89INS1_16FlashAttnBwdSm80INS1_25CollectiveMainloopBwdSm80ILi2ELi2EN4cute5tupleIJNS5_1CILi128EEES8_NS7_ILi64EEEEEENS_6half_tEfNS_4arch4Sm80ELb0ELb0ELb1ELb0ELb1ELb0ELb0ELb0ELi2ELi4ELi4ELi4ELb0EEENS1_24CollectiveEpilogueBwdGQAISA_fSD_Li256ELb0ELb1EEENS1_19SingleTileSchedulerILb0ELb0ELb0ELi128EEEEEEEEEvNT_6ParamsE$_ZN4cute5tupleIJNS0_IJNS_1CILi2EEEEEENS0_IJiEEEEEC2ERKS3_RKS4_) ;  /* 0xfffc085000007944 */ /* 0x022fea0003c3ffff */
[----:B------:R-:W2:Y:S01]  /*47bb0*/  LDL R6, [R1+0x15b0] ;  /* 0x0015b00001067983 */ /* 0x000ea20000100800 */
[----:B-1----:R-:W-:-:S03]  /*47bc0*/  MOV R4, 0x47bf0 ;  /* 0x00047bf000047802 */ /* 0x002fc60000000f00 */
[----:B--2---:R1:W-:Y:S04]  /*47bd0*/  STL [R1+0x1580], R6 ;  /* 0x0015800601007387 */ /* 0x0043e80000100800 */
[----:B-1----:R-:W-:Y:S05]  /*47be0*/  CALL.REL.NOINC `($_ZN7cutlass13device_kernelIN5flash19enable_sm80_to_sm89INS1_16FlashAttnBwdSm80INS1_25CollectiveMainloopBwdSm80ILi2ELi2EN4cute5tupleIJNS5_1CILi128EEES8_NS7_ILi64EEEEEENS_6half_tEfNS_4arch4Sm80ELb0ELb0ELb1ELb0ELb1ELb0ELb0ELb0ELi2ELi4ELi4ELi4ELb0EEENS1_24CollectiveEpilogueBwdGQAISA_fSD_Li256ELb0ELb1EEENS1_19SingleTileSchedulerILb0ELb0ELb0ELi128EEEEEEEEEvNT_6ParamsE$_ZZN4cute14logical_divideINS_5tupleIJNS1_IJNS_1CILi8EEENS2_ILi1EEEEEENS1_IJNS2_ILi2EEEEEEEEENS1_IJNS1_IJS4_NS2_ILi0EEEEEENS1_IJiEEEEEENS1_IJS5_NS_6LayoutIS4_S9_EEEEEEEDaRKNSD_IT_T0_EERKT1_ENKUlRKT_RKT0_E_clINSD_IS7_SB_EESE_EEDaSQ_ST_) ;  /* 0xfffc10d000007944 */ /* 0x002fea0003c3ffff */
[----:B------:R-:W-:Y:S02]  /*47bf0*/  MOV R4, R84 ;  /* 0x0000005400047202 */ /* 0x000fe40000000f00 */
[----:B------:R-:W-:Y:S02]  /*47c00*/  MOV R6, 0x47c20 ;  /* 0x00047c2000067802 */ /* 0x000fe40000000f00 */
[----:B-----5:R-:W-:Y:S05]  /*47c10*/  CALL.REL.NOINC `($_ZN7cutlass13device_kernelIN5flash19enable_sm80_to_sm89INS1_16FlashAttnBwdSm80INS1_25CollectiveMainloopBwdSm80ILi2ELi2EN4cute5tupleIJNS5_1CILi128EEES8_NS7_ILi64EEEEEENS_6half_tEfNS_4arch4Sm80ELb0ELb0ELb1ELb0ELb1ELb0ELb0ELb0ELi2ELi4ELi4ELi4ELb0EEENS1_24CollectiveEpilogueBwdGQAISA_fSD_Li256ELb0ELb1EEENS1_19SingleTileSchedulerILb0ELb0ELb0ELi128EEEEEEEEEvNT_6ParamsE$_ZN4cute3eso3ESOILb1ELb0EJNS_5tupleIJNS2_IJNS_1CILi1EEENS3_ILi0EEEEEENS2_IJS5_S5_EEEEEENS2_IJS5_iEEEEEC2ERKS8_RKS9_) ;  /* 0xfffbef3000007944 */ /* 0x020fea0003c3ffff */
[----:B-1----:R1:W5:Y:S01]  /*47c20*/  LDL R5, [R1+0x15b0] ;  /* 0x0015b00001057983 */ /* 0x0023620000100800 */
[----:B------:R-:W-:-:S03]  /*47c30*/  MOV R6, 0x47c50 ;  /* 0x00047c5000067802 */ /* 0x000fc60000000f00 */
[----:B-1---5:R-:W-:Y:S05]  /*47c40*/  CALL.REL.NOINC `($_ZN7cutlass13device_kernelIN5flash19enable_sm80_to_sm89INS1_16FlashAttnBwdSm80INS1_25CollectiveMainloopBwdSm80ILi2ELi2EN4cute5tupleIJNS5_1CILi128EEES8_NS7_ILi64EEEEEENS_6half_tEfNS_4arch4Sm80ELb0ELb0ELb1ELb0ELb1ELb0ELb0ELb0ELi2ELi4ELi4ELi4ELb0EEENS1_24CollectiveEpilogueBwdGQAISA_fSD_Li256ELb0ELb1EEENS1_19SingleTileSchedulerILb0ELb0ELb0ELi128EEEEEEEEEvNT_6ParamsE$_ZN4cute5tupleIJNS0_IJNS0_IJNS0_IJNS_1CILi8EEENS1_ILi1EEEEEENS0_IJS3_S3_EEEEEENS0_IJS3_NS1_ILi2EEEEEEEEENS0_IJNS0_IJNS0_IJS3_NS1_ILi0EEEEEENS0_IJSA_SA_EEEEEENS0_IJSA_iEEEEEEEEC2ERKS9_RKSF_) ;  /* 0xfffc039000007944 */ /* 0x022fea0003c3ffff */
[----:B-1----:R1:W5:Y:S01]  /*47c50*/  LDL R5, [R1+0x15b0] ;  /* 0x0015b00001057983 */ /* 0x0023620000100800 */
[----:B------:R-:W-:Y:S02]  /*47c60*/  MOV R4, R83 ;  /* 0x0000005300047202 */ /* 0x000fe40000000f00 */
[----:B------:R-:W-:Y:S02]  /*47c70*/  MOV R6, 0x47c90 ;  /* 0x00047c9000067802 */ /* 0x000fe40000000f00 */
[----:B-1---5:R-:W-:Y:S05]  /*47c80*/  CALL.REL.NOINC `($_ZN7cutlass13device_kernelIN5flash19enable_sm80_to_sm89INS1_16FlashAttnBwdSm80INS1_25CollectiveMainloopBwdSm80ILi2ELi2EN4cute5tupleIJNS5_1CILi128EEES8_NS7_ILi64EEEEEENS_6half_tEfNS_4arch4Sm80ELb0ELb0ELb1ELb0ELb1ELb0ELb0ELb0ELi2ELi4ELi4ELi4ELb0EEENS1_24CollectiveEpilogueBwdGQAISA_fSD_Li256ELb0ELb1EEENS1_19SingleTileSchedulerILb0ELb0ELb0ELi128EEEEEEEEEvNT_6ParamsE$_ZN4cute3eso3ESOILb1ELb0EJNS_5tupleIJNS2_IJNS_1CILi1EEENS3_ILi0EEEEEENS2_IJS5_S5_EEEEEENS2_IJS5_iEEEEEC2ERKS8_RKS9_) ;  /* 0xfffbeec000007944 */ /* 0x022fea0003c3ffff */
[----:B-1----:R1:W5:Y:S01]  /*47c90*/  LDL R5, [R1+0x1580] ;  /* 0x0015800001057983 */ /* 0x0023620000100800 */
[----:B------:R-:W-:-:S03]  /*47ca0*/  MOV R6, 0x47cc0 ;  /* 0x00047cc000067802 */ /* 0x000fc60000000f00 */
[----:B-1---5:R-:W-:Y:S05]  /*47cb0*/  CALL.REL.NOINC `($_ZN7cutlass13device_kernelIN5flash19enable_sm80_to_sm89INS1_16FlashAttnBwdSm80INS1_25CollectiveMainloopBwdSm80ILi2ELi2EN4cute5tupleIJNS5_1CILi128EEES8_NS7_ILi64EEEEEENS_6half_tEfNS_4arch4Sm80ELb0ELb0ELb1ELb0ELb1ELb0ELb0ELb0ELi2ELi4ELi4ELi4ELb0EEENS1_24CollectiveEpilogueBwdGQAISA_fSD_Li256ELb0ELb1EEENS1_19SingleTileSchedulerILb0ELb0ELb0ELi128EEEEEEEEEvNT_6ParamsE$_ZN4cute3eso3ESOILb1ELb0EJNS_5tupleIJNS_1CILi0EEES4_EEEiEEC2ERKS5_RKi) ;  /* 0xfffbef1000007944 */ /* 0x022fea0003c3ffff */
[----:B-1----:R1:W5:Y:S01]  /*47cc0*/  LDL R5, [R1+0x1580] ;  /* 0x0015800001057983 */ /* 0x0023620000100800 */
[----:B------:R-:W-:-:S03]  /*47cd0*/  MOV R6, 0x47cf0 ;  /* 0x00047cf000067802 */ /* 0x000fc60000000f00 */
[----:B-1---5:R-:W-:Y:S05]  /*47ce0*/  CALL.REL.NOINC `($_ZN7cutlass13device_kernelIN5flash19enable_sm80_to_sm89INS1_16FlashAttnBwdSm80INS1_25CollectiveMainloopBwdSm80ILi2ELi2EN4cute5tupleIJNS5_1CILi128EEES8_NS7_ILi64EEEEEENS_6half_tEfNS_4arch4Sm80ELb0ELb0ELb1ELb0ELb1ELb0ELb0ELb0ELi2ELi4ELi4ELi4ELb0EEENS1_24CollectiveEpilogueBwdGQAISA_fSD_Li256ELb0ELb1EEENS1_19SingleTileSchedulerILb0ELb0ELb0ELi128EEEEEEEEEvNT_6ParamsE$_ZN4cute3eso3ESOILb1ELb0EJNS_5tupleIJNS2_IJNS_1CILi1EEENS3_ILi0EEEEEES5_EEENS2_IJNS2_IJS5_S5_EEEiEEEEEC2ERKS7_RKS9_) ;  /* 0xfffbeea000007944 */ /* 0x022fea0003c3ffff */
[----:B-1----:R1:W5:Y:S01]  /*47cf0*/  LDL R5, [R1+0x1580] ;  /* 0x0015800001057983 */ /* 0x0023620000100800 */
[----:B------:R-:W-:-:S03]  /*47d00*/  MOV R6, 0x47d20 ;  /* 0x00047d2000067802 */ /* 0x000fc60000000f00 */
[----:B-1---5:R-:W-:Y:S05]  /*47d10*/  CALL.REL.NOINC `($_ZN7cutlass13device_kernelIN5flash19enable_sm80_to_sm89INS1_16FlashAttnBwdSm80INS1_25CollectiveMainloopBwdSm80ILi2ELi2EN4cute5tupleIJNS5_1CILi128EEES8_NS7_ILi64EEEEEENS_6half_tEfNS_4arch4Sm80ELb0ELb0ELb1ELb0ELb1ELb0ELb0ELb0ELi2ELi4ELi4ELi4ELb0EEENS1_24CollectiveEpilogueBwdGQAISA_fSD_Li256ELb0ELb1EEENS1_19SingleTileSchedulerILb0ELb0ELb0ELi128EEEEEEEEEvNT_6ParamsE$_ZN4cute5tupleIJNS0_IJNS0_IJNS0_IJNS_1CILi8EEENS1_ILi1EEEEEES3_EEENS0_IJNS0_IJS3_S3_EEENS1_ILi2EEEEEEEEENS0_IJNS0_IJNS0_IJS3_NS1_ILi0EEEEEESA_EEENS0_IJNS0_IJSA_SA_EEEiEEEEEEEEC2ERKS9_RKSF_) ;  /* 0xfffc030000007944 */ /* 0x022fea0003c3ffff */
[----:B------:R2:W5:Y:S01]  /*47d20*/  LDL R10, [R1+0x1580] ;  /* 0x00158000010a7983 */ /* 0x0005620000100800 */
[----:B------:R-:W-:-:S03]  /*47d30*/  MOV R6, 0x47d60 ;  /* 0x00047d6000067802 */ /* 0x000fc60000000f00 */
[----:B------:R2:W-:Y:S04]  /*47d40*/  STL.64 [R1+0x15b0], R8 ;  /* 0x0015b00801007387 */ /* 0x0005e80000100a00 */
[----:B-12--5:R-:W-:Y:S05]  /*47d50*/  CALL.REL.NOINC `($_ZN7cutlass13device_kernelIN5flash19enable_sm80_to_sm89INS1_16FlashAttnBwdSm80INS1_25CollectiveMainloopBwdSm80ILi2ELi2EN4cute5tupleIJNS5_1CILi128EEES8_NS7_ILi64EEEEEENS_6half_tEfNS_4arch4Sm80ELb0ELb0ELb1ELb0ELb1ELb0ELb0ELb0ELi2ELi4ELi4ELi4ELb0EEENS1_24CollectiveEpilogueBwdGQAISA_fSD_Li256ELb0ELb1EEENS1_19SingleTileSchedulerILb0ELb0ELb0ELi128EEEEEEEEEvNT_6ParamsE$_ZN4cute3eso3ESOILb0ELb0EJNS_6LayoutINS_5tupleIJNS3_IJNS3_IJNS_1CILi8EEENS4_ILi1EEEEEES6_EEENS3_IJNS3_IJS6_S6_EEENS4_ILi2EEEEEEEEENS3_IJNS3_IJNS3_IJS6_NS4_ILi0EEEEEESD_EEENS3_IJNS3_IJSD_SD_EEEiEEEEEEEENS_10ViewEngineINS_8smem_ptrIPN7cutlass6half_tEEEEEEEC2ERKSJ_RKSQ_) ;  /* 0xfffbd92000007944 */ /* 0x026fea0003c3ffff */
[----:B------:R2:W5:Y:S04]  /*47d60*/  LDL R6, [R1+0x1580] ;  /* 0x0015800001067983 */ /* 0x0005680000100800 */
[----:B-1----:R2:W5:Y:S01]  /*47d70*/  LDL.64 R4, [R1+0x1588] ;  /* 0x0015880001047983 */ /* 0x0025620000100a00 */
[----:B------:R-:W-:Y:S02]  /*47d80*/  MOV R38, R2 ;  /* 0x0000000200267202 */ /* 0x000fe40000000f00 */
[----:B------:R-:W-:Y:S02]  /*47d90*/  MOV R36, 0x47db0 ;  /* 0x00047db000247802 */ /* 0x000fe40000000f00 */
[----:B--2--5:R-:W-:Y:S05]  /*47da0*/  CALL.REL.NOINC `($_ZN7cutlass13device_kernelIN5flash19enable_sm80_to_sm89INS1_16FlashAttnBwdSm80INS1_25CollectiveMainloopBwdSm80ILi2ELi2EN4cute5tupleIJNS5_1CILi128EEES8_NS7_ILi64EEEEEENS_6half_tEfNS_4arch4Sm80ELb0ELb0ELb1ELb0ELb1ELb0ELb0ELb0ELi2ELi4ELi4ELi4ELb0EEENS1_24CollectiveEpilogueBwdGQAISA_fSD_Li256ELb0ELb1EEENS1_19SingleTileSchedulerILb0ELb0ELb0ELi128EEEEEEEEEvNT_6ParamsE$_ZN4cute3eso3ESOILb1ELb0EJNS_6LayoutINS_5tupleIJNS3_IJNS3_IJNS_1CILi4EEENS4_ILi2EEEEEENS4_ILi1EEEEEES6_EEENS3_IJNS3_IJNS3_IJS8_NS4_ILi32EEEEEENS4_ILi0EEEEEENS4_ILi64EEEEEEEENS_10ViewEngineIPN7cutlass6half_tEEEEEC2ERKSH_RKSM_) ;  /* 0xfffbeff000007944 */ /* 0x024fea0003c3ffff */
[----:B------:R2:W5:Y:S01]  /*47db0*/  LDL.64 R10, [R1+0x1580] ;  /* 0x00158000010a7983 */ /* 0x0005620000100a00 */
[----:B------:R-:W-:Y:S02]  /*47dc0*/  MOV R3, R6 ;  /* 0x0000000600037202 */ /* 0x000fe40000000f00 */
[----:B-1----:R-:W-:-:S02]  /*47dd0*/  MOV R2, 0x47df0 ;  /* 0x00047df000027802 */ /* 0x002fc40000000f00 */
[----:B--2--5:R-:W-:Y:S05]  /*47de0*/  CALL.REL.NOINC `($_ZN7cutlass13device_kernelIN5flash19enable_sm80_to_sm89INS1_16FlashAttnBwdSm80INS1_25CollectiveMainloopBwdSm80ILi2ELi2EN4cute5tupleIJNS5_1CILi128EEES8_NS7_ILi64EEEEEENS_6half_tEfNS_4arch4Sm80ELb0ELb0ELb1ELb0ELb1ELb0ELb0ELb0ELi2ELi4ELi4ELi4ELb0EEENS1_24CollectiveEpilogueBwdGQAISA_fSD_Li256ELb0ELb1EEENS1_19SingleTileSchedulerILb0ELb0ELb0ELi128EEEEEEEEEvNT_6ParamsE$_ZZN4cute5sliceINS_5tupleIJNS1_IJNS_10UnderscoreENS_1CILi0EEEEEENS1_IJS4_S2_EEEEEENS1_IJNS1_IJNS1_IJNS3_ILi1EEES4_EEES4_EEENS1_IJNS1_IJS4_S4_EEEiEEEEEEEEDaRKT_RKT0_ENKUlRKT_RKT0_E_clIS6_SC_EEDaSM_SP_) ;  /* 0xfffc10b000007944 */ /* 0x024fea0003c3ffff */
[----:B------:R-:W-:Y:S02]  /*47df0*/  MOV R2, 0x47e10 ;  /* 0x00047e1000027802 */ /* 0x000fe40000000f00 */
[----:B------:R-:W-:Y:S05]  /*47e00*/  CALL.REL.NOINC `($_ZN7cutlass13device_kernelIN5flash19enable_sm80_to_sm89INS1_16FlashAttnBwdSm80INS1_25CollectiveMainloopBwdSm80ILi2ELi2EN4cute5tupleIJNS5_1CILi128EEES8_NS7_ILi64EEEEEENS_6half_tEfNS_4arch4Sm80ELb0ELb0ELb1ELb0ELb1ELb0ELb0ELb0ELi2ELi4ELi4ELi4ELb0EEENS1_24CollectiveEpilogueBwdGQAISA_fSD_Li256ELb0ELb1EEENS1_19SingleTileSchedulerILb0ELb0ELb0ELi128EEEEEEEEEvNT_6ParamsE$_ZZN4cute12filter_tupleINS_5tupleIJNS1_IJNS_10UnderscoreENS_1CILi0EEEEEENS1_IJS4_S2_EEEEEENS1_IJNS1_IJNS1_IJNS3_ILi1EEES4_EEES4_EEENS1_IJNS1_IJS4_S4_EEEiEEEEEEZNS_5sliceIS7_SD_EEDaRKT_RKT0_EUlRKT_RKT0_E_EEDaSH_SK_OT1_ENKUlDpSN_E_clIJNS1_IJS9_EEENS1_IJiEEEEEEDaSU_) ;  /* 0xfffc098000007944 */ /* 0x000fea0003c3ffff */
[----:B------:R-:W-:Y:S02]  /*47e10*/  MOV R36, 0x47e30 ;  /* 0x00047e3000247802 */ /* 0x000fe40000000f00 */
[----:B------:R-:W-:Y:S05]  /*47e20*/  CALL.REL.NOINC `($_ZN7cutlass13device_kernelIN5flash19enable_sm80_to_sm89INS1_16FlashAttnBwdSm80INS1_25CollectiveMainloopBwdSm80ILi2ELi2EN4cute5tupleIJNS5_1CILi128EEES8_NS7_ILi64EEEEEENS_6half_tEfNS_4arch4Sm80ELb0ELb0ELb1ELb0ELb1ELb0ELb0ELb0ELi2ELi4ELi4ELi4ELb0EEENS1_24CollectiveEpilogueBwdGQAISA_fSD_Li256ELb0ELb1EEENS1_19SingleTileSchedulerILb0ELb0ELb0ELi128EEEEEEEEEvNT_6ParamsE$_ZN4cute5tupleIJNS0_IJNS0_IJNS_1CILi8EEENS1_ILi1EEEEEENS1_ILi2EEEEEENS0_IJNS0_IJS3_NS1_ILi0EEEEEEiEEEEEC2ERKS6_RKS9_) ;  /* 0xfffc048000007944 */ /* 0x000fea0003c3ffff */
[----:B-1----:R1:W5:Y:S01]  /*47e30*/  LDL R3, [R1+0x1580] ;  /* 0x0015800001037983 */ /* 0x0023620000100800 */
[----:B------:R-:W-:-:S03]  /*47e40*/  MOV R6, 0x47e60 ;  /* 0x00047e6000067802 */ /* 0x000fc60000000f00 */
        /* <DEDUP_REMOVED lines=8> */
[----:B------:R-:W-:-:S03]  /*47ed0*/  MOV R38, 0x47f00 ;  /* 0x00047f0000267802 */ /* 0x000fc60000000f00 */
[----:B--2---:R1:W-:Y:S04]  /*47ee0*/  STL.64 [R1+0x15b0], R2 ;  /* 0x0015b00201007387 */ /* 0x0043e80000100a00 */
[----:B-1----:R-:W-:Y:S05]  /*47ef0*/  CALL.REL.NOINC `($_ZN7cutlass13device_kernelIN5flash19enable_sm80_to_sm89INS1_16FlashAttnBwdSm80INS1_25CollectiveMainloopBwdSm80ILi2ELi2EN4cute5tupleIJNS5_1CILi128EEES8_NS7_ILi64EEEEEENS_6half_tEfNS_4arch4Sm80ELb0ELb0ELb1ELb0ELb1ELb0ELb0ELb0ELi2ELi4ELi4ELi4ELb0EEENS1_24CollectiveEpilogueBwdGQAISA_fSD_Li256ELb0ELb1EEENS1_19SingleTileSchedulerILb0ELb0ELb0ELi128EEEEEEEEEvNT_6ParamsE$_ZN4cute3eso3ESOILb0ELb0EJNS_6LayoutINS_5tupleIJNS3_IJNS_1CILi8EEENS4_ILi1EEEEEENS4_ILi2EEEEEENS3_IJNS3_IJS6_NS4_ILi0EEEEEEiEEEEENS_10ViewEngineINS_8smem_ptrIPN7cutlass6half_tEEEEEEEC2ERKSD_RKSK_) ;  /* 0xfffbdd6000007944 */ /* 0x002fea0003c3ffff */
[----:B------:R2:W5:Y:S04]  /*47f00*/  LDL R8, [R1+0x1580] ;  /* 0x0015800001087983 */ /* 0x0005680000100800 */
[----:B------:R2:W5:Y:S01]  /*47f10*/  LDL.64 R12, [R1+0x1588] ;  /* 0x00158800010c7983 */ /* 0x0005620000100a00 */
[----:B------:R-:W-:Y:S02]  /*47f20*/  MOV R47, RZ ;  /* 0x000000ff002f7202 */ /* 0x000fe40000000f00 */
[----:B------:R-:W-:Y:S02]  /*47f30*/  MOV R46, 0x47f50 ;  /* 0x00047f50002e7802 */ /* 0x000fe40000000f00 */
[----:B-12--5:R-:W-:Y:S05]  /*47f40*/  CALL.REL.NOINC `($_ZN7cutlass13device_kernelIN5flash19enable_sm80_to_sm89INS1_16FlashAttnBwdSm80INS1_25CollectiveMainloopBwdSm80ILi2ELi2EN4cute5tupleIJNS5_1CILi128EEES8_NS7_ILi64EEEEEENS_6half_tEfNS_4arch4Sm80ELb0ELb0ELb1ELb0ELb1ELb0ELb0ELb0ELi2ELi4ELi4ELi4ELb0EEENS1_24CollectiveEpilogueBwdGQAISA_fSD_Li256ELb0ELb1EEENS1_19SingleTileSchedulerILb0ELb0ELb0ELi128EEEEEEEEEvNT_6ParamsE$_ZN4cute3eso3ESOILb1ELb0EJNS_10UnderscoreEiEEC2ERKS2_RKi) ;  /* 0xfffbe5d000007944 */ /* 0x026fea0003c3ffff */
[----:B------:R-:W2:Y:S01]  /*47f50*/  LDL R37, [R1+0x1580] ;  /* 0x0015800001257983 */ /* 0x000ea20000100800 */
[----:B------:R-:W-:Y:S01]  /*47f60*/  MOV R38, 0x47f90 ;  /* 0x00047f9000267802 */ /* 0x000fe20000000f00 */
[----:B--2---:R-:W-:Y:S02]  /*47f70*/  IMAD R37, R8, R37, RZ ;  /* 0x0000002508257224 */ /* 0x004fe400078e02ff */
[----:B-1----:R-:W-:Y:S05]  /*47f80*/  CALL.REL.NOINC `($_ZN7cutlass13device_kernelIN5flash19enable_sm80_to_sm89INS1_16FlashAttnBwdSm80INS1_25CollectiveMainloopBwdSm80ILi2ELi2EN4cute5tupleIJNS5_1CILi128EEES8_NS7_ILi64EEEEEENS_6half_tEfNS_4arch4Sm80ELb0ELb0ELb1ELb0ELb1ELb0ELb0ELb0ELi2ELi4ELi4ELi4ELb0EEENS1_24CollectiveEpilogueBwdGQAISA_fSD_Li256ELb0ELb1EEENS1_19SingleTileSchedulerILb0ELb0ELb0ELi128EEEEEEEEEvNT_6ParamsE$_ZN4cute3eso3ESOILb1ELb0EJNS_6LayoutINS_5tupleIJNS3_IJNS_1CILi8EEENS4_ILi1EEEEEEEEENS3_IJNS3_IJS6_NS4_ILi0EEEEEEEEEEEiEEC2ERKSC_RKi) ;  /* 0xfffbf88000007944 */ /* 0x002fea0003c3ffff */
[----:B------:R-:W2:Y:S01]  /*47f90*/  LDL R3, [R1+0x1580] ;  /* 0x0015800001037983 */ /* 0x000ea20000100800 */
[----:B------:R-:W-:-:S02]  /*47fa0*/  MOV R38, R83 ;  /* 0x0000005300267202 */ /* 0x000fc40000000f00 */
        /* <DEDUP_REMOVED lines=8> */
[----:B------:R-:W-:Y:S02]  /*48030*/  MOV R46, 0x48050 ;  /* 0x00048050002e7802 */ /* 0x000fe40000000f00 */
[----:B-1---5:R-:W-:Y:S05]  /*48040*/  CALL.REL.NOINC `($_ZN7cutlass13device_kernelIN5flash19enable_sm80_to_sm89INS1_16FlashAttnBwdSm80INS1_25CollectiveMainloopBwdSm80ILi2ELi2EN4cute5tupleIJNS5_1CILi128EEES8_NS7_ILi64EEEEEENS_6half_tEfNS_4arch4Sm80ELb0ELb0ELb1ELb0ELb1ELb0ELb0ELb0ELi2ELi4ELi4ELi4ELb0EEENS1_24CollectiveEpilogueBwdGQAISA_fSD_Li256ELb0ELb1EEENS1_19SingleTileSchedulerILb0ELb0ELb0ELi128EEEEEEEEEvNT_6ParamsE$_ZN4cute3eso3ESOILb1ELb0EJNS_10UnderscoreEiEEC2ERKS2_RKi) ;  /* 0xfffbe4d000007944 */ /* 0x022fea0003c3ffff */
[----:B------:R-:W2:Y:S01]  /*48050*/  LDL R5, [R1+0x1580] ;  /* 0x0015800001057983 */ /* 0x000ea20000100800 */
[----:B------:R-:W-:Y:S02]  /*48060*/  MOV R6, 0x48090 ;  /* 0x0004809000067802 */ /* 0x000fe40000000f00 */
[----:B--2---:R-:W-:Y:S02]  /*48070*/  SHF.L.U32 R5, R5, 0x6, RZ ;  /* 0x0000000605057819 */ /* 0x004fe400000006ff */
[----:B-1----:R-:W-:Y:S05]  /*48080*/  CALL.REL.NOINC `($_ZN7cutlass13device_kernelIN5flash19enable_sm80_to_sm89INS1_16FlashAttnBwdSm80INS1_25CollectiveMainloopBwdSm80ILi2ELi2EN4cute5tupleIJNS5_1CILi128EEES8_NS7_ILi64EEEEEENS_6half_tEfNS_4arch4Sm80ELb0ELb0ELb1ELb0ELb1ELb0ELb0ELb0ELi2ELi4ELi4ELi4ELb0EEENS1_24CollectiveEpilogueBwdGQAISA_fSD_Li256ELb0ELb1EEENS1_19SingleTileSchedulerILb0ELb0ELb0ELi128EEEEEEEEEvNT_6ParamsE$_ZN4cute3eso3ESOILb1ELb0EJNS_6LayoutINS_5tupleIJNS3_IJNS3_IJNS_1CILi4EEENS4_ILi2EEEEEENS4_ILi1EEEEEEEEENS3_IJNS3_IJNS3_IJS8_NS4_ILi32EEEEEENS4_ILi0EEEEEEEEEEEiEEC2ERKSG_RKi) ;  /* 0xfffbec9000007944 */ /* 0x002fea0003c3ffff */
[----:B-1----:R-:W2:Y:S01]  /*48090*/  LDL R5, [R1+0x1580] ;  /* 0x0015800001057983 */ /* 0x002ea20000100800 */
        /* <DEDUP_REMOVED lines=14> */
[----:B-1----:R1:W5:Y:S01]  /*48180*/  LDL R3, [R1+0x1580] ;  /* 0x0015800001037983 */ /* 0x0023620000100800 */
[----:B------:R-:W-:-:S03]  /*48190*/  MOV R6, 0x481b0 ;  /* 0x000481b000067802 */ /* 0x000fc60000000f00 */
[----:B-1---5:R-:W-:Y:S05]  /*481a0*/  CALL.REL.NOINC `($_ZN7cutlass13device_kernelIN5flash19enable_sm80_to_sm89INS1_16FlashAttnBwdSm80INS1_25CollectiveMainloopBwdSm80ILi2ELi2EN4cute5tupleIJNS5_1CILi128EEES8_NS7_ILi64EEEEEENS_6half_tEfNS_4arch4Sm80ELb0ELb0ELb1ELb0ELb1ELb0ELb0ELb0ELi2ELi4ELi4ELi4ELb0EEENS1_24CollectiveEpilogueBwdGQAISA_fSD_Li256ELb0ELb1EEENS1_19SingleTileSchedulerILb0ELb0ELb0ELi128EEEEEEEEEvNT_6ParamsE$_ZN4cute3eso3ESOILb1ELb0EJNS_6LayoutINS_5tupleIJNS3_IJNS3_IJNS_1CILi2EEES5_EEENS4_ILi1EEEEEEEEENS3_IJNS3_IJNS3_IJS7_NS4_ILi16EEEEEENS4_ILi0EEEEEEEEEEENS_10ViewEngineIPjEEEEC2ERKSF_RKSI_) ;  /* 0xfffbeae000007944 */ /* 0x022fea0003c3ffff */
        /* <DEDUP_REMOVED lines=9> */
[----:B-1----:R-:W-:Y:S05]  /*48240*/  CALL.REL.NOINC `($_ZN7cutlass13device_kernelIN5flash19enable_sm80_to_sm89INS1_16FlashAttnBwdSm80INS1_25CollectiveMainloopBwdSm80ILi2ELi2EN4cute5tupleIJNS5_1CILi128EEES8_NS7_ILi64EEEEEENS_6half_tEfNS_4arch4Sm80ELb0ELb0ELb1ELb0ELb1ELb0ELb0ELb0ELi2ELi4ELi4ELi4ELb0EEENS1_24CollectiveEpilogueBwdGQAISA_fSD_Li256ELb0ELb1EEENS1_19SingleTileSchedulerILb0ELb0ELb0ELi128EEEEEEEEEvNT_6ParamsE$_ZN4cute3eso3ESOILb1ELb0EJNS_10UnderscoreEiEEC2ERKS2_RKi) ;  /* 0xfffbe2d000007944 */ /* 0x002fea0003c3ffff */
[----:B------:R-:W2:Y:S01]  /*48250*/  LDL R37, [R1+0x1580] ;  /* 0x0015800001257983 */ /* 0x000ea20000100800 */
[----:B------:R-:W-:Y:S01]  /*48260*/  MOV R38, 0x48290 ;  /* 0x0004829000267802 */ /* 0x000fe20000000f00 */
[----:B--2---:R-:W-:-:S02]  /*48270*/  IMAD R37, R8, R37, RZ ;  /* 0x0000002508257224 */ /* 0x004fc400078e02ff */
        /* <DEDUP_REMOVED lines=58> */
.L_x_1449:
[----:B------:R-:W-:Y:S11]  /*48620*/  ISETP.NE.AND P0, PT, R50, 0x7, PT ;  /* 0x000000073200780c */ /* 0x000ff60003f05270 */
[----:B------:R-:W-:Y:S02]  /*48630*/  @!UPT UIADD3 URZ, URZ, URZ, URZ ;  /* 0x0000003f3f3ff290 */ /* 0x000fe4000fffe03f */
[----:B------:R-:W-:-:S05]  /*48640*/  @!P0 BRA `(.L_x_1448) ;  /* 0x00000f8000008947 */ /* 0x000fca0003800000 */
[----:B------:R-:W-:Y:S02]  /*48650*/  IADD3 R40, R50, 0x1, RZ ;  /* 0x0000000132287810 */ /* 0x000fe40007ffe0ff */
[----:B------:R-:W-:Y:S03]  /*48660*/  MOV R46, 0x48690 ;  /* 0x00048690002e7802 */ /* 0x000fe60000000f00 */
[----:B------:R-:W-:Y:S02]  /*48670*/  IMAD.MOV.U32 R3, RZ, RZ, R40 ;  /* 0x000000ffff037224 */ /* 0x000fe400078e0028 */
[----:B------:R-:W-:Y:S05]  /*48680*/  CALL.REL.NOINC `($_ZN7cutlass13device_kernelIN5flash19enable_sm80_to_sm89INS1_16FlashAttnBwdSm80INS1_25CollectiveMainloopBwdSm80ILi2ELi2EN4cute5tupleIJNS5_1CILi128EEES8_NS7_ILi64EEEEEENS_6half_tEfNS_4arch4Sm80ELb0ELb0ELb1ELb0ELb1ELb0ELb0ELb0ELi2ELi4ELi4ELi4ELb0EEENS1_24CollectiveEpilogueBwdGQAISA_fSD_Li256ELb0ELb1EEENS1_19SingleTileSchedulerILb0ELb0ELb0ELi128EEEEEEEEEvNT_6ParamsE$_ZN4cute3eso3ESOILb1ELb0EJNS_10UnderscoreES2_iEEC2ERKS2_S5_RKi) ;  /* 0xfffbde5000007944 */ /* 0x000fea0003c3ffff */
        /* <DEDUP_REMOVED lines=16> */
[----:B------:R-:W-:Y:S05]  /*48790*/  CALL.REL.NOINC `($_ZN7cutlass13device_kernelIN5flash19enable_sm80_to_sm89INS1_16FlashAttnBwdSm80INS1_25CollectiveMainloopBwdSm80ILi2ELi2EN4cute5tupleIJNS5_1CILi128EEES8_NS7_ILi64EEEEEENS_6half_tEfNS_4arch4Sm80ELb0ELb0ELb1ELb0ELb1ELb0ELb0ELb0ELi2ELi4ELi4ELi4ELb0EEENS1_24CollectiveEpilogueBwdGQAISA_fSD_Li256ELb0ELb1EEENS1_19SingleTileSchedulerILb0ELb0ELb0ELi128EEEEEEEEEvNT_6ParamsE$_ZN4cute3eso3ESOILb1ELb0EJNS_6LayoutINS_5tupleIJNS3_IJNS_1CILi8EEENS4_ILi1EEEEEENS4_ILi2EEEEEENS3_IJNS3_IJS6_NS4_ILi0EEEEEENS4_ILi4096EEEEEEEEiEEC2ERKSE_RKi) ;  /* 0xfffbf2f000007944 */ /* 0x000fea0003c3ffff */
[----:B-1----:R-:W2:Y:S01]  /*487a0*/  LDL R3, [R1+0x1580] ;  /* 0x0015800001037983 */ /* 0x002ea20000100800 */
[----:B------:R-:W-:Y:S01]  /*487b0*/  MOV R46, 0x48810 ;  /* 0x00048810002e7802 */ /* 0x000fe20000000f00 */
[----:B------:R-:W-:Y:S02]  /*487c0*/  IMAD.MOV.U32 R38, RZ, RZ, R83 ;  /* 0x000000ffff267224 */ /* 0x000fe400078e0053 */
[----:B------:R-:W2:Y:S02]  /*487d0*/  LD.E.64 R36, [R94.64+0x8] ;  /* 0x000008085e247980 */ /* 0x000ea4000c101b00 */
[C---:B--2---:R-:W-:Y:S04]  /*487e0*/  LEA R2, P0, R3.reuse, R36, 0x1 ;  /* 0x0000002403027211 */ /* 0x044fe800078008ff */
[----:B------:R-:W-:Y:S04]  /*487f0*/  LEA.HI.X.SX32 R3, R3, R37, 0x1, P0 ;  /* 0x0000002503037211 */ /* 0x000fe800000f0eff */
[----:B------:R-:W-:Y:S05]  /*48800*/  CALL.REL.NOINC `($_ZN7cutlass13device_kernelIN5flash19enable_sm80_to_sm89INS1_16FlashAttnBwdSm80INS1_25CollectiveMainloopBwdSm80ILi2ELi2EN4cute5tupleIJNS5_1CILi128EEES8_NS7_ILi64EEEEEENS_6half_tEfNS_4arch4Sm80ELb0ELb0ELb1ELb0ELb1ELb0ELb0ELb0ELi2ELi4ELi4ELi4ELb0EEENS1_24CollectiveEpilogueBwdGQAISA_fSD_Li256ELb0ELb1EEENS1_19SingleTileSchedulerILb0ELb0ELb0ELi128EEEEEEEEEvNT_6ParamsE$_ZN4cute8smem_ptrIPN7cutlass6half_tEECI1NS_12iter_adaptorIS3_S4_EEES3_) ;  /* 0xfffbfdc000007944 */ /* 0x000fea0003c3ffff */
[----:B-1----:R1:W5:Y:S01]  /*48810*/  LDL.64 R2, [R1+0x1580] ;  /* 0x0015800001027983 */ /* 0x0023620000100a00 */
[----:B------:R-:W-:Y:S03]  /*48820*/  MOV R38, 0x48840 ;  /* 0x0004884000267802 */ /* 0x000fe60000000f00 */
[----:B-1---5:R-:W-:Y:S05]  /*48830*/  CALL.REL.NOINC `($_ZN7cutlass13device_kernelIN5flash19enable_sm80_to_sm89INS1_16FlashAttnBwdSm80INS1_25CollectiveMainloopBwdSm80ILi2ELi2EN4cute5tupleIJNS5_1CILi128EEES8_NS7_ILi64EEEEEENS_6half_tEfNS_4arch4Sm80ELb0ELb0ELb1ELb0ELb1ELb0ELb0ELb0ELi2ELi4ELi4ELi4ELb0EEENS1_24CollectiveEpilogueBwdGQAISA_fSD_Li256ELb0ELb1EEENS1_19SingleTileSchedulerILb0ELb0ELb0ELi128EEEEEEEEEvNT_6ParamsE$_ZN4cute3eso3ESOILb1ELb0EJNS_6LayoutINS_5tupleIJNS3_IJNS_1CILi8EEENS4_ILi1EEEEEENS4_ILi2EEEEEENS3_IJNS3_IJS6_NS4_ILi0EEEEEENS4_ILi4096EEEEEEEENS_10ViewEngineINS_8smem_ptrIPN7cutlass6half_tEEEEEEEC2ERKSE_RKSL_) ;  /* 0xfffbf21000007944 */ /* 0x022fea0003c3ffff */
[----:B-1----:R-:W-:Y:S01]  /*48840*/  MOV R3, R40 ;  /* 0x0000002800037202 */ /* 0x002fe20000000f00 */
[----:B------:R1:W5:Y:S01]  /*48850*/  LDL.64 R36, [R1+0x1580] ;  /* 0x0015800001247983 */ /* 0x0003620000100a00 */
[----:B------:R-:W-:Y:S03]  /*48860*/  MOV R46, 0x48880 ;  /* 0x00048880002e7802 */ /* 0x000fe60000000f00 */
[----:B-1---5:R-:W-:Y:S05]  /*48870*/  CALL.REL.NOINC `($_ZN7cutlass13device_kernelIN5flash19enable_sm80_to_sm89INS1_16FlashAttnBwdSm80INS1_25CollectiveMainloopBwdSm80ILi2ELi2EN4cute5tupleIJNS5_1CILi128EEES8_NS7_ILi64EEEEEENS_6half_tEfNS_4arch4Sm80ELb0ELb0ELb1ELb0ELb1ELb0ELb0ELb0ELi2ELi4ELi4ELi4ELb0EEENS1_24CollectiveEpilogueBwdGQAISA_fSD_Li256ELb0ELb1EEENS1_19SingleTileSchedulerILb0ELb0ELb0ELi128EEEEEEEEEvNT_6ParamsE$_ZN4cute3eso3ESOILb1ELb0EJNS_10UnderscoreES2_iEEC2ERKS2_S5_RKi) ;  /* 0xfffbdc6000007944 */ /* 0x022fea0003c3ffff */
        /* <DEDUP_REMOVED lines=9> */
[----:B------:R-:W-:Y:S05]  /*48910*/  CALL.REL.NOINC `($_ZN7cutlass13device_kernelIN5flash19enable_sm80_to_sm89INS1_16FlashAttnBwdSm80INS1_25CollectiveMainloopBwdSm80ILi2ELi2EN4cute5tupleIJNS5_1CILi128EEES8_NS7_ILi64EEEEEENS_6half_tEfNS_4arch4Sm80ELb0ELb0ELb1ELb0ELb1ELb0ELb0ELb0ELi2ELi4ELi4ELi4ELb0EEENS1_24CollectiveEpilogueBwdGQAISA_fSD_Li256ELb0ELb1EEENS1_19SingleTileSchedulerILb0ELb0ELb0ELi128EEEEEEEEEvNT_6ParamsE$_ZN4cute3eso3ESOILb1ELb0EJNS_6LayoutINS_5tupleIJNS3_IJNS_1CILi8EEENS4_ILi1EEEEEENS4_ILi2EEEEEENS3_IJNS3_IJS6_NS4_ILi0EEEEEES5_EEEEEiEEC2ERKSD_RKi) ;  /* 0xfffbf30000007944 */ /* 0x000fea0003c3ffff */
[----:B------:R-:W-:Y:S01]  /*48920*/  MOV R48, 0x48970 ;  /* 0x0004897000307802 */ /* 0x000fe20000000f00 */
[----:B------:R-:W2:Y:S02]  /*48930*/  LDL R39, [R1+0x1580] ;  /* 0x0015800001277983 */ /* 0x000ea40000100800 */
[C---:B--2---:R-:W-:Y:S04]  /*48940*/  LEA R38, P0, R39.reuse, R90, 0x1 ;  /* 0x0000005a27267211 */ /* 0x044fe800078008ff */
[----:B------:R-:W-:Y:S04]  /*48950*/  LEA.HI.X.SX32 R39, R39, R91, 0x1, P0 ;  /* 0x0000005b27277211 */ /* 0x000fe800000f0eff */
[----:B-1----:R-:W-:Y:S05]  /*48960*/  CALL.REL.NOINC `($_ZN7cutlass13device_kernelIN5flash19enable_sm80_to_sm89INS1_16FlashAttnBwdSm80INS1_25CollectiveMainloopBwdSm80ILi2ELi2EN4cute5tupleIJNS5_1CILi128EEES8_NS7_ILi64EEEEEENS_6half_tEfNS_4arch4Sm80ELb0ELb0ELb1ELb0ELb1ELb0ELb0ELb0ELi2ELi4ELi4ELi4ELb0EEENS1_24CollectiveEpilogueBwdGQAISA_fSD_Li256ELb0ELb1EEENS1_19SingleTileSchedulerILb0ELb0ELb0ELi128EEEEEEEEEvNT_6ParamsE$_ZN4cute3eso3ESOILb1ELb0EJNS_6LayoutINS_5tupleIJNS3_IJNS_1CILi8EEENS4_ILi1EEEEEENS4_ILi2EEEEEENS3_IJNS3_IJS6_NS4_ILi0EEEEEES5_EEEEENS_10ViewEngineIPN7cutlass6half_tEEEEEC2ERKSD_RKSI_) ;  /* 0xfffbf27000007944 */ /* 0x002fea0003c3ffff */
[----:B------:R2:W5:Y:S01]  /*48970*/  LDL.64 R2, [R1+0x1580] ;  /* 0x0015800001027983 */ /* 0x0005620000100a00 */
[----:B-1----:R-:W-:Y:S03]  /*48980*/  MOV R46, 0x489a0 ;  /* 0x000489a0002e7802 */ /* 0x002fe60000000f00 */
[----:B--2--5:R-:W-:Y:S05]  /*48990*/  CALL.REL.NOINC `($_ZN7cutlass13device_kernelIN5flash19enable_sm80_to_sm89INS1_16FlashAttnBwdSm80INS1_25CollectiveMainloopBwdSm80ILi2ELi2EN4cute5tupleIJNS5_1CILi128EEES8_NS7_ILi64EEEEEENS_6half_tEfNS_4arch4Sm80ELb0ELb0ELb1ELb0ELb1ELb0ELb0ELb0ELi2ELi4ELi4ELi4ELb0EEENS1_24CollectiveEpilogueBwdGQAISA_fSD_Li256ELb0ELb1EEENS1_19SingleTileSchedulerILb0ELb0ELb0ELi128EEEEEEEEEvNT_6ParamsE$_ZN4cute3eso3ESOILb1ELb0EJNS_6LayoutINS_5tupleIJNS3_IJNS_1CILi8EEENS4_ILi1EEEEEENS3_IJNS4_ILi2EEEEEEEEENS3_IJNS3_IJS6_NS4_ILi0EEEEEENS3_IJNS4_ILi4096EEEEEEEEEEENS_10ViewEngineINS_8smem_ptrIPN7cutlass6half_tEEEEEEEC2ERKSG_RKSN_) ;  /* 0xfffbeeb000007944 */ /* 0x024fea0003c3ffff */
[----:B-1----:R1:W5:Y:S01]  /*489a0*/  LDL.64 R36, [R1+0x1580] ;  /* 0x0015800001247983 */ /* 0x0023620000100a00 */
[----:B------:R-:W-:Y:S03]  /*489b0*/  MOV R46, 0x489d0 ;  /* 0x000489d0002e7802 */ /* 0x000fe60000000f00 */
[----:B-1---5:R-:W-:Y:S05]  /*489c0*/  CALL.REL.NOINC `($_ZN7cutlass13device_kernelIN5flash19enable_sm80_to_sm89INS1_16FlashAttnBwdSm80INS1_25CollectiveMainloopBwdSm80ILi2ELi2EN4cute5tupleIJNS5_1CILi128EEES8_NS7_ILi64EEEEEENS_6half_tEfNS_4arch4Sm80ELb0ELb0ELb1ELb0ELb1ELb0ELb0ELb0ELi2ELi4ELi4ELi4ELb0EEENS1_24CollectiveEpilogueBwdGQAISA_fSD_Li256ELb0ELb1EEENS1_19SingleTileSchedulerILb0ELb0ELb0ELi128EEEEEEEEEvNT_6ParamsE$_ZN4cute3eso3ESOILb1ELb0EJNS_6LayoutINS_5tupleIJNS3_IJNS_1CILi8EEENS4_ILi1EEEEEENS3_IJNS4_ILi2EEEEEEEEENS3_IJNS3_IJS6_NS4_ILi0EEEEEENS3_IJS5_EEEEEEEENS_10ViewEngineIPN7cutlass6half_tEEEEEC2ERKSF_RKSK_) ;  /* 0xfffbef8000007944 */ /* 0x022fea0003c3ffff */
[----:B-1----:R1:W5:Y:S01]  /*489d0*/  LDL.64 R2, [R1+0x1580] ;  /* 0x0015800001027983 */ /* 0x0023620000100a00 */
[----:B------:R-:W-:Y:S03]  /*489e0*/  MOV R46, 0x48a00 ;  /* 0x00048a00002e7802 */ /* 0x000fe60000000f00 */
[----:B-1---5:R-:W-:Y:S05]  /*489f0*/  CALL.REL.NOINC `($_ZN7cutlass13device_kernelIN5flash19enable_sm80_to_sm89INS1_16FlashAttnBwdSm80INS1_25CollectiveMainloopBwdSm80ILi2ELi2EN4cute5tupleIJNS5_1CILi128EEES8_NS7_ILi64EEEEEENS_6half_tEfNS_4arch4Sm80ELb0ELb0ELb1ELb0ELb1ELb0ELb0ELb0ELi2ELi4ELi4ELi4ELb0EEENS1_24CollectiveEpilogueBwdGQAISA_fSD_Li256ELb0ELb1EEENS1_19SingleTileSchedulerILb0ELb0ELb0ELi128EEEEEEEEEvNT_6ParamsE$_ZN4cute3eso3ESOILb1ELb0EJNS_6LayoutINS_5tupleIJNS3_IJNS3_IJNS_1CILi8EEENS4_ILi1EEEEEES6_EEENS3_IJNS3_IJS6_S6_EEENS4_ILi2EEEEEEEEENS3_IJNS3_IJNS3_IJS6_NS4_ILi0EEEEEESD_EEENS3_IJNS3_IJSD_SD_EEES5_EEEEEEEENS_10ViewEngineIPN7cutlass6half_tEEEEEC2ERKSJ_RKSO_) ;  /* 0xfffbe56000007944 */ /* 0x022fea0003c3ffff */
[----:B-1----:R1:W5:Y:S01]  /*48a00*/  LDL.64 R38, [R1+0x1580] ;  /* 0x0015800001267983 */ /* 0x0023620000100a00 */
[----:B------:R-:W-:Y:S03]  /*48a10*/  MOV R46, 0x48a30 ;  /* 0x00048a30002e7802 */ /* 0x000fe60000000f00 */
[----:B-1---5:R-:W-:Y:S05]  /*48a20*/  CALL.REL.NOINC `($_ZN7cutlass13device_kernelIN5flash19enable_sm80_to_sm89INS1_16FlashAttnBwdSm80INS1_25CollectiveMainloopBwdSm80ILi2ELi2EN4cute5tupleIJNS5_1CILi128EEES8_NS7_ILi64EEEEEENS_6half_tEfNS_4arch4Sm80ELb0ELb0ELb1ELb0ELb1ELb0ELb0ELb0ELi2ELi4ELi4ELi4ELb0EEENS1_24CollectiveEpilogueBwdGQAISA_fSD_Li256ELb0ELb1EEENS1_19SingleTileSchedulerILb0ELb0ELb0ELi128EEEEEEEEEvNT_6ParamsE$_ZN4cute3eso3ESOILb1ELb0EJNS_6LayoutINS_5tupleIJNS3_IJNS3_IJNS_1CILi8EEENS4_ILi1EEEEEES6_EEENS3_IJNS3_IJS6_S6_EEENS4_ILi2EEEEEEEEENS3_IJNS3_IJNS3_IJS6_NS4_ILi0EEEEEESD_EEENS3_IJNS3_IJSD_SD_EEENS4_ILi4096EEEEEEEEEEENS_10ViewEngineINS_8smem_ptrIPN7cutlass6half_tEEEEEEEC2ERKSK_RKSR_) ;  /* 0xfffbe47000007944 */ /* 0x022fea0003c3ffff */
[----:B-1----:R1:W5:Y:S01]  /*48a30*/  LDL.64 R2, [R1+0x1580] ;  /* 0x0015800001027983 */ /* 0x0023620000100a00 */
[----:B------:R-:W-:Y:S03]  /*48a40*/  MOV R48, 0x48a60 ;  /* 0x00048a6000307802 */ /* 0x000fe60000000f00 */
[----:B-1---5:R-:W-:Y:S05]  /*48a50*/  CALL.REL.NOINC `($_ZN7cutlass13device_kernelIN5flash19enable_sm80_to_sm89INS1_16FlashAttnBwdSm80INS1_25CollectiveMainloopBwdSm80ILi2ELi2EN4cute5tupleIJNS5_1CILi128EEES8_NS7_ILi64EEEEEENS_6half_tEfNS_4arch4Sm80ELb0ELb0ELb1ELb0ELb1ELb0ELb0ELb0ELi2ELi4ELi4ELi4ELb0EEENS1_24CollectiveEpilogueBwdGQAISA_fSD_Li256ELb0ELb1EEENS1_19SingleTileSchedulerILb0ELb0ELb0ELi128EEEEEEEEEvNT_6ParamsE$_ZN4cute3eso3ESOILb1ELb0EJNS_6LayoutINS_5tupleIJNS3_IJNS_1CILi8EEENS4_ILi1EEEEEENS4_ILi2EEEEEENS3_IJNS3_IJS6_NS4_ILi0EEEEEES5_EEEEENS_10ViewEngineIPN7cutlass6half_tEEEEEC2ERKSD_RKSI_) ;  /* 0xfffbf18000007944 */ /* 0x022fea0003c3ffff */
[----:B-1----:R-:W-:Y:S01]  /*48a60*/  MOV R38, R83 ;  /* 0x0000005300267202 */ /* 0x002fe20000000f00 */
[----:B------:R1:W5:Y:S01]  /*48a70*/  LDL.64 R42, [R1+0x1580] ;  /* 0x00158000012a7983 */ /* 0x0003620000100a00 */
[----:B------:R-:W-:Y:S03]  /*48a80*/  MOV R46, 0x48aa0 ;  /* 0x00048aa0002e7802 */ /* 0x000fe60000000f00 */
[----:B-1---5:R-:W-:Y:S05]  /*48a90*/  CALL.REL.NOINC `($_ZN7cutlass13device_kernelIN5flash19enable_sm80_to_sm89INS1_16FlashAttnBwdSm80INS1_25CollectiveMainloopBwdSm80ILi2ELi2EN4cute5tupleIJNS5_1CILi128EEES8_NS7_ILi64EEEEEENS_6half_tEfNS_4arch4Sm80ELb0ELb0ELb1ELb0ELb1ELb0ELb0ELb0ELi2ELi4ELi4ELi4ELb0EEENS1_24CollectiveEpilogueBwdGQAISA_fSD_Li256ELb0ELb1EEENS1_19SingleTileSchedulerILb0ELb0ELb0ELi128EEEEEEEEEvNT_6ParamsE$_ZN4cute8smem_ptrIPN7cutlass6half_tEECI1NS_12iter_adaptorIS3_S4_EEES3_) ;  /* 0xfffbfb3000007944 */ /* 0x022fea0003c3ffff */
[----:B-1----:R1:W5:Y:S01]  /*48aa0*/  LDL.64 R2, [R1+0x1580] ;  /* 0x0015800001027983 */ /* 0x0023620000100a00 */
[----:B------:R-:W-:Y:S03]  /*48ab0*/  MOV R38, 0x48ad0 ;  /* 0x00048ad000267802 */ /* 0x000fe60000000f00 */
[----:B-1---5:R-:W-:Y:S05]  /*48ac0*/  CALL.REL.NOINC `($_ZN7cutlass13device_kernelIN5flash19enable_sm80_to_sm89INS1_16FlashAttnBwdSm80INS1_25CollectiveMainloopBwdSm80ILi2ELi2EN4cute5tupleIJNS5_1CILi128EEES8_NS7_ILi64EEEEEENS_6half_tEfNS_4arch4Sm80ELb0ELb0ELb1ELb0ELb1ELb0ELb0ELb0ELi2ELi4ELi4ELi4ELb0EEENS1_24CollectiveEpilogueBwdGQAISA_fSD_Li256ELb0ELb1EEENS1_19SingleTileSchedulerILb0ELb0ELb0ELi128EEEEEEEEEvNT_6ParamsE$_ZN4cute3eso3ESOILb1ELb0EJNS_6LayoutINS_5tupleIJNS3_IJNS_1CILi8EEENS4_ILi1EEEEEENS4_ILi2EEEEEENS3_IJNS3_IJS6_NS4_ILi0EEEEEENS4_ILi4096EEEEEEEENS_10ViewEngineINS_8smem_ptrIPN7cutlass6half_tEEEEEEEC2ERKSE_RKSL_) ;  /* 0xfffbef8000007944 */ /* 0x022fea0003c3ffff */
[----:B------:R-:W-:Y:S01]  /*48ad0*/  MOV R47, RZ ;  /* 0x000000ff002f7202 */ /* 0x000fe20000000f00 */
[----:B------:R2:W5:Y:S01]  /*48ae0*/  LDL.64 R44, [R1+0x1580] ;  /* 0x00158000012c7983 */ /* 0x0005620000100a00 */
[----:B------:R-:W-:Y:S03]  /*48af0*/  MOV R46, 0x48b10 ;  /* 0x00048b10002e7802 */ /* 0x000fe60000000f00 */
[----:B-12--5:R-:W-:Y:S05]  /*48b00*/  CALL.REL.NOINC `($_ZN7cutlass13device_kernelIN5flash19enable_sm80_to_sm89INS1_16FlashAttnBwdSm80INS1_25CollectiveMainloopBwdSm80ILi2ELi2EN4cute5tupleIJNS5_1CILi128EEES8_NS7_ILi64EEEEEENS_6half_tEfNS_4arch4Sm80ELb0ELb0ELb1ELb0ELb1ELb0ELb0ELb0ELi2ELi4ELi4ELi4ELb0EEENS1_24CollectiveEpilogueBwdGQAISA_fSD_Li256ELb0ELb1EEENS1_19SingleTileSchedulerILb0ELb0ELb0ELi128EEEEEEEEEvNT_6ParamsE$_ZN4cute3eso3ESOILb1ELb0EJNS_10UnderscoreEiEEC2ERKS2_RKi) ;  /* 0xfffbda1000007944 */ /* 0x026fea0003c3ffff */
[----:B------:R-:W-:Y:S01]  /*48b10*/  MOV R38, 0x48b50 ;  /* 0x00048b5000267802 */ /* 0x000fe20000000f00 */
[----:B------:R-:W2:Y:S02]  /*48b20*/  LDL R37, [R1+0x1580] ;  /* 0x0015800001257983 */ /* 0x000ea40000100800 */
[----:B--2---:R-:W-:Y:S02]  /*48b30*/  SHF.L.U32 R37, R37, 0xc, RZ ;  /* 0x0000000c25257819 */ /* 0x004fe400000006ff */
[----:B-1----:R-:W-:Y:S05]  /*48b40*/  CALL.REL.NOINC `($_ZN7cutlass13device_kernelIN5flash19enable_sm80_to_sm89INS1_16FlashAttnBwdSm80INS1_25CollectiveMainloopBwdSm80ILi2ELi2EN4cute5tupleIJNS5_1CILi128EEES8_NS7_ILi64EEEEEENS_6half_tEfNS_4arch4Sm80ELb0ELb0ELb1ELb0ELb1ELb0ELb0ELb0ELi2ELi4ELi4ELi4ELb0EEENS1_24CollectiveEpilogueBwdGQAISA_fSD_Li256ELb0ELb1EEENS1_19SingleTileSchedulerILb0ELb0ELb0ELi128EEEEEEEEEvNT_6ParamsE$_ZN4cute3eso3ESOILb1ELb0EJNS_6LayoutINS_5tupleIJNS3_IJNS_1CILi8EEENS4_ILi1EEEEEEEEENS3_IJNS3_IJS6_NS4_ILi0EEEEEEEEEEEiEEC2ERKSC_RKi) ;  /* 0xfffbecc000007944 */ /* 0x002fea0003c3ffff */
[----:B------:R-:W-:Y:S01]  /*48b50*/  MOV R46, 0x48bb0 ;  /* 0x00048bb0002e7802 */ /* 0x000fe20000000f00 */
[----:B------:R-:W2:Y:S01]  /*48b60*/  LDL R3, [R1+0x1580] ;  /* 0x0015800001037983 */ /* 0x000ea20000100800 */
[----:B------:R-:W-:Y:S01]  /*48b70*/  IMAD.MOV.U32 R38, RZ, RZ, R83 ;  /* 0x000000ffff267224 */ /* 0x000fe200078e0053 */
[C---:B--2---:R-:W-:Y:S04]  /*48b80*/  LEA R2, P0, R3.reuse, R44, 0x1 ;  /* 0x0000002c03027211 */ /* 0x044fe800078008ff */
[----:B------:R-:W-:Y:S04]  /*48b90*/  LEA.HI.X.SX32 R3, R3, R45, 0x1, P0 ;  /* 0x0000002d03037211 */ /* 0x000fe800000f0eff */
[----:B-1----:R-:W-:Y:S05]  /*48ba0*/  CALL.REL.NOINC `($_ZN7cutlass13device_kernelIN5flash19enable_sm80_to_sm89INS1_16FlashAttnBwdSm80INS1_25CollectiveMainloopBwdSm80ILi2ELi2EN4cute5tupleIJNS5_1CILi128EEES8_NS7_ILi64EEEEEENS_6half_tEfNS_4arch4Sm80ELb0ELb0ELb1ELb0ELb1ELb0ELb0ELb0ELi2ELi4ELi4ELi4ELb0EEENS1_24CollectiveEpilogueBwdGQAISA_fSD_Li256ELb0ELb1EEENS1_19SingleTileSchedulerILb0ELb0ELb0ELi128EEEEEEEEEvNT_6ParamsE$_ZN4cute8smem_ptrIPN7cutlass6half_tEECI1NS_12iter_adaptorIS3_S4_EEES3_) ;  /* 0xfffbfa2000007944 */ /* 0x002fea0003c3ffff */
[----:B-1----:R1:W5:Y:S01]  /*48bb0*/  LDL.64 R2, [R1+0x1580] ;  /* 0x0015800001027983 */ /* 0x0023620000100a00 */
[----:B------:R-:W-:Y:S03]  /*48bc0*/  MOV R38, 0x48be0 ;  /* 0x00048be000267802 */ /* 0x000fe60000000f00 */
[----:B-1---5:R-:W-:Y:S05]  /*48bd0*/  CALL.REL.NOINC `($_ZN7cutlass13device_kernelIN5flash19enable_sm80_to_sm89INS1_16FlashAttnBwdSm80INS1_25CollectiveMainloopBwdSm80ILi2ELi2EN4cute5tupleIJNS5_1CILi128EEES8_NS7_ILi64EEEEEENS_6half_tEfNS_4arch4Sm80ELb0ELb0ELb1ELb0ELb1ELb0ELb0ELb0ELi2ELi4ELi4ELi4ELb0EEENS1_24CollectiveEpilogueBwdGQAISA_fSD_Li256ELb0ELb1EEENS1_19SingleTileSchedulerILb0ELb0ELb0ELi128EEEEEEEEEvNT_6ParamsE$_ZN4cute3eso3ESOILb1ELb0EJNS_6LayoutINS_5tupleIJNS3_IJNS_1CILi8EEENS4_ILi1EEEEEEEEENS3_IJNS3_IJS6_NS4_ILi0EEEEEEEEEEENS_10ViewEngineINS_8smem_ptrIPN7cutlass6half_tEEEEEEEC2ERKSC_RKSJ_) ;  /* 0xfffbeba000007944 */ /* 0x022fea0003c3ffff */
[----:B------:R-:W-:Y:S01]  /*48be0*/  MOV R47, RZ ;  /* 0x000000ff002f7202 */ /* 0x000fe20000000f00 */
[----:B-1----:R1:W5:Y:S01]  /*48bf0*/  LDL.64 R2, [R1+0x1580] ;  /* 0x0015800001027983 */ /* 0x0023620000100a00 */
[----:B------:R-:W-:Y:S03]  /*48c00*/  MOV R46, 0x48c20 ;  /* 0x00048c20002e7802 */ /* 0x000fe60000000f00 */
[----:B-1---5:R-:W-:Y:S05]  /*48c10*/  CALL.REL.NOINC `($_ZN7cutlass13device_kernelIN5flash19enable_sm80_to_sm89INS1_16FlashAttnBwdSm80INS1_25CollectiveMainloopBwdSm80ILi2ELi2EN4cute5tupleIJNS5_1CILi128EEES8_NS7_ILi64EEEEEENS_6half_tEfNS_4arch4Sm80ELb0ELb0ELb1ELb0ELb1ELb0ELb0ELb0ELi2ELi4ELi4ELi4ELb0EEENS1_24CollectiveEpilogueBwdGQAISA_fSD_Li256ELb0ELb1EEENS1_19SingleTileSchedulerILb0ELb0ELb0ELi128EEEEEEEEEvNT_6ParamsE$_ZN4cute3eso3ESOILb1ELb0EJNS_10UnderscoreEiEEC2ERKS2_RKi) ;  /* 0xfffbd90000007944 */ /* 0x022fea0003c3ffff */
[----:B------:R-:W-:Y:S01]  /*48c20*/  MOV R38, 0x48c60 ;  /* 0x00048c6000267802 */ /* 0x000fe20000000f00 */
[----:B------:R-:W2:Y:S02]  /*48c30*/  LDL R37, [R1+0x1580] ;  /* 0x0015800001257983 */ /* 0x000ea40000100800 */
[----:B--2---:R-:W-:Y:S02]  /*48c40*/  SHF.L.U32 R37, R37, 0x3, RZ ;  /* 0x0000000325257819 */ /* 0x004fe400000006ff */
[----:B-1----:R-:W-:Y:S05]  /*48c50*/  CALL.REL.NOINC `($_ZN7cutlass13device_kernelIN5flash19enable_sm80_to_sm89INS1_16FlashAttnBwdSm80INS1_25CollectiveMainloopBwdSm80ILi2ELi2EN4cute5tupleIJNS5_1CILi128EEES8_NS7_ILi64EEEEEENS_6half_tEfNS_4arch4Sm80ELb0ELb0ELb1ELb0ELb1ELb0ELb0ELb0ELi2ELi4ELi4ELi4ELb0EEENS1_24CollectiveEpilogueBwdGQAISA_fSD_Li256ELb0ELb1EEENS1_19SingleTileSchedulerILb0ELb0ELb0ELi128EEEEEEEEEvNT_6ParamsE$_ZN4cute3eso3ESOILb1ELb0EJNS_6LayoutINS_5tupleIJNS3_IJNS_1CILi8EEENS4_ILi1EEEEEEEEENS3_IJNS3_IJS6_NS4_ILi0EEEEEEEEEEEiEEC2ERKSC_RKi) ;  /* 0xfffbebb000007944 */ /* 0x002fea0003c3ffff */
[----:B------:R-:W-:Y:S01]  /*48c60*/  MOV R38, 0x48cb0 ;  /* 0x00048cb000267802 */ /* 0x000fe20000000f00 */
[----:B-1----:R-:W2:Y:S02]  /*48c70*/  LDL R37, [R1+0x1580] ;  /* 0x0015800001257983 */ /* 0x002ea40000100800 */
[C---:B--2---:R-:W-:Y:S04]  /*48c80*/  LEA R46, P0, R37.reuse, R42, 0x1 ;  /* 0x0000002a252e7211 */ /* 0x044fe800078008ff */
[----:B------:R-:W-:Y:S04]  /*48c90*/  LEA.HI.X.SX32 R37, R37, R43, 0x1, P0 ;  /* 0x0000002b25257211 */ /* 0x000fe800000f0eff */
[----:B------:R-:W-:Y:S05]  /*48ca0*/  CALL.REL.NOINC `($_ZN7cutlass13device_kernelIN5flash19enable_sm80_to_sm89INS1_16FlashAttnBwdSm80INS1_25CollectiveMainloopBwdSm80ILi2ELi2EN4cute5tupleIJNS5_1CILi128EEES8_NS7_ILi64EEEEEENS_6half_tEfNS_4arch4Sm80ELb0ELb0ELb1ELb0ELb1ELb0ELb0ELb0ELi2ELi4ELi4ELi4ELb0EEENS1_24CollectiveEpilogueBwdGQAISA_fSD_Li256ELb0ELb1EEENS1_19SingleTileSchedulerILb0ELb0ELb0ELi128EEEEEEEEEvNT_6ParamsE$_ZN4cute3eso3ESOILb1ELb0EJNS_6LayoutINS_5tupleIJNS3_IJNS_1CILi8EEENS4_ILi1EEEEEEEEENS3_IJNS3_IJS6_NS4_ILi0EEEEEEEEEEENS_10ViewEngineIPN7cutlass6half_tEEEEEC2ERKSC_RKSH_) ;  /* 0xfffbeb1000007944 */ /* 0x000fea0003c3ffff */
[----:B------:R-:W-:Y:S01]  /*48cb0*/  MOV R38, R83 ;  /* 0x0000005300267202 */ /* 0x000fe20000000f00 */
[----:B-1----:R1:W5:Y:S01]  /*48cc0*/  LDL.64 R36, [R1+0x1580] ;  /* 0x0015800001247983 */ /* 0x0023620000100a00 */
[----:B------:R-:W-:Y:S03]  /*48cd0*/  MOV R46, 0x48cf0 ;  /* 0x00048cf0002e7802 */ /* 0x000fe60000000f00 */
[----:B-1---5:R-:W-:Y:S05]  /*48ce0*/  CALL.REL.NOINC `($_ZN7cutlass13device_kernelIN5flash19enable_sm80_to_sm89INS1_16FlashAttnBwdSm80INS1_25CollectiveMainloopBwdSm80ILi2ELi2EN4cute5tupleIJNS5_1CILi128EEES8_NS7_ILi64EEEEEENS_6half_tEfNS_4arch4Sm80ELb0ELb0ELb1ELb0ELb1ELb0ELb0ELb0ELi2ELi4ELi4ELi4ELb0EEENS1_24CollectiveEpilogueBwdGQAISA_fSD_Li256ELb0ELb1EEENS1_19SingleTileSchedulerILb0ELb0ELb0ELi128EEEEEEEEEvNT_6ParamsE$_ZN4cute8smem_ptrIPN7cutlass6half_tEECI1NS_12iter_adaptorIS3_S4_EEES3_) ;  /* 0xfffbf8e000007944 */ /* 0x022fea0003c3ffff */
[----:B-1----:R1:W5:Y:S01]  /*48cf0*/  LDL.64 R2, [R1+0x1580] ;  /* 0x0015800001027983 */ /* 0x0023620000100a00 */
[----:B------:R-:W-:Y:S03]  /*48d00*/  MOV R46, 0x48d20 ;  /* 0x00048d20002e7802 */ /* 0x000fe60000000f00 */
[----:B-1---5:R-:W-:Y:S05]  /*48d10*/  CALL.REL.NOINC `($_ZN7cutlass13device_kernelIN5flash19enable_sm80_to_sm89INS1_16FlashAttnBwdSm80INS1_25CollectiveMainloopBwdSm80ILi2ELi2EN4cute5tupleIJNS5_1CILi128EEES8_NS7_ILi64EEEEEENS_6half_tEfNS_4arch4Sm80ELb0ELb0ELb1ELb0ELb1ELb0ELb0ELb0ELi2ELi4ELi4ELi4ELb0EEENS1_24CollectiveEpilogueBwdGQAISA_fSD_Li256ELb0ELb1EEENS1_19SingleTileSchedulerILb0ELb0ELb0ELi128EEEEEEEEEvNT_6ParamsE$_ZN4cute8smem_ptrIPN7cutlass9uint128_tEECI1NS_12iter_adaptorIS3_S4_EEES3_) ;  /* 0xfffbf8f000007944 */ /* 0x022fea0003c3ffff */
[----:B-1----:R1:W5:Y:S01]  /*48d20*/  LDL.64 R2, [R1+0x1580] ;  /* 0x0015800001027983 */ /* 0x0023620000100a00 */
[----:B------:R-:W-:Y:S03]  /*48d30*/  MOV R46, 0x48d50 ;  /* 0x00048d50002e7802 */ /* 0x000fe60000000f00 */
[----:B-1---5:R-:W-:Y:S05]  /*48d40*/  CALL.REL.NOINC `($_ZN7cutlass13device_kernelIN5flash19enable_sm80_to_sm89INS1_16FlashAttnBwdSm80INS1_25CollectiveMainloopBwdSm80ILi2ELi2EN4cute5tupleIJNS5_1CILi128EEES8_NS7_ILi64EEEEEENS_6half_tEfNS_4arch4Sm80ELb0ELb0ELb1ELb0ELb1ELb0ELb0ELb0ELi2ELi4ELi4ELi4ELb0EEENS1_24CollectiveEpilogueBwdGQAISA_fSD_Li256ELb0ELb1EEENS1_19SingleTileSchedulerILb0ELb0ELb0ELi128EEEEEEEEEvNT_6ParamsE$_ZN4cute3eso3ESOILb1ELb0EJNS_6LayoutINS_5tupleIJNS3_IJNS_1CILi1EEES5_EEEEEENS3_IJNS3_IJS5_NS4_ILi0EEEEEEEEEEENS_10ViewEngineINS_8smem_ptrIPN7cutlass9uint128_tEEEEEEEC2ERKSB_RKSI_) ;  /* 0xfffbe4e000007944 */ /* 0x022fea0003c3ffff */
[----:B------:R2:W5:Y:S01]  /*48d50*/  LDL R41, [R1+0x1580] ;  /* 0x0015800001297983 */ /* 0x0005620000100800 */
[----:B-1----:R-:W-:Y:S03]  /*48d60*/  MOV R38, 0x48d80 ;  /* 0x00048d8000267802 */ /* 0x002fe60000000f00 */
[----:B--2--5:R-:W-:Y:S05]  /*48d70*/  CALL.REL.NOINC `($_ZN7cutlass13device_kernelIN5flash19enable_sm80_to_sm89INS1_16FlashAttnBwdSm80INS1_25CollectiveMainloopBwdSm80ILi2ELi2EN4cute5tupleIJNS5_1CILi128EEES8_NS7_ILi64EEEEEENS_6half_tEfNS_4arch4Sm80ELb0ELb0ELb1ELb0ELb1ELb0ELb0ELb0ELi2ELi4ELi4ELi4ELb0EEENS1_24CollectiveEpilogueBwdGQAISA_fSD_Li256ELb0ELb1EEENS1_19SingleTileSchedulerILb0ELb0ELb0ELi128EEEEEEEEEvNT_6ParamsE$_ZN4cute3eso3ESOILb1ELb0EJNS_6LayoutINS_5tupleIJNS3_IJNS_1CILi4EEENS4_ILi1EEEEEEEEENS3_IJNS3_IJS6_NS4_ILi0EEEEEEEEEEENS_10ViewEngineIPjEEEEC2ERKSC_RKSF_) ;  /* 0xfffbe9c000007944 */ /* 0x024fea0003c3ffff */
        /* <DEDUP_REMOVED lines=9> */
[----:B-1----:R-:W-:Y:S05]  /*48e10*/  CALL.REL.NOINC `($_ZN7cutlass13device_kernelIN5flash19enable_sm80_to_sm89INS1_16FlashAttnBwdSm80INS1_25CollectiveMainloopBwdSm80ILi2ELi2EN4cute5tupleIJNS5_1CILi128EEES8_NS7_ILi64EEEEEENS_6half_tEfNS_4arch4Sm80ELb0ELb0ELb1ELb0ELb1ELb0ELb0ELb0ELi2ELi4ELi4ELi4ELb0EEENS1_24CollectiveEpilogueBwdGQAISA_fSD_Li256ELb0ELb1EEENS1_19SingleTileSchedulerILb0ELb0ELb0ELi128EEEEEEEEEvNT_6ParamsE$_ZN4cute3eso3ESOILb1ELb0EJNS_10UnderscoreEiEEC2ERKS2_RKi) ;  /* 0xfffbd70000007944 */ /* 0x002fea0003c3ffff */
        /* <DEDUP_REMOVED lines=13> */
[----:B------:R-:W-:Y:S01]  /*48ef0*/  MOV R47, 0x1 ;  /* 0x00000001002f7802 */ /* 0x000fe20000000f00 */
        /* <DEDUP_REMOVED lines=34> */
[----:B-1----:R-:W-:Y:S05]  /*49120*/  CALL.REL.NOINC `($_ZN7cutlass13device_kernelIN5flash19enable_sm80_to_sm89INS1_16FlashAttnBwdSm80INS1_25CollectiveMainloopBwdSm80ILi2ELi2EN4cute5tupleIJNS5_1CILi128EEES8_NS7_ILi64EEEEEENS_6half_tEfNS_4arch4Sm80ELb0ELb0ELb1ELb0ELb1ELb0ELb0ELb0ELi2ELi4ELi4ELi4ELb0EEENS1_24CollectiveEpilogueBwdGQAISA_fSD_Li256ELb0ELb1EEENS1_19SingleTileSchedulerILb0ELb0ELb0ELi128EEEEEEEEEvNT_6ParamsE$_ZN4cute3eso3ESOILb1ELb0EJNS_10UnderscoreES2_iEEC2ERKS2_S5_RKi) ;  /* 0xfffbd3b000007944 */ /* 0x002fea0003c3ffff */
[----:B------:R2:W5:Y:S01]  /*49130*/  LDL R39, [R1+0x1580] ;  /* 0x0015800001277983 */ /* 0x0005620000100800 */
[----:B-1----:R-:W-:Y:S03]  /*49140*/  MOV R2, 0x49170 ;  /* 0x0004917000027802 */ /* 0x002fe60000000f00 */
[----:B------:R2:W5:Y:S04]  /*49150*/  LD.E R3, [R92.64] ;  /* 0x000000085c037980 */ /* 0x000568000c101900 */
[----:B--2--5:R-:W-:Y:S05]  /*49160*/  CALL.REL.NOINC `($_ZN7cutlass13device_kernelIN5flash19enable_sm80_to_sm89INS1_16FlashAttnBwdSm80INS1_25CollectiveMainloopBwdSm80ILi2ELi2EN4cute5tupleIJNS5_1CILi128EEES8_NS7_ILi64EEEEEENS_6half_tEfNS_4arch4Sm80ELb0ELb0ELb1ELb0ELb1ELb0ELb0ELb0ELi2ELi4ELi4ELi4ELb0EEENS1_24CollectiveEpilogueBwdGQAISA_fSD_Li256ELb0ELb1EEENS1_19SingleTileSchedulerILb0ELb0ELb0ELi128EEEEEEEEEvNT_6ParamsE$_ZZN4cute5sliceINS_5tupleIJNS_10UnderscoreES2_iEEENS1_IJNS1_IJNS_1CILi1EEENS4_ILi0EEEEEEiNS4_ILi1024EEEEEEEEDaRKT_RKT0_ENKUlRKT_RKT0_E_clIS2_iEEDaSI_SL_) ;  /* 0xfffbfde000007944 */ /* 0x024fea0003c3ffff */
[----:B------:R-:W-:Y:S02]  /*49170*/  MOV R2, 0x49190 ;  /* 0x0004919000027802 */ /* 0x000fe40000000f00 */
[----:B------:R-:W-:Y:S05]  /*49180*/  CALL.REL.NOINC `($_ZN7cutlass13device_kernelIN5flash19enable_sm80_to_sm89INS1_16FlashAttnBwdSm80INS1_25CollectiveMainloopBwdSm80ILi2ELi2EN4cute5tupleIJNS5_1CILi128EEES8_NS7_ILi64EEEEEENS_6half_tEfNS_4arch4Sm80ELb0ELb0ELb1ELb0ELb1ELb0ELb0ELb0ELi2ELi4ELi4ELi4ELb0EEENS1_24CollectiveEpilogueBwdGQAISA_fSD_Li256ELb0ELb1EEENS1_19SingleTileSchedulerILb0ELb0ELb0ELi128EEEEEEEEEvNT_6ParamsE$_ZZN4cute12filter_tupleINS_5tupleIJNS_10UnderscoreES2_iEEENS1_IJNS1_IJNS_1CILi1EEENS4_ILi0EEEEEEiNS4_ILi1024EEEEEEZNS_5sliceIS3_S9_EEDaRKT_RKT0_EUlRKT_RKT0_E_EEDaSD_SG_OT1_ENKUlDpSJ_E_clIJNS1_IJS7_EEENS1_IJiEEENS1_IJEEEEEEDaSQ_) ;  /* 0xfffbf75000007944 */ /* 0x000fea0003c3ffff */
[----:B------:R-:W-:Y:S02]  /*49190*/  MOV R36, 0x491b0 ;  /* 0x000491b000247802 */ /* 0x000fe40000000f00 */
[----:B------:R-:W-:Y:S05]  /*491a0*/  CALL.REL.NOINC `($_ZN7cutlass13device_kernelIN5flash19enable_sm80_to_sm89INS1_16FlashAttnBwdSm80INS1_25CollectiveMainloopBwdSm80ILi2ELi2EN4cute5tupleIJNS5_1CILi128EEES8_NS7_ILi64EEEEEENS_6half_tEfNS_4arch4Sm80ELb0ELb0ELb1ELb0ELb1ELb0ELb0ELb0ELi2ELi4ELi4ELi4ELb0EEENS1_24CollectiveEpilogueBwdGQAISA_fSD_Li256ELb0ELb1EEENS1_19SingleTileSchedulerILb0ELb0ELb0ELi128EEEEEEEEEvNT_6ParamsE$_ZN4cute5tupleIJNS0_IJNS0_IJNS_1CILi8EEENS1_ILi1EEEEEENS1_ILi2EEEEEENS0_IJNS0_IJS3_NS1_ILi0EEEEEEiEEEEEC2ERKS6_RKS9_) ;  /* 0xfffbf10000007944 */ /* 0x000fea0003c3ffff */
[----:B------:R2:W5:Y:S01]  /*491b0*/  LDL R38, [R1+0x1580] ;  /* 0x0015800001267983 */ /* 0x0005620000100800 */
[----:B-1----:R-:W-:Y:S02]  /*491c0*/  SHF.L.U32 R2, R39, 0xa, RZ ;  /* 0x0000000a27027819 */ /* 0x002fe400000006ff */
[----:B------:R-:W-:Y:S03]  /*491d0*/  MOV R36, 0x49200 ;  /* 0x0004920000247802 */ /* 0x000fe60000000f00 */
[----:B------:R2:W-:Y:S04]  /*491e0*/  STL [R1+0x15b0], R2 ;  /* 0x0015b00201007387 */ /* 0x0005e80000100800 */
[----:B--2--5:R-:W-:Y:S05]  /*491f0*/  CALL.REL.NOINC `($_ZN7cutlass13device_kernelIN5flash19enable_sm80_to_sm89INS1_16FlashAttnBwdSm80INS1_25CollectiveMainloopBwdSm80ILi2ELi2EN4cute5tupleIJNS5_1CILi128EEES8_NS7_ILi64EEEEEENS_6half_tEfNS_4arch4Sm80ELb0ELb0ELb1ELb0ELb1ELb0ELb0ELb0ELi2ELi4ELi4ELi4ELb0EEENS1_24CollectiveEpilogueBwdGQAISA_fSD_Li256ELb0ELb1EEENS1_19SingleTileSchedulerILb0ELb0ELb0ELi128EEEEEEEEEvNT_6ParamsE$_ZN4cute3eso3ESOILb0ELb0EJNS_6LayoutINS_5tupleIJNS3_IJNS_1CILi8EEENS4_ILi1EEEEEENS4_ILi2EEEEEENS3_IJNS3_IJS6_NS4_ILi0EEEEEEiEEEEEiEEC2ERKSD_RKi) ;  /* 0xfffbcad000007944 */ /* 0x024fea0003c3ffff */
[----:B-1----:R-:W2:Y:S01]  /*49200*/  LD.E.64 R2, [R92.64+0x8] ;  /* 0x000008085c027980 */ /* 0x002ea2000c101b00 */
[----:B------:R-:W-:Y:S01]  /*49210*/  MOV R46, 0x49270 ;  /* 0x00049270002e7802 */ /* 0x000fe20000000f00 */
[----:B------:R-:W-:Y:S02]  /*49220*/  IMAD.MOV.U32 R38, RZ, RZ, R83 ;  /* 0x000000ffff267224 */ /* 0x000fe400078e0053 */
[----:B------:R-:W2:Y:S02]  /*49230*/  LDL.64 R36, [R1+0x1580] ;  /* 0x0015800001247983 */ /* 0x000ea40000100a00 */
[C---:B--2---:R-:W-:Y:S04]  /*49240*/  LEA R2, P0, R37.reuse, R2, 0x1 ;  /* 0x0000000225027211 */ /* 0x044fe800078008ff */
[----:B------:R-:W-:Y:S04]  /*49250*/  LEA.HI.X.SX32 R3, R37, R3, 0x1, P0 ;  /* 0x0000000325037211 */ /* 0x000fe800000f0eff */
[----:B------:R-:W-:Y:S05]  /*49260*/  CALL.REL.NOINC `($_ZN7cutlass13device_kernelIN5flash19enable_sm80_to_sm89INS1_16FlashAttnBwdSm80INS1_25CollectiveMainloopBwdSm80ILi2ELi2EN4cute5tupleIJNS5_1CILi128EEES8_NS7_ILi64EEEEEENS_6half_tEfNS_4arch4Sm80ELb0ELb0ELb1ELb0ELb1ELb0ELb0ELb0ELi2ELi4ELi4ELi4ELb0EEENS1_24CollectiveEpilogueBwdGQAISA_fSD_Li256ELb0ELb1EEENS1_19SingleTileSchedulerILb0ELb0ELb0ELi128EEEEEEEEEvNT_6ParamsE$_ZN4cute8smem_ptrIPN7cutlass6half_tEECI1NS_12iter_adaptorIS3_S4_EEES3_) ;  /* 0xfffbf36000007944 */ /* 0x000fea0003c3ffff */
[----:B-1----:R-:W2:Y:S01]  /*49270*/  LDL.64 R2, [R1+0x1580] ;  /* 0x0015800001027983 */ /* 0x002ea20000100a00 */
[----:B------:R-:W-:Y:S03]  /*49280*/  MOV R38, 0x492b0 ;  /* 0x000492b000267802 */ /* 0x000fe60000000f00 */
[----:B--2---:R1:W-:Y:S04]  /*49290*/  STL.64 [R1+0x15b0], R2 ;  /* 0x0015b00201007387 */ /* 0x0043e80000100a00 */
[----:B-1----:R-:W-:Y:S05]  /*492a0*/  CALL.REL.NOINC `($_ZN7cutlass13device_kernelIN5flash19enable_sm80_to_sm89INS1_16FlashAttnBwdSm80INS1_25CollectiveMainloopBwdSm80ILi2ELi2EN4cute5tupleIJNS5_1CILi128EEES8_NS7_ILi64EEEEEENS_6half_tEfNS_4arch4Sm80ELb0ELb0ELb1ELb0ELb1ELb0ELb0ELb0ELi2ELi4ELi4ELi4ELb0EEENS1_24CollectiveEpilogueBwdGQAISA_fSD_Li256ELb0ELb1EEENS1_19SingleTileSchedulerILb0ELb0ELb0ELi128EEEEEEEEEvNT_6ParamsE$_ZN4cute3eso3ESOILb0ELb0EJNS_6LayoutINS_5tupleIJNS3_IJNS_1CILi8EEENS4_ILi1EEEEEENS4_ILi2EEEEEENS3_IJNS3_IJS6_NS4_ILi0EEEEEEiEEEEENS_10ViewEngineINS_8smem_ptrIPN7cutlass6half_tEEEEEEEC2ERKSD_RKSK_) ;  /* 0xfffbc9b000007944 */ /* 0x002fea0003c3ffff */
[----:B------:R2:W5:Y:S01]  /*492b0*/  LDL R37, [R1+0x1580] ;  /* 0x0015800001257983 */ /* 0x0005620000100800 */
[----:B-1----:R-:W-:Y:S02]  /*492c0*/  MOV R3, R40 ;  /* 0x0000002800037202 */ /* 0x002fe40000000f00 */
[----:B------:R-:W-:Y:S01]  /*492d0*/  MOV R46, 0x49300 ;  /* 0x00049300002e7802 */ /* 0x000fe20000000f00 */
[----:B------:R2:W5:Y:S04]  /*492e0*/  LDL.64 R42, [R1+0x1588] ;  /* 0x00158800012a7983 */ /* 0x0005680000100a00 */
[----:B--2--5:R-:W-:Y:S05]  /*492f0*/  CALL.REL.NOINC `($_ZN7cutlass13device_kernelIN5flash19enable_sm80_to_sm89INS1_16FlashAttnBwdSm80INS1_25CollectiveMainloopBwdSm80ILi2ELi2EN4cute5tupleIJNS5_1CILi128EEES8_NS7_ILi64EEEEEENS_6half_tEfNS_4arch4Sm80ELb0ELb0ELb1ELb0ELb1ELb0ELb0ELb0ELi2ELi4ELi4ELi4ELb0EEENS1_24CollectiveEpilogueBwdGQAISA_fSD_Li256ELb0ELb1EEENS1_19SingleTileSchedulerILb0ELb0ELb0ELi128EEEEEEEEEvNT_6ParamsE$_ZN4cute3eso3ESOILb1ELb0EJNS_10UnderscoreES2_iEEC2ERKS2_S5_RKi) ;  /* 0xfffbd1e000007944 */ /* 0x024fea0003c3ffff */
[----:B------:R-:W-:Y:S01]  /*49300*/  MOV R36, 0x49340 ;  /* 0x0004934000247802 */ /* 0x000fe20000000f00 */
[----:B-1----:R-:W2:Y:S02]  /*49310*/  LDL R3, [R1+0x1580] ;  /* 0x0015800001037983 */ /* 0x002ea40000100800 */
[----:B--2---:R-:W-:Y:S02]  /*49320*/  SHF.L.U32 R3, R3, 0x2, RZ ;  /* 0x0000000203037819 */ /* 0x004fe400000006ff */
[----:B------:R-:W-:Y:S05]  /*49330*/  CALL.REL.NOINC `($_ZN7cutlass13device_kernelIN5flash19enable_sm80_to_sm89INS1_16FlashAttnBwdSm80INS1_25CollectiveMainloopBwdSm80ILi2ELi2EN4cute5tupleIJNS5_1CILi128EEES8_NS7_ILi64EEEEEENS_6half_tEfNS_4arch4Sm80ELb0ELb0ELb1ELb0ELb1ELb0ELb0ELb0ELi2ELi4ELi4ELi4ELb0EEENS1_24CollectiveEpilogueBwdGQAISA_fSD_Li256ELb0ELb1EEENS1_19SingleTileSchedulerILb0ELb0ELb0ELi128EEEEEEEEEvNT_6ParamsE$_ZN4cute3eso3ESOILb1ELb0EJNS_6LayoutINS_5tupleIJNS3_IJNS3_IJNS_1CILi4EEENS4_ILi2EEEEEENS4_ILi1EEEEEES6_EEENS3_IJNS3_IJNS3_IJS8_NS4_ILi32EEEEEENS4_ILi0EEEEEENS4_ILi64EEEEEEEEiEEC2ERKSH_RKi) ;  /* 0xfffbdac000007944 */ /* 0x000fea0003c3ffff */
[----:B------:R-:W-:Y:S01]  /*49340*/  MOV R36, 0x49390 ;  /* 0x0004939000247802 */ /* 0x000fe20000000f00 */
[----:B-1----:R-:W2:Y:S02]  /*49350*/  LDL R3, [R1+0x1580] ;  /* 0x0015800001037983 */ /* 0x002ea40000100800 */
[C---:B--2---:R-:W-:Y:S04]  /*49360*/  LEA R38, P0, R3.reuse, R88, 0x1 ;  /* 0x0000005803267211 */ /* 0x044fe800078008ff */
[----:B------:R-:W-:Y:S04]  /*49370*/  LEA.HI.X.SX32 R3, R3, R89, 0x1, P0 ;  /* 0x0000005903037211 */ /* 0x000fe800000f0eff */
[----:B------:R-:W-:Y:S05]  /*49380*/  CALL.REL.NOINC `($_ZN7cutlass13device_kernelIN5flash19enable_sm80_to_sm89INS1_16FlashAttnBwdSm80INS1_25CollectiveMainloopBwdSm80ILi2ELi2EN4cute5tupleIJNS5_1CILi128EEES8_NS7_ILi64EEEEEENS_6half_tEfNS_4arch4Sm80ELb0ELb0ELb1ELb0ELb1ELb0ELb0ELb0ELi2ELi4ELi4ELi4ELb0EEENS1_24CollectiveEpilogueBwdGQAISA_fSD_Li256ELb0ELb1EEENS1_19SingleTileSchedulerILb0ELb0ELb0ELi128EEEEEEEEEvNT_6ParamsE$_ZN4cute3eso3ESOILb1ELb0EJNS_6LayoutINS_5tupleIJNS3_IJNS3_IJNS_1CILi4EEENS4_ILi2EEEEEENS4_ILi1EEEEEES6_EEENS3_IJNS3_IJNS3_IJS8_NS4_ILi32EEEEEENS4_ILi0EEEEEENS4_ILi64EEEEEEEENS_10ViewEngineIPN7cutlass6half_tEEEEEC2ERKSH_RKSM_) ;  /* 0xfffbda1000007944 */ /* 0x000fea0003c3ffff */
[----:B-1----:R1:W5:Y:S01]  /*49390*/  LDL.64 R2, [R1+0x1580] ;  /* 0x0015800001027983 */ /* 0x0023620000100a00 */
[----:B------:R-:W-:Y:S03]  /*493a0*/  MOV R36, 0x493c0 ;  /* 0x000493c000247802 */ /* 0x000fe60000000f00 */
[----:B-1---5:R-:W-:Y:S05]  /*493b0*/  CALL.REL.NOINC `($_ZN7cutlass13device_kernelIN5flash19enable_sm80_to_sm89INS1_16FlashAttnBwdSm80INS1_25CollectiveMainloopBwdSm80ILi2ELi2EN4cute5tupleIJNS5_1CILi128EEES8_NS7_ILi64EEEEEENS_6half_tEfNS_4arch4Sm80ELb0ELb0ELb1ELb0ELb1ELb0ELb0ELb0ELi2ELi4ELi4ELi4ELb0EEENS1_24CollectiveEpilogueBwdGQAISA_fSD_Li256ELb0ELb1EEENS1_19SingleTileSchedulerILb0ELb0ELb0ELi128EEEEEEEEEvNT_6ParamsE$_ZZN4cute4takeILi1ELi2ENS_5tupleIJNS1_IJNS_1CILi1EEENS2_ILi0EEEEEEiEEEEEDaRKT1_ENKUlDpRKT_E_clIJiEEEDaSD_) ;  /* 0xfffbfa3000007944 */ /* 0x022fea0003c3ffff */
[----:B------:R-:W-:Y:S02]  /*493c0*/  MOV R38, 0x493e0 ;  /* 0x000493e000267802 */ /* 0x000fe40000000f00 */
[----:B------:R-:W-:Y:S05]  /*493d0*/  CALL.REL.NOINC `($_ZN7cutlass13device_kernelIN5flash19enable_sm80_to_sm89INS1_16FlashAttnBwdSm80INS1_25CollectiveMainloopBwdSm80ILi2ELi2EN4cute5tupleIJNS5_1CILi128EEES8_NS7_ILi64EEEEEENS_6half_tEfNS_4arch4Sm80ELb0ELb0ELb1ELb0ELb1ELb0ELb0ELb0ELi2ELi4ELi4ELi4ELb0EEENS1_24CollectiveEpilogueBwdGQAISA_fSD_Li256ELb0ELb1EEENS1_19SingleTileSchedulerILb0ELb0ELb0ELi128EEEEEEEEEvNT_6ParamsE$_ZN4cute3eso3ESOILb1ELb0EJNS_5tupleIJNS_1CILi1EEENS3_ILi0EEEEEENS2_IJiEEEEEC2ERKS6_RKS7_) ;  /* 0xfffbd83000007944 */ /* 0x000fea0003c3ffff */
[----:B-1----:R1:W5:Y:S01]  /*493e0*/  LDL R37, [R1+0x1580] ;  /* 0x0015800001257983 */ /* 0x0023620000100800 */
[----:B------:R-:W-:Y:S03]  /*493f0*/  MOV R38, 0x49410 ;  /* 0x0004941000267802 */ /* 0x000fe60000000f00 */
[----:B-1---5:R-:W-:Y:S05]  /*49400*/  CALL.REL.NOINC `($_ZN7cutlass13device_kernelIN5flash19enable_sm80_to_sm89INS1_16FlashAttnBwdSm80INS1_25CollectiveMainloopBwdSm80ILi2ELi2EN4cute5tupleIJNS5_1CILi128EEES8_NS7_ILi64EEEEEENS_6half_tEfNS_4arch4Sm80ELb0ELb0ELb1ELb0ELb1ELb0ELb0ELb0ELi2ELi4ELi4ELi4ELb0EEENS1_24CollectiveEpilogueBwdGQAISA_fSD_Li256ELb0ELb1EEENS1_19SingleTileSchedulerILb0ELb0ELb0ELi128EEEEEEEEEvNT_6ParamsE$_ZN4cute5tupleIJNS0_IJNS0_IJNS_1CILi8EEENS1_ILi1EEEEEENS0_IJNS1_ILi2EEEEEEEEENS0_IJNS0_IJS3_NS1_ILi0EEEEEENS0_IJiEEEEEEEEC2ERKS7_RKSB_) ;  /* 0xfffbee6000007944 */ /* 0x022fea0003c3ffff */
[----:B------:R2:W5:Y:S01]  /*49410*/  LDL R40, [R1+0x1580] ;  /* 0x0015800001287983 */ /* 0x0005620000100800 */
[----:B------:R-:W-:Y:S03]  /*49420*/  MOV R38, 0x49450 ;  /* 0x0004945000267802 */ /* 0x000fe60000000f00 */
[----:B------:R2:W-:Y:S04]  /*49430*/  STL.64 [R1+0x15b0], R42 ;  /* 0x0015b02a01007387 */ /* 0x0005e80000100a00 */
[----:B-12--5:R-:W-:Y:S05]  /*49440*/  CALL.REL.NOINC `($_ZN7cutlass13device_kernelIN5flash19enable_sm80_to_sm89INS1_16FlashAttnBwdSm80INS1_25CollectiveMainloopBwdSm80ILi2ELi2EN4cute5tupleIJNS5_1CILi128EEES8_NS7_ILi64EEEEEENS_6half_tEfNS_4arch4Sm80ELb0ELb0ELb1ELb0ELb1ELb0ELb0ELb0ELi2ELi4ELi4ELi4ELb0EEENS1_24CollectiveEpilogueBwdGQAISA_fSD_Li256ELb0ELb1EEENS1_19SingleTileSchedulerILb0ELb0ELb0ELi128EEEEEEEEEvNT_6ParamsE$_ZN4cute3eso3ESOILb0ELb0EJNS_6LayoutINS_5tupleIJNS3_IJNS_1CILi8EEENS4_ILi1EEEEEENS3_IJNS4_ILi2EEEEEEEEENS3_IJNS3_IJS6_NS4_ILi0EEEEEENS3_IJiEEEEEEEENS_10ViewEngineINS_8smem_ptrIPN7cutlass6half_tEEEEEEEC2ERKSF_RKSM_) ;  /* 0xfffbc7a000007944 */ /* 0x026fea0003c3ffff */
[----:B-1----:R1:W5:Y:S01]  /*49450*/  LDL R37, [R1+0x1580] ;  /* 0x0015800001257983 */ /* 0x0023620000100800 */
[----:B------:R-:W-:Y:S03]  /*49460*/  MOV R38, 0x49490 ;  /* 0x0004949000267802 */ /* 0x000fe60000000f00 */
[----:B------:R1:W5:Y:S04]  /*49470*/  LDL R40, [R1+0x1588] ;  /* 0x0015880001287983 */ /* 0x0003680000100800 */
[----:B-1---5:R-:W-:Y:S05]  /*49480*/  CALL.REL.NOINC `($_ZN7cutlass13device_kernelIN5flash19enable_sm80_to_sm89INS1_16FlashAttnBwdSm80INS1_25CollectiveMainloopBwdSm80ILi2ELi2EN4cute5tupleIJNS5_1CILi128EEES8_NS7_ILi64EEEEEENS_6half_tEfNS_4arch4Sm80ELb0ELb0ELb1ELb0ELb1ELb0ELb0ELb0ELi2ELi4ELi4ELi4ELb0EEENS1_24CollectiveEpilogueBwdGQAISA_fSD_Li256ELb0ELb1EEENS1_19SingleTileSchedulerILb0ELb0ELb0ELi128EEEEEEEEEvNT_6ParamsE$_ZN4cute3eso3ESOILb1ELb0EJNS_6LayoutINS_5tupleIJNS3_IJNS3_IJNS_1CILi4EEENS4_ILi2EEEEEENS4_ILi1EEEEEENS3_IJS6_EEEEEENS3_IJNS3_IJNS3_IJS8_NS4_ILi32EEEEEENS4_ILi0EEEEEENS3_IJNS4_ILi64EEEEEEEEEEENS_10ViewEngineIPN7cutlass6half_tEEEEEC2ERKSJ_RKSO_) ;  /* 0xfffbd8d000007944 */ /* 0x022fea0003c3ffff */
[----:B-1----:R1:W5:Y:S01]  /*49490*/  LDL.64 R2, [R1+0x1580] ;  /* 0x0015800001027983 */ /* 0x0023620000100a00 */
[----:B------:R-:W-:Y:S03]  /*494a0*/  MOV R38, 0x494c0 ;  /* 0x000494c000267802 */ /* 0x000fe60000000f00 */
[----:B-1---5:R-:W-:Y:S05]  /*494b0*/  CALL.REL.NOINC `($_ZN7cutlass13device_kernelIN5flash19enable_sm80_to_sm89INS1_16FlashAttnBwdSm80INS1_25CollectiveMainloopBwdSm80ILi2ELi2EN4cute5tupleIJNS5_1CILi128EEES8_NS7_ILi64EEEEEENS_6half_tEfNS_4arch4Sm80ELb0ELb0ELb1ELb0ELb1ELb0ELb0ELb0ELi2ELi4ELi4ELi4ELb0EEENS1_24CollectiveEpilogueBwdGQAISA_fSD_Li256ELb0ELb1EEENS1_19SingleTileSchedulerILb0ELb0ELb0ELi128EEEEEEEEEvNT_6ParamsE$_ZN4cute3eso3ESOILb1ELb0EJNS_6LayoutINS_5tupleIJNS3_IJNS3_IJNS3_IJNS_1CILi4EEENS4_ILi2EEEEEENS4_ILi1EEEEEES8_EEENS3_IJNS3_IJNS3_IJS8_S8_EEES8_EEES6_EEEEEENS3_IJNS3_IJNS3_IJNS3_IJS8_NS4_ILi32EEEEEENS4_ILi0EEEEEESH_EEENS3_IJNS3_IJNS3_IJSH_SH_EEESH_EEENS4_ILi64EEEEEEEEEEENS_10ViewEngineIPN7cutlass6half_tEEEEEC2ERKSP_RKSU_) ;  /* 0xfffbd79000007944 */ /* 0x022fea0003c3ffff */
        /* <DEDUP_REMOVED lines=16> */
[----:B-1----:R-:W-:Y:S05]  /*495c0*/  CALL.REL.NOINC `($_ZN7cutlass13device_kernelIN5flash19enable_sm80_to_sm89INS1_16FlashAttnBwdSm80INS1_25CollectiveMainloopBwdSm80ILi2ELi2EN4cute5tupleIJNS5_1CILi128EEES8_NS7_ILi64EEEEEENS_6half_tEfNS_4arch4Sm80ELb0ELb0ELb1ELb0ELb1ELb0ELb0ELb0ELi2ELi4ELi4ELi4ELb0EEENS1_24CollectiveEpilogueBwdGQAISA_fSD_Li256ELb0ELb1EEENS1_19SingleTileSchedulerILb0ELb0ELb0ELi128EEEEEEEEEvNT_6ParamsE$_ZZN5flash25CollectiveMainloopBwdSm80ILi2ELi2EN4cute5tupleIJNS1_1CILi128EEES4_NS3_ILi64EEEEEEN7cutlass6half_tEfNS7_4arch4Sm80ELb0ELb0ELb1ELb0ELb1ELb0ELb0ELb0ELi2ELi4ELi4ELi4ELb0EE3mmaINS_16FlashAttnBwdSm80ISB_NS_24CollectiveEpilogueBwdGQAIS6_fSA_Li256ELb0ELb1EEENS_19SingleTileSchedulerILb0ELb0ELb0ELi128EEEE13SharedStorageENS1_6TensorINS1_11ArrayEngineIfLm32EEENS1_6LayoutINS2_IJNS2_IJNS3_ILi2EEESO_EEESO_NS3_ILi4EEEEEENS2_IJNS2_IJNS3_ILi1EEESO_EEESQ_NS3_ILi8EEEEEEEEEEEEbRKNSB_6ParamsERT0_S12_iNS2_IJiiiEEERT_ENKUlvE0_clEv) ;  /* 0xffffb81000007944 */ /* 0x002fea0003c3ffff */
.L_x_1448:
        /* <DEDUP_REMOVED lines=36> */
.L_x_1453:
[----:B------:R-:W1:Y:S02]  /*49810*/  LDS R2, [R0] ;  /* 0x0000000000027984 */ /* 0x000e640000000800 */
[----:B-1----:R-:W-:-:S06]  /*49820*/  FADD R3, R4, R2 ;  /* 0x0000000204037221 */ /* 0x002fcc0000000000 */
[----:B------:R-:W1:Y:S02]  /*49830*/  ATOMS.CAST.SPIN R3, [R0], R2, R3 ;  /* 0x000000020003738d */ /* 0x000e640001800003 */
[----:B-1----:R-:W-:-:S13]  /*49840*/  ISETP.EQ.U32.AND P0, PT, R3, 0x1, PT ;  /* 0x000000010300780c */ /* 0x002fda0003f02070 */
[----:B------:R-:W-:Y:S05]  /*49850*/  @!P0 BRA `(.L_x_1453) ;  /* 0xffffffb000008947 */ /* 0x000fea000383ffff */
[----:B------:R-:W-:Y:S05]  /*49860*/  BRA `(.L_x_1451) ;  /* 0x0000003000007947 */ /* 0x000fea0003800000 */
.L_x_1452:
[----:B------:R-:W2:Y:S02]  /*49870*/  LD.E R3, [R36.64] ;  /* 0x0000000824037980 */ /* 0x000ea4000c101900 */
[----:B--2---:R-:W-:-:S05]  /*49880*/  FADD R3, R4, R3 ;  /* 0x0000000304037221 */ /* 0x004fca0000000000 */
[----:B------:R1:W-:Y:S02]  /*49890*/  ST.E [R36.64], R3 ;  /* 0x0000000324007985 */ /* 0x0003e4000c101908 */
.L_x_1451:
[----:B------:R-:W-:Y:S05]  /*498a0*/  BSYNC B0 ;  /* 0x0000000000007941 */ /* 0x000fea0003800000 */
.L_x_1450:
[----:B------:R-:W2:Y:S01]  /*498b0*/  ATOM.E.ADD.F32.FTZ.RN.STRONG.GPU P0, RZ, [R36.64+0x400], R5 ;  /* 0x0004000524ff798a */ /* 0x000ea2000810e7c8 */
[----:B------:R-:W-:Y:S01]  /*498c0*/  BSSY B0, `(.L_x_1454) ;  /* 0x000000f000007945 */ /* 0x000fe20003800000 */
[----:B--2---:R-:W-:Y:S05]  /*498d0*/  @P0 BRA `(.L_x_1455) ;  /* 0x000000d000000947 */ /* 0x004fea0003800000 */
[----:B------:R-:W2:Y:S02]  /*498e0*/  QSPC.E.S P0, RZ, [R36+0x400] ;  /* 0x0004000024ff73aa */ /* 0x000ea40000000500 */
[----:B--2---:R-:W-:Y:S05]  /*498f0*/  @!P0 BRA `(.L_x_1456) ;  /* 0x0000008000008947 */ /* 0x004fea0003800000 */
[----:B------:R-:W-:-:S04]  /*49900*/  IADD3 R0, R36, 0x400, RZ ;  /* 0x0000040024007810 */ /* 0x000fc80007ffe0ff */
[----:B------:R-:W-:-:S05]  /*49910*/  LOP3.LUT R0, R0, 0xffffff, RZ, 0xc0, !PT ;  /* 0x00ffffff00007812 */ /* 0x000fca00078ec0ff */
.L_x_1457:
[----:B------:R-:W2:Y:S02]  /*49920*/  LDS R2, [R0] ;  /* 0x0000000000027984 */ /* 0x000ea40000000800 */
[----:B-12---:R-:W-:-:S06]  /*49930*/  FADD R3, R5, R2 ;  /* 0x0000000205037221 */ /* 0x006fcc0000000000 */
[----:B------:R-:W1:Y:S02]  /*49940*/  ATOMS.CAST.SPIN R3, [R0], R2, R3 ;  /* 0x000000020003738d */ /* 0x000e640001800003 */
[----:B-1----:R-:W-:-:S13]  /*49950*/  ISETP.EQ.U32.AND P0, PT, R3, 0x1, PT ;  /* 0x000000010300780c */ /* 0x002fda0003f02070 */
[----:B------:R-:W-:Y:S05]  /*49960*/  @!P0 BRA `(.L_x_1457) ;  /* 0xffffffb000008947 */ /* 0x000fea000383ffff */
[----:B------:R-:W-:Y:S05]  /*49970*/  BRA `(.L_x_1455) ;  /* 0x0000003000007947 */ /* 0x000fea0003800000 */
.L_x_1456:
[----:B------:R-:W2:Y:S02]  /*49980*/  LD.E R0, [R36.64+0x400] ;  /* 0x0004000824007980 */ /* 0x000ea4000c101900 */
[----:B--2---:R-:W-:-:S05]  /*49990*/  FADD R5, R5, R0 ;  /* 0x0000000005057221 */ /* 0x004fca0000000000 */
[----:B------:R2:W-:Y:S02]  /*499a0*/  ST.E [R36.64+0x400], R5 ;  /* 0x0004000524007985 */ /* 0x0005e4000c101908 */
.L_x_1455:
[----:B------:R-:W-:Y:S05]  /*499b0*/  BSYNC B0 ;  /* 0x0000000000007941 */ /* 0x000fea0003800000 */
.L_x_1454:
[----:B------:R-:W3:Y:S01]  /*499c0*/  ATOM.E.ADD.F32.FTZ.RN.STRONG.GPU P0, RZ, [R36.64+0x800], R6 ;  /* 0x0008000624ff798a */ /* 0x000ee2000810e7c8 */
[----:B------:R-:W-:Y:S01]  /*499d0*/  BSSY B0, `(.L_x_1458) ;  /* 0x000000f000007945 */ /* 0x000fe20003800000 */
[----:B---3--:R-:W-:Y:S05]  /*499e0*/  @P0 BRA `(.L_x_1459) ;  /* 0x000000d000000947 */ /* 0x008fea0003800000 */
[----:B------:R-:W3:Y:S02]  /*499f0*/  QSPC.E.S P0, RZ, [R36+0x800] ;  /* 0x0008000024ff73aa */ /* 0x000ee40000000500 */
[----:B---3--:R-:W-:Y:S05]  /*49a00*/  @!P0 BRA `(.L_x_1460) ;  /* 0x0000008000008947 */ /* 0x008fea0003800000 */
[----:B------:R-:W-:-:S04]  /*49a10*/  IADD3 R0, R36, 0x800, RZ ;  /* 0x0000080024007810 */ /* 0x000fc80007ffe0ff */
[----:B------:R-:W-:-:S05]  /*49a20*/  LOP3.LUT R0, R0, 0xffffff, RZ, 0xc0, !PT ;  /* 0x00ffffff00007812 */ /* 0x000fca00078ec0ff */
.L_x_1461:
[----:B------:R-:W3:Y:S02]  /*49a30*/  LDS R2, [R0] ;  /* 0x0000000000027984 */ /* 0x000ee40000000800 */
[----:B-1-3--:R-:W-:-:S06]  /*49a40*/  FADD R3, R6, R2 ;  /* 0x0000000206037221 */ /* 0x00afcc0000000000 */
[----:B------:R-:W1:Y:S02]  /*49a50*/  ATOMS.CAST.SPIN R3, [R0], R2, R3 ;  /* 0x000000020003738d */ /* 0x000e640001800003 */
[----:B-1----:R-:W-:-:S13]  /*49a60*/  ISETP.EQ.U32.AND P0, PT, R3, 0x1, PT ;  /* 0x000000010300780c */ /* 0x002fda0003f02070 */
[----:B------:R-:W-:Y:S05]  /*49a70*/  @!P0 BRA `(.L_x_1461) ;  /* 0xffffffb000008947 */ /* 0x000fea000383ffff */
[----:B------:R-:W-:Y:S05]  /*49a80*/  BRA `(.L_x_1459) ;  /* 0x0000003000007947 */ /* 0x000fea0003800000 */
.L_x_1460:
[----:B-1----:R-:W3:Y:S02]  /*49a90*/  LD.E R3, [R36.64+0x800] ;  /* 0x0008000824037980 */ /* 0x002ee4000c101900 */
[----:B---3--:R-:W-:-:S05]  /*49aa0*/  FADD R3, R6, R3 ;  /* 0x0000000306037221 */ /* 0x008fca0000000000 */
[----:B------:R1:W-:Y:S02]  /*49ab0*/  ST.E [R36.64+0x800], R3 ;  /* 0x0008000324007985 */ /* 0x0003e4000c101908 */
.L_x_1459:
[----:B------:R-:W-:Y:S05]  /*49ac0*/  BSYNC B0 ;  /* 0x0000000000007941 */ /* 0x000fea0003800000 */
.L_x_1458:
[----:B------:R-:W3:Y:S01]  /*49ad0*/  ATOM.E.ADD.F32.FTZ.RN.STRONG.GPU P0, RZ, [R36.64+0xc00], R7 ;  /* 0x000c000724ff798a */ /* 0x000ee2000810e7c8 */
[----:B------:R-:W-:Y:S01]  /*49ae0*/  BSSY B0, `(.L_x_1462) ;  /* 0x000000f000007945 */ /* 0x000fe20003800000 */
[----:B---3--:R-:W-:Y:S05]  /*49af0*/  @P0 BRA `(.L_x_1463) ;  /* 0x000000d000000947 */ /* 0x008fea0003800000 */
[----:B------:R-:W3:Y:S02]  /*49b00*/  QSPC.E.S P0, RZ, [R36+0xc00] ;  /* 0x000c000024ff73aa */ /* 0x000ee40000000500 */
[----:B---3--:R-:W-:Y:S05]  /*49b10*/  @!P0 BRA `(.L_x_1464) ;  /* 0x0000008000008947 */ /* 0x008fea0003800000 */
[----:B------:R-:W-:-:S04]  /*49b20*/  IADD3 R0, R36, 0xc00, RZ ;  /* 0x00000c0024007810 */ /* 0x000fc80007ffe0ff */
[----:B------:R-:W-:-:S05]  /*49b30*/  LOP3.LUT R0, R0, 0xffffff, RZ, 0xc0, !PT ;  /* 0x00ffffff00007812 */ /* 0x000fca00078ec0ff */
.L_x_1465:
[----:B------:R-:W3:Y:S02]  /*49b40*/  LDS R2, [R0] ;  /* 0x0000000000027984 */ /* 0x000ee40000000800 */
[----:B-1-3--:R-:W-:-:S06]  /*49b50*/  FADD R3, R7, R2 ;  /* 0x0000000207037221 */ /* 0x00afcc0000000000 */
[----:B------:R-:W1:Y:S02]  /*49b60*/  ATOMS.CAST.SPIN R3, [R0], R2, R3 ;  /* 0x000000020003738d */ /* 0x000e640001800003 */
[----:B-1----:R-:W-:-:S13]  /*49b70*/  ISETP.EQ.U32.AND P0, PT, R3, 0x1, PT ;  /* 0x000000010300780c */ /* 0x002fda0003f02070 */
[----:B------:R-:W-:Y:S05]  /*49b80*/  @!P0 BRA `(.L_x_1465) ;  /* 0xffffffb000008947 */ /* 0x000fea000383ffff */
[----:B------:R-:W-:Y:S05]  /*49b90*/  BRA `(.L_x_1463) ;  /* 0x0000003000007947 */ /* 0x000fea0003800000 */
.L_x_1464:
[----:B------:R-:W3:Y:S02]  /*49ba0*/  LD.E R0, [R36.64+0xc00] ;  /* 0x000c000824007980 */ /* 0x000ee4000c101900 */
[----:B---3--:R-:W-:-:S05]  /*49bb0*/  FADD R7, R7, R0 ;  /* 0x0000000007077221 */ /* 0x008fca0000000000 */
[----:B------:R3:W-:Y:S02]  /*49bc0*/  ST.E [R36.64+0xc00], R7 ;  /* 0x000c000724007985 */ /* 0x0007e4000c101908 */
.L_x_1463:
[----:B------:R-:W-:Y:S05]  /*49bd0*/  BSYNC B0 ;  /* 0x0000000000007941 */ /* 0x000fea0003800000 */
.L_x_1462:
[----:B------:R-:W4:Y:S01]  /*49be0*/  ATOM.E.ADD.F32.FTZ.RN.STRONG.GPU P0, RZ, [R36.64+0x1000], R8 ;  /* 0x0010000824ff798a */ /* 0x000f22000810e7c8 */
[----:B------:R-:W-:Y:S01]  /*49bf0*/  BSSY B0, `(.L_x_1466) ;  /* 0x000000f000007945 */ /* 0x000fe20003800000 */
[----:B----4-:R-:W-:Y:S05]  /*49c00*/  @P0 BRA `(.L_x_1467) ;  /* 0x000000d000000947 */ /* 0x010fea0003800000 */
[----:B------:R-:W4:Y:S02]  /*49c10*/  QSPC.E.S P0, RZ, [R36+0x1000] ;  /* 0x0010000024ff73aa */ /* 0x000f240000000500 */
[----:B----4-:R-:W-:Y:S05]  /*49c20*/  @!P0 BRA `(.L_x_1468) ;  /* 0x0000008000008947 */ /* 0x010fea0003800000 */
[----:B------:R-:W-:-:S04]  /*49c30*/  IADD3 R0, R36, 0x1000, RZ ;  /* 0x0000100024007810 */ /* 0x000fc80007ffe0ff */
[----:B------:R-:W-:-:S05]  /*49c40*/  LOP3.LUT R0, R0, 0xffffff, RZ, 0xc0, !PT ;  /* 0x00ffffff00007812 */ /* 0x000fca00078ec0ff */
.L_x_1469:
[----:B------:R-:W4:Y:S02]  /*49c50*/  LDS R2, [R0] ;  /* 0x0000000000027984 */ /* 0x000f240000000800 */
[----:B-1--4-:R-:W-:-:S06]  /*49c60*/  FADD R3, R8, R2 ;  /* 0x0000000208037221 */ /* 0x012fcc0000000000 */
[----:B------:R-:W1:Y:S02]  /*49c70*/  ATOMS.CAST.SPIN R3, [R0], R2, R3 ;  /* 0x000000020003738d */ /* 0x000e640001800003 */
[----:B-1----:R-:W-:-:S13]  /*49c80*/  ISETP.EQ.U32.AND P0, PT, R3, 0x1, PT ;  /* 0x000000010300780c */ /* 0x002fda0003f02070 */
[----:B------:R-:W-:Y:S05]  /*49c90*/  @!P0 BRA `(.L_x_1469) ;  /* 0xffffffb000008947 */ /* 0x000fea000383ffff */
[----:B------:R-:W-:Y:S05]  /*49ca0*/  BRA `(.L_x_1467) ;  /* 0x0000003000007947 */ /* 0x000fea0003800000 */
.L_x_1468:
[----:B-1----:R-:W4:Y:S02]  /*49cb0*/  LD.E R3, [R36.64+0x1000] ;  /* 0x0010000824037980 */ /* 0x002f24000c101900 */
[----:B----4-:R-:W-:-:S05]  /*49cc0*/  FADD R3, R8, R3 ;  /* 0x0000000308037221 */ /* 0x010fca0000000000 */
[----:B------:R1:W-:Y:S02]  /*49cd0*/  ST.E [R36.64+0x1000], R3 ;  /* 0x0010000324007985 */ /* 0x0003e4000c101908 */
.L_x_1467:
[----:B------:R-:W-:Y:S05]  /*49ce0*/  BSYNC B0 ;  /* 0x0000000000007941 */ /* 0x000fea0003800000 */
.L_x_1466:
[----:B------:R-:W4:Y:S01]  /*49cf0*/  ATOM.E.ADD.F32.FTZ.RN.STRONG.GPU P0, RZ, [R36.64+0x1400], R9 ;  /* 0x0014000924ff798a */ /* 0x000f22000810e7c8 */
[----:B------:R-:W-:Y:S01]  /*49d00*/  BSSY B0, `(.L_x_1470) ;  /* 0x000000f000007945 */ /* 0x000fe20003800000 */
[----:B----4-:R-:W-:Y:S05]  /*49d10*/  @P0 BRA `(.L_x_1471) ;  /* 0x000000d000000947 */ /* 0x010fea0003800000 */
[----:B------:R-:W4:Y:S02]  /*49d20*/  QSPC.E.S P0, RZ, [R36+0x1400] ;  /* 0x0014000024ff73aa */ /* 0x000f240000000500 */
[----:B----4-:R-:W-:Y:S05]  /*49d30*/  @!P0 BRA `(.L_x_1472) ;  /* 0x0000008000008947 */ /* 0x010fea0003800000 */
[----:B------:R-:W-:-:S04]  /*49d40*/  IADD3 R0, R36, 0x1400, RZ ;  /* 0x0000140024007810 */ /* 0x000fc80007ffe0ff */
[----:B------:R-:W-:-:S05]  /*49d50*/  LOP3.LUT R0, R0, 0xffffff, RZ, 0xc0, !PT ;  /* 0x00ffffff00007812 */ /* 0x000fca00078ec0ff */
.L_x_1473:
[----:B------:R-:W4:Y:S02]  /*49d60*/  LDS R2, [R0] ;  /* 0x0000000000027984 */ /* 0x000f240000000800 */
[----:B-1--4-:R-:W-:-:S06]  /*49d70*/  FADD R3, R9, R2 ;  /* 0x0000000209037221 */ /* 0x012fcc0000000000 */
[----:B------:R-:W1:Y:S02]  /*49d80*/  ATOMS.CAST.SPIN R3, [R0], R2, R3 ;  /* 0x000000020003738d */ /* 0x000e640001800003 */
[----:B-1----:R-:W-:-:S13]  /*49d90*/  ISETP.EQ.U32.AND P0, PT, R3, 0x1, PT ;  /* 0x000000010300780c */ /* 0x002fda0003f02070 */
[----:B------:R-:W-:Y:S05]  /*49da0*/  @!P0 BRA `(.L_x_1473) ;  /* 0xffffffb000008947 */ /* 0x000fea000383ffff */
[----:B------:R-:W-:Y:S05]  /*49db0*/  BRA `(.L_x_1471) ;  /* 0x0000003000007947 */ /* 0x000fea0003800000 */
.L_x_1472:
[----:B------:R-:W4:Y:S02]  /*49dc0*/  LD.E R0, [R36.64+0x1400] ;  /* 0x0014000824007980 */ /* 0x000f24000c101900 */
[----:B----4-:R-:W-:-:S05]  /*49dd0*/  FADD R9, R9, R0 ;  /* 0x0000000009097221 */ /* 0x010fca0000000000 */
[----:B------:R4:W-:Y:S02]  /*49de0*/  ST.E [R36.64+0x1400], R9 ;  /* 0x0014000924007985 */ /* 0x0009e4000c101908 */
.L_x_1471:
[----:B------:R-:W-:Y:S05]  /*49df0*/  BSYNC B0 ;  /* 0x0000000000007941 */ /* 0x000fea0003800000 */
.L_x_1470:
[----:B------:R-:W5:Y:S01]  /*49e00*/  ATOM.E.ADD.F32.FTZ.RN.STRONG.GPU P0, RZ, [R36.64+0x1800], R10 ;  /* 0x0018000a24ff798a */ /* 0x000f62000810e7c8 */
[----:B------:R-:W-:Y:S01]  /*49e10*/  BSSY B0, `(.L_x_1474) ;  /* 0x000000f000007945 */ /* 0x000fe20003800000 */
[----:B-----5:R-:W-:Y:S05]  /*49e20*/  @P0 BRA `(.L_x_1475) ;  /* 0x000000d000000947 */ /* 0x020fea0003800000 */
[----:B------:R-:W5:Y:S02]  /*49e30*/  QSPC.E.S P0, RZ, [R36+0x1800] ;  /* 0x0018000024ff73aa */ /* 0x000f640000000500 */
[----:B-----5:R-:W-:Y:S05]  /*49e40*/  @!P0 BRA `(.L_x_1476) ;  /* 0x0000008000008947 */ /* 0x020fea0003800000 */
[----:B------:R-:W-:-:S04]  /*49e50*/  IADD3 R0, R36, 0x1800, RZ ;  /* 0x0000180024007810 */ /* 0x000fc80007ffe0ff */
[----:B------:R-:W-:-:S05]  /*49e60*/  LOP3.LUT R0, R0, 0xffffff, RZ, 0xc0, !PT ;  /* 0x00ffffff00007812 */ /* 0x000fca00078ec0ff */
.L_x_1477:
[----:B------:R-:W5:Y:S02]  /*49e70*/  LDS R2, [R0] ;  /* 0x0000000000027984 */ /* 0x000f640000000800 */
[----:B-1---5:R-:W-:-:S06]  /*49e80*/  FADD R3, R10, R2 ;  /* 0x000000020a037221 */ /* 0x022fcc0000000000 */
[----:B------:R-:W1:Y:S02]  /*49e90*/  ATOMS.CAST.SPIN R3, [R0], R2, R3 ;  /* 0x000000020003738d */ /* 0x000e640001800003 */
[----:B-1----:R-:W-:-:S13]  /*49ea0*/  ISETP.EQ.U32.AND P0, PT, R3, 0x1, PT ;  /* 0x000000010300780c */ /* 0x002fda0003f02070 */
[----:B------:R-:W-:Y:S05]  /*49eb0*/  @!P0 BRA `(.L_x_1477) ;  /* 0xffffffb000008947 */ /* 0x000fea000383ffff */
[----:B------:R-:W-:Y:S05]  /*49ec0*/  BRA `(.L_x_1475) ;  /* 0x0000003000007947 */ /* 0x000fea0003800000 */
.L_x_1476:
[----:B-1----:R-:W5:Y:S02]  /*49ed0*/  LD.E R3, [R36.64+0x1800] ;  /* 0x0018000824037980 */ /* 0x002f64000c101900 */
[----:B-----5:R-:W-:-:S05]  /*49ee0*/  FADD R3, R10, R3 ;  /* 0x000000030a037221 */ /* 0x020fca0000000000 */
[----:B------:R1:W-:Y:S02]  /*49ef0*/  ST.E [R36.64+0x1800], R3 ;  /* 0x0018000324007985 */ /* 0x0003e4000c101908 */
.L_x_1475:
[----:B------:R-:W-:Y:S05]  /*49f00*/  BSYNC B0 ;  /* 0x0000000000007941 */ /* 0x000fea0003800000 */
.L_x_1474:
[----:B------:R-:W5:Y:S01]  /*49f10*/  ATOM.E.ADD.F32.FTZ.RN.STRONG.GPU P0, RZ, [R36.64+0x1c00], R11 ;  /* 0x001c000b24ff798a */ /* 0x000f62000810e7c8 */
[----:B------:R-:W-:Y:S01]  /*49f20*/  BSSY B0, `(.L_x_1478) ;  /* 0x000000f000007945 */ /* 0x000fe20003800000 */
[----:B-----5:R-:W-:Y:S05]  /*49f30*/  @P0 BRA `(.L_x_1479) ;  /* 0x000000d000000947 */ /* 0x020fea0003800000 */
[----:B------:R-:W5:Y:S02]  /*49f40*/  QSPC.E.S P0, RZ, [R36+0x1c00] ;  /* 0x001c000024ff73aa */ /* 0x000f640000000500 */
[----:B-----5:R-:W-:Y:S05]  /*49f50*/  @!P0 BRA `(.L_x_1480) ;  /* 0x0000008000008947 */ /* 0x020fea0003800000 */
[----:B------:R-:W-:-:S04]  /*49f60*/  IADD3 R0, R36, 0x1c00, RZ ;  /* 0x00001c0024007810 */ /* 0x000fc80007ffe0ff */
[----:B------:R-:W-:-:S05]  /*49f70*/  LOP3.LUT R0, R0, 0xffffff, RZ, 0xc0, !PT ;  /* 0x00ffffff00007812 */ /* 0x000fca00078ec0ff */
.L_x_1481:
[----:B------:R-:W5:Y:S02]  /*49f80*/  LDS R2, [R0] ;  /* 0x0000000000027984 */ /* 0x000f640000000800 */
[----:B-1---5:R-:W-:-:S06]  /*49f90*/  FADD R3, R11, R2 ;  /* 0x000000020b037221 */ /* 0x022fcc0000000000 */
[----:B------:R-:W1:Y:S02]  /*49fa0*/  ATOMS.CAST.SPIN R3, [R0], R2, R3 ;  /* 0x000000020003738d */ /* 0x000e640001800003 */
[----:B-1----:R-:W-:-:S13]  /*49fb0*/  ISETP.EQ.U32.AND P0, PT, R3, 0x1, PT ;  /* 0x000000010300780c */ /* 0x002fda0003f02070 */
[----:B------:R-:W-:Y:S05]  /*49fc0*/  @!P0 BRA `(.L_x_1481) ;  /* 0xffffffb000008947 */ /* 0x000fea000383ffff */
[----:B------:R-:W-:Y:S05]  /*49fd0*/  BRA `(.L_x_1479) ;  /* 0x0000003000007947 */ /* 0x000fea0003800000 */
.L_x_1480:
[----:B------:R-:W5:Y:S02]  /*49fe0*/  LD.E R0, [R36.64+0x1c00] ;  /* 0x001c000824007980 */ /* 0x000f64000c101900 */
[----:B-----5:R-:W-:-:S05]  /*49ff0*/  FADD R11, R11, R0 ;  /* 0x000000000b0b7221 */ /* 0x020fca0000000000 */
[----:B------:R1:W-:Y:S02]  /*4a000*/  ST.E [R36.64+0x1c00], R11 ;  /* 0x001c000b24007985 */ /* 0x0003e4000c101908 */
.L_x_1479:
[----:B------:R-:W-:Y:S05]  /*4a010*/  BSYNC B0 ;  /* 0x0000000000007941 */ /* 0x000fea0003800000 */
.L_x_1478:
[----:B------:R-:W5:Y:S01]  /*4a020*/  ATOM.E.ADD.F32.FTZ.RN.STRONG.GPU P0, RZ, [R36.64+0x2000], R16 ;  /* 0x0020001024ff798a */ /* 0x000f62000810e7c8 */
[----:B------:R-:W-:Y:S01]  /*4a030*/  BSSY B0, `(.L_x_1482) ;  /* 0x000000f000007945 */ /* 0x000fe20003800000 */
[----:B-----5:R-:W-:Y:S05]  /*4a040*/  @P0 BRA `(.L_x_1483) ;  /* 0x000000d000000947 */ /* 0x020fea0003800000 */
[----:B------:R-:W5:Y:S02]  /*4a050*/  QSPC.E.S P0, RZ, [R36+0x2000] ;  /* 0x0020000024ff73aa */ /* 0x000f640000000500 */
[----:B-----5:R-:W-:Y:S05]  /*4a060*/  @!P0 BRA `(.L_x_1484) ;  /* 0x0000008000008947 */ /* 0x020fea0003800000 */
[----:B------:R-:W-:-:S04]  /*4a070*/  IADD3 R0, R36, 0x2000, RZ ;  /* 0x0000200024007810 */ /* 0x000fc80007ffe0ff */
[----:B------:R-:W-:-:S05]  /*4a080*/  LOP3.LUT R0, R0, 0xffffff, RZ, 0xc0, !PT ;  /* 0x00ffffff00007812 */ /* 0x000fca00078ec0ff */
.L_x_1485:
[----:B------:R-:W5:Y:S02]  /*4a090*/  LDS R2, [R0] ;  /* 0x0000000000027984 */ /* 0x000f640000000800 */
[----:B-1---5:R-:W-:-:S06]  /*4a0a0*/  FADD R3, R16, R2 ;  /* 0x0000000210037221 */ /* 0x022fcc0000000000 */
[----:B------:R-:W1:Y:S02]  /*4a0b0*/  ATOMS.CAST.SPIN R3, [R0], R2, R3 ;  /* 0x000000020003738d */ /* 0x000e640001800003 */
[----:B-1----:R-:W-:-:S13]  /*4a0c0*/  ISETP.EQ.U32.AND P0, PT, R3, 0x1, PT ;  /* 0x000000010300780c */ /* 0x002fda0003f02070 */
[----:B------:R-:W-:Y:S05]  /*4a0d0*/  @!P0 BRA `(.L_x_1485) ;  /* 0xffffffb000008947 */ /* 0x000fea000383ffff */
[----:B------:R-:W-:Y:S05]  /*4a0e0*/  BRA `(.L_x_1483) ;  /* 0x0000003000007947 */ /* 0x000fea0003800000 */
.L_x_1484:
[----:B-1----:R-:W5:Y:S02]  /*4a0f0*/  LD.E R3, [R36.64+0x2000] ;  /* 0x0020000824037980 */ /* 0x002f64000c101900 */
[----:B-----5:R-:W-:-:S05]  /*4a100*/  FADD R3, R16, R3 ;  /* 0x0000000310037221 */ /* 0x020fca0000000000 */
[----:B------:R1:W-:Y:S02]  /*4a110*/  ST.E [R36.64+0x2000], R3 ;  /* 0x0020000324007985 */ /* 0x0003e4000c101908 */
.L_x_1483:
[----:B------:R-:W-:Y:S05]  /*4a120*/  BSYNC B0 ;  /* 0x0000000000007941 */ /* 0x000fea0003800000 */
.L_x_1482:
[----:B------:R-:W5:Y:S01]  /*4a130*/  ATOM.E.ADD.F32.FTZ.RN.STRONG.GPU P0, RZ, [R36.64+0x2400], R17 ;  /* 0x0024001124ff798a */ /* 0x000f62000810e7c8 */
[----:B------:R-:W-:Y:S01]  /*4a140*/  BSSY B0, `(.L_x_1486) ;  /* 0x000000f000007945 */ /* 0x000fe20003800000 */
[----:B-----5:R-:W-:Y:S05]  /*4a150*/  @P0 BRA `(.L_x_1487) ;  /* 0x000000d000000947 */ /* 0x020fea0003800000 */
[----:B------:R-:W5:Y:S02]  /*4a160*/  QSPC.E.S P0, RZ, [R36+0x2400] ;  /* 0x0024000024ff73aa */ /* 0x000f640000000500 */
[----:B-----5:R-:W-:Y:S05]  /*4a170*/  @!P0 BRA `(.L_x_1488) ;  /* 0x0000008000008947 */ /* 0x020fea0003800000 */
[----:B------:R-:W-:-:S04]  /*4a180*/  IADD3 R0, R36, 0x2400, RZ ;  /* 0x0000240024007810 */ /* 0x000fc80007ffe0ff */
[----:B------:R-:W-:-:S05]  /*4a190*/  LOP3.LUT R0, R0, 0xffffff, RZ, 0xc0, !PT ;  /* 0x00ffffff00007812 */ /* 0x000fca00078ec0ff */
.L_x_1489:
[----:B------:R-:W5:Y:S02]  /*4a1a0*/  LDS R2, [R0] ;  /* 0x0000000000027984 */ /* 0x000f640000000800 */
[----:B-1---5:R-:W-:-:S06]  /*4a1b0*/  FADD R3, R17, R2 ;  /* 0x0000000211037221 */ /* 0x022fcc0000000000 */
[----:B------:R-:W1:Y:S02]  /*4a1c0*/  ATOMS.CAST.SPIN R3, [R0], R2, R3 ;  /* 0x000000020003738d */ /* 0x000e640001800003 */
[----:B-1----:R-:W-:-:S13]  /*4a1d0*/  ISETP.EQ.U32.AND P0, PT, R3, 0x1, PT ;  /* 0x000000010300780c */ /* 0x002fda0003f02070 */
[----:B------:R-:W-:Y:S05]  /*4a1e0*/  @!P0 BRA `(.L_x_1489) ;  /* 0xffffffb000008947 */ /* 0x000fea000383ffff */
[----:B------:R-:W-:Y:S05]  /*4a1f0*/  BRA `(.L_x_1487) ;  /* 0x0000003000007947 */ /* 0x000fea0003800000 */
.L_x_1488:
[----:B------:R-:W5:Y:S02]  /*4a200*/  LD.E R0, [R36.64+0x2400] ;  /* 0x0024000824007980 */ /* 0x000f64000c101900 */
[----:B-----5:R-:W-:-:S05]  /*4a210*/  FADD R17, R17, R0 ;  /* 0x0000000011117221 */ /* 0x020fca0000000000 */
[----:B------:R1:W-:Y:S02]  /*4a220*/  ST.E [R36.64+0x2400], R17 ;  /* 0x0024001124007985 */ /* 0x0003e4000c101908 */
.L_x_1487:
[----:B------:R-:W-:Y:S05]  /*4a230*/  BSYNC B0 ;  /* 0x0000000000007941 */ /* 0x000fea0003800000 */
.L_x_1486:
[----:B------:R-:W5:Y:S01]  /*4a240*/  ATOM.E.ADD.F32.FTZ.RN.STRONG.GPU P0, RZ, [R36.64+0x2800], R18 ;  /* 0x0028001224ff798a */ /* 0x000f62000810e7c8 */
[----:B------:R-:W-:Y:S01]  /*4a250*/  BSSY B0, `(.L_x_1490) ;  /* 0x000000f000007945 */ /* 0x000fe20003800000 */
[----:B-----5:R-:W-:Y:S05]  /*4a260*/  @P0 BRA `(.L_x_1491) ;  /* 0x000000d000000947 */ /* 0x020fea0003800000 */
[----:B------:R-:W5:Y:S02]  /*4a270*/  QSPC.E.S P0, RZ, [R36+0x2800] ;  /* 0x0028000024ff73aa */ /* 0x000f640000000500 */
[----:B-----5:R-:W-:Y:S05]  /*4a280*/  @!P0 BRA `(.L_x_1492) ;  /* 0x0000008000008947 */ /* 0x020fea0003800000 */
[----:B------:R-:W-:-:S04]  /*4a290*/  IADD3 R0, R36, 0x2800, RZ ;  /* 0x0000280024007810 */ /* 0x000fc80007ffe0ff */
[----:B------:R-:W-:-:S05]  /*4a2a0*/  LOP3.LUT R0, R0, 0xffffff, RZ, 0xc0, !PT ;  /* 0x00ffffff00007812 */ /* 0x000fca00078ec0ff */
.L_x_1493:
[----:B------:R-:W5:Y:S02]  /*4a2b0*/  LDS R2, [R0] ;  /* 0x0000000000027984 */ /* 0x000f640000000800 */
[----:B-1---5:R-:W-:-:S06]  /*4a2c0*/  FADD R3, R18, R2 ;  /* 0x0000000212037221 */ /* 0x022fcc0000000000 */
[----:B------:R-:W1:Y:S02]  /*4a2d0*/  ATOMS.CAST.SPIN R3, [R0], R2, R3 ;  /* 0x000000020003738d */ /* 0x000e640001800003 */
[----:B-1----:R-:W-:-:S13]  /*4a2e0*/  ISETP.EQ.U32.AND P0, PT, R3, 0x1, PT ;  /* 0x000000010300780c */ /* 0x002fda0003f02070 */
[----:B------:R-:W-:Y:S05]  /*4a2f0*/  @!P0 BRA `(.L_x_1493) ;  /* 0xffffffb000008947 */ /* 0x000fea000383ffff */
[----:B------:R-:W-:Y:S05]  /*4a300*/  BRA `(.L_x_1491) ;  /* 0x0000003000007947 */ /* 0x000fea0003800000 */
.L_x_1492:
[----:B-1----:R-:W5:Y:S02]  /*4a310*/  LD.E R3, [R36.64+0x2800] ;  /* 0x0028000824037980 */ /* 0x002f64000c101900 */
[----:B-----5:R-:W-:-:S05]  /*4a320*/  FADD R3, R18, R3 ;  /* 0x0000000312037221 */ /* 0x020fca0000000000 */
[----:B------:R1:W-:Y:S02]  /*4a330*/  ST.E [R36.64+0x2800], R3 ;  /* 0x0028000324007985 */ /* 0x0003e4000c101908 */
.L_x_1491:
[----:B------:R-:W-:Y:S05]  /*4a340*/  BSYNC B0 ;  /* 0x0000000000007941 */ /* 0x000fea0003800000 */
.L_x_1490:
[----:B------:R-:W5:Y:S01]  /*4a350*/  ATOM.E.ADD.F32.FTZ.RN.STRONG.GPU P0, RZ, [R36.64+0x2c00], R19 ;  /* 0x002c001324ff798a */ /* 0x000f62000810e7c8 */
[----:B------:R-:W-:Y:S01]  /*4a360*/  BSSY B0, `(.L_x_1494) ;  /* 0x000000f000007945 */ /* 0x000fe20003800000 */
[----:B-----5:R-:W-:Y:S05]  /*4a370*/  @P0 BRA `(.L_x_1495) ;  /* 0x000000d000000947 */ /* 0x020fea0003800000 */
[----:B------:R-:W5:Y:S02]  /*4a380*/  QSPC.E.S P0, RZ, [R36+0x2c00] ;  /* 0x002c000024ff73aa */ /* 0x000f640000000500 */
[----:B-----5:R-:W-:Y:S05]  /*4a390*/  @!P0 BRA `(.L_x_1496) ;  /* 0x0000008000008947 */ /* 0x020fea0003800000 */
[----:B------:R-:W-:-:S04]  /*4a3a0*/  IADD3 R0, R36, 0x2c00, RZ ;  /* 0x00002c0024007810 */ /* 0x000fc80007ffe0ff */
[----:B------:R-:W-:-:S05]  /*4a3b0*/  LOP3.LUT R0, R0, 0xffffff, RZ, 0xc0, !PT ;  /* 0x00ffffff00007812 */ /* 0x000fca00078ec0ff */
.L_x_1497:
[----:B------:R-:W5:Y:S02]  /*4a3c0*/  LDS R2, [R0] ;  /* 0x0000000000027984 */ /* 0x000f640000000800 */
[----:B-1---5:R-:W-:-:S06]  /*4a3d0*/  FADD R3, R19, R2 ;  /* 0x0000000213037221 */ /* 0x022fcc0000000000 */
[----:B------:R-:W1:Y:S02]  /*4a3e0*/  ATOMS.CAST.SPIN R3, [R0], R2, R3 ;  /* 0x000000020003738d */ /* 0x000e640001800003 */
[----:B-1----:R-:W-:-:S13]  /*4a3f0*/  ISETP.EQ.U32.AND P0, PT, R3, 0x1, PT ;  /* 0x000000010300780c */ /* 0x002fda0003f02070 */
[----:B------:R-:W-:Y:S05]  /*4a400*/  @!P0 BRA `(.L_x_1497) ;  /* 0xffffffb000008947 */ /* 0x000fea000383ffff */
[----:B------:R-:W-:Y:S05]  /*4a410*/  BRA `(.L_x_1495) ;  /* 0x0000003000007947 */ /* 0x000fea0003800000 */
.L_x_1496:
[----:B------:R-:W5:Y:S02]  /*4a420*/  LD.E R0, [R36.64+0x2c00] ;  /* 0x002c000824007980 */ /* 0x000f64000c101900 */
[----:B-----5:R-:W-:-:S05]  /*4a430*/  FADD R19, R19, R0 ;  /* 0x0000000013137221 */ /* 0x020fca0000000000 */
[----:B------:R1:W-:Y:S02]  /*4a440*/  ST.E [R36.64+0x2c00], R19 ;  /* 0x002c001324007985 */ /* 0x0003e4000c101908 */
.L_x_1495:
[----:B------:R-:W-:Y:S05]  /*4a450*/  BSYNC B0 ;  /* 0x0000000000007941 */ /* 0x000fea0003800000 */
.L_x_1494:
[----:B------:R-:W5:Y:S01]  /*4a460*/  ATOM.E.ADD.F32.FTZ.RN.STRONG.GPU P0, RZ, [R36.64+0x3000], R12 ;  /* 0x0030000c24ff798a */ /* 0x000f62000810e7c8 */
[----:B------:R-:W-:Y:S01]  /*4a470*/  BSSY B0, `(.L_x_1498) ;  /* 0x000000f000007945 */ /* 0x000fe20003800000 */
[----:B-----5:R-:W-:Y:S05]  /*4a480*/  @P0 BRA `(.L_x_1499) ;  /* 0x000000d000000947 */ /* 0x020fea0003800000 */
[----:B------:R-:W5:Y:S02]  /*4a490*/  QSPC.E.S P0, RZ, [R36+0x3000] ;  /* 0x0030000024ff73aa */ /* 0x000f640000000500 */
[----:B-----5:R-:W-:Y:S05]  /*4a4a0*/  @!P0 BRA `(.L_x_1500) ;  /* 0x0000008000008947 */ /* 0x020fea0003800000 */
[----:B------:R-:W-:-:S04]  /*4a4b0*/  IADD3 R0, R36, 0x3000, RZ ;  /* 0x0000300024007810 */ /* 0x000fc80007ffe0ff */
[----:B------:R-:W-:-:S05]  /*4a4c0*/  LOP3.LUT R0, R0, 0xffffff, RZ, 0xc0, !PT ;  /* 0x00ffffff00007812 */ /* 0x000fca00078ec0ff */
.L_x_1501:
[----:B------:R-:W5:Y:S02]  /*4a4d0*/  LDS R2, [R0] ;  /* 0x0000000000027984 */ /* 0x000f640000000800 */
[----:B-1---5:R-:W-:-:S06]  /*4a4e0*/  FADD R3, R12, R2 ;  /* 0x000000020c037221 */ /* 0x022fcc0000000000 */
[----:B------:R-:W1:Y:S02]  /*4a4f0*/  ATOMS.CAST.SPIN R3, [R0], R2, R3 ;  /* 0x000000020003738d */ /* 0x000e640001800003 */
[----:B-1----:R-:W-:-:S13]  /*4a500*/  ISETP.EQ.U32.AND P0, PT, R3, 0x1, PT ;  /* 0x000000010300780c */ /* 0x002fda0003f02070 */
[----:B------:R-:W-:Y:S05]  /*4a510*/  @!P0 BRA `(.L_x_1501) ;  /* 0xffffffb000008947 */ /* 0x000fea000383ffff */
[----:B------:R-:W-:Y:S05]  /*4a520*/  BRA `(.L_x_1499) ;  /* 0x0000003000007947 */ /* 0x000fea0003800000 */
.L_x_1500:
[----:B-1----:R-:W5:Y:S02]  /*4a530*/  LD.E R3, [R36.64+0x3000] ;  /* 0x0030000824037980 */ /* 0x002f64000c101900 */
[----:B-----5:R-:W-:-:S05]  /*4a540*/  FADD R3, R12, R3 ;  /* 0x000000030c037221 */ /* 0x020fca0000000000 */
[----:B------:R1:W-:Y:S02]  /*4a550*/  ST.E [R36.64+0x3000], R3 ;  /* 0x0030000324007985 */ /* 0x0003e4000c101908 */
.L_x_1499:
[----:B------:R-:W-:Y:S05]  /*4a560*/  BSYNC B0 ;  /* 0x0000000000007941 */ /* 0x000fea0003800000 */
.L_x_1498:
[----:B------:R-:W5:Y:S01]  /*4a570*/  ATOM.E.ADD.F32.FTZ.RN.STRONG.GPU P0, RZ, [R36.64+0x3400], R13 ;  /* 0x0034000d24ff798a */ /* 0x000f62000810e7c8 */
[----:B------:R-:W-:Y:S01]  /*4a580*/  BSSY B0, `(.L_x_1502) ;  /* 0x000000f000007945 */ /* 0x000fe20003800000 */
[----:B-----5:R-:W-:Y:S05]  /*4a590*/  @P0 BRA `(.L_x_1503) ;  /* 0x000000d000000947 */ /* 0x020fea0003800000 */
[----:B------:R-:W5:Y:S02]  /*4a5a0*/  QSPC.E.S P0, RZ, [R36+0x3400] ;  /* 0x0034000024ff73aa */ /* 0x000f640000000500 */
[----:B-----5:R-:W-:Y:S05]  /*4a5b0*/  @!P0 BRA `(.L_x_1504) ;  /* 0x0000008000008947 */ /* 0x020fea0003800000 */
[----:B------:R-:W-:-:S04]  /*4a5c0*/  IADD3 R0, R36, 0x3400, RZ ;  /* 0x0000340024007810 */ /* 0x000fc80007ffe0ff */
[----:B------:R-:W-:-:S05]  /*4a5d0*/  LOP3.LUT R0, R0, 0xffffff, RZ, 0xc0, !PT ;  /* 0x00ffffff00007812 */ /* 0x000fca00078ec0ff */
.L_x_1505:
[----:B------:R-:W5:Y:S02]  /*4a5e0*/  LDS R2, [R0] ;  /* 0x0000000000027984 */ /* 0x000f640000000800 */
[----:B-1---5:R-:W-:-:S06]  /*4a5f0*/  FADD R3, R13, R2 ;  /* 0x000000020d037221 */ /* 0x022fcc0000000000 */
[----:B------:R-:W1:Y:S02]  /*4a600*/  ATOMS.CAST.SPIN R3, [R0], R2, R3 ;  /* 0x000000020003738d */ /* 0x000e640001800003 */
[----:B-1----:R-:W-:-:S13]  /*4a610*/  ISETP.EQ.U32.AND P0, PT, R3, 0x1, PT ;  /* 0x000000010300780c */ /* 0x002fda0003f02070 */
[----:B------:R-:W-:Y:S05]  /*4a620*/  @!P0 BRA `(.L_x_1505) ;  /* 0xffffffb000008947 */ /* 0x000fea000383ffff */
[----:B------:R-:W-:Y:S05]  /*4a630*/  BRA `(.L_x_1503) ;  /* 0x0000003000007947 */ /* 0x000fea0003800000 */
.L_x_1504:
[----:B------:R-:W5:Y:S02]  /*4a640*/  LD.E R0, [R36.64+0x3400] ;  /* 0x0034000824007980 */ /* 0x000f64000c101900 */
[----:B-----5:R-:W-:-:S05]  /*4a650*/  FADD R13, R13, R0 ;  /* 0x000000000d0d7221 */ /* 0x020fca0000000000 */
[----:B------:R1:W-:Y:S02]  /*4a660*/  ST.E [R36.64+0x3400], R13 ;  /* 0x0034000d24007985 */ /* 0x0003e4000c101908 */
.L_x_1503:
[----:B------:R-:W-:Y:S05]  /*4a670*/  BSYNC B0 ;  /* 0x0000000000007941 */ /* 0x000fea0003800000 */
.L_x_1502:
[----:B------:R-:W5:Y:S01]  /*4a680*/  ATOM.E.ADD.F32.FTZ.RN.STRONG.GPU P0, RZ, [R36.64+0x3800], R14 ;  /* 0x0038000e24ff798a */ /* 0x000f62000810e7c8 */
[----:B------:R-:W-:Y:S01]  /*4a690*/  BSSY B0, `(.L_x_1506) ;  /* 0x000000f000007945 */ /* 0x000fe20003800000 */
[----:B-----5:R-:W-:Y:S05]  /*4a6a0*/  @P0 BRA `(.L_x_1507) ;  /* 0x000000d000000947 */ /* 0x020fea0003800000 */
[----:B------:R-:W5:Y:S02]  /*4a6b0*/  QSPC.E.S P0, RZ, [R36+0x3800] ;  /* 0x0038000024ff73aa */ /* 0x000f640000000500 */
[----:B-----5:R-:W-:Y:S05]  /*4a6c0*/  @!P0 BRA `(.L_x_1508) ;  /* 0x0000008000008947 */ /* 0x020fea0003800000 */
[----:B------:R-:W-:-:S04]  /*4a6d0*/  IADD3 R0, R36, 0x3800, RZ ;  /* 0x0000380024007810 */ /* 0x000fc80007ffe0ff */
[----:B------:R-:W-:-:S05]  /*4a6e0*/  LOP3.LUT R0, R0, 0xffffff, RZ, 0xc0, !PT ;  /* 0x00ffffff00007812 */ /* 0x000fca00078ec0ff */
.L_x_1509:
[----:B------:R-:W5:Y:S02]  /*4a6f0*/  LDS R2, [R0] ;  /* 0x0000000000027984 */ /* 0x000f640000000800 */
[----:B-1---5:R-:W-:-:S06]  /*4a700*/  FADD R3, R14, R2 ;  /* 0x000000020e037221 */ /* 0x022fcc0000000000 */
[----:B------:R-:W1:Y:S02]  /*4a710*/  ATOMS.CAST.SPIN R3, [R0], R2, R3 ;  /* 0x000000020003738d */ /* 0x000e640001800003 */
[----:B-1----:R-:W-:-:S13]  /*4a720*/  ISETP.EQ.U32.AND P0, PT, R3, 0x1, PT ;  /* 0x000000010300780c */ /* 0x002fda0003f02070 */
[----:B------:R-:W-:Y:S05]  /*4a730*/  @!P0 BRA `(.L_x_1509) ;  /* 0xffffffb000008947 */ /* 0x000fea000383ffff */
[----:B------:R-:W-:Y:S05]  /*4a740*/  BRA `(.L_x_1507) ;  /* 0x0000003000007947 */ /* 0x000fea0003800000 */
.L_x_1508:
[----:B-1----:R-:W5:Y:S02]  /*4a750*/  LD.E R3, [R36.64+0x3800] ;  /* 0x0038000824037980 */ /* 0x002f64000c101900 */
[----:B-----5:R-:W-:-:S05]  /*4a760*/  FADD R3, R14, R3 ;  /* 0x000000030e037221 */ /* 0x020fca0000000000 */
[----:B------:R1:W-:Y:S02]  /*4a770*/  ST.E [R36.64+0x3800], R3 ;  /* 0x0038000324007985 */ /* 0x0003e4000c101908 */
.L_x_1507:
[----:B------:R-:W-:Y:S05]  /*4a780*/  BSYNC B0 ;  /* 0x0000000000007941 */ /* 0x000fea0003800000 */
.L_x_1506:
[----:B------:R-:W5:Y:S01]  /*4a790*/  ATOM.E.ADD.F32.FTZ.RN.STRONG.GPU P0, RZ, [R36.64+0x3c00], R15 ;  /* 0x003c000f24ff798a */ /* 0x000f62000810e7c8 */
[----:B------:R-:W-:Y:S01]  /*4a7a0*/  BSSY B0, `(.L_x_1510) ;  /* 0x000000f000007945 */ /* 0x000fe20003800000 */
[----:B-----5:R-:W-:Y:S05]  /*4a7b0*/  @P0 BRA `(.L_x_1511) ;  /* 0x000000d000000947 */ /* 0x020fea0003800000 */
[----:B------:R-:W5:Y:S02]  /*4a7c0*/  QSPC.E.S P0, RZ, [R36+0x3c00] ;  /* 0x003c000024ff73aa */ /* 0x000f640000000500 */
[----:B-----5:R-:W-:Y:S05]  /*4a7d0*/  @!P0 BRA `(.L_x_1512) ;  /* 0x0000008000008947 */ /* 0x020fea0003800000 */
[----:B------:R-:W-:-:S04]  /*4a7e0*/  IADD3 R0, R36, 0x3c00, RZ ;  /* 0x00003c0024007810 */ /* 0x000fc80007ffe0ff */
[----:B------:R-:W-:-:S05]  /*4a7f0*/  LOP3.LUT R0, R0, 0xffffff, RZ, 0xc0, !PT ;  /* 0x00ffffff00007812 */ /* 0x000fca00078ec0ff */
.L_x_1513:
[----:B------:R-:W5:Y:S02]  /*4a800*/  LDS R2, [R0] ;  /* 0x0000000000027984 */ /* 0x000f640000000800 */
[----:B-1---5:R-:W-:-:S06]  /*4a810*/  FADD R3, R15, R2 ;  /* 0x000000020f037221 */ /* 0x022fcc0000000000 */
[----:B------:R-:W1:Y:S02]  /*4a820*/  ATOMS.CAST.SPIN R3, [R0], R2, R3 ;  /* 0x000000020003738d */ /* 0x000e640001800003 */
[----:B-1----:R-:W-:-:S13]  /*4a830*/  ISETP.EQ.U32.AND P0, PT, R3, 0x1, PT ;  /* 0x000000010300780c */ /* 0x002fda0003f02070 */
[----:B------:R-:W-:Y:S05]  /*4a840*/  @!P0 BRA `(.L_x_1513) ;  /* 0xffffffb000008947 */ /* 0x000fea000383ffff */
[----:B------:R-:W-:Y:S05]  /*4a850*/  BRA `(.L_x_1511) ;  /* 0x0000003000007947 */ /* 0x000fea0003800000 */
.L_x_1512:
[----:B------:R-:W5:Y:S02]  /*4a860*/  LD.E R0, [R36.64+0x3c00] ;  /* 0x003c000824007980 */ /* 0x000f64000c101900 */
[----:B-----5:R-:W-:-:S05]  /*4a870*/  FADD R15, R15, R0 ;  /* 0x000000000f0f7221 */ /* 0x020fca0000000000 */
[----:B------:R1:W-:Y:S02]  /*4a880*/  ST.E [R36.64+0x3c00], R15 ;  /* 0x003c000f24007985 */ /* 0x0003e4000c101908 */
.L_x_1511:
[----:B------:R-:W-:Y:S05]  /*4a890*/  BSYNC B0 ;  /* 0x0000000000007941 */ /* 0x000fea0003800000 */
.L_x_1510:
[----:B------:R-:W5:Y:S01]  /*4a8a0*/  ATOM.E.ADD.F32.FTZ.RN.STRONG.GPU P0, RZ, [R36.64+0x4000], R20 ;  /* 0x0040001424ff798a */ /* 0x000f62000810e7c8 */
[----:B------:R-:W-:Y:S01]  /*4a8b0*/  BSSY B0, `(.L_x_1514) ;  /* 0x000000f000007945 */ /* 0x000fe20003800000 */
[----:B-----5:R-:W-:Y:S05]  /*4a8c0*/  @P0 BRA `(.L_x_1515) ;  /* 0x000000d000000947 */ /* 0x020fea0003800000 */
[----:B------:R-:W5:Y:S02]  /*4a8d0*/  QSPC.E.S P0, RZ, [R36+0x4000] ;  /* 0x0040000024ff73aa */ /* 0x000f640000000500 */
[----:B-----5:R-:W-:Y:S05]  /*4a8e0*/  @!P0 BRA `(.L_x_1516) ;  /* 0x0000008000008947 */ /* 0x020fea0003800000 */
[----:B------:R-:W-:-:S04]  /*4a8f0*/  IADD3 R0, R36, 0x4000, RZ ;  /* 0x0000400024007810 */ /* 0x000fc80007ffe0ff */
[----:B------:R-:W-:-:S05]  /*4a900*/  LOP3.LUT R0, R0, 0xffffff, RZ, 0xc0, !PT ;  /* 0x00ffffff00007812 */ /* 0x000fca00078ec0ff */
.L_x_1517:
[----:B------:R-:W5:Y:S02]  /*4a910*/  LDS R2, [R0] ;  /* 0x0000000000027984 */ /* 0x000f640000000800 */
[----:B-1---5:R-:W-:-:S06]  /*4a920*/  FADD R3, R20, R2 ;  /* 0x0000000214037221 */ /* 0x022fcc0000000000 */
[----:B------:R-:W1:Y:S02]  /*4a930*/  ATOMS.CAST.SPIN R3, [R0], R2, R3 ;  /* 0x000000020003738d */ /* 0x000e640001800003 */
[----:B-1----:R-:W-:-:S13]  /*4a940*/  ISETP.EQ.U32.AND P0, PT, R3, 0x1, PT ;  /* 0x000000010300780c */ /* 0x002fda0003f02070 */
[----:B------:R-:W-:Y:S05]  /*4a950*/  @!P0 BRA `(.L_x_1517) ;  /* 0xffffffb000008947 */ /* 0x000fea000383ffff */
[----:B------:R-:W-:Y:S05]  /*4a960*/  BRA `(.L_x_1515) ;  /* 0x0000003000007947 */ /* 0x000fea0003800000 */
.L_x_1516:
[----:B-1----:R-:W5:Y:S02]  /*4a970*/  LD.E R3, [R36.64+0x4000] ;  /* 0x0040000824037980 */ /* 0x002f64000c101900 */
[----:B-----5:R-:W-:-:S05]  /*4a980*/  FADD R3, R20, R3 ;  /* 0x0000000314037221 */ /* 0x020fca0000000000 */
[----:B------:R1:W-:Y:S02]  /*4a990*/  ST.E [R36.64+0x4000], R3 ;  /* 0x0040000324007985 */ /* 0x0003e4000c101908 */
.L_x_1515:
[----:B------:R-:W-:Y:S05]  /*4a9a0*/  BSYNC B0 ;  /* 0x0000000000007941 */ /* 0x000fea0003800000 */
.L_x_1514:
[----:B------:R-:W5:Y:S01]  /*4a9b0*/  ATOM.E.ADD.F32.FTZ.RN.STRONG.GPU P0, RZ, [R36.64+0x4400], R21 ;  /* 0x0044001524ff798a */ /* 0x000f62000810e7c8 */
[----:B------:R-:W-:Y:S01]  /*4a9c0*/  BSSY B0, `(.L_x_1518) ;  /* 0x000000f000007945 */ /* 0x000fe20003800000 */
[----:B-----5:R-:W-:Y:S05]  /*4a9d0*/  @P0 BRA `(.L_x_1519) ;  /* 0x000000d000000947 */ /* 0x020fea0003800000 */
[----:B------:R-:W5:Y:S02]  /*4a9e0*/  QSPC.E.S P0, RZ, [R36+0x4400] ;  /* 0x0044000024ff73aa */ /* 0x000f640000000500 */
[----:B-----5:R-:W-:Y:S05]  /*4a9f0*/  @!P0 BRA `(.L_x_1520) ;  /* 0x0000008000008947 */ /* 0x020fea0003800000 */
[----:B------:R-:W-:-:S04]  /*4aa00*/  IADD3 R0, R36, 0x4400, RZ ;  /* 0x0000440024007810 */ /* 0x000fc80007ffe0ff */
[----:B------:R-:W-:-:S05]  /*4aa10*/  LOP3.LUT R0, R0, 0xffffff, RZ, 0xc0, !PT ;  /* 0x00ffffff00007812 */ /* 0x000fca00078ec0ff */
.L_x_1521:
[----:B------:R-:W5:Y:S02]  /*4aa20*/  LDS R2, [R0] ;  /* 0x0000000000027984 */ /* 0x000f640000000800 */
[----:B-1---5:R-:W-:-:S06]  /*4aa30*/  FADD R3, R21, R2 ;  /* 0x0000000215037221 */ /* 0x022fcc0000000000 */
[----:B------:R-:W1:Y:S02]  /*4aa40*/  ATOMS.CAST.SPIN R3, [R0], R2, R3 ;  /* 0x000000020003738d */ /* 0x000e640001800003 */
[----:B-1----:R-:W-:-:S13]  /*4aa50*/  ISETP.EQ.U32.AND P0, PT, R3, 0x1, PT ;  /* 0x000000010300780c */ /* 0x002fda0003f02070 */
[----:B------:R-:W-:Y:S05]  /*4aa60*/  @!P0 BRA `(.L_x_1521) ;  /* 0xffffffb000008947 */ /* 0x000fea000383ffff */
[----:B------:R-:W-:Y:S05]  /*4aa70*/  BRA `(.L_x_1519) ;  /* 0x0000003000007947 */ /* 0x000fea0003800000 */
.L_x_1520:
[----:B------:R-:W5:Y:S02]  /*4aa80*/  LD.E R0, [R36.64+0x4400] ;  /* 0x0044000824007980 */ /* 0x000f64000c101900 */
[----:B-----5:R-:W-:-:S05]  /*4aa90*/  FADD R21, R21, R0 ;  /* 0x0000000015157221 */ /* 0x020fca0000000000 */
[----:B------:R1:W-:Y:S02]  /*4aaa0*/  ST.E [R36.64+0x4400], R21 ;  /* 0x0044001524007985 */ /* 0x0003e4000c101908 */
.L_x_1519:
[----:B------:R-:W-:Y:S05]  /*4aab0*/  BSYNC B0 ;  /* 0x0000000000007941 */ /* 0x000fea0003800000 */
.L_x_1518:
[----:B------:R-:W5:Y:S01]  /*4aac0*/  ATOM.E.ADD.F32.FTZ.RN.STRONG.GPU P0, RZ, [R36.64+0x4800], R22 ;  /* 0x0048001624ff798a */ /* 0x000f62000810e7c8 */
[----:B------:R-:W-:Y:S01]  /*4aad0*/  BSSY B0, `(.L_x_1522) ;  /* 0x000000f000007945 */ /* 0x000fe20003800000 */
[----:B-----5:R-:W-:Y:S05]  /*4aae0*/  @P0 BRA `(.L_x_1523) ;  /* 0x000000d000000947 */ /* 0x020fea0003800000 */
[----:B------:R-:W5:Y:S02]  /*4aaf0*/  QSPC.E.S P0, RZ, [R36+0x4800] ;  /* 0x0048000024ff73aa */ /* 0x000f640000000500 */
[----:B-----5:R-:W-:Y:S05]  /*4ab00*/  @!P0 BRA `(.L_x_1524) ;  /* 0x0000008000008947 */ /* 0x020fea0003800000 */
[----:B------:R-:W-:-:S04]  /*4ab10*/  IADD3 R0, R36, 0x4800, RZ ;  /* 0x0000480024007810 */ /* 0x000fc80007ffe0ff */
[----:B------:R-:W-:-:S05]  /*4ab20*/  LOP3.LUT R0, R0, 0xffffff, RZ, 0xc0, !PT ;  /* 0x00ffffff00007812 */ /* 0x000fca00078ec0ff */
.L_x_1525:
[----:B------:R-:W5:Y:S02]  /*4ab30*/  LDS R2, [R0] ;  /* 0x0000000000027984 */ /* 0x000f640000000800 */
[----:B-1---5:R-:W-:-:S06]  /*4ab40*/  FADD R3, R22, R2 ;  /* 0x0000000216037221 */ /* 0x022fcc0000000000 */
[----:B------:R-:W1:Y:S02]  /*4ab50*/  ATOMS.CAST.SPIN R3, [R0], R2, R3 ;  /* 0x000000020003738d */ /* 0x000e640001800003 */
[----:B-1----:R-:W-:-:S13]  /*4ab60*/  ISETP.EQ.U32.AND P0, PT, R3, 0x1, PT ;  /* 0x000000010300780c */ /* 0x002fda0003f02070 */
[----:B------:R-:W-:Y:S05]  /*4ab70*/  @!P0 BRA `(.L_x_1525) ;  /* 0xffffffb000008947 */ /* 0x000fea000383ffff */
[----:B------:R-:W-:Y:S05]  /*4ab80*/  BRA `(.L_x_1523) ;  /* 0x0000003000007947 */ /* 0x000fea0003800000 */
.L_x_1524:
[----:B-1----:R-:W5:Y:S02]  /*4ab90*/  LD.E R3, [R36.64+0x4800] ;  /* 0x0048000824037980 */ /* 0x002f64000c101900 */
[----:B-----5:R-:W-:-:S05]  /*4aba0*/  FADD R3, R22, R3 ;  /* 0x0000000316037221 */ /* 0x020fca0000000000 */
[----:B------:R1:W-:Y:S02]  /*4abb0*/  ST.E [R36.64+0x4800], R3 ;  /* 0x0048000324007985 */ /* 0x0003e4000c101908 */
.L_x_1523:
[----:B------:R-:W-:Y:S05]  /*4abc0*/  BSYNC B0 ;  /* 0x0000000000007941 */ /* 0x000fea0003800000 */
.L_x_1522:
[----:B------:R-:W5:Y:S01]  /*4abd0*/  ATOM.E.ADD.F32.FTZ.RN.STRONG.GPU P0, RZ, [R36.64+0x4c00], R23 ;  /* 0x004c001724ff798a */ /* 0x000f62000810e7c8 */
[----:B------:R-:W-:Y:S01]  /*4abe0*/  BSSY B0, `(.L_x_1526) ;  /* 0x000000f000007945 */ /* 0x000fe20003800000 */
[----:B-----5:R-:W-:Y:S05]  /*4abf0*/  @P0 BRA `(.L_x_1527) ;  /* 0x000000d000000947 */ /* 0x020fea0003800000 */
[----:B------:R-:W5:Y:S02]  /*4ac00*/  QSPC.E.S P0, RZ, [R36+0x4c00] ;  /* 0x004c000024ff73aa */ /* 0x000f640000000500 */
[----:B-----5:R-:W-:Y:S05]  /*4ac10*/  @!P0 BRA `(.L_x_1528) ;  /* 0x0000008000008947 */ /* 0x020fea0003800000 */
[----:B------:R-:W-:-:S04]  /*4ac20*/  IADD3 R0, R36, 0x4c00, RZ ;  /* 0x00004c0024007810 */ /* 0x000fc80007ffe0ff */
[----:B------:R-:W-:-:S05]  /*4ac30*/  LOP3.LUT R0, R0, 0xffffff, RZ, 0xc0, !PT ;  /* 0x00ffffff00007812 */ /* 0x000fca00078ec0ff */
.L_x_1529:
[----:B------:R-:W5:Y:S02]  /*4ac40*/  LDS R2, [R0] ;  /* 0x0000000000027984 */ /* 0x000f640000000800 */
[----:B-1---5:R-:W-:-:S06]  /*4ac50*/  FADD R3, R23, R2 ;  /* 0x0000000217037221 */ /* 0x022fcc0000000000 */
[----:B------:R-:W1:Y:S02]  /*4ac60*/  ATOMS.CAST.SPIN R3, [R0], R2, R3 ;  /* 0x000000020003738d */ /* 0x000e640001800003 */
[----:B-1----:R-:W-:-:S13]  /*4ac70*/  ISETP.EQ.U32.AND P0, PT, R3, 0x1, PT ;  /* 0x000000010300780c */ /* 0x002fda0003f02070 */
[----:B------:R-:W-:Y:S05]  /*4ac80*/  @!P0 BRA `(.L_x_1529) ;  /* 0xffffffb000008947 */ /* 0x000fea000383ffff */
[----:B------:R-:W-:Y:S05]  /*4ac90*/  BRA `(.L_x_1527) ;  /* 0x0000003000007947 */ /* 0x000fea0003800000 */
.L_x_1528:
[----:B------:R-:W5:Y:S02]  /*4aca0*/  LD.E R0, [R36.64+0x4c00] ;  /* 0x004c000824007980 */ /* 0x000f64000c101900 */
[----:B-----5:R-:W-:-:S05]  /*4acb0*/  FADD R23, R23, R0 ;  /* 0x0000000017177221 */ /* 0x020fca0000000000 */
[----:B------:R1:W-:Y:S02]  /*4acc0*/  ST.E [R36.64+0x4c00], R23 ;  /* 0x004c001724007985 */ /* 0x0003e4000c101908 */
.L_x_1527:
[----:B------:R-:W-:Y:S05]  /*4acd0*/  BSYNC B0 ;  /* 0x0000000000007941 */ /* 0x000fea0003800000 */
.L_x_1526:
[----:B------:R-:W5:Y:S01]  /*4ace0*/  ATOM.E.ADD.F32.FTZ.RN.STRONG.GPU P0, RZ, [R36.64+0x5000], R24 ;  /* 0x0050001824ff798a */ /* 0x000f62000810e7c8 */
[----:B------:R-:W-:Y:S01]  /*4acf0*/  BSSY B0, `(.L_x_1530) ;  /* 0x000000f000007945 */ /* 0x000fe20003800000 */
[----:B-----5:R-:W-:Y:S05]  /*4ad00*/  @P0 BRA `(.L_x_1531) ;  /* 0x000000d000000947 */ /* 0x020fea0003800000 */
[----:B------:R-:W5:Y:S02]  /*4ad10*/  QSPC.E.S P0, RZ, [R36+0x5000] ;  /* 0x0050000024ff73aa */ /* 0x000f640000000500 */
[----:B-----5:R-:W-:Y:S05]  /*4ad20*/  @!P0 BRA `(.L_x_1532) ;  /* 0x0000008000008947 */ /* 0x020fea0003800000 */
[----:B------:R-:W-:-:S04]  /*4ad30*/  IADD3 R0, R36, 0x5000, RZ ;  /* 0x0000500024007810 */ /* 0x000fc80007ffe0ff */
[----:B------:R-:W-:-:S05]  /*4ad40*/  LOP3.LUT R0, R0, 0xffffff, RZ, 0xc0, !PT ;  /* 0x00ffffff00007812 */ /* 0x000fca00078ec0ff */
.L_x_1533:
[----:B------:R-:W5:Y:S02]  /*4ad50*/  LDS R2, [R0] ;  /* 0x0000000000027984 */ /* 0x000f640000000800 */
[----:B-1---5:R-:W-:-:S06]  /*4ad60*/  FADD R3, R24, R2 ;  /* 0x0000000218037221 */ /* 0x022fcc0000000000 */
[----:B------:R-:W1:Y:S02]  /*4ad70*/  ATOMS.CAST.SPIN R3, [R0], R2, R3 ;  /* 0x000000020003738d */ /* 0x000e640001800003 */
[----:B-1----:R-:W-:-:S13]  /*4ad80*/  ISETP.EQ.U32.AND P0, PT, R3, 0x1, PT ;  /* 0x000000010300780c */ /* 0x002fda0003f02070 */
[----:B------:R-:W-:Y:S05]  /*4ad90*/  @!P0 BRA `(.L_x_1533) ;  /* 0xffffffb000008947 */ /* 0x000fea000383ffff */
[----:B------:R-:W-:Y:S05]  /*4ada0*/  BRA `(.L_x_1531) ;  /* 0x0000003000007947 */ /* 0x000fea0003800000 */
.L_x_1532:
[----:B-1----:R-:W5:Y:S02]  /*4adb0*/  LD.E R3, [R36.64+0x5000] ;  /* 0x0050000824037980 */ /* 0x002f64000c101900 */
[----:B-----5:R-:W-:-:S05]  /*4adc0*/  FADD R3, R24, R3 ;  /* 0x0000000318037221 */ /* 0x020fca0000000000 */
[----:B------:R1:W-:Y:S02]  /*4add0*/  ST.E [R36.64+0x5000], R3 ;  /* 0x0050000324007985 */ /* 0x0003e4000c101908 */
.L_x_1531:
[----:B------:R-:W-:Y:S05]  /*4ade0*/  BSYNC B0 ;  /* 0x0000000000007941 */ /* 0x000fea0003800000 */
.L_x_1530:
[----:B------:R-:W5:Y:S01]  /*4adf0*/  ATOM.E.ADD.F32.FTZ.RN.STRONG.GPU P0, RZ, [R36.64+0x5400], R25 ;  /* 0x0054001924ff798a */ /* 0x000f62000810e7c8 */
[----:B------:R-:W-:Y:S01]  /*4ae00*/  BSSY B0, `(.L_x_1534) ;  /* 0x000000f000007945 */ /* 0x000fe20003800000 */
[----:B-----5:R-:W-:Y:S05]  /*4ae10*/  @P0 BRA `(.L_x_1535) ;  /* 0x000000d000000947 */ /* 0x020fea0003800000 */
[----:B------:R-:W5:Y:S02]  /*4ae20*/  QSPC.E.S P0, RZ, [R36+0x5400] ;  /* 0x0054000024ff73aa */ /* 0x000f640000000500 */
[----:B-----5:R-:W-:Y:S05]  /*4ae30*/  @!P0 BRA `(.L_x_1536) ;  /* 0x0000008000008947 */ /* 0x020fea0003800000 */
[----:B------:R-:W-:-:S04]  /*4ae40*/  IADD3 R0, R36, 0x5400, RZ ;  /* 0x0000540024007810 */ /* 0x000fc80007ffe0ff */
[----:B------:R-:W-:-:S05]  /*4ae50*/  LOP3.LUT R0, R0, 0xffffff, RZ, 0xc0, !PT ;  /* 0x00ffffff00007812 */ /* 0x000fca00078ec0ff */
.L_x_1537:
[----:B------:R-:W5:Y:S02]  /*4ae60*/  LDS R2, [R0] ;  /* 0x0000000000027984 */ /* 0x000f640000000800 */
[----:B-1---5:R-:W-:-:S06]  /*4ae70*/  FADD R3, R25, R2 ;  /* 0x0000000219037221 */ /* 0x022fcc0000000000 */
[----:B------:R-:W1:Y:S02]  /*4ae80*/  ATOMS.CAST.SPIN R3, [R0], R2, R3 ;  /* 0x000000020003738d */ /* 0x000e640001800003 */
[----:B-1----:R-:W-:-:S13]  /*4ae90*/  ISETP.EQ.U32.AND P0, PT, R3, 0x1, PT ;  /* 0x000000010300780c */ /* 0x002fda0003f02070 */
[----:B------:R-:W-:Y:S05]  /*4aea0*/  @!P0 BRA `(.L_x_1537) ;  /* 0xffffffb000008947 */ /* 0x000fea000383ffff */
[----:B------:R-:W-:Y:S05]  /*4aeb0*/  BRA `(.L_x_1535) ;  /* 0x0000003000007947 */ /* 0x000fea0003800000 */
.L_x_1536:
[----:B------:R-:W5:Y:S02]  /*4aec0*/  LD.E R0, [R36.64+0x5400] ;  /* 0x0054000824007980 */ /* 0x000f64000c101900 */
[----:B-----5:R-:W-:-:S05]  /*4aed0*/  FADD R25, R25, R0 ;  /* 0x0000000019197221 */ /* 0x020fca0000000000 */
[----:B------:R1:W-:Y:S02]  /*4aee0*/  ST.E [R36.64+0x5400], R25 ;  /* 0x0054001924007985 */ /* 0x0003e4000c101908 */
.L_x_1535:
[----:B------:R-:W-:Y:S05]  /*4aef0*/  BSYNC B0 ;  /* 0x0000000000007941 */ /* 0x000fea0003800000 */
.L_x_1534:
[----:B------:R-:W5:Y:S01]  /*4af00*/  ATOM.E.ADD.F32.FTZ.RN.STRONG.GPU P0, RZ, [R36.64+0x5800], R26 ;  /* 0x0058001a24ff798a */ /* 0x000f62000810e7c8 */
[----:B------:R-:W-:Y:S01]  /*4af10*/  BSSY B0, `(.L_x_1538) ;  /* 0x000000f000007945 */ /* 0x000fe20003800000 */
[----:B-----5:R-:W-:Y:S05]  /*4af20*/  @P0 BRA `(.L_x_1539) ;  /* 0x000000d000000947 */ /* 0x020fea0003800000 */
[----:B------:R-:W5:Y:S02]  /*4af30*/  QSPC.E.S P0, RZ, [R36+0x5800] ;  /* 0x0058000024ff73aa */ /* 0x000f640000000500 */
[----:B-----5:R-:W-:Y:S05]  /*4af40*/  @!P0 BRA `(.L_x_1540) ;  /* 0x0000008000008947 */ /* 0x020fea0003800000 */
[----:B------:R-:W-:-:S04]  /*4af50*/  IADD3 R0, R36, 0x5800, RZ ;  /* 0x0000580024007810 */ /* 0x000fc80007ffe0ff */
[----:B------:R-:W-:-:S05]  /*4af60*/  LOP3.LUT R0, R0, 0xffffff, RZ, 0xc0, !PT ;  /* 0x00ffffff00007812 */ /* 0x000fca00078ec0ff */
.L_x_1541:
[----:B------:R-:W5:Y:S02]  /*4af70*/  LDS R2, [R0] ;  /* 0x0000000000027984 */ /* 0x000f640000000800 */
[----:B-1---5:R-:W-:-:S06]  /*4af80*/  FADD R3, R26, R2 ;  /* 0x000000021a037221 */ /* 0x022fcc0000000000 */
[----:B------:R-:W1:Y:S02]  /*4af90*/  ATOMS.CAST.SPIN R3, [R0], R2, R3 ;  /* 0x000000020003738d */ /* 0x000e640001800003 */
[----:B-1----:R-:W-:-:S13]  /*4afa0*/  ISETP.EQ.U32.AND P0, PT, R3, 0x1, PT ;  /* 0x000000010300780c */ /* 0x002fda0003f02070 */
[----:B------:R-:W-:Y:S05]  /*4afb0*/  @!P0 BRA `(.L_x_1541) ;  /* 0xffffffb000008947 */ /* 0x000fea000383ffff */
[----:B------:R-:W-:Y:S05]  /*4afc0*/  BRA `(.L_x_1539) ;  /* 0x0000003000007947 */ /* 0x000fea0003800000 */
.L_x_1540:
[----:B-1----:R-:W5:Y:S02]  /*4afd0*/  LD.E R3, [R36.64+0x5800] ;  /* 0x0058000824037980 */ /* 0x002f64000c101900 */
[----:B-----5:R-:W-:-:S05]  /*4afe0*/  FADD R3, R26, R3 ;  /* 0x000000031a037221 */ /* 0x020fca0000000000 */
[----:B------:R1:W-:Y:S02]  /*4aff0*/  ST.E [R36.64+0x5800], R3 ;  /* 0x0058000324007985 */ /* 0x0003e4000c101908 */
.L_x_1539:
[----:B------:R-:W-:Y:S05]  /*4b000*/  BSYNC B0 ;  /* 0x0000000000007941 */ /* 0x000fea0003800000 */
.L_x_1538:
[----:B------:R-:W5:Y:S01]  /*4b010*/  ATOM.E.ADD.F32.FTZ.RN.STRONG.GPU P0, RZ, [R36.64+0x5c00], R27 ;  /* 0x005c001b24ff798a */ /* 0x000f62000810e7c8 */
[----:B------:R-:W-:Y:S01]  /*4b020*/  BSSY B0, `(.L_x_1542) ;  /* 0x000000f000007945 */ /* 0x000fe20003800000 */
[----:B-----5:R-:W-:Y:S05]  /*4b030*/  @P0 BRA `(.L_x_1543) ;  /* 0x000000d000000947 */ /* 0x020fea0003800000 */
[----:B------:R-:W5:Y:S02]  /*4b040*/  QSPC.E.S P0, RZ, [R36+0x5c00] ;  /* 0x005c000024ff73aa */ /* 0x000f640000000500 */
[----:B-----5:R-:W-:Y:S05]  /*4b050*/  @!P0 BRA `(.L_x_1544) ;  /* 0x0000008000008947 */ /* 0x020fea0003800000 */
[----:B------:R-:W-:-:S04]  /*4b060*/  IADD3 R0, R36, 0x5c00, RZ ;  /* 0x00005c0024007810 */ /* 0x000fc80007ffe0ff */
[----:B------:R-:W-:-:S05]  /*4b070*/  LOP3.LUT R0, R0, 0xffffff, RZ, 0xc0, !PT ;  /* 0x00ffffff00007812 */ /* 0x000fca00078ec0ff */
.L_x_1545:
[----:B------:R-:W5:Y:S02]  /*4b080*/  LDS R2, [R0] ;  /* 0x0000000000027984 */ /* 0x000f640000000800 */
[----:B-1---5:R-:W-:-:S06]  /*4b090*/  FADD R3, R27, R2 ;  /* 0x000000021b037221 */ /* 0x022fcc0000000000 */
[----:B------:R-:W1:Y:S02]  /*4b0a0*/  ATOMS.CAST.SPIN R3, [R0], R2, R3 ;  /* 0x000000020003738d */ /* 0x000e640001800003 */
[----:B-1----:R-:W-:-:S13]  /*4b0b0*/  ISETP.EQ.U32.AND P0, PT, R3, 0x1, PT ;  /* 0x000000010300780c */ /* 0x002fda0003f02070 */
[----:B------:R-:W-:Y:S05]  /*4b0c0*/  @!P0 BRA `(.L_x_1545) ;  /* 0xffffffb000008947 */ /* 0x000fea000383ffff */
[----:B------:R-:W-:Y:S05]  /*4b0d0*/  BRA `(.L_x_1543) ;  /* 0x0000003000007947 */ /* 0x000fea0003800000 */
.L_x_1544:
[----:B------:R-:W5:Y:S02]  /*4b0e0*/  LD.E R0, [R36.64+0x5c00] ;  /* 0x005c000824007980 */ /* 0x000f64000c101900 */
[----:B-----5:R-:W-:-:S05]  /*4b0f0*/  FADD R27, R27, R0 ;  /* 0x000000001b1b7221 */ /* 0x020fca0000000000 */
[----:B------:R1:W-:Y:S02]  /*4b100*/  ST.E [R36.64+0x5c00], R27 ;  /* 0x005c001b24007985 */ /* 0x0003e4000c101908 */
.L_x_1543:
[----:B------:R-:W-:Y:S05]  /*4b110*/  BSYNC B0 ;  /* 0x0000000000007941 */ /* 0x000fea0003800000 */
.L_x_1542:
[----:B------:R-:W5:Y:S01]  /*4b120*/  ATOM.E.ADD.F32.FTZ.RN.STRONG.GPU P0, RZ, [R36.64+0x6000], R32 ;  /* 0x0060002024ff798a */ /* 0x000f62000810e7c8 */
[----:B------:R-:W-:Y:S01]  /*4b130*/  BSSY B0, `(.L_x_1546) ;  /* 0x000000f000007945 */ /* 0x000fe20003800000 */
[----:B-----5:R-:W-:Y:S05]  /*4b140*/  @P0 BRA `(.L_x_1547) ;  /* 0x000000d000000947 */ /* 0x020fea0003800000 */
[----:B------:R-:W5:Y:S02]  /*4b150*/  QSPC.E.S P0, RZ, [R36+0x6000] ;  /* 0x0060000024ff73aa */ /* 0x000f640000000500 */
[----:B-----5:R-:W-:Y:S05]  /*4b160*/  @!P0 BRA `(.L_x_1548) ;  /* 0x0000008000008947 */ /* 0x020fea0003800000 */
[----:B------:R-:W-:-:S04]  /*4b170*/  IADD3 R0, R36, 0x6000, RZ ;  /* 0x0000600024007810 */ /* 0x000fc80007ffe0ff */
[----:B------:R-:W-:-:S05]  /*4b180*/  LOP3.LUT R0, R0, 0xffffff, RZ, 0xc0, !PT ;  /* 0x00ffffff00007812 */ /* 0x000fca00078ec0ff */
.L_x_1549:
[----:B------:R-:W5:Y:S02]  /*4b190*/  LDS R2, [R0] ;  /* 0x0000000000027984 */ /* 0x000f640000000800 */
[----:B-1---5:R-:W-:-:S06]  /*4b1a0*/  FADD R3, R32, R2 ;  /* 0x0000000220037221 */ /* 0x022fcc0000000000 */
[----:B------:R-:W1:Y:S02]  /*4b1b0*/  ATOMS.CAST.SPIN R3, [R0], R2, R3 ;  /* 0x000000020003738d */ /* 0x000e640001800003 */
[----:B-1----:R-:W-:-:S13]  /*4b1c0*/  ISETP.EQ.U32.AND P0, PT, R3, 0x1, PT ;  /* 0x000000010300780c */ /* 0x002fda0003f02070 */
[----:B------:R-:W-:Y:S05]  /*4b1d0*/  @!P0 BRA `(.L_x_1549) ;  /* 0xffffffb000008947 */ /* 0x000fea000383ffff */
[----:B------:R-:W-:Y:S05]  /*4b1e0*/  BRA `(.L_x_1547) ;  /* 0x0000003000007947 */ /* 0x000fea0003800000 */
.L_x_1548:
[----:B-1----:R-:W5:Y:S02]  /*4b1f0*/  LD.E R3, [R36.64+0x6000] ;  /* 0x0060000824037980 */ /* 0x002f64000c101900 */
[----:B-----5:R-:W-:-:S05]  /*4b200*/  FADD R3, R32, R3 ;  /* 0x0000000320037221 */ /* 0x020fca0000000000 */
[----:B------:R1:W-:Y:S02]  /*4b210*/  ST.E [R36.64+0x6000], R3 ;  /* 0x0060000324007985 */ /* 0x0003e4000c101908 */
.L_x_1547:
[----:B------:R-:W-:Y:S05]  /*4b220*/  BSYNC B0 ;  /* 0x0000000000007941 */ /* 0x000fea0003800000 */
.L_x_1546:
[----:B------:R-:W5:Y:S01]  /*4b230*/  ATOM.E.ADD.F32.FTZ.RN.STRONG.GPU P0, RZ, [R36.64+0x6400], R33 ;  /* 0x0064002124ff798a */ /* 0x000f62000810e7c8 */
[----:B------:R-:W-:Y:S01]  /*4b240*/  BSSY B0, `(.L_x_1550) ;  /* 0x000000f000007945 */ /* 0x000fe20003800000 */
[----:B-----5:R-:W-:Y:S05]  /*4b250*/  @P0 BRA `(.L_x_1551) ;  /* 0x000000d000000947 */ /* 0x020fea0003800000 */
[----:B------:R-:W5:Y:S02]  /*4b260*/  QSPC.E.S P0, RZ, [R36+0x6400] ;  /* 0x0064000024ff73aa */ /* 0x000f640000000500 */
[----:B-----5:R-:W-:Y:S05]  /*4b270*/  @!P0 BRA `(.L_x_1552) ;  /* 0x0000008000008947 */ /* 0x020fea0003800000 */
[----:B------:R-:W-:-:S04]  /*4b280*/  IADD3 R0, R36, 0x6400, RZ ;  /* 0x0000640024007810 */ /* 0x000fc80007ffe0ff */
[----:B------:R-:W-:-:S05]  /*4b290*/  LOP3.LUT R0, R0, 0xffffff, RZ, 0xc0, !PT ;  /* 0x00ffffff00007812 */ /* 0x000fca00078ec0ff */
.L_x_1553:
[----:B------:R-:W5:Y:S02]  /*4b2a0*/  LDS R2, [R0] ;  /* 0x0000000000027984 */ /* 0x000f640000000800 */
[----:B-1---5:R-:W-:-:S06]  /*4b2b0*/  FADD R3, R33, R2 ;  /* 0x0000000221037221 */ /* 0x022fcc0000000000 */
[----:B------:R-:W1:Y:S02]  /*4b2c0*/  ATOMS.CAST.SPIN R3, [R0], R2, R3 ;  /* 0x000000020003738d */ /* 0x000e640001800003 */
[----:B-1----:R-:W-:-:S13]  /*4b2d0*/  ISETP.EQ.U32.AND P0, PT, R3, 0x1, PT ;  /* 0x000000010300780c */ /* 0x002fda0003f02070 */
[----:B------:R-:W-:Y:S05]  /*4b2e0*/  @!P0 BRA `(.L_x_1553) ;  /* 0xffffffb000008947 */ /* 0x000fea000383ffff */
[----:B------:R-:W-:Y:S05]  /*4b2f0*/  BRA `(.L_x_1551) ;  /* 0x0000003000007947 */ /* 0x000fea0003800000 */
.L_x_1552:
[----:B------:R-:W5:Y:S02]  /*4b300*/  LD.E R0, [R36.64+0x6400] ;  /* 0x0064000824007980 */ /* 0x000f64000c101900 */
[----:B-----5:R-:W-:-:S05]  /*4b310*/  FADD R33, R33, R0 ;  /* 0x0000000021217221 */ /* 0x020fca0000000000 */
[----:B------:R1:W-:Y:S02]  /*4b320*/  ST.E [R36.64+0x6400], R33 ;  /* 0x0064002124007985 */ /* 0x0003e4000c101908 */
.L_x_1551:
[----:B------:R-:W-:Y:S05]  /*4b330*/  BSYNC B0 ;  /* 0x0000000000007941 */ /* 0x000fea0003800000 */
.L_x_1550:
[----:B------:R-:W5:Y:S01]  /*4b340*/  ATOM.E.ADD.F32.FTZ.RN.STRONG.GPU P0, RZ, [R36.64+0x6800], R34 ;  /* 0x0068002224ff798a */ /* 0x000f62000810e7c8 */
[----:B------:R-:W-:Y:S01]  /*4b350*/  BSSY B0, `(.L_x_1554) ;  /* 0x000000f000007945 */ /* 0x000fe20003800000 */
[----:B-----5:R-:W-:Y:S05]  /*4b360*/  @P0 BRA `(.L_x_1555) ;  /* 0x000000d000000947 */ /* 0x020fea0003800000 */
[----:B------:R-:W5:Y:S02]  /*4b370*/  QSPC.E.S P0, RZ, [R36+0x6800] ;  /* 0x0068000024ff73aa */ /* 0x000f640000000500 */
[----:B-----5:R-:W-:Y:S05]  /*4b380*/  @!P0 BRA `(.L_x_1556) ;  /* 0x0000008000008947 */ /* 0x020fea0003800000 */
[----:B------:R-:W-:-:S04]  /*4b390*/  IADD3 R0, R36, 0x6800, RZ ;  /* 0x0000680024007810 */ /* 0x000fc80007ffe0ff */
[----:B------:R-:W-:-:S05]  /*4b3a0*/  LOP3.LUT R0, R0, 0xffffff, RZ, 0xc0, !PT ;  /* 0x00ffffff00007812 */ /* 0x000fca00078ec0ff */
.L_x_1557:
[----:B------:R-:W5:Y:S02]  /*4b3b0*/  LDS R2, [R0] ;  /* 0x0000000000027984 */ /* 0x000f640000000800 */
[----:B-1---5:R-:W-:-:S06]  /*4b3c0*/  FADD R3, R34, R2 ;  /* 0x0000000222037221 */ /* 0x022fcc0000000000 */
[----:B------:R-:W1:Y:S02]  /*4b3d0*/  ATOMS.CAST.SPIN R3, [R0], R2, R3 ;  /* 0x000000020003738d */ /* 0x000e640001800003 */
[----:B-1----:R-:W-:-:S13]  /*4b3e0*/  ISETP.EQ.U32.AND P0, PT, R3, 0x1, PT ;  /* 0x000000010300780c */ /* 0x002fda0003f02070 */
[----:B------:R-:W-:Y:S05]  /*4b3f0*/  @!P0 BRA `(.L_x_1557) ;  /* 0xffffffb000008947 */ /* 0x000fea000383ffff */
[----:B------:R-:W-:Y:S05]  /*4b400*/  BRA `(.L_x_1555) ;  /* 0x0000003000007947 */ /* 0x000fea0003800000 */
.L_x_1556:
[----:B-1----:R-:W5:Y:S02]  /*4b410*/  LD.E R3, [R36.64+0x6800] ;  /* 0x0068000824037980 */ /* 0x002f64000c101900 */
[----:B-----5:R-:W-:-:S05]  /*4b420*/  FADD R3, R34, R3 ;  /* 0x0000000322037221 */ /* 0x020fca0000000000 */
[----:B------:R1:W-:Y:S02]  /*4b430*/  ST.E [R36.64+0x6800], R3 ;  /* 0x0068000324007985 */ /* 0x0003e4000c101908 */
.L_x_1555:
[----:B------:R-:W-:Y:S05]  /*4b440*/  BSYNC B0 ;  /* 0x0000000000007941 */ /* 0x000fea0003800000 */
.L_x_1554:
[----:B------:R-:W5:Y:S01]  /*4b450*/  ATOM.E.ADD.F32.FTZ.RN.STRONG.GPU P0, RZ, [R36.64+0x6c00], R35 ;  /* 0x006c002324ff798a */ /* 0x000f62000810e7c8 */
[----:B------:R-:W-:Y:S01]  /*4b460*/  BSSY B0, `(.L_x_1558) ;  /* 0x000000f000007945 */ /* 0x000fe20003800000 */
[----:B-----5:R-:W-:Y:S05]  /*4b470*/  @P0 BRA `(.L_x_1559) ;  /* 0x000000d000000947 */ /* 0x020fea0003800000 */
[----:B------:R-:W5:Y:S02]  /*4b480*/  QSPC.E.S P0, RZ, [R36+0x6c00] ;  /* 0x006c000024ff73aa */ /* 0x000f640000000500 */
[----:B-----5:R-:W-:Y:S05]  /*4b490*/  @!P0 BRA `(.L_x_1560) ;  /* 0x0000008000008947 */ /* 0x020fea0003800000 */
[----:B------:R-:W-:-:S04]  /*4b4a0*/  IADD3 R0, R36, 0x6c00, RZ ;  /* 0x00006c0024007810 */ /* 0x000fc80007ffe0ff */
[----:B------:R-:W-:-:S05]  /*4b4b0*/  LOP3.LUT R0, R0, 0xffffff, RZ, 0xc0, !PT ;  /* 0x00ffffff00007812 */ /* 0x000fca00078ec0ff */
.L_x_1561:
[----:B------:R-:W5:Y:S02]  /*4b4c0*/  LDS R2, [R0] ;  /* 0x0000000000027984 */ /* 0x000f640000000800 */
[----:B-1---5:R-:W-:-:S06]  /*4b4d0*/  FADD R3, R35, R2 ;  /* 0x0000000223037221 */ /* 0x022fcc0000000000 */
[----:B------:R-:W1:Y:S02]  /*4b4e0*/  ATOMS.CAST.SPIN R3, [R0], R2, R3 ;  /* 0x000000020003738d */ /* 0x000e640001800003 */
[----:B-1----:R-:W-:-:S13]  /*4b4f0*/  ISETP.EQ.U32.AND P0, PT, R3, 0x1, PT ;  /* 0x000000010300780c */ /* 0x002fda0003f02070 */
[----:B------:R-:W-:Y:S05]  /*4b500*/  @!P0 BRA `(.L_x_1561) ;  /* 0xffffffb000008947 */ /* 0x000fea000383ffff */
[----:B------:R-:W-:Y:S05]  /*4b510*/  BRA `(.L_x_1559) ;  /* 0x0000003000007947 */ /* 0x000fea0003800000 */
.L_x_1560:
[----:B------:R-:W5:Y:S02]  /*4b520*/  LD.E R0, [R36.64+0x6c00] ;  /* 0x006c000824007980 */ /* 0x000f64000c101900 */
[----:B-----5:R-:W-:-:S05]  /*4b530*/  FADD R35, R35, R0 ;  /* 0x0000000023237221 */ /* 0x020fca0000000000 */
[----:B------:R1:W-:Y:S02]  /*4b540*/  ST.E [R36.64+0x6c00], R35 ;  /* 0x006c002324007985 */ /* 0x0003e4000c101908 */
.L_x_1559:
[----:B------:R-:W-:Y:S05]  /*4b550*/  BSYNC B0 ;  /* 0x0000000000007941 */ /* 0x000fea0003800000 */
.L_x_1558:
[----:B------:R-:W5:Y:S01]  /*4b560*/  ATOM.E.ADD.F32.FTZ.RN.STRONG.GPU P0, RZ, [R36.64+0x7000], R28 ;  /* 0x0070001c24ff798a */ /* 0x000f62000810e7c8 */
[----:B------:R-:W-:Y:S01]  /*4b570*/  BSSY B0, `(.L_x_1562) ;  /* 0x000000f000007945 */ /* 0x000fe20003800000 */
[----:B-----5:R-:W-:Y:S05]  /*4b580*/  @P0 BRA `(.L_x_1563) ;  /* 0x000000d000000947 */ /* 0x020fea0003800000 */
[----:B------:R-:W5:Y:S02]  /*4b590*/  QSPC.E.S P0, RZ, [R36+0x7000] ;  /* 0x0070000024ff73aa */ /* 0x000f640000000500 */
[----:B-----5:R-:W-:Y:S05]  /*4b5a0*/  @!P0 BRA `(.L_x_1564) ;  /* 0x0000008000008947 */ /* 0x020fea0003800000 */
[----:B------:R-:W-:-:S04]  /*4b5b0*/  IADD3 R0, R36, 0x7000, RZ ;  /* 0x0000700024007810 */ /* 0x000fc80007ffe0ff */
[----:B------:R-:W-:-:S05]  /*4b5c0*/  LOP3.LUT R0, R0, 0xffffff, RZ, 0xc0, !PT ;  /* 0x00ffffff00007812 */ /* 0x000fca00078ec0ff */
.L_x_1565:
[----:B------:R-:W5:Y:S02]  /*4b5d0*/  LDS R2, [R0] ;  /* 0x0000000000027984 */ /* 0x000f640000000800 */
[----:B-1---5:R-:W-:-:S06]  /*4b5e0*/  FADD R3, R28, R2 ;  /* 0x000000021c037221 */ /* 0x022fcc0000000000 */
[----:B------:R-:W1:Y:S02]  /*4b5f0*/  ATOMS.CAST.SPIN R3, [R0], R2, R3 ;  /* 0x000000020003738d */ /* 0x000e640001800003 */
[----:B-1----:R-:W-:-:S13]  /*4b600*/  ISETP.EQ.U32.AND P0, PT, R3, 0x1, PT ;  /* 0x000000010300780c */ /* 0x002fda0003f02070 */
[----:B------:R-:W-:Y:S05]  /*4b610*/  @!P0 BRA `(.L_x_1565) ;  /* 0xffffffb000008947 */ /* 0x000fea000383ffff */
[----:B------:R-:W-:Y:S05]  /*4b620*/  BRA `(.L_x_1563) ;  /* 0x0000003000007947 */ /* 0x000fea0003800000 */
.L_x_1564:
[----:B-1----:R-:W5:Y:S02]  /*4b630*/  LD.E R3, [R36.64+0x7000] ;  /* 0x0070000824037980 */ /* 0x002f64000c101900 */
[----:B-----5:R-:W-:-:S05]  /*4b640*/  FADD R3, R28, R3 ;  /* 0x000000031c037221 */ /* 0x020fca0000000000 */
[----:B------:R1:W-:Y:S02]  /*4b650*/  ST.E [R36.64+0x7000], R3 ;  /* 0x0070000324007985 */ /* 0x0003e4000c101908 */
.L_x_1563:
[----:B------:R-:W-:Y:S05]  /*4b660*/  BSYNC B0 ;  /* 0x0000000000007941 */ /* 0x000fea0003800000 */
.L_x_1562:
[----:B------:R-:W5:Y:S01]  /*4b670*/  ATOM.E.ADD.F32.FTZ.RN.STRONG.GPU P0, RZ, [R36.64+0x7400], R29 ;  /* 0x0074001d24ff798a */ /* 0x000f62000810e7c8 */
[----:B------:R-:W-:Y:S01]  /*4b680*/  BSSY B0, `(.L_x_1566) ;  /* 0x000000f000007945 */ /* 0x000fe20003800000 */
[----:B-----5:R-:W-:Y:S05]  /*4b690*/  @P0 BRA `(.L_x_1567) ;  /* 0x000000d000000947 */ /* 0x020fea0003800000 */
[----:B------:R-:W5:Y:S02]  /*4b6a0*/  QSPC.E.S P0, RZ, [R36+0x7400] ;  /* 0x0074000024ff73aa */ /* 0x000f640000000500 */
[----:B-----5:R-:W-:Y:S05]  /*4b6b0*/  @!P0 BRA `(.L_x_1568) ;  /* 0x0000008000008947 */ /* 0x020fea0003800000 */
[----:B------:R-:W-:-:S04]  /*4b6c0*/  IADD3 R0, R36, 0x7400, RZ ;  /* 0x0000740024007810 */ /* 0x000fc80007ffe0ff */
[----:B------:R-:W-:-:S05]  /*4b6d0*/  LOP3.LUT R0, R0, 0xffffff, RZ, 0xc0, !PT ;  /* 0x00ffffff00007812 */ /* 0x000fca00078ec0ff */
.L_x_1569:
[----:B------:R-:W5:Y:S02]  /*4b6e0*/  LDS R2, [R0] ;  /* 0x0000000000027984 */ /* 0x000f640000000800 */
[----:B-1---5:R-:W-:-:S06]  /*4b6f0*/  FADD R3, R29, R2 ;  /* 0x000000021d037221 */ /* 0x022fcc0000000000 */
[----:B------:R-:W1:Y:S02]  /*4b700*/  ATOMS.CAST.SPIN R3, [R0], R2, R3 ;  /* 0x000000020003738d */ /* 0x000e640001800003 */
[----:B-1----:R-:W-:-:S13]  /*4b710*/  ISETP.EQ.U32.AND P0, PT, R3, 0x1, PT ;  /* 0x000000010300780c */ /* 0x002fda0003f02070 */
[----:B------:R-:W-:Y:S05]  /*4b720*/  @!P0 BRA `(.L_x_1569) ;  /* 0xffffffb000008947 */ /* 0x000fea000383ffff */
[----:B------:R-:W-:Y:S05]  /*4b730*/  BRA `(.L_x_1567) ;  /* 0x0000003000007947 */ /* 0x000fea0003800000 */
.L_x_1568:
[----:B------:R-:W5:Y:S02]  /*4b740*/  LD.E R0, [R36.64+0x7400] ;  /* 0x0074000824007980 */ /* 0x000f64000c101900 */
[----:B-----5:R-:W-:-:S05]  /*4b750*/  FADD R29, R29, R0 ;  /* 0x000000001d1d7221 */ /* 0x020fca0000000000 */
[----:B------:R1:W-:Y:S02]  /*4b760*/  ST.E [R36.64+0x7400], R29 ;  /* 0x0074001d24007985 */ /* 0x0003e4000c101908 */
.L_x_1567:
[----:B------:R-:W-:Y:S05]  /*4b770*/  BSYNC B0 ;  /* 0x0000000000007941 */ /* 0x000fea0003800000 */
.L_x_1566:
[----:B------:R-:W5:Y:S01]  /*4b780*/  ATOM.E.ADD.F32.FTZ.RN.STRONG.GPU P0, RZ, [R36.64+0x7800], R30 ;  /* 0x0078001e24ff798a */ /* 0x000f62000810e7c8 */
[----:B------:R-:W-:Y:S01]  /*4b790*/  BSSY B0, `(.L_x_1570) ;  /* 0x000000f000007945 */ /* 0x000fe20003800000 */
[----:B-----5:R-:W-:Y:S05]  /*4b7a0*/  @P0 BRA `(.L_x_1571) ;  /* 0x000000d000000947 */ /* 0x020fea0003800000 */
[----:B------:R-:W5:Y:S02]  /*4b7b0*/  QSPC.E.S P0, RZ, [R36+0x7800] ;  /* 0x0078000024ff73aa */ /* 0x000f640000000500 */
[----:B-----5:R-:W-:Y:S05]  /*4b7c0*/  @!P0 BRA `(.L_x_1572) ;  /* 0x0000008000008947 */ /* 0x020fea0003800000 */
[----:B------:R-:W-:-:S04]  /*4b7d0*/  IADD3 R0, R36, 0x7800, RZ ;  /* 0x0000780024007810 */ /* 0x000fc80007ffe0ff */
[----:B------:R-:W-:-:S05]  /*4b7e0*/  LOP3.LUT R0, R0, 0xffffff, RZ, 0xc0, !PT ;  /* 0x00ffffff00007812 */ /* 0x000fca00078ec0ff */
.L_x_1573:
[----:B------:R-:W5:Y:S02]  /*4b7f0*/  LDS R2, [R0] ;  /* 0x0000000000027984 */ /* 0x000f640000000800 */
[----:B-1---5:R-:W-:-:S06]  /*4b800*/  FADD R3, R30, R2 ;  /* 0x000000021e037221 */ /* 0x022fcc0000000000 */
[----:B------:R-:W1:Y:S02]  /*4b810*/  ATOMS.CAST.SPIN R3, [R0], R2, R3 ;  /* 0x000000020003738d */ /* 0x000e640001800003 */
[----:B-1----:R-:W-:-:S13]  /*4b820*/  ISETP.EQ.U32.AND P0, PT, R3, 0x1, PT ;  /* 0x000000010300780c */ /* 0x002fda0003f02070 */
[----:B------:R-:W-:Y:S05]  /*4b830*/  @!P0 BRA `(.L_x_1573) ;  /* 0xffffffb000008947 */ /* 0x000fea000383ffff */
[----:B------:R-:W-:Y:S05]  /*4b840*/  BRA `(.L_x_1571) ;  /* 0x0000003000007947 */ /* 0x000fea0003800000 */
.L_x_1572:
[----:B-1----:R-:W5:Y:S02]  /*4b850*/  LD.E R3, [R36.64+0x7800] ;  /* 0x0078000824037980 */ /* 0x002f64000c101900 */
[----:B-----5:R-:W-:-:S05]  /*4b860*/  FADD R3, R30, R3 ;  /* 0x000000031e037221 */ /* 0x020fca0000000000 */
[----:B------:R1:W-:Y:S02]  /*4b870*/  ST.E [R36.64+0x7800], R3 ;  /* 0x0078000324007985 */ /* 0x0003e4000c101908 */
.L_x_1571:
[----:B------:R-:W-:Y:S05]  /*4b880*/  BSYNC B0 ;  /* 0x0000000000007941 */ /* 0x000fea0003800000 */
.L_x_1570:
[----:B------:R-:W5:Y:S01]  /*4b890*/  ATOM.E.ADD.F32.FTZ.RN.STRONG.GPU P0, RZ, [R36.64+0x7c00], R31 ;  /* 0x007c001f24ff798a */ /* 0x000f62000810e7c8 */
[----:B------:R-:W-:-:S04]  /*4b8a0*/  MOV R87, 0x0 ;  /* 0x0000000000577802 */ /* 0x000fc80000000f00 */
[----:B-----5:R-:W-:Y:S05]  /*4b8b0*/  @P0 RET.REL.NODEC R86 `(_ZN7cutlass13device_kernelIN5flash19enable_sm80_to_sm89INS1_16FlashAttnBwdSm80INS1_25CollectiveMainloopBwdSm80ILi2ELi2EN4cute5tupleIJNS5_1CILi128EEES8_NS7_ILi64EEEEEENS_6half_tEfNS_4arch4Sm80ELb0ELb0ELb1ELb0ELb1ELb0ELb0ELb0ELi2ELi4ELi4ELi4ELb0EEENS1_24CollectiveEpilogueBwdGQAISA_fSD_Li256ELb0ELb1EEENS1_19SingleTileSchedulerILb0ELb0ELb0ELi128EEEEEEEEEvNT_6ParamsE) ;  /* 0xfffb474056000950 */ /* 0x020fea0003c3ffff */
[----:B------:R-:W5:Y:S02]  /*4b8c0*/  QSPC.E.S P0, RZ, [R36+0x7c00] ;  /* 0x007c000024ff73aa */ /* 0x000f640000000500 */
[----:B-----5:R-:W-:Y:S05]  /*4b8d0*/  @!P0 BRA `(.L_x_1574) ;  /* 0x0000009000008947 */ /* 0x020fea0003800000 */
[----:B------:R-:W-:-:S04]  /*4b8e0*/  IADD3 R0, R36, 0x7c00, RZ ;  /* 0x00007c0024007810 */ /* 0x000fc80007ffe0ff */
[----:B------:R-:W-:-:S05]  /*4b8f0*/  LOP3.LUT R0, R0, 0xffffff, RZ, 0xc0, !PT ;  /* 0x00ffffff00007812 */ /* 0x000fca00078ec0ff */
.L_x_1575:
[----:B------:R-:W5:Y:S02]  /*4b900*/  LDS R2, [R0] ;  /* 0x0000000000027984 */ /* 0x000f640000000800 */
[----:B-1---5:R-:W-:-:S06]  /*4b910*/  FADD R3, R31, R2 ;  /* 0x000000021f037221 */ /* 0x022fcc0000000000 */
[----:B------:R-:W1:Y:S02]  /*4b920*/  ATOMS.CAST.SPIN R3, [R0], R2, R3 ;  /* 0x000000020003738d */ /* 0x000e640001800003 */
[----:B-1----:R-:W-:-:S13]  /*4b930*/  ISETP.EQ.U32.AND P0, PT, R3, 0x1, PT ;  /* 0x000000010300780c */ /* 0x002fda0003f02070 */
[----:B------:R-:W-:Y:S05]  /*4b940*/  @!P0 BRA `(.L_x_1575) ;  /* 0xffffffb000008947 */ /* 0x000fea000383ffff */
[----:B------:R-:W-:-:S04]  /*4b950*/  MOV R87, 0x0 ;  /* 0x0000000000577802 */ /* 0x000fc80000000f00 */
[----:B------:R-:W-:Y:S05]  /*4b960*/  RET.REL.NODEC R86 `(_ZN7cutlass13device_kernelIN5flash19enable_sm80_to_sm89INS1_16FlashAttnBwdSm80INS1_25CollectiveMainloopBwdSm80ILi2ELi2EN4cute5tupleIJNS5_1CILi128EEES8_NS7_ILi64EEEEEENS_6half_tEfNS_4arch4Sm80ELb0ELb0ELb1ELb0ELb1ELb0ELb0ELb0ELi2ELi4ELi4ELi4ELb0EEENS1_24CollectiveEpilogueBwdGQAISA_fSD_Li256ELb0ELb1EEENS1_19SingleTileSchedulerILb0ELb0ELb0ELi128EEEEEEEEEvNT_6ParamsE) ;  /* 0xfffb469056007950 */ /* 0x000fea0003c3ffff */
.L_x_1574:
[----:B------:R-:W5:Y:S01]  /*4b970*/  LD.E R0, [R36.64+0x7c00] ;  /* 0x007c000824007980 */ /* 0x000f62000c101900 */
[----:B------:R-:W-:Y:S01]  /*4b980*/  MOV R87, 0x0 ;  /* 0x0000000000577802 */ /* 0x000fe20000000f00 */
[----:B-----5:R-:W-:-:S05]  /*4b990*/  FADD R31, R31, R0 ;  /* 0x000000001f1f7221 */ /* 0x020fca0000000000 */
[----:B------:R1:W-:Y:S01]  /*4b9a0*/  ST.E [R36.64+0x7c00], R31 ;  /* 0x007c001f24007985 */ /* 0x0003e2000c101908 */
[----:B------:R-:W-:Y:S05]  /*4b9b0*/  RET.REL.NODEC R86 `(_ZN7cutlass13device_kernelIN5flash19enable_sm80_to_sm89INS1_16FlashAttnBwdSm80INS1_25CollectiveMainloopBwdSm80ILi2ELi2EN4cute5tupleIJNS5_1CILi128EEES8_NS7_ILi64EEEEEENS_6half_tEfNS_4arch4Sm80ELb0ELb0ELb1ELb0ELb1ELb0ELb0ELb0ELi2ELi4ELi4ELi4ELb0EEENS1_24CollectiveEpilogueBwdGQAISA_fSD_Li256ELb0ELb1EEENS1_19SingleTileSchedulerILb0ELb0ELb0ELi128EEEEEEEEEvNT_6ParamsE) ;  /* 0xfffb464056007950 */ /* 0x000fea0003c3ffff */
        .type           $_ZN7cutlass13device_kernelIN5flash19enable_sm80_to_sm89INS1_16FlashAttnBwdSm80INS1_25CollectiveMainloopBwdSm80ILi2ELi2EN4cute5tupleIJNS5_1CILi128EEES8_NS7_ILi64EEEEEENS_6half_tEfNS_4arch4Sm80ELb0ELb0ELb1ELb0ELb1ELb0ELb0ELb0ELi2ELi4ELi4ELi4ELb0EEENS1_24CollectiveEpilogueBwdGQAISA_fSD_Li256ELb0ELb1EEENS1_19SingleTileSchedulerILb0ELb0ELb0ELi128EEEEEEEEEvNT_6ParamsE$_ZZZN5flash25CollectiveMainloopBwdSm80ILi2ELi2EN4cute5tupleIJNS1_1CILi128EEES4_NS3_ILi64EEEEEEN7cutlass6half_tEfNS7_4arch4Sm80ELb0ELb0ELb1ELb0ELb1ELb0ELb0ELb0ELi2ELi4ELi4ELi4ELb0EE3mmaINS_16FlashAttnBwdSm80ISB_NS_24CollectiveEpilogueBwdGQAIS6_fSA_Li256ELb0ELb1EEENS_19SingleTileSchedulerILb0ELb0ELb0ELi128EEEE13SharedStorageENS1_6TensorINS1_11ArrayEngineIfLm32EEENS1_6LayoutINS2_IJNS2_IJNS3_ILi2EEESO_EEESO_NS3_ILi4EEEEEENS2_IJNS2_IJNS3_ILi1EEESO_EEESQ_NS3_ILi8EEEEEEEEEEEEbRKNSB_6ParamsERT0_S12_iNS2_IJiiiEEERT_ENKUliT_E_clIZSC_ISJ_SX_EbS10_S12_S12_iS13_S15_EUlRS16_iE_EEDaiS16_ENKUlvE0_clEv,@function
        .size           $_ZN7cutlass13device_kernelIN5flash19enable_sm80_to_sm89INS1_16FlashAttnBwdSm80INS1_25CollectiveMainloopBwdSm80ILi2ELi2EN4cute5tupleIJNS5_1CILi128EEES8_NS7_ILi64EEEEEENS_6half_tEfNS_4arch4Sm80ELb0ELb0ELb1ELb0ELb1ELb0ELb0ELb0ELi2ELi4ELi4ELi4ELb0EEENS1_24CollectiveEpilogueBwdGQAISA_fSD_Li256ELb0ELb1EEENS1_19SingleTileSchedulerILb0ELb0ELb0ELi128EEEEEEEEEvNT_6ParamsE$_ZZZN5flash25CollectiveMainloopBwdSm80ILi2ELi2EN4cute5tupleIJNS1_1CILi128EEES4_NS3_ILi64EEEEEEN7cutlass6half_tEfNS7_4arch4Sm80ELb0ELb0ELb1ELb0ELb1ELb0ELb0ELb0ELi2ELi4ELi4ELi4ELb0EE3mmaINS_16FlashAttnBwdSm80ISB_NS_24CollectiveEpilogueBwdGQAIS6_fSA_Li256ELb0ELb1EEENS_19SingleTileSchedulerILb0ELb0ELb0ELi128EEEE13SharedStorageENS1_6TensorINS1_11ArrayEngineIfLm32EEENS1_6LayoutINS2_IJNS2_IJNS3_ILi2EEESO_EEESO_NS3_ILi4EEEEEENS2_IJNS2_IJNS3_ILi1EEESO_EEESQ_NS3_ILi8EEEEEEEEEEEEbRKNSB_6ParamsERT0_S12_iNS2_IJiiiEEERT_ENKUliT_E_clIZSC_ISJ_SX_EbS10_S12_S12_iS13_S15_EUlRS16_iE_EEDaiS16_ENKUlvE0_clEv,($_ZN7cutlass13device_kernelIN5flash19enable_sm80_to_sm89INS1_16FlashAttnBwdSm80INS1_25CollectiveMainloopBwdSm80ILi2ELi2EN4cute5tupleIJNS5_1CILi128EEES8_NS7_ILi64EEEEEENS_6half_tEfNS_4arch4Sm80ELb0ELb0ELb1ELb0ELb1ELb0ELb0ELb0ELi2ELi4ELi4ELi4ELb0EEENS1_24CollectiveEpilogueBwdGQAISA_fSD_Li256ELb0ELb1EEENS1_19SingleTileSchedulerILb0ELb0ELb0ELi128EEEEEEEEEvNT_6ParamsE$_ZZZN5flash25CollectiveMainloopBwdSm80ILi2ELi2EN4cute5tupleIJNS1_1CILi128EEES4_NS3_ILi64EEEEEEN7cutlass6half_tEfNS7_4arch4Sm80ELb0ELb0ELb1ELb0ELb1ELb0ELb0ELb0ELi2ELi4ELi4ELi4ELb0EE3mmaINS_16FlashAttnBwdSm80ISB_NS_24CollectiveEpilogueBwdGQAIS6_fSA_Li256ELb0ELb1EEENS_19SingleTileSchedulerILb0ELb0ELb0ELi128EEEE13SharedStorageENS1_6TensorINS1_11ArrayEngineIfLm32EEENS1_6LayoutINS2_IJNS2_IJNS3_ILi2EEESO_EEESO_NS3_ILi4EEEEEENS2_IJNS2_IJNS3_ILi1EEESO_EEESQ_NS3_ILi8EEEEEEEEEEEEbRKNSB_6ParamsERT0_S12_iNS2_IJiiiEEERT_ENKUliT_E_clIZSC_ISJ_SX_EbS10_S12_S12_iS13_S15_EUlRS16_iE_EEDaiS16_ENKUlvE1_clEv - $_ZN7cutlass13device_kernelIN5flash19enable_sm80_to_sm89INS1_16FlashAttnBwdSm80INS1_25CollectiveMainloopBwdSm80ILi2ELi2EN4cute5tupleIJNS5_1CILi128EEES8_NS7_ILi64EEEEEENS_6half_tEfNS_4arch4Sm80ELb0ELb0ELb1ELb0ELb1ELb0ELb0ELb0ELi2ELi4ELi4ELi4ELb0EEENS1_24CollectiveEpilogueBwdGQAISA_fSD_Li256ELb0ELb1EEENS1_19SingleTileSchedulerILb0ELb0ELb0ELi128EEEEEEEEEvNT_6ParamsE$_ZZZN5flash25CollectiveMainloopBwdSm80ILi2ELi2EN4cute5tupleIJNS1_1CILi128EEES4_NS3_ILi64EEEEEEN7cutlass6half_tEfNS7_4arch4Sm80ELb0ELb0ELb1ELb0ELb1ELb0ELb0ELb0ELi2ELi4ELi4ELi4ELb0EE3mmaINS_16FlashAttnBwdSm80ISB_NS_24CollectiveEpilogueBwdGQAIS6_fSA_Li256ELb0ELb1EEENS_19SingleTileSchedulerILb0ELb0ELb0ELi128EEEE13SharedStorageENS1_6TensorINS1_11ArrayEngineIfLm32EEENS1_6LayoutINS2_IJNS2_IJNS3_ILi2EEESO_EEESO_NS3_ILi4EEEEEENS2_IJNS2_IJNS3_ILi1EEESO_EEESQ_NS3_ILi8EEEEEEEEEEEEbRKNSB_6ParamsERT0_S12_iNS2_IJiiiEEERT_ENKUliT_E_clIZSC_ISJ_SX_EbS10_S12_S12_iS13_S15_EUlRS16_iE_EEDaiS16_ENKUlvE0_clEv)
$_ZN7cutlass13device_kernelIN5flash19enable_sm80_to_sm89INS1_16FlashAttnBwdSm80INS1_25CollectiveMainloopBwdSm80ILi2ELi2EN4cute5tupleIJNS5_1CILi128EEES8_NS7_ILi64EEEEEENS_6half_tEfNS_4arch4Sm80ELb0ELb0ELb1ELb0ELb1ELb0ELb0ELb0ELi2ELi4ELi4ELi4ELb0EEENS1_24CollectiveEpilogueBwdGQAISA_fSD_Li256ELb0ELb1EEENS1_19SingleTileSchedulerILb0ELb0ELb0ELi128EEEEEEEEEvNT_6ParamsE$_ZZZN5flash25CollectiveMainloopBwdSm80ILi2ELi2EN4cute5tupleIJNS1_1CILi128EEES4_NS3_ILi64EEEEEEN7cutlass6half_tEfNS7_4arch4Sm80ELb0ELb0ELb1ELb0ELb1ELb0ELb0ELb0ELi2ELi4ELi4ELi4ELb0EE3mmaINS_16FlashAttnBwdSm80ISB_NS_24CollectiveEpilogueBwdGQAIS6_fSA_Li256ELb0ELb1EEENS_19SingleTileSchedulerILb0ELb0ELb0ELi128EEEE13SharedStorageENS1_6TensorINS1_11ArrayEngineIfLm32EEENS1_6LayoutINS2_IJNS2_IJNS3_ILi2EEESO_EEESO_NS3_ILi4EEEEEENS2_IJNS2_IJNS3_ILi1EEESO_EEESQ_NS3_ILi8EEEEEEEEEEEEbRKNSB_6ParamsERT0_S12_iNS2_IJiiiEEERT_ENKUliT_E_clIZSC_ISJ_SX_EbS10_S12_S12_iS13_S15_EUlRS16_iE_EEDaiS16_ENKUlvE0_clEv:
[----:B------:R-:W-:-:S05]  /*4b9c0*/  IADD3 R6, R2, -c[0x0][0x20], RZ ;  /* 0x8000080002067a10 */ /* 0x000fca0007ffe0ff */
[----:B------:R-:W-:-:S06]  /*4b9d0*/  IMAD R6, R7, 0x4, R6 ;  /* 0x0000000407067824 */ /* 0x000fcc00078e0206 */
[----:B------:R-:W5:Y:S01]  /*4b9e0*/  LDL R6, [R6] ;  /* 0x0000000006067983 */ /* 0x000f620000100800 */
[----:B------:R-:W-:-:S04]  /*4b9f0*/  MOV R5, 0x0 ;  /* 0x0000000000057802 */ /* 0x000fc80000000f00 */
[----:B------:R-:W-:Y:S05]  /*4ba00*/  RET.REL.NODEC R4 `(_ZN7cutlass13device_kernelIN5flash19enable_sm80_to_sm89INS1_16FlashAttnBwdSm80INS1_25CollectiveMainloopBwdSm80ILi2ELi2EN4cute5tupleIJNS5_1CILi128EEES8_NS7_ILi64EEEEEENS_6half_tEfNS_4arch4Sm80ELb0ELb0ELb1ELb0ELb1ELb0ELb0ELb0ELi2ELi4ELi4ELi4ELb0EEENS1_24CollectiveEpilogueBwdGQAISA_fSD_Li256ELb0ELb1EEENS1_19SingleTileSchedulerILb0ELb0ELb0ELi128EEEEEEEEEvNT_6ParamsE) ;  /* 0xfffb45f004007950 */ /* 0x000fea0003c3ffff */
        .type           $_ZN7cutlass13device_kernelIN5flash19enable_sm80_to_sm89INS1_16FlashAttnBwdSm80INS1_25CollectiveMainloopBwdSm80ILi2ELi2EN4cute5tupleIJNS5_1CILi128EEES8_NS7_ILi64EEEEEENS_6half_tEfNS_4arch4Sm80ELb0ELb0ELb1ELb0ELb1ELb0ELb0ELb0ELi2ELi4ELi4ELi4ELb0EEENS1_24CollectiveEpilogueBwdGQAISA_fSD_Li256ELb0ELb1EEENS1_19SingleTileSchedulerILb0ELb0ELb0ELi128EEEEEEEEEvNT_6ParamsE$_ZZZN5flash25CollectiveMainloopBwdSm80ILi2ELi2EN4cute5tupleIJNS1_1CILi128EEES4_NS3_ILi64EEEEEEN7cutlass6half_tEfNS7_4arch4Sm80ELb0ELb0ELb1ELb0ELb1ELb0ELb0ELb0ELi2ELi4ELi4ELi4ELb0EE3mmaINS_16FlashAttnBwdSm80ISB_NS_24CollectiveEpilogueBwdGQAIS6_fSA_Li256ELb0ELb1EEENS_19SingleTileSchedulerILb0ELb0ELb0ELi128EEEE13SharedStorageENS1_6TensorINS1_11ArrayEngineIfLm32EEENS1_6LayoutINS2_IJNS2_IJNS3_ILi2EEESO_EEESO_NS3_ILi4EEEEEENS2_IJNS2_IJNS3_ILi1EEESO_EEESQ_NS3_ILi8EEEEEEEEEEEEbRKNSB_6ParamsERT0_S12_iNS2_IJiiiEEERT_ENKUliT_E_clIZSC_ISJ_SX_EbS10_S12_S12_iS13_S15_EUlRS16_iE_EEDaiS16_ENKUlvE1_clEv,@function
        .size           $_ZN7cutlass13device_kernelIN5flash19enable_sm80_to_sm89INS1_16FlashAttnBwdSm80INS1_25CollectiveMainloopBwdSm80ILi2ELi2EN4cute5tupleIJNS5_1CILi128EEES8_NS7_ILi64EEEEEENS_6half_tEfNS_4arch4Sm80ELb0ELb0ELb1ELb0ELb1ELb0ELb0ELb0ELi2ELi4ELi4ELi4ELb0EEENS1_24CollectiveEpilogueBwdGQAISA_fSD_Li256ELb0ELb1EEENS1_19SingleTileSchedulerILb0ELb0ELb0ELi128EEEEEEEEEvNT_6ParamsE$_ZZZN5flash25CollectiveMainloopBwdSm80ILi2ELi2EN4cute5tupleIJNS1_1CILi128EEES4_NS3_ILi64EEEEEEN7cutlass6half_tEfNS7_4arch4Sm80ELb0ELb0ELb1ELb0ELb1ELb0ELb0ELb0ELi2ELi4ELi4ELi4ELb0EE3mmaINS_16FlashAttnBwdSm80ISB_NS_24CollectiveEpilogueBwdGQAIS6_fSA_Li256ELb0ELb1EEENS_19SingleTileSchedulerILb0ELb0ELb0ELi128EEEE13SharedStorageENS1_6TensorINS1_11ArrayEngineIfLm32EEENS1_6LayoutINS2_IJNS2_IJNS3_ILi2EEESO_EEESO_NS3_ILi4EEEEEENS2_IJNS2_IJNS3_ILi1EEESO_EEESQ_NS3_ILi8EEEEEEEEEEEEbRKNSB_6ParamsERT0_S12_iNS2_IJiiiEEERT_ENKUliT_E_clIZSC_ISJ_SX_EbS10_S12_S12_iS13_S15_EUlRS16_iE_EEDaiS16_ENKUlvE1_clEv,($__internal_6_$__cuda_sm70_warpsync - $_ZN7cutlass13device_kernelIN5flash19enable_sm80_to_sm89INS1_16FlashAttnBwdSm80INS1_25CollectiveMainloopBwdSm80ILi2ELi2EN4cute5tupleIJNS5_1CILi128EEES8_NS7_ILi64EEEEEENS_6half_tEfNS_4arch4Sm80ELb0ELb0ELb1ELb0ELb1ELb0ELb0ELb0ELi2ELi4ELi4ELi4ELb0EEENS1_24CollectiveEpilogueBwdGQAISA_fSD_Li256ELb0ELb1EEENS1_19SingleTileSchedulerILb0ELb0ELb0ELi128EEEEEEEEEvNT_6ParamsE$_ZZZN5flash25CollectiveMainloopBwdSm80ILi2ELi2EN4cute5tupleIJNS1_1CILi128EEES4_NS3_ILi64EEEEEEN7cutlass6half_tEfNS7_4arch4Sm80ELb0ELb0ELb1ELb0ELb1ELb0ELb0ELb0ELi2ELi4ELi4ELi4ELb0EE3mmaINS_16FlashAttnBwdSm80ISB_NS_24CollectiveEpilogueBwdGQAIS6_fSA_Li256ELb0ELb1EEENS_19SingleTileSchedulerILb0ELb0ELb0ELi128EEEE13SharedStorageENS1_6TensorINS1_11ArrayEngineIfLm32EEENS1_6LayoutINS2_IJNS2_IJNS3_ILi2EEESO_EEESO_NS3_ILi4EEEEEENS2_IJNS2_IJNS3_ILi1EEESO_EEESQ_NS3_ILi8EEEEEEEEEEEEbRKNSB_6ParamsERT0_S12_iNS2_IJiiiEEERT_ENKUliT_E_clIZSC_ISJ_SX_EbS10_S12_S12_iS13_S15_EUlRS16_iE_EEDaiS16_ENKUlvE1_clEv)
$_ZN7cutlass13device_kernelIN5flash19enable_sm80_to_sm89INS1_16FlashAttnBwdSm80INS1_25CollectiveMainloopBwdSm80ILi2ELi2EN4cute5tupleIJNS5_1CILi128EEES8_NS7_ILi64EEEEEENS_6half_tEfNS_4arch4Sm80ELb0ELb0ELb1ELb0ELb1ELb0ELb0ELb0ELi2ELi4ELi4ELi4ELb0EEENS1_24CollectiveEpilogueBwdGQAISA_fSD_Li256ELb0ELb1EEENS1_19SingleTileSchedulerILb0ELb0ELb0ELi128EEEEEEEEEvNT_6ParamsE$_ZZZN5flash25CollectiveMainloopBwdSm80ILi2ELi2EN4cute5tupleIJNS1_1CILi128EEES4_NS3_ILi64EEEEEEN7cutlass6half_tEfNS7_4arch4Sm80ELb0ELb0ELb1ELb0ELb1ELb0ELb0ELb0ELi2ELi4ELi4ELi4ELb0EE3mmaINS_16FlashAttnBwdSm80ISB_NS_24CollectiveEpilogueBwdGQAIS6_fSA_Li256ELb0ELb1EEENS_19SingleTileSchedulerILb0ELb0ELb0ELi128EEEE13SharedStorageENS1_6TensorINS1_11ArrayEngineIfLm32EEENS1_6LayoutINS2_IJNS2_IJNS3_ILi2EEESO_EEESO_NS3_ILi4EEEEEENS2_IJNS2_IJNS3_ILi1EEESO_EEESQ_NS3_ILi8EEEEEEEEEEEEbRKNSB_6ParamsERT0_S12_iNS2_IJiiiEEERT_ENKUliT_E_clIZSC_ISJ_SX_EbS10_S12_S12_iS13_S15_EUlRS16_iE_EEDaiS16_ENKUlvE1_clEv:
[----:B------:R-:W-:-:S05]  /*4ba10*/  IADD3 R4, R6, -c[0x0][0x20], RZ ;  /* 0x8000080006047a10 */ /* 0x000fca0007ffe0ff */
[----:B------:R-:W-:-:S06]  /*4ba20*/  IMAD R4, R7, 0x4, R4 ;  /* 0x0000000407047824 */ /* 0x000fcc00078e0204 */
[----:B------:R-:W5:Y:S01]  /*4ba30*/  LDL R4, [R4] ;  /* 0x0000000004047983 */ /* 0x000f620000100800 */
[----:B------:R-:W-:-:S04]  /*4ba40*/  MOV R3, 0x0 ;  /* 0x0000000000037802 */ /* 0x000fc80000000f00 */
[----:B------:R-:W-:Y:S05]  /*4ba50*/  RET.REL.NODEC R2 `(_ZN7cutlass13device_kernelIN5flash19enable_sm80_to_sm89INS1_16FlashAttnBwdSm80INS1_25CollectiveMainloopBwdSm80ILi2ELi2EN4cute5tupleIJNS5_1CILi128EEES8_NS7_ILi64EEEEEENS_6half_tEfNS_4arch4Sm80ELb0ELb0ELb1ELb0ELb1ELb0ELb0ELb0ELi2ELi4ELi4ELi4ELb0EEENS1_24CollectiveEpilogueBwdGQAISA_fSD_Li256ELb0ELb1EEENS1_19SingleTileSchedulerILb0ELb0ELb0ELi128EEEEEEEEEvNT_6ParamsE) ;  /* 0xfffb45a002007950 */ /* 0x000fea0003c3ffff */
        .weak           $__internal_6_$__cuda_sm70_warpsync
        .type           $__internal_6_$__cuda_sm70_warpsync,@function
        .size           $__internal_6_$__cuda_sm70_warpsync,($_ZN7cutlass13device_kernelIN5flash19enable_sm80_to_sm89INS1_16FlashAttnBwdSm80INS1_25CollectiveMainloopBwdSm80ILi2ELi2EN4cute5tupleIJNS5_1CILi128EEES8_NS7_ILi64EEEEEENS_6half_tEfNS_4arch4Sm80ELb0ELb0ELb1ELb0ELb1ELb0ELb0ELb0ELi2ELi4ELi4ELi4ELb0EEENS1_24CollectiveEpilogueBwdGQAISA_fSD_Li256ELb0ELb1EEENS1_19SingleTileSchedulerILb0ELb0ELb0ELi128EEEEEEEEEvNT_6ParamsE$exp2f - $__internal_6_$__cuda_sm70_warpsync)
$__internal_6_$__cuda_sm70_warpsync:
[----:B------:R-:W-:Y:S01]  /*4ba60*/  MOV R5, 0x0 ;  /* 0x0000000000057802 */ /* 0x000fe20000000f00 */
[----:B------:R-:W-:Y:S04]  /*4ba70*/  WARPSYNC R2 ;  /* 0x0000000200007348 */ /* 0x000fe80003800000 */
[----:B------:R-:W-:Y:S05]  /*4ba80*/  RET.REL.NODEC R4 `(_ZN7cutlass13device_kernelIN5flash19enable_sm80_to_sm89INS1_16FlashAttnBwdSm80INS1_25CollectiveMainloopBwdSm80ILi2ELi2EN4cute5tupleIJNS5_1CILi128EEES8_NS7_ILi64EEEEEENS_6half_tEfNS_4arch4Sm80ELb0ELb0ELb1ELb0ELb1ELb0ELb0ELb0ELi2ELi4ELi4ELi4ELb0EEENS1_24CollectiveEpilogueBwdGQAISA_fSD_Li256ELb0ELb1EEENS1_19SingleTileSchedulerILb0ELb0ELb0ELi128EEEEEEEEEvNT_6ParamsE) ;  /* 0xfffb457004007950 */ /* 0x000fea0003c3ffff */
        .type           $_ZN7cutlass13device_kernelIN5flash19enable_sm80_to_sm89INS1_16FlashAttnBwdSm80INS1_25CollectiveMainloopBwdSm80ILi2ELi2EN4cute5tupleIJNS5_1CILi128EEES8_NS7_ILi64EEEEEENS_6half_tEfNS_4arch4Sm80ELb0ELb0ELb1ELb0ELb1ELb0ELb0ELb0ELi2ELi4ELi4ELi4ELb0EEENS1_24CollectiveEpilogueBwdGQAISA_fSD_Li256ELb0ELb1EEENS1_19SingleTileSchedulerILb0ELb0ELb0ELi128EEEEEEEEEvNT_6ParamsE$exp2f,@function
        .size           $_ZN7cutlass13device_kernelIN5flash19enable_sm80_to_sm89INS1_16FlashAttnBwdSm80INS1_25CollectiveMainloopBwdSm80ILi2ELi2EN4cute5tupleIJNS5_1CILi128EEES8_NS7_ILi64EEEEEENS_6half_tEfNS_4arch4Sm80ELb0ELb0ELb1ELb0ELb1ELb0ELb0ELb0ELi2ELi4ELi4ELi4ELb0EEENS1_24CollectiveEpilogueBwdGQAISA_fSD_Li256ELb0ELb1EEENS1_19SingleTileSchedulerILb0ELb0ELb0ELi128EEEEEEEEEvNT_6ParamsE$exp2f,(.L_x_6290 - $_ZN7cutlass13device_kernelIN5flash19enable_sm80_to_sm89INS1_16FlashAttnBwdSm80INS1_25CollectiveMainloopBwdSm80ILi2ELi2EN4cute5tupleIJNS5_1CILi128EEES8_NS7_ILi64EEEEEENS_6half_tEfNS_4arch4Sm80ELb0ELb0ELb1ELb0ELb1ELb0ELb0ELb0ELi2ELi4ELi4ELi4ELb0EEENS1_24CollectiveEpilogueBwdGQAISA_fSD_Li256ELb0ELb1EEENS1_19SingleTileSchedulerILb0ELb0ELb0ELi128EEEEEEEEEvNT_6ParamsE$exp2f)
$_ZN7cutlass13device_kernelIN5flash19enable_sm80_to_sm89INS1_16FlashAttnBwdSm80INS1_25CollectiveMainloopBwdSm80ILi2ELi2EN4cute5tupleIJNS5_1CILi128EEES8_NS7_ILi64EEEEEENS_6half_tEfNS_4arch4Sm80ELb0ELb0ELb1ELb0ELb1ELb0ELb0ELb0ELi2ELi4ELi4ELi4ELb0EEENS1_24CollectiveEpilogueBwdGQAISA_fSD_Li256ELb0ELb1EEENS1_19SingleTileSchedulerILb0ELb0ELb0ELi128EEEEEEEEEvNT_6ParamsE$exp2f:
[----:B------:R-:W1:Y:S01]  /*4ba90*/  MUFU.EX2 R9, R9 ;  /* 0x0000000900097308 */ /* 0x000e620000000800 */
[----:B------:R-:W-:-:S04]  /*4baa0*/  MOV R5, 0x0 ;  /* 0x0000000000057802 */ /* 0x000fc80000000f00 */
[----:B------:R-:W-:Y:S05]  /*4bab0*/  RET.REL.NODEC R4 `(_ZN7cutlass13device_kernelIN5flash19enable_sm80_to_sm89INS1_16FlashAttnBwdSm80INS1_25CollectiveMainloopBwdSm80ILi2ELi2EN4cute5tupleIJNS5_1CILi128EEES8_NS7_ILi64EEEEEENS_6half_tEfNS_4arch4Sm80ELb0ELb0ELb1ELb0ELb1ELb0ELb0ELb0ELi2ELi4ELi4ELi4ELb0EEENS1_24CollectiveEpilogueBwdGQAISA_fSD_Li256ELb0ELb1EEENS1_19SingleTileSchedulerILb0ELb0ELb0ELi128EEEEEEEEEvNT_6ParamsE) ;  /* 0xfffb454004007950 */ /* 0x000fea0003c3ffff */
.L_x_1576:
        /* <DEDUP_REMOVED lines=12> */
.L_x_6290:


//--------------------- .text._ZN7cutlass13device_kernelIN5flash19enable_sm80_to_sm89INS1_16FlashAttnBwdSm80INS1_25CollectiveMainloopBwdSm80ILi2ELi2EN4cute5tupleIJNS5_1CILi128EEES8_NS7_ILi64EEEEEENS_6half_tEfNS_4arch4Sm80ELb0ELb0ELb1ELb1ELb0ELb0ELb0ELb0ELi2ELi4ELi4ELi4ELb0EEENS1_21CollectiveEpilogueBwdISA_SB_SD_Li256ELb1ELb0ELi2EEENS1_19SingleTileSchedulerILb1ELb0ELb0ELi128EEEEEEEEEvNT_6ParamsE --------------------------
	.section	.text._ZN7cutlass13device_kernelIN5flash19enable_sm80_to_sm89INS1_16FlashAttnBwdSm80INS1_25CollectiveMainloopBwdSm80ILi2ELi2EN4cute5tupleIJNS5_1CILi128EEES8_NS7_ILi64EEEEEENS_6half_tEfNS_4arch4Sm80ELb0ELb0ELb1ELb1ELb0ELb0ELb0ELb0ELi2ELi4ELi4ELi4ELb0EEENS1_21CollectiveEpilogueBwdISA_SB_SD_Li256ELb1ELb0ELi2EEENS1_19SingleTileSchedulerILb1ELb0ELb0ELi128EEEEEEEEEvNT_6ParamsE,"ax",@progbits
	.sectioninfo	@"SHI_REGISTERS=127"
	.align	128
.text._ZN7cutlass13device_kernelIN5flash19enable_sm80_to_sm89INS1_16FlashAttnBwdSm80INS1_25CollectiveMainloopBwdSm80ILi2ELi2EN4cute5tupleIJNS5_1CILi128EEES8_NS7_ILi64EEEEEENS_6half_tEfNS_4arch4Sm80ELb0ELb0ELb1ELb1ELb0ELb0ELb0ELb0ELi2ELi4ELi4ELi4ELb0EEENS1_21CollectiveEpilogueBwdISA_SB_SD_Li256ELb1ELb0ELi2EEENS1_19SingleTileSchedulerILb1ELb0ELb0ELi128EEEEEEEEEvNT_6ParamsE:
        .type           _ZN7cutlass13device_kernelIN5flash19enable_sm80_to_sm89INS1_16FlashAttnBwdSm80INS1_25CollectiveMainloopBwdSm80ILi2ELi2EN4cute5tupleIJNS5_1CILi128EEES8_NS7_ILi64EEEEEENS_6half_tEfNS_4arch4Sm80ELb0ELb0ELb1ELb1ELb0ELb0ELb0ELb0ELi2ELi4ELi4ELi4ELb0EEENS1_21CollectiveEpilogueBwdISA_SB_SD_Li256ELb1ELb0ELi2EEENS1_19SingleTileSchedulerILb1ELb0ELb0ELi128EEEEEEEEEvNT_6ParamsE,@function
        .size           _ZN7cutlass13device_kernelIN5flash19enable_sm80_to_sm89INS1_16FlashAttnBwdSm80INS1_25CollectiveMainloopBwdSm80ILi2ELi2EN4cute5tupleIJNS5_1CILi128EEES8_NS7_ILi64EEEEEENS_6half_tEfNS_4arch4Sm80ELb0ELb0ELb1ELb1ELb0ELb0ELb0ELb0ELi2ELi4ELi4ELi4ELb0EEENS1_21CollectiveEpilogueBwdISA_SB_SD_Li256ELb1ELb0ELi2EEENS1_19SingleTileSchedulerILb1ELb0ELb0ELi128EEEEEEEEEvNT_6ParamsE,(.L_x_6508 - _ZN7cutlass13device_kernelIN5flash19enable_sm80_to_sm89INS1_16FlashAttnBwdSm80INS1_25CollectiveMainloopBwdSm80ILi2ELi2EN4cute5tupleIJNS5_1CILi128EEES8_NS7_ILi64EEEEEENS_6half_tEfNS_4arch4Sm80ELb0ELb0ELb1ELb1ELb0ELb0ELb0ELb0ELi2ELi4ELi4ELi4ELb0EEENS1_21CollectiveEpilogueBwdISA_SB_SD_Li256ELb1ELb0ELi2EEENS1_19SingleTileSchedulerILb1ELb0ELb0ELi128EEEEEEEEEvNT_6ParamsE)
        .other          _ZN7cutlass13device_kernelIN5flash19enable_sm80_to_sm89INS1_16FlashAttnBwdSm80INS1_25CollectiveMainloopBwdSm80ILi2ELi2EN4cute5tupleIJNS5_1CILi128EEES8_NS7_ILi64EEEEEENS_6half_tEfNS_4arch4Sm80ELb0ELb0ELb1ELb1ELb0ELb0ELb0ELb0ELi2ELi4ELi4ELi4ELb0EEENS1_21CollectiveEpilogueBwdISA_SB_SD_Li256ELb1ELb0ELi2EEENS1_19SingleTileSchedulerILb1ELb0ELb0ELi128EEEEEEEEEvNT_6ParamsE,@"STO_CUDA_ENTRY STV_DEFAULT"
_ZN7cutlass13device_kernelIN5flash19enable_sm80_to_sm89INS1_16FlashAttnBwdSm80INS1_25CollectiveMainloopBwdSm80ILi2ELi2EN4cute5tupleIJNS5_1CILi128EEES8_NS7_ILi64EEEEEENS_6half_tEfNS_4arch4Sm80ELb0ELb0ELb1ELb1ELb0ELb0ELb0ELb0ELi2ELi4ELi4ELi4ELb0EEENS1_21CollectiveEpilogueBwdISA_SB_SD_Li256ELb1ELb0ELi2EEENS1_19SingleTileSchedulerILb1ELb0ELb0ELi128EEEEEEEEEvNT_6ParamsE:
[----:B------:R-:W-:-:S03]  /*0000*/  MOV R1, c[0x0][0x28] ;  /* 0x00000a0000017a02 */ /* 0x000fc60000000f00 */
[----:B------:R-:W1:Y:S01]  /*0010*/  S2R R68, SR_TID.X ;  /* 0x0000000000447919 */ /* 0x000e620000002100 */
[----:B------:R-:W-:Y:S01]  /*0020*/  IADD3 R1, R1, -0x15f0, RZ ;  /* 0xffffea1001017810 */ /* 0x000fe20007ffe0ff */
[----:B------:R-:W-:Y:S01]  /*0030*/  IMAD.MOV.U32 R4, RZ, RZ, 0x4 ;  /* 0x00000004ff047424 */ /* 0x000fe200078e00ff */
[----:B------:R-:W-:Y:S01]  /*0040*/  ULDC.64 UR6, c[0x0][0x118] ;  /* 0x0000460000067ab9 */ /* 0x000fe20000000a00 */
[----:B------:R-:W2:Y:S01]  /*0050*/  S2R R67, SR_CTAID.Z ;  /* 0x0000000000437919 */ /* 0x000ea20000002700 */
[----:B------:R-:W-:-:S05]  /*0060*/  IADD3 R54, P0, R1, c[0x0][0x20], RZ ;  /* 0x0000080001367a10 */ /* 0x000fca0007f1e0ff */
[----:B------:R-:W-:Y:S01]  /*0070*/  IMAD.X R55, RZ, RZ, c[0x0][0x24], P0 ;  /* 0x00000900ff377624 */ /* 0x000fe200000e06ff */
[----:B-1----:R-:W-:Y:S01]  /*0080*/  SHF.R.U32.HI R0, RZ, 0x5, R68 ;  /* 0x00000005ff007819 */ /* 0x002fe20000011644 */
[----:B--2---:R-:W-:-:S05]  /*0090*/  IMAD.WIDE R2, R67, R4, c[0x0][0x3c0] ;  /* 0x0000f00043027625 */ /* 0x004fca00078e0204 */
[----:B------:R-:W1:Y:S02]  /*00a0*/  SHFL.IDX PT, R0, R0, RZ, 0x1f ;  /* 0x00001fff00007589 */ /* 0x000e6400000e0000 */
[----:B-1----:R-:W-:-:S13]  /*00b0*/  ISETP.NE.AND P1, PT, R0, RZ, PT ;  /* 0x000000ff0000720c */ /* 0x002fda0003f25270 */
[----:B------:R-:W-:Y:S05]  /*00c0*/  @!P1 BRA `(.L_x_1577) ;  /* 0x0000013000009947 */ /* 0x000fea0003800000 */
[----:B------:R-:W-:-:S04]  /*00d0*/  ISETP.NE.U32.AND P0, PT, RZ, c[0x0][0x3c0], PT ;  /* 0x0000f000ff007a0c */ /* 0x000fc80003f05070 */
[----:B------:R-:W-:-:S13]  /*00e0*/  ISETP.NE.AND.EX P0, PT, RZ, c[0x0][0x3c4], PT, P0 ;  /* 0x0000f100ff007a0c */ /* 0x000fda0003f05300 */
[----:B------:R-:W-:Y:S05]  /*00f0*/  @!P0 BRA `(.L_x_1578) ;  /* 0x0000002000008947 */ /* 0x000fea0003800000 */
[----:B------:R1:W5:Y:S01]  /*0100*/  LDG.E R3, [R2.64] ;  /* 0x0000000602037981 */ /* 0x000362000c1e1900 */
[----:B------:R-:W-:Y:S05]  /*0110*/  BRA `(.L_x_1579) ;  /* 0x0000009000007947 */ /* 0x000fea0003800000 */
.L_x_1578:
        /* <DEDUP_REMOVED lines=8> */
.L_x_1580:
[----:B------:R-:W-:Y:S02]  /*01a0*/  MOV R3, c[0x0][0x3a4] ;  /* 0x0000e90000037a02 */ /* 0x000fe40000000f00 */
.L_x_1579:
[----:B------:R-:W2:Y:S02]  /*01b0*/  S2R R66, SR_CTAID.X ;  /* 0x0000000000427919 */ /* 0x000ea40000002500 */
[----:B--2---:R-:W-:-:S05]  /*01c0*/  IMAD.SHL.U32 R0, R66, 0x80, RZ ;  /* 0x0000008042007824 */ /* 0x004fca00078e00ff */
[----:B-----5:R-:W-:-:S04]  /*01d0*/  ISETP.GE.AND P0, PT, R0, R3, PT ;  /* 0x000000030000720c */ /* 0x020fc80003f06270 */
[----:B------:R-:W-:Y:S01]  /*01e0*/  SEL R67, R67, 0xffffffff, !P0 ;  /* 0xffffffff43437807 */ /* 0x000fe20004000000 */
[----:B------:R-:W-:Y:S05]  /*01f0*/  BRA `(.L_x_1581) ;  /* 0x0000012000007947 */ /* 0x000fea0003800000 */
.L_x_1577:
[----:B------:R-:W-:-:S04]  /*0200*/  ISETP.NE.U32.AND P0, PT, RZ, c[0x0][0x3c0], PT ;  /* 0x0000f000ff007a0c */ /* 0x000fc80003f05070 */
[----:B------:R-:W-:-:S13]  /*0210*/  ISETP.NE.AND.EX P0, PT, RZ, c[0x0][0x3c4], PT, P0 ;  /* 0x0000f100ff007a0c */ /* 0x000fda0003f05300 */
[----:B------:R-:W-:Y:S05]  /*0220*/  @!P0 BRA `(.L_x_1582) ;  /* 0x0000002000008947 */ /* 0x000fea0003800000 */
[----:B------:R1:W5:Y:S01]  /*0230*/  LDG.E R3, [R2.64] ;  /* 0x0000000602037981 */ /* 0x000362000c1e1900 */
[----:B------:R-:W-:Y:S05]  /*0240*/  BRA `(.L_x_1583) ;  /* 0x0000009000007947 */ /* 0x000fea0003800000 */
.L_x_1582:
        /* <DEDUP_REMOVED lines=8> */
.L_x_1584:
[----:B------:R-:W-:Y:S02]  /*02d0*/  MOV R3, c[0x0][0x3a4] ;  /* 0x0000e90000037a02 */ /* 0x000fe40000000f00 */
.L_x_1583:
[----:B------:R-:W2:Y:S02]  /*02e0*/  S2R R66, SR_CTAID.X ;  /* 0x0000000000427919 */ /* 0x000ea40000002500 */
[----:B--2---:R-:W-:-:S05]  /*02f0*/  IMAD.SHL.U32 R0, R66, 0x80, RZ ;  /* 0x0000008042007824 */ /* 0x004fca00078e00ff */
[----:B-----5:R-:W-:-:S04]  /*0300*/  ISETP.GE.AND P0, PT, R0, R3, PT ;  /* 0x000000030000720c */ /* 0x020fc80003f06270 */
[----:B------:R-:W-:-:S04]  /*0310*/  SEL R67, R67, 0xffffffff, !P0 ;  /* 0xffffffff43437807 */ /* 0x000fc80004000000 */
.L_x_1581:
[----:B------:R-:W-:-:S13]  /*0320*/  ISETP.GE.AND P0, PT, R67, RZ, PT ;  /* 0x000000ff4300720c */ /* 0x000fda0003f06270 */
[----:B------:R-:W-:Y:S05]  /*0330*/  @!P0 EXIT ;  /* 0x000000000000894d */ /* 0x000fea0003800000 */
[----:B------:R-:W-:-:S04]  /*0340*/  ISETP.NE.U32.AND P6, PT, RZ, c[0x0][0x2c8], PT ;  /* 0x0000b200ff007a0c */ /* 0x000fc80003fc5070 */
[----:B------:R-:W-:Y:S02]  /*0350*/  ISETP.NE.AND.EX P6, PT, RZ, c[0x0][0x2cc], PT, P6 ;  /* 0x0000b300ff007a0c */ /* 0x000fe40003fc5360 */
[----:B------:R-:W-:-:S04]  /*0360*/  ISETP.NE.U32.AND P5, PT, RZ, c[0x0][0x2d0], PT ;  /* 0x0000b400ff007a0c */ /* 0x000fc80003fa5070 */
[----:B------:R-:W-:-:S07]  /*0370*/  ISETP.NE.AND.EX P5, PT, RZ, c[0x0][0x2d4], PT, P5 ;  /* 0x0000b500ff007a0c */ /* 0x000fce0003fa5350 */
[----:B------:R-:W-:-:S05]  /*0380*/  @P6 IMAD.WIDE R10, R67, R4, c[0x0][0x2c8] ;  /* 0x0000b200430a6625 */ /* 0x000fca00078e0204 */
[----:B------:R-:W2:Y:S01]  /*0390*/  @P6 LDG.E R0, [R10.64] ;  /* 0x000000060a006981 */ /* 0x000ea2000c1e1900 */
[----:B------:R-:W-:Y:S02]  /*03a0*/  IMAD.MOV.U32 R40, RZ, RZ, RZ ;  /* 0x000000ffff287224 */ /* 0x000fe400078e00ff */
[----:B-1----:R-:W-:Y:S02]  /*03b0*/  IMAD.MOV.U32 R2, RZ, RZ, RZ ;  /* 0x000000ffff027224 */ /* 0x002fe400078e00ff */
[----:B------:R-:W-:-:S04]  /*03c0*/  @P6 IMAD.WIDE R8, R67, R4, c[0x0][0x2c8] ;  /* 0x0000b20043086625 */ /* 0x000fc800078e0204 */
[----:B------:R-:W-:Y:S01]  /*03d0*/  @P5 IMAD.WIDE R6, R67, R4, c[0x0][0x2d0] ;  /* 0x0000b40043065625 */ /* 0x000fe200078e0204 */
[----:B------:R-:W3:Y:S04]  /*03e0*/  @P6 LDG.E R40, [R8.64] ;  /* 0x0000000608286981 */ /* 0x000ee8000c1e1900 */
[----:B------:R-:W4:Y:S01]  /*03f0*/  @P5 LDG.E R2, [R6.64] ;  /* 0x0000000606025981 */ /* 0x000f22000c1e1900 */
[----:B------:R-:W-:-:S03]  /*0400*/  ISETP.NE.U32.AND P0, PT, RZ, c[0x0][0x2d8], PT ;  /* 0x0000b600ff007a0c */ /* 0x000fc60003f05070 */
[----:B------:R1:W-:Y:S01]  /*0410*/  STL.128 [R1+0x650], RZ ;  /* 0x000650ff01007387 */ /* 0x0003e20000100c00 */
[----:B------:R-:W-:-:S03]  /*0420*/  ISETP.NE.AND.EX P0, PT, RZ, c[0x0][0x2dc], PT, P0 ;  /* 0x0000b700ff007a0c */ /* 0x000fc60003f05300 */
[----:B------:R1:W-:Y:S04]  /*0430*/  STL.128 [R1+0x660], RZ ;  /* 0x000660ff01007387 */ /* 0x0003e80000100c00 */
[----:B------:R1:W-:Y:S04]  /*0440*/  STL.128 [R1+0x670], RZ ;  /* 0x000670ff01007387 */ /* 0x0003e80000100c00 */
[----:B------:R1:W-:Y:S02]  /*0450*/  STL.128 [R1+0x680], RZ ;  /* 0x000680ff01007387 */ /* 0x0003e40000100c00 */
[----:B------:R-:W-:-:S02]  /*0460*/  @P0 IMAD.WIDE R36, R67, R4, c[0x0][0x2d8] ;  /* 0x0000b60043240625 */ /* 0x000fc400078e0204 */
        /* <DEDUP_REMOVED lines=12> */
[----:B------:R1:W-:Y:S04]  /*0530*/  STL [R1], R66 ;  /* 0x0000004201007387 */ /* 0x0003e80000100800 */
[----:B------:R1:W5:Y:S02]  /*0540*/  @P0 LDG.E R36, [R36.64] ;  /* 0x0000000624240981 */ /* 0x000364000c1e1900 */
[----:B-1----:R-:W-:-:S02]  /*0550*/  IMAD.MOV.U32 R37, RZ, RZ, c[0x0][0x198] ;  /* 0x00006600ff257624 */ /* 0x002fc400078e00ff */
[----:B--2---:R-:W-:-:S05]  /*0560*/  @P6 IMAD R0, R67, 0x80, R0 ;  /* 0x0000008043006824 */ /* 0x004fca00078e0200 */
[----:B------:R-:W-:-:S04]  /*0570*/  @P6 SHF.R.S32.HI R3, RZ, 0x1f, R0 ;  /* 0x0000001fff036819 */ /* 0x000fc80000011400 */
[----:B------:R-:W-:Y:S01]  /*0580*/  @P6 LEA.HI R3, R3, R0, RZ, 0x7 ;  /* 0x0000000003036211 */ /* 0x000fe200078f38ff */
[----:B------:R-:W-:Y:S01]  /*0590*/  IMAD.MOV.U32 R0, RZ, RZ, RZ ;  /* 0x000000ffff007224 */ /* 0x000fe200078e00ff */
[----:B---3--:R1:W-:Y:S02]  /*05a0*/  STL [R1+0x4], R40 ;  /* 0x0000042801007387 */ /* 0x0083e40000100800 */
[----:B------:R-:W-:Y:S02]  /*05b0*/  @P6 LOP3.LUT R0, R3, 0xffffff80, RZ, 0xc0, !PT ;  /* 0xffffff8003006812 */ /* 0x000fe400078ec0ff */
[----:B----4-:R1:W-:Y:S04]  /*05c0*/  STL [R1+0x8], R2 ;  /* 0x0000080201007387 */ /* 0x0103e80000100800 */
[----:B------:R1:W-:Y:S01]  /*05d0*/  STL [R1+0xc], R0 ;  /* 0x00000c0001007387 */ /* 0x0003e20000100800 */
[----:B------:R-:W-:Y:S05]  /*05e0*/  @P0 BRA `(.L_x_1585) ;  /* 0x0000006000000947 */ /* 0x000fea0003800000 */
[----:B-----5:R-:W-:Y:S01]  /*05f0*/  MOV R36, c[0x0][0x168] ;  /* 0x00005a0000247a02 */ /* 0x020fe20000000f00 */
[----:B------:R-:W-:Y:S05]  /*0600*/  @!P6 BRA `(.L_x_1585) ;  /* 0x000000400000e947 */ /* 0x000fea0003800000 */
[----:B------:R-:W-:-:S05]  /*0610*/  IMAD.WIDE R6, R67, R4, c[0x0][0x2c8] ;  /* 0x0000b20043067625 */ /* 0x000fca00078e0204 */
[----:B------:R-:W2:Y:S04]  /*0620*/  LDG.E R36, [R6.64] ;  /* 0x0000000606247981 */ /* 0x000ea8000c1e1900 */
[----:B------:R-:W2:Y:S02]  /*0630*/  LDG.E R3, [R6.64+0x4] ;  /* 0x0000040606037981 */ /* 0x000ea4000c1e1900 */
[----:B--2---:R-:W-:-:S05]  /*0640*/  IADD3 R36, -R36, R3, RZ ;  /* 0x0000000324247210 */ /* 0x004fca0007ffe1ff */
.L_x_1585:
[----:B-----5:R2:W-:Y:S01]  /*0650*/  STL [R1+0x10], R36 ;  /* 0x0000102401007387 */ /* 0x0205e20000100800 */
[----:B------:R-:W-:-:S04]  /*0660*/  ISETP.NE.U32.AND P0, PT, RZ, c[0x0][0x2e0], PT ;  /* 0x0000b800ff007a0c */ /* 0x000fc80003f05070 */
[----:B------:R-:W-:-:S13]  /*0670*/  ISETP.NE.AND.EX P0, PT, RZ, c[0x0][0x2e4], PT, P0 ;  /* 0x0000b900ff007a0c */ /* 0x000fda0003f05300 */
[----:B------:R-:W-:Y:S05]  /*0680*/  @!P0 BRA `(.L_x_1586) ;  /* 0x0000003000008947 */ /* 0x000fea0003800000 */
[----:B------:R-:W-:-:S05]  /*0690*/  IMAD.WIDE R4, R67, R4, c[0x0][0x2e0] ;  /* 0x0000b80043047625 */ /* 0x000fca00078e0204 */
[----:B------:R3:W5:Y:S01]  /*06a0*/  LDG.E R37, [R4.64] ;  /* 0x0000000604257981 */ /* 0x000762000c1e1900 */
[----:B------:R-:W-:Y:S05]  /*06b0*/  BRA `(.L_x_1587) ;  /* 0x0000005000007947 */ /* 0x000fea0003800000 */
.L_x_1586:
[----:B------:R-:W-:Y:S05]  /*06c0*/  @!P5 BRA `(.L_x_1587) ;  /* 0x000000400000d947 */ /* 0x000fea0003800000 */
[----:B------:R-:W-:-:S05]  /*06d0*/  IMAD.WIDE R4, R67, R4, c[0x0][0x2d0] ;  /* 0x0000b40043047625 */ /* 0x000fca00078e0204 */
[----:B------:R-:W3:Y:S04]  /*06e0*/  LDG.E R37, [R4.64] ;  /* 0x0000000604257981 */ /* 0x000ee8000c1e1900 */
[----:B------:R-:W3:Y:S02]  /*06f0*/  LDG.E R6, [R4.64+0x4] ;  /* 0x0000040604067981 */ /* 0x000ee4000c1e1900 */
[----:B---3--:R-:W-:-:S05]  /*0700*/  IADD3 R37, -R37, R6, RZ ;  /* 0x0000000625257210 */ /* 0x008fca0007ffe1ff */
.L_x_1587:
[----:B-----5:R-:W-:Y:S01]  /*0710*/  STL [R1+0x14], R37 ;  /* 0x0000142501007387 */ /* 0x020fe20000100800 */
[C---:B---3--:R-:W-:Y:S01]  /*0720*/  IADD3 R4, R36.reuse, 0x7f, RZ ;  /* 0x0000007f24047810 */ /* 0x048fe20007ffe0ff */
[----:B------:R-:W-:Y:S01]  /*0730*/  CS2R R34, SRZ ;  /* 0x0000000000227805 */ /* 0x000fe2000001ff00 */
[----:B------:R-:W-:Y:S01]  /*0740*/  ISETP.GE.AND P0, PT, R36, 0x1, PT ;  /* 0x000000012400780c */ /* 0x000fe20003f06270 */
[----:B------:R-:W-:Y:S01]  /*0750*/  CS2R R32, SRZ ;  /* 0x0000000000207805 */ /* 0x000fe2000001ff00 */
[----:B------:R-:W-:Y:S01]  /*0760*/  SHF.R.S32.HI R3, RZ, 0x1f, R4 ;  /* 0x0000001fff037819 */ /* 0x000fe20000011404 */
[----:B------:R-:W-:Y:S01]  /*0770*/  CS2R R30, SRZ ;  /* 0x00000000001e7805 */ /* 0x000fe2000001ff00 */
[----:B------:R-:W-:Y:S01]  /*0780*/  PLOP3.LUT P1, PT, PT, PT, PT, 0x80, 0x0 ;  /* 0x000000000000781c */ /* 0x000fe20003f2f070 */
        /* <DEDUP_REMOVED lines=9> */
[----:B------:R-:W-:Y:S01]  /*0820*/  CS2R R14, SRZ ;  /* 0x00000000000e7805 */ /* 0x000fe2000001ff00 */
[----:B------:R3:W-:Y:S01]  /*0830*/  STL [R1+0x18], R4 ;  /* 0x0000180401007387 */ /* 0x0007e20000100800 */
[----:B------:R-:W-:Y:S01]  /*0840*/  CS2R R12, SRZ ;  /* 0x00000000000c7805 */ /* 0x000fe2000001ff00 */
[----:B------:R-:W-:Y:S01]  /*0850*/  CS2R R10, SRZ ;  /* 0x00000000000a7805 */ /* 0x000fe2000001ff00 */
[----:B------:R-:W-:Y:S01]  /*0860*/  CS2R R8, SRZ ;  /* 0x0000000000087805 */ /* 0x000fe2000001ff00 */
[----:B------:R-:W-:Y:S01]  /*0870*/  CS2R R6, SRZ ;  /* 0x0000000000067805 */ /* 0x000fe2000001ff00 */
[----:B---3--:R-:W-:Y:S01]  /*0880*/  CS2R R4, SRZ ;  /* 0x0000000000047805 */ /* 0x008fe2000001ff00 */
[----:B------:R-:W-:Y:S05]  /*0890*/  @!P0 BRA `(.L_x_1588) ;  /* 0x0000476000008947 */ /* 0x000fea0003800000 */
[----:B------:R-:W-:Y:S01]  /*08a0*/  IMAD.MOV.U32 R5, RZ, RZ, c[0x0][0x2a8] ;  /* 0x0000aa00ff057624 */ /* 0x000fe200078e00ff */
[C---:B------:R-:W-:Y:S01]  /*08b0*/  IADD3 R15, P1, R54.reuse, 0x78, RZ ;  /* 0x00000078360f7810 */ /* 0x040fe20007f3e0ff */
[----:B------:R-:W-:Y:S01]  /*08c0*/  IMAD.MOV.U32 R6, RZ, RZ, c[0x0][0x2ac] ;  /* 0x0000ab00ff067624 */ /* 0x000fe200078e00ff */
[C---:B------:R-:W-:Y:S01]  /*08d0*/  IADD3 R14, P3, R54.reuse, 0x341, RZ ;  /* 0x00000341360e7810 */ /* 0x040fe20007f7e0ff */
[----:B------:R-:W-:Y:S01]  /*08e0*/  IMAD.MOV.U32 R7, RZ, RZ, c[0x0][0x2b0] ;  /* 0x0000ac00ff077624 */ /* 0x000fe200078e00ff */
[----:B------:R-:W-:Y:S01]  /*08f0*/  IADD3 R11, P2, R54, 0xc8, RZ ;  /* 0x000000c8360b7810 */ /* 0x000fe20007f5e0ff */
[----:B------:R-:W-:Y:S01]  /*0900*/  IMAD.MOV.U32 R4, RZ, RZ, RZ ;  /* 0x000000ffff047224 */ /* 0x000fe200078e00ff */
[----:B------:R-:W-:Y:S01]  /*0910*/  UMOV UR13, 0x7 ;  /* 0x00000007000d7882 */ /* 0x000fe20000000000 */
[----:B------:R-:W-:Y:S01]  /*0920*/  IMAD.MOV.U32 R8, RZ, RZ, c[0x0][0x248] ;  /* 0x00009200ff087624 */ /* 0x000fe200078e00ff */
[----:B------:R-:W-:Y:S01]  /*0930*/  ULDC.64 UR4, c[0x0][0x178] ;  /* 0x00005e0000047ab9 */ /* 0x000fe20000000a00 */
[----:B------:R-:W-:Y:S01]  /*0940*/  IMAD.MOV.U32 R9, RZ, RZ, c[0x0][0x24c] ;  /* 0x00009300ff097624 */ /* 0x000fe200078e00ff */
[----:B------:R3:W-:Y:S01]  /*0950*/  STL.128 [R1+0x360], R4 ;  /* 0x0003600401007387 */ /* 0x0007e20000100c00 */
[----:B------:R-:W-:Y:S01]  /*0960*/  IMAD.X R12, RZ, RZ, R55, P1 ;  /* 0x000000ffff0c7224 */ /* 0x000fe200008e0637 */
[----:B------:R-:W-:Y:S01]  /*0970*/  ISETP.NE.AND P4, PT, R8, 0x1, PT ;  /* 0x000000010800780c */ /* 0x000fe20003f85270 */
[----:B------:R-:W-:Y:S01]  /*0980*/  IMAD.MOV.U32 R3, RZ, RZ, 0x1 ;  /* 0x00000001ff037424 */ /* 0x000fe200078e00ff */
[----:B------:R4:W-:Y:S01]  /*0990*/  STL.64 [R1+0x370], R8 ;  /* 0x0003700801007387 */ /* 0x0009e20000100a00 */
[----:B------:R-:W-:Y:S01]  /*09a0*/  IADD3 R10, P1, R54, 0xe0, RZ ;  /* 0x000000e0360a7810 */ /* 0x000fe20007f3e0ff */
[----:B------:R-:W-:Y:S01]  /*09b0*/  UMOV UR10, 0x5 ;  /* 0x00000005000a7882 */ /* 0x000fe20000000000 */
[----:B------:R-:W-:Y:S01]  /*09c0*/  IMAD.MOV.U32 R16, RZ, RZ, c[0x0][0x250] ;  /* 0x00009400ff107624 */ /* 0x000fe200078e00ff */
[----:B------:R-:W-:Y:S01]  /*09d0*/  PRMT R17, R3, 0x7610, R17 ;  /* 0x0000761003117816 */ /* 0x000fe20000000011 */
[----:B------:R-:W-:Y:S01]  /*09e0*/  USHF.L.U64.HI UR8, UR4, UR13, UR5 ;  /* 0x0000000d04087299 */ /* 0x000fe20008010205 */
[----:B------:R-:W-:Y:S01]  /*09f0*/  IMAD.MOV.U32 R38, RZ, RZ, c[0x0][0x2a0] ;  /* 0x0000a800ff267624 */ /* 0x000fe200078e00ff */
[----:B------:R-:W-:Y:S01]  /*0a00*/  USHF.L.U64.HI UR5, UR4, UR10, UR5 ;  /* 0x0000000a04057299 */ /* 0x000fe20008010205 */
[----:B------:R-:W-:Y:S01]  /*0a10*/  STL [R1+0x378], R16 ;  /* 0x0003781001007387 */ /* 0x000fe20000100800 */
[----:B------:R-:W-:Y:S01]  /*0a20*/  USHF.L.U32 UR9, UR4, 0x5, URZ ;  /* 0x0000000504097899 */ /* 0x000fe2000800063f */
[----:B------:R-:W-:Y:S01]  /*0a30*/  IMAD.MOV.U32 R39, RZ, RZ, c[0x0][0x2a4] ;  /* 0x0000a900ff277624 */ /* 0x000fe200078e00ff */
[----:B------:R-:W-:Y:S01]  /*0a40*/  USHF.L.U32 UR4, UR4, 0x7, URZ ;  /* 0x0000000704047899 */ /* 0x000fe2000800063f */
[----:B------:R-:W-:Y:S01]  /*0a50*/  STL.U8 [R1+0x70], R17 ;  /* 0x0000701101007387 */ /* 0x000fe20000100000 */
[----:B------:R-:W-:Y:S01]  /*0a60*/  IMAD R13, R66, -0x80, R37 ;  /* 0xffffff80420d7824 */ /* 0x000fe200078e0225 */
[----:B------:R-:W-:Y:S01]  /*0a70*/  SHF.R.S32.HI R42, RZ, 0x1f, R67 ;  /* 0x0000001fff2a7819 */ /* 0x000fe20000011443 */
[----:B------:R-:W-:Y:S01]  /*0a80*/  IMAD.MOV.U32 R22, RZ, RZ, c[0x0][0x168] ;  /* 0x00005a00ff167624 */ /* 0x000fe200078e00ff */
[----:B------:R-:W-:Y:S01]  /*0a90*/  STL.U8 [R1+0x71], R17 ;  /* 0x0000711101007387 */ /* 0x000fe20000100000 */
[----:B------:R-:W-:-:S03]  /*0aa0*/  IMAD.SHL.U32 R56, R68, 0x4, RZ ;  /* 0x0000000444387824 */ /* 0x000fc600078e00ff */
[----:B------:R5:W-:Y:S01]  /*0ab0*/  STL.128 [R1+0x350], R36 ;  /* 0x0003502401007387 */ /* 0x000be20000100c00 */
[----:B------:R-:W-:Y:S02]  /*0ac0*/  IADD3 R22, R22, 0x7f, RZ ;  /* 0x0000007f16167810 */ /* 0x000fe40007ffe0ff */
[----:B------:R-:W-:Y:S02]  /*0ad0*/  SHF.R.S32.HI R57, RZ, 0x1f, R56 ;  /* 0x0000001fff397819 */ /* 0x000fe40000011438 */
[C---:B---3--:R-:W-:Y:S01]  /*0ae0*/  IADD3 R4, P0, R54.reuse, 0x98, RZ ;  /* 0x0000009836047810 */ /* 0x048fe20007f1e0ff */
[----:B------:R-:W-:Y:S02]  /*0af0*/  IMAD.MOV.U32 R6, RZ, RZ, R15 ;  /* 0x000000ffff067224 */ /* 0x000fe400078e000f */
[----:B------:R-:W-:Y:S01]  /*0b00*/  IMAD.MOV.U32 R7, RZ, RZ, R12 ;  /* 0x000000ffff077224 */ /* 0x000fe200078e000c */
[----:B------:R-:W-:Y:S01]  /*0b10*/  IADD3.X R5, RZ, R55, RZ, P0, !PT ;  /* 0x00000037ff057210 */ /* 0x000fe200007fe4ff */
[--C-:B----4-:R-:W-:Y:S01]  /*0b20*/  IMAD.X R9, RZ, RZ, R55.reuse, P3 ;  /* 0x000000ffff097224 */ /* 0x110fe200018e0637 */
[----:B------:R-:W-:Y:S01]  /*0b30*/  IADD3 R3, P0, R54, 0xf0, RZ ;  /* 0x000000f036037810 */ /* 0x000fe20007f1e0ff */
[----:B------:R-:W-:-:S02]  /*0b40*/  IMAD.X R8, RZ, RZ, R55, P2 ;  /* 0x000000ffff087224 */ /* 0x000fc400010e0637 */
[----:B------:R3:W-:Y:S01]  /*0b50*/  STL.128 [R1+0x380], R4 ;  /* 0x0003800401007387 */ /* 0x0007e20000100c00 */
[--C-:B------:R-:W-:Y:S01]  /*0b60*/  IMAD.X R15, RZ, RZ, R55.reuse, P1 ;  /* 0x000000ffff0f7224 */ /* 0x100fe200008e0637 */
[C---:B------:R-:W-:Y:S01]  /*0b70*/  IADD3 R32, P1, R54.reuse, 0xd8, RZ ;  /* 0x000000d836207810 */ /* 0x040fe20007f3e0ff */
[----:B------:R-:W-:Y:S01]  /*0b80*/  IMAD.X R12, RZ, RZ, R55, P0 ;  /* 0x000000ffff0c7224 */ /* 0x000fe200000e0637 */
[----:B------:R-:W-:-:S03]  /*0b90*/  IADD3 R34, P0, R54, 0x344, RZ ;  /* 0x0000034436227810 */ /* 0x000fc60007f1e0ff */
[--C-:B------:R-:W-:Y:S01]  /*0ba0*/  IMAD.X R33, RZ, RZ, R55.reuse, P1 ;  /* 0x000000ffff217224 */ /* 0x100fe200008e0637 */
[C---:B------:R-:W-:Y:S01]  /*0bb0*/  IADD3 R30, P1, R54.reuse, 0x338, RZ ;  /* 0x00000338361e7810 */ /* 0x040fe20007f3e0ff */
[----:B------:R-:W-:Y:S01]  /*0bc0*/  IMAD.X R35, RZ, RZ, R55, P0 ;  /* 0x000000ffff237224 */ /* 0x000fe200000e0637 */
[----:B------:R-:W-:-:S03]  /*0bd0*/  IADD3 R28, P0, R54, 0x4, RZ ;  /* 0x00000004361c7810 */ /* 0x000fc60007f1e0ff */
[--C-:B------:R-:W-:Y:S01]  /*0be0*/  IMAD.X R31, RZ, RZ, R55.reuse, P1 ;  /* 0x000000ffff1f7224 */ /* 0x100fe200008e0637 */
[----:B------:R-:W-:Y:S01]  /*0bf0*/  STL.128 [R1+0x3c0], R32 ;  /* 0x0003c02001007387 */ /* 0x000fe20000100c00 */
[--C-:B------:R-:W-:Y:S01]  /*0c00*/  IMAD.X R29, RZ, RZ, R55.reuse, P0 ;  /* 0x000000ffff1d7224 */ /* 0x100fe200000e0637 */
[----:B------:R-:W-:Y:S01]  /*0c10*/  IADD3 R24, P0, R54, 0x340, RZ ;  /* 0x0000034036187810 */ /* 0x000fe20007f1e0ff */
[----:B------:R-:W-:Y:S01]  /*0c20*/  IMAD.MOV.U32 R18, RZ, RZ, R28 ;  /* 0x000000ffff127224 */ /* 0x000fe200078e001c */
[----:B-----5:R-:W-:Y:S01]  /*0c30*/  MOV R37, R35 ;  /* 0x0000002300257202 */ /* 0x020fe20000000f00 */
[----:B--2---:R-:W-:Y:S01]  /*0c40*/  IMAD.MOV.U32 R36, RZ, RZ, R34 ;  /* 0x000000ffff247224 */ /* 0x004fe200078e0022 */
[----:B------:R2:W-:Y:S01]  /*0c50*/  STL.128 [R1+0x390], R28 ;  /* 0x0003901c01007387 */ /* 0x0005e20000100c00 */
[----:B------:R-:W-:Y:S01]  /*0c60*/  IMAD.X R25, RZ, RZ, R55, P0 ;  /* 0x000000ffff197224 */ /* 0x000fe200000e0637 */
[----:B------:R-:W-:Y:S01]  /*0c70*/  MOV R19, R29 ;  /* 0x0000001d00137202 */ /* 0x000fe20000000f00 */
[----:B---3--:R-:W-:-:S02]  /*0c80*/  IMAD.MOV.U32 R4, RZ, RZ, R14 ;  /* 0x000000ffff047224 */ /* 0x008fc400078e000e */
[----:B------:R-:W-:Y:S02]  /*0c90*/  IMAD.MOV.U32 R5, RZ, RZ, R9 ;  /* 0x000000ffff057224 */ /* 0x000fe400078e0009 */
[----:B------:R-:W-:Y:S02]  /*0ca0*/  IMAD.MOV.U32 R6, RZ, RZ, R11 ;  /* 0x000000ffff067224 */ /* 0x000fe400078e000b */
[----:B------:R-:W-:Y:S01]  /*0cb0*/  IMAD.MOV.U32 R7, RZ, RZ, R8 ;  /* 0x000000ffff077224 */ /* 0x000fe200078e0008 */
[----:B------:R-:W-:Y:S01]  /*0cc0*/  IADD3 R8, P3, R54, 0x71, RZ ;  /* 0x0000007136087810 */ /* 0x000fe20007f7e0ff */
[----:B------:R-:W-:-:S03]  /*0cd0*/  IMAD.MOV.U32 R14, RZ, RZ, c[0x0][0x1f8] ;  /* 0x00007e00ff0e7624 */ /* 0x000fc600078e00ff */
[----:B------:R3:W-:Y:S01]  /*0ce0*/  STL.128 [R1+0x3b0], R4 ;  /* 0x0003b00401007387 */ /* 0x0007e20000100c00 */
[----:B------:R-:W-:Y:S01]  /*0cf0*/  IMAD.X R9, RZ, RZ, R55, P3 ;  /* 0x000000ffff097224 */ /* 0x000fe200018e0637 */
[----:B------:R-:W-:Y:S01]  /*0d00*/  IADD3 R26, P3, R54, 0x70, RZ ;  /* 0x00000070361a7810 */ /* 0x000fe20007f7e0ff */
[----:B------:R-:W-:Y:S01]  /*0d10*/  IMAD.MOV.U32 R38, RZ, RZ, R8 ;  /* 0x000000ffff267224 */ /* 0x000fe200078e0008 */
[----:B------:R-:W-:Y:S01]  /*0d20*/  IADD3 R14, R14, 0x7f, RZ ;  /* 0x0000007f0e0e7810 */ /* 0x000fe20007ffe0ff */
[----:B------:R-:W-:Y:S02]  /*0d30*/  IMAD.MOV.U32 R39, RZ, RZ, R9 ;  /* 0x000000ffff277224 */ /* 0x000fe400078e0009 */
[----:B------:R-:W-:Y:S02]  /*0d40*/  IMAD.X R27, RZ, RZ, R55, P3 ;  /* 0x000000ffff1b7224 */ /* 0x000fe400018e0637 */
[----:B--2---:R-:W-:Y:S01]  /*0d50*/  IMAD.MOV.U32 R28, RZ, RZ, R26 ;  /* 0x000000ffff1c7224 */ /* 0x004fe200078e001a */
[----:B------:R2:W-:Y:S01]  /*0d60*/  STL.128 [R1+0x420], R36 ;  /* 0x0004202401007387 */ /* 0x0005e20000100c00 */
[----:B------:R-:W-:-:S03]  /*0d70*/  IMAD.MOV.U32 R29, RZ, RZ, R27 ;  /* 0x000000ffff1d7224 */ /* 0x000fc600078e001b */
[----:B------:R-:W-:Y:S01]  /*0d80*/  STL.128 [R1+0x3a0], R24 ;  /* 0x0003a01801007387 */ /* 0x000fe20000100c00 */
[----:B---3--:R-:W-:Y:S01]  /*0d90*/  MOV R4, R10 ;  /* 0x0000000a00047202 */ /* 0x008fe20000000f00 */
[----:B------:R-:W-:Y:S01]  /*0da0*/  IMAD.MOV.U32 R5, RZ, RZ, R15 ;  /* 0x000000ffff057224 */ /* 0x000fe200078e000f */
[C---:B------:R-:W-:Y:S01]  /*0db0*/  IADD3 R10, P2, R54.reuse, 0xc0, RZ ;  /* 0x000000c0360a7810 */ /* 0x040fe20007f5e0ff */
[----:B------:R-:W-:Y:S01]  /*0dc0*/  IMAD.MOV.U32 R6, RZ, RZ, R3 ;  /* 0x000000ffff067224 */ /* 0x000fe200078e0003 */
[----:B------:R-:W3:Y:S01]  /*0dd0*/  S2R R15, SR_CTAID.Y ;  /* 0x00000000000f7919 */ /* 0x000ee20000002600 */
[----:B------:R-:W-:Y:S01]  /*0de0*/  IMAD.MOV.U32 R7, RZ, RZ, R12 ;  /* 0x000000ffff077224 */ /* 0x000fe200078e000c */
[----:B------:R-:W-:Y:S01]  /*0df0*/  SHF.R.S32.HI R3, RZ, 0x1f, R22 ;  /* 0x0000001fff037819 */ /* 0x000fe20000011416 */
[--C-:B------:R-:W-:Y:S01]  /*0e00*/  IMAD.X R11, RZ, RZ, R55.reuse, P2 ;  /* 0x000000ffff0b7224 */ /* 0x100fe200010e0637 */
[----:B------:R-:W-:Y:S01]  /*0e10*/  IADD3 R16, P2, R54, 0xa0, RZ ;  /* 0x000000a036107810 */ /* 0x000fe20007f5e0ff */
[----:B------:R-:W-:Y:S01]  /*0e20*/  IMAD.MOV.U32 R12, RZ, RZ, c[0x0][0x260] ;  /* 0x00009800ff0c7624 */ /* 0x000fe200078e00ff */
[----:B------:R4:W-:Y:S01]  /*0e30*/  STL.128 [R1+0x410], R4 ;  /* 0x0004100401007387 */ /* 0x0009e20000100c00 */
[----:B--2---:R-:W-:Y:S01]  /*0e40*/  SEL R39, R42, RZ, !P6 ;  /* 0x000000ff2a277207 */ /* 0x004fe20007000000 */
[----:B------:R-:W-:Y:S01]  /*0e50*/  IMAD.MOV.U32 R36, RZ, RZ, 0x2 ;  /* 0x00000002ff247424 */ /* 0x000fe200078e00ff */
[----:B------:R-:W-:Y:S01]  /*0e60*/  LEA.HI R22, R3, R22, RZ, 0x7 ;  /* 0x0000001603167211 */ /* 0x000fe200078f38ff */
[----:B------:R2:W-:Y:S01]  /*0e70*/  STL.128 [R1+0x3d0], R8 ;  /* 0x0003d00801007387 */ /* 0x0005e20000100c00 */
[----:B------:R-:W-:Y:S01]  /*0e80*/  IMAD.X R17, RZ, RZ, R55, P2 ;  /* 0x000000ffff117224 */ /* 0x000fe200010e0637 */
[----:B------:R-:W-:-:S02]  /*0e90*/  IADD3 R12, R12, 0x7f, RZ ;  /* 0x0000007f0c0c7810 */ /* 0x000fc40007ffe0ff */
[----:B------:R-:W-:Y:S02]  /*0ea0*/  SHF.R.S32.HI R3, RZ, 0x1f, R14 ;  /* 0x0000001fff037819 */ /* 0x000fe4000001140e */
[----:B------:R-:W-:Y:S01]  /*0eb0*/  STL.128 [R1+0x3e0], R16 ;  /* 0x0003e01001007387 */ /* 0x000fe20000100c00 */
[----:B------:R-:W-:Y:S02]  /*0ec0*/  SHF.R.S32.HI R21, RZ, 0x1f, R12 ;  /* 0x0000001fff157819 */ /* 0x000fe4000001140c */
[----:B------:R-:W-:Y:S02]  /*0ed0*/  LEA.HI R3, R3, R14, RZ, 0x7 ;  /* 0x0000000e03037211 */ /* 0x000fe400078f38ff */
[----:B------:R-:W-:Y:S02]  /*0ee0*/  LEA.HI R21, R21, R12, RZ, 0x7 ;  /* 0x0000000c15157211 */ /* 0x000fe400078f38ff */
[----:B---3--:R-:W-:Y:S01]  /*0ef0*/  SHF.R.S32.HI R48, RZ, 0x1f, R15 ;  /* 0x0000001fff307819 */ /* 0x008fe2000001140f */
[----:B------:R-:W-:-:S04]  /*0f00*/  @P4 IMAD.HI.U32 R44, R15, c[0x0][0x24c], RZ ;  /* 0x000093000f2c4a27 */ /* 0x000fc800078e00ff */
[C---:B------:R-:W-:Y:S01]  /*0f10*/  IMAD R60, R48.reuse, c[0x0][0x210], RZ ;  /* 0x00008400303c7a24 */ /* 0x040fe200078e02ff */
[----:B------:R-:W-:Y:S01]  /*0f20*/  @P4 SHF.R.U32.HI R44, RZ, c[0x0][0x250], R44 ;  /* 0x00009400ff2c4a19 */ /* 0x000fe2000001162c */
[C---:B------:R-:W-:Y:S02]  /*0f30*/  IMAD R62, R48.reuse, c[0x0][0x238], RZ ;  /* 0x00008e00303e7a24 */ /* 0x040fe400078e02ff */
[----:B------:R-:W-:Y:S02]  /*0f40*/  IMAD R60, R15, c[0x0][0x214], R60 ;  /* 0x000085000f3c7a24 */ /* 0x000fe400078e023c */
[----:B------:R-:W-:Y:S02]  /*0f50*/  IMAD R58, R48, c[0x0][0x270], RZ ;  /* 0x00009c00303a7a24 */ /* 0x000fe400078e02ff */
[----:B----4-:R-:W-:Y:S02]  /*0f60*/  IMAD.U32 R4, RZ, RZ, UR9 ;  /* 0x00000009ff047e24 */ /* 0x010fe4000f8e00ff */
[----:B------:R-:W-:Y:S01]  /*0f70*/  IMAD.U32 R5, RZ, RZ, UR5 ;  /* 0x00000005ff057e24 */ /* 0x000fe2000f8e00ff */
[----:B--2---:R-:W-:Y:S01]  /*0f80*/  MOV R11, c[0x0][0x228] ;  /* 0x00008a00000b7a02 */ /* 0x004fe20000000f00 */
[----:B------:R-:W-:-:S02]  /*0f90*/  IMAD.U32 R6, RZ, RZ, UR4 ;  /* 0x00000004ff067e24 */ /* 0x000fc4000f8e00ff */
[----:B------:R-:W-:Y:S01]  /*0fa0*/  IMAD.U32 R7, RZ, RZ, UR8 ;  /* 0x00000008ff077e24 */ /* 0x000fe2000f8e00ff */
[----:B------:R-:W-:Y:S01]  /*0fb0*/  IADD3 R11, R11, 0x1fff, RZ ;  /* 0x00001fff0b0b7810 */ /* 0x000fe20007ffe0ff */
[----:B------:R-:W-:Y:S01]  /*0fc0*/  ULDC.64 UR8, c[0x0][0x208] ;  /* 0x0000820000087ab9 */ /* 0x000fe20000000a00 */
[----:B------:R-:W-:Y:S01]  /*0fd0*/  @!P4 IMAD.MOV.U32 R44, RZ, RZ, R15 ;  /* 0x000000ffff2cc224 */ /* 0x000fe200078e000f */
[----:B------:R-:W-:Y:S01]  /*0fe0*/  USHF.L.U64.HI UR10, UR8, UR10, UR9 ;  /* 0x0000000a080a7299 */ /* 0x000fe20008010209 */
[----:B------:R-:W-:Y:S01]  /*0ff0*/  SHF.R.S32.HI R10, RZ, 0x1f, R11 ;  /* 0x0000001fff0a7819 */ /* 0x000fe2000001140b */
[----:B------:R2:W-:Y:S01]  /*1000*/  STL.128 [R1+0x80], R4 ;  /* 0x0000800401007387 */ /* 0x0005e20000100c00 */
[----:B------:R-:W-:Y:S01]  /*1010*/  USHF.L.U32 UR4, UR8, 0x5, URZ ;  /* 0x0000000508047899 */ /* 0x000fe2000800063f */
[C---:B------:R-:W-:Y:S01]  /*1020*/  IMAD R62, R15.reuse, c[0x0][0x23c], R62 ;  /* 0x00008f000f3e7a24 */ /* 0x040fe200078e023e */
[----:B------:R-:W-:Y:S01]  /*1030*/  LEA.HI R10, R10, R11, RZ, 0xd ;  /* 0x0000000b0a0a7211 */ /* 0x000fe200078f68ff */
[----:B------:R-:W-:Y:S01]  /*1040*/  IMAD R58, R15, c[0x0][0x274], R58 ;  /* 0x00009d000f3a7a24 */ /* 0x000fe200078e023a */
[----:B------:R-:W-:Y:S01]  /*1050*/  IADD3 R11, P0, R54, 0x348, RZ ;  /* 0x00000348360b7810 */ /* 0x000fe20007f1e0ff */
[----:B--2---:R-:W-:-:S04]  /*1060*/  IMAD.MOV.U32 R4, RZ, RZ, R30 ;  /* 0x000000ffff047224 */ /* 0x004fc800078e001e */
[----:B------:R-:W-:Y:S01]  /*1070*/  IMAD.MOV.U32 R30, RZ, RZ, R11 ;  /* 0x000000ffff1e7224 */ /* 0x000fe200078e000b */
[----:B------:R-:W-:Y:S01]  /*1080*/  SHF.R.S32.HI R11, RZ, 0x1f, R68 ;  /* 0x0000001fff0b7819 */ /* 0x000fe20000011444 */
[----:B------:R-:W-:Y:S02]  /*1090*/  IMAD.MOV.U32 R5, RZ, RZ, R31 ;  /* 0x000000ffff057224 */ /* 0x000fe400078e001f */
[----:B------:R-:W-:Y:S01]  /*10a0*/  IMAD.MOV.U32 R6, RZ, RZ, R24 ;  /* 0x000000ffff067224 */ /* 0x000fe200078e0018 */
[CC--:B------:R-:W-:Y:S01]  /*10b0*/  LEA.HI R18, R11.reuse, R68.reuse, RZ, 0x3 ;  /* 0x000000440b127211 */ /* 0x0c0fe200078f18ff */
[----:B------:R-:W-:Y:S01]  /*10c0*/  IMAD.MOV.U32 R7, RZ, RZ, R25 ;  /* 0x000000ffff077224 */ /* 0x000fe200078e0019 */
[----:B------:R-:W-:Y:S01]  /*10d0*/  LEA.HI R17, R11, R68, RZ, 0x4 ;  /* 0x000000440b117211 */ /* 0x000fe200078f20ff */
[----:B------:R-:W-:Y:S01]  /*10e0*/  IMAD.X R31, RZ, RZ, R55, P0 ;  /* 0x000000ffff1f7224 */ /* 0x000fe200000e0637 */
[----:B------:R-:W-:Y:S01]  /*10f0*/  SHF.R.S32.HI R8, RZ, 0x3, R18 ;  /* 0x00000003ff087819 */ /* 0x000fe20000011412 */
[----:B------:R-:W-:Y:S01]  /*1100*/  IMAD.U32 R25, RZ, RZ, UR10 ;  /* 0x0000000aff197e24 */ /* 0x000fe2000f8e00ff */
[----:B------:R2:W-:Y:S01]  /*1110*/  STL.128 [R1+0x3f0], R4 ;  /* 0x0003f00401007387 */ /* 0x0005e20000100c00 */
[C---:B------:R-:W-:Y:S01]  /*1120*/  LOP3.LUT R35, R17.reuse, 0xfffffff0, RZ, 0xc0, !PT ;  /* 0xfffffff011237812 */ /* 0x040fe200078ec0ff */
[----:B------:R-:W-:Y:S01]  /*1130*/  IMAD.U32 R24, RZ, RZ, UR4 ;  /* 0x00000004ff187e24 */ /* 0x000fe2000f8e00ff */
[----:B------:R-:W-:Y:S01]  /*1140*/  SHF.R.S32.HI R34, RZ, 0x4, R17 ;  /* 0x00000004ff227819 */ /* 0x000fe20000011411 */
[----:B------:R3:W-:Y:S01]  /*1150*/  STL.128 [R1+0x400], R28 ;  /* 0x0004001c01007387 */ /* 0x0007e20000100c00 */
[----:B------:R-:W-:Y:S01]  /*1160*/  IADD3 R64, P0, R8, R2, RZ ;  /* 0x0000000208407210 */ /* 0x000fe20007f1e0ff */
[----:B------:R-:W-:Y:S01]  /*1170*/  IMAD.IADD R35, R68, 0x1, -R35 ;  /* 0x0000000144237824 */ /* 0x000fe200078e0a23 */
[----:B------:R-:W-:Y:S01]  /*1180*/  LEA.HI R17, R17, R34, RZ, 0x1 ;  /* 0x0000002211117211 */ /* 0x000fe200078f08ff */
[----:B------:R-:W-:Y:S01]  /*1190*/  ULDC.64 UR10, c[0x0][0x18] ;  /* 0x00000600000a7ab9 */ /* 0x000fe20000000a00 */
[----:B------:R-:W-:Y:S01]  /*11a0*/  LEA.HI R20, R11, R68, RZ, 0x7 ;  /* 0x000000440b147211 */ /* 0x000fe200078f38ff */
[----:B------:R-:W-:Y:S01]  /*11b0*/  UIADD3 UR5, UP0, UR10, 0x8080, URZ ;  /* 0x000080800a057890 */ /* 0x000fe2000ff1e03f */
[----:B------:R-:W-:Y:S01]  /*11c0*/  SHF.R.S32.HI R12, RZ, 0x1f, R35 ;  /* 0x0000001fff0c7819 */ /* 0x000fe20000011423 */
[----:B------:R4:W-:Y:S01]  /*11d0*/  STL.64 [R1+0xa8], R24 ;  /* 0x0000a81801007387 */ /* 0x0009e20000100a00 */
[----:B------:R-:W-:Y:S01]  /*11e0*/  LOP3.LUT R17, R17, 0xfffffffe, RZ, 0xc0, !PT ;  /* 0xfffffffe11117812 */ /* 0x000fe200078ec0ff */
[----:B------:R-:W-:Y:S01]  /*11f0*/  UIADD3.X UR4, URZ, UR11, URZ, UP0, !UPT ;  /* 0x0000000b3f047290 */ /* 0x000fe200087fe43f */
[----:B------:R-:W-:-:S03]  /*1200*/  SHF.R.S32.HI R47, RZ, 0x7, R20 ;  /* 0x00000007ff2f7819 */ /* 0x000fc60000011414 */
[----:B------:R-:W-:-:S04]  /*1210*/  IMAD.IADD R34, R34, 0x1, -R17 ;  /* 0x0000000122227824 */ /* 0x000fc800078e0a11 */
[----:B------:R-:W-:Y:S01]  /*1220*/  IMAD R33, R34, 0x2, R47 ;  /* 0x0000000222217824 */ /* 0x000fe200078e022f */
[----:B--2---:R-:W-:Y:S01]  /*1230*/  LOP3.LUT R5, R18, 0xfffffff8, RZ, 0xc0, !PT ;  /* 0xfffffff812057812 */ /* 0x004fe200078ec0ff */
[C---:B------:R-:W-:Y:S01]  /*1240*/  IMAD.SHL.U32 R6, R8.reuse, 0x40, RZ ;  /* 0x0000004008067824 */ /* 0x040fe200078e00ff */
[----:B------:R-:W-:Y:S02]  /*1250*/  IADD3 R7, P1, R8, R40, RZ ;  /* 0x0000002808077210 */ /* 0x000fe40007f3e0ff */
[----:B---3--:R-:W-:Y:S01]  /*1260*/  LEA.HI R31, R12, R35, RZ, 0x3 ;  /* 0x000000230c1f7211 */ /* 0x008fe200078f18ff */
[----:B------:R-:W-:Y:S01]  /*1270*/  IMAD.IADD R4, R68, 0x1, -R5 ;  /* 0x0000000144047824 */ /* 0x000fe200078e0a05 */
[----:B------:R-:W-:Y:S01]  /*1280*/  LOP3.LUT R6, R6, 0x1c0, RZ, 0xc0, !PT ;  /* 0x000001c006067812 */ /* 0x000fe200078ec0ff */
[----:B------:R-:W-:Y:S01]  /*1290*/  IMAD R12, R48, c[0x0][0x180], RZ ;  /* 0x00006000300c7a24 */ /* 0x000fe200078e02ff */
[----:B------:R-:W-:Y:S01]  /*12a0*/  SHF.R.S32.HI R5, RZ, 0x1f, R8 ;  /* 0x0000001fff057819 */ /* 0x000fe20000011408 */
[----:B------:R-:W-:-:S02]  /*12b0*/  IMAD.SHL.U32 R9, R4, 0x8, RZ ;  /* 0x0000000804097824 */ /* 0x000fc400078e00ff */
[----:B------:R-:W-:Y:S01]  /*12c0*/  IMAD.SHL.U32 R45, R4, 0x40, RZ ;  /* 0x00000040042d7824 */ /* 0x000fe200078e00ff */
[-C--:B------:R-:W-:Y:S01]  /*12d0*/  LEA.HI.X.SX32 R23, R40, R5.reuse, 0x1, P1 ;  /* 0x0000000528177211 */ /* 0x080fe200008f0eff */
[--C-:B------:R-:W-:Y:S01]  /*12e0*/  IMAD.MOV.U32 R72, RZ, RZ, R9.reuse ;  /* 0x000000ffff487224 */ /* 0x100fe200078e0009 */
[----:B------:R-:W-:Y:S01]  /*12f0*/  LOP3.LUT R43, R6, 0x38, R9, 0xf8, !PT ;  /* 0x00000038062b7812 */ /* 0x000fe200078ef809 */
[----:B------:R-:W-:Y:S01]  /*1300*/  IMAD R48, R48, c[0x0][0x288], RZ ;  /* 0x0000a20030307a24 */ /* 0x000fe200078e02ff */
[----:B------:R-:W-:Y:S01]  /*1310*/  SHF.R.U32.HI R6, RZ, 0x3, R6 ;  /* 0x00000003ff067819 */ /* 0x000fe20000011606 */
[----:B------:R-:W-:Y:S01]  /*1320*/  IMAD.WIDE.U32 R28, R15, c[0x0][0x270], R56 ;  /* 0x00009c000f1c7a25 */ /* 0x000fe200078e0038 */
[----:B------:R-:W-:Y:S01]  /*1330*/  SHF.R.S32.HI R73, RZ, 0x1f, R9 ;  /* 0x0000001fff497819 */ /* 0x000fe20000011409 */
[----:B------:R-:W-:Y:S01]  /*1340*/  STL.64 [R1+0x338], R8 ;  /* 0x0003380801007387 */ /* 0x000fe20000100a00 */
[----:B------:R-:W-:Y:S01]  /*1350*/  LOP3.LUT R43, R43, R6, RZ, 0x3c, !PT ;  /* 0x000000062b2b7212 */ /* 0x000fe200078e3cff */
[----:B------:R-:W-:Y:S01]  /*1360*/  IMAD R48, R15, c[0x0][0x28c], R48 ;  /* 0x0000a3000f307a24 */ /* 0x000fe200078e0230 */
[----:B------:R-:W-:Y:S01]  /*1370*/  LEA.HI R6, R11, R68, RZ, 0x6 ;  /* 0x000000440b067211 */ /* 0x000fe200078f30ff */
[----:B------:R-:W-:Y:S01]  /*1380*/  IMAD.WIDE.U32 R16, R15, c[0x0][0x180], R72 ;  /* 0x000060000f107a25 */ /* 0x000fe200078e0048 */
[----:B------:R-:W-:Y:S01]  /*1390*/  LEA.HI.X.SX32 R65, R2, R5, 0x1, P0 ;  /* 0x0000000502417211 */ /* 0x000fe200000f0eff */
[----:B------:R-:W2:Y:S01]  /*13a0*/  LDL R30, [R1+0x338] ;  /* 0x00033800011e7983 */ /* 0x000ea20000100800 */
[----:B------:R-:W-:Y:S01]  /*13b0*/  SHF.L.U32 R6, R6, 0x3, RZ ;  /* 0x0000000306067819 */ /* 0x000fe200000006ff */
[----:B------:R-:W-:Y:S01]  /*13c0*/  IMAD.IADD R5, R13, 0x1, -R8 ;  /* 0x000000010d057824 */ /* 0x000fe200078e0a08 */
[----:B-1----:R-:W-:Y:S01]  /*13d0*/  LOP3.LUT R2, R31, 0xfffffff8, RZ, 0xc0, !PT ;  /* 0xfffffff81f027812 */ /* 0x002fe200078ec0ff */
[----:B------:R-:W-:Y:S01]  /*13e0*/  IMAD R13, R15, c[0x0][0x184], R12 ;  /* 0x000061000f0d7a24 */ /* 0x000fe200078e020c */
[----:B------:R-:W-:Y:S01]  /*13f0*/  LOP3.LUT R43, R43, 0xfffffe00, R6, 0xf8, !PT ;  /* 0xfffffe002b2b7812 */ /* 0x000fe200078ef806 */
[----:B------:R-:W-:Y:S01]  /*1400*/  IMAD R41, R39, c[0x0][0x240], RZ ;  /* 0x0000900027297a24 */ /* 0x000fe200078e02ff */
[----:B------:R-:W-:Y:S01]  /*1410*/  ISETP.GE.AND P0, PT, R9, c[0x0][0x16c], PT ;  /* 0x00005b0009007a0c */ /* 0x000fe20003f06270 */
[----:B------:R-:W-:Y:S01]  /*1420*/  IMAD.IADD R17, R17, 0x1, R13 ;  /* 0x0000000111117824 */ /* 0x000fe200078e020d */
[----:B------:R-:W-:Y:S01]  /*1430*/  SEL R6, R67, RZ, !P6 ;  /* 0x000000ff43067207 */ /* 0x000fe20007000000 */
[----:B------:R-:W-:Y:S01]  /*1440*/  IMAD R13, R39, c[0x0][0x188], RZ ;  /* 0x00006200270d7a24 */ /* 0x000fe200078e02ff */
[----:B------:R-:W-:Y:S01]  /*1450*/  LOP3.LUT R45, R45, 0x1c0, RZ, 0xc0, !PT ;  /* 0x000001c02d2d7812 */ /* 0x000fe200078ec0ff */
[----:B------:R-:W-:Y:S01]  /*1460*/  IMAD.IADD R35, R35, 0x1, -R2 ;  /* 0x0000000123237824 */ /* 0x000fe200078e0a02 */
[----:B------:R-:W-:Y:S01]  /*1470*/  SEL R2, RZ, 0x1, P0 ;  /* 0x00000001ff027807 */ /* 0x000fe20000000000 */
[C---:B------:R-:W-:Y:S01]  /*1480*/  IMAD R26, R6.reuse, c[0x0][0x18c], R13 ;  /* 0x00006300061a7a24 */ /* 0x040fe200078e020d */
[----:B------:R-:W-:Y:S01]  /*1490*/  LOP3.LUT R13, R45, 0x8, R18, 0xf8, !PT ;  /* 0x000000082d0d7812 */ /* 0x000fe200078ef812 */
[----:B------:R-:W-:Y:S01]  /*14a0*/  IMAD.WIDE.U32 R16, R6, c[0x0][0x188], R16 ;  /* 0x0000620006107a25 */ /* 0x000fe200078e0010 */
[----:B------:R-:W-:Y:S01]  /*14b0*/  SHF.R.U32.HI R32, RZ, 0x3, R45 ;  /* 0x00000003ff207819 */ /* 0x000fe2000001162d */
[----:B------:R1:W-:Y:S02]  /*14c0*/  STL.U8 [R1+0x341], R2 ;  /* 0x0003410201007387 */ /* 0x0003e40000100000 */
[----:B------:R-:W-:-:S02]  /*14d0*/  IMAD.IADD R27, R17, 0x1, R26 ;  /* 0x00000001111b7824 */ /* 0x000fc400078e021a */
[----:B------:R-:W-:Y:S02]  /*14e0*/  IMAD.MOV.U32 R26, RZ, RZ, R16 ;  /* 0x000000ffff1a7224 */ /* 0x000fe400078e0010 */
[----:B------:R-:W-:-:S04]  /*14f0*/  IMAD.WIDE.U32 R16, R15, c[0x0][0x210], R72 ;  /* 0x000084000f107a25 */ /* 0x000fc800078e0048 */
[----:B------:R-:W-:-:S04]  /*1500*/  IMAD.WIDE.U32 R26, R7, c[0x0][0x178], R26 ;  /* 0x00005e00071a7a25 */ /* 0x000fc800078e001a */
[----:B------:R-:W-:Y:S01]  /*1510*/  IMAD.IADD R61, R17, 0x1, R60 ;  /* 0x00000001113d7824 */ /* 0x000fe200078e023c */
[----:B----4-:R-:W-:Y:S01]  /*1520*/  LEA R24, P0, R26, c[0x0][0x160], 0x1 ;  /* 0x000058001a187a11 */ /* 0x010fe200078008ff */
[----:B------:R-:W-:Y:S02]  /*1530*/  IMAD.MOV.U32 R60, RZ, RZ, R16 ;  /* 0x000000ffff3c7224 */ /* 0x000fe400078e0010 */
[----:B------:R-:W-:Y:S02]  /*1540*/  IMAD.U32 R16, RZ, RZ, UR5 ;  /* 0x00000005ff107e24 */ /* 0x000fe4000f8e00ff */
[----:B------:R-:W-:Y:S01]  /*1550*/  IMAD.U32 R17, RZ, RZ, UR4 ;  /* 0x00000004ff117e24 */ /* 0x000fe2000f8e00ff */
[----:B------:R-:W-:Y:S01]  /*1560*/  SHF.R.S32.HI R19, RZ, 0x1f, R44 ;  /* 0x0000001fff137819 */ /* 0x000fe2000001142c */
[----:B------:R-:W-:Y:S02]  /*1570*/  IMAD.IADD R59, R29, 0x1, R58 ;  /* 0x000000011d3b7824 */ /* 0x000fe400078e023a */
[----:B------:R-:W-:Y:S01]  /*1580*/  IMAD.MOV.U32 R58, RZ, RZ, R28 ;  /* 0x000000ffff3a7224 */ /* 0x000fe200078e001c */
[----:B-1----:R-:W-:Y:S01]  /*1590*/  LOP3.LUT R2, R13, R32, RZ, 0x3c, !PT ;  /* 0x000000200d027212 */ /* 0x002fe200078e3cff */
[----:B------:R-:W-:Y:S01]  /*15a0*/  IMAD.WIDE.U32 R12, R15, c[0x0][0x288], R56 ;  /* 0x0000a2000f0c7a25 */ /* 0x000fe200078e0038 */
[----:B------:R-:W3:Y:S03]  /*15b0*/  LDL.U8 R28, [R1+0x341] ;  /* 0x00034100011c7983 */ /* 0x000ee60000100000 */
[----:B------:R-:W-:Y:S01]  /*15c0*/  IMAD.U32 R33, R33, 0x200, R2 ;  /* 0x0000020021217824 */ /* 0x000fe200078e0002 */
[----:B------:R-:W2:Y:S01]  /*15d0*/  LDL R29, [R1+0x10] ;  /* 0x00001000011d7983 */ /* 0x000ea20000100800 */
[----:B------:R-:W-:-:S02]  /*15e0*/  IMAD R2, R23, c[0x0][0x178], RZ ;  /* 0x00005e0017027a24 */ /* 0x000fc400078e02ff */
[----:B------:R-:W-:-:S04]  /*15f0*/  IMAD.WIDE.U32 R14, R15, c[0x0][0x238], RZ ;  /* 0x00008e000f0e7a25 */ /* 0x000fc800078e00ff */
[----:B------:R-:W-:Y:S02]  /*1600*/  IMAD R25, R7, c[0x0][0x17c], R2 ;  /* 0x00005f0007197a24 */ /* 0x000fe400078e0202 */
[----:B------:R-:W-:Y:S02]  /*1610*/  IMAD.IADD R63, R15, 0x1, R62 ;  /* 0x000000010f3f7824 */ /* 0x000fe400078e023e */
[----:B------:R-:W-:Y:S01]  /*1620*/  IMAD.IADD R49, R13, 0x1, R48 ;  /* 0x000000010d317824 */ /* 0x000fe200078e0230 */
[----:B------:R-:W-:Y:S01]  /*1630*/  IADD3 R25, R27, R25, RZ ;  /* 0x000000191b197210 */ /* 0x000fe20007ffe0ff */
[----:B------:R-:W-:Y:S02]  /*1640*/  IMAD.MOV.U32 R62, RZ, RZ, R14 ;  /* 0x000000ffff3e7224 */ /* 0x000fe400078e000e */
[----:B------:R-:W-:Y:S01]  /*1650*/  IMAD.MOV.U32 R48, RZ, RZ, R12 ;  /* 0x000000ffff307224 */ /* 0x000fe200078e000c */
[----:B------:R-:W-:Y:S01]  /*1660*/  LEA.HI.X R25, R26, c[0x0][0x164], R25, 0x1, P0 ;  /* 0x000059001a197a11 */ /* 0x000fe200000f0c19 */
[----:B------:R-:W-:-:S05]  /*1670*/  IMAD.WIDE.U32 R26, R43, 0x2, R16 ;  /* 0x000000022b1a7825 */ /* 0x000fca00078e0010 */
[----:B------:R1:W-:Y:S04]  /*1680*/  STL.128 [R1+0x90], R24 ;  /* 0x0000901801007387 */ /* 0x0003e80000100c00 */
[----:B------:R-:W4:Y:S01]  /*1690*/  LDL.128 R12, [R1+0x90] ;  /* 0x00009000010c7983 */ /* 0x000f220000100c00 */
[----:B------:R-:W-:Y:S02]  /*16a0*/  IMAD R8, R6, c[0x0][0x244], R41 ;  /* 0x0000910006087a24 */ /* 0x000fe400078e0229 */
[----:B------:R-:W-:Y:S02]  /*16b0*/  IMAD R51, R39, c[0x0][0x218], RZ ;  /* 0x0000860027337a24 */ /* 0x000fe400078e02ff */
[----:B------:R-:W-:Y:S02]  /*16c0*/  IMAD R53, R19, c[0x0][0x1e0], RZ ;  /* 0x0000780013357a24 */ /* 0x000fe400078e02ff */
[----:B------:R-:W-:-:S04]  /*16d0*/  IMAD.WIDE.U32 R40, R33, R36, c[0x0][0x18] ;  /* 0x0000060021287625 */ /* 0x000fc800078e0024 */
[----:B------:R-:W-:Y:S01]  /*16e0*/  IMAD R2, R6, c[0x0][0x21c], R51 ;  /* 0x0000870006027a24 */ /* 0x000fe200078e0233 */
[----:B------:R-:W-:Y:S01]  /*16f0*/  IADD3 R50, P0, R40, 0x4080, RZ ;  /* 0x0000408028327810 */ /* 0x000fe20007f1e0ff */
[----:B------:R-:W-:-:S04]  /*1700*/  IMAD.WIDE.U32 R60, R6, c[0x0][0x218], R60 ;  /* 0x00008600063c7a25 */ /* 0x000fc800078e003c */
[C---:B------:R-:W-:Y:S02]  /*1710*/  IMAD R37, R39.reuse, c[0x0][0x278], RZ ;  /* 0x00009e0027257a24 */ /* 0x040fe400078e02ff */
[----:B------:R-:W-:Y:S02]  /*1720*/  IMAD R39, R39, c[0x0][0x290], RZ ;  /* 0x0000a40027277a24 */ /* 0x000fe400078e02ff */
[----:B------:R-:W-:-:S04]  /*1730*/  IMAD.WIDE.U32 R62, R6, c[0x0][0x240], R62 ;  /* 0x00009000063e7a25 */ /* 0x000fc800078e003e */
[----:B------:R-:W-:-:S04]  /*1740*/  IMAD.WIDE.U32 R58, R6, c[0x0][0x278], R58 ;  /* 0x00009e00063a7a25 */ /* 0x000fc800078e003a */
[----:B-1----:R-:W-:-:S04]  /*1750*/  IMAD.WIDE.U32 R26, R44, c[0x0][0x1e0], R72 ;  /* 0x000078002c1a7a25 */ /* 0x002fc800078e0048 */
[----:B------:R-:W-:Y:S02]  /*1760*/  IMAD R24, R44, c[0x0][0x1e4], R53 ;  /* 0x000079002c187a24 */ /* 0x000fe400078e0235 */
[----:B------:R-:W-:-:S03]  /*1770*/  IMAD.WIDE.U32 R48, R6, c[0x0][0x290], R48 ;  /* 0x0000a40006307a25 */ /* 0x000fc600078e0030 */
[----:B------:R-:W-:Y:S01]  /*1780*/  IADD3 R25, R27, R24, RZ ;  /* 0x000000181b197210 */ /* 0x000fe20007ffe0ff */
[----:B------:R-:W-:Y:S02]  /*1790*/  IMAD.IADD R61, R61, 0x1, R2 ;  /* 0x000000013d3d7824 */ /* 0x000fe400078e0202 */
[----:B------:R-:W-:Y:S01]  /*17a0*/  IMAD R36, R23, c[0x0][0x208], RZ ;  /* 0x0000820017247a24 */ /* 0x000fe200078e02ff */
[----:B------:R-:W-:Y:S01]  /*17b0*/  IADD3 R2, P3, R0, R58, RZ ;  /* 0x0000003a00027210 */ /* 0x000fe20007f7e0ff */
[C---:B------:R-:W-:Y:S02]  /*17c0*/  IMAD R37, R6.reuse, c[0x0][0x27c], R37 ;  /* 0x00009f0006257a24 */ /* 0x040fe400078e0225 */
[----:B------:R-:W-:Y:S02]  /*17d0*/  IMAD R39, R6, c[0x0][0x294], R39 ;  /* 0x0000a50006277a24 */ /* 0x000fe400078e0227 */
[----:B------:R-:W-:Y:S01]  /*17e0*/  IMAD.MOV.U32 R24, RZ, RZ, R26 ;  /* 0x000000ffff187224 */ /* 0x000fe200078e001a */
[----:B------:R-:W-:Y:S01]  /*17f0*/  SHF.R.S32.HI R26, RZ, 0x1f, R0 ;  /* 0x0000001fff1a7819 */ /* 0x000fe20000011400 */
[----:B------:R-:W-:Y:S01]  /*1800*/  IMAD.X R51, RZ, RZ, R41, P0 ;  /* 0x000000ffff337224 */ /* 0x000fe200000e0629 */
[----:B------:R-:W-:Y:S01]  /*1810*/  IADD3 R40, P0, R0, R48, RZ ;  /* 0x0000003000287210 */ /* 0x000fe20007f1e0ff */
[----:B------:R-:W-:Y:S01]  /*1820*/  IMAD.IADD R8, R63, 0x1, R8 ;  /* 0x000000013f087824 */ /* 0x000fe200078e0208 */
[----:B------:R-:W-:Y:S01]  /*1830*/  SHF.R.S32.HI R23, RZ, 0x1f, R68 ;  /* 0x0000001fff177819 */ /* 0x000fe20000011444 */
[----:B------:R-:W-:Y:S01]  /*1840*/  IMAD.WIDE.U32 R60, R7, c[0x0][0x208], R60 ;  /* 0x00008200073c7a25 */ /* 0x000fe200078e003c */
[----:B------:R-:W-:-:S02]  /*1850*/  IADD3.X R39, R26, R49, R39, P0, !PT ;  /* 0x000000311a277210 */ /* 0x000fc400007fe427 */
[----:B------:R-:W-:Y:S02]  /*1860*/  IADD3.X R37, R26, R59, R37, P3, !PT ;  /* 0x0000003b1a257210 */ /* 0x000fe40001ffe425 */
[----:B------:R-:W-:Y:S02]  /*1870*/  SEL R42, R42, RZ, !P5 ;  /* 0x000000ff2a2a7207 */ /* 0x000fe40006800000 */
[----:B------:R-:W-:Y:S02]  /*1880*/  ISETP.GE.AND P4, PT, R5, 0x21, PT ;  /* 0x000000210500780c */ /* 0x000fe40003f86270 */
[----:B------:R-:W-:Y:S01]  /*1890*/  LEA.HI R46, R11, R68, RZ, 0x2 ;  /* 0x000000440b2e7211 */ /* 0x000fe200078f10ff */
[----:B------:R-:W-:-:S03]  /*18a0*/  IMAD.WIDE R64, R66, 0x80, R64 ;  /* 0x0000008042407825 */ /* 0x000fc600078e0240 */
[--C-:B------:R-:W-:Y:S02]  /*18b0*/  SHF.R.S32.HI R41, RZ, 0x2, R46.reuse ;  /* 0x00000002ff297819 */ /* 0x100fe4000001142e */
[----:B------:R-:W-:Y:S01]  /*18c0*/  SHF.R.S32.HI R48, RZ, 0x1f, R46 ;  /* 0x0000001fff307819 */ /* 0x000fe2000001142e */
[----:B------:R-:W-:-:S03]  /*18d0*/  UIADD3 UR5, UP1, UR10, 0x80, URZ ;  /* 0x000000800a057890 */ /* 0x000fc6000ff3e03f */
[----:B------:R-:W-:Y:S01]  /*18e0*/  LEA.HI R48, R48, R41, RZ, 0x3 ;  /* 0x0000002930307211 */ /* 0x000fe200078f18ff */
[----:B------:R-:W-:Y:S02]  /*18f0*/  UIADD3 UR14, UP0, UR10, 0x4080, URZ ;  /* 0x000040800a0e7890 */ /* 0x000fe4000ff1e03f */
[----:B------:R-:W-:Y:S01]  /*1900*/  UIADD3.X UR4, URZ, UR11, URZ, UP1, !UPT ;  /* 0x0000000b3f047290 */ /* 0x000fe20008ffe43f */
[----:B------:R-:W-:Y:S01]  /*1910*/  LOP3.LUT R48, R48, 0xfffffff8, RZ, 0xc0, !PT ;  /* 0xfffffff830307812 */ /* 0x000fe200078ec0ff */
[----:B------:R-:W-:-:S04]  /*1920*/  UIADD3.X UR12, URZ, UR11, URZ, UP0, !UPT ;  /* 0x0000000b3f0c7290 */ /* 0x000fc800087fe43f */
[----:B------:R-:W-:Y:S01]  /*1930*/  IMAD.IADD R48, R41, 0x1, -R48 ;  /* 0x0000000129307824 */ /* 0x000fe200078e0a30 */
[----:B------:R-:W-:Y:S01]  /*1940*/  UIADD3 UR15, UP0, UR10, 0x18880, URZ ;  /* 0x000188800a0f7890 */ /* 0x000fe2000ff1e03f */
[----:B------:R-:W-:Y:S01]  /*1950*/  IMAD.U32 R27, RZ, RZ, UR12 ;  /* 0x0000000cff1b7e24 */ /* 0x000fe2000f8e00ff */
[----:B------:R-:W-:Y:S01]  /*1960*/  UMOV UR12, 0x6 ;  /* 0x00000006000c7882 */ /* 0x000fe20000000000 */
[----:B------:R-:W-:Y:S02]  /*1970*/  IMAD.U32 R26, RZ, RZ, UR14 ;  /* 0x0000000eff1a7e24 */ /* 0x000fe4000f8e00ff */
[----:B------:R-:W-:Y:S02]  /*1980*/  IMAD.SHL.U32 R41, R43, 0x2, RZ ;  /* 0x000000022b297824 */ /* 0x000fe400078e00ff */
[----:B----4-:R-:W-:Y:S02]  /*1990*/  IMAD.SHL.U32 R15, R0, 0x40, RZ ;  /* 0x00000040000f7824 */ /* 0x010fe400078e00ff */
[----:B------:R-:W-:-:S03]  /*19a0*/  IMAD R0, R7, c[0x0][0x20c], R36 ;  /* 0x0000830007007a24 */ /* 0x000fc600078e0224 */
[--C-:B------:R-:W-:Y:S02]  /*19b0*/  IADD3 R6, P2, P1, R68, R62, R15.reuse ;  /* 0x0000003e44067210 */ /* 0x100fe4000795e00f */
[----:B------:R-:W-:Y:S01]  /*19c0*/  SHF.R.S32.HI R15, RZ, 0x1f, R15 ;  /* 0x0000001fff0f7819 */ /* 0x000fe2000001140f */
[----:B------:R-:W-:Y:S01]  /*19d0*/  IMAD.IADD R0, R61, 0x1, R0 ;  /* 0x000000013d007824 */ /* 0x000fe200078e0200 */
[----:B------:R-:W-:Y:S02]  /*19e0*/  LEA R58, P0, R6, c[0x0][0x220], 0x2 ;  /* 0x00008800063a7a11 */ /* 0x000fe400078010ff */
[----:B------:R-:W-:Y:S02]  /*19f0*/  IADD3.X R15, R23, R8, R15, P2, P1 ;  /* 0x00000008170f7210 */ /* 0x000fe400017e240f */
[----:B------:R-:W-:Y:S02]  /*1a00*/  LEA R36, P2, R60, c[0x0][0x1f0], 0x1 ;  /* 0x00007c003c247a11 */ /* 0x000fe400078408ff */
[----:B------:R-:W-:-:S02]  /*1a10*/  LEA.HI.X R59, R6, c[0x0][0x224], R15, 0x2, P0 ;  /* 0x00008900063b7a11 */ /* 0x000fc400000f140f */
[----:B------:R-:W-:Y:S02]  /*1a20*/  LEA.HI.X R15, R60, c[0x0][0x1f4], R0, 0x1, P2 ;  /* 0x00007d003c0f7a11 */ /* 0x000fe400010f0c00 */
[----:B------:R-:W4:Y:S01]  /*1a30*/  LDL.64 R60, [R1+0x3b0] ;  /* 0x0003b000013c7983 */ /* 0x000f220000100a00 */
[----:B------:R-:W-:Y:S01]  /*1a40*/  SEL R0, R67, RZ, !P5 ;  /* 0x000000ff43007207 */ /* 0x000fe20006800000 */
[----:B------:R-:W-:Y:S01]  /*1a50*/  IMAD R7, R42, c[0x0][0x1e8], RZ ;  /* 0x00007a002a077a24 */ /* 0x000fe200078e02ff */
[----:B------:R-:W-:Y:S02]  /*1a60*/  LEA R38, P1, R2, c[0x0][0x258], 0x2 ;  /* 0x0000960002267a11 */ /* 0x000fe400078210ff */
[----:B------:R-:W-:Y:S01]  /*1a70*/  ISETP.GE.AND P5, PT, R5, 0x1, PT ;  /* 0x000000010500780c */ /* 0x000fe20003fa6270 */
[----:B------:R-:W-:Y:S01]  /*1a80*/  IMAD R62, R0, c[0x0][0x1ec], R7 ;  /* 0x00007b00003e7a24 */ /* 0x000fe200078e0207 */
[----:B------:R-:W-:Y:S01]  /*1a90*/  LEA.HI.X R37, R2, c[0x0][0x25c], R37, 0x2, P1 ;  /* 0x0000970002257a11 */ /* 0x000fe200008f1425 */
[----:B------:R-:W-:Y:S01]  /*1aa0*/  IMAD.WIDE.U32 R24, R0, c[0x0][0x1e8], R24 ;  /* 0x00007a0000187a25 */ /* 0x000fe200078e0018 */
[----:B------:R-:W-:-:S03]  /*1ab0*/  R2P PR, R35, 0x6 ;  /* 0x0000000623007804 */ /* 0x000fc60000000000 */
[----:B------:R-:W-:Y:S02]  /*1ac0*/  IMAD.MOV.U32 R23, RZ, RZ, 0x20 ;  /* 0x00000020ff177424 */ /* 0x000fe400078e00ff */
[----:B------:R-:W-:Y:S01]  /*1ad0*/  IMAD.MOV.U32 R2, RZ, RZ, 0x10 ;  /* 0x00000010ff027424 */ /* 0x000fe200078e00ff */
[----:B------:R-:W-:Y:S01]  /*1ae0*/  ISETP.GE.AND P3, PT, R5, 0x41, PT ;  /* 0x000000410500780c */ /* 0x000fe20003f66270 */
[----:B------:R-:W-:Y:S01]  /*1af0*/  IMAD.IADD R63, R25, 0x1, R62 ;  /* 0x00000001193f7824 */ /* 0x000fe200078e023e */
[----:B------:R-:W-:Y:S01]  /*1b00*/  ISETP.GE.AND P0, PT, R5, 0x61, PT ;  /* 0x000000610500780c */ /* 0x000fe20003f06270 */
[----:B------:R-:W-:Y:S02]  /*1b10*/  IMAD.MOV.U32 R62, RZ, RZ, R24 ;  /* 0x000000ffff3e7224 */ /* 0x000fe400078e0018 */
[----:B------:R-:W-:Y:S01]  /*1b20*/  IMAD R5, R65, c[0x0][0x1d8], RZ ;  /* 0x0000760041057a24 */ /* 0x000fe200078e02ff */
[----:B------:R-:W-:Y:S02]  /*1b30*/  SEL R7, R23, 0xffffffe0, !P2 ;  /* 0xffffffe017077807 */ /* 0x000fe40005000000 */
[----:B------:R-:W-:Y:S01]  /*1b40*/  SEL R6, R2, 0xfffffff0, !P1 ;  /* 0xfffffff002067807 */ /* 0x000fe20004800000 */
[----:B------:R-:W-:Y:S01]  /*1b50*/  IMAD.WIDE.U32 R62, R64, c[0x0][0x1d8], R62 ;  /* 0x00007600403e7a25 */ /* 0x000fe200078e003e */
[----:B------:R-:W-:-:S03]  /*1b60*/  R2P PR, R4, 0x6 ;  /* 0x0000000604007804 */ /* 0x000fc60000000000 */
[----:B------:R-:W-:Y:S01]  /*1b70*/  IMAD R4, R64, c[0x0][0x1dc], R5 ;  /* 0x0000770040047a24 */ /* 0x000fe200078e0205 */
[----:B------:R-:W-:Y:S02]  /*1b80*/  ISETP.GE.OR P6, PT, R9, c[0x0][0x1cc], !P5 ;  /* 0x0000730009007a0c */ /* 0x000fe40006fc6670 */
[----:B------:R-:W-:Y:S01]  /*1b90*/  SEL R5, R23, 0xffffffe0, !P2 ;  /* 0xffffffe017057807 */ /* 0x000fe20005000000 */
[----:B------:R-:W-:Y:S01]  /*1ba0*/  IMAD.IADD R4, R63, 0x1, R4 ;  /* 0x000000013f047824 */ /* 0x000fe200078e0204 */
[C---:B------:R-:W-:Y:S01]  /*1bb0*/  LEA R52, P2, R62.reuse, c[0x0][0x1c0], 0x1 ;  /* 0x000070003e347a11 */ /* 0x040fe200078408ff */
[----:B------:R-:W-:Y:S01]  /*1bc0*/  IMAD.U32 R25, RZ, RZ, UR4 ;  /* 0x00000004ff197e24 */ /* 0x000fe2000f8e00ff */
[----:B------:R-:W-:Y:S01]  /*1bd0*/  MOV R24, UR5 ;  /* 0x0000000500187c02 */ /* 0x000fe20008000f00 */
[----:B------:R-:W-:Y:S01]  /*1be0*/  ULDC.64 UR4, c[0x0][0x1d8] ;  /* 0x0000760000047ab9 */ /* 0x000fe20000000a00 */
[----:B------:R-:W-:Y:S01]  /*1bf0*/  LEA.HI.X R53, R62, c[0x0][0x1c4], R4, 0x1, P2 ;  /* 0x000071003e357a11 */ /* 0x000fe200010f0c04 */
[----:B------:R-:W-:Y:S01]  /*1c00*/  USHF.L.U32 UR14, UR4, 0x6, URZ ;  /* 0x00000006040e7899 */ /* 0x000fe2000800063f */
[----:B------:R-:W-:Y:S01]  /*1c10*/  SEL R4, R2, 0xfffffff0, !P1 ;  /* 0xfffffff002047807 */ /* 0x000fe20004800000 */
[----:B------:R-:W-:Y:S01]  /*1c20*/  USHF.L.U64.HI UR18, UR4, UR12, UR5 ;  /* 0x0000000c04127299 */ /* 0x000fe20008010205 */
[----:B------:R-:W-:Y:S01]  /*1c30*/  R2P PR, R48, 0x6 ;  /* 0x0000000630007804 */ /* 0x000fe20000000000 */
[----:B------:R-:W-:Y:S01]  /*1c40*/  UIADD3.X UR5, URZ, UR11, URZ, UP0, !UPT ;  /* 0x0000000b3f057290 */ /* 0x000fe200087fe43f */
[----:B------:R-:W-:Y:S01]  /*1c50*/  SHF.R.S32.HI R8, RZ, 0x7, R22 ;  /* 0x00000007ff087819 */ /* 0x000fe20000011416 */
[----:B------:R-:W-:Y:S01]  /*1c60*/  @!PT LDS RZ, [RZ] ;  /* 0x00000000fffff984 */ /* 0x000fe20000000800 */
[----:B------:R-:W-:Y:S01]  /*1c70*/  @!PT LDS RZ, [RZ] ;  /* 0x00000000fffff984 */ /* 0x000fe20000000800 */
[----:B------:R-:W-:Y:S01]  /*1c80*/  @!PT LDS RZ, [RZ] ;  /* 0x00000000fffff984 */ /* 0x000fe20000000800 */
[----:B------:R1:W-:Y:S01]  /*1c90*/  LDGSTS.E.BYPASS.LTC128B.128 [R41+0x4080], [R52.64], !P6 ;  /* 0x0408000034297fae */ /* 0x0003e2000f101d46 */
[----:B------:R-:W-:-:S02]  /*1ca0*/  SHF.R.S32.HI R22, RZ, 0x7, R3 ;  /* 0x00000007ff167819 */ /* 0x000fc40000011403 */
[----:B------:R-:W-:Y:S02]  /*1cb0*/  SHF.R.S32.HI R62, RZ, 0xd, R10 ;  /* 0x0000000dff3e7819 */ /* 0x000fe4000001140a */
[----:B------:R-:W-:Y:S02]  /*1cc0*/  SEL R3, R23, 0xffffffe0, !P2 ;  /* 0xffffffe017037807 */ /* 0x000fe40005000000 */
[----:B------:R-:W-:Y:S02]  /*1cd0*/  SEL R2, R2, 0xfffffff0, !P1 ;  /* 0xfffffff002027807 */ /* 0x000fe40004800000 */
[----:B------:R-:W-:Y:S02]  /*1ce0*/  IADD3 R70, P2, R52, UR14, RZ ;  /* 0x0000000e34467c10 */ /* 0x000fe4000ff5e0ff */
[----:B------:R-:W-:Y:S02]  /*1cf0*/  ISETP.GE.AND P1, PT, R9, c[0x0][0x1fc], PT ;  /* 0x00007f0009007a0c */ /* 0x000fe40003f26270 */
[----:B------:R-:W-:Y:S01]  /*1d00*/  LEA.HI R23, R11, R68, RZ, 0x5 ;  /* 0x000000440b177211 */ /* 0x000fe200078f28ff */
[----:B------:R-:W-:Y:S01]  /*1d10*/  STL.128 [R1+0x30], R24 ;  /* 0x0000301801007387 */ /* 0x000fe20000100c00 */
[----:B------:R-:W-:-:S03]  /*1d20*/  IADD3.X R71, R53, UR18, RZ, P2, !PT ;  /* 0x0000001235477c10 */ /* 0x000fc600097fe4ff */
[----:B------:R5:W-:Y:S01]  /*1d30*/  STL [R1+0xf8], R62 ;  /* 0x0000f83e01007387 */ /* 0x000be20000100800 */
[C---:B------:R-:W-:Y:S01]  /*1d40*/  ISETP.GE.OR P6, PT, R9.reuse, c[0x0][0x1cc], !P4 ;  /* 0x0000730009007a0c */ /* 0x040fe200067c6670 */
[----:B------:R-:W-:Y:S01]  /*1d50*/  UIADD3 UR17, UP1, UR10, 0x20880, URZ ;  /* 0x000208800a117890 */ /* 0x000fe2000ff3e03f */
[C---:B------:R-:W-:Y:S01]  /*1d60*/  ISETP.GE.OR P2, PT, R9.reuse, c[0x0][0x1cc], !P3 ;  /* 0x0000730009007a0c */ /* 0x040fe20005f46670 */
[----:B------:R2:W-:Y:S01]  /*1d70*/  STL [R1+0x78], R8 ;  /* 0x0000780801007387 */ /* 0x0005e20000100800 */
[----:B-1----:R-:W-:Y:S01]  /*1d80*/  SHF.R.S32.HI R52, RZ, 0x7, R21 ;  /* 0x00000007ff347819 */ /* 0x002fe20000011415 */
[----:B------:R-:W-:Y:S01]  /*1d90*/  IMAD.U32 R21, RZ, RZ, UR5 ;  /* 0x00000005ff157e24 */ /* 0x000fe2000f8e00ff */
[C---:B------:R-:W-:Y:S01]  /*1da0*/  ISETP.GE.OR P5, PT, R9.reuse, c[0x0][0x19c], !P5 ;  /* 0x0000670009007a0c */ /* 0x040fe20006fa6670 */
[----:B------:R-:W-:Y:S01]  /*1db0*/  IMAD.U32 R10, RZ, RZ, UR15 ;  /* 0x0000000fff0a7e24 */ /* 0x000fe2000f8e00ff */
[C---:B------:R-:W-:Y:S01]  /*1dc0*/  ISETP.GE.OR P4, PT, R9.reuse, c[0x0][0x19c], !P4 ;  /* 0x0000670009007a0c */ /* 0x040fe20006786670 */
[----:B------:R1:W-:Y:S01]  /*1dd0*/  STL [R1+0xa0], R22 ;  /* 0x0000a01601007387 */ /* 0x0003e20000100800 */
[----:B------:R-:W-:-:S02]  /*1de0*/  ISETP.GE.OR P3, PT, R9, c[0x0][0x19c], !P3 ;  /* 0x0000670009007a0c */ /* 0x000fc40005f66670 */
[----:B------:R-:W-:Y:S01]  /*1df0*/  MOV R11, R21 ;  /* 0x00000015000b7202 */ /* 0x000fe20000000f00 */
[----:B------:R-:W-:Y:S01]  /*1e00*/  UIADD3.X UR16, URZ, UR11, URZ, UP1, !UPT ;  /* 0x0000000b3f107290 */ /* 0x000fe20008ffe43f */
[--C-:B-----5:R-:W-:Y:S01]  /*1e10*/  SHF.R.S32.HI R62, RZ, 0x1f, R23.reuse ;  /* 0x0000001fff3e7819 */ /* 0x120fe20000011417 */
[----:B------:R-:W-:Y:S01]  /*1e20*/  ULDC UR4, c[0x0][0x1c] ;  /* 0x0000070000047ab9 */ /* 0x000fe20000000800 */
[----:B------:R-:W-:Y:S01]  /*1e30*/  SEL R26, RZ, 0x1, P1 ;  /* 0x00000001ff1a7807 */ /* 0x000fe20000800000 */
[----:B------:R-:W-:Y:S01]  /*1e40*/  IMAD R19, R19, c[0x0][0x1b0], RZ ;  /* 0x00006c0013137a24 */ /* 0x000fe200078e02ff */
[----:B------:R-:W-:Y:S01]  /*1e50*/  SHF.R.S32.HI R27, RZ, 0x5, R23 ;  /* 0x00000005ff1b7819 */ /* 0x000fe20000011417 */
[----:B------:R-:W-:Y:S01]  /*1e60*/  IMAD.WIDE.U32 R72, R44, c[0x0][0x1b0], R72 ;  /* 0x00006c002c487a25 */ /* 0x000fe200078e0048 */
[C---:B------:R-:W-:Y:S01]  /*1e70*/  ISETP.GE.OR P1, PT, R9.reuse, c[0x0][0x1cc], !P0 ;  /* 0x0000730009007a0c */ /* 0x040fe20004726670 */
[----:B------:R-:W-:Y:S01]  /*1e80*/  STL.64 [R1+0x248], R6 ;  /* 0x0002480601007387 */ /* 0x000fe20000100a00 */
[----:B------:R-:W-:Y:S01]  /*1e90*/  ISETP.GE.OR P0, PT, R9, c[0x0][0x19c], !P0 ;  /* 0x0000670009007a0c */ /* 0x000fe20004706670 */
[----:B--2---:R-:W-:Y:S01]  /*1ea0*/  IMAD.MOV.U32 R8, RZ, RZ, R24 ;  /* 0x000000ffff087224 */ /* 0x004fe200078e0018 */
[----:B------:R-:W-:Y:S01]  /*1eb0*/  LOP3.LUT R23, R23, 0xffffffe0, RZ, 0xc0, !PT ;  /* 0xffffffe017177812 */ /* 0x000fe200078ec0ff */
[----:B------:R-:W-:Y:S01]  /*1ec0*/  IMAD.MOV.U32 R9, RZ, RZ, R25 ;  /* 0x000000ffff097224 */ /* 0x000fe200078e0019 */
[----:B------:R-:W-:Y:S01]  /*1ed0*/  LEA.HI R62, R62, R27, RZ, 0x2 ;  /* 0x0000001b3e3e7211 */ /* 0x000fe200078f10ff */
[----:B------:R-:W-:Y:S01]  /*1ee0*/  STL.64 [R1+0x258], R6 ;  /* 0x0002580601007387 */ /* 0x000fe20000100a00 */
[----:B-1----:R-:W-:-:S02]  /*1ef0*/  IMAD.U32 R22, RZ, RZ, UR17 ;  /* 0x00000011ff167e24 */ /* 0x002fc4000f8e00ff */
[----:B------:R-:W-:Y:S01]  /*1f00*/  LOP3.LUT R62, R62, 0xfffffffc, RZ, 0xc0, !PT ;  /* 0xfffffffc3e3e7812 */ /* 0x000fe200078ec0ff */
[----:B------:R1:W-:Y:S01]  /*1f10*/  STL.128 [R1+0x50], R8 ;  /* 0x0000500801007387 */ /* 0x0003e20000100c00 */
[----:B------:R-:W-:-:S03]  /*1f20*/  IMAD.U32 R21, RZ, RZ, UR16 ;  /* 0x00000010ff157e24 */ /* 0x000fc6000f8e00ff */
[----:B------:R-:W-:Y:S04]  /*1f30*/  STL [R1+0xc8], R52 ;  /* 0x0000c83401007387 */ /* 0x000fe80000100800 */
[----:B------:R2:W-:Y:S01]  /*1f40*/  STL [R1+0xe0], R52 ;  /* 0x0000e03401007387 */ /* 0x0005e20000100800 */
[----:B------:R-:W-:Y:S01]  /*1f50*/  UIADD3 UR15, UP0, UR10, 0x18480, URZ ;  /* 0x000184800a0f7890 */ /* 0x000fe2000ff1e03f */
[----:B------:R-:W-:Y:S02]  /*1f60*/  IMAD.SHL.U32 R31, R31, 0x40, RZ ;  /* 0x000000401f1f7824 */ /* 0x000fe400078e00ff */
[----:B------:R-:W-:Y:S01]  /*1f70*/  STL.64 [R1+0x300], R6 ;  /* 0x0003000601007387 */ /* 0x000fe20000100a00 */
[----:B------:R-:W-:-:S03]  /*1f80*/  UIADD3.X UR5, URZ, UR4, URZ, UP0, !UPT ;  /* 0x000000043f057290 */ /* 0x000fc600087fe43f */
[----:B------:R-:W-:Y:S04]  /*1f90*/  STL.64 [R1+0x270], R4 ;  /* 0x0002700401007387 */ /* 0x000fe80000100a00 */
[----:B------:R-:W-:Y:S04]  /*1fa0*/  STL.64 [R1+0x280], R4 ;  /* 0x0002800401007387 */ /* 0x000fe80000100a00 */
[----:B------:R3:W-:Y:S01]  /*1fb0*/  LDGSTS.E.BYPASS.LTC128B.128 [R41+0x5080], [R70.64], !P6 ;  /* 0x0508000046297fae */ /* 0x0007e2000f101d46 */
[----:B-1----:R-:W-:Y:S01]  /*1fc0*/  IMAD.IADD R8, R68, 0x1, -R23 ;  /* 0x0000000144087824 */ /* 0x002fe200078e0a17 */
[----:B--2---:R-:W-:Y:S01]  /*1fd0*/  LEA.HI R52, R20, R47, RZ, 0x1 ;  /* 0x0000002f14347211 */ /* 0x004fe200078f08ff */
[----:B------:R-:W-:-:S02]  /*1fe0*/  IMAD.MOV.U32 R20, RZ, RZ, R22 ;  /* 0x000000ffff147224 */ /* 0x000fc400078e0016 */
[----:B------:R-:W-:Y:S01]  /*1ff0*/  IMAD.IADD R9, R27, 0x1, -R62 ;  /* 0x000000011b097824 */ /* 0x000fe200078e0a3e */
[----:B------:R-:W-:Y:S01]  /*2000*/  SHF.R.S32.HI R27, RZ, 0x1f, R8 ;  /* 0x0000001fff1b7819 */ /* 0x000fe20000011408 */
[----:B------:R-:W-:Y:S02]  /*2010*/  IMAD.MOV.U32 R22, RZ, RZ, R20 ;  /* 0x000000ffff167224 */ /* 0x000fe400078e0014 */
[----:B------:R-:W-:Y:S01]  /*2020*/  IMAD.MOV.U32 R23, RZ, RZ, R21 ;  /* 0x000000ffff177224 */ /* 0x000fe200078e0015 */
[----:B------:R-:W-:Y:S02]  /*2030*/  LEA.HI R27, R27, R8, RZ, 0x2 ;  /* 0x000000081b1b7211 */ /* 0x000fe400078f10ff */
[----:B------:R-:W-:Y:S02]  /*2040*/  SHF.L.U32 R62, R9, 0x4, RZ ;  /* 0x00000004093e7819 */ /* 0x000fe400000006ff */
[----:B------:R1:W-:Y:S01]  /*2050*/  STL.128 [R1+0x60], R20 ;  /* 0x0000601401007387 */ /* 0x0003e20000100c00 */
[----:B------:R-:W-:-:S02]  /*2060*/  LOP3.LUT R52, R52, 0xfffffffe, RZ, 0xc0, !PT ;  /* 0xfffffffe34347812 */ /* 0x000fc400078ec0ff */
[----:B------:R-:W-:Y:S01]  /*2070*/  LOP3.LUT R45, R45, 0x30, R62, 0xf8, !PT ;  /* 0x000000302d2d7812 */ /* 0x000fe200078ef83e */
[----:B------:R-:W-:Y:S01]  /*2080*/  IMAD.U32 R75, RZ, RZ, UR5 ;  /* 0x00000005ff4b7e24 */ /* 0x000fe2000f8e00ff */
[----:B------:R2:W-:Y:S01]  /*2090*/  STL.U8 [R1+0x348], R26 ;  /* 0x0003481a01007387 */ /* 0x0005e20000100000 */
[----:B------:R-:W-:Y:S01]  /*20a0*/  UIADD3 UR5, UP0, UR10, 0x10080, URZ ;  /* 0x000100800a057890 */ /* 0x000fe2000ff1e03f */
[----:B------:R-:W-:Y:S01]  /*20b0*/  LOP3.LUT R45, R45, 0x8, R18, 0xf8, !PT ;  /* 0x000000082d2d7812 */ /* 0x000fe200078ef812 */
[----:B------:R-:W-:Y:S02]  /*20c0*/  IMAD.IADD R52, R47, 0x1, -R52 ;  /* 0x000000012f347824 */ /* 0x000fe400078e0a34 */
[----:B------:R-:W-:Y:S01]  /*20d0*/  UIADD3.X UR11, URZ, UR11, URZ, UP0, !UPT ;  /* 0x0000000b3f0b7290 */ /* 0x000fe200087fe43f */
[----:B------:R-:W-:Y:S01]  /*20e0*/  LOP3.LUT R45, R45, R32, RZ, 0x3c, !PT ;  /* 0x000000202d2d7212 */ /* 0x000fe200078e3cff */
[----:B------:R-:W-:Y:S01]  /*20f0*/  STL.64 [R1+0x110], R8 ;  /* 0x0001100801007387 */ /* 0x000fe20000100a00 */
[----:B------:R-:W-:-:S03]  /*2100*/  IMAD R44, R44, c[0x0][0x1b4], R19 ;  /* 0x00006d002c2c7a24 */ /* 0x000fc600078e0213 */
[----:B------:R-:W-:Y:S01]  /*2110*/  STL.64 [R1+0x120], R8 ;  /* 0x0001200801007387 */ /* 0x000fe20000100a00 */
[----:B-1----:R-:W-:Y:S01]  /*2120*/  LEA.HI.SX32 R22, R27, R62, 0x1e ;  /* 0x0000003e1b167211 */ /* 0x002fe200078ff2ff */
[----:B------:R-:W-:Y:S01]  /*2130*/  IMAD.SHL.U32 R27, R48, 0x40, RZ ;  /* 0x00000040301b7824 */ /* 0x000fe200078e00ff */
[----:B------:R-:W-:Y:S01]  /*2140*/  LOP3.LUT R23, R46, 0x7ffffffc, RZ, 0xc0, !PT ;  /* 0x7ffffffc2e177812 */ /* 0x000fe200078ec0ff */
[----:B------:R-:W-:-:S03]  /*2150*/  IMAD.SHL.U32 R46, R47, 0x8, RZ ;  /* 0x000000082f2e7824 */ /* 0x000fc600078e00ff */
[----:B------:R-:W-:Y:S01]  /*2160*/  LOP3.LUT R27, R27, 0x1c0, RZ, 0xc0, !PT ;  /* 0x000001c01b1b7812 */ /* 0x000fe200078ec0ff */
[----:B--2---:R-:W-:Y:S01]  /*2170*/  IMAD.IADD R26, R68, 0x1, -R23 ;  /* 0x00000001441a7824 */ /* 0x004fe200078e0a17 */
[----:B------:R-:W-:Y:S02]  /*2180*/  LOP3.LUT R46, R46, 0x8, RZ, 0xc0, !PT ;  /* 0x000000082e2e7812 */ /* 0x000fe400078ec0ff */
[----:B------:R-:W-:Y:S01]  /*2190*/  SHF.R.U32.HI R23, RZ, 0x3, R27 ;  /* 0x00000003ff177819 */ /* 0x000fe2000001161b */
[----:B------:R-:W-:Y:S01]  /*21a0*/  IMAD.SHL.U32 R47, R34, 0x10, RZ ;  /* 0x00000010222f7824 */ /* 0x000fe200078e00ff */
[----:B------:R1:W-:Y:S02]  /*21b0*/  STL.64 [R1+0x130], R8 ;  /* 0x0001300801007387 */ /* 0x0003e40000100a00 */
[----:B------:R-:W-:Y:S02]  /*21c0*/  LOP3.LUT R23, R23, R27, R46, 0x1e, !PT ;  /* 0x0000001b17177212 */ /* 0x000fe400078e1e2e */
[----:B------:R-:W-:Y:S01]  /*21d0*/  SHF.L.U32 R27, R35, 0x6, RZ ;  /* 0x00000006231b7819 */ /* 0x000fe200000006ff */
[----:B------:R-:W-:-:S02]  /*21e0*/  IMAD.U32 R18, RZ, RZ, UR5 ;  /* 0x00000005ff127e24 */ /* 0x000fc4000f8e00ff */
[----:B------:R-:W-:Y:S01]  /*21f0*/  IMAD.U32 R19, RZ, RZ, UR11 ;  /* 0x0000000bff137e24 */ /* 0x000fe2000f8e00ff */
[----:B------:R-:W-:Y:S01]  /*2200*/  LOP3.LUT R27, R27, 0x1c0, RZ, 0xc0, !PT ;  /* 0x000001c01b1b7812 */ /* 0x000fe200078ec0ff */
[C---:B------:R-:W-:Y:S02]  /*2210*/  IMAD R45, R34.reuse, 0x200, R45 ;  /* 0x00000200222d7824 */ /* 0x040fe400078e022d */
[----:B------:R-:W-:Y:S01]  /*2220*/  IMAD.SHL.U32 R34, R34, 0x8, RZ ;  /* 0x0000000822227824 */ /* 0x000fe200078e00ff */
[----:B------:R-:W-:Y:S01]  /*2230*/  SHF.R.U32.HI R6, RZ, 0x3, R27 ;  /* 0x00000003ff067819 */ /* 0x000fe2000001161b */
[----:B------:R-:W-:Y:S01]  /*2240*/  IMAD.WIDE.U32 R48, R43, 0x2, R18 ;  /* 0x000000022b307825 */ /* 0x000fe200078e0012 */
[----:B------:R-:W-:-:S03]  /*2250*/  UIADD3 UR10, UP0, UR10, 0x18080, URZ ;  /* 0x000180800a0a7890 */ /* 0x000fc6000ff1e03f */
[----:B------:R-:W-:Y:S02]  /*2260*/  IMAD.IADD R73, R73, 0x1, R44 ;  /* 0x0000000149497824 */ /* 0x000fe400078e022c */
[----:B------:R-:W-:Y:S02]  /*2270*/  IMAD R43, R42, c[0x0][0x1b8], RZ ;  /* 0x00006e002a2b7a24 */ /* 0x000fe400078e02ff */
[----:B-1----:R-:W-:Y:S01]  /*2280*/  IMAD.SHL.U32 R9, R9, 0x400, RZ ;  /* 0x0000040009097824 */ /* 0x002fe200078e00ff */
[----:B------:R-:W-:Y:S01]  /*2290*/  LOP3.LUT R8, R46, 0x10, R47, 0xf8, !PT ;  /* 0x000000102e087812 */ /* 0x000fe200078ef82f */
[----:B------:R-:W-:-:S04]  /*22a0*/  IMAD.WIDE.U32 R46, R33, 0x2, R24 ;  /* 0x00000002212e7825 */ /* 0x000fc800078e0018 */
[----:B------:R-:W-:Y:S01]  /*22b0*/  IMAD R26, R26, 0x2, R9 ;  /* 0x000000021a1a7824 */ /* 0x000fe200078e0209 */
[----:B------:R1:W-:Y:S03]  /*22c0*/  STL.64 [R1+0x278], R46 ;  /* 0x0002782e01007387 */ /* 0x0003e60000100a00 */
[----:B------:R-:W-:Y:S01]  /*22d0*/  IMAD.IADD R23, R26, 0x1, R23 ;  /* 0x000000011a177824 */ /* 0x000fe200078e0217 */
[----:B------:R-:W-:Y:S01]  /*22e0*/  LOP3.LUT R8, R6, R8, R27, 0x1e, !PT ;  /* 0x0000000806087212 */ /* 0x000fe200078e1e1b */
[----:B------:R-:W-:Y:S01]  /*22f0*/  IMAD.WIDE.U32 R32, R45, 0x2, R10 ;  /* 0x000000022d207825 */ /* 0x000fe200078e000a */
[----:B------:R-:W-:Y:S01]  /*2300*/  LOP3.LUT R31, R31, 0xfffffe00, RZ, 0xc0, !PT ;  /* 0xfffffe001f1f7812 */ /* 0x000fe200078ec0ff */
[----:B------:R-:W-:Y:S02]  /*2310*/  UIADD3.X UR4, URZ, UR4, URZ, UP0, !UPT ;  /* 0x000000043f047290 */ /* 0x000fe400087fe43f */
[----:B------:R-:W-:-:S02]  /*2320*/  IMAD R43, R0, c[0x0][0x1bc], R43 ;  /* 0x00006f00002b7a24 */ /* 0x000fc400078e022b */
[----:B------:R-:W-:Y:S01]  /*2330*/  IMAD.WIDE.U32 R72, R0, c[0x0][0x1b8], R72 ;  /* 0x00006e0000487a25 */ /* 0x000fe200078e0048 */
[----:B------:R-:W-:Y:S01]  /*2340*/  STL [R1+0x2d8], R7 ;  /* 0x0002d80701007387 */ /* 0x000fe20000100800 */
[----:B------:R-:W-:Y:S02]  /*2350*/  IADD3 R4, P6, R70, UR14, RZ ;  /* 0x0000000e46047c10 */ /* 0x000fe4000ffde0ff */
[----:B------:R-:W-:Y:S01]  /*2360*/  IMAD.WIDE.U32 R10, R23, 0x2, R10 ;  /* 0x00000002170a7825 */ /* 0x000fe200078e000a */
[----:B------:R-:W-:Y:S04]  /*2370*/  STL [R1+0x2e8], R7 ;  /* 0x0002e80701007387 */ /* 0x000fe80000100800 */
[----:B------:R2:W-:Y:S01]  /*2380*/  STL [R1+0x318], R7 ;  /* 0x0003180701007387 */ /* 0x0005e20000100800 */
[----:B-1----:R-:W-:Y:S01]  /*2390*/  LOP3.LUT R47, R27, 0x8, R34, 0xf8, !PT ;  /* 0x000000081b2f7812 */ /* 0x002fe200078ef822 */
[----:B------:R-:W-:-:S03]  /*23a0*/  IMAD.IADD R73, R73, 0x1, R43 ;  /* 0x0000000149497824 */ /* 0x000fc600078e022b */
[----:B------:R-:W-:Y:S01]  /*23b0*/  LOP3.LUT R6, R47, R6, RZ, 0x3c, !PT ;  /* 0x000000062f067212 */ /* 0x000fe200078e3cff */
[----:B------:R-:W-:Y:S01]  /*23c0*/  IMAD.WIDE.U32 R34, R45, 0x2, R20 ;  /* 0x000000022d227825 */ /* 0x000fe200078e0014 */
[----:B------:R1:W-:Y:S01]  /*23d0*/  STL.64 [R1+0x2a0], R10 ;  /* 0x0002a00a01007387 */ /* 0x0003e20000100a00 */
[----:B------:R-:W-:Y:S02]  /*23e0*/  IADD3.X R5, R71, UR18, RZ, P6, !PT ;  /* 0x0000001247057c10 */ /* 0x000fe4000b7fe4ff */
[-C--:B------:R-:W-:Y:S01]  /*23f0*/  IADD3 R9, R6, R31.reuse, R9 ;  /* 0x0000001f06097210 */ /* 0x080fe20007ffe009 */
[----:B------:R-:W-:Y:S01]  /*2400*/  IMAD.WIDE.U32 R26, R23, 0x2, R20 ;  /* 0x00000002171a7825 */ /* 0x000fe200078e0014 */
[----:B------:R-:W-:Y:S01]  /*2410*/  LOP3.LUT R31, R8, R31, RZ, 0xfc, !PT ;  /* 0x0000001f081f7212 */ /* 0x000fe200078efcff */
[----:B------:R-:W-:Y:S02]  /*2420*/  USHF.L.U64.HI UR9, UR8, UR13, UR9 ;  /* 0x0000000d08097299 */ /* 0x000fe40008010209 */
[----:B--2---:R-:W-:Y:S01]  /*2430*/  IMAD R7, R65, c[0x0][0x1a8], RZ ;  /* 0x00006a0041077a24 */ /* 0x004fe200078e02ff */
[----:B------:R2:W-:Y:S03]  /*2440*/  STL.128 [R1+0x2c0], R32 ;  /* 0x0002c02001007387 */ /* 0x0005e60000100c00 */
[C---:B------:R-:W-:Y:S01]  /*2450*/  IMAD R7, R64.reuse, c[0x0][0x1ac], R7 ;  /* 0x00006b0040077a24 */ /* 0x040fe200078e0207 */
[----:B------:R-:W-:Y:S01]  /*2460*/  STL.128 [R1+0x20], R16 ;  /* 0x0000201001007387 */ /* 0x000fe20000100c00 */
[----:B------:R-:W-:Y:S01]  /*2470*/  IMAD.WIDE.U32 R64, R64, c[0x0][0x1a8], R72 ;  /* 0x00006a0040407a25 */ /* 0x000fe200078e0048 */
[----:B------:R-:W-:-:S02]  /*2480*/  USHF.L.U32 UR8, UR8, 0x7, URZ ;  /* 0x0000000708087899 */ /* 0x000fc4000800063f */
[----:B------:R5:W-:Y:S01]  /*2490*/  STL.128 [R1+0x40], R16 ;  /* 0x0000401001007387 */ /* 0x000be20000100c00 */
[----:B------:R-:W-:Y:S02]  /*24a0*/  IMAD.IADD R7, R65, 0x1, R7 ;  /* 0x0000000141077824 */ /* 0x000fe400078e0207 */
[----:B-1----:R-:W-:Y:S01]  /*24b0*/  IMAD.U32 R11, RZ, RZ, UR4 ;  /* 0x00000004ff0b7e24 */ /* 0x002fe2000f8e00ff */
[----:B------:R-:W-:Y:S01]  /*24c0*/  ULDC.64 UR4, c[0x0][0x1a8] ;  /* 0x00006a0000047ab9 */ /* 0x000fe20000000a00 */
[----:B------:R-:W-:Y:S01]  /*24d0*/  IMAD.U32 R10, RZ, RZ, UR10 ;  /* 0x0000000aff0a7e24 */ /* 0x000fe2000f8e00ff */
[----:B------:R-:W-:Y:S01]  /*24e0*/  USHF.L.U64.HI UR5, UR4, UR12, UR5 ;  /* 0x0000000c04057299 */ /* 0x000fe20008010205 */
[----:B------:R1:W-:Y:S01]  /*24f0*/  LDGSTS.E.BYPASS.LTC128B.128 [R41+0x6080], [R4.64], !P2 ;  /* 0x0608000004297fae */ /* 0x0003e2000d101d46 */
[----:B------:R-:W-:Y:S01]  /*2500*/  USHF.L.U32 UR4, UR4, 0x6, URZ ;  /* 0x0000000604047899 */ /* 0x000fe2000800063f */
[----:B------:R-:W-:Y:S01]  /*2510*/  LEA R6, P6, R64, c[0x0][0x190], 0x1 ;  /* 0x0000640040067a11 */ /* 0x000fe200078c08ff */
[C---:B------:R-:W-:Y:S01]  /*2520*/  IMAD.WIDE.U32 R44, R9.reuse, 0x2, R18 ;  /* 0x00000002092c7825 */ /* 0x040fe200078e0012 */
[----:B------:R1:W-:Y:S03]  /*2530*/  STL.64 [R1+0x2b0], R26 ;  /* 0x0002b01a01007387 */ /* 0x0003e60000100a00 */
[C---:B------:R-:W-:Y:S01]  /*2540*/  IMAD.WIDE.U32 R20, R9.reuse, 0x2, R20 ;  /* 0x0000000209147825 */ /* 0x040fe200078e0014 */
[----:B------:R-:W-:Y:S03]  /*2550*/  STL.64 [R1+0x298], R2 ;  /* 0x0002980201007387 */ /* 0x000fe60000100a00 */
[----:B--2---:R-:W-:Y:S01]  /*2560*/  IMAD.WIDE.U32 R32, R9, 0x2, R16 ;  /* 0x0000000209207825 */ /* 0x004fe200078e0010 */
[----:B------:R-:W-:-:S03]  /*2570*/  MOV R9, R37 ;  /* 0x0000002500097202 */ /* 0x000fc60000000f00 */
[----:B------:R-:W-:Y:S01]  /*2580*/  IMAD.WIDE.U32 R34, R31, 0x2, R16 ;  /* 0x000000021f227825 */ /* 0x000fe200078e0010 */
[----:B------:R2:W-:Y:S01]  /*2590*/  STL.64 [R1+0x2a8], R2 ;  /* 0x0002a80201007387 */ /* 0x0005e20000100a00 */
[----:B-----5:R-:W-:Y:S02]  /*25a0*/  IADD3 R16, P2, R4, UR14, RZ ;  /* 0x0000000e04107c10 */ /* 0x020fe4000ff5e0ff */
[----:B------:R-:W-:Y:S01]  /*25b0*/  IMAD.MOV.U32 R8, RZ, RZ, R38 ;  /* 0x000000ffff087224 */ /* 0x000fe200078e0026 */
[----:B------:R-:W-:Y:S02]  /*25c0*/  LEA.HI.X R7, R64, c[0x0][0x194], R7, 0x1, P6 ;  /* 0x0000650040077a11 */ /* 0x000fe400030f0c07 */
[----:B------:R-:W-:Y:S01]  /*25d0*/  IADD3.X R17, R5, UR18, RZ, P2, !PT ;  /* 0x0000001205117c10 */ /* 0x000fe200097fe4ff */
[----:B------:R-:W-:-:S04]  /*25e0*/  IMAD.WIDE.U32 R42, R31, 0x2, R18 ;  /* 0x000000021f2a7825 */ /* 0x000fc800078e0012 */
[----:B------:R5:W-:Y:S01]  /*25f0*/  LDGSTS.E.BYPASS.LTC128B.128 [R41+0x7080], [R16.64], !P1 ;  /* 0x0708000010297fae */ /* 0x000be2000c901d46 */
[--C-:B-1----:R-:W-:Y:S01]  /*2600*/  IMAD.WIDE R26, R22, 0x4, R10.reuse ;  /* 0x00000004161a7825 */ /* 0x102fe200078e020a */
[----:B---3--:R-:W-:Y:S02]  /*2610*/  LOP3.LUT R28, R28, 0x1, RZ, 0xc0, !PT ;  /* 0x000000011c1c7812 */ /* 0x008fe400078ec0ff */
[----:B------:R1:W-:Y:S01]  /*2620*/  LDGSTS.E.BYPASS.LTC128B.128 [R41+0x80], [R6.64], !P5 ;  /* 0x0008000006297fae */ /* 0x0003e2000e901d46 */
[----:B------:R-:W-:-:S05]  /*2630*/  IMAD.WIDE R10, R56, 0x4, R10 ;  /* 0x00000004380a7825 */ /* 0x000fca00078e020a */
[----:B------:R3:W-:Y:S01]  /*2640*/  STL.128 [R1+0xd0], R8 ;  /* 0x0000d00801007387 */ /* 0x0007e20000100c00 */
[----:B--2---:R-:W-:Y:S01]  /*2650*/  IMAD.U32 R3, RZ, RZ, UR8 ;  /* 0x00000008ff037e24 */ /* 0x004fe2000f8e00ff */
[----:B------:R-:W-:Y:S01]  /*2660*/  IADD3 R2, P2, R6, UR4, RZ ;  /* 0x0000000406027c10 */ /* 0x000fe2000ff5e0ff */
[----:B------:R-:W-:Y:S02]  /*2670*/  IMAD.U32 R0, RZ, RZ, UR9 ;  /* 0x00000009ff007e24 */ /* 0x000fe4000f8e00ff */
[----:B------:R-:W-:Y:S02]  /*2680*/  IMAD.U32 R74, RZ, RZ, UR15 ;  /* 0x0000000fff4a7e24 */ /* 0x000fe4000f8e00ff */
[----:B---3--:R-:W-:Y:S01]  /*2690*/  IMAD.MOV.U32 R8, RZ, RZ, R3 ;  /* 0x000000ffff087224 */ /* 0x008fe200078e0003 */
[----:B------:R-:W-:Y:S02]  /*26a0*/  IADD3.X R3, R7, UR5, RZ, P2, !PT ;  /* 0x0000000507037c10 */ /* 0x000fe400097fe4ff */
[----:B------:R-:W-:Y:S01]  /*26b0*/  IADD3 R4, P2, R2, UR4, RZ ;  /* 0x0000000402047c10 */ /* 0x000fe2000ff5e0ff */
[----:B------:R-:W-:-:S02]  /*26c0*/  IMAD.MOV.U32 R9, RZ, RZ, R0 ;  /* 0x000000ffff097224 */ /* 0x000fc400078e0000 */
[----:B------:R-:W-:Y:S01]  /*26d0*/  IMAD.WIDE.U32 R24, R31, 0x2, R24 ;  /* 0x000000021f187825 */ /* 0x000fe200078e0018 */
[----:B------:R-:W-:Y:S01]  /*26e0*/  IADD3.X R5, R3, UR5, RZ, P2, !PT ;  /* 0x0000000503057c10 */ /* 0x000fe200097fe4ff */
[----:B------:R4:W-:Y:S01]  /*26f0*/  LDGSTS.E.BYPASS.LTC128B.128 [R41+0x1080], [R2.64], !P4 ;  /* 0x0108000002297fae */ /* 0x0009e2000e101d46 */
[----:B------:R-:W-:Y:S01]  /*2700*/  IADD3 R18, P1, R4, UR4, RZ ;  /* 0x0000000404127c10 */ /* 0x000fe2000ff3e0ff */
[----:B------:R-:W-:Y:S02]  /*2710*/  IMAD.IADD R0, R29, 0x1, -R30 ;  /* 0x000000011d007824 */ /* 0x000fe400078e0a1e */
[----:B------:R2:W-:Y:S01]  /*2720*/  LDGSTS.E.BYPASS.LTC128B.128 [R41+0x2080], [R4.64], !P3 ;  /* 0x0208000004297fae */ /* 0x0005e2000d901d46 */
[----:B------:R-:W-:Y:S01]  /*2730*/  IADD3.X R19, R5, UR5, RZ, P1, !PT ;  /* 0x0000000505137c10 */ /* 0x000fe20008ffe4ff */
[----:B------:R-:W-:Y:S02]  /*2740*/  IMAD.WIDE R76, R56, 0x4, R74 ;  /* 0x00000004384c7825 */ /* 0x000fe400078e024a */
[----:B------:R-:W-:Y:S04]  /*2750*/  STL [R1+0x118], R52 ;  /* 0x0001183401007387 */ /* 0x000fe80000100800 */
[----:B------:R3:W-:Y:S01]  /*2760*/  LDGSTS.E.BYPASS.LTC128B.128 [R41+0x3080], [R18.64], !P0 ;  /* 0x0308000012297fae */ /* 0x0007e2000c101d46 */
[----:B------:R-:W-:Y:S01]  /*2770*/  ISETP.NE.U32.AND P0, PT, R28, 0x1, PT ;  /* 0x000000011c00780c */ /* 0x000fe20003f05070 */
[----:B------:R-:W-:-:S02]  /*2780*/  IMAD.MOV.U32 R10, RZ, RZ, R36 ;  /* 0x000000ffff0a7224 */ /* 0x000fc400078e0024 */
[----:B------:R-:W-:Y:S01]  /*2790*/  IMAD.MOV.U32 R11, RZ, RZ, R15 ;  /* 0x000000ffff0b7224 */ /* 0x000fe200078e000f */
[----:B------:R-:W-:Y:S01]  /*27a0*/  ISETP.LT.OR P0, PT, R0, 0x1, P0 ;  /* 0x000000010000780c */ /* 0x000fe20000701670 */
[----:B------:R-:W-:Y:S01]  /*27b0*/  IMAD.WIDE R74, R22, 0x4, R74 ;  /* 0x00000004164a7825 */ /* 0x000fe200078e024a */
[C---:B------:R-:W-:Y:S01]  /*27c0*/  LEA R22, P6, R40.reuse, c[0x0][0x280], 0x2 ;  /* 0x0000a00028167a11 */ /* 0x040fe200078c10ff */
[----:B------:R-:W0:Y:S03]  /*27d0*/  LDGDEPBAR ;  /* 0x00000000000079af */ /* 0x000e260000000000 */
[----:B------:R-:W-:Y:S01]  /*27e0*/  LEA.HI.X R23, R40, c[0x0][0x284], R39, 0x2, P6 ;  /* 0x0000a10028177a11 */ /* 0x000fe200030f1427 */
[----:B------:R1:W-:Y:S04]  /*27f0*/  STL.128 [R1+0xb0], R8 ;  /* 0x0000b00801007387 */ /* 0x0003e80000100c00 */
[----:B------:R-:W-:Y:S04]  /*2800*/  STL.64 [R1+0xf0], R76 ;  /* 0x0000f04c01007387 */ /* 0x000fe80000100a00 */
[----:B------:R-:W-:Y:S04]  /*2810*/  STL [R1+0x128], R52 ;  /* 0x0001283401007387 */ /* 0x000fe80000100800 */
[----:B------:R-:W-:Y:S04]  /*2820*/  STL [R1+0x138], R52 ;  /* 0x0001383401007387 */ /* 0x000fe80000100800 */
[----:B------:R-:W-:Y:S04]  /*2830*/  STL.64 [R1+0xc0], R48 ;  /* 0x0000c03001007387 */ /* 0x000fe80000100a00 */
[----:B------:R-:W-:Y:S04]  /*2840*/  STL.64 [R1+0x330], R74 ;  /* 0x0003304a01007387 */ /* 0x000fe80000100a00 */
[----:B------:R-:W-:Y:S04]  /*2850*/  STL.64 [R1+0x288], R50 ;  /* 0x0002883201007387 */ /* 0x000fe80000100a00 */
[----:B------:R-:W-:Y:S01]  /*2860*/  STL.128 [R1+0x320], R24 ;  /* 0x0003201801007387 */ /* 0x000fe20000100c00 */
[----:B-1----:R-:W-:-:S03]  /*2870*/  IADD3 R9, R14, -c[0x0][0x18], RZ ;  /* 0x800006000e097a10 */ /* 0x002fc60007ffe0ff */
[----:B------:R-:W-:Y:S04]  /*2880*/  STL.64 [R1+0x250], R32 ;  /* 0x0002502001007387 */ /* 0x000fe80000100a00 */
[----:B------:R-:W-:Y:S04]  /*2890*/  STL.64 [R1+0x2f0], R34 ;  /* 0x0002f02201007387 */ /* 0x000fe80000100a00 */
[----:B------:R-:W-:Y:S04]  /*28a0*/  STL.64 [R1+0x260], R44 ;  /* 0x0002602c01007387 */ /* 0x000fe80000100a00 */
[----:B------:R-:W-:Y:S04]  /*28b0*/  STL.64 [R1+0x2e0], R42 ;  /* 0x0002e02a01007387 */ /* 0x000fe80000100a00 */
[----:B------:R-:W-:Y:S04]  /*28c0*/  STL [R1+0x344], R56 ;  /* 0x0003443801007387 */ /* 0x000fe80000100800 */
[----:B------:R-:W-:Y:S04]  /*28d0*/  STL.64 [R1+0x308], R20 ;  /* 0x0003081401007387 */ /* 0x000fe80000100a00 */
[----:B------:R-:W-:Y:S04]  /*28e0*/  STL.64 [R1+0x100], R58 ;  /* 0x0001003a01007387 */ /* 0x000fe80000100a00 */
[----:B------:R1:W-:Y:S04]  /*28f0*/  STL.64 [R1+0xe8], R22 ;  /* 0x0000e81601007387 */ /* 0x0003e80000100a00 */
[----:B------:R1:W-:Y:S04]  /*2900*/  STL [R1+0x74], R68 ;  /* 0x0000744401007387 */ /* 0x0003e80000100800 */
[----:B------:R1:W-:Y:S04]  /*2910*/  STL.U8 [R1+0x108], RZ ;  /* 0x000108ff01007387 */ /* 0x0003e80000100000 */
[----:B------:R1:W-:Y:S04]  /*2920*/  STL.U8 [R1+0x109], RZ ;  /* 0x000109ff01007387 */ /* 0x0003e80000100000 */
[----:B------:R1:W-:Y:S04]  /*2930*/  STL.U8 [R1+0x10a], RZ ;  /* 0x00010aff01007387 */ /* 0x0003e80000100000 */
[----:B------:R1:W-:Y:S04]  /*2940*/  STL.U8 [R1+0x10c], RZ ;  /* 0x00010cff01007387 */ /* 0x0003e80000100000 */
[----:B------:R1:W-:Y:S04]  /*2950*/  STL.U8 [R1+0x11c], RZ ;  /* 0x00011cff01007387 */ /* 0x0003e80000100000 */
[----:B------:R1:W-:Y:S04]  /*2960*/  STL.U8 [R1+0x12c], RZ ;  /* 0x00012cff01007387 */ /* 0x0003e80000100000 */
        /* <DEDUP_REMOVED lines=16> */
[----:B------:R1:W-:Y:S04]  /*2a70*/  STL.U8 [R1+0x240], RZ ;  /* 0x000240ff01007387 */ /* 0x0003e80000100000 */
[----:B------:R1:W-:Y:S04]  /*2a80*/  STL [R1+0x244], R68 ;  /* 0x0002444401007387 */ /* 0x0003e80000100800 */
[----:B------:R1:W-:Y:S04]  /*2a90*/  STL.U8 [R1+0x268], RZ ;  /* 0x000268ff01007387 */ /* 0x0003e80000100000 */
[----:B------:R1:W-:Y:S04]  /*2aa0*/  STL [R1+0x26c], R68 ;  /* 0x00026c4401007387 */ /* 0x0003e80000100800 */
[----:B------:R1:W-:Y:S04]  /*2ab0*/  STL [R1+0x294], R68 ;  /* 0x0002944401007387 */ /* 0x0003e80000100800 */
[----:B------:R1:W-:Y:S04]  /*2ac0*/  STL.U8 [R1+0x2b8], RZ ;  /* 0x0002b8ff01007387 */ /* 0x0003e80000100000 */
[----:B------:R1:W-:Y:S04]  /*2ad0*/  STL [R1+0x2bc], R68 ;  /* 0x0002bc4401007387 */ /* 0x0003e80000100800 */
[----:B------:R1:W-:Y:S04]  /*2ae0*/  STL.U8 [R1+0x2d0], RZ ;  /* 0x0002d0ff01007387 */ /* 0x0003e80000100000 */
[----:B------:R1:W-:Y:S04]  /*2af0*/  STL [R1+0x2d4], R68 ;  /* 0x0002d44401007387 */ /* 0x0003e80000100800 */
[----:B------:R1:W-:Y:S04]  /*2b00*/  STL.U8 [R1+0x2f8], RZ ;  /* 0x0002f8ff01007387 */ /* 0x0003e80000100000 */
[----:B------:R1:W-:Y:S04]  /*2b10*/  STL [R1+0x2fc], R68 ;  /* 0x0002fc4401007387 */ /* 0x0003e80000100800 */
[----:B------:R1:W-:Y:S04]  /*2b20*/  STL.U8 [R1+0x310], RZ ;  /* 0x000310ff01007387 */ /* 0x0003e80000100000 */
[----:B------:R1:W-:Y:S04]  /*2b30*/  STL [R1+0x314], R68 ;  /* 0x0003144401007387 */ /* 0x0003e80000100800 */
[----:B------:R1:W-:Y:S04]  /*2b40*/  STL [R1+0x34c], R68 ;  /* 0x00034c4401007387 */ /* 0x0003e80000100800 */
[----:B------:R1:W-:Y:S04]  /*2b50*/  STL [R1+0x430], RZ ;  /* 0x000430ff01007387 */ /* 0x0003e80000100800 */
[----:B------:R2:W-:Y:S04]  /*2b60*/  LDGSTS.E.BYPASS.LTC128B.128 [R9], [R12.64], !P0 ;  /* 0x000000000c097fae */ /* 0x0005e8000c101d46 */
[----:B----4-:R-:W4:Y:S04]  /*2b70*/  LD.E.U8 R2, [R60.64] ;  /* 0x000000063c027980 */ /* 0x010f28000c101100 */
[----:B------:R-:W2:Y:S04]  /*2b80*/  LDL.64 R6, [R1+0x80] ;  /* 0x0000800001067983 */ /* 0x000ea80000100a00 */
[----:B---3--:R-:W3:Y:S04]  /*2b90*/  LDL.64 R18, [R1+0x3b0] ;  /* 0x0003b00001127983 */ /* 0x008ee80000100a00 */
[----:B------:R-:W3:Y:S04]  /*2ba0*/  LDL.64 R10, [R1+0x3b0] ;  /* 0x0003b000010a7983 */ /* 0x000ee80000100a00 */
[----:B-1----:R-:W3:Y:S04]  /*2bb0*/  LDL.64 R22, [R1+0x408] ;  /* 0x0004080001167983 */ /* 0x002ee80000100a00 */
[----:B------:R-:W3:Y:S01]  /*2bc0*/  LDL.64 R20, [R1+0x3f0] ;  /* 0x0003f00001147983 */ /* 0x000ee20000100a00 */
[----:B----4-:R-:W-:-:S04]  /*2bd0*/  LOP3.LUT R2, R2, 0x1, RZ, 0xc0, !PT ;  /* 0x0000000102027812 */ /* 0x010fc800078ec0ff */
[----:B------:R-:W-:Y:S01]  /*2be0*/  ISETP.NE.U32.AND P1, PT, R2, 0x1, PT ;  /* 0x000000010200780c */ /* 0x000fe20003f25070 */
[----:B--2---:R-:W-:-:S03]  /*2bf0*/  IMAD.SHL.U32 R5, R6, 0x2, RZ ;  /* 0x0000000206057824 */ /* 0x004fc600078e00ff */
[----:B------:R-:W-:Y:S02]  /*2c00*/  ISETP.LT.OR P1, PT, R0, 0x21, P1 ;  /* 0x000000210000780c */ /* 0x000fe40000f21670 */
[----:B------:R-:W-:Y:S02]  /*2c10*/  SHF.L.U64.HI R3, R6, 0x1, R7 ;  /* 0x0000000106037819 */ /* 0x000fe40000010207 */
[----:B-----5:R-:W-:-:S05]  /*2c20*/  IADD3 R16, P0, R5, R12, RZ ;  /* 0x0000000c05107210 */ /* 0x020fca0007f1e0ff */
[----:B------:R-:W-:Y:S02]  /*2c30*/  IMAD.X R17, R3, 0x1, R13, P0 ;  /* 0x0000000103117824 */ /* 0x000fe400000e060d */
[----:B------:R-:W2:Y:S04]  /*2c40*/  LDL.128 R12, [R1+0x3c0] ;  /* 0x0003c000010c7983 */ /* 0x000ea80000100c00 */
[----:B------:R-:W-:Y:S01]  /*2c50*/  @!PT LDS RZ, [RZ] ;  /* 0x00000000fffff984 */ /* 0x000fe20000000800 */
[----:B------:R-:W-:Y:S01]  /*2c60*/  @!PT LDS RZ, [RZ] ;  /* 0x00000000fffff984 */ /* 0x000fe20000000800 */
[----:B------:R-:W-:Y:S01]  /*2c70*/  @!PT LDS RZ, [RZ] ;  /* 0x00000000fffff984 */ /* 0x000fe20000000800 */
[----:B------:R1:W-:Y:S04]  /*2c80*/  LDGSTS.E.BYPASS.LTC128B.128 [R9+0x1000], [R16.64], !P1 ;  /* 0x0100000010097fae */ /* 0x0003e8000c901d46 */
[----:B---3--:R3:W4:Y:S01]  /*2c90*/  LD.E.U8 R2, [R18.64] ;  /* 0x0000000612027980 */ /* 0x008722000c101100 */
[----:B------:R-:W-:-:S04]  /*2ca0*/  IADD3 R6, P0, R16, R5, RZ ;  /* 0x0000000510067210 */ /* 0x000fc80007f1e0ff */
[----:B------:R-:W-:Y:S01]  /*2cb0*/  IADD3.X R7, R17, R3, RZ, P0, !PT ;  /* 0x0000000311077210 */ /* 0x000fe200007fe4ff */
[----:B---3--:R-:W3:Y:S01]  /*2cc0*/  LDL.64 R18, [R1+0x3d8] ;  /* 0x0003d80001127983 */ /* 0x008ee20000100a00 */
[----:B----4-:R-:W-:-:S04]  /*2cd0*/  LOP3.LUT R2, R2, 0x1, RZ, 0xc0, !PT ;  /* 0x0000000102027812 */ /* 0x010fc800078ec0ff */
[----:B------:R-:W-:-:S04]  /*2ce0*/  ISETP.NE.U32.AND P1, PT, R2, 0x1, PT ;  /* 0x000000010200780c */ /* 0x000fc80003f25070 */
[----:B------:R-:W-:-:S13]  /*2cf0*/  ISETP.LT.OR P1, PT, R0, 0x41, P1 ;  /* 0x000000410000780c */ /* 0x000fda0000f21670 */
[----:B------:R-:W-:Y:S01]  /*2d00*/  @!PT LDS RZ, [RZ] ;  /* 0x00000000fffff984 */ /* 0x000fe20000000800 */
[----:B------:R-:W-:Y:S01]  /*2d10*/  @!PT LDS RZ, [RZ] ;  /* 0x00000000fffff984 */ /* 0x000fe20000000800 */
[----:B------:R-:W-:Y:S01]  /*2d20*/  @!PT LDS RZ, [RZ] ;  /* 0x00000000fffff984 */ /* 0x000fe20000000800 */
[----:B------:R4:W-:Y:S04]  /*2d30*/  LDGSTS.E.BYPASS.LTC128B.128 [R9+0x2000], [R6.64], !P1 ;  /* 0x0200000006097fae */ /* 0x0009e8000c901d46 */
[----:B------:R-:W5:Y:S02]  /*2d40*/  LD.E.U8 R2, [R10.64] ;  /* 0x000000060a027980 */ /* 0x000f64000c101100 */
[----:B-----5:R-:W-:-:S04]  /*2d50*/  LOP3.LUT R2, R2, 0x1, RZ, 0xc0, !PT ;  /* 0x0000000102027812 */ /* 0x020fc800078ec0ff */
[----:B------:R-:W-:-:S04]  /*2d60*/  ISETP.NE.U32.AND P1, PT, R2, 0x1, PT ;  /* 0x000000010200780c */ /* 0x000fc80003f25070 */
[----:B------:R-:W-:Y:S02]  /*2d70*/  ISETP.LT.OR P1, PT, R0, 0x61, P1 ;  /* 0x000000610000780c */ /* 0x000fe40000f21670 */
[----:B------:R-:W-:-:S05]  /*2d80*/  IADD3 R2, P0, R6, R5, RZ ;  /* 0x0000000506027210 */ /* 0x000fca0007f1e0ff */
[----:B------:R-:W-:Y:S02]  /*2d90*/  IMAD.X R3, R7, 0x1, R3, P0 ;  /* 0x0000000107037824 */ /* 0x000fe400000e0603 */
[----:B----4-:R-:W4:Y:S04]  /*2da0*/  LDL.128 R4, [R1+0x3e0] ;  /* 0x0003e00001047983 */ /* 0x010f280000100c00 */
[----:B------:R-:W-:Y:S01]  /*2db0*/  @!PT LDS RZ, [RZ] ;  /* 0x00000000fffff984 */ /* 0x000fe20000000800 */
[----:B------:R-:W-:Y:S01]  /*2dc0*/  @!PT LDS RZ, [RZ] ;  /* 0x00000000fffff984 */ /* 0x000fe20000000800 */
[----:B------:R-:W-:Y:S01]  /*2dd0*/  @!PT LDS RZ, [RZ] ;  /* 0x00000000fffff984 */ /* 0x000fe20000000800 */
[----:B------:R5:W-:Y:S04]  /*2de0*/  LDGSTS.E.BYPASS.LTC128B.128 [R9+0x3000], [R2.64], !P1 ;  /* 0x0300000002097fae */ /* 0x000be8000c901d46 */
[----:B--2---:R-:W2:Y:S02]  /*2df0*/  LD.E R14, [R14.64] ;  /* 0x000000060e0e7980 */ /* 0x004ea4000c101900 */
[----:B--2---:R-:W-:-:S13]  /*2e00*/  ISETP.GT.AND P1, PT, R14, 0x7f, PT ;  /* 0x0000007f0e00780c */ /* 0x004fda0003f24270 */
[----:B-1----:R-:W2:Y:S04]  /*2e10*/  @!P1 LDL.64 R16, [R1+0x3d0] ;  /* 0x0003d00001109983 */ /* 0x002ea80000100a00 */
[----:B------:R-:W3:Y:S04]  /*2e20*/  @!P1 LDL.64 R24, [R1+0x3b8] ;  /* 0x0003b80001189983 */ /* 0x000ee80000100a00 */
[----:B------:R-:W5:Y:S04]  /*2e30*/  @!P1 LD.E R12, [R12.64] ;  /* 0x000000060c0c9980 */ /* 0x000f68000c101900 */
[----:B--2---:R-:W2:Y:S04]  /*2e40*/  @!P1 LD.E.U8 R0, [R16.64] ;  /* 0x0000000610009980 */ /* 0x004ea8000c101100 */
[----:B---3--:R-:W3:Y:S01]  /*2e50*/  @!P1 LD.E.64 R24, [R24.64+0x8] ;  /* 0x0000080618189980 */ /* 0x008ee2000c101b00 */
[----:B-----5:R-:W-:-:S03]  /*2e60*/  @!P1 IADD3 R2, R12, -c[0x0][0x18], RZ ;  /* 0x800006000c029a10 */ /* 0x020fc60007ffe0ff */
[----:B------:R-:W5:Y:S01]  /*2e70*/  LDL.64 R12, [R1+0x408] ;  /* 0x00040800010c7983 */ /* 0x000f620000100a00 */
[----:B--2---:R-:W-:-:S03]  /*2e80*/  @!P1 ISETP.NE.AND P0, PT, R0, RZ, PT ;  /* 0x000000ff0000920c */ /* 0x004fc60003f05270 */
[----:B------:R-:W2:Y:S10]  /*2e90*/  LDL R0, [R1+0x430] ;  /* 0x0004300001007983 */ /* 0x000eb40000100800 */
[----:B------:R-:W-:Y:S01]  /*2ea0*/  @!PT LDS RZ, [RZ] ;  /* 0x00000000fffff984 */ /* 0x000fe20000000800 */
[----:B------:R-:W-:Y:S01]  /*2eb0*/  @!PT LDS RZ, [RZ] ;  /* 0x00000000fffff984 */ /* 0x000fe20000000800 */
[----:B------:R-:W-:Y:S01]  /*2ec0*/  @!PT LDS RZ, [RZ] ;  /* 0x00000000fffff984 */ /* 0x000fe20000000800 */
[----:B---3--:R1:W-:Y:S04]  /*2ed0*/  @!P1 LDGSTS.E.BYPASS.LTC128B.128 [R2], [R24.64], P0 ;  /* 0x0000000018029fae */ /* 0x0083e80008101d46 */
[----:B------:R3:W5:Y:S04]  /*2ee0*/  LD.E.U8 R8, [R22.64] ;  /* 0x0000000616087980 */ /* 0x000768000c101100 */
[----:B----4-:R4:W1:Y:S04]  /*2ef0*/  LD.E.64 R16, [R4.64+0x10] ;  /* 0x0000100604107980 */ /* 0x010868000c101b00 */
[----:B------:R-:W5:Y:S04]  /*2f00*/  LD.E R7, [R6.64+0xc] ;  /* 0x00000c0606077980 */ /* 0x000f68000c101900 */
[----:B------:R-:W5:Y:S04]  /*2f10*/  LD.E R10, [R20.64] ;  /* 0x00000006140a7980 */ /* 0x000f68000c101900 */
[----:B------:R4:W5:Y:S04]  /*2f20*/  LD.E.64 R14, [R4.64+0x18] ;  /* 0x00001806040e7980 */ /* 0x000968000c101b00 */
[----:B------:R4:W5:Y:S04]  /*2f30*/  LD.E R9, [R18.64] ;  /* 0x0000000612097980 */ /* 0x000968000c101900 */
[----:B------:R-:W0:Y:S04]  /*2f40*/  LDGDEPBAR ;  /* 0x00000000000079af */ /* 0x000e280000000000 */
[----:B---3--:R-:W3:Y:S04]  /*2f50*/  LDL.64 R22, [R1+0x408] ;  /* 0x0004080001167983 */ /* 0x008ee80000100a00 */
[----:B----4-:R-:W4:Y:S04]  /*2f60*/  LD.E.64 R4, [R4.64+0x8] ;  /* 0x0000080604047980 */ /* 0x010f28000c101b00 */
[----:B------:R-:W3:Y:S01]  /*2f70*/  LDL.64 R18, [R1+0x408] ;  /* 0x0004080001127983 */ /* 0x000ee20000100a00 */
[----:B--2---:R-:W-:Y:S01]  /*2f80*/  IMAD.SHL.U32 R11, R0, 0x80, RZ ;  /* 0x00000080000b7824 */ /* 0x004fe200078e00ff */
[----:B------:R-:W-:-:S02]  /*2f90*/  SHF.R.S32.HI R3, RZ, 0x1f, R0 ;  /* 0x0000001fff037819 */ /* 0x000fc40000011400 */
[----:B-----5:R-:W-:Y:S01]  /*2fa0*/  LOP3.LUT R8, R8, 0x1, RZ, 0xc0, !PT ;  /* 0x0000000108087812 */ /* 0x020fe200078ec0ff */
[----:B-1----:R-:W-:-:S03]  /*2fb0*/  IMAD R2, R17, R0, RZ ;  /* 0x0000000011027224 */ /* 0x002fc600078e02ff */
[----:B------:R-:W-:Y:S02]  /*2fc0*/  ISETP.NE.U32.AND P1, PT, R8, 0x1, PT ;  /* 0x000000010800780c */ /* 0x000fe40003f25070 */
[----:B------:R-:W2:Y:S01]  /*2fd0*/  LDL R8, [R1+0x430] ;  /* 0x0004300001087983 */ /* 0x000ea20000100800 */
[----:B------:R-:W-:Y:S01]  /*2fe0*/  IMAD R2, R16, R3, R2 ;  /* 0x0000000310027224 */ /* 0x000fe200078e0202 */
[----:B------:R-:W-:Y:S01]  /*2ff0*/  IADD3 R10, -R10, R7, -R11 ;  /* 0x000000070a0a7210 */ /* 0x000fe20007ffe90b */
[----:B------:R-:W-:-:S03]  /*3000*/  IMAD.WIDE.U32 R6, R16, R0, RZ ;  /* 0x0000000010067225 */ /* 0x000fc600078e00ff */
[----:B------:R-:W-:Y:S01]  /*3010*/  ISETP.LT.OR P1, PT, R10, 0x1, P1 ;  /* 0x000000010a00780c */ /* 0x000fe20000f21670 */
[----:B------:R-:W-:Y:S01]  /*3020*/  IMAD.IADD R3, R7, 0x1, R2 ;  /* 0x0000000107037824 */ /* 0x000fe200078e0202 */
[C---:B------:R-:W-:Y:S02]  /*3030*/  LEA R14, P0, R6.reuse, R14, 0x1 ;  /* 0x0000000e060e7211 */ /* 0x040fe400078008ff */
[----:B------:R-:W-:Y:S02]  /*3040*/  IADD3 R9, R9, -c[0x0][0x18], RZ ;  /* 0x8000060009097a10 */ /* 0x000fe40007ffe0ff */
[----:B------:R-:W-:-:S07]  /*3050*/  LEA.HI.X R15, R6, R15, R3, 0x1, P0 ;  /* 0x0000000f060f7211 */ /* 0x000fce00000f0c03 */
[----:B------:R-:W-:Y:S01]  /*3060*/  @!PT LDS RZ, [RZ] ;  /* 0x00000000fffff984 */ /* 0x000fe20000000800 */
[----:B------:R-:W-:Y:S01]  /*3070*/  @!PT LDS RZ, [RZ] ;  /* 0x00000000fffff984 */ /* 0x000fe20000000800 */
[----:B------:R-:W-:Y:S01]  /*3080*/  @!PT LDS RZ, [RZ] ;  /* 0x00000000fffff984 */ /* 0x000fe20000000800 */
[----:B------:R1:W-:Y:S04]  /*3090*/  LDGSTS.E.BYPASS.LTC128B.128 [R9], [R14.64], !P1 ;  /* 0x000000000e097fae */ /* 0x0003e8000c901d46 */
[----:B------:R-:W5:Y:S01]  /*30a0*/  LD.E.U8 R0, [R12.64] ;  /* 0x000000060c007980 */ /* 0x000f62000c101100 */
[C---:B----4-:R-:W-:Y:S01]  /*30b0*/  IMAD.SHL.U32 R17, R4.reuse, 0x2, RZ ;  /* 0x0000000204117824 */ /* 0x050fe200078e00ff */
[----:B------:R-:W-:Y:S02]  /*30c0*/  SHF.L.U64.HI R3, R4, 0x1, R5 ;  /* 0x0000000104037819 */ /* 0x000fe40000010205 */
[----:B------:R-:W4:Y:S02]  /*30d0*/  LDL.128 R4, [R1+0x420] ;  /* 0x0004200001047983 */ /* 0x000f240000100c00 */
[----:B------:R-:W-:-:S05]  /*30e0*/  IADD3 R20, P0, R17, R14, RZ ;  /* 0x0000000e11147210 */ /* 0x000fca0007f1e0ff */
[----:B------:R-:W-:Y:S01]  /*30f0*/  IMAD.X R21, R3, 0x1, R15, P0 ;  /* 0x0000000103157824 */ /* 0x000fe200000e060f */
[----:B-----5:R-:W-:-:S04]  /*3100*/  LOP3.LUT R0, R0, 0x1, RZ, 0xc0, !PT ;  /* 0x0000000100007812 */ /* 0x020fc800078ec0ff */
[----:B------:R-:W-:-:S04]  /*3110*/  ISETP.NE.U32.AND P1, PT, R0, 0x1, PT ;  /* 0x000000010000780c */ /* 0x000fc80003f25070 */
[----:B------:R-:W-:-:S13]  /*3120*/  ISETP.LT.OR P1, PT, R10, 0x21, P1 ;  /* 0x000000210a00780c */ /* 0x000fda0000f21670 */
[----:B------:R-:W-:Y:S01]  /*3130*/  @!PT LDS RZ, [RZ] ;  /* 0x00000000fffff984 */ /* 0x000fe20000000800 */
[----:B------:R-:W-:Y:S01]  /*3140*/  @!PT LDS RZ, [RZ] ;  /* 0x00000000fffff984 */ /* 0x000fe20000000800 */
[----:B------:R-:W-:Y:S01]  /*3150*/  @!PT LDS RZ, [RZ] ;  /* 0x00000000fffff984 */ /* 0x000fe20000000800 */
[----:B------:R1:W-:Y:S04]  /*3160*/  LDGSTS.E.BYPASS.LTC128B.128 [R9+0x1000], [R20.64], !P1 ;  /* 0x0100000014097fae */ /* 0x0003e8000c901d46 */
        /* <DEDUP_REMOVED lines=11> */
[----:B------:R-:W-:-:S05]  /*3220*/  IADD3 R16, P0, R12, R17, RZ ;  /* 0x000000110c107210 */ /* 0x000fca0007f1e0ff */
[----:B------:R-:W-:Y:S02]  /*3230*/  IMAD.X R17, R13, 0x1, R3, P0 ;  /* 0x000000010d117824 */ /* 0x000fe400000e0603 */
[----:B------:R-:W5:Y:S01]  /*3240*/  LDL R3, [R1+0x18] ;  /* 0x0000180001037983 */ /* 0x000f620000100800 */
[----:B---3--:R-:W-:-:S04]  /*3250*/  LOP3.LUT R0, R0, 0x1, RZ, 0xc0, !PT ;  /* 0x0000000100007812 */ /* 0x008fc800078ec0ff */
[----:B------:R-:W-:-:S04]  /*3260*/  ISETP.NE.U32.AND P1, PT, R0, 0x1, PT ;  /* 0x000000010000780c */ /* 0x000fc80003f25070 */
[----:B------:R-:W-:-:S13]  /*3270*/  ISETP.LT.OR P1, PT, R10, 0x61, P1 ;  /* 0x000000610a00780c */ /* 0x000fda0000f21670 */
[----:B------:R-:W-:Y:S01]  /*3280*/  @!PT LDS RZ, [RZ] ;  /* 0x00000000fffff984 */ /* 0x000fe20000000800 */
[----:B------:R-:W-:Y:S01]  /*3290*/  @!PT LDS RZ, [RZ] ;  /* 0x00000000fffff984 */ /* 0x000fe20000000800 */
[----:B------:R-:W-:Y:S01]  /*32a0*/  @!PT LDS RZ, [RZ] ;  /* 0x00000000fffff984 */ /* 0x000fe20000000800 */
[----:B------:R3:W-:Y:S04]  /*32b0*/  LDGSTS.E.BYPASS.LTC128B.128 [R9+0x3000], [R16.64], !P1 ;  /* 0x0300000010097fae */ /* 0x0007e8000c901d46 */
[----:B----4-:R-:W4:Y:S02]  /*32c0*/  LD.E R4, [R4.64] ;  /* 0x0000000604047980 */ /* 0x010f24000c101900 */
[----:B----4-:R-:W-:-:S13]  /*32d0*/  ISETP.GT.AND P1, PT, R4, 0x7f, PT ;  /* 0x0000007f0400780c */ /* 0x010fda0003f24270 */
[----:B-1----:R-:W4:Y:S04]  /*32e0*/  @!P1 LDL.128 R12, [R1+0x410] ;  /* 0x00041000010c9983 */ /* 0x002f280000100c00 */
[----:B------:R-:W2:Y:S04]  /*32f0*/  @!P1 LD.E.U8 R6, [R6.64] ;  /* 0x0000000606069980 */ /* 0x000ea8000c101100 */
[----:B----4-:R-:W4:Y:S04]  /*3300*/  @!P1 LD.E.64 R12, [R12.64+0x8] ;  /* 0x000008060c0c9980 */ /* 0x010f28000c101b00 */
[----:B------:R-:W3:Y:S01]  /*3310*/  @!P1 LD.E R14, [R14.64] ;  /* 0x000000060e0e9980 */ /* 0x000ee2000c101900 */
[----:B--2---:R-:W-:-:S02]  /*3320*/  @!P1 ISETP.NE.AND P0, PT, R6, RZ, PT ;  /* 0x000000ff0600920c */ /* 0x004fc40003f05270 */
[----:B------:R-:W-:Y:S01]  /*3330*/  IADD3 R8, R8, 0x1, RZ ;  /* 0x0000000108087810 */ /* 0x000fe20007ffe0ff */
[----:B------:R-:W-:Y:S01]  /*3340*/  BSSY B0, `(.L_x_1589) ;  /* 0x000005a000007945 */ /* 0x000fe20003800000 */
[----:B----4-:R-:W-:Y:S01]  /*3350*/  @!P1 IMAD.WIDE R10, R11, 0x4, R12 ;  /* 0x000000040b0a9825 */ /* 0x010fe200078e020c */
[----:B---3--:R-:W-:-:S08]  /*3360*/  @!P1 IADD3 R0, R14, -c[0x0][0x18], RZ ;  /* 0x800006000e009a10 */ /* 0x008fd00007ffe0ff */
[----:B------:R-:W-:Y:S01]  /*3370*/  @!PT LDS RZ, [RZ] ;  /* 0x00000000fffff984 */ /* 0x000fe20000000800 */
[----:B------:R-:W-:Y:S01]  /*3380*/  @!PT LDS RZ, [RZ] ;  /* 0x00000000fffff984 */ /* 0x000fe20000000800 */
[----:B------:R-:W-:Y:S01]  /*3390*/  @!PT LDS RZ, [RZ] ;  /* 0x00000000fffff984 */ /* 0x000fe20000000800 */
[----:B------:R1:W-:Y:S01]  /*33a0*/  @!P1 LDGSTS.E.BYPASS.LTC128B.128 [R0], [R10.64], P0 ;  /* 0x000000000a009fae */ /* 0x0003e20008101d46 */
[----:B-----5:R-:W-:-:S03]  /*33b0*/  ISETP.GE.AND P0, PT, R8, R3, PT ;  /* 0x000000030800720c */ /* 0x020fc60003f06270 */
[----:B------:R-:W0:Y:S01]  /*33c0*/  LDGDEPBAR ;  /* 0x00000000000079af */ /* 0x000e220000000000 */
[----:B------:R-:W-:-:S03]  /*33d0*/  IMAD.MOV.U32 R3, RZ, RZ, 0x1 ;  /* 0x00000001ff037424 */ /* 0x000fc600078e00ff */
[----:B------:R-:W0:Y:S06]  /*33e0*/  LDGDEPBAR ;  /* 0x00000000000079af */ /* 0x000e2c0000000000 */
[----:B------:R-:W-:Y:S05]  /*33f0*/  @P0 BRA `(.L_x_1590) ;  /* 0x000004e000000947 */ /* 0x000fea0003800000 */
[----:B------:R-:W2:Y:S04]  /*3400*/  LDL.64 R24, [R1+0x408] ;  /* 0x0004080001187983 */ /* 0x000ea80000100a00 */
[----:B------:R-:W3:Y:S04]  /*3410*/  LDL.128 R4, [R1+0x3e0] ;  /* 0x0003e00001047983 */ /* 0x000ee80000100c00 */
[----:B------:R-:W4:Y:S04]  /*3420*/  LDL.64 R22, [R1+0x3f0] ;  /* 0x0003f00001167983 */ /* 0x000f280000100a00 */
[----:B------:R-:W5:Y:S04]  /*3430*/  LDL.64 R20, [R1+0x3d8] ;  /* 0x0003d80001147983 */ /* 0x000f680000100a00 */
[----:B------:R-:W5:Y:S04]  /*3440*/  LDL.64 R14, [R1+0x408] ;  /* 0x00040800010e7983 */ /* 0x000f680000100a00 */
[----:B-12---:R-:W2:Y:S04]  /*3450*/  LD.E.U8 R11, [R24.64] ;  /* 0x00000006180b7980 */ /* 0x006ea8000c101100 */
        /* <DEDUP_REMOVED lines=29> */
[----:B------:R-:W-:Y:S02]  /*3630*/  IMAD.X R19, R7, 0x1, R9, P0 ;  /* 0x0000000107137824 */ /* 0x000fe400000e0609 */
[----:B-1----:R-:W4:Y:S01]  /*3640*/  LDL.128 R8, [R1+0x420] ;  /* 0x0004200001087983 */ /* 0x002f220000100c00 */
        /* <DEDUP_REMOVED lines=17> */
[----:B--2---:R-:W2:Y:S02]  /*3760*/  LD.E.U8 R4, [R16.64] ;  /* 0x0000000610047980 */ /* 0x004ea4000c101100 */
[----:B--2---:R-:W-:-:S04]  /*3770*/  LOP3.LUT R4, R4, 0x1, RZ, 0xc0, !PT ;  /* 0x0000000104047812 */ /* 0x004fc800078ec0ff */
        /* <DEDUP_REMOVED lines=8> */
[----:B----4-:R-:W2:Y:S02]  /*3800*/  LD.E R8, [R8.64] ;  /* 0x0000000608087980 */ /* 0x010ea4000c101900 */
[----:B--2---:R-:W-:-:S13]  /*3810*/  ISETP.GT.AND P0, PT, R8, 0x7f, PT ;  /* 0x0000007f0800780c */ /* 0x004fda0003f04270 */
[----:B------:R-:W-:Y:S05]  /*3820*/  @P0 BRA `(.L_x_1590) ;  /* 0x000000b000000947 */ /* 0x000fea0003800000 */
[----:B-1----:R-:W2:Y:S04]  /*3830*/  LDL.128 R4, [R1+0x410] ;  /* 0x0004100001047983 */ /* 0x002ea80000100c00 */
[----:B------:R-:W3:Y:S04]  /*3840*/  LD.E.U8 R10, [R10.64] ;  /* 0x000000060a0a7980 */ /* 0x000ee8000c101100 */
[----:B--2---:R-:W2:Y:S04]  /*3850*/  LD.E.64 R4, [R4.64+0x8] ;  /* 0x0000080604047980 */ /* 0x004ea8000c101b00 */
[----:B------:R-:W4:Y:S01]  /*3860*/  LD.E R6, [R6.64] ;  /* 0x0000000606067980 */ /* 0x000f22000c101900 */
[----:B---3--:R-:W-:Y:S01]  /*3870*/  ISETP.NE.AND P0, PT, R10, RZ, PT ;  /* 0x000000ff0a00720c */ /* 0x008fe20003f05270 */
[----:B--2---:R-:W-:Y:S01]  /*3880*/  IMAD.WIDE R8, R0, 0x4, R4 ;  /* 0x0000000400087825 */ /* 0x004fe200078e0204 */
[----:B----4-:R-:W-:-:S11]  /*3890*/  IADD3 R0, R6, -c[0x0][0x18], RZ ;  /* 0x8000060006007a10 */ /* 0x010fd60007ffe0ff */
[----:B------:R-:W-:Y:S01]  /*38a0*/  @!PT LDS RZ, [RZ] ;  /* 0x00000000fffff984 */ /* 0x000fe20000000800 */
[----:B------:R-:W-:Y:S01]  /*38b0*/  @!PT LDS RZ, [RZ] ;  /* 0x00000000fffff984 */ /* 0x000fe20000000800 */
[----:B------:R-:W-:Y:S01]  /*38c0*/  @!PT LDS RZ, [RZ] ;  /* 0x00000000fffff984 */ /* 0x000fe20000000800 */
[----:B------:R1:W-:Y:S02]  /*38d0*/  LDGSTS.E.BYPASS.LTC128B.128 [R0+0x200], [R8.64], P0 ;  /* 0x0020000008007fae */ /* 0x0003e40008101d46 */
.L_x_1590:
[----:B-1----:R-:W-:Y:S05]  /*38e0*/  BSYNC B0 ;  /* 0x0000000000007941 */ /* 0x002fea0003800000 */
.L_x_1589:
[----:B------:R-:W2:Y:S04]  /*38f0*/  LDL R0, [R1+0x430] ;  /* 0x0004300001007983 */ /* 0x000ea80000100800 */
[----:B------:R-:W2:Y:S01]  /*3900*/  LDL R65, [R1+0x18] ;  /* 0x0000180001417983 */ /* 0x000ea20000100800 */
[C---:B------:R-:W-:Y:S01]  /*3910*/  IADD3 R6, P1, R54.reuse, 0x20, RZ ;  /* 0x0000002036067810 */ /* 0x040fe20007f3e0ff */
        /* <DEDUP_REMOVED lines=308> */
.L_x_1594:
[----:B-12---:R-:W-:Y:S02]  /*4c60*/  MOV R64, 0x4c80 ;  /* 0x00004c8000407802 */ /* 0x006fe40000000f00 */
[----:B------:R-:W-:Y:S05]  /*4c70*/  CALL.REL.NOINC `($_ZN7cutlass13device_kernelIN5flash19enable_sm80_to_sm89INS1_16FlashAttnBwdSm80INS1_25CollectiveMainloopBwdSm80ILi2ELi2EN4cute5tupleIJNS5_1CILi128EEES8_NS7_ILi64EEEEEENS_6half_tEfNS_4arch4Sm80ELb0ELb0ELb1ELb1ELb0ELb0ELb0ELb0ELi2ELi4ELi4ELi4ELb0EEENS1_21CollectiveEpilogueBwdISA_SB_SD_Li256ELb1ELb0ELi2EEENS1_19SingleTileSchedulerILb1ELb0ELb0ELi128EEEEEEEEEvNT_6ParamsE$_ZZN5flash25CollectiveMainloopBwdSm80ILi2ELi2EN4cute5tupleIJNS1_1CILi128EEES4_NS3_ILi64EEEEEEN7cutlass6half_tEfNS7_4arch4Sm80ELb0ELb0ELb1ELb1ELb0ELb0ELb0ELb0ELi2ELi4ELi4ELi4ELb0EE3mmaINS_16FlashAttnBwdSm80ISB_NS_21CollectiveEpilogueBwdIS6_S8_SA_Li256ELb1ELb0ELi2EEENS_19SingleTileSchedulerILb1ELb0ELb0ELi128EEEE13SharedStorageENS1_6TensorINS1_11ArrayEngineIfLm32EEENS1_6LayoutINS2_IJNS2_IJNS3_ILi2EEESO_EEESO_NS3_ILi4EEEEEENS2_IJNS2_IJNS3_ILi1EEESO_EEESQ_NS3_ILi8EEEEEEEEEEEEbRKNSB_6ParamsERT0_S12_iNS2_IJiiiEEERT_ENKUliT_E_clIZSC_ISJ_SX_EbS10_S12_S12_iS13_S15_EUlRS16_iE_EEDaiS16_) ;  /* 0x00006a9000007944 */ /* 0x000fea0003c00000 */
[----:B---3--:R-:W2:Y:S02]  /*4c80*/  LDL R0, [R1+0x430] ;  /* 0x0004300001007983 */ /* 0x008ea40000100800 */
[----:B--2---:R-:W-:-:S04]  /*4c90*/  IADD3 R0, R0, 0x1, RZ ;  /* 0x0000000100007810 */ /* 0x004fc80007ffe0ff */
[----:B------:R-:W-:Y:S01]  /*4ca0*/  ISETP.GE.AND P0, PT, R0, R65, PT ;  /* 0x000000410000720c */ /* 0x000fe20003f06270 */
[----:B------:R2:W-:-:S12]  /*4cb0*/  STL [R1+0x430], R0 ;  /* 0x0004300001007387 */ /* 0x0005d80000100800 */
[----:B------:R-:W-:Y:S05]  /*4cc0*/  @!P0 BRA `(.L_x_1594) ;  /* 0xffffff9000008947 */ /* 0x000fea000383ffff */
[----:B------:R-:W-:Y:S05]  /*4cd0*/  BSYNC B2 ;  /* 0x0000000000027941 */ /* 0x000fea0003800000 */
.L_x_1593:
        /* <DEDUP_REMOVED lines=8> */
.L_x_1592:
[----:B------:R-:W-:Y:S05]  /*4d60*/  BSYNC B3 ;  /* 0x0000000000037941 */ /* 0x000fea0003800000 */
.L_x_1591:
[----:B-----5:R-:W-:Y:S01]  /*4d70*/  FMUL.FTZ R7, R7, c[0x0][0x298] ;  /* 0x0000a60007077a20 */ /* 0x020fe20000410000 */
[----:B------:R-:W-:Y:S01]  /*4d80*/  PLOP3.LUT P1, PT, PT, PT, PT, 0x8, 0x0 ;  /* 0x000000000000781c */ /* 0x000fe20003f2e170 */
[----:B------:R-:W-:-:S02]  /*4d90*/  FMUL.FTZ R6, R6, c[0x0][0x298] ;  /* 0x0000a60006067a20 */ /* 0x000fc40000410000 */
[----:B------:R-:W-:Y:S02]  /*4da0*/  FMUL.FTZ R5, R5, c[0x0][0x298] ;  /* 0x0000a60005057a20 */ /* 0x000fe40000410000 */
        /* <DEDUP_REMOVED lines=35> */
[----:B------:R-:W-:-:S05]  /*4fe0*/  FMUL.FTZ R34, R34, c[0x0][0x298] ;  /* 0x0000a60022227a20 */ /* 0x000fca0000410000 */
[----:B------:R4:W-:Y:S02]  /*4ff0*/  STL.128 [R1+0x6c0], R32 ;  /* 0x0006c02001007387 */ /* 0x0009e40000100c00 */
.L_x_1588:
[----:B------:R-:W-:Y:S05]  /*5000*/  @P1 BRA `(.L_x_1595) ;  /* 0x0000125000001947 */ /* 0x000fea0003800000 */
[----:B--2---:R-:W2:Y:S04]  /*5010*/  LDL.128 R72, [R1+0x6d0] ;  /* 0x0006d00001487983 */ /* 0x004ea80000100c00 */
[----:B---3--:R-:W3:Y:S04]  /*5020*/  LDL.128 R56, [R1+0x6f0] ;  /* 0x0006f00001387983 */ /* 0x008ee80000100c00 */
[----:B----4-:R-:W4:Y:S04]  /*5030*/  LDL.128 R60, [R1+0x6e0] ;  /* 0x0006e000013c7983 */ /* 0x010f280000100c00 */
[----:B------:R-:W4:Y:S04]  /*5040*/  LDL.128 R52, [R1+0x700] ;  /* 0x0007000001347983 */ /* 0x000f280000100c00 */
[----:B------:R-:W4:Y:S04]  /*5050*/  LDL.128 R48, [R1+0x710] ;  /* 0x0007100001307983 */ /* 0x000f280000100c00 */
[----:B-1----:R-:W4:Y:S04]  /*5060*/  LDL.128 R40, [R1+0x730] ;  /* 0x0007300001287983 */ /* 0x002f280000100c00 */
[----:B------:R-:W4:Y:S04]  /*5070*/  LDL.128 R44, [R1+0x720] ;  /* 0x00072000012c7983 */ /* 0x000f280000100c00 */
[----:B------:R-:W4:Y:S01]  /*5080*/  LDL.128 R36, [R1+0x740] ;  /* 0x0007400001247983 */ /* 0x000f220000100c00 */
[----:B------:R-:W-:-:S02]  /*5090*/  SHF.R.S32.HI R3, RZ, 0x1f, R68 ;  /* 0x0000001fff037819 */ /* 0x000fc40000011444 */
[----:B------:R-:W-:Y:S02]  /*50a0*/  F2FP.PACK_AB R4, R5, R4 ;  /* 0x000000040504723e */ /* 0x000fe400000000ff */
[----:B------:R-:W-:Y:S02]  /*50b0*/  LEA.HI R0, R3, R68, RZ, 0x2 ;  /* 0x0000004403007211 */ /* 0x000fe400078f10ff */
[----:B------:R-:W-:Y:S02]  /*50c0*/  F2FP.PACK_AB R6, R7, R6 ;  /* 0x000000060706723e */ /* 0x000fe400000000ff */
[--C-:B------:R-:W-:Y:S02]  /*50d0*/  SHF.R.S32.HI R5, RZ, 0x2, R0.reuse ;  /* 0x00000002ff057819 */ /* 0x100fe40000011400 */
[----:B------:R-:W-:Y:S02]  /*50e0*/  SHF.R.S32.HI R2, RZ, 0x1f, R0 ;  /* 0x0000001fff027819 */ /* 0x000fe40000011400 */
[----:B------:R-:W-:-:S02]  /*50f0*/  F2FP.PACK_AB R8, R9, R8 ;  /* 0x000000080908723e */ /* 0x000fc400000000ff */
[----:B------:R-:W-:Y:S02]  /*5100*/  LEA.HI R7, R2, R5, RZ, 0x3 ;  /* 0x0000000502077211 */ /* 0x000fe400078f18ff */
[-C--:B------:R-:W-:Y:S02]  /*5110*/  LEA.HI R2, R3, R68.reuse, RZ, 0x5 ;  /* 0x0000004403027211 */ /* 0x080fe400078f28ff */
[----:B------:R-:W-:Y:S02]  /*5120*/  LOP3.LUT R64, R7, 0xfffffff8, RZ, 0xc0, !PT ;  /* 0xfffffff807407812 */ /* 0x000fe400078ec0ff */
[--C-:B------:R-:W-:Y:S02]  /*5130*/  SHF.R.S32.HI R7, RZ, 0x5, R2.reuse ;  /* 0x00000005ff077819 */ /* 0x100fe40000011402 */
[----:B------:R-:W-:Y:S01]  /*5140*/  SHF.R.S32.HI R2, RZ, 0x1f, R2 ;  /* 0x0000001fff027819 */ /* 0x000fe20000011402 */
[----:B------:R-:W-:Y:S01]  /*5150*/  IMAD.IADD R64, R5, 0x1, -R64 ;  /* 0x0000000105407824 */ /* 0x000fe200078e0a40 */
[----:B------:R-:W-:-:S02]  /*5160*/  LEA.HI R9, R3, R68, RZ, 0x7 ;  /* 0x0000004403097211 */ /* 0x000fc400078f38ff */
[----:B------:R-:W-:Y:S01]  /*5170*/  LEA.HI R2, R2, R7, RZ, 0x2 ;  /* 0x0000000702027211 */ /* 0x000fe200078f10ff */
[----:B------:R-:W-:Y:S01]  /*5180*/  IMAD.SHL.U32 R5, R64, 0x40, RZ ;  /* 0x0000004040057824 */ /* 0x000fe200078e00ff */
[----:B------:R-:W-:Y:S02]  /*5190*/  F2FP.PACK_AB R10, R11, R10 ;  /* 0x0000000a0b0a723e */ /* 0x000fe400000000ff */
[----:B------:R-:W-:Y:S02]  /*51a0*/  LOP3.LUT R11, R0, 0x3ffffffc, RZ, 0xc0, !PT ;  /* 0x3ffffffc000b7812 */ /* 0x000fe400078ec0ff */
[----:B------:R-:W-:Y:S02]  /*51b0*/  SHF.R.U32.HI R9, RZ, 0x4, R9 ;  /* 0x00000004ff097819 */ /* 0x000fe40000011609 */
[----:B------:R-:W-:Y:S01]  /*51c0*/  LOP3.LUT R0, R5, 0x1c0, RZ, 0xc0, !PT ;  /* 0x000001c005007812 */ /* 0x000fe200078ec0ff */
[----:B------:R-:W-:Y:S01]  /*51d0*/  IMAD.IADD R11, R68, 0x1, -R11 ;  /* 0x00000001440b7824 */ /* 0x000fe200078e0a0b */
[----:B------:R-:W-:-:S02]  /*51e0*/  LOP3.LUT R2, R2, 0x1ffffc, RZ, 0xc0, !PT ;  /* 0x001ffffc02027812 */ /* 0x000fc400078ec0ff */
[----:B------:R-:W-:Y:S02]  /*51f0*/  LOP3.LUT R9, R0, 0x8, R9, 0xf8, !PT ;  /* 0x0000000800097812 */ /* 0x000fe400078ef809 */
[----:B------:R-:W-:Y:S01]  /*5200*/  SHF.R.U32.HI R0, RZ, 0x3, R0 ;  /* 0x00000003ff007819 */ /* 0x000fe20000011600 */
[----:B------:R-:W-:Y:S01]  /*5210*/  IMAD.IADD R2, R7, 0x1, -R2 ;  /* 0x0000000107027824 */ /* 0x000fe200078e0a02 */
[----:B------:R-:W-:Y:S02]  /*5220*/  R2P PR, R64, 0x6 ;  /* 0x0000000640007804 */ /* 0x000fe40000000000 */
[----:B------:R-:W-:Y:S01]  /*5230*/  LOP3.LUT R9, R9, R0, RZ, 0x3c, !PT ;  /* 0x0000000009097212 */ /* 0x000fe200078e3cff */
[----:B------:R-:W-:Y:S01]  /*5240*/  IMAD R2, R2, 0x200, R11 ;  /* 0x0000020002027824 */ /* 0x000fe200078e020b */
[----:B------:R-:W-:Y:S01]  /*5250*/  F2FP.PACK_AB R12, R13, R12 ;  /* 0x0000000c0d0c723e */ /* 0x000fe200000000ff */
[----:B------:R-:W-:Y:S01]  /*5260*/  IMAD.MOV.U32 R0, RZ, RZ, 0x20 ;  /* 0x00000020ff007424 */ /* 0x000fe200078e00ff */
[----:B------:R-:W-:Y:S01]  /*5270*/  F2FP.PACK_AB R14, R15, R14 ;  /* 0x0000000e0f0e723e */ /* 0x000fe200000000ff */
[----:B------:R-:W-:Y:S01]  /*5280*/  IMAD.U32 R2, R2, 0x2, R9 ;  /* 0x0000000202027824 */ /* 0x000fe200078e0009 */
[----:B------:R-:W-:-:S02]  /*5290*/  F2FP.PACK_AB R16, R17, R16 ;  /* 0x000000101110723e */ /* 0x000fc400000000ff */
[----:B------:R-:W-:Y:S01]  /*52a0*/  SEL R0, R0, 0xffffffe0, !P1 ;  /* 0xffffffe000007807 */ /* 0x000fe20004800000 */
[----:B------:R-:W-:Y:S01]  /*52b0*/  IMAD.SHL.U32 R5, R2, 0x2, RZ ;  /* 0x0000000202057824 */ /* 0x000fe200078e00ff */
[----:B------:R-:W-:Y:S02]  /*52c0*/  F2FP.PACK_AB R18, R19, R18 ;  /* 0x000000121312723e */ /* 0x000fe400000000ff */
[----:B------:R-:W-:Y:S01]  /*52d0*/  F2FP.PACK_AB R20, R21, R20 ;  /* 0x000000141514723e */ /* 0x000fe200000000ff */
[C---:B------:R-:W-:Y:S01]  /*52e0*/  IMAD.IADD R7, R5.reuse, 0x1, R0 ;  /* 0x0000000105077824 */ /* 0x040fe200078e0200 */
[C---:B------:R-:W-:Y:S02]  /*52f0*/  IADD3 R9, R5.reuse, 0x40, RZ ;  /* 0x0000004005097810 */ /* 0x040fe40007ffe0ff */
[----:B------:R-:W-:Y:S02]  /*5300*/  @P2 IADD3 R9, R5, -0x40, RZ ;  /* 0xffffffc005092810 */ /* 0x000fe40007ffe0ff */
[----:B------:R-:W-:-:S02]  /*5310*/  F2FP.PACK_AB R22, R23, R22 ;  /* 0x000000161716723e */ /* 0x000fc400000000ff */
[----:B------:R-:W-:Y:S01]  /*5320*/  F2FP.PACK_AB R28, R29, R28 ;  /* 0x0000001c1d1c723e */ /* 0x000fe200000000ff */
[----:B------:R-:W-:Y:S01]  /*5330*/  IMAD.IADD R11, R0, 0x1, R9 ;  /* 0x00000001000b7824 */ /* 0x000fe200078e0209 */
[----:B------:R-:W-:Y:S01]  /*5340*/  F2FP.PACK_AB R30, R31, R30 ;  /* 0x0000001e1f1e723e */ /* 0x000fe200000000ff */
[----:B------:R-:W-:Y:S01]  /*5350*/  IMAD.MOV.U32 R0, RZ, RZ, 0x4 ;  /* 0x00000004ff007424 */ /* 0x000fe200078e00ff */
[----:B------:R-:W-:Y:S02]  /*5360*/  F2FP.PACK_AB R24, R25, R24 ;  /* 0x000000181918723e */ /* 0x000fe400000000ff */
[----:B------:R-:W-:Y:S02]  /*5370*/  F2FP.PACK_AB R26, R27, R26 ;  /* 0x0000001a1b1a723e */ /* 0x000fe400000000ff */
[----:B------:R-:W-:Y:S02]  /*5380*/  F2FP.PACK_AB R32, R33, R32 ;  /* 0x000000202120723e */ /* 0x000fe400000000ff */
[----:B------:R-:W-:-:S02]  /*5390*/  F2FP.PACK_AB R34, R35, R34 ;  /* 0x000000222322723e */ /* 0x000fc400000000ff */
[----:B------:R-:W-:Y:S02]  /*53a0*/  ISETP.NE.U32.AND P0, PT, RZ, c[0x0][0x360], PT ;  /* 0x0000d800ff007a0c */ /* 0x000fe40003f05070 */
[----:B------:R-:W-:Y:S02]  /*53b0*/  ISETP.NE.U32.AND P1, PT, RZ, c[0x0][0x358], PT ;  /* 0x0000d600ff007a0c */ /* 0x000fe40003f25070 */
[----:B------:R-:W-:Y:S02]  /*53c0*/  ISETP.NE.AND.EX P0, PT, RZ, c[0x0][0x364], PT, P0 ;  /* 0x0000d900ff007a0c */ /* 0x000fe40003f05300 */
[----:B------:R-:W-:Y:S02]  /*53d0*/  ISETP.NE.AND.EX P1, PT, RZ, c[0x0][0x35c], PT, P1 ;  /* 0x0000d700ff007a0c */ /* 0x000fe40003f25310 */
[----:B--2---:R-:W-:Y:S01]  /*53e0*/  F2FP.PACK_AB R72, R73, R72 ;  /* 0x000000484948723e */ /* 0x004fe200000000ff */
[----:B------:R-:W-:Y:S01]  /*53f0*/  BAR.SYNC.DEFER_BLOCKING 0x1, 0x100 ;  /* 0x0044000000007b1d */ /* 0x000fe20000010000 */
[----:B------:R-:W-:-:S02]  /*5400*/  F2FP.PACK_AB R74, R75, R74 ;  /* 0x0000004a4b4a723e */ /* 0x000fc400000000ff */
[----:B---3--:R-:W-:Y:S02]  /*5410*/  F2FP.PACK_AB R56, R57, R56 ;  /* 0x000000383938723e */ /* 0x008fe400000000ff */
[----:B------:R-:W-:Y:S02]  /*5420*/  F2FP.PACK_AB R58, R59, R58 ;  /* 0x0000003a3b3a723e */ /* 0x000fe400000000ff */
[----:B----4-:R-:W-:Y:S02]  /*5430*/  F2FP.PACK_AB R60, R61, R60 ;  /* 0x0000003c3d3c723e */ /* 0x010fe400000000ff */
[----:B------:R-:W-:Y:S02]  /*5440*/  F2FP.PACK_AB R62, R63, R62 ;  /* 0x0000003e3f3e723e */ /* 0x000fe400000000ff */
[----:B------:R-:W-:Y:S02]  /*5450*/  F2FP.PACK_AB R52, R53, R52 ;  /* 0x000000343534723e */ /* 0x000fe400000000ff */
[----:B------:R-:W-:-:S02]  /*5460*/  F2FP.PACK_AB R54, R55, R54 ;  /* 0x000000363736723e */ /* 0x000fc400000000ff */
[----:B------:R-:W-:Y:S02]  /*5470*/  F2FP.PACK_AB R48, R49, R48 ;  /* 0x000000303130723e */ /* 0x000fe400000000ff */
[----:B------:R-:W-:Y:S02]  /*5480*/  F2FP.PACK_AB R50, R51, R50 ;  /* 0x000000323332723e */ /* 0x000fe400000000ff */
[----:B------:R-:W-:Y:S02]  /*5490*/  F2FP.PACK_AB R40, R41, R40 ;  /* 0x000000282928723e */ /* 0x000fe400000000ff */
[----:B------:R-:W-:Y:S02]  /*54a0*/  F2FP.PACK_AB R42, R43, R42 ;  /* 0x0000002a2b2a723e */ /* 0x000fe400000000ff */
[----:B------:R-:W-:Y:S01]  /*54b0*/  F2FP.PACK_AB R44, R45, R44 ;  /* 0x0000002c2d2c723e */ /* 0x000fe200000000ff */
[----:B------:R-:W-:Y:S01]  /*54c0*/  STS [R5+0x4080], R72 ;  /* 0x0040804805007388 */ /* 0x000fe20000000800 */
[----:B------:R-:W-:-:S02]  /*54d0*/  F2FP.PACK_AB R46, R47, R46 ;  /* 0x0000002e2f2e723e */ /* 0x000fc400000000ff */
[----:B------:R-:W-:Y:S01]  /*54e0*/  F2FP.PACK_AB R36, R37, R36 ;  /* 0x000000242524723e */ /* 0x000fe200000000ff */
[----:B------:R-:W-:Y:S01]  /*54f0*/  STS [R5+0x4480], R74 ;  /* 0x0044804a05007388 */ /* 0x000fe20000000800 */
[----:B------:R-:W-:-:S03]  /*5500*/  F2FP.PACK_AB R38, R39, R38 ;  /* 0x000000262726723e */ /* 0x000fc600000000ff */
        /* <DEDUP_REMOVED lines=44> */
.L_x_1596:
[----:B---3--:R-:W-:Y:S01]  /*57d0*/  LEA.HI R0, R3, R68, RZ, 0x3 ;  /* 0x0000004403007211 */ /* 0x008fe200078f18ff */
[----:B-----5:R-:W-:Y:S01]  /*57e0*/  IMAD R37, R66, -0x80, R37 ;  /* 0xffffff8042257824 */ /* 0x020fe200078e0225 */
        /* <DEDUP_REMOVED lines=23> */
[----:B-1----:R-:W-:Y:S01]  /*5960*/  SHF.R.S32.HI R2, RZ, 0x1f, R3 ;  /* 0x0000001fff027819 */ /* 0x002fe20000011403 */
[----:B------:R-:W-:Y:S01]  /*5970*/  IMAD.SHL.U32 R32, R5, 0x2, RZ ;  /* 0x0000000205207824 */ /* 0x000fe200078e00ff */
[----:B------:R-:W-:Y:S01]  /*5980*/  SEL R67, R67, RZ, !P1 ;  /* 0x000000ff43437207 */ /* 0x000fe20004800000 */
        /* <DEDUP_REMOVED lines=25> */
.L_x_1598:
[----:B------:R-:W-:Y:S05]  /*5b20*/  BSYNC B0 ;  /* 0x0000000000007941 */ /* 0x000fea0003800000 */
.L_x_1597:
        /* <DEDUP_REMOVED lines=16> */
.L_x_1600:
[----:B------:R-:W-:Y:S05]  /*5c30*/  BSYNC B0 ;  /* 0x0000000000007941 */ /* 0x000fea0003800000 */
.L_x_1599:
        /* <DEDUP_REMOVED lines=16> */
.L_x_1602:
[----:B------:R-:W-:Y:S05]  /*5d40*/  BSYNC B0 ;  /* 0x0000000000007941 */ /* 0x000fea0003800000 */
.L_x_1601:
        /* <DEDUP_REMOVED lines=16> */
.L_x_1604:
[----:B------:R-:W-:Y:S05]  /*5e50*/  BSYNC B0 ;  /* 0x0000000000007941 */ /* 0x000fea0003800000 */
.L_x_1603:
        /* <DEDUP_REMOVED lines=19> */
.L_x_1606:
[----:B------:R-:W-:Y:S05]  /*5f90*/  BSYNC B0 ;  /* 0x0000000000007941 */ /* 0x000fea0003800000 */
.L_x_1605:
        /* <DEDUP_REMOVED lines=14> */
.L_x_1608:
[----:B------:R-:W-:Y:S05]  /*6080*/  BSYNC B0 ;  /* 0x0000000000007941 */ /* 0x000fea0003800000 */
.L_x_1607:
        /* <DEDUP_REMOVED lines=14> */
.L_x_1610:
[----:B------:R-:W-:Y:S05]  /*6170*/  BSYNC B0 ;  /* 0x0000000000007941 */ /* 0x000fea0003800000 */
.L_x_1609:
        /* <DEDUP_REMOVED lines=14> */
.L_x_1595:
[----:B------:R-:W-:Y:S01]  /*6260*/  ISETP.NE.U32.AND P0, PT, RZ, c[0x0][0x360], PT ;  /* 0x0000d800ff007a0c */ /* 0x000fe20003f05070 */
[----:B-12---:R-:W-:Y:S01]  /*6270*/  IMAD.MOV.U32 R0, RZ, RZ, 0x4 ;  /* 0x00000004ff007424 */ /* 0x006fe200078e00ff */
[----:B------:R-:W-:Y:S02]  /*6280*/  ISETP.NE.U32.AND P1, PT, RZ, c[0x0][0x358], PT ;  /* 0x0000d600ff007a0c */ /* 0x000fe40003f25070 */
[----:B------:R-:W-:Y:S01]  /*6290*/  ISETP.NE.AND.EX P0, PT, RZ, c[0x0][0x364], PT, P0 ;  /* 0x0000d900ff007a0c */ /* 0x000fe20003f05300 */
[----:B----4-:R-:W-:Y:S01]  /*62a0*/  IMAD.WIDE R4, R67, R0, c[0x0][0x358] ;  /* 0x0000d60043047625 */ /* 0x010fe200078e0200 */
        /* <DEDUP_REMOVED lines=12> */
[----:B--2---:R-:W-:-:S03]  /*6370*/  IADD3 R7, -R7, R0, RZ ;  /* 0x0000000007077210 */ /* 0x004fc60007ffe1ff */
.L_x_1611:
[----:B-1----:R-:W1:Y:S01]  /*6380*/  S2R R0, SR_CTAID.Y ;  /* 0x0000000000007919 */ /* 0x002e620000002600 */
[----:B------:R-:W-:Y:S01]  /*6390*/  SHF.R.S32.HI R3, RZ, 0x1f, R68 ;  /* 0x0000001fff037819 */ /* 0x000fe20000011444 */
[----:B-----5:R-:W-:Y:S01]  /*63a0*/  IMAD R6, R66, -0x80, R7 ;  /* 0xffffff8042067824 */ /* 0x020fe200078e0207 */
[----:B------:R-:W-:Y:S01]  /*63b0*/  SHF.R.S32.HI R4, RZ, 0x1f, R67 ;  /* 0x0000001fff047819 */ /* 0x000fe20000011443 */
[----:B------:R-:W-:Y:S01]  /*63c0*/  BSSY B0, `(.L_x_1612) ;  /* 0x0000020000007945 */ /* 0x000fe20003800000 */
[----:B------:R-:W-:-:S02]  /*63d0*/  LEA.HI R3, R3, R68, RZ, 0x3 ;  /* 0x0000004403037211 */ /* 0x000fc400078f18ff */
[----:B------:R-:W-:Y:S02]  /*63e0*/  SEL R4, R4, RZ, !P1 ;  /* 0x000000ff04047207 */ /* 0x000fe40004800000 */
[----:B------:R-:W-:Y:S02]  /*63f0*/  LOP3.LUT R5, R3, 0x1ffffff8, RZ, 0xc0, !PT ;  /* 0x1ffffff803057812 */ /* 0x000fe400078ec0ff */
[----:B------:R-:W-:Y:S02]  /*6400*/  SHF.R.S32.HI R3, RZ, 0x3, R3 ;  /* 0x00000003ff037819 */ /* 0x000fe40000011403 */
[----:B------:R-:W-:Y:S01]  /*6410*/  SEL R67, R67, RZ, !P1 ;  /* 0x000000ff43437207 */ /* 0x000fe20004800000 */
        /* <DEDUP_REMOVED lines=9> */
[----:B-1----:R-:W-:Y:S02]  /*64b0*/  SHF.R.S32.HI R2, RZ, 0x1f, R0 ;  /* 0x0000001fff027819 */ /* 0x002fe40000011400 */
[----:B------:R-:W-:Y:S01]  /*64c0*/  ISETP.GE.OR P0, PT, R8, c[0x0][0x2f4], P3 ;  /* 0x0000bd0008007a0c */ /* 0x000fe20001f06670 */
[----:B------:R-:W-:-:S04]  /*64d0*/  IMAD.WIDE.U32 R12, R0, c[0x0][0x308], R8 ;  /* 0x0000c200000c7a25 */ /* 0x000fc800078e0008 */
[----:B------:R-:W-:-:S04]  /*64e0*/  IMAD R5, R2, c[0x0][0x308], RZ ;  /* 0x0000c20002057a24 */ /* 0x000fc800078e02ff */
[----:B------:R-:W-:-:S04]  /*64f0*/  IMAD R5, R0, c[0x0][0x30c], R5 ;  /* 0x0000c30000057a24 */ /* 0x000fc800078e0205 */
        /* <DEDUP_REMOVED lines=12> */
.L_x_1613:
[----:B------:R-:W-:Y:S05]  /*65c0*/  BSYNC B0 ;  /* 0x0000000000007941 */ /* 0x000fea0003800000 */
.L_x_1612:
        /* <DEDUP_REMOVED lines=16> */
.L_x_1615:
[----:B------:R-:W-:Y:S05]  /*66d0*/  BSYNC B0 ;  /* 0x0000000000007941 */ /* 0x000fea0003800000 */
.L_x_1614:
        /* <DEDUP_REMOVED lines=16> */
.L_x_1617:
[----:B------:R-:W-:Y:S05]  /*67e0*/  BSYNC B0 ;  /* 0x0000000000007941 */ /* 0x000fea0003800000 */
.L_x_1616:
        /* <DEDUP_REMOVED lines=16> */
.L_x_1619:
[----:B------:R-:W-:Y:S05]  /*68f0*/  BSYNC B0 ;  /* 0x0000000000007941 */ /* 0x000fea0003800000 */
.L_x_1618:
        /* <DEDUP_REMOVED lines=20> */
.L_x_1621:
[----:B------:R-:W-:Y:S05]  /*6a40*/  BSYNC B0 ;  /* 0x0000000000007941 */ /* 0x000fea0003800000 */
.L_x_1620:
        /* <DEDUP_REMOVED lines=14> */
.L_x_1623:
[----:B------:R-:W-:Y:S05]  /*6b30*/  BSYNC B0 ;  /* 0x0000000000007941 */ /* 0x000fea0003800000 */
.L_x_1622:
        /* <DEDUP_REMOVED lines=14> */
.L_x_1625:
[----:B------:R-:W-:Y:S05]  /*6c20*/  BSYNC B0 ;  /* 0x0000000000007941 */ /* 0x000fea0003800000 */
.L_x_1624:
        /* <DEDUP_REMOVED lines=13> */
        .type           $_ZN7cutlass13device_kernelIN5flash19enable_sm80_to_sm89INS1_16FlashAttnBwdSm80INS1_25CollectiveMainloopBwdSm80ILi2ELi2EN4cute5tupleIJNS5_1CILi128EEES8_NS7_ILi64EEEEEENS_6half_tEfNS_4arch4Sm80ELb0ELb0ELb1ELb1ELb0ELb0ELb0ELb0ELi2ELi4ELi4ELi4ELb0EEENS1_21CollectiveEpilogueBwdISA_SB_SD_Li256ELb1ELb0ELi2EEENS1_19SingleTileSchedulerILb1ELb0ELb0ELi128EEEEEEEEEvNT_6ParamsE$_ZN4cute3eso3ESOILb0ELb0EJNS_14ComposedLayoutINS_7SwizzleILi3ELi3ELi3EEENS_9MixedBitsILj0ELj432EEENS_6LayoutINS_5tupleIJNS8_IJNS_1CILi2EEESA_SA_EEESA_NS9_ILi8EEEEEENS8_IJNS8_IJNS9_ILi64EEESC_NS9_ILi512EEEEEENS9_ILi8192EEENS9_ILi1024EEEEEEEEEENS_10ViewEngineINS_8smem_ptrIPN7cutlass6half_tEEEEEEEC2ERKSL_RKSS_,@function
        .size           $_ZN7cutlass13device_kernelIN5flash19enable_sm80_to_sm89INS1_16FlashAttnBwdSm80INS1_25CollectiveMainloopBwdSm80ILi2ELi2EN4cute5tupleIJNS5_1CILi128EEES8_NS7_ILi64EEEEEENS_6half_tEfNS_4arch4Sm80ELb0ELb0ELb1ELb1ELb0ELb0ELb0ELb0ELi2ELi4ELi4ELi4ELb0EEENS1_21CollectiveEpilogueBwdISA_SB_SD_Li256ELb1ELb0ELi2EEENS1_19SingleTileSchedulerILb1ELb0ELb0ELi128EEEEEEEEEvNT_6ParamsE$_ZN4cute3eso3ESOILb0ELb0EJNS_14ComposedLayoutINS_7SwizzleILi3ELi3ELi3EEENS_9MixedBitsILj0ELj432EEENS_6LayoutINS_5tupleIJNS8_IJNS_1CILi2EEESA_SA_EEESA_NS9_ILi8EEEEEENS8_IJNS8_IJNS9_ILi64EEESC_NS9_ILi512EEEEEENS9_ILi8192EEENS9_ILi1024EEEEEEEEEENS_10ViewEngineINS_8smem_ptrIPN7cutlass6half_tEEEEEEEC2ERKSL_RKSS_,($_ZN7cutlass13device_kernelIN5flash19enable_sm80_to_sm89INS1_16FlashAttnBwdSm80INS1_25CollectiveMainloopBwdSm80ILi2ELi2EN4cute5tupleIJNS5_1CILi128EEES8_NS7_ILi64EEEEEENS_6half_tEfNS_4arch4Sm80ELb0ELb0ELb1ELb1ELb0ELb0ELb0ELb0ELi2ELi4ELi4ELi4ELb0EEENS1_21CollectiveEpilogueBwdISA_SB_SD_Li256ELb1ELb0ELi2EEENS1_19SingleTileSchedulerILb1ELb0ELb0ELi128EEEEEEEEEvNT_6ParamsE$_ZN4cute3eso3ESOILb0ELb0EJNS_14ComposedLayoutINS_7SwizzleILi3ELi3ELi3EEENS_9MixedBitsILj0ELj432EEENS_6LayoutINS_5tupleIJNS8_IJNS_1CILi2EEESA_SA_EEESA_NS9_ILi8EEEEEENS8_IJNS8_IJNS9_ILi64EEESC_NS9_ILi512EEEEEENS9_ILi8192EEENS9_ILi1024EEEEEEEEEEiEEC2ERKSL_RKi - $_ZN7cutlass13device_kernelIN5flash19enable_sm80_to_sm89INS1_16FlashAttnBwdSm80INS1_25CollectiveMainloopBwdSm80ILi2ELi2EN4cute5tupleIJNS5_1CILi128EEES8_NS7_ILi64EEEEEENS_6half_tEfNS_4arch4Sm80ELb0ELb0ELb1ELb1ELb0ELb0ELb0ELb0ELi2ELi4ELi4ELi4ELb0EEENS1_21CollectiveEpilogueBwdISA_SB_SD_Li256ELb1ELb0ELi2EEENS1_19SingleTileSchedulerILb1ELb0ELb0ELi128EEEEEEEEEvNT_6ParamsE$_ZN4cute3eso3ESOILb0ELb0EJNS_14ComposedLayoutINS_7SwizzleILi3ELi3ELi3EEENS_9MixedBitsILj0ELj432EEENS_6LayoutINS_5tupleIJNS8_IJNS_1CILi2EEESA_SA_EEESA_NS9_ILi8EEEEEENS8_IJNS8_IJNS9_ILi64EEESC_NS9_ILi512EEEEEENS9_ILi8192EEENS9_ILi1024EEEEEEEEEENS_10ViewEngineINS_8smem_ptrIPN7cutlass6half_tEEEEEEEC2ERKSL_RKSS_)
$_ZN7cutlass13device_kernelIN5flash19enable_sm80_to_sm89INS1_16FlashAttnBwdSm80INS1_25CollectiveMainloopBwdSm80ILi2ELi2EN4cute5tupleIJNS5_1CILi128EEES8_NS7_ILi64EEEEEENS_6half_tEfNS_4arch4Sm80ELb0ELb0ELb1ELb1ELb0ELb0ELb0ELb0ELi2ELi4ELi4ELi4ELb0EEENS1_21CollectiveEpilogueBwdISA_SB_SD_Li256ELb1ELb0ELi2EEENS1_19SingleTileSchedulerILb1ELb0ELb0ELi128EEEEEEEEEvNT_6ParamsE$_ZN4cute3eso3ESOILb0ELb0EJNS_14ComposedLayoutINS_7SwizzleILi3ELi3ELi3EEENS_9MixedBitsILj0ELj432EEENS_6LayoutINS_5tupleIJNS8_IJNS_1CILi2EEESA_SA_EEESA_NS9_ILi8EEEEEENS8_IJNS8_IJNS9_ILi64EEESC_NS9_ILi512EEEEEENS9_ILi8192EEENS9_ILi1024EEEEEEEEEENS_10ViewEngineINS_8smem_ptrIPN7cutlass6half_tEEEEEEEC2ERKSL_RKSS_:
[----:B------:R-:W-:Y:S02]  /*6d00*/  IADD3 R3, R60, -c[0x0][0x20], RZ ;  /* 0x800008003c037a10 */ /* 0x000fe40007ffe0ff */
[----:B------:R-:W-:-:S03]  /*6d10*/  IADD3 R2, R2, -c[0x0][0x20], RZ ;  /* 0x8000080002027a10 */ /* 0x000fc60007ffe0ff */
[----:B------:R1:W-:Y:S04]  /*6d20*/  STL [R3], R10 ;  /* 0x0000000a03007387 */ /* 0x0003e80000100800 */
[----:B------:R-:W2:Y:S01]  /*6d30*/  LDL.64 R12, [R2] ;  /* 0x00000000020c7983 */ /* 0x000ea20000100a00 */
[----:B------:R-:W-:-:S03]  /*6d40*/  IMAD.MOV.U32 R7, RZ, RZ, 0x0 ;  /* 0x00000000ff077424 */ /* 0x000fc600078e00ff */
[----:B--2---:R1:W-:Y:S01]  /*6d50*/  STL.64 [R3+0x8], R12 ;  /* 0x0000080c03007387 */ /* 0x0043e20000100a00 */
[----:B------:R-:W-:Y:S05]  /*6d60*/  RET.REL.NODEC R6 `(_ZN7cutlass13device_kernelIN5flash19enable_sm80_to_sm89INS1_16FlashAttnBwdSm80INS1_25CollectiveMainloopBwdSm80ILi2ELi2EN4cute5tupleIJNS5_1CILi128EEES8_NS7_ILi64EEEEEENS_6half_tEfNS_4arch4Sm80ELb0ELb0ELb1ELb1ELb0ELb0ELb0ELb0ELi2ELi4ELi4ELi4ELb0EEENS1_21CollectiveEpilogueBwdISA_SB_SD_Li256ELb1ELb0ELi2EEENS1_19SingleTileSchedulerILb1ELb0ELb0ELi128EEEEEEEEEvNT_6ParamsE) ;  /* 0xffff929006007950 */ /* 0x000fea0003c3ffff */
        .type           $_ZN7cutlass13device_kernelIN5flash19enable_sm80_to_sm89INS1_16FlashAttnBwdSm80INS1_25CollectiveMainloopBwdSm80ILi2ELi2EN4cute5tupleIJNS5_1CILi128EEES8_NS7_ILi64EEEEEENS_6half_tEfNS_4arch4Sm80ELb0ELb0ELb1ELb1ELb0ELb0ELb0ELb0ELi2ELi4ELi4ELi4ELb0EEENS1_21CollectiveEpilogueBwdISA_SB_SD_Li256ELb1ELb0ELi2EEENS1_19SingleTileSchedulerILb1ELb0ELb0ELi128EEEEEEEEEvNT_6ParamsE$_ZN4cute3eso3ESOILb0ELb0EJNS_14ComposedLayoutINS_7SwizzleILi3ELi3ELi3EEENS_9MixedBitsILj0ELj432EEENS_6LayoutINS_5tupleIJNS8_IJNS_1CILi2EEESA_SA_EEESA_NS9_ILi8EEEEEENS8_IJNS8_IJNS9_ILi64EEESC_NS9_ILi512EEEEEENS9_ILi8192EEENS9_ILi1024EEEEEEEEEEiEEC2ERKSL_RKi,@function
        .size           $_ZN7cutlass13device_kernelIN5flash19enable_sm80_to_sm89INS1_16FlashAttnBwdSm80INS1_25CollectiveMainloopBwdSm80ILi2ELi2EN4cute5tupleIJNS5_1CILi128EEES8_NS7_ILi64EEEEEENS_6half_tEfNS_4arch4Sm80ELb0ELb0ELb1ELb1ELb0ELb0ELb0ELb0ELi2ELi4ELi4ELi4ELb0EEENS1_21CollectiveEpilogueBwdISA_SB_SD_Li256ELb1ELb0ELi2EEENS1_19SingleTileSchedulerILb1ELb0ELb0ELi128EEEEEEEEEvNT_6ParamsE$_ZN4cute3eso3ESOILb0ELb0EJNS_14ComposedLayoutINS_7SwizzleILi3ELi3ELi3EEENS_9MixedBitsILj0ELj432EEENS_6LayoutINS_5tupleIJNS8_IJNS_1CILi2EEESA_SA_EEESA_NS9_ILi8EEEEEENS8_IJNS8_IJNS9_ILi64EEESC_NS9_ILi512EEEEEENS9_ILi8192EEENS9_ILi1024EEEEEEEEEEiEEC2ERKSL_RKi,($_ZN7cutlass13device_kernelIN5flash19enable_sm80_to_sm89INS1_16FlashAttnBwdSm80INS1_25CollectiveMainloopBwdSm80ILi2ELi2EN4cute5tupleIJNS5_1CILi128EEES8_NS7_ILi64EEEEEENS_6half_tEfNS_4arch4Sm80ELb0ELb0ELb1ELb1ELb0ELb0ELb0ELb0ELi2ELi4ELi4ELi4ELb0EEENS1_21CollectiveEpilogueBwdISA_SB_SD_Li256ELb1ELb0ELi2EEENS1_19SingleTileSchedulerILb1ELb0ELb0ELi128EEEEEEEEEvNT_6ParamsE$_ZN4cute3eso3ESOILb0ELb0EJNS_5tupleIJNS_1CILi0EEENS2_IJNS3_ILi1EEENS3_ILi256EEEiEEEEEENS3_ILi2048EEENS2_IJiNS3_ILi4096EEEEEEEEC2ERKS8_RKS9_RKSB_ - $_ZN7cutlass13device_kernelIN5flash19enable_sm80_to_sm89INS1_16FlashAttnBwdSm80INS1_25CollectiveMainloopBwdSm80ILi2ELi2EN4cute5tupleIJNS5_1CILi128EEES8_NS7_ILi64EEEEEENS_6half_tEfNS_4arch4Sm80ELb0ELb0ELb1ELb1ELb0ELb0ELb0ELb0ELi2ELi4ELi4ELi4ELb0EEENS1_21CollectiveEpilogueBwdISA_SB_SD_Li256ELb1ELb0ELi2EEENS1_19SingleTileSchedulerILb1ELb0ELb0ELi128EEEEEEEEEvNT_6ParamsE$_ZN4cute3eso3ESOILb0ELb0EJNS_14ComposedLayoutINS_7SwizzleILi3ELi3ELi3EEENS_9MixedBitsILj0ELj432EEENS_6LayoutINS_5tupleIJNS8_IJNS_1CILi2EEESA_SA_EEESA_NS9_ILi8EEEEEENS8_IJNS8_IJNS9_ILi64EEESC_NS9_ILi512EEEEEENS9_ILi8192EEENS9_ILi1024EEEEEEEEEEiEEC2ERKSL_RKi)
$_ZN7cutlass13device_kernelIN5flash19enable_sm80_to_sm89INS1_16FlashAttnBwdSm80INS1_25CollectiveMainloopBwdSm80ILi2ELi2EN4cute5tupleIJNS5_1CILi128EEES8_NS7_ILi64EEEEEENS_6half_tEfNS_4arch4Sm80ELb0ELb0ELb1ELb1ELb0ELb0ELb0ELb0ELi2ELi4ELi4ELi4ELb0EEENS1_21CollectiveEpilogueBwdISA_SB_SD_Li256ELb1ELb0ELi2EEENS1_19SingleTileSchedulerILb1ELb0ELb0ELi128EEEEEEEEEvNT_6ParamsE$_ZN4cute3eso3ESOILb0ELb0EJNS_14ComposedLayoutINS_7SwizzleILi3ELi3ELi3EEENS_9MixedBitsILj0ELj432EEENS_6LayoutINS_5tupleIJNS8_IJNS_1CILi2EEESA_SA_EEESA_NS9_ILi8EEEEEENS8_IJNS8_IJNS9_ILi64EEESC_NS9_ILi512EEEEEENS9_ILi8192EEENS9_ILi1024EEEEEEEEEEiEEC2ERKSL_RKi:
[----:B------:R-:W-:Y:S02]  /*6d70*/  IADD3 R7, R60, -c[0x0][0x20], RZ ;  /* 0x800008003c077a10 */ /* 0x000fe40007ffe0ff */
[----:B------:R-:W-:-:S03]  /*6d80*/  IADD3 R3, R3, -c[0x0][0x20], RZ ;  /* 0x8000080003037a10 */ /* 0x000fc60007ffe0ff */
[----:B------:R1:W-:Y:S04]  /*6d90*/  STL [R7], R2 ;  /* 0x0000000207007387 */ /* 0x0003e80000100800 */
[----:B------:R-:W2:Y:S01]  /*6da0*/  LDL R12, [R3] ;  /* 0x00000000030c7983 */ /* 0x000ea20000100800 */
[----:B------:R-:W-:Y:S02]  /*6db0*/  IMAD.MOV.U32 R14, RZ, RZ, R6 ;  /* 0x000000ffff0e7224 */ /* 0x000fe400078e0006 */
[----:B------:R-:W-:Y:S01]  /*6dc0*/  IMAD.MOV.U32 R15, RZ, RZ, 0x0 ;  /* 0x00000000ff0f7424 */ /* 0x000fe200078e00ff */
[----:B--2---:R1:W-:Y:S03]  /*6dd0*/  STL [R7+0x4], R12 ;  /* 0x0000040c07007387 */ /* 0x0043e60000100800 */
[----:B------:R-:W-:Y:S05]  /*6de0*/  RET.REL.NODEC R14 `(_ZN7cutlass13device_kernelIN5flash19enable_sm80_to_sm89INS1_16FlashAttnBwdSm80INS1_25CollectiveMainloopBwdSm80ILi2ELi2EN4cute5tupleIJNS5_1CILi128EEES8_NS7_ILi64EEEEEENS_6half_tEfNS_4arch4Sm80ELb0ELb0ELb1ELb1ELb0ELb0ELb0ELb0ELi2ELi4ELi4ELi4ELb0EEENS1_21CollectiveEpilogueBwdISA_SB_SD_Li256ELb1ELb0ELi2EEENS1_19SingleTileSchedulerILb1ELb0ELb0ELi128EEEEEEEEEvNT_6ParamsE) ;  /* 0xffff92100e007950 */ /* 0x000fea0003c3ffff */
        .type           $_ZN7cutlass13device_kernelIN5flash19enable_sm80_to_sm89INS1_16FlashAttnBwdSm80INS1_25CollectiveMainloopBwdSm80ILi2ELi2EN4cute5tupleIJNS5_1CILi128EEES8_NS7_ILi64EEEEEENS_6half_tEfNS_4arch4Sm80ELb0ELb0ELb1ELb1ELb0ELb0ELb0ELb0ELi2ELi4ELi4ELi4ELb0EEENS1_21CollectiveEpilogueBwdISA_SB_SD_Li256ELb1ELb0ELi2EEENS1_19SingleTileSchedulerILb1ELb0ELb0ELi128EEEEEEEEEvNT_6ParamsE$_ZN4cute3eso3ESOILb0ELb0EJNS_5tupleIJNS_1CILi0EEENS2_IJNS3_ILi1EEENS3_ILi256EEEiEEEEEENS3_ILi2048EEENS2_IJiNS3_ILi4096EEEEEEEEC2ERKS8_RKS9_RKSB_,@function
        .size           $_ZN7cutlass13device_kernelIN5flash19enable_sm80_to_sm89INS1_16FlashAttnBwdSm80INS1_25CollectiveMainloopBwdSm80ILi2ELi2EN4cute5tupleIJNS5_1CILi128EEES8_NS7_ILi64EEEEEENS_6half_tEfNS_4arch4Sm80ELb0ELb0ELb1ELb1ELb0ELb0ELb0ELb0ELi2ELi4ELi4ELi4ELb0EEENS1_21CollectiveEpilogueBwdISA_SB_SD_Li256ELb1ELb0ELi2EEENS1_19SingleTileSchedulerILb1ELb0ELb0ELi128EEEEEEEEEvNT_6ParamsE$_ZN4cute3eso3ESOILb0ELb0EJNS_5tupleIJNS_1CILi0EEENS2_IJNS3_ILi1EEENS3_ILi256EEEiEEEEEENS3_ILi2048EEENS2_IJiNS3_ILi4096EEEEEEEEC2ERKS8_RKS9_RKSB_,($_ZN7cutlass13device_kernelIN5flash19enable_sm80_to_sm89INS1_16FlashAttnBwdSm80INS1_25CollectiveMainloopBwdSm80ILi2ELi2EN4cute5tupleIJNS5_1CILi128EEES8_NS7_ILi64EEEEEENS_6half_tEfNS_4arch4Sm80ELb0ELb0ELb1ELb1ELb0ELb0ELb0ELb0ELi2ELi4ELi4ELi4ELb0EEENS1_21CollectiveEpilogueBwdISA_SB_SD_Li256ELb1ELb0ELi2EEENS1_19SingleTileSchedulerILb1ELb0ELb0ELi128EEEEEEEEEvNT_6ParamsE$_ZN4cute3eso3ESOILb0ELb0EJNS_5tupleIJNS_1CILi1EEENS3_ILi512EEEiEEENS3_ILi4096EEENS2_IJNS2_IJiiEEENS3_ILi8192EEEEEEEEC2ERKS6_RKS7_RKSA_ - $_ZN7cutlass13device_kernelIN5flash19enable_sm80_to_sm89INS1_16FlashAttnBwdSm80INS1_25CollectiveMainloopBwdSm80ILi2ELi2EN4cute5tupleIJNS5_1CILi128EEES8_NS7_ILi64EEEEEENS_6half_tEfNS_4arch4Sm80ELb0ELb0ELb1ELb1ELb0ELb0ELb0ELb0ELi2ELi4ELi4ELi4ELb0EEENS1_21CollectiveEpilogueBwdISA_SB_SD_Li256ELb1ELb0ELi2EEENS1_19SingleTileSchedulerILb1ELb0ELb0ELi128EEEEEEEEEvNT_6ParamsE$_ZN4cute3eso3ESOILb0ELb0EJNS_5tupleIJNS_1CILi0EEENS2_IJNS3_ILi1EEENS3_ILi256EEEiEEEEEENS3_ILi2048EEENS2_IJiNS3_ILi4096EEEEEEEEC2ERKS8_RKS9_RKSB_)
$_ZN7cutlass13device_kernelIN5flash19enable_sm80_to_sm89INS1_16FlashAttnBwdSm80INS1_25CollectiveMainloopBwdSm80ILi2ELi2EN4cute5tupleIJNS5_1CILi128EEES8_NS7_ILi64EEEEEENS_6half_tEfNS_4arch4Sm80ELb0ELb0ELb1ELb1ELb0ELb0ELb0ELb0ELi2ELi4ELi4ELi4ELb0EEENS1_21CollectiveEpilogueBwdISA_SB_SD_Li256ELb1ELb0ELi2EEENS1_19SingleTileSchedulerILb1ELb0ELb0ELi128EEEEEEEEEvNT_6ParamsE$_ZN4cute3eso3ESOILb0ELb0EJNS_5tupleIJNS_1CILi0EEENS2_IJNS3_ILi1EEENS3_ILi256EEEiEEEEEENS3_ILi2048EEENS2_IJiNS3_ILi4096EEEEEEEEC2ERKS8_RKS9_RKSB_:
        /* <DEDUP_REMOVED lines=8> */
        .type           $_ZN7cutlass13device_kernelIN5flash19enable_sm80_to_sm89INS1_16FlashAttnBwdSm80INS1_25CollectiveMainloopBwdSm80ILi2ELi2EN4cute5tupleIJNS5_1CILi128EEES8_NS7_ILi64EEEEEENS_6half_tEfNS_4arch4Sm80ELb0ELb0ELb1ELb1ELb0ELb0ELb0ELb0ELi2ELi4ELi4ELi4ELb0EEENS1_21CollectiveEpilogueBwdISA_SB_SD_Li256ELb1ELb0ELi2EEENS1_19SingleTileSchedulerILb1ELb0ELb0ELi128EEEEEEEEEvNT_6ParamsE$_ZN4cute3eso3ESOILb0ELb0EJNS_5tupleIJNS_1CILi1EEENS3_ILi512EEEiEEENS3_ILi4096EEENS2_IJNS2_IJiiEEENS3_ILi8192EEEEEEEEC2ERKS6_RKS7_RKSA_,@function
        .size           $_ZN7cutlass13device_kernelIN5flash19enable_sm80_to_sm89INS1_16FlashAttnBwdSm80INS1_25CollectiveMainloopBwdSm80ILi2ELi2EN4cute5tupleIJNS5_1CILi128EEES8_NS7_ILi64EEEEEENS_6half_tEfNS_4arch4Sm80ELb0ELb0ELb1ELb1ELb0ELb0ELb0ELb0ELi2ELi4ELi4ELi4ELb0EEENS1_21CollectiveEpilogueBwdISA_SB_SD_Li256ELb1ELb0ELi2EEENS1_19SingleTileSchedulerILb1ELb0ELb0ELi128EEEEEEEEEvNT_6ParamsE$_ZN4cute3eso3ESOILb0ELb0EJNS_5tupleIJNS_1CILi1EEENS3_ILi512EEEiEEENS3_ILi4096EEENS2_IJNS2_IJiiEEENS3_ILi8192EEEEEEEEC2ERKS6_RKS7_RKSA_,($_ZN7cutlass13device_kernelIN5flash19enable_sm80_to_sm89INS1_16FlashAttnBwdSm80INS1_25CollectiveMainloopBwdSm80ILi2ELi2EN4cute5tupleIJNS5_1CILi128EEES8_NS7_ILi64EEEEEENS_6half_tEfNS_4arch4Sm80ELb0ELb0ELb1ELb1ELb0ELb0ELb0ELb0ELi2ELi4ELi4ELi4ELb0EEENS1_21CollectiveEpilogueBwdISA_SB_SD_Li256ELb1ELb0ELi2EEENS1_19SingleTileSchedulerILb1ELb0ELb0ELi128EEEEEEEEEvNT_6ParamsE$_ZN4cute3eso3ESOILb0ELb0EJNS_5tupleIJNS_1CILi1EEENS3_ILi512EEEiEEENS3_ILi4096EEENS2_IJiiEEEEEC2ERKS6_RKS7_RKS8_ - $_ZN7cutlass13device_kernelIN5flash19enable_sm80_to_sm89INS1_16FlashAttnBwdSm80INS1_25CollectiveMainloopBwdSm80ILi2ELi2EN4cute5tupleIJNS5_1CILi128EEES8_NS7_ILi64EEEEEENS_6half_tEfNS_4arch4Sm80ELb0ELb0ELb1ELb1ELb0ELb0ELb0ELb0ELi2ELi4ELi4ELi4ELb0EEENS1_21CollectiveEpilogueBwdISA_SB_SD_Li256ELb1ELb0ELi2EEENS1_19SingleTileSchedulerILb1ELb0ELb0ELi128EEEEEEEEEvNT_6ParamsE$_ZN4cute3eso3ESOILb0ELb0EJNS_5tupleIJNS_1CILi1EEENS3_ILi512EEEiEEENS3_ILi4096EEENS2_IJNS2_IJiiEEENS3_ILi8192EEEEEEEEC2ERKS6_RKS7_RKSA_)
$_ZN7cutlass13device_kernelIN5flash19enable_sm80_to_sm89INS1_16FlashAttnBwdSm80INS1_25CollectiveMainloopBwdSm80ILi2ELi2EN4cute5tupleIJNS5_1CILi128EEES8_NS7_ILi64EEEEEENS_6half_tEfNS_4arch4Sm80ELb0ELb0ELb1ELb1ELb0ELb0ELb0ELb0ELi2ELi4ELi4ELi4ELb0EEENS1_21CollectiveEpilogueBwdISA_SB_SD_Li256ELb1ELb0ELi2EEENS1_19SingleTileSchedulerILb1ELb0ELb0ELi128EEEEEEEEEvNT_6ParamsE$_ZN4cute3eso3ESOILb0ELb0EJNS_5tupleIJNS_1CILi1EEENS3_ILi512EEEiEEENS3_ILi4096EEENS2_IJNS2_IJiiEEENS3_ILi8192EEEEEEEEC2ERKS6_RKS7_RKSA_:
        /* <DEDUP_REMOVED lines=9> */
[----:B------:R-:W-:Y:S05]  /*6f00*/  RET.REL.NODEC R34 `(_ZN7cutlass13device_kernelIN5flash19enable_sm80_to_sm89INS1_16FlashAttnBwdSm80INS1_25CollectiveMainloopBwdSm80ILi2ELi2EN4cute5tupleIJNS5_1CILi128EEES8_NS7_ILi64EEEEEENS_6half_tEfNS_4arch4Sm80ELb0ELb0ELb1ELb1ELb0ELb0ELb0ELb0ELi2ELi4ELi4ELi4ELb0EEENS1_21CollectiveEpilogueBwdISA_SB_SD_Li256ELb1ELb0ELi2EEENS1_19SingleTileSchedulerILb1ELb0ELb0ELi128EEEEEEEEEvNT_6ParamsE) ;  /* 0xffff90f022007950 */ /* 0x000fea0003c3ffff */
        .type           $_ZN7cutlass13device_kernelIN5flash19enable_sm80_to_sm89INS1_16FlashAttnBwdSm80INS1_25CollectiveMainloopBwdSm80ILi2ELi2EN4cute5tupleIJNS5_1CILi128EEES8_NS7_ILi64EEEEEENS_6half_tEfNS_4arch4Sm80ELb0ELb0ELb1ELb1ELb0ELb0ELb0ELb0ELi2ELi4ELi4ELi4ELb0EEENS1_21CollectiveEpilogueBwdISA_SB_SD_Li256ELb1ELb0ELi2EEENS1_19SingleTileSchedulerILb1ELb0ELb0ELi128EEEEEEEEEvNT_6ParamsE$_ZN4cute3eso3ESOILb0ELb0EJNS_5tupleIJNS_1CILi1EEENS3_ILi512EEEiEEENS3_ILi4096EEENS2_IJiiEEEEEC2ERKS6_RKS7_RKS8_,@function
        .size           $_ZN7cutlass13device_kernelIN5flash19enable_sm80_to_sm89INS1_16FlashAttnBwdSm80INS1_25CollectiveMainloopBwdSm80ILi2ELi2EN4cute5tupleIJNS5_1CILi128EEES8_NS7_ILi64EEEEEENS_6half_tEfNS_4arch4Sm80ELb0ELb0ELb1ELb1ELb0ELb0ELb0ELb0ELi2ELi4ELi4ELi4ELb0EEENS1_21CollectiveEpilogueBwdISA_SB_SD_Li256ELb1ELb0ELi2EEENS1_19SingleTileSchedulerILb1ELb0ELb0ELi128EEEEEEEEEvNT_6ParamsE$_ZN4cute3eso3ESOILb0ELb0EJNS_5tupleIJNS_1CILi1EEENS3_ILi512EEEiEEENS3_ILi4096EEENS2_IJiiEEEEEC2ERKS6_RKS7_RKS8_,($_ZN7cutlass13device_kernelIN5flash19enable_sm80_to_sm89INS1_16FlashAttnBwdSm80INS1_25CollectiveMainloopBwdSm80ILi2ELi2EN4cute5tupleIJNS5_1CILi128EEES8_NS7_ILi64EEEEEENS_6half_tEfNS_4arch4Sm80ELb0ELb0ELb1ELb1ELb0ELb0ELb0ELb0ELi2ELi4ELi4ELi4ELb0EEENS1_21CollectiveEpilogueBwdISA_SB_SD_Li256ELb1ELb0ELi2EEENS1_19SingleTileSchedulerILb1ELb0ELb0ELi128EEEEEEEEEvNT_6ParamsE$_ZN4cute3eso3ESOILb0ELb0EJNS_5tupleIJNS_1CILi1EEEiEEENS3_ILi1024EEENS2_IJiiEEEEEC2ERKS5_RKS6_RKS7_ - $_ZN7cutlass13device_kernelIN5flash19enable_sm80_to_sm89INS1_16FlashAttnBwdSm80INS1_25CollectiveMainloopBwdSm80ILi2ELi2EN4cute5tupleIJNS5_1CILi128EEES8_NS7_ILi64EEEEEENS_6half_tEfNS_4arch4Sm80ELb0ELb0ELb1ELb1ELb0ELb0ELb0ELb0ELi2ELi4ELi4ELi4ELb0EEENS1_21CollectiveEpilogueBwdISA_SB_SD_Li256ELb1ELb0ELi2EEENS1_19SingleTileSchedulerILb1ELb0ELb0ELi128EEEEEEEEEvNT_6ParamsE$_ZN4cute3eso3ESOILb0ELb0EJNS_5tupleIJNS_1CILi1EEENS3_ILi512EEEiEEENS3_ILi4096EEENS2_IJiiEEEEEC2ERKS6_RKS7_RKS8_)
$_ZN7cutlass13device_kernelIN5flash19enable_sm80_to_sm89INS1_16FlashAttnBwdSm80INS1_25CollectiveMainloopBwdSm80ILi2ELi2EN4cute5tupleIJNS5_1CILi128EEES8_NS7_ILi64EEEEEENS_6half_tEfNS_4arch4Sm80ELb0ELb0ELb1ELb1ELb0ELb0ELb0ELb0ELi2ELi4ELi4ELi4ELb0EEENS1_21CollectiveEpilogueBwdISA_SB_SD_Li256ELb1ELb0ELi2EEENS1_19SingleTileSchedulerILb1ELb0ELb0ELi128EEEEEEEEEvNT_6ParamsE$_ZN4cute3eso3ESOILb0ELb0EJNS_5tupleIJNS_1CILi1EEENS3_ILi512EEEiEEENS3_ILi4096EEENS2_IJiiEEEEEC2ERKS6_RKS7_RKS8_:
        /* <DEDUP_REMOVED lines=8> */
[----:B------:R-:W-:Y:S05]  /*6f90*/  RET.REL.NODEC R4 `(_ZN7cutlass13device_kernelIN5flash19enable_sm80_to_sm89INS1_16FlashAttnBwdSm80INS1_25CollectiveMainloopBwdSm80ILi2ELi2EN4cute5tupleIJNS5_1CILi128EEES8_NS7_ILi64EEEEEENS_6half_tEfNS_4arch4Sm80ELb0ELb0ELb1ELb1ELb0ELb0ELb0ELb0ELi2ELi4ELi4ELi4ELb0EEENS1_21CollectiveEpilogueBwdISA_SB_SD_Li256ELb1ELb0ELi2EEENS1_19SingleTileSchedulerILb1ELb0ELb0ELi128EEEEEEEEEvNT_6ParamsE) ;  /* 0xffff906004007950 */ /* 0x000fea0003c3ffff */
        .type           $_ZN7cutlass13device_kernelIN5flash19enable_sm80_to_sm89INS1_16FlashAttnBwdSm80INS1_25CollectiveMainloopBwdSm80ILi2ELi2EN4cute5tupleIJNS5_1CILi128EEES8_NS7_ILi64EEEEEENS_6half_tEfNS_4arch4Sm80ELb0ELb0ELb1ELb1ELb0ELb0ELb0ELb0ELi2ELi4ELi4ELi4ELb0EEENS1_21CollectiveEpilogueBwdISA_SB_SD_Li256ELb1ELb0ELi2EEENS1_19SingleTileSchedulerILb1ELb0ELb0ELi128EEEEEEEEEvNT_6ParamsE$_ZN4cute3eso3ESOILb0ELb0EJNS_5tupleIJNS_1CILi1EEEiEEENS3_ILi1024EEENS2_IJiiEEEEEC2ERKS5_RKS6_RKS7_,@function
        .size           $_ZN7cutlass13device_kernelIN5flash19enable_sm80_to_sm89INS1_16FlashAttnBwdSm80INS1_25CollectiveMainloopBwdSm80ILi2ELi2EN4cute5tupleIJNS5_1CILi128EEES8_NS7_ILi64EEEEEENS_6half_tEfNS_4arch4Sm80ELb0ELb0ELb1ELb1ELb0ELb0ELb0ELb0ELi2ELi4ELi4ELi4ELb0EEENS1_21CollectiveEpilogueBwdISA_SB_SD_Li256ELb1ELb0ELi2EEENS1_19SingleTileSchedulerILb1ELb0ELb0ELi128EEEEEEEEEvNT_6ParamsE$_ZN4cute3eso3ESOILb0ELb0EJNS_5tupleIJNS_1CILi1EEEiEEENS3_ILi1024EEENS2_IJiiEEEEEC2ERKS5_RKS6_RKS7_,($_ZN7cutlass13device_kernelIN5flash19enable_sm80_to_sm89INS1_16FlashAttnBwdSm80INS1_25CollectiveMainloopBwdSm80ILi2ELi2EN4cute5tupleIJNS5_1CILi128EEES8_NS7_ILi64EEEEEENS_6half_tEfNS_4arch4Sm80ELb0ELb0ELb1ELb1ELb0ELb0ELb0ELb0ELi2ELi4ELi4ELi4ELb0EEENS1_21CollectiveEpilogueBwdISA_SB_SD_Li256ELb1ELb0ELi2EEENS1_19SingleTileSchedulerILb1ELb0ELb0ELi128EEEEEEEEEvNT_6ParamsE$_ZN4cute3eso3ESOILb0ELb0EJNS_5tupleIJiNS_1CILi512EEEEEENS2_IJiiEEENS3_ILi1024EEEEEC2ERKS5_RKS6_RKS7_ - $_ZN7cutlass13device_kernelIN5flash19enable_sm80_to_sm89INS1_16FlashAttnBwdSm80INS1_25CollectiveMainloopBwdSm80ILi2ELi2EN4cute5tupleIJNS5_1CILi128EEES8_NS7_ILi64EEEEEENS_6half_tEfNS_4arch4Sm80ELb0ELb0ELb1ELb1ELb0ELb0ELb0ELb0ELi2ELi4ELi4ELi4ELb0EEENS1_21CollectiveEpilogueBwdISA_SB_SD_Li256ELb1ELb0ELi2EEENS1_19SingleTileSchedulerILb1ELb0ELb0ELi128EEEEEEEEEvNT_6ParamsE$_ZN4cute3eso3ESOILb0ELb0EJNS_5tupleIJNS_1CILi1EEEiEEENS3_ILi1024EEENS2_IJiiEEEEEC2ERKS5_RKS6_RKS7_)
$_ZN7cutlass13device_kernelIN5flash19enable_sm80_to_sm89INS1_16FlashAttnBwdSm80INS1_25CollectiveMainloopBwdSm80ILi2ELi2EN4cute5tupleIJNS5_1CILi128EEES8_NS7_ILi64EEEEEENS_6half_tEfNS_4arch4Sm80ELb0ELb0ELb1ELb1ELb0ELb0ELb0ELb0ELi2ELi4ELi4ELi4ELb0EEENS1_21CollectiveEpilogueBwdISA_SB_SD_Li256ELb1ELb0ELi2EEENS1_19SingleTileSchedulerILb1ELb0ELb0ELi128EEEEEEEEEvNT_6ParamsE$_ZN4cute3eso3ESOILb0ELb0EJNS_5tupleIJNS_1CILi1EEEiEEENS3_ILi1024EEENS2_IJiiEEEEEC2ERKS5_RKS6_RKS7_:
        /* <DEDUP_REMOVED lines=9> */
        .type           $_ZN7cutlass13device_kernelIN5flash19enable_sm80_to_sm89INS1_16FlashAttnBwdSm80INS1_25CollectiveMainloopBwdSm80ILi2ELi2EN4cute5tupleIJNS5_1CILi128EEES8_NS7_ILi64EEEEEENS_6half_tEfNS_4arch4Sm80ELb0ELb0ELb1ELb1ELb0ELb0ELb0ELb0ELi2ELi4ELi4ELi4ELb0EEENS1_21CollectiveEpilogueBwdISA_SB_SD_Li256ELb1ELb0ELi2EEENS1_19SingleTileSchedulerILb1ELb0ELb0ELi128EEEEEEEEEvNT_6ParamsE$_ZN4cute3eso3ESOILb0ELb0EJNS_5tupleIJiNS_1CILi512EEEEEENS2_IJiiEEENS3_ILi1024EEEEEC2ERKS5_RKS6_RKS7_,@function
        .size           $_ZN7cutlass13device_kernelIN5flash19enable_sm80_to_sm89INS1_16FlashAttnBwdSm80INS1_25CollectiveMainloopBwdSm80ILi2ELi2EN4cute5tupleIJNS5_1CILi128EEES8_NS7_ILi64EEEEEENS_6half_tEfNS_4arch4Sm80ELb0ELb0ELb1ELb1ELb0ELb0ELb0ELb0ELi2ELi4ELi4ELi4ELb0EEENS1_21CollectiveEpilogueBwdISA_SB_SD_Li256ELb1ELb0ELi2EEENS1_19SingleTileSchedulerILb1ELb0ELb0ELi128EEEEEEEEEvNT_6ParamsE$_ZN4cute3eso3ESOILb0ELb0EJNS_5tupleIJiNS_1CILi512EEEEEENS2_IJiiEEENS3_ILi1024EEEEEC2ERKS5_RKS6_RKS7_,($_ZN7cutlass13device_kernelIN5flash19enable_sm80_to_sm89INS1_16FlashAttnBwdSm80INS1_25CollectiveMainloopBwdSm80ILi2ELi2EN4cute5tupleIJNS5_1CILi128EEES8_NS7_ILi64EEEEEENS_6half_tEfNS_4arch4Sm80ELb0ELb0ELb1ELb1ELb0ELb0ELb0ELb0ELi2ELi4ELi4ELi4ELb0EEENS1_21CollectiveEpilogueBwdISA_SB_SD_Li256ELb1ELb0ELi2EEENS1_19SingleTileSchedulerILb1ELb0ELb0ELi128EEEEEEEEEvNT_6ParamsE$_ZN4cute3eso3ESOILb0ELb0EJNS_6LayoutINS_5tupleIJNS3_IJNS3_IJNS_1CILi8EEENS4_ILi1EEEEEES6_EEENS3_IJNS3_IJS6_S6_EEENS4_ILi2EEEEEEEEENS3_IJNS3_IJNS3_IJS6_NS4_ILi0EEEEEESD_EEENS3_IJNS3_IJSD_SD_EEEiEEEEEEEENS_10ViewEngineINS_8smem_ptrIPN7cutlass6half_tEEEEEEEC2ERKSJ_RKSQ_ - $_ZN7cutlass13device_kernelIN5flash19enable_sm80_to_sm89INS1_16FlashAttnBwdSm80INS1_25CollectiveMainloopBwdSm80ILi2ELi2EN4cute5tupleIJNS5_1CILi128EEES8_NS7_ILi64EEEEEENS_6half_tEfNS_4arch4Sm80ELb0ELb0ELb1ELb1ELb0ELb0ELb0ELb0ELi2ELi4ELi4ELi4ELb0EEENS1_21CollectiveEpilogueBwdISA_SB_SD_Li256ELb1ELb0ELi2EEENS1_19SingleTileSchedulerILb1ELb0ELb0ELi128EEEEEEEEEvNT_6ParamsE$_ZN4cute3eso3ESOILb0ELb0EJNS_5tupleIJiNS_1CILi512EEEEEENS2_IJiiEEENS3_ILi1024EEEEEC2ERKS5_RKS6_RKS7_)
$_ZN7cutlass13device_kernelIN5flash19enable_sm80_to_sm89INS1_16FlashAttnBwdSm80INS1_25CollectiveMainloopBwdSm80ILi2ELi2EN4cute5tupleIJNS5_1CILi128EEES8_NS7_ILi64EEEEEENS_6half_tEfNS_4arch4Sm80ELb0ELb0ELb1ELb1ELb0ELb0ELb0ELb0ELi2ELi4ELi4ELi4ELb0EEENS1_21CollectiveEpilogueBwdISA_SB_SD_Li256ELb1ELb0ELi2EEENS1_19SingleTileSchedulerILb1ELb0ELb0ELi128EEEEEEEEEvNT_6ParamsE$_ZN4cute3eso3ESOILb0ELb0EJNS_5tupleIJiNS_1CILi512EEEEEENS2_IJiiEEENS3_ILi1024EEEEEC2ERKS5_RKS6_RKS7_:
        /* <DEDUP_REMOVED lines=9> */
        .type           $_ZN7cutlass13device_kernelIN5flash19enable_sm80_to_sm89INS1_16FlashAttnBwdSm80INS1_25CollectiveMainloopBwdSm80ILi2ELi2EN4cute5tupleIJNS5_1CILi128EEES8_NS7_ILi64EEEEEENS_6half_tEfNS_4arch4Sm80ELb0ELb0ELb1ELb1ELb0ELb0ELb0ELb0ELi2ELi4ELi4ELi4ELb0EEENS1_21CollectiveEpilogueBwdISA_SB_SD_Li256ELb1ELb0ELi2EEENS1_19SingleTileSchedulerILb1ELb0ELb0ELi128EEEEEEEEEvNT_6ParamsE$_ZN4cute3eso3ESOILb0ELb0EJNS_6LayoutINS_5tupleIJNS3_IJNS3_IJNS_1CILi8EEENS4_ILi1EEEEEES6_EEENS3_IJNS3_IJS6_S6_EEENS4_ILi2EEEEEEEEENS3_IJNS3_IJNS3_IJS6_NS4_ILi0EEEEEESD_EEENS3_IJNS3_IJSD_SD_EEEiEEEEEEEENS_10ViewEngineINS_8smem_ptrIPN7cutlass6half_tEEEEEEEC2ERKSJ_RKSQ_,@function
        .size           $_ZN7cutlass13device_kernelIN5flash19enable_sm80_to_sm89INS1_16FlashAttnBwdSm80INS1_25CollectiveMainloopBwdSm80ILi2ELi2EN4cute5tupleIJNS5_1CILi128EEES8_NS7_ILi64EEEEEENS_6half_tEfNS_4arch4Sm80ELb0ELb0ELb1ELb1ELb0ELb0ELb0ELb0ELi2ELi4ELi4ELi4ELb0EEENS1_21CollectiveEpilogueBwdISA_SB_SD_Li256ELb1ELb0ELi2EEENS1_19SingleTileSchedulerILb1ELb0ELb0ELi128EEEEEEEEEvNT_6ParamsE$_ZN4cute3eso3ESOILb0ELb0EJNS_6LayoutINS_5tupleIJNS3_IJNS3_IJNS_1CILi8EEENS4_ILi1EEEEEES6_EEENS3_IJNS3_IJS6_S6_EEENS4_ILi2EEEEEEEEENS3_IJNS3_IJNS3_IJS6_NS4_ILi0EEEEEESD_EEENS3_IJNS3_IJSD_SD_EEEiEEEEEEEENS_10ViewEngineINS_8smem_ptrIPN7cutlass6half_tEEEEEEEC2ERKSJ_RKSQ_,($_ZN7cutlass13device_kernelIN5flash19enable_sm80_to_sm89INS1_16FlashAttnBwdSm80INS1_25CollectiveMainloopBwdSm80ILi2ELi2EN4cute5tupleIJNS5_1CILi128EEES8_NS7_ILi64EEEEEENS_6half_tEfNS_4arch4Sm80ELb0ELb0ELb1ELb1ELb0ELb0ELb0ELb0ELi2ELi4ELi4ELi4ELb0EEENS1_21CollectiveEpilogueBwdISA_SB_SD_Li256ELb1ELb0ELi2EEENS1_19SingleTileSchedulerILb1ELb0ELb0ELi128EEEEEEEEEvNT_6ParamsE$_ZN4cute3eso3ESOILb0ELb0EJNS_6LayoutINS_5tupleIJNS3_IJNS_1CILi1EEENS3_IJS5_NS4_ILi2EEES6_EEEEEES6_NS3_IJS6_S6_EEEEEENS3_IJNS3_IJNS4_ILi0EEENS3_IJS5_NS4_ILi256EEEiEEEEEENS4_ILi2048EEENS3_IJiNS4_ILi4096EEEEEEEEEEENS_10ViewEngineINS_8smem_ptrIPjEEEEEEC2ERKSJ_RKSO_ - $_ZN7cutlass13device_kernelIN5flash19enable_sm80_to_sm89INS1_16FlashAttnBwdSm80INS1_25CollectiveMainloopBwdSm80ILi2ELi2EN4cute5tupleIJNS5_1CILi128EEES8_NS7_ILi64EEEEEENS_6half_tEfNS_4arch4Sm80ELb0ELb0ELb1ELb1ELb0ELb0ELb0ELb0ELi2ELi4ELi4ELi4ELb0EEENS1_21CollectiveEpilogueBwdISA_SB_SD_Li256ELb1ELb0ELi2EEENS1_19SingleTileSchedulerILb1ELb0ELb0ELi128EEEEEEEEEvNT_6ParamsE$_ZN4cute3eso3ESOILb0ELb0EJNS_6LayoutINS_5tupleIJNS3_IJNS3_IJNS_1CILi8EEENS4_ILi1EEEEEES6_EEENS3_IJNS3_IJS6_S6_EEENS4_ILi2EEEEEEEEENS3_IJNS3_IJNS3_IJS6_NS4_ILi0EEEEEESD_EEENS3_IJNS3_IJSD_SD_EEEiEEEEEEEENS_10ViewEngineINS_8smem_ptrIPN7cutlass6half_tEEEEEEEC2ERKSJ_RKSQ_)
$_ZN7cutlass13device_kernelIN5flash19enable_sm80_to_sm89INS1_16FlashAttnBwdSm80INS1_25CollectiveMainloopBwdSm80ILi2ELi2EN4cute5tupleIJNS5_1CILi128EEES8_NS7_ILi64EEEEEENS_6half_tEfNS_4arch4Sm80ELb0ELb0ELb1ELb1ELb0ELb0ELb0ELb0ELi2ELi4ELi4ELi4ELb0EEENS1_21CollectiveEpilogueBwdISA_SB_SD_Li256ELb1ELb0ELi2EEENS1_19SingleTileSchedulerILb1ELb0ELb0ELi128EEEEEEEEEvNT_6ParamsE$_ZN4cute3eso3ESOILb0ELb0EJNS_6LayoutINS_5tupleIJNS3_IJNS3_IJNS_1CILi8EEENS4_ILi1EEEEEES6_EEENS3_IJNS3_IJS6_S6_EEENS4_ILi2EEEEEEEEENS3_IJNS3_IJNS3_IJS6_NS4_ILi0EEEEEESD_EEENS3_IJNS3_IJSD_SD_EEEiEEEEEEEENS_10ViewEngineINS_8smem_ptrIPN7cutlass6half_tEEEEEEEC2ERKSJ_RKSQ_:
[----:B------:R-:W-:Y:S02]  /*70c0*/  IADD3 R11, R82, -c[0x0][0x20], RZ ;  /* 0x80000800520b7a10 */ /* 0x000fe40007ffe0ff */
[----:B------:R-:W-:-:S03]  /*70d0*/  IADD3 R10, R83, -c[0x0][0x20], RZ ;  /* 0x80000800530a7a10 */ /* 0x000fc60007ffe0ff */
[----:B------:R1:W-:Y:S04]  /*70e0*/  STL [R11], R14 ;  /* 0x0000000e0b007387 */ /* 0x0003e80000100800 */
[----:B------:R-:W2:Y:S01]  /*70f0*/  LDL.64 R34, [R10] ;  /* 0x000000000a227983 */ /* 0x000ea20000100a00 */
[----:B------:R-:W-:-:S03]  /*7100*/  IMAD.MOV.U32 R13, RZ, RZ, 0x0 ;  /* 0x00000000ff0d7424 */ /* 0x000fc600078e00ff */
[----:B--2---:R1:W-:Y:S01]  /*7110*/  STL.64 [R11+0x8], R34 ;  /* 0x000008220b007387 */ /* 0x0043e20000100a00 */
[----:B------:R-:W-:Y:S05]  /*7120*/  RET.REL.NODEC R12 `(_ZN7cutlass13device_kernelIN5flash19enable_sm80_to_sm89INS1_16FlashAttnBwdSm80INS1_25CollectiveMainloopBwdSm80ILi2ELi2EN4cute5tupleIJNS5_1CILi128EEES8_NS7_ILi64EEEEEENS_6half_tEfNS_4arch4Sm80ELb0ELb0ELb1ELb1ELb0ELb0ELb0ELb0ELi2ELi4ELi4ELi4ELb0EEENS1_21CollectiveEpilogueBwdISA_SB_SD_Li256ELb1ELb0ELi2EEENS1_19SingleTileSchedulerILb1ELb0ELb0ELi128EEEEEEEEEvNT_6ParamsE) ;  /* 0xffff8ed00c007950 */ /* 0x000fea0003c3ffff */
        .type           $_ZN7cutlass13device_kernelIN5flash19enable_sm80_to_sm89INS1_16FlashAttnBwdSm80INS1_25CollectiveMainloopBwdSm80ILi2ELi2EN4cute5tupleIJNS5_1CILi128EEES8_NS7_ILi64EEEEEENS_6half_tEfNS_4arch4Sm80ELb0ELb0ELb1ELb1ELb0ELb0ELb0ELb0ELi2ELi4ELi4ELi4ELb0EEENS1_21CollectiveEpilogueBwdISA_SB_SD_Li256ELb1ELb0ELi2EEENS1_19SingleTileSchedulerILb1ELb0ELb0ELi128EEEEEEEEEvNT_6ParamsE$_ZN4cute3eso3ESOILb0ELb0EJNS_6LayoutINS_5tupleIJNS3_IJNS_1CILi1EEENS3_IJS5_NS4_ILi2EEES6_EEEEEES6_NS3_IJS6_S6_EEEEEENS3_IJNS3_IJNS4_ILi0EEENS3_IJS5_NS4_ILi256EEEiEEEEEENS4_ILi2048EEENS3_IJiNS4_ILi4096EEEEEEEEEEENS_10ViewEngineINS_8smem_ptrIPjEEEEEEC2ERKSJ_RKSO_,@function
        .size           $_ZN7cutlass13device_kernelIN5flash19enable_sm80_to_sm89INS1_16FlashAttnBwdSm80INS1_25CollectiveMainloopBwdSm80ILi2ELi2EN4cute5tupleIJNS5_1CILi128EEES8_NS7_ILi64EEEEEENS_6half_tEfNS_4arch4Sm80ELb0ELb0ELb1ELb1ELb0ELb0ELb0ELb0ELi2ELi4ELi4ELi4ELb0EEENS1_21CollectiveEpilogueBwdISA_SB_SD_Li256ELb1ELb0ELi2EEENS1_19SingleTileSchedulerILb1ELb0ELb0ELi128EEEEEEEEEvNT_6ParamsE$_ZN4cute3eso3ESOILb0ELb0EJNS_6LayoutINS_5tupleIJNS3_IJNS_1CILi1EEENS3_IJS5_NS4_ILi2EEES6_EEEEEES6_NS3_IJS6_S6_EEEEEENS3_IJNS3_IJNS4_ILi0EEENS3_IJS5_NS4_ILi256EEEiEEEEEENS4_ILi2048EEENS3_IJiNS4_ILi4096EEEEEEEEEEENS_10ViewEngineINS_8smem_ptrIPjEEEEEEC2ERKSJ_RKSO_,($_ZN7cutlass13device_kernelIN5flash19enable_sm80_to_sm89INS1_16FlashAttnBwdSm80INS1_25CollectiveMainloopBwdSm80ILi2ELi2EN4cute5tupleIJNS5_1CILi128EEES8_NS7_ILi64EEEEEENS_6half_tEfNS_4arch4Sm80ELb0ELb0ELb1ELb1ELb0ELb0ELb0ELb0ELi2ELi4ELi4ELi4ELb0EEENS1_21CollectiveEpilogueBwdISA_SB_SD_Li256ELb1ELb0ELi2EEENS1_19SingleTileSchedulerILb1ELb0ELb0ELi128EEEEEEEEEvNT_6ParamsE$_ZN4cute3eso3ESOILb0ELb0EJNS_6LayoutINS_5tupleIJNS3_IJNS_1CILi2EEES5_EEENS4_ILi8EEES6_EEENS3_IJNS3_IJNS4_ILi1EEEiEEENS4_ILi1024EEENS3_IJiiEEEEEEEENS_10ViewEngineINS_8smem_ptrIPN7cutlass6half_tEEEEEEEC2ERKSE_RKSL_ - $_ZN7cutlass13device_kernelIN5flash19enable_sm80_to_sm89INS1_16FlashAttnBwdSm80INS1_25CollectiveMainloopBwdSm80ILi2ELi2EN4cute5tupleIJNS5_1CILi128EEES8_NS7_ILi64EEEEEENS_6half_tEfNS_4arch4Sm80ELb0ELb0ELb1ELb1ELb0ELb0ELb0ELb0ELi2ELi4ELi4ELi4ELb0EEENS1_21CollectiveEpilogueBwdISA_SB_SD_Li256ELb1ELb0ELi2EEENS1_19SingleTileSchedulerILb1ELb0ELb0ELi128EEEEEEEEEvNT_6ParamsE$_ZN4cute3eso3ESOILb0ELb0EJNS_6LayoutINS_5tupleIJNS3_IJNS_1CILi1EEENS3_IJS5_NS4_ILi2EEES6_EEEEEES6_NS3_IJS6_S6_EEEEEENS3_IJNS3_IJNS4_ILi0EEENS3_IJS5_NS4_ILi256EEEiEEEEEENS4_ILi2048EEENS3_IJiNS4_ILi4096EEEEEEEEEEENS_10ViewEngineINS_8smem_ptrIPjEEEEEEC2ERKSJ_RKSO_)
$_ZN7cutlass13device_kernelIN5flash19enable_sm80_to_sm89INS1_16FlashAttnBwdSm80INS1_25CollectiveMainloopBwdSm80ILi2ELi2EN4cute5tupleIJNS5_1CILi128EEES8_NS7_ILi64EEEEEENS_6half_tEfNS_4arch4Sm80ELb0ELb0ELb1ELb1ELb0ELb0ELb0ELb0ELi2ELi4ELi4ELi4ELb0EEENS1_21CollectiveEpilogueBwdISA_SB_SD_Li256ELb1ELb0ELi2EEENS1_19SingleTileSchedulerILb1ELb0ELb0ELi128EEEEEEEEEvNT_6ParamsE$_ZN4cute3eso3ESOILb0ELb0EJNS_6LayoutINS_5tupleIJNS3_IJNS_1CILi1EEENS3_IJS5_NS4_ILi2EEES6_EEEEEES6_NS3_IJS6_S6_EEEEEENS3_IJNS3_IJNS4_ILi0EEENS3_IJS5_NS4_ILi256EEEiEEEEEENS4_ILi2048EEENS3_IJiNS4_ILi4096EEEEEEEEEEENS_10ViewEngineINS_8smem_ptrIPjEEEEEEC2ERKSJ_RKSO_:
[----:B------:R-:W-:Y:S02]  /*7130*/  IADD3 R17, R69, -c[0x0][0x20], RZ ;  /* 0x8000080045117a10 */ /* 0x000fe40007ffe0ff */
[----:B------:R-:W-:-:S03]  /*7140*/  IADD3 R18, R58, -c[0x0][0x20], RZ ;  /* 0x800008003a127a10 */ /* 0x000fc60007ffe0ff */
[----:B------:R1:W-:Y:S04]  /*7150*/  STL.64 [R17], R2 ;  /* 0x0000000211007387 */ /* 0x0003e80000100a00 */
[----:B------:R-:W2:Y:S01]  /*7160*/  LDL.64 R20, [R18] ;  /* 0x0000000012147983 */ /* 0x000ea20000100a00 */
[----:B------:R-:W-:Y:S02]  /*7170*/  IMAD.MOV.U32 R22, RZ, RZ, R16 ;  /* 0x000000ffff167224 */ /* 0x000fe400078e0010 */
[----:B------:R-:W-:Y:S01]  /*7180*/  IMAD.MOV.U32 R23, RZ, RZ, 0x0 ;  /* 0x00000000ff177424 */ /* 0x000fe200078e00ff */
[----:B--2---:R1:W-:Y:S03]  /*7190*/  STL.64 [R17+0x8], R20 ;  /* 0x0000081411007387 */ /* 0x0043e60000100a00 */
[----:B------:R-:W-:Y:S05]  /*71a0*/  RET.REL.NODEC R22 `(_ZN7cutlass13device_kernelIN5flash19enable_sm80_to_sm89INS1_16FlashAttnBwdSm80INS1_25CollectiveMainloopBwdSm80ILi2ELi2EN4cute5tupleIJNS5_1CILi128EEES8_NS7_ILi64EEEEEENS_6half_tEfNS_4arch4Sm80ELb0ELb0ELb1ELb1ELb0ELb0ELb0ELb0ELi2ELi4ELi4ELi4ELb0EEENS1_21CollectiveEpilogueBwdISA_SB_SD_Li256ELb1ELb0ELi2EEENS1_19SingleTileSchedulerILb1ELb0ELb0ELi128EEEEEEEEEvNT_6ParamsE) ;  /* 0xffff8e5016007950 */ /* 0x000fea0003c3ffff */
        .type           $_ZN7cutlass13device_kernelIN5flash19enable_sm80_to_sm89INS1_16FlashAttnBwdSm80INS1_25CollectiveMainloopBwdSm80ILi2ELi2EN4cute5tupleIJNS5_1CILi128EEES8_NS7_ILi64EEEEEENS_6half_tEfNS_4arch4Sm80ELb0ELb0ELb1ELb1ELb0ELb0ELb0ELb0ELi2ELi4ELi4ELi4ELb0EEENS1_21CollectiveEpilogueBwdISA_SB_SD_Li256ELb1ELb0ELi2EEENS1_19SingleTileSchedulerILb1ELb0ELb0ELi128EEEEEEEEEvNT_6ParamsE$_ZN4cute3eso3ESOILb0ELb0EJNS_6LayoutINS_5tupleIJNS3_IJNS_1CILi2EEES5_EEENS4_ILi8EEES6_EEENS3_IJNS3_IJNS4_ILi1EEEiEEENS4_ILi1024EEENS3_IJiiEEEEEEEENS_10ViewEngineINS_8smem_ptrIPN7cutlass6half_tEEEEEEEC2ERKSE_RKSL_,@function
        .size           $_ZN7cutlass13device_kernelIN5flash19enable_sm80_to_sm89INS1_16FlashAttnBwdSm80INS1_25CollectiveMainloopBwdSm80ILi2ELi2EN4cute5tupleIJNS5_1CILi128EEES8_NS7_ILi64EEEEEENS_6half_tEfNS_4arch4Sm80ELb0ELb0ELb1ELb1ELb0ELb0ELb0ELb0ELi2ELi4ELi4ELi4ELb0EEENS1_21CollectiveEpilogueBwdISA_SB_SD_Li256ELb1ELb0ELi2EEENS1_19SingleTileSchedulerILb1ELb0ELb0ELi128EEEEEEEEEvNT_6ParamsE$_ZN4cute3eso3ESOILb0ELb0EJNS_6LayoutINS_5tupleIJNS3_IJNS_1CILi2EEES5_EEENS4_ILi8EEES6_EEENS3_IJNS3_IJNS4_ILi1EEEiEEENS4_ILi1024EEENS3_IJiiEEEEEEEENS_10ViewEngineINS_8smem_ptrIPN7cutlass6half_tEEEEEEEC2ERKSE_RKSL_,($_ZN7cutlass13device_kernelIN5flash19enable_sm80_to_sm89INS1_16FlashAttnBwdSm80INS1_25CollectiveMainloopBwdSm80ILi2ELi2EN4cute5tupleIJNS5_1CILi128EEES8_NS7_ILi64EEEEEENS_6half_tEfNS_4arch4Sm80ELb0ELb0ELb1ELb1ELb0ELb0ELb0ELb0ELi2ELi4ELi4ELi4ELb0EEENS1_21CollectiveEpilogueBwdISA_SB_SD_Li256ELb1ELb0ELi2EEENS1_19SingleTileSchedulerILb1ELb0ELb0ELi128EEEEEEEEEvNT_6ParamsE$_ZN4cute3eso3ESOILb0ELb0EJNS_6LayoutINS_5tupleIJNS3_IJNS_1CILi2EEES5_EEENS4_ILi8EEES6_EEENS3_IJNS3_IJNS4_ILi1EEEiEEENS4_ILi1024EEENS3_IJiiEEEEEEEEjEEC2ERKSE_RKj - $_ZN7cutlass13device_kernelIN5flash19enable_sm80_to_sm89INS1_16FlashAttnBwdSm80INS1_25CollectiveMainloopBwdSm80ILi2ELi2EN4cute5tupleIJNS5_1CILi128EEES8_NS7_ILi64EEEEEENS_6half_tEfNS_4arch4Sm80ELb0ELb0ELb1ELb1ELb0ELb0ELb0ELb0ELi2ELi4ELi4ELi4ELb0EEENS1_21CollectiveEpilogueBwdISA_SB_SD_Li256ELb1ELb0ELi2EEENS1_19SingleTileSchedulerILb1ELb0ELb0ELi128EEEEEEEEEvNT_6ParamsE$_ZN4cute3eso3ESOILb0ELb0EJNS_6LayoutINS_5tupleIJNS3_IJNS_1CILi2EEES5_EEENS4_ILi8EEES6_EEENS3_IJNS3_IJNS4_ILi1EEEiEEENS4_ILi1024EEENS3_IJiiEEEEEEEENS_10ViewEngineINS_8smem_ptrIPN7cutlass6half_tEEEEEEEC2ERKSE_RKSL_)
$_ZN7cutlass13device_kernelIN5flash19enable_sm80_to_sm89INS1_16FlashAttnBwdSm80INS1_25CollectiveMainloopBwdSm80ILi2ELi2EN4cute5tupleIJNS5_1CILi128EEES8_NS7_ILi64EEEEEENS_6half_tEfNS_4arch4Sm80ELb0ELb0ELb1ELb1ELb0ELb0ELb0ELb0ELi2ELi4ELi4ELi4ELb0EEENS1_21CollectiveEpilogueBwdISA_SB_SD_Li256ELb1ELb0ELi2EEENS1_19SingleTileSchedulerILb1ELb0ELb0ELi128EEEEEEEEEvNT_6ParamsE$_ZN4cute3eso3ESOILb0ELb0EJNS_6LayoutINS_5tupleIJNS3_IJNS_1CILi2EEES5_EEENS4_ILi8EEES6_EEENS3_IJNS3_IJNS4_ILi1EEEiEEENS4_ILi1024EEENS3_IJiiEEEEEEEENS_10ViewEngineINS_8smem_ptrIPN7cutlass6half_tEEEEEEEC2ERKSE_RKSL_:
[----:B------:R-:W-:Y:S02]  /*71b0*/  IADD3 R3, R60, -c[0x0][0x20], RZ ;  /* 0x800008003c037a10 */ /* 0x000fe40007ffe0ff */
[----:B------:R-:W-:-:S03]  /*71c0*/  IADD3 R2, R59, -c[0x0][0x20], RZ ;  /* 0x800008003b027a10 */ /* 0x000fc60007ffe0ff */
[----:B------:R1:W-:Y:S04]  /*71d0*/  STL.64 [R3], R4 ;  /* 0x0000000403007387 */ /* 0x0003e80000100a00 */
[----:B------:R1:W-:Y:S04]  /*71e0*/  STL [R3+0x8], R6 ;  /* 0x0000080603007387 */ /* 0x0003e80000100800 */
[----:B------:R-:W2:Y:S01]  /*71f0*/  LDL.64 R14, [R2] ;  /* 0x00000000020e7983 */ /* 0x000ea20000100a00 */
[----:B------:R-:W-:-:S03]  /*7200*/  IMAD.MOV.U32 R13, RZ, RZ, 0x0 ;  /* 0x00000000ff0d7424 */ /* 0x000fc600078e00ff */
[----:B--2---:R1:W-:Y:S01]  /*7210*/  STL.64 [R3+0x10], R14 ;  /* 0x0000100e03007387 */ /* 0x0043e20000100a00 */
[----:B------:R-:W-:Y:S05]  /*7220*/  RET.REL.NODEC R12 `(_ZN7cutlass13device_kernelIN5flash19enable_sm80_to_sm89INS1_16FlashAttnBwdSm80INS1_25CollectiveMainloopBwdSm80ILi2ELi2EN4cute5tupleIJNS5_1CILi128EEES8_NS7_ILi64EEEEEENS_6half_tEfNS_4arch4Sm80ELb0ELb0ELb1ELb1ELb0ELb0ELb0ELb0ELi2ELi4ELi4ELi4ELb0EEENS1_21CollectiveEpilogueBwdISA_SB_SD_Li256ELb1ELb0ELi2EEENS1_19SingleTileSchedulerILb1ELb0ELb0ELi128EEEEEEEEEvNT_6ParamsE) ;  /* 0xffff8dd00c007950 */ /* 0x000fea0003c3ffff */
        .type           $_ZN7cutlass13device_kernelIN5flash19enable_sm80_to_sm89INS1_16FlashAttnBwdSm80INS1_25CollectiveMainloopBwdSm80ILi2ELi2EN4cute5tupleIJNS5_1CILi128EEES8_NS7_ILi64EEEEEENS_6half_tEfNS_4arch4Sm80ELb0ELb0ELb1ELb1ELb0ELb0ELb0ELb0ELi2ELi4ELi4ELi4ELb0EEENS1_21CollectiveEpilogueBwdISA_SB_SD_Li256ELb1ELb0ELi2EEENS1_19SingleTileSchedulerILb1ELb0ELb0ELi128EEEEEEEEEvNT_6ParamsE$_ZN4cute3eso3ESOILb0ELb0EJNS_6LayoutINS_5tupleIJNS3_IJNS_1CILi2EEES5_EEENS4_ILi8EEES6_EEENS3_IJNS3_IJNS4_ILi1EEEiEEENS4_ILi1024EEENS3_IJiiEEEEEEEEjEEC2ERKSE_RKj,@function
        .size           $_ZN7cutlass13device_kernelIN5flash19enable_sm80_to_sm89INS1_16FlashAttnBwdSm80INS1_25CollectiveMainloopBwdSm80ILi2ELi2EN4cute5tupleIJNS5_1CILi128EEES8_NS7_ILi64EEEEEENS_6half_tEfNS_4arch4Sm80ELb0ELb0ELb1ELb1ELb0ELb0ELb0ELb0ELi2ELi4ELi4ELi4ELb0EEENS1_21CollectiveEpilogueBwdISA_SB_SD_Li256ELb1ELb0ELi2EEENS1_19SingleTileSchedulerILb1ELb0ELb0ELi128EEEEEEEEEvNT_6ParamsE$_ZN4cute3eso3ESOILb0ELb0EJNS_6LayoutINS_5tupleIJNS3_IJNS_1CILi2EEES5_EEENS4_ILi8EEES6_EEENS3_IJNS3_IJNS4_ILi1EEEiEEENS4_ILi1024EEENS3_IJiiEEEEEEEEjEEC2ERKSE_RKj,($_ZN7cutlass13device_kernelIN5flash19enable_sm80_to_sm89INS1_16FlashAttnBwdSm80INS1_25CollectiveMainloopBwdSm80ILi2ELi2EN4cute5tupleIJNS5_1CILi128EEES8_NS7_ILi64EEEEEENS_6half_tEfNS_4arch4Sm80ELb0ELb0ELb1ELb1ELb0ELb0ELb0ELb0ELi2ELi4ELi4ELi4ELb0EEENS1_21CollectiveEpilogueBwdISA_SB_SD_Li256ELb1ELb0ELi2EEENS1_19SingleTileSchedulerILb1ELb0ELb0ELi128EEEEEEEEEvNT_6ParamsE$_ZN4cute3eso3ESOILb0ELb0EJNS_6LayoutINS_5tupleIJNS3_IJNS_1CILi2EEES5_EEES6_NS4_ILi8EEEEEENS3_IJNS3_IJiNS4_ILi512EEEEEENS3_IJiiEEENS4_ILi1024EEEEEEEENS_10ViewEngineINS_8smem_ptrIPN7cutlass6half_tEEEEEEEC2ERKSE_RKSL_ - $_ZN7cutlass13device_kernelIN5flash19enable_sm80_to_sm89INS1_16FlashAttnBwdSm80INS1_25CollectiveMainloopBwdSm80ILi2ELi2EN4cute5tupleIJNS5_1CILi128EEES8_NS7_ILi64EEEEEENS_6half_tEfNS_4arch4Sm80ELb0ELb0ELb1ELb1ELb0ELb0ELb0ELb0ELi2ELi4ELi4ELi4ELb0EEENS1_21CollectiveEpilogueBwdISA_SB_SD_Li256ELb1ELb0ELi2EEENS1_19SingleTileSchedulerILb1ELb0ELb0ELi128EEEEEEEEEvNT_6ParamsE$_ZN4cute3eso3ESOILb0ELb0EJNS_6LayoutINS_5tupleIJNS3_IJNS_1CILi2EEES5_EEENS4_ILi8EEES6_EEENS3_IJNS3_IJNS4_ILi1EEEiEEENS4_ILi1024EEENS3_IJiiEEEEEEEEjEEC2ERKSE_RKj)
$_ZN7cutlass13device_kernelIN5flash19enable_sm80_to_sm89INS1_16FlashAttnBwdSm80INS1_25CollectiveMainloopBwdSm80ILi2ELi2EN4cute5tupleIJNS5_1CILi128EEES8_NS7_ILi64EEEEEENS_6half_tEfNS_4arch4Sm80ELb0ELb0ELb1ELb1ELb0ELb0ELb0ELb0ELi2ELi4ELi4ELi4ELb0EEENS1_21CollectiveEpilogueBwdISA_SB_SD_Li256ELb1ELb0ELi2EEENS1_19SingleTileSchedulerILb1ELb0ELb0ELi128EEEEEEEEEvNT_6ParamsE$_ZN4cute3eso3ESOILb0ELb0EJNS_6LayoutINS_5tupleIJNS3_IJNS_1CILi2EEES5_EEENS4_ILi8EEES6_EEENS3_IJNS3_IJNS4_ILi1EEEiEEENS4_ILi1024EEENS3_IJiiEEEEEEEEjEEC2ERKSE_RKj:
        /* <DEDUP_REMOVED lines=9> */
[----:B------:R-:W-:Y:S05]  /*72c0*/  RET.REL.NODEC R14 `(_ZN7cutlass13device_kernelIN5flash19enable_sm80_to_sm89INS1_16FlashAttnBwdSm80INS1_25CollectiveMainloopBwdSm80ILi2ELi2EN4cute5tupleIJNS5_1CILi128EEES8_NS7_ILi64EEEEEENS_6half_tEfNS_4arch4Sm80ELb0ELb0ELb1ELb1ELb0ELb0ELb0ELb0ELi2ELi4ELi4ELi4ELb0EEENS1_21CollectiveEpilogueBwdISA_SB_SD_Li256ELb1ELb0ELi2EEENS1_19SingleTileSchedulerILb1ELb0ELb0ELi128EEEEEEEEEvNT_6ParamsE) ;  /* 0xffff8d300e007950 */ /* 0x000fea0003c3ffff */
        .type           $_ZN7cutlass13device_kernelIN5flash19enable_sm80_to_sm89INS1_16FlashAttnBwdSm80INS1_25CollectiveMainloopBwdSm80ILi2ELi2EN4cute5tupleIJNS5_1CILi128EEES8_NS7_ILi64EEEEEENS_6half_tEfNS_4arch4Sm80ELb0ELb0ELb1ELb1ELb0ELb0ELb0ELb0ELi2ELi4ELi4ELi4ELb0EEENS1_21CollectiveEpilogueBwdISA_SB_SD_Li256ELb1ELb0ELi2EEENS1_19SingleTileSchedulerILb1ELb0ELb0ELi128EEEEEEEEEvNT_6ParamsE$_ZN4cute3eso3ESOILb0ELb0EJNS_6LayoutINS_5tupleIJNS3_IJNS_1CILi2EEES5_EEES6_NS4_ILi8EEEEEENS3_IJNS3_IJiNS4_ILi512EEEEEENS3_IJiiEEENS4_ILi1024EEEEEEEENS_10ViewEngineINS_8smem_ptrIPN7cutlass6half_tEEEEEEEC2ERKSE_RKSL_,@function
        .size           $_ZN7cutlass13device_kernelIN5flash19enable_sm80_to_sm89INS1_16FlashAttnBwdSm80INS1_25CollectiveMainloopBwdSm80ILi2ELi2EN4cute5tupleIJNS5_1CILi128EEES8_NS7_ILi64EEEEEENS_6half_tEfNS_4arch4Sm80ELb0ELb0ELb1ELb1ELb0ELb0ELb0ELb0ELi2ELi4ELi4ELi4ELb0EEENS1_21CollectiveEpilogueBwdISA_SB_SD_Li256ELb1ELb0ELi2EEENS1_19SingleTileSchedulerILb1ELb0ELb0ELi128EEEEEEEEEvNT_6ParamsE$_ZN4cute3eso3ESOILb0ELb0EJNS_6LayoutINS_5tupleIJNS3_IJNS_1CILi2EEES5_EEES6_NS4_ILi8EEEEEENS3_IJNS3_IJiNS4_ILi512EEEEEENS3_IJiiEEENS4_ILi1024EEEEEEEENS_10ViewEngineINS_8smem_ptrIPN7cutlass6half_tEEEEEEEC2ERKSE_RKSL_,($_ZN7cutlass13device_kernelIN5flash19enable_sm80_to_sm89INS1_16FlashAttnBwdSm80INS1_25CollectiveMainloopBwdSm80ILi2ELi2EN4cute5tupleIJNS5_1CILi128EEES8_NS7_ILi64EEEEEENS_6half_tEfNS_4arch4Sm80ELb0ELb0ELb1ELb1ELb0ELb0ELb0ELb0ELi2ELi4ELi4ELi4ELb0EEENS1_21CollectiveEpilogueBwdISA_SB_SD_Li256ELb1ELb0ELi2EEENS1_19SingleTileSchedulerILb1ELb0ELb0ELi128EEEEEEEEEvNT_6ParamsE$_ZN4cute3eso3ESOILb0ELb0EJNS_6LayoutINS_5tupleIJNS3_IJNS_1CILi2EEES5_EEES6_NS4_ILi8EEEEEENS3_IJNS3_IJiNS4_ILi512EEEEEENS3_IJiiEEENS4_ILi1024EEEEEEEEjEEC2ERKSE_RKj - $_ZN7cutlass13device_kernelIN5flash19enable_sm80_to_sm89INS1_16FlashAttnBwdSm80INS1_25CollectiveMainloopBwdSm80ILi2ELi2EN4cute5tupleIJNS5_1CILi128EEES8_NS7_ILi64EEEEEENS_6half_tEfNS_4arch4Sm80ELb0ELb0ELb1ELb1ELb0ELb0ELb0ELb0ELi2ELi4ELi4ELi4ELb0EEENS1_21CollectiveEpilogueBwdISA_SB_SD_Li256ELb1ELb0ELi2EEENS1_19SingleTileSchedulerILb1ELb0ELb0ELi128EEEEEEEEEvNT_6ParamsE$_ZN4cute3eso3ESOILb0ELb0EJNS_6LayoutINS_5tupleIJNS3_IJNS_1CILi2EEES5_EEES6_NS4_ILi8EEEEEENS3_IJNS3_IJiNS4_ILi512EEEEEENS3_IJiiEEENS4_ILi1024EEEEEEEENS_10ViewEngineINS_8smem_ptrIPN7cutlass6half_tEEEEEEEC2ERKSE_RKSL_)
$_ZN7cutlass13device_kernelIN5flash19enable_sm80_to_sm89INS1_16FlashAttnBwdSm80INS1_25CollectiveMainloopBwdSm80ILi2ELi2EN4cute5tupleIJNS5_1CILi128EEES8_NS7_ILi64EEEEEENS_6half_tEfNS_4arch4Sm80ELb0ELb0ELb1ELb1ELb0ELb0ELb0ELb0ELi2ELi4ELi4ELi4ELb0EEENS1_21CollectiveEpilogueBwdISA_SB_SD_Li256ELb1ELb0ELi2EEENS1_19SingleTileSchedulerILb1ELb0ELb0ELi128EEEEEEEEEvNT_6ParamsE$_ZN4cute3eso3ESOILb0ELb0EJNS_6LayoutINS_5tupleIJNS3_IJNS_1CILi2EEES5_EEES6_NS4_ILi8EEEEEENS3_IJNS3_IJiNS4_ILi512EEEEEENS3_IJiiEEENS4_ILi1024EEEEEEEENS_10ViewEngineINS_8smem_ptrIPN7cutlass6half_tEEEEEEEC2ERKSE_RKSL_:
        /* <DEDUP_REMOVED lines=8> */
        .type           $_ZN7cutlass13device_kernelIN5flash19enable_sm80_to_sm89INS1_16FlashAttnBwdSm80INS1_25CollectiveMainloopBwdSm80ILi2ELi2EN4cute5tupleIJNS5_1CILi128EEES8_NS7_ILi64EEEEEENS_6half_tEfNS_4arch4Sm80ELb0ELb0ELb1ELb1ELb0ELb0ELb0ELb0ELi2ELi4ELi4ELi4ELb0EEENS1_21CollectiveEpilogueBwdISA_SB_SD_Li256ELb1ELb0ELi2EEENS1_19SingleTileSchedulerILb1ELb0ELb0ELi128EEEEEEEEEvNT_6ParamsE$_ZN4cute3eso3ESOILb0ELb0EJNS_6LayoutINS_5tupleIJNS3_IJNS_1CILi2EEES5_EEES6_NS4_ILi8EEEEEENS3_IJNS3_IJiNS4_ILi512EEEEEENS3_IJiiEEENS4_ILi1024EEEEEEEEjEEC2ERKSE_RKj,@function
        .size           $_ZN7cutlass13device_kernelIN5flash19enable_sm80_to_sm89INS1_16FlashAttnBwdSm80INS1_25CollectiveMainloopBwdSm80ILi2ELi2EN4cute5tupleIJNS5_1CILi128EEES8_NS7_ILi64EEEEEENS_6half_tEfNS_4arch4Sm80ELb0ELb0ELb1ELb1ELb0ELb0ELb0ELb0ELi2ELi4ELi4ELi4ELb0EEENS1_21CollectiveEpilogueBwdISA_SB_SD_Li256ELb1ELb0ELi2EEENS1_19SingleTileSchedulerILb1ELb0ELb0ELi128EEEEEEEEEvNT_6ParamsE$_ZN4cute3eso3ESOILb0ELb0EJNS_6LayoutINS_5tupleIJNS3_IJNS_1CILi2EEES5_EEES6_NS4_ILi8EEEEEENS3_IJNS3_IJiNS4_ILi512EEEEEENS3_IJiiEEENS4_ILi1024EEEEEEEEjEEC2ERKSE_RKj,($_ZN7cutlass13device_kernelIN5flash19enable_sm80_to_sm89INS1_16FlashAttnBwdSm80INS1_25CollectiveMainloopBwdSm80ILi2ELi2EN4cute5tupleIJNS5_1CILi128EEES8_NS7_ILi64EEEEEENS_6half_tEfNS_4arch4Sm80ELb0ELb0ELb1ELb1ELb0ELb0ELb0ELb0ELi2ELi4ELi4ELi4ELb0EEENS1_21CollectiveEpilogueBwdISA_SB_SD_Li256ELb1ELb0ELi2EEENS1_19SingleTileSchedulerILb1ELb0ELb0ELi128EEEEEEEEEvNT_6ParamsE$_ZN4cute3eso3ESOILb0ELb0EJNS_6LayoutINS_5tupleIJNS3_IJNS_1CILi2EEES5_S5_EEES5_NS3_IJNS3_IJS5_S5_EEES5_EEEEEENS3_IJNS3_IJNS4_ILi1EEENS4_ILi512EEEiEEENS4_ILi4096EEENS3_IJNS3_IJiiEEENS4_ILi8192EEEEEEEEEEENS_10ViewEngineINS_8smem_ptrIPN7cutlass6half_tEEEEEEEC2ERKSI_RKSP_ - $_ZN7cutlass13device_kernelIN5flash19enable_sm80_to_sm89INS1_16FlashAttnBwdSm80INS1_25CollectiveMainloopBwdSm80ILi2ELi2EN4cute5tupleIJNS5_1CILi128EEES8_NS7_ILi64EEEEEENS_6half_tEfNS_4arch4Sm80ELb0ELb0ELb1ELb1ELb0ELb0ELb0ELb0ELi2ELi4ELi4ELi4ELb0EEENS1_21CollectiveEpilogueBwdISA_SB_SD_Li256ELb1ELb0ELi2EEENS1_19SingleTileSchedulerILb1ELb0ELb0ELi128EEEEEEEEEvNT_6ParamsE$_ZN4cute3eso3ESOILb0ELb0EJNS_6LayoutINS_5tupleIJNS3_IJNS_1CILi2EEES5_EEES6_NS4_ILi8EEEEEENS3_IJNS3_IJiNS4_ILi512EEEEEENS3_IJiiEEENS4_ILi1024EEEEEEEEjEEC2ERKSE_RKj)
$_ZN7cutlass13device_kernelIN5flash19enable_sm80_to_sm89INS1_16FlashAttnBwdSm80INS1_25CollectiveMainloopBwdSm80ILi2ELi2EN4cute5tupleIJNS5_1CILi128EEES8_NS7_ILi64EEEEEENS_6half_tEfNS_4arch4Sm80ELb0ELb0ELb1ELb1ELb0ELb0ELb0ELb0ELi2ELi4ELi4ELi4ELb0EEENS1_21CollectiveEpilogueBwdISA_SB_SD_Li256ELb1ELb0ELi2EEENS1_19SingleTileSchedulerILb1ELb0ELb0ELi128EEEEEEEEEvNT_6ParamsE$_ZN4cute3eso3ESOILb0ELb0EJNS_6LayoutINS_5tupleIJNS3_IJNS_1CILi2EEES5_EEES6_NS4_ILi8EEEEEENS3_IJNS3_IJiNS4_ILi512EEEEEENS3_IJiiEEENS4_ILi1024EEEEEEEEjEEC2ERKSE_RKj:
        /* <DEDUP_REMOVED lines=10> */
        .type           $_ZN7cutlass13device_kernelIN5flash19enable_sm80_to_sm89INS1_16FlashAttnBwdSm80INS1_25CollectiveMainloopBwdSm80ILi2ELi2EN4cute5tupleIJNS5_1CILi128EEES8_NS7_ILi64EEEEEENS_6half_tEfNS_4arch4Sm80ELb0ELb0ELb1ELb1ELb0ELb0ELb0ELb0ELi2ELi4ELi4ELi4ELb0EEENS1_21CollectiveEpilogueBwdISA_SB_SD_Li256ELb1ELb0ELi2EEENS1_19SingleTileSchedulerILb1ELb0ELb0ELi128EEEEEEEEEvNT_6ParamsE$_ZN4cute3eso3ESOILb0ELb0EJNS_6LayoutINS_5tupleIJNS3_IJNS_1CILi2EEES5_S5_EEES5_NS3_IJNS3_IJS5_S5_EEES5_EEEEEENS3_IJNS3_IJNS4_ILi1EEENS4_ILi512EEEiEEENS4_ILi4096EEENS3_IJNS3_IJiiEEENS4_ILi8192EEEEEEEEEEENS_10ViewEngineINS_8smem_ptrIPN7cutlass6half_tEEEEEEEC2ERKSI_RKSP_,@function
        .size           $_ZN7cutlass13device_kernelIN5flash19enable_sm80_to_sm89INS1_16FlashAttnBwdSm80INS1_25CollectiveMainloopBwdSm80ILi2ELi2EN4cute5tupleIJNS5_1CILi128EEES8_NS7_ILi64EEEEEENS_6half_tEfNS_4arch4Sm80ELb0ELb0ELb1ELb1ELb0ELb0ELb0ELb0ELi2ELi4ELi4ELi4ELb0EEENS1_21CollectiveEpilogueBwdISA_SB_SD_Li256ELb1ELb0ELi2EEENS1_19SingleTileSchedulerILb1ELb0ELb0ELi128EEEEEEEEEvNT_6ParamsE$_ZN4cute3eso3ESOILb0ELb0EJNS_6LayoutINS_5tupleIJNS3_IJNS_1CILi2EEES5_S5_EEES5_NS3_IJNS3_IJS5_S5_EEES5_EEEEEENS3_IJNS3_IJNS4_ILi1EEENS4_ILi512EEEiEEENS4_ILi4096EEENS3_IJNS3_IJiiEEENS4_ILi8192EEEEEEEEEEENS_10ViewEngineINS_8smem_ptrIPN7cutlass6half_tEEEEEEEC2ERKSI_RKSP_,($_ZN7cutlass13device_kernelIN5flash19enable_sm80_to_sm89INS1_16FlashAttnBwdSm80INS1_25CollectiveMainloopBwdSm80ILi2ELi2EN4cute5tupleIJNS5_1CILi128EEES8_NS7_ILi64EEEEEENS_6half_tEfNS_4arch4Sm80ELb0ELb0ELb1ELb1ELb0ELb0ELb0ELb0ELi2ELi4ELi4ELi4ELb0EEENS1_21CollectiveEpilogueBwdISA_SB_SD_Li256ELb1ELb0ELi2EEENS1_19SingleTileSchedulerILb1ELb0ELb0ELi128EEEEEEEEEvNT_6ParamsE$_ZN4cute3eso3ESOILb0ELb0EJNS_6LayoutINS_5tupleIJNS3_IJNS_1CILi2EEES5_S5_EEES5_NS3_IJNS3_IJS5_S5_EEES5_EEEEEENS3_IJNS3_IJNS4_ILi1EEENS4_ILi512EEEiEEENS4_ILi4096EEENS3_IJNS3_IJiiEEENS4_ILi8192EEEEEEEEEEEjEEC2ERKSI_RKj - $_ZN7cutlass13device_kernelIN5flash19enable_sm80_to_sm89INS1_16FlashAttnBwdSm80INS1_25CollectiveMainloopBwdSm80ILi2ELi2EN4cute5tupleIJNS5_1CILi128EEES8_NS7_ILi64EEEEEENS_6half_tEfNS_4arch4Sm80ELb0ELb0ELb1ELb1ELb0ELb0ELb0ELb0ELi2ELi4ELi4ELi4ELb0EEENS1_21CollectiveEpilogueBwdISA_SB_SD_Li256ELb1ELb0ELi2EEENS1_19SingleTileSchedulerILb1ELb0ELb0ELi128EEEEEEEEEvNT_6ParamsE$_ZN4cute3eso3ESOILb0ELb0EJNS_6LayoutINS_5tupleIJNS3_IJNS_1CILi2EEES5_S5_EEES5_NS3_IJNS3_IJS5_S5_EEES5_EEEEEENS3_IJNS3_IJNS4_ILi1EEENS4_ILi512EEEiEEENS4_ILi4096EEENS3_IJNS3_IJiiEEENS4_ILi8192EEEEEEEEEEENS_10ViewEngineINS_8smem_ptrIPN7cutlass6half_tEEEEEEEC2ERKSI_RKSP_)
$_ZN7cutlass13device_kernelIN5flash19enable_sm80_to_sm89INS1_16FlashAttnBwdSm80INS1_25CollectiveMainloopBwdSm80ILi2ELi2EN4cute5tupleIJNS5_1CILi128EEES8_NS7_ILi64EEEEEENS_6half_tEfNS_4arch4Sm80ELb0ELb0ELb1ELb1ELb0ELb0ELb0ELb0ELi2ELi4ELi4ELi4ELb0EEENS1_21CollectiveEpilogueBwdISA_SB_SD_Li256ELb1ELb0ELi2EEENS1_19SingleTileSchedulerILb1ELb0ELb0ELi128EEEEEEEEEvNT_6ParamsE$_ZN4cute3eso3ESOILb0ELb0EJNS_6LayoutINS_5tupleIJNS3_IJNS_1CILi2EEES5_S5_EEES5_NS3_IJNS3_IJS5_S5_EEES5_EEEEEENS3_IJNS3_IJNS4_ILi1EEENS4_ILi512EEEiEEENS4_ILi4096EEENS3_IJNS3_IJiiEEENS4_ILi8192EEEEEEEEEEENS_10ViewEngineINS_8smem_ptrIPN7cutlass6half_tEEEEEEEC2ERKSI_RKSP_:
        /* <DEDUP_REMOVED lines=8> */
        .type           $_ZN7cutlass13device_kernelIN5flash19enable_sm80_to_sm89INS1_16FlashAttnBwdSm80INS1_25CollectiveMainloopBwdSm80ILi2ELi2EN4cute5tupleIJNS5_1CILi128EEES8_NS7_ILi64EEEEEENS_6half_tEfNS_4arch4Sm80ELb0ELb0ELb1ELb1ELb0ELb0ELb0ELb0ELi2ELi4ELi4ELi4ELb0EEENS1_21CollectiveEpilogueBwdISA_SB_SD_Li256ELb1ELb0ELi2EEENS1_19SingleTileSchedulerILb1ELb0ELb0ELi128EEEEEEEEEvNT_6ParamsE$_ZN4cute3eso3ESOILb0ELb0EJNS_6LayoutINS_5tupleIJNS3_IJNS_1CILi2EEES5_S5_EEES5_NS3_IJNS3_IJS5_S5_EEES5_EEEEEENS3_IJNS3_IJNS4_ILi1EEENS4_ILi512EEEiEEENS4_ILi4096EEENS3_IJNS3_IJiiEEENS4_ILi8192EEEEEEEEEEEjEEC2ERKSI_RKj,@function
        .size           $_ZN7cutlass13device_kernelIN5flash19enable_sm80_to_sm89INS1_16FlashAttnBwdSm80INS1_25CollectiveMainloopBwdSm80ILi2ELi2EN4cute5tupleIJNS5_1CILi128EEES8_NS7_ILi64EEEEEENS_6half_tEfNS_4arch4Sm80ELb0ELb0ELb1ELb1ELb0ELb0ELb0ELb0ELi2ELi4ELi4ELi4ELb0EEENS1_21CollectiveEpilogueBwdISA_SB_SD_Li256ELb1ELb0ELi2EEENS1_19SingleTileSchedulerILb1ELb0ELb0ELi128EEEEEEEEEvNT_6ParamsE$_ZN4cute3eso3ESOILb0ELb0EJNS_6LayoutINS_5tupleIJNS3_IJNS_1CILi2EEES5_S5_EEES5_NS3_IJNS3_IJS5_S5_EEES5_EEEEEENS3_IJNS3_IJNS4_ILi1EEENS4_ILi512EEEiEEENS4_ILi4096EEENS3_IJNS3_IJiiEEENS4_ILi8192EEEEEEEEEEEjEEC2ERKSI_RKj,($_ZN7cutlass13device_kernelIN5flash19enable_sm80_to_sm89INS1_16FlashAttnBwdSm80INS1_25CollectiveMainloopBwdSm80ILi2ELi2EN4cute5tupleIJNS5_1CILi128EEES8_NS7_ILi64EEEEEENS_6half_tEfNS_4arch4Sm80ELb0ELb0ELb1ELb1ELb0ELb0ELb0ELb0ELi2ELi4ELi4ELi4ELb0EEENS1_21CollectiveEpilogueBwdISA_SB_SD_Li256ELb1ELb0ELi2EEENS1_19SingleTileSchedulerILb1ELb0ELb0ELi128EEEEEEEEEvNT_6ParamsE$_ZN4cute3eso3ESOILb0ELb0EJNS_6LayoutINS_5tupleIJNS3_IJNS_1CILi2EEES5_S5_EEES5_NS3_IJS5_S5_EEEEEENS3_IJNS3_IJNS4_ILi1EEENS4_ILi512EEEiEEENS4_ILi4096EEENS3_IJiiEEEEEEEENS_10ViewEngineINS_8smem_ptrIPN7cutlass6half_tEEEEEEEC2ERKSF_RKSM_ - $_ZN7cutlass13device_kernelIN5flash19enable_sm80_to_sm89INS1_16FlashAttnBwdSm80INS1_25CollectiveMainloopBwdSm80ILi2ELi2EN4cute5tupleIJNS5_1CILi128EEES8_NS7_ILi64EEEEEENS_6half_tEfNS_4arch4Sm80ELb0ELb0ELb1ELb1ELb0ELb0ELb0ELb0ELi2ELi4ELi4ELi4ELb0EEENS1_21CollectiveEpilogueBwdISA_SB_SD_Li256ELb1ELb0ELi2EEENS1_19SingleTileSchedulerILb1ELb0ELb0ELi128EEEEEEEEEvNT_6ParamsE$_ZN4cute3eso3ESOILb0ELb0EJNS_6LayoutINS_5tupleIJNS3_IJNS_1CILi2EEES5_S5_EEES5_NS3_IJNS3_IJS5_S5_EEES5_EEEEEENS3_IJNS3_IJNS4_ILi1EEENS4_ILi512EEEiEEENS4_ILi4096EEENS3_IJNS3_IJiiEEENS4_ILi8192EEEEEEEEEEEjEEC2ERKSI_RKj)
$_ZN7cutlass13device_kernelIN5flash19enable_sm80_to_sm89INS1_16FlashAttnBwdSm80INS1_25CollectiveMainloopBwdSm80ILi2ELi2EN4cute5tupleIJNS5_1CILi128EEES8_NS7_ILi64EEEEEENS_6half_tEfNS_4arch4Sm80ELb0ELb0ELb1ELb1ELb0ELb0ELb0ELb0ELi2ELi4ELi4ELi4ELb0EEENS1_21CollectiveEpilogueBwdISA_SB_SD_Li256ELb1ELb0ELi2EEENS1_19SingleTileSchedulerILb1ELb0ELb0ELi128EEEEEEEEEvNT_6ParamsE$_ZN4cute3eso3ESOILb0ELb0EJNS_6LayoutINS_5tupleIJNS3_IJNS_1CILi2EEES5_S5_EEES5_NS3_IJNS3_IJS5_S5_EEES5_EEEEEENS3_IJNS3_IJNS4_ILi1EEENS4_ILi512EEEiEEENS4_ILi4096EEENS3_IJNS3_IJiiEEENS4_ILi8192EEEEEEEEEEEjEEC2ERKSI_RKj:
        /* <DEDUP_REMOVED lines=10> */
        .type           $_ZN7cutlass13device_kernelIN5flash19enable_sm80_to_sm89INS1_16FlashAttnBwdSm80INS1_25CollectiveMainloopBwdSm80ILi2ELi2EN4cute5tupleIJNS5_1CILi128EEES8_NS7_ILi64EEEEEENS_6half_tEfNS_4arch4Sm80ELb0ELb0ELb1ELb1ELb0ELb0ELb0ELb0ELi2ELi4ELi4ELi4ELb0EEENS1_21CollectiveEpilogueBwdISA_SB_SD_Li256ELb1ELb0ELi2EEENS1_19SingleTileSchedulerILb1ELb0ELb0ELi128EEEEEEEEEvNT_6ParamsE$_ZN4cute3eso3ESOILb0ELb0EJNS_6LayoutINS_5tupleIJNS3_IJNS_1CILi2EEES5_S5_EEES5_NS3_IJS5_S5_EEEEEENS3_IJNS3_IJNS4_ILi1EEENS4_ILi512EEEiEEENS4_ILi4096EEENS3_IJiiEEEEEEEENS_10ViewEngineINS_8smem_ptrIPN7cutlass6half_tEEEEEEEC2ERKSF_RKSM_,@function
        .size           $_ZN7cutlass13device_kernelIN5flash19enable_sm80_to_sm89INS1_16FlashAttnBwdSm80INS1_25CollectiveMainloopBwdSm80ILi2ELi2EN4cute5tupleIJNS5_1CILi128EEES8_NS7_ILi64EEEEEENS_6half_tEfNS_4arch4Sm80ELb0ELb0ELb1ELb1ELb0ELb0ELb0ELb0ELi2ELi4ELi4ELi4ELb0EEENS1_21CollectiveEpilogueBwdISA_SB_SD_Li256ELb1ELb0ELi2EEENS1_19SingleTileSchedulerILb1ELb0ELb0ELi128EEEEEEEEEvNT_6ParamsE$_ZN4cute3eso3ESOILb0ELb0EJNS_6LayoutINS_5tupleIJNS3_IJNS_1CILi2EEES5_S5_EEES5_NS3_IJS5_S5_EEEEEENS3_IJNS3_IJNS4_ILi1EEENS4_ILi512EEEiEEENS4_ILi4096EEENS3_IJiiEEEEEEEENS_10ViewEngineINS_8smem_ptrIPN7cutlass6half_tEEEEEEEC2ERKSF_RKSM_,($_ZN7cutlass13device_kernelIN5flash19enable_sm80_to_sm89INS1_16FlashAttnBwdSm80INS1_25CollectiveMainloopBwdSm80ILi2ELi2EN4cute5tupleIJNS5_1CILi128EEES8_NS7_ILi64EEEEEENS_6half_tEfNS_4arch4Sm80ELb0ELb0ELb1ELb1ELb0ELb0ELb0ELb0ELi2ELi4ELi4ELi4ELb0EEENS1_21CollectiveEpilogueBwdISA_SB_SD_Li256ELb1ELb0ELi2EEENS1_19SingleTileSchedulerILb1ELb0ELb0ELi128EEEEEEEEEvNT_6ParamsE$_ZN4cute3eso3ESOILb0ELb0EJNS_6LayoutINS_5tupleIJNS3_IJNS_1CILi2EEES5_S5_EEES5_NS3_IJS5_S5_EEEEEENS3_IJNS3_IJNS4_ILi1EEENS4_ILi512EEEiEEENS4_ILi4096EEENS3_IJiiEEEEEEEEjEEC2ERKSF_RKj - $_ZN7cutlass13device_kernelIN5flash19enable_sm80_to_sm89INS1_16FlashAttnBwdSm80INS1_25CollectiveMainloopBwdSm80ILi2ELi2EN4cute5tupleIJNS5_1CILi128EEES8_NS7_ILi64EEEEEENS_6half_tEfNS_4arch4Sm80ELb0ELb0ELb1ELb1ELb0ELb0ELb0ELb0ELi2ELi4ELi4ELi4ELb0EEENS1_21CollectiveEpilogueBwdISA_SB_SD_Li256ELb1ELb0ELi2EEENS1_19SingleTileSchedulerILb1ELb0ELb0ELi128EEEEEEEEEvNT_6ParamsE$_ZN4cute3eso3ESOILb0ELb0EJNS_6LayoutINS_5tupleIJNS3_IJNS_1CILi2EEES5_S5_EEES5_NS3_IJS5_S5_EEEEEENS3_IJNS3_IJNS4_ILi1EEENS4_ILi512EEEiEEENS4_ILi4096EEENS3_IJiiEEEEEEEENS_10ViewEngineINS_8smem_ptrIPN7cutlass6half_tEEEEEEEC2ERKSF_RKSM_)
$_ZN7cutlass13device_kernelIN5flash19enable_sm80_to_sm89INS1_16FlashAttnBwdSm80INS1_25CollectiveMainloopBwdSm80ILi2ELi2EN4cute5tupleIJNS5_1CILi128EEES8_NS7_ILi64EEEEEENS_6half_tEfNS_4arch4Sm80ELb0ELb0ELb1ELb1ELb0ELb0ELb0ELb0ELi2ELi4ELi4ELi4ELb0EEENS1_21CollectiveEpilogueBwdISA_SB_SD_Li256ELb1ELb0ELi2EEENS1_19SingleTileSchedulerILb1ELb0ELb0ELi128EEEEEEEEEvNT_6ParamsE$_ZN4cute3eso3ESOILb0ELb0EJNS_6LayoutINS_5tupleIJNS3_IJNS_1CILi2EEES5_S5_EEES5_NS3_IJS5_S5_EEEEEENS3_IJNS3_IJNS4_ILi1EEENS4_ILi512EEEiEEENS4_ILi4096EEENS3_IJiiEEEEEEEENS_10ViewEngineINS_8smem_ptrIPN7cutlass6half_tEEEEEEEC2ERKSF_RKSM_:
        /* <DEDUP_REMOVED lines=8> */
        .type           $_ZN7cutlass13device_kernelIN5flash19enable_sm80_to_sm89INS1_16FlashAttnBwdSm80INS1_25CollectiveMainloopBwdSm80ILi2ELi2EN4cute5tupleIJNS5_1CILi128EEES8_NS7_ILi64EEEEEENS_6half_tEfNS_4arch4Sm80ELb0ELb0ELb1ELb1ELb0ELb0ELb0ELb0ELi2ELi4ELi4ELi4ELb0EEENS1_21CollectiveEpilogueBwdISA_SB_SD_Li256ELb1ELb0ELi2EEENS1_19SingleTileSchedulerILb1ELb0ELb0ELi128EEEEEEEEEvNT_6ParamsE$_ZN4cute3eso3ESOILb0ELb0EJNS_6LayoutINS_5tupleIJNS3_IJNS_1CILi2EEES5_S5_EEES5_NS3_IJS5_S5_EEEEEENS3_IJNS3_IJNS4_ILi1EEENS4_ILi512EEEiEEENS4_ILi4096EEENS3_IJiiEEEEEEEEjEEC2ERKSF_RKj,@function
        .size           $_ZN7cutlass13device_kernelIN5flash19enable_sm80_to_sm89INS1_16FlashAttnBwdSm80INS1_25CollectiveMainloopBwdSm80ILi2ELi2EN4cute5tupleIJNS5_1CILi128EEES8_NS7_ILi64EEEEEENS_6half_tEfNS_4arch4Sm80ELb0ELb0ELb1ELb1ELb0ELb0ELb0ELb0ELi2ELi4ELi4ELi4ELb0EEENS1_21CollectiveEpilogueBwdISA_SB_SD_Li256ELb1ELb0ELi2EEENS1_19SingleTileSchedulerILb1ELb0ELb0ELi128EEEEEEEEEvNT_6ParamsE$_ZN4cute3eso3ESOILb0ELb0EJNS_6LayoutINS_5tupleIJNS3_IJNS_1CILi2EEES5_S5_EEES5_NS3_IJS5_S5_EEEEEENS3_IJNS3_IJNS4_ILi1EEENS4_ILi512EEEiEEENS4_ILi4096EEENS3_IJiiEEEEEEEEjEEC2ERKSF_RKj,($_ZN7cutlass13device_kernelIN5flash19enable_sm80_to_sm89INS1_16FlashAttnBwdSm80INS1_25CollectiveMainloopBwdSm80ILi2ELi2EN4cute5tupleIJNS5_1CILi128EEES8_NS7_ILi64EEEEEENS_6half_tEfNS_4arch4Sm80ELb0ELb0ELb1ELb1ELb0ELb0ELb0ELb0ELi2ELi4ELi4ELi4ELb0EEENS1_21CollectiveEpilogueBwdISA_SB_SD_Li256ELb1ELb0ELi2EEENS1_19SingleTileSchedulerILb1ELb0ELb0ELi128EEEEEEEEEvNT_6ParamsE$_ZN4cute3eso3ESOILb0ELb0EJNS_6LayoutINS_5tupleIJNS3_IJNS_1CILi8EEENS4_ILi1EEEEEENS3_IJNS4_ILi2EEEEEEEEENS3_IJNS3_IJS6_NS4_ILi0EEEEEENS3_IJiEEEEEEEENS_10ViewEngineINS_8smem_ptrIPN7cutlass6half_tEEEEEEEC2ERKSF_RKSM_ - $_ZN7cutlass13device_kernelIN5flash19enable_sm80_to_sm89INS1_16FlashAttnBwdSm80INS1_25CollectiveMainloopBwdSm80ILi2ELi2EN4cute5tupleIJNS5_1CILi128EEES8_NS7_ILi64EEEEEENS_6half_tEfNS_4arch4Sm80ELb0ELb0ELb1ELb1ELb0ELb0ELb0ELb0ELi2ELi4ELi4ELi4ELb0EEENS1_21CollectiveEpilogueBwdISA_SB_SD_Li256ELb1ELb0ELi2EEENS1_19SingleTileSchedulerILb1ELb0ELb0ELi128EEEEEEEEEvNT_6ParamsE$_ZN4cute3eso3ESOILb0ELb0EJNS_6LayoutINS_5tupleIJNS3_IJNS_1CILi2EEES5_S5_EEES5_NS3_IJS5_S5_EEEEEENS3_IJNS3_IJNS4_ILi1EEENS4_ILi512EEEiEEENS4_ILi4096EEENS3_IJiiEEEEEEEEjEEC2ERKSF_RKj)
$_ZN7cutlass13device_kernelIN5flash19enable_sm80_to_sm89INS1_16FlashAttnBwdSm80INS1_25CollectiveMainloopBwdSm80ILi2ELi2EN4cute5tupleIJNS5_1CILi128EEES8_NS7_ILi64EEEEEENS_6half_tEfNS_4arch4Sm80ELb0ELb0ELb1ELb1ELb0ELb0ELb0ELb0ELi2ELi4ELi4ELi4ELb0EEENS1_21CollectiveEpilogueBwdISA_SB_SD_Li256ELb1ELb0ELi2EEENS1_19SingleTileSchedulerILb1ELb0ELb0ELi128EEEEEEEEEvNT_6ParamsE$_ZN4cute3eso3ESOILb0ELb0EJNS_6LayoutINS_5tupleIJNS3_IJNS_1CILi2EEES5_S5_EEES5_NS3_IJS5_S5_EEEEEENS3_IJNS3_IJNS4_ILi1EEENS4_ILi512EEEiEEENS4_ILi4096EEENS3_IJiiEEEEEEEEjEEC2ERKSF_RKj:
        /* <DEDUP_REMOVED lines=10> */
        .type           $_ZN7cutlass13device_kernelIN5flash19enable_sm80_to_sm89INS1_16FlashAttnBwdSm80INS1_25CollectiveMainloopBwdSm80ILi2ELi2EN4cute5tupleIJNS5_1CILi128EEES8_NS7_ILi64EEEEEENS_6half_tEfNS_4arch4Sm80ELb0ELb0ELb1ELb1ELb0ELb0ELb0ELb0ELi2ELi4ELi4ELi4ELb0EEENS1_21CollectiveEpilogueBwdISA_SB_SD_Li256ELb1ELb0ELi2EEENS1_19SingleTileSchedulerILb1ELb0ELb0ELi128EEEEEEEEEvNT_6ParamsE$_ZN4cute3eso3ESOILb0ELb0EJNS_6LayoutINS_5tupleIJNS3_IJNS_1CILi8EEENS4_ILi1EEEEEENS3_IJNS4_ILi2EEEEEEEEENS3_IJNS3_IJS6_NS4_ILi0EEEEEENS3_IJiEEEEEEEENS_10ViewEngineINS_8smem_ptrIPN7cutlass6half_tEEEEEEEC2ERKSF_RKSM_,@function
        .size           $_ZN7cutlass13device_kernelIN5flash19enable_sm80_to_sm89INS1_16FlashAttnBwdSm80INS1_25CollectiveMainloopBwdSm80ILi2ELi2EN4cute5tupleIJNS5_1CILi128EEES8_NS7_ILi64EEEEEENS_6half_tEfNS_4arch4Sm80ELb0ELb0ELb1ELb1ELb0ELb0ELb0ELb0ELi2ELi4ELi4ELi4ELb0EEENS1_21CollectiveEpilogueBwdISA_SB_SD_Li256ELb1ELb0ELi2EEENS1_19SingleTileSchedulerILb1ELb0ELb0ELi128EEEEEEEEEvNT_6ParamsE$_ZN4cute3eso3ESOILb0ELb0EJNS_6LayoutINS_5tupleIJNS3_IJNS_1CILi8EEENS4_ILi1EEEEEENS3_IJNS4_ILi2EEEEEEEEENS3_IJNS3_IJS6_NS4_ILi0EEEEEENS3_IJiEEEEEEEENS_10ViewEngineINS_8smem_ptrIPN7cutlass6half_tEEEEEEEC2ERKSF_RKSM_,($_ZN7cutlass13device_kernelIN5flash19enable_sm80_to_sm89INS1_16FlashAttnBwdSm80INS1_25CollectiveMainloopBwdSm80ILi2ELi2EN4cute5tupleIJNS5_1CILi128EEES8_NS7_ILi64EEEEEENS_6half_tEfNS_4arch4Sm80ELb0ELb0ELb1ELb1ELb0ELb0ELb0ELb0ELi2ELi4ELi4ELi4ELb0EEENS1_21CollectiveEpilogueBwdISA_SB_SD_Li256ELb1ELb0ELi2EEENS1_19SingleTileSchedulerILb1ELb0ELb0ELi128EEEEEEEEEvNT_6ParamsE$_ZN4cute3eso3ESOILb0ELb0EJNS_6LayoutINS_5tupleIJNS3_IJNS_1CILi8EEENS4_ILi1EEEEEENS4_ILi2EEEEEENS3_IJNS3_IJS6_NS4_ILi0EEEEEEiEEEEENS_10ViewEngineINS_8smem_ptrIPN7cutlass6half_tEEEEEEEC2ERKSD_RKSK_ - $_ZN7cutlass13device_kernelIN5flash19enable_sm80_to_sm89INS1_16FlashAttnBwdSm80INS1_25CollectiveMainloopBwdSm80ILi2ELi2EN4cute5tupleIJNS5_1CILi128EEES8_NS7_ILi64EEEEEENS_6half_tEfNS_4arch4Sm80ELb0ELb0ELb1ELb1ELb0ELb0ELb0ELb0ELi2ELi4ELi4ELi4ELb0EEENS1_21CollectiveEpilogueBwdISA_SB_SD_Li256ELb1ELb0ELi2EEENS1_19SingleTileSchedulerILb1ELb0ELb0ELi128EEEEEEEEEvNT_6ParamsE$_ZN4cute3eso3ESOILb0ELb0EJNS_6LayoutINS_5tupleIJNS3_IJNS_1CILi8EEENS4_ILi1EEEEEENS3_IJNS4_ILi2EEEEEEEEENS3_IJNS3_IJS6_NS4_ILi0EEEEEENS3_IJiEEEEEEEENS_10ViewEngineINS_8smem_ptrIPN7cutlass6half_tEEEEEEEC2ERKSF_RKSM_)
$_ZN7cutlass13device_kernelIN5flash19enable_sm80_to_sm89INS1_16FlashAttnBwdSm80INS1_25CollectiveMainloopBwdSm80ILi2ELi2EN4cute5tupleIJNS5_1CILi128EEES8_NS7_ILi64EEEEEENS_6half_tEfNS_4arch4Sm80ELb0ELb0ELb1ELb1ELb0ELb0ELb0ELb0ELi2ELi4ELi4ELi4ELb0EEENS1_21CollectiveEpilogueBwdISA_SB_SD_Li256ELb1ELb0ELi2EEENS1_19SingleTileSchedulerILb1ELb0ELb0ELi128EEEEEEEEEvNT_6ParamsE$_ZN4cute3eso3ESOILb0ELb0EJNS_6LayoutINS_5tupleIJNS3_IJNS_1CILi8EEENS4_ILi1EEEEEENS3_IJNS4_ILi2EEEEEEEEENS3_IJNS3_IJS6_NS4_ILi0EEEEEENS3_IJiEEEEEEEENS_10ViewEngineINS_8smem_ptrIPN7cutlass6half_tEEEEEEEC2ERKSF_RKSM_:
[----:B------:R-:W-:Y:S02]  /*7630*/  IADD3 R37, R82, -c[0x0][0x20], RZ ;  /* 0x8000080052257a10 */ /* 0x000fe40007ffe0ff */
[----:B------:R-:W-:-:S03]  /*7640*/  IADD3 R36, R83, -c[0x0][0x20], RZ ;  /* 0x8000080053247a10 */ /* 0x000fc60007ffe0ff */
[----:B------:R1:W-:Y:S04]  /*7650*/  STL [R37], R40 ;  /* 0x0000002825007387 */ /* 0x0003e80000100800 */
[----:B------:R-:W2:Y:S01]  /*7660*/  LDL.64 R42, [R36] ;  /* 0x00000000242a7983 */ /* 0x000ea20000100a00 */
[----:B------:R-:W-:-:S03]  /*7670*/  IMAD.MOV.U32 R39, RZ, RZ, 0x0 ;  /* 0x00000000ff277424 */ /* 0x000fc600078e00ff */
[----:B--2---:R1:W-:Y:S01]  /*7680*/  STL.64 [R37+0x8], R42 ;  /* 0x0000082a25007387 */ /* 0x0043e20000100a00 */
[----:B------:R-:W-:Y:S05]  /*7690*/  RET.REL.NODEC R38 `(_ZN7cutlass13device_kernelIN5flash19enable_sm80_to_sm89INS1_16FlashAttnBwdSm80INS1_25CollectiveMainloopBwdSm80ILi2ELi2EN4cute5tupleIJNS5_1CILi128EEES8_NS7_ILi64EEEEEENS_6half_tEfNS_4arch4Sm80ELb0ELb0ELb1ELb1ELb0ELb0ELb0ELb0ELi2ELi4ELi4ELi4ELb0EEENS1_21CollectiveEpilogueBwdISA_SB_SD_Li256ELb1ELb0ELi2EEENS1_19SingleTileSchedulerILb1ELb0ELb0ELi128EEEEEEEEEvNT_6ParamsE) ;  /* 0xffff896026007950 */ /* 0x000fea0003c3ffff */
        .type           $_ZN7cutlass13device_kernelIN5flash19enable_sm80_to_sm89INS1_16FlashAttnBwdSm80INS1_25CollectiveMainloopBwdSm80ILi2ELi2EN4cute5tupleIJNS5_1CILi128EEES8_NS7_ILi64EEEEEENS_6half_tEfNS_4arch4Sm80ELb0ELb0ELb1ELb1ELb0ELb0ELb0ELb0ELi2ELi4ELi4ELi4ELb0EEENS1_21CollectiveEpilogueBwdISA_SB_SD_Li256ELb1ELb0ELi2EEENS1_19SingleTileSchedulerILb1ELb0ELb0ELi128EEEEEEEEEvNT_6ParamsE$_ZN4cute3eso3ESOILb0ELb0EJNS_6LayoutINS_5tupleIJNS3_IJNS_1CILi8EEENS4_ILi1EEEEEENS4_ILi2EEEEEENS3_IJNS3_IJS6_NS4_ILi0EEEEEEiEEEEENS_10ViewEngineINS_8smem_ptrIPN7cutlass6half_tEEEEEEEC2ERKSD_RKSK_,@function
        .size           $_ZN7cutlass13device_kernelIN5flash19enable_sm80_to_sm89INS1_16FlashAttnBwdSm80INS1_25CollectiveMainloopBwdSm80ILi2ELi2EN4cute5tupleIJNS5_1CILi128EEES8_NS7_ILi64EEEEEENS_6half_tEfNS_4arch4Sm80ELb0ELb0ELb1ELb1ELb0ELb0ELb0ELb0ELi2ELi4ELi4ELi4ELb0EEENS1_21CollectiveEpilogueBwdISA_SB_SD_Li256ELb1ELb0ELi2EEENS1_19SingleTileSchedulerILb1ELb0ELb0ELi128EEEEEEEEEvNT_6ParamsE$_ZN4cute3eso3ESOILb0ELb0EJNS_6LayoutINS_5tupleIJNS3_IJNS_1CILi8EEENS4_ILi1EEEEEENS4_ILi2EEEEEENS3_IJNS3_IJS6_NS4_ILi0EEEEEEiEEEEENS_10ViewEngineINS_8smem_ptrIPN7cutlass6half_tEEEEEEEC2ERKSD_RKSK_,($_ZN7cutlass13device_kernelIN5flash19enable_sm80_to_sm89INS1_16FlashAttnBwdSm80INS1_25CollectiveMainloopBwdSm80ILi2ELi2EN4cute5tupleIJNS5_1CILi128EEES8_NS7_ILi64EEEEEENS_6half_tEfNS_4arch4Sm80ELb0ELb0ELb1ELb1ELb0ELb0ELb0ELb0ELi2ELi4ELi4ELi4ELb0EEENS1_21CollectiveEpilogueBwdISA_SB_SD_Li256ELb1ELb0ELi2EEENS1_19SingleTileSchedulerILb1ELb0ELb0ELi128EEEEEEEEEvNT_6ParamsE$_ZN4cute3eso3ESOILb0ELb0EJNS_6LayoutINS_5tupleIJNS3_IJNS_1CILi8EEENS4_ILi1EEEEEENS4_ILi2EEEEEENS3_IJNS3_IJS6_NS4_ILi0EEEEEEiEEEEEiEEC2ERKSD_RKi - $_ZN7cutlass13device_kernelIN5flash19enable_sm80_to_sm89INS1_16FlashAttnBwdSm80INS1_25CollectiveMainloopBwdSm80ILi2ELi2EN4cute5tupleIJNS5_1CILi128EEES8_NS7_ILi64EEEEEENS_6half_tEfNS_4arch4Sm80ELb0ELb0ELb1ELb1ELb0ELb0ELb0ELb0ELi2ELi4ELi4ELi4ELb0EEENS1_21CollectiveEpilogueBwdISA_SB_SD_Li256ELb1ELb0ELi2EEENS1_19SingleTileSchedulerILb1ELb0ELb0ELi128EEEEEEEEEvNT_6ParamsE$_ZN4cute3eso3ESOILb0ELb0EJNS_6LayoutINS_5tupleIJNS3_IJNS_1CILi8EEENS4_ILi1EEEEEENS4_ILi2EEEEEENS3_IJNS3_IJS6_NS4_ILi0EEEEEEiEEEEENS_10ViewEngineINS_8smem_ptrIPN7cutlass6half_tEEEEEEEC2ERKSD_RKSK_)
$_ZN7cutlass13device_kernelIN5flash19enable_sm80_to_sm89INS1_16FlashAttnBwdSm80INS1_25CollectiveMainloopBwdSm80ILi2ELi2EN4cute5tupleIJNS5_1CILi128EEES8_NS7_ILi64EEEEEENS_6half_tEfNS_4arch4Sm80ELb0ELb0ELb1ELb1ELb0ELb0ELb0ELb0ELi2ELi4ELi4ELi4ELb0EEENS1_21CollectiveEpilogueBwdISA_SB_SD_Li256ELb1ELb0ELi2EEENS1_19SingleTileSchedulerILb1ELb0ELb0ELi128EEEEEEEEEvNT_6ParamsE$_ZN4cute3eso3ESOILb0ELb0EJNS_6LayoutINS_5tupleIJNS3_IJNS_1CILi8EEENS4_ILi1EEEEEENS4_ILi2EEEEEENS3_IJNS3_IJS6_NS4_ILi0EEEEEEiEEEEENS_10ViewEngineINS_8smem_ptrIPN7cutlass6half_tEEEEEEEC2ERKSD_RKSK_:
[----:B------:R-:W-:Y:S02]  /*76a0*/  IADD3 R3, R82, -c[0x0][0x20], RZ ;  /* 0x8000080052037a10 */ /* 0x000fe40007ffe0ff */
[----:B------:R-:W-:-:S03]  /*76b0*/  IADD3 R2, R83, -c[0x0][0x20], RZ ;  /* 0x8000080053027a10 */ /* 0x000fc60007ffe0ff */
[----:B------:R1:W-:Y:S04]  /*76c0*/  STL [R3], R36 ;  /* 0x0000002403007387 */ /* 0x0003e80000100800 */
[----:B------:R-:W2:Y:S01]  /*76d0*/  LDL.64 R42, [R2] ;  /* 0x00000000022a7983 */ /* 0x000ea20000100a00 */
[----:B------:R-:W-:-:S03]  /*76e0*/  IMAD.MOV.U32 R39, RZ, RZ, 0x0 ;  /* 0x00000000ff277424 */ /* 0x000fc600078e00ff */
[----:B--2---:R1:W-:Y:S01]  /*76f0*/  STL.64 [R3+0x8], R42 ;  /* 0x0000082a03007387 */ /* 0x0043e20000100a00 */
[----:B------:R-:W-:Y:S05]  /*7700*/  RET.REL.NODEC R38 `(_ZN7cutlass13device_kernelIN5flash19enable_sm80_to_sm89INS1_16FlashAttnBwdSm80INS1_25CollectiveMainloopBwdSm80ILi2ELi2EN4cute5tupleIJNS5_1CILi128EEES8_NS7_ILi64EEEEEENS_6half_tEfNS_4arch4Sm80ELb0ELb0ELb1ELb1ELb0ELb0ELb0ELb0ELi2ELi4ELi4ELi4ELb0EEENS1_21CollectiveEpilogueBwdISA_SB_SD_Li256ELb1ELb0ELi2EEENS1_19SingleTileSchedulerILb1ELb0ELb0ELi128EEEEEEEEEvNT_6ParamsE) ;  /* 0xffff88f026007950 */ /* 0x000fea0003c3ffff */
        .type           $_ZN7cutlass13device_kernelIN5flash19enable_sm80_to_sm89INS1_16FlashAttnBwdSm80INS1_25CollectiveMainloopBwdSm80ILi2ELi2EN4cute5tupleIJNS5_1CILi128EEES8_NS7_ILi64EEEEEENS_6half_tEfNS_4arch4Sm80ELb0ELb0ELb1ELb1ELb0ELb0ELb0ELb0ELi2ELi4ELi4ELi4ELb0EEENS1_21CollectiveEpilogueBwdISA_SB_SD_Li256ELb1ELb0ELi2EEENS1_19SingleTileSchedulerILb1ELb0ELb0ELi128EEEEEEEEEvNT_6ParamsE$_ZN4cute3eso3ESOILb0ELb0EJNS_6LayoutINS_5tupleIJNS3_IJNS_1CILi8EEENS4_ILi1EEEEEENS4_ILi2EEEEEENS3_IJNS3_IJS6_NS4_ILi0EEEEEEiEEEEEiEEC2ERKSD_RKi,@function
        .size           $_ZN7cutlass13device_kernelIN5flash19enable_sm80_to_sm89INS1_16FlashAttnBwdSm80INS1_25CollectiveMainloopBwdSm80ILi2ELi2EN4cute5tupleIJNS5_1CILi128EEES8_NS7_ILi64EEEEEENS_6half_tEfNS_4arch4Sm80ELb0ELb0ELb1ELb1ELb0ELb0ELb0ELb0ELi2ELi4ELi4ELi4ELb0EEENS1_21CollectiveEpilogueBwdISA_SB_SD_Li256ELb1ELb0ELi2EEENS1_19SingleTileSchedulerILb1ELb0ELb0ELi128EEEEEEEEEvNT_6ParamsE$_ZN4cute3eso3ESOILb0ELb0EJNS_6LayoutINS_5tupleIJNS3_IJNS_1CILi8EEENS4_ILi1EEEEEENS4_ILi2EEEEEENS3_IJNS3_IJS6_NS4_ILi0EEEEEEiEEEEEiEEC2ERKSD_RKi,($_ZN7cutlass13device_kernelIN5flash19enable_sm80_to_sm89INS1_16FlashAttnBwdSm80INS1_25CollectiveMainloopBwdSm80ILi2ELi2EN4cute5tupleIJNS5_1CILi128EEES8_NS7_ILi64EEEEEENS_6half_tEfNS_4arch4Sm80ELb0ELb0ELb1ELb1ELb0ELb0ELb0ELb0ELi2ELi4ELi4ELi4ELb0EEENS1_21CollectiveEpilogueBwdISA_SB_SD_Li256ELb1ELb0ELi2EEENS1_19SingleTileSchedulerILb1ELb0ELb0ELi128EEEEEEEEEvNT_6ParamsE$_ZN4cute3eso3ESOILb0ELb0EJNS_6LayoutINS_5tupleIJNS3_IJNS_1CILi8EEENS4_ILi1EEEEEENS4_ILi2EEENS3_IJS8_S8_EEEEEENS3_IJNS3_IJS6_NS4_ILi0EEEEEENS4_ILi4096EEENS3_IJiiEEEEEEEENS_10ViewEngineINS_8smem_ptrIPN7cutlass6half_tEEEEEEEC2ERKSG_RKSN_ - $_ZN7cutlass13device_kernelIN5flash19enable_sm80_to_sm89INS1_16FlashAttnBwdSm80INS1_25CollectiveMainloopBwdSm80ILi2ELi2EN4cute5tupleIJNS5_1CILi128EEES8_NS7_ILi64EEEEEENS_6half_tEfNS_4arch4Sm80ELb0ELb0ELb1ELb1ELb0ELb0ELb0ELb0ELi2ELi4ELi4ELi4ELb0EEENS1_21CollectiveEpilogueBwdISA_SB_SD_Li256ELb1ELb0ELi2EEENS1_19SingleTileSchedulerILb1ELb0ELb0ELi128EEEEEEEEEvNT_6ParamsE$_ZN4cute3eso3ESOILb0ELb0EJNS_6LayoutINS_5tupleIJNS3_IJNS_1CILi8EEENS4_ILi1EEEEEENS4_ILi2EEEEEENS3_IJNS3_IJS6_NS4_ILi0EEEEEEiEEEEEiEEC2ERKSD_RKi)
$_ZN7cutlass13device_kernelIN5flash19enable_sm80_to_sm89INS1_16FlashAttnBwdSm80INS1_25CollectiveMainloopBwdSm80ILi2ELi2EN4cute5tupleIJNS5_1CILi128EEES8_NS7_ILi64EEEEEENS_6half_tEfNS_4arch4Sm80ELb0ELb0ELb1ELb1ELb0ELb0ELb0ELb0ELi2ELi4ELi4ELi4ELb0EEENS1_21CollectiveEpilogueBwdISA_SB_SD_Li256ELb1ELb0ELi2EEENS1_19SingleTileSchedulerILb1ELb0ELb0ELi128EEEEEEEEEvNT_6ParamsE$_ZN4cute3eso3ESOILb0ELb0EJNS_6LayoutINS_5tupleIJNS3_IJNS_1CILi8EEENS4_ILi1EEEEEENS4_ILi2EEEEEENS3_IJNS3_IJS6_NS4_ILi0EEEEEEiEEEEEiEEC2ERKSD_RKi:
[----:B------:R-:W-:Y:S02]  /*7710*/  IADD3 R3, R82, -c[0x0][0x20], RZ ;  /* 0x8000080052037a10 */ /* 0x000fe40007ffe0ff */
[----:B------:R-:W-:-:S03]  /*7720*/  IADD3 R2, R83, -c[0x0][0x20], RZ ;  /* 0x8000080053027a10 */ /* 0x000fc60007ffe0ff */
[----:B------:R1:W-:Y:S04]  /*7730*/  STL [R3], R38 ;  /* 0x0000002603007387 */ /* 0x0003e80000100800 */
[----:B------:R-:W2:Y:S01]  /*7740*/  LDL R2, [R2] ;  /* 0x0000000002027983 */ /* 0x000ea20000100800 */
[----:B------:R-:W-:-:S03]  /*7750*/  IMAD.MOV.U32 R37, RZ, RZ, 0x0 ;  /* 0x00000000ff257424 */ /* 0x000fc600078e00ff */
[----:B--2---:R1:W-:Y:S01]  /*7760*/  STL [R3+0x4], R2 ;  /* 0x0000040203007387 */ /* 0x0043e20000100800 */
[----:B------:R-:W-:Y:S05]  /*7770*/  RET.REL.NODEC R36 `(_ZN7cutlass13device_kernelIN5flash19enable_sm80_to_sm89INS1_16FlashAttnBwdSm80INS1_25CollectiveMainloopBwdSm80ILi2ELi2EN4cute5tupleIJNS5_1CILi128EEES8_NS7_ILi64EEEEEENS_6half_tEfNS_4arch4Sm80ELb0ELb0ELb1ELb1ELb0ELb0ELb0ELb0ELi2ELi4ELi4ELi4ELb0EEENS1_21CollectiveEpilogueBwdISA_SB_SD_Li256ELb1ELb0ELi2EEENS1_19SingleTileSchedulerILb1ELb0ELb0ELi128EEEEEEEEEvNT_6ParamsE) ;  /* 0xffff888024007950 */ /* 0x000fea0003c3ffff */
        .type           $_ZN7cutlass13device_kernelIN5flash19enable_sm80_to_sm89INS1_16FlashAttnBwdSm80INS1_25CollectiveMainloopBwdSm80ILi2ELi2EN4cute5tupleIJNS5_1CILi128EEES8_NS7_ILi64EEEEEENS_6half_tEfNS_4arch4Sm80ELb0ELb0ELb1ELb1ELb0ELb0ELb0ELb0ELi2ELi4ELi4ELi4ELb0EEENS1_21CollectiveEpilogueBwdISA_SB_SD_Li256ELb1ELb0ELi2EEENS1_19SingleTileSchedulerILb1ELb0ELb0ELi128EEEEEEEEEvNT_6ParamsE$_ZN4cute3eso3ESOILb0ELb0EJNS_6LayoutINS_5tupleIJNS3_IJNS_1CILi8EEENS4_ILi1EEEEEENS4_ILi2EEENS3_IJS8_S8_EEEEEENS3_IJNS3_IJS6_NS4_ILi0EEEEEENS4_ILi4096EEENS3_IJiiEEEEEEEENS_10ViewEngineINS_8smem_ptrIPN7cutlass6half_tEEEEEEEC2ERKSG_RKSN_,@function
        .size           $_ZN7cutlass13device_kernelIN5flash19enable_sm80_to_sm89INS1_16FlashAttnBwdSm80INS1_25CollectiveMainloopBwdSm80ILi2ELi2EN4cute5tupleIJNS5_1CILi128EEES8_NS7_ILi64EEEEEENS_6half_tEfNS_4arch4Sm80ELb0ELb0ELb1ELb1ELb0ELb0ELb0ELb0ELi2ELi4ELi4ELi4ELb0EEENS1_21CollectiveEpilogueBwdISA_SB_SD_Li256ELb1ELb0ELi2EEENS1_19SingleTileSchedulerILb1ELb0ELb0ELi128EEEEEEEEEvNT_6ParamsE$_ZN4cute3eso3ESOILb0ELb0EJNS_6LayoutINS_5tupleIJNS3_IJNS_1CILi8EEENS4_ILi1EEEEEENS4_ILi2EEENS3_IJS8_S8_EEEEEENS3_IJNS3_IJS6_NS4_ILi0EEEEEENS4_ILi4096EEENS3_IJiiEEEEEEEENS_10ViewEngineINS_8smem_ptrIPN7cutlass6half_tEEEEEEEC2ERKSG_RKSN_,($_ZN7cutlass13device_kernelIN5flash19enable_sm80_to_sm89INS1_16FlashAttnBwdSm80INS1_25CollectiveMainloopBwdSm80ILi2ELi2EN4cute5tupleIJNS5_1CILi128EEES8_NS7_ILi64EEEEEENS_6half_tEfNS_4arch4Sm80ELb0ELb0ELb1ELb1ELb0ELb0ELb0ELb0ELi2ELi4ELi4ELi4ELb0EEENS1_21CollectiveEpilogueBwdISA_SB_SD_Li256ELb1ELb0ELi2EEENS1_19SingleTileSchedulerILb1ELb0ELb0ELi128EEEEEEEEEvNT_6ParamsE$_ZN4cute3eso3ESOILb0ELb0EJNS_6LayoutINS_5tupleIJNS3_IJNS_1CILi8EEENS4_ILi1EEEEEENS4_ILi2EEENS3_IJS8_S8_EEEEEENS3_IJNS3_IJS6_NS4_ILi0EEEEEENS4_ILi4096EEENS3_IJiiEEEEEEEEiEEC2ERKSG_RKi - $_ZN7cutlass13device_kernelIN5flash19enable_sm80_to_sm89INS1_16FlashAttnBwdSm80INS1_25CollectiveMainloopBwdSm80ILi2ELi2EN4cute5tupleIJNS5_1CILi128EEES8_NS7_ILi64EEEEEENS_6half_tEfNS_4arch4Sm80ELb0ELb0ELb1ELb1ELb0ELb0ELb0ELb0ELi2ELi4ELi4ELi4ELb0EEENS1_21CollectiveEpilogueBwdISA_SB_SD_Li256ELb1ELb0ELi2EEENS1_19SingleTileSchedulerILb1ELb0ELb0ELi128EEEEEEEEEvNT_6ParamsE$_ZN4cute3eso3ESOILb0ELb0EJNS_6LayoutINS_5tupleIJNS3_IJNS_1CILi8EEENS4_ILi1EEEEEENS4_ILi2EEENS3_IJS8_S8_EEEEEENS3_IJNS3_IJS6_NS4_ILi0EEEEEENS4_ILi4096EEENS3_IJiiEEEEEEEENS_10ViewEngineINS_8smem_ptrIPN7cutlass6half_tEEEEEEEC2ERKSG_RKSN_)
$_ZN7cutlass13device_kernelIN5flash19enable_sm80_to_sm89INS1_16FlashAttnBwdSm80INS1_25CollectiveMainloopBwdSm80ILi2ELi2EN4cute5tupleIJNS5_1CILi128EEES8_NS7_ILi64EEEEEENS_6half_tEfNS_4arch4Sm80ELb0ELb0ELb1ELb1ELb0ELb0ELb0ELb0ELi2ELi4ELi4ELi4ELb0EEENS1_21CollectiveEpilogueBwdISA_SB_SD_Li256ELb1ELb0ELi2EEENS1_19SingleTileSchedulerILb1ELb0ELb0ELi128EEEEEEEEEvNT_6ParamsE$_ZN4cute3eso3ESOILb0ELb0EJNS_6LayoutINS_5tupleIJNS3_IJNS_1CILi8EEENS4_ILi1EEEEEENS4_ILi2EEENS3_IJS8_S8_EEEEEENS3_IJNS3_IJS6_NS4_ILi0EEEEEENS4_ILi4096EEENS3_IJiiEEEEEEEENS_10ViewEngineINS_8smem_ptrIPN7cutlass6half_tEEEEEEEC2ERKSG_RKSN_:
[----:B------:R-:W-:Y:S02]  /*7780*/  IADD3 R3, R60, -c[0x0][0x20], RZ ;  /* 0x800008003c037a10 */ /* 0x000fe40007ffe0ff */
[----:B------:R-:W-:-:S03]  /*7790*/  IADD3 R2, R59, -c[0x0][0x20], RZ ;  /* 0x800008003b027a10 */ /* 0x000fc60007ffe0ff */
[----:B------:R1:W-:Y:S04]  /*77a0*/  STL.64 [R3], R4 ;  /* 0x0000000403007387 */ /* 0x0003e80000100a00 */
[----:B------:R-:W2:Y:S01]  /*77b0*/  LDL.64 R12, [R2] ;  /* 0x00000000020c7983 */ /* 0x000ea20000100a00 */
[----:B------:R-:W-:-:S03]  /*77c0*/  IMAD.MOV.U32 R7, RZ, RZ, 0x0 ;  /* 0x00000000ff077424 */ /* 0x000fc600078e00ff */
[----:B--2---:R1:W-:Y:S01]  /*77d0*/  STL.64 [R3+0x8], R12 ;  /* 0x0000080c03007387 */ /* 0x0043e20000100a00 */
[----:B------:R-:W-:Y:S05]  /*77e0*/  RET.REL.NODEC R6 `(_ZN7cutlass13device_kernelIN5flash19enable_sm80_to_sm89INS1_16FlashAttnBwdSm80INS1_25CollectiveMainloopBwdSm80ILi2ELi2EN4cute5tupleIJNS5_1CILi128EEES8_NS7_ILi64EEEEEENS_6half_tEfNS_4arch4Sm80ELb0ELb0ELb1ELb1ELb0ELb0ELb0ELb0ELi2ELi4ELi4ELi4ELb0EEENS1_21CollectiveEpilogueBwdISA_SB_SD_Li256ELb1ELb0ELi2EEENS1_19SingleTileSchedulerILb1ELb0ELb0ELi128EEEEEEEEEvNT_6ParamsE) ;  /* 0xffff881006007950 */ /* 0x000fea0003c3ffff */
        .type           $_ZN7cutlass13device_kernelIN5flash19enable_sm80_to_sm89INS1_16FlashAttnBwdSm80INS1_25CollectiveMainloopBwdSm80ILi2ELi2EN4cute5tupleIJNS5_1CILi128EEES8_NS7_ILi64EEEEEENS_6half_tEfNS_4arch4Sm80ELb0ELb0ELb1ELb1ELb0ELb0ELb0ELb0ELi2ELi4ELi4ELi4ELb0EEENS1_21CollectiveEpilogueBwdISA_SB_SD_Li256ELb1ELb0ELi2EEENS1_19SingleTileSchedulerILb1ELb0ELb0ELi128EEEEEEEEEvNT_6ParamsE$_ZN4cute3eso3ESOILb0ELb0EJNS_6LayoutINS_5tupleIJNS3_IJNS_1CILi8EEENS4_ILi1EEEEEENS4_ILi2EEENS3_IJS8_S8_EEEEEENS3_IJNS3_IJS6_NS4_ILi0EEEEEENS4_ILi4096EEENS3_IJiiEEEEEEEEiEEC2ERKSG_RKi,@function
        .size           $_ZN7cutlass13device_kernelIN5flash19enable_sm80_to_sm89INS1_16FlashAttnBwdSm80INS1_25CollectiveMainloopBwdSm80ILi2ELi2EN4cute5tupleIJNS5_1CILi128EEES8_NS7_ILi64EEEEEENS_6half_tEfNS_4arch4Sm80ELb0ELb0ELb1ELb1ELb0ELb0ELb0ELb0ELi2ELi4ELi4ELi4ELb0EEENS1_21CollectiveEpilogueBwdISA_SB_SD_Li256ELb1ELb0ELi2EEENS1_19SingleTileSchedulerILb1ELb0ELb0ELi128EEEEEEEEEvNT_6ParamsE$_ZN4cute3eso3ESOILb0ELb0EJNS_6LayoutINS_5tupleIJNS3_IJNS_1CILi8EEENS4_ILi1EEEEEENS4_ILi2EEENS3_IJS8_S8_EEEEEENS3_IJNS3_IJS6_NS4_ILi0EEEEEENS4_ILi4096EEENS3_IJiiEEEEEEEEiEEC2ERKSG_RKi,($_ZN7cutlass13device_kernelIN5flash19enable_sm80_to_sm89INS1_16FlashAttnBwdSm80INS1_25CollectiveMainloopBwdSm80ILi2ELi2EN4cute5tupleIJNS5_1CILi128EEES8_NS7_ILi64EEEEEENS_6half_tEfNS_4arch4Sm80ELb0ELb0ELb1ELb1ELb0ELb0ELb0ELb0ELi2ELi4ELi4ELi4ELb0EEENS1_21CollectiveEpilogueBwdISA_SB_SD_Li256ELb1ELb0ELi2EEENS1_19SingleTileSchedulerILb1ELb0ELb0ELi128EEEEEEEEEvNT_6ParamsE$_ZN4cute3eso3ESOILb0ELb0EJNS_6LayoutINS_5tupleIJNS3_IJNS_1CILi8EEENS4_ILi1EEEEEENS4_ILi2EEES5_EEENS3_IJNS3_IJS6_NS4_ILi0EEEEEEiNS4_ILi1024EEEEEEEENS_10ViewEngineINS_8smem_ptrIPN7cutlass6half_tEEEEEEEC2ERKSE_RKSL_ - $_ZN7cutlass13device_kernelIN5flash19enable_sm80_to_sm89INS1_16FlashAttnBwdSm80INS1_25CollectiveMainloopBwdSm80ILi2ELi2EN4cute5tupleIJNS5_1CILi128EEES8_NS7_ILi64EEEEEENS_6half_tEfNS_4arch4Sm80ELb0ELb0ELb1ELb1ELb0ELb0ELb0ELb0ELi2ELi4ELi4ELi4ELb0EEENS1_21CollectiveEpilogueBwdISA_SB_SD_Li256ELb1ELb0ELi2EEENS1_19SingleTileSchedulerILb1ELb0ELb0ELi128EEEEEEEEEvNT_6ParamsE$_ZN4cute3eso3ESOILb0ELb0EJNS_6LayoutINS_5tupleIJNS3_IJNS_1CILi8EEENS4_ILi1EEEEEENS4_ILi2EEENS3_IJS8_S8_EEEEEENS3_IJNS3_IJS6_NS4_ILi0EEEEEENS4_ILi4096EEENS3_IJiiEEEEEEEEiEEC2ERKSG_RKi)
$_ZN7cutlass13device_kernelIN5flash19enable_sm80_to_sm89INS1_16FlashAttnBwdSm80INS1_25CollectiveMainloopBwdSm80ILi2ELi2EN4cute5tupleIJNS5_1CILi128EEES8_NS7_ILi64EEEEEENS_6half_tEfNS_4arch4Sm80ELb0ELb0ELb1ELb1ELb0ELb0ELb0ELb0ELi2ELi4ELi4ELi4ELb0EEENS1_21CollectiveEpilogueBwdISA_SB_SD_Li256ELb1ELb0ELi2EEENS1_19SingleTileSchedulerILb1ELb0ELb0ELi128EEEEEEEEEvNT_6ParamsE$_ZN4cute3eso3ESOILb0ELb0EJNS_6LayoutINS_5tupleIJNS3_IJNS_1CILi8EEENS4_ILi1EEEEEENS4_ILi2EEENS3_IJS8_S8_EEEEEENS3_IJNS3_IJS6_NS4_ILi0EEEEEENS4_ILi4096EEENS3_IJiiEEEEEEEEiEEC2ERKSG_RKi:
[----:B------:R-:W-:Y:S02]  /*77f0*/  IADD3 R5, R60, -c[0x0][0x20], RZ ;  /* 0x800008003c057a10 */ /* 0x000fe40007ffe0ff */
[----:B------:R-:W-:-:S03]  /*7800*/  IADD3 R4, R59, -c[0x0][0x20], RZ ;  /* 0x800008003b047a10 */ /* 0x000fc60007ffe0ff */
[----:B------:R1:W-:Y:S04]  /*7810*/  STL [R5], R2 ;  /* 0x0000000205007387 */ /* 0x0003e80000100800 */
[----:B------:R1:W-:Y:S04]  /*7820*/  STL [R5+0x4], R3 ;  /* 0x0000040305007387 */ /* 0x0003e80000100800 */
[----:B------:R-:W2:Y:S01]  /*7830*/  LDL R4, [R4] ;  /* 0x0000000004047983 */ /* 0x000ea20000100800 */
[----:B------:R-:W-:-:S03]  /*7840*/  IMAD.MOV.U32 R7, RZ, RZ, 0x0 ;  /* 0x00000000ff077424 */ /* 0x000fc600078e00ff */
[----:B--2---:R1:W-:Y:S01]  /*7850*/  STL [R5+0x8], R4 ;  /* 0x0000080405007387 */ /* 0x0043e20000100800 */
[----:B------:R-:W-:Y:S05]  /*7860*/  RET.REL.NODEC R6 `(_ZN7cutlass13device_kernelIN5flash19enable_sm80_to_sm89INS1_16FlashAttnBwdSm80INS1_25CollectiveMainloopBwdSm80ILi2ELi2EN4cute5tupleIJNS5_1CILi128EEES8_NS7_ILi64EEEEEENS_6half_tEfNS_4arch4Sm80ELb0ELb0ELb1ELb1ELb0ELb0ELb0ELb0ELi2ELi4ELi4ELi4ELb0EEENS1_21CollectiveEpilogueBwdISA_SB_SD_Li256ELb1ELb0ELi2EEENS1_19SingleTileSchedulerILb1ELb0ELb0ELi128EEEEEEEEEvNT_6ParamsE) ;  /* 0xffff879006007950 */ /* 0x000fea0003c3ffff */
        .type           $_ZN7cutlass13device_kernelIN5flash19enable_sm80_to_sm89INS1_16FlashAttnBwdSm80INS1_25CollectiveMainloopBwdSm80ILi2ELi2EN4cute5tupleIJNS5_1CILi128EEES8_NS7_ILi64EEEEEENS_6half_tEfNS_4arch4Sm80ELb0ELb0ELb1ELb1ELb0ELb0ELb0ELb0ELi2ELi4ELi4ELi4ELb0EEENS1_21CollectiveEpilogueBwdISA_SB_SD_Li256ELb1ELb0ELi2EEENS1_19SingleTileSchedulerILb1ELb0ELb0ELi128EEEEEEEEEvNT_6ParamsE$_ZN4cute3eso3ESOILb0ELb0EJNS_6LayoutINS_5tupleIJNS3_IJNS_1CILi8EEENS4_ILi1EEEEEENS4_ILi2EEES5_EEENS3_IJNS3_IJS6_NS4_ILi0EEEEEEiNS4_ILi1024EEEEEEEENS_10ViewEngineINS_8smem_ptrIPN7cutlass6half_tEEEEEEEC2ERKSE_RKSL_,@function
        .size           $_ZN7cutlass13device_kernelIN5flash19enable_sm80_to_sm89INS1_16FlashAttnBwdSm80INS1_25CollectiveMainloopBwdSm80ILi2ELi2EN4cute5tupleIJNS5_1CILi128EEES8_NS7_ILi64EEEEEENS_6half_tEfNS_4arch4Sm80ELb0ELb0ELb1ELb1ELb0ELb0ELb0ELb0ELi2ELi4ELi4ELi4ELb0EEENS1_21CollectiveEpilogueBwdISA_SB_SD_Li256ELb1ELb0ELi2EEENS1_19SingleTileSchedulerILb1ELb0ELb0ELi128EEEEEEEEEvNT_6ParamsE$_ZN4cute3eso3ESOILb0ELb0EJNS_6LayoutINS_5tupleIJNS3_IJNS_1CILi8EEENS4_ILi1EEEEEENS4_ILi2EEES5_EEENS3_IJNS3_IJS6_NS4_ILi0EEEEEEiNS4_ILi1024EEEEEEEENS_10ViewEngineINS_8smem_ptrIPN7cutlass6half_tEEEEEEEC2ERKSE_RKSL_,($_ZN7cutlass13device_kernelIN5flash19enable_sm80_to_sm89INS1_16FlashAttnBwdSm80INS1_25CollectiveMainloopBwdSm80ILi2ELi2EN4cute5tupleIJNS5_1CILi128EEES8_NS7_ILi64EEEEEENS_6half_tEfNS_4arch4Sm80ELb0ELb0ELb1ELb1ELb0ELb0ELb0ELb0ELi2ELi4ELi4ELi4ELb0EEENS1_21CollectiveEpilogueBwdISA_SB_SD_Li256ELb1ELb0ELi2EEENS1_19SingleTileSchedulerILb1ELb0ELb0ELi128EEEEEEEEEvNT_6ParamsE$_ZN4cute3eso3ESOILb0ELb0EJNS_6LayoutINS_5tupleIJNS3_IJNS_1CILi8EEENS4_ILi1EEEEEENS4_ILi2EEES5_EEENS3_IJNS3_IJS6_NS4_ILi0EEEEEEiNS4_ILi1024EEEEEEEEiEEC2ERKSE_RKi - $_ZN7cutlass13device_kernelIN5flash19enable_sm80_to_sm89INS1_16FlashAttnBwdSm80INS1_25CollectiveMainloopBwdSm80ILi2ELi2EN4cute5tupleIJNS5_1CILi128EEES8_NS7_ILi64EEEEEENS_6half_tEfNS_4arch4Sm80ELb0ELb0ELb1ELb1ELb0ELb0ELb0ELb0ELi2ELi4ELi4ELi4ELb0EEENS1_21CollectiveEpilogueBwdISA_SB_SD_Li256ELb1ELb0ELi2EEENS1_19SingleTileSchedulerILb1ELb0ELb0ELi128EEEEEEEEEvNT_6ParamsE$_ZN4cute3eso3ESOILb0ELb0EJNS_6LayoutINS_5tupleIJNS3_IJNS_1CILi8EEENS4_ILi1EEEEEENS4_ILi2EEES5_EEENS3_IJNS3_IJS6_NS4_ILi0EEEEEEiNS4_ILi1024EEEEEEEENS_10ViewEngineINS_8smem_ptrIPN7cutlass6half_tEEEEEEEC2ERKSE_RKSL_)
$_ZN7cutlass13device_kernelIN5flash19enable_sm80_to_sm89INS1_16FlashAttnBwdSm80INS1_25CollectiveMainloopBwdSm80ILi2ELi2EN4cute5tupleIJNS5_1CILi128EEES8_NS7_ILi64EEEEEENS_6half_tEfNS_4arch4Sm80ELb0ELb0ELb1ELb1ELb0ELb0ELb0ELb0ELi2ELi4ELi4ELi4ELb0EEENS1_21CollectiveEpilogueBwdISA_SB_SD_Li256ELb1ELb0ELi2EEENS1_19SingleTileSchedulerILb1ELb0ELb0ELi128EEEEEEEEEvNT_6ParamsE$_ZN4cute3eso3ESOILb0ELb0EJNS_6LayoutINS_5tupleIJNS3_IJNS_1CILi8EEENS4_ILi1EEEEEENS4_ILi2EEES5_EEENS3_IJNS3_IJS6_NS4_ILi0EEEEEEiNS4_ILi1024EEEEEEEENS_10ViewEngineINS_8smem_ptrIPN7cutlass6half_tEEEEEEEC2ERKSE_RKSL_:
[----:B------:R-:W-:Y:S02]  /*7870*/  IADD3 R2, R60, -c[0x0][0x20], RZ ;  /* 0x800008003c027a10 */ /* 0x000fe40007ffe0ff */
[----:B------:R-:W-:-:S03]  /*7880*/  IADD3 R0, R0, -c[0x0][0x20], RZ ;  /* 0x8000080000007a10 */ /* 0x000fc60007ffe0ff */
[----:B------:R1:W-:Y:S04]  /*7890*/  STL [R2], R3 ;  /* 0x0000000302007387 */ /* 0x0003e80000100800 */
[----:B------:R-:W2:Y:S01]  /*78a0*/  LDL.64 R6, [R0] ;  /* 0x0000000000067983 */ /* 0x000ea20000100a00 */
[----:B------:R-:W-:-:S03]  /*78b0*/  IMAD.MOV.U32 R5, RZ, RZ, 0x0 ;  /* 0x00000000ff057424 */ /* 0x000fc600078e00ff */
[----:B--2---:R1:W-:Y:S01]  /*78c0*/  STL.64 [R2+0x8], R6 ;  /* 0x0000080602007387 */ /* 0x0043e20000100a00 */
[----:B------:R-:W-:Y:S05]  /*78d0*/  RET.REL.NODEC R4 `(_ZN7cutlass13device_kernelIN5flash19enable_sm80_to_sm89INS1_16FlashAttnBwdSm80INS1_25CollectiveMainloopBwdSm80ILi2ELi2EN4cute5tupleIJNS5_1CILi128EEES8_NS7_ILi64EEEEEENS_6half_tEfNS_4arch4Sm80ELb0ELb0ELb1ELb1ELb0ELb0ELb0ELb0ELi2ELi4ELi4ELi4ELb0EEENS1_21CollectiveEpilogueBwdISA_SB_SD_Li256ELb1ELb0ELi2EEENS1_19SingleTileSchedulerILb1ELb0ELb0ELi128EEEEEEEEEvNT_6ParamsE) ;  /* 0xffff872004007950 */ /* 0x000fea0003c3ffff */
        .type           $_ZN7cutlass13device_kernelIN5flash19enable_sm80_to_sm89INS1_16FlashAttnBwdSm80INS1_25CollectiveMainloopBwdSm80ILi2ELi2EN4cute5tupleIJNS5_1CILi128EEES8_NS7_ILi64EEEEEENS_6half_tEfNS_4arch4Sm80ELb0ELb0ELb1ELb1ELb0ELb0ELb0ELb0ELi2ELi4ELi4ELi4ELb0EEENS1_21CollectiveEpilogueBwdISA_SB_SD_Li256ELb1ELb0ELi2EEENS1_19SingleTileSchedulerILb1ELb0ELb0ELi128EEEEEEEEEvNT_6ParamsE$_ZN4cute3eso3ESOILb0ELb0EJNS_6LayoutINS_5tupleIJNS3_IJNS_1CILi8EEENS4_ILi1EEEEEENS4_ILi2EEES5_EEENS3_IJNS3_IJS6_NS4_ILi0EEEEEEiNS4_ILi1024EEEEEEEEiEEC2ERKSE_RKi,@function
        .size           $_ZN7cutlass13device_kernelIN5flash19enable_sm80_to_sm89INS1_16FlashAttnBwdSm80INS1_25CollectiveMainloopBwdSm80ILi2ELi2EN4cute5tupleIJNS5_1CILi128EEES8_NS7_ILi64EEEEEENS_6half_tEfNS_4arch4Sm80ELb0ELb0ELb1ELb1ELb0ELb0ELb0ELb0ELi2ELi4ELi4ELi4ELb0EEENS1_21CollectiveEpilogueBwdISA_SB_SD_Li256ELb1ELb0ELi2EEENS1_19SingleTileSchedulerILb1ELb0ELb0ELi128EEEEEEEEEvNT_6ParamsE$_ZN4cute3eso3ESOILb0ELb0EJNS_6LayoutINS_5tupleIJNS3_IJNS_1CILi8EEENS4_ILi1EEEEEENS4_ILi2EEES5_EEENS3_IJNS3_IJS6_NS4_ILi0EEEEEEiNS4_ILi1024EEEEEEEEiEEC2ERKSE_RKi,($_ZN7cutlass13device_kernelIN5flash19enable_sm80_to_sm89INS1_16FlashAttnBwdSm80INS1_25CollectiveMainloopBwdSm80ILi2ELi2EN4cute5tupleIJNS5_1CILi128EEES8_NS7_ILi64EEEEEENS_6half_tEfNS_4arch4Sm80ELb0ELb0ELb1ELb1ELb0ELb0ELb0ELb0ELi2ELi4ELi4ELi4ELb0EEENS1_21CollectiveEpilogueBwdISA_SB_SD_Li256ELb1ELb0ELi2EEENS1_19SingleTileSchedulerILb1ELb0ELb0ELi128EEEEEEEEEvNT_6ParamsE$_ZN4cute3eso3ESOILb0ELb0EJiNS_5tupleIJiNS_1CILi0EEEEEEEEC2ERKiRKS5_ - $_ZN7cutlass13device_kernelIN5flash19enable_sm80_to_sm89INS1_16FlashAttnBwdSm80INS1_25CollectiveMainloopBwdSm80ILi2ELi2EN4cute5tupleIJNS5_1CILi128EEES8_NS7_ILi64EEEEEENS_6half_tEfNS_4arch4Sm80ELb0ELb0ELb1ELb1ELb0ELb0ELb0ELb0ELi2ELi4ELi4ELi4ELb0EEENS1_21CollectiveEpilogueBwdISA_SB_SD_Li256ELb1ELb0ELi2EEENS1_19SingleTileSchedulerILb1ELb0ELb0ELi128EEEEEEEEEvNT_6ParamsE$_ZN4cute3eso3ESOILb0ELb0EJNS_6LayoutINS_5tupleIJNS3_IJNS_1CILi8EEENS4_ILi1EEEEEENS4_ILi2EEES5_EEENS3_IJNS3_IJS6_NS4_ILi0EEEEEEiNS4_ILi1024EEEEEEEEiEEC2ERKSE_RKi)
$_ZN7cutlass13device_kernelIN5flash19enable_sm80_to_sm89INS1_16FlashAttnBwdSm80INS1_25CollectiveMainloopBwdSm80ILi2ELi2EN4cute5tupleIJNS5_1CILi128EEES8_NS7_ILi64EEEEEENS_6half_tEfNS_4arch4Sm80ELb0ELb0ELb1ELb1ELb0ELb0ELb0ELb0ELi2ELi4ELi4ELi4ELb0EEENS1_21CollectiveEpilogueBwdISA_SB_SD_Li256ELb1ELb0ELi2EEENS1_19SingleTileSchedulerILb1ELb0ELb0ELi128EEEEEEEEEvNT_6ParamsE$_ZN4cute3eso3ESOILb0ELb0EJNS_6LayoutINS_5tupleIJNS3_IJNS_1CILi8EEENS4_ILi1EEEEEENS4_ILi2EEES5_EEENS3_IJNS3_IJS6_NS4_ILi0EEEEEEiNS4_ILi1024EEEEEEEEiEEC2ERKSE_RKi:
[----:B------:R-:W-:Y:S02]  /*78e0*/  IADD3 R3, R60, -c[0x0][0x20], RZ ;  /* 0x800008003c037a10 */ /* 0x000fe40007ffe0ff */
[----:B------:R-:W-:-:S03]  /*78f0*/  IADD3 R0, R0, -c[0x0][0x20], RZ ;  /* 0x8000080000007a10 */ /* 0x000fc60007ffe0ff */
[----:B------:R1:W-:Y:S04]  /*7900*/  STL [R3], R2 ;  /* 0x0000000203007387 */ /* 0x0003e80000100800 */
[----:B------:R-:W2:Y:S01]  /*7910*/  LDL R0, [R0] ;  /* 0x0000000000007983 */ /* 0x000ea20000100800 */
[----:B------:R-:W-:-:S03]  /*7920*/  IMAD.MOV.U32 R5, RZ, RZ, 0x0 ;  /* 0x00000000ff057424 */ /* 0x000fc600078e00ff */
[----:B--2---:R1:W-:Y:S01]  /*7930*/  STL [R3+0x4], R0 ;  /* 0x0000040003007387 */ /* 0x0043e20000100800 */
[----:B------:R-:W-:Y:S05]  /*7940*/  RET.REL.NODEC R4 `(_ZN7cutlass13device_kernelIN5flash19enable_sm80_to_sm89INS1_16FlashAttnBwdSm80INS1_25CollectiveMainloopBwdSm80ILi2ELi2EN4cute5tupleIJNS5_1CILi128EEES8_NS7_ILi64EEEEEENS_6half_tEfNS_4arch4Sm80ELb0ELb0ELb1ELb1ELb0ELb0ELb0ELb0ELi2ELi4ELi4ELi4ELb0EEENS1_21CollectiveEpilogueBwdISA_SB_SD_Li256ELb1ELb0ELi2EEENS1_19SingleTileSchedulerILb1ELb0ELb0ELi128EEEEEEEEEvNT_6ParamsE) ;  /* 0xffff86b004007950 */ /* 0x000fea0003c3ffff */
        .type           $_ZN7cutlass13device_kernelIN5flash19enable_sm80_to_sm89INS1_16FlashAttnBwdSm80INS1_25CollectiveMainloopBwdSm80ILi2ELi2EN4cute5tupleIJNS5_1CILi128EEES8_NS7_ILi64EEEEEENS_6half_tEfNS_4arch4Sm80ELb0ELb0ELb1ELb1ELb0ELb0ELb0ELb0ELi2ELi4ELi4ELi4ELb0EEENS1_21CollectiveEpilogueBwdISA_SB_SD_Li256ELb1ELb0ELi2EEENS1_19SingleTileSchedulerILb1ELb0ELb0ELi128EEEEEEEEEvNT_6ParamsE$_ZN4cute3eso3ESOILb0ELb0EJiNS_5tupleIJiNS_1CILi0EEEEEEEEC2ERKiRKS5_,@function
        .size           $_ZN7cutlass13device_kernelIN5flash19enable_sm80_to_sm89INS1_16FlashAttnBwdSm80INS1_25CollectiveMainloopBwdSm80ILi2ELi2EN4cute5tupleIJNS5_1CILi128EEES8_NS7_ILi64EEEEEENS_6half_tEfNS_4arch4Sm80ELb0ELb0ELb1ELb1ELb0ELb0ELb0ELb0ELi2ELi4ELi4ELi4ELb0EEENS1_21CollectiveEpilogueBwdISA_SB_SD_Li256ELb1ELb0ELi2EEENS1_19SingleTileSchedulerILb1ELb0ELb0ELi128EEEEEEEEEvNT_6ParamsE$_ZN4cute3eso3ESOILb0ELb0EJiNS_5tupleIJiNS_1CILi0EEEEEEEEC2ERKiRKS5_,($_ZN7cutlass13device_kernelIN5flash19enable_sm80_to_sm89INS1_16FlashAttnBwdSm80INS1_25CollectiveMainloopBwdSm80ILi2ELi2EN4cute5tupleIJNS5_1CILi128EEES8_NS7_ILi64EEEEEENS_6half_tEfNS_4arch4Sm80ELb0ELb0ELb1ELb1ELb0ELb0ELb0ELb0ELi2ELi4ELi4ELi4ELb0EEENS1_21CollectiveEpilogueBwdISA_SB_SD_Li256ELb1ELb0ELi2EEENS1_19SingleTileSchedulerILb1ELb0ELb0ELi128EEEEEEEEEvNT_6ParamsE$_ZN4cute3eso3ESOILb0ELb0EJiiEEC2ERKiS4_ - $_ZN7cutlass13device_kernelIN5flash19enable_sm80_to_sm89INS1_16FlashAttnBwdSm80INS1_25CollectiveMainloopBwdSm80ILi2ELi2EN4cute5tupleIJNS5_1CILi128EEES8_NS7_ILi64EEEEEENS_6half_tEfNS_4arch4Sm80ELb0ELb0ELb1ELb1ELb0ELb0ELb0ELb0ELi2ELi4ELi4ELi4ELb0EEENS1_21CollectiveEpilogueBwdISA_SB_SD_Li256ELb1ELb0ELi2EEENS1_19SingleTileSchedulerILb1ELb0ELb0ELi128EEEEEEEEEvNT_6ParamsE$_ZN4cute3eso3ESOILb0ELb0EJiNS_5tupleIJiNS_1CILi0EEEEEEEEC2ERKiRKS5_)
$_ZN7cutlass13device_kernelIN5flash19enable_sm80_to_sm89INS1_16FlashAttnBwdSm80INS1_25CollectiveMainloopBwdSm80ILi2ELi2EN4cute5tupleIJNS5_1CILi128EEES8_NS7_ILi64EEEEEENS_6half_tEfNS_4arch4Sm80ELb0ELb0ELb1ELb1ELb0ELb0ELb0ELb0ELi2ELi4ELi4ELi4ELb0EEENS1_21CollectiveEpilogueBwdISA_SB_SD_Li256ELb1ELb0ELi2EEENS1_19SingleTileSchedulerILb1ELb0ELb0ELi128EEEEEEEEEvNT_6ParamsE$_ZN4cute3eso3ESOILb0ELb0EJiNS_5tupleIJiNS_1CILi0EEEEEEEEC2ERKiRKS5_:
[----:B------:R-:W-:Y:S02]  /*7950*/  IADD3 R3, R81, -c[0x0][0x20], RZ ;  /* 0x8000080051037a10 */ /* 0x000fe40007ffe0ff */
[----:B------:R-:W-:-:S03]  /*7960*/  IADD3 R2, R2, -c[0x0][0x20], RZ ;  /* 0x8000080002027a10 */ /* 0x000fc60007ffe0ff */
[----:B------:R1:W-:Y:S04]  /*7970*/  STL [R3], R34 ;  /* 0x0000002203007387 */ /* 0x0003e80000100800 */
[----:B------:R-:W2:Y:S01]  /*7980*/  LDL R2, [R2] ;  /* 0x0000000002027983 */ /* 0x000ea20000100800 */
[----:B------:R-:W-:-:S03]  /*7990*/  IMAD.MOV.U32 R7, RZ, RZ, 0x0 ;  /* 0x00000000ff077424 */ /* 0x000fc600078e00ff */
[----:B--2---:R1:W-:Y:S01]  /*79a0*/  STL [R3+0x4], R2 ;  /* 0x0000040203007387 */ /* 0x0043e20000100800 */
[----:B------:R-:W-:Y:S05]  /*79b0*/  RET.REL.NODEC R6 `(_ZN7cutlass13device_kernelIN5flash19enable_sm80_to_sm89INS1_16FlashAttnBwdSm80INS1_25CollectiveMainloopBwdSm80ILi2ELi2EN4cute5tupleIJNS5_1CILi128EEES8_NS7_ILi64EEEEEENS_6half_tEfNS_4arch4Sm80ELb0ELb0ELb1ELb1ELb0ELb0ELb0ELb0ELi2ELi4ELi4ELi4ELb0EEENS1_21CollectiveEpilogueBwdISA_SB_SD_Li256ELb1ELb0ELi2EEENS1_19SingleTileSchedulerILb1ELb0ELb0ELi128EEEEEEEEEvNT_6ParamsE) ;  /* 0xffff864006007950 */ /* 0x000fea0003c3ffff */
        .type           $_ZN7cutlass13device_kernelIN5flash19enable_sm80_to_sm89INS1_16FlashAttnBwdSm80INS1_25CollectiveMainloopBwdSm80ILi2ELi2EN4cute5tupleIJNS5_1CILi128EEES8_NS7_ILi64EEEEEENS_6half_tEfNS_4arch4Sm80ELb0ELb0ELb1ELb1ELb0ELb0ELb0ELb0ELi2ELi4ELi4ELi4ELb0EEENS1_21CollectiveEpilogueBwdISA_SB_SD_Li256ELb1ELb0ELi2EEENS1_19SingleTileSchedulerILb1ELb0ELb0ELi128EEEEEEEEEvNT_6ParamsE$_ZN4cute3eso3ESOILb0ELb0EJiiEEC2ERKiS4_,@function
        .size           $_ZN7cutlass13device_kernelIN5flash19enable_sm80_to_sm89INS1_16FlashAttnBwdSm80INS1_25CollectiveMainloopBwdSm80ILi2ELi2EN4cute5tupleIJNS5_1CILi128EEES8_NS7_ILi64EEEEEENS_6half_tEfNS_4arch4Sm80ELb0ELb0ELb1ELb1ELb0ELb0ELb0ELb0ELi2ELi4ELi4ELi4ELb0EEENS1_21CollectiveEpilogueBwdISA_SB_SD_Li256ELb1ELb0ELi2EEENS1_19SingleTileSchedulerILb1ELb0ELb0ELi128EEEEEEEEEvNT_6ParamsE$_ZN4cute3eso3ESOILb0ELb0EJiiEEC2ERKiS4_,($_ZN7cutlass13device_kernelIN5flash19enable_sm80_to_sm89INS1_16FlashAttnBwdSm80INS1_25CollectiveMainloopBwdSm80ILi2ELi2EN4cute5tupleIJNS5_1CILi128EEES8_NS7_ILi64EEEEEENS_6half_tEfNS_4arch4Sm80ELb0ELb0ELb1ELb1ELb0ELb0ELb0ELb0ELi2ELi4ELi4ELi4ELb0EEENS1_21CollectiveEpilogueBwdISA_SB_SD_Li256ELb1ELb0ELi2EEENS1_19SingleTileSchedulerILb1ELb0ELb0ELi128EEEEEEEEEvNT_6ParamsE$_ZN4cute3eso3ESOILb0ELb0EJiiNS_1CILi144EEENS2_ILi512EEEEEC2ERKiS7_RKS3_RKS4_ - $_ZN7cutlass13device_kernelIN5flash19enable_sm80_to_sm89INS1_16FlashAttnBwdSm80INS1_25CollectiveMainloopBwdSm80ILi2ELi2EN4cute5tupleIJNS5_1CILi128EEES8_NS7_ILi64EEEEEENS_6half_tEfNS_4arch4Sm80ELb0ELb0ELb1ELb1ELb0ELb0ELb0ELb0ELi2ELi4ELi4ELi4ELb0EEENS1_21CollectiveEpilogueBwdISA_SB_SD_Li256ELb1ELb0ELi2EEENS1_19SingleTileSchedulerILb1ELb0ELb0ELi128EEEEEEEEEvNT_6ParamsE$_ZN4cute3eso3ESOILb0ELb0EJiiEEC2ERKiS4_)
$_ZN7cutlass13device_kernelIN5flash19enable_sm80_to_sm89INS1_16FlashAttnBwdSm80INS1_25CollectiveMainloopBwdSm80ILi2ELi2EN4cute5tupleIJNS5_1CILi128EEES8_NS7_ILi64EEEEEENS_6half_tEfNS_4arch4Sm80ELb0ELb0ELb1ELb1ELb0ELb0ELb0ELb0ELi2ELi4ELi4ELi4ELb0EEENS1_21CollectiveEpilogueBwdISA_SB_SD_Li256ELb1ELb0ELi2EEENS1_19SingleTileSchedulerILb1ELb0ELb0ELi128EEEEEEEEEvNT_6ParamsE$_ZN4cute3eso3ESOILb0ELb0EJiiEEC2ERKiS4_:
[----:B------:R-:W-:Y:S02]  /*79c0*/  IADD3 R11, R60, -c[0x0][0x20], RZ ;  /* 0x800008003c0b7a10 */ /* 0x000fe40007ffe0ff */
[----:B------:R-:W-:-:S03]  /*79d0*/  IADD3 R3, R59, -c[0x0][0x20], RZ ;  /* 0x800008003b037a10 */ /* 0x000fc60007ffe0ff */
[----:B------:R1:W-:Y:S04]  /*79e0*/  STL [R11], R7 ;  /* 0x000000070b007387 */ /* 0x0003e80000100800 */
[----:B------:R-:W2:Y:S01]  /*79f0*/  LDL R14, [R3] ;  /* 0x00000000030e7983 */ /* 0x000ea20000100800 */
[----:B------:R-:W-:-:S03]  /*7a00*/  IMAD.MOV.U32 R13, RZ, RZ, 0x0 ;  /* 0x00000000ff0d7424 */ /* 0x000fc600078e00ff */
[----:B--2---:R1:W-:Y:S01]  /*7a10*/  STL [R11+0x4], R14 ;  /* 0x0000040e0b007387 */ /* 0x0043e20000100800 */
[----:B------:R-:W-:Y:S05]  /*7a20*/  RET.REL.NODEC R12 `(_ZN7cutlass13device_kernelIN5flash19enable_sm80_to_sm89INS1_16FlashAttnBwdSm80INS1_25CollectiveMainloopBwdSm80ILi2ELi2EN4cute5tupleIJNS5_1CILi128EEES8_NS7_ILi64EEEEEENS_6half_tEfNS_4arch4Sm80ELb0ELb0ELb1ELb1ELb0ELb0ELb0ELb0ELi2ELi4ELi4ELi4ELb0EEENS1_21CollectiveEpilogueBwdISA_SB_SD_Li256ELb1ELb0ELi2EEENS1_19SingleTileSchedulerILb1ELb0ELb0ELi128EEEEEEEEEvNT_6ParamsE) ;  /* 0xffff85d00c007950 */ /* 0x000fea0003c3ffff */
        .type           $_ZN7cutlass13device_kernelIN5flash19enable_sm80_to_sm89INS1_16FlashAttnBwdSm80INS1_25CollectiveMainloopBwdSm80ILi2ELi2EN4cute5tupleIJNS5_1CILi128EEES8_NS7_ILi64EEEEEENS_6half_tEfNS_4arch4Sm80ELb0ELb0ELb1ELb1ELb0ELb0ELb0ELb0ELi2ELi4ELi4ELi4ELb0EEENS1_21CollectiveEpilogueBwdISA_SB_SD_Li256ELb1ELb0ELi2EEENS1_19SingleTileSchedulerILb1ELb0ELb0ELi128EEEEEEEEEvNT_6ParamsE$_ZN4cute3eso3ESOILb0ELb0EJiiNS_1CILi144EEENS2_ILi512EEEEEC2ERKiS7_RKS3_RKS4_,@function
        .size           $_ZN7cutlass13device_kernelIN5flash19enable_sm80_to_sm89INS1_16FlashAttnBwdSm80INS1_25CollectiveMainloopBwdSm80ILi2ELi2EN4cute5tupleIJNS5_1CILi128EEES8_NS7_ILi64EEEEEENS_6half_tEfNS_4arch4Sm80ELb0ELb0ELb1ELb1ELb0ELb0ELb0ELb0ELi2ELi4ELi4ELi4ELb0EEENS1_21CollectiveEpilogueBwdISA_SB_SD_Li256ELb1ELb0ELi2EEENS1_19SingleTileSchedulerILb1ELb0ELb0ELi128EEEEEEEEEvNT_6ParamsE$_ZN4cute3eso3ESOILb0ELb0EJiiNS_1CILi144EEENS2_ILi512EEEEEC2ERKiS7_RKS3_RKS4_,($_ZN7cutlass13device_kernelIN5flash19enable_sm80_to_sm89INS1_16FlashAttnBwdSm80INS1_25CollectiveMainloopBwdSm80ILi2ELi2EN4cute5tupleIJNS5_1CILi128EEES8_NS7_ILi64EEEEEENS_6half_tEfNS_4arch4Sm80ELb0ELb0ELb1ELb1ELb0ELb0ELb0ELb0ELi2ELi4ELi4ELi4ELb0EEENS1_21CollectiveEpilogueBwdISA_SB_SD_Li256ELb1ELb0ELi2EEENS1_19SingleTileSchedulerILb1ELb0ELb0ELi128EEEEEEEEEvNT_6ParamsE$_ZN4cute3eso3ESOILb0ELb0EJiiNS_1CILi72EEENS2_ILi512EEEEEC2ERKiS7_RKS3_RKS4_ - $_ZN7cutlass13device_kernelIN5flash19enable_sm80_to_sm89INS1_16FlashAttnBwdSm80INS1_25CollectiveMainloopBwdSm80ILi2ELi2EN4cute5tupleIJNS5_1CILi128EEES8_NS7_ILi64EEEEEENS_6half_tEfNS_4arch4Sm80ELb0ELb0ELb1ELb1ELb0ELb0ELb0ELb0ELi2ELi4ELi4ELi4ELb0EEENS1_21CollectiveEpilogueBwdISA_SB_SD_Li256ELb1ELb0ELi2EEENS1_19SingleTileSchedulerILb1ELb0ELb0ELi128EEEEEEEEEvNT_6ParamsE$_ZN4cute3eso3ESOILb0ELb0EJiiNS_1CILi144EEENS2_ILi512EEEEEC2ERKiS7_RKS3_RKS4_)
$_ZN7cutlass13device_kernelIN5flash19enable_sm80_to_sm89INS1_16FlashAttnBwdSm80INS1_25CollectiveMainloopBwdSm80ILi2ELi2EN4cute5tupleIJNS5_1CILi128EEES8_NS7_ILi64EEEEEENS_6half_tEfNS_4arch4Sm80ELb0ELb0ELb1ELb1ELb0ELb0ELb0ELb0ELi2ELi4ELi4ELi4ELb0EEENS1_21CollectiveEpilogueBwdISA_SB_SD_Li256ELb1ELb0ELi2EEENS1_19SingleTileSchedulerILb1ELb0ELb0ELi128EEEEEEEEEvNT_6ParamsE$_ZN4cute3eso3ESOILb0ELb0EJiiNS_1CILi144EEENS2_ILi512EEEEEC2ERKiS7_RKS3_RKS4_:
[----:B------:R-:W-:Y:S02]  /*7a30*/  IADD3 R26, R81, -c[0x0][0x20], RZ ;  /* 0x80000800511a7a10 */ /* 0x000fe40007ffe0ff */
[----:B------:R-:W-:-:S03]  /*7a40*/  IADD3 R2, R2, -c[0x0][0x20], RZ ;  /* 0x8000080002027a10 */ /* 0x000fc60007ffe0ff */
[----:B------:R1:W-:Y:S04]  /*7a50*/  STL [R26], R5 ;  /* 0x000000051a007387 */ /* 0x0003e80000100800 */
[----:B------:R-:W2:Y:S01]  /*7a60*/  LDL R3, [R2] ;  /* 0x0000000002037983 */ /* 0x000ea20000100800 */
[----:B------:R-:W-:-:S03]  /*7a70*/  IMAD.MOV.U32 R35, RZ, RZ, 0x0 ;  /* 0x00000000ff237424 */ /* 0x000fc600078e00ff */
[----:B--2---:R1:W-:Y:S01]  /*7a80*/  STL [R26+0x4], R3 ;  /* 0x000004031a007387 */ /* 0x0043e20000100800 */
[----:B------:R-:W-:Y:S05]  /*7a90*/  RET.REL.NODEC R34 `(_ZN7cutlass13device_kernelIN5flash19enable_sm80_to_sm89INS1_16FlashAttnBwdSm80INS1_25CollectiveMainloopBwdSm80ILi2ELi2EN4cute5tupleIJNS5_1CILi128EEES8_NS7_ILi64EEEEEENS_6half_tEfNS_4arch4Sm80ELb0ELb0ELb1ELb1ELb0ELb0ELb0ELb0ELi2ELi4ELi4ELi4ELb0EEENS1_21CollectiveEpilogueBwdISA_SB_SD_Li256ELb1ELb0ELi2EEENS1_19SingleTileSchedulerILb1ELb0ELb0ELi128EEEEEEEEEvNT_6ParamsE) ;  /* 0xffff856022007950 */ /* 0x000fea0003c3ffff */
        .type           $_ZN7cutlass13device_kernelIN5flash19enable_sm80_to_sm89INS1_16FlashAttnBwdSm80INS1_25CollectiveMainloopBwdSm80ILi2ELi2EN4cute5tupleIJNS5_1CILi128EEES8_NS7_ILi64EEEEEENS_6half_tEfNS_4arch4Sm80ELb0ELb0ELb1ELb1ELb0ELb0ELb0ELb0ELi2ELi4ELi4ELi4ELb0EEENS1_21CollectiveEpilogueBwdISA_SB_SD_Li256ELb1ELb0ELi2EEENS1_19SingleTileSchedulerILb1ELb0ELb0ELi128EEEEEEEEEvNT_6ParamsE$_ZN4cute3eso3ESOILb0ELb0EJiiNS_1CILi72EEENS2_ILi512EEEEEC2ERKiS7_RKS3_RKS4_,@function
        .size           $_ZN7cutlass13device_kernelIN5flash19enable_sm80_to_sm89INS1_16FlashAttnBwdSm80INS1_25CollectiveMainloopBwdSm80ILi2ELi2EN4cute5tupleIJNS5_1CILi128EEES8_NS7_ILi64EEEEEENS_6half_tEfNS_4arch4Sm80ELb0ELb0ELb1ELb1ELb0ELb0ELb0ELb0ELi2ELi4ELi4ELi4ELb0EEENS1_21CollectiveEpilogueBwdISA_SB_SD_Li256ELb1ELb0ELi2EEENS1_19SingleTileSchedulerILb1ELb0ELb0ELi128EEEEEEEEEvNT_6ParamsE$_ZN4cute3eso3ESOILb0ELb0EJiiNS_1CILi72EEENS2_ILi512EEEEEC2ERKiS7_RKS3_RKS4_,($_ZN7cutlass13device_kernelIN5flash19enable_sm80_to_sm89INS1_16FlashAttnBwdSm80INS1_25CollectiveMainloopBwdSm80ILi2ELi2EN4cute5tupleIJNS5_1CILi128EEES8_NS7_ILi64EEEEEENS_6half_tEfNS_4arch4Sm80ELb0ELb0ELb1ELb1ELb0ELb0ELb0ELb0ELi2ELi4ELi4ELi4ELb0EEENS1_21CollectiveEpilogueBwdISA_SB_SD_Li256ELb1ELb0ELi2EEENS1_19SingleTileSchedulerILb1ELb0ELb0ELi128EEEEEEEEEvNT_6ParamsE$_ZN4cute3eso3ESOILb0ELb0EJiiiEEC2ERKiS4_S4_ - $_ZN7cutlass13device_kernelIN5flash19enable_sm80_to_sm89INS1_16FlashAttnBwdSm80INS1_25CollectiveMainloopBwdSm80ILi2ELi2EN4cute5tupleIJNS5_1CILi128EEES8_NS7_ILi64EEEEEENS_6half_tEfNS_4arch4Sm80ELb0ELb0ELb1ELb1ELb0ELb0ELb0ELb0ELi2ELi4ELi4ELi4ELb0EEENS1_21CollectiveEpilogueBwdISA_SB_SD_Li256ELb1ELb0ELi2EEENS1_19SingleTileSchedulerILb1ELb0ELb0ELi128EEEEEEEEEvNT_6ParamsE$_ZN4cute3eso3ESOILb0ELb0EJiiNS_1CILi72EEENS2_ILi512EEEEEC2ERKiS7_RKS3_RKS4_)
$_ZN7cutlass13device_kernelIN5flash19enable_sm80_to_sm89INS1_16FlashAttnBwdSm80INS1_25CollectiveMainloopBwdSm80ILi2ELi2EN4cute5tupleIJNS5_1CILi128EEES8_NS7_ILi64EEEEEENS_6half_tEfNS_4arch4Sm80ELb0ELb0ELb1ELb1ELb0ELb0ELb0ELb0ELi2ELi4ELi4ELi4ELb0EEENS1_21CollectiveEpilogueBwdISA_SB_SD_Li256ELb1ELb0ELi2EEENS1_19SingleTileSchedulerILb1ELb0ELb0ELi128EEEEEEEEEvNT_6ParamsE$_ZN4cute3eso3ESOILb0ELb0EJiiNS_1CILi72EEENS2_ILi512EEEEEC2ERKiS7_RKS3_RKS4_:
        /* <DEDUP_REMOVED lines=8> */
        .type           $_ZN7cutlass13device_kernelIN5flash19enable_sm80_to_sm89INS1_16FlashAttnBwdSm80INS1_25CollectiveMainloopBwdSm80ILi2ELi2EN4cute5tupleIJNS5_1CILi128EEES8_NS7_ILi64EEEEEENS_6half_tEfNS_4arch4Sm80ELb0ELb0ELb1ELb1ELb0ELb0ELb0ELb0ELi2ELi4ELi4ELi4ELb0EEENS1_21CollectiveEpilogueBwdISA_SB_SD_Li256ELb1ELb0ELi2EEENS1_19SingleTileSchedulerILb1ELb0ELb0ELi128EEEEEEEEEvNT_6ParamsE$_ZN4cute3eso3ESOILb0ELb0EJiiiEEC2ERKiS4_S4_,@function
        .size           $_ZN7cutlass13device_kernelIN5flash19enable_sm80_to_sm89INS1_16FlashAttnBwdSm80INS1_25CollectiveMainloopBwdSm80ILi2ELi2EN4cute5tupleIJNS5_1CILi128EEES8_NS7_ILi64EEEEEENS_6half_tEfNS_4arch4Sm80ELb0ELb0ELb1ELb1ELb0ELb0ELb0ELb0ELi2ELi4ELi4ELi4ELb0EEENS1_21CollectiveEpilogueBwdISA_SB_SD_Li256ELb1ELb0ELi2EEENS1_19SingleTileSchedulerILb1ELb0ELb0ELi128EEEEEEEEEvNT_6ParamsE$_ZN4cute3eso3ESOILb0ELb0EJiiiEEC2ERKiS4_S4_,($_ZN7cutlass13device_kernelIN5flash19enable_sm80_to_sm89INS1_16FlashAttnBwdSm80INS1_25CollectiveMainloopBwdSm80ILi2ELi2EN4cute5tupleIJNS5_1CILi128EEES8_NS7_ILi64EEEEEENS_6half_tEfNS_4arch4Sm80ELb0ELb0ELb1ELb1ELb0ELb0ELb0ELb0ELi2ELi4ELi4ELi4ELb0EEENS1_21CollectiveEpilogueBwdISA_SB_SD_Li256ELb1ELb0ELi2EEENS1_19SingleTileSchedulerILb1ELb0ELb0ELi128EEEEEEEEEvNT_6ParamsE$_ZN4cute3eso3ESOILb0ELb0EJiiiNS_1CILi144EEENS2_ILi512EEEEEC2ERKiS7_S7_RKS3_RKS4_ - $_ZN7cutlass13device_kernelIN5flash19enable_sm80_to_sm89INS1_16FlashAttnBwdSm80INS1_25CollectiveMainloopBwdSm80ILi2ELi2EN4cute5tupleIJNS5_1CILi128EEES8_NS7_ILi64EEEEEENS_6half_tEfNS_4arch4Sm80ELb0ELb0ELb1ELb1ELb0ELb0ELb0ELb0ELi2ELi4ELi4ELi4ELb0EEENS1_21CollectiveEpilogueBwdISA_SB_SD_Li256ELb1ELb0ELi2EEENS1_19SingleTileSchedulerILb1ELb0ELb0ELi128EEEEEEEEEvNT_6ParamsE$_ZN4cute3eso3ESOILb0ELb0EJiiiEEC2ERKiS4_S4_)
$_ZN7cutlass13device_kernelIN5flash19enable_sm80_to_sm89INS1_16FlashAttnBwdSm80INS1_25CollectiveMainloopBwdSm80ILi2ELi2EN4cute5tupleIJNS5_1CILi128EEES8_NS7_ILi64EEEEEENS_6half_tEfNS_4arch4Sm80ELb0ELb0ELb1ELb1ELb0ELb0ELb0ELb0ELi2ELi4ELi4ELi4ELb0EEENS1_21CollectiveEpilogueBwdISA_SB_SD_Li256ELb1ELb0ELi2EEENS1_19SingleTileSchedulerILb1ELb0ELb0ELi128EEEEEEEEEvNT_6ParamsE$_ZN4cute3eso3ESOILb0ELb0EJiiiEEC2ERKiS4_S4_:
        /* <DEDUP_REMOVED lines=9> */
[----:B------:R-:W-:Y:S05]  /*7bb0*/  RET.REL.NODEC R4 `(_ZN7cutlass13device_kernelIN5flash19enable_sm80_to_sm89INS1_16FlashAttnBwdSm80INS1_25CollectiveMainloopBwdSm80ILi2ELi2EN4cute5tupleIJNS5_1CILi128EEES8_NS7_ILi64EEEEEENS_6half_tEfNS_4arch4Sm80ELb0ELb0ELb1ELb1ELb0ELb0ELb0ELb0ELi2ELi4ELi4ELi4ELb0EEENS1_21CollectiveEpilogueBwdISA_SB_SD_Li256ELb1ELb0ELi2EEENS1_19SingleTileSchedulerILb1ELb0ELb0ELi128EEEEEEEEEvNT_6ParamsE) ;  /* 0xffff844004007950 */ /* 0x000fea0003c3ffff */
        .type           $_ZN7cutlass13device_kernelIN5flash19enable_sm80_to_sm89INS1_16FlashAttnBwdSm80INS1_25CollectiveMainloopBwdSm80ILi2ELi2EN4cute5tupleIJNS5_1CILi128EEES8_NS7_ILi64EEEEEENS_6half_tEfNS_4arch4Sm80ELb0ELb0ELb1ELb1ELb0ELb0ELb0ELb0ELi2ELi4ELi4ELi4ELb0EEENS1_21CollectiveEpilogueBwdISA_SB_SD_Li256ELb1ELb0ELi2EEENS1_19SingleTileSchedulerILb1ELb0ELb0ELi128EEEEEEEEEvNT_6ParamsE$_ZN4cute3eso3ESOILb0ELb0EJiiiNS_1CILi144EEENS2_ILi512EEEEEC2ERKiS7_S7_RKS3_RKS4_,@function
        .size           $_ZN7cutlass13device_kernelIN5flash19enable_sm80_to_sm89INS1_16FlashAttnBwdSm80INS1_25CollectiveMainloopBwdSm80ILi2ELi2EN4cute5tupleIJNS5_1CILi128EEES8_NS7_ILi64EEEEEENS_6half_tEfNS_4arch4Sm80ELb0ELb0ELb1ELb1ELb0ELb0ELb0ELb0ELi2ELi4ELi4ELi4ELb0EEENS1_21CollectiveEpilogueBwdISA_SB_SD_Li256ELb1ELb0ELi2EEENS1_19SingleTileSchedulerILb1ELb0ELb0ELi128EEEEEEEEEvNT_6ParamsE$_ZN4cute3eso3ESOILb0ELb0EJiiiNS_1CILi144EEENS2_ILi512EEEEEC2ERKiS7_S7_RKS3_RKS4_,($_ZN7cutlass13device_kernelIN5flash19enable_sm80_to_sm89INS1_16FlashAttnBwdSm80INS1_25CollectiveMainloopBwdSm80ILi2ELi2EN4cute5tupleIJNS5_1CILi128EEES8_NS7_ILi64EEEEEENS_6half_tEfNS_4arch4Sm80ELb0ELb0ELb1ELb1ELb0ELb0ELb0ELb0ELi2ELi4ELi4ELi4ELb0EEENS1_21CollectiveEpilogueBwdISA_SB_SD_Li256ELb1ELb0ELi2EEENS1_19SingleTileSchedulerILb1ELb0ELb0ELi128EEEEEEEEEvNT_6ParamsE$_ZN4cute3eso3ESOILb0ELb0EJiiiNS_1CILi72EEENS2_ILi512EEEEEC2ERKiS7_S7_RKS3_RKS4_ - $_ZN7cutlass13device_kernelIN5flash19enable_sm80_to_sm89INS1_16FlashAttnBwdSm80INS1_25CollectiveMainloopBwdSm80ILi2ELi2EN4cute5tupleIJNS5_1CILi128EEES8_NS7_ILi64EEEEEENS_6half_tEfNS_4arch4Sm80ELb0ELb0ELb1ELb1ELb0ELb0ELb0ELb0ELi2ELi4ELi4ELi4ELb0EEENS1_21CollectiveEpilogueBwdISA_SB_SD_Li256ELb1ELb0ELi2EEENS1_19SingleTileSchedulerILb1ELb0ELb0ELi128EEEEEEEEEvNT_6ParamsE$_ZN4cute3eso3ESOILb0ELb0EJiiiNS_1CILi144EEENS2_ILi512EEEEEC2ERKiS7_S7_RKS3_RKS4_)
$_ZN7cutlass13device_kernelIN5flash19enable_sm80_to_sm89INS1_16FlashAttnBwdSm80INS1_25CollectiveMainloopBwdSm80ILi2ELi2EN4cute5tupleIJNS5_1CILi128EEES8_NS7_ILi64EEEEEENS_6half_tEfNS_4arch4Sm80ELb0ELb0ELb1ELb1ELb0ELb0ELb0ELb0ELi2ELi4ELi4ELi4ELb0EEENS1_21CollectiveEpilogueBwdISA_SB_SD_Li256ELb1ELb0ELi2EEENS1_19SingleTileSchedulerILb1ELb0ELb0ELi128EEEEEEEEEvNT_6ParamsE$_ZN4cute3eso3ESOILb0ELb0EJiiiNS_1CILi144EEENS2_ILi512EEEEEC2ERKiS7_S7_RKS3_RKS4_:
        /* <DEDUP_REMOVED lines=10> */
[----:B------:R-:W-:Y:S05]  /*7c60*/  RET.REL.NODEC R34 `(_ZN7cutlass13device_kernelIN5flash19enable_sm80_to_sm89INS1_16FlashAttnBwdSm80INS1_25CollectiveMainloopBwdSm80ILi2ELi2EN4cute5tupleIJNS5_1CILi128EEES8_NS7_ILi64EEEEEENS_6half_tEfNS_4arch4Sm80ELb0ELb0ELb1ELb1ELb0ELb0ELb0ELb0ELi2ELi4ELi4ELi4ELb0EEENS1_21CollectiveEpilogueBwdISA_SB_SD_Li256ELb1ELb0ELi2EEENS1_19SingleTileSchedulerILb1ELb0ELb0ELi128EEEEEEEEEvNT_6ParamsE) ;  /* 0xffff839022007950 */ /* 0x000fea0003c3ffff */
        .type           $_ZN7cutlass13device_kernelIN5flash19enable_sm80_to_sm89INS1_16FlashAttnBwdSm80INS1_25CollectiveMainloopBwdSm80ILi2ELi2EN4cute5tupleIJNS5_1CILi128EEES8_NS7_ILi64EEEEEENS_6half_tEfNS_4arch4Sm80ELb0ELb0ELb1ELb1ELb0ELb0ELb0ELb0ELi2ELi4ELi4ELi4ELb0EEENS1_21CollectiveEpilogueBwdISA_SB_SD_Li256ELb1ELb0ELi2EEENS1_19SingleTileSchedulerILb1ELb0ELb0ELi128EEEEEEEEEvNT_6ParamsE$_ZN4cute3eso3ESOILb0ELb0EJiiiNS_1CILi72EEENS2_ILi512EEEEEC2ERKiS7_S7_RKS3_RKS4_,@function
        .size           $_ZN7cutlass13device_kernelIN5flash19enable_sm80_to_sm89INS1_16FlashAttnBwdSm80INS1_25CollectiveMainloopBwdSm80ILi2ELi2EN4cute5tupleIJNS5_1CILi128EEES8_NS7_ILi64EEEEEENS_6half_tEfNS_4arch4Sm80ELb0ELb0ELb1ELb1ELb0ELb0ELb0ELb0ELi2ELi4ELi4ELi4ELb0EEENS1_21CollectiveEpilogueBwdISA_SB_SD_Li256ELb1ELb0ELi2EEENS1_19SingleTileSchedulerILb1ELb0ELb0ELi128EEEEEEEEEvNT_6ParamsE$_ZN4cute3eso3ESOILb0ELb0EJiiiNS_1CILi72EEENS2_ILi512EEEEEC2ERKiS7_S7_RKS3_RKS4_,($_ZN7cutlass13device_kernelIN5flash19enable_sm80_to_sm89INS1_16FlashAttnBwdSm80INS1_25CollectiveMainloopBwdSm80ILi2ELi2EN4cute5tupleIJNS5_1CILi128EEES8_NS7_ILi64EEEEEENS_6half_tEfNS_4arch4Sm80ELb0ELb0ELb1ELb1ELb0ELb0ELb0ELb0ELi2ELi4ELi4ELi4ELb0EEENS1_21CollectiveEpilogueBwdISA_SB_SD_Li256ELb1ELb0ELi2EEENS1_19SingleTileSchedulerILb1ELb0ELb0ELi128EEEEEEEEEvNT_6ParamsE$_ZN4cute3eso3ESOILb0ELb1EJNS_5tupleIJiNS2_IJiNS_1CILi0EEEEEEEEENS2_IJNS_10UnderscoreENS2_IJS7_S7_EEEEEEEEC2ERKS6_RKS9_ - $_ZN7cutlass13device_kernelIN5flash19enable_sm80_to_sm89INS1_16FlashAttnBwdSm80INS1_25CollectiveMainloopBwdSm80ILi2ELi2EN4cute5tupleIJNS5_1CILi128EEES8_NS7_ILi64EEEEEENS_6half_tEfNS_4arch4Sm80ELb0ELb0ELb1ELb1ELb0ELb0ELb0ELb0ELi2ELi4ELi4ELi4ELb0EEENS1_21CollectiveEpilogueBwdISA_SB_SD_Li256ELb1ELb0ELi2EEENS1_19SingleTileSchedulerILb1ELb0ELb0ELi128EEEEEEEEEvNT_6ParamsE$_ZN4cute3eso3ESOILb0ELb0EJiiiNS_1CILi72EEENS2_ILi512EEEEEC2ERKiS7_S7_RKS3_RKS4_)
$_ZN7cutlass13device_kernelIN5flash19enable_sm80_to_sm89INS1_16FlashAttnBwdSm80INS1_25CollectiveMainloopBwdSm80ILi2ELi2EN4cute5tupleIJNS5_1CILi128EEES8_NS7_ILi64EEEEEENS_6half_tEfNS_4arch4Sm80ELb0ELb0ELb1ELb1ELb0ELb0ELb0ELb0ELi2ELi4ELi4ELi4ELb0EEENS1_21CollectiveEpilogueBwdISA_SB_SD_Li256ELb1ELb0ELi2EEENS1_19SingleTileSchedulerILb1ELb0ELb0ELi128EEEEEEEEEvNT_6ParamsE$_ZN4cute3eso3ESOILb0ELb0EJiiiNS_1CILi72EEENS2_ILi512EEEEEC2ERKiS7_S7_RKS3_RKS4_:
        /* <DEDUP_REMOVED lines=10> */
        .type           $_ZN7cutlass13device_kernelIN5flash19enable_sm80_to_sm89INS1_16FlashAttnBwdSm80INS1_25CollectiveMainloopBwdSm80ILi2ELi2EN4cute5tupleIJNS5_1CILi128EEES8_NS7_ILi64EEEEEENS_6half_tEfNS_4arch4Sm80ELb0ELb0ELb1ELb1ELb0ELb0ELb0ELb0ELi2ELi4ELi4ELi4ELb0EEENS1_21CollectiveEpilogueBwdISA_SB_SD_Li256ELb1ELb0ELi2EEENS1_19SingleTileSchedulerILb1ELb0ELb0ELi128EEEEEEEEEvNT_6ParamsE$_ZN4cute3eso3ESOILb0ELb1EJNS_5tupleIJiNS2_IJiNS_1CILi0EEEEEEEEENS2_IJNS_10UnderscoreENS2_IJS7_S7_EEEEEEEEC2ERKS6_RKS9_,@function
        .size           $_ZN7cutlass13device_kernelIN5flash19enable_sm80_to_sm89INS1_16FlashAttnBwdSm80INS1_25CollectiveMainloopBwdSm80ILi2ELi2EN4cute5tupleIJNS5_1CILi128EEES8_NS7_ILi64EEEEEENS_6half_tEfNS_4arch4Sm80ELb0ELb0ELb1ELb1ELb0ELb0ELb0ELb0ELi2ELi4ELi4ELi4ELb0EEENS1_21CollectiveEpilogueBwdISA_SB_SD_Li256ELb1ELb0ELi2EEENS1_19SingleTileSchedulerILb1ELb0ELb0ELi128EEEEEEEEEvNT_6ParamsE$_ZN4cute3eso3ESOILb0ELb1EJNS_5tupleIJiNS2_IJiNS_1CILi0EEEEEEEEENS2_IJNS_10UnderscoreENS2_IJS7_S7_EEEEEEEEC2ERKS6_RKS9_,($_ZN7cutlass13device_kernelIN5flash19enable_sm80_to_sm89INS1_16FlashAttnBwdSm80INS1_25CollectiveMainloopBwdSm80ILi2ELi2EN4cute5tupleIJNS5_1CILi128EEES8_NS7_ILi64EEEEEENS_6half_tEfNS_4arch4Sm80ELb0ELb0ELb1ELb1ELb0ELb0ELb0ELb0ELi2ELi4ELi4ELi4ELb0EEENS1_21CollectiveEpilogueBwdISA_SB_SD_Li256ELb1ELb0ELi2EEENS1_19SingleTileSchedulerILb1ELb0ELb0ELi128EEEEEEEEEvNT_6ParamsE$_ZN4cute3eso3ESOILb0ELb1EJNS_6LayoutINS_5tupleIJNS3_IJNS_1CILi8EEENS4_ILi1EEEEEENS4_ILi2EEEEEENS3_IJNS3_IJS6_NS4_ILi0EEEEEEiEEEEESA_EEC2ERKSD_RKSA_ - $_ZN7cutlass13device_kernelIN5flash19enable_sm80_to_sm89INS1_16FlashAttnBwdSm80INS1_25CollectiveMainloopBwdSm80ILi2ELi2EN4cute5tupleIJNS5_1CILi128EEES8_NS7_ILi64EEEEEENS_6half_tEfNS_4arch4Sm80ELb0ELb0ELb1ELb1ELb0ELb0ELb0ELb0ELi2ELi4ELi4ELi4ELb0EEENS1_21CollectiveEpilogueBwdISA_SB_SD_Li256ELb1ELb0ELi2EEENS1_19SingleTileSchedulerILb1ELb0ELb0ELi128EEEEEEEEEvNT_6ParamsE$_ZN4cute3eso3ESOILb0ELb1EJNS_5tupleIJiNS2_IJiNS_1CILi0EEEEEEEEENS2_IJNS_10UnderscoreENS2_IJS7_S7_EEEEEEEEC2ERKS6_RKS9_)
$_ZN7cutlass13device_kernelIN5flash19enable_sm80_to_sm89INS1_16FlashAttnBwdSm80INS1_25CollectiveMainloopBwdSm80ILi2ELi2EN4cute5tupleIJNS5_1CILi128EEES8_NS7_ILi64EEEEEENS_6half_tEfNS_4arch4Sm80ELb0ELb0ELb1ELb1ELb0ELb0ELb0ELb0ELi2ELi4ELi4ELi4ELb0EEENS1_21CollectiveEpilogueBwdISA_SB_SD_Li256ELb1ELb0ELi2EEENS1_19SingleTileSchedulerILb1ELb0ELb0ELi128EEEEEEEEEvNT_6ParamsE$_ZN4cute3eso3ESOILb0ELb1EJNS_5tupleIJiNS2_IJiNS_1CILi0EEEEEEEEENS2_IJNS_10UnderscoreENS2_IJS7_S7_EEEEEEEEC2ERKS6_RKS9_:
[----:B------:R-:W-:Y:S02]  /*7d10*/  IADD3 R6, R81, -c[0x0][0x20], RZ ;  /* 0x8000080051067a10 */ /* 0x000fe40007ffe0ff */
[----:B------:R-:W-:-:S03]  /*7d20*/  MOV R35, 0x0 ;  /* 0x0000000000237802 */ /* 0x000fc60000000f00 */
[----:B------:R1:W-:Y:S04]  /*7d30*/  STL [R6], R2 ;  /* 0x0000000206007387 */ /* 0x0003e80000100800 */
[----:B------:R1:W-:Y:S01]  /*7d40*/  STL [R6+0x4], R3 ;  /* 0x0000040306007387 */ /* 0x0003e20000100800 */
[----:B------:R-:W-:Y:S05]  /*7d50*/  RET.REL.NODEC R34 `(_ZN7cutlass13device_kernelIN5flash19enable_sm80_to_sm89INS1_16FlashAttnBwdSm80INS1_25CollectiveMainloopBwdSm80ILi2ELi2EN4cute5tupleIJNS5_1CILi128EEES8_NS7_ILi64EEEEEENS_6half_tEfNS_4arch4Sm80ELb0ELb0ELb1ELb1ELb0ELb0ELb0ELb0ELi2ELi4ELi4ELi4ELb0EEENS1_21CollectiveEpilogueBwdISA_SB_SD_Li256ELb1ELb0ELi2EEENS1_19SingleTileSchedulerILb1ELb0ELb0ELi128EEEEEEEEEvNT_6ParamsE) ;  /* 0xffff82a022007950 */ /* 0x000fea0003c3ffff */
        .type           $_ZN7cutlass13device_kernelIN5flash19enable_sm80_to_sm89INS1_16FlashAttnBwdSm80INS1_25CollectiveMainloopBwdSm80ILi2ELi2EN4cute5tupleIJNS5_1CILi128EEES8_NS7_ILi64EEEEEENS_6half_tEfNS_4arch4Sm80ELb0ELb0ELb1ELb1ELb0ELb0ELb0ELb0ELi2ELi4ELi4ELi4ELb0EEENS1_21CollectiveEpilogueBwdISA_SB_SD_Li256ELb1ELb0ELi2EEENS1_19SingleTileSchedulerILb1ELb0ELb0ELi128EEEEEEEEEvNT_6ParamsE$_ZN4cute3eso3ESOILb0ELb1EJNS_6LayoutINS_5tupleIJNS3_IJNS_1CILi8EEENS4_ILi1EEEEEENS4_ILi2EEEEEENS3_IJNS3_IJS6_NS4_ILi0EEEEEEiEEEEESA_EEC2ERKSD_RKSA_,@function
        .size           $_ZN7cutlass13device_kernelIN5flash19enable_sm80_to_sm89INS1_16FlashAttnBwdSm80INS1_25CollectiveMainloopBwdSm80ILi2ELi2EN4cute5tupleIJNS5_1CILi128EEES8_NS7_ILi64EEEEEENS_6half_tEfNS_4arch4Sm80ELb0ELb0ELb1ELb1ELb0ELb0ELb0ELb0ELi2ELi4ELi4ELi4ELb0EEENS1_21CollectiveEpilogueBwdISA_SB_SD_Li256ELb1ELb0ELi2EEENS1_19SingleTileSchedulerILb1ELb0ELb0ELi128EEEEEEEEEvNT_6ParamsE$_ZN4cute3eso3ESOILb0ELb1EJNS_6LayoutINS_5tupleIJNS3_IJNS_1CILi8EEENS4_ILi1EEEEEENS4_ILi2EEEEEENS3_IJNS3_IJS6_NS4_ILi0EEEEEEiEEEEESA_EEC2ERKSD_RKSA_,($_ZN7cutlass13device_kernelIN5flash19enable_sm80_to_sm89INS1_16FlashAttnBwdSm80INS1_25CollectiveMainloopBwdSm80ILi2ELi2EN4cute5tupleIJNS5_1CILi128EEES8_NS7_ILi64EEEEEENS_6half_tEfNS_4arch4Sm80ELb0ELb0ELb1ELb1ELb0ELb0ELb0ELb0ELi2ELi4ELi4ELi4ELb0EEENS1_21CollectiveEpilogueBwdISA_SB_SD_Li256ELb1ELb0ELi2EEENS1_19SingleTileSchedulerILb1ELb0ELb0ELi128EEEEEEEEEvNT_6ParamsE$_ZN4cute3eso3ESOILb0ELb1EJiNS_1CILi0EEEEEC2ERKiRKS3_ - $_ZN7cutlass13device_kernelIN5flash19enable_sm80_to_sm89INS1_16FlashAttnBwdSm80INS1_25CollectiveMainloopBwdSm80ILi2ELi2EN4cute5tupleIJNS5_1CILi128EEES8_NS7_ILi64EEEEEENS_6half_tEfNS_4arch4Sm80ELb0ELb0ELb1ELb1ELb0ELb0ELb0ELb0ELi2ELi4ELi4ELi4ELb0EEENS1_21CollectiveEpilogueBwdISA_SB_SD_Li256ELb1ELb0ELi2EEENS1_19SingleTileSchedulerILb1ELb0ELb0ELi128EEEEEEEEEvNT_6ParamsE$_ZN4cute3eso3ESOILb0ELb1EJNS_6LayoutINS_5tupleIJNS3_IJNS_1CILi8EEENS4_ILi1EEEEEENS4_ILi2EEEEEENS3_IJNS3_IJS6_NS4_ILi0EEEEEEiEEEEESA_EEC2ERKSD_RKSA_)
$_ZN7cutlass13device_kernelIN5flash19enable_sm80_to_sm89INS1_16FlashAttnBwdSm80INS1_25CollectiveMainloopBwdSm80ILi2ELi2EN4cute5tupleIJNS5_1CILi128EEES8_NS7_ILi64EEEEEENS_6half_tEfNS_4arch4Sm80ELb0ELb0ELb1ELb1ELb0ELb0ELb0ELb0ELi2ELi4ELi4ELi4ELb0EEENS1_21CollectiveEpilogueBwdISA_SB_SD_Li256ELb1ELb0ELi2EEENS1_19SingleTileSchedulerILb1ELb0ELb0ELi128EEEEEEEEEvNT_6ParamsE$_ZN4cute3eso3ESOILb0ELb1EJNS_6LayoutINS_5tupleIJNS3_IJNS_1CILi8EEENS4_ILi1EEEEEENS4_ILi2EEEEEENS3_IJNS3_IJS6_NS4_ILi0EEEEEEiEEEEESA_EEC2ERKSD_RKSA_:
[----:B------:R-:W-:Y:S02]  /*7d60*/  IADD3 R2, R82, -c[0x0][0x20], RZ ;  /* 0x8000080052027a10 */ /* 0x000fe40007ffe0ff */
[----:B------:R-:W-:-:S03]  /*7d70*/  MOV R13, 0x0 ;  /* 0x00000000000d7802 */ /* 0x000fc60000000f00 */
[----:B------:R1:W-:Y:S01]  /*7d80*/  STL [R2], R3 ;  /* 0x0000000302007387 */ /* 0x0003e20000100800 */
[----:B------:R-:W-:Y:S05]  /*7d90*/  RET.REL.NODEC R12 `(_ZN7cutlass13device_kernelIN5flash19enable_sm80_to_sm89INS1_16FlashAttnBwdSm80INS1_25CollectiveMainloopBwdSm80ILi2ELi2EN4cute5tupleIJNS5_1CILi128EEES8_NS7_ILi64EEEEEENS_6half_tEfNS_4arch4Sm80ELb0ELb0ELb1ELb1ELb0ELb0ELb0ELb0ELi2ELi4ELi4ELi4ELb0EEENS1_21CollectiveEpilogueBwdISA_SB_SD_Li256ELb1ELb0ELi2EEENS1_19SingleTileSchedulerILb1ELb0ELb0ELi128EEEEEEEEEvNT_6ParamsE) ;  /* 0xffff82600c007950 */ /* 0x000fea0003c3ffff */
        .type           $_ZN7cutlass13device_kernelIN5flash19enable_sm80_to_sm89INS1_16FlashAttnBwdSm80INS1_25CollectiveMainloopBwdSm80ILi2ELi2EN4cute5tupleIJNS5_1CILi128EEES8_NS7_ILi64EEEEEENS_6half_tEfNS_4arch4Sm80ELb0ELb0ELb1ELb1ELb0ELb0ELb0ELb0ELi2ELi4ELi4ELi4ELb0EEENS1_21CollectiveEpilogueBwdISA_SB_SD_Li256ELb1ELb0ELi2EEENS1_19SingleTileSchedulerILb1ELb0ELb0ELi128EEEEEEEEEvNT_6ParamsE$_ZN4cute3eso3ESOILb0ELb1EJiNS_1CILi0EEEEEC2ERKiRKS3_,@function
        .size           $_ZN7cutlass13device_kernelIN5flash19enable_sm80_to_sm89INS1_16FlashAttnBwdSm80INS1_25CollectiveMainloopBwdSm80ILi2ELi2EN4cute5tupleIJNS5_1CILi128EEES8_NS7_ILi64EEEEEENS_6half_tEfNS_4arch4Sm80ELb0ELb0ELb1ELb1ELb0ELb0ELb0ELb0ELi2ELi4ELi4ELi4ELb0EEENS1_21CollectiveEpilogueBwdISA_SB_SD_Li256ELb1ELb0ELi2EEENS1_19SingleTileSchedulerILb1ELb0ELb0ELi128EEEEEEEEEvNT_6ParamsE$_ZN4cute3eso3ESOILb0ELb1EJiNS_1CILi0EEEEEC2ERKiRKS3_,($_ZN7cutlass13device_kernelIN5flash19enable_sm80_to_sm89INS1_16FlashAttnBwdSm80INS1_25CollectiveMainloopBwdSm80ILi2ELi2EN4cute5tupleIJNS5_1CILi128EEES8_NS7_ILi64EEEEEENS_6half_tEfNS_4arch4Sm80ELb0ELb0ELb1ELb1ELb0ELb0ELb0ELb0ELi2ELi4ELi4ELi4ELb0EEENS1_21CollectiveEpilogueBwdISA_SB_SD_Li256ELb1ELb0ELi2EEENS1_19SingleTileSchedulerILb1ELb0ELb0ELi128EEEEEEEEEvNT_6ParamsE$_ZN4cute3eso3ESOILb0ELb1EJiNS_1CILi144EEENS2_ILi288EEEEEC2ERKiRKS3_RKS4_ - $_ZN7cutlass13device_kernelIN5flash19enable_sm80_to_sm89INS1_16FlashAttnBwdSm80INS1_25CollectiveMainloopBwdSm80ILi2ELi2EN4cute5tupleIJNS5_1CILi128EEES8_NS7_ILi64EEEEEENS_6half_tEfNS_4arch4Sm80ELb0ELb0ELb1ELb1ELb0ELb0ELb0ELb0ELi2ELi4ELi4ELi4ELb0EEENS1_21CollectiveEpilogueBwdISA_SB_SD_Li256ELb1ELb0ELi2EEENS1_19SingleTileSchedulerILb1ELb0ELb0ELi128EEEEEEEEEvNT_6ParamsE$_ZN4cute3eso3ESOILb0ELb1EJiNS_1CILi0EEEEEC2ERKiRKS3_)
$_ZN7cutlass13device_kernelIN5flash19enable_sm80_to_sm89INS1_16FlashAttnBwdSm80INS1_25CollectiveMainloopBwdSm80ILi2ELi2EN4cute5tupleIJNS5_1CILi128EEES8_NS7_ILi64EEEEEENS_6half_tEfNS_4arch4Sm80ELb0ELb0ELb1ELb1ELb0ELb0ELb0ELb0ELi2ELi4ELi4ELi4ELb0EEENS1_21CollectiveEpilogueBwdISA_SB_SD_Li256ELb1ELb0ELi2EEENS1_19SingleTileSchedulerILb1ELb0ELb0ELi128EEEEEEEEEvNT_6ParamsE$_ZN4cute3eso3ESOILb0ELb1EJiNS_1CILi0EEEEEC2ERKiRKS3_:
[----:B------:R-:W-:Y:S02]  /*7da0*/  IADD3 R2, R81, -c[0x0][0x20], RZ ;  /* 0x8000080051027a10 */ /* 0x000fe40007ffe0ff */
[----:B------:R-:W-:-:S03]  /*7db0*/  MOV R7, 0x0 ;  /* 0x0000000000077802 */ /* 0x000fc60000000f00 */
[----:B------:R1:W-:Y:S01]  /*7dc0*/  STL [R2], R3 ;  /* 0x0000000302007387 */ /* 0x0003e20000100800 */
[----:B------:R-:W-:Y:S05]  /*7dd0*/  RET.REL.NODEC R6 `(_ZN7cutlass13device_kernelIN5flash19enable_sm80_to_sm89INS1_16FlashAttnBwdSm80INS1_25CollectiveMainloopBwdSm80ILi2ELi2EN4cute5tupleIJNS5_1CILi128EEES8_NS7_ILi64EEEEEENS_6half_tEfNS_4arch4Sm80ELb0ELb0ELb1ELb1ELb0ELb0ELb0ELb0ELi2ELi4ELi4ELi4ELb0EEENS1_21CollectiveEpilogueBwdISA_SB_SD_Li256ELb1ELb0ELi2EEENS1_19SingleTileSchedulerILb1ELb0ELb0ELi128EEEEEEEEEvNT_6ParamsE) ;  /* 0xffff822006007950 */ /* 0x000fea0003c3ffff */
        .type           $_ZN7cutlass13device_kernelIN5flash19enable_sm80_to_sm89INS1_16FlashAttnBwdSm80INS1_25CollectiveMainloopBwdSm80ILi2ELi2EN4cute5tupleIJNS5_1CILi128EEES8_NS7_ILi64EEEEEENS_6half_tEfNS_4arch4Sm80ELb0ELb0ELb1ELb1ELb0ELb0ELb0ELb0ELi2ELi4ELi4ELi4ELb0EEENS1_21CollectiveEpilogueBwdISA_SB_SD_Li256ELb1ELb0ELi2EEENS1_19SingleTileSchedulerILb1ELb0ELb0ELi128EEEEEEEEEvNT_6ParamsE$_ZN4cute3eso3ESOILb0ELb1EJiNS_1CILi144EEENS2_ILi288EEEEEC2ERKiRKS3_RKS4_,@function
        .size           $_ZN7cutlass13device_kernelIN5flash19enable_sm80_to_sm89INS1_16FlashAttnBwdSm80INS1_25CollectiveMainloopBwdSm80ILi2ELi2EN4cute5tupleIJNS5_1CILi128EEES8_NS7_ILi64EEEEEENS_6half_tEfNS_4arch4Sm80ELb0ELb0ELb1ELb1ELb0ELb0ELb0ELb0ELi2ELi4ELi4ELi4ELb0EEENS1_21CollectiveEpilogueBwdISA_SB_SD_Li256ELb1ELb0ELi2EEENS1_19SingleTileSchedulerILb1ELb0ELb0ELi128EEEEEEEEEvNT_6ParamsE$_ZN4cute3eso3ESOILb0ELb1EJiNS_1CILi144EEENS2_ILi288EEEEEC2ERKiRKS3_RKS4_,($_ZN7cutlass13device_kernelIN5flash19enable_sm80_to_sm89INS1_16FlashAttnBwdSm80INS1_25CollectiveMainloopBwdSm80ILi2ELi2EN4cute5tupleIJNS5_1CILi128EEES8_NS7_ILi64EEEEEENS_6half_tEfNS_4arch4Sm80ELb0ELb0ELb1ELb1ELb0ELb0ELb0ELb0ELi2ELi4ELi4ELi4ELb0EEENS1_21CollectiveEpilogueBwdISA_SB_SD_Li256ELb1ELb0ELi2EEENS1_19SingleTileSchedulerILb1ELb0ELb0ELi128EEEEEEEEEvNT_6ParamsE$_ZN4cute3eso3ESOILb0ELb1EJiNS_1CILi144EEENS2_ILi512EEEEEC2ERKiRKS3_RKS4_ - $_ZN7cutlass13device_kernelIN5flash19enable_sm80_to_sm89INS1_16FlashAttnBwdSm80INS1_25CollectiveMainloopBwdSm80ILi2ELi2EN4cute5tupleIJNS5_1CILi128EEES8_NS7_ILi64EEEEEENS_6half_tEfNS_4arch4Sm80ELb0ELb0ELb1ELb1ELb0ELb0ELb0ELb0ELi2ELi4ELi4ELi4ELb0EEENS1_21CollectiveEpilogueBwdISA_SB_SD_Li256ELb1ELb0ELi2EEENS1_19SingleTileSchedulerILb1ELb0ELb0ELi128EEEEEEEEEvNT_6ParamsE$_ZN4cute3eso3ESOILb0ELb1EJiNS_1CILi144EEENS2_ILi288EEEEEC2ERKiRKS3_RKS4_)
$_ZN7cutlass13device_kernelIN5flash19enable_sm80_to_sm89INS1_16FlashAttnBwdSm80INS1_25CollectiveMainloopBwdSm80ILi2ELi2EN4cute5tupleIJNS5_1CILi128EEES8_NS7_ILi64EEEEEENS_6half_tEfNS_4arch4Sm80ELb0ELb0ELb1ELb1ELb0ELb0ELb0ELb0ELi2ELi4ELi4ELi4ELb0EEENS1_21CollectiveEpilogueBwdISA_SB_SD_Li256ELb1ELb0ELi2EEENS1_19SingleTileSchedulerILb1ELb0ELb0ELi128EEEEEEEEEvNT_6ParamsE$_ZN4cute3eso3ESOILb0ELb1EJiNS_1CILi144EEENS2_ILi288EEEEEC2ERKiRKS3_RKS4_:
[----:B------:R-:W-:Y:S01]  /*7de0*/  IADD3 R4, R81, -c[0x0][0x20], RZ ;  /* 0x8000080051047a10 */ /* 0x000fe20007ffe0ff */
[----:B------:R-:W-:Y:S01]  /*7df0*/  IMAD.MOV.U32 R34, RZ, RZ, R26 ;  /* 0x000000ffff227224 */ /* 0x000fe200078e001a */
[----:B------:R-:W-:-:S03]  /*7e00*/  MOV R35, 0x0 ;  /* 0x0000000000237802 */ /* 0x000fc60000000f00 */
[----:B------:R1:W-:Y:S01]  /*7e10*/  STL [R4], R5 ;  /* 0x0000000504007387 */ /* 0x0003e20000100800 */
[----:B------:R-:W-:Y:S05]  /*7e20*/  RET.REL.NODEC R34 `(_ZN7cutlass13device_kernelIN5flash19enable_sm80_to_sm89INS1_16FlashAttnBwdSm80INS1_25CollectiveMainloopBwdSm80ILi2ELi2EN4cute5tupleIJNS5_1CILi128EEES8_NS7_ILi64EEEEEENS_6half_tEfNS_4arch4Sm80ELb0ELb0ELb1ELb1ELb0ELb0ELb0ELb0ELi2ELi4ELi4ELi4ELb0EEENS1_21CollectiveEpilogueBwdISA_SB_SD_Li256ELb1ELb0ELi2EEENS1_19SingleTileSchedulerILb1ELb0ELb0ELi128EEEEEEEEEvNT_6ParamsE) ;  /* 0xffff81d022007950 */ /* 0x000fea0003c3ffff */
        .type           $_ZN7cutlass13device_kernelIN5flash19enable_sm80_to_sm89INS1_16FlashAttnBwdSm80INS1_25CollectiveMainloopBwdSm80ILi2ELi2EN4cute5tupleIJNS5_1CILi128EEES8_NS7_ILi64EEEEEENS_6half_tEfNS_4arch4Sm80ELb0ELb0ELb1ELb1ELb0ELb0ELb0ELb0ELi2ELi4ELi4ELi4ELb0EEENS1_21CollectiveEpilogueBwdISA_SB_SD_Li256ELb1ELb0ELi2EEENS1_19SingleTileSchedulerILb1ELb0ELb0ELi128EEEEEEEEEvNT_6ParamsE$_ZN4cute3eso3ESOILb0ELb1EJiNS_1CILi144EEENS2_ILi512EEEEEC2ERKiRKS3_RKS4_,@function
        .size           $_ZN7cutlass13device_kernelIN5flash19enable_sm80_to_sm89INS1_16FlashAttnBwdSm80INS1_25CollectiveMainloopBwdSm80ILi2ELi2EN4cute5tupleIJNS5_1CILi128EEES8_NS7_ILi64EEEEEENS_6half_tEfNS_4arch4Sm80ELb0ELb0ELb1ELb1ELb0ELb0ELb0ELb0ELi2ELi4ELi4ELi4ELb0EEENS1_21CollectiveEpilogueBwdISA_SB_SD_Li256ELb1ELb0ELi2EEENS1_19SingleTileSchedulerILb1ELb0ELb0ELi128EEEEEEEEEvNT_6ParamsE$_ZN4cute3eso3ESOILb0ELb1EJiNS_1CILi144EEENS2_ILi512EEEEEC2ERKiRKS3_RKS4_,($_ZN7cutlass13device_kernelIN5flash19enable_sm80_to_sm89INS1_16FlashAttnBwdSm80INS1_25CollectiveMainloopBwdSm80ILi2ELi2EN4cute5tupleIJNS5_1CILi128EEES8_NS7_ILi64EEEEEENS_6half_tEfNS_4arch4Sm80ELb0ELb0ELb1ELb1ELb0ELb0ELb0ELb0ELi2ELi4ELi4ELi4ELb0EEENS1_21CollectiveEpilogueBwdISA_SB_SD_Li256ELb1ELb0ELi2EEENS1_19SingleTileSchedulerILb1ELb0ELb0ELi128EEEEEEEEEvNT_6ParamsE$_ZN4cute3eso3ESOILb0ELb1EJiNS_1CILi72EEENS2_ILi512EEEEEC2ERKiRKS3_RKS4_ - $_ZN7cutlass13device_kernelIN5flash19enable_sm80_to_sm89INS1_16FlashAttnBwdSm80INS1_25CollectiveMainloopBwdSm80ILi2ELi2EN4cute5tupleIJNS5_1CILi128EEES8_NS7_ILi64EEEEEENS_6half_tEfNS_4arch4Sm80ELb0ELb0ELb1ELb1ELb0ELb0ELb0ELb0ELi2ELi4ELi4ELi4ELb0EEENS1_21CollectiveEpilogueBwdISA_SB_SD_Li256ELb1ELb0ELi2EEENS1_19SingleTileSchedulerILb1ELb0ELb0ELi128EEEEEEEEEvNT_6ParamsE$_ZN4cute3eso3ESOILb0ELb1EJiNS_1CILi144EEENS2_ILi512EEEEEC2ERKiRKS3_RKS4_)
$_ZN7cutlass13device_kernelIN5flash19enable_sm80_to_sm89INS1_16FlashAttnBwdSm80INS1_25CollectiveMainloopBwdSm80ILi2ELi2EN4cute5tupleIJNS5_1CILi128EEES8_NS7_ILi64EEEEEENS_6half_tEfNS_4arch4Sm80ELb0ELb0ELb1ELb1ELb0ELb0ELb0ELb0ELi2ELi4ELi4ELi4ELb0EEENS1_21CollectiveEpilogueBwdISA_SB_SD_Li256ELb1ELb0ELi2EEENS1_19SingleTileSchedulerILb1ELb0ELb0ELi128EEEEEEEEEvNT_6ParamsE$_ZN4cute3eso3ESOILb0ELb1EJiNS_1CILi144EEENS2_ILi512EEEEEC2ERKiRKS3_RKS4_:
[----:B------:R-:W-:Y:S01]  /*7e30*/  IADD3 R2, R81, -c[0x0][0x20], RZ ;  /* 0x8000080051027a10 */ /* 0x000fe20007ffe0ff */
[----:B------:R-:W-:Y:S01]  /*7e40*/  IMAD.MOV.U32 R34, RZ, RZ, R26 ;  /* 0x000000ffff227224 */ /* 0x000fe200078e001a */
[----:B------:R-:W-:-:S03]  /*7e50*/  MOV R35, 0x0 ;  /* 0x0000000000237802 */ /* 0x000fc60000000f00 */
[----:B------:R1:W-:Y:S01]  /*7e60*/  STL [R2], R3 ;  /* 0x0000000302007387 */ /* 0x0003e20000100800 */
[----:B------:R-:W-:Y:S05]  /*7e70*/  RET.REL.NODEC R34 `(_ZN7cutlass13device_kernelIN5flash19enable_sm80_to_sm89INS1_16FlashAttnBwdSm80INS1_25CollectiveMainloopBwdSm80ILi2ELi2EN4cute5tupleIJNS5_1CILi128EEES8_NS7_ILi64EEEEEENS_6half_tEfNS_4arch4Sm80ELb0ELb0ELb1ELb1ELb0ELb0ELb0ELb0ELi2ELi4ELi4ELi4ELb0EEENS1_21CollectiveEpilogueBwdISA_SB_SD_Li256ELb1ELb0ELi2EEENS1_19SingleTileSchedulerILb1ELb0ELb0ELi128EEEEEEEEEvNT_6ParamsE) ;  /* 0xffff818022007950 */ /* 0x000fea0003c3ffff */
        .type           $_ZN7cutlass13device_kernelIN5flash19enable_sm80_to_sm89INS1_16FlashAttnBwdSm80INS1_25CollectiveMainloopBwdSm80ILi2ELi2EN4cute5tupleIJNS5_1CILi128EEES8_NS7_ILi64EEEEEENS_6half_tEfNS_4arch4Sm80ELb0ELb0ELb1ELb1ELb0ELb0ELb0ELb0ELi2ELi4ELi4ELi4ELb0EEENS1_21CollectiveEpilogueBwdISA_SB_SD_Li256ELb1ELb0ELi2EEENS1_19SingleTileSchedulerILb1ELb0ELb0ELi128EEEEEEEEEvNT_6ParamsE$_ZN4cute3eso3ESOILb0ELb1EJiNS_1CILi72EEENS2_ILi512EEEEEC2ERKiRKS3_RKS4_,@function
        .size           $_ZN7cutlass13device_kernelIN5flash19enable_sm80_to_sm89INS1_16FlashAttnBwdSm80INS1_25CollectiveMainloopBwdSm80ILi2ELi2EN4cute5tupleIJNS5_1CILi128EEES8_NS7_ILi64EEEEEENS_6half_tEfNS_4arch4Sm80ELb0ELb0ELb1ELb1ELb0ELb0ELb0ELb0ELi2ELi4ELi4ELi4ELb0EEENS1_21CollectiveEpilogueBwdISA_SB_SD_Li256ELb1ELb0ELi2EEENS1_19SingleTileSchedulerILb1ELb0ELb0ELi128EEEEEEEEEvNT_6ParamsE$_ZN4cute3eso3ESOILb0ELb1EJiNS_1CILi72EEENS2_ILi512EEEEEC2ERKiRKS3_RKS4_,($_ZN7cutlass13device_kernelIN5flash19enable_sm80_to_sm89INS1_16FlashAttnBwdSm80INS1_25CollectiveMainloopBwdSm80ILi2ELi2EN4cute5tupleIJNS5_1CILi128EEES8_NS7_ILi64EEEEEENS_6half_tEfNS_4arch4Sm80ELb0ELb0ELb1ELb1ELb0ELb0ELb0ELb0ELi2ELi4ELi4ELi4ELb0EEENS1_21CollectiveEpilogueBwdISA_SB_SD_Li256ELb1ELb0ELi2EEENS1_19SingleTileSchedulerILb1ELb0ELb0ELi128EEEEEEEEEvNT_6ParamsE$_ZN4cute3eso3ESOILb1ELb0EJNS_10UnderscoreES2_S2_iEEC2ERKS2_S5_S5_RKi - $_ZN7cutlass13device_kernelIN5flash19enable_sm80_to_sm89INS1_16FlashAttnBwdSm80INS1_25CollectiveMainloopBwdSm80ILi2ELi2EN4cute5tupleIJNS5_1CILi128EEES8_NS7_ILi64EEEEEENS_6half_tEfNS_4arch4Sm80ELb0ELb0ELb1ELb1ELb0ELb0ELb0ELb0ELi2ELi4ELi4ELi4ELb0EEENS1_21CollectiveEpilogueBwdISA_SB_SD_Li256ELb1ELb0ELi2EEENS1_19SingleTileSchedulerILb1ELb0ELb0ELi128EEEEEEEEEvNT_6ParamsE$_ZN4cute3eso3ESOILb0ELb1EJiNS_1CILi72EEENS2_ILi512EEEEEC2ERKiRKS3_RKS4_)
$_ZN7cutlass13device_kernelIN5flash19enable_sm80_to_sm89INS1_16FlashAttnBwdSm80INS1_25CollectiveMainloopBwdSm80ILi2ELi2EN4cute5tupleIJNS5_1CILi128EEES8_NS7_ILi64EEEEEENS_6half_tEfNS_4arch4Sm80ELb0ELb0ELb1ELb1ELb0ELb0ELb0ELb0ELi2ELi4ELi4ELi4ELb0EEENS1_21CollectiveEpilogueBwdISA_SB_SD_Li256ELb1ELb0ELi2EEENS1_19SingleTileSchedulerILb1ELb0ELb0ELi128EEEEEEEEEvNT_6ParamsE$_ZN4cute3eso3ESOILb0ELb1EJiNS_1CILi72EEENS2_ILi512EEEEEC2ERKiRKS3_RKS4_:
[----:B------:R-:W-:Y:S01]  /*7e80*/  IADD3 R2, R81, -c[0x0][0x20], RZ ;  /* 0x8000080051027a10 */ /* 0x000fe20007ffe0ff */
[----:B------:R-:W-:Y:S01]  /*7e90*/  IMAD.MOV.U32 R38, RZ, RZ, R6 ;  /* 0x000000ffff267224 */ /* 0x000fe200078e0006 */
[----:B------:R-:W-:-:S03]  /*7ea0*/  MOV R39, 0x0 ;  /* 0x0000000000277802 */ /* 0x000fc60000000f00 */
[----:B------:R1:W-:Y:S01]  /*7eb0*/  STL [R2], R3 ;  /* 0x0000000302007387 */ /* 0x0003e20000100800 */
[----:B------:R-:W-:Y:S05]  /*7ec0*/  RET.REL.NODEC R38 `(_ZN7cutlass13device_kernelIN5flash19enable_sm80_to_sm89INS1_16FlashAttnBwdSm80INS1_25CollectiveMainloopBwdSm80ILi2ELi2EN4cute5tupleIJNS5_1CILi128EEES8_NS7_ILi64EEEEEENS_6half_tEfNS_4arch4Sm80ELb0ELb0ELb1ELb1ELb0ELb0ELb0ELb0ELi2ELi4ELi4ELi4ELb0EEENS1_21CollectiveEpilogueBwdISA_SB_SD_Li256ELb1ELb0ELi2EEENS1_19SingleTileSchedulerILb1ELb0ELb0ELi128EEEEEEEEEvNT_6ParamsE) ;  /* 0xffff813026007950 */ /* 0x000fea0003c3ffff */
        .type           $_ZN7cutlass13device_kernelIN5flash19enable_sm80_to_sm89INS1_16FlashAttnBwdSm80INS1_25CollectiveMainloopBwdSm80ILi2ELi2EN4cute5tupleIJNS5_1CILi128EEES8_NS7_ILi64EEEEEENS_6half_tEfNS_4arch4Sm80ELb0ELb0ELb1ELb1ELb0ELb0ELb0ELb0ELi2ELi4ELi4ELi4ELb0EEENS1_21CollectiveEpilogueBwdISA_SB_SD_Li256ELb1ELb0ELi2EEENS1_19SingleTileSchedulerILb1ELb0ELb0ELi128EEEEEEEEEvNT_6ParamsE$_ZN4cute3eso3ESOILb1ELb0EJNS_10UnderscoreES2_S2_iEEC2ERKS2_S5_S5_RKi,@function
        .size           $_ZN7cutlass13device_kernelIN5flash19enable_sm80_to_sm89INS1_16FlashAttnBwdSm80INS1_25CollectiveMainloopBwdSm80ILi2ELi2EN4cute5tupleIJNS5_1CILi128EEES8_NS7_ILi64EEEEEENS_6half_tEfNS_4arch4Sm80ELb0ELb0ELb1ELb1ELb0ELb0ELb0ELb0ELi2ELi4ELi4ELi4ELb0EEENS1_21CollectiveEpilogueBwdISA_SB_SD_Li256ELb1ELb0ELi2EEENS1_19SingleTileSchedulerILb1ELb0ELb0ELi128EEEEEEEEEvNT_6ParamsE$_ZN4cute3eso3ESOILb1ELb0EJNS_10UnderscoreES2_S2_iEEC2ERKS2_S5_S5_RKi,($_ZN7cutlass13device_kernelIN5flash19enable_sm80_to_sm89INS1_16FlashAttnBwdSm80INS1_25CollectiveMainloopBwdSm80ILi2ELi2EN4cute5tupleIJNS5_1CILi128EEES8_NS7_ILi64EEEEEENS_6half_tEfNS_4arch4Sm80ELb0ELb0ELb1ELb1ELb0ELb0ELb0ELb0ELi2ELi4ELi4ELi4ELb0EEENS1_21CollectiveEpilogueBwdISA_SB_SD_Li256ELb1ELb0ELi2EEENS1_19SingleTileSchedulerILb1ELb0ELb0ELi128EEEEEEEEEvNT_6ParamsE$_ZN4cute3eso3ESOILb1ELb0EJNS_10UnderscoreES2_iEEC2ERKS2_S5_RKi - $_ZN7cutlass13device_kernelIN5flash19enable_sm80_to_sm89INS1_16FlashAttnBwdSm80INS1_25CollectiveMainloopBwdSm80ILi2ELi2EN4cute5tupleIJNS5_1CILi128EEES8_NS7_ILi64EEEEEENS_6half_tEfNS_4arch4Sm80ELb0ELb0ELb1ELb1ELb0ELb0ELb0ELb0ELi2ELi4ELi4ELi4ELb0EEENS1_21CollectiveEpilogueBwdISA_SB_SD_Li256ELb1ELb0ELi2EEENS1_19SingleTileSchedulerILb1ELb0ELb0ELi128EEEEEEEEEvNT_6ParamsE$_ZN4cute3eso3ESOILb1ELb0EJNS_10UnderscoreES2_S2_iEEC2ERKS2_S5_S5_RKi)
$_ZN7cutlass13device_kernelIN5flash19enable_sm80_to_sm89INS1_16FlashAttnBwdSm80INS1_25CollectiveMainloopBwdSm80ILi2ELi2EN4cute5tupleIJNS5_1CILi128EEES8_NS7_ILi64EEEEEENS_6half_tEfNS_4arch4Sm80ELb0ELb0ELb1ELb1ELb0ELb0ELb0ELb0ELi2ELi4ELi4ELi4ELb0EEENS1_21CollectiveEpilogueBwdISA_SB_SD_Li256ELb1ELb0ELi2EEENS1_19SingleTileSchedulerILb1ELb0ELb0ELi128EEEEEEEEEvNT_6ParamsE$_ZN4cute3eso3ESOILb1ELb0EJNS_10UnderscoreES2_S2_iEEC2ERKS2_S5_S5_RKi:
[----:B------:R-:W-:Y:S02]  /*7ed0*/  IADD3 R2, R60, -c[0x0][0x20], RZ ;  /* 0x800008003c027a10 */ /* 0x000fe40007ffe0ff */
[----:B------:R-:W-:-:S03]  /*7ee0*/  MOV R5, 0x0 ;  /* 0x0000000000057802 */ /* 0x000fc60000000f00 */
[----:B------:R1:W-:Y:S01]  /*7ef0*/  STL [R2], R24 ;  /* 0x0000001802007387 */ /* 0x0003e20000100800 */
[----:B------:R-:W-:Y:S05]  /*7f00*/  RET.REL.NODEC R4 `(_ZN7cutlass13device_kernelIN5flash19enable_sm80_to_sm89INS1_16FlashAttnBwdSm80INS1_25CollectiveMainloopBwdSm80ILi2ELi2EN4cute5tupleIJNS5_1CILi128EEES8_NS7_ILi64EEEEEENS_6half_tEfNS_4arch4Sm80ELb0ELb0ELb1ELb1ELb0ELb0ELb0ELb0ELi2ELi4ELi4ELi4ELb0EEENS1_21CollectiveEpilogueBwdISA_SB_SD_Li256ELb1ELb0ELi2EEENS1_19SingleTileSchedulerILb1ELb0ELb0ELi128EEEEEEEEEvNT_6ParamsE) ;  /* 0xffff80f004007950 */ /* 0x000fea0003c3ffff */
        .type           $_ZN7cutlass13device_kernelIN5flash19enable_sm80_to_sm89INS1_16FlashAttnBwdSm80INS1_25CollectiveMainloopBwdSm80ILi2ELi2EN4cute5tupleIJNS5_1CILi128EEES8_NS7_ILi64EEEEEENS_6half_tEfNS_4arch4Sm80ELb0ELb0ELb1ELb1ELb0ELb0ELb0ELb0ELi2ELi4ELi4ELi4ELb0EEENS1_21CollectiveEpilogueBwdISA_SB_SD_Li256ELb1ELb0ELi2EEENS1_19SingleTileSchedulerILb1ELb0ELb0ELi128EEEEEEEEEvNT_6ParamsE$_ZN4cute3eso3ESOILb1ELb0EJNS_10UnderscoreES2_iEEC2ERKS2_S5_RKi,@function
        .size           $_ZN7cutlass13device_kernelIN5flash19enable_sm80_to_sm89INS1_16FlashAttnBwdSm80INS1_25CollectiveMainloopBwdSm80ILi2ELi2EN4cute5tupleIJNS5_1CILi128EEES8_NS7_ILi64EEEEEENS_6half_tEfNS_4arch4Sm80ELb0ELb0ELb1ELb1ELb0ELb0ELb0ELb0ELi2ELi4ELi4ELi4ELb0EEENS1_21CollectiveEpilogueBwdISA_SB_SD_Li256ELb1ELb0ELi2EEENS1_19SingleTileSchedulerILb1ELb0ELb0ELi128EEEEEEEEEvNT_6ParamsE$_ZN4cute3eso3ESOILb1ELb0EJNS_10UnderscoreES2_iEEC2ERKS2_S5_RKi,($_ZN7cutlass13device_kernelIN5flash19enable_sm80_to_sm89INS1_16FlashAttnBwdSm80INS1_25CollectiveMainloopBwdSm80ILi2ELi2EN4cute5tupleIJNS5_1CILi128EEES8_NS7_ILi64EEEEEENS_6half_tEfNS_4arch4Sm80ELb0ELb0ELb1ELb1ELb0ELb0ELb0ELb0ELi2ELi4ELi4ELi4ELb0EEENS1_21CollectiveEpilogueBwdISA_SB_SD_Li256ELb1ELb0ELi2EEENS1_19SingleTileSchedulerILb1ELb0ELb0ELi128EEEEEEEEEvNT_6ParamsE$_ZN4cute3eso3ESOILb1ELb0EJNS_10UnderscoreEiEEC2ERKS2_RKi - $_ZN7cutlass13device_kernelIN5flash19enable_sm80_to_sm89INS1_16FlashAttnBwdSm80INS1_25CollectiveMainloopBwdSm80ILi2ELi2EN4cute5tupleIJNS5_1CILi128EEES8_NS7_ILi64EEEEEENS_6half_tEfNS_4arch4Sm80ELb0ELb0ELb1ELb1ELb0ELb0ELb0ELb0ELi2ELi4ELi4ELi4ELb0EEENS1_21CollectiveEpilogueBwdISA_SB_SD_Li256ELb1ELb0ELi2EEENS1_19SingleTileSchedulerILb1ELb0ELb0ELi128EEEEEEEEEvNT_6ParamsE$_ZN4cute3eso3ESOILb1ELb0EJNS_10UnderscoreES2_iEEC2ERKS2_S5_RKi)
$_ZN7cutlass13device_kernelIN5flash19enable_sm80_to_sm89INS1_16FlashAttnBwdSm80INS1_25CollectiveMainloopBwdSm80ILi2ELi2EN4cute5tupleIJNS5_1CILi128EEES8_NS7_ILi64EEEEEENS_6half_tEfNS_4arch4Sm80ELb0ELb0ELb1ELb1ELb0ELb0ELb0ELb0ELi2ELi4ELi4ELi4ELb0EEENS1_21CollectiveEpilogueBwdISA_SB_SD_Li256ELb1ELb0ELi2EEENS1_19SingleTileSchedulerILb1ELb0ELb0ELi128EEEEEEEEEvNT_6ParamsE$_ZN4cute3eso3ESOILb1ELb0EJNS_10UnderscoreES2_iEEC2ERKS2_S5_RKi:
[----:B------:R-:W-:Y:S02]  /*7f10*/  IADD3 R2, R82, -c[0x0][0x20], RZ ;  /* 0x8000080052027a10 */ /* 0x000fe40007ffe0ff */
[----:B------:R-:W-:-:S03]  /*7f20*/  MOV R47, 0x0 ;  /* 0x00000000002f7802 */ /* 0x000fc60000000f00 */
[----:B------:R1:W-:Y:S01]  /*7f30*/  STL [R2], R3 ;  /* 0x0000000302007387 */ /* 0x0003e20000100800 */
[----:B------:R-:W-:Y:S05]  /*7f40*/  RET.REL.NODEC R46 `(_ZN7cutlass13device_kernelIN5flash19enable_sm80_to_sm89INS1_16FlashAttnBwdSm80INS1_25CollectiveMainloopBwdSm80ILi2ELi2EN4cute5tupleIJNS5_1CILi128EEES8_NS7_ILi64EEEEEENS_6half_tEfNS_4arch4Sm80ELb0ELb0ELb1ELb1ELb0ELb0ELb0ELb0ELi2ELi4ELi4ELi4ELb0EEENS1_21CollectiveEpilogueBwdISA_SB_SD_Li256ELb1ELb0ELi2EEENS1_19SingleTileSchedulerILb1ELb0ELb0ELi128EEEEEEEEEvNT_6ParamsE) ;  /* 0xffff80b02e007950 */ /* 0x000fea0003c3ffff */
        .type           $_ZN7cutlass13device_kernelIN5flash19enable_sm80_to_sm89INS1_16FlashAttnBwdSm80INS1_25CollectiveMainloopBwdSm80ILi2ELi2EN4cute5tupleIJNS5_1CILi128EEES8_NS7_ILi64EEEEEENS_6half_tEfNS_4arch4Sm80ELb0ELb0ELb1ELb1ELb0ELb0ELb0ELb0ELi2ELi4ELi4ELi4ELb0EEENS1_21CollectiveEpilogueBwdISA_SB_SD_Li256ELb1ELb0ELi2EEENS1_19SingleTileSchedulerILb1ELb0ELb0ELi128EEEEEEEEEvNT_6ParamsE$_ZN4cute3eso3ESOILb1ELb0EJNS_10UnderscoreEiEEC2ERKS2_RKi,@function
        .size           $_ZN7cutlass13device_kernelIN5flash19enable_sm80_to_sm89INS1_16FlashAttnBwdSm80INS1_25CollectiveMainloopBwdSm80ILi2ELi2EN4cute5tupleIJNS5_1CILi128EEES8_NS7_ILi64EEEEEENS_6half_tEfNS_4arch4Sm80ELb0ELb0ELb1ELb1ELb0ELb0ELb0ELb0ELi2ELi4ELi4ELi4ELb0EEENS1_21CollectiveEpilogueBwdISA_SB_SD_Li256ELb1ELb0ELi2EEENS1_19SingleTileSchedulerILb1ELb0ELb0ELi128EEEEEEEEEvNT_6ParamsE$_ZN4cute3eso3ESOILb1ELb0EJNS_10UnderscoreEiEEC2ERKS2_RKi,($_ZN7cutlass13device_kernelIN5flash19enable_sm80_to_sm89INS1_16FlashAttnBwdSm80INS1_25CollectiveMainloopBwdSm80ILi2ELi2EN4cute5tupleIJNS5_1CILi128EEES8_NS7_ILi64EEEEEENS_6half_tEfNS_4arch4Sm80ELb0ELb0ELb1ELb1ELb0ELb0ELb0ELb0ELi2ELi4ELi4ELi4ELb0EEENS1_21CollectiveEpilogueBwdISA_SB_SD_Li256ELb1ELb0ELi2EEENS1_19SingleTileSchedulerILb1ELb0ELb0ELi128EEEEEEEEEvNT_6ParamsE$_ZN4cute3eso3ESOILb1ELb0EJNS_10UnderscoreEiiEEC2ERKS2_RKiS7_ - $_ZN7cutlass13device_kernelIN5flash19enable_sm80_to_sm89INS1_16FlashAttnBwdSm80INS1_25CollectiveMainloopBwdSm80ILi2ELi2EN4cute5tupleIJNS5_1CILi128EEES8_NS7_ILi64EEEEEENS_6half_tEfNS_4arch4Sm80ELb0ELb0ELb1ELb1ELb0ELb0ELb0ELb0ELi2ELi4ELi4ELi4ELb0EEENS1_21CollectiveEpilogueBwdISA_SB_SD_Li256ELb1ELb0ELi2EEENS1_19SingleTileSchedulerILb1ELb0ELb0ELi128EEEEEEEEEvNT_6ParamsE$_ZN4cute3eso3ESOILb1ELb0EJNS_10UnderscoreEiEEC2ERKS2_RKi)
$_ZN7cutlass13device_kernelIN5flash19enable_sm80_to_sm89INS1_16FlashAttnBwdSm80INS1_25CollectiveMainloopBwdSm80ILi2ELi2EN4cute5tupleIJNS5_1CILi128EEES8_NS7_ILi64EEEEEENS_6half_tEfNS_4arch4Sm80ELb0ELb0ELb1ELb1ELb0ELb0ELb0ELb0ELi2ELi4ELi4ELi4ELb0EEENS1_21CollectiveEpilogueBwdISA_SB_SD_Li256ELb1ELb0ELi2EEENS1_19SingleTileSchedulerILb1ELb0ELb0ELi128EEEEEEEEEvNT_6ParamsE$_ZN4cute3eso3ESOILb1ELb0EJNS_10UnderscoreEiEEC2ERKS2_RKi:
[----:B------:R-:W-:Y:S01]  /*7f50*/  IADD3 R36, R82, -c[0x0][0x20], RZ ;  /* 0x8000080052247a10 */ /* 0x000fe20007ffe0ff */
[----:B------:R-:W-:Y:S01]  /*7f60*/  IMAD.MOV.U32 R38, RZ, RZ, R46 ;  /* 0x000000ffff267224 */ /* 0x000fe200078e002e */
[----:B------:R-:W-:-:S03]  /*7f70*/  MOV R39, 0x0 ;  /* 0x0000000000277802 */ /* 0x000fc60000000f00 */
[----:B------:R1:W-:Y:S01]  /*7f80*/  STL [R36], R47 ;  /* 0x0000002f24007387 */ /* 0x0003e20000100800 */
[----:B------:R-:W-:Y:S05]  /*7f90*/  RET.REL.NODEC R38 `(_ZN7cutlass13device_kernelIN5flash19enable_sm80_to_sm89INS1_16FlashAttnBwdSm80INS1_25CollectiveMainloopBwdSm80ILi2ELi2EN4cute5tupleIJNS5_1CILi128EEES8_NS7_ILi64EEEEEENS_6half_tEfNS_4arch4Sm80ELb0ELb0ELb1ELb1ELb0ELb0ELb0ELb0ELi2ELi4ELi4ELi4ELb0EEENS1_21CollectiveEpilogueBwdISA_SB_SD_Li256ELb1ELb0ELi2EEENS1_19SingleTileSchedulerILb1ELb0ELb0ELi128EEEEEEEEEvNT_6ParamsE) ;  /* 0xffff806026007950 */ /* 0x000fea0003c3ffff */
        .type           $_ZN7cutlass13device_kernelIN5flash19enable_sm80_to_sm89INS1_16FlashAttnBwdSm80INS1_25CollectiveMainloopBwdSm80ILi2ELi2EN4cute5tupleIJNS5_1CILi128EEES8_NS7_ILi64EEEEEENS_6half_tEfNS_4arch4Sm80ELb0ELb0ELb1ELb1ELb0ELb0ELb0ELb0ELi2ELi4ELi4ELi4ELb0EEENS1_21CollectiveEpilogueBwdISA_SB_SD_Li256ELb1ELb0ELi2EEENS1_19SingleTileSchedulerILb1ELb0ELb0ELi128EEEEEEEEEvNT_6ParamsE$_ZN4cute3eso3ESOILb1ELb0EJNS_10UnderscoreEiiEEC2ERKS2_RKiS7_,@function
        .size           $_ZN7cutlass13device_kernelIN5flash19enable_sm80_to_sm89INS1_16FlashAttnBwdSm80INS1_25CollectiveMainloopBwdSm80ILi2ELi2EN4cute5tupleIJNS5_1CILi128EEES8_NS7_ILi64EEEEEENS_6half_tEfNS_4arch4Sm80ELb0ELb0ELb1ELb1ELb0ELb0ELb0ELb0ELi2ELi4ELi4ELi4ELb0EEENS1_21CollectiveEpilogueBwdISA_SB_SD_Li256ELb1ELb0ELi2EEENS1_19SingleTileSchedulerILb1ELb0ELb0ELi128EEEEEEEEEvNT_6ParamsE$_ZN4cute3eso3ESOILb1ELb0EJNS_10UnderscoreEiiEEC2ERKS2_RKiS7_,($_ZN7cutlass13device_kernelIN5flash19enable_sm80_to_sm89INS1_16FlashAttnBwdSm80INS1_25CollectiveMainloopBwdSm80ILi2ELi2EN4cute5tupleIJNS5_1CILi128EEES8_NS7_ILi64EEEEEENS_6half_tEfNS_4arch4Sm80ELb0ELb0ELb1ELb1ELb0ELb0ELb0ELb0ELi2ELi4ELi4ELi4ELb0EEENS1_21CollectiveEpilogueBwdISA_SB_SD_Li256ELb1ELb0ELi2EEENS1_19SingleTileSchedulerILb1ELb0ELb0ELi128EEEEEEEEEvNT_6ParamsE$_ZN4cute3eso3ESOILb1ELb0EJNS_14ComposedLayoutINS_7SwizzleILi3ELi3ELi3EEENS_1CILi0EEENS_6LayoutINS_5tupleIJNS8_IJNS8_IJNS5_ILi4EEENS5_ILi8EEEEEENS8_IJNS5_ILi2EEENS5_ILi1EEEEEEEEENS8_IJNS8_IJSC_SC_EEENS8_IJSA_S9_EEEEEEEEENS8_IJNS8_IJNS8_IJSC_NS5_ILi64EEEEEENS8_IJNS5_ILi512EEES6_EEEEEENS8_IJNS8_IJSD_SA_EEENS8_IJNS5_ILi1024EEENS5_ILi16EEEEEEEEEEEEEEEENS_10ViewEngineINS_8smem_ptrIPN7cutlass6half_tEEEEEEEC2ERKSW_RKS13_ - $_ZN7cutlass13device_kernelIN5flash19enable_sm80_to_sm89INS1_16FlashAttnBwdSm80INS1_25CollectiveMainloopBwdSm80ILi2ELi2EN4cute5tupleIJNS5_1CILi128EEES8_NS7_ILi64EEEEEENS_6half_tEfNS_4arch4Sm80ELb0ELb0ELb1ELb1ELb0ELb0ELb0ELb0ELi2ELi4ELi4ELi4ELb0EEENS1_21CollectiveEpilogueBwdISA_SB_SD_Li256ELb1ELb0ELi2EEENS1_19SingleTileSchedulerILb1ELb0ELb0ELi128EEEEEEEEEvNT_6ParamsE$_ZN4cute3eso3ESOILb1ELb0EJNS_10UnderscoreEiiEEC2ERKS2_RKiS7_)
$_ZN7cutlass13device_kernelIN5flash19enable_sm80_to_sm89INS1_16FlashAttnBwdSm80INS1_25CollectiveMainloopBwdSm80ILi2ELi2EN4cute5tupleIJNS5_1CILi128EEES8_NS7_ILi64EEEEEENS_6half_tEfNS_4arch4Sm80ELb0ELb0ELb1ELb1ELb0ELb0ELb0ELb0ELi2ELi4ELi4ELi4ELb0EEENS1_21CollectiveEpilogueBwdISA_SB_SD_Li256ELb1ELb0ELi2EEENS1_19SingleTileSchedulerILb1ELb0ELb0ELi128EEEEEEEEEvNT_6ParamsE$_ZN4cute3eso3ESOILb1ELb0EJNS_10UnderscoreEiiEEC2ERKS2_RKiS7_:
[----:B------:R-:W-:Y:S02]  /*7fa0*/  IADD3 R3, R60, -c[0x0][0x20], RZ ;  /* 0x800008003c037a10 */ /* 0x000fe40007ffe0ff */
[----:B------:R-:W-:-:S03]  /*7fb0*/  IADD3 R2, R59, -c[0x0][0x20], RZ ;  /* 0x800008003b027a10 */ /* 0x000fc60007ffe0ff */
[----:B------:R1:W-:Y:S04]  /*7fc0*/  STL [R3], R38 ;  /* 0x0000002603007387 */ /* 0x0003e80000100800 */
[----:B------:R-:W2:Y:S01]  /*7fd0*/  LDL R2, [R2] ;  /* 0x0000000002027983 */ /* 0x000ea20000100800 */
[----:B------:R-:W-:-:S03]  /*7fe0*/  IMAD.MOV.U32 R37, RZ, RZ, 0x0 ;  /* 0x00000000ff257424 */ /* 0x000fc600078e00ff */
[----:B--2---:R1:W-:Y:S01]  /*7ff0*/  STL [R3+0x4], R2 ;  /* 0x0000040203007387 */ /* 0x0043e20000100800 */
[----:B------:R-:W-:Y:S05]  /*8000*/  RET.REL.NODEC R36 `(_ZN7cutlass13device_kernelIN5flash19enable_sm80_to_sm89INS1_16FlashAttnBwdSm80INS1_25CollectiveMainloopBwdSm80ILi2ELi2EN4cute5tupleIJNS5_1CILi128EEES8_NS7_ILi64EEEEEENS_6half_tEfNS_4arch4Sm80ELb0ELb0ELb1ELb1ELb0ELb0ELb0ELb0ELi2ELi4ELi4ELi4ELb0EEENS1_21CollectiveEpilogueBwdISA_SB_SD_Li256ELb1ELb0ELi2EEENS1_19SingleTileSchedulerILb1ELb0ELb0ELi128EEEEEEEEEvNT_6ParamsE) ;  /* 0xffff7ff024007950 */ /* 0x000fea0003c3ffff */
        .type           $_ZN7cutlass13device_kernelIN5flash19enable_sm80_to_sm89INS1_16FlashAttnBwdSm80INS1_25CollectiveMainloopBwdSm80ILi2ELi2EN4cute5tupleIJNS5_1CILi128EEES8_NS7_ILi64EEEEEENS_6half_tEfNS_4arch4Sm80ELb0ELb0ELb1ELb1ELb0ELb0ELb0ELb0ELi2ELi4ELi4ELi4ELb0EEENS1_21CollectiveEpilogueBwdISA_SB_SD_Li256ELb1ELb0ELi2EEENS1_19SingleTileSchedulerILb1ELb0ELb0ELi128EEEEEEEEEvNT_6ParamsE$_ZN4cute3eso3ESOILb1ELb0EJNS_14ComposedLayoutINS_7SwizzleILi3ELi3ELi3EEENS_1CILi0EEENS_6LayoutINS_5tupleIJNS8_IJNS8_IJNS5_ILi4EEENS5_ILi8EEEEEENS8_IJNS5_ILi2EEENS5_ILi1EEEEEEEEENS8_IJNS8_IJSC_SC_EEENS8_IJSA_S9_EEEEEEEEENS8_IJNS8_IJNS8_IJSC_NS5_ILi64EEEEEENS8_IJNS5_ILi512EEES6_EEEEEENS8_IJNS8_IJSD_SA_EEENS8_IJNS5_ILi1024EEENS5_ILi16EEEEEEEEEEEEEEEENS_10ViewEngineINS_8smem_ptrIPN7cutlass6half_tEEEEEEEC2ERKSW_RKS13_,@function
        .size           $_ZN7cutlass13device_kernelIN5flash19enable_sm80_to_sm89INS1_16FlashAttnBwdSm80INS1_25CollectiveMainloopBwdSm80ILi2ELi2EN4cute5tupleIJNS5_1CILi128EEES8_NS7_ILi64EEEEEENS_6half_tEfNS_4arch4Sm80ELb0ELb0ELb1ELb1ELb0ELb0ELb0ELb0ELi2ELi4ELi4ELi4ELb0EEENS1_21CollectiveEpilogueBwdISA_SB_SD_Li256ELb1ELb0ELi2EEENS1_19SingleTileSchedulerILb1ELb0ELb0ELi128EEEEEEEEEvNT_6ParamsE$_ZN4cute3eso3ESOILb1ELb0EJNS_14ComposedLayoutINS_7SwizzleILi3ELi3ELi3EEENS_1CILi0EEENS_6LayoutINS_5tupleIJNS8_IJNS8_IJNS5_ILi4EEENS5_ILi8EEEEEENS8_IJNS5_ILi2EEENS5_ILi1EEEEEEEEENS8_IJNS8_IJSC_SC_EEENS8_IJSA_S9_EEEEEEEEENS8_IJNS8_IJNS8_IJSC_NS5_ILi64EEEEEENS8_IJNS5_ILi512EEES6_EEEEEENS8_IJNS8_IJSD_SA_EEENS8_IJNS5_ILi1024EEENS5_ILi16EEEEEEEEEEEEEEEENS_10ViewEngineINS_8smem_ptrIPN7cutlass6half_tEEEEEEEC2ERKSW_RKS13_,($_ZN7cutlass13device_kernelIN5flash19enable_sm80_to_sm89INS1_16FlashAttnBwdSm80INS1_25CollectiveMainloopBwdSm80ILi2ELi2EN4cute5tupleIJNS5_1CILi128EEES8_NS7_ILi64EEEEEENS_6half_tEfNS_4arch4Sm80ELb0ELb0ELb1ELb1ELb0ELb0ELb0ELb0ELi2ELi4ELi4ELi4ELb0EEENS1_21CollectiveEpilogueBwdISA_SB_SD_Li256ELb1ELb0ELi2EEENS1_19SingleTileSchedulerILb1ELb0ELb0ELi128EEEEEEEEEvNT_6ParamsE$_ZN4cute3eso3ESOILb1ELb0EJNS_14ComposedLayoutINS_7SwizzleILi3ELi3ELi3EEENS_1CILi0EEENS_6LayoutINS_5tupleIJNS8_IJNS8_IJNS5_ILi4EEENS5_ILi8EEEEEENS8_IJNS5_ILi2EEENS5_ILi1EEEEEEEEENS8_IJNS8_IJSC_SC_EEESB_EEEEEENS8_IJNS8_IJNS8_IJNS5_ILi128EEESD_EEENS8_IJSA_S6_EEEEEENS8_IJNS8_IJNS5_ILi64EEENS5_ILi512EEEEEENS8_IJNS5_ILi16EEENS5_ILi1024EEEEEEEEEEEEEEEENS_10ViewEngineINS_8smem_ptrIPN7cutlass6half_tEEEEEEEC2ERKSW_RKS13_ - $_ZN7cutlass13device_kernelIN5flash19enable_sm80_to_sm89INS1_16FlashAttnBwdSm80INS1_25CollectiveMainloopBwdSm80ILi2ELi2EN4cute5tupleIJNS5_1CILi128EEES8_NS7_ILi64EEEEEENS_6half_tEfNS_4arch4Sm80ELb0ELb0ELb1ELb1ELb0ELb0ELb0ELb0ELi2ELi4ELi4ELi4ELb0EEENS1_21CollectiveEpilogueBwdISA_SB_SD_Li256ELb1ELb0ELi2EEENS1_19SingleTileSchedulerILb1ELb0ELb0ELi128EEEEEEEEEvNT_6ParamsE$_ZN4cute3eso3ESOILb1ELb0EJNS_14ComposedLayoutINS_7SwizzleILi3ELi3ELi3EEENS_1CILi0EEENS_6LayoutINS_5tupleIJNS8_IJNS8_IJNS5_ILi4EEENS5_ILi8EEEEEENS8_IJNS5_ILi2EEENS5_ILi1EEEEEEEEENS8_IJNS8_IJSC_SC_EEENS8_IJSA_S9_EEEEEEEEENS8_IJNS8_IJNS8_IJSC_NS5_ILi64EEEEEENS8_IJNS5_ILi512EEES6_EEEEEENS8_IJNS8_IJSD_SA_EEENS8_IJNS5_ILi1024EEENS5_ILi16EEEEEEEEEEEEEEEENS_10ViewEngineINS_8smem_ptrIPN7cutlass6half_tEEEEEEEC2ERKSW_RKS13_)
$_ZN7cutlass13device_kernelIN5flash19enable_sm80_to_sm89INS1_16FlashAttnBwdSm80INS1_25CollectiveMainloopBwdSm80ILi2ELi2EN4cute5tupleIJNS5_1CILi128EEES8_NS7_ILi64EEEEEENS_6half_tEfNS_4arch4Sm80ELb0ELb0ELb1ELb1ELb0ELb0ELb0ELb0ELi2ELi4ELi4ELi4ELb0EEENS1_21CollectiveEpilogueBwdISA_SB_SD_Li256ELb1ELb0ELi2EEENS1_19SingleTileSchedulerILb1ELb0ELb0ELi128EEEEEEEEEvNT_6ParamsE$_ZN4cute3eso3ESOILb1ELb0EJNS_14ComposedLayoutINS_7SwizzleILi3ELi3ELi3EEENS_1CILi0EEENS_6LayoutINS_5tupleIJNS8_IJNS8_IJNS5_ILi4EEENS5_ILi8EEEEEENS8_IJNS5_ILi2EEENS5_ILi1EEEEEEEEENS8_IJNS8_IJSC_SC_EEENS8_IJSA_S9_EEEEEEEEENS8_IJNS8_IJNS8_IJSC_NS5_ILi64EEEEEENS8_IJNS5_ILi512EEES6_EEEEEENS8_IJNS8_IJSD_SA_EEENS8_IJNS5_ILi1024EEENS5_ILi16EEEEEEEEEEEEEEEENS_10ViewEngineINS_8smem_ptrIPN7cutlass6half_tEEEEEEEC2ERKSW_RKS13_:
[----:B------:R-:W-:Y:S02]  /*8010*/  IADD3 R4, R60, -c[0x0][0x20], RZ ;  /* 0x800008003c047a10 */ /* 0x000fe40007ffe0ff */
[----:B------:R-:W-:-:S03]  /*8020*/  MOV R7, 0x0 ;  /* 0x0000000000077802 */ /* 0x000fc60000000f00 */
[----:B------:R1:W-:Y:S01]  /*8030*/  STL.64 [R4], R2 ;  /* 0x0000000204007387 */ /* 0x0003e20000100a00 */
[----:B------:R-:W-:Y:S05]  /*8040*/  RET.REL.NODEC R6 `(_ZN7cutlass13device_kernelIN5flash19enable_sm80_to_sm89INS1_16FlashAttnBwdSm80INS1_25CollectiveMainloopBwdSm80ILi2ELi2EN4cute5tupleIJNS5_1CILi128EEES8_NS7_ILi64EEEEEENS_6half_tEfNS_4arch4Sm80ELb0ELb0ELb1ELb1ELb0ELb0ELb0ELb0ELi2ELi4ELi4ELi4ELb0EEENS1_21CollectiveEpilogueBwdISA_SB_SD_Li256ELb1ELb0ELi2EEENS1_19SingleTileSchedulerILb1ELb0ELb0ELi128EEEEEEEEEvNT_6ParamsE) ;  /* 0xffff7fb006007950 */ /* 0x000fea0003c3ffff */
        .type           $_ZN7cutlass13device_kernelIN5flash19enable_sm80_to_sm89INS1_16FlashAttnBwdSm80INS1_25CollectiveMainloopBwdSm80ILi2ELi2EN4cute5tupleIJNS5_1CILi128EEES8_NS7_ILi64EEEEEENS_6half_tEfNS_4arch4Sm80ELb0ELb0ELb1ELb1ELb0ELb0ELb0ELb0ELi2ELi4ELi4ELi4ELb0EEENS1_21CollectiveEpilogueBwdISA_SB_SD_Li256ELb1ELb0ELi2EEENS1_19SingleTileSchedulerILb1ELb0ELb0ELi128EEEEEEEEEvNT_6ParamsE$_ZN4cute3eso3ESOILb1ELb0EJNS_14ComposedLayoutINS_7SwizzleILi3ELi3ELi3EEENS_1CILi0EEENS_6LayoutINS_5tupleIJNS8_IJNS8_IJNS5_ILi4EEENS5_ILi8EEEEEENS8_IJNS5_ILi2EEENS5_ILi1EEEEEEEEENS8_IJNS8_IJSC_SC_EEESB_EEEEEENS8_IJNS8_IJNS8_IJNS5_ILi128EEESD_EEENS8_IJSA_S6_EEEEEENS8_IJNS8_IJNS5_ILi64EEENS5_ILi512EEEEEENS8_IJNS5_ILi16EEENS5_ILi1024EEEEEEEEEEEEEEEENS_10ViewEngineINS_8smem_ptrIPN7cutlass6half_tEEEEEEEC2ERKSW_RKS13_,@function
        .size           $_ZN7cutlass13device_kernelIN5flash19enable_sm80_to_sm89INS1_16FlashAttnBwdSm80INS1_25CollectiveMainloopBwdSm80ILi2ELi2EN4cute5tupleIJNS5_1CILi128EEES8_NS7_ILi64EEEEEENS_6half_tEfNS_4arch4Sm80ELb0ELb0ELb1ELb1ELb0ELb0ELb0ELb0ELi2ELi4ELi4ELi4ELb0EEENS1_21CollectiveEpilogueBwdISA_SB_SD_Li256ELb1ELb0ELi2EEENS1_19SingleTileSchedulerILb1ELb0ELb0ELi128EEEEEEEEEvNT_6ParamsE$_ZN4cute3eso3ESOILb1ELb0EJNS_14ComposedLayoutINS_7SwizzleILi3ELi3ELi3EEENS_1CILi0EEENS_6LayoutINS_5tupleIJNS8_IJNS8_IJNS5_ILi4EEENS5_ILi8EEEEEENS8_IJNS5_ILi2EEENS5_ILi1EEEEEEEEENS8_IJNS8_IJSC_SC_EEESB_EEEEEENS8_IJNS8_IJNS8_IJNS5_ILi128EEESD_EEENS8_IJSA_S6_EEEEEENS8_IJNS8_IJNS5_ILi64EEENS5_ILi512EEEEEENS8_IJNS5_ILi16EEENS5_ILi1024EEEEEEEEEEEEEEEENS_10ViewEngineINS_8smem_ptrIPN7cutlass6half_tEEEEEEEC2ERKSW_RKS13_,($_ZN7cutlass13device_kernelIN5flash19enable_sm80_to_sm89INS1_16FlashAttnBwdSm80INS1_25CollectiveMainloopBwdSm80ILi2ELi2EN4cute5tupleIJNS5_1CILi128EEES8_NS7_ILi64EEEEEENS_6half_tEfNS_4arch4Sm80ELb0ELb0ELb1ELb1ELb0ELb0ELb0ELb0ELi2ELi4ELi4ELi4ELb0EEENS1_21CollectiveEpilogueBwdISA_SB_SD_Li256ELb1ELb0ELi2EEENS1_19SingleTileSchedulerILb1ELb0ELb0ELi128EEEEEEEEEvNT_6ParamsE$_ZN4cute3eso3ESOILb1ELb0EJNS_14ComposedLayoutINS_7SwizzleILi3ELi3ELi3EEENS_1CILi0EEENS_6LayoutINS_5tupleIJNS8_IJNS8_IJNS5_ILi4EEENS5_ILi8EEEEEENS8_IJS9_NS5_ILi1EEEEEEEEENS8_IJNS8_IJNS5_ILi2EEESF_SF_EEENS8_IJSF_SA_EEEEEEEEENS8_IJNS8_IJNS8_IJNS5_ILi128EEESC_EEENS8_IJNS5_ILi16EEES6_EEEEEENS8_IJNS8_IJNS5_ILi64EEESA_NS5_ILi512EEEEEENS8_IJNS5_ILi8192EEENS5_ILi1024EEEEEEEEEEEEEEEENS_10ViewEngineINS_8smem_ptrIPN7cutlass6half_tEEEEEEEC2ERKSY_RKS15_ - $_ZN7cutlass13device_kernelIN5flash19enable_sm80_to_sm89INS1_16FlashAttnBwdSm80INS1_25CollectiveMainloopBwdSm80ILi2ELi2EN4cute5tupleIJNS5_1CILi128EEES8_NS7_ILi64EEEEEENS_6half_tEfNS_4arch4Sm80ELb0ELb0ELb1ELb1ELb0ELb0ELb0ELb0ELi2ELi4ELi4ELi4ELb0EEENS1_21CollectiveEpilogueBwdISA_SB_SD_Li256ELb1ELb0ELi2EEENS1_19SingleTileSchedulerILb1ELb0ELb0ELi128EEEEEEEEEvNT_6ParamsE$_ZN4cute3eso3ESOILb1ELb0EJNS_14ComposedLayoutINS_7SwizzleILi3ELi3ELi3EEENS_1CILi0EEENS_6LayoutINS_5tupleIJNS8_IJNS8_IJNS5_ILi4EEENS5_ILi8EEEEEENS8_IJNS5_ILi2EEENS5_ILi1EEEEEEEEENS8_IJNS8_IJSC_SC_EEESB_EEEEEENS8_IJNS8_IJNS8_IJNS5_ILi128EEESD_EEENS8_IJSA_S6_EEEEEENS8_IJNS8_IJNS5_ILi64EEENS5_ILi512EEEEEENS8_IJNS5_ILi16EEENS5_ILi1024EEEEEEEEEEEEEEEENS_10ViewEngineINS_8smem_ptrIPN7cutlass6half_tEEEEEEEC2ERKSW_RKS13_)
$_ZN7cutlass13device_kernelIN5flash19enable_sm80_to_sm89INS1_16FlashAttnBwdSm80INS1_25CollectiveMainloopBwdSm80ILi2ELi2EN4cute5tupleIJNS5_1CILi128EEES8_NS7_ILi64EEEEEENS_6half_tEfNS_4arch4Sm80ELb0ELb0ELb1ELb1ELb0ELb0ELb0ELb0ELi2ELi4ELi4ELi4ELb0EEENS1_21CollectiveEpilogueBwdISA_SB_SD_Li256ELb1ELb0ELi2EEENS1_19SingleTileSchedulerILb1ELb0ELb0ELi128EEEEEEEEEvNT_6ParamsE$_ZN4cute3eso3ESOILb1ELb0EJNS_14ComposedLayoutINS_7SwizzleILi3ELi3ELi3EEENS_1CILi0EEENS_6LayoutINS_5tupleIJNS8_IJNS8_IJNS5_ILi4EEENS5_ILi8EEEEEENS8_IJNS5_ILi2EEENS5_ILi1EEEEEEEEENS8_IJNS8_IJSC_SC_EEESB_EEEEEENS8_IJNS8_IJNS8_IJNS5_ILi128EEESD_EEENS8_IJSA_S6_EEEEEENS8_IJNS8_IJNS5_ILi64EEENS5_ILi512EEEEEENS8_IJNS5_ILi16EEENS5_ILi1024EEEEEEEEEEEEEEEENS_10ViewEngineINS_8smem_ptrIPN7cutlass6half_tEEEEEEEC2ERKSW_RKS13_:
[----:B------:R-:W-:Y:S02]  /*8050*/  IADD3 R4, R81, -c[0x0][0x20], RZ ;  /* 0x8000080051047a10 */ /* 0x000fe40007ffe0ff */
[----:B------:R-:W-:-:S03]  /*8060*/  MOV R7, 0x0 ;  /* 0x0000000000077802 */ /* 0x000fc60000000f00 */
[----:B------:R1:W-:Y:S01]  /*8070*/  STL.64 [R4], R2 ;  /* 0x0000000204007387 */ /* 0x0003e20000100a00 */
[----:B------:R-:W-:Y:S05]  /*8080*/  RET.REL.NODEC R6 `(_ZN7cutlass13device_kernelIN5flash19enable_sm80_to_sm89INS1_16FlashAttnBwdSm80INS1_25CollectiveMainloopBwdSm80ILi2ELi2EN4cute5tupleIJNS5_1CILi128EEES8_NS7_ILi64EEEEEENS_6half_tEfNS_4arch4Sm80ELb0ELb0ELb1ELb1ELb0ELb0ELb0ELb0ELi2ELi4ELi4ELi4ELb0EEENS1_21CollectiveEpilogueBwdISA_SB_SD_Li256ELb1ELb0ELi2EEENS1_19SingleTileSchedulerILb1ELb0ELb0ELi128EEEEEEEEEvNT_6ParamsE) ;  /* 0xffff7f7006007950 */ /* 0x000fea0003c3ffff */
        .type           $_ZN7cutlass13device_kernelIN5flash19enable_sm80_to_sm89INS1_16FlashAttnBwdSm80INS1_25CollectiveMainloopBwdSm80ILi2ELi2EN4cute5tupleIJNS5_1CILi128EEES8_NS7_ILi64EEEEEENS_6half_tEfNS_4arch4Sm80ELb0ELb0ELb1ELb1ELb0ELb0ELb0ELb0ELi2ELi4ELi4ELi4ELb0EEENS1_21CollectiveEpilogueBwdISA_SB_SD_Li256ELb1ELb0ELi2EEENS1_19SingleTileSchedulerILb1ELb0ELb0ELi128EEEEEEEEEvNT_6ParamsE$_ZN4cute3eso3ESOILb1ELb0EJNS_14ComposedLayoutINS_7SwizzleILi3ELi3ELi3EEENS_1CILi0EEENS_6LayoutINS_5tupleIJNS8_IJNS8_IJNS5_ILi4EEENS5_ILi8EEEEEENS8_IJS9_NS5_ILi1EEEEEEEEENS8_IJNS8_IJNS5_ILi2EEESF_SF_EEENS8_IJSF_SA_EEEEEEEEENS8_IJNS8_IJNS8_IJNS5_ILi128EEESC_EEENS8_IJNS5_ILi16EEES6_EEEEEENS8_IJNS8_IJNS5_ILi64EEESA_NS5_ILi512EEEEEENS8_IJNS5_ILi8192EEENS5_ILi1024EEEEEEEEEEEEEEEENS_10ViewEngineINS_8smem_ptrIPN7cutlass6half_tEEEEEEEC2ERKSY_RKS15_,@function
        .size           $_ZN7cutlass13device_kernelIN5flash19enable_sm80_to_sm89INS1_16FlashAttnBwdSm80INS1_25CollectiveMainloopBwdSm80ILi2ELi2EN4cute5tupleIJNS5_1CILi128EEES8_NS7_ILi64EEEEEENS_6half_tEfNS_4arch4Sm80ELb0ELb0ELb1ELb1ELb0ELb0ELb0ELb0ELi2ELi4ELi4ELi4ELb0EEENS1_21CollectiveEpilogueBwdISA_SB_SD_Li256ELb1ELb0ELi2EEENS1_19SingleTileSchedulerILb1ELb0ELb0ELi128EEEEEEEEEvNT_6ParamsE$_ZN4cute3eso3ESOILb1ELb0EJNS_14ComposedLayoutINS_7SwizzleILi3ELi3ELi3EEENS_1CILi0EEENS_6LayoutINS_5tupleIJNS8_IJNS8_IJNS5_ILi4EEENS5_ILi8EEEEEENS8_IJS9_NS5_ILi1EEEEEEEEENS8_IJNS8_IJNS5_ILi2EEESF_SF_EEENS8_IJSF_SA_EEEEEEEEENS8_IJNS8_IJNS8_IJNS5_ILi128EEESC_EEENS8_IJNS5_ILi16EEES6_EEEEEENS8_IJNS8_IJNS5_ILi64EEESA_NS5_ILi512EEEEEENS8_IJNS5_ILi8192EEENS5_ILi1024EEEEEEEEEEEEEEEENS_10ViewEngineINS_8smem_ptrIPN7cutlass6half_tEEEEEEEC2ERKSY_RKS15_,($_ZN7cutlass13device_kernelIN5flash19enable_sm80_to_sm89INS1_16FlashAttnBwdSm80INS1_25CollectiveMainloopBwdSm80ILi2ELi2EN4cute5tupleIJNS5_1CILi128EEES8_NS7_ILi64EEEEEENS_6half_tEfNS_4arch4Sm80ELb0ELb0ELb1ELb1ELb0ELb0ELb0ELb0ELi2ELi4ELi4ELi4ELb0EEENS1_21CollectiveEpilogueBwdISA_SB_SD_Li256ELb1ELb0ELi2EEENS1_19SingleTileSchedulerILb1ELb0ELb0ELi128EEEEEEEEEvNT_6ParamsE$_ZN4cute3eso3ESOILb1ELb0EJNS_14ComposedLayoutINS_7SwizzleILi3ELi3ELi3EEENS_1CILj0EEENS_6LayoutINS_5tupleIJNS5_ILi64EEENS5_ILi128EEEEEENS8_IJNS5_ILi1EEES9_EEEEEEENS_10ViewEngineINS_8smem_ptrIPN7cutlass6half_tEEEEEEEC2ERKSF_RKSM_ - $_ZN7cutlass13device_kernelIN5flash19enable_sm80_to_sm89INS1_16FlashAttnBwdSm80INS1_25CollectiveMainloopBwdSm80ILi2ELi2EN4cute5tupleIJNS5_1CILi128EEES8_NS7_ILi64EEEEEENS_6half_tEfNS_4arch4Sm80ELb0ELb0ELb1ELb1ELb0ELb0ELb0ELb0ELi2ELi4ELi4ELi4ELb0EEENS1_21CollectiveEpilogueBwdISA_SB_SD_Li256ELb1ELb0ELi2EEENS1_19SingleTileSchedulerILb1ELb0ELb0ELi128EEEEEEEEEvNT_6ParamsE$_ZN4cute3eso3ESOILb1ELb0EJNS_14ComposedLayoutINS_7SwizzleILi3ELi3ELi3EEENS_1CILi0EEENS_6LayoutINS_5tupleIJNS8_IJNS8_IJNS5_ILi4EEENS5_ILi8EEEEEENS8_IJS9_NS5_ILi1EEEEEEEEENS8_IJNS8_IJNS5_ILi2EEESF_SF_EEENS8_IJSF_SA_EEEEEEEEENS8_IJNS8_IJNS8_IJNS5_ILi128EEESC_EEENS8_IJNS5_ILi16EEES6_EEEEEENS8_IJNS8_IJNS5_ILi64EEESA_NS5_ILi512EEEEEENS8_IJNS5_ILi8192EEENS5_ILi1024EEEEEEEEEEEEEEEENS_10ViewEngineINS_8smem_ptrIPN7cutlass6half_tEEEEEEEC2ERKSY_RKS15_)
$_ZN7cutlass13device_kernelIN5flash19enable_sm80_to_sm89INS1_16FlashAttnBwdSm80INS1_25CollectiveMainloopBwdSm80ILi2ELi2EN4cute5tupleIJNS5_1CILi128EEES8_NS7_ILi64EEEEEENS_6half_tEfNS_4arch4Sm80ELb0ELb0ELb1ELb1ELb0ELb0ELb0ELb0ELi2ELi4ELi4ELi4ELb0EEENS1_21CollectiveEpilogueBwdISA_SB_SD_Li256ELb1ELb0ELi2EEENS1_19SingleTileSchedulerILb1ELb0ELb0ELi128EEEEEEEEEvNT_6ParamsE$_ZN4cute3eso3ESOILb1ELb0EJNS_14ComposedLayoutINS_7SwizzleILi3ELi3ELi3EEENS_1CILi0EEENS_6LayoutINS_5tupleIJNS8_IJNS8_IJNS5_ILi4EEENS5_ILi8EEEEEENS8_IJS9_NS5_ILi1EEEEEEEEENS8_IJNS8_IJNS5_ILi2EEESF_SF_EEENS8_IJSF_SA_EEEEEEEEENS8_IJNS8_IJNS8_IJNS5_ILi128EEESC_EEENS8_IJNS5_ILi16EEES6_EEEEEENS8_IJNS8_IJNS5_ILi64EEESA_NS5_ILi512EEEEEENS8_IJNS5_ILi8192EEENS5_ILi1024EEEEEEEEEEEEEEEENS_10ViewEngineINS_8smem_ptrIPN7cutlass6half_tEEEEEEEC2ERKSY_RKS15_:
[----:B------:R-:W-:Y:S02]  /*8090*/  IADD3 R6, R60, -c[0x0][0x20], RZ ;  /* 0x800008003c067a10 */ /* 0x000fe40007ffe0ff */
[----:B------:R-:W-:-:S03]  /*80a0*/  MOV R13, 0x0 ;  /* 0x00000000000d7802 */ /* 0x000fc60000000f00 */
[----:B------:R1:W-:Y:S01]  /*80b0*/  STL.64 [R6], R2 ;  /* 0x0000000206007387 */ /* 0x0003e20000100a00 */
[----:B------:R-:W-:Y:S05]  /*80c0*/  RET.REL.NODEC R12 `(_ZN7cutlass13device_kernelIN5flash19enable_sm80_to_sm89INS1_16FlashAttnBwdSm80INS1_25CollectiveMainloopBwdSm80ILi2ELi2EN4cute5tupleIJNS5_1CILi128EEES8_NS7_ILi64EEEEEENS_6half_tEfNS_4arch4Sm80ELb0ELb0ELb1ELb1ELb0ELb0ELb0ELb0ELi2ELi4ELi4ELi4ELb0EEENS1_21CollectiveEpilogueBwdISA_SB_SD_Li256ELb1ELb0ELi2EEENS1_19SingleTileSchedulerILb1ELb0ELb0ELi128EEEEEEEEEvNT_6ParamsE) ;  /* 0xffff7f300c007950 */ /* 0x000fea0003c3ffff */
        .type           $_ZN7cutlass13device_kernelIN5flash19enable_sm80_to_sm89INS1_16FlashAttnBwdSm80INS1_25CollectiveMainloopBwdSm80ILi2ELi2EN4cute5tupleIJNS5_1CILi128EEES8_NS7_ILi64EEEEEENS_6half_tEfNS_4arch4Sm80ELb0ELb0ELb1ELb1ELb0ELb0ELb0ELb0ELi2ELi4ELi4ELi4ELb0EEENS1_21CollectiveEpilogueBwdISA_SB_SD_Li256ELb1ELb0ELi2EEENS1_19SingleTileSchedulerILb1ELb0ELb0ELi128EEEEEEEEEvNT_6ParamsE$_ZN4cute3eso3ESOILb1ELb0EJNS_14ComposedLayoutINS_7SwizzleILi3ELi3ELi3EEENS_1CILj0EEENS_6LayoutINS_5tupleIJNS5_ILi64EEENS5_ILi128EEEEEENS8_IJNS5_ILi1EEES9_EEEEEEENS_10ViewEngineINS_8smem_ptrIPN7cutlass6half_tEEEEEEEC2ERKSF_RKSM_,@function
        .size           $_ZN7cutlass13device_kernelIN5flash19enable_sm80_to_sm89INS1_16FlashAttnBwdSm80INS1_25CollectiveMainloopBwdSm80ILi2ELi2EN4cute5tupleIJNS5_1CILi128EEES8_NS7_ILi64EEEEEENS_6half_tEfNS_4arch4Sm80ELb0ELb0ELb1ELb1ELb0ELb0ELb0ELb0ELi2ELi4ELi4ELi4ELb0EEENS1_21CollectiveEpilogueBwdISA_SB_SD_Li256ELb1ELb0ELi2EEENS1_19SingleTileSchedulerILb1ELb0ELb0ELi128EEEEEEEEEvNT_6ParamsE$_ZN4cute3eso3ESOILb1ELb0EJNS_14ComposedLayoutINS_7SwizzleILi3ELi3ELi3EEENS_1CILj0EEENS_6LayoutINS_5tupleIJNS5_ILi64EEENS5_ILi128EEEEEENS8_IJNS5_ILi1EEES9_EEEEEEENS_10ViewEngineINS_8smem_ptrIPN7cutlass6half_tEEEEEEEC2ERKSF_RKSM_,($_ZN7cutlass13device_kernelIN5flash19enable_sm80_to_sm89INS1_16FlashAttnBwdSm80INS1_25CollectiveMainloopBwdSm80ILi2ELi2EN4cute5tupleIJNS5_1CILi128EEES8_NS7_ILi64EEEEEENS_6half_tEfNS_4arch4Sm80ELb0ELb0ELb1ELb1ELb0ELb0ELb0ELb0ELi2ELi4ELi4ELi4ELb0EEENS1_21CollectiveEpilogueBwdISA_SB_SD_Li256ELb1ELb0ELi2EEENS1_19SingleTileSchedulerILb1ELb0ELb0ELi128EEEEEEEEEvNT_6ParamsE$_ZN4cute3eso3ESOILb1ELb0EJNS_14ComposedLayoutINS_7SwizzleILi3ELi3ELi3EEENS_1CILj0EEENS_6LayoutINS_5tupleIJNS8_IJNS5_ILi8EEENS5_ILi16EEEEEENS8_IJNS5_ILi64EEENS5_ILi1EEEEEEEEENS8_IJNS8_IJSC_NS5_ILi512EEEEEENS8_IJSD_NS5_ILi0EEEEEEEEEEEEENS_10ViewEngineINS_8smem_ptrIPN7cutlass6half_tEEEEEEEC2ERKSM_RKST_ - $_ZN7cutlass13device_kernelIN5flash19enable_sm80_to_sm89INS1_16FlashAttnBwdSm80INS1_25CollectiveMainloopBwdSm80ILi2ELi2EN4cute5tupleIJNS5_1CILi128EEES8_NS7_ILi64EEEEEENS_6half_tEfNS_4arch4Sm80ELb0ELb0ELb1ELb1ELb0ELb0ELb0ELb0ELi2ELi4ELi4ELi4ELb0EEENS1_21CollectiveEpilogueBwdISA_SB_SD_Li256ELb1ELb0ELi2EEENS1_19SingleTileSchedulerILb1ELb0ELb0ELi128EEEEEEEEEvNT_6ParamsE$_ZN4cute3eso3ESOILb1ELb0EJNS_14ComposedLayoutINS_7SwizzleILi3ELi3ELi3EEENS_1CILj0EEENS_6LayoutINS_5tupleIJNS5_ILi64EEENS5_ILi128EEEEEENS8_IJNS5_ILi1EEES9_EEEEEEENS_10ViewEngineINS_8smem_ptrIPN7cutlass6half_tEEEEEEEC2ERKSF_RKSM_)
$_ZN7cutlass13device_kernelIN5flash19enable_sm80_to_sm89INS1_16FlashAttnBwdSm80INS1_25CollectiveMainloopBwdSm80ILi2ELi2EN4cute5tupleIJNS5_1CILi128EEES8_NS7_ILi64EEEEEENS_6half_tEfNS_4arch4Sm80ELb0ELb0ELb1ELb1ELb0ELb0ELb0ELb0ELi2ELi4ELi4ELi4ELb0EEENS1_21CollectiveEpilogueBwdISA_SB_SD_Li256ELb1ELb0ELi2EEENS1_19SingleTileSchedulerILb1ELb0ELb0ELi128EEEEEEEEEvNT_6ParamsE$_ZN4cute3eso3ESOILb1ELb0EJNS_14ComposedLayoutINS_7SwizzleILi3ELi3ELi3EEENS_1CILj0EEENS_6LayoutINS_5tupleIJNS5_ILi64EEENS5_ILi128EEEEEENS8_IJNS5_ILi1EEES9_EEEEEEENS_10ViewEngineINS_8smem_ptrIPN7cutlass6half_tEEEEEEEC2ERKSF_RKSM_:
[----:B------:R-:W-:Y:S02]  /*80d0*/  IADD3 R5, R60, -c[0x0][0x20], RZ ;  /* 0x800008003c057a10 */ /* 0x000fe40007ffe0ff */
[----:B------:R-:W-:-:S03]  /*80e0*/  MOV R7, 0x0 ;  /* 0x0000000000077802 */ /* 0x000fc60000000f00 */
[----:B------:R1:W-:Y:S01]  /*80f0*/  STL.64 [R5], R2 ;  /* 0x0000000205007387 */ /* 0x0003e20000100a00 */
[----:B------:R-:W-:Y:S05]  /*8100*/  RET.REL.NODEC R6 `(_ZN7cutlass13device_kernelIN5flash19enable_sm80_to_sm89INS1_16FlashAttnBwdSm80INS1_25CollectiveMainloopBwdSm80ILi2ELi2EN4cute5tupleIJNS5_1CILi128EEES8_NS7_ILi64EEEEEENS_6half_tEfNS_4arch4Sm80ELb0ELb0ELb1ELb1ELb0ELb0ELb0ELb0ELi2ELi4ELi4ELi4ELb0EEENS1_21CollectiveEpilogueBwdISA_SB_SD_Li256ELb1ELb0ELi2EEENS1_19SingleTileSchedulerILb1ELb0ELb0ELi128EEEEEEEEEvNT_6ParamsE) ;  /* 0xffff7ef006007950 */ /* 0x000fea0003c3ffff */
        .type           $_ZN7cutlass13device_kernelIN5flash19enable_sm80_to_sm89INS1_16FlashAttnBwdSm80INS1_25CollectiveMainloopBwdSm80ILi2ELi2EN4cute5tupleIJNS5_1CILi128EEES8_NS7_ILi64EEEEEENS_6half_tEfNS_4arch4Sm80ELb0ELb0ELb1ELb1ELb0ELb0ELb0ELb0ELi2ELi4ELi4ELi4ELb0EEENS1_21CollectiveEpilogueBwdISA_SB_SD_Li256ELb1ELb0ELi2EEENS1_19SingleTileSchedulerILb1ELb0ELb0ELi128EEEEEEEEEvNT_6ParamsE$_ZN4cute3eso3ESOILb1ELb0EJNS_14ComposedLayoutINS_7SwizzleILi3ELi3ELi3EEENS_1CILj0EEENS_6LayoutINS_5tupleIJNS8_IJNS5_ILi8EEENS5_ILi16EEEEEENS8_IJNS5_ILi64EEENS5_ILi1EEEEEEEEENS8_IJNS8_IJSC_NS5_ILi512EEEEEENS8_IJSD_NS5_ILi0EEEEEEEEEEEEENS_10ViewEngineINS_8smem_ptrIPN7cutlass6half_tEEEEEEEC2ERKSM_RKST_,@function
        .size           $_ZN7cutlass13device_kernelIN5flash19enable_sm80_to_sm89INS1_16FlashAttnBwdSm80INS1_25CollectiveMainloopBwdSm80ILi2ELi2EN4cute5tupleIJNS5_1CILi128EEES8_NS7_ILi64EEEEEENS_6half_tEfNS_4arch4Sm80ELb0ELb0ELb1ELb1ELb0ELb0ELb0ELb0ELi2ELi4ELi4ELi4ELb0EEENS1_21CollectiveEpilogueBwdISA_SB_SD_Li256ELb1ELb0ELi2EEENS1_19SingleTileSchedulerILb1ELb0ELb0ELi128EEEEEEEEEvNT_6ParamsE$_ZN4cute3eso3ESOILb1ELb0EJNS_14ComposedLayoutINS_7SwizzleILi3ELi3ELi3EEENS_1CILj0EEENS_6LayoutINS_5tupleIJNS8_IJNS5_ILi8EEENS5_ILi16EEEEEENS8_IJNS5_ILi64EEENS5_ILi1EEEEEEEEENS8_IJNS8_IJSC_NS5_ILi512EEEEEENS8_IJSD_NS5_ILi0EEEEEEEEEEEEENS_10ViewEngineINS_8smem_ptrIPN7cutlass6half_tEEEEEEEC2ERKSM_RKST_,($_ZN7cutlass13device_kernelIN5flash19enable_sm80_to_sm89INS1_16FlashAttnBwdSm80INS1_25CollectiveMainloopBwdSm80ILi2ELi2EN4cute5tupleIJNS5_1CILi128EEES8_NS7_ILi64EEEEEENS_6half_tEfNS_4arch4Sm80ELb0ELb0ELb1ELb1ELb0ELb0ELb0ELb0ELi2ELi4ELi4ELi4ELb0EEENS1_21CollectiveEpilogueBwdISA_SB_SD_Li256ELb1ELb0ELi2EEENS1_19SingleTileSchedulerILb1ELb0ELb0ELi128EEEEEEEEEvNT_6ParamsE$_ZN4cute3eso3ESOILb1ELb0EJNS_14ComposedLayoutINS_7SwizzleILi3ELi3ELi3EEENS_1CILj0EEENS_6LayoutINS_5tupleIJNS8_IJNS8_IJNS5_ILi4EEENS5_ILi8EEEEEENS8_IJNS5_ILi2EEENS5_ILi1EEEEEEEEENS8_IJNS8_IJSC_SC_EEESB_EEEEEENS8_IJNS8_IJNS8_IJNS5_ILi128EEESD_EEENS8_IJSA_NS5_ILi0EEEEEEEEENS8_IJNS8_IJNS5_ILi64EEENS5_ILi512EEEEEENS8_IJNS5_ILi16EEENS5_ILi1024EEEEEEEEEEEEEEEENS_10ViewEngineINS_8smem_ptrIPN7cutlass6half_tEEEEEEEC2ERKSX_RKS14_ - $_ZN7cutlass13device_kernelIN5flash19enable_sm80_to_sm89INS1_16FlashAttnBwdSm80INS1_25CollectiveMainloopBwdSm80ILi2ELi2EN4cute5tupleIJNS5_1CILi128EEES8_NS7_ILi64EEEEEENS_6half_tEfNS_4arch4Sm80ELb0ELb0ELb1ELb1ELb0ELb0ELb0ELb0ELi2ELi4ELi4ELi4ELb0EEENS1_21CollectiveEpilogueBwdISA_SB_SD_Li256ELb1ELb0ELi2EEENS1_19SingleTileSchedulerILb1ELb0ELb0ELi128EEEEEEEEEvNT_6ParamsE$_ZN4cute3eso3ESOILb1ELb0EJNS_14ComposedLayoutINS_7SwizzleILi3ELi3ELi3EEENS_1CILj0EEENS_6LayoutINS_5tupleIJNS8_IJNS5_ILi8EEENS5_ILi16EEEEEENS8_IJNS5_ILi64EEENS5_ILi1EEEEEEEEENS8_IJNS8_IJSC_NS5_ILi512EEEEEENS8_IJSD_NS5_ILi0EEEEEEEEEEEEENS_10ViewEngineINS_8smem_ptrIPN7cutlass6half_tEEEEEEEC2ERKSM_RKST_)
$_ZN7cutlass13device_kernelIN5flash19enable_sm80_to_sm89INS1_16FlashAttnBwdSm80INS1_25CollectiveMainloopBwdSm80ILi2ELi2EN4cute5tupleIJNS5_1CILi128EEES8_NS7_ILi64EEEEEENS_6half_tEfNS_4arch4Sm80ELb0ELb0ELb1ELb1ELb0ELb0ELb0ELb0ELi2ELi4ELi4ELi4ELb0EEENS1_21CollectiveEpilogueBwdISA_SB_SD_Li256ELb1ELb0ELi2EEENS1_19SingleTileSchedulerILb1ELb0ELb0ELi128EEEEEEEEEvNT_6ParamsE$_ZN4cute3eso3ESOILb1ELb0EJNS_14ComposedLayoutINS_7SwizzleILi3ELi3ELi3EEENS_1CILj0EEENS_6LayoutINS_5tupleIJNS8_IJNS5_ILi8EEENS5_ILi16EEEEEENS8_IJNS5_ILi64EEENS5_ILi1EEEEEEEEENS8_IJNS8_IJSC_NS5_ILi512EEEEEENS8_IJSD_NS5_ILi0EEEEEEEEEEEEENS_10ViewEngineINS_8smem_ptrIPN7cutlass6half_tEEEEEEEC2ERKSM_RKST_:
[----:B------:R-:W-:Y:S02]  /*8110*/  IADD3 R4, R60, -c[0x0][0x20], RZ ;  /* 0x800008003c047a10 */ /* 0x000fe40007ffe0ff */
[----:B------:R-:W-:-:S03]  /*8120*/  MOV R7, 0x0 ;  /* 0x0000000000077802 */ /* 0x000fc60000000f00 */
[----:B------:R1:W-:Y:S01]  /*8130*/  STL.64 [R4], R2 ;  /* 0x0000000204007387 */ /* 0x0003e20000100a00 */
[----:B------:R-:W-:Y:S05]  /*8140*/  RET.REL.NODEC R6 `(_ZN7cutlass13device_kernelIN5flash19enable_sm80_to_sm89INS1_16FlashAttnBwdSm80INS1_25CollectiveMainloopBwdSm80ILi2ELi2EN4cute5tupleIJNS5_1CILi128EEES8_NS7_ILi64EEEEEENS_6half_tEfNS_4arch4Sm80ELb0ELb0ELb1ELb1ELb0ELb0ELb0ELb0ELi2ELi4ELi4ELi4ELb0EEENS1_21CollectiveEpilogueBwdISA_SB_SD_Li256ELb1ELb0ELi2EEENS1_19SingleTileSchedulerILb1ELb0ELb0ELi128EEEEEEEEEvNT_6ParamsE) ;  /* 0xffff7eb006007950 */ /* 0x000fea0003c3ffff */
        .type           $_ZN7cutlass13device_kernelIN5flash19enable_sm80_to_sm89INS1_16FlashAttnBwdSm80INS1_25CollectiveMainloopBwdSm80ILi2ELi2EN4cute5tupleIJNS5_1CILi128EEES8_NS7_ILi64EEEEEENS_6half_tEfNS_4arch4Sm80ELb0ELb0ELb1ELb1ELb0ELb0ELb0ELb0ELi2ELi4ELi4ELi4ELb0EEENS1_21CollectiveEpilogueBwdISA_SB_SD_Li256ELb1ELb0ELi2EEENS1_19SingleTileSchedulerILb1ELb0ELb0ELi128EEEEEEEEEvNT_6ParamsE$_ZN4cute3eso3ESOILb1ELb0EJNS_14ComposedLayoutINS_7SwizzleILi3ELi3ELi3EEENS_1CILj0EEENS_6LayoutINS_5tupleIJNS8_IJNS8_IJNS5_ILi4EEENS5_ILi8EEEEEENS8_IJNS5_ILi2EEENS5_ILi1EEEEEEEEENS8_IJNS8_IJSC_SC_EEESB_EEEEEENS8_IJNS8_IJNS8_IJNS5_ILi128EEESD_EEENS8_IJSA_NS5_ILi0EEEEEEEEENS8_IJNS8_IJNS5_ILi64EEENS5_ILi512EEEEEENS8_IJNS5_ILi16EEENS5_ILi1024EEEEEEEEEEEEEEEENS_10ViewEngineINS_8smem_ptrIPN7cutlass6half_tEEEEEEEC2ERKSX_RKS14_,@function
        .size           $_ZN7cutlass13device_kernelIN5flash19enable_sm80_to_sm89INS1_16FlashAttnBwdSm80INS1_25CollectiveMainloopBwdSm80ILi2ELi2EN4cute5tupleIJNS5_1CILi128EEES8_NS7_ILi64EEEEEENS_6half_tEfNS_4arch4Sm80ELb0ELb0ELb1ELb1ELb0ELb0ELb0ELb0ELi2ELi4ELi4ELi4ELb0EEENS1_21CollectiveEpilogueBwdISA_SB_SD_Li256ELb1ELb0ELi2EEENS1_19SingleTileSchedulerILb1ELb0ELb0ELi128EEEEEEEEEvNT_6ParamsE$_ZN4cute3eso3ESOILb1ELb0EJNS_14ComposedLayoutINS_7SwizzleILi3ELi3ELi3EEENS_1CILj0EEENS_6LayoutINS_5tupleIJNS8_IJNS8_IJNS5_ILi4EEENS5_ILi8EEEEEENS8_IJNS5_ILi2EEENS5_ILi1EEEEEEEEENS8_IJNS8_IJSC_SC_EEESB_EEEEEENS8_IJNS8_IJNS8_IJNS5_ILi128EEESD_EEENS8_IJSA_NS5_ILi0EEEEEEEEENS8_IJNS8_IJNS5_ILi64EEENS5_ILi512EEEEEENS8_IJNS5_ILi16EEENS5_ILi1024EEEEEEEEEEEEEEEENS_10ViewEngineINS_8smem_ptrIPN7cutlass6half_tEEEEEEEC2ERKSX_RKS14_,($_ZN7cutlass13device_kernelIN5flash19enable_sm80_to_sm89INS1_16FlashAttnBwdSm80INS1_25CollectiveMainloopBwdSm80ILi2ELi2EN4cute5tupleIJNS5_1CILi128EEES8_NS7_ILi64EEEEEENS_6half_tEfNS_4arch4Sm80ELb0ELb0ELb1ELb1ELb0ELb0ELb0ELb0ELi2ELi4ELi4ELi4ELb0EEENS1_21CollectiveEpilogueBwdISA_SB_SD_Li256ELb1ELb0ELi2EEENS1_19SingleTileSchedulerILb1ELb0ELb0ELi128EEEEEEEEEvNT_6ParamsE$_ZN4cute3eso3ESOILb1ELb0EJNS_14ComposedLayoutINS_7SwizzleILi3ELi3ELi3EEENS_1CILj0EEENS_6LayoutINS_5tupleIJNS8_IJNS8_IJNS5_ILi4EEENS5_ILi8EEEEEENS8_IJS9_NS5_ILi1EEEEEEEEENS8_IJNS8_IJNS5_ILi2EEESF_SF_EEENS8_IJSF_S9_EEEEEEEEENS8_IJNS8_IJNS8_IJSF_NS5_ILi64EEEEEENS8_IJNS5_ILi1024EEENS5_ILi0EEEEEEEEENS8_IJNS8_IJSC_NS5_ILi512EEESA_EEENS8_IJNS5_ILi4096EEENS5_ILi16EEEEEEEEEEEEEEEENS_10ViewEngineINS_8smem_ptrIPN7cutlass6half_tEEEEEEEC2ERKSY_RKS15_ - $_ZN7cutlass13device_kernelIN5flash19enable_sm80_to_sm89INS1_16FlashAttnBwdSm80INS1_25CollectiveMainloopBwdSm80ILi2ELi2EN4cute5tupleIJNS5_1CILi128EEES8_NS7_ILi64EEEEEENS_6half_tEfNS_4arch4Sm80ELb0ELb0ELb1ELb1ELb0ELb0ELb0ELb0ELi2ELi4ELi4ELi4ELb0EEENS1_21CollectiveEpilogueBwdISA_SB_SD_Li256ELb1ELb0ELi2EEENS1_19SingleTileSchedulerILb1ELb0ELb0ELi128EEEEEEEEEvNT_6ParamsE$_ZN4cute3eso3ESOILb1ELb0EJNS_14ComposedLayoutINS_7SwizzleILi3ELi3ELi3EEENS_1CILj0EEENS_6LayoutINS_5tupleIJNS8_IJNS8_IJNS5_ILi4EEENS5_ILi8EEEEEENS8_IJNS5_ILi2EEENS5_ILi1EEEEEEEEENS8_IJNS8_IJSC_SC_EEESB_EEEEEENS8_IJNS8_IJNS8_IJNS5_ILi128EEESD_EEENS8_IJSA_NS5_ILi0EEEEEEEEENS8_IJNS8_IJNS5_ILi64EEENS5_ILi512EEEEEENS8_IJNS5_ILi16EEENS5_ILi1024EEEEEEEEEEEEEEEENS_10ViewEngineINS_8smem_ptrIPN7cutlass6half_tEEEEEEEC2ERKSX_RKS14_)
$_ZN7cutlass13device_kernelIN5flash19enable_sm80_to_sm89INS1_16FlashAttnBwdSm80INS1_25CollectiveMainloopBwdSm80ILi2ELi2EN4cute5tupleIJNS5_1CILi128EEES8_NS7_ILi64EEEEEENS_6half_tEfNS_4arch4Sm80ELb0ELb0ELb1ELb1ELb0ELb0ELb0ELb0ELi2ELi4ELi4ELi4ELb0EEENS1_21CollectiveEpilogueBwdISA_SB_SD_Li256ELb1ELb0ELi2EEENS1_19SingleTileSchedulerILb1ELb0ELb0ELi128EEEEEEEEEvNT_6ParamsE$_ZN4cute3eso3ESOILb1ELb0EJNS_14ComposedLayoutINS_7SwizzleILi3ELi3ELi3EEENS_1CILj0EEENS_6LayoutINS_5tupleIJNS8_IJNS8_IJNS5_ILi4EEENS5_ILi8EEEEEENS8_IJNS5_ILi2EEENS5_ILi1EEEEEEEEENS8_IJNS8_IJSC_SC_EEESB_EEEEEENS8_IJNS8_IJNS8_IJNS5_ILi128EEESD_EEENS8_IJSA_NS5_ILi0EEEEEEEEENS8_IJNS8_IJNS5_ILi64EEENS5_ILi512EEEEEENS8_IJNS5_ILi16EEENS5_ILi1024EEEEEEEEEEEEEEEENS_10ViewEngineINS_8smem_ptrIPN7cutlass6half_tEEEEEEEC2ERKSX_RKS14_:
[----:B------:R-:W-:Y:S02]  /*8150*/  IADD3 R5, R60, -c[0x0][0x20], RZ ;  /* 0x800008003c057a10 */ /* 0x000fe40007ffe0ff */
[----:B------:R-:W-:-:S03]  /*8160*/  MOV R7, 0x0 ;  /* 0x0000000000077802 */ /* 0x000fc60000000f00 */
[----:B------:R1:W-:Y:S01]  /*8170*/  STL.64 [R5], R2 ;  /* 0x0000000205007387 */ /* 0x0003e20000100a00 */
[----:B------:R-:W-:Y:S05]  /*8180*/  RET.REL.NODEC R6 `(_ZN7cutlass13device_kernelIN5flash19enable_sm80_to_sm89INS1_16FlashAttnBwdSm80INS1_25CollectiveMainloopBwdSm80ILi2ELi2EN4cute5tupleIJNS5_1CILi128EEES8_NS7_ILi64EEEEEENS_6half_tEfNS_4arch4Sm80ELb0ELb0ELb1ELb1ELb0ELb0ELb0ELb0ELi2ELi4ELi4ELi4ELb0EEENS1_21CollectiveEpilogueBwdISA_SB_SD_Li256ELb1ELb0ELi2EEENS1_19SingleTileSchedulerILb1ELb0ELb0ELi128EEEEEEEEEvNT_6ParamsE) ;  /* 0xffff7e7006007950 */ /* 0x000fea0003c3ffff */
        .type           $_ZN7cutlass13device_kernelIN5flash19enable_sm80_to_sm89INS1_16FlashAttnBwdSm80INS1_25CollectiveMainloopBwdSm80ILi2ELi2EN4cute5tupleIJNS5_1CILi128EEES8_NS7_ILi64EEEEEENS_6half_tEfNS_4arch4Sm80ELb0ELb0ELb1ELb1ELb0ELb0ELb0ELb0ELi2ELi4ELi4ELi4ELb0EEENS1_21CollectiveEpilogueBwdISA_SB_SD_Li256ELb1ELb0ELi2EEENS1_19SingleTileSchedulerILb1ELb0ELb0ELi128EEEEEEEEEvNT_6ParamsE$_ZN4cute3eso3ESOILb1ELb0EJNS_14ComposedLayoutINS_7SwizzleILi3ELi3ELi3EEENS_1CILj0EEENS_6LayoutINS_5tupleIJNS8_IJNS8_IJNS5_ILi4EEENS5_ILi8EEEEEENS8_IJS9_NS5_ILi1EEEEEEEEENS8_IJNS8_IJNS5_ILi2EEESF_SF_EEENS8_IJSF_S9_EEEEEEEEENS8_IJNS8_IJNS8_IJSF_NS5_ILi64EEEEEENS8_IJNS5_ILi1024EEENS5_ILi0EEEEEEEEENS8_IJNS8_IJSC_NS5_ILi512EEESA_EEENS8_IJNS5_ILi4096EEENS5_ILi16EEEEEEEEEEEEEEEENS_10ViewEngineINS_8smem_ptrIPN7cutlass6half_tEEEEEEEC2ERKSY_RKS15_,@function
        .size           $_ZN7cutlass13device_kernelIN5flash19enable_sm80_to_sm89INS1_16FlashAttnBwdSm80INS1_25CollectiveMainloopBwdSm80ILi2ELi2EN4cute5tupleIJNS5_1CILi128EEES8_NS7_ILi64EEEEEENS_6half_tEfNS_4arch4Sm80ELb0ELb0ELb1ELb1ELb0ELb0ELb0ELb0ELi2ELi4ELi4ELi4ELb0EEENS1_21CollectiveEpilogueBwdISA_SB_SD_Li256ELb1ELb0ELi2EEENS1_19SingleTileSchedulerILb1ELb0ELb0ELi128EEEEEEEEEvNT_6ParamsE$_ZN4cute3eso3ESOILb1ELb0EJNS_14ComposedLayoutINS_7SwizzleILi3ELi3ELi3EEENS_1CILj0EEENS_6LayoutINS_5tupleIJNS8_IJNS8_IJNS5_ILi4EEENS5_ILi8EEEEEENS8_IJS9_NS5_ILi1EEEEEEEEENS8_IJNS8_IJNS5_ILi2EEESF_SF_EEENS8_IJSF_S9_EEEEEEEEENS8_IJNS8_IJNS8_IJSF_NS5_ILi64EEEEEENS8_IJNS5_ILi1024EEENS5_ILi0EEEEEEEEENS8_IJNS8_IJSC_NS5_ILi512EEESA_EEENS8_IJNS5_ILi4096EEENS5_ILi16EEEEEEEEEEEEEEEENS_10ViewEngineINS_8smem_ptrIPN7cutlass6half_tEEEEEEEC2ERKSY_RKS15_,($_ZN7cutlass13device_kernelIN5flash19enable_sm80_to_sm89INS1_16FlashAttnBwdSm80INS1_25CollectiveMainloopBwdSm80ILi2ELi2EN4cute5tupleIJNS5_1CILi128EEES8_NS7_ILi64EEEEEENS_6half_tEfNS_4arch4Sm80ELb0ELb0ELb1ELb1ELb0ELb0ELb0ELb0ELi2ELi4ELi4ELi4ELb0EEENS1_21CollectiveEpilogueBwdISA_SB_SD_Li256ELb1ELb0ELi2EEENS1_19SingleTileSchedulerILb1ELb0ELb0ELi128EEEEEEEEEvNT_6ParamsE$_ZN4cute3eso3ESOILb1ELb0EJNS_1CILi1EEENS_5tupleIJNS2_ILi8EEEiiEEENS2_ILi64EEENS4_IJiNS2_ILi144EEENS2_ILi288EEEEEENS2_ILi512EEEEEC2ERKS3_RKS6_RKS7_RKSA_RKSB_ - $_ZN7cutlass13device_kernelIN5flash19enable_sm80_to_sm89INS1_16FlashAttnBwdSm80INS1_25CollectiveMainloopBwdSm80ILi2ELi2EN4cute5tupleIJNS5_1CILi128EEES8_NS7_ILi64EEEEEENS_6half_tEfNS_4arch4Sm80ELb0ELb0ELb1ELb1ELb0ELb0ELb0ELb0ELi2ELi4ELi4ELi4ELb0EEENS1_21CollectiveEpilogueBwdISA_SB_SD_Li256ELb1ELb0ELi2EEENS1_19SingleTileSchedulerILb1ELb0ELb0ELi128EEEEEEEEEvNT_6ParamsE$_ZN4cute3eso3ESOILb1ELb0EJNS_14ComposedLayoutINS_7SwizzleILi3ELi3ELi3EEENS_1CILj0EEENS_6LayoutINS_5tupleIJNS8_IJNS8_IJNS5_ILi4EEENS5_ILi8EEEEEENS8_IJS9_NS5_ILi1EEEEEEEEENS8_IJNS8_IJNS5_ILi2EEESF_SF_EEENS8_IJSF_S9_EEEEEEEEENS8_IJNS8_IJNS8_IJSF_NS5_ILi64EEEEEENS8_IJNS5_ILi1024EEENS5_ILi0EEEEEEEEENS8_IJNS8_IJSC_NS5_ILi512EEESA_EEENS8_IJNS5_ILi4096EEENS5_ILi16EEEEEEEEEEEEEEEENS_10ViewEngineINS_8smem_ptrIPN7cutlass6half_tEEEEEEEC2ERKSY_RKS15_)
$_ZN7cutlass13device_kernelIN5flash19enable_sm80_to_sm89INS1_16FlashAttnBwdSm80INS1_25CollectiveMainloopBwdSm80ILi2ELi2EN4cute5tupleIJNS5_1CILi128EEES8_NS7_ILi64EEEEEENS_6half_tEfNS_4arch4Sm80ELb0ELb0ELb1ELb1ELb0ELb0ELb0ELb0ELi2ELi4ELi4ELi4ELb0EEENS1_21CollectiveEpilogueBwdISA_SB_SD_Li256ELb1ELb0ELi2EEENS1_19SingleTileSchedulerILb1ELb0ELb0ELi128EEEEEEEEEvNT_6ParamsE$_ZN4cute3eso3ESOILb1ELb0EJNS_14ComposedLayoutINS_7SwizzleILi3ELi3ELi3EEENS_1CILj0EEENS_6LayoutINS_5tupleIJNS8_IJNS8_IJNS5_ILi4EEENS5_ILi8EEEEEENS8_IJS9_NS5_ILi1EEEEEEEEENS8_IJNS8_IJNS5_ILi2EEESF_SF_EEENS8_IJSF_S9_EEEEEEEEENS8_IJNS8_IJNS8_IJSF_NS5_ILi64EEEEEENS8_IJNS5_ILi1024EEENS5_ILi0EEEEEEEEENS8_IJNS8_IJSC_NS5_ILi512EEESA_EEENS8_IJNS5_ILi4096EEENS5_ILi16EEEEEEEEEEEEEEEENS_10ViewEngineINS_8smem_ptrIPN7cutlass6half_tEEEEEEEC2ERKSY_RKS15_:
[----:B------:R-:W-:Y:S02]  /*8190*/  IADD3 R4, R60, -c[0x0][0x20], RZ ;  /* 0x800008003c047a10 */ /* 0x000fe40007ffe0ff */
[----:B------:R-:W-:-:S03]  /*81a0*/  MOV R7, 0x0 ;  /* 0x0000000000077802 */ /* 0x000fc60000000f00 */
[----:B------:R1:W-:Y:S01]  /*81b0*/  STL.64 [R4], R2 ;  /* 0x0000000204007387 */ /* 0x0003e20000100a00 */
[----:B------:R-:W-:Y:S05]  /*81c0*/  RET.REL.NODEC R6 `(_ZN7cutlass13device_kernelIN5flash19enable_sm80_to_sm89INS1_16FlashAttnBwdSm80INS1_25CollectiveMainloopBwdSm80ILi2ELi2EN4cute5tupleIJNS5_1CILi128EEES8_NS7_ILi64EEEEEENS_6half_tEfNS_4arch4Sm80ELb0ELb0ELb1ELb1ELb0ELb0ELb0ELb0ELi2ELi4ELi4ELi4ELb0EEENS1_21CollectiveEpilogueBwdISA_SB_SD_Li256ELb1ELb0ELi2EEENS1_19SingleTileSchedulerILb1ELb0ELb0ELi128EEEEEEEEEvNT_6ParamsE) ;  /* 0xffff7e3006007950 */ /* 0x000fea0003c3ffff */
        .type           $_ZN7cutlass13device_kernelIN5flash19enable_sm80_to_sm89INS1_16FlashAttnBwdSm80INS1_25CollectiveMainloopBwdSm80ILi2ELi2EN4cute5tupleIJNS5_1CILi128EEES8_NS7_ILi64EEEEEENS_6half_tEfNS_4arch4Sm80ELb0ELb0ELb1ELb1ELb0ELb0ELb0ELb0ELi2ELi4ELi4ELi4ELb0EEENS1_21CollectiveEpilogueBwdISA_SB_SD_Li256ELb1ELb0ELi2EEENS1_19SingleTileSchedulerILb1ELb0ELb0ELi128EEEEEEEEEvNT_6ParamsE$_ZN4cute3eso3ESOILb1ELb0EJNS_1CILi1EEENS_5tupleIJNS2_ILi8EEEiiEEENS2_ILi64EEENS4_IJiNS2_ILi144EEENS2_ILi288EEEEEENS2_ILi512EEEEEC2ERKS3_RKS6_RKS7_RKSA_RKSB_,@function
        .size           $_ZN7cutlass13device_kernelIN5flash19enable_sm80_to_sm89INS1_16FlashAttnBwdSm80INS1_25CollectiveMainloopBwdSm80ILi2ELi2EN4cute5tupleIJNS5_1CILi128EEES8_NS7_ILi64EEEEEENS_6half_tEfNS_4arch4Sm80ELb0ELb0ELb1ELb1ELb0ELb0ELb0ELb0ELi2ELi4ELi4ELi4ELb0EEENS1_21CollectiveEpilogueBwdISA_SB_SD_Li256ELb1ELb0ELi2EEENS1_19SingleTileSchedulerILb1ELb0ELb0ELi128EEEEEEEEEvNT_6ParamsE$_ZN4cute3eso3ESOILb1ELb0EJNS_1CILi1EEENS_5tupleIJNS2_ILi8EEEiiEEENS2_ILi64EEENS4_IJiNS2_ILi144EEENS2_ILi288EEEEEENS2_ILi512EEEEEC2ERKS3_RKS6_RKS7_RKSA_RKSB_,($_ZN7cutlass13device_kernelIN5flash19enable_sm80_to_sm89INS1_16FlashAttnBwdSm80INS1_25CollectiveMainloopBwdSm80ILi2ELi2EN4cute5tupleIJNS5_1CILi128EEES8_NS7_ILi64EEEEEENS_6half_tEfNS_4arch4Sm80ELb0ELb0ELb1ELb1ELb0ELb0ELb0ELb0ELi2ELi4ELi4ELi4ELb0EEENS1_21CollectiveEpilogueBwdISA_SB_SD_Li256ELb1ELb0ELi2EEENS1_19SingleTileSchedulerILb1ELb0ELb0ELi128EEEEEEEEEvNT_6ParamsE$_ZN4cute3eso3ESOILb1ELb0EJNS_1CILi1EEENS_5tupleIJiiiEEENS2_ILi64EEENS4_IJNS2_ILi72EEENS2_ILi144EEENS2_ILi288EEEEEENS2_ILi512EEEEEC2ERKS3_RKS5_RKS6_RKSA_RKSB_ - $_ZN7cutlass13device_kernelIN5flash19enable_sm80_to_sm89INS1_16FlashAttnBwdSm80INS1_25CollectiveMainloopBwdSm80ILi2ELi2EN4cute5tupleIJNS5_1CILi128EEES8_NS7_ILi64EEEEEENS_6half_tEfNS_4arch4Sm80ELb0ELb0ELb1ELb1ELb0ELb0ELb0ELb0ELi2ELi4ELi4ELi4ELb0EEENS1_21CollectiveEpilogueBwdISA_SB_SD_Li256ELb1ELb0ELi2EEENS1_19SingleTileSchedulerILb1ELb0ELb0ELi128EEEEEEEEEvNT_6ParamsE$_ZN4cute3eso3ESOILb1ELb0EJNS_1CILi1EEENS_5tupleIJNS2_ILi8EEEiiEEENS2_ILi64EEENS4_IJiNS2_ILi144EEENS2_ILi288EEEEEENS2_ILi512EEEEEC2ERKS3_RKS6_RKS7_RKSA_RKSB_)
$_ZN7cutlass13device_kernelIN5flash19enable_sm80_to_sm89INS1_16FlashAttnBwdSm80INS1_25CollectiveMainloopBwdSm80ILi2ELi2EN4cute5tupleIJNS5_1CILi128EEES8_NS7_ILi64EEEEEENS_6half_tEfNS_4arch4Sm80ELb0ELb0ELb1ELb1ELb0ELb0ELb0ELb0ELi2ELi4ELi4ELi4ELb0EEENS1_21CollectiveEpilogueBwdISA_SB_SD_Li256ELb1ELb0ELi2EEENS1_19SingleTileSchedulerILb1ELb0ELb0ELi128EEEEEEEEEvNT_6ParamsE$_ZN4cute3eso3ESOILb1ELb0EJNS_1CILi1EEENS_5tupleIJNS2_ILi8EEEiiEEENS2_ILi64EEENS4_IJiNS2_ILi144EEENS2_ILi288EEEEEENS2_ILi512EEEEEC2ERKS3_RKS6_RKS7_RKSA_RKSB_:
        /* <DEDUP_REMOVED lines=8> */
[----:B------:R-:W-:Y:S05]  /*8250*/  RET.REL.NODEC R34 `(_ZN7cutlass13device_kernelIN5flash19enable_sm80_to_sm89INS1_16FlashAttnBwdSm80INS1_25CollectiveMainloopBwdSm80ILi2ELi2EN4cute5tupleIJNS5_1CILi128EEES8_NS7_ILi64EEEEEENS_6half_tEfNS_4arch4Sm80ELb0ELb0ELb1ELb1ELb0ELb0ELb0ELb0ELi2ELi4ELi4ELi4ELb0EEENS1_21CollectiveEpilogueBwdISA_SB_SD_Li256ELb1ELb0ELi2EEENS1_19SingleTileSchedulerILb1ELb0ELb0ELi128EEEEEEEEEvNT_6ParamsE) ;  /* 0xffff7da022007950 */ /* 0x000fea0003c3ffff */
        .type           $_ZN7cutlass13device_kernelIN5flash19enable_sm80_to_sm89INS1_16FlashAttnBwdSm80INS1_25CollectiveMainloopBwdSm80ILi2ELi2EN4cute5tupleIJNS5_1CILi128EEES8_NS7_ILi64EEEEEENS_6half_tEfNS_4arch4Sm80ELb0ELb0ELb1ELb1ELb0ELb0ELb0ELb0ELi2ELi4ELi4ELi4ELb0EEENS1_21CollectiveEpilogueBwdISA_SB_SD_Li256ELb1ELb0ELi2EEENS1_19SingleTileSchedulerILb1ELb0ELb0ELi128EEEEEEEEEvNT_6ParamsE$_ZN4cute3eso3ESOILb1ELb0EJNS_1CILi1EEENS_5tupleIJiiiEEENS2_ILi64EEENS4_IJNS2_ILi72EEENS2_ILi144EEENS2_ILi288EEEEEENS2_ILi512EEEEEC2ERKS3_RKS5_RKS6_RKSA_RKSB_,@function
        .size           $_ZN7cutlass13device_kernelIN5flash19enable_sm80_to_sm89INS1_16FlashAttnBwdSm80INS1_25CollectiveMainloopBwdSm80ILi2ELi2EN4cute5tupleIJNS5_1CILi128EEES8_NS7_ILi64EEEEEENS_6half_tEfNS_4arch4Sm80ELb0ELb0ELb1ELb1ELb0ELb0ELb0ELb0ELi2ELi4ELi4ELi4ELb0EEENS1_21CollectiveEpilogueBwdISA_SB_SD_Li256ELb1ELb0ELi2EEENS1_19SingleTileSchedulerILb1ELb0ELb0ELi128EEEEEEEEEvNT_6ParamsE$_ZN4cute3eso3ESOILb1ELb0EJNS_1CILi1EEENS_5tupleIJiiiEEENS2_ILi64EEENS4_IJNS2_ILi72EEENS2_ILi144EEENS2_ILi288EEEEEENS2_ILi512EEEEEC2ERKS3_RKS5_RKS6_RKSA_RKSB_,($_ZN7cutlass13device_kernelIN5flash19enable_sm80_to_sm89INS1_16FlashAttnBwdSm80INS1_25CollectiveMainloopBwdSm80ILi2ELi2EN4cute5tupleIJNS5_1CILi128EEES8_NS7_ILi64EEEEEENS_6half_tEfNS_4arch4Sm80ELb0ELb0ELb1ELb1ELb0ELb0ELb0ELb0ELi2ELi4ELi4ELi4ELb0EEENS1_21CollectiveEpilogueBwdISA_SB_SD_Li256ELb1ELb0ELi2EEENS1_19SingleTileSchedulerILb1ELb0ELb0ELi128EEEEEEEEEvNT_6ParamsE$_ZN4cute3eso3ESOILb1ELb0EJNS_1CILi1EEEiiiNS2_ILi144EEENS2_ILi512EEEEEC2ERKS3_RKiSA_SA_RKS4_RKS5_ - $_ZN7cutlass13device_kernelIN5flash19enable_sm80_to_sm89INS1_16FlashAttnBwdSm80INS1_25CollectiveMainloopBwdSm80ILi2ELi2EN4cute5tupleIJNS5_1CILi128EEES8_NS7_ILi64EEEEEENS_6half_tEfNS_4arch4Sm80ELb0ELb0ELb1ELb1ELb0ELb0ELb0ELb0ELi2ELi4ELi4ELi4ELb0EEENS1_21CollectiveEpilogueBwdISA_SB_SD_Li256ELb1ELb0ELi2EEENS1_19SingleTileSchedulerILb1ELb0ELb0ELi128EEEEEEEEEvNT_6ParamsE$_ZN4cute3eso3ESOILb1ELb0EJNS_1CILi1EEENS_5tupleIJiiiEEENS2_ILi64EEENS4_IJNS2_ILi72EEENS2_ILi144EEENS2_ILi288EEEEEENS2_ILi512EEEEEC2ERKS3_RKS5_RKS6_RKSA_RKSB_)
$_ZN7cutlass13device_kernelIN5flash19enable_sm80_to_sm89INS1_16FlashAttnBwdSm80INS1_25CollectiveMainloopBwdSm80ILi2ELi2EN4cute5tupleIJNS5_1CILi128EEES8_NS7_ILi64EEEEEENS_6half_tEfNS_4arch4Sm80ELb0ELb0ELb1ELb1ELb0ELb0ELb0ELb0ELi2ELi4ELi4ELi4ELb0EEENS1_21CollectiveEpilogueBwdISA_SB_SD_Li256ELb1ELb0ELi2EEENS1_19SingleTileSchedulerILb1ELb0ELb0ELi128EEEEEEEEEvNT_6ParamsE$_ZN4cute3eso3ESOILb1ELb0EJNS_1CILi1EEENS_5tupleIJiiiEEENS2_ILi64EEENS4_IJNS2_ILi72EEENS2_ILi144EEENS2_ILi288EEEEEENS2_ILi512EEEEEC2ERKS3_RKS5_RKS6_RKSA_RKSB_:
[----:B------:R-:W-:Y:S01]  /*8260*/  IADD3 R4, R81, -c[0x0][0x20], RZ ;  /* 0x8000080051047a10 */ /* 0x000fe20007ffe0ff */
[----:B------:R-:W-:Y:S01]  /*8270*/  IMAD.MOV.U32 R34, RZ, RZ, R6 ;  /* 0x000000ffff227224 */ /* 0x000fe200078e0006 */
[----:B------:R-:W-:-:S03]  /*8280*/  MOV R35, 0x0 ;  /* 0x0000000000237802 */ /* 0x000fc60000000f00 */
[----:B------:R1:W-:Y:S04]  /*8290*/  STL [R4], R2 ;  /* 0x0000000204007387 */ /* 0x0003e80000100800 */
[----:B------:R1:W-:Y:S04]  /*82a0*/  STL [R4+0x4], R3 ;  /* 0x0000040304007387 */ /* 0x0003e80000100800 */
[----:B------:R1:W-:Y:S01]  /*82b0*/  STL [R4+0x8], R5 ;  /* 0x0000080504007387 */ /* 0x0003e20000100800 */
[----:B------:R-:W-:Y:S05]  /*82c0*/  RET.REL.NODEC R34 `(_ZN7cutlass13device_kernelIN5flash19enable_sm80_to_sm89INS1_16FlashAttnBwdSm80INS1_25CollectiveMainloopBwdSm80ILi2ELi2EN4cute5tupleIJNS5_1CILi128EEES8_NS7_ILi64EEEEEENS_6half_tEfNS_4arch4Sm80ELb0ELb0ELb1ELb1ELb0ELb0ELb0ELb0ELi2ELi4ELi4ELi4ELb0EEENS1_21CollectiveEpilogueBwdISA_SB_SD_Li256ELb1ELb0ELi2EEENS1_19SingleTileSchedulerILb1ELb0ELb0ELi128EEEEEEEEEvNT_6ParamsE) ;  /* 0xffff7d3022007950 */ /* 0x000fea0003c3ffff */
        .type           $_ZN7cutlass13device_kernelIN5flash19enable_sm80_to_sm89INS1_16FlashAttnBwdSm80INS1_25CollectiveMainloopBwdSm80ILi2ELi2EN4cute5tupleIJNS5_1CILi128EEES8_NS7_ILi64EEEEEENS_6half_tEfNS_4arch4Sm80ELb0ELb0ELb1ELb1ELb0ELb0ELb0ELb0ELi2ELi4ELi4ELi4ELb0EEENS1_21CollectiveEpilogueBwdISA_SB_SD_Li256ELb1ELb0ELi2EEENS1_19SingleTileSchedulerILb1ELb0ELb0ELi128EEEEEEEEEvNT_6ParamsE$_ZN4cute3eso3ESOILb1ELb0EJNS_1CILi1EEEiiiNS2_ILi144EEENS2_ILi512EEEEEC2ERKS3_RKiSA_SA_RKS4_RKS5_,@function
        .size           $_ZN7cutlass13device_kernelIN5flash19enable_sm80_to_sm89INS1_16FlashAttnBwdSm80INS1_25CollectiveMainloopBwdSm80ILi2ELi2EN4cute5tupleIJNS5_1CILi128EEES8_NS7_ILi64EEEEEENS_6half_tEfNS_4arch4Sm80ELb0ELb0ELb1ELb1ELb0ELb0ELb0ELb0ELi2ELi4ELi4ELi4ELb0EEENS1_21CollectiveEpilogueBwdISA_SB_SD_Li256ELb1ELb0ELi2EEENS1_19SingleTileSchedulerILb1ELb0ELb0ELi128EEEEEEEEEvNT_6ParamsE$_ZN4cute3eso3ESOILb1ELb0EJNS_1CILi1EEEiiiNS2_ILi144EEENS2_ILi512EEEEEC2ERKS3_RKiSA_SA_RKS4_RKS5_,($_ZN7cutlass13device_kernelIN5flash19enable_sm80_to_sm89INS1_16FlashAttnBwdSm80INS1_25CollectiveMainloopBwdSm80ILi2ELi2EN4cute5tupleIJNS5_1CILi128EEES8_NS7_ILi64EEEEEENS_6half_tEfNS_4arch4Sm80ELb0ELb0ELb1ELb1ELb0ELb0ELb0ELb0ELi2ELi4ELi4ELi4ELb0EEENS1_21CollectiveEpilogueBwdISA_SB_SD_Li256ELb1ELb0ELi2EEENS1_19SingleTileSchedulerILb1ELb0ELb0ELi128EEEEEEEEEvNT_6ParamsE$_ZN4cute3eso3ESOILb1ELb0EJNS_1CILi1EEEiiiNS2_ILi72EEENS2_ILi512EEEEEC2ERKS3_RKiSA_SA_RKS4_RKS5_ - $_ZN7cutlass13device_kernelIN5flash19enable_sm80_to_sm89INS1_16FlashAttnBwdSm80INS1_25CollectiveMainloopBwdSm80ILi2ELi2EN4cute5tupleIJNS5_1CILi128EEES8_NS7_ILi64EEEEEENS_6half_tEfNS_4arch4Sm80ELb0ELb0ELb1ELb1ELb0ELb0ELb0ELb0ELi2ELi4ELi4ELi4ELb0EEENS1_21CollectiveEpilogueBwdISA_SB_SD_Li256ELb1ELb0ELi2EEENS1_19SingleTileSchedulerILb1ELb0ELb0ELi128EEEEEEEEEvNT_6ParamsE$_ZN4cute3eso3ESOILb1ELb0EJNS_1CILi1EEEiiiNS2_ILi144EEENS2_ILi512EEEEEC2ERKS3_RKiSA_SA_RKS4_RKS5_)
$_ZN7cutlass13device_kernelIN5flash19enable_sm80_to_sm89INS1_16FlashAttnBwdSm80INS1_25CollectiveMainloopBwdSm80ILi2ELi2EN4cute5tupleIJNS5_1CILi128EEES8_NS7_ILi64EEEEEENS_6half_tEfNS_4arch4Sm80ELb0ELb0ELb1ELb1ELb0ELb0ELb0ELb0ELi2ELi4ELi4ELi4ELb0EEENS1_21CollectiveEpilogueBwdISA_SB_SD_Li256ELb1ELb0ELi2EEENS1_19SingleTileSchedulerILb1ELb0ELb0ELi128EEEEEEEEEvNT_6ParamsE$_ZN4cute3eso3ESOILb1ELb0EJNS_1CILi1EEEiiiNS2_ILi144EEENS2_ILi512EEEEEC2ERKS3_RKiSA_SA_RKS4_RKS5_:
        /* <DEDUP_REMOVED lines=11> */
        .type           $_ZN7cutlass13device_kernelIN5flash19enable_sm80_to_sm89INS1_16FlashAttnBwdSm80INS1_25CollectiveMainloopBwdSm80ILi2ELi2EN4cute5tupleIJNS5_1CILi128EEES8_NS7_ILi64EEEEEENS_6half_tEfNS_4arch4Sm80ELb0ELb0ELb1ELb1ELb0ELb0ELb0ELb0ELi2ELi4ELi4ELi4ELb0EEENS1_21CollectiveEpilogueBwdISA_SB_SD_Li256ELb1ELb0ELi2EEENS1_19SingleTileSchedulerILb1ELb0ELb0ELi128EEEEEEEEEvNT_6ParamsE$_ZN4cute3eso3ESOILb1ELb0EJNS_1CILi1EEEiiiNS2_ILi72EEENS2_ILi512EEEEEC2ERKS3_RKiSA_SA_RKS4_RKS5_,@function
        .size           $_ZN7cutlass13device_kernelIN5flash19enable_sm80_to_sm89INS1_16FlashAttnBwdSm80INS1_25CollectiveMainloopBwdSm80ILi2ELi2EN4cute5tupleIJNS5_1CILi128EEES8_NS7_ILi64EEEEEENS_6half_tEfNS_4arch4Sm80ELb0ELb0ELb1ELb1ELb0ELb0ELb0ELb0ELi2ELi4ELi4ELi4ELb0EEENS1_21CollectiveEpilogueBwdISA_SB_SD_Li256ELb1ELb0ELi2EEENS1_19SingleTileSchedulerILb1ELb0ELb0ELi128EEEEEEEEEvNT_6ParamsE$_ZN4cute3eso3ESOILb1ELb0EJNS_1CILi1EEEiiiNS2_ILi72EEENS2_ILi512EEEEEC2ERKS3_RKiSA_SA_RKS4_RKS5_,($_ZN7cutlass13device_kernelIN5flash19enable_sm80_to_sm89INS1_16FlashAttnBwdSm80INS1_25CollectiveMainloopBwdSm80ILi2ELi2EN4cute5tupleIJNS5_1CILi128EEES8_NS7_ILi64EEEEEENS_6half_tEfNS_4arch4Sm80ELb0ELb0ELb1ELb1ELb0ELb0ELb0ELb0ELi2ELi4ELi4ELi4ELb0EEENS1_21CollectiveEpilogueBwdISA_SB_SD_Li256ELb1ELb0ELi2EEENS1_19SingleTileSchedulerILb1ELb0ELb0ELi128EEEEEEEEEvNT_6ParamsE$_ZN4cute3eso3ESOILb1ELb0EJNS_1CILi8EEEiiEEC2ERKS3_RKiS8_ - $_ZN7cutlass13device_kernelIN5flash19enable_sm80_to_sm89INS1_16FlashAttnBwdSm80INS1_25CollectiveMainloopBwdSm80ILi2ELi2EN4cute5tupleIJNS5_1CILi128EEES8_NS7_ILi64EEEEEENS_6half_tEfNS_4arch4Sm80ELb0ELb0ELb1ELb1ELb0ELb0ELb0ELb0ELi2ELi4ELi4ELi4ELb0EEENS1_21CollectiveEpilogueBwdISA_SB_SD_Li256ELb1ELb0ELi2EEENS1_19SingleTileSchedulerILb1ELb0ELb0ELi128EEEEEEEEEvNT_6ParamsE$_ZN4cute3eso3ESOILb1ELb0EJNS_1CILi1EEEiiiNS2_ILi72EEENS2_ILi512EEEEEC2ERKS3_RKiSA_SA_RKS4_RKS5_)
$_ZN7cutlass13device_kernelIN5flash19enable_sm80_to_sm89INS1_16FlashAttnBwdSm80INS1_25CollectiveMainloopBwdSm80ILi2ELi2EN4cute5tupleIJNS5_1CILi128EEES8_NS7_ILi64EEEEEENS_6half_tEfNS_4arch4Sm80ELb0ELb0ELb1ELb1ELb0ELb0ELb0ELb0ELi2ELi4ELi4ELi4ELb0EEENS1_21CollectiveEpilogueBwdISA_SB_SD_Li256ELb1ELb0ELi2EEENS1_19SingleTileSchedulerILb1ELb0ELb0ELi128EEEEEEEEEvNT_6ParamsE$_ZN4cute3eso3ESOILb1ELb0EJNS_1CILi1EEEiiiNS2_ILi72EEENS2_ILi512EEEEEC2ERKS3_RKiSA_SA_RKS4_RKS5_:
        /* <DEDUP_REMOVED lines=11> */
        .type           $_ZN7cutlass13device_kernelIN5flash19enable_sm80_to_sm89INS1_16FlashAttnBwdSm80INS1_25CollectiveMainloopBwdSm80ILi2ELi2EN4cute5tupleIJNS5_1CILi128EEES8_NS7_ILi64EEEEEENS_6half_tEfNS_4arch4Sm80ELb0ELb0ELb1ELb1ELb0ELb0ELb0ELb0ELi2ELi4ELi4ELi4ELb0EEENS1_21CollectiveEpilogueBwdISA_SB_SD_Li256ELb1ELb0ELi2EEENS1_19SingleTileSchedulerILb1ELb0ELb0ELi128EEEEEEEEEvNT_6ParamsE$_ZN4cute3eso3ESOILb1ELb0EJNS_1CILi8EEEiiEEC2ERKS3_RKiS8_,@function
        .size           $_ZN7cutlass13device_kernelIN5flash19enable_sm80_to_sm89INS1_16FlashAttnBwdSm80INS1_25CollectiveMainloopBwdSm80ILi2ELi2EN4cute5tupleIJNS5_1CILi128EEES8_NS7_ILi64EEEEEENS_6half_tEfNS_4arch4Sm80ELb0ELb0ELb1ELb1ELb0ELb0ELb0ELb0ELi2ELi4ELi4ELi4ELb0EEENS1_21CollectiveEpilogueBwdISA_SB_SD_Li256ELb1ELb0ELi2EEENS1_19SingleTileSchedulerILb1ELb0ELb0ELi128EEEEEEEEEvNT_6ParamsE$_ZN4cute3eso3ESOILb1ELb0EJNS_1CILi8EEEiiEEC2ERKS3_RKiS8_,($_ZN7cutlass13device_kernelIN5flash19enable_sm80_to_sm89INS1_16FlashAttnBwdSm80INS1_25CollectiveMainloopBwdSm80ILi2ELi2EN4cute5tupleIJNS5_1CILi128EEES8_NS7_ILi64EEEEEENS_6half_tEfNS_4arch4Sm80ELb0ELb0ELb1ELb1ELb0ELb0ELb0ELb0ELi2ELi4ELi4ELi4ELb0EEENS1_21CollectiveEpilogueBwdISA_SB_SD_Li256ELb1ELb0ELi2EEENS1_19SingleTileSchedulerILb1ELb0ELb0ELi128EEEEEEEEEvNT_6ParamsE$_ZN4cute3eso3ESOILb1ELb0EJNS_1CILi8EEEiiiNS2_ILi144EEENS2_ILi512EEEEEC2ERKS3_RKiSA_SA_RKS4_RKS5_ - $_ZN7cutlass13device_kernelIN5flash19enable_sm80_to_sm89INS1_16FlashAttnBwdSm80INS1_25CollectiveMainloopBwdSm80ILi2ELi2EN4cute5tupleIJNS5_1CILi128EEES8_NS7_ILi64EEEEEENS_6half_tEfNS_4arch4Sm80ELb0ELb0ELb1ELb1ELb0ELb0ELb0ELb0ELi2ELi4ELi4ELi4ELb0EEENS1_21CollectiveEpilogueBwdISA_SB_SD_Li256ELb1ELb0ELi2EEENS1_19SingleTileSchedulerILb1ELb0ELb0ELi128EEEEEEEEEvNT_6ParamsE$_ZN4cute3eso3ESOILb1ELb0EJNS_1CILi8EEEiiEEC2ERKS3_RKiS8_)
$_ZN7cutlass13device_kernelIN5flash19enable_sm80_to_sm89INS1_16FlashAttnBwdSm80INS1_25CollectiveMainloopBwdSm80ILi2ELi2EN4cute5tupleIJNS5_1CILi128EEES8_NS7_ILi64EEEEEENS_6half_tEfNS_4arch4Sm80ELb0ELb0ELb1ELb1ELb0ELb0ELb0ELb0ELi2ELi4ELi4ELi4ELb0EEENS1_21CollectiveEpilogueBwdISA_SB_SD_Li256ELb1ELb0ELi2EEENS1_19SingleTileSchedulerILb1ELb0ELb0ELi128EEEEEEEEEvNT_6ParamsE$_ZN4cute3eso3ESOILb1ELb0EJNS_1CILi8EEEiiEEC2ERKS3_RKiS8_:
[----:B------:R-:W-:Y:S02]  /*8430*/  IADD3 R3, R81, -c[0x0][0x20], RZ ;  /* 0x8000080051037a10 */ /* 0x000fe40007ffe0ff */
[----:B------:R-:W-:-:S03]  /*8440*/  IADD3 R2, R83, -c[0x0][0x20], RZ ;  /* 0x8000080053027a10 */ /* 0x000fc60007ffe0ff */
[----:B------:R1:W-:Y:S04]  /*8450*/  STL [R3], R26 ;  /* 0x0000001a03007387 */ /* 0x0003e80000100800 */
[----:B------:R-:W2:Y:S01]  /*8460*/  LDL R2, [R2] ;  /* 0x0000000002027983 */ /* 0x000ea20000100800 */
[----:B------:R-:W-:-:S03]  /*8470*/  IMAD.MOV.U32 R5, RZ, RZ, 0x0 ;  /* 0x00000000ff057424 */ /* 0x000fc600078e00ff */
[----:B--2---:R1:W-:Y:S01]  /*8480*/  STL [R3+0x4], R2 ;  /* 0x0000040203007387 */ /* 0x0043e20000100800 */
[----:B------:R-:W-:Y:S05]  /*8490*/  RET.REL.NODEC R4 `(_ZN7cutlass13device_kernelIN5flash19enable_sm80_to_sm89INS1_16FlashAttnBwdSm80INS1_25CollectiveMainloopBwdSm80ILi2ELi2EN4cute5tupleIJNS5_1CILi128EEES8_NS7_ILi64EEEEEENS_6half_tEfNS_4arch4Sm80ELb0ELb0ELb1ELb1ELb0ELb0ELb0ELb0ELi2ELi4ELi4ELi4ELb0EEENS1_21CollectiveEpilogueBwdISA_SB_SD_Li256ELb1ELb0ELi2EEENS1_19SingleTileSchedulerILb1ELb0ELb0ELi128EEEEEEEEEvNT_6ParamsE) ;  /* 0xffff7b6004007950 */ /* 0x000fea0003c3ffff */
        .type           $_ZN7cutlass13device_kernelIN5flash19enable_sm80_to_sm89INS1_16FlashAttnBwdSm80INS1_25CollectiveMainloopBwdSm80ILi2ELi2EN4cute5tupleIJNS5_1CILi128EEES8_NS7_ILi64EEEEEENS_6half_tEfNS_4arch4Sm80ELb0ELb0ELb1ELb1ELb0ELb0ELb0ELb0ELi2ELi4ELi4ELi4ELb0EEENS1_21CollectiveEpilogueBwdISA_SB_SD_Li256ELb1ELb0ELi2EEENS1_19SingleTileSchedulerILb1ELb0ELb0ELi128EEEEEEEEEvNT_6ParamsE$_ZN4cute3eso3ESOILb1ELb0EJNS_1CILi8EEEiiiNS2_ILi144EEENS2_ILi512EEEEEC2ERKS3_RKiSA_SA_RKS4_RKS5_,@function
        .size           $_ZN7cutlass13device_kernelIN5flash19enable_sm80_to_sm89INS1_16FlashAttnBwdSm80INS1_25CollectiveMainloopBwdSm80ILi2ELi2EN4cute5tupleIJNS5_1CILi128EEES8_NS7_ILi64EEEEEENS_6half_tEfNS_4arch4Sm80ELb0ELb0ELb1ELb1ELb0ELb0ELb0ELb0ELi2ELi4ELi4ELi4ELb0EEENS1_21CollectiveEpilogueBwdISA_SB_SD_Li256ELb1ELb0ELi2EEENS1_19SingleTileSchedulerILb1ELb0ELb0ELi128EEEEEEEEEvNT_6ParamsE$_ZN4cute3eso3ESOILb1ELb0EJNS_1CILi8EEEiiiNS2_ILi144EEENS2_ILi512EEEEEC2ERKS3_RKiSA_SA_RKS4_RKS5_,($_ZN7cutlass13device_kernelIN5flash19enable_sm80_to_sm89INS1_16FlashAttnBwdSm80INS1_25CollectiveMainloopBwdSm80ILi2ELi2EN4cute5tupleIJNS5_1CILi128EEES8_NS7_ILi64EEEEEENS_6half_tEfNS_4arch4Sm80ELb0ELb0ELb1ELb1ELb0ELb0ELb0ELb0ELi2ELi4ELi4ELi4ELb0EEENS1_21CollectiveEpilogueBwdISA_SB_SD_Li256ELb1ELb0ELi2EEENS1_19SingleTileSchedulerILb1ELb0ELb0ELi128EEEEEEEEEvNT_6ParamsE$_ZN4cute3eso3ESOILb1ELb0EJNS_5tupleIJNS2_IJNS_1CILi1EEENS3_ILi0EEEEEENS2_IJS5_S5_EEEEEENS2_IJS5_iEEEEEC2ERKS8_RKS9_ - $_ZN7cutlass13device_kernelIN5flash19enable_sm80_to_sm89INS1_16FlashAttnBwdSm80INS1_25CollectiveMainloopBwdSm80ILi2ELi2EN4cute5tupleIJNS5_1CILi128EEES8_NS7_ILi64EEEEEENS_6half_tEfNS_4arch4Sm80ELb0ELb0ELb1ELb1ELb0ELb0ELb0ELb0ELi2ELi4ELi4ELi4ELb0EEENS1_21CollectiveEpilogueBwdISA_SB_SD_Li256ELb1ELb0ELi2EEENS1_19SingleTileSchedulerILb1ELb0ELb0ELi128EEEEEEEEEvNT_6ParamsE$_ZN4cute3eso3ESOILb1ELb0EJNS_1CILi8EEEiiiNS2_ILi144EEENS2_ILi512EEEEEC2ERKS3_RKiSA_SA_RKS4_RKS5_)
$_ZN7cutlass13device_kernelIN5flash19enable_sm80_to_sm89INS1_16FlashAttnBwdSm80INS1_25CollectiveMainloopBwdSm80ILi2ELi2EN4cute5tupleIJNS5_1CILi128EEES8_NS7_ILi64EEEEEENS_6half_tEfNS_4arch4Sm80ELb0ELb0ELb1ELb1ELb0ELb0ELb0ELb0ELi2ELi4ELi4ELi4ELb0EEENS1_21CollectiveEpilogueBwdISA_SB_SD_Li256ELb1ELb0ELi2EEENS1_19SingleTileSchedulerILb1ELb0ELb0ELi128EEEEEEEEEvNT_6ParamsE$_ZN4cute3eso3ESOILb1ELb0EJNS_1CILi8EEEiiiNS2_ILi144EEENS2_ILi512EEEEEC2ERKS3_RKiSA_SA_RKS4_RKS5_:
        /* <DEDUP_REMOVED lines=9> */
[----:B------:R-:W-:Y:S05]  /*8530*/  RET.REL.NODEC R4 `(_ZN7cutlass13device_kernelIN5flash19enable_sm80_to_sm89INS1_16FlashAttnBwdSm80INS1_25CollectiveMainloopBwdSm80ILi2ELi2EN4cute5tupleIJNS5_1CILi128EEES8_NS7_ILi64EEEEEENS_6half_tEfNS_4arch4Sm80ELb0ELb0ELb1ELb1ELb0ELb0ELb0ELb0ELi2ELi4ELi4ELi4ELb0EEENS1_21CollectiveEpilogueBwdISA_SB_SD_Li256ELb1ELb0ELi2EEENS1_19SingleTileSchedulerILb1ELb0ELb0ELi128EEEEEEEEEvNT_6ParamsE) ;  /* 0xffff7ac004007950 */ /* 0x000fea0003c3ffff */
        .type           $_ZN7cutlass13device_kernelIN5flash19enable_sm80_to_sm89INS1_16FlashAttnBwdSm80INS1_25CollectiveMainloopBwdSm80ILi2ELi2EN4cute5tupleIJNS5_1CILi128EEES8_NS7_ILi64EEEEEENS_6half_tEfNS_4arch4Sm80ELb0ELb0ELb1ELb1ELb0ELb0ELb0ELb0ELi2ELi4ELi4ELi4ELb0EEENS1_21CollectiveEpilogueBwdISA_SB_SD_Li256ELb1ELb0ELi2EEENS1_19SingleTileSchedulerILb1ELb0ELb0ELi128EEEEEEEEEvNT_6ParamsE$_ZN4cute3eso3ESOILb1ELb0EJNS_5tupleIJNS2_IJNS_1CILi1EEENS3_ILi0EEEEEENS2_IJS5_S5_EEEEEENS2_IJS5_iEEEEEC2ERKS8_RKS9_,@function
        .size           $_ZN7cutlass13device_kernelIN5flash19enable_sm80_to_sm89INS1_16FlashAttnBwdSm80INS1_25CollectiveMainloopBwdSm80ILi2ELi2EN4cute5tupleIJNS5_1CILi128EEES8_NS7_ILi64EEEEEENS_6half_tEfNS_4arch4Sm80ELb0ELb0ELb1ELb1ELb0ELb0ELb0ELb0ELi2ELi4ELi4ELi4ELb0EEENS1_21CollectiveEpilogueBwdISA_SB_SD_Li256ELb1ELb0ELi2EEENS1_19SingleTileSchedulerILb1ELb0ELb0ELi128EEEEEEEEEvNT_6ParamsE$_ZN4cute3eso3ESOILb1ELb0EJNS_5tupleIJNS2_IJNS_1CILi1EEENS3_ILi0EEEEEENS2_IJS5_S5_EEEEEENS2_IJS5_iEEEEEC2ERKS8_RKS9_,($_ZN7cutlass13device_kernelIN5flash19enable_sm80_to_sm89INS1_16FlashAttnBwdSm80INS1_25CollectiveMainloopBwdSm80ILi2ELi2EN4cute5tupleIJNS5_1CILi128EEES8_NS7_ILi64EEEEEENS_6half_tEfNS_4arch4Sm80ELb0ELb0ELb1ELb1ELb0ELb0ELb0ELb0ELi2ELi4ELi4ELi4ELb0EEENS1_21CollectiveEpilogueBwdISA_SB_SD_Li256ELb1ELb0ELi2EEENS1_19SingleTileSchedulerILb1ELb0ELb0ELi128EEEEEEEEEvNT_6ParamsE$_ZN4cute3eso3ESOILb1ELb0EJNS_5tupleIJNS2_IJNS_1CILi1EEENS3_ILi0EEEEEES5_EEENS2_IJNS2_IJS5_S5_EEEiEEEEEC2ERKS7_RKS9_ - $_ZN7cutlass13device_kernelIN5flash19enable_sm80_to_sm89INS1_16FlashAttnBwdSm80INS1_25CollectiveMainloopBwdSm80ILi2ELi2EN4cute5tupleIJNS5_1CILi128EEES8_NS7_ILi64EEEEEENS_6half_tEfNS_4arch4Sm80ELb0ELb0ELb1ELb1ELb0ELb0ELb0ELb0ELi2ELi4ELi4ELi4ELb0EEENS1_21CollectiveEpilogueBwdISA_SB_SD_Li256ELb1ELb0ELi2EEENS1_19SingleTileSchedulerILb1ELb0ELb0ELi128EEEEEEEEEvNT_6ParamsE$_ZN4cute3eso3ESOILb1ELb0EJNS_5tupleIJNS2_IJNS_1CILi1EEENS3_ILi0EEEEEENS2_IJS5_S5_EEEEEENS2_IJS5_iEEEEEC2ERKS8_RKS9_)
$_ZN7cutlass13device_kernelIN5flash19enable_sm80_to_sm89INS1_16FlashAttnBwdSm80INS1_25CollectiveMainloopBwdSm80ILi2ELi2EN4cute5tupleIJNS5_1CILi128EEES8_NS7_ILi64EEEEEENS_6half_tEfNS_4arch4Sm80ELb0ELb0ELb1ELb1ELb0ELb0ELb0ELb0ELi2ELi4ELi4ELi4ELb0EEENS1_21CollectiveEpilogueBwdISA_SB_SD_Li256ELb1ELb0ELi2EEENS1_19SingleTileSchedulerILb1ELb0ELb0ELi128EEEEEEEEEvNT_6ParamsE$_ZN4cute3eso3ESOILb1ELb0EJNS_5tupleIJNS2_IJNS_1CILi1EEENS3_ILi0EEEEEENS2_IJS5_S5_EEEEEENS2_IJS5_iEEEEEC2ERKS8_RKS9_:
[----:B------:R-:W-:Y:S02]  /*8540*/  IADD3 R10, R10, -c[0x0][0x20], RZ ;  /* 0x800008000a0a7a10 */ /* 0x000fe40007ffe0ff */
[----:B------:R-:W-:-:S03]  /*8550*/  MOV R13, 0x0 ;  /* 0x00000000000d7802 */ /* 0x000fc60000000f00 */
[----:B------:R1:W-:Y:S01]  /*8560*/  STL [R10], R11 ;  /* 0x0000000b0a007387 */ /* 0x0003e20000100800 */
[----:B------:R-:W-:Y:S05]  /*8570*/  RET.REL.NODEC R12 `(_ZN7cutlass13device_kernelIN5flash19enable_sm80_to_sm89INS1_16FlashAttnBwdSm80INS1_25CollectiveMainloopBwdSm80ILi2ELi2EN4cute5tupleIJNS5_1CILi128EEES8_NS7_ILi64EEEEEENS_6half_tEfNS_4arch4Sm80ELb0ELb0ELb1ELb1ELb0ELb0ELb0ELb0ELi2ELi4ELi4ELi4ELb0EEENS1_21CollectiveEpilogueBwdISA_SB_SD_Li256ELb1ELb0ELi2EEENS1_19SingleTileSchedulerILb1ELb0ELb0ELi128EEEEEEEEEvNT_6ParamsE) ;  /* 0xffff7a800c007950 */ /* 0x000fea0003c3ffff */
        .type           $_ZN7cutlass13device_kernelIN5flash19enable_sm80_to_sm89INS1_16FlashAttnBwdSm80INS1_25CollectiveMainloopBwdSm80ILi2ELi2EN4cute5tupleIJNS5_1CILi128EEES8_NS7_ILi64EEEEEENS_6half_tEfNS_4arch4Sm80ELb0ELb0ELb1ELb1ELb0ELb0ELb0ELb0ELi2ELi4ELi4ELi4ELb0EEENS1_21CollectiveEpilogueBwdISA_SB_SD_Li256ELb1ELb0ELi2EEENS1_19SingleTileSchedulerILb1ELb0ELb0ELi128EEEEEEEEEvNT_6ParamsE$_ZN4cute3eso3ESOILb1ELb0EJNS_5tupleIJNS2_IJNS_1CILi1EEENS3_ILi0EEEEEES5_EEENS2_IJNS2_IJS5_S5_EEEiEEEEEC2ERKS7_RKS9_,@function
        .size           $_ZN7cutlass13device_kernelIN5flash19enable_sm80_to_sm89INS1_16FlashAttnBwdSm80INS1_25CollectiveMainloopBwdSm80ILi2ELi2EN4cute5tupleIJNS5_1CILi128EEES8_NS7_ILi64EEEEEENS_6half_tEfNS_4arch4Sm80ELb0ELb0ELb1ELb1ELb0ELb0ELb0ELb0ELi2ELi4ELi4ELi4ELb0EEENS1_21CollectiveEpilogueBwdISA_SB_SD_Li256ELb1ELb0ELi2EEENS1_19SingleTileSchedulerILb1ELb0ELb0ELi128EEEEEEEEEvNT_6ParamsE$_ZN4cute3eso3ESOILb1ELb0EJNS_5tupleIJNS2_IJNS_1CILi1EEENS3_ILi0EEEEEES5_EEENS2_IJNS2_IJS5_S5_EEEiEEEEEC2ERKS7_RKS9_,($_ZN7cutlass13device_kernelIN5flash19enable_sm80_to_sm89INS1_16FlashAttnBwdSm80INS1_25CollectiveMainloopBwdSm80ILi2ELi2EN4cute5tupleIJNS5_1CILi128EEES8_NS7_ILi64EEEEEENS_6half_tEfNS_4arch4Sm80ELb0ELb0ELb1ELb1ELb0ELb0ELb0ELb0ELi2ELi4ELi4ELi4ELb0EEENS1_21CollectiveEpilogueBwdISA_SB_SD_Li256ELb1ELb0ELi2EEENS1_19SingleTileSchedulerILb1ELb0ELb0ELi128EEEEEEEEEvNT_6ParamsE$_ZN4cute3eso3ESOILb1ELb0EJNS_5tupleIJNS_1CILi0EEES4_EEEiEEC2ERKS5_RKi - $_ZN7cutlass13device_kernelIN5flash19enable_sm80_to_sm89INS1_16FlashAttnBwdSm80INS1_25CollectiveMainloopBwdSm80ILi2ELi2EN4cute5tupleIJNS5_1CILi128EEES8_NS7_ILi64EEEEEENS_6half_tEfNS_4arch4Sm80ELb0ELb0ELb1ELb1ELb0ELb0ELb0ELb0ELi2ELi4ELi4ELi4ELb0EEENS1_21CollectiveEpilogueBwdISA_SB_SD_Li256ELb1ELb0ELi2EEENS1_19SingleTileSchedulerILb1ELb0ELb0ELi128EEEEEEEEEvNT_6ParamsE$_ZN4cute3eso3ESOILb1ELb0EJNS_5tupleIJNS2_IJNS_1CILi1EEENS3_ILi0EEEEEES5_EEENS2_IJNS2_IJS5_S5_EEEiEEEEEC2ERKS7_RKS9_)
$_ZN7cutlass13device_kernelIN5flash19enable_sm80_to_sm89INS1_16FlashAttnBwdSm80INS1_25CollectiveMainloopBwdSm80ILi2ELi2EN4cute5tupleIJNS5_1CILi128EEES8_NS7_ILi64EEEEEENS_6half_tEfNS_4arch4Sm80ELb0ELb0ELb1ELb1ELb0ELb0ELb0ELb0ELi2ELi4ELi4ELi4ELb0EEENS1_21CollectiveEpilogueBwdISA_SB_SD_Li256ELb1ELb0ELi2EEENS1_19SingleTileSchedulerILb1ELb0ELb0ELi128EEEEEEEEEvNT_6ParamsE$_ZN4cute3eso3ESOILb1ELb0EJNS_5tupleIJNS2_IJNS_1CILi1EEENS3_ILi0EEEEEES5_EEENS2_IJNS2_IJS5_S5_EEEiEEEEEC2ERKS7_RKS9_:
[----:B------:R-:W-:Y:S02]  /*8580*/  IADD3 R10, R82, -c[0x0][0x20], RZ ;  /* 0x80000800520a7a10 */ /* 0x000fe40007ffe0ff */
[----:B------:R-:W-:-:S03]  /*8590*/  MOV R13, 0x0 ;  /* 0x00000000000d7802 */ /* 0x000fc60000000f00 */
[----:B------:R1:W-:Y:S01]  /*85a0*/  STL [R10], R11 ;  /* 0x0000000b0a007387 */ /* 0x0003e20000100800 */
[----:B------:R-:W-:Y:S05]  /*85b0*/  RET.REL.NODEC R12 `(_ZN7cutlass13device_kernelIN5flash19enable_sm80_to_sm89INS1_16FlashAttnBwdSm80INS1_25CollectiveMainloopBwdSm80ILi2ELi2EN4cute5tupleIJNS5_1CILi128EEES8_NS7_ILi64EEEEEENS_6half_tEfNS_4arch4Sm80ELb0ELb0ELb1ELb1ELb0ELb0ELb0ELb0ELi2ELi4ELi4ELi4ELb0EEENS1_21CollectiveEpilogueBwdISA_SB_SD_Li256ELb1ELb0ELi2EEENS1_19SingleTileSchedulerILb1ELb0ELb0ELi128EEEEEEEEEvNT_6ParamsE) ;  /* 0xffff7a400c007950 */ /* 0x000fea0003c3ffff */
        .type           $_ZN7cutlass13device_kernelIN5flash19enable_sm80_to_sm89INS1_16FlashAttnBwdSm80INS1_25CollectiveMainloopBwdSm80ILi2ELi2EN4cute5tupleIJNS5_1CILi128EEES8_NS7_ILi64EEEEEENS_6half_tEfNS_4arch4Sm80ELb0ELb0ELb1ELb1ELb0ELb0ELb0ELb0ELi2ELi4ELi4ELi4ELb0EEENS1_21CollectiveEpilogueBwdISA_SB_SD_Li256ELb1ELb0ELi2EEENS1_19SingleTileSchedulerILb1ELb0ELb0ELi128EEEEEEEEEvNT_6ParamsE$_ZN4cute3eso3ESOILb1ELb0EJNS_5tupleIJNS_1CILi0EEES4_EEEiEEC2ERKS5_RKi,@function
        .size           $_ZN7cutlass13device_kernelIN5flash19enable_sm80_to_sm89INS1_16FlashAttnBwdSm80INS1_25CollectiveMainloopBwdSm80ILi2ELi2EN4cute5tupleIJNS5_1CILi128EEES8_NS7_ILi64EEEEEENS_6half_tEfNS_4arch4Sm80ELb0ELb0ELb1ELb1ELb0ELb0ELb0ELb0ELi2ELi4ELi4ELi4ELb0EEENS1_21CollectiveEpilogueBwdISA_SB_SD_Li256ELb1ELb0ELi2EEENS1_19SingleTileSchedulerILb1ELb0ELb0ELi128EEEEEEEEEvNT_6ParamsE$_ZN4cute3eso3ESOILb1ELb0EJNS_5tupleIJNS_1CILi0EEES4_EEEiEEC2ERKS5_RKi,($_ZN7cutlass13device_kernelIN5flash19enable_sm80_to_sm89INS1_16FlashAttnBwdSm80INS1_25CollectiveMainloopBwdSm80ILi2ELi2EN4cute5tupleIJNS5_1CILi128EEES8_NS7_ILi64EEEEEENS_6half_tEfNS_4arch4Sm80ELb0ELb0ELb1ELb1ELb0ELb0ELb0ELb0ELi2ELi4ELi4ELi4ELb0EEENS1_21CollectiveEpilogueBwdISA_SB_SD_Li256ELb1ELb0ELi2EEENS1_19SingleTileSchedulerILb1ELb0ELb0ELi128EEEEEEEEEvNT_6ParamsE$_ZN4cute3eso3ESOILb1ELb0EJNS_5tupleIJNS_1CILi1EEENS3_ILi0EEEEEENS2_IJiEEEEEC2ERKS6_RKS7_ - $_ZN7cutlass13device_kernelIN5flash19enable_sm80_to_sm89INS1_16FlashAttnBwdSm80INS1_25CollectiveMainloopBwdSm80ILi2ELi2EN4cute5tupleIJNS5_1CILi128EEES8_NS7_ILi64EEEEEENS_6half_tEfNS_4arch4Sm80ELb0ELb0ELb1ELb1ELb0ELb0ELb0ELb0ELi2ELi4ELi4ELi4ELb0EEENS1_21CollectiveEpilogueBwdISA_SB_SD_Li256ELb1ELb0ELi2EEENS1_19SingleTileSchedulerILb1ELb0ELb0ELi128EEEEEEEEEvNT_6ParamsE$_ZN4cute3eso3ESOILb1ELb0EJNS_5tupleIJNS_1CILi0EEES4_EEEiEEC2ERKS5_RKi)
$_ZN7cutlass13device_kernelIN5flash19enable_sm80_to_sm89INS1_16FlashAttnBwdSm80INS1_25CollectiveMainloopBwdSm80ILi2ELi2EN4cute5tupleIJNS5_1CILi128EEES8_NS7_ILi64EEEEEENS_6half_tEfNS_4arch4Sm80ELb0ELb0ELb1ELb1ELb0ELb0ELb0ELb0ELi2ELi4ELi4ELi4ELb0EEENS1_21CollectiveEpilogueBwdISA_SB_SD_Li256ELb1ELb0ELi2EEENS1_19SingleTileSchedulerILb1ELb0ELb0ELi128EEEEEEEEEvNT_6ParamsE$_ZN4cute3eso3ESOILb1ELb0EJNS_5tupleIJNS_1CILi0EEES4_EEEiEEC2ERKS5_RKi:
[----:B------:R-:W-:Y:S02]  /*85c0*/  IADD3 R10, R82, -c[0x0][0x20], RZ ;  /* 0x80000800520a7a10 */ /* 0x000fe40007ffe0ff */
[----:B------:R-:W-:-:S03]  /*85d0*/  MOV R13, 0x0 ;  /* 0x00000000000d7802 */ /* 0x000fc60000000f00 */
[----:B------:R1:W-:Y:S01]  /*85e0*/  STL [R10], R11 ;  /* 0x0000000b0a007387 */ /* 0x0003e20000100800 */
[----:B------:R-:W-:Y:S05]  /*85f0*/  RET.REL.NODEC R12 `(_ZN7cutlass13device_kernelIN5flash19enable_sm80_to_sm89INS1_16FlashAttnBwdSm80INS1_25CollectiveMainloopBwdSm80ILi2ELi2EN4cute5tupleIJNS5_1CILi128EEES8_NS7_ILi64EEEEEENS_6half_tEfNS_4arch4Sm80ELb0ELb0ELb1ELb1ELb0ELb0ELb0ELb0ELi2ELi4ELi4ELi4ELb0EEENS1_21CollectiveEpilogueBwdISA_SB_SD_Li256ELb1ELb0ELi2EEENS1_19SingleTileSchedulerILb1ELb0ELb0ELi128EEEEEEEEEvNT_6ParamsE) ;  /* 0xffff7a000c007950 */ /* 0x000fea0003c3ffff */
        .type           $_ZN7cutlass13device_kernelIN5flash19enable_sm80_to_sm89INS1_16FlashAttnBwdSm80INS1_25CollectiveMainloopBwdSm80ILi2ELi2EN4cute5tupleIJNS5_1CILi128EEES8_NS7_ILi64EEEEEENS_6half_tEfNS_4arch4Sm80ELb0ELb0ELb1ELb1ELb0ELb0ELb0ELb0ELi2ELi4ELi4ELi4ELb0EEENS1_21CollectiveEpilogueBwdISA_SB_SD_Li256ELb1ELb0ELi2EEENS1_19SingleTileSchedulerILb1ELb0ELb0ELi128EEEEEEEEEvNT_6ParamsE$_ZN4cute3eso3ESOILb1ELb0EJNS_5tupleIJNS_1CILi1EEENS3_ILi0EEEEEENS2_IJiEEEEEC2ERKS6_RKS7_,@function
        .size           $_ZN7cutlass13device_kernelIN5flash19enable_sm80_to_sm89INS1_16FlashAttnBwdSm80INS1_25CollectiveMainloopBwdSm80ILi2ELi2EN4cute5tupleIJNS5_1CILi128EEES8_NS7_ILi64EEEEEENS_6half_tEfNS_4arch4Sm80ELb0ELb0ELb1ELb1ELb0ELb0ELb0ELb0ELi2ELi4ELi4ELi4ELb0EEENS1_21CollectiveEpilogueBwdISA_SB_SD_Li256ELb1ELb0ELi2EEENS1_19SingleTileSchedulerILb1ELb0ELb0ELi128EEEEEEEEEvNT_6ParamsE$_ZN4cute3eso3ESOILb1ELb0EJNS_5tupleIJNS_1CILi1EEENS3_ILi0EEEEEENS2_IJiEEEEEC2ERKS6_RKS7_,($_ZN7cutlass13device_kernelIN5flash19enable_sm80_to_sm89INS1_16FlashAttnBwdSm80INS1_25CollectiveMainloopBwdSm80ILi2ELi2EN4cute5tupleIJNS5_1CILi128EEES8_NS7_ILi64EEEEEENS_6half_tEfNS_4arch4Sm80ELb0ELb0ELb1ELb1ELb0ELb0ELb0ELb0ELi2ELi4ELi4ELi4ELb0EEENS1_21CollectiveEpilogueBwdISA_SB_SD_Li256ELb1ELb0ELi2EEENS1_19SingleTileSchedulerILb1ELb0ELb0ELi128EEEEEEEEEvNT_6ParamsE$_ZN4cute3eso3ESOILb1ELb0EJNS_6LayoutINS_5tupleIJNS3_IJNS3_IJNS3_IJNS_1CILi4EEENS4_ILi2EEEEEENS4_ILi1EEEEEES8_EEENS3_IJNS3_IJNS3_IJS8_S8_EEES8_EEES6_EEEEEENS3_IJNS3_IJNS3_IJNS3_IJS8_NS4_ILi32EEEEEENS4_ILi0EEEEEESH_EEENS3_IJNS3_IJNS3_IJSH_SH_EEESH_EEENS4_ILi64EEEEEEEEEEENS_10ViewEngineIPN7cutlass6half_tEEEEEC2ERKSP_RKSU_ - $_ZN7cutlass13device_kernelIN5flash19enable_sm80_to_sm89INS1_16FlashAttnBwdSm80INS1_25CollectiveMainloopBwdSm80ILi2ELi2EN4cute5tupleIJNS5_1CILi128EEES8_NS7_ILi64EEEEEENS_6half_tEfNS_4arch4Sm80ELb0ELb0ELb1ELb1ELb0ELb0ELb0ELb0ELi2ELi4ELi4ELi4ELb0EEENS1_21CollectiveEpilogueBwdISA_SB_SD_Li256ELb1ELb0ELi2EEENS1_19SingleTileSchedulerILb1ELb0ELb0ELi128EEEEEEEEEvNT_6ParamsE$_ZN4cute3eso3ESOILb1ELb0EJNS_5tupleIJNS_1CILi1EEENS3_ILi0EEEEEENS2_IJiEEEEEC2ERKS6_RKS7_)
$_ZN7cutlass13device_kernelIN5flash19enable_sm80_to_sm89INS1_16FlashAttnBwdSm80INS1_25CollectiveMainloopBwdSm80ILi2ELi2EN4cute5tupleIJNS5_1CILi128EEES8_NS7_ILi64EEEEEENS_6half_tEfNS_4arch4Sm80ELb0ELb0ELb1ELb1ELb0ELb0ELb0ELb0ELi2ELi4ELi4ELi4ELb0EEENS1_21CollectiveEpilogueBwdISA_SB_SD_Li256ELb1ELb0ELi2EEENS1_19SingleTileSchedulerILb1ELb0ELb0ELi128EEEEEEEEEvNT_6ParamsE$_ZN4cute3eso3ESOILb1ELb0EJNS_5tupleIJNS_1CILi1EEENS3_ILi0EEEEEENS2_IJiEEEEEC2ERKS6_RKS7_:
[----:B------:R-:W-:Y:S02]  /*8600*/  IADD3 R36, R82, -c[0x0][0x20], RZ ;  /* 0x8000080052247a10 */ /* 0x000fe40007ffe0ff */
[----:B------:R-:W-:-:S03]  /*8610*/  MOV R39, 0x0 ;  /* 0x0000000000277802 */ /* 0x000fc60000000f00 */
[----:B------:R1:W-:Y:S01]  /*8620*/  STL [R36], R37 ;  /* 0x0000002524007387 */ /* 0x0003e20000100800 */
[----:B------:R-:W-:Y:S05]  /*8630*/  RET.REL.NODEC R38 `(_ZN7cutlass13device_kernelIN5flash19enable_sm80_to_sm89INS1_16FlashAttnBwdSm80INS1_25CollectiveMainloopBwdSm80ILi2ELi2EN4cute5tupleIJNS5_1CILi128EEES8_NS7_ILi64EEEEEENS_6half_tEfNS_4arch4Sm80ELb0ELb0ELb1ELb1ELb0ELb0ELb0ELb0ELi2ELi4ELi4ELi4ELb0EEENS1_21CollectiveEpilogueBwdISA_SB_SD_Li256ELb1ELb0ELi2EEENS1_19SingleTileSchedulerILb1ELb0ELb0ELi128EEEEEEEEEvNT_6ParamsE) ;  /* 0xffff79c026007950 */ /* 0x000fea0003c3ffff */
        .type           $_ZN7cutlass13device_kernelIN5flash19enable_sm80_to_sm89INS1_16FlashAttnBwdSm80INS1_25CollectiveMainloopBwdSm80ILi2ELi2EN4cute5tupleIJNS5_1CILi128EEES8_NS7_ILi64EEEEEENS_6half_tEfNS_4arch4Sm80ELb0ELb0ELb1ELb1ELb0ELb0ELb0ELb0ELi2ELi4ELi4ELi4ELb0EEENS1_21CollectiveEpilogueBwdISA_SB_SD_Li256ELb1ELb0ELi2EEENS1_19SingleTileSchedulerILb1ELb0ELb0ELi128EEEEEEEEEvNT_6ParamsE$_ZN4cute3eso3ESOILb1ELb0EJNS_6LayoutINS_5tupleIJNS3_IJNS3_IJNS3_IJNS_1CILi4EEENS4_ILi2EEEEEENS4_ILi1EEEEEES8_EEENS3_IJNS3_IJNS3_IJS8_S8_EEES8_EEES6_EEEEEENS3_IJNS3_IJNS3_IJNS3_IJS8_NS4_ILi32EEEEEENS4_ILi0EEEEEESH_EEENS3_IJNS3_IJNS3_IJSH_SH_EEESH_EEENS4_ILi64EEEEEEEEEEENS_10ViewEngineIPN7cutlass6half_tEEEEEC2ERKSP_RKSU_,@function
        .size           $_ZN7cutlass13device_kernelIN5flash19enable_sm80_to_sm89INS1_16FlashAttnBwdSm80INS1_25CollectiveMainloopBwdSm80ILi2ELi2EN4cute5tupleIJNS5_1CILi128EEES8_NS7_ILi64EEEEEENS_6half_tEfNS_4arch4Sm80ELb0ELb0ELb1ELb1ELb0ELb0ELb0ELb0ELi2ELi4ELi4ELi4ELb0EEENS1_21CollectiveEpilogueBwdISA_SB_SD_Li256ELb1ELb0ELi2EEENS1_19SingleTileSchedulerILb1ELb0ELb0ELi128EEEEEEEEEvNT_6ParamsE$_ZN4cute3eso3ESOILb1ELb0EJNS_6LayoutINS_5tupleIJNS3_IJNS3_IJNS3_IJNS_1CILi4EEENS4_ILi2EEEEEENS4_ILi1EEEEEES8_EEENS3_IJNS3_IJNS3_IJS8_S8_EEES8_EEES6_EEEEEENS3_IJNS3_IJNS3_IJNS3_IJS8_NS4_ILi32EEEEEENS4_ILi0EEEEEESH_EEENS3_IJNS3_IJNS3_IJSH_SH_EEESH_EEENS4_ILi64EEEEEEEEEEENS_10ViewEngineIPN7cutlass6half_tEEEEEC2ERKSP_RKSU_,($_ZN7cutlass13device_kernelIN5flash19enable_sm80_to_sm89INS1_16FlashAttnBwdSm80INS1_25CollectiveMainloopBwdSm80ILi2ELi2EN4cute5tupleIJNS5_1CILi128EEES8_NS7_ILi64EEEEEENS_6half_tEfNS_4arch4Sm80ELb0ELb0ELb1ELb1ELb0ELb0ELb0ELb0ELi2ELi4ELi4ELi4ELb0EEENS1_21CollectiveEpilogueBwdISA_SB_SD_Li256ELb1ELb0ELi2EEENS1_19SingleTileSchedulerILb1ELb0ELb0ELi128EEEEEEEEEvNT_6ParamsE$_ZN4cute3eso3ESOILb1ELb0EJNS_6LayoutINS_5tupleIJNS3_IJNS3_IJNS_1CILi2EEES5_EEENS4_ILi1EEEEEEEEENS3_IJNS3_IJNS3_IJS7_NS4_ILi16EEEEEENS4_ILi0EEEEEEEEEEENS_10ViewEngineIPjEEEEC2ERKSF_RKSI_ - $_ZN7cutlass13device_kernelIN5flash19enable_sm80_to_sm89INS1_16FlashAttnBwdSm80INS1_25CollectiveMainloopBwdSm80ILi2ELi2EN4cute5tupleIJNS5_1CILi128EEES8_NS7_ILi64EEEEEENS_6half_tEfNS_4arch4Sm80ELb0ELb0ELb1ELb1ELb0ELb0ELb0ELb0ELi2ELi4ELi4ELi4ELb0EEENS1_21CollectiveEpilogueBwdISA_SB_SD_Li256ELb1ELb0ELi2EEENS1_19SingleTileSchedulerILb1ELb0ELb0ELi128EEEEEEEEEvNT_6ParamsE$_ZN4cute3eso3ESOILb1ELb0EJNS_6LayoutINS_5tupleIJNS3_IJNS3_IJNS3_IJNS_1CILi4EEENS4_ILi2EEEEEENS4_ILi1EEEEEES8_EEENS3_IJNS3_IJNS3_IJS8_S8_EEES8_EEES6_EEEEEENS3_IJNS3_IJNS3_IJNS3_IJS8_NS4_ILi32EEEEEENS4_ILi0EEEEEESH_EEENS3_IJNS3_IJNS3_IJSH_SH_EEESH_EEENS4_ILi64EEEEEEEEEEENS_10ViewEngineIPN7cutlass6half_tEEEEEC2ERKSP_RKSU_)
$_ZN7cutlass13device_kernelIN5flash19enable_sm80_to_sm89INS1_16FlashAttnBwdSm80INS1_25CollectiveMainloopBwdSm80ILi2ELi2EN4cute5tupleIJNS5_1CILi128EEES8_NS7_ILi64EEEEEENS_6half_tEfNS_4arch4Sm80ELb0ELb0ELb1ELb1ELb0ELb0ELb0ELb0ELi2ELi4ELi4ELi4ELb0EEENS1_21CollectiveEpilogueBwdISA_SB_SD_Li256ELb1ELb0ELi2EEENS1_19SingleTileSchedulerILb1ELb0ELb0ELi128EEEEEEEEEvNT_6ParamsE$_ZN4cute3eso3ESOILb1ELb0EJNS_6LayoutINS_5tupleIJNS3_IJNS3_IJNS3_IJNS_1CILi4EEENS4_ILi2EEEEEENS4_ILi1EEEEEES8_EEENS3_IJNS3_IJNS3_IJS8_S8_EEES8_EEES6_EEEEEENS3_IJNS3_IJNS3_IJNS3_IJS8_NS4_ILi32EEEEEENS4_ILi0EEEEEESH_EEENS3_IJNS3_IJNS3_IJSH_SH_EEESH_EEENS4_ILi64EEEEEEEEEEENS_10ViewEngineIPN7cutlass6half_tEEEEEC2ERKSP_RKSU_:
[----:B------:R-:W-:Y:S02]  /*8640*/  IADD3 R36, R82, -c[0x0][0x20], RZ ;  /* 0x8000080052247a10 */ /* 0x000fe40007ffe0ff */
[----:B------:R-:W-:-:S03]  /*8650*/  MOV R39, 0x0 ;  /* 0x0000000000277802 */ /* 0x000fc60000000f00 */
[----:B------:R1:W-:Y:S01]  /*8660*/  STL.64 [R36], R2 ;  /* 0x0000000224007387 */ /* 0x0003e20000100a00 */
[----:B------:R-:W-:Y:S05]  /*8670*/  RET.REL.NODEC R38 `(_ZN7cutlass13device_kernelIN5flash19enable_sm80_to_sm89INS1_16FlashAttnBwdSm80INS1_25CollectiveMainloopBwdSm80ILi2ELi2EN4cute5tupleIJNS5_1CILi128EEES8_NS7_ILi64EEEEEENS_6half_tEfNS_4arch4Sm80ELb0ELb0ELb1ELb1ELb0ELb0ELb0ELb0ELi2ELi4ELi4ELi4ELb0EEENS1_21CollectiveEpilogueBwdISA_SB_SD_Li256ELb1ELb0ELi2EEENS1_19SingleTileSchedulerILb1ELb0ELb0ELi128EEEEEEEEEvNT_6ParamsE) ;  /* 0xffff798026007950 */ /* 0x000fea0003c3ffff */
        .type           $_ZN7cutlass13device_kernelIN5flash19enable_sm80_to_sm89INS1_16FlashAttnBwdSm80INS1_25CollectiveMainloopBwdSm80ILi2ELi2EN4cute5tupleIJNS5_1CILi128EEES8_NS7_ILi64EEEEEENS_6half_tEfNS_4arch4Sm80ELb0ELb0ELb1ELb1ELb0ELb0ELb0ELb0ELi2ELi4ELi4ELi4ELb0EEENS1_21CollectiveEpilogueBwdISA_SB_SD_Li256ELb1ELb0ELi2EEENS1_19SingleTileSchedulerILb1ELb0ELb0ELi128EEEEEEEEEvNT_6ParamsE$_ZN4cute3eso3ESOILb1ELb0EJNS_6LayoutINS_5tupleIJNS3_IJNS3_IJNS_1CILi2EEES5_EEENS4_ILi1EEEEEEEEENS3_IJNS3_IJNS3_IJS7_NS4_ILi16EEEEEENS4_ILi0EEEEEEEEEEENS_10ViewEngineIPjEEEEC2ERKSF_RKSI_,@function
        .size           $_ZN7cutlass13device_kernelIN5flash19enable_sm80_to_sm89INS1_16FlashAttnBwdSm80INS1_25CollectiveMainloopBwdSm80ILi2ELi2EN4cute5tupleIJNS5_1CILi128EEES8_NS7_ILi64EEEEEENS_6half_tEfNS_4arch4Sm80ELb0ELb0ELb1ELb1ELb0ELb0ELb0ELb0ELi2ELi4ELi4ELi4ELb0EEENS1_21CollectiveEpilogueBwdISA_SB_SD_Li256ELb1ELb0ELi2EEENS1_19SingleTileSchedulerILb1ELb0ELb0ELi128EEEEEEEEEvNT_6ParamsE$_ZN4cute3eso3ESOILb1ELb0EJNS_6LayoutINS_5tupleIJNS3_IJNS3_IJNS_1CILi2EEES5_EEENS4_ILi1EEEEEEEEENS3_IJNS3_IJNS3_IJS7_NS4_ILi16EEEEEENS4_ILi0EEEEEEEEEEENS_10ViewEngineIPjEEEEC2ERKSF_RKSI_,($_ZN7cutlass13device_kernelIN5flash19enable_sm80_to_sm89INS1_16FlashAttnBwdSm80INS1_25CollectiveMainloopBwdSm80ILi2ELi2EN4cute5tupleIJNS5_1CILi128EEES8_NS7_ILi64EEEEEENS_6half_tEfNS_4arch4Sm80ELb0ELb0ELb1ELb1ELb0ELb0ELb0ELb0ELi2ELi4ELi4ELi4ELb0EEENS1_21CollectiveEpilogueBwdISA_SB_SD_Li256ELb1ELb0ELi2EEENS1_19SingleTileSchedulerILb1ELb0ELb0ELi128EEEEEEEEEvNT_6ParamsE$_ZN4cute3eso3ESOILb1ELb0EJNS_6LayoutINS_5tupleIJNS3_IJNS3_IJNS_1CILi4EEENS4_ILi2EEEEEENS4_ILi1EEEEEEEEENS3_IJNS3_IJNS3_IJS8_NS4_ILi32EEEEEENS4_ILi0EEEEEEEEEEENS_10ViewEngineIPN7cutlass6half_tEEEEEC2ERKSG_RKSL_ - $_ZN7cutlass13device_kernelIN5flash19enable_sm80_to_sm89INS1_16FlashAttnBwdSm80INS1_25CollectiveMainloopBwdSm80ILi2ELi2EN4cute5tupleIJNS5_1CILi128EEES8_NS7_ILi64EEEEEENS_6half_tEfNS_4arch4Sm80ELb0ELb0ELb1ELb1ELb0ELb0ELb0ELb0ELi2ELi4ELi4ELi4ELb0EEENS1_21CollectiveEpilogueBwdISA_SB_SD_Li256ELb1ELb0ELi2EEENS1_19SingleTileSchedulerILb1ELb0ELb0ELi128EEEEEEEEEvNT_6ParamsE$_ZN4cute3eso3ESOILb1ELb0EJNS_6LayoutINS_5tupleIJNS3_IJNS3_IJNS_1CILi2EEES5_EEENS4_ILi1EEEEEEEEENS3_IJNS3_IJNS3_IJS7_NS4_ILi16EEEEEENS4_ILi0EEEEEEEEEEENS_10ViewEngineIPjEEEEC2ERKSF_RKSI_)
$_ZN7cutlass13device_kernelIN5flash19enable_sm80_to_sm89INS1_16FlashAttnBwdSm80INS1_25CollectiveMainloopBwdSm80ILi2ELi2EN4cute5tupleIJNS5_1CILi128EEES8_NS7_ILi64EEEEEENS_6half_tEfNS_4arch4Sm80ELb0ELb0ELb1ELb1ELb0ELb0ELb0ELb0ELi2ELi4ELi4ELi4ELb0EEENS1_21CollectiveEpilogueBwdISA_SB_SD_Li256ELb1ELb0ELi2EEENS1_19SingleTileSchedulerILb1ELb0ELb0ELi128EEEEEEEEEvNT_6ParamsE$_ZN4cute3eso3ESOILb1ELb0EJNS_6LayoutINS_5tupleIJNS3_IJNS3_IJNS_1CILi2EEES5_EEENS4_ILi1EEEEEEEEENS3_IJNS3_IJNS3_IJS7_NS4_ILi16EEEEEENS4_ILi0EEEEEEEEEEENS_10ViewEngineIPjEEEEC2ERKSF_RKSI_:
[----:B------:R-:W-:Y:S01]  /*8680*/  IADD3 R3, R82, -c[0x0][0x20], RZ ;  /* 0x8000080052037a10 */ /* 0x000fe20007ffe0ff */
[----:B------:R-:W-:Y:S01]  /*8690*/  IMAD.MOV.U32 R34, RZ, RZ, R2 ;  /* 0x000000ffff227224 */ /* 0x000fe200078e0002 */
[----:B------:R-:W-:Y:S01]  /*86a0*/  MOV R35, R13 ;  /* 0x0000000d00237202 */ /* 0x000fe20000000f00 */
[----:B------:R-:W-:-:S04]  /*86b0*/  IMAD.MOV.U32 R13, RZ, RZ, 0x0 ;  /* 0x00000000ff0d7424 */ /* 0x000fc800078e00ff */
[----:B------:R1:W-:Y:S01]  /*86c0*/  STL.64 [R3], R34 ;  /* 0x0000002203007387 */ /* 0x0003e20000100a00 */
[----:B------:R-:W-:Y:S05]  /*86d0*/  RET.REL.NODEC R12 `(_ZN7cutlass13device_kernelIN5flash19enable_sm80_to_sm89INS1_16FlashAttnBwdSm80INS1_25CollectiveMainloopBwdSm80ILi2ELi2EN4cute5tupleIJNS5_1CILi128EEES8_NS7_ILi64EEEEEENS_6half_tEfNS_4arch4Sm80ELb0ELb0ELb1ELb1ELb0ELb0ELb0ELb0ELi2ELi4ELi4ELi4ELb0EEENS1_21CollectiveEpilogueBwdISA_SB_SD_Li256ELb1ELb0ELi2EEENS1_19SingleTileSchedulerILb1ELb0ELb0ELi128EEEEEEEEEvNT_6ParamsE) ;  /* 0xffff79200c007950 */ /* 0x000fea0003c3ffff */
        .type           $_ZN7cutlass13device_kernelIN5flash19enable_sm80_to_sm89INS1_16FlashAttnBwdSm80INS1_25CollectiveMainloopBwdSm80ILi2ELi2EN4cute5tupleIJNS5_1CILi128EEES8_NS7_ILi64EEEEEENS_6half_tEfNS_4arch4Sm80ELb0ELb0ELb1ELb1ELb0ELb0ELb0ELb0ELi2ELi4ELi4ELi4ELb0EEENS1_21CollectiveEpilogueBwdISA_SB_SD_Li256ELb1ELb0ELi2EEENS1_19SingleTileSchedulerILb1ELb0ELb0ELi128EEEEEEEEEvNT_6ParamsE$_ZN4cute3eso3ESOILb1ELb0EJNS_6LayoutINS_5tupleIJNS3_IJNS3_IJNS_1CILi4EEENS4_ILi2EEEEEENS4_ILi1EEEEEEEEENS3_IJNS3_IJNS3_IJS8_NS4_ILi32EEEEEENS4_ILi0EEEEEEEEEEENS_10ViewEngineIPN7cutlass6half_tEEEEEC2ERKSG_RKSL_,@function
        .size           $_ZN7cutlass13device_kernelIN5flash19enable_sm80_to_sm89INS1_16FlashAttnBwdSm80INS1_25CollectiveMainloopBwdSm80ILi2ELi2EN4cute5tupleIJNS5_1CILi128EEES8_NS7_ILi64EEEEEENS_6half_tEfNS_4arch4Sm80ELb0ELb0ELb1ELb1ELb0ELb0ELb0ELb0ELi2ELi4ELi4ELi4ELb0EEENS1_21CollectiveEpilogueBwdISA_SB_SD_Li256ELb1ELb0ELi2EEENS1_19SingleTileSchedulerILb1ELb0ELb0ELi128EEEEEEEEEvNT_6ParamsE$_ZN4cute3eso3ESOILb1ELb0EJNS_6LayoutINS_5tupleIJNS3_IJNS3_IJNS_1CILi4EEENS4_ILi2EEEEEENS4_ILi1EEEEEEEEENS3_IJNS3_IJNS3_IJS8_NS4_ILi32EEEEEENS4_ILi0EEEEEEEEEEENS_10ViewEngineIPN7cutlass6half_tEEEEEC2ERKSG_RKSL_,($_ZN7cutlass13device_kernelIN5flash19enable_sm80_to_sm89INS1_16FlashAttnBwdSm80INS1_25CollectiveMainloopBwdSm80ILi2ELi2EN4cute5tupleIJNS5_1CILi128EEES8_NS7_ILi64EEEEEENS_6half_tEfNS_4arch4Sm80ELb0ELb0ELb1ELb1ELb0ELb0ELb0ELb0ELi2ELi4ELi4ELi4ELb0EEENS1_21CollectiveEpilogueBwdISA_SB_SD_Li256ELb1ELb0ELi2EEENS1_19SingleTileSchedulerILb1ELb0ELb0ELi128EEEEEEEEEvNT_6ParamsE$_ZN4cute3eso3ESOILb1ELb0EJNS_6LayoutINS_5tupleIJNS3_IJNS3_IJNS_1CILi4EEENS4_ILi2EEEEEENS4_ILi1EEEEEEEEENS3_IJNS3_IJNS3_IJS8_NS4_ILi32EEEEEENS4_ILi0EEEEEEEEEEEiEEC2ERKSG_RKi - $_ZN7cutlass13device_kernelIN5flash19enable_sm80_to_sm89INS1_16FlashAttnBwdSm80INS1_25CollectiveMainloopBwdSm80ILi2ELi2EN4cute5tupleIJNS5_1CILi128EEES8_NS7_ILi64EEEEEENS_6half_tEfNS_4arch4Sm80ELb0ELb0ELb1ELb1ELb0ELb0ELb0ELb0ELi2ELi4ELi4ELi4ELb0EEENS1_21CollectiveEpilogueBwdISA_SB_SD_Li256ELb1ELb0ELi2EEENS1_19SingleTileSchedulerILb1ELb0ELb0ELi128EEEEEEEEEvNT_6ParamsE$_ZN4cute3eso3ESOILb1ELb0EJNS_6LayoutINS_5tupleIJNS3_IJNS3_IJNS_1CILi4EEENS4_ILi2EEEEEENS4_ILi1EEEEEEEEENS3_IJNS3_IJNS3_IJS8_NS4_ILi32EEEEEENS4_ILi0EEEEEEEEEEENS_10ViewEngineIPN7cutlass6half_tEEEEEC2ERKSG_RKSL_)
$_ZN7cutlass13device_kernelIN5flash19enable_sm80_to_sm89INS1_16FlashAttnBwdSm80INS1_25CollectiveMainloopBwdSm80ILi2ELi2EN4cute5tupleIJNS5_1CILi128EEES8_NS7_ILi64EEEEEENS_6half_tEfNS_4arch4Sm80ELb0ELb0ELb1ELb1ELb0ELb0ELb0ELb0ELi2ELi4ELi4ELi4ELb0EEENS1_21CollectiveEpilogueBwdISA_SB_SD_Li256ELb1ELb0ELi2EEENS1_19SingleTileSchedulerILb1ELb0ELb0ELi128EEEEEEEEEvNT_6ParamsE$_ZN4cute3eso3ESOILb1ELb0EJNS_6LayoutINS_5tupleIJNS3_IJNS3_IJNS_1CILi4EEENS4_ILi2EEEEEENS4_ILi1EEEEEEEEENS3_IJNS3_IJNS3_IJS8_NS4_ILi32EEEEEENS4_ILi0EEEEEEEEEEENS_10ViewEngineIPN7cutlass6half_tEEEEEC2ERKSG_RKSL_:
[----:B------:R-:W-:Y:S01]  /*86e0*/  IADD3 R12, R82, -c[0x0][0x20], RZ ;  /* 0x80000800520c7a10 */ /* 0x000fe20007ffe0ff */
[----:B------:R-:W-:Y:S01]  /*86f0*/  IMAD.MOV.U32 R37, RZ, RZ, R13 ;  /* 0x000000ffff257224 */ /* 0x000fe200078e000d */
[----:B------:R-:W-:-:S04]  /*8700*/  MOV R35, 0x0 ;  /* 0x0000000000237802 */ /* 0x000fc80000000f00 */
[----:B------:R1:W-:Y:S01]  /*8710*/  STL.64 [R12], R36 ;  /* 0x000000240c007387 */ /* 0x0003e20000100a00 */
[----:B------:R-:W-:Y:S05]  /*8720*/  RET.REL.NODEC R34 `(_ZN7cutlass13device_kernelIN5flash19enable_sm80_to_sm89INS1_16FlashAttnBwdSm80INS1_25CollectiveMainloopBwdSm80ILi2ELi2EN4cute5tupleIJNS5_1CILi128EEES8_NS7_ILi64EEEEEENS_6half_tEfNS_4arch4Sm80ELb0ELb0ELb1ELb1ELb0ELb0ELb0ELb0ELi2ELi4ELi4ELi4ELb0EEENS1_21CollectiveEpilogueBwdISA_SB_SD_Li256ELb1ELb0ELi2EEENS1_19SingleTileSchedulerILb1ELb0ELb0ELi128EEEEEEEEEvNT_6ParamsE) ;  /* 0xffff78d022007950 */ /* 0x000fea0003c3ffff */
        .type           $_ZN7cutlass13device_kernelIN5flash19enable_sm80_to_sm89INS1_16FlashAttnBwdSm80INS1_25CollectiveMainloopBwdSm80ILi2ELi2EN4cute5tupleIJNS5_1CILi128EEES8_NS7_ILi64EEEEEENS_6half_tEfNS_4arch4Sm80ELb0ELb0ELb1ELb1ELb0ELb0ELb0ELb0ELi2ELi4ELi4ELi4ELb0EEENS1_21CollectiveEpilogueBwdISA_SB_SD_Li256ELb1ELb0ELi2EEENS1_19SingleTileSchedulerILb1ELb0ELb0ELi128EEEEEEEEEvNT_6ParamsE$_ZN4cute3eso3ESOILb1ELb0EJNS_6LayoutINS_5tupleIJNS3_IJNS3_IJNS_1CILi4EEENS4_ILi2EEEEEENS4_ILi1EEEEEEEEENS3_IJNS3_IJNS3_IJS8_NS4_ILi32EEEEEENS4_ILi0EEEEEEEEEEEiEEC2ERKSG_RKi,@function
        .size           $_ZN7cutlass13device_kernelIN5flash19enable_sm80_to_sm89INS1_16FlashAttnBwdSm80INS1_25CollectiveMainloopBwdSm80ILi2ELi2EN4cute5tupleIJNS5_1CILi128EEES8_NS7_ILi64EEEEEENS_6half_tEfNS_4arch4Sm80ELb0ELb0ELb1ELb1ELb0ELb0ELb0ELb0ELi2ELi4ELi4ELi4ELb0EEENS1_21CollectiveEpilogueBwdISA_SB_SD_Li256ELb1ELb0ELi2EEENS1_19SingleTileSchedulerILb1ELb0ELb0ELi128EEEEEEEEEvNT_6ParamsE$_ZN4cute3eso3ESOILb1ELb0EJNS_6LayoutINS_5tupleIJNS3_IJNS3_IJNS_1CILi4EEENS4_ILi2EEEEEENS4_ILi1EEEEEEEEENS3_IJNS3_IJNS3_IJS8_NS4_ILi32EEEEEENS4_ILi0EEEEEEEEEEEiEEC2ERKSG_RKi,($_ZN7cutlass13device_kernelIN5flash19enable_sm80_to_sm89INS1_16FlashAttnBwdSm80INS1_25CollectiveMainloopBwdSm80ILi2ELi2EN4cute5tupleIJNS5_1CILi128EEES8_NS7_ILi64EEEEEENS_6half_tEfNS_4arch4Sm80ELb0ELb0ELb1ELb1ELb0ELb0ELb0ELb0ELi2ELi4ELi4ELi4ELb0EEENS1_21CollectiveEpilogueBwdISA_SB_SD_Li256ELb1ELb0ELi2EEENS1_19SingleTileSchedulerILb1ELb0ELb0ELi128EEEEEEEEEvNT_6ParamsE$_ZN4cute3eso3ESOILb1ELb0EJNS_6LayoutINS_5tupleIJNS3_IJNS3_IJNS_1CILi4EEENS4_ILi2EEEEEENS4_ILi1EEEEEENS3_IJS6_EEEEEENS3_IJNS3_IJNS3_IJS8_NS4_ILi32EEEEEENS4_ILi0EEEEEENS3_IJNS4_ILi64EEEEEEEEEEENS_10ViewEngineIPN7cutlass6half_tEEEEEC2ERKSJ_RKSO_ - $_ZN7cutlass13device_kernelIN5flash19enable_sm80_to_sm89INS1_16FlashAttnBwdSm80INS1_25CollectiveMainloopBwdSm80ILi2ELi2EN4cute5tupleIJNS5_1CILi128EEES8_NS7_ILi64EEEEEENS_6half_tEfNS_4arch4Sm80ELb0ELb0ELb1ELb1ELb0ELb0ELb0ELb0ELi2ELi4ELi4ELi4ELb0EEENS1_21CollectiveEpilogueBwdISA_SB_SD_Li256ELb1ELb0ELi2EEENS1_19SingleTileSchedulerILb1ELb0ELb0ELi128EEEEEEEEEvNT_6ParamsE$_ZN4cute3eso3ESOILb1ELb0EJNS_6LayoutINS_5tupleIJNS3_IJNS3_IJNS_1CILi4EEENS4_ILi2EEEEEENS4_ILi1EEEEEEEEENS3_IJNS3_IJNS3_IJS8_NS4_ILi32EEEEEENS4_ILi0EEEEEEEEEEEiEEC2ERKSG_RKi)
$_ZN7cutlass13device_kernelIN5flash19enable_sm80_to_sm89INS1_16FlashAttnBwdSm80INS1_25CollectiveMainloopBwdSm80ILi2ELi2EN4cute5tupleIJNS5_1CILi128EEES8_NS7_ILi64EEEEEENS_6half_tEfNS_4arch4Sm80ELb0ELb0ELb1ELb1ELb0ELb0ELb0ELb0ELi2ELi4ELi4ELi4ELb0EEENS1_21CollectiveEpilogueBwdISA_SB_SD_Li256ELb1ELb0ELi2EEENS1_19SingleTileSchedulerILb1ELb0ELb0ELi128EEEEEEEEEvNT_6ParamsE$_ZN4cute3eso3ESOILb1ELb0EJNS_6LayoutINS_5tupleIJNS3_IJNS3_IJNS_1CILi4EEENS4_ILi2EEEEEENS4_ILi1EEEEEEEEENS3_IJNS3_IJNS3_IJS8_NS4_ILi32EEEEEENS4_ILi0EEEEEEEEEEEiEEC2ERKSG_RKi:
[----:B------:R-:W-:Y:S02]  /*8730*/  IADD3 R12, R82, -c[0x0][0x20], RZ ;  /* 0x80000800520c7a10 */ /* 0x000fe40007ffe0ff */
[----:B------:R-:W-:-:S03]  /*8740*/  MOV R35, 0x0 ;  /* 0x0000000000237802 */ /* 0x000fc60000000f00 */
[----:B------:R1:W-:Y:S01]  /*8750*/  STL [R12], R13 ;  /* 0x0000000d0c007387 */ /* 0x0003e20000100800 */
[----:B------:R-:W-:Y:S05]  /*8760*/  RET.REL.NODEC R34 `(_ZN7cutlass13device_kernelIN5flash19enable_sm80_to_sm89INS1_16FlashAttnBwdSm80INS1_25CollectiveMainloopBwdSm80ILi2ELi2EN4cute5tupleIJNS5_1CILi128EEES8_NS7_ILi64EEEEEENS_6half_tEfNS_4arch4Sm80ELb0ELb0ELb1ELb1ELb0ELb0ELb0ELb0ELi2ELi4ELi4ELi4ELb0EEENS1_21CollectiveEpilogueBwdISA_SB_SD_Li256ELb1ELb0ELi2EEENS1_19SingleTileSchedulerILb1ELb0ELb0ELi128EEEEEEEEEvNT_6ParamsE) ;  /* 0xffff789022007950 */ /* 0x000fea0003c3ffff */
        .type           $_ZN7cutlass13device_kernelIN5flash19enable_sm80_to_sm89INS1_16FlashAttnBwdSm80INS1_25CollectiveMainloopBwdSm80ILi2ELi2EN4cute5tupleIJNS5_1CILi128EEES8_NS7_ILi64EEEEEENS_6half_tEfNS_4arch4Sm80ELb0ELb0ELb1ELb1ELb0ELb0ELb0ELb0ELi2ELi4ELi4ELi4ELb0EEENS1_21CollectiveEpilogueBwdISA_SB_SD_Li256ELb1ELb0ELi2EEENS1_19SingleTileSchedulerILb1ELb0ELb0ELi128EEEEEEEEEvNT_6ParamsE$_ZN4cute3eso3ESOILb1ELb0EJNS_6LayoutINS_5tupleIJNS3_IJNS3_IJNS_1CILi4EEENS4_ILi2EEEEEENS4_ILi1EEEEEENS3_IJS6_EEEEEENS3_IJNS3_IJNS3_IJS8_NS4_ILi32EEEEEENS4_ILi0EEEEEENS3_IJNS4_ILi64EEEEEEEEEEENS_10ViewEngineIPN7cutlass6half_tEEEEEC2ERKSJ_RKSO_,@function
        .size           $_ZN7cutlass13device_kernelIN5flash19enable_sm80_to_sm89INS1_16FlashAttnBwdSm80INS1_25CollectiveMainloopBwdSm80ILi2ELi2EN4cute5tupleIJNS5_1CILi128EEES8_NS7_ILi64EEEEEENS_6half_tEfNS_4arch4Sm80ELb0ELb0ELb1ELb1ELb0ELb0ELb0ELb0ELi2ELi4ELi4ELi4ELb0EEENS1_21CollectiveEpilogueBwdISA_SB_SD_Li256ELb1ELb0ELi2EEENS1_19SingleTileSchedulerILb1ELb0ELb0ELi128EEEEEEEEEvNT_6ParamsE$_ZN4cute3eso3ESOILb1ELb0EJNS_6LayoutINS_5tupleIJNS3_IJNS3_IJNS_1CILi4EEENS4_ILi2EEEEEENS4_ILi1EEEEEENS3_IJS6_EEEEEENS3_IJNS3_IJNS3_IJS8_NS4_ILi32EEEEEENS4_ILi0EEEEEENS3_IJNS4_ILi64EEEEEEEEEEENS_10ViewEngineIPN7cutlass6half_tEEEEEC2ERKSJ_RKSO_,($_ZN7cutlass13device_kernelIN5flash19enable_sm80_to_sm89INS1_16FlashAttnBwdSm80INS1_25CollectiveMainloopBwdSm80ILi2ELi2EN4cute5tupleIJNS5_1CILi128EEES8_NS7_ILi64EEEEEENS_6half_tEfNS_4arch4Sm80ELb0ELb0ELb1ELb1ELb0ELb0ELb0ELb0ELi2ELi4ELi4ELi4ELb0EEENS1_21CollectiveEpilogueBwdISA_SB_SD_Li256ELb1ELb0ELi2EEENS1_19SingleTileSchedulerILb1ELb0ELb0ELi128EEEEEEEEEvNT_6ParamsE$_ZN4cute3eso3ESOILb1ELb0EJNS_6LayoutINS_5tupleIJNS3_IJNS3_IJNS_1CILi4EEENS4_ILi2EEEEEENS4_ILi1EEEEEES6_EEENS3_IJNS3_IJNS3_IJS8_NS4_ILi32EEEEEENS4_ILi0EEEEEENS4_ILi64EEEEEEEENS_10ViewEngineIPN7cutlass6half_tEEEEEC2ERKSH_RKSM_ - $_ZN7cutlass13device_kernelIN5flash19enable_sm80_to_sm89INS1_16FlashAttnBwdSm80INS1_25CollectiveMainloopBwdSm80ILi2ELi2EN4cute5tupleIJNS5_1CILi128EEES8_NS7_ILi64EEEEEENS_6half_tEfNS_4arch4Sm80ELb0ELb0ELb1ELb1ELb0ELb0ELb0ELb0ELi2ELi4ELi4ELi4ELb0EEENS1_21CollectiveEpilogueBwdISA_SB_SD_Li256ELb1ELb0ELi2EEENS1_19SingleTileSchedulerILb1ELb0ELb0ELi128EEEEEEEEEvNT_6ParamsE$_ZN4cute3eso3ESOILb1ELb0EJNS_6LayoutINS_5tupleIJNS3_IJNS3_IJNS_1CILi4EEENS4_ILi2EEEEEENS4_ILi1EEEEEENS3_IJS6_EEEEEENS3_IJNS3_IJNS3_IJS8_NS4_ILi32EEEEEENS4_ILi0EEEEEENS3_IJNS4_ILi64EEEEEEEEEEENS_10ViewEngineIPN7cutlass6half_tEEEEEC2ERKSJ_RKSO_)
$_ZN7cutlass13device_kernelIN5flash19enable_sm80_to_sm89INS1_16FlashAttnBwdSm80INS1_25CollectiveMainloopBwdSm80ILi2ELi2EN4cute5tupleIJNS5_1CILi128EEES8_NS7_ILi64EEEEEENS_6half_tEfNS_4arch4Sm80ELb0ELb0ELb1ELb1ELb0ELb0ELb0ELb0ELi2ELi4ELi4ELi4ELb0EEENS1_21CollectiveEpilogueBwdISA_SB_SD_Li256ELb1ELb0ELi2EEENS1_19SingleTileSchedulerILb1ELb0ELb0ELi128EEEEEEEEEvNT_6ParamsE$_ZN4cute3eso3ESOILb1ELb0EJNS_6LayoutINS_5tupleIJNS3_IJNS3_IJNS_1CILi4EEENS4_ILi2EEEEEENS4_ILi1EEEEEENS3_IJS6_EEEEEENS3_IJNS3_IJNS3_IJS8_NS4_ILi32EEEEEENS4_ILi0EEEEEENS3_IJNS4_ILi64EEEEEEEEEEENS_10ViewEngineIPN7cutlass6half_tEEEEEC2ERKSJ_RKSO_:
[----:B------:R-:W-:Y:S02]  /*8770*/  IADD3 R36, R82, -c[0x0][0x20], RZ ;  /* 0x8000080052247a10 */ /* 0x000fe40007ffe0ff */
[----:B------:R-:W-:-:S03]  /*8780*/  MOV R39, 0x0 ;  /* 0x0000000000277802 */ /* 0x000fc60000000f00 */
[----:B------:R1:W-:Y:S01]  /*8790*/  STL.64 [R36], R2 ;  /* 0x0000000224007387 */ /* 0x0003e20000100a00 */
[----:B------:R-:W-:Y:S05]  /*87a0*/  RET.REL.NODEC R38 `(_ZN7cutlass13device_kernelIN5flash19enable_sm80_to_sm89INS1_16FlashAttnBwdSm80INS1_25CollectiveMainloopBwdSm80ILi2ELi2EN4cute5tupleIJNS5_1CILi128EEES8_NS7_ILi64EEEEEENS_6half_tEfNS_4arch4Sm80ELb0ELb0ELb1ELb1ELb0ELb0ELb0ELb0ELi2ELi4ELi4ELi4ELb0EEENS1_21CollectiveEpilogueBwdISA_SB_SD_Li256ELb1ELb0ELi2EEENS1_19SingleTileSchedulerILb1ELb0ELb0ELi128EEEEEEEEEvNT_6ParamsE) ;  /* 0xffff785026007950 */ /* 0x000fea0003c3ffff */
        .type           $_ZN7cutlass13device_kernelIN5flash19enable_sm80_to_sm89INS1_16FlashAttnBwdSm80INS1_25CollectiveMainloopBwdSm80ILi2ELi2EN4cute5tupleIJNS5_1CILi128EEES8_NS7_ILi64EEEEEENS_6half_tEfNS_4arch4Sm80ELb0ELb0ELb1ELb1ELb0ELb0ELb0ELb0ELi2ELi4ELi4ELi4ELb0EEENS1_21CollectiveEpilogueBwdISA_SB_SD_Li256ELb1ELb0ELi2EEENS1_19SingleTileSchedulerILb1ELb0ELb0ELi128EEEEEEEEEvNT_6ParamsE$_ZN4cute3eso3ESOILb1ELb0EJNS_6LayoutINS_5tupleIJNS3_IJNS3_IJNS_1CILi4EEENS4_ILi2EEEEEENS4_ILi1EEEEEES6_EEENS3_IJNS3_IJNS3_IJS8_NS4_ILi32EEEEEENS4_ILi0EEEEEENS4_ILi64EEEEEEEENS_10ViewEngineIPN7cutlass6half_tEEEEEC2ERKSH_RKSM_,@function
        .size           $_ZN7cutlass13device_kernelIN5flash19enable_sm80_to_sm89INS1_16FlashAttnBwdSm80INS1_25CollectiveMainloopBwdSm80ILi2ELi2EN4cute5tupleIJNS5_1CILi128EEES8_NS7_ILi64EEEEEENS_6half_tEfNS_4arch4Sm80ELb0ELb0ELb1ELb1ELb0ELb0ELb0ELb0ELi2ELi4ELi4ELi4ELb0EEENS1_21CollectiveEpilogueBwdISA_SB_SD_Li256ELb1ELb0ELi2EEENS1_19SingleTileSchedulerILb1ELb0ELb0ELi128EEEEEEEEEvNT_6ParamsE$_ZN4cute3eso3ESOILb1ELb0EJNS_6LayoutINS_5tupleIJNS3_IJNS3_IJNS_1CILi4EEENS4_ILi2EEEEEENS4_ILi1EEEEEES6_EEENS3_IJNS3_IJNS3_IJS8_NS4_ILi32EEEEEENS4_ILi0EEEEEENS4_ILi64EEEEEEEENS_10ViewEngineIPN7cutlass6half_tEEEEEC2ERKSH_RKSM_,($_ZN7cutlass13device_kernelIN5flash19enable_sm80_to_sm89INS1_16FlashAttnBwdSm80INS1_25CollectiveMainloopBwdSm80ILi2ELi2EN4cute5tupleIJNS5_1CILi128EEES8_NS7_ILi64EEEEEENS_6half_tEfNS_4arch4Sm80ELb0ELb0ELb1ELb1ELb0ELb0ELb0ELb0ELi2ELi4ELi4ELi4ELb0EEENS1_21CollectiveEpilogueBwdISA_SB_SD_Li256ELb1ELb0ELi2EEENS1_19SingleTileSchedulerILb1ELb0ELb0ELi128EEEEEEEEEvNT_6ParamsE$_ZN4cute3eso3ESOILb1ELb0EJNS_6LayoutINS_5tupleIJNS3_IJNS3_IJNS_1CILi4EEENS4_ILi2EEEEEENS4_ILi1EEEEEES6_EEENS3_IJNS3_IJNS3_IJS8_NS4_ILi32EEEEEENS4_ILi0EEEEEENS4_ILi64EEEEEEEEiEEC2ERKSH_RKi - $_ZN7cutlass13device_kernelIN5flash19enable_sm80_to_sm89INS1_16FlashAttnBwdSm80INS1_25CollectiveMainloopBwdSm80ILi2ELi2EN4cute5tupleIJNS5_1CILi128EEES8_NS7_ILi64EEEEEENS_6half_tEfNS_4arch4Sm80ELb0ELb0ELb1ELb1ELb0ELb0ELb0ELb0ELi2ELi4ELi4ELi4ELb0EEENS1_21CollectiveEpilogueBwdISA_SB_SD_Li256ELb1ELb0ELi2EEENS1_19SingleTileSchedulerILb1ELb0ELb0ELi128EEEEEEEEEvNT_6ParamsE$_ZN4cute3eso3ESOILb1ELb0EJNS_6LayoutINS_5tupleIJNS3_IJNS3_IJNS_1CILi4EEENS4_ILi2EEEEEENS4_ILi1EEEEEES6_EEENS3_IJNS3_IJNS3_IJS8_NS4_ILi32EEEEEENS4_ILi0EEEEEENS4_ILi64EEEEEEEENS_10ViewEngineIPN7cutlass6half_tEEEEEC2ERKSH_RKSM_)
$_ZN7cutlass13device_kernelIN5flash19enable_sm80_to_sm89INS1_16FlashAttnBwdSm80INS1_25CollectiveMainloopBwdSm80ILi2ELi2EN4cute5tupleIJNS5_1CILi128EEES8_NS7_ILi64EEEEEENS_6half_tEfNS_4arch4Sm80ELb0ELb0ELb1ELb1ELb0ELb0ELb0ELb0ELi2ELi4ELi4ELi4ELb0EEENS1_21CollectiveEpilogueBwdISA_SB_SD_Li256ELb1ELb0ELi2EEENS1_19SingleTileSchedulerILb1ELb0ELb0ELi128EEEEEEEEEvNT_6ParamsE$_ZN4cute3eso3ESOILb1ELb0EJNS_6LayoutINS_5tupleIJNS3_IJNS3_IJNS_1CILi4EEENS4_ILi2EEEEEENS4_ILi1EEEEEES6_EEENS3_IJNS3_IJNS3_IJS8_NS4_ILi32EEEEEENS4_ILi0EEEEEENS4_ILi64EEEEEEEENS_10ViewEngineIPN7cutlass6half_tEEEEEC2ERKSH_RKSM_:
[----:B------:R-:W-:Y:S01]  /*87b0*/  IADD3 R2, R82, -c[0x0][0x20], RZ ;  /* 0x8000080052027a10 */ /* 0x000fe20007ffe0ff */
[----:B------:R-:W-:Y:S01]  /*87c0*/  IMAD.MOV.U32 R39, RZ, RZ, R3 ;  /* 0x000000ffff277224 */ /* 0x000fe200078e0003 */
[----:B------:R-:W-:Y:S01]  /*87d0*/  MOV R40, R36 ;  /* 0x0000002400287202 */ /* 0x000fe20000000f00 */
[----:B------:R-:W-:-:S03]  /*87e0*/  IMAD.MOV.U32 R41, RZ, RZ, 0x0 ;  /* 0x00000000ff297424 */ /* 0x000fc600078e00ff */
[----:B------:R1:W-:Y:S01]  /*87f0*/  STL.64 [R2], R38 ;  /* 0x0000002602007387 */ /* 0x0003e20000100a00 */
[----:B------:R-:W-:Y:S05]  /*8800*/  RET.REL.NODEC R40 `(_ZN7cutlass13device_kernelIN5flash19enable_sm80_to_sm89INS1_16FlashAttnBwdSm80INS1_25CollectiveMainloopBwdSm80ILi2ELi2EN4cute5tupleIJNS5_1CILi128EEES8_NS7_ILi64EEEEEENS_6half_tEfNS_4arch4Sm80ELb0ELb0ELb1ELb1ELb0ELb0ELb0ELb0ELi2ELi4ELi4ELi4ELb0EEENS1_21CollectiveEpilogueBwdISA_SB_SD_Li256ELb1ELb0ELi2EEENS1_19SingleTileSchedulerILb1ELb0ELb0ELi128EEEEEEEEEvNT_6ParamsE) ;  /* 0xffff77f028007950 */ /* 0x000fea0003c3ffff */
        .type           $_ZN7cutlass13device_kernelIN5flash19enable_sm80_to_sm89INS1_16FlashAttnBwdSm80INS1_25CollectiveMainloopBwdSm80ILi2ELi2EN4cute5tupleIJNS5_1CILi128EEES8_NS7_ILi64EEEEEENS_6half_tEfNS_4arch4Sm80ELb0ELb0ELb1ELb1ELb0ELb0ELb0ELb0ELi2ELi4ELi4ELi4ELb0EEENS1_21CollectiveEpilogueBwdISA_SB_SD_Li256ELb1ELb0ELi2EEENS1_19SingleTileSchedulerILb1ELb0ELb0ELi128EEEEEEEEEvNT_6ParamsE$_ZN4cute3eso3ESOILb1ELb0EJNS_6LayoutINS_5tupleIJNS3_IJNS3_IJNS_1CILi4EEENS4_ILi2EEEEEENS4_ILi1EEEEEES6_EEENS3_IJNS3_IJNS3_IJS8_NS4_ILi32EEEEEENS4_ILi0EEEEEENS4_ILi64EEEEEEEEiEEC2ERKSH_RKi,@function
        .size           $_ZN7cutlass13device_kernelIN5flash19enable_sm80_to_sm89INS1_16FlashAttnBwdSm80INS1_25CollectiveMainloopBwdSm80ILi2ELi2EN4cute5tupleIJNS5_1CILi128EEES8_NS7_ILi64EEEEEENS_6half_tEfNS_4arch4Sm80ELb0ELb0ELb1ELb1ELb0ELb0ELb0ELb0ELi2ELi4ELi4ELi4ELb0EEENS1_21CollectiveEpilogueBwdISA_SB_SD_Li256ELb1ELb0ELi2EEENS1_19SingleTileSchedulerILb1ELb0ELb0ELi128EEEEEEEEEvNT_6ParamsE$_ZN4cute3eso3ESOILb1ELb0EJNS_6LayoutINS_5tupleIJNS3_IJNS3_IJNS_1CILi4EEENS4_ILi2EEEEEENS4_ILi1EEEEEES6_EEENS3_IJNS3_IJNS3_IJS8_NS4_ILi32EEEEEENS4_ILi0EEEEEENS4_ILi64EEEEEEEEiEEC2ERKSH_RKi,($_ZN7cutlass13device_kernelIN5flash19enable_sm80_to_sm89INS1_16FlashAttnBwdSm80INS1_25CollectiveMainloopBwdSm80ILi2ELi2EN4cute5tupleIJNS5_1CILi128EEES8_NS7_ILi64EEEEEENS_6half_tEfNS_4arch4Sm80ELb0ELb0ELb1ELb1ELb0ELb0ELb0ELb0ELi2ELi4ELi4ELi4ELb0EEENS1_21CollectiveEpilogueBwdISA_SB_SD_Li256ELb1ELb0ELi2EEENS1_19SingleTileSchedulerILb1ELb0ELb0ELi128EEEEEEEEEvNT_6ParamsE$_ZN4cute3eso3ESOILb1ELb0EJNS_6LayoutINS_5tupleIJNS3_IJNS3_IJNS_1CILi4EEENS4_ILi2EEEEEENS4_ILi1EEEEEES6_NS4_ILi8EEEEEENS3_IJNS3_IJNS3_IJS8_NS4_ILi32EEEEEENS4_ILi0EEEEEENS4_ILi64EEES5_EEEEENS_10ViewEngineIPN7cutlass6half_tEEEEEC2ERKSI_RKSN_ - $_ZN7cutlass13device_kernelIN5flash19enable_sm80_to_sm89INS1_16FlashAttnBwdSm80INS1_25CollectiveMainloopBwdSm80ILi2ELi2EN4cute5tupleIJNS5_1CILi128EEES8_NS7_ILi64EEEEEENS_6half_tEfNS_4arch4Sm80ELb0ELb0ELb1ELb1ELb0ELb0ELb0ELb0ELi2ELi4ELi4ELi4ELb0EEENS1_21CollectiveEpilogueBwdISA_SB_SD_Li256ELb1ELb0ELi2EEENS1_19SingleTileSchedulerILb1ELb0ELb0ELi128EEEEEEEEEvNT_6ParamsE$_ZN4cute3eso3ESOILb1ELb0EJNS_6LayoutINS_5tupleIJNS3_IJNS3_IJNS_1CILi4EEENS4_ILi2EEEEEENS4_ILi1EEEEEES6_EEENS3_IJNS3_IJNS3_IJS8_NS4_ILi32EEEEEENS4_ILi0EEEEEENS4_ILi64EEEEEEEEiEEC2ERKSH_RKi)
$_ZN7cutlass13device_kernelIN5flash19enable_sm80_to_sm89INS1_16FlashAttnBwdSm80INS1_25CollectiveMainloopBwdSm80ILi2ELi2EN4cute5tupleIJNS5_1CILi128EEES8_NS7_ILi64EEEEEENS_6half_tEfNS_4arch4Sm80ELb0ELb0ELb1ELb1ELb0ELb0ELb0ELb0ELi2ELi4ELi4ELi4ELb0EEENS1_21CollectiveEpilogueBwdISA_SB_SD_Li256ELb1ELb0ELi2EEENS1_19SingleTileSchedulerILb1ELb0ELb0ELi128EEEEEEEEEvNT_6ParamsE$_ZN4cute3eso3ESOILb1ELb0EJNS_6LayoutINS_5tupleIJNS3_IJNS3_IJNS_1CILi4EEENS4_ILi2EEEEEENS4_ILi1EEEEEES6_EEENS3_IJNS3_IJNS3_IJS8_NS4_ILi32EEEEEENS4_ILi0EEEEEENS4_ILi64EEEEEEEEiEEC2ERKSH_RKi:
[----:B------:R-:W-:Y:S01]  /*8810*/  IADD3 R2, R82, -c[0x0][0x20], RZ ;  /* 0x8000080052027a10 */ /* 0x000fe20007ffe0ff */
[----:B------:R-:W-:Y:S01]  /*8820*/  IMAD.MOV.U32 R38, RZ, RZ, R36 ;  /* 0x000000ffff267224 */ /* 0x000fe200078e0024 */
[----:B------:R-:W-:-:S03]  /*8830*/  MOV R39, 0x0 ;  /* 0x0000000000277802 */ /* 0x000fc60000000f00 */
[----:B------:R1:W-:Y:S01]  /*8840*/  STL [R2], R3 ;  /* 0x0000000302007387 */ /* 0x0003e20000100800 */
[----:B------:R-:W-:Y:S05]  /*8850*/  RET.REL.NODEC R38 `(_ZN7cutlass13device_kernelIN5flash19enable_sm80_to_sm89INS1_16FlashAttnBwdSm80INS1_25CollectiveMainloopBwdSm80ILi2ELi2EN4cute5tupleIJNS5_1CILi128EEES8_NS7_ILi64EEEEEENS_6half_tEfNS_4arch4Sm80ELb0ELb0ELb1ELb1ELb0ELb0ELb0ELb0ELi2ELi4ELi4ELi4ELb0EEENS1_21CollectiveEpilogueBwdISA_SB_SD_Li256ELb1ELb0ELi2EEENS1_19SingleTileSchedulerILb1ELb0ELb0ELi128EEEEEEEEEvNT_6ParamsE) ;  /* 0xffff77a026007950 */ /* 0x000fea0003c3ffff */
        .type           $_ZN7cutlass13device_kernelIN5flash19enable_sm80_to_sm89INS1_16FlashAttnBwdSm80INS1_25CollectiveMainloopBwdSm80ILi2ELi2EN4cute5tupleIJNS5_1CILi128EEES8_NS7_ILi64EEEEEENS_6half_tEfNS_4arch4Sm80ELb0ELb0ELb1ELb1ELb0ELb0ELb0ELb0ELi2ELi4ELi4ELi4ELb0EEENS1_21CollectiveEpilogueBwdISA_SB_SD_Li256ELb1ELb0ELi2EEENS1_19SingleTileSchedulerILb1ELb0ELb0ELi128EEEEEEEEEvNT_6ParamsE$_ZN4cute3eso3ESOILb1ELb0EJNS_6LayoutINS_5tupleIJNS3_IJNS3_IJNS_1CILi4EEENS4_ILi2EEEEEENS4_ILi1EEEEEES6_NS4_ILi8EEEEEENS3_IJNS3_IJNS3_IJS8_NS4_ILi32EEEEEENS4_ILi0EEEEEENS4_ILi64EEES5_EEEEENS_10ViewEngineIPN7cutlass6half_tEEEEEC2ERKSI_RKSN_,@function
        .size           $_ZN7cutlass13device_kernelIN5flash19enable_sm80_to_sm89INS1_16FlashAttnBwdSm80INS1_25CollectiveMainloopBwdSm80ILi2ELi2EN4cute5tupleIJNS5_1CILi128EEES8_NS7_ILi64EEEEEENS_6half_tEfNS_4arch4Sm80ELb0ELb0ELb1ELb1ELb0ELb0ELb0ELb0ELi2ELi4ELi4ELi4ELb0EEENS1_21CollectiveEpilogueBwdISA_SB_SD_Li256ELb1ELb0ELi2EEENS1_19SingleTileSchedulerILb1ELb0ELb0ELi128EEEEEEEEEvNT_6ParamsE$_ZN4cute3eso3ESOILb1ELb0EJNS_6LayoutINS_5tupleIJNS3_IJNS3_IJNS_1CILi4EEENS4_ILi2EEEEEENS4_ILi1EEEEEES6_NS4_ILi8EEEEEENS3_IJNS3_IJNS3_IJS8_NS4_ILi32EEEEEENS4_ILi0EEEEEENS4_ILi64EEES5_EEEEENS_10ViewEngineIPN7cutlass6half_tEEEEEC2ERKSI_RKSN_,($_ZN7cutlass13device_kernelIN5flash19enable_sm80_to_sm89INS1_16FlashAttnBwdSm80INS1_25CollectiveMainloopBwdSm80ILi2ELi2EN4cute5tupleIJNS5_1CILi128EEES8_NS7_ILi64EEEEEENS_6half_tEfNS_4arch4Sm80ELb0ELb0ELb1ELb1ELb0ELb0ELb0ELb0ELi2ELi4ELi4ELi4ELb0EEENS1_21CollectiveEpilogueBwdISA_SB_SD_Li256ELb1ELb0ELi2EEENS1_19SingleTileSchedulerILb1ELb0ELb0ELi128EEEEEEEEEvNT_6ParamsE$_ZN4cute3eso3ESOILb1ELb0EJNS_6LayoutINS_5tupleIJNS3_IJNS3_IJNS_1CILi8EEENS4_ILi1EEEEEES6_EEENS3_IJNS3_IJS6_S6_EEENS4_ILi2EEEEEEEEENS3_IJNS3_IJNS3_IJS6_NS4_ILi0EEEEEESD_EEENS3_IJNS3_IJSD_SD_EEENS4_ILi4096EEEEEEEEEEENS_10ViewEngineINS_8smem_ptrIPN7cutlass6half_tEEEEEEEC2ERKSK_RKSR_ - $_ZN7cutlass13device_kernelIN5flash19enable_sm80_to_sm89INS1_16FlashAttnBwdSm80INS1_25CollectiveMainloopBwdSm80ILi2ELi2EN4cute5tupleIJNS5_1CILi128EEES8_NS7_ILi64EEEEEENS_6half_tEfNS_4arch4Sm80ELb0ELb0ELb1ELb1ELb0ELb0ELb0ELb0ELi2ELi4ELi4ELi4ELb0EEENS1_21CollectiveEpilogueBwdISA_SB_SD_Li256ELb1ELb0ELi2EEENS1_19SingleTileSchedulerILb1ELb0ELb0ELi128EEEEEEEEEvNT_6ParamsE$_ZN4cute3eso3ESOILb1ELb0EJNS_6LayoutINS_5tupleIJNS3_IJNS3_IJNS_1CILi4EEENS4_ILi2EEEEEENS4_ILi1EEEEEES6_NS4_ILi8EEEEEENS3_IJNS3_IJNS3_IJS8_NS4_ILi32EEEEEENS4_ILi0EEEEEENS4_ILi64EEES5_EEEEENS_10ViewEngineIPN7cutlass6half_tEEEEEC2ERKSI_RKSN_)
$_ZN7cutlass13device_kernelIN5flash19enable_sm80_to_sm89INS1_16FlashAttnBwdSm80INS1_25CollectiveMainloopBwdSm80ILi2ELi2EN4cute5tupleIJNS5_1CILi128EEES8_NS7_ILi64EEEEEENS_6half_tEfNS_4arch4Sm80ELb0ELb0ELb1ELb1ELb0ELb0ELb0ELb0ELi2ELi4ELi4ELi4ELb0EEENS1_21CollectiveEpilogueBwdISA_SB_SD_Li256ELb1ELb0ELi2EEENS1_19SingleTileSchedulerILb1ELb0ELb0ELi128EEEEEEEEEvNT_6ParamsE$_ZN4cute3eso3ESOILb1ELb0EJNS_6LayoutINS_5tupleIJNS3_IJNS3_IJNS_1CILi4EEENS4_ILi2EEEEEENS4_ILi1EEEEEES6_NS4_ILi8EEEEEENS3_IJNS3_IJNS3_IJS8_NS4_ILi32EEEEEENS4_ILi0EEEEEENS4_ILi64EEES5_EEEEENS_10ViewEngineIPN7cutlass6half_tEEEEEC2ERKSI_RKSN_:
[----:B------:R-:W-:Y:S01]  /*8860*/  IADD3 R2, R82, -c[0x0][0x20], RZ ;  /* 0x8000080052027a10 */ /* 0x000fe20007ffe0ff */
[----:B------:R-:W-:Y:S01]  /*8870*/  IMAD.MOV.U32 R12, RZ, RZ, R9 ;  /* 0x000000ffff0c7224 */ /* 0x000fe200078e0009 */
[----:B------:R-:W-:Y:S01]  /*8880*/  MOV R13, R3 ;  /* 0x00000003000d7202 */ /* 0x000fe20000000f00 */
[----:B------:R-:W-:-:S04]  /*8890*/  IMAD.MOV.U32 R11, RZ, RZ, 0x0 ;  /* 0x00000000ff0b7424 */ /* 0x000fc800078e00ff */
[----:B------:R1:W-:Y:S01]  /*88a0*/  STL.64 [R2], R12 ;  /* 0x0000000c02007387 */ /* 0x0003e20000100a00 */
[----:B------:R-:W-:Y:S05]  /*88b0*/  RET.REL.NODEC R10 `(_ZN7cutlass13device_kernelIN5flash19enable_sm80_to_sm89INS1_16FlashAttnBwdSm80INS1_25CollectiveMainloopBwdSm80ILi2ELi2EN4cute5tupleIJNS5_1CILi128EEES8_NS7_ILi64EEEEEENS_6half_tEfNS_4arch4Sm80ELb0ELb0ELb1ELb1ELb0ELb0ELb0ELb0ELi2ELi4ELi4ELi4ELb0EEENS1_21CollectiveEpilogueBwdISA_SB_SD_Li256ELb1ELb0ELi2EEENS1_19SingleTileSchedulerILb1ELb0ELb0ELi128EEEEEEEEEvNT_6ParamsE) ;  /* 0xffff77400a007950 */ /* 0x000fea0003c3ffff */
        .type           $_ZN7cutlass13device_kernelIN5flash19enable_sm80_to_sm89INS1_16FlashAttnBwdSm80INS1_25CollectiveMainloopBwdSm80ILi2ELi2EN4cute5tupleIJNS5_1CILi128EEES8_NS7_ILi64EEEEEENS_6half_tEfNS_4arch4Sm80ELb0ELb0ELb1ELb1ELb0ELb0ELb0ELb0ELi2ELi4ELi4ELi4ELb0EEENS1_21CollectiveEpilogueBwdISA_SB_SD_Li256ELb1ELb0ELi2EEENS1_19SingleTileSchedulerILb1ELb0ELb0ELi128EEEEEEEEEvNT_6ParamsE$_ZN4cute3eso3ESOILb1ELb0EJNS_6LayoutINS_5tupleIJNS3_IJNS3_IJNS_1CILi8EEENS4_ILi1EEEEEES6_EEENS3_IJNS3_IJS6_S6_EEENS4_ILi2EEEEEEEEENS3_IJNS3_IJNS3_IJS6_NS4_ILi0EEEEEESD_EEENS3_IJNS3_IJSD_SD_EEENS4_ILi4096EEEEEEEEEEENS_10ViewEngineINS_8smem_ptrIPN7cutlass6half_tEEEEEEEC2ERKSK_RKSR_,@function
        .size           $_ZN7cutlass13device_kernelIN5flash19enable_sm80_to_sm89INS1_16FlashAttnBwdSm80INS1_25CollectiveMainloopBwdSm80ILi2ELi2EN4cute5tupleIJNS5_1CILi128EEES8_NS7_ILi64EEEEEENS_6half_tEfNS_4arch4Sm80ELb0ELb0ELb1ELb1ELb0ELb0ELb0ELb0ELi2ELi4ELi4ELi4ELb0EEENS1_21CollectiveEpilogueBwdISA_SB_SD_Li256ELb1ELb0ELi2EEENS1_19SingleTileSchedulerILb1ELb0ELb0ELi128EEEEEEEEEvNT_6ParamsE$_ZN4cute3eso3ESOILb1ELb0EJNS_6LayoutINS_5tupleIJNS3_IJNS3_IJNS_1CILi8EEENS4_ILi1EEEEEES6_EEENS3_IJNS3_IJS6_S6_EEENS4_ILi2EEEEEEEEENS3_IJNS3_IJNS3_IJS6_NS4_ILi0EEEEEESD_EEENS3_IJNS3_IJSD_SD_EEENS4_ILi4096EEEEEEEEEEENS_10ViewEngineINS_8smem_ptrIPN7cutlass6half_tEEEEEEEC2ERKSK_RKSR_,($_ZN7cutlass13device_kernelIN5flash19enable_sm80_to_sm89INS1_16FlashAttnBwdSm80INS1_25CollectiveMainloopBwdSm80ILi2ELi2EN4cute5tupleIJNS5_1CILi128EEES8_NS7_ILi64EEEEEENS_6half_tEfNS_4arch4Sm80ELb0ELb0ELb1ELb1ELb0ELb0ELb0ELb0ELi2ELi4ELi4ELi4ELb0EEENS1_21CollectiveEpilogueBwdISA_SB_SD_Li256ELb1ELb0ELi2EEENS1_19SingleTileSchedulerILb1ELb0ELb0ELi128EEEEEEEEEvNT_6ParamsE$_ZN4cute3eso3ESOILb1ELb0EJNS_6LayoutINS_5tupleIJNS3_IJNS3_IJNS_1CILi8EEENS4_ILi1EEEEEES6_EEENS3_IJNS3_IJS6_S6_EEENS4_ILi2EEEEEEEEENS3_IJNS3_IJNS3_IJS6_NS4_ILi0EEEEEESD_EEENS3_IJNS3_IJSD_SD_EEENS4_ILi64EEEEEEEEEEENS_10ViewEngineIPN7cutlass6half_tEEEEEC2ERKSK_RKSP_ - $_ZN7cutlass13device_kernelIN5flash19enable_sm80_to_sm89INS1_16FlashAttnBwdSm80INS1_25CollectiveMainloopBwdSm80ILi2ELi2EN4cute5tupleIJNS5_1CILi128EEES8_NS7_ILi64EEEEEENS_6half_tEfNS_4arch4Sm80ELb0ELb0ELb1ELb1ELb0ELb0ELb0ELb0ELi2ELi4ELi4ELi4ELb0EEENS1_21CollectiveEpilogueBwdISA_SB_SD_Li256ELb1ELb0ELi2EEENS1_19SingleTileSchedulerILb1ELb0ELb0ELi128EEEEEEEEEvNT_6ParamsE$_ZN4cute3eso3ESOILb1ELb0EJNS_6LayoutINS_5tupleIJNS3_IJNS3_IJNS_1CILi8EEENS4_ILi1EEEEEES6_EEENS3_IJNS3_IJS6_S6_EEENS4_ILi2EEEEEEEEENS3_IJNS3_IJNS3_IJS6_NS4_ILi0EEEEEESD_EEENS3_IJNS3_IJSD_SD_EEENS4_ILi4096EEEEEEEEEEENS_10ViewEngineINS_8smem_ptrIPN7cutlass6half_tEEEEEEEC2ERKSK_RKSR_)
$_ZN7cutlass13device_kernelIN5flash19enable_sm80_to_sm89INS1_16FlashAttnBwdSm80INS1_25CollectiveMainloopBwdSm80ILi2ELi2EN4cute5tupleIJNS5_1CILi128EEES8_NS7_ILi64EEEEEENS_6half_tEfNS_4arch4Sm80ELb0ELb0ELb1ELb1ELb0ELb0ELb0ELb0ELi2ELi4ELi4ELi4ELb0EEENS1_21CollectiveEpilogueBwdISA_SB_SD_Li256ELb1ELb0ELi2EEENS1_19SingleTileSchedulerILb1ELb0ELb0ELi128EEEEEEEEEvNT_6ParamsE$_ZN4cute3eso3ESOILb1ELb0EJNS_6LayoutINS_5tupleIJNS3_IJNS3_IJNS_1CILi8EEENS4_ILi1EEEEEES6_EEENS3_IJNS3_IJS6_S6_EEENS4_ILi2EEEEEEEEENS3_IJNS3_IJNS3_IJS6_NS4_ILi0EEEEEESD_EEENS3_IJNS3_IJSD_SD_EEENS4_ILi4096EEEEEEEEEEENS_10ViewEngineINS_8smem_ptrIPN7cutlass6half_tEEEEEEEC2ERKSK_RKSR_:
[----:B------:R-:W-:Y:S02]  /*88c0*/  IADD3 R2, R82, -c[0x0][0x20], RZ ;  /* 0x8000080052027a10 */ /* 0x000fe40007ffe0ff */
[----:B------:R-:W-:-:S03]  /*88d0*/  MOV R47, 0x0 ;  /* 0x00000000002f7802 */ /* 0x000fc60000000f00 */
[----:B------:R1:W-:Y:S01]  /*88e0*/  STL.64 [R2], R36 ;  /* 0x0000002402007387 */ /* 0x0003e20000100a00 */
[----:B------:R-:W-:Y:S05]  /*88f0*/  RET.REL.NODEC R46 `(_ZN7cutlass13device_kernelIN5flash19enable_sm80_to_sm89INS1_16FlashAttnBwdSm80INS1_25CollectiveMainloopBwdSm80ILi2ELi2EN4cute5tupleIJNS5_1CILi128EEES8_NS7_ILi64EEEEEENS_6half_tEfNS_4arch4Sm80ELb0ELb0ELb1ELb1ELb0ELb0ELb0ELb0ELi2ELi4ELi4ELi4ELb0EEENS1_21CollectiveEpilogueBwdISA_SB_SD_Li256ELb1ELb0ELi2EEENS1_19SingleTileSchedulerILb1ELb0ELb0ELi128EEEEEEEEEvNT_6ParamsE) ;  /* 0xffff77002e007950 */ /* 0x000fea0003c3ffff */
        .type           $_ZN7cutlass13device_kernelIN5flash19enable_sm80_to_sm89INS1_16FlashAttnBwdSm80INS1_25CollectiveMainloopBwdSm80ILi2ELi2EN4cute5tupleIJNS5_1CILi128EEES8_NS7_ILi64EEEEEENS_6half_tEfNS_4arch4Sm80ELb0ELb0ELb1ELb1ELb0ELb0ELb0ELb0ELi2ELi4ELi4ELi4ELb0EEENS1_21CollectiveEpilogueBwdISA_SB_SD_Li256ELb1ELb0ELi2EEENS1_19SingleTileSchedulerILb1ELb0ELb0ELi128EEEEEEEEEvNT_6ParamsE$_ZN4cute3eso3ESOILb1ELb0EJNS_6LayoutINS_5tupleIJNS3_IJNS3_IJNS_1CILi8EEENS4_ILi1EEEEEES6_EEENS3_IJNS3_IJS6_S6_EEENS4_ILi2EEEEEEEEENS3_IJNS3_IJNS3_IJS6_NS4_ILi0EEEEEESD_EEENS3_IJNS3_IJSD_SD_EEENS4_ILi64EEEEEEEEEEENS_10ViewEngineIPN7cutlass6half_tEEEEEC2ERKSK_RKSP_,@function
        .size           $_ZN7cutlass13device_kernelIN5flash19enable_sm80_to_sm89INS1_16FlashAttnBwdSm80INS1_25CollectiveMainloopBwdSm80ILi2ELi2EN4cute5tupleIJNS5_1CILi128EEES8_NS7_ILi64EEEEEENS_6half_tEfNS_4arch4Sm80ELb0ELb0ELb1ELb1ELb0ELb0ELb0ELb0ELi2ELi4ELi4ELi4ELb0EEENS1_21CollectiveEpilogueBwdISA_SB_SD_Li256ELb1ELb0ELi2EEENS1_19SingleTileSchedulerILb1ELb0ELb0ELi128EEEEEEEEEvNT_6ParamsE$_ZN4cute3eso3ESOILb1ELb0EJNS_6LayoutINS_5tupleIJNS3_IJNS3_IJNS_1CILi8EEENS4_ILi1EEEEEES6_EEENS3_IJNS3_IJS6_S6_EEENS4_ILi2EEEEEEEEENS3_IJNS3_IJNS3_IJS6_NS4_ILi0EEEEEESD_EEENS3_IJNS3_IJSD_SD_EEENS4_ILi64EEEEEEEEEEENS_10ViewEngineIPN7cutlass6half_tEEEEEC2ERKSK_RKSP_,($_ZN7cutlass13device_kernelIN5flash19enable_sm80_to_sm89INS1_16FlashAttnBwdSm80INS1_25CollectiveMainloopBwdSm80ILi2ELi2EN4cute5tupleIJNS5_1CILi128EEES8_NS7_ILi64EEEEEENS_6half_tEfNS_4arch4Sm80ELb0ELb0ELb1ELb1ELb0ELb0ELb0ELb0ELi2ELi4ELi4ELi4ELb0EEENS1_21CollectiveEpilogueBwdISA_SB_SD_Li256ELb1ELb0ELi2EEENS1_19SingleTileSchedulerILb1ELb0ELb0ELi128EEEEEEEEEvNT_6ParamsE$_ZN4cute3eso3ESOILb1ELb0EJNS_6LayoutINS_5tupleIJNS3_IJNS3_IJNS_1CILi8EEENS4_ILi1EEEEEES6_EEENS3_IJNS3_IJS6_S6_EEENS4_ILi2EEEEEEEEENS3_IJNS3_IJNS3_IJS6_NS4_ILi0EEEEEESD_EEENS3_IJNS3_IJSD_SD_EEENS4_ILi8192EEEEEEEEEEENS_10ViewEngineINS_8smem_ptrIPN7cutlass6half_tEEEEEEEC2ERKSK_RKSR_ - $_ZN7cutlass13device_kernelIN5flash19enable_sm80_to_sm89INS1_16FlashAttnBwdSm80INS1_25CollectiveMainloopBwdSm80ILi2ELi2EN4cute5tupleIJNS5_1CILi128EEES8_NS7_ILi64EEEEEENS_6half_tEfNS_4arch4Sm80ELb0ELb0ELb1ELb1ELb0ELb0ELb0ELb0ELi2ELi4ELi4ELi4ELb0EEENS1_21CollectiveEpilogueBwdISA_SB_SD_Li256ELb1ELb0ELi2EEENS1_19SingleTileSchedulerILb1ELb0ELb0ELi128EEEEEEEEEvNT_6ParamsE$_ZN4cute3eso3ESOILb1ELb0EJNS_6LayoutINS_5tupleIJNS3_IJNS3_IJNS_1CILi8EEENS4_ILi1EEEEEES6_EEENS3_IJNS3_IJS6_S6_EEENS4_ILi2EEEEEEEEENS3_IJNS3_IJNS3_IJS6_NS4_ILi0EEEEEESD_EEENS3_IJNS3_IJSD_SD_EEENS4_ILi64EEEEEEEEEEENS_10ViewEngineIPN7cutlass6half_tEEEEEC2ERKSK_RKSP_)
$_ZN7cutlass13device_kernelIN5flash19enable_sm80_to_sm89INS1_16FlashAttnBwdSm80INS1_25CollectiveMainloopBwdSm80ILi2ELi2EN4cute5tupleIJNS5_1CILi128EEES8_NS7_ILi64EEEEEENS_6half_tEfNS_4arch4Sm80ELb0ELb0ELb1ELb1ELb0ELb0ELb0ELb0ELi2ELi4ELi4ELi4ELb0EEENS1_21CollectiveEpilogueBwdISA_SB_SD_Li256ELb1ELb0ELi2EEENS1_19SingleTileSchedulerILb1ELb0ELb0ELi128EEEEEEEEEvNT_6ParamsE$_ZN4cute3eso3ESOILb1ELb0EJNS_6LayoutINS_5tupleIJNS3_IJNS3_IJNS_1CILi8EEENS4_ILi1EEEEEES6_EEENS3_IJNS3_IJS6_S6_EEENS4_ILi2EEEEEEEEENS3_IJNS3_IJNS3_IJS6_NS4_ILi0EEEEEESD_EEENS3_IJNS3_IJSD_SD_EEENS4_ILi64EEEEEEEEEEENS_10ViewEngineIPN7cutlass6half_tEEEEEC2ERKSK_RKSP_:
[----:B------:R-:W-:Y:S02]  /*8900*/  IADD3 R10, R60, -c[0x0][0x20], RZ ;  /* 0x800008003c0a7a10 */ /* 0x000fe40007ffe0ff */
[----:B------:R-:W-:-:S03]  /*8910*/  MOV R13, 0x0 ;  /* 0x00000000000d7802 */ /* 0x000fc60000000f00 */
[----:B------:R1:W-:Y:S01]  /*8920*/  STL.64 [R10], R2 ;  /* 0x000000020a007387 */ /* 0x0003e20000100a00 */
[----:B------:R-:W-:Y:S05]  /*8930*/  RET.REL.NODEC R12 `(_ZN7cutlass13device_kernelIN5flash19enable_sm80_to_sm89INS1_16FlashAttnBwdSm80INS1_25CollectiveMainloopBwdSm80ILi2ELi2EN4cute5tupleIJNS5_1CILi128EEES8_NS7_ILi64EEEEEENS_6half_tEfNS_4arch4Sm80ELb0ELb0ELb1ELb1ELb0ELb0ELb0ELb0ELi2ELi4ELi4ELi4ELb0EEENS1_21CollectiveEpilogueBwdISA_SB_SD_Li256ELb1ELb0ELi2EEENS1_19SingleTileSchedulerILb1ELb0ELb0ELi128EEEEEEEEEvNT_6ParamsE) ;  /* 0xffff76c00c007950 */ /* 0x000fea0003c3ffff */
        .type           $_ZN7cutlass13device_kernelIN5flash19enable_sm80_to_sm89INS1_16FlashAttnBwdSm80INS1_25CollectiveMainloopBwdSm80ILi2ELi2EN4cute5tupleIJNS5_1CILi128EEES8_NS7_ILi64EEEEEENS_6half_tEfNS_4arch4Sm80ELb0ELb0ELb1ELb1ELb0ELb0ELb0ELb0ELi2ELi4ELi4ELi4ELb0EEENS1_21CollectiveEpilogueBwdISA_SB_SD_Li256ELb1ELb0ELi2EEENS1_19SingleTileSchedulerILb1ELb0ELb0ELi128EEEEEEEEEvNT_6ParamsE$_ZN4cute3eso3ESOILb1ELb0EJNS_6LayoutINS_5tupleIJNS3_IJNS3_IJNS_1CILi8EEENS4_ILi1EEEEEES6_EEENS3_IJNS3_IJS6_S6_EEENS4_ILi2EEEEEEEEENS3_IJNS3_IJNS3_IJS6_NS4_ILi0EEEEEESD_EEENS3_IJNS3_IJSD_SD_EEENS4_ILi8192EEEEEEEEEEENS_10ViewEngineINS_8smem_ptrIPN7cutlass6half_tEEEEEEEC2ERKSK_RKSR_,@function
        .size           $_ZN7cutlass13device_kernelIN5flash19enable_sm80_to_sm89INS1_16FlashAttnBwdSm80INS1_25CollectiveMainloopBwdSm80ILi2ELi2EN4cute5tupleIJNS5_1CILi128EEES8_NS7_ILi64EEEEEENS_6half_tEfNS_4arch4Sm80ELb0ELb0ELb1ELb1ELb0ELb0ELb0ELb0ELi2ELi4ELi4ELi4ELb0EEENS1_21CollectiveEpilogueBwdISA_SB_SD_Li256ELb1ELb0ELi2EEENS1_19SingleTileSchedulerILb1ELb0ELb0ELi128EEEEEEEEEvNT_6ParamsE$_ZN4cute3eso3ESOILb1ELb0EJNS_6LayoutINS_5tupleIJNS3_IJNS3_IJNS_1CILi8EEENS4_ILi1EEEEEES6_EEENS3_IJNS3_IJS6_S6_EEENS4_ILi2EEEEEEEEENS3_IJNS3_IJNS3_IJS6_NS4_ILi0EEEEEESD_EEENS3_IJNS3_IJSD_SD_EEENS4_ILi8192EEEEEEEEEEENS_10ViewEngineINS_8smem_ptrIPN7cutlass6half_tEEEEEEEC2ERKSK_RKSR_,($_ZN7cutlass13device_kernelIN5flash19enable_sm80_to_sm89INS1_16FlashAttnBwdSm80INS1_25CollectiveMainloopBwdSm80ILi2ELi2EN4cute5tupleIJNS5_1CILi128EEES8_NS7_ILi64EEEEEENS_6half_tEfNS_4arch4Sm80ELb0ELb0ELb1ELb1ELb0ELb0ELb0ELb0ELi2ELi4ELi4ELi4ELb0EEENS1_21CollectiveEpilogueBwdISA_SB_SD_Li256ELb1ELb0ELi2EEENS1_19SingleTileSchedulerILb1ELb0ELb0ELi128EEEEEEEEEvNT_6ParamsE$_ZN4cute3eso3ESOILb1ELb0EJNS_6LayoutINS_5tupleIJNS3_IJNS3_IJNS_1CILi8EEENS4_ILi1EEEEEES6_EEENS3_IJNS3_IJS6_S6_EEENS4_ILi2EEEEEEEEENS3_IJNS3_IJNS3_IJS6_NS4_ILi0EEEEEESD_EEENS3_IJNS3_IJSD_SD_EEES5_EEEEEEEENS_10ViewEngineIPN7cutlass6half_tEEEEEC2ERKSJ_RKSO_ - $_ZN7cutlass13device_kernelIN5flash19enable_sm80_to_sm89INS1_16FlashAttnBwdSm80INS1_25CollectiveMainloopBwdSm80ILi2ELi2EN4cute5tupleIJNS5_1CILi128EEES8_NS7_ILi64EEEEEENS_6half_tEfNS_4arch4Sm80ELb0ELb0ELb1ELb1ELb0ELb0ELb0ELb0ELi2ELi4ELi4ELi4ELb0EEENS1_21CollectiveEpilogueBwdISA_SB_SD_Li256ELb1ELb0ELi2EEENS1_19SingleTileSchedulerILb1ELb0ELb0ELi128EEEEEEEEEvNT_6ParamsE$_ZN4cute3eso3ESOILb1ELb0EJNS_6LayoutINS_5tupleIJNS3_IJNS3_IJNS_1CILi8EEENS4_ILi1EEEEEES6_EEENS3_IJNS3_IJS6_S6_EEENS4_ILi2EEEEEEEEENS3_IJNS3_IJNS3_IJS6_NS4_ILi0EEEEEESD_EEENS3_IJNS3_IJSD_SD_EEENS4_ILi8192EEEEEEEEEEENS_10ViewEngineINS_8smem_ptrIPN7cutlass6half_tEEEEEEEC2ERKSK_RKSR_)
$_ZN7cutlass13device_kernelIN5flash19enable_sm80_to_sm89INS1_16FlashAttnBwdSm80INS1_25CollectiveMainloopBwdSm80ILi2ELi2EN4cute5tupleIJNS5_1CILi128EEES8_NS7_ILi64EEEEEENS_6half_tEfNS_4arch4Sm80ELb0ELb0ELb1ELb1ELb0ELb0ELb0ELb0ELi2ELi4ELi4ELi4ELb0EEENS1_21CollectiveEpilogueBwdISA_SB_SD_Li256ELb1ELb0ELi2EEENS1_19SingleTileSchedulerILb1ELb0ELb0ELi128EEEEEEEEEvNT_6ParamsE$_ZN4cute3eso3ESOILb1ELb0EJNS_6LayoutINS_5tupleIJNS3_IJNS3_IJNS_1CILi8EEENS4_ILi1EEEEEES6_EEENS3_IJNS3_IJS6_S6_EEENS4_ILi2EEEEEEEEENS3_IJNS3_IJNS3_IJS6_NS4_ILi0EEEEEESD_EEENS3_IJNS3_IJSD_SD_EEENS4_ILi8192EEEEEEEEEEENS_10ViewEngineINS_8smem_ptrIPN7cutlass6half_tEEEEEEEC2ERKSK_RKSR_:
[----:B------:R-:W-:Y:S01]  /*8940*/  IADD3 R3, R60, -c[0x0][0x20], RZ ;  /* 0x800008003c037a10 */ /* 0x000fe20007ffe0ff */
[----:B------:R-:W-:Y:S01]  /*8950*/  IMAD.MOV.U32 R14, RZ, RZ, R2 ;  /* 0x000000ffff0e7224 */ /* 0x000fe200078e0002 */
[----:B------:R-:W-:Y:S01]  /*8960*/  MOV R15, R13 ;  /* 0x0000000d000f7202 */ /* 0x000fe20000000f00 */
[----:B------:R-:W-:-:S04]  /*8970*/  IMAD.MOV.U32 R13, RZ, RZ, 0x0 ;  /* 0x00000000ff0d7424 */ /* 0x000fc800078e00ff */
[----:B------:R1:W-:Y:S01]  /*8980*/  STL.64 [R3], R14 ;  /* 0x0000000e03007387 */ /* 0x0003e20000100a00 */
[----:B------:R-:W-:Y:S05]  /*8990*/  RET.REL.NODEC R12 `(_ZN7cutlass13device_kernelIN5flash19enable_sm80_to_sm89INS1_16FlashAttnBwdSm80INS1_25CollectiveMainloopBwdSm80ILi2ELi2EN4cute5tupleIJNS5_1CILi128EEES8_NS7_ILi64EEEEEENS_6half_tEfNS_4arch4Sm80ELb0ELb0ELb1ELb1ELb0ELb0ELb0ELb0ELi2ELi4ELi4ELi4ELb0EEENS1_21CollectiveEpilogueBwdISA_SB_SD_Li256ELb1ELb0ELi2EEENS1_19SingleTileSchedulerILb1ELb0ELb0ELi128EEEEEEEEEvNT_6ParamsE) ;  /* 0xffff76600c007950 */ /* 0x000fea0003c3ffff */
        .type           $_ZN7cutlass13device_kernelIN5flash19enable_sm80_to_sm89INS1_16FlashAttnBwdSm80INS1_25CollectiveMainloopBwdSm80ILi2ELi2EN4cute5tupleIJNS5_1CILi128EEES8_NS7_ILi64EEEEEENS_6half_tEfNS_4arch4Sm80ELb0ELb0ELb1ELb1ELb0ELb0ELb0ELb0ELi2ELi4ELi4ELi4ELb0EEENS1_21CollectiveEpilogueBwdISA_SB_SD_Li256ELb1ELb0ELi2EEENS1_19SingleTileSchedulerILb1ELb0ELb0ELi128EEEEEEEEEvNT_6ParamsE$_ZN4cute3eso3ESOILb1ELb0EJNS_6LayoutINS_5tupleIJNS3_IJNS3_IJNS_1CILi8EEENS4_ILi1EEEEEES6_EEENS3_IJNS3_IJS6_S6_EEENS4_ILi2EEEEEEEEENS3_IJNS3_IJNS3_IJS6_NS4_ILi0EEEEEESD_EEENS3_IJNS3_IJSD_SD_EEES5_EEEEEEEENS_10ViewEngineIPN7cutlass6half_tEEEEEC2ERKSJ_RKSO_,@function
        .size           $_ZN7cutlass13device_kernelIN5flash19enable_sm80_to_sm89INS1_16FlashAttnBwdSm80INS1_25CollectiveMainloopBwdSm80ILi2ELi2EN4cute5tupleIJNS5_1CILi128EEES8_NS7_ILi64EEEEEENS_6half_tEfNS_4arch4Sm80ELb0ELb0ELb1ELb1ELb0ELb0ELb0ELb0ELi2ELi4ELi4ELi4ELb0EEENS1_21CollectiveEpilogueBwdISA_SB_SD_Li256ELb1ELb0ELi2EEENS1_19SingleTileSchedulerILb1ELb0ELb0ELi128EEEEEEEEEvNT_6ParamsE$_ZN4cute3eso3ESOILb1ELb0EJNS_6LayoutINS_5tupleIJNS3_IJNS3_IJNS_1CILi8EEENS4_ILi1EEEEEES6_EEENS3_IJNS3_IJS6_S6_EEENS4_ILi2EEEEEEEEENS3_IJNS3_IJNS3_IJS6_NS4_ILi0EEEEEESD_EEENS3_IJNS3_IJSD_SD_EEES5_EEEEEEEENS_10ViewEngineIPN7cutlass6half_tEEEEEC2ERKSJ_RKSO_,($_ZN7cutlass13device_kernelIN5flash19enable_sm80_to_sm89INS1_16FlashAttnBwdSm80INS1_25CollectiveMainloopBwdSm80ILi2ELi2EN4cute5tupleIJNS5_1CILi128EEES8_NS7_ILi64EEEEEENS_6half_tEfNS_4arch4Sm80ELb0ELb0ELb1ELb1ELb0ELb0ELb0ELb0ELi2ELi4ELi4ELi4ELb0EEENS1_21CollectiveEpilogueBwdISA_SB_SD_Li256ELb1ELb0ELi2EEENS1_19SingleTileSchedulerILb1ELb0ELb0ELi128EEEEEEEEEvNT_6ParamsE$_ZN4cute3eso3ESOILb1ELb0EJNS_6LayoutINS_5tupleIJNS3_IJNS3_IJNS_1CILi8EEENS4_ILi1EEEEEES6_EEENS3_IJNS3_IJS6_S6_EEENS4_ILi4EEEEEEEEENS3_IJNS3_IJNS3_IJS6_NS4_ILi0EEEEEESD_EEENS3_IJNS3_IJSD_SD_EEENS4_ILi2048EEEEEEEEEEENS_10ViewEngineINS_8smem_ptrIPN7cutlass6half_tEEEEEEEC2ERKSK_RKSR_ - $_ZN7cutlass13device_kernelIN5flash19enable_sm80_to_sm89INS1_16FlashAttnBwdSm80INS1_25CollectiveMainloopBwdSm80ILi2ELi2EN4cute5tupleIJNS5_1CILi128EEES8_NS7_ILi64EEEEEENS_6half_tEfNS_4arch4Sm80ELb0ELb0ELb1ELb1ELb0ELb0ELb0ELb0ELi2ELi4ELi4ELi4ELb0EEENS1_21CollectiveEpilogueBwdISA_SB_SD_Li256ELb1ELb0ELi2EEENS1_19SingleTileSchedulerILb1ELb0ELb0ELi128EEEEEEEEEvNT_6ParamsE$_ZN4cute3eso3ESOILb1ELb0EJNS_6LayoutINS_5tupleIJNS3_IJNS3_IJNS_1CILi8EEENS4_ILi1EEEEEES6_EEENS3_IJNS3_IJS6_S6_EEENS4_ILi2EEEEEEEEENS3_IJNS3_IJNS3_IJS6_NS4_ILi0EEEEEESD_EEENS3_IJNS3_IJSD_SD_EEES5_EEEEEEEENS_10ViewEngineIPN7cutlass6half_tEEEEEC2ERKSJ_RKSO_)
$_ZN7cutlass13device_kernelIN5flash19enable_sm80_to_sm89INS1_16FlashAttnBwdSm80INS1_25CollectiveMainloopBwdSm80ILi2ELi2EN4cute5tupleIJNS5_1CILi128EEES8_NS7_ILi64EEEEEENS_6half_tEfNS_4arch4Sm80ELb0ELb0ELb1ELb1ELb0ELb0ELb0ELb0ELi2ELi4ELi4ELi4ELb0EEENS1_21CollectiveEpilogueBwdISA_SB_SD_Li256ELb1ELb0ELi2EEENS1_19SingleTileSchedulerILb1ELb0ELb0ELi128EEEEEEEEEvNT_6ParamsE$_ZN4cute3eso3ESOILb1ELb0EJNS_6LayoutINS_5tupleIJNS3_IJNS3_IJNS_1CILi8EEENS4_ILi1EEEEEES6_EEENS3_IJNS3_IJS6_S6_EEENS4_ILi2EEEEEEEEENS3_IJNS3_IJNS3_IJS6_NS4_ILi0EEEEEESD_EEENS3_IJNS3_IJSD_SD_EEES5_EEEEEEEENS_10ViewEngineIPN7cutlass6half_tEEEEEC2ERKSJ_RKSO_:
[----:B------:R-:W-:Y:S02]  /*89a0*/  IADD3 R38, R82, -c[0x0][0x20], RZ ;  /* 0x8000080052267a10 */ /* 0x000fe40007ffe0ff */
[----:B------:R-:W-:-:S03]  /*89b0*/  MOV R47, 0x0 ;  /* 0x00000000002f7802 */ /* 0x000fc60000000f00 */
[----:B------:R1:W-:Y:S01]  /*89c0*/  STL.64 [R38], R2 ;  /* 0x0000000226007387 */ /* 0x0003e20000100a00 */
[----:B------:R-:W-:Y:S05]  /*89d0*/  RET.REL.NODEC R46 `(_ZN7cutlass13device_kernelIN5flash19enable_sm80_to_sm89INS1_16FlashAttnBwdSm80INS1_25CollectiveMainloopBwdSm80ILi2ELi2EN4cute5tupleIJNS5_1CILi128EEES8_NS7_ILi64EEEEEENS_6half_tEfNS_4arch4Sm80ELb0ELb0ELb1ELb1ELb0ELb0ELb0ELb0ELi2ELi4ELi4ELi4ELb0EEENS1_21CollectiveEpilogueBwdISA_SB_SD_Li256ELb1ELb0ELi2EEENS1_19SingleTileSchedulerILb1ELb0ELb0ELi128EEEEEEEEEvNT_6ParamsE) ;  /* 0xffff76202e007950 */ /* 0x000fea0003c3ffff */
        .type           $_ZN7cutlass13device_kernelIN5flash19enable_sm80_to_sm89INS1_16FlashAttnBwdSm80INS1_25CollectiveMainloopBwdSm80ILi2ELi2EN4cute5tupleIJNS5_1CILi128EEES8_NS7_ILi64EEEEEENS_6half_tEfNS_4arch4Sm80ELb0ELb0ELb1ELb1ELb0ELb0ELb0ELb0ELi2ELi4ELi4ELi4ELb0EEENS1_21CollectiveEpilogueBwdISA_SB_SD_Li256ELb1ELb0ELi2EEENS1_19SingleTileSchedulerILb1ELb0ELb0ELi128EEEEEEEEEvNT_6ParamsE$_ZN4cute3eso3ESOILb1ELb0EJNS_6LayoutINS_5tupleIJNS3_IJNS3_IJNS_1CILi8EEENS4_ILi1EEEEEES6_EEENS3_IJNS3_IJS6_S6_EEENS4_ILi4EEEEEEEEENS3_IJNS3_IJNS3_IJS6_NS4_ILi0EEEEEESD_EEENS3_IJNS3_IJSD_SD_EEENS4_ILi2048EEEEEEEEEEENS_10ViewEngineINS_8smem_ptrIPN7cutlass6half_tEEEEEEEC2ERKSK_RKSR_,@function
        .size           $_ZN7cutlass13device_kernelIN5flash19enable_sm80_to_sm89INS1_16FlashAttnBwdSm80INS1_25CollectiveMainloopBwdSm80ILi2ELi2EN4cute5tupleIJNS5_1CILi128EEES8_NS7_ILi64EEEEEENS_6half_tEfNS_4arch4Sm80ELb0ELb0ELb1ELb1ELb0ELb0ELb0ELb0ELi2ELi4ELi4ELi4ELb0EEENS1_21CollectiveEpilogueBwdISA_SB_SD_Li256ELb1ELb0ELi2EEENS1_19SingleTileSchedulerILb1ELb0ELb0ELi128EEEEEEEEEvNT_6ParamsE$_ZN4cute3eso3ESOILb1ELb0EJNS_6LayoutINS_5tupleIJNS3_IJNS3_IJNS_1CILi8EEENS4_ILi1EEEEEES6_EEENS3_IJNS3_IJS6_S6_EEENS4_ILi4EEEEEEEEENS3_IJNS3_IJNS3_IJS6_NS4_ILi0EEEEEESD_EEENS3_IJNS3_IJSD_SD_EEENS4_ILi2048EEEEEEEEEEENS_10ViewEngineINS_8smem_ptrIPN7cutlass6half_tEEEEEEEC2ERKSK_RKSR_,($_ZN7cutlass13device_kernelIN5flash19enable_sm80_to_sm89INS1_16FlashAttnBwdSm80INS1_25CollectiveMainloopBwdSm80ILi2ELi2EN4cute5tupleIJNS5_1CILi128EEES8_NS7_ILi64EEEEEENS_6half_tEfNS_4arch4Sm80ELb0ELb0ELb1ELb1ELb0ELb0ELb0ELb0ELi2ELi4ELi4ELi4ELb0EEENS1_21CollectiveEpilogueBwdISA_SB_SD_Li256ELb1ELb0ELi2EEENS1_19SingleTileSchedulerILb1ELb0ELb0ELi128EEEEEEEEEvNT_6ParamsE$_ZN4cute3eso3ESOILb1ELb0EJNS_6LayoutINS_5tupleIJNS3_IJNS3_IJNS_1CILi8EEENS4_ILi1EEEEEES6_EEENS3_IJNS3_IJS6_S6_EEENS4_ILi4EEEEEEEEENS3_IJNS3_IJNS3_IJS6_NS4_ILi0EEEEEESD_EEENS3_IJNS3_IJSD_SD_EEES5_EEEEEEEENS_10ViewEngineIPN7cutlass6half_tEEEEEC2ERKSJ_RKSO_ - $_ZN7cutlass13device_kernelIN5flash19enable_sm80_to_sm89INS1_16FlashAttnBwdSm80INS1_25CollectiveMainloopBwdSm80ILi2ELi2EN4cute5tupleIJNS5_1CILi128EEES8_NS7_ILi64EEEEEENS_6half_tEfNS_4arch4Sm80ELb0ELb0ELb1ELb1ELb0ELb0ELb0ELb0ELi2ELi4ELi4ELi4ELb0EEENS1_21CollectiveEpilogueBwdISA_SB_SD_Li256ELb1ELb0ELi2EEENS1_19SingleTileSchedulerILb1ELb0ELb0ELi128EEEEEEEEEvNT_6ParamsE$_ZN4cute3eso3ESOILb1ELb0EJNS_6LayoutINS_5tupleIJNS3_IJNS3_IJNS_1CILi8EEENS4_ILi1EEEEEES6_EEENS3_IJNS3_IJS6_S6_EEENS4_ILi4EEEEEEEEENS3_IJNS3_IJNS3_IJS6_NS4_ILi0EEEEEESD_EEENS3_IJNS3_IJSD_SD_EEENS4_ILi2048EEEEEEEEEEENS_10ViewEngineINS_8smem_ptrIPN7cutlass6half_tEEEEEEEC2ERKSK_RKSR_)
$_ZN7cutlass13device_kernelIN5flash19enable_sm80_to_sm89INS1_16FlashAttnBwdSm80INS1_25CollectiveMainloopBwdSm80ILi2ELi2EN4cute5tupleIJNS5_1CILi128EEES8_NS7_ILi64EEEEEENS_6half_tEfNS_4arch4Sm80ELb0ELb0ELb1ELb1ELb0ELb0ELb0ELb0ELi2ELi4ELi4ELi4ELb0EEENS1_21CollectiveEpilogueBwdISA_SB_SD_Li256ELb1ELb0ELi2EEENS1_19SingleTileSchedulerILb1ELb0ELb0ELi128EEEEEEEEEvNT_6ParamsE$_ZN4cute3eso3ESOILb1ELb0EJNS_6LayoutINS_5tupleIJNS3_IJNS3_IJNS_1CILi8EEENS4_ILi1EEEEEES6_EEENS3_IJNS3_IJS6_S6_EEENS4_ILi4EEEEEEEEENS3_IJNS3_IJNS3_IJS6_NS4_ILi0EEEEEESD_EEENS3_IJNS3_IJSD_SD_EEENS4_ILi2048EEEEEEEEEEENS_10ViewEngineINS_8smem_ptrIPN7cutlass6half_tEEEEEEEC2ERKSK_RKSR_:
[----:B------:R-:W-:Y:S01]  /*89e0*/  IADD3 R3, R60, -c[0x0][0x20], RZ ;  /* 0x800008003c037a10 */ /* 0x000fe20007ffe0ff */
[----:B------:R-:W-:Y:S01]  /*89f0*/  IMAD.MOV.U32 R16, RZ, RZ, R2 ;  /* 0x000000ffff107224 */ /* 0x000fe200078e0002 */
[----:B------:R-:W-:Y:S01]  /*8a00*/  MOV R17, R15 ;  /* 0x0000000f00117202 */ /* 0x000fe20000000f00 */
[----:B------:R-:W-:-:S04]  /*8a10*/  IMAD.MOV.U32 R15, RZ, RZ, 0x0 ;  /* 0x00000000ff0f7424 */ /* 0x000fc800078e00ff */
[----:B------:R1:W-:Y:S01]  /*8a20*/  STL.64 [R3], R16 ;  /* 0x0000001003007387 */ /* 0x0003e20000100a00 */
[----:B------:R-:W-:Y:S05]  /*8a30*/  RET.REL.NODEC R14 `(_ZN7cutlass13device_kernelIN5flash19enable_sm80_to_sm89INS1_16FlashAttnBwdSm80INS1_25CollectiveMainloopBwdSm80ILi2ELi2EN4cute5tupleIJNS5_1CILi128EEES8_NS7_ILi64EEEEEENS_6half_tEfNS_4arch4Sm80ELb0ELb0ELb1ELb1ELb0ELb0ELb0ELb0ELi2ELi4ELi4ELi4ELb0EEENS1_21CollectiveEpilogueBwdISA_SB_SD_Li256ELb1ELb0ELi2EEENS1_19SingleTileSchedulerILb1ELb0ELb0ELi128EEEEEEEEEvNT_6ParamsE) ;  /* 0xffff75c00e007950 */ /* 0x000fea0003c3ffff */
        .type           $_ZN7cutlass13device_kernelIN5flash19enable_sm80_to_sm89INS1_16FlashAttnBwdSm80INS1_25CollectiveMainloopBwdSm80ILi2ELi2EN4cute5tupleIJNS5_1CILi128EEES8_NS7_ILi64EEEEEENS_6half_tEfNS_4arch4Sm80ELb0ELb0ELb1ELb1ELb0ELb0ELb0ELb0ELi2ELi4ELi4ELi4ELb0EEENS1_21CollectiveEpilogueBwdISA_SB_SD_Li256ELb1ELb0ELi2EEENS1_19SingleTileSchedulerILb1ELb0ELb0ELi128EEEEEEEEEvNT_6ParamsE$_ZN4cute3eso3ESOILb1ELb0EJNS_6LayoutINS_5tupleIJNS3_IJNS3_IJNS_1CILi8EEENS4_ILi1EEEEEES6_EEENS3_IJNS3_IJS6_S6_EEENS4_ILi4EEEEEEEEENS3_IJNS3_IJNS3_IJS6_NS4_ILi0EEEEEESD_EEENS3_IJNS3_IJSD_SD_EEES5_EEEEEEEENS_10ViewEngineIPN7cutlass6half_tEEEEEC2ERKSJ_RKSO_,@function
        .size           $_ZN7cutlass13device_kernelIN5flash19enable_sm80_to_sm89INS1_16FlashAttnBwdSm80INS1_25CollectiveMainloopBwdSm80ILi2ELi2EN4cute5tupleIJNS5_1CILi128EEES8_NS7_ILi64EEEEEENS_6half_tEfNS_4arch4Sm80ELb0ELb0ELb1ELb1ELb0ELb0ELb0ELb0ELi2ELi4ELi4ELi4ELb0EEENS1_21CollectiveEpilogueBwdISA_SB_SD_Li256ELb1ELb0ELi2EEENS1_19SingleTileSchedulerILb1ELb0ELb0ELi128EEEEEEEEEvNT_6ParamsE$_ZN4cute3eso3ESOILb1ELb0EJNS_6LayoutINS_5tupleIJNS3_IJNS3_IJNS_1CILi8EEENS4_ILi1EEEEEES6_EEENS3_IJNS3_IJS6_S6_EEENS4_ILi4EEEEEEEEENS3_IJNS3_IJNS3_IJS6_NS4_ILi0EEEEEESD_EEENS3_IJNS3_IJSD_SD_EEES5_EEEEEEEENS_10ViewEngineIPN7cutlass6half_tEEEEEC2ERKSJ_RKSO_,($_ZN7cutlass13device_kernelIN5flash19enable_sm80_to_sm89INS1_16FlashAttnBwdSm80INS1_25CollectiveMainloopBwdSm80ILi2ELi2EN4cute5tupleIJNS5_1CILi128EEES8_NS7_ILi64EEEEEENS_6half_tEfNS_4arch4Sm80ELb0ELb0ELb1ELb1ELb0ELb0ELb0ELb0ELi2ELi4ELi4ELi4ELb0EEENS1_21CollectiveEpilogueBwdISA_SB_SD_Li256ELb1ELb0ELi2EEENS1_19SingleTileSchedulerILb1ELb0ELb0ELi128EEEEEEEEEvNT_6ParamsE$_ZN4cute3eso3ESOILb1ELb0EJNS_6LayoutINS_5tupleIJNS3_IJNS_1CILi1EEENS3_IJNS4_ILi2EEES6_EEEEEES6_NS4_ILi4EEEEEENS3_IJNS3_IJNS4_ILi0EEENS3_IJS5_S9_EEEEEES6_NS4_ILi8EEEEEEEENS_10ViewEngineIPjEEEEC2ERKSG_RKSJ_ - $_ZN7cutlass13device_kernelIN5flash19enable_sm80_to_sm89INS1_16FlashAttnBwdSm80INS1_25CollectiveMainloopBwdSm80ILi2ELi2EN4cute5tupleIJNS5_1CILi128EEES8_NS7_ILi64EEEEEENS_6half_tEfNS_4arch4Sm80ELb0ELb0ELb1ELb1ELb0ELb0ELb0ELb0ELi2ELi4ELi4ELi4ELb0EEENS1_21CollectiveEpilogueBwdISA_SB_SD_Li256ELb1ELb0ELi2EEENS1_19SingleTileSchedulerILb1ELb0ELb0ELi128EEEEEEEEEvNT_6ParamsE$_ZN4cute3eso3ESOILb1ELb0EJNS_6LayoutINS_5tupleIJNS3_IJNS3_IJNS_1CILi8EEENS4_ILi1EEEEEES6_EEENS3_IJNS3_IJS6_S6_EEENS4_ILi4EEEEEEEEENS3_IJNS3_IJNS3_IJS6_NS4_ILi0EEEEEESD_EEENS3_IJNS3_IJSD_SD_EEES5_EEEEEEEENS_10ViewEngineIPN7cutlass6half_tEEEEEC2ERKSJ_RKSO_)
$_ZN7cutlass13device_kernelIN5flash19enable_sm80_to_sm89INS1_16FlashAttnBwdSm80INS1_25CollectiveMainloopBwdSm80ILi2ELi2EN4cute5tupleIJNS5_1CILi128EEES8_NS7_ILi64EEEEEENS_6half_tEfNS_4arch4Sm80ELb0ELb0ELb1ELb1ELb0ELb0ELb0ELb0ELi2ELi4ELi4ELi4ELb0EEENS1_21CollectiveEpilogueBwdISA_SB_SD_Li256ELb1ELb0ELi2EEENS1_19SingleTileSchedulerILb1ELb0ELb0ELi128EEEEEEEEEvNT_6ParamsE$_ZN4cute3eso3ESOILb1ELb0EJNS_6LayoutINS_5tupleIJNS3_IJNS3_IJNS_1CILi8EEENS4_ILi1EEEEEES6_EEENS3_IJNS3_IJS6_S6_EEENS4_ILi4EEEEEEEEENS3_IJNS3_IJNS3_IJS6_NS4_ILi0EEEEEESD_EEENS3_IJNS3_IJSD_SD_EEES5_EEEEEEEENS_10ViewEngineIPN7cutlass6half_tEEEEEC2ERKSJ_RKSO_:
[----:B------:R-:W-:Y:S02]  /*8a40*/  IADD3 R12, R60, -c[0x0][0x20], RZ ;  /* 0x800008003c0c7a10 */ /* 0x000fe40007ffe0ff */
[----:B------:R-:W-:-:S03]  /*8a50*/  MOV R15, 0x0 ;  /* 0x00000000000f7802 */ /* 0x000fc60000000f00 */
[----:B------:R1:W-:Y:S01]  /*8a60*/  STL.64 [R12], R2 ;  /* 0x000000020c007387 */ /* 0x0003e20000100a00 */
[----:B------:R-:W-:Y:S05]  /*8a70*/  RET.REL.NODEC R14 `(_ZN7cutlass13device_kernelIN5flash19enable_sm80_to_sm89INS1_16FlashAttnBwdSm80INS1_25CollectiveMainloopBwdSm80ILi2ELi2EN4cute5tupleIJNS5_1CILi128EEES8_NS7_ILi64EEEEEENS_6half_tEfNS_4arch4Sm80ELb0ELb0ELb1ELb1ELb0ELb0ELb0ELb0ELi2ELi4ELi4ELi4ELb0EEENS1_21CollectiveEpilogueBwdISA_SB_SD_Li256ELb1ELb0ELi2EEENS1_19SingleTileSchedulerILb1ELb0ELb0ELi128EEEEEEEEEvNT_6ParamsE) ;  /* 0xffff75800e007950 */ /* 0x000fea0003c3ffff */
        .type           $_ZN7cutlass13device_kernelIN5flash19enable_sm80_to_sm89INS1_16FlashAttnBwdSm80INS1_25CollectiveMainloopBwdSm80ILi2ELi2EN4cute5tupleIJNS5_1CILi128EEES8_NS7_ILi64EEEEEENS_6half_tEfNS_4arch4Sm80ELb0ELb0ELb1ELb1ELb0ELb0ELb0ELb0ELi2ELi4ELi4ELi4ELb0EEENS1_21CollectiveEpilogueBwdISA_SB_SD_Li256ELb1ELb0ELi2EEENS1_19SingleTileSchedulerILb1ELb0ELb0ELi128EEEEEEEEEvNT_6ParamsE$_ZN4cute3eso3ESOILb1ELb0EJNS_6LayoutINS_5tupleIJNS3_IJNS_1CILi1EEENS3_IJNS4_ILi2EEES6_EEEEEES6_NS4_ILi4EEEEEENS3_IJNS3_IJNS4_ILi0EEENS3_IJS5_S9_EEEEEES6_NS4_ILi8EEEEEEEENS_10ViewEngineIPjEEEEC2ERKSG_RKSJ_,@function
        .size           $_ZN7cutlass13device_kernelIN5flash19enable_sm80_to_sm89INS1_16FlashAttnBwdSm80INS1_25CollectiveMainloopBwdSm80ILi2ELi2EN4cute5tupleIJNS5_1CILi128EEES8_NS7_ILi64EEEEEENS_6half_tEfNS_4arch4Sm80ELb0ELb0ELb1ELb1ELb0ELb0ELb0ELb0ELi2ELi4ELi4ELi4ELb0EEENS1_21CollectiveEpilogueBwdISA_SB_SD_Li256ELb1ELb0ELi2EEENS1_19SingleTileSchedulerILb1ELb0ELb0ELi128EEEEEEEEEvNT_6ParamsE$_ZN4cute3eso3ESOILb1ELb0EJNS_6LayoutINS_5tupleIJNS3_IJNS_1CILi1EEENS3_IJNS4_ILi2EEES6_EEEEEES6_NS4_ILi4EEEEEENS3_IJNS3_IJNS4_ILi0EEENS3_IJS5_S9_EEEEEES6_NS4_ILi8EEEEEEEENS_10ViewEngineIPjEEEEC2ERKSG_RKSJ_,($_ZN7cutlass13device_kernelIN5flash19enable_sm80_to_sm89INS1_16FlashAttnBwdSm80INS1_25CollectiveMainloopBwdSm80ILi2ELi2EN4cute5tupleIJNS5_1CILi128EEES8_NS7_ILi64EEEEEENS_6half_tEfNS_4arch4Sm80ELb0ELb0ELb1ELb1ELb0ELb0ELb0ELb0ELi2ELi4ELi4ELi4ELb0EEENS1_21CollectiveEpilogueBwdISA_SB_SD_Li256ELb1ELb0ELi2EEENS1_19SingleTileSchedulerILb1ELb0ELb0ELi128EEEEEEEEEvNT_6ParamsE$_ZN4cute3eso3ESOILb1ELb0EJNS_6LayoutINS_5tupleIJNS3_IJNS_1CILi1EEENS3_IJNS4_ILi4EEENS4_ILi2EEEEEEEEES7_S6_EEENS3_IJNS3_IJNS4_ILi0EEENS3_IJS5_NS4_ILi8EEEEEEEEES6_NS4_ILi16EEEEEEEENS_10ViewEngineIPN7cutlass6half_tEEEEEC2ERKSH_RKSM_ - $_ZN7cutlass13device_kernelIN5flash19enable_sm80_to_sm89INS1_16FlashAttnBwdSm80INS1_25CollectiveMainloopBwdSm80ILi2ELi2EN4cute5tupleIJNS5_1CILi128EEES8_NS7_ILi64EEEEEENS_6half_tEfNS_4arch4Sm80ELb0ELb0ELb1ELb1ELb0ELb0ELb0ELb0ELi2ELi4ELi4ELi4ELb0EEENS1_21CollectiveEpilogueBwdISA_SB_SD_Li256ELb1ELb0ELi2EEENS1_19SingleTileSchedulerILb1ELb0ELb0ELi128EEEEEEEEEvNT_6ParamsE$_ZN4cute3eso3ESOILb1ELb0EJNS_6LayoutINS_5tupleIJNS3_IJNS_1CILi1EEENS3_IJNS4_ILi2EEES6_EEEEEES6_NS4_ILi4EEEEEENS3_IJNS3_IJNS4_ILi0EEENS3_IJS5_S9_EEEEEES6_NS4_ILi8EEEEEEEENS_10ViewEngineIPjEEEEC2ERKSG_RKSJ_)
$_ZN7cutlass13device_kernelIN5flash19enable_sm80_to_sm89INS1_16FlashAttnBwdSm80INS1_25CollectiveMainloopBwdSm80ILi2ELi2EN4cute5tupleIJNS5_1CILi128EEES8_NS7_ILi64EEEEEENS_6half_tEfNS_4arch4Sm80ELb0ELb0ELb1ELb1ELb0ELb0ELb0ELb0ELi2ELi4ELi4ELi4ELb0EEENS1_21CollectiveEpilogueBwdISA_SB_SD_Li256ELb1ELb0ELi2EEENS1_19SingleTileSchedulerILb1ELb0ELb0ELi128EEEEEEEEEvNT_6ParamsE$_ZN4cute3eso3ESOILb1ELb0EJNS_6LayoutINS_5tupleIJNS3_IJNS_1CILi1EEENS3_IJNS4_ILi2EEES6_EEEEEES6_NS4_ILi4EEEEEENS3_IJNS3_IJNS4_ILi0EEENS3_IJS5_S9_EEEEEES6_NS4_ILi8EEEEEEEENS_10ViewEngineIPjEEEEC2ERKSG_RKSJ_:
[----:B------:R-:W-:Y:S02]  /*8a80*/  IADD3 R6, R69, -c[0x0][0x20], RZ ;  /* 0x8000080045067a10 */ /* 0x000fe40007ffe0ff */
[----:B------:R-:W-:-:S03]  /*8a90*/  MOV R15, 0x0 ;  /* 0x00000000000f7802 */ /* 0x000fc60000000f00 */
[----:B------:R1:W-:Y:S01]  /*8aa0*/  STL.64 [R6], R2 ;  /* 0x0000000206007387 */ /* 0x0003e20000100a00 */
[----:B------:R-:W-:Y:S05]  /*8ab0*/  RET.REL.NODEC R14 `(_ZN7cutlass13device_kernelIN5flash19enable_sm80_to_sm89INS1_16FlashAttnBwdSm80INS1_25CollectiveMainloopBwdSm80ILi2ELi2EN4cute5tupleIJNS5_1CILi128EEES8_NS7_ILi64EEEEEENS_6half_tEfNS_4arch4Sm80ELb0ELb0ELb1ELb1ELb0ELb0ELb0ELb0ELi2ELi4ELi4ELi4ELb0EEENS1_21CollectiveEpilogueBwdISA_SB_SD_Li256ELb1ELb0ELi2EEENS1_19SingleTileSchedulerILb1ELb0ELb0ELi128EEEEEEEEEvNT_6ParamsE) ;  /* 0xffff75400e007950 */ /* 0x000fea0003c3ffff */
        .type           $_ZN7cutlass13device_kernelIN5flash19enable_sm80_to_sm89INS1_16FlashAttnBwdSm80INS1_25CollectiveMainloopBwdSm80ILi2ELi2EN4cute5tupleIJNS5_1CILi128EEES8_NS7_ILi64EEEEEENS_6half_tEfNS_4arch4Sm80ELb0ELb0ELb1ELb1ELb0ELb0ELb0ELb0ELi2ELi4ELi4ELi4ELb0EEENS1_21CollectiveEpilogueBwdISA_SB_SD_Li256ELb1ELb0ELi2EEENS1_19SingleTileSchedulerILb1ELb0ELb0ELi128EEEEEEEEEvNT_6ParamsE$_ZN4cute3eso3ESOILb1ELb0EJNS_6LayoutINS_5tupleIJNS3_IJNS_1CILi1EEENS3_IJNS4_ILi4EEENS4_ILi2EEEEEEEEES7_S6_EEENS3_IJNS3_IJNS4_ILi0EEENS3_IJS5_NS4_ILi8EEEEEEEEES6_NS4_ILi16EEEEEEEENS_10ViewEngineIPN7cutlass6half_tEEEEEC2ERKSH_RKSM_,@function
        .size           $_ZN7cutlass13device_kernelIN5flash19enable_sm80_to_sm89INS1_16FlashAttnBwdSm80INS1_25CollectiveMainloopBwdSm80ILi2ELi2EN4cute5tupleIJNS5_1CILi128EEES8_NS7_ILi64EEEEEENS_6half_tEfNS_4arch4Sm80ELb0ELb0ELb1ELb1ELb0ELb0ELb0ELb0ELi2ELi4ELi4ELi4ELb0EEENS1_21CollectiveEpilogueBwdISA_SB_SD_Li256ELb1ELb0ELi2EEENS1_19SingleTileSchedulerILb1ELb0ELb0ELi128EEEEEEEEEvNT_6ParamsE$_ZN4cute3eso3ESOILb1ELb0EJNS_6LayoutINS_5tupleIJNS3_IJNS_1CILi1EEENS3_IJNS4_ILi4EEENS4_ILi2EEEEEEEEES7_S6_EEENS3_IJNS3_IJNS4_ILi0EEENS3_IJS5_NS4_ILi8EEEEEEEEES6_NS4_ILi16EEEEEEEENS_10ViewEngineIPN7cutlass6half_tEEEEEC2ERKSH_RKSM_,($_ZN7cutlass13device_kernelIN5flash19enable_sm80_to_sm89INS1_16FlashAttnBwdSm80INS1_25CollectiveMainloopBwdSm80ILi2ELi2EN4cute5tupleIJNS5_1CILi128EEES8_NS7_ILi64EEEEEENS_6half_tEfNS_4arch4Sm80ELb0ELb0ELb1ELb1ELb0ELb0ELb0ELb0ELi2ELi4ELi4ELi4ELb0EEENS1_21CollectiveEpilogueBwdISA_SB_SD_Li256ELb1ELb0ELi2EEENS1_19SingleTileSchedulerILb1ELb0ELb0ELi128EEEEEEEEEvNT_6ParamsE$_ZN4cute3eso3ESOILb1ELb0EJNS_6LayoutINS_5tupleIJNS3_IJNS_1CILi1EEENS4_ILi2EEEEEEEEENS3_IJNS3_IJS5_S5_EEEEEEEENS_10ViewEngineIPjEEEEC2ERKSB_RKSE_ - $_ZN7cutlass13device_kernelIN5flash19enable_sm80_to_sm89INS1_16FlashAttnBwdSm80INS1_25CollectiveMainloopBwdSm80ILi2ELi2EN4cute5tupleIJNS5_1CILi128EEES8_NS7_ILi64EEEEEENS_6half_tEfNS_4arch4Sm80ELb0ELb0ELb1ELb1ELb0ELb0ELb0ELb0ELi2ELi4ELi4ELi4ELb0EEENS1_21CollectiveEpilogueBwdISA_SB_SD_Li256ELb1ELb0ELi2EEENS1_19SingleTileSchedulerILb1ELb0ELb0ELi128EEEEEEEEEvNT_6ParamsE$_ZN4cute3eso3ESOILb1ELb0EJNS_6LayoutINS_5tupleIJNS3_IJNS_1CILi1EEENS3_IJNS4_ILi4EEENS4_ILi2EEEEEEEEES7_S6_EEENS3_IJNS3_IJNS4_ILi0EEENS3_IJS5_NS4_ILi8EEEEEEEEES6_NS4_ILi16EEEEEEEENS_10ViewEngineIPN7cutlass6half_tEEEEEC2ERKSH_RKSM_)
$_ZN7cutlass13device_kernelIN5flash19enable_sm80_to_sm89INS1_16FlashAttnBwdSm80INS1_25CollectiveMainloopBwdSm80ILi2ELi2EN4cute5tupleIJNS5_1CILi128EEES8_NS7_ILi64EEEEEENS_6half_tEfNS_4arch4Sm80ELb0ELb0ELb1ELb1ELb0ELb0ELb0ELb0ELi2ELi4ELi4ELi4ELb0EEENS1_21CollectiveEpilogueBwdISA_SB_SD_Li256ELb1ELb0ELi2EEENS1_19SingleTileSchedulerILb1ELb0ELb0ELi128EEEEEEEEEvNT_6ParamsE$_ZN4cute3eso3ESOILb1ELb0EJNS_6LayoutINS_5tupleIJNS3_IJNS_1CILi1EEENS3_IJNS4_ILi4EEENS4_ILi2EEEEEEEEES7_S6_EEENS3_IJNS3_IJNS4_ILi0EEENS3_IJS5_NS4_ILi8EEEEEEEEES6_NS4_ILi16EEEEEEEENS_10ViewEngineIPN7cutlass6half_tEEEEEC2ERKSH_RKSM_:
[----:B------:R-:W-:Y:S01]  /*8ac0*/  IADD3 R3, R69, -c[0x0][0x20], RZ ;  /* 0x8000080045037a10 */ /* 0x000fe20007ffe0ff */
[----:B------:R-:W-:Y:S01]  /*8ad0*/  IMAD.MOV.U32 R14, RZ, RZ, R2 ;  /* 0x000000ffff0e7224 */ /* 0x000fe200078e0002 */
[----:B------:R-:W-:Y:S01]  /*8ae0*/  MOV R15, R7 ;  /* 0x00000007000f7202 */ /* 0x000fe20000000f00 */
[----:B------:R-:W-:-:S04]  /*8af0*/  IMAD.MOV.U32 R7, RZ, RZ, 0x0 ;  /* 0x00000000ff077424 */ /* 0x000fc800078e00ff */
[----:B------:R1:W-:Y:S01]  /*8b00*/  STL.64 [R3], R14 ;  /* 0x0000000e03007387 */ /* 0x0003e20000100a00 */
[----:B------:R-:W-:Y:S05]  /*8b10*/  RET.REL.NODEC R6 `(_ZN7cutlass13device_kernelIN5flash19enable_sm80_to_sm89INS1_16FlashAttnBwdSm80INS1_25CollectiveMainloopBwdSm80ILi2ELi2EN4cute5tupleIJNS5_1CILi128EEES8_NS7_ILi64EEEEEENS_6half_tEfNS_4arch4Sm80ELb0ELb0ELb1ELb1ELb0ELb0ELb0ELb0ELi2ELi4ELi4ELi4ELb0EEENS1_21CollectiveEpilogueBwdISA_SB_SD_Li256ELb1ELb0ELi2EEENS1_19SingleTileSchedulerILb1ELb0ELb0ELi128EEEEEEEEEvNT_6ParamsE) ;  /* 0xffff74e006007950 */ /* 0x000fea0003c3ffff */
        .type           $_ZN7cutlass13device_kernelIN5flash19enable_sm80_to_sm89INS1_16FlashAttnBwdSm80INS1_25CollectiveMainloopBwdSm80ILi2ELi2EN4cute5tupleIJNS5_1CILi128EEES8_NS7_ILi64EEEEEENS_6half_tEfNS_4arch4Sm80ELb0ELb0ELb1ELb1ELb0ELb0ELb0ELb0ELi2ELi4ELi4ELi4ELb0EEENS1_21CollectiveEpilogueBwdISA_SB_SD_Li256ELb1ELb0ELi2EEENS1_19SingleTileSchedulerILb1ELb0ELb0ELi128EEEEEEEEEvNT_6ParamsE$_ZN4cute3eso3ESOILb1ELb0EJNS_6LayoutINS_5tupleIJNS3_IJNS_1CILi1EEENS4_ILi2EEEEEEEEENS3_IJNS3_IJS5_S5_EEEEEEEENS_10ViewEngineIPjEEEEC2ERKSB_RKSE_,@function
        .size           $_ZN7cutlass13device_kernelIN5flash19enable_sm80_to_sm89INS1_16FlashAttnBwdSm80INS1_25CollectiveMainloopBwdSm80ILi2ELi2EN4cute5tupleIJNS5_1CILi128EEES8_NS7_ILi64EEEEEENS_6half_tEfNS_4arch4Sm80ELb0ELb0ELb1ELb1ELb0ELb0ELb0ELb0ELi2ELi4ELi4ELi4ELb0EEENS1_21CollectiveEpilogueBwdISA_SB_SD_Li256ELb1ELb0ELi2EEENS1_19SingleTileSchedulerILb1ELb0ELb0ELi128EEEEEEEEEvNT_6ParamsE$_ZN4cute3eso3ESOILb1ELb0EJNS_6LayoutINS_5tupleIJNS3_IJNS_1CILi1EEENS4_ILi2EEEEEEEEENS3_IJNS3_IJS5_S5_EEEEEEEENS_10ViewEngineIPjEEEEC2ERKSB_RKSE_,($_ZN7cutlass13device_kernelIN5flash19enable_sm80_to_sm89INS1_16FlashAttnBwdSm80INS1_25CollectiveMainloopBwdSm80ILi2ELi2EN4cute5tupleIJNS5_1CILi128EEES8_NS7_ILi64EEEEEENS_6half_tEfNS_4arch4Sm80ELb0ELb0ELb1ELb1ELb0ELb0ELb0ELb0ELi2ELi4ELi4ELi4ELb0EEENS1_21CollectiveEpilogueBwdISA_SB_SD_Li256ELb1ELb0ELi2EEENS1_19SingleTileSchedulerILb1ELb0ELb0ELi128EEEEEEEEEvNT_6ParamsE$_ZN4cute3eso3ESOILb1ELb0EJNS_6LayoutINS_5tupleIJNS3_IJNS_1CILi1EEENS4_ILi2EEEEEES6_NS4_ILi8EEEEEENS3_IJNS3_IJS5_S5_EEES6_NS4_ILi4EEEEEEEENS_10ViewEngineIPKN7cutlass5ArrayIfLi2ELb1EEEEEEEC2ERKSD_RKSK_ - $_ZN7cutlass13device_kernelIN5flash19enable_sm80_to_sm89INS1_16FlashAttnBwdSm80INS1_25CollectiveMainloopBwdSm80ILi2ELi2EN4cute5tupleIJNS5_1CILi128EEES8_NS7_ILi64EEEEEENS_6half_tEfNS_4arch4Sm80ELb0ELb0ELb1ELb1ELb0ELb0ELb0ELb0ELi2ELi4ELi4ELi4ELb0EEENS1_21CollectiveEpilogueBwdISA_SB_SD_Li256ELb1ELb0ELi2EEENS1_19SingleTileSchedulerILb1ELb0ELb0ELi128EEEEEEEEEvNT_6ParamsE$_ZN4cute3eso3ESOILb1ELb0EJNS_6LayoutINS_5tupleIJNS3_IJNS_1CILi1EEENS4_ILi2EEEEEEEEENS3_IJNS3_IJS5_S5_EEEEEEEENS_10ViewEngineIPjEEEEC2ERKSB_RKSE_)
$_ZN7cutlass13device_kernelIN5flash19enable_sm80_to_sm89INS1_16FlashAttnBwdSm80INS1_25CollectiveMainloopBwdSm80ILi2ELi2EN4cute5tupleIJNS5_1CILi128EEES8_NS7_ILi64EEEEEENS_6half_tEfNS_4arch4Sm80ELb0ELb0ELb1ELb1ELb0ELb0ELb0ELb0ELi2ELi4ELi4ELi4ELb0EEENS1_21CollectiveEpilogueBwdISA_SB_SD_Li256ELb1ELb0ELi2EEENS1_19SingleTileSchedulerILb1ELb0ELb0ELi128EEEEEEEEEvNT_6ParamsE$_ZN4cute3eso3ESOILb1ELb0EJNS_6LayoutINS_5tupleIJNS3_IJNS_1CILi1EEENS4_ILi2EEEEEEEEENS3_IJNS3_IJS5_S5_EEEEEEEENS_10ViewEngineIPjEEEEC2ERKSB_RKSE_:
[----:B------:R-:W-:Y:S01]  /*8b20*/  IADD3 R2, R60, -c[0x0][0x20], RZ ;  /* 0x800008003c027a10 */ /* 0x000fe20007ffe0ff */
[----:B------:R-:W-:Y:S01]  /*8b30*/  IMAD.MOV.U32 R11, RZ, RZ, R3 ;  /* 0x000000ffff0b7224 */ /* 0x000fe200078e0003 */
[----:B------:R-:W-:-:S04]  /*8b40*/  MOV R5, 0x0 ;  /* 0x0000000000057802 */ /* 0x000fc80000000f00 */
[----:B------:R1:W-:Y:S01]  /*8b50*/  STL.64 [R2], R10 ;  /* 0x0000000a02007387 */ /* 0x0003e20000100a00 */
[----:B------:R-:W-:Y:S05]  /*8b60*/  RET.REL.NODEC R4 `(_ZN7cutlass13device_kernelIN5flash19enable_sm80_to_sm89INS1_16FlashAttnBwdSm80INS1_25CollectiveMainloopBwdSm80ILi2ELi2EN4cute5tupleIJNS5_1CILi128EEES8_NS7_ILi64EEEEEENS_6half_tEfNS_4arch4Sm80ELb0ELb0ELb1ELb1ELb0ELb0ELb0ELb0ELi2ELi4ELi4ELi4ELb0EEENS1_21CollectiveEpilogueBwdISA_SB_SD_Li256ELb1ELb0ELi2EEENS1_19SingleTileSchedulerILb1ELb0ELb0ELi128EEEEEEEEEvNT_6ParamsE) ;  /* 0xffff749004007950 */ /* 0x000fea0003c3ffff */
        .type           $_ZN7cutlass13device_kernelIN5flash19enable_sm80_to_sm89INS1_16FlashAttnBwdSm80INS1_25CollectiveMainloopBwdSm80ILi2ELi2EN4cute5tupleIJNS5_1CILi128EEES8_NS7_ILi64EEEEEENS_6half_tEfNS_4arch4Sm80ELb0ELb0ELb1ELb1ELb0ELb0ELb0ELb0ELi2ELi4ELi4ELi4ELb0EEENS1_21CollectiveEpilogueBwdISA_SB_SD_Li256ELb1ELb0ELi2EEENS1_19SingleTileSchedulerILb1ELb0ELb0ELi128EEEEEEEEEvNT_6ParamsE$_ZN4cute3eso3ESOILb1ELb0EJNS_6LayoutINS_5tupleIJNS3_IJNS_1CILi1EEENS4_ILi2EEEEEES6_NS4_ILi8EEEEEENS3_IJNS3_IJS5_S5_EEES6_NS4_ILi4EEEEEEEENS_10ViewEngineIPKN7cutlass5ArrayIfLi2ELb1EEEEEEEC2ERKSD_RKSK_,@function
        .size           $_ZN7cutlass13device_kernelIN5flash19enable_sm80_to_sm89INS1_16FlashAttnBwdSm80INS1_25CollectiveMainloopBwdSm80ILi2ELi2EN4cute5tupleIJNS5_1CILi128EEES8_NS7_ILi64EEEEEENS_6half_tEfNS_4arch4Sm80ELb0ELb0ELb1ELb1ELb0ELb0ELb0ELb0ELi2ELi4ELi4ELi4ELb0EEENS1_21CollectiveEpilogueBwdISA_SB_SD_Li256ELb1ELb0ELi2EEENS1_19SingleTileSchedulerILb1ELb0ELb0ELi128EEEEEEEEEvNT_6ParamsE$_ZN4cute3eso3ESOILb1ELb0EJNS_6LayoutINS_5tupleIJNS3_IJNS_1CILi1EEENS4_ILi2EEEEEES6_NS4_ILi8EEEEEENS3_IJNS3_IJS5_S5_EEES6_NS4_ILi4EEEEEEEENS_10ViewEngineIPKN7cutlass5ArrayIfLi2ELb1EEEEEEEC2ERKSD_RKSK_,($_ZN7cutlass13device_kernelIN5flash19enable_sm80_to_sm89INS1_16FlashAttnBwdSm80INS1_25CollectiveMainloopBwdSm80ILi2ELi2EN4cute5tupleIJNS5_1CILi128EEES8_NS7_ILi64EEEEEENS_6half_tEfNS_4arch4Sm80ELb0ELb0ELb1ELb1ELb0ELb0ELb0ELb0ELi2ELi4ELi4ELi4ELb0EEENS1_21CollectiveEpilogueBwdISA_SB_SD_Li256ELb1ELb0ELi2EEENS1_19SingleTileSchedulerILb1ELb0ELb0ELi128EEEEEEEEEvNT_6ParamsE$_ZN4cute3eso3ESOILb1ELb0EJNS_6LayoutINS_5tupleIJNS3_IJNS_1CILi1EEENS4_ILi2EEEEEES6_NS4_ILi8EEEEEENS3_IJNS3_IJS5_S5_EEES6_NS4_ILi4EEEEEEEENS_10ViewEngineIPN7cutlass5ArrayINSF_6half_tELi2ELb0EEEEEEEC2ERKSD_RKSK_ - $_ZN7cutlass13device_kernelIN5flash19enable_sm80_to_sm89INS1_16FlashAttnBwdSm80INS1_25CollectiveMainloopBwdSm80ILi2ELi2EN4cute5tupleIJNS5_1CILi128EEES8_NS7_ILi64EEEEEENS_6half_tEfNS_4arch4Sm80ELb0ELb0ELb1ELb1ELb0ELb0ELb0ELb0ELi2ELi4ELi4ELi4ELb0EEENS1_21CollectiveEpilogueBwdISA_SB_SD_Li256ELb1ELb0ELi2EEENS1_19SingleTileSchedulerILb1ELb0ELb0ELi128EEEEEEEEEvNT_6ParamsE$_ZN4cute3eso3ESOILb1ELb0EJNS_6LayoutINS_5tupleIJNS3_IJNS_1CILi1EEENS4_ILi2EEEEEES6_NS4_ILi8EEEEEENS3_IJNS3_IJS5_S5_EEES6_NS4_ILi4EEEEEEEENS_10ViewEngineIPKN7cutlass5ArrayIfLi2ELb1EEEEEEEC2ERKSD_RKSK_)
$_ZN7cutlass13device_kernelIN5flash19enable_sm80_to_sm89INS1_16FlashAttnBwdSm80INS1_25CollectiveMainloopBwdSm80ILi2ELi2EN4cute5tupleIJNS5_1CILi128EEES8_NS7_ILi64EEEEEENS_6half_tEfNS_4arch4Sm80ELb0ELb0ELb1ELb1ELb0ELb0ELb0ELb0ELi2ELi4ELi4ELi4ELb0EEENS1_21CollectiveEpilogueBwdISA_SB_SD_Li256ELb1ELb0ELi2EEENS1_19SingleTileSchedulerILb1ELb0ELb0ELi128EEEEEEEEEvNT_6ParamsE$_ZN4cute3eso3ESOILb1ELb0EJNS_6LayoutINS_5tupleIJNS3_IJNS_1CILi1EEENS4_ILi2EEEEEES6_NS4_ILi8EEEEEENS3_IJNS3_IJS5_S5_EEES6_NS4_ILi4EEEEEEEENS_10ViewEngineIPKN7cutlass5ArrayIfLi2ELb1EEEEEEEC2ERKSD_RKSK_:
[----:B------:R-:W-:Y:S01]  /*8b70*/  IADD3 R3, R69, -c[0x0][0x20], RZ ;  /* 0x8000080045037a10 */ /* 0x000fe20007ffe0ff */
[----:B------:R-:W-:Y:S01]  /*8b80*/  IMAD.MOV.U32 R22, RZ, RZ, R2 ;  /* 0x000000ffff167224 */ /* 0x000fe200078e0002 */
[----:B------:R-:W-:-:S04]  /*8b90*/  MOV R15, 0x0 ;  /* 0x00000000000f7802 */ /* 0x000fc80000000f00 */
[----:B------:R1:W-:Y:S01]  /*8ba0*/  STL.64 [R3], R22 ;  /* 0x0000001603007387 */ /* 0x0003e20000100a00 */
[----:B------:R-:W-:Y:S05]  /*8bb0*/  RET.REL.NODEC R14 `(_ZN7cutlass13device_kernelIN5flash19enable_sm80_to_sm89INS1_16FlashAttnBwdSm80INS1_25CollectiveMainloopBwdSm80ILi2ELi2EN4cute5tupleIJNS5_1CILi128EEES8_NS7_ILi64EEEEEENS_6half_tEfNS_4arch4Sm80ELb0ELb0ELb1ELb1ELb0ELb0ELb0ELb0ELi2ELi4ELi4ELi4ELb0EEENS1_21CollectiveEpilogueBwdISA_SB_SD_Li256ELb1ELb0ELi2EEENS1_19SingleTileSchedulerILb1ELb0ELb0ELi128EEEEEEEEEvNT_6ParamsE) ;  /* 0xffff74400e007950 */ /* 0x000fea0003c3ffff */
        .type           $_ZN7cutlass13device_kernelIN5flash19enable_sm80_to_sm89INS1_16FlashAttnBwdSm80INS1_25CollectiveMainloopBwdSm80ILi2ELi2EN4cute5tupleIJNS5_1CILi128EEES8_NS7_ILi64EEEEEENS_6half_tEfNS_4arch4Sm80ELb0ELb0ELb1ELb1ELb0ELb0ELb0ELb0ELi2ELi4ELi4ELi4ELb0EEENS1_21CollectiveEpilogueBwdISA_SB_SD_Li256ELb1ELb0ELi2EEENS1_19SingleTileSchedulerILb1ELb0ELb0ELi128EEEEEEEEEvNT_6ParamsE$_ZN4cute3eso3ESOILb1ELb0EJNS_6LayoutINS_5tupleIJNS3_IJNS_1CILi1EEENS4_ILi2EEEEEES6_NS4_ILi8EEEEEENS3_IJNS3_IJS5_S5_EEES6_NS4_ILi4EEEEEEEENS_10ViewEngineIPN7cutlass5ArrayINSF_6half_tELi2ELb0EEEEEEEC2ERKSD_RKSK_,@function
        .size           $_ZN7cutlass13device_kernelIN5flash19enable_sm80_to_sm89INS1_16FlashAttnBwdSm80INS1_25CollectiveMainloopBwdSm80ILi2ELi2EN4cute5tupleIJNS5_1CILi128EEES8_NS7_ILi64EEEEEENS_6half_tEfNS_4arch4Sm80ELb0ELb0ELb1ELb1ELb0ELb0ELb0ELb0ELi2ELi4ELi4ELi4ELb0EEENS1_21CollectiveEpilogueBwdISA_SB_SD_Li256ELb1ELb0ELi2EEENS1_19SingleTileSchedulerILb1ELb0ELb0ELi128EEEEEEEEEvNT_6ParamsE$_ZN4cute3eso3ESOILb1ELb0EJNS_6LayoutINS_5tupleIJNS3_IJNS_1CILi1EEENS4_ILi2EEEEEES6_NS4_ILi8EEEEEENS3_IJNS3_IJS5_S5_EEES6_NS4_ILi4EEEEEEEENS_10ViewEngineIPN7cutlass5ArrayINSF_6half_tELi2ELb0EEEEEEEC2ERKSD_RKSK_,($_ZN7cutlass13device_kernelIN5flash19enable_sm80_to_sm89INS1_16FlashAttnBwdSm80INS1_25CollectiveMainloopBwdSm80ILi2ELi2EN4cute5tupleIJNS5_1CILi128EEES8_NS7_ILi64EEEEEENS_6half_tEfNS_4arch4Sm80ELb0ELb0ELb1ELb1ELb0ELb0ELb0ELb0ELi2ELi4ELi4ELi4ELb0EEENS1_21CollectiveEpilogueBwdISA_SB_SD_Li256ELb1ELb0ELi2EEENS1_19SingleTileSchedulerILb1ELb0ELb0ELi128EEEEEEEEEvNT_6ParamsE$_ZN4cute3eso3ESOILb1ELb0EJNS_6LayoutINS_5tupleIJNS3_IJNS_1CILi1EEENS4_ILi2EEES6_EEEEEENS3_IJNS3_IJS5_S5_S6_EEEEEEEENS_10ViewEngineIPjEEEEC2ERKSB_RKSE_ - $_ZN7cutlass13device_kernelIN5flash19enable_sm80_to_sm89INS1_16FlashAttnBwdSm80INS1_25CollectiveMainloopBwdSm80ILi2ELi2EN4cute5tupleIJNS5_1CILi128EEES8_NS7_ILi64EEEEEENS_6half_tEfNS_4arch4Sm80ELb0ELb0ELb1ELb1ELb0ELb0ELb0ELb0ELi2ELi4ELi4ELi4ELb0EEENS1_21CollectiveEpilogueBwdISA_SB_SD_Li256ELb1ELb0ELi2EEENS1_19SingleTileSchedulerILb1ELb0ELb0ELi128EEEEEEEEEvNT_6ParamsE$_ZN4cute3eso3ESOILb1ELb0EJNS_6LayoutINS_5tupleIJNS3_IJNS_1CILi1EEENS4_ILi2EEEEEES6_NS4_ILi8EEEEEENS3_IJNS3_IJS5_S5_EEES6_NS4_ILi4EEEEEEEENS_10ViewEngineIPN7cutlass5ArrayINSF_6half_tELi2ELb0EEEEEEEC2ERKSD_RKSK_)
$_ZN7cutlass13device_kernelIN5flash19enable_sm80_to_sm89INS1_16FlashAttnBwdSm80INS1_25CollectiveMainloopBwdSm80ILi2ELi2EN4cute5tupleIJNS5_1CILi128EEES8_NS7_ILi64EEEEEENS_6half_tEfNS_4arch4Sm80ELb0ELb0ELb1ELb1ELb0ELb0ELb0ELb0ELi2ELi4ELi4ELi4ELb0EEENS1_21CollectiveEpilogueBwdISA_SB_SD_Li256ELb1ELb0ELi2EEENS1_19SingleTileSchedulerILb1ELb0ELb0ELi128EEEEEEEEEvNT_6ParamsE$_ZN4cute3eso3ESOILb1ELb0EJNS_6LayoutINS_5tupleIJNS3_IJNS_1CILi1EEENS4_ILi2EEEEEES6_NS4_ILi8EEEEEENS3_IJNS3_IJS5_S5_EEES6_NS4_ILi4EEEEEEEENS_10ViewEngineIPN7cutlass5ArrayINSF_6half_tELi2ELb0EEEEEEEC2ERKSD_RKSK_:
[----:B------:R-:W-:Y:S01]  /*8bc0*/  IADD3 R2, R69, -c[0x0][0x20], RZ ;  /* 0x8000080045027a10 */ /* 0x000fe20007ffe0ff */
[----:B------:R-:W-:Y:S01]  /*8bd0*/  IMAD.MOV.U32 R17, RZ, RZ, R3 ;  /* 0x000000ffff117224 */ /* 0x000fe200078e0003 */
[----:B------:R-:W-:-:S04]  /*8be0*/  MOV R15, 0x0 ;  /* 0x00000000000f7802 */ /* 0x000fc80000000f00 */
[----:B------:R1:W-:Y:S01]  /*8bf0*/  STL.64 [R2], R16 ;  /* 0x0000001002007387 */ /* 0x0003e20000100a00 */
[----:B------:R-:W-:Y:S05]  /*8c00*/  RET.REL.NODEC R14 `(_ZN7cutlass13device_kernelIN5flash19enable_sm80_to_sm89INS1_16FlashAttnBwdSm80INS1_25CollectiveMainloopBwdSm80ILi2ELi2EN4cute5tupleIJNS5_1CILi128EEES8_NS7_ILi64EEEEEENS_6half_tEfNS_4arch4Sm80ELb0ELb0ELb1ELb1ELb0ELb0ELb0ELb0ELi2ELi4ELi4ELi4ELb0EEENS1_21CollectiveEpilogueBwdISA_SB_SD_Li256ELb1ELb0ELi2EEENS1_19SingleTileSchedulerILb1ELb0ELb0ELi128EEEEEEEEEvNT_6ParamsE) ;  /* 0xffff73f00e007950 */ /* 0x000fea0003c3ffff */
        .type           $_ZN7cutlass13device_kernelIN5flash19enable_sm80_to_sm89INS1_16FlashAttnBwdSm80INS1_25CollectiveMainloopBwdSm80ILi2ELi2EN4cute5tupleIJNS5_1CILi128EEES8_NS7_ILi64EEEEEENS_6half_tEfNS_4arch4Sm80ELb0ELb0ELb1ELb1ELb0ELb0ELb0ELb0ELi2ELi4ELi4ELi4ELb0EEENS1_21CollectiveEpilogueBwdISA_SB_SD_Li256ELb1ELb0ELi2EEENS1_19SingleTileSchedulerILb1ELb0ELb0ELi128EEEEEEEEEvNT_6ParamsE$_ZN4cute3eso3ESOILb1ELb0EJNS_6LayoutINS_5tupleIJNS3_IJNS_1CILi1EEENS4_ILi2EEES6_EEEEEENS3_IJNS3_IJS5_S5_S6_EEEEEEEENS_10ViewEngineIPjEEEEC2ERKSB_RKSE_,@function
        .size           $_ZN7cutlass13device_kernelIN5flash19enable_sm80_to_sm89INS1_16FlashAttnBwdSm80INS1_25CollectiveMainloopBwdSm80ILi2ELi2EN4cute5tupleIJNS5_1CILi128EEES8_NS7_ILi64EEEEEENS_6half_tEfNS_4arch4Sm80ELb0ELb0ELb1ELb1ELb0ELb0ELb0ELb0ELi2ELi4ELi4ELi4ELb0EEENS1_21CollectiveEpilogueBwdISA_SB_SD_Li256ELb1ELb0ELi2EEENS1_19SingleTileSchedulerILb1ELb0ELb0ELi128EEEEEEEEEvNT_6ParamsE$_ZN4cute3eso3ESOILb1ELb0EJNS_6LayoutINS_5tupleIJNS3_IJNS_1CILi1EEENS4_ILi2EEES6_EEEEEENS3_IJNS3_IJS5_S5_S6_EEEEEEEENS_10ViewEngineIPjEEEEC2ERKSB_RKSE_,($_ZN7cutlass13device_kernelIN5flash19enable_sm80_to_sm89INS1_16FlashAttnBwdSm80INS1_25CollectiveMainloopBwdSm80ILi2ELi2EN4cute5tupleIJNS5_1CILi128EEES8_NS7_ILi64EEEEEENS_6half_tEfNS_4arch4Sm80ELb0ELb0ELb1ELb1ELb0ELb0ELb0ELb0ELi2ELi4ELi4ELi4ELb0EEENS1_21CollectiveEpilogueBwdISA_SB_SD_Li256ELb1ELb0ELi2EEENS1_19SingleTileSchedulerILb1ELb0ELb0ELi128EEEEEEEEEvNT_6ParamsE$_ZN4cute3eso3ESOILb1ELb0EJNS_6LayoutINS_5tupleIJNS3_IJNS_1CILi1EEES5_EEEEEENS3_IJNS3_IJS5_NS4_ILi0EEEEEEEEEEENS_10ViewEngineINS_8smem_ptrIPN7cutlass9uint128_tEEEEEEEC2ERKSB_RKSI_ - $_ZN7cutlass13device_kernelIN5flash19enable_sm80_to_sm89INS1_16FlashAttnBwdSm80INS1_25CollectiveMainloopBwdSm80ILi2ELi2EN4cute5tupleIJNS5_1CILi128EEES8_NS7_ILi64EEEEEENS_6half_tEfNS_4arch4Sm80ELb0ELb0ELb1ELb1ELb0ELb0ELb0ELb0ELi2ELi4ELi4ELi4ELb0EEENS1_21CollectiveEpilogueBwdISA_SB_SD_Li256ELb1ELb0ELi2EEENS1_19SingleTileSchedulerILb1ELb0ELb0ELi128EEEEEEEEEvNT_6ParamsE$_ZN4cute3eso3ESOILb1ELb0EJNS_6LayoutINS_5tupleIJNS3_IJNS_1CILi1EEENS4_ILi2EEES6_EEEEEENS3_IJNS3_IJS5_S5_S6_EEEEEEEENS_10ViewEngineIPjEEEEC2ERKSB_RKSE_)
$_ZN7cutlass13device_kernelIN5flash19enable_sm80_to_sm89INS1_16FlashAttnBwdSm80INS1_25CollectiveMainloopBwdSm80ILi2ELi2EN4cute5tupleIJNS5_1CILi128EEES8_NS7_ILi64EEEEEENS_6half_tEfNS_4arch4Sm80ELb0ELb0ELb1ELb1ELb0ELb0ELb0ELb0ELi2ELi4ELi4ELi4ELb0EEENS1_21CollectiveEpilogueBwdISA_SB_SD_Li256ELb1ELb0ELi2EEENS1_19SingleTileSchedulerILb1ELb0ELb0ELi128EEEEEEEEEvNT_6ParamsE$_ZN4cute3eso3ESOILb1ELb0EJNS_6LayoutINS_5tupleIJNS3_IJNS_1CILi1EEENS4_ILi2EEES6_EEEEEENS3_IJNS3_IJS5_S5_S6_EEEEEEEENS_10ViewEngineIPjEEEEC2ERKSB_RKSE_:
[----:B------:R-:W-:Y:S02]  /*8c10*/  IADD3 R2, R60, -c[0x0][0x20], RZ ;  /* 0x800008003c027a10 */ /* 0x000fe40007ffe0ff */
[----:B------:R-:W-:-:S03]  /*8c20*/  MOV R5, 0x0 ;  /* 0x0000000000057802 */ /* 0x000fc60000000f00 */
[----:B------:R1:W-:Y:S01]  /*8c30*/  STL.64 [R2], R12 ;  /* 0x0000000c02007387 */ /* 0x0003e20000100a00 */
[----:B------:R-:W-:Y:S05]  /*8c40*/  RET.REL.NODEC R4 `(_ZN7cutlass13device_kernelIN5flash19enable_sm80_to_sm89INS1_16FlashAttnBwdSm80INS1_25CollectiveMainloopBwdSm80ILi2ELi2EN4cute5tupleIJNS5_1CILi128EEES8_NS7_ILi64EEEEEENS_6half_tEfNS_4arch4Sm80ELb0ELb0ELb1ELb1ELb0ELb0ELb0ELb0ELi2ELi4ELi4ELi4ELb0EEENS1_21CollectiveEpilogueBwdISA_SB_SD_Li256ELb1ELb0ELi2EEENS1_19SingleTileSchedulerILb1ELb0ELb0ELi128EEEEEEEEEvNT_6ParamsE) ;  /* 0xffff73b004007950 */ /* 0x000fea0003c3ffff */
        .type           $_ZN7cutlass13device_kernelIN5flash19enable_sm80_to_sm89INS1_16FlashAttnBwdSm80INS1_25CollectiveMainloopBwdSm80ILi2ELi2EN4cute5tupleIJNS5_1CILi128EEES8_NS7_ILi64EEEEEENS_6half_tEfNS_4arch4Sm80ELb0ELb0ELb1ELb1ELb0ELb0ELb0ELb0ELi2ELi4ELi4ELi4ELb0EEENS1_21CollectiveEpilogueBwdISA_SB_SD_Li256ELb1ELb0ELi2EEENS1_19SingleTileSchedulerILb1ELb0ELb0ELi128EEEEEEEEEvNT_6ParamsE$_ZN4cute3eso3ESOILb1ELb0EJNS_6LayoutINS_5tupleIJNS3_IJNS_1CILi1EEES5_EEEEEENS3_IJNS3_IJS5_NS4_ILi0EEEEEEEEEEENS_10ViewEngineINS_8smem_ptrIPN7cutlass9uint128_tEEEEEEEC2ERKSB_RKSI_,@function
        .size           $_ZN7cutlass13device_kernelIN5flash19enable_sm80_to_sm89INS1_16FlashAttnBwdSm80INS1_25CollectiveMainloopBwdSm80ILi2ELi2EN4cute5tupleIJNS5_1CILi128EEES8_NS7_ILi64EEEEEENS_6half_tEfNS_4arch4Sm80ELb0ELb0ELb1ELb1ELb0ELb0ELb0ELb0ELi2ELi4ELi4ELi4ELb0EEENS1_21CollectiveEpilogueBwdISA_SB_SD_Li256ELb1ELb0ELi2EEENS1_19SingleTileSchedulerILb1ELb0ELb0ELi128EEEEEEEEEvNT_6ParamsE$_ZN4cute3eso3ESOILb1ELb0EJNS_6LayoutINS_5tupleIJNS3_IJNS_1CILi1EEES5_EEEEEENS3_IJNS3_IJS5_NS4_ILi0EEEEEEEEEEENS_10ViewEngineINS_8smem_ptrIPN7cutlass9uint128_tEEEEEEEC2ERKSB_RKSI_,($_ZN7cutlass13device_kernelIN5flash19enable_sm80_to_sm89INS1_16FlashAttnBwdSm80INS1_25CollectiveMainloopBwdSm80ILi2ELi2EN4cute5tupleIJNS5_1CILi128EEES8_NS7_ILi64EEEEEENS_6half_tEfNS_4arch4Sm80ELb0ELb0ELb1ELb1ELb0ELb0ELb0ELb0ELi2ELi4ELi4ELi4ELb0EEENS1_21CollectiveEpilogueBwdISA_SB_SD_Li256ELb1ELb0ELi2EEENS1_19SingleTileSchedulerILb1ELb0ELb0ELi128EEEEEEEEEvNT_6ParamsE$_ZN4cute3eso3ESOILb1ELb0EJNS_6LayoutINS_5tupleIJNS3_IJNS_1CILi2EEES5_EEEEEENS3_IJNS3_IJNS4_ILi1EEES5_EEEEEEEENS_10ViewEngineIPKfEEEEC2ERKSB_RKSF_ - $_ZN7cutlass13device_kernelIN5flash19enable_sm80_to_sm89INS1_16FlashAttnBwdSm80INS1_25CollectiveMainloopBwdSm80ILi2ELi2EN4cute5tupleIJNS5_1CILi128EEES8_NS7_ILi64EEEEEENS_6half_tEfNS_4arch4Sm80ELb0ELb0ELb1ELb1ELb0ELb0ELb0ELb0ELi2ELi4ELi4ELi4ELb0EEENS1_21CollectiveEpilogueBwdISA_SB_SD_Li256ELb1ELb0ELi2EEENS1_19SingleTileSchedulerILb1ELb0ELb0ELi128EEEEEEEEEvNT_6ParamsE$_ZN4cute3eso3ESOILb1ELb0EJNS_6LayoutINS_5tupleIJNS3_IJNS_1CILi1EEES5_EEEEEENS3_IJNS3_IJS5_NS4_ILi0EEEEEEEEEEENS_10ViewEngineINS_8smem_ptrIPN7cutlass9uint128_tEEEEEEEC2ERKSB_RKSI_)
$_ZN7cutlass13device_kernelIN5flash19enable_sm80_to_sm89INS1_16FlashAttnBwdSm80INS1_25CollectiveMainloopBwdSm80ILi2ELi2EN4cute5tupleIJNS5_1CILi128EEES8_NS7_ILi64EEEEEENS_6half_tEfNS_4arch4Sm80ELb0ELb0ELb1ELb1ELb0ELb0ELb0ELb0ELi2ELi4ELi4ELi4ELb0EEENS1_21CollectiveEpilogueBwdISA_SB_SD_Li256ELb1ELb0ELi2EEENS1_19SingleTileSchedulerILb1ELb0ELb0ELi128EEEEEEEEEvNT_6ParamsE$_ZN4cute3eso3ESOILb1ELb0EJNS_6LayoutINS_5tupleIJNS3_IJNS_1CILi1EEES5_EEEEEENS3_IJNS3_IJS5_NS4_ILi0EEEEEEEEEEENS_10ViewEngineINS_8smem_ptrIPN7cutlass9uint128_tEEEEEEEC2ERKSB_RKSI_:
[----:B------:R-:W-:Y:S02]  /*8c50*/  IADD3 R38, R82, -c[0x0][0x20], RZ ;  /* 0x8000080052267a10 */ /* 0x000fe40007ffe0ff */
[----:B------:R-:W-:-:S03]  /*8c60*/  MOV R47, 0x0 ;  /* 0x00000000002f7802 */ /* 0x000fc60000000f00 */
[----:B------:R1:W-:Y:S01]  /*8c70*/  STL.64 [R38], R2 ;  /* 0x0000000226007387 */ /* 0x0003e20000100a00 */
[----:B------:R-:W-:Y:S05]  /*8c80*/  RET.REL.NODEC R46 `(_ZN7cutlass13device_kernelIN5flash19enable_sm80_to_sm89INS1_16FlashAttnBwdSm80INS1_25CollectiveMainloopBwdSm80ILi2ELi2EN4cute5tupleIJNS5_1CILi128EEES8_NS7_ILi64EEEEEENS_6half_tEfNS_4arch4Sm80ELb0ELb0ELb1ELb1ELb0ELb0ELb0ELb0ELi2ELi4ELi4ELi4ELb0EEENS1_21CollectiveEpilogueBwdISA_SB_SD_Li256ELb1ELb0ELi2EEENS1_19SingleTileSchedulerILb1ELb0ELb0ELi128EEEEEEEEEvNT_6ParamsE) ;  /* 0xffff73702e007950 */ /* 0x000fea0003c3ffff */
        .type           $_ZN7cutlass13device_kernelIN5flash19enable_sm80_to_sm89INS1_16FlashAttnBwdSm80INS1_25CollectiveMainloopBwdSm80ILi2ELi2EN4cute5tupleIJNS5_1CILi128EEES8_NS7_ILi64EEEEEENS_6half_tEfNS_4arch4Sm80ELb0ELb0ELb1ELb1ELb0ELb0ELb0ELb0ELi2ELi4ELi4ELi4ELb0EEENS1_21CollectiveEpilogueBwdISA_SB_SD_Li256ELb1ELb0ELi2EEENS1_19SingleTileSchedulerILb1ELb0ELb0ELi128EEEEEEEEEvNT_6ParamsE$_ZN4cute3eso3ESOILb1ELb0EJNS_6LayoutINS_5tupleIJNS3_IJNS_1CILi2EEES5_EEEEEENS3_IJNS3_IJNS4_ILi1EEES5_EEEEEEEENS_10ViewEngineIPKfEEEEC2ERKSB_RKSF_,@function
        .size           $_ZN7cutlass13device_kernelIN5flash19enable_sm80_to_sm89INS1_16FlashAttnBwdSm80INS1_25CollectiveMainloopBwdSm80ILi2ELi2EN4cute5tupleIJNS5_1CILi128EEES8_NS7_ILi64EEEEEENS_6half_tEfNS_4arch4Sm80ELb0ELb0ELb1ELb1ELb0ELb0ELb0ELb0ELi2ELi4ELi4ELi4ELb0EEENS1_21CollectiveEpilogueBwdISA_SB_SD_Li256ELb1ELb0ELi2EEENS1_19SingleTileSchedulerILb1ELb0ELb0ELi128EEEEEEEEEvNT_6ParamsE$_ZN4cute3eso3ESOILb1ELb0EJNS_6LayoutINS_5tupleIJNS3_IJNS_1CILi2EEES5_EEEEEENS3_IJNS3_IJNS4_ILi1EEES5_EEEEEEEENS_10ViewEngineIPKfEEEEC2ERKSB_RKSF_,($_ZN7cutlass13device_kernelIN5flash19enable_sm80_to_sm89INS1_16FlashAttnBwdSm80INS1_25CollectiveMainloopBwdSm80ILi2ELi2EN4cute5tupleIJNS5_1CILi128EEES8_NS7_ILi64EEEEEENS_6half_tEfNS_4arch4Sm80ELb0ELb0ELb1ELb1ELb0ELb0ELb0ELb0ELi2ELi4ELi4ELi4ELb0EEENS1_21CollectiveEpilogueBwdISA_SB_SD_Li256ELb1ELb0ELi2EEENS1_19SingleTileSchedulerILb1ELb0ELb0ELi128EEEEEEEEEvNT_6ParamsE$_ZN4cute3eso3ESOILb1ELb0EJNS_6LayoutINS_5tupleIJNS3_IJNS_1CILi2EEES5_EEEEEENS3_IJNS3_IJNS4_ILi1EEES5_EEEEEEEENS_10ViewEngineIPN7cutlass6half_tEEEEEC2ERKSB_RKSG_ - $_ZN7cutlass13device_kernelIN5flash19enable_sm80_to_sm89INS1_16FlashAttnBwdSm80INS1_25CollectiveMainloopBwdSm80ILi2ELi2EN4cute5tupleIJNS5_1CILi128EEES8_NS7_ILi64EEEEEENS_6half_tEfNS_4arch4Sm80ELb0ELb0ELb1ELb1ELb0ELb0ELb0ELb0ELi2ELi4ELi4ELi4ELb0EEENS1_21CollectiveEpilogueBwdISA_SB_SD_Li256ELb1ELb0ELi2EEENS1_19SingleTileSchedulerILb1ELb0ELb0ELi128EEEEEEEEEvNT_6ParamsE$_ZN4cute3eso3ESOILb1ELb0EJNS_6LayoutINS_5tupleIJNS3_IJNS_1CILi2EEES5_EEEEEENS3_IJNS3_IJNS4_ILi1EEES5_EEEEEEEENS_10ViewEngineIPKfEEEEC2ERKSB_RKSF_)
$_ZN7cutlass13device_kernelIN5flash19enable_sm80_to_sm89INS1_16FlashAttnBwdSm80INS1_25CollectiveMainloopBwdSm80ILi2ELi2EN4cute5tupleIJNS5_1CILi128EEES8_NS7_ILi64EEEEEENS_6half_tEfNS_4arch4Sm80ELb0ELb0ELb1ELb1ELb0ELb0ELb0ELb0ELi2ELi4ELi4ELi4ELb0EEENS1_21CollectiveEpilogueBwdISA_SB_SD_Li256ELb1ELb0ELi2EEENS1_19SingleTileSchedulerILb1ELb0ELb0ELi128EEEEEEEEEvNT_6ParamsE$_ZN4cute3eso3ESOILb1ELb0EJNS_6LayoutINS_5tupleIJNS3_IJNS_1CILi2EEES5_EEEEEENS3_IJNS3_IJNS4_ILi1EEES5_EEEEEEEENS_10ViewEngineIPKfEEEEC2ERKSB_RKSF_:
[----:B------:R-:W-:Y:S01]  /*8c90*/  IADD3 R2, R60, -c[0x0][0x20], RZ ;  /* 0x800008003c027a10 */ /* 0x000fe20007ffe0ff */
[----:B------:R-:W-:Y:S01]  /*8ca0*/  IMAD.MOV.U32 R7, RZ, RZ, R3 ;  /* 0x000000ffff077224 */ /* 0x000fe200078e0003 */
[----:B------:R-:W-:-:S04]  /*8cb0*/  MOV R5, 0x0 ;  /* 0x0000000000057802 */ /* 0x000fc80000000f00 */
[----:B------:R1:W-:Y:S01]  /*8cc0*/  STL.64 [R2], R6 ;  /* 0x0000000602007387 */ /* 0x0003e20000100a00 */
[----:B------:R-:W-:Y:S05]  /*8cd0*/  RET.REL.NODEC R4 `(_ZN7cutlass13device_kernelIN5flash19enable_sm80_to_sm89INS1_16FlashAttnBwdSm80INS1_25CollectiveMainloopBwdSm80ILi2ELi2EN4cute5tupleIJNS5_1CILi128EEES8_NS7_ILi64EEEEEENS_6half_tEfNS_4arch4Sm80ELb0ELb0ELb1ELb1ELb0ELb0ELb0ELb0ELi2ELi4ELi4ELi4ELb0EEENS1_21CollectiveEpilogueBwdISA_SB_SD_Li256ELb1ELb0ELi2EEENS1_19SingleTileSchedulerILb1ELb0ELb0ELi128EEEEEEEEEvNT_6ParamsE) ;  /* 0xffff732004007950 */ /* 0x000fea0003c3ffff */
        .type           $_ZN7cutlass13device_kernelIN5flash19enable_sm80_to_sm89INS1_16FlashAttnBwdSm80INS1_25CollectiveMainloopBwdSm80ILi2ELi2EN4cute5tupleIJNS5_1CILi128EEES8_NS7_ILi64EEEEEENS_6half_tEfNS_4arch4Sm80ELb0ELb0ELb1ELb1ELb0ELb0ELb0ELb0ELi2ELi4ELi4ELi4ELb0EEENS1_21CollectiveEpilogueBwdISA_SB_SD_Li256ELb1ELb0ELi2EEENS1_19SingleTileSchedulerILb1ELb0ELb0ELi128EEEEEEEEEvNT_6ParamsE$_ZN4cute3eso3ESOILb1ELb0EJNS_6LayoutINS_5tupleIJNS3_IJNS_1CILi2EEES5_EEEEEENS3_IJNS3_IJNS4_ILi1EEES5_EEEEEEEENS_10ViewEngineIPN7cutlass6half_tEEEEEC2ERKSB_RKSG_,@function
        .size           $_ZN7cutlass13device_kernelIN5flash19enable_sm80_to_sm89INS1_16FlashAttnBwdSm80INS1_25CollectiveMainloopBwdSm80ILi2ELi2EN4cute5tupleIJNS5_1CILi128EEES8_NS7_ILi64EEEEEENS_6half_tEfNS_4arch4Sm80ELb0ELb0ELb1ELb1ELb0ELb0ELb0ELb0ELi2ELi4ELi4ELi4ELb0EEENS1_21CollectiveEpilogueBwdISA_SB_SD_Li256ELb1ELb0ELi2EEENS1_19SingleTileSchedulerILb1ELb0ELb0ELi128EEEEEEEEEvNT_6ParamsE$_ZN4cute3eso3ESOILb1ELb0EJNS_6LayoutINS_5tupleIJNS3_IJNS_1CILi2EEES5_EEEEEENS3_IJNS3_IJNS4_ILi1EEES5_EEEEEEEENS_10ViewEngineIPN7cutlass6half_tEEEEEC2ERKSB_RKSG_,($_ZN7cutlass13device_kernelIN5flash19enable_sm80_to_sm89INS1_16FlashAttnBwdSm80INS1_25CollectiveMainloopBwdSm80ILi2ELi2EN4cute5tupleIJNS5_1CILi128EEES8_NS7_ILi64EEEEEENS_6half_tEfNS_4arch4Sm80ELb0ELb0ELb1ELb1ELb0ELb0ELb0ELb0ELi2ELi4ELi4ELi4ELb0EEENS1_21CollectiveEpilogueBwdISA_SB_SD_Li256ELb1ELb0ELi2EEENS1_19SingleTileSchedulerILb1ELb0ELb0ELi128EEEEEEEEEvNT_6ParamsE$_ZN4cute3eso3ESOILb1ELb0EJNS_6LayoutINS_5tupleIJNS3_IJNS_1CILi2EEES5_EEEEEENS3_IJNS3_IJNS4_ILi1EEES5_EEEEEEEENS_10ViewEngineIPfEEEEC2ERKSB_RKSE_ - $_ZN7cutlass13device_kernelIN5flash19enable_sm80_to_sm89INS1_16FlashAttnBwdSm80INS1_25CollectiveMainloopBwdSm80ILi2ELi2EN4cute5tupleIJNS5_1CILi128EEES8_NS7_ILi64EEEEEENS_6half_tEfNS_4arch4Sm80ELb0ELb0ELb1ELb1ELb0ELb0ELb0ELb0ELi2ELi4ELi4ELi4ELb0EEENS1_21CollectiveEpilogueBwdISA_SB_SD_Li256ELb1ELb0ELi2EEENS1_19SingleTileSchedulerILb1ELb0ELb0ELi128EEEEEEEEEvNT_6ParamsE$_ZN4cute3eso3ESOILb1ELb0EJNS_6LayoutINS_5tupleIJNS3_IJNS_1CILi2EEES5_EEEEEENS3_IJNS3_IJNS4_ILi1EEES5_EEEEEEEENS_10ViewEngineIPN7cutlass6half_tEEEEEC2ERKSB_RKSG_)
$_ZN7cutlass13device_kernelIN5flash19enable_sm80_to_sm89INS1_16FlashAttnBwdSm80INS1_25CollectiveMainloopBwdSm80ILi2ELi2EN4cute5tupleIJNS5_1CILi128EEES8_NS7_ILi64EEEEEENS_6half_tEfNS_4arch4Sm80ELb0ELb0ELb1ELb1ELb0ELb0ELb0ELb0ELi2ELi4ELi4ELi4ELb0EEENS1_21CollectiveEpilogueBwdISA_SB_SD_Li256ELb1ELb0ELi2EEENS1_19SingleTileSchedulerILb1ELb0ELb0ELi128EEEEEEEEEvNT_6ParamsE$_ZN4cute3eso3ESOILb1ELb0EJNS_6LayoutINS_5tupleIJNS3_IJNS_1CILi2EEES5_EEEEEENS3_IJNS3_IJNS4_ILi1EEES5_EEEEEEEENS_10ViewEngineIPN7cutlass6half_tEEEEEC2ERKSB_RKSG_:
[----:B------:R-:W-:Y:S01]  /*8ce0*/  IADD3 R2, R60, -c[0x0][0x20], RZ ;  /* 0x800008003c027a10 */ /* 0x000fe20007ffe0ff */
[----:B------:R-:W-:Y:S01]  /*8cf0*/  IMAD.MOV.U32 R7, RZ, RZ, R3 ;  /* 0x000000ffff077224 */ /* 0x000fe200078e0003 */
[----:B------:R-:W-:-:S04]  /*8d00*/  MOV R5, 0x0 ;  /* 0x0000000000057802 */ /* 0x000fc80000000f00 */
[----:B------:R1:W-:Y:S01]  /*8d10*/  STL.64 [R2], R6 ;  /* 0x0000000602007387 */ /* 0x0003e20000100a00 */
[----:B------:R-:W-:Y:S05]  /*8d20*/  RET.REL.NODEC R4 `(_ZN7cutlass13device_kernelIN5flash19enable_sm80_to_sm89INS1_16FlashAttnBwdSm80INS1_25CollectiveMainloopBwdSm80ILi2ELi2EN4cute5tupleIJNS5_1CILi128EEES8_NS7_ILi64EEEEEENS_6half_tEfNS_4arch4Sm80ELb0ELb0ELb1ELb1ELb0ELb0ELb0ELb0ELi2ELi4ELi4ELi4ELb0EEENS1_21CollectiveEpilogueBwdISA_SB_SD_Li256ELb1ELb0ELi2EEENS1_19SingleTileSchedulerILb1ELb0ELb0ELi128EEEEEEEEEvNT_6ParamsE) ;  /* 0xffff72d004007950 */ /* 0x000fea0003c3ffff */
        .type           $_ZN7cutlass13device_kernelIN5flash19enable_sm80_to_sm89INS1_16FlashAttnBwdSm80INS1_25CollectiveMainloopBwdSm80ILi2ELi2EN4cute5tupleIJNS5_1CILi128EEES8_NS7_ILi64EEEEEENS_6half_tEfNS_4arch4Sm80ELb0ELb0ELb1ELb1ELb0ELb0ELb0ELb0ELi2ELi4ELi4ELi4ELb0EEENS1_21CollectiveEpilogueBwdISA_SB_SD_Li256ELb1ELb0ELi2EEENS1_19SingleTileSchedulerILb1ELb0ELb0ELi128EEEEEEEEEvNT_6ParamsE$_ZN4cute3eso3ESOILb1ELb0EJNS_6LayoutINS_5tupleIJNS3_IJNS_1CILi2EEES5_EEEEEENS3_IJNS3_IJNS4_ILi1EEES5_EEEEEEEENS_10ViewEngineIPfEEEEC2ERKSB_RKSE_,@function
        .size           $_ZN7cutlass13device_kernelIN5flash19enable_sm80_to_sm89INS1_16FlashAttnBwdSm80INS1_25CollectiveMainloopBwdSm80ILi2ELi2EN4cute5tupleIJNS5_1CILi128EEES8_NS7_ILi64EEEEEENS_6half_tEfNS_4arch4Sm80ELb0ELb0ELb1ELb1ELb0ELb0ELb0ELb0ELi2ELi4ELi4ELi4ELb0EEENS1_21CollectiveEpilogueBwdISA_SB_SD_Li256ELb1ELb0ELi2EEENS1_19SingleTileSchedulerILb1ELb0ELb0ELi128EEEEEEEEEvNT_6ParamsE$_ZN4cute3eso3ESOILb1ELb0EJNS_6LayoutINS_5tupleIJNS3_IJNS_1CILi2EEES5_EEEEEENS3_IJNS3_IJNS4_ILi1EEES5_EEEEEEEENS_10ViewEngineIPfEEEEC2ERKSB_RKSE_,($_ZN7cutlass13device_kernelIN5flash19enable_sm80_to_sm89INS1_16FlashAttnBwdSm80INS1_25CollectiveMainloopBwdSm80ILi2ELi2EN4cute5tupleIJNS5_1CILi128EEES8_NS7_ILi64EEEEEENS_6half_tEfNS_4arch4Sm80ELb0ELb0ELb1ELb1ELb0ELb0ELb0ELb0ELi2ELi4ELi4ELi4ELb0EEENS1_21CollectiveEpilogueBwdISA_SB_SD_Li256ELb1ELb0ELi2EEENS1_19SingleTileSchedulerILb1ELb0ELb0ELi128EEEEEEEEEvNT_6ParamsE$_ZN4cute3eso3ESOILb1ELb0EJNS_6LayoutINS_5tupleIJNS3_IJNS_1CILi2EEES5_EEEEEENS3_IJNS3_IJNS4_ILi1EEES5_EEEEEEEEiEEC2ERKSB_RKi - $_ZN7cutlass13device_kernelIN5flash19enable_sm80_to_sm89INS1_16FlashAttnBwdSm80INS1_25CollectiveMainloopBwdSm80ILi2ELi2EN4cute5tupleIJNS5_1CILi128EEES8_NS7_ILi64EEEEEENS_6half_tEfNS_4arch4Sm80ELb0ELb0ELb1ELb1ELb0ELb0ELb0ELb0ELi2ELi4ELi4ELi4ELb0EEENS1_21CollectiveEpilogueBwdISA_SB_SD_Li256ELb1ELb0ELi2EEENS1_19SingleTileSchedulerILb1ELb0ELb0ELi128EEEEEEEEEvNT_6ParamsE$_ZN4cute3eso3ESOILb1ELb0EJNS_6LayoutINS_5tupleIJNS3_IJNS_1CILi2EEES5_EEEEEENS3_IJNS3_IJNS4_ILi1EEES5_EEEEEEEENS_10ViewEngineIPfEEEEC2ERKSB_RKSE_)
$_ZN7cutlass13device_kernelIN5flash19enable_sm80_to_sm89INS1_16FlashAttnBwdSm80INS1_25CollectiveMainloopBwdSm80ILi2ELi2EN4cute5tupleIJNS5_1CILi128EEES8_NS7_ILi64EEEEEENS_6half_tEfNS_4arch4Sm80ELb0ELb0ELb1ELb1ELb0ELb0ELb0ELb0ELi2ELi4ELi4ELi4ELb0EEENS1_21CollectiveEpilogueBwdISA_SB_SD_Li256ELb1ELb0ELi2EEENS1_19SingleTileSchedulerILb1ELb0ELb0ELi128EEEEEEEEEvNT_6ParamsE$_ZN4cute3eso3ESOILb1ELb0EJNS_6LayoutINS_5tupleIJNS3_IJNS_1CILi2EEES5_EEEEEENS3_IJNS3_IJNS4_ILi1EEES5_EEEEEEEENS_10ViewEngineIPfEEEEC2ERKSB_RKSE_:
[----:B------:R-:W-:Y:S01]  /*8d30*/  IADD3 R2, R60, -c[0x0][0x20], RZ ;  /* 0x800008003c027a10 */ /* 0x000fe20007ffe0ff */
[----:B------:R-:W-:Y:S01]  /*8d40*/  IMAD.MOV.U32 R9, RZ, RZ, R3 ;  /* 0x000000ffff097224 */ /* 0x000fe200078e0003 */
[----:B------:R-:W-:-:S04]  /*8d50*/  MOV R5, 0x0 ;  /* 0x0000000000057802 */ /* 0x000fc80000000f00 */
[----:B------:R1:W-:Y:S01]  /*8d60*/  STL.64 [R2], R8 ;  /* 0x0000000802007387 */ /* 0x0003e20000100a00 */
[----:B------:R-:W-:Y:S05]  /*8d70*/  RET.REL.NODEC R4 `(_ZN7cutlass13device_kernelIN5flash19enable_sm80_to_sm89INS1_16FlashAttnBwdSm80INS1_25CollectiveMainloopBwdSm80ILi2ELi2EN4cute5tupleIJNS5_1CILi128EEES8_NS7_ILi64EEEEEENS_6half_tEfNS_4arch4Sm80ELb0ELb0ELb1ELb1ELb0ELb0ELb0ELb0ELi2ELi4ELi4ELi4ELb0EEENS1_21CollectiveEpilogueBwdISA_SB_SD_Li256ELb1ELb0ELi2EEENS1_19SingleTileSchedulerILb1ELb0ELb0ELi128EEEEEEEEEvNT_6ParamsE) ;  /* 0xffff728004007950 */ /* 0x000fea0003c3ffff */
        .type           $_ZN7cutlass13device_kernelIN5flash19enable_sm80_to_sm89INS1_16FlashAttnBwdSm80INS1_25CollectiveMainloopBwdSm80ILi2ELi2EN4cute5tupleIJNS5_1CILi128EEES8_NS7_ILi64EEEEEENS_6half_tEfNS_4arch4Sm80ELb0ELb0ELb1ELb1ELb0ELb0ELb0ELb0ELi2ELi4ELi4ELi4ELb0EEENS1_21CollectiveEpilogueBwdISA_SB_SD_Li256ELb1ELb0ELi2EEENS1_19SingleTileSchedulerILb1ELb0ELb0ELi128EEEEEEEEEvNT_6ParamsE$_ZN4cute3eso3ESOILb1ELb0EJNS_6LayoutINS_5tupleIJNS3_IJNS_1CILi2EEES5_EEEEEENS3_IJNS3_IJNS4_ILi1EEES5_EEEEEEEEiEEC2ERKSB_RKi,@function
        .size           $_ZN7cutlass13device_kernelIN5flash19enable_sm80_to_sm89INS1_16FlashAttnBwdSm80INS1_25CollectiveMainloopBwdSm80ILi2ELi2EN4cute5tupleIJNS5_1CILi128EEES8_NS7_ILi64EEEEEENS_6half_tEfNS_4arch4Sm80ELb0ELb0ELb1ELb1ELb0ELb0ELb0ELb0ELi2ELi4ELi4ELi4ELb0EEENS1_21CollectiveEpilogueBwdISA_SB_SD_Li256ELb1ELb0ELi2EEENS1_19SingleTileSchedulerILb1ELb0ELb0ELi128EEEEEEEEEvNT_6ParamsE$_ZN4cute3eso3ESOILb1ELb0EJNS_6LayoutINS_5tupleIJNS3_IJNS_1CILi2EEES5_EEEEEENS3_IJNS3_IJNS4_ILi1EEES5_EEEEEEEEiEEC2ERKSB_RKi,($_ZN7cutlass13device_kernelIN5flash19enable_sm80_to_sm89INS1_16FlashAttnBwdSm80INS1_25CollectiveMainloopBwdSm80ILi2ELi2EN4cute5tupleIJNS5_1CILi128EEES8_NS7_ILi64EEEEEENS_6half_tEfNS_4arch4Sm80ELb0ELb0ELb1ELb1ELb0ELb0ELb0ELb0ELi2ELi4ELi4ELi4ELb0EEENS1_21CollectiveEpilogueBwdISA_SB_SD_Li256ELb1ELb0ELi2EEENS1_19SingleTileSchedulerILb1ELb0ELb0ELi128EEEEEEEEEvNT_6ParamsE$_ZN4cute3eso3ESOILb1ELb0EJNS_6LayoutINS_5tupleIJNS3_IJNS_1CILi2EEES5_EEEEEENS3_IJNS3_IJNS4_ILi8EEENS4_ILi64EEEEEEEEEEENS_10ViewEngineINS_8smem_ptrIPfEEEEEEC2ERKSC_RKSH_ - $_ZN7cutlass13device_kernelIN5flash19enable_sm80_to_sm89INS1_16FlashAttnBwdSm80INS1_25CollectiveMainloopBwdSm80ILi2ELi2EN4cute5tupleIJNS5_1CILi128EEES8_NS7_ILi64EEEEEENS_6half_tEfNS_4arch4Sm80ELb0ELb0ELb1ELb1ELb0ELb0ELb0ELb0ELi2ELi4ELi4ELi4ELb0EEENS1_21CollectiveEpilogueBwdISA_SB_SD_Li256ELb1ELb0ELi2EEENS1_19SingleTileSchedulerILb1ELb0ELb0ELi128EEEEEEEEEvNT_6ParamsE$_ZN4cute3eso3ESOILb1ELb0EJNS_6LayoutINS_5tupleIJNS3_IJNS_1CILi2EEES5_EEEEEENS3_IJNS3_IJNS4_ILi1EEES5_EEEEEEEEiEEC2ERKSB_RKi)
$_ZN7cutlass13device_kernelIN5flash19enable_sm80_to_sm89INS1_16FlashAttnBwdSm80INS1_25CollectiveMainloopBwdSm80ILi2ELi2EN4cute5tupleIJNS5_1CILi128EEES8_NS7_ILi64EEEEEENS_6half_tEfNS_4arch4Sm80ELb0ELb0ELb1ELb1ELb0ELb0ELb0ELb0ELi2ELi4ELi4ELi4ELb0EEENS1_21CollectiveEpilogueBwdISA_SB_SD_Li256ELb1ELb0ELi2EEENS1_19SingleTileSchedulerILb1ELb0ELb0ELi128EEEEEEEEEvNT_6ParamsE$_ZN4cute3eso3ESOILb1ELb0EJNS_6LayoutINS_5tupleIJNS3_IJNS_1CILi2EEES5_EEEEEENS3_IJNS3_IJNS4_ILi1EEES5_EEEEEEEEiEEC2ERKSB_RKi:
[----:B------:R-:W-:Y:S02]  /*8d80*/  IADD3 R2, R60, -c[0x0][0x20], RZ ;  /* 0x800008003c027a10 */ /* 0x000fe40007ffe0ff */
[----:B------:R-:W-:-:S03]  /*8d90*/  MOV R5, 0x0 ;  /* 0x0000000000057802 */ /* 0x000fc60000000f00 */
[----:B------:R1:W-:Y:S01]  /*8da0*/  STL [R2], R3 ;  /* 0x0000000302007387 */ /* 0x0003e20000100800 */
[----:B------:R-:W-:Y:S05]  /*8db0*/  RET.REL.NODEC R4 `(_ZN7cutlass13device_kernelIN5flash19enable_sm80_to_sm89INS1_16FlashAttnBwdSm80INS1_25CollectiveMainloopBwdSm80ILi2ELi2EN4cute5tupleIJNS5_1CILi128EEES8_NS7_ILi64EEEEEENS_6half_tEfNS_4arch4Sm80ELb0ELb0ELb1ELb1ELb0ELb0ELb0ELb0ELi2ELi4ELi4ELi4ELb0EEENS1_21CollectiveEpilogueBwdISA_SB_SD_Li256ELb1ELb0ELi2EEENS1_19SingleTileSchedulerILb1ELb0ELb0ELi128EEEEEEEEEvNT_6ParamsE) ;  /* 0xffff724004007950 */ /* 0x000fea0003c3ffff */
        .type           $_ZN7cutlass13device_kernelIN5flash19enable_sm80_to_sm89INS1_16FlashAttnBwdSm80INS1_25CollectiveMainloopBwdSm80ILi2ELi2EN4cute5tupleIJNS5_1CILi128EEES8_NS7_ILi64EEEEEENS_6half_tEfNS_4arch4Sm80ELb0ELb0ELb1ELb1ELb0ELb0ELb0ELb0ELi2ELi4ELi4ELi4ELb0EEENS1_21CollectiveEpilogueBwdISA_SB_SD_Li256ELb1ELb0ELi2EEENS1_19SingleTileSchedulerILb1ELb0ELb0ELi128EEEEEEEEEvNT_6ParamsE$_ZN4cute3eso3ESOILb1ELb0EJNS_6LayoutINS_5tupleIJNS3_IJNS_1CILi2EEES5_EEEEEENS3_IJNS3_IJNS4_ILi8EEENS4_ILi64EEEEEEEEEEENS_10ViewEngineINS_8smem_ptrIPfEEEEEEC2ERKSC_RKSH_,@function
        .size           $_ZN7cutlass13device_kernelIN5flash19enable_sm80_to_sm89INS1_16FlashAttnBwdSm80INS1_25CollectiveMainloopBwdSm80ILi2ELi2EN4cute5tupleIJNS5_1CILi128EEES8_NS7_ILi64EEEEEENS_6half_tEfNS_4arch4Sm80ELb0ELb0ELb1ELb1ELb0ELb0ELb0ELb0ELi2ELi4ELi4ELi4ELb0EEENS1_21CollectiveEpilogueBwdISA_SB_SD_Li256ELb1ELb0ELi2EEENS1_19SingleTileSchedulerILb1ELb0ELb0ELi128EEEEEEEEEvNT_6ParamsE$_ZN4cute3eso3ESOILb1ELb0EJNS_6LayoutINS_5tupleIJNS3_IJNS_1CILi2EEES5_EEEEEENS3_IJNS3_IJNS4_ILi8EEENS4_ILi64EEEEEEEEEEENS_10ViewEngineINS_8smem_ptrIPfEEEEEEC2ERKSC_RKSH_,($_ZN7cutlass13device_kernelIN5flash19enable_sm80_to_sm89INS1_16FlashAttnBwdSm80INS1_25CollectiveMainloopBwdSm80ILi2ELi2EN4cute5tupleIJNS5_1CILi128EEES8_NS7_ILi64EEEEEENS_6half_tEfNS_4arch4Sm80ELb0ELb0ELb1ELb1ELb0ELb0ELb0ELb0ELi2ELi4ELi4ELi4ELb0EEENS1_21CollectiveEpilogueBwdISA_SB_SD_Li256ELb1ELb0ELi2EEENS1_19SingleTileSchedulerILb1ELb0ELb0ELi128EEEEEEEEEvNT_6ParamsE$_ZN4cute3eso3ESOILb1ELb0EJNS_6LayoutINS_5tupleIJNS3_IJNS_1CILi2EEES5_EEEEEENS3_IJNS3_IJNS4_ILi8EEENS4_ILi64EEEEEEEEEEEiEEC2ERKSC_RKi - $_ZN7cutlass13device_kernelIN5flash19enable_sm80_to_sm89INS1_16FlashAttnBwdSm80INS1_25CollectiveMainloopBwdSm80ILi2ELi2EN4cute5tupleIJNS5_1CILi128EEES8_NS7_ILi64EEEEEENS_6half_tEfNS_4arch4Sm80ELb0ELb0ELb1ELb1ELb0ELb0ELb0ELb0ELi2ELi4ELi4ELi4ELb0EEENS1_21CollectiveEpilogueBwdISA_SB_SD_Li256ELb1ELb0ELi2EEENS1_19SingleTileSchedulerILb1ELb0ELb0ELi128EEEEEEEEEvNT_6ParamsE$_ZN4cute3eso3ESOILb1ELb0EJNS_6LayoutINS_5tupleIJNS3_IJNS_1CILi2EEES5_EEEEEENS3_IJNS3_IJNS4_ILi8EEENS4_ILi64EEEEEEEEEEENS_10ViewEngineINS_8smem_ptrIPfEEEEEEC2ERKSC_RKSH_)
$_ZN7cutlass13device_kernelIN5flash19enable_sm80_to_sm89INS1_16FlashAttnBwdSm80INS1_25CollectiveMainloopBwdSm80ILi2ELi2EN4cute5tupleIJNS5_1CILi128EEES8_NS7_ILi64EEEEEENS_6half_tEfNS_4arch4Sm80ELb0ELb0ELb1ELb1ELb0ELb0ELb0ELb0ELi2ELi4ELi4ELi4ELb0EEENS1_21CollectiveEpilogueBwdISA_SB_SD_Li256ELb1ELb0ELi2EEENS1_19SingleTileSchedulerILb1ELb0ELb0ELi128EEEEEEEEEvNT_6ParamsE$_ZN4cute3eso3ESOILb1ELb0EJNS_6LayoutINS_5tupleIJNS3_IJNS_1CILi2EEES5_EEEEEENS3_IJNS3_IJNS4_ILi8EEENS4_ILi64EEEEEEEEEEENS_10ViewEngineINS_8smem_ptrIPfEEEEEEC2ERKSC_RKSH_:
[----:B------:R-:W-:Y:S02]  /*8dc0*/  IADD3 R8, R60, -c[0x0][0x20], RZ ;  /* 0x800008003c087a10 */ /* 0x000fe40007ffe0ff */
[----:B------:R-:W-:-:S03]  /*8dd0*/  MOV R11, 0x0 ;  /* 0x00000000000b7802 */ /* 0x000fc60000000f00 */
[----:B------:R1:W-:Y:S01]  /*8de0*/  STL.64 [R8], R4 ;  /* 0x0000000408007387 */ /* 0x0003e20000100a00 */
[----:B------:R-:W-:Y:S05]  /*8df0*/  RET.REL.NODEC R10 `(_ZN7cutlass13device_kernelIN5flash19enable_sm80_to_sm89INS1_16FlashAttnBwdSm80INS1_25CollectiveMainloopBwdSm80ILi2ELi2EN4cute5tupleIJNS5_1CILi128EEES8_NS7_ILi64EEEEEENS_6half_tEfNS_4arch4Sm80ELb0ELb0ELb1ELb1ELb0ELb0ELb0ELb0ELi2ELi4ELi4ELi4ELb0EEENS1_21CollectiveEpilogueBwdISA_SB_SD_Li256ELb1ELb0ELi2EEENS1_19SingleTileSchedulerILb1ELb0ELb0ELi128EEEEEEEEEvNT_6ParamsE) ;  /* 0xffff72000a007950 */ /* 0x000fea0003c3ffff */
        .type           $_ZN7cutlass13device_kernelIN5flash19enable_sm80_to_sm89INS1_16FlashAttnBwdSm80INS1_25CollectiveMainloopBwdSm80ILi2ELi2EN4cute5tupleIJNS5_1CILi128EEES8_NS7_ILi64EEEEEENS_6half_tEfNS_4arch4Sm80ELb0ELb0ELb1ELb1ELb0ELb0ELb0ELb0ELi2ELi4ELi4ELi4ELb0EEENS1_21CollectiveEpilogueBwdISA_SB_SD_Li256ELb1ELb0ELi2EEENS1_19SingleTileSchedulerILb1ELb0ELb0ELi128EEEEEEEEEvNT_6ParamsE$_ZN4cute3eso3ESOILb1ELb0EJNS_6LayoutINS_5tupleIJNS3_IJNS_1CILi2EEES5_EEEEEENS3_IJNS3_IJNS4_ILi8EEENS4_ILi64EEEEEEEEEEEiEEC2ERKSC_RKi,@function
        .size           $_ZN7cutlass13device_kernelIN5flash19enable_sm80_to_sm89INS1_16FlashAttnBwdSm80INS1_25CollectiveMainloopBwdSm80ILi2ELi2EN4cute5tupleIJNS5_1CILi128EEES8_NS7_ILi64EEEEEENS_6half_tEfNS_4arch4Sm80ELb0ELb0ELb1ELb1ELb0ELb0ELb0ELb0ELi2ELi4ELi4ELi4ELb0EEENS1_21CollectiveEpilogueBwdISA_SB_SD_Li256ELb1ELb0ELi2EEENS1_19SingleTileSchedulerILb1ELb0ELb0ELi128EEEEEEEEEvNT_6ParamsE$_ZN4cute3eso3ESOILb1ELb0EJNS_6LayoutINS_5tupleIJNS3_IJNS_1CILi2EEES5_EEEEEENS3_IJNS3_IJNS4_ILi8EEENS4_ILi64EEEEEEEEEEEiEEC2ERKSC_RKi,($_ZN7cutlass13device_kernelIN5flash19enable_sm80_to_sm89INS1_16FlashAttnBwdSm80INS1_25CollectiveMainloopBwdSm80ILi2ELi2EN4cute5tupleIJNS5_1CILi128EEES8_NS7_ILi64EEEEEENS_6half_tEfNS_4arch4Sm80ELb0ELb0ELb1ELb1ELb0ELb0ELb0ELb0ELi2ELi4ELi4ELi4ELb0EEENS1_21CollectiveEpilogueBwdISA_SB_SD_Li256ELb1ELb0ELi2EEENS1_19SingleTileSchedulerILb1ELb0ELb0ELi128EEEEEEEEEvNT_6ParamsE$_ZN4cute3eso3ESOILb1ELb0EJNS_6LayoutINS_5tupleIJNS3_IJNS_1CILi2EEES5_EEENS3_IJS5_NS4_ILi8EEEEEEEEENS3_IJNS3_IJS5_NS4_ILi4EEEEEENS3_IJNS4_ILi1EEES7_EEEEEEEENS_10ViewEngineIPfEEEEC2ERKSF_RKSI_ - $_ZN7cutlass13device_kernelIN5flash19enable_sm80_to_sm89INS1_16FlashAttnBwdSm80INS1_25CollectiveMainloopBwdSm80ILi2ELi2EN4cute5tupleIJNS5_1CILi128EEES8_NS7_ILi64EEEEEENS_6half_tEfNS_4arch4Sm80ELb0ELb0ELb1ELb1ELb0ELb0ELb0ELb0ELi2ELi4ELi4ELi4ELb0EEENS1_21CollectiveEpilogueBwdISA_SB_SD_Li256ELb1ELb0ELi2EEENS1_19SingleTileSchedulerILb1ELb0ELb0ELi128EEEEEEEEEvNT_6ParamsE$_ZN4cute3eso3ESOILb1ELb0EJNS_6LayoutINS_5tupleIJNS3_IJNS_1CILi2EEES5_EEEEEENS3_IJNS3_IJNS4_ILi8EEENS4_ILi64EEEEEEEEEEEiEEC2ERKSC_RKi)
$_ZN7cutlass13device_kernelIN5flash19enable_sm80_to_sm89INS1_16FlashAttnBwdSm80INS1_25CollectiveMainloopBwdSm80ILi2ELi2EN4cute5tupleIJNS5_1CILi128EEES8_NS7_ILi64EEEEEENS_6half_tEfNS_4arch4Sm80ELb0ELb0ELb1ELb1ELb0ELb0ELb0ELb0ELi2ELi4ELi4ELi4ELb0EEENS1_21CollectiveEpilogueBwdISA_SB_SD_Li256ELb1ELb0ELi2EEENS1_19SingleTileSchedulerILb1ELb0ELb0ELi128EEEEEEEEEvNT_6ParamsE$_ZN4cute3eso3ESOILb1ELb0EJNS_6LayoutINS_5tupleIJNS3_IJNS_1CILi2EEES5_EEEEEENS3_IJNS3_IJNS4_ILi8EEENS4_ILi64EEEEEEEEEEEiEEC2ERKSC_RKi:
[----:B------:R-:W-:Y:S02]  /*8e00*/  IADD3 R4, R60, -c[0x0][0x20], RZ ;  /* 0x800008003c047a10 */ /* 0x000fe40007ffe0ff */
[----:B------:R-:W-:-:S03]  /*8e10*/  MOV R9, 0x0 ;  /* 0x0000000000097802 */ /* 0x000fc60000000f00 */
[----:B------:R1:W-:Y:S01]  /*8e20*/  STL [R4], R5 ;  /* 0x0000000504007387 */ /* 0x0003e20000100800 */
[----:B------:R-:W-:Y:S05]  /*8e30*/  RET.REL.NODEC R8 `(_ZN7cutlass13device_kernelIN5flash19enable_sm80_to_sm89INS1_16FlashAttnBwdSm80INS1_25CollectiveMainloopBwdSm80ILi2ELi2EN4cute5tupleIJNS5_1CILi128EEES8_NS7_ILi64EEEEEENS_6half_tEfNS_4arch4Sm80ELb0ELb0ELb1ELb1ELb0ELb0ELb0ELb0ELi2ELi4ELi4ELi4ELb0EEENS1_21CollectiveEpilogueBwdISA_SB_SD_Li256ELb1ELb0ELi2EEENS1_19SingleTileSchedulerILb1ELb0ELb0ELi128EEEEEEEEEvNT_6ParamsE) ;  /* 0xffff71c008007950 */ /* 0x000fea0003c3ffff */
        .type           $_ZN7cutlass13device_kernelIN5flash19enable_sm80_to_sm89INS1_16FlashAttnBwdSm80INS1_25CollectiveMainloopBwdSm80ILi2ELi2EN4cute5tupleIJNS5_1CILi128EEES8_NS7_ILi64EEEEEENS_6half_tEfNS_4arch4Sm80ELb0ELb0ELb1ELb1ELb0ELb0ELb0ELb0ELi2ELi4ELi4ELi4ELb0EEENS1_21CollectiveEpilogueBwdISA_SB_SD_Li256ELb1ELb0ELi2EEENS1_19SingleTileSchedulerILb1ELb0ELb0ELi128EEEEEEEEEvNT_6ParamsE$_ZN4cute3eso3ESOILb1ELb0EJNS_6LayoutINS_5tupleIJNS3_IJNS_1CILi2EEES5_EEENS3_IJS5_NS4_ILi8EEEEEEEEENS3_IJNS3_IJS5_NS4_ILi4EEEEEENS3_IJNS4_ILi1EEES7_EEEEEEEENS_10ViewEngineIPfEEEEC2ERKSF_RKSI_,@function
        .size           $_ZN7cutlass13device_kernelIN5flash19enable_sm80_to_sm89INS1_16FlashAttnBwdSm80INS1_25CollectiveMainloopBwdSm80ILi2ELi2EN4cute5tupleIJNS5_1CILi128EEES8_NS7_ILi64EEEEEENS_6half_tEfNS_4arch4Sm80ELb0ELb0ELb1ELb1ELb0ELb0ELb0ELb0ELi2ELi4ELi4ELi4ELb0EEENS1_21CollectiveEpilogueBwdISA_SB_SD_Li256ELb1ELb0ELi2EEENS1_19SingleTileSchedulerILb1ELb0ELb0ELi128EEEEEEEEEvNT_6ParamsE$_ZN4cute3eso3ESOILb1ELb0EJNS_6LayoutINS_5tupleIJNS3_IJNS_1CILi2EEES5_EEENS3_IJS5_NS4_ILi8EEEEEEEEENS3_IJNS3_IJS5_NS4_ILi4EEEEEENS3_IJNS4_ILi1EEES7_EEEEEEEENS_10ViewEngineIPfEEEEC2ERKSF_RKSI_,($_ZN7cutlass13device_kernelIN5flash19enable_sm80_to_sm89INS1_16FlashAttnBwdSm80INS1_25CollectiveMainloopBwdSm80ILi2ELi2EN4cute5tupleIJNS5_1CILi128EEES8_NS7_ILi64EEEEEENS_6half_tEfNS_4arch4Sm80ELb0ELb0ELb1ELb1ELb0ELb0ELb0ELb0ELi2ELi4ELi4ELi4ELb0EEENS1_21CollectiveEpilogueBwdISA_SB_SD_Li256ELb1ELb0ELi2EEENS1_19SingleTileSchedulerILb1ELb0ELb0ELi128EEEEEEEEEvNT_6ParamsE$_ZN4cute3eso3ESOILb1ELb0EJNS_6LayoutINS_5tupleIJNS3_IJNS_1CILi2EEES5_EEENS4_ILi8EEEEEENS3_IJNS3_IJNS4_ILi1EEES5_EEENS4_ILi4EEEEEEEENS_10ViewEngineIPN7cutlass6half_tEEEEEC2ERKSD_RKSI_ - $_ZN7cutlass13device_kernelIN5flash19enable_sm80_to_sm89INS1_16FlashAttnBwdSm80INS1_25CollectiveMainloopBwdSm80ILi2ELi2EN4cute5tupleIJNS5_1CILi128EEES8_NS7_ILi64EEEEEENS_6half_tEfNS_4arch4Sm80ELb0ELb0ELb1ELb1ELb0ELb0ELb0ELb0ELi2ELi4ELi4ELi4ELb0EEENS1_21CollectiveEpilogueBwdISA_SB_SD_Li256ELb1ELb0ELi2EEENS1_19SingleTileSchedulerILb1ELb0ELb0ELi128EEEEEEEEEvNT_6ParamsE$_ZN4cute3eso3ESOILb1ELb0EJNS_6LayoutINS_5tupleIJNS3_IJNS_1CILi2EEES5_EEENS3_IJS5_NS4_ILi8EEEEEEEEENS3_IJNS3_IJS5_NS4_ILi4EEEEEENS3_IJNS4_ILi1EEES7_EEEEEEEENS_10ViewEngineIPfEEEEC2ERKSF_RKSI_)
$_ZN7cutlass13device_kernelIN5flash19enable_sm80_to_sm89INS1_16FlashAttnBwdSm80INS1_25CollectiveMainloopBwdSm80ILi2ELi2EN4cute5tupleIJNS5_1CILi128EEES8_NS7_ILi64EEEEEENS_6half_tEfNS_4arch4Sm80ELb0ELb0ELb1ELb1ELb0ELb0ELb0ELb0ELi2ELi4ELi4ELi4ELb0EEENS1_21CollectiveEpilogueBwdISA_SB_SD_Li256ELb1ELb0ELi2EEENS1_19SingleTileSchedulerILb1ELb0ELb0ELi128EEEEEEEEEvNT_6ParamsE$_ZN4cute3eso3ESOILb1ELb0EJNS_6LayoutINS_5tupleIJNS3_IJNS_1CILi2EEES5_EEENS3_IJS5_NS4_ILi8EEEEEEEEENS3_IJNS3_IJS5_NS4_ILi4EEEEEENS3_IJNS4_ILi1EEES7_EEEEEEEENS_10ViewEngineIPfEEEEC2ERKSF_RKSI_:
[----:B------:R-:W-:Y:S01]  /*8e40*/  IADD3 R3, R60, -c[0x0][0x20], RZ ;  /* 0x800008003c037a10 */ /* 0x000fe20007ffe0ff */
[----:B------:R-:W-:Y:S01]  /*8e50*/  IMAD.MOV.U32 R4, RZ, RZ, R14 ;  /* 0x000000ffff047224 */ /* 0x000fe200078e000e */
[----:B------:R-:W-:-:S04]  /*8e60*/  MOV R13, 0x0 ;  /* 0x00000000000d7802 */ /* 0x000fc80000000f00 */
[----:B------:R1:W-:Y:S01]  /*8e70*/  STL.64 [R3], R4 ;  /* 0x0000000403007387 */ /* 0x0003e20000100a00 */
[----:B------:R-:W-:Y:S05]  /*8e80*/  RET.REL.NODEC R12 `(_ZN7cutlass13device_kernelIN5flash19enable_sm80_to_sm89INS1_16FlashAttnBwdSm80INS1_25CollectiveMainloopBwdSm80ILi2ELi2EN4cute5tupleIJNS5_1CILi128EEES8_NS7_ILi64EEEEEENS_6half_tEfNS_4arch4Sm80ELb0ELb0ELb1ELb1ELb0ELb0ELb0ELb0ELi2ELi4ELi4ELi4ELb0EEENS1_21CollectiveEpilogueBwdISA_SB_SD_Li256ELb1ELb0ELi2EEENS1_19SingleTileSchedulerILb1ELb0ELb0ELi128EEEEEEEEEvNT_6ParamsE) ;  /* 0xffff71700c007950 */ /* 0x000fea0003c3ffff */
        .type           $_ZN7cutlass13device_kernelIN5flash19enable_sm80_to_sm89INS1_16FlashAttnBwdSm80INS1_25CollectiveMainloopBwdSm80ILi2ELi2EN4cute5tupleIJNS5_1CILi128EEES8_NS7_ILi64EEEEEENS_6half_tEfNS_4arch4Sm80ELb0ELb0ELb1ELb1ELb0ELb0ELb0ELb0ELi2ELi4ELi4ELi4ELb0EEENS1_21CollectiveEpilogueBwdISA_SB_SD_Li256ELb1ELb0ELi2EEENS1_19SingleTileSchedulerILb1ELb0ELb0ELi128EEEEEEEEEvNT_6ParamsE$_ZN4cute3eso3ESOILb1ELb0EJNS_6LayoutINS_5tupleIJNS3_IJNS_1CILi2EEES5_EEENS4_ILi8EEEEEENS3_IJNS3_IJNS4_ILi1EEES5_EEENS4_ILi4EEEEEEEENS_10ViewEngineIPN7cutlass6half_tEEEEEC2ERKSD_RKSI_,@function
        .size           $_ZN7cutlass13device_kernelIN5flash19enable_sm80_to_sm89INS1_16FlashAttnBwdSm80INS1_25CollectiveMainloopBwdSm80ILi2ELi2EN4cute5tupleIJNS5_1CILi128EEES8_NS7_ILi64EEEEEENS_6half_tEfNS_4arch4Sm80ELb0ELb0ELb1ELb1ELb0ELb0ELb0ELb0ELi2ELi4ELi4ELi4ELb0EEENS1_21CollectiveEpilogueBwdISA_SB_SD_Li256ELb1ELb0ELi2EEENS1_19SingleTileSchedulerILb1ELb0ELb0ELi128EEEEEEEEEvNT_6ParamsE$_ZN4cute3eso3ESOILb1ELb0EJNS_6LayoutINS_5tupleIJNS3_IJNS_1CILi2EEES5_EEENS4_ILi8EEEEEENS3_IJNS3_IJNS4_ILi1EEES5_EEENS4_ILi4EEEEEEEENS_10ViewEngineIPN7cutlass6half_tEEEEEC2ERKSD_RKSI_,($_ZN7cutlass13device_kernelIN5flash19enable_sm80_to_sm89INS1_16FlashAttnBwdSm80INS1_25CollectiveMainloopBwdSm80ILi2ELi2EN4cute5tupleIJNS5_1CILi128EEES8_NS7_ILi64EEEEEENS_6half_tEfNS_4arch4Sm80ELb0ELb0ELb1ELb1ELb0ELb0ELb0ELb0ELi2ELi4ELi4ELi4ELb0EEENS1_21CollectiveEpilogueBwdISA_SB_SD_Li256ELb1ELb0ELi2EEENS1_19SingleTileSchedulerILb1ELb0ELb0ELi128EEEEEEEEEvNT_6ParamsE$_ZN4cute3eso3ESOILb1ELb0EJNS_6LayoutINS_5tupleIJNS3_IJNS_1CILi2EEES5_EEENS4_ILi8EEEEEENS3_IJNS3_IJNS4_ILi1EEES5_EEENS4_ILi4EEEEEEEEiEEC2ERKSD_RKi - $_ZN7cutlass13device_kernelIN5flash19enable_sm80_to_sm89INS1_16FlashAttnBwdSm80INS1_25CollectiveMainloopBwdSm80ILi2ELi2EN4cute5tupleIJNS5_1CILi128EEES8_NS7_ILi64EEEEEENS_6half_tEfNS_4arch4Sm80ELb0ELb0ELb1ELb1ELb0ELb0ELb0ELb0ELi2ELi4ELi4ELi4ELb0EEENS1_21CollectiveEpilogueBwdISA_SB_SD_Li256ELb1ELb0ELi2EEENS1_19SingleTileSchedulerILb1ELb0ELb0ELi128EEEEEEEEEvNT_6ParamsE$_ZN4cute3eso3ESOILb1ELb0EJNS_6LayoutINS_5tupleIJNS3_IJNS_1CILi2EEES5_EEENS4_ILi8EEEEEENS3_IJNS3_IJNS4_ILi1EEES5_EEENS4_ILi4EEEEEEEENS_10ViewEngineIPN7cutlass6half_tEEEEEC2ERKSD_RKSI_)
$_ZN7cutlass13device_kernelIN5flash19enable_sm80_to_sm89INS1_16FlashAttnBwdSm80INS1_25CollectiveMainloopBwdSm80ILi2ELi2EN4cute5tupleIJNS5_1CILi128EEES8_NS7_ILi64EEEEEENS_6half_tEfNS_4arch4Sm80ELb0ELb0ELb1ELb1ELb0ELb0ELb0ELb0ELi2ELi4ELi4ELi4ELb0EEENS1_21CollectiveEpilogueBwdISA_SB_SD_Li256ELb1ELb0ELi2EEENS1_19SingleTileSchedulerILb1ELb0ELb0ELi128EEEEEEEEEvNT_6ParamsE$_ZN4cute3eso3ESOILb1ELb0EJNS_6LayoutINS_5tupleIJNS3_IJNS_1CILi2EEES5_EEENS4_ILi8EEEEEENS3_IJNS3_IJNS4_ILi1EEES5_EEENS4_ILi4EEEEEEEENS_10ViewEngineIPN7cutlass6half_tEEEEEC2ERKSD_RKSI_:
[----:B------:R-:W-:Y:S01]  /*8e90*/  IADD3 R2, R60, -c[0x0][0x20], RZ ;  /* 0x800008003c027a10 */ /* 0x000fe20007ffe0ff */
[----:B------:R-:W-:Y:S01]  /*8ea0*/  IMAD.MOV.U32 R7, RZ, RZ, R3 ;  /* 0x000000ffff077224 */ /* 0x000fe200078e0003 */
[----:B------:R-:W-:-:S04]  /*8eb0*/  MOV R5, 0x0 ;  /* 0x0000000000057802 */ /* 0x000fc80000000f00 */
[----:B------:R1:W-:Y:S01]  /*8ec0*/  STL.64 [R2], R6 ;  /* 0x0000000602007387 */ /* 0x0003e20000100a00 */
[----:B------:R-:W-:Y:S05]  /*8ed0*/  RET.REL.NODEC R4 `(_ZN7cutlass13device_kernelIN5flash19enable_sm80_to_sm89INS1_16FlashAttnBwdSm80INS1_25CollectiveMainloopBwdSm80ILi2ELi2EN4cute5tupleIJNS5_1CILi128EEES8_NS7_ILi64EEEEEENS_6half_tEfNS_4arch4Sm80ELb0ELb0ELb1ELb1ELb0ELb0ELb0ELb0ELi2ELi4ELi4ELi4ELb0EEENS1_21CollectiveEpilogueBwdISA_SB_SD_Li256ELb1ELb0ELi2EEENS1_19SingleTileSchedulerILb1ELb0ELb0ELi128EEEEEEEEEvNT_6ParamsE) ;  /* 0xffff712004007950 */ /* 0x000fea0003c3ffff */
        .type           $_ZN7cutlass13device_kernelIN5flash19enable_sm80_to_sm89INS1_16FlashAttnBwdSm80INS1_25CollectiveMainloopBwdSm80ILi2ELi2EN4cute5tupleIJNS5_1CILi128EEES8_NS7_ILi64EEEEEENS_6half_tEfNS_4arch4Sm80ELb0ELb0ELb1ELb1ELb0ELb0ELb0ELb0ELi2ELi4ELi4ELi4ELb0EEENS1_21CollectiveEpilogueBwdISA_SB_SD_Li256ELb1ELb0ELi2EEENS1_19SingleTileSchedulerILb1ELb0ELb0ELi128EEEEEEEEEvNT_6ParamsE$_ZN4cute3eso3ESOILb1ELb0EJNS_6LayoutINS_5tupleIJNS3_IJNS_1CILi2EEES5_EEENS4_ILi8EEEEEENS3_IJNS3_IJNS4_ILi1EEES5_EEENS4_ILi4EEEEEEEEiEEC2ERKSD_RKi,@function
        .size           $_ZN7cutlass13device_kernelIN5flash19enable_sm80_to_sm89INS1_16FlashAttnBwdSm80INS1_25CollectiveMainloopBwdSm80ILi2ELi2EN4cute5tupleIJNS5_1CILi128EEES8_NS7_ILi64EEEEEENS_6half_tEfNS_4arch4Sm80ELb0ELb0ELb1ELb1ELb0ELb0ELb0ELb0ELi2ELi4ELi4ELi4ELb0EEENS1_21CollectiveEpilogueBwdISA_SB_SD_Li256ELb1ELb0ELi2EEENS1_19SingleTileSchedulerILb1ELb0ELb0ELi128EEEEEEEEEvNT_6ParamsE$_ZN4cute3eso3ESOILb1ELb0EJNS_6LayoutINS_5tupleIJNS3_IJNS_1CILi2EEES5_EEENS4_ILi8EEEEEENS3_IJNS3_IJNS4_ILi1EEES5_EEENS4_ILi4EEEEEEEEiEEC2ERKSD_RKi,($_ZN7cutlass13device_kernelIN5flash19enable_sm80_to_sm89INS1_16FlashAttnBwdSm80INS1_25CollectiveMainloopBwdSm80ILi2ELi2EN4cute5tupleIJNS5_1CILi128EEES8_NS7_ILi64EEEEEENS_6half_tEfNS_4arch4Sm80ELb0ELb0ELb1ELb1ELb0ELb0ELb0ELb0ELi2ELi4ELi4ELi4ELb0EEENS1_21CollectiveEpilogueBwdISA_SB_SD_Li256ELb1ELb0ELi2EEENS1_19SingleTileSchedulerILb1ELb0ELb0ELi128EEEEEEEEEvNT_6ParamsE$_ZN4cute3eso3ESOILb1ELb0EJNS_6LayoutINS_5tupleIJNS3_IJNS_1CILi2EEES5_EEES6_EEENS3_IJNS3_IJNS4_ILi1EEES5_EEENS3_IJNS4_ILi32EEENS4_ILi64EEEEEEEEEEENS_10ViewEngineIPN7cutlass6half_tEEEEEC2ERKSE_RKSJ_ - $_ZN7cutlass13device_kernelIN5flash19enable_sm80_to_sm89INS1_16FlashAttnBwdSm80INS1_25CollectiveMainloopBwdSm80ILi2ELi2EN4cute5tupleIJNS5_1CILi128EEES8_NS7_ILi64EEEEEENS_6half_tEfNS_4arch4Sm80ELb0ELb0ELb1ELb1ELb0ELb0ELb0ELb0ELi2ELi4ELi4ELi4ELb0EEENS1_21CollectiveEpilogueBwdISA_SB_SD_Li256ELb1ELb0ELi2EEENS1_19SingleTileSchedulerILb1ELb0ELb0ELi128EEEEEEEEEvNT_6ParamsE$_ZN4cute3eso3ESOILb1ELb0EJNS_6LayoutINS_5tupleIJNS3_IJNS_1CILi2EEES5_EEENS4_ILi8EEEEEENS3_IJNS3_IJNS4_ILi1EEES5_EEENS4_ILi4EEEEEEEEiEEC2ERKSD_RKi)
$_ZN7cutlass13device_kernelIN5flash19enable_sm80_to_sm89INS1_16FlashAttnBwdSm80INS1_25CollectiveMainloopBwdSm80ILi2ELi2EN4cute5tupleIJNS5_1CILi128EEES8_NS7_ILi64EEEEEENS_6half_tEfNS_4arch4Sm80ELb0ELb0ELb1ELb1ELb0ELb0ELb0ELb0ELi2ELi4ELi4ELi4ELb0EEENS1_21CollectiveEpilogueBwdISA_SB_SD_Li256ELb1ELb0ELi2EEENS1_19SingleTileSchedulerILb1ELb0ELb0ELi128EEEEEEEEEvNT_6ParamsE$_ZN4cute3eso3ESOILb1ELb0EJNS_6LayoutINS_5tupleIJNS3_IJNS_1CILi2EEES5_EEENS4_ILi8EEEEEENS3_IJNS3_IJNS4_ILi1EEES5_EEENS4_ILi4EEEEEEEEiEEC2ERKSD_RKi:
[----:B------:R-:W-:Y:S02]  /*8ee0*/  IADD3 R2, R60, -c[0x0][0x20], RZ ;  /* 0x800008003c027a10 */ /* 0x000fe40007ffe0ff */
[----:B------:R-:W-:-:S03]  /*8ef0*/  MOV R7, 0x0 ;  /* 0x0000000000077802 */ /* 0x000fc60000000f00 */
[----:B------:R1:W-:Y:S01]  /*8f00*/  STL [R2], R3 ;  /* 0x0000000302007387 */ /* 0x0003e20000100800 */
[----:B------:R-:W-:Y:S05]  /*8f10*/  RET.REL.NODEC R6 `(_ZN7cutlass13device_kernelIN5flash19enable_sm80_to_sm89INS1_16FlashAttnBwdSm80INS1_25CollectiveMainloopBwdSm80ILi2ELi2EN4cute5tupleIJNS5_1CILi128EEES8_NS7_ILi64EEEEEENS_6half_tEfNS_4arch4Sm80ELb0ELb0ELb1ELb1ELb0ELb0ELb0ELb0ELi2ELi4ELi4ELi4ELb0EEENS1_21CollectiveEpilogueBwdISA_SB_SD_Li256ELb1ELb0ELi2EEENS1_19SingleTileSchedulerILb1ELb0ELb0ELi128EEEEEEEEEvNT_6ParamsE) ;  /* 0xffff70e006007950 */ /* 0x000fea0003c3ffff */
        .type           $_ZN7cutlass13device_kernelIN5flash19enable_sm80_to_sm89INS1_16FlashAttnBwdSm80INS1_25CollectiveMainloopBwdSm80ILi2ELi2EN4cute5tupleIJNS5_1CILi128EEES8_NS7_ILi64EEEEEENS_6half_tEfNS_4arch4Sm80ELb0ELb0ELb1ELb1ELb0ELb0ELb0ELb0ELi2ELi4ELi4ELi4ELb0EEENS1_21CollectiveEpilogueBwdISA_SB_SD_Li256ELb1ELb0ELi2EEENS1_19SingleTileSchedulerILb1ELb0ELb0ELi128EEEEEEEEEvNT_6ParamsE$_ZN4cute3eso3ESOILb1ELb0EJNS_6LayoutINS_5tupleIJNS3_IJNS_1CILi2EEES5_EEES6_EEENS3_IJNS3_IJNS4_ILi1EEES5_EEENS3_IJNS4_ILi32EEENS4_ILi64EEEEEEEEEEENS_10ViewEngineIPN7cutlass6half_tEEEEEC2ERKSE_RKSJ_,@function
        .size           $_ZN7cutlass13device_kernelIN5flash19enable_sm80_to_sm89INS1_16FlashAttnBwdSm80INS1_25CollectiveMainloopBwdSm80ILi2ELi2EN4cute5tupleIJNS5_1CILi128EEES8_NS7_ILi64EEEEEENS_6half_tEfNS_4arch4Sm80ELb0ELb0ELb1ELb1ELb0ELb0ELb0ELb0ELi2ELi4ELi4ELi4ELb0EEENS1_21CollectiveEpilogueBwdISA_SB_SD_Li256ELb1ELb0ELi2EEENS1_19SingleTileSchedulerILb1ELb0ELb0ELi128EEEEEEEEEvNT_6ParamsE$_ZN4cute3eso3ESOILb1ELb0EJNS_6LayoutINS_5tupleIJNS3_IJNS_1CILi2EEES5_EEES6_EEENS3_IJNS3_IJNS4_ILi1EEES5_EEENS3_IJNS4_ILi32EEENS4_ILi64EEEEEEEEEEENS_10ViewEngineIPN7cutlass6half_tEEEEEC2ERKSE_RKSJ_,($_ZN7cutlass13device_kernelIN5flash19enable_sm80_to_sm89INS1_16FlashAttnBwdSm80INS1_25CollectiveMainloopBwdSm80ILi2ELi2EN4cute5tupleIJNS5_1CILi128EEES8_NS7_ILi64EEEEEENS_6half_tEfNS_4arch4Sm80ELb0ELb0ELb1ELb1ELb0ELb0ELb0ELb0ELi2ELi4ELi4ELi4ELb0EEENS1_21CollectiveEpilogueBwdISA_SB_SD_Li256ELb1ELb0ELi2EEENS1_19SingleTileSchedulerILb1ELb0ELb0ELi128EEEEEEEEEvNT_6ParamsE$_ZN4cute3eso3ESOILb1ELb0EJNS_6LayoutINS_5tupleIJNS3_IJNS_1CILi2EEES5_EEES6_EEENS3_IJNS3_IJNS4_ILi1EEES5_EEENS3_IJNS4_ILi32EEENS4_ILi64EEEEEEEEEEEiEEC2ERKSE_RKi - $_ZN7cutlass13device_kernelIN5flash19enable_sm80_to_sm89INS1_16FlashAttnBwdSm80INS1_25CollectiveMainloopBwdSm80ILi2ELi2EN4cute5tupleIJNS5_1CILi128EEES8_NS7_ILi64EEEEEENS_6half_tEfNS_4arch4Sm80ELb0ELb0ELb1ELb1ELb0ELb0ELb0ELb0ELi2ELi4ELi4ELi4ELb0EEENS1_21CollectiveEpilogueBwdISA_SB_SD_Li256ELb1ELb0ELi2EEENS1_19SingleTileSchedulerILb1ELb0ELb0ELi128EEEEEEEEEvNT_6ParamsE$_ZN4cute3eso3ESOILb1ELb0EJNS_6LayoutINS_5tupleIJNS3_IJNS_1CILi2EEES5_EEES6_EEENS3_IJNS3_IJNS4_ILi1EEES5_EEENS3_IJNS4_ILi32EEENS4_ILi64EEEEEEEEEEENS_10ViewEngineIPN7cutlass6half_tEEEEEC2ERKSE_RKSJ_)
$_ZN7cutlass13device_kernelIN5flash19enable_sm80_to_sm89INS1_16FlashAttnBwdSm80INS1_25CollectiveMainloopBwdSm80ILi2ELi2EN4cute5tupleIJNS5_1CILi128EEES8_NS7_ILi64EEEEEENS_6half_tEfNS_4arch4Sm80ELb0ELb0ELb1ELb1ELb0ELb0ELb0ELb0ELi2ELi4ELi4ELi4ELb0EEENS1_21CollectiveEpilogueBwdISA_SB_SD_Li256ELb1ELb0ELi2EEENS1_19SingleTileSchedulerILb1ELb0ELb0ELi128EEEEEEEEEvNT_6ParamsE$_ZN4cute3eso3ESOILb1ELb0EJNS_6LayoutINS_5tupleIJNS3_IJNS_1CILi2EEES5_EEES6_EEENS3_IJNS3_IJNS4_ILi1EEES5_EEENS3_IJNS4_ILi32EEENS4_ILi64EEEEEEEEEEENS_10ViewEngineIPN7cutlass6half_tEEEEEC2ERKSE_RKSJ_:
[----:B------:R-:W-:Y:S01]  /*8f20*/  IADD3 R2, R60, -c[0x0][0x20], RZ ;  /* 0x800008003c027a10 */ /* 0x000fe20007ffe0ff */
[----:B------:R-:W-:Y:S01]  /*8f30*/  IMAD.MOV.U32 R7, RZ, RZ, R3 ;  /* 0x000000ffff077224 */ /* 0x000fe200078e0003 */
[----:B------:R-:W-:-:S04]  /*8f40*/  MOV R5, 0x0 ;  /* 0x0000000000057802 */ /* 0x000fc80000000f00 */
[----:B------:R1:W-:Y:S01]  /*8f50*/  STL.64 [R2], R6 ;  /* 0x0000000602007387 */ /* 0x0003e20000100a00 */
[----:B------:R-:W-:Y:S05]  /*8f60*/  RET.REL.NODEC R4 `(_ZN7cutlass13device_kernelIN5flash19enable_sm80_to_sm89INS1_16FlashAttnBwdSm80INS1_25CollectiveMainloopBwdSm80ILi2ELi2EN4cute5tupleIJNS5_1CILi128EEES8_NS7_ILi64EEEEEENS_6half_tEfNS_4arch4Sm80ELb0ELb0ELb1ELb1ELb0ELb0ELb0ELb0ELi2ELi4ELi4ELi4ELb0EEENS1_21CollectiveEpilogueBwdISA_SB_SD_Li256ELb1ELb0ELi2EEENS1_19SingleTileSchedulerILb1ELb0ELb0ELi128EEEEEEEEEvNT_6ParamsE) ;  /* 0xffff709004007950 */ /* 0x000fea0003c3ffff */
        .type           $_ZN7cutlass13device_kernelIN5flash19enable_sm80_to_sm89INS1_16FlashAttnBwdSm80INS1_25CollectiveMainloopBwdSm80ILi2ELi2EN4cute5tupleIJNS5_1CILi128EEES8_NS7_ILi64EEEEEENS_6half_tEfNS_4arch4Sm80ELb0ELb0ELb1ELb1ELb0ELb0ELb0ELb0ELi2ELi4ELi4ELi4ELb0EEENS1_21CollectiveEpilogueBwdISA_SB_SD_Li256ELb1ELb0ELi2EEENS1_19SingleTileSchedulerILb1ELb0ELb0ELi128EEEEEEEEEvNT_6ParamsE$_ZN4cute3eso3ESOILb1ELb0EJNS_6LayoutINS_5tupleIJNS3_IJNS_1CILi2EEES5_EEES6_EEENS3_IJNS3_IJNS4_ILi1EEES5_EEENS3_IJNS4_ILi32EEENS4_ILi64EEEEEEEEEEEiEEC2ERKSE_RKi,@function
        .size           $_ZN7cutlass13device_kernelIN5flash19enable_sm80_to_sm89INS1_16FlashAttnBwdSm80INS1_25CollectiveMainloopBwdSm80ILi2ELi2EN4cute5tupleIJNS5_1CILi128EEES8_NS7_ILi64EEEEEENS_6half_tEfNS_4arch4Sm80ELb0ELb0ELb1ELb1ELb0ELb0ELb0ELb0ELi2ELi4ELi4ELi4ELb0EEENS1_21CollectiveEpilogueBwdISA_SB_SD_Li256ELb1ELb0ELi2EEENS1_19SingleTileSchedulerILb1ELb0ELb0ELi128EEEEEEEEEvNT_6ParamsE$_ZN4cute3eso3ESOILb1ELb0EJNS_6LayoutINS_5tupleIJNS3_IJNS_1CILi2EEES5_EEES6_EEENS3_IJNS3_IJNS4_ILi1EEES5_EEENS3_IJNS4_ILi32EEENS4_ILi64EEEEEEEEEEEiEEC2ERKSE_RKi,($_ZN7cutlass13device_kernelIN5flash19enable_sm80_to_sm89INS1_16FlashAttnBwdSm80INS1_25CollectiveMainloopBwdSm80ILi2ELi2EN4cute5tupleIJNS5_1CILi128EEES8_NS7_ILi64EEEEEENS_6half_tEfNS_4arch4Sm80ELb0ELb0ELb1ELb1ELb0ELb0ELb0ELb0ELi2ELi4ELi4ELi4ELb0EEENS1_21CollectiveEpilogueBwdISA_SB_SD_Li256ELb1ELb0ELi2EEENS1_19SingleTileSchedulerILb1ELb0ELb0ELi128EEEEEEEEEvNT_6ParamsE$_ZN4cute3eso3ESOILb1ELb0EJNS_6LayoutINS_5tupleIJNS3_IJNS_1CILi2EEES5_S5_EEEEEENS3_IJNS3_IJNS4_ILi1EEES5_NS4_ILi4EEEEEEEEEEENS_10ViewEngineIPN7cutlass6half_tEEEEEC2ERKSC_RKSH_ - $_ZN7cutlass13device_kernelIN5flash19enable_sm80_to_sm89INS1_16FlashAttnBwdSm80INS1_25CollectiveMainloopBwdSm80ILi2ELi2EN4cute5tupleIJNS5_1CILi128EEES8_NS7_ILi64EEEEEENS_6half_tEfNS_4arch4Sm80ELb0ELb0ELb1ELb1ELb0ELb0ELb0ELb0ELi2ELi4ELi4ELi4ELb0EEENS1_21CollectiveEpilogueBwdISA_SB_SD_Li256ELb1ELb0ELi2EEENS1_19SingleTileSchedulerILb1ELb0ELb0ELi128EEEEEEEEEvNT_6ParamsE$_ZN4cute3eso3ESOILb1ELb0EJNS_6LayoutINS_5tupleIJNS3_IJNS_1CILi2EEES5_EEES6_EEENS3_IJNS3_IJNS4_ILi1EEES5_EEENS3_IJNS4_ILi32EEENS4_ILi64EEEEEEEEEEEiEEC2ERKSE_RKi)
$_ZN7cutlass13device_kernelIN5flash19enable_sm80_to_sm89INS1_16FlashAttnBwdSm80INS1_25CollectiveMainloopBwdSm80ILi2ELi2EN4cute5tupleIJNS5_1CILi128EEES8_NS7_ILi64EEEEEENS_6half_tEfNS_4arch4Sm80ELb0ELb0ELb1ELb1ELb0ELb0ELb0ELb0ELi2ELi4ELi4ELi4ELb0EEENS1_21CollectiveEpilogueBwdISA_SB_SD_Li256ELb1ELb0ELi2EEENS1_19SingleTileSchedulerILb1ELb0ELb0ELi128EEEEEEEEEvNT_6ParamsE$_ZN4cute3eso3ESOILb1ELb0EJNS_6LayoutINS_5tupleIJNS3_IJNS_1CILi2EEES5_EEES6_EEENS3_IJNS3_IJNS4_ILi1EEES5_EEENS3_IJNS4_ILi32EEENS4_ILi64EEEEEEEEEEEiEEC2ERKSE_RKi:
[----:B------:R-:W-:Y:S02]  /*8f70*/  IADD3 R2, R60, -c[0x0][0x20], RZ ;  /* 0x800008003c027a10 */ /* 0x000fe40007ffe0ff */
[----:B------:R-:W-:-:S03]  /*8f80*/  MOV R5, 0x0 ;  /* 0x0000000000057802 */ /* 0x000fc60000000f00 */
[----:B------:R1:W-:Y:S01]  /*8f90*/  STL [R2], R3 ;  /* 0x0000000302007387 */ /* 0x0003e20000100800 */
[----:B------:R-:W-:Y:S05]  /*8fa0*/  RET.REL.NODEC R4 `(_ZN7cutlass13device_kernelIN5flash19enable_sm80_to_sm89INS1_16FlashAttnBwdSm80INS1_25CollectiveMainloopBwdSm80ILi2ELi2EN4cute5tupleIJNS5_1CILi128EEES8_NS7_ILi64EEEEEENS_6half_tEfNS_4arch4Sm80ELb0ELb0ELb1ELb1ELb0ELb0ELb0ELb0ELi2ELi4ELi4ELi4ELb0EEENS1_21CollectiveEpilogueBwdISA_SB_SD_Li256ELb1ELb0ELi2EEENS1_19SingleTileSchedulerILb1ELb0ELb0ELi128EEEEEEEEEvNT_6ParamsE) ;  /* 0xffff705004007950 */ /* 0x000fea0003c3ffff */
        .type           $_ZN7cutlass13device_kernelIN5flash19enable_sm80_to_sm89INS1_16FlashAttnBwdSm80INS1_25CollectiveMainloopBwdSm80ILi2ELi2EN4cute5tupleIJNS5_1CILi128EEES8_NS7_ILi64EEEEEENS_6half_tEfNS_4arch4Sm80ELb0ELb0ELb1ELb1ELb0ELb0ELb0ELb0ELi2ELi4ELi4ELi4ELb0EEENS1_21CollectiveEpilogueBwdISA_SB_SD_Li256ELb1ELb0ELi2EEENS1_19SingleTileSchedulerILb1ELb0ELb0ELi128EEEEEEEEEvNT_6ParamsE$_ZN4cute3eso3ESOILb1ELb0EJNS_6LayoutINS_5tupleIJNS3_IJNS_1CILi2EEES5_S5_EEEEEENS3_IJNS3_IJNS4_ILi1EEES5_NS4_ILi4EEEEEEEEEEENS_10ViewEngineIPN7cutlass6half_tEEEEEC2ERKSC_RKSH_,@function
        .size           $_ZN7cutlass13device_kernelIN5flash19enable_sm80_to_sm89INS1_16FlashAttnBwdSm80INS1_25CollectiveMainloopBwdSm80ILi2ELi2EN4cute5tupleIJNS5_1CILi128EEES8_NS7_ILi64EEEEEENS_6half_tEfNS_4arch4Sm80ELb0ELb0ELb1ELb1ELb0ELb0ELb0ELb0ELi2ELi4ELi4ELi4ELb0EEENS1_21CollectiveEpilogueBwdISA_SB_SD_Li256ELb1ELb0ELi2EEENS1_19SingleTileSchedulerILb1ELb0ELb0ELi128EEEEEEEEEvNT_6ParamsE$_ZN4cute3eso3ESOILb1ELb0EJNS_6LayoutINS_5tupleIJNS3_IJNS_1CILi2EEES5_S5_EEEEEENS3_IJNS3_IJNS4_ILi1EEES5_NS4_ILi4EEEEEEEEEEENS_10ViewEngineIPN7cutlass6half_tEEEEEC2ERKSC_RKSH_,($_ZN7cutlass13device_kernelIN5flash19enable_sm80_to_sm89INS1_16FlashAttnBwdSm80INS1_25CollectiveMainloopBwdSm80ILi2ELi2EN4cute5tupleIJNS5_1CILi128EEES8_NS7_ILi64EEEEEENS_6half_tEfNS_4arch4Sm80ELb0ELb0ELb1ELb1ELb0ELb0ELb0ELb0ELi2ELi4ELi4ELi4ELb0EEENS1_21CollectiveEpilogueBwdISA_SB_SD_Li256ELb1ELb0ELi2EEENS1_19SingleTileSchedulerILb1ELb0ELb0ELi128EEEEEEEEEvNT_6ParamsE$_ZN4cute3eso3ESOILb1ELb0EJNS_6LayoutINS_5tupleIJNS3_IJNS_1CILi2EEES5_S5_EEEEEENS3_IJNS3_IJNS4_ILi1EEES5_NS4_ILi4EEEEEEEEEEEiEEC2ERKSC_RKi - $_ZN7cutlass13device_kernelIN5flash19enable_sm80_to_sm89INS1_16FlashAttnBwdSm80INS1_25CollectiveMainloopBwdSm80ILi2ELi2EN4cute5tupleIJNS5_1CILi128EEES8_NS7_ILi64EEEEEENS_6half_tEfNS_4arch4Sm80ELb0ELb0ELb1ELb1ELb0ELb0ELb0ELb0ELi2ELi4ELi4ELi4ELb0EEENS1_21CollectiveEpilogueBwdISA_SB_SD_Li256ELb1ELb0ELi2EEENS1_19SingleTileSchedulerILb1ELb0ELb0ELi128EEEEEEEEEvNT_6ParamsE$_ZN4cute3eso3ESOILb1ELb0EJNS_6LayoutINS_5tupleIJNS3_IJNS_1CILi2EEES5_S5_EEEEEENS3_IJNS3_IJNS4_ILi1EEES5_NS4_ILi4EEEEEEEEEEENS_10ViewEngineIPN7cutlass6half_tEEEEEC2ERKSC_RKSH_)
$_ZN7cutlass13device_kernelIN5flash19enable_sm80_to_sm89INS1_16FlashAttnBwdSm80INS1_25CollectiveMainloopBwdSm80ILi2ELi2EN4cute5tupleIJNS5_1CILi128EEES8_NS7_ILi64EEEEEENS_6half_tEfNS_4arch4Sm80ELb0ELb0ELb1ELb1ELb0ELb0ELb0ELb0ELi2ELi4ELi4ELi4ELb0EEENS1_21CollectiveEpilogueBwdISA_SB_SD_Li256ELb1ELb0ELi2EEENS1_19SingleTileSchedulerILb1ELb0ELb0ELi128EEEEEEEEEvNT_6ParamsE$_ZN4cute3eso3ESOILb1ELb0EJNS_6LayoutINS_5tupleIJNS3_IJNS_1CILi2EEES5_S5_EEEEEENS3_IJNS3_IJNS4_ILi1EEES5_NS4_ILi4EEEEEEEEEEENS_10ViewEngineIPN7cutlass6half_tEEEEEC2ERKSC_RKSH_:
[----:B------:R-:W-:Y:S01]  /*8fb0*/  IADD3 R2, R60, -c[0x0][0x20], RZ ;  /* 0x800008003c027a10 */ /* 0x000fe20007ffe0ff */
[----:B------:R-:W-:Y:S01]  /*8fc0*/  IMAD.MOV.U32 R7, RZ, RZ, R3 ;  /* 0x000000ffff077224 */ /* 0x000fe200078e0003 */
[----:B------:R-:W-:-:S04]  /*8fd0*/  MOV R5, 0x0 ;  /* 0x0000000000057802 */ /* 0x000fc80000000f00 */
[----:B------:R1:W-:Y:S01]  /*8fe0*/  STL.64 [R2], R6 ;  /* 0x0000000602007387 */ /* 0x0003e20000100a00 */
[----:B------:R-:W-:Y:S05]  /*8ff0*/  RET.REL.NODEC R4 `(_ZN7cutlass13device_kernelIN5flash19enable_sm80_to_sm89INS1_16FlashAttnBwdSm80INS1_25CollectiveMainloopBwdSm80ILi2ELi2EN4cute5tupleIJNS5_1CILi128EEES8_NS7_ILi64EEEEEENS_6half_tEfNS_4arch4Sm80ELb0ELb0ELb1ELb1ELb0ELb0ELb0ELb0ELi2ELi4ELi4ELi4ELb0EEENS1_21CollectiveEpilogueBwdISA_SB_SD_Li256ELb1ELb0ELi2EEENS1_19SingleTileSchedulerILb1ELb0ELb0ELi128EEEEEEEEEvNT_6ParamsE) ;  /* 0xffff700004007950 */ /* 0x000fea0003c3ffff */
        .type           $_ZN7cutlass13device_kernelIN5flash19enable_sm80_to_sm89INS1_16FlashAttnBwdSm80INS1_25CollectiveMainloopBwdSm80ILi2ELi2EN4cute5tupleIJNS5_1CILi128EEES8_NS7_ILi64EEEEEENS_6half_tEfNS_4arch4Sm80ELb0ELb0ELb1ELb1ELb0ELb0ELb0ELb0ELi2ELi4ELi4ELi4ELb0EEENS1_21CollectiveEpilogueBwdISA_SB_SD_Li256ELb1ELb0ELi2EEENS1_19SingleTileSchedulerILb1ELb0ELb0ELi128EEEEEEEEEvNT_6ParamsE$_ZN4cute3eso3ESOILb1ELb0EJNS_6LayoutINS_5tupleIJNS3_IJNS_1CILi2EEES5_S5_EEEEEENS3_IJNS3_IJNS4_ILi1EEES5_NS4_ILi4EEEEEEEEEEEiEEC2ERKSC_RKi,@function
        .size           $_ZN7cutlass13device_kernelIN5flash19enable_sm80_to_sm89INS1_16FlashAttnBwdSm80INS1_25CollectiveMainloopBwdSm80ILi2ELi2EN4cute5tupleIJNS5_1CILi128EEES8_NS7_ILi64EEEEEENS_6half_tEfNS_4arch4Sm80ELb0ELb0ELb1ELb1ELb0ELb0ELb0ELb0ELi2ELi4ELi4ELi4ELb0EEENS1_21CollectiveEpilogueBwdISA_SB_SD_Li256ELb1ELb0ELi2EEENS1_19SingleTileSchedulerILb1ELb0ELb0ELi128EEEEEEEEEvNT_6ParamsE$_ZN4cute3eso3ESOILb1ELb0EJNS_6LayoutINS_5tupleIJNS3_IJNS_1CILi2EEES5_S5_EEEEEENS3_IJNS3_IJNS4_ILi1EEES5_NS4_ILi4EEEEEEEEEEEiEEC2ERKSC_RKi,($_ZN7cutlass13device_kernelIN5flash19enable_sm80_to_sm89INS1_16FlashAttnBwdSm80INS1_25CollectiveMainloopBwdSm80ILi2ELi2EN4cute5tupleIJNS5_1CILi128EEES8_NS7_ILi64EEEEEENS_6half_tEfNS_4arch4Sm80ELb0ELb0ELb1ELb1ELb0ELb0ELb0ELb0ELi2ELi4ELi4ELi4ELb0EEENS1_21CollectiveEpilogueBwdISA_SB_SD_Li256ELb1ELb0ELi2EEENS1_19SingleTileSchedulerILb1ELb0ELb0ELi128EEEEEEEEEvNT_6ParamsE$_ZN4cute3eso3ESOILb1ELb0EJNS_6LayoutINS_5tupleIJNS3_IJNS_1CILi2EEES5_S5_EEES5_EEENS3_IJNS3_IJNS4_ILi1EEES5_NS4_ILi4EEEEEENS4_ILi64EEEEEEEENS_10ViewEngineIPN7cutlass6half_tEEEEEC2ERKSD_RKSI_ - $_ZN7cutlass13device_kernelIN5flash19enable_sm80_to_sm89INS1_16FlashAttnBwdSm80INS1_25CollectiveMainloopBwdSm80ILi2ELi2EN4cute5tupleIJNS5_1CILi128EEES8_NS7_ILi64EEEEEENS_6half_tEfNS_4arch4Sm80ELb0ELb0ELb1ELb1ELb0ELb0ELb0ELb0ELi2ELi4ELi4ELi4ELb0EEENS1_21CollectiveEpilogueBwdISA_SB_SD_Li256ELb1ELb0ELi2EEENS1_19SingleTileSchedulerILb1ELb0ELb0ELi128EEEEEEEEEvNT_6ParamsE$_ZN4cute3eso3ESOILb1ELb0EJNS_6LayoutINS_5tupleIJNS3_IJNS_1CILi2EEES5_S5_EEEEEENS3_IJNS3_IJNS4_ILi1EEES5_NS4_ILi4EEEEEEEEEEEiEEC2ERKSC_RKi)
$_ZN7cutlass13device_kernelIN5flash19enable_sm80_to_sm89INS1_16FlashAttnBwdSm80INS1_25CollectiveMainloopBwdSm80ILi2ELi2EN4cute5tupleIJNS5_1CILi128EEES8_NS7_ILi64EEEEEENS_6half_tEfNS_4arch4Sm80ELb0ELb0ELb1ELb1ELb0ELb0ELb0ELb0ELi2ELi4ELi4ELi4ELb0EEENS1_21CollectiveEpilogueBwdISA_SB_SD_Li256ELb1ELb0ELi2EEENS1_19SingleTileSchedulerILb1ELb0ELb0ELi128EEEEEEEEEvNT_6ParamsE$_ZN4cute3eso3ESOILb1ELb0EJNS_6LayoutINS_5tupleIJNS3_IJNS_1CILi2EEES5_S5_EEEEEENS3_IJNS3_IJNS4_ILi1EEES5_NS4_ILi4EEEEEEEEEEEiEEC2ERKSC_RKi:
[----:B------:R-:W-:Y:S02]  /*9000*/  IADD3 R2, R60, -c[0x0][0x20], RZ ;  /* 0x800008003c027a10 */ /* 0x000fe40007ffe0ff */
[----:B------:R-:W-:-:S03]  /*9010*/  MOV R5, 0x0 ;  /* 0x0000000000057802 */ /* 0x000fc60000000f00 */
[----:B------:R1:W-:Y:S01]  /*9020*/  STL [R2], R3 ;  /* 0x0000000302007387 */ /* 0x0003e20000100800 */
[----:B------:R-:W-:Y:S05]  /*9030*/  RET.REL.NODEC R4 `(_ZN7cutlass13device_kernelIN5flash19enable_sm80_to_sm89INS1_16FlashAttnBwdSm80INS1_25CollectiveMainloopBwdSm80ILi2ELi2EN4cute5tupleIJNS5_1CILi128EEES8_NS7_ILi64EEEEEENS_6half_tEfNS_4arch4Sm80ELb0ELb0ELb1ELb1ELb0ELb0ELb0ELb0ELi2ELi4ELi4ELi4ELb0EEENS1_21CollectiveEpilogueBwdISA_SB_SD_Li256ELb1ELb0ELi2EEENS1_19SingleTileSchedulerILb1ELb0ELb0ELi128EEEEEEEEEvNT_6ParamsE) ;  /* 0xffff6fc004007950 */ /* 0x000fea0003c3ffff */
        .type           $_ZN7cutlass13device_kernelIN5flash19enable_sm80_to_sm89INS1_16FlashAttnBwdSm80INS1_25CollectiveMainloopBwdSm80ILi2ELi2EN4cute5tupleIJNS5_1CILi128EEES8_NS7_ILi64EEEEEENS_6half_tEfNS_4arch4Sm80ELb0ELb0ELb1ELb1ELb0ELb0ELb0ELb0ELi2ELi4ELi4ELi4ELb0EEENS1_21CollectiveEpilogueBwdISA_SB_SD_Li256ELb1ELb0ELi2EEENS1_19SingleTileSchedulerILb1ELb0ELb0ELi128EEEEEEEEEvNT_6ParamsE$_ZN4cute3eso3ESOILb1ELb0EJNS_6LayoutINS_5tupleIJNS3_IJNS_1CILi2EEES5_S5_EEES5_EEENS3_IJNS3_IJNS4_ILi1EEES5_NS4_ILi4EEEEEENS4_ILi64EEEEEEEENS_10ViewEngineIPN7cutlass6half_tEEEEEC2ERKSD_RKSI_,@function
        .size           $_ZN7cutlass13device_kernelIN5flash19enable_sm80_to_sm89INS1_16FlashAttnBwdSm80INS1_25CollectiveMainloopBwdSm80ILi2ELi2EN4cute5tupleIJNS5_1CILi128EEES8_NS7_ILi64EEEEEENS_6half_tEfNS_4arch4Sm80ELb0ELb0ELb1ELb1ELb0ELb0ELb0ELb0ELi2ELi4ELi4ELi4ELb0EEENS1_21CollectiveEpilogueBwdISA_SB_SD_Li256ELb1ELb0ELi2EEENS1_19SingleTileSchedulerILb1ELb0ELb0ELi128EEEEEEEEEvNT_6ParamsE$_ZN4cute3eso3ESOILb1ELb0EJNS_6LayoutINS_5tupleIJNS3_IJNS_1CILi2EEES5_S5_EEES5_EEENS3_IJNS3_IJNS4_ILi1EEES5_NS4_ILi4EEEEEENS4_ILi64EEEEEEEENS_10ViewEngineIPN7cutlass6half_tEEEEEC2ERKSD_RKSI_,($_ZN7cutlass13device_kernelIN5flash19enable_sm80_to_sm89INS1_16FlashAttnBwdSm80INS1_25CollectiveMainloopBwdSm80ILi2ELi2EN4cute5tupleIJNS5_1CILi128EEES8_NS7_ILi64EEEEEENS_6half_tEfNS_4arch4Sm80ELb0ELb0ELb1ELb1ELb0ELb0ELb0ELb0ELi2ELi4ELi4ELi4ELb0EEENS1_21CollectiveEpilogueBwdISA_SB_SD_Li256ELb1ELb0ELi2EEENS1_19SingleTileSchedulerILb1ELb0ELb0ELi128EEEEEEEEEvNT_6ParamsE$_ZN4cute3eso3ESOILb1ELb0EJNS_6LayoutINS_5tupleIJNS3_IJNS_1CILi2EEES5_S5_EEES5_EEENS3_IJNS3_IJNS4_ILi1EEES5_NS4_ILi4EEEEEENS4_ILi64EEEEEEEEiEEC2ERKSD_RKi - $_ZN7cutlass13device_kernelIN5flash19enable_sm80_to_sm89INS1_16FlashAttnBwdSm80INS1_25CollectiveMainloopBwdSm80ILi2ELi2EN4cute5tupleIJNS5_1CILi128EEES8_NS7_ILi64EEEEEENS_6half_tEfNS_4arch4Sm80ELb0ELb0ELb1ELb1ELb0ELb0ELb0ELb0ELi2ELi4ELi4ELi4ELb0EEENS1_21CollectiveEpilogueBwdISA_SB_SD_Li256ELb1ELb0ELi2EEENS1_19SingleTileSchedulerILb1ELb0ELb0ELi128EEEEEEEEEvNT_6ParamsE$_ZN4cute3eso3ESOILb1ELb0EJNS_6LayoutINS_5tupleIJNS3_IJNS_1CILi2EEES5_S5_EEES5_EEENS3_IJNS3_IJNS4_ILi1EEES5_NS4_ILi4EEEEEENS4_ILi64EEEEEEEENS_10ViewEngineIPN7cutlass6half_tEEEEEC2ERKSD_RKSI_)
$_ZN7cutlass13device_kernelIN5flash19enable_sm80_to_sm89INS1_16FlashAttnBwdSm80INS1_25CollectiveMainloopBwdSm80ILi2ELi2EN4cute5tupleIJNS5_1CILi128EEES8_NS7_ILi64EEEEEENS_6half_tEfNS_4arch4Sm80ELb0ELb0ELb1ELb1ELb0ELb0ELb0ELb0ELi2ELi4ELi4ELi4ELb0EEENS1_21CollectiveEpilogueBwdISA_SB_SD_Li256ELb1ELb0ELi2EEENS1_19SingleTileSchedulerILb1ELb0ELb0ELi128EEEEEEEEEvNT_6ParamsE$_ZN4cute3eso3ESOILb1ELb0EJNS_6LayoutINS_5tupleIJNS3_IJNS_1CILi2EEES5_S5_EEES5_EEENS3_IJNS3_IJNS4_ILi1EEES5_NS4_ILi4EEEEEENS4_ILi64EEEEEEEENS_10ViewEngineIPN7cutlass6half_tEEEEEC2ERKSD_RKSI_:
[----:B------:R-:W-:Y:S01]  /*9040*/  IADD3 R2, R60, -c[0x0][0x20], RZ ;  /* 0x800008003c027a10 */ /* 0x000fe20007ffe0ff */
[----:B------:R-:W-:Y:S01]  /*9050*/  IMAD.MOV.U32 R7, RZ, RZ, R3 ;  /* 0x000000ffff077224 */ /* 0x000fe200078e0003 */
[----:B------:R-:W-:-:S04]  /*9060*/  MOV R5, 0x0 ;  /* 0x0000000000057802 */ /* 0x000fc80000000f00 */
[----:B------:R1:W-:Y:S01]  /*9070*/  STL.64 [R2], R6 ;  /* 0x0000000602007387 */ /* 0x0003e20000100a00 */
[----:B------:R-:W-:Y:S05]  /*9080*/  RET.REL.NODEC R4 `(_ZN7cutlass13device_kernelIN5flash19enable_sm80_to_sm89INS1_16FlashAttnBwdSm80INS1_25CollectiveMainloopBwdSm80ILi2ELi2EN4cute5tupleIJNS5_1CILi128EEES8_NS7_ILi64EEEEEENS_6half_tEfNS_4arch4Sm80ELb0ELb0ELb1ELb1ELb0ELb0ELb0ELb0ELi2ELi4ELi4ELi4ELb0EEENS1_21CollectiveEpilogueBwdISA_SB_SD_Li256ELb1ELb0ELi2EEENS1_19SingleTileSchedulerILb1ELb0ELb0ELi128EEEEEEEEEvNT_6ParamsE) ;  /* 0xffff6f7004007950 */ /* 0x000fea0003c3ffff */
        .type           $_ZN7cutlass13device_kernelIN5flash19enable_sm80_to_sm89INS1_16FlashAttnBwdSm80INS1_25CollectiveMainloopBwdSm80ILi2ELi2EN4cute5tupleIJNS5_1CILi128EEES8_NS7_ILi64EEEEEENS_6half_tEfNS_4arch4Sm80ELb0ELb0ELb1ELb1ELb0ELb0ELb0ELb0ELi2ELi4ELi4ELi4ELb0EEENS1_21CollectiveEpilogueBwdISA_SB_SD_Li256ELb1ELb0ELi2EEENS1_19SingleTileSchedulerILb1ELb0ELb0ELi128EEEEEEEEEvNT_6ParamsE$_ZN4cute3eso3ESOILb1ELb0EJNS_6LayoutINS_5tupleIJNS3_IJNS_1CILi2EEES5_S5_EEES5_EEENS3_IJNS3_IJNS4_ILi1EEES5_NS4_ILi4EEEEEENS4_ILi64EEEEEEEEiEEC2ERKSD_RKi,@function
        .size           $_ZN7cutlass13device_kernelIN5flash19enable_sm80_to_sm89INS1_16FlashAttnBwdSm80INS1_25CollectiveMainloopBwdSm80ILi2ELi2EN4cute5tupleIJNS5_1CILi128EEES8_NS7_ILi64EEEEEENS_6half_tEfNS_4arch4Sm80ELb0ELb0ELb1ELb1ELb0ELb0ELb0ELb0ELi2ELi4ELi4ELi4ELb0EEENS1_21CollectiveEpilogueBwdISA_SB_SD_Li256ELb1ELb0ELi2EEENS1_19SingleTileSchedulerILb1ELb0ELb0ELi128EEEEEEEEEvNT_6ParamsE$_ZN4cute3eso3ESOILb1ELb0EJNS_6LayoutINS_5tupleIJNS3_IJNS_1CILi2EEES5_S5_EEES5_EEENS3_IJNS3_IJNS4_ILi1EEES5_NS4_ILi4EEEEEENS4_ILi64EEEEEEEEiEEC2ERKSD_RKi,($_ZN7cutlass13device_kernelIN5flash19enable_sm80_to_sm89INS1_16FlashAttnBwdSm80INS1_25CollectiveMainloopBwdSm80ILi2ELi2EN4cute5tupleIJNS5_1CILi128EEES8_NS7_ILi64EEEEEENS_6half_tEfNS_4arch4Sm80ELb0ELb0ELb1ELb1ELb0ELb0ELb0ELb0ELi2ELi4ELi4ELi4ELb0EEENS1_21CollectiveEpilogueBwdISA_SB_SD_Li256ELb1ELb0ELi2EEENS1_19SingleTileSchedulerILb1ELb0ELb0ELi128EEEEEEEEEvNT_6ParamsE$_ZN4cute3eso3ESOILb1ELb0EJNS_6LayoutINS_5tupleIJNS3_IJNS_1CILi2EEES5_S5_EEES5_EEENS3_IJNS3_IJNS4_ILi1EEES5_NS4_ILi4EEEEEENS4_ILi8EEEEEEEENS_10ViewEngineIPN7cutlass6half_tEEEEEC2ERKSD_RKSI_ - $_ZN7cutlass13device_kernelIN5flash19enable_sm80_to_sm89INS1_16FlashAttnBwdSm80INS1_25CollectiveMainloopBwdSm80ILi2ELi2EN4cute5tupleIJNS5_1CILi128EEES8_NS7_ILi64EEEEEENS_6half_tEfNS_4arch4Sm80ELb0ELb0ELb1ELb1ELb0ELb0ELb0ELb0ELi2ELi4ELi4ELi4ELb0EEENS1_21CollectiveEpilogueBwdISA_SB_SD_Li256ELb1ELb0ELi2EEENS1_19SingleTileSchedulerILb1ELb0ELb0ELi128EEEEEEEEEvNT_6ParamsE$_ZN4cute3eso3ESOILb1ELb0EJNS_6LayoutINS_5tupleIJNS3_IJNS_1CILi2EEES5_S5_EEES5_EEENS3_IJNS3_IJNS4_ILi1EEES5_NS4_ILi4EEEEEENS4_ILi64EEEEEEEEiEEC2ERKSD_RKi)
$_ZN7cutlass13device_kernelIN5flash19enable_sm80_to_sm89INS1_16FlashAttnBwdSm80INS1_25CollectiveMainloopBwdSm80ILi2ELi2EN4cute5tupleIJNS5_1CILi128EEES8_NS7_ILi64EEEEEENS_6half_tEfNS_4arch4Sm80ELb0ELb0ELb1ELb1ELb0ELb0ELb0ELb0ELi2ELi4ELi4ELi4ELb0EEENS1_21CollectiveEpilogueBwdISA_SB_SD_Li256ELb1ELb0ELi2EEENS1_19SingleTileSchedulerILb1ELb0ELb0ELi128EEEEEEEEEvNT_6ParamsE$_ZN4cute3eso3ESOILb1ELb0EJNS_6LayoutINS_5tupleIJNS3_IJNS_1CILi2EEES5_S5_EEES5_EEENS3_IJNS3_IJNS4_ILi1EEES5_NS4_ILi4EEEEEENS4_ILi64EEEEEEEEiEEC2ERKSD_RKi:
[----:B------:R-:W-:Y:S02]  /*9090*/  IADD3 R2, R60, -c[0x0][0x20], RZ ;  /* 0x800008003c027a10 */ /* 0x000fe40007ffe0ff */
[----:B------:R-:W-:-:S03]  /*90a0*/  MOV R5, 0x0 ;  /* 0x0000000000057802 */ /* 0x000fc60000000f00 */
[----:B------:R1:W-:Y:S01]  /*90b0*/  STL [R2], R3 ;  /* 0x0000000302007387 */ /* 0x0003e20000100800 */
[----:B------:R-:W-:Y:S05]  /*90c0*/  RET.REL.NODEC R4 `(_ZN7cutlass13device_kernelIN5flash19enable_sm80_to_sm89INS1_16FlashAttnBwdSm80INS1_25CollectiveMainloopBwdSm80ILi2ELi2EN4cute5tupleIJNS5_1CILi128EEES8_NS7_ILi64EEEEEENS_6half_tEfNS_4arch4Sm80ELb0ELb0ELb1ELb1ELb0ELb0ELb0ELb0ELi2ELi4ELi4ELi4ELb0EEENS1_21CollectiveEpilogueBwdISA_SB_SD_Li256ELb1ELb0ELi2EEENS1_19SingleTileSchedulerILb1ELb0ELb0ELi128EEEEEEEEEvNT_6ParamsE) ;  /* 0xffff6f3004007950 */ /* 0x000fea0003c3ffff */
        .type           $_ZN7cutlass13device_kernelIN5flash19enable_sm80_to_sm89INS1_16FlashAttnBwdSm80INS1_25CollectiveMainloopBwdSm80ILi2ELi2EN4cute5tupleIJNS5_1CILi128EEES8_NS7_ILi64EEEEEENS_6half_tEfNS_4arch4Sm80ELb0ELb0ELb1ELb1ELb0ELb0ELb0ELb0ELi2ELi4ELi4ELi4ELb0EEENS1_21CollectiveEpilogueBwdISA_SB_SD_Li256ELb1ELb0ELi2EEENS1_19SingleTileSchedulerILb1ELb0ELb0ELi128EEEEEEEEEvNT_6ParamsE$_ZN4cute3eso3ESOILb1ELb0EJNS_6LayoutINS_5tupleIJNS3_IJNS_1CILi2EEES5_S5_EEES5_EEENS3_IJNS3_IJNS4_ILi1EEES5_NS4_ILi4EEEEEENS4_ILi8EEEEEEEENS_10ViewEngineIPN7cutlass6half_tEEEEEC2ERKSD_RKSI_,@function
        .size           $_ZN7cutlass13device_kernelIN5flash19enable_sm80_to_sm89INS1_16FlashAttnBwdSm80INS1_25CollectiveMainloopBwdSm80ILi2ELi2EN4cute5tupleIJNS5_1CILi128EEES8_NS7_ILi64EEEEEENS_6half_tEfNS_4arch4Sm80ELb0ELb0ELb1ELb1ELb0ELb0ELb0ELb0ELi2ELi4ELi4ELi4ELb0EEENS1_21CollectiveEpilogueBwdISA_SB_SD_Li256ELb1ELb0ELi2EEENS1_19SingleTileSchedulerILb1ELb0ELb0ELi128EEEEEEEEEvNT_6ParamsE$_ZN4cute3eso3ESOILb1ELb0EJNS_6LayoutINS_5tupleIJNS3_IJNS_1CILi2EEES5_S5_EEES5_EEENS3_IJNS3_IJNS4_ILi1EEES5_NS4_ILi4EEEEEENS4_ILi8EEEEEEEENS_10ViewEngineIPN7cutlass6half_tEEEEEC2ERKSD_RKSI_,($_ZN7cutlass13device_kernelIN5flash19enable_sm80_to_sm89INS1_16FlashAttnBwdSm80INS1_25CollectiveMainloopBwdSm80ILi2ELi2EN4cute5tupleIJNS5_1CILi128EEES8_NS7_ILi64EEEEEENS_6half_tEfNS_4arch4Sm80ELb0ELb0ELb1ELb1ELb0ELb0ELb0ELb0ELi2ELi4ELi4ELi4ELb0EEENS1_21CollectiveEpilogueBwdISA_SB_SD_Li256ELb1ELb0ELi2EEENS1_19SingleTileSchedulerILb1ELb0ELb0ELi128EEEEEEEEEvNT_6ParamsE$_ZN4cute3eso3ESOILb1ELb0EJNS_6LayoutINS_5tupleIJNS3_IJNS_1CILi2EEES5_S5_EEES5_EEENS3_IJNS3_IJNS4_ILi1EEES5_NS4_ILi4EEEEEENS4_ILi8EEEEEEEEiEEC2ERKSD_RKi - $_ZN7cutlass13device_kernelIN5flash19enable_sm80_to_sm89INS1_16FlashAttnBwdSm80INS1_25CollectiveMainloopBwdSm80ILi2ELi2EN4cute5tupleIJNS5_1CILi128EEES8_NS7_ILi64EEEEEENS_6half_tEfNS_4arch4Sm80ELb0ELb0ELb1ELb1ELb0ELb0ELb0ELb0ELi2ELi4ELi4ELi4ELb0EEENS1_21CollectiveEpilogueBwdISA_SB_SD_Li256ELb1ELb0ELi2EEENS1_19SingleTileSchedulerILb1ELb0ELb0ELi128EEEEEEEEEvNT_6ParamsE$_ZN4cute3eso3ESOILb1ELb0EJNS_6LayoutINS_5tupleIJNS3_IJNS_1CILi2EEES5_S5_EEES5_EEENS3_IJNS3_IJNS4_ILi1EEES5_NS4_ILi4EEEEEENS4_ILi8EEEEEEEENS_10ViewEngineIPN7cutlass6half_tEEEEEC2ERKSD_RKSI_)
$_ZN7cutlass13device_kernelIN5flash19enable_sm80_to_sm89INS1_16FlashAttnBwdSm80INS1_25CollectiveMainloopBwdSm80ILi2ELi2EN4cute5tupleIJNS5_1CILi128EEES8_NS7_ILi64EEEEEENS_6half_tEfNS_4arch4Sm80ELb0ELb0ELb1ELb1ELb0ELb0ELb0ELb0ELi2ELi4ELi4ELi4ELb0EEENS1_21CollectiveEpilogueBwdISA_SB_SD_Li256ELb1ELb0ELi2EEENS1_19SingleTileSchedulerILb1ELb0ELb0ELi128EEEEEEEEEvNT_6ParamsE$_ZN4cute3eso3ESOILb1ELb0EJNS_6LayoutINS_5tupleIJNS3_IJNS_1CILi2EEES5_S5_EEES5_EEENS3_IJNS3_IJNS4_ILi1EEES5_NS4_ILi4EEEEEENS4_ILi8EEEEEEEENS_10ViewEngineIPN7cutlass6half_tEEEEEC2ERKSD_RKSI_:
[----:B------:R-:W-:Y:S01]  /*90d0*/  IADD3 R2, R60, -c[0x0][0x20], RZ ;  /* 0x800008003c027a10 */ /* 0x000fe20007ffe0ff */
[----:B------:R-:W-:Y:S01]  /*90e0*/  IMAD.MOV.U32 R11, RZ, RZ, R3 ;  /* 0x000000ffff0b7224 */ /* 0x000fe200078e0003 */
[----:B------:R-:W-:-:S04]  /*90f0*/  MOV R7, 0x0 ;  /* 0x0000000000077802 */ /* 0x000fc80000000f00 */
[----:B------:R1:W-:Y:S01]  /*9100*/  STL.64 [R2], R10 ;  /* 0x0000000a02007387 */ /* 0x0003e20000100a00 */
[----:B------:R-:W-:Y:S05]  /*9110*/  RET.REL.NODEC R6 `(_ZN7cutlass13device_kernelIN5flash19enable_sm80_to_sm89INS1_16FlashAttnBwdSm80INS1_25CollectiveMainloopBwdSm80ILi2ELi2EN4cute5tupleIJNS5_1CILi128EEES8_NS7_ILi64EEEEEENS_6half_tEfNS_4arch4Sm80ELb0ELb0ELb1ELb1ELb0ELb0ELb0ELb0ELi2ELi4ELi4ELi4ELb0EEENS1_21CollectiveEpilogueBwdISA_SB_SD_Li256ELb1ELb0ELi2EEENS1_19SingleTileSchedulerILb1ELb0ELb0ELi128EEEEEEEEEvNT_6ParamsE) ;  /* 0xffff6ee006007950 */ /* 0x000fea0003c3ffff */
        .type           $_ZN7cutlass13device_kernelIN5flash19enable_sm80_to_sm89INS1_16FlashAttnBwdSm80INS1_25CollectiveMainloopBwdSm80ILi2ELi2EN4cute5tupleIJNS5_1CILi128EEES8_NS7_ILi64EEEEEENS_6half_tEfNS_4arch4Sm80ELb0ELb0ELb1ELb1ELb0ELb0ELb0ELb0ELi2ELi4ELi4ELi4ELb0EEENS1_21CollectiveEpilogueBwdISA_SB_SD_Li256ELb1ELb0ELi2EEENS1_19SingleTileSchedulerILb1ELb0ELb0ELi128EEEEEEEEEvNT_6ParamsE$_ZN4cute3eso3ESOILb1ELb0EJNS_6LayoutINS_5tupleIJNS3_IJNS_1CILi2EEES5_S5_EEES5_EEENS3_IJNS3_IJNS4_ILi1EEES5_NS4_ILi4EEEEEENS4_ILi8EEEEEEEEiEEC2ERKSD_RKi,@function
        .size           $_ZN7cutlass13device_kernelIN5flash19enable_sm80_to_sm89INS1_16FlashAttnBwdSm80INS1_25CollectiveMainloopBwdSm80ILi2ELi2EN4cute5tupleIJNS5_1CILi128EEES8_NS7_ILi64EEEEEENS_6half_tEfNS_4arch4Sm80ELb0ELb0ELb1ELb1ELb0ELb0ELb0ELb0ELi2ELi4ELi4ELi4ELb0EEENS1_21CollectiveEpilogueBwdISA_SB_SD_Li256ELb1ELb0ELi2EEENS1_19SingleTileSchedulerILb1ELb0ELb0ELi128EEEEEEEEEvNT_6ParamsE$_ZN4cute3eso3ESOILb1ELb0EJNS_6LayoutINS_5tupleIJNS3_IJNS_1CILi2EEES5_S5_EEES5_EEENS3_IJNS3_IJNS4_ILi1EEES5_NS4_ILi4EEEEEENS4_ILi8EEEEEEEEiEEC2ERKSD_RKi,($_ZN7cutlass13device_kernelIN5flash19enable_sm80_to_sm89INS1_16FlashAttnBwdSm80INS1_25CollectiveMainloopBwdSm80ILi2ELi2EN4cute5tupleIJNS5_1CILi128EEES8_NS7_ILi64EEEEEENS_6half_tEfNS_4arch4Sm80ELb0ELb0ELb1ELb1ELb0ELb0ELb0ELb0ELi2ELi4ELi4ELi4ELb0EEENS1_21CollectiveEpilogueBwdISA_SB_SD_Li256ELb1ELb0ELi2EEENS1_19SingleTileSchedulerILb1ELb0ELb0ELi128EEEEEEEEEvNT_6ParamsE$_ZN4cute3eso3ESOILb1ELb0EJNS_6LayoutINS_5tupleIJNS3_IJNS_1CILi4EEENS4_ILi1EEEEEEEEENS3_IJNS3_IJS6_NS4_ILi0EEEEEEEEEEENS_10ViewEngineIPjEEEEC2ERKSC_RKSF_ - $_ZN7cutlass13device_kernelIN5flash19enable_sm80_to_sm89INS1_16FlashAttnBwdSm80INS1_25CollectiveMainloopBwdSm80ILi2ELi2EN4cute5tupleIJNS5_1CILi128EEES8_NS7_ILi64EEEEEENS_6half_tEfNS_4arch4Sm80ELb0ELb0ELb1ELb1ELb0ELb0ELb0ELb0ELi2ELi4ELi4ELi4ELb0EEENS1_21CollectiveEpilogueBwdISA_SB_SD_Li256ELb1ELb0ELi2EEENS1_19SingleTileSchedulerILb1ELb0ELb0ELi128EEEEEEEEEvNT_6ParamsE$_ZN4cute3eso3ESOILb1ELb0EJNS_6LayoutINS_5tupleIJNS3_IJNS_1CILi2EEES5_S5_EEES5_EEENS3_IJNS3_IJNS4_ILi1EEES5_NS4_ILi4EEEEEENS4_ILi8EEEEEEEEiEEC2ERKSD_RKi)
$_ZN7cutlass13device_kernelIN5flash19enable_sm80_to_sm89INS1_16FlashAttnBwdSm80INS1_25CollectiveMainloopBwdSm80ILi2ELi2EN4cute5tupleIJNS5_1CILi128EEES8_NS7_ILi64EEEEEENS_6half_tEfNS_4arch4Sm80ELb0ELb0ELb1ELb1ELb0ELb0ELb0ELb0ELi2ELi4ELi4ELi4ELb0EEENS1_21CollectiveEpilogueBwdISA_SB_SD_Li256ELb1ELb0ELi2EEENS1_19SingleTileSchedulerILb1ELb0ELb0ELi128EEEEEEEEEvNT_6ParamsE$_ZN4cute3eso3ESOILb1ELb0EJNS_6LayoutINS_5tupleIJNS3_IJNS_1CILi2EEES5_S5_EEES5_EEENS3_IJNS3_IJNS4_ILi1EEES5_NS4_ILi4EEEEEENS4_ILi8EEEEEEEEiEEC2ERKSD_RKi:
[----:B------:R-:W-:Y:S02]  /*9120*/  IADD3 R2, R60, -c[0x0][0x20], RZ ;  /* 0x800008003c027a10 */ /* 0x000fe40007ffe0ff */
[----:B------:R-:W-:-:S03]  /*9130*/  MOV R13, 0x0 ;  /* 0x00000000000d7802 */ /* 0x000fc60000000f00 */
[----:B------:R1:W-:Y:S01]  /*9140*/  STL [R2], R3 ;  /* 0x0000000302007387 */ /* 0x0003e20000100800 */
[----:B------:R-:W-:Y:S05]  /*9150*/  RET.REL.NODEC R12 `(_ZN7cutlass13device_kernelIN5flash19enable_sm80_to_sm89INS1_16FlashAttnBwdSm80INS1_25CollectiveMainloopBwdSm80ILi2ELi2EN4cute5tupleIJNS5_1CILi128EEES8_NS7_ILi64EEEEEENS_6half_tEfNS_4arch4Sm80ELb0ELb0ELb1ELb1ELb0ELb0ELb0ELb0ELi2ELi4ELi4ELi4ELb0EEENS1_21CollectiveEpilogueBwdISA_SB_SD_Li256ELb1ELb0ELi2EEENS1_19SingleTileSchedulerILb1ELb0ELb0ELi128EEEEEEEEEvNT_6ParamsE) ;  /* 0xffff6ea00c007950 */ /* 0x000fea0003c3ffff */
        .type           $_ZN7cutlass13device_kernelIN5flash19enable_sm80_to_sm89INS1_16FlashAttnBwdSm80INS1_25CollectiveMainloopBwdSm80ILi2ELi2EN4cute5tupleIJNS5_1CILi128EEES8_NS7_ILi64EEEEEENS_6half_tEfNS_4arch4Sm80ELb0ELb0ELb1ELb1ELb0ELb0ELb0ELb0ELi2ELi4ELi4ELi4ELb0EEENS1_21CollectiveEpilogueBwdISA_SB_SD_Li256ELb1ELb0ELi2EEENS1_19SingleTileSchedulerILb1ELb0ELb0ELi128EEEEEEEEEvNT_6ParamsE$_ZN4cute3eso3ESOILb1ELb0EJNS_6LayoutINS_5tupleIJNS3_IJNS_1CILi4EEENS4_ILi1EEEEEEEEENS3_IJNS3_IJS6_NS4_ILi0EEEEEEEEEEENS_10ViewEngineIPjEEEEC2ERKSC_RKSF_,@function
        .size           $_ZN7cutlass13device_kernelIN5flash19enable_sm80_to_sm89INS1_16FlashAttnBwdSm80INS1_25CollectiveMainloopBwdSm80ILi2ELi2EN4cute5tupleIJNS5_1CILi128EEES8_NS7_ILi64EEEEEENS_6half_tEfNS_4arch4Sm80ELb0ELb0ELb1ELb1ELb0ELb0ELb0ELb0ELi2ELi4ELi4ELi4ELb0EEENS1_21CollectiveEpilogueBwdISA_SB_SD_Li256ELb1ELb0ELi2EEENS1_19SingleTileSchedulerILb1ELb0ELb0ELi128EEEEEEEEEvNT_6ParamsE$_ZN4cute3eso3ESOILb1ELb0EJNS_6LayoutINS_5tupleIJNS3_IJNS_1CILi4EEENS4_ILi1EEEEEEEEENS3_IJNS3_IJS6_NS4_ILi0EEEEEEEEEEENS_10ViewEngineIPjEEEEC2ERKSC_RKSF_,($_ZN7cutlass13device_kernelIN5flash19enable_sm80_to_sm89INS1_16FlashAttnBwdSm80INS1_25CollectiveMainloopBwdSm80ILi2ELi2EN4cute5tupleIJNS5_1CILi128EEES8_NS7_ILi64EEEEEENS_6half_tEfNS_4arch4Sm80ELb0ELb0ELb1ELb1ELb0ELb0ELb0ELb0ELi2ELi4ELi4ELi4ELb0EEENS1_21CollectiveEpilogueBwdISA_SB_SD_Li256ELb1ELb0ELi2EEENS1_19SingleTileSchedulerILb1ELb0ELb0ELi128EEEEEEEEEvNT_6ParamsE$_ZN4cute3eso3ESOILb1ELb0EJNS_6LayoutINS_5tupleIJNS3_IJNS_1CILi8EEENS4_ILi1EEEEEEEEENS3_IJNS3_IJS6_NS4_ILi0EEEEEEEEEEENS_10ViewEngineINS_8smem_ptrIPN7cutlass6half_tEEEEEEEC2ERKSC_RKSJ_ - $_ZN7cutlass13device_kernelIN5flash19enable_sm80_to_sm89INS1_16FlashAttnBwdSm80INS1_25CollectiveMainloopBwdSm80ILi2ELi2EN4cute5tupleIJNS5_1CILi128EEES8_NS7_ILi64EEEEEENS_6half_tEfNS_4arch4Sm80ELb0ELb0ELb1ELb1ELb0ELb0ELb0ELb0ELi2ELi4ELi4ELi4ELb0EEENS1_21CollectiveEpilogueBwdISA_SB_SD_Li256ELb1ELb0ELi2EEENS1_19SingleTileSchedulerILb1ELb0ELb0ELi128EEEEEEEEEvNT_6ParamsE$_ZN4cute3eso3ESOILb1ELb0EJNS_6LayoutINS_5tupleIJNS3_IJNS_1CILi4EEENS4_ILi1EEEEEEEEENS3_IJNS3_IJS6_NS4_ILi0EEEEEEEEEEENS_10ViewEngineIPjEEEEC2ERKSC_RKSF_)
$_ZN7cutlass13device_kernelIN5flash19enable_sm80_to_sm89INS1_16FlashAttnBwdSm80INS1_25CollectiveMainloopBwdSm80ILi2ELi2EN4cute5tupleIJNS5_1CILi128EEES8_NS7_ILi64EEEEEENS_6half_tEfNS_4arch4Sm80ELb0ELb0ELb1ELb1ELb0ELb0ELb0ELb0ELi2ELi4ELi4ELi4ELb0EEENS1_21CollectiveEpilogueBwdISA_SB_SD_Li256ELb1ELb0ELi2EEENS1_19SingleTileSchedulerILb1ELb0ELb0ELi128EEEEEEEEEvNT_6ParamsE$_ZN4cute3eso3ESOILb1ELb0EJNS_6LayoutINS_5tupleIJNS3_IJNS_1CILi4EEENS4_ILi1EEEEEEEEENS3_IJNS3_IJS6_NS4_ILi0EEEEEEEEEEENS_10ViewEngineIPjEEEEC2ERKSC_RKSF_:
[----:B------:R-:W-:Y:S02]  /*9160*/  IADD3 R2, R82, -c[0x0][0x20], RZ ;  /* 0x8000080052027a10 */ /* 0x000fe40007ffe0ff */
[----:B------:R-:W-:-:S03]  /*9170*/  MOV R39, 0x0 ;  /* 0x0000000000277802 */ /* 0x000fc60000000f00 */
[----:B------:R1:W-:Y:S01]  /*9180*/  STL.64 [R2], R36 ;  /* 0x0000002402007387 */ /* 0x0003e20000100a00 */
[----:B------:R-:W-:Y:S05]  /*9190*/  RET.REL.NODEC R38 `(_ZN7cutlass13device_kernelIN5flash19enable_sm80_to_sm89INS1_16FlashAttnBwdSm80INS1_25CollectiveMainloopBwdSm80ILi2ELi2EN4cute5tupleIJNS5_1CILi128EEES8_NS7_ILi64EEEEEENS_6half_tEfNS_4arch4Sm80ELb0ELb0ELb1ELb1ELb0ELb0ELb0ELb0ELi2ELi4ELi4ELi4ELb0EEENS1_21CollectiveEpilogueBwdISA_SB_SD_Li256ELb1ELb0ELi2EEENS1_19SingleTileSchedulerILb1ELb0ELb0ELi128EEEEEEEEEvNT_6ParamsE) ;  /* 0xffff6e6026007950 */ /* 0x000fea0003c3ffff */
        .type           $_ZN7cutlass13device_kernelIN5flash19enable_sm80_to_sm89INS1_16FlashAttnBwdSm80INS1_25CollectiveMainloopBwdSm80ILi2ELi2EN4cute5tupleIJNS5_1CILi128EEES8_NS7_ILi64EEEEEENS_6half_tEfNS_4arch4Sm80ELb0ELb0ELb1ELb1ELb0ELb0ELb0ELb0ELi2ELi4ELi4ELi4ELb0EEENS1_21CollectiveEpilogueBwdISA_SB_SD_Li256ELb1ELb0ELi2EEENS1_19SingleTileSchedulerILb1ELb0ELb0ELi128EEEEEEEEEvNT_6ParamsE$_ZN4cute3eso3ESOILb1ELb0EJNS_6LayoutINS_5tupleIJNS3_IJNS_1CILi8EEENS4_ILi1EEEEEEEEENS3_IJNS3_IJS6_NS4_ILi0EEEEEEEEEEENS_10ViewEngineINS_8smem_ptrIPN7cutlass6half_tEEEEEEEC2ERKSC_RKSJ_,@function
        .size           $_ZN7cutlass13device_kernelIN5flash19enable_sm80_to_sm89INS1_16FlashAttnBwdSm80INS1_25CollectiveMainloopBwdSm80ILi2ELi2EN4cute5tupleIJNS5_1CILi128EEES8_NS7_ILi64EEEEEENS_6half_tEfNS_4arch4Sm80ELb0ELb0ELb1ELb1ELb0ELb0ELb0ELb0ELi2ELi4ELi4ELi4ELb0EEENS1_21CollectiveEpilogueBwdISA_SB_SD_Li256ELb1ELb0ELi2EEENS1_19SingleTileSchedulerILb1ELb0ELb0ELi128EEEEEEEEEvNT_6ParamsE$_ZN4cute3eso3ESOILb1ELb0EJNS_6LayoutINS_5tupleIJNS3_IJNS_1CILi8EEENS4_ILi1EEEEEEEEENS3_IJNS3_IJS6_NS4_ILi0EEEEEEEEEEENS_10ViewEngineINS_8smem_ptrIPN7cutlass6half_tEEEEEEEC2ERKSC_RKSJ_,($_ZN7cutlass13device_kernelIN5flash19enable_sm80_to_sm89INS1_16FlashAttnBwdSm80INS1_25CollectiveMainloopBwdSm80ILi2ELi2EN4cute5tupleIJNS5_1CILi128EEES8_NS7_ILi64EEEEEENS_6half_tEfNS_4arch4Sm80ELb0ELb0ELb1ELb1ELb0ELb0ELb0ELb0ELi2ELi4ELi4ELi4ELb0EEENS1_21CollectiveEpilogueBwdISA_SB_SD_Li256ELb1ELb0ELi2EEENS1_19SingleTileSchedulerILb1ELb0ELb0ELi128EEEEEEEEEvNT_6ParamsE$_ZN4cute3eso3ESOILb1ELb0EJNS_6LayoutINS_5tupleIJNS3_IJNS_1CILi8EEENS4_ILi1EEEEEEEEENS3_IJNS3_IJS6_NS4_ILi0EEEEEEEEEEENS_10ViewEngineIPN7cutlass6half_tEEEEEC2ERKSC_RKSH_ - $_ZN7cutlass13device_kernelIN5flash19enable_sm80_to_sm89INS1_16FlashAttnBwdSm80INS1_25CollectiveMainloopBwdSm80ILi2ELi2EN4cute5tupleIJNS5_1CILi128EEES8_NS7_ILi64EEEEEENS_6half_tEfNS_4arch4Sm80ELb0ELb0ELb1ELb1ELb0ELb0ELb0ELb0ELi2ELi4ELi4ELi4ELb0EEENS1_21CollectiveEpilogueBwdISA_SB_SD_Li256ELb1ELb0ELi2EEENS1_19SingleTileSchedulerILb1ELb0ELb0ELi128EEEEEEEEEvNT_6ParamsE$_ZN4cute3eso3ESOILb1ELb0EJNS_6LayoutINS_5tupleIJNS3_IJNS_1CILi8EEENS4_ILi1EEEEEEEEENS3_IJNS3_IJS6_NS4_ILi0EEEEEEEEEEENS_10ViewEngineINS_8smem_ptrIPN7cutlass6half_tEEEEEEEC2ERKSC_RKSJ_)
$_ZN7cutlass13device_kernelIN5flash19enable_sm80_to_sm89INS1_16FlashAttnBwdSm80INS1_25CollectiveMainloopBwdSm80ILi2ELi2EN4cute5tupleIJNS5_1CILi128EEES8_NS7_ILi64EEEEEENS_6half_tEfNS_4arch4Sm80ELb0ELb0ELb1ELb1ELb0ELb0ELb0ELb0ELi2ELi4ELi4ELi4ELb0EEENS1_21CollectiveEpilogueBwdISA_SB_SD_Li256ELb1ELb0ELi2EEENS1_19SingleTileSchedulerILb1ELb0ELb0ELi128EEEEEEEEEvNT_6ParamsE$_ZN4cute3eso3ESOILb1ELb0EJNS_6LayoutINS_5tupleIJNS3_IJNS_1CILi8EEENS4_ILi1EEEEEEEEENS3_IJNS3_IJS6_NS4_ILi0EEEEEEEEEEENS_10ViewEngineINS_8smem_ptrIPN7cutlass6half_tEEEEEEEC2ERKSC_RKSJ_:
[----:B------:R-:W-:Y:S02]  /*91a0*/  IADD3 R36, R82, -c[0x0][0x20], RZ ;  /* 0x8000080052247a10 */ /* 0x000fe40007ffe0ff */
[----:B------:R-:W-:-:S03]  /*91b0*/  MOV R39, 0x0 ;  /* 0x0000000000277802 */ /* 0x000fc60000000f00 */
[----:B------:R1:W-:Y:S01]  /*91c0*/  STL.64 [R36], R2 ;  /* 0x0000000224007387 */ /* 0x0003e20000100a00 */
[----:B------:R-:W-:Y:S05]  /*91d0*/  RET.REL.NODEC R38 `(_ZN7cutlass13device_kernelIN5flash19enable_sm80_to_sm89INS1_16FlashAttnBwdSm80INS1_25CollectiveMainloopBwdSm80ILi2ELi2EN4cute5tupleIJNS5_1CILi128EEES8_NS7_ILi64EEEEEENS_6half_tEfNS_4arch4Sm80ELb0ELb0ELb1ELb1ELb0ELb0ELb0ELb0ELi2ELi4ELi4ELi4ELb0EEENS1_21CollectiveEpilogueBwdISA_SB_SD_Li256ELb1ELb0ELi2EEENS1_19SingleTileSchedulerILb1ELb0ELb0ELi128EEEEEEEEEvNT_6ParamsE) ;  /* 0xffff6e2026007950 */ /* 0x000fea0003c3ffff */
        .type           $_ZN7cutlass13device_kernelIN5flash19enable_sm80_to_sm89INS1_16FlashAttnBwdSm80INS1_25CollectiveMainloopBwdSm80ILi2ELi2EN4cute5tupleIJNS5_1CILi128EEES8_NS7_ILi64EEEEEENS_6half_tEfNS_4arch4Sm80ELb0ELb0ELb1ELb1ELb0ELb0ELb0ELb0ELi2ELi4ELi4ELi4ELb0EEENS1_21CollectiveEpilogueBwdISA_SB_SD_Li256ELb1ELb0ELi2EEENS1_19SingleTileSchedulerILb1ELb0ELb0ELi128EEEEEEEEEvNT_6ParamsE$_ZN4cute3eso3ESOILb1ELb0EJNS_6LayoutINS_5tupleIJNS3_IJNS_1CILi8EEENS4_ILi1EEEEEEEEENS3_IJNS3_IJS6_NS4_ILi0EEEEEEEEEEENS_10ViewEngineIPN7cutlass6half_tEEEEEC2ERKSC_RKSH_,@function
        .size           $_ZN7cutlass13device_kernelIN5flash19enable_sm80_to_sm89INS1_16FlashAttnBwdSm80INS1_25CollectiveMainloopBwdSm80ILi2ELi2EN4cute5tupleIJNS5_1CILi128EEES8_NS7_ILi64EEEEEENS_6half_tEfNS_4arch4Sm80ELb0ELb0ELb1ELb1ELb0ELb0ELb0ELb0ELi2ELi4ELi4ELi4ELb0EEENS1_21CollectiveEpilogueBwdISA_SB_SD_Li256ELb1ELb0ELi2EEENS1_19SingleTileSchedulerILb1ELb0ELb0ELi128EEEEEEEEEvNT_6ParamsE$_ZN4cute3eso3ESOILb1ELb0EJNS_6LayoutINS_5tupleIJNS3_IJNS_1CILi8EEENS4_ILi1EEEEEEEEENS3_IJNS3_IJS6_NS4_ILi0EEEEEEEEEEENS_10ViewEngineIPN7cutlass6half_tEEEEEC2ERKSC_RKSH_,($_ZN7cutlass13device_kernelIN5flash19enable_sm80_to_sm89INS1_16FlashAttnBwdSm80INS1_25CollectiveMainloopBwdSm80ILi2ELi2EN4cute5tupleIJNS5_1CILi128EEES8_NS7_ILi64EEEEEENS_6half_tEfNS_4arch4Sm80ELb0ELb0ELb1ELb1ELb0ELb0ELb0ELb0ELi2ELi4ELi4ELi4ELb0EEENS1_21CollectiveEpilogueBwdISA_SB_SD_Li256ELb1ELb0ELi2EEENS1_19SingleTileSchedulerILb1ELb0ELb0ELi128EEEEEEEEEvNT_6ParamsE$_ZN4cute3eso3ESOILb1ELb0EJNS_6LayoutINS_5tupleIJNS3_IJNS_1CILi8EEENS4_ILi1EEEEEEEEENS3_IJNS3_IJS6_NS4_ILi0EEEEEEEEEEEiEEC2ERKSC_RKi - $_ZN7cutlass13device_kernelIN5flash19enable_sm80_to_sm89INS1_16FlashAttnBwdSm80INS1_25CollectiveMainloopBwdSm80ILi2ELi2EN4cute5tupleIJNS5_1CILi128EEES8_NS7_ILi64EEEEEENS_6half_tEfNS_4arch4Sm80ELb0ELb0ELb1ELb1ELb0ELb0ELb0ELb0ELi2ELi4ELi4ELi4ELb0EEENS1_21CollectiveEpilogueBwdISA_SB_SD_Li256ELb1ELb0ELi2EEENS1_19SingleTileSchedulerILb1ELb0ELb0ELi128EEEEEEEEEvNT_6ParamsE$_ZN4cute3eso3ESOILb1ELb0EJNS_6LayoutINS_5tupleIJNS3_IJNS_1CILi8EEENS4_ILi1EEEEEEEEENS3_IJNS3_IJS6_NS4_ILi0EEEEEEEEEEENS_10ViewEngineIPN7cutlass6half_tEEEEEC2ERKSC_RKSH_)
$_ZN7cutlass13device_kernelIN5flash19enable_sm80_to_sm89INS1_16FlashAttnBwdSm80INS1_25CollectiveMainloopBwdSm80ILi2ELi2EN4cute5tupleIJNS5_1CILi128EEES8_NS7_ILi64EEEEEENS_6half_tEfNS_4arch4Sm80ELb0ELb0ELb1ELb1ELb0ELb0ELb0ELb0ELi2ELi4ELi4ELi4ELb0EEENS1_21CollectiveEpilogueBwdISA_SB_SD_Li256ELb1ELb0ELi2EEENS1_19SingleTileSchedulerILb1ELb0ELb0ELi128EEEEEEEEEvNT_6ParamsE$_ZN4cute3eso3ESOILb1ELb0EJNS_6LayoutINS_5tupleIJNS3_IJNS_1CILi8EEENS4_ILi1EEEEEEEEENS3_IJNS3_IJS6_NS4_ILi0EEEEEEEEEEENS_10ViewEngineIPN7cutlass6half_tEEEEEC2ERKSC_RKSH_:
[----:B------:R-:W-:Y:S01]  /*91e0*/  IADD3 R36, R82, -c[0x0][0x20], RZ ;  /* 0x8000080052247a10 */ /* 0x000fe20007ffe0ff */
[----:B------:R-:W-:Y:S01]  /*91f0*/  IMAD.MOV.U32 R47, RZ, RZ, R37 ;  /* 0x000000ffff2f7224 */ /* 0x000fe200078e0025 */
[----:B------:R-:W-:-:S04]  /*9200*/  MOV R39, 0x0 ;  /* 0x0000000000277802 */ /* 0x000fc80000000f00 */
[----:B------:R1:W-:Y:S01]  /*9210*/  STL.64 [R36], R46 ;  /* 0x0000002e24007387 */ /* 0x0003e20000100a00 */
[----:B------:R-:W-:Y:S05]  /*9220*/  RET.REL.NODEC R38 `(_ZN7cutlass13device_kernelIN5flash19enable_sm80_to_sm89INS1_16FlashAttnBwdSm80INS1_25CollectiveMainloopBwdSm80ILi2ELi2EN4cute5tupleIJNS5_1CILi128EEES8_NS7_ILi64EEEEEENS_6half_tEfNS_4arch4Sm80ELb0ELb0ELb1ELb1ELb0ELb0ELb0ELb0ELi2ELi4ELi4ELi4ELb0EEENS1_21CollectiveEpilogueBwdISA_SB_SD_Li256ELb1ELb0ELi2EEENS1_19SingleTileSchedulerILb1ELb0ELb0ELi128EEEEEEEEEvNT_6ParamsE) ;  /* 0xffff6dd026007950 */ /* 0x000fea0003c3ffff */
        .type           $_ZN7cutlass13device_kernelIN5flash19enable_sm80_to_sm89INS1_16FlashAttnBwdSm80INS1_25CollectiveMainloopBwdSm80ILi2ELi2EN4cute5tupleIJNS5_1CILi128EEES8_NS7_ILi64EEEEEENS_6half_tEfNS_4arch4Sm80ELb0ELb0ELb1ELb1ELb0ELb0ELb0ELb0ELi2ELi4ELi4ELi4ELb0EEENS1_21CollectiveEpilogueBwdISA_SB_SD_Li256ELb1ELb0ELi2EEENS1_19SingleTileSchedulerILb1ELb0ELb0ELi128EEEEEEEEEvNT_6ParamsE$_ZN4cute3eso3ESOILb1ELb0EJNS_6LayoutINS_5tupleIJNS3_IJNS_1CILi8EEENS4_ILi1EEEEEEEEENS3_IJNS3_IJS6_NS4_ILi0EEEEEEEEEEEiEEC2ERKSC_RKi,@function
        .size           $_ZN7cutlass13device_kernelIN5flash19enable_sm80_to_sm89INS1_16FlashAttnBwdSm80INS1_25CollectiveMainloopBwdSm80ILi2ELi2EN4cute5tupleIJNS5_1CILi128EEES8_NS7_ILi64EEEEEENS_6half_tEfNS_4arch4Sm80ELb0ELb0ELb1ELb1ELb0ELb0ELb0ELb0ELi2ELi4ELi4ELi4ELb0EEENS1_21CollectiveEpilogueBwdISA_SB_SD_Li256ELb1ELb0ELi2EEENS1_19SingleTileSchedulerILb1ELb0ELb0ELi128EEEEEEEEEvNT_6ParamsE$_ZN4cute3eso3ESOILb1ELb0EJNS_6LayoutINS_5tupleIJNS3_IJNS_1CILi8EEENS4_ILi1EEEEEEEEENS3_IJNS3_IJS6_NS4_ILi0EEEEEEEEEEEiEEC2ERKSC_RKi,($_ZN7cutlass13device_kernelIN5flash19enable_sm80_to_sm89INS1_16FlashAttnBwdSm80INS1_25CollectiveMainloopBwdSm80ILi2ELi2EN4cute5tupleIJNS5_1CILi128EEES8_NS7_ILi64EEEEEENS_6half_tEfNS_4arch4Sm80ELb0ELb0ELb1ELb1ELb0ELb0ELb0ELb0ELi2ELi4ELi4ELi4ELb0EEENS1_21CollectiveEpilogueBwdISA_SB_SD_Li256ELb1ELb0ELi2EEENS1_19SingleTileSchedulerILb1ELb0ELb0ELi128EEEEEEEEEvNT_6ParamsE$_ZN4cute3eso3ESOILb1ELb0EJNS_6LayoutINS_5tupleIJNS3_IJNS_1CILi8EEENS4_ILi1EEEEEENS3_IJNS4_ILi2EEEEEEEEENS3_IJNS3_IJS6_NS4_ILi0EEEEEENS3_IJNS4_ILi4096EEEEEEEEEEENS_10ViewEngineINS_8smem_ptrIPN7cutlass6half_tEEEEEEEC2ERKSG_RKSN_ - $_ZN7cutlass13device_kernelIN5flash19enable_sm80_to_sm89INS1_16FlashAttnBwdSm80INS1_25CollectiveMainloopBwdSm80ILi2ELi2EN4cute5tupleIJNS5_1CILi128EEES8_NS7_ILi64EEEEEENS_6half_tEfNS_4arch4Sm80ELb0ELb0ELb1ELb1ELb0ELb0ELb0ELb0ELi2ELi4ELi4ELi4ELb0EEENS1_21CollectiveEpilogueBwdISA_SB_SD_Li256ELb1ELb0ELi2EEENS1_19SingleTileSchedulerILb1ELb0ELb0ELi128EEEEEEEEEvNT_6ParamsE$_ZN4cute3eso3ESOILb1ELb0EJNS_6LayoutINS_5tupleIJNS3_IJNS_1CILi8EEENS4_ILi1EEEEEEEEENS3_IJNS3_IJS6_NS4_ILi0EEEEEEEEEEEiEEC2ERKSC_RKi)
$_ZN7cutlass13device_kernelIN5flash19enable_sm80_to_sm89INS1_16FlashAttnBwdSm80INS1_25CollectiveMainloopBwdSm80ILi2ELi2EN4cute5tupleIJNS5_1CILi128EEES8_NS7_ILi64EEEEEENS_6half_tEfNS_4arch4Sm80ELb0ELb0ELb1ELb1ELb0ELb0ELb0ELb0ELi2ELi4ELi4ELi4ELb0EEENS1_21CollectiveEpilogueBwdISA_SB_SD_Li256ELb1ELb0ELi2EEENS1_19SingleTileSchedulerILb1ELb0ELb0ELi128EEEEEEEEEvNT_6ParamsE$_ZN4cute3eso3ESOILb1ELb0EJNS_6LayoutINS_5tupleIJNS3_IJNS_1CILi8EEENS4_ILi1EEEEEEEEENS3_IJNS3_IJS6_NS4_ILi0EEEEEEEEEEEiEEC2ERKSC_RKi:
[----:B------:R-:W-:Y:S02]  /*9230*/  IADD3 R36, R82, -c[0x0][0x20], RZ ;  /* 0x8000080052247a10 */ /* 0x000fe40007ffe0ff */
[----:B------:R-:W-:-:S03]  /*9240*/  MOV R39, 0x0 ;  /* 0x0000000000277802 */ /* 0x000fc60000000f00 */
[----:B------:R1:W-:Y:S01]  /*9250*/  STL [R36], R37 ;  /* 0x0000002524007387 */ /* 0x0003e20000100800 */
[----:B------:R-:W-:Y:S05]  /*9260*/  RET.REL.NODEC R38 `(_ZN7cutlass13device_kernelIN5flash19enable_sm80_to_sm89INS1_16FlashAttnBwdSm80INS1_25CollectiveMainloopBwdSm80ILi2ELi2EN4cute5tupleIJNS5_1CILi128EEES8_NS7_ILi64EEEEEENS_6half_tEfNS_4arch4Sm80ELb0ELb0ELb1ELb1ELb0ELb0ELb0ELb0ELi2ELi4ELi4ELi4ELb0EEENS1_21CollectiveEpilogueBwdISA_SB_SD_Li256ELb1ELb0ELi2EEENS1_19SingleTileSchedulerILb1ELb0ELb0ELi128EEEEEEEEEvNT_6ParamsE) ;  /* 0xffff6d9026007950 */ /* 0x000fea0003c3ffff */
        .type           $_ZN7cutlass13device_kernelIN5flash19enable_sm80_to_sm89INS1_16FlashAttnBwdSm80INS1_25CollectiveMainloopBwdSm80ILi2ELi2EN4cute5tupleIJNS5_1CILi128EEES8_NS7_ILi64EEEEEENS_6half_tEfNS_4arch4Sm80ELb0ELb0ELb1ELb1ELb0ELb0ELb0ELb0ELi2ELi4ELi4ELi4ELb0EEENS1_21CollectiveEpilogueBwdISA_SB_SD_Li256ELb1ELb0ELi2EEENS1_19SingleTileSchedulerILb1ELb0ELb0ELi128EEEEEEEEEvNT_6ParamsE$_ZN4cute3eso3ESOILb1ELb0EJNS_6LayoutINS_5tupleIJNS3_IJNS_1CILi8EEENS4_ILi1EEEEEENS3_IJNS4_ILi2EEEEEEEEENS3_IJNS3_IJS6_NS4_ILi0EEEEEENS3_IJNS4_ILi4096EEEEEEEEEEENS_10ViewEngineINS_8smem_ptrIPN7cutlass6half_tEEEEEEEC2ERKSG_RKSN_,@function
        .size           $_ZN7cutlass13device_kernelIN5flash19enable_sm80_to_sm89INS1_16FlashAttnBwdSm80INS1_25CollectiveMainloopBwdSm80ILi2ELi2EN4cute5tupleIJNS5_1CILi128EEES8_NS7_ILi64EEEEEENS_6half_tEfNS_4arch4Sm80ELb0ELb0ELb1ELb1ELb0ELb0ELb0ELb0ELi2ELi4ELi4ELi4ELb0EEENS1_21CollectiveEpilogueBwdISA_SB_SD_Li256ELb1ELb0ELi2EEENS1_19SingleTileSchedulerILb1ELb0ELb0ELi128EEEEEEEEEvNT_6ParamsE$_ZN4cute3eso3ESOILb1ELb0EJNS_6LayoutINS_5tupleIJNS3_IJNS_1CILi8EEENS4_ILi1EEEEEENS3_IJNS4_ILi2EEEEEEEEENS3_IJNS3_IJS6_NS4_ILi0EEEEEENS3_IJNS4_ILi4096EEEEEEEEEEENS_10ViewEngineINS_8smem_ptrIPN7cutlass6half_tEEEEEEEC2ERKSG_RKSN_,($_ZN7cutlass13device_kernelIN5flash19enable_sm80_to_sm89INS1_16FlashAttnBwdSm80INS1_25CollectiveMainloopBwdSm80ILi2ELi2EN4cute5tupleIJNS5_1CILi128EEES8_NS7_ILi64EEEEEENS_6half_tEfNS_4arch4Sm80ELb0ELb0ELb1ELb1ELb0ELb0ELb0ELb0ELi2ELi4ELi4ELi4ELb0EEENS1_21CollectiveEpilogueBwdISA_SB_SD_Li256ELb1ELb0ELi2EEENS1_19SingleTileSchedulerILb1ELb0ELb0ELi128EEEEEEEEEvNT_6ParamsE$_ZN4cute3eso3ESOILb1ELb0EJNS_6LayoutINS_5tupleIJNS3_IJNS_1CILi8EEENS4_ILi1EEEEEENS3_IJNS4_ILi2EEEEEEEEENS3_IJNS3_IJS6_NS4_ILi0EEEEEENS3_IJNS4_ILi64EEEEEEEEEEENS_10ViewEngineIPN7cutlass6half_tEEEEEC2ERKSG_RKSL_ - $_ZN7cutlass13device_kernelIN5flash19enable_sm80_to_sm89INS1_16FlashAttnBwdSm80INS1_25CollectiveMainloopBwdSm80ILi2ELi2EN4cute5tupleIJNS5_1CILi128EEES8_NS7_ILi64EEEEEENS_6half_tEfNS_4arch4Sm80ELb0ELb0ELb1ELb1ELb0ELb0ELb0ELb0ELi2ELi4ELi4ELi4ELb0EEENS1_21CollectiveEpilogueBwdISA_SB_SD_Li256ELb1ELb0ELi2EEENS1_19SingleTileSchedulerILb1ELb0ELb0ELi128EEEEEEEEEvNT_6ParamsE$_ZN4cute3eso3ESOILb1ELb0EJNS_6LayoutINS_5tupleIJNS3_IJNS_1CILi8EEENS4_ILi1EEEEEENS3_IJNS4_ILi2EEEEEEEEENS3_IJNS3_IJS6_NS4_ILi0EEEEEENS3_IJNS4_ILi4096EEEEEEEEEEENS_10ViewEngineINS_8smem_ptrIPN7cutlass6half_tEEEEEEEC2ERKSG_RKSN_)
$_ZN7cutlass13device_kernelIN5flash19enable_sm80_to_sm89INS1_16FlashAttnBwdSm80INS1_25CollectiveMainloopBwdSm80ILi2ELi2EN4cute5tupleIJNS5_1CILi128EEES8_NS7_ILi64EEEEEENS_6half_tEfNS_4arch4Sm80ELb0ELb0ELb1ELb1ELb0ELb0ELb0ELb0ELi2ELi4ELi4ELi4ELb0EEENS1_21CollectiveEpilogueBwdISA_SB_SD_Li256ELb1ELb0ELi2EEENS1_19SingleTileSchedulerILb1ELb0ELb0ELi128EEEEEEEEEvNT_6ParamsE$_ZN4cute3eso3ESOILb1ELb0EJNS_6LayoutINS_5tupleIJNS3_IJNS_1CILi8EEENS4_ILi1EEEEEENS3_IJNS4_ILi2EEEEEEEEENS3_IJNS3_IJS6_NS4_ILi0EEEEEENS3_IJNS4_ILi4096EEEEEEEEEEENS_10ViewEngineINS_8smem_ptrIPN7cutlass6half_tEEEEEEEC2ERKSG_RKSN_:
[----:B------:R-:W-:Y:S02]  /*9270*/  IADD3 R38, R82, -c[0x0][0x20], RZ ;  /* 0x8000080052267a10 */ /* 0x000fe40007ffe0ff */
[----:B------:R-:W-:-:S03]  /*9280*/  MOV R47, 0x0 ;  /* 0x00000000002f7802 */ /* 0x000fc60000000f00 */
[----:B------:R1:W-:Y:S01]  /*9290*/  STL.64 [R38], R36 ;  /* 0x0000002426007387 */ /* 0x0003e20000100a00 */
[----:B------:R-:W-:Y:S05]  /*92a0*/  RET.REL.NODEC R46 `(_ZN7cutlass13device_kernelIN5flash19enable_sm80_to_sm89INS1_16FlashAttnBwdSm80INS1_25CollectiveMainloopBwdSm80ILi2ELi2EN4cute5tupleIJNS5_1CILi128EEES8_NS7_ILi64EEEEEENS_6half_tEfNS_4arch4Sm80ELb0ELb0ELb1ELb1ELb0ELb0ELb0ELb0ELi2ELi4ELi4ELi4ELb0EEENS1_21CollectiveEpilogueBwdISA_SB_SD_Li256ELb1ELb0ELi2EEENS1_19SingleTileSchedulerILb1ELb0ELb0ELi128EEEEEEEEEvNT_6ParamsE) ;  /* 0xffff6d502e007950 */ /* 0x000fea0003c3ffff */
        .type           $_ZN7cutlass13device_kernelIN5flash19enable_sm80_to_sm89INS1_16FlashAttnBwdSm80INS1_25CollectiveMainloopBwdSm80ILi2ELi2EN4cute5tupleIJNS5_1CILi128EEES8_NS7_ILi64EEEEEENS_6half_tEfNS_4arch4Sm80ELb0ELb0ELb1ELb1ELb0ELb0ELb0ELb0ELi2ELi4ELi4ELi4ELb0EEENS1_21CollectiveEpilogueBwdISA_SB_SD_Li256ELb1ELb0ELi2EEENS1_19SingleTileSchedulerILb1ELb0ELb0ELi128EEEEEEEEEvNT_6ParamsE$_ZN4cute3eso3ESOILb1ELb0EJNS_6LayoutINS_5tupleIJNS3_IJNS_1CILi8EEENS4_ILi1EEEEEENS3_IJNS4_ILi2EEEEEEEEENS3_IJNS3_IJS6_NS4_ILi0EEEEEENS3_IJNS4_ILi64EEEEEEEEEEENS_10ViewEngineIPN7cutlass6half_tEEEEEC2ERKSG_RKSL_,@function
        .size           $_ZN7cutlass13device_kernelIN5flash19enable_sm80_to_sm89INS1_16FlashAttnBwdSm80INS1_25CollectiveMainloopBwdSm80ILi2ELi2EN4cute5tupleIJNS5_1CILi128EEES8_NS7_ILi64EEEEEENS_6half_tEfNS_4arch4Sm80ELb0ELb0ELb1ELb1ELb0ELb0ELb0ELb0ELi2ELi4ELi4ELi4ELb0EEENS1_21CollectiveEpilogueBwdISA_SB_SD_Li256ELb1ELb0ELi2EEENS1_19SingleTileSchedulerILb1ELb0ELb0ELi128EEEEEEEEEvNT_6ParamsE$_ZN4cute3eso3ESOILb1ELb0EJNS_6LayoutINS_5tupleIJNS3_IJNS_1CILi8EEENS4_ILi1EEEEEENS3_IJNS4_ILi2EEEEEEEEENS3_IJNS3_IJS6_NS4_ILi0EEEEEENS3_IJNS4_ILi64EEEEEEEEEEENS_10ViewEngineIPN7cutlass6half_tEEEEEC2ERKSG_RKSL_,($_ZN7cutlass13device_kernelIN5flash19enable_sm80_to_sm89INS1_16FlashAttnBwdSm80INS1_25CollectiveMainloopBwdSm80ILi2ELi2EN4cute5tupleIJNS5_1CILi128EEES8_NS7_ILi64EEEEEENS_6half_tEfNS_4arch4Sm80ELb0ELb0ELb1ELb1ELb0ELb0ELb0ELb0ELi2ELi4ELi4ELi4ELb0EEENS1_21CollectiveEpilogueBwdISA_SB_SD_Li256ELb1ELb0ELi2EEENS1_19SingleTileSchedulerILb1ELb0ELb0ELi128EEEEEEEEEvNT_6ParamsE$_ZN4cute3eso3ESOILb1ELb0EJNS_6LayoutINS_5tupleIJNS3_IJNS_1CILi8EEENS4_ILi1EEEEEENS3_IJNS4_ILi2EEEEEEEEENS3_IJNS3_IJS6_NS4_ILi0EEEEEENS3_IJNS4_ILi8192EEEEEEEEEEENS_10ViewEngineINS_8smem_ptrIPN7cutlass6half_tEEEEEEEC2ERKSG_RKSN_ - $_ZN7cutlass13device_kernelIN5flash19enable_sm80_to_sm89INS1_16FlashAttnBwdSm80INS1_25CollectiveMainloopBwdSm80ILi2ELi2EN4cute5tupleIJNS5_1CILi128EEES8_NS7_ILi64EEEEEENS_6half_tEfNS_4arch4Sm80ELb0ELb0ELb1ELb1ELb0ELb0ELb0ELb0ELi2ELi4ELi4ELi4ELb0EEENS1_21CollectiveEpilogueBwdISA_SB_SD_Li256ELb1ELb0ELi2EEENS1_19SingleTileSchedulerILb1ELb0ELb0ELi128EEEEEEEEEvNT_6ParamsE$_ZN4cute3eso3ESOILb1ELb0EJNS_6LayoutINS_5tupleIJNS3_IJNS_1CILi8EEENS4_ILi1EEEEEENS3_IJNS4_ILi2EEEEEEEEENS3_IJNS3_IJS6_NS4_ILi0EEEEEENS3_IJNS4_ILi64EEEEEEEEEEENS_10ViewEngineIPN7cutlass6half_tEEEEEC2ERKSG_RKSL_)
$_ZN7cutlass13device_kernelIN5flash19enable_sm80_to_sm89INS1_16FlashAttnBwdSm80INS1_25CollectiveMainloopBwdSm80ILi2ELi2EN4cute5tupleIJNS5_1CILi128EEES8_NS7_ILi64EEEEEENS_6half_tEfNS_4arch4Sm80ELb0ELb0ELb1ELb1ELb0ELb0ELb0ELb0ELi2ELi4ELi4ELi4ELb0EEENS1_21CollectiveEpilogueBwdISA_SB_SD_Li256ELb1ELb0ELi2EEENS1_19SingleTileSchedulerILb1ELb0ELb0ELi128EEEEEEEEEvNT_6ParamsE$_ZN4cute3eso3ESOILb1ELb0EJNS_6LayoutINS_5tupleIJNS3_IJNS_1CILi8EEENS4_ILi1EEEEEENS3_IJNS4_ILi2EEEEEEEEENS3_IJNS3_IJS6_NS4_ILi0EEEEEENS3_IJNS4_ILi64EEEEEEEEEEENS_10ViewEngineIPN7cutlass6half_tEEEEEC2ERKSG_RKSL_:
[----:B------:R-:W-:Y:S01]  /*92b0*/  IADD3 R3, R60, -c[0x0][0x20], RZ ;  /* 0x800008003c037a10 */ /* 0x000fe20007ffe0ff */
[----:B------:R-:W-:Y:S01]  /*92c0*/  IMAD.MOV.U32 R12, RZ, RZ, R2 ;  /* 0x000000ffff0c7224 */ /* 0x000fe200078e0002 */
[----:B------:R-:W-:Y:S01]  /*92d0*/  MOV R13, R11 ;  /* 0x0000000b000d7202 */ /* 0x000fe20000000f00 */
[----:B------:R-:W-:-:S04]  /*92e0*/  IMAD.MOV.U32 R11, RZ, RZ, 0x0 ;  /* 0x00000000ff0b7424 */ /* 0x000fc800078e00ff */
[----:B------:R1:W-:Y:S01]  /*92f0*/  STL.64 [R3], R12 ;  /* 0x0000000c03007387 */ /* 0x0003e20000100a00 */
[----:B------:R-:W-:Y:S05]  /*9300*/  RET.REL.NODEC R10 `(_ZN7cutlass13device_kernelIN5flash19enable_sm80_to_sm89INS1_16FlashAttnBwdSm80INS1_25CollectiveMainloopBwdSm80ILi2ELi2EN4cute5tupleIJNS5_1CILi128EEES8_NS7_ILi64EEEEEENS_6half_tEfNS_4arch4Sm80ELb0ELb0ELb1ELb1ELb0ELb0ELb0ELb0ELi2ELi4ELi4ELi4ELb0EEENS1_21CollectiveEpilogueBwdISA_SB_SD_Li256ELb1ELb0ELi2EEENS1_19SingleTileSchedulerILb1ELb0ELb0ELi128EEEEEEEEEvNT_6ParamsE) ;  /* 0xffff6cf00a007950 */ /* 0x000fea0003c3ffff */
        .type           $_ZN7cutlass13device_kernelIN5flash19enable_sm80_to_sm89INS1_16FlashAttnBwdSm80INS1_25CollectiveMainloopBwdSm80ILi2ELi2EN4cute5tupleIJNS5_1CILi128EEES8_NS7_ILi64EEEEEENS_6half_tEfNS_4arch4Sm80ELb0ELb0ELb1ELb1ELb0ELb0ELb0ELb0ELi2ELi4ELi4ELi4ELb0EEENS1_21CollectiveEpilogueBwdISA_SB_SD_Li256ELb1ELb0ELi2EEENS1_19SingleTileSchedulerILb1ELb0ELb0ELi128EEEEEEEEEvNT_6ParamsE$_ZN4cute3eso3ESOILb1ELb0EJNS_6LayoutINS_5tupleIJNS3_IJNS_1CILi8EEENS4_ILi1EEEEEENS3_IJNS4_ILi2EEEEEEEEENS3_IJNS3_IJS6_NS4_ILi0EEEEEENS3_IJNS4_ILi8192EEEEEEEEEEENS_10ViewEngineINS_8smem_ptrIPN7cutlass6half_tEEEEEEEC2ERKSG_RKSN_,@function
        .size           $_ZN7cutlass13device_kernelIN5flash19enable_sm80_to_sm89INS1_16FlashAttnBwdSm80INS1_25CollectiveMainloopBwdSm80ILi2ELi2EN4cute5tupleIJNS5_1CILi128EEES8_NS7_ILi64EEEEEENS_6half_tEfNS_4arch4Sm80ELb0ELb0ELb1ELb1ELb0ELb0ELb0ELb0ELi2ELi4ELi4ELi4ELb0EEENS1_21CollectiveEpilogueBwdISA_SB_SD_Li256ELb1ELb0ELi2EEENS1_19SingleTileSchedulerILb1ELb0ELb0ELi128EEEEEEEEEvNT_6ParamsE$_ZN4cute3eso3ESOILb1ELb0EJNS_6LayoutINS_5tupleIJNS3_IJNS_1CILi8EEENS4_ILi1EEEEEENS3_IJNS4_ILi2EEEEEEEEENS3_IJNS3_IJS6_NS4_ILi0EEEEEENS3_IJNS4_ILi8192EEEEEEEEEEENS_10ViewEngineINS_8smem_ptrIPN7cutlass6half_tEEEEEEEC2ERKSG_RKSN_,($_ZN7cutlass13device_kernelIN5flash19enable_sm80_to_sm89INS1_16FlashAttnBwdSm80INS1_25CollectiveMainloopBwdSm80ILi2ELi2EN4cute5tupleIJNS5_1CILi128EEES8_NS7_ILi64EEEEEENS_6half_tEfNS_4arch4Sm80ELb0ELb0ELb1ELb1ELb0ELb0ELb0ELb0ELi2ELi4ELi4ELi4ELb0EEENS1_21CollectiveEpilogueBwdISA_SB_SD_Li256ELb1ELb0ELi2EEENS1_19SingleTileSchedulerILb1ELb0ELb0ELi128EEEEEEEEEvNT_6ParamsE$_ZN4cute3eso3ESOILb1ELb0EJNS_6LayoutINS_5tupleIJNS3_IJNS_1CILi8EEENS4_ILi1EEEEEENS3_IJNS4_ILi2EEEEEEEEENS3_IJNS3_IJS6_NS4_ILi0EEEEEENS3_IJS5_EEEEEEEENS_10ViewEngineIPN7cutlass6half_tEEEEEC2ERKSF_RKSK_ - $_ZN7cutlass13device_kernelIN5flash19enable_sm80_to_sm89INS1_16FlashAttnBwdSm80INS1_25CollectiveMainloopBwdSm80ILi2ELi2EN4cute5tupleIJNS5_1CILi128EEES8_NS7_ILi64EEEEEENS_6half_tEfNS_4arch4Sm80ELb0ELb0ELb1ELb1ELb0ELb0ELb0ELb0ELi2ELi4ELi4ELi4ELb0EEENS1_21CollectiveEpilogueBwdISA_SB_SD_Li256ELb1ELb0ELi2EEENS1_19SingleTileSchedulerILb1ELb0ELb0ELi128EEEEEEEEEvNT_6ParamsE$_ZN4cute3eso3ESOILb1ELb0EJNS_6LayoutINS_5tupleIJNS3_IJNS_1CILi8EEENS4_ILi1EEEEEENS3_IJNS4_ILi2EEEEEEEEENS3_IJNS3_IJS6_NS4_ILi0EEEEEENS3_IJNS4_ILi8192EEEEEEEEEEENS_10ViewEngineINS_8smem_ptrIPN7cutlass6half_tEEEEEEEC2ERKSG_RKSN_)
$_ZN7cutlass13device_kernelIN5flash19enable_sm80_to_sm89INS1_16FlashAttnBwdSm80INS1_25CollectiveMainloopBwdSm80ILi2ELi2EN4cute5tupleIJNS5_1CILi128EEES8_NS7_ILi64EEEEEENS_6half_tEfNS_4arch4Sm80ELb0ELb0ELb1ELb1ELb0ELb0ELb0ELb0ELi2ELi4ELi4ELi4ELb0EEENS1_21CollectiveEpilogueBwdISA_SB_SD_Li256ELb1ELb0ELi2EEENS1_19SingleTileSchedulerILb1ELb0ELb0ELi128EEEEEEEEEvNT_6ParamsE$_ZN4cute3eso3ESOILb1ELb0EJNS_6LayoutINS_5tupleIJNS3_IJNS_1CILi8EEENS4_ILi1EEEEEENS3_IJNS4_ILi2EEEEEEEEENS3_IJNS3_IJS6_NS4_ILi0EEEEEENS3_IJNS4_ILi8192EEEEEEEEEEENS_10ViewEngineINS_8smem_ptrIPN7cutlass6half_tEEEEEEEC2ERKSG_RKSN_:
[----:B------:R-:W-:Y:S01]  /*9310*/  IADD3 R3, R60, -c[0x0][0x20], RZ ;  /* 0x800008003c037a10 */ /* 0x000fe20007ffe0ff */
[----:B------:R-:W-:Y:S01]  /*9320*/  IMAD.MOV.U32 R14, RZ, RZ, R2 ;  /* 0x000000ffff0e7224 */ /* 0x000fe200078e0002 */
[----:B------:R-:W-:Y:S01]  /*9330*/  MOV R15, R11 ;  /* 0x0000000b000f7202 */ /* 0x000fe20000000f00 */
[----:B------:R-:W-:-:S04]  /*9340*/  IMAD.MOV.U32 R11, RZ, RZ, 0x0 ;  /* 0x00000000ff0b7424 */ /* 0x000fc800078e00ff */
[----:B------:R1:W-:Y:S01]  /*9350*/  STL.64 [R3], R14 ;  /* 0x0000000e03007387 */ /* 0x0003e20000100a00 */
[----:B------:R-:W-:Y:S05]  /*9360*/  RET.REL.NODEC R10 `(_ZN7cutlass13device_kernelIN5flash19enable_sm80_to_sm89INS1_16FlashAttnBwdSm80INS1_25CollectiveMainloopBwdSm80ILi2ELi2EN4cute5tupleIJNS5_1CILi128EEES8_NS7_ILi64EEEEEENS_6half_tEfNS_4arch4Sm80ELb0ELb0ELb1ELb1ELb0ELb0ELb0ELb0ELi2ELi4ELi4ELi4ELb0EEENS1_21CollectiveEpilogueBwdISA_SB_SD_Li256ELb1ELb0ELi2EEENS1_19SingleTileSchedulerILb1ELb0ELb0ELi128EEEEEEEEEvNT_6ParamsE) ;  /* 0xffff6c900a007950 */ /* 0x000fea0003c3ffff */
        .type           $_ZN7cutlass13device_kernelIN5flash19enable_sm80_to_sm89INS1_16FlashAttnBwdSm80INS1_25CollectiveMainloopBwdSm80ILi2ELi2EN4cute5tupleIJNS5_1CILi128EEES8_NS7_ILi64EEEEEENS_6half_tEfNS_4arch4Sm80ELb0ELb0ELb1ELb1ELb0ELb0ELb0ELb0ELi2ELi4ELi4ELi4ELb0EEENS1_21CollectiveEpilogueBwdISA_SB_SD_Li256ELb1ELb0ELi2EEENS1_19SingleTileSchedulerILb1ELb0ELb0ELi128EEEEEEEEEvNT_6ParamsE$_ZN4cute3eso3ESOILb1ELb0EJNS_6LayoutINS_5tupleIJNS3_IJNS_1CILi8EEENS4_ILi1EEEEEENS3_IJNS4_ILi2EEEEEEEEENS3_IJNS3_IJS6_NS4_ILi0EEEEEENS3_IJS5_EEEEEEEENS_10ViewEngineIPN7cutlass6half_tEEEEEC2ERKSF_RKSK_,@function
        .size           $_ZN7cutlass13device_kernelIN5flash19enable_sm80_to_sm89INS1_16FlashAttnBwdSm80INS1_25CollectiveMainloopBwdSm80ILi2ELi2EN4cute5tupleIJNS5_1CILi128EEES8_NS7_ILi64EEEEEENS_6half_tEfNS_4arch4Sm80ELb0ELb0ELb1ELb1ELb0ELb0ELb0ELb0ELi2ELi4ELi4ELi4ELb0EEENS1_21CollectiveEpilogueBwdISA_SB_SD_Li256ELb1ELb0ELi2EEENS1_19SingleTileSchedulerILb1ELb0ELb0ELi128EEEEEEEEEvNT_6ParamsE$_ZN4cute3eso3ESOILb1ELb0EJNS_6LayoutINS_5tupleIJNS3_IJNS_1CILi8EEENS4_ILi1EEEEEENS3_IJNS4_ILi2EEEEEEEEENS3_IJNS3_IJS6_NS4_ILi0EEEEEENS3_IJS5_EEEEEEEENS_10ViewEngineIPN7cutlass6half_tEEEEEC2ERKSF_RKSK_,($_ZN7cutlass13device_kernelIN5flash19enable_sm80_to_sm89INS1_16FlashAttnBwdSm80INS1_25CollectiveMainloopBwdSm80ILi2ELi2EN4cute5tupleIJNS5_1CILi128EEES8_NS7_ILi64EEEEEENS_6half_tEfNS_4arch4Sm80ELb0ELb0ELb1ELb1ELb0ELb0ELb0ELb0ELi2ELi4ELi4ELi4ELb0EEENS1_21CollectiveEpilogueBwdISA_SB_SD_Li256ELb1ELb0ELi2EEENS1_19SingleTileSchedulerILb1ELb0ELb0ELi128EEEEEEEEEvNT_6ParamsE$_ZN4cute3eso3ESOILb1ELb0EJNS_6LayoutINS_5tupleIJNS3_IJNS_1CILi8EEENS4_ILi1EEEEEENS3_IJNS4_ILi4EEEEEEEEENS3_IJNS3_IJS6_NS4_ILi0EEEEEENS3_IJNS4_ILi2048EEEEEEEEEEENS_10ViewEngineINS_8smem_ptrIPN7cutlass6half_tEEEEEEEC2ERKSG_RKSN_ - $_ZN7cutlass13device_kernelIN5flash19enable_sm80_to_sm89INS1_16FlashAttnBwdSm80INS1_25CollectiveMainloopBwdSm80ILi2ELi2EN4cute5tupleIJNS5_1CILi128EEES8_NS7_ILi64EEEEEENS_6half_tEfNS_4arch4Sm80ELb0ELb0ELb1ELb1ELb0ELb0ELb0ELb0ELi2ELi4ELi4ELi4ELb0EEENS1_21CollectiveEpilogueBwdISA_SB_SD_Li256ELb1ELb0ELi2EEENS1_19SingleTileSchedulerILb1ELb0ELb0ELi128EEEEEEEEEvNT_6ParamsE$_ZN4cute3eso3ESOILb1ELb0EJNS_6LayoutINS_5tupleIJNS3_IJNS_1CILi8EEENS4_ILi1EEEEEENS3_IJNS4_ILi2EEEEEEEEENS3_IJNS3_IJS6_NS4_ILi0EEEEEENS3_IJS5_EEEEEEEENS_10ViewEngineIPN7cutlass6half_tEEEEEC2ERKSF_RKSK_)
$_ZN7cutlass13device_kernelIN5flash19enable_sm80_to_sm89INS1_16FlashAttnBwdSm80INS1_25CollectiveMainloopBwdSm80ILi2ELi2EN4cute5tupleIJNS5_1CILi128EEES8_NS7_ILi64EEEEEENS_6half_tEfNS_4arch4Sm80ELb0ELb0ELb1ELb1ELb0ELb0ELb0ELb0ELi2ELi4ELi4ELi4ELb0EEENS1_21CollectiveEpilogueBwdISA_SB_SD_Li256ELb1ELb0ELi2EEENS1_19SingleTileSchedulerILb1ELb0ELb0ELi128EEEEEEEEEvNT_6ParamsE$_ZN4cute3eso3ESOILb1ELb0EJNS_6LayoutINS_5tupleIJNS3_IJNS_1CILi8EEENS4_ILi1EEEEEENS3_IJNS4_ILi2EEEEEEEEENS3_IJNS3_IJS6_NS4_ILi0EEEEEENS3_IJS5_EEEEEEEENS_10ViewEngineIPN7cutlass6half_tEEEEEC2ERKSF_RKSK_:
[----:B------:R-:W-:Y:S02]  /*9370*/  IADD3 R38, R82, -c[0x0][0x20], RZ ;  /* 0x8000080052267a10 */ /* 0x000fe40007ffe0ff */
[----:B------:R-:W-:-:S03]  /*9380*/  MOV R47, 0x0 ;  /* 0x00000000002f7802 */ /* 0x000fc60000000f00 */
[----:B------:R1:W-:Y:S01]  /*9390*/  STL.64 [R38], R2 ;  /* 0x0000000226007387 */ /* 0x0003e20000100a00 */
[----:B------:R-:W-:Y:S05]  /*93a0*/  RET.REL.NODEC R46 `(_ZN7cutlass13device_kernelIN5flash19enable_sm80_to_sm89INS1_16FlashAttnBwdSm80INS1_25CollectiveMainloopBwdSm80ILi2ELi2EN4cute5tupleIJNS5_1CILi128EEES8_NS7_ILi64EEEEEENS_6half_tEfNS_4arch4Sm80ELb0ELb0ELb1ELb1ELb0ELb0ELb0ELb0ELi2ELi4ELi4ELi4ELb0EEENS1_21CollectiveEpilogueBwdISA_SB_SD_Li256ELb1ELb0ELi2EEENS1_19SingleTileSchedulerILb1ELb0ELb0ELi128EEEEEEEEEvNT_6ParamsE) ;  /* 0xffff6c502e007950 */ /* 0x000fea0003c3ffff */
        .type           $_ZN7cutlass13device_kernelIN5flash19enable_sm80_to_sm89INS1_16FlashAttnBwdSm80INS1_25CollectiveMainloopBwdSm80ILi2ELi2EN4cute5tupleIJNS5_1CILi128EEES8_NS7_ILi64EEEEEENS_6half_tEfNS_4arch4Sm80ELb0ELb0ELb1ELb1ELb0ELb0ELb0ELb0ELi2ELi4ELi4ELi4ELb0EEENS1_21CollectiveEpilogueBwdISA_SB_SD_Li256ELb1ELb0ELi2EEENS1_19SingleTileSchedulerILb1ELb0ELb0ELi128EEEEEEEEEvNT_6ParamsE$_ZN4cute3eso3ESOILb1ELb0EJNS_6LayoutINS_5tupleIJNS3_IJNS_1CILi8EEENS4_ILi1EEEEEENS3_IJNS4_ILi4EEEEEEEEENS3_IJNS3_IJS6_NS4_ILi0EEEEEENS3_IJNS4_ILi2048EEEEEEEEEEENS_10ViewEngineINS_8smem_ptrIPN7cutlass6half_tEEEEEEEC2ERKSG_RKSN_,@function
        .size           $_ZN7cutlass13device_kernelIN5flash19enable_sm80_to_sm89INS1_16FlashAttnBwdSm80INS1_25CollectiveMainloopBwdSm80ILi2ELi2EN4cute5tupleIJNS5_1CILi128EEES8_NS7_ILi64EEEEEENS_6half_tEfNS_4arch4Sm80ELb0ELb0ELb1ELb1ELb0ELb0ELb0ELb0ELi2ELi4ELi4ELi4ELb0EEENS1_21CollectiveEpilogueBwdISA_SB_SD_Li256ELb1ELb0ELi2EEENS1_19SingleTileSchedulerILb1ELb0ELb0ELi128EEEEEEEEEvNT_6ParamsE$_ZN4cute3eso3ESOILb1ELb0EJNS_6LayoutINS_5tupleIJNS3_IJNS_1CILi8EEENS4_ILi1EEEEEENS3_IJNS4_ILi4EEEEEEEEENS3_IJNS3_IJS6_NS4_ILi0EEEEEENS3_IJNS4_ILi2048EEEEEEEEEEENS_10ViewEngineINS_8smem_ptrIPN7cutlass6half_tEEEEEEEC2ERKSG_RKSN_,($_ZN7cutlass13device_kernelIN5flash19enable_sm80_to_sm89INS1_16FlashAttnBwdSm80INS1_25CollectiveMainloopBwdSm80ILi2ELi2EN4cute5tupleIJNS5_1CILi128EEES8_NS7_ILi64EEEEEENS_6half_tEfNS_4arch4Sm80ELb0ELb0ELb1ELb1ELb0ELb0ELb0ELb0ELi2ELi4ELi4ELi4ELb0EEENS1_21CollectiveEpilogueBwdISA_SB_SD_Li256ELb1ELb0ELi2EEENS1_19SingleTileSchedulerILb1ELb0ELb0ELi128EEEEEEEEEvNT_6ParamsE$_ZN4cute3eso3ESOILb1ELb0EJNS_6LayoutINS_5tupleIJNS3_IJNS_1CILi8EEENS4_ILi1EEEEEENS3_IJNS4_ILi4EEEEEEEEENS3_IJNS3_IJS6_NS4_ILi0EEEEEENS3_IJS5_EEEEEEEENS_10ViewEngineIPN7cutlass6half_tEEEEEC2ERKSF_RKSK_ - $_ZN7cutlass13device_kernelIN5flash19enable_sm80_to_sm89INS1_16FlashAttnBwdSm80INS1_25CollectiveMainloopBwdSm80ILi2ELi2EN4cute5tupleIJNS5_1CILi128EEES8_NS7_ILi64EEEEEENS_6half_tEfNS_4arch4Sm80ELb0ELb0ELb1ELb1ELb0ELb0ELb0ELb0ELi2ELi4ELi4ELi4ELb0EEENS1_21CollectiveEpilogueBwdISA_SB_SD_Li256ELb1ELb0ELi2EEENS1_19SingleTileSchedulerILb1ELb0ELb0ELi128EEEEEEEEEvNT_6ParamsE$_ZN4cute3eso3ESOILb1ELb0EJNS_6LayoutINS_5tupleIJNS3_IJNS_1CILi8EEENS4_ILi1EEEEEENS3_IJNS4_ILi4EEEEEEEEENS3_IJNS3_IJS6_NS4_ILi0EEEEEENS3_IJNS4_ILi2048EEEEEEEEEEENS_10ViewEngineINS_8smem_ptrIPN7cutlass6half_tEEEEEEEC2ERKSG_RKSN_)
$_ZN7cutlass13device_kernelIN5flash19enable_sm80_to_sm89INS1_16FlashAttnBwdSm80INS1_25CollectiveMainloopBwdSm80ILi2ELi2EN4cute5tupleIJNS5_1CILi128EEES8_NS7_ILi64EEEEEENS_6half_tEfNS_4arch4Sm80ELb0ELb0ELb1ELb1ELb0ELb0ELb0ELb0ELi2ELi4ELi4ELi4ELb0EEENS1_21CollectiveEpilogueBwdISA_SB_SD_Li256ELb1ELb0ELi2EEENS1_19SingleTileSchedulerILb1ELb0ELb0ELi128EEEEEEEEEvNT_6ParamsE$_ZN4cute3eso3ESOILb1ELb0EJNS_6LayoutINS_5tupleIJNS3_IJNS_1CILi8EEENS4_ILi1EEEEEENS3_IJNS4_ILi4EEEEEEEEENS3_IJNS3_IJS6_NS4_ILi0EEEEEENS3_IJNS4_ILi2048EEEEEEEEEEENS_10ViewEngineINS_8smem_ptrIPN7cutlass6half_tEEEEEEEC2ERKSG_RKSN_:
[----:B------:R-:W-:Y:S01]  /*93b0*/  IADD3 R13, R60, -c[0x0][0x20], RZ ;  /* 0x800008003c0d7a10 */ /* 0x000fe20007ffe0ff */
[----:B------:R-:W-:Y:S01]  /*93c0*/  IMAD.MOV.U32 R16, RZ, RZ, R12 ;  /* 0x000000ffff107224 */ /* 0x000fe200078e000c */
[----:B------:R-:W-:Y:S01]  /*93d0*/  MOV R17, R15 ;  /* 0x0000000f00117202 */ /* 0x000fe20000000f00 */
[----:B------:R-:W-:-:S04]  /*93e0*/  IMAD.MOV.U32 R15, RZ, RZ, 0x0 ;  /* 0x00000000ff0f7424 */ /* 0x000fc800078e00ff */
[----:B------:R1:W-:Y:S01]  /*93f0*/  STL.64 [R13], R16 ;  /* 0x000000100d007387 */ /* 0x0003e20000100a00 */
[----:B------:R-:W-:Y:S05]  /*9400*/  RET.REL.NODEC R14 `(_ZN7cutlass13device_kernelIN5flash19enable_sm80_to_sm89INS1_16FlashAttnBwdSm80INS1_25CollectiveMainloopBwdSm80ILi2ELi2EN4cute5tupleIJNS5_1CILi128EEES8_NS7_ILi64EEEEEENS_6half_tEfNS_4arch4Sm80ELb0ELb0ELb1ELb1ELb0ELb0ELb0ELb0ELi2ELi4ELi4ELi4ELb0EEENS1_21CollectiveEpilogueBwdISA_SB_SD_Li256ELb1ELb0ELi2EEENS1_19SingleTileSchedulerILb1ELb0ELb0ELi128EEEEEEEEEvNT_6ParamsE) ;  /* 0xffff6bf00e007950 */ /* 0x000fea0003c3ffff */
        .type           $_ZN7cutlass13device_kernelIN5flash19enable_sm80_to_sm89INS1_16FlashAttnBwdSm80INS1_25CollectiveMainloopBwdSm80ILi2ELi2EN4cute5tupleIJNS5_1CILi128EEES8_NS7_ILi64EEEEEENS_6half_tEfNS_4arch4Sm80ELb0ELb0ELb1ELb1ELb0ELb0ELb0ELb0ELi2ELi4ELi4ELi4ELb0EEENS1_21CollectiveEpilogueBwdISA_SB_SD_Li256ELb1ELb0ELi2EEENS1_19SingleTileSchedulerILb1ELb0ELb0ELi128EEEEEEEEEvNT_6ParamsE$_ZN4cute3eso3ESOILb1ELb0EJNS_6LayoutINS_5tupleIJNS3_IJNS_1CILi8EEENS4_ILi1EEEEEENS3_IJNS4_ILi4EEEEEEEEENS3_IJNS3_IJS6_NS4_ILi0EEEEEENS3_IJS5_EEEEEEEENS_10ViewEngineIPN7cutlass6half_tEEEEEC2ERKSF_RKSK_,@function
        .size           $_ZN7cutlass13device_kernelIN5flash19enable_sm80_to_sm89INS1_16FlashAttnBwdSm80INS1_25CollectiveMainloopBwdSm80ILi2ELi2EN4cute5tupleIJNS5_1CILi128EEES8_NS7_ILi64EEEEEENS_6half_tEfNS_4arch4Sm80ELb0ELb0ELb1ELb1ELb0ELb0ELb0ELb0ELi2ELi4ELi4ELi4ELb0EEENS1_21CollectiveEpilogueBwdISA_SB_SD_Li256ELb1ELb0ELi2EEENS1_19SingleTileSchedulerILb1ELb0ELb0ELi128EEEEEEEEEvNT_6ParamsE$_ZN4cute3eso3ESOILb1ELb0EJNS_6LayoutINS_5tupleIJNS3_IJNS_1CILi8EEENS4_ILi1EEEEEENS3_IJNS4_ILi4EEEEEEEEENS3_IJNS3_IJS6_NS4_ILi0EEEEEENS3_IJS5_EEEEEEEENS_10ViewEngineIPN7cutlass6half_tEEEEEC2ERKSF_RKSK_,($_ZN7cutlass13device_kernelIN5flash19enable_sm80_to_sm89INS1_16FlashAttnBwdSm80INS1_25CollectiveMainloopBwdSm80ILi2ELi2EN4cute5tupleIJNS5_1CILi128EEES8_NS7_ILi64EEEEEENS_6half_tEfNS_4arch4Sm80ELb0ELb0ELb1ELb1ELb0ELb0ELb0ELb0ELi2ELi4ELi4ELi4ELb0EEENS1_21CollectiveEpilogueBwdISA_SB_SD_Li256ELb1ELb0ELi2EEENS1_19SingleTileSchedulerILb1ELb0ELb0ELi128EEEEEEEEEvNT_6ParamsE$_ZN4cute3eso3ESOILb1ELb0EJNS_6LayoutINS_5tupleIJNS3_IJNS_1CILi8EEENS4_ILi1EEEEEENS4_ILi2EEEEEENS3_IJNS3_IJS6_NS4_ILi0EEEEEENS4_ILi4096EEEEEEEENS_10ViewEngineINS_8smem_ptrIPN7cutlass6half_tEEEEEEEC2ERKSE_RKSL_ - $_ZN7cutlass13device_kernelIN5flash19enable_sm80_to_sm89INS1_16FlashAttnBwdSm80INS1_25CollectiveMainloopBwdSm80ILi2ELi2EN4cute5tupleIJNS5_1CILi128EEES8_NS7_ILi64EEEEEENS_6half_tEfNS_4arch4Sm80ELb0ELb0ELb1ELb1ELb0ELb0ELb0ELb0ELi2ELi4ELi4ELi4ELb0EEENS1_21CollectiveEpilogueBwdISA_SB_SD_Li256ELb1ELb0ELi2EEENS1_19SingleTileSchedulerILb1ELb0ELb0ELi128EEEEEEEEEvNT_6ParamsE$_ZN4cute3eso3ESOILb1ELb0EJNS_6LayoutINS_5tupleIJNS3_IJNS_1CILi8EEENS4_ILi1EEEEEENS3_IJNS4_ILi4EEEEEEEEENS3_IJNS3_IJS6_NS4_ILi0EEEEEENS3_IJS5_EEEEEEEENS_10ViewEngineIPN7cutlass6half_tEEEEEC2ERKSF_RKSK_)
$_ZN7cutlass13device_kernelIN5flash19enable_sm80_to_sm89INS1_16FlashAttnBwdSm80INS1_25CollectiveMainloopBwdSm80ILi2ELi2EN4cute5tupleIJNS5_1CILi128EEES8_NS7_ILi64EEEEEENS_6half_tEfNS_4arch4Sm80ELb0ELb0ELb1ELb1ELb0ELb0ELb0ELb0ELi2ELi4ELi4ELi4ELb0EEENS1_21CollectiveEpilogueBwdISA_SB_SD_Li256ELb1ELb0ELi2EEENS1_19SingleTileSchedulerILb1ELb0ELb0ELi128EEEEEEEEEvNT_6ParamsE$_ZN4cute3eso3ESOILb1ELb0EJNS_6LayoutINS_5tupleIJNS3_IJNS_1CILi8EEENS4_ILi1EEEEEENS3_IJNS4_ILi4EEEEEEEEENS3_IJNS3_IJS6_NS4_ILi0EEEEEENS3_IJS5_EEEEEEEENS_10ViewEngineIPN7cutlass6half_tEEEEEC2ERKSF_RKSK_:
[----:B------:R-:W-:Y:S01]  /*9410*/  IADD3 R3, R60, -c[0x0][0x20], RZ ;  /* 0x800008003c037a10 */ /* 0x000fe20007ffe0ff */
[----:B------:R-:W-:Y:S01]  /*9420*/  IMAD.MOV.U32 R14, RZ, RZ, R2 ;  /* 0x000000ffff0e7224 */ /* 0x000fe200078e0002 */
[----:B------:R-:W-:Y:S01]  /*9430*/  MOV R15, R13 ;  /* 0x0000000d000f7202 */ /* 0x000fe20000000f00 */
[----:B------:R-:W-:-:S04]  /*9440*/  IMAD.MOV.U32 R13, RZ, RZ, 0x0 ;  /* 0x00000000ff0d7424 */ /* 0x000fc800078e00ff */
[----:B------:R1:W-:Y:S01]  /*9450*/  STL.64 [R3], R14 ;  /* 0x0000000e03007387 */ /* 0x0003e20000100a00 */
[----:B------:R-:W-:Y:S05]  /*9460*/  RET.REL.NODEC R12 `(_ZN7cutlass13device_kernelIN5flash19enable_sm80_to_sm89INS1_16FlashAttnBwdSm80INS1_25CollectiveMainloopBwdSm80ILi2ELi2EN4cute5tupleIJNS5_1CILi128EEES8_NS7_ILi64EEEEEENS_6half_tEfNS_4arch4Sm80ELb0ELb0ELb1ELb1ELb0ELb0ELb0ELb0ELi2ELi4ELi4ELi4ELb0EEENS1_21CollectiveEpilogueBwdISA_SB_SD_Li256ELb1ELb0ELi2EEENS1_19SingleTileSchedulerILb1ELb0ELb0ELi128EEEEEEEEEvNT_6ParamsE) ;  /* 0xffff6b900c007950 */ /* 0x000fea0003c3ffff */
        .type           $_ZN7cutlass13device_kernelIN5flash19enable_sm80_to_sm89INS1_16FlashAttnBwdSm80INS1_25CollectiveMainloopBwdSm80ILi2ELi2EN4cute5tupleIJNS5_1CILi128EEES8_NS7_ILi64EEEEEENS_6half_tEfNS_4arch4Sm80ELb0ELb0ELb1ELb1ELb0ELb0ELb0ELb0ELi2ELi4ELi4ELi4ELb0EEENS1_21CollectiveEpilogueBwdISA_SB_SD_Li256ELb1ELb0ELi2EEENS1_19SingleTileSchedulerILb1ELb0ELb0ELi128EEEEEEEEEvNT_6ParamsE$_ZN4cute3eso3ESOILb1ELb0EJNS_6LayoutINS_5tupleIJNS3_IJNS_1CILi8EEENS4_ILi1EEEEEENS4_ILi2EEEEEENS3_IJNS3_IJS6_NS4_ILi0EEEEEENS4_ILi4096EEEEEEEENS_10ViewEngineINS_8smem_ptrIPN7cutlass6half_tEEEEEEEC2ERKSE_RKSL_,@function
        .size           $_ZN7cutlass13device_kernelIN5flash19enable_sm80_to_sm89INS1_16FlashAttnBwdSm80INS1_25CollectiveMainloopBwdSm80ILi2ELi2EN4cute5tupleIJNS5_1CILi128EEES8_NS7_ILi64EEEEEENS_6half_tEfNS_4arch4Sm80ELb0ELb0ELb1ELb1ELb0ELb0ELb0ELb0ELi2ELi4ELi4ELi4ELb0EEENS1_21CollectiveEpilogueBwdISA_SB_SD_Li256ELb1ELb0ELi2EEENS1_19SingleTileSchedulerILb1ELb0ELb0ELi128EEEEEEEEEvNT_6ParamsE$_ZN4cute3eso3ESOILb1ELb0EJNS_6LayoutINS_5tupleIJNS3_IJNS_1CILi8EEENS4_ILi1EEEEEENS4_ILi2EEEEEENS3_IJNS3_IJS6_NS4_ILi0EEEEEENS4_ILi4096EEEEEEEENS_10ViewEngineINS_8smem_ptrIPN7cutlass6half_tEEEEEEEC2ERKSE_RKSL_,($_ZN7cutlass13device_kernelIN5flash19enable_sm80_to_sm89INS1_16FlashAttnBwdSm80INS1_25CollectiveMainloopBwdSm80ILi2ELi2EN4cute5tupleIJNS5_1CILi128EEES8_NS7_ILi64EEEEEENS_6half_tEfNS_4arch4Sm80ELb0ELb0ELb1ELb1ELb0ELb0ELb0ELb0ELi2ELi4ELi4ELi4ELb0EEENS1_21CollectiveEpilogueBwdISA_SB_SD_Li256ELb1ELb0ELi2EEENS1_19SingleTileSchedulerILb1ELb0ELb0ELi128EEEEEEEEEvNT_6ParamsE$_ZN4cute3eso3ESOILb1ELb0EJNS_6LayoutINS_5tupleIJNS3_IJNS_1CILi8EEENS4_ILi1EEEEEENS4_ILi2EEEEEENS3_IJNS3_IJS6_NS4_ILi0EEEEEENS4_ILi4096EEEEEEEEiEEC2ERKSE_RKi - $_ZN7cutlass13device_kernelIN5flash19enable_sm80_to_sm89INS1_16FlashAttnBwdSm80INS1_25CollectiveMainloopBwdSm80ILi2ELi2EN4cute5tupleIJNS5_1CILi128EEES8_NS7_ILi64EEEEEENS_6half_tEfNS_4arch4Sm80ELb0ELb0ELb1ELb1ELb0ELb0ELb0ELb0ELi2ELi4ELi4ELi4ELb0EEENS1_21CollectiveEpilogueBwdISA_SB_SD_Li256ELb1ELb0ELi2EEENS1_19SingleTileSchedulerILb1ELb0ELb0ELi128EEEEEEEEEvNT_6ParamsE$_ZN4cute3eso3ESOILb1ELb0EJNS_6LayoutINS_5tupleIJNS3_IJNS_1CILi8EEENS4_ILi1EEEEEENS4_ILi2EEEEEENS3_IJNS3_IJS6_NS4_ILi0EEEEEENS4_ILi4096EEEEEEEENS_10ViewEngineINS_8smem_ptrIPN7cutlass6half_tEEEEEEEC2ERKSE_RKSL_)
$_ZN7cutlass13device_kernelIN5flash19enable_sm80_to_sm89INS1_16FlashAttnBwdSm80INS1_25CollectiveMainloopBwdSm80ILi2ELi2EN4cute5tupleIJNS5_1CILi128EEES8_NS7_ILi64EEEEEENS_6half_tEfNS_4arch4Sm80ELb0ELb0ELb1ELb1ELb0ELb0ELb0ELb0ELi2ELi4ELi4ELi4ELb0EEENS1_21CollectiveEpilogueBwdISA_SB_SD_Li256ELb1ELb0ELi2EEENS1_19SingleTileSchedulerILb1ELb0ELb0ELi128EEEEEEEEEvNT_6ParamsE$_ZN4cute3eso3ESOILb1ELb0EJNS_6LayoutINS_5tupleIJNS3_IJNS_1CILi8EEENS4_ILi1EEEEEENS4_ILi2EEEEEENS3_IJNS3_IJS6_NS4_ILi0EEEEEENS4_ILi4096EEEEEEEENS_10ViewEngineINS_8smem_ptrIPN7cutlass6half_tEEEEEEEC2ERKSE_RKSL_:
[----:B------:R-:W-:Y:S02]  /*9470*/  IADD3 R36, R82, -c[0x0][0x20], RZ ;  /* 0x8000080052247a10 */ /* 0x000fe40007ffe0ff */
[----:B------:R-:W-:-:S03]  /*9480*/  MOV R39, 0x0 ;  /* 0x0000000000277802 */ /* 0x000fc60000000f00 */
[----:B------:R1:W-:Y:S01]  /*9490*/  STL.64 [R36], R2 ;  /* 0x0000000224007387 */ /* 0x0003e20000100a00 */
[----:B------:R-:W-:Y:S05]  /*94a0*/  RET.REL.NODEC R38 `(_ZN7cutlass13device_kernelIN5flash19enable_sm80_to_sm89INS1_16FlashAttnBwdSm80INS1_25CollectiveMainloopBwdSm80ILi2ELi2EN4cute5tupleIJNS5_1CILi128EEES8_NS7_ILi64EEEEEENS_6half_tEfNS_4arch4Sm80ELb0ELb0ELb1ELb1ELb0ELb0ELb0ELb0ELi2ELi4ELi4ELi4ELb0EEENS1_21CollectiveEpilogueBwdISA_SB_SD_Li256ELb1ELb0ELi2EEENS1_19SingleTileSchedulerILb1ELb0ELb0ELi128EEEEEEEEEvNT_6ParamsE) ;  /* 0xffff6b5026007950 */ /* 0x000fea0003c3ffff */
        .type           $_ZN7cutlass13device_kernelIN5flash19enable_sm80_to_sm89INS1_16FlashAttnBwdSm80INS1_25CollectiveMainloopBwdSm80ILi2ELi2EN4cute5tupleIJNS5_1CILi128EEES8_NS7_ILi64EEEEEENS_6half_tEfNS_4arch4Sm80ELb0ELb0ELb1ELb1ELb0ELb0ELb0ELb0ELi2ELi4ELi4ELi4ELb0EEENS1_21CollectiveEpilogueBwdISA_SB_SD_Li256ELb1ELb0ELi2EEENS1_19SingleTileSchedulerILb1ELb0ELb0ELi128EEEEEEEEEvNT_6ParamsE$_ZN4cute3eso3ESOILb1ELb0EJNS_6LayoutINS_5tupleIJNS3_IJNS_1CILi8EEENS4_ILi1EEEEEENS4_ILi2EEEEEENS3_IJNS3_IJS6_NS4_ILi0EEEEEENS4_ILi4096EEEEEEEEiEEC2ERKSE_RKi,@function
        .size           $_ZN7cutlass13device_kernelIN5flash19enable_sm80_to_sm89INS1_16FlashAttnBwdSm80INS1_25CollectiveMainloopBwdSm80ILi2ELi2EN4cute5tupleIJNS5_1CILi128EEES8_NS7_ILi64EEEEEENS_6half_tEfNS_4arch4Sm80ELb0ELb0ELb1ELb1ELb0ELb0ELb0ELb0ELi2ELi4ELi4ELi4ELb0EEENS1_21CollectiveEpilogueBwdISA_SB_SD_Li256ELb1ELb0ELi2EEENS1_19SingleTileSchedulerILb1ELb0ELb0ELi128EEEEEEEEEvNT_6ParamsE$_ZN4cute3eso3ESOILb1ELb0EJNS_6LayoutINS_5tupleIJNS3_IJNS_1CILi8EEENS4_ILi1EEEEEENS4_ILi2EEEEEENS3_IJNS3_IJS6_NS4_ILi0EEEEEENS4_ILi4096EEEEEEEEiEEC2ERKSE_RKi,($_ZN7cutlass13device_kernelIN5flash19enable_sm80_to_sm89INS1_16FlashAttnBwdSm80INS1_25CollectiveMainloopBwdSm80ILi2ELi2EN4cute5tupleIJNS5_1CILi128EEES8_NS7_ILi64EEEEEENS_6half_tEfNS_4arch4Sm80ELb0ELb0ELb1ELb1ELb0ELb0ELb0ELb0ELi2ELi4ELi4ELi4ELb0EEENS1_21CollectiveEpilogueBwdISA_SB_SD_Li256ELb1ELb0ELi2EEENS1_19SingleTileSchedulerILb1ELb0ELb0ELi128EEEEEEEEEvNT_6ParamsE$_ZN4cute3eso3ESOILb1ELb0EJNS_6LayoutINS_5tupleIJNS3_IJNS_1CILi8EEENS4_ILi1EEEEEENS4_ILi2EEEEEENS3_IJNS3_IJS6_NS4_ILi0EEEEEENS4_ILi64EEEEEEEENS_10ViewEngineIPN7cutlass6half_tEEEEEC2ERKSE_RKSJ_ - $_ZN7cutlass13device_kernelIN5flash19enable_sm80_to_sm89INS1_16FlashAttnBwdSm80INS1_25CollectiveMainloopBwdSm80ILi2ELi2EN4cute5tupleIJNS5_1CILi128EEES8_NS7_ILi64EEEEEENS_6half_tEfNS_4arch4Sm80ELb0ELb0ELb1ELb1ELb0ELb0ELb0ELb0ELi2ELi4ELi4ELi4ELb0EEENS1_21CollectiveEpilogueBwdISA_SB_SD_Li256ELb1ELb0ELi2EEENS1_19SingleTileSchedulerILb1ELb0ELb0ELi128EEEEEEEEEvNT_6ParamsE$_ZN4cute3eso3ESOILb1ELb0EJNS_6LayoutINS_5tupleIJNS3_IJNS_1CILi8EEENS4_ILi1EEEEEENS4_ILi2EEEEEENS3_IJNS3_IJS6_NS4_ILi0EEEEEENS4_ILi4096EEEEEEEEiEEC2ERKSE_RKi)
$_ZN7cutlass13device_kernelIN5flash19enable_sm80_to_sm89INS1_16FlashAttnBwdSm80INS1_25CollectiveMainloopBwdSm80ILi2ELi2EN4cute5tupleIJNS5_1CILi128EEES8_NS7_ILi64EEEEEENS_6half_tEfNS_4arch4Sm80ELb0ELb0ELb1ELb1ELb0ELb0ELb0ELb0ELi2ELi4ELi4ELi4ELb0EEENS1_21CollectiveEpilogueBwdISA_SB_SD_Li256ELb1ELb0ELi2EEENS1_19SingleTileSchedulerILb1ELb0ELb0ELi128EEEEEEEEEvNT_6ParamsE$_ZN4cute3eso3ESOILb1ELb0EJNS_6LayoutINS_5tupleIJNS3_IJNS_1CILi8EEENS4_ILi1EEEEEENS4_ILi2EEEEEENS3_IJNS3_IJS6_NS4_ILi0EEEEEENS4_ILi4096EEEEEEEEiEEC2ERKSE_RKi:
[----:B------:R-:W-:Y:S02]  /*94b0*/  IADD3 R2, R82, -c[0x0][0x20], RZ ;  /* 0x8000080052027a10 */ /* 0x000fe40007ffe0ff */
[----:B------:R-:W-:-:S03]  /*94c0*/  MOV R37, 0x0 ;  /* 0x0000000000257802 */ /* 0x000fc60000000f00 */
[----:B------:R1:W-:Y:S01]  /*94d0*/  STL [R2], R3 ;  /* 0x0000000302007387 */ /* 0x0003e20000100800 */
[----:B------:R-:W-:Y:S05]  /*94e0*/  RET.REL.NODEC R36 `(_ZN7cutlass13device_kernelIN5flash19enable_sm80_to_sm89INS1_16FlashAttnBwdSm80INS1_25CollectiveMainloopBwdSm80ILi2ELi2EN4cute5tupleIJNS5_1CILi128EEES8_NS7_ILi64EEEEEENS_6half_tEfNS_4arch4Sm80ELb0ELb0ELb1ELb1ELb0ELb0ELb0ELb0ELi2ELi4ELi4ELi4ELb0EEENS1_21CollectiveEpilogueBwdISA_SB_SD_Li256ELb1ELb0ELi2EEENS1_19SingleTileSchedulerILb1ELb0ELb0ELi128EEEEEEEEEvNT_6ParamsE) ;  /* 0xffff6b1024007950 */ /* 0x000fea0003c3ffff */
        .type           $_ZN7cutlass13device_kernelIN5flash19enable_sm80_to_sm89INS1_16FlashAttnBwdSm80INS1_25CollectiveMainloopBwdSm80ILi2ELi2EN4cute5tupleIJNS5_1CILi128EEES8_NS7_ILi64EEEEEENS_6half_tEfNS_4arch4Sm80ELb0ELb0ELb1ELb1ELb0ELb0ELb0ELb0ELi2ELi4ELi4ELi4ELb0EEENS1_21CollectiveEpilogueBwdISA_SB_SD_Li256ELb1ELb0ELi2EEENS1_19SingleTileSchedulerILb1ELb0ELb0ELi128EEEEEEEEEvNT_6ParamsE$_ZN4cute3eso3ESOILb1ELb0EJNS_6LayoutINS_5tupleIJNS3_IJNS_1CILi8EEENS4_ILi1EEEEEENS4_ILi2EEEEEENS3_IJNS3_IJS6_NS4_ILi0EEEEEENS4_ILi64EEEEEEEENS_10ViewEngineIPN7cutlass6half_tEEEEEC2ERKSE_RKSJ_,@function
        .size           $_ZN7cutlass13device_kernelIN5flash19enable_sm80_to_sm89INS1_16FlashAttnBwdSm80INS1_25CollectiveMainloopBwdSm80ILi2ELi2EN4cute5tupleIJNS5_1CILi128EEES8_NS7_ILi64EEEEEENS_6half_tEfNS_4arch4Sm80ELb0ELb0ELb1ELb1ELb0ELb0ELb0ELb0ELi2ELi4ELi4ELi4ELb0EEENS1_21CollectiveEpilogueBwdISA_SB_SD_Li256ELb1ELb0ELi2EEENS1_19SingleTileSchedulerILb1ELb0ELb0ELi128EEEEEEEEEvNT_6ParamsE$_ZN4cute3eso3ESOILb1ELb0EJNS_6LayoutINS_5tupleIJNS3_IJNS_1CILi8EEENS4_ILi1EEEEEENS4_ILi2EEEEEENS3_IJNS3_IJS6_NS4_ILi0EEEEEENS4_ILi64EEEEEEEENS_10ViewEngineIPN7cutlass6half_tEEEEEC2ERKSE_RKSJ_,($_ZN7cutlass13device_kernelIN5flash19enable_sm80_to_sm89INS1_16FlashAttnBwdSm80INS1_25CollectiveMainloopBwdSm80ILi2ELi2EN4cute5tupleIJNS5_1CILi128EEES8_NS7_ILi64EEEEEENS_6half_tEfNS_4arch4Sm80ELb0ELb0ELb1ELb1ELb0ELb0ELb0ELb0ELi2ELi4ELi4ELi4ELb0EEENS1_21CollectiveEpilogueBwdISA_SB_SD_Li256ELb1ELb0ELi2EEENS1_19SingleTileSchedulerILb1ELb0ELb0ELi128EEEEEEEEEvNT_6ParamsE$_ZN4cute3eso3ESOILb1ELb0EJNS_6LayoutINS_5tupleIJNS3_IJNS_1CILi8EEENS4_ILi1EEEEEENS4_ILi2EEEEEENS3_IJNS3_IJS6_NS4_ILi0EEEEEENS4_ILi64EEEEEEEEiEEC2ERKSE_RKi - $_ZN7cutlass13device_kernelIN5flash19enable_sm80_to_sm89INS1_16FlashAttnBwdSm80INS1_25CollectiveMainloopBwdSm80ILi2ELi2EN4cute5tupleIJNS5_1CILi128EEES8_NS7_ILi64EEEEEENS_6half_tEfNS_4arch4Sm80ELb0ELb0ELb1ELb1ELb0ELb0ELb0ELb0ELi2ELi4ELi4ELi4ELb0EEENS1_21CollectiveEpilogueBwdISA_SB_SD_Li256ELb1ELb0ELi2EEENS1_19SingleTileSchedulerILb1ELb0ELb0ELi128EEEEEEEEEvNT_6ParamsE$_ZN4cute3eso3ESOILb1ELb0EJNS_6LayoutINS_5tupleIJNS3_IJNS_1CILi8EEENS4_ILi1EEEEEENS4_ILi2EEEEEENS3_IJNS3_IJS6_NS4_ILi0EEEEEENS4_ILi64EEEEEEEENS_10ViewEngineIPN7cutlass6half_tEEEEEC2ERKSE_RKSJ_)
$_ZN7cutlass13device_kernelIN5flash19enable_sm80_to_sm89INS1_16FlashAttnBwdSm80INS1_25CollectiveMainloopBwdSm80ILi2ELi2EN4cute5tupleIJNS5_1CILi128EEES8_NS7_ILi64EEEEEENS_6half_tEfNS_4arch4Sm80ELb0ELb0ELb1ELb1ELb0ELb0ELb0ELb0ELi2ELi4ELi4ELi4ELb0EEENS1_21CollectiveEpilogueBwdISA_SB_SD_Li256ELb1ELb0ELi2EEENS1_19SingleTileSchedulerILb1ELb0ELb0ELi128EEEEEEEEEvNT_6ParamsE$_ZN4cute3eso3ESOILb1ELb0EJNS_6LayoutINS_5tupleIJNS3_IJNS_1CILi8EEENS4_ILi1EEEEEENS4_ILi2EEEEEENS3_IJNS3_IJS6_NS4_ILi0EEEEEENS4_ILi64EEEEEEEENS_10ViewEngineIPN7cutlass6half_tEEEEEC2ERKSE_RKSJ_:
[----:B------:R-:W-:Y:S01]  /*94f0*/  IADD3 R10, R60, -c[0x0][0x20], RZ ;  /* 0x800008003c0a7a10 */ /* 0x000fe20007ffe0ff */
[----:B------:R-:W-:Y:S01]  /*9500*/  IMAD.MOV.U32 R15, RZ, RZ, R11 ;  /* 0x000000ffff0f7224 */ /* 0x000fe200078e000b */
[----:B------:R-:W-:-:S04]  /*9510*/  MOV R13, 0x0 ;  /* 0x00000000000d7802 */ /* 0x000fc80000000f00 */
[----:B------:R1:W-:Y:S01]  /*9520*/  STL.64 [R10], R14 ;  /* 0x0000000e0a007387 */ /* 0x0003e20000100a00 */
[----:B------:R-:W-:Y:S05]  /*9530*/  RET.REL.NODEC R12 `(_ZN7cutlass13device_kernelIN5flash19enable_sm80_to_sm89INS1_16FlashAttnBwdSm80INS1_25CollectiveMainloopBwdSm80ILi2ELi2EN4cute5tupleIJNS5_1CILi128EEES8_NS7_ILi64EEEEEENS_6half_tEfNS_4arch4Sm80ELb0ELb0ELb1ELb1ELb0ELb0ELb0ELb0ELi2ELi4ELi4ELi4ELb0EEENS1_21CollectiveEpilogueBwdISA_SB_SD_Li256ELb1ELb0ELi2EEENS1_19SingleTileSchedulerILb1ELb0ELb0ELi128EEEEEEEEEvNT_6ParamsE) ;  /* 0xffff6ac00c007950 */ /* 0x000fea0003c3ffff */
        .type           $_ZN7cutlass13device_kernelIN5flash19enable_sm80_to_sm89INS1_16FlashAttnBwdSm80INS1_25CollectiveMainloopBwdSm80ILi2ELi2EN4cute5tupleIJNS5_1CILi128EEES8_NS7_ILi64EEEEEENS_6half_tEfNS_4arch4Sm80ELb0ELb0ELb1ELb1ELb0ELb0ELb0ELb0ELi2ELi4ELi4ELi4ELb0EEENS1_21CollectiveEpilogueBwdISA_SB_SD_Li256ELb1ELb0ELi2EEENS1_19SingleTileSchedulerILb1ELb0ELb0ELi128EEEEEEEEEvNT_6ParamsE$_ZN4cute3eso3ESOILb1ELb0EJNS_6LayoutINS_5tupleIJNS3_IJNS_1CILi8EEENS4_ILi1EEEEEENS4_ILi2EEEEEENS3_IJNS3_IJS6_NS4_ILi0EEEEEENS4_ILi64EEEEEEEEiEEC2ERKSE_RKi,@function
        .size           $_ZN7cutlass13device_kernelIN5flash19enable_sm80_to_sm89INS1_16FlashAttnBwdSm80INS1_25CollectiveMainloopBwdSm80ILi2ELi2EN4cute5tupleIJNS5_1CILi128EEES8_NS7_ILi64EEEEEENS_6half_tEfNS_4arch4Sm80ELb0ELb0ELb1ELb1ELb0ELb0ELb0ELb0ELi2ELi4ELi4ELi4ELb0EEENS1_21CollectiveEpilogueBwdISA_SB_SD_Li256ELb1ELb0ELi2EEENS1_19SingleTileSchedulerILb1ELb0ELb0ELi128EEEEEEEEEvNT_6ParamsE$_ZN4cute3eso3ESOILb1ELb0EJNS_6LayoutINS_5tupleIJNS3_IJNS_1CILi8EEENS4_ILi1EEEEEENS4_ILi2EEEEEENS3_IJNS3_IJS6_NS4_ILi0EEEEEENS4_ILi64EEEEEEEEiEEC2ERKSE_RKi,($_ZN7cutlass13device_kernelIN5flash19enable_sm80_to_sm89INS1_16FlashAttnBwdSm80INS1_25CollectiveMainloopBwdSm80ILi2ELi2EN4cute5tupleIJNS5_1CILi128EEES8_NS7_ILi64EEEEEENS_6half_tEfNS_4arch4Sm80ELb0ELb0ELb1ELb1ELb0ELb0ELb0ELb0ELi2ELi4ELi4ELi4ELb0EEENS1_21CollectiveEpilogueBwdISA_SB_SD_Li256ELb1ELb0ELi2EEENS1_19SingleTileSchedulerILb1ELb0ELb0ELi128EEEEEEEEEvNT_6ParamsE$_ZN4cute3eso3ESOILb1ELb0EJNS_6LayoutINS_5tupleIJNS3_IJNS_1CILi8EEENS4_ILi1EEEEEENS4_ILi2EEEEEENS3_IJNS3_IJS6_NS4_ILi0EEEEEENS4_ILi8192EEEEEEEENS_10ViewEngineINS_8smem_ptrIPN7cutlass6half_tEEEEEEEC2ERKSE_RKSL_ - $_ZN7cutlass13device_kernelIN5flash19enable_sm80_to_sm89INS1_16FlashAttnBwdSm80INS1_25CollectiveMainloopBwdSm80ILi2ELi2EN4cute5tupleIJNS5_1CILi128EEES8_NS7_ILi64EEEEEENS_6half_tEfNS_4arch4Sm80ELb0ELb0ELb1ELb1ELb0ELb0ELb0ELb0ELi2ELi4ELi4ELi4ELb0EEENS1_21CollectiveEpilogueBwdISA_SB_SD_Li256ELb1ELb0ELi2EEENS1_19SingleTileSchedulerILb1ELb0ELb0ELi128EEEEEEEEEvNT_6ParamsE$_ZN4cute3eso3ESOILb1ELb0EJNS_6LayoutINS_5tupleIJNS3_IJNS_1CILi8EEENS4_ILi1EEEEEENS4_ILi2EEEEEENS3_IJNS3_IJS6_NS4_ILi0EEEEEENS4_ILi64EEEEEEEEiEEC2ERKSE_RKi)
$_ZN7cutlass13device_kernelIN5flash19enable_sm80_to_sm89INS1_16FlashAttnBwdSm80INS1_25CollectiveMainloopBwdSm80ILi2ELi2EN4cute5tupleIJNS5_1CILi128EEES8_NS7_ILi64EEEEEENS_6half_tEfNS_4arch4Sm80ELb0ELb0ELb1ELb1ELb0ELb0ELb0ELb0ELi2ELi4ELi4ELi4ELb0EEENS1_21CollectiveEpilogueBwdISA_SB_SD_Li256ELb1ELb0ELi2EEENS1_19SingleTileSchedulerILb1ELb0ELb0ELi128EEEEEEEEEvNT_6ParamsE$_ZN4cute3eso3ESOILb1ELb0EJNS_6LayoutINS_5tupleIJNS3_IJNS_1CILi8EEENS4_ILi1EEEEEENS4_ILi2EEEEEENS3_IJNS3_IJS6_NS4_ILi0EEEEEENS4_ILi64EEEEEEEEiEEC2ERKSE_RKi:
[----:B------:R-:W-:Y:S02]  /*9540*/  IADD3 R2, R60, -c[0x0][0x20], RZ ;  /* 0x800008003c027a10 */ /* 0x000fe40007ffe0ff */
[----:B------:R-:W-:-:S03]  /*9550*/  MOV R11, 0x0 ;  /* 0x00000000000b7802 */ /* 0x000fc60000000f00 */
[----:B------:R1:W-:Y:S01]  /*9560*/  STL [R2], R3 ;  /* 0x0000000302007387 */ /* 0x0003e20000100800 */
[----:B------:R-:W-:Y:S05]  /*9570*/  RET.REL.NODEC R10 `(_ZN7cutlass13device_kernelIN5flash19enable_sm80_to_sm89INS1_16FlashAttnBwdSm80INS1_25CollectiveMainloopBwdSm80ILi2ELi2EN4cute5tupleIJNS5_1CILi128EEES8_NS7_ILi64EEEEEENS_6half_tEfNS_4arch4Sm80ELb0ELb0ELb1ELb1ELb0ELb0ELb0ELb0ELi2ELi4ELi4ELi4ELb0EEENS1_21CollectiveEpilogueBwdISA_SB_SD_Li256ELb1ELb0ELi2EEENS1_19SingleTileSchedulerILb1ELb0ELb0ELi128EEEEEEEEEvNT_6ParamsE) ;  /* 0xffff6a800a007950 */ /* 0x000fea0003c3ffff */
        .type           $_ZN7cutlass13device_kernelIN5flash19enable_sm80_to_sm89INS1_16FlashAttnBwdSm80INS1_25CollectiveMainloopBwdSm80ILi2ELi2EN4cute5tupleIJNS5_1CILi128EEES8_NS7_ILi64EEEEEENS_6half_tEfNS_4arch4Sm80ELb0ELb0ELb1ELb1ELb0ELb0ELb0ELb0ELi2ELi4ELi4ELi4ELb0EEENS1_21CollectiveEpilogueBwdISA_SB_SD_Li256ELb1ELb0ELi2EEENS1_19SingleTileSchedulerILb1ELb0ELb0ELi128EEEEEEEEEvNT_6ParamsE$_ZN4cute3eso3ESOILb1ELb0EJNS_6LayoutINS_5tupleIJNS3_IJNS_1CILi8EEENS4_ILi1EEEEEENS4_ILi2EEEEEENS3_IJNS3_IJS6_NS4_ILi0EEEEEENS4_ILi8192EEEEEEEENS_10ViewEngineINS_8smem_ptrIPN7cutlass6half_tEEEEEEEC2ERKSE_RKSL_,@function
        .size           $_ZN7cutlass13device_kernelIN5flash19enable_sm80_to_sm89INS1_16FlashAttnBwdSm80INS1_25CollectiveMainloopBwdSm80ILi2ELi2EN4cute5tupleIJNS5_1CILi128EEES8_NS7_ILi64EEEEEENS_6half_tEfNS_4arch4Sm80ELb0ELb0ELb1ELb1ELb0ELb0ELb0ELb0ELi2ELi4ELi4ELi4ELb0EEENS1_21CollectiveEpilogueBwdISA_SB_SD_Li256ELb1ELb0ELi2EEENS1_19SingleTileSchedulerILb1ELb0ELb0ELi128EEEEEEEEEvNT_6ParamsE$_ZN4cute3eso3ESOILb1ELb0EJNS_6LayoutINS_5tupleIJNS3_IJNS_1CILi8EEENS4_ILi1EEEEEENS4_ILi2EEEEEENS3_IJNS3_IJS6_NS4_ILi0EEEEEENS4_ILi8192EEEEEEEENS_10ViewEngineINS_8smem_ptrIPN7cutlass6half_tEEEEEEEC2ERKSE_RKSL_,($_ZN7cutlass13device_kernelIN5flash19enable_sm80_to_sm89INS1_16FlashAttnBwdSm80INS1_25CollectiveMainloopBwdSm80ILi2ELi2EN4cute5tupleIJNS5_1CILi128EEES8_NS7_ILi64EEEEEENS_6half_tEfNS_4arch4Sm80ELb0ELb0ELb1ELb1ELb0ELb0ELb0ELb0ELi2ELi4ELi4ELi4ELb0EEENS1_21CollectiveEpilogueBwdISA_SB_SD_Li256ELb1ELb0ELi2EEENS1_19SingleTileSchedulerILb1ELb0ELb0ELi128EEEEEEEEEvNT_6ParamsE$_ZN4cute3eso3ESOILb1ELb0EJNS_6LayoutINS_5tupleIJNS3_IJNS_1CILi8EEENS4_ILi1EEEEEENS4_ILi2EEEEEENS3_IJNS3_IJS6_NS4_ILi0EEEEEENS4_ILi8192EEEEEEEEiEEC2ERKSE_RKi - $_ZN7cutlass13device_kernelIN5flash19enable_sm80_to_sm89INS1_16FlashAttnBwdSm80INS1_25CollectiveMainloopBwdSm80ILi2ELi2EN4cute5tupleIJNS5_1CILi128EEES8_NS7_ILi64EEEEEENS_6half_tEfNS_4arch4Sm80ELb0ELb0ELb1ELb1ELb0ELb0ELb0ELb0ELi2ELi4ELi4ELi4ELb0EEENS1_21CollectiveEpilogueBwdISA_SB_SD_Li256ELb1ELb0ELi2EEENS1_19SingleTileSchedulerILb1ELb0ELb0ELi128EEEEEEEEEvNT_6ParamsE$_ZN4cute3eso3ESOILb1ELb0EJNS_6LayoutINS_5tupleIJNS3_IJNS_1CILi8EEENS4_ILi1EEEEEENS4_ILi2EEEEEENS3_IJNS3_IJS6_NS4_ILi0EEEEEENS4_ILi8192EEEEEEEENS_10ViewEngineINS_8smem_ptrIPN7cutlass6half_tEEEEEEEC2ERKSE_RKSL_)
$_ZN7cutlass13device_kernelIN5flash19enable_sm80_to_sm89INS1_16FlashAttnBwdSm80INS1_25CollectiveMainloopBwdSm80ILi2ELi2EN4cute5tupleIJNS5_1CILi128EEES8_NS7_ILi64EEEEEENS_6half_tEfNS_4arch4Sm80ELb0ELb0ELb1ELb1ELb0ELb0ELb0ELb0ELi2ELi4ELi4ELi4ELb0EEENS1_21CollectiveEpilogueBwdISA_SB_SD_Li256ELb1ELb0ELi2EEENS1_19SingleTileSchedulerILb1ELb0ELb0ELi128EEEEEEEEEvNT_6ParamsE$_ZN4cute3eso3ESOILb1ELb0EJNS_6LayoutINS_5tupleIJNS3_IJNS_1CILi8EEENS4_ILi1EEEEEENS4_ILi2EEEEEENS3_IJNS3_IJS6_NS4_ILi0EEEEEENS4_ILi8192EEEEEEEENS_10ViewEngineINS_8smem_ptrIPN7cutlass6half_tEEEEEEEC2ERKSE_RKSL_:
[----:B------:R-:W-:Y:S02]  /*9580*/  IADD3 R14, R60, -c[0x0][0x20], RZ ;  /* 0x800008003c0e7a10 */ /* 0x000fe40007ffe0ff */
[----:B------:R-:W-:-:S03]  /*9590*/  MOV R35, 0x0 ;  /* 0x0000000000237802 */ /* 0x000fc60000000f00 */
[----:B------:R1:W-:Y:S01]  /*95a0*/  STL.64 [R14], R2 ;  /* 0x000000020e007387 */ /* 0x0003e20000100a00 */
[----:B------:R-:W-:Y:S05]  /*95b0*/  RET.REL.NODEC R34 `(_ZN7cutlass13device_kernelIN5flash19enable_sm80_to_sm89INS1_16FlashAttnBwdSm80INS1_25CollectiveMainloopBwdSm80ILi2ELi2EN4cute5tupleIJNS5_1CILi128EEES8_NS7_ILi64EEEEEENS_6half_tEfNS_4arch4Sm80ELb0ELb0ELb1ELb1ELb0ELb0ELb0ELb0ELi2ELi4ELi4ELi4ELb0EEENS1_21CollectiveEpilogueBwdISA_SB_SD_Li256ELb1ELb0ELi2EEENS1_19SingleTileSchedulerILb1ELb0ELb0ELi128EEEEEEEEEvNT_6ParamsE) ;  /* 0xffff6a4022007950 */ /* 0x000fea0003c3ffff */
        .type           $_ZN7cutlass13device_kernelIN5flash19enable_sm80_to_sm89INS1_16FlashAttnBwdSm80INS1_25CollectiveMainloopBwdSm80ILi2ELi2EN4cute5tupleIJNS5_1CILi128EEES8_NS7_ILi64EEEEEENS_6half_tEfNS_4arch4Sm80ELb0ELb0ELb1ELb1ELb0ELb0ELb0ELb0ELi2ELi4ELi4ELi4ELb0EEENS1_21CollectiveEpilogueBwdISA_SB_SD_Li256ELb1ELb0ELi2EEENS1_19SingleTileSchedulerILb1ELb0ELb0ELi128EEEEEEEEEvNT_6ParamsE$_ZN4cute3eso3ESOILb1ELb0EJNS_6LayoutINS_5tupleIJNS3_IJNS_1CILi8EEENS4_ILi1EEEEEENS4_ILi2EEEEEENS3_IJNS3_IJS6_NS4_ILi0EEEEEENS4_ILi8192EEEEEEEEiEEC2ERKSE_RKi,@function
        .size           $_ZN7cutlass13device_kernelIN5flash19enable_sm80_to_sm89INS1_16FlashAttnBwdSm80INS1_25CollectiveMainloopBwdSm80ILi2ELi2EN4cute5tupleIJNS5_1CILi128EEES8_NS7_ILi64EEEEEENS_6half_tEfNS_4arch4Sm80ELb0ELb0ELb1ELb1ELb0ELb0ELb0ELb0ELi2ELi4ELi4ELi4ELb0EEENS1_21CollectiveEpilogueBwdISA_SB_SD_Li256ELb1ELb0ELi2EEENS1_19SingleTileSchedulerILb1ELb0ELb0ELi128EEEEEEEEEvNT_6ParamsE$_ZN4cute3eso3ESOILb1ELb0EJNS_6LayoutINS_5tupleIJNS3_IJNS_1CILi8EEENS4_ILi1EEEEEENS4_ILi2EEEEEENS3_IJNS3_IJS6_NS4_ILi0EEEEEENS4_ILi8192EEEEEEEEiEEC2ERKSE_RKi,($_ZN7cutlass13device_kernelIN5flash19enable_sm80_to_sm89INS1_16FlashAttnBwdSm80INS1_25CollectiveMainloopBwdSm80ILi2ELi2EN4cute5tupleIJNS5_1CILi128EEES8_NS7_ILi64EEEEEENS_6half_tEfNS_4arch4Sm80ELb0ELb0ELb1ELb1ELb0ELb0ELb0ELb0ELi2ELi4ELi4ELi4ELb0EEENS1_21CollectiveEpilogueBwdISA_SB_SD_Li256ELb1ELb0ELi2EEENS1_19SingleTileSchedulerILb1ELb0ELb0ELi128EEEEEEEEEvNT_6ParamsE$_ZN4cute3eso3ESOILb1ELb0EJNS_6LayoutINS_5tupleIJNS3_IJNS_1CILi8EEENS4_ILi1EEEEEENS4_ILi2EEEEEENS3_IJNS3_IJS6_NS4_ILi0EEEEEES5_EEEEENS_10ViewEngineIPN7cutlass6half_tEEEEEC2ERKSD_RKSI_ - $_ZN7cutlass13device_kernelIN5flash19enable_sm80_to_sm89INS1_16FlashAttnBwdSm80INS1_25CollectiveMainloopBwdSm80ILi2ELi2EN4cute5tupleIJNS5_1CILi128EEES8_NS7_ILi64EEEEEENS_6half_tEfNS_4arch4Sm80ELb0ELb0ELb1ELb1ELb0ELb0ELb0ELb0ELi2ELi4ELi4ELi4ELb0EEENS1_21CollectiveEpilogueBwdISA_SB_SD_Li256ELb1ELb0ELi2EEENS1_19SingleTileSchedulerILb1ELb0ELb0ELi128EEEEEEEEEvNT_6ParamsE$_ZN4cute3eso3ESOILb1ELb0EJNS_6LayoutINS_5tupleIJNS3_IJNS_1CILi8EEENS4_ILi1EEEEEENS4_ILi2EEEEEENS3_IJNS3_IJS6_NS4_ILi0EEEEEENS4_ILi8192EEEEEEEEiEEC2ERKSE_RKi)
$_ZN7cutlass13device_kernelIN5flash19enable_sm80_to_sm89INS1_16FlashAttnBwdSm80INS1_25CollectiveMainloopBwdSm80ILi2ELi2EN4cute5tupleIJNS5_1CILi128EEES8_NS7_ILi64EEEEEENS_6half_tEfNS_4arch4Sm80ELb0ELb0ELb1ELb1ELb0ELb0ELb0ELb0ELi2ELi4ELi4ELi4ELb0EEENS1_21CollectiveEpilogueBwdISA_SB_SD_Li256ELb1ELb0ELi2EEENS1_19SingleTileSchedulerILb1ELb0ELb0ELi128EEEEEEEEEvNT_6ParamsE$_ZN4cute3eso3ESOILb1ELb0EJNS_6LayoutINS_5tupleIJNS3_IJNS_1CILi8EEENS4_ILi1EEEEEENS4_ILi2EEEEEENS3_IJNS3_IJS6_NS4_ILi0EEEEEENS4_ILi8192EEEEEEEEiEEC2ERKSE_RKi:
[----:B------:R-:W-:Y:S02]  /*95c0*/  IADD3 R2, R60, -c[0x0][0x20], RZ ;  /* 0x800008003c027a10 */ /* 0x000fe40007ffe0ff */
[----:B------:R-:W-:-:S03]  /*95d0*/  MOV R11, 0x0 ;  /* 0x00000000000b7802 */ /* 0x000fc60000000f00 */
[----:B------:R1:W-:Y:S01]  /*95e0*/  STL [R2], R3 ;  /* 0x0000000302007387 */ /* 0x0003e20000100800 */
[----:B------:R-:W-:Y:S05]  /*95f0*/  RET.REL.NODEC R10 `(_ZN7cutlass13device_kernelIN5flash19enable_sm80_to_sm89INS1_16FlashAttnBwdSm80INS1_25CollectiveMainloopBwdSm80ILi2ELi2EN4cute5tupleIJNS5_1CILi128EEES8_NS7_ILi64EEEEEENS_6half_tEfNS_4arch4Sm80ELb0ELb0ELb1ELb1ELb0ELb0ELb0ELb0ELi2ELi4ELi4ELi4ELb0EEENS1_21CollectiveEpilogueBwdISA_SB_SD_Li256ELb1ELb0ELi2EEENS1_19SingleTileSchedulerILb1ELb0ELb0ELi128EEEEEEEEEvNT_6ParamsE) ;  /* 0xffff6a000a007950 */ /* 0x000fea0003c3ffff */
        .type           $_ZN7cutlass13device_kernelIN5flash19enable_sm80_to_sm89INS1_16FlashAttnBwdSm80INS1_25CollectiveMainloopBwdSm80ILi2ELi2EN4cute5tupleIJNS5_1CILi128EEES8_NS7_ILi64EEEEEENS_6half_tEfNS_4arch4Sm80ELb0ELb0ELb1ELb1ELb0ELb0ELb0ELb0ELi2ELi4ELi4ELi4ELb0EEENS1_21CollectiveEpilogueBwdISA_SB_SD_Li256ELb1ELb0ELi2EEENS1_19SingleTileSchedulerILb1ELb0ELb0ELi128EEEEEEEEEvNT_6ParamsE$_ZN4cute3eso3ESOILb1ELb0EJNS_6LayoutINS_5tupleIJNS3_IJNS_1CILi8EEENS4_ILi1EEEEEENS4_ILi2EEEEEENS3_IJNS3_IJS6_NS4_ILi0EEEEEES5_EEEEENS_10ViewEngineIPN7cutlass6half_tEEEEEC2ERKSD_RKSI_,@function
        .size           $_ZN7cutlass13device_kernelIN5flash19enable_sm80_to_sm89INS1_16FlashAttnBwdSm80INS1_25CollectiveMainloopBwdSm80ILi2ELi2EN4cute5tupleIJNS5_1CILi128EEES8_NS7_ILi64EEEEEENS_6half_tEfNS_4arch4Sm80ELb0ELb0ELb1ELb1ELb0ELb0ELb0ELb0ELi2ELi4ELi4ELi4ELb0EEENS1_21CollectiveEpilogueBwdISA_SB_SD_Li256ELb1ELb0ELi2EEENS1_19SingleTileSchedulerILb1ELb0ELb0ELi128EEEEEEEEEvNT_6ParamsE$_ZN4cute3eso3ESOILb1ELb0EJNS_6LayoutINS_5tupleIJNS3_IJNS_1CILi8EEENS4_ILi1EEEEEENS4_ILi2EEEEEENS3_IJNS3_IJS6_NS4_ILi0EEEEEES5_EEEEENS_10ViewEngineIPN7cutlass6half_tEEEEEC2ERKSD_RKSI_,($_ZN7cutlass13device_kernelIN5flash19enable_sm80_to_sm89INS1_16FlashAttnBwdSm80INS1_25CollectiveMainloopBwdSm80ILi2ELi2EN4cute5tupleIJNS5_1CILi128EEES8_NS7_ILi64EEEEEENS_6half_tEfNS_4arch4Sm80ELb0ELb0ELb1ELb1ELb0ELb0ELb0ELb0ELi2ELi4ELi4ELi4ELb0EEENS1_21CollectiveEpilogueBwdISA_SB_SD_Li256ELb1ELb0ELi2EEENS1_19SingleTileSchedulerILb1ELb0ELb0ELi128EEEEEEEEEvNT_6ParamsE$_ZN4cute3eso3ESOILb1ELb0EJNS_6LayoutINS_5tupleIJNS3_IJNS_1CILi8EEENS4_ILi1EEEEEENS4_ILi2EEEEEENS3_IJNS3_IJS6_NS4_ILi0EEEEEES5_EEEEEiEEC2ERKSD_RKi - $_ZN7cutlass13device_kernelIN5flash19enable_sm80_to_sm89INS1_16FlashAttnBwdSm80INS1_25CollectiveMainloopBwdSm80ILi2ELi2EN4cute5tupleIJNS5_1CILi128EEES8_NS7_ILi64EEEEEENS_6half_tEfNS_4arch4Sm80ELb0ELb0ELb1ELb1ELb0ELb0ELb0ELb0ELi2ELi4ELi4ELi4ELb0EEENS1_21CollectiveEpilogueBwdISA_SB_SD_Li256ELb1ELb0ELi2EEENS1_19SingleTileSchedulerILb1ELb0ELb0ELi128EEEEEEEEEvNT_6ParamsE$_ZN4cute3eso3ESOILb1ELb0EJNS_6LayoutINS_5tupleIJNS3_IJNS_1CILi8EEENS4_ILi1EEEEEENS4_ILi2EEEEEENS3_IJNS3_IJS6_NS4_ILi0EEEEEES5_EEEEENS_10ViewEngineIPN7cutlass6half_tEEEEEC2ERKSD_RKSI_)
$_ZN7cutlass13device_kernelIN5flash19enable_sm80_to_sm89INS1_16FlashAttnBwdSm80INS1_25CollectiveMainloopBwdSm80ILi2ELi2EN4cute5tupleIJNS5_1CILi128EEES8_NS7_ILi64EEEEEENS_6half_tEfNS_4arch4Sm80ELb0ELb0ELb1ELb1ELb0ELb0ELb0ELb0ELi2ELi4ELi4ELi4ELb0EEENS1_21CollectiveEpilogueBwdISA_SB_SD_Li256ELb1ELb0ELi2EEENS1_19SingleTileSchedulerILb1ELb0ELb0ELi128EEEEEEEEEvNT_6ParamsE$_ZN4cute3eso3ESOILb1ELb0EJNS_6LayoutINS_5tupleIJNS3_IJNS_1CILi8EEENS4_ILi1EEEEEENS4_ILi2EEEEEENS3_IJNS3_IJS6_NS4_ILi0EEEEEES5_EEEEENS_10ViewEngineIPN7cutlass6half_tEEEEEC2ERKSD_RKSI_:
[----:B------:R-:W-:Y:S02]  /*9600*/  IADD3 R46, R82, -c[0x0][0x20], RZ ;  /* 0x80000800522e7a10 */ /* 0x000fe40007ffe0ff */
[----:B------:R-:W-:-:S03]  /*9610*/  MOV R49, 0x0 ;  /* 0x0000000000317802 */ /* 0x000fc60000000f00 */
[----:B------:R1:W-:Y:S01]  /*9620*/  STL.64 [R46], R38 ;  /* 0x000000262e007387 */ /* 0x0003e20000100a00 */
[----:B------:R-:W-:Y:S05]  /*9630*/  RET.REL.NODEC R48 `(_ZN7cutlass13device_kernelIN5flash19enable_sm80_to_sm89INS1_16FlashAttnBwdSm80INS1_25CollectiveMainloopBwdSm80ILi2ELi2EN4cute5tupleIJNS5_1CILi128EEES8_NS7_ILi64EEEEEENS_6half_tEfNS_4arch4Sm80ELb0ELb0ELb1ELb1ELb0ELb0ELb0ELb0ELi2ELi4ELi4ELi4ELb0EEENS1_21CollectiveEpilogueBwdISA_SB_SD_Li256ELb1ELb0ELi2EEENS1_19SingleTileSchedulerILb1ELb0ELb0ELi128EEEEEEEEEvNT_6ParamsE) ;  /* 0xffff69c030007950 */ /* 0x000fea0003c3ffff */
        .type           $_ZN7cutlass13device_kernelIN5flash19enable_sm80_to_sm89INS1_16FlashAttnBwdSm80INS1_25CollectiveMainloopBwdSm80ILi2ELi2EN4cute5tupleIJNS5_1CILi128EEES8_NS7_ILi64EEEEEENS_6half_tEfNS_4arch4Sm80ELb0ELb0ELb1ELb1ELb0ELb0ELb0ELb0ELi2ELi4ELi4ELi4ELb0EEENS1_21CollectiveEpilogueBwdISA_SB_SD_Li256ELb1ELb0ELi2EEENS1_19SingleTileSchedulerILb1ELb0ELb0ELi128EEEEEEEEEvNT_6ParamsE$_ZN4cute3eso3ESOILb1ELb0EJNS_6LayoutINS_5tupleIJNS3_IJNS_1CILi8EEENS4_ILi1EEEEEENS4_ILi2EEEEEENS3_IJNS3_IJS6_NS4_ILi0EEEEEES5_EEEEEiEEC2ERKSD_RKi,@function
        .size           $_ZN7cutlass13device_kernelIN5flash19enable_sm80_to_sm89INS1_16FlashAttnBwdSm80INS1_25CollectiveMainloopBwdSm80ILi2ELi2EN4cute5tupleIJNS5_1CILi128EEES8_NS7_ILi64EEEEEENS_6half_tEfNS_4arch4Sm80ELb0ELb0ELb1ELb1ELb0ELb0ELb0ELb0ELi2ELi4ELi4ELi4ELb0EEENS1_21CollectiveEpilogueBwdISA_SB_SD_Li256ELb1ELb0ELi2EEENS1_19SingleTileSchedulerILb1ELb0ELb0ELi128EEEEEEEEEvNT_6ParamsE$_ZN4cute3eso3ESOILb1ELb0EJNS_6LayoutINS_5tupleIJNS3_IJNS_1CILi8EEENS4_ILi1EEEEEENS4_ILi2EEEEEENS3_IJNS3_IJS6_NS4_ILi0EEEEEES5_EEEEEiEEC2ERKSD_RKi,($_ZN7cutlass13device_kernelIN5flash19enable_sm80_to_sm89INS1_16FlashAttnBwdSm80INS1_25CollectiveMainloopBwdSm80ILi2ELi2EN4cute5tupleIJNS5_1CILi128EEES8_NS7_ILi64EEEEEENS_6half_tEfNS_4arch4Sm80ELb0ELb0ELb1ELb1ELb0ELb0ELb0ELb0ELi2ELi4ELi4ELi4ELb0EEENS1_21CollectiveEpilogueBwdISA_SB_SD_Li256ELb1ELb0ELi2EEENS1_19SingleTileSchedulerILb1ELb0ELb0ELi128EEEEEEEEEvNT_6ParamsE$_ZN4cute3eso3ESOILb1ELb0EJNS_6LayoutINS_5tupleIJNS3_IJNS_1CILi8EEENS4_ILi1EEEEEENS4_ILi2EEENS3_IJNS4_ILi4EEES8_EEEEEENS3_IJNS3_IJS6_NS4_ILi0EEEEEES5_NS3_IJNS4_ILi32EEENS4_ILi16EEEEEEEEEEENS_10ViewEngineIPN7cutlass6half_tEEEEEC2ERKSI_RKSN_ - $_ZN7cutlass13device_kernelIN5flash19enable_sm80_to_sm89INS1_16FlashAttnBwdSm80INS1_25CollectiveMainloopBwdSm80ILi2ELi2EN4cute5tupleIJNS5_1CILi128EEES8_NS7_ILi64EEEEEENS_6half_tEfNS_4arch4Sm80ELb0ELb0ELb1ELb1ELb0ELb0ELb0ELb0ELi2ELi4ELi4ELi4ELb0EEENS1_21CollectiveEpilogueBwdISA_SB_SD_Li256ELb1ELb0ELi2EEENS1_19SingleTileSchedulerILb1ELb0ELb0ELi128EEEEEEEEEvNT_6ParamsE$_ZN4cute3eso3ESOILb1ELb0EJNS_6LayoutINS_5tupleIJNS3_IJNS_1CILi8EEENS4_ILi1EEEEEENS4_ILi2EEEEEENS3_IJNS3_IJS6_NS4_ILi0EEEEEES5_EEEEEiEEC2ERKSD_RKi)
$_ZN7cutlass13device_kernelIN5flash19enable_sm80_to_sm89INS1_16FlashAttnBwdSm80INS1_25CollectiveMainloopBwdSm80ILi2ELi2EN4cute5tupleIJNS5_1CILi128EEES8_NS7_ILi64EEEEEENS_6half_tEfNS_4arch4Sm80ELb0ELb0ELb1ELb1ELb0ELb0ELb0ELb0ELi2ELi4ELi4ELi4ELb0EEENS1_21CollectiveEpilogueBwdISA_SB_SD_Li256ELb1ELb0ELi2EEENS1_19SingleTileSchedulerILb1ELb0ELb0ELi128EEEEEEEEEvNT_6ParamsE$_ZN4cute3eso3ESOILb1ELb0EJNS_6LayoutINS_5tupleIJNS3_IJNS_1CILi8EEENS4_ILi1EEEEEENS4_ILi2EEEEEENS3_IJNS3_IJS6_NS4_ILi0EEEEEES5_EEEEEiEEC2ERKSD_RKi:
[----:B------:R-:W-:Y:S02]  /*9640*/  IADD3 R2, R82, -c[0x0][0x20], RZ ;  /* 0x8000080052027a10 */ /* 0x000fe40007ffe0ff */
[----:B------:R-:W-:-:S03]  /*9650*/  MOV R39, 0x0 ;  /* 0x0000000000277802 */ /* 0x000fc60000000f00 */
[----:B------:R1:W-:Y:S01]  /*9660*/  STL [R2], R3 ;  /* 0x0000000302007387 */ /* 0x0003e20000100800 */
[----:B------:R-:W-:Y:S05]  /*9670*/  RET.REL.NODEC R38 `(_ZN7cutlass13device_kernelIN5flash19enable_sm80_to_sm89INS1_16FlashAttnBwdSm80INS1_25CollectiveMainloopBwdSm80ILi2ELi2EN4cute5tupleIJNS5_1CILi128EEES8_NS7_ILi64EEEEEENS_6half_tEfNS_4arch4Sm80ELb0ELb0ELb1ELb1ELb0ELb0ELb0ELb0ELi2ELi4ELi4ELi4ELb0EEENS1_21CollectiveEpilogueBwdISA_SB_SD_Li256ELb1ELb0ELi2EEENS1_19SingleTileSchedulerILb1ELb0ELb0ELi128EEEEEEEEEvNT_6ParamsE) ;  /* 0xffff698026007950 */ /* 0x000fea0003c3ffff */
        .type           $_ZN7cutlass13device_kernelIN5flash19enable_sm80_to_sm89INS1_16FlashAttnBwdSm80INS1_25CollectiveMainloopBwdSm80ILi2ELi2EN4cute5tupleIJNS5_1CILi128EEES8_NS7_ILi64EEEEEENS_6half_tEfNS_4arch4Sm80ELb0ELb0ELb1ELb1ELb0ELb0ELb0ELb0ELi2ELi4ELi4ELi4ELb0EEENS1_21CollectiveEpilogueBwdISA_SB_SD_Li256ELb1ELb0ELi2EEENS1_19SingleTileSchedulerILb1ELb0ELb0ELi128EEEEEEEEEvNT_6ParamsE$_ZN4cute3eso3ESOILb1ELb0EJNS_6LayoutINS_5tupleIJNS3_IJNS_1CILi8EEENS4_ILi1EEEEEENS4_ILi2EEENS3_IJNS4_ILi4EEES8_EEEEEENS3_IJNS3_IJS6_NS4_ILi0EEEEEES5_NS3_IJNS4_ILi32EEENS4_ILi16EEEEEEEEEEENS_10ViewEngineIPN7cutlass6half_tEEEEEC2ERKSI_RKSN_,@function
        .size           $_ZN7cutlass13device_kernelIN5flash19enable_sm80_to_sm89INS1_16FlashAttnBwdSm80INS1_25CollectiveMainloopBwdSm80ILi2ELi2EN4cute5tupleIJNS5_1CILi128EEES8_NS7_ILi64EEEEEENS_6half_tEfNS_4arch4Sm80ELb0ELb0ELb1ELb1ELb0ELb0ELb0ELb0ELi2ELi4ELi4ELi4ELb0EEENS1_21CollectiveEpilogueBwdISA_SB_SD_Li256ELb1ELb0ELi2EEENS1_19SingleTileSchedulerILb1ELb0ELb0ELi128EEEEEEEEEvNT_6ParamsE$_ZN4cute3eso3ESOILb1ELb0EJNS_6LayoutINS_5tupleIJNS3_IJNS_1CILi8EEENS4_ILi1EEEEEENS4_ILi2EEENS3_IJNS4_ILi4EEES8_EEEEEENS3_IJNS3_IJS6_NS4_ILi0EEEEEES5_NS3_IJNS4_ILi32EEENS4_ILi16EEEEEEEEEEENS_10ViewEngineIPN7cutlass6half_tEEEEEC2ERKSI_RKSN_,($_ZN7cutlass13device_kernelIN5flash19enable_sm80_to_sm89INS1_16FlashAttnBwdSm80INS1_25CollectiveMainloopBwdSm80ILi2ELi2EN4cute5tupleIJNS5_1CILi128EEES8_NS7_ILi64EEEEEENS_6half_tEfNS_4arch4Sm80ELb0ELb0ELb1ELb1ELb0ELb0ELb0ELb0ELi2ELi4ELi4ELi4ELb0EEENS1_21CollectiveEpilogueBwdISA_SB_SD_Li256ELb1ELb0ELi2EEENS1_19SingleTileSchedulerILb1ELb0ELb0ELi128EEEEEEEEEvNT_6ParamsE$_ZN4cute3eso3ESOILb1ELb0EJNS_6LayoutINS_5tupleIJNS3_IJNS_1CILi8EEENS4_ILi1EEEEEENS4_ILi2EEENS4_ILi4EEEEEENS3_IJNS3_IJS6_NS4_ILi0EEEEEES5_NS4_ILi16EEEEEEEENS_10ViewEngineIPN7cutlass6half_tEEEEEC2ERKSF_RKSK_ - $_ZN7cutlass13device_kernelIN5flash19enable_sm80_to_sm89INS1_16FlashAttnBwdSm80INS1_25CollectiveMainloopBwdSm80ILi2ELi2EN4cute5tupleIJNS5_1CILi128EEES8_NS7_ILi64EEEEEENS_6half_tEfNS_4arch4Sm80ELb0ELb0ELb1ELb1ELb0ELb0ELb0ELb0ELi2ELi4ELi4ELi4ELb0EEENS1_21CollectiveEpilogueBwdISA_SB_SD_Li256ELb1ELb0ELi2EEENS1_19SingleTileSchedulerILb1ELb0ELb0ELi128EEEEEEEEEvNT_6ParamsE$_ZN4cute3eso3ESOILb1ELb0EJNS_6LayoutINS_5tupleIJNS3_IJNS_1CILi8EEENS4_ILi1EEEEEENS4_ILi2EEENS3_IJNS4_ILi4EEES8_EEEEEENS3_IJNS3_IJS6_NS4_ILi0EEEEEES5_NS3_IJNS4_ILi32EEENS4_ILi16EEEEEEEEEEENS_10ViewEngineIPN7cutlass6half_tEEEEEC2ERKSI_RKSN_)
$_ZN7cutlass13device_kernelIN5flash19enable_sm80_to_sm89INS1_16FlashAttnBwdSm80INS1_25CollectiveMainloopBwdSm80ILi2ELi2EN4cute5tupleIJNS5_1CILi128EEES8_NS7_ILi64EEEEEENS_6half_tEfNS_4arch4Sm80ELb0ELb0ELb1ELb1ELb0ELb0ELb0ELb0ELi2ELi4ELi4ELi4ELb0EEENS1_21CollectiveEpilogueBwdISA_SB_SD_Li256ELb1ELb0ELi2EEENS1_19SingleTileSchedulerILb1ELb0ELb0ELi128EEEEEEEEEvNT_6ParamsE$_ZN4cute3eso3ESOILb1ELb0EJNS_6LayoutINS_5tupleIJNS3_IJNS_1CILi8EEENS4_ILi1EEEEEENS4_ILi2EEENS3_IJNS4_ILi4EEES8_EEEEEENS3_IJNS3_IJS6_NS4_ILi0EEEEEES5_NS3_IJNS4_ILi32EEENS4_ILi16EEEEEEEEEEENS_10ViewEngineIPN7cutlass6half_tEEEEEC2ERKSI_RKSN_:
[----:B------:R-:W-:Y:S02]  /*9680*/  IADD3 R2, R82, -c[0x0][0x20], RZ ;  /* 0x8000080052027a10 */ /* 0x000fe40007ffe0ff */
[----:B------:R-:W-:-:S03]  /*9690*/  MOV R5, 0x0 ;  /* 0x0000000000057802 */ /* 0x000fc60000000f00 */
[----:B------:R1:W-:Y:S01]  /*96a0*/  STL.64 [R2], R10 ;  /* 0x0000000a02007387 */ /* 0x0003e20000100a00 */
[----:B------:R-:W-:Y:S05]  /*96b0*/  RET.REL.NODEC R4 `(_ZN7cutlass13device_kernelIN5flash19enable_sm80_to_sm89INS1_16FlashAttnBwdSm80INS1_25CollectiveMainloopBwdSm80ILi2ELi2EN4cute5tupleIJNS5_1CILi128EEES8_NS7_ILi64EEEEEENS_6half_tEfNS_4arch4Sm80ELb0ELb0ELb1ELb1ELb0ELb0ELb0ELb0ELi2ELi4ELi4ELi4ELb0EEENS1_21CollectiveEpilogueBwdISA_SB_SD_Li256ELb1ELb0ELi2EEENS1_19SingleTileSchedulerILb1ELb0ELb0ELi128EEEEEEEEEvNT_6ParamsE) ;  /* 0xffff694004007950 */ /* 0x000fea0003c3ffff */
        .type           $_ZN7cutlass13device_kernelIN5flash19enable_sm80_to_sm89INS1_16FlashAttnBwdSm80INS1_25CollectiveMainloopBwdSm80ILi2ELi2EN4cute5tupleIJNS5_1CILi128EEES8_NS7_ILi64EEEEEENS_6half_tEfNS_4arch4Sm80ELb0ELb0ELb1ELb1ELb0ELb0ELb0ELb0ELi2ELi4ELi4ELi4ELb0EEENS1_21CollectiveEpilogueBwdISA_SB_SD_Li256ELb1ELb0ELi2EEENS1_19SingleTileSchedulerILb1ELb0ELb0ELi128EEEEEEEEEvNT_6ParamsE$_ZN4cute3eso3ESOILb1ELb0EJNS_6LayoutINS_5tupleIJNS3_IJNS_1CILi8EEENS4_ILi1EEEEEENS4_ILi2EEENS4_ILi4EEEEEENS3_IJNS3_IJS6_NS4_ILi0EEEEEES5_NS4_ILi16EEEEEEEENS_10ViewEngineIPN7cutlass6half_tEEEEEC2ERKSF_RKSK_,@function
        .size           $_ZN7cutlass13device_kernelIN5flash19enable_sm80_to_sm89INS1_16FlashAttnBwdSm80INS1_25CollectiveMainloopBwdSm80ILi2ELi2EN4cute5tupleIJNS5_1CILi128EEES8_NS7_ILi64EEEEEENS_6half_tEfNS_4arch4Sm80ELb0ELb0ELb1ELb1ELb0ELb0ELb0ELb0ELi2ELi4ELi4ELi4ELb0EEENS1_21CollectiveEpilogueBwdISA_SB_SD_Li256ELb1ELb0ELi2EEENS1_19SingleTileSchedulerILb1ELb0ELb0ELi128EEEEEEEEEvNT_6ParamsE$_ZN4cute3eso3ESOILb1ELb0EJNS_6LayoutINS_5tupleIJNS3_IJNS_1CILi8EEENS4_ILi1EEEEEENS4_ILi2EEENS4_ILi4EEEEEENS3_IJNS3_IJS6_NS4_ILi0EEEEEES5_NS4_ILi16EEEEEEEENS_10ViewEngineIPN7cutlass6half_tEEEEEC2ERKSF_RKSK_,($_ZN7cutlass13device_kernelIN5flash19enable_sm80_to_sm89INS1_16FlashAttnBwdSm80INS1_25CollectiveMainloopBwdSm80ILi2ELi2EN4cute5tupleIJNS5_1CILi128EEES8_NS7_ILi64EEEEEENS_6half_tEfNS_4arch4Sm80ELb0ELb0ELb1ELb1ELb0ELb0ELb0ELb0ELi2ELi4ELi4ELi4ELb0EEENS1_21CollectiveEpilogueBwdISA_SB_SD_Li256ELb1ELb0ELi2EEENS1_19SingleTileSchedulerILb1ELb0ELb0ELi128EEEEEEEEEvNT_6ParamsE$_ZN4cute3eso3ESOILb1ELb0EJNS_6LayoutINS_5tupleIJNS3_IJNS_1CILi8EEENS4_ILi1EEEEEENS4_ILi2EEES5_EEENS3_IJNS3_IJS6_NS4_ILi0EEEEEENS4_ILi64EEES5_EEEEENS_10ViewEngineIPN7cutlass6half_tEEEEEC2ERKSE_RKSJ_ - $_ZN7cutlass13device_kernelIN5flash19enable_sm80_to_sm89INS1_16FlashAttnBwdSm80INS1_25CollectiveMainloopBwdSm80ILi2ELi2EN4cute5tupleIJNS5_1CILi128EEES8_NS7_ILi64EEEEEENS_6half_tEfNS_4arch4Sm80ELb0ELb0ELb1ELb1ELb0ELb0ELb0ELb0ELi2ELi4ELi4ELi4ELb0EEENS1_21CollectiveEpilogueBwdISA_SB_SD_Li256ELb1ELb0ELi2EEENS1_19SingleTileSchedulerILb1ELb0ELb0ELi128EEEEEEEEEvNT_6ParamsE$_ZN4cute3eso3ESOILb1ELb0EJNS_6LayoutINS_5tupleIJNS3_IJNS_1CILi8EEENS4_ILi1EEEEEENS4_ILi2EEENS4_ILi4EEEEEENS3_IJNS3_IJS6_NS4_ILi0EEEEEES5_NS4_ILi16EEEEEEEENS_10ViewEngineIPN7cutlass6half_tEEEEEC2ERKSF_RKSK_)
$_ZN7cutlass13device_kernelIN5flash19enable_sm80_to_sm89INS1_16FlashAttnBwdSm80INS1_25CollectiveMainloopBwdSm80ILi2ELi2EN4cute5tupleIJNS5_1CILi128EEES8_NS7_ILi64EEEEEENS_6half_tEfNS_4arch4Sm80ELb0ELb0ELb1ELb1ELb0ELb0ELb0ELb0ELi2ELi4ELi4ELi4ELb0EEENS1_21CollectiveEpilogueBwdISA_SB_SD_Li256ELb1ELb0ELi2EEENS1_19SingleTileSchedulerILb1ELb0ELb0ELi128EEEEEEEEEvNT_6ParamsE$_ZN4cute3eso3ESOILb1ELb0EJNS_6LayoutINS_5tupleIJNS3_IJNS_1CILi8EEENS4_ILi1EEEEEENS4_ILi2EEENS4_ILi4EEEEEENS3_IJNS3_IJS6_NS4_ILi0EEEEEES5_NS4_ILi16EEEEEEEENS_10ViewEngineIPN7cutlass6half_tEEEEEC2ERKSF_RKSK_:
[----:B------:R-:W-:Y:S01]  /*96c0*/  IADD3 R2, R60, -c[0x0][0x20], RZ ;  /* 0x800008003c027a10 */ /* 0x000fe20007ffe0ff */
[----:B------:R-:W-:Y:S01]  /*96d0*/  IMAD.MOV.U32 R7, RZ, RZ, R3 ;  /* 0x000000ffff077224 */ /* 0x000fe200078e0003 */
[----:B------:R-:W-:-:S04]  /*96e0*/  MOV R5, 0x0 ;  /* 0x0000000000057802 */ /* 0x000fc80000000f00 */
[----:B------:R1:W-:Y:S01]  /*96f0*/  STL.64 [R2], R6 ;  /* 0x0000000602007387 */ /* 0x0003e20000100a00 */
[----:B------:R-:W-:Y:S05]  /*9700*/  RET.REL.NODEC R4 `(_ZN7cutlass13device_kernelIN5flash19enable_sm80_to_sm89INS1_16FlashAttnBwdSm80INS1_25CollectiveMainloopBwdSm80ILi2ELi2EN4cute5tupleIJNS5_1CILi128EEES8_NS7_ILi64EEEEEENS_6half_tEfNS_4arch4Sm80ELb0ELb0ELb1ELb1ELb0ELb0ELb0ELb0ELi2ELi4ELi4ELi4ELb0EEENS1_21CollectiveEpilogueBwdISA_SB_SD_Li256ELb1ELb0ELi2EEENS1_19SingleTileSchedulerILb1ELb0ELb0ELi128EEEEEEEEEvNT_6ParamsE) ;  /* 0xffff68f004007950 */ /* 0x000fea0003c3ffff */
        .type           $_ZN7cutlass13device_kernelIN5flash19enable_sm80_to_sm89INS1_16FlashAttnBwdSm80INS1_25CollectiveMainloopBwdSm80ILi2ELi2EN4cute5tupleIJNS5_1CILi128EEES8_NS7_ILi64EEEEEENS_6half_tEfNS_4arch4Sm80ELb0ELb0ELb1ELb1ELb0ELb0ELb0ELb0ELi2ELi4ELi4ELi4ELb0EEENS1_21CollectiveEpilogueBwdISA_SB_SD_Li256ELb1ELb0ELi2EEENS1_19SingleTileSchedulerILb1ELb0ELb0ELi128EEEEEEEEEvNT_6ParamsE$_ZN4cute3eso3ESOILb1ELb0EJNS_6LayoutINS_5tupleIJNS3_IJNS_1CILi8EEENS4_ILi1EEEEEENS4_ILi2EEES5_EEENS3_IJNS3_IJS6_NS4_ILi0EEEEEENS4_ILi64EEES5_EEEEENS_10ViewEngineIPN7cutlass6half_tEEEEEC2ERKSE_RKSJ_,@function
        .size           $_ZN7cutlass13device_kernelIN5flash19enable_sm80_to_sm89INS1_16FlashAttnBwdSm80INS1_25CollectiveMainloopBwdSm80ILi2ELi2EN4cute5tupleIJNS5_1CILi128EEES8_NS7_ILi64EEEEEENS_6half_tEfNS_4arch4Sm80ELb0ELb0ELb1ELb1ELb0ELb0ELb0ELb0ELi2ELi4ELi4ELi4ELb0EEENS1_21CollectiveEpilogueBwdISA_SB_SD_Li256ELb1ELb0ELi2EEENS1_19SingleTileSchedulerILb1ELb0ELb0ELi128EEEEEEEEEvNT_6ParamsE$_ZN4cute3eso3ESOILb1ELb0EJNS_6LayoutINS_5tupleIJNS3_IJNS_1CILi8EEENS4_ILi1EEEEEENS4_ILi2EEES5_EEENS3_IJNS3_IJS6_NS4_ILi0EEEEEENS4_ILi64EEES5_EEEEENS_10ViewEngineIPN7cutlass6half_tEEEEEC2ERKSE_RKSJ_,($_ZN7cutlass13device_kernelIN5flash19enable_sm80_to_sm89INS1_16FlashAttnBwdSm80INS1_25CollectiveMainloopBwdSm80ILi2ELi2EN4cute5tupleIJNS5_1CILi128EEES8_NS7_ILi64EEEEEENS_6half_tEfNS_4arch4Sm80ELb0ELb0ELb1ELb1ELb0ELb0ELb0ELb0ELi2ELi4ELi4ELi4ELb0EEENS1_21CollectiveEpilogueBwdISA_SB_SD_Li256ELb1ELb0ELi2EEENS1_19SingleTileSchedulerILb1ELb0ELb0ELi128EEEEEEEEEvNT_6ParamsE$_ZN4cute3eso3ESOILb1ELb0EJNS_6LayoutINS_5tupleIJNS3_IJNS_1CILi8EEENS4_ILi1EEEEEENS4_ILi4EEEEEENS3_IJNS3_IJS6_NS4_ILi0EEEEEENS4_ILi2048EEEEEEEENS_10ViewEngineINS_8smem_ptrIPN7cutlass6half_tEEEEEEEC2ERKSE_RKSL_ - $_ZN7cutlass13device_kernelIN5flash19enable_sm80_to_sm89INS1_16FlashAttnBwdSm80INS1_25CollectiveMainloopBwdSm80ILi2ELi2EN4cute5tupleIJNS5_1CILi128EEES8_NS7_ILi64EEEEEENS_6half_tEfNS_4arch4Sm80ELb0ELb0ELb1ELb1ELb0ELb0ELb0ELb0ELi2ELi4ELi4ELi4ELb0EEENS1_21CollectiveEpilogueBwdISA_SB_SD_Li256ELb1ELb0ELi2EEENS1_19SingleTileSchedulerILb1ELb0ELb0ELi128EEEEEEEEEvNT_6ParamsE$_ZN4cute3eso3ESOILb1ELb0EJNS_6LayoutINS_5tupleIJNS3_IJNS_1CILi8EEENS4_ILi1EEEEEENS4_ILi2EEES5_EEENS3_IJNS3_IJS6_NS4_ILi0EEEEEENS4_ILi64EEES5_EEEEENS_10ViewEngineIPN7cutlass6half_tEEEEEC2ERKSE_RKSJ_)
$_ZN7cutlass13device_kernelIN5flash19enable_sm80_to_sm89INS1_16FlashAttnBwdSm80INS1_25CollectiveMainloopBwdSm80ILi2ELi2EN4cute5tupleIJNS5_1CILi128EEES8_NS7_ILi64EEEEEENS_6half_tEfNS_4arch4Sm80ELb0ELb0ELb1ELb1ELb0ELb0ELb0ELb0ELi2ELi4ELi4ELi4ELb0EEENS1_21CollectiveEpilogueBwdISA_SB_SD_Li256ELb1ELb0ELi2EEENS1_19SingleTileSchedulerILb1ELb0ELb0ELi128EEEEEEEEEvNT_6ParamsE$_ZN4cute3eso3ESOILb1ELb0EJNS_6LayoutINS_5tupleIJNS3_IJNS_1CILi8EEENS4_ILi1EEEEEENS4_ILi2EEES5_EEENS3_IJNS3_IJS6_NS4_ILi0EEEEEENS4_ILi64EEES5_EEEEENS_10ViewEngineIPN7cutlass6half_tEEEEEC2ERKSE_RKSJ_:
[----:B------:R-:W-:Y:S01]  /*9710*/  IADD3 R2, R60, -c[0x0][0x20], RZ ;  /* 0x800008003c027a10 */ /* 0x000fe20007ffe0ff */
[----:B------:R-:W-:Y:S01]  /*9720*/  IMAD.MOV.U32 R13, RZ, RZ, R3 ;  /* 0x000000ffff0d7224 */ /* 0x000fe200078e0003 */
[----:B------:R-:W-:-:S04]  /*9730*/  MOV R11, 0x0 ;  /* 0x00000000000b7802 */ /* 0x000fc80000000f00 */
[----:B------:R1:W-:Y:S01]  /*9740*/  STL.64 [R2], R12 ;  /* 0x0000000c02007387 */ /* 0x0003e20000100a00 */
[----:B------:R-:W-:Y:S05]  /*9750*/  RET.REL.NODEC R10 `(_ZN7cutlass13device_kernelIN5flash19enable_sm80_to_sm89INS1_16FlashAttnBwdSm80INS1_25CollectiveMainloopBwdSm80ILi2ELi2EN4cute5tupleIJNS5_1CILi128EEES8_NS7_ILi64EEEEEENS_6half_tEfNS_4arch4Sm80ELb0ELb0ELb1ELb1ELb0ELb0ELb0ELb0ELi2ELi4ELi4ELi4ELb0EEENS1_21CollectiveEpilogueBwdISA_SB_SD_Li256ELb1ELb0ELi2EEENS1_19SingleTileSchedulerILb1ELb0ELb0ELi128EEEEEEEEEvNT_6ParamsE) ;  /* 0xffff68a00a007950 */ /* 0x000fea0003c3ffff */
        .type           $_ZN7cutlass13device_kernelIN5flash19enable_sm80_to_sm89INS1_16FlashAttnBwdSm80INS1_25CollectiveMainloopBwdSm80ILi2ELi2EN4cute5tupleIJNS5_1CILi128EEES8_NS7_ILi64EEEEEENS_6half_tEfNS_4arch4Sm80ELb0ELb0ELb1ELb1ELb0ELb0ELb0ELb0ELi2ELi4ELi4ELi4ELb0EEENS1_21CollectiveEpilogueBwdISA_SB_SD_Li256ELb1ELb0ELi2EEENS1_19SingleTileSchedulerILb1ELb0ELb0ELi128EEEEEEEEEvNT_6ParamsE$_ZN4cute3eso3ESOILb1ELb0EJNS_6LayoutINS_5tupleIJNS3_IJNS_1CILi8EEENS4_ILi1EEEEEENS4_ILi4EEEEEENS3_IJNS3_IJS6_NS4_ILi0EEEEEENS4_ILi2048EEEEEEEENS_10ViewEngineINS_8smem_ptrIPN7cutlass6half_tEEEEEEEC2ERKSE_RKSL_,@function
        .size           $_ZN7cutlass13device_kernelIN5flash19enable_sm80_to_sm89INS1_16FlashAttnBwdSm80INS1_25CollectiveMainloopBwdSm80ILi2ELi2EN4cute5tupleIJNS5_1CILi128EEES8_NS7_ILi64EEEEEENS_6half_tEfNS_4arch4Sm80ELb0ELb0ELb1ELb1ELb0ELb0ELb0ELb0ELi2ELi4ELi4ELi4ELb0EEENS1_21CollectiveEpilogueBwdISA_SB_SD_Li256ELb1ELb0ELi2EEENS1_19SingleTileSchedulerILb1ELb0ELb0ELi128EEEEEEEEEvNT_6ParamsE$_ZN4cute3eso3ESOILb1ELb0EJNS_6LayoutINS_5tupleIJNS3_IJNS_1CILi8EEENS4_ILi1EEEEEENS4_ILi4EEEEEENS3_IJNS3_IJS6_NS4_ILi0EEEEEENS4_ILi2048EEEEEEEENS_10ViewEngineINS_8smem_ptrIPN7cutlass6half_tEEEEEEEC2ERKSE_RKSL_,($_ZN7cutlass13device_kernelIN5flash19enable_sm80_to_sm89INS1_16FlashAttnBwdSm80INS1_25CollectiveMainloopBwdSm80ILi2ELi2EN4cute5tupleIJNS5_1CILi128EEES8_NS7_ILi64EEEEEENS_6half_tEfNS_4arch4Sm80ELb0ELb0ELb1ELb1ELb0ELb0ELb0ELb0ELi2ELi4ELi4ELi4ELb0EEENS1_21CollectiveEpilogueBwdISA_SB_SD_Li256ELb1ELb0ELi2EEENS1_19SingleTileSchedulerILb1ELb0ELb0ELi128EEEEEEEEEvNT_6ParamsE$_ZN4cute3eso3ESOILb1ELb0EJNS_6LayoutINS_5tupleIJNS3_IJNS_1CILi8EEENS4_ILi1EEEEEENS4_ILi4EEEEEENS3_IJNS3_IJS6_NS4_ILi0EEEEEENS4_ILi2048EEEEEEEEiEEC2ERKSE_RKi - $_ZN7cutlass13device_kernelIN5flash19enable_sm80_to_sm89INS1_16FlashAttnBwdSm80INS1_25CollectiveMainloopBwdSm80ILi2ELi2EN4cute5tupleIJNS5_1CILi128EEES8_NS7_ILi64EEEEEENS_6half_tEfNS_4arch4Sm80ELb0ELb0ELb1ELb1ELb0ELb0ELb0ELb0ELi2ELi4ELi4ELi4ELb0EEENS1_21CollectiveEpilogueBwdISA_SB_SD_Li256ELb1ELb0ELi2EEENS1_19SingleTileSchedulerILb1ELb0ELb0ELi128EEEEEEEEEvNT_6ParamsE$_ZN4cute3eso3ESOILb1ELb0EJNS_6LayoutINS_5tupleIJNS3_IJNS_1CILi8EEENS4_ILi1EEEEEENS4_ILi4EEEEEENS3_IJNS3_IJS6_NS4_ILi0EEEEEENS4_ILi2048EEEEEEEENS_10ViewEngineINS_8smem_ptrIPN7cutlass6half_tEEEEEEEC2ERKSE_RKSL_)
$_ZN7cutlass13device_kernelIN5flash19enable_sm80_to_sm89INS1_16FlashAttnBwdSm80INS1_25CollectiveMainloopBwdSm80ILi2ELi2EN4cute5tupleIJNS5_1CILi128EEES8_NS7_ILi64EEEEEENS_6half_tEfNS_4arch4Sm80ELb0ELb0ELb1ELb1ELb0ELb0ELb0ELb0ELi2ELi4ELi4ELi4ELb0EEENS1_21CollectiveEpilogueBwdISA_SB_SD_Li256ELb1ELb0ELi2EEENS1_19SingleTileSchedulerILb1ELb0ELb0ELi128EEEEEEEEEvNT_6ParamsE$_ZN4cute3eso3ESOILb1ELb0EJNS_6LayoutINS_5tupleIJNS3_IJNS_1CILi8EEENS4_ILi1EEEEEENS4_ILi4EEEEEENS3_IJNS3_IJS6_NS4_ILi0EEEEEENS4_ILi2048EEEEEEEENS_10ViewEngineINS_8smem_ptrIPN7cutlass6half_tEEEEEEEC2ERKSE_RKSL_:
[----:B------:R-:W-:Y:S02]  /*9760*/  IADD3 R14, R60, -c[0x0][0x20], RZ ;  /* 0x800008003c0e7a10 */ /* 0x000fe40007ffe0ff */
[----:B------:R-:W-:-:S03]  /*9770*/  MOV R17, 0x0 ;  /* 0x0000000000117802 */ /* 0x000fc60000000f00 */
[----:B------:R1:W-:Y:S01]  /*9780*/  STL.64 [R14], R2 ;  /* 0x000000020e007387 */ /* 0x0003e20000100a00 */
[----:B------:R-:W-:Y:S05]  /*9790*/  RET.REL.NODEC R16 `(_ZN7cutlass13device_kernelIN5flash19enable_sm80_to_sm89INS1_16FlashAttnBwdSm80INS1_25CollectiveMainloopBwdSm80ILi2ELi2EN4cute5tupleIJNS5_1CILi128EEES8_NS7_ILi64EEEEEENS_6half_tEfNS_4arch4Sm80ELb0ELb0ELb1ELb1ELb0ELb0ELb0ELb0ELi2ELi4ELi4ELi4ELb0EEENS1_21CollectiveEpilogueBwdISA_SB_SD_Li256ELb1ELb0ELi2EEENS1_19SingleTileSchedulerILb1ELb0ELb0ELi128EEEEEEEEEvNT_6ParamsE) ;  /* 0xffff686010007950 */ /* 0x000fea0003c3ffff */
        .type           $_ZN7cutlass13device_kernelIN5flash19enable_sm80_to_sm89INS1_16FlashAttnBwdSm80INS1_25CollectiveMainloopBwdSm80ILi2ELi2EN4cute5tupleIJNS5_1CILi128EEES8_NS7_ILi64EEEEEENS_6half_tEfNS_4arch4Sm80ELb0ELb0ELb1ELb1ELb0ELb0ELb0ELb0ELi2ELi4ELi4ELi4ELb0EEENS1_21CollectiveEpilogueBwdISA_SB_SD_Li256ELb1ELb0ELi2EEENS1_19SingleTileSchedulerILb1ELb0ELb0ELi128EEEEEEEEEvNT_6ParamsE$_ZN4cute3eso3ESOILb1ELb0EJNS_6LayoutINS_5tupleIJNS3_IJNS_1CILi8EEENS4_ILi1EEEEEENS4_ILi4EEEEEENS3_IJNS3_IJS6_NS4_ILi0EEEEEENS4_ILi2048EEEEEEEEiEEC2ERKSE_RKi,@function
        .size           $_ZN7cutlass13device_kernelIN5flash19enable_sm80_to_sm89INS1_16FlashAttnBwdSm80INS1_25CollectiveMainloopBwdSm80ILi2ELi2EN4cute5tupleIJNS5_1CILi128EEES8_NS7_ILi64EEEEEENS_6half_tEfNS_4arch4Sm80ELb0ELb0ELb1ELb1ELb0ELb0ELb0ELb0ELi2ELi4ELi4ELi4ELb0EEENS1_21CollectiveEpilogueBwdISA_SB_SD_Li256ELb1ELb0ELi2EEENS1_19SingleTileSchedulerILb1ELb0ELb0ELi128EEEEEEEEEvNT_6ParamsE$_ZN4cute3eso3ESOILb1ELb0EJNS_6LayoutINS_5tupleIJNS3_IJNS_1CILi8EEENS4_ILi1EEEEEENS4_ILi4EEEEEENS3_IJNS3_IJS6_NS4_ILi0EEEEEENS4_ILi2048EEEEEEEEiEEC2ERKSE_RKi,($_ZN7cutlass13device_kernelIN5flash19enable_sm80_to_sm89INS1_16FlashAttnBwdSm80INS1_25CollectiveMainloopBwdSm80ILi2ELi2EN4cute5tupleIJNS5_1CILi128EEES8_NS7_ILi64EEEEEENS_6half_tEfNS_4arch4Sm80ELb0ELb0ELb1ELb1ELb0ELb0ELb0ELb0ELi2ELi4ELi4ELi4ELb0EEENS1_21CollectiveEpilogueBwdISA_SB_SD_Li256ELb1ELb0ELi2EEENS1_19SingleTileSchedulerILb1ELb0ELb0ELi128EEEEEEEEEvNT_6ParamsE$_ZN4cute3eso3ESOILb1ELb0EJNS_6LayoutINS_5tupleIJNS3_IJNS_1CILi8EEENS4_ILi1EEEEEENS4_ILi4EEEEEENS3_IJNS3_IJS6_NS4_ILi0EEEEEES5_EEEEENS_10ViewEngineIPN7cutlass6half_tEEEEEC2ERKSD_RKSI_ - $_ZN7cutlass13device_kernelIN5flash19enable_sm80_to_sm89INS1_16FlashAttnBwdSm80INS1_25CollectiveMainloopBwdSm80ILi2ELi2EN4cute5tupleIJNS5_1CILi128EEES8_NS7_ILi64EEEEEENS_6half_tEfNS_4arch4Sm80ELb0ELb0ELb1ELb1ELb0ELb0ELb0ELb0ELi2ELi4ELi4ELi4ELb0EEENS1_21CollectiveEpilogueBwdISA_SB_SD_Li256ELb1ELb0ELi2EEENS1_19SingleTileSchedulerILb1ELb0ELb0ELi128EEEEEEEEEvNT_6ParamsE$_ZN4cute3eso3ESOILb1ELb0EJNS_6LayoutINS_5tupleIJNS3_IJNS_1CILi8EEENS4_ILi1EEEEEENS4_ILi4EEEEEENS3_IJNS3_IJS6_NS4_ILi0EEEEEENS4_ILi2048EEEEEEEEiEEC2ERKSE_RKi)
$_ZN7cutlass13device_kernelIN5flash19enable_sm80_to_sm89INS1_16FlashAttnBwdSm80INS1_25CollectiveMainloopBwdSm80ILi2ELi2EN4cute5tupleIJNS5_1CILi128EEES8_NS7_ILi64EEEEEENS_6half_tEfNS_4arch4Sm80ELb0ELb0ELb1ELb1ELb0ELb0ELb0ELb0ELi2ELi4ELi4ELi4ELb0EEENS1_21CollectiveEpilogueBwdISA_SB_SD_Li256ELb1ELb0ELi2EEENS1_19SingleTileSchedulerILb1ELb0ELb0ELi128EEEEEEEEEvNT_6ParamsE$_ZN4cute3eso3ESOILb1ELb0EJNS_6LayoutINS_5tupleIJNS3_IJNS_1CILi8EEENS4_ILi1EEEEEENS4_ILi4EEEEEENS3_IJNS3_IJS6_NS4_ILi0EEEEEENS4_ILi2048EEEEEEEEiEEC2ERKSE_RKi:
[----:B------:R-:W-:Y:S02]  /*97a0*/  IADD3 R2, R60, -c[0x0][0x20], RZ ;  /* 0x800008003c027a10 */ /* 0x000fe40007ffe0ff */
[----:B------:R-:W-:-:S03]  /*97b0*/  MOV R13, 0x0 ;  /* 0x00000000000d7802 */ /* 0x000fc60000000f00 */
[----:B------:R1:W-:Y:S01]  /*97c0*/  STL [R2], R3 ;  /* 0x0000000302007387 */ /* 0x0003e20000100800 */
[----:B------:R-:W-:Y:S05]  /*97d0*/  RET.REL.NODEC R12 `(_ZN7cutlass13device_kernelIN5flash19enable_sm80_to_sm89INS1_16FlashAttnBwdSm80INS1_25CollectiveMainloopBwdSm80ILi2ELi2EN4cute5tupleIJNS5_1CILi128EEES8_NS7_ILi64EEEEEENS_6half_tEfNS_4arch4Sm80ELb0ELb0ELb1ELb1ELb0ELb0ELb0ELb0ELi2ELi4ELi4ELi4ELb0EEENS1_21CollectiveEpilogueBwdISA_SB_SD_Li256ELb1ELb0ELi2EEENS1_19SingleTileSchedulerILb1ELb0ELb0ELi128EEEEEEEEEvNT_6ParamsE) ;  /* 0xffff68200c007950 */ /* 0x000fea0003c3ffff */
        .type           $_ZN7cutlass13device_kernelIN5flash19enable_sm80_to_sm89INS1_16FlashAttnBwdSm80INS1_25CollectiveMainloopBwdSm80ILi2ELi2EN4cute5tupleIJNS5_1CILi128EEES8_NS7_ILi64EEEEEENS_6half_tEfNS_4arch4Sm80ELb0ELb0ELb1ELb1ELb0ELb0ELb0ELb0ELi2ELi4ELi4ELi4ELb0EEENS1_21CollectiveEpilogueBwdISA_SB_SD_Li256ELb1ELb0ELi2EEENS1_19SingleTileSchedulerILb1ELb0ELb0ELi128EEEEEEEEEvNT_6ParamsE$_ZN4cute3eso3ESOILb1ELb0EJNS_6LayoutINS_5tupleIJNS3_IJNS_1CILi8EEENS4_ILi1EEEEEENS4_ILi4EEEEEENS3_IJNS3_IJS6_NS4_ILi0EEEEEES5_EEEEENS_10ViewEngineIPN7cutlass6half_tEEEEEC2ERKSD_RKSI_,@function
        .size           $_ZN7cutlass13device_kernelIN5flash19enable_sm80_to_sm89INS1_16FlashAttnBwdSm80INS1_25CollectiveMainloopBwdSm80ILi2ELi2EN4cute5tupleIJNS5_1CILi128EEES8_NS7_ILi64EEEEEENS_6half_tEfNS_4arch4Sm80ELb0ELb0ELb1ELb1ELb0ELb0ELb0ELb0ELi2ELi4ELi4ELi4ELb0EEENS1_21CollectiveEpilogueBwdISA_SB_SD_Li256ELb1ELb0ELi2EEENS1_19SingleTileSchedulerILb1ELb0ELb0ELi128EEEEEEEEEvNT_6ParamsE$_ZN4cute3eso3ESOILb1ELb0EJNS_6LayoutINS_5tupleIJNS3_IJNS_1CILi8EEENS4_ILi1EEEEEENS4_ILi4EEEEEENS3_IJNS3_IJS6_NS4_ILi0EEEEEES5_EEEEENS_10ViewEngineIPN7cutlass6half_tEEEEEC2ERKSD_RKSI_,($_ZN7cutlass13device_kernelIN5flash19enable_sm80_to_sm89INS1_16FlashAttnBwdSm80INS1_25CollectiveMainloopBwdSm80ILi2ELi2EN4cute5tupleIJNS5_1CILi128EEES8_NS7_ILi64EEEEEENS_6half_tEfNS_4arch4Sm80ELb0ELb0ELb1ELb1ELb0ELb0ELb0ELb0ELi2ELi4ELi4ELi4ELb0EEENS1_21CollectiveEpilogueBwdISA_SB_SD_Li256ELb1ELb0ELi2EEENS1_19SingleTileSchedulerILb1ELb0ELb0ELi128EEEEEEEEEvNT_6ParamsE$_ZN4cute3eso3ESOILb1ELb0EJNS_6LayoutINS_5tupleIJNS3_IJNS_1CILi8EEENS4_ILi1EEEEEENS4_ILi4EEEEEENS3_IJNS3_IJS6_NS4_ILi0EEEEEES5_EEEEEiEEC2ERKSD_RKi - $_ZN7cutlass13device_kernelIN5flash19enable_sm80_to_sm89INS1_16FlashAttnBwdSm80INS1_25CollectiveMainloopBwdSm80ILi2ELi2EN4cute5tupleIJNS5_1CILi128EEES8_NS7_ILi64EEEEEENS_6half_tEfNS_4arch4Sm80ELb0ELb0ELb1ELb1ELb0ELb0ELb0ELb0ELi2ELi4ELi4ELi4ELb0EEENS1_21CollectiveEpilogueBwdISA_SB_SD_Li256ELb1ELb0ELi2EEENS1_19SingleTileSchedulerILb1ELb0ELb0ELi128EEEEEEEEEvNT_6ParamsE$_ZN4cute3eso3ESOILb1ELb0EJNS_6LayoutINS_5tupleIJNS3_IJNS_1CILi8EEENS4_ILi1EEEEEENS4_ILi4EEEEEENS3_IJNS3_IJS6_NS4_ILi0EEEEEES5_EEEEENS_10ViewEngineIPN7cutlass6half_tEEEEEC2ERKSD_RKSI_)
$_ZN7cutlass13device_kernelIN5flash19enable_sm80_to_sm89INS1_16FlashAttnBwdSm80INS1_25CollectiveMainloopBwdSm80ILi2ELi2EN4cute5tupleIJNS5_1CILi128EEES8_NS7_ILi64EEEEEENS_6half_tEfNS_4arch4Sm80ELb0ELb0ELb1ELb1ELb0ELb0ELb0ELb0ELi2ELi4ELi4ELi4ELb0EEENS1_21CollectiveEpilogueBwdISA_SB_SD_Li256ELb1ELb0ELi2EEENS1_19SingleTileSchedulerILb1ELb0ELb0ELi128EEEEEEEEEvNT_6ParamsE$_ZN4cute3eso3ESOILb1ELb0EJNS_6LayoutINS_5tupleIJNS3_IJNS_1CILi8EEENS4_ILi1EEEEEENS4_ILi4EEEEEENS3_IJNS3_IJS6_NS4_ILi0EEEEEES5_EEEEENS_10ViewEngineIPN7cutlass6half_tEEEEEC2ERKSD_RKSI_:
[----:B------:R-:W-:Y:S01]  /*97e0*/  IADD3 R13, R60, -c[0x0][0x20], RZ ;  /* 0x800008003c0d7a10 */ /* 0x000fe20007ffe0ff */
[----:B------:R-:W-:Y:S01]  /*97f0*/  IMAD.MOV.U32 R16, RZ, RZ, R12 ;  /* 0x000000ffff107224 */ /* 0x000fe200078e000c */
[----:B------:R-:W-:Y:S01]  /*9800*/  MOV R17, R15 ;  /* 0x0000000f00117202 */ /* 0x000fe20000000f00 */
[----:B------:R-:W-:-:S04]  /*9810*/  IMAD.MOV.U32 R15, RZ, RZ, 0x0 ;  /* 0x00000000ff0f7424 */ /* 0x000fc800078e00ff */
[----:B------:R1:W-:Y:S01]  /*9820*/  STL.64 [R13], R16 ;  /* 0x000000100d007387 */ /* 0x0003e20000100a00 */
[----:B------:R-:W-:Y:S05]  /*9830*/  RET.REL.NODEC R14 `(_ZN7cutlass13device_kernelIN5flash19enable_sm80_to_sm89INS1_16FlashAttnBwdSm80INS1_25CollectiveMainloopBwdSm80ILi2ELi2EN4cute5tupleIJNS5_1CILi128EEES8_NS7_ILi64EEEEEENS_6half_tEfNS_4arch4Sm80ELb0ELb0ELb1ELb1ELb0ELb0ELb0ELb0ELi2ELi4ELi4ELi4ELb0EEENS1_21CollectiveEpilogueBwdISA_SB_SD_Li256ELb1ELb0ELi2EEENS1_19SingleTileSchedulerILb1ELb0ELb0ELi128EEEEEEEEEvNT_6ParamsE) ;  /* 0xffff67c00e007950 */ /* 0x000fea0003c3ffff */
        .type           $_ZN7cutlass13device_kernelIN5flash19enable_sm80_to_sm89INS1_16FlashAttnBwdSm80INS1_25CollectiveMainloopBwdSm80ILi2ELi2EN4cute5tupleIJNS5_1CILi128EEES8_NS7_ILi64EEEEEENS_6half_tEfNS_4arch4Sm80ELb0ELb0ELb1ELb1ELb0ELb0ELb0ELb0ELi2ELi4ELi4ELi4ELb0EEENS1_21CollectiveEpilogueBwdISA_SB_SD_Li256ELb1ELb0ELi2EEENS1_19SingleTileSchedulerILb1ELb0ELb0ELi128EEEEEEEEEvNT_6ParamsE$_ZN4cute3eso3ESOILb1ELb0EJNS_6LayoutINS_5tupleIJNS3_IJNS_1CILi8EEENS4_ILi1EEEEEENS4_ILi4EEEEEENS3_IJNS3_IJS6_NS4_ILi0EEEEEES5_EEEEEiEEC2ERKSD_RKi,@function
        .size           $_ZN7cutlass13device_kernelIN5flash19enable_sm80_to_sm89INS1_16FlashAttnBwdSm80INS1_25CollectiveMainloopBwdSm80ILi2ELi2EN4cute5tupleIJNS5_1CILi128EEES8_NS7_ILi64EEEEEENS_6half_tEfNS_4arch4Sm80ELb0ELb0ELb1ELb1ELb0ELb0ELb0ELb0ELi2ELi4ELi4ELi4ELb0EEENS1_21CollectiveEpilogueBwdISA_SB_SD_Li256ELb1ELb0ELi2EEENS1_19SingleTileSchedulerILb1ELb0ELb0ELi128EEEEEEEEEvNT_6ParamsE$_ZN4cute3eso3ESOILb1ELb0EJNS_6LayoutINS_5tupleIJNS3_IJNS_1CILi8EEENS4_ILi1EEEEEENS4_ILi4EEEEEENS3_IJNS3_IJS6_NS4_ILi0EEEEEES5_EEEEEiEEC2ERKSD_RKi,($_ZN7cutlass13device_kernelIN5flash19enable_sm80_to_sm89INS1_16FlashAttnBwdSm80INS1_25CollectiveMainloopBwdSm80ILi2ELi2EN4cute5tupleIJNS5_1CILi128EEES8_NS7_ILi64EEEEEENS_6half_tEfNS_4arch4Sm80ELb0ELb0ELb1ELb1ELb0ELb0ELb0ELb0ELi2ELi4ELi4ELi4ELb0EEENS1_21CollectiveEpilogueBwdISA_SB_SD_Li256ELb1ELb0ELi2EEENS1_19SingleTileSchedulerILb1ELb0ELb0ELi128EEEEEEEEEvNT_6ParamsE$_ZN4cute3eso3ESOILb1ELb0EJNS_6LayoutINS_5tupleIJNS3_IJNS_1CILi8EEENS4_ILi1EEEEEENS4_ILi4EEES8_EEENS3_IJNS3_IJS6_NS4_ILi0EEEEEES5_NS4_ILi32EEEEEEEENS_10ViewEngineIPN7cutlass6half_tEEEEEC2ERKSE_RKSJ_ - $_ZN7cutlass13device_kernelIN5flash19enable_sm80_to_sm89INS1_16FlashAttnBwdSm80INS1_25CollectiveMainloopBwdSm80ILi2ELi2EN4cute5tupleIJNS5_1CILi128EEES8_NS7_ILi64EEEEEENS_6half_tEfNS_4arch4Sm80ELb0ELb0ELb1ELb1ELb0ELb0ELb0ELb0ELi2ELi4ELi4ELi4ELb0EEENS1_21CollectiveEpilogueBwdISA_SB_SD_Li256ELb1ELb0ELi2EEENS1_19SingleTileSchedulerILb1ELb0ELb0ELi128EEEEEEEEEvNT_6ParamsE$_ZN4cute3eso3ESOILb1ELb0EJNS_6LayoutINS_5tupleIJNS3_IJNS_1CILi8EEENS4_ILi1EEEEEENS4_ILi4EEEEEENS3_IJNS3_IJS6_NS4_ILi0EEEEEES5_EEEEEiEEC2ERKSD_RKi)
$_ZN7cutlass13device_kernelIN5flash19enable_sm80_to_sm89INS1_16FlashAttnBwdSm80INS1_25CollectiveMainloopBwdSm80ILi2ELi2EN4cute5tupleIJNS5_1CILi128EEES8_NS7_ILi64EEEEEENS_6half_tEfNS_4arch4Sm80ELb0ELb0ELb1ELb1ELb0ELb0ELb0ELb0ELi2ELi4ELi4ELi4ELb0EEENS1_21CollectiveEpilogueBwdISA_SB_SD_Li256ELb1ELb0ELi2EEENS1_19SingleTileSchedulerILb1ELb0ELb0ELi128EEEEEEEEEvNT_6ParamsE$_ZN4cute3eso3ESOILb1ELb0EJNS_6LayoutINS_5tupleIJNS3_IJNS_1CILi8EEENS4_ILi1EEEEEENS4_ILi4EEEEEENS3_IJNS3_IJS6_NS4_ILi0EEEEEES5_EEEEEiEEC2ERKSD_RKi:
[----:B------:R-:W-:Y:S02]  /*9840*/  IADD3 R2, R60, -c[0x0][0x20], RZ ;  /* 0x800008003c027a10 */ /* 0x000fe40007ffe0ff */
[----:B------:R-:W-:-:S03]  /*9850*/  MOV R13, 0x0 ;  /* 0x00000000000d7802 */ /* 0x000fc60000000f00 */
[----:B------:R1:W-:Y:S01]  /*9860*/  STL [R2], R3 ;  /* 0x0000000302007387 */ /* 0x0003e20000100800 */
[----:B------:R-:W-:Y:S05]  /*9870*/  RET.REL.NODEC R12 `(_ZN7cutlass13device_kernelIN5flash19enable_sm80_to_sm89INS1_16FlashAttnBwdSm80INS1_25CollectiveMainloopBwdSm80ILi2ELi2EN4cute5tupleIJNS5_1CILi128EEES8_NS7_ILi64EEEEEENS_6half_tEfNS_4arch4Sm80ELb0ELb0ELb1ELb1ELb0ELb0ELb0ELb0ELi2ELi4ELi4ELi4ELb0EEENS1_21CollectiveEpilogueBwdISA_SB_SD_Li256ELb1ELb0ELi2EEENS1_19SingleTileSchedulerILb1ELb0ELb0ELi128EEEEEEEEEvNT_6ParamsE) ;  /* 0xffff67800c007950 */ /* 0x000fea0003c3ffff */
        .type           $_ZN7cutlass13device_kernelIN5flash19enable_sm80_to_sm89INS1_16FlashAttnBwdSm80INS1_25CollectiveMainloopBwdSm80ILi2ELi2EN4cute5tupleIJNS5_1CILi128EEES8_NS7_ILi64EEEEEENS_6half_tEfNS_4arch4Sm80ELb0ELb0ELb1ELb1ELb0ELb0ELb0ELb0ELi2ELi4ELi4ELi4ELb0EEENS1_21CollectiveEpilogueBwdISA_SB_SD_Li256ELb1ELb0ELi2EEENS1_19SingleTileSchedulerILb1ELb0ELb0ELi128EEEEEEEEEvNT_6ParamsE$_ZN4cute3eso3ESOILb1ELb0EJNS_6LayoutINS_5tupleIJNS3_IJNS_1CILi8EEENS4_ILi1EEEEEENS4_ILi4EEES8_EEENS3_IJNS3_IJS6_NS4_ILi0EEEEEES5_NS4_ILi32EEEEEEEENS_10ViewEngineIPN7cutlass6half_tEEEEEC2ERKSE_RKSJ_,@function
        .size           $_ZN7cutlass13device_kernelIN5flash19enable_sm80_to_sm89INS1_16FlashAttnBwdSm80INS1_25CollectiveMainloopBwdSm80ILi2ELi2EN4cute5tupleIJNS5_1CILi128EEES8_NS7_ILi64EEEEEENS_6half_tEfNS_4arch4Sm80ELb0ELb0ELb1ELb1ELb0ELb0ELb0ELb0ELi2ELi4ELi4ELi4ELb0EEENS1_21CollectiveEpilogueBwdISA_SB_SD_Li256ELb1ELb0ELi2EEENS1_19SingleTileSchedulerILb1ELb0ELb0ELi128EEEEEEEEEvNT_6ParamsE$_ZN4cute3eso3ESOILb1ELb0EJNS_6LayoutINS_5tupleIJNS3_IJNS_1CILi8EEENS4_ILi1EEEEEENS4_ILi4EEES8_EEENS3_IJNS3_IJS6_NS4_ILi0EEEEEES5_NS4_ILi32EEEEEEEENS_10ViewEngineIPN7cutlass6half_tEEEEEC2ERKSE_RKSJ_,($_ZN7cutlass13device_kernelIN5flash19enable_sm80_to_sm89INS1_16FlashAttnBwdSm80INS1_25CollectiveMainloopBwdSm80ILi2ELi2EN4cute5tupleIJNS5_1CILi128EEES8_NS7_ILi64EEEEEENS_6half_tEfNS_4arch4Sm80ELb0ELb0ELb1ELb1ELb0ELb0ELb0ELb0ELi2ELi4ELi4ELi4ELb0EEENS1_21CollectiveEpilogueBwdISA_SB_SD_Li256ELb1ELb0ELi2EEENS1_19SingleTileSchedulerILb1ELb0ELb0ELi128EEEEEEEEEvNT_6ParamsE$_ZN4cute3eso3ESOILb1ELb0EJNS_6LayoutINS_5tupleIJNS_1CILi1EEENS3_IJNS4_ILi2EEES6_EEEEEENS3_IJNS4_ILi0EEENS3_IJNS4_ILi8EEENS4_ILi64EEEEEEEEEEENS_10ViewEngineINS_8smem_ptrIPfEEEEEEC2ERKSE_RKSJ_ - $_ZN7cutlass13device_kernelIN5flash19enable_sm80_to_sm89INS1_16FlashAttnBwdSm80INS1_25CollectiveMainloopBwdSm80ILi2ELi2EN4cute5tupleIJNS5_1CILi128EEES8_NS7_ILi64EEEEEENS_6half_tEfNS_4arch4Sm80ELb0ELb0ELb1ELb1ELb0ELb0ELb0ELb0ELi2ELi4ELi4ELi4ELb0EEENS1_21CollectiveEpilogueBwdISA_SB_SD_Li256ELb1ELb0ELi2EEENS1_19SingleTileSchedulerILb1ELb0ELb0ELi128EEEEEEEEEvNT_6ParamsE$_ZN4cute3eso3ESOILb1ELb0EJNS_6LayoutINS_5tupleIJNS3_IJNS_1CILi8EEENS4_ILi1EEEEEENS4_ILi4EEES8_EEENS3_IJNS3_IJS6_NS4_ILi0EEEEEES5_NS4_ILi32EEEEEEEENS_10ViewEngineIPN7cutlass6half_tEEEEEC2ERKSE_RKSJ_)
$_ZN7cutlass13device_kernelIN5flash19enable_sm80_to_sm89INS1_16FlashAttnBwdSm80INS1_25CollectiveMainloopBwdSm80ILi2ELi2EN4cute5tupleIJNS5_1CILi128EEES8_NS7_ILi64EEEEEENS_6half_tEfNS_4arch4Sm80ELb0ELb0ELb1ELb1ELb0ELb0ELb0ELb0ELi2ELi4ELi4ELi4ELb0EEENS1_21CollectiveEpilogueBwdISA_SB_SD_Li256ELb1ELb0ELi2EEENS1_19SingleTileSchedulerILb1ELb0ELb0ELi128EEEEEEEEEvNT_6ParamsE$_ZN4cute3eso3ESOILb1ELb0EJNS_6LayoutINS_5tupleIJNS3_IJNS_1CILi8EEENS4_ILi1EEEEEENS4_ILi4EEES8_EEENS3_IJNS3_IJS6_NS4_ILi0EEEEEES5_NS4_ILi32EEEEEEEENS_10ViewEngineIPN7cutlass6half_tEEEEEC2ERKSE_RKSJ_:
[----:B------:R-:W-:Y:S01]  /*9880*/  IADD3 R2, R60, -c[0x0][0x20], RZ ;  /* 0x800008003c027a10 */ /* 0x000fe20007ffe0ff */
[----:B------:R-:W-:Y:S01]  /*9890*/  IMAD.MOV.U32 R7, RZ, RZ, R3 ;  /* 0x000000ffff077224 */ /* 0x000fe200078e0003 */
[----:B------:R-:W-:-:S04]  /*98a0*/  MOV R5, 0x0 ;  /* 0x0000000000057802 */ /* 0x000fc80000000f00 */
[----:B------:R1:W-:Y:S01]  /*98b0*/  STL.64 [R2], R6 ;  /* 0x0000000602007387 */ /* 0x0003e20000100a00 */
[----:B------:R-:W-:Y:S05]  /*98c0*/  RET.REL.NODEC R4 `(_ZN7cutlass13device_kernelIN5flash19enable_sm80_to_sm89INS1_16FlashAttnBwdSm80INS1_25CollectiveMainloopBwdSm80ILi2ELi2EN4cute5tupleIJNS5_1CILi128EEES8_NS7_ILi64EEEEEENS_6half_tEfNS_4arch4Sm80ELb0ELb0ELb1ELb1ELb0ELb0ELb0ELb0ELi2ELi4ELi4ELi4ELb0EEENS1_21CollectiveEpilogueBwdISA_SB_SD_Li256ELb1ELb0ELi2EEENS1_19SingleTileSchedulerILb1ELb0ELb0ELi128EEEEEEEEEvNT_6ParamsE) ;  /* 0xffff673004007950 */ /* 0x000fea0003c3ffff */
        .type           $_ZN7cutlass13device_kernelIN5flash19enable_sm80_to_sm89INS1_16FlashAttnBwdSm80INS1_25CollectiveMainloopBwdSm80ILi2ELi2EN4cute5tupleIJNS5_1CILi128EEES8_NS7_ILi64EEEEEENS_6half_tEfNS_4arch4Sm80ELb0ELb0ELb1ELb1ELb0ELb0ELb0ELb0ELi2ELi4ELi4ELi4ELb0EEENS1_21CollectiveEpilogueBwdISA_SB_SD_Li256ELb1ELb0ELi2EEENS1_19SingleTileSchedulerILb1ELb0ELb0ELi128EEEEEEEEEvNT_6ParamsE$_ZN4cute3eso3ESOILb1ELb0EJNS_6LayoutINS_5tupleIJNS_1CILi1EEENS3_IJNS4_ILi2EEES6_EEEEEENS3_IJNS4_ILi0EEENS3_IJNS4_ILi8EEENS4_ILi64EEEEEEEEEEENS_10ViewEngineINS_8smem_ptrIPfEEEEEEC2ERKSE_RKSJ_,@function
        .size           $_ZN7cutlass13device_kernelIN5flash19enable_sm80_to_sm89INS1_16FlashAttnBwdSm80INS1_25CollectiveMainloopBwdSm80ILi2ELi2EN4cute5tupleIJNS5_1CILi128EEES8_NS7_ILi64EEEEEENS_6half_tEfNS_4arch4Sm80ELb0ELb0ELb1ELb1ELb0ELb0ELb0ELb0ELi2ELi4ELi4ELi4ELb0EEENS1_21CollectiveEpilogueBwdISA_SB_SD_Li256ELb1ELb0ELi2EEENS1_19SingleTileSchedulerILb1ELb0ELb0ELi128EEEEEEEEEvNT_6ParamsE$_ZN4cute3eso3ESOILb1ELb0EJNS_6LayoutINS_5tupleIJNS_1CILi1EEENS3_IJNS4_ILi2EEES6_EEEEEENS3_IJNS4_ILi0EEENS3_IJNS4_ILi8EEENS4_ILi64EEEEEEEEEEENS_10ViewEngineINS_8smem_ptrIPfEEEEEEC2ERKSE_RKSJ_,($_ZN7cutlass13device_kernelIN5flash19enable_sm80_to_sm89INS1_16FlashAttnBwdSm80INS1_25CollectiveMainloopBwdSm80ILi2ELi2EN4cute5tupleIJNS5_1CILi128EEES8_NS7_ILi64EEEEEENS_6half_tEfNS_4arch4Sm80ELb0ELb0ELb1ELb1ELb0ELb0ELb0ELb0ELi2ELi4ELi4ELi4ELb0EEENS1_21CollectiveEpilogueBwdISA_SB_SD_Li256ELb1ELb0ELi2EEENS1_19SingleTileSchedulerILb1ELb0ELb0ELi128EEEEEEEEEvNT_6ParamsE$_ZN4cute3eso3ESOILb1ELb0EJNS_6LayoutINS_5tupleIJNS_1CILi1EEENS4_ILi4EEEEEENS3_IJNS4_ILi0EEES5_EEEEENS_10ViewEngineIPfEEEEC2ERKSA_RKSD_ - $_ZN7cutlass13device_kernelIN5flash19enable_sm80_to_sm89INS1_16FlashAttnBwdSm80INS1_25CollectiveMainloopBwdSm80ILi2ELi2EN4cute5tupleIJNS5_1CILi128EEES8_NS7_ILi64EEEEEENS_6half_tEfNS_4arch4Sm80ELb0ELb0ELb1ELb1ELb0ELb0ELb0ELb0ELi2ELi4ELi4ELi4ELb0EEENS1_21CollectiveEpilogueBwdISA_SB_SD_Li256ELb1ELb0ELi2EEENS1_19SingleTileSchedulerILb1ELb0ELb0ELi128EEEEEEEEEvNT_6ParamsE$_ZN4cute3eso3ESOILb1ELb0EJNS_6LayoutINS_5tupleIJNS_1CILi1EEENS3_IJNS4_ILi2EEES6_EEEEEENS3_IJNS4_ILi0EEENS3_IJNS4_ILi8EEENS4_ILi64EEEEEEEEEEENS_10ViewEngineINS_8smem_ptrIPfEEEEEEC2ERKSE_RKSJ_)
$_ZN7cutlass13device_kernelIN5flash19enable_sm80_to_sm89INS1_16FlashAttnBwdSm80INS1_25CollectiveMainloopBwdSm80ILi2ELi2EN4cute5tupleIJNS5_1CILi128EEES8_NS7_ILi64EEEEEENS_6half_tEfNS_4arch4Sm80ELb0ELb0ELb1ELb1ELb0ELb0ELb0ELb0ELi2ELi4ELi4ELi4ELb0EEENS1_21CollectiveEpilogueBwdISA_SB_SD_Li256ELb1ELb0ELi2EEENS1_19SingleTileSchedulerILb1ELb0ELb0ELi128EEEEEEEEEvNT_6ParamsE$_ZN4cute3eso3ESOILb1ELb0EJNS_6LayoutINS_5tupleIJNS_1CILi1EEENS3_IJNS4_ILi2EEES6_EEEEEENS3_IJNS4_ILi0EEENS3_IJNS4_ILi8EEENS4_ILi64EEEEEEEEEEENS_10ViewEngineINS_8smem_ptrIPfEEEEEEC2ERKSE_RKSJ_:
[----:B------:R-:W-:Y:S01]  /*98d0*/  IADD3 R5, R60, -c[0x0][0x20], RZ ;  /* 0x800008003c057a10 */ /* 0x000fe20007ffe0ff */
[----:B------:R-:W-:Y:S01]  /*98e0*/  IMAD.MOV.U32 R10, RZ, RZ, R4 ;  /* 0x000000ffff0a7224 */ /* 0x000fe200078e0004 */
[----:B------:R-:W-:Y:S01]  /*98f0*/  MOV R11, R9 ;  /* 0x00000009000b7202 */ /* 0x000fe20000000f00 */
[----:B------:R-:W-:-:S04]  /*9900*/  IMAD.MOV.U32 R9, RZ, RZ, 0x0 ;  /* 0x00000000ff097424 */ /* 0x000fc800078e00ff */
[----:B------:R1:W-:Y:S01]  /*9910*/  STL.64 [R5], R10 ;  /* 0x0000000a05007387 */ /* 0x0003e20000100a00 */
[----:B------:R-:W-:Y:S05]  /*9920*/  RET.REL.NODEC R8 `(_ZN7cutlass13device_kernelIN5flash19enable_sm80_to_sm89INS1_16FlashAttnBwdSm80INS1_25CollectiveMainloopBwdSm80ILi2ELi2EN4cute5tupleIJNS5_1CILi128EEES8_NS7_ILi64EEEEEENS_6half_tEfNS_4arch4Sm80ELb0ELb0ELb1ELb1ELb0ELb0ELb0ELb0ELi2ELi4ELi4ELi4ELb0EEENS1_21CollectiveEpilogueBwdISA_SB_SD_Li256ELb1ELb0ELi2EEENS1_19SingleTileSchedulerILb1ELb0ELb0ELi128EEEEEEEEEvNT_6ParamsE) ;  /* 0xffff66d008007950 */ /* 0x000fea0003c3ffff */
        .type           $_ZN7cutlass13device_kernelIN5flash19enable_sm80_to_sm89INS1_16FlashAttnBwdSm80INS1_25CollectiveMainloopBwdSm80ILi2ELi2EN4cute5tupleIJNS5_1CILi128EEES8_NS7_ILi64EEEEEENS_6half_tEfNS_4arch4Sm80ELb0ELb0ELb1ELb1ELb0ELb0ELb0ELb0ELi2ELi4ELi4ELi4ELb0EEENS1_21CollectiveEpilogueBwdISA_SB_SD_Li256ELb1ELb0ELi2EEENS1_19SingleTileSchedulerILb1ELb0ELb0ELi128EEEEEEEEEvNT_6ParamsE$_ZN4cute3eso3ESOILb1ELb0EJNS_6LayoutINS_5tupleIJNS_1CILi1EEENS4_ILi4EEEEEENS3_IJNS4_ILi0EEES5_EEEEENS_10ViewEngineIPfEEEEC2ERKSA_RKSD_,@function
        .size           $_ZN7cutlass13device_kernelIN5flash19enable_sm80_to_sm89INS1_16FlashAttnBwdSm80INS1_25CollectiveMainloopBwdSm80ILi2ELi2EN4cute5tupleIJNS5_1CILi128EEES8_NS7_ILi64EEEEEENS_6half_tEfNS_4arch4Sm80ELb0ELb0ELb1ELb1ELb0ELb0ELb0ELb0ELi2ELi4ELi4ELi4ELb0EEENS1_21CollectiveEpilogueBwdISA_SB_SD_Li256ELb1ELb0ELi2EEENS1_19SingleTileSchedulerILb1ELb0ELb0ELi128EEEEEEEEEvNT_6ParamsE$_ZN4cute3eso3ESOILb1ELb0EJNS_6LayoutINS_5tupleIJNS_1CILi1EEENS4_ILi4EEEEEENS3_IJNS4_ILi0EEES5_EEEEENS_10ViewEngineIPfEEEEC2ERKSA_RKSD_,($_ZN7cutlass13device_kernelIN5flash19enable_sm80_to_sm89INS1_16FlashAttnBwdSm80INS1_25CollectiveMainloopBwdSm80ILi2ELi2EN4cute5tupleIJNS5_1CILi128EEES8_NS7_ILi64EEEEEENS_6half_tEfNS_4arch4Sm80ELb0ELb0ELb1ELb1ELb0ELb0ELb0ELb0ELi2ELi4ELi4ELi4ELb0EEENS1_21CollectiveEpilogueBwdISA_SB_SD_Li256ELb1ELb0ELi2EEENS1_19SingleTileSchedulerILb1ELb0ELb0ELi128EEEEEEEEEvNT_6ParamsE$_ZN4cute3eso3ESOILb1ELb0EJNS_6LayoutINS_5tupleIJNS_1CILi4EEEEEENS3_IJNS4_ILi1EEEEEEEENS_10ViewEngineIPfEEEEC2ERKS9_RKSC_ - $_ZN7cutlass13device_kernelIN5flash19enable_sm80_to_sm89INS1_16FlashAttnBwdSm80INS1_25CollectiveMainloopBwdSm80ILi2ELi2EN4cute5tupleIJNS5_1CILi128EEES8_NS7_ILi64EEEEEENS_6half_tEfNS_4arch4Sm80ELb0ELb0ELb1ELb1ELb0ELb0ELb0ELb0ELi2ELi4ELi4ELi4ELb0EEENS1_21CollectiveEpilogueBwdISA_SB_SD_Li256ELb1ELb0ELi2EEENS1_19SingleTileSchedulerILb1ELb0ELb0ELi128EEEEEEEEEvNT_6ParamsE$_ZN4cute3eso3ESOILb1ELb0EJNS_6LayoutINS_5tupleIJNS_1CILi1EEENS4_ILi4EEEEEENS3_IJNS4_ILi0EEES5_EEEEENS_10ViewEngineIPfEEEEC2ERKSA_RKSD_)
$_ZN7cutlass13device_kernelIN5flash19enable_sm80_to_sm89INS1_16FlashAttnBwdSm80INS1_25CollectiveMainloopBwdSm80ILi2ELi2EN4cute5tupleIJNS5_1CILi128EEES8_NS7_ILi64EEEEEENS_6half_tEfNS_4arch4Sm80ELb0ELb0ELb1ELb1ELb0ELb0ELb0ELb0ELi2ELi4ELi4ELi4ELb0EEENS1_21CollectiveEpilogueBwdISA_SB_SD_Li256ELb1ELb0ELi2EEENS1_19SingleTileSchedulerILb1ELb0ELb0ELi128EEEEEEEEEvNT_6ParamsE$_ZN4cute3eso3ESOILb1ELb0EJNS_6LayoutINS_5tupleIJNS_1CILi1EEENS4_ILi4EEEEEENS3_IJNS4_ILi0EEES5_EEEEENS_10ViewEngineIPfEEEEC2ERKSA_RKSD_:
[----:B------:R-:W-:Y:S01]  /*9930*/  IADD3 R7, R60, -c[0x0][0x20], RZ ;  /* 0x800008003c077a10 */ /* 0x000fe20007ffe0ff */
[----:B------:R-:W-:Y:S01]  /*9940*/  IMAD.MOV.U32 R10, RZ, RZ, R2 ;  /* 0x000000ffff0a7224 */ /* 0x000fe200078e0002 */
[----:B------:R-:W-:Y:S01]  /*9950*/  MOV R11, R9 ;  /* 0x00000009000b7202 */ /* 0x000fe20000000f00 */
[----:B------:R-:W-:-:S04]  /*9960*/  IMAD.MOV.U32 R9, RZ, RZ, 0x0 ;  /* 0x00000000ff097424 */ /* 0x000fc800078e00ff */
[----:B------:R1:W-:Y:S01]  /*9970*/  STL.64 [R7], R10 ;  /* 0x0000000a07007387 */ /* 0x0003e20000100a00 */
[----:B------:R-:W-:Y:S05]  /*9980*/  RET.REL.NODEC R8 `(_ZN7cutlass13device_kernelIN5flash19enable_sm80_to_sm89INS1_16FlashAttnBwdSm80INS1_25CollectiveMainloopBwdSm80ILi2ELi2EN4cute5tupleIJNS5_1CILi128EEES8_NS7_ILi64EEEEEENS_6half_tEfNS_4arch4Sm80ELb0ELb0ELb1ELb1ELb0ELb0ELb0ELb0ELi2ELi4ELi4ELi4ELb0EEENS1_21CollectiveEpilogueBwdISA_SB_SD_Li256ELb1ELb0ELi2EEENS1_19SingleTileSchedulerILb1ELb0ELb0ELi128EEEEEEEEEvNT_6ParamsE) ;  /* 0xffff667008007950 */ /* 0x000fea0003c3ffff */
        .type           $_ZN7cutlass13device_kernelIN5flash19enable_sm80_to_sm89INS1_16FlashAttnBwdSm80INS1_25CollectiveMainloopBwdSm80ILi2ELi2EN4cute5tupleIJNS5_1CILi128EEES8_NS7_ILi64EEEEEENS_6half_tEfNS_4arch4Sm80ELb0ELb0ELb1ELb1ELb0ELb0ELb0ELb0ELi2ELi4ELi4ELi4ELb0EEENS1_21CollectiveEpilogueBwdISA_SB_SD_Li256ELb1ELb0ELi2EEENS1_19SingleTileSchedulerILb1ELb0ELb0ELi128EEEEEEEEEvNT_6ParamsE$_ZN4cute3eso3ESOILb1ELb0EJNS_6LayoutINS_5tupleIJNS_1CILi4EEEEEENS3_IJNS4_ILi1EEEEEEEENS_10ViewEngineIPfEEEEC2ERKS9_RKSC_,@function
        .size           $_ZN7cutlass13device_kernelIN5flash19enable_sm80_to_sm89INS1_16FlashAttnBwdSm80INS1_25CollectiveMainloopBwdSm80ILi2ELi2EN4cute5tupleIJNS5_1CILi128EEES8_NS7_ILi64EEEEEENS_6half_tEfNS_4arch4Sm80ELb0ELb0ELb1ELb1ELb0ELb0ELb0ELb0ELi2ELi4ELi4ELi4ELb0EEENS1_21CollectiveEpilogueBwdISA_SB_SD_Li256ELb1ELb0ELi2EEENS1_19SingleTileSchedulerILb1ELb0ELb0ELi128EEEEEEEEEvNT_6ParamsE$_ZN4cute3eso3ESOILb1ELb0EJNS_6LayoutINS_5tupleIJNS_1CILi4EEEEEENS3_IJNS4_ILi1EEEEEEEENS_10ViewEngineIPfEEEEC2ERKS9_RKSC_,($_ZN7cutlass13device_kernelIN5flash19enable_sm80_to_sm89INS1_16FlashAttnBwdSm80INS1_25CollectiveMainloopBwdSm80ILi2ELi2EN4cute5tupleIJNS5_1CILi128EEES8_NS7_ILi64EEEEEENS_6half_tEfNS_4arch4Sm80ELb0ELb0ELb1ELb1ELb0ELb0ELb0ELb0ELi2ELi4ELi4ELi4ELb0EEENS1_21CollectiveEpilogueBwdISA_SB_SD_Li256ELb1ELb0ELi2EEENS1_19SingleTileSchedulerILb1ELb0ELb0ELi128EEEEEEEEEvNT_6ParamsE$_ZN4cute5tupleIJNS0_IJNS0_IJNS0_IJNS_1CILi8EEENS1_ILi1EEEEEENS0_IJS3_S3_EEEEEENS0_IJS3_NS1_ILi2EEEEEEEEENS0_IJNS0_IJNS0_IJS3_NS1_ILi0EEEEEENS0_IJSA_SA_EEEEEENS0_IJSA_iEEEEEEEEC2ERKS9_RKSF_ - $_ZN7cutlass13device_kernelIN5flash19enable_sm80_to_sm89INS1_16FlashAttnBwdSm80INS1_25CollectiveMainloopBwdSm80ILi2ELi2EN4cute5tupleIJNS5_1CILi128EEES8_NS7_ILi64EEEEEENS_6half_tEfNS_4arch4Sm80ELb0ELb0ELb1ELb1ELb0ELb0ELb0ELb0ELi2ELi4ELi4ELi4ELb0EEENS1_21CollectiveEpilogueBwdISA_SB_SD_Li256ELb1ELb0ELi2EEENS1_19SingleTileSchedulerILb1ELb0ELb0ELi128EEEEEEEEEvNT_6ParamsE$_ZN4cute3eso3ESOILb1ELb0EJNS_6LayoutINS_5tupleIJNS_1CILi4EEEEEENS3_IJNS4_ILi1EEEEEEEENS_10ViewEngineIPfEEEEC2ERKS9_RKSC_)
$_ZN7cutlass13device_kernelIN5flash19enable_sm80_to_sm89INS1_16FlashAttnBwdSm80INS1_25CollectiveMainloopBwdSm80ILi2ELi2EN4cute5tupleIJNS5_1CILi128EEES8_NS7_ILi64EEEEEENS_6half_tEfNS_4arch4Sm80ELb0ELb0ELb1ELb1ELb0ELb0ELb0ELb0ELi2ELi4ELi4ELi4ELb0EEENS1_21CollectiveEpilogueBwdISA_SB_SD_Li256ELb1ELb0ELi2EEENS1_19SingleTileSchedulerILb1ELb0ELb0ELi128EEEEEEEEEvNT_6ParamsE$_ZN4cute3eso3ESOILb1ELb0EJNS_6LayoutINS_5tupleIJNS_1CILi4EEEEEENS3_IJNS4_ILi1EEEEEEEENS_10ViewEngineIPfEEEEC2ERKS9_RKSC_:
[----:B------:R-:W-:Y:S01]  /*9990*/  IADD3 R5, R60, -c[0x0][0x20], RZ ;  /* 0x800008003c057a10 */ /* 0x000fe20007ffe0ff */
[----:B------:R-:W-:Y:S01]  /*99a0*/  IMAD.MOV.U32 R12, RZ, RZ, R4 ;  /* 0x000000ffff0c7224 */ /* 0x000fe200078e0004 */
[----:B------:R-:W-:Y:S01]  /*99b0*/  MOV R13, R7 ;  /* 0x00000007000d7202 */ /* 0x000fe20000000f00 */
[----:B------:R-:W-:-:S04]  /*99c0*/  IMAD.MOV.U32 R9, RZ, RZ, 0x0 ;  /* 0x00000000ff097424 */ /* 0x000fc800078e00ff */
[----:B------:R1:W-:Y:S01]  /*99d0*/  STL.64 [R5], R12 ;  /* 0x0000000c05007387 */ /* 0x0003e20000100a00 */
[----:B------:R-:W-:Y:S05]  /*99e0*/  RET.REL.NODEC R8 `(_ZN7cutlass13device_kernelIN5flash19enable_sm80_to_sm89INS1_16FlashAttnBwdSm80INS1_25CollectiveMainloopBwdSm80ILi2ELi2EN4cute5tupleIJNS5_1CILi128EEES8_NS7_ILi64EEEEEENS_6half_tEfNS_4arch4Sm80ELb0ELb0ELb1ELb1ELb0ELb0ELb0ELb0ELi2ELi4ELi4ELi4ELb0EEENS1_21CollectiveEpilogueBwdISA_SB_SD_Li256ELb1ELb0ELi2EEENS1_19SingleTileSchedulerILb1ELb0ELb0ELi128EEEEEEEEEvNT_6ParamsE) ;  /* 0xffff661008007950 */ /* 0x000fea0003c3ffff */
        .type           $_ZN7cutlass13device_kernelIN5flash19enable_sm80_to_sm89INS1_16FlashAttnBwdSm80INS1_25CollectiveMainloopBwdSm80ILi2ELi2EN4cute5tupleIJNS5_1CILi128EEES8_NS7_ILi64EEEEEENS_6half_tEfNS_4arch4Sm80ELb0ELb0ELb1ELb1ELb0ELb0ELb0ELb0ELi2ELi4ELi4ELi4ELb0EEENS1_21CollectiveEpilogueBwdISA_SB_SD_Li256ELb1ELb0ELi2EEENS1_19SingleTileSchedulerILb1ELb0ELb0ELi128EEEEEEEEEvNT_6ParamsE$_ZN4cute5tupleIJNS0_IJNS0_IJNS0_IJNS_1CILi8EEENS1_ILi1EEEEEENS0_IJS3_S3_EEEEEENS0_IJS3_NS1_ILi2EEEEEEEEENS0_IJNS0_IJNS0_IJS3_NS1_ILi0EEEEEENS0_IJSA_SA_EEEEEENS0_IJSA_iEEEEEEEEC2ERKS9_RKSF_,@function
        .size           $_ZN7cutlass13device_kernelIN5flash19enable_sm80_to_sm89INS1_16FlashAttnBwdSm80INS1_25CollectiveMainloopBwdSm80ILi2ELi2EN4cute5tupleIJNS5_1CILi128EEES8_NS7_ILi64EEEEEENS_6half_tEfNS_4arch4Sm80ELb0ELb0ELb1ELb1ELb0ELb0ELb0ELb0ELi2ELi4ELi4ELi4ELb0EEENS1_21CollectiveEpilogueBwdISA_SB_SD_Li256ELb1ELb0ELi2EEENS1_19SingleTileSchedulerILb1ELb0ELb0ELi128EEEEEEEEEvNT_6ParamsE$_ZN4cute5tupleIJNS0_IJNS0_IJNS0_IJNS_1CILi8EEENS1_ILi1EEEEEENS0_IJS3_S3_EEEEEENS0_IJS3_NS1_ILi2EEEEEEEEENS0_IJNS0_IJNS0_IJS3_NS1_ILi0EEEEEENS0_IJSA_SA_EEEEEENS0_IJSA_iEEEEEEEEC2ERKS9_RKSF_,($_ZN7cutlass13device_kernelIN5flash19enable_sm80_to_sm89INS1_16FlashAttnBwdSm80INS1_25CollectiveMainloopBwdSm80ILi2ELi2EN4cute5tupleIJNS5_1CILi128EEES8_NS7_ILi64EEEEEENS_6half_tEfNS_4arch4Sm80ELb0ELb0ELb1ELb1ELb0ELb0ELb0ELb0ELi2ELi4ELi4ELi4ELb0EEENS1_21CollectiveEpilogueBwdISA_SB_SD_Li256ELb1ELb0ELi2EEENS1_19SingleTileSchedulerILb1ELb0ELb0ELi128EEEEEEEEEvNT_6ParamsE$_ZN4cute5tupleIJNS0_IJNS0_IJNS0_IJNS_1CILi8EEENS1_ILi1EEEEEES3_EEENS0_IJNS0_IJS3_S3_EEENS1_ILi2EEEEEEEEENS0_IJNS0_IJNS0_IJS3_NS1_ILi0EEEEEESA_EEENS0_IJNS0_IJSA_SA_EEEiEEEEEEEEC2ERKS9_RKSF_ - $_ZN7cutlass13device_kernelIN5flash19enable_sm80_to_sm89INS1_16FlashAttnBwdSm80INS1_25CollectiveMainloopBwdSm80ILi2ELi2EN4cute5tupleIJNS5_1CILi128EEES8_NS7_ILi64EEEEEENS_6half_tEfNS_4arch4Sm80ELb0ELb0ELb1ELb1ELb0ELb0ELb0ELb0ELi2ELi4ELi4ELi4ELb0EEENS1_21CollectiveEpilogueBwdISA_SB_SD_Li256ELb1ELb0ELi2EEENS1_19SingleTileSchedulerILb1ELb0ELb0ELi128EEEEEEEEEvNT_6ParamsE$_ZN4cute5tupleIJNS0_IJNS0_IJNS0_IJNS_1CILi8EEENS1_ILi1EEEEEENS0_IJS3_S3_EEEEEENS0_IJS3_NS1_ILi2EEEEEEEEENS0_IJNS0_IJNS0_IJS3_NS1_ILi0EEEEEENS0_IJSA_SA_EEEEEENS0_IJSA_iEEEEEEEEC2ERKS9_RKSF_)
$_ZN7cutlass13device_kernelIN5flash19enable_sm80_to_sm89INS1_16FlashAttnBwdSm80INS1_25CollectiveMainloopBwdSm80ILi2ELi2EN4cute5tupleIJNS5_1CILi128EEES8_NS7_ILi64EEEEEENS_6half_tEfNS_4arch4Sm80ELb0ELb0ELb1ELb1ELb0ELb0ELb0ELb0ELi2ELi4ELi4ELi4ELb0EEENS1_21CollectiveEpilogueBwdISA_SB_SD_Li256ELb1ELb0ELi2EEENS1_19SingleTileSchedulerILb1ELb0ELb0ELi128EEEEEEEEEvNT_6ParamsE$_ZN4cute5tupleIJNS0_IJNS0_IJNS0_IJNS_1CILi8EEENS1_ILi1EEEEEENS0_IJS3_S3_EEEEEENS0_IJS3_NS1_ILi2EEEEEEEEENS0_IJNS0_IJNS0_IJS3_NS1_ILi0EEEEEENS0_IJSA_SA_EEEEEENS0_IJSA_iEEEEEEEEC2ERKS9_RKSF_:
[----:B------:R-:W-:Y:S02]  /*99f0*/  IADD3 R10, R83, -c[0x0][0x20], RZ ;  /* 0x80000800530a7a10 */ /* 0x000fe40007ffe0ff */
[----:B------:R-:W-:-:S03]  /*9a00*/  MOV R13, 0x0 ;  /* 0x00000000000d7802 */ /* 0x000fc60000000f00 */
[----:B------:R1:W-:Y:S01]  /*9a10*/  STL [R10], R11 ;  /* 0x0000000b0a007387 */ /* 0x0003e20000100800 */
[----:B------:R-:W-:Y:S05]  /*9a20*/  RET.REL.NODEC R12 `(_ZN7cutlass13device_kernelIN5flash19enable_sm80_to_sm89INS1_16FlashAttnBwdSm80INS1_25CollectiveMainloopBwdSm80ILi2ELi2EN4cute5tupleIJNS5_1CILi128EEES8_NS7_ILi64EEEEEENS_6half_tEfNS_4arch4Sm80ELb0ELb0ELb1ELb1ELb0ELb0ELb0ELb0ELi2ELi4ELi4ELi4ELb0EEENS1_21CollectiveEpilogueBwdISA_SB_SD_Li256ELb1ELb0ELi2EEENS1_19SingleTileSchedulerILb1ELb0ELb0ELi128EEEEEEEEEvNT_6ParamsE) ;  /* 0xffff65d00c007950 */ /* 0x000fea0003c3ffff */
        .type           $_ZN7cutlass13device_kernelIN5flash19enable_sm80_to_sm89INS1_16FlashAttnBwdSm80INS1_25CollectiveMainloopBwdSm80ILi2ELi2EN4cute5tupleIJNS5_1CILi128EEES8_NS7_ILi64EEEEEENS_6half_tEfNS_4arch4Sm80ELb0ELb0ELb1ELb1ELb0ELb0ELb0ELb0ELi2ELi4ELi4ELi4ELb0EEENS1_21CollectiveEpilogueBwdISA_SB_SD_Li256ELb1ELb0ELi2EEENS1_19SingleTileSchedulerILb1ELb0ELb0ELi128EEEEEEEEEvNT_6ParamsE$_ZN4cute5tupleIJNS0_IJNS0_IJNS0_IJNS_1CILi8EEENS1_ILi1EEEEEES3_EEENS0_IJNS0_IJS3_S3_EEENS1_ILi2EEEEEEEEENS0_IJNS0_IJNS0_IJS3_NS1_ILi0EEEEEESA_EEENS0_IJNS0_IJSA_SA_EEEiEEEEEEEEC2ERKS9_RKSF_,@function
        .size           $_ZN7cutlass13device_kernelIN5flash19enable_sm80_to_sm89INS1_16FlashAttnBwdSm80INS1_25CollectiveMainloopBwdSm80ILi2ELi2EN4cute5tupleIJNS5_1CILi128EEES8_NS7_ILi64EEEEEENS_6half_tEfNS_4arch4Sm80ELb0ELb0ELb1ELb1ELb0ELb0ELb0ELb0ELi2ELi4ELi4ELi4ELb0EEENS1_21CollectiveEpilogueBwdISA_SB_SD_Li256ELb1ELb0ELi2EEENS1_19SingleTileSchedulerILb1ELb0ELb0ELi128EEEEEEEEEvNT_6ParamsE$_ZN4cute5tupleIJNS0_IJNS0_IJNS0_IJNS_1CILi8EEENS1_ILi1EEEEEES3_EEENS0_IJNS0_IJS3_S3_EEENS1_ILi2EEEEEEEEENS0_IJNS0_IJNS0_IJS3_NS1_ILi0EEEEEESA_EEENS0_IJNS0_IJSA_SA_EEEiEEEEEEEEC2ERKS9_RKSF_,($_ZN7cutlass13device_kernelIN5flash19enable_sm80_to_sm89INS1_16FlashAttnBwdSm80INS1_25CollectiveMainloopBwdSm80ILi2ELi2EN4cute5tupleIJNS5_1CILi128EEES8_NS7_ILi64EEEEEENS_6half_tEfNS_4arch4Sm80ELb0ELb0ELb1ELb1ELb0ELb0ELb0ELb0ELi2ELi4ELi4ELi4ELb0EEENS1_21CollectiveEpilogueBwdISA_SB_SD_Li256ELb1ELb0ELi2EEENS1_19SingleTileSchedulerILb1ELb0ELb0ELi128EEEEEEEEEvNT_6ParamsE$_ZN4cute5tupleIJNS0_IJNS0_IJNS_1CILi1EEENS0_IJS2_NS1_ILi2EEES3_EEEEEES3_NS0_IJS3_S3_EEEEEENS0_IJNS0_IJNS1_ILi0EEENS0_IJS2_NS1_ILi256EEEiEEEEEENS1_ILi2048EEENS0_IJiNS1_ILi4096EEEEEEEEEEEC2ERKS7_RKSF_ - $_ZN7cutlass13device_kernelIN5flash19enable_sm80_to_sm89INS1_16FlashAttnBwdSm80INS1_25CollectiveMainloopBwdSm80ILi2ELi2EN4cute5tupleIJNS5_1CILi128EEES8_NS7_ILi64EEEEEENS_6half_tEfNS_4arch4Sm80ELb0ELb0ELb1ELb1ELb0ELb0ELb0ELb0ELi2ELi4ELi4ELi4ELb0EEENS1_21CollectiveEpilogueBwdISA_SB_SD_Li256ELb1ELb0ELi2EEENS1_19SingleTileSchedulerILb1ELb0ELb0ELi128EEEEEEEEEvNT_6ParamsE$_ZN4cute5tupleIJNS0_IJNS0_IJNS0_IJNS_1CILi8EEENS1_ILi1EEEEEES3_EEENS0_IJNS0_IJS3_S3_EEENS1_ILi2EEEEEEEEENS0_IJNS0_IJNS0_IJS3_NS1_ILi0EEEEEESA_EEENS0_IJNS0_IJSA_SA_EEEiEEEEEEEEC2ERKS9_RKSF_)
$_ZN7cutlass13device_kernelIN5flash19enable_sm80_to_sm89INS1_16FlashAttnBwdSm80INS1_25CollectiveMainloopBwdSm80ILi2ELi2EN4cute5tupleIJNS5_1CILi128EEES8_NS7_ILi64EEEEEENS_6half_tEfNS_4arch4Sm80ELb0ELb0ELb1ELb1ELb0ELb0ELb0ELb0ELi2ELi4ELi4ELi4ELb0EEENS1_21CollectiveEpilogueBwdISA_SB_SD_Li256ELb1ELb0ELi2EEENS1_19SingleTileSchedulerILb1ELb0ELb0ELi128EEEEEEEEEvNT_6ParamsE$_ZN4cute5tupleIJNS0_IJNS0_IJNS0_IJNS_1CILi8EEENS1_ILi1EEEEEES3_EEENS0_IJNS0_IJS3_S3_EEENS1_ILi2EEEEEEEEENS0_IJNS0_IJNS0_IJS3_NS1_ILi0EEEEEESA_EEENS0_IJNS0_IJSA_SA_EEEiEEEEEEEEC2ERKS9_RKSF_:
[----:B------:R-:W-:Y:S02]  /*9a30*/  IADD3 R10, R82, -c[0x0][0x20], RZ ;  /* 0x80000800520a7a10 */ /* 0x000fe40007ffe0ff */
[----:B------:R-:W-:-:S03]  /*9a40*/  MOV R13, 0x0 ;  /* 0x00000000000d7802 */ /* 0x000fc60000000f00 */
[----:B------:R1:W-:Y:S01]  /*9a50*/  STL [R10], R11 ;  /* 0x0000000b0a007387 */ /* 0x0003e20000100800 */
[----:B------:R-:W-:Y:S05]  /*9a60*/  RET.REL.NODEC R12 `(_ZN7cutlass13device_kernelIN5flash19enable_sm80_to_sm89INS1_16FlashAttnBwdSm80INS1_25CollectiveMainloopBwdSm80ILi2ELi2EN4cute5tupleIJNS5_1CILi128EEES8_NS7_ILi64EEEEEENS_6half_tEfNS_4arch4Sm80ELb0ELb0ELb1ELb1ELb0ELb0ELb0ELb0ELi2ELi4ELi4ELi4ELb0EEENS1_21CollectiveEpilogueBwdISA_SB_SD_Li256ELb1ELb0ELi2EEENS1_19SingleTileSchedulerILb1ELb0ELb0ELi128EEEEEEEEEvNT_6ParamsE) ;  /* 0xffff65900c007950 */ /* 0x000fea0003c3ffff */
        .type           $_ZN7cutlass13device_kernelIN5flash19enable_sm80_to_sm89INS1_16FlashAttnBwdSm80INS1_25CollectiveMainloopBwdSm80ILi2ELi2EN4cute5tupleIJNS5_1CILi128EEES8_NS7_ILi64EEEEEENS_6half_tEfNS_4arch4Sm80ELb0ELb0ELb1ELb1ELb0ELb0ELb0ELb0ELi2ELi4ELi4ELi4ELb0EEENS1_21CollectiveEpilogueBwdISA_SB_SD_Li256ELb1ELb0ELi2EEENS1_19SingleTileSchedulerILb1ELb0ELb0ELi128EEEEEEEEEvNT_6ParamsE$_ZN4cute5tupleIJNS0_IJNS0_IJNS_1CILi1EEENS0_IJS2_NS1_ILi2EEES3_EEEEEES3_NS0_IJS3_S3_EEEEEENS0_IJNS0_IJNS1_ILi0EEENS0_IJS2_NS1_ILi256EEEiEEEEEENS1_ILi2048EEENS0_IJiNS1_ILi4096EEEEEEEEEEEC2ERKS7_RKSF_,@function
        .size           $_ZN7cutlass13device_kernelIN5flash19enable_sm80_to_sm89INS1_16FlashAttnBwdSm80INS1_25CollectiveMainloopBwdSm80ILi2ELi2EN4cute5tupleIJNS5_1CILi128EEES8_NS7_ILi64EEEEEENS_6half_tEfNS_4arch4Sm80ELb0ELb0ELb1ELb1ELb0ELb0ELb0ELb0ELi2ELi4ELi4ELi4ELb0EEENS1_21CollectiveEpilogueBwdISA_SB_SD_Li256ELb1ELb0ELi2EEENS1_19SingleTileSchedulerILb1ELb0ELb0ELi128EEEEEEEEEvNT_6ParamsE$_ZN4cute5tupleIJNS0_IJNS0_IJNS_1CILi1EEENS0_IJS2_NS1_ILi2EEES3_EEEEEES3_NS0_IJS3_S3_EEEEEENS0_IJNS0_IJNS1_ILi0EEENS0_IJS2_NS1_ILi256EEEiEEEEEENS1_ILi2048EEENS0_IJiNS1_ILi4096EEEEEEEEEEEC2ERKS7_RKSF_,($_ZN7cutlass13device_kernelIN5flash19enable_sm80_to_sm89INS1_16FlashAttnBwdSm80INS1_25CollectiveMainloopBwdSm80ILi2ELi2EN4cute5tupleIJNS5_1CILi128EEES8_NS7_ILi64EEEEEENS_6half_tEfNS_4arch4Sm80ELb0ELb0ELb1ELb1ELb0ELb0ELb0ELb0ELi2ELi4ELi4ELi4ELb0EEENS1_21CollectiveEpilogueBwdISA_SB_SD_Li256ELb1ELb0ELi2EEENS1_19SingleTileSchedulerILb1ELb0ELb0ELi128EEEEEEEEEvNT_6ParamsE$_ZN4cute5tupleIJNS0_IJNS0_IJNS_1CILi2EEES2_EEENS1_ILi8EEES3_EEENS0_IJNS0_IJNS1_ILi1EEEiEEENS1_ILi1024EEENS0_IJiiEEEEEEEEC2ERKS5_RKSA_ - $_ZN7cutlass13device_kernelIN5flash19enable_sm80_to_sm89INS1_16FlashAttnBwdSm80INS1_25CollectiveMainloopBwdSm80ILi2ELi2EN4cute5tupleIJNS5_1CILi128EEES8_NS7_ILi64EEEEEENS_6half_tEfNS_4arch4Sm80ELb0ELb0ELb1ELb1ELb0ELb0ELb0ELb0ELi2ELi4ELi4ELi4ELb0EEENS1_21CollectiveEpilogueBwdISA_SB_SD_Li256ELb1ELb0ELi2EEENS1_19SingleTileSchedulerILb1ELb0ELb0ELi128EEEEEEEEEvNT_6ParamsE$_ZN4cute5tupleIJNS0_IJNS0_IJNS_1CILi1EEENS0_IJS2_NS1_ILi2EEES3_EEEEEES3_NS0_IJS3_S3_EEEEEENS0_IJNS0_IJNS1_ILi0EEENS0_IJS2_NS1_ILi256EEEiEEEEEENS1_ILi2048EEENS0_IJiNS1_ILi4096EEEEEEEEEEEC2ERKS7_RKSF_)
$_ZN7cutlass13device_kernelIN5flash19enable_sm80_to_sm89INS1_16FlashAttnBwdSm80INS1_25CollectiveMainloopBwdSm80ILi2ELi2EN4cute5tupleIJNS5_1CILi128EEES8_NS7_ILi64EEEEEENS_6half_tEfNS_4arch4Sm80ELb0ELb0ELb1ELb1ELb0ELb0ELb0ELb0ELi2ELi4ELi4ELi4ELb0EEENS1_21CollectiveEpilogueBwdISA_SB_SD_Li256ELb1ELb0ELi2EEENS1_19SingleTileSchedulerILb1ELb0ELb0ELi128EEEEEEEEEvNT_6ParamsE$_ZN4cute5tupleIJNS0_IJNS0_IJNS_1CILi1EEENS0_IJS2_NS1_ILi2EEES3_EEEEEES3_NS0_IJS3_S3_EEEEEENS0_IJNS0_IJNS1_ILi0EEENS0_IJS2_NS1_ILi256EEEiEEEEEENS1_ILi2048EEENS0_IJiNS1_ILi4096EEEEEEEEEEEC2ERKS7_RKSF_:
[----:B------:R-:W-:Y:S01]  /*9a70*/  IADD3 R2, R69, -c[0x0][0x20], RZ ;  /* 0x8000080045027a10 */ /* 0x000fe20007ffe0ff */
[----:B------:R-:W-:Y:S01]  /*9a80*/  IMAD.MOV.U32 R22, RZ, RZ, R18 ;  /* 0x000000ffff167224 */ /* 0x000fe200078e0012 */
[----:B------:R-:W-:-:S03]  /*9a90*/  MOV R23, 0x0 ;  /* 0x0000000000177802 */ /* 0x000fc60000000f00 */
[----:B------:R1:W-:Y:S04]  /*9aa0*/  STL [R2], R21 ;  /* 0x0000001502007387 */ /* 0x0003e80000100800 */
[----:B------:R1:W-:Y:S01]  /*9ab0*/  STL [R2+0x4], R3 ;  /* 0x0000040302007387 */ /* 0x0003e20000100800 */
[----:B------:R-:W-:Y:S05]  /*9ac0*/  RET.REL.NODEC R22 `(_ZN7cutlass13device_kernelIN5flash19enable_sm80_to_sm89INS1_16FlashAttnBwdSm80INS1_25CollectiveMainloopBwdSm80ILi2ELi2EN4cute5tupleIJNS5_1CILi128EEES8_NS7_ILi64EEEEEENS_6half_tEfNS_4arch4Sm80ELb0ELb0ELb1ELb1ELb0ELb0ELb0ELb0ELi2ELi4ELi4ELi4ELb0EEENS1_21CollectiveEpilogueBwdISA_SB_SD_Li256ELb1ELb0ELi2EEENS1_19SingleTileSchedulerILb1ELb0ELb0ELi128EEEEEEEEEvNT_6ParamsE) ;  /* 0xffff653016007950 */ /* 0x000fea0003c3ffff */
        .type           $_ZN7cutlass13device_kernelIN5flash19enable_sm80_to_sm89INS1_16FlashAttnBwdSm80INS1_25CollectiveMainloopBwdSm80ILi2ELi2EN4cute5tupleIJNS5_1CILi128EEES8_NS7_ILi64EEEEEENS_6half_tEfNS_4arch4Sm80ELb0ELb0ELb1ELb1ELb0ELb0ELb0ELb0ELi2ELi4ELi4ELi4ELb0EEENS1_21CollectiveEpilogueBwdISA_SB_SD_Li256ELb1ELb0ELi2EEENS1_19SingleTileSchedulerILb1ELb0ELb0ELi128EEEEEEEEEvNT_6ParamsE$_ZN4cute5tupleIJNS0_IJNS0_IJNS_1CILi2EEES2_EEENS1_ILi8EEES3_EEENS0_IJNS0_IJNS1_ILi1EEEiEEENS1_ILi1024EEENS0_IJiiEEEEEEEEC2ERKS5_RKSA_,@function
        .size           $_ZN7cutlass13device_kernelIN5flash19enable_sm80_to_sm89INS1_16FlashAttnBwdSm80INS1_25CollectiveMainloopBwdSm80ILi2ELi2EN4cute5tupleIJNS5_1CILi128EEES8_NS7_ILi64EEEEEENS_6half_tEfNS_4arch4Sm80ELb0ELb0ELb1ELb1ELb0ELb0ELb0ELb0ELi2ELi4ELi4ELi4ELb0EEENS1_21CollectiveEpilogueBwdISA_SB_SD_Li256ELb1ELb0ELi2EEENS1_19SingleTileSchedulerILb1ELb0ELb0ELi128EEEEEEEEEvNT_6ParamsE$_ZN4cute5tupleIJNS0_IJNS0_IJNS_1CILi2EEES2_EEENS1_ILi8EEES3_EEENS0_IJNS0_IJNS1_ILi1EEEiEEENS1_ILi1024EEENS0_IJiiEEEEEEEEC2ERKS5_RKSA_,($_ZN7cutlass13device_kernelIN5flash19enable_sm80_to_sm89INS1_16FlashAttnBwdSm80INS1_25CollectiveMainloopBwdSm80ILi2ELi2EN4cute5tupleIJNS5_1CILi128EEES8_NS7_ILi64EEEEEENS_6half_tEfNS_4arch4Sm80ELb0ELb0ELb1ELb1ELb0ELb0ELb0ELb0ELi2ELi4ELi4ELi4ELb0EEENS1_21CollectiveEpilogueBwdISA_SB_SD_Li256ELb1ELb0ELi2EEENS1_19SingleTileSchedulerILb1ELb0ELb0ELi128EEEEEEEEEvNT_6ParamsE$_ZN4cute5tupleIJNS0_IJNS0_IJNS_1CILi2EEES2_EEES3_NS1_ILi8EEEEEENS0_IJNS0_IJiNS1_ILi512EEEEEENS0_IJiiEEENS1_ILi1024EEEEEEEEC2ERKS5_RKSA_ - $_ZN7cutlass13device_kernelIN5flash19enable_sm80_to_sm89INS1_16FlashAttnBwdSm80INS1_25CollectiveMainloopBwdSm80ILi2ELi2EN4cute5tupleIJNS5_1CILi128EEES8_NS7_ILi64EEEEEENS_6half_tEfNS_4arch4Sm80ELb0ELb0ELb1ELb1ELb0ELb0ELb0ELb0ELi2ELi4ELi4ELi4ELb0EEENS1_21CollectiveEpilogueBwdISA_SB_SD_Li256ELb1ELb0ELi2EEENS1_19SingleTileSchedulerILb1ELb0ELb0ELi128EEEEEEEEEvNT_6ParamsE$_ZN4cute5tupleIJNS0_IJNS0_IJNS_1CILi2EEES2_EEENS1_ILi8EEES3_EEENS0_IJNS0_IJNS1_ILi1EEEiEEENS1_ILi1024EEENS0_IJiiEEEEEEEEC2ERKS5_RKSA_)
$_ZN7cutlass13device_kernelIN5flash19enable_sm80_to_sm89INS1_16FlashAttnBwdSm80INS1_25CollectiveMainloopBwdSm80ILi2ELi2EN4cute5tupleIJNS5_1CILi128EEES8_NS7_ILi64EEEEEENS_6half_tEfNS_4arch4Sm80ELb0ELb0ELb1ELb1ELb0ELb0ELb0ELb0ELi2ELi4ELi4ELi4ELb0EEENS1_21CollectiveEpilogueBwdISA_SB_SD_Li256ELb1ELb0ELi2EEENS1_19SingleTileSchedulerILb1ELb0ELb0ELi128EEEEEEEEEvNT_6ParamsE$_ZN4cute5tupleIJNS0_IJNS0_IJNS_1CILi2EEES2_EEENS1_ILi8EEES3_EEENS0_IJNS0_IJNS1_ILi1EEEiEEENS1_ILi1024EEENS0_IJiiEEEEEEEEC2ERKS5_RKSA_:
[----:B------:R-:W-:Y:S01]  /*9ad0*/  IADD3 R4, R60, -c[0x0][0x20], RZ ;  /* 0x800008003c047a10 */ /* 0x000fe20007ffe0ff */
[----:B------:R-:W-:Y:S01]  /*9ae0*/  IMAD.MOV.U32 R28, RZ, RZ, R6 ;  /* 0x000000ffff1c7224 */ /* 0x000fe200078e0006 */
[----:B------:R-:W-:-:S03]  /*9af0*/  MOV R29, 0x0 ;  /* 0x00000000001d7802 */ /* 0x000fc60000000f00 */
[----:B------:R1:W-:Y:S04]  /*9b00*/  STL [R4], R2 ;  /* 0x0000000204007387 */ /* 0x0003e80000100800 */
[----:B------:R1:W-:Y:S04]  /*9b10*/  STL [R4+0x4], R3 ;  /* 0x0000040304007387 */ /* 0x0003e80000100800 */
[----:B------:R1:W-:Y:S01]  /*9b20*/  STL [R4+0x8], R5 ;  /* 0x0000080504007387 */ /* 0x0003e20000100800 */
[----:B------:R-:W-:Y:S05]  /*9b30*/  RET.REL.NODEC R28 `(_ZN7cutlass13device_kernelIN5flash19enable_sm80_to_sm89INS1_16FlashAttnBwdSm80INS1_25CollectiveMainloopBwdSm80ILi2ELi2EN4cute5tupleIJNS5_1CILi128EEES8_NS7_ILi64EEEEEENS_6half_tEfNS_4arch4Sm80ELb0ELb0ELb1ELb1ELb0ELb0ELb0ELb0ELi2ELi4ELi4ELi4ELb0EEENS1_21CollectiveEpilogueBwdISA_SB_SD_Li256ELb1ELb0ELi2EEENS1_19SingleTileSchedulerILb1ELb0ELb0ELi128EEEEEEEEEvNT_6ParamsE) ;  /* 0xffff64c01c007950 */ /* 0x000fea0003c3ffff */
        .type           $_ZN7cutlass13device_kernelIN5flash19enable_sm80_to_sm89INS1_16FlashAttnBwdSm80INS1_25CollectiveMainloopBwdSm80ILi2ELi2EN4cute5tupleIJNS5_1CILi128EEES8_NS7_ILi64EEEEEENS_6half_tEfNS_4arch4Sm80ELb0ELb0ELb1ELb1ELb0ELb0ELb0ELb0ELi2ELi4ELi4ELi4ELb0EEENS1_21CollectiveEpilogueBwdISA_SB_SD_Li256ELb1ELb0ELi2EEENS1_19SingleTileSchedulerILb1ELb0ELb0ELi128EEEEEEEEEvNT_6ParamsE$_ZN4cute5tupleIJNS0_IJNS0_IJNS_1CILi2EEES2_EEES3_NS1_ILi8EEEEEENS0_IJNS0_IJiNS1_ILi512EEEEEENS0_IJiiEEENS1_ILi1024EEEEEEEEC2ERKS5_RKSA_,@function
        .size           $_ZN7cutlass13device_kernelIN5flash19enable_sm80_to_sm89INS1_16FlashAttnBwdSm80INS1_25CollectiveMainloopBwdSm80ILi2ELi2EN4cute5tupleIJNS5_1CILi128EEES8_NS7_ILi64EEEEEENS_6half_tEfNS_4arch4Sm80ELb0ELb0ELb1ELb1ELb0ELb0ELb0ELb0ELi2ELi4ELi4ELi4ELb0EEENS1_21CollectiveEpilogueBwdISA_SB_SD_Li256ELb1ELb0ELi2EEENS1_19SingleTileSchedulerILb1ELb0ELb0ELi128EEEEEEEEEvNT_6ParamsE$_ZN4cute5tupleIJNS0_IJNS0_IJNS_1CILi2EEES2_EEES3_NS1_ILi8EEEEEENS0_IJNS0_IJiNS1_ILi512EEEEEENS0_IJiiEEENS1_ILi1024EEEEEEEEC2ERKS5_RKSA_,($_ZN7cutlass13device_kernelIN5flash19enable_sm80_to_sm89INS1_16FlashAttnBwdSm80INS1_25CollectiveMainloopBwdSm80ILi2ELi2EN4cute5tupleIJNS5_1CILi128EEES8_NS7_ILi64EEEEEENS_6half_tEfNS_4arch4Sm80ELb0ELb0ELb1ELb1ELb0ELb0ELb0ELb0ELi2ELi4ELi4ELi4ELb0EEENS1_21CollectiveEpilogueBwdISA_SB_SD_Li256ELb1ELb0ELi2EEENS1_19SingleTileSchedulerILb1ELb0ELb0ELi128EEEEEEEEEvNT_6ParamsE$_ZN4cute5tupleIJNS0_IJNS0_IJNS_1CILi2EEES2_S2_EEES2_NS0_IJNS0_IJS2_S2_EEES2_EEEEEENS0_IJNS0_IJNS1_ILi1EEENS1_ILi512EEEiEEENS1_ILi4096EEENS0_IJNS0_IJiiEEENS1_ILi8192EEEEEEEEEEEC2ERKS6_RKSE_ - $_ZN7cutlass13device_kernelIN5flash19enable_sm80_to_sm89INS1_16FlashAttnBwdSm80INS1_25CollectiveMainloopBwdSm80ILi2ELi2EN4cute5tupleIJNS5_1CILi128EEES8_NS7_ILi64EEEEEENS_6half_tEfNS_4arch4Sm80ELb0ELb0ELb1ELb1ELb0ELb0ELb0ELb0ELi2ELi4ELi4ELi4ELb0EEENS1_21CollectiveEpilogueBwdISA_SB_SD_Li256ELb1ELb0ELi2EEENS1_19SingleTileSchedulerILb1ELb0ELb0ELi128EEEEEEEEEvNT_6ParamsE$_ZN4cute5tupleIJNS0_IJNS0_IJNS_1CILi2EEES2_EEES3_NS1_ILi8EEEEEENS0_IJNS0_IJiNS1_ILi512EEEEEENS0_IJiiEEENS1_ILi1024EEEEEEEEC2ERKS5_RKSA_)
$_ZN7cutlass13device_kernelIN5flash19enable_sm80_to_sm89INS1_16FlashAttnBwdSm80INS1_25CollectiveMainloopBwdSm80ILi2ELi2EN4cute5tupleIJNS5_1CILi128EEES8_NS7_ILi64EEEEEENS_6half_tEfNS_4arch4Sm80ELb0ELb0ELb1ELb1ELb0ELb0ELb0ELb0ELi2ELi4ELi4ELi4ELb0EEENS1_21CollectiveEpilogueBwdISA_SB_SD_Li256ELb1ELb0ELi2EEENS1_19SingleTileSchedulerILb1ELb0ELb0ELi128EEEEEEEEEvNT_6ParamsE$_ZN4cute5tupleIJNS0_IJNS0_IJNS_1CILi2EEES2_EEES3_NS1_ILi8EEEEEENS0_IJNS0_IJiNS1_ILi512EEEEEENS0_IJiiEEENS1_ILi1024EEEEEEEEC2ERKS5_RKSA_:
[----:B------:R-:W-:Y:S01]  /*9b40*/  IADD3 R4, R81, -c[0x0][0x20], RZ ;  /* 0x8000080051047a10 */ /* 0x000fe20007ffe0ff */
[----:B------:R-:W-:Y:S01]  /*9b50*/  IMAD.MOV.U32 R26, RZ, RZ, R12 ;  /* 0x000000ffff1a7224 */ /* 0x000fe200078e000c */
[----:B------:R-:W-:-:S03]  /*9b60*/  MOV R27, 0x0 ;  /* 0x00000000001b7802 */ /* 0x000fc60000000f00 */
[----:B------:R1:W-:Y:S04]  /*9b70*/  STL [R4], R2 ;  /* 0x0000000204007387 */ /* 0x0003e80000100800 */
[----:B------:R1:W-:Y:S04]  /*9b80*/  STL [R4+0x4], R3 ;  /* 0x0000040304007387 */ /* 0x0003e80000100800 */
[----:B------:R1:W-:Y:S01]  /*9b90*/  STL [R4+0x8], R5 ;  /* 0x0000080504007387 */ /* 0x0003e20000100800 */
[----:B------:R-:W-:Y:S05]  /*9ba0*/  RET.REL.NODEC R26 `(_ZN7cutlass13device_kernelIN5flash19enable_sm80_to_sm89INS1_16FlashAttnBwdSm80INS1_25CollectiveMainloopBwdSm80ILi2ELi2EN4cute5tupleIJNS5_1CILi128EEES8_NS7_ILi64EEEEEENS_6half_tEfNS_4arch4Sm80ELb0ELb0ELb1ELb1ELb0ELb0ELb0ELb0ELi2ELi4ELi4ELi4ELb0EEENS1_21CollectiveEpilogueBwdISA_SB_SD_Li256ELb1ELb0ELi2EEENS1_19SingleTileSchedulerILb1ELb0ELb0ELi128EEEEEEEEEvNT_6ParamsE) ;  /* 0xffff64501a007950 */ /* 0x000fea0003c3ffff */
        .type           $_ZN7cutlass13device_kernelIN5flash19enable_sm80_to_sm89INS1_16FlashAttnBwdSm80INS1_25CollectiveMainloopBwdSm80ILi2ELi2EN4cute5tupleIJNS5_1CILi128EEES8_NS7_ILi64EEEEEENS_6half_tEfNS_4arch4Sm80ELb0ELb0ELb1ELb1ELb0ELb0ELb0ELb0ELi2ELi4ELi4ELi4ELb0EEENS1_21CollectiveEpilogueBwdISA_SB_SD_Li256ELb1ELb0ELi2EEENS1_19SingleTileSchedulerILb1ELb0ELb0ELi128EEEEEEEEEvNT_6ParamsE$_ZN4cute5tupleIJNS0_IJNS0_IJNS_1CILi2EEES2_S2_EEES2_NS0_IJNS0_IJS2_S2_EEES2_EEEEEENS0_IJNS0_IJNS1_ILi1EEENS1_ILi512EEEiEEENS1_ILi4096EEENS0_IJNS0_IJiiEEENS1_ILi8192EEEEEEEEEEEC2ERKS6_RKSE_,@function
        .size           $_ZN7cutlass13device_kernelIN5flash19enable_sm80_to_sm89INS1_16FlashAttnBwdSm80INS1_25CollectiveMainloopBwdSm80ILi2ELi2EN4cute5tupleIJNS5_1CILi128EEES8_NS7_ILi64EEEEEENS_6half_tEfNS_4arch4Sm80ELb0ELb0ELb1ELb1ELb0ELb0ELb0ELb0ELi2ELi4ELi4ELi4ELb0EEENS1_21CollectiveEpilogueBwdISA_SB_SD_Li256ELb1ELb0ELi2EEENS1_19SingleTileSchedulerILb1ELb0ELb0ELi128EEEEEEEEEvNT_6ParamsE$_ZN4cute5tupleIJNS0_IJNS0_IJNS_1CILi2EEES2_S2_EEES2_NS0_IJNS0_IJS2_S2_EEES2_EEEEEENS0_IJNS0_IJNS1_ILi1EEENS1_ILi512EEEiEEENS1_ILi4096EEENS0_IJNS0_IJiiEEENS1_ILi8192EEEEEEEEEEEC2ERKS6_RKSE_,($_ZN7cutlass13device_kernelIN5flash19enable_sm80_to_sm89INS1_16FlashAttnBwdSm80INS1_25CollectiveMainloopBwdSm80ILi2ELi2EN4cute5tupleIJNS5_1CILi128EEES8_NS7_ILi64EEEEEENS_6half_tEfNS_4arch4Sm80ELb0ELb0ELb1ELb1ELb0ELb0ELb0ELb0ELi2ELi4ELi4ELi4ELb0EEENS1_21CollectiveEpilogueBwdISA_SB_SD_Li256ELb1ELb0ELi2EEENS1_19SingleTileSchedulerILb1ELb0ELb0ELi128EEEEEEEEEvNT_6ParamsE$_ZN4cute5tupleIJNS0_IJNS0_IJNS_1CILi2EEES2_S2_EEES2_NS0_IJS2_S2_EEEEEENS0_IJNS0_IJNS1_ILi1EEENS1_ILi512EEEiEEENS1_ILi4096EEENS0_IJiiEEEEEEEEC2ERKS5_RKSB_ - $_ZN7cutlass13device_kernelIN5flash19enable_sm80_to_sm89INS1_16FlashAttnBwdSm80INS1_25CollectiveMainloopBwdSm80ILi2ELi2EN4cute5tupleIJNS5_1CILi128EEES8_NS7_ILi64EEEEEENS_6half_tEfNS_4arch4Sm80ELb0ELb0ELb1ELb1ELb0ELb0ELb0ELb0ELi2ELi4ELi4ELi4ELb0EEENS1_21CollectiveEpilogueBwdISA_SB_SD_Li256ELb1ELb0ELi2EEENS1_19SingleTileSchedulerILb1ELb0ELb0ELi128EEEEEEEEEvNT_6ParamsE$_ZN4cute5tupleIJNS0_IJNS0_IJNS_1CILi2EEES2_S2_EEES2_NS0_IJNS0_IJS2_S2_EEES2_EEEEEENS0_IJNS0_IJNS1_ILi1EEENS1_ILi512EEEiEEENS1_ILi4096EEENS0_IJNS0_IJiiEEENS1_ILi8192EEEEEEEEEEEC2ERKS6_RKSE_)
$_ZN7cutlass13device_kernelIN5flash19enable_sm80_to_sm89INS1_16FlashAttnBwdSm80INS1_25CollectiveMainloopBwdSm80ILi2ELi2EN4cute5tupleIJNS5_1CILi128EEES8_NS7_ILi64EEEEEENS_6half_tEfNS_4arch4Sm80ELb0ELb0ELb1ELb1ELb0ELb0ELb0ELb0ELi2ELi4ELi4ELi4ELb0EEENS1_21CollectiveEpilogueBwdISA_SB_SD_Li256ELb1ELb0ELi2EEENS1_19SingleTileSchedulerILb1ELb0ELb0ELi128EEEEEEEEEvNT_6ParamsE$_ZN4cute5tupleIJNS0_IJNS0_IJNS_1CILi2EEES2_S2_EEES2_NS0_IJNS0_IJS2_S2_EEES2_EEEEEENS0_IJNS0_IJNS1_ILi1EEENS1_ILi512EEEiEEENS1_ILi4096EEENS0_IJNS0_IJiiEEENS1_ILi8192EEEEEEEEEEEC2ERKS6_RKSE_:
[----:B------:R-:W-:Y:S01]  /*9bb0*/  IADD3 R4, R81, -c[0x0][0x20], RZ ;  /* 0x8000080051047a10 */ /* 0x000fe20007ffe0ff */
[----:B------:R-:W-:Y:S01]  /*9bc0*/  IMAD.MOV.U32 R32, RZ, RZ, R6 ;  /* 0x000000ffff207224 */ /* 0x000fe200078e0006 */
[----:B------:R-:W-:-:S03]  /*9bd0*/  MOV R33, 0x0 ;  /* 0x0000000000217802 */ /* 0x000fc60000000f00 */
[----:B------:R1:W-:Y:S04]  /*9be0*/  STL [R4], R2 ;  /* 0x0000000204007387 */ /* 0x0003e80000100800 */
[----:B------:R1:W-:Y:S04]  /*9bf0*/  STL [R4+0x4], R3 ;  /* 0x0000040304007387 */ /* 0x0003e80000100800 */
[----:B------:R1:W-:Y:S01]  /*9c00*/  STL [R4+0x8], R5 ;  /* 0x0000080504007387 */ /* 0x0003e20000100800 */
[----:B------:R-:W-:Y:S05]  /*9c10*/  RET.REL.NODEC R32 `(_ZN7cutlass13device_kernelIN5flash19enable_sm80_to_sm89INS1_16FlashAttnBwdSm80INS1_25CollectiveMainloopBwdSm80ILi2ELi2EN4cute5tupleIJNS5_1CILi128EEES8_NS7_ILi64EEEEEENS_6half_tEfNS_4arch4Sm80ELb0ELb0ELb1ELb1ELb0ELb0ELb0ELb0ELi2ELi4ELi4ELi4ELb0EEENS1_21CollectiveEpilogueBwdISA_SB_SD_Li256ELb1ELb0ELi2EEENS1_19SingleTileSchedulerILb1ELb0ELb0ELi128EEEEEEEEEvNT_6ParamsE) ;  /* 0xffff63e020007950 */ /* 0x000fea0003c3ffff */
        .type           $_ZN7cutlass13device_kernelIN5flash19enable_sm80_to_sm89INS1_16FlashAttnBwdSm80INS1_25CollectiveMainloopBwdSm80ILi2ELi2EN4cute5tupleIJNS5_1CILi128EEES8_NS7_ILi64EEEEEENS_6half_tEfNS_4arch4Sm80ELb0ELb0ELb1ELb1ELb0ELb0ELb0ELb0ELi2ELi4ELi4ELi4ELb0EEENS1_21CollectiveEpilogueBwdISA_SB_SD_Li256ELb1ELb0ELi2EEENS1_19SingleTileSchedulerILb1ELb0ELb0ELi128EEEEEEEEEvNT_6ParamsE$_ZN4cute5tupleIJNS0_IJNS0_IJNS_1CILi2EEES2_S2_EEES2_NS0_IJS2_S2_EEEEEENS0_IJNS0_IJNS1_ILi1EEENS1_ILi512EEEiEEENS1_ILi4096EEENS0_IJiiEEEEEEEEC2ERKS5_RKSB_,@function
        .size           $_ZN7cutlass13device_kernelIN5flash19enable_sm80_to_sm89INS1_16FlashAttnBwdSm80INS1_25CollectiveMainloopBwdSm80ILi2ELi2EN4cute5tupleIJNS5_1CILi128EEES8_NS7_ILi64EEEEEENS_6half_tEfNS_4arch4Sm80ELb0ELb0ELb1ELb1ELb0ELb0ELb0ELb0ELi2ELi4ELi4ELi4ELb0EEENS1_21CollectiveEpilogueBwdISA_SB_SD_Li256ELb1ELb0ELi2EEENS1_19SingleTileSchedulerILb1ELb0ELb0ELi128EEEEEEEEEvNT_6ParamsE$_ZN4cute5tupleIJNS0_IJNS0_IJNS_1CILi2EEES2_S2_EEES2_NS0_IJS2_S2_EEEEEENS0_IJNS0_IJNS1_ILi1EEENS1_ILi512EEEiEEENS1_ILi4096EEENS0_IJiiEEEEEEEEC2ERKS5_RKSB_,($_ZN7cutlass13device_kernelIN5flash19enable_sm80_to_sm89INS1_16FlashAttnBwdSm80INS1_25CollectiveMainloopBwdSm80ILi2ELi2EN4cute5tupleIJNS5_1CILi128EEES8_NS7_ILi64EEEEEENS_6half_tEfNS_4arch4Sm80ELb0ELb0ELb1ELb1ELb0ELb0ELb0ELb0ELi2ELi4ELi4ELi4ELb0EEENS1_21CollectiveEpilogueBwdISA_SB_SD_Li256ELb1ELb0ELi2EEENS1_19SingleTileSchedulerILb1ELb0ELb0ELi128EEEEEEEEEvNT_6ParamsE$_ZN4cute5tupleIJNS0_IJNS0_IJNS_1CILi8EEENS1_ILi1EEEEEENS0_IJNS1_ILi2EEEEEEEEENS0_IJNS0_IJS3_NS1_ILi0EEEEEENS0_IJiEEEEEEEEC2ERKS7_RKSB_ - $_ZN7cutlass13device_kernelIN5flash19enable_sm80_to_sm89INS1_16FlashAttnBwdSm80INS1_25CollectiveMainloopBwdSm80ILi2ELi2EN4cute5tupleIJNS5_1CILi128EEES8_NS7_ILi64EEEEEENS_6half_tEfNS_4arch4Sm80ELb0ELb0ELb1ELb1ELb0ELb0ELb0ELb0ELi2ELi4ELi4ELi4ELb0EEENS1_21CollectiveEpilogueBwdISA_SB_SD_Li256ELb1ELb0ELi2EEENS1_19SingleTileSchedulerILb1ELb0ELb0ELi128EEEEEEEEEvNT_6ParamsE$_ZN4cute5tupleIJNS0_IJNS0_IJNS_1CILi2EEES2_S2_EEES2_NS0_IJS2_S2_EEEEEENS0_IJNS0_IJNS1_ILi1EEENS1_ILi512EEEiEEENS1_ILi4096EEENS0_IJiiEEEEEEEEC2ERKS5_RKSB_)
$_ZN7cutlass13device_kernelIN5flash19enable_sm80_to_sm89INS1_16FlashAttnBwdSm80INS1_25CollectiveMainloopBwdSm80ILi2ELi2EN4cute5tupleIJNS5_1CILi128EEES8_NS7_ILi64EEEEEENS_6half_tEfNS_4arch4Sm80ELb0ELb0ELb1ELb1ELb0ELb0ELb0ELb0ELi2ELi4ELi4ELi4ELb0EEENS1_21CollectiveEpilogueBwdISA_SB_SD_Li256ELb1ELb0ELi2EEENS1_19SingleTileSchedulerILb1ELb0ELb0ELi128EEEEEEEEEvNT_6ParamsE$_ZN4cute5tupleIJNS0_IJNS0_IJNS_1CILi2EEES2_S2_EEES2_NS0_IJS2_S2_EEEEEENS0_IJNS0_IJNS1_ILi1EEENS1_ILi512EEEiEEENS1_ILi4096EEENS0_IJiiEEEEEEEEC2ERKS5_RKSB_:
[----:B------:R-:W-:Y:S01]  /*9c20*/  IADD3 R4, R60, -c[0x0][0x20], RZ ;  /* 0x800008003c047a10 */ /* 0x000fe20007ffe0ff */
[----:B------:R-:W-:Y:S01]  /*9c30*/  IMAD.MOV.U32 R30, RZ, RZ, R6 ;  /* 0x000000ffff1e7224 */ /* 0x000fe200078e0006 */
[----:B------:R-:W-:-:S03]  /*9c40*/  MOV R31, 0x0 ;  /* 0x00000000001f7802 */ /* 0x000fc60000000f00 */
[----:B------:R1:W-:Y:S04]  /*9c50*/  STL [R4], R2 ;  /* 0x0000000204007387 */ /* 0x0003e80000100800 */
[----:B------:R1:W-:Y:S04]  /*9c60*/  STL [R4+0x4], R3 ;  /* 0x0000040304007387 */ /* 0x0003e80000100800 */
[----:B------:R1:W-:Y:S01]  /*9c70*/  STL [R4+0x8], R5 ;  /* 0x0000080504007387 */ /* 0x0003e20000100800 */
[----:B------:R-:W-:Y:S05]  /*9c80*/  RET.REL.NODEC R30 `(_ZN7cutlass13device_kernelIN5flash19enable_sm80_to_sm89INS1_16FlashAttnBwdSm80INS1_25CollectiveMainloopBwdSm80ILi2ELi2EN4cute5tupleIJNS5_1CILi128EEES8_NS7_ILi64EEEEEENS_6half_tEfNS_4arch4Sm80ELb0ELb0ELb1ELb1ELb0ELb0ELb0ELb0ELi2ELi4ELi4ELi4ELb0EEENS1_21CollectiveEpilogueBwdISA_SB_SD_Li256ELb1ELb0ELi2EEENS1_19SingleTileSchedulerILb1ELb0ELb0ELi128EEEEEEEEEvNT_6ParamsE) ;  /* 0xffff63701e007950 */ /* 0x000fea0003c3ffff */
        .type           $_ZN7cutlass13device_kernelIN5flash19enable_sm80_to_sm89INS1_16FlashAttnBwdSm80INS1_25CollectiveMainloopBwdSm80ILi2ELi2EN4cute5tupleIJNS5_1CILi128EEES8_NS7_ILi64EEEEEENS_6half_tEfNS_4arch4Sm80ELb0ELb0ELb1ELb1ELb0ELb0ELb0ELb0ELi2ELi4ELi4ELi4ELb0EEENS1_21CollectiveEpilogueBwdISA_SB_SD_Li256ELb1ELb0ELi2EEENS1_19SingleTileSchedulerILb1ELb0ELb0ELi128EEEEEEEEEvNT_6ParamsE$_ZN4cute5tupleIJNS0_IJNS0_IJNS_1CILi8EEENS1_ILi1EEEEEENS0_IJNS1_ILi2EEEEEEEEENS0_IJNS0_IJS3_NS1_ILi0EEEEEENS0_IJiEEEEEEEEC2ERKS7_RKSB_,@function
        .size           $_ZN7cutlass13device_kernelIN5flash19enable_sm80_to_sm89INS1_16FlashAttnBwdSm80INS1_25CollectiveMainloopBwdSm80ILi2ELi2EN4cute5tupleIJNS5_1CILi128EEES8_NS7_ILi64EEEEEENS_6half_tEfNS_4arch4Sm80ELb0ELb0ELb1ELb1ELb0ELb0ELb0ELb0ELi2ELi4ELi4ELi4ELb0EEENS1_21CollectiveEpilogueBwdISA_SB_SD_Li256ELb1ELb0ELi2EEENS1_19SingleTileSchedulerILb1ELb0ELb0ELi128EEEEEEEEEvNT_6ParamsE$_ZN4cute5tupleIJNS0_IJNS0_IJNS_1CILi8EEENS1_ILi1EEEEEENS0_IJNS1_ILi2EEEEEEEEENS0_IJNS0_IJS3_NS1_ILi0EEEEEENS0_IJiEEEEEEEEC2ERKS7_RKSB_,($_ZN7cutlass13device_kernelIN5flash19enable_sm80_to_sm89INS1_16FlashAttnBwdSm80INS1_25CollectiveMainloopBwdSm80ILi2ELi2EN4cute5tupleIJNS5_1CILi128EEES8_NS7_ILi64EEEEEENS_6half_tEfNS_4arch4Sm80ELb0ELb0ELb1ELb1ELb0ELb0ELb0ELb0ELi2ELi4ELi4ELi4ELb0EEENS1_21CollectiveEpilogueBwdISA_SB_SD_Li256ELb1ELb0ELi2EEENS1_19SingleTileSchedulerILb1ELb0ELb0ELi128EEEEEEEEEvNT_6ParamsE$_ZN4cute5tupleIJNS0_IJNS0_IJNS_1CILi8EEENS1_ILi1EEEEEENS1_ILi2EEEEEENS0_IJNS0_IJS3_NS1_ILi0EEEEEEiEEEEEC2ERKS6_RKS9_ - $_ZN7cutlass13device_kernelIN5flash19enable_sm80_to_sm89INS1_16FlashAttnBwdSm80INS1_25CollectiveMainloopBwdSm80ILi2ELi2EN4cute5tupleIJNS5_1CILi128EEES8_NS7_ILi64EEEEEENS_6half_tEfNS_4arch4Sm80ELb0ELb0ELb1ELb1ELb0ELb0ELb0ELb0ELi2ELi4ELi4ELi4ELb0EEENS1_21CollectiveEpilogueBwdISA_SB_SD_Li256ELb1ELb0ELi2EEENS1_19SingleTileSchedulerILb1ELb0ELb0ELi128EEEEEEEEEvNT_6ParamsE$_ZN4cute5tupleIJNS0_IJNS0_IJNS_1CILi8EEENS1_ILi1EEEEEENS0_IJNS1_ILi2EEEEEEEEENS0_IJNS0_IJS3_NS1_ILi0EEEEEENS0_IJiEEEEEEEEC2ERKS7_RKSB_)
$_ZN7cutlass13device_kernelIN5flash19enable_sm80_to_sm89INS1_16FlashAttnBwdSm80INS1_25CollectiveMainloopBwdSm80ILi2ELi2EN4cute5tupleIJNS5_1CILi128EEES8_NS7_ILi64EEEEEENS_6half_tEfNS_4arch4Sm80ELb0ELb0ELb1ELb1ELb0ELb0ELb0ELb0ELi2ELi4ELi4ELi4ELb0EEENS1_21CollectiveEpilogueBwdISA_SB_SD_Li256ELb1ELb0ELi2EEENS1_19SingleTileSchedulerILb1ELb0ELb0ELi128EEEEEEEEEvNT_6ParamsE$_ZN4cute5tupleIJNS0_IJNS0_IJNS_1CILi8EEENS1_ILi1EEEEEENS0_IJNS1_ILi2EEEEEEEEENS0_IJNS0_IJS3_NS1_ILi0EEEEEENS0_IJiEEEEEEEEC2ERKS7_RKSB_:
[----:B------:R-:W-:Y:S02]  /*9c90*/  IADD3 R36, R82, -c[0x0][0x20], RZ ;  /* 0x8000080052247a10 */ /* 0x000fe40007ffe0ff */
[----:B------:R-:W-:-:S03]  /*9ca0*/  MOV R39, 0x0 ;  /* 0x0000000000277802 */ /* 0x000fc60000000f00 */
[----:B------:R1:W-:Y:S01]  /*9cb0*/  STL [R36], R37 ;  /* 0x0000002524007387 */ /* 0x0003e20000100800 */
[----:B------:R-:W-:Y:S05]  /*9cc0*/  RET.REL.NODEC R38 `(_ZN7cutlass13device_kernelIN5flash19enable_sm80_to_sm89INS1_16FlashAttnBwdSm80INS1_25CollectiveMainloopBwdSm80ILi2ELi2EN4cute5tupleIJNS5_1CILi128EEES8_NS7_ILi64EEEEEENS_6half_tEfNS_4arch4Sm80ELb0ELb0ELb1ELb1ELb0ELb0ELb0ELb0ELi2ELi4ELi4ELi4ELb0EEENS1_21CollectiveEpilogueBwdISA_SB_SD_Li256ELb1ELb0ELi2EEENS1_19SingleTileSchedulerILb1ELb0ELb0ELi128EEEEEEEEEvNT_6ParamsE) ;  /* 0xffff633026007950 */ /* 0x000fea0003c3ffff */
        .type           $_ZN7cutlass13device_kernelIN5flash19enable_sm80_to_sm89INS1_16FlashAttnBwdSm80INS1_25CollectiveMainloopBwdSm80ILi2ELi2EN4cute5tupleIJNS5_1CILi128EEES8_NS7_ILi64EEEEEENS_6half_tEfNS_4arch4Sm80ELb0ELb0ELb1ELb1ELb0ELb0ELb0ELb0ELi2ELi4ELi4ELi4ELb0EEENS1_21CollectiveEpilogueBwdISA_SB_SD_Li256ELb1ELb0ELi2EEENS1_19SingleTileSchedulerILb1ELb0ELb0ELi128EEEEEEEEEvNT_6ParamsE$_ZN4cute5tupleIJNS0_IJNS0_IJNS_1CILi8EEENS1_ILi1EEEEEENS1_ILi2EEEEEENS0_IJNS0_IJS3_NS1_ILi0EEEEEEiEEEEEC2ERKS6_RKS9_,@function
        .size           $_ZN7cutlass13device_kernelIN5flash19enable_sm80_to_sm89INS1_16FlashAttnBwdSm80INS1_25CollectiveMainloopBwdSm80ILi2ELi2EN4cute5tupleIJNS5_1CILi128EEES8_NS7_ILi64EEEEEENS_6half_tEfNS_4arch4Sm80ELb0ELb0ELb1ELb1ELb0ELb0ELb0ELb0ELi2ELi4ELi4ELi4ELb0EEENS1_21CollectiveEpilogueBwdISA_SB_SD_Li256ELb1ELb0ELi2EEENS1_19SingleTileSchedulerILb1ELb0ELb0ELi128EEEEEEEEEvNT_6ParamsE$_ZN4cute5tupleIJNS0_IJNS0_IJNS_1CILi8EEENS1_ILi1EEEEEENS1_ILi2EEEEEENS0_IJNS0_IJS3_NS1_ILi0EEEEEEiEEEEEC2ERKS6_RKS9_,($_ZN7cutlass13device_kernelIN5flash19enable_sm80_to_sm89INS1_16FlashAttnBwdSm80INS1_25CollectiveMainloopBwdSm80ILi2ELi2EN4cute5tupleIJNS5_1CILi128EEES8_NS7_ILi64EEEEEENS_6half_tEfNS_4arch4Sm80ELb0ELb0ELb1ELb1ELb0ELb0ELb0ELb0ELi2ELi4ELi4ELi4ELb0EEENS1_21CollectiveEpilogueBwdISA_SB_SD_Li256ELb1ELb0ELi2EEENS1_19SingleTileSchedulerILb1ELb0ELb0ELi128EEEEEEEEEvNT_6ParamsE$_ZN4cute5tupleIJNS0_IJNS0_IJNS_1CILi8EEENS1_ILi1EEEEEENS1_ILi2EEENS0_IJS5_S5_EEEEEENS0_IJNS0_IJS3_NS1_ILi0EEEEEENS1_ILi4096EEENS0_IJiiEEEEEEEEC2ERKS7_RKSC_ - $_ZN7cutlass13device_kernelIN5flash19enable_sm80_to_sm89INS1_16FlashAttnBwdSm80INS1_25CollectiveMainloopBwdSm80ILi2ELi2EN4cute5tupleIJNS5_1CILi128EEES8_NS7_ILi64EEEEEENS_6half_tEfNS_4arch4Sm80ELb0ELb0ELb1ELb1ELb0ELb0ELb0ELb0ELi2ELi4ELi4ELi4ELb0EEENS1_21CollectiveEpilogueBwdISA_SB_SD_Li256ELb1ELb0ELi2EEENS1_19SingleTileSchedulerILb1ELb0ELb0ELi128EEEEEEEEEvNT_6ParamsE$_ZN4cute5tupleIJNS0_IJNS0_IJNS_1CILi8EEENS1_ILi1EEEEEENS1_ILi2EEEEEENS0_IJNS0_IJS3_NS1_ILi0EEEEEEiEEEEEC2ERKS6_RKS9_)
$_ZN7cutlass13device_kernelIN5flash19enable_sm80_to_sm89INS1_16FlashAttnBwdSm80INS1_25CollectiveMainloopBwdSm80ILi2ELi2EN4cute5tupleIJNS5_1CILi128EEES8_NS7_ILi64EEEEEENS_6half_tEfNS_4arch4Sm80ELb0ELb0ELb1ELb1ELb0ELb0ELb0ELb0ELi2ELi4ELi4ELi4ELb0EEENS1_21CollectiveEpilogueBwdISA_SB_SD_Li256ELb1ELb0ELi2EEENS1_19SingleTileSchedulerILb1ELb0ELb0ELi128EEEEEEEEEvNT_6ParamsE$_ZN4cute5tupleIJNS0_IJNS0_IJNS_1CILi8EEENS1_ILi1EEEEEENS1_ILi2EEEEEENS0_IJNS0_IJS3_NS1_ILi0EEEEEEiEEEEEC2ERKS6_RKS9_:
[----:B------:R-:W-:Y:S02]  /*9cd0*/  IADD3 R2, R82, -c[0x0][0x20], RZ ;  /* 0x8000080052027a10 */ /* 0x000fe40007ffe0ff */
[----:B------:R-:W-:-:S03]  /*9ce0*/  MOV R37, 0x0 ;  /* 0x0000000000257802 */ /* 0x000fc60000000f00 */
[----:B------:R1:W-:Y:S01]  /*9cf0*/  STL [R2], R3 ;  /* 0x0000000302007387 */ /* 0x0003e20000100800 */
[----:B------:R-:W-:Y:S05]  /*9d00*/  RET.REL.NODEC R36 `(_ZN7cutlass13device_kernelIN5flash19enable_sm80_to_sm89INS1_16FlashAttnBwdSm80INS1_25CollectiveMainloopBwdSm80ILi2ELi2EN4cute5tupleIJNS5_1CILi128EEES8_NS7_ILi64EEEEEENS_6half_tEfNS_4arch4Sm80ELb0ELb0ELb1ELb1ELb0ELb0ELb0ELb0ELi2ELi4ELi4ELi4ELb0EEENS1_21CollectiveEpilogueBwdISA_SB_SD_Li256ELb1ELb0ELi2EEENS1_19SingleTileSchedulerILb1ELb0ELb0ELi128EEEEEEEEEvNT_6ParamsE) ;  /* 0xffff62f024007950 */ /* 0x000fea0003c3ffff */
        .type           $_ZN7cutlass13device_kernelIN5flash19enable_sm80_to_sm89INS1_16FlashAttnBwdSm80INS1_25CollectiveMainloopBwdSm80ILi2ELi2EN4cute5tupleIJNS5_1CILi128EEES8_NS7_ILi64EEEEEENS_6half_tEfNS_4arch4Sm80ELb0ELb0ELb1ELb1ELb0ELb0ELb0ELb0ELi2ELi4ELi4ELi4ELb0EEENS1_21CollectiveEpilogueBwdISA_SB_SD_Li256ELb1ELb0ELi2EEENS1_19SingleTileSchedulerILb1ELb0ELb0ELi128EEEEEEEEEvNT_6ParamsE$_ZN4cute5tupleIJNS0_IJNS0_IJNS_1CILi8EEENS1_ILi1EEEEEENS1_ILi2EEENS0_IJS5_S5_EEEEEENS0_IJNS0_IJS3_NS1_ILi0EEEEEENS1_ILi4096EEENS0_IJiiEEEEEEEEC2ERKS7_RKSC_,@function
        .size           $_ZN7cutlass13device_kernelIN5flash19enable_sm80_to_sm89INS1_16FlashAttnBwdSm80INS1_25CollectiveMainloopBwdSm80ILi2ELi2EN4cute5tupleIJNS5_1CILi128EEES8_NS7_ILi64EEEEEENS_6half_tEfNS_4arch4Sm80ELb0ELb0ELb1ELb1ELb0ELb0ELb0ELb0ELi2ELi4ELi4ELi4ELb0EEENS1_21CollectiveEpilogueBwdISA_SB_SD_Li256ELb1ELb0ELi2EEENS1_19SingleTileSchedulerILb1ELb0ELb0ELi128EEEEEEEEEvNT_6ParamsE$_ZN4cute5tupleIJNS0_IJNS0_IJNS_1CILi8EEENS1_ILi1EEEEEENS1_ILi2EEENS0_IJS5_S5_EEEEEENS0_IJNS0_IJS3_NS1_ILi0EEEEEENS1_ILi4096EEENS0_IJiiEEEEEEEEC2ERKS7_RKSC_,($_ZN7cutlass13device_kernelIN5flash19enable_sm80_to_sm89INS1_16FlashAttnBwdSm80INS1_25CollectiveMainloopBwdSm80ILi2ELi2EN4cute5tupleIJNS5_1CILi128EEES8_NS7_ILi64EEEEEENS_6half_tEfNS_4arch4Sm80ELb0ELb0ELb1ELb1ELb0ELb0ELb0ELb0ELi2ELi4ELi4ELi4ELb0EEENS1_21CollectiveEpilogueBwdISA_SB_SD_Li256ELb1ELb0ELi2EEENS1_19SingleTileSchedulerILb1ELb0ELb0ELi128EEEEEEEEEvNT_6ParamsE$_ZN4cute5tupleIJNS0_IJNS0_IJNS_1CILi8EEENS1_ILi1EEEEEENS1_ILi2EEES2_EEENS0_IJNS0_IJS3_NS1_ILi0EEEEEEiNS1_ILi1024EEEEEEEEC2ERKS6_RKSA_ - $_ZN7cutlass13device_kernelIN5flash19enable_sm80_to_sm89INS1_16FlashAttnBwdSm80INS1_25CollectiveMainloopBwdSm80ILi2ELi2EN4cute5tupleIJNS5_1CILi128EEES8_NS7_ILi64EEEEEENS_6half_tEfNS_4arch4Sm80ELb0ELb0ELb1ELb1ELb0ELb0ELb0ELb0ELi2ELi4ELi4ELi4ELb0EEENS1_21CollectiveEpilogueBwdISA_SB_SD_Li256ELb1ELb0ELi2EEENS1_19SingleTileSchedulerILb1ELb0ELb0ELi128EEEEEEEEEvNT_6ParamsE$_ZN4cute5tupleIJNS0_IJNS0_IJNS_1CILi8EEENS1_ILi1EEEEEENS1_ILi2EEENS0_IJS5_S5_EEEEEENS0_IJNS0_IJS3_NS1_ILi0EEEEEENS1_ILi4096EEENS0_IJiiEEEEEEEEC2ERKS7_RKSC_)
$_ZN7cutlass13device_kernelIN5flash19enable_sm80_to_sm89INS1_16FlashAttnBwdSm80INS1_25CollectiveMainloopBwdSm80ILi2ELi2EN4cute5tupleIJNS5_1CILi128EEES8_NS7_ILi64EEEEEENS_6half_tEfNS_4arch4Sm80ELb0ELb0ELb1ELb1ELb0ELb0ELb0ELb0ELi2ELi4ELi4ELi4ELb0EEENS1_21CollectiveEpilogueBwdISA_SB_SD_Li256ELb1ELb0ELi2EEENS1_19SingleTileSchedulerILb1ELb0ELb0ELi128EEEEEEEEEvNT_6ParamsE$_ZN4cute5tupleIJNS0_IJNS0_IJNS_1CILi8EEENS1_ILi1EEEEEENS1_ILi2EEENS0_IJS5_S5_EEEEEENS0_IJNS0_IJS3_NS1_ILi0EEEEEENS1_ILi4096EEENS0_IJiiEEEEEEEEC2ERKS7_RKSC_:
[----:B------:R-:W-:Y:S01]  /*9d10*/  IADD3 R2, R60, -c[0x0][0x20], RZ ;  /* 0x800008003c027a10 */ /* 0x000fe20007ffe0ff */
[----:B------:R-:W-:Y:S01]  /*9d20*/  IMAD.MOV.U32 R14, RZ, RZ, R4 ;  /* 0x000000ffff0e7224 */ /* 0x000fe200078e0004 */
[----:B------:R-:W-:-:S03]  /*9d30*/  MOV R15, 0x0 ;  /* 0x00000000000f7802 */ /* 0x000fc60000000f00 */
[----:B------:R1:W-:Y:S04]  /*9d40*/  STL [R2], R5 ;  /* 0x0000000502007387 */ /* 0x0003e80000100800 */
[----:B------:R1:W-:Y:S01]  /*9d50*/  STL [R2+0x4], R3 ;  /* 0x0000040302007387 */ /* 0x0003e20000100800 */
[----:B------:R-:W-:Y:S05]  /*9d60*/  RET.REL.NODEC R14 `(_ZN7cutlass13device_kernelIN5flash19enable_sm80_to_sm89INS1_16FlashAttnBwdSm80INS1_25CollectiveMainloopBwdSm80ILi2ELi2EN4cute5tupleIJNS5_1CILi128EEES8_NS7_ILi64EEEEEENS_6half_tEfNS_4arch4Sm80ELb0ELb0ELb1ELb1ELb0ELb0ELb0ELb0ELi2ELi4ELi4ELi4ELb0EEENS1_21CollectiveEpilogueBwdISA_SB_SD_Li256ELb1ELb0ELi2EEENS1_19SingleTileSchedulerILb1ELb0ELb0ELi128EEEEEEEEEvNT_6ParamsE) ;  /* 0xffff62900e007950 */ /* 0x000fea0003c3ffff */
        .type           $_ZN7cutlass13device_kernelIN5flash19enable_sm80_to_sm89INS1_16FlashAttnBwdSm80INS1_25CollectiveMainloopBwdSm80ILi2ELi2EN4cute5tupleIJNS5_1CILi128EEES8_NS7_ILi64EEEEEENS_6half_tEfNS_4arch4Sm80ELb0ELb0ELb1ELb1ELb0ELb0ELb0ELb0ELi2ELi4ELi4ELi4ELb0EEENS1_21CollectiveEpilogueBwdISA_SB_SD_Li256ELb1ELb0ELi2EEENS1_19SingleTileSchedulerILb1ELb0ELb0ELi128EEEEEEEEEvNT_6ParamsE$_ZN4cute5tupleIJNS0_IJNS0_IJNS_1CILi8EEENS1_ILi1EEEEEENS1_ILi2EEES2_EEENS0_IJNS0_IJS3_NS1_ILi0EEEEEEiNS1_ILi1024EEEEEEEEC2ERKS6_RKSA_,@function
        .size           $_ZN7cutlass13device_kernelIN5flash19enable_sm80_to_sm89INS1_16FlashAttnBwdSm80INS1_25CollectiveMainloopBwdSm80ILi2ELi2EN4cute5tupleIJNS5_1CILi128EEES8_NS7_ILi64EEEEEENS_6half_tEfNS_4arch4Sm80ELb0ELb0ELb1ELb1ELb0ELb0ELb0ELb0ELi2ELi4ELi4ELi4ELb0EEENS1_21CollectiveEpilogueBwdISA_SB_SD_Li256ELb1ELb0ELi2EEENS1_19SingleTileSchedulerILb1ELb0ELb0ELi128EEEEEEEEEvNT_6ParamsE$_ZN4cute5tupleIJNS0_IJNS0_IJNS_1CILi8EEENS1_ILi1EEEEEENS1_ILi2EEES2_EEENS0_IJNS0_IJS3_NS1_ILi0EEEEEEiNS1_ILi1024EEEEEEEEC2ERKS6_RKSA_,($_ZN7cutlass13device_kernelIN5flash19enable_sm80_to_sm89INS1_16FlashAttnBwdSm80INS1_25CollectiveMainloopBwdSm80ILi2ELi2EN4cute5tupleIJNS5_1CILi128EEES8_NS7_ILi64EEEEEENS_6half_tEfNS_4arch4Sm80ELb0ELb0ELb1ELb1ELb0ELb0ELb0ELb0ELi2ELi4ELi4ELi4ELb0EEENS1_21CollectiveEpilogueBwdISA_SB_SD_Li256ELb1ELb0ELi2EEENS1_19SingleTileSchedulerILb1ELb0ELb0ELi128EEEEEEEEEvNT_6ParamsE$_ZN4cute5tupleIJNS0_IJNS_1CILi16EEENS1_ILi2EEES3_S3_NS1_ILi4EEES3_EEENS0_IJNS1_ILi1EEEiiiNS1_ILi144EEENS1_ILi512EEEEEEEEC2ERKS5_RKS9_ - $_ZN7cutlass13device_kernelIN5flash19enable_sm80_to_sm89INS1_16FlashAttnBwdSm80INS1_25CollectiveMainloopBwdSm80ILi2ELi2EN4cute5tupleIJNS5_1CILi128EEES8_NS7_ILi64EEEEEENS_6half_tEfNS_4arch4Sm80ELb0ELb0ELb1ELb1ELb0ELb0ELb0ELb0ELi2ELi4ELi4ELi4ELb0EEENS1_21CollectiveEpilogueBwdISA_SB_SD_Li256ELb1ELb0ELi2EEENS1_19SingleTileSchedulerILb1ELb0ELb0ELi128EEEEEEEEEvNT_6ParamsE$_ZN4cute5tupleIJNS0_IJNS0_IJNS_1CILi8EEENS1_ILi1EEEEEENS1_ILi2EEES2_EEENS0_IJNS0_IJS3_NS1_ILi0EEEEEEiNS1_ILi1024EEEEEEEEC2ERKS6_RKSA_)
$_ZN7cutlass13device_kernelIN5flash19enable_sm80_to_sm89INS1_16FlashAttnBwdSm80INS1_25CollectiveMainloopBwdSm80ILi2ELi2EN4cute5tupleIJNS5_1CILi128EEES8_NS7_ILi64EEEEEENS_6half_tEfNS_4arch4Sm80ELb0ELb0ELb1ELb1ELb0ELb0ELb0ELb0ELi2ELi4ELi4ELi4ELb0EEENS1_21CollectiveEpilogueBwdISA_SB_SD_Li256ELb1ELb0ELi2EEENS1_19SingleTileSchedulerILb1ELb0ELb0ELi128EEEEEEEEEvNT_6ParamsE$_ZN4cute5tupleIJNS0_IJNS0_IJNS_1CILi8EEENS1_ILi1EEEEEENS1_ILi2EEES2_EEENS0_IJNS0_IJS3_NS1_ILi0EEEEEEiNS1_ILi1024EEEEEEEEC2ERKS6_RKSA_:
[----:B------:R-:W-:Y:S01]  /*9d70*/  IADD3 R2, R60, -c[0x0][0x20], RZ ;  /* 0x800008003c027a10 */ /* 0x000fe20007ffe0ff */
[----:B------:R-:W-:Y:S01]  /*9d80*/  IMAD.MOV.U32 R12, RZ, RZ, R4 ;  /* 0x000000ffff0c7224 */ /* 0x000fe200078e0004 */
[----:B------:R-:W-:-:S03]  /*9d90*/  MOV R13, 0x0 ;  /* 0x00000000000d7802 */ /* 0x000fc60000000f00 */
[----:B------:R1:W-:Y:S01]  /*9da0*/  STL [R2], R3 ;  /* 0x0000000302007387 */ /* 0x0003e20000100800 */
[----:B------:R-:W-:Y:S05]  /*9db0*/  RET.REL.NODEC R12 `(_ZN7cutlass13device_kernelIN5flash19enable_sm80_to_sm89INS1_16FlashAttnBwdSm80INS1_25CollectiveMainloopBwdSm80ILi2ELi2EN4cute5tupleIJNS5_1CILi128EEES8_NS7_ILi64EEEEEENS_6half_tEfNS_4arch4Sm80ELb0ELb0ELb1ELb1ELb0ELb0ELb0ELb0ELi2ELi4ELi4ELi4ELb0EEENS1_21CollectiveEpilogueBwdISA_SB_SD_Li256ELb1ELb0ELi2EEENS1_19SingleTileSchedulerILb1ELb0ELb0ELi128EEEEEEEEEvNT_6ParamsE) ;  /* 0xffff62400c007950 */ /* 0x000fea0003c3ffff */
        .type           $_ZN7cutlass13device_kernelIN5flash19enable_sm80_to_sm89INS1_16FlashAttnBwdSm80INS1_25CollectiveMainloopBwdSm80ILi2ELi2EN4cute5tupleIJNS5_1CILi128EEES8_NS7_ILi64EEEEEENS_6half_tEfNS_4arch4Sm80ELb0ELb0ELb1ELb1ELb0ELb0ELb0ELb0ELi2ELi4ELi4ELi4ELb0EEENS1_21CollectiveEpilogueBwdISA_SB_SD_Li256ELb1ELb0ELi2EEENS1_19SingleTileSchedulerILb1ELb0ELb0ELi128EEEEEEEEEvNT_6ParamsE$_ZN4cute5tupleIJNS0_IJNS_1CILi16EEENS1_ILi2EEES3_S3_NS1_ILi4EEES3_EEENS0_IJNS1_ILi1EEEiiiNS1_ILi144EEENS1_ILi512EEEEEEEEC2ERKS5_RKS9_,@function
        .size           $_ZN7cutlass13device_kernelIN5flash19enable_sm80_to_sm89INS1_16FlashAttnBwdSm80INS1_25CollectiveMainloopBwdSm80ILi2ELi2EN4cute5tupleIJNS5_1CILi128EEES8_NS7_ILi64EEEEEENS_6half_tEfNS_4arch4Sm80ELb0ELb0ELb1ELb1ELb0ELb0ELb0ELb0ELi2ELi4ELi4ELi4ELb0EEENS1_21CollectiveEpilogueBwdISA_SB_SD_Li256ELb1ELb0ELi2EEENS1_19SingleTileSchedulerILb1ELb0ELb0ELi128EEEEEEEEEvNT_6ParamsE$_ZN4cute5tupleIJNS0_IJNS_1CILi16EEENS1_ILi2EEES3_S3_NS1_ILi4EEES3_EEENS0_IJNS1_ILi1EEEiiiNS1_ILi144EEENS1_ILi512EEEEEEEEC2ERKS5_RKS9_,($_ZN7cutlass13device_kernelIN5flash19enable_sm80_to_sm89INS1_16FlashAttnBwdSm80INS1_25CollectiveMainloopBwdSm80ILi2ELi2EN4cute5tupleIJNS5_1CILi128EEES8_NS7_ILi64EEEEEENS_6half_tEfNS_4arch4Sm80ELb0ELb0ELb1ELb1ELb0ELb0ELb0ELb0ELi2ELi4ELi4ELi4ELb0EEENS1_21CollectiveEpilogueBwdISA_SB_SD_Li256ELb1ELb0ELi2EEENS1_19SingleTileSchedulerILb1ELb0ELb0ELi128EEEEEEEEEvNT_6ParamsE$_ZN4cute5tupleIJNS0_IJNS_1CILi2EEEEEENS0_IJiEEEEEC2ERKS3_RKS4_ - $_ZN7cutlass13device_kernelIN5flash19enable_sm80_to_sm89INS1_16FlashAttnBwdSm80INS1_25CollectiveMainloopBwdSm80ILi2ELi2EN4cute5tupleIJNS5_1CILi128EEES8_NS7_ILi64EEEEEENS_6half_tEfNS_4arch4Sm80ELb0ELb0ELb1ELb1ELb0ELb0ELb0ELb0ELi2ELi4ELi4ELi4ELb0EEENS1_21CollectiveEpilogueBwdISA_SB_SD_Li256ELb1ELb0ELi2EEENS1_19SingleTileSchedulerILb1ELb0ELb0ELi128EEEEEEEEEvNT_6ParamsE$_ZN4cute5tupleIJNS0_IJNS_1CILi16EEENS1_ILi2EEES3_S3_NS1_ILi4EEES3_EEENS0_IJNS1_ILi1EEEiiiNS1_ILi144EEENS1_ILi512EEEEEEEEC2ERKS5_RKS9_)
$_ZN7cutlass13device_kernelIN5flash19enable_sm80_to_sm89INS1_16FlashAttnBwdSm80INS1_25CollectiveMainloopBwdSm80ILi2ELi2EN4cute5tupleIJNS5_1CILi128EEES8_NS7_ILi64EEEEEENS_6half_tEfNS_4arch4Sm80ELb0ELb0ELb1ELb1ELb0ELb0ELb0ELb0ELi2ELi4ELi4ELi4ELb0EEENS1_21CollectiveEpilogueBwdISA_SB_SD_Li256ELb1ELb0ELi2EEENS1_19SingleTileSchedulerILb1ELb0ELb0ELi128EEEEEEEEEvNT_6ParamsE$_ZN4cute5tupleIJNS0_IJNS_1CILi16EEENS1_ILi2EEES3_S3_NS1_ILi4EEES3_EEENS0_IJNS1_ILi1EEEiiiNS1_ILi144EEENS1_ILi512EEEEEEEEC2ERKS5_RKS9_:
[----:B------:R-:W-:Y:S01]  /*9dc0*/  IADD3 R4, R83, -c[0x0][0x20], RZ ;  /* 0x8000080053047a10 */ /* 0x000fe20007ffe0ff */
[----:B------:R-:W-:Y:S01]  /*9dd0*/  IMAD.MOV.U32 R26, RZ, RZ, R12 ;  /* 0x000000ffff1a7224 */ /* 0x000fe200078e000c */
[----:B------:R-:W-:-:S03]  /*9de0*/  MOV R27, 0x0 ;  /* 0x00000000001b7802 */ /* 0x000fc60000000f00 */
[----:B------:R1:W-:Y:S04]  /*9df0*/  STL [R4], R2 ;  /* 0x0000000204007387 */ /* 0x0003e80000100800 */
[----:B------:R1:W-:Y:S04]  /*9e00*/  STL [R4+0x4], R3 ;  /* 0x0000040304007387 */ /* 0x0003e80000100800 */
[----:B------:R1:W-:Y:S01]  /*9e10*/  STL [R4+0x8], R5 ;  /* 0x0000080504007387 */ /* 0x0003e20000100800 */
[----:B------:R-:W-:Y:S05]  /*9e20*/  RET.REL.NODEC R26 `(_ZN7cutlass13device_kernelIN5flash19enable_sm80_to_sm89INS1_16FlashAttnBwdSm80INS1_25CollectiveMainloopBwdSm80ILi2ELi2EN4cute5tupleIJNS5_1CILi128EEES8_NS7_ILi64EEEEEENS_6half_tEfNS_4arch4Sm80ELb0ELb0ELb1ELb1ELb0ELb0ELb0ELb0ELi2ELi4ELi4ELi4ELb0EEENS1_21CollectiveEpilogueBwdISA_SB_SD_Li256ELb1ELb0ELi2EEENS1_19SingleTileSchedulerILb1ELb0ELb0ELi128EEEEEEEEEvNT_6ParamsE) ;  /* 0xffff61d01a007950 */ /* 0x000fea0003c3ffff */
        .type           $_ZN7cutlass13device_kernelIN5flash19enable_sm80_to_sm89INS1_16FlashAttnBwdSm80INS1_25CollectiveMainloopBwdSm80ILi2ELi2EN4cute5tupleIJNS5_1CILi128EEES8_NS7_ILi64EEEEEENS_6half_tEfNS_4arch4Sm80ELb0ELb0ELb1ELb1ELb0ELb0ELb0ELb0ELi2ELi4ELi4ELi4ELb0EEENS1_21CollectiveEpilogueBwdISA_SB_SD_Li256ELb1ELb0ELi2EEENS1_19SingleTileSchedulerILb1ELb0ELb0ELi128EEEEEEEEEvNT_6ParamsE$_ZN4cute5tupleIJNS0_IJNS_1CILi2EEEEEENS0_IJiEEEEEC2ERKS3_RKS4_,@function
        .size           $_ZN7cutlass13device_kernelIN5flash19enable_sm80_to_sm89INS1_16FlashAttnBwdSm80INS1_25CollectiveMainloopBwdSm80ILi2ELi2EN4cute5tupleIJNS5_1CILi128EEES8_NS7_ILi64EEEEEENS_6half_tEfNS_4arch4Sm80ELb0ELb0ELb1ELb1ELb0ELb0ELb0ELb0ELi2ELi4ELi4ELi4ELb0EEENS1_21CollectiveEpilogueBwdISA_SB_SD_Li256ELb1ELb0ELi2EEENS1_19SingleTileSchedulerILb1ELb0ELb0ELi128EEEEEEEEEvNT_6ParamsE$_ZN4cute5tupleIJNS0_IJNS_1CILi2EEEEEENS0_IJiEEEEEC2ERKS3_RKS4_,($_ZN7cutlass13device_kernelIN5flash19enable_sm80_to_sm89INS1_16FlashAttnBwdSm80INS1_25CollectiveMainloopBwdSm80ILi2ELi2EN4cute5tupleIJNS5_1CILi128EEES8_NS7_ILi64EEEEEENS_6half_tEfNS_4arch4Sm80ELb0ELb0ELb1ELb1ELb0ELb0ELb0ELb0ELi2ELi4ELi4ELi4ELb0EEENS1_21CollectiveEpilogueBwdISA_SB_SD_Li256ELb1ELb0ELi2EEENS1_19SingleTileSchedulerILb1ELb0ELb0ELi128EEEEEEEEEvNT_6ParamsE$_ZN4cute5tupleIJNS0_IJNS_1CILi8EEENS0_IJNS1_ILi2EEES3_S3_EEENS1_ILi1EEES4_S5_EEENS0_IJS5_NS0_IJS2_iiEEENS1_ILi64EEENS0_IJiNS1_ILi144EEENS1_ILi288EEEEEENS1_ILi512EEEEEEEEC2ERKS6_RKSD_ - $_ZN7cutlass13device_kernelIN5flash19enable_sm80_to_sm89INS1_16FlashAttnBwdSm80INS1_25CollectiveMainloopBwdSm80ILi2ELi2EN4cute5tupleIJNS5_1CILi128EEES8_NS7_ILi64EEEEEENS_6half_tEfNS_4arch4Sm80ELb0ELb0ELb1ELb1ELb0ELb0ELb0ELb0ELi2ELi4ELi4ELi4ELb0EEENS1_21CollectiveEpilogueBwdISA_SB_SD_Li256ELb1ELb0ELi2EEENS1_19SingleTileSchedulerILb1ELb0ELb0ELi128EEEEEEEEEvNT_6ParamsE$_ZN4cute5tupleIJNS0_IJNS_1CILi2EEEEEENS0_IJiEEEEEC2ERKS3_RKS4_)
$_ZN7cutlass13device_kernelIN5flash19enable_sm80_to_sm89INS1_16FlashAttnBwdSm80INS1_25CollectiveMainloopBwdSm80ILi2ELi2EN4cute5tupleIJNS5_1CILi128EEES8_NS7_ILi64EEEEEENS_6half_tEfNS_4arch4Sm80ELb0ELb0ELb1ELb1ELb0ELb0ELb0ELb0ELi2ELi4ELi4ELi4ELb0EEENS1_21CollectiveEpilogueBwdISA_SB_SD_Li256ELb1ELb0ELi2EEENS1_19SingleTileSchedulerILb1ELb0ELb0ELi128EEEEEEEEEvNT_6ParamsE$_ZN4cute5tupleIJNS0_IJNS_1CILi2EEEEEENS0_IJiEEEEEC2ERKS3_RKS4_:
[----:B------:R-:W-:Y:S02]  /*9e30*/  IADD3 R10, R83, -c[0x0][0x20], RZ ;  /* 0x80000800530a7a10 */ /* 0x000fe40007ffe0ff */
[----:B------:R-:W-:-:S03]  /*9e40*/  MOV R13, 0x0 ;  /* 0x00000000000d7802 */ /* 0x000fc60000000f00 */
[----:B------:R1:W-:Y:S01]  /*9e50*/  STL [R10], R11 ;  /* 0x0000000b0a007387 */ /* 0x0003e20000100800 */
[----:B------:R-:W-:Y:S05]  /*9e60*/  RET.REL.NODEC R12 `(_ZN7cutlass13device_kernelIN5flash19enable_sm80_to_sm89INS1_16FlashAttnBwdSm80INS1_25CollectiveMainloopBwdSm80ILi2ELi2EN4cute5tupleIJNS5_1CILi128EEES8_NS7_ILi64EEEEEENS_6half_tEfNS_4arch4Sm80ELb0ELb0ELb1ELb1ELb0ELb0ELb0ELb0ELi2ELi4ELi4ELi4ELb0EEENS1_21CollectiveEpilogueBwdISA_SB_SD_Li256ELb1ELb0ELi2EEENS1_19SingleTileSchedulerILb1ELb0ELb0ELi128EEEEEEEEEvNT_6ParamsE) ;  /* 0xffff61900c007950 */ /* 0x000fea0003c3ffff */
        .type           $_ZN7cutlass13device_kernelIN5flash19enable_sm80_to_sm89INS1_16FlashAttnBwdSm80INS1_25CollectiveMainloopBwdSm80ILi2ELi2EN4cute5tupleIJNS5_1CILi128EEES8_NS7_ILi64EEEEEENS_6half_tEfNS_4arch4Sm80ELb0ELb0ELb1ELb1ELb0ELb0ELb0ELb0ELi2ELi4ELi4ELi4ELb0EEENS1_21CollectiveEpilogueBwdISA_SB_SD_Li256ELb1ELb0ELi2EEENS1_19SingleTileSchedulerILb1ELb0ELb0ELi128EEEEEEEEEvNT_6ParamsE$_ZN4cute5tupleIJNS0_IJNS_1CILi8EEENS0_IJNS1_ILi2EEES3_S3_EEENS1_ILi1EEES4_S5_EEENS0_IJS5_NS0_IJS2_iiEEENS1_ILi64EEENS0_IJiNS1_ILi144EEENS1_ILi288EEEEEENS1_ILi512EEEEEEEEC2ERKS6_RKSD_,@function
        .size           $_ZN7cutlass13device_kernelIN5flash19enable_sm80_to_sm89INS1_16FlashAttnBwdSm80INS1_25CollectiveMainloopBwdSm80ILi2ELi2EN4cute5tupleIJNS5_1CILi128EEES8_NS7_ILi64EEEEEENS_6half_tEfNS_4arch4Sm80ELb0ELb0ELb1ELb1ELb0ELb0ELb0ELb0ELi2ELi4ELi4ELi4ELb0EEENS1_21CollectiveEpilogueBwdISA_SB_SD_Li256ELb1ELb0ELi2EEENS1_19SingleTileSchedulerILb1ELb0ELb0ELi128EEEEEEEEEvNT_6ParamsE$_ZN4cute5tupleIJNS0_IJNS_1CILi8EEENS0_IJNS1_ILi2EEES3_S3_EEENS1_ILi1EEES4_S5_EEENS0_IJS5_NS0_IJS2_iiEEENS1_ILi64EEENS0_IJiNS1_ILi144EEENS1_ILi288EEEEEENS1_ILi512EEEEEEEEC2ERKS6_RKSD_,($_ZN7cutlass13device_kernelIN5flash19enable_sm80_to_sm89INS1_16FlashAttnBwdSm80INS1_25CollectiveMainloopBwdSm80ILi2ELi2EN4cute5tupleIJNS5_1CILi128EEES8_NS7_ILi64EEEEEENS_6half_tEfNS_4arch4Sm80ELb0ELb0ELb1ELb1ELb0ELb0ELb0ELb0ELi2ELi4ELi4ELi4ELb0EEENS1_21CollectiveEpilogueBwdISA_SB_SD_Li256ELb1ELb0ELi2EEENS1_19SingleTileSchedulerILb1ELb0ELb0ELi128EEEEEEEEEvNT_6ParamsE$_ZN4cute5tupleIJNS0_IJNS_1CILi8EEENS0_IJNS1_ILi2EEES3_S3_EEENS1_ILi1EEES4_S5_EEENS0_IJS5_NS0_IJiiiEEENS1_ILi64EEENS0_IJNS1_ILi72EEENS1_ILi144EEENS1_ILi288EEEEEENS1_ILi512EEEEEEEEC2ERKS6_RKSE_ - $_ZN7cutlass13device_kernelIN5flash19enable_sm80_to_sm89INS1_16FlashAttnBwdSm80INS1_25CollectiveMainloopBwdSm80ILi2ELi2EN4cute5tupleIJNS5_1CILi128EEES8_NS7_ILi64EEEEEENS_6half_tEfNS_4arch4Sm80ELb0ELb0ELb1ELb1ELb0ELb0ELb0ELb0ELi2ELi4ELi4ELi4ELb0EEENS1_21CollectiveEpilogueBwdISA_SB_SD_Li256ELb1ELb0ELi2EEENS1_19SingleTileSchedulerILb1ELb0ELb0ELi128EEEEEEEEEvNT_6ParamsE$_ZN4cute5tupleIJNS0_IJNS_1CILi8EEENS0_IJNS1_ILi2EEES3_S3_EEENS1_ILi1EEES4_S5_EEENS0_IJS5_NS0_IJS2_iiEEENS1_ILi64EEENS0_IJiNS1_ILi144EEENS1_ILi288EEEEEENS1_ILi512EEEEEEEEC2ERKS6_RKSD_)
$_ZN7cutlass13device_kernelIN5flash19enable_sm80_to_sm89INS1_16FlashAttnBwdSm80INS1_25CollectiveMainloopBwdSm80ILi2ELi2EN4cute5tupleIJNS5_1CILi128EEES8_NS7_ILi64EEEEEENS_6half_tEfNS_4arch4Sm80ELb0ELb0ELb1ELb1ELb0ELb0ELb0ELb0ELi2ELi4ELi4ELi4ELb0EEENS1_21CollectiveEpilogueBwdISA_SB_SD_Li256ELb1ELb0ELi2EEENS1_19SingleTileSchedulerILb1ELb0ELb0ELi128EEEEEEEEEvNT_6ParamsE$_ZN4cute5tupleIJNS0_IJNS_1CILi8EEENS0_IJNS1_ILi2EEES3_S3_EEENS1_ILi1EEES4_S5_EEENS0_IJS5_NS0_IJS2_iiEEENS1_ILi64EEENS0_IJiNS1_ILi144EEENS1_ILi288EEEEEENS1_ILi512EEEEEEEEC2ERKS6_RKSD_:
[----:B------:R-:W-:Y:S01]  /*9e70*/  IADD3 R4, R81, -c[0x0][0x20], RZ ;  /* 0x8000080051047a10 */ /* 0x000fe20007ffe0ff */
[----:B------:R-:W-:Y:S01]  /*9e80*/  IMAD.MOV.U32 R34, RZ, RZ, R26 ;  /* 0x000000ffff227224 */ /* 0x000fe200078e001a */
[----:B------:R-:W-:-:S03]  /*9e90*/  MOV R35, 0x0 ;  /* 0x0000000000237802 */ /* 0x000fc60000000f00 */
[----:B------:R1:W-:Y:S04]  /*9ea0*/  STL [R4], R2 ;  /* 0x0000000204007387 */ /* 0x0003e80000100800 */
[----:B------:R1:W-:Y:S04]  /*9eb0*/  STL [R4+0x4], R3 ;  /* 0x0000040304007387 */ /* 0x0003e80000100800 */
[----:B------:R1:W-:Y:S01]  /*9ec0*/  STL [R4+0x8], R5 ;  /* 0x0000080504007387 */ /* 0x0003e20000100800 */
[----:B------:R-:W-:Y:S05]  /*9ed0*/  RET.REL.NODEC R34 `(_ZN7cutlass13device_kernelIN5flash19enable_sm80_to_sm89INS1_16FlashAttnBwdSm80INS1_25CollectiveMainloopBwdSm80ILi2ELi2EN4cute5tupleIJNS5_1CILi128EEES8_NS7_ILi64EEEEEENS_6half_tEfNS_4arch4Sm80ELb0ELb0ELb1ELb1ELb0ELb0ELb0ELb0ELi2ELi4ELi4ELi4ELb0EEENS1_21CollectiveEpilogueBwdISA_SB_SD_Li256ELb1ELb0ELi2EEENS1_19SingleTileSchedulerILb1ELb0ELb0ELi128EEEEEEEEEvNT_6ParamsE) ;  /* 0xffff612022007950 */ /* 0x000fea0003c3ffff */
        .type           $_ZN7cutlass13device_kernelIN5flash19enable_sm80_to_sm89INS1_16FlashAttnBwdSm80INS1_25CollectiveMainloopBwdSm80ILi2ELi2EN4cute5tupleIJNS5_1CILi128EEES8_NS7_ILi64EEEEEENS_6half_tEfNS_4arch4Sm80ELb0ELb0ELb1ELb1ELb0ELb0ELb0ELb0ELi2ELi4ELi4ELi4ELb0EEENS1_21CollectiveEpilogueBwdISA_SB_SD_Li256ELb1ELb0ELi2EEENS1_19SingleTileSchedulerILb1ELb0ELb0ELi128EEEEEEEEEvNT_6ParamsE$_ZN4cute5tupleIJNS0_IJNS_1CILi8EEENS0_IJNS1_ILi2EEES3_S3_EEENS1_ILi1EEES4_S5_EEENS0_IJS5_NS0_IJiiiEEENS1_ILi64EEENS0_IJNS1_ILi72EEENS1_ILi144EEENS1_ILi288EEEEEENS1_ILi512EEEEEEEEC2ERKS6_RKSE_,@function
        .size           $_ZN7cutlass13device_kernelIN5flash19enable_sm80_to_sm89INS1_16FlashAttnBwdSm80INS1_25CollectiveMainloopBwdSm80ILi2ELi2EN4cute5tupleIJNS5_1CILi128EEES8_NS7_ILi64EEEEEENS_6half_tEfNS_4arch4Sm80ELb0ELb0ELb1ELb1ELb0ELb0ELb0ELb0ELi2ELi4ELi4ELi4ELb0EEENS1_21CollectiveEpilogueBwdISA_SB_SD_Li256ELb1ELb0ELi2EEENS1_19SingleTileSchedulerILb1ELb0ELb0ELi128EEEEEEEEEvNT_6ParamsE$_ZN4cute5tupleIJNS0_IJNS_1CILi8EEENS0_IJNS1_ILi2EEES3_S3_EEENS1_ILi1EEES4_S5_EEENS0_IJS5_NS0_IJiiiEEENS1_ILi64EEENS0_IJNS1_ILi72EEENS1_ILi144EEENS1_ILi288EEEEEENS1_ILi512EEEEEEEEC2ERKS6_RKSE_,($_ZN7cutlass13device_kernelIN5flash19enable_sm80_to_sm89INS1_16FlashAttnBwdSm80INS1_25CollectiveMainloopBwdSm80ILi2ELi2EN4cute5tupleIJNS5_1CILi128EEES8_NS7_ILi64EEEEEENS_6half_tEfNS_4arch4Sm80ELb0ELb0ELb1ELb1ELb0ELb0ELb0ELb0ELi2ELi4ELi4ELi4ELb0EEENS1_21CollectiveEpilogueBwdISA_SB_SD_Li256ELb1ELb0ELi2EEENS1_19SingleTileSchedulerILb1ELb0ELb0ELi128EEEEEEEEEvNT_6ParamsE$_ZN4cute5tupleIJNS0_IJNS_1CILi8EEENS1_ILi2EEES3_S3_S2_S3_EEENS0_IJNS1_ILi1EEEiiiNS1_ILi72EEENS1_ILi512EEEEEEEEC2ERKS4_RKS8_ - $_ZN7cutlass13device_kernelIN5flash19enable_sm80_to_sm89INS1_16FlashAttnBwdSm80INS1_25CollectiveMainloopBwdSm80ILi2ELi2EN4cute5tupleIJNS5_1CILi128EEES8_NS7_ILi64EEEEEENS_6half_tEfNS_4arch4Sm80ELb0ELb0ELb1ELb1ELb0ELb0ELb0ELb0ELi2ELi4ELi4ELi4ELb0EEENS1_21CollectiveEpilogueBwdISA_SB_SD_Li256ELb1ELb0ELi2EEENS1_19SingleTileSchedulerILb1ELb0ELb0ELi128EEEEEEEEEvNT_6ParamsE$_ZN4cute5tupleIJNS0_IJNS_1CILi8EEENS0_IJNS1_ILi2EEES3_S3_EEENS1_ILi1EEES4_S5_EEENS0_IJS5_NS0_IJiiiEEENS1_ILi64EEENS0_IJNS1_ILi72EEENS1_ILi144EEENS1_ILi288EEEEEENS1_ILi512EEEEEEEEC2ERKS6_RKSE_)
$_ZN7cutlass13device_kernelIN5flash19enable_sm80_to_sm89INS1_16FlashAttnBwdSm80INS1_25CollectiveMainloopBwdSm80ILi2ELi2EN4cute5tupleIJNS5_1CILi128EEES8_NS7_ILi64EEEEEENS_6half_tEfNS_4arch4Sm80ELb0ELb0ELb1ELb1ELb0ELb0ELb0ELb0ELi2ELi4ELi4ELi4ELb0EEENS1_21CollectiveEpilogueBwdISA_SB_SD_Li256ELb1ELb0ELi2EEENS1_19SingleTileSchedulerILb1ELb0ELb0ELi128EEEEEEEEEvNT_6ParamsE$_ZN4cute5tupleIJNS0_IJNS_1CILi8EEENS0_IJNS1_ILi2EEES3_S3_EEENS1_ILi1EEES4_S5_EEENS0_IJS5_NS0_IJiiiEEENS1_ILi64EEENS0_IJNS1_ILi72EEENS1_ILi144EEENS1_ILi288EEEEEENS1_ILi512EEEEEEEEC2ERKS6_RKSE_:
[----:B------:R-:W-:Y:S01]  /*9ee0*/  IADD3 R4, R81, -c[0x0][0x20], RZ ;  /* 0x8000080051047a10 */ /* 0x000fe20007ffe0ff */
[----:B------:R-:W-:Y:S01]  /*9ef0*/  IMAD.MOV.U32 R34, RZ, RZ, R6 ;  /* 0x000000ffff227224 */ /* 0x000fe200078e0006 */
[----:B------:R-:W-:-:S03]  /*9f00*/  MOV R35, 0x0 ;  /* 0x0000000000237802 */ /* 0x000fc60000000f00 */
[----:B------:R1:W-:Y:S04]  /*9f10*/  STL [R4], R2 ;  /* 0x0000000204007387 */ /* 0x0003e80000100800 */
[----:B------:R1:W-:Y:S04]  /*9f20*/  STL [R4+0x4], R3 ;  /* 0x0000040304007387 */ /* 0x0003e80000100800 */
[----:B------:R1:W-:Y:S01]  /*9f30*/  STL [R4+0x8], R5 ;  /* 0x0000080504007387 */ /* 0x0003e20000100800 */
[----:B------:R-:W-:Y:S05]  /*9f40*/  RET.REL.NODEC R34 `(_ZN7cutlass13device_kernelIN5flash19enable_sm80_to_sm89INS1_16FlashAttnBwdSm80INS1_25CollectiveMainloopBwdSm80ILi2ELi2EN4cute5tupleIJNS5_1CILi128EEES8_NS7_ILi64EEEEEENS_6half_tEfNS_4arch4Sm80ELb0ELb0ELb1ELb1ELb0ELb0ELb0ELb0ELi2ELi4ELi4ELi4ELb0EEENS1_21CollectiveEpilogueBwdISA_SB_SD_Li256ELb1ELb0ELi2EEENS1_19SingleTileSchedulerILb1ELb0ELb0ELi128EEEEEEEEEvNT_6ParamsE) ;  /* 0xffff60b022007950 */ /* 0x000fea0003c3ffff */
        .type           $_ZN7cutlass13device_kernelIN5flash19enable_sm80_to_sm89INS1_16FlashAttnBwdSm80INS1_25CollectiveMainloopBwdSm80ILi2ELi2EN4cute5tupleIJNS5_1CILi128EEES8_NS7_ILi64EEEEEENS_6half_tEfNS_4arch4Sm80ELb0ELb0ELb1ELb1ELb0ELb0ELb0ELb0ELi2ELi4ELi4ELi4ELb0EEENS1_21CollectiveEpilogueBwdISA_SB_SD_Li256ELb1ELb0ELi2EEENS1_19SingleTileSchedulerILb1ELb0ELb0ELi128EEEEEEEEEvNT_6ParamsE$_ZN4cute5tupleIJNS0_IJNS_1CILi8EEENS1_ILi2EEES3_S3_S2_S3_EEENS0_IJNS1_ILi1EEEiiiNS1_ILi72EEENS1_ILi512EEEEEEEEC2ERKS4_RKS8_,@function
        .size           $_ZN7cutlass13device_kernelIN5flash19enable_sm80_to_sm89INS1_16FlashAttnBwdSm80INS1_25CollectiveMainloopBwdSm80ILi2ELi2EN4cute5tupleIJNS5_1CILi128EEES8_NS7_ILi64EEEEEENS_6half_tEfNS_4arch4Sm80ELb0ELb0ELb1ELb1ELb0ELb0ELb0ELb0ELi2ELi4ELi4ELi4ELb0EEENS1_21CollectiveEpilogueBwdISA_SB_SD_Li256ELb1ELb0ELi2EEENS1_19SingleTileSchedulerILb1ELb0ELb0ELi128EEEEEEEEEvNT_6ParamsE$_ZN4cute5tupleIJNS0_IJNS_1CILi8EEENS1_ILi2EEES3_S3_S2_S3_EEENS0_IJNS1_ILi1EEEiiiNS1_ILi72EEENS1_ILi512EEEEEEEEC2ERKS4_RKS8_,($_ZN7cutlass13device_kernelIN5flash19enable_sm80_to_sm89INS1_16FlashAttnBwdSm80INS1_25CollectiveMainloopBwdSm80ILi2ELi2EN4cute5tupleIJNS5_1CILi128EEES8_NS7_ILi64EEEEEENS_6half_tEfNS_4arch4Sm80ELb0ELb0ELb1ELb1ELb0ELb0ELb0ELb0ELi2ELi4ELi4ELi4ELb0EEENS1_21CollectiveEpilogueBwdISA_SB_SD_Li256ELb1ELb0ELi2EEENS1_19SingleTileSchedulerILb1ELb0ELb0ELi128EEEEEEEEEvNT_6ParamsE$_ZN4cute5tupleIJNS_7SwizzleILi3ELi3ELi3EEENS_9MixedBitsILj0ELj432EEENS_6LayoutINS0_IJNS0_IJNS_1CILi2EEES7_S7_EEES7_NS6_ILi8EEEEEENS0_IJNS0_IJNS6_ILi64EEES9_NS6_ILi512EEEEEENS6_ILi8192EEENS6_ILi1024EEEEEEEEEEC2ERKS2_RKS4_RKSH_ - $_ZN7cutlass13device_kernelIN5flash19enable_sm80_to_sm89INS1_16FlashAttnBwdSm80INS1_25CollectiveMainloopBwdSm80ILi2ELi2EN4cute5tupleIJNS5_1CILi128EEES8_NS7_ILi64EEEEEENS_6half_tEfNS_4arch4Sm80ELb0ELb0ELb1ELb1ELb0ELb0ELb0ELb0ELi2ELi4ELi4ELi4ELb0EEENS1_21CollectiveEpilogueBwdISA_SB_SD_Li256ELb1ELb0ELi2EEENS1_19SingleTileSchedulerILb1ELb0ELb0ELi128EEEEEEEEEvNT_6ParamsE$_ZN4cute5tupleIJNS0_IJNS_1CILi8EEENS1_ILi2EEES3_S3_S2_S3_EEENS0_IJNS1_ILi1EEEiiiNS1_ILi72EEENS1_ILi512EEEEEEEEC2ERKS4_RKS8_)
$_ZN7cutlass13device_kernelIN5flash19enable_sm80_to_sm89INS1_16FlashAttnBwdSm80INS1_25CollectiveMainloopBwdSm80ILi2ELi2EN4cute5tupleIJNS5_1CILi128EEES8_NS7_ILi64EEEEEENS_6half_tEfNS_4arch4Sm80ELb0ELb0ELb1ELb1ELb0ELb0ELb0ELb0ELi2ELi4ELi4ELi4ELb0EEENS1_21CollectiveEpilogueBwdISA_SB_SD_Li256ELb1ELb0ELi2EEENS1_19SingleTileSchedulerILb1ELb0ELb0ELi128EEEEEEEEEvNT_6ParamsE$_ZN4cute5tupleIJNS0_IJNS_1CILi8EEENS1_ILi2EEES3_S3_S2_S3_EEENS0_IJNS1_ILi1EEEiiiNS1_ILi72EEENS1_ILi512EEEEEEEEC2ERKS4_RKS8_:
[----:B------:R-:W-:Y:S01]  /*9f50*/  IADD3 R4, R82, -c[0x0][0x20], RZ ;  /* 0x8000080052047a10 */ /* 0x000fe20007ffe0ff */
[----:B------:R-:W-:Y:S01]  /*9f60*/  IMAD.MOV.U32 R34, RZ, RZ, R6 ;  /* 0x000000ffff227224 */ /* 0x000fe200078e0006 */
[----:B------:R-:W-:-:S03]  /*9f70*/  MOV R35, 0x0 ;  /* 0x0000000000237802 */ /* 0x000fc60000000f00 */
[----:B------:R1:W-:Y:S04]  /*9f80*/  STL [R4], R2 ;  /* 0x0000000204007387 */ /* 0x0003e80000100800 */
[----:B------:R1:W-:Y:S04]  /*9f90*/  STL [R4+0x4], R3 ;  /* 0x0000040304007387 */ /* 0x0003e80000100800 */
[----:B------:R1:W-:Y:S01]  /*9fa0*/  STL [R4+0x8], R5 ;  /* 0x0000080504007387 */ /* 0x0003e20000100800 */
[----:B------:R-:W-:Y:S05]  /*9fb0*/  RET.REL.NODEC R34 `(_ZN7cutlass13device_kernelIN5flash19enable_sm80_to_sm89INS1_16FlashAttnBwdSm80INS1_25CollectiveMainloopBwdSm80ILi2ELi2EN4cute5tupleIJNS5_1CILi128EEES8_NS7_ILi64EEEEEENS_6half_tEfNS_4arch4Sm80ELb0ELb0ELb1ELb1ELb0ELb0ELb0ELb0ELi2ELi4ELi4ELi4ELb0EEENS1_21CollectiveEpilogueBwdISA_SB_SD_Li256ELb1ELb0ELi2EEENS1_19SingleTileSchedulerILb1ELb0ELb0ELi128EEEEEEEEEvNT_6ParamsE) ;  /* 0xffff604022007950 */ /* 0x000fea0003c3ffff */
        .type           $_ZN7cutlass13device_kernelIN5flash19enable_sm80_to_sm89INS1_16FlashAttnBwdSm80INS1_25CollectiveMainloopBwdSm80ILi2ELi2EN4cute5tupleIJNS5_1CILi128EEES8_NS7_ILi64EEEEEENS_6half_tEfNS_4arch4Sm80ELb0ELb0ELb1ELb1ELb0ELb0ELb0ELb0ELi2ELi4ELi4ELi4ELb0EEENS1_21CollectiveEpilogueBwdISA_SB_SD_Li256ELb1ELb0ELi2EEENS1_19SingleTileSchedulerILb1ELb0ELb0ELi128EEEEEEEEEvNT_6ParamsE$_ZN4cute5tupleIJNS_7SwizzleILi3ELi3ELi3EEENS_9MixedBitsILj0ELj432EEENS_6LayoutINS0_IJNS0_IJNS_1CILi2EEES7_S7_EEES7_NS6_ILi8EEEEEENS0_IJNS0_IJNS6_ILi64EEES9_NS6_ILi512EEEEEENS6_ILi8192EEENS6_ILi1024EEEEEEEEEEC2ERKS2_RKS4_RKSH_,@function
        .size           $_ZN7cutlass13device_kernelIN5flash19enable_sm80_to_sm89INS1_16FlashAttnBwdSm80INS1_25CollectiveMainloopBwdSm80ILi2ELi2EN4cute5tupleIJNS5_1CILi128EEES8_NS7_ILi64EEEEEENS_6half_tEfNS_4arch4Sm80ELb0ELb0ELb1ELb1ELb0ELb0ELb0ELb0ELi2ELi4ELi4ELi4ELb0EEENS1_21CollectiveEpilogueBwdISA_SB_SD_Li256ELb1ELb0ELi2EEENS1_19SingleTileSchedulerILb1ELb0ELb0ELi128EEEEEEEEEvNT_6ParamsE$_ZN4cute5tupleIJNS_7SwizzleILi3ELi3ELi3EEENS_9MixedBitsILj0ELj432EEENS_6LayoutINS0_IJNS0_IJNS_1CILi2EEES7_S7_EEES7_NS6_ILi8EEEEEENS0_IJNS0_IJNS6_ILi64EEES9_NS6_ILi512EEEEEENS6_ILi8192EEENS6_ILi1024EEEEEEEEEEC2ERKS2_RKS4_RKSH_,($_ZN7cutlass13device_kernelIN5flash19enable_sm80_to_sm89INS1_16FlashAttnBwdSm80INS1_25CollectiveMainloopBwdSm80ILi2ELi2EN4cute5tupleIJNS5_1CILi128EEES8_NS7_ILi64EEEEEENS_6half_tEfNS_4arch4Sm80ELb0ELb0ELb1ELb1ELb0ELb0ELb0ELb0ELi2ELi4ELi4ELi4ELb0EEENS1_21CollectiveEpilogueBwdISA_SB_SD_Li256ELb1ELb0ELi2EEENS1_19SingleTileSchedulerILb1ELb0ELb0ELi128EEEEEEEEEvNT_6ParamsE$_ZN4cute8smem_ptrIPN7cutlass6half_tEECI1NS_12iter_adaptorIS3_S4_EEES3_ - $_ZN7cutlass13device_kernelIN5flash19enable_sm80_to_sm89INS1_16FlashAttnBwdSm80INS1_25CollectiveMainloopBwdSm80ILi2ELi2EN4cute5tupleIJNS5_1CILi128EEES8_NS7_ILi64EEEEEENS_6half_tEfNS_4arch4Sm80ELb0ELb0ELb1ELb1ELb0ELb0ELb0ELb0ELi2ELi4ELi4ELi4ELb0EEENS1_21CollectiveEpilogueBwdISA_SB_SD_Li256ELb1ELb0ELi2EEENS1_19SingleTileSchedulerILb1ELb0ELb0ELi128EEEEEEEEEvNT_6ParamsE$_ZN4cute5tupleIJNS_7SwizzleILi3ELi3ELi3EEENS_9MixedBitsILj0ELj432EEENS_6LayoutINS0_IJNS0_IJNS_1CILi2EEES7_S7_EEES7_NS6_ILi8EEEEEENS0_IJNS0_IJNS6_ILi64EEES9_NS6_ILi512EEEEEENS6_ILi8192EEENS6_ILi1024EEEEEEEEEEC2ERKS2_RKS4_RKSH_)
$_ZN7cutlass13device_kernelIN5flash19enable_sm80_to_sm89INS1_16FlashAttnBwdSm80INS1_25CollectiveMainloopBwdSm80ILi2ELi2EN4cute5tupleIJNS5_1CILi128EEES8_NS7_ILi64EEEEEENS_6half_tEfNS_4arch4Sm80ELb0ELb0ELb1ELb1ELb0ELb0ELb0ELb0ELi2ELi4ELi4ELi4ELb0EEENS1_21CollectiveEpilogueBwdISA_SB_SD_Li256ELb1ELb0ELi2EEENS1_19SingleTileSchedulerILb1ELb0ELb0ELi128EEEEEEEEEvNT_6ParamsE$_ZN4cute5tupleIJNS_7SwizzleILi3ELi3ELi3EEENS_9MixedBitsILj0ELj432EEENS_6LayoutINS0_IJNS0_IJNS_1CILi2EEES7_S7_EEES7_NS6_ILi8EEEEEENS0_IJNS0_IJNS6_ILi64EEES9_NS6_ILi512EEEEEENS6_ILi8192EEENS6_ILi1024EEEEEEEEEEC2ERKS2_RKS4_RKSH_:
[----:B------:R-:W-:Y:S02]  /*9fc0*/  IADD3 R2, R60, -c[0x0][0x20], RZ ;  /* 0x800008003c027a10 */ /* 0x000fe40007ffe0ff */
[----:B------:R-:W-:-:S03]  /*9fd0*/  MOV R7, 0x0 ;  /* 0x0000000000077802 */ /* 0x000fc60000000f00 */
[----:B------:R1:W-:Y:S01]  /*9fe0*/  STL [R2], R3 ;  /* 0x0000000302007387 */ /* 0x0003e20000100800 */
[----:B------:R-:W-:Y:S05]  /*9ff0*/  RET.REL.NODEC R6 `(_ZN7cutlass13device_kernelIN5flash19enable_sm80_to_sm89INS1_16FlashAttnBwdSm80INS1_25CollectiveMainloopBwdSm80ILi2ELi2EN4cute5tupleIJNS5_1CILi128EEES8_NS7_ILi64EEEEEENS_6half_tEfNS_4arch4Sm80ELb0ELb0ELb1ELb1ELb0ELb0ELb0ELb0ELi2ELi4ELi4ELi4ELb0EEENS1_21CollectiveEpilogueBwdISA_SB_SD_Li256ELb1ELb0ELi2EEENS1_19SingleTileSchedulerILb1ELb0ELb0ELi128EEEEEEEEEvNT_6ParamsE) ;  /* 0xffff600006007950 */ /* 0x000fea0003c3ffff */
        .type           $_ZN7cutlass13device_kernelIN5flash19enable_sm80_to_sm89INS1_16FlashAttnBwdSm80INS1_25CollectiveMainloopBwdSm80ILi2ELi2EN4cute5tupleIJNS5_1CILi128EEES8_NS7_ILi64EEEEEENS_6half_tEfNS_4arch4Sm80ELb0ELb0ELb1ELb1ELb0ELb0ELb0ELb0ELi2ELi4ELi4ELi4ELb0EEENS1_21CollectiveEpilogueBwdISA_SB_SD_Li256ELb1ELb0ELi2EEENS1_19SingleTileSchedulerILb1ELb0ELb0ELi128EEEEEEEEEvNT_6ParamsE$_ZN4cute8smem_ptrIPN7cutlass6half_tEECI1NS_12iter_adaptorIS3_S4_EEES3_,@function
        .size           $_ZN7cutlass13device_kernelIN5flash19enable_sm80_to_sm89INS1_16FlashAttnBwdSm80INS1_25CollectiveMainloopBwdSm80ILi2ELi2EN4cute5tupleIJNS5_1CILi128EEES8_NS7_ILi64EEEEEENS_6half_tEfNS_4arch4Sm80ELb0ELb0ELb1ELb1ELb0ELb0ELb0ELb0ELi2ELi4ELi4ELi4ELb0EEENS1_21CollectiveEpilogueBwdISA_SB_SD_Li256ELb1ELb0ELi2EEENS1_19SingleTileSchedulerILb1ELb0ELb0ELi128EEEEEEEEEvNT_6ParamsE$_ZN4cute8smem_ptrIPN7cutlass6half_tEECI1NS_12iter_adaptorIS3_S4_EEES3_,($_ZN7cutlass13device_kernelIN5flash19enable_sm80_to_sm89INS1_16FlashAttnBwdSm80INS1_25CollectiveMainloopBwdSm80ILi2ELi2EN4cute5tupleIJNS5_1CILi128EEES8_NS7_ILi64EEEEEENS_6half_tEfNS_4arch4Sm80ELb0ELb0ELb1ELb1ELb0ELb0ELb0ELb0ELi2ELi4ELi4ELi4ELb0EEENS1_21CollectiveEpilogueBwdISA_SB_SD_Li256ELb1ELb0ELi2EEENS1_19SingleTileSchedulerILb1ELb0ELb0ELi128EEEEEEEEEvNT_6ParamsE$_ZN4cute8smem_ptrIPN7cutlass9uint128_tEECI1NS_12iter_adaptorIS3_S4_EEES3_ - $_ZN7cutlass13device_kernelIN5flash19enable_sm80_to_sm89INS1_16FlashAttnBwdSm80INS1_25CollectiveMainloopBwdSm80ILi2ELi2EN4cute5tupleIJNS5_1CILi128EEES8_NS7_ILi64EEEEEENS_6half_tEfNS_4arch4Sm80ELb0ELb0ELb1ELb1ELb0ELb0ELb0ELb0ELi2ELi4ELi4ELi4ELb0EEENS1_21CollectiveEpilogueBwdISA_SB_SD_Li256ELb1ELb0ELi2EEENS1_19SingleTileSchedulerILb1ELb0ELb0ELi128EEEEEEEEEvNT_6ParamsE$_ZN4cute8smem_ptrIPN7cutlass6half_tEECI1NS_12iter_adaptorIS3_S4_EEES3_)
$_ZN7cutlass13device_kernelIN5flash19enable_sm80_to_sm89INS1_16FlashAttnBwdSm80INS1_25CollectiveMainloopBwdSm80ILi2ELi2EN4cute5tupleIJNS5_1CILi128EEES8_NS7_ILi64EEEEEENS_6half_tEfNS_4arch4Sm80ELb0ELb0ELb1ELb1ELb0ELb0ELb0ELb0ELi2ELi4ELi4ELi4ELb0EEENS1_21CollectiveEpilogueBwdISA_SB_SD_Li256ELb1ELb0ELi2EEENS1_19SingleTileSchedulerILb1ELb0ELb0ELi128EEEEEEEEEvNT_6ParamsE$_ZN4cute8smem_ptrIPN7cutlass6half_tEECI1NS_12iter_adaptorIS3_S4_EEES3_:
[----:B------:R-:W-:Y:S02]  /*a000*/  IADD3 R38, R38, -c[0x0][0x20], RZ ;  /* 0x8000080026267a10 */ /* 0x000fe40007ffe0ff */
[----:B------:R-:W-:-:S03]  /*a010*/  MOV R47, 0x0 ;  /* 0x00000000002f7802 */ /* 0x000fc60000000f00 */
[----:B------:R1:W-:Y:S01]  /*a020*/  STL.64 [R38], R2 ;  /* 0x0000000226007387 */ /* 0x0003e20000100a00 */
[----:B------:R-:W-:Y:S05]  /*a030*/  RET.REL.NODEC R46 `(_ZN7cutlass13device_kernelIN5flash19enable_sm80_to_sm89INS1_16FlashAttnBwdSm80INS1_25CollectiveMainloopBwdSm80ILi2ELi2EN4cute5tupleIJNS5_1CILi128EEES8_NS7_ILi64EEEEEENS_6half_tEfNS_4arch4Sm80ELb0ELb0ELb1ELb1ELb0ELb0ELb0ELb0ELi2ELi4ELi4ELi4ELb0EEENS1_21CollectiveEpilogueBwdISA_SB_SD_Li256ELb1ELb0ELi2EEENS1_19SingleTileSchedulerILb1ELb0ELb0ELi128EEEEEEEEEvNT_6ParamsE) ;  /* 0xffff5fc02e007950 */ /* 0x000fea0003c3ffff */
        .type           $_ZN7cutlass13device_kernelIN5flash19enable_sm80_to_sm89INS1_16FlashAttnBwdSm80INS1_25CollectiveMainloopBwdSm80ILi2ELi2EN4cute5tupleIJNS5_1CILi128EEES8_NS7_ILi64EEEEEENS_6half_tEfNS_4arch4Sm80ELb0ELb0ELb1ELb1ELb0ELb0ELb0ELb0ELi2ELi4ELi4ELi4ELb0EEENS1_21CollectiveEpilogueBwdISA_SB_SD_Li256ELb1ELb0ELi2EEENS1_19SingleTileSchedulerILb1ELb0ELb0ELi128EEEEEEEEEvNT_6ParamsE$_ZN4cute8smem_ptrIPN7cutlass9uint128_tEECI1NS_12iter_adaptorIS3_S4_EEES3_,@function
        .size           $_ZN7cutlass13device_kernelIN5flash19enable_sm80_to_sm89INS1_16FlashAttnBwdSm80INS1_25CollectiveMainloopBwdSm80ILi2ELi2EN4cute5tupleIJNS5_1CILi128EEES8_NS7_ILi64EEEEEENS_6half_tEfNS_4arch4Sm80ELb0ELb0ELb1ELb1ELb0ELb0ELb0ELb0ELi2ELi4ELi4ELi4ELb0EEENS1_21CollectiveEpilogueBwdISA_SB_SD_Li256ELb1ELb0ELi2EEENS1_19SingleTileSchedulerILb1ELb0ELb0ELi128EEEEEEEEEvNT_6ParamsE$_ZN4cute8smem_ptrIPN7cutlass9uint128_tEECI1NS_12iter_adaptorIS3_S4_EEES3_,($_ZN7cutlass13device_kernelIN5flash19enable_sm80_to_sm89INS1_16FlashAttnBwdSm80INS1_25CollectiveMainloopBwdSm80ILi2ELi2EN4cute5tupleIJNS5_1CILi128EEES8_NS7_ILi64EEEEEENS_6half_tEfNS_4arch4Sm80ELb0ELb0ELb1ELb1ELb0ELb0ELb0ELb0ELi2ELi4ELi4ELi4ELb0EEENS1_21CollectiveEpilogueBwdISA_SB_SD_Li256ELb1ELb0ELi2EEENS1_19SingleTileSchedulerILb1ELb0ELb0ELi128EEEEEEEEEvNT_6ParamsE$_ZN4cute8smem_ptrIPfECI1NS_12iter_adaptorIS1_S2_EEES1_ - $_ZN7cutlass13device_kernelIN5flash19enable_sm80_to_sm89INS1_16FlashAttnBwdSm80INS1_25CollectiveMainloopBwdSm80ILi2ELi2EN4cute5tupleIJNS5_1CILi128EEES8_NS7_ILi64EEEEEENS_6half_tEfNS_4arch4Sm80ELb0ELb0ELb1ELb1ELb0ELb0ELb0ELb0ELi2ELi4ELi4ELi4ELb0EEENS1_21CollectiveEpilogueBwdISA_SB_SD_Li256ELb1ELb0ELi2EEENS1_19SingleTileSchedulerILb1ELb0ELb0ELi128EEEEEEEEEvNT_6ParamsE$_ZN4cute8smem_ptrIPN7cutlass9uint128_tEECI1NS_12iter_adaptorIS3_S4_EEES3_)
$_ZN7cutlass13device_kernelIN5flash19enable_sm80_to_sm89INS1_16FlashAttnBwdSm80INS1_25CollectiveMainloopBwdSm80ILi2ELi2EN4cute5tupleIJNS5_1CILi128EEES8_NS7_ILi64EEEEEENS_6half_tEfNS_4arch4Sm80ELb0ELb0ELb1ELb1ELb0ELb0ELb0ELb0ELi2ELi4ELi4ELi4ELb0EEENS1_21CollectiveEpilogueBwdISA_SB_SD_Li256ELb1ELb0ELi2EEENS1_19SingleTileSchedulerILb1ELb0ELb0ELi128EEEEEEEEEvNT_6ParamsE$_ZN4cute8smem_ptrIPN7cutlass9uint128_tEECI1NS_12iter_adaptorIS3_S4_EEES3_:
[----:B------:R-:W-:Y:S02]  /*a040*/  IADD3 R38, R82, -c[0x0][0x20], RZ ;  /* 0x8000080052267a10 */ /* 0x000fe40007ffe0ff */
[----:B------:R-:W-:-:S03]  /*a050*/  MOV R47, 0x0 ;  /* 0x00000000002f7802 */ /* 0x000fc60000000f00 */
[----:B------:R1:W-:Y:S01]  /*a060*/  STL.64 [R38], R2 ;  /* 0x0000000226007387 */ /* 0x0003e20000100a00 */
[----:B------:R-:W-:Y:S05]  /*a070*/  RET.REL.NODEC R46 `(_ZN7cutlass13device_kernelIN5flash19enable_sm80_to_sm89INS1_16FlashAttnBwdSm80INS1_25CollectiveMainloopBwdSm80ILi2ELi2EN4cute5tupleIJNS5_1CILi128EEES8_NS7_ILi64EEEEEENS_6half_tEfNS_4arch4Sm80ELb0ELb0ELb1ELb1ELb0ELb0ELb0ELb0ELi2ELi4ELi4ELi4ELb0EEENS1_21CollectiveEpilogueBwdISA_SB_SD_Li256ELb1ELb0ELi2EEENS1_19SingleTileSchedulerILb1ELb0ELb0ELi128EEEEEEEEEvNT_6ParamsE) ;  /* 0xffff5f802e007950 */ /* 0x000fea0003c3ffff */
        .type           $_ZN7cutlass13device_kernelIN5flash19enable_sm80_to_sm89INS1_16FlashAttnBwdSm80INS1_25CollectiveMainloopBwdSm80ILi2ELi2EN4cute5tupleIJNS5_1CILi128EEES8_NS7_ILi64EEEEEENS_6half_tEfNS_4arch4Sm80ELb0ELb0ELb1ELb1ELb0ELb0ELb0ELb0ELi2ELi4ELi4ELi4ELb0EEENS1_21CollectiveEpilogueBwdISA_SB_SD_Li256ELb1ELb0ELi2EEENS1_19SingleTileSchedulerILb1ELb0ELb0ELi128EEEEEEEEEvNT_6ParamsE$_ZN4cute8smem_ptrIPfECI1NS_12iter_adaptorIS1_S2_EEES1_,@function
        .size           $_ZN7cutlass13device_kernelIN5flash19enable_sm80_to_sm89INS1_16FlashAttnBwdSm80INS1_25CollectiveMainloopBwdSm80ILi2ELi2EN4cute5tupleIJNS5_1CILi128EEES8_NS7_ILi64EEEEEENS_6half_tEfNS_4arch4Sm80ELb0ELb0ELb1ELb1ELb0ELb0ELb0ELb0ELi2ELi4ELi4ELi4ELb0EEENS1_21CollectiveEpilogueBwdISA_SB_SD_Li256ELb1ELb0ELi2EEENS1_19SingleTileSchedulerILb1ELb0ELb0ELi128EEEEEEEEEvNT_6ParamsE$_ZN4cute8smem_ptrIPfECI1NS_12iter_adaptorIS1_S2_EEES1_,($_ZN7cutlass13device_kernelIN5flash19enable_sm80_to_sm89INS1_16FlashAttnBwdSm80INS1_25CollectiveMainloopBwdSm80ILi2ELi2EN4cute5tupleIJNS5_1CILi128EEES8_NS7_ILi64EEEEEENS_6half_tEfNS_4arch4Sm80ELb0ELb0ELb1ELb1ELb0ELb0ELb0ELb0ELi2ELi4ELi4ELi4ELb0EEENS1_21CollectiveEpilogueBwdISA_SB_SD_Li256ELb1ELb0ELi2EEENS1_19SingleTileSchedulerILb1ELb0ELb0ELi128EEEEEEEEEvNT_6ParamsE$_ZN4cute8smem_ptrIPjECI1NS_12iter_adaptorIS1_S2_EEES1_ - $_ZN7cutlass13device_kernelIN5flash19enable_sm80_to_sm89INS1_16FlashAttnBwdSm80INS1_25CollectiveMainloopBwdSm80ILi2ELi2EN4cute5tupleIJNS5_1CILi128EEES8_NS7_ILi64EEEEEENS_6half_tEfNS_4arch4Sm80ELb0ELb0ELb1ELb1ELb0ELb0ELb0ELb0ELi2ELi4ELi4ELi4ELb0EEENS1_21CollectiveEpilogueBwdISA_SB_SD_Li256ELb1ELb0ELi2EEENS1_19SingleTileSchedulerILb1ELb0ELb0ELi128EEEEEEEEEvNT_6ParamsE$_ZN4cute8smem_ptrIPfECI1NS_12iter_adaptorIS1_S2_EEES1_)
$_ZN7cutlass13device_kernelIN5flash19enable_sm80_to_sm89INS1_16FlashAttnBwdSm80INS1_25CollectiveMainloopBwdSm80ILi2ELi2EN4cute5tupleIJNS5_1CILi128EEES8_NS7_ILi64EEEEEENS_6half_tEfNS_4arch4Sm80ELb0ELb0ELb1ELb1ELb0ELb0ELb0ELb0ELi2ELi4ELi4ELi4ELb0EEENS1_21CollectiveEpilogueBwdISA_SB_SD_Li256ELb1ELb0ELi2EEENS1_19SingleTileSchedulerILb1ELb0ELb0ELi128EEEEEEEEEvNT_6ParamsE$_ZN4cute8smem_ptrIPfECI1NS_12iter_adaptorIS1_S2_EEES1_:
[----:B------:R-:W-:Y:S02]  /*a080*/  IADD3 R8, R60, -c[0x0][0x20], RZ ;  /* 0x800008003c087a10 */ /* 0x000fe40007ffe0ff */
[----:B------:R-:W-:-:S03]  /*a090*/  MOV R11, 0x0 ;  /* 0x00000000000b7802 */ /* 0x000fc60000000f00 */
[----:B------:R1:W-:Y:S01]  /*a0a0*/  STL.64 [R8], R4 ;  /* 0x0000000408007387 */ /* 0x0003e20000100a00 */
[----:B------:R-:W-:Y:S05]  /*a0b0*/  RET.REL.NODEC R10 `(_ZN7cutlass13device_kernelIN5flash19enable_sm80_to_sm89INS1_16FlashAttnBwdSm80INS1_25CollectiveMainloopBwdSm80ILi2ELi2EN4cute5tupleIJNS5_1CILi128EEES8_NS7_ILi64EEEEEENS_6half_tEfNS_4arch4Sm80ELb0ELb0ELb1ELb1ELb0ELb0ELb0ELb0ELi2ELi4ELi4ELi4ELb0EEENS1_21CollectiveEpilogueBwdISA_SB_SD_Li256ELb1ELb0ELi2EEENS1_19SingleTileSchedulerILb1ELb0ELb0ELi128EEEEEEEEEvNT_6ParamsE) ;  /* 0xffff5f400a007950 */ /* 0x000fea0003c3ffff */
        .type           $_ZN7cutlass13device_kernelIN5flash19enable_sm80_to_sm89INS1_16FlashAttnBwdSm80INS1_25CollectiveMainloopBwdSm80ILi2ELi2EN4cute5tupleIJNS5_1CILi128EEES8_NS7_ILi64EEEEEENS_6half_tEfNS_4arch4Sm80ELb0ELb0ELb1ELb1ELb0ELb0ELb0ELb0ELi2ELi4ELi4ELi4ELb0EEENS1_21CollectiveEpilogueBwdISA_SB_SD_Li256ELb1ELb0ELi2EEENS1_19SingleTileSchedulerILb1ELb0ELb0ELi128EEEEEEEEEvNT_6ParamsE$_ZN4cute8smem_ptrIPjECI1NS_12iter_adaptorIS1_S2_EEES1_,@function
        .size           $_ZN7cutlass13device_kernelIN5flash19enable_sm80_to_sm89INS1_16FlashAttnBwdSm80INS1_25CollectiveMainloopBwdSm80ILi2ELi2EN4cute5tupleIJNS5_1CILi128EEES8_NS7_ILi64EEEEEENS_6half_tEfNS_4arch4Sm80ELb0ELb0ELb1ELb1ELb0ELb0ELb0ELb0ELi2ELi4ELi4ELi4ELb0EEENS1_21CollectiveEpilogueBwdISA_SB_SD_Li256ELb1ELb0ELi2EEENS1_19SingleTileSchedulerILb1ELb0ELb0ELi128EEEEEEEEEvNT_6ParamsE$_ZN4cute8smem_ptrIPjECI1NS_12iter_adaptorIS1_S2_EEES1_,($_ZN7cutlass13device_kernelIN5flash19enable_sm80_to_sm89INS1_16FlashAttnBwdSm80INS1_25CollectiveMainloopBwdSm80ILi2ELi2EN4cute5tupleIJNS5_1CILi128EEES8_NS7_ILi64EEEEEENS_6half_tEfNS_4arch4Sm80ELb0ELb0ELb1ELb1ELb0ELb0ELb0ELb0ELi2ELi4ELi4ELi4ELb0EEENS1_21CollectiveEpilogueBwdISA_SB_SD_Li256ELb1ELb0ELi2EEENS1_19SingleTileSchedulerILb1ELb0ELb0ELi128EEEEEEEEEvNT_6ParamsE$_ZN73_INTERNAL_e48e4f46_37_flash_bwd_hdim64_fp16_softcap_sm80_cu_3fbc093a_281817__float22half2_rnE6float2 - $_ZN7cutlass13device_kernelIN5flash19enable_sm80_to_sm89INS1_16FlashAttnBwdSm80INS1_25CollectiveMainloopBwdSm80ILi2ELi2EN4cute5tupleIJNS5_1CILi128EEES8_NS7_ILi64EEEEEENS_6half_tEfNS_4arch4Sm80ELb0ELb0ELb1ELb1ELb0ELb0ELb0ELb0ELi2ELi4ELi4ELi4ELb0EEENS1_21CollectiveEpilogueBwdISA_SB_SD_Li256ELb1ELb0ELi2EEENS1_19SingleTileSchedulerILb1ELb0ELb0ELi128EEEEEEEEEvNT_6ParamsE$_ZN4cute8smem_ptrIPjECI1NS_12iter_adaptorIS1_S2_EEES1_)
$_ZN7cutlass13device_kernelIN5flash19enable_sm80_to_sm89INS1_16FlashAttnBwdSm80INS1_25CollectiveMainloopBwdSm80ILi2ELi2EN4cute5tupleIJNS5_1CILi128EEES8_NS7_ILi64EEEEEENS_6half_tEfNS_4arch4Sm80ELb0ELb0ELb1ELb1ELb0ELb0ELb0ELb0ELi2ELi4ELi4ELi4ELb0EEENS1_21CollectiveEpilogueBwdISA_SB_SD_Li256ELb1ELb0ELi2EEENS1_19SingleTileSchedulerILb1ELb0ELb0ELi128EEEEEEEEEvNT_6ParamsE$_ZN4cute8smem_ptrIPjECI1NS_12iter_adaptorIS1_S2_EEES1_:
[----:B------:R-:W-:Y:S01]  /*a0c0*/  IADD3 R16, R69, -c[0x0][0x20], RZ ;  /* 0x8000080045107a10 */ /* 0x000fe20007ffe0ff */
[----:B------:R-:W-:Y:S01]  /*a0d0*/  IMAD.MOV.U32 R20, RZ, RZ, R18 ;  /* 0x000000ffff147224 */ /* 0x000fe200078e0012 */
[----:B------:R-:W-:-:S03]  /*a0e0*/  MOV R21, 0x0 ;  /* 0x0000000000157802 */ /* 0x000fc60000000f00 */
[----:B------:R1:W-:Y:S01]  /*a0f0*/  STL.64 [R16], R2 ;  /* 0x0000000210007387 */ /* 0x0003e20000100a00 */
[----:B------:R-:W-:Y:S05]  /*a100*/  RET.REL.NODEC R20 `(_ZN7cutlass13device_kernelIN5flash19enable_sm80_to_sm89INS1_16FlashAttnBwdSm80INS1_25CollectiveMainloopBwdSm80ILi2ELi2EN4cute5tupleIJNS5_1CILi128EEES8_NS7_ILi64EEEEEENS_6half_tEfNS_4arch4Sm80ELb0ELb0ELb1ELb1ELb0ELb0ELb0ELb0ELi2ELi4ELi4ELi4ELb0EEENS1_21CollectiveEpilogueBwdISA_SB_SD_Li256ELb1ELb0ELi2EEENS1_19SingleTileSchedulerILb1ELb0ELb0ELi128EEEEEEEEEvNT_6ParamsE) ;  /* 0xffff5ef014007950 */ /* 0x000fea0003c3ffff */
        .type           $_ZN7cutlass13device_kernelIN5flash19enable_sm80_to_sm89INS1_16FlashAttnBwdSm80INS1_25CollectiveMainloopBwdSm80ILi2ELi2EN4cute5tupleIJNS5_1CILi128EEES8_NS7_ILi64EEEEEENS_6half_tEfNS_4arch4Sm80ELb0ELb0ELb1ELb1ELb0ELb0ELb0ELb0ELi2ELi4ELi4ELi4ELb0EEENS1_21CollectiveEpilogueBwdISA_SB_SD_Li256ELb1ELb0ELi2EEENS1_19SingleTileSchedulerILb1ELb0ELb0ELi128EEEEEEEEEvNT_6ParamsE$_ZN73_INTERNAL_e48e4f46_37_flash_bwd_hdim64_fp16_softcap_sm80_cu_3fbc093a_281817__float22half2_rnE6float2,@function
        .size           $_ZN7cutlass13device_kernelIN5flash19enable_sm80_to_sm89INS1_16FlashAttnBwdSm80INS1_25CollectiveMainloopBwdSm80ILi2ELi2EN4cute5tupleIJNS5_1CILi128EEES8_NS7_ILi64EEEEEENS_6half_tEfNS_4arch4Sm80ELb0ELb0ELb1ELb1ELb0ELb0ELb0ELb0ELi2ELi4ELi4ELi4ELb0EEENS1_21CollectiveEpilogueBwdISA_SB_SD_Li256ELb1ELb0ELi2EEENS1_19SingleTileSchedulerILb1ELb0ELb0ELi128EEEEEEEEEvNT_6ParamsE$_ZN73_INTERNAL_e48e4f46_37_flash_bwd_hdim64_fp16_softcap_sm80_cu_3fbc093a_281817__float22half2_rnE6float2,($_ZN7cutlass13device_kernelIN5flash19enable_sm80_to_sm89INS1_16FlashAttnBwdSm80INS1_25CollectiveMainloopBwdSm80ILi2ELi2EN4cute5tupleIJNS5_1CILi128EEES8_NS7_ILi64EEEEEENS_6half_tEfNS_4arch4Sm80ELb0ELb0ELb1ELb1ELb0ELb0ELb0ELb0ELi2ELi4ELi4ELi4ELb0EEENS1_21CollectiveEpilogueBwdISA_SB_SD_Li256ELb1ELb0ELi2EEENS1_19SingleTileSchedulerILb1ELb0ELb0ELi128EEEEEEEEEvNT_6ParamsE$_ZN7__half2aSEOKS_ - $_ZN7cutlass13device_kernelIN5flash19enable_sm80_to_sm89INS1_16FlashAttnBwdSm80INS1_25CollectiveMainloopBwdSm80ILi2ELi2EN4cute5tupleIJNS5_1CILi128EEES8_NS7_ILi64EEEEEENS_6half_tEfNS_4arch4Sm80ELb0ELb0ELb1ELb1ELb0ELb0ELb0ELb0ELi2ELi4ELi4ELi4ELb0EEENS1_21CollectiveEpilogueBwdISA_SB_SD_Li256ELb1ELb0ELi2EEENS1_19SingleTileSchedulerILb1ELb0ELb0ELi128EEEEEEEEEvNT_6ParamsE$_ZN73_INTERNAL_e48e4f46_37_flash_bwd_hdim64_fp16_softcap_sm80_cu_3fbc093a_281817__float22half2_rnE6float2)
$_ZN7cutlass13device_kernelIN5flash19enable_sm80_to_sm89INS1_16FlashAttnBwdSm80INS1_25CollectiveMainloopBwdSm80ILi2ELi2EN4cute5tupleIJNS5_1CILi128EEES8_NS7_ILi64EEEEEENS_6half_tEfNS_4arch4Sm80ELb0ELb0ELb1ELb1ELb0ELb0ELb0ELb0ELi2ELi4ELi4ELi4ELb0EEENS1_21CollectiveEpilogueBwdISA_SB_SD_Li256ELb1ELb0ELi2EEENS1_19SingleTileSchedulerILb1ELb0ELb0ELi128EEEEEEEEEvNT_6ParamsE$_ZN73_INTERNAL_e48e4f46_37_flash_bwd_hdim64_fp16_softcap_sm80_cu_3fbc093a_281817__float22half2_rnE6float2:
[----:B------:R-:W-:Y:S01]  /*a110*/  F2FP.PACK_AB R2, R3, R2 ;  /* 0x000000020302723e */ /* 0x000fe200000000ff */
[----:B------:R-:W-:Y:S01]  /*a120*/  IMAD.MOV.U32 R15, RZ, RZ, 0x0 ;  /* 0x00000000ff0f7424 */ /* 0x000fe200078e00ff */
[----:B------:R-:W-:-:S05]  /*a130*/  IADD3 R3, R60, -c[0x0][0x20], RZ ;  /* 0x800008003c037a10 */ /* 0x000fca0007ffe0ff */
[----:B------:R1:W-:Y:S01]  /*a140*/  STL [R3], R2 ;  /* 0x0000000203007387 */ /* 0x0003e20000100800 */
[----:B------:R-:W-:Y:S05]  /*a150*/  RET.REL.NODEC R14 `(_ZN7cutlass13device_kernelIN5flash19enable_sm80_to_sm89INS1_16FlashAttnBwdSm80INS1_25CollectiveMainloopBwdSm80ILi2ELi2EN4cute5tupleIJNS5_1CILi128EEES8_NS7_ILi64EEEEEENS_6half_tEfNS_4arch4Sm80ELb0ELb0ELb1ELb1ELb0ELb0ELb0ELb0ELi2ELi4ELi4ELi4ELb0EEENS1_21CollectiveEpilogueBwdISA_SB_SD_Li256ELb1ELb0ELi2EEENS1_19SingleTileSchedulerILb1ELb0ELb0ELi128EEEEEEEEEvNT_6ParamsE) ;  /* 0xffff5ea00e007950 */ /* 0x000fea0003c3ffff */
        .type           $_ZN7cutlass13device_kernelIN5flash19enable_sm80_to_sm89INS1_16FlashAttnBwdSm80INS1_25CollectiveMainloopBwdSm80ILi2ELi2EN4cute5tupleIJNS5_1CILi128EEES8_NS7_ILi64EEEEEENS_6half_tEfNS_4arch4Sm80ELb0ELb0ELb1ELb1ELb0ELb0ELb0ELb0ELi2ELi4ELi4ELi4ELb0EEENS1_21CollectiveEpilogueBwdISA_SB_SD_Li256ELb1ELb0ELi2EEENS1_19SingleTileSchedulerILb1ELb0ELb0ELi128EEEEEEEEEvNT_6ParamsE$_ZN7__half2aSEOKS_,@function
        .size           $_ZN7cutlass13device_kernelIN5flash19enable_sm80_to_sm89INS1_16FlashAttnBwdSm80INS1_25CollectiveMainloopBwdSm80ILi2ELi2EN4cute5tupleIJNS5_1CILi128EEES8_NS7_ILi64EEEEEENS_6half_tEfNS_4arch4Sm80ELb0ELb0ELb1ELb1ELb0ELb0ELb0ELb0ELi2ELi4ELi4ELi4ELb0EEENS1_21CollectiveEpilogueBwdISA_SB_SD_Li256ELb1ELb0ELi2EEENS1_19SingleTileSchedulerILb1ELb0ELb0ELi128EEEEEEEEEvNT_6ParamsE$_ZN7__half2aSEOKS_,($_ZN7cutlass13device_kernelIN5flash19enable_sm80_to_sm89INS1_16FlashAttnBwdSm80INS1_25CollectiveMainloopBwdSm80ILi2ELi2EN4cute5tupleIJNS5_1CILi128EEES8_NS7_ILi64EEEEEENS_6half_tEfNS_4arch4Sm80ELb0ELb0ELb1ELb1ELb0ELb0ELb0ELb0ELi2ELi4ELi4ELi4ELb0EEENS1_21CollectiveEpilogueBwdISA_SB_SD_Li256ELb1ELb0ELi2EEENS1_19SingleTileSchedulerILb1ELb0ELb0ELi128EEEEEEEEEvNT_6ParamsE$_ZZN4cute12filter_tupleINS_5tupleIJNS1_IJNS_10UnderscoreENS_1CILi0EEEEEENS1_IJS4_S2_EEEEEENS1_IJNS1_IJNS1_IJNS3_ILi1EEES4_EEES4_EEENS1_IJNS1_IJS4_S4_EEEiEEEEEEZNS_5sliceIS7_SD_EEDaRKT_RKT0_EUlRKT_RKT0_E_EEDaSH_SK_OT1_ENKUlDpSN_E_clIJNS1_IJS9_EEENS1_IJiEEEEEEDaSU_ - $_ZN7cutlass13device_kernelIN5flash19enable_sm80_to_sm89INS1_16FlashAttnBwdSm80INS1_25CollectiveMainloopBwdSm80ILi2ELi2EN4cute5tupleIJNS5_1CILi128EEES8_NS7_ILi64EEEEEENS_6half_tEfNS_4arch4Sm80ELb0ELb0ELb1ELb1ELb0ELb0ELb0ELb0ELi2ELi4ELi4ELi4ELb0EEENS1_21CollectiveEpilogueBwdISA_SB_SD_Li256ELb1ELb0ELi2EEENS1_19SingleTileSchedulerILb1ELb0ELb0ELi128EEEEEEEEEvNT_6ParamsE$_ZN7__half2aSEOKS_)
$_ZN7cutlass13device_kernelIN5flash19enable_sm80_to_sm89INS1_16FlashAttnBwdSm80INS1_25CollectiveMainloopBwdSm80ILi2ELi2EN4cute5tupleIJNS5_1CILi128EEES8_NS7_ILi64EEEEEENS_6half_tEfNS_4arch4Sm80ELb0ELb0ELb1ELb1ELb0ELb0ELb0ELb0ELi2ELi4ELi4ELi4ELb0EEENS1_21CollectiveEpilogueBwdISA_SB_SD_Li256ELb1ELb0ELi2EEENS1_19SingleTileSchedulerILb1ELb0ELb0ELi128EEEEEEEEEvNT_6ParamsE$_ZN7__half2aSEOKS_:
[----:B------:R-:W-:-:S06]  /*a160*/  IADD3 R3, R60, -c[0x0][0x20], RZ ;  /* 0x800008003c037a10 */ /* 0x000fcc0007ffe0ff */
[----:B------:R-:W2:Y:S01]  /*a170*/  LDL R3, [R3] ;  /* 0x0000000003037983 */ /* 0x000ea20000100800 */
[----:B------:R-:W-:Y:S01]  /*a180*/  IADD3 R2, R59, -c[0x0][0x20], RZ ;  /* 0x800008003b027a10 */ /* 0x000fe20007ffe0ff */
[----:B------:R-:W-:-:S04]  /*a190*/  IMAD.MOV.U32 R15, RZ, RZ, 0x0 ;  /* 0x00000000ff0f7424 */ /* 0x000fc800078e00ff */
[----:B--2---:R1:W-:Y:S01]  /*a1a0*/  STL [R2], R3 ;  /* 0x0000000302007387 */ /* 0x0043e20000100800 */
[----:B------:R-:W-:Y:S05]  /*a1b0*/  RET.REL.NODEC R14 `(_ZN7cutlass13device_kernelIN5flash19enable_sm80_to_sm89INS1_16FlashAttnBwdSm80INS1_25CollectiveMainloopBwdSm80ILi2ELi2EN4cute5tupleIJNS5_1CILi128EEES8_NS7_ILi64EEEEEENS_6half_tEfNS_4arch4Sm80ELb0ELb0ELb1ELb1ELb0ELb0ELb0ELb0ELi2ELi4ELi4ELi4ELb0EEENS1_21CollectiveEpilogueBwdISA_SB_SD_Li256ELb1ELb0ELi2EEENS1_19SingleTileSchedulerILb1ELb0ELb0ELi128EEEEEEEEEvNT_6ParamsE) ;  /* 0xffff5e400e007950 */ /* 0x000fea0003c3ffff */
        .type           $_ZN7cutlass13device_kernelIN5flash19enable_sm80_to_sm89INS1_16FlashAttnBwdSm80INS1_25CollectiveMainloopBwdSm80ILi2ELi2EN4cute5tupleIJNS5_1CILi128EEES8_NS7_ILi64EEEEEENS_6half_tEfNS_4arch4Sm80ELb0ELb0ELb1ELb1ELb0ELb0ELb0ELb0ELi2ELi4ELi4ELi4ELb0EEENS1_21CollectiveEpilogueBwdISA_SB_SD_Li256ELb1ELb0ELi2EEENS1_19SingleTileSchedulerILb1ELb0ELb0ELi128EEEEEEEEEvNT_6ParamsE$_ZZN4cute12filter_tupleINS_5tupleIJNS1_IJNS_10UnderscoreENS_1CILi0EEEEEENS1_IJS4_S2_EEEEEENS1_IJNS1_IJNS1_IJNS3_ILi1EEES4_EEES4_EEENS1_IJNS1_IJS4_S4_EEEiEEEEEEZNS_5sliceIS7_SD_EEDaRKT_RKT0_EUlRKT_RKT0_E_EEDaSH_SK_OT1_ENKUlDpSN_E_clIJNS1_IJS9_EEENS1_IJiEEEEEEDaSU_,@function
        .size           $_ZN7cutlass13device_kernelIN5flash19enable_sm80_to_sm89INS1_16FlashAttnBwdSm80INS1_25CollectiveMainloopBwdSm80ILi2ELi2EN4cute5tupleIJNS5_1CILi128EEES8_NS7_ILi64EEEEEENS_6half_tEfNS_4arch4Sm80ELb0ELb0ELb1ELb1ELb0ELb0ELb0ELb0ELi2ELi4ELi4ELi4ELb0EEENS1_21CollectiveEpilogueBwdISA_SB_SD_Li256ELb1ELb0ELi2EEENS1_19SingleTileSchedulerILb1ELb0ELb0ELi128EEEEEEEEEvNT_6ParamsE$_ZZN4cute12filter_tupleINS_5tupleIJNS1_IJNS_10UnderscoreENS_1CILi0EEEEEENS1_IJS4_S2_EEEEEENS1_IJNS1_IJNS1_IJNS3_ILi1EEES4_EEES4_EEENS1_IJNS1_IJS4_S4_EEEiEEEEEEZNS_5sliceIS7_SD_EEDaRKT_RKT0_EUlRKT_RKT0_E_EEDaSH_SK_OT1_ENKUlDpSN_E_clIJNS1_IJS9_EEENS1_IJiEEEEEEDaSU_,($_ZN7cutlass13device_kernelIN5flash19enable_sm80_to_sm89INS1_16FlashAttnBwdSm80INS1_25CollectiveMainloopBwdSm80ILi2ELi2EN4cute5tupleIJNS5_1CILi128EEES8_NS7_ILi64EEEEEENS_6half_tEfNS_4arch4Sm80ELb0ELb0ELb1ELb1ELb0ELb0ELb0ELb0ELi2ELi4ELi4ELi4ELb0EEENS1_21CollectiveEpilogueBwdISA_SB_SD_Li256ELb1ELb0ELi2EEENS1_19SingleTileSchedulerILb1ELb0ELb0ELi128EEEEEEEEEvNT_6ParamsE$_ZZN4cute12filter_tupleINS_5tupleIJNS1_IJNS_1CILi0EEENS1_IJNS2_ILi1EEENS2_ILi512EEEiEEEEEENS2_ILi4096EEENS1_IJiNS2_ILi8192EEEEEEEEEZNS_7flattenISB_EEDaRKT_EUlRKT_E_EEDaSF_OT0_ENKUlDpSI_E_clIJNS1_IJS3_S4_S5_iEEENS1_IJS8_EEESA_EEEDaSM_ - $_ZN7cutlass13device_kernelIN5flash19enable_sm80_to_sm89INS1_16FlashAttnBwdSm80INS1_25CollectiveMainloopBwdSm80ILi2ELi2EN4cute5tupleIJNS5_1CILi128EEES8_NS7_ILi64EEEEEENS_6half_tEfNS_4arch4Sm80ELb0ELb0ELb1ELb1ELb0ELb0ELb0ELb0ELi2ELi4ELi4ELi4ELb0EEENS1_21CollectiveEpilogueBwdISA_SB_SD_Li256ELb1ELb0ELi2EEENS1_19SingleTileSchedulerILb1ELb0ELb0ELi128EEEEEEEEEvNT_6ParamsE$_ZZN4cute12filter_tupleINS_5tupleIJNS1_IJNS_10UnderscoreENS_1CILi0EEEEEENS1_IJS4_S2_EEEEEENS1_IJNS1_IJNS1_IJNS3_ILi1EEES4_EEES4_EEENS1_IJNS1_IJS4_S4_EEEiEEEEEEZNS_5sliceIS7_SD_EEDaRKT_RKT0_EUlRKT_RKT0_E_EEDaSH_SK_OT1_ENKUlDpSN_E_clIJNS1_IJS9_EEENS1_IJiEEEEEEDaSU_)
$_ZN7cutlass13device_kernelIN5flash19enable_sm80_to_sm89INS1_16FlashAttnBwdSm80INS1_25CollectiveMainloopBwdSm80ILi2ELi2EN4cute5tupleIJNS5_1CILi128EEES8_NS7_ILi64EEEEEENS_6half_tEfNS_4arch4Sm80ELb0ELb0ELb1ELb1ELb0ELb0ELb0ELb0ELi2ELi4ELi4ELi4ELb0EEENS1_21CollectiveEpilogueBwdISA_SB_SD_Li256ELb1ELb0ELi2EEENS1_19SingleTileSchedulerILb1ELb0ELb0ELi128EEEEEEEEEvNT_6ParamsE$_ZZN4cute12filter_tupleINS_5tupleIJNS1_IJNS_10UnderscoreENS_1CILi0EEEEEENS1_IJS4_S2_EEEEEENS1_IJNS1_IJNS1_IJNS3_ILi1EEES4_EEES4_EEENS1_IJNS1_IJS4_S4_EEEiEEEEEEZNS_5sliceIS7_SD_EEDaRKT_RKT0_EUlRKT_RKT0_E_EEDaSH_SK_OT1_ENKUlDpSN_E_clIJNS1_IJS9_EEENS1_IJiEEEEEEDaSU_:
[----:B------:R-:W-:Y:S02]  /*a1c0*/  MOV R12, R2 ;  /* 0x00000002000c7202 */ /* 0x000fe40000000f00 */
[----:B------:R-:W-:-:S04]  /*a1d0*/  MOV R13, 0x0 ;  /* 0x00000000000d7802 */ /* 0x000fc80000000f00 */
[----:B------:R-:W-:Y:S05]  /*a1e0*/  RET.REL.NODEC R12 `(_ZN7cutlass13device_kernelIN5flash19enable_sm80_to_sm89INS1_16FlashAttnBwdSm80INS1_25CollectiveMainloopBwdSm80ILi2ELi2EN4cute5tupleIJNS5_1CILi128EEES8_NS7_ILi64EEEEEENS_6half_tEfNS_4arch4Sm80ELb0ELb0ELb1ELb1ELb0ELb0ELb0ELb0ELi2ELi4ELi4ELi4ELb0EEENS1_21CollectiveEpilogueBwdISA_SB_SD_Li256ELb1ELb0ELi2EEENS1_19SingleTileSchedulerILb1ELb0ELb0ELi128EEEEEEEEEvNT_6ParamsE) ;  /* 0xffff5e100c007950 */ /* 0x000fea0003c3ffff */
        .type           $_ZN7cutlass13device_kernelIN5flash19enable_sm80_to_sm89INS1_16FlashAttnBwdSm80INS1_25CollectiveMainloopBwdSm80ILi2ELi2EN4cute5tupleIJNS5_1CILi128EEES8_NS7_ILi64EEEEEENS_6half_tEfNS_4arch4Sm80ELb0ELb0ELb1ELb1ELb0ELb0ELb0ELb0ELi2ELi4ELi4ELi4ELb0EEENS1_21CollectiveEpilogueBwdISA_SB_SD_Li256ELb1ELb0ELi2EEENS1_19SingleTileSchedulerILb1ELb0ELb0ELi128EEEEEEEEEvNT_6ParamsE$_ZZN4cute12filter_tupleINS_5tupleIJNS1_IJNS_1CILi0EEENS1_IJNS2_ILi1EEENS2_ILi512EEEiEEEEEENS2_ILi4096EEENS1_IJiNS2_ILi8192EEEEEEEEEZNS_7flattenISB_EEDaRKT_EUlRKT_E_EEDaSF_OT0_ENKUlDpSI_E_clIJNS1_IJS3_S4_S5_iEEENS1_IJS8_EEESA_EEEDaSM_,@function
        .size           $_ZN7cutlass13device_kernelIN5flash19enable_sm80_to_sm89INS1_16FlashAttnBwdSm80INS1_25CollectiveMainloopBwdSm80ILi2ELi2EN4cute5tupleIJNS5_1CILi128EEES8_NS7_ILi64EEEEEENS_6half_tEfNS_4arch4Sm80ELb0ELb0ELb1ELb1ELb0ELb0ELb0ELb0ELi2ELi4ELi4ELi4ELb0EEENS1_21CollectiveEpilogueBwdISA_SB_SD_Li256ELb1ELb0ELi2EEENS1_19SingleTileSchedulerILb1ELb0ELb0ELi128EEEEEEEEEvNT_6ParamsE$_ZZN4cute12filter_tupleINS_5tupleIJNS1_IJNS_1CILi0EEENS1_IJNS2_ILi1EEENS2_ILi512EEEiEEEEEENS2_ILi4096EEENS1_IJiNS2_ILi8192EEEEEEEEEZNS_7flattenISB_EEDaRKT_EUlRKT_E_EEDaSF_OT0_ENKUlDpSI_E_clIJNS1_IJS3_S4_S5_iEEENS1_IJS8_EEESA_EEEDaSM_,($_ZN7cutlass13device_kernelIN5flash19enable_sm80_to_sm89INS1_16FlashAttnBwdSm80INS1_25CollectiveMainloopBwdSm80ILi2ELi2EN4cute5tupleIJNS5_1CILi128EEES8_NS7_ILi64EEEEEENS_6half_tEfNS_4arch4Sm80ELb0ELb0ELb1ELb1ELb0ELb0ELb0ELb0ELi2ELi4ELi4ELi4ELb0EEENS1_21CollectiveEpilogueBwdISA_SB_SD_Li256ELb1ELb0ELi2EEENS1_19SingleTileSchedulerILb1ELb0ELb0ELi128EEEEEEEEEvNT_6ParamsE$_ZZN4cute12filter_tupleINS_5tupleIJNS1_IJiNS1_IJiNS_1CILi0EEEEEEEEENS1_IJNS_10UnderscoreENS1_IJS6_S6_EEEEEEEEES9_ZNS_4diceIS9_S9_EEDaRKT_RKT0_EUlRKT_RKT0_E_EEDaSD_SG_OT1_ENKUlDpSJ_E_clIJNS1_IJiiS3_EEENS1_IJEEEEEEDaSQ_ - $_ZN7cutlass13device_kernelIN5flash19enable_sm80_to_sm89INS1_16FlashAttnBwdSm80INS1_25CollectiveMainloopBwdSm80ILi2ELi2EN4cute5tupleIJNS5_1CILi128EEES8_NS7_ILi64EEEEEENS_6half_tEfNS_4arch4Sm80ELb0ELb0ELb1ELb1ELb0ELb0ELb0ELb0ELi2ELi4ELi4ELi4ELb0EEENS1_21CollectiveEpilogueBwdISA_SB_SD_Li256ELb1ELb0ELi2EEENS1_19SingleTileSchedulerILb1ELb0ELb0ELi128EEEEEEEEEvNT_6ParamsE$_ZZN4cute12filter_tupleINS_5tupleIJNS1_IJNS_1CILi0EEENS1_IJNS2_ILi1EEENS2_ILi512EEEiEEEEEENS2_ILi4096EEENS1_IJiNS2_ILi8192EEEEEEEEEZNS_7flattenISB_EEDaRKT_EUlRKT_E_EEDaSF_OT0_ENKUlDpSI_E_clIJNS1_IJS3_S4_S5_iEEENS1_IJS8_EEESA_EEEDaSM_)
$_ZN7cutlass13device_kernelIN5flash19enable_sm80_to_sm89INS1_16FlashAttnBwdSm80INS1_25CollectiveMainloopBwdSm80ILi2ELi2EN4cute5tupleIJNS5_1CILi128EEES8_NS7_ILi64EEEEEENS_6half_tEfNS_4arch4Sm80ELb0ELb0ELb1ELb1ELb0ELb0ELb0ELb0ELi2ELi4ELi4ELi4ELb0EEENS1_21CollectiveEpilogueBwdISA_SB_SD_Li256ELb1ELb0ELi2EEENS1_19SingleTileSchedulerILb1ELb0ELb0ELi128EEEEEEEEEvNT_6ParamsE$_ZZN4cute12filter_tupleINS_5tupleIJNS1_IJNS_1CILi0EEENS1_IJNS2_ILi1EEENS2_ILi512EEEiEEEEEENS2_ILi4096EEENS1_IJiNS2_ILi8192EEEEEEEEEZNS_7flattenISB_EEDaRKT_EUlRKT_E_EEDaSF_OT0_ENKUlDpSI_E_clIJNS1_IJS3_S4_S5_iEEENS1_IJS8_EEESA_EEEDaSM_:
[----:B------:R-:W-:-:S04]  /*a1f0*/  MOV R3, 0x0 ;  /* 0x0000000000037802 */ /* 0x000fc80000000f00 */
[----:B------:R-:W-:Y:S05]  /*a200*/  RET.REL.NODEC R2 `(_ZN7cutlass13device_kernelIN5flash19enable_sm80_to_sm89INS1_16FlashAttnBwdSm80INS1_25CollectiveMainloopBwdSm80ILi2ELi2EN4cute5tupleIJNS5_1CILi128EEES8_NS7_ILi64EEEEEENS_6half_tEfNS_4arch4Sm80ELb0ELb0ELb1ELb1ELb0ELb0ELb0ELb0ELi2ELi4ELi4ELi4ELb0EEENS1_21CollectiveEpilogueBwdISA_SB_SD_Li256ELb1ELb0ELi2EEENS1_19SingleTileSchedulerILb1ELb0ELb0ELi128EEEEEEEEEvNT_6ParamsE) ;  /* 0xffff5df002007950 */ /* 0x000fea0003c3ffff */
        .type           $_ZN7cutlass13device_kernelIN5flash19enable_sm80_to_sm89INS1_16FlashAttnBwdSm80INS1_25CollectiveMainloopBwdSm80ILi2ELi2EN4cute5tupleIJNS5_1CILi128EEES8_NS7_ILi64EEEEEENS_6half_tEfNS_4arch4Sm80ELb0ELb0ELb1ELb1ELb0ELb0ELb0ELb0ELi2ELi4ELi4ELi4ELb0EEENS1_21CollectiveEpilogueBwdISA_SB_SD_Li256ELb1ELb0ELi2EEENS1_19SingleTileSchedulerILb1ELb0ELb0ELi128EEEEEEEEEvNT_6ParamsE$_ZZN4cute12filter_tupleINS_5tupleIJNS1_IJiNS1_IJiNS_1CILi0EEEEEEEEENS1_IJNS_10UnderscoreENS1_IJS6_S6_EEEEEEEEES9_ZNS_4diceIS9_S9_EEDaRKT_RKT0_EUlRKT_RKT0_E_EEDaSD_SG_OT1_ENKUlDpSJ_E_clIJNS1_IJiiS3_EEENS1_IJEEEEEEDaSQ_,@function
        .size           $_ZN7cutlass13device_kernelIN5flash19enable_sm80_to_sm89INS1_16FlashAttnBwdSm80INS1_25CollectiveMainloopBwdSm80ILi2ELi2EN4cute5tupleIJNS5_1CILi128EEES8_NS7_ILi64EEEEEENS_6half_tEfNS_4arch4Sm80ELb0ELb0ELb1ELb1ELb0ELb0ELb0ELb0ELi2ELi4ELi4ELi4ELb0EEENS1_21CollectiveEpilogueBwdISA_SB_SD_Li256ELb1ELb0ELi2EEENS1_19SingleTileSchedulerILb1ELb0ELb0ELi128EEEEEEEEEvNT_6ParamsE$_ZZN4cute12filter_tupleINS_5tupleIJNS1_IJiNS1_IJiNS_1CILi0EEEEEEEEENS1_IJNS_10UnderscoreENS1_IJS6_S6_EEEEEEEEES9_ZNS_4diceIS9_S9_EEDaRKT_RKT0_EUlRKT_RKT0_E_EEDaSD_SG_OT1_ENKUlDpSJ_E_clIJNS1_IJiiS3_EEENS1_IJEEEEEEDaSQ_,($_ZN7cutlass13device_kernelIN5flash19enable_sm80_to_sm89INS1_16FlashAttnBwdSm80INS1_25CollectiveMainloopBwdSm80ILi2ELi2EN4cute5tupleIJNS5_1CILi128EEES8_NS7_ILi64EEEEEENS_6half_tEfNS_4arch4Sm80ELb0ELb0ELb1ELb1ELb0ELb0ELb0ELb0ELi2ELi4ELi4ELi4ELb0EEENS1_21CollectiveEpilogueBwdISA_SB_SD_Li256ELb1ELb0ELi2EEENS1_19SingleTileSchedulerILb1ELb0ELb0ELi128EEEEEEEEEvNT_6ParamsE$_ZZN4cute12filter_tupleINS_5tupleIJNS1_IJiiEEENS_1CILi1024EEEEEEZNS_16flatten_to_tupleIS5_EEDaRKT_EUlRKT_E_EEDaS9_OT0_ENKUlDpSC_E_clIJS2_NS1_IJS4_EEEEEEDaSG_ - $_ZN7cutlass13device_kernelIN5flash19enable_sm80_to_sm89INS1_16FlashAttnBwdSm80INS1_25CollectiveMainloopBwdSm80ILi2ELi2EN4cute5tupleIJNS5_1CILi128EEES8_NS7_ILi64EEEEEENS_6half_tEfNS_4arch4Sm80ELb0ELb0ELb1ELb1ELb0ELb0ELb0ELb0ELi2ELi4ELi4ELi4ELb0EEENS1_21CollectiveEpilogueBwdISA_SB_SD_Li256ELb1ELb0ELi2EEENS1_19SingleTileSchedulerILb1ELb0ELb0ELi128EEEEEEEEEvNT_6ParamsE$_ZZN4cute12filter_tupleINS_5tupleIJNS1_IJiNS1_IJiNS_1CILi0EEEEEEEEENS1_IJNS_10UnderscoreENS1_IJS6_S6_EEEEEEEEES9_ZNS_4diceIS9_S9_EEDaRKT_RKT0_EUlRKT_RKT0_E_EEDaSD_SG_OT1_ENKUlDpSJ_E_clIJNS1_IJiiS3_EEENS1_IJEEEEEEDaSQ_)
$_ZN7cutlass13device_kernelIN5flash19enable_sm80_to_sm89INS1_16FlashAttnBwdSm80INS1_25CollectiveMainloopBwdSm80ILi2ELi2EN4cute5tupleIJNS5_1CILi128EEES8_NS7_ILi64EEEEEENS_6half_tEfNS_4arch4Sm80ELb0ELb0ELb1ELb1ELb0ELb0ELb0ELb0ELi2ELi4ELi4ELi4ELb0EEENS1_21CollectiveEpilogueBwdISA_SB_SD_Li256ELb1ELb0ELi2EEENS1_19SingleTileSchedulerILb1ELb0ELb0ELi128EEEEEEEEEvNT_6ParamsE$_ZZN4cute12filter_tupleINS_5tupleIJNS1_IJiNS1_IJiNS_1CILi0EEEEEEEEENS1_IJNS_10UnderscoreENS1_IJS6_S6_EEEEEEEEES9_ZNS_4diceIS9_S9_EEDaRKT_RKT0_EUlRKT_RKT0_E_EEDaSD_SG_OT1_ENKUlDpSJ_E_clIJNS1_IJiiS3_EEENS1_IJEEEEEEDaSQ_:
[----:B------:R-:W-:-:S04]  /*a210*/  MOV R7, 0x0 ;  /* 0x0000000000077802 */ /* 0x000fc80000000f00 */
[----:B------:R-:W-:Y:S05]  /*a220*/  RET.REL.NODEC R6 `(_ZN7cutlass13device_kernelIN5flash19enable_sm80_to_sm89INS1_16FlashAttnBwdSm80INS1_25CollectiveMainloopBwdSm80ILi2ELi2EN4cute5tupleIJNS5_1CILi128EEES8_NS7_ILi64EEEEEENS_6half_tEfNS_4arch4Sm80ELb0ELb0ELb1ELb1ELb0ELb0ELb0ELb0ELi2ELi4ELi4ELi4ELb0EEENS1_21CollectiveEpilogueBwdISA_SB_SD_Li256ELb1ELb0ELi2EEENS1_19SingleTileSchedulerILb1ELb0ELb0ELi128EEEEEEEEEvNT_6ParamsE) ;  /* 0xffff5dd006007950 */ /* 0x000fea0003c3ffff */
        .type           $_ZN7cutlass13device_kernelIN5flash19enable_sm80_to_sm89INS1_16FlashAttnBwdSm80INS1_25CollectiveMainloopBwdSm80ILi2ELi2EN4cute5tupleIJNS5_1CILi128EEES8_NS7_ILi64EEEEEENS_6half_tEfNS_4arch4Sm80ELb0ELb0ELb1ELb1ELb0ELb0ELb0ELb0ELi2ELi4ELi4ELi4ELb0EEENS1_21CollectiveEpilogueBwdISA_SB_SD_Li256ELb1ELb0ELi2EEENS1_19SingleTileSchedulerILb1ELb0ELb0ELi128EEEEEEEEEvNT_6ParamsE$_ZZN4cute12filter_tupleINS_5tupleIJNS1_IJiiEEENS_1CILi1024EEEEEEZNS_16flatten_to_tupleIS5_EEDaRKT_EUlRKT_E_EEDaS9_OT0_ENKUlDpSC_E_clIJS2_NS1_IJS4_EEEEEEDaSG_,@function
        .size           $_ZN7cutlass13device_kernelIN5flash19enable_sm80_to_sm89INS1_16FlashAttnBwdSm80INS1_25CollectiveMainloopBwdSm80ILi2ELi2EN4cute5tupleIJNS5_1CILi128EEES8_NS7_ILi64EEEEEENS_6half_tEfNS_4arch4Sm80ELb0ELb0ELb1ELb1ELb0ELb0ELb0ELb0ELi2ELi4ELi4ELi4ELb0EEENS1_21CollectiveEpilogueBwdISA_SB_SD_Li256ELb1ELb0ELi2EEENS1_19SingleTileSchedulerILb1ELb0ELb0ELi128EEEEEEEEEvNT_6ParamsE$_ZZN4cute12filter_tupleINS_5tupleIJNS1_IJiiEEENS_1CILi1024EEEEEEZNS_16flatten_to_tupleIS5_EEDaRKT_EUlRKT_E_EEDaS9_OT0_ENKUlDpSC_E_clIJS2_NS1_IJS4_EEEEEEDaSG_,($_ZN7cutlass13device_kernelIN5flash19enable_sm80_to_sm89INS1_16FlashAttnBwdSm80INS1_25CollectiveMainloopBwdSm80ILi2ELi2EN4cute5tupleIJNS5_1CILi128EEES8_NS7_ILi64EEEEEENS_6half_tEfNS_4arch4Sm80ELb0ELb0ELb1ELb1ELb0ELb0ELb0ELb0ELi2ELi4ELi4ELi4ELb0EEENS1_21CollectiveEpilogueBwdISA_SB_SD_Li256ELb1ELb0ELi2EEENS1_19SingleTileSchedulerILb1ELb0ELb0ELi128EEEEEEEEEvNT_6ParamsE$_ZZN4cute12filter_tupleINS_5tupleIJNS_10UnderscoreES2_NS_1CILi0EEEEEENS1_IJNS1_IJNS3_ILi1EEES4_EEEiNS3_ILi1024EEEEEEZNS_5sliceIS5_S9_EEDaRKT_RKT0_EUlRKT_RKT0_E_EEDaSD_SG_OT1_ENKUlDpSJ_E_clIJNS1_IJS7_EEENS1_IJiEEENS1_IJEEEEEEDaSQ_ - $_ZN7cutlass13device_kernelIN5flash19enable_sm80_to_sm89INS1_16FlashAttnBwdSm80INS1_25CollectiveMainloopBwdSm80ILi2ELi2EN4cute5tupleIJNS5_1CILi128EEES8_NS7_ILi64EEEEEENS_6half_tEfNS_4arch4Sm80ELb0ELb0ELb1ELb1ELb0ELb0ELb0ELb0ELi2ELi4ELi4ELi4ELb0EEENS1_21CollectiveEpilogueBwdISA_SB_SD_Li256ELb1ELb0ELi2EEENS1_19SingleTileSchedulerILb1ELb0ELb0ELi128EEEEEEEEEvNT_6ParamsE$_ZZN4cute12filter_tupleINS_5tupleIJNS1_IJiiEEENS_1CILi1024EEEEEEZNS_16flatten_to_tupleIS5_EEDaRKT_EUlRKT_E_EEDaS9_OT0_ENKUlDpSC_E_clIJS2_NS1_IJS4_EEEEEEDaSG_)
$_ZN7cutlass13device_kernelIN5flash19enable_sm80_to_sm89INS1_16FlashAttnBwdSm80INS1_25CollectiveMainloopBwdSm80ILi2ELi2EN4cute5tupleIJNS5_1CILi128EEES8_NS7_ILi64EEEEEENS_6half_tEfNS_4arch4Sm80ELb0ELb0ELb1ELb1ELb0ELb0ELb0ELb0ELi2ELi4ELi4ELi4ELb0EEENS1_21CollectiveEpilogueBwdISA_SB_SD_Li256ELb1ELb0ELi2EEENS1_19SingleTileSchedulerILb1ELb0ELb0ELi128EEEEEEEEEvNT_6ParamsE$_ZZN4cute12filter_tupleINS_5tupleIJNS1_IJiiEEENS_1CILi1024EEEEEEZNS_16flatten_to_tupleIS5_EEDaRKT_EUlRKT_E_EEDaS9_OT0_ENKUlDpSC_E_clIJS2_NS1_IJS4_EEEEEEDaSG_:
[----:B------:R-:W-:-:S04]  /*a230*/  MOV R3, 0x0 ;  /* 0x0000000000037802 */ /* 0x000fc80000000f00 */
[----:B------:R-:W-:Y:S05]  /*a240*/  RET.REL.NODEC R2 `(_ZN7cutlass13device_kernelIN5flash19enable_sm80_to_sm89INS1_16FlashAttnBwdSm80INS1_25CollectiveMainloopBwdSm80ILi2ELi2EN4cute5tupleIJNS5_1CILi128EEES8_NS7_ILi64EEEEEENS_6half_tEfNS_4arch4Sm80ELb0ELb0ELb1ELb1ELb0ELb0ELb0ELb0ELi2ELi4ELi4ELi4ELb0EEENS1_21CollectiveEpilogueBwdISA_SB_SD_Li256ELb1ELb0ELi2EEENS1_19SingleTileSchedulerILb1ELb0ELb0ELi128EEEEEEEEEvNT_6ParamsE) ;  /* 0xffff5db002007950 */ /* 0x000fea0003c3ffff */
        .type           $_ZN7cutlass13device_kernelIN5flash19enable_sm80_to_sm89INS1_16FlashAttnBwdSm80INS1_25CollectiveMainloopBwdSm80ILi2ELi2EN4cute5tupleIJNS5_1CILi128EEES8_NS7_ILi64EEEEEENS_6half_tEfNS_4arch4Sm80ELb0ELb0ELb1ELb1ELb0ELb0ELb0ELb0ELi2ELi4ELi4ELi4ELb0EEENS1_21CollectiveEpilogueBwdISA_SB_SD_Li256ELb1ELb0ELi2EEENS1_19SingleTileSchedulerILb1ELb0ELb0ELi128EEEEEEEEEvNT_6ParamsE$_ZZN4cute12filter_tupleINS_5tupleIJNS_10UnderscoreES2_NS_1CILi0EEEEEENS1_IJNS1_IJNS3_ILi1EEES4_EEEiNS3_ILi1024EEEEEEZNS_5sliceIS5_S9_EEDaRKT_RKT0_EUlRKT_RKT0_E_EEDaSD_SG_OT1_ENKUlDpSJ_E_clIJNS1_IJS7_EEENS1_IJiEEENS1_IJEEEEEEDaSQ_,@function
        .size           $_ZN7cutlass13device_kernelIN5flash19enable_sm80_to_sm89INS1_16FlashAttnBwdSm80INS1_25CollectiveMainloopBwdSm80ILi2ELi2EN4cute5tupleIJNS5_1CILi128EEES8_NS7_ILi64EEEEEENS_6half_tEfNS_4arch4Sm80ELb0ELb0ELb1ELb1ELb0ELb0ELb0ELb0ELi2ELi4ELi4ELi4ELb0EEENS1_21CollectiveEpilogueBwdISA_SB_SD_Li256ELb1ELb0ELi2EEENS1_19SingleTileSchedulerILb1ELb0ELb0ELi128EEEEEEEEEvNT_6ParamsE$_ZZN4cute12filter_tupleINS_5tupleIJNS_10UnderscoreES2_NS_1CILi0EEEEEENS1_IJNS1_IJNS3_ILi1EEES4_EEEiNS3_ILi1024EEEEEEZNS_5sliceIS5_S9_EEDaRKT_RKT0_EUlRKT_RKT0_E_EEDaSD_SG_OT1_ENKUlDpSJ_E_clIJNS1_IJS7_EEENS1_IJiEEENS1_IJEEEEEEDaSQ_,($_ZN7cutlass13device_kernelIN5flash19enable_sm80_to_sm89INS1_16FlashAttnBwdSm80INS1_25CollectiveMainloopBwdSm80ILi2ELi2EN4cute5tupleIJNS5_1CILi128EEES8_NS7_ILi64EEEEEENS_6half_tEfNS_4arch4Sm80ELb0ELb0ELb1ELb1ELb0ELb0ELb0ELb0ELi2ELi4ELi4ELi4ELb0EEENS1_21CollectiveEpilogueBwdISA_SB_SD_Li256ELb1ELb0ELi2EEENS1_19SingleTileSchedulerILb1ELb0ELb0ELi128EEEEEEEEEvNT_6ParamsE$_ZZN4cute12filter_tupleINS_5tupleIJNS_10UnderscoreES2_S2_iEEENS1_IJNS1_IJNS_1CILi1EEENS4_ILi0EEEEEENS4_ILi4096EEENS1_IJiiEEENS1_IJS6_NS4_ILi8192EEEEEEEEEZNS_5sliceIS3_SC_EEDaRKT_RKT0_EUlRKT_RKT0_E_EEDaSG_SJ_OT1_ENKUlDpSM_E_clIJNS1_IJS7_EEENS1_IJS8_EEENS1_IJS9_EEENS1_IJEEEEEEDaST_ - $_ZN7cutlass13device_kernelIN5flash19enable_sm80_to_sm89INS1_16FlashAttnBwdSm80INS1_25CollectiveMainloopBwdSm80ILi2ELi2EN4cute5tupleIJNS5_1CILi128EEES8_NS7_ILi64EEEEEENS_6half_tEfNS_4arch4Sm80ELb0ELb0ELb1ELb1ELb0ELb0ELb0ELb0ELi2ELi4ELi4ELi4ELb0EEENS1_21CollectiveEpilogueBwdISA_SB_SD_Li256ELb1ELb0ELi2EEENS1_19SingleTileSchedulerILb1ELb0ELb0ELi128EEEEEEEEEvNT_6ParamsE$_ZZN4cute12filter_tupleINS_5tupleIJNS_10UnderscoreES2_NS_1CILi0EEEEEENS1_IJNS1_IJNS3_ILi1EEES4_EEEiNS3_ILi1024EEEEEEZNS_5sliceIS5_S9_EEDaRKT_RKT0_EUlRKT_RKT0_E_EEDaSD_SG_OT1_ENKUlDpSJ_E_clIJNS1_IJS7_EEENS1_IJiEEENS1_IJEEEEEEDaSQ_)
$_ZN7cutlass13device_kernelIN5flash19enable_sm80_to_sm89INS1_16FlashAttnBwdSm80INS1_25CollectiveMainloopBwdSm80ILi2ELi2EN4cute5tupleIJNS5_1CILi128EEES8_NS7_ILi64EEEEEENS_6half_tEfNS_4arch4Sm80ELb0ELb0ELb1ELb1ELb0ELb0ELb0ELb0ELi2ELi4ELi4ELi4ELb0EEENS1_21CollectiveEpilogueBwdISA_SB_SD_Li256ELb1ELb0ELi2EEENS1_19SingleTileSchedulerILb1ELb0ELb0ELi128EEEEEEEEEvNT_6ParamsE$_ZZN4cute12filter_tupleINS_5tupleIJNS_10UnderscoreES2_NS_1CILi0EEEEEENS1_IJNS1_IJNS3_ILi1EEES4_EEEiNS3_ILi1024EEEEEEZNS_5sliceIS5_S9_EEDaRKT_RKT0_EUlRKT_RKT0_E_EEDaSD_SG_OT1_ENKUlDpSJ_E_clIJNS1_IJS7_EEENS1_IJiEEENS1_IJEEEEEEDaSQ_:
[----:B------:R-:W-:Y:S02]  /*a250*/  MOV R10, R2 ;  /* 0x00000002000a7202 */ /* 0x000fe40000000f00 */
[----:B------:R-:W-:-:S04]  /*a260*/  MOV R11, 0x0 ;  /* 0x00000000000b7802 */ /* 0x000fc80000000f00 */
[----:B------:R-:W-:Y:S05]  /*a270*/  RET.REL.NODEC R10 `(_ZN7cutlass13device_kernelIN5flash19enable_sm80_to_sm89INS1_16FlashAttnBwdSm80INS1_25CollectiveMainloopBwdSm80ILi2ELi2EN4cute5tupleIJNS5_1CILi128EEES8_NS7_ILi64EEEEEENS_6half_tEfNS_4arch4Sm80ELb0ELb0ELb1ELb1ELb0ELb0ELb0ELb0ELi2ELi4ELi4ELi4ELb0EEENS1_21CollectiveEpilogueBwdISA_SB_SD_Li256ELb1ELb0ELi2EEENS1_19SingleTileSchedulerILb1ELb0ELb0ELi128EEEEEEEEEvNT_6ParamsE) ;  /* 0xffff5d800a007950 */ /* 0x000fea0003c3ffff */
        .type           $_ZN7cutlass13device_kernelIN5flash19enable_sm80_to_sm89INS1_16FlashAttnBwdSm80INS1_25CollectiveMainloopBwdSm80ILi2ELi2EN4cute5tupleIJNS5_1CILi128EEES8_NS7_ILi64EEEEEENS_6half_tEfNS_4arch4Sm80ELb0ELb0ELb1ELb1ELb0ELb0ELb0ELb0ELi2ELi4ELi4ELi4ELb0EEENS1_21CollectiveEpilogueBwdISA_SB_SD_Li256ELb1ELb0ELi2EEENS1_19SingleTileSchedulerILb1ELb0ELb0ELi128EEEEEEEEEvNT_6ParamsE$_ZZN4cute12filter_tupleINS_5tupleIJNS_10UnderscoreES2_S2_iEEENS1_IJNS1_IJNS_1CILi1EEENS4_ILi0EEEEEENS4_ILi4096EEENS1_IJiiEEENS1_IJS6_NS4_ILi8192EEEEEEEEEZNS_5sliceIS3_SC_EEDaRKT_RKT0_EUlRKT_RKT0_E_EEDaSG_SJ_OT1_ENKUlDpSM_E_clIJNS1_IJS7_EEENS1_IJS8_EEENS1_IJS9_EEENS1_IJEEEEEEDaST_,@function
        .size           $_ZN7cutlass13device_kernelIN5flash19enable_sm80_to_sm89INS1_16FlashAttnBwdSm80INS1_25CollectiveMainloopBwdSm80ILi2ELi2EN4cute5tupleIJNS5_1CILi128EEES8_NS7_ILi64EEEEEENS_6half_tEfNS_4arch4Sm80ELb0ELb0ELb1ELb1ELb0ELb0ELb0ELb0ELi2ELi4ELi4ELi4ELb0EEENS1_21CollectiveEpilogueBwdISA_SB_SD_Li256ELb1ELb0ELi2EEENS1_19SingleTileSchedulerILb1ELb0ELb0ELi128EEEEEEEEEvNT_6ParamsE$_ZZN4cute12filter_tupleINS_5tupleIJNS_10UnderscoreES2_S2_iEEENS1_IJNS1_IJNS_1CILi1EEENS4_ILi0EEEEEENS4_ILi4096EEENS1_IJiiEEENS1_IJS6_NS4_ILi8192EEEEEEEEEZNS_5sliceIS3_SC_EEDaRKT_RKT0_EUlRKT_RKT0_E_EEDaSG_SJ_OT1_ENKUlDpSM_E_clIJNS1_IJS7_EEENS1_IJS8_EEENS1_IJS9_EEENS1_IJEEEEEEDaST_,($_ZN7cutlass13device_kernelIN5flash19enable_sm80_to_sm89INS1_16FlashAttnBwdSm80INS1_25CollectiveMainloopBwdSm80ILi2ELi2EN4cute5tupleIJNS5_1CILi128EEES8_NS7_ILi64EEEEEENS_6half_tEfNS_4arch4Sm80ELb0ELb0ELb1ELb1ELb0ELb0ELb0ELb0ELi2ELi4ELi4ELi4ELb0EEENS1_21CollectiveEpilogueBwdISA_SB_SD_Li256ELb1ELb0ELi2EEENS1_19SingleTileSchedulerILb1ELb0ELb0ELi128EEEEEEEEEvNT_6ParamsE$_ZZN4cute12filter_tupleINS_5tupleIJNS_10UnderscoreES2_S2_iEEENS1_IJNS1_IJNS_1CILi1EEENS4_ILi0EEEEEEiNS4_ILi1024EEENS4_ILi8192EEEEEEZNS_5sliceIS3_SA_EEDaRKT_RKT0_EUlRKT_RKT0_E_EEDaSE_SH_OT1_ENKUlDpSK_E_clIJNS1_IJS7_EEENS1_IJiEEENS1_IJS8_EEENS1_IJEEEEEEDaSR_ - $_ZN7cutlass13device_kernelIN5flash19enable_sm80_to_sm89INS1_16FlashAttnBwdSm80INS1_25CollectiveMainloopBwdSm80ILi2ELi2EN4cute5tupleIJNS5_1CILi128EEES8_NS7_ILi64EEEEEENS_6half_tEfNS_4arch4Sm80ELb0ELb0ELb1ELb1ELb0ELb0ELb0ELb0ELi2ELi4ELi4ELi4ELb0EEENS1_21CollectiveEpilogueBwdISA_SB_SD_Li256ELb1ELb0ELi2EEENS1_19SingleTileSchedulerILb1ELb0ELb0ELi128EEEEEEEEEvNT_6ParamsE$_ZZN4cute12filter_tupleINS_5tupleIJNS_10UnderscoreES2_S2_iEEENS1_IJNS1_IJNS_1CILi1EEENS4_ILi0EEEEEENS4_ILi4096EEENS1_IJiiEEENS1_IJS6_NS4_ILi8192EEEEEEEEEZNS_5sliceIS3_SC_EEDaRKT_RKT0_EUlRKT_RKT0_E_EEDaSG_SJ_OT1_ENKUlDpSM_E_clIJNS1_IJS7_EEENS1_IJS8_EEENS1_IJS9_EEENS1_IJEEEEEEDaST_)
$_ZN7cutlass13device_kernelIN5flash19enable_sm80_to_sm89INS1_16FlashAttnBwdSm80INS1_25CollectiveMainloopBwdSm80ILi2ELi2EN4cute5tupleIJNS5_1CILi128EEES8_NS7_ILi64EEEEEENS_6half_tEfNS_4arch4Sm80ELb0ELb0ELb1ELb1ELb0ELb0ELb0ELb0ELi2ELi4ELi4ELi4ELb0EEENS1_21CollectiveEpilogueBwdISA_SB_SD_Li256ELb1ELb0ELi2EEENS1_19SingleTileSchedulerILb1ELb0ELb0ELi128EEEEEEEEEvNT_6ParamsE$_ZZN4cute12filter_tupleINS_5tupleIJNS_10UnderscoreES2_S2_iEEENS1_IJNS1_IJNS_1CILi1EEENS4_ILi0EEEEEENS4_ILi4096EEENS1_IJiiEEENS1_IJS6_NS4_ILi8192EEEEEEEEEZNS_5sliceIS3_SC_EEDaRKT_RKT0_EUlRKT_RKT0_E_EEDaSG_SJ_OT1_ENKUlDpSM_E_clIJNS1_IJS7_EEENS1_IJS8_EEENS1_IJS9_EEENS1_IJEEEEEEDaST_:
[----:B------:R-:W-:-:S05]  /*a280*/  IADD3 R2, R69, -c[0x0][0x20], RZ ;  /* 0x8000080045027a10 */ /* 0x000fca0007ffe0ff */
[----:B------:R1:W5:Y:S04]  /*a290*/  LDL R3, [R2+0x4] ;  /* 0x0000040002037983 */ /* 0x0003680000100800 */
[----:B------:R1:W5:Y:S01]  /*a2a0*/  LDL R5, [R2] ;  /* 0x0000000002057983 */ /* 0x0003620000100800 */
[----:B------:R-:W-:Y:S01]  /*a2b0*/  IMAD.MOV.U32 R14, RZ, RZ, R4 ;  /* 0x000000ffff0e7224 */ /* 0x000fe200078e0004 */
[----:B------:R-:W-:-:S04]  /*a2c0*/  MOV R15, 0x0 ;  /* 0x00000000000f7802 */ /* 0x000fc80000000f00 */
[----:B------:R-:W-:Y:S05]  /*a2d0*/  RET.REL.NODEC R14 `(_ZN7cutlass13device_kernelIN5flash19enable_sm80_to_sm89INS1_16FlashAttnBwdSm80INS1_25CollectiveMainloopBwdSm80ILi2ELi2EN4cute5tupleIJNS5_1CILi128EEES8_NS7_ILi64EEEEEENS_6half_tEfNS_4arch4Sm80ELb0ELb0ELb1ELb1ELb0ELb0ELb0ELb0ELi2ELi4ELi4ELi4ELb0EEENS1_21CollectiveEpilogueBwdISA_SB_SD_Li256ELb1ELb0ELi2EEENS1_19SingleTileSchedulerILb1ELb0ELb0ELi128EEEEEEEEEvNT_6ParamsE) ;  /* 0xffff5d200e007950 */ /* 0x000fea0003c3ffff */
        .type           $_ZN7cutlass13device_kernelIN5flash19enable_sm80_to_sm89INS1_16FlashAttnBwdSm80INS1_25CollectiveMainloopBwdSm80ILi2ELi2EN4cute5tupleIJNS5_1CILi128EEES8_NS7_ILi64EEEEEENS_6half_tEfNS_4arch4Sm80ELb0ELb0ELb1ELb1ELb0ELb0ELb0ELb0ELi2ELi4ELi4ELi4ELb0EEENS1_21CollectiveEpilogueBwdISA_SB_SD_Li256ELb1ELb0ELi2EEENS1_19SingleTileSchedulerILb1ELb0ELb0ELi128EEEEEEEEEvNT_6ParamsE$_ZZN4cute12filter_tupleINS_5tupleIJNS_10UnderscoreES2_S2_iEEENS1_IJNS1_IJNS_1CILi1EEENS4_ILi0EEEEEEiNS4_ILi1024EEENS4_ILi8192EEEEEEZNS_5sliceIS3_SA_EEDaRKT_RKT0_EUlRKT_RKT0_E_EEDaSE_SH_OT1_ENKUlDpSK_E_clIJNS1_IJS7_EEENS1_IJiEEENS1_IJS8_EEENS1_IJEEEEEEDaSR_,@function
        .size           $_ZN7cutlass13device_kernelIN5flash19enable_sm80_to_sm89INS1_16FlashAttnBwdSm80INS1_25CollectiveMainloopBwdSm80ILi2ELi2EN4cute5tupleIJNS5_1CILi128EEES8_NS7_ILi64EEEEEENS_6half_tEfNS_4arch4Sm80ELb0ELb0ELb1ELb1ELb0ELb0ELb0ELb0ELi2ELi4ELi4ELi4ELb0EEENS1_21CollectiveEpilogueBwdISA_SB_SD_Li256ELb1ELb0ELi2EEENS1_19SingleTileSchedulerILb1ELb0ELb0ELi128EEEEEEEEEvNT_6ParamsE$_ZZN4cute12filter_tupleINS_5tupleIJNS_10UnderscoreES2_S2_iEEENS1_IJNS1_IJNS_1CILi1EEENS4_ILi0EEEEEEiNS4_ILi1024EEENS4_ILi8192EEEEEEZNS_5sliceIS3_SA_EEDaRKT_RKT0_EUlRKT_RKT0_E_EEDaSE_SH_OT1_ENKUlDpSK_E_clIJNS1_IJS7_EEENS1_IJiEEENS1_IJS8_EEENS1_IJEEEEEEDaSR_,($_ZN7cutlass13device_kernelIN5flash19enable_sm80_to_sm89INS1_16FlashAttnBwdSm80INS1_25CollectiveMainloopBwdSm80ILi2ELi2EN4cute5tupleIJNS5_1CILi128EEES8_NS7_ILi64EEEEEENS_6half_tEfNS_4arch4Sm80ELb0ELb0ELb1ELb1ELb0ELb0ELb0ELb0ELi2ELi4ELi4ELi4ELb0EEENS1_21CollectiveEpilogueBwdISA_SB_SD_Li256ELb1ELb0ELi2EEENS1_19SingleTileSchedulerILb1ELb0ELb0ELi128EEEEEEEEEvNT_6ParamsE$_ZZN4cute12filter_tupleINS_5tupleIJNS_10UnderscoreES2_iEEENS1_IJNS1_IJNS_1CILi1EEENS4_ILi0EEEEEEiNS4_ILi1024EEEEEEZNS_5sliceIS3_S9_EEDaRKT_RKT0_EUlRKT_RKT0_E_EEDaSD_SG_OT1_ENKUlDpSJ_E_clIJNS1_IJS7_EEENS1_IJiEEENS1_IJEEEEEEDaSQ_ - $_ZN7cutlass13device_kernelIN5flash19enable_sm80_to_sm89INS1_16FlashAttnBwdSm80INS1_25CollectiveMainloopBwdSm80ILi2ELi2EN4cute5tupleIJNS5_1CILi128EEES8_NS7_ILi64EEEEEENS_6half_tEfNS_4arch4Sm80ELb0ELb0ELb1ELb1ELb0ELb0ELb0ELb0ELi2ELi4ELi4ELi4ELb0EEENS1_21CollectiveEpilogueBwdISA_SB_SD_Li256ELb1ELb0ELi2EEENS1_19SingleTileSchedulerILb1ELb0ELb0ELi128EEEEEEEEEvNT_6ParamsE$_ZZN4cute12filter_tupleINS_5tupleIJNS_10UnderscoreES2_S2_iEEENS1_IJNS1_IJNS_1CILi1EEENS4_ILi0EEEEEEiNS4_ILi1024EEENS4_ILi8192EEEEEEZNS_5sliceIS3_SA_EEDaRKT_RKT0_EUlRKT_RKT0_E_EEDaSE_SH_OT1_ENKUlDpSK_E_clIJNS1_IJS7_EEENS1_IJiEEENS1_IJS8_EEENS1_IJEEEEEEDaSR_)
$_ZN7cutlass13device_kernelIN5flash19enable_sm80_to_sm89INS1_16FlashAttnBwdSm80INS1_25CollectiveMainloopBwdSm80ILi2ELi2EN4cute5tupleIJNS5_1CILi128EEES8_NS7_ILi64EEEEEENS_6half_tEfNS_4arch4Sm80ELb0ELb0ELb1ELb1ELb0ELb0ELb0ELb0ELi2ELi4ELi4ELi4ELb0EEENS1_21CollectiveEpilogueBwdISA_SB_SD_Li256ELb1ELb0ELi2EEENS1_19SingleTileSchedulerILb1ELb0ELb0ELi128EEEEEEEEEvNT_6ParamsE$_ZZN4cute12filter_tupleINS_5tupleIJNS_10UnderscoreES2_S2_iEEENS1_IJNS1_IJNS_1CILi1EEENS4_ILi0EEEEEEiNS4_ILi1024EEENS4_ILi8192EEEEEEZNS_5sliceIS3_SA_EEDaRKT_RKT0_EUlRKT_RKT0_E_EEDaSE_SH_OT1_ENKUlDpSK_E_clIJNS1_IJS7_EEENS1_IJiEEENS1_IJS8_EEENS1_IJEEEEEEDaSR_:
[----:B------:R-:W-:Y:S02]  /*a2e0*/  MOV R12, R2 ;  /* 0x00000002000c7202 */ /* 0x000fe40000000f00 */
[----:B------:R-:W-:-:S04]  /*a2f0*/  MOV R13, 0x0 ;  /* 0x00000000000d7802 */ /* 0x000fc80000000f00 */
[----:B------:R-:W-:Y:S05]  /*a300*/  RET.REL.NODEC R12 `(_ZN7cutlass13device_kernelIN5flash19enable_sm80_to_sm89INS1_16FlashAttnBwdSm80INS1_25CollectiveMainloopBwdSm80ILi2ELi2EN4cute5tupleIJNS5_1CILi128EEES8_NS7_ILi64EEEEEENS_6half_tEfNS_4arch4Sm80ELb0ELb0ELb1ELb1ELb0ELb0ELb0ELb0ELi2ELi4ELi4ELi4ELb0EEENS1_21CollectiveEpilogueBwdISA_SB_SD_Li256ELb1ELb0ELi2EEENS1_19SingleTileSchedulerILb1ELb0ELb0ELi128EEEEEEEEEvNT_6ParamsE) ;  /* 0xffff5cf00c007950 */ /* 0x000fea0003c3ffff */
        .type           $_ZN7cutlass13device_kernelIN5flash19enable_sm80_to_sm89INS1_16FlashAttnBwdSm80INS1_25CollectiveMainloopBwdSm80ILi2ELi2EN4cute5tupleIJNS5_1CILi128EEES8_NS7_ILi64EEEEEENS_6half_tEfNS_4arch4Sm80ELb0ELb0ELb1ELb1ELb0ELb0ELb0ELb0ELi2ELi4ELi4ELi4ELb0EEENS1_21CollectiveEpilogueBwdISA_SB_SD_Li256ELb1ELb0ELi2EEENS1_19SingleTileSchedulerILb1ELb0ELb0ELi128EEEEEEEEEvNT_6ParamsE$_ZZN4cute12filter_tupleINS_5tupleIJNS_10UnderscoreES2_iEEENS1_IJNS1_IJNS_1CILi1EEENS4_ILi0EEEEEEiNS4_ILi1024EEEEEEZNS_5sliceIS3_S9_EEDaRKT_RKT0_EUlRKT_RKT0_E_EEDaSD_SG_OT1_ENKUlDpSJ_E_clIJNS1_IJS7_EEENS1_IJiEEENS1_IJEEEEEEDaSQ_,@function
        .size           $_ZN7cutlass13device_kernelIN5flash19enable_sm80_to_sm89INS1_16FlashAttnBwdSm80INS1_25CollectiveMainloopBwdSm80ILi2ELi2EN4cute5tupleIJNS5_1CILi128EEES8_NS7_ILi64EEEEEENS_6half_tEfNS_4arch4Sm80ELb0ELb0ELb1ELb1ELb0ELb0ELb0ELb0ELi2ELi4ELi4ELi4ELb0EEENS1_21CollectiveEpilogueBwdISA_SB_SD_Li256ELb1ELb0ELi2EEENS1_19SingleTileSchedulerILb1ELb0ELb0ELi128EEEEEEEEEvNT_6ParamsE$_ZZN4cute12filter_tupleINS_5tupleIJNS_10UnderscoreES2_iEEENS1_IJNS1_IJNS_1CILi1EEENS4_ILi0EEEEEEiNS4_ILi1024EEEEEEZNS_5sliceIS3_S9_EEDaRKT_RKT0_EUlRKT_RKT0_E_EEDaSD_SG_OT1_ENKUlDpSJ_E_clIJNS1_IJS7_EEENS1_IJiEEENS1_IJEEEEEEDaSQ_,($_ZN7cutlass13device_kernelIN5flash19enable_sm80_to_sm89INS1_16FlashAttnBwdSm80INS1_25CollectiveMainloopBwdSm80ILi2ELi2EN4cute5tupleIJNS5_1CILi128EEES8_NS7_ILi64EEEEEENS_6half_tEfNS_4arch4Sm80ELb0ELb0ELb1ELb1ELb0ELb0ELb0ELb0ELi2ELi4ELi4ELi4ELb0EEENS1_21CollectiveEpilogueBwdISA_SB_SD_Li256ELb1ELb0ELi2EEENS1_19SingleTileSchedulerILb1ELb0ELb0ELi128EEEEEEEEEvNT_6ParamsE$_ZZN4cute12filter_tupleINS_5tupleIJNS_1CILi1024EEENS1_IJiiEEEEEEZNS_16flatten_to_tupleIS5_EEDaRKT_EUlRKT_E_EEDaS9_OT0_ENKUlDpSC_E_clIJNS1_IJS3_EEES4_EEEDaSG_ - $_ZN7cutlass13device_kernelIN5flash19enable_sm80_to_sm89INS1_16FlashAttnBwdSm80INS1_25CollectiveMainloopBwdSm80ILi2ELi2EN4cute5tupleIJNS5_1CILi128EEES8_NS7_ILi64EEEEEENS_6half_tEfNS_4arch4Sm80ELb0ELb0ELb1ELb1ELb0ELb0ELb0ELb0ELi2ELi4ELi4ELi4ELb0EEENS1_21CollectiveEpilogueBwdISA_SB_SD_Li256ELb1ELb0ELi2EEENS1_19SingleTileSchedulerILb1ELb0ELb0ELi128EEEEEEEEEvNT_6ParamsE$_ZZN4cute12filter_tupleINS_5tupleIJNS_10UnderscoreES2_iEEENS1_IJNS1_IJNS_1CILi1EEENS4_ILi0EEEEEEiNS4_ILi1024EEEEEEZNS_5sliceIS3_S9_EEDaRKT_RKT0_EUlRKT_RKT0_E_EEDaSD_SG_OT1_ENKUlDpSJ_E_clIJNS1_IJS7_EEENS1_IJiEEENS1_IJEEEEEEDaSQ_)
$_ZN7cutlass13device_kernelIN5flash19enable_sm80_to_sm89INS1_16FlashAttnBwdSm80INS1_25CollectiveMainloopBwdSm80ILi2ELi2EN4cute5tupleIJNS5_1CILi128EEES8_NS7_ILi64EEEEEENS_6half_tEfNS_4arch4Sm80ELb0ELb0ELb1ELb1ELb0ELb0ELb0ELb0ELi2ELi4ELi4ELi4ELb0EEENS1_21CollectiveEpilogueBwdISA_SB_SD_Li256ELb1ELb0ELi2EEENS1_19SingleTileSchedulerILb1ELb0ELb0ELi128EEEEEEEEEvNT_6ParamsE$_ZZN4cute12filter_tupleINS_5tupleIJNS_10UnderscoreES2_iEEENS1_IJNS1_IJNS_1CILi1EEENS4_ILi0EEEEEEiNS4_ILi1024EEEEEEZNS_5sliceIS3_S9_EEDaRKT_RKT0_EUlRKT_RKT0_E_EEDaSD_SG_OT1_ENKUlDpSJ_E_clIJNS1_IJS7_EEENS1_IJiEEENS1_IJEEEEEEDaSQ_:
[----:B------:R-:W-:Y:S02]  /*a310*/  MOV R36, R2 ;  /* 0x0000000200247202 */ /* 0x000fe40000000f00 */
[----:B------:R-:W-:-:S04]  /*a320*/  MOV R37, 0x0 ;  /* 0x0000000000257802 */ /* 0x000fc80000000f00 */
[----:B------:R-:W-:Y:S05]  /*a330*/  RET.REL.NODEC R36 `(_ZN7cutlass13device_kernelIN5flash19enable_sm80_to_sm89INS1_16FlashAttnBwdSm80INS1_25CollectiveMainloopBwdSm80ILi2ELi2EN4cute5tupleIJNS5_1CILi128EEES8_NS7_ILi64EEEEEENS_6half_tEfNS_4arch4Sm80ELb0ELb0ELb1ELb1ELb0ELb0ELb0ELb0ELi2ELi4ELi4ELi4ELb0EEENS1_21CollectiveEpilogueBwdISA_SB_SD_Li256ELb1ELb0ELi2EEENS1_19SingleTileSchedulerILb1ELb0ELb0ELi128EEEEEEEEEvNT_6ParamsE) ;  /* 0xffff5cc024007950 */ /* 0x000fea0003c3ffff */
        .type           $_ZN7cutlass13device_kernelIN5flash19enable_sm80_to_sm89INS1_16FlashAttnBwdSm80INS1_25CollectiveMainloopBwdSm80ILi2ELi2EN4cute5tupleIJNS5_1CILi128EEES8_NS7_ILi64EEEEEENS_6half_tEfNS_4arch4Sm80ELb0ELb0ELb1ELb1ELb0ELb0ELb0ELb0ELi2ELi4ELi4ELi4ELb0EEENS1_21CollectiveEpilogueBwdISA_SB_SD_Li256ELb1ELb0ELi2EEENS1_19SingleTileSchedulerILb1ELb0ELb0ELi128EEEEEEEEEvNT_6ParamsE$_ZZN4cute12filter_tupleINS_5tupleIJNS_1CILi1024EEENS1_IJiiEEEEEEZNS_16flatten_to_tupleIS5_EEDaRKT_EUlRKT_E_EEDaS9_OT0_ENKUlDpSC_E_clIJNS1_IJS3_EEES4_EEEDaSG_,@function
        .size           $_ZN7cutlass13device_kernelIN5flash19enable_sm80_to_sm89INS1_16FlashAttnBwdSm80INS1_25CollectiveMainloopBwdSm80ILi2ELi2EN4cute5tupleIJNS5_1CILi128EEES8_NS7_ILi64EEEEEENS_6half_tEfNS_4arch4Sm80ELb0ELb0ELb1ELb1ELb0ELb0ELb0ELb0ELi2ELi4ELi4ELi4ELb0EEENS1_21CollectiveEpilogueBwdISA_SB_SD_Li256ELb1ELb0ELi2EEENS1_19SingleTileSchedulerILb1ELb0ELb0ELi128EEEEEEEEEvNT_6ParamsE$_ZZN4cute12filter_tupleINS_5tupleIJNS_1CILi1024EEENS1_IJiiEEEEEEZNS_16flatten_to_tupleIS5_EEDaRKT_EUlRKT_E_EEDaS9_OT0_ENKUlDpSC_E_clIJNS1_IJS3_EEES4_EEEDaSG_,($_ZN7cutlass13device_kernelIN5flash19enable_sm80_to_sm89INS1_16FlashAttnBwdSm80INS1_25CollectiveMainloopBwdSm80ILi2ELi2EN4cute5tupleIJNS5_1CILi128EEES8_NS7_ILi64EEEEEENS_6half_tEfNS_4arch4Sm80ELb0ELb0ELb1ELb1ELb0ELb0ELb0ELb0ELi2ELi4ELi4ELi4ELb0EEENS1_21CollectiveEpilogueBwdISA_SB_SD_Li256ELb1ELb0ELi2EEENS1_19SingleTileSchedulerILb1ELb0ELb0ELi128EEEEEEEEEvNT_6ParamsE$_ZZN4cute12filter_tupleINS_5tupleIJNS_1CILi1EEENS1_IJNS2_ILi8EEEiiEEENS2_ILi64EEENS1_IJiNS2_ILi144EEENS2_ILi288EEEEEENS2_ILi512EEEEEEZNS_7flattenISB_EEDaRKT_EUlRKT_E_EEDaSF_OT0_ENKUlDpSI_E_clIJNS1_IJS3_EEES5_NS1_IJS6_EEES9_NS1_IJSA_EEEEEEDaSM_ - $_ZN7cutlass13device_kernelIN5flash19enable_sm80_to_sm89INS1_16FlashAttnBwdSm80INS1_25CollectiveMainloopBwdSm80ILi2ELi2EN4cute5tupleIJNS5_1CILi128EEES8_NS7_ILi64EEEEEENS_6half_tEfNS_4arch4Sm80ELb0ELb0ELb1ELb1ELb0ELb0ELb0ELb0ELi2ELi4ELi4ELi4ELb0EEENS1_21CollectiveEpilogueBwdISA_SB_SD_Li256ELb1ELb0ELi2EEENS1_19SingleTileSchedulerILb1ELb0ELb0ELi128EEEEEEEEEvNT_6ParamsE$_ZZN4cute12filter_tupleINS_5tupleIJNS_1CILi1024EEENS1_IJiiEEEEEEZNS_16flatten_to_tupleIS5_EEDaRKT_EUlRKT_E_EEDaS9_OT0_ENKUlDpSC_E_clIJNS1_IJS3_EEES4_EEEDaSG_)
$_ZN7cutlass13device_kernelIN5flash19enable_sm80_to_sm89INS1_16FlashAttnBwdSm80INS1_25CollectiveMainloopBwdSm80ILi2ELi2EN4cute5tupleIJNS5_1CILi128EEES8_NS7_ILi64EEEEEENS_6half_tEfNS_4arch4Sm80ELb0ELb0ELb1ELb1ELb0ELb0ELb0ELb0ELi2ELi4ELi4ELi4ELb0EEENS1_21CollectiveEpilogueBwdISA_SB_SD_Li256ELb1ELb0ELi2EEENS1_19SingleTileSchedulerILb1ELb0ELb0ELi128EEEEEEEEEvNT_6ParamsE$_ZZN4cute12filter_tupleINS_5tupleIJNS_1CILi1024EEENS1_IJiiEEEEEEZNS_16flatten_to_tupleIS5_EEDaRKT_EUlRKT_E_EEDaS9_OT0_ENKUlDpSC_E_clIJNS1_IJS3_EEES4_EEEDaSG_:
[----:B------:R-:W-:-:S04]  /*a340*/  MOV R3, 0x0 ;  /* 0x0000000000037802 */ /* 0x000fc80000000f00 */
[----:B------:R-:W-:Y:S05]  /*a350*/  RET.REL.NODEC R2 `(_ZN7cutlass13device_kernelIN5flash19enable_sm80_to_sm89INS1_16FlashAttnBwdSm80INS1_25CollectiveMainloopBwdSm80ILi2ELi2EN4cute5tupleIJNS5_1CILi128EEES8_NS7_ILi64EEEEEENS_6half_tEfNS_4arch4Sm80ELb0ELb0ELb1ELb1ELb0ELb0ELb0ELb0ELi2ELi4ELi4ELi4ELb0EEENS1_21CollectiveEpilogueBwdISA_SB_SD_Li256ELb1ELb0ELi2EEENS1_19SingleTileSchedulerILb1ELb0ELb0ELi128EEEEEEEEEvNT_6ParamsE) ;  /* 0xffff5ca002007950 */ /* 0x000fea0003c3ffff */
        .type           $_ZN7cutlass13device_kernelIN5flash19enable_sm80_to_sm89INS1_16FlashAttnBwdSm80INS1_25CollectiveMainloopBwdSm80ILi2ELi2EN4cute5tupleIJNS5_1CILi128EEES8_NS7_ILi64EEEEEENS_6half_tEfNS_4arch4Sm80ELb0ELb0ELb1ELb1ELb0ELb0ELb0ELb0ELi2ELi4ELi4ELi4ELb0EEENS1_21CollectiveEpilogueBwdISA_SB_SD_Li256ELb1ELb0ELi2EEENS1_19SingleTileSchedulerILb1ELb0ELb0ELi128EEEEEEEEEvNT_6ParamsE$_ZZN4cute12filter_tupleINS_5tupleIJNS_1CILi1EEENS1_IJNS2_ILi8EEEiiEEENS2_ILi64EEENS1_IJiNS2_ILi144EEENS2_ILi288EEEEEENS2_ILi512EEEEEEZNS_7flattenISB_EEDaRKT_EUlRKT_E_EEDaSF_OT0_ENKUlDpSI_E_clIJNS1_IJS3_EEES5_NS1_IJS6_EEES9_NS1_IJSA_EEEEEEDaSM_,@function
        .size           $_ZN7cutlass13device_kernelIN5flash19enable_sm80_to_sm89INS1_16FlashAttnBwdSm80INS1_25CollectiveMainloopBwdSm80ILi2ELi2EN4cute5tupleIJNS5_1CILi128EEES8_NS7_ILi64EEEEEENS_6half_tEfNS_4arch4Sm80ELb0ELb0ELb1ELb1ELb0ELb0ELb0ELb0ELi2ELi4ELi4ELi4ELb0EEENS1_21CollectiveEpilogueBwdISA_SB_SD_Li256ELb1ELb0ELi2EEENS1_19SingleTileSchedulerILb1ELb0ELb0ELi128EEEEEEEEEvNT_6ParamsE$_ZZN4cute12filter_tupleINS_5tupleIJNS_1CILi1EEENS1_IJNS2_ILi8EEEiiEEENS2_ILi64EEENS1_IJiNS2_ILi144EEENS2_ILi288EEEEEENS2_ILi512EEEEEEZNS_7flattenISB_EEDaRKT_EUlRKT_E_EEDaSF_OT0_ENKUlDpSI_E_clIJNS1_IJS3_EEES5_NS1_IJS6_EEES9_NS1_IJSA_EEEEEEDaSM_,($_ZN7cutlass13device_kernelIN5flash19enable_sm80_to_sm89INS1_16FlashAttnBwdSm80INS1_25CollectiveMainloopBwdSm80ILi2ELi2EN4cute5tupleIJNS5_1CILi128EEES8_NS7_ILi64EEEEEENS_6half_tEfNS_4arch4Sm80ELb0ELb0ELb1ELb1ELb0ELb0ELb0ELb0ELi2ELi4ELi4ELi4ELb0EEENS1_21CollectiveEpilogueBwdISA_SB_SD_Li256ELb1ELb0ELi2EEENS1_19SingleTileSchedulerILb1ELb0ELb0ELi128EEEEEEEEEvNT_6ParamsE$_ZZN4cute12filter_tupleINS_5tupleIJNS_1CILi1EEENS1_IJiiiEEENS2_ILi64EEENS1_IJNS2_ILi72EEENS2_ILi144EEENS2_ILi288EEEEEENS2_ILi512EEEEEEZNS_7flattenISB_EEDaRKT_EUlRKT_E_EEDaSF_OT0_ENKUlDpSI_E_clIJNS1_IJS3_EEES4_NS1_IJS5_EEES9_NS1_IJSA_EEEEEEDaSM_ - $_ZN7cutlass13device_kernelIN5flash19enable_sm80_to_sm89INS1_16FlashAttnBwdSm80INS1_25CollectiveMainloopBwdSm80ILi2ELi2EN4cute5tupleIJNS5_1CILi128EEES8_NS7_ILi64EEEEEENS_6half_tEfNS_4arch4Sm80ELb0ELb0ELb1ELb1ELb0ELb0ELb0ELb0ELi2ELi4ELi4ELi4ELb0EEENS1_21CollectiveEpilogueBwdISA_SB_SD_Li256ELb1ELb0ELi2EEENS1_19SingleTileSchedulerILb1ELb0ELb0ELi128EEEEEEEEEvNT_6ParamsE$_ZZN4cute12filter_tupleINS_5tupleIJNS_1CILi1EEENS1_IJNS2_ILi8EEEiiEEENS2_ILi64EEENS1_IJiNS2_ILi144EEENS2_ILi288EEEEEENS2_ILi512EEEEEEZNS_7flattenISB_EEDaRKT_EUlRKT_E_EEDaSF_OT0_ENKUlDpSI_E_clIJNS1_IJS3_EEES5_NS1_IJS6_EEES9_NS1_IJSA_EEEEEEDaSM_)
$_ZN7cutlass13device_kernelIN5flash19enable_sm80_to_sm89INS1_16FlashAttnBwdSm80INS1_25CollectiveMainloopBwdSm80ILi2ELi2EN4cute5tupleIJNS5_1CILi128EEES8_NS7_ILi64EEEEEENS_6half_tEfNS_4arch4Sm80ELb0ELb0ELb1ELb1ELb0ELb0ELb0ELb0ELi2ELi4ELi4ELi4ELb0EEENS1_21CollectiveEpilogueBwdISA_SB_SD_Li256ELb1ELb0ELi2EEENS1_19SingleTileSchedulerILb1ELb0ELb0ELi128EEEEEEEEEvNT_6ParamsE$_ZZN4cute12filter_tupleINS_5tupleIJNS_1CILi1EEENS1_IJNS2_ILi8EEEiiEEENS2_ILi64EEENS1_IJiNS2_ILi144EEENS2_ILi288EEEEEENS2_ILi512EEEEEEZNS_7flattenISB_EEDaRKT_EUlRKT_E_EEDaSF_OT0_ENKUlDpSI_E_clIJNS1_IJS3_EEES5_NS1_IJS6_EEES9_NS1_IJSA_EEEEEEDaSM_:
[----:B------:R-:W-:Y:S02]  /*a360*/  MOV R34, R2 ;  /* 0x0000000200227202 */ /* 0x000fe40000000f00 */
[----:B------:R-:W-:-:S04]  /*a370*/  MOV R35, 0x0 ;  /* 0x0000000000237802 */ /* 0x000fc80000000f00 */
[----:B------:R-:W-:Y:S05]  /*a380*/  RET.REL.NODEC R34 `(_ZN7cutlass13device_kernelIN5flash19enable_sm80_to_sm89INS1_16FlashAttnBwdSm80INS1_25CollectiveMainloopBwdSm80ILi2ELi2EN4cute5tupleIJNS5_1CILi128EEES8_NS7_ILi64EEEEEENS_6half_tEfNS_4arch4Sm80ELb0ELb0ELb1ELb1ELb0ELb0ELb0ELb0ELi2ELi4ELi4ELi4ELb0EEENS1_21CollectiveEpilogueBwdISA_SB_SD_Li256ELb1ELb0ELi2EEENS1_19SingleTileSchedulerILb1ELb0ELb0ELi128EEEEEEEEEvNT_6ParamsE) ;  /* 0xffff5c7022007950 */ /* 0x000fea0003c3ffff */
        .type           $_ZN7cutlass13device_kernelIN5flash19enable_sm80_to_sm89INS1_16FlashAttnBwdSm80INS1_25CollectiveMainloopBwdSm80ILi2ELi2EN4cute5tupleIJNS5_1CILi128EEES8_NS7_ILi64EEEEEENS_6half_tEfNS_4arch4Sm80ELb0ELb0ELb1ELb1ELb0ELb0ELb0ELb0ELi2ELi4ELi4ELi4ELb0EEENS1_21CollectiveEpilogueBwdISA_SB_SD_Li256ELb1ELb0ELi2EEENS1_19SingleTileSchedulerILb1ELb0ELb0ELi128EEEEEEEEEvNT_6ParamsE$_ZZN4cute12filter_tupleINS_5tupleIJNS_1CILi1EEENS1_IJiiiEEENS2_ILi64EEENS1_IJNS2_ILi72EEENS2_ILi144EEENS2_ILi288EEEEEENS2_ILi512EEEEEEZNS_7flattenISB_EEDaRKT_EUlRKT_E_EEDaSF_OT0_ENKUlDpSI_E_clIJNS1_IJS3_EEES4_NS1_IJS5_EEES9_NS1_IJSA_EEEEEEDaSM_,@function
        .size           $_ZN7cutlass13device_kernelIN5flash19enable_sm80_to_sm89INS1_16FlashAttnBwdSm80INS1_25CollectiveMainloopBwdSm80ILi2ELi2EN4cute5tupleIJNS5_1CILi128EEES8_NS7_ILi64EEEEEENS_6half_tEfNS_4arch4Sm80ELb0ELb0ELb1ELb1ELb0ELb0ELb0ELb0ELi2ELi4ELi4ELi4ELb0EEENS1_21CollectiveEpilogueBwdISA_SB_SD_Li256ELb1ELb0ELi2EEENS1_19SingleTileSchedulerILb1ELb0ELb0ELi128EEEEEEEEEvNT_6ParamsE$_ZZN4cute12filter_tupleINS_5tupleIJNS_1CILi1EEENS1_IJiiiEEENS2_ILi64EEENS1_IJNS2_ILi72EEENS2_ILi144EEENS2_ILi288EEEEEENS2_ILi512EEEEEEZNS_7flattenISB_EEDaRKT_EUlRKT_E_EEDaSF_OT0_ENKUlDpSI_E_clIJNS1_IJS3_EEES4_NS1_IJS5_EEES9_NS1_IJSA_EEEEEEDaSM_,($_ZN7cutlass13device_kernelIN5flash19enable_sm80_to_sm89INS1_16FlashAttnBwdSm80INS1_25CollectiveMainloopBwdSm80ILi2ELi2EN4cute5tupleIJNS5_1CILi128EEES8_NS7_ILi64EEEEEENS_6half_tEfNS_4arch4Sm80ELb0ELb0ELb1ELb1ELb0ELb0ELb0ELb0ELi2ELi4ELi4ELi4ELb0EEENS1_21CollectiveEpilogueBwdISA_SB_SD_Li256ELb1ELb0ELi2EEENS1_19SingleTileSchedulerILb1ELb0ELb0ELi128EEEEEEEEEvNT_6ParamsE$_ZZN4cute12filter_tupleINS_5tupleIJNS_1CILi4096EEENS1_IJNS1_IJiiEEENS2_ILi8192EEEEEEEEEZNS_16flatten_to_tupleIS7_EEDaRKT_EUlRKT_E_EEDaSB_OT0_ENKUlDpSE_E_clIJNS1_IJS3_EEENS1_IJiiS5_EEEEEEDaSI_ - $_ZN7cutlass13device_kernelIN5flash19enable_sm80_to_sm89INS1_16FlashAttnBwdSm80INS1_25CollectiveMainloopBwdSm80ILi2ELi2EN4cute5tupleIJNS5_1CILi128EEES8_NS7_ILi64EEEEEENS_6half_tEfNS_4arch4Sm80ELb0ELb0ELb1ELb1ELb0ELb0ELb0ELb0ELi2ELi4ELi4ELi4ELb0EEENS1_21CollectiveEpilogueBwdISA_SB_SD_Li256ELb1ELb0ELi2EEENS1_19SingleTileSchedulerILb1ELb0ELb0ELi128EEEEEEEEEvNT_6ParamsE$_ZZN4cute12filter_tupleINS_5tupleIJNS_1CILi1EEENS1_IJiiiEEENS2_ILi64EEENS1_IJNS2_ILi72EEENS2_ILi144EEENS2_ILi288EEEEEENS2_ILi512EEEEEEZNS_7flattenISB_EEDaRKT_EUlRKT_E_EEDaSF_OT0_ENKUlDpSI_E_clIJNS1_IJS3_EEES4_NS1_IJS5_EEES9_NS1_IJSA_EEEEEEDaSM_)
$_ZN7cutlass13device_kernelIN5flash19enable_sm80_to_sm89INS1_16FlashAttnBwdSm80INS1_25CollectiveMainloopBwdSm80ILi2ELi2EN4cute5tupleIJNS5_1CILi128EEES8_NS7_ILi64EEEEEENS_6half_tEfNS_4arch4Sm80ELb0ELb0ELb1ELb1ELb0ELb0ELb0ELb0ELi2ELi4ELi4ELi4ELb0EEENS1_21CollectiveEpilogueBwdISA_SB_SD_Li256ELb1ELb0ELi2EEENS1_19SingleTileSchedulerILb1ELb0ELb0ELi128EEEEEEEEEvNT_6ParamsE$_ZZN4cute12filter_tupleINS_5tupleIJNS_1CILi1EEENS1_IJiiiEEENS2_ILi64EEENS1_IJNS2_ILi72EEENS2_ILi144EEENS2_ILi288EEEEEENS2_ILi512EEEEEEZNS_7flattenISB_EEDaRKT_EUlRKT_E_EEDaSF_OT0_ENKUlDpSI_E_clIJNS1_IJS3_EEES4_NS1_IJS5_EEES9_NS1_IJSA_EEEEEEDaSM_:
[----:B------:R-:W-:Y:S01]  /*a390*/  MOV R38, R6 ;  /* 0x0000000600267202 */ /* 0x000fe20000000f00 */
[----:B------:R-:W-:Y:S01]  /*a3a0*/  IMAD.MOV.U32 R39, RZ, RZ, 0x0 ;  /* 0x00000000ff277424 */ /* 0x000fe200078e00ff */
[----:B------:R-:W-:Y:S01]  /*a3b0*/  MOV R34, R3 ;  /* 0x0000000300227202 */ /* 0x000fe20000000f00 */
[----:B------:R-:W-:Y:S01]  /*a3c0*/  IMAD.MOV.U32 R3, RZ, RZ, R5 ;  /* 0x000000ffff037224 */ /* 0x000fe200078e0005 */
[----:B------:R-:W-:Y:S01]  /*a3d0*/  MOV R4, R2 ;  /* 0x0000000200047202 */ /* 0x000fe20000000f00 */
[----:B------:R-:W-:Y:S06]  /*a3e0*/  RET.REL.NODEC R38 `(_ZN7cutlass13device_kernelIN5flash19enable_sm80_to_sm89INS1_16FlashAttnBwdSm80INS1_25CollectiveMainloopBwdSm80ILi2ELi2EN4cute5tupleIJNS5_1CILi128EEES8_NS7_ILi64EEEEEENS_6half_tEfNS_4arch4Sm80ELb0ELb0ELb1ELb1ELb0ELb0ELb0ELb0ELi2ELi4ELi4ELi4ELb0EEENS1_21CollectiveEpilogueBwdISA_SB_SD_Li256ELb1ELb0ELi2EEENS1_19SingleTileSchedulerILb1ELb0ELb0ELi128EEEEEEEEEvNT_6ParamsE) ;  /* 0xffff5c1026007950 */ /* 0x000fec0003c3ffff */
        .type           $_ZN7cutlass13device_kernelIN5flash19enable_sm80_to_sm89INS1_16FlashAttnBwdSm80INS1_25CollectiveMainloopBwdSm80ILi2ELi2EN4cute5tupleIJNS5_1CILi128EEES8_NS7_ILi64EEEEEENS_6half_tEfNS_4arch4Sm80ELb0ELb0ELb1ELb1ELb0ELb0ELb0ELb0ELi2ELi4ELi4ELi4ELb0EEENS1_21CollectiveEpilogueBwdISA_SB_SD_Li256ELb1ELb0ELi2EEENS1_19SingleTileSchedulerILb1ELb0ELb0ELi128EEEEEEEEEvNT_6ParamsE$_ZZN4cute12filter_tupleINS_5tupleIJNS_1CILi4096EEENS1_IJNS1_IJiiEEENS2_ILi8192EEEEEEEEEZNS_16flatten_to_tupleIS7_EEDaRKT_EUlRKT_E_EEDaSB_OT0_ENKUlDpSE_E_clIJNS1_IJS3_EEENS1_IJiiS5_EEEEEEDaSI_,@function
        .size           $_ZN7cutlass13device_kernelIN5flash19enable_sm80_to_sm89INS1_16FlashAttnBwdSm80INS1_25CollectiveMainloopBwdSm80ILi2ELi2EN4cute5tupleIJNS5_1CILi128EEES8_NS7_ILi64EEEEEENS_6half_tEfNS_4arch4Sm80ELb0ELb0ELb1ELb1ELb0ELb0ELb0ELb0ELi2ELi4ELi4ELi4ELb0EEENS1_21CollectiveEpilogueBwdISA_SB_SD_Li256ELb1ELb0ELi2EEENS1_19SingleTileSchedulerILb1ELb0ELb0ELi128EEEEEEEEEvNT_6ParamsE$_ZZN4cute12filter_tupleINS_5tupleIJNS_1CILi4096EEENS1_IJNS1_IJiiEEENS2_ILi8192EEEEEEEEEZNS_16flatten_to_tupleIS7_EEDaRKT_EUlRKT_E_EEDaSB_OT0_ENKUlDpSE_E_clIJNS1_IJS3_EEENS1_IJiiS5_EEEEEEDaSI_,($_ZN7cutlass13device_kernelIN5flash19enable_sm80_to_sm89INS1_16FlashAttnBwdSm80INS1_25CollectiveMainloopBwdSm80ILi2ELi2EN4cute5tupleIJNS5_1CILi128EEES8_NS7_ILi64EEEEEENS_6half_tEfNS_4arch4Sm80ELb0ELb0ELb1ELb1ELb0ELb0ELb0ELb0ELi2ELi4ELi4ELi4ELb0EEENS1_21CollectiveEpilogueBwdISA_SB_SD_Li256ELb1ELb0ELi2EEENS1_19SingleTileSchedulerILb1ELb0ELb0ELi128EEEEEEEEEvNT_6ParamsE$_ZZN4cute12filter_tupleINS_5tupleIJNS_1CILi4096EEENS1_IJiiEEEEEEZNS_16flatten_to_tupleIS5_EEDaRKT_EUlRKT_E_EEDaS9_OT0_ENKUlDpSC_E_clIJNS1_IJS3_EEES4_EEEDaSG_ - $_ZN7cutlass13device_kernelIN5flash19enable_sm80_to_sm89INS1_16FlashAttnBwdSm80INS1_25CollectiveMainloopBwdSm80ILi2ELi2EN4cute5tupleIJNS5_1CILi128EEES8_NS7_ILi64EEEEEENS_6half_tEfNS_4arch4Sm80ELb0ELb0ELb1ELb1ELb0ELb0ELb0ELb0ELi2ELi4ELi4ELi4ELb0EEENS1_21CollectiveEpilogueBwdISA_SB_SD_Li256ELb1ELb0ELi2EEENS1_19SingleTileSchedulerILb1ELb0ELb0ELi128EEEEEEEEEvNT_6ParamsE$_ZZN4cute12filter_tupleINS_5tupleIJNS_1CILi4096EEENS1_IJNS1_IJiiEEENS2_ILi8192EEEEEEEEEZNS_16flatten_to_tupleIS7_EEDaRKT_EUlRKT_E_EEDaSB_OT0_ENKUlDpSE_E_clIJNS1_IJS3_EEENS1_IJiiS5_EEEEEEDaSI_)
$_ZN7cutlass13device_kernelIN5flash19enable_sm80_to_sm89INS1_16FlashAttnBwdSm80INS1_25CollectiveMainloopBwdSm80ILi2ELi2EN4cute5tupleIJNS5_1CILi128EEES8_NS7_ILi64EEEEEENS_6half_tEfNS_4arch4Sm80ELb0ELb0ELb1ELb1ELb0ELb0ELb0ELb0ELi2ELi4ELi4ELi4ELb0EEENS1_21CollectiveEpilogueBwdISA_SB_SD_Li256ELb1ELb0ELi2EEENS1_19SingleTileSchedulerILb1ELb0ELb0ELi128EEEEEEEEEvNT_6ParamsE$_ZZN4cute12filter_tupleINS_5tupleIJNS_1CILi4096EEENS1_IJNS1_IJiiEEENS2_ILi8192EEEEEEEEEZNS_16flatten_to_tupleIS7_EEDaRKT_EUlRKT_E_EEDaSB_OT0_ENKUlDpSE_E_clIJNS1_IJS3_EEENS1_IJiiS5_EEEEEEDaSI_:
[----:B------:R-:W-:-:S04]  /*a3f0*/  MOV R3, 0x0 ;  /* 0x0000000000037802 */ /* 0x000fc80000000f00 */
[----:B------:R-:W-:Y:S05]  /*a400*/  RET.REL.NODEC R2 `(_ZN7cutlass13device_kernelIN5flash19enable_sm80_to_sm89INS1_16FlashAttnBwdSm80INS1_25CollectiveMainloopBwdSm80ILi2ELi2EN4cute5tupleIJNS5_1CILi128EEES8_NS7_ILi64EEEEEENS_6half_tEfNS_4arch4Sm80ELb0ELb0ELb1ELb1ELb0ELb0ELb0ELb0ELi2ELi4ELi4ELi4ELb0EEENS1_21CollectiveEpilogueBwdISA_SB_SD_Li256ELb1ELb0ELi2EEENS1_19SingleTileSchedulerILb1ELb0ELb0ELi128EEEEEEEEEvNT_6ParamsE) ;  /* 0xffff5bf002007950 */ /* 0x000fea0003c3ffff */
        .type           $_ZN7cutlass13device_kernelIN5flash19enable_sm80_to_sm89INS1_16FlashAttnBwdSm80INS1_25CollectiveMainloopBwdSm80ILi2ELi2EN4cute5tupleIJNS5_1CILi128EEES8_NS7_ILi64EEEEEENS_6half_tEfNS_4arch4Sm80ELb0ELb0ELb1ELb1ELb0ELb0ELb0ELb0ELi2ELi4ELi4ELi4ELb0EEENS1_21CollectiveEpilogueBwdISA_SB_SD_Li256ELb1ELb0ELi2EEENS1_19SingleTileSchedulerILb1ELb0ELb0ELi128EEEEEEEEEvNT_6ParamsE$_ZZN4cute12filter_tupleINS_5tupleIJNS_1CILi4096EEENS1_IJiiEEEEEEZNS_16flatten_to_tupleIS5_EEDaRKT_EUlRKT_E_EEDaS9_OT0_ENKUlDpSC_E_clIJNS1_IJS3_EEES4_EEEDaSG_,@function
        .size           $_ZN7cutlass13device_kernelIN5flash19enable_sm80_to_sm89INS1_16FlashAttnBwdSm80INS1_25CollectiveMainloopBwdSm80ILi2ELi2EN4cute5tupleIJNS5_1CILi128EEES8_NS7_ILi64EEEEEENS_6half_tEfNS_4arch4Sm80ELb0ELb0ELb1ELb1ELb0ELb0ELb0ELb0ELi2ELi4ELi4ELi4ELb0EEENS1_21CollectiveEpilogueBwdISA_SB_SD_Li256ELb1ELb0ELi2EEENS1_19SingleTileSchedulerILb1ELb0ELb0ELi128EEEEEEEEEvNT_6ParamsE$_ZZN4cute12filter_tupleINS_5tupleIJNS_1CILi4096EEENS1_IJiiEEEEEEZNS_16flatten_to_tupleIS5_EEDaRKT_EUlRKT_E_EEDaS9_OT0_ENKUlDpSC_E_clIJNS1_IJS3_EEES4_EEEDaSG_,($_ZN7cutlass13device_kernelIN5flash19enable_sm80_to_sm89INS1_16FlashAttnBwdSm80INS1_25CollectiveMainloopBwdSm80ILi2ELi2EN4cute5tupleIJNS5_1CILi128EEES8_NS7_ILi64EEEEEENS_6half_tEfNS_4arch4Sm80ELb0ELb0ELb1ELb1ELb0ELb0ELb0ELb0ELi2ELi4ELi4ELi4ELb0EEENS1_21CollectiveEpilogueBwdISA_SB_SD_Li256ELb1ELb0ELi2EEENS1_19SingleTileSchedulerILb1ELb0ELb0ELi128EEEEEEEEEvNT_6ParamsE$_ZZN4cute13to_mixed_bitsINS_5tupleIJNS1_IJNS_1CILi4EEENS2_ILi8EEEEEENS2_ILi2EEENS2_ILi1EEEEEENS1_IJNS1_IJNS2_ILi0EEENS2_ILi64EEEEEES9_S9_EEENS1_IJNS1_IJiiEEEiS9_EEEEEDaRKT_RKT0_RKT1_ENKUlDpRKT_E_clIJNS_9MixedBitsILj0ELj448EEENS2_ILj0EEESW_EEEDaSR_ - $_ZN7cutlass13device_kernelIN5flash19enable_sm80_to_sm89INS1_16FlashAttnBwdSm80INS1_25CollectiveMainloopBwdSm80ILi2ELi2EN4cute5tupleIJNS5_1CILi128EEES8_NS7_ILi64EEEEEENS_6half_tEfNS_4arch4Sm80ELb0ELb0ELb1ELb1ELb0ELb0ELb0ELb0ELi2ELi4ELi4ELi4ELb0EEENS1_21CollectiveEpilogueBwdISA_SB_SD_Li256ELb1ELb0ELi2EEENS1_19SingleTileSchedulerILb1ELb0ELb0ELi128EEEEEEEEEvNT_6ParamsE$_ZZN4cute12filter_tupleINS_5tupleIJNS_1CILi4096EEENS1_IJiiEEEEEEZNS_16flatten_to_tupleIS5_EEDaRKT_EUlRKT_E_EEDaS9_OT0_ENKUlDpSC_E_clIJNS1_IJS3_EEES4_EEEDaSG_)
$_ZN7cutlass13device_kernelIN5flash19enable_sm80_to_sm89INS1_16FlashAttnBwdSm80INS1_25CollectiveMainloopBwdSm80ILi2ELi2EN4cute5tupleIJNS5_1CILi128EEES8_NS7_ILi64EEEEEENS_6half_tEfNS_4arch4Sm80ELb0ELb0ELb1ELb1ELb0ELb0ELb0ELb0ELi2ELi4ELi4ELi4ELb0EEENS1_21CollectiveEpilogueBwdISA_SB_SD_Li256ELb1ELb0ELi2EEENS1_19SingleTileSchedulerILb1ELb0ELb0ELi128EEEEEEEEEvNT_6ParamsE$_ZZN4cute12filter_tupleINS_5tupleIJNS_1CILi4096EEENS1_IJiiEEEEEEZNS_16flatten_to_tupleIS5_EEDaRKT_EUlRKT_E_EEDaS9_OT0_ENKUlDpSC_E_clIJNS1_IJS3_EEES4_EEEDaSG_:
[----:B------:R-:W-:-:S04]  /*a410*/  MOV R3, 0x0 ;  /* 0x0000000000037802 */ /* 0x000fc80000000f00 */
[----:B------:R-:W-:Y:S05]  /*a420*/  RET.REL.NODEC R2 `(_ZN7cutlass13device_kernelIN5flash19enable_sm80_to_sm89INS1_16FlashAttnBwdSm80INS1_25CollectiveMainloopBwdSm80ILi2ELi2EN4cute5tupleIJNS5_1CILi128EEES8_NS7_ILi64EEEEEENS_6half_tEfNS_4arch4Sm80ELb0ELb0ELb1ELb1ELb0ELb0ELb0ELb0ELi2ELi4ELi4ELi4ELb0EEENS1_21CollectiveEpilogueBwdISA_SB_SD_Li256ELb1ELb0ELi2EEENS1_19SingleTileSchedulerILb1ELb0ELb0ELi128EEEEEEEEEvNT_6ParamsE) ;  /* 0xffff5bd002007950 */ /* 0x000fea0003c3ffff */
        .type           $_ZN7cutlass13device_kernelIN5flash19enable_sm80_to_sm89INS1_16FlashAttnBwdSm80INS1_25CollectiveMainloopBwdSm80ILi2ELi2EN4cute5tupleIJNS5_1CILi128EEES8_NS7_ILi64EEEEEENS_6half_tEfNS_4arch4Sm80ELb0ELb0ELb1ELb1ELb0ELb0ELb0ELb0ELi2ELi4ELi4ELi4ELb0EEENS1_21CollectiveEpilogueBwdISA_SB_SD_Li256ELb1ELb0ELi2EEENS1_19SingleTileSchedulerILb1ELb0ELb0ELi128EEEEEEEEEvNT_6ParamsE$_ZZN4cute13to_mixed_bitsINS_5tupleIJNS1_IJNS_1CILi4EEENS2_ILi8EEEEEENS2_ILi2EEENS2_ILi1EEEEEENS1_IJNS1_IJNS2_ILi0EEENS2_ILi64EEEEEES9_S9_EEENS1_IJNS1_IJiiEEEiS9_EEEEEDaRKT_RKT0_RKT1_ENKUlDpRKT_E_clIJNS_9MixedBitsILj0ELj448EEENS2_ILj0EEESW_EEEDaSR_,@function
        .size           $_ZN7cutlass13device_kernelIN5flash19enable_sm80_to_sm89INS1_16FlashAttnBwdSm80INS1_25CollectiveMainloopBwdSm80ILi2ELi2EN4cute5tupleIJNS5_1CILi128EEES8_NS7_ILi64EEEEEENS_6half_tEfNS_4arch4Sm80ELb0ELb0ELb1ELb1ELb0ELb0ELb0ELb0ELi2ELi4ELi4ELi4ELb0EEENS1_21CollectiveEpilogueBwdISA_SB_SD_Li256ELb1ELb0ELi2EEENS1_19SingleTileSchedulerILb1ELb0ELb0ELi128EEEEEEEEEvNT_6ParamsE$_ZZN4cute13to_mixed_bitsINS_5tupleIJNS1_IJNS_1CILi4EEENS2_ILi8EEEEEENS2_ILi2EEENS2_ILi1EEEEEENS1_IJNS1_IJNS2_ILi0EEENS2_ILi64EEEEEES9_S9_EEENS1_IJNS1_IJiiEEEiS9_EEEEEDaRKT_RKT0_RKT1_ENKUlDpRKT_E_clIJNS_9MixedBitsILj0ELj448EEENS2_ILj0EEESW_EEEDaSR_,($_ZN7cutlass13device_kernelIN5flash19enable_sm80_to_sm89INS1_16FlashAttnBwdSm80INS1_25CollectiveMainloopBwdSm80ILi2ELi2EN4cute5tupleIJNS5_1CILi128EEES8_NS7_ILi64EEEEEENS_6half_tEfNS_4arch4Sm80ELb0ELb0ELb1ELb1ELb0ELb0ELb0ELb0ELi2ELi4ELi4ELi4ELb0EEENS1_21CollectiveEpilogueBwdISA_SB_SD_Li256ELb1ELb0ELi2EEENS1_19SingleTileSchedulerILb1ELb0ELb0ELi128EEEEEEEEEvNT_6ParamsE$_ZZN4cute13to_mixed_bitsINS_5tupleIJNS1_IJNS_1CILi4EEENS2_ILi8EEEEEENS2_ILi2EEENS2_ILi1EEEEEENS1_IJNS1_IJNS2_ILi0EEENS2_ILi64EEEEEES9_S9_EEENS1_IJNS1_IJiiEEEiS9_EEEEEDaRKT_RKT0_RKT1_ENKUlRKT_RKT0_RKT1_E_clIS5_SB_SD_EEDaSQ_ST_SW_ - $_ZN7cutlass13device_kernelIN5flash19enable_sm80_to_sm89INS1_16FlashAttnBwdSm80INS1_25CollectiveMainloopBwdSm80ILi2ELi2EN4cute5tupleIJNS5_1CILi128EEES8_NS7_ILi64EEEEEENS_6half_tEfNS_4arch4Sm80ELb0ELb0ELb1ELb1ELb0ELb0ELb0ELb0ELi2ELi4ELi4ELi4ELb0EEENS1_21CollectiveEpilogueBwdISA_SB_SD_Li256ELb1ELb0ELi2EEENS1_19SingleTileSchedulerILb1ELb0ELb0ELi128EEEEEEEEEvNT_6ParamsE$_ZZN4cute13to_mixed_bitsINS_5tupleIJNS1_IJNS_1CILi4EEENS2_ILi8EEEEEENS2_ILi2EEENS2_ILi1EEEEEENS1_IJNS1_IJNS2_ILi0EEENS2_ILi64EEEEEES9_S9_EEENS1_IJNS1_IJiiEEEiS9_EEEEEDaRKT_RKT0_RKT1_ENKUlDpRKT_E_clIJNS_9MixedBitsILj0ELj448EEENS2_ILj0EEESW_EEEDaSR_)
$_ZN7cutlass13device_kernelIN5flash19enable_sm80_to_sm89INS1_16FlashAttnBwdSm80INS1_25CollectiveMainloopBwdSm80ILi2ELi2EN4cute5tupleIJNS5_1CILi128EEES8_NS7_ILi64EEEEEENS_6half_tEfNS_4arch4Sm80ELb0ELb0ELb1ELb1ELb0ELb0ELb0ELb0ELi2ELi4ELi4ELi4ELb0EEENS1_21CollectiveEpilogueBwdISA_SB_SD_Li256ELb1ELb0ELi2EEENS1_19SingleTileSchedulerILb1ELb0ELb0ELi128EEEEEEEEEvNT_6ParamsE$_ZZN4cute13to_mixed_bitsINS_5tupleIJNS1_IJNS_1CILi4EEENS2_ILi8EEEEEENS2_ILi2EEENS2_ILi1EEEEEENS1_IJNS1_IJNS2_ILi0EEENS2_ILi64EEEEEES9_S9_EEENS1_IJNS1_IJiiEEEiS9_EEEEEDaRKT_RKT0_RKT1_ENKUlDpRKT_E_clIJNS_9MixedBitsILj0ELj448EEENS2_ILj0EEESW_EEEDaSR_:
[----:B------:R-:W-:Y:S02]  /*a430*/  MOV R7, 0x0 ;  /* 0x0000000000077802 */ /* 0x000fe40000000f00 */
[----:B------:R-:W-:Y:S02]  /*a440*/  LOP3.LUT R4, R4, 0x1c0, RZ, 0xc0, !PT ;  /* 0x000001c004047812 */ /* 0x000fe400078ec0ff */
[----:B------:R-:W-:Y:S05]  /*a450*/  RET.REL.NODEC R6 `(_ZN7cutlass13device_kernelIN5flash19enable_sm80_to_sm89INS1_16FlashAttnBwdSm80INS1_25CollectiveMainloopBwdSm80ILi2ELi2EN4cute5tupleIJNS5_1CILi128EEES8_NS7_ILi64EEEEEENS_6half_tEfNS_4arch4Sm80ELb0ELb0ELb1ELb1ELb0ELb0ELb0ELb0ELi2ELi4ELi4ELi4ELb0EEENS1_21CollectiveEpilogueBwdISA_SB_SD_Li256ELb1ELb0ELi2EEENS1_19SingleTileSchedulerILb1ELb0ELb0ELi128EEEEEEEEEvNT_6ParamsE) ;  /* 0xffff5ba006007950 */ /* 0x000fea0003c3ffff */
        .type           $_ZN7cutlass13device_kernelIN5flash19enable_sm80_to_sm89INS1_16FlashAttnBwdSm80INS1_25CollectiveMainloopBwdSm80ILi2ELi2EN4cute5tupleIJNS5_1CILi128EEES8_NS7_ILi64EEEEEENS_6half_tEfNS_4arch4Sm80ELb0ELb0ELb1ELb1ELb0ELb0ELb0ELb0ELi2ELi4ELi4ELi4ELb0EEENS1_21CollectiveEpilogueBwdISA_SB_SD_Li256ELb1ELb0ELi2EEENS1_19SingleTileSchedulerILb1ELb0ELb0ELi128EEEEEEEEEvNT_6ParamsE$_ZZN4cute13to_mixed_bitsINS_5tupleIJNS1_IJNS_1CILi4EEENS2_ILi8EEEEEENS2_ILi2EEENS2_ILi1EEEEEENS1_IJNS1_IJNS2_ILi0EEENS2_ILi64EEEEEES9_S9_EEENS1_IJNS1_IJiiEEEiS9_EEEEEDaRKT_RKT0_RKT1_ENKUlRKT_RKT0_RKT1_E_clIS5_SB_SD_EEDaSQ_ST_SW_,@function
        .size           $_ZN7cutlass13device_kernelIN5flash19enable_sm80_to_sm89INS1_16FlashAttnBwdSm80INS1_25CollectiveMainloopBwdSm80ILi2ELi2EN4cute5tupleIJNS5_1CILi128EEES8_NS7_ILi64EEEEEENS_6half_tEfNS_4arch4Sm80ELb0ELb0ELb1ELb1ELb0ELb0ELb0ELb0ELi2ELi4ELi4ELi4ELb0EEENS1_21CollectiveEpilogueBwdISA_SB_SD_Li256ELb1ELb0ELi2EEENS1_19SingleTileSchedulerILb1ELb0ELb0ELi128EEEEEEEEEvNT_6ParamsE$_ZZN4cute13to_mixed_bitsINS_5tupleIJNS1_IJNS_1CILi4EEENS2_ILi8EEEEEENS2_ILi2EEENS2_ILi1EEEEEENS1_IJNS1_IJNS2_ILi0EEENS2_ILi64EEEEEES9_S9_EEENS1_IJNS1_IJiiEEEiS9_EEEEEDaRKT_RKT0_RKT1_ENKUlRKT_RKT0_RKT1_E_clIS5_SB_SD_EEDaSQ_ST_SW_,($_ZN7cutlass13device_kernelIN5flash19enable_sm80_to_sm89INS1_16FlashAttnBwdSm80INS1_25CollectiveMainloopBwdSm80ILi2ELi2EN4cute5tupleIJNS5_1CILi128EEES8_NS7_ILi64EEEEEENS_6half_tEfNS_4arch4Sm80ELb0ELb0ELb1ELb1ELb0ELb0ELb0ELb0ELi2ELi4ELi4ELi4ELb0EEENS1_21CollectiveEpilogueBwdISA_SB_SD_Li256ELb1ELb0ELi2EEENS1_19SingleTileSchedulerILb1ELb0ELb0ELi128EEEEEEEEEvNT_6ParamsE$_ZZN4cute13to_mixed_bitsINS_5tupleIJNS1_IJNS_1CILi4EEENS2_ILi8EEEEEENS2_ILi2EEENS2_ILi1EEEEEENS1_IJNS1_IJNS2_ILi128EEENS2_ILi0EEEEEES4_SA_EEENS1_IJNS1_IJiiEEEiSA_EEEEEDaRKT_RKT0_RKT1_ENKUlDpRKT_E_clIJNS_9MixedBitsILj0ELj384EEENSU_ILj0ELj8EEENS2_ILj0EEEEEEDaSR_ - $_ZN7cutlass13device_kernelIN5flash19enable_sm80_to_sm89INS1_16FlashAttnBwdSm80INS1_25CollectiveMainloopBwdSm80ILi2ELi2EN4cute5tupleIJNS5_1CILi128EEES8_NS7_ILi64EEEEEENS_6half_tEfNS_4arch4Sm80ELb0ELb0ELb1ELb1ELb0ELb0ELb0ELb0ELi2ELi4ELi4ELi4ELb0EEENS1_21CollectiveEpilogueBwdISA_SB_SD_Li256ELb1ELb0ELi2EEENS1_19SingleTileSchedulerILb1ELb0ELb0ELi128EEEEEEEEEvNT_6ParamsE$_ZZN4cute13to_mixed_bitsINS_5tupleIJNS1_IJNS_1CILi4EEENS2_ILi8EEEEEENS2_ILi2EEENS2_ILi1EEEEEENS1_IJNS1_IJNS2_ILi0EEENS2_ILi64EEEEEES9_S9_EEENS1_IJNS1_IJiiEEEiS9_EEEEEDaRKT_RKT0_RKT1_ENKUlRKT_RKT0_RKT1_E_clIS5_SB_SD_EEDaSQ_ST_SW_)
$_ZN7cutlass13device_kernelIN5flash19enable_sm80_to_sm89INS1_16FlashAttnBwdSm80INS1_25CollectiveMainloopBwdSm80ILi2ELi2EN4cute5tupleIJNS5_1CILi128EEES8_NS7_ILi64EEEEEENS_6half_tEfNS_4arch4Sm80ELb0ELb0ELb1ELb1ELb0ELb0ELb0ELb0ELi2ELi4ELi4ELi4ELb0EEENS1_21CollectiveEpilogueBwdISA_SB_SD_Li256ELb1ELb0ELi2EEENS1_19SingleTileSchedulerILb1ELb0ELb0ELi128EEEEEEEEEvNT_6ParamsE$_ZZN4cute13to_mixed_bitsINS_5tupleIJNS1_IJNS_1CILi4EEENS2_ILi8EEEEEENS2_ILi2EEENS2_ILi1EEEEEENS1_IJNS1_IJNS2_ILi0EEENS2_ILi64EEEEEES9_S9_EEENS1_IJNS1_IJiiEEEiS9_EEEEEDaRKT_RKT0_RKT1_ENKUlRKT_RKT0_RKT1_E_clIS5_SB_SD_EEDaSQ_ST_SW_:
[----:B------:R-:W-:Y:S01]  /*a460*/  MOV R7, 0x0 ;  /* 0x0000000000077802 */ /* 0x000fe20000000f00 */
[----:B------:R-:W-:-:S05]  /*a470*/  IMAD.SHL.U32 R4, R5, 0x40, RZ ;  /* 0x0000004005047824 */ /* 0x000fca00078e00ff */
[----:B------:R-:W-:Y:S01]  /*a480*/  LOP3.LUT R4, R4, 0x1c0, RZ, 0xc0, !PT ;  /* 0x000001c004047812 */ /* 0x000fe200078ec0ff */
[----:B------:R-:W-:Y:S06]  /*a490*/  RET.REL.NODEC R6 `(_ZN7cutlass13device_kernelIN5flash19enable_sm80_to_sm89INS1_16FlashAttnBwdSm80INS1_25CollectiveMainloopBwdSm80ILi2ELi2EN4cute5tupleIJNS5_1CILi128EEES8_NS7_ILi64EEEEEENS_6half_tEfNS_4arch4Sm80ELb0ELb0ELb1ELb1ELb0ELb0ELb0ELb0ELi2ELi4ELi4ELi4ELb0EEENS1_21CollectiveEpilogueBwdISA_SB_SD_Li256ELb1ELb0ELi2EEENS1_19SingleTileSchedulerILb1ELb0ELb0ELi128EEEEEEEEEvNT_6ParamsE) ;  /* 0xffff5b6006007950 */ /* 0x000fec0003c3ffff */
        .type           $_ZN7cutlass13device_kernelIN5flash19enable_sm80_to_sm89INS1_16FlashAttnBwdSm80INS1_25CollectiveMainloopBwdSm80ILi2ELi2EN4cute5tupleIJNS5_1CILi128EEES8_NS7_ILi64EEEEEENS_6half_tEfNS_4arch4Sm80ELb0ELb0ELb1ELb1ELb0ELb0ELb0ELb0ELi2ELi4ELi4ELi4ELb0EEENS1_21CollectiveEpilogueBwdISA_SB_SD_Li256ELb1ELb0ELi2EEENS1_19SingleTileSchedulerILb1ELb0ELb0ELi128EEEEEEEEEvNT_6ParamsE$_ZZN4cute13to_mixed_bitsINS_5tupleIJNS1_IJNS_1CILi4EEENS2_ILi8EEEEEENS2_ILi2EEENS2_ILi1EEEEEENS1_IJNS1_IJNS2_ILi128EEENS2_ILi0EEEEEES4_SA_EEENS1_IJNS1_IJiiEEEiSA_EEEEEDaRKT_RKT0_RKT1_ENKUlDpRKT_E_clIJNS_9MixedBitsILj0ELj384EEENSU_ILj0ELj8EEENS2_ILj0EEEEEEDaSR_,@function
        .size           $_ZN7cutlass13device_kernelIN5flash19enable_sm80_to_sm89INS1_16FlashAttnBwdSm80INS1_25CollectiveMainloopBwdSm80ILi2ELi2EN4cute5tupleIJNS5_1CILi128EEES8_NS7_ILi64EEEEEENS_6half_tEfNS_4arch4Sm80ELb0ELb0ELb1ELb1ELb0ELb0ELb0ELb0ELi2ELi4ELi4ELi4ELb0EEENS1_21CollectiveEpilogueBwdISA_SB_SD_Li256ELb1ELb0ELi2EEENS1_19SingleTileSchedulerILb1ELb0ELb0ELi128EEEEEEEEEvNT_6ParamsE$_ZZN4cute13to_mixed_bitsINS_5tupleIJNS1_IJNS_1CILi4EEENS2_ILi8EEEEEENS2_ILi2EEENS2_ILi1EEEEEENS1_IJNS1_IJNS2_ILi128EEENS2_ILi0EEEEEES4_SA_EEENS1_IJNS1_IJiiEEEiSA_EEEEEDaRKT_RKT0_RKT1_ENKUlDpRKT_E_clIJNS_9MixedBitsILj0ELj384EEENSU_ILj0ELj8EEENS2_ILj0EEEEEEDaSR_,($_ZN7cutlass13device_kernelIN5flash19enable_sm80_to_sm89INS1_16FlashAttnBwdSm80INS1_25CollectiveMainloopBwdSm80ILi2ELi2EN4cute5tupleIJNS5_1CILi128EEES8_NS7_ILi64EEEEEENS_6half_tEfNS_4arch4Sm80ELb0ELb0ELb1ELb1ELb0ELb0ELb0ELb0ELi2ELi4ELi4ELi4ELb0EEENS1_21CollectiveEpilogueBwdISA_SB_SD_Li256ELb1ELb0ELi2EEENS1_19SingleTileSchedulerILb1ELb0ELb0ELi128EEEEEEEEEvNT_6ParamsE$_ZZN4cute13to_mixed_bitsINS_5tupleIJNS1_IJNS_1CILi4EEENS2_ILi8EEEEEENS2_ILi2EEENS2_ILi1EEEEEENS1_IJNS1_IJNS2_ILi128EEENS2_ILi0EEEEEES4_SA_EEENS1_IJNS1_IJiiEEEiSA_EEEEEDaRKT_RKT0_RKT1_ENKUlRKT_RKT0_RKT1_E_clIS5_SB_SD_EEDaSQ_ST_SW_ - $_ZN7cutlass13device_kernelIN5flash19enable_sm80_to_sm89INS1_16FlashAttnBwdSm80INS1_25CollectiveMainloopBwdSm80ILi2ELi2EN4cute5tupleIJNS5_1CILi128EEES8_NS7_ILi64EEEEEENS_6half_tEfNS_4arch4Sm80ELb0ELb0ELb1ELb1ELb0ELb0ELb0ELb0ELi2ELi4ELi4ELi4ELb0EEENS1_21CollectiveEpilogueBwdISA_SB_SD_Li256ELb1ELb0ELi2EEENS1_19SingleTileSchedulerILb1ELb0ELb0ELi128EEEEEEEEEvNT_6ParamsE$_ZZN4cute13to_mixed_bitsINS_5tupleIJNS1_IJNS_1CILi4EEENS2_ILi8EEEEEENS2_ILi2EEENS2_ILi1EEEEEENS1_IJNS1_IJNS2_ILi128EEENS2_ILi0EEEEEES4_SA_EEENS1_IJNS1_IJiiEEEiSA_EEEEEDaRKT_RKT0_RKT1_ENKUlDpRKT_E_clIJNS_9MixedBitsILj0ELj384EEENSU_ILj0ELj8EEENS2_ILj0EEEEEEDaSR_)
$_ZN7cutlass13device_kernelIN5flash19enable_sm80_to_sm89INS1_16FlashAttnBwdSm80INS1_25CollectiveMainloopBwdSm80ILi2ELi2EN4cute5tupleIJNS5_1CILi128EEES8_NS7_ILi64EEEEEENS_6half_tEfNS_4arch4Sm80ELb0ELb0ELb1ELb1ELb0ELb0ELb0ELb0ELi2ELi4ELi4ELi4ELb0EEENS1_21CollectiveEpilogueBwdISA_SB_SD_Li256ELb1ELb0ELi2EEENS1_19SingleTileSchedulerILb1ELb0ELb0ELi128EEEEEEEEEvNT_6ParamsE$_ZZN4cute13to_mixed_bitsINS_5tupleIJNS1_IJNS_1CILi4EEENS2_ILi8EEEEEENS2_ILi2EEENS2_ILi1EEEEEENS1_IJNS1_IJNS2_ILi128EEENS2_ILi0EEEEEES4_SA_EEENS1_IJNS1_IJiiEEEiSA_EEEEEDaRKT_RKT0_RKT1_ENKUlDpRKT_E_clIJNS_9MixedBitsILj0ELj384EEENSU_ILj0ELj8EEENS2_ILj0EEEEEEDaSR_:
[----:B------:R-:W-:Y:S01]  /*a4a0*/  LOP3.LUT R6, R5, 0x8, RZ, 0xc0, !PT ;  /* 0x0000000805067812 */ /* 0x000fe200078ec0ff */
[----:B------:R-:W-:-:S03]  /*a4b0*/  IMAD.MOV.U32 R5, RZ, RZ, 0x0 ;  /* 0x00000000ff057424 */ /* 0x000fc600078e00ff */
[----:B------:R-:W-:Y:S01]  /*a4c0*/  LOP3.LUT R6, R6, 0x188, R3, 0x78, !PT ;  /* 0x0000018806067812 */ /* 0x000fe200078e7803 */
[----:B------:R-:W-:Y:S06]  /*a4d0*/  RET.REL.NODEC R4 `(_ZN7cutlass13device_kernelIN5flash19enable_sm80_to_sm89INS1_16FlashAttnBwdSm80INS1_25CollectiveMainloopBwdSm80ILi2ELi2EN4cute5tupleIJNS5_1CILi128EEES8_NS7_ILi64EEEEEENS_6half_tEfNS_4arch4Sm80ELb0ELb0ELb1ELb1ELb0ELb0ELb0ELb0ELi2ELi4ELi4ELi4ELb0EEENS1_21CollectiveEpilogueBwdISA_SB_SD_Li256ELb1ELb0ELi2EEENS1_19SingleTileSchedulerILb1ELb0ELb0ELi128EEEEEEEEEvNT_6ParamsE) ;  /* 0xffff5b2004007950 */ /* 0x000fec0003c3ffff */
        .type           $_ZN7cutlass13device_kernelIN5flash19enable_sm80_to_sm89INS1_16FlashAttnBwdSm80INS1_25CollectiveMainloopBwdSm80ILi2ELi2EN4cute5tupleIJNS5_1CILi128EEES8_NS7_ILi64EEEEEENS_6half_tEfNS_4arch4Sm80ELb0ELb0ELb1ELb1ELb0ELb0ELb0ELb0ELi2ELi4ELi4ELi4ELb0EEENS1_21CollectiveEpilogueBwdISA_SB_SD_Li256ELb1ELb0ELi2EEENS1_19SingleTileSchedulerILb1ELb0ELb0ELi128EEEEEEEEEvNT_6ParamsE$_ZZN4cute13to_mixed_bitsINS_5tupleIJNS1_IJNS_1CILi4EEENS2_ILi8EEEEEENS2_ILi2EEENS2_ILi1EEEEEENS1_IJNS1_IJNS2_ILi128EEENS2_ILi0EEEEEES4_SA_EEENS1_IJNS1_IJiiEEEiSA_EEEEEDaRKT_RKT0_RKT1_ENKUlRKT_RKT0_RKT1_E_clIS5_SB_SD_EEDaSQ_ST_SW_,@function
        .size           $_ZN7cutlass13device_kernelIN5flash19enable_sm80_to_sm89INS1_16FlashAttnBwdSm80INS1_25CollectiveMainloopBwdSm80ILi2ELi2EN4cute5tupleIJNS5_1CILi128EEES8_NS7_ILi64EEEEEENS_6half_tEfNS_4arch4Sm80ELb0ELb0ELb1ELb1ELb0ELb0ELb0ELb0ELi2ELi4ELi4ELi4ELb0EEENS1_21CollectiveEpilogueBwdISA_SB_SD_Li256ELb1ELb0ELi2EEENS1_19SingleTileSchedulerILb1ELb0ELb0ELi128EEEEEEEEEvNT_6ParamsE$_ZZN4cute13to_mixed_bitsINS_5tupleIJNS1_IJNS_1CILi4EEENS2_ILi8EEEEEENS2_ILi2EEENS2_ILi1EEEEEENS1_IJNS1_IJNS2_ILi128EEENS2_ILi0EEEEEES4_SA_EEENS1_IJNS1_IJiiEEEiSA_EEEEEDaRKT_RKT0_RKT1_ENKUlRKT_RKT0_RKT1_E_clIS5_SB_SD_EEDaSQ_ST_SW_,($_ZN7cutlass13device_kernelIN5flash19enable_sm80_to_sm89INS1_16FlashAttnBwdSm80INS1_25CollectiveMainloopBwdSm80ILi2ELi2EN4cute5tupleIJNS5_1CILi128EEES8_NS7_ILi64EEEEEENS_6half_tEfNS_4arch4Sm80ELb0ELb0ELb1ELb1ELb0ELb0ELb0ELb0ELi2ELi4ELi4ELi4ELb0EEENS1_21CollectiveEpilogueBwdISA_SB_SD_Li256ELb1ELb0ELi2EEENS1_19SingleTileSchedulerILb1ELb0ELb0ELi128EEEEEEEEEvNT_6ParamsE$_ZZN4cute13to_mixed_bitsINS_5tupleIJNS1_IJNS_1CILi4EEENS2_ILi8EEEEEENS2_ILi2EEENS2_ILi1EEEEEENS1_IJNS1_IJNS2_ILi128EEENS2_ILi0EEEEEES4_SA_EEENS1_IJNS1_IJiiEEEiSA_EEEEEDaRKT_RKT0_RKT1_ENKUlRKT_RKT0_RKT1_E_clIS6_S4_iEEDaSQ_ST_SW_ - $_ZN7cutlass13device_kernelIN5flash19enable_sm80_to_sm89INS1_16FlashAttnBwdSm80INS1_25CollectiveMainloopBwdSm80ILi2ELi2EN4cute5tupleIJNS5_1CILi128EEES8_NS7_ILi64EEEEEENS_6half_tEfNS_4arch4Sm80ELb0ELb0ELb1ELb1ELb0ELb0ELb0ELb0ELi2ELi4ELi4ELi4ELb0EEENS1_21CollectiveEpilogueBwdISA_SB_SD_Li256ELb1ELb0ELi2EEENS1_19SingleTileSchedulerILb1ELb0ELb0ELi128EEEEEEEEEvNT_6ParamsE$_ZZN4cute13to_mixed_bitsINS_5tupleIJNS1_IJNS_1CILi4EEENS2_ILi8EEEEEENS2_ILi2EEENS2_ILi1EEEEEENS1_IJNS1_IJNS2_ILi128EEENS2_ILi0EEEEEES4_SA_EEENS1_IJNS1_IJiiEEEiSA_EEEEEDaRKT_RKT0_RKT1_ENKUlRKT_RKT0_RKT1_E_clIS5_SB_SD_EEDaSQ_ST_SW_)
$_ZN7cutlass13device_kernelIN5flash19enable_sm80_to_sm89INS1_16FlashAttnBwdSm80INS1_25CollectiveMainloopBwdSm80ILi2ELi2EN4cute5tupleIJNS5_1CILi128EEES8_NS7_ILi64EEEEEENS_6half_tEfNS_4arch4Sm80ELb0ELb0ELb1ELb1ELb0ELb0ELb0ELb0ELi2ELi4ELi4ELi4ELb0EEENS1_21CollectiveEpilogueBwdISA_SB_SD_Li256ELb1ELb0ELi2EEENS1_19SingleTileSchedulerILb1ELb0ELb0ELi128EEEEEEEEEvNT_6ParamsE$_ZZN4cute13to_mixed_bitsINS_5tupleIJNS1_IJNS_1CILi4EEENS2_ILi8EEEEEENS2_ILi2EEENS2_ILi1EEEEEENS1_IJNS1_IJNS2_ILi128EEENS2_ILi0EEEEEES4_SA_EEENS1_IJNS1_IJiiEEEiSA_EEEEEDaRKT_RKT0_RKT1_ENKUlRKT_RKT0_RKT1_E_clIS5_SB_SD_EEDaSQ_ST_SW_:
[----:B------:R-:W-:Y:S01]  /*a4e0*/  MOV R5, 0x0 ;  /* 0x0000000000057802 */ /* 0x000fe20000000f00 */
[----:B------:R-:W-:-:S05]  /*a4f0*/  IMAD.SHL.U32 R3, R3, 0x80, RZ ;  /* 0x0000008003037824 */ /* 0x000fca00078e00ff */
[----:B------:R-:W-:Y:S01]  /*a500*/  LOP3.LUT R3, R3, 0x180, RZ, 0xc0, !PT ;  /* 0x0000018003037812 */ /* 0x000fe200078ec0ff */
[----:B------:R-:W-:Y:S06]  /*a510*/  RET.REL.NODEC R4 `(_ZN7cutlass13device_kernelIN5flash19enable_sm80_to_sm89INS1_16FlashAttnBwdSm80INS1_25CollectiveMainloopBwdSm80ILi2ELi2EN4cute5tupleIJNS5_1CILi128EEES8_NS7_ILi64EEEEEENS_6half_tEfNS_4arch4Sm80ELb0ELb0ELb1ELb1ELb0ELb0ELb0ELb0ELi2ELi4ELi4ELi4ELb0EEENS1_21CollectiveEpilogueBwdISA_SB_SD_Li256ELb1ELb0ELi2EEENS1_19SingleTileSchedulerILb1ELb0ELb0ELi128EEEEEEEEEvNT_6ParamsE) ;  /* 0xffff5ae004007950 */ /* 0x000fec0003c3ffff */
        .type           $_ZN7cutlass13device_kernelIN5flash19enable_sm80_to_sm89INS1_16FlashAttnBwdSm80INS1_25CollectiveMainloopBwdSm80ILi2ELi2EN4cute5tupleIJNS5_1CILi128EEES8_NS7_ILi64EEEEEENS_6half_tEfNS_4arch4Sm80ELb0ELb0ELb1ELb1ELb0ELb0ELb0ELb0ELi2ELi4ELi4ELi4ELb0EEENS1_21CollectiveEpilogueBwdISA_SB_SD_Li256ELb1ELb0ELi2EEENS1_19SingleTileSchedulerILb1ELb0ELb0ELi128EEEEEEEEEvNT_6ParamsE$_ZZN4cute13to_mixed_bitsINS_5tupleIJNS1_IJNS_1CILi4EEENS2_ILi8EEEEEENS2_ILi2EEENS2_ILi1EEEEEENS1_IJNS1_IJNS2_ILi128EEENS2_ILi0EEEEEES4_SA_EEENS1_IJNS1_IJiiEEEiSA_EEEEEDaRKT_RKT0_RKT1_ENKUlRKT_RKT0_RKT1_E_clIS6_S4_iEEDaSQ_ST_SW_,@function
        .size           $_ZN7cutlass13device_kernelIN5flash19enable_sm80_to_sm89INS1_16FlashAttnBwdSm80INS1_25CollectiveMainloopBwdSm80ILi2ELi2EN4cute5tupleIJNS5_1CILi128EEES8_NS7_ILi64EEEEEENS_6half_tEfNS_4arch4Sm80ELb0ELb0ELb1ELb1ELb0ELb0ELb0ELb0ELi2ELi4ELi4ELi4ELb0EEENS1_21CollectiveEpilogueBwdISA_SB_SD_Li256ELb1ELb0ELi2EEENS1_19SingleTileSchedulerILb1ELb0ELb0ELi128EEEEEEEEEvNT_6ParamsE$_ZZN4cute13to_mixed_bitsINS_5tupleIJNS1_IJNS_1CILi4EEENS2_ILi8EEEEEENS2_ILi2EEENS2_ILi1EEEEEENS1_IJNS1_IJNS2_ILi128EEENS2_ILi0EEEEEES4_SA_EEENS1_IJNS1_IJiiEEEiSA_EEEEEDaRKT_RKT0_RKT1_ENKUlRKT_RKT0_RKT1_E_clIS6_S4_iEEDaSQ_ST_SW_,($_ZN7cutlass13device_kernelIN5flash19enable_sm80_to_sm89INS1_16FlashAttnBwdSm80INS1_25CollectiveMainloopBwdSm80ILi2ELi2EN4cute5tupleIJNS5_1CILi128EEES8_NS7_ILi64EEEEEENS_6half_tEfNS_4arch4Sm80ELb0ELb0ELb1ELb1ELb0ELb0ELb0ELb0ELi2ELi4ELi4ELi4ELb0EEENS1_21CollectiveEpilogueBwdISA_SB_SD_Li256ELb1ELb0ELi2EEENS1_19SingleTileSchedulerILb1ELb0ELb0ELi128EEEEEEEEEvNT_6ParamsE$_ZZN4cute13to_mixed_bitsINS_5tupleIJNS1_IJNS_1CILi4EEENS2_ILi8EEEEEES3_NS2_ILi1EEEEEENS1_IJNS1_IJNS2_ILi0EEENS2_ILi64EEEEEES8_S8_EEENS1_IJNS1_IJiiEEEiS8_EEEEEDaRKT_RKT0_RKT1_ENKUlDpRKT_E_clIJNS_9MixedBitsILj0ELj448EEENS2_ILj0EEESV_EEEDaSQ_ - $_ZN7cutlass13device_kernelIN5flash19enable_sm80_to_sm89INS1_16FlashAttnBwdSm80INS1_25CollectiveMainloopBwdSm80ILi2ELi2EN4cute5tupleIJNS5_1CILi128EEES8_NS7_ILi64EEEEEENS_6half_tEfNS_4arch4Sm80ELb0ELb0ELb1ELb1ELb0ELb0ELb0ELb0ELi2ELi4ELi4ELi4ELb0EEENS1_21CollectiveEpilogueBwdISA_SB_SD_Li256ELb1ELb0ELi2EEENS1_19SingleTileSchedulerILb1ELb0ELb0ELi128EEEEEEEEEvNT_6ParamsE$_ZZN4cute13to_mixed_bitsINS_5tupleIJNS1_IJNS_1CILi4EEENS2_ILi8EEEEEENS2_ILi2EEENS2_ILi1EEEEEENS1_IJNS1_IJNS2_ILi128EEENS2_ILi0EEEEEES4_SA_EEENS1_IJNS1_IJiiEEEiSA_EEEEEDaRKT_RKT0_RKT1_ENKUlRKT_RKT0_RKT1_E_clIS6_S4_iEEDaSQ_ST_SW_)
$_ZN7cutlass13device_kernelIN5flash19enable_sm80_to_sm89INS1_16FlashAttnBwdSm80INS1_25CollectiveMainloopBwdSm80ILi2ELi2EN4cute5tupleIJNS5_1CILi128EEES8_NS7_ILi64EEEEEENS_6half_tEfNS_4arch4Sm80ELb0ELb0ELb1ELb1ELb0ELb0ELb0ELb0ELi2ELi4ELi4ELi4ELb0EEENS1_21CollectiveEpilogueBwdISA_SB_SD_Li256ELb1ELb0ELi2EEENS1_19SingleTileSchedulerILb1ELb0ELb0ELi128EEEEEEEEEvNT_6ParamsE$_ZZN4cute13to_mixed_bitsINS_5tupleIJNS1_IJNS_1CILi4EEENS2_ILi8EEEEEENS2_ILi2EEENS2_ILi1EEEEEENS1_IJNS1_IJNS2_ILi128EEENS2_ILi0EEEEEES4_SA_EEENS1_IJNS1_IJiiEEEiSA_EEEEEDaRKT_RKT0_RKT1_ENKUlRKT_RKT0_RKT1_E_clIS6_S4_iEEDaSQ_ST_SW_:
[----:B------:R-:W-:Y:S01]  /*a520*/  IMAD.SHL.U32 R4, R7, 0x8, RZ ;  /* 0x0000000807047824 */ /* 0x000fe200078e00ff */
[----:B------:R-:W-:-:S04]  /*a530*/  MOV R7, 0x0 ;  /* 0x0000000000077802 */ /* 0x000fc80000000f00 */
[----:B------:R-:W-:Y:S01]  /*a540*/  LOP3.LUT R4, R4, 0x8, RZ, 0xc0, !PT ;  /* 0x0000000804047812 */ /* 0x000fe200078ec0ff */
[----:B------:R-:W-:Y:S06]  /*a550*/  RET.REL.NODEC R6 `(_ZN7cutlass13device_kernelIN5flash19enable_sm80_to_sm89INS1_16FlashAttnBwdSm80INS1_25CollectiveMainloopBwdSm80ILi2ELi2EN4cute5tupleIJNS5_1CILi128EEES8_NS7_ILi64EEEEEENS_6half_tEfNS_4arch4Sm80ELb0ELb0ELb1ELb1ELb0ELb0ELb0ELb0ELi2ELi4ELi4ELi4ELb0EEENS1_21CollectiveEpilogueBwdISA_SB_SD_Li256ELb1ELb0ELi2EEENS1_19SingleTileSchedulerILb1ELb0ELb0ELi128EEEEEEEEEvNT_6ParamsE) ;  /* 0xffff5aa006007950 */ /* 0x000fec0003c3ffff */
        .type           $_ZN7cutlass13device_kernelIN5flash19enable_sm80_to_sm89INS1_16FlashAttnBwdSm80INS1_25CollectiveMainloopBwdSm80ILi2ELi2EN4cute5tupleIJNS5_1CILi128EEES8_NS7_ILi64EEEEEENS_6half_tEfNS_4arch4Sm80ELb0ELb0ELb1ELb1ELb0ELb0ELb0ELb0ELi2ELi4ELi4ELi4ELb0EEENS1_21CollectiveEpilogueBwdISA_SB_SD_Li256ELb1ELb0ELi2EEENS1_19SingleTileSchedulerILb1ELb0ELb0ELi128EEEEEEEEEvNT_6ParamsE$_ZZN4cute13to_mixed_bitsINS_5tupleIJNS1_IJNS_1CILi4EEENS2_ILi8EEEEEES3_NS2_ILi1EEEEEENS1_IJNS1_IJNS2_ILi0EEENS2_ILi64EEEEEES8_S8_EEENS1_IJNS1_IJiiEEEiS8_EEEEEDaRKT_RKT0_RKT1_ENKUlDpRKT_E_clIJNS_9MixedBitsILj0ELj448EEENS2_ILj0EEESV_EEEDaSQ_,@function
        .size           $_ZN7cutlass13device_kernelIN5flash19enable_sm80_to_sm89INS1_16FlashAttnBwdSm80INS1_25CollectiveMainloopBwdSm80ILi2ELi2EN4cute5tupleIJNS5_1CILi128EEES8_NS7_ILi64EEEEEENS_6half_tEfNS_4arch4Sm80ELb0ELb0ELb1ELb1ELb0ELb0ELb0ELb0ELi2ELi4ELi4ELi4ELb0EEENS1_21CollectiveEpilogueBwdISA_SB_SD_Li256ELb1ELb0ELi2EEENS1_19SingleTileSchedulerILb1ELb0ELb0ELi128EEEEEEEEEvNT_6ParamsE$_ZZN4cute13to_mixed_bitsINS_5tupleIJNS1_IJNS_1CILi4EEENS2_ILi8EEEEEES3_NS2_ILi1EEEEEENS1_IJNS1_IJNS2_ILi0EEENS2_ILi64EEEEEES8_S8_EEENS1_IJNS1_IJiiEEEiS8_EEEEEDaRKT_RKT0_RKT1_ENKUlDpRKT_E_clIJNS_9MixedBitsILj0ELj448EEENS2_ILj0EEESV_EEEDaSQ_,($_ZN7cutlass13device_kernelIN5flash19enable_sm80_to_sm89INS1_16FlashAttnBwdSm80INS1_25CollectiveMainloopBwdSm80ILi2ELi2EN4cute5tupleIJNS5_1CILi128EEES8_NS7_ILi64EEEEEENS_6half_tEfNS_4arch4Sm80ELb0ELb0ELb1ELb1ELb0ELb0ELb0ELb0ELi2ELi4ELi4ELi4ELb0EEENS1_21CollectiveEpilogueBwdISA_SB_SD_Li256ELb1ELb0ELi2EEENS1_19SingleTileSchedulerILb1ELb0ELb0ELi128EEEEEEEEEvNT_6ParamsE$_ZZN4cute13to_mixed_bitsINS_5tupleIJNS1_IJNS_1CILi4EEENS2_ILi8EEEEEES3_NS2_ILi1EEEEEENS1_IJNS1_IJNS2_ILi0EEENS2_ILi64EEEEEES8_S8_EEENS1_IJNS1_IJiiEEEiS8_EEEEEDaRKT_RKT0_RKT1_ENKUlRKT_RKT0_RKT1_E_clIS5_SA_SC_EEDaSP_SS_SV_ - $_ZN7cutlass13device_kernelIN5flash19enable_sm80_to_sm89INS1_16FlashAttnBwdSm80INS1_25CollectiveMainloopBwdSm80ILi2ELi2EN4cute5tupleIJNS5_1CILi128EEES8_NS7_ILi64EEEEEENS_6half_tEfNS_4arch4Sm80ELb0ELb0ELb1ELb1ELb0ELb0ELb0ELb0ELi2ELi4ELi4ELi4ELb0EEENS1_21CollectiveEpilogueBwdISA_SB_SD_Li256ELb1ELb0ELi2EEENS1_19SingleTileSchedulerILb1ELb0ELb0ELi128EEEEEEEEEvNT_6ParamsE$_ZZN4cute13to_mixed_bitsINS_5tupleIJNS1_IJNS_1CILi4EEENS2_ILi8EEEEEES3_NS2_ILi1EEEEEENS1_IJNS1_IJNS2_ILi0EEENS2_ILi64EEEEEES8_S8_EEENS1_IJNS1_IJiiEEEiS8_EEEEEDaRKT_RKT0_RKT1_ENKUlDpRKT_E_clIJNS_9MixedBitsILj0ELj448EEENS2_ILj0EEESV_EEEDaSQ_)
$_ZN7cutlass13device_kernelIN5flash19enable_sm80_to_sm89INS1_16FlashAttnBwdSm80INS1_25CollectiveMainloopBwdSm80ILi2ELi2EN4cute5tupleIJNS5_1CILi128EEES8_NS7_ILi64EEEEEENS_6half_tEfNS_4arch4Sm80ELb0ELb0ELb1ELb1ELb0ELb0ELb0ELb0ELi2ELi4ELi4ELi4ELb0EEENS1_21CollectiveEpilogueBwdISA_SB_SD_Li256ELb1ELb0ELi2EEENS1_19SingleTileSchedulerILb1ELb0ELb0ELi128EEEEEEEEEvNT_6ParamsE$_ZZN4cute13to_mixed_bitsINS_5tupleIJNS1_IJNS_1CILi4EEENS2_ILi8EEEEEES3_NS2_ILi1EEEEEENS1_IJNS1_IJNS2_ILi0EEENS2_ILi64EEEEEES8_S8_EEENS1_IJNS1_IJiiEEEiS8_EEEEEDaRKT_RKT0_RKT1_ENKUlDpRKT_E_clIJNS_9MixedBitsILj0ELj448EEENS2_ILj0EEESV_EEEDaSQ_:
[----:B------:R-:W-:Y:S02]  /*a560*/  MOV R5, 0x0 ;  /* 0x0000000000057802 */ /* 0x000fe40000000f00 */
[----:B------:R-:W-:Y:S02]  /*a570*/  LOP3.LUT R29, R29, 0x1c0, RZ, 0xc0, !PT ;  /* 0x000001c01d1d7812 */ /* 0x000fe400078ec0ff */
[----:B------:R-:W-:Y:S05]  /*a580*/  RET.REL.NODEC R4 `(_ZN7cutlass13device_kernelIN5flash19enable_sm80_to_sm89INS1_16FlashAttnBwdSm80INS1_25CollectiveMainloopBwdSm80ILi2ELi2EN4cute5tupleIJNS5_1CILi128EEES8_NS7_ILi64EEEEEENS_6half_tEfNS_4arch4Sm80ELb0ELb0ELb1ELb1ELb0ELb0ELb0ELb0ELi2ELi4ELi4ELi4ELb0EEENS1_21CollectiveEpilogueBwdISA_SB_SD_Li256ELb1ELb0ELi2EEENS1_19SingleTileSchedulerILb1ELb0ELb0ELi128EEEEEEEEEvNT_6ParamsE) ;  /* 0xffff5a7004007950 */ /* 0x000fea0003c3ffff */
        .type           $_ZN7cutlass13device_kernelIN5flash19enable_sm80_to_sm89INS1_16FlashAttnBwdSm80INS1_25CollectiveMainloopBwdSm80ILi2ELi2EN4cute5tupleIJNS5_1CILi128EEES8_NS7_ILi64EEEEEENS_6half_tEfNS_4arch4Sm80ELb0ELb0ELb1ELb1ELb0ELb0ELb0ELb0ELi2ELi4ELi4ELi4ELb0EEENS1_21CollectiveEpilogueBwdISA_SB_SD_Li256ELb1ELb0ELi2EEENS1_19SingleTileSchedulerILb1ELb0ELb0ELi128EEEEEEEEEvNT_6ParamsE$_ZZN4cute13to_mixed_bitsINS_5tupleIJNS1_IJNS_1CILi4EEENS2_ILi8EEEEEES3_NS2_ILi1EEEEEENS1_IJNS1_IJNS2_ILi0EEENS2_ILi64EEEEEES8_S8_EEENS1_IJNS1_IJiiEEEiS8_EEEEEDaRKT_RKT0_RKT1_ENKUlRKT_RKT0_RKT1_E_clIS5_SA_SC_EEDaSP_SS_SV_,@function
        .size           $_ZN7cutlass13device_kernelIN5flash19enable_sm80_to_sm89INS1_16FlashAttnBwdSm80INS1_25CollectiveMainloopBwdSm80ILi2ELi2EN4cute5tupleIJNS5_1CILi128EEES8_NS7_ILi64EEEEEENS_6half_tEfNS_4arch4Sm80ELb0ELb0ELb1ELb1ELb0ELb0ELb0ELb0ELi2ELi4ELi4ELi4ELb0EEENS1_21CollectiveEpilogueBwdISA_SB_SD_Li256ELb1ELb0ELi2EEENS1_19SingleTileSchedulerILb1ELb0ELb0ELi128EEEEEEEEEvNT_6ParamsE$_ZZN4cute13to_mixed_bitsINS_5tupleIJNS1_IJNS_1CILi4EEENS2_ILi8EEEEEES3_NS2_ILi1EEEEEENS1_IJNS1_IJNS2_ILi0EEENS2_ILi64EEEEEES8_S8_EEENS1_IJNS1_IJiiEEEiS8_EEEEEDaRKT_RKT0_RKT1_ENKUlRKT_RKT0_RKT1_E_clIS5_SA_SC_EEDaSP_SS_SV_,($_ZN7cutlass13device_kernelIN5flash19enable_sm80_to_sm89INS1_16FlashAttnBwdSm80INS1_25CollectiveMainloopBwdSm80ILi2ELi2EN4cute5tupleIJNS5_1CILi128EEES8_NS7_ILi64EEEEEENS_6half_tEfNS_4arch4Sm80ELb0ELb0ELb1ELb1ELb0ELb0ELb0ELb0ELi2ELi4ELi4ELi4ELb0EEENS1_21CollectiveEpilogueBwdISA_SB_SD_Li256ELb1ELb0ELi2EEENS1_19SingleTileSchedulerILb1ELb0ELb0ELi128EEEEEEEEEvNT_6ParamsE$_ZZN4cute13to_mixed_bitsINS_5tupleIJNS1_IJNS_1CILi4EEENS2_ILi8EEEEEES3_NS2_ILi1EEEEEENS1_IJNS1_IJNS2_ILi128EEENS2_ILi0EEEEEENS2_ILi16EEES9_EEENS1_IJNS1_IJiiEEEiS9_EEEEEDaRKT_RKT0_RKT1_ENKUlDpRKT_E_clIJNS_9MixedBitsILj0ELj384EEENSU_ILj0ELj48EEENS2_ILj0EEEEEEDaSR_ - $_ZN7cutlass13device_kernelIN5flash19enable_sm80_to_sm89INS1_16FlashAttnBwdSm80INS1_25CollectiveMainloopBwdSm80ILi2ELi2EN4cute5tupleIJNS5_1CILi128EEES8_NS7_ILi64EEEEEENS_6half_tEfNS_4arch4Sm80ELb0ELb0ELb1ELb1ELb0ELb0ELb0ELb0ELi2ELi4ELi4ELi4ELb0EEENS1_21CollectiveEpilogueBwdISA_SB_SD_Li256ELb1ELb0ELi2EEENS1_19SingleTileSchedulerILb1ELb0ELb0ELi128EEEEEEEEEvNT_6ParamsE$_ZZN4cute13to_mixed_bitsINS_5tupleIJNS1_IJNS_1CILi4EEENS2_ILi8EEEEEES3_NS2_ILi1EEEEEENS1_IJNS1_IJNS2_ILi0EEENS2_ILi64EEEEEES8_S8_EEENS1_IJNS1_IJiiEEEiS8_EEEEEDaRKT_RKT0_RKT1_ENKUlRKT_RKT0_RKT1_E_clIS5_SA_SC_EEDaSP_SS_SV_)
$_ZN7cutlass13device_kernelIN5flash19enable_sm80_to_sm89INS1_16FlashAttnBwdSm80INS1_25CollectiveMainloopBwdSm80ILi2ELi2EN4cute5tupleIJNS5_1CILi128EEES8_NS7_ILi64EEEEEENS_6half_tEfNS_4arch4Sm80ELb0ELb0ELb1ELb1ELb0ELb0ELb0ELb0ELi2ELi4ELi4ELi4ELb0EEENS1_21CollectiveEpilogueBwdISA_SB_SD_Li256ELb1ELb0ELi2EEENS1_19SingleTileSchedulerILb1ELb0ELb0ELi128EEEEEEEEEvNT_6ParamsE$_ZZN4cute13to_mixed_bitsINS_5tupleIJNS1_IJNS_1CILi4EEENS2_ILi8EEEEEES3_NS2_ILi1EEEEEENS1_IJNS1_IJNS2_ILi0EEENS2_ILi64EEEEEES8_S8_EEENS1_IJNS1_IJiiEEEiS8_EEEEEDaRKT_RKT0_RKT1_ENKUlRKT_RKT0_RKT1_E_clIS5_SA_SC_EEDaSP_SS_SV_:
[----:B------:R-:W-:Y:S01]  /*a590*/  MOV R7, 0x0 ;  /* 0x0000000000077802 */ /* 0x000fe20000000f00 */
[----:B------:R-:W-:-:S05]  /*a5a0*/  IMAD.SHL.U32 R4, R34, 0x40, RZ ;  /* 0x0000004022047824 */ /* 0x000fca00078e00ff */
[----:B------:R-:W-:Y:S01]  /*a5b0*/  LOP3.LUT R4, R4, 0x1c0, RZ, 0xc0, !PT ;  /* 0x000001c004047812 */ /* 0x000fe200078ec0ff */
[----:B------:R-:W-:Y:S06]  /*a5c0*/  RET.REL.NODEC R6 `(_ZN7cutlass13device_kernelIN5flash19enable_sm80_to_sm89INS1_16FlashAttnBwdSm80INS1_25CollectiveMainloopBwdSm80ILi2ELi2EN4cute5tupleIJNS5_1CILi128EEES8_NS7_ILi64EEEEEENS_6half_tEfNS_4arch4Sm80ELb0ELb0ELb1ELb1ELb0ELb0ELb0ELb0ELi2ELi4ELi4ELi4ELb0EEENS1_21CollectiveEpilogueBwdISA_SB_SD_Li256ELb1ELb0ELi2EEENS1_19SingleTileSchedulerILb1ELb0ELb0ELi128EEEEEEEEEvNT_6ParamsE) ;  /* 0xffff5a3006007950 */ /* 0x000fec0003c3ffff */
        .type           $_ZN7cutlass13device_kernelIN5flash19enable_sm80_to_sm89INS1_16FlashAttnBwdSm80INS1_25CollectiveMainloopBwdSm80ILi2ELi2EN4cute5tupleIJNS5_1CILi128EEES8_NS7_ILi64EEEEEENS_6half_tEfNS_4arch4Sm80ELb0ELb0ELb1ELb1ELb0ELb0ELb0ELb0ELi2ELi4ELi4ELi4ELb0EEENS1_21CollectiveEpilogueBwdISA_SB_SD_Li256ELb1ELb0ELi2EEENS1_19SingleTileSchedulerILb1ELb0ELb0ELi128EEEEEEEEEvNT_6ParamsE$_ZZN4cute13to_mixed_bitsINS_5tupleIJNS1_IJNS_1CILi4EEENS2_ILi8EEEEEES3_NS2_ILi1EEEEEENS1_IJNS1_IJNS2_ILi128EEENS2_ILi0EEEEEENS2_ILi16EEES9_EEENS1_IJNS1_IJiiEEEiS9_EEEEEDaRKT_RKT0_RKT1_ENKUlDpRKT_E_clIJNS_9MixedBitsILj0ELj384EEENSU_ILj0ELj48EEENS2_ILj0EEEEEEDaSR_,@function
        .size           $_ZN7cutlass13device_kernelIN5flash19enable_sm80_to_sm89INS1_16FlashAttnBwdSm80INS1_25CollectiveMainloopBwdSm80ILi2ELi2EN4cute5tupleIJNS5_1CILi128EEES8_NS7_ILi64EEEEEENS_6half_tEfNS_4arch4Sm80ELb0ELb0ELb1ELb1ELb0ELb0ELb0ELb0ELi2ELi4ELi4ELi4ELb0EEENS1_21CollectiveEpilogueBwdISA_SB_SD_Li256ELb1ELb0ELi2EEENS1_19SingleTileSchedulerILb1ELb0ELb0ELi128EEEEEEEEEvNT_6ParamsE$_ZZN4cute13to_mixed_bitsINS_5tupleIJNS1_IJNS_1CILi4EEENS2_ILi8EEEEEES3_NS2_ILi1EEEEEENS1_IJNS1_IJNS2_ILi128EEENS2_ILi0EEEEEENS2_ILi16EEES9_EEENS1_IJNS1_IJiiEEEiS9_EEEEEDaRKT_RKT0_RKT1_ENKUlDpRKT_E_clIJNS_9MixedBitsILj0ELj384EEENSU_ILj0ELj48EEENS2_ILj0EEEEEEDaSR_,($_ZN7cutlass13device_kernelIN5flash19enable_sm80_to_sm89INS1_16FlashAttnBwdSm80INS1_25CollectiveMainloopBwdSm80ILi2ELi2EN4cute5tupleIJNS5_1CILi128EEES8_NS7_ILi64EEEEEENS_6half_tEfNS_4arch4Sm80ELb0ELb0ELb1ELb1ELb0ELb0ELb0ELb0ELi2ELi4ELi4ELi4ELb0EEENS1_21CollectiveEpilogueBwdISA_SB_SD_Li256ELb1ELb0ELi2EEENS1_19SingleTileSchedulerILb1ELb0ELb0ELi128EEEEEEEEEvNT_6ParamsE$_ZZN4cute13to_mixed_bitsINS_5tupleIJNS1_IJNS_1CILi4EEENS2_ILi8EEEEEES3_NS2_ILi1EEEEEENS1_IJNS1_IJNS2_ILi128EEENS2_ILi0EEEEEENS2_ILi16EEES9_EEENS1_IJNS1_IJiiEEEiS9_EEEEEDaRKT_RKT0_RKT1_ENKUlRKT_RKT0_RKT1_E_clIS3_SB_iEEDaSQ_ST_SW_ - $_ZN7cutlass13device_kernelIN5flash19enable_sm80_to_sm89INS1_16FlashAttnBwdSm80INS1_25CollectiveMainloopBwdSm80ILi2ELi2EN4cute5tupleIJNS5_1CILi128EEES8_NS7_ILi64EEEEEENS_6half_tEfNS_4arch4Sm80ELb0ELb0ELb1ELb1ELb0ELb0ELb0ELb0ELi2ELi4ELi4ELi4ELb0EEENS1_21CollectiveEpilogueBwdISA_SB_SD_Li256ELb1ELb0ELi2EEENS1_19SingleTileSchedulerILb1ELb0ELb0ELi128EEEEEEEEEvNT_6ParamsE$_ZZN4cute13to_mixed_bitsINS_5tupleIJNS1_IJNS_1CILi4EEENS2_ILi8EEEEEES3_NS2_ILi1EEEEEENS1_IJNS1_IJNS2_ILi128EEENS2_ILi0EEEEEENS2_ILi16EEES9_EEENS1_IJNS1_IJiiEEEiS9_EEEEEDaRKT_RKT0_RKT1_ENKUlDpRKT_E_clIJNS_9MixedBitsILj0ELj384EEENSU_ILj0ELj48EEENS2_ILj0EEEEEEDaSR_)
$_ZN7cutlass13device_kernelIN5flash19enable_sm80_to_sm89INS1_16FlashAttnBwdSm80INS1_25CollectiveMainloopBwdSm80ILi2ELi2EN4cute5tupleIJNS5_1CILi128EEES8_NS7_ILi64EEEEEENS_6half_tEfNS_4arch4Sm80ELb0ELb0ELb1ELb1ELb0ELb0ELb0ELb0ELi2ELi4ELi4ELi4ELb0EEENS1_21CollectiveEpilogueBwdISA_SB_SD_Li256ELb1ELb0ELi2EEENS1_19SingleTileSchedulerILb1ELb0ELb0ELi128EEEEEEEEEvNT_6ParamsE$_ZZN4cute13to_mixed_bitsINS_5tupleIJNS1_IJNS_1CILi4EEENS2_ILi8EEEEEES3_NS2_ILi1EEEEEENS1_IJNS1_IJNS2_ILi128EEENS2_ILi0EEEEEENS2_ILi16EEES9_EEENS1_IJNS1_IJiiEEEiS9_EEEEEDaRKT_RKT0_RKT1_ENKUlDpRKT_E_clIJNS_9MixedBitsILj0ELj384EEENSU_ILj0ELj48EEENS2_ILj0EEEEEEDaSR_:
[----:B------:R-:W-:Y:S01]  /*a5d0*/  LOP3.LUT R12, R7, 0x30, RZ, 0xc0, !PT ;  /* 0x00000030070c7812 */ /* 0x000fe200078ec0ff */
[----:B------:R-:W-:-:S03]  /*a5e0*/  IMAD.MOV.U32 R7, RZ, RZ, 0x0 ;  /* 0x00000000ff077424 */ /* 0x000fc600078e00ff */
[----:B------:R-:W-:Y:S01]  /*a5f0*/  LOP3.LUT R3, R12, 0x1b0, R3, 0x78, !PT ;  /* 0x000001b00c037812 */ /* 0x000fe200078e7803 */
[----:B------:R-:W-:Y:S06]  /*a600*/  RET.REL.NODEC R6 `(_ZN7cutlass13device_kernelIN5flash19enable_sm80_to_sm89INS1_16FlashAttnBwdSm80INS1_25CollectiveMainloopBwdSm80ILi2ELi2EN4cute5tupleIJNS5_1CILi128EEES8_NS7_ILi64EEEEEENS_6half_tEfNS_4arch4Sm80ELb0ELb0ELb1ELb1ELb0ELb0ELb0ELb0ELi2ELi4ELi4ELi4ELb0EEENS1_21CollectiveEpilogueBwdISA_SB_SD_Li256ELb1ELb0ELi2EEENS1_19SingleTileSchedulerILb1ELb0ELb0ELi128EEEEEEEEEvNT_6ParamsE) ;  /* 0xffff59f006007950 */ /* 0x000fec0003c3ffff */
        .type           $_ZN7cutlass13device_kernelIN5flash19enable_sm80_to_sm89INS1_16FlashAttnBwdSm80INS1_25CollectiveMainloopBwdSm80ILi2ELi2EN4cute5tupleIJNS5_1CILi128EEES8_NS7_ILi64EEEEEENS_6half_tEfNS_4arch4Sm80ELb0ELb0ELb1ELb1ELb0ELb0ELb0ELb0ELi2ELi4ELi4ELi4ELb0EEENS1_21CollectiveEpilogueBwdISA_SB_SD_Li256ELb1ELb0ELi2EEENS1_19SingleTileSchedulerILb1ELb0ELb0ELi128EEEEEEEEEvNT_6ParamsE$_ZZN4cute13to_mixed_bitsINS_5tupleIJNS1_IJNS_1CILi4EEENS2_ILi8EEEEEES3_NS2_ILi1EEEEEENS1_IJNS1_IJNS2_ILi128EEENS2_ILi0EEEEEENS2_ILi16EEES9_EEENS1_IJNS1_IJiiEEEiS9_EEEEEDaRKT_RKT0_RKT1_ENKUlRKT_RKT0_RKT1_E_clIS3_SB_iEEDaSQ_ST_SW_,@function
        .size           $_ZN7cutlass13device_kernelIN5flash19enable_sm80_to_sm89INS1_16FlashAttnBwdSm80INS1_25CollectiveMainloopBwdSm80ILi2ELi2EN4cute5tupleIJNS5_1CILi128EEES8_NS7_ILi64EEEEEENS_6half_tEfNS_4arch4Sm80ELb0ELb0ELb1ELb1ELb0ELb0ELb0ELb0ELi2ELi4ELi4ELi4ELb0EEENS1_21CollectiveEpilogueBwdISA_SB_SD_Li256ELb1ELb0ELi2EEENS1_19SingleTileSchedulerILb1ELb0ELb0ELi128EEEEEEEEEvNT_6ParamsE$_ZZN4cute13to_mixed_bitsINS_5tupleIJNS1_IJNS_1CILi4EEENS2_ILi8EEEEEES3_NS2_ILi1EEEEEENS1_IJNS1_IJNS2_ILi128EEENS2_ILi0EEEEEENS2_ILi16EEES9_EEENS1_IJNS1_IJiiEEEiS9_EEEEEDaRKT_RKT0_RKT1_ENKUlRKT_RKT0_RKT1_E_clIS3_SB_iEEDaSQ_ST_SW_,($_ZN7cutlass13device_kernelIN5flash19enable_sm80_to_sm89INS1_16FlashAttnBwdSm80INS1_25CollectiveMainloopBwdSm80ILi2ELi2EN4cute5tupleIJNS5_1CILi128EEES8_NS7_ILi64EEEEEENS_6half_tEfNS_4arch4Sm80ELb0ELb0ELb1ELb1ELb0ELb0ELb0ELb0ELi2ELi4ELi4ELi4ELb0EEENS1_21CollectiveEpilogueBwdISA_SB_SD_Li256ELb1ELb0ELi2EEENS1_19SingleTileSchedulerILb1ELb0ELb0ELi128EEEEEEEEEvNT_6ParamsE$_ZZN4cute13to_mixed_bitsINS_5tupleIJNS1_IJNS_1CILi4EEENS2_ILi8EEEEEES3_NS2_ILi1EEEEEENS1_IJNS1_IJNS2_ILi128EEENS2_ILi0EEEEEENS2_ILi16EEES9_EEENS1_IJNS1_IJiiEEEiS9_EEEEEDaRKT_RKT0_RKT1_ENKUlRKT_RKT0_RKT1_E_clIS5_SA_SD_EEDaSQ_ST_SW_ - $_ZN7cutlass13device_kernelIN5flash19enable_sm80_to_sm89INS1_16FlashAttnBwdSm80INS1_25CollectiveMainloopBwdSm80ILi2ELi2EN4cute5tupleIJNS5_1CILi128EEES8_NS7_ILi64EEEEEENS_6half_tEfNS_4arch4Sm80ELb0ELb0ELb1ELb1ELb0ELb0ELb0ELb0ELi2ELi4ELi4ELi4ELb0EEENS1_21CollectiveEpilogueBwdISA_SB_SD_Li256ELb1ELb0ELi2EEENS1_19SingleTileSchedulerILb1ELb0ELb0ELi128EEEEEEEEEvNT_6ParamsE$_ZZN4cute13to_mixed_bitsINS_5tupleIJNS1_IJNS_1CILi4EEENS2_ILi8EEEEEES3_NS2_ILi1EEEEEENS1_IJNS1_IJNS2_ILi128EEENS2_ILi0EEEEEENS2_ILi16EEES9_EEENS1_IJNS1_IJiiEEEiS9_EEEEEDaRKT_RKT0_RKT1_ENKUlRKT_RKT0_RKT1_E_clIS3_SB_iEEDaSQ_ST_SW_)
$_ZN7cutlass13device_kernelIN5flash19enable_sm80_to_sm89INS1_16FlashAttnBwdSm80INS1_25CollectiveMainloopBwdSm80ILi2ELi2EN4cute5tupleIJNS5_1CILi128EEES8_NS7_ILi64EEEEEENS_6half_tEfNS_4arch4Sm80ELb0ELb0ELb1ELb1ELb0ELb0ELb0ELb0ELi2ELi4ELi4ELi4ELb0EEENS1_21CollectiveEpilogueBwdISA_SB_SD_Li256ELb1ELb0ELi2EEENS1_19SingleTileSchedulerILb1ELb0ELb0ELi128EEEEEEEEEvNT_6ParamsE$_ZZN4cute13to_mixed_bitsINS_5tupleIJNS1_IJNS_1CILi4EEENS2_ILi8EEEEEES3_NS2_ILi1EEEEEENS1_IJNS1_IJNS2_ILi128EEENS2_ILi0EEEEEENS2_ILi16EEES9_EEENS1_IJNS1_IJiiEEEiS9_EEEEEDaRKT_RKT0_RKT1_ENKUlRKT_RKT0_RKT1_E_clIS3_SB_iEEDaSQ_ST_SW_:
[----:B------:R-:W-:Y:S01]  /*a610*/  MOV R13, 0x0 ;  /* 0x00000000000d7802 */ /* 0x000fe20000000f00 */
[----:B------:R-:W-:-:S05]  /*a620*/  IMAD.SHL.U32 R6, R7, 0x10, RZ ;  /* 0x0000001007067824 */ /* 0x000fca00078e00ff */
[----:B------:R-:W-:Y:S01]  /*a630*/  LOP3.LUT R6, R6, 0x30, RZ, 0xc0, !PT ;  /* 0x0000003006067812 */ /* 0x000fe200078ec0ff */
[----:B------:R-:W-:Y:S06]  /*a640*/  RET.REL.NODEC R12 `(_ZN7cutlass13device_kernelIN5flash19enable_sm80_to_sm89INS1_16FlashAttnBwdSm80INS1_25CollectiveMainloopBwdSm80ILi2ELi2EN4cute5tupleIJNS5_1CILi128EEES8_NS7_ILi64EEEEEENS_6half_tEfNS_4arch4Sm80ELb0ELb0ELb1ELb1ELb0ELb0ELb0ELb0ELi2ELi4ELi4ELi4ELb0EEENS1_21CollectiveEpilogueBwdISA_SB_SD_Li256ELb1ELb0ELi2EEENS1_19SingleTileSchedulerILb1ELb0ELb0ELi128EEEEEEEEEvNT_6ParamsE) ;  /* 0xffff59b00c007950 */ /* 0x000fec0003c3ffff */
        .type           $_ZN7cutlass13device_kernelIN5flash19enable_sm80_to_sm89INS1_16FlashAttnBwdSm80INS1_25CollectiveMainloopBwdSm80ILi2ELi2EN4cute5tupleIJNS5_1CILi128EEES8_NS7_ILi64EEEEEENS_6half_tEfNS_4arch4Sm80ELb0ELb0ELb1ELb1ELb0ELb0ELb0ELb0ELi2ELi4ELi4ELi4ELb0EEENS1_21CollectiveEpilogueBwdISA_SB_SD_Li256ELb1ELb0ELi2EEENS1_19SingleTileSchedulerILb1ELb0ELb0ELi128EEEEEEEEEvNT_6ParamsE$_ZZN4cute13to_mixed_bitsINS_5tupleIJNS1_IJNS_1CILi4EEENS2_ILi8EEEEEES3_NS2_ILi1EEEEEENS1_IJNS1_IJNS2_ILi128EEENS2_ILi0EEEEEENS2_ILi16EEES9_EEENS1_IJNS1_IJiiEEEiS9_EEEEEDaRKT_RKT0_RKT1_ENKUlRKT_RKT0_RKT1_E_clIS5_SA_SD_EEDaSQ_ST_SW_,@function
        .size           $_ZN7cutlass13device_kernelIN5flash19enable_sm80_to_sm89INS1_16FlashAttnBwdSm80INS1_25CollectiveMainloopBwdSm80ILi2ELi2EN4cute5tupleIJNS5_1CILi128EEES8_NS7_ILi64EEEEEENS_6half_tEfNS_4arch4Sm80ELb0ELb0ELb1ELb1ELb0ELb0ELb0ELb0ELi2ELi4ELi4ELi4ELb0EEENS1_21CollectiveEpilogueBwdISA_SB_SD_Li256ELb1ELb0ELi2EEENS1_19SingleTileSchedulerILb1ELb0ELb0ELi128EEEEEEEEEvNT_6ParamsE$_ZZN4cute13to_mixed_bitsINS_5tupleIJNS1_IJNS_1CILi4EEENS2_ILi8EEEEEES3_NS2_ILi1EEEEEENS1_IJNS1_IJNS2_ILi128EEENS2_ILi0EEEEEENS2_ILi16EEES9_EEENS1_IJNS1_IJiiEEEiS9_EEEEEDaRKT_RKT0_RKT1_ENKUlRKT_RKT0_RKT1_E_clIS5_SA_SD_EEDaSQ_ST_SW_,($_ZN7cutlass13device_kernelIN5flash19enable_sm80_to_sm89INS1_16FlashAttnBwdSm80INS1_25CollectiveMainloopBwdSm80ILi2ELi2EN4cute5tupleIJNS5_1CILi128EEES8_NS7_ILi64EEEEEENS_6half_tEfNS_4arch4Sm80ELb0ELb0ELb1ELb1ELb0ELb0ELb0ELb0ELi2ELi4ELi4ELi4ELb0EEENS1_21CollectiveEpilogueBwdISA_SB_SD_Li256ELb1ELb0ELi2EEENS1_19SingleTileSchedulerILb1ELb0ELb0ELi128EEEEEEEEEvNT_6ParamsE$_ZZN4cute14logical_divideINS_5tupleIJNS1_IJNS_1CILi8EEENS2_ILi1EEEEEENS1_IJNS2_ILi2EEEEEEEEENS1_IJNS1_IJS4_NS2_ILi0EEEEEENS1_IJiEEEEEENS1_IJS5_NS_6LayoutIS4_S9_EEEEEEEDaRKNSD_IT_T0_EERKT1_ENKUlRKT_RKT0_E_clINSD_IS7_SB_EESE_EEDaSQ_ST_ - $_ZN7cutlass13device_kernelIN5flash19enable_sm80_to_sm89INS1_16FlashAttnBwdSm80INS1_25CollectiveMainloopBwdSm80ILi2ELi2EN4cute5tupleIJNS5_1CILi128EEES8_NS7_ILi64EEEEEENS_6half_tEfNS_4arch4Sm80ELb0ELb0ELb1ELb1ELb0ELb0ELb0ELb0ELi2ELi4ELi4ELi4ELb0EEENS1_21CollectiveEpilogueBwdISA_SB_SD_Li256ELb1ELb0ELi2EEENS1_19SingleTileSchedulerILb1ELb0ELb0ELi128EEEEEEEEEvNT_6ParamsE$_ZZN4cute13to_mixed_bitsINS_5tupleIJNS1_IJNS_1CILi4EEENS2_ILi8EEEEEES3_NS2_ILi1EEEEEENS1_IJNS1_IJNS2_ILi128EEENS2_ILi0EEEEEENS2_ILi16EEES9_EEENS1_IJNS1_IJiiEEEiS9_EEEEEDaRKT_RKT0_RKT1_ENKUlRKT_RKT0_RKT1_E_clIS5_SA_SD_EEDaSQ_ST_SW_)
$_ZN7cutlass13device_kernelIN5flash19enable_sm80_to_sm89INS1_16FlashAttnBwdSm80INS1_25CollectiveMainloopBwdSm80ILi2ELi2EN4cute5tupleIJNS5_1CILi128EEES8_NS7_ILi64EEEEEENS_6half_tEfNS_4arch4Sm80ELb0ELb0ELb1ELb1ELb0ELb0ELb0ELb0ELi2ELi4ELi4ELi4ELb0EEENS1_21CollectiveEpilogueBwdISA_SB_SD_Li256ELb1ELb0ELi2EEENS1_19SingleTileSchedulerILb1ELb0ELb0ELi128EEEEEEEEEvNT_6ParamsE$_ZZN4cute13to_mixed_bitsINS_5tupleIJNS1_IJNS_1CILi4EEENS2_ILi8EEEEEES3_NS2_ILi1EEEEEENS1_IJNS1_IJNS2_ILi128EEENS2_ILi0EEEEEENS2_ILi16EEES9_EEENS1_IJNS1_IJiiEEEiS9_EEEEEDaRKT_RKT0_RKT1_ENKUlRKT_RKT0_RKT1_E_clIS5_SA_SD_EEDaSQ_ST_SW_:
[----:B------:R-:W-:Y:S01]  /*a650*/  MOV R12, R6 ;  /* 0x00000006000c7202 */ /* 0x000fe20000000f00 */
[----:B------:R-:W-:Y:S02]  /*a660*/  IMAD.MOV.U32 R13, RZ, RZ, 0x0 ;  /* 0x00000000ff0d7424 */ /* 0x000fe400078e00ff */
[----:B------:R-:W-:-:S05]  /*a670*/  IMAD.SHL.U32 R3, R35, 0x80, RZ ;  /* 0x0000008023037824 */ /* 0x000fca00078e00ff */
[----:B------:R-:W-:Y:S01]  /*a680*/  LOP3.LUT R3, R3, 0x180, RZ, 0xc0, !PT ;  /* 0x0000018003037812 */ /* 0x000fe200078ec0ff */
[----:B------:R-:W-:Y:S06]  /*a690*/  RET.REL.NODEC R12 `(_ZN7cutlass13device_kernelIN5flash19enable_sm80_to_sm89INS1_16FlashAttnBwdSm80INS1_25CollectiveMainloopBwdSm80ILi2ELi2EN4cute5tupleIJNS5_1CILi128EEES8_NS7_ILi64EEEEEENS_6half_tEfNS_4arch4Sm80ELb0ELb0ELb1ELb1ELb0ELb0ELb0ELb0ELi2ELi4ELi4ELi4ELb0EEENS1_21CollectiveEpilogueBwdISA_SB_SD_Li256ELb1ELb0ELi2EEENS1_19SingleTileSchedulerILb1ELb0ELb0ELi128EEEEEEEEEvNT_6ParamsE) ;  /* 0xffff59600c007950 */ /* 0x000fec0003c3ffff */
        .type           $_ZN7cutlass13device_kernelIN5flash19enable_sm80_to_sm89INS1_16FlashAttnBwdSm80INS1_25CollectiveMainloopBwdSm80ILi2ELi2EN4cute5tupleIJNS5_1CILi128EEES8_NS7_ILi64EEEEEENS_6half_tEfNS_4arch4Sm80ELb0ELb0ELb1ELb1ELb0ELb0ELb0ELb0ELi2ELi4ELi4ELi4ELb0EEENS1_21CollectiveEpilogueBwdISA_SB_SD_Li256ELb1ELb0ELi2EEENS1_19SingleTileSchedulerILb1ELb0ELb0ELi128EEEEEEEEEvNT_6ParamsE$_ZZN4cute14logical_divideINS_5tupleIJNS1_IJNS_1CILi8EEENS2_ILi1EEEEEENS1_IJNS2_ILi2EEEEEEEEENS1_IJNS1_IJS4_NS2_ILi0EEEEEENS1_IJiEEEEEENS1_IJS5_NS_6LayoutIS4_S9_EEEEEEEDaRKNSD_IT_T0_EERKT1_ENKUlRKT_RKT0_E_clINSD_IS7_SB_EESE_EEDaSQ_ST_,@function
        .size           $_ZN7cutlass13device_kernelIN5flash19enable_sm80_to_sm89INS1_16FlashAttnBwdSm80INS1_25CollectiveMainloopBwdSm80ILi2ELi2EN4cute5tupleIJNS5_1CILi128EEES8_NS7_ILi64EEEEEENS_6half_tEfNS_4arch4Sm80ELb0ELb0ELb1ELb1ELb0ELb0ELb0ELb0ELi2ELi4ELi4ELi4ELb0EEENS1_21CollectiveEpilogueBwdISA_SB_SD_Li256ELb1ELb0ELi2EEENS1_19SingleTileSchedulerILb1ELb0ELb0ELi128EEEEEEEEEvNT_6ParamsE$_ZZN4cute14logical_divideINS_5tupleIJNS1_IJNS_1CILi8EEENS2_ILi1EEEEEENS1_IJNS2_ILi2EEEEEEEEENS1_IJNS1_IJS4_NS2_ILi0EEEEEENS1_IJiEEEEEENS1_IJS5_NS_6LayoutIS4_S9_EEEEEEEDaRKNSD_IT_T0_EERKT1_ENKUlRKT_RKT0_E_clINSD_IS7_SB_EESE_EEDaSQ_ST_,($_ZN7cutlass13device_kernelIN5flash19enable_sm80_to_sm89INS1_16FlashAttnBwdSm80INS1_25CollectiveMainloopBwdSm80ILi2ELi2EN4cute5tupleIJNS5_1CILi128EEES8_NS7_ILi64EEEEEENS_6half_tEfNS_4arch4Sm80ELb0ELb0ELb1ELb1ELb0ELb0ELb0ELb0ELi2ELi4ELi4ELi4ELb0EEENS1_21CollectiveEpilogueBwdISA_SB_SD_Li256ELb1ELb0ELi2EEENS1_19SingleTileSchedulerILb1ELb0ELb0ELi128EEEEEEEEEvNT_6ParamsE$_ZZN4cute16flatten_to_tupleINS_5tupleIJNS1_IJiiEEENS_1CILi1024EEEEEEEEDaRKT_ENKUlRKT_E_clIS2_EEDaSB_ - $_ZN7cutlass13device_kernelIN5flash19enable_sm80_to_sm89INS1_16FlashAttnBwdSm80INS1_25CollectiveMainloopBwdSm80ILi2ELi2EN4cute5tupleIJNS5_1CILi128EEES8_NS7_ILi64EEEEEENS_6half_tEfNS_4arch4Sm80ELb0ELb0ELb1ELb1ELb0ELb0ELb0ELb0ELi2ELi4ELi4ELi4ELb0EEENS1_21CollectiveEpilogueBwdISA_SB_SD_Li256ELb1ELb0ELi2EEENS1_19SingleTileSchedulerILb1ELb0ELb0ELi128EEEEEEEEEvNT_6ParamsE$_ZZN4cute14logical_divideINS_5tupleIJNS1_IJNS_1CILi8EEENS2_ILi1EEEEEENS1_IJNS2_ILi2EEEEEEEEENS1_IJNS1_IJS4_NS2_ILi0EEEEEENS1_IJiEEEEEENS1_IJS5_NS_6LayoutIS4_S9_EEEEEEEDaRKNSD_IT_T0_EERKT1_ENKUlRKT_RKT0_E_clINSD_IS7_SB_EESE_EEDaSQ_ST_)
$_ZN7cutlass13device_kernelIN5flash19enable_sm80_to_sm89INS1_16FlashAttnBwdSm80INS1_25CollectiveMainloopBwdSm80ILi2ELi2EN4cute5tupleIJNS5_1CILi128EEES8_NS7_ILi64EEEEEENS_6half_tEfNS_4arch4Sm80ELb0ELb0ELb1ELb1ELb0ELb0ELb0ELb0ELi2ELi4ELi4ELi4ELb0EEENS1_21CollectiveEpilogueBwdISA_SB_SD_Li256ELb1ELb0ELi2EEENS1_19SingleTileSchedulerILb1ELb0ELb0ELi128EEEEEEEEEvNT_6ParamsE$_ZZN4cute14logical_divideINS_5tupleIJNS1_IJNS_1CILi8EEENS2_ILi1EEEEEENS1_IJNS2_ILi2EEEEEEEEENS1_IJNS1_IJS4_NS2_ILi0EEEEEENS1_IJiEEEEEENS1_IJS5_NS_6LayoutIS4_S9_EEEEEEEDaRKNSD_IT_T0_EERKT1_ENKUlRKT_RKT0_E_clINSD_IS7_SB_EESE_EEDaSQ_ST_:
[----:B------:R-:W-:-:S06]  /*a6a0*/  IADD3 R11, R82, -c[0x0][0x20], RZ ;  /* 0x80000800520b7a10 */ /* 0x000fcc0007ffe0ff */
[----:B------:R-:W5:Y:S01]  /*a6b0*/  LDL R11, [R11] ;  /* 0x000000000b0b7983 */ /* 0x000f620000100800 */
[----:B------:R-:W-:Y:S01]  /*a6c0*/  IMAD.MOV.U32 R12, RZ, RZ, R10 ;  /* 0x000000ffff0c7224 */ /* 0x000fe200078e000a */
[----:B------:R-:W-:-:S04]  /*a6d0*/  MOV R13, 0x0 ;  /* 0x00000000000d7802 */ /* 0x000fc80000000f00 */
[----:B------:R-:W-:Y:S05]  /*a6e0*/  RET.REL.NODEC R12 `(_ZN7cutlass13device_kernelIN5flash19enable_sm80_to_sm89INS1_16FlashAttnBwdSm80INS1_25CollectiveMainloopBwdSm80ILi2ELi2EN4cute5tupleIJNS5_1CILi128EEES8_NS7_ILi64EEEEEENS_6half_tEfNS_4arch4Sm80ELb0ELb0ELb1ELb1ELb0ELb0ELb0ELb0ELi2ELi4ELi4ELi4ELb0EEENS1_21CollectiveEpilogueBwdISA_SB_SD_Li256ELb1ELb0ELi2EEENS1_19SingleTileSchedulerILb1ELb0ELb0ELi128EEEEEEEEEvNT_6ParamsE) ;  /* 0xffff59100c007950 */ /* 0x000fea0003c3ffff */
        .type           $_ZN7cutlass13device_kernelIN5flash19enable_sm80_to_sm89INS1_16FlashAttnBwdSm80INS1_25CollectiveMainloopBwdSm80ILi2ELi2EN4cute5tupleIJNS5_1CILi128EEES8_NS7_ILi64EEEEEENS_6half_tEfNS_4arch4Sm80ELb0ELb0ELb1ELb1ELb0ELb0ELb0ELb0ELi2ELi4ELi4ELi4ELb0EEENS1_21CollectiveEpilogueBwdISA_SB_SD_Li256ELb1ELb0ELi2EEENS1_19SingleTileSchedulerILb1ELb0ELb0ELi128EEEEEEEEEvNT_6ParamsE$_ZZN4cute16flatten_to_tupleINS_5tupleIJNS1_IJiiEEENS_1CILi1024EEEEEEEEDaRKT_ENKUlRKT_E_clIS2_EEDaSB_,@function
        .size           $_ZN7cutlass13device_kernelIN5flash19enable_sm80_to_sm89INS1_16FlashAttnBwdSm80INS1_25CollectiveMainloopBwdSm80ILi2ELi2EN4cute5tupleIJNS5_1CILi128EEES8_NS7_ILi64EEEEEENS_6half_tEfNS_4arch4Sm80ELb0ELb0ELb1ELb1ELb0ELb0ELb0ELb0ELi2ELi4ELi4ELi4ELb0EEENS1_21CollectiveEpilogueBwdISA_SB_SD_Li256ELb1ELb0ELi2EEENS1_19SingleTileSchedulerILb1ELb0ELb0ELi128EEEEEEEEEvNT_6ParamsE$_ZZN4cute16flatten_to_tupleINS_5tupleIJNS1_IJiiEEENS_1CILi1024EEEEEEEEDaRKT_ENKUlRKT_E_clIS2_EEDaSB_,($_ZN7cutlass13device_kernelIN5flash19enable_sm80_to_sm89INS1_16FlashAttnBwdSm80INS1_25CollectiveMainloopBwdSm80ILi2ELi2EN4cute5tupleIJNS5_1CILi128EEES8_NS7_ILi64EEEEEENS_6half_tEfNS_4arch4Sm80ELb0ELb0ELb1ELb1ELb0ELb0ELb0ELb0ELi2ELi4ELi4ELi4ELb0EEENS1_21CollectiveEpilogueBwdISA_SB_SD_Li256ELb1ELb0ELi2EEENS1_19SingleTileSchedulerILb1ELb0ELb0ELi128EEEEEEEEEvNT_6ParamsE$_ZZN4cute16flatten_to_tupleINS_5tupleIJNS_1CILi1024EEENS1_IJiiEEEEEEEEDaRKT_ENKUlRKT_E_clIS4_EEDaSB_ - $_ZN7cutlass13device_kernelIN5flash19enable_sm80_to_sm89INS1_16FlashAttnBwdSm80INS1_25CollectiveMainloopBwdSm80ILi2ELi2EN4cute5tupleIJNS5_1CILi128EEES8_NS7_ILi64EEEEEENS_6half_tEfNS_4arch4Sm80ELb0ELb0ELb1ELb1ELb0ELb0ELb0ELb0ELi2ELi4ELi4ELi4ELb0EEENS1_21CollectiveEpilogueBwdISA_SB_SD_Li256ELb1ELb0ELi2EEENS1_19SingleTileSchedulerILb1ELb0ELb0ELi128EEEEEEEEEvNT_6ParamsE$_ZZN4cute16flatten_to_tupleINS_5tupleIJNS1_IJiiEEENS_1CILi1024EEEEEEEEDaRKT_ENKUlRKT_E_clIS2_EEDaSB_)
$_ZN7cutlass13device_kernelIN5flash19enable_sm80_to_sm89INS1_16FlashAttnBwdSm80INS1_25CollectiveMainloopBwdSm80ILi2ELi2EN4cute5tupleIJNS5_1CILi128EEES8_NS7_ILi64EEEEEENS_6half_tEfNS_4arch4Sm80ELb0ELb0ELb1ELb1ELb0ELb0ELb0ELb0ELi2ELi4ELi4ELi4ELb0EEENS1_21CollectiveEpilogueBwdISA_SB_SD_Li256ELb1ELb0ELi2EEENS1_19SingleTileSchedulerILb1ELb0ELb0ELi128EEEEEEEEEvNT_6ParamsE$_ZZN4cute16flatten_to_tupleINS_5tupleIJNS1_IJiiEEENS_1CILi1024EEEEEEEEDaRKT_ENKUlRKT_E_clIS2_EEDaSB_:
[----:B------:R-:W-:-:S04]  /*a6f0*/  MOV R3, 0x0 ;  /* 0x0000000000037802 */ /* 0x000fc80000000f00 */
[----:B------:R-:W-:Y:S05]  /*a700*/  RET.REL.NODEC R2 `(_ZN7cutlass13device_kernelIN5flash19enable_sm80_to_sm89INS1_16FlashAttnBwdSm80INS1_25CollectiveMainloopBwdSm80ILi2ELi2EN4cute5tupleIJNS5_1CILi128EEES8_NS7_ILi64EEEEEENS_6half_tEfNS_4arch4Sm80ELb0ELb0ELb1ELb1ELb0ELb0ELb0ELb0ELi2ELi4ELi4ELi4ELb0EEENS1_21CollectiveEpilogueBwdISA_SB_SD_Li256ELb1ELb0ELi2EEENS1_19SingleTileSchedulerILb1ELb0ELb0ELi128EEEEEEEEEvNT_6ParamsE) ;  /* 0xffff58f002007950 */ /* 0x000fea0003c3ffff */
        .type           $_ZN7cutlass13device_kernelIN5flash19enable_sm80_to_sm89INS1_16FlashAttnBwdSm80INS1_25CollectiveMainloopBwdSm80ILi2ELi2EN4cute5tupleIJNS5_1CILi128EEES8_NS7_ILi64EEEEEENS_6half_tEfNS_4arch4Sm80ELb0ELb0ELb1ELb1ELb0ELb0ELb0ELb0ELi2ELi4ELi4ELi4ELb0EEENS1_21CollectiveEpilogueBwdISA_SB_SD_Li256ELb1ELb0ELi2EEENS1_19SingleTileSchedulerILb1ELb0ELb0ELi128EEEEEEEEEvNT_6ParamsE$_ZZN4cute16flatten_to_tupleINS_5tupleIJNS_1CILi1024EEENS1_IJiiEEEEEEEEDaRKT_ENKUlRKT_E_clIS4_EEDaSB_,@function
        .size           $_ZN7cutlass13device_kernelIN5flash19enable_sm80_to_sm89INS1_16FlashAttnBwdSm80INS1_25CollectiveMainloopBwdSm80ILi2ELi2EN4cute5tupleIJNS5_1CILi128EEES8_NS7_ILi64EEEEEENS_6half_tEfNS_4arch4Sm80ELb0ELb0ELb1ELb1ELb0ELb0ELb0ELb0ELi2ELi4ELi4ELi4ELb0EEENS1_21CollectiveEpilogueBwdISA_SB_SD_Li256ELb1ELb0ELi2EEENS1_19SingleTileSchedulerILb1ELb0ELb0ELi128EEEEEEEEEvNT_6ParamsE$_ZZN4cute16flatten_to_tupleINS_5tupleIJNS_1CILi1024EEENS1_IJiiEEEEEEEEDaRKT_ENKUlRKT_E_clIS4_EEDaSB_,($_ZN7cutlass13device_kernelIN5flash19enable_sm80_to_sm89INS1_16FlashAttnBwdSm80INS1_25CollectiveMainloopBwdSm80ILi2ELi2EN4cute5tupleIJNS5_1CILi128EEES8_NS7_ILi64EEEEEENS_6half_tEfNS_4arch4Sm80ELb0ELb0ELb1ELb1ELb0ELb0ELb0ELb0ELi2ELi4ELi4ELi4ELb0EEENS1_21CollectiveEpilogueBwdISA_SB_SD_Li256ELb1ELb0ELi2EEENS1_19SingleTileSchedulerILb1ELb0ELb0ELi128EEEEEEEEEvNT_6ParamsE$_ZZN4cute16flatten_to_tupleINS_5tupleIJNS_1CILi4096EEENS1_IJNS1_IJiiEEENS2_ILi8192EEEEEEEEEEEDaRKT_ENKUlRKT_E_clIS6_EEDaSD_ - $_ZN7cutlass13device_kernelIN5flash19enable_sm80_to_sm89INS1_16FlashAttnBwdSm80INS1_25CollectiveMainloopBwdSm80ILi2ELi2EN4cute5tupleIJNS5_1CILi128EEES8_NS7_ILi64EEEEEENS_6half_tEfNS_4arch4Sm80ELb0ELb0ELb1ELb1ELb0ELb0ELb0ELb0ELi2ELi4ELi4ELi4ELb0EEENS1_21CollectiveEpilogueBwdISA_SB_SD_Li256ELb1ELb0ELi2EEENS1_19SingleTileSchedulerILb1ELb0ELb0ELi128EEEEEEEEEvNT_6ParamsE$_ZZN4cute16flatten_to_tupleINS_5tupleIJNS_1CILi1024EEENS1_IJiiEEEEEEEEDaRKT_ENKUlRKT_E_clIS4_EEDaSB_)
$_ZN7cutlass13device_kernelIN5flash19enable_sm80_to_sm89INS1_16FlashAttnBwdSm80INS1_25CollectiveMainloopBwdSm80ILi2ELi2EN4cute5tupleIJNS5_1CILi128EEES8_NS7_ILi64EEEEEENS_6half_tEfNS_4arch4Sm80ELb0ELb0ELb1ELb1ELb0ELb0ELb0ELb0ELi2ELi4ELi4ELi4ELb0EEENS1_21CollectiveEpilogueBwdISA_SB_SD_Li256ELb1ELb0ELi2EEENS1_19SingleTileSchedulerILb1ELb0ELb0ELi128EEEEEEEEEvNT_6ParamsE$_ZZN4cute16flatten_to_tupleINS_5tupleIJNS_1CILi1024EEENS1_IJiiEEEEEEEEDaRKT_ENKUlRKT_E_clIS4_EEDaSB_:
[----:B------:R-:W-:-:S04]  /*a710*/  MOV R3, 0x0 ;  /* 0x0000000000037802 */ /* 0x000fc80000000f00 */
[----:B------:R-:W-:Y:S05]  /*a720*/  RET.REL.NODEC R2 `(_ZN7cutlass13device_kernelIN5flash19enable_sm80_to_sm89INS1_16FlashAttnBwdSm80INS1_25CollectiveMainloopBwdSm80ILi2ELi2EN4cute5tupleIJNS5_1CILi128EEES8_NS7_ILi64EEEEEENS_6half_tEfNS_4arch4Sm80ELb0ELb0ELb1ELb1ELb0ELb0ELb0ELb0ELi2ELi4ELi4ELi4ELb0EEENS1_21CollectiveEpilogueBwdISA_SB_SD_Li256ELb1ELb0ELi2EEENS1_19SingleTileSchedulerILb1ELb0ELb0ELi128EEEEEEEEEvNT_6ParamsE) ;  /* 0xffff58d002007950 */ /* 0x000fea0003c3ffff */
        .type           $_ZN7cutlass13device_kernelIN5flash19enable_sm80_to_sm89INS1_16FlashAttnBwdSm80INS1_25CollectiveMainloopBwdSm80ILi2ELi2EN4cute5tupleIJNS5_1CILi128EEES8_NS7_ILi64EEEEEENS_6half_tEfNS_4arch4Sm80ELb0ELb0ELb1ELb1ELb0ELb0ELb0ELb0ELi2ELi4ELi4ELi4ELb0EEENS1_21CollectiveEpilogueBwdISA_SB_SD_Li256ELb1ELb0ELi2EEENS1_19SingleTileSchedulerILb1ELb0ELb0ELi128EEEEEEEEEvNT_6ParamsE$_ZZN4cute16flatten_to_tupleINS_5tupleIJNS_1CILi4096EEENS1_IJNS1_IJiiEEENS2_ILi8192EEEEEEEEEEEDaRKT_ENKUlRKT_E_clIS6_EEDaSD_,@function
        .size           $_ZN7cutlass13device_kernelIN5flash19enable_sm80_to_sm89INS1_16FlashAttnBwdSm80INS1_25CollectiveMainloopBwdSm80ILi2ELi2EN4cute5tupleIJNS5_1CILi128EEES8_NS7_ILi64EEEEEENS_6half_tEfNS_4arch4Sm80ELb0ELb0ELb1ELb1ELb0ELb0ELb0ELb0ELi2ELi4ELi4ELi4ELb0EEENS1_21CollectiveEpilogueBwdISA_SB_SD_Li256ELb1ELb0ELi2EEENS1_19SingleTileSchedulerILb1ELb0ELb0ELi128EEEEEEEEEvNT_6ParamsE$_ZZN4cute16flatten_to_tupleINS_5tupleIJNS_1CILi4096EEENS1_IJNS1_IJiiEEENS2_ILi8192EEEEEEEEEEEDaRKT_ENKUlRKT_E_clIS6_EEDaSD_,($_ZN7cutlass13device_kernelIN5flash19enable_sm80_to_sm89INS1_16FlashAttnBwdSm80INS1_25CollectiveMainloopBwdSm80ILi2ELi2EN4cute5tupleIJNS5_1CILi128EEES8_NS7_ILi64EEEEEENS_6half_tEfNS_4arch4Sm80ELb0ELb0ELb1ELb1ELb0ELb0ELb0ELb0ELi2ELi4ELi4ELi4ELb0EEENS1_21CollectiveEpilogueBwdISA_SB_SD_Li256ELb1ELb0ELi2EEENS1_19SingleTileSchedulerILb1ELb0ELb0ELi128EEEEEEEEEvNT_6ParamsE$_ZZN4cute16flatten_to_tupleINS_5tupleIJNS_1CILi4096EEENS1_IJiiEEEEEEEEDaRKT_ENKUlRKT_E_clIS4_EEDaSB_ - $_ZN7cutlass13device_kernelIN5flash19enable_sm80_to_sm89INS1_16FlashAttnBwdSm80INS1_25CollectiveMainloopBwdSm80ILi2ELi2EN4cute5tupleIJNS5_1CILi128EEES8_NS7_ILi64EEEEEENS_6half_tEfNS_4arch4Sm80ELb0ELb0ELb1ELb1ELb0ELb0ELb0ELb0ELi2ELi4ELi4ELi4ELb0EEENS1_21CollectiveEpilogueBwdISA_SB_SD_Li256ELb1ELb0ELi2EEENS1_19SingleTileSchedulerILb1ELb0ELb0ELi128EEEEEEEEEvNT_6ParamsE$_ZZN4cute16flatten_to_tupleINS_5tupleIJNS_1CILi4096EEENS1_IJNS1_IJiiEEENS2_ILi8192EEEEEEEEEEEDaRKT_ENKUlRKT_E_clIS6_EEDaSD_)
$_ZN7cutlass13device_kernelIN5flash19enable_sm80_to_sm89INS1_16FlashAttnBwdSm80INS1_25CollectiveMainloopBwdSm80ILi2ELi2EN4cute5tupleIJNS5_1CILi128EEES8_NS7_ILi64EEEEEENS_6half_tEfNS_4arch4Sm80ELb0ELb0ELb1ELb1ELb0ELb0ELb0ELb0ELi2ELi4ELi4ELi4ELb0EEENS1_21CollectiveEpilogueBwdISA_SB_SD_Li256ELb1ELb0ELi2EEENS1_19SingleTileSchedulerILb1ELb0ELb0ELi128EEEEEEEEEvNT_6ParamsE$_ZZN4cute16flatten_to_tupleINS_5tupleIJNS_1CILi4096EEENS1_IJNS1_IJiiEEENS2_ILi8192EEEEEEEEEEEDaRKT_ENKUlRKT_E_clIS6_EEDaSD_:
[----:B------:R-:W-:-:S04]  /*a730*/  MOV R5, 0x0 ;  /* 0x0000000000057802 */ /* 0x000fc80000000f00 */
[----:B------:R-:W-:Y:S05]  /*a740*/  RET.REL.NODEC R4 `(_ZN7cutlass13device_kernelIN5flash19enable_sm80_to_sm89INS1_16FlashAttnBwdSm80INS1_25CollectiveMainloopBwdSm80ILi2ELi2EN4cute5tupleIJNS5_1CILi128EEES8_NS7_ILi64EEEEEENS_6half_tEfNS_4arch4Sm80ELb0ELb0ELb1ELb1ELb0ELb0ELb0ELb0ELi2ELi4ELi4ELi4ELb0EEENS1_21CollectiveEpilogueBwdISA_SB_SD_Li256ELb1ELb0ELi2EEENS1_19SingleTileSchedulerILb1ELb0ELb0ELi128EEEEEEEEEvNT_6ParamsE) ;  /* 0xffff58b004007950 */ /* 0x000fea0003c3ffff */
        .type           $_ZN7cutlass13device_kernelIN5flash19enable_sm80_to_sm89INS1_16FlashAttnBwdSm80INS1_25CollectiveMainloopBwdSm80ILi2ELi2EN4cute5tupleIJNS5_1CILi128EEES8_NS7_ILi64EEEEEENS_6half_tEfNS_4arch4Sm80ELb0ELb0ELb1ELb1ELb0ELb0ELb0ELb0ELi2ELi4ELi4ELi4ELb0EEENS1_21CollectiveEpilogueBwdISA_SB_SD_Li256ELb1ELb0ELi2EEENS1_19SingleTileSchedulerILb1ELb0ELb0ELi128EEEEEEEEEvNT_6ParamsE$_ZZN4cute16flatten_to_tupleINS_5tupleIJNS_1CILi4096EEENS1_IJiiEEEEEEEEDaRKT_ENKUlRKT_E_clIS4_EEDaSB_,@function
        .size           $_ZN7cutlass13device_kernelIN5flash19enable_sm80_to_sm89INS1_16FlashAttnBwdSm80INS1_25CollectiveMainloopBwdSm80ILi2ELi2EN4cute5tupleIJNS5_1CILi128EEES8_NS7_ILi64EEEEEENS_6half_tEfNS_4arch4Sm80ELb0ELb0ELb1ELb1ELb0ELb0ELb0ELb0ELi2ELi4ELi4ELi4ELb0EEENS1_21CollectiveEpilogueBwdISA_SB_SD_Li256ELb1ELb0ELi2EEENS1_19SingleTileSchedulerILb1ELb0ELb0ELi128EEEEEEEEEvNT_6ParamsE$_ZZN4cute16flatten_to_tupleINS_5tupleIJNS_1CILi4096EEENS1_IJiiEEEEEEEEDaRKT_ENKUlRKT_E_clIS4_EEDaSB_,($_ZN7cutlass13device_kernelIN5flash19enable_sm80_to_sm89INS1_16FlashAttnBwdSm80INS1_25CollectiveMainloopBwdSm80ILi2ELi2EN4cute5tupleIJNS5_1CILi128EEES8_NS7_ILi64EEEEEENS_6half_tEfNS_4arch4Sm80ELb0ELb0ELb1ELb1ELb0ELb0ELb0ELb0ELi2ELi4ELi4ELi4ELb0EEENS1_21CollectiveEpilogueBwdISA_SB_SD_Li256ELb1ELb0ELi2EEENS1_19SingleTileSchedulerILb1ELb0ELb0ELi128EEEEEEEEEvNT_6ParamsE$_ZZN4cute4diceINS_5tupleIJNS1_IJiNS1_IJiNS_1CILi0EEEEEEEEENS1_IJNS_10UnderscoreENS1_IJS6_S6_EEEEEEEEES9_EEDaRKT_RKT0_ENKUlRKT_RKT0_E_clIS5_S5_EEDaSI_SL_ - $_ZN7cutlass13device_kernelIN5flash19enable_sm80_to_sm89INS1_16FlashAttnBwdSm80INS1_25CollectiveMainloopBwdSm80ILi2ELi2EN4cute5tupleIJNS5_1CILi128EEES8_NS7_ILi64EEEEEENS_6half_tEfNS_4arch4Sm80ELb0ELb0ELb1ELb1ELb0ELb0ELb0ELb0ELi2ELi4ELi4ELi4ELb0EEENS1_21CollectiveEpilogueBwdISA_SB_SD_Li256ELb1ELb0ELi2EEENS1_19SingleTileSchedulerILb1ELb0ELb0ELi128EEEEEEEEEvNT_6ParamsE$_ZZN4cute16flatten_to_tupleINS_5tupleIJNS_1CILi4096EEENS1_IJiiEEEEEEEEDaRKT_ENKUlRKT_E_clIS4_EEDaSB_)
$_ZN7cutlass13device_kernelIN5flash19enable_sm80_to_sm89INS1_16FlashAttnBwdSm80INS1_25CollectiveMainloopBwdSm80ILi2ELi2EN4cute5tupleIJNS5_1CILi128EEES8_NS7_ILi64EEEEEENS_6half_tEfNS_4arch4Sm80ELb0ELb0ELb1ELb1ELb0ELb0ELb0ELb0ELi2ELi4ELi4ELi4ELb0EEENS1_21CollectiveEpilogueBwdISA_SB_SD_Li256ELb1ELb0ELi2EEENS1_19SingleTileSchedulerILb1ELb0ELb0ELi128EEEEEEEEEvNT_6ParamsE$_ZZN4cute16flatten_to_tupleINS_5tupleIJNS_1CILi4096EEENS1_IJiiEEEEEEEEDaRKT_ENKUlRKT_E_clIS4_EEDaSB_:
[----:B------:R-:W-:-:S04]  /*a750*/  MOV R3, 0x0 ;  /* 0x0000000000037802 */ /* 0x000fc80000000f00 */
[----:B------:R-:W-:Y:S05]  /*a760*/  RET.REL.NODEC R2 `(_ZN7cutlass13device_kernelIN5flash19enable_sm80_to_sm89INS1_16FlashAttnBwdSm80INS1_25CollectiveMainloopBwdSm80ILi2ELi2EN4cute5tupleIJNS5_1CILi128EEES8_NS7_ILi64EEEEEENS_6half_tEfNS_4arch4Sm80ELb0ELb0ELb1ELb1ELb0ELb0ELb0ELb0ELi2ELi4ELi4ELi4ELb0EEENS1_21CollectiveEpilogueBwdISA_SB_SD_Li256ELb1ELb0ELi2EEENS1_19SingleTileSchedulerILb1ELb0ELb0ELi128EEEEEEEEEvNT_6ParamsE) ;  /* 0xffff589002007950 */ /* 0x000fea0003c3ffff */
        .type           $_ZN7cutlass13device_kernelIN5flash19enable_sm80_to_sm89INS1_16FlashAttnBwdSm80INS1_25CollectiveMainloopBwdSm80ILi2ELi2EN4cute5tupleIJNS5_1CILi128EEES8_NS7_ILi64EEEEEENS_6half_tEfNS_4arch4Sm80ELb0ELb0ELb1ELb1ELb0ELb0ELb0ELb0ELi2ELi4ELi4ELi4ELb0EEENS1_21CollectiveEpilogueBwdISA_SB_SD_Li256ELb1ELb0ELi2EEENS1_19SingleTileSchedulerILb1ELb0ELb0ELi128EEEEEEEEEvNT_6ParamsE$_ZZN4cute4diceINS_5tupleIJNS1_IJiNS1_IJiNS_1CILi0EEEEEEEEENS1_IJNS_10UnderscoreENS1_IJS6_S6_EEEEEEEEES9_EEDaRKT_RKT0_ENKUlRKT_RKT0_E_clIS5_S5_EEDaSI_SL_,@function
        .size           $_ZN7cutlass13device_kernelIN5flash19enable_sm80_to_sm89INS1_16FlashAttnBwdSm80INS1_25CollectiveMainloopBwdSm80ILi2ELi2EN4cute5tupleIJNS5_1CILi128EEES8_NS7_ILi64EEEEEENS_6half_tEfNS_4arch4Sm80ELb0ELb0ELb1ELb1ELb0ELb0ELb0ELb0ELi2ELi4ELi4ELi4ELb0EEENS1_21CollectiveEpilogueBwdISA_SB_SD_Li256ELb1ELb0ELi2EEENS1_19SingleTileSchedulerILb1ELb0ELb0ELi128EEEEEEEEEvNT_6ParamsE$_ZZN4cute4diceINS_5tupleIJNS1_IJiNS1_IJiNS_1CILi0EEEEEEEEENS1_IJNS_10UnderscoreENS1_IJS6_S6_EEEEEEEEES9_EEDaRKT_RKT0_ENKUlRKT_RKT0_E_clIS5_S5_EEDaSI_SL_,($_ZN7cutlass13device_kernelIN5flash19enable_sm80_to_sm89INS1_16FlashAttnBwdSm80INS1_25CollectiveMainloopBwdSm80ILi2ELi2EN4cute5tupleIJNS5_1CILi128EEES8_NS7_ILi64EEEEEENS_6half_tEfNS_4arch4Sm80ELb0ELb0ELb1ELb1ELb0ELb0ELb0ELb0ELi2ELi4ELi4ELi4ELb0EEENS1_21CollectiveEpilogueBwdISA_SB_SD_Li256ELb1ELb0ELi2EEENS1_19SingleTileSchedulerILb1ELb0ELb0ELi128EEEEEEEEEvNT_6ParamsE$_ZZN4cute4takeILi1ELi2ENS_5tupleIJNS1_IJNS_1CILi1EEENS2_ILi0EEEEEEiEEEEEDaRKT1_ENKUlDpRKT_E_clIJiEEEDaSD_ - $_ZN7cutlass13device_kernelIN5flash19enable_sm80_to_sm89INS1_16FlashAttnBwdSm80INS1_25CollectiveMainloopBwdSm80ILi2ELi2EN4cute5tupleIJNS5_1CILi128EEES8_NS7_ILi64EEEEEENS_6half_tEfNS_4arch4Sm80ELb0ELb0ELb1ELb1ELb0ELb0ELb0ELb0ELi2ELi4ELi4ELi4ELb0EEENS1_21CollectiveEpilogueBwdISA_SB_SD_Li256ELb1ELb0ELi2EEENS1_19SingleTileSchedulerILb1ELb0ELb0ELi128EEEEEEEEEvNT_6ParamsE$_ZZN4cute4diceINS_5tupleIJNS1_IJiNS1_IJiNS_1CILi0EEEEEEEEENS1_IJNS_10UnderscoreENS1_IJS6_S6_EEEEEEEEES9_EEDaRKT_RKT0_ENKUlRKT_RKT0_E_clIS5_S5_EEDaSI_SL_)
$_ZN7cutlass13device_kernelIN5flash19enable_sm80_to_sm89INS1_16FlashAttnBwdSm80INS1_25CollectiveMainloopBwdSm80ILi2ELi2EN4cute5tupleIJNS5_1CILi128EEES8_NS7_ILi64EEEEEENS_6half_tEfNS_4arch4Sm80ELb0ELb0ELb1ELb1ELb0ELb0ELb0ELb0ELi2ELi4ELi4ELi4ELb0EEENS1_21CollectiveEpilogueBwdISA_SB_SD_Li256ELb1ELb0ELi2EEENS1_19SingleTileSchedulerILb1ELb0ELb0ELi128EEEEEEEEEvNT_6ParamsE$_ZZN4cute4diceINS_5tupleIJNS1_IJiNS1_IJiNS_1CILi0EEEEEEEEENS1_IJNS_10UnderscoreENS1_IJS6_S6_EEEEEEEEES9_EEDaRKT_RKT0_ENKUlRKT_RKT0_E_clIS5_S5_EEDaSI_SL_:
[----:B------:R-:W-:-:S05]  /*a770*/  IADD3 R7, R2, -c[0x0][0x20], RZ ;  /* 0x8000080002077a10 */ /* 0x000fca0007ffe0ff */
[----:B------:R1:W5:Y:S04]  /*a780*/  LDL R3, [R7+0x4] ;  /* 0x0000040007037983 */ /* 0x0003680000100800 */
[----:B------:R1:W5:Y:S01]  /*a790*/  LDL R2, [R7] ;  /* 0x0000000007027983 */ /* 0x0003620000100800 */
[----:B------:R-:W-:Y:S01]  /*a7a0*/  IMAD.MOV.U32 R34, RZ, RZ, R6 ;  /* 0x000000ffff227224 */ /* 0x000fe200078e0006 */
[----:B------:R-:W-:-:S04]  /*a7b0*/  MOV R35, 0x0 ;  /* 0x0000000000237802 */ /* 0x000fc80000000f00 */
[----:B------:R-:W-:Y:S05]  /*a7c0*/  RET.REL.NODEC R34 `(_ZN7cutlass13device_kernelIN5flash19enable_sm80_to_sm89INS1_16FlashAttnBwdSm80INS1_25CollectiveMainloopBwdSm80ILi2ELi2EN4cute5tupleIJNS5_1CILi128EEES8_NS7_ILi64EEEEEENS_6half_tEfNS_4arch4Sm80ELb0ELb0ELb1ELb1ELb0ELb0ELb0ELb0ELi2ELi4ELi4ELi4ELb0EEENS1_21CollectiveEpilogueBwdISA_SB_SD_Li256ELb1ELb0ELi2EEENS1_19SingleTileSchedulerILb1ELb0ELb0ELi128EEEEEEEEEvNT_6ParamsE) ;  /* 0xffff583022007950 */ /* 0x000fea0003c3ffff */
        .type           $_ZN7cutlass13device_kernelIN5flash19enable_sm80_to_sm89INS1_16FlashAttnBwdSm80INS1_25CollectiveMainloopBwdSm80ILi2ELi2EN4cute5tupleIJNS5_1CILi128EEES8_NS7_ILi64EEEEEENS_6half_tEfNS_4arch4Sm80ELb0ELb0ELb1ELb1ELb0ELb0ELb0ELb0ELi2ELi4ELi4ELi4ELb0EEENS1_21CollectiveEpilogueBwdISA_SB_SD_Li256ELb1ELb0ELi2EEENS1_19SingleTileSchedulerILb1ELb0ELb0ELi128EEEEEEEEEvNT_6ParamsE$_ZZN4cute4takeILi1ELi2ENS_5tupleIJNS1_IJNS_1CILi1EEENS2_ILi0EEEEEEiEEEEEDaRKT1_ENKUlDpRKT_E_clIJiEEEDaSD_,@function
        .size           $_ZN7cutlass13device_kernelIN5flash19enable_sm80_to_sm89INS1_16FlashAttnBwdSm80INS1_25CollectiveMainloopBwdSm80ILi2ELi2EN4cute5tupleIJNS5_1CILi128EEES8_NS7_ILi64EEEEEENS_6half_tEfNS_4arch4Sm80ELb0ELb0ELb1ELb1ELb0ELb0ELb0ELb0ELi2ELi4ELi4ELi4ELb0EEENS1_21CollectiveEpilogueBwdISA_SB_SD_Li256ELb1ELb0ELi2EEENS1_19SingleTileSchedulerILb1ELb0ELb0ELi128EEEEEEEEEvNT_6ParamsE$_ZZN4cute4takeILi1ELi2ENS_5tupleIJNS1_IJNS_1CILi1EEENS2_ILi0EEEEEEiEEEEEDaRKT1_ENKUlDpRKT_E_clIJiEEEDaSD_,($_ZN7cutlass13device_kernelIN5flash19enable_sm80_to_sm89INS1_16FlashAttnBwdSm80INS1_25CollectiveMainloopBwdSm80ILi2ELi2EN4cute5tupleIJNS5_1CILi128EEES8_NS7_ILi64EEEEEENS_6half_tEfNS_4arch4Sm80ELb0ELb0ELb1ELb1ELb0ELb0ELb0ELb0ELi2ELi4ELi4ELi4ELb0EEENS1_21CollectiveEpilogueBwdISA_SB_SD_Li256ELb1ELb0ELi2EEENS1_19SingleTileSchedulerILb1ELb0ELb0ELi128EEEEEEEEEvNT_6ParamsE$_ZZN4cute4takeILi1ELi3ENS_5tupleIJNS1_IJNS_1CILi1EEENS2_ILi512EEEiEEENS2_ILi4096EEENS1_IJNS1_IJiiEEENS2_ILi8192EEEEEEEEEEEDaRKT1_ENKUlDpRKT_E_clIJS6_S9_EEEDaSH_ - $_ZN7cutlass13device_kernelIN5flash19enable_sm80_to_sm89INS1_16FlashAttnBwdSm80INS1_25CollectiveMainloopBwdSm80ILi2ELi2EN4cute5tupleIJNS5_1CILi128EEES8_NS7_ILi64EEEEEENS_6half_tEfNS_4arch4Sm80ELb0ELb0ELb1ELb1ELb0ELb0ELb0ELb0ELi2ELi4ELi4ELi4ELb0EEENS1_21CollectiveEpilogueBwdISA_SB_SD_Li256ELb1ELb0ELi2EEENS1_19SingleTileSchedulerILb1ELb0ELb0ELi128EEEEEEEEEvNT_6ParamsE$_ZZN4cute4takeILi1ELi2ENS_5tupleIJNS1_IJNS_1CILi1EEENS2_ILi0EEEEEEiEEEEEDaRKT1_ENKUlDpRKT_E_clIJiEEEDaSD_)
$_ZN7cutlass13device_kernelIN5flash19enable_sm80_to_sm89INS1_16FlashAttnBwdSm80INS1_25CollectiveMainloopBwdSm80ILi2ELi2EN4cute5tupleIJNS5_1CILi128EEES8_NS7_ILi64EEEEEENS_6half_tEfNS_4arch4Sm80ELb0ELb0ELb1ELb1ELb0ELb0ELb0ELb0ELi2ELi4ELi4ELi4ELb0EEENS1_21CollectiveEpilogueBwdISA_SB_SD_Li256ELb1ELb0ELi2EEENS1_19SingleTileSchedulerILb1ELb0ELb0ELi128EEEEEEEEEvNT_6ParamsE$_ZZN4cute4takeILi1ELi2ENS_5tupleIJNS1_IJNS_1CILi1EEENS2_ILi0EEEEEEiEEEEEDaRKT1_ENKUlDpRKT_E_clIJiEEEDaSD_:
[----:B------:R-:W-:Y:S02]  /*a7d0*/  MOV R38, R36 ;  /* 0x0000002400267202 */ /* 0x000fe40000000f00 */
[----:B------:R-:W-:-:S04]  /*a7e0*/  MOV R39, 0x0 ;  /* 0x0000000000277802 */ /* 0x000fc80000000f00 */
[----:B------:R-:W-:Y:S05]  /*a7f0*/  RET.REL.NODEC R38 `(_ZN7cutlass13device_kernelIN5flash19enable_sm80_to_sm89INS1_16FlashAttnBwdSm80INS1_25CollectiveMainloopBwdSm80ILi2ELi2EN4cute5tupleIJNS5_1CILi128EEES8_NS7_ILi64EEEEEENS_6half_tEfNS_4arch4Sm80ELb0ELb0ELb1ELb1ELb0ELb0ELb0ELb0ELi2ELi4ELi4ELi4ELb0EEENS1_21CollectiveEpilogueBwdISA_SB_SD_Li256ELb1ELb0ELi2EEENS1_19SingleTileSchedulerILb1ELb0ELb0ELi128EEEEEEEEEvNT_6ParamsE) ;  /* 0xffff580026007950 */ /* 0x000fea0003c3ffff */
        .type           $_ZN7cutlass13device_kernelIN5flash19enable_sm80_to_sm89INS1_16FlashAttnBwdSm80INS1_25CollectiveMainloopBwdSm80ILi2ELi2EN4cute5tupleIJNS5_1CILi128EEES8_NS7_ILi64EEEEEENS_6half_tEfNS_4arch4Sm80ELb0ELb0ELb1ELb1ELb0ELb0ELb0ELb0ELi2ELi4ELi4ELi4ELb0EEENS1_21CollectiveEpilogueBwdISA_SB_SD_Li256ELb1ELb0ELi2EEENS1_19SingleTileSchedulerILb1ELb0ELb0ELi128EEEEEEEEEvNT_6ParamsE$_ZZN4cute4takeILi1ELi3ENS_5tupleIJNS1_IJNS_1CILi1EEENS2_ILi512EEEiEEENS2_ILi4096EEENS1_IJNS1_IJiiEEENS2_ILi8192EEEEEEEEEEEDaRKT1_ENKUlDpRKT_E_clIJS6_S9_EEEDaSH_,@function
        .size           $_ZN7cutlass13device_kernelIN5flash19enable_sm80_to_sm89INS1_16FlashAttnBwdSm80INS1_25CollectiveMainloopBwdSm80ILi2ELi2EN4cute5tupleIJNS5_1CILi128EEES8_NS7_ILi64EEEEEENS_6half_tEfNS_4arch4Sm80ELb0ELb0ELb1ELb1ELb0ELb0ELb0ELb0ELi2ELi4ELi4ELi4ELb0EEENS1_21CollectiveEpilogueBwdISA_SB_SD_Li256ELb1ELb0ELi2EEENS1_19SingleTileSchedulerILb1ELb0ELb0ELi128EEEEEEEEEvNT_6ParamsE$_ZZN4cute4takeILi1ELi3ENS_5tupleIJNS1_IJNS_1CILi1EEENS2_ILi512EEEiEEENS2_ILi4096EEENS1_IJNS1_IJiiEEENS2_ILi8192EEEEEEEEEEEDaRKT1_ENKUlDpRKT_E_clIJS6_S9_EEEDaSH_,($_ZN7cutlass13device_kernelIN5flash19enable_sm80_to_sm89INS1_16FlashAttnBwdSm80INS1_25CollectiveMainloopBwdSm80ILi2ELi2EN4cute5tupleIJNS5_1CILi128EEES8_NS7_ILi64EEEEEENS_6half_tEfNS_4arch4Sm80ELb0ELb0ELb1ELb1ELb0ELb0ELb0ELb0ELi2ELi4ELi4ELi4ELb0EEENS1_21CollectiveEpilogueBwdISA_SB_SD_Li256ELb1ELb0ELi2EEENS1_19SingleTileSchedulerILb1ELb0ELb0ELi128EEEEEEEEEvNT_6ParamsE$_ZZN4cute4takeILi1ELi3ENS_5tupleIJNS1_IJNS_1CILi1EEENS2_ILi512EEEiEEENS2_ILi4096EEENS1_IJiiEEEEEEEEDaRKT1_ENKUlDpRKT_E_clIJS6_S7_EEEDaSF_ - $_ZN7cutlass13device_kernelIN5flash19enable_sm80_to_sm89INS1_16FlashAttnBwdSm80INS1_25CollectiveMainloopBwdSm80ILi2ELi2EN4cute5tupleIJNS5_1CILi128EEES8_NS7_ILi64EEEEEENS_6half_tEfNS_4arch4Sm80ELb0ELb0ELb1ELb1ELb0ELb0ELb0ELb0ELi2ELi4ELi4ELi4ELb0EEENS1_21CollectiveEpilogueBwdISA_SB_SD_Li256ELb1ELb0ELi2EEENS1_19SingleTileSchedulerILb1ELb0ELb0ELi128EEEEEEEEEvNT_6ParamsE$_ZZN4cute4takeILi1ELi3ENS_5tupleIJNS1_IJNS_1CILi1EEENS2_ILi512EEEiEEENS2_ILi4096EEENS1_IJNS1_IJiiEEENS2_ILi8192EEEEEEEEEEEDaRKT1_ENKUlDpRKT_E_clIJS6_S9_EEEDaSH_)
$_ZN7cutlass13device_kernelIN5flash19enable_sm80_to_sm89INS1_16FlashAttnBwdSm80INS1_25CollectiveMainloopBwdSm80ILi2ELi2EN4cute5tupleIJNS5_1CILi128EEES8_NS7_ILi64EEEEEENS_6half_tEfNS_4arch4Sm80ELb0ELb0ELb1ELb1ELb0ELb0ELb0ELb0ELi2ELi4ELi4ELi4ELb0EEENS1_21CollectiveEpilogueBwdISA_SB_SD_Li256ELb1ELb0ELi2EEENS1_19SingleTileSchedulerILb1ELb0ELb0ELi128EEEEEEEEEvNT_6ParamsE$_ZZN4cute4takeILi1ELi3ENS_5tupleIJNS1_IJNS_1CILi1EEENS2_ILi512EEEiEEENS2_ILi4096EEENS1_IJNS1_IJiiEEENS2_ILi8192EEEEEEEEEEEDaRKT1_ENKUlDpRKT_E_clIJS6_S9_EEEDaSH_:
[----:B------:R-:W-:-:S04]  /*a800*/  MOV R5, 0x0 ;  /* 0x0000000000057802 */ /* 0x000fc80000000f00 */
[----:B------:R-:W-:Y:S05]  /*a810*/  RET.REL.NODEC R4 `(_ZN7cutlass13device_kernelIN5flash19enable_sm80_to_sm89INS1_16FlashAttnBwdSm80INS1_25CollectiveMainloopBwdSm80ILi2ELi2EN4cute5tupleIJNS5_1CILi128EEES8_NS7_ILi64EEEEEENS_6half_tEfNS_4arch4Sm80ELb0ELb0ELb1ELb1ELb0ELb0ELb0ELb0ELi2ELi4ELi4ELi4ELb0EEENS1_21CollectiveEpilogueBwdISA_SB_SD_Li256ELb1ELb0ELi2EEENS1_19SingleTileSchedulerILb1ELb0ELb0ELi128EEEEEEEEEvNT_6ParamsE) ;  /* 0xffff57e004007950 */ /* 0x000fea0003c3ffff */
        .type           $_ZN7cutlass13device_kernelIN5flash19enable_sm80_to_sm89INS1_16FlashAttnBwdSm80INS1_25CollectiveMainloopBwdSm80ILi2ELi2EN4cute5tupleIJNS5_1CILi128EEES8_NS7_ILi64EEEEEENS_6half_tEfNS_4arch4Sm80ELb0ELb0ELb1ELb1ELb0ELb0ELb0ELb0ELi2ELi4ELi4ELi4ELb0EEENS1_21CollectiveEpilogueBwdISA_SB_SD_Li256ELb1ELb0ELi2EEENS1_19SingleTileSchedulerILb1ELb0ELb0ELi128EEEEEEEEEvNT_6ParamsE$_ZZN4cute4takeILi1ELi3ENS_5tupleIJNS1_IJNS_1CILi1EEENS2_ILi512EEEiEEENS2_ILi4096EEENS1_IJiiEEEEEEEEDaRKT1_ENKUlDpRKT_E_clIJS6_S7_EEEDaSF_,@function
        .size           $_ZN7cutlass13device_kernelIN5flash19enable_sm80_to_sm89INS1_16FlashAttnBwdSm80INS1_25CollectiveMainloopBwdSm80ILi2ELi2EN4cute5tupleIJNS5_1CILi128EEES8_NS7_ILi64EEEEEENS_6half_tEfNS_4arch4Sm80ELb0ELb0ELb1ELb1ELb0ELb0ELb0ELb0ELi2ELi4ELi4ELi4ELb0EEENS1_21CollectiveEpilogueBwdISA_SB_SD_Li256ELb1ELb0ELi2EEENS1_19SingleTileSchedulerILb1ELb0ELb0ELi128EEEEEEEEEvNT_6ParamsE$_ZZN4cute4takeILi1ELi3ENS_5tupleIJNS1_IJNS_1CILi1EEENS2_ILi512EEEiEEENS2_ILi4096EEENS1_IJiiEEEEEEEEDaRKT1_ENKUlDpRKT_E_clIJS6_S7_EEEDaSF_,($_ZN7cutlass13device_kernelIN5flash19enable_sm80_to_sm89INS1_16FlashAttnBwdSm80INS1_25CollectiveMainloopBwdSm80ILi2ELi2EN4cute5tupleIJNS5_1CILi128EEES8_NS7_ILi64EEEEEENS_6half_tEfNS_4arch4Sm80ELb0ELb0ELb1ELb1ELb0ELb0ELb0ELb0ELi2ELi4ELi4ELi4ELb0EEENS1_21CollectiveEpilogueBwdISA_SB_SD_Li256ELb1ELb0ELi2EEENS1_19SingleTileSchedulerILb1ELb0ELb0ELi128EEEEEEEEEvNT_6ParamsE$_ZZN4cute4takeILi1ELi3ENS_5tupleIJNS1_IJNS_1CILi1EEEiEEENS2_ILi1024EEENS1_IJiiEEEEEEEEDaRKT1_ENKUlDpRKT_E_clIJS5_S6_EEEDaSE_ - $_ZN7cutlass13device_kernelIN5flash19enable_sm80_to_sm89INS1_16FlashAttnBwdSm80INS1_25CollectiveMainloopBwdSm80ILi2ELi2EN4cute5tupleIJNS5_1CILi128EEES8_NS7_ILi64EEEEEENS_6half_tEfNS_4arch4Sm80ELb0ELb0ELb1ELb1ELb0ELb0ELb0ELb0ELi2ELi4ELi4ELi4ELb0EEENS1_21CollectiveEpilogueBwdISA_SB_SD_Li256ELb1ELb0ELi2EEENS1_19SingleTileSchedulerILb1ELb0ELb0ELi128EEEEEEEEEvNT_6ParamsE$_ZZN4cute4takeILi1ELi3ENS_5tupleIJNS1_IJNS_1CILi1EEENS2_ILi512EEEiEEENS2_ILi4096EEENS1_IJiiEEEEEEEEDaRKT1_ENKUlDpRKT_E_clIJS6_S7_EEEDaSF_)
$_ZN7cutlass13device_kernelIN5flash19enable_sm80_to_sm89INS1_16FlashAttnBwdSm80INS1_25CollectiveMainloopBwdSm80ILi2ELi2EN4cute5tupleIJNS5_1CILi128EEES8_NS7_ILi64EEEEEENS_6half_tEfNS_4arch4Sm80ELb0ELb0ELb1ELb1ELb0ELb0ELb0ELb0ELi2ELi4ELi4ELi4ELb0EEENS1_21CollectiveEpilogueBwdISA_SB_SD_Li256ELb1ELb0ELi2EEENS1_19SingleTileSchedulerILb1ELb0ELb0ELi128EEEEEEEEEvNT_6ParamsE$_ZZN4cute4takeILi1ELi3ENS_5tupleIJNS1_IJNS_1CILi1EEENS2_ILi512EEEiEEENS2_ILi4096EEENS1_IJiiEEEEEEEEDaRKT1_ENKUlDpRKT_E_clIJS6_S7_EEEDaSF_:
[----:B------:R-:W-:-:S04]  /*a820*/  MOV R3, 0x0 ;  /* 0x0000000000037802 */ /* 0x000fc80000000f00 */
[----:B------:R-:W-:Y:S05]  /*a830*/  RET.REL.NODEC R2 `(_ZN7cutlass13device_kernelIN5flash19enable_sm80_to_sm89INS1_16FlashAttnBwdSm80INS1_25CollectiveMainloopBwdSm80ILi2ELi2EN4cute5tupleIJNS5_1CILi128EEES8_NS7_ILi64EEEEEENS_6half_tEfNS_4arch4Sm80ELb0ELb0ELb1ELb1ELb0ELb0ELb0ELb0ELi2ELi4ELi4ELi4ELb0EEENS1_21CollectiveEpilogueBwdISA_SB_SD_Li256ELb1ELb0ELi2EEENS1_19SingleTileSchedulerILb1ELb0ELb0ELi128EEEEEEEEEvNT_6ParamsE) ;  /* 0xffff57c002007950 */ /* 0x000fea0003c3ffff */
        .type           $_ZN7cutlass13device_kernelIN5flash19enable_sm80_to_sm89INS1_16FlashAttnBwdSm80INS1_25CollectiveMainloopBwdSm80ILi2ELi2EN4cute5tupleIJNS5_1CILi128EEES8_NS7_ILi64EEEEEENS_6half_tEfNS_4arch4Sm80ELb0ELb0ELb1ELb1ELb0ELb0ELb0ELb0ELi2ELi4ELi4ELi4ELb0EEENS1_21CollectiveEpilogueBwdISA_SB_SD_Li256ELb1ELb0ELi2EEENS1_19SingleTileSchedulerILb1ELb0ELb0ELi128EEEEEEEEEvNT_6ParamsE$_ZZN4cute4takeILi1ELi3ENS_5tupleIJNS1_IJNS_1CILi1EEEiEEENS2_ILi1024EEENS1_IJiiEEEEEEEEDaRKT1_ENKUlDpRKT_E_clIJS5_S6_EEEDaSE_,@function
        .size           $_ZN7cutlass13device_kernelIN5flash19enable_sm80_to_sm89INS1_16FlashAttnBwdSm80INS1_25CollectiveMainloopBwdSm80ILi2ELi2EN4cute5tupleIJNS5_1CILi128EEES8_NS7_ILi64EEEEEENS_6half_tEfNS_4arch4Sm80ELb0ELb0ELb1ELb1ELb0ELb0ELb0ELb0ELi2ELi4ELi4ELi4ELb0EEENS1_21CollectiveEpilogueBwdISA_SB_SD_Li256ELb1ELb0ELi2EEENS1_19SingleTileSchedulerILb1ELb0ELb0ELi128EEEEEEEEEvNT_6ParamsE$_ZZN4cute4takeILi1ELi3ENS_5tupleIJNS1_IJNS_1CILi1EEEiEEENS2_ILi1024EEENS1_IJiiEEEEEEEEDaRKT1_ENKUlDpRKT_E_clIJS5_S6_EEEDaSE_,($_ZN7cutlass13device_kernelIN5flash19enable_sm80_to_sm89INS1_16FlashAttnBwdSm80INS1_25CollectiveMainloopBwdSm80ILi2ELi2EN4cute5tupleIJNS5_1CILi128EEES8_NS7_ILi64EEEEEENS_6half_tEfNS_4arch4Sm80ELb0ELb0ELb1ELb1ELb0ELb0ELb0ELb0ELi2ELi4ELi4ELi4ELb0EEENS1_21CollectiveEpilogueBwdISA_SB_SD_Li256ELb1ELb0ELi2EEENS1_19SingleTileSchedulerILb1ELb0ELb0ELi128EEEEEEEEEvNT_6ParamsE$_ZZN4cute4takeILi1ELi3ENS_5tupleIJNS1_IJiNS_1CILi512EEEEEENS1_IJiiEEENS2_ILi1024EEEEEEEEDaRKT1_ENKUlDpRKT_E_clIJS5_S6_EEEDaSE_ - $_ZN7cutlass13device_kernelIN5flash19enable_sm80_to_sm89INS1_16FlashAttnBwdSm80INS1_25CollectiveMainloopBwdSm80ILi2ELi2EN4cute5tupleIJNS5_1CILi128EEES8_NS7_ILi64EEEEEENS_6half_tEfNS_4arch4Sm80ELb0ELb0ELb1ELb1ELb0ELb0ELb0ELb0ELi2ELi4ELi4ELi4ELb0EEENS1_21CollectiveEpilogueBwdISA_SB_SD_Li256ELb1ELb0ELi2EEENS1_19SingleTileSchedulerILb1ELb0ELb0ELi128EEEEEEEEEvNT_6ParamsE$_ZZN4cute4takeILi1ELi3ENS_5tupleIJNS1_IJNS_1CILi1EEEiEEENS2_ILi1024EEENS1_IJiiEEEEEEEEDaRKT1_ENKUlDpRKT_E_clIJS5_S6_EEEDaSE_)
$_ZN7cutlass13device_kernelIN5flash19enable_sm80_to_sm89INS1_16FlashAttnBwdSm80INS1_25CollectiveMainloopBwdSm80ILi2ELi2EN4cute5tupleIJNS5_1CILi128EEES8_NS7_ILi64EEEEEENS_6half_tEfNS_4arch4Sm80ELb0ELb0ELb1ELb1ELb0ELb0ELb0ELb0ELi2ELi4ELi4ELi4ELb0EEENS1_21CollectiveEpilogueBwdISA_SB_SD_Li256ELb1ELb0ELi2EEENS1_19SingleTileSchedulerILb1ELb0ELb0ELi128EEEEEEEEEvNT_6ParamsE$_ZZN4cute4takeILi1ELi3ENS_5tupleIJNS1_IJNS_1CILi1EEEiEEENS2_ILi1024EEENS1_IJiiEEEEEEEEDaRKT1_ENKUlDpRKT_E_clIJS5_S6_EEEDaSE_:
[----:B------:R-:W-:-:S04]  /*a840*/  MOV R3, 0x0 ;  /* 0x0000000000037802 */ /* 0x000fc80000000f00 */
[----:B------:R-:W-:Y:S05]  /*a850*/  RET.REL.NODEC R2 `(_ZN7cutlass13device_kernelIN5flash19enable_sm80_to_sm89INS1_16FlashAttnBwdSm80INS1_25CollectiveMainloopBwdSm80ILi2ELi2EN4cute5tupleIJNS5_1CILi128EEES8_NS7_ILi64EEEEEENS_6half_tEfNS_4arch4Sm80ELb0ELb0ELb1ELb1ELb0ELb0ELb0ELb0ELi2ELi4ELi4ELi4ELb0EEENS1_21CollectiveEpilogueBwdISA_SB_SD_Li256ELb1ELb0ELi2EEENS1_19SingleTileSchedulerILb1ELb0ELb0ELi128EEEEEEEEEvNT_6ParamsE) ;  /* 0xffff57a002007950 */ /* 0x000fea0003c3ffff */
        .type           $_ZN7cutlass13device_kernelIN5flash19enable_sm80_to_sm89INS1_16FlashAttnBwdSm80INS1_25CollectiveMainloopBwdSm80ILi2ELi2EN4cute5tupleIJNS5_1CILi128EEES8_NS7_ILi64EEEEEENS_6half_tEfNS_4arch4Sm80ELb0ELb0ELb1ELb1ELb0ELb0ELb0ELb0ELi2ELi4ELi4ELi4ELb0EEENS1_21CollectiveEpilogueBwdISA_SB_SD_Li256ELb1ELb0ELi2EEENS1_19SingleTileSchedulerILb1ELb0ELb0ELi128EEEEEEEEEvNT_6ParamsE$_ZZN4cute4takeILi1ELi3ENS_5tupleIJNS1_IJiNS_1CILi512EEEEEENS1_IJiiEEENS2_ILi1024EEEEEEEEDaRKT1_ENKUlDpRKT_E_clIJS5_S6_EEEDaSE_,@function
        .size           $_ZN7cutlass13device_kernelIN5flash19enable_sm80_to_sm89INS1_16FlashAttnBwdSm80INS1_25CollectiveMainloopBwdSm80ILi2ELi2EN4cute5tupleIJNS5_1CILi128EEES8_NS7_ILi64EEEEEENS_6half_tEfNS_4arch4Sm80ELb0ELb0ELb1ELb1ELb0ELb0ELb0ELb0ELi2ELi4ELi4ELi4ELb0EEENS1_21CollectiveEpilogueBwdISA_SB_SD_Li256ELb1ELb0ELi2EEENS1_19SingleTileSchedulerILb1ELb0ELb0ELi128EEEEEEEEEvNT_6ParamsE$_ZZN4cute4takeILi1ELi3ENS_5tupleIJNS1_IJiNS_1CILi512EEEEEENS1_IJiiEEENS2_ILi1024EEEEEEEEDaRKT1_ENKUlDpRKT_E_clIJS5_S6_EEEDaSE_,($_ZN7cutlass13device_kernelIN5flash19enable_sm80_to_sm89INS1_16FlashAttnBwdSm80INS1_25CollectiveMainloopBwdSm80ILi2ELi2EN4cute5tupleIJNS5_1CILi128EEES8_NS7_ILi64EEEEEENS_6half_tEfNS_4arch4Sm80ELb0ELb0ELb1ELb1ELb0ELb0ELb0ELb0ELi2ELi4ELi4ELi4ELb0EEENS1_21CollectiveEpilogueBwdISA_SB_SD_Li256ELb1ELb0ELi2EEENS1_19SingleTileSchedulerILb1ELb0ELb0ELi128EEEEEEEEEvNT_6ParamsE$_ZZN4cute5sliceINS_5tupleIJNS1_IJNS_10UnderscoreENS_1CILi0EEEEEENS1_IJS4_S2_EEEEEENS1_IJNS1_IJNS1_IJNS3_ILi1EEES4_EEES4_EEENS1_IJNS1_IJS4_S4_EEEiEEEEEEEEDaRKT_RKT0_ENKUlRKT_RKT0_E_clIS6_SC_EEDaSM_SP_ - $_ZN7cutlass13device_kernelIN5flash19enable_sm80_to_sm89INS1_16FlashAttnBwdSm80INS1_25CollectiveMainloopBwdSm80ILi2ELi2EN4cute5tupleIJNS5_1CILi128EEES8_NS7_ILi64EEEEEENS_6half_tEfNS_4arch4Sm80ELb0ELb0ELb1ELb1ELb0ELb0ELb0ELb0ELi2ELi4ELi4ELi4ELb0EEENS1_21CollectiveEpilogueBwdISA_SB_SD_Li256ELb1ELb0ELi2EEENS1_19SingleTileSchedulerILb1ELb0ELb0ELi128EEEEEEEEEvNT_6ParamsE$_ZZN4cute4takeILi1ELi3ENS_5tupleIJNS1_IJiNS_1CILi512EEEEEENS1_IJiiEEENS2_ILi1024EEEEEEEEDaRKT1_ENKUlDpRKT_E_clIJS5_S6_EEEDaSE_)
$_ZN7cutlass13device_kernelIN5flash19enable_sm80_to_sm89INS1_16FlashAttnBwdSm80INS1_25CollectiveMainloopBwdSm80ILi2ELi2EN4cute5tupleIJNS5_1CILi128EEES8_NS7_ILi64EEEEEENS_6half_tEfNS_4arch4Sm80ELb0ELb0ELb1ELb1ELb0ELb0ELb0ELb0ELi2ELi4ELi4ELi4ELb0EEENS1_21CollectiveEpilogueBwdISA_SB_SD_Li256ELb1ELb0ELi2EEENS1_19SingleTileSchedulerILb1ELb0ELb0ELi128EEEEEEEEEvNT_6ParamsE$_ZZN4cute4takeILi1ELi3ENS_5tupleIJNS1_IJiNS_1CILi512EEEEEENS1_IJiiEEENS2_ILi1024EEEEEEEEDaRKT1_ENKUlDpRKT_E_clIJS5_S6_EEEDaSE_:
[----:B------:R-:W-:-:S04]  /*a860*/  MOV R3, 0x0 ;  /* 0x0000000000037802 */ /* 0x000fc80000000f00 */
[----:B------:R-:W-:Y:S05]  /*a870*/  RET.REL.NODEC R2 `(_ZN7cutlass13device_kernelIN5flash19enable_sm80_to_sm89INS1_16FlashAttnBwdSm80INS1_25CollectiveMainloopBwdSm80ILi2ELi2EN4cute5tupleIJNS5_1CILi128EEES8_NS7_ILi64EEEEEENS_6half_tEfNS_4arch4Sm80ELb0ELb0ELb1ELb1ELb0ELb0ELb0ELb0ELi2ELi4ELi4ELi4ELb0EEENS1_21CollectiveEpilogueBwdISA_SB_SD_Li256ELb1ELb0ELi2EEENS1_19SingleTileSchedulerILb1ELb0ELb0ELi128EEEEEEEEEvNT_6ParamsE) ;  /* 0xffff578002007950 */ /* 0x000fea0003c3ffff */
        .type           $_ZN7cutlass13device_kernelIN5flash19enable_sm80_to_sm89INS1_16FlashAttnBwdSm80INS1_25CollectiveMainloopBwdSm80ILi2ELi2EN4cute5tupleIJNS5_1CILi128EEES8_NS7_ILi64EEEEEENS_6half_tEfNS_4arch4Sm80ELb0ELb0ELb1ELb1ELb0ELb0ELb0ELb0ELi2ELi4ELi4ELi4ELb0EEENS1_21CollectiveEpilogueBwdISA_SB_SD_Li256ELb1ELb0ELi2EEENS1_19SingleTileSchedulerILb1ELb0ELb0ELi128EEEEEEEEEvNT_6ParamsE$_ZZN4cute5sliceINS_5tupleIJNS1_IJNS_10UnderscoreENS_1CILi0EEEEEENS1_IJS4_S2_EEEEEENS1_IJNS1_IJNS1_IJNS3_ILi1EEES4_EEES4_EEENS1_IJNS1_IJS4_S4_EEEiEEEEEEEEDaRKT_RKT0_ENKUlRKT_RKT0_E_clIS6_SC_EEDaSM_SP_,@function
        .size           $_ZN7cutlass13device_kernelIN5flash19enable_sm80_to_sm89INS1_16FlashAttnBwdSm80INS1_25CollectiveMainloopBwdSm80ILi2ELi2EN4cute5tupleIJNS5_1CILi128EEES8_NS7_ILi64EEEEEENS_6half_tEfNS_4arch4Sm80ELb0ELb0ELb1ELb1ELb0ELb0ELb0ELb0ELi2ELi4ELi4ELi4ELb0EEENS1_21CollectiveEpilogueBwdISA_SB_SD_Li256ELb1ELb0ELi2EEENS1_19SingleTileSchedulerILb1ELb0ELb0ELi128EEEEEEEEEvNT_6ParamsE$_ZZN4cute5sliceINS_5tupleIJNS1_IJNS_10UnderscoreENS_1CILi0EEEEEENS1_IJS4_S2_EEEEEENS1_IJNS1_IJNS1_IJNS3_ILi1EEES4_EEES4_EEENS1_IJNS1_IJS4_S4_EEEiEEEEEEEEDaRKT_RKT0_ENKUlRKT_RKT0_E_clIS6_SC_EEDaSM_SP_,($_ZN7cutlass13device_kernelIN5flash19enable_sm80_to_sm89INS1_16FlashAttnBwdSm80INS1_25CollectiveMainloopBwdSm80ILi2ELi2EN4cute5tupleIJNS5_1CILi128EEES8_NS7_ILi64EEEEEENS_6half_tEfNS_4arch4Sm80ELb0ELb0ELb1ELb1ELb0ELb0ELb0ELb0ELi2ELi4ELi4ELi4ELb0EEENS1_21CollectiveEpilogueBwdISA_SB_SD_Li256ELb1ELb0ELi2EEENS1_19SingleTileSchedulerILb1ELb0ELb0ELi128EEEEEEEEEvNT_6ParamsE$_ZZN4cute5sliceINS_5tupleIJNS_10UnderscoreES2_NS_1CILi0EEEEEENS1_IJNS1_IJNS3_ILi1EEES4_EEEiNS3_ILi1024EEEEEEEEDaRKT_RKT0_ENKUlRKT_RKT0_E_clIS2_iEEDaSI_SL_ - $_ZN7cutlass13device_kernelIN5flash19enable_sm80_to_sm89INS1_16FlashAttnBwdSm80INS1_25CollectiveMainloopBwdSm80ILi2ELi2EN4cute5tupleIJNS5_1CILi128EEES8_NS7_ILi64EEEEEENS_6half_tEfNS_4arch4Sm80ELb0ELb0ELb1ELb1ELb0ELb0ELb0ELb0ELi2ELi4ELi4ELi4ELb0EEENS1_21CollectiveEpilogueBwdISA_SB_SD_Li256ELb1ELb0ELi2EEENS1_19SingleTileSchedulerILb1ELb0ELb0ELi128EEEEEEEEEvNT_6ParamsE$_ZZN4cute5sliceINS_5tupleIJNS1_IJNS_10UnderscoreENS_1CILi0EEEEEENS1_IJS4_S2_EEEEEENS1_IJNS1_IJNS1_IJNS3_ILi1EEES4_EEES4_EEENS1_IJNS1_IJS4_S4_EEEiEEEEEEEEDaRKT_RKT0_ENKUlRKT_RKT0_E_clIS6_SC_EEDaSM_SP_)
$_ZN7cutlass13device_kernelIN5flash19enable_sm80_to_sm89INS1_16FlashAttnBwdSm80INS1_25CollectiveMainloopBwdSm80ILi2ELi2EN4cute5tupleIJNS5_1CILi128EEES8_NS7_ILi64EEEEEENS_6half_tEfNS_4arch4Sm80ELb0ELb0ELb1ELb1ELb0ELb0ELb0ELb0ELi2ELi4ELi4ELi4ELb0EEENS1_21CollectiveEpilogueBwdISA_SB_SD_Li256ELb1ELb0ELi2EEENS1_19SingleTileSchedulerILb1ELb0ELb0ELi128EEEEEEEEEvNT_6ParamsE$_ZZN4cute5sliceINS_5tupleIJNS1_IJNS_10UnderscoreENS_1CILi0EEEEEENS1_IJS4_S2_EEEEEENS1_IJNS1_IJNS1_IJNS3_ILi1EEES4_EEES4_EEENS1_IJNS1_IJS4_S4_EEEiEEEEEEEEDaRKT_RKT0_ENKUlRKT_RKT0_E_clIS6_SC_EEDaSM_SP_:
[----:B------:R-:W-:Y:S02]  /*a880*/  MOV R12, R2 ;  /* 0x00000002000c7202 */ /* 0x000fe40000000f00 */
[----:B------:R-:W-:-:S04]  /*a890*/  MOV R13, 0x0 ;  /* 0x00000000000d7802 */ /* 0x000fc80000000f00 */
[----:B------:R-:W-:Y:S05]  /*a8a0*/  RET.REL.NODEC R12 `(_ZN7cutlass13device_kernelIN5flash19enable_sm80_to_sm89INS1_16FlashAttnBwdSm80INS1_25CollectiveMainloopBwdSm80ILi2ELi2EN4cute5tupleIJNS5_1CILi128EEES8_NS7_ILi64EEEEEENS_6half_tEfNS_4arch4Sm80ELb0ELb0ELb1ELb1ELb0ELb0ELb0ELb0ELi2ELi4ELi4ELi4ELb0EEENS1_21CollectiveEpilogueBwdISA_SB_SD_Li256ELb1ELb0ELi2EEENS1_19SingleTileSchedulerILb1ELb0ELb0ELi128EEEEEEEEEvNT_6ParamsE) ;  /* 0xffff57500c007950 */ /* 0x000fea0003c3ffff */
        .type           $_ZN7cutlass13device_kernelIN5flash19enable_sm80_to_sm89INS1_16FlashAttnBwdSm80INS1_25CollectiveMainloopBwdSm80ILi2ELi2EN4cute5tupleIJNS5_1CILi128EEES8_NS7_ILi64EEEEEENS_6half_tEfNS_4arch4Sm80ELb0ELb0ELb1ELb1ELb0ELb0ELb0ELb0ELi2ELi4ELi4ELi4ELb0EEENS1_21CollectiveEpilogueBwdISA_SB_SD_Li256ELb1ELb0ELi2EEENS1_19SingleTileSchedulerILb1ELb0ELb0ELi128EEEEEEEEEvNT_6ParamsE$_ZZN4cute5sliceINS_5tupleIJNS_10UnderscoreES2_NS_1CILi0EEEEEENS1_IJNS1_IJNS3_ILi1EEES4_EEEiNS3_ILi1024EEEEEEEEDaRKT_RKT0_ENKUlRKT_RKT0_E_clIS2_iEEDaSI_SL_,@function
        .size           $_ZN7cutlass13device_kernelIN5flash19enable_sm80_to_sm89INS1_16FlashAttnBwdSm80INS1_25CollectiveMainloopBwdSm80ILi2ELi2EN4cute5tupleIJNS5_1CILi128EEES8_NS7_ILi64EEEEEENS_6half_tEfNS_4arch4Sm80ELb0ELb0ELb1ELb1ELb0ELb0ELb0ELb0ELi2ELi4ELi4ELi4ELb0EEENS1_21CollectiveEpilogueBwdISA_SB_SD_Li256ELb1ELb0ELi2EEENS1_19SingleTileSchedulerILb1ELb0ELb0ELi128EEEEEEEEEvNT_6ParamsE$_ZZN4cute5sliceINS_5tupleIJNS_10UnderscoreES2_NS_1CILi0EEEEEENS1_IJNS1_IJNS3_ILi1EEES4_EEEiNS3_ILi1024EEEEEEEEDaRKT_RKT0_ENKUlRKT_RKT0_E_clIS2_iEEDaSI_SL_,($_ZN7cutlass13device_kernelIN5flash19enable_sm80_to_sm89INS1_16FlashAttnBwdSm80INS1_25CollectiveMainloopBwdSm80ILi2ELi2EN4cute5tupleIJNS5_1CILi128EEES8_NS7_ILi64EEEEEENS_6half_tEfNS_4arch4Sm80ELb0ELb0ELb1ELb1ELb0ELb0ELb0ELb0ELi2ELi4ELi4ELi4ELb0EEENS1_21CollectiveEpilogueBwdISA_SB_SD_Li256ELb1ELb0ELi2EEENS1_19SingleTileSchedulerILb1ELb0ELb0ELi128EEEEEEEEEvNT_6ParamsE$_ZZN4cute5sliceINS_5tupleIJNS_10UnderscoreES2_S2_iEEENS1_IJNS1_IJNS_1CILi1EEENS4_ILi0EEEEEENS4_ILi4096EEENS1_IJiiEEENS1_IJS6_NS4_ILi8192EEEEEEEEEEEDaRKT_RKT0_ENKUlRKT_RKT0_E_clIS2_S9_EEDaSL_SO_ - $_ZN7cutlass13device_kernelIN5flash19enable_sm80_to_sm89INS1_16FlashAttnBwdSm80INS1_25CollectiveMainloopBwdSm80ILi2ELi2EN4cute5tupleIJNS5_1CILi128EEES8_NS7_ILi64EEEEEENS_6half_tEfNS_4arch4Sm80ELb0ELb0ELb1ELb1ELb0ELb0ELb0ELb0ELi2ELi4ELi4ELi4ELb0EEENS1_21CollectiveEpilogueBwdISA_SB_SD_Li256ELb1ELb0ELi2EEENS1_19SingleTileSchedulerILb1ELb0ELb0ELi128EEEEEEEEEvNT_6ParamsE$_ZZN4cute5sliceINS_5tupleIJNS_10UnderscoreES2_NS_1CILi0EEEEEENS1_IJNS1_IJNS3_ILi1EEES4_EEEiNS3_ILi1024EEEEEEEEDaRKT_RKT0_ENKUlRKT_RKT0_E_clIS2_iEEDaSI_SL_)
$_ZN7cutlass13device_kernelIN5flash19enable_sm80_to_sm89INS1_16FlashAttnBwdSm80INS1_25CollectiveMainloopBwdSm80ILi2ELi2EN4cute5tupleIJNS5_1CILi128EEES8_NS7_ILi64EEEEEENS_6half_tEfNS_4arch4Sm80ELb0ELb0ELb1ELb1ELb0ELb0ELb0ELb0ELi2ELi4ELi4ELi4ELb0EEENS1_21CollectiveEpilogueBwdISA_SB_SD_Li256ELb1ELb0ELi2EEENS1_19SingleTileSchedulerILb1ELb0ELb0ELi128EEEEEEEEEvNT_6ParamsE$_ZZN4cute5sliceINS_5tupleIJNS_10UnderscoreES2_NS_1CILi0EEEEEENS1_IJNS1_IJNS3_ILi1EEES4_EEEiNS3_ILi1024EEEEEEEEDaRKT_RKT0_ENKUlRKT_RKT0_E_clIS2_iEEDaSI_SL_:
[----:B------:R-:W-:Y:S02]  /*a8b0*/  MOV R10, R2 ;  /* 0x00000002000a7202 */ /* 0x000fe40000000f00 */
[----:B------:R-:W-:-:S04]  /*a8c0*/  MOV R11, 0x0 ;  /* 0x00000000000b7802 */ /* 0x000fc80000000f00 */
[----:B------:R-:W-:Y:S05]  /*a8d0*/  RET.REL.NODEC R10 `(_ZN7cutlass13device_kernelIN5flash19enable_sm80_to_sm89INS1_16FlashAttnBwdSm80INS1_25CollectiveMainloopBwdSm80ILi2ELi2EN4cute5tupleIJNS5_1CILi128EEES8_NS7_ILi64EEEEEENS_6half_tEfNS_4arch4Sm80ELb0ELb0ELb1ELb1ELb0ELb0ELb0ELb0ELi2ELi4ELi4ELi4ELb0EEENS1_21CollectiveEpilogueBwdISA_SB_SD_Li256ELb1ELb0ELi2EEENS1_19SingleTileSchedulerILb1ELb0ELb0ELi128EEEEEEEEEvNT_6ParamsE) ;  /* 0xffff57200a007950 */ /* 0x000fea0003c3ffff */
        .type           $_ZN7cutlass13device_kernelIN5flash19enable_sm80_to_sm89INS1_16FlashAttnBwdSm80INS1_25CollectiveMainloopBwdSm80ILi2ELi2EN4cute5tupleIJNS5_1CILi128EEES8_NS7_ILi64EEEEEENS_6half_tEfNS_4arch4Sm80ELb0ELb0ELb1ELb1ELb0ELb0ELb0ELb0ELi2ELi4ELi4ELi4ELb0EEENS1_21CollectiveEpilogueBwdISA_SB_SD_Li256ELb1ELb0ELi2EEENS1_19SingleTileSchedulerILb1ELb0ELb0ELi128EEEEEEEEEvNT_6ParamsE$_ZZN4cute5sliceINS_5tupleIJNS_10UnderscoreES2_S2_iEEENS1_IJNS1_IJNS_1CILi1EEENS4_ILi0EEEEEENS4_ILi4096EEENS1_IJiiEEENS1_IJS6_NS4_ILi8192EEEEEEEEEEEDaRKT_RKT0_ENKUlRKT_RKT0_E_clIS2_S9_EEDaSL_SO_,@function
        .size           $_ZN7cutlass13device_kernelIN5flash19enable_sm80_to_sm89INS1_16FlashAttnBwdSm80INS1_25CollectiveMainloopBwdSm80ILi2ELi2EN4cute5tupleIJNS5_1CILi128EEES8_NS7_ILi64EEEEEENS_6half_tEfNS_4arch4Sm80ELb0ELb0ELb1ELb1ELb0ELb0ELb0ELb0ELi2ELi4ELi4ELi4ELb0EEENS1_21CollectiveEpilogueBwdISA_SB_SD_Li256ELb1ELb0ELi2EEENS1_19SingleTileSchedulerILb1ELb0ELb0ELi128EEEEEEEEEvNT_6ParamsE$_ZZN4cute5sliceINS_5tupleIJNS_10UnderscoreES2_S2_iEEENS1_IJNS1_IJNS_1CILi1EEENS4_ILi0EEEEEENS4_ILi4096EEENS1_IJiiEEENS1_IJS6_NS4_ILi8192EEEEEEEEEEEDaRKT_RKT0_ENKUlRKT_RKT0_E_clIS2_S9_EEDaSL_SO_,($_ZN7cutlass13device_kernelIN5flash19enable_sm80_to_sm89INS1_16FlashAttnBwdSm80INS1_25CollectiveMainloopBwdSm80ILi2ELi2EN4cute5tupleIJNS5_1CILi128EEES8_NS7_ILi64EEEEEENS_6half_tEfNS_4arch4Sm80ELb0ELb0ELb1ELb1ELb0ELb0ELb0ELb0ELi2ELi4ELi4ELi4ELb0EEENS1_21CollectiveEpilogueBwdISA_SB_SD_Li256ELb1ELb0ELi2EEENS1_19SingleTileSchedulerILb1ELb0ELb0ELi128EEEEEEEEEvNT_6ParamsE$_ZZN4cute5sliceINS_5tupleIJNS_10UnderscoreES2_S2_iEEENS1_IJNS1_IJNS_1CILi1EEENS4_ILi0EEEEEEiNS4_ILi1024EEENS4_ILi8192EEEEEEEEDaRKT_RKT0_ENKUlRKT_RKT0_E_clIS2_iEEDaSJ_SM_ - $_ZN7cutlass13device_kernelIN5flash19enable_sm80_to_sm89INS1_16FlashAttnBwdSm80INS1_25CollectiveMainloopBwdSm80ILi2ELi2EN4cute5tupleIJNS5_1CILi128EEES8_NS7_ILi64EEEEEENS_6half_tEfNS_4arch4Sm80ELb0ELb0ELb1ELb1ELb0ELb0ELb0ELb0ELi2ELi4ELi4ELi4ELb0EEENS1_21CollectiveEpilogueBwdISA_SB_SD_Li256ELb1ELb0ELi2EEENS1_19SingleTileSchedulerILb1ELb0ELb0ELi128EEEEEEEEEvNT_6ParamsE$_ZZN4cute5sliceINS_5tupleIJNS_10UnderscoreES2_S2_iEEENS1_IJNS1_IJNS_1CILi1EEENS4_ILi0EEEEEENS4_ILi4096EEENS1_IJiiEEENS1_IJS6_NS4_ILi8192EEEEEEEEEEEDaRKT_RKT0_ENKUlRKT_RKT0_E_clIS2_S9_EEDaSL_SO_)
$_ZN7cutlass13device_kernelIN5flash19enable_sm80_to_sm89INS1_16FlashAttnBwdSm80INS1_25CollectiveMainloopBwdSm80ILi2ELi2EN4cute5tupleIJNS5_1CILi128EEES8_NS7_ILi64EEEEEENS_6half_tEfNS_4arch4Sm80ELb0ELb0ELb1ELb1ELb0ELb0ELb0ELb0ELi2ELi4ELi4ELi4ELb0EEENS1_21CollectiveEpilogueBwdISA_SB_SD_Li256ELb1ELb0ELi2EEENS1_19SingleTileSchedulerILb1ELb0ELb0ELi128EEEEEEEEEvNT_6ParamsE$_ZZN4cute5sliceINS_5tupleIJNS_10UnderscoreES2_S2_iEEENS1_IJNS1_IJNS_1CILi1EEENS4_ILi0EEEEEENS4_ILi4096EEENS1_IJiiEEENS1_IJS6_NS4_ILi8192EEEEEEEEEEEDaRKT_RKT0_ENKUlRKT_RKT0_E_clIS2_S9_EEDaSL_SO_:
[----:B------:R-:W-:-:S04]  /*a8e0*/  MOV R5, 0x0 ;  /* 0x0000000000057802 */ /* 0x000fc80000000f00 */
[----:B------:R-:W-:Y:S05]  /*a8f0*/  RET.REL.NODEC R4 `(_ZN7cutlass13device_kernelIN5flash19enable_sm80_to_sm89INS1_16FlashAttnBwdSm80INS1_25CollectiveMainloopBwdSm80ILi2ELi2EN4cute5tupleIJNS5_1CILi128EEES8_NS7_ILi64EEEEEENS_6half_tEfNS_4arch4Sm80ELb0ELb0ELb1ELb1ELb0ELb0ELb0ELb0ELi2ELi4ELi4ELi4ELb0EEENS1_21CollectiveEpilogueBwdISA_SB_SD_Li256ELb1ELb0ELi2EEENS1_19SingleTileSchedulerILb1ELb0ELb0ELi128EEEEEEEEEvNT_6ParamsE) ;  /* 0xffff570004007950 */ /* 0x000fea0003c3ffff */
        .type           $_ZN7cutlass13device_kernelIN5flash19enable_sm80_to_sm89INS1_16FlashAttnBwdSm80INS1_25CollectiveMainloopBwdSm80ILi2ELi2EN4cute5tupleIJNS5_1CILi128EEES8_NS7_ILi64EEEEEENS_6half_tEfNS_4arch4Sm80ELb0ELb0ELb1ELb1ELb0ELb0ELb0ELb0ELi2ELi4ELi4ELi4ELb0EEENS1_21CollectiveEpilogueBwdISA_SB_SD_Li256ELb1ELb0ELi2EEENS1_19SingleTileSchedulerILb1ELb0ELb0ELi128EEEEEEEEEvNT_6ParamsE$_ZZN4cute5sliceINS_5tupleIJNS_10UnderscoreES2_S2_iEEENS1_IJNS1_IJNS_1CILi1EEENS4_ILi0EEEEEEiNS4_ILi1024EEENS4_ILi8192EEEEEEEEDaRKT_RKT0_ENKUlRKT_RKT0_E_clIS2_iEEDaSJ_SM_,@function
        .size           $_ZN7cutlass13device_kernelIN5flash19enable_sm80_to_sm89INS1_16FlashAttnBwdSm80INS1_25CollectiveMainloopBwdSm80ILi2ELi2EN4cute5tupleIJNS5_1CILi128EEES8_NS7_ILi64EEEEEENS_6half_tEfNS_4arch4Sm80ELb0ELb0ELb1ELb1ELb0ELb0ELb0ELb0ELi2ELi4ELi4ELi4ELb0EEENS1_21CollectiveEpilogueBwdISA_SB_SD_Li256ELb1ELb0ELi2EEENS1_19SingleTileSchedulerILb1ELb0ELb0ELi128EEEEEEEEEvNT_6ParamsE$_ZZN4cute5sliceINS_5tupleIJNS_10UnderscoreES2_S2_iEEENS1_IJNS1_IJNS_1CILi1EEENS4_ILi0EEEEEEiNS4_ILi1024EEENS4_ILi8192EEEEEEEEDaRKT_RKT0_ENKUlRKT_RKT0_E_clIS2_iEEDaSJ_SM_,($_ZN7cutlass13device_kernelIN5flash19enable_sm80_to_sm89INS1_16FlashAttnBwdSm80INS1_25CollectiveMainloopBwdSm80ILi2ELi2EN4cute5tupleIJNS5_1CILi128EEES8_NS7_ILi64EEEEEENS_6half_tEfNS_4arch4Sm80ELb0ELb0ELb1ELb1ELb0ELb0ELb0ELb0ELi2ELi4ELi4ELi4ELb0EEENS1_21CollectiveEpilogueBwdISA_SB_SD_Li256ELb1ELb0ELi2EEENS1_19SingleTileSchedulerILb1ELb0ELb0ELi128EEEEEEEEEvNT_6ParamsE$_ZZN4cute5sliceINS_5tupleIJNS_10UnderscoreES2_iEEENS1_IJNS1_IJNS_1CILi1EEENS4_ILi0EEEEEEiNS4_ILi1024EEEEEEEEDaRKT_RKT0_ENKUlRKT_RKT0_E_clIS2_iEEDaSI_SL_ - $_ZN7cutlass13device_kernelIN5flash19enable_sm80_to_sm89INS1_16FlashAttnBwdSm80INS1_25CollectiveMainloopBwdSm80ILi2ELi2EN4cute5tupleIJNS5_1CILi128EEES8_NS7_ILi64EEEEEENS_6half_tEfNS_4arch4Sm80ELb0ELb0ELb1ELb1ELb0ELb0ELb0ELb0ELi2ELi4ELi4ELi4ELb0EEENS1_21CollectiveEpilogueBwdISA_SB_SD_Li256ELb1ELb0ELi2EEENS1_19SingleTileSchedulerILb1ELb0ELb0ELi128EEEEEEEEEvNT_6ParamsE$_ZZN4cute5sliceINS_5tupleIJNS_10UnderscoreES2_S2_iEEENS1_IJNS1_IJNS_1CILi1EEENS4_ILi0EEEEEEiNS4_ILi1024EEENS4_ILi8192EEEEEEEEDaRKT_RKT0_ENKUlRKT_RKT0_E_clIS2_iEEDaSJ_SM_)
$_ZN7cutlass13device_kernelIN5flash19enable_sm80_to_sm89INS1_16FlashAttnBwdSm80INS1_25CollectiveMainloopBwdSm80ILi2ELi2EN4cute5tupleIJNS5_1CILi128EEES8_NS7_ILi64EEEEEENS_6half_tEfNS_4arch4Sm80ELb0ELb0ELb1ELb1ELb0ELb0ELb0ELb0ELi2ELi4ELi4ELi4ELb0EEENS1_21CollectiveEpilogueBwdISA_SB_SD_Li256ELb1ELb0ELi2EEENS1_19SingleTileSchedulerILb1ELb0ELb0ELi128EEEEEEEEEvNT_6ParamsE$_ZZN4cute5sliceINS_5tupleIJNS_10UnderscoreES2_S2_iEEENS1_IJNS1_IJNS_1CILi1EEENS4_ILi0EEEEEEiNS4_ILi1024EEENS4_ILi8192EEEEEEEEDaRKT_RKT0_ENKUlRKT_RKT0_E_clIS2_iEEDaSJ_SM_:
[----:B------:R-:W-:Y:S02]  /*a900*/  MOV R12, R2 ;  /* 0x00000002000c7202 */ /* 0x000fe40000000f00 */
[----:B------:R-:W-:-:S04]  /*a910*/  MOV R13, 0x0 ;  /* 0x00000000000d7802 */ /* 0x000fc80000000f00 */
[----:B------:R-:W-:Y:S05]  /*a920*/  RET.REL.NODEC R12 `(_ZN7cutlass13device_kernelIN5flash19enable_sm80_to_sm89INS1_16FlashAttnBwdSm80INS1_25CollectiveMainloopBwdSm80ILi2ELi2EN4cute5tupleIJNS5_1CILi128EEES8_NS7_ILi64EEEEEENS_6half_tEfNS_4arch4Sm80ELb0ELb0ELb1ELb1ELb0ELb0ELb0ELb0ELi2ELi4ELi4ELi4ELb0EEENS1_21CollectiveEpilogueBwdISA_SB_SD_Li256ELb1ELb0ELi2EEENS1_19SingleTileSchedulerILb1ELb0ELb0ELi128EEEEEEEEEvNT_6ParamsE) ;  /* 0xffff56d00c007950 */ /* 0x000fea0003c3ffff */
        .type           $_ZN7cutlass13device_kernelIN5flash19enable_sm80_to_sm89INS1_16FlashAttnBwdSm80INS1_25CollectiveMainloopBwdSm80ILi2ELi2EN4cute5tupleIJNS5_1CILi128EEES8_NS7_ILi64EEEEEENS_6half_tEfNS_4arch4Sm80ELb0ELb0ELb1ELb1ELb0ELb0ELb0ELb0ELi2ELi4ELi4ELi4ELb0EEENS1_21CollectiveEpilogueBwdISA_SB_SD_Li256ELb1ELb0ELi2EEENS1_19SingleTileSchedulerILb1ELb0ELb0ELi128EEEEEEEEEvNT_6ParamsE$_ZZN4cute5sliceINS_5tupleIJNS_10UnderscoreES2_iEEENS1_IJNS1_IJNS_1CILi1EEENS4_ILi0EEEEEEiNS4_ILi1024EEEEEEEEDaRKT_RKT0_ENKUlRKT_RKT0_E_clIS2_iEEDaSI_SL_,@function
        .size           $_ZN7cutlass13device_kernelIN5flash19enable_sm80_to_sm89INS1_16FlashAttnBwdSm80INS1_25CollectiveMainloopBwdSm80ILi2ELi2EN4cute5tupleIJNS5_1CILi128EEES8_NS7_ILi64EEEEEENS_6half_tEfNS_4arch4Sm80ELb0ELb0ELb1ELb1ELb0ELb0ELb0ELb0ELi2ELi4ELi4ELi4ELb0EEENS1_21CollectiveEpilogueBwdISA_SB_SD_Li256ELb1ELb0ELi2EEENS1_19SingleTileSchedulerILb1ELb0ELb0ELi128EEEEEEEEEvNT_6ParamsE$_ZZN4cute5sliceINS_5tupleIJNS_10UnderscoreES2_iEEENS1_IJNS1_IJNS_1CILi1EEENS4_ILi0EEEEEEiNS4_ILi1024EEEEEEEEDaRKT_RKT0_ENKUlRKT_RKT0_E_clIS2_iEEDaSI_SL_,($_ZN7cutlass13device_kernelIN5flash19enable_sm80_to_sm89INS1_16FlashAttnBwdSm80INS1_25CollectiveMainloopBwdSm80ILi2ELi2EN4cute5tupleIJNS5_1CILi128EEES8_NS7_ILi64EEEEEENS_6half_tEfNS_4arch4Sm80ELb0ELb0ELb1ELb1ELb0ELb0ELb0ELb0ELi2ELi4ELi4ELi4ELb0EEENS1_21CollectiveEpilogueBwdISA_SB_SD_Li256ELb1ELb0ELi2EEENS1_19SingleTileSchedulerILb1ELb0ELb0ELi128EEEEEEEEEvNT_6ParamsE$_ZZN4cute6detail16composition_implINS_5tupleIJNS_1CILi16EEENS3_ILi2EEES5_S5_NS3_ILi4EEES5_EEENS2_IJNS3_ILi1EEEiiiNS3_ILi144EEENS3_ILi512EEEEEENS2_IJNS2_IJS5_S5_EEES6_NS3_ILi8EEEEEENS2_IJNS2_IJNS3_ILi64EEESA_EEES4_NS3_ILi1024EEEEEEEEDaRKT_RKT0_RKT1_RKT2_ENKUlRKT_RKT0_E_clIS6_S4_EEDaSX_S10_ - $_ZN7cutlass13device_kernelIN5flash19enable_sm80_to_sm89INS1_16FlashAttnBwdSm80INS1_25CollectiveMainloopBwdSm80ILi2ELi2EN4cute5tupleIJNS5_1CILi128EEES8_NS7_ILi64EEEEEENS_6half_tEfNS_4arch4Sm80ELb0ELb0ELb1ELb1ELb0ELb0ELb0ELb0ELi2ELi4ELi4ELi4ELb0EEENS1_21CollectiveEpilogueBwdISA_SB_SD_Li256ELb1ELb0ELi2EEENS1_19SingleTileSchedulerILb1ELb0ELb0ELi128EEEEEEEEEvNT_6ParamsE$_ZZN4cute5sliceINS_5tupleIJNS_10UnderscoreES2_iEEENS1_IJNS1_IJNS_1CILi1EEENS4_ILi0EEEEEEiNS4_ILi1024EEEEEEEEDaRKT_RKT0_ENKUlRKT_RKT0_E_clIS2_iEEDaSI_SL_)
$_ZN7cutlass13device_kernelIN5flash19enable_sm80_to_sm89INS1_16FlashAttnBwdSm80INS1_25CollectiveMainloopBwdSm80ILi2ELi2EN4cute5tupleIJNS5_1CILi128EEES8_NS7_ILi64EEEEEENS_6half_tEfNS_4arch4Sm80ELb0ELb0ELb1ELb1ELb0ELb0ELb0ELb0ELi2ELi4ELi4ELi4ELb0EEENS1_21CollectiveEpilogueBwdISA_SB_SD_Li256ELb1ELb0ELi2EEENS1_19SingleTileSchedulerILb1ELb0ELb0ELi128EEEEEEEEEvNT_6ParamsE$_ZZN4cute5sliceINS_5tupleIJNS_10UnderscoreES2_iEEENS1_IJNS1_IJNS_1CILi1EEENS4_ILi0EEEEEEiNS4_ILi1024EEEEEEEEDaRKT_RKT0_ENKUlRKT_RKT0_E_clIS2_iEEDaSI_SL_:
[----:B------:R-:W-:Y:S02]  /*a930*/  MOV R36, R2 ;  /* 0x0000000200247202 */ /* 0x000fe40000000f00 */
[----:B------:R-:W-:-:S04]  /*a940*/  MOV R37, 0x0 ;  /* 0x0000000000257802 */ /* 0x000fc80000000f00 */
[----:B------:R-:W-:Y:S05]  /*a950*/  RET.REL.NODEC R36 `(_ZN7cutlass13device_kernelIN5flash19enable_sm80_to_sm89INS1_16FlashAttnBwdSm80INS1_25CollectiveMainloopBwdSm80ILi2ELi2EN4cute5tupleIJNS5_1CILi128EEES8_NS7_ILi64EEEEEENS_6half_tEfNS_4arch4Sm80ELb0ELb0ELb1ELb1ELb0ELb0ELb0ELb0ELi2ELi4ELi4ELi4ELb0EEENS1_21CollectiveEpilogueBwdISA_SB_SD_Li256ELb1ELb0ELi2EEENS1_19SingleTileSchedulerILb1ELb0ELb0ELi128EEEEEEEEEvNT_6ParamsE) ;  /* 0xffff56a024007950 */ /* 0x000fea0003c3ffff */
        .type           $_ZN7cutlass13device_kernelIN5flash19enable_sm80_to_sm89INS1_16FlashAttnBwdSm80INS1_25CollectiveMainloopBwdSm80ILi2ELi2EN4cute5tupleIJNS5_1CILi128EEES8_NS7_ILi64EEEEEENS_6half_tEfNS_4arch4Sm80ELb0ELb0ELb1ELb1ELb0ELb0ELb0ELb0ELi2ELi4ELi4ELi4ELb0EEENS1_21CollectiveEpilogueBwdISA_SB_SD_Li256ELb1ELb0ELi2EEENS1_19SingleTileSchedulerILb1ELb0ELb0ELi128EEEEEEEEEvNT_6ParamsE$_ZZN4cute6detail16composition_implINS_5tupleIJNS_1CILi16EEENS3_ILi2EEES5_S5_NS3_ILi4EEES5_EEENS2_IJNS3_ILi1EEEiiiNS3_ILi144EEENS3_ILi512EEEEEENS2_IJNS2_IJS5_S5_EEES6_NS3_ILi8EEEEEENS2_IJNS2_IJNS3_ILi64EEESA_EEES4_NS3_ILi1024EEEEEEEEDaRKT_RKT0_RKT1_RKT2_ENKUlRKT_RKT0_E_clIS6_S4_EEDaSX_S10_,@function
        .size           $_ZN7cutlass13device_kernelIN5flash19enable_sm80_to_sm89INS1_16FlashAttnBwdSm80INS1_25CollectiveMainloopBwdSm80ILi2ELi2EN4cute5tupleIJNS5_1CILi128EEES8_NS7_ILi64EEEEEENS_6half_tEfNS_4arch4Sm80ELb0ELb0ELb1ELb1ELb0ELb0ELb0ELb0ELi2ELi4ELi4ELi4ELb0EEENS1_21CollectiveEpilogueBwdISA_SB_SD_Li256ELb1ELb0ELi2EEENS1_19SingleTileSchedulerILb1ELb0ELb0ELi128EEEEEEEEEvNT_6ParamsE$_ZZN4cute6detail16composition_implINS_5tupleIJNS_1CILi16EEENS3_ILi2EEES5_S5_NS3_ILi4EEES5_EEENS2_IJNS3_ILi1EEEiiiNS3_ILi144EEENS3_ILi512EEEEEENS2_IJNS2_IJS5_S5_EEES6_NS3_ILi8EEEEEENS2_IJNS2_IJNS3_ILi64EEESA_EEES4_NS3_ILi1024EEEEEEEEDaRKT_RKT0_RKT1_RKT2_ENKUlRKT_RKT0_E_clIS6_S4_EEDaSX_S10_,($_ZN7cutlass13device_kernelIN5flash19enable_sm80_to_sm89INS1_16FlashAttnBwdSm80INS1_25CollectiveMainloopBwdSm80ILi2ELi2EN4cute5tupleIJNS5_1CILi128EEES8_NS7_ILi64EEEEEENS_6half_tEfNS_4arch4Sm80ELb0ELb0ELb1ELb1ELb0ELb0ELb0ELb0ELi2ELi4ELi4ELi4ELb0EEENS1_21CollectiveEpilogueBwdISA_SB_SD_Li256ELb1ELb0ELi2EEENS1_19SingleTileSchedulerILb1ELb0ELb0ELi128EEEEEEEEEvNT_6ParamsE$_ZZN4cute6detail16composition_implINS_5tupleIJNS_1CILi16EEENS3_ILi2EEES5_S5_NS3_ILi4EEES5_EEENS2_IJNS3_ILi1EEEiiiNS3_ILi144EEENS3_ILi512EEEEEENS2_IJNS2_IJS5_S5_EEES6_NS3_ILi8EEEEEENS2_IJNS2_IJNS3_ILi64EEESA_EEES4_NS3_ILi1024EEEEEEEEDaRKT_RKT0_RKT1_RKT2_ENKUlRKT_RKT0_E_clISC_SG_EEDaSX_S10_ - $_ZN7cutlass13device_kernelIN5flash19enable_sm80_to_sm89INS1_16FlashAttnBwdSm80INS1_25CollectiveMainloopBwdSm80ILi2ELi2EN4cute5tupleIJNS5_1CILi128EEES8_NS7_ILi64EEEEEENS_6half_tEfNS_4arch4Sm80ELb0ELb0ELb1ELb1ELb0ELb0ELb0ELb0ELi2ELi4ELi4ELi4ELb0EEENS1_21CollectiveEpilogueBwdISA_SB_SD_Li256ELb1ELb0ELi2EEENS1_19SingleTileSchedulerILb1ELb0ELb0ELi128EEEEEEEEEvNT_6ParamsE$_ZZN4cute6detail16composition_implINS_5tupleIJNS_1CILi16EEENS3_ILi2EEES5_S5_NS3_ILi4EEES5_EEENS2_IJNS3_ILi1EEEiiiNS3_ILi144EEENS3_ILi512EEEEEENS2_IJNS2_IJS5_S5_EEES6_NS3_ILi8EEEEEENS2_IJNS2_IJNS3_ILi64EEESA_EEES4_NS3_ILi1024EEEEEEEEDaRKT_RKT0_RKT1_RKT2_ENKUlRKT_RKT0_E_clIS6_S4_EEDaSX_S10_)
$_ZN7cutlass13device_kernelIN5flash19enable_sm80_to_sm89INS1_16FlashAttnBwdSm80INS1_25CollectiveMainloopBwdSm80ILi2ELi2EN4cute5tupleIJNS5_1CILi128EEES8_NS7_ILi64EEEEEENS_6half_tEfNS_4arch4Sm80ELb0ELb0ELb1ELb1ELb0ELb0ELb0ELb0ELi2ELi4ELi4ELi4ELb0EEENS1_21CollectiveEpilogueBwdISA_SB_SD_Li256ELb1ELb0ELi2EEENS1_19SingleTileSchedulerILb1ELb0ELb0ELi128EEEEEEEEEvNT_6ParamsE$_ZZN4cute6detail16composition_implINS_5tupleIJNS_1CILi16EEENS3_ILi2EEES5_S5_NS3_ILi4EEES5_EEENS2_IJNS3_ILi1EEEiiiNS3_ILi144EEENS3_ILi512EEEEEENS2_IJNS2_IJS5_S5_EEES6_NS3_ILi8EEEEEENS2_IJNS2_IJNS3_ILi64EEESA_EEES4_NS3_ILi1024EEEEEEEEDaRKT_RKT0_RKT1_RKT2_ENKUlRKT_RKT0_E_clIS6_S4_EEDaSX_S10_:
[----:B------:R-:W-:-:S05]  /*a960*/  IADD3 R5, R2, -c[0x0][0x20], RZ ;  /* 0x8000080002057a10 */ /* 0x000fca0007ffe0ff */
[----:B------:R1:W5:Y:S04]  /*a970*/  LDL R3, [R5+0x4] ;  /* 0x0000040005037983 */ /* 0x0003680000100800 */
[----:B------:R1:W5:Y:S01]  /*a980*/  LDL R2, [R5] ;  /* 0x0000000005027983 */ /* 0x0003620000100800 */
[----:B------:R-:W-:Y:S01]  /*a990*/  IMAD.MOV.U32 R26, RZ, RZ, R12 ;  /* 0x000000ffff1a7224 */ /* 0x000fe200078e000c */
[----:B------:R-:W-:-:S04]  /*a9a0*/  MOV R27, 0x0 ;  /* 0x00000000001b7802 */ /* 0x000fc80000000f00 */
[----:B------:R-:W-:Y:S05]  /*a9b0*/  RET.REL.NODEC R26 `(_ZN7cutlass13device_kernelIN5flash19enable_sm80_to_sm89INS1_16FlashAttnBwdSm80INS1_25CollectiveMainloopBwdSm80ILi2ELi2EN4cute5tupleIJNS5_1CILi128EEES8_NS7_ILi64EEEEEENS_6half_tEfNS_4arch4Sm80ELb0ELb0ELb1ELb1ELb0ELb0ELb0ELb0ELi2ELi4ELi4ELi4ELb0EEENS1_21CollectiveEpilogueBwdISA_SB_SD_Li256ELb1ELb0ELi2EEENS1_19SingleTileSchedulerILb1ELb0ELb0ELi128EEEEEEEEEvNT_6ParamsE) ;  /* 0xffff56401a007950 */ /* 0x000fea0003c3ffff */
        .type           $_ZN7cutlass13device_kernelIN5flash19enable_sm80_to_sm89INS1_16FlashAttnBwdSm80INS1_25CollectiveMainloopBwdSm80ILi2ELi2EN4cute5tupleIJNS5_1CILi128EEES8_NS7_ILi64EEEEEENS_6half_tEfNS_4arch4Sm80ELb0ELb0ELb1ELb1ELb0ELb0ELb0ELb0ELi2ELi4ELi4ELi4ELb0EEENS1_21CollectiveEpilogueBwdISA_SB_SD_Li256ELb1ELb0ELi2EEENS1_19SingleTileSchedulerILb1ELb0ELb0ELi128EEEEEEEEEvNT_6ParamsE$_ZZN4cute6detail16composition_implINS_5tupleIJNS_1CILi16EEENS3_ILi2EEES5_S5_NS3_ILi4EEES5_EEENS2_IJNS3_ILi1EEEiiiNS3_ILi144EEENS3_ILi512EEEEEENS2_IJNS2_IJS5_S5_EEES6_NS3_ILi8EEEEEENS2_IJNS2_IJNS3_ILi64EEESA_EEES4_NS3_ILi1024EEEEEEEEDaRKT_RKT0_RKT1_RKT2_ENKUlRKT_RKT0_E_clISC_SG_EEDaSX_S10_,@function
        .size           $_ZN7cutlass13device_kernelIN5flash19enable_sm80_to_sm89INS1_16FlashAttnBwdSm80INS1_25CollectiveMainloopBwdSm80ILi2ELi2EN4cute5tupleIJNS5_1CILi128EEES8_NS7_ILi64EEEEEENS_6half_tEfNS_4arch4Sm80ELb0ELb0ELb1ELb1ELb0ELb0ELb0ELb0ELi2ELi4ELi4ELi4ELb0EEENS1_21CollectiveEpilogueBwdISA_SB_SD_Li256ELb1ELb0ELi2EEENS1_19SingleTileSchedulerILb1ELb0ELb0ELi128EEEEEEEEEvNT_6ParamsE$_ZZN4cute6detail16composition_implINS_5tupleIJNS_1CILi16EEENS3_ILi2EEES5_S5_NS3_ILi4EEES5_EEENS2_IJNS3_ILi1EEEiiiNS3_ILi144EEENS3_ILi512EEEEEENS2_IJNS2_IJS5_S5_EEES6_NS3_ILi8EEEEEENS2_IJNS2_IJNS3_ILi64EEESA_EEES4_NS3_ILi1024EEEEEEEEDaRKT_RKT0_RKT1_RKT2_ENKUlRKT_RKT0_E_clISC_SG_EEDaSX_S10_,($_ZN7cutlass13device_kernelIN5flash19enable_sm80_to_sm89INS1_16FlashAttnBwdSm80INS1_25CollectiveMainloopBwdSm80ILi2ELi2EN4cute5tupleIJNS5_1CILi128EEES8_NS7_ILi64EEEEEENS_6half_tEfNS_4arch4Sm80ELb0ELb0ELb1ELb1ELb0ELb0ELb0ELb0ELi2ELi4ELi4ELi4ELb0EEENS1_21CollectiveEpilogueBwdISA_SB_SD_Li256ELb1ELb0ELi2EEENS1_19SingleTileSchedulerILb1ELb0ELb0ELi128EEEEEEEEEvNT_6ParamsE$_ZZN4cute6detail16composition_implINS_5tupleIJNS_1CILi8EEENS3_ILi2EEES5_S5_S4_S5_EEENS2_IJNS3_ILi1EEEiiiNS3_ILi72EEENS3_ILi512EEEEEENS2_IJNS2_IJS5_S5_EEES4_NS3_ILi4EEEEEENS2_IJNS2_IJS7_S4_EEENS3_ILi1024EEENS3_ILi16EEEEEEEEDaRKT_RKT0_RKT1_RKT2_ENKUlRKT_RKT0_E_clISB_SE_EEDaSW_SZ_ - $_ZN7cutlass13device_kernelIN5flash19enable_sm80_to_sm89INS1_16FlashAttnBwdSm80INS1_25CollectiveMainloopBwdSm80ILi2ELi2EN4cute5tupleIJNS5_1CILi128EEES8_NS7_ILi64EEEEEENS_6half_tEfNS_4arch4Sm80ELb0ELb0ELb1ELb1ELb0ELb0ELb0ELb0ELi2ELi4ELi4ELi4ELb0EEENS1_21CollectiveEpilogueBwdISA_SB_SD_Li256ELb1ELb0ELi2EEENS1_19SingleTileSchedulerILb1ELb0ELb0ELi128EEEEEEEEEvNT_6ParamsE$_ZZN4cute6detail16composition_implINS_5tupleIJNS_1CILi16EEENS3_ILi2EEES5_S5_NS3_ILi4EEES5_EEENS2_IJNS3_ILi1EEEiiiNS3_ILi144EEENS3_ILi512EEEEEENS2_IJNS2_IJS5_S5_EEES6_NS3_ILi8EEEEEENS2_IJNS2_IJNS3_ILi64EEESA_EEES4_NS3_ILi1024EEEEEEEEDaRKT_RKT0_RKT1_RKT2_ENKUlRKT_RKT0_E_clISC_SG_EEDaSX_S10_)
$_ZN7cutlass13device_kernelIN5flash19enable_sm80_to_sm89INS1_16FlashAttnBwdSm80INS1_25CollectiveMainloopBwdSm80ILi2ELi2EN4cute5tupleIJNS5_1CILi128EEES8_NS7_ILi64EEEEEENS_6half_tEfNS_4arch4Sm80ELb0ELb0ELb1ELb1ELb0ELb0ELb0ELb0ELi2ELi4ELi4ELi4ELb0EEENS1_21CollectiveEpilogueBwdISA_SB_SD_Li256ELb1ELb0ELi2EEENS1_19SingleTileSchedulerILb1ELb0ELb0ELi128EEEEEEEEEvNT_6ParamsE$_ZZN4cute6detail16composition_implINS_5tupleIJNS_1CILi16EEENS3_ILi2EEES5_S5_NS3_ILi4EEES5_EEENS2_IJNS3_ILi1EEEiiiNS3_ILi144EEENS3_ILi512EEEEEENS2_IJNS2_IJS5_S5_EEES6_NS3_ILi8EEEEEENS2_IJNS2_IJNS3_ILi64EEESA_EEES4_NS3_ILi1024EEEEEEEEDaRKT_RKT0_RKT1_RKT2_ENKUlRKT_RKT0_E_clISC_SG_EEDaSX_S10_:
[----:B------:R-:W-:-:S06]  /*a9c0*/  IADD3 R4, R5, -c[0x0][0x20], RZ ;  /* 0x8000080005047a10 */ /* 0x000fcc0007ffe0ff */
[----:B------:R-:W5:Y:S01]  /*a9d0*/  LDL R4, [R4+0x8] ;  /* 0x0000080004047983 */ /* 0x000f620000100800 */
[----:B------:R-:W-:Y:S01]  /*a9e0*/  IMAD.MOV.U32 R2, RZ, RZ, R12 ;  /* 0x000000ffff027224 */ /* 0x000fe200078e000c */
[----:B------:R-:W-:-:S04]  /*a9f0*/  MOV R3, 0x0 ;  /* 0x0000000000037802 */ /* 0x000fc80000000f00 */
[----:B------:R-:W-:Y:S05]  /*aa00*/  RET.REL.NODEC R2 `(_ZN7cutlass13device_kernelIN5flash19enable_sm80_to_sm89INS1_16FlashAttnBwdSm80INS1_25CollectiveMainloopBwdSm80ILi2ELi2EN4cute5tupleIJNS5_1CILi128EEES8_NS7_ILi64EEEEEENS_6half_tEfNS_4arch4Sm80ELb0ELb0ELb1ELb1ELb0ELb0ELb0ELb0ELi2ELi4ELi4ELi4ELb0EEENS1_21CollectiveEpilogueBwdISA_SB_SD_Li256ELb1ELb0ELi2EEENS1_19SingleTileSchedulerILb1ELb0ELb0ELi128EEEEEEEEEvNT_6ParamsE) ;  /* 0xffff55f002007950 */ /* 0x000fea0003c3ffff */
        .type           $_ZN7cutlass13device_kernelIN5flash19enable_sm80_to_sm89INS1_16FlashAttnBwdSm80INS1_25CollectiveMainloopBwdSm80ILi2ELi2EN4cute5tupleIJNS5_1CILi128EEES8_NS7_ILi64EEEEEENS_6half_tEfNS_4arch4Sm80ELb0ELb0ELb1ELb1ELb0ELb0ELb0ELb0ELi2ELi4ELi4ELi4ELb0EEENS1_21CollectiveEpilogueBwdISA_SB_SD_Li256ELb1ELb0ELi2EEENS1_19SingleTileSchedulerILb1ELb0ELb0ELi128EEEEEEEEEvNT_6ParamsE$_ZZN4cute6detail16composition_implINS_5tupleIJNS_1CILi8EEENS3_ILi2EEES5_S5_S4_S5_EEENS2_IJNS3_ILi1EEEiiiNS3_ILi72EEENS3_ILi512EEEEEENS2_IJNS2_IJS5_S5_EEES4_NS3_ILi4EEEEEENS2_IJNS2_IJS7_S4_EEENS3_ILi1024EEENS3_ILi16EEEEEEEEDaRKT_RKT0_RKT1_RKT2_ENKUlRKT_RKT0_E_clISB_SE_EEDaSW_SZ_,@function
        .size           $_ZN7cutlass13device_kernelIN5flash19enable_sm80_to_sm89INS1_16FlashAttnBwdSm80INS1_25CollectiveMainloopBwdSm80ILi2ELi2EN4cute5tupleIJNS5_1CILi128EEES8_NS7_ILi64EEEEEENS_6half_tEfNS_4arch4Sm80ELb0ELb0ELb1ELb1ELb0ELb0ELb0ELb0ELi2ELi4ELi4ELi4ELb0EEENS1_21CollectiveEpilogueBwdISA_SB_SD_Li256ELb1ELb0ELi2EEENS1_19SingleTileSchedulerILb1ELb0ELb0ELi128EEEEEEEEEvNT_6ParamsE$_ZZN4cute6detail16composition_implINS_5tupleIJNS_1CILi8EEENS3_ILi2EEES5_S5_S4_S5_EEENS2_IJNS3_ILi1EEEiiiNS3_ILi72EEENS3_ILi512EEEEEENS2_IJNS2_IJS5_S5_EEES4_NS3_ILi4EEEEEENS2_IJNS2_IJS7_S4_EEENS3_ILi1024EEENS3_ILi16EEEEEEEEDaRKT_RKT0_RKT1_RKT2_ENKUlRKT_RKT0_E_clISB_SE_EEDaSW_SZ_,($_ZN7cutlass13device_kernelIN5flash19enable_sm80_to_sm89INS1_16FlashAttnBwdSm80INS1_25CollectiveMainloopBwdSm80ILi2ELi2EN4cute5tupleIJNS5_1CILi128EEES8_NS7_ILi64EEEEEENS_6half_tEfNS_4arch4Sm80ELb0ELb0ELb1ELb1ELb0ELb0ELb0ELb0ELi2ELi4ELi4ELi4ELb0EEENS1_21CollectiveEpilogueBwdISA_SB_SD_Li256ELb1ELb0ELi2EEENS1_19SingleTileSchedulerILb1ELb0ELb0ELi128EEEEEEEEEvNT_6ParamsE$_ZZN4cute6detail16composition_implINS_5tupleIJNS_1CILi8EEENS3_ILi2EEES5_S5_S4_S5_EEENS2_IJNS3_ILi1EEEiiiNS3_ILi72EEENS3_ILi512EEEEEENS2_IJNS2_IJS5_S5_EEES4_NS3_ILi4EEEEEENS2_IJNS2_IJS7_S4_EEENS3_ILi1024EEENS3_ILi16EEEEEEEEDaRKT_RKT0_RKT1_RKT2_ENKUlRKT_RKT0_E_clISC_SG_EEDaSW_SZ_ - $_ZN7cutlass13device_kernelIN5flash19enable_sm80_to_sm89INS1_16FlashAttnBwdSm80INS1_25CollectiveMainloopBwdSm80ILi2ELi2EN4cute5tupleIJNS5_1CILi128EEES8_NS7_ILi64EEEEEENS_6half_tEfNS_4arch4Sm80ELb0ELb0ELb1ELb1ELb0ELb0ELb0ELb0ELi2ELi4ELi4ELi4ELb0EEENS1_21CollectiveEpilogueBwdISA_SB_SD_Li256ELb1ELb0ELi2EEENS1_19SingleTileSchedulerILb1ELb0ELb0ELi128EEEEEEEEEvNT_6ParamsE$_ZZN4cute6detail16composition_implINS_5tupleIJNS_1CILi8EEENS3_ILi2EEES5_S5_S4_S5_EEENS2_IJNS3_ILi1EEEiiiNS3_ILi72EEENS3_ILi512EEEEEENS2_IJNS2_IJS5_S5_EEES4_NS3_ILi4EEEEEENS2_IJNS2_IJS7_S4_EEENS3_ILi1024EEENS3_ILi16EEEEEEEEDaRKT_RKT0_RKT1_RKT2_ENKUlRKT_RKT0_E_clISB_SE_EEDaSW_SZ_)
$_ZN7cutlass13device_kernelIN5flash19enable_sm80_to_sm89INS1_16FlashAttnBwdSm80INS1_25CollectiveMainloopBwdSm80ILi2ELi2EN4cute5tupleIJNS5_1CILi128EEES8_NS7_ILi64EEEEEENS_6half_tEfNS_4arch4Sm80ELb0ELb0ELb1ELb1ELb0ELb0ELb0ELb0ELi2ELi4ELi4ELi4ELb0EEENS1_21CollectiveEpilogueBwdISA_SB_SD_Li256ELb1ELb0ELi2EEENS1_19SingleTileSchedulerILb1ELb0ELb0ELi128EEEEEEEEEvNT_6ParamsE$_ZZN4cute6detail16composition_implINS_5tupleIJNS_1CILi8EEENS3_ILi2EEES5_S5_S4_S5_EEENS2_IJNS3_ILi1EEEiiiNS3_ILi72EEENS3_ILi512EEEEEENS2_IJNS2_IJS5_S5_EEES4_NS3_ILi4EEEEEENS2_IJNS2_IJS7_S4_EEENS3_ILi1024EEENS3_ILi16EEEEEEEEDaRKT_RKT0_RKT1_RKT2_ENKUlRKT_RKT0_E_clISB_SE_EEDaSW_SZ_:
[----:B------:R-:W-:-:S06]  /*aa10*/  IADD3 R4, R13, -c[0x0][0x20], RZ ;  /* 0x800008000d047a10 */ /* 0x000fcc0007ffe0ff */
[----:B------:R-:W5:Y:S01]  /*aa20*/  LDL R4, [R4] ;  /* 0x0000000004047983 */ /* 0x000f620000100800 */
[----:B------:R-:W-:Y:S01]  /*aa30*/  IMAD.MOV.U32 R2, RZ, RZ, R6 ;  /* 0x000000ffff027224 */ /* 0x000fe200078e0006 */
[----:B------:R-:W-:-:S04]  /*aa40*/  MOV R3, 0x0 ;  /* 0x0000000000037802 */ /* 0x000fc80000000f00 */
[----:B------:R-:W-:Y:S05]  /*aa50*/  RET.REL.NODEC R2 `(_ZN7cutlass13device_kernelIN5flash19enable_sm80_to_sm89INS1_16FlashAttnBwdSm80INS1_25CollectiveMainloopBwdSm80ILi2ELi2EN4cute5tupleIJNS5_1CILi128EEES8_NS7_ILi64EEEEEENS_6half_tEfNS_4arch4Sm80ELb0ELb0ELb1ELb1ELb0ELb0ELb0ELb0ELi2ELi4ELi4ELi4ELb0EEENS1_21CollectiveEpilogueBwdISA_SB_SD_Li256ELb1ELb0ELi2EEENS1_19SingleTileSchedulerILb1ELb0ELb0ELi128EEEEEEEEEvNT_6ParamsE) ;  /* 0xffff55a002007950 */ /* 0x000fea0003c3ffff */
        .type           $_ZN7cutlass13device_kernelIN5flash19enable_sm80_to_sm89INS1_16FlashAttnBwdSm80INS1_25CollectiveMainloopBwdSm80ILi2ELi2EN4cute5tupleIJNS5_1CILi128EEES8_NS7_ILi64EEEEEENS_6half_tEfNS_4arch4Sm80ELb0ELb0ELb1ELb1ELb0ELb0ELb0ELb0ELi2ELi4ELi4ELi4ELb0EEENS1_21CollectiveEpilogueBwdISA_SB_SD_Li256ELb1ELb0ELi2EEENS1_19SingleTileSchedulerILb1ELb0ELb0ELi128EEEEEEEEEvNT_6ParamsE$_ZZN4cute6detail16composition_implINS_5tupleIJNS_1CILi8EEENS3_ILi2EEES5_S5_S4_S5_EEENS2_IJNS3_ILi1EEEiiiNS3_ILi72EEENS3_ILi512EEEEEENS2_IJNS2_IJS5_S5_EEES4_NS3_ILi4EEEEEENS2_IJNS2_IJS7_S4_EEENS3_ILi1024EEENS3_ILi16EEEEEEEEDaRKT_RKT0_RKT1_RKT2_ENKUlRKT_RKT0_E_clISC_SG_EEDaSW_SZ_,@function
        .size           $_ZN7cutlass13device_kernelIN5flash19enable_sm80_to_sm89INS1_16FlashAttnBwdSm80INS1_25CollectiveMainloopBwdSm80ILi2ELi2EN4cute5tupleIJNS5_1CILi128EEES8_NS7_ILi64EEEEEENS_6half_tEfNS_4arch4Sm80ELb0ELb0ELb1ELb1ELb0ELb0ELb0ELb0ELi2ELi4ELi4ELi4ELb0EEENS1_21CollectiveEpilogueBwdISA_SB_SD_Li256ELb1ELb0ELi2EEENS1_19SingleTileSchedulerILb1ELb0ELb0ELi128EEEEEEEEEvNT_6ParamsE$_ZZN4cute6detail16composition_implINS_5tupleIJNS_1CILi8EEENS3_ILi2EEES5_S5_S4_S5_EEENS2_IJNS3_ILi1EEEiiiNS3_ILi72EEENS3_ILi512EEEEEENS2_IJNS2_IJS5_S5_EEES4_NS3_ILi4EEEEEENS2_IJNS2_IJS7_S4_EEENS3_ILi1024EEENS3_ILi16EEEEEEEEDaRKT_RKT0_RKT1_RKT2_ENKUlRKT_RKT0_E_clISC_SG_EEDaSW_SZ_,($_ZN7cutlass13device_kernelIN5flash19enable_sm80_to_sm89INS1_16FlashAttnBwdSm80INS1_25CollectiveMainloopBwdSm80ILi2ELi2EN4cute5tupleIJNS5_1CILi128EEES8_NS7_ILi64EEEEEENS_6half_tEfNS_4arch4Sm80ELb0ELb0ELb1ELb1ELb0ELb0ELb0ELb0ELi2ELi4ELi4ELi4ELb0EEENS1_21CollectiveEpilogueBwdISA_SB_SD_Li256ELb1ELb0ELi2EEENS1_19SingleTileSchedulerILb1ELb0ELb0ELi128EEEEEEEEEvNT_6ParamsE$_ZZN4cute6detail16composition_implINS_5tupleIJNS_1CILi8EEENS3_ILi2EEES5_S5_S4_S5_EEENS2_IJNS3_ILi1EEEiiiNS3_ILi72EEENS3_ILi512EEEEEENS2_IJNS2_IJS5_S5_S5_EEES5_NS2_IJNS3_ILi4EEES5_EEEEEENS2_IJNS2_IJS7_S9_S4_EEENS3_ILi4096EEENS2_IJNS3_ILi16EEENS3_ILi8192EEEEEEEEEEEDaRKT_RKT0_RKT1_RKT2_ENKUlRKT_RKT0_E_clISB_SF_EEDaSZ_S12_ - $_ZN7cutlass13device_kernelIN5flash19enable_sm80_to_sm89INS1_16FlashAttnBwdSm80INS1_25CollectiveMainloopBwdSm80ILi2ELi2EN4cute5tupleIJNS5_1CILi128EEES8_NS7_ILi64EEEEEENS_6half_tEfNS_4arch4Sm80ELb0ELb0ELb1ELb1ELb0ELb0ELb0ELb0ELi2ELi4ELi4ELi4ELb0EEENS1_21CollectiveEpilogueBwdISA_SB_SD_Li256ELb1ELb0ELi2EEENS1_19SingleTileSchedulerILb1ELb0ELb0ELi128EEEEEEEEEvNT_6ParamsE$_ZZN4cute6detail16composition_implINS_5tupleIJNS_1CILi8EEENS3_ILi2EEES5_S5_S4_S5_EEENS2_IJNS3_ILi1EEEiiiNS3_ILi72EEENS3_ILi512EEEEEENS2_IJNS2_IJS5_S5_EEES4_NS3_ILi4EEEEEENS2_IJNS2_IJS7_S4_EEENS3_ILi1024EEENS3_ILi16EEEEEEEEDaRKT_RKT0_RKT1_RKT2_ENKUlRKT_RKT0_E_clISC_SG_EEDaSW_SZ_)
$_ZN7cutlass13device_kernelIN5flash19enable_sm80_to_sm89INS1_16FlashAttnBwdSm80INS1_25CollectiveMainloopBwdSm80ILi2ELi2EN4cute5tupleIJNS5_1CILi128EEES8_NS7_ILi64EEEEEENS_6half_tEfNS_4arch4Sm80ELb0ELb0ELb1ELb1ELb0ELb0ELb0ELb0ELi2ELi4ELi4ELi4ELb0EEENS1_21CollectiveEpilogueBwdISA_SB_SD_Li256ELb1ELb0ELi2EEENS1_19SingleTileSchedulerILb1ELb0ELb0ELi128EEEEEEEEEvNT_6ParamsE$_ZZN4cute6detail16composition_implINS_5tupleIJNS_1CILi8EEENS3_ILi2EEES5_S5_S4_S5_EEENS2_IJNS3_ILi1EEEiiiNS3_ILi72EEENS3_ILi512EEEEEENS2_IJNS2_IJS5_S5_EEES4_NS3_ILi4EEEEEENS2_IJNS2_IJS7_S4_EEENS3_ILi1024EEENS3_ILi16EEEEEEEEDaRKT_RKT0_RKT1_RKT2_ENKUlRKT_RKT0_E_clISC_SG_EEDaSW_SZ_:
[----:B------:R-:W-:-:S05]  /*aa60*/  IADD3 R5, R13, -c[0x0][0x20], RZ ;  /* 0x800008000d057a10 */ /* 0x000fca0007ffe0ff */
[----:B------:R1:W5:Y:S04]  /*aa70*/  LDL R3, [R5+0x8] ;  /* 0x0000080005037983 */ /* 0x0003680000100800 */
[----:B------:R1:W5:Y:S01]  /*aa80*/  LDL R2, [R5+0x4] ;  /* 0x0000040005027983 */ /* 0x0003620000100800 */
[----:B------:R-:W-:Y:S01]  /*aa90*/  IMAD.MOV.U32 R28, RZ, RZ, R6 ;  /* 0x000000ffff1c7224 */ /* 0x000fe200078e0006 */
[----:B------:R-:W-:-:S04]  /*aaa0*/  MOV R29, 0x0 ;  /* 0x00000000001d7802 */ /* 0x000fc80000000f00 */
[----:B------:R-:W-:Y:S05]  /*aab0*/  RET.REL.NODEC R28 `(_ZN7cutlass13device_kernelIN5flash19enable_sm80_to_sm89INS1_16FlashAttnBwdSm80INS1_25CollectiveMainloopBwdSm80ILi2ELi2EN4cute5tupleIJNS5_1CILi128EEES8_NS7_ILi64EEEEEENS_6half_tEfNS_4arch4Sm80ELb0ELb0ELb1ELb1ELb0ELb0ELb0ELb0ELi2ELi4ELi4ELi4ELb0EEENS1_21CollectiveEpilogueBwdISA_SB_SD_Li256ELb1ELb0ELi2EEENS1_19SingleTileSchedulerILb1ELb0ELb0ELi128EEEEEEEEEvNT_6ParamsE) ;  /* 0xffff55401c007950 */ /* 0x000fea0003c3ffff */
        .type           $_ZN7cutlass13device_kernelIN5flash19enable_sm80_to_sm89INS1_16FlashAttnBwdSm80INS1_25CollectiveMainloopBwdSm80ILi2ELi2EN4cute5tupleIJNS5_1CILi128EEES8_NS7_ILi64EEEEEENS_6half_tEfNS_4arch4Sm80ELb0ELb0ELb1ELb1ELb0ELb0ELb0ELb0ELi2ELi4ELi4ELi4ELb0EEENS1_21CollectiveEpilogueBwdISA_SB_SD_Li256ELb1ELb0ELi2EEENS1_19SingleTileSchedulerILb1ELb0ELb0ELi128EEEEEEEEEvNT_6ParamsE$_ZZN4cute6detail16composition_implINS_5tupleIJNS_1CILi8EEENS3_ILi2EEES5_S5_S4_S5_EEENS2_IJNS3_ILi1EEEiiiNS3_ILi72EEENS3_ILi512EEEEEENS2_IJNS2_IJS5_S5_S5_EEES5_NS2_IJNS3_ILi4EEES5_EEEEEENS2_IJNS2_IJS7_S9_S4_EEENS3_ILi4096EEENS2_IJNS3_ILi16EEENS3_ILi8192EEEEEEEEEEEDaRKT_RKT0_RKT1_RKT2_ENKUlRKT_RKT0_E_clISB_SF_EEDaSZ_S12_,@function
        .size           $_ZN7cutlass13device_kernelIN5flash19enable_sm80_to_sm89INS1_16FlashAttnBwdSm80INS1_25CollectiveMainloopBwdSm80ILi2ELi2EN4cute5tupleIJNS5_1CILi128EEES8_NS7_ILi64EEEEEENS_6half_tEfNS_4arch4Sm80ELb0ELb0ELb1ELb1ELb0ELb0ELb0ELb0ELi2ELi4ELi4ELi4ELb0EEENS1_21CollectiveEpilogueBwdISA_SB_SD_Li256ELb1ELb0ELi2EEENS1_19SingleTileSchedulerILb1ELb0ELb0ELi128EEEEEEEEEvNT_6ParamsE$_ZZN4cute6detail16composition_implINS_5tupleIJNS_1CILi8EEENS3_ILi2EEES5_S5_S4_S5_EEENS2_IJNS3_ILi1EEEiiiNS3_ILi72EEENS3_ILi512EEEEEENS2_IJNS2_IJS5_S5_S5_EEES5_NS2_IJNS3_ILi4EEES5_EEEEEENS2_IJNS2_IJS7_S9_S4_EEENS3_ILi4096EEENS2_IJNS3_ILi16EEENS3_ILi8192EEEEEEEEEEEDaRKT_RKT0_RKT1_RKT2_ENKUlRKT_RKT0_E_clISB_SF_EEDaSZ_S12_,($_ZN7cutlass13device_kernelIN5flash19enable_sm80_to_sm89INS1_16FlashAttnBwdSm80INS1_25CollectiveMainloopBwdSm80ILi2ELi2EN4cute5tupleIJNS5_1CILi128EEES8_NS7_ILi64EEEEEENS_6half_tEfNS_4arch4Sm80ELb0ELb0ELb1ELb1ELb0ELb0ELb0ELb0ELi2ELi4ELi4ELi4ELb0EEENS1_21CollectiveEpilogueBwdISA_SB_SD_Li256ELb1ELb0ELi2EEENS1_19SingleTileSchedulerILb1ELb0ELb0ELi128EEEEEEEEEvNT_6ParamsE$_ZZN4cute6detail16composition_implINS_5tupleIJNS_1CILi8EEENS3_ILi2EEES5_S5_S4_S5_EEENS2_IJNS3_ILi1EEEiiiNS3_ILi72EEENS3_ILi512EEEEEENS2_IJNS2_IJS5_S5_S5_EEES5_NS2_IJNS3_ILi4EEES5_EEEEEENS2_IJNS2_IJS7_S9_S4_EEENS3_ILi4096EEENS2_IJNS3_ILi16EEENS3_ILi8192EEEEEEEEEEEDaRKT_RKT0_RKT1_RKT2_ENKUlRKT_RKT0_E_clISD_SJ_EEDaSZ_S12_ - $_ZN7cutlass13device_kernelIN5flash19enable_sm80_to_sm89INS1_16FlashAttnBwdSm80INS1_25CollectiveMainloopBwdSm80ILi2ELi2EN4cute5tupleIJNS5_1CILi128EEES8_NS7_ILi64EEEEEENS_6half_tEfNS_4arch4Sm80ELb0ELb0ELb1ELb1ELb0ELb0ELb0ELb0ELi2ELi4ELi4ELi4ELb0EEENS1_21CollectiveEpilogueBwdISA_SB_SD_Li256ELb1ELb0ELi2EEENS1_19SingleTileSchedulerILb1ELb0ELb0ELi128EEEEEEEEEvNT_6ParamsE$_ZZN4cute6detail16composition_implINS_5tupleIJNS_1CILi8EEENS3_ILi2EEES5_S5_S4_S5_EEENS2_IJNS3_ILi1EEEiiiNS3_ILi72EEENS3_ILi512EEEEEENS2_IJNS2_IJS5_S5_S5_EEES5_NS2_IJNS3_ILi4EEES5_EEEEEENS2_IJNS2_IJS7_S9_S4_EEENS3_ILi4096EEENS2_IJNS3_ILi16EEENS3_ILi8192EEEEEEEEEEEDaRKT_RKT0_RKT1_RKT2_ENKUlRKT_RKT0_E_clISB_SF_EEDaSZ_S12_)
$_ZN7cutlass13device_kernelIN5flash19enable_sm80_to_sm89INS1_16FlashAttnBwdSm80INS1_25CollectiveMainloopBwdSm80ILi2ELi2EN4cute5tupleIJNS5_1CILi128EEES8_NS7_ILi64EEEEEENS_6half_tEfNS_4arch4Sm80ELb0ELb0ELb1ELb1ELb0ELb0ELb0ELb0ELi2ELi4ELi4ELi4ELb0EEENS1_21CollectiveEpilogueBwdISA_SB_SD_Li256ELb1ELb0ELi2EEENS1_19SingleTileSchedulerILb1ELb0ELb0ELi128EEEEEEEEEvNT_6ParamsE$_ZZN4cute6detail16composition_implINS_5tupleIJNS_1CILi8EEENS3_ILi2EEES5_S5_S4_S5_EEENS2_IJNS3_ILi1EEEiiiNS3_ILi72EEENS3_ILi512EEEEEENS2_IJNS2_IJS5_S5_S5_EEES5_NS2_IJNS3_ILi4EEES5_EEEEEENS2_IJNS2_IJS7_S9_S4_EEENS3_ILi4096EEENS2_IJNS3_ILi16EEENS3_ILi8192EEEEEEEEEEEDaRKT_RKT0_RKT1_RKT2_ENKUlRKT_RKT0_E_clISB_SF_EEDaSZ_S12_:
[----:B------:R-:W-:-:S06]  /*aac0*/  IADD3 R5, R83, -c[0x0][0x20], RZ ;  /* 0x8000080053057a10 */ /* 0x000fcc0007ffe0ff */
[----:B------:R-:W5:Y:S01]  /*aad0*/  LDL R5, [R5] ;  /* 0x0000000005057983 */ /* 0x000f620000100800 */
[----:B------:R-:W-:Y:S01]  /*aae0*/  IMAD.MOV.U32 R2, RZ, RZ, R6 ;  /* 0x000000ffff027224 */ /* 0x000fe200078e0006 */
[----:B------:R-:W-:-:S04]  /*aaf0*/  MOV R3, 0x0 ;  /* 0x0000000000037802 */ /* 0x000fc80000000f00 */
[----:B------:R-:W-:Y:S05]  /*ab00*/  RET.REL.NODEC R2 `(_ZN7cutlass13device_kernelIN5flash19enable_sm80_to_sm89INS1_16FlashAttnBwdSm80INS1_25CollectiveMainloopBwdSm80ILi2ELi2EN4cute5tupleIJNS5_1CILi128EEES8_NS7_ILi64EEEEEENS_6half_tEfNS_4arch4Sm80ELb0ELb0ELb1ELb1ELb0ELb0ELb0ELb0ELi2ELi4ELi4ELi4ELb0EEENS1_21CollectiveEpilogueBwdISA_SB_SD_Li256ELb1ELb0ELi2EEENS1_19SingleTileSchedulerILb1ELb0ELb0ELi128EEEEEEEEEvNT_6ParamsE) ;  /* 0xffff54f002007950 */ /* 0x000fea0003c3ffff */
        .type           $_ZN7cutlass13device_kernelIN5flash19enable_sm80_to_sm89INS1_16FlashAttnBwdSm80INS1_25CollectiveMainloopBwdSm80ILi2ELi2EN4cute5tupleIJNS5_1CILi128EEES8_NS7_ILi64EEEEEENS_6half_tEfNS_4arch4Sm80ELb0ELb0ELb1ELb1ELb0ELb0ELb0ELb0ELi2ELi4ELi4ELi4ELb0EEENS1_21CollectiveEpilogueBwdISA_SB_SD_Li256ELb1ELb0ELi2EEENS1_19SingleTileSchedulerILb1ELb0ELb0ELi128EEEEEEEEEvNT_6ParamsE$_ZZN4cute6detail16composition_implINS_5tupleIJNS_1CILi8EEENS3_ILi2EEES5_S5_S4_S5_EEENS2_IJNS3_ILi1EEEiiiNS3_ILi72EEENS3_ILi512EEEEEENS2_IJNS2_IJS5_S5_S5_EEES5_NS2_IJNS3_ILi4EEES5_EEEEEENS2_IJNS2_IJS7_S9_S4_EEENS3_ILi4096EEENS2_IJNS3_ILi16EEENS3_ILi8192EEEEEEEEEEEDaRKT_RKT0_RKT1_RKT2_ENKUlRKT_RKT0_E_clISD_SJ_EEDaSZ_S12_,@function
        .size           $_ZN7cutlass13device_kernelIN5flash19enable_sm80_to_sm89INS1_16FlashAttnBwdSm80INS1_25CollectiveMainloopBwdSm80ILi2ELi2EN4cute5tupleIJNS5_1CILi128EEES8_NS7_ILi64EEEEEENS_6half_tEfNS_4arch4Sm80ELb0ELb0ELb1ELb1ELb0ELb0ELb0ELb0ELi2ELi4ELi4ELi4ELb0EEENS1_21CollectiveEpilogueBwdISA_SB_SD_Li256ELb1ELb0ELi2EEENS1_19SingleTileSchedulerILb1ELb0ELb0ELi128EEEEEEEEEvNT_6ParamsE$_ZZN4cute6detail16composition_implINS_5tupleIJNS_1CILi8EEENS3_ILi2EEES5_S5_S4_S5_EEENS2_IJNS3_ILi1EEEiiiNS3_ILi72EEENS3_ILi512EEEEEENS2_IJNS2_IJS5_S5_S5_EEES5_NS2_IJNS3_ILi4EEES5_EEEEEENS2_IJNS2_IJS7_S9_S4_EEENS3_ILi4096EEENS2_IJNS3_ILi16EEENS3_ILi8192EEEEEEEEEEEDaRKT_RKT0_RKT1_RKT2_ENKUlRKT_RKT0_E_clISD_SJ_EEDaSZ_S12_,($_ZN7cutlass13device_kernelIN5flash19enable_sm80_to_sm89INS1_16FlashAttnBwdSm80INS1_25CollectiveMainloopBwdSm80ILi2ELi2EN4cute5tupleIJNS5_1CILi128EEES8_NS7_ILi64EEEEEENS_6half_tEfNS_4arch4Sm80ELb0ELb0ELb1ELb1ELb0ELb0ELb0ELb0ELi2ELi4ELi4ELi4ELb0EEENS1_21CollectiveEpilogueBwdISA_SB_SD_Li256ELb1ELb0ELi2EEENS1_19SingleTileSchedulerILb1ELb0ELb0ELi128EEEEEEEEEvNT_6ParamsE$_ZZN4cute6detail16composition_implINS_5tupleIJNS_1CILi8EEENS3_ILi2EEES5_S5_S4_S5_EEENS2_IJNS3_ILi1EEEiiiNS3_ILi72EEENS3_ILi512EEEEEENS2_IJNS2_IJS5_S5_S5_EEES5_NS3_ILi4EEEEEENS2_IJNS2_IJS7_S9_S4_EEENS3_ILi4096EEENS3_ILi16EEEEEEEEDaRKT_RKT0_RKT1_RKT2_ENKUlRKT_RKT0_E_clISB_SE_EEDaSW_SZ_ - $_ZN7cutlass13device_kernelIN5flash19enable_sm80_to_sm89INS1_16FlashAttnBwdSm80INS1_25CollectiveMainloopBwdSm80ILi2ELi2EN4cute5tupleIJNS5_1CILi128EEES8_NS7_ILi64EEEEEENS_6half_tEfNS_4arch4Sm80ELb0ELb0ELb1ELb1ELb0ELb0ELb0ELb0ELi2ELi4ELi4ELi4ELb0EEENS1_21CollectiveEpilogueBwdISA_SB_SD_Li256ELb1ELb0ELi2EEENS1_19SingleTileSchedulerILb1ELb0ELb0ELi128EEEEEEEEEvNT_6ParamsE$_ZZN4cute6detail16composition_implINS_5tupleIJNS_1CILi8EEENS3_ILi2EEES5_S5_S4_S5_EEENS2_IJNS3_ILi1EEEiiiNS3_ILi72EEENS3_ILi512EEEEEENS2_IJNS2_IJS5_S5_S5_EEES5_NS2_IJNS3_ILi4EEES5_EEEEEENS2_IJNS2_IJS7_S9_S4_EEENS3_ILi4096EEENS2_IJNS3_ILi16EEENS3_ILi8192EEEEEEEEEEEDaRKT_RKT0_RKT1_RKT2_ENKUlRKT_RKT0_E_clISD_SJ_EEDaSZ_S12_)
$_ZN7cutlass13device_kernelIN5flash19enable_sm80_to_sm89INS1_16FlashAttnBwdSm80INS1_25CollectiveMainloopBwdSm80ILi2ELi2EN4cute5tupleIJNS5_1CILi128EEES8_NS7_ILi64EEEEEENS_6half_tEfNS_4arch4Sm80ELb0ELb0ELb1ELb1ELb0ELb0ELb0ELb0ELi2ELi4ELi4ELi4ELb0EEENS1_21CollectiveEpilogueBwdISA_SB_SD_Li256ELb1ELb0ELi2EEENS1_19SingleTileSchedulerILb1ELb0ELb0ELi128EEEEEEEEEvNT_6ParamsE$_ZZN4cute6detail16composition_implINS_5tupleIJNS_1CILi8EEENS3_ILi2EEES5_S5_S4_S5_EEENS2_IJNS3_ILi1EEEiiiNS3_ILi72EEENS3_ILi512EEEEEENS2_IJNS2_IJS5_S5_S5_EEES5_NS2_IJNS3_ILi4EEES5_EEEEEENS2_IJNS2_IJS7_S9_S4_EEENS3_ILi4096EEENS2_IJNS3_ILi16EEENS3_ILi8192EEEEEEEEEEEDaRKT_RKT0_RKT1_RKT2_ENKUlRKT_RKT0_E_clISD_SJ_EEDaSZ_S12_:
[----:B------:R-:W-:-:S05]  /*ab10*/  IADD3 R6, R83, -c[0x0][0x20], RZ ;  /* 0x8000080053067a10 */ /* 0x000fca0007ffe0ff */
[----:B------:R1:W5:Y:S04]  /*ab20*/  LDL R3, [R6+0x8] ;  /* 0x0000080006037983 */ /* 0x0003680000100800 */
[----:B------:R1:W5:Y:S01]  /*ab30*/  LDL R2, [R6+0x4] ;  /* 0x0000040006027983 */ /* 0x0003620000100800 */
[----:B------:R-:W-:Y:S01]  /*ab40*/  IMAD.MOV.U32 R32, RZ, RZ, R4 ;  /* 0x000000ffff207224 */ /* 0x000fe200078e0004 */
[----:B------:R-:W-:-:S04]  /*ab50*/  MOV R33, 0x0 ;  /* 0x0000000000217802 */ /* 0x000fc80000000f00 */
[----:B------:R-:W-:Y:S05]  /*ab60*/  RET.REL.NODEC R32 `(_ZN7cutlass13device_kernelIN5flash19enable_sm80_to_sm89INS1_16FlashAttnBwdSm80INS1_25CollectiveMainloopBwdSm80ILi2ELi2EN4cute5tupleIJNS5_1CILi128EEES8_NS7_ILi64EEEEEENS_6half_tEfNS_4arch4Sm80ELb0ELb0ELb1ELb1ELb0ELb0ELb0ELb0ELi2ELi4ELi4ELi4ELb0EEENS1_21CollectiveEpilogueBwdISA_SB_SD_Li256ELb1ELb0ELi2EEENS1_19SingleTileSchedulerILb1ELb0ELb0ELi128EEEEEEEEEvNT_6ParamsE) ;  /* 0xffff549020007950 */ /* 0x000fea0003c3ffff */
        .type           $_ZN7cutlass13device_kernelIN5flash19enable_sm80_to_sm89INS1_16FlashAttnBwdSm80INS1_25CollectiveMainloopBwdSm80ILi2ELi2EN4cute5tupleIJNS5_1CILi128EEES8_NS7_ILi64EEEEEENS_6half_tEfNS_4arch4Sm80ELb0ELb0ELb1ELb1ELb0ELb0ELb0ELb0ELi2ELi4ELi4ELi4ELb0EEENS1_21CollectiveEpilogueBwdISA_SB_SD_Li256ELb1ELb0ELi2EEENS1_19SingleTileSchedulerILb1ELb0ELb0ELi128EEEEEEEEEvNT_6ParamsE$_ZZN4cute6detail16composition_implINS_5tupleIJNS_1CILi8EEENS3_ILi2EEES5_S5_S4_S5_EEENS2_IJNS3_ILi1EEEiiiNS3_ILi72EEENS3_ILi512EEEEEENS2_IJNS2_IJS5_S5_S5_EEES5_NS3_ILi4EEEEEENS2_IJNS2_IJS7_S9_S4_EEENS3_ILi4096EEENS3_ILi16EEEEEEEEDaRKT_RKT0_RKT1_RKT2_ENKUlRKT_RKT0_E_clISB_SE_EEDaSW_SZ_,@function
        .size           $_ZN7cutlass13device_kernelIN5flash19enable_sm80_to_sm89INS1_16FlashAttnBwdSm80INS1_25CollectiveMainloopBwdSm80ILi2ELi2EN4cute5tupleIJNS5_1CILi128EEES8_NS7_ILi64EEEEEENS_6half_tEfNS_4arch4Sm80ELb0ELb0ELb1ELb1ELb0ELb0ELb0ELb0ELi2ELi4ELi4ELi4ELb0EEENS1_21CollectiveEpilogueBwdISA_SB_SD_Li256ELb1ELb0ELi2EEENS1_19SingleTileSchedulerILb1ELb0ELb0ELi128EEEEEEEEEvNT_6ParamsE$_ZZN4cute6detail16composition_implINS_5tupleIJNS_1CILi8EEENS3_ILi2EEES5_S5_S4_S5_EEENS2_IJNS3_ILi1EEEiiiNS3_ILi72EEENS3_ILi512EEEEEENS2_IJNS2_IJS5_S5_S5_EEES5_NS3_ILi4EEEEEENS2_IJNS2_IJS7_S9_S4_EEENS3_ILi4096EEENS3_ILi16EEEEEEEEDaRKT_RKT0_RKT1_RKT2_ENKUlRKT_RKT0_E_clISB_SE_EEDaSW_SZ_,($_ZN7cutlass13device_kernelIN5flash19enable_sm80_to_sm89INS1_16FlashAttnBwdSm80INS1_25CollectiveMainloopBwdSm80ILi2ELi2EN4cute5tupleIJNS5_1CILi128EEES8_NS7_ILi64EEEEEENS_6half_tEfNS_4arch4Sm80ELb0ELb0ELb1ELb1ELb0ELb0ELb0ELb0ELi2ELi4ELi4ELi4ELb0EEENS1_21CollectiveEpilogueBwdISA_SB_SD_Li256ELb1ELb0ELi2EEENS1_19SingleTileSchedulerILb1ELb0ELb0ELi128EEEEEEEEEvNT_6ParamsE$_ZZN4cute6detail16composition_implINS_5tupleIJNS_1CILi8EEENS3_ILi2EEES5_S5_S4_S5_EEENS2_IJNS3_ILi1EEEiiiNS3_ILi72EEENS3_ILi512EEEEEENS2_IJNS2_IJS5_S5_S5_EEES5_NS3_ILi4EEEEEENS2_IJNS2_IJS7_S9_S4_EEENS3_ILi4096EEENS3_ILi16EEEEEEEEDaRKT_RKT0_RKT1_RKT2_ENKUlRKT_RKT0_E_clISC_SG_EEDaSW_SZ_ - $_ZN7cutlass13device_kernelIN5flash19enable_sm80_to_sm89INS1_16FlashAttnBwdSm80INS1_25CollectiveMainloopBwdSm80ILi2ELi2EN4cute5tupleIJNS5_1CILi128EEES8_NS7_ILi64EEEEEENS_6half_tEfNS_4arch4Sm80ELb0ELb0ELb1ELb1ELb0ELb0ELb0ELb0ELi2ELi4ELi4ELi4ELb0EEENS1_21CollectiveEpilogueBwdISA_SB_SD_Li256ELb1ELb0ELi2EEENS1_19SingleTileSchedulerILb1ELb0ELb0ELi128EEEEEEEEEvNT_6ParamsE$_ZZN4cute6detail16composition_implINS_5tupleIJNS_1CILi8EEENS3_ILi2EEES5_S5_S4_S5_EEENS2_IJNS3_ILi1EEEiiiNS3_ILi72EEENS3_ILi512EEEEEENS2_IJNS2_IJS5_S5_S5_EEES5_NS3_ILi4EEEEEENS2_IJNS2_IJS7_S9_S4_EEENS3_ILi4096EEENS3_ILi16EEEEEEEEDaRKT_RKT0_RKT1_RKT2_ENKUlRKT_RKT0_E_clISB_SE_EEDaSW_SZ_)
$_ZN7cutlass13device_kernelIN5flash19enable_sm80_to_sm89INS1_16FlashAttnBwdSm80INS1_25CollectiveMainloopBwdSm80ILi2ELi2EN4cute5tupleIJNS5_1CILi128EEES8_NS7_ILi64EEEEEENS_6half_tEfNS_4arch4Sm80ELb0ELb0ELb1ELb1ELb0ELb0ELb0ELb0ELi2ELi4ELi4ELi4ELb0EEENS1_21CollectiveEpilogueBwdISA_SB_SD_Li256ELb1ELb0ELi2EEENS1_19SingleTileSchedulerILb1ELb0ELb0ELi128EEEEEEEEEvNT_6ParamsE$_ZZN4cute6detail16composition_implINS_5tupleIJNS_1CILi8EEENS3_ILi2EEES5_S5_S4_S5_EEENS2_IJNS3_ILi1EEEiiiNS3_ILi72EEENS3_ILi512EEEEEENS2_IJNS2_IJS5_S5_S5_EEES5_NS3_ILi4EEEEEENS2_IJNS2_IJS7_S9_S4_EEENS3_ILi4096EEENS3_ILi16EEEEEEEEDaRKT_RKT0_RKT1_RKT2_ENKUlRKT_RKT0_E_clISB_SE_EEDaSW_SZ_:
[----:B------:R-:W-:-:S06]  /*ab70*/  IADD3 R4, R69, -c[0x0][0x20], RZ ;  /* 0x8000080045047a10 */ /* 0x000fcc0007ffe0ff */
[----:B------:R-:W5:Y:S01]  /*ab80*/  LDL R4, [R4] ;  /* 0x0000000004047983 */ /* 0x000f620000100800 */
[----:B------:R-:W-:Y:S01]  /*ab90*/  IMAD.MOV.U32 R2, RZ, RZ, R6 ;  /* 0x000000ffff027224 */ /* 0x000fe200078e0006 */
[----:B------:R-:W-:-:S04]  /*aba0*/  MOV R3, 0x0 ;  /* 0x0000000000037802 */ /* 0x000fc80000000f00 */
[----:B------:R-:W-:Y:S05]  /*abb0*/  RET.REL.NODEC R2 `(_ZN7cutlass13device_kernelIN5flash19enable_sm80_to_sm89INS1_16FlashAttnBwdSm80INS1_25CollectiveMainloopBwdSm80ILi2ELi2EN4cute5tupleIJNS5_1CILi128EEES8_NS7_ILi64EEEEEENS_6half_tEfNS_4arch4Sm80ELb0ELb0ELb1ELb1ELb0ELb0ELb0ELb0ELi2ELi4ELi4ELi4ELb0EEENS1_21CollectiveEpilogueBwdISA_SB_SD_Li256ELb1ELb0ELi2EEENS1_19SingleTileSchedulerILb1ELb0ELb0ELi128EEEEEEEEEvNT_6ParamsE) ;  /* 0xffff544002007950 */ /* 0x000fea0003c3ffff */
        .type           $_ZN7cutlass13device_kernelIN5flash19enable_sm80_to_sm89INS1_16FlashAttnBwdSm80INS1_25CollectiveMainloopBwdSm80ILi2ELi2EN4cute5tupleIJNS5_1CILi128EEES8_NS7_ILi64EEEEEENS_6half_tEfNS_4arch4Sm80ELb0ELb0ELb1ELb1ELb0ELb0ELb0ELb0ELi2ELi4ELi4ELi4ELb0EEENS1_21CollectiveEpilogueBwdISA_SB_SD_Li256ELb1ELb0ELi2EEENS1_19SingleTileSchedulerILb1ELb0ELb0ELi128EEEEEEEEEvNT_6ParamsE$_ZZN4cute6detail16composition_implINS_5tupleIJNS_1CILi8EEENS3_ILi2EEES5_S5_S4_S5_EEENS2_IJNS3_ILi1EEEiiiNS3_ILi72EEENS3_ILi512EEEEEENS2_IJNS2_IJS5_S5_S5_EEES5_NS3_ILi4EEEEEENS2_IJNS2_IJS7_S9_S4_EEENS3_ILi4096EEENS3_ILi16EEEEEEEEDaRKT_RKT0_RKT1_RKT2_ENKUlRKT_RKT0_E_clISC_SG_EEDaSW_SZ_,@function
        .size           $_ZN7cutlass13device_kernelIN5flash19enable_sm80_to_sm89INS1_16FlashAttnBwdSm80INS1_25CollectiveMainloopBwdSm80ILi2ELi2EN4cute5tupleIJNS5_1CILi128EEES8_NS7_ILi64EEEEEENS_6half_tEfNS_4arch4Sm80ELb0ELb0ELb1ELb1ELb0ELb0ELb0ELb0ELi2ELi4ELi4ELi4ELb0EEENS1_21CollectiveEpilogueBwdISA_SB_SD_Li256ELb1ELb0ELi2EEENS1_19SingleTileSchedulerILb1ELb0ELb0ELi128EEEEEEEEEvNT_6ParamsE$_ZZN4cute6detail16composition_implINS_5tupleIJNS_1CILi8EEENS3_ILi2EEES5_S5_S4_S5_EEENS2_IJNS3_ILi1EEEiiiNS3_ILi72EEENS3_ILi512EEEEEENS2_IJNS2_IJS5_S5_S5_EEES5_NS3_ILi4EEEEEENS2_IJNS2_IJS7_S9_S4_EEENS3_ILi4096EEENS3_ILi16EEEEEEEEDaRKT_RKT0_RKT1_RKT2_ENKUlRKT_RKT0_E_clISC_SG_EEDaSW_SZ_,($_ZN7cutlass13device_kernelIN5flash19enable_sm80_to_sm89INS1_16FlashAttnBwdSm80INS1_25CollectiveMainloopBwdSm80ILi2ELi2EN4cute5tupleIJNS5_1CILi128EEES8_NS7_ILi64EEEEEENS_6half_tEfNS_4arch4Sm80ELb0ELb0ELb1ELb1ELb0ELb0ELb0ELb0ELi2ELi4ELi4ELi4ELb0EEENS1_21CollectiveEpilogueBwdISA_SB_SD_Li256ELb1ELb0ELi2EEENS1_19SingleTileSchedulerILb1ELb0ELb0ELi128EEEEEEEEEvNT_6ParamsE$_ZZN4cute6upcastILi2ENS_5tupleIJNS1_IJNS_1CILi1EEENS1_IJNS2_ILi2EEES4_S4_EEEEEES4_NS1_IJS4_S4_EEEEEENS1_IJNS1_IJNS2_ILi0EEENS1_IJS3_NS2_ILi512EEEiEEEEEENS2_ILi4096EEENS1_IJiNS2_ILi8192EEEEEEEEEEEDaRKT0_RKT1_ENKUlRKT_RKT0_E_clIS6_SC_EEDaSP_SS_ - $_ZN7cutlass13device_kernelIN5flash19enable_sm80_to_sm89INS1_16FlashAttnBwdSm80INS1_25CollectiveMainloopBwdSm80ILi2ELi2EN4cute5tupleIJNS5_1CILi128EEES8_NS7_ILi64EEEEEENS_6half_tEfNS_4arch4Sm80ELb0ELb0ELb1ELb1ELb0ELb0ELb0ELb0ELi2ELi4ELi4ELi4ELb0EEENS1_21CollectiveEpilogueBwdISA_SB_SD_Li256ELb1ELb0ELi2EEENS1_19SingleTileSchedulerILb1ELb0ELb0ELi128EEEEEEEEEvNT_6ParamsE$_ZZN4cute6detail16composition_implINS_5tupleIJNS_1CILi8EEENS3_ILi2EEES5_S5_S4_S5_EEENS2_IJNS3_ILi1EEEiiiNS3_ILi72EEENS3_ILi512EEEEEENS2_IJNS2_IJS5_S5_S5_EEES5_NS3_ILi4EEEEEENS2_IJNS2_IJS7_S9_S4_EEENS3_ILi4096EEENS3_ILi16EEEEEEEEDaRKT_RKT0_RKT1_RKT2_ENKUlRKT_RKT0_E_clISC_SG_EEDaSW_SZ_)
$_ZN7cutlass13device_kernelIN5flash19enable_sm80_to_sm89INS1_16FlashAttnBwdSm80INS1_25CollectiveMainloopBwdSm80ILi2ELi2EN4cute5tupleIJNS5_1CILi128EEES8_NS7_ILi64EEEEEENS_6half_tEfNS_4arch4Sm80ELb0ELb0ELb1ELb1ELb0ELb0ELb0ELb0ELi2ELi4ELi4ELi4ELb0EEENS1_21CollectiveEpilogueBwdISA_SB_SD_Li256ELb1ELb0ELi2EEENS1_19SingleTileSchedulerILb1ELb0ELb0ELi128EEEEEEEEEvNT_6ParamsE$_ZZN4cute6detail16composition_implINS_5tupleIJNS_1CILi8EEENS3_ILi2EEES5_S5_S4_S5_EEENS2_IJNS3_ILi1EEEiiiNS3_ILi72EEENS3_ILi512EEEEEENS2_IJNS2_IJS5_S5_S5_EEES5_NS3_ILi4EEEEEENS2_IJNS2_IJS7_S9_S4_EEENS3_ILi4096EEENS3_ILi16EEEEEEEEDaRKT_RKT0_RKT1_RKT2_ENKUlRKT_RKT0_E_clISC_SG_EEDaSW_SZ_:
[----:B------:R-:W-:-:S05]  /*abc0*/  IADD3 R5, R69, -c[0x0][0x20], RZ ;  /* 0x8000080045057a10 */ /* 0x000fca0007ffe0ff */
[----:B------:R1:W5:Y:S04]  /*abd0*/  LDL R3, [R5+0x8] ;  /* 0x0000080005037983 */ /* 0x0003680000100800 */
[----:B------:R1:W5:Y:S01]  /*abe0*/  LDL R2, [R5+0x4] ;  /* 0x0000040005027983 */ /* 0x0003620000100800 */
[----:B------:R-:W-:Y:S01]  /*abf0*/  IMAD.MOV.U32 R30, RZ, RZ, R6 ;  /* 0x000000ffff1e7224 */ /* 0x000fe200078e0006 */
[----:B------:R-:W-:-:S04]  /*ac00*/  MOV R31, 0x0 ;  /* 0x00000000001f7802 */ /* 0x000fc80000000f00 */
[----:B------:R-:W-:Y:S05]  /*ac10*/  RET.REL.NODEC R30 `(_ZN7cutlass13device_kernelIN5flash19enable_sm80_to_sm89INS1_16FlashAttnBwdSm80INS1_25CollectiveMainloopBwdSm80ILi2ELi2EN4cute5tupleIJNS5_1CILi128EEES8_NS7_ILi64EEEEEENS_6half_tEfNS_4arch4Sm80ELb0ELb0ELb1ELb1ELb0ELb0ELb0ELb0ELi2ELi4ELi4ELi4ELb0EEENS1_21CollectiveEpilogueBwdISA_SB_SD_Li256ELb1ELb0ELi2EEENS1_19SingleTileSchedulerILb1ELb0ELb0ELi128EEEEEEEEEvNT_6ParamsE) ;  /* 0xffff53e01e007950 */ /* 0x000fea0003c3ffff */
        .type           $_ZN7cutlass13device_kernelIN5flash19enable_sm80_to_sm89INS1_16FlashAttnBwdSm80INS1_25CollectiveMainloopBwdSm80ILi2ELi2EN4cute5tupleIJNS5_1CILi128EEES8_NS7_ILi64EEEEEENS_6half_tEfNS_4arch4Sm80ELb0ELb0ELb1ELb1ELb0ELb0ELb0ELb0ELi2ELi4ELi4ELi4ELb0EEENS1_21CollectiveEpilogueBwdISA_SB_SD_Li256ELb1ELb0ELi2EEENS1_19SingleTileSchedulerILb1ELb0ELb0ELi128EEEEEEEEEvNT_6ParamsE$_ZZN4cute6upcastILi2ENS_5tupleIJNS1_IJNS_1CILi1EEENS1_IJNS2_ILi2EEES4_S4_EEEEEES4_NS1_IJS4_S4_EEEEEENS1_IJNS1_IJNS2_ILi0EEENS1_IJS3_NS2_ILi512EEEiEEEEEENS2_ILi4096EEENS1_IJiNS2_ILi8192EEEEEEEEEEEDaRKT0_RKT1_ENKUlRKT_RKT0_E_clIS6_SC_EEDaSP_SS_,@function
        .size           $_ZN7cutlass13device_kernelIN5flash19enable_sm80_to_sm89INS1_16FlashAttnBwdSm80INS1_25CollectiveMainloopBwdSm80ILi2ELi2EN4cute5tupleIJNS5_1CILi128EEES8_NS7_ILi64EEEEEENS_6half_tEfNS_4arch4Sm80ELb0ELb0ELb1ELb1ELb0ELb0ELb0ELb0ELi2ELi4ELi4ELi4ELb0EEENS1_21CollectiveEpilogueBwdISA_SB_SD_Li256ELb1ELb0ELi2EEENS1_19SingleTileSchedulerILb1ELb0ELb0ELi128EEEEEEEEEvNT_6ParamsE$_ZZN4cute6upcastILi2ENS_5tupleIJNS1_IJNS_1CILi1EEENS1_IJNS2_ILi2EEES4_S4_EEEEEES4_NS1_IJS4_S4_EEEEEENS1_IJNS1_IJNS2_ILi0EEENS1_IJS3_NS2_ILi512EEEiEEEEEENS2_ILi4096EEENS1_IJiNS2_ILi8192EEEEEEEEEEEDaRKT0_RKT1_ENKUlRKT_RKT0_E_clIS6_SC_EEDaSP_SS_,($_ZN7cutlass13device_kernelIN5flash19enable_sm80_to_sm89INS1_16FlashAttnBwdSm80INS1_25CollectiveMainloopBwdSm80ILi2ELi2EN4cute5tupleIJNS5_1CILi128EEES8_NS7_ILi64EEEEEENS_6half_tEfNS_4arch4Sm80ELb0ELb0ELb1ELb1ELb0ELb0ELb0ELb0ELi2ELi4ELi4ELi4ELb0EEENS1_21CollectiveEpilogueBwdISA_SB_SD_Li256ELb1ELb0ELi2EEENS1_19SingleTileSchedulerILb1ELb0ELb0ELi128EEEEEEEEEvNT_6ParamsE$_ZZN4cute6upcastILi2ENS_5tupleIJNS1_IJNS_1CILi1EEENS1_IJNS2_ILi2EEES4_S4_EEEEEES4_NS1_IJS4_S4_EEEEEENS1_IJNS1_IJNS2_ILi0EEENS1_IJS3_NS2_ILi512EEEiEEEEEENS2_ILi4096EEENS1_IJiNS2_ILi8192EEEEEEEEEEEDaRKT0_RKT1_ENKUlRKT_RKT0_E_clIS7_SF_EEDaSP_SS_ - $_ZN7cutlass13device_kernelIN5flash19enable_sm80_to_sm89INS1_16FlashAttnBwdSm80INS1_25CollectiveMainloopBwdSm80ILi2ELi2EN4cute5tupleIJNS5_1CILi128EEES8_NS7_ILi64EEEEEENS_6half_tEfNS_4arch4Sm80ELb0ELb0ELb1ELb1ELb0ELb0ELb0ELb0ELi2ELi4ELi4ELi4ELb0EEENS1_21CollectiveEpilogueBwdISA_SB_SD_Li256ELb1ELb0ELi2EEENS1_19SingleTileSchedulerILb1ELb0ELb0ELi128EEEEEEEEEvNT_6ParamsE$_ZZN4cute6upcastILi2ENS_5tupleIJNS1_IJNS_1CILi1EEENS1_IJNS2_ILi2EEES4_S4_EEEEEES4_NS1_IJS4_S4_EEEEEENS1_IJNS1_IJNS2_ILi0EEENS1_IJS3_NS2_ILi512EEEiEEEEEENS2_ILi4096EEENS1_IJiNS2_ILi8192EEEEEEEEEEEDaRKT0_RKT1_ENKUlRKT_RKT0_E_clIS6_SC_EEDaSP_SS_)
$_ZN7cutlass13device_kernelIN5flash19enable_sm80_to_sm89INS1_16FlashAttnBwdSm80INS1_25CollectiveMainloopBwdSm80ILi2ELi2EN4cute5tupleIJNS5_1CILi128EEES8_NS7_ILi64EEEEEENS_6half_tEfNS_4arch4Sm80ELb0ELb0ELb1ELb1ELb0ELb0ELb0ELb0ELi2ELi4ELi4ELi4ELb0EEENS1_21CollectiveEpilogueBwdISA_SB_SD_Li256ELb1ELb0ELi2EEENS1_19SingleTileSchedulerILb1ELb0ELb0ELi128EEEEEEEEEvNT_6ParamsE$_ZZN4cute6upcastILi2ENS_5tupleIJNS1_IJNS_1CILi1EEENS1_IJNS2_ILi2EEES4_S4_EEEEEES4_NS1_IJS4_S4_EEEEEENS1_IJNS1_IJNS2_ILi0EEENS1_IJS3_NS2_ILi512EEEiEEEEEENS2_ILi4096EEENS1_IJiNS2_ILi8192EEEEEEEEEEEDaRKT0_RKT1_ENKUlRKT_RKT0_E_clIS6_SC_EEDaSP_SS_:
[----:B------:R-:W-:-:S06]  /*ac20*/  IADD3 R3, R5, -c[0x0][0x20], RZ ;  /* 0x8000080005037a10 */ /* 0x000fcc0007ffe0ff */
[----:B------:R-:W2:Y:S02]  /*ac30*/  LDL R3, [R3] ;  /* 0x0000000003037983 */ /* 0x000ea40000100800 */
[----:B--2---:R-:W-:Y:S01]  /*ac40*/  LEA.HI R20, R3, R3, RZ, 0x1 ;  /* 0x0000000303147211 */ /* 0x004fe200078f08ff */
[----:B------:R-:W-:-:S03]  /*ac50*/  IMAD.MOV.U32 R3, RZ, RZ, 0x0 ;  /* 0x00000000ff037424 */ /* 0x000fc600078e00ff */
[----:B------:R-:W-:Y:S01]  /*ac60*/  SHF.R.S32.HI R20, RZ, 0x1, R20 ;  /* 0x00000001ff147819 */ /* 0x000fe20000011414 */
[----:B------:R-:W-:Y:S06]  /*ac70*/  RET.REL.NODEC R2 `(_ZN7cutlass13device_kernelIN5flash19enable_sm80_to_sm89INS1_16FlashAttnBwdSm80INS1_25CollectiveMainloopBwdSm80ILi2ELi2EN4cute5tupleIJNS5_1CILi128EEES8_NS7_ILi64EEEEEENS_6half_tEfNS_4arch4Sm80ELb0ELb0ELb1ELb1ELb0ELb0ELb0ELb0ELi2ELi4ELi4ELi4ELb0EEENS1_21CollectiveEpilogueBwdISA_SB_SD_Li256ELb1ELb0ELi2EEENS1_19SingleTileSchedulerILb1ELb0ELb0ELi128EEEEEEEEEvNT_6ParamsE) ;  /* 0xffff538002007950 */ /* 0x000fec0003c3ffff */
        .type           $_ZN7cutlass13device_kernelIN5flash19enable_sm80_to_sm89INS1_16FlashAttnBwdSm80INS1_25CollectiveMainloopBwdSm80ILi2ELi2EN4cute5tupleIJNS5_1CILi128EEES8_NS7_ILi64EEEEEENS_6half_tEfNS_4arch4Sm80ELb0ELb0ELb1ELb1ELb0ELb0ELb0ELb0ELi2ELi4ELi4ELi4ELb0EEENS1_21CollectiveEpilogueBwdISA_SB_SD_Li256ELb1ELb0ELi2EEENS1_19SingleTileSchedulerILb1ELb0ELb0ELi128EEEEEEEEEvNT_6ParamsE$_ZZN4cute6upcastILi2ENS_5tupleIJNS1_IJNS_1CILi1EEENS1_IJNS2_ILi2EEES4_S4_EEEEEES4_NS1_IJS4_S4_EEEEEENS1_IJNS1_IJNS2_ILi0EEENS1_IJS3_NS2_ILi512EEEiEEEEEENS2_ILi4096EEENS1_IJiNS2_ILi8192EEEEEEEEEEEDaRKT0_RKT1_ENKUlRKT_RKT0_E_clIS7_SF_EEDaSP_SS_,@function
        .size           $_ZN7cutlass13device_kernelIN5flash19enable_sm80_to_sm89INS1_16FlashAttnBwdSm80INS1_25CollectiveMainloopBwdSm80ILi2ELi2EN4cute5tupleIJNS5_1CILi128EEES8_NS7_ILi64EEEEEENS_6half_tEfNS_4arch4Sm80ELb0ELb0ELb1ELb1ELb0ELb0ELb0ELb0ELi2ELi4ELi4ELi4ELb0EEENS1_21CollectiveEpilogueBwdISA_SB_SD_Li256ELb1ELb0ELi2EEENS1_19SingleTileSchedulerILb1ELb0ELb0ELi128EEEEEEEEEvNT_6ParamsE$_ZZN4cute6upcastILi2ENS_5tupleIJNS1_IJNS_1CILi1EEENS1_IJNS2_ILi2EEES4_S4_EEEEEES4_NS1_IJS4_S4_EEEEEENS1_IJNS1_IJNS2_ILi0EEENS1_IJS3_NS2_ILi512EEEiEEEEEENS2_ILi4096EEENS1_IJiNS2_ILi8192EEEEEEEEEEEDaRKT0_RKT1_ENKUlRKT_RKT0_E_clIS7_SF_EEDaSP_SS_,($_ZN7cutlass13device_kernelIN5flash19enable_sm80_to_sm89INS1_16FlashAttnBwdSm80INS1_25CollectiveMainloopBwdSm80ILi2ELi2EN4cute5tupleIJNS5_1CILi128EEES8_NS7_ILi64EEEEEENS_6half_tEfNS_4arch4Sm80ELb0ELb0ELb1ELb1ELb0ELb0ELb0ELb0ELi2ELi4ELi4ELi4ELb0EEENS1_21CollectiveEpilogueBwdISA_SB_SD_Li256ELb1ELb0ELi2EEENS1_19SingleTileSchedulerILb1ELb0ELb0ELi128EEEEEEEEEvNT_6ParamsE$_ZZN4cute7flattenINS_5tupleIJNS1_IJNS_1CILi0EEENS1_IJNS2_ILi1EEENS2_ILi512EEEiEEEEEENS2_ILi4096EEENS1_IJiNS2_ILi8192EEEEEEEEEEEDaRKT_ENKUlRKT_E_clIS7_EEDaSH_ - $_ZN7cutlass13device_kernelIN5flash19enable_sm80_to_sm89INS1_16FlashAttnBwdSm80INS1_25CollectiveMainloopBwdSm80ILi2ELi2EN4cute5tupleIJNS5_1CILi128EEES8_NS7_ILi64EEEEEENS_6half_tEfNS_4arch4Sm80ELb0ELb0ELb1ELb1ELb0ELb0ELb0ELb0ELi2ELi4ELi4ELi4ELb0EEENS1_21CollectiveEpilogueBwdISA_SB_SD_Li256ELb1ELb0ELi2EEENS1_19SingleTileSchedulerILb1ELb0ELb0ELi128EEEEEEEEEvNT_6ParamsE$_ZZN4cute6upcastILi2ENS_5tupleIJNS1_IJNS_1CILi1EEENS1_IJNS2_ILi2EEES4_S4_EEEEEES4_NS1_IJS4_S4_EEEEEENS1_IJNS1_IJNS2_ILi0EEENS1_IJS3_NS2_ILi512EEEiEEEEEENS2_ILi4096EEENS1_IJiNS2_ILi8192EEEEEEEEEEEDaRKT0_RKT1_ENKUlRKT_RKT0_E_clIS7_SF_EEDaSP_SS_)
$_ZN7cutlass13device_kernelIN5flash19enable_sm80_to_sm89INS1_16FlashAttnBwdSm80INS1_25CollectiveMainloopBwdSm80ILi2ELi2EN4cute5tupleIJNS5_1CILi128EEES8_NS7_ILi64EEEEEENS_6half_tEfNS_4arch4Sm80ELb0ELb0ELb1ELb1ELb0ELb0ELb0ELb0ELi2ELi4ELi4ELi4ELb0EEENS1_21CollectiveEpilogueBwdISA_SB_SD_Li256ELb1ELb0ELi2EEENS1_19SingleTileSchedulerILb1ELb0ELb0ELi128EEEEEEEEEvNT_6ParamsE$_ZZN4cute6upcastILi2ENS_5tupleIJNS1_IJNS_1CILi1EEENS1_IJNS2_ILi2EEES4_S4_EEEEEES4_NS1_IJS4_S4_EEEEEENS1_IJNS1_IJNS2_ILi0EEENS1_IJS3_NS2_ILi512EEEiEEEEEENS2_ILi4096EEENS1_IJiNS2_ILi8192EEEEEEEEEEEDaRKT0_RKT1_ENKUlRKT_RKT0_E_clIS7_SF_EEDaSP_SS_:
[----:B------:R-:W-:Y:S01]  /*ac80*/  IMAD.MOV.U32 R22, RZ, RZ, R18 ;  /* 0x000000ffff167224 */ /* 0x000fe200078e0012 */
[----:B------:R-:W-:Y:S01]  /*ac90*/  LEA.HI R2, R2, R2, RZ, 0x1 ;  /* 0x0000000202027211 */ /* 0x000fe200078f08ff */
[----:B------:R-:W-:-:S03]  /*aca0*/  IMAD.MOV.U32 R23, RZ, RZ, 0x0 ;  /* 0x00000000ff177424 */ /* 0x000fc600078e00ff */
[----:B------:R-:W-:Y:S01]  /*acb0*/  SHF.R.S32.HI R2, RZ, 0x1, R2 ;  /* 0x00000001ff027819 */ /* 0x000fe20000011402 */
[----:B------:R-:W-:Y:S06]  /*acc0*/  RET.REL.NODEC R22 `(_ZN7cutlass13device_kernelIN5flash19enable_sm80_to_sm89INS1_16FlashAttnBwdSm80INS1_25CollectiveMainloopBwdSm80ILi2ELi2EN4cute5tupleIJNS5_1CILi128EEES8_NS7_ILi64EEEEEENS_6half_tEfNS_4arch4Sm80ELb0ELb0ELb1ELb1ELb0ELb0ELb0ELb0ELi2ELi4ELi4ELi4ELb0EEENS1_21CollectiveEpilogueBwdISA_SB_SD_Li256ELb1ELb0ELi2EEENS1_19SingleTileSchedulerILb1ELb0ELb0ELi128EEEEEEEEEvNT_6ParamsE) ;  /* 0xffff533016007950 */ /* 0x000fec0003c3ffff */
        .type           $_ZN7cutlass13device_kernelIN5flash19enable_sm80_to_sm89INS1_16FlashAttnBwdSm80INS1_25CollectiveMainloopBwdSm80ILi2ELi2EN4cute5tupleIJNS5_1CILi128EEES8_NS7_ILi64EEEEEENS_6half_tEfNS_4arch4Sm80ELb0ELb0ELb1ELb1ELb0ELb0ELb0ELb0ELi2ELi4ELi4ELi4ELb0EEENS1_21CollectiveEpilogueBwdISA_SB_SD_Li256ELb1ELb0ELi2EEENS1_19SingleTileSchedulerILb1ELb0ELb0ELi128EEEEEEEEEvNT_6ParamsE$_ZZN4cute7flattenINS_5tupleIJNS1_IJNS_1CILi0EEENS1_IJNS2_ILi1EEENS2_ILi512EEEiEEEEEENS2_ILi4096EEENS1_IJiNS2_ILi8192EEEEEEEEEEEDaRKT_ENKUlRKT_E_clIS7_EEDaSH_,@function
        .size           $_ZN7cutlass13device_kernelIN5flash19enable_sm80_to_sm89INS1_16FlashAttnBwdSm80INS1_25CollectiveMainloopBwdSm80ILi2ELi2EN4cute5tupleIJNS5_1CILi128EEES8_NS7_ILi64EEEEEENS_6half_tEfNS_4arch4Sm80ELb0ELb0ELb1ELb1ELb0ELb0ELb0ELb0ELi2ELi4ELi4ELi4ELb0EEENS1_21CollectiveEpilogueBwdISA_SB_SD_Li256ELb1ELb0ELi2EEENS1_19SingleTileSchedulerILb1ELb0ELb0ELi128EEEEEEEEEvNT_6ParamsE$_ZZN4cute7flattenINS_5tupleIJNS1_IJNS_1CILi0EEENS1_IJNS2_ILi1EEENS2_ILi512EEEiEEEEEENS2_ILi4096EEENS1_IJiNS2_ILi8192EEEEEEEEEEEDaRKT_ENKUlRKT_E_clIS7_EEDaSH_,($_ZN7cutlass13device_kernelIN5flash19enable_sm80_to_sm89INS1_16FlashAttnBwdSm80INS1_25CollectiveMainloopBwdSm80ILi2ELi2EN4cute5tupleIJNS5_1CILi128EEES8_NS7_ILi64EEEEEENS_6half_tEfNS_4arch4Sm80ELb0ELb0ELb1ELb1ELb0ELb0ELb0ELb0ELi2ELi4ELi4ELi4ELb0EEENS1_21CollectiveEpilogueBwdISA_SB_SD_Li256ELb1ELb0ELi2EEENS1_19SingleTileSchedulerILb1ELb0ELb0ELi128EEEEEEEEEvNT_6ParamsE$_ZZN4cute7flattenINS_5tupleIJNS1_IJNS_1CILi0EEENS1_IJNS2_ILi1EEENS2_ILi512EEEiEEEEEENS2_ILi4096EEENS1_IJiNS2_ILi8192EEEEEEEEEEEDaRKT_ENKUlRKT_E_clISA_EEDaSH_ - $_ZN7cutlass13device_kernelIN5flash19enable_sm80_to_sm89INS1_16FlashAttnBwdSm80INS1_25CollectiveMainloopBwdSm80ILi2ELi2EN4cute5tupleIJNS5_1CILi128EEES8_NS7_ILi64EEEEEENS_6half_tEfNS_4arch4Sm80ELb0ELb0ELb1ELb1ELb0ELb0ELb0ELb0ELi2ELi4ELi4ELi4ELb0EEENS1_21CollectiveEpilogueBwdISA_SB_SD_Li256ELb1ELb0ELi2EEENS1_19SingleTileSchedulerILb1ELb0ELb0ELi128EEEEEEEEEvNT_6ParamsE$_ZZN4cute7flattenINS_5tupleIJNS1_IJNS_1CILi0EEENS1_IJNS2_ILi1EEENS2_ILi512EEEiEEEEEENS2_ILi4096EEENS1_IJiNS2_ILi8192EEEEEEEEEEEDaRKT_ENKUlRKT_E_clIS7_EEDaSH_)
$_ZN7cutlass13device_kernelIN5flash19enable_sm80_to_sm89INS1_16FlashAttnBwdSm80INS1_25CollectiveMainloopBwdSm80ILi2ELi2EN4cute5tupleIJNS5_1CILi128EEES8_NS7_ILi64EEEEEENS_6half_tEfNS_4arch4Sm80ELb0ELb0ELb1ELb1ELb0ELb0ELb0ELb0ELi2ELi4ELi4ELi4ELb0EEENS1_21CollectiveEpilogueBwdISA_SB_SD_Li256ELb1ELb0ELi2EEENS1_19SingleTileSchedulerILb1ELb0ELb0ELi128EEEEEEEEEvNT_6ParamsE$_ZZN4cute7flattenINS_5tupleIJNS1_IJNS_1CILi0EEENS1_IJNS2_ILi1EEENS2_ILi512EEEiEEEEEENS2_ILi4096EEENS1_IJiNS2_ILi8192EEEEEEEEEEEDaRKT_ENKUlRKT_E_clIS7_EEDaSH_:
[----:B------:R-:W-:-:S04]  /*acd0*/  MOV R3, 0x0 ;  /* 0x0000000000037802 */ /* 0x000fc80000000f00 */
[----:B------:R-:W-:Y:S05]  /*ace0*/  RET.REL.NODEC R2 `(_ZN7cutlass13device_kernelIN5flash19enable_sm80_to_sm89INS1_16FlashAttnBwdSm80INS1_25CollectiveMainloopBwdSm80ILi2ELi2EN4cute5tupleIJNS5_1CILi128EEES8_NS7_ILi64EEEEEENS_6half_tEfNS_4arch4Sm80ELb0ELb0ELb1ELb1ELb0ELb0ELb0ELb0ELi2ELi4ELi4ELi4ELb0EEENS1_21CollectiveEpilogueBwdISA_SB_SD_Li256ELb1ELb0ELi2EEENS1_19SingleTileSchedulerILb1ELb0ELb0ELi128EEEEEEEEEvNT_6ParamsE) ;  /* 0xffff531002007950 */ /* 0x000fea0003c3ffff */
        .type           $_ZN7cutlass13device_kernelIN5flash19enable_sm80_to_sm89INS1_16FlashAttnBwdSm80INS1_25CollectiveMainloopBwdSm80ILi2ELi2EN4cute5tupleIJNS5_1CILi128EEES8_NS7_ILi64EEEEEENS_6half_tEfNS_4arch4Sm80ELb0ELb0ELb1ELb1ELb0ELb0ELb0ELb0ELi2ELi4ELi4ELi4ELb0EEENS1_21CollectiveEpilogueBwdISA_SB_SD_Li256ELb1ELb0ELi2EEENS1_19SingleTileSchedulerILb1ELb0ELb0ELi128EEEEEEEEEvNT_6ParamsE$_ZZN4cute7flattenINS_5tupleIJNS1_IJNS_1CILi0EEENS1_IJNS2_ILi1EEENS2_ILi512EEEiEEEEEENS2_ILi4096EEENS1_IJiNS2_ILi8192EEEEEEEEEEEDaRKT_ENKUlRKT_E_clISA_EEDaSH_,@function
        .size           $_ZN7cutlass13device_kernelIN5flash19enable_sm80_to_sm89INS1_16FlashAttnBwdSm80INS1_25CollectiveMainloopBwdSm80ILi2ELi2EN4cute5tupleIJNS5_1CILi128EEES8_NS7_ILi64EEEEEENS_6half_tEfNS_4arch4Sm80ELb0ELb0ELb1ELb1ELb0ELb0ELb0ELb0ELi2ELi4ELi4ELi4ELb0EEENS1_21CollectiveEpilogueBwdISA_SB_SD_Li256ELb1ELb0ELi2EEENS1_19SingleTileSchedulerILb1ELb0ELb0ELi128EEEEEEEEEvNT_6ParamsE$_ZZN4cute7flattenINS_5tupleIJNS1_IJNS_1CILi0EEENS1_IJNS2_ILi1EEENS2_ILi512EEEiEEEEEENS2_ILi4096EEENS1_IJiNS2_ILi8192EEEEEEEEEEEDaRKT_ENKUlRKT_E_clISA_EEDaSH_,($_ZN7cutlass13device_kernelIN5flash19enable_sm80_to_sm89INS1_16FlashAttnBwdSm80INS1_25CollectiveMainloopBwdSm80ILi2ELi2EN4cute5tupleIJNS5_1CILi128EEES8_NS7_ILi64EEEEEENS_6half_tEfNS_4arch4Sm80ELb0ELb0ELb1ELb1ELb0ELb0ELb0ELb0ELi2ELi4ELi4ELi4ELb0EEENS1_21CollectiveEpilogueBwdISA_SB_SD_Li256ELb1ELb0ELi2EEENS1_19SingleTileSchedulerILb1ELb0ELb0ELi128EEEEEEEEEvNT_6ParamsE$_ZZN4cute7flattenINS_5tupleIJNS_1CILi1EEENS1_IJNS2_ILi8EEEiiEEENS2_ILi64EEENS1_IJiNS2_ILi144EEENS2_ILi288EEEEEENS2_ILi512EEEEEEEEDaRKT_ENKUlRKT_E_clIS5_EEDaSH_ - $_ZN7cutlass13device_kernelIN5flash19enable_sm80_to_sm89INS1_16FlashAttnBwdSm80INS1_25CollectiveMainloopBwdSm80ILi2ELi2EN4cute5tupleIJNS5_1CILi128EEES8_NS7_ILi64EEEEEENS_6half_tEfNS_4arch4Sm80ELb0ELb0ELb1ELb1ELb0ELb0ELb0ELb0ELi2ELi4ELi4ELi4ELb0EEENS1_21CollectiveEpilogueBwdISA_SB_SD_Li256ELb1ELb0ELi2EEENS1_19SingleTileSchedulerILb1ELb0ELb0ELi128EEEEEEEEEvNT_6ParamsE$_ZZN4cute7flattenINS_5tupleIJNS1_IJNS_1CILi0EEENS1_IJNS2_ILi1EEENS2_ILi512EEEiEEEEEENS2_ILi4096EEENS1_IJiNS2_ILi8192EEEEEEEEEEEDaRKT_ENKUlRKT_E_clISA_EEDaSH_)
$_ZN7cutlass13device_kernelIN5flash19enable_sm80_to_sm89INS1_16FlashAttnBwdSm80INS1_25CollectiveMainloopBwdSm80ILi2ELi2EN4cute5tupleIJNS5_1CILi128EEES8_NS7_ILi64EEEEEENS_6half_tEfNS_4arch4Sm80ELb0ELb0ELb1ELb1ELb0ELb0ELb0ELb0ELi2ELi4ELi4ELi4ELb0EEENS1_21CollectiveEpilogueBwdISA_SB_SD_Li256ELb1ELb0ELi2EEENS1_19SingleTileSchedulerILb1ELb0ELb0ELi128EEEEEEEEEvNT_6ParamsE$_ZZN4cute7flattenINS_5tupleIJNS1_IJNS_1CILi0EEENS1_IJNS2_ILi1EEENS2_ILi512EEEiEEEEEENS2_ILi4096EEENS1_IJiNS2_ILi8192EEEEEEEEEEEDaRKT_ENKUlRKT_E_clISA_EEDaSH_:
[----:B------:R-:W-:-:S04]  /*acf0*/  MOV R3, 0x0 ;  /* 0x0000000000037802 */ /* 0x000fc80000000f00 */
[----:B------:R-:W-:Y:S05]  /*ad00*/  RET.REL.NODEC R2 `(_ZN7cutlass13device_kernelIN5flash19enable_sm80_to_sm89INS1_16FlashAttnBwdSm80INS1_25CollectiveMainloopBwdSm80ILi2ELi2EN4cute5tupleIJNS5_1CILi128EEES8_NS7_ILi64EEEEEENS_6half_tEfNS_4arch4Sm80ELb0ELb0ELb1ELb1ELb0ELb0ELb0ELb0ELi2ELi4ELi4ELi4ELb0EEENS1_21CollectiveEpilogueBwdISA_SB_SD_Li256ELb1ELb0ELi2EEENS1_19SingleTileSchedulerILb1ELb0ELb0ELi128EEEEEEEEEvNT_6ParamsE) ;  /* 0xffff52f002007950 */ /* 0x000fea0003c3ffff */
        .type           $_ZN7cutlass13device_kernelIN5flash19enable_sm80_to_sm89INS1_16FlashAttnBwdSm80INS1_25CollectiveMainloopBwdSm80ILi2ELi2EN4cute5tupleIJNS5_1CILi128EEES8_NS7_ILi64EEEEEENS_6half_tEfNS_4arch4Sm80ELb0ELb0ELb1ELb1ELb0ELb0ELb0ELb0ELi2ELi4ELi4ELi4ELb0EEENS1_21CollectiveEpilogueBwdISA_SB_SD_Li256ELb1ELb0ELi2EEENS1_19SingleTileSchedulerILb1ELb0ELb0ELi128EEEEEEEEEvNT_6ParamsE$_ZZN4cute7flattenINS_5tupleIJNS_1CILi1EEENS1_IJNS2_ILi8EEEiiEEENS2_ILi64EEENS1_IJiNS2_ILi144EEENS2_ILi288EEEEEENS2_ILi512EEEEEEEEDaRKT_ENKUlRKT_E_clIS5_EEDaSH_,@function
        .size           $_ZN7cutlass13device_kernelIN5flash19enable_sm80_to_sm89INS1_16FlashAttnBwdSm80INS1_25CollectiveMainloopBwdSm80ILi2ELi2EN4cute5tupleIJNS5_1CILi128EEES8_NS7_ILi64EEEEEENS_6half_tEfNS_4arch4Sm80ELb0ELb0ELb1ELb1ELb0ELb0ELb0ELb0ELi2ELi4ELi4ELi4ELb0EEENS1_21CollectiveEpilogueBwdISA_SB_SD_Li256ELb1ELb0ELi2EEENS1_19SingleTileSchedulerILb1ELb0ELb0ELi128EEEEEEEEEvNT_6ParamsE$_ZZN4cute7flattenINS_5tupleIJNS_1CILi1EEENS1_IJNS2_ILi8EEEiiEEENS2_ILi64EEENS1_IJiNS2_ILi144EEENS2_ILi288EEEEEENS2_ILi512EEEEEEEEDaRKT_ENKUlRKT_E_clIS5_EEDaSH_,($_ZN7cutlass13device_kernelIN5flash19enable_sm80_to_sm89INS1_16FlashAttnBwdSm80INS1_25CollectiveMainloopBwdSm80ILi2ELi2EN4cute5tupleIJNS5_1CILi128EEES8_NS7_ILi64EEEEEENS_6half_tEfNS_4arch4Sm80ELb0ELb0ELb1ELb1ELb0ELb0ELb0ELb0ELi2ELi4ELi4ELi4ELb0EEENS1_21CollectiveEpilogueBwdISA_SB_SD_Li256ELb1ELb0ELi2EEENS1_19SingleTileSchedulerILb1ELb0ELb0ELi128EEEEEEEEEvNT_6ParamsE$_ZZN4cute7flattenINS_5tupleIJNS_1CILi1EEENS1_IJNS2_ILi8EEEiiEEENS2_ILi64EEENS1_IJiNS2_ILi144EEENS2_ILi288EEEEEENS2_ILi512EEEEEEEEDaRKT_ENKUlRKT_E_clIS9_EEDaSH_ - $_ZN7cutlass13device_kernelIN5flash19enable_sm80_to_sm89INS1_16FlashAttnBwdSm80INS1_25CollectiveMainloopBwdSm80ILi2ELi2EN4cute5tupleIJNS5_1CILi128EEES8_NS7_ILi64EEEEEENS_6half_tEfNS_4arch4Sm80ELb0ELb0ELb1ELb1ELb0ELb0ELb0ELb0ELi2ELi4ELi4ELi4ELb0EEENS1_21CollectiveEpilogueBwdISA_SB_SD_Li256ELb1ELb0ELi2EEENS1_19SingleTileSchedulerILb1ELb0ELb0ELi128EEEEEEEEEvNT_6ParamsE$_ZZN4cute7flattenINS_5tupleIJNS_1CILi1EEENS1_IJNS2_ILi8EEEiiEEENS2_ILi64EEENS1_IJiNS2_ILi144EEENS2_ILi288EEEEEENS2_ILi512EEEEEEEEDaRKT_ENKUlRKT_E_clIS5_EEDaSH_)
$_ZN7cutlass13device_kernelIN5flash19enable_sm80_to_sm89INS1_16FlashAttnBwdSm80INS1_25CollectiveMainloopBwdSm80ILi2ELi2EN4cute5tupleIJNS5_1CILi128EEES8_NS7_ILi64EEEEEENS_6half_tEfNS_4arch4Sm80ELb0ELb0ELb1ELb1ELb0ELb0ELb0ELb0ELi2ELi4ELi4ELi4ELb0EEENS1_21CollectiveEpilogueBwdISA_SB_SD_Li256ELb1ELb0ELi2EEENS1_19SingleTileSchedulerILb1ELb0ELb0ELi128EEEEEEEEEvNT_6ParamsE$_ZZN4cute7flattenINS_5tupleIJNS_1CILi1EEENS1_IJNS2_ILi8EEEiiEEENS2_ILi64EEENS1_IJiNS2_ILi144EEENS2_ILi288EEEEEENS2_ILi512EEEEEEEEDaRKT_ENKUlRKT_E_clIS5_EEDaSH_:
[----:B------:R-:W-:Y:S02]  /*ad10*/  MOV R34, R4 ;  /* 0x0000000400227202 */ /* 0x000fe40000000f00 */
[----:B------:R-:W-:Y:S02]  /*ad20*/  MOV R35, 0x0 ;  /* 0x0000000000237802 */ /* 0x000fe40000000f00 */
[----:B------:R-:W-:Y:S02]  /*ad30*/  MOV R5, R3 ;  /* 0x0000000300057202 */ /* 0x000fe40000000f00 */
[----:B------:R-:W-:Y:S05]  /*ad40*/  RET.REL.NODEC R34 `(_ZN7cutlass13device_kernelIN5flash19enable_sm80_to_sm89INS1_16FlashAttnBwdSm80INS1_25CollectiveMainloopBwdSm80ILi2ELi2EN4cute5tupleIJNS5_1CILi128EEES8_NS7_ILi64EEEEEENS_6half_tEfNS_4arch4Sm80ELb0ELb0ELb1ELb1ELb0ELb0ELb0ELb0ELi2ELi4ELi4ELi4ELb0EEENS1_21CollectiveEpilogueBwdISA_SB_SD_Li256ELb1ELb0ELi2EEENS1_19SingleTileSchedulerILb1ELb0ELb0ELi128EEEEEEEEEvNT_6ParamsE) ;  /* 0xffff52b022007950 */ /* 0x000fea0003c3ffff */
        .type           $_ZN7cutlass13device_kernelIN5flash19enable_sm80_to_sm89INS1_16FlashAttnBwdSm80INS1_25CollectiveMainloopBwdSm80ILi2ELi2EN4cute5tupleIJNS5_1CILi128EEES8_NS7_ILi64EEEEEENS_6half_tEfNS_4arch4Sm80ELb0ELb0ELb1ELb1ELb0ELb0ELb0ELb0ELi2ELi4ELi4ELi4ELb0EEENS1_21CollectiveEpilogueBwdISA_SB_SD_Li256ELb1ELb0ELi2EEENS1_19SingleTileSchedulerILb1ELb0ELb0ELi128EEEEEEEEEvNT_6ParamsE$_ZZN4cute7flattenINS_5tupleIJNS_1CILi1EEENS1_IJNS2_ILi8EEEiiEEENS2_ILi64EEENS1_IJiNS2_ILi144EEENS2_ILi288EEEEEENS2_ILi512EEEEEEEEDaRKT_ENKUlRKT_E_clIS9_EEDaSH_,@function
        .size           $_ZN7cutlass13device_kernelIN5flash19enable_sm80_to_sm89INS1_16FlashAttnBwdSm80INS1_25CollectiveMainloopBwdSm80ILi2ELi2EN4cute5tupleIJNS5_1CILi128EEES8_NS7_ILi64EEEEEENS_6half_tEfNS_4arch4Sm80ELb0ELb0ELb1ELb1ELb0ELb0ELb0ELb0ELi2ELi4ELi4ELi4ELb0EEENS1_21CollectiveEpilogueBwdISA_SB_SD_Li256ELb1ELb0ELi2EEENS1_19SingleTileSchedulerILb1ELb0ELb0ELi128EEEEEEEEEvNT_6ParamsE$_ZZN4cute7flattenINS_5tupleIJNS_1CILi1EEENS1_IJNS2_ILi8EEEiiEEENS2_ILi64EEENS1_IJiNS2_ILi144EEENS2_ILi288EEEEEENS2_ILi512EEEEEEEEDaRKT_ENKUlRKT_E_clIS9_EEDaSH_,($_ZN7cutlass13device_kernelIN5flash19enable_sm80_to_sm89INS1_16FlashAttnBwdSm80INS1_25CollectiveMainloopBwdSm80ILi2ELi2EN4cute5tupleIJNS5_1CILi128EEES8_NS7_ILi64EEEEEENS_6half_tEfNS_4arch4Sm80ELb0ELb0ELb1ELb1ELb0ELb0ELb0ELb0ELi2ELi4ELi4ELi4ELb0EEENS1_21CollectiveEpilogueBwdISA_SB_SD_Li256ELb1ELb0ELi2EEENS1_19SingleTileSchedulerILb1ELb0ELb0ELi128EEEEEEEEEvNT_6ParamsE$_ZZN4cute7flattenINS_5tupleIJNS_1CILi1EEENS1_IJiiiEEENS2_ILi64EEENS1_IJNS2_ILi72EEENS2_ILi144EEENS2_ILi288EEEEEENS2_ILi512EEEEEEEEDaRKT_ENKUlRKT_E_clIS4_EEDaSH_ - $_ZN7cutlass13device_kernelIN5flash19enable_sm80_to_sm89INS1_16FlashAttnBwdSm80INS1_25CollectiveMainloopBwdSm80ILi2ELi2EN4cute5tupleIJNS5_1CILi128EEES8_NS7_ILi64EEEEEENS_6half_tEfNS_4arch4Sm80ELb0ELb0ELb1ELb1ELb0ELb0ELb0ELb0ELi2ELi4ELi4ELi4ELb0EEENS1_21CollectiveEpilogueBwdISA_SB_SD_Li256ELb1ELb0ELi2EEENS1_19SingleTileSchedulerILb1ELb0ELb0ELi128EEEEEEEEEvNT_6ParamsE$_ZZN4cute7flattenINS_5tupleIJNS_1CILi1EEENS1_IJNS2_ILi8EEEiiEEENS2_ILi64EEENS1_IJiNS2_ILi144EEENS2_ILi288EEEEEENS2_ILi512EEEEEEEEDaRKT_ENKUlRKT_E_clIS9_EEDaSH_)
$_ZN7cutlass13device_kernelIN5flash19enable_sm80_to_sm89INS1_16FlashAttnBwdSm80INS1_25CollectiveMainloopBwdSm80ILi2ELi2EN4cute5tupleIJNS5_1CILi128EEES8_NS7_ILi64EEEEEENS_6half_tEfNS_4arch4Sm80ELb0ELb0ELb1ELb1ELb0ELb0ELb0ELb0ELi2ELi4ELi4ELi4ELb0EEENS1_21CollectiveEpilogueBwdISA_SB_SD_Li256ELb1ELb0ELi2EEENS1_19SingleTileSchedulerILb1ELb0ELb0ELi128EEEEEEEEEvNT_6ParamsE$_ZZN4cute7flattenINS_5tupleIJNS_1CILi1EEENS1_IJNS2_ILi8EEEiiEEENS2_ILi64EEENS1_IJiNS2_ILi144EEENS2_ILi288EEEEEENS2_ILi512EEEEEEEEDaRKT_ENKUlRKT_E_clIS9_EEDaSH_:
[----:B------:R-:W-:Y:S02]  /*ad50*/  MOV R34, R4 ;  /* 0x0000000400227202 */ /* 0x000fe40000000f00 */
[----:B------:R-:W-:-:S04]  /*ad60*/  MOV R35, 0x0 ;  /* 0x0000000000237802 */ /* 0x000fc80000000f00 */
[----:B------:R-:W-:Y:S05]  /*ad70*/  RET.REL.NODEC R34 `(_ZN7cutlass13device_kernelIN5flash19enable_sm80_to_sm89INS1_16FlashAttnBwdSm80INS1_25CollectiveMainloopBwdSm80ILi2ELi2EN4cute5tupleIJNS5_1CILi128EEES8_NS7_ILi64EEEEEENS_6half_tEfNS_4arch4Sm80ELb0ELb0ELb1ELb1ELb0ELb0ELb0ELb0ELi2ELi4ELi4ELi4ELb0EEENS1_21CollectiveEpilogueBwdISA_SB_SD_Li256ELb1ELb0ELi2EEENS1_19SingleTileSchedulerILb1ELb0ELb0ELi128EEEEEEEEEvNT_6ParamsE) ;  /* 0xffff528022007950 */ /* 0x000fea0003c3ffff */
        .type           $_ZN7cutlass13device_kernelIN5flash19enable_sm80_to_sm89INS1_16FlashAttnBwdSm80INS1_25CollectiveMainloopBwdSm80ILi2ELi2EN4cute5tupleIJNS5_1CILi128EEES8_NS7_ILi64EEEEEENS_6half_tEfNS_4arch4Sm80ELb0ELb0ELb1ELb1ELb0ELb0ELb0ELb0ELi2ELi4ELi4ELi4ELb0EEENS1_21CollectiveEpilogueBwdISA_SB_SD_Li256ELb1ELb0ELi2EEENS1_19SingleTileSchedulerILb1ELb0ELb0ELi128EEEEEEEEEvNT_6ParamsE$_ZZN4cute7flattenINS_5tupleIJNS_1CILi1EEENS1_IJiiiEEENS2_ILi64EEENS1_IJNS2_ILi72EEENS2_ILi144EEENS2_ILi288EEEEEENS2_ILi512EEEEEEEEDaRKT_ENKUlRKT_E_clIS4_EEDaSH_,@function
        .size           $_ZN7cutlass13device_kernelIN5flash19enable_sm80_to_sm89INS1_16FlashAttnBwdSm80INS1_25CollectiveMainloopBwdSm80ILi2ELi2EN4cute5tupleIJNS5_1CILi128EEES8_NS7_ILi64EEEEEENS_6half_tEfNS_4arch4Sm80ELb0ELb0ELb1ELb1ELb0ELb0ELb0ELb0ELi2ELi4ELi4ELi4ELb0EEENS1_21CollectiveEpilogueBwdISA_SB_SD_Li256ELb1ELb0ELi2EEENS1_19SingleTileSchedulerILb1ELb0ELb0ELi128EEEEEEEEEvNT_6ParamsE$_ZZN4cute7flattenINS_5tupleIJNS_1CILi1EEENS1_IJiiiEEENS2_ILi64EEENS1_IJNS2_ILi72EEENS2_ILi144EEENS2_ILi288EEEEEENS2_ILi512EEEEEEEEDaRKT_ENKUlRKT_E_clIS4_EEDaSH_,($_ZN7cutlass13device_kernelIN5flash19enable_sm80_to_sm89INS1_16FlashAttnBwdSm80INS1_25CollectiveMainloopBwdSm80ILi2ELi2EN4cute5tupleIJNS5_1CILi128EEES8_NS7_ILi64EEEEEENS_6half_tEfNS_4arch4Sm80ELb0ELb0ELb1ELb1ELb0ELb0ELb0ELb0ELi2ELi4ELi4ELi4ELb0EEENS1_21CollectiveEpilogueBwdISA_SB_SD_Li256ELb1ELb0ELi2EEENS1_19SingleTileSchedulerILb1ELb0ELb0ELi128EEEEEEEEEvNT_6ParamsE$_ZZN4cute7idx2crdINS_5tupleIJiiNS_1CILi0EEEEEENS1_IJNS1_IJNS2_ILi4EEENS2_ILi8EEEEEENS2_ILi2EEENS2_ILi1EEEEEEEEDaRKT_RKT0_ENKUlRKT_RKT0_E_clIiS7_EEDaSJ_SM_ - $_ZN7cutlass13device_kernelIN5flash19enable_sm80_to_sm89INS1_16FlashAttnBwdSm80INS1_25CollectiveMainloopBwdSm80ILi2ELi2EN4cute5tupleIJNS5_1CILi128EEES8_NS7_ILi64EEEEEENS_6half_tEfNS_4arch4Sm80ELb0ELb0ELb1ELb1ELb0ELb0ELb0ELb0ELi2ELi4ELi4ELi4ELb0EEENS1_21CollectiveEpilogueBwdISA_SB_SD_Li256ELb1ELb0ELi2EEENS1_19SingleTileSchedulerILb1ELb0ELb0ELi128EEEEEEEEEvNT_6ParamsE$_ZZN4cute7flattenINS_5tupleIJNS_1CILi1EEENS1_IJiiiEEENS2_ILi64EEENS1_IJNS2_ILi72EEENS2_ILi144EEENS2_ILi288EEEEEENS2_ILi512EEEEEEEEDaRKT_ENKUlRKT_E_clIS4_EEDaSH_)
$_ZN7cutlass13device_kernelIN5flash19enable_sm80_to_sm89INS1_16FlashAttnBwdSm80INS1_25CollectiveMainloopBwdSm80ILi2ELi2EN4cute5tupleIJNS5_1CILi128EEES8_NS7_ILi64EEEEEENS_6half_tEfNS_4arch4Sm80ELb0ELb0ELb1ELb1ELb0ELb0ELb0ELb0ELi2ELi4ELi4ELi4ELb0EEENS1_21CollectiveEpilogueBwdISA_SB_SD_Li256ELb1ELb0ELi2EEENS1_19SingleTileSchedulerILb1ELb0ELb0ELi128EEEEEEEEEvNT_6ParamsE$_ZZN4cute7flattenINS_5tupleIJNS_1CILi1EEENS1_IJiiiEEENS2_ILi64EEENS1_IJNS2_ILi72EEENS2_ILi144EEENS2_ILi288EEEEEENS2_ILi512EEEEEEEEDaRKT_ENKUlRKT_E_clIS4_EEDaSH_:
[----:B------:R-:W-:Y:S02]  /*ad80*/  MOV R34, R4 ;  /* 0x0000000400227202 */ /* 0x000fe40000000f00 */
[----:B------:R-:W-:-:S04]  /*ad90*/  MOV R35, 0x0 ;  /* 0x0000000000237802 */ /* 0x000fc80000000f00 */
[----:B------:R-:W-:Y:S05]  /*ada0*/  RET.REL.NODEC R34 `(_ZN7cutlass13device_kernelIN5flash19enable_sm80_to_sm89INS1_16FlashAttnBwdSm80INS1_25CollectiveMainloopBwdSm80ILi2ELi2EN4cute5tupleIJNS5_1CILi128EEES8_NS7_ILi64EEEEEENS_6half_tEfNS_4arch4Sm80ELb0ELb0ELb1ELb1ELb0ELb0ELb0ELb0ELi2ELi4ELi4ELi4ELb0EEENS1_21CollectiveEpilogueBwdISA_SB_SD_Li256ELb1ELb0ELi2EEENS1_19SingleTileSchedulerILb1ELb0ELb0ELi128EEEEEEEEEvNT_6ParamsE) ;  /* 0xffff525022007950 */ /* 0x000fea0003c3ffff */
        .type           $_ZN7cutlass13device_kernelIN5flash19enable_sm80_to_sm89INS1_16FlashAttnBwdSm80INS1_25CollectiveMainloopBwdSm80ILi2ELi2EN4cute5tupleIJNS5_1CILi128EEES8_NS7_ILi64EEEEEENS_6half_tEfNS_4arch4Sm80ELb0ELb0ELb1ELb1ELb0ELb0ELb0ELb0ELi2ELi4ELi4ELi4ELb0EEENS1_21CollectiveEpilogueBwdISA_SB_SD_Li256ELb1ELb0ELi2EEENS1_19SingleTileSchedulerILb1ELb0ELb0ELi128EEEEEEEEEvNT_6ParamsE$_ZZN4cute7idx2crdINS_5tupleIJiiNS_1CILi0EEEEEENS1_IJNS1_IJNS2_ILi4EEENS2_ILi8EEEEEENS2_ILi2EEENS2_ILi1EEEEEEEEDaRKT_RKT0_ENKUlRKT_RKT0_E_clIiS7_EEDaSJ_SM_,@function
        .size           $_ZN7cutlass13device_kernelIN5flash19enable_sm80_to_sm89INS1_16FlashAttnBwdSm80INS1_25CollectiveMainloopBwdSm80ILi2ELi2EN4cute5tupleIJNS5_1CILi128EEES8_NS7_ILi64EEEEEENS_6half_tEfNS_4arch4Sm80ELb0ELb0ELb1ELb1ELb0ELb0ELb0ELb0ELi2ELi4ELi4ELi4ELb0EEENS1_21CollectiveEpilogueBwdISA_SB_SD_Li256ELb1ELb0ELi2EEENS1_19SingleTileSchedulerILb1ELb0ELb0ELi128EEEEEEEEEvNT_6ParamsE$_ZZN4cute7idx2crdINS_5tupleIJiiNS_1CILi0EEEEEENS1_IJNS1_IJNS2_ILi4EEENS2_ILi8EEEEEENS2_ILi2EEENS2_ILi1EEEEEEEEDaRKT_RKT0_ENKUlRKT_RKT0_E_clIiS7_EEDaSJ_SM_,($_ZN7cutlass13device_kernelIN5flash19enable_sm80_to_sm89INS1_16FlashAttnBwdSm80INS1_25CollectiveMainloopBwdSm80ILi2ELi2EN4cute5tupleIJNS5_1CILi128EEES8_NS7_ILi64EEEEEENS_6half_tEfNS_4arch4Sm80ELb0ELb0ELb1ELb1ELb0ELb0ELb0ELb0ELi2ELi4ELi4ELi4ELb0EEENS1_21CollectiveEpilogueBwdISA_SB_SD_Li256ELb1ELb0ELi2EEENS1_19SingleTileSchedulerILb1ELb0ELb0ELi128EEEEEEEEEvNT_6ParamsE$_ZZN4cute7idx2crdINS_5tupleIJiiNS_1CILi0EEEEEENS1_IJNS1_IJNS2_ILi4EEENS2_ILi8EEEEEENS2_ILi2EEENS2_ILi1EEEEEEEEDaRKT_RKT0_ENKUlRKT_RKT0_E_clIiS8_EEDaSJ_SM_ - $_ZN7cutlass13device_kernelIN5flash19enable_sm80_to_sm89INS1_16FlashAttnBwdSm80INS1_25CollectiveMainloopBwdSm80ILi2ELi2EN4cute5tupleIJNS5_1CILi128EEES8_NS7_ILi64EEEEEENS_6half_tEfNS_4arch4Sm80ELb0ELb0ELb1ELb1ELb0ELb0ELb0ELb0ELi2ELi4ELi4ELi4ELb0EEENS1_21CollectiveEpilogueBwdISA_SB_SD_Li256ELb1ELb0ELi2EEENS1_19SingleTileSchedulerILb1ELb0ELb0ELi128EEEEEEEEEvNT_6ParamsE$_ZZN4cute7idx2crdINS_5tupleIJiiNS_1CILi0EEEEEENS1_IJNS1_IJNS2_ILi4EEENS2_ILi8EEEEEENS2_ILi2EEENS2_ILi1EEEEEEEEDaRKT_RKT0_ENKUlRKT_RKT0_E_clIiS7_EEDaSJ_SM_)
$_ZN7cutlass13device_kernelIN5flash19enable_sm80_to_sm89INS1_16FlashAttnBwdSm80INS1_25CollectiveMainloopBwdSm80ILi2ELi2EN4cute5tupleIJNS5_1CILi128EEES8_NS7_ILi64EEEEEENS_6half_tEfNS_4arch4Sm80ELb0ELb0ELb1ELb1ELb0ELb0ELb0ELb0ELi2ELi4ELi4ELi4ELb0EEENS1_21CollectiveEpilogueBwdISA_SB_SD_Li256ELb1ELb0ELi2EEENS1_19SingleTileSchedulerILb1ELb0ELb0ELi128EEEEEEEEEvNT_6ParamsE$_ZZN4cute7idx2crdINS_5tupleIJiiNS_1CILi0EEEEEENS1_IJNS1_IJNS2_ILi4EEENS2_ILi8EEEEEENS2_ILi2EEENS2_ILi1EEEEEEEEDaRKT_RKT0_ENKUlRKT_RKT0_E_clIiS7_EEDaSJ_SM_:
[----:B------:R-:W-:Y:S01]  /*adb0*/  SHF.R.S32.HI R5, RZ, 0x1f, R2 ;  /* 0x0000001fff057819 */ /* 0x000fe20000011402 */
[----:B------:R-:W-:-:S03]  /*adc0*/  IMAD.MOV.U32 R7, RZ, RZ, 0x0 ;  /* 0x00000000ff077424 */ /* 0x000fc600078e00ff */
[----:B------:R-:W-:-:S04]  /*add0*/  LEA.HI R5, R5, R2, RZ, 0x2 ;  /* 0x0000000205057211 */ /* 0x000fc800078f10ff */
[----:B------:R-:W-:Y:S02]  /*ade0*/  LOP3.LUT R4, R5, 0xfffffffc, RZ, 0xc0, !PT ;  /* 0xfffffffc05047812 */ /* 0x000fe400078ec0ff */
[----:B------:R-:W-:-:S03]  /*adf0*/  SHF.R.S32.HI R5, RZ, 0x2, R5 ;  /* 0x00000002ff057819 */ /* 0x000fc60000011405 */
[----:B------:R-:W-:Y:S01]  /*ae00*/  IMAD.IADD R4, R2, 0x1, -R4 ;  /* 0x0000000102047824 */ /* 0x000fe200078e0a04 */
[----:B------:R-:W-:Y:S06]  /*ae10*/  RET.REL.NODEC R6 `(_ZN7cutlass13device_kernelIN5flash19enable_sm80_to_sm89INS1_16FlashAttnBwdSm80INS1_25CollectiveMainloopBwdSm80ILi2ELi2EN4cute5tupleIJNS5_1CILi128EEES8_NS7_ILi64EEEEEENS_6half_tEfNS_4arch4Sm80ELb0ELb0ELb1ELb1ELb0ELb0ELb0ELb0ELi2ELi4ELi4ELi4ELb0EEENS1_21CollectiveEpilogueBwdISA_SB_SD_Li256ELb1ELb0ELi2EEENS1_19SingleTileSchedulerILb1ELb0ELb0ELi128EEEEEEEEEvNT_6ParamsE) ;  /* 0xffff51e006007950 */ /* 0x000fec0003c3ffff */
        .type           $_ZN7cutlass13device_kernelIN5flash19enable_sm80_to_sm89INS1_16FlashAttnBwdSm80INS1_25CollectiveMainloopBwdSm80ILi2ELi2EN4cute5tupleIJNS5_1CILi128EEES8_NS7_ILi64EEEEEENS_6half_tEfNS_4arch4Sm80ELb0ELb0ELb1ELb1ELb0ELb0ELb0ELb0ELi2ELi4ELi4ELi4ELb0EEENS1_21CollectiveEpilogueBwdISA_SB_SD_Li256ELb1ELb0ELi2EEENS1_19SingleTileSchedulerILb1ELb0ELb0ELi128EEEEEEEEEvNT_6ParamsE$_ZZN4cute7idx2crdINS_5tupleIJiiNS_1CILi0EEEEEENS1_IJNS1_IJNS2_ILi4EEENS2_ILi8EEEEEENS2_ILi2EEENS2_ILi1EEEEEEEEDaRKT_RKT0_ENKUlRKT_RKT0_E_clIiS8_EEDaSJ_SM_,@function
        .size           $_ZN7cutlass13device_kernelIN5flash19enable_sm80_to_sm89INS1_16FlashAttnBwdSm80INS1_25CollectiveMainloopBwdSm80ILi2ELi2EN4cute5tupleIJNS5_1CILi128EEES8_NS7_ILi64EEEEEENS_6half_tEfNS_4arch4Sm80ELb0ELb0ELb1ELb1ELb0ELb0ELb0ELb0ELi2ELi4ELi4ELi4ELb0EEENS1_21CollectiveEpilogueBwdISA_SB_SD_Li256ELb1ELb0ELi2EEENS1_19SingleTileSchedulerILb1ELb0ELb0ELi128EEEEEEEEEvNT_6ParamsE$_ZZN4cute7idx2crdINS_5tupleIJiiNS_1CILi0EEEEEENS1_IJNS1_IJNS2_ILi4EEENS2_ILi8EEEEEENS2_ILi2EEENS2_ILi1EEEEEEEEDaRKT_RKT0_ENKUlRKT_RKT0_E_clIiS8_EEDaSJ_SM_,($_ZN7cutlass13device_kernelIN5flash19enable_sm80_to_sm89INS1_16FlashAttnBwdSm80INS1_25CollectiveMainloopBwdSm80ILi2ELi2EN4cute5tupleIJNS5_1CILi128EEES8_NS7_ILi64EEEEEENS_6half_tEfNS_4arch4Sm80ELb0ELb0ELb1ELb1ELb0ELb0ELb0ELb0ELi2ELi4ELi4ELi4ELb0EEENS1_21CollectiveEpilogueBwdISA_SB_SD_Li256ELb1ELb0ELi2EEENS1_19SingleTileSchedulerILb1ELb0ELb0ELi128EEEEEEEEEvNT_6ParamsE$_ZZN4cute7idx2crdINS_5tupleIJiiNS_1CILi0EEEEEENS1_IJNS1_IJNS2_ILi4EEENS2_ILi8EEEEEES5_NS2_ILi1EEEEEEEEDaRKT_RKT0_ENKUlRKT_RKT0_E_clIiS5_EEDaSI_SL_ - $_ZN7cutlass13device_kernelIN5flash19enable_sm80_to_sm89INS1_16FlashAttnBwdSm80INS1_25CollectiveMainloopBwdSm80ILi2ELi2EN4cute5tupleIJNS5_1CILi128EEES8_NS7_ILi64EEEEEENS_6half_tEfNS_4arch4Sm80ELb0ELb0ELb1ELb1ELb0ELb0ELb0ELb0ELi2ELi4ELi4ELi4ELb0EEENS1_21CollectiveEpilogueBwdISA_SB_SD_Li256ELb1ELb0ELi2EEENS1_19SingleTileSchedulerILb1ELb0ELb0ELi128EEEEEEEEEvNT_6ParamsE$_ZZN4cute7idx2crdINS_5tupleIJiiNS_1CILi0EEEEEENS1_IJNS1_IJNS2_ILi4EEENS2_ILi8EEEEEENS2_ILi2EEENS2_ILi1EEEEEEEEDaRKT_RKT0_ENKUlRKT_RKT0_E_clIiS8_EEDaSJ_SM_)
$_ZN7cutlass13device_kernelIN5flash19enable_sm80_to_sm89INS1_16FlashAttnBwdSm80INS1_25CollectiveMainloopBwdSm80ILi2ELi2EN4cute5tupleIJNS5_1CILi128EEES8_NS7_ILi64EEEEEENS_6half_tEfNS_4arch4Sm80ELb0ELb0ELb1ELb1ELb0ELb0ELb0ELb0ELi2ELi4ELi4ELi4ELb0EEENS1_21CollectiveEpilogueBwdISA_SB_SD_Li256ELb1ELb0ELi2EEENS1_19SingleTileSchedulerILb1ELb0ELb0ELi128EEEEEEEEEvNT_6ParamsE$_ZZN4cute7idx2crdINS_5tupleIJiiNS_1CILi0EEEEEENS1_IJNS1_IJNS2_ILi4EEENS2_ILi8EEEEEENS2_ILi2EEENS2_ILi1EEEEEEEEDaRKT_RKT0_ENKUlRKT_RKT0_E_clIiS8_EEDaSJ_SM_:
[----:B------:R-:W-:Y:S02]  /*ae20*/  MOV R34, R6 ;  /* 0x0000000600227202 */ /* 0x000fe40000000f00 */
[----:B------:R-:W-:Y:S02]  /*ae30*/  MOV R35, 0x0 ;  /* 0x0000000000237802 */ /* 0x000fe40000000f00 */
[----:B------:R-:W-:Y:S02]  /*ae40*/  MOV R7, R3 ;  /* 0x0000000300077202 */ /* 0x000fe40000000f00 */
[----:B------:R-:W-:Y:S05]  /*ae50*/  RET.REL.NODEC R34 `(_ZN7cutlass13device_kernelIN5flash19enable_sm80_to_sm89INS1_16FlashAttnBwdSm80INS1_25CollectiveMainloopBwdSm80ILi2ELi2EN4cute5tupleIJNS5_1CILi128EEES8_NS7_ILi64EEEEEENS_6half_tEfNS_4arch4Sm80ELb0ELb0ELb1ELb1ELb0ELb0ELb0ELb0ELi2ELi4ELi4ELi4ELb0EEENS1_21CollectiveEpilogueBwdISA_SB_SD_Li256ELb1ELb0ELi2EEENS1_19SingleTileSchedulerILb1ELb0ELb0ELi128EEEEEEEEEvNT_6ParamsE) ;  /* 0xffff51a022007950 */ /* 0x000fea0003c3ffff */
        .type           $_ZN7cutlass13device_kernelIN5flash19enable_sm80_to_sm89INS1_16FlashAttnBwdSm80INS1_25CollectiveMainloopBwdSm80ILi2ELi2EN4cute5tupleIJNS5_1CILi128EEES8_NS7_ILi64EEEEEENS_6half_tEfNS_4arch4Sm80ELb0ELb0ELb1ELb1ELb0ELb0ELb0ELb0ELi2ELi4ELi4ELi4ELb0EEENS1_21CollectiveEpilogueBwdISA_SB_SD_Li256ELb1ELb0ELi2EEENS1_19SingleTileSchedulerILb1ELb0ELb0ELi128EEEEEEEEEvNT_6ParamsE$_ZZN4cute7idx2crdINS_5tupleIJiiNS_1CILi0EEEEEENS1_IJNS1_IJNS2_ILi4EEENS2_ILi8EEEEEES5_NS2_ILi1EEEEEEEEDaRKT_RKT0_ENKUlRKT_RKT0_E_clIiS5_EEDaSI_SL_,@function
        .size           $_ZN7cutlass13device_kernelIN5flash19enable_sm80_to_sm89INS1_16FlashAttnBwdSm80INS1_25CollectiveMainloopBwdSm80ILi2ELi2EN4cute5tupleIJNS5_1CILi128EEES8_NS7_ILi64EEEEEENS_6half_tEfNS_4arch4Sm80ELb0ELb0ELb1ELb1ELb0ELb0ELb0ELb0ELi2ELi4ELi4ELi4ELb0EEENS1_21CollectiveEpilogueBwdISA_SB_SD_Li256ELb1ELb0ELi2EEENS1_19SingleTileSchedulerILb1ELb0ELb0ELi128EEEEEEEEEvNT_6ParamsE$_ZZN4cute7idx2crdINS_5tupleIJiiNS_1CILi0EEEEEENS1_IJNS1_IJNS2_ILi4EEENS2_ILi8EEEEEES5_NS2_ILi1EEEEEEEEDaRKT_RKT0_ENKUlRKT_RKT0_E_clIiS5_EEDaSI_SL_,($_ZN7cutlass13device_kernelIN5flash19enable_sm80_to_sm89INS1_16FlashAttnBwdSm80INS1_25CollectiveMainloopBwdSm80ILi2ELi2EN4cute5tupleIJNS5_1CILi128EEES8_NS7_ILi64EEEEEENS_6half_tEfNS_4arch4Sm80ELb0ELb0ELb1ELb1ELb0ELb0ELb0ELb0ELi2ELi4ELi4ELi4ELb0EEENS1_21CollectiveEpilogueBwdISA_SB_SD_Li256ELb1ELb0ELi2EEENS1_19SingleTileSchedulerILb1ELb0ELb0ELi128EEEEEEEEEvNT_6ParamsE$_ZZN4cute7idx2crdINS_5tupleIJiiNS_1CILi0EEEEEENS1_IJNS1_IJNS2_ILi4EEENS2_ILi8EEEEEES5_NS2_ILi1EEEEEEEEDaRKT_RKT0_ENKUlRKT_RKT0_E_clIiS7_EEDaSI_SL_ - $_ZN7cutlass13device_kernelIN5flash19enable_sm80_to_sm89INS1_16FlashAttnBwdSm80INS1_25CollectiveMainloopBwdSm80ILi2ELi2EN4cute5tupleIJNS5_1CILi128EEES8_NS7_ILi64EEEEEENS_6half_tEfNS_4arch4Sm80ELb0ELb0ELb1ELb1ELb0ELb0ELb0ELb0ELi2ELi4ELi4ELi4ELb0EEENS1_21CollectiveEpilogueBwdISA_SB_SD_Li256ELb1ELb0ELi2EEENS1_19SingleTileSchedulerILb1ELb0ELb0ELi128EEEEEEEEEvNT_6ParamsE$_ZZN4cute7idx2crdINS_5tupleIJiiNS_1CILi0EEEEEENS1_IJNS1_IJNS2_ILi4EEENS2_ILi8EEEEEES5_NS2_ILi1EEEEEEEEDaRKT_RKT0_ENKUlRKT_RKT0_E_clIiS5_EEDaSI_SL_)
$_ZN7cutlass13device_kernelIN5flash19enable_sm80_to_sm89INS1_16FlashAttnBwdSm80INS1_25CollectiveMainloopBwdSm80ILi2ELi2EN4cute5tupleIJNS5_1CILi128EEES8_NS7_ILi64EEEEEENS_6half_tEfNS_4arch4Sm80ELb0ELb0ELb1ELb1ELb0ELb0ELb0ELb0ELi2ELi4ELi4ELi4ELb0EEENS1_21CollectiveEpilogueBwdISA_SB_SD_Li256ELb1ELb0ELi2EEENS1_19SingleTileSchedulerILb1ELb0ELb0ELi128EEEEEEEEEvNT_6ParamsE$_ZZN4cute7idx2crdINS_5tupleIJiiNS_1CILi0EEEEEENS1_IJNS1_IJNS2_ILi4EEENS2_ILi8EEEEEES5_NS2_ILi1EEEEEEEEDaRKT_RKT0_ENKUlRKT_RKT0_E_clIiS5_EEDaSI_SL_:
[----:B------:R-:W-:Y:S02]  /*ae60*/  MOV R38, R6 ;  /* 0x0000000600267202 */ /* 0x000fe40000000f00 */
[----:B------:R-:W-:Y:S02]  /*ae70*/  MOV R39, 0x0 ;  /* 0x0000000000277802 */ /* 0x000fe40000000f00 */
[----:B------:R-:W-:-:S02]  /*ae80*/  MOV R7, R3 ;  /* 0x0000000300077202 */ /* 0x000fc40000000f00 */
[----:B------:R-:W-:Y:S05]  /*ae90*/  RET.REL.NODEC R38 `(_ZN7cutlass13device_kernelIN5flash19enable_sm80_to_sm89INS1_16FlashAttnBwdSm80INS1_25CollectiveMainloopBwdSm80ILi2ELi2EN4cute5tupleIJNS5_1CILi128EEES8_NS7_ILi64EEEEEENS_6half_tEfNS_4arch4Sm80ELb0ELb0ELb1ELb1ELb0ELb0ELb0ELb0ELi2ELi4ELi4ELi4ELb0EEENS1_21CollectiveEpilogueBwdISA_SB_SD_Li256ELb1ELb0ELi2EEENS1_19SingleTileSchedulerILb1ELb0ELb0ELi128EEEEEEEEEvNT_6ParamsE) ;  /* 0xffff516026007950 */ /* 0x000fea0003c3ffff */
        .type           $_ZN7cutlass13device_kernelIN5flash19enable_sm80_to_sm89INS1_16FlashAttnBwdSm80INS1_25CollectiveMainloopBwdSm80ILi2ELi2EN4cute5tupleIJNS5_1CILi128EEES8_NS7_ILi64EEEEEENS_6half_tEfNS_4arch4Sm80ELb0ELb0ELb1ELb1ELb0ELb0ELb0ELb0ELi2ELi4ELi4ELi4ELb0EEENS1_21CollectiveEpilogueBwdISA_SB_SD_Li256ELb1ELb0ELi2EEENS1_19SingleTileSchedulerILb1ELb0ELb0ELi128EEEEEEEEEvNT_6ParamsE$_ZZN4cute7idx2crdINS_5tupleIJiiNS_1CILi0EEEEEENS1_IJNS1_IJNS2_ILi4EEENS2_ILi8EEEEEES5_NS2_ILi1EEEEEEEEDaRKT_RKT0_ENKUlRKT_RKT0_E_clIiS7_EEDaSI_SL_,@function
        .size           $_ZN7cutlass13device_kernelIN5flash19enable_sm80_to_sm89INS1_16FlashAttnBwdSm80INS1_25CollectiveMainloopBwdSm80ILi2ELi2EN4cute5tupleIJNS5_1CILi128EEES8_NS7_ILi64EEEEEENS_6half_tEfNS_4arch4Sm80ELb0ELb0ELb1ELb1ELb0ELb0ELb0ELb0ELi2ELi4ELi4ELi4ELb0EEENS1_21CollectiveEpilogueBwdISA_SB_SD_Li256ELb1ELb0ELi2EEENS1_19SingleTileSchedulerILb1ELb0ELb0ELi128EEEEEEEEEvNT_6ParamsE$_ZZN4cute7idx2crdINS_5tupleIJiiNS_1CILi0EEEEEENS1_IJNS1_IJNS2_ILi4EEENS2_ILi8EEEEEES5_NS2_ILi1EEEEEEEEDaRKT_RKT0_ENKUlRKT_RKT0_E_clIiS7_EEDaSI_SL_,($_ZN7cutlass13device_kernelIN5flash19enable_sm80_to_sm89INS1_16FlashAttnBwdSm80INS1_25CollectiveMainloopBwdSm80ILi2ELi2EN4cute5tupleIJNS5_1CILi128EEES8_NS7_ILi64EEEEEENS_6half_tEfNS_4arch4Sm80ELb0ELb0ELb1ELb1ELb0ELb0ELb0ELb0ELi2ELi4ELi4ELi4ELb0EEENS1_21CollectiveEpilogueBwdISA_SB_SD_Li256ELb1ELb0ELi2EEENS1_19SingleTileSchedulerILb1ELb0ELb0ELi128EEEEEEEEEvNT_6ParamsE$_ZZN4cute9transformINS_5tupleIJiiNS_1CILi0EEEEEENS1_IJNS1_IJNS2_ILi4EEENS2_ILi8EEEEEENS2_ILi2EEENS2_ILi1EEEEEEZNS_7idx2crdIS4_SA_EEDaRKT_RKT0_EUlRKT_RKT0_E_EEDaSE_SH_OT1_ENKUlDpSK_E_clIJNS1_IJiiEEEiS3_EEEDaSR_ - $_ZN7cutlass13device_kernelIN5flash19enable_sm80_to_sm89INS1_16FlashAttnBwdSm80INS1_25CollectiveMainloopBwdSm80ILi2ELi2EN4cute5tupleIJNS5_1CILi128EEES8_NS7_ILi64EEEEEENS_6half_tEfNS_4arch4Sm80ELb0ELb0ELb1ELb1ELb0ELb0ELb0ELb0ELi2ELi4ELi4ELi4ELb0EEENS1_21CollectiveEpilogueBwdISA_SB_SD_Li256ELb1ELb0ELi2EEENS1_19SingleTileSchedulerILb1ELb0ELb0ELi128EEEEEEEEEvNT_6ParamsE$_ZZN4cute7idx2crdINS_5tupleIJiiNS_1CILi0EEEEEENS1_IJNS1_IJNS2_ILi4EEENS2_ILi8EEEEEES5_NS2_ILi1EEEEEEEEDaRKT_RKT0_ENKUlRKT_RKT0_E_clIiS7_EEDaSI_SL_)
$_ZN7cutlass13device_kernelIN5flash19enable_sm80_to_sm89INS1_16FlashAttnBwdSm80INS1_25CollectiveMainloopBwdSm80ILi2ELi2EN4cute5tupleIJNS5_1CILi128EEES8_NS7_ILi64EEEEEENS_6half_tEfNS_4arch4Sm80ELb0ELb0ELb1ELb1ELb0ELb0ELb0ELb0ELi2ELi4ELi4ELi4ELb0EEENS1_21CollectiveEpilogueBwdISA_SB_SD_Li256ELb1ELb0ELi2EEENS1_19SingleTileSchedulerILb1ELb0ELb0ELi128EEEEEEEEEvNT_6ParamsE$_ZZN4cute7idx2crdINS_5tupleIJiiNS_1CILi0EEEEEENS1_IJNS1_IJNS2_ILi4EEENS2_ILi8EEEEEES5_NS2_ILi1EEEEEEEEDaRKT_RKT0_ENKUlRKT_RKT0_E_clIiS7_EEDaSI_SL_:
[----:B------:R-:W-:-:S04]  /*aea0*/  SHF.R.S32.HI R7, RZ, 0x1f, R2 ;  /* 0x0000001fff077819 */ /* 0x000fc80000011402 */
[----:B------:R-:W-:-:S04]  /*aeb0*/  LEA.HI R34, R7, R2, RZ, 0x2 ;  /* 0x0000000207227211 */ /* 0x000fc800078f10ff */
[----:B------:R-:W-:Y:S02]  /*aec0*/  LOP3.LUT R7, R34, 0xfffffffc, RZ, 0xc0, !PT ;  /* 0xfffffffc22077812 */ /* 0x000fe400078ec0ff */
[----:B------:R-:W-:-:S03]  /*aed0*/  SHF.R.S32.HI R34, RZ, 0x2, R34 ;  /* 0x00000002ff227819 */ /* 0x000fc60000011422 */
[----:B------:R-:W-:Y:S02]  /*aee0*/  IMAD.IADD R35, R2, 0x1, -R7 ;  /* 0x0000000102237824 */ /* 0x000fe400078e0a07 */
[----:B------:R-:W-:-:S04]  /*aef0*/  IMAD.MOV.U32 R7, RZ, RZ, 0x0 ;  /* 0x00000000ff077424 */ /* 0x000fc800078e00ff */
[----:B------:R-:W-:Y:S05]  /*af00*/  RET.REL.NODEC R6 `(_ZN7cutlass13device_kernelIN5flash19enable_sm80_to_sm89INS1_16FlashAttnBwdSm80INS1_25CollectiveMainloopBwdSm80ILi2ELi2EN4cute5tupleIJNS5_1CILi128EEES8_NS7_ILi64EEEEEENS_6half_tEfNS_4arch4Sm80ELb0ELb0ELb1ELb1ELb0ELb0ELb0ELb0ELi2ELi4ELi4ELi4ELb0EEENS1_21CollectiveEpilogueBwdISA_SB_SD_Li256ELb1ELb0ELi2EEENS1_19SingleTileSchedulerILb1ELb0ELb0ELi128EEEEEEEEEvNT_6ParamsE) ;  /* 0xffff50f006007950 */ /* 0x000fea0003c3ffff */
        .type           $_ZN7cutlass13device_kernelIN5flash19enable_sm80_to_sm89INS1_16FlashAttnBwdSm80INS1_25CollectiveMainloopBwdSm80ILi2ELi2EN4cute5tupleIJNS5_1CILi128EEES8_NS7_ILi64EEEEEENS_6half_tEfNS_4arch4Sm80ELb0ELb0ELb1ELb1ELb0ELb0ELb0ELb0ELi2ELi4ELi4ELi4ELb0EEENS1_21CollectiveEpilogueBwdISA_SB_SD_Li256ELb1ELb0ELi2EEENS1_19SingleTileSchedulerILb1ELb0ELb0ELi128EEEEEEEEEvNT_6ParamsE$_ZZN4cute9transformINS_5tupleIJiiNS_1CILi0EEEEEENS1_IJNS1_IJNS2_ILi4EEENS2_ILi8EEEEEENS2_ILi2EEENS2_ILi1EEEEEEZNS_7idx2crdIS4_SA_EEDaRKT_RKT0_EUlRKT_RKT0_E_EEDaSE_SH_OT1_ENKUlDpSK_E_clIJNS1_IJiiEEEiS3_EEEDaSR_,@function
        .size           $_ZN7cutlass13device_kernelIN5flash19enable_sm80_to_sm89INS1_16FlashAttnBwdSm80INS1_25CollectiveMainloopBwdSm80ILi2ELi2EN4cute5tupleIJNS5_1CILi128EEES8_NS7_ILi64EEEEEENS_6half_tEfNS_4arch4Sm80ELb0ELb0ELb1ELb1ELb0ELb0ELb0ELb0ELi2ELi4ELi4ELi4ELb0EEENS1_21CollectiveEpilogueBwdISA_SB_SD_Li256ELb1ELb0ELi2EEENS1_19SingleTileSchedulerILb1ELb0ELb0ELi128EEEEEEEEEvNT_6ParamsE$_ZZN4cute9transformINS_5tupleIJiiNS_1CILi0EEEEEENS1_IJNS1_IJNS2_ILi4EEENS2_ILi8EEEEEENS2_ILi2EEENS2_ILi1EEEEEEZNS_7idx2crdIS4_SA_EEDaRKT_RKT0_EUlRKT_RKT0_E_EEDaSE_SH_OT1_ENKUlDpSK_E_clIJNS1_IJiiEEEiS3_EEEDaSR_,($_ZN7cutlass13device_kernelIN5flash19enable_sm80_to_sm89INS1_16FlashAttnBwdSm80INS1_25CollectiveMainloopBwdSm80ILi2ELi2EN4cute5tupleIJNS5_1CILi128EEES8_NS7_ILi64EEEEEENS_6half_tEfNS_4arch4Sm80ELb0ELb0ELb1ELb1ELb0ELb0ELb0ELb0ELi2ELi4ELi4ELi4ELb0EEENS1_21CollectiveEpilogueBwdISA_SB_SD_Li256ELb1ELb0ELi2EEENS1_19SingleTileSchedulerILb1ELb0ELb0ELi128EEEEEEEEEvNT_6ParamsE$_ZZN4cute9transformINS_5tupleIJiiNS_1CILi0EEEEEENS1_IJNS1_IJNS2_ILi4EEENS2_ILi8EEEEEES5_NS2_ILi1EEEEEEZNS_7idx2crdIS4_S9_EEDaRKT_RKT0_EUlRKT_RKT0_E_EEDaSD_SG_OT1_ENKUlDpSJ_E_clIJNS1_IJiiEEEiS3_EEEDaSQ_ - $_ZN7cutlass13device_kernelIN5flash19enable_sm80_to_sm89INS1_16FlashAttnBwdSm80INS1_25CollectiveMainloopBwdSm80ILi2ELi2EN4cute5tupleIJNS5_1CILi128EEES8_NS7_ILi64EEEEEENS_6half_tEfNS_4arch4Sm80ELb0ELb0ELb1ELb1ELb0ELb0ELb0ELb0ELi2ELi4ELi4ELi4ELb0EEENS1_21CollectiveEpilogueBwdISA_SB_SD_Li256ELb1ELb0ELi2EEENS1_19SingleTileSchedulerILb1ELb0ELb0ELi128EEEEEEEEEvNT_6ParamsE$_ZZN4cute9transformINS_5tupleIJiiNS_1CILi0EEEEEENS1_IJNS1_IJNS2_ILi4EEENS2_ILi8EEEEEENS2_ILi2EEENS2_ILi1EEEEEEZNS_7idx2crdIS4_SA_EEDaRKT_RKT0_EUlRKT_RKT0_E_EEDaSE_SH_OT1_ENKUlDpSK_E_clIJNS1_IJiiEEEiS3_EEEDaSR_)
$_ZN7cutlass13device_kernelIN5flash19enable_sm80_to_sm89INS1_16FlashAttnBwdSm80INS1_25CollectiveMainloopBwdSm80ILi2ELi2EN4cute5tupleIJNS5_1CILi128EEES8_NS7_ILi64EEEEEENS_6half_tEfNS_4arch4Sm80ELb0ELb0ELb1ELb1ELb0ELb0ELb0ELb0ELi2ELi4ELi4ELi4ELb0EEENS1_21CollectiveEpilogueBwdISA_SB_SD_Li256ELb1ELb0ELi2EEENS1_19SingleTileSchedulerILb1ELb0ELb0ELi128EEEEEEEEEvNT_6ParamsE$_ZZN4cute9transformINS_5tupleIJiiNS_1CILi0EEEEEENS1_IJNS1_IJNS2_ILi4EEENS2_ILi8EEEEEENS2_ILi2EEENS2_ILi1EEEEEEZNS_7idx2crdIS4_SA_EEDaRKT_RKT0_EUlRKT_RKT0_E_EEDaSE_SH_OT1_ENKUlDpSK_E_clIJNS1_IJiiEEEiS3_EEEDaSR_:
[----:B------:R-:W-:Y:S02]  /*af10*/  MOV R34, R6 ;  /* 0x0000000600227202 */ /* 0x000fe40000000f00 */
[----:B------:R-:W-:-:S04]  /*af20*/  MOV R35, 0x0 ;  /* 0x0000000000237802 */ /* 0x000fc80000000f00 */
[----:B------:R-:W-:Y:S05]  /*af30*/  RET.REL.NODEC R34 `(_ZN7cutlass13device_kernelIN5flash19enable_sm80_to_sm89INS1_16FlashAttnBwdSm80INS1_25CollectiveMainloopBwdSm80ILi2ELi2EN4cute5tupleIJNS5_1CILi128EEES8_NS7_ILi64EEEEEENS_6half_tEfNS_4arch4Sm80ELb0ELb0ELb1ELb1ELb0ELb0ELb0ELb0ELi2ELi4ELi4ELi4ELb0EEENS1_21CollectiveEpilogueBwdISA_SB_SD_Li256ELb1ELb0ELi2EEENS1_19SingleTileSchedulerILb1ELb0ELb0ELi128EEEEEEEEEvNT_6ParamsE) ;  /* 0xffff50c022007950 */ /* 0x000fea0003c3ffff */
        .type           $_ZN7cutlass13device_kernelIN5flash19enable_sm80_to_sm89INS1_16FlashAttnBwdSm80INS1_25CollectiveMainloopBwdSm80ILi2ELi2EN4cute5tupleIJNS5_1CILi128EEES8_NS7_ILi64EEEEEENS_6half_tEfNS_4arch4Sm80ELb0ELb0ELb1ELb1ELb0ELb0ELb0ELb0ELi2ELi4ELi4ELi4ELb0EEENS1_21CollectiveEpilogueBwdISA_SB_SD_Li256ELb1ELb0ELi2EEENS1_19SingleTileSchedulerILb1ELb0ELb0ELi128EEEEEEEEEvNT_6ParamsE$_ZZN4cute9transformINS_5tupleIJiiNS_1CILi0EEEEEENS1_IJNS1_IJNS2_ILi4EEENS2_ILi8EEEEEES5_NS2_ILi1EEEEEEZNS_7idx2crdIS4_S9_EEDaRKT_RKT0_EUlRKT_RKT0_E_EEDaSD_SG_OT1_ENKUlDpSJ_E_clIJNS1_IJiiEEEiS3_EEEDaSQ_,@function
        .size           $_ZN7cutlass13device_kernelIN5flash19enable_sm80_to_sm89INS1_16FlashAttnBwdSm80INS1_25CollectiveMainloopBwdSm80ILi2ELi2EN4cute5tupleIJNS5_1CILi128EEES8_NS7_ILi64EEEEEENS_6half_tEfNS_4arch4Sm80ELb0ELb0ELb1ELb1ELb0ELb0ELb0ELb0ELi2ELi4ELi4ELi4ELb0EEENS1_21CollectiveEpilogueBwdISA_SB_SD_Li256ELb1ELb0ELi2EEENS1_19SingleTileSchedulerILb1ELb0ELb0ELi128EEEEEEEEEvNT_6ParamsE$_ZZN4cute9transformINS_5tupleIJiiNS_1CILi0EEEEEENS1_IJNS1_IJNS2_ILi4EEENS2_ILi8EEEEEES5_NS2_ILi1EEEEEEZNS_7idx2crdIS4_S9_EEDaRKT_RKT0_EUlRKT_RKT0_E_EEDaSD_SG_OT1_ENKUlDpSJ_E_clIJNS1_IJiiEEEiS3_EEEDaSQ_,($_ZN7cutlass13device_kernelIN5flash19enable_sm80_to_sm89INS1_16FlashAttnBwdSm80INS1_25CollectiveMainloopBwdSm80ILi2ELi2EN4cute5tupleIJNS5_1CILi128EEES8_NS7_ILi64EEEEEENS_6half_tEfNS_4arch4Sm80ELb0ELb0ELb1ELb1ELb0ELb0ELb0ELb0ELi2ELi4ELi4ELi4ELb0EEENS1_21CollectiveEpilogueBwdISA_SB_SD_Li256ELb1ELb0ELi2EEENS1_19SingleTileSchedulerILb1ELb0ELb0ELi128EEEEEEEEEvNT_6ParamsE$_ZZN5flash25CollectiveMainloopBwdSm80ILi2ELi2EN4cute5tupleIJNS1_1CILi128EEES4_NS3_ILi64EEEEEEN7cutlass6half_tEfNS7_4arch4Sm80ELb0ELb0ELb1ELb1ELb0ELb0ELb0ELb0ELi2ELi4ELi4ELi4ELb0EE3mmaINS_16FlashAttnBwdSm80ISB_NS_21CollectiveEpilogueBwdIS6_S8_SA_Li256ELb1ELb0ELi2EEENS_19SingleTileSchedulerILb1ELb0ELb0ELi128EEEE13SharedStorageENS1_6TensorINS1_11ArrayEngineIfLm32EEENS1_6LayoutINS2_IJNS2_IJNS3_ILi2EEESO_EEESO_NS3_ILi4EEEEEENS2_IJNS2_IJNS3_ILi1EEESO_EEESQ_NS3_ILi8EEEEEEEEEEEEbRKNSB_6ParamsERT0_S12_iNS2_IJiiiEEERT_ENKUlRT_iE_clINSK_INSL_IfLm64EEENSN_INS2_IJSP_SO_SU_EEESV_EEEEEEDaS17_i - $_ZN7cutlass13device_kernelIN5flash19enable_sm80_to_sm89INS1_16FlashAttnBwdSm80INS1_25CollectiveMainloopBwdSm80ILi2ELi2EN4cute5tupleIJNS5_1CILi128EEES8_NS7_ILi64EEEEEENS_6half_tEfNS_4arch4Sm80ELb0ELb0ELb1ELb1ELb0ELb0ELb0ELb0ELi2ELi4ELi4ELi4ELb0EEENS1_21CollectiveEpilogueBwdISA_SB_SD_Li256ELb1ELb0ELi2EEENS1_19SingleTileSchedulerILb1ELb0ELb0ELi128EEEEEEEEEvNT_6ParamsE$_ZZN4cute9transformINS_5tupleIJiiNS_1CILi0EEEEEENS1_IJNS1_IJNS2_ILi4EEENS2_ILi8EEEEEES5_NS2_ILi1EEEEEEZNS_7idx2crdIS4_S9_EEDaRKT_RKT0_EUlRKT_RKT0_E_EEDaSD_SG_OT1_ENKUlDpSJ_E_clIJNS1_IJiiEEEiS3_EEEDaSQ_)
$_ZN7cutlass13device_kernelIN5flash19enable_sm80_to_sm89INS1_16FlashAttnBwdSm80INS1_25CollectiveMainloopBwdSm80ILi2ELi2EN4cute5tupleIJNS5_1CILi128EEES8_NS7_ILi64EEEEEENS_6half_tEfNS_4arch4Sm80ELb0ELb0ELb1ELb1ELb0ELb0ELb0ELb0ELi2ELi4ELi4ELi4ELb0EEENS1_21CollectiveEpilogueBwdISA_SB_SD_Li256ELb1ELb0ELi2EEENS1_19SingleTileSchedulerILb1ELb0ELb0ELi128EEEEEEEEEvNT_6ParamsE$_ZZN4cute9transformINS_5tupleIJiiNS_1CILi0EEEEEENS1_IJNS1_IJNS2_ILi4EEENS2_ILi8EEEEEES5_NS2_ILi1EEEEEEZNS_7idx2crdIS4_S9_EEDaRKT_RKT0_EUlRKT_RKT0_E_EEDaSD_SG_OT1_ENKUlDpSJ_E_clIJNS1_IJiiEEEiS3_EEEDaSQ_:
[----:B------:R-:W-:Y:S02]  /*af40*/  MOV R38, R6 ;  /* 0x0000000600267202 */ /* 0x000fe40000000f00 */
[----:B------:R-:W-:-:S04]  /*af50*/  MOV R39, 0x0 ;  /* 0x0000000000277802 */ /* 0x000fc80000000f00 */
[----:B------:R-:W-:Y:S05]  /*af60*/  RET.REL.NODEC R38 `(_ZN7cutlass13device_kernelIN5flash19enable_sm80_to_sm89INS1_16FlashAttnBwdSm80INS1_25CollectiveMainloopBwdSm80ILi2ELi2EN4cute5tupleIJNS5_1CILi128EEES8_NS7_ILi64EEEEEENS_6half_tEfNS_4arch4Sm80ELb0ELb0ELb1ELb1ELb0ELb0ELb0ELb0ELi2ELi4ELi4ELi4ELb0EEENS1_21CollectiveEpilogueBwdISA_SB_SD_Li256ELb1ELb0ELi2EEENS1_19SingleTileSchedulerILb1ELb0ELb0ELi128EEEEEEEEEvNT_6ParamsE) ;  /* 0xffff509026007950 */ /* 0x000fea0003c3ffff */
        .type           $_ZN7cutlass13device_kernelIN5flash19enable_sm80_to_sm89INS1_16FlashAttnBwdSm80INS1_25CollectiveMainloopBwdSm80ILi2ELi2EN4cute5tupleIJNS5_1CILi128EEES8_NS7_ILi64EEEEEENS_6half_tEfNS_4arch4Sm80ELb0ELb0ELb1ELb1ELb0ELb0ELb0ELb0ELi2ELi4ELi4ELi4ELb0EEENS1_21CollectiveEpilogueBwdISA_SB_SD_Li256ELb1ELb0ELi2EEENS1_19SingleTileSchedulerILb1ELb0ELb0ELi128EEEEEEEEEvNT_6ParamsE$_ZZN5flash25CollectiveMainloopBwdSm80ILi2ELi2EN4cute5tupleIJNS1_1CILi128EEES4_NS3_ILi64EEEEEEN7cutlass6half_tEfNS7_4arch4Sm80ELb0ELb0ELb1ELb1ELb0ELb0ELb0ELb0ELi2ELi4ELi4ELi4ELb0EE3mmaINS_16FlashAttnBwdSm80ISB_NS_21CollectiveEpilogueBwdIS6_S8_SA_Li256ELb1ELb0ELi2EEENS_19SingleTileSchedulerILb1ELb0ELb0ELi128EEEE13SharedStorageENS1_6TensorINS1_11ArrayEngineIfLm32EEENS1_6LayoutINS2_IJNS2_IJNS3_ILi2EEESO_EEESO_NS3_ILi4EEEEEENS2_IJNS2_IJNS3_ILi1EEESO_EEESQ_NS3_ILi8EEEEEEEEEEEEbRKNSB_6ParamsERT0_S12_iNS2_IJiiiEEERT_ENKUlRT_iE_clINSK_INSL_IfLm64EEENSN_INS2_IJSP_SO_SU_EEESV_EEEEEEDaS17_i,@function
        .size           $_ZN7cutlass13device_kernelIN5flash19enable_sm80_to_sm89INS1_16FlashAttnBwdSm80INS1_25CollectiveMainloopBwdSm80ILi2ELi2EN4cute5tupleIJNS5_1CILi128EEES8_NS7_ILi64EEEEEENS_6half_tEfNS_4arch4Sm80ELb0ELb0ELb1ELb1ELb0ELb0ELb0ELb0ELi2ELi4ELi4ELi4ELb0EEENS1_21CollectiveEpilogueBwdISA_SB_SD_Li256ELb1ELb0ELi2EEENS1_19SingleTileSchedulerILb1ELb0ELb0ELi128EEEEEEEEEvNT_6ParamsE$_ZZN5flash25CollectiveMainloopBwdSm80ILi2ELi2EN4cute5tupleIJNS1_1CILi128EEES4_NS3_ILi64EEEEEEN7cutlass6half_tEfNS7_4arch4Sm80ELb0ELb0ELb1ELb1ELb0ELb0ELb0ELb0ELi2ELi4ELi4ELi4ELb0EE3mmaINS_16FlashAttnBwdSm80ISB_NS_21CollectiveEpilogueBwdIS6_S8_SA_Li256ELb1ELb0ELi2EEENS_19SingleTileSchedulerILb1ELb0ELb0ELi128EEEE13SharedStorageENS1_6TensorINS1_11ArrayEngineIfLm32EEENS1_6LayoutINS2_IJNS2_IJNS3_ILi2EEESO_EEESO_NS3_ILi4EEEEEENS2_IJNS2_IJNS3_ILi1EEESO_EEESQ_NS3_ILi8EEEEEEEEEEEEbRKNSB_6ParamsERT0_S12_iNS2_IJiiiEEERT_ENKUlRT_iE_clINSK_INSL_IfLm64EEENSN_INS2_IJSP_SO_SU_EEESV_EEEEEEDaS17_i,($_ZN7cutlass13device_kernelIN5flash19enable_sm80_to_sm89INS1_16FlashAttnBwdSm80INS1_25CollectiveMainloopBwdSm80ILi2ELi2EN4cute5tupleIJNS5_1CILi128EEES8_NS7_ILi64EEEEEENS_6half_tEfNS_4arch4Sm80ELb0ELb0ELb1ELb1ELb0ELb0ELb0ELb0ELi2ELi4ELi4ELi4ELb0EEENS1_21CollectiveEpilogueBwdISA_SB_SD_Li256ELb1ELb0ELi2EEENS1_19SingleTileSchedulerILb1ELb0ELb0ELi128EEEEEEEEEvNT_6ParamsE$_ZZN5flash25CollectiveMainloopBwdSm80ILi2ELi2EN4cute5tupleIJNS1_1CILi128EEES4_NS3_ILi64EEEEEEN7cutlass6half_tEfNS7_4arch4Sm80ELb0ELb0ELb1ELb1ELb0ELb0ELb0ELb0ELi2ELi4ELi4ELi4ELb0EE3mmaINS_16FlashAttnBwdSm80ISB_NS_21CollectiveEpilogueBwdIS6_S8_SA_Li256ELb1ELb0ELi2EEENS_19SingleTileSchedulerILb1ELb0ELb0ELi128EEEE13SharedStorageENS1_6TensorINS1_11ArrayEngineIfLm32EEENS1_6LayoutINS2_IJNS2_IJNS3_ILi2EEESO_EEESO_NS3_ILi4EEEEEENS2_IJNS2_IJNS3_ILi1EEESO_EEESQ_NS3_ILi8EEEEEEEEEEEEbRKNSB_6ParamsERT0_S12_iNS2_IJiiiEEERT_ENKUliT_E_clIZSC_ISJ_SX_EbS10_S12_S12_iS13_S15_EUlRS16_iE_EEDaiS16_ - $_ZN7cutlass13device_kernelIN5flash19enable_sm80_to_sm89INS1_16FlashAttnBwdSm80INS1_25CollectiveMainloopBwdSm80ILi2ELi2EN4cute5tupleIJNS5_1CILi128EEES8_NS7_ILi64EEEEEENS_6half_tEfNS_4arch4Sm80ELb0ELb0ELb1ELb1ELb0ELb0ELb0ELb0ELi2ELi4ELi4ELi4ELb0EEENS1_21CollectiveEpilogueBwdISA_SB_SD_Li256ELb1ELb0ELi2EEENS1_19SingleTileSchedulerILb1ELb0ELb0ELi128EEEEEEEEEvNT_6ParamsE$_ZZN5flash25CollectiveMainloopBwdSm80ILi2ELi2EN4cute5tupleIJNS1_1CILi128EEES4_NS3_ILi64EEEEEEN7cutlass6half_tEfNS7_4arch4Sm80ELb0ELb0ELb1ELb1ELb0ELb0ELb0ELb0ELi2ELi4ELi4ELi4ELb0EE3mmaINS_16FlashAttnBwdSm80ISB_NS_21CollectiveEpilogueBwdIS6_S8_SA_Li256ELb1ELb0ELi2EEENS_19SingleTileSchedulerILb1ELb0ELb0ELi128EEEE13SharedStorageENS1_6TensorINS1_11ArrayEngineIfLm32EEENS1_6LayoutINS2_IJNS2_IJNS3_ILi2EEESO_EEESO_NS3_ILi4EEEEEENS2_IJNS2_IJNS3_ILi1EEESO_EEESQ_NS3_ILi8EEEEEEEEEEEEbRKNSB_6ParamsERT0_S12_iNS2_IJiiiEEERT_ENKUlRT_iE_clINSK_INSL_IfLm64EEENSN_INS2_IJSP_SO_SU_EEESV_EEEEEEDaS17_i)
$_ZN7cutlass13device_kernelIN5flash19enable_sm80_to_sm89INS1_16FlashAttnBwdSm80INS1_25CollectiveMainloopBwdSm80ILi2ELi2EN4cute5tupleIJNS5_1CILi128EEES8_NS7_ILi64EEEEEENS_6half_tEfNS_4arch4Sm80ELb0ELb0ELb1ELb1ELb0ELb0ELb0ELb0ELi2ELi4ELi4ELi4ELb0EEENS1_21CollectiveEpilogueBwdISA_SB_SD_Li256ELb1ELb0ELi2EEENS1_19SingleTileSchedulerILb1ELb0ELb0ELi128EEEEEEEEEvNT_6ParamsE$_ZZN5flash25CollectiveMainloopBwdSm80ILi2ELi2EN4cute5tupleIJNS1_1CILi128EEES4_NS3_ILi64EEEEEEN7cutlass6half_tEfNS7_4arch4Sm80ELb0ELb0ELb1ELb1ELb0ELb0ELb0ELb0ELi2ELi4ELi4ELi4ELb0EE3mmaINS_16FlashAttnBwdSm80ISB_NS_21CollectiveEpilogueBwdIS6_S8_SA_Li256ELb1ELb0ELi2EEENS_19SingleTileSchedulerILb1ELb0ELb0ELi128EEEE13SharedStorageENS1_6TensorINS1_11ArrayEngineIfLm32EEENS1_6LayoutINS2_IJNS2_IJNS3_ILi2EEESO_EEESO_NS3_ILi4EEEEEENS2_IJNS2_IJNS3_ILi1EEESO_EEESQ_NS3_ILi8EEEEEEEEEEEEbRKNSB_6ParamsERT0_S12_iNS2_IJiiiEEERT_ENKUlRT_iE_clINSK_INSL_IfLm64EEENSN_INS2_IJSP_SO_SU_EEESV_EEEEEEDaS17_i:
        /* <DEDUP_REMOVED lines=114> */
[----:B------:R-:W-:Y:S05]  /*b690*/  @P0 RET.REL.NODEC R16 `(_ZN7cutlass13device_kernelIN5flash19enable_sm80_to_sm89INS1_16FlashAttnBwdSm80INS1_25CollectiveMainloopBwdSm80ILi2ELi2EN4cute5tupleIJNS5_1CILi128EEES8_NS7_ILi64EEEEEENS_6half_tEfNS_4arch4Sm80ELb0ELb0ELb1ELb1ELb0ELb0ELb0ELb0ELi2ELi4ELi4ELi4ELb0EEENS1_21CollectiveEpilogueBwdISA_SB_SD_Li256ELb1ELb0ELi2EEENS1_19SingleTileSchedulerILb1ELb0ELb0ELi128EEEEEEEEEvNT_6ParamsE) ;  /* 0xffff496010000950 */ /* 0x000fea0003c3ffff */
[----:B---3--:R-:W-:Y:S02]  /*b6a0*/  MOV R3, 0xff800000 ;  /* 0xff80000000037802 */ /* 0x008fe40000000f00 */
[----:B------:R-:W-:-:S03]  /*b6b0*/  MOV R17, 0x0 ;  /* 0x0000000000117802 */ /* 0x000fc60000000f00 */
[----:B------:R1:W-:Y:S04]  /*b6c0*/  STL [R6+0xe4], R3 ;  /* 0x0000e40306007387 */ /* 0x0003e80000100800 */
[----:B------:R1:W-:Y:S04]  /*b6d0*/  STL [R6+0xec], R3 ;  /* 0x0000ec0306007387 */ /* 0x0003e80000100800 */
[----:B------:R1:W-:Y:S04]  /*b6e0*/  STL [R6+0xf4], R3 ;  /* 0x0000f40306007387 */ /* 0x0003e80000100800 */
[----:B------:R1:W-:Y:S01]  /*b6f0*/  STL [R6+0xfc], R3 ;  /* 0x0000fc0306007387 */ /* 0x0003e20000100800 */
[----:B------:R-:W-:Y:S05]  /*b700*/  RET.REL.NODEC R16 `(_ZN7cutlass13device_kernelIN5flash19enable_sm80_to_sm89INS1_16FlashAttnBwdSm80INS1_25CollectiveMainloopBwdSm80ILi2ELi2EN4cute5tupleIJNS5_1CILi128EEES8_NS7_ILi64EEEEEENS_6half_tEfNS_4arch4Sm80ELb0ELb0ELb1ELb1ELb0ELb0ELb0ELb0ELi2ELi4ELi4ELi4ELb0EEENS1_21CollectiveEpilogueBwdISA_SB_SD_Li256ELb1ELb0ELi2EEENS1_19SingleTileSchedulerILb1ELb0ELb0ELi128EEEEEEEEEvNT_6ParamsE) ;  /* 0xffff48f010007950 */ /* 0x000fea0003c3ffff */
        .type           $_ZN7cutlass13device_kernelIN5flash19enable_sm80_to_sm89INS1_16FlashAttnBwdSm80INS1_25CollectiveMainloopBwdSm80ILi2ELi2EN4cute5tupleIJNS5_1CILi128EEES8_NS7_ILi64EEEEEENS_6half_tEfNS_4arch4Sm80ELb0ELb0ELb1ELb1ELb0ELb0ELb0ELb0ELi2ELi4ELi4ELi4ELb0EEENS1_21CollectiveEpilogueBwdISA_SB_SD_Li256ELb1ELb0ELi2EEENS1_19SingleTileSchedulerILb1ELb0ELb0ELi128EEEEEEEEEvNT_6ParamsE$_ZZN5flash25CollectiveMainloopBwdSm80ILi2ELi2EN4cute5tupleIJNS1_1CILi128EEES4_NS3_ILi64EEEEEEN7cutlass6half_tEfNS7_4arch4Sm80ELb0ELb0ELb1ELb1ELb0ELb0ELb0ELb0ELi2ELi4ELi4ELi4ELb0EE3mmaINS_16FlashAttnBwdSm80ISB_NS_21CollectiveEpilogueBwdIS6_S8_SA_Li256ELb1ELb0ELi2EEENS_19SingleTileSchedulerILb1ELb0ELb0ELi128EEEE13SharedStorageENS1_6TensorINS1_11ArrayEngineIfLm32EEENS1_6LayoutINS2_IJNS2_IJNS3_ILi2EEESO_EEESO_NS3_ILi4EEEEEENS2_IJNS2_IJNS3_ILi1EEESO_EEESQ_NS3_ILi8EEEEEEEEEEEEbRKNSB_6ParamsERT0_S12_iNS2_IJiiiEEERT_ENKUliT_E_clIZSC_ISJ_SX_EbS10_S12_S12_iS13_S15_EUlRS16_iE_EEDaiS16_,@function
        .size           $_ZN7cutlass13device_kernelIN5flash19enable_sm80_to_sm89INS1_16FlashAttnBwdSm80INS1_25CollectiveMainloopBwdSm80ILi2ELi2EN4cute5tupleIJNS5_1CILi128EEES8_NS7_ILi64EEEEEENS_6half_tEfNS_4arch4Sm80ELb0ELb0ELb1ELb1ELb0ELb0ELb0ELb0ELi2ELi4ELi4ELi4ELb0EEENS1_21CollectiveEpilogueBwdISA_SB_SD_Li256ELb1ELb0ELi2EEENS1_19SingleTileSchedulerILb1ELb0ELb0ELi128EEEEEEEEEvNT_6ParamsE$_ZZN5flash25CollectiveMainloopBwdSm80ILi2ELi2EN4cute5tupleIJNS1_1CILi128EEES4_NS3_ILi64EEEEEEN7cutlass6half_tEfNS7_4arch4Sm80ELb0ELb0ELb1ELb1ELb0ELb0ELb0ELb0ELi2ELi4ELi4ELi4ELb0EE3mmaINS_16FlashAttnBwdSm80ISB_NS_21CollectiveEpilogueBwdIS6_S8_SA_Li256ELb1ELb0ELi2EEENS_19SingleTileSchedulerILb1ELb0ELb0ELi128EEEE13SharedStorageENS1_6TensorINS1_11ArrayEngineIfLm32EEENS1_6LayoutINS2_IJNS2_IJNS3_ILi2EEESO_EEESO_NS3_ILi4EEEEEENS2_IJNS2_IJNS3_ILi1EEESO_EEESQ_NS3_ILi8EEEEEEEEEEEEbRKNSB_6ParamsERT0_S12_iNS2_IJiiiEEERT_ENKUliT_E_clIZSC_ISJ_SX_EbS10_S12_S12_iS13_S15_EUlRS16_iE_EEDaiS16_,($_ZN7cutlass13device_kernelIN5flash19enable_sm80_to_sm89INS1_16FlashAttnBwdSm80INS1_25CollectiveMainloopBwdSm80ILi2ELi2EN4cute5tupleIJNS5_1CILi128EEES8_NS7_ILi64EEEEEENS_6half_tEfNS_4arch4Sm80ELb0ELb0ELb1ELb1ELb0ELb0ELb0ELb0ELi2ELi4ELi4ELi4ELb0EEENS1_21CollectiveEpilogueBwdISA_SB_SD_Li256ELb1ELb0ELi2EEENS1_19SingleTileSchedulerILb1ELb0ELb0ELi128EEEEEEEEEvNT_6ParamsE$_ZZN5flash25CollectiveMainloopBwdSm80ILi2ELi2EN4cute5tupleIJNS1_1CILi128EEES4_NS3_ILi64EEEEEEN7cutlass6half_tEfNS7_4arch4Sm80ELb0ELb0ELb1ELb1ELb0ELb0ELb0ELb0ELi2ELi4ELi4ELi4ELb0EE3mmaINS_16FlashAttnBwdSm80ISB_NS_21CollectiveEpilogueBwdIS6_S8_SA_Li256ELb1ELb0ELi2EEENS_19SingleTileSchedulerILb1ELb0ELb0ELi128EEEE13SharedStorageENS1_6TensorINS1_11ArrayEngineIfLm32EEENS1_6LayoutINS2_IJNS2_IJNS3_ILi2EEESO_EEESO_NS3_ILi4EEEEEENS2_IJNS2_IJNS3_ILi1EEESO_EEESQ_NS3_ILi8EEEEEEEEEEEEbRKNSB_6ParamsERT0_S12_iNS2_IJiiiEEERT_ENKUlvE0_clEv - $_ZN7cutlass13device_kernelIN5flash19enable_sm80_to_sm89INS1_16FlashAttnBwdSm80INS1_25CollectiveMainloopBwdSm80ILi2ELi2EN4cute5tupleIJNS5_1CILi128EEES8_NS7_ILi64EEEEEENS_6half_tEfNS_4arch4Sm80ELb0ELb0ELb1ELb1ELb0ELb0ELb0ELb0ELi2ELi4ELi4ELi4ELb0EEENS1_21CollectiveEpilogueBwdISA_SB_SD_Li256ELb1ELb0ELi2EEENS1_19SingleTileSchedulerILb1ELb0ELb0ELi128EEEEEEEEEvNT_6ParamsE$_ZZN5flash25CollectiveMainloopBwdSm80ILi2ELi2EN4cute5tupleIJNS1_1CILi128EEES4_NS3_ILi64EEEEEEN7cutlass6half_tEfNS7_4arch4Sm80ELb0ELb0ELb1ELb1ELb0ELb0ELb0ELb0ELi2ELi4ELi4ELi4ELb0EE3mmaINS_16FlashAttnBwdSm80ISB_NS_21CollectiveEpilogueBwdIS6_S8_SA_Li256ELb1ELb0ELi2EEENS_19SingleTileSchedulerILb1ELb0ELb0ELi128EEEE13SharedStorageENS1_6TensorINS1_11ArrayEngineIfLm32EEENS1_6LayoutINS2_IJNS2_IJNS3_ILi2EEESO_EEESO_NS3_ILi4EEEEEENS2_IJNS2_IJNS3_ILi1EEESO_EEESQ_NS3_ILi8EEEEEEEEEEEEbRKNSB_6ParamsERT0_S12_iNS2_IJiiiEEERT_ENKUliT_E_clIZSC_ISJ_SX_EbS10_S12_S12_iS13_S15_EUlRS16_iE_EEDaiS16_)
$_ZN7cutlass13device_kernelIN5flash19enable_sm80_to_sm89INS1_16FlashAttnBwdSm80INS1_25CollectiveMainloopBwdSm80ILi2ELi2EN4cute5tupleIJNS5_1CILi128EEES8_NS7_ILi64EEEEEENS_6half_tEfNS_4arch4Sm80ELb0ELb0ELb1ELb1ELb0ELb0ELb0ELb0ELi2ELi4ELi4ELi4ELb0EEENS1_21CollectiveEpilogueBwdISA_SB_SD_Li256ELb1ELb0ELi2EEENS1_19SingleTileSchedulerILb1ELb0ELb0ELi128EEEEEEEEEvNT_6ParamsE$_ZZN5flash25CollectiveMainloopBwdSm80ILi2ELi2EN4cute5tupleIJNS1_1CILi128EEES4_NS3_ILi64EEEEEEN7cutlass6half_tEfNS7_4arch4Sm80ELb0ELb0ELb1ELb1ELb0ELb0ELb0ELb0ELi2ELi4ELi4ELi4ELb0EE3mmaINS_16FlashAttnBwdSm80ISB_NS_21CollectiveEpilogueBwdIS6_S8_SA_Li256ELb1ELb0ELi2EEENS_19SingleTileSchedulerILb1ELb0ELb0ELi128EEEE13SharedStorageENS1_6TensorINS1_11ArrayEngineIfLm32EEENS1_6LayoutINS2_IJNS2_IJNS3_ILi2EEESO_EEESO_NS3_ILi4EEEEEENS2_IJNS2_IJNS3_ILi1EEESO_EEESQ_NS3_ILi8EEEEEEEEEEEEbRKNSB_6ParamsERT0_S12_iNS2_IJiiiEEERT_ENKUliT_E_clIZSC_ISJ_SX_EbS10_S12_S12_iS13_S15_EUlRS16_iE_EEDaiS16_:
        /* <DEDUP_REMOVED lines=46> */
[----:B-1---5:R-:W-:Y:S05]  /*b9f0*/  CALL.REL.NOINC `($_ZN7cutlass13device_kernelIN5flash19enable_sm80_to_sm89INS1_16FlashAttnBwdSm80INS1_25CollectiveMainloopBwdSm80ILi2ELi2EN4cute5tupleIJNS5_1CILi128EEES8_NS7_ILi64EEEEEENS_6half_tEfNS_4arch4Sm80ELb0ELb0ELb1ELb1ELb0ELb0ELb0ELb0ELi2ELi4ELi4ELi4ELb0EEENS1_21CollectiveEpilogueBwdISA_SB_SD_Li256ELb1ELb0ELi2EEENS1_19SingleTileSchedulerILb1ELb0ELb0ELi128EEEEEEEEEvNT_6ParamsE$_ZN4cute3eso3ESOILb1ELb0EJNS_14ComposedLayoutINS_7SwizzleILi3ELi3ELi3EEENS_1CILj0EEENS_6LayoutINS_5tupleIJNS8_IJNS5_ILi8EEENS5_ILi16EEEEEENS8_IJNS5_ILi64EEENS5_ILi1EEEEEEEEENS8_IJNS8_IJSC_NS5_ILi512EEEEEENS8_IJSD_NS5_ILi0EEEEEEEEEEEEENS_10ViewEngineINS_8smem_ptrIPN7cutlass6half_tEEEEEEEC2ERKSM_RKST_) ;  /* 0xffffc71000007944 */ /* 0x022fea0003c3ffff */
[----:B-1----:R1:W5:Y:S01]  /*ba00*/  LDL.64 R2, [R1+0x758] ;  /* 0x0007580001027983 */ /* 0x0023620000100a00 */
[----:B------:R-:W-:-:S03]  /*ba10*/  MOV R6, 0xba30 ;  /* 0x0000ba3000067802 */ /* 0x000fc60000000f00 */
[----:B-1---5:R-:W-:Y:S05]  /*ba20*/  CALL.REL.NOINC `($_ZN7cutlass13device_kernelIN5flash19enable_sm80_to_sm89INS1_16FlashAttnBwdSm80INS1_25CollectiveMainloopBwdSm80ILi2ELi2EN4cute5tupleIJNS5_1CILi128EEES8_NS7_ILi64EEEEEENS_6half_tEfNS_4arch4Sm80ELb0ELb0ELb1ELb1ELb0ELb0ELb0ELb0ELi2ELi4ELi4ELi4ELb0EEENS1_21CollectiveEpilogueBwdISA_SB_SD_Li256ELb1ELb0ELi2EEENS1_19SingleTileSchedulerILb1ELb0ELb0ELi128EEEEEEEEEvNT_6ParamsE$_ZN4cute3eso3ESOILb1ELb0EJNS_14ComposedLayoutINS_7SwizzleILi3ELi3ELi3EEENS_1CILj0EEENS_6LayoutINS_5tupleIJNS8_IJNS8_IJNS5_ILi4EEENS5_ILi8EEEEEENS8_IJS9_NS5_ILi1EEEEEEEEENS8_IJNS8_IJNS5_ILi2EEESF_SF_EEENS8_IJSF_S9_EEEEEEEEENS8_IJNS8_IJNS8_IJSF_NS5_ILi64EEEEEENS8_IJNS5_ILi1024EEENS5_ILi0EEEEEEEEENS8_IJNS8_IJSC_NS5_ILi512EEESA_EEENS8_IJNS5_ILi4096EEENS5_ILi16EEEEEEEEEEEEEEEENS_10ViewEngineINS_8smem_ptrIPN7cutlass6half_tEEEEEEEC2ERKSY_RKS15_) ;  /* 0xffffc76000007944 */ /* 0x022fea0003c3ffff */
[----:B------:R-:W-:Y:S01]  /*ba30*/  ULDC.64 UR4, c[0x0][0x118] ;  /* 0x0000460000047ab9 */ /* 0x000fe20000000a00 */
[----:B------:R2:W5:Y:S04]  /*ba40*/  LDL.64 R24, [R1+0x758] ;  /* 0x0007580001187983 */ /* 0x0005680000100a00 */
[----:B-1----:R2:W5:Y:S01]  /*ba50*/  LD.E R3, [R34.64+0x8] ;  /* 0x0000080422037980 */ /* 0x002562000c101900 */
[----:B------:R-:W-:-:S02]  /*ba60*/  MOV R81, R60 ;  /* 0x0000003c00517202 */ /* 0x000fc40000000f00 */
[----:B------:R-:W-:Y:S02]  /*ba70*/  MOV R6, 0xba90 ;  /* 0x0000ba9000067802 */ /* 0x000fe40000000f00 */
[----:B--2--5:R-:W-:Y:S05]  /*ba80*/  CALL.REL.NOINC `($_ZN7cutlass13device_kernelIN5flash19enable_sm80_to_sm89INS1_16FlashAttnBwdSm80INS1_25CollectiveMainloopBwdSm80ILi2ELi2EN4cute5tupleIJNS5_1CILi128EEES8_NS7_ILi64EEEEEENS_6half_tEfNS_4arch4Sm80ELb0ELb0ELb1ELb1ELb0ELb0ELb0ELb0ELi2ELi4ELi4ELi4ELb0EEENS1_21CollectiveEpilogueBwdISA_SB_SD_Li256ELb1ELb0ELi2EEENS1_19SingleTileSchedulerILb1ELb0ELb0ELi128EEEEEEEEEvNT_6ParamsE$_ZN4cute3eso3ESOILb0ELb1EJiNS_1CILi0EEEEEC2ERKiRKS3_) ;  /* 0xffffc31000007944 */ /* 0x024fea0003c3ffff */
[----:B------:R-:W2:Y:S01]  /*ba90*/  LDL R4, [R1+0x758] ;  /* 0x0007580001047983 */ /* 0x000ea20000100800 */
[----:B------:R-:W-:Y:S01]  /*baa0*/  ULDC.64 UR4, c[0x0][0x118] ;  /* 0x0000460000047ab9 */ /* 0x000fe20000000a00 */
[----:B------:R-:W-:Y:S01]  /*bab0*/  IMAD.MOV.U32 R81, RZ, RZ, R60 ;  /* 0x000000ffff517224 */ /* 0x000fe200078e003c */
[----:B-1----:R-:W-:Y:S01]  /*bac0*/  MOV R2, R16 ;  /* 0x0000001000027202 */ /* 0x002fe20000000f00 */
[----:B--2---:R1:W-:Y:S04]  /*bad0*/  STL [R1+0x11e8], R4 ;  /* 0x0011e80401007387 */ /* 0x0043e80000100800 */
[----:B------:R1:W5:Y:S01]  /*bae0*/  LD.E R34, [R34.64+0x4] ;  /* 0x0000040422227980 */ /* 0x000362000c101900 */
[----:B------:R-:W-:-:S03]  /*baf0*/  MOV R6, 0xbb10 ;  /* 0x0000bb1000067802 */ /* 0x000fc60000000f00 */
[----:B-1---5:R-:W-:Y:S05]  /*bb00*/  CALL.REL.NOINC `($_ZN7cutlass13device_kernelIN5flash19enable_sm80_to_sm89INS1_16FlashAttnBwdSm80INS1_25CollectiveMainloopBwdSm80ILi2ELi2EN4cute5tupleIJNS5_1CILi128EEES8_NS7_ILi64EEEEEENS_6half_tEfNS_4arch4Sm80ELb0ELb0ELb1ELb1ELb0ELb0ELb0ELb0ELi2ELi4ELi4ELi4ELb0EEENS1_21CollectiveEpilogueBwdISA_SB_SD_Li256ELb1ELb0ELi2EEENS1_19SingleTileSchedulerILb1ELb0ELb0ELi128EEEEEEEEEvNT_6ParamsE$_ZN4cute3eso3ESOILb0ELb0EJiNS_5tupleIJiNS_1CILi0EEEEEEEEC2ERKiRKS5_) ;  /* 0xffffbe4000007944 */ /* 0x022fea0003c3ffff */
[----:B-1----:R1:W5:Y:S01]  /*bb10*/  LDL.64 R2, [R1+0x758] ;  /* 0x0007580001027983 */ /* 0x0023620000100a00 */
[----:B------:R-:W-:-:S02]  /*bb20*/  MOV R81, R60 ;  /* 0x0000003c00517202 */ /* 0x000fc40000000f00 */
[----:B------:R-:W-:Y:S02]  /*bb30*/  MOV R34, 0xbb50 ;  /* 0x0000bb5000227802 */ /* 0x000fe40000000f00 */
[----:B-1---5:R-:W-:Y:S05]  /*bb40*/  CALL.REL.NOINC `($_ZN7cutlass13device_kernelIN5flash19enable_sm80_to_sm89INS1_16FlashAttnBwdSm80INS1_25CollectiveMainloopBwdSm80ILi2ELi2EN4cute5tupleIJNS5_1CILi128EEES8_NS7_ILi64EEEEEENS_6half_tEfNS_4arch4Sm80ELb0ELb0ELb1ELb1ELb0ELb0ELb0ELb0ELi2ELi4ELi4ELi4ELb0EEENS1_21CollectiveEpilogueBwdISA_SB_SD_Li256ELb1ELb0ELi2EEENS1_19SingleTileSchedulerILb1ELb0ELb0ELi128EEEEEEEEEvNT_6ParamsE$_ZN4cute3eso3ESOILb0ELb1EJNS_5tupleIJiNS2_IJiNS_1CILi0EEEEEEEEENS2_IJNS_10UnderscoreENS2_IJS7_S7_EEEEEEEEC2ERKS6_RKS9_) ;  /* 0xffffc1c000007944 */ /* 0x022fea0003c3ffff */
[----:B------:R-:W2:Y:S01]  /*bb50*/  LDL.64 R4, [R1+0x758] ;  /* 0x0007580001047983 */ /* 0x000ea20000100a00 */
[----:B-1----:R-:W-:Y:S02]  /*bb60*/  MOV R2, R20 ;  /* 0x0000001400027202 */ /* 0x002fe40000000f00 */
[----:B------:R-:W-:Y:S01]  /*bb70*/  MOV R6, 0xbbb0 ;  /* 0x0000bbb000067802 */ /* 0x000fe20000000f00 */
[----:B--2---:R1:W-:Y:S04]  /*bb80*/  STL [R1+0x11ec], R4 ;  /* 0x0011ec0401007387 */ /* 0x0043e80000100800 */
[----:B------:R1:W-:Y:S02]  /*bb90*/  STL [R1+0x11f0], R5 ;  /* 0x0011f00501007387 */ /* 0x0003e40000100800 */
[----:B-1----:R-:W-:Y:S05]  /*bba0*/  CALL.REL.NOINC `($_ZN7cutlass13device_kernelIN5flash19enable_sm80_to_sm89INS1_16FlashAttnBwdSm80INS1_25CollectiveMainloopBwdSm80ILi2ELi2EN4cute5tupleIJNS5_1CILi128EEES8_NS7_ILi64EEEEEENS_6half_tEfNS_4arch4Sm80ELb0ELb0ELb1ELb1ELb0ELb0ELb0ELb0ELi2ELi4ELi4ELi4ELb0EEENS1_21CollectiveEpilogueBwdISA_SB_SD_Li256ELb1ELb0ELi2EEENS1_19SingleTileSchedulerILb1ELb0ELb0ELi128EEEEEEEEEvNT_6ParamsE$_ZZN4cute4diceINS_5tupleIJNS1_IJiNS1_IJiNS_1CILi0EEEEEEEEENS1_IJNS_10UnderscoreENS1_IJS6_S6_EEEEEEEEES9_EEDaRKT_RKT0_ENKUlRKT_RKT0_E_clIS5_S5_EEDaSI_SL_) ;  /* 0xffffebc000007944 */ /* 0x002fea0003c3ffff */
[----:B------:R-:W-:Y:S02]  /*bbb0*/  MOV R6, 0xbbd0 ;  /* 0x0000bbd000067802 */ /* 0x000fe40000000f00 */
[----:B-1---5:R-:W-:Y:S05]  /*bbc0*/  CALL.REL.NOINC `($_ZN7cutlass13device_kernelIN5flash19enable_sm80_to_sm89INS1_16FlashAttnBwdSm80INS1_25CollectiveMainloopBwdSm80ILi2ELi2EN4cute5tupleIJNS5_1CILi128EEES8_NS7_ILi64EEEEEENS_6half_tEfNS_4arch4Sm80ELb0ELb0ELb1ELb1ELb0ELb0ELb0ELb0ELi2ELi4ELi4ELi4ELb0EEENS1_21CollectiveEpilogueBwdISA_SB_SD_Li256ELb1ELb0ELi2EEENS1_19SingleTileSchedulerILb1ELb0ELb0ELi128EEEEEEEEEvNT_6ParamsE$_ZZN4cute12filter_tupleINS_5tupleIJNS1_IJiNS1_IJiNS_1CILi0EEEEEEEEENS1_IJNS_10UnderscoreENS1_IJS6_S6_EEEEEEEEES9_ZNS_4diceIS9_S9_EEDaRKT_RKT0_EUlRKT_RKT0_E_EEDaSD_SG_OT1_ENKUlDpSJ_E_clIJNS1_IJiiS3_EEENS1_IJEEEEEEDaSQ_) ;  /* 0xffffe64000007944 */ /* 0x022fea0003c3ffff */
[----:B------:R-:W-:Y:S02]  /*bbd0*/  MOV R6, 0xbbf0 ;  /* 0x0000bbf000067802 */ /* 0x000fe40000000f00 */
[----:B------:R-:W-:Y:S05]  /*bbe0*/  CALL.REL.NOINC `($_ZN7cutlass13device_kernelIN5flash19enable_sm80_to_sm89INS1_16FlashAttnBwdSm80INS1_25CollectiveMainloopBwdSm80ILi2ELi2EN4cute5tupleIJNS5_1CILi128EEES8_NS7_ILi64EEEEEENS_6half_tEfNS_4arch4Sm80ELb0ELb0ELb1ELb1ELb0ELb0ELb0ELb0ELi2ELi4ELi4ELi4ELb0EEENS1_21CollectiveEpilogueBwdISA_SB_SD_Li256ELb1ELb0ELi2EEENS1_19SingleTileSchedulerILb1ELb0ELb0ELi128EEEEEEEEEvNT_6ParamsE$_ZZN4cute7idx2crdINS_5tupleIJiiNS_1CILi0EEEEEENS1_IJNS1_IJNS2_ILi4EEENS2_ILi8EEEEEES5_NS2_ILi1EEEEEEEEDaRKT_RKT0_ENKUlRKT_RKT0_E_clIiS7_EEDaSI_SL_) ;  /* 0xfffff2b000007944 */ /* 0x000fea0003c3ffff */
[----:B------:R-:W-:Y:S02]  /*bbf0*/  MOV R7, R3 ;  /* 0x0000000300077202 */ /* 0x000fe40000000f00 */
[----:B------:R-:W-:-:S02]  /*bc00*/  MOV R6, 0xbc20 ;  /* 0x0000bc2000067802 */ /* 0x000fc40000000f00 */
[----:B------:R-:W-:Y:S05]  /*bc10*/  CALL.REL.NOINC `($_ZN7cutlass13device_kernelIN5flash19enable_sm80_to_sm89INS1_16FlashAttnBwdSm80INS1_25CollectiveMainloopBwdSm80ILi2ELi2EN4cute5tupleIJNS5_1CILi128EEES8_NS7_ILi64EEEEEENS_6half_tEfNS_4arch4Sm80ELb0ELb0ELb1ELb1ELb0ELb0ELb0ELb0ELi2ELi4ELi4ELi4ELb0EEENS1_21CollectiveEpilogueBwdISA_SB_SD_Li256ELb1ELb0ELi2EEENS1_19SingleTileSchedulerILb1ELb0ELb0ELi128EEEEEEEEEvNT_6ParamsE$_ZZN4cute9transformINS_5tupleIJiiNS_1CILi0EEEEEENS1_IJNS1_IJNS2_ILi4EEENS2_ILi8EEEEEES5_NS2_ILi1EEEEEEZNS_7idx2crdIS4_S9_EEDaRKT_RKT0_EUlRKT_RKT0_E_EEDaSD_SG_OT1_ENKUlDpSJ_E_clIJNS1_IJiiEEEiS3_EEEDaSQ_) ;  /* 0xfffff32000007944 */ /* 0x000fea0003c3ffff */
[----:B------:R-:W-:Y:S02]  /*bc20*/  MOV R6, 0xbc40 ;  /* 0x0000bc4000067802 */ /* 0x000fe40000000f00 */
[----:B------:R-:W-:Y:S05]  /*bc30*/  CALL.REL.NOINC `($_ZN7cutlass13device_kernelIN5flash19enable_sm80_to_sm89INS1_16FlashAttnBwdSm80INS1_25CollectiveMainloopBwdSm80ILi2ELi2EN4cute5tupleIJNS5_1CILi128EEES8_NS7_ILi64EEEEEENS_6half_tEfNS_4arch4Sm80ELb0ELb0ELb1ELb1ELb0ELb0ELb0ELb0ELi2ELi4ELi4ELi4ELb0EEENS1_21CollectiveEpilogueBwdISA_SB_SD_Li256ELb1ELb0ELi2EEENS1_19SingleTileSchedulerILb1ELb0ELb0ELi128EEEEEEEEEvNT_6ParamsE$_ZZN4cute13to_mixed_bitsINS_5tupleIJNS1_IJNS_1CILi4EEENS2_ILi8EEEEEES3_NS2_ILi1EEEEEENS1_IJNS1_IJNS2_ILi0EEENS2_ILi64EEEEEES8_S8_EEENS1_IJNS1_IJiiEEEiS8_EEEEEDaRKT_RKT0_RKT1_ENKUlRKT_RKT0_RKT1_E_clIS5_SA_SC_EEDaSP_SS_SV_) ;  /* 0xffffe95000007944 */ /* 0x000fea0003c3ffff */
[----:B------:R-:W-:Y:S02]  /*bc40*/  MOV R29, R4 ;  /* 0x00000004001d7202 */ /* 0x000fe40000000f00 */
[----:B------:R-:W-:-:S02]  /*bc50*/  MOV R4, 0xbc70 ;  /* 0x0000bc7000047802 */ /* 0x000fc40000000f00 */
[----:B------:R-:W-:Y:S05]  /*bc60*/  CALL.REL.NOINC `($_ZN7cutlass13device_kernelIN5flash19enable_sm80_to_sm89INS1_16FlashAttnBwdSm80INS1_25CollectiveMainloopBwdSm80ILi2ELi2EN4cute5tupleIJNS5_1CILi128EEES8_NS7_ILi64EEEEEENS_6half_tEfNS_4arch4Sm80ELb0ELb0ELb1ELb1ELb0ELb0ELb0ELb0ELi2ELi4ELi4ELi4ELb0EEENS1_21CollectiveEpilogueBwdISA_SB_SD_Li256ELb1ELb0ELi2EEENS1_19SingleTileSchedulerILb1ELb0ELb0ELi128EEEEEEEEEvNT_6ParamsE$_ZZN4cute13to_mixed_bitsINS_5tupleIJNS1_IJNS_1CILi4EEENS2_ILi8EEEEEES3_NS2_ILi1EEEEEENS1_IJNS1_IJNS2_ILi0EEENS2_ILi64EEEEEES8_S8_EEENS1_IJNS1_IJiiEEEiS8_EEEEEDaRKT_RKT0_RKT1_ENKUlDpRKT_E_clIJNS_9MixedBitsILj0ELj448EEENS2_ILj0EEESV_EEEDaSQ_) ;  /* 0xffffe8f000007944 */ /* 0x000fea0003c3ffff */
        /* <DEDUP_REMOVED lines=21> */
[----:B------:R-:W-:Y:S05]  /*bdc0*/  CALL.REL.NOINC `($_ZN7cutlass13device_kernelIN5flash19enable_sm80_to_sm89INS1_16FlashAttnBwdSm80INS1_25CollectiveMainloopBwdSm80ILi2ELi2EN4cute5tupleIJNS5_1CILi128EEES8_NS7_ILi64EEEEEENS_6half_tEfNS_4arch4Sm80ELb0ELb0ELb1ELb1ELb0ELb0ELb0ELb0ELi2ELi4ELi4ELi4ELb0EEENS1_21CollectiveEpilogueBwdISA_SB_SD_Li256ELb1ELb0ELi2EEENS1_19SingleTileSchedulerILb1ELb0ELb0ELi128EEEEEEEEEvNT_6ParamsE$_ZN4cute3eso3ESOILb0ELb0EJiiiEEC2ERKiS4_S4_) ;  /* 0xffffbd5000007944 */ /* 0x000fea0003c3ffff */
[----:B------:R2:W5:Y:S04]  /*bdd0*/  LDL R5, [R1+0x760] ;  /* 0x0007600001057983 */ /* 0x0005680000100800 */
[----:B-1----:R2:W5:Y:S01]  /*bde0*/  LDL.64 R2, [R1+0x758] ;  /* 0x0007580001027983 */ /* 0x0025620000100a00 */
[----:B------:R-:W-:-:S02]  /*bdf0*/  MOV R81, R60 ;  /* 0x0000003c00517202 */ /* 0x000fc40000000f00 */
[----:B------:R-:W-:Y:S02]  /*be00*/  MOV R6, 0xbe20 ;  /* 0x0000be2000067802 */ /* 0x000fe40000000f00 */
[----:B--2--5:R-:W-:Y:S05]  /*be10*/  CALL.REL.NOINC `($_ZN7cutlass13device_kernelIN5flash19enable_sm80_to_sm89INS1_16FlashAttnBwdSm80INS1_25CollectiveMainloopBwdSm80ILi2ELi2EN4cute5tupleIJNS5_1CILi128EEES8_NS7_ILi64EEEEEENS_6half_tEfNS_4arch4Sm80ELb0ELb0ELb1ELb1ELb0ELb0ELb0ELb0ELi2ELi4ELi4ELi4ELb0EEENS1_21CollectiveEpilogueBwdISA_SB_SD_Li256ELb1ELb0ELi2EEENS1_19SingleTileSchedulerILb1ELb0ELb0ELi128EEEEEEEEEvNT_6ParamsE$_ZN4cute3eso3ESOILb1ELb0EJNS_1CILi1EEENS_5tupleIJiiiEEENS2_ILi64EEENS4_IJNS2_ILi72EEENS2_ILi144EEENS2_ILi288EEEEEENS2_ILi512EEEEEC2ERKS3_RKS5_RKS6_RKSA_RKSB_) ;  /* 0xffffc44000007944 */ /* 0x024fea0003c3ffff */
[----:B-1----:R1:W5:Y:S04]  /*be20*/  LDL R5, [R1+0x760] ;  /* 0x0007600001057983 */ /* 0x0023680000100800 */
[----:B------:R1:W5:Y:S01]  /*be30*/  LDL.64 R2, [R1+0x758] ;  /* 0x0007580001027983 */ /* 0x0003620000100a00 */
[----:B------:R-:W-:Y:S02]  /*be40*/  MOV R81, R60 ;  /* 0x0000003c00517202 */ /* 0x000fe40000000f00 */
[----:B------:R-:W-:Y:S02]  /*be50*/  MOV R6, 0xbe70 ;  /* 0x0000be7000067802 */ /* 0x000fe40000000f00 */
[----:B-1---5:R-:W-:Y:S05]  /*be60*/  CALL.REL.NOINC `($_ZN7cutlass13device_kernelIN5flash19enable_sm80_to_sm89INS1_16FlashAttnBwdSm80INS1_25CollectiveMainloopBwdSm80ILi2ELi2EN4cute5tupleIJNS5_1CILi128EEES8_NS7_ILi64EEEEEENS_6half_tEfNS_4arch4Sm80ELb0ELb0ELb1ELb1ELb0ELb0ELb0ELb0ELi2ELi4ELi4ELi4ELb0EEENS1_21CollectiveEpilogueBwdISA_SB_SD_Li256ELb1ELb0ELi2EEENS1_19SingleTileSchedulerILb1ELb0ELb0ELi128EEEEEEEEEvNT_6ParamsE$_ZN4cute5tupleIJNS0_IJNS_1CILi8EEENS0_IJNS1_ILi2EEES3_S3_EEENS1_ILi1EEES4_S5_EEENS0_IJS5_NS0_IJiiiEEENS1_ILi64EEENS0_IJNS1_ILi72EEENS1_ILi144EEENS1_ILi288EEEEEENS1_ILi512EEEEEEEEC2ERKS6_RKSE_) ;  /* 0xffffe07000007944 */ /* 0x022fea0003c3ffff */
[----:B-1----:R1:W5:Y:S04]  /*be70*/  LDL R5, [R1+0x760] ;  /* 0x0007600001057983 */ /* 0x0023680000100800 */
[----:B------:R1:W5:Y:S01]  /*be80*/  LDL.64 R2, [R1+0x758] ;  /* 0x0007580001027983 */ /* 0x0003620000100a00 */
[----:B------:R-:W-:-:S03]  /*be90*/  MOV R4, 0xbeb0 ;  /* 0x0000beb000047802 */ /* 0x000fc60000000f00 */
[----:B-1---5:R-:W-:Y:S05]  /*bea0*/  CALL.REL.NOINC `($_ZN7cutlass13device_kernelIN5flash19enable_sm80_to_sm89INS1_16FlashAttnBwdSm80INS1_25CollectiveMainloopBwdSm80ILi2ELi2EN4cute5tupleIJNS5_1CILi128EEES8_NS7_ILi64EEEEEENS_6half_tEfNS_4arch4Sm80ELb0ELb0ELb1ELb1ELb0ELb0ELb0ELb0ELi2ELi4ELi4ELi4ELb0EEENS1_21CollectiveEpilogueBwdISA_SB_SD_Li256ELb1ELb0ELi2EEENS1_19SingleTileSchedulerILb1ELb0ELb0ELi128EEEEEEEEEvNT_6ParamsE$_ZZN4cute7flattenINS_5tupleIJNS_1CILi1EEENS1_IJiiiEEENS2_ILi64EEENS1_IJNS2_ILi72EEENS2_ILi144EEENS2_ILi288EEEEEENS2_ILi512EEEEEEEEDaRKT_ENKUlRKT_E_clIS4_EEDaSH_) ;  /* 0xffffeed000007944 */ /* 0x022fea0003c3ffff */
[----:B------:R-:W-:Y:S02]  /*beb0*/  MOV R6, 0xbed0 ;  /* 0x0000bed000067802 */ /* 0x000fe40000000f00 */
[----:B------:R-:W-:Y:S05]  /*bec0*/  CALL.REL.NOINC `($_ZN7cutlass13device_kernelIN5flash19enable_sm80_to_sm89INS1_16FlashAttnBwdSm80INS1_25CollectiveMainloopBwdSm80ILi2ELi2EN4cute5tupleIJNS5_1CILi128EEES8_NS7_ILi64EEEEEENS_6half_tEfNS_4arch4Sm80ELb0ELb0ELb1ELb1ELb0ELb0ELb0ELb0ELi2ELi4ELi4ELi4ELb0EEENS1_21CollectiveEpilogueBwdISA_SB_SD_Li256ELb1ELb0ELi2EEENS1_19SingleTileSchedulerILb1ELb0ELb0ELi128EEEEEEEEEvNT_6ParamsE$_ZZN4cute12filter_tupleINS_5tupleIJNS_1CILi1EEENS1_IJiiiEEENS2_ILi64EEENS1_IJNS2_ILi72EEENS2_ILi144EEENS2_ILi288EEEEEENS2_ILi512EEEEEEZNS_7flattenISB_EEDaRKT_EUlRKT_E_EEDaSF_OT0_ENKUlDpSI_E_clIJNS1_IJS3_EEES4_NS1_IJS5_EEES9_NS1_IJSA_EEEEEEDaSM_) ;  /* 0xffffe4c000007944 */ /* 0x000fea0003c3ffff */
[----:B------:R-:W-:Y:S02]  /*bed0*/  MOV R81, R60 ;  /* 0x0000003c00517202 */ /* 0x000fe40000000f00 */
[----:B------:R-:W-:-:S02]  /*bee0*/  MOV R6, 0xbf00 ;  /* 0x0000bf0000067802 */ /* 0x000fc40000000f00 */
[----:B------:R-:W-:Y:S05]  /*bef0*/  CALL.REL.NOINC `($_ZN7cutlass13device_kernelIN5flash19enable_sm80_to_sm89INS1_16FlashAttnBwdSm80INS1_25CollectiveMainloopBwdSm80ILi2ELi2EN4cute5tupleIJNS5_1CILi128EEES8_NS7_ILi64EEEEEENS_6half_tEfNS_4arch4Sm80ELb0ELb0ELb1ELb1ELb0ELb0ELb0ELb0ELi2ELi4ELi4ELi4ELb0EEENS1_21CollectiveEpilogueBwdISA_SB_SD_Li256ELb1ELb0ELi2EEENS1_19SingleTileSchedulerILb1ELb0ELb0ELi128EEEEEEEEEvNT_6ParamsE$_ZN4cute3eso3ESOILb0ELb1EJiNS_1CILi72EEENS2_ILi512EEEEEC2ERKiRKS3_RKS4_) ;  /* 0xffffbf8000007944 */ /* 0x000fea0003c3ffff */
[----:B------:R-:W2:Y:S01]  /*bf00*/  LDL R28, [R1+0x758] ;  /* 0x00075800011c7983 */ /* 0x000ea20000100800 */
[----:B------:R-:W-:Y:S01]  /*bf10*/  IMAD.MOV.U32 R81, RZ, RZ, R60 ;  /* 0x000000ffff517224 */ /* 0x000fe200078e003c */
[----:B-1----:R-:W-:-:S02]  /*bf20*/  MOV R2, R12 ;  /* 0x0000000c00027202 */ /* 0x002fc40000000f00 */
[----:B------:R-:W-:Y:S01]  /*bf30*/  MOV R6, 0xbf60 ;  /* 0x0000bf6000067802 */ /* 0x000fe20000000f00 */
[----:B--2---:R1:W-:Y:S04]  /*bf40*/  STL [R1+0x790], R28 ;  /* 0x0007901c01007387 */ /* 0x0043e80000100800 */
[----:B-1----:R-:W-:Y:S05]  /*bf50*/  CALL.REL.NOINC `($_ZN7cutlass13device_kernelIN5flash19enable_sm80_to_sm89INS1_16FlashAttnBwdSm80INS1_25CollectiveMainloopBwdSm80ILi2ELi2EN4cute5tupleIJNS5_1CILi128EEES8_NS7_ILi64EEEEEENS_6half_tEfNS_4arch4Sm80ELb0ELb0ELb1ELb1ELb0ELb0ELb0ELb0ELi2ELi4ELi4ELi4ELb0EEENS1_21CollectiveEpilogueBwdISA_SB_SD_Li256ELb1ELb0ELi2EEENS1_19SingleTileSchedulerILb1ELb0ELb0ELi128EEEEEEEEEvNT_6ParamsE$_ZN4cute3eso3ESOILb0ELb0EJiiNS_1CILi72EEENS2_ILi512EEEEEC2ERKiS7_RKS3_RKS4_) ;  /* 0xffffbb4000007944 */ /* 0x002fea0003c3ffff */
        /* <DEDUP_REMOVED lines=8> */
[----:B-1----:R-:W-:Y:S05]  /*bfe0*/  CALL.REL.NOINC `($_ZN7cutlass13device_kernelIN5flash19enable_sm80_to_sm89INS1_16FlashAttnBwdSm80INS1_25CollectiveMainloopBwdSm80ILi2ELi2EN4cute5tupleIJNS5_1CILi128EEES8_NS7_ILi64EEEEEENS_6half_tEfNS_4arch4Sm80ELb0ELb0ELb1ELb1ELb0ELb0ELb0ELb0ELi2ELi4ELi4ELi4ELb0EEENS1_21CollectiveEpilogueBwdISA_SB_SD_Li256ELb1ELb0ELi2EEENS1_19SingleTileSchedulerILb1ELb0ELb0ELi128EEEEEEEEEvNT_6ParamsE$_ZN4cute3eso3ESOILb0ELb0EJiiiNS_1CILi72EEENS2_ILi512EEEEEC2ERKiS7_S7_RKS3_RKS4_) ;  /* 0xffffbc8000007944 */ /* 0x002fea0003c3ffff */
        /* <DEDUP_REMOVED lines=9> */
[----:B-1----:R-:W-:Y:S05]  /*c080*/  CALL.REL.NOINC `($_ZN7cutlass13device_kernelIN5flash19enable_sm80_to_sm89INS1_16FlashAttnBwdSm80INS1_25CollectiveMainloopBwdSm80ILi2ELi2EN4cute5tupleIJNS5_1CILi128EEES8_NS7_ILi64EEEEEENS_6half_tEfNS_4arch4Sm80ELb0ELb0ELb1ELb1ELb0ELb0ELb0ELb0ELi2ELi4ELi4ELi4ELb0EEENS1_21CollectiveEpilogueBwdISA_SB_SD_Li256ELb1ELb0ELi2EEENS1_19SingleTileSchedulerILb1ELb0ELb0ELi128EEEEEEEEEvNT_6ParamsE$_ZN4cute3eso3ESOILb1ELb0EJNS_1CILi1EEEiiiNS2_ILi72EEENS2_ILi512EEEEEC2ERKS3_RKiSA_SA_RKS4_RKS5_) ;  /* 0xffffc2f000007944 */ /* 0x002fea0003c3ffff */
[----:B-1----:R1:W5:Y:S04]  /*c090*/  LDL R5, [R1+0x778] ;  /* 0x0007780001057983 */ /* 0x0023680000100800 */
[----:B------:R1:W5:Y:S01]  /*c0a0*/  LDL.64 R2, [R1+0x770] ;  /* 0x0007700001027983 */ /* 0x0003620000100a00 */
[----:B------:R-:W-:-:S02]  /*c0b0*/  MOV R82, R59 ;  /* 0x0000003b00527202 */ /* 0x000fc40000000f00 */
[----:B------:R-:W-:Y:S02]  /*c0c0*/  MOV R6, 0xc0e0 ;  /* 0x0000c0e000067802 */ /* 0x000fe40000000f00 */
[----:B-1---5:R-:W-:Y:S05]  /*c0d0*/  CALL.REL.NOINC `($_ZN7cutlass13device_kernelIN5flash19enable_sm80_to_sm89INS1_16FlashAttnBwdSm80INS1_25CollectiveMainloopBwdSm80ILi2ELi2EN4cute5tupleIJNS5_1CILi128EEES8_NS7_ILi64EEEEEENS_6half_tEfNS_4arch4Sm80ELb0ELb0ELb1ELb1ELb0ELb0ELb0ELb0ELi2ELi4ELi4ELi4ELb0EEENS1_21CollectiveEpilogueBwdISA_SB_SD_Li256ELb1ELb0ELi2EEENS1_19SingleTileSchedulerILb1ELb0ELb0ELi128EEEEEEEEEvNT_6ParamsE$_ZN4cute5tupleIJNS0_IJNS_1CILi8EEENS1_ILi2EEES3_S3_S2_S3_EEENS0_IJNS1_ILi1EEEiiiNS1_ILi72EEENS1_ILi512EEEEEEEEC2ERKS4_RKS8_) ;  /* 0xffffde7000007944 */ /* 0x022fea0003c3ffff */
        /* <DEDUP_REMOVED lines=8> */
[----:B-1----:R-:W-:Y:S05]  /*c160*/  CALL.REL.NOINC `($_ZN7cutlass13device_kernelIN5flash19enable_sm80_to_sm89INS1_16FlashAttnBwdSm80INS1_25CollectiveMainloopBwdSm80ILi2ELi2EN4cute5tupleIJNS5_1CILi128EEES8_NS7_ILi64EEEEEENS_6half_tEfNS_4arch4Sm80ELb0ELb0ELb1ELb1ELb0ELb0ELb0ELb0ELi2ELi4ELi4ELi4ELb0EEENS1_21CollectiveEpilogueBwdISA_SB_SD_Li256ELb1ELb0ELi2EEENS1_19SingleTileSchedulerILb1ELb0ELb0ELi128EEEEEEEEEvNT_6ParamsE$_ZZN4cute6detail16composition_implINS_5tupleIJNS_1CILi8EEENS3_ILi2EEES5_S5_S4_S5_EEENS2_IJNS3_ILi1EEEiiiNS3_ILi72EEENS3_ILi512EEEEEENS2_IJNS2_IJS5_S5_S5_EEES5_NS3_ILi4EEEEEENS2_IJNS2_IJS7_S9_S4_EEENS3_ILi4096EEENS3_ILi16EEEEEEEEDaRKT_RKT0_RKT1_RKT2_ENKUlRKT_RKT0_E_clISB_SE_EEDaSW_SZ_) ;  /* 0xffffea0000007944 */ /* 0x002fea0003c3ffff */
[----:B------:R-:W-:Y:S02]  /*c170*/  MOV R69, R13 ;  /* 0x0000000d00457202 */ /* 0x000fe40000000f00 */
[----:B------:R-:W-:Y:S02]  /*c180*/  MOV R6, 0xc1a0 ;  /* 0x0000c1a000067802 */ /* 0x000fe40000000f00 */
[----:B-----5:R-:W-:Y:S05]  /*c190*/  CALL.REL.NOINC `($_ZN7cutlass13device_kernelIN5flash19enable_sm80_to_sm89INS1_16FlashAttnBwdSm80INS1_25CollectiveMainloopBwdSm80ILi2ELi2EN4cute5tupleIJNS5_1CILi128EEES8_NS7_ILi64EEEEEENS_6half_tEfNS_4arch4Sm80ELb0ELb0ELb1ELb1ELb0ELb0ELb0ELb0ELi2ELi4ELi4ELi4ELb0EEENS1_21CollectiveEpilogueBwdISA_SB_SD_Li256ELb1ELb0ELi2EEENS1_19SingleTileSchedulerILb1ELb0ELb0ELi128EEEEEEEEEvNT_6ParamsE$_ZZN4cute6detail16composition_implINS_5tupleIJNS_1CILi8EEENS3_ILi2EEES5_S5_S4_S5_EEENS2_IJNS3_ILi1EEEiiiNS3_ILi72EEENS3_ILi512EEEEEENS2_IJNS2_IJS5_S5_S5_EEES5_NS3_ILi4EEEEEENS2_IJNS2_IJS7_S9_S4_EEENS3_ILi4096EEENS3_ILi16EEEEEEEEDaRKT_RKT0_RKT1_RKT2_ENKUlRKT_RKT0_E_clISC_SG_EEDaSW_SZ_) ;  /* 0xffffea2000007944 */ /* 0x020fea0003c3ffff */
[----:B-----5:R2:W-:Y:S01]  /*c1a0*/  STL.64 [R1+0x770], R2 ;  /* 0x0007700201007387 */ /* 0x0205e20000100a00 */
[----:B------:R-:W-:Y:S02]  /*c1b0*/  MOV R6, R4 ;  /* 0x0000000400067202 */ /* 0x000fe40000000f00 */
[----:B------:R-:W-:Y:S02]  /*c1c0*/  MOV R4, 0xc1e0 ;  /* 0x0000c1e000047802 */ /* 0x000fe40000000f00 */
[----:B-12---:R-:W-:Y:S05]  /*c1d0*/  CALL.REL.NOINC `($_ZN7cutlass13device_kernelIN5flash19enable_sm80_to_sm89INS1_16FlashAttnBwdSm80INS1_25CollectiveMainloopBwdSm80ILi2ELi2EN4cute5tupleIJNS5_1CILi128EEES8_NS7_ILi64EEEEEENS_6half_tEfNS_4arch4Sm80ELb0ELb0ELb1ELb1ELb0ELb0ELb0ELb0ELi2ELi4ELi4ELi4ELb0EEENS1_21CollectiveEpilogueBwdISA_SB_SD_Li256ELb1ELb0ELi2EEENS1_19SingleTileSchedulerILb1ELb0ELb0ELi128EEEEEEEEEvNT_6ParamsE$_ZN4cute3eso3ESOILb0ELb0EJNS_5tupleIJNS_1CILi1EEENS3_ILi512EEEiEEENS3_ILi4096EEENS2_IJiiEEEEEC2ERKS6_RKS7_RKS8_) ;  /* 0xffffad3000007944 */ /* 0x006fea0003c3ffff */
[----:B------:R2:W5:Y:S04]  /*c1e0*/  LDL R5, [R1+0x760] ;  /* 0x0007600001057983 */ /* 0x0005680000100800 */
[----:B-1----:R2:W5:Y:S01]  /*c1f0*/  LDL.64 R2, [R1+0x758] ;  /* 0x0007580001027983 */ /* 0x0025620000100a00 */
[----:B------:R-:W-:-:S03]  /*c200*/  MOV R6, 0xc220 ;  /* 0x0000c22000067802 */ /* 0x000fc60000000f00 */
[----:B--2--5:R-:W-:Y:S05]  /*c210*/  CALL.REL.NOINC `($_ZN7cutlass13device_kernelIN5flash19enable_sm80_to_sm89INS1_16FlashAttnBwdSm80INS1_25CollectiveMainloopBwdSm80ILi2ELi2EN4cute5tupleIJNS5_1CILi128EEES8_NS7_ILi64EEEEEENS_6half_tEfNS_4arch4Sm80ELb0ELb0ELb1ELb1ELb0ELb0ELb0ELb0ELi2ELi4ELi4ELi4ELb0EEENS1_21CollectiveEpilogueBwdISA_SB_SD_Li256ELb1ELb0ELi2EEENS1_19SingleTileSchedulerILb1ELb0ELb0ELi128EEEEEEEEEvNT_6ParamsE$_ZN4cute5tupleIJNS0_IJNS0_IJNS_1CILi2EEES2_S2_EEES2_NS0_IJS2_S2_EEEEEENS0_IJNS0_IJNS1_ILi1EEENS1_ILi512EEEiEEENS1_ILi4096EEENS0_IJiiEEEEEEEEC2ERKS5_RKSB_) ;  /* 0xffffda0000007944 */ /* 0x024fea0003c3ffff */
[----:B-1----:R1:W5:Y:S04]  /*c220*/  LDL R4, [R1+0x760] ;  /* 0x0007600001047983 */ /* 0x0023680000100800 */
[----:B------:R1:W5:Y:S01]  /*c230*/  LDL.64 R2, [R1+0x758] ;  /* 0x0007580001027983 */ /* 0x0003620000100a00 */
[----:B------:R-:W-:-:S02]  /*c240*/  LEA.HI R26, R26, R26, RZ, 0x1d ;  /* 0x0000001a1a1a7211 */ /* 0x000fc400078fe8ff */
[----:B------:R-:W-:-:S03]  /*c250*/  MOV R6, 0xc290 ;  /* 0x0000c29000067802 */ /* 0x000fc60000000f00 */
[----:B------:R-:W-:-:S05]  /*c260*/  IMAD.U32 R26, R7, 0x2, R26 ;  /* 0x00000002071a7824 */ /* 0x000fca00078e001a */
[----:B------:R1:W-:Y:S02]  /*c270*/  STL [R1+0x11e4], R26 ;  /* 0x0011e41a01007387 */ /* 0x0003e40000100800 */
[----:B-1---5:R-:W-:Y:S05]  /*c280*/  CALL.REL.NOINC `($_ZN7cutlass13device_kernelIN5flash19enable_sm80_to_sm89INS1_16FlashAttnBwdSm80INS1_25CollectiveMainloopBwdSm80ILi2ELi2EN4cute5tupleIJNS5_1CILi128EEES8_NS7_ILi64EEEEEENS_6half_tEfNS_4arch4Sm80ELb0ELb0ELb1ELb1ELb0ELb0ELb0ELb0ELi2ELi4ELi4ELi4ELb0EEENS1_21CollectiveEpilogueBwdISA_SB_SD_Li256ELb1ELb0ELi2EEENS1_19SingleTileSchedulerILb1ELb0ELb0ELi128EEEEEEEEEvNT_6ParamsE$_ZN4cute3eso3ESOILb0ELb0EJNS_6LayoutINS_5tupleIJNS3_IJNS_1CILi2EEES5_S5_EEES5_NS3_IJS5_S5_EEEEEENS3_IJNS3_IJNS4_ILi1EEENS4_ILi512EEEiEEENS4_ILi4096EEENS3_IJiiEEEEEEEEjEEC2ERKSF_RKj) ;  /* 0xffffb30000007944 */ /* 0x022fea0003c3ffff */
[----:B-1----:R-:W2:Y:S04]  /*c290*/  LDL.64 R6, [R1+0x760] ;  /* 0x0007600001067983 */ /* 0x002ea80000100a00 */
[----:B------:R1:W5:Y:S01]  /*c2a0*/  LDL.64 R4, [R1+0x758] ;  /* 0x0007580001047983 */ /* 0x0003620000100a00 */
[----:B------:R-:W-:Y:S02]  /*c2b0*/  MOV R38, R60 ;  /* 0x0000003c00267202 */ /* 0x000fe40000000f00 */
[----:B------:R-:W-:Y:S01]  /*c2c0*/  MOV R46, 0xc2f0 ;  /* 0x0000c2f0002e7802 */ /* 0x000fe20000000f00 */
[----:B--2---:R-:W-:-:S04]  /*c2d0*/  IMAD.WIDE.U32 R2, R7, 0x2, R24 ;  /* 0x0000000207027825 */ /* 0x004fc800078e0018 */
[----:B-1---5:R-:W-:Y:S05]  /*c2e0*/  CALL.REL.NOINC `($_ZN7cutlass13device_kernelIN5flash19enable_sm80_to_sm89INS1_16FlashAttnBwdSm80INS1_25CollectiveMainloopBwdSm80ILi2ELi2EN4cute5tupleIJNS5_1CILi128EEES8_NS7_ILi64EEEEEENS_6half_tEfNS_4arch4Sm80ELb0ELb0ELb1ELb1ELb0ELb0ELb0ELb0ELi2ELi4ELi4ELi4ELb0EEENS1_21CollectiveEpilogueBwdISA_SB_SD_Li256ELb1ELb0ELi2EEENS1_19SingleTileSchedulerILb1ELb0ELb0ELi128EEEEEEEEEvNT_6ParamsE$_ZN4cute8smem_ptrIPN7cutlass6half_tEECI1NS_12iter_adaptorIS3_S4_EEES3_) ;  /* 0xffffdd1000007944 */ /* 0x022fea0003c3ffff */
[----:B------:R-:W2:Y:S01]  /*c2f0*/  LDL.64 R24, [R1+0x758] ;  /* 0x0007580001187983 */ /* 0x000ea20000100a00 */
[----:B-1----:R-:W-:Y:S01]  /*c300*/  IMAD.MOV.U32 R2, RZ, RZ, R4 ;  /* 0x000000ffff027224 */ /* 0x002fe200078e0004 */
[----:B------:R-:W-:-:S02]  /*c310*/  MOV R3, R5 ;  /* 0x0000000500037202 */ /* 0x000fc40000000f00 */
[----:B------:R-:W-:Y:S01]  /*c320*/  MOV R30, 0xc350 ;  /* 0x0000c350001e7802 */ /* 0x000fe20000000f00 */
[----:B--2---:R1:W-:Y:S04]  /*c330*/  STL.64 [R1+0x770], R24 ;  /* 0x0007701801007387 */ /* 0x0043e80000100a00 */
[----:B-1----:R-:W-:Y:S05]  /*c340*/  CALL.REL.NOINC `($_ZN7cutlass13device_kernelIN5flash19enable_sm80_to_sm89INS1_16FlashAttnBwdSm80INS1_25CollectiveMainloopBwdSm80ILi2ELi2EN4cute5tupleIJNS5_1CILi128EEES8_NS7_ILi64EEEEEENS_6half_tEfNS_4arch4Sm80ELb0ELb0ELb1ELb1ELb0ELb0ELb0ELb0ELi2ELi4ELi4ELi4ELb0EEENS1_21CollectiveEpilogueBwdISA_SB_SD_Li256ELb1ELb0ELi2EEENS1_19SingleTileSchedulerILb1ELb0ELb0ELi128EEEEEEEEEvNT_6ParamsE$_ZN4cute3eso3ESOILb0ELb0EJNS_6LayoutINS_5tupleIJNS3_IJNS_1CILi2EEES5_S5_EEES5_NS3_IJS5_S5_EEEEEENS3_IJNS3_IJNS4_ILi1EEENS4_ILi512EEEiEEENS4_ILi4096EEENS3_IJiiEEEEEEEENS_10ViewEngineINS_8smem_ptrIPN7cutlass6half_tEEEEEEEC2ERKSF_RKSM_) ;  /* 0xffffb1c000007944 */ /* 0x002fea0003c3ffff */
[----:B-1----:R-:W-:Y:S02]  /*c350*/  MOV R2, 0xc370 ;  /* 0x0000c37000027802 */ /* 0x002fe40000000f00 */
[----:B------:R-:W-:Y:S05]  /*c360*/  CALL.REL.NOINC `($_ZN7cutlass13device_kernelIN5flash19enable_sm80_to_sm89INS1_16FlashAttnBwdSm80INS1_25CollectiveMainloopBwdSm80ILi2ELi2EN4cute5tupleIJNS5_1CILi128EEES8_NS7_ILi64EEEEEENS_6half_tEfNS_4arch4Sm80ELb0ELb0ELb1ELb1ELb0ELb0ELb0ELb0ELi2ELi4ELi4ELi4ELb0EEENS1_21CollectiveEpilogueBwdISA_SB_SD_Li256ELb1ELb0ELi2EEENS1_19SingleTileSchedulerILb1ELb0ELb0ELi128EEEEEEEEEvNT_6ParamsE$_ZZN4cute4takeILi1ELi3ENS_5tupleIJNS1_IJNS_1CILi1EEENS2_ILi512EEEiEEENS2_ILi4096EEENS1_IJiiEEEEEEEEDaRKT1_ENKUlDpRKT_E_clIJS6_S7_EEEDaSF_) ;  /* 0xffffe4b000007944 */ /* 0x000fea0003c3ffff */
[----:B------:R-:W-:Y:S02]  /*c370*/  MOV R2, 0xc390 ;  /* 0x0000c39000027802 */ /* 0x000fe40000000f00 */
[----:B------:R-:W-:Y:S05]  /*c380*/  CALL.REL.NOINC `($_ZN7cutlass13device_kernelIN5flash19enable_sm80_to_sm89INS1_16FlashAttnBwdSm80INS1_25CollectiveMainloopBwdSm80ILi2ELi2EN4cute5tupleIJNS5_1CILi128EEES8_NS7_ILi64EEEEEENS_6half_tEfNS_4arch4Sm80ELb0ELb0ELb1ELb1ELb0ELb0ELb0ELb0ELi2ELi4ELi4ELi4ELb0EEENS1_21CollectiveEpilogueBwdISA_SB_SD_Li256ELb1ELb0ELi2EEENS1_19SingleTileSchedulerILb1ELb0ELb0ELi128EEEEEEEEEvNT_6ParamsE$_ZZN4cute16flatten_to_tupleINS_5tupleIJNS_1CILi4096EEENS1_IJiiEEEEEEEEDaRKT_ENKUlRKT_E_clIS4_EEDaSB_) ;  /* 0xffffe3c000007944 */ /* 0x000fea0003c3ffff */
[----:B------:R-:W-:Y:S02]  /*c390*/  MOV R2, 0xc3b0 ;  /* 0x0000c3b000027802 */ /* 0x000fe40000000f00 */
[----:B------:R-:W-:Y:S05]  /*c3a0*/  CALL.REL.NOINC `($_ZN7cutlass13device_kernelIN5flash19enable_sm80_to_sm89INS1_16FlashAttnBwdSm80INS1_25CollectiveMainloopBwdSm80ILi2ELi2EN4cute5tupleIJNS5_1CILi128EEES8_NS7_ILi64EEEEEENS_6half_tEfNS_4arch4Sm80ELb0ELb0ELb1ELb1ELb0ELb0ELb0ELb0ELi2ELi4ELi4ELi4ELb0EEENS1_21CollectiveEpilogueBwdISA_SB_SD_Li256ELb1ELb0ELi2EEENS1_19SingleTileSchedulerILb1ELb0ELb0ELi128EEEEEEEEEvNT_6ParamsE$_ZZN4cute12filter_tupleINS_5tupleIJNS_1CILi4096EEENS1_IJiiEEEEEEZNS_16flatten_to_tupleIS5_EEDaRKT_EUlRKT_E_EEDaS9_OT0_ENKUlDpSC_E_clIJNS1_IJS3_EEES4_EEEDaSG_) ;  /* 0xffffe06000007944 */ /* 0x000fea0003c3ffff */
        /* <DEDUP_REMOVED lines=14> */
[----:B-1---5:R-:W-:Y:S05]  /*c490*/  CALL.REL.NOINC `($_ZN7cutlass13device_kernelIN5flash19enable_sm80_to_sm89INS1_16FlashAttnBwdSm80INS1_25CollectiveMainloopBwdSm80ILi2ELi2EN4cute5tupleIJNS5_1CILi128EEES8_NS7_ILi64EEEEEENS_6half_tEfNS_4arch4Sm80ELb0ELb0ELb1ELb1ELb0ELb0ELb0ELb0ELi2ELi4ELi4ELi4ELb0EEENS1_21CollectiveEpilogueBwdISA_SB_SD_Li256ELb1ELb0ELi2EEENS1_19SingleTileSchedulerILb1ELb0ELb0ELi128EEEEEEEEEvNT_6ParamsE$_ZN4cute3eso3ESOILb1ELb0EJNS_14ComposedLayoutINS_7SwizzleILi3ELi3ELi3EEENS_1CILi0EEENS_6LayoutINS_5tupleIJNS8_IJNS8_IJNS5_ILi4EEENS5_ILi8EEEEEENS8_IJNS5_ILi2EEENS5_ILi1EEEEEEEEENS8_IJNS8_IJSC_SC_EEENS8_IJSA_S9_EEEEEEEEENS8_IJNS8_IJNS8_IJSC_NS5_ILi64EEEEEENS8_IJNS5_ILi512EEES6_EEEEEENS8_IJNS8_IJSD_SA_EEENS8_IJNS5_ILi1024EEENS5_ILi16EEEEEEEEEEEEEEEENS_10ViewEngineINS_8smem_ptrIPN7cutlass6half_tEEEEEEEC2ERKSW_RKS13_) ;  /* 0xffffbb7000007944 */ /* 0x022fea0003c3ffff */
        /* <DEDUP_REMOVED lines=8> */
[----:B-1----:R-:W-:Y:S01]  /*c520*/  IMAD.MOV.U32 R2, RZ, RZ, R12 ;  /* 0x000000ffff027224 */ /* 0x002fe200078e000c */
[----:B------:R-:W-:Y:S01]  /*c530*/  MOV R81, R60 ;  /* 0x0000003c00517202 */ /* 0x000fe20000000f00 */
        /* <DEDUP_REMOVED lines=17> */
[----:B------:R-:W-:Y:S05]  /*c650*/  CALL.REL.NOINC `($_ZN7cutlass13device_kernelIN5flash19enable_sm80_to_sm89INS1_16FlashAttnBwdSm80INS1_25CollectiveMainloopBwdSm80ILi2ELi2EN4cute5tupleIJNS5_1CILi128EEES8_NS7_ILi64EEEEEENS_6half_tEfNS_4arch4Sm80ELb0ELb0ELb1ELb1ELb0ELb0ELb0ELb0ELi2ELi4ELi4ELi4ELb0EEENS1_21CollectiveEpilogueBwdISA_SB_SD_Li256ELb1ELb0ELi2EEENS1_19SingleTileSchedulerILb1ELb0ELb0ELi128EEEEEEEEEvNT_6ParamsE$_ZZN4cute7idx2crdINS_5tupleIJiiNS_1CILi0EEEEEENS1_IJNS1_IJNS2_ILi4EEENS2_ILi8EEEEEENS2_ILi2EEENS2_ILi1EEEEEEEEDaRKT_RKT0_ENKUlRKT_RKT0_E_clIiS7_EEDaSJ_SM_) ;  /* 0xffffe75000007944 */ /* 0x000fea0003c3ffff */
[----:B------:R-:W-:Y:S02]  /*c660*/  MOV R6, 0xc680 ;  /* 0x0000c68000067802 */ /* 0x000fe40000000f00 */
[----:B------:R-:W-:Y:S05]  /*c670*/  CALL.REL.NOINC `($_ZN7cutlass13device_kernelIN5flash19enable_sm80_to_sm89INS1_16FlashAttnBwdSm80INS1_25CollectiveMainloopBwdSm80ILi2ELi2EN4cute5tupleIJNS5_1CILi128EEES8_NS7_ILi64EEEEEENS_6half_tEfNS_4arch4Sm80ELb0ELb0ELb1ELb1ELb0ELb0ELb0ELb0ELi2ELi4ELi4ELi4ELb0EEENS1_21CollectiveEpilogueBwdISA_SB_SD_Li256ELb1ELb0ELi2EEENS1_19SingleTileSchedulerILb1ELb0ELb0ELi128EEEEEEEEEvNT_6ParamsE$_ZZN4cute7idx2crdINS_5tupleIJiiNS_1CILi0EEEEEENS1_IJNS1_IJNS2_ILi4EEENS2_ILi8EEEEEENS2_ILi2EEENS2_ILi1EEEEEEEEDaRKT_RKT0_ENKUlRKT_RKT0_E_clIiS8_EEDaSJ_SM_) ;  /* 0xffffe7a000007944 */ /* 0x000fea0003c3ffff */
[----:B------:R-:W-:Y:S02]  /*c680*/  MOV R6, 0xc6a0 ;  /* 0x0000c6a000067802 */ /* 0x000fe40000000f00 */
[----:B------:R-:W-:Y:S05]  /*c690*/  CALL.REL.NOINC `($_ZN7cutlass13device_kernelIN5flash19enable_sm80_to_sm89INS1_16FlashAttnBwdSm80INS1_25CollectiveMainloopBwdSm80ILi2ELi2EN4cute5tupleIJNS5_1CILi128EEES8_NS7_ILi64EEEEEENS_6half_tEfNS_4arch4Sm80ELb0ELb0ELb1ELb1ELb0ELb0ELb0ELb0ELi2ELi4ELi4ELi4ELb0EEENS1_21CollectiveEpilogueBwdISA_SB_SD_Li256ELb1ELb0ELi2EEENS1_19SingleTileSchedulerILb1ELb0ELb0ELi128EEEEEEEEEvNT_6ParamsE$_ZZN4cute9transformINS_5tupleIJiiNS_1CILi0EEEEEENS1_IJNS1_IJNS2_ILi4EEENS2_ILi8EEEEEENS2_ILi2EEENS2_ILi1EEEEEEZNS_7idx2crdIS4_SA_EEDaRKT_RKT0_EUlRKT_RKT0_E_EEDaSE_SH_OT1_ENKUlDpSK_E_clIJNS1_IJiiEEEiS3_EEEDaSR_) ;  /* 0xffffe87000007944 */ /* 0x000fea0003c3ffff */
[----:B------:R-:W-:Y:S02]  /*c6a0*/  MOV R6, 0xc6c0 ;  /* 0x0000c6c000067802 */ /* 0x000fe40000000f00 */
[----:B------:R-:W-:Y:S05]  /*c6b0*/  CALL.REL.NOINC `($_ZN7cutlass13device_kernelIN5flash19enable_sm80_to_sm89INS1_16FlashAttnBwdSm80INS1_25CollectiveMainloopBwdSm80ILi2ELi2EN4cute5tupleIJNS5_1CILi128EEES8_NS7_ILi64EEEEEENS_6half_tEfNS_4arch4Sm80ELb0ELb0ELb1ELb1ELb0ELb0ELb0ELb0ELi2ELi4ELi4ELi4ELb0EEENS1_21CollectiveEpilogueBwdISA_SB_SD_Li256ELb1ELb0ELi2EEENS1_19SingleTileSchedulerILb1ELb0ELb0ELi128EEEEEEEEEvNT_6ParamsE$_ZZN4cute13to_mixed_bitsINS_5tupleIJNS1_IJNS_1CILi4EEENS2_ILi8EEEEEENS2_ILi2EEENS2_ILi1EEEEEENS1_IJNS1_IJNS2_ILi0EEENS2_ILi64EEEEEES9_S9_EEENS1_IJNS1_IJiiEEEiS9_EEEEEDaRKT_RKT0_RKT1_ENKUlRKT_RKT0_RKT1_E_clIS5_SB_SD_EEDaSQ_ST_SW_) ;  /* 0xffffdda000007944 */ /* 0x000fea0003c3ffff */
[----:B------:R-:W-:Y:S02]  /*c6c0*/  MOV R6, 0xc6e0 ;  /* 0x0000c6e000067802 */ /* 0x000fe40000000f00 */
[----:B------:R-:W-:Y:S05]  /*c6d0*/  CALL.REL.NOINC `($_ZN7cutlass13device_kernelIN5flash19enable_sm80_to_sm89INS1_16FlashAttnBwdSm80INS1_25CollectiveMainloopBwdSm80ILi2ELi2EN4cute5tupleIJNS5_1CILi128EEES8_NS7_ILi64EEEEEENS_6half_tEfNS_4arch4Sm80ELb0ELb0ELb1ELb1ELb0ELb0ELb0ELb0ELi2ELi4ELi4ELi4ELb0EEENS1_21CollectiveEpilogueBwdISA_SB_SD_Li256ELb1ELb0ELi2EEENS1_19SingleTileSchedulerILb1ELb0ELb0ELi128EEEEEEEEEvNT_6ParamsE$_ZZN4cute13to_mixed_bitsINS_5tupleIJNS1_IJNS_1CILi4EEENS2_ILi8EEEEEENS2_ILi2EEENS2_ILi1EEEEEENS1_IJNS1_IJNS2_ILi0EEENS2_ILi64EEEEEES9_S9_EEENS1_IJNS1_IJiiEEEiS9_EEEEEDaRKT_RKT0_RKT1_ENKUlDpRKT_E_clIJNS_9MixedBitsILj0ELj448EEENS2_ILj0EEESW_EEEDaSR_) ;  /* 0xffffdd5000007944 */ /* 0x000fea0003c3ffff */
        /* <DEDUP_REMOVED lines=21> */
[----:B-1----:R-:W-:Y:S05]  /*c830*/  CALL.REL.NOINC `($_ZN7cutlass13device_kernelIN5flash19enable_sm80_to_sm89INS1_16FlashAttnBwdSm80INS1_25CollectiveMainloopBwdSm80ILi2ELi2EN4cute5tupleIJNS5_1CILi128EEES8_NS7_ILi64EEEEEENS_6half_tEfNS_4arch4Sm80ELb0ELb0ELb1ELb1ELb0ELb0ELb0ELb0ELi2ELi4ELi4ELi4ELb0EEENS1_21CollectiveEpilogueBwdISA_SB_SD_Li256ELb1ELb0ELi2EEENS1_19SingleTileSchedulerILb1ELb0ELb0ELi128EEEEEEEEEvNT_6ParamsE$_ZN4cute3eso3ESOILb0ELb0EJiiiEEC2ERKiS4_S4_) ;  /* 0xffffb2e000007944 */ /* 0x002fea0003c3ffff */
[----:B------:R2:W5:Y:S04]  /*c840*/  LDL R5, [R1+0x760] ;  /* 0x0007600001057983 */ /* 0x0005680000100800 */
[----:B-1----:R2:W5:Y:S01]  /*c850*/  LDL.64 R2, [R1+0x758] ;  /* 0x0007580001027983 */ /* 0x0025620000100a00 */
[----:B------:R-:W-:Y:S02]  /*c860*/  MOV R81, R60 ;  /* 0x0000003c00517202 */ /* 0x000fe40000000f00 */
[----:B------:R-:W-:Y:S02]  /*c870*/  MOV R6, 0xc890 ;  /* 0x0000c89000067802 */ /* 0x000fe40000000f00 */
[----:B--2--5:R-:W-:Y:S05]  /*c880*/  CALL.REL.NOINC `($_ZN7cutlass13device_kernelIN5flash19enable_sm80_to_sm89INS1_16FlashAttnBwdSm80INS1_25CollectiveMainloopBwdSm80ILi2ELi2EN4cute5tupleIJNS5_1CILi128EEES8_NS7_ILi64EEEEEENS_6half_tEfNS_4arch4Sm80ELb0ELb0ELb1ELb1ELb0ELb0ELb0ELb0ELi2ELi4ELi4ELi4ELb0EEENS1_21CollectiveEpilogueBwdISA_SB_SD_Li256ELb1ELb0ELi2EEENS1_19SingleTileSchedulerILb1ELb0ELb0ELi128EEEEEEEEEvNT_6ParamsE$_ZN4cute3eso3ESOILb1ELb0EJNS_1CILi1EEENS_5tupleIJiiiEEENS2_ILi64EEENS4_IJNS2_ILi72EEENS2_ILi144EEENS2_ILi288EEEEEENS2_ILi512EEEEEC2ERKS3_RKS5_RKS6_RKSA_RKSB_) ;  /* 0xffffb9d000007944 */ /* 0x024fea0003c3ffff */
[----:B-1----:R1:W5:Y:S04]  /*c890*/  LDL R5, [R1+0x760] ;  /* 0x0007600001057983 */ /* 0x0023680000100800 */
[----:B------:R1:W5:Y:S01]  /*c8a0*/  LDL.64 R2, [R1+0x758] ;  /* 0x0007580001027983 */ /* 0x0003620000100a00 */
[----:B------:R-:W-:-:S02]  /*c8b0*/  MOV R81, R60 ;  /* 0x0000003c00517202 */ /* 0x000fc40000000f00 */
        /* <DEDUP_REMOVED lines=9> */
[----:B------:R-:W-:Y:S02]  /*c950*/  MOV R6, 0xc970 ;  /* 0x0000c97000067802 */ /* 0x000fe40000000f00 */
[----:B------:R-:W-:Y:S05]  /*c960*/  CALL.REL.NOINC `($_ZN7cutlass13device_kernelIN5flash19enable_sm80_to_sm89INS1_16FlashAttnBwdSm80INS1_25CollectiveMainloopBwdSm80ILi2ELi2EN4cute5tupleIJNS5_1CILi128EEES8_NS7_ILi64EEEEEENS_6half_tEfNS_4arch4Sm80ELb0ELb0ELb1ELb1ELb0ELb0ELb0ELb0ELi2ELi4ELi4ELi4ELb0EEENS1_21CollectiveEpilogueBwdISA_SB_SD_Li256ELb1ELb0ELi2EEENS1_19SingleTileSchedulerILb1ELb0ELb0ELi128EEEEEEEEEvNT_6ParamsE$_ZN4cute3eso3ESOILb0ELb1EJiNS_1CILi72EEENS2_ILi512EEEEEC2ERKiRKS3_RKS4_) ;  /* 0xffffb51000007944 */ /* 0x000fea0003c3ffff */
[----:B------:R-:W2:Y:S01]  /*c970*/  LDL R14, [R1+0x758] ;  /* 0x00075800010e7983 */ /* 0x000ea20000100800 */
[----:B-1----:R-:W-:Y:S01]  /*c980*/  IMAD.MOV.U32 R2, RZ, RZ, R16 ;  /* 0x000000ffff027224 */ /* 0x002fe200078e0010 */
[----:B------:R-:W-:Y:S02]  /*c990*/  MOV R81, R60 ;  /* 0x0000003c00517202 */ /* 0x000fe40000000f00 */
[----:B------:R-:W-:Y:S01]  /*c9a0*/  MOV R6, 0xc9d0 ;  /* 0x0000c9d000067802 */ /* 0x000fe20000000f00 */
[----:B--2---:R1:W-:Y:S04]  /*c9b0*/  STL [R1+0x11e8], R14 ;  /* 0x0011e80e01007387 */ /* 0x0043e80000100800 */
[----:B-1----:R-:W-:Y:S05]  /*c9c0*/  CALL.REL.NOINC `($_ZN7cutlass13device_kernelIN5flash19enable_sm80_to_sm89INS1_16FlashAttnBwdSm80INS1_25CollectiveMainloopBwdSm80ILi2ELi2EN4cute5tupleIJNS5_1CILi128EEES8_NS7_ILi64EEEEEENS_6half_tEfNS_4arch4Sm80ELb0ELb0ELb1ELb1ELb0ELb0ELb0ELb0ELi2ELi4ELi4ELi4ELb0EEENS1_21CollectiveEpilogueBwdISA_SB_SD_Li256ELb1ELb0ELi2EEENS1_19SingleTileSchedulerILb1ELb0ELb0ELi128EEEEEEEEEvNT_6ParamsE$_ZN4cute3eso3ESOILb0ELb0EJiiNS_1CILi72EEENS2_ILi512EEEEEC2ERKiS7_RKS3_RKS4_) ;  /* 0xffffb0d000007944 */ /* 0x002fea0003c3ffff */
[----:B-1----:R-:W2:Y:S01]  /*c9d0*/  LDL.64 R2, [R1+0x758] ;  /* 0x0007580001027983 */ /* 0x002ea20000100a00 */
[----:B------:R-:W-:Y:S01]  /*c9e0*/  IMAD.MOV.U32 R6, RZ, RZ, R4 ;  /* 0x000000ffff067224 */ /* 0x000fe200078e0004 */
[----:B------:R-:W-:Y:S01]  /*c9f0*/  MOV R82, R59 ;  /* 0x0000003b00527202 */ /* 0x000fe20000000f00 */
[----:B------:R-:W-:Y:S01]  /*ca00*/  IMAD.MOV.U32 R34, RZ, RZ, R17 ;  /* 0x000000ffff227224 */ /* 0x000fe200078e0011 */
[----:B------:R-:W-:-:S02]  /*ca10*/  MOV R5, R19 ;  /* 0x0000001300057202 */ /* 0x000fc40000000f00 */
[----:B------:R-:W-:Y:S01]  /*ca20*/  MOV R4, 0xca50 ;  /* 0x0000ca5000047802 */ /* 0x000fe20000000f00 */
[----:B--2---:R1:W-:Y:S04]  /*ca30*/  STL.64 [R1+0x788], R2 ;  /* 0x0007880201007387 */ /* 0x0043e80000100a00 */
[----:B-1----:R-:W-:Y:S05]  /*ca40*/  CALL.REL.NOINC `($_ZN7cutlass13device_kernelIN5flash19enable_sm80_to_sm89INS1_16FlashAttnBwdSm80INS1_25CollectiveMainloopBwdSm80ILi2ELi2EN4cute5tupleIJNS5_1CILi128EEES8_NS7_ILi64EEEEEENS_6half_tEfNS_4arch4Sm80ELb0ELb0ELb1ELb1ELb0ELb0ELb0ELb0ELi2ELi4ELi4ELi4ELb0EEENS1_21CollectiveEpilogueBwdISA_SB_SD_Li256ELb1ELb0ELi2EEENS1_19SingleTileSchedulerILb1ELb0ELb0ELi128EEEEEEEEEvNT_6ParamsE$_ZN4cute3eso3ESOILb0ELb0EJiiiNS_1CILi72EEENS2_ILi512EEEEEC2ERKiS7_S7_RKS3_RKS4_) ;  /* 0xffffb22000007944 */ /* 0x002fea0003c3ffff */
[----:B-1----:R-:W2:Y:S04]  /*ca50*/  LDL.64 R2, [R1+0x770] ;  /* 0x0007700001027983 */ /* 0x002ea80000100a00 */
[----:B------:R-:W3:Y:S01]  /*ca60*/  LDL R14, [R1+0x778] ;  /* 0x00077800010e7983 */ /* 0x000ee20000100800 */
[----:B------:R-:W-:Y:S01]  /*ca70*/  IMAD.MOV.U32 R6, RZ, RZ, R21 ;  /* 0x000000ffff067224 */ /* 0x000fe200078e0015 */
[----:B------:R-:W-:Y:S02]  /*ca80*/  MOV R82, R59 ;  /* 0x0000003b00527202 */ /* 0x000fe40000000f00 */
[----:B------:R-:W-:Y:S01]  /*ca90*/  MOV R4, 0xcad0 ;  /* 0x0000cad000047802 */ /* 0x000fe20000000f00 */
[----:B--2---:R1:W-:Y:S04]  /*caa0*/  STL.64 [R1+0x758], R2 ;  /* 0x0007580201007387 */ /* 0x0043e80000100a00 */
[----:B---3--:R1:W-:Y:S02]  /*cab0*/  STL [R1+0x760], R14 ;  /* 0x0007600e01007387 */ /* 0x0083e40000100800 */
        /* <DEDUP_REMOVED lines=8> */
[----:B------:R-:W-:-:S03]  /*cb40*/  MOV R6, 0xcba0 ;  /* 0x0000cba000067802 */ /* 0x000fc60000000f00 */
[----:B------:R1:W-:Y:S01]  /*cb50*/  STL.U8 [R1+0x11e0], RZ ;  /* 0x0011e0ff01007387 */ /* 0x0003e20000100000 */
[----:B--2---:R-:W-:-:S03]  /*cb60*/  MOV R2, R5 ;  /* 0x0000000500027202 */ /* 0x004fc60000000f00 */
[----:B------:R1:W-:Y:S04]  /*cb70*/  STL [R1+0x77c], R4 ;  /* 0x00077c0401007387 */ /* 0x0003e80000100800 */
[----:B---3--:R1:W-:Y:S02]  /*cb80*/  STL.64 [R1+0x780], R2 ;  /* 0x0007800201007387 */ /* 0x0083e40000100a00 */
[----:B-1----:R-:W-:Y:S05]  /*cb90*/  CALL.REL.NOINC `($_ZN7cutlass13device_kernelIN5flash19enable_sm80_to_sm89INS1_16FlashAttnBwdSm80INS1_25CollectiveMainloopBwdSm80ILi2ELi2EN4cute5tupleIJNS5_1CILi128EEES8_NS7_ILi64EEEEEENS_6half_tEfNS_4arch4Sm80ELb0ELb0ELb1ELb1ELb0ELb0ELb0ELb0ELi2ELi4ELi4ELi4ELb0EEENS1_21CollectiveEpilogueBwdISA_SB_SD_Li256ELb1ELb0ELi2EEENS1_19SingleTileSchedulerILb1ELb0ELb0ELi128EEEEEEEEEvNT_6ParamsE$_ZZN4cute6detail16composition_implINS_5tupleIJNS_1CILi8EEENS3_ILi2EEES5_S5_S4_S5_EEENS2_IJNS3_ILi1EEEiiiNS3_ILi72EEENS3_ILi512EEEEEENS2_IJNS2_IJS5_S5_EEES4_NS3_ILi4EEEEEENS2_IJNS2_IJS7_S4_EEENS3_ILi1024EEENS3_ILi16EEEEEEEEDaRKT_RKT0_RKT1_RKT2_ENKUlRKT_RKT0_E_clISB_SE_EEDaSW_SZ_) ;  /* 0xffffde7000007944 */ /* 0x002fea0003c3ffff */
[----:B------:R-:W-:Y:S02]  /*cba0*/  MOV R6, 0xcbc0 ;  /* 0x0000cbc000067802 */ /* 0x000fe40000000f00 */
[----:B-----5:R-:W-:Y:S05]  /*cbb0*/  CALL.REL.NOINC `($_ZN7cutlass13device_kernelIN5flash19enable_sm80_to_sm89INS1_16FlashAttnBwdSm80INS1_25CollectiveMainloopBwdSm80ILi2ELi2EN4cute5tupleIJNS5_1CILi128EEES8_NS7_ILi64EEEEEENS_6half_tEfNS_4arch4Sm80ELb0ELb0ELb1ELb1ELb0ELb0ELb0ELb0ELi2ELi4ELi4ELi4ELb0EEENS1_21CollectiveEpilogueBwdISA_SB_SD_Li256ELb1ELb0ELi2EEENS1_19SingleTileSchedulerILb1ELb0ELb0ELi128EEEEEEEEEvNT_6ParamsE$_ZZN4cute6detail16composition_implINS_5tupleIJNS_1CILi8EEENS3_ILi2EEES5_S5_S4_S5_EEENS2_IJNS3_ILi1EEEiiiNS3_ILi72EEENS3_ILi512EEEEEENS2_IJNS2_IJS5_S5_EEES4_NS3_ILi4EEEEEENS2_IJNS2_IJS7_S4_EEENS3_ILi1024EEENS3_ILi16EEEEEEEEDaRKT_RKT0_RKT1_RKT2_ENKUlRKT_RKT0_E_clISC_SG_EEDaSW_SZ_) ;  /* 0xffffdea000007944 */ /* 0x020fea0003c3ffff */
[----:B-----5:R2:W-:Y:S01]  /*cbc0*/  STL.64 [R1+0x770], R2 ;  /* 0x0007700201007387 */ /* 0x0205e20000100a00 */
[----:B------:R-:W-:Y:S02]  /*cbd0*/  MOV R6, R4 ;  /* 0x0000000400067202 */ /* 0x000fe40000000f00 */
[----:B------:R-:W-:Y:S02]  /*cbe0*/  MOV R4, 0xcc00 ;  /* 0x0000cc0000047802 */ /* 0x000fe40000000f00 */
[----:B-12---:R-:W-:Y:S05]  /*cbf0*/  CALL.REL.NOINC `($_ZN7cutlass13device_kernelIN5flash19enable_sm80_to_sm89INS1_16FlashAttnBwdSm80INS1_25CollectiveMainloopBwdSm80ILi2ELi2EN4cute5tupleIJNS5_1CILi128EEES8_NS7_ILi64EEEEEENS_6half_tEfNS_4arch4Sm80ELb0ELb0ELb1ELb1ELb0ELb0ELb0ELb0ELi2ELi4ELi4ELi4ELb0EEENS1_21CollectiveEpilogueBwdISA_SB_SD_Li256ELb1ELb0ELi2EEENS1_19SingleTileSchedulerILb1ELb0ELb0ELi128EEEEEEEEEvNT_6ParamsE$_ZN4cute3eso3ESOILb0ELb0EJNS_5tupleIJNS_1CILi1EEEiEEENS3_ILi1024EEENS2_IJiiEEEEEC2ERKS5_RKS6_RKS7_) ;  /* 0xffffa3a000007944 */ /* 0x006fea0003c3ffff */
[----:B------:R2:W5:Y:S04]  /*cc00*/  LDL R5, [R1+0x760] ;  /* 0x0007600001057983 */ /* 0x0005680000100800 */
[----:B-1----:R2:W5:Y:S01]  /*cc10*/  LDL.64 R2, [R1+0x758] ;  /* 0x0007580001027983 */ /* 0x0025620000100a00 */
[----:B------:R-:W-:-:S03]  /*cc20*/  MOV R6, 0xcc40 ;  /* 0x0000cc4000067802 */ /* 0x000fc60000000f00 */
[----:B--2--5:R-:W-:Y:S05]  /*cc30*/  CALL.REL.NOINC `($_ZN7cutlass13device_kernelIN5flash19enable_sm80_to_sm89INS1_16FlashAttnBwdSm80INS1_25CollectiveMainloopBwdSm80ILi2ELi2EN4cute5tupleIJNS5_1CILi128EEES8_NS7_ILi64EEEEEENS_6half_tEfNS_4arch4Sm80ELb0ELb0ELb1ELb1ELb0ELb0ELb0ELb0ELi2ELi4ELi4ELi4ELb0EEENS1_21CollectiveEpilogueBwdISA_SB_SD_Li256ELb1ELb0ELi2EEENS1_19SingleTileSchedulerILb1ELb0ELb0ELi128EEEEEEEEEvNT_6ParamsE$_ZN4cute5tupleIJNS0_IJNS0_IJNS_1CILi2EEES2_EEENS1_ILi8EEES3_EEENS0_IJNS0_IJNS1_ILi1EEEiEEENS1_ILi1024EEENS0_IJiiEEEEEEEEC2ERKS5_RKSA_) ;  /* 0xffffce9000007944 */ /* 0x024fea0003c3ffff */
[----:B-1----:R1:W5:Y:S04]  /*cc40*/  LDL R4, [R1+0x760] ;  /* 0x0007600001047983 */ /* 0x0023680000100800 */
[----:B------:R1:W5:Y:S01]  /*cc50*/  LDL.64 R2, [R1+0x758] ;  /* 0x0007580001027983 */ /* 0x0003620000100a00 */
[----:B------:R-:W-:-:S02]  /*cc60*/  LEA.HI R12, R12, R12, RZ, 0x1d ;  /* 0x0000000c0c0c7211 */ /* 0x000fc400078fe8ff */
[----:B------:R-:W-:-:S03]  /*cc70*/  MOV R6, 0xccb0 ;  /* 0x0000ccb000067802 */ /* 0x000fc60000000f00 */
[----:B------:R-:W-:-:S05]  /*cc80*/  IMAD.U32 R12, R7, 0x2, R12 ;  /* 0x00000002070c7824 */ /* 0x000fca00078e000c */
[----:B------:R1:W-:Y:S02]  /*cc90*/  STL [R1+0x11e4], R12 ;  /* 0x0011e40c01007387 */ /* 0x0003e40000100800 */
[----:B-1---5:R-:W-:Y:S05]  /*cca0*/  CALL.REL.NOINC `($_ZN7cutlass13device_kernelIN5flash19enable_sm80_to_sm89INS1_16FlashAttnBwdSm80INS1_25CollectiveMainloopBwdSm80ILi2ELi2EN4cute5tupleIJNS5_1CILi128EEES8_NS7_ILi64EEEEEENS_6half_tEfNS_4arch4Sm80ELb0ELb0ELb1ELb1ELb0ELb0ELb0ELb0ELi2ELi4ELi4ELi4ELb0EEENS1_21CollectiveEpilogueBwdISA_SB_SD_Li256ELb1ELb0ELi2EEENS1_19SingleTileSchedulerILb1ELb0ELb0ELi128EEEEEEEEEvNT_6ParamsE$_ZN4cute3eso3ESOILb0ELb0EJNS_6LayoutINS_5tupleIJNS3_IJNS_1CILi2EEES5_EEENS4_ILi8EEES6_EEENS3_IJNS3_IJNS4_ILi1EEEiEEENS4_ILi1024EEENS3_IJiiEEEEEEEEjEEC2ERKSE_RKj) ;  /* 0xffffa58000007944 */ /* 0x022fea0003c3ffff */
[----:B-1----:R-:W2:Y:S04]  /*ccb0*/  LDL.64 R6, [R1+0x760] ;  /* 0x0007600001067983 */ /* 0x002ea80000100a00 */
[----:B------:R1:W5:Y:S01]  /*ccc0*/  LDL.64 R4, [R1+0x758] ;  /* 0x0007580001047983 */ /* 0x0003620000100a00 */
[----:B------:R-:W-:Y:S02]  /*ccd0*/  MOV R38, R60 ;  /* 0x0000003c00267202 */ /* 0x000fe40000000f00 */
[----:B------:R-:W-:Y:S01]  /*cce0*/  MOV R46, 0xcd10 ;  /* 0x0000cd10002e7802 */ /* 0x000fe20000000f00 */
[----:B--2---:R-:W-:-:S04]  /*ccf0*/  IMAD.WIDE.U32 R2, R7, 0x2, R24 ;  /* 0x0000000207027825 */ /* 0x004fc800078e0018 */
[----:B-1---5:R-:W-:Y:S05]  /*cd00*/  CALL.REL.NOINC `($_ZN7cutlass13device_kernelIN5flash19enable_sm80_to_sm89INS1_16FlashAttnBwdSm80INS1_25CollectiveMainloopBwdSm80ILi2ELi2EN4cute5tupleIJNS5_1CILi128EEES8_NS7_ILi64EEEEEENS_6half_tEfNS_4arch4Sm80ELb0ELb0ELb1ELb1ELb0ELb0ELb0ELb0ELi2ELi4ELi4ELi4ELb0EEENS1_21CollectiveEpilogueBwdISA_SB_SD_Li256ELb1ELb0ELi2EEENS1_19SingleTileSchedulerILb1ELb0ELb0ELi128EEEEEEEEEvNT_6ParamsE$_ZN4cute8smem_ptrIPN7cutlass6half_tEECI1NS_12iter_adaptorIS3_S4_EEES3_) ;  /* 0xffffd2f000007944 */ /* 0x022fea0003c3ffff */
[----:B-1----:R-:W2:Y:S01]  /*cd10*/  LDL.64 R2, [R1+0x758] ;  /* 0x0007580001027983 */ /* 0x002ea20000100a00 */
[----:B------:R-:W-:-:S03]  /*cd20*/  MOV R12, 0xcd50 ;  /* 0x0000cd50000c7802 */ /* 0x000fc60000000f00 */
[----:B--2---:R1:W-:Y:S04]  /*cd30*/  STL.64 [R1+0x770], R2 ;  /* 0x0007700201007387 */ /* 0x0043e80000100a00 */
[----:B-1----:R-:W-:Y:S05]  /*cd40*/  CALL.REL.NOINC `($_ZN7cutlass13device_kernelIN5flash19enable_sm80_to_sm89INS1_16FlashAttnBwdSm80INS1_25CollectiveMainloopBwdSm80ILi2ELi2EN4cute5tupleIJNS5_1CILi128EEES8_NS7_ILi64EEEEEENS_6half_tEfNS_4arch4Sm80ELb0ELb0ELb1ELb1ELb0ELb0ELb0ELb0ELi2ELi4ELi4ELi4ELb0EEENS1_21CollectiveEpilogueBwdISA_SB_SD_Li256ELb1ELb0ELi2EEENS1_19SingleTileSchedulerILb1ELb0ELb0ELi128EEEEEEEEEvNT_6ParamsE$_ZN4cute3eso3ESOILb0ELb0EJNS_6LayoutINS_5tupleIJNS3_IJNS_1CILi2EEES5_EEENS4_ILi8EEES6_EEENS3_IJNS3_IJNS4_ILi1EEEiEEENS4_ILi1024EEENS3_IJiiEEEEEEEENS_10ViewEngineINS_8smem_ptrIPN7cutlass6half_tEEEEEEEC2ERKSE_RKSL_) ;  /* 0xffffa46000007944 */ /* 0x002fea0003c3ffff */
[----:B------:R-:W-:Y:S02]  /*cd50*/  MOV R2, 0xcd70 ;  /* 0x0000cd7000027802 */ /* 0x000fe40000000f00 */
[----:B-1----:R-:W-:Y:S05]  /*cd60*/  CALL.REL.NOINC `($_ZN7cutlass13device_kernelIN5flash19enable_sm80_to_sm89INS1_16FlashAttnBwdSm80INS1_25CollectiveMainloopBwdSm80ILi2ELi2EN4cute5tupleIJNS5_1CILi128EEES8_NS7_ILi64EEEEEENS_6half_tEfNS_4arch4Sm80ELb0ELb0ELb1ELb1ELb0ELb0ELb0ELb0ELi2ELi4ELi4ELi4ELb0EEENS1_21CollectiveEpilogueBwdISA_SB_SD_Li256ELb1ELb0ELi2EEENS1_19SingleTileSchedulerILb1ELb0ELb0ELi128EEEEEEEEEvNT_6ParamsE$_ZZN4cute4takeILi1ELi3ENS_5tupleIJNS1_IJNS_1CILi1EEEiEEENS2_ILi1024EEENS1_IJiiEEEEEEEEDaRKT1_ENKUlDpRKT_E_clIJS5_S6_EEEDaSE_) ;  /* 0xffffdad000007944 */ /* 0x002fea0003c3ffff */
[----:B------:R-:W-:Y:S02]  /*cd70*/  MOV R2, 0xcd90 ;  /* 0x0000cd9000027802 */ /* 0x000fe40000000f00 */
[----:B------:R-:W-:Y:S05]  /*cd80*/  CALL.REL.NOINC `($_ZN7cutlass13device_kernelIN5flash19enable_sm80_to_sm89INS1_16FlashAttnBwdSm80INS1_25CollectiveMainloopBwdSm80ILi2ELi2EN4cute5tupleIJNS5_1CILi128EEES8_NS7_ILi64EEEEEENS_6half_tEfNS_4arch4Sm80ELb0ELb0ELb1ELb1ELb0ELb0ELb0ELb0ELi2ELi4ELi4ELi4ELb0EEENS1_21CollectiveEpilogueBwdISA_SB_SD_Li256ELb1ELb0ELi2EEENS1_19SingleTileSchedulerILb1ELb0ELb0ELi128EEEEEEEEEvNT_6ParamsE$_ZZN4cute16flatten_to_tupleINS_5tupleIJNS_1CILi1024EEENS1_IJiiEEEEEEEEDaRKT_ENKUlRKT_E_clIS4_EEDaSB_) ;  /* 0xffffd98000007944 */ /* 0x000fea0003c3ffff */
[----:B------:R-:W-:Y:S02]  /*cd90*/  MOV R2, 0xcdb0 ;  /* 0x0000cdb000027802 */ /* 0x000fe40000000f00 */
[----:B------:R-:W-:Y:S05]  /*cda0*/  CALL.REL.NOINC `($_ZN7cutlass13device_kernelIN5flash19enable_sm80_to_sm89INS1_16FlashAttnBwdSm80INS1_25CollectiveMainloopBwdSm80ILi2ELi2EN4cute5tupleIJNS5_1CILi128EEES8_NS7_ILi64EEEEEENS_6half_tEfNS_4arch4Sm80ELb0ELb0ELb1ELb1ELb0ELb0ELb0ELb0ELi2ELi4ELi4ELi4ELb0EEENS1_21CollectiveEpilogueBwdISA_SB_SD_Li256ELb1ELb0ELi2EEENS1_19SingleTileSchedulerILb1ELb0ELb0ELi128EEEEEEEEEvNT_6ParamsE$_ZZN4cute12filter_tupleINS_5tupleIJNS_1CILi1024EEENS1_IJiiEEEEEEZNS_16flatten_to_tupleIS5_EEDaRKT_EUlRKT_E_EEDaS9_OT0_ENKUlDpSC_E_clIJNS1_IJS3_EEES4_EEEDaSG_) ;  /* 0xffffd59000007944 */ /* 0x000fea0003c3ffff */
        /* <DEDUP_REMOVED lines=21> */
[----:B-1---5:R-:W-:Y:S05]  /*cf00*/  CALL.REL.NOINC `($_ZN7cutlass13device_kernelIN5flash19enable_sm80_to_sm89INS1_16FlashAttnBwdSm80INS1_25CollectiveMainloopBwdSm80ILi2ELi2EN4cute5tupleIJNS5_1CILi128EEES8_NS7_ILi64EEEEEENS_6half_tEfNS_4arch4Sm80ELb0ELb0ELb1ELb1ELb0ELb0ELb0ELb0ELi2ELi4ELi4ELi4ELb0EEENS1_21CollectiveEpilogueBwdISA_SB_SD_Li256ELb1ELb0ELi2EEENS1_19SingleTileSchedulerILb1ELb0ELb0ELi128EEEEEEEEEvNT_6ParamsE$_ZN4cute3eso3ESOILb1ELb0EJNS_10UnderscoreES2_S2_iEEC2ERKS2_S5_S5_RKi) ;  /* 0xffffafc000007944 */ /* 0x022fea0003c3ffff */
[----:B------:R-:W-:Y:S01]  /*cf10*/  ULDC.64 UR4, c[0x0][0x118] ;  /* 0x0000460000047ab9 */ /* 0x000fe20000000a00 */
[----:B------:R2:W5:Y:S04]  /*cf20*/  LDL R6, [R1+0x758] ;  /* 0x0007580001067983 */ /* 0x0005680000100800 */
[----:B-1----:R2:W5:Y:S04]  /*cf30*/  LD.E R2, [R12.64] ;  /* 0x000000040c027980 */ /* 0x002568000c101900 */
[----:B------:R2:W5:Y:S01]  /*cf40*/  LD.E R3, [R12.64+0x4] ;  /* 0x000004040c037980 */ /* 0x000562000c101900 */
[----:B------:R-:W-:-:S03]  /*cf50*/  MOV R4, 0xcf70 ;  /* 0x0000cf7000047802 */ /* 0x000fc60000000f00 */
[----:B--2--5:R-:W-:Y:S05]  /*cf60*/  CALL.REL.NOINC `($_ZN7cutlass13device_kernelIN5flash19enable_sm80_to_sm89INS1_16FlashAttnBwdSm80INS1_25CollectiveMainloopBwdSm80ILi2ELi2EN4cute5tupleIJNS5_1CILi128EEES8_NS7_ILi64EEEEEENS_6half_tEfNS_4arch4Sm80ELb0ELb0ELb1ELb1ELb0ELb0ELb0ELb0ELi2ELi4ELi4ELi4ELb0EEENS1_21CollectiveEpilogueBwdISA_SB_SD_Li256ELb1ELb0ELi2EEENS1_19SingleTileSchedulerILb1ELb0ELb0ELi128EEEEEEEEEvNT_6ParamsE$_ZZN4cute5sliceINS_5tupleIJNS_10UnderscoreES2_S2_iEEENS1_IJNS1_IJNS_1CILi1EEENS4_ILi0EEEEEENS4_ILi4096EEENS1_IJiiEEENS1_IJS6_NS4_ILi8192EEEEEEEEEEEDaRKT_RKT0_ENKUlRKT_RKT0_E_clIS2_S9_EEDaSL_SO_) ;  /* 0xffffd97000007944 */ /* 0x024fea0003c3ffff */
[----:B------:R1:W-:Y:S01]  /*cf70*/  STL.64 [R1+0x758], R2 ;  /* 0x0007580201007387 */ /* 0x0003e20000100a00 */
[----:B------:R-:W-:-:S02]  /*cf80*/  MOV R69, R60 ;  /* 0x0000003c00457202 */ /* 0x000fc40000000f00 */
[----:B------:R-:W-:Y:S02]  /*cf90*/  MOV R4, 0xcfb0 ;  /* 0x0000cfb000047802 */ /* 0x000fe40000000f00 */
[----:B-1----:R-:W-:Y:S05]  /*cfa0*/  CALL.REL.NOINC `($_ZN7cutlass13device_kernelIN5flash19enable_sm80_to_sm89INS1_16FlashAttnBwdSm80INS1_25CollectiveMainloopBwdSm80ILi2ELi2EN4cute5tupleIJNS5_1CILi128EEES8_NS7_ILi64EEEEEENS_6half_tEfNS_4arch4Sm80ELb0ELb0ELb1ELb1ELb0ELb0ELb0ELb0ELi2ELi4ELi4ELi4ELb0EEENS1_21CollectiveEpilogueBwdISA_SB_SD_Li256ELb1ELb0ELi2EEENS1_19SingleTileSchedulerILb1ELb0ELb0ELi128EEEEEEEEEvNT_6ParamsE$_ZZN4cute12filter_tupleINS_5tupleIJNS_10UnderscoreES2_S2_iEEENS1_IJNS1_IJNS_1CILi1EEENS4_ILi0EEEEEENS4_ILi4096EEENS1_IJiiEEENS1_IJS6_NS4_ILi8192EEEEEEEEEZNS_5sliceIS3_SC_EEDaRKT_RKT0_EUlRKT_RKT0_E_EEDaSG_SJ_OT1_ENKUlDpSM_E_clIJNS1_IJS7_EEENS1_IJS8_EEENS1_IJS9_EEENS1_IJEEEEEEDaST_) ;  /* 0xffffd2d000007944 */ /* 0x002fea0003c3ffff */
[----:B------:R-:W-:Y:S02]  /*cfb0*/  MOV R4, 0xcfd0 ;  /* 0x0000cfd000047802 */ /* 0x000fe40000000f00 */
[----:B-1---5:R-:W-:Y:S05]  /*cfc0*/  CALL.REL.NOINC `($_ZN7cutlass13device_kernelIN5flash19enable_sm80_to_sm89INS1_16FlashAttnBwdSm80INS1_25CollectiveMainloopBwdSm80ILi2ELi2EN4cute5tupleIJNS5_1CILi128EEES8_NS7_ILi64EEEEEENS_6half_tEfNS_4arch4Sm80ELb0ELb0ELb1ELb1ELb0ELb0ELb0ELb0ELi2ELi4ELi4ELi4ELb0EEENS1_21CollectiveEpilogueBwdISA_SB_SD_Li256ELb1ELb0ELi2EEENS1_19SingleTileSchedulerILb1ELb0ELb0ELi128EEEEEEEEEvNT_6ParamsE$_ZN4cute5tupleIJNS0_IJNS0_IJNS_1CILi8EEENS1_ILi1EEEEEENS1_ILi2EEENS0_IJS5_S5_EEEEEENS0_IJNS0_IJS3_NS1_ILi0EEEEEENS1_ILi4096EEENS0_IJiiEEEEEEEEC2ERKS7_RKSC_) ;  /* 0xffffcd4000007944 */ /* 0x022fea0003c3ffff */
[----:B-1----:R1:W5:Y:S01]  /*cfd0*/  LDL.64 R2, [R1+0x758] ;  /* 0x0007580001027983 */ /* 0x0023620000100a00 */
[----:B------:R-:W-:Y:S02]  /*cfe0*/  SHF.L.U32 R4, R6, 0xd, RZ ;  /* 0x0000000d06047819 */ /* 0x000fe400000006ff */
[----:B------:R-:W-:-:S03]  /*cff0*/  MOV R6, 0xd020 ;  /* 0x0000d02000067802 */ /* 0x000fc60000000f00 */
[----:B------:R1:W-:Y:S04]  /*d000*/  STL [R1+0x770], R4 ;  /* 0x0007700401007387 */ /* 0x0003e80000100800 */
[----:B-1---5:R-:W-:Y:S05]  /*d010*/  CALL.REL.NOINC `($_ZN7cutlass13device_kernelIN5flash19enable_sm80_to_sm89INS1_16FlashAttnBwdSm80INS1_25CollectiveMainloopBwdSm80ILi2ELi2EN4cute5tupleIJNS5_1CILi128EEES8_NS7_ILi64EEEEEENS_6half_tEfNS_4arch4Sm80ELb0ELb0ELb1ELb1ELb0ELb0ELb0ELb0ELi2ELi4ELi4ELi4ELb0EEENS1_21CollectiveEpilogueBwdISA_SB_SD_Li256ELb1ELb0ELi2EEENS1_19SingleTileSchedulerILb1ELb0ELb0ELi128EEEEEEEEEvNT_6ParamsE$_ZN4cute3eso3ESOILb0ELb0EJNS_6LayoutINS_5tupleIJNS3_IJNS_1CILi8EEENS4_ILi1EEEEEENS4_ILi2EEENS3_IJS8_S8_EEEEEENS3_IJNS3_IJS6_NS4_ILi0EEEEEENS4_ILi4096EEENS3_IJiiEEEEEEEEiEEC2ERKSG_RKi) ;  /* 0xffffa7d000007944 */ /* 0x022fea0003c3ffff */
[----:B------:R-:W-:Y:S01]  /*d020*/  ULDC.64 UR4, c[0x0][0x118] ;  /* 0x0000460000047ab9 */ /* 0x000fe20000000a00 */
[----:B-1----:R-:W2:Y:S04]  /*d030*/  LDL R2, [R1+0x760] ;  /* 0x0007600001027983 */ /* 0x002ea80000100800 */
[----:B------:R-:W2:Y:S04]  /*d040*/  LD.E.64 R12, [R12.64+0x8] ;  /* 0x000008040c0c7980 */ /* 0x000ea8000c101b00 */
[----:B------:R1:W5:Y:S01]  /*d050*/  LDL.64 R4, [R1+0x758] ;  /* 0x0007580001047983 */ /* 0x0003620000100a00 */
[----:B------:R-:W-:-:S02]  /*d060*/  MOV R38, R60 ;  /* 0x0000003c00267202 */ /* 0x000fc40000000f00 */
[----:B------:R-:W-:Y:S01]  /*d070*/  MOV R46, 0xd0a0 ;  /* 0x0000d0a0002e7802 */ /* 0x000fe20000000f00 */
[----:B--2---:R-:W-:-:S04]  /*d080*/  IMAD.WIDE R2, R2, 0x2, R12 ;  /* 0x0000000202027825 */ /* 0x004fc800078e020c */
[----:B-1---5:R-:W-:Y:S05]  /*d090*/  CALL.REL.NOINC `($_ZN7cutlass13device_kernelIN5flash19enable_sm80_to_sm89INS1_16FlashAttnBwdSm80INS1_25CollectiveMainloopBwdSm80ILi2ELi2EN4cute5tupleIJNS5_1CILi128EEES8_NS7_ILi64EEEEEENS_6half_tEfNS_4arch4Sm80ELb0ELb0ELb1ELb1ELb0ELb0ELb0ELb0ELi2ELi4ELi4ELi4ELb0EEENS1_21CollectiveEpilogueBwdISA_SB_SD_Li256ELb1ELb0ELi2EEENS1_19SingleTileSchedulerILb1ELb0ELb0ELi128EEEEEEEEEvNT_6ParamsE$_ZN4cute8smem_ptrIPN7cutlass6half_tEECI1NS_12iter_adaptorIS3_S4_EEES3_) ;  /* 0xffffcf6000007944 */ /* 0x022fea0003c3ffff */
[----:B-1----:R-:W2:Y:S01]  /*d0a0*/  LDL.64 R2, [R1+0x758] ;  /* 0x0007580001027983 */ /* 0x002ea20000100a00 */
[----:B------:R-:W-:-:S03]  /*d0b0*/  MOV R6, 0xd0e0 ;  /* 0x0000d0e000067802 */ /* 0x000fc60000000f00 */
[----:B--2---:R1:W-:Y:S04]  /*d0c0*/  STL.64 [R1+0x770], R2 ;  /* 0x0007700201007387 */ /* 0x0043e80000100a00 */
[----:B-1----:R-:W-:Y:S05]  /*d0d0*/  CALL.REL.NOINC `($_ZN7cutlass13device_kernelIN5flash19enable_sm80_to_sm89INS1_16FlashAttnBwdSm80INS1_25CollectiveMainloopBwdSm80ILi2ELi2EN4cute5tupleIJNS5_1CILi128EEES8_NS7_ILi64EEEEEENS_6half_tEfNS_4arch4Sm80ELb0ELb0ELb1ELb1ELb0ELb0ELb0ELb0ELi2ELi4ELi4ELi4ELb0EEENS1_21CollectiveEpilogueBwdISA_SB_SD_Li256ELb1ELb0ELi2EEENS1_19SingleTileSchedulerILb1ELb0ELb0ELi128EEEEEEEEEvNT_6ParamsE$_ZN4cute3eso3ESOILb0ELb0EJNS_6LayoutINS_5tupleIJNS3_IJNS_1CILi8EEENS4_ILi1EEEEEENS4_ILi2EEENS3_IJS8_S8_EEEEEENS3_IJNS3_IJS6_NS4_ILi0EEEEEENS4_ILi4096EEENS3_IJiiEEEEEEEENS_10ViewEngineINS_8smem_ptrIPN7cutlass6half_tEEEEEEEC2ERKSG_RKSN_) ;  /* 0xffffa6a000007944 */ /* 0x002fea0003c3ffff */
[----:B------:R2:W5:Y:S04]  /*d0e0*/  LDL.64 R30, [R1+0x760] ;  /* 0x00076000011e7983 */ /* 0x0005680000100a00 */
[----:B------:R2:W5:Y:S04]  /*d0f0*/  LDL.64 R28, [R61+0x30] ;  /* 0x000030003d1c7983 */ /* 0x0005680000100a00 */
[----:B------:R2:W5:Y:S01]  /*d100*/  LDL.64 R20, [R1+0x758] ;  /* 0x0007580001147983 */ /* 0x0005620000100a00 */
[----:B------:R-:W-:Y:S01]  /*d110*/  IMAD.MOV.U32 R6, RZ, RZ, R10 ;  /* 0x000000ffff067224 */ /* 0x000fe200078e000a */
[----:B-1----:R-:W-:-:S02]  /*d120*/  MOV R3, R11 ;  /* 0x0000000b00037202 */ /* 0x002fc40000000f00 */
[----:B------:R-:W-:Y:S02]  /*d130*/  MOV R4, 0xd150 ;  /* 0x0000d15000047802 */ /* 0x000fe40000000f00 */
[----:B--2--5:R-:W-:Y:S05]  /*d140*/  CALL.REL.NOINC `($_ZN7cutlass13device_kernelIN5flash19enable_sm80_to_sm89INS1_16FlashAttnBwdSm80INS1_25CollectiveMainloopBwdSm80ILi2ELi2EN4cute5tupleIJNS5_1CILi128EEES8_NS7_ILi64EEEEEENS_6half_tEfNS_4arch4Sm80ELb0ELb0ELb1ELb1ELb0ELb0ELb0ELb0ELi2ELi4ELi4ELi4ELb0EEENS1_21CollectiveEpilogueBwdISA_SB_SD_Li256ELb1ELb0ELi2EEENS1_19SingleTileSchedulerILb1ELb0ELb0ELi128EEEEEEEEEvNT_6ParamsE$_ZN4cute3eso3ESOILb1ELb0EJNS_6LayoutINS_5tupleIJNS3_IJNS_1CILi8EEENS4_ILi1EEEEEENS4_ILi2EEENS4_ILi4EEEEEENS3_IJNS3_IJS6_NS4_ILi0EEEEEES5_NS4_ILi16EEEEEEEENS_10ViewEngineIPN7cutlass6half_tEEEEEC2ERKSF_RKSK_) ;  /* 0xffffc57000007944 */ /* 0x024fea0003c3ffff */
[----:B------:R2:W5:Y:S01]  /*d150*/  LDL.64 R26, [R1+0x758] ;  /* 0x00075800011a7983 */ /* 0x0005620000100a00 */
[----:B-1----:R-:W-:Y:S01]  /*d160*/  IMAD.MOV.U32 R6, RZ, RZ, R8 ;  /* 0x000000ffff067224 */ /* 0x002fe200078e0008 */
[----:B------:R-:W-:Y:S02]  /*d170*/  MOV R3, R9 ;  /* 0x0000000900037202 */ /* 0x000fe40000000f00 */
[----:B------:R-:W-:Y:S02]  /*d180*/  MOV R4, 0xd1a0 ;  /* 0x0000d1a000047802 */ /* 0x000fe40000000f00 */
[----:B--2--5:R-:W-:Y:S05]  /*d190*/  CALL.REL.NOINC `($_ZN7cutlass13device_kernelIN5flash19enable_sm80_to_sm89INS1_16FlashAttnBwdSm80INS1_25CollectiveMainloopBwdSm80ILi2ELi2EN4cute5tupleIJNS5_1CILi128EEES8_NS7_ILi64EEEEEENS_6half_tEfNS_4arch4Sm80ELb0ELb0ELb1ELb1ELb0ELb0ELb0ELb0ELi2ELi4ELi4ELi4ELb0EEENS1_21CollectiveEpilogueBwdISA_SB_SD_Li256ELb1ELb0ELi2EEENS1_19SingleTileSchedulerILb1ELb0ELb0ELi128EEEEEEEEEvNT_6ParamsE$_ZN4cute3eso3ESOILb1ELb0EJNS_6LayoutINS_5tupleIJNS3_IJNS_1CILi8EEENS4_ILi1EEEEEENS4_ILi4EEES8_EEENS3_IJNS3_IJS6_NS4_ILi0EEEEEES5_NS4_ILi32EEEEEEEENS_10ViewEngineIPN7cutlass6half_tEEEEEC2ERKSE_RKSJ_) ;  /* 0xffffc6e000007944 */ /* 0x024fea0003c3ffff */
[----:B------:R2:W5:Y:S01]  /*d1a0*/  LDL.64 R24, [R1+0x758] ;  /* 0x0007580001187983 */ /* 0x0005620000100a00 */
[----:B------:R-:W-:Y:S01]  /*d1b0*/  IMAD.MOV.U32 R38, RZ, RZ, R60 ;  /* 0x000000ffff267224 */ /* 0x000fe200078e003c */
[----:B-1----:R-:W-:Y:S01]  /*d1c0*/  MOV R2, R30 ;  /* 0x0000001e00027202 */ /* 0x002fe20000000f00 */
[----:B------:R-:W-:Y:S01]  /*d1d0*/  IMAD.MOV.U32 R3, RZ, RZ, R31 ;  /* 0x000000ffff037224 */ /* 0x000fe200078e001f */
[----:B------:R-:W-:Y:S02]  /*d1e0*/  MOV R46, 0xd200 ;  /* 0x0000d200002e7802 */ /* 0x000fe40000000f00 */
[----:B--2--5:R-:W-:Y:S05]  /*d1f0*/  CALL.REL.NOINC `($_ZN7cutlass13device_kernelIN5flash19enable_sm80_to_sm89INS1_16FlashAttnBwdSm80INS1_25CollectiveMainloopBwdSm80ILi2ELi2EN4cute5tupleIJNS5_1CILi128EEES8_NS7_ILi64EEEEEENS_6half_tEfNS_4arch4Sm80ELb0ELb0ELb1ELb1ELb0ELb0ELb0ELb0ELi2ELi4ELi4ELi4ELb0EEENS1_21CollectiveEpilogueBwdISA_SB_SD_Li256ELb1ELb0ELi2EEENS1_19SingleTileSchedulerILb1ELb0ELb0ELi128EEEEEEEEEvNT_6ParamsE$_ZN4cute8smem_ptrIPN7cutlass6half_tEECI1NS_12iter_adaptorIS3_S4_EEES3_) ;  /* 0xffffce0000007944 */ /* 0x024fea0003c3ffff */
[----:B-1----:R1:W5:Y:S01]  /*d200*/  LDL.64 R2, [R1+0x758] ;  /* 0x0007580001027983 */ /* 0x0023620000100a00 */
[----:B------:R-:W-:Y:S02]  /*d210*/  MOV R82, R60 ;  /* 0x0000003c00527202 */ /* 0x000fe40000000f00 */
[----:B------:R-:W-:-:S02]  /*d220*/  MOV R38, 0xd240 ;  /* 0x0000d24000267802 */ /* 0x000fc40000000f00 */
[----:B-1---5:R-:W-:Y:S05]  /*d230*/  CALL.REL.NOINC `($_ZN7cutlass13device_kernelIN5flash19enable_sm80_to_sm89INS1_16FlashAttnBwdSm80INS1_25CollectiveMainloopBwdSm80ILi2ELi2EN4cute5tupleIJNS5_1CILi128EEES8_NS7_ILi64EEEEEENS_6half_tEfNS_4arch4Sm80ELb0ELb0ELb1ELb1ELb0ELb0ELb0ELb0ELi2ELi4ELi4ELi4ELb0EEENS1_21CollectiveEpilogueBwdISA_SB_SD_Li256ELb1ELb0ELi2EEENS1_19SingleTileSchedulerILb1ELb0ELb0ELi128EEEEEEEEEvNT_6ParamsE$_ZN4cute3eso3ESOILb1ELb0EJNS_6LayoutINS_5tupleIJNS3_IJNS_1CILi8EEENS4_ILi1EEEEEENS4_ILi2EEEEEENS3_IJNS3_IJS6_NS4_ILi0EEEEEENS4_ILi4096EEEEEEEENS_10ViewEngineINS_8smem_ptrIPN7cutlass6half_tEEEEEEEC2ERKSE_RKSL_) ;  /* 0xffffc23000007944 */ /* 0x022fea0003c3ffff */
[----:B-1----:R1:W5:Y:S01]  /*d240*/  LDL.64 R36, [R1+0x758] ;  /* 0x0007580001247983 */ /* 0x0023620000100a00 */
[----:B------:R-:W-:Y:S01]  /*d250*/  IMAD.MOV.U32 R82, RZ, RZ, R60 ;  /* 0x000000ffff527224 */ /* 0x000fe200078e003c */
[----:B------:R-:W-:Y:S01]  /*d260*/  MOV R38, R26 ;  /* 0x0000001a00267202 */ /* 0x000fe20000000f00 */
[----:B------:R-:W-:Y:S01]  /*d270*/  IMAD.MOV.U32 R39, RZ, RZ, R27 ;  /* 0x000000ffff277224 */ /* 0x000fe200078e001b */
[----:B------:R-:W-:-:S02]  /*d280*/  MOV R48, 0xd2a0 ;  /* 0x0000d2a000307802 */ /* 0x000fc40000000f00 */
[----:B-1---5:R-:W-:Y:S05]  /*d290*/  CALL.REL.NOINC `($_ZN7cutlass13device_kernelIN5flash19enable_sm80_to_sm89INS1_16FlashAttnBwdSm80INS1_25CollectiveMainloopBwdSm80ILi2ELi2EN4cute5tupleIJNS5_1CILi128EEES8_NS7_ILi64EEEEEENS_6half_tEfNS_4arch4Sm80ELb0ELb0ELb1ELb1ELb0ELb0ELb0ELb0ELi2ELi4ELi4ELi4ELb0EEENS1_21CollectiveEpilogueBwdISA_SB_SD_Li256ELb1ELb0ELi2EEENS1_19SingleTileSchedulerILb1ELb0ELb0ELi128EEEEEEEEEvNT_6ParamsE$_ZN4cute3eso3ESOILb1ELb0EJNS_6LayoutINS_5tupleIJNS3_IJNS_1CILi8EEENS4_ILi1EEEEEENS4_ILi2EEEEEENS3_IJNS3_IJS6_NS4_ILi0EEEEEES5_EEEEENS_10ViewEngineIPN7cutlass6half_tEEEEEC2ERKSD_RKSI_) ;  /* 0xffffc36000007944 */ /* 0x022fea0003c3ffff */
[----:B------:R2:W5:Y:S01]  /*d2a0*/  LDL.64 R2, [R1+0x758] ;  /* 0x0007580001027983 */ /* 0x0005620000100a00 */
[----:B------:R-:W-:-:S02]  /*d2b0*/  MOV R82, R60 ;  /* 0x0000003c00527202 */ /* 0x000fc40000000f00 */
[----:B-1----:R-:W-:Y:S02]  /*d2c0*/  MOV R46, 0xd2e0 ;  /* 0x0000d2e0002e7802 */ /* 0x002fe40000000f00 */
[----:B--2--5:R-:W-:Y:S05]  /*d2d0*/  CALL.REL.NOINC `($_ZN7cutlass13device_kernelIN5flash19enable_sm80_to_sm89INS1_16FlashAttnBwdSm80INS1_25CollectiveMainloopBwdSm80ILi2ELi2EN4cute5tupleIJNS5_1CILi128EEES8_NS7_ILi64EEEEEENS_6half_tEfNS_4arch4Sm80ELb0ELb0ELb1ELb1ELb0ELb0ELb0ELb0ELi2ELi4ELi4ELi4ELb0EEENS1_21CollectiveEpilogueBwdISA_SB_SD_Li256ELb1ELb0ELi2EEENS1_19SingleTileSchedulerILb1ELb0ELb0ELi128EEEEEEEEEvNT_6ParamsE$_ZN4cute3eso3ESOILb1ELb0EJNS_6LayoutINS_5tupleIJNS3_IJNS_1CILi8EEENS4_ILi1EEEEEENS3_IJNS4_ILi2EEEEEEEEENS3_IJNS3_IJS6_NS4_ILi0EEEEEENS3_IJNS4_ILi4096EEEEEEEEEEENS_10ViewEngineINS_8smem_ptrIPN7cutlass6half_tEEEEEEEC2ERKSG_RKSN_) ;  /* 0xffffbf9000007944 */ /* 0x024fea0003c3ffff */
[----:B-1----:R1:W5:Y:S01]  /*d2e0*/  LDL.64 R36, [R1+0x758] ;  /* 0x0007580001247983 */ /* 0x0023620000100a00 */
[----:B------:R-:W-:Y:S02]  /*d2f0*/  MOV R82, R60 ;  /* 0x0000003c00527202 */ /* 0x000fe40000000f00 */
[----:B------:R-:W-:Y:S02]  /*d300*/  MOV R46, 0xd320 ;  /* 0x0000d320002e7802 */ /* 0x000fe40000000f00 */
[----:B-1---5:R-:W-:Y:S05]  /*d310*/  CALL.REL.NOINC `($_ZN7cutlass13device_kernelIN5flash19enable_sm80_to_sm89INS1_16FlashAttnBwdSm80INS1_25CollectiveMainloopBwdSm80ILi2ELi2EN4cute5tupleIJNS5_1CILi128EEES8_NS7_ILi64EEEEEENS_6half_tEfNS_4arch4Sm80ELb0ELb0ELb1ELb1ELb0ELb0ELb0ELb0ELi2ELi4ELi4ELi4ELb0EEENS1_21CollectiveEpilogueBwdISA_SB_SD_Li256ELb1ELb0ELi2EEENS1_19SingleTileSchedulerILb1ELb0ELb0ELi128EEEEEEEEEvNT_6ParamsE$_ZN4cute3eso3ESOILb1ELb0EJNS_6LayoutINS_5tupleIJNS3_IJNS_1CILi8EEENS4_ILi1EEEEEENS3_IJNS4_ILi2EEEEEEEEENS3_IJNS3_IJS6_NS4_ILi0EEEEEENS3_IJS5_EEEEEEEENS_10ViewEngineIPN7cutlass6half_tEEEEEC2ERKSF_RKSK_) ;  /* 0xffffc05000007944 */ /* 0x022fea0003c3ffff */
[----:B-1----:R1:W5:Y:S01]  /*d320*/  LDL.64 R2, [R1+0x758] ;  /* 0x0007580001027983 */ /* 0x0023620000100a00 */
[----:B------:R-:W-:Y:S02]  /*d330*/  MOV R82, R60 ;  /* 0x0000003c00527202 */ /* 0x000fe40000000f00 */
[----:B------:R-:W-:Y:S02]  /*d340*/  MOV R46, 0xd360 ;  /* 0x0000d360002e7802 */ /* 0x000fe40000000f00 */
[----:B-1---5:R-:W-:Y:S05]  /*d350*/  CALL.REL.NOINC `($_ZN7cutlass13device_kernelIN5flash19enable_sm80_to_sm89INS1_16FlashAttnBwdSm80INS1_25CollectiveMainloopBwdSm80ILi2ELi2EN4cute5tupleIJNS5_1CILi128EEES8_NS7_ILi64EEEEEENS_6half_tEfNS_4arch4Sm80ELb0ELb0ELb1ELb1ELb0ELb0ELb0ELb0ELi2ELi4ELi4ELi4ELb0EEENS1_21CollectiveEpilogueBwdISA_SB_SD_Li256ELb1ELb0ELi2EEENS1_19SingleTileSchedulerILb1ELb0ELb0ELi128EEEEEEEEEvNT_6ParamsE$_ZN4cute3eso3ESOILb1ELb0EJNS_6LayoutINS_5tupleIJNS3_IJNS3_IJNS_1CILi8EEENS4_ILi1EEEEEES6_EEENS3_IJNS3_IJS6_S6_EEENS4_ILi2EEEEEEEEENS3_IJNS3_IJNS3_IJS6_NS4_ILi0EEEEEESD_EEENS3_IJNS3_IJSD_SD_EEES5_EEEEEEEENS_10ViewEngineIPN7cutlass6half_tEEEEEC2ERKSJ_RKSO_) ;  /* 0xffffb64000007944 */ /* 0x022fea0003c3ffff */
[----:B-1----:R1:W5:Y:S01]  /*d360*/  LDL.64 R38, [R1+0x758] ;  /* 0x0007580001267983 */ /* 0x0023620000100a00 */
[----:B------:R-:W-:Y:S02]  /*d370*/  MOV R82, R60 ;  /* 0x0000003c00527202 */ /* 0x000fe40000000f00 */
[----:B------:R-:W-:Y:S02]  /*d380*/  MOV R46, 0xd3a0 ;  /* 0x0000d3a0002e7802 */ /* 0x000fe40000000f00 */
[----:B-1---5:R-:W-:Y:S05]  /*d390*/  CALL.REL.NOINC `($_ZN7cutlass13device_kernelIN5flash19enable_sm80_to_sm89INS1_16FlashAttnBwdSm80INS1_25CollectiveMainloopBwdSm80ILi2ELi2EN4cute5tupleIJNS5_1CILi128EEES8_NS7_ILi64EEEEEENS_6half_tEfNS_4arch4Sm80ELb0ELb0ELb1ELb1ELb0ELb0ELb0ELb0ELi2ELi4ELi4ELi4ELb0EEENS1_21CollectiveEpilogueBwdISA_SB_SD_Li256ELb1ELb0ELi2EEENS1_19SingleTileSchedulerILb1ELb0ELb0ELi128EEEEEEEEEvNT_6ParamsE$_ZN4cute3eso3ESOILb1ELb0EJNS_6LayoutINS_5tupleIJNS3_IJNS3_IJNS_1CILi8EEENS4_ILi1EEEEEES6_EEENS3_IJNS3_IJS6_S6_EEENS4_ILi2EEEEEEEEENS3_IJNS3_IJNS3_IJS6_NS4_ILi0EEEEEESD_EEENS3_IJNS3_IJSD_SD_EEENS4_ILi4096EEEEEEEEEEENS_10ViewEngineINS_8smem_ptrIPN7cutlass6half_tEEEEEEEC2ERKSK_RKSR_) ;  /* 0xffffb52000007944 */ /* 0x022fea0003c3ffff */
[----:B-1----:R1:W5:Y:S01]  /*d3a0*/  LDL.64 R2, [R1+0x758] ;  /* 0x0007580001027983 */ /* 0x0023620000100a00 */
[----:B------:R-:W-:-:S02]  /*d3b0*/  MOV R82, R60 ;  /* 0x0000003c00527202 */ /* 0x000fc40000000f00 */
[----:B------:R-:W-:Y:S02]  /*d3c0*/  MOV R48, 0xd3e0 ;  /* 0x0000d3e000307802 */ /* 0x000fe40000000f00 */
[----:B-1---5:R-:W-:Y:S05]  /*d3d0*/  CALL.REL.NOINC `($_ZN7cutlass13device_kernelIN5flash19enable_sm80_to_sm89INS1_16FlashAttnBwdSm80INS1_25CollectiveMainloopBwdSm80ILi2ELi2EN4cute5tupleIJNS5_1CILi128EEES8_NS7_ILi64EEEEEENS_6half_tEfNS_4arch4Sm80ELb0ELb0ELb1ELb1ELb0ELb0ELb0ELb0ELi2ELi4ELi4ELi4ELb0EEENS1_21CollectiveEpilogueBwdISA_SB_SD_Li256ELb1ELb0ELi2EEENS1_19SingleTileSchedulerILb1ELb0ELb0ELi128EEEEEEEEEvNT_6ParamsE$_ZN4cute3eso3ESOILb1ELb0EJNS_6LayoutINS_5tupleIJNS3_IJNS_1CILi8EEENS4_ILi1EEEEEENS4_ILi2EEEEEENS3_IJNS3_IJS6_NS4_ILi0EEEEEES5_EEEEENS_10ViewEngineIPN7cutlass6half_tEEEEEC2ERKSD_RKSI_) ;  /* 0xffffc22000007944 */ /* 0x022fea0003c3ffff */
[----:B------:R2:W5:Y:S01]  /*d3e0*/  LDL.64 R12, [R1+0x758] ;  /* 0x00075800010c7983 */ /* 0x0005620000100a00 */
[----:B-1----:R-:W-:Y:S02]  /*d3f0*/  MOV R38, R60 ;  /* 0x0000003c00267202 */ /* 0x002fe40000000f00 */
[----:B------:R-:W-:Y:S02]  /*d400*/  MOV R46, 0xd420 ;  /* 0x0000d420002e7802 */ /* 0x000fe40000000f00 */
[----:B--2--5:R-:W-:Y:S05]  /*d410*/  CALL.REL.NOINC `($_ZN7cutlass13device_kernelIN5flash19enable_sm80_to_sm89INS1_16FlashAttnBwdSm80INS1_25CollectiveMainloopBwdSm80ILi2ELi2EN4cute5tupleIJNS5_1CILi128EEES8_NS7_ILi64EEEEEENS_6half_tEfNS_4arch4Sm80ELb0ELb0ELb1ELb1ELb0ELb0ELb0ELb0ELi2ELi4ELi4ELi4ELb0EEENS1_21CollectiveEpilogueBwdISA_SB_SD_Li256ELb1ELb0ELi2EEENS1_19SingleTileSchedulerILb1ELb0ELb0ELi128EEEEEEEEEvNT_6ParamsE$_ZN4cute8smem_ptrIPN7cutlass6half_tEECI1NS_12iter_adaptorIS3_S4_EEES3_) ;  /* 0xffffcbe000007944 */ /* 0x024fea0003c3ffff */
[----:B-1----:R1:W5:Y:S01]  /*d420*/  LDL.64 R2, [R1+0x758] ;  /* 0x0007580001027983 */ /* 0x0023620000100a00 */
[----:B------:R-:W-:Y:S02]  /*d430*/  MOV R82, R60 ;  /* 0x0000003c00527202 */ /* 0x000fe40000000f00 */
[----:B------:R-:W-:Y:S02]  /*d440*/  MOV R38, 0xd460 ;  /* 0x0000d46000267802 */ /* 0x000fe40000000f00 */
[----:B-1---5:R-:W-:Y:S05]  /*d450*/  CALL.REL.NOINC `($_ZN7cutlass13device_kernelIN5flash19enable_sm80_to_sm89INS1_16FlashAttnBwdSm80INS1_25CollectiveMainloopBwdSm80ILi2ELi2EN4cute5tupleIJNS5_1CILi128EEES8_NS7_ILi64EEEEEENS_6half_tEfNS_4arch4Sm80ELb0ELb0ELb1ELb1ELb0ELb0ELb0ELb0ELi2ELi4ELi4ELi4ELb0EEENS1_21CollectiveEpilogueBwdISA_SB_SD_Li256ELb1ELb0ELi2EEENS1_19SingleTileSchedulerILb1ELb0ELb0ELi128EEEEEEEEEvNT_6ParamsE$_ZN4cute3eso3ESOILb1ELb0EJNS_6LayoutINS_5tupleIJNS3_IJNS_1CILi8EEENS4_ILi1EEEEEENS4_ILi2EEEEEENS3_IJNS3_IJS6_NS4_ILi0EEEEEENS4_ILi4096EEEEEEEENS_10ViewEngineINS_8smem_ptrIPN7cutlass6half_tEEEEEEEC2ERKSE_RKSL_) ;  /* 0xffffc01000007944 */ /* 0x022fea0003c3ffff */
[----:B------:R2:W5:Y:S01]  /*d460*/  LDL.64 R14, [R1+0x758] ;  /* 0x00075800010e7983 */ /* 0x0005620000100a00 */
[----:B------:R-:W-:Y:S01]  /*d470*/  IMAD.MOV.U32 R82, RZ, RZ, R60 ;  /* 0x000000ffff527224 */ /* 0x000fe200078e003c */
[----:B------:R-:W-:Y:S02]  /*d480*/  MOV R47, RZ ;  /* 0x000000ff002f7202 */ /* 0x000fe40000000f00 */
[----:B------:R-:W-:-:S02]  /*d490*/  MOV R46, 0xd4b0 ;  /* 0x0000d4b0002e7802 */ /* 0x000fc40000000f00 */
[----:B-12--5:R-:W-:Y:S05]  /*d4a0*/  CALL.REL.NOINC `($_ZN7cutlass13device_kernelIN5flash19enable_sm80_to_sm89INS1_16FlashAttnBwdSm80INS1_25CollectiveMainloopBwdSm80ILi2ELi2EN4cute5tupleIJNS5_1CILi128EEES8_NS7_ILi64EEEEEENS_6half_tEfNS_4arch4Sm80ELb0ELb0ELb1ELb1ELb0ELb0ELb0ELb0ELi2ELi4ELi4ELi4ELb0EEENS1_21CollectiveEpilogueBwdISA_SB_SD_Li256ELb1ELb0ELi2EEENS1_19SingleTileSchedulerILb1ELb0ELb0ELi128EEEEEEEEEvNT_6ParamsE$_ZN4cute3eso3ESOILb1ELb0EJNS_10UnderscoreEiEEC2ERKS2_RKi) ;  /* 0xffffaaa000007944 */ /* 0x026fea0003c3ffff */
[----:B------:R-:W2:Y:S01]  /*d4b0*/  LDL R37, [R1+0x758] ;  /* 0x0007580001257983 */ /* 0x000ea20000100800 */
[----:B------:R-:W-:Y:S01]  /*d4c0*/  IMAD.MOV.U32 R82, RZ, RZ, R60 ;  /* 0x000000ffff527224 */ /* 0x000fe200078e003c */
[----:B------:R-:W-:-:S02]  /*d4d0*/  MOV R38, 0xd500 ;  /* 0x0000d50000267802 */ /* 0x000fc40000000f00 */
[----:B--2---:R-:W-:Y:S02]  /*d4e0*/  SHF.L.U32 R37, R37, 0xc, RZ ;  /* 0x0000000c25257819 */ /* 0x004fe400000006ff */
[----:B-1----:R-:W-:Y:S05]  /*d4f0*/  CALL.REL.NOINC `($_ZN7cutlass13device_kernelIN5flash19enable_sm80_to_sm89INS1_16FlashAttnBwdSm80INS1_25CollectiveMainloopBwdSm80ILi2ELi2EN4cute5tupleIJNS5_1CILi128EEES8_NS7_ILi64EEEEEENS_6half_tEfNS_4arch4Sm80ELb0ELb0ELb1ELb1ELb0ELb0ELb0ELb0ELi2ELi4ELi4ELi4ELb0EEENS1_21CollectiveEpilogueBwdISA_SB_SD_Li256ELb1ELb0ELi2EEENS1_19SingleTileSchedulerILb1ELb0ELb0ELi128EEEEEEEEEvNT_6ParamsE$_ZN4cute3eso3ESOILb1ELb0EJNS_6LayoutINS_5tupleIJNS3_IJNS_1CILi8EEENS4_ILi1EEEEEEEEENS3_IJNS3_IJS6_NS4_ILi0EEEEEEEEEEEiEEC2ERKSC_RKi) ;  /* 0xffffbd3000007944 */ /* 0x002fea0003c3ffff */
[----:B------:R-:W2:Y:S01]  /*d500*/  LDL R3, [R1+0x758] ;  /* 0x0007580001037983 */ /* 0x000ea20000100800 */
[----:B------:R-:W-:Y:S02]  /*d510*/  MOV R38, R60 ;  /* 0x0000003c00267202 */ /* 0x000fe40000000f00 */
[----:B------:R-:W-:Y:S01]  /*d520*/  MOV R46, 0xd550 ;  /* 0x0000d550002e7802 */ /* 0x000fe20000000f00 */
[----:B--2---:R-:W-:-:S04]  /*d530*/  IMAD.WIDE R2, R3, 0x2, R14 ;  /* 0x0000000203027825 */ /* 0x004fc800078e020e */
[----:B-1----:R-:W-:Y:S05]  /*d540*/  CALL.REL.NOINC `($_ZN7cutlass13device_kernelIN5flash19enable_sm80_to_sm89INS1_16FlashAttnBwdSm80INS1_25CollectiveMainloopBwdSm80ILi2ELi2EN4cute5tupleIJNS5_1CILi128EEES8_NS7_ILi64EEEEEENS_6half_tEfNS_4arch4Sm80ELb0ELb0ELb1ELb1ELb0ELb0ELb0ELb0ELi2ELi4ELi4ELi4ELb0EEENS1_21CollectiveEpilogueBwdISA_SB_SD_Li256ELb1ELb0ELi2EEENS1_19SingleTileSchedulerILb1ELb0ELb0ELi128EEEEEEEEEvNT_6ParamsE$_ZN4cute8smem_ptrIPN7cutlass6half_tEECI1NS_12iter_adaptorIS3_S4_EEES3_) ;  /* 0xffffcab000007944 */ /* 0x002fea0003c3ffff */
[----:B-1----:R1:W5:Y:S01]  /*d550*/  LDL.64 R2, [R1+0x758] ;  /* 0x0007580001027983 */ /* 0x0023620000100a00 */
[----:B------:R-:W-:Y:S02]  /*d560*/  MOV R82, R60 ;  /* 0x0000003c00527202 */ /* 0x000fe40000000f00 */
[----:B------:R-:W-:Y:S02]  /*d570*/  MOV R38, 0xd590 ;  /* 0x0000d59000267802 */ /* 0x000fe40000000f00 */
[----:B-1---5:R-:W-:Y:S05]  /*d580*/  CALL.REL.NOINC `($_ZN7cutlass13device_kernelIN5flash19enable_sm80_to_sm89INS1_16FlashAttnBwdSm80INS1_25CollectiveMainloopBwdSm80ILi2ELi2EN4cute5tupleIJNS5_1CILi128EEES8_NS7_ILi64EEEEEENS_6half_tEfNS_4arch4Sm80ELb0ELb0ELb1ELb1ELb0ELb0ELb0ELb0ELi2ELi4ELi4ELi4ELb0EEENS1_21CollectiveEpilogueBwdISA_SB_SD_Li256ELb1ELb0ELi2EEENS1_19SingleTileSchedulerILb1ELb0ELb0ELi128EEEEEEEEEvNT_6ParamsE$_ZN4cute3eso3ESOILb1ELb0EJNS_6LayoutINS_5tupleIJNS3_IJNS_1CILi8EEENS4_ILi1EEEEEEEEENS3_IJNS3_IJS6_NS4_ILi0EEEEEEEEEEENS_10ViewEngineINS_8smem_ptrIPN7cutlass6half_tEEEEEEEC2ERKSC_RKSJ_) ;  /* 0xffffbc1000007944 */ /* 0x022fea0003c3ffff */
[----:B-1----:R1:W5:Y:S01]  /*d590*/  LDL.64 R2, [R1+0x758] ;  /* 0x0007580001027983 */ /* 0x0023620000100a00 */
[----:B------:R-:W-:Y:S01]  /*d5a0*/  IMAD.MOV.U32 R82, RZ, RZ, R60 ;  /* 0x000000ffff527224 */ /* 0x000fe200078e003c */
[----:B------:R-:W-:Y:S02]  /*d5b0*/  MOV R47, RZ ;  /* 0x000000ff002f7202 */ /* 0x000fe40000000f00 */
[----:B------:R-:W-:-:S02]  /*d5c0*/  MOV R46, 0xd5e0 ;  /* 0x0000d5e0002e7802 */ /* 0x000fc40000000f00 */
[----:B-1---5:R-:W-:Y:S05]  /*d5d0*/  CALL.REL.NOINC `($_ZN7cutlass13device_kernelIN5flash19enable_sm80_to_sm89INS1_16FlashAttnBwdSm80INS1_25CollectiveMainloopBwdSm80ILi2ELi2EN4cute5tupleIJNS5_1CILi128EEES8_NS7_ILi64EEEEEENS_6half_tEfNS_4arch4Sm80ELb0ELb0ELb1ELb1ELb0ELb0ELb0ELb0ELi2ELi4ELi4ELi4ELb0EEENS1_21CollectiveEpilogueBwdISA_SB_SD_Li256ELb1ELb0ELi2EEENS1_19SingleTileSchedulerILb1ELb0ELb0ELi128EEEEEEEEEvNT_6ParamsE$_ZN4cute3eso3ESOILb1ELb0EJNS_10UnderscoreEiEEC2ERKS2_RKi) ;  /* 0xffffa97000007944 */ /* 0x022fea0003c3ffff */
        /* <DEDUP_REMOVED lines=8> */
[----:B-12---:R-:W-:-:S05]  /*d660*/  IMAD.WIDE R36, R5, 0x2, R12 ;  /* 0x0000000205247825 */ /* 0x006fca00078e020c */
[----:B------:R-:W-:Y:S02]  /*d670*/  MOV R46, R36 ;  /* 0x00000024002e7202 */ /* 0x000fe40000000f00 */
[----:B------:R-:W-:Y:S05]  /*d680*/  CALL.REL.NOINC `($_ZN7cutlass13device_kernelIN5flash19enable_sm80_to_sm89INS1_16FlashAttnBwdSm80INS1_25CollectiveMainloopBwdSm80ILi2ELi2EN4cute5tupleIJNS5_1CILi128EEES8_NS7_ILi64EEEEEENS_6half_tEfNS_4arch4Sm80ELb0ELb0ELb1ELb1ELb0ELb0ELb0ELb0ELi2ELi4ELi4ELi4ELb0EEENS1_21CollectiveEpilogueBwdISA_SB_SD_Li256ELb1ELb0ELi2EEENS1_19SingleTileSchedulerILb1ELb0ELb0ELi128EEEEEEEEEvNT_6ParamsE$_ZN4cute3eso3ESOILb1ELb0EJNS_6LayoutINS_5tupleIJNS3_IJNS_1CILi8EEENS4_ILi1EEEEEEEEENS3_IJNS3_IJS6_NS4_ILi0EEEEEEEEEEENS_10ViewEngineIPN7cutlass6half_tEEEEEC2ERKSC_RKSH_) ;  /* 0xffffbb5000007944 */ /* 0x000fea0003c3ffff */
[----:B-1----:R1:W5:Y:S01]  /*d690*/  LDL.64 R36, [R1+0x758] ;  /* 0x0007580001247983 */ /* 0x0023620000100a00 */
[----:B------:R-:W-:Y:S02]  /*d6a0*/  MOV R38, R60 ;  /* 0x0000003c00267202 */ /* 0x000fe40000000f00 */
[----:B------:R-:W-:Y:S02]  /*d6b0*/  MOV R46, 0xd6d0 ;  /* 0x0000d6d0002e7802 */ /* 0x000fe40000000f00 */
[----:B-1---5:R-:W-:Y:S05]  /*d6c0*/  CALL.REL.NOINC `($_ZN7cutlass13device_kernelIN5flash19enable_sm80_to_sm89INS1_16FlashAttnBwdSm80INS1_25CollectiveMainloopBwdSm80ILi2ELi2EN4cute5tupleIJNS5_1CILi128EEES8_NS7_ILi64EEEEEENS_6half_tEfNS_4arch4Sm80ELb0ELb0ELb1ELb1ELb0ELb0ELb0ELb0ELi2ELi4ELi4ELi4ELb0EEENS1_21CollectiveEpilogueBwdISA_SB_SD_Li256ELb1ELb0ELi2EEENS1_19SingleTileSchedulerILb1ELb0ELb0ELi128EEEEEEEEEvNT_6ParamsE$_ZN4cute8smem_ptrIPN7cutlass6half_tEECI1NS_12iter_adaptorIS3_S4_EEES3_) ;  /* 0xffffc93000007944 */ /* 0x022fea0003c3ffff */
[----:B-1----:R1:W5:Y:S01]  /*d6d0*/  LDL.64 R2, [R1+0x758] ;  /* 0x0007580001027983 */ /* 0x0023620000100a00 */
[----:B------:R-:W-:Y:S02]  /*d6e0*/  MOV R82, R60 ;  /* 0x0000003c00527202 */ /* 0x000fe40000000f00 */
[----:B------:R-:W-:Y:S02]  /*d6f0*/  MOV R46, 0xd710 ;  /* 0x0000d710002e7802 */ /* 0x000fe40000000f00 */
[----:B-1---5:R-:W-:Y:S05]  /*d700*/  CALL.REL.NOINC `($_ZN7cutlass13device_kernelIN5flash19enable_sm80_to_sm89INS1_16FlashAttnBwdSm80INS1_25CollectiveMainloopBwdSm80ILi2ELi2EN4cute5tupleIJNS5_1CILi128EEES8_NS7_ILi64EEEEEENS_6half_tEfNS_4arch4Sm80ELb0ELb0ELb1ELb1ELb0ELb0ELb0ELb0ELi2ELi4ELi4ELi4ELb0EEENS1_21CollectiveEpilogueBwdISA_SB_SD_Li256ELb1ELb0ELi2EEENS1_19SingleTileSchedulerILb1ELb0ELb0ELi128EEEEEEEEEvNT_6ParamsE$_ZN4cute8smem_ptrIPN7cutlass9uint128_tEECI1NS_12iter_adaptorIS3_S4_EEES3_) ;  /* 0xffffc93000007944 */ /* 0x022fea0003c3ffff */
[----:B-1----:R1:W5:Y:S01]  /*d710*/  LDL.64 R2, [R1+0x758] ;  /* 0x0007580001027983 */ /* 0x0023620000100a00 */
[----:B------:R-:W-:Y:S02]  /*d720*/  MOV R82, R60 ;  /* 0x0000003c00527202 */ /* 0x000fe40000000f00 */
[----:B------:R-:W-:Y:S02]  /*d730*/  MOV R46, 0xd750 ;  /* 0x0000d750002e7802 */ /* 0x000fe40000000f00 */
[----:B-1---5:R-:W-:Y:S05]  /*d740*/  CALL.REL.NOINC `($_ZN7cutlass13device_kernelIN5flash19enable_sm80_to_sm89INS1_16FlashAttnBwdSm80INS1_25CollectiveMainloopBwdSm80ILi2ELi2EN4cute5tupleIJNS5_1CILi128EEES8_NS7_ILi64EEEEEENS_6half_tEfNS_4arch4Sm80ELb0ELb0ELb1ELb1ELb0ELb0ELb0ELb0ELi2ELi4ELi4ELi4ELb0EEENS1_21CollectiveEpilogueBwdISA_SB_SD_Li256ELb1ELb0ELi2EEENS1_19SingleTileSchedulerILb1ELb0ELb0ELi128EEEEEEEEEvNT_6ParamsE$_ZN4cute3eso3ESOILb1ELb0EJNS_6LayoutINS_5tupleIJNS3_IJNS_1CILi1EEES5_EEEEEENS3_IJNS3_IJS5_NS4_ILi0EEEEEEEEEEENS_10ViewEngineINS_8smem_ptrIPN7cutlass9uint128_tEEEEEEEC2ERKSB_RKSI_) ;  /* 0xffffb50000007944 */ /* 0x022fea0003c3ffff */
[----:B------:R2:W5:Y:S01]  /*d750*/  LDL R4, [R1+0x758] ;  /* 0x0007580001047983 */ /* 0x0005620000100800 */
[----:B------:R-:W-:-:S02]  /*d760*/  MOV R82, R60 ;  /* 0x0000003c00527202 */ /* 0x000fc40000000f00 */
[----:B-1----:R-:W-:Y:S02]  /*d770*/  MOV R38, 0xd790 ;  /* 0x0000d79000267802 */ /* 0x002fe40000000f00 */
[----:B--2--5:R-:W-:Y:S05]  /*d780*/  CALL.REL.NOINC `($_ZN7cutlass13device_kernelIN5flash19enable_sm80_to_sm89INS1_16FlashAttnBwdSm80INS1_25CollectiveMainloopBwdSm80ILi2ELi2EN4cute5tupleIJNS5_1CILi128EEES8_NS7_ILi64EEEEEENS_6half_tEfNS_4arch4Sm80ELb0ELb0ELb1ELb1ELb0ELb0ELb0ELb0ELi2ELi4ELi4ELi4ELb0EEENS1_21CollectiveEpilogueBwdISA_SB_SD_Li256ELb1ELb0ELi2EEENS1_19SingleTileSchedulerILb1ELb0ELb0ELi128EEEEEEEEEvNT_6ParamsE$_ZN4cute3eso3ESOILb1ELb0EJNS_6LayoutINS_5tupleIJNS3_IJNS_1CILi4EEENS4_ILi1EEEEEEEEENS3_IJNS3_IJS6_NS4_ILi0EEEEEEEEEEENS_10ViewEngineIPjEEEEC2ERKSC_RKSF_) ;  /* 0xffffb9d000007944 */ /* 0x024fea0003c3ffff */
        /* <DEDUP_REMOVED lines=11> */
[----:B-1----:R-:W-:Y:S05]  /*d840*/  CALL.REL.NOINC `($_ZN7cutlass13device_kernelIN5flash19enable_sm80_to_sm89INS1_16FlashAttnBwdSm80INS1_25CollectiveMainloopBwdSm80ILi2ELi2EN4cute5tupleIJNS5_1CILi128EEES8_NS7_ILi64EEEEEENS_6half_tEfNS_4arch4Sm80ELb0ELb0ELb1ELb1ELb0ELb0ELb0ELb0ELi2ELi4ELi4ELi4ELb0EEENS1_21CollectiveEpilogueBwdISA_SB_SD_Li256ELb1ELb0ELi2EEENS1_19SingleTileSchedulerILb1ELb0ELb0ELi128EEEEEEEEEvNT_6ParamsE$_ZN4cute3eso3ESOILb1ELb0EJNS_10UnderscoreEiEEC2ERKS2_RKi) ;  /* 0xffffa70000007944 */ /* 0x002fea0003c3ffff */
        /* <DEDUP_REMOVED lines=16> */
[----:B------:R-:W-:Y:S02]  /*d950*/  MOV R47, 0x1 ;  /* 0x00000001002f7802 */ /* 0x000fe40000000f00 */
        /* <DEDUP_REMOVED lines=40> */
[----:B--2--5:R-:W-:Y:S05]  /*dbe0*/  CALL.REL.NOINC `($_ZN7cutlass13device_kernelIN5flash19enable_sm80_to_sm89INS1_16FlashAttnBwdSm80INS1_25CollectiveMainloopBwdSm80ILi2ELi2EN4cute5tupleIJNS5_1CILi128EEES8_NS7_ILi64EEEEEENS_6half_tEfNS_4arch4Sm80ELb0ELb0ELb1ELb1ELb0ELb0ELb0ELb0ELi2ELi4ELi4ELi4ELb0EEENS1_21CollectiveEpilogueBwdISA_SB_SD_Li256ELb1ELb0ELi2EEENS1_19SingleTileSchedulerILb1ELb0ELb0ELi128EEEEEEEEEvNT_6ParamsE$_ZN4cute8smem_ptrIPN7cutlass6half_tEECI1NS_12iter_adaptorIS3_S4_EEES3_) ;  /* 0xffffc41000007944 */ /* 0x024fea0003c3ffff */
[----:B-1----:R1:W5:Y:S01]  /*dbf0*/  LDL.64 R2, [R1+0x758] ;  /* 0x0007580001027983 */ /* 0x0023620000100a00 */
[----:B------:R-:W-:-:S03]  /*dc00*/  MOV R16, 0xdc20 ;  /* 0x0000dc2000107802 */ /* 0x000fc60000000f00 */
[----:B-1---5:R-:W-:Y:S05]  /*dc10*/  CALL.REL.NOINC `($_ZN7cutlass13device_kernelIN5flash19enable_sm80_to_sm89INS1_16FlashAttnBwdSm80INS1_25CollectiveMainloopBwdSm80ILi2ELi2EN4cute5tupleIJNS5_1CILi128EEES8_NS7_ILi64EEEEEENS_6half_tEfNS_4arch4Sm80ELb0ELb0ELb1ELb1ELb0ELb0ELb0ELb0ELi2ELi4ELi4ELi4ELb0EEENS1_21CollectiveEpilogueBwdISA_SB_SD_Li256ELb1ELb0ELi2EEENS1_19SingleTileSchedulerILb1ELb0ELb0ELi128EEEEEEEEEvNT_6ParamsE$_ZN4cute3eso3ESOILb1ELb0EJNS_6LayoutINS_5tupleIJNS3_IJNS_1CILi8EEENS4_ILi1EEEEEENS4_ILi4EEEEEENS3_IJNS3_IJS6_NS4_ILi0EEEEEENS4_ILi2048EEEEEEEENS_10ViewEngineINS_8smem_ptrIPN7cutlass6half_tEEEEEEEC2ERKSE_RKSL_) ;  /* 0xffffbb4000007944 */ /* 0x022fea0003c3ffff */
[----:B-1----:R1:W5:Y:S01]  /*dc20*/  LDL.64 R2, [R1+0x758] ;  /* 0x0007580001027983 */ /* 0x0023620000100a00 */
[----:B------:R-:W-:Y:S01]  /*dc30*/  IMAD.MOV.U32 R12, RZ, RZ, R24 ;  /* 0x000000ffff0c7224 */ /* 0x000fe200078e0018 */
[----:B------:R-:W-:-:S02]  /*dc40*/  MOV R15, R25 ;  /* 0x00000019000f7202 */ /* 0x000fc40000000f00 */
[----:B------:R-:W-:Y:S02]  /*dc50*/  MOV R14, 0xdc70 ;  /* 0x0000dc70000e7802 */ /* 0x000fe40000000f00 */
[----:B-1---5:R-:W-:Y:S05]  /*dc60*/  CALL.REL.NOINC `($_ZN7cutlass13device_kernelIN5flash19enable_sm80_to_sm89INS1_16FlashAttnBwdSm80INS1_25CollectiveMainloopBwdSm80ILi2ELi2EN4cute5tupleIJNS5_1CILi128EEES8_NS7_ILi64EEEEEENS_6half_tEfNS_4arch4Sm80ELb0ELb0ELb1ELb1ELb0ELb0ELb0ELb0ELi2ELi4ELi4ELi4ELb0EEENS1_21CollectiveEpilogueBwdISA_SB_SD_Li256ELb1ELb0ELi2EEENS1_19SingleTileSchedulerILb1ELb0ELb0ELi128EEEEEEEEEvNT_6ParamsE$_ZN4cute3eso3ESOILb1ELb0EJNS_6LayoutINS_5tupleIJNS3_IJNS_1CILi8EEENS4_ILi1EEEEEENS4_ILi4EEEEEENS3_IJNS3_IJS6_NS4_ILi0EEEEEES5_EEEEENS_10ViewEngineIPN7cutlass6half_tEEEEEC2ERKSD_RKSI_) ;  /* 0xffffbb7000007944 */ /* 0x022fea0003c3ffff */
[----:B------:R2:W5:Y:S01]  /*dc70*/  LDL.64 R6, [R1+0x758] ;  /* 0x0007580001067983 */ /* 0x0005620000100a00 */
[----:B------:R-:W-:Y:S01]  /*dc80*/  IMAD.MOV.U32 R12, RZ, RZ, R2 ;  /* 0x000000ffff0c7224 */ /* 0x000fe200078e0002 */
[----:B------:R-:W-:Y:S02]  /*dc90*/  MOV R15, R3 ;  /* 0x00000003000f7202 */ /* 0x000fe40000000f00 */
[----:B------:R-:W-:Y:S02]  /*dca0*/  MOV R14, 0xdcc0 ;  /* 0x0000dcc0000e7802 */ /* 0x000fe40000000f00 */
[----:B-12--5:R-:W-:Y:S05]  /*dcb0*/  CALL.REL.NOINC `($_ZN7cutlass13device_kernelIN5flash19enable_sm80_to_sm89INS1_16FlashAttnBwdSm80INS1_25CollectiveMainloopBwdSm80ILi2ELi2EN4cute5tupleIJNS5_1CILi128EEES8_NS7_ILi64EEEEEENS_6half_tEfNS_4arch4Sm80ELb0ELb0ELb1ELb1ELb0ELb0ELb0ELb0ELi2ELi4ELi4ELi4ELb0EEENS1_21CollectiveEpilogueBwdISA_SB_SD_Li256ELb1ELb0ELi2EEENS1_19SingleTileSchedulerILb1ELb0ELb0ELi128EEEEEEEEEvNT_6ParamsE$_ZN4cute3eso3ESOILb1ELb0EJNS_6LayoutINS_5tupleIJNS3_IJNS_1CILi8EEENS4_ILi1EEEEEENS3_IJNS4_ILi4EEEEEEEEENS3_IJNS3_IJS6_NS4_ILi0EEEEEENS3_IJNS4_ILi2048EEEEEEEEEEENS_10ViewEngineINS_8smem_ptrIPN7cutlass6half_tEEEEEEEC2ERKSG_RKSN_) ;  /* 0xffffb6f000007944 */ /* 0x026fea0003c3ffff */
[----:B------:R2:W5:Y:S01]  /*dcc0*/  LDL.64 R4, [R1+0x758] ;  /* 0x0007580001047983 */ /* 0x0005620000100a00 */
[----:B------:R-:W-:Y:S01]  /*dcd0*/  IMAD.MOV.U32 R2, RZ, RZ, R6 ;  /* 0x000000ffff027224 */ /* 0x000fe200078e0006 */
[----:B-1----:R-:W-:Y:S02]  /*dce0*/  MOV R13, R7 ;  /* 0x00000007000d7202 */ /* 0x002fe40000000f00 */
[----:B------:R-:W-:Y:S02]  /*dcf0*/  MOV R12, 0xdd10 ;  /* 0x0000dd10000c7802 */ /* 0x000fe40000000f00 */
[----:B--2--5:R-:W-:Y:S05]  /*dd00*/  CALL.REL.NOINC `($_ZN7cutlass13device_kernelIN5flash19enable_sm80_to_sm89INS1_16FlashAttnBwdSm80INS1_25CollectiveMainloopBwdSm80ILi2ELi2EN4cute5tupleIJNS5_1CILi128EEES8_NS7_ILi64EEEEEENS_6half_tEfNS_4arch4Sm80ELb0ELb0ELb1ELb1ELb0ELb0ELb0ELb0ELi2ELi4ELi4ELi4ELb0EEENS1_21CollectiveEpilogueBwdISA_SB_SD_Li256ELb1ELb0ELi2EEENS1_19SingleTileSchedulerILb1ELb0ELb0ELi128EEEEEEEEEvNT_6ParamsE$_ZN4cute3eso3ESOILb1ELb0EJNS_6LayoutINS_5tupleIJNS3_IJNS_1CILi8EEENS4_ILi1EEEEEENS3_IJNS4_ILi4EEEEEEEEENS3_IJNS3_IJS6_NS4_ILi0EEEEEENS3_IJS5_EEEEEEEENS_10ViewEngineIPN7cutlass6half_tEEEEEC2ERKSF_RKSK_) ;  /* 0xffffb70000007944 */ /* 0x024fea0003c3ffff */
[----:B-1----:R1:W5:Y:S01]  /*dd10*/  LDL.64 R2, [R1+0x758] ;  /* 0x0007580001027983 */ /* 0x0023620000100a00 */
[----:B------:R-:W-:-:S03]  /*dd20*/  MOV R14, 0xdd40 ;  /* 0x0000dd40000e7802 */ /* 0x000fc60000000f00 */
[----:B-1---5:R-:W-:Y:S05]  /*dd30*/  CALL.REL.NOINC `($_ZN7cutlass13device_kernelIN5flash19enable_sm80_to_sm89INS1_16FlashAttnBwdSm80INS1_25CollectiveMainloopBwdSm80ILi2ELi2EN4cute5tupleIJNS5_1CILi128EEES8_NS7_ILi64EEEEEENS_6half_tEfNS_4arch4Sm80ELb0ELb0ELb1ELb1ELb0ELb0ELb0ELb0ELi2ELi4ELi4ELi4ELb0EEENS1_21CollectiveEpilogueBwdISA_SB_SD_Li256ELb1ELb0ELi2EEENS1_19SingleTileSchedulerILb1ELb0ELb0ELi128EEEEEEEEEvNT_6ParamsE$_ZN4cute3eso3ESOILb1ELb0EJNS_6LayoutINS_5tupleIJNS3_IJNS3_IJNS_1CILi8EEENS4_ILi1EEEEEES6_EEENS3_IJNS3_IJS6_S6_EEENS4_ILi4EEEEEEEEENS3_IJNS3_IJNS3_IJS6_NS4_ILi0EEEEEESD_EEENS3_IJNS3_IJSD_SD_EEES5_EEEEEEEENS_10ViewEngineIPN7cutlass6half_tEEEEEC2ERKSJ_RKSO_) ;  /* 0xffffad0000007944 */ /* 0x022fea0003c3ffff */
[----:B-1----:R1:W5:Y:S01]  /*dd40*/  LDL.64 R12, [R1+0x758] ;  /* 0x00075800010c7983 */ /* 0x0023620000100a00 */
[----:B------:R-:W-:Y:S01]  /*dd50*/  IMAD.MOV.U32 R2, RZ, RZ, R4 ;  /* 0x000000ffff027224 */ /* 0x000fe200078e0004 */
[----:B------:R-:W-:-:S02]  /*dd60*/  MOV R15, R5 ;  /* 0x00000005000f7202 */ /* 0x000fc40000000f00 */
[----:B------:R-:W-:Y:S02]  /*dd70*/  MOV R14, 0xdd90 ;  /* 0x0000dd90000e7802 */ /* 0x000fe40000000f00 */
[----:B-1---5:R-:W-:Y:S05]  /*dd80*/  CALL.REL.NOINC `($_ZN7cutlass13device_kernelIN5flash19enable_sm80_to_sm89INS1_16FlashAttnBwdSm80INS1_25CollectiveMainloopBwdSm80ILi2ELi2EN4cute5tupleIJNS5_1CILi128EEES8_NS7_ILi64EEEEEENS_6half_tEfNS_4arch4Sm80ELb0ELb0ELb1ELb1ELb0ELb0ELb0ELb0ELi2ELi4ELi4ELi4ELb0EEENS1_21CollectiveEpilogueBwdISA_SB_SD_Li256ELb1ELb0ELi2EEENS1_19SingleTileSchedulerILb1ELb0ELb0ELi128EEEEEEEEEvNT_6ParamsE$_ZN4cute3eso3ESOILb1ELb0EJNS_6LayoutINS_5tupleIJNS3_IJNS3_IJNS_1CILi8EEENS4_ILi1EEEEEES6_EEENS3_IJNS3_IJS6_S6_EEENS4_ILi4EEEEEEEEENS3_IJNS3_IJNS3_IJS6_NS4_ILi0EEEEEESD_EEENS3_IJNS3_IJSD_SD_EEENS4_ILi2048EEEEEEEEEEENS_10ViewEngineINS_8smem_ptrIPN7cutlass6half_tEEEEEEEC2ERKSK_RKSR_) ;  /* 0xffffac5000007944 */ /* 0x022fea0003c3ffff */
[----:B-1----:R1:W5:Y:S01]  /*dd90*/  LDL.64 R2, [R1+0x758] ;  /* 0x0007580001027983 */ /* 0x0023620000100a00 */
[----:B------:R-:W-:Y:S02]  /*dda0*/  MOV R15, R13 ;  /* 0x0000000d000f7202 */ /* 0x000fe40000000f00 */
[----:B------:R-:W-:Y:S02]  /*ddb0*/  MOV R14, 0xddd0 ;  /* 0x0000ddd0000e7802 */ /* 0x000fe40000000f00 */
[----:B-1---5:R-:W-:Y:S05]  /*ddc0*/  CALL.REL.NOINC `($_ZN7cutlass13device_kernelIN5flash19enable_sm80_to_sm89INS1_16FlashAttnBwdSm80INS1_25CollectiveMainloopBwdSm80ILi2ELi2EN4cute5tupleIJNS5_1CILi128EEES8_NS7_ILi64EEEEEENS_6half_tEfNS_4arch4Sm80ELb0ELb0ELb1ELb1ELb0ELb0ELb0ELb0ELi2ELi4ELi4ELi4ELb0EEENS1_21CollectiveEpilogueBwdISA_SB_SD_Li256ELb1ELb0ELi2EEENS1_19SingleTileSchedulerILb1ELb0ELb0ELi128EEEEEEEEEvNT_6ParamsE$_ZN4cute3eso3ESOILb1ELb0EJNS_6LayoutINS_5tupleIJNS3_IJNS_1CILi8EEENS4_ILi1EEEEEENS4_ILi4EEEEEENS3_IJNS3_IJS6_NS4_ILi0EEEEEES5_EEEEENS_10ViewEngineIPN7cutlass6half_tEEEEEC2ERKSD_RKSI_) ;  /* 0xffffba1000007944 */ /* 0x022fea0003c3ffff */
[----:B-1----:R1:W5:Y:S01]  /*ddd0*/  LDL.64 R12, [R1+0x758] ;  /* 0x00075800010c7983 */ /* 0x0023620000100a00 */
[----:B------:R-:W-:Y:S02]  /*dde0*/  MOV R38, R60 ;  /* 0x0000003c00267202 */ /* 0x000fe40000000f00 */
[----:B------:R-:W-:Y:S02]  /*ddf0*/  MOV R46, 0xde10 ;  /* 0x0000de10002e7802 */ /* 0x000fe40000000f00 */
[----:B-1---5:R-:W-:Y:S05]  /*de00*/  CALL.REL.NOINC `($_ZN7cutlass13device_kernelIN5flash19enable_sm80_to_sm89INS1_16FlashAttnBwdSm80INS1_25CollectiveMainloopBwdSm80ILi2ELi2EN4cute5tupleIJNS5_1CILi128EEES8_NS7_ILi64EEEEEENS_6half_tEfNS_4arch4Sm80ELb0ELb0ELb1ELb1ELb0ELb0ELb0ELb0ELi2ELi4ELi4ELi4ELb0EEENS1_21CollectiveEpilogueBwdISA_SB_SD_Li256ELb1ELb0ELi2EEENS1_19SingleTileSchedulerILb1ELb0ELb0ELi128EEEEEEEEEvNT_6ParamsE$_ZN4cute8smem_ptrIPN7cutlass6half_tEECI1NS_12iter_adaptorIS3_S4_EEES3_) ;  /* 0xffffc1f000007944 */ /* 0x022fea0003c3ffff */
[----:B-1----:R1:W5:Y:S01]  /*de10*/  LDL.64 R2, [R1+0x758] ;  /* 0x0007580001027983 */ /* 0x0023620000100a00 */
[----:B------:R-:W-:-:S03]  /*de20*/  MOV R16, 0xde40 ;  /* 0x0000de4000107802 */ /* 0x000fc60000000f00 */
[----:B-1---5:R-:W-:Y:S05]  /*de30*/  CALL.REL.NOINC `($_ZN7cutlass13device_kernelIN5flash19enable_sm80_to_sm89INS1_16FlashAttnBwdSm80INS1_25CollectiveMainloopBwdSm80ILi2ELi2EN4cute5tupleIJNS5_1CILi128EEES8_NS7_ILi64EEEEEENS_6half_tEfNS_4arch4Sm80ELb0ELb0ELb1ELb1ELb0ELb0ELb0ELb0ELi2ELi4ELi4ELi4ELb0EEENS1_21CollectiveEpilogueBwdISA_SB_SD_Li256ELb1ELb0ELi2EEENS1_19SingleTileSchedulerILb1ELb0ELb0ELi128EEEEEEEEEvNT_6ParamsE$_ZN4cute3eso3ESOILb1ELb0EJNS_6LayoutINS_5tupleIJNS3_IJNS_1CILi8EEENS4_ILi1EEEEEENS4_ILi4EEEEEENS3_IJNS3_IJS6_NS4_ILi0EEEEEENS4_ILi2048EEEEEEEENS_10ViewEngineINS_8smem_ptrIPN7cutlass6half_tEEEEEEEC2ERKSE_RKSL_) ;  /* 0xffffb92000007944 */ /* 0x022fea0003c3ffff */
        /* <DEDUP_REMOVED lines=236> */
[----:B-12---:R-:W-:Y:S05]  /*ed00*/  CALL.REL.NOINC `($_ZN7cutlass13device_kernelIN5flash19enable_sm80_to_sm89INS1_16FlashAttnBwdSm80INS1_25CollectiveMainloopBwdSm80ILi2ELi2EN4cute5tupleIJNS5_1CILi128EEES8_NS7_ILi64EEEEEENS_6half_tEfNS_4arch4Sm80ELb0ELb0ELb1ELb1ELb0ELb0ELb0ELb0ELi2ELi4ELi4ELi4ELb0EEENS1_21CollectiveEpilogueBwdISA_SB_SD_Li256ELb1ELb0ELi2EEENS1_19SingleTileSchedulerILb1ELb0ELb0ELi128EEEEEEEEEvNT_6ParamsE$_ZN4cute3eso3ESOILb1ELb0EJNS_10UnderscoreES2_iEEC2ERKS2_S5_RKi) ;  /* 0xffff920000007944 */ /* 0x006fea0003c3ffff */
        /* <DEDUP_REMOVED lines=9> */
[----:B------:R-:W-:Y:S05]  /*eda0*/  CALL.REL.NOINC `($_ZN7cutlass13device_kernelIN5flash19enable_sm80_to_sm89INS1_16FlashAttnBwdSm80INS1_25CollectiveMainloopBwdSm80ILi2ELi2EN4cute5tupleIJNS5_1CILi128EEES8_NS7_ILi64EEEEEENS_6half_tEfNS_4arch4Sm80ELb0ELb0ELb1ELb1ELb0ELb0ELb0ELb0ELi2ELi4ELi4ELi4ELb0EEENS1_21CollectiveEpilogueBwdISA_SB_SD_Li256ELb1ELb0ELi2EEENS1_19SingleTileSchedulerILb1ELb0ELb0ELi128EEEEEEEEEvNT_6ParamsE$_ZN4cute3eso3ESOILb1ELb0EJNS_6LayoutINS_5tupleIJNS3_IJNS_1CILi8EEENS4_ILi1EEEEEENS4_ILi2EEEEEENS3_IJNS3_IJS6_NS4_ILi0EEEEEENS4_ILi4096EEEEEEEEiEEC2ERKSE_RKi) ;  /* 0xffffa70000007944 */ /* 0x000fea0003c3ffff */
[----:B-1----:R-:W2:Y:S01]  /*edb0*/  LDL R3, [R1+0x758] ;  /* 0x0007580001037983 */ /* 0x002ea20000100800 */
[----:B------:R-:W-:Y:S02]  /*edc0*/  MOV R38, R60 ;  /* 0x0000003c00267202 */ /* 0x000fe40000000f00 */
[----:B------:R-:W-:Y:S01]  /*edd0*/  MOV R46, 0xee00 ;  /* 0x0000ee00002e7802 */ /* 0x000fe20000000f00 */
[----:B--2---:R-:W-:-:S04]  /*ede0*/  IMAD.WIDE R2, R3, 0x2, R30 ;  /* 0x0000000203027825 */ /* 0x004fc800078e021e */
[----:B------:R-:W-:Y:S05]  /*edf0*/  CALL.REL.NOINC `($_ZN7cutlass13device_kernelIN5flash19enable_sm80_to_sm89INS1_16FlashAttnBwdSm80INS1_25CollectiveMainloopBwdSm80ILi2ELi2EN4cute5tupleIJNS5_1CILi128EEES8_NS7_ILi64EEEEEENS_6half_tEfNS_4arch4Sm80ELb0ELb0ELb1ELb1ELb0ELb0ELb0ELb0ELi2ELi4ELi4ELi4ELb0EEENS1_21CollectiveEpilogueBwdISA_SB_SD_Li256ELb1ELb0ELi2EEENS1_19SingleTileSchedulerILb1ELb0ELb0ELi128EEEEEEEEEvNT_6ParamsE$_ZN4cute8smem_ptrIPN7cutlass6half_tEECI1NS_12iter_adaptorIS3_S4_EEES3_) ;  /* 0xffffb20000007944 */ /* 0x000fea0003c3ffff */
[----:B-1----:R1:W5:Y:S01]  /*ee00*/  LDL.64 R2, [R1+0x758] ;  /* 0x0007580001027983 */ /* 0x0023620000100a00 */
[----:B------:R-:W-:Y:S02]  /*ee10*/  MOV R82, R60 ;  /* 0x0000003c00527202 */ /* 0x000fe40000000f00 */
[----:B------:R-:W-:Y:S02]  /*ee20*/  MOV R38, 0xee40 ;  /* 0x0000ee4000267802 */ /* 0x000fe40000000f00 */
[----:B-1---5:R-:W-:Y:S05]  /*ee30*/  CALL.REL.NOINC `($_ZN7cutlass13device_kernelIN5flash19enable_sm80_to_sm89INS1_16FlashAttnBwdSm80INS1_25CollectiveMainloopBwdSm80ILi2ELi2EN4cute5tupleIJNS5_1CILi128EEES8_NS7_ILi64EEEEEENS_6half_tEfNS_4arch4Sm80ELb0ELb0ELb1ELb1ELb0ELb0ELb0ELb0ELi2ELi4ELi4ELi4ELb0EEENS1_21CollectiveEpilogueBwdISA_SB_SD_Li256ELb1ELb0ELi2EEENS1_19SingleTileSchedulerILb1ELb0ELb0ELi128EEEEEEEEEvNT_6ParamsE$_ZN4cute3eso3ESOILb1ELb0EJNS_6LayoutINS_5tupleIJNS3_IJNS_1CILi8EEENS4_ILi1EEEEEENS4_ILi2EEEEEENS3_IJNS3_IJS6_NS4_ILi0EEEEEENS4_ILi4096EEEEEEEENS_10ViewEngineINS_8smem_ptrIPN7cutlass6half_tEEEEEEEC2ERKSE_RKSL_) ;  /* 0xffffa63000007944 */ /* 0x022fea0003c3ffff */
[----:B-1----:R1:W5:Y:S01]  /*ee40*/  LDL.64 R36, [R1+0x758] ;  /* 0x0007580001247983 */ /* 0x0023620000100a00 */
[----:B------:R-:W-:Y:S01]  /*ee50*/  IMAD.MOV.U32 R82, RZ, RZ, R60 ;  /* 0x000000ffff527224 */ /* 0x000fe200078e003c */
[----:B------:R-:W-:Y:S02]  /*ee60*/  MOV R3, 0x1 ;  /* 0x0000000100037802 */ /* 0x000fe40000000f00 */
[----:B------:R-:W-:-:S02]  /*ee70*/  MOV R46, 0xee90 ;  /* 0x0000ee90002e7802 */ /* 0x000fc40000000f00 */
[----:B-1---5:R-:W-:Y:S05]  /*ee80*/  CALL.REL.NOINC `($_ZN7cutlass13device_kernelIN5flash19enable_sm80_to_sm89INS1_16FlashAttnBwdSm80INS1_25CollectiveMainloopBwdSm80ILi2ELi2EN4cute5tupleIJNS5_1CILi128EEES8_NS7_ILi64EEEEEENS_6half_tEfNS_4arch4Sm80ELb0ELb0ELb1ELb1ELb0ELb0ELb0ELb0ELi2ELi4ELi4ELi4ELb0EEENS1_21CollectiveEpilogueBwdISA_SB_SD_Li256ELb1ELb0ELi2EEENS1_19SingleTileSchedulerILb1ELb0ELb0ELi128EEEEEEEEEvNT_6ParamsE$_ZN4cute3eso3ESOILb1ELb0EJNS_10UnderscoreES2_iEEC2ERKS2_S5_RKi) ;  /* 0xffff908000007944 */ /* 0x022fea0003c3ffff */
[----:B-1----:R-:W2:Y:S01]  /*ee90*/  LDL R3, [R1+0x758] ;  /* 0x0007580001037983 */ /* 0x002ea20000100800 */
[----:B------:R-:W-:Y:S01]  /*eea0*/  IMAD.MOV.U32 R82, RZ, RZ, R60 ;  /* 0x000000ffff527224 */ /* 0x000fe200078e003c */
[----:B------:R-:W-:-:S02]  /*eeb0*/  MOV R38, 0xeee0 ;  /* 0x0000eee000267802 */ /* 0x000fc40000000f00 */
[----:B--2---:R-:W-:Y:S02]  /*eec0*/  SHF.L.U32 R3, R3, 0x4, RZ ;  /* 0x0000000403037819 */ /* 0x004fe400000006ff */
[----:B------:R-:W-:Y:S05]  /*eed0*/  CALL.REL.NOINC `($_ZN7cutlass13device_kernelIN5flash19enable_sm80_to_sm89INS1_16FlashAttnBwdSm80INS1_25CollectiveMainloopBwdSm80ILi2ELi2EN4cute5tupleIJNS5_1CILi128EEES8_NS7_ILi64EEEEEENS_6half_tEfNS_4arch4Sm80ELb0ELb0ELb1ELb1ELb0ELb0ELb0ELb0ELi2ELi4ELi4ELi4ELb0EEENS1_21CollectiveEpilogueBwdISA_SB_SD_Li256ELb1ELb0ELi2EEENS1_19SingleTileSchedulerILb1ELb0ELb0ELi128EEEEEEEEEvNT_6ParamsE$_ZN4cute3eso3ESOILb1ELb0EJNS_6LayoutINS_5tupleIJNS3_IJNS_1CILi8EEENS4_ILi1EEEEEENS4_ILi2EEEEEENS3_IJNS3_IJS6_NS4_ILi0EEEEEES5_EEEEEiEEC2ERKSD_RKi) ;  /* 0xffffa76000007944 */ /* 0x000fea0003c3ffff */
[----:B-1----:R-:W2:Y:S01]  /*eee0*/  LDL R3, [R1+0x758] ;  /* 0x0007580001037983 */ /* 0x002ea20000100800 */
[----:B------:R-:W-:Y:S02]  /*eef0*/  MOV R82, R60 ;  /* 0x0000003c00527202 */ /* 0x000fe40000000f00 */
[----:B------:R-:W-:Y:S01]  /*ef00*/  MOV R48, 0xef30 ;  /* 0x0000ef3000307802 */ /* 0x000fe20000000f00 */
[----:B--2---:R-:W-:-:S04]  /*ef10*/  IMAD.WIDE R38, R3, 0x2, R26 ;  /* 0x0000000203267825 */ /* 0x004fc800078e021a */
[----:B------:R-:W-:Y:S05]  /*ef20*/  CALL.REL.NOINC `($_ZN7cutlass13device_kernelIN5flash19enable_sm80_to_sm89INS1_16FlashAttnBwdSm80INS1_25CollectiveMainloopBwdSm80ILi2ELi2EN4cute5tupleIJNS5_1CILi128EEES8_NS7_ILi64EEEEEENS_6half_tEfNS_4arch4Sm80ELb0ELb0ELb1ELb1ELb0ELb0ELb0ELb0ELi2ELi4ELi4ELi4ELb0EEENS1_21CollectiveEpilogueBwdISA_SB_SD_Li256ELb1ELb0ELi2EEENS1_19SingleTileSchedulerILb1ELb0ELb0ELi128EEEEEEEEEvNT_6ParamsE$_ZN4cute3eso3ESOILb1ELb0EJNS_6LayoutINS_5tupleIJNS3_IJNS_1CILi8EEENS4_ILi1EEEEEENS4_ILi2EEEEEENS3_IJNS3_IJS6_NS4_ILi0EEEEEES5_EEEEENS_10ViewEngineIPN7cutlass6half_tEEEEEC2ERKSD_RKSI_) ;  /* 0xffffa6d000007944 */ /* 0x000fea0003c3ffff */
[----:B------:R2:W5:Y:S01]  /*ef30*/  LDL.64 R2, [R1+0x758] ;  /* 0x0007580001027983 */ /* 0x0005620000100a00 */
[----:B------:R-:W-:Y:S02]  /*ef40*/  MOV R82, R60 ;  /* 0x0000003c00527202 */ /* 0x000fe40000000f00 */
[----:B-1----:R-:W-:Y:S02]  /*ef50*/  MOV R46, 0xef70 ;  /* 0x0000ef70002e7802 */ /* 0x002fe40000000f00 */
[----:B--2--5:R-:W-:Y:S05]  /*ef60*/  CALL.REL.NOINC `($_ZN7cutlass13device_kernelIN5flash19enable_sm80_to_sm89INS1_16FlashAttnBwdSm80INS1_25CollectiveMainloopBwdSm80ILi2ELi2EN4cute5tupleIJNS5_1CILi128EEES8_NS7_ILi64EEEEEENS_6half_tEfNS_4arch4Sm80ELb0ELb0ELb1ELb1ELb0ELb0ELb0ELb0ELi2ELi4ELi4ELi4ELb0EEENS1_21CollectiveEpilogueBwdISA_SB_SD_Li256ELb1ELb0ELi2EEENS1_19SingleTileSchedulerILb1ELb0ELb0ELi128EEEEEEEEEvNT_6ParamsE$_ZN4cute3eso3ESOILb1ELb0EJNS_6LayoutINS_5tupleIJNS3_IJNS_1CILi8EEENS4_ILi1EEEEEENS3_IJNS4_ILi2EEEEEEEEENS3_IJNS3_IJS6_NS4_ILi0EEEEEENS3_IJNS4_ILi4096EEEEEEEEEEENS_10ViewEngineINS_8smem_ptrIPN7cutlass6half_tEEEEEEEC2ERKSG_RKSN_) ;  /* 0xffffa30000007944 */ /* 0x024fea0003c3ffff */
[----:B-1----:R1:W5:Y:S01]  /*ef70*/  LDL.64 R36, [R1+0x758] ;  /* 0x0007580001247983 */ /* 0x0023620000100a00 */
[----:B------:R-:W-:Y:S02]  /*ef80*/  MOV R82, R60 ;  /* 0x0000003c00527202 */ /* 0x000fe40000000f00 */
[----:B------:R-:W-:-:S02]  /*ef90*/  MOV R46, 0xefb0 ;  /* 0x0000efb0002e7802 */ /* 0x000fc40000000f00 */
[----:B-1---5:R-:W-:Y:S05]  /*efa0*/  CALL.REL.NOINC `($_ZN7cutlass13device_kernelIN5flash19enable_sm80_to_sm89INS1_16FlashAttnBwdSm80INS1_25CollectiveMainloopBwdSm80ILi2ELi2EN4cute5tupleIJNS5_1CILi128EEES8_NS7_ILi64EEEEEENS_6half_tEfNS_4arch4Sm80ELb0ELb0ELb1ELb1ELb0ELb0ELb0ELb0ELi2ELi4ELi4ELi4ELb0EEENS1_21CollectiveEpilogueBwdISA_SB_SD_Li256ELb1ELb0ELi2EEENS1_19SingleTileSchedulerILb1ELb0ELb0ELi128EEEEEEEEEvNT_6ParamsE$_ZN4cute3eso3ESOILb1ELb0EJNS_6LayoutINS_5tupleIJNS3_IJNS_1CILi8EEENS4_ILi1EEEEEENS3_IJNS4_ILi2EEEEEEEEENS3_IJNS3_IJS6_NS4_ILi0EEEEEENS3_IJS5_EEEEEEEENS_10ViewEngineIPN7cutlass6half_tEEEEEC2ERKSF_RKSK_) ;  /* 0xffffa3c000007944 */ /* 0x022fea0003c3ffff */
[----:B-1----:R1:W5:Y:S01]  /*efb0*/  LDL.64 R2, [R1+0x758] ;  /* 0x0007580001027983 */ /* 0x0023620000100a00 */
[----:B------:R-:W-:-:S02]  /*efc0*/  MOV R82, R60 ;  /* 0x0000003c00527202 */ /* 0x000fc40000000f00 */
[----:B------:R-:W-:Y:S02]  /*efd0*/  MOV R46, 0xeff0 ;  /* 0x0000eff0002e7802 */ /* 0x000fe40000000f00 */
[----:B-1---5:R-:W-:Y:S05]  /*efe0*/  CALL.REL.NOINC `($_ZN7cutlass13device_kernelIN5flash19enable_sm80_to_sm89INS1_16FlashAttnBwdSm80INS1_25CollectiveMainloopBwdSm80ILi2ELi2EN4cute5tupleIJNS5_1CILi128EEES8_NS7_ILi64EEEEEENS_6half_tEfNS_4arch4Sm80ELb0ELb0ELb1ELb1ELb0ELb0ELb0ELb0ELi2ELi4ELi4ELi4ELb0EEENS1_21CollectiveEpilogueBwdISA_SB_SD_Li256ELb1ELb0ELi2EEENS1_19SingleTileSchedulerILb1ELb0ELb0ELi128EEEEEEEEEvNT_6ParamsE$_ZN4cute3eso3ESOILb1ELb0EJNS_6LayoutINS_5tupleIJNS3_IJNS3_IJNS_1CILi8EEENS4_ILi1EEEEEES6_EEENS3_IJNS3_IJS6_S6_EEENS4_ILi2EEEEEEEEENS3_IJNS3_IJNS3_IJS6_NS4_ILi0EEEEEESD_EEENS3_IJNS3_IJSD_SD_EEES5_EEEEEEEENS_10ViewEngineIPN7cutlass6half_tEEEEEC2ERKSJ_RKSO_) ;  /* 0xffff99b000007944 */ /* 0x022fea0003c3ffff */
[----:B-1----:R1:W5:Y:S01]  /*eff0*/  LDL.64 R38, [R1+0x758] ;  /* 0x0007580001267983 */ /* 0x0023620000100a00 */
[----:B------:R-:W-:Y:S02]  /*f000*/  MOV R82, R60 ;  /* 0x0000003c00527202 */ /* 0x000fe40000000f00 */
[----:B------:R-:W-:Y:S02]  /*f010*/  MOV R46, 0xf030 ;  /* 0x0000f030002e7802 */ /* 0x000fe40000000f00 */
[----:B-1---5:R-:W-:Y:S05]  /*f020*/  CALL.REL.NOINC `($_ZN7cutlass13device_kernelIN5flash19enable_sm80_to_sm89INS1_16FlashAttnBwdSm80INS1_25CollectiveMainloopBwdSm80ILi2ELi2EN4cute5tupleIJNS5_1CILi128EEES8_NS7_ILi64EEEEEENS_6half_tEfNS_4arch4Sm80ELb0ELb0ELb1ELb1ELb0ELb0ELb0ELb0ELi2ELi4ELi4ELi4ELb0EEENS1_21CollectiveEpilogueBwdISA_SB_SD_Li256ELb1ELb0ELi2EEENS1_19SingleTileSchedulerILb1ELb0ELb0ELi128EEEEEEEEEvNT_6ParamsE$_ZN4cute3eso3ESOILb1ELb0EJNS_6LayoutINS_5tupleIJNS3_IJNS3_IJNS_1CILi8EEENS4_ILi1EEEEEES6_EEENS3_IJNS3_IJS6_S6_EEENS4_ILi2EEEEEEEEENS3_IJNS3_IJNS3_IJS6_NS4_ILi0EEEEEESD_EEENS3_IJNS3_IJSD_SD_EEENS4_ILi4096EEEEEEEEEEENS_10ViewEngineINS_8smem_ptrIPN7cutlass6half_tEEEEEEEC2ERKSK_RKSR_) ;  /* 0xffff989000007944 */ /* 0x022fea0003c3ffff */
[----:B-1----:R1:W5:Y:S01]  /*f030*/  LDL.64 R2, [R1+0x758] ;  /* 0x0007580001027983 */ /* 0x0023620000100a00 */
[----:B------:R-:W-:Y:S02]  /*f040*/  MOV R82, R60 ;  /* 0x0000003c00527202 */ /* 0x000fe40000000f00 */
[----:B------:R-:W-:Y:S02]  /*f050*/  MOV R48, 0xf070 ;  /* 0x0000f07000307802 */ /* 0x000fe40000000f00 */
[----:B-1---5:R-:W-:Y:S05]  /*f060*/  CALL.REL.NOINC `($_ZN7cutlass13device_kernelIN5flash19enable_sm80_to_sm89INS1_16FlashAttnBwdSm80INS1_25CollectiveMainloopBwdSm80ILi2ELi2EN4cute5tupleIJNS5_1CILi128EEES8_NS7_ILi64EEEEEENS_6half_tEfNS_4arch4Sm80ELb0ELb0ELb1ELb1ELb0ELb0ELb0ELb0ELi2ELi4ELi4ELi4ELb0EEENS1_21CollectiveEpilogueBwdISA_SB_SD_Li256ELb1ELb0ELi2EEENS1_19SingleTileSchedulerILb1ELb0ELb0ELi128EEEEEEEEEvNT_6ParamsE$_ZN4cute3eso3ESOILb1ELb0EJNS_6LayoutINS_5tupleIJNS3_IJNS_1CILi8EEENS4_ILi1EEEEEENS4_ILi2EEEEEENS3_IJNS3_IJS6_NS4_ILi0EEEEEES5_EEEEENS_10ViewEngineIPN7cutlass6half_tEEEEEC2ERKSD_RKSI_) ;  /* 0xffffa59000007944 */ /* 0x022fea0003c3ffff */
[----:B------:R2:W5:Y:S01]  /*f070*/  LDL.64 R12, [R1+0x758] ;  /* 0x00075800010c7983 */ /* 0x0005620000100a00 */
[----:B-1----:R-:W-:Y:S02]  /*f080*/  MOV R38, R60 ;  /* 0x0000003c00267202 */ /* 0x002fe40000000f00 */
[----:B------:R-:W-:Y:S02]  /*f090*/  MOV R46, 0xf0b0 ;  /* 0x0000f0b0002e7802 */ /* 0x000fe40000000f00 */
[----:B--2--5:R-:W-:Y:S05]  /*f0a0*/  CALL.REL.NOINC `($_ZN7cutlass13device_kernelIN5flash19enable_sm80_to_sm89INS1_16FlashAttnBwdSm80INS1_25CollectiveMainloopBwdSm80ILi2ELi2EN4cute5tupleIJNS5_1CILi128EEES8_NS7_ILi64EEEEEENS_6half_tEfNS_4arch4Sm80ELb0ELb0ELb1ELb1ELb0ELb0ELb0ELb0ELi2ELi4ELi4ELi4ELb0EEENS1_21CollectiveEpilogueBwdISA_SB_SD_Li256ELb1ELb0ELi2EEENS1_19SingleTileSchedulerILb1ELb0ELb0ELi128EEEEEEEEEvNT_6ParamsE$_ZN4cute8smem_ptrIPN7cutlass6half_tEECI1NS_12iter_adaptorIS3_S4_EEES3_) ;  /* 0xffffaf5000007944 */ /* 0x024fea0003c3ffff */
[----:B-1----:R1:W5:Y:S01]  /*f0b0*/  LDL.64 R2, [R1+0x758] ;  /* 0x0007580001027983 */ /* 0x0023620000100a00 */
[----:B------:R-:W-:-:S02]  /*f0c0*/  MOV R82, R60 ;  /* 0x0000003c00527202 */ /* 0x000fc40000000f00 */
[----:B------:R-:W-:Y:S02]  /*f0d0*/  MOV R38, 0xf0f0 ;  /* 0x0000f0f000267802 */ /* 0x000fe40000000f00 */
[----:B-1---5:R-:W-:Y:S05]  /*f0e0*/  CALL.REL.NOINC `($_ZN7cutlass13device_kernelIN5flash19enable_sm80_to_sm89INS1_16FlashAttnBwdSm80INS1_25CollectiveMainloopBwdSm80ILi2ELi2EN4cute5tupleIJNS5_1CILi128EEES8_NS7_ILi64EEEEEENS_6half_tEfNS_4arch4Sm80ELb0ELb0ELb1ELb1ELb0ELb0ELb0ELb0ELi2ELi4ELi4ELi4ELb0EEENS1_21CollectiveEpilogueBwdISA_SB_SD_Li256ELb1ELb0ELi2EEENS1_19SingleTileSchedulerILb1ELb0ELb0ELi128EEEEEEEEEvNT_6ParamsE$_ZN4cute3eso3ESOILb1ELb0EJNS_6LayoutINS_5tupleIJNS3_IJNS_1CILi8EEENS4_ILi1EEEEEENS4_ILi2EEEEEENS3_IJNS3_IJS6_NS4_ILi0EEEEEENS4_ILi4096EEEEEEEENS_10ViewEngineINS_8smem_ptrIPN7cutlass6half_tEEEEEEEC2ERKSE_RKSL_) ;  /* 0xffffa38000007944 */ /* 0x022fea0003c3ffff */
[----:B------:R2:W5:Y:S01]  /*f0f0*/  LDL.64 R14, [R1+0x758] ;  /* 0x00075800010e7983 */ /* 0x0005620000100a00 */
[----:B------:R-:W-:Y:S01]  /*f100*/  IMAD.MOV.U32 R82, RZ, RZ, R60 ;  /* 0x000000ffff527224 */ /* 0x000fe200078e003c */
[----:B------:R-:W-:Y:S02]  /*f110*/  MOV R47, RZ ;  /* 0x000000ff002f7202 */ /* 0x000fe40000000f00 */
[----:B------:R-:W-:Y:S02]  /*f120*/  MOV R46, 0xf140 ;  /* 0x0000f140002e7802 */ /* 0x000fe40000000f00 */
[----:B-12--5:R-:W-:Y:S05]  /*f130*/  CALL.REL.NOINC `($_ZN7cutlass13device_kernelIN5flash19enable_sm80_to_sm89INS1_16FlashAttnBwdSm80INS1_25CollectiveMainloopBwdSm80ILi2ELi2EN4cute5tupleIJNS5_1CILi128EEES8_NS7_ILi64EEEEEENS_6half_tEfNS_4arch4Sm80ELb0ELb0ELb1ELb1ELb0ELb0ELb0ELb0ELi2ELi4ELi4ELi4ELb0EEENS1_21CollectiveEpilogueBwdISA_SB_SD_Li256ELb1ELb0ELi2EEENS1_19SingleTileSchedulerILb1ELb0ELb0ELi128EEEEEEEEEvNT_6ParamsE$_ZN4cute3eso3ESOILb1ELb0EJNS_10UnderscoreEiEEC2ERKS2_RKi) ;  /* 0xffff8e1000007944 */ /* 0x026fea0003c3ffff */
[----:B------:R-:W2:Y:S01]  /*f140*/  LDL R37, [R1+0x758] ;  /* 0x0007580001257983 */ /* 0x000ea20000100800 */
[----:B------:R-:W-:Y:S01]  /*f150*/  IMAD.MOV.U32 R82, RZ, RZ, R60 ;  /* 0x000000ffff527224 */ /* 0x000fe200078e003c */
[----:B------:R-:W-:Y:S02]  /*f160*/  MOV R38, 0xf190 ;  /* 0x0000f19000267802 */ /* 0x000fe40000000f00 */
        /* <DEDUP_REMOVED lines=8> */
[----:B------:R-:W-:-:S02]  /*f1f0*/  MOV R82, R60 ;  /* 0x0000003c00527202 */ /* 0x000fc40000000f00 */
[----:B------:R-:W-:Y:S02]  /*f200*/  MOV R38, 0xf220 ;  /* 0x0000f22000267802 */ /* 0x000fe40000000f00 */
[----:B-1---5:R-:W-:Y:S05]  /*f210*/  CALL.REL.NOINC `($_ZN7cutlass13device_kernelIN5flash19enable_sm80_to_sm89INS1_16FlashAttnBwdSm80INS1_25CollectiveMainloopBwdSm80ILi2ELi2EN4cute5tupleIJNS5_1CILi128EEES8_NS7_ILi64EEEEEENS_6half_tEfNS_4arch4Sm80ELb0ELb0ELb1ELb1ELb0ELb0ELb0ELb0ELi2ELi4ELi4ELi4ELb0EEENS1_21CollectiveEpilogueBwdISA_SB_SD_Li256ELb1ELb0ELi2EEENS1_19SingleTileSchedulerILb1ELb0ELb0ELi128EEEEEEEEEvNT_6ParamsE$_ZN4cute3eso3ESOILb1ELb0EJNS_6LayoutINS_5tupleIJNS3_IJNS_1CILi8EEENS4_ILi1EEEEEEEEENS3_IJNS3_IJS6_NS4_ILi0EEEEEEEEEEENS_10ViewEngineINS_8smem_ptrIPN7cutlass6half_tEEEEEEEC2ERKSC_RKSJ_) ;  /* 0xffff9f8000007944 */ /* 0x022fea0003c3ffff */
[----:B-1----:R1:W5:Y:S01]  /*f220*/  LDL.64 R2, [R1+0x758] ;  /* 0x0007580001027983 */ /* 0x0023620000100a00 */
[----:B------:R-:W-:Y:S01]  /*f230*/  IMAD.MOV.U32 R82, RZ, RZ, R60 ;  /* 0x000000ffff527224 */ /* 0x000fe200078e003c */
[----:B------:R-:W-:Y:S02]  /*f240*/  MOV R47, RZ ;  /* 0x000000ff002f7202 */ /* 0x000fe40000000f00 */
[----:B------:R-:W-:Y:S02]  /*f250*/  MOV R46, 0xf270 ;  /* 0x0000f270002e7802 */ /* 0x000fe40000000f00 */
[----:B-1---5:R-:W-:Y:S05]  /*f260*/  CALL.REL.NOINC `($_ZN7cutlass13device_kernelIN5flash19enable_sm80_to_sm89INS1_16FlashAttnBwdSm80INS1_25CollectiveMainloopBwdSm80ILi2ELi2EN4cute5tupleIJNS5_1CILi128EEES8_NS7_ILi64EEEEEENS_6half_tEfNS_4arch4Sm80ELb0ELb0ELb1ELb1ELb0ELb0ELb0ELb0ELi2ELi4ELi4ELi4ELb0EEENS1_21CollectiveEpilogueBwdISA_SB_SD_Li256ELb1ELb0ELi2EEENS1_19SingleTileSchedulerILb1ELb0ELb0ELi128EEEEEEEEEvNT_6ParamsE$_ZN4cute3eso3ESOILb1ELb0EJNS_10UnderscoreEiEEC2ERKS2_RKi) ;  /* 0xffff8ce000007944 */ /* 0x022fea0003c3ffff */
        /* <DEDUP_REMOVED lines=108> */
[----:B------:R-:W-:Y:S05]  /*f930*/  CALL.REL.NOINC `($_ZN7cutlass13device_kernelIN5flash19enable_sm80_to_sm89INS1_16FlashAttnBwdSm80INS1_25CollectiveMainloopBwdSm80ILi2ELi2EN4cute5tupleIJNS5_1CILi128EEES8_NS7_ILi64EEEEEENS_6half_tEfNS_4arch4Sm80ELb0ELb0ELb1ELb1ELb0ELb0ELb0ELb0ELi2ELi4ELi4ELi4ELb0EEENS1_21CollectiveEpilogueBwdISA_SB_SD_Li256ELb1ELb0ELi2EEENS1_19SingleTileSchedulerILb1ELb0ELb0ELi128EEEEEEEEEvNT_6ParamsE$_ZN4cute3eso3ESOILb1ELb0EJNS_6LayoutINS_5tupleIJNS3_IJNS_1CILi8EEENS4_ILi1EEEEEENS4_ILi4EEEEEENS3_IJNS3_IJS6_NS4_ILi0EEEEEENS4_ILi2048EEEEEEEEiEEC2ERKSE_RKi) ;  /* 0xffff9e6000007944 */ /* 0x000fea0003c3ffff */
[----:B------:R-:W-:Y:S01]  /*f940*/  ULDC.64 UR4, c[0x0][0x118] ;  /* 0x0000460000047ab9 */ /* 0x000fe20000000a00 */
[----:B-1----:R-:W2:Y:S04]  /*f950*/  LDL R2, [R1+0x758] ;  /* 0x0007580001027983 */ /* 0x002ea80000100800 */
[----:B------:R-:W2:Y:S01]  /*f960*/  LD.E.64 R4, [R28.64+0x8] ;  /* 0x000008041c047980 */ /* 0x000ea2000c101b00 */
[----:B------:R-:W-:Y:S02]  /*f970*/  MOV R38, R60 ;  /* 0x0000003c00267202 */ /* 0x000fe40000000f00 */
[----:B------:R-:W-:Y:S01]  /*f980*/  MOV R46, 0xf9b0 ;  /* 0x0000f9b0002e7802 */ /* 0x000fe20000000f00 */
[----:B--2---:R-:W-:-:S04]  /*f990*/  IMAD.WIDE R2, R2, 0x2, R4 ;  /* 0x0000000202027825 */ /* 0x004fc800078e0204 */
[----:B------:R-:W-:Y:S05]  /*f9a0*/  CALL.REL.NOINC `($_ZN7cutlass13device_kernelIN5flash19enable_sm80_to_sm89INS1_16FlashAttnBwdSm80INS1_25CollectiveMainloopBwdSm80ILi2ELi2EN4cute5tupleIJNS5_1CILi128EEES8_NS7_ILi64EEEEEENS_6half_tEfNS_4arch4Sm80ELb0ELb0ELb1ELb1ELb0ELb0ELb0ELb0ELi2ELi4ELi4ELi4ELb0EEENS1_21CollectiveEpilogueBwdISA_SB_SD_Li256ELb1ELb0ELi2EEENS1_19SingleTileSchedulerILb1ELb0ELb0ELi128EEEEEEEEEvNT_6ParamsE$_ZN4cute8smem_ptrIPN7cutlass6half_tEECI1NS_12iter_adaptorIS3_S4_EEES3_) ;  /* 0xffffa65000007944 */ /* 0x000fea0003c3ffff */
[----:B-1----:R1:W5:Y:S01]  /*f9b0*/  LDL.64 R2, [R1+0x758] ;  /* 0x0007580001027983 */ /* 0x0023620000100a00 */
[----:B------:R-:W-:-:S03]  /*f9c0*/  MOV R16, 0xf9e0 ;  /* 0x0000f9e000107802 */ /* 0x000fc60000000f00 */
[----:B-1---5:R-:W-:Y:S05]  /*f9d0*/  CALL.REL.NOINC `($_ZN7cutlass13device_kernelIN5flash19enable_sm80_to_sm89INS1_16FlashAttnBwdSm80INS1_25CollectiveMainloopBwdSm80ILi2ELi2EN4cute5tupleIJNS5_1CILi128EEES8_NS7_ILi64EEEEEENS_6half_tEfNS_4arch4Sm80ELb0ELb0ELb1ELb1ELb0ELb0ELb0ELb0ELi2ELi4ELi4ELi4ELb0EEENS1_21CollectiveEpilogueBwdISA_SB_SD_Li256ELb1ELb0ELi2EEENS1_19SingleTileSchedulerILb1ELb0ELb0ELi128EEEEEEEEEvNT_6ParamsE$_ZN4cute3eso3ESOILb1ELb0EJNS_6LayoutINS_5tupleIJNS3_IJNS_1CILi8EEENS4_ILi1EEEEEENS4_ILi4EEEEEENS3_IJNS3_IJS6_NS4_ILi0EEEEEENS4_ILi2048EEEEEEEENS_10ViewEngineINS_8smem_ptrIPN7cutlass6half_tEEEEEEEC2ERKSE_RKSL_) ;  /* 0xffff9d8000007944 */ /* 0x022fea0003c3ffff */
[----:B------:R2:W5:Y:S01]  /*f9e0*/  LDL.64 R4, [R1+0x758] ;  /* 0x0007580001047983 */ /* 0x0005620000100a00 */
[----:B------:R-:W-:Y:S01]  /*f9f0*/  IMAD.MOV.U32 R82, RZ, RZ, R60 ;  /* 0x000000ffff527224 */ /* 0x000fe200078e003c */
[----:B-1----:R-:W-:-:S02]  /*fa00*/  MOV R3, 0x1 ;  /* 0x0000000100037802 */ /* 0x002fc40000000f00 */
[----:B------:R-:W-:Y:S02]  /*fa10*/  MOV R46, 0xfa30 ;  /* 0x0000fa30002e7802 */ /* 0x000fe40000000f00 */
[----:B--2--5:R-:W-:Y:S05]  /*fa20*/  CALL.REL.NOINC `($_ZN7cutlass13device_kernelIN5flash19enable_sm80_to_sm89INS1_16FlashAttnBwdSm80INS1_25CollectiveMainloopBwdSm80ILi2ELi2EN4cute5tupleIJNS5_1CILi128EEES8_NS7_ILi64EEEEEENS_6half_tEfNS_4arch4Sm80ELb0ELb0ELb1ELb1ELb0ELb0ELb0ELb0ELi2ELi4ELi4ELi4ELb0EEENS1_21CollectiveEpilogueBwdISA_SB_SD_Li256ELb1ELb0ELi2EEENS1_19SingleTileSchedulerILb1ELb0ELb0ELi128EEEEEEEEEvNT_6ParamsE$_ZN4cute3eso3ESOILb1ELb0EJNS_10UnderscoreES2_iEEC2ERKS2_S5_RKi) ;  /* 0xffff84e000007944 */ /* 0x024fea0003c3ffff */
[----:B-1----:R-:W2:Y:S01]  /*fa30*/  LDL R3, [R1+0x758] ;  /* 0x0007580001037983 */ /* 0x002ea20000100800 */
[----:B------:R-:W-:Y:S02]  /*fa40*/  MOV R12, 0xfa70 ;  /* 0x0000fa70000c7802 */ /* 0x000fe40000000f00 */
[----:B--2---:R-:W-:Y:S02]  /*fa50*/  SHF.L.U32 R3, R3, 0x5, RZ ;  /* 0x0000000503037819 */ /* 0x004fe400000006ff */
[----:B------:R-:W-:Y:S05]  /*fa60*/  CALL.REL.NOINC `($_ZN7cutlass13device_kernelIN5flash19enable_sm80_to_sm89INS1_16FlashAttnBwdSm80INS1_25CollectiveMainloopBwdSm80ILi2ELi2EN4cute5tupleIJNS5_1CILi128EEES8_NS7_ILi64EEEEEENS_6half_tEfNS_4arch4Sm80ELb0ELb0ELb1ELb1ELb0ELb0ELb0ELb0ELi2ELi4ELi4ELi4ELb0EEENS1_21CollectiveEpilogueBwdISA_SB_SD_Li256ELb1ELb0ELi2EEENS1_19SingleTileSchedulerILb1ELb0ELb0ELi128EEEEEEEEEvNT_6ParamsE$_ZN4cute3eso3ESOILb1ELb0EJNS_6LayoutINS_5tupleIJNS3_IJNS_1CILi8EEENS4_ILi1EEEEEENS4_ILi4EEEEEENS3_IJNS3_IJS6_NS4_ILi0EEEEEES5_EEEEEiEEC2ERKSD_RKi) ;  /* 0xffff9dd000007944 */ /* 0x000fea0003c3ffff */
[----:B-1----:R-:W2:Y:S01]  /*fa70*/  LDL R3, [R1+0x758] ;  /* 0x0007580001037983 */ /* 0x002ea20000100800 */
[----:B------:R-:W-:Y:S01]  /*fa80*/  MOV R14, 0xfac0 ;  /* 0x0000fac0000e7802 */ /* 0x000fe20000000f00 */
[----:B--2---:R-:W-:-:S05]  /*fa90*/  IMAD.WIDE R12, R3, 0x2, R24 ;  /* 0x00000002030c7825 */ /* 0x004fca00078e0218 */
[----:B------:R-:W-:Y:S02]  /*faa0*/  MOV R15, R13 ;  /* 0x0000000d000f7202 */ /* 0x000fe40000000f00 */
[----:B------:R-:W-:Y:S05]  /*fab0*/  CALL.REL.NOINC `($_ZN7cutlass13device_kernelIN5flash19enable_sm80_to_sm89INS1_16FlashAttnBwdSm80INS1_25CollectiveMainloopBwdSm80ILi2ELi2EN4cute5tupleIJNS5_1CILi128EEES8_NS7_ILi64EEEEEENS_6half_tEfNS_4arch4Sm80ELb0ELb0ELb1ELb1ELb0ELb0ELb0ELb0ELi2ELi4ELi4ELi4ELb0EEENS1_21CollectiveEpilogueBwdISA_SB_SD_Li256ELb1ELb0ELi2EEENS1_19SingleTileSchedulerILb1ELb0ELb0ELi128EEEEEEEEEvNT_6ParamsE$_ZN4cute3eso3ESOILb1ELb0EJNS_6LayoutINS_5tupleIJNS3_IJNS_1CILi8EEENS4_ILi1EEEEEENS4_ILi4EEEEEENS3_IJNS3_IJS6_NS4_ILi0EEEEEES5_EEEEENS_10ViewEngineIPN7cutlass6half_tEEEEEC2ERKSD_RKSI_) ;  /* 0xffff9d2000007944 */ /* 0x000fea0003c3ffff */
[----:B------:R2:W5:Y:S01]  /*fac0*/  LDL.64 R2, [R1+0x758] ;  /* 0x0007580001027983 */ /* 0x0005620000100a00 */
[----:B------:R-:W-:Y:S01]  /*fad0*/  IMAD.MOV.U32 R12, RZ, RZ, R4 ;  /* 0x000000ffff0c7224 */ /* 0x000fe200078e0004 */
[----:B------:R-:W-:Y:S02]  /*fae0*/  MOV R15, R5 ;  /* 0x00000005000f7202 */ /* 0x000fe40000000f00 */
[----:B------:R-:W-:Y:S02]  /*faf0*/  MOV R14, 0xfb10 ;  /* 0x0000fb10000e7802 */ /* 0x000fe40000000f00 */
[----:B-12--5:R-:W-:Y:S05]  /*fb00*/  CALL.REL.NOINC `($_ZN7cutlass13device_kernelIN5flash19enable_sm80_to_sm89INS1_16FlashAttnBwdSm80INS1_25CollectiveMainloopBwdSm80ILi2ELi2EN4cute5tupleIJNS5_1CILi128EEES8_NS7_ILi64EEEEEENS_6half_tEfNS_4arch4Sm80ELb0ELb0ELb1ELb1ELb0ELb0ELb0ELb0ELi2ELi4ELi4ELi4ELb0EEENS1_21CollectiveEpilogueBwdISA_SB_SD_Li256ELb1ELb0ELi2EEENS1_19SingleTileSchedulerILb1ELb0ELb0ELi128EEEEEEEEEvNT_6ParamsE$_ZN4cute3eso3ESOILb1ELb0EJNS_6LayoutINS_5tupleIJNS3_IJNS_1CILi8EEENS4_ILi1EEEEEENS3_IJNS4_ILi4EEEEEEEEENS3_IJNS3_IJS6_NS4_ILi0EEEEEENS3_IJNS4_ILi2048EEEEEEEEEEENS_10ViewEngineINS_8smem_ptrIPN7cutlass6half_tEEEEEEEC2ERKSG_RKSN_) ;  /* 0xffff98a000007944 */ /* 0x026fea0003c3ffff */
[----:B------:R2:W5:Y:S01]  /*fb10*/  LDL.64 R4, [R1+0x758] ;  /* 0x0007580001047983 */ /* 0x0005620000100a00 */
        /* <DEDUP_REMOVED lines=258> */
[----:B-12---:R-:W-:Y:S05]  /*10b40*/  CALL.REL.NOINC `($_ZN7cutlass13device_kernelIN5flash19enable_sm80_to_sm89INS1_16FlashAttnBwdSm80INS1_25CollectiveMainloopBwdSm80ILi2ELi2EN4cute5tupleIJNS5_1CILi128EEES8_NS7_ILi64EEEEEENS_6half_tEfNS_4arch4Sm80ELb0ELb0ELb1ELb1ELb0ELb0ELb0ELb0ELi2ELi4ELi4ELi4ELb0EEENS1_21CollectiveEpilogueBwdISA_SB_SD_Li256ELb1ELb0ELi2EEENS1_19SingleTileSchedulerILb1ELb0ELb0ELi128EEEEEEEEEvNT_6ParamsE$_ZN4cute3eso3ESOILb1ELb0EJNS_10UnderscoreES2_iEEC2ERKS2_S5_RKi) ;  /* 0xffff73c000007944 */ /* 0x006fea0003c3ffff */
        /* <DEDUP_REMOVED lines=8> */
[----:B------:R-:W-:Y:S05]  /*10bd0*/  CALL.REL.NOINC `($_ZN7cutlass13device_kernelIN5flash19enable_sm80_to_sm89INS1_16FlashAttnBwdSm80INS1_25CollectiveMainloopBwdSm80ILi2ELi2EN4cute5tupleIJNS5_1CILi128EEES8_NS7_ILi64EEEEEENS_6half_tEfNS_4arch4Sm80ELb0ELb0ELb1ELb1ELb0ELb0ELb0ELb0ELi2ELi4ELi4ELi4ELb0EEENS1_21CollectiveEpilogueBwdISA_SB_SD_Li256ELb1ELb0ELi2EEENS1_19SingleTileSchedulerILb1ELb0ELb0ELi128EEEEEEEEEvNT_6ParamsE$_ZN4cute3eso3ESOILb1ELb0EJNS_6LayoutINS_5tupleIJNS3_IJNS_1CILi2EEES5_S5_EEES5_EEENS3_IJNS3_IJNS4_ILi1EEES5_NS4_ILi4EEEEEENS4_ILi8EEEEEEEEiEEC2ERKSD_RKi) ;  /* 0xffff854000007944 */ /* 0x000fea0003c3ffff */
[----:B-1----:R-:W2:Y:S01]  /*10be0*/  LDL R3, [R1+0x758] ;  /* 0x0007580001037983 */ /* 0x002ea20000100800 */
[----:B------:R-:W-:Y:S01]  /*10bf0*/  MOV R6, 0x10c30 ;  /* 0x00010c3000067802 */ /* 0x000fe20000000f00 */
[----:B--2---:R-:W-:-:S05]  /*10c00*/  IMAD.WIDE R10, R3, 0x2, R10 ;  /* 0x00000002030a7825 */ /* 0x004fca00078e020a */
[----:B------:R-:W-:Y:S02]  /*10c10*/  MOV R3, R11 ;  /* 0x0000000b00037202 */ /* 0x000fe40000000f00 */
[----:B------:R-:W-:Y:S05]  /*10c20*/  CALL.REL.NOINC `($_ZN7cutlass13device_kernelIN5flash19enable_sm80_to_sm89INS1_16FlashAttnBwdSm80INS1_25CollectiveMainloopBwdSm80ILi2ELi2EN4cute5tupleIJNS5_1CILi128EEES8_NS7_ILi64EEEEEENS_6half_tEfNS_4arch4Sm80ELb0ELb0ELb1ELb1ELb0ELb0ELb0ELb0ELi2ELi4ELi4ELi4ELb0EEENS1_21CollectiveEpilogueBwdISA_SB_SD_Li256ELb1ELb0ELi2EEENS1_19SingleTileSchedulerILb1ELb0ELb0ELi128EEEEEEEEEvNT_6ParamsE$_ZN4cute3eso3ESOILb1ELb0EJNS_6LayoutINS_5tupleIJNS3_IJNS_1CILi2EEES5_S5_EEES5_EEENS3_IJNS3_IJNS4_ILi1EEES5_NS4_ILi4EEEEEENS4_ILi8EEEEEEEENS_10ViewEngineIPN7cutlass6half_tEEEEEC2ERKSD_RKSI_) ;  /* 0xffff84a000007944 */ /* 0x000fea0003c3ffff */
[----:B------:R2:W5:Y:S01]  /*10c30*/  LDL.64 R34, [R1+0x758] ;  /* 0x0007580001227983 */ /* 0x0005620000100a00 */
[----:B------:R-:W-:Y:S01]  /*10c40*/  IMAD.MOV.U32 R82, RZ, RZ, R60 ;  /* 0x000000ffff527224 */ /* 0x000fe200078e003c */
[----:B------:R-:W-:Y:S02]  /*10c50*/  MOV R3, RZ ;  /* 0x000000ff00037202 */ /* 0x000fe40000000f00 */
[----:B------:R-:W-:Y:S02]  /*10c60*/  MOV R46, 0x10c80 ;  /* 0x00010c80002e7802 */ /* 0x000fe40000000f00 */
[----:B-12--5:R-:W-:Y:S05]  /*10c70*/  CALL.REL.NOINC `($_ZN7cutlass13device_kernelIN5flash19enable_sm80_to_sm89INS1_16FlashAttnBwdSm80INS1_25CollectiveMainloopBwdSm80ILi2ELi2EN4cute5tupleIJNS5_1CILi128EEES8_NS7_ILi64EEEEEENS_6half_tEfNS_4arch4Sm80ELb0ELb0ELb1ELb1ELb0ELb0ELb0ELb0ELi2ELi4ELi4ELi4ELb0EEENS1_21CollectiveEpilogueBwdISA_SB_SD_Li256ELb1ELb0ELi2EEENS1_19SingleTileSchedulerILb1ELb0ELb0ELi128EEEEEEEEEvNT_6ParamsE$_ZN4cute3eso3ESOILb1ELb0EJNS_10UnderscoreES2_iEEC2ERKS2_S5_RKi) ;  /* 0xffff729000007944 */ /* 0x026fea0003c3ffff */
        /* <DEDUP_REMOVED lines=8> */
[----:B------:R-:W-:Y:S05]  /*10d00*/  CALL.REL.NOINC `($_ZN7cutlass13device_kernelIN5flash19enable_sm80_to_sm89INS1_16FlashAttnBwdSm80INS1_25CollectiveMainloopBwdSm80ILi2ELi2EN4cute5tupleIJNS5_1CILi128EEES8_NS7_ILi64EEEEEENS_6half_tEfNS_4arch4Sm80ELb0ELb0ELb1ELb1ELb0ELb0ELb0ELb0ELi2ELi4ELi4ELi4ELb0EEENS1_21CollectiveEpilogueBwdISA_SB_SD_Li256ELb1ELb0ELi2EEENS1_19SingleTileSchedulerILb1ELb0ELb0ELi128EEEEEEEEEvNT_6ParamsE$_ZN4cute3eso3ESOILb1ELb0EJNS_6LayoutINS_5tupleIJNS3_IJNS_1CILi2EEES5_EEENS4_ILi8EEEEEENS3_IJNS3_IJNS4_ILi1EEES5_EEENS4_ILi4EEEEEEEEiEEC2ERKSD_RKi) ;  /* 0xffff81d000007944 */ /* 0x000fea0003c3ffff */
[----:B-1----:R-:W2:Y:S01]  /*10d10*/  LDL R3, [R1+0x758] ;  /* 0x0007580001037983 */ /* 0x002ea20000100800 */
[----:B------:R-:W-:Y:S01]  /*10d20*/  MOV R4, 0x10d60 ;  /* 0x00010d6000047802 */ /* 0x000fe20000000f00 */
[----:B--2---:R-:W-:-:S05]  /*10d30*/  IMAD.WIDE R2, R3, 0x2, R8 ;  /* 0x0000000203027825 */ /* 0x004fca00078e0208 */
[----:B------:R-:W-:Y:S02]  /*10d40*/  MOV R6, R2 ;  /* 0x0000000200067202 */ /* 0x000fe40000000f00 */
[----:B------:R-:W-:Y:S05]  /*10d50*/  CALL.REL.NOINC `($_ZN7cutlass13device_kernelIN5flash19enable_sm80_to_sm89INS1_16FlashAttnBwdSm80INS1_25CollectiveMainloopBwdSm80ILi2ELi2EN4cute5tupleIJNS5_1CILi128EEES8_NS7_ILi64EEEEEENS_6half_tEfNS_4arch4Sm80ELb0ELb0ELb1ELb1ELb0ELb0ELb0ELb0ELi2ELi4ELi4ELi4ELb0EEENS1_21CollectiveEpilogueBwdISA_SB_SD_Li256ELb1ELb0ELi2EEENS1_19SingleTileSchedulerILb1ELb0ELb0ELi128EEEEEEEEEvNT_6ParamsE$_ZN4cute3eso3ESOILb1ELb0EJNS_6LayoutINS_5tupleIJNS3_IJNS_1CILi2EEES5_EEENS4_ILi8EEEEEENS3_IJNS3_IJNS4_ILi1EEES5_EEENS4_ILi4EEEEEEEENS_10ViewEngineIPN7cutlass6half_tEEEEEC2ERKSD_RKSI_) ;  /* 0xffff813000007944 */ /* 0x000fea0003c3ffff */
[----:B------:R2:W5:Y:S04]  /*10d60*/  LDL.64 R40, [R1+0x758] ;  /* 0x0007580001287983 */ /* 0x0005680000100a00 */
[----:B------:R2:W-:Y:S02]  /*10d70*/  STL [R1+0x770], RZ ;  /* 0x000770ff01007387 */ /* 0x0005e40000100800 */
.L_x_1626:
[----:B------:R-:W-:Y:S02]  /*10d80*/  LOP3.LUT R33, R32, 0x1, RZ, 0xc0, !PT ;  /* 0x0000000120217812 */ /* 0x000fe400078ec0ff */
[----:B-1----:R-:W-:Y:S03]  /*10d90*/  MOV R36, 0x10dc0 ;  /* 0x00010dc000247802 */ /* 0x002fe60000000f00 */
[----:B------:R-:W-:Y:S02]  /*10da0*/  IMAD.MOV.U32 R38, RZ, RZ, R33 ;  /* 0x000000ffff267224 */ /* 0x000fe400078e0021 */
[----:B-12--5:R-:W-:Y:S05]  /*10db0*/  CALL.REL.NOINC `($_ZN7cutlass13device_kernelIN5flash19enable_sm80_to_sm89INS1_16FlashAttnBwdSm80INS1_25CollectiveMainloopBwdSm80ILi2ELi2EN4cute5tupleIJNS5_1CILi128EEES8_NS7_ILi64EEEEEENS_6half_tEfNS_4arch4Sm80ELb0ELb0ELb1ELb1ELb0ELb0ELb0ELb0ELi2ELi4ELi4ELi4ELb0EEENS1_21CollectiveEpilogueBwdISA_SB_SD_Li256ELb1ELb0ELi2EEENS1_19SingleTileSchedulerILb1ELb0ELb0ELi128EEEEEEEEEvNT_6ParamsE$_ZN4cute3eso3ESOILb1ELb0EJNS_10UnderscoreEiiEEC2ERKS2_RKiS7_) ;  /* 0xffff71e000007944 */ /* 0x026fea0003c3ffff */
[----:B------:R-:W-:Y:S01]  /*10dc0*/  MOV R4, 0x10e10 ;  /* 0x00010e1000047802 */ /* 0x000fe20000000f00 */
[----:B-1----:R-:W2:Y:S02]  /*10dd0*/  LDL.64 R2, [R1+0x758] ;  /* 0x0007580001027983 */ /* 0x002ea40000100a00 */
[----:B--2---:R-:W-:Y:S05]  /*10de0*/  IMAD R3, R3, 0x2, R2 ;  /* 0x0000000203037824 */ /* 0x004fea00078e0202 */
[----:B------:R-:W-:Y:S02]  /*10df0*/  SHF.L.U32 R3, R3, 0x2, RZ ;  /* 0x0000000203037819 */ /* 0x000fe400000006ff */
[----:B------:R-:W-:Y:S05]  /*10e00*/  CALL.REL.NOINC `($_ZN7cutlass13device_kernelIN5flash19enable_sm80_to_sm89INS1_16FlashAttnBwdSm80INS1_25CollectiveMainloopBwdSm80ILi2ELi2EN4cute5tupleIJNS5_1CILi128EEES8_NS7_ILi64EEEEEENS_6half_tEfNS_4arch4Sm80ELb0ELb0ELb1ELb1ELb0ELb0ELb0ELb0ELi2ELi4ELi4ELi4ELb0EEENS1_21CollectiveEpilogueBwdISA_SB_SD_Li256ELb1ELb0ELi2EEENS1_19SingleTileSchedulerILb1ELb0ELb0ELi128EEEEEEEEEvNT_6ParamsE$_ZN4cute3eso3ESOILb1ELb0EJNS_6LayoutINS_5tupleIJNS3_IJNS_1CILi2EEES5_EEEEEENS3_IJNS3_IJNS4_ILi1EEES5_EEEEEEEEiEEC2ERKSB_RKi) ;  /* 0xffff7f7000007944 */ /* 0x000fea0003c3ffff */
[----:B------:R-:W-:Y:S01]  /*10e10*/  MOV R4, 0x10e60 ;  /* 0x00010e6000047802 */ /* 0x000fe20000000f00 */
[----:B-1----:R-:W2:Y:S02]  /*10e20*/  LDL R3, [R1+0x758] ;  /* 0x0007580001037983 */ /* 0x002ea40000100800 */
[C---:B--2---:R-:W-:Y:S04]  /*10e30*/  LEA R8, P0, R3.reuse, R22, 0x2 ;  /* 0x0000001603087211 */ /* 0x044fe800078010ff */
[----:B------:R-:W-:Y:S04]  /*10e40*/  LEA.HI.X.SX32 R3, R3, R23, 0x2, P0 ;  /* 0x0000001703037211 */ /* 0x000fe800000f16ff */
[----:B------:R-:W-:Y:S05]  /*10e50*/  CALL.REL.NOINC `($_ZN7cutlass13device_kernelIN5flash19enable_sm80_to_sm89INS1_16FlashAttnBwdSm80INS1_25CollectiveMainloopBwdSm80ILi2ELi2EN4cute5tupleIJNS5_1CILi128EEES8_NS7_ILi64EEEEEENS_6half_tEfNS_4arch4Sm80ELb0ELb0ELb1ELb1ELb0ELb0ELb0ELb0ELi2ELi4ELi4ELi4ELb0EEENS1_21CollectiveEpilogueBwdISA_SB_SD_Li256ELb1ELb0ELi2EEENS1_19SingleTileSchedulerILb1ELb0ELb0ELi128EEEEEEEEEvNT_6ParamsE$_ZN4cute3eso3ESOILb1ELb0EJNS_6LayoutINS_5tupleIJNS3_IJNS_1CILi2EEES5_EEEEEENS3_IJNS3_IJNS4_ILi1EEES5_EEEEEEEENS_10ViewEngineIPfEEEEC2ERKSB_RKSE_) ;  /* 0xffff7ed000007944 */ /* 0x000fea0003c3ffff */
[----:B------:R-:W-:Y:S01]  /*10e60*/  MOV R47, R33 ;  /* 0x00000021002f7202 */ /* 0x000fe20000000f00 */
[----:B-1----:R1:W5:Y:S01]  /*10e70*/  LDL.64 R8, [R1+0x758] ;  /* 0x0007580001087983 */ /* 0x0023620000100a00 */
[----:B------:R-:W-:Y:S01]  /*10e80*/  MOV R46, 0x10eb0 ;  /* 0x00010eb0002e7802 */ /* 0x000fe20000000f00 */
[----:B------:R-:W-:Y:S02]  /*10e90*/  IMAD.MOV.U32 R82, RZ, RZ, R60 ;  /* 0x000000ffff527224 */ /* 0x000fe400078e003c */
[----:B-1---5:R-:W-:Y:S05]  /*10ea0*/  CALL.REL.NOINC `($_ZN7cutlass13device_kernelIN5flash19enable_sm80_to_sm89INS1_16FlashAttnBwdSm80INS1_25CollectiveMainloopBwdSm80ILi2ELi2EN4cute5tupleIJNS5_1CILi128EEES8_NS7_ILi64EEEEEENS_6half_tEfNS_4arch4Sm80ELb0ELb0ELb1ELb1ELb0ELb0ELb0ELb0ELi2ELi4ELi4ELi4ELb0EEENS1_21CollectiveEpilogueBwdISA_SB_SD_Li256ELb1ELb0ELi2EEENS1_19SingleTileSchedulerILb1ELb0ELb0ELi128EEEEEEEEEvNT_6ParamsE$_ZN4cute3eso3ESOILb1ELb0EJNS_10UnderscoreEiEEC2ERKS2_RKi) ;  /* 0xffff70a000007944 */ /* 0x022fea0003c3ffff */
[----:B------:R-:W-:Y:S01]  /*10eb0*/  MOV R4, 0x10ef0 ;  /* 0x00010ef000047802 */ /* 0x000fe20000000f00 */
[----:B------:R-:W2:Y:S02]  /*10ec0*/  LDL R3, [R1+0x758] ;  /* 0x0007580001037983 */ /* 0x000ea40000100800 */
[----:B--2---:R-:W-:Y:S02]  /*10ed0*/  SHF.L.U32 R3, R3, 0x3, RZ ;  /* 0x0000000303037819 */ /* 0x004fe400000006ff */
[----:B-1----:R-:W-:Y:S05]  /*10ee0*/  CALL.REL.NOINC `($_ZN7cutlass13device_kernelIN5flash19enable_sm80_to_sm89INS1_16FlashAttnBwdSm80INS1_25CollectiveMainloopBwdSm80ILi2ELi2EN4cute5tupleIJNS5_1CILi128EEES8_NS7_ILi64EEEEEENS_6half_tEfNS_4arch4Sm80ELb0ELb0ELb1ELb1ELb0ELb0ELb0ELb0ELi2ELi4ELi4ELi4ELb0EEENS1_21CollectiveEpilogueBwdISA_SB_SD_Li256ELb1ELb0ELi2EEENS1_19SingleTileSchedulerILb1ELb0ELb0ELi128EEEEEEEEEvNT_6ParamsE$_ZN4cute3eso3ESOILb1ELb0EJNS_6LayoutINS_5tupleIJNS3_IJNS_1CILi2EEES5_S5_EEEEEENS3_IJNS3_IJNS4_ILi1EEES5_NS4_ILi4EEEEEEEEEEEiEEC2ERKSC_RKi) ;  /* 0xffff811000007944 */ /* 0x002fea0003c3ffff */
[----:B------:R-:W-:Y:S01]  /*10ef0*/  MOV R4, 0x10f40 ;  /* 0x00010f4000047802 */ /* 0x000fe20000000f00 */
[----:B-1----:R-:W2:Y:S02]  /*10f00*/  LDL R3, [R1+0x758] ;  /* 0x0007580001037983 */ /* 0x002ea40000100800 */
[C---:B--2---:R-:W-:Y:S04]  /*10f10*/  LEA R6, P0, R3.reuse, R34, 0x1 ;  /* 0x0000002203067211 */ /* 0x044fe800078008ff */
[----:B------:R-:W-:Y:S04]  /*10f20*/  LEA.HI.X.SX32 R3, R3, R35, 0x1, P0 ;  /* 0x0000002303037211 */ /* 0x000fe800000f0eff */
[----:B------:R-:W-:Y:S05]  /*10f30*/  CALL.REL.NOINC `($_ZN7cutlass13device_kernelIN5flash19enable_sm80_to_sm89INS1_16FlashAttnBwdSm80INS1_25CollectiveMainloopBwdSm80ILi2ELi2EN4cute5tupleIJNS5_1CILi128EEES8_NS7_ILi64EEEEEENS_6half_tEfNS_4arch4Sm80ELb0ELb0ELb1ELb1ELb0ELb0ELb0ELb0ELi2ELi4ELi4ELi4ELb0EEENS1_21CollectiveEpilogueBwdISA_SB_SD_Li256ELb1ELb0ELi2EEENS1_19SingleTileSchedulerILb1ELb0ELb0ELi128EEEEEEEEEvNT_6ParamsE$_ZN4cute3eso3ESOILb1ELb0EJNS_6LayoutINS_5tupleIJNS3_IJNS_1CILi2EEES5_S5_EEEEEENS3_IJNS3_IJNS4_ILi1EEES5_NS4_ILi4EEEEEEEEEEENS_10ViewEngineIPN7cutlass6half_tEEEEEC2ERKSC_RKSH_) ;  /* 0xffff807000007944 */ /* 0x000fea0003c3ffff */
[----:B------:R-:W-:Y:S01]  /*10f40*/  MOV R47, R32 ;  /* 0x00000020002f7202 */ /* 0x000fe20000000f00 */
[----:B------:R2:W5:Y:S01]  /*10f50*/  LDL.64 R12, [R1+0x758] ;  /* 0x00075800010c7983 */ /* 0x0005620000100a00 */
[----:B------:R-:W-:Y:S01]  /*10f60*/  MOV R46, 0x10f90 ;  /* 0x00010f90002e7802 */ /* 0x000fe20000000f00 */
[----:B------:R-:W-:Y:S02]  /*10f70*/  IMAD.MOV.U32 R82, RZ, RZ, R60 ;  /* 0x000000ffff527224 */ /* 0x000fe400078e003c */
[----:B-12--5:R-:W-:Y:S05]  /*10f80*/  CALL.REL.NOINC `($_ZN7cutlass13device_kernelIN5flash19enable_sm80_to_sm89INS1_16FlashAttnBwdSm80INS1_25CollectiveMainloopBwdSm80ILi2ELi2EN4cute5tupleIJNS5_1CILi128EEES8_NS7_ILi64EEEEEENS_6half_tEfNS_4arch4Sm80ELb0ELb0ELb1ELb1ELb0ELb0ELb0ELb0ELi2ELi4ELi4ELi4ELb0EEENS1_21CollectiveEpilogueBwdISA_SB_SD_Li256ELb1ELb0ELi2EEENS1_19SingleTileSchedulerILb1ELb0ELb0ELi128EEEEEEEEEvNT_6ParamsE$_ZN4cute3eso3ESOILb1ELb0EJNS_10UnderscoreEiEEC2ERKS2_RKi) ;  /* 0xffff6fc000007944 */ /* 0x026fea0003c3ffff */
[----:B------:R-:W-:Y:S01]  /*10f90*/  MOV R4, 0x10fd0 ;  /* 0x00010fd000047802 */ /* 0x000fe20000000f00 */
[----:B------:R-:W2:Y:S02]  /*10fa0*/  LDL R3, [R1+0x758] ;  /* 0x0007580001037983 */ /* 0x000ea40000100800 */
[----:B--2---:R-:W-:Y:S02]  /*10fb0*/  SHF.L.U32 R3, R3, 0x2, RZ ;  /* 0x0000000203037819 */ /* 0x004fe400000006ff */
[----:B-1----:R-:W-:Y:S05]  /*10fc0*/  CALL.REL.NOINC `($_ZN7cutlass13device_kernelIN5flash19enable_sm80_to_sm89INS1_16FlashAttnBwdSm80INS1_25CollectiveMainloopBwdSm80ILi2ELi2EN4cute5tupleIJNS5_1CILi128EEES8_NS7_ILi64EEEEEENS_6half_tEfNS_4arch4Sm80ELb0ELb0ELb1ELb1ELb0ELb0ELb0ELb0ELi2ELi4ELi4ELi4ELb0EEENS1_21CollectiveEpilogueBwdISA_SB_SD_Li256ELb1ELb0ELi2EEENS1_19SingleTileSchedulerILb1ELb0ELb0ELi128EEEEEEEEEvNT_6ParamsE$_ZN4cute3eso3ESOILb1ELb0EJNS_6LayoutINS_5tupleIJNS3_IJNS_1CILi2EEES5_EEEEEENS3_IJNS3_IJNS4_ILi1EEES5_EEEEEEEEiEEC2ERKSB_RKi) ;  /* 0xffff7db000007944 */ /* 0x002fea0003c3ffff */
[----:B------:R-:W-:Y:S01]  /*10fd0*/  MOV R4, 0x11020 ;  /* 0x0001102000047802 */ /* 0x000fe20000000f00 */
[----:B-1----:R-:W2:Y:S02]  /*10fe0*/  LDL R3, [R1+0x758] ;  /* 0x0007580001037983 */ /* 0x002ea40000100800 */
[C---:B--2---:R-:W-:Y:S04]  /*10ff0*/  LEA R6, P0, R3.reuse, R40, 0x1 ;  /* 0x0000002803067211 */ /* 0x044fe800078008ff */
[----:B------:R-:W-:Y:S04]  /*11000*/  LEA.HI.X.SX32 R3, R3, R41, 0x1, P0 ;  /* 0x0000002903037211 */ /* 0x000fe800000f0eff */
[----:B------:R-:W-:Y:S05]  /*11010*/  CALL.REL.NOINC `($_ZN7cutlass13device_kernelIN5flash19enable_sm80_to_sm89INS1_16FlashAttnBwdSm80INS1_25CollectiveMainloopBwdSm80ILi2ELi2EN4cute5tupleIJNS5_1CILi128EEES8_NS7_ILi64EEEEEENS_6half_tEfNS_4arch4Sm80ELb0ELb0ELb1ELb1ELb0ELb0ELb0ELb0ELi2ELi4ELi4ELi4ELb0EEENS1_21CollectiveEpilogueBwdISA_SB_SD_Li256ELb1ELb0ELi2EEENS1_19SingleTileSchedulerILb1ELb0ELb0ELi128EEEEEEEEEvNT_6ParamsE$_ZN4cute3eso3ESOILb1ELb0EJNS_6LayoutINS_5tupleIJNS3_IJNS_1CILi2EEES5_EEEEEENS3_IJNS3_IJNS4_ILi1EEES5_EEEEEEEENS_10ViewEngineIPN7cutlass6half_tEEEEEC2ERKSB_RKSG_) ;  /* 0xffff7cc000007944 */ /* 0x000fea0003c3ffff */
[----:B------:R-:W-:Y:S01]  /*11020*/  MOV R38, R33 ;  /* 0x0000002100267202 */ /* 0x000fe20000000f00 */
[----:B------:R2:W5:Y:S01]  /*11030*/  LDL.64 R10, [R1+0x758] ;  /* 0x00075800010a7983 */ /* 0x0005620000100a00 */
[----:B------:R-:W-:Y:S03]  /*11040*/  MOV R36, 0x11060 ;  /* 0x0001106000247802 */ /* 0x000fe60000000f00 */
        /* <DEDUP_REMOVED lines=10> */
[----:B------:R-:W-:Y:S05]  /*110f0*/  CALL.REL.NOINC `($_ZN7cutlass13device_kernelIN5flash19enable_sm80_to_sm89INS1_16FlashAttnBwdSm80INS1_25CollectiveMainloopBwdSm80ILi2ELi2EN4cute5tupleIJNS5_1CILi128EEES8_NS7_ILi64EEEEEENS_6half_tEfNS_4arch4Sm80ELb0ELb0ELb1ELb1ELb0ELb0ELb0ELb0ELi2ELi4ELi4ELi4ELb0EEENS1_21CollectiveEpilogueBwdISA_SB_SD_Li256ELb1ELb0ELi2EEENS1_19SingleTileSchedulerILb1ELb0ELb0ELi128EEEEEEEEEvNT_6ParamsE$_ZN4cute3eso3ESOILb1ELb0EJNS_6LayoutINS_5tupleIJNS3_IJNS_1CILi2EEES5_EEEEEENS3_IJNS3_IJNS4_ILi1EEES5_EEEEEEEENS_10ViewEngineIPKfEEEEC2ERKSB_RKSF_) ;  /* 0xffff7b9000007944 */ /* 0x000fea0003c3ffff */
[----:B-1----:R1:W5:Y:S01]  /*11100*/  LDL.64 R6, [R1+0x758] ;  /* 0x0007580001067983 */ /* 0x0023620000100a00 */
[----:B------:R-:W-:Y:S03]  /*11110*/  MOV R4, 0x11130 ;  /* 0x0001113000047802 */ /* 0x000fe60000000f00 */
[----:B-1---5:R-:W-:Y:S05]  /*11120*/  CALL.REL.NOINC `($_ZN7cutlass13device_kernelIN5flash19enable_sm80_to_sm89INS1_16FlashAttnBwdSm80INS1_25CollectiveMainloopBwdSm80ILi2ELi2EN4cute5tupleIJNS5_1CILi128EEES8_NS7_ILi64EEEEEENS_6half_tEfNS_4arch4Sm80ELb0ELb0ELb1ELb1ELb0ELb0ELb0ELb0ELi2ELi4ELi4ELi4ELb0EEENS1_21CollectiveEpilogueBwdISA_SB_SD_Li256ELb1ELb0ELi2EEENS1_19SingleTileSchedulerILb1ELb0ELb0ELi128EEEEEEEEEvNT_6ParamsE$_ZN4cute3eso3ESOILb1ELb0EJNS_6LayoutINS_5tupleIJNS3_IJNS_1CILi1EEENS4_ILi2EEES6_EEEEEENS3_IJNS3_IJS5_S5_S6_EEEEEEEENS_10ViewEngineIPjEEEEC2ERKSB_RKSE_) ;  /* 0xffff7ae000007944 */ /* 0x022fea0003c3ffff */
[----:B------:R-:W-:Y:S01]  /*11130*/  MOV R3, R11 ;  /* 0x0000000b00037202 */ /* 0x000fe20000000f00 */
[----:B------:R2:W5:Y:S01]  /*11140*/  LDL.64 R14, [R1+0x758] ;  /* 0x00075800010e7983 */ /* 0x0005620000100a00 */
[----:B------:R-:W-:Y:S03]  /*11150*/  MOV R4, 0x11170 ;  /* 0x0001117000047802 */ /* 0x000fe60000000f00 */
[----:B-12--5:R-:W-:Y:S05]  /*11160*/  CALL.REL.NOINC `($_ZN7cutlass13device_kernelIN5flash19enable_sm80_to_sm89INS1_16FlashAttnBwdSm80INS1_25CollectiveMainloopBwdSm80ILi2ELi2EN4cute5tupleIJNS5_1CILi128EEES8_NS7_ILi64EEEEEENS_6half_tEfNS_4arch4Sm80ELb0ELb0ELb1ELb1ELb0ELb0ELb0ELb0ELi2ELi4ELi4ELi4ELb0EEENS1_21CollectiveEpilogueBwdISA_SB_SD_Li256ELb1ELb0ELi2EEENS1_19SingleTileSchedulerILb1ELb0ELb0ELi128EEEEEEEEEvNT_6ParamsE$_ZN4cute3eso3ESOILb1ELb0EJNS_6LayoutINS_5tupleIJNS3_IJNS_1CILi1EEENS4_ILi2EEEEEEEEENS3_IJNS3_IJS5_S5_EEEEEEEENS_10ViewEngineIPjEEEEC2ERKSB_RKSE_) ;  /* 0xffff79b000007944 */ /* 0x026fea0003c3ffff */
[----:B------:R-:W-:Y:S01]  /*11170*/  MOV R3, R9 ;  /* 0x0000000900037202 */ /* 0x000fe20000000f00 */
[----:B------:R2:W5:Y:S01]  /*11180*/  LDL.64 R16, [R1+0x758] ;  /* 0x0007580001107983 */ /* 0x0005620000100a00 */
[----:B------:R-:W-:Y:S03]  /*11190*/  MOV R4, 0x111b0 ;  /* 0x000111b000047802 */ /* 0x000fe60000000f00 */
[----:B-12--5:R-:W-:Y:S05]  /*111a0*/  CALL.REL.NOINC `($_ZN7cutlass13device_kernelIN5flash19enable_sm80_to_sm89INS1_16FlashAttnBwdSm80INS1_25CollectiveMainloopBwdSm80ILi2ELi2EN4cute5tupleIJNS5_1CILi128EEES8_NS7_ILi64EEEEEENS_6half_tEfNS_4arch4Sm80ELb0ELb0ELb1ELb1ELb0ELb0ELb0ELb0ELi2ELi4ELi4ELi4ELb0EEENS1_21CollectiveEpilogueBwdISA_SB_SD_Li256ELb1ELb0ELi2EEENS1_19SingleTileSchedulerILb1ELb0ELb0ELi128EEEEEEEEEvNT_6ParamsE$_ZN4cute3eso3ESOILb1ELb0EJNS_6LayoutINS_5tupleIJNS3_IJNS_1CILi2EEES5_EEEEEENS3_IJNS3_IJNS4_ILi1EEES5_EEEEEEEENS_10ViewEngineIPfEEEEC2ERKSB_RKSE_) ;  /* 0xffff7b8000007944 */ /* 0x026fea0003c3ffff */
[----:B------:R-:W-:Y:S01]  /*111b0*/  MOV R3, R7 ;  /* 0x0000000700037202 */ /* 0x000fe20000000f00 */
[----:B------:R2:W5:Y:S01]  /*111c0*/  LDL.64 R42, [R1+0x758] ;  /* 0x00075800012a7983 */ /* 0x0005620000100a00 */
[----:B------:R-:W-:Y:S03]  /*111d0*/  MOV R4, 0x111f0 ;  /* 0x000111f000047802 */ /* 0x000fe60000000f00 */
[----:B-12--5:R-:W-:Y:S05]  /*111e0*/  CALL.REL.NOINC `($_ZN7cutlass13device_kernelIN5flash19enable_sm80_to_sm89INS1_16FlashAttnBwdSm80INS1_25CollectiveMainloopBwdSm80ILi2ELi2EN4cute5tupleIJNS5_1CILi128EEES8_NS7_ILi64EEEEEENS_6half_tEfNS_4arch4Sm80ELb0ELb0ELb1ELb1ELb0ELb0ELb0ELb0ELi2ELi4ELi4ELi4ELb0EEENS1_21CollectiveEpilogueBwdISA_SB_SD_Li256ELb1ELb0ELi2EEENS1_19SingleTileSchedulerILb1ELb0ELb0ELi128EEEEEEEEEvNT_6ParamsE$_ZN4cute3eso3ESOILb1ELb0EJNS_6LayoutINS_5tupleIJNS3_IJNS_1CILi2EEES5_EEEEEENS3_IJNS3_IJNS4_ILi1EEES5_EEEEEEEENS_10ViewEngineIPKfEEEEC2ERKSB_RKSF_) ;  /* 0xffff7aa000007944 */ /* 0x026fea0003c3ffff */
        /* <DEDUP_REMOVED lines=23> */
[----:B-1----:R-:W-:Y:S05]  /*11360*/  CALL.REL.NOINC `($_ZN7cutlass13device_kernelIN5flash19enable_sm80_to_sm89INS1_16FlashAttnBwdSm80INS1_25CollectiveMainloopBwdSm80ILi2ELi2EN4cute5tupleIJNS5_1CILi128EEES8_NS7_ILi64EEEEEENS_6half_tEfNS_4arch4Sm80ELb0ELb0ELb1ELb1ELb0ELb0ELb0ELb0ELi2ELi4ELi4ELi4ELb0EEENS1_21CollectiveEpilogueBwdISA_SB_SD_Li256ELb1ELb0ELi2EEENS1_19SingleTileSchedulerILb1ELb0ELb0ELi128EEEEEEEEEvNT_6ParamsE$_ZN4cute3eso3ESOILb1ELb0EJNS_10UnderscoreEiiEEC2ERKS2_RKiS7_) ;  /* 0xffff6c3000007944 */ /* 0x002fea0003c3ffff */
        /* <DEDUP_REMOVED lines=99> */
[----:B-1----:R-:W-:Y:S05]  /*119a0*/  CALL.REL.NOINC `($_ZN7cutlass13device_kernelIN5flash19enable_sm80_to_sm89INS1_16FlashAttnBwdSm80INS1_25CollectiveMainloopBwdSm80ILi2ELi2EN4cute5tupleIJNS5_1CILi128EEES8_NS7_ILi64EEEEEENS_6half_tEfNS_4arch4Sm80ELb0ELb0ELb1ELb1ELb0ELb0ELb0ELb0ELi2ELi4ELi4ELi4ELb0EEENS1_21CollectiveEpilogueBwdISA_SB_SD_Li256ELb1ELb0ELi2EEENS1_19SingleTileSchedulerILb1ELb0ELb0ELi128EEEEEEEEEvNT_6ParamsE$_ZN4cute3eso3ESOILb1ELb0EJNS_10UnderscoreES2_iEEC2ERKS2_S5_RKi) ;  /* 0xffff656000007944 */ /* 0x002fea0003c3ffff */
        /* <DEDUP_REMOVED lines=500> */
[----:B------:R-:W-:Y:S02]  /*138f0*/  MOV R3, 0x1 ;  /* 0x0000000100037802 */ /* 0x000fe40000000f00 */
        /* <DEDUP_REMOVED lines=18> */
.L_x_1627:
        /* <DEDUP_REMOVED lines=194> */
[----:B------:R-:W-:Y:S05]  /*14640*/  CALL.REL.NOINC `($_ZN7cutlass13device_kernelIN5flash19enable_sm80_to_sm89INS1_16FlashAttnBwdSm80INS1_25CollectiveMainloopBwdSm80ILi2ELi2EN4cute5tupleIJNS5_1CILi128EEES8_NS7_ILi64EEEEEENS_6half_tEfNS_4arch4Sm80ELb0ELb0ELb1ELb1ELb0ELb0ELb0ELb0ELi2ELi4ELi4ELi4ELb0EEENS1_21CollectiveEpilogueBwdISA_SB_SD_Li256ELb1ELb0ELi2EEENS1_19SingleTileSchedulerILb1ELb0ELb0ELi128EEEEEEEEEvNT_6ParamsE$_ZN4cute3eso3ESOILb1ELb0EJNS_10UnderscoreES2_iEEC2ERKS2_S5_RKi) ;  /* 0xffff38c000007944 */ /* 0x000fea0003c3ffff */
        /* <DEDUP_REMOVED lines=493> */
[----:B-1----:R-:W2:Y:S02]  /*16520*/  LDL R3, [R1+0x758] ;  /* 0x0007580001037983 */ /* 0x002ea40000100800 */
[----:B--2---:R-:W-:Y:S01]  /*16530*/  IMAD.WIDE R2, R3, 0x2, R6 ;  /* 0x0000000203027825 */ /* 0x004fe200078e0206 */
[----:B------:R-:W-:-:S04]  /*16540*/  MOV R6, 0x16570 ;  /* 0x0001657000067802 */ /* 0x000fc80000000f00 */
        /* <DEDUP_REMOVED lines=16> */
[----:B-1----:R-:W2:Y:S02]  /*16650*/  LDL R3, [R1+0x758] ;  /* 0x0007580001037983 */ /* 0x002ea40000100800 */
[----:B--2---:R-:W-:Y:S01]  /*16660*/  IMAD.WIDE R2, R3, 0x2, R4 ;  /* 0x0000000203027825 */ /* 0x004fe200078e0204 */
[----:B------:R-:W-:-:S04]  /*16670*/  MOV R4, 0x166a0 ;  /* 0x000166a000047802 */ /* 0x000fc80000000f00 */
[----:B------:R-:W-:Y:S02]  /*16680*/  MOV R6, R2 ;  /* 0x0000000200067202 */ /* 0x000fe40000000f00 */
[----:B------:R-:W-:Y:S05]  /*16690*/  CALL.REL.NOINC `($_ZN7cutlass13device_kernelIN5flash19enable_sm80_to_sm89INS1_16FlashAttnBwdSm80INS1_25CollectiveMainloopBwdSm80ILi2ELi2EN4cute5tupleIJNS5_1CILi128EEES8_NS7_ILi64EEEEEENS_6half_tEfNS_4arch4Sm80ELb0ELb0ELb1ELb1ELb0ELb0ELb0ELb0ELi2ELi4ELi4ELi4ELb0EEENS1_21CollectiveEpilogueBwdISA_SB_SD_Li256ELb1ELb0ELi2EEENS1_19SingleTileSchedulerILb1ELb0ELb0ELi128EEEEEEEEEvNT_6ParamsE$_ZN4cute3eso3ESOILb1ELb0EJNS_6LayoutINS_5tupleIJNS3_IJNS_1CILi2EEES5_EEENS4_ILi8EEEEEENS3_IJNS3_IJNS4_ILi1EEES5_EEENS4_ILi4EEEEEEEENS_10ViewEngineIPN7cutlass6half_tEEEEEC2ERKSD_RKSI_) ;  /* 0xffff27f000007944 */ /* 0x000fea0003c3ffff */
[----:B------:R2:W5:Y:S04]  /*166a0*/  LDL.64 R26, [R1+0x758] ;  /* 0x00075800011a7983 */ /* 0x0005680000100a00 */
[----:B------:R2:W-:Y:S02]  /*166b0*/  STL [R1+0x770], RZ ;  /* 0x000770ff01007387 */ /* 0x0005e40000100800 */
.L_x_1628:
[----:B-1----:R-:W-:Y:S02]  /*166c0*/  LOP3.LUT R24, R32, 0x1, RZ, 0xc0, !PT ;  /* 0x0000000120187812 */ /* 0x002fe400078ec0ff */
[----:B------:R-:W-:Y:S03]  /*166d0*/  MOV R36, 0x16700 ;  /* 0x0001670000247802 */ /* 0x000fe60000000f00 */
        /* <DEDUP_REMOVED lines=228> */
.L_x_1629:
[----:B------:R-:W-:Y:S02]  /*17520*/  LOP3.LUT R21, R20, 0x1, RZ, 0xc0, !PT ;  /* 0x0000000114157812 */ /* 0x000fe400078ec0ff */
[----:B------:R-:W-:Y:S03]  /*17530*/  MOV R36, 0x17560 ;  /* 0x0001756000247802 */ /* 0x000fe60000000f00 */
[----:B-1----:R-:W-:Y:S02]  /*17540*/  IMAD.MOV.U32 R38, RZ, RZ, R21 ;  /* 0x000000ffff267224 */ /* 0x002fe400078e0015 */
        /* <DEDUP_REMOVED lines=188> */
[----:B-----5:R-:W-:Y:S05]  /*18110*/  CALL.REL.NOINC `($_ZN7cutlass13device_kernelIN5flash19enable_sm80_to_sm89INS1_16FlashAttnBwdSm80INS1_25CollectiveMainloopBwdSm80ILi2ELi2EN4cute5tupleIJNS5_1CILi128EEES8_NS7_ILi64EEEEEENS_6half_tEfNS_4arch4Sm80ELb0ELb0ELb1ELb1ELb0ELb0ELb0ELb0ELi2ELi4ELi4ELi4ELb0EEENS1_21CollectiveEpilogueBwdISA_SB_SD_Li256ELb1ELb0ELi2EEENS1_19SingleTileSchedulerILb1ELb0ELb0ELi128EEEEEEEEEvNT_6ParamsE$_ZN4cute8smem_ptrIPfECI1NS_12iter_adaptorIS1_S2_EEES1_) ;  /* 0xffff1f6000007944 */ /* 0x020fea0003c3ffff */
[----:B-1----:R1:W5:Y:S01]  /*18120*/  LDL.64 R4, [R1+0x758] ;  /* 0x0007580001047983 */ /* 0x0023620000100a00 */
[----:B------:R-:W-:-:S03]  /*18130*/  MOV R10, 0x18150 ;  /* 0x00018150000a7802 */ /* 0x000fc60000000f00 */
[----:B-1---5:R-:W-:Y:S05]  /*18140*/  CALL.REL.NOINC `($_ZN7cutlass13device_kernelIN5flash19enable_sm80_to_sm89INS1_16FlashAttnBwdSm80INS1_25CollectiveMainloopBwdSm80ILi2ELi2EN4cute5tupleIJNS5_1CILi128EEES8_NS7_ILi64EEEEEENS_6half_tEfNS_4arch4Sm80ELb0ELb0ELb1ELb1ELb0ELb0ELb0ELb0ELi2ELi4ELi4ELi4ELb0EEENS1_21CollectiveEpilogueBwdISA_SB_SD_Li256ELb1ELb0ELi2EEENS1_19SingleTileSchedulerILb1ELb0ELb0ELi128EEEEEEEEEvNT_6ParamsE$_ZN4cute3eso3ESOILb1ELb0EJNS_6LayoutINS_5tupleIJNS3_IJNS_1CILi2EEES5_EEEEEENS3_IJNS3_IJNS4_ILi8EEENS4_ILi64EEEEEEEEEEENS_10ViewEngineINS_8smem_ptrIPfEEEEEEC2ERKSC_RKSH_) ;  /* 0xffff0c7000007944 */ /* 0x022fea0003c3ffff */
        /* <DEDUP_REMOVED lines=9> */
[----:B--2--5:R-:W-:Y:S05]  /*181e0*/  CALL.REL.NOINC `($_ZN7cutlass13device_kernelIN5flash19enable_sm80_to_sm89INS1_16FlashAttnBwdSm80INS1_25CollectiveMainloopBwdSm80ILi2ELi2EN4cute5tupleIJNS5_1CILi128EEES8_NS7_ILi64EEEEEENS_6half_tEfNS_4arch4Sm80ELb0ELb0ELb1ELb1ELb0ELb0ELb0ELb0ELi2ELi4ELi4ELi4ELb0EEENS1_21CollectiveEpilogueBwdISA_SB_SD_Li256ELb1ELb0ELi2EEENS1_19SingleTileSchedulerILb1ELb0ELb0ELi128EEEEEEEEEvNT_6ParamsE$_ZN4cute3eso3ESOILb1ELb0EJNS_10UnderscoreEiEEC2ERKS2_RKi) ;  /* 0xfffefd6000007944 */ /* 0x024fea0003c3ffff */
[----:B------:R-:W2:Y:S01]  /*181f0*/  LDL R5, [R1+0x758] ;  /* 0x0007580001057983 */ /* 0x000ea20000100800 */
[----:B------:R-:W-:Y:S02]  /*18200*/  MOV R8, 0x18230 ;  /* 0x0001823000087802 */ /* 0x000fe40000000f00 */
[----:B--2---:R-:W-:Y:S02]  /*18210*/  SHF.L.U32 R5, R5, 0x7, RZ ;  /* 0x0000000705057819 */ /* 0x004fe400000006ff */
[----:B-1----:R-:W-:Y:S05]  /*18220*/  CALL.REL.NOINC `($_ZN7cutlass13device_kernelIN5flash19enable_sm80_to_sm89INS1_16FlashAttnBwdSm80INS1_25CollectiveMainloopBwdSm80ILi2ELi2EN4cute5tupleIJNS5_1CILi128EEES8_NS7_ILi64EEEEEENS_6half_tEfNS_4arch4Sm80ELb0ELb0ELb1ELb1ELb0ELb0ELb0ELb0ELi2ELi4ELi4ELi4ELb0EEENS1_21CollectiveEpilogueBwdISA_SB_SD_Li256ELb1ELb0ELi2EEENS1_19SingleTileSchedulerILb1ELb0ELb0ELi128EEEEEEEEEvNT_6ParamsE$_ZN4cute3eso3ESOILb1ELb0EJNS_6LayoutINS_5tupleIJNS3_IJNS_1CILi2EEES5_EEEEEENS3_IJNS3_IJNS4_ILi8EEENS4_ILi64EEEEEEEEEEEiEEC2ERKSC_RKi) ;  /* 0xffff0bd000007944 */ /* 0x002fea0003c3ffff */
[----:B------:R-:W-:Y:S01]  /*18230*/  ULDC.64 UR4, c[0x0][0x118] ;  /* 0x0000460000047ab9 */ /* 0x000fe20000000a00 */
[----:B-1----:R-:W2:Y:S04]  /*18240*/  LDL R4, [R1+0x758] ;  /* 0x0007580001047983 */ /* 0x002ea80000100800 */
[----:B------:R-:W2:Y:S01]  /*18250*/  LD.E.64 R12, [R12.64] ;  /* 0x000000040c0c7980 */ /* 0x000ea2000c101b00 */
[----:B------:R-:W-:Y:S01]  /*18260*/  MOV R10, 0x18290 ;  /* 0x00018290000a7802 */ /* 0x000fe20000000f00 */
[----:B--2---:R-:W-:-:S04]  /*18270*/  IMAD.WIDE R4, R4, 0x4, R12 ;  /* 0x0000000404047825 */ /* 0x004fc800078e020c */
[----:B------:R-:W-:Y:S05]  /*18280*/  CALL.REL.NOINC `($_ZN7cutlass13device_kernelIN5flash19enable_sm80_to_sm89INS1_16FlashAttnBwdSm80INS1_25CollectiveMainloopBwdSm80ILi2ELi2EN4cute5tupleIJNS5_1CILi128EEES8_NS7_ILi64EEEEEENS_6half_tEfNS_4arch4Sm80ELb0ELb0ELb1ELb1ELb0ELb0ELb0ELb0ELi2ELi4ELi4ELi4ELb0EEENS1_21CollectiveEpilogueBwdISA_SB_SD_Li256ELb1ELb0ELi2EEENS1_19SingleTileSchedulerILb1ELb0ELb0ELi128EEEEEEEEEvNT_6ParamsE$_ZN4cute8smem_ptrIPfECI1NS_12iter_adaptorIS1_S2_EEES1_) ;  /* 0xffff1df000007944 */ /* 0x000fea0003c3ffff */
[----:B-1----:R1:W5:Y:S01]  /*18290*/  LDL.64 R4, [R1+0x758] ;  /* 0x0007580001047983 */ /* 0x0023620000100a00 */
[----:B------:R-:W-:-:S03]  /*182a0*/  MOV R10, 0x182c0 ;  /* 0x000182c0000a7802 */ /* 0x000fc60000000f00 */
[----:B-1---5:R-:W-:Y:S05]  /*182b0*/  CALL.REL.NOINC `($_ZN7cutlass13device_kernelIN5flash19enable_sm80_to_sm89INS1_16FlashAttnBwdSm80INS1_25CollectiveMainloopBwdSm80ILi2ELi2EN4cute5tupleIJNS5_1CILi128EEES8_NS7_ILi64EEEEEENS_6half_tEfNS_4arch4Sm80ELb0ELb0ELb1ELb1ELb0ELb0ELb0ELb0ELi2ELi4ELi4ELi4ELb0EEENS1_21CollectiveEpilogueBwdISA_SB_SD_Li256ELb1ELb0ELi2EEENS1_19SingleTileSchedulerILb1ELb0ELb0ELi128EEEEEEEEEvNT_6ParamsE$_ZN4cute3eso3ESOILb1ELb0EJNS_6LayoutINS_5tupleIJNS3_IJNS_1CILi2EEES5_EEEEEENS3_IJNS3_IJNS4_ILi8EEENS4_ILi64EEEEEEEEEEENS_10ViewEngineINS_8smem_ptrIPfEEEEEEC2ERKSC_RKSH_) ;  /* 0xffff0b0000007944 */ /* 0x022fea0003c3ffff */
[----:B-1----:R1:W5:Y:S01]  /*182c0*/  LDL.64 R4, [R1+0x758] ;  /* 0x0007580001047983 */ /* 0x0023620000100a00 */
[----:B------:R-:W-:-:S02]  /*182d0*/  MOV R9, R6 ;  /* 0x0000000600097202 */ /* 0x000fc40000000f00 */
[----:B------:R-:W-:Y:S02]  /*182e0*/  MOV R8, 0x18300 ;  /* 0x0001830000087802 */ /* 0x000fe40000000f00 */
[----:B-1---5:R-:W-:Y:S05]  /*182f0*/  CALL.REL.NOINC `($_ZN7cutlass13device_kernelIN5flash19enable_sm80_to_sm89INS1_16FlashAttnBwdSm80INS1_25CollectiveMainloopBwdSm80ILi2ELi2EN4cute5tupleIJNS5_1CILi128EEES8_NS7_ILi64EEEEEENS_6half_tEfNS_4arch4Sm80ELb0ELb0ELb1ELb1ELb0ELb0ELb0ELb0ELi2ELi4ELi4ELi4ELb0EEENS1_21CollectiveEpilogueBwdISA_SB_SD_Li256ELb1ELb0ELi2EEENS1_19SingleTileSchedulerILb1ELb0ELb0ELi128EEEEEEEEEvNT_6ParamsE$_ZN4cute3eso3ESOILb1ELb0EJNS_6LayoutINS_5tupleIJNS_1CILi1EEENS4_ILi4EEEEEENS3_IJNS4_ILi0EEES5_EEEEENS_10ViewEngineIPfEEEEC2ERKSA_RKSD_) ;  /* 0xffff163000007944 */ /* 0x022fea0003c3ffff */
[----:B-1----:R1:W5:Y:S01]  /*18300*/  LDL.64 R6, [R1+0x758] ;  /* 0x0007580001067983 */ /* 0x0023620000100a00 */
[----:B------:R-:W-:Y:S02]  /*18310*/  MOV R9, R5 ;  /* 0x0000000500097202 */ /* 0x000fe40000000f00 */
[----:B------:R-:W-:Y:S02]  /*18320*/  MOV R8, 0x18340 ;  /* 0x0001834000087802 */ /* 0x000fe40000000f00 */
[----:B-1---5:R-:W-:Y:S05]  /*18330*/  CALL.REL.NOINC `($_ZN7cutlass13device_kernelIN5flash19enable_sm80_to_sm89INS1_16FlashAttnBwdSm80INS1_25CollectiveMainloopBwdSm80ILi2ELi2EN4cute5tupleIJNS5_1CILi128EEES8_NS7_ILi64EEEEEENS_6half_tEfNS_4arch4Sm80ELb0ELb0ELb1ELb1ELb0ELb0ELb0ELb0ELi2ELi4ELi4ELi4ELb0EEENS1_21CollectiveEpilogueBwdISA_SB_SD_Li256ELb1ELb0ELi2EEENS1_19SingleTileSchedulerILb1ELb0ELb0ELi128EEEEEEEEEvNT_6ParamsE$_ZN4cute3eso3ESOILb1ELb0EJNS_6LayoutINS_5tupleIJNS_1CILi1EEENS3_IJNS4_ILi2EEES6_EEEEEENS3_IJNS4_ILi0EEENS3_IJNS4_ILi8EEENS4_ILi64EEEEEEEEEEENS_10ViewEngineINS_8smem_ptrIPfEEEEEEC2ERKSE_RKSJ_) ;  /* 0xffff159000007944 */ /* 0x022fea0003c3ffff */
[----:B-1----:R1:W5:Y:S01]  /*18340*/  LDL.64 R4, [R1+0x758] ;  /* 0x0007580001047983 */ /* 0x0023620000100a00 */
[----:B------:R-:W-:-:S03]  /*18350*/  MOV R10, 0x18370 ;  /* 0x00018370000a7802 */ /* 0x000fc60000000f00 */
[----:B-1---5:R-:W-:Y:S05]  /*18360*/  CALL.REL.NOINC `($_ZN7cutlass13device_kernelIN5flash19enable_sm80_to_sm89INS1_16FlashAttnBwdSm80INS1_25CollectiveMainloopBwdSm80ILi2ELi2EN4cute5tupleIJNS5_1CILi128EEES8_NS7_ILi64EEEEEENS_6half_tEfNS_4arch4Sm80ELb0ELb0ELb1ELb1ELb0ELb0ELb0ELb0ELi2ELi4ELi4ELi4ELb0EEENS1_21CollectiveEpilogueBwdISA_SB_SD_Li256ELb1ELb0ELi2EEENS1_19SingleTileSchedulerILb1ELb0ELb0ELi128EEEEEEEEEvNT_6ParamsE$_ZN4cute8smem_ptrIPfECI1NS_12iter_adaptorIS1_S2_EEES1_) ;  /* 0xffff1d1000007944 */ /* 0x022fea0003c3ffff */
[----:B-1----:R1:W5:Y:S01]  /*18370*/  LDL.64 R4, [R1+0x758] ;  /* 0x0007580001047983 */ /* 0x0023620000100a00 */
[----:B------:R-:W-:-:S03]  /*18380*/  MOV R10, 0x183a0 ;  /* 0x000183a0000a7802 */ /* 0x000fc60000000f00 */
[----:B-1---5:R-:W-:Y:S05]  /*18390*/  CALL.REL.NOINC `($_ZN7cutlass13device_kernelIN5flash19enable_sm80_to_sm89INS1_16FlashAttnBwdSm80INS1_25CollectiveMainloopBwdSm80ILi2ELi2EN4cute5tupleIJNS5_1CILi128EEES8_NS7_ILi64EEEEEENS_6half_tEfNS_4arch4Sm80ELb0ELb0ELb1ELb1ELb0ELb0ELb0ELb0ELi2ELi4ELi4ELi4ELb0EEENS1_21CollectiveEpilogueBwdISA_SB_SD_Li256ELb1ELb0ELi2EEENS1_19SingleTileSchedulerILb1ELb0ELb0ELi128EEEEEEEEEvNT_6ParamsE$_ZN4cute3eso3ESOILb1ELb0EJNS_6LayoutINS_5tupleIJNS3_IJNS_1CILi2EEES5_EEEEEENS3_IJNS3_IJNS4_ILi8EEENS4_ILi64EEEEEEEEEEENS_10ViewEngineINS_8smem_ptrIPfEEEEEEC2ERKSC_RKSH_) ;  /* 0xffff0a2000007944 */ /* 0x022fea0003c3ffff */
[----:B------:R2:W5:Y:S01]  /*183a0*/  LDL.64 R14, [R1+0x758] ;  /* 0x00075800010e7983 */ /* 0x0005620000100a00 */
[----:B-1----:R-:W-:Y:S02]  /*183b0*/  MOV R4, R6 ;  /* 0x0000000600047202 */ /* 0x002fe40000000f00 */
[----:B------:R-:W-:Y:S02]  /*183c0*/  MOV R8, 0x183e0 ;  /* 0x000183e000087802 */ /* 0x000fe40000000f00 */
[----:B--2--5:R-:W-:Y:S05]  /*183d0*/  CALL.REL.NOINC `($_ZN7cutlass13device_kernelIN5flash19enable_sm80_to_sm89INS1_16FlashAttnBwdSm80INS1_25CollectiveMainloopBwdSm80ILi2ELi2EN4cute5tupleIJNS5_1CILi128EEES8_NS7_ILi64EEEEEENS_6half_tEfNS_4arch4Sm80ELb0ELb0ELb1ELb1ELb0ELb0ELb0ELb0ELi2ELi4ELi4ELi4ELb0EEENS1_21CollectiveEpilogueBwdISA_SB_SD_Li256ELb1ELb0ELi2EEENS1_19SingleTileSchedulerILb1ELb0ELb0ELi128EEEEEEEEEvNT_6ParamsE$_ZN4cute3eso3ESOILb1ELb0EJNS_6LayoutINS_5tupleIJNS_1CILi4EEEEEENS3_IJNS4_ILi1EEEEEEEENS_10ViewEngineIPfEEEEC2ERKS9_RKSC_) ;  /* 0xffff15b000007944 */ /* 0x024fea0003c3ffff */
        /* <DEDUP_REMOVED lines=271> */
[----:B------:R-:W-:Y:S05]  /*194d0*/  CALL.REL.NOINC `($_ZN7cutlass13device_kernelIN5flash19enable_sm80_to_sm89INS1_16FlashAttnBwdSm80INS1_25CollectiveMainloopBwdSm80ILi2ELi2EN4cute5tupleIJNS5_1CILi128EEES8_NS7_ILi64EEEEEENS_6half_tEfNS_4arch4Sm80ELb0ELb0ELb1ELb1ELb0ELb0ELb0ELb0ELi2ELi4ELi4ELi4ELb0EEENS1_21CollectiveEpilogueBwdISA_SB_SD_Li256ELb1ELb0ELi2EEENS1_19SingleTileSchedulerILb1ELb0ELb0ELi128EEEEEEEEEvNT_6ParamsE$_ZN4cute3eso3ESOILb1ELb0EJNS_6LayoutINS_5tupleIJNS3_IJNS_1CILi2EEES5_EEENS3_IJS5_NS4_ILi8EEEEEEEEENS3_IJNS3_IJS5_NS4_ILi4EEEEEENS3_IJNS4_ILi1EEES7_EEEEEEEENS_10ViewEngineIPfEEEEC2ERKSF_RKSI_) ;  /* 0xfffef96000007944 */ /* 0x000fea0003c3ffff */
        /* <DEDUP_REMOVED lines=149> */
[----:B-1---5:R-:W-:Y:S05]  /*19e30*/  CALL.REL.NOINC `($_ZN7cutlass13device_kernelIN5flash19enable_sm80_to_sm89INS1_16FlashAttnBwdSm80INS1_25CollectiveMainloopBwdSm80ILi2ELi2EN4cute5tupleIJNS5_1CILi128EEES8_NS7_ILi64EEEEEENS_6half_tEfNS_4arch4Sm80ELb0ELb0ELb1ELb1ELb0ELb0ELb0ELb0ELi2ELi4ELi4ELi4ELb0EEENS1_21CollectiveEpilogueBwdISA_SB_SD_Li256ELb1ELb0ELi2EEENS1_19SingleTileSchedulerILb1ELb0ELb0ELi128EEEEEEEEEvNT_6ParamsE$_ZZN5flash25CollectiveMainloopBwdSm80ILi2ELi2EN4cute5tupleIJNS1_1CILi128EEES4_NS3_ILi64EEEEEEN7cutlass6half_tEfNS7_4arch4Sm80ELb0ELb0ELb1ELb1ELb0ELb0ELb0ELb0ELi2ELi4ELi4ELi4ELb0EE3mmaINS_16FlashAttnBwdSm80ISB_NS_21CollectiveEpilogueBwdIS6_S8_SA_Li256ELb1ELb0ELi2EEENS_19SingleTileSchedulerILb1ELb0ELb0ELi128EEEE13SharedStorageENS1_6TensorINS1_11ArrayEngineIfLm32EEENS1_6LayoutINS2_IJNS2_IJNS3_ILi2EEESO_EEESO_NS3_ILi4EEEEEENS2_IJNS2_IJNS3_ILi1EEESO_EEESQ_NS3_ILi8EEEEEEEEEEEEbRKNSB_6ParamsERT0_S12_iNS2_IJiiiEEERT_ENKUlRT_iE_clINSK_INSL_IfLm64EEENSN_INS2_IJSP_SO_SU_EEESV_EEEEEEDaS17_i) ;  /* 0xffff113000007944 */ /* 0x022fea0003c3ffff */
[----:B------:R-:W-:Y:S05]  /*19e40*/  BSYNC B0 ;  /* 0x0000000000007941 */ /* 0x000fea0003800000 */
.L_x_1630:
[----:B---3--:R-:W-:Y:S02]  /*19e50*/  MOV R7, RZ ;  /* 0x000000ff00077202 */ /* 0x008fe40000000f00 */
.L_x_1632:
[----:B-1----:R-:W-:-:S05]  /*19e60*/  MOV R4, 0x19e80 ;  /* 0x00019e8000047802 */ /* 0x002fca0000000f00 */
[----:B-1----:R-:W-:Y:S05]  /*19e70*/  CALL.REL.NOINC `($_ZN7cutlass13device_kernelIN5flash19enable_sm80_to_sm89INS1_16FlashAttnBwdSm80INS1_25CollectiveMainloopBwdSm80ILi2ELi2EN4cute5tupleIJNS5_1CILi128EEES8_NS7_ILi64EEEEEENS_6half_tEfNS_4arch4Sm80ELb0ELb0ELb1ELb1ELb0ELb0ELb0ELb0ELi2ELi4ELi4ELi4ELb0EEENS1_21CollectiveEpilogueBwdISA_SB_SD_Li256ELb1ELb0ELi2EEENS1_19SingleTileSchedulerILb1ELb0ELb0ELi128EEEEEEEEEvNT_6ParamsE$_ZZZN5flash25CollectiveMainloopBwdSm80ILi2ELi2EN4cute5tupleIJNS1_1CILi128EEES4_NS3_ILi64EEEEEEN7cutlass6half_tEfNS7_4arch4Sm80ELb0ELb0ELb1ELb1ELb0ELb0ELb0ELb0ELi2ELi4ELi4ELi4ELb0EE3mmaINS_16FlashAttnBwdSm80ISB_NS_21CollectiveEpilogueBwdIS6_S8_SA_Li256ELb1ELb0ELi2EEENS_19SingleTileSchedulerILb1ELb0ELb0ELi128EEEE13SharedStorageENS1_6TensorINS1_11ArrayEngineIfLm32EEENS1_6LayoutINS2_IJNS2_IJNS3_ILi2EEESO_EEESO_NS3_ILi4EEEEEENS2_IJNS2_IJNS3_ILi1EEESO_EEESQ_NS3_ILi8EEEEEEEEEEEEbRKNSB_6ParamsERT0_S12_iNS2_IJiiiEEERT_ENKUliT_E_clIZSC_ISJ_SX_EbS10_S12_S12_iS13_S15_EUlRS16_iE_EEDaiS16_ENKUlvE0_clEv) ;  /* 0x00033af000007944 */ /* 0x002fea0003c00000 */
[----:B------:R1:W-:Y:S01]  /*19e80*/  STL [R1+0x770], RZ ;  /* 0x000770ff01007387 */ /* 0x0003e20000100800 */
[----:B------:R-:W-:-:S03]  /*19e90*/  MOV R8, RZ ;  /* 0x000000ff00087202 */ /* 0x000fc60000000f00 */
.L_x_1631:
[----:B-1----:R-:W-:-:S04]  /*19ea0*/  MOV R12, 0x19ec0 ;  /* 0x00019ec0000c7802 */ /* 0x002fc80000000f00 */
[----:B-1---5:R-:W-:Y:S05]  /*19eb0*/  CALL.REL.NOINC `($_ZN7cutlass13device_kernelIN5flash19enable_sm80_to_sm89INS1_16FlashAttnBwdSm80INS1_25CollectiveMainloopBwdSm80ILi2ELi2EN4cute5tupleIJNS5_1CILi128EEES8_NS7_ILi64EEEEEENS_6half_tEfNS_4arch4Sm80ELb0ELb0ELb1ELb1ELb0ELb0ELb0ELb0ELi2ELi4ELi4ELi4ELb0EEENS1_21CollectiveEpilogueBwdISA_SB_SD_Li256ELb1ELb0ELi2EEENS1_19SingleTileSchedulerILb1ELb0ELb0ELi128EEEEEEEEEvNT_6ParamsE$_ZN4cute3eso3ESOILb0ELb0EJiiEEC2ERKiS4_) ;  /* 0xfffedb0000007944 */ /* 0x022fea0003c3ffff */
        /* <DEDUP_REMOVED lines=20> */
[----:B------:R-:W-:Y:S05]  /*1a000*/  CALL.REL.NOINC `($_ZN7cutlass13device_kernelIN5flash19enable_sm80_to_sm89INS1_16FlashAttnBwdSm80INS1_25CollectiveMainloopBwdSm80ILi2ELi2EN4cute5tupleIJNS5_1CILi128EEES8_NS7_ILi64EEEEEENS_6half_tEfNS_4arch4Sm80ELb0ELb0ELb1ELb1ELb0ELb0ELb0ELb0ELi2ELi4ELi4ELi4ELb0EEENS1_21CollectiveEpilogueBwdISA_SB_SD_Li256ELb1ELb0ELi2EEENS1_19SingleTileSchedulerILb1ELb0ELb0ELi128EEEEEEEEEvNT_6ParamsE$exp2f) ;  /* 0x00033a0000007944 */ /* 0x000fea0003c00000 */
[----:B------:R-:W-:Y:S02]  /*1a010*/  MOV R12, 0x1a030 ;  /* 0x0001a030000c7802 */ /* 0x000fe40000000f00 */
[----:B-1----:R-:W-:Y:S05]  /*1a020*/  CALL.REL.NOINC `($_ZN7cutlass13device_kernelIN5flash19enable_sm80_to_sm89INS1_16FlashAttnBwdSm80INS1_25CollectiveMainloopBwdSm80ILi2ELi2EN4cute5tupleIJNS5_1CILi128EEES8_NS7_ILi64EEEEEENS_6half_tEfNS_4arch4Sm80ELb0ELb0ELb1ELb1ELb0ELb0ELb0ELb0ELi2ELi4ELi4ELi4ELb0EEENS1_21CollectiveEpilogueBwdISA_SB_SD_Li256ELb1ELb0ELi2EEENS1_19SingleTileSchedulerILb1ELb0ELb0ELi128EEEEEEEEEvNT_6ParamsE$_ZN4cute3eso3ESOILb0ELb0EJiiEEC2ERKiS4_) ;  /* 0xfffed99000007944 */ /* 0x002fea0003c3ffff */
        /* <DEDUP_REMOVED lines=65> */
[----:B-1---5:R-:W-:Y:S05]  /*1a440*/  CALL.REL.NOINC `($_ZN7cutlass13device_kernelIN5flash19enable_sm80_to_sm89INS1_16FlashAttnBwdSm80INS1_25CollectiveMainloopBwdSm80ILi2ELi2EN4cute5tupleIJNS5_1CILi128EEES8_NS7_ILi64EEEEEENS_6half_tEfNS_4arch4Sm80ELb0ELb0ELb1ELb1ELb0ELb0ELb0ELb0ELi2ELi4ELi4ELi4ELb0EEENS1_21CollectiveEpilogueBwdISA_SB_SD_Li256ELb1ELb0ELi2EEENS1_19SingleTileSchedulerILb1ELb0ELb0ELi128EEEEEEEEEvNT_6ParamsE$_ZN4cute8smem_ptrIPN7cutlass6half_tEECI1NS_12iter_adaptorIS3_S4_EEES3_) ;  /* 0xfffefbb000007944 */ /* 0x022fea0003c3ffff */
[----:B-1----:R1:W5:Y:S01]  /*1a450*/  LDL.64 R2, [R1+0x758] ;  /* 0x0007580001027983 */ /* 0x0023620000100a00 */
        /* <DEDUP_REMOVED lines=26> */
[----:B--2---:R1:W-:Y:S04]  /*1a600*/  STL.64 [R1+0x750], R4 ;  /* 0x0007500401007387 */ /* 0x0043e80000100a00 */
[----:B-1----:R-:W-:Y:S05]  /*1a610*/  CALL.REL.NOINC `($_ZN7cutlass13device_kernelIN5flash19enable_sm80_to_sm89INS1_16FlashAttnBwdSm80INS1_25CollectiveMainloopBwdSm80ILi2ELi2EN4cute5tupleIJNS5_1CILi128EEES8_NS7_ILi64EEEEEENS_6half_tEfNS_4arch4Sm80ELb0ELb0ELb1ELb1ELb0ELb0ELb0ELb0ELi2ELi4ELi4ELi4ELb0EEENS1_21CollectiveEpilogueBwdISA_SB_SD_Li256ELb1ELb0ELi2EEENS1_19SingleTileSchedulerILb1ELb0ELb0ELi128EEEEEEEEEvNT_6ParamsE$_ZZN4cute4diceINS_5tupleIJNS1_IJiNS1_IJiNS_1CILi0EEEEEEEEENS1_IJNS_10UnderscoreENS1_IJS6_S6_EEEEEEEEES9_EEDaRKT_RKT0_ENKUlRKT_RKT0_E_clIS5_S5_EEDaSI_SL_) ;  /* 0xffff015000007944 */ /* 0x002fea0003c3ffff */
[----:B------:R-:W-:Y:S02]  /*1a620*/  MOV R6, 0x1a640 ;  /* 0x0001a64000067802 */ /* 0x000fe40000000f00 */
[----:B-1---5:R-:W-:Y:S05]  /*1a630*/  CALL.REL.NOINC `($_ZN7cutlass13device_kernelIN5flash19enable_sm80_to_sm89INS1_16FlashAttnBwdSm80INS1_25CollectiveMainloopBwdSm80ILi2ELi2EN4cute5tupleIJNS5_1CILi128EEES8_NS7_ILi64EEEEEENS_6half_tEfNS_4arch4Sm80ELb0ELb0ELb1ELb1ELb0ELb0ELb0ELb0ELi2ELi4ELi4ELi4ELb0EEENS1_21CollectiveEpilogueBwdISA_SB_SD_Li256ELb1ELb0ELi2EEENS1_19SingleTileSchedulerILb1ELb0ELb0ELi128EEEEEEEEEvNT_6ParamsE$_ZZN4cute12filter_tupleINS_5tupleIJNS1_IJiNS1_IJiNS_1CILi0EEEEEEEEENS1_IJNS_10UnderscoreENS1_IJS6_S6_EEEEEEEEES9_ZNS_4diceIS9_S9_EEDaRKT_RKT0_EUlRKT_RKT0_E_EEDaSD_SG_OT1_ENKUlDpSJ_E_clIJNS1_IJiiS3_EEENS1_IJEEEEEEDaSQ_) ;  /* 0xfffefbd000007944 */ /* 0x022fea0003c3ffff */
[----:B------:R-:W-:Y:S02]  /*1a640*/  MOV R6, 0x1a660 ;  /* 0x0001a66000067802 */ /* 0x000fe40000000f00 */
[----:B------:R-:W-:Y:S05]  /*1a650*/  CALL.REL.NOINC `($_ZN7cutlass13device_kernelIN5flash19enable_sm80_to_sm89INS1_16FlashAttnBwdSm80INS1_25CollectiveMainloopBwdSm80ILi2ELi2EN4cute5tupleIJNS5_1CILi128EEES8_NS7_ILi64EEEEEENS_6half_tEfNS_4arch4Sm80ELb0ELb0ELb1ELb1ELb0ELb0ELb0ELb0ELi2ELi4ELi4ELi4ELb0EEENS1_21CollectiveEpilogueBwdISA_SB_SD_Li256ELb1ELb0ELi2EEENS1_19SingleTileSchedulerILb1ELb0ELb0ELi128EEEEEEEEEvNT_6ParamsE$_ZZN4cute7idx2crdINS_5tupleIJiiNS_1CILi0EEEEEENS1_IJNS1_IJNS2_ILi4EEENS2_ILi8EEEEEES5_NS2_ILi1EEEEEEEEDaRKT_RKT0_ENKUlRKT_RKT0_E_clIiS7_EEDaSI_SL_) ;  /* 0xffff084000007944 */ /* 0x000fea0003c3ffff */
[----:B------:R-:W-:Y:S02]  /*1a660*/  MOV R6, 0x1a680 ;  /* 0x0001a68000067802 */ /* 0x000fe40000000f00 */
[----:B------:R-:W-:Y:S05]  /*1a670*/  CALL.REL.NOINC `($_ZN7cutlass13device_kernelIN5flash19enable_sm80_to_sm89INS1_16FlashAttnBwdSm80INS1_25CollectiveMainloopBwdSm80ILi2ELi2EN4cute5tupleIJNS5_1CILi128EEES8_NS7_ILi64EEEEEENS_6half_tEfNS_4arch4Sm80ELb0ELb0ELb1ELb1ELb0ELb0ELb0ELb0ELi2ELi4ELi4ELi4ELb0EEENS1_21CollectiveEpilogueBwdISA_SB_SD_Li256ELb1ELb0ELi2EEENS1_19SingleTileSchedulerILb1ELb0ELb0ELi128EEEEEEEEEvNT_6ParamsE$_ZZN4cute7idx2crdINS_5tupleIJiiNS_1CILi0EEEEEENS1_IJNS1_IJNS2_ILi4EEENS2_ILi8EEEEEES5_NS2_ILi1EEEEEEEEDaRKT_RKT0_ENKUlRKT_RKT0_E_clIiS5_EEDaSI_SL_) ;  /* 0xffff07e000007944 */ /* 0x000fea0003c3ffff */
[----:B------:R-:W-:Y:S02]  /*1a680*/  MOV R6, 0x1a6a0 ;  /* 0x0001a6a000067802 */ /* 0x000fe40000000f00 */
[----:B------:R-:W-:Y:S05]  /*1a690*/  CALL.REL.NOINC `($_ZN7cutlass13device_kernelIN5flash19enable_sm80_to_sm89INS1_16FlashAttnBwdSm80INS1_25CollectiveMainloopBwdSm80ILi2ELi2EN4cute5tupleIJNS5_1CILi128EEES8_NS7_ILi64EEEEEENS_6half_tEfNS_4arch4Sm80ELb0ELb0ELb1ELb1ELb0ELb0ELb0ELb0ELi2ELi4ELi4ELi4ELb0EEENS1_21CollectiveEpilogueBwdISA_SB_SD_Li256ELb1ELb0ELi2EEENS1_19SingleTileSchedulerILb1ELb0ELb0ELi128EEEEEEEEEvNT_6ParamsE$_ZZN4cute9transformINS_5tupleIJiiNS_1CILi0EEEEEENS1_IJNS1_IJNS2_ILi4EEENS2_ILi8EEEEEES5_NS2_ILi1EEEEEEZNS_7idx2crdIS4_S9_EEDaRKT_RKT0_EUlRKT_RKT0_E_EEDaSD_SG_OT1_ENKUlDpSJ_E_clIJNS1_IJiiEEEiS3_EEEDaSQ_) ;  /* 0xffff08a000007944 */ /* 0x000fea0003c3ffff */
[----:B------:R-:W-:Y:S02]  /*1a6a0*/  MOV R6, 0x1a6c0 ;  /* 0x0001a6c000067802 */ /* 0x000fe40000000f00 */
[----:B------:R-:W-:Y:S05]  /*1a6b0*/  CALL.REL.NOINC `($_ZN7cutlass13device_kernelIN5flash19enable_sm80_to_sm89INS1_16FlashAttnBwdSm80INS1_25CollectiveMainloopBwdSm80ILi2ELi2EN4cute5tupleIJNS5_1CILi128EEES8_NS7_ILi64EEEEEENS_6half_tEfNS_4arch4Sm80ELb0ELb0ELb1ELb1ELb0ELb0ELb0ELb0ELi2ELi4ELi4ELi4ELb0EEENS1_21CollectiveEpilogueBwdISA_SB_SD_Li256ELb1ELb0ELi2EEENS1_19SingleTileSchedulerILb1ELb0ELb0ELi128EEEEEEEEEvNT_6ParamsE$_ZZN4cute13to_mixed_bitsINS_5tupleIJNS1_IJNS_1CILi4EEENS2_ILi8EEEEEES3_NS2_ILi1EEEEEENS1_IJNS1_IJNS2_ILi0EEENS2_ILi64EEEEEES8_S8_EEENS1_IJNS1_IJiiEEEiS8_EEEEEDaRKT_RKT0_RKT1_ENKUlRKT_RKT0_RKT1_E_clIS5_SA_SC_EEDaSP_SS_SV_) ;  /* 0xfffefed000007944 */ /* 0x000fea0003c3ffff */
[----:B------:R-:W-:Y:S02]  /*1a6c0*/  MOV R29, R4 ;  /* 0x00000004001d7202 */ /* 0x000fe40000000f00 */
[----:B------:R-:W-:Y:S02]  /*1a6d0*/  MOV R4, 0x1a6f0 ;  /* 0x0001a6f000047802 */ /* 0x000fe40000000f00 */
[----:B------:R-:W-:Y:S05]  /*1a6e0*/  CALL.REL.NOINC `($_ZN7cutlass13device_kernelIN5flash19enable_sm80_to_sm89INS1_16FlashAttnBwdSm80INS1_25CollectiveMainloopBwdSm80ILi2ELi2EN4cute5tupleIJNS5_1CILi128EEES8_NS7_ILi64EEEEEENS_6half_tEfNS_4arch4Sm80ELb0ELb0ELb1ELb1ELb0ELb0ELb0ELb0ELi2ELi4ELi4ELi4ELb0EEENS1_21CollectiveEpilogueBwdISA_SB_SD_Li256ELb1ELb0ELi2EEENS1_19SingleTileSchedulerILb1ELb0ELb0ELi128EEEEEEEEEvNT_6ParamsE$_ZZN4cute13to_mixed_bitsINS_5tupleIJNS1_IJNS_1CILi4EEENS2_ILi8EEEEEES3_NS2_ILi1EEEEEENS1_IJNS1_IJNS2_ILi0EEENS2_ILi64EEEEEES8_S8_EEENS1_IJNS1_IJiiEEEiS8_EEEEEDaRKT_RKT0_RKT1_ENKUlDpRKT_E_clIJNS_9MixedBitsILj0ELj448EEENS2_ILj0EEESV_EEEDaSQ_) ;  /* 0xfffefe7000007944 */ /* 0x000fea0003c3ffff */
        /* <DEDUP_REMOVED lines=46> */
[----:B------:R-:W-:Y:S01]  /*1a9d0*/  IMAD.MOV.U32 R6, RZ, RZ, R4 ;  /* 0x000000ffff067224 */ /* 0x000fe200078e0004 */
[----:B------:R-:W-:Y:S01]  /*1a9e0*/  MOV R34, R11 ;  /* 0x0000000b00227202 */ /* 0x000fe20000000f00 */
[----:B------:R-:W-:Y:S01]  /*1a9f0*/  IMAD.MOV.U32 R82, RZ, RZ, R59 ;  /* 0x000000ffff527224 */ /* 0x000fe200078e003b */
[----:B------:R-:W-:Y:S02]  /*1aa00*/  MOV R5, R19 ;  /* 0x0000001300057202 */ /* 0x000fe40000000f00 */
[----:B------:R-:W-:Y:S01]  /*1aa10*/  MOV R4, 0x1aa40 ;  /* 0x0001aa4000047802 */ /* 0x000fe20000000f00 */
[----:B--2---:R1:W-:Y:S04]  /*1aa20*/  STL.64 [R1+0x788], R2 ;  /* 0x0007880201007387 */ /* 0x0043e80000100a00 */
[----:B-1----:R-:W-:Y:S05]  /*1aa30*/  CALL.REL.NOINC `($_ZN7cutlass13device_kernelIN5flash19enable_sm80_to_sm89INS1_16FlashAttnBwdSm80INS1_25CollectiveMainloopBwdSm80ILi2ELi2EN4cute5tupleIJNS5_1CILi128EEES8_NS7_ILi64EEEEEENS_6half_tEfNS_4arch4Sm80ELb0ELb0ELb1ELb1ELb0ELb0ELb0ELb0ELi2ELi4ELi4ELi4ELb0EEENS1_21CollectiveEpilogueBwdISA_SB_SD_Li256ELb1ELb0ELi2EEENS1_19SingleTileSchedulerILb1ELb0ELb0ELi128EEEEEEEEEvNT_6ParamsE$_ZN4cute3eso3ESOILb0ELb0EJiiiNS_1CILi72EEENS2_ILi512EEEEEC2ERKiS7_S7_RKS3_RKS4_) ;  /* 0xfffed23000007944 */ /* 0x002fea0003c3ffff */
        /* <DEDUP_REMOVED lines=16> */
[----:B------:R-:W-:Y:S02]  /*1ab40*/  IADD3 R69, R58, 0x50, RZ ;  /* 0x000000503a457810 */ /* 0x000fe40007ffe0ff */
[----:B------:R-:W-:Y:S01]  /*1ab50*/  MOV R6, 0x1aba0 ;  /* 0x0001aba000067802 */ /* 0x000fe20000000f00 */
[----:B------:R1:W-:Y:S04]  /*1ab60*/  STL.U8 [R1+0x794], RZ ;  /* 0x000794ff01007387 */ /* 0x0003e80000100000 */
[----:B--2---:R1:W-:Y:S04]  /*1ab70*/  STL.64 [R1+0x7a0], R2 ;  /* 0x0007a00201007387 */ /* 0x0043e80000100a00 */
[----:B---3--:R1:W-:Y:S02]  /*1ab80*/  STL [R1+0x7a8], R4 ;  /* 0x0007a80401007387 */ /* 0x0083e40000100800 */
[----:B-1----:R-:W-:Y:S05]  /*1ab90*/  CALL.REL.NOINC `($_ZN7cutlass13device_kernelIN5flash19enable_sm80_to_sm89INS1_16FlashAttnBwdSm80INS1_25CollectiveMainloopBwdSm80ILi2ELi2EN4cute5tupleIJNS5_1CILi128EEES8_NS7_ILi64EEEEEENS_6half_tEfNS_4arch4Sm80ELb0ELb0ELb1ELb1ELb0ELb0ELb0ELb0ELi2ELi4ELi4ELi4ELb0EEENS1_21CollectiveEpilogueBwdISA_SB_SD_Li256ELb1ELb0ELi2EEENS1_19SingleTileSchedulerILb1ELb0ELb0ELi128EEEEEEEEEvNT_6ParamsE$_ZZN4cute6detail16composition_implINS_5tupleIJNS_1CILi8EEENS3_ILi2EEES5_S5_S4_S5_EEENS2_IJNS3_ILi1EEEiiiNS3_ILi72EEENS3_ILi512EEEEEENS2_IJNS2_IJS5_S5_S5_EEES5_NS3_ILi4EEEEEENS2_IJNS2_IJS7_S9_S4_EEENS3_ILi4096EEENS3_ILi16EEEEEEEEDaRKT_RKT0_RKT1_RKT2_ENKUlRKT_RKT0_E_clISB_SE_EEDaSW_SZ_) ;  /* 0xfffeffd000007944 */ /* 0x002fea0003c3ffff */
[----:B------:R-:W-:Y:S02]  /*1aba0*/  MOV R6, 0x1abc0 ;  /* 0x0001abc000067802 */ /* 0x000fe40000000f00 */
[----:B-----5:R-:W-:Y:S05]  /*1abb0*/  CALL.REL.NOINC `($_ZN7cutlass13device_kernelIN5flash19enable_sm80_to_sm89INS1_16FlashAttnBwdSm80INS1_25CollectiveMainloopBwdSm80ILi2ELi2EN4cute5tupleIJNS5_1CILi128EEES8_NS7_ILi64EEEEEENS_6half_tEfNS_4arch4Sm80ELb0ELb0ELb1ELb1ELb0ELb0ELb0ELb0ELi2ELi4ELi4ELi4ELb0EEENS1_21CollectiveEpilogueBwdISA_SB_SD_Li256ELb1ELb0ELi2EEENS1_19SingleTileSchedulerILb1ELb0ELb0ELi128EEEEEEEEEvNT_6ParamsE$_ZZN4cute6detail16composition_implINS_5tupleIJNS_1CILi8EEENS3_ILi2EEES5_S5_S4_S5_EEENS2_IJNS3_ILi1EEEiiiNS3_ILi72EEENS3_ILi512EEEEEENS2_IJNS2_IJS5_S5_S5_EEES5_NS3_ILi4EEEEEENS2_IJNS2_IJS7_S9_S4_EEENS3_ILi4096EEENS3_ILi16EEEEEEEEDaRKT_RKT0_RKT1_RKT2_ENKUlRKT_RKT0_E_clISC_SG_EEDaSW_SZ_) ;  /* 0xffff000000007944 */ /* 0x020fea0003c3ffff */
[----:B-----5:R2:W-:Y:S01]  /*1abc0*/  STL.64 [R1+0x770], R2 ;  /* 0x0007700201007387 */ /* 0x0205e20000100a00 */
[----:B------:R-:W-:-:S02]  /*1abd0*/  MOV R6, R4 ;  /* 0x0000000400067202 */ /* 0x000fc40000000f00 */
        /* <DEDUP_REMOVED lines=8> */
[----:B------:R-:W-:Y:S01]  /*1ac60*/  LEA.HI R6, R15, R15, RZ, 0x1d ;  /* 0x0000000f0f067211 */ /* 0x000fe200078fe8ff */
[----:B------:R-:W-:-:S04]  /*1ac70*/  IMAD.MOV.U32 R15, RZ, RZ, R14 ;  /* 0x000000ffff0f7224 */ /* 0x000fc800078e000e */
[----:B------:R-:W-:Y:S01]  /*1ac80*/  IMAD.U32 R28, R7, 0x2, R6 ;  /* 0x00000002071c7824 */ /* 0x000fe200078e0006 */
[----:B------:R-:W-:-:S04]  /*1ac90*/  MOV R6, 0x1acc0 ;  /* 0x0001acc000067802 */ /* 0x000fc80000000f00 */
[----:B------:R1:W-:Y:S03]  /*1aca0*/  STL [R1+0x77c], R28 ;  /* 0x00077c1c01007387 */ /* 0x0003e60000100800 */
        /* <DEDUP_REMOVED lines=35> */
[----:B-1---5:R-:W-:Y:S05]  /*1aee0*/  CALL.REL.NOINC `($_ZN7cutlass13device_kernelIN5flash19enable_sm80_to_sm89INS1_16FlashAttnBwdSm80INS1_25CollectiveMainloopBwdSm80ILi2ELi2EN4cute5tupleIJNS5_1CILi128EEES8_NS7_ILi64EEEEEENS_6half_tEfNS_4arch4Sm80ELb0ELb0ELb1ELb1ELb0ELb0ELb0ELb0ELi2ELi4ELi4ELi4ELb0EEENS1_21CollectiveEpilogueBwdISA_SB_SD_Li256ELb1ELb0ELi2EEENS1_19SingleTileSchedulerILb1ELb0ELb0ELi128EEEEEEEEEvNT_6ParamsE$_ZN4cute3eso3ESOILb1ELb0EJNS_14ComposedLayoutINS_7SwizzleILi3ELi3ELi3EEENS_1CILi0EEENS_6LayoutINS_5tupleIJNS8_IJNS8_IJNS5_ILi4EEENS5_ILi8EEEEEENS8_IJNS5_ILi2EEENS5_ILi1EEEEEEEEENS8_IJNS8_IJSC_SC_EEENS8_IJSA_S9_EEEEEEEEENS8_IJNS8_IJNS8_IJSC_NS5_ILi64EEEEEENS8_IJNS5_ILi512EEES6_EEEEEENS8_IJNS8_IJSD_SA_EEENS8_IJNS5_ILi1024EEENS5_ILi16EEEEEEEEEEEEEEEENS_10ViewEngineINS_8smem_ptrIPN7cutlass6half_tEEEEEEEC2ERKSW_RKS13_) ;  /* 0xfffed12000007944 */ /* 0x022fea0003c3ffff */
[----:B------:R-:W-:Y:S01]  /*1aef0*/  ULDC.64 UR4, c[0x0][0x118] ;  /* 0x0000460000047ab9 */ /* 0x000fe20000000a00 */
[----:B------:R2:W5:Y:S04]  /*1af00*/  LDL.64 R20, [R1+0x758] ;  /* 0x0007580001147983 */ /* 0x0005680000100a00 */
[----:B-1----:R2:W5:Y:S01]  /*1af10*/  LD.E R3, [R34.64+0xc] ;  /* 0x00000c0422037980 */ /* 0x002562000c101900 */
[----:B------:R-:W-:Y:S02]  /*1af20*/  MOV R81, R60 ;  /* 0x0000003c00517202 */ /* 0x000fe40000000f00 */
[----:B------:R-:W-:-:S02]  /*1af30*/  MOV R6, 0x1af50 ;  /* 0x0001af5000067802 */ /* 0x000fc40000000f00 */
        /* <DEDUP_REMOVED lines=103> */
[----:B------:R1:W-:Y:S04]  /*1b5b0*/  STL.U8 [R1+0x794], RZ ;  /* 0x000794ff01007387 */ /* 0x0003e80000100000 */
[----:B--2---:R1:W-:Y:S04]  /*1b5c0*/  STL.64 [R1+0x7a0], R2 ;  /* 0x0007a00201007387 */ /* 0x0043e80000100a00 */
[----:B---3--:R1:W-:Y:S02]  /*1b5d0*/  STL [R1+0x7a8], R4 ;  /* 0x0007a80401007387 */ /* 0x0083e40000100800 */
[----:B-1----:R-:W-:Y:S05]  /*1b5e0*/  CALL.REL.NOINC `($_ZN7cutlass13device_kernelIN5flash19enable_sm80_to_sm89INS1_16FlashAttnBwdSm80INS1_25CollectiveMainloopBwdSm80ILi2ELi2EN4cute5tupleIJNS5_1CILi128EEES8_NS7_ILi64EEEEEENS_6half_tEfNS_4arch4Sm80ELb0ELb0ELb1ELb1ELb0ELb0ELb0ELb0ELi2ELi4ELi4ELi4ELb0EEENS1_21CollectiveEpilogueBwdISA_SB_SD_Li256ELb1ELb0ELi2EEENS1_19SingleTileSchedulerILb1ELb0ELb0ELi128EEEEEEEEEvNT_6ParamsE$_ZZN4cute6detail16composition_implINS_5tupleIJNS_1CILi8EEENS3_ILi2EEES5_S5_S4_S5_EEENS2_IJNS3_ILi1EEEiiiNS3_ILi72EEENS3_ILi512EEEEEENS2_IJNS2_IJS5_S5_EEES4_NS3_ILi4EEEEEENS2_IJNS2_IJS7_S4_EEENS3_ILi1024EEENS3_ILi16EEEEEEEEDaRKT_RKT0_RKT1_RKT2_ENKUlRKT_RKT0_E_clISB_SE_EEDaSW_SZ_) ;  /* 0xfffef42000007944 */ /* 0x002fea0003c3ffff */
[----:B------:R-:W-:Y:S02]  /*1b5f0*/  MOV R13, R69 ;  /* 0x00000045000d7202 */ /* 0x000fe40000000f00 */
[----:B------:R-:W-:-:S02]  /*1b600*/  MOV R6, 0x1b620 ;  /* 0x0001b62000067802 */ /* 0x000fc40000000f00 */
[----:B-----5:R-:W-:Y:S05]  /*1b610*/  CALL.REL.NOINC `($_ZN7cutlass13device_kernelIN5flash19enable_sm80_to_sm89INS1_16FlashAttnBwdSm80INS1_25CollectiveMainloopBwdSm80ILi2ELi2EN4cute5tupleIJNS5_1CILi128EEES8_NS7_ILi64EEEEEENS_6half_tEfNS_4arch4Sm80ELb0ELb0ELb1ELb1ELb0ELb0ELb0ELb0ELi2ELi4ELi4ELi4ELb0EEENS1_21CollectiveEpilogueBwdISA_SB_SD_Li256ELb1ELb0ELi2EEENS1_19SingleTileSchedulerILb1ELb0ELb0ELi128EEEEEEEEEvNT_6ParamsE$_ZZN4cute6detail16composition_implINS_5tupleIJNS_1CILi8EEENS3_ILi2EEES5_S5_S4_S5_EEENS2_IJNS3_ILi1EEEiiiNS3_ILi72EEENS3_ILi512EEEEEENS2_IJNS2_IJS5_S5_EEES4_NS3_ILi4EEEEEENS2_IJNS2_IJS7_S4_EEENS3_ILi1024EEENS3_ILi16EEEEEEEEDaRKT_RKT0_RKT1_RKT2_ENKUlRKT_RKT0_E_clISC_SG_EEDaSW_SZ_) ;  /* 0xfffef44000007944 */ /* 0x020fea0003c3ffff */
[----:B-----5:R2:W-:Y:S01]  /*1b620*/  STL.64 [R1+0x770], R2 ;  /* 0x0007700201007387 */ /* 0x0205e20000100a00 */
[----:B------:R-:W-:-:S02]  /*1b630*/  MOV R6, R4 ;  /* 0x0000000400067202 */ /* 0x000fc40000000f00 */
        /* <DEDUP_REMOVED lines=8> */
[----:B------:R-:W-:Y:S01]  /*1b6c0*/  LEA.HI R10, R10, R10, RZ, 0x1d ;  /* 0x0000000a0a0a7211 */ /* 0x000fe200078fe8ff */
[----:B------:R-:W-:Y:S01]  /*1b6d0*/  IMAD.MOV.U32 R15, RZ, RZ, R9 ;  /* 0x000000ffff0f7224 */ /* 0x000fe200078e0009 */
        /* <DEDUP_REMOVED lines=48> */
[----:B------:R-:W-:-:S03]  /*1b9e0*/  MOV R4, 0x1ba00 ;  /* 0x0001ba0000047802 */ /* 0x000fc60000000f00 */
[----:B-1----:R-:W-:Y:S05]  /*1b9f0*/  CALL.REL.NOINC `($_ZN7cutlass13device_kernelIN5flash19enable_sm80_to_sm89INS1_16FlashAttnBwdSm80INS1_25CollectiveMainloopBwdSm80ILi2ELi2EN4cute5tupleIJNS5_1CILi128EEES8_NS7_ILi64EEEEEENS_6half_tEfNS_4arch4Sm80ELb0ELb0ELb1ELb1ELb0ELb0ELb0ELb0ELi2ELi4ELi4ELi4ELb0EEENS1_21CollectiveEpilogueBwdISA_SB_SD_Li256ELb1ELb0ELi2EEENS1_19SingleTileSchedulerILb1ELb0ELb0ELi128EEEEEEEEEvNT_6ParamsE$_ZZN4cute12filter_tupleINS_5tupleIJNS_10UnderscoreES2_S2_iEEENS1_IJNS1_IJNS_1CILi1EEENS4_ILi0EEEEEENS4_ILi4096EEENS1_IJiiEEENS1_IJS6_NS4_ILi8192EEEEEEEEEZNS_5sliceIS3_SC_EEDaRKT_RKT0_EUlRKT_RKT0_E_EEDaSG_SJ_OT1_ENKUlDpSM_E_clIJNS1_IJS7_EEENS1_IJS8_EEENS1_IJS9_EEENS1_IJEEEEEEDaST_) ;  /* 0xfffee88000007944 */ /* 0x002fea0003c3ffff */
[----:B------:R-:W-:Y:S02]  /*1ba00*/  MOV R4, 0x1ba20 ;  /* 0x0001ba2000047802 */ /* 0x000fe40000000f00 */
[----:B-1---5:R-:W-:Y:S05]  /*1ba10*/  CALL.REL.NOINC `($_ZN7cutlass13device_kernelIN5flash19enable_sm80_to_sm89INS1_16FlashAttnBwdSm80INS1_25CollectiveMainloopBwdSm80ILi2ELi2EN4cute5tupleIJNS5_1CILi128EEES8_NS7_ILi64EEEEEENS_6half_tEfNS_4arch4Sm80ELb0ELb0ELb1ELb1ELb0ELb0ELb0ELb0ELi2ELi4ELi4ELi4ELb0EEENS1_21CollectiveEpilogueBwdISA_SB_SD_Li256ELb1ELb0ELi2EEENS1_19SingleTileSchedulerILb1ELb0ELb0ELi128EEEEEEEEEvNT_6ParamsE$_ZN4cute5tupleIJNS0_IJNS0_IJNS_1CILi8EEENS1_ILi1EEEEEENS1_ILi2EEENS0_IJS5_S5_EEEEEENS0_IJNS0_IJS3_NS1_ILi0EEEEEENS1_ILi4096EEENS0_IJiiEEEEEEEEC2ERKS7_RKSC_) ;  /* 0xfffee2f000007944 */ /* 0x022fea0003c3ffff */
[----:B-1----:R1:W5:Y:S01]  /*1ba20*/  LDL.64 R2, [R1+0x758] ;  /* 0x0007580001027983 */ /* 0x0023620000100a00 */
[----:B------:R-:W-:-:S02]  /*1ba30*/  SHF.L.U32 R4, R6, 0xd, RZ ;  /* 0x0000000d06047819 */ /* 0x000fc400000006ff */
        /* <DEDUP_REMOVED lines=199> */
[----:B------:R2:W5:Y:S01]  /*1c6b0*/  LDL.64 R4, [R1+0x758] ;  /* 0x0007580001047983 */ /* 0x0005620000100a00 */
[----:B------:R-:W-:Y:S01]  /*1c6c0*/  IMAD.MOV.U32 R12, RZ, RZ, R32 ;  /* 0x000000ffff0c7224 */ /* 0x000fe200078e0020 */
[----:B------:R-:W-:-:S02]  /*1c6d0*/  MOV R15, R33 ;  /* 0x00000021000f7202 */ /* 0x000fc40000000f00 */
[----:B-1----:R-:W-:Y:S02]  /*1c6e0*/  MOV R14, 0x1c700 ;  /* 0x0001c700000e7802 */ /* 0x002fe40000000f00 */
[----:B--2--5:R-:W-:Y:S05]  /*1c6f0*/  CALL.REL.NOINC `($_ZN7cutlass13device_kernelIN5flash19enable_sm80_to_sm89INS1_16FlashAttnBwdSm80INS1_25CollectiveMainloopBwdSm80ILi2ELi2EN4cute5tupleIJNS5_1CILi128EEES8_NS7_ILi64EEEEEENS_6half_tEfNS_4arch4Sm80ELb0ELb0ELb1ELb1ELb0ELb0ELb0ELb0ELi2ELi4ELi4ELi4ELb0EEENS1_21CollectiveEpilogueBwdISA_SB_SD_Li256ELb1ELb0ELi2EEENS1_19SingleTileSchedulerILb1ELb0ELb0ELi128EEEEEEEEEvNT_6ParamsE$_ZN4cute3eso3ESOILb1ELb0EJNS_6LayoutINS_5tupleIJNS3_IJNS_1CILi8EEENS4_ILi1EEEEEENS4_ILi4EEEEEENS3_IJNS3_IJS6_NS4_ILi0EEEEEES5_EEEEENS_10ViewEngineIPN7cutlass6half_tEEEEEC2ERKSD_RKSI_) ;  /* 0xfffed0e000007944 */ /* 0x024fea0003c3ffff */
        /* <DEDUP_REMOVED lines=12> */
[----:B------:R2:W5:Y:S01]  /*1c7c0*/  LDL.64 R4, [R1+0x758] ;  /* 0x0007580001047983 */ /* 0x0005620000100a00 */
[----:B-1----:R-:W-:Y:S01]  /*1c7d0*/  IMAD.MOV.U32 R2, RZ, RZ, R6 ;  /* 0x000000ffff027224 */ /* 0x002fe200078e0006 */
[----:B------:R-:W-:-:S02]  /*1c7e0*/  MOV R15, R7 ;  /* 0x00000007000f7202 */ /* 0x000fc40000000f00 */
[----:B------:R-:W-:Y:S02]  /*1c7f0*/  MOV R14, 0x1c810 ;  /* 0x0001c810000e7802 */ /* 0x000fe40000000f00 */
[----:B--2--5:R-:W-:Y:S05]  /*1c800*/  CALL.REL.NOINC `($_ZN7cutlass13device_kernelIN5flash19enable_sm80_to_sm89INS1_16FlashAttnBwdSm80INS1_25CollectiveMainloopBwdSm80ILi2ELi2EN4cute5tupleIJNS5_1CILi128EEES8_NS7_ILi64EEEEEENS_6half_tEfNS_4arch4Sm80ELb0ELb0ELb1ELb1ELb0ELb0ELb0ELb0ELi2ELi4ELi4ELi4ELb0EEENS1_21CollectiveEpilogueBwdISA_SB_SD_Li256ELb1ELb0ELi2EEENS1_19SingleTileSchedulerILb1ELb0ELb0ELi128EEEEEEEEEvNT_6ParamsE$_ZN4cute3eso3ESOILb1ELb0EJNS_6LayoutINS_5tupleIJNS3_IJNS3_IJNS_1CILi8EEENS4_ILi1EEEEEES6_EEENS3_IJNS3_IJS6_S6_EEENS4_ILi4EEEEEEEEENS3_IJNS3_IJNS3_IJS6_NS4_ILi0EEEEEESD_EEENS3_IJNS3_IJSD_SD_EEENS4_ILi2048EEEEEEEEEEENS_10ViewEngineINS_8smem_ptrIPN7cutlass6half_tEEEEEEEC2ERKSK_RKSR_) ;  /* 0xfffec1d000007944 */ /* 0x024fea0003c3ffff */
[----:B-1----:R1:W5:Y:S01]  /*1c810*/  LDL.64 R2, [R1+0x758] ;  /* 0x0007580001027983 */ /* 0x0023620000100a00 */
[----:B------:R-:W-:Y:S01]  /*1c820*/  IMAD.MOV.U32 R12, RZ, RZ, R4 ;  /* 0x000000ffff0c7224 */ /* 0x000fe200078e0004 */
[----:B------:R-:W-:Y:S02]  /*1c830*/  MOV R15, R5 ;  /* 0x00000005000f7202 */ /* 0x000fe40000000f00 */
[----:B------:R-:W-:Y:S02]  /*1c840*/  MOV R14, 0x1c860 ;  /* 0x0001c860000e7802 */ /* 0x000fe40000000f00 */
[----:B-1---5:R-:W-:Y:S05]  /*1c850*/  CALL.REL.NOINC `($_ZN7cutlass13device_kernelIN5flash19enable_sm80_to_sm89INS1_16FlashAttnBwdSm80INS1_25CollectiveMainloopBwdSm80ILi2ELi2EN4cute5tupleIJNS5_1CILi128EEES8_NS7_ILi64EEEEEENS_6half_tEfNS_4arch4Sm80ELb0ELb0ELb1ELb1ELb0ELb0ELb0ELb0ELi2ELi4ELi4ELi4ELb0EEENS1_21CollectiveEpilogueBwdISA_SB_SD_Li256ELb1ELb0ELi2EEENS1_19SingleTileSchedulerILb1ELb0ELb0ELi128EEEEEEEEEvNT_6ParamsE$_ZN4cute3eso3ESOILb1ELb0EJNS_6LayoutINS_5tupleIJNS3_IJNS_1CILi8EEENS4_ILi1EEEEEENS4_ILi4EEEEEENS3_IJNS3_IJS6_NS4_ILi0EEEEEES5_EEEEENS_10ViewEngineIPN7cutlass6half_tEEEEEC2ERKSD_RKSI_) ;  /* 0xfffecf8000007944 */ /* 0x022fea0003c3ffff */
[----:B------:R2:W5:Y:S01]  /*1c860*/  LDL.64 R8, [R1+0x758] ;  /* 0x0007580001087983 */ /* 0x0005620000100a00 */
[----:B------:R-:W-:Y:S02]  /*1c870*/  MOV R38, R60 ;  /* 0x0000003c00267202 */ /* 0x000fe40000000f00 */
[----:B------:R-:W-:Y:S02]  /*1c880*/  MOV R46, 0x1c8a0 ;  /* 0x0001c8a0002e7802 */ /* 0x000fe40000000f00 */
[----:B-12--5:R-:W-:Y:S05]  /*1c890*/  CALL.REL.NOINC `($_ZN7cutlass13device_kernelIN5flash19enable_sm80_to_sm89INS1_16FlashAttnBwdSm80INS1_25CollectiveMainloopBwdSm80ILi2ELi2EN4cute5tupleIJNS5_1CILi128EEES8_NS7_ILi64EEEEEENS_6half_tEfNS_4arch4Sm80ELb0ELb0ELb1ELb1ELb0ELb0ELb0ELb0ELi2ELi4ELi4ELi4ELb0EEENS1_21CollectiveEpilogueBwdISA_SB_SD_Li256ELb1ELb0ELi2EEENS1_19SingleTileSchedulerILb1ELb0ELb0ELi128EEEEEEEEEvNT_6ParamsE$_ZN4cute8smem_ptrIPN7cutlass6half_tEECI1NS_12iter_adaptorIS3_S4_EEES3_) ;  /* 0xfffed76000007944 */ /* 0x026fea0003c3ffff */
[----:B-1----:R1:W5:Y:S01]  /*1c8a0*/  LDL.64 R2, [R1+0x758] ;  /* 0x0007580001027983 */ /* 0x0023620000100a00 */
[----:B------:R-:W-:-:S03]  /*1c8b0*/  MOV R16, 0x1c8d0 ;  /* 0x0001c8d000107802 */ /* 0x000fc60000000f00 */
[----:B-1---5:R-:W-:Y:S05]  /*1c8c0*/  CALL.REL.NOINC `($_ZN7cutlass13device_kernelIN5flash19enable_sm80_to_sm89INS1_16FlashAttnBwdSm80INS1_25CollectiveMainloopBwdSm80ILi2ELi2EN4cute5tupleIJNS5_1CILi128EEES8_NS7_ILi64EEEEEENS_6half_tEfNS_4arch4Sm80ELb0ELb0ELb1ELb1ELb0ELb0ELb0ELb0ELi2ELi4ELi4ELi4ELb0EEENS1_21CollectiveEpilogueBwdISA_SB_SD_Li256ELb1ELb0ELi2EEENS1_19SingleTileSchedulerILb1ELb0ELb0ELi128EEEEEEEEEvNT_6ParamsE$_ZN4cute3eso3ESOILb1ELb0EJNS_6LayoutINS_5tupleIJNS3_IJNS_1CILi8EEENS4_ILi1EEEEEENS4_ILi4EEEEEENS3_IJNS3_IJS6_NS4_ILi0EEEEEENS4_ILi2048EEEEEEEENS_10ViewEngineINS_8smem_ptrIPN7cutlass6half_tEEEEEEEC2ERKSE_RKSL_) ;  /* 0xfffece9000007944 */ /* 0x022fea0003c3ffff */
[----:B------:R2:W5:Y:S01]  /*1c8d0*/  LDL.64 R10, [R1+0x758] ;  /* 0x00075800010a7983 */ /* 0x0005620000100a00 */
[----:B------:R-:W-:Y:S01]  /*1c8e0*/  IMAD.MOV.U32 R82, RZ, RZ, R60 ;  /* 0x000000ffff527224 */ /* 0x000fe200078e003c */
[----:B------:R-:W-:-:S02]  /*1c8f0*/  MOV R47, RZ ;  /* 0x000000ff002f7202 */ /* 0x000fc40000000f00 */
        /* <DEDUP_REMOVED lines=14> */
[----:B------:R-:W-:-:S02]  /*1c9e0*/  MOV R38, 0x1ca00 ;  /* 0x0001ca0000267802 */ /* 0x000fc40000000f00 */
[----:B-1---5:R-:W-:Y:S05]  /*1c9f0*/  CALL.REL.NOINC `($_ZN7cutlass13device_kernelIN5flash19enable_sm80_to_sm89INS1_16FlashAttnBwdSm80INS1_25CollectiveMainloopBwdSm80ILi2ELi2EN4cute5tupleIJNS5_1CILi128EEES8_NS7_ILi64EEEEEENS_6half_tEfNS_4arch4Sm80ELb0ELb0ELb1ELb1ELb0ELb0ELb0ELb0ELi2ELi4ELi4ELi4ELb0EEENS1_21CollectiveEpilogueBwdISA_SB_SD_Li256ELb1ELb0ELi2EEENS1_19SingleTileSchedulerILb1ELb0ELb0ELi128EEEEEEEEEvNT_6ParamsE$_ZN4cute3eso3ESOILb1ELb0EJNS_6LayoutINS_5tupleIJNS3_IJNS_1CILi8EEENS4_ILi1EEEEEEEEENS3_IJNS3_IJS6_NS4_ILi0EEEEEEEEEEENS_10ViewEngineINS_8smem_ptrIPN7cutlass6half_tEEEEEEEC2ERKSC_RKSJ_) ;  /* 0xfffec7a000007944 */ /* 0x022fea0003c3ffff */
[----:B-1----:R1:W5:Y:S01]  /*1ca00*/  LDL.64 R2, [R1+0x758] ;  /* 0x0007580001027983 */ /* 0x0023620000100a00 */
[----:B------:R-:W-:Y:S01]  /*1ca10*/  IMAD.MOV.U32 R82, RZ, RZ, R60 ;  /* 0x000000ffff527224 */ /* 0x000fe200078e003c */
[----:B------:R-:W-:-:S02]  /*1ca20*/  MOV R47, RZ ;  /* 0x000000ff002f7202 */ /* 0x000fc40000000f00 */
        /* <DEDUP_REMOVED lines=211> */
.L_x_1636:
[----:B------:R-:W-:-:S13]  /*1d760*/  ISETP.NE.AND P0, PT, R25, 0x3, PT ;  /* 0x000000031900780c */ /* 0x000fda0003f05270 */
[----:B-1----:R-:W-:Y:S05]  /*1d770*/  @!P0 BRA `(.L_x_1633) ;  /* 0x00001ea000008947 */ /* 0x002fea0003800000 */
[----:B------:R-:W-:Y:S01]  /*1d780*/  IADD3 R8, R25, 0x1, RZ ;  /* 0x0000000119087810 */ /* 0x000fe20007ffe0ff */
[----:B------:R-:W-:Y:S01]  /*1d790*/  IMAD.MOV.U32 R82, RZ, RZ, R60 ;  /* 0x000000ffff527224 */ /* 0x000fe200078e003c */
[----:B------:R-:W-:-:S03]  /*1d7a0*/  MOV R46, 0x1d7d0 ;  /* 0x0001d7d0002e7802 */ /* 0x000fc60000000f00 */
[----:B-1----:R-:W-:Y:S02]  /*1d7b0*/  IMAD.MOV.U32 R3, RZ, RZ, R8 ;  /* 0x000000ffff037224 */ /* 0x002fe400078e0008 */
[----:B------:R-:W-:Y:S05]  /*1d7c0*/  CALL.REL.NOINC `($_ZN7cutlass13device_kernelIN5flash19enable_sm80_to_sm89INS1_16FlashAttnBwdSm80INS1_25CollectiveMainloopBwdSm80ILi2ELi2EN4cute5tupleIJNS5_1CILi128EEES8_NS7_ILi64EEEEEENS_6half_tEfNS_4arch4Sm80ELb0ELb0ELb1ELb1ELb0ELb0ELb0ELb0ELi2ELi4ELi4ELi4ELb0EEENS1_21CollectiveEpilogueBwdISA_SB_SD_Li256ELb1ELb0ELi2EEENS1_19SingleTileSchedulerILb1ELb0ELb0ELi128EEEEEEEEEvNT_6ParamsE$_ZN4cute3eso3ESOILb1ELb0EJNS_10UnderscoreES2_iEEC2ERKS2_S5_RKi) ;  /* 0xfffea74000007944 */ /* 0x000fea0003c3ffff */
        /* <DEDUP_REMOVED lines=21> */
[----:B------:R-:W-:Y:S02]  /*1d920*/  MOV R3, R8 ;  /* 0x0000000800037202 */ /* 0x000fe40000000f00 */
        /* <DEDUP_REMOVED lines=184> */
[----:B-1----:R-:W-:Y:S01]  /*1e4b0*/  IMAD.MOV.U32 R3, RZ, RZ, R8 ;  /* 0x000000ffff037224 */ /* 0x002fe200078e0008 */
[----:B------:R-:W-:-:S02]  /*1e4c0*/  MOV R82, R60 ;  /* 0x0000003c00527202 */ /* 0x000fc40000000f00 */
        /* <DEDUP_REMOVED lines=276> */
[----:B------:R-:W-:Y:S05]  /*1f610*/  CALL.REL.NOINC `($_ZN7cutlass13device_kernelIN5flash19enable_sm80_to_sm89INS1_16FlashAttnBwdSm80INS1_25CollectiveMainloopBwdSm80ILi2ELi2EN4cute5tupleIJNS5_1CILi128EEES8_NS7_ILi64EEEEEENS_6half_tEfNS_4arch4Sm80ELb0ELb0ELb1ELb1ELb0ELb0ELb0ELb0ELi2ELi4ELi4ELi4ELb0EEENS1_21CollectiveEpilogueBwdISA_SB_SD_Li256ELb1ELb0ELi2EEENS1_19SingleTileSchedulerILb1ELb0ELb0ELi128EEEEEEEEEvNT_6ParamsE$_ZZN5flash25CollectiveMainloopBwdSm80ILi2ELi2EN4cute5tupleIJNS1_1CILi128EEES4_NS3_ILi64EEEEEEN7cutlass6half_tEfNS7_4arch4Sm80ELb0ELb0ELb1ELb1ELb0ELb0ELb0ELb0ELi2ELi4ELi4ELi4ELb0EE3mmaINS_16FlashAttnBwdSm80ISB_NS_21CollectiveEpilogueBwdIS6_S8_SA_Li256ELb1ELb0ELi2EEENS_19SingleTileSchedulerILb1ELb0ELb0ELi128EEEE13SharedStorageENS1_6TensorINS1_11ArrayEngineIfLm32EEENS1_6LayoutINS2_IJNS2_IJNS3_ILi2EEESO_EEESO_NS3_ILi4EEEEEENS2_IJNS2_IJNS3_ILi1EEESO_EEESQ_NS3_ILi8EEEEEEEEEEEEbRKNSB_6ParamsERT0_S12_iNS2_IJiiiEEERT_ENKUlvE_clEv) ;  /* 0x00027d9000007944 */ /* 0x000fea0003c00000 */
.L_x_1633:
[----:B------:R-:W-:Y:S01]  /*1f620*/  IMAD.MOV.U32 R82, RZ, RZ, R60 ;  /* 0x000000ffff527224 */ /* 0x000fe200078e003c */
[----:B-1----:R-:W-:Y:S01]  /*1f630*/  MOV R3, R25 ;  /* 0x0000001900037202 */ /* 0x002fe20000000f00 */
[----:B------:R-:W-:Y:S01]  /*1f640*/  IMAD.MOV.U32 R48, RZ, RZ, RZ ;  /* 0x000000ffff307224 */ /* 0x000fe200078e00ff */
[----:B------:R-:W-:-:S02]  /*1f650*/  MOV R46, 0x1f670 ;  /* 0x0001f670002e7802 */ /* 0x000fc40000000f00 */
[----:B------:R-:W-:Y:S05]  /*1f660*/  CALL.REL.NOINC `($_ZN7cutlass13device_kernelIN5flash19enable_sm80_to_sm89INS1_16FlashAttnBwdSm80INS1_25CollectiveMainloopBwdSm80ILi2ELi2EN4cute5tupleIJNS5_1CILi128EEES8_NS7_ILi64EEEEEENS_6half_tEfNS_4arch4Sm80ELb0ELb0ELb1ELb1ELb0ELb0ELb0ELb0ELi2ELi4ELi4ELi4ELb0EEENS1_21CollectiveEpilogueBwdISA_SB_SD_Li256ELb1ELb0ELi2EEENS1_19SingleTileSchedulerILb1ELb0ELb0ELi128EEEEEEEEEvNT_6ParamsE$_ZN4cute3eso3ESOILb1ELb0EJNS_10UnderscoreES2_iEEC2ERKS2_S5_RKi) ;  /* 0xfffe88a000007944 */ /* 0x000fea0003c3ffff */
        /* <DEDUP_REMOVED lines=16> */
[----:B------:R-:W-:Y:S02]  /*1f770*/  MOV R3, R25 ;  /* 0x0000001900037202 */ /* 0x000fe40000000f00 */
        /* <DEDUP_REMOVED lines=18> */
.L_x_1634:
        /* <DEDUP_REMOVED lines=190> */
.L_x_1635:
[----:B-1----:R-:W2:Y:S01]  /*20480*/  LDL.64 R4, [R61+0xa0] ;  /* 0x0000a0003d047983 */ /* 0x002ea20000100a00 */
[----:B------:R-:W-:Y:S01]  /*20490*/  ULDC.64 UR4, c[0x0][0x118] ;  /* 0x0000460000047ab9 */ /* 0x000fe20000000a00 */
[----:B------:R-:W-:Y:S02]  /*204a0*/  MOV R10, 0x204d0 ;  /* 0x000204d0000a7802 */ /* 0x000fe40000000f00 */
[----:B--2---:R-:W5:Y:S04]  /*204b0*/  LD.E.64 R4, [R4.64] ;  /* 0x0000000404047980 */ /* 0x004f68000c101b00 */
[----:B-----5:R-:W-:Y:S05]  /*204c0*/  CALL.REL.NOINC `($_ZN7cutlass13device_kernelIN5flash19enable_sm80_to_sm89INS1_16FlashAttnBwdSm80INS1_25CollectiveMainloopBwdSm80ILi2ELi2EN4cute5tupleIJNS5_1CILi128EEES8_NS7_ILi64EEEEEENS_6half_tEfNS_4arch4Sm80ELb0ELb0ELb1ELb1ELb0ELb0ELb0ELb0ELi2ELi4ELi4ELi4ELb0EEENS1_21CollectiveEpilogueBwdISA_SB_SD_Li256ELb1ELb0ELi2EEENS1_19SingleTileSchedulerILb1ELb0ELb0ELi128EEEEEEEEEvNT_6ParamsE$_ZN4cute8smem_ptrIPfECI1NS_12iter_adaptorIS1_S2_EEES1_) ;  /* 0xfffe9bb000007944 */ /* 0x020fea0003c3ffff */
[----:B-1----:R1:W5:Y:S01]  /*204d0*/  LDL.64 R4, [R1+0x758] ;  /* 0x0007580001047983 */ /* 0x0023620000100a00 */
[----:B------:R-:W-:-:S03]  /*204e0*/  MOV R10, 0x20500 ;  /* 0x00020500000a7802 */ /* 0x000fc60000000f00 */
[----:B-1---5:R-:W-:Y:S05]  /*204f0*/  CALL.REL.NOINC `($_ZN7cutlass13device_kernelIN5flash19enable_sm80_to_sm89INS1_16FlashAttnBwdSm80INS1_25CollectiveMainloopBwdSm80ILi2ELi2EN4cute5tupleIJNS5_1CILi128EEES8_NS7_ILi64EEEEEENS_6half_tEfNS_4arch4Sm80ELb0ELb0ELb1ELb1ELb0ELb0ELb0ELb0ELi2ELi4ELi4ELi4ELb0EEENS1_21CollectiveEpilogueBwdISA_SB_SD_Li256ELb1ELb0ELi2EEENS1_19SingleTileSchedulerILb1ELb0ELb0ELi128EEEEEEEEEvNT_6ParamsE$_ZN4cute3eso3ESOILb1ELb0EJNS_6LayoutINS_5tupleIJNS3_IJNS_1CILi2EEES5_EEEEEENS3_IJNS3_IJNS4_ILi8EEENS4_ILi64EEEEEEEEEEENS_10ViewEngineINS_8smem_ptrIPfEEEEEEC2ERKSC_RKSH_) ;  /* 0xfffe88c000007944 */ /* 0x022fea0003c3ffff */
[----:B------:R2:W-:Y:S04]  /*20500*/  STL.128 [R1+0xa50], RZ ;  /* 0x000a50ff01007387 */ /* 0x0005e80000100c00 */
[----:B------:R2:W5:Y:S01]  /*20510*/  LDL.64 R12, [R61+0xa0] ;  /* 0x0000a0003d0c7983 */ /* 0x0005620000100a00 */
[----:B------:R-:W-:Y:S01]  /*20520*/  IADD3 R6, P0, R58, 0x300, RZ ;  /* 0x000003003a067810 */ /* 0x000fe20007f1e0ff */
[----:B------:R-:W-:Y:S01]  /*20530*/  IMAD.MOV.U32 R82, RZ, RZ, R60 ;  /* 0x000000ffff527224 */ /* 0x000fe200078e003c */
[----:B------:R-:W-:-:S02]  /*20540*/  MOV R47, R24 ;  /* 0x00000018002f7202 */ /* 0x000fc40000000f00 */
[----:B------:R-:W-:Y:S01]  /*20550*/  MOV R46, 0x20580 ;  /* 0x00020580002e7802 */ /* 0x000fe20000000f00 */
[----:B------:R-:W-:-:S03]  /*20560*/  IMAD.X R2, RZ, RZ, R57, P0 ;  /* 0x000000ffff027224 */ /* 0x000fc600000e0639 */
[----:B-12--5:R-:W-:Y:S05]  /*20570*/  CALL.REL.NOINC `($_ZN7cutlass13device_kernelIN5flash19enable_sm80_to_sm89INS1_16FlashAttnBwdSm80INS1_25CollectiveMainloopBwdSm80ILi2ELi2EN4cute5tupleIJNS5_1CILi128EEES8_NS7_ILi64EEEEEENS_6half_tEfNS_4arch4Sm80ELb0ELb0ELb1ELb1ELb0ELb0ELb0ELb0ELi2ELi4ELi4ELi4ELb0EEENS1_21CollectiveEpilogueBwdISA_SB_SD_Li256ELb1ELb0ELi2EEENS1_19SingleTileSchedulerILb1ELb0ELb0ELi128EEEEEEEEEvNT_6ParamsE$_ZN4cute3eso3ESOILb1ELb0EJNS_10UnderscoreEiEEC2ERKS2_RKi) ;  /* 0xfffe79d000007944 */ /* 0x026fea0003c3ffff */
[----:B------:R-:W2:Y:S01]  /*20580*/  LDL R5, [R1+0x758] ;  /* 0x0007580001057983 */ /* 0x000ea20000100800 */
[----:B------:R-:W-:Y:S02]  /*20590*/  MOV R8, 0x205c0 ;  /* 0x000205c000087802 */ /* 0x000fe40000000f00 */
[----:B--2---:R-:W-:Y:S02]  /*205a0*/  SHF.L.U32 R5, R5, 0x7, RZ ;  /* 0x0000000705057819 */ /* 0x004fe400000006ff */
[----:B-1----:R-:W-:Y:S05]  /*205b0*/  CALL.REL.NOINC `($_ZN7cutlass13device_kernelIN5flash19enable_sm80_to_sm89INS1_16FlashAttnBwdSm80INS1_25CollectiveMainloopBwdSm80ILi2ELi2EN4cute5tupleIJNS5_1CILi128EEES8_NS7_ILi64EEEEEENS_6half_tEfNS_4arch4Sm80ELb0ELb0ELb1ELb1ELb0ELb0ELb0ELb0ELi2ELi4ELi4ELi4ELb0EEENS1_21CollectiveEpilogueBwdISA_SB_SD_Li256ELb1ELb0ELi2EEENS1_19SingleTileSchedulerILb1ELb0ELb0ELi128EEEEEEEEEvNT_6ParamsE$_ZN4cute3eso3ESOILb1ELb0EJNS_6LayoutINS_5tupleIJNS3_IJNS_1CILi2EEES5_EEEEEENS3_IJNS3_IJNS4_ILi8EEENS4_ILi64EEEEEEEEEEEiEEC2ERKSC_RKi) ;  /* 0xfffe884000007944 */ /* 0x002fea0003c3ffff */
[----:B------:R-:W-:Y:S01]  /*205c0*/  ULDC.64 UR4, c[0x0][0x118] ;  /* 0x0000460000047ab9 */ /* 0x000fe20000000a00 */
[----:B------:R-:W2:Y:S04]  /*205d0*/  LDL R3, [R1+0x758] ;  /* 0x0007580001037983 */ /* 0x000ea80000100800 */
[----:B-1----:R-:W2:Y:S01]  /*205e0*/  LD.E.64 R4, [R12.64] ;  /* 0x000000040c047980 */ /* 0x002ea2000c101b00 */
[----:B------:R-:W-:Y:S01]  /*205f0*/  MOV R10, 0x20620 ;  /* 0x00020620000a7802 */ /* 0x000fe20000000f00 */
[----:B--2---:R-:W-:-:S04]  /*20600*/  IMAD.WIDE R4, R3, 0x4, R4 ;  /* 0x0000000403047825 */ /* 0x004fc800078e0204 */
[----:B------:R-:W-:Y:S05]  /*20610*/  CALL.REL.NOINC `($_ZN7cutlass13device_kernelIN5flash19enable_sm80_to_sm89INS1_16FlashAttnBwdSm80INS1_25CollectiveMainloopBwdSm80ILi2ELi2EN4cute5tupleIJNS5_1CILi128EEES8_NS7_ILi64EEEEEENS_6half_tEfNS_4arch4Sm80ELb0ELb0ELb1ELb1ELb0ELb0ELb0ELb0ELi2ELi4ELi4ELi4ELb0EEENS1_21CollectiveEpilogueBwdISA_SB_SD_Li256ELb1ELb0ELi2EEENS1_19SingleTileSchedulerILb1ELb0ELb0ELi128EEEEEEEEEvNT_6ParamsE$_ZN4cute8smem_ptrIPfECI1NS_12iter_adaptorIS1_S2_EEES1_) ;  /* 0xfffe9a6000007944 */ /* 0x000fea0003c3ffff */
[----:B-1----:R1:W5:Y:S01]  /*20620*/  LDL.64 R4, [R1+0x758] ;  /* 0x0007580001047983 */ /* 0x0023620000100a00 */
[----:B------:R-:W-:-:S03]  /*20630*/  MOV R10, 0x20650 ;  /* 0x00020650000a7802 */ /* 0x000fc60000000f00 */
[----:B-1---5:R-:W-:Y:S05]  /*20640*/  CALL.REL.NOINC `($_ZN7cutlass13device_kernelIN5flash19enable_sm80_to_sm89INS1_16FlashAttnBwdSm80INS1_25CollectiveMainloopBwdSm80ILi2ELi2EN4cute5tupleIJNS5_1CILi128EEES8_NS7_ILi64EEEEEENS_6half_tEfNS_4arch4Sm80ELb0ELb0ELb1ELb1ELb0ELb0ELb0ELb0ELi2ELi4ELi4ELi4ELb0EEENS1_21CollectiveEpilogueBwdISA_SB_SD_Li256ELb1ELb0ELi2EEENS1_19SingleTileSchedulerILb1ELb0ELb0ELi128EEEEEEEEEvNT_6ParamsE$_ZN4cute3eso3ESOILb1ELb0EJNS_6LayoutINS_5tupleIJNS3_IJNS_1CILi2EEES5_EEEEEENS3_IJNS3_IJNS4_ILi8EEENS4_ILi64EEEEEEEEEEENS_10ViewEngineINS_8smem_ptrIPfEEEEEEC2ERKSC_RKSH_) ;  /* 0xfffe877000007944 */ /* 0x022fea0003c3ffff */
[----:B-1----:R1:W5:Y:S01]  /*20650*/  LDL.64 R4, [R1+0x758] ;  /* 0x0007580001047983 */ /* 0x0023620000100a00 */
[----:B------:R-:W-:Y:S01]  /*20660*/  IMAD.MOV.U32 R9, RZ, RZ, R2 ;  /* 0x000000ffff097224 */ /* 0x000fe200078e0002 */
[----:B------:R-:W-:-:S02]  /*20670*/  MOV R2, R6 ;  /* 0x0000000600027202 */ /* 0x000fc40000000f00 */
[----:B------:R-:W-:Y:S02]  /*20680*/  MOV R8, 0x206a0 ;  /* 0x000206a000087802 */ /* 0x000fe40000000f00 */
[----:B-1---5:R-:W-:Y:S05]  /*20690*/  CALL.REL.NOINC `($_ZN7cutlass13device_kernelIN5flash19enable_sm80_to_sm89INS1_16FlashAttnBwdSm80INS1_25CollectiveMainloopBwdSm80ILi2ELi2EN4cute5tupleIJNS5_1CILi128EEES8_NS7_ILi64EEEEEENS_6half_tEfNS_4arch4Sm80ELb0ELb0ELb1ELb1ELb0ELb0ELb0ELb0ELi2ELi4ELi4ELi4ELb0EEENS1_21CollectiveEpilogueBwdISA_SB_SD_Li256ELb1ELb0ELi2EEENS1_19SingleTileSchedulerILb1ELb0ELb0ELi128EEEEEEEEEvNT_6ParamsE$_ZN4cute3eso3ESOILb1ELb0EJNS_6LayoutINS_5tupleIJNS_1CILi1EEENS4_ILi4EEEEEENS3_IJNS4_ILi0EEES5_EEEEENS_10ViewEngineIPfEEEEC2ERKSA_RKSD_) ;  /* 0xfffe929000007944 */ /* 0x022fea0003c3ffff */
[----:B------:R2:W5:Y:S01]  /*206a0*/  LDL.64 R2, [R1+0x758] ;  /* 0x0007580001027983 */ /* 0x0005620000100a00 */
[----:B------:R-:W-:Y:S02]  /*206b0*/  MOV R9, R5 ;  /* 0x0000000500097202 */ /* 0x000fe40000000f00 */
[----:B------:R-:W-:Y:S02]  /*206c0*/  MOV R8, 0x206e0 ;  /* 0x000206e000087802 */ /* 0x000fe40000000f00 */
[----:B-12--5:R-:W-:Y:S05]  /*206d0*/  CALL.REL.NOINC `($_ZN7cutlass13device_kernelIN5flash19enable_sm80_to_sm89INS1_16FlashAttnBwdSm80INS1_25CollectiveMainloopBwdSm80ILi2ELi2EN4cute5tupleIJNS5_1CILi128EEES8_NS7_ILi64EEEEEENS_6half_tEfNS_4arch4Sm80ELb0ELb0ELb1ELb1ELb0ELb0ELb0ELb0ELi2ELi4ELi4ELi4ELb0EEENS1_21CollectiveEpilogueBwdISA_SB_SD_Li256ELb1ELb0ELi2EEENS1_19SingleTileSchedulerILb1ELb0ELb0ELi128EEEEEEEEEvNT_6ParamsE$_ZN4cute3eso3ESOILb1ELb0EJNS_6LayoutINS_5tupleIJNS_1CILi1EEENS3_IJNS4_ILi2EEES6_EEEEEENS3_IJNS4_ILi0EEENS3_IJNS4_ILi8EEENS4_ILi64EEEEEEEEEEENS_10ViewEngineINS_8smem_ptrIPfEEEEEEC2ERKSE_RKSJ_) ;  /* 0xfffe91f000007944 */ /* 0x026fea0003c3ffff */
[----:B-1----:R1:W5:Y:S01]  /*206e0*/  LDL.64 R4, [R1+0x758] ;  /* 0x0007580001047983 */ /* 0x0023620000100a00 */
[----:B------:R-:W-:-:S03]  /*206f0*/  MOV R10, 0x20710 ;  /* 0x00020710000a7802 */ /* 0x000fc60000000f00 */
[----:B-1---5:R-:W-:Y:S05]  /*20700*/  CALL.REL.NOINC `($_ZN7cutlass13device_kernelIN5flash19enable_sm80_to_sm89INS1_16FlashAttnBwdSm80INS1_25CollectiveMainloopBwdSm80ILi2ELi2EN4cute5tupleIJNS5_1CILi128EEES8_NS7_ILi64EEEEEENS_6half_tEfNS_4arch4Sm80ELb0ELb0ELb1ELb1ELb0ELb0ELb0ELb0ELi2ELi4ELi4ELi4ELb0EEENS1_21CollectiveEpilogueBwdISA_SB_SD_Li256ELb1ELb0ELi2EEENS1_19SingleTileSchedulerILb1ELb0ELb0ELi128EEEEEEEEEvNT_6ParamsE$_ZN4cute8smem_ptrIPfECI1NS_12iter_adaptorIS1_S2_EEES1_) ;  /* 0xfffe997000007944 */ /* 0x022fea0003c3ffff */
[----:B-1----:R1:W5:Y:S01]  /*20710*/  LDL.64 R4, [R1+0x758] ;  /* 0x0007580001047983 */ /* 0x0023620000100a00 */
[----:B------:R-:W-:-:S03]  /*20720*/  MOV R10, 0x20740 ;  /* 0x00020740000a7802 */ /* 0x000fc60000000f00 */
[----:B-1---5:R-:W-:Y:S05]  /*20730*/  CALL.REL.NOINC `($_ZN7cutlass13device_kernelIN5flash19enable_sm80_to_sm89INS1_16FlashAttnBwdSm80INS1_25CollectiveMainloopBwdSm80ILi2ELi2EN4cute5tupleIJNS5_1CILi128EEES8_NS7_ILi64EEEEEENS_6half_tEfNS_4arch4Sm80ELb0ELb0ELb1ELb1ELb0ELb0ELb0ELb0ELi2ELi4ELi4ELi4ELb0EEENS1_21CollectiveEpilogueBwdISA_SB_SD_Li256ELb1ELb0ELi2EEENS1_19SingleTileSchedulerILb1ELb0ELb0ELi128EEEEEEEEEvNT_6ParamsE$_ZN4cute3eso3ESOILb1ELb0EJNS_6LayoutINS_5tupleIJNS3_IJNS_1CILi2EEES5_EEEEEENS3_IJNS3_IJNS4_ILi8EEENS4_ILi64EEEEEEEEEEENS_10ViewEngineINS_8smem_ptrIPfEEEEEEC2ERKSC_RKSH_) ;  /* 0xfffe868000007944 */ /* 0x022fea0003c3ffff */
[----:B------:R2:W5:Y:S01]  /*20740*/  LDL.64 R10, [R1+0x758] ;  /* 0x00075800010a7983 */ /* 0x0005620000100a00 */
[----:B-1----:R-:W-:Y:S01]  /*20750*/  IMAD.MOV.U32 R4, RZ, RZ, R2 ;  /* 0x000000ffff047224 */ /* 0x002fe200078e0002 */
[----:B------:R-:W-:Y:S02]  /*20760*/  MOV R7, R3 ;  /* 0x0000000300077202 */ /* 0x000fe40000000f00 */
[----:B------:R-:W-:Y:S02]  /*20770*/  MOV R8, 0x20790 ;  /* 0x0002079000087802 */ /* 0x000fe40000000f00 */
[----:B--2--5:R-:W-:Y:S05]  /*20780*/  CALL.REL.NOINC `($_ZN7cutlass13device_kernelIN5flash19enable_sm80_to_sm89INS1_16FlashAttnBwdSm80INS1_25CollectiveMainloopBwdSm80ILi2ELi2EN4cute5tupleIJNS5_1CILi128EEES8_NS7_ILi64EEEEEENS_6half_tEfNS_4arch4Sm80ELb0ELb0ELb1ELb1ELb0ELb0ELb0ELb0ELi2ELi4ELi4ELi4ELb0EEENS1_21CollectiveEpilogueBwdISA_SB_SD_Li256ELb1ELb0ELi2EEENS1_19SingleTileSchedulerILb1ELb0ELb0ELi128EEEEEEEEEvNT_6ParamsE$_ZN4cute3eso3ESOILb1ELb0EJNS_6LayoutINS_5tupleIJNS_1CILi4EEEEEENS3_IJNS4_ILi1EEEEEEEENS_10ViewEngineIPfEEEEC2ERKS9_RKSC_) ;  /* 0xfffe920000007944 */ /* 0x024fea0003c3ffff */
        /* <DEDUP_REMOVED lines=13> */
[----:B--2---:R-:W-:Y:S05]  /*20860*/  CALL.REL.NOINC `($_ZN7cutlass13device_kernelIN5flash19enable_sm80_to_sm89INS1_16FlashAttnBwdSm80INS1_25CollectiveMainloopBwdSm80ILi2ELi2EN4cute5tupleIJNS5_1CILi128EEES8_NS7_ILi64EEEEEENS_6half_tEfNS_4arch4Sm80ELb0ELb0ELb1ELb1ELb0ELb0ELb0ELb0ELi2ELi4ELi4ELi4ELb0EEENS1_21CollectiveEpilogueBwdISA_SB_SD_Li256ELb1ELb0ELi2EEENS1_19SingleTileSchedulerILb1ELb0ELb0ELi128EEEEEEEEEvNT_6ParamsE$_ZN4cute3eso3ESOILb1ELb0EJNS_6LayoutINS_5tupleIJNS3_IJNS_1CILi2EEES5_EEENS3_IJS5_NS4_ILi8EEEEEEEEENS3_IJNS3_IJS5_NS4_ILi4EEEEEENS3_IJNS4_ILi1EEES7_EEEEEEEENS_10ViewEngineIPfEEEEC2ERKSF_RKSI_) ;  /* 0xfffe85d000007944 */ /* 0x004fea0003c3ffff */
[----:B------:R2:W5:Y:S01]  /*20870*/  LDL.64 R8, [R1+0x758] ;  /* 0x0007580001087983 */ /* 0x0005620000100a00 */
[----:B------:R-:W-:-:S03]  /*20880*/  MOV R7, RZ ;  /* 0x000000ff00077202 */ /* 0x000fc60000000f00 */
.L_x_1638:
[----:B-1----:R-:W-:-:S04]  /*20890*/  MOV R2, 0x208b0 ;  /* 0x000208b000027802 */ /* 0x002fc80000000f00 */
[----:B-12--5:R-:W-:Y:S05]  /*208a0*/  CALL.REL.NOINC `($_ZN7cutlass13device_kernelIN5flash19enable_sm80_to_sm89INS1_16FlashAttnBwdSm80INS1_25CollectiveMainloopBwdSm80ILi2ELi2EN4cute5tupleIJNS5_1CILi128EEES8_NS7_ILi64EEEEEENS_6half_tEfNS_4arch4Sm80ELb0ELb0ELb1ELb1ELb0ELb0ELb0ELb0ELi2ELi4ELi4ELi4ELb0EEENS1_21CollectiveEpilogueBwdISA_SB_SD_Li256ELb1ELb0ELi2EEENS1_19SingleTileSchedulerILb1ELb0ELb0ELi128EEEEEEEEEvNT_6ParamsE$_ZZZN5flash25CollectiveMainloopBwdSm80ILi2ELi2EN4cute5tupleIJNS1_1CILi128EEES4_NS3_ILi64EEEEEEN7cutlass6half_tEfNS7_4arch4Sm80ELb0ELb0ELb1ELb1ELb0ELb0ELb0ELb0ELi2ELi4ELi4ELi4ELb0EE3mmaINS_16FlashAttnBwdSm80ISB_NS_21CollectiveEpilogueBwdIS6_S8_SA_Li256ELb1ELb0ELi2EEENS_19SingleTileSchedulerILb1ELb0ELb0ELi128EEEE13SharedStorageENS1_6TensorINS1_11ArrayEngineIfLm32EEENS1_6LayoutINS2_IJNS2_IJNS3_ILi2EEESO_EEESO_NS3_ILi4EEEEEENS2_IJNS2_IJNS3_ILi1EEESO_EEESQ_NS3_ILi8EEEEEEEEEEEEbRKNSB_6ParamsERT0_S12_iNS2_IJiiiEEERT_ENKUliT_E_clIZSC_ISJ_SX_EbS10_S12_S12_iS13_S15_EUlRS16_iE_EEDaiS16_ENKUlvE1_clEv) ;  /* 0x0002d11000007944 */ /* 0x026fea0003c00000 */
[----:B------:R1:W-:Y:S01]  /*208b0*/  STL [R1+0x770], RZ ;  /* 0x000770ff01007387 */ /* 0x0003e20000100800 */
[----:B------:R-:W-:-:S03]  /*208c0*/  MOV R5, RZ ;  /* 0x000000ff00057202 */ /* 0x000fc60000000f00 */
.L_x_1637:
[----:B-1----:R-:W-:-:S04]  /*208d0*/  MOV R12, 0x208f0 ;  /* 0x000208f0000c7802 */ /* 0x002fc80000000f00 */
[----:B-1---5:R-:W-:Y:S05]  /*208e0*/  CALL.REL.NOINC `($_ZN7cutlass13device_kernelIN5flash19enable_sm80_to_sm89INS1_16FlashAttnBwdSm80INS1_25CollectiveMainloopBwdSm80ILi2ELi2EN4cute5tupleIJNS5_1CILi128EEES8_NS7_ILi64EEEEEENS_6half_tEfNS_4arch4Sm80ELb0ELb0ELb1ELb1ELb0ELb0ELb0ELb0ELi2ELi4ELi4ELi4ELb0EEENS1_21CollectiveEpilogueBwdISA_SB_SD_Li256ELb1ELb0ELi2EEENS1_19SingleTileSchedulerILb1ELb0ELb0ELi128EEEEEEEEEvNT_6ParamsE$_ZN4cute3eso3ESOILb0ELb0EJiiEEC2ERKiS4_) ;  /* 0xfffe70d000007944 */ /* 0x022fea0003c3ffff */
        /* <DEDUP_REMOVED lines=17> */
[----:B-1---5:R-:W-:Y:S05]  /*20a00*/  CALL.REL.NOINC `($_ZN7cutlass13device_kernelIN5flash19enable_sm80_to_sm89INS1_16FlashAttnBwdSm80INS1_25CollectiveMainloopBwdSm80ILi2ELi2EN4cute5tupleIJNS5_1CILi128EEES8_NS7_ILi64EEEEEENS_6half_tEfNS_4arch4Sm80ELb0ELb0ELb1ELb1ELb0ELb0ELb0ELb0ELi2ELi4ELi4ELi4ELb0EEENS1_21CollectiveEpilogueBwdISA_SB_SD_Li256ELb1ELb0ELi2EEENS1_19SingleTileSchedulerILb1ELb0ELb0ELi128EEEEEEEEEvNT_6ParamsE$_ZN4cute3eso3ESOILb0ELb0EJiiEEC2ERKiS4_) ;  /* 0xfffe6fb000007944 */ /* 0x022fea0003c3ffff */
        /* <DEDUP_REMOVED lines=19> */
[----:B------:R-:W-:Y:S05]  /*20b40*/  CALL.REL.NOINC `($_ZN7cutlass13device_kernelIN5flash19enable_sm80_to_sm89INS1_16FlashAttnBwdSm80INS1_25CollectiveMainloopBwdSm80ILi2ELi2EN4cute5tupleIJNS5_1CILi128EEES8_NS7_ILi64EEEEEENS_6half_tEfNS_4arch4Sm80ELb0ELb0ELb1ELb1ELb0ELb0ELb0ELb0ELi2ELi4ELi4ELi4ELb0EEENS1_21CollectiveEpilogueBwdISA_SB_SD_Li256ELb1ELb0ELi2EEENS1_19SingleTileSchedulerILb1ELb0ELb0ELi128EEEEEEEEEvNT_6ParamsE$_ZN4cute3eso3ESOILb0ELb0EJiiEEC2ERKiS4_) ;  /* 0xfffe6e7000007944 */ /* 0x000fea0003c3ffff */
        /* <DEDUP_REMOVED lines=17> */
[----:B-1----:R-:W-:Y:S05]  /*20c60*/  CALL.REL.NOINC `($_ZN7cutlass13device_kernelIN5flash19enable_sm80_to_sm89INS1_16FlashAttnBwdSm80INS1_25CollectiveMainloopBwdSm80ILi2ELi2EN4cute5tupleIJNS5_1CILi128EEES8_NS7_ILi64EEEEEENS_6half_tEfNS_4arch4Sm80ELb0ELb0ELb1ELb1ELb0ELb0ELb0ELb0ELi2ELi4ELi4ELi4ELb0EEENS1_21CollectiveEpilogueBwdISA_SB_SD_Li256ELb1ELb0ELi2EEENS1_19SingleTileSchedulerILb1ELb0ELb0ELi128EEEEEEEEEvNT_6ParamsE$_ZN4cute3eso3ESOILb0ELb0EJiiEEC2ERKiS4_) ;  /* 0xfffe6d5000007944 */ /* 0x002fea0003c3ffff */
        /* <DEDUP_REMOVED lines=11> */
[----:B-----5:R-:W-:Y:S05]  /*20d20*/  CALL.REL.NOINC `($_ZN7cutlass13device_kernelIN5flash19enable_sm80_to_sm89INS1_16FlashAttnBwdSm80INS1_25CollectiveMainloopBwdSm80ILi2ELi2EN4cute5tupleIJNS5_1CILi128EEES8_NS7_ILi64EEEEEENS_6half_tEfNS_4arch4Sm80ELb0ELb0ELb1ELb1ELb0ELb0ELb0ELb0ELi2ELi4ELi4ELi4ELb0EEENS1_21CollectiveEpilogueBwdISA_SB_SD_Li256ELb1ELb0ELi2EEENS1_19SingleTileSchedulerILb1ELb0ELb0ELi128EEEEEEEEEvNT_6ParamsE$_ZN4cute3eso3ESOILb0ELb0EJiiEEC2ERKiS4_) ;  /* 0xfffe6c9000007944 */ /* 0x020fea0003c3ffff */
        /* <DEDUP_REMOVED lines=48> */
[----:B--2---:R-:W-:Y:S05]  /*21030*/  CALL.REL.NOINC `($_ZN7cutlass13device_kernelIN5flash19enable_sm80_to_sm89INS1_16FlashAttnBwdSm80INS1_25CollectiveMainloopBwdSm80ILi2ELi2EN4cute5tupleIJNS5_1CILi128EEES8_NS7_ILi64EEEEEENS_6half_tEfNS_4arch4Sm80ELb0ELb0ELb1ELb1ELb0ELb0ELb0ELb0ELi2ELi4ELi4ELi4ELb0EEENS1_21CollectiveEpilogueBwdISA_SB_SD_Li256ELb1ELb0ELi2EEENS1_19SingleTileSchedulerILb1ELb0ELb0ELi128EEEEEEEEEvNT_6ParamsE$_ZN4cute3eso3ESOILb1ELb0EJNS_6LayoutINS_5tupleIJNS3_IJNS_1CILi1EEENS4_ILi2EEEEEES6_NS4_ILi8EEEEEENS3_IJNS3_IJS5_S5_EEES6_NS4_ILi4EEEEEEEENS_10ViewEngineIPKN7cutlass5ArrayIfLi2ELb1EEEEEEEC2ERKSD_RKSK_) ;  /* 0xfffe7b3000007944 */ /* 0x004fea0003c3ffff */
[----:B------:R2:W5:Y:S01]  /*21040*/  LDL.64 R20, [R8] ;  /* 0x0000000008147983 */ /* 0x0005620000100a00 */
[----:B------:R-:W-:Y:S01]  /*21050*/  IMAD.MOV.U32 R16, RZ, RZ, R7 ;  /* 0x000000ffff107224 */ /* 0x000fe200078e0007 */
[----:B-1----:R-:W-:Y:S02]  /*21060*/  MOV R3, R6 ;  /* 0x0000000600037202 */ /* 0x002fe40000000f00 */
[----:B------:R-:W-:Y:S02]  /*21070*/  MOV R14, 0x21090 ;  /* 0x00021090000e7802 */ /* 0x000fe40000000f00 */
[----:B--2--5:R-:W-:Y:S05]  /*21080*/  CALL.REL.NOINC `($_ZN7cutlass13device_kernelIN5flash19enable_sm80_to_sm89INS1_16FlashAttnBwdSm80INS1_25CollectiveMainloopBwdSm80ILi2ELi2EN4cute5tupleIJNS5_1CILi128EEES8_NS7_ILi64EEEEEENS_6half_tEfNS_4arch4Sm80ELb0ELb0ELb1ELb1ELb0ELb0ELb0ELb0ELi2ELi4ELi4ELi4ELb0EEENS1_21CollectiveEpilogueBwdISA_SB_SD_Li256ELb1ELb0ELi2EEENS1_19SingleTileSchedulerILb1ELb0ELb0ELi128EEEEEEEEEvNT_6ParamsE$_ZN4cute3eso3ESOILb1ELb0EJNS_6LayoutINS_5tupleIJNS3_IJNS_1CILi1EEENS4_ILi2EEEEEES6_NS4_ILi8EEEEEENS3_IJNS3_IJS5_S5_EEES6_NS4_ILi4EEEEEEEENS_10ViewEngineIPN7cutlass5ArrayINSF_6half_tELi2ELb0EEEEEEEC2ERKSD_RKSK_) ;  /* 0xfffe7b3000007944 */ /* 0x024fea0003c3ffff */
[----:B------:R-:W-:Y:S01]  /*21090*/  ULDC.64 UR4, c[0x0][0x118] ;  /* 0x0000460000047ab9 */ /* 0x000fe20000000a00 */
[----:B-1----:R1:W5:Y:S04]  /*210a0*/  LDL.64 R16, [R8] ;  /* 0x0000000008107983 */ /* 0x0023680000100a00 */
[----:B------:R1:W5:Y:S01]  /*210b0*/  LD.E.64 R2, [R20.64] ;  /* 0x0000000414027980 */ /* 0x000362000c101b00 */
[----:B------:R-:W-:-:S03]  /*210c0*/  MOV R14, 0x210e0 ;  /* 0x000210e0000e7802 */ /* 0x000fc60000000f00 */
[----:B-1---5:R-:W-:Y:S05]  /*210d0*/  CALL.REL.NOINC `($_ZN7cutlass13device_kernelIN5flash19enable_sm80_to_sm89INS1_16FlashAttnBwdSm80INS1_25CollectiveMainloopBwdSm80ILi2ELi2EN4cute5tupleIJNS5_1CILi128EEES8_NS7_ILi64EEEEEENS_6half_tEfNS_4arch4Sm80ELb0ELb0ELb1ELb1ELb0ELb0ELb0ELb0ELi2ELi4ELi4ELi4ELb0EEENS1_21CollectiveEpilogueBwdISA_SB_SD_Li256ELb1ELb0ELi2EEENS1_19SingleTileSchedulerILb1ELb0ELb0ELi128EEEEEEEEEvNT_6ParamsE$_ZN73_INTERNAL_e48e4f46_37_flash_bwd_hdim64_fp16_softcap_sm80_cu_3fbc093a_281817__float22half2_rnE6float2) ;  /* 0xfffe903000007944 */ /* 0x022fea0003c3ffff */
[----:B------:R-:W-:Y:S02]  /*210e0*/  MOV R14, 0x21100 ;  /* 0x00021100000e7802 */ /* 0x000fe40000000f00 */
[----:B-1----:R-:W-:Y:S05]  /*210f0*/  CALL.REL.NOINC `($_ZN7cutlass13device_kernelIN5flash19enable_sm80_to_sm89INS1_16FlashAttnBwdSm80INS1_25CollectiveMainloopBwdSm80ILi2ELi2EN4cute5tupleIJNS5_1CILi128EEES8_NS7_ILi64EEEEEENS_6half_tEfNS_4arch4Sm80ELb0ELb0ELb1ELb1ELb0ELb0ELb0ELb0ELi2ELi4ELi4ELi4ELb0EEENS1_21CollectiveEpilogueBwdISA_SB_SD_Li256ELb1ELb0ELi2EEENS1_19SingleTileSchedulerILb1ELb0ELb0ELi128EEEEEEEEEvNT_6ParamsE$_ZN7__half2aSEOKS_) ;  /* 0xfffe906000007944 */ /* 0x002fea0003c3ffff */
[----:B------:R-:W2:Y:S01]  /*21100*/  LDL R15, [R1+0x770] ;  /* 0x00077000010f7983 */ /* 0x000ea20000100800 */
[----:B------:R-:W-:Y:S01]  /*21110*/  ULDC.64 UR4, c[0x0][0x118] ;  /* 0x0000460000047ab9 */ /* 0x000fe20000000a00 */
[----:B------:R-:W-:-:S02]  /*21120*/  MOV R14, 0x21160 ;  /* 0x00021160000e7802 */ /* 0x000fc40000000f00 */
[----:B--2---:R2:W-:Y:S04]  /*21130*/  ST.E [R16.64], R15 ;  /* 0x0000000f10007985 */ /* 0x0045e8000c101904 */
[----:B-1----:R2:W5:Y:S02]  /*21140*/  LD.E.64 R2, [R20.64+0x8] ;  /* 0x0000080414027980 */ /* 0x002564000c101b00 */
[----:B--2--5:R-:W-:Y:S05]  /*21150*/  CALL.REL.NOINC `($_ZN7cutlass13device_kernelIN5flash19enable_sm80_to_sm89INS1_16FlashAttnBwdSm80INS1_25CollectiveMainloopBwdSm80ILi2ELi2EN4cute5tupleIJNS5_1CILi128EEES8_NS7_ILi64EEEEEENS_6half_tEfNS_4arch4Sm80ELb0ELb0ELb1ELb1ELb0ELb0ELb0ELb0ELi2ELi4ELi4ELi4ELb0EEENS1_21CollectiveEpilogueBwdISA_SB_SD_Li256ELb1ELb0ELi2EEENS1_19SingleTileSchedulerILb1ELb0ELb0ELi128EEEEEEEEEvNT_6ParamsE$_ZN73_INTERNAL_e48e4f46_37_flash_bwd_hdim64_fp16_softcap_sm80_cu_3fbc093a_281817__float22half2_rnE6float2) ;  /* 0xfffe8fb000007944 */ /* 0x024fea0003c3ffff */
[----:B------:R-:W-:Y:S02]  /*21160*/  MOV R14, 0x21180 ;  /* 0x00021180000e7802 */ /* 0x000fe40000000f00 */
[----:B-1----:R-:W-:Y:S05]  /*21170*/  CALL.REL.NOINC `($_ZN7cutlass13device_kernelIN5flash19enable_sm80_to_sm89INS1_16FlashAttnBwdSm80INS1_25CollectiveMainloopBwdSm80ILi2ELi2EN4cute5tupleIJNS5_1CILi128EEES8_NS7_ILi64EEEEEENS_6half_tEfNS_4arch4Sm80ELb0ELb0ELb1ELb1ELb0ELb0ELb0ELb0ELi2ELi4ELi4ELi4ELb0EEENS1_21CollectiveEpilogueBwdISA_SB_SD_Li256ELb1ELb0ELi2EEENS1_19SingleTileSchedulerILb1ELb0ELb0ELi128EEEEEEEEEvNT_6ParamsE$_ZN7__half2aSEOKS_) ;  /* 0xfffe8fe000007944 */ /* 0x002fea0003c3ffff */
[----:B------:R-:W2:Y:S01]  /*21180*/  LDL R15, [R1+0x770] ;  /* 0x00077000010f7983 */ /* 0x000ea20000100800 */
[----:B------:R-:W-:Y:S01]  /*21190*/  ULDC.64 UR4, c[0x0][0x118] ;  /* 0x0000460000047ab9 */ /* 0x000fe20000000a00 */
[----:B------:R-:W-:Y:S02]  /*211a0*/  MOV R14, 0x211e0 ;  /* 0x000211e0000e7802 */ /* 0x000fe40000000f00 */
[----:B--2---:R2:W-:Y:S04]  /*211b0*/  ST.E [R16.64+0x4], R15 ;  /* 0x0000040f10007985 */ /* 0x0045e8000c101904 */
[----:B-1----:R2:W5:Y:S02]  /*211c0*/  LD.E.64 R2, [R20.64+0x10] ;  /* 0x0000100414027980 */ /* 0x002564000c101b00 */
[----:B--2--5:R-:W-:Y:S05]  /*211d0*/  CALL.REL.NOINC `($_ZN7cutlass13device_kernelIN5flash19enable_sm80_to_sm89INS1_16FlashAttnBwdSm80INS1_25CollectiveMainloopBwdSm80ILi2ELi2EN4cute5tupleIJNS5_1CILi128EEES8_NS7_ILi64EEEEEENS_6half_tEfNS_4arch4Sm80ELb0ELb0ELb1ELb1ELb0ELb0ELb0ELb0ELi2ELi4ELi4ELi4ELb0EEENS1_21CollectiveEpilogueBwdISA_SB_SD_Li256ELb1ELb0ELi2EEENS1_19SingleTileSchedulerILb1ELb0ELb0ELi128EEEEEEEEEvNT_6ParamsE$_ZN73_INTERNAL_e48e4f46_37_flash_bwd_hdim64_fp16_softcap_sm80_cu_3fbc093a_281817__float22half2_rnE6float2) ;  /* 0xfffe8f3000007944 */ /* 0x024fea0003c3ffff */
[----:B------:R-:W-:Y:S02]  /*211e0*/  MOV R14, 0x21200 ;  /* 0x00021200000e7802 */ /* 0x000fe40000000f00 */
[----:B-1----:R-:W-:Y:S05]  /*211f0*/  CALL.REL.NOINC `($_ZN7cutlass13device_kernelIN5flash19enable_sm80_to_sm89INS1_16FlashAttnBwdSm80INS1_25CollectiveMainloopBwdSm80ILi2ELi2EN4cute5tupleIJNS5_1CILi128EEES8_NS7_ILi64EEEEEENS_6half_tEfNS_4arch4Sm80ELb0ELb0ELb1ELb1ELb0ELb0ELb0ELb0ELi2ELi4ELi4ELi4ELb0EEENS1_21CollectiveEpilogueBwdISA_SB_SD_Li256ELb1ELb0ELi2EEENS1_19SingleTileSchedulerILb1ELb0ELb0ELi128EEEEEEEEEvNT_6ParamsE$_ZN7__half2aSEOKS_) ;  /* 0xfffe8f6000007944 */ /* 0x002fea0003c3ffff */
[----:B------:R-:W2:Y:S01]  /*21200*/  LDL R15, [R1+0x770] ;  /* 0x00077000010f7983 */ /* 0x000ea20000100800 */
[----:B------:R-:W-:Y:S01]  /*21210*/  ULDC.64 UR4, c[0x0][0x118] ;  /* 0x0000460000047ab9 */ /* 0x000fe20000000a00 */
[----:B------:R-:W-:-:S02]  /*21220*/  MOV R14, 0x21260 ;  /* 0x00021260000e7802 */ /* 0x000fc40000000f00 */
[----:B--2---:R2:W-:Y:S04]  /*21230*/  ST.E [R16.64+0x8], R15 ;  /* 0x0000080f10007985 */ /* 0x0045e8000c101904 */
        /* <DEDUP_REMOVED lines=228> */
[----:B-1----:R-:W2:Y:S01]  /*22080*/  LDL R3, [R1+0x770] ;  /* 0x0007700001037983 */ /* 0x002ea20000100800 */
[----:B------:R-:W-:Y:S01]  /*22090*/  ULDC.64 UR4, c[0x0][0x118] ;  /* 0x0000460000047ab9 */ /* 0x000fe20000000a00 */
[----:B------:R-:W-:Y:S01]  /*220a0*/  IMAD.MOV.U32 R2, RZ, RZ, R7 ;  /* 0x000000ffff027224 */ /* 0x000fe200078e0007 */
[----:B------:R-:W-:Y:S02]  /*220b0*/  MOV R7, R6 ;  /* 0x0000000600077202 */ /* 0x000fe40000000f00 */
[----:B------:R-:W-:Y:S01]  /*220c0*/  MOV R6, 0x220f0 ;  /* 0x000220f000067802 */ /* 0x000fe20000000f00 */
[----:B--2---:R1:W-:Y:S04]  /*220d0*/  ST.E [R16.64+0x7c], R3 ;  /* 0x00007c0310007985 */ /* 0x0043e8000c101904 */
[----:B-1----:R-:W-:Y:S05]  /*220e0*/  CALL.REL.NOINC `($_ZN7cutlass13device_kernelIN5flash19enable_sm80_to_sm89INS1_16FlashAttnBwdSm80INS1_25CollectiveMainloopBwdSm80ILi2ELi2EN4cute5tupleIJNS5_1CILi128EEES8_NS7_ILi64EEEEEENS_6half_tEfNS_4arch4Sm80ELb0ELb0ELb1ELb1ELb0ELb0ELb0ELb0ELi2ELi4ELi4ELi4ELb0EEENS1_21CollectiveEpilogueBwdISA_SB_SD_Li256ELb1ELb0ELi2EEENS1_19SingleTileSchedulerILb1ELb0ELb0ELi128EEEEEEEEEvNT_6ParamsE$_ZN4cute3eso3ESOILb1ELb0EJNS_6LayoutINS_5tupleIJNS3_IJNS_1CILi1EEENS3_IJNS4_ILi4EEENS4_ILi2EEEEEEEEES7_S6_EEENS3_IJNS3_IJNS4_ILi0EEENS3_IJS5_NS4_ILi8EEEEEEEEES6_NS4_ILi16EEEEEEEENS_10ViewEngineIPN7cutlass6half_tEEEEEC2ERKSH_RKSM_) ;  /* 0xfffe69d000007944 */ /* 0x002fea0003c3ffff */
[----:B------:R2:W5:Y:S04]  /*220f0*/  LDL.64 R16, [R61+0xb8] ;  /* 0x0000b8003d107983 */ /* 0x0005680000100a00 */
[----:B-1----:R2:W5:Y:S01]  /*22100*/  LDL.64 R2, [R8] ;  /* 0x0000000008027983 */ /* 0x0025620000100a00 */
[----:B------:R-:W-:-:S03]  /*22110*/  MOV R14, 0x22130 ;  /* 0x00022130000e7802 */ /* 0x000fc60000000f00 */
[----:B--2--5:R-:W-:Y:S05]  /*22120*/  CALL.REL.NOINC `($_ZN7cutlass13device_kernelIN5flash19enable_sm80_to_sm89INS1_16FlashAttnBwdSm80INS1_25CollectiveMainloopBwdSm80ILi2ELi2EN4cute5tupleIJNS5_1CILi128EEES8_NS7_ILi64EEEEEENS_6half_tEfNS_4arch4Sm80ELb0ELb0ELb1ELb1ELb0ELb0ELb0ELb0ELi2ELi4ELi4ELi4ELb0EEENS1_21CollectiveEpilogueBwdISA_SB_SD_Li256ELb1ELb0ELi2EEENS1_19SingleTileSchedulerILb1ELb0ELb0ELi128EEEEEEEEEvNT_6ParamsE$_ZN4cute3eso3ESOILb1ELb0EJNS_6LayoutINS_5tupleIJNS3_IJNS_1CILi1EEENS3_IJNS4_ILi2EEES6_EEEEEES6_NS4_ILi4EEEEEENS3_IJNS3_IJNS4_ILi0EEENS3_IJS5_S9_EEEEEES6_NS4_ILi8EEEEEEEENS_10ViewEngineIPjEEEEC2ERKSG_RKSJ_) ;  /* 0xfffe695000007944 */ /* 0x024fea0003c3ffff */
[----:B------:R-:W-:Y:S01]  /*22130*/  ULDC.64 UR4, c[0x0][0x118] ;  /* 0x0000460000047ab9 */ /* 0x000fe20000000a00 */
[----:B------:R2:W5:Y:S04]  /*22140*/  LDL.64 R14, [R8] ;  /* 0x00000000080e7983 */ /* 0x0005680000100a00 */
[----:B------:R-:W3:Y:S04]  /*22150*/  LD.E R18, [R16.64] ;  /* 0x0000000410127980 */ /* 0x000ee8000c101900 */
[----:B-1----:R-:W4:Y:S01]  /*22160*/  LD.E R6, [R16.64+0x4] ;  /* 0x0000040410067980 */ /* 0x002f22000c101900 */
[----:B------:R-:W-:-:S03]  /*22170*/  MOV R2, 0x221b0 ;  /* 0x000221b000027802 */ /* 0x000fc60000000f00 */
[----:B---3--:R2:W-:Y:S04]  /*22180*/  STL [R1+0x794], R18 ;  /* 0x0007941201007387 */ /* 0x0085e80000100800 */
[----:B----4-:R2:W-:Y:S02]  /*22190*/  STL [R1+0x798], R6 ;  /* 0x0007980601007387 */ /* 0x0105e40000100800 */
[----:B--2--5:R-:W-:Y:S05]  /*221a0*/  CALL.REL.NOINC `($_ZN7cutlass13device_kernelIN5flash19enable_sm80_to_sm89INS1_16FlashAttnBwdSm80INS1_25CollectiveMainloopBwdSm80ILi2ELi2EN4cute5tupleIJNS5_1CILi128EEES8_NS7_ILi64EEEEEENS_6half_tEfNS_4arch4Sm80ELb0ELb0ELb1ELb1ELb0ELb0ELb0ELb0ELi2ELi4ELi4ELi4ELb0EEENS1_21CollectiveEpilogueBwdISA_SB_SD_Li256ELb1ELb0ELi2EEENS1_19SingleTileSchedulerILb1ELb0ELb0ELi128EEEEEEEEEvNT_6ParamsE$_ZZN4cute6upcastILi2ENS_5tupleIJNS1_IJNS_1CILi1EEENS1_IJNS2_ILi2EEES4_S4_EEEEEES4_NS1_IJS4_S4_EEEEEENS1_IJNS1_IJNS2_ILi0EEENS1_IJS3_NS2_ILi512EEEiEEEEEENS2_ILi4096EEENS1_IJiNS2_ILi8192EEEEEEEEEEEDaRKT0_RKT1_ENKUlRKT_RKT0_E_clIS6_SC_EEDaSP_SS_) ;  /* 0xfffe8a7000007944 */ /* 0x024fea0003c3ffff */
[----:B------:R1:W5:Y:S01]  /*221b0*/  LDL R2, [R1+0x798] ;  /* 0x0007980001027983 */ /* 0x0003620000100800 */
[----:B------:R-:W-:-:S03]  /*221c0*/  MOV R18, 0x221e0 ;  /* 0x000221e000127802 */ /* 0x000fc60000000f00 */
[----:B-1---5:R-:W-:Y:S05]  /*221d0*/  CALL.REL.NOINC `($_ZN7cutlass13device_kernelIN5flash19enable_sm80_to_sm89INS1_16FlashAttnBwdSm80INS1_25CollectiveMainloopBwdSm80ILi2ELi2EN4cute5tupleIJNS5_1CILi128EEES8_NS7_ILi64EEEEEENS_6half_tEfNS_4arch4Sm80ELb0ELb0ELb1ELb1ELb0ELb0ELb0ELb0ELi2ELi4ELi4ELi4ELb0EEENS1_21CollectiveEpilogueBwdISA_SB_SD_Li256ELb1ELb0ELi2EEENS1_19SingleTileSchedulerILb1ELb0ELb0ELi128EEEEEEEEEvNT_6ParamsE$_ZZN4cute6upcastILi2ENS_5tupleIJNS1_IJNS_1CILi1EEENS1_IJNS2_ILi2EEES4_S4_EEEEEES4_NS1_IJS4_S4_EEEEEENS1_IJNS1_IJNS2_ILi0EEENS1_IJS3_NS2_ILi512EEEiEEEEEENS2_ILi4096EEENS1_IJiNS2_ILi8192EEEEEEEEEEEDaRKT0_RKT1_ENKUlRKT_RKT0_E_clIS7_SF_EEDaSP_SS_) ;  /* 0xfffe8aa000007944 */ /* 0x022fea0003c3ffff */
[----:B------:R1:W-:Y:S01]  /*221e0*/  STL [R1+0x750], R2 ;  /* 0x0007500201007387 */ /* 0x0003e20000100800 */
[----:B------:R-:W-:-:S03]  /*221f0*/  MOV R18, 0x22210 ;  /* 0x0002221000127802 */ /* 0x000fc60000000f00 */
[----:B-1----:R-:W-:Y:S05]  /*22200*/  CALL.REL.NOINC `($_ZN7cutlass13device_kernelIN5flash19enable_sm80_to_sm89INS1_16FlashAttnBwdSm80INS1_25CollectiveMainloopBwdSm80ILi2ELi2EN4cute5tupleIJNS5_1CILi128EEES8_NS7_ILi64EEEEEENS_6half_tEfNS_4arch4Sm80ELb0ELb0ELb1ELb1ELb0ELb0ELb0ELb0ELi2ELi4ELi4ELi4ELb0EEENS1_21CollectiveEpilogueBwdISA_SB_SD_Li256ELb1ELb0ELi2EEENS1_19SingleTileSchedulerILb1ELb0ELb0ELi128EEEEEEEEEvNT_6ParamsE$_ZN4cute3eso3ESOILb0ELb0EJNS_5tupleIJNS_1CILi0EEENS2_IJNS3_ILi1EEENS3_ILi256EEEiEEEEEENS3_ILi2048EEENS2_IJiNS3_ILi4096EEEEEEEEC2ERKS8_RKS9_RKSB_) ;  /* 0xfffe4be000007944 */ /* 0x002fea0003c3ffff */
[----:B------:R2:W5:Y:S04]  /*22210*/  LDL R21, [R8] ;  /* 0x0000000008157983 */ /* 0x0005680000100800 */
[----:B-1----:R2:W5:Y:S01]  /*22220*/  LDL R3, [R8+0x4] ;  /* 0x0000040008037983 */ /* 0x0025620000100800 */
[----:B------:R-:W-:-:S03]  /*22230*/  MOV R18, 0x22250 ;  /* 0x0002225000127802 */ /* 0x000fc60000000f00 */
[----:B--2--5:R-:W-:Y:S05]  /*22240*/  CALL.REL.NOINC `($_ZN7cutlass13device_kernelIN5flash19enable_sm80_to_sm89INS1_16FlashAttnBwdSm80INS1_25CollectiveMainloopBwdSm80ILi2ELi2EN4cute5tupleIJNS5_1CILi128EEES8_NS7_ILi64EEEEEENS_6half_tEfNS_4arch4Sm80ELb0ELb0ELb1ELb1ELb0ELb0ELb0ELb0ELi2ELi4ELi4ELi4ELb0EEENS1_21CollectiveEpilogueBwdISA_SB_SD_Li256ELb1ELb0ELi2EEENS1_19SingleTileSchedulerILb1ELb0ELb0ELi128EEEEEEEEEvNT_6ParamsE$_ZN4cute5tupleIJNS0_IJNS0_IJNS_1CILi1EEENS0_IJS2_NS1_ILi2EEES3_EEEEEES3_NS0_IJS3_S3_EEEEEENS0_IJNS0_IJNS1_ILi0EEENS0_IJS2_NS1_ILi256EEEiEEEEEENS1_ILi2048EEENS0_IJiNS1_ILi4096EEEEEEEEEEEC2ERKS7_RKSF_) ;  /* 0xfffe782000007944 */ /* 0x024fea0003c3ffff */
[----:B------:R2:W5:Y:S04]  /*22250*/  LDL R7, [R8] ;  /* 0x0000000008077983 */ /* 0x0005680000100800 */
[----:B------:R2:W5:Y:S01]  /*22260*/  LDL R6, [R8+0x4] ;  /* 0x0000040008067983 */ /* 0x0005620000100800 */
[----:B-1----:R-:W-:-:S03]  /*22270*/  MOV R2, 0x22290 ;  /* 0x0002229000027802 */ /* 0x002fc60000000f00 */
[----:B--2--5:R-:W-:Y:S05]  /*22280*/  CALL.REL.NOINC `($_ZN7cutlass13device_kernelIN5flash19enable_sm80_to_sm89INS1_16FlashAttnBwdSm80INS1_25CollectiveMainloopBwdSm80ILi2ELi2EN4cute5tupleIJNS5_1CILi128EEES8_NS7_ILi64EEEEEENS_6half_tEfNS_4arch4Sm80ELb0ELb0ELb1ELb1ELb0ELb0ELb0ELb0ELi2ELi4ELi4ELi4ELb0EEENS1_21CollectiveEpilogueBwdISA_SB_SD_Li256ELb1ELb0ELi2EEENS1_19SingleTileSchedulerILb1ELb0ELb0ELi128EEEEEEEEEvNT_6ParamsE$_ZZN4cute7flattenINS_5tupleIJNS1_IJNS_1CILi0EEENS1_IJNS2_ILi1EEENS2_ILi512EEEiEEEEEENS2_ILi4096EEENS1_IJiNS2_ILi8192EEEEEEEEEEEDaRKT_ENKUlRKT_E_clIS7_EEDaSH_) ;  /* 0xfffe8a4000007944 */ /* 0x024fea0003c3ffff */
[----:B------:R-:W-:Y:S02]  /*22290*/  MOV R2, 0x222b0 ;  /* 0x000222b000027802 */ /* 0x000fe40000000f00 */
[----:B------:R-:W-:Y:S05]  /*222a0*/  CALL.REL.NOINC `($_ZN7cutlass13device_kernelIN5flash19enable_sm80_to_sm89INS1_16FlashAttnBwdSm80INS1_25CollectiveMainloopBwdSm80ILi2ELi2EN4cute5tupleIJNS5_1CILi128EEES8_NS7_ILi64EEEEEENS_6half_tEfNS_4arch4Sm80ELb0ELb0ELb1ELb1ELb0ELb0ELb0ELb0ELi2ELi4ELi4ELi4ELb0EEENS1_21CollectiveEpilogueBwdISA_SB_SD_Li256ELb1ELb0ELi2EEENS1_19SingleTileSchedulerILb1ELb0ELb0ELi128EEEEEEEEEvNT_6ParamsE$_ZZN4cute7flattenINS_5tupleIJNS1_IJNS_1CILi0EEENS1_IJNS2_ILi1EEENS2_ILi512EEEiEEEEEENS2_ILi4096EEENS1_IJiNS2_ILi8192EEEEEEEEEEEDaRKT_ENKUlRKT_E_clISA_EEDaSH_) ;  /* 0xfffe8a4000007944 */ /* 0x000fea0003c3ffff */
[----:B------:R-:W-:Y:S02]  /*222b0*/  MOV R2, 0x222d0 ;  /* 0x000222d000027802 */ /* 0x000fe40000000f00 */
[----:B------:R-:W-:Y:S05]  /*222c0*/  CALL.REL.NOINC `($_ZN7cutlass13device_kernelIN5flash19enable_sm80_to_sm89INS1_16FlashAttnBwdSm80INS1_25CollectiveMainloopBwdSm80ILi2ELi2EN4cute5tupleIJNS5_1CILi128EEES8_NS7_ILi64EEEEEENS_6half_tEfNS_4arch4Sm80ELb0ELb0ELb1ELb1ELb0ELb0ELb0ELb0ELi2ELi4ELi4ELi4ELb0EEENS1_21CollectiveEpilogueBwdISA_SB_SD_Li256ELb1ELb0ELi2EEENS1_19SingleTileSchedulerILb1ELb0ELb0ELi128EEEEEEEEEvNT_6ParamsE$_ZZN4cute12filter_tupleINS_5tupleIJNS1_IJNS_1CILi0EEENS1_IJNS2_ILi1EEENS2_ILi512EEEiEEEEEENS2_ILi4096EEENS1_IJiNS2_ILi8192EEEEEEEEEZNS_7flattenISB_EEDaRKT_EUlRKT_E_EEDaSF_OT0_ENKUlDpSI_E_clIJNS1_IJS3_S4_S5_iEEENS1_IJS8_EEESA_EEEDaSM_) ;  /* 0xfffe7f2000007944 */ /* 0x000fea0003c3ffff */
[----:B------:R-:W-:Y:S02]  /*222d0*/  ULDC.64 UR4, c[0x0][0x118] ;  /* 0x0000460000047ab9 */ /* 0x000fe40000000a00 */
[----:B------:R1:W5:Y:S01]  /*222e0*/  LD.E.64 R2, [R16.64+0x8] ;  /* 0x0000080410027980 */ /* 0x000362000c101b00 */
[----:B------:R-:W-:-:S02]  /*222f0*/  MOV R38, R69 ;  /* 0x0000004500267202 */ /* 0x000fc40000000f00 */
[----:B------:R-:W-:Y:S02]  /*22300*/  MOV R46, 0x22320 ;  /* 0x00022320002e7802 */ /* 0x000fe40000000f00 */
[----:B-1---5:R-:W-:Y:S05]  /*22310*/  CALL.REL.NOINC `($_ZN7cutlass13device_kernelIN5flash19enable_sm80_to_sm89INS1_16FlashAttnBwdSm80INS1_25CollectiveMainloopBwdSm80ILi2ELi2EN4cute5tupleIJNS5_1CILi128EEES8_NS7_ILi64EEEEEENS_6half_tEfNS_4arch4Sm80ELb0ELb0ELb1ELb1ELb0ELb0ELb0ELb0ELi2ELi4ELi4ELi4ELb0EEENS1_21CollectiveEpilogueBwdISA_SB_SD_Li256ELb1ELb0ELi2EEENS1_19SingleTileSchedulerILb1ELb0ELb0ELi128EEEEEEEEEvNT_6ParamsE$_ZN4cute8smem_ptrIPN7cutlass6half_tEECI1NS_12iter_adaptorIS3_S4_EEES3_) ;  /* 0xfffe7ce000007944 */ /* 0x022fea0003c3ffff */
[----:B-1----:R1:W5:Y:S01]  /*22320*/  LDL.64 R2, [R8] ;  /* 0x0000000008027983 */ /* 0x0023620000100a00 */
[----:B------:R-:W-:-:S03]  /*22330*/  MOV R18, 0x22350 ;  /* 0x0002235000127802 */ /* 0x000fc60000000f00 */
[----:B-1---5:R-:W-:Y:S05]  /*22340*/  CALL.REL.NOINC `($_ZN7cutlass13device_kernelIN5flash19enable_sm80_to_sm89INS1_16FlashAttnBwdSm80INS1_25CollectiveMainloopBwdSm80ILi2ELi2EN4cute5tupleIJNS5_1CILi128EEES8_NS7_ILi64EEEEEENS_6half_tEfNS_4arch4Sm80ELb0ELb0ELb1ELb1ELb0ELb0ELb0ELb0ELi2ELi4ELi4ELi4ELb0EEENS1_21CollectiveEpilogueBwdISA_SB_SD_Li256ELb1ELb0ELi2EEENS1_19SingleTileSchedulerILb1ELb0ELb0ELi128EEEEEEEEEvNT_6ParamsE$_ZN4cute8smem_ptrIPjECI1NS_12iter_adaptorIS1_S2_EEES1_) ;  /* 0xfffe7d7000007944 */ /* 0x022fea0003c3ffff */
[----:B------:R-:W2:Y:S01]  /*22350*/  LDL.64 R20, [R8] ;  /* 0x0000000008147983 */ /* 0x000ea20000100a00 */
[----:B-1----:R-:W-:Y:S01]  /*22360*/  IMAD.MOV.U32 R2, RZ, RZ, R7 ;  /* 0x000000ffff027224 */ /* 0x002fe200078e0007 */
[----:B------:R-:W-:Y:S02]  /*22370*/  MOV R3, R6 ;  /* 0x0000000600037202 */ /* 0x000fe40000000f00 */
[----:B------:R-:W-:Y:S01]  /*22380*/  MOV R16, 0x223b0 ;  /* 0x000223b000107802 */ /* 0x000fe20000000f00 */
[----:B--2---:R1:W-:Y:S04]  /*22390*/  STL.64 [R1+0x750], R20 ;  /* 0x0007501401007387 */ /* 0x0043e80000100a00 */
[----:B-1----:R-:W-:Y:S05]  /*223a0*/  CALL.REL.NOINC `($_ZN7cutlass13device_kernelIN5flash19enable_sm80_to_sm89INS1_16FlashAttnBwdSm80INS1_25CollectiveMainloopBwdSm80ILi2ELi2EN4cute5tupleIJNS5_1CILi128EEES8_NS7_ILi64EEEEEENS_6half_tEfNS_4arch4Sm80ELb0ELb0ELb1ELb1ELb0ELb0ELb0ELb0ELi2ELi4ELi4ELi4ELb0EEENS1_21CollectiveEpilogueBwdISA_SB_SD_Li256ELb1ELb0ELi2EEENS1_19SingleTileSchedulerILb1ELb0ELb0ELi128EEEEEEEEEvNT_6ParamsE$_ZN4cute3eso3ESOILb0ELb0EJNS_6LayoutINS_5tupleIJNS3_IJNS_1CILi1EEENS3_IJS5_NS4_ILi2EEES6_EEEEEES6_NS3_IJS6_S6_EEEEEENS3_IJNS3_IJNS4_ILi0EEENS3_IJS5_NS4_ILi256EEEiEEEEEENS4_ILi2048EEENS3_IJiNS4_ILi4096EEEEEEEEEEENS_10ViewEngineINS_8smem_ptrIPjEEEEEEC2ERKSJ_RKSO_) ;  /* 0xfffe4d8000007944 */ /* 0x002fea0003c3ffff */
        /* <DEDUP_REMOVED lines=13> */
[----:B-----5:R5:W-:Y:S04]  /*22480*/  ST.E [R22.64+0x2000], R35 ;  /* 0x0020002316007985 */ /* 0x020be8000c101904 */
[----:B------:R-:W2:Y:S04]  /*22490*/  LD.E R33, [R14.64+0xc] ;  /* 0x00000c040e217980 */ /* 0x000ea8000c101900 */
[----:B--2---:R-:W-:Y:S04]  /*224a0*/  ST.E [R22.64+0x2400], R33 ;  /* 0x0024002116007985 */ /* 0x004fe8000c101904 */
        /* <DEDUP_REMOVED lines=8> */
[----:B-----5:R-:W-:-:S03]  /*22530*/  IADD3 R35, R2, R3, RZ ;  /* 0x0000000302237210 */ /* 0x020fc60007ffe0ff */
[----:B---3--:R3:W-:Y:S04]  /*22540*/  ST.E [R16.64+0x400], R31 ;  /* 0x0004001f10007985 */ /* 0x0087e8000c101904 */
[----:B------:R-:W4:Y:S01]  /*22550*/  LD.E R6, [R14.64+0x30] ;  /* 0x000030040e067980 */ /* 0x000f22000c101900 */
[----:B------:R-:W-:-:S05]  /*22560*/  IMAD.WIDE R34, R35, 0x4, R22 ;  /* 0x0000000423227825 */ /* 0x000fca00078e0216 */
[----:B----4-:R-:W-:Y:S04]  /*22570*/  ST.E [R34.64], R6 ;  /* 0x0000000622007985 */ /* 0x010fe8000c101904 */
[----:B------:R-:W4:Y:S04]  /*22580*/  LD.E R29, [R14.64+0x34] ;  /* 0x000034040e1d7980 */ /* 0x000f28000c101900 */
[----:B----4-:R4:W-:Y:S04]  /*22590*/  ST.E [R34.64+0x400], R29 ;  /* 0x0004001d22007985 */ /* 0x0109e8000c101904 */
[----:B-1----:R-:W5:Y:S04]  /*225a0*/  LD.E R25, [R14.64+0x28] ;  /* 0x000028040e197980 */ /* 0x002f68000c101900 */
[----:B-----5:R1:W-:Y:S04]  /*225b0*/  ST.E [R16.64+0x2000], R25 ;  /* 0x0020001910007985 */ /* 0x0203e8000c101904 */
[----:B--2---:R-:W2:Y:S04]  /*225c0*/  LD.E R7, [R14.64+0x2c] ;  /* 0x00002c040e077980 */ /* 0x004ea8000c101900 */
[----:B--2---:R2:W-:Y:S04]  /*225d0*/  ST.E [R16.64+0x2400], R7 ;  /* 0x0024000710007985 */ /* 0x0045e8000c101904 */
[----:B------:R-:W5:Y:S04]  /*225e0*/  LD.E R3, [R14.64+0x38] ;  /* 0x000038040e037980 */ /* 0x000f68000c101900 */
[----:B-----5:R5:W-:Y:S04]  /*225f0*/  ST.E [R34.64+0x2000], R3 ;  /* 0x0020000322007985 */ /* 0x020be8000c101904 */
        /* <DEDUP_REMOVED lines=10> */
[----:B-----5:R-:W4:Y:S04]  /*226a0*/  LD.E R3, [R14.64+0x48] ;  /* 0x000048040e037980 */ /* 0x020f28000c101900 */
[----:B----4-:R-:W-:Y:S04]  /*226b0*/  ST.E [R22.64+0x6000], R3 ;  /* 0x0060000316007985 */ /* 0x010fe8000c101904 */
[----:B------:R-:W4:Y:S04]  /*226c0*/  LD.E R2, [R14.64+0x4c] ;  /* 0x00004c040e027980 */ /* 0x000f28000c101900 */
[----:B----4-:R4:W-:Y:S04]  /*226d0*/  ST.E [R22.64+0x6400], R2 ;  /* 0x0064000216007985 */ /* 0x0109e8000c101904 */
[----:B--2---:R-:W2:Y:S04]  /*226e0*/  LD.E R31, [R14.64+0x58] ;  /* 0x000058040e1f7980 */ /* 0x004ea8000c101900 */
[----:B--2---:R-:W-:Y:S04]  /*226f0*/  ST.E [R20.64+0x6000], R31 ;  /* 0x0060001f14007985 */ /* 0x004fe8000c101904 */
[----:B---3--:R-:W2:Y:S04]  /*22700*/  LD.E R29, [R14.64+0x5c] ;  /* 0x00005c040e1d7980 */ /* 0x008ea8000c101900 */
[----:B--2---:R2:W-:Y:S04]  /*22710*/  ST.E [R20.64+0x6400], R29 ;  /* 0x0064001d14007985 */ /* 0x0045e8000c101904 */
[----:B------:R-:W3:Y:S04]  /*22720*/  LD.E R37, [R14.64+0x60] ;  /* 0x000060040e257980 */ /* 0x000ee8000c101900 */
[----:B---3--:R-:W-:Y:S04]  /*22730*/  ST.E [R16.64+0x4000], R37 ;  /* 0x0040002510007985 */ /* 0x008fe8000c101904 */
[----:B------:R-:W3:Y:S04]  /*22740*/  LD.E R33, [R14.64+0x64] ;  /* 0x000064040e217980 */ /* 0x000ee8000c101900 */
[----:B---3--:R-:W-:Y:S04]  /*22750*/  ST.E [R16.64+0x4400], R33 ;  /* 0x0044002110007985 */ /* 0x008fe8000c101904 */
[----:B-1----:R-:W3:Y:S04]  /*22760*/  LD.E R25, [R14.64+0x70] ;  /* 0x000070040e197980 */ /* 0x002ee8000c101900 */
[----:B---3--:R-:W-:Y:S04]  /*22770*/  ST.E [R34.64+0x4000], R25 ;  /* 0x0040001922007985 */ /* 0x008fe8000c101904 */
[----:B----4-:R-:W3:Y:S04]  /*22780*/  LD.E R23, [R14.64+0x74] ;  /* 0x000074040e177980 */ /* 0x010ee8000c101900 */
[----:B---3--:R1:W-:Y:S04]  /*22790*/  ST.E [R34.64+0x4400], R23 ;  /* 0x0044001722007985 */ /* 0x0083e8000c101904 */
[----:B------:R-:W3:Y:S04]  /*227a0*/  LD.E R7, [R14.64+0x68] ;  /* 0x000068040e077980 */ /* 0x000ee8000c101900 */
[----:B---3--:R3:W-:Y:S04]  /*227b0*/  ST.E [R16.64+0x6000], R7 ;  /* 0x0060000710007985 */ /* 0x0087e8000c101904 */
[----:B------:R-:W4:Y:S04]  /*227c0*/  LD.E R3, [R14.64+0x6c] ;  /* 0x00006c040e037980 */ /* 0x000f28000c101900 */
[----:B----4-:R4:W-:Y:S04]  /*227d0*/  ST.E [R16.64+0x6400], R3 ;  /* 0x0064000310007985 */ /* 0x0109e8000c101904 */
[----:B--2---:R-:W2:Y:S04]  /*227e0*/  LD.E R21, [R14.64+0x78] ;  /* 0x000078040e157980 */ /* 0x004ea8000c101900 */
[----:B--2---:R4:W-:Y:S04]  /*227f0*/  ST.E [R34.64+0x6000], R21 ;  /* 0x0060001522007985 */ /* 0x0049e8000c101904 */
[----:B------:R2:W5:Y:S01]  /*22800*/  LD.E R29, [R14.64+0x7c] ;  /* 0x00007c040e1d7980 */ /* 0x000562000c101900 */
[----:B------:R-:W-:-:S02]  /*22810*/  IADD3 R6, P0, R58, 0x390, RZ ;  /* 0x000003903a067810 */ /* 0x000fc40007f1e0ff */
[----:B------:R-:W-:Y:S02]  /*22820*/  MOV R2, R26 ;  /* 0x0000001a00027202 */ /* 0x000fe40000000f00 */
[----:B-1----:R-:W-:Y:S02]  /*22830*/  MOV R23, R27 ;  /* 0x0000001b00177202 */ /* 0x002fe40000000f00 */
[----:B---3--:R-:W-:Y:S02]  /*22840*/  IADD3.X R7, RZ, R57, RZ, P0, !PT ;  /* 0x00000039ff077210 */ /* 0x008fe400007fe4ff */
[----:B--2---:R-:W-:Y:S01]  /*22850*/  MOV R14, 0x22900 ;  /* 0x00022900000e7802 */ /* 0x004fe20000000f00 */
[----:B-----5:R4:W-:Y:S04]  /*22860*/  ST.E [R34.64+0x6400], R29 ;  /* 0x0064001d22007985 */ /* 0x0209e8000c101904 */
        /* <DEDUP_REMOVED lines=8> */
[----:B----4-:R-:W-:Y:S05]  /*228f0*/  CALL.REL.NOINC `($_ZN7cutlass13device_kernelIN5flash19enable_sm80_to_sm89INS1_16FlashAttnBwdSm80INS1_25CollectiveMainloopBwdSm80ILi2ELi2EN4cute5tupleIJNS5_1CILi128EEES8_NS7_ILi64EEEEEENS_6half_tEfNS_4arch4Sm80ELb0ELb0ELb1ELb1ELb0ELb0ELb0ELb0ELi2ELi4ELi4ELi4ELb0EEENS1_21CollectiveEpilogueBwdISA_SB_SD_Li256ELb1ELb0ELi2EEENS1_19SingleTileSchedulerILb1ELb0ELb0ELi128EEEEEEEEEvNT_6ParamsE$_ZN4cute3eso3ESOILb1ELb0EJNS_6LayoutINS_5tupleIJNS3_IJNS_1CILi1EEENS4_ILi2EEEEEES6_NS4_ILi8EEEEEENS3_IJNS3_IJS5_S5_EEES6_NS4_ILi4EEEEEEEENS_10ViewEngineIPKN7cutlass5ArrayIfLi2ELb1EEEEEEEC2ERKSD_RKSK_) ;  /* 0xfffe627000007944 */ /* 0x010fea0003c3ffff */
[----:B------:R2:W5:Y:S01]  /*22900*/  LDL.64 R20, [R8] ;  /* 0x0000000008147983 */ /* 0x0005620000100a00 */
[----:B------:R-:W-:Y:S01]  /*22910*/  IMAD.MOV.U32 R16, RZ, RZ, R6 ;  /* 0x000000ffff107224 */ /* 0x000fe200078e0006 */
[----:B-1----:R-:W-:-:S02]  /*22920*/  MOV R3, R7 ;  /* 0x0000000700037202 */ /* 0x002fc40000000f00 */
        /* <DEDUP_REMOVED lines=11> */
[----:B------:R-:W-:Y:S02]  /*229e0*/  MOV R14, 0x22a20 ;  /* 0x00022a20000e7802 */ /* 0x000fe40000000f00 */
[----:B--2---:R2:W-:Y:S04]  /*229f0*/  ST.E [R16.64], R15 ;  /* 0x0000000f10007985 */ /* 0x0045e8000c101904 */
        /* <DEDUP_REMOVED lines=244> */
[----:B-1----:R-:W2:Y:S01]  /*23940*/  LDL R3, [R1+0x770] ;  /* 0x0007700001037983 */ /* 0x002ea20000100800 */
[----:B------:R-:W-:Y:S01]  /*23950*/  ULDC.64 UR4, c[0x0][0x118] ;  /* 0x0000460000047ab9 */ /* 0x000fe20000000a00 */
[----:B------:R-:W-:-:S02]  /*23960*/  MOV R2, R6 ;  /* 0x0000000600027202 */ /* 0x000fc40000000f00 */
[----:B------:R-:W-:Y:S01]  /*23970*/  MOV R6, 0x239b0 ;  /* 0x000239b000067802 */ /* 0x000fe20000000f00 */
[----:B--2---:R1:W-:Y:S04]  /*23980*/  ST.E [R16.64+0x7c], R3 ;  /* 0x00007c0310007985 */ /* 0x0043e8000c101904 */
[----:B------:R-:W-:Y:S06]  /*23990*/  BAR.SYNC.DEFER_BLOCKING 0x0 ;  /* 0x0000000000007b1d */ /* 0x000fec0000010000 */
[----:B-1----:R-:W-:Y:S05]  /*239a0*/  CALL.REL.NOINC `($_ZN7cutlass13device_kernelIN5flash19enable_sm80_to_sm89INS1_16FlashAttnBwdSm80INS1_25CollectiveMainloopBwdSm80ILi2ELi2EN4cute5tupleIJNS5_1CILi128EEES8_NS7_ILi64EEEEEENS_6half_tEfNS_4arch4Sm80ELb0ELb0ELb1ELb1ELb0ELb0ELb0ELb0ELi2ELi4ELi4ELi4ELb0EEENS1_21CollectiveEpilogueBwdISA_SB_SD_Li256ELb1ELb0ELi2EEENS1_19SingleTileSchedulerILb1ELb0ELb0ELi128EEEEEEEEEvNT_6ParamsE$_ZN4cute3eso3ESOILb1ELb0EJNS_6LayoutINS_5tupleIJNS3_IJNS_1CILi1EEENS3_IJNS4_ILi4EEENS4_ILi2EEEEEEEEES7_S6_EEENS3_IJNS3_IJNS4_ILi0EEENS3_IJS5_NS4_ILi8EEEEEEEEES6_NS4_ILi16EEEEEEEENS_10ViewEngineIPN7cutlass6half_tEEEEEC2ERKSH_RKSM_) ;  /* 0xfffe511000007944 */ /* 0x002fea0003c3ffff */
[----:B------:R2:W5:Y:S04]  /*239b0*/  LDL.64 R16, [R61+0xc0] ;  /* 0x0000c0003d107983 */ /* 0x0005680000100a00 */
[----:B-1----:R2:W5:Y:S01]  /*239c0*/  LDL.64 R2, [R8] ;  /* 0x0000000008027983 */ /* 0x0025620000100a00 */
[----:B------:R-:W-:-:S03]  /*239d0*/  MOV R14, 0x239f0 ;  /* 0x000239f0000e7802 */ /* 0x000fc60000000f00 */
[----:B--2--5:R-:W-:Y:S05]  /*239e0*/  CALL.REL.NOINC `($_ZN7cutlass13device_kernelIN5flash19enable_sm80_to_sm89INS1_16FlashAttnBwdSm80INS1_25CollectiveMainloopBwdSm80ILi2ELi2EN4cute5tupleIJNS5_1CILi128EEES8_NS7_ILi64EEEEEENS_6half_tEfNS_4arch4Sm80ELb0ELb0ELb1ELb1ELb0ELb0ELb0ELb0ELi2ELi4ELi4ELi4ELb0EEENS1_21CollectiveEpilogueBwdISA_SB_SD_Li256ELb1ELb0ELi2EEENS1_19SingleTileSchedulerILb1ELb0ELb0ELi128EEEEEEEEEvNT_6ParamsE$_ZN4cute3eso3ESOILb1ELb0EJNS_6LayoutINS_5tupleIJNS3_IJNS_1CILi1EEENS3_IJNS4_ILi2EEES6_EEEEEES6_NS4_ILi4EEEEEENS3_IJNS3_IJNS4_ILi0EEENS3_IJS5_S9_EEEEEES6_NS4_ILi8EEEEEEEENS_10ViewEngineIPjEEEEC2ERKSG_RKSJ_) ;  /* 0xfffe509000007944 */ /* 0x024fea0003c3ffff */
[----:B------:R-:W-:Y:S01]  /*239f0*/  ULDC.64 UR4, c[0x0][0x118] ;  /* 0x0000460000047ab9 */ /* 0x000fe20000000a00 */
[----:B-1----:R1:W5:Y:S04]  /*23a00*/  LDL.64 R6, [R8] ;  /* 0x0000000008067983 */ /* 0x0023680000100a00 */
[----:B------:R-:W2:Y:S04]  /*23a10*/  LD.E R18, [R16.64] ;  /* 0x0000000410127980 */ /* 0x000ea8000c101900 */
[----:B------:R-:W3:Y:S01]  /*23a20*/  LD.E R14, [R16.64+0x4] ;  /* 0x00000404100e7980 */ /* 0x000ee2000c101900 */
[----:B------:R-:W-:-:S03]  /*23a30*/  MOV R2, 0x23a70 ;  /* 0x00023a7000027802 */ /* 0x000fc60000000f00 */
[----:B--2---:R1:W-:Y:S04]  /*23a40*/  STL [R1+0x794], R18 ;  /* 0x0007941201007387 */ /* 0x0043e80000100800 */
[----:B---3--:R1:W-:Y:S02]  /*23a50*/  STL [R1+0x798], R14 ;  /* 0x0007980e01007387 */ /* 0x0083e40000100800 */
[----:B-1---5:R-:W-:Y:S05]  /*23a60*/  CALL.REL.NOINC `($_ZN7cutlass13device_kernelIN5flash19enable_sm80_to_sm89INS1_16FlashAttnBwdSm80INS1_25CollectiveMainloopBwdSm80ILi2ELi2EN4cute5tupleIJNS5_1CILi128EEES8_NS7_ILi64EEEEEENS_6half_tEfNS_4arch4Sm80ELb0ELb0ELb1ELb1ELb0ELb0ELb0ELb0ELi2ELi4ELi4ELi4ELb0EEENS1_21CollectiveEpilogueBwdISA_SB_SD_Li256ELb1ELb0ELi2EEENS1_19SingleTileSchedulerILb1ELb0ELb0ELi128EEEEEEEEEvNT_6ParamsE$_ZZN4cute6upcastILi2ENS_5tupleIJNS1_IJNS_1CILi1EEENS1_IJNS2_ILi2EEES4_S4_EEEEEES4_NS1_IJS4_S4_EEEEEENS1_IJNS1_IJNS2_ILi0EEENS1_IJS3_NS2_ILi512EEEiEEEEEENS2_ILi4096EEENS1_IJiNS2_ILi8192EEEEEEEEEEEDaRKT0_RKT1_ENKUlRKT_RKT0_E_clIS6_SC_EEDaSP_SS_) ;  /* 0xfffe71b000007944 */ /* 0x022fea0003c3ffff */
        /* <DEDUP_REMOVED lines=33> */
[----:B-1----:R-:W2:Y:S04]  /*23c80*/  LDL.64 R20, [R8+0x8] ;  /* 0x0000080008147983 */ /* 0x002ea80000100a00 */
[----:B------:R-:W2:Y:S04]  /*23c90*/  LD.E R25, [R6.64] ;  /* 0x0000000406197980 */ /* 0x000ea8000c101900 */
[----:B------:R-:W3:Y:S04]  /*23ca0*/  LDL.64 R2, [R8] ;  /* 0x0000000008027983 */ /* 0x000ee80000100a00 */
        /* <DEDUP_REMOVED lines=29> */
[----:B------:R-:W2:Y:S04]  /*23e80*/  LD.E R33, [R6.64+0x2c] ;  /* 0x00002c0406217980 */ /* 0x000ea8000c101900 */
[----:B--2---:R-:W-:Y:S04]  /*23e90*/  ST.E [R14.64+0x2400], R33 ;  /* 0x002400210e007985 */ /* 0x004fe8000c101904 */
[----:B------:R-:W2:Y:S04]  /*23ea0*/  LD.E R3, [R6.64+0x38] ;  /* 0x0000380406037980 */ /* 0x000ea8000c101900 */
[----:B--2---:R2:W-:Y:S04]  /*23eb0*/  ST.E [R26.64+0x2000], R3 ;  /* 0x002000031a007985 */ /* 0x0045e8000c101904 */
[----:B---3--:R-:W3:Y:S04]  /*23ec0*/  LD.E R31, [R6.64+0x3c] ;  /* 0x00003c04061f7980 */ /* 0x008ee8000c101900 */
[----:B---3--:R-:W-:Y:S04]  /*23ed0*/  ST.E [R26.64+0x2400], R31 ;  /* 0x0024001f1a007985 */ /* 0x008fe8000c101904 */
[----:B----4-:R-:W3:Y:S04]  /*23ee0*/  LD.E R29, [R6.64+0x40] ;  /* 0x00004004061d7980 */ /* 0x010ee8000c101900 */
[----:B---3--:R3:W-:Y:S04]  /*23ef0*/  ST.E [R20.64+0x4000], R29 ;  /* 0x0040001d14007985 */ /* 0x0087e8000c101904 */
[----:B-1----:R-:W4:Y:S04]  /*23f00*/  LD.E R25, [R6.64+0x44] ;  /* 0x0000440406197980 */ /* 0x002f28000c101900 */
[----:B----4-:R1:W-:Y:S04]  /*23f10*/  ST.E [R20.64+0x4400], R25 ;  /* 0x0044001914007985 */ /* 0x0103e8000c101904 */
        /* <DEDUP_REMOVED lines=16> */
[----:B----4-:R-:W3:Y:S04]  /*24020*/  LD.E R23, [R6.64+0x70] ;  /* 0x0000700406177980 */ /* 0x010ee8000c101900 */
[----:B---3--:R3:W-:Y:S04]  /*24030*/  ST.E [R26.64+0x4000], R23 ;  /* 0x004000171a007985 */ /* 0x0087e8000c101904 */
[----:B------:R-:W4:Y:S04]  /*24040*/  LD.E R3, [R6.64+0x74] ;  /* 0x0000740406037980 */ /* 0x000f28000c101900 */
[----:B----4-:R4:W-:Y:S04]  /*24050*/  ST.E [R26.64+0x4400], R3 ;  /* 0x004400031a007985 */ /* 0x0109e8000c101904 */
[----:B--2---:R-:W2:Y:S04]  /*24060*/  LD.E R21, [R6.64+0x68] ;  /* 0x0000680406157980 */ /* 0x004ea8000c101900 */
[----:B--2---:R2:W-:Y:S04]  /*24070*/  ST.E [R14.64+0x6000], R21 ;  /* 0x006000150e007985 */ /* 0x0045e8000c101904 */
[----:B------:R-:W2:Y:S04]  /*24080*/  LD.E R5, [R6.64+0x6c] ;  /* 0x00006c0406057980 */ /* 0x000ea8000c101900 */
[----:B--2---:R2:W-:Y:S04]  /*24090*/  ST.E [R14.64+0x6400], R5 ;  /* 0x006400050e007985 */ /* 0x0045e8000c101904 */
[----:B-1----:R-:W2:Y:S04]  /*240a0*/  LD.E R17, [R6.64+0x78] ;  /* 0x0000780406117980 */ /* 0x002ea8000c101900 */
[----:B--2---:R1:W-:Y:S04]  /*240b0*/  ST.E [R26.64+0x6000], R17 ;  /* 0x006000111a007985 */ /* 0x0043e8000c101904 */
[----:B------:R-:W2:Y:S04]  /*240c0*/  LD.E R25, [R6.64+0x7c] ;  /* 0x00007c0406197980 */ /* 0x000ea8000c101900 */
[----:B--2---:R1:W-:Y:S04]  /*240d0*/  ST.E [R26.64+0x6400], R25 ;  /* 0x006400191a007985 */ /* 0x0043e8000c101904 */
[----:B---3--:R-:W4:Y:S04]  /*240e0*/  LDL.64 R22, [R61+0xd0] ;  /* 0x0000d0003d167983 */ /* 0x008f280000100a00 */
[----:B------:R1:W5:Y:S04]  /*240f0*/  LDL.64 R34, [R61+0xc8] ;  /* 0x0000c8003d227983 */ /* 0x0003680000100a00 */
[----:B----4-:R1:W5:Y:S01]  /*24100*/  LD.E.64 R2, [R22.64] ;  /* 0x0000000416027980 */ /* 0x010362000c101b00 */
[----:B------:R-:W-:-:S02]  /*24110*/  MOV R38, R69 ;  /* 0x0000004500267202 */ /* 0x000fc40000000f00 */
[----:B------:R-:W-:Y:S02]  /*24120*/  MOV R46, 0x24140 ;  /* 0x00024140002e7802 */ /* 0x000fe40000000f00 */
[----:B-1---5:R-:W-:Y:S05]  /*24130*/  CALL.REL.NOINC `($_ZN7cutlass13device_kernelIN5flash19enable_sm80_to_sm89INS1_16FlashAttnBwdSm80INS1_25CollectiveMainloopBwdSm80ILi2ELi2EN4cute5tupleIJNS5_1CILi128EEES8_NS7_ILi64EEEEEENS_6half_tEfNS_4arch4Sm80ELb0ELb0ELb1ELb1ELb0ELb0ELb0ELb0ELi2ELi4ELi4ELi4ELb0EEENS1_21CollectiveEpilogueBwdISA_SB_SD_Li256ELb1ELb0ELi2EEENS1_19SingleTileSchedulerILb1ELb0ELb0ELi128EEEEEEEEEvNT_6ParamsE$_ZN4cute8smem_ptrIPN7cutlass6half_tEECI1NS_12iter_adaptorIS3_S4_EEES3_) ;  /* 0xfffe5ec000007944 */ /* 0x022fea0003c3ffff */
[----:B-1----:R1:W5:Y:S01]  /*24140*/  LDL.64 R2, [R8] ;  /* 0x0000000008027983 */ /* 0x0023620000100a00 */
[----:B------:R-:W-:-:S03]  /*24150*/  MOV R6, 0x24170 ;  /* 0x0002417000067802 */ /* 0x000fc60000000f00 */
[----:B-1---5:R-:W-:Y:S05]  /*24160*/  CALL.REL.NOINC `($_ZN7cutlass13device_kernelIN5flash19enable_sm80_to_sm89INS1_16FlashAttnBwdSm80INS1_25CollectiveMainloopBwdSm80ILi2ELi2EN4cute5tupleIJNS5_1CILi128EEES8_NS7_ILi64EEEEEENS_6half_tEfNS_4arch4Sm80ELb0ELb0ELb1ELb1ELb0ELb0ELb0ELb0ELi2ELi4ELi4ELi4ELb0EEENS1_21CollectiveEpilogueBwdISA_SB_SD_Li256ELb1ELb0ELi2EEENS1_19SingleTileSchedulerILb1ELb0ELb0ELi128EEEEEEEEEvNT_6ParamsE$_ZN4cute3eso3ESOILb1ELb0EJNS_14ComposedLayoutINS_7SwizzleILi3ELi3ELi3EEENS_1CILj0EEENS_6LayoutINS_5tupleIJNS5_ILi64EEENS5_ILi128EEEEEENS8_IJNS5_ILi1EEES9_EEEEEEENS_10ViewEngineINS_8smem_ptrIPN7cutlass6half_tEEEEEEEC2ERKSF_RKSM_) ;  /* 0xfffe3f6000007944 */ /* 0x022fea0003c3ffff */
[----:B-1----:R1:W5:Y:S01]  /*24170*/  LDL.64 R2, [R1+0x758] ;  /* 0x0007580001027983 */ /* 0x0023620000100a00 */
[----:B------:R-:W-:-:S03]  /*24180*/  MOV R6, 0x241a0 ;  /* 0x000241a000067802 */ /* 0x000fc60000000f00 */
[----:B-1---5:R-:W-:Y:S05]  /*24190*/  CALL.REL.NOINC `($_ZN7cutlass13device_kernelIN5flash19enable_sm80_to_sm89INS1_16FlashAttnBwdSm80INS1_25CollectiveMainloopBwdSm80ILi2ELi2EN4cute5tupleIJNS5_1CILi128EEES8_NS7_ILi64EEEEEENS_6half_tEfNS_4arch4Sm80ELb0ELb0ELb1ELb1ELb0ELb0ELb0ELb0ELi2ELi4ELi4ELi4ELb0EEENS1_21CollectiveEpilogueBwdISA_SB_SD_Li256ELb1ELb0ELi2EEENS1_19SingleTileSchedulerILb1ELb0ELb0ELi128EEEEEEEEEvNT_6ParamsE$_ZN4cute3eso3ESOILb1ELb0EJNS_14ComposedLayoutINS_7SwizzleILi3ELi3ELi3EEENS_1CILj0EEENS_6LayoutINS_5tupleIJNS8_IJNS8_IJNS5_ILi4EEENS5_ILi8EEEEEENS8_IJNS5_ILi2EEENS5_ILi1EEEEEEEEENS8_IJNS8_IJSC_SC_EEESB_EEEEEENS8_IJNS8_IJNS8_IJNS5_ILi128EEESD_EEENS8_IJSA_NS5_ILi0EEEEEEEEENS8_IJNS8_IJNS5_ILi64EEENS5_ILi512EEEEEENS8_IJNS5_ILi16EEENS5_ILi1024EEEEEEEEEEEEEEEENS_10ViewEngineINS_8smem_ptrIPN7cutlass6half_tEEEEEEEC2ERKSX_RKS14_) ;  /* 0xfffe3fb000007944 */ /* 0x022fea0003c3ffff */
        /* <DEDUP_REMOVED lines=31> */
[----:B------:R-:W-:Y:S02]  /*24390*/  MOV R3, R4 ;  /* 0x0000000400037202 */ /* 0x000fe40000000f00 */
[----:B------:R-:W-:Y:S02]  /*243a0*/  MOV R4, 0x243c0 ;  /* 0x000243c000047802 */ /* 0x000fe40000000f00 */
[----:B------:R-:W-:Y:S05]  /*243b0*/  CALL.REL.NOINC `($_ZN7cutlass13device_kernelIN5flash19enable_sm80_to_sm89INS1_16FlashAttnBwdSm80INS1_25CollectiveMainloopBwdSm80ILi2ELi2EN4cute5tupleIJNS5_1CILi128EEES8_NS7_ILi64EEEEEENS_6half_tEfNS_4arch4Sm80ELb0ELb0ELb1ELb1ELb0ELb0ELb0ELb0ELi2ELi4ELi4ELi4ELb0EEENS1_21CollectiveEpilogueBwdISA_SB_SD_Li256ELb1ELb0ELi2EEENS1_19SingleTileSchedulerILb1ELb0ELb0ELi128EEEEEEEEEvNT_6ParamsE$_ZZN4cute13to_mixed_bitsINS_5tupleIJNS1_IJNS_1CILi4EEENS2_ILi8EEEEEENS2_ILi2EEENS2_ILi1EEEEEENS1_IJNS1_IJNS2_ILi128EEENS2_ILi0EEEEEES4_SA_EEENS1_IJNS1_IJiiEEEiSA_EEEEEDaRKT_RKT0_RKT1_ENKUlRKT_RKT0_RKT1_E_clIS5_SB_SD_EEDaSQ_ST_SW_) ;  /* 0xfffe612000007944 */ /* 0x000fea0003c3ffff */
[----:B------:R-:W-:Y:S02]  /*243c0*/  MOV R6, 0x243e0 ;  /* 0x000243e000067802 */ /* 0x000fe40000000f00 */
[----:B------:R-:W-:Y:S05]  /*243d0*/  CALL.REL.NOINC `($_ZN7cutlass13device_kernelIN5flash19enable_sm80_to_sm89INS1_16FlashAttnBwdSm80INS1_25CollectiveMainloopBwdSm80ILi2ELi2EN4cute5tupleIJNS5_1CILi128EEES8_NS7_ILi64EEEEEENS_6half_tEfNS_4arch4Sm80ELb0ELb0ELb1ELb1ELb0ELb0ELb0ELb0ELi2ELi4ELi4ELi4ELb0EEENS1_21CollectiveEpilogueBwdISA_SB_SD_Li256ELb1ELb0ELi2EEENS1_19SingleTileSchedulerILb1ELb0ELb0ELi128EEEEEEEEEvNT_6ParamsE$_ZZN4cute13to_mixed_bitsINS_5tupleIJNS1_IJNS_1CILi4EEENS2_ILi8EEEEEENS2_ILi2EEENS2_ILi1EEEEEENS1_IJNS1_IJNS2_ILi128EEENS2_ILi0EEEEEES4_SA_EEENS1_IJNS1_IJiiEEEiSA_EEEEEDaRKT_RKT0_RKT1_ENKUlRKT_RKT0_RKT1_E_clIS6_S4_iEEDaSQ_ST_SW_) ;  /* 0xfffe614000007944 */ /* 0x000fea0003c3ffff */
[----:B------:R-:W-:Y:S02]  /*243e0*/  MOV R5, R4 ;  /* 0x0000000400057202 */ /* 0x000fe40000000f00 */
[----:B------:R-:W-:Y:S02]  /*243f0*/  MOV R4, 0x24410 ;  /* 0x0002441000047802 */ /* 0x000fe40000000f00 */
[----:B------:R-:W-:Y:S05]  /*24400*/  CALL.REL.NOINC `($_ZN7cutlass13device_kernelIN5flash19enable_sm80_to_sm89INS1_16FlashAttnBwdSm80INS1_25CollectiveMainloopBwdSm80ILi2ELi2EN4cute5tupleIJNS5_1CILi128EEES8_NS7_ILi64EEEEEENS_6half_tEfNS_4arch4Sm80ELb0ELb0ELb1ELb1ELb0ELb0ELb0ELb0ELi2ELi4ELi4ELi4ELb0EEENS1_21CollectiveEpilogueBwdISA_SB_SD_Li256ELb1ELb0ELi2EEENS1_19SingleTileSchedulerILb1ELb0ELb0ELi128EEEEEEEEEvNT_6ParamsE$_ZZN4cute13to_mixed_bitsINS_5tupleIJNS1_IJNS_1CILi4EEENS2_ILi8EEEEEENS2_ILi2EEENS2_ILi1EEEEEENS1_IJNS1_IJNS2_ILi128EEENS2_ILi0EEEEEES4_SA_EEENS1_IJNS1_IJiiEEEiSA_EEEEEDaRKT_RKT0_RKT1_ENKUlDpRKT_E_clIJNS_9MixedBitsILj0ELj384EEENSU_ILj0ELj8EEENS2_ILj0EEEEEEDaSR_) ;  /* 0xfffe609000007944 */ /* 0x000fea0003c3ffff */
        /* <DEDUP_REMOVED lines=13> */
[----:B-1----:R-:W-:Y:S05]  /*244e0*/  CALL.REL.NOINC `($_ZN7cutlass13device_kernelIN5flash19enable_sm80_to_sm89INS1_16FlashAttnBwdSm80INS1_25CollectiveMainloopBwdSm80ILi2ELi2EN4cute5tupleIJNS5_1CILi128EEES8_NS7_ILi64EEEEEENS_6half_tEfNS_4arch4Sm80ELb0ELb0ELb1ELb1ELb0ELb0ELb0ELb0ELi2ELi4ELi4ELi4ELb0EEENS1_21CollectiveEpilogueBwdISA_SB_SD_Li256ELb1ELb0ELi2EEENS1_19SingleTileSchedulerILb1ELb0ELb0ELi128EEEEEEEEEvNT_6ParamsE$_ZN4cute3eso3ESOILb1ELb0EJNS_1CILi8EEEiiEEC2ERKS3_RKiS8_) ;  /* 0xfffe3f4000007944 */ /* 0x002fea0003c3ffff */
[----:B-1----:R1:W5:Y:S01]  /*244f0*/  LDL.64 R2, [R1+0x758] ;  /* 0x0007580001027983 */ /* 0x0023620000100a00 */
[----:B------:R-:W-:Y:S01]  /*24500*/  IMAD.MOV.U32 R5, RZ, RZ, 0x48 ;  /* 0x00000048ff057424 */ /* 0x000fe200078e00ff */
[----:B------:R-:W-:Y:S01]  /*24510*/  LOP3.LUT P0, RZ, R6, 0x8, RZ, 0xc0, !PT ;  /* 0x0000000806ff7812 */ /* 0x000fe2000780c0ff */
[----:B------:R-:W-:Y:S01]  /*24520*/  IMAD.MOV.U32 R81, RZ, RZ, R60 ;  /* 0x000000ffff517224 */ /* 0x000fe200078e003c */
[----:B------:R-:W-:-:S02]  /*24530*/  MOV R26, 0x24560 ;  /* 0x00024560001a7802 */ /* 0x000fc40000000f00 */
[----:B------:R-:W-:-:S04]  /*24540*/  SEL R5, R5, 0x38, !P0 ;  /* 0x0000003805057807 */ /* 0x000fc80004000000 */
[----:B-1---5:R-:W-:Y:S05]  /*24550*/  CALL.REL.NOINC `($_ZN7cutlass13device_kernelIN5flash19enable_sm80_to_sm89INS1_16FlashAttnBwdSm80INS1_25CollectiveMainloopBwdSm80ILi2ELi2EN4cute5tupleIJNS5_1CILi128EEES8_NS7_ILi64EEEEEENS_6half_tEfNS_4arch4Sm80ELb0ELb0ELb1ELb1ELb0ELb0ELb0ELb0ELi2ELi4ELi4ELi4ELb0EEENS1_21CollectiveEpilogueBwdISA_SB_SD_Li256ELb1ELb0ELi2EEENS1_19SingleTileSchedulerILb1ELb0ELb0ELi128EEEEEEEEEvNT_6ParamsE$_ZN4cute3eso3ESOILb0ELb1EJiNS_1CILi144EEENS2_ILi288EEEEEC2ERKiRKS3_RKS4_) ;  /* 0xfffe388000007944 */ /* 0x022fea0003c3ffff */
[----:B------:R-:W2:Y:S01]  /*24560*/  LDL R16, [R1+0x758] ;  /* 0x0007580001107983 */ /* 0x000ea20000100800 */
[----:B------:R-:W-:Y:S01]  /*24570*/  IMAD.MOV.U32 R81, RZ, RZ, R60 ;  /* 0x000000ffff517224 */ /* 0x000fe200078e003c */
[----:B-1----:R-:W-:Y:S02]  /*24580*/  MOV R4, R10 ;  /* 0x0000000a00047202 */ /* 0x002fe40000000f00 */
[----:B------:R-:W-:Y:S01]  /*24590*/  MOV R26, 0x245c0 ;  /* 0x000245c0001a7802 */ /* 0x000fe20000000f00 */
[----:B--2---:R1:W-:Y:S04]  /*245a0*/  STL [R1+0x790], R16 ;  /* 0x0007901001007387 */ /* 0x0043e80000100800 */
[----:B-1----:R-:W-:Y:S05]  /*245b0*/  CALL.REL.NOINC `($_ZN7cutlass13device_kernelIN5flash19enable_sm80_to_sm89INS1_16FlashAttnBwdSm80INS1_25CollectiveMainloopBwdSm80ILi2ELi2EN4cute5tupleIJNS5_1CILi128EEES8_NS7_ILi64EEEEEENS_6half_tEfNS_4arch4Sm80ELb0ELb0ELb1ELb1ELb0ELb0ELb0ELb0ELi2ELi4ELi4ELi4ELb0EEENS1_21CollectiveEpilogueBwdISA_SB_SD_Li256ELb1ELb0ELi2EEENS1_19SingleTileSchedulerILb1ELb0ELb0ELi128EEEEEEEEEvNT_6ParamsE$_ZN4cute3eso3ESOILb1ELb0EJNS_1CILi1EEENS_5tupleIJNS2_ILi8EEEiiEEENS2_ILi64EEENS4_IJiNS2_ILi144EEENS2_ILi288EEEEEENS2_ILi512EEEEEC2ERKS3_RKS6_RKS7_RKSA_RKSB_) ;  /* 0xfffe3c1000007944 */ /* 0x002fea0003c3ffff */
[----:B-1----:R1:W5:Y:S04]  /*245c0*/  LDL R5, [R1+0x760] ;  /* 0x0007600001057983 */ /* 0x0023680000100800 */
[----:B------:R1:W5:Y:S01]  /*245d0*/  LDL.64 R2, [R1+0x758] ;  /* 0x0007580001027983 */ /* 0x0003620000100a00 */
[----:B------:R-:W-:-:S02]  /*245e0*/  MOV R81, R60 ;  /* 0x0000003c00517202 */ /* 0x000fc40000000f00 */
[----:B------:R-:W-:Y:S02]  /*245f0*/  MOV R26, 0x24610 ;  /* 0x00024610001a7802 */ /* 0x000fe40000000f00 */
[----:B-1---5:R-:W-:Y:S05]  /*24600*/  CALL.REL.NOINC `($_ZN7cutlass13device_kernelIN5flash19enable_sm80_to_sm89INS1_16FlashAttnBwdSm80INS1_25CollectiveMainloopBwdSm80ILi2ELi2EN4cute5tupleIJNS5_1CILi128EEES8_NS7_ILi64EEEEEENS_6half_tEfNS_4arch4Sm80ELb0ELb0ELb1ELb1ELb0ELb0ELb0ELb0ELi2ELi4ELi4ELi4ELb0EEENS1_21CollectiveEpilogueBwdISA_SB_SD_Li256ELb1ELb0ELi2EEENS1_19SingleTileSchedulerILb1ELb0ELb0ELi128EEEEEEEEEvNT_6ParamsE$_ZN4cute5tupleIJNS0_IJNS_1CILi8EEENS0_IJNS1_ILi2EEES3_S3_EEENS1_ILi1EEES4_S5_EEENS0_IJS5_NS0_IJS2_iiEEENS1_ILi64EEENS0_IJiNS1_ILi144EEENS1_ILi288EEEEEENS1_ILi512EEEEEEEEC2ERKS6_RKSD_) ;  /* 0xfffe586000007944 */ /* 0x022fea0003c3ffff */
[----:B------:R2:W5:Y:S04]  /*24610*/  LDL R16, [R1+0x760] ;  /* 0x0007600001107983 */ /* 0x0005680000100800 */
[----:B-1----:R2:W5:Y:S01]  /*24620*/  LDL.64 R2, [R1+0x758] ;  /* 0x0007580001027983 */ /* 0x0025620000100a00 */
[----:B------:R-:W-:-:S03]  /*24630*/  MOV R4, 0x24650 ;  /* 0x0002465000047802 */ /* 0x000fc60000000f00 */
[----:B--2--5:R-:W-:Y:S05]  /*24640*/  CALL.REL.NOINC `($_ZN7cutlass13device_kernelIN5flash19enable_sm80_to_sm89INS1_16FlashAttnBwdSm80INS1_25CollectiveMainloopBwdSm80ILi2ELi2EN4cute5tupleIJNS5_1CILi128EEES8_NS7_ILi64EEEEEENS_6half_tEfNS_4arch4Sm80ELb0ELb0ELb1ELb1ELb0ELb0ELb0ELb0ELi2ELi4ELi4ELi4ELb0EEENS1_21CollectiveEpilogueBwdISA_SB_SD_Li256ELb1ELb0ELi2EEENS1_19SingleTileSchedulerILb1ELb0ELb0ELi128EEEEEEEEEvNT_6ParamsE$_ZZN4cute7flattenINS_5tupleIJNS_1CILi1EEENS1_IJNS2_ILi8EEEiiEEENS2_ILi64EEENS1_IJiNS2_ILi144EEENS2_ILi288EEEEEENS2_ILi512EEEEEEEEDaRKT_ENKUlRKT_E_clIS5_EEDaSH_) ;  /* 0xfffe66c000007944 */ /* 0x024fea0003c3ffff */
[----:B------:R-:W-:Y:S02]  /*24650*/  MOV R3, R16 ;  /* 0x0000001000037202 */ /* 0x000fe40000000f00 */
[----:B------:R-:W-:Y:S02]  /*24660*/  MOV R4, 0x24680 ;  /* 0x0002468000047802 */ /* 0x000fe40000000f00 */
[----:B------:R-:W-:Y:S05]  /*24670*/  CALL.REL.NOINC `($_ZN7cutlass13device_kernelIN5flash19enable_sm80_to_sm89INS1_16FlashAttnBwdSm80INS1_25CollectiveMainloopBwdSm80ILi2ELi2EN4cute5tupleIJNS5_1CILi128EEES8_NS7_ILi64EEEEEENS_6half_tEfNS_4arch4Sm80ELb0ELb0ELb1ELb1ELb0ELb0ELb0ELb0ELi2ELi4ELi4ELi4ELb0EEENS1_21CollectiveEpilogueBwdISA_SB_SD_Li256ELb1ELb0ELi2EEENS1_19SingleTileSchedulerILb1ELb0ELb0ELi128EEEEEEEEEvNT_6ParamsE$_ZZN4cute7flattenINS_5tupleIJNS_1CILi1EEENS1_IJNS2_ILi8EEEiiEEENS2_ILi64EEENS1_IJiNS2_ILi144EEENS2_ILi288EEEEEENS2_ILi512EEEEEEEEDaRKT_ENKUlRKT_E_clIS9_EEDaSH_) ;  /* 0xfffe66d000007944 */ /* 0x000fea0003c3ffff */
[----:B------:R-:W-:Y:S02]  /*24680*/  MOV R4, R2 ;  /* 0x0000000200047202 */ /* 0x000fe40000000f00 */
[----:B------:R-:W-:Y:S02]  /*24690*/  MOV R2, 0x246b0 ;  /* 0x000246b000027802 */ /* 0x000fe40000000f00 */
[----:B------:R-:W-:Y:S05]  /*246a0*/  CALL.REL.NOINC `($_ZN7cutlass13device_kernelIN5flash19enable_sm80_to_sm89INS1_16FlashAttnBwdSm80INS1_25CollectiveMainloopBwdSm80ILi2ELi2EN4cute5tupleIJNS5_1CILi128EEES8_NS7_ILi64EEEEEENS_6half_tEfNS_4arch4Sm80ELb0ELb0ELb1ELb1ELb0ELb0ELb0ELb0ELi2ELi4ELi4ELi4ELb0EEENS1_21CollectiveEpilogueBwdISA_SB_SD_Li256ELb1ELb0ELi2EEENS1_19SingleTileSchedulerILb1ELb0ELb0ELi128EEEEEEEEEvNT_6ParamsE$_ZZN4cute12filter_tupleINS_5tupleIJNS_1CILi1EEENS1_IJNS2_ILi8EEEiiEEENS2_ILi64EEENS1_IJiNS2_ILi144EEENS2_ILi288EEEEEENS2_ILi512EEEEEEZNS_7flattenISB_EEDaRKT_EUlRKT_E_EEDaSF_OT0_ENKUlDpSI_E_clIJNS1_IJS3_EEES5_NS1_IJS6_EEES9_NS1_IJSA_EEEEEEDaSM_) ;  /* 0xfffe5cb000007944 */ /* 0x000fea0003c3ffff */
[----:B------:R-:W-:Y:S02]  /*246b0*/  MOV R81, R60 ;  /* 0x0000003c00517202 */ /* 0x000fe40000000f00 */
[----:B------:R-:W-:-:S02]  /*246c0*/  MOV R26, 0x246e0 ;  /* 0x000246e0001a7802 */ /* 0x000fc40000000f00 */
[----:B------:R-:W-:Y:S05]  /*246d0*/  CALL.REL.NOINC `($_ZN7cutlass13device_kernelIN5flash19enable_sm80_to_sm89INS1_16FlashAttnBwdSm80INS1_25CollectiveMainloopBwdSm80ILi2ELi2EN4cute5tupleIJNS5_1CILi128EEES8_NS7_ILi64EEEEEENS_6half_tEfNS_4arch4Sm80ELb0ELb0ELb1ELb1ELb0ELb0ELb0ELb0ELi2ELi4ELi4ELi4ELb0EEENS1_21CollectiveEpilogueBwdISA_SB_SD_Li256ELb1ELb0ELi2EEENS1_19SingleTileSchedulerILb1ELb0ELb0ELi128EEEEEEEEEvNT_6ParamsE$_ZN4cute3eso3ESOILb0ELb1EJiNS_1CILi144EEENS2_ILi512EEEEEC2ERKiRKS3_RKS4_) ;  /* 0xfffe375000007944 */ /* 0x000fea0003c3ffff */
[----:B------:R-:W2:Y:S01]  /*246e0*/  LDL R16, [R1+0x758] ;  /* 0x0007580001107983 */ /* 0x000ea20000100800 */
[----:B-1----:R-:W-:Y:S01]  /*246f0*/  IMAD.MOV.U32 R2, RZ, RZ, R12 ;  /* 0x000000ffff027224 */ /* 0x002fe200078e000c */
[----:B------:R-:W-:-:S02]  /*24700*/  MOV R81, R60 ;  /* 0x0000003c00517202 */ /* 0x000fc40000000f00 */
[----:B------:R-:W-:Y:S01]  /*24710*/  MOV R34, 0x24740 ;  /* 0x0002474000227802 */ /* 0x000fe20000000f00 */
[----:B--2---:R1:W-:Y:S04]  /*24720*/  STL [R1+0x11ec], R16 ;  /* 0x0011ec1001007387 */ /* 0x0043e80000100800 */
[----:B-1----:R-:W-:Y:S05]  /*24730*/  CALL.REL.NOINC `($_ZN7cutlass13device_kernelIN5flash19enable_sm80_to_sm89INS1_16FlashAttnBwdSm80INS1_25CollectiveMainloopBwdSm80ILi2ELi2EN4cute5tupleIJNS5_1CILi128EEES8_NS7_ILi64EEEEEENS_6half_tEfNS_4arch4Sm80ELb0ELb0ELb1ELb1ELb0ELb0ELb0ELb0ELi2ELi4ELi4ELi4ELb0EEENS1_21CollectiveEpilogueBwdISA_SB_SD_Li256ELb1ELb0ELi2EEENS1_19SingleTileSchedulerILb1ELb0ELb0ELi128EEEEEEEEEvNT_6ParamsE$_ZN4cute3eso3ESOILb0ELb0EJiiNS_1CILi144EEENS2_ILi512EEEEEC2ERKiS7_RKS3_RKS4_) ;  /* 0xfffe32f000007944 */ /* 0x002fea0003c3ffff */
[----:B-1----:R-:W2:Y:S01]  /*24740*/  LDL.64 R2, [R1+0x758] ;  /* 0x0007580001027983 */ /* 0x002ea20000100a00 */
[----:B------:R-:W-:Y:S01]  /*24750*/  IMAD.MOV.U32 R12, RZ, RZ, R11 ;  /* 0x000000ffff0c7224 */ /* 0x000fe200078e000b */
[----:B------:R-:W-:Y:S01]  /*24760*/  MOV R5, R19 ;  /* 0x0000001300057202 */ /* 0x000fe20000000f00 */
[----:B------:R-:W-:Y:S01]  /*24770*/  IMAD.MOV.U32 R82, RZ, RZ, R60 ;  /* 0x000000ffff527224 */ /* 0x000fe200078e003c */
[----:B------:R-:W-:Y:S01]  /*24780*/  MOV R26, 0x247b0 ;  /* 0x000247b0001a7802 */ /* 0x000fe20000000f00 */
[----:B--2---:R1:W-:Y:S04]  /*24790*/  STL.64 [R1+0x788], R2 ;  /* 0x0007880201007387 */ /* 0x0043e80000100a00 */
[----:B-1----:R-:W-:Y:S05]  /*247a0*/  CALL.REL.NOINC `($_ZN7cutlass13device_kernelIN5flash19enable_sm80_to_sm89INS1_16FlashAttnBwdSm80INS1_25CollectiveMainloopBwdSm80ILi2ELi2EN4cute5tupleIJNS5_1CILi128EEES8_NS7_ILi64EEEEEENS_6half_tEfNS_4arch4Sm80ELb0ELb0ELb1ELb1ELb0ELb0ELb0ELb0ELi2ELi4ELi4ELi4ELb0EEENS1_21CollectiveEpilogueBwdISA_SB_SD_Li256ELb1ELb0ELi2EEENS1_19SingleTileSchedulerILb1ELb0ELb0ELi128EEEEEEEEEvNT_6ParamsE$_ZN4cute3eso3ESOILb0ELb0EJiiiNS_1CILi144EEENS2_ILi512EEEEEC2ERKiS7_S7_RKS3_RKS4_) ;  /* 0xfffe341000007944 */ /* 0x002fea0003c3ffff */
        /* <DEDUP_REMOVED lines=9> */
[----:B-1----:R-:W-:Y:S05]  /*24840*/  CALL.REL.NOINC `($_ZN7cutlass13device_kernelIN5flash19enable_sm80_to_sm89INS1_16FlashAttnBwdSm80INS1_25CollectiveMainloopBwdSm80ILi2ELi2EN4cute5tupleIJNS5_1CILi128EEES8_NS7_ILi64EEEEEENS_6half_tEfNS_4arch4Sm80ELb0ELb0ELb1ELb1ELb0ELb0ELb0ELb0ELi2ELi4ELi4ELi4ELb0EEENS1_21CollectiveEpilogueBwdISA_SB_SD_Li256ELb1ELb0ELi2EEENS1_19SingleTileSchedulerILb1ELb0ELb0ELi128EEEEEEEEEvNT_6ParamsE$_ZN4cute3eso3ESOILb1ELb0EJNS_1CILi8EEEiiiNS2_ILi144EEENS2_ILi512EEEEEC2ERKS3_RKiSA_SA_RKS4_RKS5_) ;  /* 0xfffe3c5000007944 */ /* 0x002fea0003c3ffff */
        /* <DEDUP_REMOVED lines=8> */
[----:B-1----:R-:W-:Y:S05]  /*248d0*/  CALL.REL.NOINC `($_ZN7cutlass13device_kernelIN5flash19enable_sm80_to_sm89INS1_16FlashAttnBwdSm80INS1_25CollectiveMainloopBwdSm80ILi2ELi2EN4cute5tupleIJNS5_1CILi128EEES8_NS7_ILi64EEEEEENS_6half_tEfNS_4arch4Sm80ELb0ELb0ELb1ELb1ELb0ELb0ELb0ELb0ELi2ELi4ELi4ELi4ELb0EEENS1_21CollectiveEpilogueBwdISA_SB_SD_Li256ELb1ELb0ELi2EEENS1_19SingleTileSchedulerILb1ELb0ELb0ELi128EEEEEEEEEvNT_6ParamsE$_ZN4cute3eso3ESOILb1ELb0EJNS_1CILi1EEEiiiNS2_ILi144EEENS2_ILi512EEEEEC2ERKS3_RKiSA_SA_RKS4_RKS5_) ;  /* 0xfffe39f000007944 */ /* 0x002fea0003c3ffff */
[----:B-1----:R1:W5:Y:S04]  /*248e0*/  LDL R5, [R1+0x760] ;  /* 0x0007600001057983 */ /* 0x0023680000100800 */
[----:B------:R1:W5:Y:S01]  /*248f0*/  LDL.64 R2, [R1+0x758] ;  /* 0x0007580001027983 */ /* 0x0003620000100a00 */
[----:B------:R-:W-:-:S02]  /*24900*/  MOV R83, R60 ;  /* 0x0000003c00537202 */ /* 0x000fc40000000f00 */
[----:B------:R-:W-:Y:S02]  /*24910*/  MOV R12, 0x24930 ;  /* 0x00024930000c7802 */ /* 0x000fe40000000f00 */
[----:B-1---5:R-:W-:Y:S05]  /*24920*/  CALL.REL.NOINC `($_ZN7cutlass13device_kernelIN5flash19enable_sm80_to_sm89INS1_16FlashAttnBwdSm80INS1_25CollectiveMainloopBwdSm80ILi2ELi2EN4cute5tupleIJNS5_1CILi128EEES8_NS7_ILi64EEEEEENS_6half_tEfNS_4arch4Sm80ELb0ELb0ELb1ELb1ELb0ELb0ELb0ELb0ELi2ELi4ELi4ELi4ELb0EEENS1_21CollectiveEpilogueBwdISA_SB_SD_Li256ELb1ELb0ELi2EEENS1_19SingleTileSchedulerILb1ELb0ELb0ELi128EEEEEEEEEvNT_6ParamsE$_ZN4cute5tupleIJNS0_IJNS_1CILi16EEENS1_ILi2EEES3_S3_NS1_ILi4EEES3_EEENS0_IJNS1_ILi1EEEiiiNS1_ILi144EEENS1_ILi512EEEEEEEEC2ERKS5_RKS9_) ;  /* 0xfffe549000007944 */ /* 0x022fea0003c3ffff */
        /* <DEDUP_REMOVED lines=8> */
[----:B-1----:R-:W-:Y:S05]  /*249b0*/  CALL.REL.NOINC `($_ZN7cutlass13device_kernelIN5flash19enable_sm80_to_sm89INS1_16FlashAttnBwdSm80INS1_25CollectiveMainloopBwdSm80ILi2ELi2EN4cute5tupleIJNS5_1CILi128EEES8_NS7_ILi64EEEEEENS_6half_tEfNS_4arch4Sm80ELb0ELb0ELb1ELb1ELb0ELb0ELb0ELb0ELi2ELi4ELi4ELi4ELb0EEENS1_21CollectiveEpilogueBwdISA_SB_SD_Li256ELb1ELb0ELi2EEENS1_19SingleTileSchedulerILb1ELb0ELb0ELi128EEEEEEEEEvNT_6ParamsE$_ZZN4cute6detail16composition_implINS_5tupleIJNS_1CILi16EEENS3_ILi2EEES5_S5_NS3_ILi4EEES5_EEENS2_IJNS3_ILi1EEEiiiNS3_ILi144EEENS3_ILi512EEEEEENS2_IJNS2_IJS5_S5_EEES6_NS3_ILi8EEEEEENS2_IJNS2_IJNS3_ILi64EEESA_EEES4_NS3_ILi1024EEEEEEEEDaRKT_RKT0_RKT1_RKT2_ENKUlRKT_RKT0_E_clISC_SG_EEDaSX_S10_) ;  /* 0xfffe600000007944 */ /* 0x002fea0003c3ffff */
[----:B------:R-:W-:Y:S02]  /*249c0*/  MOV R2, R69 ;  /* 0x0000004500027202 */ /* 0x000fe40000000f00 */
[----:B------:R-:W-:-:S02]  /*249d0*/  MOV R12, 0x249f0 ;  /* 0x000249f0000c7802 */ /* 0x000fc40000000f00 */
[----:B-----5:R-:W-:Y:S05]  /*249e0*/  CALL.REL.NOINC `($_ZN7cutlass13device_kernelIN5flash19enable_sm80_to_sm89INS1_16FlashAttnBwdSm80INS1_25CollectiveMainloopBwdSm80ILi2ELi2EN4cute5tupleIJNS5_1CILi128EEES8_NS7_ILi64EEEEEENS_6half_tEfNS_4arch4Sm80ELb0ELb0ELb1ELb1ELb0ELb0ELb0ELb0ELi2ELi4ELi4ELi4ELb0EEENS1_21CollectiveEpilogueBwdISA_SB_SD_Li256ELb1ELb0ELi2EEENS1_19SingleTileSchedulerILb1ELb0ELb0ELi128EEEEEEEEEvNT_6ParamsE$_ZZN4cute6detail16composition_implINS_5tupleIJNS_1CILi16EEENS3_ILi2EEES5_S5_NS3_ILi4EEES5_EEENS2_IJNS3_ILi1EEEiiiNS3_ILi144EEENS3_ILi512EEEEEENS2_IJNS2_IJS5_S5_EEES6_NS3_ILi8EEEEEENS2_IJNS2_IJNS3_ILi64EEESA_EEES4_NS3_ILi1024EEEEEEEEDaRKT_RKT0_RKT1_RKT2_ENKUlRKT_RKT0_E_clIS6_S4_EEDaSX_S10_) ;  /* 0xfffe5f7000007944 */ /* 0x020fea0003c3ffff */
[----:B-----5:R2:W-:Y:S01]  /*249f0*/  STL.64 [R1+0x770], R2 ;  /* 0x0007700201007387 */ /* 0x0205e20000100a00 */
[----:B------:R-:W-:Y:S01]  /*24a00*/  IMAD.MOV.U32 R12, RZ, RZ, R4 ;  /* 0x000000ffff0c7224 */ /* 0x000fe200078e0004 */
[----:B------:R-:W-:Y:S01]  /*24a10*/  MOV R81, R60 ;  /* 0x0000003c00517202 */ /* 0x000fe20000000f00 */
[----:B------:R-:W-:Y:S01]  /*24a20*/  IMAD.MOV.U32 R82, RZ, RZ, R59 ;  /* 0x000000ffff527224 */ /* 0x000fe200078e003b */
[----:B------:R-:W-:-:S02]  /*24a30*/  MOV R4, 0x24a50 ;  /* 0x00024a5000047802 */ /* 0x000fc40000000f00 */
[----:B-12---:R-:W-:Y:S05]  /*24a40*/  CALL.REL.NOINC `($_ZN7cutlass13device_kernelIN5flash19enable_sm80_to_sm89INS1_16FlashAttnBwdSm80INS1_25CollectiveMainloopBwdSm80ILi2ELi2EN4cute5tupleIJNS5_1CILi128EEES8_NS7_ILi64EEEEEENS_6half_tEfNS_4arch4Sm80ELb0ELb0ELb1ELb1ELb0ELb0ELb0ELb0ELi2ELi4ELi4ELi4ELb0EEENS1_21CollectiveEpilogueBwdISA_SB_SD_Li256ELb1ELb0ELi2EEENS1_19SingleTileSchedulerILb1ELb0ELb0ELi128EEEEEEEEEvNT_6ParamsE$_ZN4cute3eso3ESOILb0ELb0EJNS_5tupleIJiNS_1CILi512EEEEEENS2_IJiiEEENS3_ILi1024EEEEEC2ERKS5_RKS6_RKS7_) ;  /* 0xfffe25e000007944 */ /* 0x006fea0003c3ffff */
[----:B------:R2:W5:Y:S04]  /*24a50*/  LDL R5, [R1+0x760] ;  /* 0x0007600001057983 */ /* 0x0005680000100800 */
[----:B-1----:R2:W5:Y:S01]  /*24a60*/  LDL.64 R2, [R1+0x758] ;  /* 0x0007580001027983 */ /* 0x0025620000100a00 */
[----:B------:R-:W-:-:S02]  /*24a70*/  MOV R81, R60 ;  /* 0x0000003c00517202 */ /* 0x000fc40000000f00 */
[----:B------:R-:W-:Y:S02]  /*24a80*/  MOV R12, 0x24aa0 ;  /* 0x00024aa0000c7802 */ /* 0x000fe40000000f00 */
[----:B--2--5:R-:W-:Y:S05]  /*24a90*/  CALL.REL.NOINC `($_ZN7cutlass13device_kernelIN5flash19enable_sm80_to_sm89INS1_16FlashAttnBwdSm80INS1_25CollectiveMainloopBwdSm80ILi2ELi2EN4cute5tupleIJNS5_1CILi128EEES8_NS7_ILi64EEEEEENS_6half_tEfNS_4arch4Sm80ELb0ELb0ELb1ELb1ELb0ELb0ELb0ELb0ELi2ELi4ELi4ELi4ELb0EEENS1_21CollectiveEpilogueBwdISA_SB_SD_Li256ELb1ELb0ELi2EEENS1_19SingleTileSchedulerILb1ELb0ELb0ELi128EEEEEEEEEvNT_6ParamsE$_ZN4cute5tupleIJNS0_IJNS0_IJNS_1CILi2EEES2_EEES3_NS1_ILi8EEEEEENS0_IJNS0_IJiNS1_ILi512EEEEEENS0_IJiiEEENS1_ILi1024EEEEEEEEC2ERKS5_RKSA_) ;  /* 0xfffe50a000007944 */ /* 0x024fea0003c3ffff */
[----:B-1----:R1:W5:Y:S04]  /*24aa0*/  LDL R4, [R1+0x760] ;  /* 0x0007600001047983 */ /* 0x0023680000100800 */
[----:B------:R1:W5:Y:S01]  /*24ab0*/  LDL.64 R2, [R1+0x758] ;  /* 0x0007580001027983 */ /* 0x0003620000100a00 */
[----:B------:R-:W-:Y:S01]  /*24ac0*/  LOP3.LUT R6, R6, 0x180, RZ, 0xc0, !PT ;  /* 0x0000018006067812 */ /* 0x000fe200078ec0ff */
[----:B------:R-:W-:Y:S02]  /*24ad0*/  IMAD.MOV.U32 R81, RZ, RZ, R60 ;  /* 0x000000ffff517224 */ /* 0x000fe400078e003c */
[----:B------:R-:W-:Y:S01]  /*24ae0*/  IMAD.MOV.U32 R5, RZ, RZ, R0 ;  /* 0x000000ffff057224 */ /* 0x000fe200078e0000 */
[----:B------:R-:W-:-:S04]  /*24af0*/  LEA.HI R6, R6, R13, RZ, 0x1d ;  /* 0x0000000d06067211 */ /* 0x000fc800078fe8ff */
[----:B------:R-:W-:Y:S02]  /*24b00*/  LEA.HI.SX32 R12, R7, R6, 0x1e ;  /* 0x00000006070c7211 */ /* 0x000fe400078ff2ff */
[----:B------:R-:W-:-:S03]  /*24b10*/  MOV R6, 0x24b40 ;  /* 0x00024b4000067802 */ /* 0x000fc60000000f00 */
[----:B------:R1:W-:Y:S04]  /*24b20*/  STL [R1+0x11e0], R12 ;  /* 0x0011e00c01007387 */ /* 0x0003e80000100800 */
[----:B-1---5:R-:W-:Y:S05]  /*24b30*/  CALL.REL.NOINC `($_ZN7cutlass13device_kernelIN5flash19enable_sm80_to_sm89INS1_16FlashAttnBwdSm80INS1_25CollectiveMainloopBwdSm80ILi2ELi2EN4cute5tupleIJNS5_1CILi128EEES8_NS7_ILi64EEEEEENS_6half_tEfNS_4arch4Sm80ELb0ELb0ELb1ELb1ELb0ELb0ELb0ELb0ELi2ELi4ELi4ELi4ELb0EEENS1_21CollectiveEpilogueBwdISA_SB_SD_Li256ELb1ELb0ELi2EEENS1_19SingleTileSchedulerILb1ELb0ELb0ELi128EEEEEEEEEvNT_6ParamsE$_ZN4cute3eso3ESOILb0ELb0EJNS_6LayoutINS_5tupleIJNS3_IJNS_1CILi2EEES5_EEES6_NS4_ILi8EEEEEENS3_IJNS3_IJiNS4_ILi512EEEEEENS3_IJiiEEENS4_ILi1024EEEEEEEEjEEC2ERKSE_RKj) ;  /* 0xfffe281000007944 */ /* 0x022fea0003c3ffff */
[----:B-1----:R-:W2:Y:S04]  /*24b40*/  LDL.64 R6, [R1+0x760] ;  /* 0x0007600001067983 */ /* 0x002ea80000100a00 */
[----:B------:R1:W5:Y:S01]  /*24b50*/  LDL.64 R4, [R1+0x758] ;  /* 0x0007580001047983 */ /* 0x0003620000100a00 */
[----:B------:R-:W-:Y:S02]  /*24b60*/  MOV R38, R60 ;  /* 0x0000003c00267202 */ /* 0x000fe40000000f00 */
[----:B------:R-:W-:Y:S01]  /*24b70*/  MOV R46, 0x24ba0 ;  /* 0x00024ba0002e7802 */ /* 0x000fe20000000f00 */
[----:B--2---:R-:W-:-:S04]  /*24b80*/  IMAD.WIDE.U32 R2, R7, 0x2, R14 ;  /* 0x0000000207027825 */ /* 0x004fc800078e000e */
[----:B-1---5:R-:W-:Y:S05]  /*24b90*/  CALL.REL.NOINC `($_ZN7cutlass13device_kernelIN5flash19enable_sm80_to_sm89INS1_16FlashAttnBwdSm80INS1_25CollectiveMainloopBwdSm80ILi2ELi2EN4cute5tupleIJNS5_1CILi128EEES8_NS7_ILi64EEEEEENS_6half_tEfNS_4arch4Sm80ELb0ELb0ELb1ELb1ELb0ELb0ELb0ELb0ELi2ELi4ELi4ELi4ELb0EEENS1_21CollectiveEpilogueBwdISA_SB_SD_Li256ELb1ELb0ELi2EEENS1_19SingleTileSchedulerILb1ELb0ELb0ELi128EEEEEEEEEvNT_6ParamsE$_ZN4cute8smem_ptrIPN7cutlass6half_tEECI1NS_12iter_adaptorIS3_S4_EEES3_) ;  /* 0xfffe546000007944 */ /* 0x022fea0003c3ffff */
[----:B-1----:R-:W2:Y:S01]  /*24ba0*/  LDL.64 R2, [R1+0x758] ;  /* 0x0007580001027983 */ /* 0x002ea20000100a00 */
[----:B------:R-:W-:Y:S01]  /*24bb0*/  IMAD.MOV.U32 R81, RZ, RZ, R60 ;  /* 0x000000ffff517224 */ /* 0x000fe200078e003c */
[----:B------:R-:W-:-:S02]  /*24bc0*/  MOV R82, R69 ;  /* 0x0000004500527202 */ /* 0x000fc40000000f00 */
[----:B------:R-:W-:Y:S01]  /*24bd0*/  MOV R12, 0x24c00 ;  /* 0x00024c00000c7802 */ /* 0x000fe20000000f00 */
[----:B--2---:R1:W-:Y:S04]  /*24be0*/  STL.64 [R8], R2 ;  /* 0x0000000208007387 */ /* 0x0043e80000100a00 */
[----:B-1----:R-:W-:Y:S05]  /*24bf0*/  CALL.REL.NOINC `($_ZN7cutlass13device_kernelIN5flash19enable_sm80_to_sm89INS1_16FlashAttnBwdSm80INS1_25CollectiveMainloopBwdSm80ILi2ELi2EN4cute5tupleIJNS5_1CILi128EEES8_NS7_ILi64EEEEEENS_6half_tEfNS_4arch4Sm80ELb0ELb0ELb1ELb1ELb0ELb0ELb0ELb0ELi2ELi4ELi4ELi4ELb0EEENS1_21CollectiveEpilogueBwdISA_SB_SD_Li256ELb1ELb0ELi2EEENS1_19SingleTileSchedulerILb1ELb0ELb0ELi128EEEEEEEEEvNT_6ParamsE$_ZN4cute3eso3ESOILb0ELb0EJNS_6LayoutINS_5tupleIJNS3_IJNS_1CILi2EEES5_EEES6_NS4_ILi8EEEEEENS3_IJNS3_IJiNS4_ILi512EEEEEENS3_IJiiEEENS4_ILi1024EEEEEEEENS_10ViewEngineINS_8smem_ptrIPN7cutlass6half_tEEEEEEEC2ERKSE_RKSL_) ;  /* 0xfffe26d000007944 */ /* 0x002fea0003c3ffff */
[----:B------:R-:W-:Y:S02]  /*24c00*/  MOV R2, 0x24c20 ;  /* 0x00024c2000027802 */ /* 0x000fe40000000f00 */
[----:B-1----:R-:W-:Y:S05]  /*24c10*/  CALL.REL.NOINC `($_ZN7cutlass13device_kernelIN5flash19enable_sm80_to_sm89INS1_16FlashAttnBwdSm80INS1_25CollectiveMainloopBwdSm80ILi2ELi2EN4cute5tupleIJNS5_1CILi128EEES8_NS7_ILi64EEEEEENS_6half_tEfNS_4arch4Sm80ELb0ELb0ELb1ELb1ELb0ELb0ELb0ELb0ELi2ELi4ELi4ELi4ELb0EEENS1_21CollectiveEpilogueBwdISA_SB_SD_Li256ELb1ELb0ELi2EEENS1_19SingleTileSchedulerILb1ELb0ELb0ELi128EEEEEEEEEvNT_6ParamsE$_ZZN4cute4takeILi1ELi3ENS_5tupleIJNS1_IJiNS_1CILi512EEEEEENS1_IJiiEEENS2_ILi1024EEEEEEEEDaRKT1_ENKUlDpRKT_E_clIJS5_S6_EEEDaSE_) ;  /* 0xfffe5c4000007944 */ /* 0x002fea0003c3ffff */
[----:B------:R-:W-:Y:S02]  /*24c20*/  MOV R2, 0x24c40 ;  /* 0x00024c4000027802 */ /* 0x000fe40000000f00 */
[----:B------:R-:W-:Y:S05]  /*24c30*/  CALL.REL.NOINC `($_ZN7cutlass13device_kernelIN5flash19enable_sm80_to_sm89INS1_16FlashAttnBwdSm80INS1_25CollectiveMainloopBwdSm80ILi2ELi2EN4cute5tupleIJNS5_1CILi128EEES8_NS7_ILi64EEEEEENS_6half_tEfNS_4arch4Sm80ELb0ELb0ELb1ELb1ELb0ELb0ELb0ELb0ELi2ELi4ELi4ELi4ELb0EEENS1_21CollectiveEpilogueBwdISA_SB_SD_Li256ELb1ELb0ELi2EEENS1_19SingleTileSchedulerILb1ELb0ELb0ELi128EEEEEEEEEvNT_6ParamsE$_ZZN4cute16flatten_to_tupleINS_5tupleIJNS1_IJiiEEENS_1CILi1024EEEEEEEEDaRKT_ENKUlRKT_E_clIS2_EEDaSB_) ;  /* 0xfffe5ab000007944 */ /* 0x000fea0003c3ffff */
[----:B------:R-:W-:Y:S02]  /*24c40*/  MOV R2, 0x24c60 ;  /* 0x00024c6000027802 */ /* 0x000fe40000000f00 */
[----:B------:R-:W-:Y:S05]  /*24c50*/  CALL.REL.NOINC `($_ZN7cutlass13device_kernelIN5flash19enable_sm80_to_sm89INS1_16FlashAttnBwdSm80INS1_25CollectiveMainloopBwdSm80ILi2ELi2EN4cute5tupleIJNS5_1CILi128EEES8_NS7_ILi64EEEEEENS_6half_tEfNS_4arch4Sm80ELb0ELb0ELb1ELb1ELb0ELb0ELb0ELb0ELi2ELi4ELi4ELi4ELb0EEENS1_21CollectiveEpilogueBwdISA_SB_SD_Li256ELb1ELb0ELi2EEENS1_19SingleTileSchedulerILb1ELb0ELb0ELi128EEEEEEEEEvNT_6ParamsE$_ZZN4cute12filter_tupleINS_5tupleIJNS1_IJiiEEENS_1CILi1024EEEEEEZNS_16flatten_to_tupleIS5_EEDaRKT_EUlRKT_E_EEDaS9_OT0_ENKUlDpSC_E_clIJS2_NS1_IJS4_EEEEEEDaSG_) ;  /* 0xfffe55d000007944 */ /* 0x000fea0003c3ffff */
        /* <DEDUP_REMOVED lines=23> */
[----:B------:R2:W5:Y:S01]  /*24dd0*/  LD.E R3, [R6.64] ;  /* 0x0000000406037980 */ /* 0x000562000c101900 */
[----:B-1----:R-:W-:-:S03]  /*24de0*/  MOV R2, 0x24e00 ;  /* 0x00024e0000027802 */ /* 0x002fc60000000f00 */
[----:B--2--5:R-:W-:Y:S05]  /*24df0*/  CALL.REL.NOINC `($_ZN7cutlass13device_kernelIN5flash19enable_sm80_to_sm89INS1_16FlashAttnBwdSm80INS1_25CollectiveMainloopBwdSm80ILi2ELi2EN4cute5tupleIJNS5_1CILi128EEES8_NS7_ILi64EEEEEENS_6half_tEfNS_4arch4Sm80ELb0ELb0ELb1ELb1ELb0ELb0ELb0ELb0ELi2ELi4ELi4ELi4ELb0EEENS1_21CollectiveEpilogueBwdISA_SB_SD_Li256ELb1ELb0ELi2EEENS1_19SingleTileSchedulerILb1ELb0ELb0ELi128EEEEEEEEEvNT_6ParamsE$_ZZN4cute5sliceINS_5tupleIJNS_10UnderscoreES2_S2_iEEENS1_IJNS1_IJNS_1CILi1EEENS4_ILi0EEEEEEiNS4_ILi1024EEENS4_ILi8192EEEEEEEEDaRKT_RKT0_ENKUlRKT_RKT0_E_clIS2_iEEDaSJ_SM_) ;  /* 0xfffe5b0000007944 */ /* 0x024fea0003c3ffff */
[----:B------:R-:W-:Y:S02]  /*24e00*/  MOV R2, 0x24e20 ;  /* 0x00024e2000027802 */ /* 0x000fe40000000f00 */
[----:B------:R-:W-:Y:S05]  /*24e10*/  CALL.REL.NOINC `($_ZN7cutlass13device_kernelIN5flash19enable_sm80_to_sm89INS1_16FlashAttnBwdSm80INS1_25CollectiveMainloopBwdSm80ILi2ELi2EN4cute5tupleIJNS5_1CILi128EEES8_NS7_ILi64EEEEEENS_6half_tEfNS_4arch4Sm80ELb0ELb0ELb1ELb1ELb0ELb0ELb0ELb0ELi2ELi4ELi4ELi4ELb0EEENS1_21CollectiveEpilogueBwdISA_SB_SD_Li256ELb1ELb0ELi2EEENS1_19SingleTileSchedulerILb1ELb0ELb0ELi128EEEEEEEEEvNT_6ParamsE$_ZZN4cute12filter_tupleINS_5tupleIJNS_10UnderscoreES2_S2_iEEENS1_IJNS1_IJNS_1CILi1EEENS4_ILi0EEEEEEiNS4_ILi1024EEENS4_ILi8192EEEEEEZNS_5sliceIS3_SA_EEDaRKT_RKT0_EUlRKT_RKT0_E_EEDaSE_SH_OT1_ENKUlDpSK_E_clIJNS1_IJS7_EEENS1_IJiEEENS1_IJS8_EEENS1_IJEEEEEEDaSR_) ;  /* 0xfffe54c000007944 */ /* 0x000fea0003c3ffff */
[----:B------:R-:W-:Y:S02]  /*24e20*/  MOV R4, 0x24e40 ;  /* 0x00024e4000047802 */ /* 0x000fe40000000f00 */
[----:B------:R-:W-:Y:S05]  /*24e30*/  CALL.REL.NOINC `($_ZN7cutlass13device_kernelIN5flash19enable_sm80_to_sm89INS1_16FlashAttnBwdSm80INS1_25CollectiveMainloopBwdSm80ILi2ELi2EN4cute5tupleIJNS5_1CILi128EEES8_NS7_ILi64EEEEEENS_6half_tEfNS_4arch4Sm80ELb0ELb0ELb1ELb1ELb0ELb0ELb0ELb0ELi2ELi4ELi4ELi4ELb0EEENS1_21CollectiveEpilogueBwdISA_SB_SD_Li256ELb1ELb0ELi2EEENS1_19SingleTileSchedulerILb1ELb0ELb0ELi128EEEEEEEEEvNT_6ParamsE$_ZN4cute5tupleIJNS0_IJNS0_IJNS_1CILi8EEENS1_ILi1EEEEEENS1_ILi2EEES2_EEENS0_IJNS0_IJS3_NS1_ILi0EEEEEEiNS1_ILi1024EEEEEEEEC2ERKS6_RKSA_) ;  /* 0xfffe4f3000007944 */ /* 0x000fea0003c3ffff */
[----:B-1----:R1:W5:Y:S01]  /*24e40*/  LDL R2, [R1+0x758] ;  /* 0x0007580001027983 */ /* 0x0023620000100800 */
[----:B------:R-:W-:Y:S02]  /*24e50*/  SHF.L.U32 R12, R5, 0xd, RZ ;  /* 0x0000000d050c7819 */ /* 0x000fe400000006ff */
[----:B------:R-:W-:-:S03]  /*24e60*/  MOV R4, 0x24e90 ;  /* 0x00024e9000047802 */ /* 0x000fc60000000f00 */
[----:B------:R1:W-:Y:S04]  /*24e70*/  STL [R1+0x11e0], R12 ;  /* 0x0011e00c01007387 */ /* 0x0003e80000100800 */
[----:B-1---5:R-:W-:Y:S05]  /*24e80*/  CALL.REL.NOINC `($_ZN7cutlass13device_kernelIN5flash19enable_sm80_to_sm89INS1_16FlashAttnBwdSm80INS1_25CollectiveMainloopBwdSm80ILi2ELi2EN4cute5tupleIJNS5_1CILi128EEES8_NS7_ILi64EEEEEENS_6half_tEfNS_4arch4Sm80ELb0ELb0ELb1ELb1ELb0ELb0ELb0ELb0ELi2ELi4ELi4ELi4ELb0EEENS1_21CollectiveEpilogueBwdISA_SB_SD_Li256ELb1ELb0ELi2EEENS1_19SingleTileSchedulerILb1ELb0ELb0ELi128EEEEEEEEEvNT_6ParamsE$_ZN4cute3eso3ESOILb0ELb0EJNS_6LayoutINS_5tupleIJNS3_IJNS_1CILi8EEENS4_ILi1EEEEEENS4_ILi2EEES5_EEENS3_IJNS3_IJS6_NS4_ILi0EEEEEEiNS4_ILi1024EEEEEEEEiEEC2ERKSE_RKi) ;  /* 0xfffe2a5000007944 */ /* 0x022fea0003c3ffff */
[----:B------:R-:W-:Y:S01]  /*24e90*/  ULDC.64 UR4, c[0x0][0x118] ;  /* 0x0000460000047ab9 */ /* 0x000fe20000000a00 */
[----:B------:R-:W2:Y:S04]  /*24ea0*/  LDL.64 R4, [R1+0x758] ;  /* 0x0007580001047983 */ /* 0x000ea80000100a00 */
[----:B-1----:R-:W2:Y:S01]  /*24eb0*/  LD.E.64 R2, [R6.64+0x8] ;  /* 0x0000080406027980 */ /* 0x002ea2000c101b00 */
[----:B------:R-:W-:Y:S02]  /*24ec0*/  MOV R38, R60 ;  /* 0x0000003c00267202 */ /* 0x000fe40000000f00 */
[----:B------:R-:W-:Y:S01]  /*24ed0*/  MOV R46, 0x24f00 ;  /* 0x00024f00002e7802 */ /* 0x000fe20000000f00 */
[----:B--2---:R-:W-:-:S04]  /*24ee0*/  IMAD.WIDE R2, R5, 0x2, R2 ;  /* 0x0000000205027825 */ /* 0x004fc800078e0202 */
[----:B------:R-:W-:Y:S05]  /*24ef0*/  CALL.REL.NOINC `($_ZN7cutlass13device_kernelIN5flash19enable_sm80_to_sm89INS1_16FlashAttnBwdSm80INS1_25CollectiveMainloopBwdSm80ILi2ELi2EN4cute5tupleIJNS5_1CILi128EEES8_NS7_ILi64EEEEEENS_6half_tEfNS_4arch4Sm80ELb0ELb0ELb1ELb1ELb0ELb0ELb0ELb0ELi2ELi4ELi4ELi4ELb0EEENS1_21CollectiveEpilogueBwdISA_SB_SD_Li256ELb1ELb0ELi2EEENS1_19SingleTileSchedulerILb1ELb0ELb0ELi128EEEEEEEEEvNT_6ParamsE$_ZN4cute8smem_ptrIPN7cutlass6half_tEECI1NS_12iter_adaptorIS3_S4_EEES3_) ;  /* 0xfffe510000007944 */ /* 0x000fea0003c3ffff */
[----:B------:R-:W2:Y:S01]  /*24f00*/  LDL.64 R6, [R1+0x758] ;  /* 0x0007580001067983 */ /* 0x000ea20000100a00 */
[----:B-1----:R-:W-:Y:S01]  /*24f10*/  IMAD.MOV.U32 R3, RZ, RZ, R4 ;  /* 0x000000ffff037224 */ /* 0x002fe200078e0004 */
[----:B------:R-:W-:-:S02]  /*24f20*/  MOV R0, R69 ;  /* 0x0000004500007202 */ /* 0x000fc40000000f00 */
[----:B------:R-:W-:Y:S01]  /*24f30*/  MOV R4, 0x24f60 ;  /* 0x00024f6000047802 */ /* 0x000fe20000000f00 */
[----:B--2---:R1:W-:Y:S04]  /*24f40*/  STL.64 [R8], R6 ;  /* 0x0000000608007387 */ /* 0x0043e80000100a00 */
[----:B-1----:R-:W-:Y:S05]  /*24f50*/  CALL.REL.NOINC `($_ZN7cutlass13device_kernelIN5flash19enable_sm80_to_sm89INS1_16FlashAttnBwdSm80INS1_25CollectiveMainloopBwdSm80ILi2ELi2EN4cute5tupleIJNS5_1CILi128EEES8_NS7_ILi64EEEEEENS_6half_tEfNS_4arch4Sm80ELb0ELb0ELb1ELb1ELb0ELb0ELb0ELb0ELi2ELi4ELi4ELi4ELb0EEENS1_21CollectiveEpilogueBwdISA_SB_SD_Li256ELb1ELb0ELi2EEENS1_19SingleTileSchedulerILb1ELb0ELb0ELi128EEEEEEEEEvNT_6ParamsE$_ZN4cute3eso3ESOILb0ELb0EJNS_6LayoutINS_5tupleIJNS3_IJNS_1CILi8EEENS4_ILi1EEEEEENS4_ILi2EEES5_EEENS3_IJNS3_IJS6_NS4_ILi0EEEEEEiNS4_ILi1024EEEEEEEENS_10ViewEngineINS_8smem_ptrIPN7cutlass6half_tEEEEEEEC2ERKSE_RKSL_) ;  /* 0xfffe291000007944 */ /* 0x002fea0003c3ffff */
[----:B-1----:R-:W2:Y:S01]  /*24f60*/  LDL.64 R2, [R61+0xe0] ;  /* 0x0000e0003d027983 */ /* 0x002ea20000100a00 */
[----:B------:R-:W-:-:S03]  /*24f70*/  ULDC.64 UR4, c[0x0][0x118] ;  /* 0x0000460000047ab9 */ /* 0x000fc60000000a00 */
[----:B------:R1:W5:Y:S04]  /*24f80*/  LDL R0, [R1+0x758] ;  /* 0x0007580001007983 */ /* 0x0003680000100800 */
[----:B------:R1:W5:Y:S04]  /*24f90*/  LDL.64 R28, [R1+0x760] ;  /* 0x00076000011c7983 */ /* 0x0003680000100a00 */
[----:B------:R1:W5:Y:S04]  /*24fa0*/  LDL.64 R34, [R61+0xc8] ;  /* 0x0000c8003d227983 */ /* 0x0003680000100a00 */
[----:B--2---:R-:W5:Y:S01]  /*24fb0*/  LD.E.64 R2, [R2.64] ;  /* 0x0000000402027980 */ /* 0x004f62000c101b00 */
[----:B------:R-:W-:-:S03]  /*24fc0*/  MOV R12, 0x24fe0 ;  /* 0x00024fe0000c7802 */ /* 0x000fc60000000f00 */
[----:B-1---5:R-:W-:Y:S05]  /*24fd0*/  CALL.REL.NOINC `($_ZN7cutlass13device_kernelIN5flash19enable_sm80_to_sm89INS1_16FlashAttnBwdSm80INS1_25CollectiveMainloopBwdSm80ILi2ELi2EN4cute5tupleIJNS5_1CILi128EEES8_NS7_ILi64EEEEEENS_6half_tEfNS_4arch4Sm80ELb0ELb0ELb1ELb1ELb0ELb0ELb0ELb0ELi2ELi4ELi4ELi4ELb0EEENS1_21CollectiveEpilogueBwdISA_SB_SD_Li256ELb1ELb0ELi2EEENS1_19SingleTileSchedulerILb1ELb0ELb0ELi128EEEEEEEEEvNT_6ParamsE$_ZN4cute3eso3ESOILb1ELb0EJNS_14ComposedLayoutINS_7SwizzleILi3ELi3ELi3EEENS_1CILi0EEENS_6LayoutINS_5tupleIJNS8_IJNS8_IJNS5_ILi4EEENS5_ILi8EEEEEENS8_IJS9_NS5_ILi1EEEEEEEEENS8_IJNS8_IJNS5_ILi2EEESF_SF_EEENS8_IJSF_SA_EEEEEEEEENS8_IJNS8_IJNS8_IJNS5_ILi128EEESC_EEENS8_IJNS5_ILi16EEES6_EEEEEENS8_IJNS8_IJNS5_ILi64EEESA_NS5_ILi512EEEEEENS8_IJNS5_ILi8192EEENS5_ILi1024EEEEEEEEEEEEEEEENS_10ViewEngineINS_8smem_ptrIPN7cutlass6half_tEEEEEEEC2ERKSY_RKS15_) ;  /* 0xfffe30b000007944 */ /* 0x022fea0003c3ffff */
        /* <DEDUP_REMOVED lines=32> */
[----:B------:R-:W-:Y:S05]  /*251e0*/  CALL.REL.NOINC `($_ZN7cutlass13device_kernelIN5flash19enable_sm80_to_sm89INS1_16FlashAttnBwdSm80INS1_25CollectiveMainloopBwdSm80ILi2ELi2EN4cute5tupleIJNS5_1CILi128EEES8_NS7_ILi64EEEEEENS_6half_tEfNS_4arch4Sm80ELb0ELb0ELb1ELb1ELb0ELb0ELb0ELb0ELi2ELi4ELi4ELi4ELb0EEENS1_21CollectiveEpilogueBwdISA_SB_SD_Li256ELb1ELb0ELi2EEENS1_19SingleTileSchedulerILb1ELb0ELb0ELi128EEEEEEEEEvNT_6ParamsE$_ZZN4cute13to_mixed_bitsINS_5tupleIJNS1_IJNS_1CILi4EEENS2_ILi8EEEEEES3_NS2_ILi1EEEEEENS1_IJNS1_IJNS2_ILi128EEENS2_ILi0EEEEEENS2_ILi16EEES9_EEENS1_IJNS1_IJiiEEEiS9_EEEEEDaRKT_RKT0_RKT1_ENKUlRKT_RKT0_RKT1_E_clIS5_SA_SD_EEDaSQ_ST_SW_) ;  /* 0xfffe546000007944 */ /* 0x000fea0003c3ffff */
[----:B------:R-:W-:Y:S02]  /*251f0*/  MOV R12, 0x25210 ;  /* 0x00025210000c7802 */ /* 0x000fe40000000f00 */
[----:B------:R-:W-:Y:S05]  /*25200*/  CALL.REL.NOINC `($_ZN7cutlass13device_kernelIN5flash19enable_sm80_to_sm89INS1_16FlashAttnBwdSm80INS1_25CollectiveMainloopBwdSm80ILi2ELi2EN4cute5tupleIJNS5_1CILi128EEES8_NS7_ILi64EEEEEENS_6half_tEfNS_4arch4Sm80ELb0ELb0ELb1ELb1ELb0ELb0ELb0ELb0ELi2ELi4ELi4ELi4ELb0EEENS1_21CollectiveEpilogueBwdISA_SB_SD_Li256ELb1ELb0ELi2EEENS1_19SingleTileSchedulerILb1ELb0ELb0ELi128EEEEEEEEEvNT_6ParamsE$_ZZN4cute13to_mixed_bitsINS_5tupleIJNS1_IJNS_1CILi4EEENS2_ILi8EEEEEES3_NS2_ILi1EEEEEENS1_IJNS1_IJNS2_ILi128EEENS2_ILi0EEEEEENS2_ILi16EEES9_EEENS1_IJNS1_IJiiEEEiS9_EEEEEDaRKT_RKT0_RKT1_ENKUlRKT_RKT0_RKT1_E_clIS3_SB_iEEDaSQ_ST_SW_) ;  /* 0xfffe540000007944 */ /* 0x000fea0003c3ffff */
[----:B------:R-:W-:Y:S02]  /*25210*/  MOV R7, R6 ;  /* 0x0000000600077202 */ /* 0x000fe40000000f00 */
[----:B------:R-:W-:Y:S02]  /*25220*/  MOV R6, 0x25240 ;  /* 0x0002524000067802 */ /* 0x000fe40000000f00 */
[----:B------:R-:W-:Y:S05]  /*25230*/  CALL.REL.NOINC `($_ZN7cutlass13device_kernelIN5flash19enable_sm80_to_sm89INS1_16FlashAttnBwdSm80INS1_25CollectiveMainloopBwdSm80ILi2ELi2EN4cute5tupleIJNS5_1CILi128EEES8_NS7_ILi64EEEEEENS_6half_tEfNS_4arch4Sm80ELb0ELb0ELb1ELb1ELb0ELb0ELb0ELb0ELi2ELi4ELi4ELi4ELb0EEENS1_21CollectiveEpilogueBwdISA_SB_SD_Li256ELb1ELb0ELi2EEENS1_19SingleTileSchedulerILb1ELb0ELb0ELi128EEEEEEEEEvNT_6ParamsE$_ZZN4cute13to_mixed_bitsINS_5tupleIJNS1_IJNS_1CILi4EEENS2_ILi8EEEEEES3_NS2_ILi1EEEEEENS1_IJNS1_IJNS2_ILi128EEENS2_ILi0EEEEEENS2_ILi16EEES9_EEENS1_IJNS1_IJiiEEEiS9_EEEEEDaRKT_RKT0_RKT1_ENKUlDpRKT_E_clIJNS_9MixedBitsILj0ELj384EEENSU_ILj0ELj48EEENS2_ILj0EEEEEEDaSR_) ;  /* 0xfffe539000007944 */ /* 0x000fea0003c3ffff */
[----:B------:R-:W-:Y:S02]  /*25240*/  SHF.R.S32.HI R7, RZ, 0x1f, R2 ;  /* 0x0000001fff077819 */ /* 0x000fe40000011402 */
[----:B------:R-:W-:Y:S02]  /*25250*/  LOP3.LUT R3, R3, 0x1b0, RZ, 0xc0, !PT ;  /* 0x000001b003037812 */ /* 0x000fe400078ec0ff */
[----:B------:R-:W-:-:S02]  /*25260*/  LEA.HI R2, R7, R2, RZ, 0x2 ;  /* 0x0000000207027211 */ /* 0x000fc400078f10ff */
[----:B------:R-:W-:Y:S02]  /*25270*/  MOV R6, 0x252b0 ;  /* 0x000252b000067802 */ /* 0x000fe40000000f00 */
[----:B------:R-:W-:-:S05]  /*25280*/  SHF.R.S32.HI R2, RZ, 0x2, R2 ;  /* 0x00000002ff027819 */ /* 0x000fca0000011402 */
[----:B------:R1:W-:Y:S02]  /*25290*/  STL [R1+0x77c], R2 ;  /* 0x00077c0201007387 */ /* 0x0003e40000100800 */
[----:B-1----:R-:W-:Y:S05]  /*252a0*/  CALL.REL.NOINC `($_ZN7cutlass13device_kernelIN5flash19enable_sm80_to_sm89INS1_16FlashAttnBwdSm80INS1_25CollectiveMainloopBwdSm80ILi2ELi2EN4cute5tupleIJNS5_1CILi128EEES8_NS7_ILi64EEEEEENS_6half_tEfNS_4arch4Sm80ELb0ELb0ELb1ELb1ELb0ELb0ELb0ELb0ELi2ELi4ELi4ELi4ELb0EEENS1_21CollectiveEpilogueBwdISA_SB_SD_Li256ELb1ELb0ELi2EEENS1_19SingleTileSchedulerILb1ELb0ELb0ELi128EEEEEEEEEvNT_6ParamsE$_ZN4cute5tupleIJNS_7SwizzleILi3ELi3ELi3EEENS_9MixedBitsILj0ELj432EEENS_6LayoutINS0_IJNS0_IJNS_1CILi2EEES7_S7_EEES7_NS6_ILi8EEEEEENS0_IJNS0_IJNS6_ILi64EEES9_NS6_ILi512EEEEEENS6_ILi8192EEENS6_ILi1024EEEEEEEEEEC2ERKS2_RKS4_RKSH_) ;  /* 0xfffe4d1000007944 */ /* 0x002fea0003c3ffff */
[----:B-1----:R1:W5:Y:S01]  /*252b0*/  LDL R2, [R1+0x758] ;  /* 0x0007580001027983 */ /* 0x0023620000100800 */
[----:B------:R-:W-:Y:S02]  /*252c0*/  MOV R3, R9 ;  /* 0x0000000900037202 */ /* 0x000fe40000000f00 */
[----:B------:R-:W-:Y:S02]  /*252d0*/  MOV R6, 0x252f0 ;  /* 0x000252f000067802 */ /* 0x000fe40000000f00 */
[----:B-1---5:R-:W-:Y:S05]  /*252e0*/  CALL.REL.NOINC `($_ZN7cutlass13device_kernelIN5flash19enable_sm80_to_sm89INS1_16FlashAttnBwdSm80INS1_25CollectiveMainloopBwdSm80ILi2ELi2EN4cute5tupleIJNS5_1CILi128EEES8_NS7_ILi64EEEEEENS_6half_tEfNS_4arch4Sm80ELb0ELb0ELb1ELb1ELb0ELb0ELb0ELb0ELi2ELi4ELi4ELi4ELb0EEENS1_21CollectiveEpilogueBwdISA_SB_SD_Li256ELb1ELb0ELi2EEENS1_19SingleTileSchedulerILb1ELb0ELb0ELi128EEEEEEEEEvNT_6ParamsE$_ZN4cute3eso3ESOILb0ELb0EJNS_14ComposedLayoutINS_7SwizzleILi3ELi3ELi3EEENS_9MixedBitsILj0ELj432EEENS_6LayoutINS_5tupleIJNS8_IJNS_1CILi2EEESA_SA_EEESA_NS9_ILi8EEEEEENS8_IJNS8_IJNS9_ILi64EEESC_NS9_ILi512EEEEEENS9_ILi8192EEENS9_ILi1024EEEEEEEEEEiEEC2ERKSL_RKi) ;  /* 0xfffe1a8000007944 */ /* 0x022fea0003c3ffff */
[----:B-1----:R-:W2:Y:S01]  /*252f0*/  LDL.64 R6, [R1+0x758] ;  /* 0x0007580001067983 */ /* 0x002ea20000100a00 */
[----:B------:R-:W-:Y:S02]  /*25300*/  MOV R38, R60 ;  /* 0x0000003c00267202 */ /* 0x000fe40000000f00 */
[----:B------:R-:W-:Y:S01]  /*25310*/  MOV R46, 0x25340 ;  /* 0x00025340002e7802 */ /* 0x000fe20000000f00 */
[----:B--2---:R-:W-:-:S04]  /*25320*/  IMAD.WIDE R2, R7, 0x2, R4 ;  /* 0x0000000207027825 */ /* 0x004fc800078e0204 */
[----:B------:R-:W-:Y:S05]  /*25330*/  CALL.REL.NOINC `($_ZN7cutlass13device_kernelIN5flash19enable_sm80_to_sm89INS1_16FlashAttnBwdSm80INS1_25CollectiveMainloopBwdSm80ILi2ELi2EN4cute5tupleIJNS5_1CILi128EEES8_NS7_ILi64EEEEEENS_6half_tEfNS_4arch4Sm80ELb0ELb0ELb1ELb1ELb0ELb0ELb0ELb0ELi2ELi4ELi4ELi4ELb0EEENS1_21CollectiveEpilogueBwdISA_SB_SD_Li256ELb1ELb0ELi2EEENS1_19SingleTileSchedulerILb1ELb0ELb0ELi128EEEEEEEEEvNT_6ParamsE$_ZN4cute8smem_ptrIPN7cutlass6half_tEECI1NS_12iter_adaptorIS3_S4_EEES3_) ;  /* 0xfffe4cc000007944 */ /* 0x000fea0003c3ffff */
[----:B------:R-:W2:Y:S01]  /*25340*/  LDL.64 R4, [R1+0x758] ;  /* 0x0007580001047983 */ /* 0x000ea20000100a00 */
[----:B------:R-:W-:Y:S01]  /*25350*/  IMAD.MOV.U32 R10, RZ, RZ, R6 ;  /* 0x000000ffff0a7224 */ /* 0x000fe200078e0006 */
[----:B-1----:R-:W-:Y:S02]  /*25360*/  MOV R2, R69 ;  /* 0x0000004500027202 */ /* 0x002fe40000000f00 */
[----:B------:R-:W-:Y:S01]  /*25370*/  MOV R6, 0x253a0 ;  /* 0x000253a000067802 */ /* 0x000fe20000000f00 */
[----:B--2---:R1:W-:Y:S04]  /*25380*/  STL.64 [R8], R4 ;  /* 0x0000000408007387 */ /* 0x0043e80000100a00 */
[----:B-1----:R-:W-:Y:S05]  /*25390*/  CALL.REL.NOINC `($_ZN7cutlass13device_kernelIN5flash19enable_sm80_to_sm89INS1_16FlashAttnBwdSm80INS1_25CollectiveMainloopBwdSm80ILi2ELi2EN4cute5tupleIJNS5_1CILi128EEES8_NS7_ILi64EEEEEENS_6half_tEfNS_4arch4Sm80ELb0ELb0ELb1ELb1ELb0ELb0ELb0ELb0ELi2ELi4ELi4ELi4ELb0EEENS1_21CollectiveEpilogueBwdISA_SB_SD_Li256ELb1ELb0ELi2EEENS1_19SingleTileSchedulerILb1ELb0ELb0ELi128EEEEEEEEEvNT_6ParamsE$_ZN4cute3eso3ESOILb0ELb0EJNS_14ComposedLayoutINS_7SwizzleILi3ELi3ELi3EEENS_9MixedBitsILj0ELj432EEENS_6LayoutINS_5tupleIJNS8_IJNS_1CILi2EEESA_SA_EEESA_NS9_ILi8EEEEEENS8_IJNS8_IJNS9_ILi64EEESC_NS9_ILi512EEEEEENS9_ILi8192EEENS9_ILi1024EEEEEEEEEENS_10ViewEngineINS_8smem_ptrIPN7cutlass6half_tEEEEEEEC2ERKSL_RKSS_) ;  /* 0xfffe196000007944 */ /* 0x002fea0003c3ffff */
        /* <DEDUP_REMOVED lines=19> */
[----:B-1----:R-:W-:Y:S02]  /*254d0*/  MOV R10, 0x25520 ;  /* 0x00025520000a7802 */ /* 0x002fe40000000f00 */
[----:B------:R-:W-:Y:S01]  /*254e0*/  MOV R12, R30 ;  /* 0x0000001e000c7202 */ /* 0x000fe20000000f00 */
[----:B------:R-:W-:-:S04]  /*254f0*/  IMAD.X R31, RZ, RZ, R57, P0 ;  /* 0x000000ffff1f7224 */ /* 0x000fc800000e0639 */
[----:B------:R-:W-:Y:S02]  /*25500*/  IMAD.MOV.U32 R3, RZ, RZ, R31 ;  /* 0x000000ffff037224 */ /* 0x000fe400078e001f */
[----:B--2--5:R-:W-:Y:S05]  /*25510*/  CALL.REL.NOINC `($_ZN7cutlass13device_kernelIN5flash19enable_sm80_to_sm89INS1_16FlashAttnBwdSm80INS1_25CollectiveMainloopBwdSm80ILi2ELi2EN4cute5tupleIJNS5_1CILi128EEES8_NS7_ILi64EEEEEENS_6half_tEfNS_4arch4Sm80ELb0ELb0ELb1ELb1ELb0ELb0ELb0ELb0ELi2ELi4ELi4ELi4ELb0EEENS1_21CollectiveEpilogueBwdISA_SB_SD_Li256ELb1ELb0ELi2EEENS1_19SingleTileSchedulerILb1ELb0ELb0ELi128EEEEEEEEEvNT_6ParamsE$_ZN4cute3eso3ESOILb1ELb0EJNS_6LayoutINS_5tupleIJNS3_IJNS_1CILi8EEENS4_ILi1EEEEEENS4_ILi2EEES5_EEENS3_IJNS3_IJS6_NS4_ILi0EEEEEENS4_ILi64EEES5_EEEEENS_10ViewEngineIPN7cutlass6half_tEEEEEC2ERKSE_RKSJ_) ;  /* 0xfffe41f000007944 */ /* 0x024fea0003c3ffff */
[----:B------:R2:W5:Y:S01]  /*25520*/  LDL.64 R24, [R1+0x758] ;  /* 0x0007580001187983 */ /* 0x0005620000100a00 */
[----:B------:R-:W-:Y:S01]  /*25530*/  IMAD.MOV.U32 R9, RZ, RZ, R20 ;  /* 0x000000ffff097224 */ /* 0x000fe200078e0014 */
[----:B------:R-:W-:Y:S01]  /*25540*/  MOV R3, R21 ;  /* 0x0000001500037202 */ /* 0x000fe20000000f00 */
[----:B------:R-:W-:Y:S01]  /*25550*/  IMAD.MOV.U32 R82, RZ, RZ, R60 ;  /* 0x000000ffff527224 */ /* 0x000fe200078e003c */
[----:B------:R-:W-:Y:S02]  /*25560*/  MOV R10, 0x25580 ;  /* 0x00025580000a7802 */ /* 0x000fe40000000f00 */
[----:B-12--5:R-:W-:Y:S05]  /*25570*/  CALL.REL.NOINC `($_ZN7cutlass13device_kernelIN5flash19enable_sm80_to_sm89INS1_16FlashAttnBwdSm80INS1_25CollectiveMainloopBwdSm80ILi2ELi2EN4cute5tupleIJNS5_1CILi128EEES8_NS7_ILi64EEEEEENS_6half_tEfNS_4arch4Sm80ELb0ELb0ELb1ELb1ELb0ELb0ELb0ELb0ELi2ELi4ELi4ELi4ELb0EEENS1_21CollectiveEpilogueBwdISA_SB_SD_Li256ELb1ELb0ELi2EEENS1_19SingleTileSchedulerILb1ELb0ELb0ELi128EEEEEEEEEvNT_6ParamsE$_ZN4cute3eso3ESOILb1ELb0EJNS_6LayoutINS_5tupleIJNS3_IJNS3_IJNS_1CILi4EEENS4_ILi2EEEEEENS4_ILi1EEEEEES6_NS4_ILi8EEEEEENS3_IJNS3_IJNS3_IJS8_NS4_ILi32EEEEEENS4_ILi0EEEEEENS4_ILi64EEES5_EEEEENS_10ViewEngineIPN7cutlass6half_tEEEEEC2ERKSI_RKSN_) ;  /* 0xfffe32e000007944 */ /* 0x026fea0003c3ffff */
[----:B------:R-:W-:Y:S01]  /*25580*/  ULDC.64 UR4, c[0x0][0x118] ;  /* 0x0000460000047ab9 */ /* 0x000fe20000000a00 */
[----:B------:R2:W5:Y:S04]  /*25590*/  LDL.64 R22, [R1+0x758] ;  /* 0x0007580001167983 */ /* 0x0005680000100a00 */
[----:B-1----:R2:W5:Y:S01]  /*255a0*/  LD.E.64 R2, [R26.64] ;  /* 0x000000041a027980 */ /* 0x002562000c101b00 */
[----:B------:R-:W-:-:S02]  /*255b0*/  MOV R38, R60 ;  /* 0x0000003c00267202 */ /* 0x000fc40000000f00 */
[----:B------:R-:W-:Y:S02]  /*255c0*/  MOV R46, 0x255e0 ;  /* 0x000255e0002e7802 */ /* 0x000fe40000000f00 */
[----:B--2--5:R-:W-:Y:S05]  /*255d0*/  CALL.REL.NOINC `($_ZN7cutlass13device_kernelIN5flash19enable_sm80_to_sm89INS1_16FlashAttnBwdSm80INS1_25CollectiveMainloopBwdSm80ILi2ELi2EN4cute5tupleIJNS5_1CILi128EEES8_NS7_ILi64EEEEEENS_6half_tEfNS_4arch4Sm80ELb0ELb0ELb1ELb1ELb0ELb0ELb0ELb0ELi2ELi4ELi4ELi4ELb0EEENS1_21CollectiveEpilogueBwdISA_SB_SD_Li256ELb1ELb0ELi2EEENS1_19SingleTileSchedulerILb1ELb0ELb0ELi128EEEEEEEEEvNT_6ParamsE$_ZN4cute8smem_ptrIPN7cutlass6half_tEECI1NS_12iter_adaptorIS3_S4_EEES3_) ;  /* 0xfffe4a2000007944 */ /* 0x024fea0003c3ffff */
[----:B-1----:R1:W5:Y:S01]  /*255e0*/  LDL.64 R2, [R1+0x758] ;  /* 0x0007580001027983 */ /* 0x0023620000100a00 */
[----:B------:R-:W-:-:S03]  /*255f0*/  MOV R34, 0x25610 ;  /* 0x0002561000227802 */ /* 0x000fc60000000f00 */
[----:B-1---5:R-:W-:Y:S05]  /*25600*/  CALL.REL.NOINC `($_ZN7cutlass13device_kernelIN5flash19enable_sm80_to_sm89INS1_16FlashAttnBwdSm80INS1_25CollectiveMainloopBwdSm80ILi2ELi2EN4cute5tupleIJNS5_1CILi128EEES8_NS7_ILi64EEEEEENS_6half_tEfNS_4arch4Sm80ELb0ELb0ELb1ELb1ELb0ELb0ELb0ELb0ELi2ELi4ELi4ELi4ELb0EEENS1_21CollectiveEpilogueBwdISA_SB_SD_Li256ELb1ELb0ELi2EEENS1_19SingleTileSchedulerILb1ELb0ELb0ELi128EEEEEEEEEvNT_6ParamsE$_ZN4cute3eso3ESOILb1ELb0EJNS_6LayoutINS_5tupleIJNS3_IJNS_1CILi8EEENS4_ILi1EEEEEENS4_ILi2EEEEEENS3_IJNS3_IJS6_NS4_ILi0EEEEEENS4_ILi8192EEEEEEEENS_10ViewEngineINS_8smem_ptrIPN7cutlass6half_tEEEEEEEC2ERKSE_RKSL_) ;  /* 0xfffe3f7000007944 */ /* 0x022fea0003c3ffff */
[----:B-1----:R1:W5:Y:S01]  /*25610*/  LDL.64 R2, [R1+0x758] ;  /* 0x0007580001027983 */ /* 0x0023620000100a00 */
[----:B------:R-:W-:Y:S01]  /*25620*/  IMAD.MOV.U32 R14, RZ, RZ, R24 ;  /* 0x000000ffff0e7224 */ /* 0x000fe200078e0018 */
[----:B------:R-:W-:Y:S02]  /*25630*/  MOV R11, R25 ;  /* 0x00000019000b7202 */ /* 0x000fe40000000f00 */
[----:B------:R-:W-:Y:S02]  /*25640*/  MOV R12, 0x25660 ;  /* 0x00025660000c7802 */ /* 0x000fe40000000f00 */
[----:B-1---5:R-:W-:Y:S05]  /*25650*/  CALL.REL.NOINC `($_ZN7cutlass13device_kernelIN5flash19enable_sm80_to_sm89INS1_16FlashAttnBwdSm80INS1_25CollectiveMainloopBwdSm80ILi2ELi2EN4cute5tupleIJNS5_1CILi128EEES8_NS7_ILi64EEEEEENS_6half_tEfNS_4arch4Sm80ELb0ELb0ELb1ELb1ELb0ELb0ELb0ELb0ELi2ELi4ELi4ELi4ELb0EEENS1_21CollectiveEpilogueBwdISA_SB_SD_Li256ELb1ELb0ELi2EEENS1_19SingleTileSchedulerILb1ELb0ELb0ELi128EEEEEEEEEvNT_6ParamsE$_ZN4cute3eso3ESOILb1ELb0EJNS_6LayoutINS_5tupleIJNS3_IJNS_1CILi8EEENS4_ILi1EEEEEENS4_ILi2EEEEEENS3_IJNS3_IJS6_NS4_ILi0EEEEEENS4_ILi64EEEEEEEENS_10ViewEngineIPN7cutlass6half_tEEEEEC2ERKSE_RKSJ_) ;  /* 0xfffe3e9000007944 */ /* 0x022fea0003c3ffff */
[----:B------:R2:W5:Y:S01]  /*25660*/  LDL.64 R6, [R1+0x758] ;  /* 0x0007580001067983 */ /* 0x0005620000100a00 */
[----:B------:R-:W-:Y:S02]  /*25670*/  MOV R11, R3 ;  /* 0x00000003000b7202 */ /* 0x000fe40000000f00 */
[----:B-1----:R-:W-:Y:S02]  /*25680*/  MOV R10, 0x256a0 ;  /* 0x000256a0000a7802 */ /* 0x002fe40000000f00 */
[----:B--2--5:R-:W-:Y:S05]  /*25690*/  CALL.REL.NOINC `($_ZN7cutlass13device_kernelIN5flash19enable_sm80_to_sm89INS1_16FlashAttnBwdSm80INS1_25CollectiveMainloopBwdSm80ILi2ELi2EN4cute5tupleIJNS5_1CILi128EEES8_NS7_ILi64EEEEEENS_6half_tEfNS_4arch4Sm80ELb0ELb0ELb1ELb1ELb0ELb0ELb0ELb0ELi2ELi4ELi4ELi4ELb0EEENS1_21CollectiveEpilogueBwdISA_SB_SD_Li256ELb1ELb0ELi2EEENS1_19SingleTileSchedulerILb1ELb0ELb0ELi128EEEEEEEEEvNT_6ParamsE$_ZN4cute3eso3ESOILb1ELb0EJNS_6LayoutINS_5tupleIJNS3_IJNS_1CILi8EEENS4_ILi1EEEEEENS3_IJNS4_ILi2EEEEEEEEENS3_IJNS3_IJS6_NS4_ILi0EEEEEENS3_IJNS4_ILi8192EEEEEEEEEEENS_10ViewEngineINS_8smem_ptrIPN7cutlass6half_tEEEEEEEC2ERKSG_RKSN_) ;  /* 0xfffe3c7000007944 */ /* 0x024fea0003c3ffff */
[----:B------:R2:W5:Y:S01]  /*256a0*/  LDL.64 R4, [R1+0x758] ;  /* 0x0007580001047983 */ /* 0x0005620000100a00 */
[----:B------:R-:W-:Y:S01]  /*256b0*/  IMAD.MOV.U32 R2, RZ, RZ, R6 ;  /* 0x000000ffff027224 */ /* 0x000fe200078e0006 */
[----:B------:R-:W-:-:S02]  /*256c0*/  MOV R11, R7 ;  /* 0x00000007000b7202 */ /* 0x000fc40000000f00 */
[----:B------:R-:W-:Y:S02]  /*256d0*/  MOV R10, 0x256f0 ;  /* 0x000256f0000a7802 */ /* 0x000fe40000000f00 */
[----:B-12--5:R-:W-:Y:S05]  /*256e0*/  CALL.REL.NOINC `($_ZN7cutlass13device_kernelIN5flash19enable_sm80_to_sm89INS1_16FlashAttnBwdSm80INS1_25CollectiveMainloopBwdSm80ILi2ELi2EN4cute5tupleIJNS5_1CILi128EEES8_NS7_ILi64EEEEEENS_6half_tEfNS_4arch4Sm80ELb0ELb0ELb1ELb1ELb0ELb0ELb0ELb0ELi2ELi4ELi4ELi4ELb0EEENS1_21CollectiveEpilogueBwdISA_SB_SD_Li256ELb1ELb0ELi2EEENS1_19SingleTileSchedulerILb1ELb0ELb0ELi128EEEEEEEEEvNT_6ParamsE$_ZN4cute3eso3ESOILb1ELb0EJNS_6LayoutINS_5tupleIJNS3_IJNS_1CILi8EEENS4_ILi1EEEEEENS3_IJNS4_ILi2EEEEEEEEENS3_IJNS3_IJS6_NS4_ILi0EEEEEENS3_IJNS4_ILi64EEEEEEEEEEENS_10ViewEngineIPN7cutlass6half_tEEEEEC2ERKSG_RKSL_) ;  /* 0xfffe3bc000007944 */ /* 0x026fea0003c3ffff */
[----:B-1----:R1:W5:Y:S01]  /*256f0*/  LDL.64 R2, [R1+0x758] ;  /* 0x0007580001027983 */ /* 0x0023620000100a00 */
[----:B------:R-:W-:-:S03]  /*25700*/  MOV R12, 0x25720 ;  /* 0x00025720000c7802 */ /* 0x000fc60000000f00 */
[----:B-1---5:R-:W-:Y:S05]  /*25710*/  CALL.REL.NOINC `($_ZN7cutlass13device_kernelIN5flash19enable_sm80_to_sm89INS1_16FlashAttnBwdSm80INS1_25CollectiveMainloopBwdSm80ILi2ELi2EN4cute5tupleIJNS5_1CILi128EEES8_NS7_ILi64EEEEEENS_6half_tEfNS_4arch4Sm80ELb0ELb0ELb1ELb1ELb0ELb0ELb0ELb0ELi2ELi4ELi4ELi4ELb0EEENS1_21CollectiveEpilogueBwdISA_SB_SD_Li256ELb1ELb0ELi2EEENS1_19SingleTileSchedulerILb1ELb0ELb0ELi128EEEEEEEEEvNT_6ParamsE$_ZN4cute3eso3ESOILb1ELb0EJNS_6LayoutINS_5tupleIJNS3_IJNS3_IJNS_1CILi8EEENS4_ILi1EEEEEES6_EEENS3_IJNS3_IJS6_S6_EEENS4_ILi2EEEEEEEEENS3_IJNS3_IJNS3_IJS6_NS4_ILi0EEEEEESD_EEENS3_IJNS3_IJSD_SD_EEENS4_ILi64EEEEEEEEEEENS_10ViewEngineIPN7cutlass6half_tEEEEEC2ERKSK_RKSP_) ;  /* 0xfffe31e000007944 */ /* 0x022fea0003c3ffff */
[----:B-1----:R1:W5:Y:S01]  /*25720*/  LDL.64 R10, [R1+0x758] ;  /* 0x00075800010a7983 */ /* 0x0023620000100a00 */
[----:B------:R-:W-:Y:S01]  /*25730*/  IMAD.MOV.U32 R2, RZ, RZ, R4 ;  /* 0x000000ffff027224 */ /* 0x000fe200078e0004 */
[----:B------:R-:W-:Y:S02]  /*25740*/  MOV R13, R5 ;  /* 0x00000005000d7202 */ /* 0x000fe40000000f00 */
[----:B------:R-:W-:Y:S02]  /*25750*/  MOV R12, 0x25770 ;  /* 0x00025770000c7802 */ /* 0x000fe40000000f00 */
[----:B-1---5:R-:W-:Y:S05]  /*25760*/  CALL.REL.NOINC `($_ZN7cutlass13device_kernelIN5flash19enable_sm80_to_sm89INS1_16FlashAttnBwdSm80INS1_25CollectiveMainloopBwdSm80ILi2ELi2EN4cute5tupleIJNS5_1CILi128EEES8_NS7_ILi64EEEEEENS_6half_tEfNS_4arch4Sm80ELb0ELb0ELb1ELb1ELb0ELb0ELb0ELb0ELi2ELi4ELi4ELi4ELb0EEENS1_21CollectiveEpilogueBwdISA_SB_SD_Li256ELb1ELb0ELi2EEENS1_19SingleTileSchedulerILb1ELb0ELb0ELi128EEEEEEEEEvNT_6ParamsE$_ZN4cute3eso3ESOILb1ELb0EJNS_6LayoutINS_5tupleIJNS3_IJNS3_IJNS_1CILi8EEENS4_ILi1EEEEEES6_EEENS3_IJNS3_IJS6_S6_EEENS4_ILi2EEEEEEEEENS3_IJNS3_IJNS3_IJS6_NS4_ILi0EEEEEESD_EEENS3_IJNS3_IJSD_SD_EEENS4_ILi8192EEEEEEEEEEENS_10ViewEngineINS_8smem_ptrIPN7cutlass6half_tEEEEEEEC2ERKSK_RKSR_) ;  /* 0xfffe31d000007944 */ /* 0x022fea0003c3ffff */
[----:B-1----:R1:W5:Y:S01]  /*25770*/  LDL.64 R2, [R1+0x758] ;  /* 0x0007580001027983 */ /* 0x0023620000100a00 */
[----:B------:R-:W-:Y:S02]  /*25780*/  MOV R14, R10 ;  /* 0x0000000a000e7202 */ /* 0x000fe40000000f00 */
[----:B------:R-:W-:Y:S02]  /*25790*/  MOV R12, 0x257b0 ;  /* 0x000257b0000c7802 */ /* 0x000fe40000000f00 */
[----:B-1---5:R-:W-:Y:S05]  /*257a0*/  CALL.REL.NOINC `($_ZN7cutlass13device_kernelIN5flash19enable_sm80_to_sm89INS1_16FlashAttnBwdSm80INS1_25CollectiveMainloopBwdSm80ILi2ELi2EN4cute5tupleIJNS5_1CILi128EEES8_NS7_ILi64EEEEEENS_6half_tEfNS_4arch4Sm80ELb0ELb0ELb1ELb1ELb0ELb0ELb0ELb0ELi2ELi4ELi4ELi4ELb0EEENS1_21CollectiveEpilogueBwdISA_SB_SD_Li256ELb1ELb0ELi2EEENS1_19SingleTileSchedulerILb1ELb0ELb0ELi128EEEEEEEEEvNT_6ParamsE$_ZN4cute3eso3ESOILb1ELb0EJNS_6LayoutINS_5tupleIJNS3_IJNS_1CILi8EEENS4_ILi1EEEEEENS4_ILi2EEEEEENS3_IJNS3_IJS6_NS4_ILi0EEEEEENS4_ILi64EEEEEEEENS_10ViewEngineIPN7cutlass6half_tEEEEEC2ERKSE_RKSJ_) ;  /* 0xfffe3d4000007944 */ /* 0x022fea0003c3ffff */
[----:B-1----:R1:W5:Y:S01]  /*257b0*/  LDL.64 R10, [R1+0x758] ;  /* 0x00075800010a7983 */ /* 0x0023620000100a00 */
[----:B------:R-:W-:Y:S02]  /*257c0*/  MOV R38, R60 ;  /* 0x0000003c00267202 */ /* 0x000fe40000000f00 */
[----:B------:R-:W-:-:S02]  /*257d0*/  MOV R46, 0x257f0 ;  /* 0x000257f0002e7802 */ /* 0x000fc40000000f00 */
[----:B-1---5:R-:W-:Y:S05]  /*257e0*/  CALL.REL.NOINC `($_ZN7cutlass13device_kernelIN5flash19enable_sm80_to_sm89INS1_16FlashAttnBwdSm80INS1_25CollectiveMainloopBwdSm80ILi2ELi2EN4cute5tupleIJNS5_1CILi128EEES8_NS7_ILi64EEEEEENS_6half_tEfNS_4arch4Sm80ELb0ELb0ELb1ELb1ELb0ELb0ELb0ELb0ELi2ELi4ELi4ELi4ELb0EEENS1_21CollectiveEpilogueBwdISA_SB_SD_Li256ELb1ELb0ELi2EEENS1_19SingleTileSchedulerILb1ELb0ELb0ELi128EEEEEEEEEvNT_6ParamsE$_ZN4cute8smem_ptrIPN7cutlass6half_tEECI1NS_12iter_adaptorIS3_S4_EEES3_) ;  /* 0xfffe481000007944 */ /* 0x022fea0003c3ffff */
[----:B-1----:R1:W5:Y:S01]  /*257f0*/  LDL.64 R2, [R1+0x758] ;  /* 0x0007580001027983 */ /* 0x0023620000100a00 */
[----:B------:R-:W-:-:S03]  /*25800*/  MOV R34, 0x25820 ;  /* 0x0002582000227802 */ /* 0x000fc60000000f00 */
[----:B-1---5:R-:W-:Y:S05]  /*25810*/  CALL.REL.NOINC `($_ZN7cutlass13device_kernelIN5flash19enable_sm80_to_sm89INS1_16FlashAttnBwdSm80INS1_25CollectiveMainloopBwdSm80ILi2ELi2EN4cute5tupleIJNS5_1CILi128EEES8_NS7_ILi64EEEEEENS_6half_tEfNS_4arch4Sm80ELb0ELb0ELb1ELb1ELb0ELb0ELb0ELb0ELi2ELi4ELi4ELi4ELb0EEENS1_21CollectiveEpilogueBwdISA_SB_SD_Li256ELb1ELb0ELi2EEENS1_19SingleTileSchedulerILb1ELb0ELb0ELi128EEEEEEEEEvNT_6ParamsE$_ZN4cute3eso3ESOILb1ELb0EJNS_6LayoutINS_5tupleIJNS3_IJNS_1CILi8EEENS4_ILi1EEEEEENS4_ILi2EEEEEENS3_IJNS3_IJS6_NS4_ILi0EEEEEENS4_ILi8192EEEEEEEENS_10ViewEngineINS_8smem_ptrIPN7cutlass6half_tEEEEEEEC2ERKSE_RKSL_) ;  /* 0xfffe3d6000007944 */ /* 0x022fea0003c3ffff */
        /* <DEDUP_REMOVED lines=119> */
[----:B-1----:R-:W-:Y:S05]  /*25f90*/  CALL.REL.NOINC `($_ZN7cutlass13device_kernelIN5flash19enable_sm80_to_sm89INS1_16FlashAttnBwdSm80INS1_25CollectiveMainloopBwdSm80ILi2ELi2EN4cute5tupleIJNS5_1CILi128EEES8_NS7_ILi64EEEEEENS_6half_tEfNS_4arch4Sm80ELb0ELb0ELb1ELb1ELb0ELb0ELb0ELb0ELi2ELi4ELi4ELi4ELb0EEENS1_21CollectiveEpilogueBwdISA_SB_SD_Li256ELb1ELb0ELi2EEENS1_19SingleTileSchedulerILb1ELb0ELb0ELi128EEEEEEEEEvNT_6ParamsE$_ZZN4cute5sliceINS_5tupleIJNS_10UnderscoreES2_NS_1CILi0EEEEEENS1_IJNS1_IJNS3_ILi1EEES4_EEEiNS3_ILi1024EEEEEEEEDaRKT_RKT0_ENKUlRKT_RKT0_E_clIS2_iEEDaSI_SL_) ;  /* 0xfffe491000007944 */ /* 0x002fea0003c3ffff */
[----:B------:R-:W-:Y:S02]  /*25fa0*/  MOV R2, 0x25fc0 ;  /* 0x00025fc000027802 */ /* 0x000fe40000000f00 */
[----:B------:R-:W-:Y:S05]  /*25fb0*/  CALL.REL.NOINC `($_ZN7cutlass13device_kernelIN5flash19enable_sm80_to_sm89INS1_16FlashAttnBwdSm80INS1_25CollectiveMainloopBwdSm80ILi2ELi2EN4cute5tupleIJNS5_1CILi128EEES8_NS7_ILi64EEEEEENS_6half_tEfNS_4arch4Sm80ELb0ELb0ELb1ELb1ELb0ELb0ELb0ELb0ELi2ELi4ELi4ELi4ELb0EEENS1_21CollectiveEpilogueBwdISA_SB_SD_Li256ELb1ELb0ELi2EEENS1_19SingleTileSchedulerILb1ELb0ELb0ELi128EEEEEEEEEvNT_6ParamsE$_ZZN4cute12filter_tupleINS_5tupleIJNS_10UnderscoreES2_NS_1CILi0EEEEEENS1_IJNS1_IJNS3_ILi1EEES4_EEEiNS3_ILi1024EEEEEEZNS_5sliceIS5_S9_EEDaRKT_RKT0_EUlRKT_RKT0_E_EEDaSD_SG_OT1_ENKUlDpSJ_E_clIJNS1_IJS7_EEENS1_IJiEEENS1_IJEEEEEEDaSQ_) ;  /* 0xfffe429000007944 */ /* 0x000fea0003c3ffff */
[----:B------:R-:W-:Y:S02]  /*25fc0*/  MOV R82, R69 ;  /* 0x0000004500527202 */ /* 0x000fe40000000f00 */
[----:B------:R-:W-:-:S02]  /*25fd0*/  MOV R36, 0x25ff0 ;  /* 0x00025ff000247802 */ /* 0x000fc40000000f00 */
[----:B------:R-:W-:Y:S05]  /*25fe0*/  CALL.REL.NOINC `($_ZN7cutlass13device_kernelIN5flash19enable_sm80_to_sm89INS1_16FlashAttnBwdSm80INS1_25CollectiveMainloopBwdSm80ILi2ELi2EN4cute5tupleIJNS5_1CILi128EEES8_NS7_ILi64EEEEEENS_6half_tEfNS_4arch4Sm80ELb0ELb0ELb1ELb1ELb0ELb0ELb0ELb0ELi2ELi4ELi4ELi4ELb0EEENS1_21CollectiveEpilogueBwdISA_SB_SD_Li256ELb1ELb0ELi2EEENS1_19SingleTileSchedulerILb1ELb0ELb0ELi128EEEEEEEEEvNT_6ParamsE$_ZN4cute5tupleIJNS0_IJNS0_IJNS_1CILi8EEENS1_ILi1EEEEEENS1_ILi2EEEEEENS0_IJNS0_IJS3_NS1_ILi0EEEEEEiEEEEEC2ERKS6_RKS9_) ;  /* 0xfffe3ce000007944 */ /* 0x000fea0003c3ffff */
[----:B-1----:R1:W5:Y:S01]  /*25ff0*/  LDL R3, [R8] ;  /* 0x0000000008037983 */ /* 0x0023620000100800 */
[----:B------:R-:W-:-:S02]  /*26000*/  MOV R82, R69 ;  /* 0x0000004500527202 */ /* 0x000fc40000000f00 */
[----:B------:R-:W-:Y:S02]  /*26010*/  MOV R12, 0x26030 ;  /* 0x00026030000c7802 */ /* 0x000fe40000000f00 */
[----:B-1---5:R-:W-:Y:S05]  /*26020*/  CALL.REL.NOINC `($_ZN7cutlass13device_kernelIN5flash19enable_sm80_to_sm89INS1_16FlashAttnBwdSm80INS1_25CollectiveMainloopBwdSm80ILi2ELi2EN4cute5tupleIJNS5_1CILi128EEES8_NS7_ILi64EEEEEENS_6half_tEfNS_4arch4Sm80ELb0ELb0ELb1ELb1ELb0ELb0ELb0ELb0ELi2ELi4ELi4ELi4ELb0EEENS1_21CollectiveEpilogueBwdISA_SB_SD_Li256ELb1ELb0ELi2EEENS1_19SingleTileSchedulerILb1ELb0ELb0ELi128EEEEEEEEEvNT_6ParamsE$_ZN4cute3eso3ESOILb0ELb1EJNS_6LayoutINS_5tupleIJNS3_IJNS_1CILi8EEENS4_ILi1EEEEEENS4_ILi2EEEEEENS3_IJNS3_IJS6_NS4_ILi0EEEEEEiEEEEESA_EEC2ERKSD_RKSA_) ;  /* 0xfffe1d3000007944 */ /* 0x022fea0003c3ffff */
[----:B------:R2:W5:Y:S01]  /*26030*/  LDL R36, [R8] ;  /* 0x0000000008247983 */ /* 0x0005620000100800 */
[----:B------:R-:W-:Y:S01]  /*26040*/  IMAD.MOV.U32 R38, RZ, RZ, R60 ;  /* 0x000000ffff267224 */ /* 0x000fe200078e003c */
[----:B-1----:R-:W-:Y:S01]  /*26050*/  MOV R2, R28 ;  /* 0x0000001c00027202 */ /* 0x002fe20000000f00 */
[----:B------:R-:W-:Y:S01]  /*26060*/  IMAD.MOV.U32 R3, RZ, RZ, R29 ;  /* 0x000000ffff037224 */ /* 0x000fe200078e001d */
[----:B------:R-:W-:Y:S02]  /*26070*/  MOV R46, 0x26090 ;  /* 0x00026090002e7802 */ /* 0x000fe40000000f00 */
[----:B--2--5:R-:W-:Y:S05]  /*26080*/  CALL.REL.NOINC `($_ZN7cutlass13device_kernelIN5flash19enable_sm80_to_sm89INS1_16FlashAttnBwdSm80INS1_25CollectiveMainloopBwdSm80ILi2ELi2EN4cute5tupleIJNS5_1CILi128EEES8_NS7_ILi64EEEEEENS_6half_tEfNS_4arch4Sm80ELb0ELb0ELb1ELb1ELb0ELb0ELb0ELb0ELi2ELi4ELi4ELi4ELb0EEENS1_21CollectiveEpilogueBwdISA_SB_SD_Li256ELb1ELb0ELi2EEENS1_19SingleTileSchedulerILb1ELb0ELb0ELi128EEEEEEEEEvNT_6ParamsE$_ZN4cute8smem_ptrIPN7cutlass6half_tEECI1NS_12iter_adaptorIS3_S4_EEES3_) ;  /* 0xfffe3f7000007944 */ /* 0x024fea0003c3ffff */
[----:B-1----:R-:W2:Y:S01]  /*26090*/  LDL.64 R2, [R1+0x758] ;  /* 0x0007580001027983 */ /* 0x002ea20000100a00 */
[----:B------:R-:W-:Y:S01]  /*260a0*/  IMAD.MOV.U32 R82, RZ, RZ, R69 ;  /* 0x000000ffff527224 */ /* 0x000fe200078e0045 */
[----:B------:R-:W-:Y:S02]  /*260b0*/  MOV R83, R59 ;  /* 0x0000003b00537202 */ /* 0x000fe40000000f00 */
[----:B------:R-:W-:Y:S01]  /*260c0*/  MOV R38, 0x260f0 ;  /* 0x000260f000267802 */ /* 0x000fe20000000f00 */
[----:B--2---:R1:W-:Y:S04]  /*260d0*/  STL.64 [R1+0x770], R2 ;  /* 0x0007700201007387 */ /* 0x0043e80000100a00 */
[----:B-1----:R-:W-:Y:S05]  /*260e0*/  CALL.REL.NOINC `($_ZN7cutlass13device_kernelIN5flash19enable_sm80_to_sm89INS1_16FlashAttnBwdSm80INS1_25CollectiveMainloopBwdSm80ILi2ELi2EN4cute5tupleIJNS5_1CILi128EEES8_NS7_ILi64EEEEEENS_6half_tEfNS_4arch4Sm80ELb0ELb0ELb1ELb1ELb0ELb0ELb0ELb0ELi2ELi4ELi4ELi4ELb0EEENS1_21CollectiveEpilogueBwdISA_SB_SD_Li256ELb1ELb0ELi2EEENS1_19SingleTileSchedulerILb1ELb0ELb0ELi128EEEEEEEEEvNT_6ParamsE$_ZN4cute3eso3ESOILb0ELb0EJNS_6LayoutINS_5tupleIJNS3_IJNS_1CILi8EEENS4_ILi1EEEEEENS4_ILi2EEEEEENS3_IJNS3_IJS6_NS4_ILi0EEEEEEiEEEEENS_10ViewEngineINS_8smem_ptrIPN7cutlass6half_tEEEEEEEC2ERKSD_RKSK_) ;  /* 0xfffe15b000007944 */ /* 0x002fea0003c3ffff */
[----:B------:R2:W5:Y:S04]  /*260f0*/  LDL R37, [R8] ;  /* 0x0000000008257983 */ /* 0x0005680000100800 */
[----:B------:R2:W5:Y:S01]  /*26100*/  LDL.64 R4, [R8+0x8] ;  /* 0x0000080008047983 */ /* 0x0005620000100a00 */
[----:B------:R-:W-:Y:S01]  /*26110*/  IMAD.MOV.U32 R82, RZ, RZ, R69 ;  /* 0x000000ffff527224 */ /* 0x000fe200078e0045 */
[----:B------:R-:W-:Y:S01]  /*26120*/  MOV R38, R22 ;  /* 0x0000001600267202 */ /* 0x000fe20000000f00 */
[----:B-1----:R-:W-:Y:S01]  /*26130*/  IMAD.MOV.U32 R3, RZ, RZ, R23 ;  /* 0x000000ffff037224 */ /* 0x002fe200078e0017 */
[----:B------:R-:W-:-:S02]  /*26140*/  MOV R36, 0x26160 ;  /* 0x0002616000247802 */ /* 0x000fc40000000f00 */
[----:B--2--5:R-:W-:Y:S05]  /*26150*/  CALL.REL.NOINC `($_ZN7cutlass13device_kernelIN5flash19enable_sm80_to_sm89INS1_16FlashAttnBwdSm80INS1_25CollectiveMainloopBwdSm80ILi2ELi2EN4cute5tupleIJNS5_1CILi128EEES8_NS7_ILi64EEEEEENS_6half_tEfNS_4arch4Sm80ELb0ELb0ELb1ELb1ELb0ELb0ELb0ELb0ELi2ELi4ELi4ELi4ELb0EEENS1_21CollectiveEpilogueBwdISA_SB_SD_Li256ELb1ELb0ELi2EEENS1_19SingleTileSchedulerILb1ELb0ELb0ELi128EEEEEEEEEvNT_6ParamsE$_ZN4cute3eso3ESOILb1ELb0EJNS_6LayoutINS_5tupleIJNS3_IJNS3_IJNS_1CILi4EEENS4_ILi2EEEEEENS4_ILi1EEEEEES6_EEENS3_IJNS3_IJNS3_IJS8_NS4_ILi32EEEEEENS4_ILi0EEEEEENS4_ILi64EEEEEEEENS_10ViewEngineIPN7cutlass6half_tEEEEEC2ERKSH_RKSM_) ;  /* 0xfffe265000007944 */ /* 0x024fea0003c3ffff */
[----:B-1----:R1:W5:Y:S01]  /*26160*/  LDL.64 R2, [R8] ;  /* 0x0000000008027983 */ /* 0x0023620000100a00 */
[----:B------:R-:W-:-:S03]  /*26170*/  MOV R36, 0x26190 ;  /* 0x0002619000247802 */ /* 0x000fc60000000f00 */
[----:B-1---5:R-:W-:Y:S05]  /*26180*/  CALL.REL.NOINC `($_ZN7cutlass13device_kernelIN5flash19enable_sm80_to_sm89INS1_16FlashAttnBwdSm80INS1_25CollectiveMainloopBwdSm80ILi2ELi2EN4cute5tupleIJNS5_1CILi128EEES8_NS7_ILi64EEEEEENS_6half_tEfNS_4arch4Sm80ELb0ELb0ELb1ELb1ELb0ELb0ELb0ELb0ELi2ELi4ELi4ELi4ELb0EEENS1_21CollectiveEpilogueBwdISA_SB_SD_Li256ELb1ELb0ELi2EEENS1_19SingleTileSchedulerILb1ELb0ELb0ELi128EEEEEEEEEvNT_6ParamsE$_ZZN4cute4takeILi1ELi2ENS_5tupleIJNS1_IJNS_1CILi1EEENS2_ILi0EEEEEEiEEEEEDaRKT1_ENKUlDpRKT_E_clIJiEEEDaSD_) ;  /* 0xfffe464000007944 */ /* 0x022fea0003c3ffff */
[----:B------:R-:W-:Y:S02]  /*26190*/  MOV R82, R60 ;  /* 0x0000003c00527202 */ /* 0x000fe40000000f00 */
[----:B------:R-:W-:-:S02]  /*261a0*/  MOV R38, 0x261c0 ;  /* 0x000261c000267802 */ /* 0x000fc40000000f00 */
[----:B------:R-:W-:Y:S05]  /*261b0*/  CALL.REL.NOINC `($_ZN7cutlass13device_kernelIN5flash19enable_sm80_to_sm89INS1_16FlashAttnBwdSm80INS1_25CollectiveMainloopBwdSm80ILi2ELi2EN4cute5tupleIJNS5_1CILi128EEES8_NS7_ILi64EEEEEENS_6half_tEfNS_4arch4Sm80ELb0ELb0ELb1ELb1ELb0ELb0ELb0ELb0ELi2ELi4ELi4ELi4ELb0EEENS1_21CollectiveEpilogueBwdISA_SB_SD_Li256ELb1ELb0ELi2EEENS1_19SingleTileSchedulerILb1ELb0ELb0ELi128EEEEEEEEEvNT_6ParamsE$_ZN4cute3eso3ESOILb1ELb0EJNS_5tupleIJNS_1CILi1EEENS3_ILi0EEEEEENS2_IJiEEEEEC2ERKS6_RKS7_) ;  /* 0xfffe244000007944 */ /* 0x000fea0003c3ffff */
[----:B-1----:R1:W5:Y:S01]  /*261c0*/  LDL R37, [R1+0x758] ;  /* 0x0007580001257983 */ /* 0x0023620000100800 */
[----:B------:R-:W-:-:S02]  /*261d0*/  MOV R82, R69 ;  /* 0x0000004500527202 */ /* 0x000fc40000000f00 */
[----:B------:R-:W-:Y:S02]  /*261e0*/  MOV R38, 0x26200 ;  /* 0x0002620000267802 */ /* 0x000fe40000000f00 */
[----:B-1---5:R-:W-:Y:S05]  /*261f0*/  CALL.REL.NOINC `($_ZN7cutlass13device_kernelIN5flash19enable_sm80_to_sm89INS1_16FlashAttnBwdSm80INS1_25CollectiveMainloopBwdSm80ILi2ELi2EN4cute5tupleIJNS5_1CILi128EEES8_NS7_ILi64EEEEEENS_6half_tEfNS_4arch4Sm80ELb0ELb0ELb1ELb1ELb0ELb0ELb0ELb0ELi2ELi4ELi4ELi4ELb0EEENS1_21CollectiveEpilogueBwdISA_SB_SD_Li256ELb1ELb0ELi2EEENS1_19SingleTileSchedulerILb1ELb0ELb0ELi128EEEEEEEEEvNT_6ParamsE$_ZN4cute5tupleIJNS0_IJNS0_IJNS_1CILi8EEENS1_ILi1EEEEEENS0_IJNS1_ILi2EEEEEEEEENS0_IJNS0_IJS3_NS1_ILi0EEEEEENS0_IJiEEEEEEEEC2ERKS7_RKSB_) ;  /* 0xfffe3a9000007944 */ /* 0x022fea0003c3ffff */
[----:B------:R2:W5:Y:S01]  /*26200*/  LDL R40, [R8] ;  /* 0x0000000008287983 */ /* 0x0005620000100800 */
[----:B------:R-:W-:Y:S01]  /*26210*/  IMAD.MOV.U32 R82, RZ, RZ, R69 ;  /* 0x000000ffff527224 */ /* 0x000fe200078e0045 */
[----:B------:R-:W-:Y:S02]  /*26220*/  MOV R83, R59 ;  /* 0x0000003b00537202 */ /* 0x000fe40000000f00 */
[----:B------:R2:W-:Y:S01]  /*26230*/  STL.64 [R1+0x770], R4 ;  /* 0x0007700401007387 */ /* 0x0005e20000100a00 */
[----:B------:R-:W-:-:S03]  /*26240*/  MOV R38, 0x26260 ;  /* 0x0002626000267802 */ /* 0x000fc60000000f00 */
[----:B-12--5:R-:W-:Y:S05]  /*26250*/  CALL.REL.NOINC `($_ZN7cutlass13device_kernelIN5flash19enable_sm80_to_sm89INS1_16FlashAttnBwdSm80INS1_25CollectiveMainloopBwdSm80ILi2ELi2EN4cute5tupleIJNS5_1CILi128EEES8_NS7_ILi64EEEEEENS_6half_tEfNS_4arch4Sm80ELb0ELb0ELb1ELb1ELb0ELb0ELb0ELb0ELi2ELi4ELi4ELi4ELb0EEENS1_21CollectiveEpilogueBwdISA_SB_SD_Li256ELb1ELb0ELi2EEENS1_19SingleTileSchedulerILb1ELb0ELb0ELi128EEEEEEEEEvNT_6ParamsE$_ZN4cute3eso3ESOILb0ELb0EJNS_6LayoutINS_5tupleIJNS3_IJNS_1CILi8EEENS4_ILi1EEEEEENS3_IJNS4_ILi2EEEEEEEEENS3_IJNS3_IJS6_NS4_ILi0EEEEEENS3_IJiEEEEEEEENS_10ViewEngineINS_8smem_ptrIPN7cutlass6half_tEEEEEEEC2ERKSF_RKSM_) ;  /* 0xfffe13d000007944 */ /* 0x026fea0003c3ffff */
[----:B------:R2:W5:Y:S04]  /*26260*/  LDL R11, [R8] ;  /* 0x00000000080b7983 */ /* 0x0005680000100800 */
[----:B------:R2:W5:Y:S01]  /*26270*/  LDL.64 R4, [R8+0x8] ;  /* 0x0000080008047983 */ /* 0x0005620000100a00 */
[----:B------:R-:W-:-:S02]  /*26280*/  MOV R82, R69 ;  /* 0x0000004500527202 */ /* 0x000fc40000000f00 */
[----:B------:R-:W-:Y:S02]  /*26290*/  MOV R38, 0x262b0 ;  /* 0x000262b000267802 */ /* 0x000fe40000000f00 */
[----:B-12--5:R-:W-:Y:S05]  /*262a0*/  CALL.REL.NOINC `($_ZN7cutlass13device_kernelIN5flash19enable_sm80_to_sm89INS1_16FlashAttnBwdSm80INS1_25CollectiveMainloopBwdSm80ILi2ELi2EN4cute5tupleIJNS5_1CILi128EEES8_NS7_ILi64EEEEEENS_6half_tEfNS_4arch4Sm80ELb0ELb0ELb1ELb1ELb0ELb0ELb0ELb0ELi2ELi4ELi4ELi4ELb0EEENS1_21CollectiveEpilogueBwdISA_SB_SD_Li256ELb1ELb0ELi2EEENS1_19SingleTileSchedulerILb1ELb0ELb0ELi128EEEEEEEEEvNT_6ParamsE$_ZN4cute3eso3ESOILb1ELb0EJNS_6LayoutINS_5tupleIJNS3_IJNS3_IJNS_1CILi4EEENS4_ILi2EEEEEENS4_ILi1EEEEEENS3_IJS6_EEEEEENS3_IJNS3_IJNS3_IJS8_NS4_ILi32EEEEEENS4_ILi0EEEEEENS3_IJNS4_ILi64EEEEEEEEEEENS_10ViewEngineIPN7cutlass6half_tEEEEEC2ERKSJ_RKSO_) ;  /* 0xfffe24c000007944 */ /* 0x026fea0003c3ffff */
[----:B-1----:R1:W5:Y:S01]  /*262b0*/  LDL.64 R2, [R8] ;  /* 0x0000000008027983 */ /* 0x0023620000100a00 */
[----:B------:R-:W-:Y:S02]  /*262c0*/  MOV R82, R69 ;  /* 0x0000004500527202 */ /* 0x000fe40000000f00 */
[----:B------:R-:W-:Y:S02]  /*262d0*/  MOV R38, 0x262f0 ;  /* 0x000262f000267802 */ /* 0x000fe40000000f00 */
[----:B-1---5:R-:W-:Y:S05]  /*262e0*/  CALL.REL.NOINC `($_ZN7cutlass13device_kernelIN5flash19enable_sm80_to_sm89INS1_16FlashAttnBwdSm80INS1_25CollectiveMainloopBwdSm80ILi2ELi2EN4cute5tupleIJNS5_1CILi128EEES8_NS7_ILi64EEEEEENS_6half_tEfNS_4arch4Sm80ELb0ELb0ELb1ELb1ELb0ELb0ELb0ELb0ELi2ELi4ELi4ELi4ELb0EEENS1_21CollectiveEpilogueBwdISA_SB_SD_Li256ELb1ELb0ELi2EEENS1_19SingleTileSchedulerILb1ELb0ELb0ELi128EEEEEEEEEvNT_6ParamsE$_ZN4cute3eso3ESOILb1ELb0EJNS_6LayoutINS_5tupleIJNS3_IJNS3_IJNS3_IJNS_1CILi4EEENS4_ILi2EEEEEENS4_ILi1EEEEEES8_EEENS3_IJNS3_IJNS3_IJS8_S8_EEES8_EEES6_EEEEEENS3_IJNS3_IJNS3_IJNS3_IJS8_NS4_ILi32EEEEEENS4_ILi0EEEEEESH_EEENS3_IJNS3_IJNS3_IJSH_SH_EEESH_EEENS4_ILi64EEEEEEEEEEENS_10ViewEngineIPN7cutlass6half_tEEEEEC2ERKSP_RKSU_) ;  /* 0xfffe235000007944 */ /* 0x022fea0003c3ffff */
[----:B-1----:R1:W5:Y:S01]  /*262f0*/  LDL.64 R2, [R8] ;  /* 0x0000000008027983 */ /* 0x0023620000100a00 */
[----:B------:R-:W-:Y:S02]  /*26300*/  MOV R83, R69 ;  /* 0x0000004500537202 */ /* 0x000fe40000000f00 */
[----:B------:R-:W-:Y:S02]  /*26310*/  MOV R12, 0x26330 ;  /* 0x00026330000c7802 */ /* 0x000fe40000000f00 */
[----:B-1---5:R-:W-:Y:S05]  /*26320*/  CALL.REL.NOINC `($_ZN7cutlass13device_kernelIN5flash19enable_sm80_to_sm89INS1_16FlashAttnBwdSm80INS1_25CollectiveMainloopBwdSm80ILi2ELi2EN4cute5tupleIJNS5_1CILi128EEES8_NS7_ILi64EEEEEENS_6half_tEfNS_4arch4Sm80ELb0ELb0ELb1ELb1ELb0ELb0ELb0ELb0ELi2ELi4ELi4ELi4ELb0EEENS1_21CollectiveEpilogueBwdISA_SB_SD_Li256ELb1ELb0ELi2EEENS1_19SingleTileSchedulerILb1ELb0ELb0ELi128EEEEEEEEEvNT_6ParamsE$_ZN4cute5tupleIJNS0_IJNS_1CILi2EEEEEENS0_IJiEEEEEC2ERKS3_RKS4_) ;  /* 0xfffe3b0000007944 */ /* 0x022fea0003c3ffff */
[----:B------:R-:W2:Y:S01]  /*26330*/  LDL R6, [R8] ;  /* 0x0000000008067983 */ /* 0x000ea20000100800 */
[----:B------:R-:W-:Y:S02]  /*26340*/  MOV R82, R58 ;  /* 0x0000003a00527202 */ /* 0x000fe40000000f00 */
[----:B-1----:R-:W-:Y:S01]  /*26350*/  MOV R10, 0x26380 ;  /* 0x00026380000a7802 */ /* 0x002fe20000000f00 */
[----:B--2---:R1:W-:Y:S04]  /*26360*/  STL [R1+0x750], R6 ;  /* 0x0007500601007387 */ /* 0x0043e80000100800 */
[----:B-1----:R-:W-:Y:S05]  /*26370*/  CALL.REL.NOINC `($_ZN7cutlass13device_kernelIN5flash19enable_sm80_to_sm89INS1_16FlashAttnBwdSm80INS1_25CollectiveMainloopBwdSm80ILi2ELi2EN4cute5tupleIJNS5_1CILi128EEES8_NS7_ILi64EEEEEENS_6half_tEfNS_4arch4Sm80ELb0ELb0ELb1ELb1ELb0ELb0ELb0ELb0ELi2ELi4ELi4ELi4ELb0EEENS1_21CollectiveEpilogueBwdISA_SB_SD_Li256ELb1ELb0ELi2EEENS1_19SingleTileSchedulerILb1ELb0ELb0ELi128EEEEEEEEEvNT_6ParamsE$_ZZN4cute14logical_divideINS_5tupleIJNS1_IJNS_1CILi8EEENS2_ILi1EEEEEENS1_IJNS2_ILi2EEEEEEEEENS1_IJNS1_IJS4_NS2_ILi0EEEEEENS1_IJiEEEEEENS1_IJS5_NS_6LayoutIS4_S9_EEEEEEEDaRKNSD_IT_T0_EERKT1_ENKUlRKT_RKT0_E_clINSD_IS7_SB_EESE_EEDaSQ_ST_) ;  /* 0xfffe432000007944 */ /* 0x002fea0003c3ffff */
[----:B------:R-:W-:Y:S02]  /*26380*/  MOV R10, R69 ;  /* 0x00000045000a7202 */ /* 0x000fe40000000f00 */
[----:B------:R-:W-:-:S02]  /*26390*/  MOV R12, 0x263b0 ;  /* 0x000263b0000c7802 */ /* 0x000fc40000000f00 */
[----:B-----5:R-:W-:Y:S05]  /*263a0*/  CALL.REL.NOINC `($_ZN7cutlass13device_kernelIN5flash19enable_sm80_to_sm89INS1_16FlashAttnBwdSm80INS1_25CollectiveMainloopBwdSm80ILi2ELi2EN4cute5tupleIJNS5_1CILi128EEES8_NS7_ILi64EEEEEENS_6half_tEfNS_4arch4Sm80ELb0ELb0ELb1ELb1ELb0ELb0ELb0ELb0ELi2ELi4ELi4ELi4ELb0EEENS1_21CollectiveEpilogueBwdISA_SB_SD_Li256ELb1ELb0ELi2EEENS1_19SingleTileSchedulerILb1ELb0ELb0ELi128EEEEEEEEEvNT_6ParamsE$_ZN4cute3eso3ESOILb1ELb0EJNS_5tupleIJNS2_IJNS_1CILi1EEENS3_ILi0EEEEEENS2_IJS5_S5_EEEEEENS2_IJS5_iEEEEEC2ERKS8_RKS9_) ;  /* 0xfffe219000007944 */ /* 0x020fea0003c3ffff */
[----:B-1----:R1:W5:Y:S01]  /*263b0*/  LDL R11, [R8] ;  /* 0x00000000080b7983 */ /* 0x0023620000100800 */
[----:B------:R-:W-:-:S02]  /*263c0*/  MOV R83, R69 ;  /* 0x0000004500537202 */ /* 0x000fc40000000f00 */
[----:B------:R-:W-:Y:S02]  /*263d0*/  MOV R12, 0x263f0 ;  /* 0x000263f0000c7802 */ /* 0x000fe40000000f00 */
[----:B-1---5:R-:W-:Y:S05]  /*263e0*/  CALL.REL.NOINC `($_ZN7cutlass13device_kernelIN5flash19enable_sm80_to_sm89INS1_16FlashAttnBwdSm80INS1_25CollectiveMainloopBwdSm80ILi2ELi2EN4cute5tupleIJNS5_1CILi128EEES8_NS7_ILi64EEEEEENS_6half_tEfNS_4arch4Sm80ELb0ELb0ELb1ELb1ELb0ELb0ELb0ELb0ELi2ELi4ELi4ELi4ELb0EEENS1_21CollectiveEpilogueBwdISA_SB_SD_Li256ELb1ELb0ELi2EEENS1_19SingleTileSchedulerILb1ELb0ELb0ELi128EEEEEEEEEvNT_6ParamsE$_ZN4cute5tupleIJNS0_IJNS0_IJNS0_IJNS_1CILi8EEENS1_ILi1EEEEEENS0_IJS3_S3_EEEEEENS0_IJS3_NS1_ILi2EEEEEEEEENS0_IJNS0_IJNS0_IJS3_NS1_ILi0EEEEEENS0_IJSA_SA_EEEEEENS0_IJSA_iEEEEEEEEC2ERKS9_RKSF_) ;  /* 0xfffe360000007944 */ /* 0x022fea0003c3ffff */
[----:B-1----:R1:W5:Y:S01]  /*263f0*/  LDL R11, [R8] ;  /* 0x00000000080b7983 */ /* 0x0023620000100800 */
[----:B------:R-:W-:Y:S02]  /*26400*/  MOV R10, R69 ;  /* 0x00000045000a7202 */ /* 0x000fe40000000f00 */
[----:B------:R-:W-:Y:S02]  /*26410*/  MOV R12, 0x26430 ;  /* 0x00026430000c7802 */ /* 0x000fe40000000f00 */
[----:B-1---5:R-:W-:Y:S05]  /*26420*/  CALL.REL.NOINC `($_ZN7cutlass13device_kernelIN5flash19enable_sm80_to_sm89INS1_16FlashAttnBwdSm80INS1_25CollectiveMainloopBwdSm80ILi2ELi2EN4cute5tupleIJNS5_1CILi128EEES8_NS7_ILi64EEEEEENS_6half_tEfNS_4arch4Sm80ELb0ELb0ELb1ELb1ELb0ELb0ELb0ELb0ELi2ELi4ELi4ELi4ELb0EEENS1_21CollectiveEpilogueBwdISA_SB_SD_Li256ELb1ELb0ELi2EEENS1_19SingleTileSchedulerILb1ELb0ELb0ELi128EEEEEEEEEvNT_6ParamsE$_ZN4cute3eso3ESOILb1ELb0EJNS_5tupleIJNS2_IJNS_1CILi1EEENS3_ILi0EEEEEENS2_IJS5_S5_EEEEEENS2_IJS5_iEEEEEC2ERKS8_RKS9_) ;  /* 0xfffe211000007944 */ /* 0x022fea0003c3ffff */
[----:B-1----:R1:W5:Y:S01]  /*26430*/  LDL R11, [R8] ;  /* 0x00000000080b7983 */ /* 0x0023620000100800 */
[----:B------:R-:W-:Y:S02]  /*26440*/  MOV R82, R69 ;  /* 0x0000004500527202 */ /* 0x000fe40000000f00 */
[----:B------:R-:W-:Y:S02]  /*26450*/  MOV R12, 0x26470 ;  /* 0x00026470000c7802 */ /* 0x000fe40000000f00 */
[----:B-1---5:R-:W-:Y:S05]  /*26460*/  CALL.REL.NOINC `($_ZN7cutlass13device_kernelIN5flash19enable_sm80_to_sm89INS1_16FlashAttnBwdSm80INS1_25CollectiveMainloopBwdSm80ILi2ELi2EN4cute5tupleIJNS5_1CILi128EEES8_NS7_ILi64EEEEEENS_6half_tEfNS_4arch4Sm80ELb0ELb0ELb1ELb1ELb0ELb0ELb0ELb0ELi2ELi4ELi4ELi4ELb0EEENS1_21CollectiveEpilogueBwdISA_SB_SD_Li256ELb1ELb0ELi2EEENS1_19SingleTileSchedulerILb1ELb0ELb0ELi128EEEEEEEEEvNT_6ParamsE$_ZN4cute3eso3ESOILb1ELb0EJNS_5tupleIJNS_1CILi0EEES4_EEEiEEC2ERKS5_RKi) ;  /* 0xfffe215000007944 */ /* 0x022fea0003c3ffff */
[----:B-1----:R1:W5:Y:S01]  /*26470*/  LDL R11, [R8] ;  /* 0x00000000080b7983 */ /* 0x0023620000100800 */
[----:B------:R-:W-:Y:S02]  /*26480*/  MOV R82, R69 ;  /* 0x0000004500527202 */ /* 0x000fe40000000f00 */
[----:B------:R-:W-:Y:S02]  /*26490*/  MOV R12, 0x264b0 ;  /* 0x000264b0000c7802 */ /* 0x000fe40000000f00 */
[----:B-1---5:R-:W-:Y:S05]  /*264a0*/  CALL.REL.NOINC `($_ZN7cutlass13device_kernelIN5flash19enable_sm80_to_sm89INS1_16FlashAttnBwdSm80INS1_25CollectiveMainloopBwdSm80ILi2ELi2EN4cute5tupleIJNS5_1CILi128EEES8_NS7_ILi64EEEEEENS_6half_tEfNS_4arch4Sm80ELb0ELb0ELb1ELb1ELb0ELb0ELb0ELb0ELi2ELi4ELi4ELi4ELb0EEENS1_21CollectiveEpilogueBwdISA_SB_SD_Li256ELb1ELb0ELi2EEENS1_19SingleTileSchedulerILb1ELb0ELb0ELi128EEEEEEEEEvNT_6ParamsE$_ZN4cute3eso3ESOILb1ELb0EJNS_5tupleIJNS2_IJNS_1CILi1EEENS3_ILi0EEEEEES5_EEENS2_IJNS2_IJS5_S5_EEEiEEEEEC2ERKS7_RKS9_) ;  /* 0xfffe20d000007944 */ /* 0x022fea0003c3ffff */
[----:B-1----:R1:W5:Y:S01]  /*264b0*/  LDL R11, [R8] ;  /* 0x00000000080b7983 */ /* 0x0023620000100800 */
[----:B------:R-:W-:-:S02]  /*264c0*/  MOV R82, R69 ;  /* 0x0000004500527202 */ /* 0x000fc40000000f00 */
[----:B------:R-:W-:Y:S02]  /*264d0*/  MOV R12, 0x264f0 ;  /* 0x000264f0000c7802 */ /* 0x000fe40000000f00 */
[----:B-1---5:R-:W-:Y:S05]  /*264e0*/  CALL.REL.NOINC `($_ZN7cutlass13device_kernelIN5flash19enable_sm80_to_sm89INS1_16FlashAttnBwdSm80INS1_25CollectiveMainloopBwdSm80ILi2ELi2EN4cute5tupleIJNS5_1CILi128EEES8_NS7_ILi64EEEEEENS_6half_tEfNS_4arch4Sm80ELb0ELb0ELb1ELb1ELb0ELb0ELb0ELb0ELi2ELi4ELi4ELi4ELb0EEENS1_21CollectiveEpilogueBwdISA_SB_SD_Li256ELb1ELb0ELi2EEENS1_19SingleTileSchedulerILb1ELb0ELb0ELi128EEEEEEEEEvNT_6ParamsE$_ZN4cute5tupleIJNS0_IJNS0_IJNS0_IJNS_1CILi8EEENS1_ILi1EEEEEES3_EEENS0_IJNS0_IJS3_S3_EEENS1_ILi2EEEEEEEEENS0_IJNS0_IJNS0_IJS3_NS1_ILi0EEEEEESA_EEENS0_IJNS0_IJSA_SA_EEEiEEEEEEEEC2ERKS9_RKSF_) ;  /* 0xfffe354000007944 */ /* 0x022fea0003c3ffff */
[----:B------:R2:W5:Y:S01]  /*264f0*/  LDL R14, [R8] ;  /* 0x00000000080e7983 */ /* 0x0005620000100800 */
[----:B------:R-:W-:Y:S01]  /*26500*/  IMAD.MOV.U32 R82, RZ, RZ, R69 ;  /* 0x000000ffff527224 */ /* 0x000fe200078e0045 */
[----:B------:R-:W-:Y:S02]  /*26510*/  MOV R83, R59 ;  /* 0x0000003b00537202 */ /* 0x000fe40000000f00 */
[----:B------:R2:W-:Y:S01]  /*26520*/  STL.64 [R1+0x770], R4 ;  /* 0x0007700401007387 */ /* 0x0005e20000100a00 */
[----:B------:R-:W-:-:S03]  /*26530*/  MOV R12, 0x26550 ;  /* 0x00026550000c7802 */ /* 0x000fc60000000f00 */
[----:B-12--5:R-:W-:Y:S05]  /*26540*/  CALL.REL.NOINC `($_ZN7cutlass13device_kernelIN5flash19enable_sm80_to_sm89INS1_16FlashAttnBwdSm80INS1_25CollectiveMainloopBwdSm80ILi2ELi2EN4cute5tupleIJNS5_1CILi128EEES8_NS7_ILi64EEEEEENS_6half_tEfNS_4arch4Sm80ELb0ELb0ELb1ELb1ELb0ELb0ELb0ELb0ELi2ELi4ELi4ELi4ELb0EEENS1_21CollectiveEpilogueBwdISA_SB_SD_Li256ELb1ELb0ELi2EEENS1_19SingleTileSchedulerILb1ELb0ELb0ELi128EEEEEEEEEvNT_6ParamsE$_ZN4cute3eso3ESOILb0ELb0EJNS_6LayoutINS_5tupleIJNS3_IJNS3_IJNS_1CILi8EEENS4_ILi1EEEEEES6_EEENS3_IJNS3_IJS6_S6_EEENS4_ILi2EEEEEEEEENS3_IJNS3_IJNS3_IJS6_NS4_ILi0EEEEEESD_EEENS3_IJNS3_IJSD_SD_EEEiEEEEEEEENS_10ViewEngineINS_8smem_ptrIPN7cutlass6half_tEEEEEEEC2ERKSJ_RKSQ_) ;  /* 0xfffe0b7000007944 */ /* 0x026fea0003c3ffff */
[----:B------:R2:W5:Y:S04]  /*26550*/  LDL R6, [R8] ;  /* 0x0000000008067983 */ /* 0x0005680000100800 */
[----:B------:R2:W5:Y:S01]  /*26560*/  LDL.64 R4, [R8+0x8] ;  /* 0x0000080008047983 */ /* 0x0005620000100a00 */
[----:B------:R-:W-:Y:S01]  /*26570*/  IMAD.MOV.U32 R38, RZ, RZ, R2 ;  /* 0x000000ffff267224 */ /* 0x000fe200078e0002 */
[----:B------:R-:W-:-:S02]  /*26580*/  MOV R82, R60 ;  /* 0x0000003c00527202 */ /* 0x000fc40000000f00 */
[----:B------:R-:W-:Y:S02]  /*26590*/  MOV R36, 0x265b0 ;  /* 0x000265b000247802 */ /* 0x000fe40000000f00 */
[----:B-12--5:R-:W-:Y:S05]  /*265a0*/  CALL.REL.NOINC `($_ZN7cutlass13device_kernelIN5flash19enable_sm80_to_sm89INS1_16FlashAttnBwdSm80INS1_25CollectiveMainloopBwdSm80ILi2ELi2EN4cute5tupleIJNS5_1CILi128EEES8_NS7_ILi64EEEEEENS_6half_tEfNS_4arch4Sm80ELb0ELb0ELb1ELb1ELb0ELb0ELb0ELb0ELi2ELi4ELi4ELi4ELb0EEENS1_21CollectiveEpilogueBwdISA_SB_SD_Li256ELb1ELb0ELi2EEENS1_19SingleTileSchedulerILb1ELb0ELb0ELi128EEEEEEEEEvNT_6ParamsE$_ZN4cute3eso3ESOILb1ELb0EJNS_6LayoutINS_5tupleIJNS3_IJNS3_IJNS_1CILi4EEENS4_ILi2EEEEEENS4_ILi1EEEEEES6_EEENS3_IJNS3_IJNS3_IJS8_NS4_ILi32EEEEEENS4_ILi0EEEEEENS4_ILi64EEEEEEEENS_10ViewEngineIPN7cutlass6half_tEEEEEC2ERKSH_RKSM_) ;  /* 0xfffe220000007944 */ /* 0x026fea0003c3ffff */
[----:B------:R2:W5:Y:S01]  /*265b0*/  LDL.64 R10, [R1+0x758] ;  /* 0x00075800010a7983 */ /* 0x0005620000100a00 */
[----:B------:R-:W-:Y:S02]  /*265c0*/  MOV R3, R6 ;  /* 0x0000000600037202 */ /* 0x000fe40000000f00 */
[----:B-1----:R-:W-:Y:S02]  /*265d0*/  MOV R2, 0x265f0 ;  /* 0x000265f000027802 */ /* 0x002fe40000000f00 */
[----:B--2--5:R-:W-:Y:S05]  /*265e0*/  CALL.REL.NOINC `($_ZN7cutlass13device_kernelIN5flash19enable_sm80_to_sm89INS1_16FlashAttnBwdSm80INS1_25CollectiveMainloopBwdSm80ILi2ELi2EN4cute5tupleIJNS5_1CILi128EEES8_NS7_ILi64EEEEEENS_6half_tEfNS_4arch4Sm80ELb0ELb0ELb1ELb1ELb0ELb0ELb0ELb0ELi2ELi4ELi4ELi4ELb0EEENS1_21CollectiveEpilogueBwdISA_SB_SD_Li256ELb1ELb0ELi2EEENS1_19SingleTileSchedulerILb1ELb0ELb0ELi128EEEEEEEEEvNT_6ParamsE$_ZZN4cute5sliceINS_5tupleIJNS1_IJNS_10UnderscoreENS_1CILi0EEEEEENS1_IJS4_S2_EEEEEENS1_IJNS1_IJNS1_IJNS3_ILi1EEES4_EEES4_EEENS1_IJNS1_IJS4_S4_EEEiEEEEEEEEDaRKT_RKT0_ENKUlRKT_RKT0_E_clIS6_SC_EEDaSM_SP_) ;  /* 0xfffe429000007944 */ /* 0x024fea0003c3ffff */
[----:B------:R-:W-:Y:S02]  /*265f0*/  MOV R2, 0x26610 ;  /* 0x0002661000027802 */ /* 0x000fe40000000f00 */
[----:B------:R-:W-:Y:S05]  /*26600*/  CALL.REL.NOINC `($_ZN7cutlass13device_kernelIN5flash19enable_sm80_to_sm89INS1_16FlashAttnBwdSm80INS1_25CollectiveMainloopBwdSm80ILi2ELi2EN4cute5tupleIJNS5_1CILi128EEES8_NS7_ILi64EEEEEENS_6half_tEfNS_4arch4Sm80ELb0ELb0ELb1ELb1ELb0ELb0ELb0ELb0ELi2ELi4ELi4ELi4ELb0EEENS1_21CollectiveEpilogueBwdISA_SB_SD_Li256ELb1ELb0ELi2EEENS1_19SingleTileSchedulerILb1ELb0ELb0ELi128EEEEEEEEEvNT_6ParamsE$_ZZN4cute12filter_tupleINS_5tupleIJNS1_IJNS_10UnderscoreENS_1CILi0EEEEEENS1_IJS4_S2_EEEEEENS1_IJNS1_IJNS1_IJNS3_ILi1EEES4_EEES4_EEENS1_IJNS1_IJS4_S4_EEEiEEEEEEZNS_5sliceIS7_SD_EEDaRKT_RKT0_EUlRKT_RKT0_E_EEDaSH_SK_OT1_ENKUlDpSN_E_clIJNS1_IJS9_EEENS1_IJiEEEEEEDaSU_) ;  /* 0xfffe3bb000007944 */ /* 0x000fea0003c3ffff */
[----:B------:R-:W-:Y:S02]  /*26610*/  MOV R82, R60 ;  /* 0x0000003c00527202 */ /* 0x000fe40000000f00 */
[----:B------:R-:W-:Y:S02]  /*26620*/  MOV R36, 0x26640 ;  /* 0x0002664000247802 */ /* 0x000fe40000000f00 */
[----:B------:R-:W-:Y:S05]  /*26630*/  CALL.REL.NOINC `($_ZN7cutlass13device_kernelIN5flash19enable_sm80_to_sm89INS1_16FlashAttnBwdSm80INS1_25CollectiveMainloopBwdSm80ILi2ELi2EN4cute5tupleIJNS5_1CILi128EEES8_NS7_ILi64EEEEEENS_6half_tEfNS_4arch4Sm80ELb0ELb0ELb1ELb1ELb0ELb0ELb0ELb0ELi2ELi4ELi4ELi4ELb0EEENS1_21CollectiveEpilogueBwdISA_SB_SD_Li256ELb1ELb0ELi2EEENS1_19SingleTileSchedulerILb1ELb0ELb0ELi128EEEEEEEEEvNT_6ParamsE$_ZN4cute5tupleIJNS0_IJNS0_IJNS_1CILi8EEENS1_ILi1EEEEEENS1_ILi2EEEEEENS0_IJNS0_IJS3_NS1_ILi0EEEEEEiEEEEEC2ERKS6_RKS9_) ;  /* 0xfffe369000007944 */ /* 0x000fea0003c3ffff */
[----:B-1----:R1:W5:Y:S01]  /*26640*/  LDL R3, [R1+0x758] ;  /* 0x0007580001037983 */ /* 0x0023620000100800 */
[----:B------:R-:W-:Y:S02]  /*26650*/  MOV R82, R60 ;  /* 0x0000003c00527202 */ /* 0x000fe40000000f00 */
[----:B------:R-:W-:Y:S02]  /*26660*/  MOV R12, 0x26680 ;  /* 0x00026680000c7802 */ /* 0x000fe40000000f00 */
[----:B-1---5:R-:W-:Y:S05]  /*26670*/  CALL.REL.NOINC `($_ZN7cutlass13device_kernelIN5flash19enable_sm80_to_sm89INS1_16FlashAttnBwdSm80INS1_25CollectiveMainloopBwdSm80ILi2ELi2EN4cute5tupleIJNS5_1CILi128EEES8_NS7_ILi64EEEEEENS_6half_tEfNS_4arch4Sm80ELb0ELb0ELb1ELb1ELb0ELb0ELb0ELb0ELi2ELi4ELi4ELi4ELb0EEENS1_21CollectiveEpilogueBwdISA_SB_SD_Li256ELb1ELb0ELi2EEENS1_19SingleTileSchedulerILb1ELb0ELb0ELi128EEEEEEEEEvNT_6ParamsE$_ZN4cute3eso3ESOILb0ELb1EJNS_6LayoutINS_5tupleIJNS3_IJNS_1CILi8EEENS4_ILi1EEEEEENS4_ILi2EEEEEENS3_IJNS3_IJS6_NS4_ILi0EEEEEEiEEEEESA_EEC2ERKSD_RKSA_) ;  /* 0xfffe16e000007944 */ /* 0x022fea0003c3ffff */
[----:B------:R2:W5:Y:S01]  /*26680*/  LDL R36, [R1+0x758] ;  /* 0x0007580001247983 */ /* 0x0005620000100800 */
[----:B-1----:R-:W-:Y:S01]  /*26690*/  IMAD.MOV.U32 R2, RZ, RZ, R4 ;  /* 0x000000ffff027224 */ /* 0x002fe200078e0004 */
[----:B------:R-:W-:Y:S01]  /*266a0*/  MOV R3, R5 ;  /* 0x0000000500037202 */ /* 0x000fe20000000f00 */
[----:B------:R-:W-:Y:S01]  /*266b0*/  IMAD.MOV.U32 R38, RZ, RZ, R60 ;  /* 0x000000ffff267224 */ /* 0x000fe200078e003c */
[----:B------:R-:W-:-:S02]  /*266c0*/  MOV R46, 0x266e0 ;  /* 0x000266e0002e7802 */ /* 0x000fc40000000f00 */
[----:B--2--5:R-:W-:Y:S05]  /*266d0*/  CALL.REL.NOINC `($_ZN7cutlass13device_kernelIN5flash19enable_sm80_to_sm89INS1_16FlashAttnBwdSm80INS1_25CollectiveMainloopBwdSm80ILi2ELi2EN4cute5tupleIJNS5_1CILi128EEES8_NS7_ILi64EEEEEENS_6half_tEfNS_4arch4Sm80ELb0ELb0ELb1ELb1ELb0ELb0ELb0ELb0ELi2ELi4ELi4ELi4ELb0EEENS1_21CollectiveEpilogueBwdISA_SB_SD_Li256ELb1ELb0ELi2EEENS1_19SingleTileSchedulerILb1ELb0ELb0ELi128EEEEEEEEEvNT_6ParamsE$_ZN4cute8smem_ptrIPN7cutlass6half_tEECI1NS_12iter_adaptorIS3_S4_EEES3_) ;  /* 0xfffe392000007944 */ /* 0x024fea0003c3ffff */
[----:B-1----:R-:W2:Y:S01]  /*266e0*/  LDL.64 R2, [R1+0x758] ;  /* 0x0007580001027983 */ /* 0x002ea20000100a00 */
[----:B------:R-:W-:Y:S01]  /*266f0*/  IMAD.MOV.U32 R82, RZ, RZ, R60 ;  /* 0x000000ffff527224 */ /* 0x000fe200078e003c */
[----:B------:R-:W-:-:S02]  /*26700*/  MOV R83, R59 ;  /* 0x0000003b00537202 */ /* 0x000fc40000000f00 */
[----:B------:R-:W-:Y:S01]  /*26710*/  MOV R38, 0x26740 ;  /* 0x0002674000267802 */ /* 0x000fe20000000f00 */
[----:B--2---:R1:W-:Y:S04]  /*26720*/  STL.64 [R1+0x770], R2 ;  /* 0x0007700201007387 */ /* 0x0043e80000100a00 */
[----:B-1----:R-:W-:Y:S05]  /*26730*/  CALL.REL.NOINC `($_ZN7cutlass13device_kernelIN5flash19enable_sm80_to_sm89INS1_16FlashAttnBwdSm80INS1_25CollectiveMainloopBwdSm80ILi2ELi2EN4cute5tupleIJNS5_1CILi128EEES8_NS7_ILi64EEEEEENS_6half_tEfNS_4arch4Sm80ELb0ELb0ELb1ELb1ELb0ELb0ELb0ELb0ELi2ELi4ELi4ELi4ELb0EEENS1_21CollectiveEpilogueBwdISA_SB_SD_Li256ELb1ELb0ELi2EEENS1_19SingleTileSchedulerILb1ELb0ELb0ELi128EEEEEEEEEvNT_6ParamsE$_ZN4cute3eso3ESOILb0ELb0EJNS_6LayoutINS_5tupleIJNS3_IJNS_1CILi8EEENS4_ILi1EEEEEENS4_ILi2EEEEEENS3_IJNS3_IJS6_NS4_ILi0EEEEEEiEEEEENS_10ViewEngineINS_8smem_ptrIPN7cutlass6half_tEEEEEEEC2ERKSD_RKSK_) ;  /* 0xfffe0f6000007944 */ /* 0x002fea0003c3ffff */
[----:B------:R2:W5:Y:S04]  /*26740*/  LDL R8, [R1+0x758] ;  /* 0x0007580001087983 */ /* 0x0005680000100800 */
[----:B------:R2:W5:Y:S01]  /*26750*/  LDL.64 R14, [R1+0x760] ;  /* 0x00076000010e7983 */ /* 0x0005620000100a00 */
[----:B------:R-:W-:Y:S01]  /*26760*/  IMAD.MOV.U32 R82, RZ, RZ, R60 ;  /* 0x000000ffff527224 */ /* 0x000fe200078e003c */
[----:B------:R-:W-:Y:S02]  /*26770*/  MOV R47, RZ ;  /* 0x000000ff002f7202 */ /* 0x000fe40000000f00 */
[----:B------:R-:W-:Y:S02]  /*26780*/  MOV R46, 0x267a0 ;  /* 0x000267a0002e7802 */ /* 0x000fe40000000f00 */
[----:B-12--5:R-:W-:Y:S05]  /*26790*/  CALL.REL.NOINC `($_ZN7cutlass13device_kernelIN5flash19enable_sm80_to_sm89INS1_16FlashAttnBwdSm80INS1_25CollectiveMainloopBwdSm80ILi2ELi2EN4cute5tupleIJNS5_1CILi128EEES8_NS7_ILi64EEEEEENS_6half_tEfNS_4arch4Sm80ELb0ELb0ELb1ELb1ELb0ELb0ELb0ELb0ELi2ELi4ELi4ELi4ELb0EEENS1_21CollectiveEpilogueBwdISA_SB_SD_Li256ELb1ELb0ELi2EEENS1_19SingleTileSchedulerILb1ELb0ELb0ELi128EEEEEEEEEvNT_6ParamsE$_ZN4cute3eso3ESOILb1ELb0EJNS_10UnderscoreEiEEC2ERKS2_RKi) ;  /* 0xfffe17b000007944 */ /* 0x026fea0003c3ffff */
[----:B------:R-:W2:Y:S01]  /*267a0*/  LDL R37, [R1+0x758] ;  /* 0x0007580001257983 */ /* 0x000ea20000100800 */
[----:B------:R-:W-:-:S02]  /*267b0*/  MOV R82, R60 ;  /* 0x0000003c00527202 */ /* 0x000fc40000000f00 */
[----:B------:R-:W-:Y:S01]  /*267c0*/  MOV R38, 0x267f0 ;  /* 0x000267f000267802 */ /* 0x000fe20000000f00 */
[----:B--2---:R-:W-:Y:S02]  /*267d0*/  IMAD R37, R8, R37, RZ ;  /* 0x0000002508257224 */ /* 0x004fe400078e02ff */
        /* <DEDUP_REMOVED lines=19> */
[----:B-1----:R-:W-:Y:S05]  /*26910*/  CALL.REL.NOINC `($_ZN7cutlass13device_kernelIN5flash19enable_sm80_to_sm89INS1_16FlashAttnBwdSm80INS1_25CollectiveMainloopBwdSm80ILi2ELi2EN4cute5tupleIJNS5_1CILi128EEES8_NS7_ILi64EEEEEENS_6half_tEfNS_4arch4Sm80ELb0ELb0ELb1ELb1ELb0ELb0ELb0ELb0ELi2ELi4ELi4ELi4ELb0EEENS1_21CollectiveEpilogueBwdISA_SB_SD_Li256ELb1ELb0ELi2EEENS1_19SingleTileSchedulerILb1ELb0ELb0ELi128EEEEEEEEEvNT_6ParamsE$_ZN4cute3eso3ESOILb1ELb0EJNS_6LayoutINS_5tupleIJNS3_IJNS3_IJNS_1CILi4EEENS4_ILi2EEEEEENS4_ILi1EEEEEEEEENS3_IJNS3_IJNS3_IJS8_NS4_ILi32EEEEEENS4_ILi0EEEEEEEEEEEiEEC2ERKSG_RKi) ;  /* 0xfffe1e1000007944 */ /* 0x002fea0003c3ffff */
[----:B------:R-:W2:Y:S01]  /*26920*/  LDL R5, [R1+0x758] ;  /* 0x0007580001057983 */ /* 0x000ea20000100800 */
[----:B------:R-:W-:Y:S02]  /*26930*/  MOV R82, R60 ;  /* 0x0000003c00527202 */ /* 0x000fe40000000f00 */
[----:B------:R-:W-:Y:S01]  /*26940*/  MOV R34, 0x26980 ;  /* 0x0002698000227802 */ /* 0x000fe20000000f00 */
[----:B-12---:R-:W-:-:S05]  /*26950*/  IMAD.WIDE R12, R5, 0x2, R10 ;  /* 0x00000002050c7825 */ /* 0x006fca00078e020a */
[----:B------:R-:W-:Y:S02]  /*26960*/  MOV R36, R12 ;  /* 0x0000000c00247202 */ /* 0x000fe40000000f00 */
[----:B------:R-:W-:Y:S05]  /*26970*/  CALL.REL.NOINC `($_ZN7cutlass13device_kernelIN5flash19enable_sm80_to_sm89INS1_16FlashAttnBwdSm80INS1_25CollectiveMainloopBwdSm80ILi2ELi2EN4cute5tupleIJNS5_1CILi128EEES8_NS7_ILi64EEEEEENS_6half_tEfNS_4arch4Sm80ELb0ELb0ELb1ELb1ELb0ELb0ELb0ELb0ELi2ELi4ELi4ELi4ELb0EEENS1_21CollectiveEpilogueBwdISA_SB_SD_Li256ELb1ELb0ELi2EEENS1_19SingleTileSchedulerILb1ELb0ELb0ELi128EEEEEEEEEvNT_6ParamsE$_ZN4cute3eso3ESOILb1ELb0EJNS_6LayoutINS_5tupleIJNS3_IJNS3_IJNS_1CILi4EEENS4_ILi2EEEEEENS4_ILi1EEEEEEEEENS3_IJNS3_IJNS3_IJS8_NS4_ILi32EEEEEENS4_ILi0EEEEEEEEEEENS_10ViewEngineIPN7cutlass6half_tEEEEEC2ERKSG_RKSL_) ;  /* 0xfffe1d6000007944 */ /* 0x000fea0003c3ffff */
[----:B------:R2:W5:Y:S01]  /*26980*/  LDL.64 R4, [R1+0x758] ;  /* 0x0007580001047983 */ /* 0x0005620000100a00 */
[----:B------:R-:W-:Y:S02]  /*26990*/  MOV R38, R60 ;  /* 0x0000003c00267202 */ /* 0x000fe40000000f00 */
[----:B------:R-:W-:Y:S02]  /*269a0*/  MOV R46, 0x269c0 ;  /* 0x000269c0002e7802 */ /* 0x000fe40000000f00 */
[----:B-12--5:R-:W-:Y:S05]  /*269b0*/  CALL.REL.NOINC `($_ZN7cutlass13device_kernelIN5flash19enable_sm80_to_sm89INS1_16FlashAttnBwdSm80INS1_25CollectiveMainloopBwdSm80ILi2ELi2EN4cute5tupleIJNS5_1CILi128EEES8_NS7_ILi64EEEEEENS_6half_tEfNS_4arch4Sm80ELb0ELb0ELb1ELb1ELb0ELb0ELb0ELb0ELi2ELi4ELi4ELi4ELb0EEENS1_21CollectiveEpilogueBwdISA_SB_SD_Li256ELb1ELb0ELi2EEENS1_19SingleTileSchedulerILb1ELb0ELb0ELi128EEEEEEEEEvNT_6ParamsE$_ZN4cute8smem_ptrIPN7cutlass6half_tEECI1NS_12iter_adaptorIS3_S4_EEES3_) ;  /* 0xfffe364000007944 */ /* 0x026fea0003c3ffff */
        /* <DEDUP_REMOVED lines=9> */
[----:B-1----:R-:W-:Y:S01]  /*26a50*/  IMAD.MOV.U32 R2, RZ, RZ, R4 ;  /* 0x000000ffff027224 */ /* 0x002fe200078e0004 */
[----:B------:R-:W-:Y:S01]  /*26a60*/  MOV R13, R5 ;  /* 0x00000005000d7202 */ /* 0x000fe20000000f00 */
[----:B------:R-:W-:Y:S01]  /*26a70*/  IMAD.MOV.U32 R82, RZ, RZ, R60 ;  /* 0x000000ffff527224 */ /* 0x000fe200078e003c */
[----:B------:R-:W-:-:S02]  /*26a80*/  MOV R12, 0x26aa0 ;  /* 0x00026aa0000c7802 */ /* 0x000fc40000000f00 */
[----:B--2--5:R-:W-:Y:S05]  /*26a90*/  CALL.REL.NOINC `($_ZN7cutlass13device_kernelIN5flash19enable_sm80_to_sm89INS1_16FlashAttnBwdSm80INS1_25CollectiveMainloopBwdSm80ILi2ELi2EN4cute5tupleIJNS5_1CILi128EEES8_NS7_ILi64EEEEEENS_6half_tEfNS_4arch4Sm80ELb0ELb0ELb1ELb1ELb0ELb0ELb0ELb0ELi2ELi4ELi4ELi4ELb0EEENS1_21CollectiveEpilogueBwdISA_SB_SD_Li256ELb1ELb0ELi2EEENS1_19SingleTileSchedulerILb1ELb0ELb0ELi128EEEEEEEEEvNT_6ParamsE$_ZN4cute3eso3ESOILb1ELb0EJNS_6LayoutINS_5tupleIJNS3_IJNS3_IJNS_1CILi2EEES5_EEENS4_ILi1EEEEEEEEENS3_IJNS3_IJNS3_IJS7_NS4_ILi16EEEEEENS4_ILi0EEEEEEEEEEENS_10ViewEngineIPjEEEEC2ERKSF_RKSI_) ;  /* 0xfffe1be000007944 */ /* 0x024fea0003c3ffff */
[----:B-1----:R-:W2:Y:S01]  /*26aa0*/  LDL.64 R2, [R1+0x758] ;  /* 0x0007580001027983 */ /* 0x002ea20000100a00 */
[----:B------:R-:W-:Y:S01]  /*26ab0*/  IADD3 R6, R6, -c[0x0][0x18], RZ ;  /* 0x8000060006067a10 */ /* 0x000fe20007ffe0ff */
[----:B------:R-:W-:Y:S01]  /*26ac0*/  ULDC.64 UR4, c[0x0][0x118] ;  /* 0x0000460000047ab9 */ /* 0x000fe20000000a00 */
[----:B------:R-:W-:Y:S01]  /*26ad0*/  IMAD.MOV.U32 R82, RZ, RZ, R60 ;  /* 0x000000ffff527224 */ /* 0x000fe200078e003c */
[----:B------:R-:W-:Y:S01]  /*26ae0*/  MOV R46, 0x26b60 ;  /* 0x00026b60002e7802 */ /* 0x000fe20000000f00 */
[----:B------:R-:W-:-:S02]  /*26af0*/  IMAD.MOV.U32 R47, RZ, RZ, 0x1 ;  /* 0x00000001ff2f7424 */ /* 0x000fc400078e00ff */
[----:B------:R-:W2:Y:S04]  /*26b00*/  LDSM.16.MT88.4 R4, [R6] ;  /* 0x000000000604783b */ /* 0x000ea80000004200 */
[----:B--2---:R1:W-:Y:S04]  /*26b10*/  ST.E [R2.64], R4 ;  /* 0x0000000402007985 */ /* 0x0043e8000c101904 */
[----:B------:R1:W-:Y:S04]  /*26b20*/  ST.E [R2.64+0x4], R5 ;  /* 0x0000040502007985 */ /* 0x0003e8000c101904 */
[----:B------:R1:W-:Y:S04]  /*26b30*/  ST.E [R2.64+0x40], R6 ;  /* 0x0000400602007985 */ /* 0x0003e8000c101904 */
[----:B------:R1:W-:Y:S02]  /*26b40*/  ST.E [R2.64+0x44], R7 ;  /* 0x0000440702007985 */ /* 0x0003e4000c101904 */
[----:B-1----:R-:W-:Y:S05]  /*26b50*/  CALL.REL.NOINC `($_ZN7cutlass13device_kernelIN5flash19enable_sm80_to_sm89INS1_16FlashAttnBwdSm80INS1_25CollectiveMainloopBwdSm80ILi2ELi2EN4cute5tupleIJNS5_1CILi128EEES8_NS7_ILi64EEEEEENS_6half_tEfNS_4arch4Sm80ELb0ELb0ELb1ELb1ELb0ELb0ELb0ELb0ELi2ELi4ELi4ELi4ELb0EEENS1_21CollectiveEpilogueBwdISA_SB_SD_Li256ELb1ELb0ELi2EEENS1_19SingleTileSchedulerILb1ELb0ELb0ELi128EEEEEEEEEvNT_6ParamsE$_ZN4cute3eso3ESOILb1ELb0EJNS_10UnderscoreEiEEC2ERKS2_RKi) ;  /* 0xfffe13f000007944 */ /* 0x002fea0003c3ffff */
        /* <DEDUP_REMOVED lines=16> */
[----:B------:R-:W-:-:S02]  /*26c60*/  MOV R47, 0x1 ;  /* 0x00000001002f7802 */ /* 0x000fc40000000f00 */
        /* <DEDUP_REMOVED lines=31> */
[----:B------:R-:W2:Y:S01]  /*26e60*/  LDL.64 R8, [R1+0x758] ;  /* 0x0007580001087983 */ /* 0x000ea20000100a00 */
[----:B------:R-:W-:Y:S01]  /*26e70*/  IADD3 R6, R6, -c[0x0][0x18], RZ ;  /* 0x8000060006067a10 */ /* 0x000fe20007ffe0ff */
[----:B------:R-:W-:Y:S01]  /*26e80*/  ULDC.64 UR4, c[0x0][0x118] ;  /* 0x0000460000047ab9 */ /* 0x000fe20000000a00 */
[----:B------:R-:W-:Y:S01]  /*26e90*/  IMAD.MOV.U32 R82, RZ, RZ, R60 ;  /* 0x000000ffff527224 */ /* 0x000fe200078e003c */
[----:B------:R-:W-:Y:S01]  /*26ea0*/  MOV R46, 0x26f20 ;  /* 0x00026f20002e7802 */ /* 0x000fe20000000f00 */
[----:B-1----:R-:W-:-:S02]  /*26eb0*/  IMAD.MOV.U32 R3, RZ, RZ, 0x1 ;  /* 0x00000001ff037424 */ /* 0x002fc400078e00ff */
[----:B------:R-:W2:Y:S04]  /*26ec0*/  LDSM.16.MT88.4 R4, [R6] ;  /* 0x000000000604783b */ /* 0x000ea80000004200 */
[----:B--2---:R1:W-:Y:S04]  /*26ed0*/  ST.E [R8.64], R4 ;  /* 0x0000000408007985 */ /* 0x0043e8000c101904 */
[----:B------:R1:W-:Y:S04]  /*26ee0*/  ST.E [R8.64+0x4], R5 ;  /* 0x0000040508007985 */ /* 0x0003e8000c101904 */
[----:B------:R1:W-:Y:S04]  /*26ef0*/  ST.E [R8.64+0x40], R6 ;  /* 0x0000400608007985 */ /* 0x0003e8000c101904 */
[----:B------:R1:W-:Y:S02]  /*26f00*/  ST.E [R8.64+0x44], R7 ;  /* 0x0000440708007985 */ /* 0x0003e4000c101904 */
[----:B-1----:R-:W-:Y:S05]  /*26f10*/  CALL.REL.NOINC `($_ZN7cutlass13device_kernelIN5flash19enable_sm80_to_sm89INS1_16FlashAttnBwdSm80INS1_25CollectiveMainloopBwdSm80ILi2ELi2EN4cute5tupleIJNS5_1CILi128EEES8_NS7_ILi64EEEEEENS_6half_tEfNS_4arch4Sm80ELb0ELb0ELb1ELb1ELb0ELb0ELb0ELb0ELi2ELi4ELi4ELi4ELb0EEENS1_21CollectiveEpilogueBwdISA_SB_SD_Li256ELb1ELb0ELi2EEENS1_19SingleTileSchedulerILb1ELb0ELb0ELi128EEEEEEEEEvNT_6ParamsE$_ZN4cute3eso3ESOILb1ELb0EJNS_10UnderscoreES2_iEEC2ERKS2_S5_RKi) ;  /* 0xfffe0ff000007944 */ /* 0x002fea0003c3ffff */
[----:B-1----:R-:W2:Y:S01]  /*26f20*/  LDL R3, [R1+0x758] ;  /* 0x0007580001037983 */ /* 0x002ea20000100800 */
[----:B------:R-:W-:-:S02]  /*26f30*/  MOV R10, 0x26f60 ;  /* 0x00026f60000a7802 */ /* 0x000fc40000000f00 */
[----:B--2---:R-:W-:Y:S02]  /*26f40*/  SHF.L.U32 R3, R3, 0xa, RZ ;  /* 0x0000000a03037819 */ /* 0x004fe400000006ff */
[----:B------:R-:W-:Y:S05]  /*26f50*/  CALL.REL.NOINC `($_ZN7cutlass13device_kernelIN5flash19enable_sm80_to_sm89INS1_16FlashAttnBwdSm80INS1_25CollectiveMainloopBwdSm80ILi2ELi2EN4cute5tupleIJNS5_1CILi128EEES8_NS7_ILi64EEEEEENS_6half_tEfNS_4arch4Sm80ELb0ELb0ELb1ELb1ELb0ELb0ELb0ELb0ELi2ELi4ELi4ELi4ELb0EEENS1_21CollectiveEpilogueBwdISA_SB_SD_Li256ELb1ELb0ELi2EEENS1_19SingleTileSchedulerILb1ELb0ELb0ELi128EEEEEEEEEvNT_6ParamsE$_ZN4cute3eso3ESOILb1ELb0EJNS_6LayoutINS_5tupleIJNS3_IJNS_1CILi8EEENS4_ILi1EEEEEENS4_ILi2EEEEEENS3_IJNS3_IJS6_NS4_ILi0EEEEEENS4_ILi8192EEEEEEEEiEEC2ERKSE_RKi) ;  /* 0xfffe266000007944 */ /* 0x000fea0003c3ffff */
[----:B------:R-:W-:Y:S01]  /*26f60*/  ULDC.64 UR4, c[0x0][0x118] ;  /* 0x0000460000047ab9 */ /* 0x000fe20000000a00 */
[----:B-1----:R-:W2:Y:S04]  /*26f70*/  LDL R2, [R1+0x758] ;  /* 0x0007580001027983 */ /* 0x002ea80000100800 */
[----:B------:R-:W2:Y:S01]  /*26f80*/  LD.E.64 R4, [R26.64] ;  /* 0x000000041a047980 */ /* 0x000ea2000c101b00 */
[----:B------:R-:W-:Y:S02]  /*26f90*/  MOV R38, R60 ;  /* 0x0000003c00267202 */ /* 0x000fe40000000f00 */
[----:B------:R-:W-:Y:S01]  /*26fa0*/  MOV R46, 0x26fd0 ;  /* 0x00026fd0002e7802 */ /* 0x000fe20000000f00 */
[----:B--2---:R-:W-:-:S04]  /*26fb0*/  IMAD.WIDE R2, R2, 0x2, R4 ;  /* 0x0000000202027825 */ /* 0x004fc800078e0204 */
[----:B------:R-:W-:Y:S05]  /*26fc0*/  CALL.REL.NOINC `($_ZN7cutlass13device_kernelIN5flash19enable_sm80_to_sm89INS1_16FlashAttnBwdSm80INS1_25CollectiveMainloopBwdSm80ILi2ELi2EN4cute5tupleIJNS5_1CILi128EEES8_NS7_ILi64EEEEEENS_6half_tEfNS_4arch4Sm80ELb0ELb0ELb1ELb1ELb0ELb0ELb0ELb0ELi2ELi4ELi4ELi4ELb0EEENS1_21CollectiveEpilogueBwdISA_SB_SD_Li256ELb1ELb0ELi2EEENS1_19SingleTileSchedulerILb1ELb0ELb0ELi128EEEEEEEEEvNT_6ParamsE$_ZN4cute8smem_ptrIPN7cutlass6half_tEECI1NS_12iter_adaptorIS3_S4_EEES3_) ;  /* 0xfffe303000007944 */ /* 0x000fea0003c3ffff */
[----:B-1----:R1:W5:Y:S01]  /*26fd0*/  LDL.64 R2, [R1+0x758] ;  /* 0x0007580001027983 */ /* 0x0023620000100a00 */
[----:B------:R-:W-:-:S03]  /*26fe0*/  MOV R34, 0x27000 ;  /* 0x0002700000227802 */ /* 0x000fc60000000f00 */
[----:B-1---5:R-:W-:Y:S05]  /*26ff0*/  CALL.REL.NOINC `($_ZN7cutlass13device_kernelIN5flash19enable_sm80_to_sm89INS1_16FlashAttnBwdSm80INS1_25CollectiveMainloopBwdSm80ILi2ELi2EN4cute5tupleIJNS5_1CILi128EEES8_NS7_ILi64EEEEEENS_6half_tEfNS_4arch4Sm80ELb0ELb0ELb1ELb1ELb0ELb0ELb0ELb0ELi2ELi4ELi4ELi4ELb0EEENS1_21CollectiveEpilogueBwdISA_SB_SD_Li256ELb1ELb0ELi2EEENS1_19SingleTileSchedulerILb1ELb0ELb0ELi128EEEEEEEEEvNT_6ParamsE$_ZN4cute3eso3ESOILb1ELb0EJNS_6LayoutINS_5tupleIJNS3_IJNS_1CILi8EEENS4_ILi1EEEEEENS4_ILi2EEEEEENS3_IJNS3_IJS6_NS4_ILi0EEEEEENS4_ILi8192EEEEEEEENS_10ViewEngineINS_8smem_ptrIPN7cutlass6half_tEEEEEEEC2ERKSE_RKSL_) ;  /* 0xfffe258000007944 */ /* 0x022fea0003c3ffff */
        /* <DEDUP_REMOVED lines=8> */
[----:B------:R-:W-:Y:S05]  /*27080*/  CALL.REL.NOINC `($_ZN7cutlass13device_kernelIN5flash19enable_sm80_to_sm89INS1_16FlashAttnBwdSm80INS1_25CollectiveMainloopBwdSm80ILi2ELi2EN4cute5tupleIJNS5_1CILi128EEES8_NS7_ILi64EEEEEENS_6half_tEfNS_4arch4Sm80ELb0ELb0ELb1ELb1ELb0ELb0ELb0ELb0ELi2ELi4ELi4ELi4ELb0EEENS1_21CollectiveEpilogueBwdISA_SB_SD_Li256ELb1ELb0ELi2EEENS1_19SingleTileSchedulerILb1ELb0ELb0ELi128EEEEEEEEEvNT_6ParamsE$_ZN4cute3eso3ESOILb1ELb0EJNS_6LayoutINS_5tupleIJNS3_IJNS_1CILi8EEENS4_ILi1EEEEEENS4_ILi2EEEEEENS3_IJNS3_IJS6_NS4_ILi0EEEEEENS4_ILi64EEEEEEEEiEEC2ERKSE_RKi) ;  /* 0xfffe24b000007944 */ /* 0x000fea0003c3ffff */
[----:B-1----:R-:W2:Y:S01]  /*27090*/  LDL R3, [R1+0x758] ;  /* 0x0007580001037983 */ /* 0x002ea20000100800 */
[----:B------:R-:W-:Y:S01]  /*270a0*/  MOV R12, 0x270e0 ;  /* 0x000270e0000c7802 */ /* 0x000fe20000000f00 */
[----:B--2---:R-:W-:-:S05]  /*270b0*/  IMAD.WIDE R10, R3, 0x2, R24 ;  /* 0x00000002030a7825 */ /* 0x004fca00078e0218 */
[----:B------:R-:W-:Y:S02]  /*270c0*/  MOV R14, R10 ;  /* 0x0000000a000e7202 */ /* 0x000fe40000000f00 */
[----:B------:R-:W-:Y:S05]  /*270d0*/  CALL.REL.NOINC `($_ZN7cutlass13device_kernelIN5flash19enable_sm80_to_sm89INS1_16FlashAttnBwdSm80INS1_25CollectiveMainloopBwdSm80ILi2ELi2EN4cute5tupleIJNS5_1CILi128EEES8_NS7_ILi64EEEEEENS_6half_tEfNS_4arch4Sm80ELb0ELb0ELb1ELb1ELb0ELb0ELb0ELb0ELi2ELi4ELi4ELi4ELb0EEENS1_21CollectiveEpilogueBwdISA_SB_SD_Li256ELb1ELb0ELi2EEENS1_19SingleTileSchedulerILb1ELb0ELb0ELi128EEEEEEEEEvNT_6ParamsE$_ZN4cute3eso3ESOILb1ELb0EJNS_6LayoutINS_5tupleIJNS3_IJNS_1CILi8EEENS4_ILi1EEEEEENS4_ILi2EEEEEENS3_IJNS3_IJS6_NS4_ILi0EEEEEENS4_ILi64EEEEEEEENS_10ViewEngineIPN7cutlass6half_tEEEEEC2ERKSE_RKSJ_) ;  /* 0xfffe241000007944 */ /* 0x000fea0003c3ffff */
[----:B------:R2:W5:Y:S01]  /*270e0*/  LDL.64 R6, [R1+0x758] ;  /* 0x0007580001067983 */ /* 0x0005620000100a00 */
[----:B------:R-:W-:Y:S01]  /*270f0*/  IMAD.MOV.U32 R2, RZ, RZ, R4 ;  /* 0x000000ffff027224 */ /* 0x000fe200078e0004 */
[----:B------:R-:W-:Y:S02]  /*27100*/  MOV R11, R5 ;  /* 0x00000005000b7202 */ /* 0x000fe40000000f00 */
[----:B-1----:R-:W-:Y:S02]  /*27110*/  MOV R10, 0x27130 ;  /* 0x00027130000a7802 */ /* 0x002fe40000000f00 */
[----:B--2--5:R-:W-:Y:S05]  /*27120*/  CALL.REL.NOINC `($_ZN7cutlass13device_kernelIN5flash19enable_sm80_to_sm89INS1_16FlashAttnBwdSm80INS1_25CollectiveMainloopBwdSm80ILi2ELi2EN4cute5tupleIJNS5_1CILi128EEES8_NS7_ILi64EEEEEENS_6half_tEfNS_4arch4Sm80ELb0ELb0ELb1ELb1ELb0ELb0ELb0ELb0ELi2ELi4ELi4ELi4ELb0EEENS1_21CollectiveEpilogueBwdISA_SB_SD_Li256ELb1ELb0ELi2EEENS1_19SingleTileSchedulerILb1ELb0ELb0ELi128EEEEEEEEEvNT_6ParamsE$_ZN4cute3eso3ESOILb1ELb0EJNS_6LayoutINS_5tupleIJNS3_IJNS_1CILi8EEENS4_ILi1EEEEEENS3_IJNS4_ILi2EEEEEEEEENS3_IJNS3_IJS6_NS4_ILi0EEEEEENS3_IJNS4_ILi8192EEEEEEEEEEENS_10ViewEngineINS_8smem_ptrIPN7cutlass6half_tEEEEEEEC2ERKSG_RKSN_) ;  /* 0xfffe21e000007944 */ /* 0x024fea0003c3ffff */
[----:B------:R2:W5:Y:S01]  /*27130*/  LDL.64 R4, [R1+0x758] ;  /* 0x0007580001047983 */ /* 0x0005620000100a00 */
[----:B------:R-:W-:Y:S01]  /*27140*/  IMAD.MOV.U32 R2, RZ, RZ, R6 ;  /* 0x000000ffff027224 */ /* 0x000fe200078e0006 */
[----:B------:R-:W-:Y:S02]  /*27150*/  MOV R11, R7 ;  /* 0x00000007000b7202 */ /* 0x000fe40000000f00 */
[----:B------:R-:W-:Y:S02]  /*27160*/  MOV R10, 0x27180 ;  /* 0x00027180000a7802 */ /* 0x000fe40000000f00 */
[----:B-12--5:R-:W-:Y:S05]  /*27170*/  CALL.REL.NOINC `($_ZN7cutlass13device_kernelIN5flash19enable_sm80_to_sm89INS1_16FlashAttnBwdSm80INS1_25CollectiveMainloopBwdSm80ILi2ELi2EN4cute5tupleIJNS5_1CILi128EEES8_NS7_ILi64EEEEEENS_6half_tEfNS_4arch4Sm80ELb0ELb0ELb1ELb1ELb0ELb0ELb0ELb0ELi2ELi4ELi4ELi4ELb0EEENS1_21CollectiveEpilogueBwdISA_SB_SD_Li256ELb1ELb0ELi2EEENS1_19SingleTileSchedulerILb1ELb0ELb0ELi128EEEEEEEEEvNT_6ParamsE$_ZN4cute3eso3ESOILb1ELb0EJNS_6LayoutINS_5tupleIJNS3_IJNS_1CILi8EEENS4_ILi1EEEEEENS3_IJNS4_ILi2EEEEEEEEENS3_IJNS3_IJS6_NS4_ILi0EEEEEENS3_IJNS4_ILi64EEEEEEEEEEENS_10ViewEngineIPN7cutlass6half_tEEEEEC2ERKSG_RKSL_) ;  /* 0xfffe213000007944 */ /* 0x026fea0003c3ffff */
[----:B-1----:R1:W5:Y:S01]  /*27180*/  LDL.64 R2, [R1+0x758] ;  /* 0x0007580001027983 */ /* 0x0023620000100a00 */
[----:B------:R-:W-:-:S03]  /*27190*/  MOV R12, 0x271b0 ;  /* 0x000271b0000c7802 */ /* 0x000fc60000000f00 */
[----:B-1---5:R-:W-:Y:S05]  /*271a0*/  CALL.REL.NOINC `($_ZN7cutlass13device_kernelIN5flash19enable_sm80_to_sm89INS1_16FlashAttnBwdSm80INS1_25CollectiveMainloopBwdSm80ILi2ELi2EN4cute5tupleIJNS5_1CILi128EEES8_NS7_ILi64EEEEEENS_6half_tEfNS_4arch4Sm80ELb0ELb0ELb1ELb1ELb0ELb0ELb0ELb0ELi2ELi4ELi4ELi4ELb0EEENS1_21CollectiveEpilogueBwdISA_SB_SD_Li256ELb1ELb0ELi2EEENS1_19SingleTileSchedulerILb1ELb0ELb0ELi128EEEEEEEEEvNT_6ParamsE$_ZN4cute3eso3ESOILb1ELb0EJNS_6LayoutINS_5tupleIJNS3_IJNS3_IJNS_1CILi8EEENS4_ILi1EEEEEES6_EEENS3_IJNS3_IJS6_S6_EEENS4_ILi2EEEEEEEEENS3_IJNS3_IJNS3_IJS6_NS4_ILi0EEEEEESD_EEENS3_IJNS3_IJSD_SD_EEENS4_ILi64EEEEEEEEEEENS_10ViewEngineIPN7cutlass6half_tEEEEEC2ERKSK_RKSP_) ;  /* 0xfffe175000007944 */ /* 0x022fea0003c3ffff */
[----:B-1----:R1:W5:Y:S01]  /*271b0*/  LDL.64 R10, [R1+0x758] ;  /* 0x00075800010a7983 */ /* 0x0023620000100a00 */
[----:B------:R-:W-:Y:S01]  /*271c0*/  IMAD.MOV.U32 R2, RZ, RZ, R4 ;  /* 0x000000ffff027224 */ /* 0x000fe200078e0004 */
[----:B------:R-:W-:-:S02]  /*271d0*/  MOV R13, R5 ;  /* 0x00000005000d7202 */ /* 0x000fc40000000f00 */
[----:B------:R-:W-:Y:S02]  /*271e0*/  MOV R12, 0x27200 ;  /* 0x00027200000c7802 */ /* 0x000fe40000000f00 */
[----:B-1---5:R-:W-:Y:S05]  /*271f0*/  CALL.REL.NOINC `($_ZN7cutlass13device_kernelIN5flash19enable_sm80_to_sm89INS1_16FlashAttnBwdSm80INS1_25CollectiveMainloopBwdSm80ILi2ELi2EN4cute5tupleIJNS5_1CILi128EEES8_NS7_ILi64EEEEEENS_6half_tEfNS_4arch4Sm80ELb0ELb0ELb1ELb1ELb0ELb0ELb0ELb0ELi2ELi4ELi4ELi4ELb0EEENS1_21CollectiveEpilogueBwdISA_SB_SD_Li256ELb1ELb0ELi2EEENS1_19SingleTileSchedulerILb1ELb0ELb0ELi128EEEEEEEEEvNT_6ParamsE$_ZN4cute3eso3ESOILb1ELb0EJNS_6LayoutINS_5tupleIJNS3_IJNS3_IJNS_1CILi8EEENS4_ILi1EEEEEES6_EEENS3_IJNS3_IJS6_S6_EEENS4_ILi2EEEEEEEEENS3_IJNS3_IJNS3_IJS6_NS4_ILi0EEEEEESD_EEENS3_IJNS3_IJSD_SD_EEENS4_ILi8192EEEEEEEEEEENS_10ViewEngineINS_8smem_ptrIPN7cutlass6half_tEEEEEEEC2ERKSK_RKSR_) ;  /* 0xfffe174000007944 */ /* 0x022fea0003c3ffff */
[----:B-1----:R1:W5:Y:S01]  /*27200*/  LDL.64 R2, [R1+0x758] ;  /* 0x0007580001027983 */ /* 0x0023620000100a00 */
[----:B------:R-:W-:Y:S02]  /*27210*/  MOV R14, R10 ;  /* 0x0000000a000e7202 */ /* 0x000fe40000000f00 */
[----:B------:R-:W-:Y:S02]  /*27220*/  MOV R12, 0x27240 ;  /* 0x00027240000c7802 */ /* 0x000fe40000000f00 */
[----:B-1---5:R-:W-:Y:S05]  /*27230*/  CALL.REL.NOINC `($_ZN7cutlass13device_kernelIN5flash19enable_sm80_to_sm89INS1_16FlashAttnBwdSm80INS1_25CollectiveMainloopBwdSm80ILi2ELi2EN4cute5tupleIJNS5_1CILi128EEES8_NS7_ILi64EEEEEENS_6half_tEfNS_4arch4Sm80ELb0ELb0ELb1ELb1ELb0ELb0ELb0ELb0ELi2ELi4ELi4ELi4ELb0EEENS1_21CollectiveEpilogueBwdISA_SB_SD_Li256ELb1ELb0ELi2EEENS1_19SingleTileSchedulerILb1ELb0ELb0ELi128EEEEEEEEEvNT_6ParamsE$_ZN4cute3eso3ESOILb1ELb0EJNS_6LayoutINS_5tupleIJNS3_IJNS_1CILi8EEENS4_ILi1EEEEEENS4_ILi2EEEEEENS3_IJNS3_IJS6_NS4_ILi0EEEEEENS4_ILi64EEEEEEEENS_10ViewEngineIPN7cutlass6half_tEEEEEC2ERKSE_RKSJ_) ;  /* 0xfffe22b000007944 */ /* 0x022fea0003c3ffff */
[----:B------:R2:W5:Y:S01]  /*27240*/  LDL.64 R8, [R1+0x758] ;  /* 0x0007580001087983 */ /* 0x0005620000100a00 */
[----:B------:R-:W-:Y:S02]  /*27250*/  MOV R38, R60 ;  /* 0x0000003c00267202 */ /* 0x000fe40000000f00 */
[----:B------:R-:W-:Y:S02]  /*27260*/  MOV R46, 0x27280 ;  /* 0x00027280002e7802 */ /* 0x000fe40000000f00 */
[----:B-12--5:R-:W-:Y:S05]  /*27270*/  CALL.REL.NOINC `($_ZN7cutlass13device_kernelIN5flash19enable_sm80_to_sm89INS1_16FlashAttnBwdSm80INS1_25CollectiveMainloopBwdSm80ILi2ELi2EN4cute5tupleIJNS5_1CILi128EEES8_NS7_ILi64EEEEEENS_6half_tEfNS_4arch4Sm80ELb0ELb0ELb1ELb1ELb0ELb0ELb0ELb0ELi2ELi4ELi4ELi4ELb0EEENS1_21CollectiveEpilogueBwdISA_SB_SD_Li256ELb1ELb0ELi2EEENS1_19SingleTileSchedulerILb1ELb0ELb0ELi128EEEEEEEEEvNT_6ParamsE$_ZN4cute8smem_ptrIPN7cutlass6half_tEECI1NS_12iter_adaptorIS3_S4_EEES3_) ;  /* 0xfffe2d8000007944 */ /* 0x026fea0003c3ffff */
[----:B-1----:R1:W5:Y:S01]  /*27280*/  LDL.64 R2, [R1+0x758] ;  /* 0x0007580001027983 */ /* 0x0023620000100a00 */
[----:B------:R-:W-:-:S03]  /*27290*/  MOV R34, 0x272b0 ;  /* 0x000272b000227802 */ /* 0x000fc60000000f00 */
[----:B-1---5:R-:W-:Y:S05]  /*272a0*/  CALL.REL.NOINC `($_ZN7cutlass13device_kernelIN5flash19enable_sm80_to_sm89INS1_16FlashAttnBwdSm80INS1_25CollectiveMainloopBwdSm80ILi2ELi2EN4cute5tupleIJNS5_1CILi128EEES8_NS7_ILi64EEEEEENS_6half_tEfNS_4arch4Sm80ELb0ELb0ELb1ELb1ELb0ELb0ELb0ELb0ELi2ELi4ELi4ELi4ELb0EEENS1_21CollectiveEpilogueBwdISA_SB_SD_Li256ELb1ELb0ELi2EEENS1_19SingleTileSchedulerILb1ELb0ELb0ELi128EEEEEEEEEvNT_6ParamsE$_ZN4cute3eso3ESOILb1ELb0EJNS_6LayoutINS_5tupleIJNS3_IJNS_1CILi8EEENS4_ILi1EEEEEENS4_ILi2EEEEEENS3_IJNS3_IJS6_NS4_ILi0EEEEEENS4_ILi8192EEEEEEEENS_10ViewEngineINS_8smem_ptrIPN7cutlass6half_tEEEEEEEC2ERKSE_RKSL_) ;  /* 0xfffe22d000007944 */ /* 0x022fea0003c3ffff */
        /* <DEDUP_REMOVED lines=120> */
[----:B-12---:R-:W-:Y:S05]  /*27a30*/  CALL.REL.NOINC `($_ZN7cutlass13device_kernelIN5flash19enable_sm80_to_sm89INS1_16FlashAttnBwdSm80INS1_25CollectiveMainloopBwdSm80ILi2ELi2EN4cute5tupleIJNS5_1CILi128EEES8_NS7_ILi64EEEEEENS_6half_tEfNS_4arch4Sm80ELb0ELb0ELb1ELb1ELb0ELb0ELb0ELb0ELi2ELi4ELi4ELi4ELb0EEENS1_21CollectiveEpilogueBwdISA_SB_SD_Li256ELb1ELb0ELi2EEENS1_19SingleTileSchedulerILb1ELb0ELb0ELi128EEEEEEEEEvNT_6ParamsE$_ZN4cute3eso3ESOILb1ELb0EJNS_10UnderscoreES2_iEEC2ERKS2_S5_RKi) ;  /* 0xfffe04d000007944 */ /* 0x006fea0003c3ffff */
[----:B------:R2:W5:Y:S01]  /*27a40*/  LDL R4, [R1+0x758] ;  /* 0x0007580001047983 */ /* 0x0005620000100800 */
[----:B-1----:R-:W-:-:S02]  /*27a50*/  MOV R3, R0 ;  /* 0x0000000000037202 */ /* 0x002fc40000000f00 */
[----:B------:R-:W-:Y:S02]  /*27a60*/  MOV R2, 0x27a80 ;  /* 0x00027a8000027802 */ /* 0x000fe40000000f00 */
[----:B--2--5:R-:W-:Y:S05]  /*27a70*/  CALL.REL.NOINC `($_ZN7cutlass13device_kernelIN5flash19enable_sm80_to_sm89INS1_16FlashAttnBwdSm80INS1_25CollectiveMainloopBwdSm80ILi2ELi2EN4cute5tupleIJNS5_1CILi128EEES8_NS7_ILi64EEEEEENS_6half_tEfNS_4arch4Sm80ELb0ELb0ELb1ELb1ELb0ELb0ELb0ELb0ELi2ELi4ELi4ELi4ELb0EEENS1_21CollectiveEpilogueBwdISA_SB_SD_Li256ELb1ELb0ELi2EEENS1_19SingleTileSchedulerILb1ELb0ELb0ELi128EEEEEEEEEvNT_6ParamsE$_ZZN4cute5sliceINS_5tupleIJNS_10UnderscoreES2_iEEENS1_IJNS1_IJNS_1CILi1EEENS4_ILi0EEEEEEiNS4_ILi1024EEEEEEEEDaRKT_RKT0_ENKUlRKT_RKT0_E_clIS2_iEEDaSI_SL_) ;  /* 0xfffe2eb000007944 */ /* 0x024fea0003c3ffff */
[----:B------:R-:W-:Y:S02]  /*27a80*/  MOV R2, 0x27aa0 ;  /* 0x00027aa000027802 */ /* 0x000fe40000000f00 */
[----:B------:R-:W-:Y:S05]  /*27a90*/  CALL.REL.NOINC `($_ZN7cutlass13device_kernelIN5flash19enable_sm80_to_sm89INS1_16FlashAttnBwdSm80INS1_25CollectiveMainloopBwdSm80ILi2ELi2EN4cute5tupleIJNS5_1CILi128EEES8_NS7_ILi64EEEEEENS_6half_tEfNS_4arch4Sm80ELb0ELb0ELb1ELb1ELb0ELb0ELb0ELb0ELi2ELi4ELi4ELi4ELb0EEENS1_21CollectiveEpilogueBwdISA_SB_SD_Li256ELb1ELb0ELi2EEENS1_19SingleTileSchedulerILb1ELb0ELb0ELi128EEEEEEEEEvNT_6ParamsE$_ZZN4cute12filter_tupleINS_5tupleIJNS_10UnderscoreES2_iEEENS1_IJNS1_IJNS_1CILi1EEENS4_ILi0EEEEEEiNS4_ILi1024EEEEEEZNS_5sliceIS3_S9_EEDaRKT_RKT0_EUlRKT_RKT0_E_EEDaSD_SG_OT1_ENKUlDpSJ_E_clIJNS1_IJS7_EEENS1_IJiEEENS1_IJEEEEEEDaSQ_) ;  /* 0xfffe287000007944 */ /* 0x000fea0003c3ffff */
[----:B------:R-:W-:Y:S02]  /*27aa0*/  MOV R82, R60 ;  /* 0x0000003c00527202 */ /* 0x000fe40000000f00 */
[----:B------:R-:W-:Y:S02]  /*27ab0*/  MOV R36, 0x27ad0 ;  /* 0x00027ad000247802 */ /* 0x000fe40000000f00 */
[----:B------:R-:W-:Y:S05]  /*27ac0*/  CALL.REL.NOINC `($_ZN7cutlass13device_kernelIN5flash19enable_sm80_to_sm89INS1_16FlashAttnBwdSm80INS1_25CollectiveMainloopBwdSm80ILi2ELi2EN4cute5tupleIJNS5_1CILi128EEES8_NS7_ILi64EEEEEENS_6half_tEfNS_4arch4Sm80ELb0ELb0ELb1ELb1ELb0ELb0ELb0ELb0ELi2ELi4ELi4ELi4ELb0EEENS1_21CollectiveEpilogueBwdISA_SB_SD_Li256ELb1ELb0ELi2EEENS1_19SingleTileSchedulerILb1ELb0ELb0ELi128EEEEEEEEEvNT_6ParamsE$_ZN4cute5tupleIJNS0_IJNS0_IJNS_1CILi8EEENS1_ILi1EEEEEENS1_ILi2EEEEEENS0_IJNS0_IJS3_NS1_ILi0EEEEEEiEEEEEC2ERKS6_RKS9_) ;  /* 0xfffe220000007944 */ /* 0x000fea0003c3ffff */
[----:B------:R2:W5:Y:S01]  /*27ad0*/  LDL R38, [R1+0x758] ;  /* 0x0007580001267983 */ /* 0x0005620000100800 */
[----:B------:R-:W-:Y:S01]  /*27ae0*/  IMAD.SHL.U32 R4, R4, 0x400, RZ ;  /* 0x0000040004047824 */ /* 0x000fe200078e00ff */
[----:B------:R-:W-:Y:S01]  /*27af0*/  MOV R82, R60 ;  /* 0x0000003c00527202 */ /* 0x000fe20000000f00 */
[----:B------:R-:W-:Y:S01]  /*27b00*/  IMAD.MOV.U32 R83, RZ, RZ, R59 ;  /* 0x000000ffff537224 */ /* 0x000fe200078e003b */
[----:B------:R-:W-:Y:S02]  /*27b10*/  MOV R36, 0x27b40 ;  /* 0x00027b4000247802 */ /* 0x000fe40000000f00 */
[----:B------:R2:W-:Y:S04]  /*27b20*/  STL [R1+0x770], R4 ;  /* 0x0007700401007387 */ /* 0x0005e80000100800 */
[----:B-12--5:R-:W-:Y:S05]  /*27b30*/  CALL.REL.NOINC `($_ZN7cutlass13device_kernelIN5flash19enable_sm80_to_sm89INS1_16FlashAttnBwdSm80INS1_25CollectiveMainloopBwdSm80ILi2ELi2EN4cute5tupleIJNS5_1CILi128EEES8_NS7_ILi64EEEEEENS_6half_tEfNS_4arch4Sm80ELb0ELb0ELb1ELb1ELb0ELb0ELb0ELb0ELi2ELi4ELi4ELi4ELb0EEENS1_21CollectiveEpilogueBwdISA_SB_SD_Li256ELb1ELb0ELi2EEENS1_19SingleTileSchedulerILb1ELb0ELb0ELi128EEEEEEEEEvNT_6ParamsE$_ZN4cute3eso3ESOILb0ELb0EJNS_6LayoutINS_5tupleIJNS3_IJNS_1CILi8EEENS4_ILi1EEEEEENS4_ILi2EEEEEENS3_IJNS3_IJS6_NS4_ILi0EEEEEEiEEEEEiEEC2ERKSD_RKi) ;  /* 0xfffdfbd000007944 */ /* 0x026fea0003c3ffff */
[----:B------:R-:W2:Y:S01]  /*27b40*/  LDL.64 R36, [R1+0x758] ;  /* 0x0007580001247983 */ /* 0x000ea20000100a00 */
[----:B-1----:R-:W-:Y:S02]  /*27b50*/  MOV R38, R60 ;  /* 0x0000003c00267202 */ /* 0x002fe40000000f00 */
[----:B------:R-:W-:Y:S01]  /*27b60*/  MOV R46, 0x27b90 ;  /* 0x00027b90002e7802 */ /* 0x000fe20000000f00 */
[----:B--2---:R-:W-:-:S04]  /*27b70*/  IMAD.WIDE R2, R37, 0x2, R28 ;  /* 0x0000000225027825 */ /* 0x004fc800078e021c */
[----:B------:R-:W-:Y:S05]  /*27b80*/  CALL.REL.NOINC `($_ZN7cutlass13device_kernelIN5flash19enable_sm80_to_sm89INS1_16FlashAttnBwdSm80INS1_25CollectiveMainloopBwdSm80ILi2ELi2EN4cute5tupleIJNS5_1CILi128EEES8_NS7_ILi64EEEEEENS_6half_tEfNS_4arch4Sm80ELb0ELb0ELb1ELb1ELb0ELb0ELb0ELb0ELi2ELi4ELi4ELi4ELb0EEENS1_21CollectiveEpilogueBwdISA_SB_SD_Li256ELb1ELb0ELi2EEENS1_19SingleTileSchedulerILb1ELb0ELb0ELi128EEEEEEEEEvNT_6ParamsE$_ZN4cute8smem_ptrIPN7cutlass6half_tEECI1NS_12iter_adaptorIS3_S4_EEES3_) ;  /* 0xfffe247000007944 */ /* 0x000fea0003c3ffff */
        /* <DEDUP_REMOVED lines=9> */
[----:B-1----:R-:W-:Y:S02]  /*27c20*/  MOV R3, 0x1 ;  /* 0x0000000100037802 */ /* 0x002fe40000000f00 */
[----:B------:R-:W-:Y:S02]  /*27c30*/  MOV R46, 0x27c50 ;  /* 0x00027c50002e7802 */ /* 0x000fe40000000f00 */
[----:B--2--5:R-:W-:Y:S05]  /*27c40*/  CALL.REL.NOINC `($_ZN7cutlass13device_kernelIN5flash19enable_sm80_to_sm89INS1_16FlashAttnBwdSm80INS1_25CollectiveMainloopBwdSm80ILi2ELi2EN4cute5tupleIJNS5_1CILi128EEES8_NS7_ILi64EEEEEENS_6half_tEfNS_4arch4Sm80ELb0ELb0ELb1ELb1ELb0ELb0ELb0ELb0ELi2ELi4ELi4ELi4ELb0EEENS1_21CollectiveEpilogueBwdISA_SB_SD_Li256ELb1ELb0ELi2EEENS1_19SingleTileSchedulerILb1ELb0ELb0ELi128EEEEEEEEEvNT_6ParamsE$_ZN4cute3eso3ESOILb1ELb0EJNS_10UnderscoreES2_iEEC2ERKS2_S5_RKi) ;  /* 0xfffe02c000007944 */ /* 0x024fea0003c3ffff */
[----:B-1----:R-:W2:Y:S01]  /*27c50*/  LDL R3, [R1+0x758] ;  /* 0x0007580001037983 */ /* 0x002ea20000100800 */
[----:B------:R-:W-:Y:S01]  /*27c60*/  IMAD.MOV.U32 R82, RZ, RZ, R60 ;  /* 0x000000ffff527224 */ /* 0x000fe200078e003c */
[----:B------:R-:W-:-:S02]  /*27c70*/  MOV R36, 0x27ca0 ;  /* 0x00027ca000247802 */ /* 0x000fc40000000f00 */
[----:B--2---:R-:W-:Y:S02]  /*27c80*/  SHF.L.U32 R3, R3, 0x2, RZ ;  /* 0x0000000203037819 */ /* 0x004fe400000006ff */
[----:B------:R-:W-:Y:S05]  /*27c90*/  CALL.REL.NOINC `($_ZN7cutlass13device_kernelIN5flash19enable_sm80_to_sm89INS1_16FlashAttnBwdSm80INS1_25CollectiveMainloopBwdSm80ILi2ELi2EN4cute5tupleIJNS5_1CILi128EEES8_NS7_ILi64EEEEEENS_6half_tEfNS_4arch4Sm80ELb0ELb0ELb1ELb1ELb0ELb0ELb0ELb0ELi2ELi4ELi4ELi4ELb0EEENS1_21CollectiveEpilogueBwdISA_SB_SD_Li256ELb1ELb0ELi2EEENS1_19SingleTileSchedulerILb1ELb0ELb0ELi128EEEEEEEEEvNT_6ParamsE$_ZN4cute3eso3ESOILb1ELb0EJNS_6LayoutINS_5tupleIJNS3_IJNS3_IJNS_1CILi4EEENS4_ILi2EEEEEENS4_ILi1EEEEEES6_EEENS3_IJNS3_IJNS3_IJS8_NS4_ILi32EEEEEENS4_ILi0EEEEEENS4_ILi64EEEEEEEEiEEC2ERKSH_RKi) ;  /* 0xfffe0b7000007944 */ /* 0x000fea0003c3ffff */
[----:B-1----:R-:W2:Y:S01]  /*27ca0*/  LDL R3, [R1+0x758] ;  /* 0x0007580001037983 */ /* 0x002ea20000100800 */
[----:B------:R-:W-:Y:S02]  /*27cb0*/  MOV R82, R60 ;  /* 0x0000003c00527202 */ /* 0x000fe40000000f00 */
[----:B------:R-:W-:Y:S01]  /*27cc0*/  MOV R36, 0x27d00 ;  /* 0x00027d0000247802 */ /* 0x000fe20000000f00 */
[----:B--2---:R-:W-:-:S05]  /*27cd0*/  IMAD.WIDE R2, R3, 0x2, R22 ;  /* 0x0000000203027825 */ /* 0x004fca00078e0216 */
[----:B------:R-:W-:Y:S02]  /*27ce0*/  MOV R38, R2 ;  /* 0x0000000200267202 */ /* 0x000fe40000000f00 */
[----:B------:R-:W-:Y:S05]  /*27cf0*/  CALL.REL.NOINC `($_ZN7cutlass13device_kernelIN5flash19enable_sm80_to_sm89INS1_16FlashAttnBwdSm80INS1_25CollectiveMainloopBwdSm80ILi2ELi2EN4cute5tupleIJNS5_1CILi128EEES8_NS7_ILi64EEEEEENS_6half_tEfNS_4arch4Sm80ELb0ELb0ELb1ELb1ELb0ELb0ELb0ELb0ELi2ELi4ELi4ELi4ELb0EEENS1_21CollectiveEpilogueBwdISA_SB_SD_Li256ELb1ELb0ELi2EEENS1_19SingleTileSchedulerILb1ELb0ELb0ELi128EEEEEEEEEvNT_6ParamsE$_ZN4cute3eso3ESOILb1ELb0EJNS_6LayoutINS_5tupleIJNS3_IJNS3_IJNS_1CILi4EEENS4_ILi2EEEEEENS4_ILi1EEEEEES6_EEENS3_IJNS3_IJNS3_IJS8_NS4_ILi32EEEEEENS4_ILi0EEEEEENS4_ILi64EEEEEEEENS_10ViewEngineIPN7cutlass6half_tEEEEEC2ERKSH_RKSM_) ;  /* 0xfffe0ab000007944 */ /* 0x000fea0003c3ffff */
[----:B-1----:R1:W5:Y:S01]  /*27d00*/  LDL.64 R2, [R1+0x758] ;  /* 0x0007580001027983 */ /* 0x0023620000100a00 */
[----:B------:R-:W-:-:S03]  /*27d10*/  MOV R36, 0x27d30 ;  /* 0x00027d3000247802 */ /* 0x000fc60000000f00 */
[----:B-1---5:R-:W-:Y:S05]  /*27d20*/  CALL.REL.NOINC `($_ZN7cutlass13device_kernelIN5flash19enable_sm80_to_sm89INS1_16FlashAttnBwdSm80INS1_25CollectiveMainloopBwdSm80ILi2ELi2EN4cute5tupleIJNS5_1CILi128EEES8_NS7_ILi64EEEEEENS_6half_tEfNS_4arch4Sm80ELb0ELb0ELb1ELb1ELb0ELb0ELb0ELb0ELi2ELi4ELi4ELi4ELb0EEENS1_21CollectiveEpilogueBwdISA_SB_SD_Li256ELb1ELb0ELi2EEENS1_19SingleTileSchedulerILb1ELb0ELb0ELi128EEEEEEEEEvNT_6ParamsE$_ZZN4cute4takeILi1ELi2ENS_5tupleIJNS1_IJNS_1CILi1EEENS2_ILi0EEEEEEiEEEEEDaRKT1_ENKUlDpRKT_E_clIJiEEEDaSD_) ;  /* 0xfffe2aa000007944 */ /* 0x022fea0003c3ffff */
[----:B------:R-:W-:Y:S02]  /*27d30*/  MOV R82, R60 ;  /* 0x0000003c00527202 */ /* 0x000fe40000000f00 */
[----:B------:R-:W-:Y:S02]  /*27d40*/  MOV R38, 0x27d60 ;  /* 0x00027d6000267802 */ /* 0x000fe40000000f00 */
[----:B------:R-:W-:Y:S05]  /*27d50*/  CALL.REL.NOINC `($_ZN7cutlass13device_kernelIN5flash19enable_sm80_to_sm89INS1_16FlashAttnBwdSm80INS1_25CollectiveMainloopBwdSm80ILi2ELi2EN4cute5tupleIJNS5_1CILi128EEES8_NS7_ILi64EEEEEENS_6half_tEfNS_4arch4Sm80ELb0ELb0ELb1ELb1ELb0ELb0ELb0ELb0ELi2ELi4ELi4ELi4ELb0EEENS1_21CollectiveEpilogueBwdISA_SB_SD_Li256ELb1ELb0ELi2EEENS1_19SingleTileSchedulerILb1ELb0ELb0ELi128EEEEEEEEEvNT_6ParamsE$_ZN4cute3eso3ESOILb1ELb0EJNS_5tupleIJNS_1CILi1EEENS3_ILi0EEEEEENS2_IJiEEEEEC2ERKS6_RKS7_) ;  /* 0xfffe08a000007944 */ /* 0x000fea0003c3ffff */
[----:B-1----:R1:W5:Y:S01]  /*27d60*/  LDL R37, [R1+0x758] ;  /* 0x0007580001257983 */ /* 0x0023620000100800 */
[----:B------:R-:W-:Y:S02]  /*27d70*/  MOV R82, R60 ;  /* 0x0000003c00527202 */ /* 0x000fe40000000f00 */
[----:B------:R-:W-:Y:S02]  /*27d80*/  MOV R38, 0x27da0 ;  /* 0x00027da000267802 */ /* 0x000fe40000000f00 */
[----:B-1---5:R-:W-:Y:S05]  /*27d90*/  CALL.REL.NOINC `($_ZN7cutlass13device_kernelIN5flash19enable_sm80_to_sm89INS1_16FlashAttnBwdSm80INS1_25CollectiveMainloopBwdSm80ILi2ELi2EN4cute5tupleIJNS5_1CILi128EEES8_NS7_ILi64EEEEEENS_6half_tEfNS_4arch4Sm80ELb0ELb0ELb1ELb1ELb0ELb0ELb0ELb0ELi2ELi4ELi4ELi4ELb0EEENS1_21CollectiveEpilogueBwdISA_SB_SD_Li256ELb1ELb0ELi2EEENS1_19SingleTileSchedulerILb1ELb0ELb0ELi128EEEEEEEEEvNT_6ParamsE$_ZN4cute5tupleIJNS0_IJNS0_IJNS_1CILi8EEENS1_ILi1EEEEEENS0_IJNS1_ILi2EEEEEEEEENS0_IJNS0_IJS3_NS1_ILi0EEEEEENS0_IJiEEEEEEEEC2ERKS7_RKSB_) ;  /* 0xfffe1ef000007944 */ /* 0x022fea0003c3ffff */
[----:B------:R2:W5:Y:S01]  /*27da0*/  LDL R40, [R1+0x758] ;  /* 0x0007580001287983 */ /* 0x0005620000100800 */
[----:B------:R-:W-:Y:S01]  /*27db0*/  IMAD.MOV.U32 R82, RZ, RZ, R60 ;  /* 0x000000ffff527224 */ /* 0x000fe200078e003c */
[----:B------:R-:W-:Y:S02]  /*27dc0*/  MOV R83, R59 ;  /* 0x0000003b00537202 */ /* 0x000fe40000000f00 */
[----:B------:R2:W-:Y:S01]  /*27dd0*/  STL.64 [R1+0x770], R4 ;  /* 0x0007700401007387 */ /* 0x0005e20000100a00 */
[----:B------:R-:W-:-:S03]  /*27de0*/  MOV R38, 0x27e00 ;  /* 0x00027e0000267802 */ /* 0x000fc60000000f00 */
[----:B-12--5:R-:W-:Y:S05]  /*27df0*/  CALL.REL.NOINC `($_ZN7cutlass13device_kernelIN5flash19enable_sm80_to_sm89INS1_16FlashAttnBwdSm80INS1_25CollectiveMainloopBwdSm80ILi2ELi2EN4cute5tupleIJNS5_1CILi128EEES8_NS7_ILi64EEEEEENS_6half_tEfNS_4arch4Sm80ELb0ELb0ELb1ELb1ELb0ELb0ELb0ELb0ELi2ELi4ELi4ELi4ELb0EEENS1_21CollectiveEpilogueBwdISA_SB_SD_Li256ELb1ELb0ELi2EEENS1_19SingleTileSchedulerILb1ELb0ELb0ELi128EEEEEEEEEvNT_6ParamsE$_ZN4cute3eso3ESOILb0ELb0EJNS_6LayoutINS_5tupleIJNS3_IJNS_1CILi8EEENS4_ILi1EEEEEENS3_IJNS4_ILi2EEEEEEEEENS3_IJNS3_IJS6_NS4_ILi0EEEEEENS3_IJiEEEEEEEENS_10ViewEngineINS_8smem_ptrIPN7cutlass6half_tEEEEEEEC2ERKSF_RKSM_) ;  /* 0xfffdf83000007944 */ /* 0x026fea0003c3ffff */
[----:B------:R2:W5:Y:S04]  /*27e00*/  LDL R11, [R1+0x758] ;  /* 0x00075800010b7983 */ /* 0x0005680000100800 */
[----:B------:R2:W5:Y:S01]  /*27e10*/  LDL.64 R4, [R1+0x760] ;  /* 0x0007600001047983 */ /* 0x0005620000100a00 */
[----:B------:R-:W-:-:S02]  /*27e20*/  MOV R82, R60 ;  /* 0x0000003c00527202 */ /* 0x000fc40000000f00 */
[----:B------:R-:W-:Y:S02]  /*27e30*/  MOV R38, 0x27e50 ;  /* 0x00027e5000267802 */ /* 0x000fe40000000f00 */
[----:B-12--5:R-:W-:Y:S05]  /*27e40*/  CALL.REL.NOINC `($_ZN7cutlass13device_kernelIN5flash19enable_sm80_to_sm89INS1_16FlashAttnBwdSm80INS1_25CollectiveMainloopBwdSm80ILi2ELi2EN4cute5tupleIJNS5_1CILi128EEES8_NS7_ILi64EEEEEENS_6half_tEfNS_4arch4Sm80ELb0ELb0ELb1ELb1ELb0ELb0ELb0ELb0ELi2ELi4ELi4ELi4ELb0EEENS1_21CollectiveEpilogueBwdISA_SB_SD_Li256ELb1ELb0ELi2EEENS1_19SingleTileSchedulerILb1ELb0ELb0ELi128EEEEEEEEEvNT_6ParamsE$_ZN4cute3eso3ESOILb1ELb0EJNS_6LayoutINS_5tupleIJNS3_IJNS3_IJNS_1CILi4EEENS4_ILi2EEEEEENS4_ILi1EEEEEENS3_IJS6_EEEEEENS3_IJNS3_IJNS3_IJS8_NS4_ILi32EEEEEENS4_ILi0EEEEEENS3_IJNS4_ILi64EEEEEEEEEEENS_10ViewEngineIPN7cutlass6half_tEEEEEC2ERKSJ_RKSO_) ;  /* 0xfffe092000007944 */ /* 0x026fea0003c3ffff */
[----:B-1----:R1:W5:Y:S01]  /*27e50*/  LDL.64 R2, [R1+0x758] ;  /* 0x0007580001027983 */ /* 0x0023620000100a00 */
[----:B------:R-:W-:Y:S02]  /*27e60*/  MOV R82, R60 ;  /* 0x0000003c00527202 */ /* 0x000fe40000000f00 */
[----:B------:R-:W-:Y:S02]  /*27e70*/  MOV R38, 0x27e90 ;  /* 0x00027e9000267802 */ /* 0x000fe40000000f00 */
[----:B-1---5:R-:W-:Y:S05]  /*27e80*/  CALL.REL.NOINC `($_ZN7cutlass13device_kernelIN5flash19enable_sm80_to_sm89INS1_16FlashAttnBwdSm80INS1_25CollectiveMainloopBwdSm80ILi2ELi2EN4cute5tupleIJNS5_1CILi128EEES8_NS7_ILi64EEEEEENS_6half_tEfNS_4arch4Sm80ELb0ELb0ELb1ELb1ELb0ELb0ELb0ELb0ELi2ELi4ELi4ELi4ELb0EEENS1_21CollectiveEpilogueBwdISA_SB_SD_Li256ELb1ELb0ELi2EEENS1_19SingleTileSchedulerILb1ELb0ELb0ELi128EEEEEEEEEvNT_6ParamsE$_ZN4cute3eso3ESOILb1ELb0EJNS_6LayoutINS_5tupleIJNS3_IJNS3_IJNS3_IJNS_1CILi4EEENS4_ILi2EEEEEENS4_ILi1EEEEEES8_EEENS3_IJNS3_IJNS3_IJS8_S8_EEES8_EEES6_EEEEEENS3_IJNS3_IJNS3_IJNS3_IJS8_NS4_ILi32EEEEEENS4_ILi0EEEEEESH_EEENS3_IJNS3_IJNS3_IJSH_SH_EEESH_EEENS4_ILi64EEEEEEEEEEENS_10ViewEngineIPN7cutlass6half_tEEEEEC2ERKSP_RKSU_) ;  /* 0xfffe07b000007944 */ /* 0x022fea0003c3ffff */
[----:B-1----:R1:W5:Y:S01]  /*27e90*/  LDL.64 R2, [R1+0x758] ;  /* 0x0007580001027983 */ /* 0x0023620000100a00 */
[----:B------:R-:W-:Y:S02]  /*27ea0*/  MOV R83, R60 ;  /* 0x0000003c00537202 */ /* 0x000fe40000000f00 */
[----:B------:R-:W-:Y:S02]  /*27eb0*/  MOV R12, 0x27ed0 ;  /* 0x00027ed0000c7802 */ /* 0x000fe40000000f00 */
[----:B-1---5:R-:W-:Y:S05]  /*27ec0*/  CALL.REL.NOINC `($_ZN7cutlass13device_kernelIN5flash19enable_sm80_to_sm89INS1_16FlashAttnBwdSm80INS1_25CollectiveMainloopBwdSm80ILi2ELi2EN4cute5tupleIJNS5_1CILi128EEES8_NS7_ILi64EEEEEENS_6half_tEfNS_4arch4Sm80ELb0ELb0ELb1ELb1ELb0ELb0ELb0ELb0ELi2ELi4ELi4ELi4ELb0EEENS1_21CollectiveEpilogueBwdISA_SB_SD_Li256ELb1ELb0ELi2EEENS1_19SingleTileSchedulerILb1ELb0ELb0ELi128EEEEEEEEEvNT_6ParamsE$_ZN4cute5tupleIJNS0_IJNS_1CILi2EEEEEENS0_IJiEEEEEC2ERKS3_RKS4_) ;  /* 0xfffe1f6000007944 */ /* 0x022fea0003c3ffff */
[----:B------:R-:W2:Y:S01]  /*27ed0*/  LDL R6, [R1+0x758] ;  /* 0x0007580001067983 */ /* 0x000ea20000100800 */
[----:B------:R-:W-:Y:S02]  /*27ee0*/  MOV R82, R59 ;  /* 0x0000003b00527202 */ /* 0x000fe40000000f00 */
[----:B-1----:R-:W-:Y:S01]  /*27ef0*/  MOV R10, 0x27f20 ;  /* 0x00027f20000a7802 */ /* 0x002fe20000000f00 */
[----:B--2---:R1:W-:Y:S04]  /*27f00*/  STL [R1+0x770], R6 ;  /* 0x0007700601007387 */ /* 0x0043e80000100800 */
[----:B-1----:R-:W-:Y:S05]  /*27f10*/  CALL.REL.NOINC `($_ZN7cutlass13device_kernelIN5flash19enable_sm80_to_sm89INS1_16FlashAttnBwdSm80INS1_25CollectiveMainloopBwdSm80ILi2ELi2EN4cute5tupleIJNS5_1CILi128EEES8_NS7_ILi64EEEEEENS_6half_tEfNS_4arch4Sm80ELb0ELb0ELb1ELb1ELb0ELb0ELb0ELb0ELi2ELi4ELi4ELi4ELb0EEENS1_21CollectiveEpilogueBwdISA_SB_SD_Li256ELb1ELb0ELi2EEENS1_19SingleTileSchedulerILb1ELb0ELb0ELi128EEEEEEEEEvNT_6ParamsE$_ZZN4cute14logical_divideINS_5tupleIJNS1_IJNS_1CILi8EEENS2_ILi1EEEEEENS1_IJNS2_ILi2EEEEEEEEENS1_IJNS1_IJS4_NS2_ILi0EEEEEENS1_IJiEEEEEENS1_IJS5_NS_6LayoutIS4_S9_EEEEEEEDaRKNSD_IT_T0_EERKT1_ENKUlRKT_RKT0_E_clINSD_IS7_SB_EESE_EEDaSQ_ST_) ;  /* 0xfffe278000007944 */ /* 0x002fea0003c3ffff */
[----:B------:R-:W-:Y:S02]  /*27f20*/  MOV R10, R60 ;  /* 0x0000003c000a7202 */ /* 0x000fe40000000f00 */
[----:B------:R-:W-:-:S02]  /*27f30*/  MOV R12, 0x27f50 ;  /* 0x00027f50000c7802 */ /* 0x000fc40000000f00 */
[----:B-----5:R-:W-:Y:S05]  /*27f40*/  CALL.REL.NOINC `($_ZN7cutlass13device_kernelIN5flash19enable_sm80_to_sm89INS1_16FlashAttnBwdSm80INS1_25CollectiveMainloopBwdSm80ILi2ELi2EN4cute5tupleIJNS5_1CILi128EEES8_NS7_ILi64EEEEEENS_6half_tEfNS_4arch4Sm80ELb0ELb0ELb1ELb1ELb0ELb0ELb0ELb0ELi2ELi4ELi4ELi4ELb0EEENS1_21CollectiveEpilogueBwdISA_SB_SD_Li256ELb1ELb0ELi2EEENS1_19SingleTileSchedulerILb1ELb0ELb0ELi128EEEEEEEEEvNT_6ParamsE$_ZN4cute3eso3ESOILb1ELb0EJNS_5tupleIJNS2_IJNS_1CILi1EEENS3_ILi0EEEEEENS2_IJS5_S5_EEEEEENS2_IJS5_iEEEEEC2ERKS8_RKS9_) ;  /* 0xfffe05f000007944 */ /* 0x020fea0003c3ffff */
[----:B-1----:R1:W5:Y:S01]  /*27f50*/  LDL R11, [R1+0x758] ;  /* 0x00075800010b7983 */ /* 0x0023620000100800 */
[----:B------:R-:W-:-:S02]  /*27f60*/  MOV R83, R60 ;  /* 0x0000003c00537202 */ /* 0x000fc40000000f00 */
[----:B------:R-:W-:Y:S02]  /*27f70*/  MOV R12, 0x27f90 ;  /* 0x00027f90000c7802 */ /* 0x000fe40000000f00 */
[----:B-1---5:R-:W-:Y:S05]  /*27f80*/  CALL.REL.NOINC `($_ZN7cutlass13device_kernelIN5flash19enable_sm80_to_sm89INS1_16FlashAttnBwdSm80INS1_25CollectiveMainloopBwdSm80ILi2ELi2EN4cute5tupleIJNS5_1CILi128EEES8_NS7_ILi64EEEEEENS_6half_tEfNS_4arch4Sm80ELb0ELb0ELb1ELb1ELb0ELb0ELb0ELb0ELi2ELi4ELi4ELi4ELb0EEENS1_21CollectiveEpilogueBwdISA_SB_SD_Li256ELb1ELb0ELi2EEENS1_19SingleTileSchedulerILb1ELb0ELb0ELi128EEEEEEEEEvNT_6ParamsE$_ZN4cute5tupleIJNS0_IJNS0_IJNS0_IJNS_1CILi8EEENS1_ILi1EEEEEENS0_IJS3_S3_EEEEEENS0_IJS3_NS1_ILi2EEEEEEEEENS0_IJNS0_IJNS0_IJS3_NS1_ILi0EEEEEENS0_IJSA_SA_EEEEEENS0_IJSA_iEEEEEEEEC2ERKS9_RKSF_) ;  /* 0xfffe1a6000007944 */ /* 0x022fea0003c3ffff */
[----:B-1----:R1:W5:Y:S01]  /*27f90*/  LDL R11, [R1+0x758] ;  /* 0x00075800010b7983 */ /* 0x0023620000100800 */
[----:B------:R-:W-:Y:S02]  /*27fa0*/  MOV R10, R60 ;  /* 0x0000003c000a7202 */ /* 0x000fe40000000f00 */
[----:B------:R-:W-:Y:S02]  /*27fb0*/  MOV R12, 0x27fd0 ;  /* 0x00027fd0000c7802 */ /* 0x000fe40000000f00 */
[----:B-1---5:R-:W-:Y:S05]  /*27fc0*/  CALL.REL.NOINC `($_ZN7cutlass13device_kernelIN5flash19enable_sm80_to_sm89INS1_16FlashAttnBwdSm80INS1_25CollectiveMainloopBwdSm80ILi2ELi2EN4cute5tupleIJNS5_1CILi128EEES8_NS7_ILi64EEEEEENS_6half_tEfNS_4arch4Sm80ELb0ELb0ELb1ELb1ELb0ELb0ELb0ELb0ELi2ELi4ELi4ELi4ELb0EEENS1_21CollectiveEpilogueBwdISA_SB_SD_Li256ELb1ELb0ELi2EEENS1_19SingleTileSchedulerILb1ELb0ELb0ELi128EEEEEEEEEvNT_6ParamsE$_ZN4cute3eso3ESOILb1ELb0EJNS_5tupleIJNS2_IJNS_1CILi1EEENS3_ILi0EEEEEENS2_IJS5_S5_EEEEEENS2_IJS5_iEEEEEC2ERKS8_RKS9_) ;  /* 0xfffe057000007944 */ /* 0x022fea0003c3ffff */
[----:B-1----:R1:W5:Y:S01]  /*27fd0*/  LDL R11, [R1+0x758] ;  /* 0x00075800010b7983 */ /* 0x0023620000100800 */
[----:B------:R-:W-:Y:S02]  /*27fe0*/  MOV R82, R60 ;  /* 0x0000003c00527202 */ /* 0x000fe40000000f00 */
[----:B------:R-:W-:Y:S02]  /*27ff0*/  MOV R12, 0x28010 ;  /* 0x00028010000c7802 */ /* 0x000fe40000000f00 */
[----:B-1---5:R-:W-:Y:S05]  /*28000*/  CALL.REL.NOINC `($_ZN7cutlass13device_kernelIN5flash19enable_sm80_to_sm89INS1_16FlashAttnBwdSm80INS1_25CollectiveMainloopBwdSm80ILi2ELi2EN4cute5tupleIJNS5_1CILi128EEES8_NS7_ILi64EEEEEENS_6half_tEfNS_4arch4Sm80ELb0ELb0ELb1ELb1ELb0ELb0ELb0ELb0ELi2ELi4ELi4ELi4ELb0EEENS1_21CollectiveEpilogueBwdISA_SB_SD_Li256ELb1ELb0ELi2EEENS1_19SingleTileSchedulerILb1ELb0ELb0ELi128EEEEEEEEEvNT_6ParamsE$_ZN4cute3eso3ESOILb1ELb0EJNS_5tupleIJNS_1CILi0EEES4_EEEiEEC2ERKS5_RKi) ;  /* 0xfffe05b000007944 */ /* 0x022fea0003c3ffff */
[----:B-1----:R1:W5:Y:S01]  /*28010*/  LDL R11, [R1+0x758] ;  /* 0x00075800010b7983 */ /* 0x0023620000100800 */
[----:B------:R-:W-:Y:S02]  /*28020*/  MOV R82, R60 ;  /* 0x0000003c00527202 */ /* 0x000fe40000000f00 */
[----:B------:R-:W-:Y:S02]  /*28030*/  MOV R12, 0x28050 ;  /* 0x00028050000c7802 */ /* 0x000fe40000000f00 */
[----:B-1---5:R-:W-:Y:S05]  /*28040*/  CALL.REL.NOINC `($_ZN7cutlass13device_kernelIN5flash19enable_sm80_to_sm89INS1_16FlashAttnBwdSm80INS1_25CollectiveMainloopBwdSm80ILi2ELi2EN4cute5tupleIJNS5_1CILi128EEES8_NS7_ILi64EEEEEENS_6half_tEfNS_4arch4Sm80ELb0ELb0ELb1ELb1ELb0ELb0ELb0ELb0ELi2ELi4ELi4ELi4ELb0EEENS1_21CollectiveEpilogueBwdISA_SB_SD_Li256ELb1ELb0ELi2EEENS1_19SingleTileSchedulerILb1ELb0ELb0ELi128EEEEEEEEEvNT_6ParamsE$_ZN4cute3eso3ESOILb1ELb0EJNS_5tupleIJNS2_IJNS_1CILi1EEENS3_ILi0EEEEEES5_EEENS2_IJNS2_IJS5_S5_EEEiEEEEEC2ERKS7_RKS9_) ;  /* 0xfffe053000007944 */ /* 0x022fea0003c3ffff */
[----:B-1----:R1:W5:Y:S01]  /*28050*/  LDL R11, [R1+0x758] ;  /* 0x00075800010b7983 */ /* 0x0023620000100800 */
[----:B------:R-:W-:-:S02]  /*28060*/  MOV R82, R60 ;  /* 0x0000003c00527202 */ /* 0x000fc40000000f00 */
[----:B------:R-:W-:Y:S02]  /*28070*/  MOV R12, 0x28090 ;  /* 0x00028090000c7802 */ /* 0x000fe40000000f00 */
[----:B-1---5:R-:W-:Y:S05]  /*28080*/  CALL.REL.NOINC `($_ZN7cutlass13device_kernelIN5flash19enable_sm80_to_sm89INS1_16FlashAttnBwdSm80INS1_25CollectiveMainloopBwdSm80ILi2ELi2EN4cute5tupleIJNS5_1CILi128EEES8_NS7_ILi64EEEEEENS_6half_tEfNS_4arch4Sm80ELb0ELb0ELb1ELb1ELb0ELb0ELb0ELb0ELi2ELi4ELi4ELi4ELb0EEENS1_21CollectiveEpilogueBwdISA_SB_SD_Li256ELb1ELb0ELi2EEENS1_19SingleTileSchedulerILb1ELb0ELb0ELi128EEEEEEEEEvNT_6ParamsE$_ZN4cute5tupleIJNS0_IJNS0_IJNS0_IJNS_1CILi8EEENS1_ILi1EEEEEES3_EEENS0_IJNS0_IJS3_S3_EEENS1_ILi2EEEEEEEEENS0_IJNS0_IJNS0_IJS3_NS1_ILi0EEEEEESA_EEENS0_IJNS0_IJSA_SA_EEEiEEEEEEEEC2ERKS9_RKSF_) ;  /* 0xfffe19a000007944 */ /* 0x022fea0003c3ffff */
[----:B------:R2:W5:Y:S01]  /*28090*/  LDL R14, [R1+0x758] ;  /* 0x00075800010e7983 */ /* 0x0005620000100800 */
[----:B------:R-:W-:Y:S01]  /*280a0*/  IMAD.MOV.U32 R82, RZ, RZ, R60 ;  /* 0x000000ffff527224 */ /* 0x000fe200078e003c */
[----:B------:R-:W-:Y:S02]  /*280b0*/  MOV R83, R59 ;  /* 0x0000003b00537202 */ /* 0x000fe40000000f00 */
[----:B------:R2:W-:Y:S01]  /*280c0*/  STL.64 [R1+0x770], R4 ;  /* 0x0007700401007387 */ /* 0x0005e20000100a00 */
[----:B------:R-:W-:-:S03]  /*280d0*/  MOV R12, 0x280f0 ;  /* 0x000280f0000c7802 */ /* 0x000fc60000000f00 */
[----:B-12--5:R-:W-:Y:S05]  /*280e0*/  CALL.REL.NOINC `($_ZN7cutlass13device_kernelIN5flash19enable_sm80_to_sm89INS1_16FlashAttnBwdSm80INS1_25CollectiveMainloopBwdSm80ILi2ELi2EN4cute5tupleIJNS5_1CILi128EEES8_NS7_ILi64EEEEEENS_6half_tEfNS_4arch4Sm80ELb0ELb0ELb1ELb1ELb0ELb0ELb0ELb0ELi2ELi4ELi4ELi4ELb0EEENS1_21CollectiveEpilogueBwdISA_SB_SD_Li256ELb1ELb0ELi2EEENS1_19SingleTileSchedulerILb1ELb0ELb0ELi128EEEEEEEEEvNT_6ParamsE$_ZN4cute3eso3ESOILb0ELb0EJNS_6LayoutINS_5tupleIJNS3_IJNS3_IJNS_1CILi8EEENS4_ILi1EEEEEES6_EEENS3_IJNS3_IJS6_S6_EEENS4_ILi2EEEEEEEEENS3_IJNS3_IJNS3_IJS6_NS4_ILi0EEEEEESD_EEENS3_IJNS3_IJSD_SD_EEEiEEEEEEEENS_10ViewEngineINS_8smem_ptrIPN7cutlass6half_tEEEEEEEC2ERKSJ_RKSQ_) ;  /* 0xfffdefd000007944 */ /* 0x026fea0003c3ffff */
[----:B------:R2:W5:Y:S04]  /*280f0*/  LDL R6, [R1+0x758] ;  /* 0x0007580001067983 */ /* 0x0005680000100800 */
        /* <DEDUP_REMOVED lines=149> */
[----:B-1----:R-:W-:-:S02]  /*28a50*/  IMAD.MOV.U32 R3, RZ, RZ, RZ ;  /* 0x000000ffff037224 */ /* 0x002fc400078e00ff */
        /* <DEDUP_REMOVED lines=9> */
[----:B------:R-:W-:Y:S05]  /*28af0*/  CALL.REL.NOINC `($_ZN7cutlass13device_kernelIN5flash19enable_sm80_to_sm89INS1_16FlashAttnBwdSm80INS1_25CollectiveMainloopBwdSm80ILi2ELi2EN4cute5tupleIJNS5_1CILi128EEES8_NS7_ILi64EEEEEENS_6half_tEfNS_4arch4Sm80ELb0ELb0ELb1ELb1ELb0ELb0ELb0ELb0ELi2ELi4ELi4ELi4ELb0EEENS1_21CollectiveEpilogueBwdISA_SB_SD_Li256ELb1ELb0ELi2EEENS1_19SingleTileSchedulerILb1ELb0ELb0ELi128EEEEEEEEEvNT_6ParamsE$_ZN4cute3eso3ESOILb1ELb0EJNS_6LayoutINS_5tupleIJNS3_IJNS_1CILi2EEES5_S5_EEES5_EEENS3_IJNS3_IJNS4_ILi1EEES5_NS4_ILi4EEEEEENS4_ILi64EEEEEEEEiEEC2ERKSD_RKi) ;  /* 0xfffe059000007944 */ /* 0x000fea0003c3ffff */
[----:B-1----:R-:W2:Y:S01]  /*28b00*/  LDL R3, [R1+0x758] ;  /* 0x0007580001037983 */ /* 0x002ea20000100800 */
[----:B------:R-:W-:Y:S01]  /*28b10*/  MOV R4, 0x28b50 ;  /* 0x00028b5000047802 */ /* 0x000fe20000000f00 */
[----:B--2---:R-:W-:-:S05]  /*28b20*/  IMAD.WIDE R2, R3, 0x2, R30 ;  /* 0x0000000203027825 */ /* 0x004fca00078e021e */
[----:B------:R-:W-:Y:S02]  /*28b30*/  MOV R6, R2 ;  /* 0x0000000200067202 */ /* 0x000fe40000000f00 */
[----:B------:R-:W-:Y:S05]  /*28b40*/  CALL.REL.NOINC `($_ZN7cutlass13device_kernelIN5flash19enable_sm80_to_sm89INS1_16FlashAttnBwdSm80INS1_25CollectiveMainloopBwdSm80ILi2ELi2EN4cute5tupleIJNS5_1CILi128EEES8_NS7_ILi64EEEEEENS_6half_tEfNS_4arch4Sm80ELb0ELb0ELb1ELb1ELb0ELb0ELb0ELb0ELi2ELi4ELi4ELi4ELb0EEENS1_21CollectiveEpilogueBwdISA_SB_SD_Li256ELb1ELb0ELi2EEENS1_19SingleTileSchedulerILb1ELb0ELb0ELi128EEEEEEEEEvNT_6ParamsE$_ZN4cute3eso3ESOILb1ELb0EJNS_6LayoutINS_5tupleIJNS3_IJNS_1CILi2EEES5_S5_EEES5_EEENS3_IJNS3_IJNS4_ILi1EEES5_NS4_ILi4EEEEEENS4_ILi64EEEEEEEENS_10ViewEngineIPN7cutlass6half_tEEEEEC2ERKSD_RKSI_) ;  /* 0xfffe04f000007944 */ /* 0x000fea0003c3ffff */
[----:B------:R2:W5:Y:S01]  /*28b50*/  LDL.64 R34, [R1+0x758] ;  /* 0x0007580001227983 */ /* 0x0005620000100a00 */
[----:B------:R-:W-:Y:S01]  /*28b60*/  IMAD.MOV.U32 R82, RZ, RZ, R60 ;  /* 0x000000ffff527224 */ /* 0x000fe200078e003c */
[----:B------:R-:W-:Y:S02]  /*28b70*/  MOV R3, RZ ;  /* 0x000000ff00037202 */ /* 0x000fe40000000f00 */
[----:B------:R-:W-:Y:S02]  /*28b80*/  MOV R46, 0x28ba0 ;  /* 0x00028ba0002e7802 */ /* 0x000fe40000000f00 */
[----:B-12--5:R-:W-:Y:S05]  /*28b90*/  CALL.REL.NOINC `($_ZN7cutlass13device_kernelIN5flash19enable_sm80_to_sm89INS1_16FlashAttnBwdSm80INS1_25CollectiveMainloopBwdSm80ILi2ELi2EN4cute5tupleIJNS5_1CILi128EEES8_NS7_ILi64EEEEEENS_6half_tEfNS_4arch4Sm80ELb0ELb0ELb1ELb1ELb0ELb0ELb0ELb0ELi2ELi4ELi4ELi4ELb0EEENS1_21CollectiveEpilogueBwdISA_SB_SD_Li256ELb1ELb0ELi2EEENS1_19SingleTileSchedulerILb1ELb0ELb0ELi128EEEEEEEEEvNT_6ParamsE$_ZN4cute3eso3ESOILb1ELb0EJNS_10UnderscoreES2_iEEC2ERKS2_S5_RKi) ;  /* 0xfffdf37000007944 */ /* 0x026fea0003c3ffff */
[----:B-1----:R-:W2:Y:S01]  /*28ba0*/  LDL R3, [R1+0x758] ;  /* 0x0007580001037983 */ /* 0x002ea20000100800 */
[----:B------:R-:W-:Y:S02]  /*28bb0*/  MOV R4, 0x28be0 ;  /* 0x00028be000047802 */ /* 0x000fe40000000f00 */
[----:B--2---:R-:W-:Y:S02]  /*28bc0*/  SHF.L.U32 R3, R3, 0x2, RZ ;  /* 0x0000000203037819 */ /* 0x004fe400000006ff */
[----:B------:R-:W-:Y:S05]  /*28bd0*/  CALL.REL.NOINC `($_ZN7cutlass13device_kernelIN5flash19enable_sm80_to_sm89INS1_16FlashAttnBwdSm80INS1_25CollectiveMainloopBwdSm80ILi2ELi2EN4cute5tupleIJNS5_1CILi128EEES8_NS7_ILi64EEEEEENS_6half_tEfNS_4arch4Sm80ELb0ELb0ELb1ELb1ELb0ELb0ELb0ELb0ELi2ELi4ELi4ELi4ELb0EEENS1_21CollectiveEpilogueBwdISA_SB_SD_Li256ELb1ELb0ELi2EEENS1_19SingleTileSchedulerILb1ELb0ELb0ELi128EEEEEEEEEvNT_6ParamsE$_ZN4cute3eso3ESOILb1ELb0EJNS_6LayoutINS_5tupleIJNS3_IJNS_1CILi2EEES5_EEES6_EEENS3_IJNS3_IJNS4_ILi1EEES5_EEENS3_IJNS4_ILi32EEENS4_ILi64EEEEEEEEEEEiEEC2ERKSE_RKi) ;  /* 0xfffe039000007944 */ /* 0x000fea0003c3ffff */
[----:B-1----:R-:W2:Y:S01]  /*28be0*/  LDL R3, [R1+0x758] ;  /* 0x0007580001037983 */ /* 0x002ea20000100800 */
[----:B------:R-:W-:Y:S01]  /*28bf0*/  MOV R4, 0x28c30 ;  /* 0x00028c3000047802 */ /* 0x000fe20000000f00 */
[----:B--2---:R-:W-:-:S05]  /*28c00*/  IMAD.WIDE R2, R3, 0x2, R20 ;  /* 0x0000000203027825 */ /* 0x004fca00078e0214 */
[----:B------:R-:W-:Y:S02]  /*28c10*/  MOV R6, R2 ;  /* 0x0000000200067202 */ /* 0x000fe40000000f00 */
[----:B------:R-:W-:Y:S05]  /*28c20*/  CALL.REL.NOINC `($_ZN7cutlass13device_kernelIN5flash19enable_sm80_to_sm89INS1_16FlashAttnBwdSm80INS1_25CollectiveMainloopBwdSm80ILi2ELi2EN4cute5tupleIJNS5_1CILi128EEES8_NS7_ILi64EEEEEENS_6half_tEfNS_4arch4Sm80ELb0ELb0ELb1ELb1ELb0ELb0ELb0ELb0ELi2ELi4ELi4ELi4ELb0EEENS1_21CollectiveEpilogueBwdISA_SB_SD_Li256ELb1ELb0ELi2EEENS1_19SingleTileSchedulerILb1ELb0ELb0ELi128EEEEEEEEEvNT_6ParamsE$_ZN4cute3eso3ESOILb1ELb0EJNS_6LayoutINS_5tupleIJNS3_IJNS_1CILi2EEES5_EEES6_EEENS3_IJNS3_IJNS4_ILi1EEES5_EEENS3_IJNS4_ILi32EEENS4_ILi64EEEEEEEEEEENS_10ViewEngineIPN7cutlass6half_tEEEEEC2ERKSE_RKSJ_) ;  /* 0xfffe02f000007944 */ /* 0x000fea0003c3ffff */
[----:B------:R2:W5:Y:S04]  /*28c30*/  LDL.64 R40, [R1+0x758] ;  /* 0x0007580001287983 */ /* 0x0005680000100a00 */
[----:B------:R2:W-:Y:S02]  /*28c40*/  STL [R1+0x770], RZ ;  /* 0x000770ff01007387 */ /* 0x0005e40000100800 */
.L_x_1639:
        /* <DEDUP_REMOVED lines=648> */
[----:B------:R-:W-:Y:S02]  /*2b4d0*/  MOV R4, R30 ;  /* 0x0000001e00047202 */ /* 0x000fe40000000f00 */
[----:B------:R-:W-:-:S05]  /*2b4e0*/  MOV R5, R31 ;  /* 0x0000001f00057202 */ /* 0x000fca0000000f00 */
[----:B--2---:R-:W-:Y:S01]  /*2b4f0*/  IMAD.WIDE R2, R2, 0x2, R4 ;  /* 0x0000000202027825 */ /* 0x004fe200078e0204 */
[----:B------:R-:W-:-:S04]  /*2b500*/  MOV R4, 0x2b530 ;  /* 0x0002b53000047802 */ /* 0x000fc80000000f00 */
[----:B------:R-:W-:Y:S02]  /*2b510*/  MOV R6, R2 ;  /* 0x0000000200067202 */ /* 0x000fe40000000f00 */
[----:B------:R-:W-:Y:S05]  /*2b520*/  CALL.REL.NOINC `($_ZN7cutlass13device_kernelIN5flash19enable_sm80_to_sm89INS1_16FlashAttnBwdSm80INS1_25CollectiveMainloopBwdSm80ILi2ELi2EN4cute5tupleIJNS5_1CILi128EEES8_NS7_ILi64EEEEEENS_6half_tEfNS_4arch4Sm80ELb0ELb0ELb1ELb1ELb0ELb0ELb0ELb0ELi2ELi4ELi4ELi4ELb0EEENS1_21CollectiveEpilogueBwdISA_SB_SD_Li256ELb1ELb0ELi2EEENS1_19SingleTileSchedulerILb1ELb0ELb0ELi128EEEEEEEEEvNT_6ParamsE$_ZN4cute3eso3ESOILb1ELb0EJNS_6LayoutINS_5tupleIJNS3_IJNS_1CILi2EEES5_S5_EEES5_EEENS3_IJNS3_IJNS4_ILi1EEES5_NS4_ILi4EEEEEENS4_ILi64EEEEEEEENS_10ViewEngineIPN7cutlass6half_tEEEEEC2ERKSD_RKSI_) ;  /* 0xfffddb1000007944 */ /* 0x000fea0003c3ffff */
[----:B------:R2:W5:Y:S01]  /*2b530*/  LDL.64 R34, [R1+0x758] ;  /* 0x0007580001227983 */ /* 0x0005620000100a00 */
[----:B------:R-:W-:Y:S01]  /*2b540*/  IMAD.MOV.U32 R82, RZ, RZ, R60 ;  /* 0x000000ffff527224 */ /* 0x000fe200078e003c */
[----:B------:R-:W-:Y:S02]  /*2b550*/  MOV R3, 0x1 ;  /* 0x0000000100037802 */ /* 0x000fe40000000f00 */
        /* <DEDUP_REMOVED lines=13> */
.L_x_1640:
        /* <DEDUP_REMOVED lines=668> */
.L_x_1641:
        /* <DEDUP_REMOVED lines=202> */
[----:B------:R-:W-:Y:S05]  /*2ec90*/  CALL.REL.NOINC `($_ZN7cutlass13device_kernelIN5flash19enable_sm80_to_sm89INS1_16FlashAttnBwdSm80INS1_25CollectiveMainloopBwdSm80ILi2ELi2EN4cute5tupleIJNS5_1CILi128EEES8_NS7_ILi64EEEEEENS_6half_tEfNS_4arch4Sm80ELb0ELb0ELb1ELb1ELb0ELb0ELb0ELb0ELi2ELi4ELi4ELi4ELb0EEENS1_21CollectiveEpilogueBwdISA_SB_SD_Li256ELb1ELb0ELi2EEENS1_19SingleTileSchedulerILb1ELb0ELb0ELi128EEEEEEEEEvNT_6ParamsE$_ZN4cute3eso3ESOILb1ELb0EJNS_10UnderscoreES2_iEEC2ERKS2_S5_RKi) ;  /* 0xfffd927000007944 */ /* 0x000fea0003c3ffff */
        /* <DEDUP_REMOVED lines=52> */
[----:B------:R-:W-:Y:S02]  /*2efe0*/  MOV R46, 0x2f000 ;  /* 0x0002f000002e7802 */ /* 0x000fe40000000f00 */
[----:B-1---5:R-:W-:Y:S05]  /*2eff0*/  CALL.REL.NOINC `($_ZN7cutlass13device_kernelIN5flash19enable_sm80_to_sm89INS1_16FlashAttnBwdSm80INS1_25CollectiveMainloopBwdSm80ILi2ELi2EN4cute5tupleIJNS5_1CILi128EEES8_NS7_ILi64EEEEEENS_6half_tEfNS_4arch4Sm80ELb0ELb0ELb1ELb1ELb0ELb0ELb0ELb0ELi2ELi4ELi4ELi4ELb0EEENS1_21CollectiveEpilogueBwdISA_SB_SD_Li256ELb1ELb0ELi2EEENS1_19SingleTileSchedulerILb1ELb0ELb0ELi128EEEEEEEEEvNT_6ParamsE$_ZN4cute8smem_ptrIPN7cutlass6half_tEECI1NS_12iter_adaptorIS3_S4_EEES3_) ;  /* 0xfffdb00000007944 */ /* 0x022fea0003c3ffff */
        /* <DEDUP_REMOVED lines=413> */
.L_x_1642:
        /* <DEDUP_REMOVED lines=670> */
.L_x_1643:
        /* <DEDUP_REMOVED lines=670> */
.L_x_1644:
        /* <DEDUP_REMOVED lines=638> */
[----:B-1----:R-:W-:Y:S01]  /*38570*/  IMAD.MOV.U32 R3, RZ, RZ, 0x6 ;  /* 0x00000006ff037424 */ /* 0x002fe200078e00ff */
        /* <DEDUP_REMOVED lines=31> */
.L_x_1645:
        /* <DEDUP_REMOVED lines=202> */
[----:B------:R-:W-:Y:S05]  /*39410*/  CALL.REL.NOINC `($_ZN7cutlass13device_kernelIN5flash19enable_sm80_to_sm89INS1_16FlashAttnBwdSm80INS1_25CollectiveMainloopBwdSm80ILi2ELi2EN4cute5tupleIJNS5_1CILi128EEES8_NS7_ILi64EEEEEENS_6half_tEfNS_4arch4Sm80ELb0ELb0ELb1ELb1ELb0ELb0ELb0ELb0ELi2ELi4ELi4ELi4ELb0EEENS1_21CollectiveEpilogueBwdISA_SB_SD_Li256ELb1ELb0ELi2EEENS1_19SingleTileSchedulerILb1ELb0ELb0ELi128EEEEEEEEEvNT_6ParamsE$_ZN4cute3eso3ESOILb1ELb0EJNS_10UnderscoreES2_iEEC2ERKS2_S5_RKi) ;  /* 0xfffceaf000007944 */ /* 0x000fea0003c3ffff */
        /* <DEDUP_REMOVED lines=25> */
.L_x_1646:
        /* <DEDUP_REMOVED lines=244> */
[----:B--2--5:R-:W-:Y:S05]  /*3a4f0*/  CALL.REL.NOINC `($_ZN7cutlass13device_kernelIN5flash19enable_sm80_to_sm89INS1_16FlashAttnBwdSm80INS1_25CollectiveMainloopBwdSm80ILi2ELi2EN4cute5tupleIJNS5_1CILi128EEES8_NS7_ILi64EEEEEENS_6half_tEfNS_4arch4Sm80ELb0ELb0ELb1ELb1ELb0ELb0ELb0ELb0ELi2ELi4ELi4ELi4ELb0EEENS1_21CollectiveEpilogueBwdISA_SB_SD_Li256ELb1ELb0ELi2EEENS1_19SingleTileSchedulerILb1ELb0ELb0ELi128EEEEEEEEEvNT_6ParamsE$_ZZZN5flash25CollectiveMainloopBwdSm80ILi2ELi2EN4cute5tupleIJNS1_1CILi128EEES4_NS3_ILi64EEEEEEN7cutlass6half_tEfNS7_4arch4Sm80ELb0ELb0ELb1ELb1ELb0ELb0ELb0ELb0ELi2ELi4ELi4ELi4ELb0EE3mmaINS_16FlashAttnBwdSm80ISB_NS_21CollectiveEpilogueBwdIS6_S8_SA_Li256ELb1ELb0ELi2EEENS_19SingleTileSchedulerILb1ELb0ELb0ELi128EEEE13SharedStorageENS1_6TensorINS1_11ArrayEngineIfLm32EEENS1_6LayoutINS2_IJNS2_IJNS3_ILi2EEESO_EEESO_NS3_ILi4EEEEEENS2_IJNS2_IJNS3_ILi1EEESO_EEESQ_NS3_ILi8EEEEEEEEEEEEbRKNSB_6ParamsERT0_S12_iNS2_IJiiiEEERT_ENKUliT_E_clIZSC_ISJ_SX_EbS10_S12_S12_iS13_S15_EUlRS16_iE_EEDaiS16_ENKUlT_E_clIZSC_ISJ_SX_EbS10_S12_S12_iS13_S15_EUlvE0_EEDaS1B_) ;  /* 0x0000d4f000007944 */ /* 0x024fea0003c00000 */
[----:B------:R-:W-:Y:S05]  /*3a500*/  BSYNC B1 ;  /* 0x0000000000017941 */ /* 0x000fea0003800000 */
.L_x_1647:
[----:B-12---:R-:W2:Y:S01]  /*3a510*/  LDL.64 R2, [R61+0x188] ;  /* 0x000188003d027983 */ /* 0x006ea20000100a00 */
[----:B------:R-:W-:-:S03]  /*3a520*/  ULDC.64 UR4, c[0x0][0x118] ;  /* 0x0000460000047ab9 */ /* 0x000fc60000000a00 */
[----:B------:R1:W5:Y:S04]  /*3a530*/  LDL.64 R34, [R61+0xc8] ;  /* 0x0000c8003d227983 */ /* 0x0003680000100a00 */
[----:B--2---:R-:W5:Y:S01]  /*3a540*/  LD.E.64 R2, [R2.64] ;  /* 0x0000000402027980 */ /* 0x004f62000c101b00 */
[----:B------:R-:W-:Y:S02]  /*3a550*/  MOV R38, R60 ;  /* 0x0000003c00267202 */ /* 0x000fe40000000f00 */
[----:B------:R-:W-:Y:S02]  /*3a560*/  MOV R46, 0x3a580 ;  /* 0x0003a580002e7802 */ /* 0x000fe40000000f00 */
[----:B-1-345:R-:W-:Y:S05]  /*3a570*/  CALL.REL.NOINC `($_ZN7cutlass13device_kernelIN5flash19enable_sm80_to_sm89INS1_16FlashAttnBwdSm80INS1_25CollectiveMainloopBwdSm80ILi2ELi2EN4cute5tupleIJNS5_1CILi128EEES8_NS7_ILi64EEEEEENS_6half_tEfNS_4arch4Sm80ELb0ELb0ELb1ELb1ELb0ELb0ELb0ELb0ELi2ELi4ELi4ELi4ELb0EEENS1_21CollectiveEpilogueBwdISA_SB_SD_Li256ELb1ELb0ELi2EEENS1_19SingleTileSchedulerILb1ELb0ELb0ELi128EEEEEEEEEvNT_6ParamsE$_ZN4cute8smem_ptrIPN7cutlass6half_tEECI1NS_12iter_adaptorIS3_S4_EEES3_) ;  /* 0xfffcfa8000007944 */ /* 0x03afea0003c3ffff */
[----:B-1----:R1:W5:Y:S01]  /*3a580*/  LDL.64 R2, [R1+0x758] ;  /* 0x0007580001027983 */ /* 0x0023620000100a00 */
        /* <DEDUP_REMOVED lines=111> */
[----:B-1----:R-:W-:Y:S05]  /*3ac80*/  CALL.REL.NOINC `($_ZN7cutlass13device_kernelIN5flash19enable_sm80_to_sm89INS1_16FlashAttnBwdSm80INS1_25CollectiveMainloopBwdSm80ILi2ELi2EN4cute5tupleIJNS5_1CILi128EEES8_NS7_ILi64EEEEEENS_6half_tEfNS_4arch4Sm80ELb0ELb0ELb1ELb1ELb0ELb0ELb0ELb0ELi2ELi4ELi4ELi4ELb0EEENS1_21CollectiveEpilogueBwdISA_SB_SD_Li256ELb1ELb0ELi2EEENS1_19SingleTileSchedulerILb1ELb0ELb0ELi128EEEEEEEEEvNT_6ParamsE$_ZN4cute3eso3ESOILb1ELb0EJNS_1CILi8EEEiiiNS2_ILi144EEENS2_ILi512EEEEEC2ERKS3_RKiSA_SA_RKS4_RKS5_) ;  /* 0xfffcd81000007944 */ /* 0x002fea0003c3ffff */
        /* <DEDUP_REMOVED lines=57> */
[----:B--2---:R1:W-:Y:S04]  /*3b020*/  STL.64 [R1+0x770], R2 ;  /* 0x0007700201007387 */ /* 0x0043e80000100a00 */
        /* <DEDUP_REMOVED lines=41> */
[----:B------:R-:W-:Y:S01]  /*3b2c0*/  IMAD.SHL.U32 R10, R0, 0x2000, RZ ;  /* 0x00002000000a7824 */ /* 0x000fe200078e00ff */
[----:B------:R-:W-:-:S02]  /*3b2d0*/  MOV R0, R75 ;  /* 0x0000004b00007202 */ /* 0x000fc40000000f00 */
[----:B------:R-:W-:Y:S02]  /*3b2e0*/  MOV R4, 0x3b310 ;  /* 0x0003b31000047802 */ /* 0x000fe40000000f00 */
        /* <DEDUP_REMOVED lines=13> */
[----:B--2---:R1:W-:Y:S04]  /*3b3c0*/  STL.64 [R1+0x770], R6 ;  /* 0x0007700601007387 */ /* 0x0043e80000100a00 */
        /* <DEDUP_REMOVED lines=30> */
[----:B--2---:R1:W-:Y:S04]  /*3b5b0*/  STL [R76], R12 ;  /* 0x0000000c4c007387 */ /* 0x0043e80000100800 */
[----:B------:R1:W-:Y:S02]  /*3b5c0*/  STL [R76+0x4], R13 ;  /* 0x0000040d4c007387 */ /* 0x0003e40000100800 */
        /* <DEDUP_REMOVED lines=14> */
[----:B------:R-:W-:-:S02]  /*3b6b0*/  MOV R6, 0x3b6d0 ;  /* 0x0003b6d000067802 */ /* 0x000fc40000000f00 */
[----:B------:R-:W-:Y:S05]  /*3b6c0*/  CALL.REL.NOINC `($_ZN7cutlass13device_kernelIN5flash19enable_sm80_to_sm89INS1_16FlashAttnBwdSm80INS1_25CollectiveMainloopBwdSm80ILi2ELi2EN4cute5tupleIJNS5_1CILi128EEES8_NS7_ILi64EEEEEENS_6half_tEfNS_4arch4Sm80ELb0ELb0ELb1ELb1ELb0ELb0ELb0ELb0ELi2ELi4ELi4ELi4ELb0EEENS1_21CollectiveEpilogueBwdISA_SB_SD_Li256ELb1ELb0ELi2EEENS1_19SingleTileSchedulerILb1ELb0ELb0ELi128EEEEEEEEEvNT_6ParamsE$_ZZN4cute13to_mixed_bitsINS_5tupleIJNS1_IJNS_1CILi4EEENS2_ILi8EEEEEES3_NS2_ILi1EEEEEENS1_IJNS1_IJNS2_ILi128EEENS2_ILi0EEEEEENS2_ILi16EEES9_EEENS1_IJNS1_IJiiEEEiS9_EEEEEDaRKT_RKT0_RKT1_ENKUlDpRKT_E_clIJNS_9MixedBitsILj0ELj384EEENSU_ILj0ELj48EEENS2_ILj0EEEEEEDaSR_) ;  /* 0xfffcef0000007944 */ /* 0x000fea0003c3ffff */
[----:B------:R-:W-:Y:S02]  /*3b6d0*/  SHF.R.S32.HI R7, RZ, 0x1f, R2 ;  /* 0x0000001fff077819 */ /* 0x000fe40000011402 */
[----:B------:R-:W-:-:S02]  /*3b6e0*/  LOP3.LUT R3, R3, 0x1b0, RZ, 0xc0, !PT ;  /* 0x000001b003037812 */ /* 0x000fc400078ec0ff */
[----:B------:R-:W-:Y:S02]  /*3b6f0*/  LEA.HI R2, R7, R2, RZ, 0x2 ;  /* 0x0000000207027211 */ /* 0x000fe400078f10ff */
        /* <DEDUP_REMOVED lines=17> */
[----:B--2---:R1:W-:Y:S04]  /*3b810*/  STL.64 [R1+0x770], R12 ;  /* 0x0007700c01007387 */ /* 0x0043e80000100a00 */
        /* <DEDUP_REMOVED lines=22> */
[----:B--2--5:R-:W-:Y:S05]  /*3b980*/  CALL.REL.NOINC `($_ZN7cutlass13device_kernelIN5flash19enable_sm80_to_sm89INS1_16FlashAttnBwdSm80INS1_25CollectiveMainloopBwdSm80ILi2ELi2EN4cute5tupleIJNS5_1CILi128EEES8_NS7_ILi64EEEEEENS_6half_tEfNS_4arch4Sm80ELb0ELb0ELb1ELb1ELb0ELb0ELb0ELb0ELi2ELi4ELi4ELi4ELb0EEENS1_21CollectiveEpilogueBwdISA_SB_SD_Li256ELb1ELb0ELi2EEENS1_19SingleTileSchedulerILb1ELb0ELb0ELi128EEEEEEEEEvNT_6ParamsE$_ZN4cute3eso3ESOILb1ELb0EJNS_6LayoutINS_5tupleIJNS3_IJNS_1CILi8EEENS4_ILi1EEEEEENS4_ILi2EEES5_EEENS3_IJNS3_IJS6_NS4_ILi0EEEEEENS4_ILi64EEES5_EEEEENS_10ViewEngineIPN7cutlass6half_tEEEEEC2ERKSE_RKSJ_) ;  /* 0xfffcdd8000007944 */ /* 0x024fea0003c3ffff */
[----:B------:R2:W5:Y:S01]  /*3b990*/  LDL.64 R20, [R1+0x758] ;  /* 0x0007580001147983 */ /* 0x0005620000100a00 */
[----:B------:R-:W-:Y:S01]  /*3b9a0*/  IMAD.MOV.U32 R3, RZ, RZ, R8 ;  /* 0x000000ffff037224 */ /* 0x000fe200078e0008 */
[----:B------:R-:W-:Y:S02]  /*3b9b0*/  MOV R82, R60 ;  /* 0x0000003c00527202 */ /* 0x000fe40000000f00 */
        /* <DEDUP_REMOVED lines=39> */
[----:B------:R-:W-:-:S02]  /*3bc30*/  MOV R46, 0x3bc50 ;  /* 0x0003bc50002e7802 */ /* 0x000fc40000000f00 */
[----:B-12--5:R-:W-:Y:S05]  /*3bc40*/  CALL.REL.NOINC `($_ZN7cutlass13device_kernelIN5flash19enable_sm80_to_sm89INS1_16FlashAttnBwdSm80INS1_25CollectiveMainloopBwdSm80ILi2ELi2EN4cute5tupleIJNS5_1CILi128EEES8_NS7_ILi64EEEEEENS_6half_tEfNS_4arch4Sm80ELb0ELb0ELb1ELb1ELb0ELb0ELb0ELb0ELi2ELi4ELi4ELi4ELb0EEENS1_21CollectiveEpilogueBwdISA_SB_SD_Li256ELb1ELb0ELi2EEENS1_19SingleTileSchedulerILb1ELb0ELb0ELi128EEEEEEEEEvNT_6ParamsE$_ZN4cute8smem_ptrIPN7cutlass6half_tEECI1NS_12iter_adaptorIS3_S4_EEES3_) ;  /* 0xfffce3b000007944 */ /* 0x026fea0003c3ffff */
[----:B-1----:R1:W5:Y:S01]  /*3bc50*/  LDL.64 R2, [R1+0x758] ;  /* 0x0007580001027983 */ /* 0x0023620000100a00 */
[----:B------:R-:W-:-:S03]  /*3bc60*/  MOV R34, 0x3bc80 ;  /* 0x0003bc8000227802 */ /* 0x000fc60000000f00 */
[----:B-1---5:R-:W-:Y:S05]  /*3bc70*/  CALL.REL.NOINC `($_ZN7cutlass13device_kernelIN5flash19enable_sm80_to_sm89INS1_16FlashAttnBwdSm80INS1_25CollectiveMainloopBwdSm80ILi2ELi2EN4cute5tupleIJNS5_1CILi128EEES8_NS7_ILi64EEEEEENS_6half_tEfNS_4arch4Sm80ELb0ELb0ELb1ELb1ELb0ELb0ELb0ELb0ELi2ELi4ELi4ELi4ELb0EEENS1_21CollectiveEpilogueBwdISA_SB_SD_Li256ELb1ELb0ELi2EEENS1_19SingleTileSchedulerILb1ELb0ELb0ELi128EEEEEEEEEvNT_6ParamsE$_ZN4cute3eso3ESOILb1ELb0EJNS_6LayoutINS_5tupleIJNS3_IJNS_1CILi8EEENS4_ILi1EEEEEENS4_ILi2EEEEEENS3_IJNS3_IJS6_NS4_ILi0EEEEEENS4_ILi8192EEEEEEEENS_10ViewEngineINS_8smem_ptrIPN7cutlass6half_tEEEEEEEC2ERKSE_RKSL_) ;  /* 0xfffcd90000007944 */ /* 0x022fea0003c3ffff */
        /* <DEDUP_REMOVED lines=125> */
[----:B-1----:R1:W5:Y:S01]  /*3c450*/  LDL R3, [R1+0x758] ;  /* 0x0007580001037983 */ /* 0x0023620000100800 */
[----:B------:R-:W-:-:S02]  /*3c460*/  MOV R82, R60 ;  /* 0x0000003c00527202 */ /* 0x000fc40000000f00 */
[----:B------:R-:W-:Y:S02]  /*3c470*/  MOV R12, 0x3c490 ;  /* 0x0003c490000c7802 */ /* 0x000fe40000000f00 */
[----:B-1---5:R-:W-:Y:S05]  /*3c480*/  CALL.REL.NOINC `($_ZN7cutlass13device_kernelIN5flash19enable_sm80_to_sm89INS1_16FlashAttnBwdSm80INS1_25CollectiveMainloopBwdSm80ILi2ELi2EN4cute5tupleIJNS5_1CILi128EEES8_NS7_ILi64EEEEEENS_6half_tEfNS_4arch4Sm80ELb0ELb0ELb1ELb1ELb0ELb0ELb0ELb0ELi2ELi4ELi4ELi4ELb0EEENS1_21CollectiveEpilogueBwdISA_SB_SD_Li256ELb1ELb0ELi2EEENS1_19SingleTileSchedulerILb1ELb0ELb0ELi128EEEEEEEEEvNT_6ParamsE$_ZN4cute3eso3ESOILb0ELb1EJNS_6LayoutINS_5tupleIJNS3_IJNS_1CILi8EEENS4_ILi1EEEEEENS4_ILi2EEEEEENS3_IJNS3_IJS6_NS4_ILi0EEEEEEiEEEEESA_EEC2ERKSD_RKSA_) ;  /* 0xfffcb8d000007944 */ /* 0x022fea0003c3ffff */
[----:B------:R2:W5:Y:S01]  /*3c490*/  LDL R36, [R1+0x758] ;  /* 0x0007580001247983 */ /* 0x0005620000100800 */
        /* <DEDUP_REMOVED lines=11> */
[----:B------:R2:W5:Y:S04]  /*3c550*/  LDL R37, [R1+0x758] ;  /* 0x0007580001257983 */ /* 0x0005680000100800 */
[----:B------:R2:W5:Y:S01]  /*3c560*/  LDL.64 R8, [R1+0x760] ;  /* 0x0007600001087983 */ /* 0x0005620000100a00 */
[----:B------:R-:W-:Y:S01]  /*3c570*/  IMAD.MOV.U32 R82, RZ, RZ, R60 ;  /* 0x000000ffff527224 */ /* 0x000fe200078e003c */
[----:B------:R-:W-:Y:S01]  /*3c580*/  MOV R38, R18 ;  /* 0x0000001200267202 */ /* 0x000fe20000000f00 */
[----:B-1----:R-:W-:Y:S01]  /*3c590*/  IMAD.MOV.U32 R3, RZ, RZ, R19 ;  /* 0x000000ffff037224 */ /* 0x002fe200078e0013 */
[----:B------:R-:W-:-:S02]  /*3c5a0*/  MOV R36, 0x3c5c0 ;  /* 0x0003c5c000247802 */ /* 0x000fc40000000f00 */
[----:B--2--5:R-:W-:Y:S05]  /*3c5b0*/  CALL.REL.NOINC `($_ZN7cutlass13device_kernelIN5flash19enable_sm80_to_sm89INS1_16FlashAttnBwdSm80INS1_25CollectiveMainloopBwdSm80ILi2ELi2EN4cute5tupleIJNS5_1CILi128EEES8_NS7_ILi64EEEEEENS_6half_tEfNS_4arch4Sm80ELb0ELb0ELb1ELb1ELb0ELb0ELb0ELb0ELi2ELi4ELi4ELi4ELb0EEENS1_21CollectiveEpilogueBwdISA_SB_SD_Li256ELb1ELb0ELi2EEENS1_19SingleTileSchedulerILb1ELb0ELb0ELi128EEEEEEEEEvNT_6ParamsE$_ZN4cute3eso3ESOILb1ELb0EJNS_6LayoutINS_5tupleIJNS3_IJNS3_IJNS_1CILi4EEENS4_ILi2EEEEEENS4_ILi1EEEEEES6_EEENS3_IJNS3_IJNS3_IJS8_NS4_ILi32EEEEEENS4_ILi0EEEEEENS4_ILi64EEEEEEEENS_10ViewEngineIPN7cutlass6half_tEEEEEC2ERKSH_RKSM_) ;  /* 0xfffcc1f000007944 */ /* 0x024fea0003c3ffff */
[----:B-1----:R1:W5:Y:S01]  /*3c5c0*/  LDL.64 R2, [R1+0x758] ;  /* 0x0007580001027983 */ /* 0x0023620000100a00 */
        /* <DEDUP_REMOVED lines=28> */
[----:B-1----:R-:W2:Y:S01]  /*3c790*/  LDL R11, [R1+0x758] ;  /* 0x00075800010b7983 */ /* 0x002ea20000100800 */
[----:B------:R-:W-:Y:S02]  /*3c7a0*/  MOV R82, R69 ;  /* 0x0000004500527202 */ /* 0x000fe40000000f00 */
[----:B------:R-:W-:Y:S01]  /*3c7b0*/  MOV R10, 0x3c7e0 ;  /* 0x0003c7e0000a7802 */ /* 0x000fe20000000f00 */
[----:B--2---:R1:W-:Y:S04]  /*3c7c0*/  STL [R76], R11 ;  /* 0x0000000b4c007387 */ /* 0x0043e80000100800 */
        /* <DEDUP_REMOVED lines=393> */
[----:B------:R2:W5:Y:S01]  /*3e060*/  LDL R8, [R1+0x760] ;  /* 0x0007600001087983 */ /* 0x0005620000100800 */
        /* <DEDUP_REMOVED lines=128> */
[----:B-12---:R-:W-:Y:S05]  /*3e870*/  CALL.REL.NOINC `($_ZN7cutlass13device_kernelIN5flash19enable_sm80_to_sm89INS1_16FlashAttnBwdSm80INS1_25CollectiveMainloopBwdSm80ILi2ELi2EN4cute5tupleIJNS5_1CILi128EEES8_NS7_ILi64EEEEEENS_6half_tEfNS_4arch4Sm80ELb0ELb0ELb1ELb1ELb0ELb0ELb0ELb0ELi2ELi4ELi4ELi4ELb0EEENS1_21CollectiveEpilogueBwdISA_SB_SD_Li256ELb1ELb0ELi2EEENS1_19SingleTileSchedulerILb1ELb0ELb0ELi128EEEEEEEEEvNT_6ParamsE$_ZN4cute3eso3ESOILb1ELb0EJNS_10UnderscoreES2_iEEC2ERKS2_S5_RKi) ;  /* 0xfffc969000007944 */ /* 0x006fea0003c3ffff */
        /* <DEDUP_REMOVED lines=1851> */
[----:B------:R-:W-:Y:S01]  /*45c30*/  IMAD.MOV.U32 R3, RZ, RZ, 0x7 ;  /* 0x00000007ff037424 */ /* 0x000fe200078e00ff */
        /* <DEDUP_REMOVED lines=274> */
[----:B------:R-:W-:Y:S05]  /*46d60*/  RET.REL.NODEC R8 `(_ZN7cutlass13device_kernelIN5flash19enable_sm80_to_sm89INS1_16FlashAttnBwdSm80INS1_25CollectiveMainloopBwdSm80ILi2ELi2EN4cute5tupleIJNS5_1CILi128EEES8_NS7_ILi64EEEEEENS_6half_tEfNS_4arch4Sm80ELb0ELb0ELb1ELb1ELb0ELb0ELb0ELb0ELi2ELi4ELi4ELi4ELb0EEENS1_21CollectiveEpilogueBwdISA_SB_SD_Li256ELb1ELb0ELi2EEENS1_19SingleTileSchedulerILb1ELb0ELb0ELi128EEEEEEEEEvNT_6ParamsE) ;  /* 0xfffb929008007950 */ /* 0x000fea0003c3ffff */
        .type           $_ZN7cutlass13device_kernelIN5flash19enable_sm80_to_sm89INS1_16FlashAttnBwdSm80INS1_25CollectiveMainloopBwdSm80ILi2ELi2EN4cute5tupleIJNS5_1CILi128EEES8_NS7_ILi64EEEEEENS_6half_tEfNS_4arch4Sm80ELb0ELb0ELb1ELb1ELb0ELb0ELb0ELb0ELi2ELi4ELi4ELi4ELb0EEENS1_21CollectiveEpilogueBwdISA_SB_SD_Li256ELb1ELb0ELi2EEENS1_19SingleTileSchedulerILb1ELb0ELb0ELi128EEEEEEEEEvNT_6ParamsE$_ZZN5flash25CollectiveMainloopBwdSm80ILi2ELi2EN4cute5tupleIJNS1_1CILi128EEES4_NS3_ILi64EEEEEEN7cutlass6half_tEfNS7_4arch4Sm80ELb0ELb0ELb1ELb1ELb0ELb0ELb0ELb0ELi2ELi4ELi4ELi4ELb0EE3mmaINS_16FlashAttnBwdSm80ISB_NS_21CollectiveEpilogueBwdIS6_S8_SA_Li256ELb1ELb0ELi2EEENS_19SingleTileSchedulerILb1ELb0ELb0ELi128EEEE13SharedStorageENS1_6TensorINS1_11ArrayEngineIfLm32EEENS1_6LayoutINS2_IJNS2_IJNS3_ILi2EEESO_EEESO_NS3_ILi4EEEEEENS2_IJNS2_IJNS3_ILi1EEESO_EEESQ_NS3_ILi8EEEEEEEEEEEEbRKNSB_6ParamsERT0_S12_iNS2_IJiiiEEERT_ENKUlvE0_clEv,@function
        .size           $_ZN7cutlass13device_kernelIN5flash19enable_sm80_to_sm89INS1_16FlashAttnBwdSm80INS1_25CollectiveMainloopBwdSm80ILi2ELi2EN4cute5tupleIJNS5_1CILi128EEES8_NS7_ILi64EEEEEENS_6half_tEfNS_4arch4Sm80ELb0ELb0ELb1ELb1ELb0ELb0ELb0ELb0ELi2ELi4ELi4ELi4ELb0EEENS1_21CollectiveEpilogueBwdISA_SB_SD_Li256ELb1ELb0ELi2EEENS1_19SingleTileSchedulerILb1ELb0ELb0ELi128EEEEEEEEEvNT_6ParamsE$_ZZN5flash25CollectiveMainloopBwdSm80ILi2ELi2EN4cute5tupleIJNS1_1CILi128EEES4_NS3_ILi64EEEEEEN7cutlass6half_tEfNS7_4arch4Sm80ELb0ELb0ELb1ELb1ELb0ELb0ELb0ELb0ELi2ELi4ELi4ELi4ELb0EE3mmaINS_16FlashAttnBwdSm80ISB_NS_21CollectiveEpilogueBwdIS6_S8_SA_Li256ELb1ELb0ELi2EEENS_19SingleTileSchedulerILb1ELb0ELb0ELi128EEEE13SharedStorageENS1_6TensorINS1_11ArrayEngineIfLm32EEENS1_6LayoutINS2_IJNS2_IJNS3_ILi2EEESO_EEESO_NS3_ILi4EEEEEENS2_IJNS2_IJNS3_ILi1EEESO_EEESQ_NS3_ILi8EEEEEEEEEEEEbRKNSB_6ParamsERT0_S12_iNS2_IJiiiEEERT_ENKUlvE0_clEv,($_ZN7cutlass13device_kernelIN5flash19enable_sm80_to_sm89INS1_16FlashAttnBwdSm80INS1_25CollectiveMainloopBwdSm80ILi2ELi2EN4cute5tupleIJNS5_1CILi128EEES8_NS7_ILi64EEEEEENS_6half_tEfNS_4arch4Sm80ELb0ELb0ELb1ELb1ELb0ELb0ELb0ELb0ELi2ELi4ELi4ELi4ELb0EEENS1_21CollectiveEpilogueBwdISA_SB_SD_Li256ELb1ELb0ELi2EEENS1_19SingleTileSchedulerILb1ELb0ELb0ELi128EEEEEEEEEvNT_6ParamsE$_ZZN5flash25CollectiveMainloopBwdSm80ILi2ELi2EN4cute5tupleIJNS1_1CILi128EEES4_NS3_ILi64EEEEEEN7cutlass6half_tEfNS7_4arch4Sm80ELb0ELb0ELb1ELb1ELb0ELb0ELb0ELb0ELi2ELi4ELi4ELi4ELb0EE3mmaINS_16FlashAttnBwdSm80ISB_NS_21CollectiveEpilogueBwdIS6_S8_SA_Li256ELb1ELb0ELi2EEENS_19SingleTileSchedulerILb1ELb0ELb0ELi128EEEE13SharedStorageENS1_6TensorINS1_11ArrayEngineIfLm32EEENS1_6LayoutINS2_IJNS2_IJNS3_ILi2EEESO_EEESO_NS3_ILi4EEEEEENS2_IJNS2_IJNS3_ILi1EEESO_EEESQ_NS3_ILi8EEEEEEEEEEEEbRKNSB_6ParamsERT0_S12_iNS2_IJiiiEEERT_ENKUlvE_clEv - $_ZN7cutlass13device_kernelIN5flash19enable_sm80_to_sm89INS1_16FlashAttnBwdSm80INS1_25CollectiveMainloopBwdSm80ILi2ELi2EN4cute5tupleIJNS5_1CILi128EEES8_NS7_ILi64EEEEEENS_6half_tEfNS_4arch4Sm80ELb0ELb0ELb1ELb1ELb0ELb0ELb0ELb0ELi2ELi4ELi4ELi4ELb0EEENS1_21CollectiveEpilogueBwdISA_SB_SD_Li256ELb1ELb0ELi2EEENS1_19SingleTileSchedulerILb1ELb0ELb0ELi128EEEEEEEEEvNT_6ParamsE$_ZZN5flash25CollectiveMainloopBwdSm80ILi2ELi2EN4cute5tupleIJNS1_1CILi128EEES4_NS3_ILi64EEEEEEN7cutlass6half_tEfNS7_4arch4Sm80ELb0ELb0ELb1ELb1ELb0ELb0ELb0ELb0ELi2ELi4ELi4ELi4ELb0EE3mmaINS_16FlashAttnBwdSm80ISB_NS_21CollectiveEpilogueBwdIS6_S8_SA_Li256ELb1ELb0ELi2EEENS_19SingleTileSchedulerILb1ELb0ELb0ELi128EEEE13SharedStorageENS1_6TensorINS1_11ArrayEngineIfLm32EEENS1_6LayoutINS2_IJNS2_IJNS3_ILi2EEESO_EEESO_NS3_ILi4EEEEEENS2_IJNS2_IJNS3_ILi1EEESO_EEESQ_NS3_ILi8EEEEEEEEEEEEbRKNSB_6ParamsERT0_S12_iNS2_IJiiiEEERT_ENKUlvE0_clEv)
$_ZN7cutlass13device_kernelIN5flash19enable_sm80_to_sm89INS1_16FlashAttnBwdSm80INS1_25CollectiveMainloopBwdSm80ILi2ELi2EN4cute5tupleIJNS5_1CILi128EEES8_NS7_ILi64EEEEEENS_6half_tEfNS_4arch4Sm80ELb0ELb0ELb1ELb1ELb0ELb0ELb0ELb0ELi2ELi4ELi4ELi4ELb0EEENS1_21CollectiveEpilogueBwdISA_SB_SD_Li256ELb1ELb0ELi2EEENS1_19SingleTileSchedulerILb1ELb0ELb0ELi128EEEEEEEEEvNT_6ParamsE$_ZZN5flash25CollectiveMainloopBwdSm80ILi2ELi2EN4cute5tupleIJNS1_1CILi128EEES4_NS3_ILi64EEEEEEN7cutlass6half_tEfNS7_4arch4Sm80ELb0ELb0ELb1ELb1ELb0ELb0ELb0ELb0ELi2ELi4ELi4ELi4ELb0EE3mmaINS_16FlashAttnBwdSm80ISB_NS_21CollectiveEpilogueBwdIS6_S8_SA_Li256ELb1ELb0ELi2EEENS_19SingleTileSchedulerILb1ELb0ELb0ELi128EEEE13SharedStorageENS1_6TensorINS1_11ArrayEngineIfLm32EEENS1_6LayoutINS2_IJNS2_IJNS3_ILi2EEESO_EEESO_NS3_ILi4EEEEEENS2_IJNS2_IJNS3_ILi1EEESO_EEESQ_NS3_ILi8EEEEEEEEEEEEbRKNSB_6ParamsERT0_S12_iNS2_IJiiiEEERT_ENKUlvE0_clEv:
        /* <DEDUP_REMOVED lines=96> */
.L_x_1649:
[----:B--2---:R-:W-:Y:S05]  /*47370*/  BSYNC B0 ;  /* 0x0000000000007941 */ /* 0x004fea0003800000 */
.L_x_1648:
[----:B------:R-:W-:Y:S01]  /*47380*/  MOV R41, 0x0 ;  /* 0x0000000000297802 */ /* 0x000fe20000000f00 */
[----:B------:R-:W0:Y:S03]  /*47390*/  LDGDEPBAR ;  /* 0x00000000000079af */ /* 0x000e260000000000 */
[----:B------:R-:W-:Y:S05]  /*473a0*/  RET.REL.NODEC R40 `(_ZN7cutlass13device_kernelIN5flash19enable_sm80_to_sm89INS1_16FlashAttnBwdSm80INS1_25CollectiveMainloopBwdSm80ILi2ELi2EN4cute5tupleIJNS5_1CILi128EEES8_NS7_ILi64EEEEEENS_6half_tEfNS_4arch4Sm80ELb0ELb0ELb1ELb1ELb0ELb0ELb0ELb0ELi2ELi4ELi4ELi4ELb0EEENS1_21CollectiveEpilogueBwdISA_SB_SD_Li256ELb1ELb0ELi2EEENS1_19SingleTileSchedulerILb1ELb0ELb0ELi128EEEEEEEEEvNT_6ParamsE) ;  /* 0xfffb8c5028007950 */ /* 0x000fea0003c3ffff */
        .type           $_ZN7cutlass13device_kernelIN5flash19enable_sm80_to_sm89INS1_16FlashAttnBwdSm80INS1_25CollectiveMainloopBwdSm80ILi2ELi2EN4cute5tupleIJNS5_1CILi128EEES8_NS7_ILi64EEEEEENS_6half_tEfNS_4arch4Sm80ELb0ELb0ELb1ELb1ELb0ELb0ELb0ELb0ELi2ELi4ELi4ELi4ELb0EEENS1_21CollectiveEpilogueBwdISA_SB_SD_Li256ELb1ELb0ELi2EEENS1_19SingleTileSchedulerILb1ELb0ELb0ELi128EEEEEEEEEvNT_6ParamsE$_ZZN5flash25CollectiveMainloopBwdSm80ILi2ELi2EN4cute5tupleIJNS1_1CILi128EEES4_NS3_ILi64EEEEEEN7cutlass6half_tEfNS7_4arch4Sm80ELb0ELb0ELb1ELb1ELb0ELb0ELb0ELb0ELi2ELi4ELi4ELi4ELb0EE3mmaINS_16FlashAttnBwdSm80ISB_NS_21CollectiveEpilogueBwdIS6_S8_SA_Li256ELb1ELb0ELi2EEENS_19SingleTileSchedulerILb1ELb0ELb0ELi128EEEE13SharedStorageENS1_6TensorINS1_11ArrayEngineIfLm32EEENS1_6LayoutINS2_IJNS2_IJNS3_ILi2EEESO_EEESO_NS3_ILi4EEEEEENS2_IJNS2_IJNS3_ILi1EEESO_EEESQ_NS3_ILi8EEEEEEEEEEEEbRKNSB_6ParamsERT0_S12_iNS2_IJiiiEEERT_ENKUlvE_clEv,@function
        .size           $_ZN7cutlass13device_kernelIN5flash19enable_sm80_to_sm89INS1_16FlashAttnBwdSm80INS1_25CollectiveMainloopBwdSm80ILi2ELi2EN4cute5tupleIJNS5_1CILi128EEES8_NS7_ILi64EEEEEENS_6half_tEfNS_4arch4Sm80ELb0ELb0ELb1ELb1ELb0ELb0ELb0ELb0ELi2ELi4ELi4ELi4ELb0EEENS1_21CollectiveEpilogueBwdISA_SB_SD_Li256ELb1ELb0ELi2EEENS1_19SingleTileSchedulerILb1ELb0ELb0ELi128EEEEEEEEEvNT_6ParamsE$_ZZN5flash25CollectiveMainloopBwdSm80ILi2ELi2EN4cute5tupleIJNS1_1CILi128EEES4_NS3_ILi64EEEEEEN7cutlass6half_tEfNS7_4arch4Sm80ELb0ELb0ELb1ELb1ELb0ELb0ELb0ELb0ELi2ELi4ELi4ELi4ELb0EE3mmaINS_16FlashAttnBwdSm80ISB_NS_21CollectiveEpilogueBwdIS6_S8_SA_Li256ELb1ELb0ELi2EEENS_19SingleTileSchedulerILb1ELb0ELb0ELi128EEEE13SharedStorageENS1_6TensorINS1_11ArrayEngineIfLm32EEENS1_6LayoutINS2_IJNS2_IJNS3_ILi2EEESO_EEESO_NS3_ILi4EEEEEENS2_IJNS2_IJNS3_ILi1EEESO_EEESQ_NS3_ILi8EEEEEEEEEEEEbRKNSB_6ParamsERT0_S12_iNS2_IJiiiEEERT_ENKUlvE_clEv,($_ZN7cutlass13device_kernelIN5flash19enable_sm80_to_sm89INS1_16FlashAttnBwdSm80INS1_25CollectiveMainloopBwdSm80ILi2ELi2EN4cute5tupleIJNS5_1CILi128EEES8_NS7_ILi64EEEEEENS_6half_tEfNS_4arch4Sm80ELb0ELb0ELb1ELb1ELb0ELb0ELb0ELb0ELi2ELi4ELi4ELi4ELb0EEENS1_21CollectiveEpilogueBwdISA_SB_SD_Li256ELb1ELb0ELi2EEENS1_19SingleTileSchedulerILb1ELb0ELb0ELi128EEEEEEEEEvNT_6ParamsE$_ZZZN5flash25CollectiveMainloopBwdSm80ILi2ELi2EN4cute5tupleIJNS1_1CILi128EEES4_NS3_ILi64EEEEEEN7cutlass6half_tEfNS7_4arch4Sm80ELb0ELb0ELb1ELb1ELb0ELb0ELb0ELb0ELi2ELi4ELi4ELi4ELb0EE3mmaINS_16FlashAttnBwdSm80ISB_NS_21CollectiveEpilogueBwdIS6_S8_SA_Li256ELb1ELb0ELi2EEENS_19SingleTileSchedulerILb1ELb0ELb0ELi128EEEE13SharedStorageENS1_6TensorINS1_11ArrayEngineIfLm32EEENS1_6LayoutINS2_IJNS2_IJNS3_ILi2EEESO_EEESO_NS3_ILi4EEEEEENS2_IJNS2_IJNS3_ILi1EEESO_EEESQ_NS3_ILi8EEEEEEEEEEEEbRKNSB_6ParamsERT0_S12_iNS2_IJiiiEEERT_ENKUliT_E_clIZSC_ISJ_SX_EbS10_S12_S12_iS13_S15_EUlRS16_iE_EEDaiS16_ENKUlT_E_clIZSC_ISJ_SX_EbS10_S12_S12_iS13_S15_EUlvE0_EEDaS1B_ - $_ZN7cutlass13device_kernelIN5flash19enable_sm80_to_sm89INS1_16FlashAttnBwdSm80INS1_25CollectiveMainloopBwdSm80ILi2ELi2EN4cute5tupleIJNS5_1CILi128EEES8_NS7_ILi64EEEEEENS_6half_tEfNS_4arch4Sm80ELb0ELb0ELb1ELb1ELb0ELb0ELb0ELb0ELi2ELi4ELi4ELi4ELb0EEENS1_21CollectiveEpilogueBwdISA_SB_SD_Li256ELb1ELb0ELi2EEENS1_19SingleTileSchedulerILb1ELb0ELb0ELi128EEEEEEEEEvNT_6ParamsE$_ZZN5flash25CollectiveMainloopBwdSm80ILi2ELi2EN4cute5tupleIJNS1_1CILi128EEES4_NS3_ILi64EEEEEEN7cutlass6half_tEfNS7_4arch4Sm80ELb0ELb0ELb1ELb1ELb0ELb0ELb0ELb0ELi2ELi4ELi4ELi4ELb0EE3mmaINS_16FlashAttnBwdSm80ISB_NS_21CollectiveEpilogueBwdIS6_S8_SA_Li256ELb1ELb0ELi2EEENS_19SingleTileSchedulerILb1ELb0ELb0ELi128EEEE13SharedStorageENS1_6TensorINS1_11ArrayEngineIfLm32EEENS1_6LayoutINS2_IJNS2_IJNS3_ILi2EEESO_EEESO_NS3_ILi4EEEEEENS2_IJNS2_IJNS3_ILi1EEESO_EEESQ_NS3_ILi8EEEEEEEEEEEEbRKNSB_6ParamsERT0_S12_iNS2_IJiiiEEERT_ENKUlvE_clEv)
$_ZN7cutlass13device_kernelIN5flash19enable_sm80_to_sm89INS1_16FlashAttnBwdSm80INS1_25CollectiveMainloopBwdSm80ILi2ELi2EN4cute5tupleIJNS5_1CILi128EEES8_NS7_ILi64EEEEEENS_6half_tEfNS_4arch4Sm80ELb0ELb0ELb1ELb1ELb0ELb0ELb0ELb0ELi2ELi4ELi4ELi4ELb0EEENS1_21CollectiveEpilogueBwdISA_SB_SD_Li256ELb1ELb0ELi2EEENS1_19SingleTileSchedulerILb1ELb0ELb0ELi128EEEEEEEEEvNT_6ParamsE$_ZZN5flash25CollectiveMainloopBwdSm80ILi2ELi2EN4cute5tupleIJNS1_1CILi128EEES4_NS3_ILi64EEEEEEN7cutlass6half_tEfNS7_4arch4Sm80ELb0ELb0ELb1ELb1ELb0ELb0ELb0ELb0ELi2ELi4ELi4ELi4ELb0EE3mmaINS_16FlashAttnBwdSm80ISB_NS_21CollectiveEpilogueBwdIS6_S8_SA_Li256ELb1ELb0ELi2EEENS_19SingleTileSchedulerILb1ELb0ELb0ELi128EEEE13SharedStorageENS1_6TensorINS1_11ArrayEngineIfLm32EEENS1_6LayoutINS2_IJNS2_IJNS3_ILi2EEESO_EEESO_NS3_ILi4EEEEEENS2_IJNS2_IJNS3_ILi1EEESO_EEESQ_NS3_ILi8EEEEEEEEEEEEbRKNSB_6ParamsERT0_S12_iNS2_IJiiiEEERT_ENKUlvE_clEv:
        /* <DEDUP_REMOVED lines=96> */
.L_x_1651:
[----:B---3--:R-:W-:Y:S05]  /*479b0*/  BSYNC B0 ;  /* 0x0000000000007941 */ /* 0x008fea0003800000 */
.L_x_1650:
[----:B------:R-:W-:Y:S01]  /*479c0*/  MOV R5, 0x0 ;  /* 0x0000000000057802 */ /* 0x000fe20000000f00 */
[----:B------:R-:W0:Y:S03]  /*479d0*/  LDGDEPBAR ;  /* 0x00000000000079af */ /* 0x000e260000000000 */
[----:B------:R-:W-:Y:S05]  /*479e0*/  RET.REL.NODEC R4 `(_ZN7cutlass13device_kernelIN5flash19enable_sm80_to_sm89INS1_16FlashAttnBwdSm80INS1_25CollectiveMainloopBwdSm80ILi2ELi2EN4cute5tupleIJNS5_1CILi128EEES8_NS7_ILi64EEEEEENS_6half_tEfNS_4arch4Sm80ELb0ELb0ELb1ELb1ELb0ELb0ELb0ELb0ELi2ELi4ELi4ELi4ELb0EEENS1_21CollectiveEpilogueBwdISA_SB_SD_Li256ELb1ELb0ELi2EEENS1_19SingleTileSchedulerILb1ELb0ELb0ELi128EEEEEEEEEvNT_6ParamsE) ;  /* 0xfffb861004007950 */ /* 0x000fea0003c3ffff */
        .type           $_ZN7cutlass13device_kernelIN5flash19enable_sm80_to_sm89INS1_16FlashAttnBwdSm80INS1_25CollectiveMainloopBwdSm80ILi2ELi2EN4cute5tupleIJNS5_1CILi128EEES8_NS7_ILi64EEEEEENS_6half_tEfNS_4arch4Sm80ELb0ELb0ELb1ELb1ELb0ELb0ELb0ELb0ELi2ELi4ELi4ELi4ELb0EEENS1_21CollectiveEpilogueBwdISA_SB_SD_Li256ELb1ELb0ELi2EEENS1_19SingleTileSchedulerILb1ELb0ELb0ELi128EEEEEEEEEvNT_6ParamsE$_ZZZN5flash25CollectiveMainloopBwdSm80ILi2ELi2EN4cute5tupleIJNS1_1CILi128EEES4_NS3_ILi64EEEEEEN7cutlass6half_tEfNS7_4arch4Sm80ELb0ELb0ELb1ELb1ELb0ELb0ELb0ELb0ELi2ELi4ELi4ELi4ELb0EE3mmaINS_16FlashAttnBwdSm80ISB_NS_21CollectiveEpilogueBwdIS6_S8_SA_Li256ELb1ELb0ELi2EEENS_19SingleTileSchedulerILb1ELb0ELb0ELi128EEEE13SharedStorageENS1_6TensorINS1_11ArrayEngineIfLm32EEENS1_6LayoutINS2_IJNS2_IJNS3_ILi2EEESO_EEESO_NS3_ILi4EEEEEENS2_IJNS2_IJNS3_ILi1EEESO_EEESQ_NS3_ILi8EEEEEEEEEEEEbRKNSB_6ParamsERT0_S12_iNS2_IJiiiEEERT_ENKUliT_E_clIZSC_ISJ_SX_EbS10_S12_S12_iS13_S15_EUlRS16_iE_EEDaiS16_ENKUlT_E_clIZSC_ISJ_SX_EbS10_S12_S12_iS13_S15_EUlvE0_EEDaS1B_,@function
        .size           $_ZN7cutlass13device_kernelIN5flash19enable_sm80_to_sm89INS1_16FlashAttnBwdSm80INS1_25CollectiveMainloopBwdSm80ILi2ELi2EN4cute5tupleIJNS5_1CILi128EEES8_NS7_ILi64EEEEEENS_6half_tEfNS_4arch4Sm80ELb0ELb0ELb1ELb1ELb0ELb0ELb0ELb0ELi2ELi4ELi4ELi4ELb0EEENS1_21CollectiveEpilogueBwdISA_SB_SD_Li256ELb1ELb0ELi2EEENS1_19SingleTileSchedulerILb1ELb0ELb0ELi128EEEEEEEEEvNT_6ParamsE$_ZZZN5flash25CollectiveMainloopBwdSm80ILi2ELi2EN4cute5tupleIJNS1_1CILi128EEES4_NS3_ILi64EEEEEEN7cutlass6half_tEfNS7_4arch4Sm80ELb0ELb0ELb1ELb1ELb0ELb0ELb0ELb0ELi2ELi4ELi4ELi4ELb0EE3mmaINS_16FlashAttnBwdSm80ISB_NS_21CollectiveEpilogueBwdIS6_S8_SA_Li256ELb1ELb0ELi2EEENS_19SingleTileSchedulerILb1ELb0ELb0ELi128EEEE13SharedStorageENS1_6TensorINS1_11ArrayEngineIfLm32EEENS1_6LayoutINS2_IJNS2_IJNS3_ILi2EEESO_EEESO_NS3_ILi4EEEEEENS2_IJNS2_IJNS3_ILi1EEESO_EEESQ_NS3_ILi8EEEEEEEEEEEEbRKNSB_6ParamsERT0_S12_iNS2_IJiiiEEERT_ENKUliT_E_clIZSC_ISJ_SX_EbS10_S12_S12_iS13_S15_EUlRS16_iE_EEDaiS16_ENKUlT_E_clIZSC_ISJ_SX_EbS10_S12_S12_iS13_S15_EUlvE0_EEDaS1B_,($_ZN7cutlass13device_kernelIN5flash19enable_sm80_to_sm89INS1_16FlashAttnBwdSm80INS1_25CollectiveMainloopBwdSm80ILi2ELi2EN4cute5tupleIJNS5_1CILi128EEES8_NS7_ILi64EEEEEENS_6half_tEfNS_4arch4Sm80ELb0ELb0ELb1ELb1ELb0ELb0ELb0ELb0ELi2ELi4ELi4ELi4ELb0EEENS1_21CollectiveEpilogueBwdISA_SB_SD_Li256ELb1ELb0ELi2EEENS1_19SingleTileSchedulerILb1ELb0ELb0ELi128EEEEEEEEEvNT_6ParamsE$_ZZZN5flash25CollectiveMainloopBwdSm80ILi2ELi2EN4cute5tupleIJNS1_1CILi128EEES4_NS3_ILi64EEEEEEN7cutlass6half_tEfNS7_4arch4Sm80ELb0ELb0ELb1ELb1ELb0ELb0ELb0ELb0ELi2ELi4ELi4ELi4ELb0EE3mmaINS_16FlashAttnBwdSm80ISB_NS_21CollectiveEpilogueBwdIS6_S8_SA_Li256ELb1ELb0ELi2EEENS_19SingleTileSchedulerILb1ELb0ELb0ELi128EEEE13SharedStorageENS1_6TensorINS1_11ArrayEngineIfLm32EEENS1_6LayoutINS2_IJNS2_IJNS3_ILi2EEESO_EEESO_NS3_ILi4EEEEEENS2_IJNS2_IJNS3_ILi1EEESO_EEESQ_NS3_ILi8EEEEEEEEEEEEbRKNSB_6ParamsERT0_S12_iNS2_IJiiiEEERT_ENKUliT_E_clIZSC_ISJ_SX_EbS10_S12_S12_iS13_S15_EUlRS16_iE_EEDaiS16_ENKUlvE0_clEv - $_ZN7cutlass13device_kernelIN5flash19enable_sm80_to_sm89INS1_16FlashAttnBwdSm80INS1_25CollectiveMainloopBwdSm80ILi2ELi2EN4cute5tupleIJNS5_1CILi128EEES8_NS7_ILi64EEEEEENS_6half_tEfNS_4arch4Sm80ELb0ELb0ELb1ELb1ELb0ELb0ELb0ELb0ELi2ELi4ELi4ELi4ELb0EEENS1_21CollectiveEpilogueBwdISA_SB_SD_Li256ELb1ELb0ELi2EEENS1_19SingleTileSchedulerILb1ELb0ELb0ELi128EEEEEEEEEvNT_6ParamsE$_ZZZN5flash25CollectiveMainloopBwdSm80ILi2ELi2EN4cute5tupleIJNS1_1CILi128EEES4_NS3_ILi64EEEEEEN7cutlass6half_tEfNS7_4arch4Sm80ELb0ELb0ELb1ELb1ELb0ELb0ELb0ELb0ELi2ELi4ELi4ELi4ELb0EE3mmaINS_16FlashAttnBwdSm80ISB_NS_21CollectiveEpilogueBwdIS6_S8_SA_Li256ELb1ELb0ELi2EEENS_19SingleTileSchedulerILb1ELb0ELb0ELi128EEEE13SharedStorageENS1_6TensorINS1_11ArrayEngineIfLm32EEENS1_6LayoutINS2_IJNS2_IJNS3_ILi2EEESO_EEESO_NS3_ILi4EEEEEENS2_IJNS2_IJNS3_ILi1EEESO_EEESQ_NS3_ILi8EEEEEEEEEEEEbRKNSB_6ParamsERT0_S12_iNS2_IJiiiEEERT_ENKUliT_E_clIZSC_ISJ_SX_EbS10_S12_S12_iS13_S15_EUlRS16_iE_EEDaiS16_ENKUlT_E_clIZSC_ISJ_SX_EbS10_S12_S12_iS13_S15_EUlvE0_EEDaS1B_)
$_ZN7cutlass13device_kernelIN5flash19enable_sm80_to_sm89INS1_16FlashAttnBwdSm80INS1_25CollectiveMainloopBwdSm80ILi2ELi2EN4cute5tupleIJNS5_1CILi128EEES8_NS7_ILi64EEEEEENS_6half_tEfNS_4arch4Sm80ELb0ELb0ELb1ELb1ELb0ELb0ELb0ELb0ELi2ELi4ELi4ELi4ELb0EEENS1_21CollectiveEpilogueBwdISA_SB_SD_Li256ELb1ELb0ELi2EEENS1_19SingleTileSchedulerILb1ELb0ELb0ELi128EEEEEEEEEvNT_6ParamsE$_ZZZN5flash25CollectiveMainloopBwdSm80ILi2ELi2EN4cute5tupleIJNS1_1CILi128EEES4_NS3_ILi64EEEEEEN7cutlass6half_tEfNS7_4arch4Sm80ELb0ELb0ELb1ELb1ELb0ELb0ELb0ELb0ELi2ELi4ELi4ELi4ELb0EE3mmaINS_16FlashAttnBwdSm80ISB_NS_21CollectiveEpilogueBwdIS6_S8_SA_Li256ELb1ELb0ELi2EEENS_19SingleTileSchedulerILb1ELb0ELb0ELi128EEEE13SharedStorageENS1_6TensorINS1_11ArrayEngineIfLm32EEENS1_6LayoutINS2_IJNS2_IJNS3_ILi2EEESO_EEESO_NS3_ILi4EEEEEENS2_IJNS2_IJNS3_ILi1EEESO_EEESQ_NS3_ILi8EEEEEEEEEEEEbRKNSB_6ParamsERT0_S12_iNS2_IJiiiEEERT_ENKUliT_E_clIZSC_ISJ_SX_EbS10_S12_S12_iS13_S15_EUlRS16_iE_EEDaiS16_ENKUlT_E_clIZSC_ISJ_SX_EbS10_S12_S12_iS13_S15_EUlvE0_EEDaS1B_:
        /* <DEDUP_REMOVED lines=23> */
[----:B-1---5:R-:W-:Y:S05]  /*47b60*/  CALL.REL.NOINC `($_ZN7cutlass13device_kernelIN5flash19enable_sm80_to_sm89INS1_16FlashAttnBwdSm80INS1_25CollectiveMainloopBwdSm80ILi2ELi2EN4cute5tupleIJNS5_1CILi128EEES8_NS7_ILi64EEEEEENS_6half_tEfNS_4arch4Sm80ELb0ELb0ELb1ELb1ELb0ELb0ELb0ELb0ELi2ELi4ELi4ELi4ELb0EEENS1_21CollectiveEpilogueBwdISA_SB_SD_Li256ELb1ELb0ELi2EEENS1_19SingleTileSchedulerILb1ELb0ELb0ELi128EEEEEEEEEvNT_6ParamsE$_ZN4cute3eso3ESOILb0ELb1EJiNS_1CILi0EEEEEC2ERKiRKS3_) ;  /* 0xfffc023000007944 */ /* 0x022fea0003c3ffff */
[----:B------:R-:W2:Y:S01]  /*47b70*/  LDL R4, [R1+0x1590] ;  /* 0x0015900001047983 */ /* 0x000ea20000100800 */
[----:B-1----:R-:W-:Y:S02]  /*47b80*/  MOV R2, R15 ;  /* 0x0000000f00027202 */ /* 0x002fe40000000f00 */
[----:B------:R-:W-:Y:S01]  /*47b90*/  MOV R6, 0x47bd0 ;  /* 0x00047bd000067802 */ /* 0x000fe20000000f00 */
[----:B--2---:R1:W-:Y:S04]  /*47ba0*/  STL [R1+0x15d8], R4 ;  /* 0x0015d80401007387 */ /* 0x0043e80000100800 */
[----:B------:R1:W5:Y:S02]  /*47bb0*/  LD.E R34, [R34.64+0x4] ;  /* 0x0000040822227980 */ /* 0x000364000c101900 */
[----:B-1---5:R-:W-:Y:S05]  /*47bc0*/  CALL.REL.NOINC `($_ZN7cutlass13device_kernelIN5flash19enable_sm80_to_sm89INS1_16FlashAttnBwdSm80INS1_25CollectiveMainloopBwdSm80ILi2ELi2EN4cute5tupleIJNS5_1CILi128EEES8_NS7_ILi64EEEEEENS_6half_tEfNS_4arch4Sm80ELb0ELb0ELb1ELb1ELb0ELb0ELb0ELb0ELi2ELi4ELi4ELi4ELb0EEENS1_21CollectiveEpilogueBwdISA_SB_SD_Li256ELb1ELb0ELi2EEENS1_19SingleTileSchedulerILb1ELb0ELb0ELi128EEEEEEEEEvNT_6ParamsE$_ZN4cute3eso3ESOILb0ELb0EJiNS_5tupleIJiNS_1CILi0EEEEEEEEC2ERKiRKS5_) ;  /* 0xfffbfd8000007944 */ /* 0x022fea0003c3ffff */
[----:B-1----:R1:W5:Y:S01]  /*47bd0*/  LDL.64 R2, [R1+0x1590] ;  /* 0x0015900001027983 */ /* 0x0023620000100a00 */
[----:B------:R-:W-:-:S03]  /*47be0*/  MOV R34, 0x47c00 ;  /* 0x00047c0000227802 */ /* 0x000fc60000000f00 */
[----:B-1---5:R-:W-:Y:S05]  /*47bf0*/  CALL.REL.NOINC `($_ZN7cutlass13device_kernelIN5flash19enable_sm80_to_sm89INS1_16FlashAttnBwdSm80INS1_25CollectiveMainloopBwdSm80ILi2ELi2EN4cute5tupleIJNS5_1CILi128EEES8_NS7_ILi64EEEEEENS_6half_tEfNS_4arch4Sm80ELb0ELb0ELb1ELb1ELb0ELb0ELb0ELb0ELi2ELi4ELi4ELi4ELb0EEENS1_21CollectiveEpilogueBwdISA_SB_SD_Li256ELb1ELb0ELi2EEENS1_19SingleTileSchedulerILb1ELb0ELb0ELi128EEEEEEEEEvNT_6ParamsE$_ZN4cute3eso3ESOILb0ELb1EJNS_5tupleIJiNS2_IJiNS_1CILi0EEEEEEEEENS2_IJNS_10UnderscoreENS2_IJS7_S7_EEEEEEEEC2ERKS6_RKS9_) ;  /* 0xfffc011000007944 */ /* 0x022fea0003c3ffff */
[----:B------:R-:W2:Y:S01]  /*47c00*/  LDL.64 R4, [R1+0x1590] ;  /* 0x0015900001047983 */ /* 0x000ea20000100a00 */
[----:B-1----:R-:W-:-:S02]  /*47c10*/  MOV R2, R12 ;  /* 0x0000000c00027202 */ /* 0x002fc40000000f00 */
        /* <DEDUP_REMOVED lines=35> */
[----:B------:R-:W-:Y:S05]  /*47e50*/  CALL.REL.NOINC `($_ZN7cutlass13device_kernelIN5flash19enable_sm80_to_sm89INS1_16FlashAttnBwdSm80INS1_25CollectiveMainloopBwdSm80ILi2ELi2EN4cute5tupleIJNS5_1CILi128EEES8_NS7_ILi64EEEEEENS_6half_tEfNS_4arch4Sm80ELb0ELb0ELb1ELb1ELb0ELb0ELb0ELb0ELi2ELi4ELi4ELi4ELb0EEENS1_21CollectiveEpilogueBwdISA_SB_SD_Li256ELb1ELb0ELi2EEENS1_19SingleTileSchedulerILb1ELb0ELb0ELi128EEEEEEEEEvNT_6ParamsE$_ZN4cute3eso3ESOILb0ELb0EJiiiEEC2ERKiS4_S4_) ;  /* 0xfffbfcc000007944 */ /* 0x000fea0003c3ffff */
[----:B------:R2:W5:Y:S04]  /*47e60*/  LDL R5, [R1+0x1598] ;  /* 0x0015980001057983 */ /* 0x0005680000100800 */
[----:B-1----:R2:W5:Y:S01]  /*47e70*/  LDL.64 R2, [R1+0x1590] ;  /* 0x0015900001027983 */ /* 0x0025620000100a00 */
[----:B------:R-:W-:-:S03]  /*47e80*/  MOV R6, 0x47ea0 ;  /* 0x00047ea000067802 */ /* 0x000fc60000000f00 */
[----:B--2--5:R-:W-:Y:S05]  /*47e90*/  CALL.REL.NOINC `($_ZN7cutlass13device_kernelIN5flash19enable_sm80_to_sm89INS1_16FlashAttnBwdSm80INS1_25CollectiveMainloopBwdSm80ILi2ELi2EN4cute5tupleIJNS5_1CILi128EEES8_NS7_ILi64EEEEEENS_6half_tEfNS_4arch4Sm80ELb0ELb0ELb1ELb1ELb0ELb0ELb0ELb0ELi2ELi4ELi4ELi4ELb0EEENS1_21CollectiveEpilogueBwdISA_SB_SD_Li256ELb1ELb0ELi2EEENS1_19SingleTileSchedulerILb1ELb0ELb0ELi128EEEEEEEEEvNT_6ParamsE$_ZN4cute3eso3ESOILb1ELb0EJNS_1CILi1EEENS_5tupleIJiiiEEENS2_ILi64EEENS4_IJNS2_ILi72EEENS2_ILi144EEENS2_ILi288EEEEEENS2_ILi512EEEEEC2ERKS3_RKS5_RKS6_RKSA_RKSB_) ;  /* 0xfffc03c000007944 */ /* 0x024fea0003c3ffff */
[----:B-1----:R1:W5:Y:S04]  /*47ea0*/  LDL R5, [R1+0x1598] ;  /* 0x0015980001057983 */ /* 0x0023680000100800 */
[----:B------:R1:W5:Y:S01]  /*47eb0*/  LDL.64 R2, [R1+0x1590] ;  /* 0x0015900001027983 */ /* 0x0003620000100a00 */
[----:B------:R-:W-:-:S03]  /*47ec0*/  MOV R6, 0x47ee0 ;  /* 0x00047ee000067802 */ /* 0x000fc60000000f00 */
[----:B-1---5:R-:W-:Y:S05]  /*47ed0*/  CALL.REL.NOINC `($_ZN7cutlass13device_kernelIN5flash19enable_sm80_to_sm89INS1_16FlashAttnBwdSm80INS1_25CollectiveMainloopBwdSm80ILi2ELi2EN4cute5tupleIJNS5_1CILi128EEES8_NS7_ILi64EEEEEENS_6half_tEfNS_4arch4Sm80ELb0ELb0ELb1ELb1ELb0ELb0ELb0ELb0ELi2ELi4ELi4ELi4ELb0EEENS1_21CollectiveEpilogueBwdISA_SB_SD_Li256ELb1ELb0ELi2EEENS1_19SingleTileSchedulerILb1ELb0ELb0ELi128EEEEEEEEEvNT_6ParamsE$_ZN4cute5tupleIJNS0_IJNS_1CILi8EEENS0_IJNS1_ILi2EEES3_S3_EEENS1_ILi1EEES4_S5_EEENS0_IJS5_NS0_IJiiiEEENS1_ILi64EEENS0_IJNS1_ILi72EEENS1_ILi144EEENS1_ILi288EEEEEENS1_ILi512EEEEEEEEC2ERKS6_RKSE_) ;  /* 0xfffc200000007944 */ /* 0x022fea0003c3ffff */
[----:B-1----:R1:W5:Y:S04]  /*47ee0*/  LDL R5, [R1+0x1598] ;  /* 0x0015980001057983 */ /* 0x0023680000100800 */
[----:B------:R1:W5:Y:S01]  /*47ef0*/  LDL.64 R2, [R1+0x1590] ;  /* 0x0015900001027983 */ /* 0x0003620000100a00 */
[----:B------:R-:W-:-:S03]  /*47f00*/  MOV R4, 0x47f20 ;  /* 0x00047f2000047802 */ /* 0x000fc60000000f00 */
[----:B-1---5:R-:W-:Y:S05]  /*47f10*/  CALL.REL.NOINC `($_ZN7cutlass13device_kernelIN5flash19enable_sm80_to_sm89INS1_16FlashAttnBwdSm80INS1_25CollectiveMainloopBwdSm80ILi2ELi2EN4cute5tupleIJNS5_1CILi128EEES8_NS7_ILi64EEEEEENS_6half_tEfNS_4arch4Sm80ELb0ELb0ELb1ELb1ELb0ELb0ELb0ELb0ELi2ELi4ELi4ELi4ELb0EEENS1_21CollectiveEpilogueBwdISA_SB_SD_Li256ELb1ELb0ELi2EEENS1_19SingleTileSchedulerILb1ELb0ELb0ELi128EEEEEEEEEvNT_6ParamsE$_ZZN4cute7flattenINS_5tupleIJNS_1CILi1EEENS1_IJiiiEEENS2_ILi64EEENS1_IJNS2_ILi72EEENS2_ILi144EEENS2_ILi288EEEEEENS2_ILi512EEEEEEEEDaRKT_ENKUlRKT_E_clIS4_EEDaSH_) ;  /* 0xfffc2e6000007944 */ /* 0x022fea0003c3ffff */
[----:B------:R-:W-:Y:S02]  /*47f20*/  MOV R6, 0x47f40 ;  /* 0x00047f4000067802 */ /* 0x000fe40000000f00 */
[----:B------:R-:W-:Y:S05]  /*47f30*/  CALL.REL.NOINC `($_ZN7cutlass13device_kernelIN5flash19enable_sm80_to_sm89INS1_16FlashAttnBwdSm80INS1_25CollectiveMainloopBwdSm80ILi2ELi2EN4cute5tupleIJNS5_1CILi128EEES8_NS7_ILi64EEEEEENS_6half_tEfNS_4arch4Sm80ELb0ELb0ELb1ELb1ELb0ELb0ELb0ELb0ELi2ELi4ELi4ELi4ELb0EEENS1_21CollectiveEpilogueBwdISA_SB_SD_Li256ELb1ELb0ELi2EEENS1_19SingleTileSchedulerILb1ELb0ELb0ELi128EEEEEEEEEvNT_6ParamsE$_ZZN4cute12filter_tupleINS_5tupleIJNS_1CILi1EEENS1_IJiiiEEENS2_ILi64EEENS1_IJNS2_ILi72EEENS2_ILi144EEENS2_ILi288EEEEEENS2_ILi512EEEEEEZNS_7flattenISB_EEDaRKT_EUlRKT_E_EEDaSF_OT0_ENKUlDpSI_E_clIJNS1_IJS3_EEES4_NS1_IJS5_EEES9_NS1_IJSA_EEEEEEDaSM_) ;  /* 0xfffc245000007944 */ /* 0x000fea0003c3ffff */
[----:B------:R-:W-:Y:S02]  /*47f40*/  MOV R6, 0x47f60 ;  /* 0x00047f6000067802 */ /* 0x000fe40000000f00 */
[----:B------:R-:W-:Y:S05]  /*47f50*/  CALL.REL.NOINC `($_ZN7cutlass13device_kernelIN5flash19enable_sm80_to_sm89INS1_16FlashAttnBwdSm80INS1_25CollectiveMainloopBwdSm80ILi2ELi2EN4cute5tupleIJNS5_1CILi128EEES8_NS7_ILi64EEEEEENS_6half_tEfNS_4arch4Sm80ELb0ELb0ELb1ELb1ELb0ELb0ELb0ELb0ELi2ELi4ELi4ELi4ELb0EEENS1_21CollectiveEpilogueBwdISA_SB_SD_Li256ELb1ELb0ELi2EEENS1_19SingleTileSchedulerILb1ELb0ELb0ELi128EEEEEEEEEvNT_6ParamsE$_ZN4cute3eso3ESOILb0ELb1EJiNS_1CILi72EEENS2_ILi512EEEEEC2ERKiRKS3_RKS4_) ;  /* 0xfffbff2000007944 */ /* 0x000fea0003c3ffff */
[----:B------:R-:W2:Y:S01]  /*47f60*/  LDL R28, [R1+0x1590] ;  /* 0x00159000011c7983 */ /* 0x000ea20000100800 */
[----:B-1----:R-:W-:-:S02]  /*47f70*/  MOV R2, R25 ;  /* 0x0000001900027202 */ /* 0x002fc40000000f00 */
[----:B------:R-:W-:Y:S01]  /*47f80*/  MOV R6, 0x47fb0 ;  /* 0x00047fb000067802 */ /* 0x000fe20000000f00 */
[----:B--2---:R1:W-:Y:S04]  /*47f90*/  STL [R1+0x15e0], R28 ;  /* 0x0015e01c01007387 */ /* 0x0043e80000100800 */
[----:B-1----:R-:W-:Y:S05]  /*47fa0*/  CALL.REL.NOINC `($_ZN7cutlass13device_kernelIN5flash19enable_sm80_to_sm89INS1_16FlashAttnBwdSm80INS1_25CollectiveMainloopBwdSm80ILi2ELi2EN4cute5tupleIJNS5_1CILi128EEES8_NS7_ILi64EEEEEENS_6half_tEfNS_4arch4Sm80ELb0ELb0ELb1ELb1ELb0ELb0ELb0ELb0ELi2ELi4ELi4ELi4ELb0EEENS1_21CollectiveEpilogueBwdISA_SB_SD_Li256ELb1ELb0ELi2EEENS1_19SingleTileSchedulerILb1ELb0ELb0ELi128EEEEEEEEEvNT_6ParamsE$_ZN4cute3eso3ESOILb0ELb0EJiiNS_1CILi72EEENS2_ILi512EEEEEC2ERKiS7_RKS3_RKS4_) ;  /* 0xfffbfaf000007944 */ /* 0x002fea0003c3ffff */
[----:B-1----:R-:W2:Y:S01]  /*47fb0*/  LDL.64 R2, [R1+0x1590] ;  /* 0x0015900001027983 */ /* 0x002ea20000100a00 */
[----:B------:R-:W-:Y:S01]  /*47fc0*/  IMAD.MOV.U32 R6, RZ, RZ, R4 ;  /* 0x000000ffff067224 */ /* 0x000fe200078e0004 */
[----:B------:R-:W-:Y:S01]  /*47fd0*/  IADD3 R5, R10, 0x250, RZ ;  /* 0x000002500a057810 */ /* 0x000fe20007ffe0ff */
[----:B------:R-:W-:Y:S01]  /*47fe0*/  IMAD.MOV.U32 R34, RZ, RZ, R14 ;  /* 0x000000ffff227224 */ /* 0x000fe200078e000e */
[----:B------:R-:W-:Y:S01]  /*47ff0*/  MOV R4, 0x48030 ;  /* 0x0004803000047802 */ /* 0x000fe20000000f00 */
[----:B--2---:R1:W-:Y:S04]  /*48000*/  STL [R1+0x15cc], R2 ;  /* 0x0015cc0201007387 */ /* 0x0043e80000100800 */
[----:B------:R1:W-:Y:S02]  /*48010*/  STL [R1+0x15d0], R3 ;  /* 0x0015d00301007387 */ /* 0x0003e40000100800 */
[----:B-1----:R-:W-:Y:S05]  /*48020*/  CALL.REL.NOINC `($_ZN7cutlass13device_kernelIN5flash19enable_sm80_to_sm89INS1_16FlashAttnBwdSm80INS1_25CollectiveMainloopBwdSm80ILi2ELi2EN4cute5tupleIJNS5_1CILi128EEES8_NS7_ILi64EEEEEENS_6half_tEfNS_4arch4Sm80ELb0ELb0ELb1ELb1ELb0ELb0ELb0ELb0ELi2ELi4ELi4ELi4ELb0EEENS1_21CollectiveEpilogueBwdISA_SB_SD_Li256ELb1ELb0ELi2EEENS1_19SingleTileSchedulerILb1ELb0ELb0ELi128EEEEEEEEEvNT_6ParamsE$_ZN4cute3eso3ESOILb0ELb0EJiiiNS_1CILi72EEENS2_ILi512EEEEEC2ERKiS7_S7_RKS3_RKS4_) ;  /* 0xfffbfc4000007944 */ /* 0x002fea0003c3ffff */
        /* <DEDUP_REMOVED lines=8> */
[----:B-1----:R-:W-:Y:S05]  /*480b0*/  CALL.REL.NOINC `($_ZN7cutlass13device_kernelIN5flash19enable_sm80_to_sm89INS1_16FlashAttnBwdSm80INS1_25CollectiveMainloopBwdSm80ILi2ELi2EN4cute5tupleIJNS5_1CILi128EEES8_NS7_ILi64EEEEEENS_6half_tEfNS_4arch4Sm80ELb0ELb0ELb1ELb1ELb0ELb0ELb0ELb0ELi2ELi4ELi4ELi4ELb0EEENS1_21CollectiveEpilogueBwdISA_SB_SD_Li256ELb1ELb0ELi2EEENS1_19SingleTileSchedulerILb1ELb0ELb0ELi128EEEEEEEEEvNT_6ParamsE$_ZN4cute3eso3ESOILb1ELb0EJNS_1CILi1EEEiiiNS2_ILi72EEENS2_ILi512EEEEEC2ERKS3_RKiSA_SA_RKS4_RKS5_) ;  /* 0xfffc02c000007944 */ /* 0x002fea0003c3ffff */
[----:B-1----:R1:W5:Y:S04]  /*480c0*/  LDL R5, [R1+0x1588] ;  /* 0x0015880001057983 */ /* 0x0023680000100800 */
[----:B------:R1:W5:Y:S01]  /*480d0*/  LDL.64 R2, [R1+0x1580] ;  /* 0x0015800001027983 */ /* 0x0003620000100a00 */
[----:B------:R-:W-:-:S03]  /*480e0*/  MOV R6, 0x48100 ;  /* 0x0004810000067802 */ /* 0x000fc60000000f00 */
[----:B-1---5:R-:W-:Y:S05]  /*480f0*/  CALL.REL.NOINC `($_ZN7cutlass13device_kernelIN5flash19enable_sm80_to_sm89INS1_16FlashAttnBwdSm80INS1_25CollectiveMainloopBwdSm80ILi2ELi2EN4cute5tupleIJNS5_1CILi128EEES8_NS7_ILi64EEEEEENS_6half_tEfNS_4arch4Sm80ELb0ELb0ELb1ELb1ELb0ELb0ELb0ELb0ELi2ELi4ELi4ELi4ELb0EEENS1_21CollectiveEpilogueBwdISA_SB_SD_Li256ELb1ELb0ELi2EEENS1_19SingleTileSchedulerILb1ELb0ELb0ELi128EEEEEEEEEvNT_6ParamsE$_ZN4cute5tupleIJNS0_IJNS_1CILi8EEENS1_ILi2EEES3_S3_S2_S3_EEENS0_IJNS1_ILi1EEEiiiNS1_ILi72EEENS1_ILi512EEEEEEEEC2ERKS4_RKS8_) ;  /* 0xfffc1e5000007944 */ /* 0x022fea0003c3ffff */
[----:B-1----:R-:W2:Y:S04]  /*48100*/  LDL.64 R2, [R1+0x1580] ;  /* 0x0015800001027983 */ /* 0x002ea80000100a00 */
[----:B------:R-:W3:Y:S01]  /*48110*/  LDL R4, [R1+0x1588] ;  /* 0x0015880001047983 */ /* 0x000ee20000100800 */
[----:B------:R-:W-:-:S03]  /*48120*/  MOV R6, 0x48170 ;  /* 0x0004817000067802 */ /* 0x000fc60000000f00 */
[----:B------:R1:W-:Y:S04]  /*48130*/  STL.U8 [R1+0x15dc], RZ ;  /* 0x0015dcff01007387 */ /* 0x0003e80000100000 */
[----:B--2---:R1:W-:Y:S04]  /*48140*/  STL.64 [R1+0x15b0], R2 ;  /* 0x0015b00201007387 */ /* 0x0043e80000100a00 */
[----:B---3--:R1:W-:Y:S02]  /*48150*/  STL [R1+0x15b8], R4 ;  /* 0x0015b80401007387 */ /* 0x0083e40000100800 */
[----:B-1----:R-:W-:Y:S05]  /*48160*/  CALL.REL.NOINC `($_ZN7cutlass13device_kernelIN5flash19enable_sm80_to_sm89INS1_16FlashAttnBwdSm80INS1_25CollectiveMainloopBwdSm80ILi2ELi2EN4cute5tupleIJNS5_1CILi128EEES8_NS7_ILi64EEEEEENS_6half_tEfNS_4arch4Sm80ELb0ELb0ELb1ELb1ELb0ELb0ELb0ELb0ELi2ELi4ELi4ELi4ELb0EEENS1_21CollectiveEpilogueBwdISA_SB_SD_Li256ELb1ELb0ELi2EEENS1_19SingleTileSchedulerILb1ELb0ELb0ELi128EEEEEEEEEvNT_6ParamsE$_ZZN4cute6detail16composition_implINS_5tupleIJNS_1CILi8EEENS3_ILi2EEES5_S5_S4_S5_EEENS2_IJNS3_ILi1EEEiiiNS3_ILi72EEENS3_ILi512EEEEEENS2_IJNS2_IJS5_S5_S5_EEES5_NS2_IJNS3_ILi4EEES5_EEEEEENS2_IJNS2_IJS7_S9_S4_EEENS3_ILi4096EEENS2_IJNS3_ILi16EEENS3_ILi8192EEEEEEEEEEEDaRKT_RKT0_RKT1_RKT2_ENKUlRKT_RKT0_E_clISB_SF_EEDaSZ_S12_) ;  /* 0xfffc295000007944 */ /* 0x002fea0003c3ffff */
[----:B------:R-:W-:Y:S02]  /*48170*/  MOV R4, 0x48190 ;  /* 0x0004819000047802 */ /* 0x000fe40000000f00 */
[----:B-----5:R-:W-:Y:S05]  /*48180*/  CALL.REL.NOINC `($_ZN7cutlass13device_kernelIN5flash19enable_sm80_to_sm89INS1_16FlashAttnBwdSm80INS1_25CollectiveMainloopBwdSm80ILi2ELi2EN4cute5tupleIJNS5_1CILi128EEES8_NS7_ILi64EEEEEENS_6half_tEfNS_4arch4Sm80ELb0ELb0ELb1ELb1ELb0ELb0ELb0ELb0ELi2ELi4ELi4ELi4ELb0EEENS1_21CollectiveEpilogueBwdISA_SB_SD_Li256ELb1ELb0ELi2EEENS1_19SingleTileSchedulerILb1ELb0ELb0ELi128EEEEEEEEEvNT_6ParamsE$_ZZN4cute6detail16composition_implINS_5tupleIJNS_1CILi8EEENS3_ILi2EEES5_S5_S4_S5_EEENS2_IJNS3_ILi1EEEiiiNS3_ILi72EEENS3_ILi512EEEEEENS2_IJNS2_IJS5_S5_S5_EEES5_NS2_IJNS3_ILi4EEES5_EEEEEENS2_IJNS2_IJS7_S9_S4_EEENS3_ILi4096EEENS2_IJNS3_ILi16EEENS3_ILi8192EEEEEEEEEEEDaRKT_RKT0_RKT1_RKT2_ENKUlRKT_RKT0_E_clISD_SJ_EEDaSZ_S12_) ;  /* 0xfffc298000007944 */ /* 0x020fea0003c3ffff */
[----:B-----5:R2:W-:Y:S01]  /*48190*/  STL.64 [R1+0x1580], R2 ;  /* 0x0015800201007387 */ /* 0x0205e20000100a00 */
[----:B-1----:R-:W-:-:S03]  /*481a0*/  MOV R6, 0x481c0 ;  /* 0x000481c000067802 */ /* 0x002fc60000000f00 */
[----:B--2---:R-:W-:Y:S05]  /*481b0*/  CALL.REL.NOINC `($_ZN7cutlass13device_kernelIN5flash19enable_sm80_to_sm89INS1_16FlashAttnBwdSm80INS1_25CollectiveMainloopBwdSm80ILi2ELi2EN4cute5tupleIJNS5_1CILi128EEES8_NS7_ILi64EEEEEENS_6half_tEfNS_4arch4Sm80ELb0ELb0ELb1ELb1ELb0ELb0ELb0ELb0ELi2ELi4ELi4ELi4ELb0EEENS1_21CollectiveEpilogueBwdISA_SB_SD_Li256ELb1ELb0ELi2EEENS1_19SingleTileSchedulerILb1ELb0ELb0ELi128EEEEEEEEEvNT_6ParamsE$_ZN4cute3eso3ESOILb0ELb0EJNS_5tupleIJNS_1CILi1EEENS3_ILi512EEEiEEENS3_ILi4096EEENS2_IJNS2_IJiiEEENS3_ILi8192EEEEEEEEC2ERKS6_RKS7_RKSA_) ;  /* 0xfffbecb000007944 */ /* 0x004fea0003c3ffff */
[----:B-1----:R1:W5:Y:S04]  /*481c0*/  LDL R5, [R1+0x1598] ;  /* 0x0015980001057983 */ /* 0x0023680000100800 */
[----:B------:R1:W5:Y:S01]  /*481d0*/  LDL.64 R2, [R1+0x1590] ;  /* 0x0015900001027983 */ /* 0x0003620000100a00 */
[----:B------:R-:W-:-:S03]  /*481e0*/  MOV R6, 0x48200 ;  /* 0x0004820000067802 */ /* 0x000fc60000000f00 */
[----:B-1---5:R-:W-:Y:S05]  /*481f0*/  CALL.REL.NOINC `($_ZN7cutlass13device_kernelIN5flash19enable_sm80_to_sm89INS1_16FlashAttnBwdSm80INS1_25CollectiveMainloopBwdSm80ILi2ELi2EN4cute5tupleIJNS5_1CILi128EEES8_NS7_ILi64EEEEEENS_6half_tEfNS_4arch4Sm80ELb0ELb0ELb1ELb1ELb0ELb0ELb0ELb0ELi2ELi4ELi4ELi4ELb0EEENS1_21CollectiveEpilogueBwdISA_SB_SD_Li256ELb1ELb0ELi2EEENS1_19SingleTileSchedulerILb1ELb0ELb0ELi128EEEEEEEEEvNT_6ParamsE$_ZN4cute5tupleIJNS0_IJNS0_IJNS_1CILi2EEES2_S2_EEES2_NS0_IJNS0_IJS2_S2_EEES2_EEEEEENS0_IJNS0_IJNS1_ILi1EEENS1_ILi512EEEiEEENS1_ILi4096EEENS0_IJNS0_IJiiEEENS1_ILi8192EEEEEEEEEEEC2ERKS6_RKSE_) ;  /* 0xfffc19b000007944 */ /* 0x022fea0003c3ffff */
[----:B-1----:R1:W5:Y:S04]  /*48200*/  LDL R4, [R1+0x1598] ;  /* 0x0015980001047983 */ /* 0x0023680000100800 */
[----:B------:R1:W5:Y:S01]  /*48210*/  LDL.64 R2, [R1+0x1590] ;  /* 0x0015900001027983 */ /* 0x0003620000100a00 */
[----:B------:R-:W-:-:S05]  /*48220*/  LEA.HI R6, R29, R29, RZ, 0x1d ;  /* 0x0000001d1d067211 */ /* 0x000fca00078fe8ff */
[----:B------:R-:W-:Y:S01]  /*48230*/  IMAD.U32 R32, R7, 0x2, R6 ;  /* 0x0000000207207824 */ /* 0x000fe200078e0006 */
[----:B------:R-:W-:-:S04]  /*48240*/  MOV R6, 0x48270 ;  /* 0x0004827000067802 */ /* 0x000fc80000000f00 */
[----:B------:R1:W-:Y:S03]  /*48250*/  STL [R1+0x15c4], R32 ;  /* 0x0015c42001007387 */ /* 0x0003e60000100800 */
[----:B-1---5:R-:W-:Y:S05]  /*48260*/  CALL.REL.NOINC `($_ZN7cutlass13device_kernelIN5flash19enable_sm80_to_sm89INS1_16FlashAttnBwdSm80INS1_25CollectiveMainloopBwdSm80ILi2ELi2EN4cute5tupleIJNS5_1CILi128EEES8_NS7_ILi64EEEEEENS_6half_tEfNS_4arch4Sm80ELb0ELb0ELb1ELb1ELb0ELb0ELb0ELb0ELi2ELi4ELi4ELi4ELb0EEENS1_21CollectiveEpilogueBwdISA_SB_SD_Li256ELb1ELb0ELi2EEENS1_19SingleTileSchedulerILb1ELb0ELb0ELi128EEEEEEEEEvNT_6ParamsE$_ZN4cute3eso3ESOILb0ELb0EJNS_6LayoutINS_5tupleIJNS3_IJNS_1CILi2EEES5_S5_EEES5_NS3_IJNS3_IJS5_S5_EEES5_EEEEEENS3_IJNS3_IJNS4_ILi1EEENS4_ILi512EEEiEEENS4_ILi4096EEENS3_IJNS3_IJiiEEENS4_ILi8192EEEEEEEEEEEjEEC2ERKSI_RKj) ;  /* 0xfffbf20000007944 */ /* 0x022fea0003c3ffff */
        /* <DEDUP_REMOVED lines=9> */
[----:B-1----:R-:W-:Y:S05]  /*48300*/  CALL.REL.NOINC `($_ZN7cutlass13device_kernelIN5flash19enable_sm80_to_sm89INS1_16FlashAttnBwdSm80INS1_25CollectiveMainloopBwdSm80ILi2ELi2EN4cute5tupleIJNS5_1CILi128EEES8_NS7_ILi64EEEEEENS_6half_tEfNS_4arch4Sm80ELb0ELb0ELb1ELb1ELb0ELb0ELb0ELb0ELi2ELi4ELi4ELi4ELb0EEENS1_21CollectiveEpilogueBwdISA_SB_SD_Li256ELb1ELb0ELi2EEENS1_19SingleTileSchedulerILb1ELb0ELb0ELi128EEEEEEEEEvNT_6ParamsE$_ZN4cute3eso3ESOILb0ELb0EJNS_6LayoutINS_5tupleIJNS3_IJNS_1CILi2EEES5_S5_EEES5_NS3_IJNS3_IJS5_S5_EEES5_EEEEEENS3_IJNS3_IJNS4_ILi1EEENS4_ILi512EEEiEEENS4_ILi4096EEENS3_IJNS3_IJiiEEENS4_ILi8192EEEEEEEEEEENS_10ViewEngineINS_8smem_ptrIPN7cutlass6half_tEEEEEEEC2ERKSI_RKSP_) ;  /* 0xfffbf0e000007944 */ /* 0x002fea0003c3ffff */
[----:B------:R2:W5:Y:S04]  /*48310*/  LDL R2, [R1+0x1594] ;  /* 0x0015940001027983 */ /* 0x0005680000100800 */
[----:B-1----:R2:W5:Y:S01]  /*48320*/  LDL R3, [R1+0x1598] ;  /* 0x0015980001037983 */ /* 0x0025620000100800 */
[----:B------:R-:W-:-:S03]  /*48330*/  MOV R4, 0x48350 ;  /* 0x0004835000047802 */ /* 0x000fc60000000f00 */
[----:B--2--5:R-:W-:Y:S05]  /*48340*/  CALL.REL.NOINC `($_ZN7cutlass13device_kernelIN5flash19enable_sm80_to_sm89INS1_16FlashAttnBwdSm80INS1_25CollectiveMainloopBwdSm80ILi2ELi2EN4cute5tupleIJNS5_1CILi128EEES8_NS7_ILi64EEEEEENS_6half_tEfNS_4arch4Sm80ELb0ELb0ELb1ELb1ELb0ELb0ELb0ELb0ELi2ELi4ELi4ELi4ELb0EEENS1_21CollectiveEpilogueBwdISA_SB_SD_Li256ELb1ELb0ELi2EEENS1_19SingleTileSchedulerILb1ELb0ELb0ELi128EEEEEEEEEvNT_6ParamsE$_ZZN4cute4takeILi1ELi3ENS_5tupleIJNS1_IJNS_1CILi1EEENS2_ILi512EEEiEEENS2_ILi4096EEENS1_IJNS1_IJiiEEENS2_ILi8192EEEEEEEEEEEDaRKT1_ENKUlDpRKT_E_clIJS6_S9_EEEDaSH_) ;  /* 0xfffc24b000007944 */ /* 0x024fea0003c3ffff */
[----:B------:R1:W-:Y:S01]  /*48350*/  STL.64 [R1+0x1590], R2 ;  /* 0x0015900201007387 */ /* 0x0003e20000100a00 */
[----:B------:R-:W-:-:S03]  /*48360*/  MOV R4, 0x48380 ;  /* 0x0004838000047802 */ /* 0x000fc60000000f00 */
[----:B-1----:R-:W-:Y:S05]  /*48370*/  CALL.REL.NOINC `($_ZN7cutlass13device_kernelIN5flash19enable_sm80_to_sm89INS1_16FlashAttnBwdSm80INS1_25CollectiveMainloopBwdSm80ILi2ELi2EN4cute5tupleIJNS5_1CILi128EEES8_NS7_ILi64EEEEEENS_6half_tEfNS_4arch4Sm80ELb0ELb0ELb1ELb1ELb0ELb0ELb0ELb0ELi2ELi4ELi4ELi4ELb0EEENS1_21CollectiveEpilogueBwdISA_SB_SD_Li256ELb1ELb0ELi2EEENS1_19SingleTileSchedulerILb1ELb0ELb0ELi128EEEEEEEEEvNT_6ParamsE$_ZZN4cute16flatten_to_tupleINS_5tupleIJNS_1CILi4096EEENS1_IJNS1_IJiiEEENS2_ILi8192EEEEEEEEEEEDaRKT_ENKUlRKT_E_clIS6_EEDaSD_) ;  /* 0xfffc23b000007944 */ /* 0x002fea0003c3ffff */
[----:B------:R-:W-:Y:S02]  /*48380*/  MOV R2, 0x483a0 ;  /* 0x000483a000027802 */ /* 0x000fe40000000f00 */
[----:B------:R-:W-:Y:S05]  /*48390*/  CALL.REL.NOINC `($_ZN7cutlass13device_kernelIN5flash19enable_sm80_to_sm89INS1_16FlashAttnBwdSm80INS1_25CollectiveMainloopBwdSm80ILi2ELi2EN4cute5tupleIJNS5_1CILi128EEES8_NS7_ILi64EEEEEENS_6half_tEfNS_4arch4Sm80ELb0ELb0ELb1ELb1ELb0ELb0ELb0ELb0ELi2ELi4ELi4ELi4ELb0EEENS1_21CollectiveEpilogueBwdISA_SB_SD_Li256ELb1ELb0ELi2EEENS1_19SingleTileSchedulerILb1ELb0ELb0ELi128EEEEEEEEEvNT_6ParamsE$_ZZN4cute12filter_tupleINS_5tupleIJNS_1CILi4096EEENS1_IJNS1_IJiiEEENS2_ILi8192EEEEEEEEEZNS_16flatten_to_tupleIS7_EEDaRKT_EUlRKT_E_EEDaSB_OT0_ENKUlDpSE_E_clIJNS1_IJS3_EEENS1_IJiiS5_EEEEEEDaSI_) ;  /* 0xfffc205000007944 */ /* 0x000fea0003c3ffff */
        /* <DEDUP_REMOVED lines=21> */
[----:B-1---5:R-:W-:Y:S05]  /*484f0*/  CALL.REL.NOINC `($_ZN7cutlass13device_kernelIN5flash19enable_sm80_to_sm89INS1_16FlashAttnBwdSm80INS1_25CollectiveMainloopBwdSm80ILi2ELi2EN4cute5tupleIJNS5_1CILi128EEES8_NS7_ILi64EEEEEENS_6half_tEfNS_4arch4Sm80ELb0ELb0ELb1ELb1ELb0ELb0ELb0ELb0ELi2ELi4ELi4ELi4ELb0EEENS1_21CollectiveEpilogueBwdISA_SB_SD_Li256ELb1ELb0ELi2EEENS1_19SingleTileSchedulerILb1ELb0ELb0ELi128EEEEEEEEEvNT_6ParamsE$_ZN4cute3eso3ESOILb1ELb0EJNS_14ComposedLayoutINS_7SwizzleILi3ELi3ELi3EEENS_1CILi0EEENS_6LayoutINS_5tupleIJNS8_IJNS8_IJNS5_ILi4EEENS5_ILi8EEEEEENS8_IJNS5_ILi2EEENS5_ILi1EEEEEEEEENS8_IJNS8_IJSC_SC_EEESB_EEEEEENS8_IJNS8_IJNS8_IJNS5_ILi128EEESD_EEENS8_IJSA_S6_EEEEEENS8_IJNS8_IJNS5_ILi64EEENS5_ILi512EEEEEENS8_IJNS5_ILi16EEENS5_ILi1024EEEEEEEEEEEEEEEENS_10ViewEngineINS_8smem_ptrIPN7cutlass6half_tEEEEEEEC2ERKSW_RKS13_) ;  /* 0xfffbfb5000007944 */ /* 0x022fea0003c3ffff */
[----:B-1----:R1:W5:Y:S04]  /*48500*/  LD.E R3, [R34.64+0xc] ;  /* 0x00000c0822037980 */ /* 0x002368000c101900 */
[----:B------:R1:W5:Y:S01]  /*48510*/  LDL.64 R30, [R1+0x1590] ;  /* 0x00159000011e7983 */ /* 0x0003620000100a00 */
[----:B------:R-:W-:-:S03]  /*48520*/  MOV R6, 0x48540 ;  /* 0x0004854000067802 */ /* 0x000fc60000000f00 */
        /* <DEDUP_REMOVED lines=45> */
[----:B------:R-:W-:-:S02]  /*48800*/  LOP3.LUT P0, RZ, R6, 0x8, RZ, 0xc0, !PT ;  /* 0x0000000806ff7812 */ /* 0x000fc4000780c0ff */
[----:B------:R-:W-:Y:S02]  /*48810*/  MOV R26, 0x48840 ;  /* 0x00048840001a7802 */ /* 0x000fe40000000f00 */
[----:B------:R-:W-:-:S04]  /*48820*/  SEL R5, R5, 0x38, !P0 ;  /* 0x0000003805057807 */ /* 0x000fc80004000000 */
[----:B-1---5:R-:W-:Y:S05]  /*48830*/  CALL.REL.NOINC `($_ZN7cutlass13device_kernelIN5flash19enable_sm80_to_sm89INS1_16FlashAttnBwdSm80INS1_25CollectiveMainloopBwdSm80ILi2ELi2EN4cute5tupleIJNS5_1CILi128EEES8_NS7_ILi64EEEEEENS_6half_tEfNS_4arch4Sm80ELb0ELb0ELb1ELb1ELb0ELb0ELb0ELb0ELi2ELi4ELi4ELi4ELb0EEENS1_21CollectiveEpilogueBwdISA_SB_SD_Li256ELb1ELb0ELi2EEENS1_19SingleTileSchedulerILb1ELb0ELb0ELi128EEEEEEEEEvNT_6ParamsE$_ZN4cute3eso3ESOILb0ELb1EJiNS_1CILi144EEENS2_ILi288EEEEEC2ERKiRKS3_RKS4_) ;  /* 0xfffbf5a000007944 */ /* 0x022fea0003c3ffff */
[----:B------:R-:W2:Y:S01]  /*48840*/  LDL R32, [R1+0x1590] ;  /* 0x0015900001207983 */ /* 0x000ea20000100800 */
[----:B-1----:R-:W-:Y:S02]  /*48850*/  MOV R4, R24 ;  /* 0x0000001800047202 */ /* 0x002fe40000000f00 */
[----:B------:R-:W-:Y:S01]  /*48860*/  MOV R26, 0x48890 ;  /* 0x00048890001a7802 */ /* 0x000fe20000000f00 */
[----:B--2---:R1:W-:Y:S04]  /*48870*/  STL [R1+0x15dc], R32 ;  /* 0x0015dc2001007387 */ /* 0x0043e80000100800 */
[----:B-1----:R-:W-:Y:S05]  /*48880*/  CALL.REL.NOINC `($_ZN7cutlass13device_kernelIN5flash19enable_sm80_to_sm89INS1_16FlashAttnBwdSm80INS1_25CollectiveMainloopBwdSm80ILi2ELi2EN4cute5tupleIJNS5_1CILi128EEES8_NS7_ILi64EEEEEENS_6half_tEfNS_4arch4Sm80ELb0ELb0ELb1ELb1ELb0ELb0ELb0ELb0ELi2ELi4ELi4ELi4ELb0EEENS1_21CollectiveEpilogueBwdISA_SB_SD_Li256ELb1ELb0ELi2EEENS1_19SingleTileSchedulerILb1ELb0ELb0ELi128EEEEEEEEEvNT_6ParamsE$_ZN4cute3eso3ESOILb1ELb0EJNS_1CILi1EEENS_5tupleIJNS2_ILi8EEEiiEEENS2_ILi64EEENS4_IJiNS2_ILi144EEENS2_ILi288EEEEEENS2_ILi512EEEEEC2ERKS3_RKS6_RKS7_RKSA_RKSB_) ;  /* 0xfffbf94000007944 */ /* 0x002fea0003c3ffff */
[----:B-1----:R1:W5:Y:S04]  /*48890*/  LDL R5, [R1+0x1598] ;  /* 0x0015980001057983 */ /* 0x0023680000100800 */
[----:B------:R1:W5:Y:S01]  /*488a0*/  LDL.64 R2, [R1+0x1590] ;  /* 0x0015900001027983 */ /* 0x0003620000100a00 */
[----:B------:R-:W-:-:S03]  /*488b0*/  MOV R26, 0x488d0 ;  /* 0x000488d0001a7802 */ /* 0x000fc60000000f00 */
[----:B-1---5:R-:W-:Y:S05]  /*488c0*/  CALL.REL.NOINC `($_ZN7cutlass13device_kernelIN5flash19enable_sm80_to_sm89INS1_16FlashAttnBwdSm80INS1_25CollectiveMainloopBwdSm80ILi2ELi2EN4cute5tupleIJNS5_1CILi128EEES8_NS7_ILi64EEEEEENS_6half_tEfNS_4arch4Sm80ELb0ELb0ELb1ELb1ELb0ELb0ELb0ELb0ELi2ELi4ELi4ELi4ELb0EEENS1_21CollectiveEpilogueBwdISA_SB_SD_Li256ELb1ELb0ELi2EEENS1_19SingleTileSchedulerILb1ELb0ELb0ELi128EEEEEEEEEvNT_6ParamsE$_ZN4cute5tupleIJNS0_IJNS_1CILi8EEENS0_IJNS1_ILi2EEES3_S3_EEENS1_ILi1EEES4_S5_EEENS0_IJS5_NS0_IJS2_iiEEENS1_ILi64EEENS0_IJiNS1_ILi144EEENS1_ILi288EEEEEENS1_ILi512EEEEEEEEC2ERKS6_RKSD_) ;  /* 0xfffc15a000007944 */ /* 0x022fea0003c3ffff */
[----:B------:R2:W5:Y:S04]  /*488d0*/  LDL R24, [R1+0x1598] ;  /* 0x0015980001187983 */ /* 0x0005680000100800 */
[----:B-1----:R2:W5:Y:S01]  /*488e0*/  LDL.64 R2, [R1+0x1590] ;  /* 0x0015900001027983 */ /* 0x0025620000100a00 */
[----:B------:R-:W-:-:S03]  /*488f0*/  MOV R4, 0x48910 ;  /* 0x0004891000047802 */ /* 0x000fc60000000f00 */
[----:B--2--5:R-:W-:Y:S05]  /*48900*/  CALL.REL.NOINC `($_ZN7cutlass13device_kernelIN5flash19enable_sm80_to_sm89INS1_16FlashAttnBwdSm80INS1_25CollectiveMainloopBwdSm80ILi2ELi2EN4cute5tupleIJNS5_1CILi128EEES8_NS7_ILi64EEEEEENS_6half_tEfNS_4arch4Sm80ELb0ELb0ELb1ELb1ELb0ELb0ELb0ELb0ELi2ELi4ELi4ELi4ELb0EEENS1_21CollectiveEpilogueBwdISA_SB_SD_Li256ELb1ELb0ELi2EEENS1_19SingleTileSchedulerILb1ELb0ELb0ELi128EEEEEEEEEvNT_6ParamsE$_ZZN4cute7flattenINS_5tupleIJNS_1CILi1EEENS1_IJNS2_ILi8EEEiiEEENS2_ILi64EEENS1_IJiNS2_ILi144EEENS2_ILi288EEEEEENS2_ILi512EEEEEEEEDaRKT_ENKUlRKT_E_clIS5_EEDaSH_) ;  /* 0xfffc240000007944 */ /* 0x024fea0003c3ffff */
[----:B------:R-:W-:Y:S02]  /*48910*/  MOV R3, R24 ;  /* 0x0000001800037202 */ /* 0x000fe40000000f00 */
[----:B------:R-:W-:-:S02]  /*48920*/  MOV R4, 0x48940 ;  /* 0x0004894000047802 */ /* 0x000fc40000000f00 */
[----:B------:R-:W-:Y:S05]  /*48930*/  CALL.REL.NOINC `($_ZN7cutlass13device_kernelIN5flash19enable_sm80_to_sm89INS1_16FlashAttnBwdSm80INS1_25CollectiveMainloopBwdSm80ILi2ELi2EN4cute5tupleIJNS5_1CILi128EEES8_NS7_ILi64EEEEEENS_6half_tEfNS_4arch4Sm80ELb0ELb0ELb1ELb1ELb0ELb0ELb0ELb0ELi2ELi4ELi4ELi4ELb0EEENS1_21CollectiveEpilogueBwdISA_SB_SD_Li256ELb1ELb0ELi2EEENS1_19SingleTileSchedulerILb1ELb0ELb0ELi128EEEEEEEEEvNT_6ParamsE$_ZZN4cute7flattenINS_5tupleIJNS_1CILi1EEENS1_IJNS2_ILi8EEEiiEEENS2_ILi64EEENS1_IJiNS2_ILi144EEENS2_ILi288EEEEEENS2_ILi512EEEEEEEEDaRKT_ENKUlRKT_E_clIS9_EEDaSH_) ;  /* 0xfffc241000007944 */ /* 0x000fea0003c3ffff */
[----:B------:R-:W-:Y:S02]  /*48940*/  MOV R4, R2 ;  /* 0x0000000200047202 */ /* 0x000fe40000000f00 */
[----:B------:R-:W-:-:S02]  /*48950*/  MOV R2, 0x48970 ;  /* 0x0004897000027802 */ /* 0x000fc40000000f00 */
[----:B------:R-:W-:Y:S05]  /*48960*/  CALL.REL.NOINC `($_ZN7cutlass13device_kernelIN5flash19enable_sm80_to_sm89INS1_16FlashAttnBwdSm80INS1_25CollectiveMainloopBwdSm80ILi2ELi2EN4cute5tupleIJNS5_1CILi128EEES8_NS7_ILi64EEEEEENS_6half_tEfNS_4arch4Sm80ELb0ELb0ELb1ELb1ELb0ELb0ELb0ELb0ELi2ELi4ELi4ELi4ELb0EEENS1_21CollectiveEpilogueBwdISA_SB_SD_Li256ELb1ELb0ELi2EEENS1_19SingleTileSchedulerILb1ELb0ELb0ELi128EEEEEEEEEvNT_6ParamsE$_ZZN4cute12filter_tupleINS_5tupleIJNS_1CILi1EEENS1_IJNS2_ILi8EEEiiEEENS2_ILi64EEENS1_IJiNS2_ILi144EEENS2_ILi288EEEEEENS2_ILi512EEEEEEZNS_7flattenISB_EEDaRKT_EUlRKT_E_EEDaSF_OT0_ENKUlDpSI_E_clIJNS1_IJS3_EEES5_NS1_IJS6_EEES9_NS1_IJSA_EEEEEEDaSM_) ;  /* 0xfffc19f000007944 */ /* 0x000fea0003c3ffff */
[----:B------:R-:W-:Y:S02]  /*48970*/  MOV R26, 0x48990 ;  /* 0x00048990001a7802 */ /* 0x000fe40000000f00 */
[----:B------:R-:W-:Y:S05]  /*48980*/  CALL.REL.NOINC `($_ZN7cutlass13device_kernelIN5flash19enable_sm80_to_sm89INS1_16FlashAttnBwdSm80INS1_25CollectiveMainloopBwdSm80ILi2ELi2EN4cute5tupleIJNS5_1CILi128EEES8_NS7_ILi64EEEEEENS_6half_tEfNS_4arch4Sm80ELb0ELb0ELb1ELb1ELb0ELb0ELb0ELb0ELi2ELi4ELi4ELi4ELb0EEENS1_21CollectiveEpilogueBwdISA_SB_SD_Li256ELb1ELb0ELi2EEENS1_19SingleTileSchedulerILb1ELb0ELb0ELi128EEEEEEEEEvNT_6ParamsE$_ZN4cute3eso3ESOILb0ELb1EJiNS_1CILi144EEENS2_ILi512EEEEEC2ERKiRKS3_RKS4_) ;  /* 0xfffbf4a000007944 */ /* 0x000fea0003c3ffff */
[----:B------:R-:W2:Y:S01]  /*48990*/  LDL R24, [R1+0x1590] ;  /* 0x0015900001187983 */ /* 0x000ea20000100800 */
[----:B-1----:R-:W-:-:S02]  /*489a0*/  MOV R2, R13 ;  /* 0x0000000d00027202 */ /* 0x002fc40000000f00 */
[----:B------:R-:W-:Y:S01]  /*489b0*/  MOV R34, 0x489e0 ;  /* 0x000489e000227802 */ /* 0x000fe20000000f00 */
[----:B--2---:R1:W-:Y:S04]  /*489c0*/  STL [R1+0x15c4], R24 ;  /* 0x0015c41801007387 */ /* 0x0043e80000100800 */
[----:B-1----:R-:W-:Y:S05]  /*489d0*/  CALL.REL.NOINC `($_ZN7cutlass13device_kernelIN5flash19enable_sm80_to_sm89INS1_16FlashAttnBwdSm80INS1_25CollectiveMainloopBwdSm80ILi2ELi2EN4cute5tupleIJNS5_1CILi128EEES8_NS7_ILi64EEEEEENS_6half_tEfNS_4arch4Sm80ELb0ELb0ELb1ELb1ELb0ELb0ELb0ELb0ELi2ELi4ELi4ELi4ELb0EEENS1_21CollectiveEpilogueBwdISA_SB_SD_Li256ELb1ELb0ELi2EEENS1_19SingleTileSchedulerILb1ELb0ELb0ELi128EEEEEEEEEvNT_6ParamsE$_ZN4cute3eso3ESOILb0ELb0EJiiNS_1CILi144EEENS2_ILi512EEEEEC2ERKiS7_RKS3_RKS4_) ;  /* 0xfffbf05000007944 */ /* 0x002fea0003c3ffff */
[----:B-1----:R-:W2:Y:S01]  /*489e0*/  LDL.64 R2, [R1+0x1590] ;  /* 0x0015900001027983 */ /* 0x002ea20000100a00 */
[----:B------:R-:W-:Y:S02]  /*489f0*/  IADD3 R5, R10, 0x240, RZ ;  /* 0x000002400a057810 */ /* 0x000fe40007ffe0ff */
[----:B------:R-:W-:Y:S01]  /*48a00*/  MOV R26, 0x48a40 ;  /* 0x00048a40001a7802 */ /* 0x000fe20000000f00 */
[----:B--2---:R1:W-:Y:S04]  /*48a10*/  STL [R1+0x15bc], R2 ;  /* 0x0015bc0201007387 */ /* 0x0043e80000100800 */
[----:B------:R1:W-:Y:S02]  /*48a20*/  STL [R1+0x15c0], R3 ;  /* 0x0015c00301007387 */ /* 0x0003e40000100800 */
[----:B-1----:R-:W-:Y:S05]  /*48a30*/  CALL.REL.NOINC `($_ZN7cutlass13device_kernelIN5flash19enable_sm80_to_sm89INS1_16FlashAttnBwdSm80INS1_25CollectiveMainloopBwdSm80ILi2ELi2EN4cute5tupleIJNS5_1CILi128EEES8_NS7_ILi64EEEEEENS_6half_tEfNS_4arch4Sm80ELb0ELb0ELb1ELb1ELb0ELb0ELb0ELb0ELi2ELi4ELi4ELi4ELb0EEENS1_21CollectiveEpilogueBwdISA_SB_SD_Li256ELb1ELb0ELi2EEENS1_19SingleTileSchedulerILb1ELb0ELb0ELi128EEEEEEEEEvNT_6ParamsE$_ZN4cute3eso3ESOILb0ELb0EJiiiNS_1CILi144EEENS2_ILi512EEEEEC2ERKiS7_S7_RKS3_RKS4_) ;  /* 0xfffbf18000007944 */ /* 0x002fea0003c3ffff */
[----:B-1----:R-:W2:Y:S04]  /*48a40*/  LDL.64 R2, [R1+0x1580] ;  /* 0x0015800001027983 */ /* 0x002ea80000100a00 */
[----:B------:R-:W3:Y:S01]  /*48a50*/  LDL R12, [R1+0x1588] ;  /* 0x00158800010c7983 */ /* 0x000ee20000100800 */
[----:B------:R-:W-:-:S03]  /*48a60*/  MOV R4, 0x48aa0 ;  /* 0x00048aa000047802 */ /* 0x000fc60000000f00 */
[----:B--2---:R1:W-:Y:S04]  /*48a70*/  STL.64 [R1+0x1590], R2 ;  /* 0x0015900201007387 */ /* 0x0043e80000100a00 */
[----:B---3--:R1:W-:Y:S02]  /*48a80*/  STL [R1+0x1598], R12 ;  /* 0x0015980c01007387 */ /* 0x0083e40000100800 */
[----:B-1----:R-:W-:Y:S05]  /*48a90*/  CALL.REL.NOINC `($_ZN7cutlass13device_kernelIN5flash19enable_sm80_to_sm89INS1_16FlashAttnBwdSm80INS1_25CollectiveMainloopBwdSm80ILi2ELi2EN4cute5tupleIJNS5_1CILi128EEES8_NS7_ILi64EEEEEENS_6half_tEfNS_4arch4Sm80ELb0ELb0ELb1ELb1ELb0ELb0ELb0ELb0ELi2ELi4ELi4ELi4ELb0EEENS1_21CollectiveEpilogueBwdISA_SB_SD_Li256ELb1ELb0ELi2EEENS1_19SingleTileSchedulerILb1ELb0ELb0ELi128EEEEEEEEEvNT_6ParamsE$_ZN4cute3eso3ESOILb1ELb0EJNS_1CILi8EEEiiiNS2_ILi144EEENS2_ILi512EEEEEC2ERKS3_RKiSA_SA_RKS4_RKS5_) ;  /* 0xfffbfa0000007944 */ /* 0x002fea0003c3ffff */
[----:B-1----:R-:W2:Y:S04]  /*48aa0*/  LDL.64 R2, [R1+0x15b0] ;  /* 0x0015b00001027983 */ /* 0x002ea80000100a00 */
[----:B------:R-:W3:Y:S01]  /*48ab0*/  LDL R24, [R1+0x15b8] ;  /* 0x0015b80001187983 */ /* 0x000ee20000100800 */
[C---:B------:R-:W-:Y:S02]  /*48ac0*/  IADD3 R26, R10.reuse, 0x204, RZ ;  /* 0x000002040a1a7810 */ /* 0x040fe40007ffe0ff */
[----:B------:R-:W-:-:S02]  /*48ad0*/  IADD3 R12, R10, 0x208, RZ ;  /* 0x000002080a0c7810 */ /* 0x000fc40007ffe0ff */
[----:B------:R-:W-:Y:S01]  /*48ae0*/  MOV R4, 0x48b20 ;  /* 0x00048b2000047802 */ /* 0x000fe20000000f00 */
[----:B--2---:R1:W-:Y:S04]  /*48af0*/  STL.64 [R1+0x1580], R2 ;  /* 0x0015800201007387 */ /* 0x0043e80000100a00 */
[----:B---3--:R1:W-:Y:S02]  /*48b00*/  STL [R1+0x1588], R24 ;  /* 0x0015881801007387 */ /* 0x0083e40000100800 */
[----:B-1----:R-:W-:Y:S05]  /*48b10*/  CALL.REL.NOINC `($_ZN7cutlass13device_kernelIN5flash19enable_sm80_to_sm89INS1_16FlashAttnBwdSm80INS1_25CollectiveMainloopBwdSm80ILi2ELi2EN4cute5tupleIJNS5_1CILi128EEES8_NS7_ILi64EEEEEENS_6half_tEfNS_4arch4Sm80ELb0ELb0ELb1ELb1ELb0ELb0ELb0ELb0ELi2ELi4ELi4ELi4ELb0EEENS1_21CollectiveEpilogueBwdISA_SB_SD_Li256ELb1ELb0ELi2EEENS1_19SingleTileSchedulerILb1ELb0ELb0ELi128EEEEEEEEEvNT_6ParamsE$_ZN4cute3eso3ESOILb1ELb0EJNS_1CILi1EEEiiiNS2_ILi144EEENS2_ILi512EEEEEC2ERKS3_RKiSA_SA_RKS4_RKS5_) ;  /* 0xfffbf7b000007944 */ /* 0x002fea0003c3ffff */
[----:B-1----:R1:W5:Y:S04]  /*48b20*/  LDL R5, [R1+0x15b8] ;  /* 0x0015b80001057983 */ /* 0x0023680000100800 */
[----:B------:R1:W5:Y:S01]  /*48b30*/  LDL.64 R2, [R1+0x15b0] ;  /* 0x0015b00001027983 */ /* 0x0003620000100a00 */
[----:B------:R-:W-:-:S03]  /*48b40*/  MOV R12, 0x48b60 ;  /* 0x00048b60000c7802 */ /* 0x000fc60000000f00 */
[----:B-1---5:R-:W-:Y:S05]  /*48b50*/  CALL.REL.NOINC `($_ZN7cutlass13device_kernelIN5flash19enable_sm80_to_sm89INS1_16FlashAttnBwdSm80INS1_25CollectiveMainloopBwdSm80ILi2ELi2EN4cute5tupleIJNS5_1CILi128EEES8_NS7_ILi64EEEEEENS_6half_tEfNS_4arch4Sm80ELb0ELb0ELb1ELb1ELb0ELb0ELb0ELb0ELi2ELi4ELi4ELi4ELb0EEENS1_21CollectiveEpilogueBwdISA_SB_SD_Li256ELb1ELb0ELi2EEENS1_19SingleTileSchedulerILb1ELb0ELb0ELi128EEEEEEEEEvNT_6ParamsE$_ZN4cute5tupleIJNS0_IJNS_1CILi16EEENS1_ILi2EEES3_S3_NS1_ILi4EEES3_EEENS0_IJNS1_ILi1EEEiiiNS1_ILi144EEENS1_ILi512EEEEEEEEC2ERKS5_RKS9_) ;  /* 0xfffc126000007944 */ /* 0x022fea0003c3ffff */
        /* <DEDUP_REMOVED lines=8> */
[----:B-1----:R-:W-:Y:S05]  /*48be0*/  CALL.REL.NOINC `($_ZN7cutlass13device_kernelIN5flash19enable_sm80_to_sm89INS1_16FlashAttnBwdSm80INS1_25CollectiveMainloopBwdSm80ILi2ELi2EN4cute5tupleIJNS5_1CILi128EEES8_NS7_ILi64EEEEEENS_6half_tEfNS_4arch4Sm80ELb0ELb0ELb1ELb1ELb0ELb0ELb0ELb0ELi2ELi4ELi4ELi4ELb0EEENS1_21CollectiveEpilogueBwdISA_SB_SD_Li256ELb1ELb0ELi2EEENS1_19SingleTileSchedulerILb1ELb0ELb0ELi128EEEEEEEEEvNT_6ParamsE$_ZZN4cute6detail16composition_implINS_5tupleIJNS_1CILi16EEENS3_ILi2EEES5_S5_NS3_ILi4EEES5_EEENS2_IJNS3_ILi1EEEiiiNS3_ILi144EEENS3_ILi512EEEEEENS2_IJNS2_IJS5_S5_EEES6_NS3_ILi8EEEEEENS2_IJNS2_IJNS3_ILi64EEESA_EEES4_NS3_ILi1024EEEEEEEEDaRKT_RKT0_RKT1_RKT2_ENKUlRKT_RKT0_E_clISC_SG_EEDaSX_S10_) ;  /* 0xfffc1dd000007944 */ /* 0x002fea0003c3ffff */
[----:B------:R-:W-:Y:S02]  /*48bf0*/  MOV R2, R14 ;  /* 0x0000000e00027202 */ /* 0x000fe40000000f00 */
[----:B------:R-:W-:Y:S02]  /*48c00*/  MOV R12, 0x48c20 ;  /* 0x00048c20000c7802 */ /* 0x000fe40000000f00 */
[----:B-----5:R-:W-:Y:S05]  /*48c10*/  CALL.REL.NOINC `($_ZN7cutlass13device_kernelIN5flash19enable_sm80_to_sm89INS1_16FlashAttnBwdSm80INS1_25CollectiveMainloopBwdSm80ILi2ELi2EN4cute5tupleIJNS5_1CILi128EEES8_NS7_ILi64EEEEEENS_6half_tEfNS_4arch4Sm80ELb0ELb0ELb1ELb1ELb0ELb0ELb0ELb0ELi2ELi4ELi4ELi4ELb0EEENS1_21CollectiveEpilogueBwdISA_SB_SD_Li256ELb1ELb0ELi2EEENS1_19SingleTileSchedulerILb1ELb0ELb0ELi128EEEEEEEEEvNT_6ParamsE$_ZZN4cute6detail16composition_implINS_5tupleIJNS_1CILi16EEENS3_ILi2EEES5_S5_NS3_ILi4EEES5_EEENS2_IJNS3_ILi1EEEiiiNS3_ILi144EEENS3_ILi512EEEEEENS2_IJNS2_IJS5_S5_EEES6_NS3_ILi8EEEEEENS2_IJNS2_IJNS3_ILi64EEESA_EEES4_NS3_ILi1024EEEEEEEEDaRKT_RKT0_RKT1_RKT2_ENKUlRKT_RKT0_E_clIS6_S4_EEDaSX_S10_) ;  /* 0xfffc1d4000007944 */ /* 0x020fea0003c3ffff */
[----:B-----5:R2:W-:Y:S01]  /*48c20*/  STL.64 [R1+0x1580], R2 ;  /* 0x0015800201007387 */ /* 0x0205e20000100a00 */
[----:B------:R-:W-:Y:S02]  /*48c30*/  MOV R12, R4 ;  /* 0x00000004000c7202 */ /* 0x000fe40000000f00 */
[----:B------:R-:W-:Y:S02]  /*48c40*/  MOV R4, 0x48c60 ;  /* 0x00048c6000047802 */ /* 0x000fe40000000f00 */
[----:B-12---:R-:W-:Y:S05]  /*48c50*/  CALL.REL.NOINC `($_ZN7cutlass13device_kernelIN5flash19enable_sm80_to_sm89INS1_16FlashAttnBwdSm80INS1_25CollectiveMainloopBwdSm80ILi2ELi2EN4cute5tupleIJNS5_1CILi128EEES8_NS7_ILi64EEEEEENS_6half_tEfNS_4arch4Sm80ELb0ELb0ELb1ELb1ELb0ELb0ELb0ELb0ELi2ELi4ELi4ELi4ELb0EEENS1_21CollectiveEpilogueBwdISA_SB_SD_Li256ELb1ELb0ELi2EEENS1_19SingleTileSchedulerILb1ELb0ELb0ELi128EEEEEEEEEvNT_6ParamsE$_ZN4cute3eso3ESOILb0ELb0EJNS_5tupleIJiNS_1CILi512EEEEEENS2_IJiiEEENS3_ILi1024EEEEEC2ERKS5_RKS6_RKS7_) ;  /* 0xfffbe3d000007944 */ /* 0x006fea0003c3ffff */
[----:B------:R2:W5:Y:S04]  /*48c60*/  LDL R5, [R1+0x1598] ;  /* 0x0015980001057983 */ /* 0x0005680000100800 */
[----:B-1----:R2:W5:Y:S01]  /*48c70*/  LDL.64 R2, [R1+0x1590] ;  /* 0x0015900001027983 */ /* 0x0025620000100a00 */
[----:B------:R-:W-:-:S03]  /*48c80*/  MOV R12, 0x48ca0 ;  /* 0x00048ca0000c7802 */ /* 0x000fc60000000f00 */
[----:B--2--5:R-:W-:Y:S05]  /*48c90*/  CALL.REL.NOINC `($_ZN7cutlass13device_kernelIN5flash19enable_sm80_to_sm89INS1_16FlashAttnBwdSm80INS1_25CollectiveMainloopBwdSm80ILi2ELi2EN4cute5tupleIJNS5_1CILi128EEES8_NS7_ILi64EEEEEENS_6half_tEfNS_4arch4Sm80ELb0ELb0ELb1ELb1ELb0ELb0ELb0ELb0ELi2ELi4ELi4ELi4ELb0EEENS1_21CollectiveEpilogueBwdISA_SB_SD_Li256ELb1ELb0ELi2EEENS1_19SingleTileSchedulerILb1ELb0ELb0ELi128EEEEEEEEEvNT_6ParamsE$_ZN4cute5tupleIJNS0_IJNS0_IJNS_1CILi2EEES2_EEES3_NS1_ILi8EEEEEENS0_IJNS0_IJiNS1_ILi512EEEEEENS0_IJiiEEENS1_ILi1024EEEEEEEEC2ERKS5_RKSA_) ;  /* 0xfffc0ea000007944 */ /* 0x024fea0003c3ffff */
        /* <DEDUP_REMOVED lines=48> */
[----:B-1---5:R-:W-:Y:S05]  /*48fa0*/  CALL.REL.NOINC `($_ZN7cutlass13device_kernelIN5flash19enable_sm80_to_sm89INS1_16FlashAttnBwdSm80INS1_25CollectiveMainloopBwdSm80ILi2ELi2EN4cute5tupleIJNS5_1CILi128EEES8_NS7_ILi64EEEEEENS_6half_tEfNS_4arch4Sm80ELb0ELb0ELb1ELb1ELb0ELb0ELb0ELb0ELi2ELi4ELi4ELi4ELb0EEENS1_21CollectiveEpilogueBwdISA_SB_SD_Li256ELb1ELb0ELi2EEENS1_19SingleTileSchedulerILb1ELb0ELb0ELi128EEEEEEEEEvNT_6ParamsE$_ZN4cute3eso3ESOILb1ELb0EJNS_6LayoutINS_5tupleIJNS3_IJNS_1CILi8EEENS4_ILi1EEEEEENS4_ILi2EEENS3_IJNS4_ILi4EEES8_EEEEEENS3_IJNS3_IJS6_NS4_ILi0EEEEEES5_NS3_IJNS4_ILi32EEENS4_ILi16EEEEEEEEEEENS_10ViewEngineIPN7cutlass6half_tEEEEEC2ERKSI_RKSN_) ;  /* 0xfffc06d000007944 */ /* 0x022fea0003c3ffff */
[----:B------:R2:W5:Y:S01]  /*48fb0*/  LDL.64 R90, [R1+0x1580] ;  /* 0x00158000015a7983 */ /* 0x0005620000100a00 */
[----:B------:R-:W-:-:S02]  /*48fc0*/  MOV R3, R8 ;  /* 0x0000000800037202 */ /* 0x000fc40000000f00 */
[----:B-1----:R-:W-:Y:S02]  /*48fd0*/  MOV R10, 0x48ff0 ;  /* 0x00048ff0000a7802 */ /* 0x002fe40000000f00 */
[----:B--2--5:R-:W-:Y:S05]  /*48fe0*/  CALL.REL.NOINC `($_ZN7cutlass13device_kernelIN5flash19enable_sm80_to_sm89INS1_16FlashAttnBwdSm80INS1_25CollectiveMainloopBwdSm80ILi2ELi2EN4cute5tupleIJNS5_1CILi128EEES8_NS7_ILi64EEEEEENS_6half_tEfNS_4arch4Sm80ELb0ELb0ELb1ELb1ELb0ELb0ELb0ELb0ELi2ELi4ELi4ELi4ELb0EEENS1_21CollectiveEpilogueBwdISA_SB_SD_Li256ELb1ELb0ELi2EEENS1_19SingleTileSchedulerILb1ELb0ELb0ELi128EEEEEEEEEvNT_6ParamsE$_ZN4cute3eso3ESOILb1ELb0EJNS_6LayoutINS_5tupleIJNS3_IJNS3_IJNS_1CILi4EEENS4_ILi2EEEEEENS4_ILi1EEEEEES6_NS4_ILi8EEEEEENS3_IJNS3_IJNS3_IJS8_NS4_ILi32EEEEEENS4_ILi0EEEEEENS4_ILi64EEES5_EEEEENS_10ViewEngineIPN7cutlass6half_tEEEEEC2ERKSI_RKSN_) ;  /* 0xfffbf87000007944 */ /* 0x024fea0003c3ffff */
[----:B------:R2:W5:Y:S04]  /*48ff0*/  LDL.64 R88, [R1+0x1580] ;  /* 0x0015800001587983 */ /* 0x0005680000100a00 */
[----:B-1----:R2:W5:Y:S01]  /*49000*/  LD.E.64 R2, [R94.64+0x8] ;  /* 0x000008085e027980 */ /* 0x002562000c101b00 */
[----:B------:R-:W-:Y:S02]  /*49010*/  MOV R38, R82 ;  /* 0x0000005200267202 */ /* 0x000fe40000000f00 */
[----:B------:R-:W-:Y:S02]  /*49020*/  MOV R46, 0x49040 ;  /* 0x00049040002e7802 */ /* 0x000fe40000000f00 */
[----:B--2--5:R-:W-:Y:S05]  /*49030*/  CALL.REL.NOINC `($_ZN7cutlass13device_kernelIN5flash19enable_sm80_to_sm89INS1_16FlashAttnBwdSm80INS1_25CollectiveMainloopBwdSm80ILi2ELi2EN4cute5tupleIJNS5_1CILi128EEES8_NS7_ILi64EEEEEENS_6half_tEfNS_4arch4Sm80ELb0ELb0ELb1ELb1ELb0ELb0ELb0ELb0ELi2ELi4ELi4ELi4ELb0EEENS1_21CollectiveEpilogueBwdISA_SB_SD_Li256ELb1ELb0ELi2EEENS1_19SingleTileSchedulerILb1ELb0ELb0ELi128EEEEEEEEEvNT_6ParamsE$_ZN4cute8smem_ptrIPN7cutlass6half_tEECI1NS_12iter_adaptorIS3_S4_EEES3_) ;  /* 0xfffc0fc000007944 */ /* 0x024fea0003c3ffff */
[----:B-1----:R1:W5:Y:S01]  /*49040*/  LDL.64 R2, [R1+0x1580] ;  /* 0x0015800001027983 */ /* 0x0023620000100a00 */
[----:B------:R-:W-:-:S03]  /*49050*/  MOV R38, 0x49070 ;  /* 0x0004907000267802 */ /* 0x000fc60000000f00 */
[----:B-1---5:R-:W-:Y:S05]  /*49060*/  CALL.REL.NOINC `($_ZN7cutlass13device_kernelIN5flash19enable_sm80_to_sm89INS1_16FlashAttnBwdSm80INS1_25CollectiveMainloopBwdSm80ILi2ELi2EN4cute5tupleIJNS5_1CILi128EEES8_NS7_ILi64EEEEEENS_6half_tEfNS_4arch4Sm80ELb0ELb0ELb1ELb1ELb0ELb0ELb0ELb0ELi2ELi4ELi4ELi4ELb0EEENS1_21CollectiveEpilogueBwdISA_SB_SD_Li256ELb1ELb0ELi2EEENS1_19SingleTileSchedulerILb1ELb0ELb0ELi128EEEEEEEEEvNT_6ParamsE$_ZN4cute3eso3ESOILb1ELb0EJNS_6LayoutINS_5tupleIJNS3_IJNS_1CILi8EEENS4_ILi1EEEEEENS4_ILi2EEEEEENS3_IJNS3_IJS6_NS4_ILi0EEEEEENS4_ILi4096EEEEEEEENS_10ViewEngineINS_8smem_ptrIPN7cutlass6half_tEEEEEEEC2ERKSE_RKSL_) ;  /* 0xfffc040000007944 */ /* 0x022fea0003c3ffff */
[----:B-1----:R1:W5:Y:S01]  /*49070*/  LDL.64 R36, [R1+0x1580] ;  /* 0x0015800001247983 */ /* 0x0023620000100a00 */
[----:B------:R-:W-:Y:S01]  /*49080*/  IMAD.MOV.U32 R38, RZ, RZ, R90 ;  /* 0x000000ffff267224 */ /* 0x000fe200078e005a */
[----:B------:R-:W-:-:S02]  /*49090*/  MOV R39, R91 ;  /* 0x0000005b00277202 */ /* 0x000fc40000000f00 */
[----:B------:R-:W-:Y:S02]  /*490a0*/  MOV R48, 0x490c0 ;  /* 0x000490c000307802 */ /* 0x000fe40000000f00 */
[----:B-1---5:R-:W-:Y:S05]  /*490b0*/  CALL.REL.NOINC `($_ZN7cutlass13device_kernelIN5flash19enable_sm80_to_sm89INS1_16FlashAttnBwdSm80INS1_25CollectiveMainloopBwdSm80ILi2ELi2EN4cute5tupleIJNS5_1CILi128EEES8_NS7_ILi64EEEEEENS_6half_tEfNS_4arch4Sm80ELb0ELb0ELb1ELb1ELb0ELb0ELb0ELb0ELi2ELi4ELi4ELi4ELb0EEENS1_21CollectiveEpilogueBwdISA_SB_SD_Li256ELb1ELb0ELi2EEENS1_19SingleTileSchedulerILb1ELb0ELb0ELi128EEEEEEEEEvNT_6ParamsE$_ZN4cute3eso3ESOILb1ELb0EJNS_6LayoutINS_5tupleIJNS3_IJNS_1CILi8EEENS4_ILi1EEEEEENS4_ILi2EEEEEENS3_IJNS3_IJS6_NS4_ILi0EEEEEES5_EEEEENS_10ViewEngineIPN7cutlass6half_tEEEEEC2ERKSD_RKSI_) ;  /* 0xfffc054000007944 */ /* 0x022fea0003c3ffff */
[----:B------:R2:W5:Y:S01]  /*490c0*/  LDL.64 R2, [R1+0x1580] ;  /* 0x0015800001027983 */ /* 0x0005620000100a00 */
[----:B-1----:R-:W-:-:S03]  /*490d0*/  MOV R46, 0x490f0 ;  /* 0x000490f0002e7802 */ /* 0x002fc60000000f00 */
[----:B--2--5:R-:W-:Y:S05]  /*490e0*/  CALL.REL.NOINC `($_ZN7cutlass13device_kernelIN5flash19enable_sm80_to_sm89INS1_16FlashAttnBwdSm80INS1_25CollectiveMainloopBwdSm80ILi2ELi2EN4cute5tupleIJNS5_1CILi128EEES8_NS7_ILi64EEEEEENS_6half_tEfNS_4arch4Sm80ELb0ELb0ELb1ELb1ELb0ELb0ELb0ELb0ELi2ELi4ELi4ELi4ELb0EEENS1_21CollectiveEpilogueBwdISA_SB_SD_Li256ELb1ELb0ELi2EEENS1_19SingleTileSchedulerILb1ELb0ELb0ELi128EEEEEEEEEvNT_6ParamsE$_ZN4cute3eso3ESOILb1ELb0EJNS_6LayoutINS_5tupleIJNS3_IJNS_1CILi8EEENS4_ILi1EEEEEENS3_IJNS4_ILi2EEEEEEEEENS3_IJNS3_IJS6_NS4_ILi0EEEEEENS3_IJNS4_ILi4096EEEEEEEEEEENS_10ViewEngineINS_8smem_ptrIPN7cutlass6half_tEEEEEEEC2ERKSG_RKSN_) ;  /* 0xfffc018000007944 */ /* 0x024fea0003c3ffff */
[----:B-1----:R1:W5:Y:S01]  /*490f0*/  LDL.64 R36, [R1+0x1580] ;  /* 0x0015800001247983 */ /* 0x0023620000100a00 */
[----:B------:R-:W-:-:S03]  /*49100*/  MOV R46, 0x49120 ;  /* 0x00049120002e7802 */ /* 0x000fc60000000f00 */
[----:B-1---5:R-:W-:Y:S05]  /*49110*/  CALL.REL.NOINC `($_ZN7cutlass13device_kernelIN5flash19enable_sm80_to_sm89INS1_16FlashAttnBwdSm80INS1_25CollectiveMainloopBwdSm80ILi2ELi2EN4cute5tupleIJNS5_1CILi128EEES8_NS7_ILi64EEEEEENS_6half_tEfNS_4arch4Sm80ELb0ELb0ELb1ELb1ELb0ELb0ELb0ELb0ELi2ELi4ELi4ELi4ELb0EEENS1_21CollectiveEpilogueBwdISA_SB_SD_Li256ELb1ELb0ELi2EEENS1_19SingleTileSchedulerILb1ELb0ELb0ELi128EEEEEEEEEvNT_6ParamsE$_ZN4cute3eso3ESOILb1ELb0EJNS_6LayoutINS_5tupleIJNS3_IJNS_1CILi8EEENS4_ILi1EEEEEENS3_IJNS4_ILi2EEEEEEEEENS3_IJNS3_IJS6_NS4_ILi0EEEEEENS3_IJS5_EEEEEEEENS_10ViewEngineIPN7cutlass6half_tEEEEEC2ERKSF_RKSK_) ;  /* 0xfffc025000007944 */ /* 0x022fea0003c3ffff */
[----:B-1----:R1:W5:Y:S01]  /*49120*/  LDL.64 R2, [R1+0x1580] ;  /* 0x0015800001027983 */ /* 0x0023620000100a00 */
[----:B------:R-:W-:-:S03]  /*49130*/  MOV R46, 0x49150 ;  /* 0x00049150002e7802 */ /* 0x000fc60000000f00 */
[----:B-1---5:R-:W-:Y:S05]  /*49140*/  CALL.REL.NOINC `($_ZN7cutlass13device_kernelIN5flash19enable_sm80_to_sm89INS1_16FlashAttnBwdSm80INS1_25CollectiveMainloopBwdSm80ILi2ELi2EN4cute5tupleIJNS5_1CILi128EEES8_NS7_ILi64EEEEEENS_6half_tEfNS_4arch4Sm80ELb0ELb0ELb1ELb1ELb0ELb0ELb0ELb0ELi2ELi4ELi4ELi4ELb0EEENS1_21CollectiveEpilogueBwdISA_SB_SD_Li256ELb1ELb0ELi2EEENS1_19SingleTileSchedulerILb1ELb0ELb0ELi128EEEEEEEEEvNT_6ParamsE$_ZN4cute3eso3ESOILb1ELb0EJNS_6LayoutINS_5tupleIJNS3_IJNS3_IJNS_1CILi8EEENS4_ILi1EEEEEES6_EEENS3_IJNS3_IJS6_S6_EEENS4_ILi2EEEEEEEEENS3_IJNS3_IJNS3_IJS6_NS4_ILi0EEEEEESD_EEENS3_IJNS3_IJSD_SD_EEES5_EEEEEEEENS_10ViewEngineIPN7cutlass6half_tEEEEEC2ERKSJ_RKSO_) ;  /* 0xfffbf85000007944 */ /* 0x022fea0003c3ffff */
[----:B-1----:R1:W5:Y:S01]  /*49150*/  LDL.64 R38, [R1+0x1580] ;  /* 0x0015800001267983 */ /* 0x0023620000100a00 */
[----:B------:R-:W-:-:S03]  /*49160*/  MOV R46, 0x49180 ;  /* 0x00049180002e7802 */ /* 0x000fc60000000f00 */
[----:B-1---5:R-:W-:Y:S05]  /*49170*/  CALL.REL.NOINC `($_ZN7cutlass13device_kernelIN5flash19enable_sm80_to_sm89INS1_16FlashAttnBwdSm80INS1_25CollectiveMainloopBwdSm80ILi2ELi2EN4cute5tupleIJNS5_1CILi128EEES8_NS7_ILi64EEEEEENS_6half_tEfNS_4arch4Sm80ELb0ELb0ELb1ELb1ELb0ELb0ELb0ELb0ELi2ELi4ELi4ELi4ELb0EEENS1_21CollectiveEpilogueBwdISA_SB_SD_Li256ELb1ELb0ELi2EEENS1_19SingleTileSchedulerILb1ELb0ELb0ELi128EEEEEEEEEvNT_6ParamsE$_ZN4cute3eso3ESOILb1ELb0EJNS_6LayoutINS_5tupleIJNS3_IJNS3_IJNS_1CILi8EEENS4_ILi1EEEEEES6_EEENS3_IJNS3_IJS6_S6_EEENS4_ILi2EEEEEEEEENS3_IJNS3_IJNS3_IJS6_NS4_ILi0EEEEEESD_EEENS3_IJNS3_IJSD_SD_EEENS4_ILi4096EEEEEEEEEEENS_10ViewEngineINS_8smem_ptrIPN7cutlass6half_tEEEEEEEC2ERKSK_RKSR_) ;  /* 0xfffbf74000007944 */ /* 0x022fea0003c3ffff */
[----:B-1----:R1:W5:Y:S01]  /*49180*/  LDL.64 R2, [R1+0x1580] ;  /* 0x0015800001027983 */ /* 0x0023620000100a00 */
[----:B------:R-:W-:-:S03]  /*49190*/  MOV R48, 0x491b0 ;  /* 0x000491b000307802 */ /* 0x000fc60000000f00 */
[----:B-1---5:R-:W-:Y:S05]  /*491a0*/  CALL.REL.NOINC `($_ZN7cutlass13device_kernelIN5flash19enable_sm80_to_sm89INS1_16FlashAttnBwdSm80INS1_25CollectiveMainloopBwdSm80ILi2ELi2EN4cute5tupleIJNS5_1CILi128EEES8_NS7_ILi64EEEEEENS_6half_tEfNS_4arch4Sm80ELb0ELb0ELb1ELb1ELb0ELb0ELb0ELb0ELi2ELi4ELi4ELi4ELb0EEENS1_21CollectiveEpilogueBwdISA_SB_SD_Li256ELb1ELb0ELi2EEENS1_19SingleTileSchedulerILb1ELb0ELb0ELi128EEEEEEEEEvNT_6ParamsE$_ZN4cute3eso3ESOILb1ELb0EJNS_6LayoutINS_5tupleIJNS3_IJNS_1CILi8EEENS4_ILi1EEEEEENS4_ILi2EEEEEENS3_IJNS3_IJS6_NS4_ILi0EEEEEES5_EEEEENS_10ViewEngineIPN7cutlass6half_tEEEEEC2ERKSD_RKSI_) ;  /* 0xfffc045000007944 */ /* 0x022fea0003c3ffff */
[----:B------:R2:W5:Y:S01]  /*491b0*/  LDL.64 R8, [R1+0x1580] ;  /* 0x0015800001087983 */ /* 0x0005620000100a00 */
[----:B-1----:R-:W-:Y:S02]  /*491c0*/  MOV R38, R82 ;  /* 0x0000005200267202 */ /* 0x002fe40000000f00 */
[----:B------:R-:W-:Y:S02]  /*491d0*/  MOV R46, 0x491f0 ;  /* 0x000491f0002e7802 */ /* 0x000fe40000000f00 */
[----:B--2--5:R-:W-:Y:S05]  /*491e0*/  CALL.REL.NOINC `($_ZN7cutlass13device_kernelIN5flash19enable_sm80_to_sm89INS1_16FlashAttnBwdSm80INS1_25CollectiveMainloopBwdSm80ILi2ELi2EN4cute5tupleIJNS5_1CILi128EEES8_NS7_ILi64EEEEEENS_6half_tEfNS_4arch4Sm80ELb0ELb0ELb1ELb1ELb0ELb0ELb0ELb0ELi2ELi4ELi4ELi4ELb0EEENS1_21CollectiveEpilogueBwdISA_SB_SD_Li256ELb1ELb0ELi2EEENS1_19SingleTileSchedulerILb1ELb0ELb0ELi128EEEEEEEEEvNT_6ParamsE$_ZN4cute8smem_ptrIPN7cutlass6half_tEECI1NS_12iter_adaptorIS3_S4_EEES3_) ;  /* 0xfffc0e1000007944 */ /* 0x024fea0003c3ffff */
[----:B-1----:R1:W5:Y:S01]  /*491f0*/  LDL.64 R2, [R1+0x1580] ;  /* 0x0015800001027983 */ /* 0x0023620000100a00 */
[----:B------:R-:W-:-:S03]  /*49200*/  MOV R38, 0x49220 ;  /* 0x0004922000267802 */ /* 0x000fc60000000f00 */
[----:B-1---5:R-:W-:Y:S05]  /*49210*/  CALL.REL.NOINC `($_ZN7cutlass13device_kernelIN5flash19enable_sm80_to_sm89INS1_16FlashAttnBwdSm80INS1_25CollectiveMainloopBwdSm80ILi2ELi2EN4cute5tupleIJNS5_1CILi128EEES8_NS7_ILi64EEEEEENS_6half_tEfNS_4arch4Sm80ELb0ELb0ELb1ELb1ELb0ELb0ELb0ELb0ELi2ELi4ELi4ELi4ELb0EEENS1_21CollectiveEpilogueBwdISA_SB_SD_Li256ELb1ELb0ELi2EEENS1_19SingleTileSchedulerILb1ELb0ELb0ELi128EEEEEEEEEvNT_6ParamsE$_ZN4cute3eso3ESOILb1ELb0EJNS_6LayoutINS_5tupleIJNS3_IJNS_1CILi8EEENS4_ILi1EEEEEENS4_ILi2EEEEEENS3_IJNS3_IJS6_NS4_ILi0EEEEEENS4_ILi4096EEEEEEEENS_10ViewEngineINS_8smem_ptrIPN7cutlass6half_tEEEEEEEC2ERKSE_RKSL_) ;  /* 0xfffc025000007944 */ /* 0x022fea0003c3ffff */
[----:B------:R2:W5:Y:S01]  /*49220*/  LDL.64 R10, [R1+0x1580] ;  /* 0x00158000010a7983 */ /* 0x0005620000100a00 */
[----:B------:R-:W-:-:S02]  /*49230*/  MOV R47, RZ ;  /* 0x000000ff002f7202 */ /* 0x000fc40000000f00 */
[----:B------:R-:W-:Y:S02]  /*49240*/  MOV R46, 0x49260 ;  /* 0x00049260002e7802 */ /* 0x000fe40000000f00 */
[----:B-12--5:R-:W-:Y:S05]  /*49250*/  CALL.REL.NOINC `($_ZN7cutlass13device_kernelIN5flash19enable_sm80_to_sm89INS1_16FlashAttnBwdSm80INS1_25CollectiveMainloopBwdSm80ILi2ELi2EN4cute5tupleIJNS5_1CILi128EEES8_NS7_ILi64EEEEEENS_6half_tEfNS_4arch4Sm80ELb0ELb0ELb1ELb1ELb0ELb0ELb0ELb0ELi2ELi4ELi4ELi4ELb0EEENS1_21CollectiveEpilogueBwdISA_SB_SD_Li256ELb1ELb0ELi2EEENS1_19SingleTileSchedulerILb1ELb0ELb0ELi128EEEEEEEEEvNT_6ParamsE$_ZN4cute3eso3ESOILb1ELb0EJNS_10UnderscoreEiEEC2ERKS2_RKi) ;  /* 0xfffbecf000007944 */ /* 0x026fea0003c3ffff */
[----:B------:R-:W2:Y:S01]  /*49260*/  LDL R37, [R1+0x1580] ;  /* 0x0015800001257983 */ /* 0x000ea20000100800 */
        /* <DEDUP_REMOVED lines=9> */
[----:B------:R-:W-:-:S03]  /*49300*/  MOV R38, 0x49320 ;  /* 0x0004932000267802 */ /* 0x000fc60000000f00 */
[----:B-1---5:R-:W-:Y:S05]  /*49310*/  CALL.REL.NOINC `($_ZN7cutlass13device_kernelIN5flash19enable_sm80_to_sm89INS1_16FlashAttnBwdSm80INS1_25CollectiveMainloopBwdSm80ILi2ELi2EN4cute5tupleIJNS5_1CILi128EEES8_NS7_ILi64EEEEEENS_6half_tEfNS_4arch4Sm80ELb0ELb0ELb1ELb1ELb0ELb0ELb0ELb0ELi2ELi4ELi4ELi4ELb0EEENS1_21CollectiveEpilogueBwdISA_SB_SD_Li256ELb1ELb0ELi2EEENS1_19SingleTileSchedulerILb1ELb0ELb0ELi128EEEEEEEEEvNT_6ParamsE$_ZN4cute3eso3ESOILb1ELb0EJNS_6LayoutINS_5tupleIJNS3_IJNS_1CILi8EEENS4_ILi1EEEEEEEEENS3_IJNS3_IJS6_NS4_ILi0EEEEEEEEEEENS_10ViewEngineINS_8smem_ptrIPN7cutlass6half_tEEEEEEEC2ERKSC_RKSJ_) ;  /* 0xfffbfe8000007944 */ /* 0x022fea0003c3ffff */
[----:B-1----:R1:W5:Y:S01]  /*49320*/  LDL.64 R2, [R1+0x1580] ;  /* 0x0015800001027983 */ /* 0x0023620000100a00 */
[----:B------:R-:W-:Y:S02]  /*49330*/  MOV R47, RZ ;  /* 0x000000ff002f7202 */ /* 0x000fe40000000f00 */
[----:B------:R-:W-:-:S02]  /*49340*/  MOV R46, 0x49360 ;  /* 0x00049360002e7802 */ /* 0x000fc40000000f00 */
[----:B-1---5:R-:W-:Y:S05]  /*49350*/  CALL.REL.NOINC `($_ZN7cutlass13device_kernelIN5flash19enable_sm80_to_sm89INS1_16FlashAttnBwdSm80INS1_25CollectiveMainloopBwdSm80ILi2ELi2EN4cute5tupleIJNS5_1CILi128EEES8_NS7_ILi64EEEEEENS_6half_tEfNS_4arch4Sm80ELb0ELb0ELb1ELb1ELb0ELb0ELb0ELb0ELi2ELi4ELi4ELi4ELb0EEENS1_21CollectiveEpilogueBwdISA_SB_SD_Li256ELb1ELb0ELi2EEENS1_19SingleTileSchedulerILb1ELb0ELb0ELi128EEEEEEEEEvNT_6ParamsE$_ZN4cute3eso3ESOILb1ELb0EJNS_10UnderscoreEiEEC2ERKS2_RKi) ;  /* 0xfffbebf000007944 */ /* 0x022fea0003c3ffff */
[----:B------:R-:W2:Y:S01]  /*49360*/  LDL R37, [R1+0x1580] ;  /* 0x0015800001257983 */ /* 0x000ea20000100800 */
[----:B------:R-:W-:-:S02]  /*49370*/  MOV R38, 0x493a0 ;  /* 0x000493a000267802 */ /* 0x000fc40000000f00 */
[----:B--2---:R-:W-:Y:S02]  /*49380*/  SHF.L.U32 R37, R37, 0x3, RZ ;  /* 0x0000000325257819 */ /* 0x004fe400000006ff */
[----:B-1----:R-:W-:Y:S05]  /*49390*/  CALL.REL.NOINC `($_ZN7cutlass13device_kernelIN5flash19enable_sm80_to_sm89INS1_16FlashAttnBwdSm80INS1_25CollectiveMainloopBwdSm80ILi2ELi2EN4cute5tupleIJNS5_1CILi128EEES8_NS7_ILi64EEEEEENS_6half_tEfNS_4arch4Sm80ELb0ELb0ELb1ELb1ELb0ELb0ELb0ELb0ELi2ELi4ELi4ELi4ELb0EEENS1_21CollectiveEpilogueBwdISA_SB_SD_Li256ELb1ELb0ELi2EEENS1_19SingleTileSchedulerILb1ELb0ELb0ELi128EEEEEEEEEvNT_6ParamsE$_ZN4cute3eso3ESOILb1ELb0EJNS_6LayoutINS_5tupleIJNS3_IJNS_1CILi8EEENS4_ILi1EEEEEEEEENS3_IJNS3_IJS6_NS4_ILi0EEEEEEEEEEEiEEC2ERKSC_RKi) ;  /* 0xfffbfe9000007944 */ /* 0x002fea0003c3ffff */
[----:B------:R-:W2:Y:S01]  /*493a0*/  LDL R5, [R1+0x1580] ;  /* 0x0015800001057983 */ /* 0x000ea20000100800 */
        /* <DEDUP_REMOVED lines=9> */
[----:B------:R-:W-:-:S03]  /*49440*/  MOV R46, 0x49460 ;  /* 0x00049460002e7802 */ /* 0x000fc60000000f00 */
[----:B-1---5:R-:W-:Y:S05]  /*49450*/  CALL.REL.NOINC `($_ZN7cutlass13device_kernelIN5flash19enable_sm80_to_sm89INS1_16FlashAttnBwdSm80INS1_25CollectiveMainloopBwdSm80ILi2ELi2EN4cute5tupleIJNS5_1CILi128EEES8_NS7_ILi64EEEEEENS_6half_tEfNS_4arch4Sm80ELb0ELb0ELb1ELb1ELb0ELb0ELb0ELb0ELi2ELi4ELi4ELi4ELb0EEENS1_21CollectiveEpilogueBwdISA_SB_SD_Li256ELb1ELb0ELi2EEENS1_19SingleTileSchedulerILb1ELb0ELb0ELi128EEEEEEEEEvNT_6ParamsE$_ZN4cute8smem_ptrIPN7cutlass9uint128_tEECI1NS_12iter_adaptorIS3_S4_EEES3_) ;  /* 0xfffc0be000007944 */ /* 0x022fea0003c3ffff */
[----:B-1----:R1:W5:Y:S01]  /*49460*/  LDL.64 R2, [R1+0x1580] ;  /* 0x0015800001027983 */ /* 0x0023620000100a00 */
[----:B------:R-:W-:-:S03]  /*49470*/  MOV R46, 0x49490 ;  /* 0x00049490002e7802 */ /* 0x000fc60000000f00 */
[----:B-1---5:R-:W-:Y:S05]  /*49480*/  CALL.REL.NOINC `($_ZN7cutlass13device_kernelIN5flash19enable_sm80_to_sm89INS1_16FlashAttnBwdSm80INS1_25CollectiveMainloopBwdSm80ILi2ELi2EN4cute5tupleIJNS5_1CILi128EEES8_NS7_ILi64EEEEEENS_6half_tEfNS_4arch4Sm80ELb0ELb0ELb1ELb1ELb0ELb0ELb0ELb0ELi2ELi4ELi4ELi4ELb0EEENS1_21CollectiveEpilogueBwdISA_SB_SD_Li256ELb1ELb0ELi2EEENS1_19SingleTileSchedulerILb1ELb0ELb0ELi128EEEEEEEEEvNT_6ParamsE$_ZN4cute3eso3ESOILb1ELb0EJNS_6LayoutINS_5tupleIJNS3_IJNS_1CILi1EEES5_EEEEEENS3_IJNS3_IJS5_NS4_ILi0EEEEEEEEEEENS_10ViewEngineINS_8smem_ptrIPN7cutlass9uint128_tEEEEEEEC2ERKSB_RKSI_) ;  /* 0xfffbf7c000007944 */ /* 0x022fea0003c3ffff */
[----:B------:R2:W5:Y:S01]  /*49490*/  LDL R4, [R1+0x1580] ;  /* 0x0015800001047983 */ /* 0x0005620000100800 */
[----:B-1----:R-:W-:-:S03]  /*494a0*/  MOV R38, 0x494c0 ;  /* 0x000494c000267802 */ /* 0x002fc60000000f00 */
[----:B--2--5:R-:W-:Y:S05]  /*494b0*/  CALL.REL.NOINC `($_ZN7cutlass13device_kernelIN5flash19enable_sm80_to_sm89INS1_16FlashAttnBwdSm80INS1_25CollectiveMainloopBwdSm80ILi2ELi2EN4cute5tupleIJNS5_1CILi128EEES8_NS7_ILi64EEEEEENS_6half_tEfNS_4arch4Sm80ELb0ELb0ELb1ELb1ELb0ELb0ELb0ELb0ELi2ELi4ELi4ELi4ELb0EEENS1_21CollectiveEpilogueBwdISA_SB_SD_Li256ELb1ELb0ELi2EEENS1_19SingleTileSchedulerILb1ELb0ELb0ELi128EEEEEEEEEvNT_6ParamsE$_ZN4cute3eso3ESOILb1ELb0EJNS_6LayoutINS_5tupleIJNS3_IJNS_1CILi4EEENS4_ILi1EEEEEEEEENS3_IJNS3_IJS6_NS4_ILi0EEEEEEEEEEENS_10ViewEngineIPjEEEEC2ERKSC_RKSF_) ;  /* 0xfffbfca000007944 */ /* 0x024fea0003c3ffff */
        /* <DEDUP_REMOVED lines=9> */
[----:B-1----:R-:W-:Y:S05]  /*49550*/  CALL.REL.NOINC `($_ZN7cutlass13device_kernelIN5flash19enable_sm80_to_sm89INS1_16FlashAttnBwdSm80INS1_25CollectiveMainloopBwdSm80ILi2ELi2EN4cute5tupleIJNS5_1CILi128EEES8_NS7_ILi64EEEEEENS_6half_tEfNS_4arch4Sm80ELb0ELb0ELb1ELb1ELb0ELb0ELb0ELb0ELi2ELi4ELi4ELi4ELb0EEENS1_21CollectiveEpilogueBwdISA_SB_SD_Li256ELb1ELb0ELi2EEENS1_19SingleTileSchedulerILb1ELb0ELb0ELi128EEEEEEEEEvNT_6ParamsE$_ZN4cute3eso3ESOILb1ELb0EJNS_10UnderscoreEiEEC2ERKS2_RKi) ;  /* 0xfffbe9f000007944 */ /* 0x002fea0003c3ffff */
[----:B------:R-:W2:Y:S01]  /*49560*/  LDL R37, [R1+0x1580] ;  /* 0x0015800001257983 */ /* 0x000ea20000100800 */
        /* <DEDUP_REMOVED lines=12> */
[----:B------:R-:W-:Y:S02]  /*49630*/  MOV R47, 0x1 ;  /* 0x00000001002f7802 */ /* 0x000fe40000000f00 */
[----:B------:R-:W-:Y:S02]  /*49640*/  MOV R46, 0x49660 ;  /* 0x00049660002e7802 */ /* 0x000fe40000000f00 */
[----:B-1---5:R-:W-:Y:S05]  /*49650*/  CALL.REL.NOINC `($_ZN7cutlass13device_kernelIN5flash19enable_sm80_to_sm89INS1_16FlashAttnBwdSm80INS1_25CollectiveMainloopBwdSm80ILi2ELi2EN4cute5tupleIJNS5_1CILi128EEES8_NS7_ILi64EEEEEENS_6half_tEfNS_4arch4Sm80ELb0ELb0ELb1ELb1ELb0ELb0ELb0ELb0ELi2ELi4ELi4ELi4ELb0EEENS1_21CollectiveEpilogueBwdISA_SB_SD_Li256ELb1ELb0ELi2EEENS1_19SingleTileSchedulerILb1ELb0ELb0ELi128EEEEEEEEEvNT_6ParamsE$_ZN4cute3eso3ESOILb1ELb0EJNS_10UnderscoreEiEEC2ERKS2_RKi) ;  /* 0xfffbe8f000007944 */ /* 0x022fea0003c3ffff */
[----:B------:R-:W2:Y:S01]  /*49660*/  LDL R37, [R1+0x1580] ;  /* 0x0015800001257983 */ /* 0x000ea20000100800 */
[----:B------:R-:W-:Y:S02]  /*49670*/  MOV R38, 0x496a0 ;  /* 0x000496a000267802 */ /* 0x000fe40000000f00 */
[----:B--2---:R-:W-:-:S02]  /*49680*/  SHF.L.U32 R37, R37, 0x3, RZ ;  /* 0x0000000325257819 */ /* 0x004fc400000006ff */
        /* <DEDUP_REMOVED lines=28> */
[----:B--2--5:R-:W-:Y:S05]  /*49850*/  CALL.REL.NOINC `($_ZN7cutlass13device_kernelIN5flash19enable_sm80_to_sm89INS1_16FlashAttnBwdSm80INS1_25CollectiveMainloopBwdSm80ILi2ELi2EN4cute5tupleIJNS5_1CILi128EEES8_NS7_ILi64EEEEEENS_6half_tEfNS_4arch4Sm80ELb0ELb0ELb1ELb1ELb0ELb0ELb0ELb0ELi2ELi4ELi4ELi4ELb0EEENS1_21CollectiveEpilogueBwdISA_SB_SD_Li256ELb1ELb0ELi2EEENS1_19SingleTileSchedulerILb1ELb0ELb0ELi128EEEEEEEEEvNT_6ParamsE$_ZZN4cute5sliceINS_5tupleIJNS_10UnderscoreES2_NS_1CILi0EEEEEENS1_IJNS1_IJNS3_ILi1EEES4_EEEiNS3_ILi1024EEEEEEEEDaRKT_RKT0_ENKUlRKT_RKT0_E_clIS2_iEEDaSI_SL_) ;  /* 0xfffc105000007944 */ /* 0x024fea0003c3ffff */
[----:B------:R-:W-:Y:S02]  /*49860*/  MOV R2, 0x49880 ;  /* 0x0004988000027802 */ /* 0x000fe40000000f00 */
[----:B------:R-:W-:Y:S05]  /*49870*/  CALL.REL.NOINC `($_ZN7cutlass13device_kernelIN5flash19enable_sm80_to_sm89INS1_16FlashAttnBwdSm80INS1_25CollectiveMainloopBwdSm80ILi2ELi2EN4cute5tupleIJNS5_1CILi128EEES8_NS7_ILi64EEEEEENS_6half_tEfNS_4arch4Sm80ELb0ELb0ELb1ELb1ELb0ELb0ELb0ELb0ELi2ELi4ELi4ELi4ELb0EEENS1_21CollectiveEpilogueBwdISA_SB_SD_Li256ELb1ELb0ELi2EEENS1_19SingleTileSchedulerILb1ELb0ELb0ELi128EEEEEEEEEvNT_6ParamsE$_ZZN4cute12filter_tupleINS_5tupleIJNS_10UnderscoreES2_NS_1CILi0EEEEEENS1_IJNS1_IJNS3_ILi1EEES4_EEEiNS3_ILi1024EEEEEEZNS_5sliceIS5_S9_EEDaRKT_RKT0_EUlRKT_RKT0_E_EEDaSD_SG_OT1_ENKUlDpSJ_E_clIJNS1_IJS7_EEENS1_IJiEEENS1_IJEEEEEEDaSQ_) ;  /* 0xfffc09d000007944 */ /* 0x000fea0003c3ffff */
[----:B------:R-:W-:Y:S02]  /*49880*/  MOV R36, 0x498a0 ;  /* 0x000498a000247802 */ /* 0x000fe40000000f00 */
[----:B------:R-:W-:Y:S05]  /*49890*/  CALL.REL.NOINC `($_ZN7cutlass13device_kernelIN5flash19enable_sm80_to_sm89INS1_16FlashAttnBwdSm80INS1_25CollectiveMainloopBwdSm80ILi2ELi2EN4cute5tupleIJNS5_1CILi128EEES8_NS7_ILi64EEEEEENS_6half_tEfNS_4arch4Sm80ELb0ELb0ELb1ELb1ELb0ELb0ELb0ELb0ELi2ELi4ELi4ELi4ELb0EEENS1_21CollectiveEpilogueBwdISA_SB_SD_Li256ELb1ELb0ELi2EEENS1_19SingleTileSchedulerILb1ELb0ELb0ELi128EEEEEEEEEvNT_6ParamsE$_ZN4cute5tupleIJNS0_IJNS0_IJNS_1CILi8EEENS1_ILi1EEEEEENS1_ILi2EEEEEENS0_IJNS0_IJS3_NS1_ILi0EEEEEEiEEEEEC2ERKS6_RKS9_) ;  /* 0xfffc043000007944 */ /* 0x000fea0003c3ffff */
[----:B-1----:R1:W5:Y:S01]  /*498a0*/  LDL R3, [R1+0x1580] ;  /* 0x0015800001037983 */ /* 0x0023620000100800 */
[----:B------:R-:W-:-:S03]  /*498b0*/  MOV R12, 0x498d0 ;  /* 0x000498d0000c7802 */ /* 0x000fc60000000f00 */
[----:B-1---5:R-:W-:Y:S05]  /*498c0*/  CALL.REL.NOINC `($_ZN7cutlass13device_kernelIN5flash19enable_sm80_to_sm89INS1_16FlashAttnBwdSm80INS1_25CollectiveMainloopBwdSm80ILi2ELi2EN4cute5tupleIJNS5_1CILi128EEES8_NS7_ILi64EEEEEENS_6half_tEfNS_4arch4Sm80ELb0ELb0ELb1ELb1ELb0ELb0ELb0ELb0ELi2ELi4ELi4ELi4ELb0EEENS1_21CollectiveEpilogueBwdISA_SB_SD_Li256ELb1ELb0ELi2EEENS1_19SingleTileSchedulerILb1ELb0ELb0ELi128EEEEEEEEEvNT_6ParamsE$_ZN4cute3eso3ESOILb0ELb1EJNS_6LayoutINS_5tupleIJNS3_IJNS_1CILi8EEENS4_ILi1EEEEEENS4_ILi2EEEEEENS3_IJNS3_IJS6_NS4_ILi0EEEEEEiEEEEESA_EEC2ERKSD_RKSA_) ;  /* 0xfffbe49000007944 */ /* 0x022fea0003c3ffff */
[----:B------:R2:W5:Y:S04]  /*498d0*/  LDL R36, [R1+0x1580] ;  /* 0x0015800001247983 */ /* 0x0005680000100800 */
[----:B-1----:R2:W5:Y:S01]  /*498e0*/  LD.E.64 R2, [R92.64+0x8] ;  /* 0x000008085c027980 */ /* 0x002562000c101b00 */
[----:B------:R-:W-:-:S02]  /*498f0*/  MOV R38, R82 ;  /* 0x0000005200267202 */ /* 0x000fc40000000f00 */
[----:B------:R-:W-:Y:S02]  /*49900*/  MOV R46, 0x49920 ;  /* 0x00049920002e7802 */ /* 0x000fe40000000f00 */
[----:B--2--5:R-:W-:Y:S05]  /*49910*/  CALL.REL.NOINC `($_ZN7cutlass13device_kernelIN5flash19enable_sm80_to_sm89INS1_16FlashAttnBwdSm80INS1_25CollectiveMainloopBwdSm80ILi2ELi2EN4cute5tupleIJNS5_1CILi128EEES8_NS7_ILi64EEEEEENS_6half_tEfNS_4arch4Sm80ELb0ELb0ELb1ELb1ELb0ELb0ELb0ELb0ELi2ELi4ELi4ELi4ELb0EEENS1_21CollectiveEpilogueBwdISA_SB_SD_Li256ELb1ELb0ELi2EEENS1_19SingleTileSchedulerILb1ELb0ELb0ELi128EEEEEEEEEvNT_6ParamsE$_ZN4cute8smem_ptrIPN7cutlass6half_tEECI1NS_12iter_adaptorIS3_S4_EEES3_) ;  /* 0xfffc06e000007944 */ /* 0x024fea0003c3ffff */
[----:B-1----:R-:W2:Y:S01]  /*49920*/  LDL.64 R2, [R1+0x1580] ;  /* 0x0015800001027983 */ /* 0x002ea20000100a00 */
[----:B------:R-:W-:-:S03]  /*49930*/  MOV R38, 0x49960 ;  /* 0x0004996000267802 */ /* 0x000fc60000000f00 */
[----:B--2---:R1:W-:Y:S04]  /*49940*/  STL.64 [R1+0x15b0], R2 ;  /* 0x0015b00201007387 */ /* 0x0043e80000100a00 */
[----:B-1----:R-:W-:Y:S05]  /*49950*/  CALL.REL.NOINC `($_ZN7cutlass13device_kernelIN5flash19enable_sm80_to_sm89INS1_16FlashAttnBwdSm80INS1_25CollectiveMainloopBwdSm80ILi2ELi2EN4cute5tupleIJNS5_1CILi128EEES8_NS7_ILi64EEEEEENS_6half_tEfNS_4arch4Sm80ELb0ELb0ELb1ELb1ELb0ELb0ELb0ELb0ELi2ELi4ELi4ELi4ELb0EEENS1_21CollectiveEpilogueBwdISA_SB_SD_Li256ELb1ELb0ELi2EEENS1_19SingleTileSchedulerILb1ELb0ELb0ELi128EEEEEEEEEvNT_6ParamsE$_ZN4cute3eso3ESOILb0ELb0EJNS_6LayoutINS_5tupleIJNS3_IJNS_1CILi8EEENS4_ILi1EEEEEENS4_ILi2EEEEEENS3_IJNS3_IJS6_NS4_ILi0EEEEEEiEEEEENS_10ViewEngineINS_8smem_ptrIPN7cutlass6half_tEEEEEEEC2ERKSD_RKSK_) ;  /* 0xfffbdd4000007944 */ /* 0x002fea0003c3ffff */
[----:B------:R2:W5:Y:S04]  /*49960*/  LDL R37, [R1+0x1580] ;  /* 0x0015800001257983 */ /* 0x0005680000100800 */
[----:B------:R2:W5:Y:S01]  /*49970*/  LDL.64 R4, [R1+0x1588] ;  /* 0x0015880001047983 */ /* 0x0005620000100a00 */
[----:B------:R-:W-:Y:S01]  /*49980*/  IMAD.MOV.U32 R38, RZ, RZ, R88 ;  /* 0x000000ffff267224 */ /* 0x000fe200078e0058 */
[----:B-1----:R-:W-:Y:S02]  /*49990*/  MOV R3, R89 ;  /* 0x0000005900037202 */ /* 0x002fe40000000f00 */
[----:B------:R-:W-:Y:S02]  /*499a0*/  MOV R36, 0x499c0 ;  /* 0x000499c000247802 */ /* 0x000fe40000000f00 */
[----:B--2--5:R-:W-:Y:S05]  /*499b0*/  CALL.REL.NOINC `($_ZN7cutlass13device_kernelIN5flash19enable_sm80_to_sm89INS1_16FlashAttnBwdSm80INS1_25CollectiveMainloopBwdSm80ILi2ELi2EN4cute5tupleIJNS5_1CILi128EEES8_NS7_ILi64EEEEEENS_6half_tEfNS_4arch4Sm80ELb0ELb0ELb1ELb1ELb0ELb0ELb0ELb0ELi2ELi4ELi4ELi4ELb0EEENS1_21CollectiveEpilogueBwdISA_SB_SD_Li256ELb1ELb0ELi2EEENS1_19SingleTileSchedulerILb1ELb0ELb0ELi128EEEEEEEEEvNT_6ParamsE$_ZN4cute3eso3ESOILb1ELb0EJNS_6LayoutINS_5tupleIJNS3_IJNS3_IJNS_1CILi4EEENS4_ILi2EEEEEENS4_ILi1EEEEEES6_EEENS3_IJNS3_IJNS3_IJS8_NS4_ILi32EEEEEENS4_ILi0EEEEEENS4_ILi64EEEEEEEENS_10ViewEngineIPN7cutlass6half_tEEEEEC2ERKSH_RKSM_) ;  /* 0xfffbedf000007944 */ /* 0x024fea0003c3ffff */
[----:B-1----:R1:W5:Y:S01]  /*499c0*/  LDL.64 R2, [R1+0x1580] ;  /* 0x0015800001027983 */ /* 0x0023620000100a00 */
[----:B------:R-:W-:-:S03]  /*499d0*/  MOV R36, 0x499f0 ;  /* 0x000499f000247802 */ /* 0x000fc60000000f00 */
[----:B-1---5:R-:W-:Y:S05]  /*499e0*/  CALL.REL.NOINC `($_ZN7cutlass13device_kernelIN5flash19enable_sm80_to_sm89INS1_16FlashAttnBwdSm80INS1_25CollectiveMainloopBwdSm80ILi2ELi2EN4cute5tupleIJNS5_1CILi128EEES8_NS7_ILi64EEEEEENS_6half_tEfNS_4arch4Sm80ELb0ELb0ELb1ELb1ELb0ELb0ELb0ELb0ELi2ELi4ELi4ELi4ELb0EEENS1_21CollectiveEpilogueBwdISA_SB_SD_Li256ELb1ELb0ELi2EEENS1_19SingleTileSchedulerILb1ELb0ELb0ELi128EEEEEEEEEvNT_6ParamsE$_ZZN4cute4takeILi1ELi2ENS_5tupleIJNS1_IJNS_1CILi1EEENS2_ILi0EEEEEEiEEEEEDaRKT1_ENKUlDpRKT_E_clIJiEEEDaSD_) ;  /* 0xfffc0de000007944 */ /* 0x022fea0003c3ffff */
[----:B------:R-:W-:Y:S02]  /*499f0*/  MOV R38, 0x49a10 ;  /* 0x00049a1000267802 */ /* 0x000fe40000000f00 */
[----:B------:R-:W-:Y:S05]  /*49a00*/  CALL.REL.NOINC `($_ZN7cutlass13device_kernelIN5flash19enable_sm80_to_sm89INS1_16FlashAttnBwdSm80INS1_25CollectiveMainloopBwdSm80ILi2ELi2EN4cute5tupleIJNS5_1CILi128EEES8_NS7_ILi64EEEEEENS_6half_tEfNS_4arch4Sm80ELb0ELb0ELb1ELb1ELb0ELb0ELb0ELb0ELi2ELi4ELi4ELi4ELb0EEENS1_21CollectiveEpilogueBwdISA_SB_SD_Li256ELb1ELb0ELi2EEENS1_19SingleTileSchedulerILb1ELb0ELb0ELi128EEEEEEEEEvNT_6ParamsE$_ZN4cute3eso3ESOILb1ELb0EJNS_5tupleIJNS_1CILi1EEENS3_ILi0EEEEEENS2_IJiEEEEEC2ERKS6_RKS7_) ;  /* 0xfffbebf000007944 */ /* 0x000fea0003c3ffff */
[----:B-1----:R1:W5:Y:S01]  /*49a10*/  LDL R37, [R1+0x1580] ;  /* 0x0015800001257983 */ /* 0x0023620000100800 */
[----:B------:R-:W-:-:S03]  /*49a20*/  MOV R38, 0x49a40 ;  /* 0x00049a4000267802 */ /* 0x000fc60000000f00 */
[----:B-1---5:R-:W-:Y:S05]  /*49a30*/  CALL.REL.NOINC `($_ZN7cutlass13device_kernelIN5flash19enable_sm80_to_sm89INS1_16FlashAttnBwdSm80INS1_25CollectiveMainloopBwdSm80ILi2ELi2EN4cute5tupleIJNS5_1CILi128EEES8_NS7_ILi64EEEEEENS_6half_tEfNS_4arch4Sm80ELb0ELb0ELb1ELb1ELb0ELb0ELb0ELb0ELi2ELi4ELi4ELi4ELb0EEENS1_21CollectiveEpilogueBwdISA_SB_SD_Li256ELb1ELb0ELi2EEENS1_19SingleTileSchedulerILb1ELb0ELb0ELi128EEEEEEEEEvNT_6ParamsE$_ZN4cute5tupleIJNS0_IJNS0_IJNS_1CILi8EEENS1_ILi1EEEEEENS0_IJNS1_ILi2EEEEEEEEENS0_IJNS0_IJS3_NS1_ILi0EEEEEENS0_IJiEEEEEEEEC2ERKS7_RKSB_) ;  /* 0xfffc025000007944 */ /* 0x022fea0003c3ffff */
[----:B------:R2:W5:Y:S01]  /*49a40*/  LDL R40, [R1+0x1580] ;  /* 0x0015800001287983 */ /* 0x0005620000100800 */
[----:B------:R-:W-:-:S03]  /*49a50*/  MOV R38, 0x49a80 ;  /* 0x00049a8000267802 */ /* 0x000fc60000000f00 */
[----:B------:R2:W-:Y:S04]  /*49a60*/  STL.64 [R1+0x15b0], R4 ;  /* 0x0015b00401007387 */ /* 0x0005e80000100a00 */
[----:B-12--5:R-:W-:Y:S05]  /*49a70*/  CALL.REL.NOINC `($_ZN7cutlass13device_kernelIN5flash19enable_sm80_to_sm89INS1_16FlashAttnBwdSm80INS1_25CollectiveMainloopBwdSm80ILi2ELi2EN4cute5tupleIJNS5_1CILi128EEES8_NS7_ILi64EEEEEENS_6half_tEfNS_4arch4Sm80ELb0ELb0ELb1ELb1ELb0ELb0ELb0ELb0ELi2ELi4ELi4ELi4ELb0EEENS1_21CollectiveEpilogueBwdISA_SB_SD_Li256ELb1ELb0ELi2EEENS1_19SingleTileSchedulerILb1ELb0ELb0ELi128EEEEEEEEEvNT_6ParamsE$_ZN4cute3eso3ESOILb0ELb0EJNS_6LayoutINS_5tupleIJNS3_IJNS_1CILi8EEENS4_ILi1EEEEEENS3_IJNS4_ILi2EEEEEEEEENS3_IJNS3_IJS6_NS4_ILi0EEEEEENS3_IJiEEEEEEEENS_10ViewEngineINS_8smem_ptrIPN7cutlass6half_tEEEEEEEC2ERKSF_RKSM_) ;  /* 0xfffbdbb000007944 */ /* 0x026fea0003c3ffff */
[----:B------:R2:W5:Y:S04]  /*49a80*/  LDL R11, [R1+0x1580] ;  /* 0x00158000010b7983 */ /* 0x0005680000100800 */
[----:B------:R2:W5:Y:S01]  /*49a90*/  LDL.64 R4, [R1+0x1588] ;  /* 0x0015880001047983 */ /* 0x0005620000100a00 */
[----:B------:R-:W-:-:S03]  /*49aa0*/  MOV R38, 0x49ac0 ;  /* 0x00049ac000267802 */ /* 0x000fc60000000f00 */
[----:B-12--5:R-:W-:Y:S05]  /*49ab0*/  CALL.REL.NOINC `($_ZN7cutlass13device_kernelIN5flash19enable_sm80_to_sm89INS1_16FlashAttnBwdSm80INS1_25CollectiveMainloopBwdSm80ILi2ELi2EN4cute5tupleIJNS5_1CILi128EEES8_NS7_ILi64EEEEEENS_6half_tEfNS_4arch4Sm80ELb0ELb0ELb1ELb1ELb0ELb0ELb0ELb0ELi2ELi4ELi4ELi4ELb0EEENS1_21CollectiveEpilogueBwdISA_SB_SD_Li256ELb1ELb0ELi2EEENS1_19SingleTileSchedulerILb1ELb0ELb0ELi128EEEEEEEEEvNT_6ParamsE$_ZN4cute3eso3ESOILb1ELb0EJNS_6LayoutINS_5tupleIJNS3_IJNS3_IJNS_1CILi4EEENS4_ILi2EEEEEENS4_ILi1EEEEEENS3_IJS6_EEEEEENS3_IJNS3_IJNS3_IJS8_NS4_ILi32EEEEEENS4_ILi0EEEEEENS3_IJNS4_ILi64EEEEEEEEEEENS_10ViewEngineIPN7cutlass6half_tEEEEEC2ERKSJ_RKSO_) ;  /* 0xfffbecb000007944 */ /* 0x026fea0003c3ffff */
[----:B-1----:R1:W5:Y:S01]  /*49ac0*/  LDL.64 R2, [R1+0x1580] ;  /* 0x0015800001027983 */ /* 0x0023620000100a00 */
[----:B------:R-:W-:-:S03]  /*49ad0*/  MOV R38, 0x49af0 ;  /* 0x00049af000267802 */ /* 0x000fc60000000f00 */
[----:B-1---5:R-:W-:Y:S05]  /*49ae0*/  CALL.REL.NOINC `($_ZN7cutlass13device_kernelIN5flash19enable_sm80_to_sm89INS1_16FlashAttnBwdSm80INS1_25CollectiveMainloopBwdSm80ILi2ELi2EN4cute5tupleIJNS5_1CILi128EEES8_NS7_ILi64EEEEEENS_6half_tEfNS_4arch4Sm80ELb0ELb0ELb1ELb1ELb0ELb0ELb0ELb0ELi2ELi4ELi4ELi4ELb0EEENS1_21CollectiveEpilogueBwdISA_SB_SD_Li256ELb1ELb0ELi2EEENS1_19SingleTileSchedulerILb1ELb0ELb0ELi128EEEEEEEEEvNT_6ParamsE$_ZN4cute3eso3ESOILb1ELb0EJNS_6LayoutINS_5tupleIJNS3_IJNS3_IJNS3_IJNS_1CILi4EEENS4_ILi2EEEEEENS4_ILi1EEEEEES8_EEENS3_IJNS3_IJNS3_IJS8_S8_EEES8_EEES6_EEEEEENS3_IJNS3_IJNS3_IJNS3_IJS8_NS4_ILi32EEEEEENS4_ILi0EEEEEESH_EEENS3_IJNS3_IJNS3_IJSH_SH_EEESH_EEENS4_ILi64EEEEEEEEEEENS_10ViewEngineIPN7cutlass6half_tEEEEEC2ERKSP_RKSU_) ;  /* 0xfffbeb5000007944 */ /* 0x022fea0003c3ffff */
[----:B-1----:R1:W5:Y:S01]  /*49af0*/  LDL.64 R2, [R1+0x1580] ;  /* 0x0015800001027983 */ /* 0x0023620000100a00 */
[----:B------:R-:W-:-:S03]  /*49b00*/  MOV R12, 0x49b20 ;  /* 0x00049b20000c7802 */ /* 0x000fc60000000f00 */
[----:B-1---5:R-:W-:Y:S05]  /*49b10*/  CALL.REL.NOINC `($_ZN7cutlass13device_kernelIN5flash19enable_sm80_to_sm89INS1_16FlashAttnBwdSm80INS1_25CollectiveMainloopBwdSm80ILi2ELi2EN4cute5tupleIJNS5_1CILi128EEES8_NS7_ILi64EEEEEENS_6half_tEfNS_4arch4Sm80ELb0ELb0ELb1ELb1ELb0ELb0ELb0ELb0ELi2ELi4ELi4ELi4ELb0EEENS1_21CollectiveEpilogueBwdISA_SB_SD_Li256ELb1ELb0ELi2EEENS1_19SingleTileSchedulerILb1ELb0ELb0ELi128EEEEEEEEEvNT_6ParamsE$_ZN4cute5tupleIJNS0_IJNS_1CILi2EEEEEENS0_IJiEEEEEC2ERKS3_RKS4_) ;  /* 0xfffc031000007944 */ /* 0x022fea0003c3ffff */
[----:B------:R-:W2:Y:S01]  /*49b20*/  LDL R6, [R1+0x15b0] ;  /* 0x0015b00001067983 */ /* 0x000ea20000100800 */
[----:B-1----:R-:W-:-:S03]  /*49b30*/  MOV R10, 0x49b60 ;  /* 0x00049b60000a7802 */ /* 0x002fc60000000f00 */
[----:B--2---:R1:W-:Y:S04]  /*49b40*/  STL [R1+0x1580], R6 ;  /* 0x0015800601007387 */ /* 0x0043e80000100800 */
[----:B-1----:R-:W-:Y:S05]  /*49b50*/  CALL.REL.NOINC `($_ZN7cutlass13device_kernelIN5flash19enable_sm80_to_sm89INS1_16FlashAttnBwdSm80INS1_25CollectiveMainloopBwdSm80ILi2ELi2EN4cute5tupleIJNS5_1CILi128EEES8_NS7_ILi64EEEEEENS_6half_tEfNS_4arch4Sm80ELb0ELb0ELb1ELb1ELb0ELb0ELb0ELb0ELi2ELi4ELi4ELi4ELb0EEENS1_21CollectiveEpilogueBwdISA_SB_SD_Li256ELb1ELb0ELi2EEENS1_19SingleTileSchedulerILb1ELb0ELb0ELi128EEEEEEEEEvNT_6ParamsE$_ZZN4cute14logical_divideINS_5tupleIJNS1_IJNS_1CILi8EEENS2_ILi1EEEEEENS1_IJNS2_ILi2EEEEEEEEENS1_IJNS1_IJS4_NS2_ILi0EEEEEENS1_IJiEEEEEENS1_IJS5_NS_6LayoutIS4_S9_EEEEEEEDaRKNSD_IT_T0_EERKT1_ENKUlRKT_RKT0_E_clINSD_IS7_SB_EESE_EEDaSQ_ST_) ;  /* 0xfffc0b4000007944 */ /* 0x002fea0003c3ffff */
[----:B------:R-:W-:Y:S02]  /*49b60*/  MOV R10, R83 ;  /* 0x00000053000a7202 */ /* 0x000fe40000000f00 */
[----:B------:R-:W-:Y:S02]  /*49b70*/  MOV R12, 0x49b90 ;  /* 0x00049b90000c7802 */ /* 0x000fe40000000f00 */
[----:B-----5:R-:W-:Y:S05]  /*49b80*/  CALL.REL.NOINC `($_ZN7cutlass13device_kernelIN5flash19enable_sm80_to_sm89INS1_16FlashAttnBwdSm80INS1_25CollectiveMainloopBwdSm80ILi2ELi2EN4cute5tupleIJNS5_1CILi128EEES8_NS7_ILi64EEEEEENS_6half_tEfNS_4arch4Sm80ELb0ELb0ELb1ELb1ELb0ELb0ELb0ELb0ELi2ELi4ELi4ELi4ELb0EEENS1_21CollectiveEpilogueBwdISA_SB_SD_Li256ELb1ELb0ELi2EEENS1_19SingleTileSchedulerILb1ELb0ELb0ELi128EEEEEEEEEvNT_6ParamsE$_ZN4cute3eso3ESOILb1ELb0EJNS_5tupleIJNS2_IJNS_1CILi1EEENS3_ILi0EEEEEENS2_IJS5_S5_EEEEEENS2_IJS5_iEEEEEC2ERKS8_RKS9_) ;  /* 0xfffbe9b000007944 */ /* 0x020fea0003c3ffff */
[----:B-1----:R1:W5:Y:S01]  /*49b90*/  LDL R11, [R1+0x15b0] ;  /* 0x0015b000010b7983 */ /* 0x0023620000100800 */
[----:B------:R-:W-:-:S03]  /*49ba0*/  MOV R12, 0x49bc0 ;  /* 0x00049bc0000c7802 */ /* 0x000fc60000000f00 */
[----:B-1---5:R-:W-:Y:S05]  /*49bb0*/  CALL.REL.NOINC `($_ZN7cutlass13device_kernelIN5flash19enable_sm80_to_sm89INS1_16FlashAttnBwdSm80INS1_25CollectiveMainloopBwdSm80ILi2ELi2EN4cute5tupleIJNS5_1CILi128EEES8_NS7_ILi64EEEEEENS_6half_tEfNS_4arch4Sm80ELb0ELb0ELb1ELb1ELb0ELb0ELb0ELb0ELi2ELi4ELi4ELi4ELb0EEENS1_21CollectiveEpilogueBwdISA_SB_SD_Li256ELb1ELb0ELi2EEENS1_19SingleTileSchedulerILb1ELb0ELb0ELi128EEEEEEEEEvNT_6ParamsE$_ZN4cute5tupleIJNS0_IJNS0_IJNS0_IJNS_1CILi8EEENS1_ILi1EEEEEENS0_IJS3_S3_EEEEEENS0_IJS3_NS1_ILi2EEEEEEEEENS0_IJNS0_IJNS0_IJS3_NS1_ILi0EEEEEENS0_IJSA_SA_EEEEEENS0_IJSA_iEEEEEEEEC2ERKS9_RKSF_) ;  /* 0xfffbfe3000007944 */ /* 0x022fea0003c3ffff */
[----:B-1----:R1:W5:Y:S01]  /*49bc0*/  LDL R11, [R1+0x15b0] ;  /* 0x0015b000010b7983 */ /* 0x0023620000100800 */
[----:B------:R-:W-:Y:S02]  /*49bd0*/  MOV R10, R82 ;  /* 0x00000052000a7202 */ /* 0x000fe40000000f00 */
[----:B------:R-:W-:Y:S02]  /*49be0*/  MOV R12, 0x49c00 ;  /* 0x00049c00000c7802 */ /* 0x000fe40000000f00 */
[----:B-1---5:R-:W-:Y:S05]  /*49bf0*/  CALL.REL.NOINC `($_ZN7cutlass13device_kernelIN5flash19enable_sm80_to_sm89INS1_16FlashAttnBwdSm80INS1_25CollectiveMainloopBwdSm80ILi2ELi2EN4cute5tupleIJNS5_1CILi128EEES8_NS7_ILi64EEEEEENS_6half_tEfNS_4arch4Sm80ELb0ELb0ELb1ELb1ELb0ELb0ELb0ELb0ELi2ELi4ELi4ELi4ELb0EEENS1_21CollectiveEpilogueBwdISA_SB_SD_Li256ELb1ELb0ELi2EEENS1_19SingleTileSchedulerILb1ELb0ELb0ELi128EEEEEEEEEvNT_6ParamsE$_ZN4cute3eso3ESOILb1ELb0EJNS_5tupleIJNS2_IJNS_1CILi1EEENS3_ILi0EEEEEENS2_IJS5_S5_EEEEEENS2_IJS5_iEEEEEC2ERKS8_RKS9_) ;  /* 0xfffbe94000007944 */ /* 0x022fea0003c3ffff */
[----:B-1----:R1:W5:Y:S01]  /*49c00*/  LDL R11, [R1+0x1580] ;  /* 0x00158000010b7983 */ /* 0x0023620000100800 */
[----:B------:R-:W-:-:S03]  /*49c10*/  MOV R12, 0x49c30 ;  /* 0x00049c30000c7802 */ /* 0x000fc60000000f00 */
[----:B-1---5:R-:W-:Y:S05]  /*49c20*/  CALL.REL.NOINC `($_ZN7cutlass13device_kernelIN5flash19enable_sm80_to_sm89INS1_16FlashAttnBwdSm80INS1_25CollectiveMainloopBwdSm80ILi2ELi2EN4cute5tupleIJNS5_1CILi128EEES8_NS7_ILi64EEEEEENS_6half_tEfNS_4arch4Sm80ELb0ELb0ELb1ELb1ELb0ELb0ELb0ELb0ELi2ELi4ELi4ELi4ELb0EEENS1_21CollectiveEpilogueBwdISA_SB_SD_Li256ELb1ELb0ELi2EEENS1_19SingleTileSchedulerILb1ELb0ELb0ELi128EEEEEEEEEvNT_6ParamsE$_ZN4cute3eso3ESOILb1ELb0EJNS_5tupleIJNS_1CILi0EEES4_EEEiEEC2ERKS5_RKi) ;  /* 0xfffbe99000007944 */ /* 0x022fea0003c3ffff */
[----:B-1----:R1:W5:Y:S01]  /*49c30*/  LDL R11, [R1+0x1580] ;  /* 0x00158000010b7983 */ /* 0x0023620000100800 */
[----:B------:R-:W-:-:S03]  /*49c40*/  MOV R12, 0x49c60 ;  /* 0x00049c60000c7802 */ /* 0x000fc60000000f00 */
[----:B-1---5:R-:W-:Y:S05]  /*49c50*/  CALL.REL.NOINC `($_ZN7cutlass13device_kernelIN5flash19enable_sm80_to_sm89INS1_16FlashAttnBwdSm80INS1_25CollectiveMainloopBwdSm80ILi2ELi2EN4cute5tupleIJNS5_1CILi128EEES8_NS7_ILi64EEEEEENS_6half_tEfNS_4arch4Sm80ELb0ELb0ELb1ELb1ELb0ELb0ELb0ELb0ELi2ELi4ELi4ELi4ELb0EEENS1_21CollectiveEpilogueBwdISA_SB_SD_Li256ELb1ELb0ELi2EEENS1_19SingleTileSchedulerILb1ELb0ELb0ELi128EEEEEEEEEvNT_6ParamsE$_ZN4cute3eso3ESOILb1ELb0EJNS_5tupleIJNS2_IJNS_1CILi1EEENS3_ILi0EEEEEES5_EEENS2_IJNS2_IJS5_S5_EEEiEEEEEC2ERKS7_RKS9_) ;  /* 0xfffbe92000007944 */ /* 0x022fea0003c3ffff */
[----:B-1----:R1:W5:Y:S01]  /*49c60*/  LDL R11, [R1+0x1580] ;  /* 0x00158000010b7983 */ /* 0x0023620000100800 */
[----:B------:R-:W-:-:S03]  /*49c70*/  MOV R12, 0x49c90 ;  /* 0x00049c90000c7802 */ /* 0x000fc60000000f00 */
[----:B-1---5:R-:W-:Y:S05]  /*49c80*/  CALL.REL.NOINC `($_ZN7cutlass13device_kernelIN5flash19enable_sm80_to_sm89INS1_16FlashAttnBwdSm80INS1_25CollectiveMainloopBwdSm80ILi2ELi2EN4cute5tupleIJNS5_1CILi128EEES8_NS7_ILi64EEEEEENS_6half_tEfNS_4arch4Sm80ELb0ELb0ELb1ELb1ELb0ELb0ELb0ELb0ELi2ELi4ELi4ELi4ELb0EEENS1_21CollectiveEpilogueBwdISA_SB_SD_Li256ELb1ELb0ELi2EEENS1_19SingleTileSchedulerILb1ELb0ELb0ELi128EEEEEEEEEvNT_6ParamsE$_ZN4cute5tupleIJNS0_IJNS0_IJNS0_IJNS_1CILi8EEENS1_ILi1EEEEEES3_EEENS0_IJNS0_IJS3_S3_EEENS1_ILi2EEEEEEEEENS0_IJNS0_IJNS0_IJS3_NS1_ILi0EEEEEESA_EEENS0_IJNS0_IJSA_SA_EEEiEEEEEEEEC2ERKS9_RKSF_) ;  /* 0xfffbfda000007944 */ /* 0x022fea0003c3ffff */
[----:B------:R2:W5:Y:S01]  /*49c90*/  LDL R14, [R1+0x1580] ;  /* 0x00158000010e7983 */ /* 0x0005620000100800 */
[----:B------:R-:W-:-:S03]  /*49ca0*/  MOV R12, 0x49cd0 ;  /* 0x00049cd0000c7802 */ /* 0x000fc60000000f00 */
[----:B------:R2:W-:Y:S04]  /*49cb0*/  STL.64 [R1+0x15b0], R4 ;  /* 0x0015b00401007387 */ /* 0x0005e80000100a00 */
[----:B-12--5:R-:W-:Y:S05]  /*49cc0*/  CALL.REL.NOINC `($_ZN7cutlass13device_kernelIN5flash19enable_sm80_to_sm89INS1_16FlashAttnBwdSm80INS1_25CollectiveMainloopBwdSm80ILi2ELi2EN4cute5tupleIJNS5_1CILi128EEES8_NS7_ILi64EEEEEENS_6half_tEfNS_4arch4Sm80ELb0ELb0ELb1ELb1ELb0ELb0ELb0ELb0ELi2ELi4ELi4ELi4ELb0EEENS1_21CollectiveEpilogueBwdISA_SB_SD_Li256ELb1ELb0ELi2EEENS1_19SingleTileSchedulerILb1ELb0ELb0ELi128EEEEEEEEEvNT_6ParamsE$_ZN4cute3eso3ESOILb0ELb0EJNS_6LayoutINS_5tupleIJNS3_IJNS3_IJNS_1CILi8EEENS4_ILi1EEEEEES6_EEENS3_IJNS3_IJS6_S6_EEENS4_ILi2EEEEEEEEENS3_IJNS3_IJNS3_IJS6_NS4_ILi0EEEEEESD_EEENS3_IJNS3_IJSD_SD_EEEiEEEEEEEENS_10ViewEngineINS_8smem_ptrIPN7cutlass6half_tEEEEEEEC2ERKSJ_RKSQ_) ;  /* 0xfffbd3f000007944 */ /* 0x026fea0003c3ffff */
[----:B------:R2:W5:Y:S04]  /*49cd0*/  LDL R6, [R1+0x1580] ;  /* 0x0015800001067983 */ /* 0x0005680000100800 */
[----:B------:R2:W5:Y:S01]  /*49ce0*/  LDL.64 R4, [R1+0x1588] ;  /* 0x0015880001047983 */ /* 0x0005620000100a00 */
[----:B------:R-:W-:Y:S02]  /*49cf0*/  MOV R38, R2 ;  /* 0x0000000200267202 */ /* 0x000fe40000000f00 */
[----:B------:R-:W-:Y:S02]  /*49d00*/  MOV R36, 0x49d20 ;  /* 0x00049d2000247802 */ /* 0x000fe40000000f00 */
[----:B-12--5:R-:W-:Y:S05]  /*49d10*/  CALL.REL.NOINC `($_ZN7cutlass13device_kernelIN5flash19enable_sm80_to_sm89INS1_16FlashAttnBwdSm80INS1_25CollectiveMainloopBwdSm80ILi2ELi2EN4cute5tupleIJNS5_1CILi128EEES8_NS7_ILi64EEEEEENS_6half_tEfNS_4arch4Sm80ELb0ELb0ELb1ELb1ELb0ELb0ELb0ELb0ELi2ELi4ELi4ELi4ELb0EEENS1_21CollectiveEpilogueBwdISA_SB_SD_Li256ELb1ELb0ELi2EEENS1_19SingleTileSchedulerILb1ELb0ELb0ELi128EEEEEEEEEvNT_6ParamsE$_ZN4cute3eso3ESOILb1ELb0EJNS_6LayoutINS_5tupleIJNS3_IJNS3_IJNS_1CILi4EEENS4_ILi2EEEEEENS4_ILi1EEEEEES6_EEENS3_IJNS3_IJNS3_IJS8_NS4_ILi32EEEEEENS4_ILi0EEEEEENS4_ILi64EEEEEEEENS_10ViewEngineIPN7cutlass6half_tEEEEEC2ERKSH_RKSM_) ;  /* 0xfffbea9000007944 */ /* 0x026fea0003c3ffff */
[----:B------:R2:W5:Y:S01]  /*49d20*/  LDL.64 R10, [R1+0x1580] ;  /* 0x00158000010a7983 */ /* 0x0005620000100a00 */
[----:B------:R-:W-:Y:S02]  /*49d30*/  MOV R3, R6 ;  /* 0x0000000600037202 */ /* 0x000fe40000000f00 */
[----:B-1----:R-:W-:-:S02]  /*49d40*/  MOV R2, 0x49d60 ;  /* 0x00049d6000027802 */ /* 0x002fc40000000f00 */
[----:B--2--5:R-:W-:Y:S05]  /*49d50*/  CALL.REL.NOINC `($_ZN7cutlass13device_kernelIN5flash19enable_sm80_to_sm89INS1_16FlashAttnBwdSm80INS1_25CollectiveMainloopBwdSm80ILi2ELi2EN4cute5tupleIJNS5_1CILi128EEES8_NS7_ILi64EEEEEENS_6half_tEfNS_4arch4Sm80ELb0ELb0ELb1ELb1ELb0ELb0ELb0ELb0ELi2ELi4ELi4ELi4ELb0EEENS1_21CollectiveEpilogueBwdISA_SB_SD_Li256ELb1ELb0ELi2EEENS1_19SingleTileSchedulerILb1ELb0ELb0ELi128EEEEEEEEEvNT_6ParamsE$_ZZN4cute5sliceINS_5tupleIJNS1_IJNS_10UnderscoreENS_1CILi0EEEEEENS1_IJS4_S2_EEEEEENS1_IJNS1_IJNS1_IJNS3_ILi1EEES4_EEES4_EEENS1_IJNS1_IJS4_S4_EEEiEEEEEEEEDaRKT_RKT0_ENKUlRKT_RKT0_E_clIS6_SC_EEDaSM_SP_) ;  /* 0xfffc0b2000007944 */ /* 0x024fea0003c3ffff */
[----:B------:R-:W-:Y:S02]  /*49d60*/  MOV R2, 0x49d80 ;  /* 0x00049d8000027802 */ /* 0x000fe40000000f00 */
[----:B------:R-:W-:Y:S05]  /*49d70*/  CALL.REL.NOINC `($_ZN7cutlass13device_kernelIN5flash19enable_sm80_to_sm89INS1_16FlashAttnBwdSm80INS1_25CollectiveMainloopBwdSm80ILi2ELi2EN4cute5tupleIJNS5_1CILi128EEES8_NS7_ILi64EEEEEENS_6half_tEfNS_4arch4Sm80ELb0ELb0ELb1ELb1ELb0ELb0ELb0ELb0ELi2ELi4ELi4ELi4ELb0EEENS1_21CollectiveEpilogueBwdISA_SB_SD_Li256ELb1ELb0ELi2EEENS1_19SingleTileSchedulerILb1ELb0ELb0ELi128EEEEEEEEEvNT_6ParamsE$_ZZN4cute12filter_tupleINS_5tupleIJNS1_IJNS_10UnderscoreENS_1CILi0EEEEEENS1_IJS4_S2_EEEEEENS1_IJNS1_IJNS1_IJNS3_ILi1EEES4_EEES4_EEENS1_IJNS1_IJS4_S4_EEEiEEEEEEZNS_5sliceIS7_SD_EEDaRKT_RKT0_EUlRKT_RKT0_E_EEDaSH_SK_OT1_ENKUlDpSN_E_clIJNS1_IJS9_EEENS1_IJiEEEEEEDaSU_) ;  /* 0xfffc044000007944 */ /* 0x000fea0003c3ffff */
[----:B------:R-:W-:Y:S02]  /*49d80*/  MOV R36, 0x49da0 ;  /* 0x00049da000247802 */ /* 0x000fe40000000f00 */
[----:B------:R-:W-:Y:S05]  /*49d90*/  CALL.REL.NOINC `($_ZN7cutlass13device_kernelIN5flash19enable_sm80_to_sm89INS1_16FlashAttnBwdSm80INS1_25CollectiveMainloopBwdSm80ILi2ELi2EN4cute5tupleIJNS5_1CILi128EEES8_NS7_ILi64EEEEEENS_6half_tEfNS_4arch4Sm80ELb0ELb0ELb1ELb1ELb0ELb0ELb0ELb0ELi2ELi4ELi4ELi4ELb0EEENS1_21CollectiveEpilogueBwdISA_SB_SD_Li256ELb1ELb0ELi2EEENS1_19SingleTileSchedulerILb1ELb0ELb0ELi128EEEEEEEEEvNT_6ParamsE$_ZN4cute5tupleIJNS0_IJNS0_IJNS_1CILi8EEENS1_ILi1EEEEEENS1_ILi2EEEEEENS0_IJNS0_IJS3_NS1_ILi0EEEEEEiEEEEEC2ERKS6_RKS9_) ;  /* 0xfffbff3000007944 */ /* 0x000fea0003c3ffff */
[----:B-1----:R1:W5:Y:S01]  /*49da0*/  LDL R3, [R1+0x1580] ;  /* 0x0015800001037983 */ /* 0x0023620000100800 */
[----:B------:R-:W-:-:S03]  /*49db0*/  MOV R12, 0x49dd0 ;  /* 0x00049dd0000c7802 */ /* 0x000fc60000000f00 */
        /* <DEDUP_REMOVED lines=8> */
[----:B------:R-:W-:-:S03]  /*49e40*/  MOV R38, 0x49e70 ;  /* 0x00049e7000267802 */ /* 0x000fc60000000f00 */
[----:B--2---:R1:W-:Y:S04]  /*49e50*/  STL.64 [R1+0x15b0], R2 ;  /* 0x0015b00201007387 */ /* 0x0043e80000100a00 */
[----:B-1----:R-:W-:Y:S05]  /*49e60*/  CALL.REL.NOINC `($_ZN7cutlass13device_kernelIN5flash19enable_sm80_to_sm89INS1_16FlashAttnBwdSm80INS1_25CollectiveMainloopBwdSm80ILi2ELi2EN4cute5tupleIJNS5_1CILi128EEES8_NS7_ILi64EEEEEENS_6half_tEfNS_4arch4Sm80ELb0ELb0ELb1ELb1ELb0ELb0ELb0ELb0ELi2ELi4ELi4ELi4ELb0EEENS1_21CollectiveEpilogueBwdISA_SB_SD_Li256ELb1ELb0ELi2EEENS1_19SingleTileSchedulerILb1ELb0ELb0ELi128EEEEEEEEEvNT_6ParamsE$_ZN4cute3eso3ESOILb0ELb0EJNS_6LayoutINS_5tupleIJNS3_IJNS_1CILi8EEENS4_ILi1EEEEEENS4_ILi2EEEEEENS3_IJNS3_IJS6_NS4_ILi0EEEEEEiEEEEENS_10ViewEngineINS_8smem_ptrIPN7cutlass6half_tEEEEEEEC2ERKSD_RKSK_) ;  /* 0xfffbd83000007944 */ /* 0x002fea0003c3ffff */
[----:B------:R2:W5:Y:S04]  /*49e70*/  LDL R8, [R1+0x1580] ;  /* 0x0015800001087983 */ /* 0x0005680000100800 */
[----:B------:R2:W5:Y:S01]  /*49e80*/  LDL.64 R14, [R1+0x1588] ;  /* 0x00158800010e7983 */ /* 0x0005620000100a00 */
[----:B------:R-:W-:Y:S02]  /*49e90*/  MOV R47, RZ ;  /* 0x000000ff002f7202 */ /* 0x000fe40000000f00 */
[----:B------:R-:W-:Y:S02]  /*49ea0*/  MOV R46, 0x49ec0 ;  /* 0x00049ec0002e7802 */ /* 0x000fe40000000f00 */
[----:B-12--5:R-:W-:Y:S05]  /*49eb0*/  CALL.REL.NOINC `($_ZN7cutlass13device_kernelIN5flash19enable_sm80_to_sm89INS1_16FlashAttnBwdSm80INS1_25CollectiveMainloopBwdSm80ILi2ELi2EN4cute5tupleIJNS5_1CILi128EEES8_NS7_ILi64EEEEEENS_6half_tEfNS_4arch4Sm80ELb0ELb0ELb1ELb1ELb0ELb0ELb0ELb0ELi2ELi4ELi4ELi4ELb0EEENS1_21CollectiveEpilogueBwdISA_SB_SD_Li256ELb1ELb0ELi2EEENS1_19SingleTileSchedulerILb1ELb0ELb0ELi128EEEEEEEEEvNT_6ParamsE$_ZN4cute3eso3ESOILb1ELb0EJNS_10UnderscoreEiEEC2ERKS2_RKi) ;  /* 0xfffbe09000007944 */ /* 0x026fea0003c3ffff */
[----:B------:R-:W2:Y:S01]  /*49ec0*/  LDL R37, [R1+0x1580] ;  /* 0x0015800001257983 */ /* 0x000ea20000100800 */
[----:B------:R-:W-:Y:S01]  /*49ed0*/  MOV R38, 0x49f00 ;  /* 0x00049f0000267802 */ /* 0x000fe20000000f00 */
[----:B--2---:R-:W-:Y:S02]  /*49ee0*/  IMAD R37, R8, R37, RZ ;  /* 0x0000002508257224 */ /* 0x004fe400078e02ff */
[----:B-1----:R-:W-:Y:S05]  /*49ef0*/  CALL.REL.NOINC `($_ZN7cutlass13device_kernelIN5flash19enable_sm80_to_sm89INS1_16FlashAttnBwdSm80INS1_25CollectiveMainloopBwdSm80ILi2ELi2EN4cute5tupleIJNS5_1CILi128EEES8_NS7_ILi64EEEEEENS_6half_tEfNS_4arch4Sm80ELb0ELb0ELb1ELb1ELb0ELb0ELb0ELb0ELi2ELi4ELi4ELi4ELb0EEENS1_21CollectiveEpilogueBwdISA_SB_SD_Li256ELb1ELb0ELi2EEENS1_19SingleTileSchedulerILb1ELb0ELb0ELi128EEEEEEEEEvNT_6ParamsE$_ZN4cute3eso3ESOILb1ELb0EJNS_6LayoutINS_5tupleIJNS3_IJNS_1CILi8EEENS4_ILi1EEEEEEEEENS3_IJNS3_IJS6_NS4_ILi0EEEEEEEEEEEiEEC2ERKSC_RKi) ;  /* 0xfffbf33000007944 */ /* 0x002fea0003c3ffff */
[----:B------:R-:W2:Y:S01]  /*49f00*/  LDL R3, [R1+0x1580] ;  /* 0x0015800001037983 */ /* 0x000ea20000100800 */
[----:B------:R-:W-:-:S02]  /*49f10*/  MOV R38, R82 ;  /* 0x0000005200267202 */ /* 0x000fc40000000f00 */
        /* <DEDUP_REMOVED lines=8> */
[----:B------:R-:W-:Y:S02]  /*49fa0*/  MOV R46, 0x49fc0 ;  /* 0x00049fc0002e7802 */ /* 0x000fe40000000f00 */
[----:B-1---5:R-:W-:Y:S05]  /*49fb0*/  CALL.REL.NOINC `($_ZN7cutlass13device_kernelIN5flash19enable_sm80_to_sm89INS1_16FlashAttnBwdSm80INS1_25CollectiveMainloopBwdSm80ILi2ELi2EN4cute5tupleIJNS5_1CILi128EEES8_NS7_ILi64EEEEEENS_6half_tEfNS_4arch4Sm80ELb0ELb0ELb1ELb1ELb0ELb0ELb0ELb0ELi2ELi4ELi4ELi4ELb0EEENS1_21CollectiveEpilogueBwdISA_SB_SD_Li256ELb1ELb0ELi2EEENS1_19SingleTileSchedulerILb1ELb0ELb0ELi128EEEEEEEEEvNT_6ParamsE$_ZN4cute3eso3ESOILb1ELb0EJNS_10UnderscoreEiEEC2ERKS2_RKi) ;  /* 0xfffbdf9000007944 */ /* 0x022fea0003c3ffff */
[----:B------:R-:W2:Y:S01]  /*49fc0*/  LDL R13, [R1+0x1580] ;  /* 0x00158000010d7983 */ /* 0x000ea20000100800 */
[----:B------:R-:W-:Y:S02]  /*49fd0*/  MOV R34, 0x4a000 ;  /* 0x0004a00000227802 */ /* 0x000fe40000000f00 */
[----:B--2---:R-:W-:Y:S02]  /*49fe0*/  SHF.L.U32 R13, R13, 0x6, RZ ;  /* 0x000000060d0d7819 */ /* 0x004fe400000006ff */
[----:B-1----:R-:W-:Y:S05]  /*49ff0*/  CALL.REL.NOINC `($_ZN7cutlass13device_kernelIN5flash19enable_sm80_to_sm89INS1_16FlashAttnBwdSm80INS1_25CollectiveMainloopBwdSm80ILi2ELi2EN4cute5tupleIJNS5_1CILi128EEES8_NS7_ILi64EEEEEENS_6half_tEfNS_4arch4Sm80ELb0ELb0ELb1ELb1ELb0ELb0ELb0ELb0ELi2ELi4ELi4ELi4ELb0EEENS1_21CollectiveEpilogueBwdISA_SB_SD_Li256ELb1ELb0ELi2EEENS1_19SingleTileSchedulerILb1ELb0ELb0ELi128EEEEEEEEEvNT_6ParamsE$_ZN4cute3eso3ESOILb1ELb0EJNS_6LayoutINS_5tupleIJNS3_IJNS3_IJNS_1CILi4EEENS4_ILi2EEEEEENS4_ILi1EEEEEEEEENS3_IJNS3_IJNS3_IJS8_NS4_ILi32EEEEEENS4_ILi0EEEEEEEEEEEiEEC2ERKSG_RKi) ;  /* 0xfffbe73000007944 */ /* 0x002fea0003c3ffff */
[----:B------:R-:W2:Y:S01]  /*4a000*/  LDL R5, [R1+0x1580] ;  /* 0x0015800001057983 */ /* 0x000ea20000100800 */
        /* <DEDUP_REMOVED lines=9> */
[----:B------:R-:W-:-:S03]  /*4a0a0*/  MOV R46, 0x4a0c0 ;  /* 0x0004a0c0002e7802 */ /* 0x000fc60000000f00 */
[----:B-1---5:R-:W-:Y:S05]  /*4a0b0*/  CALL.REL.NOINC `($_ZN7cutlass13device_kernelIN5flash19enable_sm80_to_sm89INS1_16FlashAttnBwdSm80INS1_25CollectiveMainloopBwdSm80ILi2ELi2EN4cute5tupleIJNS5_1CILi128EEES8_NS7_ILi64EEEEEENS_6half_tEfNS_4arch4Sm80ELb0ELb0ELb1ELb1ELb0ELb0ELb0ELb0ELi2ELi4ELi4ELi4ELb0EEENS1_21CollectiveEpilogueBwdISA_SB_SD_Li256ELb1ELb0ELi2EEENS1_19SingleTileSchedulerILb1ELb0ELb0ELi128EEEEEEEEEvNT_6ParamsE$_ZN4cute8smem_ptrIPN7cutlass9uint128_tEECI1NS_12iter_adaptorIS3_S4_EEES3_) ;  /* 0xfffbff8000007944 */ /* 0x022fea0003c3ffff */
[----:B-1----:R1:W5:Y:S01]  /*4a0c0*/  LDL.64 R2, [R1+0x1580] ;  /* 0x0015800001027983 */ /* 0x0023620000100a00 */
[----:B------:R-:W-:-:S03]  /*4a0d0*/  MOV R46, 0x4a0f0 ;  /* 0x0004a0f0002e7802 */ /* 0x000fc60000000f00 */
[----:B-1---5:R-:W-:Y:S05]  /*4a0e0*/  CALL.REL.NOINC `($_ZN7cutlass13device_kernelIN5flash19enable_sm80_to_sm89INS1_16FlashAttnBwdSm80INS1_25CollectiveMainloopBwdSm80ILi2ELi2EN4cute5tupleIJNS5_1CILi128EEES8_NS7_ILi64EEEEEENS_6half_tEfNS_4arch4Sm80ELb0ELb0ELb1ELb1ELb0ELb0ELb0ELb0ELi2ELi4ELi4ELi4ELb0EEENS1_21CollectiveEpilogueBwdISA_SB_SD_Li256ELb1ELb0ELi2EEENS1_19SingleTileSchedulerILb1ELb0ELb0ELi128EEEEEEEEEvNT_6ParamsE$_ZN4cute3eso3ESOILb1ELb0EJNS_6LayoutINS_5tupleIJNS3_IJNS_1CILi1EEES5_EEEEEENS3_IJNS3_IJS5_NS4_ILi0EEEEEEEEEEENS_10ViewEngineINS_8smem_ptrIPN7cutlass9uint128_tEEEEEEEC2ERKSB_RKSI_) ;  /* 0xfffbeb6000007944 */ /* 0x022fea0003c3ffff */
[----:B------:R2:W5:Y:S01]  /*4a0f0*/  LDL R6, [R1+0x1580] ;  /* 0x0015800001067983 */ /* 0x0005620000100800 */
[----:B-1----:R-:W-:Y:S01]  /*4a100*/  IMAD.MOV.U32 R2, RZ, RZ, R4 ;  /* 0x000000ffff027224 */ /* 0x002fe200078e0004 */
[----:B------:R-:W-:Y:S02]  /*4a110*/  MOV R13, R5 ;  /* 0x00000005000d7202 */ /* 0x000fe40000000f00 */
[----:B------:R-:W-:Y:S02]  /*4a120*/  MOV R12, 0x4a140 ;  /* 0x0004a140000c7802 */ /* 0x000fe40000000f00 */
[----:B--2--5:R-:W-:Y:S05]  /*4a130*/  CALL.REL.NOINC `($_ZN7cutlass13device_kernelIN5flash19enable_sm80_to_sm89INS1_16FlashAttnBwdSm80INS1_25CollectiveMainloopBwdSm80ILi2ELi2EN4cute5tupleIJNS5_1CILi128EEES8_NS7_ILi64EEEEEENS_6half_tEfNS_4arch4Sm80ELb0ELb0ELb1ELb1ELb0ELb0ELb0ELb0ELi2ELi4ELi4ELi4ELb0EEENS1_21CollectiveEpilogueBwdISA_SB_SD_Li256ELb1ELb0ELi2EEENS1_19SingleTileSchedulerILb1ELb0ELb0ELi128EEEEEEEEEvNT_6ParamsE$_ZN4cute3eso3ESOILb1ELb0EJNS_6LayoutINS_5tupleIJNS3_IJNS3_IJNS_1CILi2EEES5_EEENS4_ILi1EEEEEEEEENS3_IJNS3_IJNS3_IJS7_NS4_ILi16EEEEEENS4_ILi0EEEEEEEEEEENS_10ViewEngineIPjEEEEC2ERKSF_RKSI_) ;  /* 0xfffbe54000007944 */ /* 0x024fea0003c3ffff */
[----:B-1----:R-:W2:Y:S01]  /*4a140*/  LDL.64 R2, [R1+0x1580] ;  /* 0x0015800001027983 */ /* 0x002ea20000100a00 */
[----:B------:R-:W-:Y:S01]  /*4a150*/  IADD3 R6, R6, -c[0x0][0x18], RZ ;  /* 0x8000060006067a10 */ /* 0x000fe20007ffe0ff */
[----:B------:R-:W-:Y:S01]  /*4a160*/  IMAD.MOV.U32 R47, RZ, RZ, 0x1 ;  /* 0x00000001ff2f7424 */ /* 0x000fe200078e00ff */
[----:B------:R-:W-:-:S04]  /*4a170*/  MOV R46, 0x4a1e0 ;  /* 0x0004a1e0002e7802 */ /* 0x000fc80000000f00 */
[----:B------:R-:W2:Y:S04]  /*4a180*/  LDSM.16.MT88.4 R4, [R6] ;  /* 0x000000000604783b */ /* 0x000ea80000004200 */
[----:B--2---:R1:W-:Y:S04]  /*4a190*/  ST.E [R2.64], R4 ;  /* 0x0000000402007985 */ /* 0x0043e8000c101908 */
[----:B------:R1:W-:Y:S04]  /*4a1a0*/  ST.E [R2.64+0x4], R5 ;  /* 0x0000040502007985 */ /* 0x0003e8000c101908 */
[----:B------:R1:W-:Y:S04]  /*4a1b0*/  ST.E [R2.64+0x40], R6 ;  /* 0x0000400602007985 */ /* 0x0003e8000c101908 */
[----:B------:R1:W-:Y:S02]  /*4a1c0*/  ST.E [R2.64+0x44], R7 ;  /* 0x0000440702007985 */ /* 0x0003e4000c101908 */
[----:B-1----:R-:W-:Y:S05]  /*4a1d0*/  CALL.REL.NOINC `($_ZN7cutlass13device_kernelIN5flash19enable_sm80_to_sm89INS1_16FlashAttnBwdSm80INS1_25CollectiveMainloopBwdSm80ILi2ELi2EN4cute5tupleIJNS5_1CILi128EEES8_NS7_ILi64EEEEEENS_6half_tEfNS_4arch4Sm80ELb0ELb0ELb1ELb1ELb0ELb0ELb0ELb0ELi2ELi4ELi4ELi4ELb0EEENS1_21CollectiveEpilogueBwdISA_SB_SD_Li256ELb1ELb0ELi2EEENS1_19SingleTileSchedulerILb1ELb0ELb0ELi128EEEEEEEEEvNT_6ParamsE$_ZN4cute3eso3ESOILb1ELb0EJNS_10UnderscoreEiEEC2ERKS2_RKi) ;  /* 0xfffbdd7000007944 */ /* 0x002fea0003c3ffff */
[----:B------:R-:W2:Y:S01]  /*4a1e0*/  LDL R37, [R1+0x1580] ;  /* 0x0015800001257983 */ /* 0x000ea20000100800 */
[----:B------:R-:W-:Y:S01]  /*4a1f0*/  MOV R38, 0x4a220 ;  /* 0x0004a22000267802 */ /* 0x000fe20000000f00 */
[----:B--2---:R-:W-:-:S02]  /*4a200*/  IMAD R37, R8, R37, RZ ;  /* 0x0000002508257224 */ /* 0x004fc400078e02ff */
        /* <DEDUP_REMOVED lines=39> */
[----:B------:R-:W-:Y:S01]  /*4a480*/  CS2R R30, SRZ ;  /* 0x00000000001e7805 */ /* 0x000fe2000001ff00 */
[----:B------:R-:W-:Y:S01]  /*4a490*/  CS2R R28, SRZ ;  /* 0x00000000001c7805 */ /* 0x000fe2000001ff00 */
[----:B------:R-:W-:Y:S01]  /*4a4a0*/  CS2R R34, SRZ ;  /* 0x0000000000227805 */ /* 0x000fe2000001ff00 */
[----:B------:R-:W-:Y:S01]  /*4a4b0*/  CS2R R32, SRZ ;  /* 0x0000000000207805 */ /* 0x000fe2000001ff00 */
[----:B------:R-:W-:Y:S01]  /*4a4c0*/  CS2R R26, SRZ ;  /* 0x00000000001a7805 */ /* 0x000fe2000001ff00 */
[----:B------:R-:W2:Y:S01]  /*4a4d0*/  LDSM.16.MT88.4 R4, [R6] ;  /* 0x000000000604783b */ /* 0x000ea20000004200 */
        /* <DEDUP_REMOVED lines=14> */
[----:B--2---:R-:W-:-:S02]  /*4a5c0*/  CS2R R6, SRZ ;  /* 0x0000000000067805 */ /* 0x004fc4000001ff00 */
.L_x_1653:
[----:B------:R-:W-:Y:S11]  /*4a5d0*/  ISETP.NE.AND P0, PT, R50, 0x7, PT ;  /* 0x000000073200780c */ /* 0x000ff60003f05270 */
[----:B------:R-:W-:Y:S02]  /*4a5e0*/  @!UPT UIADD3 URZ, URZ, URZ, URZ ;  /* 0x0000003f3f3ff290 */ /* 0x000fe4000fffe03f */
[----:B------:R-:W-:-:S05]  /*4a5f0*/  @!P0 BRA `(.L_x_1652) ;  /* 0x00000f8000008947 */ /* 0x000fca0003800000 */
[----:B------:R-:W-:Y:S02]  /*4a600*/  IADD3 R40, R50, 0x1, RZ ;  /* 0x0000000132287810 */ /* 0x000fe40007ffe0ff */
[----:B------:R-:W-:Y:S03]  /*4a610*/  MOV R46, 0x4a640 ;  /* 0x0004a640002e7802 */ /* 0x000fe60000000f00 */
[----:B------:R-:W-:Y:S02]  /*4a620*/  IMAD.MOV.U32 R3, RZ, RZ, R40 ;  /* 0x000000ffff037224 */ /* 0x000fe400078e0028 */
[----:B------:R-:W-:Y:S05]  /*4a630*/  CALL.REL.NOINC `($_ZN7cutlass13device_kernelIN5flash19enable_sm80_to_sm89INS1_16FlashAttnBwdSm80INS1_25CollectiveMainloopBwdSm80ILi2ELi2EN4cute5tupleIJNS5_1CILi128EEES8_NS7_ILi64EEEEEENS_6half_tEfNS_4arch4Sm80ELb0ELb0ELb1ELb1ELb0ELb0ELb0ELb0ELi2ELi4ELi4ELi4ELb0EEENS1_21CollectiveEpilogueBwdISA_SB_SD_Li256ELb1ELb0ELi2EEENS1_19SingleTileSchedulerILb1ELb0ELb0ELi128EEEEEEEEEvNT_6ParamsE$_ZN4cute3eso3ESOILb1ELb0EJNS_10UnderscoreES2_iEEC2ERKS2_S5_RKi) ;  /* 0xfffbd8d000007944 */ /* 0x000fea0003c3ffff */
        /* <DEDUP_REMOVED lines=16> */
[----:B------:R-:W-:Y:S05]  /*4a740*/  CALL.REL.NOINC `($_ZN7cutlass13device_kernelIN5flash19enable_sm80_to_sm89INS1_16FlashAttnBwdSm80INS1_25CollectiveMainloopBwdSm80ILi2ELi2EN4cute5tupleIJNS5_1CILi128EEES8_NS7_ILi64EEEEEENS_6half_tEfNS_4arch4Sm80ELb0ELb0ELb1ELb1ELb0ELb0ELb0ELb0ELi2ELi4ELi4ELi4ELb0EEENS1_21CollectiveEpilogueBwdISA_SB_SD_Li256ELb1ELb0ELi2EEENS1_19SingleTileSchedulerILb1ELb0ELb0ELi128EEEEEEEEEvNT_6ParamsE$_ZN4cute3eso3ESOILb1ELb0EJNS_6LayoutINS_5tupleIJNS3_IJNS_1CILi8EEENS4_ILi1EEEEEENS4_ILi2EEEEEENS3_IJNS3_IJS6_NS4_ILi0EEEEEENS4_ILi4096EEEEEEEEiEEC2ERKSE_RKi) ;  /* 0xfffbed6000007944 */ /* 0x000fea0003c3ffff */
[----:B-1----:R-:W2:Y:S01]  /*4a750*/  LDL R3, [R1+0x1580] ;  /* 0x0015800001037983 */ /* 0x002ea20000100800 */
[----:B------:R-:W-:Y:S01]  /*4a760*/  MOV R46, 0x4a7c0 ;  /* 0x0004a7c0002e7802 */ /* 0x000fe20000000f00 */
[----:B------:R-:W-:Y:S02]  /*4a770*/  IMAD.MOV.U32 R38, RZ, RZ, R82 ;  /* 0x000000ffff267224 */ /* 0x000fe400078e0052 */
[----:B------:R-:W2:Y:S02]  /*4a780*/  LD.E.64 R36, [R94.64+0x8] ;  /* 0x000008085e247980 */ /* 0x000ea4000c101b00 */
[C---:B--2---:R-:W-:Y:S04]  /*4a790*/  LEA R2, P0, R3.reuse, R36, 0x1 ;  /* 0x0000002403027211 */ /* 0x044fe800078008ff */
[----:B------:R-:W-:Y:S04]  /*4a7a0*/  LEA.HI.X.SX32 R3, R3, R37, 0x1, P0 ;  /* 0x0000002503037211 */ /* 0x000fe800000f0eff */
[----:B------:R-:W-:Y:S05]  /*4a7b0*/  CALL.REL.NOINC `($_ZN7cutlass13device_kernelIN5flash19enable_sm80_to_sm89INS1_16FlashAttnBwdSm80INS1_25CollectiveMainloopBwdSm80ILi2ELi2EN4cute5tupleIJNS5_1CILi128EEES8_NS7_ILi64EEEEEENS_6half_tEfNS_4arch4Sm80ELb0ELb0ELb1ELb1ELb0ELb0ELb0ELb0ELi2ELi4ELi4ELi4ELb0EEENS1_21CollectiveEpilogueBwdISA_SB_SD_Li256ELb1ELb0ELi2EEENS1_19SingleTileSchedulerILb1ELb0ELb0ELi128EEEEEEEEEvNT_6ParamsE$_ZN4cute8smem_ptrIPN7cutlass6half_tEECI1NS_12iter_adaptorIS3_S4_EEES3_) ;  /* 0xfffbf84000007944 */ /* 0x000fea0003c3ffff */
[----:B-1----:R1:W5:Y:S01]  /*4a7c0*/  LDL.64 R2, [R1+0x1580] ;  /* 0x0015800001027983 */ /* 0x0023620000100a00 */
[----:B------:R-:W-:Y:S03]  /*4a7d0*/  MOV R38, 0x4a7f0 ;  /* 0x0004a7f000267802 */ /* 0x000fe60000000f00 */
[----:B-1---5:R-:W-:Y:S05]  /*4a7e0*/  CALL.REL.NOINC `($_ZN7cutlass13device_kernelIN5flash19enable_sm80_to_sm89INS1_16FlashAttnBwdSm80INS1_25CollectiveMainloopBwdSm80ILi2ELi2EN4cute5tupleIJNS5_1CILi128EEES8_NS7_ILi64EEEEEENS_6half_tEfNS_4arch4Sm80ELb0ELb0ELb1ELb1ELb0ELb0ELb0ELb0ELi2ELi4ELi4ELi4ELb0EEENS1_21CollectiveEpilogueBwdISA_SB_SD_Li256ELb1ELb0ELi2EEENS1_19SingleTileSchedulerILb1ELb0ELb0ELi128EEEEEEEEEvNT_6ParamsE$_ZN4cute3eso3ESOILb1ELb0EJNS_6LayoutINS_5tupleIJNS3_IJNS_1CILi8EEENS4_ILi1EEEEEENS4_ILi2EEEEEENS3_IJNS3_IJS6_NS4_ILi0EEEEEENS4_ILi4096EEEEEEEENS_10ViewEngineINS_8smem_ptrIPN7cutlass6half_tEEEEEEEC2ERKSE_RKSL_) ;  /* 0xfffbec8000007944 */ /* 0x022fea0003c3ffff */
[----:B-1----:R-:W-:Y:S01]  /*4a7f0*/  MOV R3, R40 ;  /* 0x0000002800037202 */ /* 0x002fe20000000f00 */
[----:B------:R1:W5:Y:S01]  /*4a800*/  LDL.64 R36, [R1+0x1580] ;  /* 0x0015800001247983 */ /* 0x0003620000100a00 */
[----:B------:R-:W-:Y:S03]  /*4a810*/  MOV R46, 0x4a830 ;  /* 0x0004a830002e7802 */ /* 0x000fe60000000f00 */
[----:B-1---5:R-:W-:Y:S05]  /*4a820*/  CALL.REL.NOINC `($_ZN7cutlass13device_kernelIN5flash19enable_sm80_to_sm89INS1_16FlashAttnBwdSm80INS1_25CollectiveMainloopBwdSm80ILi2ELi2EN4cute5tupleIJNS5_1CILi128EEES8_NS7_ILi64EEEEEENS_6half_tEfNS_4arch4Sm80ELb0ELb0ELb1ELb1ELb0ELb0ELb0ELb0ELi2ELi4ELi4ELi4ELb0EEENS1_21CollectiveEpilogueBwdISA_SB_SD_Li256ELb1ELb0ELi2EEENS1_19SingleTileSchedulerILb1ELb0ELb0ELi128EEEEEEEEEvNT_6ParamsE$_ZN4cute3eso3ESOILb1ELb0EJNS_10UnderscoreES2_iEEC2ERKS2_S5_RKi) ;  /* 0xfffbd6e000007944 */ /* 0x022fea0003c3ffff */
        /* <DEDUP_REMOVED lines=9> */
[----:B------:R-:W-:Y:S05]  /*4a8c0*/  CALL.REL.NOINC `($_ZN7cutlass13device_kernelIN5flash19enable_sm80_to_sm89INS1_16FlashAttnBwdSm80INS1_25CollectiveMainloopBwdSm80ILi2ELi2EN4cute5tupleIJNS5_1CILi128EEES8_NS7_ILi64EEEEEENS_6half_tEfNS_4arch4Sm80ELb0ELb0ELb1ELb1ELb0ELb0ELb0ELb0ELi2ELi4ELi4ELi4ELb0EEENS1_21CollectiveEpilogueBwdISA_SB_SD_Li256ELb1ELb0ELi2EEENS1_19SingleTileSchedulerILb1ELb0ELb0ELi128EEEEEEEEEvNT_6ParamsE$_ZN4cute3eso3ESOILb1ELb0EJNS_6LayoutINS_5tupleIJNS3_IJNS_1CILi8EEENS4_ILi1EEEEEENS4_ILi2EEEEEENS3_IJNS3_IJS6_NS4_ILi0EEEEEES5_EEEEEiEEC2ERKSD_RKi) ;  /* 0xfffbed7000007944 */ /* 0x000fea0003c3ffff */
[----:B------:R-:W-:Y:S01]  /*4a8d0*/  MOV R48, 0x4a920 ;  /* 0x0004a92000307802 */ /* 0x000fe20000000f00 */
[----:B------:R-:W2:Y:S02]  /*4a8e0*/  LDL R39, [R1+0x1580] ;  /* 0x0015800001277983 */ /* 0x000ea40000100800 */
[C---:B--2---:R-:W-:Y:S04]  /*4a8f0*/  LEA R38, P0, R39.reuse, R90, 0x1 ;  /* 0x0000005a27267211 */ /* 0x044fe800078008ff */
[----:B------:R-:W-:Y:S04]  /*4a900*/  LEA.HI.X.SX32 R39, R39, R91, 0x1, P0 ;  /* 0x0000005b27277211 */ /* 0x000fe800000f0eff */
[----:B-1----:R-:W-:Y:S05]  /*4a910*/  CALL.REL.NOINC `($_ZN7cutlass13device_kernelIN5flash19enable_sm80_to_sm89INS1_16FlashAttnBwdSm80INS1_25CollectiveMainloopBwdSm80ILi2ELi2EN4cute5tupleIJNS5_1CILi128EEES8_NS7_ILi64EEEEEENS_6half_tEfNS_4arch4Sm80ELb0ELb0ELb1ELb1ELb0ELb0ELb0ELb0ELi2ELi4ELi4ELi4ELb0EEENS1_21CollectiveEpilogueBwdISA_SB_SD_Li256ELb1ELb0ELi2EEENS1_19SingleTileSchedulerILb1ELb0ELb0ELi128EEEEEEEEEvNT_6ParamsE$_ZN4cute3eso3ESOILb1ELb0EJNS_6LayoutINS_5tupleIJNS3_IJNS_1CILi8EEENS4_ILi1EEEEEENS4_ILi2EEEEEENS3_IJNS3_IJS6_NS4_ILi0EEEEEES5_EEEEENS_10ViewEngineIPN7cutlass6half_tEEEEEC2ERKSD_RKSI_) ;  /* 0xfffbece000007944 */ /* 0x002fea0003c3ffff */
[----:B------:R2:W5:Y:S01]  /*4a920*/  LDL.64 R2, [R1+0x1580] ;  /* 0x0015800001027983 */ /* 0x0005620000100a00 */
[----:B-1----:R-:W-:Y:S03]  /*4a930*/  MOV R46, 0x4a950 ;  /* 0x0004a950002e7802 */ /* 0x002fe60000000f00 */
[----:B--2--5:R-:W-:Y:S05]  /*4a940*/  CALL.REL.NOINC `($_ZN7cutlass13device_kernelIN5flash19enable_sm80_to_sm89INS1_16FlashAttnBwdSm80INS1_25CollectiveMainloopBwdSm80ILi2ELi2EN4cute5tupleIJNS5_1CILi128EEES8_NS7_ILi64EEEEEENS_6half_tEfNS_4arch4Sm80ELb0ELb0ELb1ELb1ELb0ELb0ELb0ELb0ELi2ELi4ELi4ELi4ELb0EEENS1_21CollectiveEpilogueBwdISA_SB_SD_Li256ELb1ELb0ELi2EEENS1_19SingleTileSchedulerILb1ELb0ELb0ELi128EEEEEEEEEvNT_6ParamsE$_ZN4cute3eso3ESOILb1ELb0EJNS_6LayoutINS_5tupleIJNS3_IJNS_1CILi8EEENS4_ILi1EEEEEENS3_IJNS4_ILi2EEEEEEEEENS3_IJNS3_IJS6_NS4_ILi0EEEEEENS3_IJNS4_ILi4096EEEEEEEEEEENS_10ViewEngineINS_8smem_ptrIPN7cutlass6half_tEEEEEEEC2ERKSG_RKSN_) ;  /* 0xfffbe92000007944 */ /* 0x024fea0003c3ffff */
[----:B-1----:R1:W5:Y:S01]  /*4a950*/  LDL.64 R36, [R1+0x1580] ;  /* 0x0015800001247983 */ /* 0x0023620000100a00 */
[----:B------:R-:W-:Y:S03]  /*4a960*/  MOV R46, 0x4a980 ;  /* 0x0004a980002e7802 */ /* 0x000fe60000000f00 */
[----:B-1---5:R-:W-:Y:S05]  /*4a970*/  CALL.REL.NOINC `($_ZN7cutlass13device_kernelIN5flash19enable_sm80_to_sm89INS1_16FlashAttnBwdSm80INS1_25CollectiveMainloopBwdSm80ILi2ELi2EN4cute5tupleIJNS5_1CILi128EEES8_NS7_ILi64EEEEEENS_6half_tEfNS_4arch4Sm80ELb0ELb0ELb1ELb1ELb0ELb0ELb0ELb0ELi2ELi4ELi4ELi4ELb0EEENS1_21CollectiveEpilogueBwdISA_SB_SD_Li256ELb1ELb0ELi2EEENS1_19SingleTileSchedulerILb1ELb0ELb0ELi128EEEEEEEEEvNT_6ParamsE$_ZN4cute3eso3ESOILb1ELb0EJNS_6LayoutINS_5tupleIJNS3_IJNS_1CILi8EEENS4_ILi1EEEEEENS3_IJNS4_ILi2EEEEEEEEENS3_IJNS3_IJS6_NS4_ILi0EEEEEENS3_IJS5_EEEEEEEENS_10ViewEngineIPN7cutlass6half_tEEEEEC2ERKSF_RKSK_) ;  /* 0xfffbe9f000007944 */ /* 0x022fea0003c3ffff */
[----:B-1----:R1:W5:Y:S01]  /*4a980*/  LDL.64 R2, [R1+0x1580] ;  /* 0x0015800001027983 */ /* 0x0023620000100a00 */
[----:B------:R-:W-:Y:S03]  /*4a990*/  MOV R46, 0x4a9b0 ;  /* 0x0004a9b0002e7802 */ /* 0x000fe60000000f00 */
[----:B-1---5:R-:W-:Y:S05]  /*4a9a0*/  CALL.REL.NOINC `($_ZN7cutlass13device_kernelIN5flash19enable_sm80_to_sm89INS1_16FlashAttnBwdSm80INS1_25CollectiveMainloopBwdSm80ILi2ELi2EN4cute5tupleIJNS5_1CILi128EEES8_NS7_ILi64EEEEEENS_6half_tEfNS_4arch4Sm80ELb0ELb0ELb1ELb1ELb0ELb0ELb0ELb0ELi2ELi4ELi4ELi4ELb0EEENS1_21CollectiveEpilogueBwdISA_SB_SD_Li256ELb1ELb0ELi2EEENS1_19SingleTileSchedulerILb1ELb0ELb0ELi128EEEEEEEEEvNT_6ParamsE$_ZN4cute3eso3ESOILb1ELb0EJNS_6LayoutINS_5tupleIJNS3_IJNS3_IJNS_1CILi8EEENS4_ILi1EEEEEES6_EEENS3_IJNS3_IJS6_S6_EEENS4_ILi2EEEEEEEEENS3_IJNS3_IJNS3_IJS6_NS4_ILi0EEEEEESD_EEENS3_IJNS3_IJSD_SD_EEES5_EEEEEEEENS_10ViewEngineIPN7cutlass6half_tEEEEEC2ERKSJ_RKSO_) ;  /* 0xfffbdff000007944 */ /* 0x022fea0003c3ffff */
[----:B-1----:R1:W5:Y:S01]  /*4a9b0*/  LDL.64 R38, [R1+0x1580] ;  /* 0x0015800001267983 */ /* 0x0023620000100a00 */
[----:B------:R-:W-:Y:S03]  /*4a9c0*/  MOV R46, 0x4a9e0 ;  /* 0x0004a9e0002e7802 */ /* 0x000fe60000000f00 */
[----:B-1---5:R-:W-:Y:S05]  /*4a9d0*/  CALL.REL.NOINC `($_ZN7cutlass13device_kernelIN5flash19enable_sm80_to_sm89INS1_16FlashAttnBwdSm80INS1_25CollectiveMainloopBwdSm80ILi2ELi2EN4cute5tupleIJNS5_1CILi128EEES8_NS7_ILi64EEEEEENS_6half_tEfNS_4arch4Sm80ELb0ELb0ELb1ELb1ELb0ELb0ELb0ELb0ELi2ELi4ELi4ELi4ELb0EEENS1_21CollectiveEpilogueBwdISA_SB_SD_Li256ELb1ELb0ELi2EEENS1_19SingleTileSchedulerILb1ELb0ELb0ELi128EEEEEEEEEvNT_6ParamsE$_ZN4cute3eso3ESOILb1ELb0EJNS_6LayoutINS_5tupleIJNS3_IJNS3_IJNS_1CILi8EEENS4_ILi1EEEEEES6_EEENS3_IJNS3_IJS6_S6_EEENS4_ILi2EEEEEEEEENS3_IJNS3_IJNS3_IJS6_NS4_ILi0EEEEEESD_EEENS3_IJNS3_IJSD_SD_EEENS4_ILi4096EEEEEEEEEEENS_10ViewEngineINS_8smem_ptrIPN7cutlass6half_tEEEEEEEC2ERKSK_RKSR_) ;  /* 0xfffbdee000007944 */ /* 0x022fea0003c3ffff */
[----:B-1----:R1:W5:Y:S01]  /*4a9e0*/  LDL.64 R2, [R1+0x1580] ;  /* 0x0015800001027983 */ /* 0x0023620000100a00 */
[----:B------:R-:W-:Y:S03]  /*4a9f0*/  MOV R48, 0x4aa10 ;  /* 0x0004aa1000307802 */ /* 0x000fe60000000f00 */
[----:B-1---5:R-:W-:Y:S05]  /*4aa00*/  CALL.REL.NOINC `($_ZN7cutlass13device_kernelIN5flash19enable_sm80_to_sm89INS1_16FlashAttnBwdSm80INS1_25CollectiveMainloopBwdSm80ILi2ELi2EN4cute5tupleIJNS5_1CILi128EEES8_NS7_ILi64EEEEEENS_6half_tEfNS_4arch4Sm80ELb0ELb0ELb1ELb1ELb0ELb0ELb0ELb0ELi2ELi4ELi4ELi4ELb0EEENS1_21CollectiveEpilogueBwdISA_SB_SD_Li256ELb1ELb0ELi2EEENS1_19SingleTileSchedulerILb1ELb0ELb0ELi128EEEEEEEEEvNT_6ParamsE$_ZN4cute3eso3ESOILb1ELb0EJNS_6LayoutINS_5tupleIJNS3_IJNS_1CILi8EEENS4_ILi1EEEEEENS4_ILi2EEEEEENS3_IJNS3_IJS6_NS4_ILi0EEEEEES5_EEEEENS_10ViewEngineIPN7cutlass6half_tEEEEEC2ERKSD_RKSI_) ;  /* 0xfffbebf000007944 */ /* 0x022fea0003c3ffff */
[----:B-1----:R-:W-:Y:S01]  /*4aa10*/  MOV R38, R82 ;  /* 0x0000005200267202 */ /* 0x002fe20000000f00 */
[----:B------:R1:W5:Y:S01]  /*4aa20*/  LDL.64 R42, [R1+0x1580] ;  /* 0x00158000012a7983 */ /* 0x0003620000100a00 */
[----:B------:R-:W-:Y:S03]  /*4aa30*/  MOV R46, 0x4aa50 ;  /* 0x0004aa50002e7802 */ /* 0x000fe60000000f00 */
[----:B-1---5:R-:W-:Y:S05]  /*4aa40*/  CALL.REL.NOINC `($_ZN7cutlass13device_kernelIN5flash19enable_sm80_to_sm89INS1_16FlashAttnBwdSm80INS1_25CollectiveMainloopBwdSm80ILi2ELi2EN4cute5tupleIJNS5_1CILi128EEES8_NS7_ILi64EEEEEENS_6half_tEfNS_4arch4Sm80ELb0ELb0ELb1ELb1ELb0ELb0ELb0ELb0ELi2ELi4ELi4ELi4ELb0EEENS1_21CollectiveEpilogueBwdISA_SB_SD_Li256ELb1ELb0ELi2EEENS1_19SingleTileSchedulerILb1ELb0ELb0ELi128EEEEEEEEEvNT_6ParamsE$_ZN4cute8smem_ptrIPN7cutlass6half_tEECI1NS_12iter_adaptorIS3_S4_EEES3_) ;  /* 0xfffbf5b000007944 */ /* 0x022fea0003c3ffff */
[----:B-1----:R1:W5:Y:S01]  /*4aa50*/  LDL.64 R2, [R1+0x1580] ;  /* 0x0015800001027983 */ /* 0x0023620000100a00 */
[----:B------:R-:W-:Y:S03]  /*4aa60*/  MOV R38, 0x4aa80 ;  /* 0x0004aa8000267802 */ /* 0x000fe60000000f00 */
[----:B-1---5:R-:W-:Y:S05]  /*4aa70*/  CALL.REL.NOINC `($_ZN7cutlass13device_kernelIN5flash19enable_sm80_to_sm89INS1_16FlashAttnBwdSm80INS1_25CollectiveMainloopBwdSm80ILi2ELi2EN4cute5tupleIJNS5_1CILi128EEES8_NS7_ILi64EEEEEENS_6half_tEfNS_4arch4Sm80ELb0ELb0ELb1ELb1ELb0ELb0ELb0ELb0ELi2ELi4ELi4ELi4ELb0EEENS1_21CollectiveEpilogueBwdISA_SB_SD_Li256ELb1ELb0ELi2EEENS1_19SingleTileSchedulerILb1ELb0ELb0ELi128EEEEEEEEEvNT_6ParamsE$_ZN4cute3eso3ESOILb1ELb0EJNS_6LayoutINS_5tupleIJNS3_IJNS_1CILi8EEENS4_ILi1EEEEEENS4_ILi2EEEEEENS3_IJNS3_IJS6_NS4_ILi0EEEEEENS4_ILi4096EEEEEEEENS_10ViewEngineINS_8smem_ptrIPN7cutlass6half_tEEEEEEEC2ERKSE_RKSL_) ;  /* 0xfffbe9f000007944 */ /* 0x022fea0003c3ffff */
[----:B------:R-:W-:Y:S01]  /*4aa80*/  MOV R47, RZ ;  /* 0x000000ff002f7202 */ /* 0x000fe20000000f00 */
[----:B------:R2:W5:Y:S01]  /*4aa90*/  LDL.64 R44, [R1+0x1580] ;  /* 0x00158000012c7983 */ /* 0x0005620000100a00 */
[----:B------:R-:W-:Y:S03]  /*4aaa0*/  MOV R46, 0x4aac0 ;  /* 0x0004aac0002e7802 */ /* 0x000fe60000000f00 */
[----:B-12--5:R-:W-:Y:S05]  /*4aab0*/  CALL.REL.NOINC `($_ZN7cutlass13device_kernelIN5flash19enable_sm80_to_sm89INS1_16FlashAttnBwdSm80INS1_25CollectiveMainloopBwdSm80ILi2ELi2EN4cute5tupleIJNS5_1CILi128EEES8_NS7_ILi64EEEEEENS_6half_tEfNS_4arch4Sm80ELb0ELb0ELb1ELb1ELb0ELb0ELb0ELb0ELi2ELi4ELi4ELi4ELb0EEENS1_21CollectiveEpilogueBwdISA_SB_SD_Li256ELb1ELb0ELi2EEENS1_19SingleTileSchedulerILb1ELb0ELb0ELi128EEEEEEEEEvNT_6ParamsE$_ZN4cute3eso3ESOILb1ELb0EJNS_10UnderscoreEiEEC2ERKS2_RKi) ;  /* 0xfffbd49000007944 */ /* 0x026fea0003c3ffff */
[----:B------:R-:W-:Y:S01]  /*4aac0*/  MOV R38, 0x4ab00 ;  /* 0x0004ab0000267802 */ /* 0x000fe20000000f00 */
[----:B------:R-:W2:Y:S02]  /*4aad0*/  LDL R37, [R1+0x1580] ;  /* 0x0015800001257983 */ /* 0x000ea40000100800 */
[----:B--2---:R-:W-:Y:S02]  /*4aae0*/  SHF.L.U32 R37, R37, 0xc, RZ ;  /* 0x0000000c25257819 */ /* 0x004fe400000006ff */
[----:B-1----:R-:W-:Y:S05]  /*4aaf0*/  CALL.REL.NOINC `($_ZN7cutlass13device_kernelIN5flash19enable_sm80_to_sm89INS1_16FlashAttnBwdSm80INS1_25CollectiveMainloopBwdSm80ILi2ELi2EN4cute5tupleIJNS5_1CILi128EEES8_NS7_ILi64EEEEEENS_6half_tEfNS_4arch4Sm80ELb0ELb0ELb1ELb1ELb0ELb0ELb0ELb0ELi2ELi4ELi4ELi4ELb0EEENS1_21CollectiveEpilogueBwdISA_SB_SD_Li256ELb1ELb0ELi2EEENS1_19SingleTileSchedulerILb1ELb0ELb0ELi128EEEEEEEEEvNT_6ParamsE$_ZN4cute3eso3ESOILb1ELb0EJNS_6LayoutINS_5tupleIJNS3_IJNS_1CILi8EEENS4_ILi1EEEEEEEEENS3_IJNS3_IJS6_NS4_ILi0EEEEEEEEEEEiEEC2ERKSC_RKi) ;  /* 0xfffbe73000007944 */ /* 0x002fea0003c3ffff */
[----:B------:R-:W-:Y:S01]  /*4ab00*/  MOV R46, 0x4ab60 ;  /* 0x0004ab60002e7802 */ /* 0x000fe20000000f00 */
[----:B------:R-:W2:Y:S01]  /*4ab10*/  LDL R3, [R1+0x1580] ;  /* 0x0015800001037983 */ /* 0x000ea20000100800 */
[----:B------:R-:W-:Y:S01]  /*4ab20*/  IMAD.MOV.U32 R38, RZ, RZ, R82 ;  /* 0x000000ffff267224 */ /* 0x000fe200078e0052 */
[C---:B--2---:R-:W-:Y:S04]  /*4ab30*/  LEA R2, P0, R3.reuse, R44, 0x1 ;  /* 0x0000002c03027211 */ /* 0x044fe800078008ff */
[----:B------:R-:W-:Y:S04]  /*4ab40*/  LEA.HI.X.SX32 R3, R3, R45, 0x1, P0 ;  /* 0x0000002d03037211 */ /* 0x000fe800000f0eff */
[----:B-1----:R-:W-:Y:S05]  /*4ab50*/  CALL.REL.NOINC `($_ZN7cutlass13device_kernelIN5flash19enable_sm80_to_sm89INS1_16FlashAttnBwdSm80INS1_25CollectiveMainloopBwdSm80ILi2ELi2EN4cute5tupleIJNS5_1CILi128EEES8_NS7_ILi64EEEEEENS_6half_tEfNS_4arch4Sm80ELb0ELb0ELb1ELb1ELb0ELb0ELb0ELb0ELi2ELi4ELi4ELi4ELb0EEENS1_21CollectiveEpilogueBwdISA_SB_SD_Li256ELb1ELb0ELi2EEENS1_19SingleTileSchedulerILb1ELb0ELb0ELi128EEEEEEEEEvNT_6ParamsE$_ZN4cute8smem_ptrIPN7cutlass6half_tEECI1NS_12iter_adaptorIS3_S4_EEES3_) ;  /* 0xfffbf4a000007944 */ /* 0x002fea0003c3ffff */
[----:B-1----:R1:W5:Y:S01]  /*4ab60*/  LDL.64 R2, [R1+0x1580] ;  /* 0x0015800001027983 */ /* 0x0023620000100a00 */
[----:B------:R-:W-:Y:S03]  /*4ab70*/  MOV R38, 0x4ab90 ;  /* 0x0004ab9000267802 */ /* 0x000fe60000000f00 */
[----:B-1---5:R-:W-:Y:S05]  /*4ab80*/  CALL.REL.NOINC `($_ZN7cutlass13device_kernelIN5flash19enable_sm80_to_sm89INS1_16FlashAttnBwdSm80INS1_25CollectiveMainloopBwdSm80ILi2ELi2EN4cute5tupleIJNS5_1CILi128EEES8_NS7_ILi64EEEEEENS_6half_tEfNS_4arch4Sm80ELb0ELb0ELb1ELb1ELb0ELb0ELb0ELb0ELi2ELi4ELi4ELi4ELb0EEENS1_21CollectiveEpilogueBwdISA_SB_SD_Li256ELb1ELb0ELi2EEENS1_19SingleTileSchedulerILb1ELb0ELb0ELi128EEEEEEEEEvNT_6ParamsE$_ZN4cute3eso3ESOILb1ELb0EJNS_6LayoutINS_5tupleIJNS3_IJNS_1CILi8EEENS4_ILi1EEEEEEEEENS3_IJNS3_IJS6_NS4_ILi0EEEEEEEEEEENS_10ViewEngineINS_8smem_ptrIPN7cutlass6half_tEEEEEEEC2ERKSC_RKSJ_) ;  /* 0xfffbe61000007944 */ /* 0x022fea0003c3ffff */
[----:B------:R-:W-:Y:S01]  /*4ab90*/  MOV R47, RZ ;  /* 0x000000ff002f7202 */ /* 0x000fe20000000f00 */
[----:B-1----:R1:W5:Y:S01]  /*4aba0*/  LDL.64 R2, [R1+0x1580] ;  /* 0x0015800001027983 */ /* 0x0023620000100a00 */
[----:B------:R-:W-:Y:S03]  /*4abb0*/  MOV R46, 0x4abd0 ;  /* 0x0004abd0002e7802 */ /* 0x000fe60000000f00 */
[----:B-1---5:R-:W-:Y:S05]  /*4abc0*/  CALL.REL.NOINC `($_ZN7cutlass13device_kernelIN5flash19enable_sm80_to_sm89INS1_16FlashAttnBwdSm80INS1_25CollectiveMainloopBwdSm80ILi2ELi2EN4cute5tupleIJNS5_1CILi128EEES8_NS7_ILi64EEEEEENS_6half_tEfNS_4arch4Sm80ELb0ELb0ELb1ELb1ELb0ELb0ELb0ELb0ELi2ELi4ELi4ELi4ELb0EEENS1_21CollectiveEpilogueBwdISA_SB_SD_Li256ELb1ELb0ELi2EEENS1_19SingleTileSchedulerILb1ELb0ELb0ELi128EEEEEEEEEvNT_6ParamsE$_ZN4cute3eso3ESOILb1ELb0EJNS_10UnderscoreEiEEC2ERKS2_RKi) ;  /* 0xfffbd38000007944 */ /* 0x022fea0003c3ffff */
[----:B------:R-:W-:Y:S01]  /*4abd0*/  MOV R38, 0x4ac10 ;  /* 0x0004ac1000267802 */ /* 0x000fe20000000f00 */
[----:B------:R-:W2:Y:S02]  /*4abe0*/  LDL R37, [R1+0x1580] ;  /* 0x0015800001257983 */ /* 0x000ea40000100800 */
[----:B--2---:R-:W-:Y:S02]  /*4abf0*/  SHF.L.U32 R37, R37, 0x3, RZ ;  /* 0x0000000325257819 */ /* 0x004fe400000006ff */
[----:B-1----:R-:W-:Y:S05]  /*4ac00*/  CALL.REL.NOINC `($_ZN7cutlass13device_kernelIN5flash19enable_sm80_to_sm89INS1_16FlashAttnBwdSm80INS1_25CollectiveMainloopBwdSm80ILi2ELi2EN4cute5tupleIJNS5_1CILi128EEES8_NS7_ILi64EEEEEENS_6half_tEfNS_4arch4Sm80ELb0ELb0ELb1ELb1ELb0ELb0ELb0ELb0ELi2ELi4ELi4ELi4ELb0EEENS1_21CollectiveEpilogueBwdISA_SB_SD_Li256ELb1ELb0ELi2EEENS1_19SingleTileSchedulerILb1ELb0ELb0ELi128EEEEEEEEEvNT_6ParamsE$_ZN4cute3eso3ESOILb1ELb0EJNS_6LayoutINS_5tupleIJNS3_IJNS_1CILi8EEENS4_ILi1EEEEEEEEENS3_IJNS3_IJS6_NS4_ILi0EEEEEEEEEEEiEEC2ERKSC_RKi) ;  /* 0xfffbe62000007944 */ /* 0x002fea0003c3ffff */
[----:B------:R-:W-:Y:S01]  /*4ac10*/  MOV R38, 0x4ac60 ;  /* 0x0004ac6000267802 */ /* 0x000fe20000000f00 */
[----:B-1----:R-:W2:Y:S02]  /*4ac20*/  LDL R37, [R1+0x1580] ;  /* 0x0015800001257983 */ /* 0x002ea40000100800 */
[C---:B--2---:R-:W-:Y:S04]  /*4ac30*/  LEA R46, P0, R37.reuse, R42, 0x1 ;  /* 0x0000002a252e7211 */ /* 0x044fe800078008ff */
[----:B------:R-:W-:Y:S04]  /*4ac40*/  LEA.HI.X.SX32 R37, R37, R43, 0x1, P0 ;  /* 0x0000002b25257211 */ /* 0x000fe800000f0eff */
[----:B------:R-:W-:Y:S05]  /*4ac50*/  CALL.REL.NOINC `($_ZN7cutlass13device_kernelIN5flash19enable_sm80_to_sm89INS1_16FlashAttnBwdSm80INS1_25CollectiveMainloopBwdSm80ILi2ELi2EN4cute5tupleIJNS5_1CILi128EEES8_NS7_ILi64EEEEEENS_6half_tEfNS_4arch4Sm80ELb0ELb0ELb1ELb1ELb0ELb0ELb0ELb0ELi2ELi4ELi4ELi4ELb0EEENS1_21CollectiveEpilogueBwdISA_SB_SD_Li256ELb1ELb0ELi2EEENS1_19SingleTileSchedulerILb1ELb0ELb0ELi128EEEEEEEEEvNT_6ParamsE$_ZN4cute3eso3ESOILb1ELb0EJNS_6LayoutINS_5tupleIJNS3_IJNS_1CILi8EEENS4_ILi1EEEEEEEEENS3_IJNS3_IJS6_NS4_ILi0EEEEEEEEEEENS_10ViewEngineIPN7cutlass6half_tEEEEEC2ERKSC_RKSH_) ;  /* 0xfffbe58000007944 */ /* 0x000fea0003c3ffff */
[----:B------:R-:W-:Y:S01]  /*4ac60*/  MOV R38, R82 ;  /* 0x0000005200267202 */ /* 0x000fe20000000f00 */
[----:B-1----:R1:W5:Y:S01]  /*4ac70*/  LDL.64 R36, [R1+0x1580] ;  /* 0x0015800001247983 */ /* 0x0023620000100a00 */
[----:B------:R-:W-:Y:S03]  /*4ac80*/  MOV R46, 0x4aca0 ;  /* 0x0004aca0002e7802 */ /* 0x000fe60000000f00 */
[----:B-1---5:R-:W-:Y:S05]  /*4ac90*/  CALL.REL.NOINC `($_ZN7cutlass13device_kernelIN5flash19enable_sm80_to_sm89INS1_16FlashAttnBwdSm80INS1_25CollectiveMainloopBwdSm80ILi2ELi2EN4cute5tupleIJNS5_1CILi128EEES8_NS7_ILi64EEEEEENS_6half_tEfNS_4arch4Sm80ELb0ELb0ELb1ELb1ELb0ELb0ELb0ELb0ELi2ELi4ELi4ELi4ELb0EEENS1_21CollectiveEpilogueBwdISA_SB_SD_Li256ELb1ELb0ELi2EEENS1_19SingleTileSchedulerILb1ELb0ELb0ELi128EEEEEEEEEvNT_6ParamsE$_ZN4cute8smem_ptrIPN7cutlass6half_tEECI1NS_12iter_adaptorIS3_S4_EEES3_) ;  /* 0xfffbf36000007944 */ /* 0x022fea0003c3ffff */
[----:B-1----:R1:W5:Y:S01]  /*4aca0*/  LDL.64 R2, [R1+0x1580] ;  /* 0x0015800001027983 */ /* 0x0023620000100a00 */
[----:B------:R-:W-:Y:S03]  /*4acb0*/  MOV R46, 0x4acd0 ;  /* 0x0004acd0002e7802 */ /* 0x000fe60000000f00 */
[----:B-1---5:R-:W-:Y:S05]  /*4acc0*/  CALL.REL.NOINC `($_ZN7cutlass13device_kernelIN5flash19enable_sm80_to_sm89INS1_16FlashAttnBwdSm80INS1_25CollectiveMainloopBwdSm80ILi2ELi2EN4cute5tupleIJNS5_1CILi128EEES8_NS7_ILi64EEEEEENS_6half_tEfNS_4arch4Sm80ELb0ELb0ELb1ELb1ELb0ELb0ELb0ELb0ELi2ELi4ELi4ELi4ELb0EEENS1_21CollectiveEpilogueBwdISA_SB_SD_Li256ELb1ELb0ELi2EEENS1_19SingleTileSchedulerILb1ELb0ELb0ELi128EEEEEEEEEvNT_6ParamsE$_ZN4cute8smem_ptrIPN7cutlass9uint128_tEECI1NS_12iter_adaptorIS3_S4_EEES3_) ;  /* 0xfffbf37000007944 */ /* 0x022fea0003c3ffff */
[----:B-1----:R1:W5:Y:S01]  /*4acd0*/  LDL.64 R2, [R1+0x1580] ;  /* 0x0015800001027983 */ /* 0x0023620000100a00 */
[----:B------:R-:W-:Y:S03]  /*4ace0*/  MOV R46, 0x4ad00 ;  /* 0x0004ad00002e7802 */ /* 0x000fe60000000f00 */
[----:B-1---5:R-:W-:Y:S05]  /*4acf0*/  CALL.REL.NOINC `($_ZN7cutlass13device_kernelIN5flash19enable_sm80_to_sm89INS1_16FlashAttnBwdSm80INS1_25CollectiveMainloopBwdSm80ILi2ELi2EN4cute5tupleIJNS5_1CILi128EEES8_NS7_ILi64EEEEEENS_6half_tEfNS_4arch4Sm80ELb0ELb0ELb1ELb1ELb0ELb0ELb0ELb0ELi2ELi4ELi4ELi4ELb0EEENS1_21CollectiveEpilogueBwdISA_SB_SD_Li256ELb1ELb0ELi2EEENS1_19SingleTileSchedulerILb1ELb0ELb0ELi128EEEEEEEEEvNT_6ParamsE$_ZN4cute3eso3ESOILb1ELb0EJNS_6LayoutINS_5tupleIJNS3_IJNS_1CILi1EEES5_EEEEEENS3_IJNS3_IJS5_NS4_ILi0EEEEEEEEEEENS_10ViewEngineINS_8smem_ptrIPN7cutlass9uint128_tEEEEEEEC2ERKSB_RKSI_) ;  /* 0xfffbdf5000007944 */ /* 0x022fea0003c3ffff */
[----:B------:R2:W5:Y:S01]  /*4ad00*/  LDL R41, [R1+0x1580] ;  /* 0x0015800001297983 */ /* 0x0005620000100800 */
[----:B-1----:R-:W-:Y:S03]  /*4ad10*/  MOV R38, 0x4ad30 ;  /* 0x0004ad3000267802 */ /* 0x002fe60000000f00 */
[----:B--2--5:R-:W-:Y:S05]  /*4ad20*/  CALL.REL.NOINC `($_ZN7cutlass13device_kernelIN5flash19enable_sm80_to_sm89INS1_16FlashAttnBwdSm80INS1_25CollectiveMainloopBwdSm80ILi2ELi2EN4cute5tupleIJNS5_1CILi128EEES8_NS7_ILi64EEEEEENS_6half_tEfNS_4arch4Sm80ELb0ELb0ELb1ELb1ELb0ELb0ELb0ELb0ELi2ELi4ELi4ELi4ELb0EEENS1_21CollectiveEpilogueBwdISA_SB_SD_Li256ELb1ELb0ELi2EEENS1_19SingleTileSchedulerILb1ELb0ELb0ELi128EEEEEEEEEvNT_6ParamsE$_ZN4cute3eso3ESOILb1ELb0EJNS_6LayoutINS_5tupleIJNS3_IJNS_1CILi4EEENS4_ILi1EEEEEEEEENS3_IJNS3_IJS6_NS4_ILi0EEEEEEEEEEENS_10ViewEngineIPjEEEEC2ERKSC_RKSF_) ;  /* 0xfffbe43000007944 */ /* 0x024fea0003c3ffff */
        /* <DEDUP_REMOVED lines=9> */
[----:B-1----:R-:W-:Y:S05]  /*4adc0*/  CALL.REL.NOINC `($_ZN7cutlass13device_kernelIN5flash19enable_sm80_to_sm89INS1_16FlashAttnBwdSm80INS1_25CollectiveMainloopBwdSm80ILi2ELi2EN4cute5tupleIJNS5_1CILi128EEES8_NS7_ILi64EEEEEENS_6half_tEfNS_4arch4Sm80ELb0ELb0ELb1ELb1ELb0ELb0ELb0ELb0ELi2ELi4ELi4ELi4ELb0EEENS1_21CollectiveEpilogueBwdISA_SB_SD_Li256ELb1ELb0ELi2EEENS1_19SingleTileSchedulerILb1ELb0ELb0ELi128EEEEEEEEEvNT_6ParamsE$_ZN4cute3eso3ESOILb1ELb0EJNS_10UnderscoreEiEEC2ERKS2_RKi) ;  /* 0xfffbd18000007944 */ /* 0x002fea0003c3ffff */
        /* <DEDUP_REMOVED lines=13> */
[----:B------:R-:W-:Y:S01]  /*4aea0*/  MOV R47, 0x1 ;  /* 0x00000001002f7802 */ /* 0x000fe20000000f00 */
        /* <DEDUP_REMOVED lines=34> */
[----:B-1----:R-:W-:Y:S05]  /*4b0d0*/  CALL.REL.NOINC `($_ZN7cutlass13device_kernelIN5flash19enable_sm80_to_sm89INS1_16FlashAttnBwdSm80INS1_25CollectiveMainloopBwdSm80ILi2ELi2EN4cute5tupleIJNS5_1CILi128EEES8_NS7_ILi64EEEEEENS_6half_tEfNS_4arch4Sm80ELb0ELb0ELb1ELb1ELb0ELb0ELb0ELb0ELi2ELi4ELi4ELi4ELb0EEENS1_21CollectiveEpilogueBwdISA_SB_SD_Li256ELb1ELb0ELi2EEENS1_19SingleTileSchedulerILb1ELb0ELb0ELi128EEEEEEEEEvNT_6ParamsE$_ZN4cute3eso3ESOILb1ELb0EJNS_10UnderscoreES2_iEEC2ERKS2_S5_RKi) ;  /* 0xfffbce3000007944 */ /* 0x002fea0003c3ffff */
[----:B------:R2:W5:Y:S01]  /*4b0e0*/  LDL R39, [R1+0x1580] ;  /* 0x0015800001277983 */ /* 0x0005620000100800 */
[----:B-1----:R-:W-:Y:S03]  /*4b0f0*/  MOV R2, 0x4b120 ;  /* 0x0004b12000027802 */ /* 0x002fe60000000f00 */
[----:B------:R2:W5:Y:S04]  /*4b100*/  LD.E R3, [R92.64] ;  /* 0x000000085c037980 */ /* 0x000568000c101900 */
[----:B--2--5:R-:W-:Y:S05]  /*4b110*/  CALL.REL.NOINC `($_ZN7cutlass13device_kernelIN5flash19enable_sm80_to_sm89INS1_16FlashAttnBwdSm80INS1_25CollectiveMainloopBwdSm80ILi2ELi2EN4cute5tupleIJNS5_1CILi128EEES8_NS7_ILi64EEEEEENS_6half_tEfNS_4arch4Sm80ELb0ELb0ELb1ELb1ELb0ELb0ELb0ELb0ELi2ELi4ELi4ELi4ELb0EEENS1_21CollectiveEpilogueBwdISA_SB_SD_Li256ELb1ELb0ELi2EEENS1_19SingleTileSchedulerILb1ELb0ELb0ELi128EEEEEEEEEvNT_6ParamsE$_ZZN4cute5sliceINS_5tupleIJNS_10UnderscoreES2_iEEENS1_IJNS1_IJNS_1CILi1EEENS4_ILi0EEEEEEiNS4_ILi1024EEEEEEEEDaRKT_RKT0_ENKUlRKT_RKT0_E_clIS2_iEEDaSI_SL_) ;  /* 0xfffbf81000007944 */ /* 0x024fea0003c3ffff */
[----:B------:R-:W-:Y:S02]  /*4b120*/  MOV R2, 0x4b140 ;  /* 0x0004b14000027802 */ /* 0x000fe40000000f00 */
[----:B------:R-:W-:Y:S05]  /*4b130*/  CALL.REL.NOINC `($_ZN7cutlass13device_kernelIN5flash19enable_sm80_to_sm89INS1_16FlashAttnBwdSm80INS1_25CollectiveMainloopBwdSm80ILi2ELi2EN4cute5tupleIJNS5_1CILi128EEES8_NS7_ILi64EEEEEENS_6half_tEfNS_4arch4Sm80ELb0ELb0ELb1ELb1ELb0ELb0ELb0ELb0ELi2ELi4ELi4ELi4ELb0EEENS1_21CollectiveEpilogueBwdISA_SB_SD_Li256ELb1ELb0ELi2EEENS1_19SingleTileSchedulerILb1ELb0ELb0ELi128EEEEEEEEEvNT_6ParamsE$_ZZN4cute12filter_tupleINS_5tupleIJNS_10UnderscoreES2_iEEENS1_IJNS1_IJNS_1CILi1EEENS4_ILi0EEEEEEiNS4_ILi1024EEEEEEZNS_5sliceIS3_S9_EEDaRKT_RKT0_EUlRKT_RKT0_E_EEDaSD_SG_OT1_ENKUlDpSJ_E_clIJNS1_IJS7_EEENS1_IJiEEENS1_IJEEEEEEDaSQ_) ;  /* 0xfffbf1d000007944 */ /* 0x000fea0003c3ffff */
[----:B------:R-:W-:Y:S02]  /*4b140*/  MOV R36, 0x4b160 ;  /* 0x0004b16000247802 */ /* 0x000fe40000000f00 */
[----:B------:R-:W-:Y:S05]  /*4b150*/  CALL.REL.NOINC `($_ZN7cutlass13device_kernelIN5flash19enable_sm80_to_sm89INS1_16FlashAttnBwdSm80INS1_25CollectiveMainloopBwdSm80ILi2ELi2EN4cute5tupleIJNS5_1CILi128EEES8_NS7_ILi64EEEEEENS_6half_tEfNS_4arch4Sm80ELb0ELb0ELb1ELb1ELb0ELb0ELb0ELb0ELi2ELi4ELi4ELi4ELb0EEENS1_21CollectiveEpilogueBwdISA_SB_SD_Li256ELb1ELb0ELi2EEENS1_19SingleTileSchedulerILb1ELb0ELb0ELi128EEEEEEEEEvNT_6ParamsE$_ZN4cute5tupleIJNS0_IJNS0_IJNS_1CILi8EEENS1_ILi1EEEEEENS1_ILi2EEEEEENS0_IJNS0_IJS3_NS1_ILi0EEEEEEiEEEEEC2ERKS6_RKS9_) ;  /* 0xfffbeb7000007944 */ /* 0x000fea0003c3ffff */
[----:B------:R2:W5:Y:S01]  /*4b160*/  LDL R38, [R1+0x1580] ;  /* 0x0015800001267983 */ /* 0x0005620000100800 */
[----:B-1----:R-:W-:Y:S02]  /*4b170*/  SHF.L.U32 R2, R39, 0xa, RZ ;  /* 0x0000000a27027819 */ /* 0x002fe400000006ff */
[----:B------:R-:W-:Y:S03]  /*4b180*/  MOV R36, 0x4b1b0 ;  /* 0x0004b1b000247802 */ /* 0x000fe60000000f00 */
[----:B------:R2:W-:Y:S04]  /*4b190*/  STL [R1+0x15b0], R2 ;  /* 0x0015b00201007387 */ /* 0x0005e80000100800 */
[----:B--2--5:R-:W-:Y:S05]  /*4b1a0*/  CALL.REL.NOINC `($_ZN7cutlass13device_kernelIN5flash19enable_sm80_to_sm89INS1_16FlashAttnBwdSm80INS1_25CollectiveMainloopBwdSm80ILi2ELi2EN4cute5tupleIJNS5_1CILi128EEES8_NS7_ILi64EEEEEENS_6half_tEfNS_4arch4Sm80ELb0ELb0ELb1ELb1ELb0ELb0ELb0ELb0ELi2ELi4ELi4ELi4ELb0EEENS1_21CollectiveEpilogueBwdISA_SB_SD_Li256ELb1ELb0ELi2EEENS1_19SingleTileSchedulerILb1ELb0ELb0ELi128EEEEEEEEEvNT_6ParamsE$_ZN4cute3eso3ESOILb0ELb0EJNS_6LayoutINS_5tupleIJNS3_IJNS_1CILi8EEENS4_ILi1EEEEEENS4_ILi2EEEEEENS3_IJNS3_IJS6_NS4_ILi0EEEEEEiEEEEEiEEC2ERKSD_RKi) ;  /* 0xfffbc56000007944 */ /* 0x024fea0003c3ffff */
[----:B-1----:R-:W2:Y:S01]  /*4b1b0*/  LD.E.64 R2, [R92.64+0x8] ;  /* 0x000008085c027980 */ /* 0x002ea2000c101b00 */
[----:B------:R-:W-:Y:S01]  /*4b1c0*/  MOV R46, 0x4b220 ;  /* 0x0004b220002e7802 */ /* 0x000fe20000000f00 */
[----:B------:R-:W-:Y:S02]  /*4b1d0*/  IMAD.MOV.U32 R38, RZ, RZ, R82 ;  /* 0x000000ffff267224 */ /* 0x000fe400078e0052 */
[----:B------:R-:W2:Y:S02]  /*4b1e0*/  LDL.64 R36, [R1+0x1580] ;  /* 0x0015800001247983 */ /* 0x000ea40000100a00 */
[C---:B--2---:R-:W-:Y:S04]  /*4b1f0*/  LEA R2, P0, R37.reuse, R2, 0x1 ;  /* 0x0000000225027211 */ /* 0x044fe800078008ff */
[----:B------:R-:W-:Y:S04]  /*4b200*/  LEA.HI.X.SX32 R3, R37, R3, 0x1, P0 ;  /* 0x0000000325037211 */ /* 0x000fe800000f0eff */
[----:B------:R-:W-:Y:S05]  /*4b210*/  CALL.REL.NOINC `($_ZN7cutlass13device_kernelIN5flash19enable_sm80_to_sm89INS1_16FlashAttnBwdSm80INS1_25CollectiveMainloopBwdSm80ILi2ELi2EN4cute5tupleIJNS5_1CILi128EEES8_NS7_ILi64EEEEEENS_6half_tEfNS_4arch4Sm80ELb0ELb0ELb1ELb1ELb0ELb0ELb0ELb0ELi2ELi4ELi4ELi4ELb0EEENS1_21CollectiveEpilogueBwdISA_SB_SD_Li256ELb1ELb0ELi2EEENS1_19SingleTileSchedulerILb1ELb0ELb0ELi128EEEEEEEEEvNT_6ParamsE$_ZN4cute8smem_ptrIPN7cutlass6half_tEECI1NS_12iter_adaptorIS3_S4_EEES3_) ;  /* 0xfffbede000007944 */ /* 0x000fea0003c3ffff */
[----:B-1----:R-:W2:Y:S01]  /*4b220*/  LDL.64 R2, [R1+0x1580] ;  /* 0x0015800001027983 */ /* 0x002ea20000100a00 */
[----:B------:R-:W-:Y:S03]  /*4b230*/  MOV R38, 0x4b260 ;  /* 0x0004b26000267802 */ /* 0x000fe60000000f00 */
[----:B--2---:R1:W-:Y:S04]  /*4b240*/  STL.64 [R1+0x15b0], R2 ;  /* 0x0015b00201007387 */ /* 0x0043e80000100a00 */
[----:B-1----:R-:W-:Y:S05]  /*4b250*/  CALL.REL.NOINC `($_ZN7cutlass13device_kernelIN5flash19enable_sm80_to_sm89INS1_16FlashAttnBwdSm80INS1_25CollectiveMainloopBwdSm80ILi2ELi2EN4cute5tupleIJNS5_1CILi128EEES8_NS7_ILi64EEEEEENS_6half_tEfNS_4arch4Sm80ELb0ELb0ELb1ELb1ELb0ELb0ELb0ELb0ELi2ELi4ELi4ELi4ELb0EEENS1_21CollectiveEpilogueBwdISA_SB_SD_Li256ELb1ELb0ELi2EEENS1_19SingleTileSchedulerILb1ELb0ELb0ELi128EEEEEEEEEvNT_6ParamsE$_ZN4cute3eso3ESOILb0ELb0EJNS_6LayoutINS_5tupleIJNS3_IJNS_1CILi8EEENS4_ILi1EEEEEENS4_ILi2EEEEEENS3_IJNS3_IJS6_NS4_ILi0EEEEEEiEEEEENS_10ViewEngineINS_8smem_ptrIPN7cutlass6half_tEEEEEEEC2ERKSD_RKSK_) ;  /* 0xfffbc44000007944 */ /* 0x002fea0003c3ffff */
[----:B------:R2:W5:Y:S01]  /*4b260*/  LDL R37, [R1+0x1580] ;  /* 0x0015800001257983 */ /* 0x0005620000100800 */
[----:B-1----:R-:W-:Y:S02]  /*4b270*/  MOV R3, R40 ;  /* 0x0000002800037202 */ /* 0x002fe40000000f00 */
[----:B------:R-:W-:Y:S01]  /*4b280*/  MOV R46, 0x4b2b0 ;  /* 0x0004b2b0002e7802 */ /* 0x000fe20000000f00 */
[----:B------:R2:W5:Y:S04]  /*4b290*/  LDL.64 R42, [R1+0x1588] ;  /* 0x00158800012a7983 */ /* 0x0005680000100a00 */
[----:B--2--5:R-:W-:Y:S05]  /*4b2a0*/  CALL.REL.NOINC `($_ZN7cutlass13device_kernelIN5flash19enable_sm80_to_sm89INS1_16FlashAttnBwdSm80INS1_25CollectiveMainloopBwdSm80ILi2ELi2EN4cute5tupleIJNS5_1CILi128EEES8_NS7_ILi64EEEEEENS_6half_tEfNS_4arch4Sm80ELb0ELb0ELb1ELb1ELb0ELb0ELb0ELb0ELi2ELi4ELi4ELi4ELb0EEENS1_21CollectiveEpilogueBwdISA_SB_SD_Li256ELb1ELb0ELi2EEENS1_19SingleTileSchedulerILb1ELb0ELb0ELi128EEEEEEEEEvNT_6ParamsE$_ZN4cute3eso3ESOILb1ELb0EJNS_10UnderscoreES2_iEEC2ERKS2_S5_RKi) ;  /* 0xfffbcc6000007944 */ /* 0x024fea0003c3ffff */
[----:B------:R-:W-:Y:S01]  /*4b2b0*/  MOV R36, 0x4b2f0 ;  /* 0x0004b2f000247802 */ /* 0x000fe20000000f00 */
[----:B-1----:R-:W2:Y:S02]  /*4b2c0*/  LDL R3, [R1+0x1580] ;  /* 0x0015800001037983 */ /* 0x002ea40000100800 */
[----:B--2---:R-:W-:Y:S02]  /*4b2d0*/  SHF.L.U32 R3, R3, 0x2, RZ ;  /* 0x0000000203037819 */ /* 0x004fe400000006ff */
[----:B------:R-:W-:Y:S05]  /*4b2e0*/  CALL.REL.NOINC `($_ZN7cutlass13device_kernelIN5flash19enable_sm80_to_sm89INS1_16FlashAttnBwdSm80INS1_25CollectiveMainloopBwdSm80ILi2ELi2EN4cute5tupleIJNS5_1CILi128EEES8_NS7_ILi64EEEEEENS_6half_tEfNS_4arch4Sm80ELb0ELb0ELb1ELb1ELb0ELb0ELb0ELb0ELi2ELi4ELi4ELi4ELb0EEENS1_21CollectiveEpilogueBwdISA_SB_SD_Li256ELb1ELb0ELi2EEENS1_19SingleTileSchedulerILb1ELb0ELb0ELi128EEEEEEEEEvNT_6ParamsE$_ZN4cute3eso3ESOILb1ELb0EJNS_6LayoutINS_5tupleIJNS3_IJNS3_IJNS_1CILi4EEENS4_ILi2EEEEEENS4_ILi1EEEEEES6_EEENS3_IJNS3_IJNS3_IJS8_NS4_ILi32EEEEEENS4_ILi0EEEEEENS4_ILi64EEEEEEEEiEEC2ERKSH_RKi) ;  /* 0xfffbd52000007944 */ /* 0x000fea0003c3ffff */
[----:B------:R-:W-:Y:S01]  /*4b2f0*/  MOV R36, 0x4b340 ;  /* 0x0004b34000247802 */ /* 0x000fe20000000f00 */
[----:B-1----:R-:W2:Y:S02]  /*4b300*/  LDL R3, [R1+0x1580] ;  /* 0x0015800001037983 */ /* 0x002ea40000100800 */
[C---:B--2---:R-:W-:Y:S04]  /*4b310*/  LEA R38, P0, R3.reuse, R88, 0x1 ;  /* 0x0000005803267211 */ /* 0x044fe800078008ff */
[----:B------:R-:W-:Y:S04]  /*4b320*/  LEA.HI.X.SX32 R3, R3, R89, 0x1, P0 ;  /* 0x0000005903037211 */ /* 0x000fe800000f0eff */
[----:B------:R-:W-:Y:S05]  /*4b330*/  CALL.REL.NOINC `($_ZN7cutlass13device_kernelIN5flash19enable_sm80_to_sm89INS1_16FlashAttnBwdSm80INS1_25CollectiveMainloopBwdSm80ILi2ELi2EN4cute5tupleIJNS5_1CILi128EEES8_NS7_ILi64EEEEEENS_6half_tEfNS_4arch4Sm80ELb0ELb0ELb1ELb1ELb0ELb0ELb0ELb0ELi2ELi4ELi4ELi4ELb0EEENS1_21CollectiveEpilogueBwdISA_SB_SD_Li256ELb1ELb0ELi2EEENS1_19SingleTileSchedulerILb1ELb0ELb0ELi128EEEEEEEEEvNT_6ParamsE$_ZN4cute3eso3ESOILb1ELb0EJNS_6LayoutINS_5tupleIJNS3_IJNS3_IJNS_1CILi4EEENS4_ILi2EEEEEENS4_ILi1EEEEEES6_EEENS3_IJNS3_IJNS3_IJS8_NS4_ILi32EEEEEENS4_ILi0EEEEEENS4_ILi64EEEEEEEENS_10ViewEngineIPN7cutlass6half_tEEEEEC2ERKSH_RKSM_) ;  /* 0xfffbd47000007944 */ /* 0x000fea0003c3ffff */
[----:B-1----:R1:W5:Y:S01]  /*4b340*/  LDL.64 R2, [R1+0x1580] ;  /* 0x0015800001027983 */ /* 0x0023620000100a00 */
[----:B------:R-:W-:Y:S03]  /*4b350*/  MOV R36, 0x4b370 ;  /* 0x0004b37000247802 */ /* 0x000fe60000000f00 */
[----:B-1---5:R-:W-:Y:S05]  /*4b360*/  CALL.REL.NOINC `($_ZN7cutlass13device_kernelIN5flash19enable_sm80_to_sm89INS1_16FlashAttnBwdSm80INS1_25CollectiveMainloopBwdSm80ILi2ELi2EN4cute5tupleIJNS5_1CILi128EEES8_NS7_ILi64EEEEEENS_6half_tEfNS_4arch4Sm80ELb0ELb0ELb1ELb1ELb0ELb0ELb0ELb0ELi2ELi4ELi4ELi4ELb0EEENS1_21CollectiveEpilogueBwdISA_SB_SD_Li256ELb1ELb0ELi2EEENS1_19SingleTileSchedulerILb1ELb0ELb0ELi128EEEEEEEEEvNT_6ParamsE$_ZZN4cute4takeILi1ELi2ENS_5tupleIJNS1_IJNS_1CILi1EEENS2_ILi0EEEEEEiEEEEEDaRKT1_ENKUlDpRKT_E_clIJiEEEDaSD_) ;  /* 0xfffbf46000007944 */ /* 0x022fea0003c3ffff */
[----:B------:R-:W-:Y:S02]  /*4b370*/  MOV R38, 0x4b390 ;  /* 0x0004b39000267802 */ /* 0x000fe40000000f00 */
[----:B------:R-:W-:Y:S05]  /*4b380*/  CALL.REL.NOINC `($_ZN7cutlass13device_kernelIN5flash19enable_sm80_to_sm89INS1_16FlashAttnBwdSm80INS1_25CollectiveMainloopBwdSm80ILi2ELi2EN4cute5tupleIJNS5_1CILi128EEES8_NS7_ILi64EEEEEENS_6half_tEfNS_4arch4Sm80ELb0ELb0ELb1ELb1ELb0ELb0ELb0ELb0ELi2ELi4ELi4ELi4ELb0EEENS1_21CollectiveEpilogueBwdISA_SB_SD_Li256ELb1ELb0ELi2EEENS1_19SingleTileSchedulerILb1ELb0ELb0ELi128EEEEEEEEEvNT_6ParamsE$_ZN4cute3eso3ESOILb1ELb0EJNS_5tupleIJNS_1CILi1EEENS3_ILi0EEEEEENS2_IJiEEEEEC2ERKS6_RKS7_) ;  /* 0xfffbd27000007944 */ /* 0x000fea0003c3ffff */
[----:B-1----:R1:W5:Y:S01]  /*4b390*/  LDL R37, [R1+0x1580] ;  /* 0x0015800001257983 */ /* 0x0023620000100800 */
[----:B------:R-:W-:Y:S03]  /*4b3a0*/  MOV R38, 0x4b3c0 ;  /* 0x0004b3c000267802 */ /* 0x000fe60000000f00 */
[----:B-1---5:R-:W-:Y:S05]  /*4b3b0*/  CALL.REL.NOINC `($_ZN7cutlass13device_kernelIN5flash19enable_sm80_to_sm89INS1_16FlashAttnBwdSm80INS1_25CollectiveMainloopBwdSm80ILi2ELi2EN4cute5tupleIJNS5_1CILi128EEES8_NS7_ILi64EEEEEENS_6half_tEfNS_4arch4Sm80ELb0ELb0ELb1ELb1ELb0ELb0ELb0ELb0ELi2ELi4ELi4ELi4ELb0EEENS1_21CollectiveEpilogueBwdISA_SB_SD_Li256ELb1ELb0ELi2EEENS1_19SingleTileSchedulerILb1ELb0ELb0ELi128EEEEEEEEEvNT_6ParamsE$_ZN4cute5tupleIJNS0_IJNS0_IJNS_1CILi8EEENS1_ILi1EEEEEENS0_IJNS1_ILi2EEEEEEEEENS0_IJNS0_IJS3_NS1_ILi0EEEEEENS0_IJiEEEEEEEEC2ERKS7_RKSB_) ;  /* 0xfffbe8d000007944 */ /* 0x022fea0003c3ffff */
[----:B------:R2:W5:Y:S01]  /*4b3c0*/  LDL R40, [R1+0x1580] ;  /* 0x0015800001287983 */ /* 0x0005620000100800 */
[----:B------:R-:W-:Y:S03]  /*4b3d0*/  MOV R38, 0x4b400 ;  /* 0x0004b40000267802 */ /* 0x000fe60000000f00 */
[----:B------:R2:W-:Y:S04]  /*4b3e0*/  STL.64 [R1+0x15b0], R42 ;  /* 0x0015b02a01007387 */ /* 0x0005e80000100a00 */
[----:B-12--5:R-:W-:Y:S05]  /*4b3f0*/  CALL.REL.NOINC `($_ZN7cutlass13device_kernelIN5flash19enable_sm80_to_sm89INS1_16FlashAttnBwdSm80INS1_25CollectiveMainloopBwdSm80ILi2ELi2EN4cute5tupleIJNS5_1CILi128EEES8_NS7_ILi64EEEEEENS_6half_tEfNS_4arch4Sm80ELb0ELb0ELb1ELb1ELb0ELb0ELb0ELb0ELi2ELi4ELi4ELi4ELb0EEENS1_21CollectiveEpilogueBwdISA_SB_SD_Li256ELb1ELb0ELi2EEENS1_19SingleTileSchedulerILb1ELb0ELb0ELi128EEEEEEEEEvNT_6ParamsE$_ZN4cute3eso3ESOILb0ELb0EJNS_6LayoutINS_5tupleIJNS3_IJNS_1CILi8EEENS4_ILi1EEEEEENS3_IJNS4_ILi2EEEEEEEEENS3_IJNS3_IJS6_NS4_ILi0EEEEEENS3_IJiEEEEEEEENS_10ViewEngineINS_8smem_ptrIPN7cutlass6half_tEEEEEEEC2ERKSF_RKSM_) ;  /* 0xfffbc23000007944 */ /* 0x026fea0003c3ffff */
[----:B-1----:R1:W5:Y:S01]  /*4b400*/  LDL R37, [R1+0x1580] ;  /* 0x0015800001257983 */ /* 0x0023620000100800 */
[----:B------:R-:W-:Y:S03]  /*4b410*/  MOV R38, 0x4b440 ;  /* 0x0004b44000267802 */ /* 0x000fe60000000f00 */
[----:B------:R1:W5:Y:S04]  /*4b420*/  LDL R40, [R1+0x1588] ;  /* 0x0015880001287983 */ /* 0x0003680000100800 */
[----:B-1---5:R-:W-:Y:S05]  /*4b430*/  CALL.REL.NOINC `($_ZN7cutlass13device_kernelIN5flash19enable_sm80_to_sm89INS1_16FlashAttnBwdSm80INS1_25CollectiveMainloopBwdSm80ILi2ELi2EN4cute5tupleIJNS5_1CILi128EEES8_NS7_ILi64EEEEEENS_6half_tEfNS_4arch4Sm80ELb0ELb0ELb1ELb1ELb0ELb0ELb0ELb0ELi2ELi4ELi4ELi4ELb0EEENS1_21CollectiveEpilogueBwdISA_SB_SD_Li256ELb1ELb0ELi2EEENS1_19SingleTileSchedulerILb1ELb0ELb0ELi128EEEEEEEEEvNT_6ParamsE$_ZN4cute3eso3ESOILb1ELb0EJNS_6LayoutINS_5tupleIJNS3_IJNS3_IJNS_1CILi4EEENS4_ILi2EEEEEENS4_ILi1EEEEEENS3_IJS6_EEEEEENS3_IJNS3_IJNS3_IJS8_NS4_ILi32EEEEEENS4_ILi0EEEEEENS3_IJNS4_ILi64EEEEEEEEEEENS_10ViewEngineIPN7cutlass6half_tEEEEEC2ERKSJ_RKSO_) ;  /* 0xfffbd33000007944 */ /* 0x022fea0003c3ffff */
[----:B-1----:R1:W5:Y:S01]  /*4b440*/  LDL.64 R2, [R1+0x1580] ;  /* 0x0015800001027983 */ /* 0x0023620000100a00 */
[----:B------:R-:W-:Y:S03]  /*4b450*/  MOV R38, 0x4b470 ;  /* 0x0004b47000267802 */ /* 0x000fe60000000f00 */
[----:B-1---5:R-:W-:Y:S05]  /*4b460*/  CALL.REL.NOINC `($_ZN7cutlass13device_kernelIN5flash19enable_sm80_to_sm89INS1_16FlashAttnBwdSm80INS1_25CollectiveMainloopBwdSm80ILi2ELi2EN4cute5tupleIJNS5_1CILi128EEES8_NS7_ILi64EEEEEENS_6half_tEfNS_4arch4Sm80ELb0ELb0ELb1ELb1ELb0ELb0ELb0ELb0ELi2ELi4ELi4ELi4ELb0EEENS1_21CollectiveEpilogueBwdISA_SB_SD_Li256ELb1ELb0ELi2EEENS1_19SingleTileSchedulerILb1ELb0ELb0ELi128EEEEEEEEEvNT_6ParamsE$_ZN4cute3eso3ESOILb1ELb0EJNS_6LayoutINS_5tupleIJNS3_IJNS3_IJNS3_IJNS_1CILi4EEENS4_ILi2EEEEEENS4_ILi1EEEEEES8_EEENS3_IJNS3_IJNS3_IJS8_S8_EEES8_EEES6_EEEEEENS3_IJNS3_IJNS3_IJNS3_IJS8_NS4_ILi32EEEEEENS4_ILi0EEEEEESH_EEENS3_IJNS3_IJNS3_IJSH_SH_EEESH_EEENS4_ILi64EEEEEEEEEEENS_10ViewEngineIPN7cutlass6half_tEEEEEC2ERKSP_RKSU_) ;  /* 0xfffbd1d000007944 */ /* 0x022fea0003c3ffff */
        /* <DEDUP_REMOVED lines=16> */
[----:B-1----:R-:W-:Y:S05]  /*4b570*/  CALL.REL.NOINC `($_ZN7cutlass13device_kernelIN5flash19enable_sm80_to_sm89INS1_16FlashAttnBwdSm80INS1_25CollectiveMainloopBwdSm80ILi2ELi2EN4cute5tupleIJNS5_1CILi128EEES8_NS7_ILi64EEEEEENS_6half_tEfNS_4arch4Sm80ELb0ELb0ELb1ELb1ELb0ELb0ELb0ELb0ELi2ELi4ELi4ELi4ELb0EEENS1_21CollectiveEpilogueBwdISA_SB_SD_Li256ELb1ELb0ELi2EEENS1_19SingleTileSchedulerILb1ELb0ELb0ELi128EEEEEEEEEvNT_6ParamsE$_ZZN5flash25CollectiveMainloopBwdSm80ILi2ELi2EN4cute5tupleIJNS1_1CILi128EEES4_NS3_ILi64EEEEEEN7cutlass6half_tEfNS7_4arch4Sm80ELb0ELb0ELb1ELb1ELb0ELb0ELb0ELb0ELi2ELi4ELi4ELi4ELb0EE3mmaINS_16FlashAttnBwdSm80ISB_NS_21CollectiveEpilogueBwdIS6_S8_SA_Li256ELb1ELb0ELi2EEENS_19SingleTileSchedulerILb1ELb0ELb0ELi128EEEE13SharedStorageENS1_6TensorINS1_11ArrayEngineIfLm32EEENS1_6LayoutINS2_IJNS2_IJNS3_ILi2EEESO_EEESO_NS3_ILi4EEEEEENS2_IJNS2_IJNS3_ILi1EEESO_EEESQ_NS3_ILi8EEEEEEEEEEEEbRKNSB_6ParamsERT0_S12_iNS2_IJiiiEEERT_ENKUlvE0_clEv) ;  /* 0xffffb7f000007944 */ /* 0x002fea0003c3ffff */
.L_x_1652:
        /* <DEDUP_REMOVED lines=36> */
.L_x_1657:
[----:B------:R-:W1:Y:S02]  /*4b7c0*/  LDS R2, [R0] ;  /* 0x0000000000027984 */ /* 0x000e640000000800 */
[----:B-1----:R-:W-:-:S06]  /*4b7d0*/  FADD R3, R4, R2 ;  /* 0x0000000204037221 */ /* 0x002fcc0000000000 */
[----:B------:R-:W1:Y:S02]  /*4b7e0*/  ATOMS.CAST.SPIN R3, [R0], R2, R3 ;  /* 0x000000020003738d */ /* 0x000e640001800003 */
[----:B-1----:R-:W-:-:S13]  /*4b7f0*/  ISETP.EQ.U32.AND P0, PT, R3, 0x1, PT ;  /* 0x000000010300780c */ /* 0x002fda0003f02070 */
[----:B------:R-:W-:Y:S05]  /*4b800*/  @!P0 BRA `(.L_x_1657) ;  /* 0xffffffb000008947 */ /* 0x000fea000383ffff */
[----:B------:R-:W-:Y:S05]  /*4b810*/  BRA `(.L_x_1655) ;  /* 0x0000003000007947 */ /* 0x000fea0003800000 */
.L_x_1656:
[----:B------:R-:W2:Y:S02]  /*4b820*/  LD.E R3, [R36.64] ;  /* 0x0000000824037980 */ /* 0x000ea4000c101900 */
[----:B--2---:R-:W-:-:S05]  /*4b830*/  FADD R3, R4, R3 ;  /* 0x0000000304037221 */ /* 0x004fca0000000000 */
[----:B------:R1:W-:Y:S02]  /*4b840*/  ST.E [R36.64], R3 ;  /* 0x0000000324007985 */ /* 0x0003e4000c101908 */
.L_x_1655:
[----:B------:R-:W-:Y:S05]  /*4b850*/  BSYNC B0 ;  /* 0x0000000000007941 */ /* 0x000fea0003800000 */
.L_x_1654:
[----:B------:R-:W2:Y:S01]  /*4b860*/  ATOM.E.ADD.F32.FTZ.RN.STRONG.GPU P0, RZ, [R36.64+0x400], R5 ;  /* 0x0004000524ff798a */ /* 0x000ea2000810e7c8 */
[----:B------:R-:W-:Y:S01]  /*4b870*/  BSSY B0, `(.L_x_1658) ;  /* 0x000000f000007945 */ /* 0x000fe20003800000 */
[----:B--2---:R-:W-:Y:S05]  /*4b880*/  @P0 BRA `(.L_x_1659) ;  /* 0x000000d000000947 */ /* 0x004fea0003800000 */
[----:B------:R-:W2:Y:S02]  /*4b890*/  QSPC.E.S P0, RZ, [R36+0x400] ;  /* 0x0004000024ff73aa */ /* 0x000ea40000000500 */
[----:B--2---:R-:W-:Y:S05]  /*4b8a0*/  @!P0 BRA `(.L_x_1660) ;  /* 0x0000008000008947 */ /* 0x004fea0003800000 */
[----:B------:R-:W-:-:S04]  /*4b8b0*/  IADD3 R0, R36, 0x400, RZ ;  /* 0x0000040024007810 */ /* 0x000fc80007ffe0ff */
[----:B------:R-:W-:-:S05]  /*4b8c0*/  LOP3.LUT R0, R0, 0xffffff, RZ, 0xc0, !PT ;  /* 0x00ffffff00007812 */ /* 0x000fca00078ec0ff */
.L_x_1661:
[----:B------:R-:W2:Y:S02]  /*4b8d0*/  LDS R2, [R0] ;  /* 0x0000000000027984 */ /* 0x000ea40000000800 */
[----:B-12---:R-:W-:-:S06]  /*4b8e0*/  FADD R3, R5, R2 ;  /* 0x0000000205037221 */ /* 0x006fcc0000000000 */
[----:B------:R-:W1:Y:S02]  /*4b8f0*/  ATOMS.CAST.SPIN R3, [R0], R2, R3 ;  /* 0x000000020003738d */ /* 0x000e640001800003 */
[----:B-1----:R-:W-:-:S13]  /*4b900*/  ISETP.EQ.U32.AND P0, PT, R3, 0x1, PT ;  /* 0x000000010300780c */ /* 0x002fda0003f02070 */
[----:B------:R-:W-:Y:S05]  /*4b910*/  @!P0 BRA `(.L_x_1661) ;  /* 0xffffffb000008947 */ /* 0x000fea000383ffff */
[----:B------:R-:W-:Y:S05]  /*4b920*/  BRA `(.L_x_1659) ;  /* 0x0000003000007947 */ /* 0x000fea0003800000 */
.L_x_1660:
[----:B------:R-:W2:Y:S02]  /*4b930*/  LD.E R0, [R36.64+0x400] ;  /* 0x0004000824007980 */ /* 0x000ea4000c101900 */
[----:B--2---:R-:W-:-:S05]  /*4b940*/  FADD R5, R5, R0 ;  /* 0x0000000005057221 */ /* 0x004fca0000000000 */
[----:B------:R2:W-:Y:S02]  /*4b950*/  ST.E [R36.64+0x400], R5 ;  /* 0x0004000524007985 */ /* 0x0005e4000c101908 */
.L_x_1659:
[----:B------:R-:W-:Y:S05]  /*4b960*/  BSYNC B0 ;  /* 0x0000000000007941 */ /* 0x000fea0003800000 */
.L_x_1658:
[----:B------:R-:W3:Y:S01]  /*4b970*/  ATOM.E.ADD.F32.FTZ.RN.STRONG.GPU P0, RZ, [R36.64+0x800], R6 ;  /* 0x0008000624ff798a */ /* 0x000ee2000810e7c8 */
[----:B------:R-:W-:Y:S01]  /*4b980*/  BSSY B0, `(.L_x_1662) ;  /* 0x000000f000007945 */ /* 0x000fe20003800000 */
[----:B---3--:R-:W-:Y:S05]  /*4b990*/  @P0 BRA `(.L_x_1663) ;  /* 0x000000d000000947 */ /* 0x008fea0003800000 */
[----:B------:R-:W3:Y:S02]  /*4b9a0*/  QSPC.E.S P0, RZ, [R36+0x800] ;  /* 0x0008000024ff73aa */ /* 0x000ee40000000500 */
[----:B---3--:R-:W-:Y:S05]  /*4b9b0*/  @!P0 BRA `(.L_x_1664) ;  /* 0x0000008000008947 */ /* 0x008fea0003800000 */
[----:B------:R-:W-:-:S04]  /*4b9c0*/  IADD3 R0, R36, 0x800, RZ ;  /* 0x0000080024007810 */ /* 0x000fc80007ffe0ff */
[----:B------:R-:W-:-:S05]  /*4b9d0*/  LOP3.LUT R0, R0, 0xffffff, RZ, 0xc0, !PT ;  /* 0x00ffffff00007812 */ /* 0x000fca00078ec0ff */
.L_x_1665:
[----:B------:R-:W3:Y:S02]  /*4b9e0*/  LDS R2, [R0] ;  /* 0x0000000000027984 */ /* 0x000ee40000000800 */
[----:B-1-3--:R-:W-:-:S06]  /*4b9f0*/  FADD R3, R6, R2 ;  /* 0x0000000206037221 */ /* 0x00afcc0000000000 */
[----:B------:R-:W1:Y:S02]  /*4ba00*/  ATOMS.CAST.SPIN R3, [R0], R2, R3 ;  /* 0x000000020003738d */ /* 0x000e640001800003 */
[----:B-1----:R-:W-:-:S13]  /*4ba10*/  ISETP.EQ.U32.AND P0, PT, R3, 0x1, PT ;  /* 0x000000010300780c */ /* 0x002fda0003f02070 */
[----:B------:R-:W-:Y:S05]  /*4ba20*/  @!P0 BRA `(.L_x_1665) ;  /* 0xffffffb000008947 */ /* 0x000fea000383ffff */
[----:B------:R-:W-:Y:S05]  /*4ba30*/  BRA `(.L_x_1663) ;  /* 0x0000003000007947 */ /* 0x000fea0003800000 */
.L_x_1664:
[----:B-1----:R-:W3:Y:S02]  /*4ba40*/  LD.E R3, [R36.64+0x800] ;  /* 0x0008000824037980 */ /* 0x002ee4000c101900 */
[----:B---3--:R-:W-:-:S05]  /*4ba50*/  FADD R3, R6, R3 ;  /* 0x0000000306037221 */ /* 0x008fca0000000000 */
[----:B------:R1:W-:Y:S02]  /*4ba60*/  ST.E [R36.64+0x800], R3 ;  /* 0x0008000324007985 */ /* 0x0003e4000c101908 */
.L_x_1663:
[----:B------:R-:W-:Y:S05]  /*4ba70*/  BSYNC B0 ;  /* 0x0000000000007941 */ /* 0x000fea0003800000 */
.L_x_1662:
[----:B------:R-:W3:Y:S01]  /*4ba80*/  ATOM.E.ADD.F32.FTZ.RN.STRONG.GPU P0, RZ, [R36.64+0xc00], R7 ;  /* 0x000c000724ff798a */ /* 0x000ee2000810e7c8 */
[----:B------:R-:W-:Y:S01]  /*4ba90*/  BSSY B0, `(.L_x_1666) ;  /* 0x000000f000007945 */ /* 0x000fe20003800000 */
[----:B---3--:R-:W-:Y:S05]  /*4baa0*/  @P0 BRA `(.L_x_1667) ;  /* 0x000000d000000947 */ /* 0x008fea0003800000 */
[----:B------:R-:W3:Y:S02]  /*4bab0*/  QSPC.E.S P0, RZ, [R36+0xc00] ;  /* 0x000c000024ff73aa */ /* 0x000ee40000000500 */
[----:B---3--:R-:W-:Y:S05]  /*4bac0*/  @!P0 BRA `(.L_x_1668) ;  /* 0x0000008000008947 */ /* 0x008fea0003800000 */
[----:B------:R-:W-:-:S04]  /*4bad0*/  IADD3 R0, R36, 0xc00, RZ ;  /* 0x00000c0024007810 */ /* 0x000fc80007ffe0ff */
[----:B------:R-:W-:-:S05]  /*4bae0*/  LOP3.LUT R0, R0, 0xffffff, RZ, 0xc0, !PT ;  /* 0x00ffffff00007812 */ /* 0x000fca00078ec0ff */
.L_x_1669:
[----:B------:R-:W3:Y:S02]  /*4baf0*/  LDS R2, [R0] ;  /* 0x0000000000027984 */ /* 0x000ee40000000800 */
[----:B-1-3--:R-:W-:-:S06]  /*4bb00*/  FADD R3, R7, R2 ;  /* 0x0000000207037221 */ /* 0x00afcc0000000000 */
[----:B------:R-:W1:Y:S02]  /*4bb10*/  ATOMS.CAST.SPIN R3, [R0], R2, R3 ;  /* 0x000000020003738d */ /* 0x000e640001800003 */
[----:B-1----:R-:W-:-:S13]  /*4bb20*/  ISETP.EQ.U32.AND P0, PT, R3, 0x1, PT ;  /* 0x000000010300780c */ /* 0x002fda0003f02070 */
[----:B------:R-:W-:Y:S05]  /*4bb30*/  @!P0 BRA `(.L_x_1669) ;  /* 0xffffffb000008947 */ /* 0x000fea000383ffff */
[----:B------:R-:W-:Y:S05]  /*4bb40*/  BRA `(.L_x_1667) ;  /* 0x0000003000007947 */ /* 0x000fea0003800000 */
.L_x_1668:
[----:B------:R-:W3:Y:S02]  /*4bb50*/  LD.E R0, [R36.64+0xc00] ;  /* 0x000c000824007980 */ /* 0x000ee4000c101900 */
[----:B---3--:R-:W-:-:S05]  /*4bb60*/  FADD R7, R7, R0 ;  /* 0x0000000007077221 */ /* 0x008fca0000000000 */
[----:B------:R3:W-:Y:S02]  /*4bb70*/  ST.E [R36.64+0xc00], R7 ;  /* 0x000c000724007985 */ /* 0x0007e4000c101908 */
.L_x_1667:
[----:B------:R-:W-:Y:S05]  /*4bb80*/  BSYNC B0 ;  /* 0x0000000000007941 */ /* 0x000fea0003800000 */
.L_x_1666:
[----:B------:R-:W4:Y:S01]  /*4bb90*/  ATOM.E.ADD.F32.FTZ.RN.STRONG.GPU P0, RZ, [R36.64+0x1000], R8 ;  /* 0x0010000824ff798a */ /* 0x000f22000810e7c8 */
[----:B------:R-:W-:Y:S01]  /*4bba0*/  BSSY B0, `(.L_x_1670) ;  /* 0x000000f000007945 */ /* 0x000fe20003800000 */
[----:B----4-:R-:W-:Y:S05]  /*4bbb0*/  @P0 BRA `(.L_x_1671) ;  /* 0x000000d000000947 */ /* 0x010fea0003800000 */
[----:B------:R-:W4:Y:S02]  /*4bbc0*/  QSPC.E.S P0, RZ, [R36+0x1000] ;  /* 0x0010000024ff73aa */ /* 0x000f240000000500 */
[----:B----4-:R-:W-:Y:S05]  /*4bbd0*/  @!P0 BRA `(.L_x_1672) ;  /* 0x0000008000008947 */ /* 0x010fea0003800000 */
[----:B------:R-:W-:-:S04]  /*4bbe0*/  IADD3 R0, R36, 0x1000, RZ ;  /* 0x0000100024007810 */ /* 0x000fc80007ffe0ff */
[----:B------:R-:W-:-:S05]  /*4bbf0*/  LOP3.LUT R0, R0, 0xffffff, RZ, 0xc0, !PT ;  /* 0x00ffffff00007812 */ /* 0x000fca00078ec0ff */
.L_x_1673:
[----:B------:R-:W4:Y:S02]  /*4bc00*/  LDS R2, [R0] ;  /* 0x0000000000027984 */ /* 0x000f240000000800 */
[----:B-1--4-:R-:W-:-:S06]  /*4bc10*/  FADD R3, R8, R2 ;  /* 0x0000000208037221 */ /* 0x012fcc0000000000 */
[----:B------:R-:W1:Y:S02]  /*4bc20*/  ATOMS.CAST.SPIN R3, [R0], R2, R3 ;  /* 0x000000020003738d */ /* 0x000e640001800003 */
[----:B-1----:R-:W-:-:S13]  /*4bc30*/  ISETP.EQ.U32.AND P0, PT, R3, 0x1, PT ;  /* 0x000000010300780c */ /* 0x002fda0003f02070 */
[----:B------:R-:W-:Y:S05]  /*4bc40*/  @!P0 BRA `(.L_x_1673) ;  /* 0xffffffb000008947 */ /* 0x000fea000383ffff */
[----:B------:R-:W-:Y:S05]  /*4bc50*/  BRA `(.L_x_1671) ;  /* 0x0000003000007947 */ /* 0x000fea0003800000 */
.L_x_1672:
[----:B-1----:R-:W4:Y:S02]  /*4bc60*/  LD.E R3, [R36.64+0x1000] ;  /* 0x0010000824037980 */ /* 0x002f24000c101900 */
[----:B----4-:R-:W-:-:S05]  /*4bc70*/  FADD R3, R8, R3 ;  /* 0x0000000308037221 */ /* 0x010fca0000000000 */
[----:B------:R1:W-:Y:S02]  /*4bc80*/  ST.E [R36.64+0x1000], R3 ;  /* 0x0010000324007985 */ /* 0x0003e4000c101908 */
.L_x_1671:
[----:B------:R-:W-:Y:S05]  /*4bc90*/  BSYNC B0 ;  /* 0x0000000000007941 */ /* 0x000fea0003800000 */
.L_x_1670:
[----:B------:R-:W4:Y:S01]  /*4bca0*/  ATOM.E.ADD.F32.FTZ.RN.STRONG.GPU P0, RZ, [R36.64+0x1400], R9 ;  /* 0x0014000924ff798a */ /* 0x000f22000810e7c8 */
[----:B------:R-:W-:Y:S01]  /*4bcb0*/  BSSY B0, `(.L_x_1674) ;  /* 0x000000f000007945 */ /* 0x000fe20003800000 */
[----:B----4-:R-:W-:Y:S05]  /*4bcc0*/  @P0 BRA `(.L_x_1675) ;  /* 0x000000d000000947 */ /* 0x010fea0003800000 */
[----:B------:R-:W4:Y:S02]  /*4bcd0*/  QSPC.E.S P0, RZ, [R36+0x1400] ;  /* 0x0014000024ff73aa */ /* 0x000f240000000500 */
[----:B----4-:R-:W-:Y:S05]  /*4bce0*/  @!P0 BRA `(.L_x_1676) ;  /* 0x0000008000008947 */ /* 0x010fea0003800000 */
[----:B------:R-:W-:-:S04]  /*4bcf0*/  IADD3 R0, R36, 0x1400, RZ ;  /* 0x0000140024007810 */ /* 0x000fc80007ffe0ff */
[----:B------:R-:W-:-:S05]  /*4bd00*/  LOP3.LUT R0, R0, 0xffffff, RZ, 0xc0, !PT ;  /* 0x00ffffff00007812 */ /* 0x000fca00078ec0ff */
.L_x_1677:
[----:B------:R-:W4:Y:S02]  /*4bd10*/  LDS R2, [R0] ;  /* 0x0000000000027984 */ /* 0x000f240000000800 */
[----:B-1--4-:R-:W-:-:S06]  /*4bd20*/  FADD R3, R9, R2 ;  /* 0x0000000209037221 */ /* 0x012fcc0000000000 */
[----:B------:R-:W1:Y:S02]  /*4bd30*/  ATOMS.CAST.SPIN R3, [R0], R2, R3 ;  /* 0x000000020003738d */ /* 0x000e640001800003 */
[----:B-1----:R-:W-:-:S13]  /*4bd40*/  ISETP.EQ.U32.AND P0, PT, R3, 0x1, PT ;  /* 0x000000010300780c */ /* 0x002fda0003f02070 */
[----:B------:R-:W-:Y:S05]  /*4bd50*/  @!P0 BRA `(.L_x_1677) ;  /* 0xffffffb000008947 */ /* 0x000fea000383ffff */
[----:B------:R-:W-:Y:S05]  /*4bd60*/  BRA `(.L_x_1675) ;  /* 0x0000003000007947 */ /* 0x000fea0003800000 */
.L_x_1676:
[----:B------:R-:W4:Y:S02]  /*4bd70*/  LD.E R0, [R36.64+0x1400] ;  /* 0x0014000824007980 */ /* 0x000f24000c101900 */
[----:B----4-:R-:W-:-:S05]  /*4bd80*/  FADD R9, R9, R0 ;  /* 0x0000000009097221 */ /* 0x010fca0000000000 */
[----:B------:R4:W-:Y:S02]  /*4bd90*/  ST.E [R36.64+0x1400], R9 ;  /* 0x0014000924007985 */ /* 0x0009e4000c101908 */
.L_x_1675:
[----:B------:R-:W-:Y:S05]  /*4bda0*/  BSYNC B0 ;  /* 0x0000000000007941 */ /* 0x000fea0003800000 */
.L_x_1674:
[----:B------:R-:W5:Y:S01]  /*4bdb0*/  ATOM.E.ADD.F32.FTZ.RN.STRONG.GPU P0, RZ, [R36.64+0x1800], R10 ;  /* 0x0018000a24ff798a */ /* 0x000f62000810e7c8 */
[----:B------:R-:W-:Y:S01]  /*4bdc0*/  BSSY B0, `(.L_x_1678) ;  /* 0x000000f000007945 */ /* 0x000fe20003800000 */
[----:B-----5:R-:W-:Y:S05]  /*4bdd0*/  @P0 BRA `(.L_x_1679) ;  /* 0x000000d000000947 */ /* 0x020fea0003800000 */
[----:B------:R-:W5:Y:S02]  /*4bde0*/  QSPC.E.S P0, RZ, [R36+0x1800] ;  /* 0x0018000024ff73aa */ /* 0x000f640000000500 */
[----:B-----5:R-:W-:Y:S05]  /*4bdf0*/  @!P0 BRA `(.L_x_1680) ;  /* 0x0000008000008947 */ /* 0x020fea0003800000 */
[----:B------:R-:W-:-:S04]  /*4be00*/  IADD3 R0, R36, 0x1800, RZ ;  /* 0x0000180024007810 */ /* 0x000fc80007ffe0ff */
[----:B------:R-:W-:-:S05]  /*4be10*/  LOP3.LUT R0, R0, 0xffffff, RZ, 0xc0, !PT ;  /* 0x00ffffff00007812 */ /* 0x000fca00078ec0ff */
.L_x_1681:
[----:B------:R-:W5:Y:S02]  /*4be20*/  LDS R2, [R0] ;  /* 0x0000000000027984 */ /* 0x000f640000000800 */
[----:B-1---5:R-:W-:-:S06]  /*4be30*/  FADD R3, R10, R2 ;  /* 0x000000020a037221 */ /* 0x022fcc0000000000 */
[----:B------:R-:W1:Y:S02]  /*4be40*/  ATOMS.CAST.SPIN R3, [R0], R2, R3 ;  /* 0x000000020003738d */ /* 0x000e640001800003 */
[----:B-1----:R-:W-:-:S13]  /*4be50*/  ISETP.EQ.U32.AND P0, PT, R3, 0x1, PT ;  /* 0x000000010300780c */ /* 0x002fda0003f02070 */
[----:B------:R-:W-:Y:S05]  /*4be60*/  @!P0 BRA `(.L_x_1681) ;  /* 0xffffffb000008947 */ /* 0x000fea000383ffff */
[----:B------:R-:W-:Y:S05]  /*4be70*/  BRA `(.L_x_1679) ;  /* 0x0000003000007947 */ /* 0x000fea0003800000 */
.L_x_1680:
[----:B-1----:R-:W5:Y:S02]  /*4be80*/  LD.E R3, [R36.64+0x1800] ;  /* 0x0018000824037980 */ /* 0x002f64000c101900 */
[----:B-----5:R-:W-:-:S05]  /*4be90*/  FADD R3, R10, R3 ;  /* 0x000000030a037221 */ /* 0x020fca0000000000 */
[----:B------:R1:W-:Y:S02]  /*4bea0*/  ST.E [R36.64+0x1800], R3 ;  /* 0x0018000324007985 */ /* 0x0003e4000c101908 */
.L_x_1679:
[----:B------:R-:W-:Y:S05]  /*4beb0*/  BSYNC B0 ;  /* 0x0000000000007941 */ /* 0x000fea0003800000 */
.L_x_1678:
[----:B------:R-:W5:Y:S01]  /*4bec0*/  ATOM.E.ADD.F32.FTZ.RN.STRONG.GPU P0, RZ, [R36.64+0x1c00], R11 ;  /* 0x001c000b24ff798a */ /* 0x000f62000810e7c8 */
[----:B------:R-:W-:Y:S01]  /*4bed0*/  BSSY B0, `(.L_x_1682) ;  /* 0x000000f000007945 */ /* 0x000fe20003800000 */
[----:B-----5:R-:W-:Y:S05]  /*4bee0*/  @P0 BRA `(.L_x_1683) ;  /* 0x000000d000000947 */ /* 0x020fea0003800000 */
[----:B------:R-:W5:Y:S02]  /*4bef0*/  QSPC.E.S P0, RZ, [R36+0x1c00] ;  /* 0x001c000024ff73aa */ /* 0x000f640000000500 */
[----:B-----5:R-:W-:Y:S05]  /*4bf00*/  @!P0 BRA `(.L_x_1684) ;  /* 0x0000008000008947 */ /* 0x020fea0003800000 */
[----:B------:R-:W-:-:S04]  /*4bf10*/  IADD3 R0, R36, 0x1c00, RZ ;  /* 0x00001c0024007810 */ /* 0x000fc80007ffe0ff */
[----:B------:R-:W-:-:S05]  /*4bf20*/  LOP3.LUT R0, R0, 0xffffff, RZ, 0xc0, !PT ;  /* 0x00ffffff00007812 */ /* 0x000fca00078ec0ff */
.L_x_1685:
[----:B------:R-:W5:Y:S02]  /*4bf30*/  LDS R2, [R0] ;  /* 0x0000000000027984 */ /* 0x000f640000000800 */
[----:B-1---5:R-:W-:-:S06]  /*4bf40*/  FADD R3, R11, R2 ;  /* 0x000000020b037221 */ /* 0x022fcc0000000000 */
[----:B------:R-:W1:Y:S02]  /*4bf50*/  ATOMS.CAST.SPIN R3, [R0], R2, R3 ;  /* 0x000000020003738d */ /* 0x000e640001800003 */
[----:B-1----:R-:W-:-:S13]  /*4bf60*/  ISETP.EQ.U32.AND P0, PT, R3, 0x1, PT ;  /* 0x000000010300780c */ /* 0x002fda0003f02070 */
[----:B------:R-:W-:Y:S05]  /*4bf70*/  @!P0 BRA `(.L_x_1685) ;  /* 0xffffffb000008947 */ /* 0x000fea000383ffff */
[----:B------:R-:W-:Y:S05]  /*4bf80*/  BRA `(.L_x_1683) ;  /* 0x0000003000007947 */ /* 0x000fea0003800000 */
.L_x_1684:
[----:B------:R-:W5:Y:S02]  /*4bf90*/  LD.E R0, [R36.64+0x1c00] ;  /* 0x001c000824007980 */ /* 0x000f64000c101900 */
[----:B-----5:R-:W-:-:S05]  /*4bfa0*/  FADD R11, R11, R0 ;  /* 0x000000000b0b7221 */ /* 0x020fca0000000000 */
[----:B------:R1:W-:Y:S02]  /*4bfb0*/  ST.E [R36.64+0x1c00], R11 ;  /* 0x001c000b24007985 */ /* 0x0003e4000c101908 */
.L_x_1683:
[----:B------:R-:W-:Y:S05]  /*4bfc0*/  BSYNC B0 ;  /* 0x0000000000007941 */ /* 0x000fea0003800000 */
.L_x_1682:
[----:B------:R-:W5:Y:S01]  /*4bfd0*/  ATOM.E.ADD.F32.FTZ.RN.STRONG.GPU P0, RZ, [R36.64+0x2000], R16 ;  /* 0x0020001024ff798a */ /* 0x000f62000810e7c8 */
[----:B------:R-:W-:Y:S01]  /*4bfe0*/  BSSY B0, `(.L_x_1686) ;  /* 0x000000f000007945 */ /* 0x000fe20003800000 */
[----:B-----5:R-:W-:Y:S05]  /*4bff0*/  @P0 BRA `(.L_x_1687) ;  /* 0x000000d000000947 */ /* 0x020fea0003800000 */
[----:B------:R-:W5:Y:S02]  /*4c000*/  QSPC.E.S P0, RZ, [R36+0x2000] ;  /* 0x0020000024ff73aa */ /* 0x000f640000000500 */
[----:B-----5:R-:W-:Y:S05]  /*4c010*/  @!P0 BRA `(.L_x_1688) ;  /* 0x0000008000008947 */ /* 0x020fea0003800000 */
[----:B------:R-:W-:-:S04]  /*4c020*/  IADD3 R0, R36, 0x2000, RZ ;  /* 0x0000200024007810 */ /* 0x000fc80007ffe0ff */
[----:B------:R-:W-:-:S05]  /*4c030*/  LOP3.LUT R0, R0, 0xffffff, RZ, 0xc0, !PT ;  /* 0x00ffffff00007812 */ /* 0x000fca00078ec0ff */
.L_x_1689:
[----:B------:R-:W5:Y:S02]  /*4c040*/  LDS R2, [R0] ;  /* 0x0000000000027984 */ /* 0x000f640000000800 */
[----:B-1---5:R-:W-:-:S06]  /*4c050*/  FADD R3, R16, R2 ;  /* 0x0000000210037221 */ /* 0x022fcc0000000000 */
[----:B------:R-:W1:Y:S02]  /*4c060*/  ATOMS.CAST.SPIN R3, [R0], R2, R3 ;  /* 0x000000020003738d */ /* 0x000e640001800003 */
[----:B-1----:R-:W-:-:S13]  /*4c070*/  ISETP.EQ.U32.AND P0, PT, R3, 0x1, PT ;  /* 0x000000010300780c */ /* 0x002fda0003f02070 */
[----:B------:R-:W-:Y:S05]  /*4c080*/  @!P0 BRA `(.L_x_1689) ;  /* 0xffffffb000008947 */ /* 0x000fea000383ffff */
[----:B------:R-:W-:Y:S05]  /*4c090*/  BRA `(.L_x_1687) ;  /* 0x0000003000007947 */ /* 0x000fea0003800000 */
.L_x_1688:
[----:B-1----:R-:W5:Y:S02]  /*4c0a0*/  LD.E R3, [R36.64+0x2000] ;  /* 0x0020000824037980 */ /* 0x002f64000c101900 */
[----:B-----5:R-:W-:-:S05]  /*4c0b0*/  FADD R3, R16, R3 ;  /* 0x0000000310037221 */ /* 0x020fca0000000000 */
[----:B------:R1:W-:Y:S02]  /*4c0c0*/  ST.E [R36.64+0x2000], R3 ;  /* 0x0020000324007985 */ /* 0x0003e4000c101908 */
.L_x_1687:
[----:B------:R-:W-:Y:S05]  /*4c0d0*/  BSYNC B0 ;  /* 0x0000000000007941 */ /* 0x000fea0003800000 */
.L_x_1686:
[----:B------:R-:W5:Y:S01]  /*4c0e0*/  ATOM.E.ADD.F32.FTZ.RN.STRONG.GPU P0, RZ, [R36.64+0x2400], R17 ;  /* 0x0024001124ff798a */ /* 0x000f62000810e7c8 */
[----:B------:R-:W-:Y:S01]  /*4c0f0*/  BSSY B0, `(.L_x_1690) ;  /* 0x000000f000007945 */ /* 0x000fe20003800000 */
[----:B-----5:R-:W-:Y:S05]  /*4c100*/  @P0 BRA `(.L_x_1691) ;  /* 0x000000d000000947 */ /* 0x020fea0003800000 */
[----:B------:R-:W5:Y:S02]  /*4c110*/  QSPC.E.S P0, RZ, [R36+0x2400] ;  /* 0x0024000024ff73aa */ /* 0x000f640000000500 */
[----:B-----5:R-:W-:Y:S05]  /*4c120*/  @!P0 BRA `(.L_x_1692) ;  /* 0x0000008000008947 */ /* 0x020fea0003800000 */
[----:B------:R-:W-:-:S04]  /*4c130*/  IADD3 R0, R36, 0x2400, RZ ;  /* 0x0000240024007810 */ /* 0x000fc80007ffe0ff */
[----:B------:R-:W-:-:S05]  /*4c140*/  LOP3.LUT R0, R0, 0xffffff, RZ, 0xc0, !PT ;  /* 0x00ffffff00007812 */ /* 0x000fca00078ec0ff */
.L_x_1693:
[----:B------:R-:W5:Y:S02]  /*4c150*/  LDS R2, [R0] ;  /* 0x0000000000027984 */ /* 0x000f640000000800 */
[----:B-1---5:R-:W-:-:S06]  /*4c160*/  FADD R3, R17, R2 ;  /* 0x0000000211037221 */ /* 0x022fcc0000000000 */
[----:B------:R-:W1:Y:S02]  /*4c170*/  ATOMS.CAST.SPIN R3, [R0], R2, R3 ;  /* 0x000000020003738d */ /* 0x000e640001800003 */
[----:B-1----:R-:W-:-:S13]  /*4c180*/  ISETP.EQ.U32.AND P0, PT, R3, 0x1, PT ;  /* 0x000000010300780c */ /* 0x002fda0003f02070 */
[----:B------:R-:W-:Y:S05]  /*4c190*/  @!P0 BRA `(.L_x_1693) ;  /* 0xffffffb000008947 */ /* 0x000fea000383ffff */
[----:B------:R-:W-:Y:S05]  /*4c1a0*/  BRA `(.L_x_1691) ;  /* 0x0000003000007947 */ /* 0x000fea0003800000 */
.L_x_1692:
[----:B------:R-:W5:Y:S02]  /*4c1b0*/  LD.E R0, [R36.64+0x2400] ;  /* 0x0024000824007980 */ /* 0x000f64000c101900 */
[----:B-----5:R-:W-:-:S05]  /*4c1c0*/  FADD R17, R17, R0 ;  /* 0x0000000011117221 */ /* 0x020fca0000000000 */
[----:B------:R1:W-:Y:S02]  /*4c1d0*/  ST.E [R36.64+0x2400], R17 ;  /* 0x0024001124007985 */ /* 0x0003e4000c101908 */
.L_x_1691:
[----:B------:R-:W-:Y:S05]  /*4c1e0*/  BSYNC B0 ;  /* 0x0000000000007941 */ /* 0x000fea0003800000 */
.L_x_1690:
[----:B------:R-:W5:Y:S01]  /*4c1f0*/  ATOM.E.ADD.F32.FTZ.RN.STRONG.GPU P0, RZ, [R36.64+0x2800], R18 ;  /* 0x0028001224ff798a */ /* 0x000f62000810e7c8 */
[----:B------:R-:W-:Y:S01]  /*4c200*/  BSSY B0, `(.L_x_1694) ;  /* 0x000000f000007945 */ /* 0x000fe20003800000 */
[----:B-----5:R-:W-:Y:S05]  /*4c210*/  @P0 BRA `(.L_x_1695) ;  /* 0x000000d000000947 */ /* 0x020fea0003800000 */
[----:B------:R-:W5:Y:S02]  /*4c220*/  QSPC.E.S P0, RZ, [R36+0x2800] ;  /* 0x0028000024ff73aa */ /* 0x000f640000000500 */
[----:B-----5:R-:W-:Y:S05]  /*4c230*/  @!P0 BRA `(.L_x_1696) ;  /* 0x0000008000008947 */ /* 0x020fea0003800000 */
[----:B------:R-:W-:-:S04]  /*4c240*/  IADD3 R0, R36, 0x2800, RZ ;  /* 0x0000280024007810 */ /* 0x000fc80007ffe0ff */
[----:B------:R-:W-:-:S05]  /*4c250*/  LOP3.LUT R0, R0, 0xffffff, RZ, 0xc0, !PT ;  /* 0x00ffffff00007812 */ /* 0x000fca00078ec0ff */
.L_x_1697:
[----:B------:R-:W5:Y:S02]  /*4c260*/  LDS R2, [R0] ;  /* 0x0000000000027984 */ /* 0x000f640000000800 */
[----:B-1---5:R-:W-:-:S06]  /*4c270*/  FADD R3, R18, R2 ;  /* 0x0000000212037221 */ /* 0x022fcc0000000000 */
[----:B------:R-:W1:Y:S02]  /*4c280*/  ATOMS.CAST.SPIN R3, [R0], R2, R3 ;  /* 0x000000020003738d */ /* 0x000e640001800003 */
[----:B-1----:R-:W-:-:S13]  /*4c290*/  ISETP.EQ.U32.AND P0, PT, R3, 0x1, PT ;  /* 0x000000010300780c */ /* 0x002fda0003f02070 */
[----:B------:R-:W-:Y:S05]  /*4c2a0*/  @!P0 BRA `(.L_x_1697) ;  /* 0xffffffb000008947 */ /* 0x000fea000383ffff */
[----:B------:R-:W-:Y:S05]  /*4c2b0*/  BRA `(.L_x_1695) ;  /* 0x0000003000007947 */ /* 0x000fea0003800000 */
.L_x_1696:
[----:B-1----:R-:W5:Y:S02]  /*4c2c0*/  LD.E R3, [R36.64+0x2800] ;  /* 0x0028000824037980 */ /* 0x002f64000c101900 */
[----:B-----5:R-:W-:-:S05]  /*4c2d0*/  FADD R3, R18, R3 ;  /* 0x0000000312037221 */ /* 0x020fca0000000000 */
[----:B------:R1:W-:Y:S02]  /*4c2e0*/  ST.E [R36.64+0x2800], R3 ;  /* 0x0028000324007985 */ /* 0x0003e4000c101908 */
.L_x_1695:
[----:B------:R-:W-:Y:S05]  /*4c2f0*/  BSYNC B0 ;  /* 0x0000000000007941 */ /* 0x000fea0003800000 */
.L_x_1694:
[----:B------:R-:W5:Y:S01]  /*4c300*/  ATOM.E.ADD.F32.FTZ.RN.STRONG.GPU P0, RZ, [R36.64+0x2c00], R19 ;  /* 0x002c001324ff798a */ /* 0x000f62000810e7c8 */
[----:B------:R-:W-:Y:S01]  /*4c310*/  BSSY B0, `(.L_x_1698) ;  /* 0x000000f000007945 */ /* 0x000fe20003800000 */
[----:B-----5:R-:W-:Y:S05]  /*4c320*/  @P0 BRA `(.L_x_1699) ;  /* 0x000000d000000947 */ /* 0x020fea0003800000 */
[----:B------:R-:W5:Y:S02]  /*4c330*/  QSPC.E.S P0, RZ, [R36+0x2c00] ;  /* 0x002c000024ff73aa */ /* 0x000f640000000500 */
[----:B-----5:R-:W-:Y:S05]  /*4c340*/  @!P0 BRA `(.L_x_1700) ;  /* 0x0000008000008947 */ /* 0x020fea0003800000 */
[----:B------:R-:W-:-:S04]  /*4c350*/  IADD3 R0, R36, 0x2c00, RZ ;  /* 0x00002c0024007810 */ /* 0x000fc80007ffe0ff */
[----:B------:R-:W-:-:S05]  /*4c360*/  LOP3.LUT R0, R0, 0xffffff, RZ, 0xc0, !PT ;  /* 0x00ffffff00007812 */ /* 0x000fca00078ec0ff */
.L_x_1701:
[----:B------:R-:W5:Y:S02]  /*4c370*/  LDS R2, [R0] ;  /* 0x0000000000027984 */ /* 0x000f640000000800 */
[----:B-1---5:R-:W-:-:S06]  /*4c380*/  FADD R3, R19, R2 ;  /* 0x0000000213037221 */ /* 0x022fcc0000000000 */
[----:B------:R-:W1:Y:S02]  /*4c390*/  ATOMS.CAST.SPIN R3, [R0], R2, R3 ;  /* 0x000000020003738d */ /* 0x000e640001800003 */
[----:B-1----:R-:W-:-:S13]  /*4c3a0*/  ISETP.EQ.U32.AND P0, PT, R3, 0x1, PT ;  /* 0x000000010300780c */ /* 0x002fda0003f02070 */
[----:B------:R-:W-:Y:S05]  /*4c3b0*/  @!P0 BRA `(.L_x_1701) ;  /* 0xffffffb000008947 */ /* 0x000fea000383ffff */
[----:B------:R-:W-:Y:S05]  /*4c3c0*/  BRA `(.L_x_1699) ;  /* 0x0000003000007947 */ /* 0x000fea0003800000 */
.L_x_1700:
[----:B------:R-:W5:Y:S02]  /*4c3d0*/  LD.E R0, [R36.64+0x2c00] ;  /* 0x002c000824007980 */ /* 0x000f64000c101900 */
[----:B-----5:R-:W-:-:S05]  /*4c3e0*/  FADD R19, R19, R0 ;  /* 0x0000000013137221 */ /* 0x020fca0000000000 */
[----:B------:R1:W-:Y:S02]  /*4c3f0*/  ST.E [R36.64+0x2c00], R19 ;  /* 0x002c001324007985 */ /* 0x0003e4000c101908 */
.L_x_1699:
[----:B------:R-:W-:Y:S05]  /*4c400*/  BSYNC B0 ;  /* 0x0000000000007941 */ /* 0x000fea0003800000 */
.L_x_1698:
[----:B------:R-:W5:Y:S01]  /*4c410*/  ATOM.E.ADD.F32.FTZ.RN.STRONG.GPU P0, RZ, [R36.64+0x3000], R12 ;  /* 0x0030000c24ff798a */ /* 0x000f62000810e7c8 */
[----:B------:R-:W-:Y:S01]  /*4c420*/  BSSY B0, `(.L_x_1702) ;  /* 0x000000f000007945 */ /* 0x000fe20003800000 */
[----:B-----5:R-:W-:Y:S05]  /*4c430*/  @P0 BRA `(.L_x_1703) ;  /* 0x000000d000000947 */ /* 0x020fea0003800000 */
[----:B------:R-:W5:Y:S02]  /*4c440*/  QSPC.E.S P0, RZ, [R36+0x3000] ;  /* 0x0030000024ff73aa */ /* 0x000f640000000500 */
[----:B-----5:R-:W-:Y:S05]  /*4c450*/  @!P0 BRA `(.L_x_1704) ;  /* 0x0000008000008947 */ /* 0x020fea0003800000 */
[----:B------:R-:W-:-:S04]  /*4c460*/  IADD3 R0, R36, 0x3000, RZ ;  /* 0x0000300024007810 */ /* 0x000fc80007ffe0ff */
[----:B------:R-:W-:-:S05]  /*4c470*/  LOP3.LUT R0, R0, 0xffffff, RZ, 0xc0, !PT ;  /* 0x00ffffff00007812 */ /* 0x000fca00078ec0ff */
.L_x_1705:
[----:B------:R-:W5:Y:S02]  /*4c480*/  LDS R2, [R0] ;  /* 0x0000000000027984 */ /* 0x000f640000000800 */
[----:B-1---5:R-:W-:-:S06]  /*4c490*/  FADD R3, R12, R2 ;  /* 0x000000020c037221 */ /* 0x022fcc0000000000 */
[----:B------:R-:W1:Y:S02]  /*4c4a0*/  ATOMS.CAST.SPIN R3, [R0], R2, R3 ;  /* 0x000000020003738d */ /* 0x000e640001800003 */
[----:B-1----:R-:W-:-:S13]  /*4c4b0*/  ISETP.EQ.U32.AND P0, PT, R3, 0x1, PT ;  /* 0x000000010300780c */ /* 0x002fda0003f02070 */
[----:B------:R-:W-:Y:S05]  /*4c4c0*/  @!P0 BRA `(.L_x_1705) ;  /* 0xffffffb000008947 */ /* 0x000fea000383ffff */
[----:B------:R-:W-:Y:S05]  /*4c4d0*/  BRA `(.L_x_1703) ;  /* 0x0000003000007947 */ /* 0x000fea0003800000 */
.L_x_1704:
[----:B-1----:R-:W5:Y:S02]  /*4c4e0*/  LD.E R3, [R36.64+0x3000] ;  /* 0x0030000824037980 */ /* 0x002f64000c101900 */
[----:B-----5:R-:W-:-:S05]  /*4c4f0*/  FADD R3, R12, R3 ;  /* 0x000000030c037221 */ /* 0x020fca0000000000 */
[----:B------:R1:W-:Y:S02]  /*4c500*/  ST.E [R36.64+0x3000], R3 ;  /* 0x0030000324007985 */ /* 0x0003e4000c101908 */
.L_x_1703:
[----:B------:R-:W-:Y:S05]  /*4c510*/  BSYNC B0 ;  /* 0x0000000000007941 */ /* 0x000fea0003800000 */
.L_x_1702:
[----:B------:R-:W5:Y:S01]  /*4c520*/  ATOM.E.ADD.F32.FTZ.RN.STRONG.GPU P0, RZ, [R36.64+0x3400], R13 ;  /* 0x0034000d24ff798a */ /* 0x000f62000810e7c8 */
[----:B------:R-:W-:Y:S01]  /*4c530*/  BSSY B0, `(.L_x_1706) ;  /* 0x000000f000007945 */ /* 0x000fe20003800000 */
[----:B-----5:R-:W-:Y:S05]  /*4c540*/  @P0 BRA `(.L_x_1707) ;  /* 0x000000d000000947 */ /* 0x020fea0003800000 */
[----:B------:R-:W5:Y:S02]  /*4c550*/  QSPC.E.S P0, RZ, [R36+0x3400] ;  /* 0x0034000024ff73aa */ /* 0x000f640000000500 */
[----:B-----5:R-:W-:Y:S05]  /*4c560*/  @!P0 BRA `(.L_x_1708) ;  /* 0x0000008000008947 */ /* 0x020fea0003800000 */
[----:B------:R-:W-:-:S04]  /*4c570*/  IADD3 R0, R36, 0x3400, RZ ;  /* 0x0000340024007810 */ /* 0x000fc80007ffe0ff */
[----:B------:R-:W-:-:S05]  /*4c580*/  LOP3.LUT R0, R0, 0xffffff, RZ, 0xc0, !PT ;  /* 0x00ffffff00007812 */ /* 0x000fca00078ec0ff */
.L_x_1709:
[----:B------:R-:W5:Y:S02]  /*4c590*/  LDS R2, [R0] ;  /* 0x0000000000027984 */ /* 0x000f640000000800 */
[----:B-1---5:R-:W-:-:S06]  /*4c5a0*/  FADD R3, R13, R2 ;  /* 0x000000020d037221 */ /* 0x022fcc0000000000 */
[----:B------:R-:W1:Y:S02]  /*4c5b0*/  ATOMS.CAST.SPIN R3, [R0], R2, R3 ;  /* 0x000000020003738d */ /* 0x000e640001800003 */
[----:B-1----:R-:W-:-:S13]  /*4c5c0*/  ISETP.EQ.U32.AND P0, PT, R3, 0x1, PT ;  /* 0x000000010300780c */ /* 0x002fda0003f02070 */
[----:B------:R-:W-:Y:S05]  /*4c5d0*/  @!P0 BRA `(.L_x_1709) ;  /* 0xffffffb000008947 */ /* 0x000fea000383ffff */
[----:B------:R-:W-:Y:S05]  /*4c5e0*/  BRA `(.L_x_1707) ;  /* 0x0000003000007947 */ /* 0x000fea0003800000 */
.L_x_1708:
[----:B------:R-:W5:Y:S02]  /*4c5f0*/  LD.E R0, [R36.64+0x3400] ;  /* 0x0034000824007980 */ /* 0x000f64000c101900 */
[----:B-----5:R-:W-:-:S05]  /*4c600*/  FADD R13, R13, R0 ;  /* 0x000000000d0d7221 */ /* 0x020fca0000000000 */
[----:B------:R1:W-:Y:S02]  /*4c610*/  ST.E [R36.64+0x3400], R13 ;  /* 0x0034000d24007985 */ /* 0x0003e4000c101908 */
.L_x_1707:
[----:B------:R-:W-:Y:S05]  /*4c620*/  BSYNC B0 ;  /* 0x0000000000007941 */ /* 0x000fea0003800000 */
.L_x_1706:
[----:B------:R-:W5:Y:S01]  /*4c630*/  ATOM.E.ADD.F32.FTZ.RN.STRONG.GPU P0, RZ, [R36.64+0x3800], R14 ;  /* 0x0038000e24ff798a */ /* 0x000f62000810e7c8 */
[----:B------:R-:W-:Y:S01]  /*4c640*/  BSSY B0, `(.L_x_1710) ;  /* 0x000000f000007945 */ /* 0x000fe20003800000 */
[----:B-----5:R-:W-:Y:S05]  /*4c650*/  @P0 BRA `(.L_x_1711) ;  /* 0x000000d000000947 */ /* 0x020fea0003800000 */
[----:B------:R-:W5:Y:S02]  /*4c660*/  QSPC.E.S P0, RZ, [R36+0x3800] ;  /* 0x0038000024ff73aa */ /* 0x000f640000000500 */
[----:B-----5:R-:W-:Y:S05]  /*4c670*/  @!P0 BRA `(.L_x_1712) ;  /* 0x0000008000008947 */ /* 0x020fea0003800000 */
[----:B------:R-:W-:-:S04]  /*4c680*/  IADD3 R0, R36, 0x3800, RZ ;  /* 0x0000380024007810 */ /* 0x000fc80007ffe0ff */
[----:B------:R-:W-:-:S05]  /*4c690*/  LOP3.LUT R0, R0, 0xffffff, RZ, 0xc0, !PT ;  /* 0x00ffffff00007812 */ /* 0x000fca00078ec0ff */
.L_x_1713:
[----:B------:R-:W5:Y:S02]  /*4c6a0*/  LDS R2, [R0] ;  /* 0x0000000000027984 */ /* 0x000f640000000800 */
[----:B-1---5:R-:W-:-:S06]  /*4c6b0*/  FADD R3, R14, R2 ;  /* 0x000000020e037221 */ /* 0x022fcc0000000000 */
[----:B------:R-:W1:Y:S02]  /*4c6c0*/  ATOMS.CAST.SPIN R3, [R0], R2, R3 ;  /* 0x000000020003738d */ /* 0x000e640001800003 */
[----:B-1----:R-:W-:-:S13]  /*4c6d0*/  ISETP.EQ.U32.AND P0, PT, R3, 0x1, PT ;  /* 0x000000010300780c */ /* 0x002fda0003f02070 */
[----:B------:R-:W-:Y:S05]  /*4c6e0*/  @!P0 BRA `(.L_x_1713) ;  /* 0xffffffb000008947 */ /* 0x000fea000383ffff */
[----:B------:R-:W-:Y:S05]  /*4c6f0*/  BRA `(.L_x_1711) ;  /* 0x0000003000007947 */ /* 0x000fea0003800000 */
.L_x_1712:
[----:B-1----:R-:W5:Y:S02]  /*4c700*/  LD.E R3, [R36.64+0x3800] ;  /* 0x0038000824037980 */ /* 0x002f64000c101900 */
[----:B-----5:R-:W-:-:S05]  /*4c710*/  FADD R3, R14, R3 ;  /* 0x000000030e037221 */ /* 0x020fca0000000000 */
[----:B------:R1:W-:Y:S02]  /*4c720*/  ST.E [R36.64+0x3800], R3 ;  /* 0x0038000324007985 */ /* 0x0003e4000c101908 */
.L_x_1711:
[----:B------:R-:W-:Y:S05]  /*4c730*/  BSYNC B0 ;  /* 0x0000000000007941 */ /* 0x000fea0003800000 */
.L_x_1710:
[----:B------:R-:W5:Y:S01]  /*4c740*/  ATOM.E.ADD.F32.FTZ.RN.STRONG.GPU P0, RZ, [R36.64+0x3c00], R15 ;  /* 0x003c000f24ff798a */ /* 0x000f62000810e7c8 */
[----:B------:R-:W-:Y:S01]  /*4c750*/  BSSY B0, `(.L_x_1714) ;  /* 0x000000f000007945 */ /* 0x000fe20003800000 */
[----:B-----5:R-:W-:Y:S05]  /*4c760*/  @P0 BRA `(.L_x_1715) ;  /* 0x000000d000000947 */ /* 0x020fea0003800000 */
[----:B------:R-:W5:Y:S02]  /*4c770*/  QSPC.E.S P0, RZ, [R36+0x3c00] ;  /* 0x003c000024ff73aa */ /* 0x000f640000000500 */
[----:B-----5:R-:W-:Y:S05]  /*4c780*/  @!P0 BRA `(.L_x_1716) ;  /* 0x0000008000008947 */ /* 0x020fea0003800000 */
[----:B------:R-:W-:-:S04]  /*4c790*/  IADD3 R0, R36, 0x3c00, RZ ;  /* 0x00003c0024007810 */ /* 0x000fc80007ffe0ff */
[----:B------:R-:W-:-:S05]  /*4c7a0*/  LOP3.LUT R0, R0, 0xffffff, RZ, 0xc0, !PT ;  /* 0x00ffffff00007812 */ /* 0x000fca00078ec0ff */
.L_x_1717:
[----:B------:R-:W5:Y:S02]  /*4c7b0*/  LDS R2, [R0] ;  /* 0x0000000000027984 */ /* 0x000f640000000800 */
[----:B-1---5:R-:W-:-:S06]  /*4c7c0*/  FADD R3, R15, R2 ;  /* 0x000000020f037221 */ /* 0x022fcc0000000000 */
[----:B------:R-:W1:Y:S02]  /*4c7d0*/  ATOMS.CAST.SPIN R3, [R0], R2, R3 ;  /* 0x000000020003738d */ /* 0x000e640001800003 */
[----:B-1----:R-:W-:-:S13]  /*4c7e0*/  ISETP.EQ.U32.AND P0, PT, R3, 0x1, PT ;  /* 0x000000010300780c */ /* 0x002fda0003f02070 */
[----:B------:R-:W-:Y:S05]  /*4c7f0*/  @!P0 BRA `(.L_x_1717) ;  /* 0xffffffb000008947 */ /* 0x000fea000383ffff */
[----:B------:R-:W-:Y:S05]  /*4c800*/  BRA `(.L_x_1715) ;  /* 0x0000003000007947 */ /* 0x000fea0003800000 */
.L_x_1716:
[----:B------:R-:W5:Y:S02]  /*4c810*/  LD.E R0, [R36.64+0x3c00] ;  /* 0x003c000824007980 */ /* 0x000f64000c101900 */
[----:B-----5:R-:W-:-:S05]  /*4c820*/  FADD R15, R15, R0 ;  /* 0x000000000f0f7221 */ /* 0x020fca0000000000 */
[----:B------:R1:W-:Y:S02]  /*4c830*/  ST.E [R36.64+0x3c00], R15 ;  /* 0x003c000f24007985 */ /* 0x0003e4000c101908 */
.L_x_1715:
[----:B------:R-:W-:Y:S05]  /*4c840*/  BSYNC B0 ;  /* 0x0000000000007941 */ /* 0x000fea0003800000 */
.L_x_1714:
[----:B------:R-:W5:Y:S01]  /*4c850*/  ATOM.E.ADD.F32.FTZ.RN.STRONG.GPU P0, RZ, [R36.64+0x4000], R20 ;  /* 0x0040001424ff798a */ /* 0x000f62000810e7c8 */
[----:B------:R-:W-:Y:S01]  /*4c860*/  BSSY B0, `(.L_x_1718) ;  /* 0x000000f000007945 */ /* 0x000fe20003800000 */
[----:B-----5:R-:W-:Y:S05]  /*4c870*/  @P0 BRA `(.L_x_1719) ;  /* 0x000000d000000947 */ /* 0x020fea0003800000 */
[----:B------:R-:W5:Y:S02]  /*4c880*/  QSPC.E.S P0, RZ, [R36+0x4000] ;  /* 0x0040000024ff73aa */ /* 0x000f640000000500 */
[----:B-----5:R-:W-:Y:S05]  /*4c890*/  @!P0 BRA `(.L_x_1720) ;  /* 0x0000008000008947 */ /* 0x020fea0003800000 */
[----:B------:R-:W-:-:S04]  /*4c8a0*/  IADD3 R0, R36, 0x4000, RZ ;  /* 0x0000400024007810 */ /* 0x000fc80007ffe0ff */
[----:B------:R-:W-:-:S05]  /*4c8b0*/  LOP3.LUT R0, R0, 0xffffff, RZ, 0xc0, !PT ;  /* 0x00ffffff00007812 */ /* 0x000fca00078ec0ff */
.L_x_1721:
[----:B------:R-:W5:Y:S02]  /*4c8c0*/  LDS R2, [R0] ;  /* 0x0000000000027984 */ /* 0x000f640000000800 */
[----:B-1---5:R-:W-:-:S06]  /*4c8d0*/  FADD R3, R20, R2 ;  /* 0x0000000214037221 */ /* 0x022fcc0000000000 */
[----:B------:R-:W1:Y:S02]  /*4c8e0*/  ATOMS.CAST.SPIN R3, [R0], R2, R3 ;  /* 0x000000020003738d */ /* 0x000e640001800003 */
[----:B-1----:R-:W-:-:S13]  /*4c8f0*/  ISETP.EQ.U32.AND P0, PT, R3, 0x1, PT ;  /* 0x000000010300780c */ /* 0x002fda0003f02070 */
[----:B------:R-:W-:Y:S05]  /*4c900*/  @!P0 BRA `(.L_x_1721) ;  /* 0xffffffb000008947 */ /* 0x000fea000383ffff */
[----:B------:R-:W-:Y:S05]  /*4c910*/  BRA `(.L_x_1719) ;  /* 0x0000003000007947 */ /* 0x000fea0003800000 */
.L_x_1720:
[----:B-1----:R-:W5:Y:S02]  /*4c920*/  LD.E R3, [R36.64+0x4000] ;  /* 0x0040000824037980 */ /* 0x002f64000c101900 */
[----:B-----5:R-:W-:-:S05]  /*4c930*/  FADD R3, R20, R3 ;  /* 0x0000000314037221 */ /* 0x020fca0000000000 */
[----:B------:R1:W-:Y:S02]  /*4c940*/  ST.E [R36.64+0x4000], R3 ;  /* 0x0040000324007985 */ /* 0x0003e4000c101908 */
.L_x_1719:
[----:B------:R-:W-:Y:S05]  /*4c950*/  BSYNC B0 ;  /* 0x0000000000007941 */ /* 0x000fea0003800000 */
.L_x_1718:
[----:B------:R-:W5:Y:S01]  /*4c960*/  ATOM.E.ADD.F32.FTZ.RN.STRONG.GPU P0, RZ, [R36.64+0x4400], R21 ;  /* 0x0044001524ff798a */ /* 0x000f62000810e7c8 */
[----:B------:R-:W-:Y:S01]  /*4c970*/  BSSY B0, `(.L_x_1722) ;  /* 0x000000f000007945 */ /* 0x000fe20003800000 */
[----:B-----5:R-:W-:Y:S05]  /*4c980*/  @P0 BRA `(.L_x_1723) ;  /* 0x000000d000000947 */ /* 0x020fea0003800000 */
[----:B------:R-:W5:Y:S02]  /*4c990*/  QSPC.E.S P0, RZ, [R36+0x4400] ;  /* 0x0044000024ff73aa */ /* 0x000f640000000500 */
[----:B-----5:R-:W-:Y:S05]  /*4c9a0*/  @!P0 BRA `(.L_x_1724) ;  /* 0x0000008000008947 */ /* 0x020fea0003800000 */
[----:B------:R-:W-:-:S04]  /*4c9b0*/  IADD3 R0, R36, 0x4400, RZ ;  /* 0x0000440024007810 */ /* 0x000fc80007ffe0ff */
[----:B------:R-:W-:-:S05]  /*4c9c0*/  LOP3.LUT R0, R0, 0xffffff, RZ, 0xc0, !PT ;  /* 0x00ffffff00007812 */ /* 0x000fca00078ec0ff */
.L_x_1725:
[----:B------:R-:W5:Y:S02]  /*4c9d0*/  LDS R2, [R0] ;  /* 0x0000000000027984 */ /* 0x000f640000000800 */
[----:B-1---5:R-:W-:-:S06]  /*4c9e0*/  FADD R3, R21, R2 ;  /* 0x0000000215037221 */ /* 0x022fcc0000000000 */
[----:B------:R-:W1:Y:S02]  /*4c9f0*/  ATOMS.CAST.SPIN R3, [R0], R2, R3 ;  /* 0x000000020003738d */ /* 0x000e640001800003 */
[----:B-1----:R-:W-:-:S13]  /*4ca00*/  ISETP.EQ.U32.AND P0, PT, R3, 0x1, PT ;  /* 0x000000010300780c */ /* 0x002fda0003f02070 */
[----:B------:R-:W-:Y:S05]  /*4ca10*/  @!P0 BRA `(.L_x_1725) ;  /* 0xffffffb000008947 */ /* 0x000fea000383ffff */
[----:B------:R-:W-:Y:S05]  /*4ca20*/  BRA `(.L_x_1723) ;  /* 0x0000003000007947 */ /* 0x000fea0003800000 */
.L_x_1724:
[----:B------:R-:W5:Y:S02]  /*4ca30*/  LD.E R0, [R36.64+0x4400] ;  /* 0x0044000824007980 */ /* 0x000f64000c101900 */
[----:B-----5:R-:W-:-:S05]  /*4ca40*/  FADD R21, R21, R0 ;  /* 0x0000000015157221 */ /* 0x020fca0000000000 */
[----:B------:R1:W-:Y:S02]  /*4ca50*/  ST.E [R36.64+0x4400], R21 ;  /* 0x0044001524007985 */ /* 0x0003e4000c101908 */
.L_x_1723:
[----:B------:R-:W-:Y:S05]  /*4ca60*/  BSYNC B0 ;  /* 0x0000000000007941 */ /* 0x000fea0003800000 */
.L_x_1722:
[----:B------:R-:W5:Y:S01]  /*4ca70*/  ATOM.E.ADD.F32.FTZ.RN.STRONG.GPU P0, RZ, [R36.64+0x4800], R22 ;  /* 0x0048001624ff798a */ /* 0x000f62000810e7c8 */
[----:B------:R-:W-:Y:S01]  /*4ca80*/  BSSY B0, `(.L_x_1726) ;  /* 0x000000f000007945 */ /* 0x000fe20003800000 */
[----:B-----5:R-:W-:Y:S05]  /*4ca90*/  @P0 BRA `(.L_x_1727) ;  /* 0x000000d000000947 */ /* 0x020fea0003800000 */
[----:B------:R-:W5:Y:S02]  /*4caa0*/  QSPC.E.S P0, RZ, [R36+0x4800] ;  /* 0x0048000024ff73aa */ /* 0x000f640000000500 */
[----:B-----5:R-:W-:Y:S05]  /*4cab0*/  @!P0 BRA `(.L_x_1728) ;  /* 0x0000008000008947 */ /* 0x020fea0003800000 */
[----:B------:R-:W-:-:S04]  /*4cac0*/  IADD3 R0, R36, 0x4800, RZ ;  /* 0x0000480024007810 */ /* 0x000fc80007ffe0ff */
[----:B------:R-:W-:-:S05]  /*4cad0*/  LOP3.LUT R0, R0, 0xffffff, RZ, 0xc0, !PT ;  /* 0x00ffffff00007812 */ /* 0x000fca00078ec0ff */
.L_x_1729:
[----:B------:R-:W5:Y:S02]  /*4cae0*/  LDS R2, [R0] ;  /* 0x0000000000027984 */ /* 0x000f640000000800 */
[----:B-1---5:R-:W-:-:S06]  /*4caf0*/  FADD R3, R22, R2 ;  /* 0x0000000216037221 */ /* 0x022fcc0000000000 */
[----:B------:R-:W1:Y:S02]  /*4cb00*/  ATOMS.CAST.SPIN R3, [R0], R2, R3 ;  /* 0x000000020003738d */ /* 0x000e640001800003 */
[----:B-1----:R-:W-:-:S13]  /*4cb10*/  ISETP.EQ.U32.AND P0, PT, R3, 0x1, PT ;  /* 0x000000010300780c */ /* 0x002fda0003f02070 */
[----:B------:R-:W-:Y:S05]  /*4cb20*/  @!P0 BRA `(.L_x_1729) ;  /* 0xffffffb000008947 */ /* 0x000fea000383ffff */
[----:B------:R-:W-:Y:S05]  /*4cb30*/  BRA `(.L_x_1727) ;  /* 0x0000003000007947 */ /* 0x000fea0003800000 */
.L_x_1728:
[----:B-1----:R-:W5:Y:S02]  /*4cb40*/  LD.E R3, [R36.64+0x4800] ;  /* 0x0048000824037980 */ /* 0x002f64000c101900 */
[----:B-----5:R-:W-:-:S05]  /*4cb50*/  FADD R3, R22, R3 ;  /* 0x0000000316037221 */ /* 0x020fca0000000000 */
[----:B------:R1:W-:Y:S02]  /*4cb60*/  ST.E [R36.64+0x4800], R3 ;  /* 0x0048000324007985 */ /* 0x0003e4000c101908 */
.L_x_1727:
[----:B------:R-:W-:Y:S05]  /*4cb70*/  BSYNC B0 ;  /* 0x0000000000007941 */ /* 0x000fea0003800000 */
.L_x_1726:
[----:B------:R-:W5:Y:S01]  /*4cb80*/  ATOM.E.ADD.F32.FTZ.RN.STRONG.GPU P0, RZ, [R36.64+0x4c00], R23 ;  /* 0x004c001724ff798a */ /* 0x000f62000810e7c8 */
[----:B------:R-:W-:Y:S01]  /*4cb90*/  BSSY B0, `(.L_x_1730) ;  /* 0x000000f000007945 */ /* 0x000fe20003800000 */
[----:B-----5:R-:W-:Y:S05]  /*4cba0*/  @P0 BRA `(.L_x_1731) ;  /* 0x000000d000000947 */ /* 0x020fea0003800000 */
[----:B------:R-:W5:Y:S02]  /*4cbb0*/  QSPC.E.S P0, RZ, [R36+0x4c00] ;  /* 0x004c000024ff73aa */ /* 0x000f640000000500 */
[----:B-----5:R-:W-:Y:S05]  /*4cbc0*/  @!P0 BRA `(.L_x_1732) ;  /* 0x0000008000008947 */ /* 0x020fea0003800000 */
[----:B------:R-:W-:-:S04]  /*4cbd0*/  IADD3 R0, R36, 0x4c00, RZ ;  /* 0x00004c0024007810 */ /* 0x000fc80007ffe0ff */
[----:B------:R-:W-:-:S05]  /*4cbe0*/  LOP3.LUT R0, R0, 0xffffff, RZ, 0xc0, !PT ;  /* 0x00ffffff00007812 */ /* 0x000fca00078ec0ff */
.L_x_1733:
[----:B------:R-:W5:Y:S02]  /*4cbf0*/  LDS R2, [R0] ;  /* 0x0000000000027984 */ /* 0x000f640000000800 */
[----:B-1---5:R-:W-:-:S06]  /*4cc00*/  FADD R3, R23, R2 ;  /* 0x0000000217037221 */ /* 0x022fcc0000000000 */
[----:B------:R-:W1:Y:S02]  /*4cc10*/  ATOMS.CAST.SPIN R3, [R0], R2, R3 ;  /* 0x000000020003738d */ /* 0x000e640001800003 */
[----:B-1----:R-:W-:-:S13]  /*4cc20*/  ISETP.EQ.U32.AND P0, PT, R3, 0x1, PT ;  /* 0x000000010300780c */ /* 0x002fda0003f02070 */
[----:B------:R-:W-:Y:S05]  /*4cc30*/  @!P0 BRA `(.L_x_1733) ;  /* 0xffffffb000008947 */ /* 0x000fea000383ffff */
[----:B------:R-:W-:Y:S05]  /*4cc40*/  BRA `(.L_x_1731) ;  /* 0x0000003000007947 */ /* 0x000fea0003800000 */
.L_x_1732:
[----:B------:R-:W5:Y:S02]  /*4cc50*/  LD.E R0, [R36.64+0x4c00] ;  /* 0x004c000824007980 */ /* 0x000f64000c101900 */
[----:B-----5:R-:W-:-:S05]  /*4cc60*/  FADD R23, R23, R0 ;  /* 0x0000000017177221 */ /* 0x020fca0000000000 */
[----:B------:R1:W-:Y:S02]  /*4cc70*/  ST.E [R36.64+0x4c00], R23 ;  /* 0x004c001724007985 */ /* 0x0003e4000c101908 */
.L_x_1731:
[----:B------:R-:W-:Y:S05]  /*4cc80*/  BSYNC B0 ;  /* 0x0000000000007941 */ /* 0x000fea0003800000 */
.L_x_1730:
[----:B------:R-:W5:Y:S01]  /*4cc90*/  ATOM.E.ADD.F32.FTZ.RN.STRONG.GPU P0, RZ, [R36.64+0x5000], R24 ;  /* 0x0050001824ff798a */ /* 0x000f62000810e7c8 */
[----:B------:R-:W-:Y:S01]  /*4cca0*/  BSSY B0, `(.L_x_1734) ;  /* 0x000000f000007945 */ /* 0x000fe20003800000 */
[----:B-----5:R-:W-:Y:S05]  /*4ccb0*/  @P0 BRA `(.L_x_1735) ;  /* 0x000000d000000947 */ /* 0x020fea0003800000 */
[----:B------:R-:W5:Y:S02]  /*4ccc0*/  QSPC.E.S P0, RZ, [R36+0x5000] ;  /* 0x0050000024ff73aa */ /* 0x000f640000000500 */
[----:B-----5:R-:W-:Y:S05]  /*4ccd0*/  @!P0 BRA `(.L_x_1736) ;  /* 0x0000008000008947 */ /* 0x020fea0003800000 */
[----:B------:R-:W-:-:S04]  /*4cce0*/  IADD3 R0, R36, 0x5000, RZ ;  /* 0x0000500024007810 */ /* 0x000fc80007ffe0ff */
[----:B------:R-:W-:-:S05]  /*4ccf0*/  LOP3.LUT R0, R0, 0xffffff, RZ, 0xc0, !PT ;  /* 0x00ffffff00007812 */ /* 0x000fca00078ec0ff */
.L_x_1737:
[----:B------:R-:W5:Y:S02]  /*4cd00*/  LDS R2, [R0] ;  /* 0x0000000000027984 */ /* 0x000f640000000800 */
[----:B-1---5:R-:W-:-:S06]  /*4cd10*/  FADD R3, R24, R2 ;  /* 0x0000000218037221 */ /* 0x022fcc0000000000 */
[----:B------:R-:W1:Y:S02]  /*4cd20*/  ATOMS.CAST.SPIN R3, [R0], R2, R3 ;  /* 0x000000020003738d */ /* 0x000e640001800003 */
[----:B-1----:R-:W-:-:S13]  /*4cd30*/  ISETP.EQ.U32.AND P0, PT, R3, 0x1, PT ;  /* 0x000000010300780c */ /* 0x002fda0003f02070 */
[----:B------:R-:W-:Y:S05]  /*4cd40*/  @!P0 BRA `(.L_x_1737) ;  /* 0xffffffb000008947 */ /* 0x000fea000383ffff */
[----:B------:R-:W-:Y:S05]  /*4cd50*/  BRA `(.L_x_1735) ;  /* 0x0000003000007947 */ /* 0x000fea0003800000 */
.L_x_1736:
[----:B-1----:R-:W5:Y:S02]  /*4cd60*/  LD.E R3, [R36.64+0x5000] ;  /* 0x0050000824037980 */ /* 0x002f64000c101900 */
[----:B-----5:R-:W-:-:S05]  /*4cd70*/  FADD R3, R24, R3 ;  /* 0x0000000318037221 */ /* 0x020fca0000000000 */
[----:B------:R1:W-:Y:S02]  /*4cd80*/  ST.E [R36.64+0x5000], R3 ;  /* 0x0050000324007985 */ /* 0x0003e4000c101908 */
.L_x_1735:
[----:B------:R-:W-:Y:S05]  /*4cd90*/  BSYNC B0 ;  /* 0x0000000000007941 */ /* 0x000fea0003800000 */
.L_x_1734:
[----:B------:R-:W5:Y:S01]  /*4cda0*/  ATOM.E.ADD.F32.FTZ.RN.STRONG.GPU P0, RZ, [R36.64+0x5400], R25 ;  /* 0x0054001924ff798a */ /* 0x000f62000810e7c8 */
[----:B------:R-:W-:Y:S01]  /*4cdb0*/  BSSY B0, `(.L_x_1738) ;  /* 0x000000f000007945 */ /* 0x000fe20003800000 */
[----:B-----5:R-:W-:Y:S05]  /*4cdc0*/  @P0 BRA `(.L_x_1739) ;  /* 0x000000d000000947 */ /* 0x020fea0003800000 */
[----:B------:R-:W5:Y:S02]  /*4cdd0*/  QSPC.E.S P0, RZ, [R36+0x5400] ;  /* 0x0054000024ff73aa */ /* 0x000f640000000500 */
[----:B-----5:R-:W-:Y:S05]  /*4cde0*/  @!P0 BRA `(.L_x_1740) ;  /* 0x0000008000008947 */ /* 0x020fea0003800000 */
[----:B------:R-:W-:-:S04]  /*4cdf0*/  IADD3 R0, R36, 0x5400, RZ ;  /* 0x0000540024007810 */ /* 0x000fc80007ffe0ff */
[----:B------:R-:W-:-:S05]  /*4ce00*/  LOP3.LUT R0, R0, 0xffffff, RZ, 0xc0, !PT ;  /* 0x00ffffff00007812 */ /* 0x000fca00078ec0ff */
.L_x_1741:
[----:B------:R-:W5:Y:S02]  /*4ce10*/  LDS R2, [R0] ;  /* 0x0000000000027984 */ /* 0x000f640000000800 */
[----:B-1---5:R-:W-:-:S06]  /*4ce20*/  FADD R3, R25, R2 ;  /* 0x0000000219037221 */ /* 0x022fcc0000000000 */
[----:B------:R-:W1:Y:S02]  /*4ce30*/  ATOMS.CAST.SPIN R3, [R0], R2, R3 ;  /* 0x000000020003738d */ /* 0x000e640001800003 */
[----:B-1----:R-:W-:-:S13]  /*4ce40*/  ISETP.EQ.U32.AND P0, PT, R3, 0x1, PT ;  /* 0x000000010300780c */ /* 0x002fda0003f02070 */
[----:B------:R-:W-:Y:S05]  /*4ce50*/  @!P0 BRA `(.L_x_1741) ;  /* 0xffffffb000008947 */ /* 0x000fea000383ffff */
[----:B------:R-:W-:Y:S05]  /*4ce60*/  BRA `(.L_x_1739) ;  /* 0x0000003000007947 */ /* 0x000fea0003800000 */
.L_x_1740:
[----:B------:R-:W5:Y:S02]  /*4ce70*/  LD.E R0, [R36.64+0x5400] ;  /* 0x0054000824007980 */ /* 0x000f64000c101900 */
[----:B-----5:R-:W-:-:S05]  /*4ce80*/  FADD R25, R25, R0 ;  /* 0x0000000019197221 */ /* 0x020fca0000000000 */
[----:B------:R1:W-:Y:S02]  /*4ce90*/  ST.E [R36.64+0x5400], R25 ;  /* 0x0054001924007985 */ /* 0x0003e4000c101908 */
.L_x_1739:
[----:B------:R-:W-:Y:S05]  /*4cea0*/  BSYNC B0 ;  /* 0x0000000000007941 */ /* 0x000fea0003800000 */
.L_x_1738:
[----:B------:R-:W5:Y:S01]  /*4ceb0*/  ATOM.E.ADD.F32.FTZ.RN.STRONG.GPU P0, RZ, [R36.64+0x5800], R26 ;  /* 0x0058001a24ff798a */ /* 0x000f62000810e7c8 */
[----:B------:R-:W-:Y:S01]  /*4cec0*/  BSSY B0, `(.L_x_1742) ;  /* 0x000000f000007945 */ /* 0x000fe20003800000 */
[----:B-----5:R-:W-:Y:S05]  /*4ced0*/  @P0 BRA `(.L_x_1743) ;  /* 0x000000d000000947 */ /* 0x020fea0003800000 */
[----:B------:R-:W5:Y:S02]  /*4cee0*/  QSPC.E.S P0, RZ, [R36+0x5800] ;  /* 0x0058000024ff73aa */ /* 0x000f640000000500 */
[----:B-----5:R-:W-:Y:S05]  /*4cef0*/  @!P0 BRA `(.L_x_1744) ;  /* 0x0000008000008947 */ /* 0x020fea0003800000 */
[----:B------:R-:W-:-:S04]  /*4cf00*/  IADD3 R0, R36, 0x5800, RZ ;  /* 0x0000580024007810 */ /* 0x000fc80007ffe0ff */
[----:B------:R-:W-:-:S05]  /*4cf10*/  LOP3.LUT R0, R0, 0xffffff, RZ, 0xc0, !PT ;  /* 0x00ffffff00007812 */ /* 0x000fca00078ec0ff */
.L_x_1745:
[----:B------:R-:W5:Y:S02]  /*4cf20*/  LDS R2, [R0] ;  /* 0x0000000000027984 */ /* 0x000f640000000800 */
[----:B-1---5:R-:W-:-:S06]  /*4cf30*/  FADD R3, R26, R2 ;  /* 0x000000021a037221 */ /* 0x022fcc0000000000 */
[----:B------:R-:W1:Y:S02]  /*4cf40*/  ATOMS.CAST.SPIN R3, [R0], R2, R3 ;  /* 0x000000020003738d */ /* 0x000e640001800003 */
[----:B-1----:R-:W-:-:S13]  /*4cf50*/  ISETP.EQ.U32.AND P0, PT, R3, 0x1, PT ;  /* 0x000000010300780c */ /* 0x002fda0003f02070 */
[----:B------:R-:W-:Y:S05]  /*4cf60*/  @!P0 BRA `(.L_x_1745) ;  /* 0xffffffb000008947 */ /* 0x000fea000383ffff */
[----:B------:R-:W-:Y:S05]  /*4cf70*/  BRA `(.L_x_1743) ;  /* 0x0000003000007947 */ /* 0x000fea0003800000 */
.L_x_1744:
[----:B-1----:R-:W5:Y:S02]  /*4cf80*/  LD.E R3, [R36.64+0x5800] ;  /* 0x0058000824037980 */ /* 0x002f64000c101900 */
[----:B-----5:R-:W-:-:S05]  /*4cf90*/  FADD R3, R26, R3 ;  /* 0x000000031a037221 */ /* 0x020fca0000000000 */
[----:B------:R1:W-:Y:S02]  /*4cfa0*/  ST.E [R36.64+0x5800], R3 ;  /* 0x0058000324007985 */ /* 0x0003e4000c101908 */
.L_x_1743:
[----:B------:R-:W-:Y:S05]  /*4cfb0*/  BSYNC B0 ;  /* 0x0000000000007941 */ /* 0x000fea0003800000 */
.L_x_1742:
[----:B------:R-:W5:Y:S01]  /*4cfc0*/  ATOM.E.ADD.F32.FTZ.RN.STRONG.GPU P0, RZ, [R36.64+0x5c00], R27 ;  /* 0x005c001b24ff798a */ /* 0x000f62000810e7c8 */
[----:B------:R-:W-:Y:S01]  /*4cfd0*/  BSSY B0, `(.L_x_1746) ;  /* 0x000000f000007945 */ /* 0x000fe20003800000 */
[----:B-----5:R-:W-:Y:S05]  /*4cfe0*/  @P0 BRA `(.L_x_1747) ;  /* 0x000000d000000947 */ /* 0x020fea0003800000 */
[----:B------:R-:W5:Y:S02]  /*4cff0*/  QSPC.E.S P0, RZ, [R36+0x5c00] ;  /* 0x005c000024ff73aa */ /* 0x000f640000000500 */
[----:B-----5:R-:W-:Y:S05]  /*4d000*/  @!P0 BRA `(.L_x_1748) ;  /* 0x0000008000008947 */ /* 0x020fea0003800000 */
[----:B------:R-:W-:-:S04]  /*4d010*/  IADD3 R0, R36, 0x5c00, RZ ;  /* 0x00005c0024007810 */ /* 0x000fc80007ffe0ff */
[----:B------:R-:W-:-:S05]  /*4d020*/  LOP3.LUT R0, R0, 0xffffff, RZ, 0xc0, !PT ;  /* 0x00ffffff00007812 */ /* 0x000fca00078ec0ff */
.L_x_1749:
[----:B------:R-:W5:Y:S02]  /*4d030*/  LDS R2, [R0] ;  /* 0x0000000000027984 */ /* 0x000f640000000800 */
[----:B-1---5:R-:W-:-:S06]  /*4d040*/  FADD R3, R27, R2 ;  /* 0x000000021b037221 */ /* 0x022fcc0000000000 */
[----:B------:R-:W1:Y:S02]  /*4d050*/  ATOMS.CAST.SPIN R3, [R0], R2, R3 ;  /* 0x000000020003738d */ /* 0x000e640001800003 */
[----:B-1----:R-:W-:-:S13]  /*4d060*/  ISETP.EQ.U32.AND P0, PT, R3, 0x1, PT ;  /* 0x000000010300780c */ /* 0x002fda0003f02070 */
[----:B------:R-:W-:Y:S05]  /*4d070*/  @!P0 BRA `(.L_x_1749) ;  /* 0xffffffb000008947 */ /* 0x000fea000383ffff */
[----:B------:R-:W-:Y:S05]  /*4d080*/  BRA `(.L_x_1747) ;  /* 0x0000003000007947 */ /* 0x000fea0003800000 */
.L_x_1748:
[----:B------:R-:W5:Y:S02]  /*4d090*/  LD.E R0, [R36.64+0x5c00] ;  /* 0x005c000824007980 */ /* 0x000f64000c101900 */
[----:B-----5:R-:W-:-:S05]  /*4d0a0*/  FADD R27, R27, R0 ;  /* 0x000000001b1b7221 */ /* 0x020fca0000000000 */
[----:B------:R1:W-:Y:S02]  /*4d0b0*/  ST.E [R36.64+0x5c00], R27 ;  /* 0x005c001b24007985 */ /* 0x0003e4000c101908 */
.L_x_1747:
[----:B------:R-:W-:Y:S05]  /*4d0c0*/  BSYNC B0 ;  /* 0x0000000000007941 */ /* 0x000fea0003800000 */
.L_x_1746:
[----:B------:R-:W5:Y:S01]  /*4d0d0*/  ATOM.E.ADD.F32.FTZ.RN.STRONG.GPU P0, RZ, [R36.64+0x6000], R32 ;  /* 0x0060002024ff798a */ /* 0x000f62000810e7c8 */
[----:B------:R-:W-:Y:S01]  /*4d0e0*/  BSSY B0, `(.L_x_1750) ;  /* 0x000000f000007945 */ /* 0x000fe20003800000 */
[----:B-----5:R-:W-:Y:S05]  /*4d0f0*/  @P0 BRA `(.L_x_1751) ;  /* 0x000000d000000947 */ /* 0x020fea0003800000 */
[----:B------:R-:W5:Y:S02]  /*4d100*/  QSPC.E.S P0, RZ, [R36+0x6000] ;  /* 0x0060000024ff73aa */ /* 0x000f640000000500 */
[----:B-----5:R-:W-:Y:S05]  /*4d110*/  @!P0 BRA `(.L_x_1752) ;  /* 0x0000008000008947 */ /* 0x020fea0003800000 */
[----:B------:R-:W-:-:S04]  /*4d120*/  IADD3 R0, R36, 0x6000, RZ ;  /* 0x0000600024007810 */ /* 0x000fc80007ffe0ff */
[----:B------:R-:W-:-:S05]  /*4d130*/  LOP3.LUT R0, R0, 0xffffff, RZ, 0xc0, !PT ;  /* 0x00ffffff00007812 */ /* 0x000fca00078ec0ff */
.L_x_1753:
[----:B------:R-:W5:Y:S02]  /*4d140*/  LDS R2, [R0] ;  /* 0x0000000000027984 */ /* 0x000f640000000800 */
[----:B-1---5:R-:W-:-:S06]  /*4d150*/  FADD R3, R32, R2 ;  /* 0x0000000220037221 */ /* 0x022fcc0000000000 */
[----:B------:R-:W1:Y:S02]  /*4d160*/  ATOMS.CAST.SPIN R3, [R0], R2, R3 ;  /* 0x000000020003738d */ /* 0x000e640001800003 */
[----:B-1----:R-:W-:-:S13]  /*4d170*/  ISETP.EQ.U32.AND P0, PT, R3, 0x1, PT ;  /* 0x000000010300780c */ /* 0x002fda0003f02070 */
[----:B------:R-:W-:Y:S05]  /*4d180*/  @!P0 BRA `(.L_x_1753) ;  /* 0xffffffb000008947 */ /* 0x000fea000383ffff */
[----:B------:R-:W-:Y:S05]  /*4d190*/  BRA `(.L_x_1751) ;  /* 0x0000003000007947 */ /* 0x000fea0003800000 */
.L_x_1752:
[----:B-1----:R-:W5:Y:S02]  /*4d1a0*/  LD.E R3, [R36.64+0x6000] ;  /* 0x0060000824037980 */ /* 0x002f64000c101900 */
[----:B-----5:R-:W-:-:S05]  /*4d1b0*/  FADD R3, R32, R3 ;  /* 0x0000000320037221 */ /* 0x020fca0000000000 */
[----:B------:R1:W-:Y:S02]  /*4d1c0*/  ST.E [R36.64+0x6000], R3 ;  /* 0x0060000324007985 */ /* 0x0003e4000c101908 */
.L_x_1751:
[----:B------:R-:W-:Y:S05]  /*4d1d0*/  BSYNC B0 ;  /* 0x0000000000007941 */ /* 0x000fea0003800000 */
.L_x_1750:
[----:B------:R-:W5:Y:S01]  /*4d1e0*/  ATOM.E.ADD.F32.FTZ.RN.STRONG.GPU P0, RZ, [R36.64+0x6400], R33 ;  /* 0x0064002124ff798a */ /* 0x000f62000810e7c8 */
[----:B------:R-:W-:Y:S01]  /*4d1f0*/  BSSY B0, `(.L_x_1754) ;  /* 0x000000f000007945 */ /* 0x000fe20003800000 */
[----:B-----5:R-:W-:Y:S05]  /*4d200*/  @P0 BRA `(.L_x_1755) ;  /* 0x000000d000000947 */ /* 0x020fea0003800000 */
[----:B------:R-:W5:Y:S02]  /*4d210*/  QSPC.E.S P0, RZ, [R36+0x6400] ;  /* 0x0064000024ff73aa */ /* 0x000f640000000500 */
[----:B-----5:R-:W-:Y:S05]  /*4d220*/  @!P0 BRA `(.L_x_1756) ;  /* 0x0000008000008947 */ /* 0x020fea0003800000 */
[----:B------:R-:W-:-:S04]  /*4d230*/  IADD3 R0, R36, 0x6400, RZ ;  /* 0x0000640024007810 */ /* 0x000fc80007ffe0ff */
[----:B------:R-:W-:-:S05]  /*4d240*/  LOP3.LUT R0, R0, 0xffffff, RZ, 0xc0, !PT ;  /* 0x00ffffff00007812 */ /* 0x000fca00078ec0ff */
.L_x_1757:
[----:B------:R-:W5:Y:S02]  /*4d250*/  LDS R2, [R0] ;  /* 0x0000000000027984 */ /* 0x000f640000000800 */
[----:B-1---5:R-:W-:-:S06]  /*4d260*/  FADD R3, R33, R2 ;  /* 0x0000000221037221 */ /* 0x022fcc0000000000 */
[----:B------:R-:W1:Y:S02]  /*4d270*/  ATOMS.CAST.SPIN R3, [R0], R2, R3 ;  /* 0x000000020003738d */ /* 0x000e640001800003 */
[----:B-1----:R-:W-:-:S13]  /*4d280*/  ISETP.EQ.U32.AND P0, PT, R3, 0x1, PT ;  /* 0x000000010300780c */ /* 0x002fda0003f02070 */
[----:B------:R-:W-:Y:S05]  /*4d290*/  @!P0 BRA `(.L_x_1757) ;  /* 0xffffffb000008947 */ /* 0x000fea000383ffff */
[----:B------:R-:W-:Y:S05]  /*4d2a0*/  BRA `(.L_x_1755) ;  /* 0x0000003000007947 */ /* 0x000fea0003800000 */
.L_x_1756:
[----:B------:R-:W5:Y:S02]  /*4d2b0*/  LD.E R0, [R36.64+0x6400] ;  /* 0x0064000824007980 */ /* 0x000f64000c101900 */
[----:B-----5:R-:W-:-:S05]  /*4d2c0*/  FADD R33, R33, R0 ;  /* 0x0000000021217221 */ /* 0x020fca0000000000 */
[----:B------:R1:W-:Y:S02]  /*4d2d0*/  ST.E [R36.64+0x6400], R33 ;  /* 0x0064002124007985 */ /* 0x0003e4000c101908 */
.L_x_1755:
[----:B------:R-:W-:Y:S05]  /*4d2e0*/  BSYNC B0 ;  /* 0x0000000000007941 */ /* 0x000fea0003800000 */
.L_x_1754:
[----:B------:R-:W5:Y:S01]  /*4d2f0*/  ATOM.E.ADD.F32.FTZ.RN.STRONG.GPU P0, RZ, [R36.64+0x6800], R34 ;  /* 0x0068002224ff798a */ /* 0x000f62000810e7c8 */
[----:B------:R-:W-:Y:S01]  /*4d300*/  BSSY B0, `(.L_x_1758) ;  /* 0x000000f000007945 */ /* 0x000fe20003800000 */
[----:B-----5:R-:W-:Y:S05]  /*4d310*/  @P0 BRA `(.L_x_1759) ;  /* 0x000000d000000947 */ /* 0x020fea0003800000 */
[----:B------:R-:W5:Y:S02]  /*4d320*/  QSPC.E.S P0, RZ, [R36+0x6800] ;  /* 0x0068000024ff73aa */ /* 0x000f640000000500 */
[----:B-----5:R-:W-:Y:S05]  /*4d330*/  @!P0 BRA `(.L_x_1760) ;  /* 0x0000008000008947 */ /* 0x020fea0003800000 */
[----:B------:R-:W-:-:S04]  /*4d340*/  IADD3 R0, R36, 0x6800, RZ ;  /* 0x0000680024007810 */ /* 0x000fc80007ffe0ff */
[----:B------:R-:W-:-:S05]  /*4d350*/  LOP3.LUT R0, R0, 0xffffff, RZ, 0xc0, !PT ;  /* 0x00ffffff00007812 */ /* 0x000fca00078ec0ff */
.L_x_1761:
[----:B------:R-:W5:Y:S02]  /*4d360*/  LDS R2, [R0] ;  /* 0x0000000000027984 */ /* 0x000f640000000800 */
[----:B-1---5:R-:W-:-:S06]  /*4d370*/  FADD R3, R34, R2 ;  /* 0x0000000222037221 */ /* 0x022fcc0000000000 */
[----:B------:R-:W1:Y:S02]  /*4d380*/  ATOMS.CAST.SPIN R3, [R0], R2, R3 ;  /* 0x000000020003738d */ /* 0x000e640001800003 */
[----:B-1----:R-:W-:-:S13]  /*4d390*/  ISETP.EQ.U32.AND P0, PT, R3, 0x1, PT ;  /* 0x000000010300780c */ /* 0x002fda0003f02070 */
[----:B------:R-:W-:Y:S05]  /*4d3a0*/  @!P0 BRA `(.L_x_1761) ;  /* 0xffffffb000008947 */ /* 0x000fea000383ffff */
[----:B------:R-:W-:Y:S05]  /*4d3b0*/  BRA `(.L_x_1759) ;  /* 0x0000003000007947 */ /* 0x000fea0003800000 */
.L_x_1760:
[----:B-1----:R-:W5:Y:S02]  /*4d3c0*/  LD.E R3, [R36.64+0x6800] ;  /* 0x0068000824037980 */ /* 0x002f64000c101900 */
[----:B-----5:R-:W-:-:S05]  /*4d3d0*/  FADD R3, R34, R3 ;  /* 0x0000000322037221 */ /* 0x020fca0000000000 */
[----:B------:R1:W-:Y:S02]  /*4d3e0*/  ST.E [R36.64+0x6800], R3 ;  /* 0x0068000324007985 */ /* 0x0003e4000c101908 */
.L_x_1759:
[----:B------:R-:W-:Y:S05]  /*4d3f0*/  BSYNC B0 ;  /* 0x0000000000007941 */ /* 0x000fea0003800000 */
.L_x_1758:
[----:B------:R-:W5:Y:S01]  /*4d400*/  ATOM.E.ADD.F32.FTZ.RN.STRONG.GPU P0, RZ, [R36.64+0x6c00], R35 ;  /* 0x006c002324ff798a */ /* 0x000f62000810e7c8 */
[----:B------:R-:W-:Y:S01]  /*4d410*/  BSSY B0, `(.L_x_1762) ;  /* 0x000000f000007945 */ /* 0x000fe20003800000 */
[----:B-----5:R-:W-:Y:S05]  /*4d420*/  @P0 BRA `(.L_x_1763) ;  /* 0x000000d000000947 */ /* 0x020fea0003800000 */
[----:B------:R-:W5:Y:S02]  /*4d430*/  QSPC.E.S P0, RZ, [R36+0x6c00] ;  /* 0x006c000024ff73aa */ /* 0x000f640000000500 */
[----:B-----5:R-:W-:Y:S05]  /*4d440*/  @!P0 BRA `(.L_x_1764) ;  /* 0x0000008000008947 */ /* 0x020fea0003800000 */
[----:B------:R-:W-:-:S04]  /*4d450*/  IADD3 R0, R36, 0x6c00, RZ ;  /* 0x00006c0024007810 */ /* 0x000fc80007ffe0ff */
[----:B------:R-:W-:-:S05]  /*4d460*/  LOP3.LUT R0, R0, 0xffffff, RZ, 0xc0, !PT ;  /* 0x00ffffff00007812 */ /* 0x000fca00078ec0ff */
.L_x_1765:
[----:B------:R-:W5:Y:S02]  /*4d470*/  LDS R2, [R0] ;  /* 0x0000000000027984 */ /* 0x000f640000000800 */
[----:B-1---5:R-:W-:-:S06]  /*4d480*/  FADD R3, R35, R2 ;  /* 0x0000000223037221 */ /* 0x022fcc0000000000 */
[----:B------:R-:W1:Y:S02]  /*4d490*/  ATOMS.CAST.SPIN R3, [R0], R2, R3 ;  /* 0x000000020003738d */ /* 0x000e640001800003 */
[----:B-1----:R-:W-:-:S13]  /*4d4a0*/  ISETP.EQ.U32.AND P0, PT, R3, 0x1, PT ;  /* 0x000000010300780c */ /* 0x002fda0003f02070 */
[----:B------:R-:W-:Y:S05]  /*4d4b0*/  @!P0 BRA `(.L_x_1765) ;  /* 0xffffffb000008947 */ /* 0x000fea000383ffff */
[----:B------:R-:W-:Y:S05]  /*4d4c0*/  BRA `(.L_x_1763) ;  /* 0x0000003000007947 */ /* 0x000fea0003800000 */
.L_x_1764:
[----:B------:R-:W5:Y:S02]  /*4d4d0*/  LD.E R0, [R36.64+0x6c00] ;  /* 0x006c000824007980 */ /* 0x000f64000c101900 */
[----:B-----5:R-:W-:-:S05]  /*4d4e0*/  FADD R35, R35, R0 ;  /* 0x0000000023237221 */ /* 0x020fca0000000000 */
[----:B------:R1:W-:Y:S02]  /*4d4f0*/  ST.E [R36.64+0x6c00], R35 ;  /* 0x006c002324007985 */ /* 0x0003e4000c101908 */
.L_x_1763:
[----:B------:R-:W-:Y:S05]  /*4d500*/  BSYNC B0 ;  /* 0x0000000000007941 */ /* 0x000fea0003800000 */
.L_x_1762:
[----:B------:R-:W5:Y:S01]  /*4d510*/  ATOM.E.ADD.F32.FTZ.RN.STRONG.GPU P0, RZ, [R36.64+0x7000], R28 ;  /* 0x0070001c24ff798a */ /* 0x000f62000810e7c8 */
[----:B------:R-:W-:Y:S01]  /*4d520*/  BSSY B0, `(.L_x_1766) ;  /* 0x000000f000007945 */ /* 0x000fe20003800000 */
[----:B-----5:R-:W-:Y:S05]  /*4d530*/  @P0 BRA `(.L_x_1767) ;  /* 0x000000d000000947 */ /* 0x020fea0003800000 */
[----:B------:R-:W5:Y:S02]  /*4d540*/  QSPC.E.S P0, RZ, [R36+0x7000] ;  /* 0x0070000024ff73aa */ /* 0x000f640000000500 */
[----:B-----5:R-:W-:Y:S05]  /*4d550*/  @!P0 BRA `(.L_x_1768) ;  /* 0x0000008000008947 */ /* 0x020fea0003800000 */
[----:B------:R-:W-:-:S04]  /*4d560*/  IADD3 R0, R36, 0x7000, RZ ;  /* 0x0000700024007810 */ /* 0x000fc80007ffe0ff */
[----:B------:R-:W-:-:S05]  /*4d570*/  LOP3.LUT R0, R0, 0xffffff, RZ, 0xc0, !PT ;  /* 0x00ffffff00007812 */ /* 0x000fca00078ec0ff */
.L_x_1769:
[----:B------:R-:W5:Y:S02]  /*4d580*/  LDS R2, [R0] ;  /* 0x0000000000027984 */ /* 0x000f640000000800 */
[----:B-1---5:R-:W-:-:S06]  /*4d590*/  FADD R3, R28, R2 ;  /* 0x000000021c037221 */ /* 0x022fcc0000000000 */
[----:B------:R-:W1:Y:S02]  /*4d5a0*/  ATOMS.CAST.SPIN R3, [R0], R2, R3 ;  /* 0x000000020003738d */ /* 0x000e640001800003 */
[----:B-1----:R-:W-:-:S13]  /*4d5b0*/  ISETP.EQ.U32.AND P0, PT, R3, 0x1, PT ;  /* 0x000000010300780c */ /* 0x002fda0003f02070 */
[----:B------:R-:W-:Y:S05]  /*4d5c0*/  @!P0 BRA `(.L_x_1769) ;  /* 0xffffffb000008947 */ /* 0x000fea000383ffff */
[----:B------:R-:W-:Y:S05]  /*4d5d0*/  BRA `(.L_x_1767) ;  /* 0x0000003000007947 */ /* 0x000fea0003800000 */
.L_x_1768:
[----:B-1----:R-:W5:Y:S02]  /*4d5e0*/  LD.E R3, [R36.64+0x7000] ;  /* 0x0070000824037980 */ /* 0x002f64000c101900 */
[----:B-----5:R-:W-:-:S05]  /*4d5f0*/  FADD R3, R28, R3 ;  /* 0x000000031c037221 */ /* 0x020fca0000000000 */
[----:B------:R1:W-:Y:S02]  /*4d600*/  ST.E [R36.64+0x7000], R3 ;  /* 0x0070000324007985 */ /* 0x0003e4000c101908 */
.L_x_1767:
[----:B------:R-:W-:Y:S05]  /*4d610*/  BSYNC B0 ;  /* 0x0000000000007941 */ /* 0x000fea0003800000 */
.L_x_1766:
[----:B------:R-:W5:Y:S01]  /*4d620*/  ATOM.E.ADD.F32.FTZ.RN.STRONG.GPU P0, RZ, [R36.64+0x7400], R29 ;  /* 0x0074001d24ff798a */ /* 0x000f62000810e7c8 */
[----:B------:R-:W-:Y:S01]  /*4d630*/  BSSY B0, `(.L_x_1770) ;  /* 0x000000f000007945 */ /* 0x000fe20003800000 */
[----:B-----5:R-:W-:Y:S05]  /*4d640*/  @P0 BRA `(.L_x_1771) ;  /* 0x000000d000000947 */ /* 0x020fea0003800000 */
[----:B------:R-:W5:Y:S02]  /*4d650*/  QSPC.E.S P0, RZ, [R36+0x7400] ;  /* 0x0074000024ff73aa */ /* 0x000f640000000500 */
[----:B-----5:R-:W-:Y:S05]  /*4d660*/  @!P0 BRA `(.L_x_1772) ;  /* 0x0000008000008947 */ /* 0x020fea0003800000 */
[----:B------:R-:W-:-:S04]  /*4d670*/  IADD3 R0, R36, 0x7400, RZ ;  /* 0x0000740024007810 */ /* 0x000fc80007ffe0ff */
[----:B------:R-:W-:-:S05]  /*4d680*/  LOP3.LUT R0, R0, 0xffffff, RZ, 0xc0, !PT ;  /* 0x00ffffff00007812 */ /* 0x000fca00078ec0ff */
.L_x_1773:
[----:B------:R-:W5:Y:S02]  /*4d690*/  LDS R2, [R0] ;  /* 0x0000000000027984 */ /* 0x000f640000000800 */
[----:B-1---5:R-:W-:-:S06]  /*4d6a0*/  FADD R3, R29, R2 ;  /* 0x000000021d037221 */ /* 0x022fcc0000000000 */
[----:B------:R-:W1:Y:S02]  /*4d6b0*/  ATOMS.CAST.SPIN R3, [R0], R2, R3 ;  /* 0x000000020003738d */ /* 0x000e640001800003 */
[----:B-1----:R-:W-:-:S13]  /*4d6c0*/  ISETP.EQ.U32.AND P0, PT, R3, 0x1, PT ;  /* 0x000000010300780c */ /* 0x002fda0003f02070 */
[----:B------:R-:W-:Y:S05]  /*4d6d0*/  @!P0 BRA `(.L_x_1773) ;  /* 0xffffffb000008947 */ /* 0x000fea000383ffff */
[----:B------:R-:W-:Y:S05]  /*4d6e0*/  BRA `(.L_x_1771) ;  /* 0x0000003000007947 */ /* 0x000fea0003800000 */
.L_x_1772:
[----:B------:R-:W5:Y:S02]  /*4d6f0*/  LD.E R0, [R36.64+0x7400] ;  /* 0x0074000824007980 */ /* 0x000f64000c101900 */
[----:B-----5:R-:W-:-:S05]  /*4d700*/  FADD R29, R29, R0 ;  /* 0x000000001d1d7221 */ /* 0x020fca0000000000 */
[----:B------:R1:W-:Y:S02]  /*4d710*/  ST.E [R36.64+0x7400], R29 ;  /* 0x0074001d24007985 */ /* 0x0003e4000c101908 */
.L_x_1771:
[----:B------:R-:W-:Y:S05]  /*4d720*/  BSYNC B0 ;  /* 0x0000000000007941 */ /* 0x000fea0003800000 */
.L_x_1770:
[----:B------:R-:W5:Y:S01]  /*4d730*/  ATOM.E.ADD.F32.FTZ.RN.STRONG.GPU P0, RZ, [R36.64+0x7800], R30 ;  /* 0x0078001e24ff798a */ /* 0x000f62000810e7c8 */
[----:B------:R-:W-:Y:S01]  /*4d740*/  BSSY B0, `(.L_x_1774) ;  /* 0x000000f000007945 */ /* 0x000fe20003800000 */
[----:B-----5:R-:W-:Y:S05]  /*4d750*/  @P0 BRA `(.L_x_1775) ;  /* 0x000000d000000947 */ /* 0x020fea0003800000 */
[----:B------:R-:W5:Y:S02]  /*4d760*/  QSPC.E.S P0, RZ, [R36+0x7800] ;  /* 0x0078000024ff73aa */ /* 0x000f640000000500 */
[----:B-----5:R-:W-:Y:S05]  /*4d770*/  @!P0 BRA `(.L_x_1776) ;  /* 0x0000008000008947 */ /* 0x020fea0003800000 */
[----:B------:R-:W-:-:S04]  /*4d780*/  IADD3 R0, R36, 0x7800, RZ ;  /* 0x0000780024007810 */ /* 0x000fc80007ffe0ff */
[----:B------:R-:W-:-:S05]  /*4d790*/  LOP3.LUT R0, R0, 0xffffff, RZ, 0xc0, !PT ;  /* 0x00ffffff00007812 */ /* 0x000fca00078ec0ff */
.L_x_1777:
[----:B------:R-:W5:Y:S02]  /*4d7a0*/  LDS R2, [R0] ;  /* 0x0000000000027984 */ /* 0x000f640000000800 */
[----:B-1---5:R-:W-:-:S06]  /*4d7b0*/  FADD R3, R30, R2 ;  /* 0x000000021e037221 */ /* 0x022fcc0000000000 */
[----:B------:R-:W1:Y:S02]  /*4d7c0*/  ATOMS.CAST.SPIN R3, [R0], R2, R3 ;  /* 0x000000020003738d */ /* 0x000e640001800003 */
[----:B-1----:R-:W-:-:S13]  /*4d7d0*/  ISETP.EQ.U32.AND P0, PT, R3, 0x1, PT ;  /* 0x000000010300780c */ /* 0x002fda0003f02070 */
[----:B------:R-:W-:Y:S05]  /*4d7e0*/  @!P0 BRA `(.L_x_1777) ;  /* 0xffffffb000008947 */ /* 0x000fea000383ffff */
[----:B------:R-:W-:Y:S05]  /*4d7f0*/  BRA `(.L_x_1775) ;  /* 0x0000003000007947 */ /* 0x000fea0003800000 */
.L_x_1776:
[----:B-1----:R-:W5:Y:S02]  /*4d800*/  LD.E R3, [R36.64+0x7800] ;  /* 0x0078000824037980 */ /* 0x002f64000c101900 */
[----:B-----5:R-:W-:-:S05]  /*4d810*/  FADD R3, R30, R3 ;  /* 0x000000031e037221 */ /* 0x020fca0000000000 */
[----:B------:R1:W-:Y:S02]  /*4d820*/  ST.E [R36.64+0x7800], R3 ;  /* 0x0078000324007985 */ /* 0x0003e4000c101908 */
.L_x_1775:
[----:B------:R-:W-:Y:S05]  /*4d830*/  BSYNC B0 ;  /* 0x0000000000007941 */ /* 0x000fea0003800000 */
.L_x_1774:
[----:B------:R-:W5:Y:S01]  /*4d840*/  ATOM.E.ADD.F32.FTZ.RN.STRONG.GPU P0, RZ, [R36.64+0x7c00], R31 ;  /* 0x007c001f24ff798a */ /* 0x000f62000810e7c8 */
[----:B------:R-:W-:-:S04]  /*4d850*/  MOV R87, 0x0 ;  /* 0x0000000000577802 */ /* 0x000fc80000000f00 */
[----:B-----5:R-:W-:Y:S05]  /*4d860*/  @P0 RET.REL.NODEC R86 `(_ZN7cutlass13device_kernelIN5flash19enable_sm80_to_sm89INS1_16FlashAttnBwdSm80INS1_25CollectiveMainloopBwdSm80ILi2ELi2EN4cute5tupleIJNS5_1CILi128EEES8_NS7_ILi64EEEEEENS_6half_tEfNS_4arch4Sm80ELb0ELb0ELb1ELb1ELb0ELb0ELb0ELb0ELi2ELi4ELi4ELi4ELb0EEENS1_21CollectiveEpilogueBwdISA_SB_SD_Li256ELb1ELb0ELi2EEENS1_19SingleTileSchedulerILb1ELb0ELb0ELi128EEEEEEEEEvNT_6ParamsE) ;  /* 0xfffb279056000950 */ /* 0x020fea0003c3ffff */
[----:B------:R-:W5:Y:S02]  /*4d870*/  QSPC.E.S P0, RZ, [R36+0x7c00] ;  /* 0x007c000024ff73aa */ /* 0x000f640000000500 */
[----:B-----5:R-:W-:Y:S05]  /*4d880*/  @!P0 BRA `(.L_x_1778) ;  /* 0x0000009000008947 */ /* 0x020fea0003800000 */
[----:B------:R-:W-:-:S04]  /*4d890*/  IADD3 R0, R36, 0x7c00, RZ ;  /* 0x00007c0024007810 */ /* 0x000fc80007ffe0ff */
[----:B------:R-:W-:-:S05]  /*4d8a0*/  LOP3.LUT R0, R0, 0xffffff, RZ, 0xc0, !PT ;  /* 0x00ffffff00007812 */ /* 0x000fca00078ec0ff */
.L_x_1779:
[----:B------:R-:W5:Y:S02]  /*4d8b0*/  LDS R2, [R0] ;  /* 0x0000000000027984 */ /* 0x000f640000000800 */
[----:B-1---5:R-:W-:-:S06]  /*4d8c0*/  FADD R3, R31, R2 ;  /* 0x000000021f037221 */ /* 0x022fcc0000000000 */
[----:B------:R-:W1:Y:S02]  /*4d8d0*/  ATOMS.CAST.SPIN R3, [R0], R2, R3 ;  /* 0x000000020003738d */ /* 0x000e640001800003 */
[----:B-1----:R-:W-:-:S13]  /*4d8e0*/  ISETP.EQ.U32.AND P0, PT, R3, 0x1, PT ;  /* 0x000000010300780c */ /* 0x002fda0003f02070 */
[----:B------:R-:W-:Y:S05]  /*4d8f0*/  @!P0 BRA `(.L_x_1779) ;  /* 0xffffffb000008947 */ /* 0x000fea000383ffff */
[----:B------:R-:W-:-:S04]  /*4d900*/  MOV R87, 0x0 ;  /* 0x0000000000577802 */ /* 0x000fc80000000f00 */
[----:B------:R-:W-:Y:S05]  /*4d910*/  RET.REL.NODEC R86 `(_ZN7cutlass13device_kernelIN5flash19enable_sm80_to_sm89INS1_16FlashAttnBwdSm80INS1_25CollectiveMainloopBwdSm80ILi2ELi2EN4cute5tupleIJNS5_1CILi128EEES8_NS7_ILi64EEEEEENS_6half_tEfNS_4arch4Sm80ELb0ELb0ELb1ELb1ELb0ELb0ELb0ELb0ELi2ELi4ELi4ELi4ELb0EEENS1_21CollectiveEpilogueBwdISA_SB_SD_Li256ELb1ELb0ELi2EEENS1_19SingleTileSchedulerILb1ELb0ELb0ELi128EEEEEEEEEvNT_6ParamsE) ;  /* 0xfffb26e056007950 */ /* 0x000fea0003c3ffff */
.L_x_1778:
[----:B------:R-:W5:Y:S01]  /*4d920*/  LD.E R0, [R36.64+0x7c00] ;  /* 0x007c000824007980 */ /* 0x000f62000c101900 */
[----:B------:R-:W-:Y:S01]  /*4d930*/  MOV R87, 0x0 ;  /* 0x0000000000577802 */ /* 0x000fe20000000f00 */
[----:B-----5:R-:W-:-:S05]  /*4d940*/  FADD R31, R31, R0 ;  /* 0x000000001f1f7221 */ /* 0x020fca0000000000 */
[----:B------:R1:W-:Y:S01]  /*4d950*/  ST.E [R36.64+0x7c00], R31 ;  /* 0x007c001f24007985 */ /* 0x0003e2000c101908 */
[----:B------:R-:W-:Y:S05]  /*4d960*/  RET.REL.NODEC R86 `(_ZN7cutlass13device_kernelIN5flash19enable_sm80_to_sm89INS1_16FlashAttnBwdSm80INS1_25CollectiveMainloopBwdSm80ILi2ELi2EN4cute5tupleIJNS5_1CILi128EEES8_NS7_ILi64EEEEEENS_6half_tEfNS_4arch4Sm80ELb0ELb0ELb1ELb1ELb0ELb0ELb0ELb0ELi2ELi4ELi4ELi4ELb0EEENS1_21CollectiveEpilogueBwdISA_SB_SD_Li256ELb1ELb0ELi2EEENS1_19SingleTileSchedulerILb1ELb0ELb0ELi128EEEEEEEEEvNT_6ParamsE) ;  /* 0xfffb269056007950 */ /* 0x000fea0003c3ffff */
        .type           $_ZN7cutlass13device_kernelIN5flash19enable_sm80_to_sm89INS1_16FlashAttnBwdSm80INS1_25CollectiveMainloopBwdSm80ILi2ELi2EN4cute5tupleIJNS5_1CILi128EEES8_NS7_ILi64EEEEEENS_6half_tEfNS_4arch4Sm80ELb0ELb0ELb1ELb1ELb0ELb0ELb0ELb0ELi2ELi4ELi4ELi4ELb0EEENS1_21CollectiveEpilogueBwdISA_SB_SD_Li256ELb1ELb0ELi2EEENS1_19SingleTileSchedulerILb1ELb0ELb0ELi128EEEEEEEEEvNT_6ParamsE$_ZZZN5flash25CollectiveMainloopBwdSm80ILi2ELi2EN4cute5tupleIJNS1_1CILi128EEES4_NS3_ILi64EEEEEEN7cutlass6half_tEfNS7_4arch4Sm80ELb0ELb0ELb1ELb1ELb0ELb0ELb0ELb0ELi2ELi4ELi4ELi4ELb0EE3mmaINS_16FlashAttnBwdSm80ISB_NS_21CollectiveEpilogueBwdIS6_S8_SA_Li256ELb1ELb0ELi2EEENS_19SingleTileSchedulerILb1ELb0ELb0ELi128EEEE13SharedStorageENS1_6TensorINS1_11ArrayEngineIfLm32EEENS1_6LayoutINS2_IJNS2_IJNS3_ILi2EEESO_EEESO_NS3_ILi4EEEEEENS2_IJNS2_IJNS3_ILi1EEESO_EEESQ_NS3_ILi8EEEEEEEEEEEEbRKNSB_6ParamsERT0_S12_iNS2_IJiiiEEERT_ENKUliT_E_clIZSC_ISJ_SX_EbS10_S12_S12_iS13_S15_EUlRS16_iE_EEDaiS16_ENKUlvE0_clEv,@function
        .size           $_ZN7cutlass13device_kernelIN5flash19enable_sm80_to_sm89INS1_16FlashAttnBwdSm80INS1_25CollectiveMainloopBwdSm80ILi2ELi2EN4cute5tupleIJNS5_1CILi128EEES8_NS7_ILi64EEEEEENS_6half_tEfNS_4arch4Sm80ELb0ELb0ELb1ELb1ELb0ELb0ELb0ELb0ELi2ELi4ELi4ELi4ELb0EEENS1_21CollectiveEpilogueBwdISA_SB_SD_Li256ELb1ELb0ELi2EEENS1_19SingleTileSchedulerILb1ELb0ELb0ELi128EEEEEEEEEvNT_6ParamsE$_ZZZN5flash25CollectiveMainloopBwdSm80ILi2ELi2EN4cute5tupleIJNS1_1CILi128EEES4_NS3_ILi64EEEEEEN7cutlass6half_tEfNS7_4arch4Sm80ELb0ELb0ELb1ELb1ELb0ELb0ELb0ELb0ELi2ELi4ELi4ELi4ELb0EE3mmaINS_16FlashAttnBwdSm80ISB_NS_21CollectiveEpilogueBwdIS6_S8_SA_Li256ELb1ELb0ELi2EEENS_19SingleTileSchedulerILb1ELb0ELb0ELi128EEEE13SharedStorageENS1_6TensorINS1_11ArrayEngineIfLm32EEENS1_6LayoutINS2_IJNS2_IJNS3_ILi2EEESO_EEESO_NS3_ILi4EEEEEENS2_IJNS2_IJNS3_ILi1EEESO_EEESQ_NS3_ILi8EEEEEEEEEEEEbRKNSB_6ParamsERT0_S12_iNS2_IJiiiEEERT_ENKUliT_E_clIZSC_ISJ_SX_EbS10_S12_S12_iS13_S15_EUlRS16_iE_EEDaiS16_ENKUlvE0_clEv,($_ZN7cutlass13device_kernelIN5flash19enable_sm80_to_sm89INS1_16FlashAttnBwdSm80INS1_25CollectiveMainloopBwdSm80ILi2ELi2EN4cute5tupleIJNS5_1CILi128EEES8_NS7_ILi64EEEEEENS_6half_tEfNS_4arch4Sm80ELb0ELb0ELb1ELb1ELb0ELb0ELb0ELb0ELi2ELi4ELi4ELi4ELb0EEENS1_21CollectiveEpilogueBwdISA_SB_SD_Li256ELb1ELb0ELi2EEENS1_19SingleTileSchedulerILb1ELb0ELb0ELi128EEEEEEEEEvNT_6ParamsE$_ZZZN5flash25CollectiveMainloopBwdSm80ILi2ELi2EN4cute5tupleIJNS1_1CILi128EEES4_NS3_ILi64EEEEEEN7cutlass6half_tEfNS7_4arch4Sm80ELb0ELb0ELb1ELb1ELb0ELb0ELb0ELb0ELi2ELi4ELi4ELi4ELb0EE3mmaINS_16FlashAttnBwdSm80ISB_NS_21CollectiveEpilogueBwdIS6_S8_SA_Li256ELb1ELb0ELi2EEENS_19SingleTileSchedulerILb1ELb0ELb0ELi128EEEE13SharedStorageENS1_6TensorINS1_11ArrayEngineIfLm32EEENS1_6LayoutINS2_IJNS2_IJNS3_ILi2EEESO_EEESO_NS3_ILi4EEEEEENS2_IJNS2_IJNS3_ILi1EEESO_EEESQ_NS3_ILi8EEEEEEEEEEEEbRKNSB_6ParamsERT0_S12_iNS2_IJiiiEEERT_ENKUliT_E_clIZSC_ISJ_SX_EbS10_S12_S12_iS13_S15_EUlRS16_iE_EEDaiS16_ENKUlvE1_clEv - $_ZN7cutlass13device_kernelIN5flash19enable_sm80_to_sm89INS1_16FlashAttnBwdSm80INS1_25CollectiveMainloopBwdSm80ILi2ELi2EN4cute5tupleIJNS5_1CILi128EEES8_NS7_ILi64EEEEEENS_6half_tEfNS_4arch4Sm80ELb0ELb0ELb1ELb1ELb0ELb0ELb0ELb0ELi2ELi4ELi4ELi4ELb0EEENS1_21CollectiveEpilogueBwdISA_SB_SD_Li256ELb1ELb0ELi2EEENS1_19SingleTileSchedulerILb1ELb0ELb0ELi128EEEEEEEEEvNT_6ParamsE$_ZZZN5flash25CollectiveMainloopBwdSm80ILi2ELi2EN4cute5tupleIJNS1_1CILi128EEES4_NS3_ILi64EEEEEEN7cutlass6half_tEfNS7_4arch4Sm80ELb0ELb0ELb1ELb1ELb0ELb0ELb0ELb0ELi2ELi4ELi4ELi4ELb0EE3mmaINS_16FlashAttnBwdSm80ISB_NS_21CollectiveEpilogueBwdIS6_S8_SA_Li256ELb1ELb0ELi2EEENS_19SingleTileSchedulerILb1ELb0ELb0ELi128EEEE13SharedStorageENS1_6TensorINS1_11ArrayEngineIfLm32EEENS1_6LayoutINS2_IJNS2_IJNS3_ILi2EEESO_EEESO_NS3_ILi4EEEEEENS2_IJNS2_IJNS3_ILi1EEESO_EEESQ_NS3_ILi8EEEEEEEEEEEEbRKNSB_6ParamsERT0_S12_iNS2_IJiiiEEERT_ENKUliT_E_clIZSC_ISJ_SX_EbS10_S12_S12_iS13_S15_EUlRS16_iE_EEDaiS16_ENKUlvE0_clEv)
$_ZN7cutlass13device_kernelIN5flash19enable_sm80_to_sm89INS1_16FlashAttnBwdSm80INS1_25CollectiveMainloopBwdSm80ILi2ELi2EN4cute5tupleIJNS5_1CILi128EEES8_NS7_ILi64EEEEEENS_6half_tEfNS_4arch4Sm80ELb0ELb0ELb1ELb1ELb0ELb0ELb0ELb0ELi2ELi4ELi4ELi4ELb0EEENS1_21CollectiveEpilogueBwdISA_SB_SD_Li256ELb1ELb0ELi2EEENS1_19SingleTileSchedulerILb1ELb0ELb0ELi128EEEEEEEEEvNT_6ParamsE$_ZZZN5flash25CollectiveMainloopBwdSm80ILi2ELi2EN4cute5tupleIJNS1_1CILi128EEES4_NS3_ILi64EEEEEEN7cutlass6half_tEfNS7_4arch4Sm80ELb0ELb0ELb1ELb1ELb0ELb0ELb0ELb0ELi2ELi4ELi4ELi4ELb0EE3mmaINS_16FlashAttnBwdSm80ISB_NS_21CollectiveEpilogueBwdIS6_S8_SA_Li256ELb1ELb0ELi2EEENS_19SingleTileSchedulerILb1ELb0ELb0ELi128EEEE13SharedStorageENS1_6TensorINS1_11ArrayEngineIfLm32EEENS1_6LayoutINS2_IJNS2_IJNS3_ILi2EEESO_EEESO_NS3_ILi4EEEEEENS2_IJNS2_IJNS3_ILi1EEESO_EEESQ_NS3_ILi8EEEEEEEEEEEEbRKNSB_6ParamsERT0_S12_iNS2_IJiiiEEERT_ENKUliT_E_clIZSC_ISJ_SX_EbS10_S12_S12_iS13_S15_EUlRS16_iE_EEDaiS16_ENKUlvE0_clEv:
[----:B------:R-:W-:-:S05]  /*4d970*/  IADD3 R6, R2, -c[0x0][0x20], RZ ;  /* 0x8000080002067a10 */ /* 0x000fca0007ffe0ff */
[----:B------:R-:W-:-:S06]  /*4d980*/  IMAD R6, R7, 0x4, R6 ;  /* 0x0000000407067824 */ /* 0x000fcc00078e0206 */
[----:B------:R-:W5:Y:S01]  /*4d990*/  LDL R6, [R6] ;  /* 0x0000000006067983 */ /* 0x000f620000100800 */
[----:B------:R-:W-:-:S04]  /*4d9a0*/  MOV R5, 0x0 ;  /* 0x0000000000057802 */ /* 0x000fc80000000f00 */
[----:B------:R-:W-:Y:S05]  /*4d9b0*/  RET.REL.NODEC R4 `(_ZN7cutlass13device_kernelIN5flash19enable_sm80_to_sm89INS1_16FlashAttnBwdSm80INS1_25CollectiveMainloopBwdSm80ILi2ELi2EN4cute5tupleIJNS5_1CILi128EEES8_NS7_ILi64EEEEEENS_6half_tEfNS_4arch4Sm80ELb0ELb0ELb1ELb1ELb0ELb0ELb0ELb0ELi2ELi4ELi4ELi4ELb0EEENS1_21CollectiveEpilogueBwdISA_SB_SD_Li256ELb1ELb0ELi2EEENS1_19SingleTileSchedulerILb1ELb0ELb0ELi128EEEEEEEEEvNT_6ParamsE) ;  /* 0xfffb264004007950 */ /* 0x000fea0003c3ffff */
        .type           $_ZN7cutlass13device_kernelIN5flash19enable_sm80_to_sm89INS1_16FlashAttnBwdSm80INS1_25CollectiveMainloopBwdSm80ILi2ELi2EN4cute5tupleIJNS5_1CILi128EEES8_NS7_ILi64EEEEEENS_6half_tEfNS_4arch4Sm80ELb0ELb0ELb1ELb1ELb0ELb0ELb0ELb0ELi2ELi4ELi4ELi4ELb0EEENS1_21CollectiveEpilogueBwdISA_SB_SD_Li256ELb1ELb0ELi2EEENS1_19SingleTileSchedulerILb1ELb0ELb0ELi128EEEEEEEEEvNT_6ParamsE$_ZZZN5flash25CollectiveMainloopBwdSm80ILi2ELi2EN4cute5tupleIJNS1_1CILi128EEES4_NS3_ILi64EEEEEEN7cutlass6half_tEfNS7_4arch4Sm80ELb0ELb0ELb1ELb1ELb0ELb0ELb0ELb0ELi2ELi4ELi4ELi4ELb0EE3mmaINS_16FlashAttnBwdSm80ISB_NS_21CollectiveEpilogueBwdIS6_S8_SA_Li256ELb1ELb0ELi2EEENS_19SingleTileSchedulerILb1ELb0ELb0ELi128EEEE13SharedStorageENS1_6TensorINS1_11ArrayEngineIfLm32EEENS1_6LayoutINS2_IJNS2_IJNS3_ILi2EEESO_EEESO_NS3_ILi4EEEEEENS2_IJNS2_IJNS3_ILi1EEESO_EEESQ_NS3_ILi8EEEEEEEEEEEEbRKNSB_6ParamsERT0_S12_iNS2_IJiiiEEERT_ENKUliT_E_clIZSC_ISJ_SX_EbS10_S12_S12_iS13_S15_EUlRS16_iE_EEDaiS16_ENKUlvE1_clEv,@function
        .size           $_ZN7cutlass13device_kernelIN5flash19enable_sm80_to_sm89INS1_16FlashAttnBwdSm80INS1_25CollectiveMainloopBwdSm80ILi2ELi2EN4cute5tupleIJNS5_1CILi128EEES8_NS7_ILi64EEEEEENS_6half_tEfNS_4arch4Sm80ELb0ELb0ELb1ELb1ELb0ELb0ELb0ELb0ELi2ELi4ELi4ELi4ELb0EEENS1_21CollectiveEpilogueBwdISA_SB_SD_Li256ELb1ELb0ELi2EEENS1_19SingleTileSchedulerILb1ELb0ELb0ELi128EEEEEEEEEvNT_6ParamsE$_ZZZN5flash25CollectiveMainloopBwdSm80ILi2ELi2EN4cute5tupleIJNS1_1CILi128EEES4_NS3_ILi64EEEEEEN7cutlass6half_tEfNS7_4arch4Sm80ELb0ELb0ELb1ELb1ELb0ELb0ELb0ELb0ELi2ELi4ELi4ELi4ELb0EE3mmaINS_16FlashAttnBwdSm80ISB_NS_21CollectiveEpilogueBwdIS6_S8_SA_Li256ELb1ELb0ELi2EEENS_19SingleTileSchedulerILb1ELb0ELb0ELi128EEEE13SharedStorageENS1_6TensorINS1_11ArrayEngineIfLm32EEENS1_6LayoutINS2_IJNS2_IJNS3_ILi2EEESO_EEESO_NS3_ILi4EEEEEENS2_IJNS2_IJNS3_ILi1EEESO_EEESQ_NS3_ILi8EEEEEEEEEEEEbRKNSB_6ParamsERT0_S12_iNS2_IJiiiEEERT_ENKUliT_E_clIZSC_ISJ_SX_EbS10_S12_S12_iS13_S15_EUlRS16_iE_EEDaiS16_ENKUlvE1_clEv,($_ZN7cutlass13device_kernelIN5flash19enable_sm80_to_sm89INS1_16FlashAttnBwdSm80INS1_25CollectiveMainloopBwdSm80ILi2ELi2EN4cute5tupleIJNS5_1CILi128EEES8_NS7_ILi64EEEEEENS_6half_tEfNS_4arch4Sm80ELb0ELb0ELb1ELb1ELb0ELb0ELb0ELb0ELi2ELi4ELi4ELi4ELb0EEENS1_21CollectiveEpilogueBwdISA_SB_SD_Li256ELb1ELb0ELi2EEENS1_19SingleTileSchedulerILb1ELb0ELb0ELi128EEEEEEEEEvNT_6ParamsE$exp2f - $_ZN7cutlass13device_kernelIN5flash19enable_sm80_to_sm89INS1_16FlashAttnBwdSm80INS1_25CollectiveMainloopBwdSm80ILi2ELi2EN4cute5tupleIJNS5_1CILi128EEES8_NS7_ILi64EEEEEENS_6half_tEfNS_4arch4Sm80ELb0ELb0ELb1ELb1ELb0ELb0ELb0ELb0ELi2ELi4ELi4ELi4ELb0EEENS1_21CollectiveEpilogueBwdISA_SB_SD_Li256ELb1ELb0ELi2EEENS1_19SingleTileSchedulerILb1ELb0ELb0ELi128EEEEEEEEEvNT_6ParamsE$_ZZZN5flash25CollectiveMainloopBwdSm80ILi2ELi2EN4cute5tupleIJNS1_1CILi128EEES4_NS3_ILi64EEEEEEN7cutlass6half_tEfNS7_4arch4Sm80ELb0ELb0ELb1ELb1ELb0ELb0ELb0ELb0ELi2ELi4ELi4ELi4ELb0EE3mmaINS_16FlashAttnBwdSm80ISB_NS_21CollectiveEpilogueBwdIS6_S8_SA_Li256ELb1ELb0ELi2EEENS_19SingleTileSchedulerILb1ELb0ELb0ELi128EEEE13SharedStorageENS1_6TensorINS1_11ArrayEngineIfLm32EEENS1_6LayoutINS2_IJNS2_IJNS3_ILi2EEESO_EEESO_NS3_ILi4EEEEEENS2_IJNS2_IJNS3_ILi1EEESO_EEESQ_NS3_ILi8EEEEEEEEEEEEbRKNSB_6ParamsERT0_S12_iNS2_IJiiiEEERT_ENKUliT_E_clIZSC_ISJ_SX_EbS10_S12_S12_iS13_S15_EUlRS16_iE_EEDaiS16_ENKUlvE1_clEv)
$_ZN7cutlass13device_kernelIN5flash19enable_sm80_to_sm89INS1_16FlashAttnBwdSm80INS1_25CollectiveMainloopBwdSm80ILi2ELi2EN4cute5tupleIJNS5_1CILi128EEES8_NS7_ILi64EEEEEENS_6half_tEfNS_4arch4Sm80ELb0ELb0ELb1ELb1ELb0ELb0ELb0ELb0ELi2ELi4ELi4ELi4ELb0EEENS1_21CollectiveEpilogueBwdISA_SB_SD_Li256ELb1ELb0ELi2EEENS1_19SingleTileSchedulerILb1ELb0ELb0ELi128EEEEEEEEEvNT_6ParamsE$_ZZZN5flash25CollectiveMainloopBwdSm80ILi2ELi2EN4cute5tupleIJNS1_1CILi128EEES4_NS3_ILi64EEEEEEN7cutlass6half_tEfNS7_4arch4Sm80ELb0ELb0ELb1ELb1ELb0ELb0ELb0ELb0ELi2ELi4ELi4ELi4ELb0EE3mmaINS_16FlashAttnBwdSm80ISB_NS_21CollectiveEpilogueBwdIS6_S8_SA_Li256ELb1ELb0ELi2EEENS_19SingleTileSchedulerILb1ELb0ELb0ELi128EEEE13SharedStorageENS1_6TensorINS1_11ArrayEngineIfLm32EEENS1_6LayoutINS2_IJNS2_IJNS3_ILi2EEESO_EEESO_NS3_ILi4EEEEEENS2_IJNS2_IJNS3_ILi1EEESO_EEESQ_NS3_ILi8EEEEEEEEEEEEbRKNSB_6ParamsERT0_S12_iNS2_IJiiiEEERT_ENKUliT_E_clIZSC_ISJ_SX_EbS10_S12_S12_iS13_S15_EUlRS16_iE_EEDaiS16_ENKUlvE1_clEv:
[----:B------:R-:W-:-:S05]  /*4d9c0*/  IADD3 R4, R6, -c[0x0][0x20], RZ ;  /* 0x8000080006047a10 */ /* 0x000fca0007ffe0ff */
[----:B------:R-:W-:-:S06]  /*4d9d0*/  IMAD R4, R7, 0x4, R4 ;  /* 0x0000000407047824 */ /* 0x000fcc00078e0204 */
[----:B------:R-:W5:Y:S01]  /*4d9e0*/  LDL R4, [R4] ;  /* 0x0000000004047983 */ /* 0x000f620000100800 */
[----:B------:R-:W-:-:S04]  /*4d9f0*/  MOV R3, 0x0 ;  /* 0x0000000000037802 */ /* 0x000fc80000000f00 */
[----:B------:R-:W-:Y:S05]  /*4da00*/  RET.REL.NODEC R2 `(_ZN7cutlass13device_kernelIN5flash19enable_sm80_to_sm89INS1_16FlashAttnBwdSm80INS1_25CollectiveMainloopBwdSm80ILi2ELi2EN4cute5tupleIJNS5_1CILi128EEES8_NS7_ILi64EEEEEENS_6half_tEfNS_4arch4Sm80ELb0ELb0ELb1ELb1ELb0ELb0ELb0ELb0ELi2ELi4ELi4ELi4ELb0EEENS1_21CollectiveEpilogueBwdISA_SB_SD_Li256ELb1ELb0ELi2EEENS1_19SingleTileSchedulerILb1ELb0ELb0ELi128EEEEEEEEEvNT_6ParamsE) ;  /* 0xfffb25f002007950 */ /* 0x000fea0003c3ffff */
        .type           $_ZN7cutlass13device_kernelIN5flash19enable_sm80_to_sm89INS1_16FlashAttnBwdSm80INS1_25CollectiveMainloopBwdSm80ILi2ELi2EN4cute5tupleIJNS5_1CILi128EEES8_NS7_ILi64EEEEEENS_6half_tEfNS_4arch4Sm80ELb0ELb0ELb1ELb1ELb0ELb0ELb0ELb0ELi2ELi4ELi4ELi4ELb0EEENS1_21CollectiveEpilogueBwdISA_SB_SD_Li256ELb1ELb0ELi2EEENS1_19SingleTileSchedulerILb1ELb0ELb0ELi128EEEEEEEEEvNT_6ParamsE$exp2f,@function
        .size           $_ZN7cutlass13device_kernelIN5flash19enable_sm80_to_sm89INS1_16FlashAttnBwdSm80INS1_25CollectiveMainloopBwdSm80ILi2ELi2EN4cute5tupleIJNS5_1CILi128EEES8_NS7_ILi64EEEEEENS_6half_tEfNS_4arch4Sm80ELb0ELb0ELb1ELb1ELb0ELb0ELb0ELb0ELi2ELi4ELi4ELi4ELb0EEENS1_21CollectiveEpilogueBwdISA_SB_SD_Li256ELb1ELb0ELi2EEENS1_19SingleTileSchedulerILb1ELb0ELb0ELi128EEEEEEEEEvNT_6ParamsE$exp2f,(.L_x_6508 - $_ZN7cutlass13device_kernelIN5flash19enable_sm80_to_sm89INS1_16FlashAttnBwdSm80INS1_25CollectiveMainloopBwdSm80ILi2ELi2EN4cute5tupleIJNS5_1CILi128EEES8_NS7_ILi64EEEEEENS_6half_tEfNS_4arch4Sm80ELb0ELb0ELb1ELb1ELb0ELb0ELb0ELb0ELi2ELi4ELi4ELi4ELb0EEENS1_21CollectiveEpilogueBwdISA_SB_SD_Li256ELb1ELb0ELi2EEENS1_19SingleTileSchedulerILb1ELb0ELb0ELi128EEEEEEEEEvNT_6ParamsE$exp2f)
$_ZN7cutlass13device_kernelIN5flash19enable_sm80_to_sm89INS1_16FlashAttnBwdSm80INS1_25CollectiveMainloopBwdSm80ILi2ELi2EN4cute5tupleIJNS5_1CILi128EEES8_NS7_ILi64EEEEEENS_6half_tEfNS_4arch4Sm80ELb0ELb0ELb1ELb1ELb0ELb0ELb0ELb0ELi2ELi4ELi4ELi4ELb0EEENS1_21CollectiveEpilogueBwdISA_SB_SD_Li256ELb1ELb0ELi2EEENS1_19SingleTileSchedulerILb1ELb0ELb0ELi128EEEEEEEEEvNT_6ParamsE$exp2f:
[----:B------:R-:W1:Y:S01]  /*4da10*/  MUFU.EX2 R9, R9 ;  /* 0x0000000900097308 */ /* 0x000e620000000800 */
[----:B------:R-:W-:-:S04]  /*4da20*/  MOV R5, 0x0 ;  /* 0x0000000000057802 */ /* 0x000fc80000000f00 */
[----:B------:R-:W-:Y:S05]  /*4da30*/  RET.REL.NODEC R4 `(_ZN7cutlass13device_kernelIN5flash19enable_sm80_to_sm89INS1_16FlashAttnBwdSm80INS1_25CollectiveMainloopBwdSm80ILi2ELi2EN4cute5tupleIJNS5_1CILi128EEES8_NS7_ILi64EEEEEENS_6half_tEfNS_4arch4Sm80ELb0ELb0ELb1ELb1ELb0ELb0ELb0ELb0ELi2ELi4ELi4ELi4ELb0EEENS1_21CollectiveEpilogueBwdISA_SB_SD_Li256ELb1ELb0ELi2EEENS1_19SingleTileSchedulerILb1ELb0ELb0ELi128EEEEEEEEEvNT_6ParamsE) ;  /* 0xfffb25c004007950 */ /* 0x000fea0003c3ffff */
.L_x_1780:
        /* <DEDUP_REMOVED lines=12> */
.L_x_6508:


//--------------------- .text._ZN7cutlass13device_kernelIN5flash19enable_sm80_to_sm89INS1_16FlashAttnBwdSm80INS1_25CollectiveMainloopBwdSm80ILi2ELi2EN4cute5tupleIJNS5_1CILi128EEES8_NS7_ILi64EEEEEENS_6half_tEfNS_4arch4Sm80ELb0ELb0ELb1ELb1ELb1ELb0ELb0ELb0ELi2ELi4ELi4ELi4ELb0EEENS1_21CollectiveEpilogueBwdISA_SB_SD_Li256ELb1ELb0ELi2EEENS1_19SingleTileSchedulerILb1ELb0ELb0ELi128EEEEEEEEEvNT_6ParamsE --------------------------
	.section	.text._ZN7cutlass13device_kernelIN5flash19enable_sm80_to_sm89INS1_16FlashAttnBwdSm80INS1_25CollectiveMainloopBwdSm80ILi2ELi2EN4cute5tupleIJNS5_1CILi128EEES8_NS7_ILi64EEEEEENS_6half_tEfNS_4arch4Sm80ELb0ELb0ELb1ELb1ELb1ELb0ELb0ELb0ELi2ELi4ELi4ELi4ELb0EEENS1_21CollectiveEpilogueBwdISA_SB_SD_Li256ELb1ELb0ELi2EEENS1_19SingleTileSchedulerILb1ELb0ELb0ELi128EEEEEEEEEvNT_6ParamsE,"ax",@progbits
	.sectioninfo	@"SHI_REGISTERS=127"
	.align	128
.text._ZN7cutlass13device_kernelIN5flash19enable_sm80_to_sm89INS1_16FlashAttnBwdSm80INS1_25CollectiveMainloopBwdSm80ILi2ELi2EN4cute5tupleIJNS5_1CILi128EEES8_NS7_ILi64EEEEEENS_6half_tEfNS_4arch4Sm80ELb0ELb0ELb1ELb1ELb1ELb0ELb0ELb0ELi2ELi4ELi4ELi4ELb0EEENS1_21CollectiveEpilogueBwdISA_SB_SD_Li256ELb1ELb0ELi2EEENS1_19SingleTileSchedulerILb1ELb0ELb0ELi128EEEEEEEEEvNT_6ParamsE:
        .type           _ZN7cutlass13device_kernelIN5flash19enable_sm80_to_sm89INS1_16FlashAttnBwdSm80INS1_25CollectiveMainloopBwdSm80ILi2ELi2EN4cute5tupleIJNS5_1CILi128EEES8_NS7_ILi64EEEEEENS_6half_tEfNS_4arch4Sm80ELb0ELb0ELb1ELb1ELb1ELb0ELb0ELb0ELi2ELi4ELi4ELi4ELb0EEENS1_21CollectiveEpilogueBwdISA_SB_SD_Li256ELb1ELb0ELi2EEENS1_19SingleTileSchedulerILb1ELb0ELb0ELi128EEEEEEEEEvNT_6ParamsE,@function
        .size           _ZN7cutlass13device_kernelIN5flash19enable_sm80_to_sm89INS1_16FlashAttnBwdSm80INS1_25CollectiveMainloopBwdSm80ILi2ELi2EN4cute5tupleIJNS5_1CILi128EEES8_NS7_ILi64EEEEEENS_6half_tEfNS_4arch4Sm80ELb0ELb0ELb1ELb1ELb1ELb0ELb0ELb0ELi2ELi4ELi4ELi4ELb0EEENS1_21CollectiveEpilogueBwdISA_SB_SD_Li256ELb1ELb0ELi2EEENS1_19SingleTileSchedulerILb1ELb0ELb0ELi128EEEEEEEEEvNT_6ParamsE,(.L_x_6725 - _ZN7cutlass13device_kernelIN5flash19enable_sm80_to_sm89INS1_16FlashAttnBwdSm80INS1_25CollectiveMainloopBwdSm80ILi2ELi2EN4cute5tupleIJNS5_1CILi128EEES8_NS7_ILi64EEEEEENS_6half_tEfNS_4arch4Sm80ELb0ELb0ELb1ELb1ELb1ELb0ELb0ELb0ELi2ELi4ELi4ELi4ELb0EEENS1_21CollectiveEpilogueBwdISA_SB_SD_Li256ELb1ELb0ELi2EEENS1_19SingleTileSchedulerILb1ELb0ELb0ELi128EEEEEEEEEvNT_6ParamsE)
        .other          _ZN7cutlass13device_kernelIN5flash19enable_sm80_to_sm89INS1_16FlashAttnBwdSm80INS1_25CollectiveMainloopBwdSm80ILi2ELi2EN4cute5tupleIJNS5_1CILi128EEES8_NS7_ILi64EEEEEENS_6half_tEfNS_4arch4Sm80ELb0ELb0ELb1ELb1ELb1ELb0ELb0ELb0ELi2ELi4ELi4ELi4ELb0EEENS1_21CollectiveEpilogueBwdISA_SB_SD_Li256ELb1ELb0ELi2EEENS1_19SingleTileSchedulerILb1ELb0ELb0ELi128EEEEEEEEEvNT_6ParamsE,@"STO_CUDA_ENTRY STV_DEFAULT"
_ZN7cutlass13device_kernelIN5flash19enable_sm80_to_sm89INS1_16FlashAttnBwdSm80INS1_25CollectiveMainloopBwdSm80ILi2ELi2EN4cute5tupleIJNS5_1CILi128EEES8_NS7_ILi64EEEEEENS_6half_tEfNS_4arch4Sm80ELb0ELb0ELb1ELb1ELb1ELb0ELb0ELb0ELi2ELi4ELi4ELi4ELb0EEENS1_21CollectiveEpilogueBwdISA_SB_SD_Li256ELb1ELb0ELi2EEENS1_19SingleTileSchedulerILb1ELb0ELb0ELi128EEEEEEEEEvNT_6ParamsE:
        /* <DEDUP_REMOVED lines=18> */
.L_x_1782:
        /* <DEDUP_REMOVED lines=8> */
.L_x_1784:
[----:B------:R-:W-:Y:S02]  /*01a0*/  MOV R3, c[0x0][0x3a4] ;  /* 0x0000e90000037a02 */ /* 0x000fe40000000f00 */
.L_x_1783:
[----:B------:R-:W2:Y:S02]  /*01b0*/  S2R R66, SR_CTAID.X ;  /* 0x0000000000427919 */ /* 0x000ea40000002500 */
[----:B--2---:R-:W-:-:S05]  /*01c0*/  IMAD.SHL.U32 R0, R66, 0x80, RZ ;  /* 0x0000008042007824 */ /* 0x004fca00078e00ff */
[----:B-----5:R-:W-:-:S04]  /*01d0*/  ISETP.GE.AND P0, PT, R0, R3, PT ;  /* 0x000000030000720c */ /* 0x020fc80003f06270 */
[----:B------:R-:W-:Y:S01]  /*01e0*/  SEL R67, R67, 0xffffffff, !P0 ;  /* 0xffffffff43437807 */ /* 0x000fe20004000000 */
[----:B------:R-:W-:Y:S05]  /*01f0*/  BRA `(.L_x_1785) ;  /* 0x0000012000007947 */ /* 0x000fea0003800000 */
.L_x_1781:
[----:B------:R-:W-:-:S04]  /*0200*/  ISETP.NE.U32.AND P0, PT, RZ, c[0x0][0x3c0], PT ;  /* 0x0000f000ff007a0c */ /* 0x000fc80003f05070 */
[----:B------:R-:W-:-:S13]  /*0210*/  ISETP.NE.AND.EX P0, PT, RZ, c[0x0][0x3c4], PT, P0 ;  /* 0x0000f100ff007a0c */ /* 0x000fda0003f05300 */
[----:B------:R-:W-:Y:S05]  /*0220*/  @!P0 BRA `(.L_x_1786) ;  /* 0x0000002000008947 */ /* 0x000fea0003800000 */
[----:B------:R1:W5:Y:S01]  /*0230*/  LDG.E R3, [R2.64] ;  /* 0x0000000602037981 */ /* 0x000362000c1e1900 */
[----:B------:R-:W-:Y:S05]  /*0240*/  BRA `(.L_x_1787) ;  /* 0x0000009000007947 */ /* 0x000fea0003800000 */
.L_x_1786:
        /* <DEDUP_REMOVED lines=8> */
.L_x_1788:
[----:B------:R-:W-:Y:S02]  /*02d0*/  MOV R3, c[0x0][0x3a4] ;  /* 0x0000e90000037a02 */ /* 0x000fe40000000f00 */
.L_x_1787:
[----:B------:R-:W2:Y:S02]  /*02e0*/  S2R R66, SR_CTAID.X ;  /* 0x0000000000427919 */ /* 0x000ea40000002500 */
[----:B--2---:R-:W-:-:S05]  /*02f0*/  IMAD.SHL.U32 R0, R66, 0x80, RZ ;  /* 0x0000008042007824 */ /* 0x004fca00078e00ff */
[----:B-----5:R-:W-:-:S04]  /*0300*/  ISETP.GE.AND P0, PT, R0, R3, PT ;  /* 0x000000030000720c */ /* 0x020fc80003f06270 */
[----:B------:R-:W-:-:S04]  /*0310*/  SEL R67, R67, 0xffffffff, !P0 ;  /* 0xffffffff43437807 */ /* 0x000fc80004000000 */
.L_x_1785:
        /* <DEDUP_REMOVED lines=51> */
.L_x_1789:
[----:B-----5:R2:W-:Y:S01]  /*0650*/  STL [R1+0x10], R36 ;  /* 0x0000102401007387 */ /* 0x0205e20000100800 */
[----:B------:R-:W-:-:S04]  /*0660*/  ISETP.NE.U32.AND P0, PT, RZ, c[0x0][0x2e0], PT ;  /* 0x0000b800ff007a0c */ /* 0x000fc80003f05070 */
[----:B------:R-:W-:-:S13]  /*0670*/  ISETP.NE.AND.EX P0, PT, RZ, c[0x0][0x2e4], PT, P0 ;  /* 0x0000b900ff007a0c */ /* 0x000fda0003f05300 */
[----:B------:R-:W-:Y:S05]  /*0680*/  @!P0 BRA `(.L_x_1790) ;  /* 0x0000003000008947 */ /* 0x000fea0003800000 */
[----:B------:R-:W-:-:S05]  /*0690*/  IMAD.WIDE R4, R67, R4, c[0x0][0x2e0] ;  /* 0x0000b80043047625 */ /* 0x000fca00078e0204 */
[----:B------:R3:W5:Y:S01]  /*06a0*/  LDG.E R37, [R4.64] ;  /* 0x0000000604257981 */ /* 0x000762000c1e1900 */
[----:B------:R-:W-:Y:S05]  /*06b0*/  BRA `(.L_x_1791) ;  /* 0x0000005000007947 */ /* 0x000fea0003800000 */
.L_x_1790:
[----:B------:R-:W-:Y:S05]  /*06c0*/  @!P5 BRA `(.L_x_1791) ;  /* 0x000000400000d947 */ /* 0x000fea0003800000 */
[----:B------:R-:W-:-:S05]  /*06d0*/  IMAD.WIDE R4, R67, R4, c[0x0][0x2d0] ;  /* 0x0000b40043047625 */ /* 0x000fca00078e0204 */
[----:B------:R-:W3:Y:S04]  /*06e0*/  LDG.E R37, [R4.64] ;  /* 0x0000000604257981 */ /* 0x000ee8000c1e1900 */
[----:B------:R-:W3:Y:S02]  /*06f0*/  LDG.E R6, [R4.64+0x4] ;  /* 0x0000040604067981 */ /* 0x000ee4000c1e1900 */
[----:B---3--:R-:W-:-:S05]  /*0700*/  IADD3 R37, -R37, R6, RZ ;  /* 0x0000000625257210 */ /* 0x008fca0007ffe1ff */
.L_x_1791:
        /* <DEDUP_REMOVED lines=797> */
.L_x_1794:
[----:B-1----:R-:W-:Y:S05]  /*38e0*/  BSYNC B0 ;  /* 0x0000000000007941 */ /* 0x002fea0003800000 */
.L_x_1793:
        /* <DEDUP_REMOVED lines=311> */
.L_x_1798:
[----:B-12---:R-:W-:Y:S02]  /*4c60*/  MOV R64, 0x4c80 ;  /* 0x00004c8000407802 */ /* 0x006fe40000000f00 */
[----:B------:R-:W-:Y:S05]  /*4c70*/  CALL.REL.NOINC `($_ZN7cutlass13device_kernelIN5flash19enable_sm80_to_sm89INS1_16FlashAttnBwdSm80INS1_25CollectiveMainloopBwdSm80ILi2ELi2EN4cute5tupleIJNS5_1CILi128EEES8_NS7_ILi64EEEEEENS_6half_tEfNS_4arch4Sm80ELb0ELb0ELb1ELb1ELb1ELb0ELb0ELb0ELi2ELi4ELi4ELi4ELb0EEENS1_21CollectiveEpilogueBwdISA_SB_SD_Li256ELb1ELb0ELi2EEENS1_19SingleTileSchedulerILb1ELb0ELb0ELi128EEEEEEEEEvNT_6ParamsE$_ZZN5flash25CollectiveMainloopBwdSm80ILi2ELi2EN4cute5tupleIJNS1_1CILi128EEES4_NS3_ILi64EEEEEEN7cutlass6half_tEfNS7_4arch4Sm80ELb0ELb0ELb1ELb1ELb1ELb0ELb0ELb0ELi2ELi4ELi4ELi4ELb0EE3mmaINS_16FlashAttnBwdSm80ISB_NS_21CollectiveEpilogueBwdIS6_S8_SA_Li256ELb1ELb0ELi2EEENS_19SingleTileSchedulerILb1ELb0ELb0ELi128EEEE13SharedStorageENS1_6TensorINS1_11ArrayEngineIfLm32EEENS1_6LayoutINS2_IJNS2_IJNS3_ILi2EEESO_EEESO_NS3_ILi4EEEEEENS2_IJNS2_IJNS3_ILi1EEESO_EEESQ_NS3_ILi8EEEEEEEEEEEEbRKNSB_6ParamsERT0_S12_iNS2_IJiiiEEERT_ENKUliT_E_clIZSC_ISJ_SX_EbS10_S12_S12_iS13_S15_EUlRS16_iE_EEDaiS16_) ;  /* 0x00006a9000007944 */ /* 0x000fea0003c00000 */
[----:B---3--:R-:W2:Y:S02]  /*4c80*/  LDL R0, [R1+0x430] ;  /* 0x0004300001007983 */ /* 0x008ea40000100800 */
[----:B--2---:R-:W-:-:S04]  /*4c90*/  IADD3 R0, R0, 0x1, RZ ;  /* 0x0000000100007810 */ /* 0x004fc80007ffe0ff */
[----:B------:R-:W-:Y:S01]  /*4ca0*/  ISETP.GE.AND P0, PT, R0, R65, PT ;  /* 0x000000410000720c */ /* 0x000fe20003f06270 */
[----:B------:R2:W-:-:S12]  /*4cb0*/  STL [R1+0x430], R0 ;  /* 0x0004300001007387 */ /* 0x0005d80000100800 */
[----:B------:R-:W-:Y:S05]  /*4cc0*/  @!P0 BRA `(.L_x_1798) ;  /* 0xffffff9000008947 */ /* 0x000fea000383ffff */
[----:B------:R-:W-:Y:S05]  /*4cd0*/  BSYNC B2 ;  /* 0x0000000000027941 */ /* 0x000fea0003800000 */
.L_x_1797:
        /* <DEDUP_REMOVED lines=8> */
.L_x_1796:
[----:B------:R-:W-:Y:S05]  /*4d60*/  BSYNC B3 ;  /* 0x0000000000037941 */ /* 0x000fea0003800000 */
.L_x_1795:
        /* <DEDUP_REMOVED lines=41> */
.L_x_1792:
        /* <DEDUP_REMOVED lines=125> */
.L_x_1800:
        /* <DEDUP_REMOVED lines=53> */
.L_x_1802:
[----:B------:R-:W-:Y:S05]  /*5b20*/  BSYNC B0 ;  /* 0x0000000000007941 */ /* 0x000fea0003800000 */
.L_x_1801:
        /* <DEDUP_REMOVED lines=16> */
.L_x_1804:
[----:B------:R-:W-:Y:S05]  /*5c30*/  BSYNC B0 ;  /* 0x0000000000007941 */ /* 0x000fea0003800000 */
.L_x_1803:
        /* <DEDUP_REMOVED lines=16> */
.L_x_1806:
[----:B------:R-:W-:Y:S05]  /*5d40*/  BSYNC B0 ;  /* 0x0000000000007941 */ /* 0x000fea0003800000 */
.L_x_1805:
        /* <DEDUP_REMOVED lines=16> */
.L_x_1808:
[----:B------:R-:W-:Y:S05]  /*5e50*/  BSYNC B0 ;  /* 0x0000000000007941 */ /* 0x000fea0003800000 */
.L_x_1807:
        /* <DEDUP_REMOVED lines=19> */
.L_x_1810:
[----:B------:R-:W-:Y:S05]  /*5f90*/  BSYNC B0 ;  /* 0x0000000000007941 */ /* 0x000fea0003800000 */
.L_x_1809:
        /* <DEDUP_REMOVED lines=14> */
.L_x_1812:
[----:B------:R-:W-:Y:S05]  /*6080*/  BSYNC B0 ;  /* 0x0000000000007941 */ /* 0x000fea0003800000 */
.L_x_1811:
        /* <DEDUP_REMOVED lines=14> */
.L_x_1814:
[----:B------:R-:W-:Y:S05]  /*6170*/  BSYNC B0 ;  /* 0x0000000000007941 */ /* 0x000fea0003800000 */
.L_x_1813:
        /* <DEDUP_REMOVED lines=14> */
.L_x_1799:
        /* <DEDUP_REMOVED lines=18> */
.L_x_1815:
        /* <DEDUP_REMOVED lines=36> */
.L_x_1817:
[----:B------:R-:W-:Y:S05]  /*65c0*/  BSYNC B0 ;  /* 0x0000000000007941 */ /* 0x000fea0003800000 */
.L_x_1816:
        /* <DEDUP_REMOVED lines=16> */
.L_x_1819:
[----:B------:R-:W-:Y:S05]  /*66d0*/  BSYNC B0 ;  /* 0x0000000000007941 */ /* 0x000fea0003800000 */
.L_x_1818:
        /* <DEDUP_REMOVED lines=16> */
.L_x_1821:
[----:B------:R-:W-:Y:S05]  /*67e0*/  BSYNC B0 ;  /* 0x0000000000007941 */ /* 0x000fea0003800000 */
.L_x_1820:
        /* <DEDUP_REMOVED lines=16> */
.L_x_1823:
[----:B------:R-:W-:Y:S05]  /*68f0*/  BSYNC B0 ;  /* 0x0000000000007941 */ /* 0x000fea0003800000 */
.L_x_1822:
        /* <DEDUP_REMOVED lines=20> */
.L_x_1825:
[----:B------:R-:W-:Y:S05]  /*6a40*/  BSYNC B0 ;  /* 0x0000000000007941 */ /* 0x000fea0003800000 */
.L_x_1824:
        /* <DEDUP_REMOVED lines=14> */
.L_x_1827:
[----:B------:R-:W-:Y:S05]  /*6b30*/  BSYNC B0 ;  /* 0x0000000000007941 */ /* 0x000fea0003800000 */
.L_x_1826:
        /* <DEDUP_REMOVED lines=14> */
.L_x_1829:
[----:B------:R-:W-:Y:S05]  /*6c20*/  BSYNC B0 ;  /* 0x0000000000007941 */ /* 0x000fea0003800000 */
.L_x_1828:
        /* <DEDUP_REMOVED lines=13> */
        .type           $_ZN7cutlass13device_kernelIN5flash19enable_sm80_to_sm89INS1_16FlashAttnBwdSm80INS1_25CollectiveMainloopBwdSm80ILi2ELi2EN4cute5tupleIJNS5_1CILi128EEES8_NS7_ILi64EEEEEENS_6half_tEfNS_4arch4Sm80ELb0ELb0ELb1ELb1ELb1ELb0ELb0ELb0ELi2ELi4ELi4ELi4ELb0EEENS1_21CollectiveEpilogueBwdISA_SB_SD_Li256ELb1ELb0ELi2EEENS1_19SingleTileSchedulerILb1ELb0ELb0ELi128EEEEEEEEEvNT_6ParamsE$_ZN4cute3eso3ESOILb0ELb0EJNS_14ComposedLayoutINS_7SwizzleILi3ELi3ELi3EEENS_9MixedBitsILj0ELj432EEENS_6LayoutINS_5tupleIJNS8_IJNS_1CILi2EEESA_SA_EEESA_NS9_ILi8EEEEEENS8_IJNS8_IJNS9_ILi64EEESC_NS9_ILi512EEEEEENS9_ILi8192EEENS9_ILi1024EEEEEEEEEENS_10ViewEngineINS_8smem_ptrIPN7cutlass6half_tEEEEEEEC2ERKSL_RKSS_,@function
        .size           $_ZN7cutlass13device_kernelIN5flash19enable_sm80_to_sm89INS1_16FlashAttnBwdSm80INS1_25CollectiveMainloopBwdSm80ILi2ELi2EN4cute5tupleIJNS5_1CILi128EEES8_NS7_ILi64EEEEEENS_6half_tEfNS_4arch4Sm80ELb0ELb0ELb1ELb1ELb1ELb0ELb0ELb0ELi2ELi4ELi4ELi4ELb0EEENS1_21CollectiveEpilogueBwdISA_SB_SD_Li256ELb1ELb0ELi2EEENS1_19SingleTileSchedulerILb1ELb0ELb0ELi128EEEEEEEEEvNT_6ParamsE$_ZN4cute3eso3ESOILb0ELb0EJNS_14ComposedLayoutINS_7SwizzleILi3ELi3ELi3EEENS_9MixedBitsILj0ELj432EEENS_6LayoutINS_5tupleIJNS8_IJNS_1CILi2EEESA_SA_EEESA_NS9_ILi8EEEEEENS8_IJNS8_IJNS9_ILi64EEESC_NS9_ILi512EEEEEENS9_ILi8192EEENS9_ILi1024EEEEEEEEEENS_10ViewEngineINS_8smem_ptrIPN7cutlass6half_tEEEEEEEC2ERKSL_RKSS_,($_ZN7cutlass13device_kernelIN5flash19enable_sm80_to_sm89INS1_16FlashAttnBwdSm80INS1_25CollectiveMainloopBwdSm80ILi2ELi2EN4cute5tupleIJNS5_1CILi128EEES8_NS7_ILi64EEEEEENS_6half_tEfNS_4arch4Sm80ELb0ELb0ELb1ELb1ELb1ELb0ELb0ELb0ELi2ELi4ELi4ELi4ELb0EEENS1_21CollectiveEpilogueBwdISA_SB_SD_Li256ELb1ELb0ELi2EEENS1_19SingleTileSchedulerILb1ELb0ELb0ELi128EEEEEEEEEvNT_6ParamsE$_ZN4cute3eso3ESOILb0ELb0EJNS_14ComposedLayoutINS_7SwizzleILi3ELi3ELi3EEENS_9MixedBitsILj0ELj432EEENS_6LayoutINS_5tupleIJNS8_IJNS_1CILi2EEESA_SA_EEESA_NS9_ILi8EEEEEENS8_IJNS8_IJNS9_ILi64EEESC_NS9_ILi512EEEEEENS9_ILi8192EEENS9_ILi1024EEEEEEEEEEiEEC2ERKSL_RKi - $_ZN7cutlass13device_kernelIN5flash19enable_sm80_to_sm89INS1_16FlashAttnBwdSm80INS1_25CollectiveMainloopBwdSm80ILi2ELi2EN4cute5tupleIJNS5_1CILi128EEES8_NS7_ILi64EEEEEENS_6half_tEfNS_4arch4Sm80ELb0ELb0ELb1ELb1ELb1ELb0ELb0ELb0ELi2ELi4ELi4ELi4ELb0EEENS1_21CollectiveEpilogueBwdISA_SB_SD_Li256ELb1ELb0ELi2EEENS1_19SingleTileSchedulerILb1ELb0ELb0ELi128EEEEEEEEEvNT_6ParamsE$_ZN4cute3eso3ESOILb0ELb0EJNS_14ComposedLayoutINS_7SwizzleILi3ELi3ELi3EEENS_9MixedBitsILj0ELj432EEENS_6LayoutINS_5tupleIJNS8_IJNS_1CILi2EEESA_SA_EEESA_NS9_ILi8EEEEEENS8_IJNS8_IJNS9_ILi64EEESC_NS9_ILi512EEEEEENS9_ILi8192EEENS9_ILi1024EEEEEEEEEENS_10ViewEngineINS_8smem_ptrIPN7cutlass6half_tEEEEEEEC2ERKSL_RKSS_)
$_ZN7cutlass13device_kernelIN5flash19enable_sm80_to_sm89INS1_16FlashAttnBwdSm80INS1_25CollectiveMainloopBwdSm80ILi2ELi2EN4cute5tupleIJNS5_1CILi128EEES8_NS7_ILi64EEEEEENS_6half_tEfNS_4arch4Sm80ELb0ELb0ELb1ELb1ELb1ELb0ELb0ELb0ELi2ELi4ELi4ELi4ELb0EEENS1_21CollectiveEpilogueBwdISA_SB_SD_Li256ELb1ELb0ELi2EEENS1_19SingleTileSchedulerILb1ELb0ELb0ELi128EEEEEEEEEvNT_6ParamsE$_ZN4cute3eso3ESOILb0ELb0EJNS_14ComposedLayoutINS_7SwizzleILi3ELi3ELi3EEENS_9MixedBitsILj0ELj432EEENS_6LayoutINS_5tupleIJNS8_IJNS_1CILi2EEESA_SA_EEESA_NS9_ILi8EEEEEENS8_IJNS8_IJNS9_ILi64EEESC_NS9_ILi512EEEEEENS9_ILi8192EEENS9_ILi1024EEEEEEEEEENS_10ViewEngineINS_8smem_ptrIPN7cutlass6half_tEEEEEEEC2ERKSL_RKSS_:
[----:B------:R-:W-:Y:S02]  /*6d00*/  IADD3 R3, R60, -c[0x0][0x20], RZ ;  /* 0x800008003c037a10 */ /* 0x000fe40007ffe0ff */
[----:B------:R-:W-:-:S03]  /*6d10*/  IADD3 R2, R2, -c[0x0][0x20], RZ ;  /* 0x8000080002027a10 */ /* 0x000fc60007ffe0ff */
[----:B------:R1:W-:Y:S04]  /*6d20*/  STL [R3], R10 ;  /* 0x0000000a03007387 */ /* 0x0003e80000100800 */
[----:B------:R-:W2:Y:S01]  /*6d30*/  LDL.64 R12, [R2] ;  /* 0x00000000020c7983 */ /* 0x000ea20000100a00 */
[----:B------:R-:W-:-:S03]  /*6d40*/  IMAD.MOV.U32 R7, RZ, RZ, 0x0 ;  /* 0x00000000ff077424 */ /* 0x000fc600078e00ff */
[----:B--2---:R1:W-:Y:S01]  /*6d50*/  STL.64 [R3+0x8], R12 ;  /* 0x0000080c03007387 */ /* 0x0043e20000100a00 */
[----:B------:R-:W-:Y:S05]  /*6d60*/  RET.REL.NODEC R6 `(_ZN7cutlass13device_kernelIN5flash19enable_sm80_to_sm89INS1_16FlashAttnBwdSm80INS1_25CollectiveMainloopBwdSm80ILi2ELi2EN4cute5tupleIJNS5_1CILi128EEES8_NS7_ILi64EEEEEENS_6half_tEfNS_4arch4Sm80ELb0ELb0ELb1ELb1ELb1ELb0ELb0ELb0ELi2ELi4ELi4ELi4ELb0EEENS1_21CollectiveEpilogueBwdISA_SB_SD_Li256ELb1ELb0ELi2EEENS1_19SingleTileSchedulerILb1ELb0ELb0ELi128EEEEEEEEEvNT_6ParamsE) ;  /* 0xffff929006007950 */ /* 0x000fea0003c3ffff */
        .type           $_ZN7cutlass13device_kernelIN5flash19enable_sm80_to_sm89INS1_16FlashAttnBwdSm80INS1_25CollectiveMainloopBwdSm80ILi2ELi2EN4cute5tupleIJNS5_1CILi128EEES8_NS7_ILi64EEEEEENS_6half_tEfNS_4arch4Sm80ELb0ELb0ELb1ELb1ELb1ELb0ELb0ELb0ELi2ELi4ELi4ELi4ELb0EEENS1_21CollectiveEpilogueBwdISA_SB_SD_Li256ELb1ELb0ELi2EEENS1_19SingleTileSchedulerILb1ELb0ELb0ELi128EEEEEEEEEvNT_6ParamsE$_ZN4cute3eso3ESOILb0ELb0EJNS_14ComposedLayoutINS_7SwizzleILi3ELi3ELi3EEENS_9MixedBitsILj0ELj432EEENS_6LayoutINS_5tupleIJNS8_IJNS_1CILi2EEESA_SA_EEESA_NS9_ILi8EEEEEENS8_IJNS8_IJNS9_ILi64EEESC_NS9_ILi512EEEEEENS9_ILi8192EEENS9_ILi1024EEEEEEEEEEiEEC2ERKSL_RKi,@function
        .size           $_ZN7cutlass13device_kernelIN5flash19enable_sm80_to_sm89INS1_16FlashAttnBwdSm80INS1_25CollectiveMainloopBwdSm80ILi2ELi2EN4cute5tupleIJNS5_1CILi128EEES8_NS7_ILi64EEEEEENS_6half_tEfNS_4arch4Sm80ELb0ELb0ELb1ELb1ELb1ELb0ELb0ELb0ELi2ELi4ELi4ELi4ELb0EEENS1_21CollectiveEpilogueBwdISA_SB_SD_Li256ELb1ELb0ELi2EEENS1_19SingleTileSchedulerILb1ELb0ELb0ELi128EEEEEEEEEvNT_6ParamsE$_ZN4cute3eso3ESOILb0ELb0EJNS_14ComposedLayoutINS_7SwizzleILi3ELi3ELi3EEENS_9MixedBitsILj0ELj432EEENS_6LayoutINS_5tupleIJNS8_IJNS_1CILi2EEESA_SA_EEESA_NS9_ILi8EEEEEENS8_IJNS8_IJNS9_ILi64EEESC_NS9_ILi512EEEEEENS9_ILi8192EEENS9_ILi1024EEEEEEEEEEiEEC2ERKSL_RKi,($_ZN7cutlass13device_kernelIN5flash19enable_sm80_to_sm89INS1_16FlashAttnBwdSm80INS1_25CollectiveMainloopBwdSm80ILi2ELi2EN4cute5tupleIJNS5_1CILi128EEES8_NS7_ILi64EEEEEENS_6half_tEfNS_4arch4Sm80ELb0ELb0ELb1ELb1ELb1ELb0ELb0ELb0ELi2ELi4ELi4ELi4ELb0EEENS1_21CollectiveEpilogueBwdISA_SB_SD_Li256ELb1ELb0ELi2EEENS1_19SingleTileSchedulerILb1ELb0ELb0ELi128EEEEEEEEEvNT_6ParamsE$_ZN4cute3eso3ESOILb0ELb0EJNS_5tupleIJNS_1CILi0EEENS2_IJNS3_ILi1EEENS3_ILi256EEEiEEEEEENS3_ILi2048EEENS2_IJiNS3_ILi4096EEEEEEEEC2ERKS8_RKS9_RKSB_ - $_ZN7cutlass13device_kernelIN5flash19enable_sm80_to_sm89INS1_16FlashAttnBwdSm80INS1_25CollectiveMainloopBwdSm80ILi2ELi2EN4cute5tupleIJNS5_1CILi128EEES8_NS7_ILi64EEEEEENS_6half_tEfNS_4arch4Sm80ELb0ELb0ELb1ELb1ELb1ELb0ELb0ELb0ELi2ELi4ELi4ELi4ELb0EEENS1_21CollectiveEpilogueBwdISA_SB_SD_Li256ELb1ELb0ELi2EEENS1_19SingleTileSchedulerILb1ELb0ELb0ELi128EEEEEEEEEvNT_6ParamsE$_ZN4cute3eso3ESOILb0ELb0EJNS_14ComposedLayoutINS_7SwizzleILi3ELi3ELi3EEENS_9MixedBitsILj0ELj432EEENS_6LayoutINS_5tupleIJNS8_IJNS_1CILi2EEESA_SA_EEESA_NS9_ILi8EEEEEENS8_IJNS8_IJNS9_ILi64EEESC_NS9_ILi512EEEEEENS9_ILi8192EEENS9_ILi1024EEEEEEEEEEiEEC2ERKSL_RKi)
$_ZN7cutlass13device_kernelIN5flash19enable_sm80_to_sm89INS1_16FlashAttnBwdSm80INS1_25CollectiveMainloopBwdSm80ILi2ELi2EN4cute5tupleIJNS5_1CILi128EEES8_NS7_ILi64EEEEEENS_6half_tEfNS_4arch4Sm80ELb0ELb0ELb1ELb1ELb1ELb0ELb0ELb0ELi2ELi4ELi4ELi4ELb0EEENS1_21CollectiveEpilogueBwdISA_SB_SD_Li256ELb1ELb0ELi2EEENS1_19SingleTileSchedulerILb1ELb0ELb0ELi128EEEEEEEEEvNT_6ParamsE$_ZN4cute3eso3ESOILb0ELb0EJNS_14ComposedLayoutINS_7SwizzleILi3ELi3ELi3EEENS_9MixedBitsILj0ELj432EEENS_6LayoutINS_5tupleIJNS8_IJNS_1CILi2EEESA_SA_EEESA_NS9_ILi8EEEEEENS8_IJNS8_IJNS9_ILi64EEESC_NS9_ILi512EEEEEENS9_ILi8192EEENS9_ILi1024EEEEEEEEEEiEEC2ERKSL_RKi:
[----:B------:R-:W-:Y:S02]  /*6d70*/  IADD3 R7, R60, -c[0x0][0x20], RZ ;  /* 0x800008003c077a10 */ /* 0x000fe40007ffe0ff */
[----:B------:R-:W-:-:S03]  /*6d80*/  IADD3 R3, R3, -c[0x0][0x20], RZ ;  /* 0x8000080003037a10 */ /* 0x000fc60007ffe0ff */
[----:B------:R1:W-:Y:S04]  /*6d90*/  STL [R7], R2 ;  /* 0x0000000207007387 */ /* 0x0003e80000100800 */
[----:B------:R-:W2:Y:S01]  /*6da0*/  LDL R12, [R3] ;  /* 0x00000000030c7983 */ /* 0x000ea20000100800 */
[----:B------:R-:W-:Y:S02]  /*6db0*/  IMAD.MOV.U32 R14, RZ, RZ, R6 ;  /* 0x000000ffff0e7224 */ /* 0x000fe400078e0006 */
[----:B------:R-:W-:Y:S01]  /*6dc0*/  IMAD.MOV.U32 R15, RZ, RZ, 0x0 ;  /* 0x00000000ff0f7424 */ /* 0x000fe200078e00ff */
[----:B--2---:R1:W-:Y:S03]  /*6dd0*/  STL [R7+0x4], R12 ;  /* 0x0000040c07007387 */ /* 0x0043e60000100800 */
[----:B------:R-:W-:Y:S05]  /*6de0*/  RET.REL.NODEC R14 `(_ZN7cutlass13device_kernelIN5flash19enable_sm80_to_sm89INS1_16FlashAttnBwdSm80INS1_25CollectiveMainloopBwdSm80ILi2ELi2EN4cute5tupleIJNS5_1CILi128EEES8_NS7_ILi64EEEEEENS_6half_tEfNS_4arch4Sm80ELb0ELb0ELb1ELb1ELb1ELb0ELb0ELb0ELi2ELi4ELi4ELi4ELb0EEENS1_21CollectiveEpilogueBwdISA_SB_SD_Li256ELb1ELb0ELi2EEENS1_19SingleTileSchedulerILb1ELb0ELb0ELi128EEEEEEEEEvNT_6ParamsE) ;  /* 0xffff92100e007950 */ /* 0x000fea0003c3ffff */
        .type           $_ZN7cutlass13device_kernelIN5flash19enable_sm80_to_sm89INS1_16FlashAttnBwdSm80INS1_25CollectiveMainloopBwdSm80ILi2ELi2EN4cute5tupleIJNS5_1CILi128EEES8_NS7_ILi64EEEEEENS_6half_tEfNS_4arch4Sm80ELb0ELb0ELb1ELb1ELb1ELb0ELb0ELb0ELi2ELi4ELi4ELi4ELb0EEENS1_21CollectiveEpilogueBwdISA_SB_SD_Li256ELb1ELb0ELi2EEENS1_19SingleTileSchedulerILb1ELb0ELb0ELi128EEEEEEEEEvNT_6ParamsE$_ZN4cute3eso3ESOILb0ELb0EJNS_5tupleIJNS_1CILi0EEENS2_IJNS3_ILi1EEENS3_ILi256EEEiEEEEEENS3_ILi2048EEENS2_IJiNS3_ILi4096EEEEEEEEC2ERKS8_RKS9_RKSB_,@function
        .size           $_ZN7cutlass13device_kernelIN5flash19enable_sm80_to_sm89INS1_16FlashAttnBwdSm80INS1_25CollectiveMainloopBwdSm80ILi2ELi2EN4cute5tupleIJNS5_1CILi128EEES8_NS7_ILi64EEEEEENS_6half_tEfNS_4arch4Sm80ELb0ELb0ELb1ELb1ELb1ELb0ELb0ELb0ELi2ELi4ELi4ELi4ELb0EEENS1_21CollectiveEpilogueBwdISA_SB_SD_Li256ELb1ELb0ELi2EEENS1_19SingleTileSchedulerILb1ELb0ELb0ELi128EEEEEEEEEvNT_6ParamsE$_ZN4cute3eso3ESOILb0ELb0EJNS_5tupleIJNS_1CILi0EEENS2_IJNS3_ILi1EEENS3_ILi256EEEiEEEEEENS3_ILi2048EEENS2_IJiNS3_ILi4096EEEEEEEEC2ERKS8_RKS9_RKSB_,($_ZN7cutlass13device_kernelIN5flash19enable_sm80_to_sm89INS1_16FlashAttnBwdSm80INS1_25CollectiveMainloopBwdSm80ILi2ELi2EN4cute5tupleIJNS5_1CILi128EEES8_NS7_ILi64EEEEEENS_6half_tEfNS_4arch4Sm80ELb0ELb0ELb1ELb1ELb1ELb0ELb0ELb0ELi2ELi4ELi4ELi4ELb0EEENS1_21CollectiveEpilogueBwdISA_SB_SD_Li256ELb1ELb0ELi2EEENS1_19SingleTileSchedulerILb1ELb0ELb0ELi128EEEEEEEEEvNT_6ParamsE$_ZN4cute3eso3ESOILb0ELb0EJNS_5tupleIJNS_1CILi1EEENS3_ILi512EEEiEEENS3_ILi4096EEENS2_IJNS2_IJiiEEENS3_ILi8192EEEEEEEEC2ERKS6_RKS7_RKSA_ - $_ZN7cutlass13device_kernelIN5flash19enable_sm80_to_sm89INS1_16FlashAttnBwdSm80INS1_25CollectiveMainloopBwdSm80ILi2ELi2EN4cute5tupleIJNS5_1CILi128EEES8_NS7_ILi64EEEEEENS_6half_tEfNS_4arch4Sm80ELb0ELb0ELb1ELb1ELb1ELb0ELb0ELb0ELi2ELi4ELi4ELi4ELb0EEENS1_21CollectiveEpilogueBwdISA_SB_SD_Li256ELb1ELb0ELi2EEENS1_19SingleTileSchedulerILb1ELb0ELb0ELi128EEEEEEEEEvNT_6ParamsE$_ZN4cute3eso3ESOILb0ELb0EJNS_5tupleIJNS_1CILi0EEENS2_IJNS3_ILi1EEENS3_ILi256EEEiEEEEEENS3_ILi2048EEENS2_IJiNS3_ILi4096EEEEEEEEC2ERKS8_RKS9_RKSB_)
$_ZN7cutlass13device_kernelIN5flash19enable_sm80_to_sm89INS1_16FlashAttnBwdSm80INS1_25CollectiveMainloopBwdSm80ILi2ELi2EN4cute5tupleIJNS5_1CILi128EEES8_NS7_ILi64EEEEEENS_6half_tEfNS_4arch4Sm80ELb0ELb0ELb1ELb1ELb1ELb0ELb0ELb0ELi2ELi4ELi4ELi4ELb0EEENS1_21CollectiveEpilogueBwdISA_SB_SD_Li256ELb1ELb0ELi2EEENS1_19SingleTileSchedulerILb1ELb0ELb0ELi128EEEEEEEEEvNT_6ParamsE$_ZN4cute3eso3ESOILb0ELb0EJNS_5tupleIJNS_1CILi0EEENS2_IJNS3_ILi1EEENS3_ILi256EEEiEEEEEENS3_ILi2048EEENS2_IJiNS3_ILi4096EEEEEEEEC2ERKS8_RKS9_RKSB_:
        /* <DEDUP_REMOVED lines=8> */
        .type           $_ZN7cutlass13device_kernelIN5flash19enable_sm80_to_sm89INS1_16FlashAttnBwdSm80INS1_25CollectiveMainloopBwdSm80ILi2ELi2EN4cute5tupleIJNS5_1CILi128EEES8_NS7_ILi64EEEEEENS_6half_tEfNS_4arch4Sm80ELb0ELb0ELb1ELb1ELb1ELb0ELb0ELb0ELi2ELi4ELi4ELi4ELb0EEENS1_21CollectiveEpilogueBwdISA_SB_SD_Li256ELb1ELb0ELi2EEENS1_19SingleTileSchedulerILb1ELb0ELb0ELi128EEEEEEEEEvNT_6ParamsE$_ZN4cute3eso3ESOILb0ELb0EJNS_5tupleIJNS_1CILi1EEENS3_ILi512EEEiEEENS3_ILi4096EEENS2_IJNS2_IJiiEEENS3_ILi8192EEEEEEEEC2ERKS6_RKS7_RKSA_,@function
        .size           $_ZN7cutlass13device_kernelIN5flash19enable_sm80_to_sm89INS1_16FlashAttnBwdSm80INS1_25CollectiveMainloopBwdSm80ILi2ELi2EN4cute5tupleIJNS5_1CILi128EEES8_NS7_ILi64EEEEEENS_6half_tEfNS_4arch4Sm80ELb0ELb0ELb1ELb1ELb1ELb0ELb0ELb0ELi2ELi4ELi4ELi4ELb0EEENS1_21CollectiveEpilogueBwdISA_SB_SD_Li256ELb1ELb0ELi2EEENS1_19SingleTileSchedulerILb1ELb0ELb0ELi128EEEEEEEEEvNT_6ParamsE$_ZN4cute3eso3ESOILb0ELb0EJNS_5tupleIJNS_1CILi1EEENS3_ILi512EEEiEEENS3_ILi4096EEENS2_IJNS2_IJiiEEENS3_ILi8192EEEEEEEEC2ERKS6_RKS7_RKSA_,($_ZN7cutlass13device_kernelIN5flash19enable_sm80_to_sm89INS1_16FlashAttnBwdSm80INS1_25CollectiveMainloopBwdSm80ILi2ELi2EN4cute5tupleIJNS5_1CILi128EEES8_NS7_ILi64EEEEEENS_6half_tEfNS_4arch4Sm80ELb0ELb0ELb1ELb1ELb1ELb0ELb0ELb0ELi2ELi4ELi4ELi4ELb0EEENS1_21CollectiveEpilogueBwdISA_SB_SD_Li256ELb1ELb0ELi2EEENS1_19SingleTileSchedulerILb1ELb0ELb0ELi128EEEEEEEEEvNT_6ParamsE$_ZN4cute3eso3ESOILb0ELb0EJNS_5tupleIJNS_1CILi1EEENS3_ILi512EEEiEEENS3_ILi4096EEENS2_IJiiEEEEEC2ERKS6_RKS7_RKS8_ - $_ZN7cutlass13device_kernelIN5flash19enable_sm80_to_sm89INS1_16FlashAttnBwdSm80INS1_25CollectiveMainloopBwdSm80ILi2ELi2EN4cute5tupleIJNS5_1CILi128EEES8_NS7_ILi64EEEEEENS_6half_tEfNS_4arch4Sm80ELb0ELb0ELb1ELb1ELb1ELb0ELb0ELb0ELi2ELi4ELi4ELi4ELb0EEENS1_21CollectiveEpilogueBwdISA_SB_SD_Li256ELb1ELb0ELi2EEENS1_19SingleTileSchedulerILb1ELb0ELb0ELi128EEEEEEEEEvNT_6ParamsE$_ZN4cute3eso3ESOILb0ELb0EJNS_5tupleIJNS_1CILi1EEENS3_ILi512EEEiEEENS3_ILi4096EEENS2_IJNS2_IJiiEEENS3_ILi8192EEEEEEEEC2ERKS6_RKS7_RKSA_)
$_ZN7cutlass13device_kernelIN5flash19enable_sm80_to_sm89INS1_16FlashAttnBwdSm80INS1_25CollectiveMainloopBwdSm80ILi2ELi2EN4cute5tupleIJNS5_1CILi128EEES8_NS7_ILi64EEEEEENS_6half_tEfNS_4arch4Sm80ELb0ELb0ELb1ELb1ELb1ELb0ELb0ELb0ELi2ELi4ELi4ELi4ELb0EEENS1_21CollectiveEpilogueBwdISA_SB_SD_Li256ELb1ELb0ELi2EEENS1_19SingleTileSchedulerILb1ELb0ELb0ELi128EEEEEEEEEvNT_6ParamsE$_ZN4cute3eso3ESOILb0ELb0EJNS_5tupleIJNS_1CILi1EEENS3_ILi512EEEiEEENS3_ILi4096EEENS2_IJNS2_IJiiEEENS3_ILi8192EEEEEEEEC2ERKS6_RKS7_RKSA_:
        /* <DEDUP_REMOVED lines=9> */
[----:B------:R-:W-:Y:S05]  /*6f00*/  RET.REL.NODEC R34 `(_ZN7cutlass13device_kernelIN5flash19enable_sm80_to_sm89INS1_16FlashAttnBwdSm80INS1_25CollectiveMainloopBwdSm80ILi2ELi2EN4cute5tupleIJNS5_1CILi128EEES8_NS7_ILi64EEEEEENS_6half_tEfNS_4arch4Sm80ELb0ELb0ELb1ELb1ELb1ELb0ELb0ELb0ELi2ELi4ELi4ELi4ELb0EEENS1_21CollectiveEpilogueBwdISA_SB_SD_Li256ELb1ELb0ELi2EEENS1_19SingleTileSchedulerILb1ELb0ELb0ELi128EEEEEEEEEvNT_6ParamsE) ;  /* 0xffff90f022007950 */ /* 0x000fea0003c3ffff */
        .type           $_ZN7cutlass13device_kernelIN5flash19enable_sm80_to_sm89INS1_16FlashAttnBwdSm80INS1_25CollectiveMainloopBwdSm80ILi2ELi2EN4cute5tupleIJNS5_1CILi128EEES8_NS7_ILi64EEEEEENS_6half_tEfNS_4arch4Sm80ELb0ELb0ELb1ELb1ELb1ELb0ELb0ELb0ELi2ELi4ELi4ELi4ELb0EEENS1_21CollectiveEpilogueBwdISA_SB_SD_Li256ELb1ELb0ELi2EEENS1_19SingleTileSchedulerILb1ELb0ELb0ELi128EEEEEEEEEvNT_6ParamsE$_ZN4cute3eso3ESOILb0ELb0EJNS_5tupleIJNS_1CILi1EEENS3_ILi512EEEiEEENS3_ILi4096EEENS2_IJiiEEEEEC2ERKS6_RKS7_RKS8_,@function
        .size           $_ZN7cutlass13device_kernelIN5flash19enable_sm80_to_sm89INS1_16FlashAttnBwdSm80INS1_25CollectiveMainloopBwdSm80ILi2ELi2EN4cute5tupleIJNS5_1CILi128EEES8_NS7_ILi64EEEEEENS_6half_tEfNS_4arch4Sm80ELb0ELb0ELb1ELb1ELb1ELb0ELb0ELb0ELi2ELi4ELi4ELi4ELb0EEENS1_21CollectiveEpilogueBwdISA_SB_SD_Li256ELb1ELb0ELi2EEENS1_19SingleTileSchedulerILb1ELb0ELb0ELi128EEEEEEEEEvNT_6ParamsE$_ZN4cute3eso3ESOILb0ELb0EJNS_5tupleIJNS_1CILi1EEENS3_ILi512EEEiEEENS3_ILi4096EEENS2_IJiiEEEEEC2ERKS6_RKS7_RKS8_,($_ZN7cutlass13device_kernelIN5flash19enable_sm80_to_sm89INS1_16FlashAttnBwdSm80INS1_25CollectiveMainloopBwdSm80ILi2ELi2EN4cute5tupleIJNS5_1CILi128EEES8_NS7_ILi64EEEEEENS_6half_tEfNS_4arch4Sm80ELb0ELb0ELb1ELb1ELb1ELb0ELb0ELb0ELi2ELi4ELi4ELi4ELb0EEENS1_21CollectiveEpilogueBwdISA_SB_SD_Li256ELb1ELb0ELi2EEENS1_19SingleTileSchedulerILb1ELb0ELb0ELi128EEEEEEEEEvNT_6ParamsE$_ZN4cute3eso3ESOILb0ELb0EJNS_5tupleIJNS_1CILi1EEEiEEENS3_ILi1024EEENS2_IJiiEEEEEC2ERKS5_RKS6_RKS7_ - $_ZN7cutlass13device_kernelIN5flash19enable_sm80_to_sm89INS1_16FlashAttnBwdSm80INS1_25CollectiveMainloopBwdSm80ILi2ELi2EN4cute5tupleIJNS5_1CILi128EEES8_NS7_ILi64EEEEEENS_6half_tEfNS_4arch4Sm80ELb0ELb0ELb1ELb1ELb1ELb0ELb0ELb0ELi2ELi4ELi4ELi4ELb0EEENS1_21CollectiveEpilogueBwdISA_SB_SD_Li256ELb1ELb0ELi2EEENS1_19SingleTileSchedulerILb1ELb0ELb0ELi128EEEEEEEEEvNT_6ParamsE$_ZN4cute3eso3ESOILb0ELb0EJNS_5tupleIJNS_1CILi1EEENS3_ILi512EEEiEEENS3_ILi4096EEENS2_IJiiEEEEEC2ERKS6_RKS7_RKS8_)
$_ZN7cutlass13device_kernelIN5flash19enable_sm80_to_sm89INS1_16FlashAttnBwdSm80INS1_25CollectiveMainloopBwdSm80ILi2ELi2EN4cute5tupleIJNS5_1CILi128EEES8_NS7_ILi64EEEEEENS_6half_tEfNS_4arch4Sm80ELb0ELb0ELb1ELb1ELb1ELb0ELb0ELb0ELi2ELi4ELi4ELi4ELb0EEENS1_21CollectiveEpilogueBwdISA_SB_SD_Li256ELb1ELb0ELi2EEENS1_19SingleTileSchedulerILb1ELb0ELb0ELi128EEEEEEEEEvNT_6ParamsE$_ZN4cute3eso3ESOILb0ELb0EJNS_5tupleIJNS_1CILi1EEENS3_ILi512EEEiEEENS3_ILi4096EEENS2_IJiiEEEEEC2ERKS6_RKS7_RKS8_:
        /* <DEDUP_REMOVED lines=8> */
[----:B------:R-:W-:Y:S05]  /*6f90*/  RET.REL.NODEC R4 `(_ZN7cutlass13device_kernelIN5flash19enable_sm80_to_sm89INS1_16FlashAttnBwdSm80INS1_25CollectiveMainloopBwdSm80ILi2ELi2EN4cute5tupleIJNS5_1CILi128EEES8_NS7_ILi64EEEEEENS_6half_tEfNS_4arch4Sm80ELb0ELb0ELb1ELb1ELb1ELb0ELb0ELb0ELi2ELi4ELi4ELi4ELb0EEENS1_21CollectiveEpilogueBwdISA_SB_SD_Li256ELb1ELb0ELi2EEENS1_19SingleTileSchedulerILb1ELb0ELb0ELi128EEEEEEEEEvNT_6ParamsE) ;  /* 0xffff906004007950 */ /* 0x000fea0003c3ffff */
        .type           $_ZN7cutlass13device_kernelIN5flash19enable_sm80_to_sm89INS1_16FlashAttnBwdSm80INS1_25CollectiveMainloopBwdSm80ILi2ELi2EN4cute5tupleIJNS5_1CILi128EEES8_NS7_ILi64EEEEEENS_6half_tEfNS_4arch4Sm80ELb0ELb0ELb1ELb1ELb1ELb0ELb0ELb0ELi2ELi4ELi4ELi4ELb0EEENS1_21CollectiveEpilogueBwdISA_SB_SD_Li256ELb1ELb0ELi2EEENS1_19SingleTileSchedulerILb1ELb0ELb0ELi128EEEEEEEEEvNT_6ParamsE$_ZN4cute3eso3ESOILb0ELb0EJNS_5tupleIJNS_1CILi1EEEiEEENS3_ILi1024EEENS2_IJiiEEEEEC2ERKS5_RKS6_RKS7_,@function
        .size           $_ZN7cutlass13device_kernelIN5flash19enable_sm80_to_sm89INS1_16FlashAttnBwdSm80INS1_25CollectiveMainloopBwdSm80ILi2ELi2EN4cute5tupleIJNS5_1CILi128EEES8_NS7_ILi64EEEEEENS_6half_tEfNS_4arch4Sm80ELb0ELb0ELb1ELb1ELb1ELb0ELb0ELb0ELi2ELi4ELi4ELi4ELb0EEENS1_21CollectiveEpilogueBwdISA_SB_SD_Li256ELb1ELb0ELi2EEENS1_19SingleTileSchedulerILb1ELb0ELb0ELi128EEEEEEEEEvNT_6ParamsE$_ZN4cute3eso3ESOILb0ELb0EJNS_5tupleIJNS_1CILi1EEEiEEENS3_ILi1024EEENS2_IJiiEEEEEC2ERKS5_RKS6_RKS7_,($_ZN7cutlass13device_kernelIN5flash19enable_sm80_to_sm89INS1_16FlashAttnBwdSm80INS1_25CollectiveMainloopBwdSm80ILi2ELi2EN4cute5tupleIJNS5_1CILi128EEES8_NS7_ILi64EEEEEENS_6half_tEfNS_4arch4Sm80ELb0ELb0ELb1ELb1ELb1ELb0ELb0ELb0ELi2ELi4ELi4ELi4ELb0EEENS1_21CollectiveEpilogueBwdISA_SB_SD_Li256ELb1ELb0ELi2EEENS1_19SingleTileSchedulerILb1ELb0ELb0ELi128EEEEEEEEEvNT_6ParamsE$_ZN4cute3eso3ESOILb0ELb0EJNS_5tupleIJiNS_1CILi512EEEEEENS2_IJiiEEENS3_ILi1024EEEEEC2ERKS5_RKS6_RKS7_ - $_ZN7cutlass13device_kernelIN5flash19enable_sm80_to_sm89INS1_16FlashAttnBwdSm80INS1_25CollectiveMainloopBwdSm80ILi2ELi2EN4cute5tupleIJNS5_1CILi128EEES8_NS7_ILi64EEEEEENS_6half_tEfNS_4arch4Sm80ELb0ELb0ELb1ELb1ELb1ELb0ELb0ELb0ELi2ELi4ELi4ELi4ELb0EEENS1_21CollectiveEpilogueBwdISA_SB_SD_Li256ELb1ELb0ELi2EEENS1_19SingleTileSchedulerILb1ELb0ELb0ELi128EEEEEEEEEvNT_6ParamsE$_ZN4cute3eso3ESOILb0ELb0EJNS_5tupleIJNS_1CILi1EEEiEEENS3_ILi1024EEENS2_IJiiEEEEEC2ERKS5_RKS6_RKS7_)
$_ZN7cutlass13device_kernelIN5flash19enable_sm80_to_sm89INS1_16FlashAttnBwdSm80INS1_25CollectiveMainloopBwdSm80ILi2ELi2EN4cute5tupleIJNS5_1CILi128EEES8_NS7_ILi64EEEEEENS_6half_tEfNS_4arch4Sm80ELb0ELb0ELb1ELb1ELb1ELb0ELb0ELb0ELi2ELi4ELi4ELi4ELb0EEENS1_21CollectiveEpilogueBwdISA_SB_SD_Li256ELb1ELb0ELi2EEENS1_19SingleTileSchedulerILb1ELb0ELb0ELi128EEEEEEEEEvNT_6ParamsE$_ZN4cute3eso3ESOILb0ELb0EJNS_5tupleIJNS_1CILi1EEEiEEENS3_ILi1024EEENS2_IJiiEEEEEC2ERKS5_RKS6_RKS7_:
        /* <DEDUP_REMOVED lines=9> */
        .type           $_ZN7cutlass13device_kernelIN5flash19enable_sm80_to_sm89INS1_16FlashAttnBwdSm80INS1_25CollectiveMainloopBwdSm80ILi2ELi2EN4cute5tupleIJNS5_1CILi128EEES8_NS7_ILi64EEEEEENS_6half_tEfNS_4arch4Sm80ELb0ELb0ELb1ELb1ELb1ELb0ELb0ELb0ELi2ELi4ELi4ELi4ELb0EEENS1_21CollectiveEpilogueBwdISA_SB_SD_Li256ELb1ELb0ELi2EEENS1_19SingleTileSchedulerILb1ELb0ELb0ELi128EEEEEEEEEvNT_6ParamsE$_ZN4cute3eso3ESOILb0ELb0EJNS_5tupleIJiNS_1CILi512EEEEEENS2_IJiiEEENS3_ILi1024EEEEEC2ERKS5_RKS6_RKS7_,@function
        .size           $_ZN7cutlass13device_kernelIN5flash19enable_sm80_to_sm89INS1_16FlashAttnBwdSm80INS1_25CollectiveMainloopBwdSm80ILi2ELi2EN4cute5tupleIJNS5_1CILi128EEES8_NS7_ILi64EEEEEENS_6half_tEfNS_4arch4Sm80ELb0ELb0ELb1ELb1ELb1ELb0ELb0ELb0ELi2ELi4ELi4ELi4ELb0EEENS1_21CollectiveEpilogueBwdISA_SB_SD_Li256ELb1ELb0ELi2EEENS1_19SingleTileSchedulerILb1ELb0ELb0ELi128EEEEEEEEEvNT_6ParamsE$_ZN4cute3eso3ESOILb0ELb0EJNS_5tupleIJiNS_1CILi512EEEEEENS2_IJiiEEENS3_ILi1024EEEEEC2ERKS5_RKS6_RKS7_,($_ZN7cutlass13device_kernelIN5flash19enable_sm80_to_sm89INS1_16FlashAttnBwdSm80INS1_25CollectiveMainloopBwdSm80ILi2ELi2EN4cute5tupleIJNS5_1CILi128EEES8_NS7_ILi64EEEEEENS_6half_tEfNS_4arch4Sm80ELb0ELb0ELb1ELb1ELb1ELb0ELb0ELb0ELi2ELi4ELi4ELi4ELb0EEENS1_21CollectiveEpilogueBwdISA_SB_SD_Li256ELb1ELb0ELi2EEENS1_19SingleTileSchedulerILb1ELb0ELb0ELi128EEEEEEEEEvNT_6ParamsE$_ZN4cute3eso3ESOILb0ELb0EJNS_6LayoutINS_5tupleIJNS3_IJNS3_IJNS_1CILi8EEENS4_ILi1EEEEEES6_EEENS3_IJNS3_IJS6_S6_EEENS4_ILi2EEEEEEEEENS3_IJNS3_IJNS3_IJS6_NS4_ILi0EEEEEESD_EEENS3_IJNS3_IJSD_SD_EEEiEEEEEEEENS_10ViewEngineINS_8smem_ptrIPN7cutlass6half_tEEEEEEEC2ERKSJ_RKSQ_ - $_ZN7cutlass13device_kernelIN5flash19enable_sm80_to_sm89INS1_16FlashAttnBwdSm80INS1_25CollectiveMainloopBwdSm80ILi2ELi2EN4cute5tupleIJNS5_1CILi128EEES8_NS7_ILi64EEEEEENS_6half_tEfNS_4arch4Sm80ELb0ELb0ELb1ELb1ELb1ELb0ELb0ELb0ELi2ELi4ELi4ELi4ELb0EEENS1_21CollectiveEpilogueBwdISA_SB_SD_Li256ELb1ELb0ELi2EEENS1_19SingleTileSchedulerILb1ELb0ELb0ELi128EEEEEEEEEvNT_6ParamsE$_ZN4cute3eso3ESOILb0ELb0EJNS_5tupleIJiNS_1CILi512EEEEEENS2_IJiiEEENS3_ILi1024EEEEEC2ERKS5_RKS6_RKS7_)
$_ZN7cutlass13device_kernelIN5flash19enable_sm80_to_sm89INS1_16FlashAttnBwdSm80INS1_25CollectiveMainloopBwdSm80ILi2ELi2EN4cute5tupleIJNS5_1CILi128EEES8_NS7_ILi64EEEEEENS_6half_tEfNS_4arch4Sm80ELb0ELb0ELb1ELb1ELb1ELb0ELb0ELb0ELi2ELi4ELi4ELi4ELb0EEENS1_21CollectiveEpilogueBwdISA_SB_SD_Li256ELb1ELb0ELi2EEENS1_19SingleTileSchedulerILb1ELb0ELb0ELi128EEEEEEEEEvNT_6ParamsE$_ZN4cute3eso3ESOILb0ELb0EJNS_5tupleIJiNS_1CILi512EEEEEENS2_IJiiEEENS3_ILi1024EEEEEC2ERKS5_RKS6_RKS7_:
        /* <DEDUP_REMOVED lines=9> */
        .type           $_ZN7cutlass13device_kernelIN5flash19enable_sm80_to_sm89INS1_16FlashAttnBwdSm80INS1_25CollectiveMainloopBwdSm80ILi2ELi2EN4cute5tupleIJNS5_1CILi128EEES8_NS7_ILi64EEEEEENS_6half_tEfNS_4arch4Sm80ELb0ELb0ELb1ELb1ELb1ELb0ELb0ELb0ELi2ELi4ELi4ELi4ELb0EEENS1_21CollectiveEpilogueBwdISA_SB_SD_Li256ELb1ELb0ELi2EEENS1_19SingleTileSchedulerILb1ELb0ELb0ELi128EEEEEEEEEvNT_6ParamsE$_ZN4cute3eso3ESOILb0ELb0EJNS_6LayoutINS_5tupleIJNS3_IJNS3_IJNS_1CILi8EEENS4_ILi1EEEEEES6_EEENS3_IJNS3_IJS6_S6_EEENS4_ILi2EEEEEEEEENS3_IJNS3_IJNS3_IJS6_NS4_ILi0EEEEEESD_EEENS3_IJNS3_IJSD_SD_EEEiEEEEEEEENS_10ViewEngineINS_8smem_ptrIPN7cutlass6half_tEEEEEEEC2ERKSJ_RKSQ_,@function
        .size           $_ZN7cutlass13device_kernelIN5flash19enable_sm80_to_sm89INS1_16FlashAttnBwdSm80INS1_25CollectiveMainloopBwdSm80ILi2ELi2EN4cute5tupleIJNS5_1CILi128EEES8_NS7_ILi64EEEEEENS_6half_tEfNS_4arch4Sm80ELb0ELb0ELb1ELb1ELb1ELb0ELb0ELb0ELi2ELi4ELi4ELi4ELb0EEENS1_21CollectiveEpilogueBwdISA_SB_SD_Li256ELb1ELb0ELi2EEENS1_19SingleTileSchedulerILb1ELb0ELb0ELi128EEEEEEEEEvNT_6ParamsE$_ZN4cute3eso3ESOILb0ELb0EJNS_6LayoutINS_5tupleIJNS3_IJNS3_IJNS_1CILi8EEENS4_ILi1EEEEEES6_EEENS3_IJNS3_IJS6_S6_EEENS4_ILi2EEEEEEEEENS3_IJNS3_IJNS3_IJS6_NS4_ILi0EEEEEESD_EEENS3_IJNS3_IJSD_SD_EEEiEEEEEEEENS_10ViewEngineINS_8smem_ptrIPN7cutlass6half_tEEEEEEEC2ERKSJ_RKSQ_,($_ZN7cutlass13device_kernelIN5flash19enable_sm80_to_sm89INS1_16FlashAttnBwdSm80INS1_25CollectiveMainloopBwdSm80ILi2ELi2EN4cute5tupleIJNS5_1CILi128EEES8_NS7_ILi64EEEEEENS_6half_tEfNS_4arch4Sm80ELb0ELb0ELb1ELb1ELb1ELb0ELb0ELb0ELi2ELi4ELi4ELi4ELb0EEENS1_21CollectiveEpilogueBwdISA_SB_SD_Li256ELb1ELb0ELi2EEENS1_19SingleTileSchedulerILb1ELb0ELb0ELi128EEEEEEEEEvNT_6ParamsE$_ZN4cute3eso3ESOILb0ELb0EJNS_6LayoutINS_5tupleIJNS3_IJNS_1CILi1EEENS3_IJS5_NS4_ILi2EEES6_EEEEEES6_NS3_IJS6_S6_EEEEEENS3_IJNS3_IJNS4_ILi0EEENS3_IJS5_NS4_ILi256EEEiEEEEEENS4_ILi2048EEENS3_IJiNS4_ILi4096EEEEEEEEEEENS_10ViewEngineINS_8smem_ptrIPjEEEEEEC2ERKSJ_RKSO_ - $_ZN7cutlass13device_kernelIN5flash19enable_sm80_to_sm89INS1_16FlashAttnBwdSm80INS1_25CollectiveMainloopBwdSm80ILi2ELi2EN4cute5tupleIJNS5_1CILi128EEES8_NS7_ILi64EEEEEENS_6half_tEfNS_4arch4Sm80ELb0ELb0ELb1ELb1ELb1ELb0ELb0ELb0ELi2ELi4ELi4ELi4ELb0EEENS1_21CollectiveEpilogueBwdISA_SB_SD_Li256ELb1ELb0ELi2EEENS1_19SingleTileSchedulerILb1ELb0ELb0ELi128EEEEEEEEEvNT_6ParamsE$_ZN4cute3eso3ESOILb0ELb0EJNS_6LayoutINS_5tupleIJNS3_IJNS3_IJNS_1CILi8EEENS4_ILi1EEEEEES6_EEENS3_IJNS3_IJS6_S6_EEENS4_ILi2EEEEEEEEENS3_IJNS3_IJNS3_IJS6_NS4_ILi0EEEEEESD_EEENS3_IJNS3_IJSD_SD_EEEiEEEEEEEENS_10ViewEngineINS_8smem_ptrIPN7cutlass6half_tEEEEEEEC2ERKSJ_RKSQ_)
$_ZN7cutlass13device_kernelIN5flash19enable_sm80_to_sm89INS1_16FlashAttnBwdSm80INS1_25CollectiveMainloopBwdSm80ILi2ELi2EN4cute5tupleIJNS5_1CILi128EEES8_NS7_ILi64EEEEEENS_6half_tEfNS_4arch4Sm80ELb0ELb0ELb1ELb1ELb1ELb0ELb0ELb0ELi2ELi4ELi4ELi4ELb0EEENS1_21CollectiveEpilogueBwdISA_SB_SD_Li256ELb1ELb0ELi2EEENS1_19SingleTileSchedulerILb1ELb0ELb0ELi128EEEEEEEEEvNT_6ParamsE$_ZN4cute3eso3ESOILb0ELb0EJNS_6LayoutINS_5tupleIJNS3_IJNS3_IJNS_1CILi8EEENS4_ILi1EEEEEES6_EEENS3_IJNS3_IJS6_S6_EEENS4_ILi2EEEEEEEEENS3_IJNS3_IJNS3_IJS6_NS4_ILi0EEEEEESD_EEENS3_IJNS3_IJSD_SD_EEEiEEEEEEEENS_10ViewEngineINS_8smem_ptrIPN7cutlass6half_tEEEEEEEC2ERKSJ_RKSQ_:
[----:B------:R-:W-:Y:S02]  /*70c0*/  IADD3 R11, R82, -c[0x0][0x20], RZ ;  /* 0x80000800520b7a10 */ /* 0x000fe40007ffe0ff */
[----:B------:R-:W-:-:S03]  /*70d0*/  IADD3 R10, R83, -c[0x0][0x20], RZ ;  /* 0x80000800530a7a10 */ /* 0x000fc60007ffe0ff */
[----:B------:R1:W-:Y:S04]  /*70e0*/  STL [R11], R14 ;  /* 0x0000000e0b007387 */ /* 0x0003e80000100800 */
[----:B------:R-:W2:Y:S01]  /*70f0*/  LDL.64 R34, [R10] ;  /* 0x000000000a227983 */ /* 0x000ea20000100a00 */
[----:B------:R-:W-:-:S03]  /*7100*/  IMAD.MOV.U32 R13, RZ, RZ, 0x0 ;  /* 0x00000000ff0d7424 */ /* 0x000fc600078e00ff */
[----:B--2---:R1:W-:Y:S01]  /*7110*/  STL.64 [R11+0x8], R34 ;  /* 0x000008220b007387 */ /* 0x0043e20000100a00 */
[----:B------:R-:W-:Y:S05]  /*7120*/  RET.REL.NODEC R12 `(_ZN7cutlass13device_kernelIN5flash19enable_sm80_to_sm89INS1_16FlashAttnBwdSm80INS1_25CollectiveMainloopBwdSm80ILi2ELi2EN4cute5tupleIJNS5_1CILi128EEES8_NS7_ILi64EEEEEENS_6half_tEfNS_4arch4Sm80ELb0ELb0ELb1ELb1ELb1ELb0ELb0ELb0ELi2ELi4ELi4ELi4ELb0EEENS1_21CollectiveEpilogueBwdISA_SB_SD_Li256ELb1ELb0ELi2EEENS1_19SingleTileSchedulerILb1ELb0ELb0ELi128EEEEEEEEEvNT_6ParamsE) ;  /* 0xffff8ed00c007950 */ /* 0x000fea0003c3ffff */
        .type           $_ZN7cutlass13device_kernelIN5flash19enable_sm80_to_sm89INS1_16FlashAttnBwdSm80INS1_25CollectiveMainloopBwdSm80ILi2ELi2EN4cute5tupleIJNS5_1CILi128EEES8_NS7_ILi64EEEEEENS_6half_tEfNS_4arch4Sm80ELb0ELb0ELb1ELb1ELb1ELb0ELb0ELb0ELi2ELi4ELi4ELi4ELb0EEENS1_21CollectiveEpilogueBwdISA_SB_SD_Li256ELb1ELb0ELi2EEENS1_19SingleTileSchedulerILb1ELb0ELb0ELi128EEEEEEEEEvNT_6ParamsE$_ZN4cute3eso3ESOILb0ELb0EJNS_6LayoutINS_5tupleIJNS3_IJNS_1CILi1EEENS3_IJS5_NS4_ILi2EEES6_EEEEEES6_NS3_IJS6_S6_EEEEEENS3_IJNS3_IJNS4_ILi0EEENS3_IJS5_NS4_ILi256EEEiEEEEEENS4_ILi2048EEENS3_IJiNS4_ILi4096EEEEEEEEEEENS_10ViewEngineINS_8smem_ptrIPjEEEEEEC2ERKSJ_RKSO_,@function
        .size           $_ZN7cutlass13device_kernelIN5flash19enable_sm80_to_sm89INS1_16FlashAttnBwdSm80INS1_25CollectiveMainloopBwdSm80ILi2ELi2EN4cute5tupleIJNS5_1CILi128EEES8_NS7_ILi64EEEEEENS_6half_tEfNS_4arch4Sm80ELb0ELb0ELb1ELb1ELb1ELb0ELb0ELb0ELi2ELi4ELi4ELi4ELb0EEENS1_21CollectiveEpilogueBwdISA_SB_SD_Li256ELb1ELb0ELi2EEENS1_19SingleTileSchedulerILb1ELb0ELb0ELi128EEEEEEEEEvNT_6ParamsE$_ZN4cute3eso3ESOILb0ELb0EJNS_6LayoutINS_5tupleIJNS3_IJNS_1CILi1EEENS3_IJS5_NS4_ILi2EEES6_EEEEEES6_NS3_IJS6_S6_EEEEEENS3_IJNS3_IJNS4_ILi0EEENS3_IJS5_NS4_ILi256EEEiEEEEEENS4_ILi2048EEENS3_IJiNS4_ILi4096EEEEEEEEEEENS_10ViewEngineINS_8smem_ptrIPjEEEEEEC2ERKSJ_RKSO_,($_ZN7cutlass13device_kernelIN5flash19enable_sm80_to_sm89INS1_16FlashAttnBwdSm80INS1_25CollectiveMainloopBwdSm80ILi2ELi2EN4cute5tupleIJNS5_1CILi128EEES8_NS7_ILi64EEEEEENS_6half_tEfNS_4arch4Sm80ELb0ELb0ELb1ELb1ELb1ELb0ELb0ELb0ELi2ELi4ELi4ELi4ELb0EEENS1_21CollectiveEpilogueBwdISA_SB_SD_Li256ELb1ELb0ELi2EEENS1_19SingleTileSchedulerILb1ELb0ELb0ELi128EEEEEEEEEvNT_6ParamsE$_ZN4cute3eso3ESOILb0ELb0EJNS_6LayoutINS_5tupleIJNS3_IJNS_1CILi2EEES5_EEENS4_ILi8EEES6_EEENS3_IJNS3_IJNS4_ILi1EEEiEEENS4_ILi1024EEENS3_IJiiEEEEEEEENS_10ViewEngineINS_8smem_ptrIPN7cutlass6half_tEEEEEEEC2ERKSE_RKSL_ - $_ZN7cutlass13device_kernelIN5flash19enable_sm80_to_sm89INS1_16FlashAttnBwdSm80INS1_25CollectiveMainloopBwdSm80ILi2ELi2EN4cute5tupleIJNS5_1CILi128EEES8_NS7_ILi64EEEEEENS_6half_tEfNS_4arch4Sm80ELb0ELb0ELb1ELb1ELb1ELb0ELb0ELb0ELi2ELi4ELi4ELi4ELb0EEENS1_21CollectiveEpilogueBwdISA_SB_SD_Li256ELb1ELb0ELi2EEENS1_19SingleTileSchedulerILb1ELb0ELb0ELi128EEEEEEEEEvNT_6ParamsE$_ZN4cute3eso3ESOILb0ELb0EJNS_6LayoutINS_5tupleIJNS3_IJNS_1CILi1EEENS3_IJS5_NS4_ILi2EEES6_EEEEEES6_NS3_IJS6_S6_EEEEEENS3_IJNS3_IJNS4_ILi0EEENS3_IJS5_NS4_ILi256EEEiEEEEEENS4_ILi2048EEENS3_IJiNS4_ILi4096EEEEEEEEEEENS_10ViewEngineINS_8smem_ptrIPjEEEEEEC2ERKSJ_RKSO_)
$_ZN7cutlass13device_kernelIN5flash19enable_sm80_to_sm89INS1_16FlashAttnBwdSm80INS1_25CollectiveMainloopBwdSm80ILi2ELi2EN4cute5tupleIJNS5_1CILi128EEES8_NS7_ILi64EEEEEENS_6half_tEfNS_4arch4Sm80ELb0ELb0ELb1ELb1ELb1ELb0ELb0ELb0ELi2ELi4ELi4ELi4ELb0EEENS1_21CollectiveEpilogueBwdISA_SB_SD_Li256ELb1ELb0ELi2EEENS1_19SingleTileSchedulerILb1ELb0ELb0ELi128EEEEEEEEEvNT_6ParamsE$_ZN4cute3eso3ESOILb0ELb0EJNS_6LayoutINS_5tupleIJNS3_IJNS_1CILi1EEENS3_IJS5_NS4_ILi2EEES6_EEEEEES6_NS3_IJS6_S6_EEEEEENS3_IJNS3_IJNS4_ILi0EEENS3_IJS5_NS4_ILi256EEEiEEEEEENS4_ILi2048EEENS3_IJiNS4_ILi4096EEEEEEEEEEENS_10ViewEngineINS_8smem_ptrIPjEEEEEEC2ERKSJ_RKSO_:
[----:B------:R-:W-:Y:S02]  /*7130*/  IADD3 R17, R69, -c[0x0][0x20], RZ ;  /* 0x8000080045117a10 */ /* 0x000fe40007ffe0ff */
[----:B------:R-:W-:-:S03]  /*7140*/  IADD3 R18, R58, -c[0x0][0x20], RZ ;  /* 0x800008003a127a10 */ /* 0x000fc60007ffe0ff */
[----:B------:R1:W-:Y:S04]  /*7150*/  STL.64 [R17], R2 ;  /* 0x0000000211007387 */ /* 0x0003e80000100a00 */
[----:B------:R-:W2:Y:S01]  /*7160*/  LDL.64 R20, [R18] ;  /* 0x0000000012147983 */ /* 0x000ea20000100a00 */
[----:B------:R-:W-:Y:S02]  /*7170*/  IMAD.MOV.U32 R22, RZ, RZ, R16 ;  /* 0x000000ffff167224 */ /* 0x000fe400078e0010 */
[----:B------:R-:W-:Y:S01]  /*7180*/  IMAD.MOV.U32 R23, RZ, RZ, 0x0 ;  /* 0x00000000ff177424 */ /* 0x000fe200078e00ff */
[----:B--2---:R1:W-:Y:S03]  /*7190*/  STL.64 [R17+0x8], R20 ;  /* 0x0000081411007387 */ /* 0x0043e60000100a00 */
[----:B------:R-:W-:Y:S05]  /*71a0*/  RET.REL.NODEC R22 `(_ZN7cutlass13device_kernelIN5flash19enable_sm80_to_sm89INS1_16FlashAttnBwdSm80INS1_25CollectiveMainloopBwdSm80ILi2ELi2EN4cute5tupleIJNS5_1CILi128EEES8_NS7_ILi64EEEEEENS_6half_tEfNS_4arch4Sm80ELb0ELb0ELb1ELb1ELb1ELb0ELb0ELb0ELi2ELi4ELi4ELi4ELb0EEENS1_21CollectiveEpilogueBwdISA_SB_SD_Li256ELb1ELb0ELi2EEENS1_19SingleTileSchedulerILb1ELb0ELb0ELi128EEEEEEEEEvNT_6ParamsE) ;  /* 0xffff8e5016007950 */ /* 0x000fea0003c3ffff */
        .type           $_ZN7cutlass13device_kernelIN5flash19enable_sm80_to_sm89INS1_16FlashAttnBwdSm80INS1_25CollectiveMainloopBwdSm80ILi2ELi2EN4cute5tupleIJNS5_1CILi128EEES8_NS7_ILi64EEEEEENS_6half_tEfNS_4arch4Sm80ELb0ELb0ELb1ELb1ELb1ELb0ELb0ELb0ELi2ELi4ELi4ELi4ELb0EEENS1_21CollectiveEpilogueBwdISA_SB_SD_Li256ELb1ELb0ELi2EEENS1_19SingleTileSchedulerILb1ELb0ELb0ELi128EEEEEEEEEvNT_6ParamsE$_ZN4cute3eso3ESOILb0ELb0EJNS_6LayoutINS_5tupleIJNS3_IJNS_1CILi2EEES5_EEENS4_ILi8EEES6_EEENS3_IJNS3_IJNS4_ILi1EEEiEEENS4_ILi1024EEENS3_IJiiEEEEEEEENS_10ViewEngineINS_8smem_ptrIPN7cutlass6half_tEEEEEEEC2ERKSE_RKSL_,@function
        .size           $_ZN7cutlass13device_kernelIN5flash19enable_sm80_to_sm89INS1_16FlashAttnBwdSm80INS1_25CollectiveMainloopBwdSm80ILi2ELi2EN4cute5tupleIJNS5_1CILi128EEES8_NS7_ILi64EEEEEENS_6half_tEfNS_4arch4Sm80ELb0ELb0ELb1ELb1ELb1ELb0ELb0ELb0ELi2ELi4ELi4ELi4ELb0EEENS1_21CollectiveEpilogueBwdISA_SB_SD_Li256ELb1ELb0ELi2EEENS1_19SingleTileSchedulerILb1ELb0ELb0ELi128EEEEEEEEEvNT_6ParamsE$_ZN4cute3eso3ESOILb0ELb0EJNS_6LayoutINS_5tupleIJNS3_IJNS_1CILi2EEES5_EEENS4_ILi8EEES6_EEENS3_IJNS3_IJNS4_ILi1EEEiEEENS4_ILi1024EEENS3_IJiiEEEEEEEENS_10ViewEngineINS_8smem_ptrIPN7cutlass6half_tEEEEEEEC2ERKSE_RKSL_,($_ZN7cutlass13device_kernelIN5flash19enable_sm80_to_sm89INS1_16FlashAttnBwdSm80INS1_25CollectiveMainloopBwdSm80ILi2ELi2EN4cute5tupleIJNS5_1CILi128EEES8_NS7_ILi64EEEEEENS_6half_tEfNS_4arch4Sm80ELb0ELb0ELb1ELb1ELb1ELb0ELb0ELb0ELi2ELi4ELi4ELi4ELb0EEENS1_21CollectiveEpilogueBwdISA_SB_SD_Li256ELb1ELb0ELi2EEENS1_19SingleTileSchedulerILb1ELb0ELb0ELi128EEEEEEEEEvNT_6ParamsE$_ZN4cute3eso3ESOILb0ELb0EJNS_6LayoutINS_5tupleIJNS3_IJNS_1CILi2EEES5_EEENS4_ILi8EEES6_EEENS3_IJNS3_IJNS4_ILi1EEEiEEENS4_ILi1024EEENS3_IJiiEEEEEEEEjEEC2ERKSE_RKj - $_ZN7cutlass13device_kernelIN5flash19enable_sm80_to_sm89INS1_16FlashAttnBwdSm80INS1_25CollectiveMainloopBwdSm80ILi2ELi2EN4cute5tupleIJNS5_1CILi128EEES8_NS7_ILi64EEEEEENS_6half_tEfNS_4arch4Sm80ELb0ELb0ELb1ELb1ELb1ELb0ELb0ELb0ELi2ELi4ELi4ELi4ELb0EEENS1_21CollectiveEpilogueBwdISA_SB_SD_Li256ELb1ELb0ELi2EEENS1_19SingleTileSchedulerILb1ELb0ELb0ELi128EEEEEEEEEvNT_6ParamsE$_ZN4cute3eso3ESOILb0ELb0EJNS_6LayoutINS_5tupleIJNS3_IJNS_1CILi2EEES5_EEENS4_ILi8EEES6_EEENS3_IJNS3_IJNS4_ILi1EEEiEEENS4_ILi1024EEENS3_IJiiEEEEEEEENS_10ViewEngineINS_8smem_ptrIPN7cutlass6half_tEEEEEEEC2ERKSE_RKSL_)
$_ZN7cutlass13device_kernelIN5flash19enable_sm80_to_sm89INS1_16FlashAttnBwdSm80INS1_25CollectiveMainloopBwdSm80ILi2ELi2EN4cute5tupleIJNS5_1CILi128EEES8_NS7_ILi64EEEEEENS_6half_tEfNS_4arch4Sm80ELb0ELb0ELb1ELb1ELb1ELb0ELb0ELb0ELi2ELi4ELi4ELi4ELb0EEENS1_21CollectiveEpilogueBwdISA_SB_SD_Li256ELb1ELb0ELi2EEENS1_19SingleTileSchedulerILb1ELb0ELb0ELi128EEEEEEEEEvNT_6ParamsE$_ZN4cute3eso3ESOILb0ELb0EJNS_6LayoutINS_5tupleIJNS3_IJNS_1CILi2EEES5_EEENS4_ILi8EEES6_EEENS3_IJNS3_IJNS4_ILi1EEEiEEENS4_ILi1024EEENS3_IJiiEEEEEEEENS_10ViewEngineINS_8smem_ptrIPN7cutlass6half_tEEEEEEEC2ERKSE_RKSL_:
[----:B------:R-:W-:Y:S02]  /*71b0*/  IADD3 R3, R60, -c[0x0][0x20], RZ ;  /* 0x800008003c037a10 */ /* 0x000fe40007ffe0ff */
[----:B------:R-:W-:-:S03]  /*71c0*/  IADD3 R2, R59, -c[0x0][0x20], RZ ;  /* 0x800008003b027a10 */ /* 0x000fc60007ffe0ff */
[----:B------:R1:W-:Y:S04]  /*71d0*/  STL.64 [R3], R4 ;  /* 0x0000000403007387 */ /* 0x0003e80000100a00 */
[----:B------:R1:W-:Y:S04]  /*71e0*/  STL [R3+0x8], R6 ;  /* 0x0000080603007387 */ /* 0x0003e80000100800 */
[----:B------:R-:W2:Y:S01]  /*71f0*/  LDL.64 R14, [R2] ;  /* 0x00000000020e7983 */ /* 0x000ea20000100a00 */
[----:B------:R-:W-:-:S03]  /*7200*/  IMAD.MOV.U32 R13, RZ, RZ, 0x0 ;  /* 0x00000000ff0d7424 */ /* 0x000fc600078e00ff */
[----:B--2---:R1:W-:Y:S01]  /*7210*/  STL.64 [R3+0x10], R14 ;  /* 0x0000100e03007387 */ /* 0x0043e20000100a00 */
[----:B------:R-:W-:Y:S05]  /*7220*/  RET.REL.NODEC R12 `(_ZN7cutlass13device_kernelIN5flash19enable_sm80_to_sm89INS1_16FlashAttnBwdSm80INS1_25CollectiveMainloopBwdSm80ILi2ELi2EN4cute5tupleIJNS5_1CILi128EEES8_NS7_ILi64EEEEEENS_6half_tEfNS_4arch4Sm80ELb0ELb0ELb1ELb1ELb1ELb0ELb0ELb0ELi2ELi4ELi4ELi4ELb0EEENS1_21CollectiveEpilogueBwdISA_SB_SD_Li256ELb1ELb0ELi2EEENS1_19SingleTileSchedulerILb1ELb0ELb0ELi128EEEEEEEEEvNT_6ParamsE) ;  /* 0xffff8dd00c007950 */ /* 0x000fea0003c3ffff */
        .type           $_ZN7cutlass13device_kernelIN5flash19enable_sm80_to_sm89INS1_16FlashAttnBwdSm80INS1_25CollectiveMainloopBwdSm80ILi2ELi2EN4cute5tupleIJNS5_1CILi128EEES8_NS7_ILi64EEEEEENS_6half_tEfNS_4arch4Sm80ELb0ELb0ELb1ELb1ELb1ELb0ELb0ELb0ELi2ELi4ELi4ELi4ELb0EEENS1_21CollectiveEpilogueBwdISA_SB_SD_Li256ELb1ELb0ELi2EEENS1_19SingleTileSchedulerILb1ELb0ELb0ELi128EEEEEEEEEvNT_6ParamsE$_ZN4cute3eso3ESOILb0ELb0EJNS_6LayoutINS_5tupleIJNS3_IJNS_1CILi2EEES5_EEENS4_ILi8EEES6_EEENS3_IJNS3_IJNS4_ILi1EEEiEEENS4_ILi1024EEENS3_IJiiEEEEEEEEjEEC2ERKSE_RKj,@function
        .size           $_ZN7cutlass13device_kernelIN5flash19enable_sm80_to_sm89INS1_16FlashAttnBwdSm80INS1_25CollectiveMainloopBwdSm80ILi2ELi2EN4cute5tupleIJNS5_1CILi128EEES8_NS7_ILi64EEEEEENS_6half_tEfNS_4arch4Sm80ELb0ELb0ELb1ELb1ELb1ELb0ELb0ELb0ELi2ELi4ELi4ELi4ELb0EEENS1_21CollectiveEpilogueBwdISA_SB_SD_Li256ELb1ELb0ELi2EEENS1_19SingleTileSchedulerILb1ELb0ELb0ELi128EEEEEEEEEvNT_6ParamsE$_ZN4cute3eso3ESOILb0ELb0EJNS_6LayoutINS_5tupleIJNS3_IJNS_1CILi2EEES5_EEENS4_ILi8EEES6_EEENS3_IJNS3_IJNS4_ILi1EEEiEEENS4_ILi1024EEENS3_IJiiEEEEEEEEjEEC2ERKSE_RKj,($_ZN7cutlass13device_kernelIN5flash19enable_sm80_to_sm89INS1_16FlashAttnBwdSm80INS1_25CollectiveMainloopBwdSm80ILi2ELi2EN4cute5tupleIJNS5_1CILi128EEES8_NS7_ILi64EEEEEENS_6half_tEfNS_4arch4Sm80ELb0ELb0ELb1ELb1ELb1ELb0ELb0ELb0ELi2ELi4ELi4ELi4ELb0EEENS1_21CollectiveEpilogueBwdISA_SB_SD_Li256ELb1ELb0ELi2EEENS1_19SingleTileSchedulerILb1ELb0ELb0ELi128EEEEEEEEEvNT_6ParamsE$_ZN4cute3eso3ESOILb0ELb0EJNS_6LayoutINS_5tupleIJNS3_IJNS_1CILi2EEES5_EEES6_NS4_ILi8EEEEEENS3_IJNS3_IJiNS4_ILi512EEEEEENS3_IJiiEEENS4_ILi1024EEEEEEEENS_10ViewEngineINS_8smem_ptrIPN7cutlass6half_tEEEEEEEC2ERKSE_RKSL_ - $_ZN7cutlass13device_kernelIN5flash19enable_sm80_to_sm89INS1_16FlashAttnBwdSm80INS1_25CollectiveMainloopBwdSm80ILi2ELi2EN4cute5tupleIJNS5_1CILi128EEES8_NS7_ILi64EEEEEENS_6half_tEfNS_4arch4Sm80ELb0ELb0ELb1ELb1ELb1ELb0ELb0ELb0ELi2ELi4ELi4ELi4ELb0EEENS1_21CollectiveEpilogueBwdISA_SB_SD_Li256ELb1ELb0ELi2EEENS1_19SingleTileSchedulerILb1ELb0ELb0ELi128EEEEEEEEEvNT_6ParamsE$_ZN4cute3eso3ESOILb0ELb0EJNS_6LayoutINS_5tupleIJNS3_IJNS_1CILi2EEES5_EEENS4_ILi8EEES6_EEENS3_IJNS3_IJNS4_ILi1EEEiEEENS4_ILi1024EEENS3_IJiiEEEEEEEEjEEC2ERKSE_RKj)
$_ZN7cutlass13device_kernelIN5flash19enable_sm80_to_sm89INS1_16FlashAttnBwdSm80INS1_25CollectiveMainloopBwdSm80ILi2ELi2EN4cute5tupleIJNS5_1CILi128EEES8_NS7_ILi64EEEEEENS_6half_tEfNS_4arch4Sm80ELb0ELb0ELb1ELb1ELb1ELb0ELb0ELb0ELi2ELi4ELi4ELi4ELb0EEENS1_21CollectiveEpilogueBwdISA_SB_SD_Li256ELb1ELb0ELi2EEENS1_19SingleTileSchedulerILb1ELb0ELb0ELi128EEEEEEEEEvNT_6ParamsE$_ZN4cute3eso3ESOILb0ELb0EJNS_6LayoutINS_5tupleIJNS3_IJNS_1CILi2EEES5_EEENS4_ILi8EEES6_EEENS3_IJNS3_IJNS4_ILi1EEEiEEENS4_ILi1024EEENS3_IJiiEEEEEEEEjEEC2ERKSE_RKj:
        /* <DEDUP_REMOVED lines=9> */
[----:B------:R-:W-:Y:S05]  /*72c0*/  RET.REL.NODEC R14 `(_ZN7cutlass13device_kernelIN5flash19enable_sm80_to_sm89INS1_16FlashAttnBwdSm80INS1_25CollectiveMainloopBwdSm80ILi2ELi2EN4cute5tupleIJNS5_1CILi128EEES8_NS7_ILi64EEEEEENS_6half_tEfNS_4arch4Sm80ELb0ELb0ELb1ELb1ELb1ELb0ELb0ELb0ELi2ELi4ELi4ELi4ELb0EEENS1_21CollectiveEpilogueBwdISA_SB_SD_Li256ELb1ELb0ELi2EEENS1_19SingleTileSchedulerILb1ELb0ELb0ELi128EEEEEEEEEvNT_6ParamsE) ;  /* 0xffff8d300e007950 */ /* 0x000fea0003c3ffff */
        .type           $_ZN7cutlass13device_kernelIN5flash19enable_sm80_to_sm89INS1_16FlashAttnBwdSm80INS1_25CollectiveMainloopBwdSm80ILi2ELi2EN4cute5tupleIJNS5_1CILi128EEES8_NS7_ILi64EEEEEENS_6half_tEfNS_4arch4Sm80ELb0ELb0ELb1ELb1ELb1ELb0ELb0ELb0ELi2ELi4ELi4ELi4ELb0EEENS1_21CollectiveEpilogueBwdISA_SB_SD_Li256ELb1ELb0ELi2EEENS1_19SingleTileSchedulerILb1ELb0ELb0ELi128EEEEEEEEEvNT_6ParamsE$_ZN4cute3eso3ESOILb0ELb0EJNS_6LayoutINS_5tupleIJNS3_IJNS_1CILi2EEES5_EEES6_NS4_ILi8EEEEEENS3_IJNS3_IJiNS4_ILi512EEEEEENS3_IJiiEEENS4_ILi1024EEEEEEEENS_10ViewEngineINS_8smem_ptrIPN7cutlass6half_tEEEEEEEC2ERKSE_RKSL_,@function
        .size           $_ZN7cutlass13device_kernelIN5flash19enable_sm80_to_sm89INS1_16FlashAttnBwdSm80INS1_25CollectiveMainloopBwdSm80ILi2ELi2EN4cute5tupleIJNS5_1CILi128EEES8_NS7_ILi64EEEEEENS_6half_tEfNS_4arch4Sm80ELb0ELb0ELb1ELb1ELb1ELb0ELb0ELb0ELi2ELi4ELi4ELi4ELb0EEENS1_21CollectiveEpilogueBwdISA_SB_SD_Li256ELb1ELb0ELi2EEENS1_19SingleTileSchedulerILb1ELb0ELb0ELi128EEEEEEEEEvNT_6ParamsE$_ZN4cute3eso3ESOILb0ELb0EJNS_6LayoutINS_5tupleIJNS3_IJNS_1CILi2EEES5_EEES6_NS4_ILi8EEEEEENS3_IJNS3_IJiNS4_ILi512EEEEEENS3_IJiiEEENS4_ILi1024EEEEEEEENS_10ViewEngineINS_8smem_ptrIPN7cutlass6half_tEEEEEEEC2ERKSE_RKSL_,($_ZN7cutlass13device_kernelIN5flash19enable_sm80_to_sm89INS1_16FlashAttnBwdSm80INS1_25CollectiveMainloopBwdSm80ILi2ELi2EN4cute5tupleIJNS5_1CILi128EEES8_NS7_ILi64EEEEEENS_6half_tEfNS_4arch4Sm80ELb0ELb0ELb1ELb1ELb1ELb0ELb0ELb0ELi2ELi4ELi4ELi4ELb0EEENS1_21CollectiveEpilogueBwdISA_SB_SD_Li256ELb1ELb0ELi2EEENS1_19SingleTileSchedulerILb1ELb0ELb0ELi128EEEEEEEEEvNT_6ParamsE$_ZN4cute3eso3ESOILb0ELb0EJNS_6LayoutINS_5tupleIJNS3_IJNS_1CILi2EEES5_EEES6_NS4_ILi8EEEEEENS3_IJNS3_IJiNS4_ILi512EEEEEENS3_IJiiEEENS4_ILi1024EEEEEEEEjEEC2ERKSE_RKj - $_ZN7cutlass13device_kernelIN5flash19enable_sm80_to_sm89INS1_16FlashAttnBwdSm80INS1_25CollectiveMainloopBwdSm80ILi2ELi2EN4cute5tupleIJNS5_1CILi128EEES8_NS7_ILi64EEEEEENS_6half_tEfNS_4arch4Sm80ELb0ELb0ELb1ELb1ELb1ELb0ELb0ELb0ELi2ELi4ELi4ELi4ELb0EEENS1_21CollectiveEpilogueBwdISA_SB_SD_Li256ELb1ELb0ELi2EEENS1_19SingleTileSchedulerILb1ELb0ELb0ELi128EEEEEEEEEvNT_6ParamsE$_ZN4cute3eso3ESOILb0ELb0EJNS_6LayoutINS_5tupleIJNS3_IJNS_1CILi2EEES5_EEES6_NS4_ILi8EEEEEENS3_IJNS3_IJiNS4_ILi512EEEEEENS3_IJiiEEENS4_ILi1024EEEEEEEENS_10ViewEngineINS_8smem_ptrIPN7cutlass6half_tEEEEEEEC2ERKSE_RKSL_)
$_ZN7cutlass13device_kernelIN5flash19enable_sm80_to_sm89INS1_16FlashAttnBwdSm80INS1_25CollectiveMainloopBwdSm80ILi2ELi2EN4cute5tupleIJNS5_1CILi128EEES8_NS7_ILi64EEEEEENS_6half_tEfNS_4arch4Sm80ELb0ELb0ELb1ELb1ELb1ELb0ELb0ELb0ELi2ELi4ELi4ELi4ELb0EEENS1_21CollectiveEpilogueBwdISA_SB_SD_Li256ELb1ELb0ELi2EEENS1_19SingleTileSchedulerILb1ELb0ELb0ELi128EEEEEEEEEvNT_6ParamsE$_ZN4cute3eso3ESOILb0ELb0EJNS_6LayoutINS_5tupleIJNS3_IJNS_1CILi2EEES5_EEES6_NS4_ILi8EEEEEENS3_IJNS3_IJiNS4_ILi512EEEEEENS3_IJiiEEENS4_ILi1024EEEEEEEENS_10ViewEngineINS_8smem_ptrIPN7cutlass6half_tEEEEEEEC2ERKSE_RKSL_:
        /* <DEDUP_REMOVED lines=8> */
        .type           $_ZN7cutlass13device_kernelIN5flash19enable_sm80_to_sm89INS1_16FlashAttnBwdSm80INS1_25CollectiveMainloopBwdSm80ILi2ELi2EN4cute5tupleIJNS5_1CILi128EEES8_NS7_ILi64EEEEEENS_6half_tEfNS_4arch4Sm80ELb0ELb0ELb1ELb1ELb1ELb0ELb0ELb0ELi2ELi4ELi4ELi4ELb0EEENS1_21CollectiveEpilogueBwdISA_SB_SD_Li256ELb1ELb0ELi2EEENS1_19SingleTileSchedulerILb1ELb0ELb0ELi128EEEEEEEEEvNT_6ParamsE$_ZN4cute3eso3ESOILb0ELb0EJNS_6LayoutINS_5tupleIJNS3_IJNS_1CILi2EEES5_EEES6_NS4_ILi8EEEEEENS3_IJNS3_IJiNS4_ILi512EEEEEENS3_IJiiEEENS4_ILi1024EEEEEEEEjEEC2ERKSE_RKj,@function
        .size           $_ZN7cutlass13device_kernelIN5flash19enable_sm80_to_sm89INS1_16FlashAttnBwdSm80INS1_25CollectiveMainloopBwdSm80ILi2ELi2EN4cute5tupleIJNS5_1CILi128EEES8_NS7_ILi64EEEEEENS_6half_tEfNS_4arch4Sm80ELb0ELb0ELb1ELb1ELb1ELb0ELb0ELb0ELi2ELi4ELi4ELi4ELb0EEENS1_21CollectiveEpilogueBwdISA_SB_SD_Li256ELb1ELb0ELi2EEENS1_19SingleTileSchedulerILb1ELb0ELb0ELi128EEEEEEEEEvNT_6ParamsE$_ZN4cute3eso3ESOILb0ELb0EJNS_6LayoutINS_5tupleIJNS3_IJNS_1CILi2EEES5_EEES6_NS4_ILi8EEEEEENS3_IJNS3_IJiNS4_ILi512EEEEEENS3_IJiiEEENS4_ILi1024EEEEEEEEjEEC2ERKSE_RKj,($_ZN7cutlass13device_kernelIN5flash19enable_sm80_to_sm89INS1_16FlashAttnBwdSm80INS1_25CollectiveMainloopBwdSm80ILi2ELi2EN4cute5tupleIJNS5_1CILi128EEES8_NS7_ILi64EEEEEENS_6half_tEfNS_4arch4Sm80ELb0ELb0ELb1ELb1ELb1ELb0ELb0ELb0ELi2ELi4ELi4ELi4ELb0EEENS1_21CollectiveEpilogueBwdISA_SB_SD_Li256ELb1ELb0ELi2EEENS1_19SingleTileSchedulerILb1ELb0ELb0ELi128EEEEEEEEEvNT_6ParamsE$_ZN4cute3eso3ESOILb0ELb0EJNS_6LayoutINS_5tupleIJNS3_IJNS_1CILi2EEES5_S5_EEES5_NS3_IJNS3_IJS5_S5_EEES5_EEEEEENS3_IJNS3_IJNS4_ILi1EEENS4_ILi512EEEiEEENS4_ILi4096EEENS3_IJNS3_IJiiEEENS4_ILi8192EEEEEEEEEEENS_10ViewEngineINS_8smem_ptrIPN7cutlass6half_tEEEEEEEC2ERKSI_RKSP_ - $_ZN7cutlass13device_kernelIN5flash19enable_sm80_to_sm89INS1_16FlashAttnBwdSm80INS1_25CollectiveMainloopBwdSm80ILi2ELi2EN4cute5tupleIJNS5_1CILi128EEES8_NS7_ILi64EEEEEENS_6half_tEfNS_4arch4Sm80ELb0ELb0ELb1ELb1ELb1ELb0ELb0ELb0ELi2ELi4ELi4ELi4ELb0EEENS1_21CollectiveEpilogueBwdISA_SB_SD_Li256ELb1ELb0ELi2EEENS1_19SingleTileSchedulerILb1ELb0ELb0ELi128EEEEEEEEEvNT_6ParamsE$_ZN4cute3eso3ESOILb0ELb0EJNS_6LayoutINS_5tupleIJNS3_IJNS_1CILi2EEES5_EEES6_NS4_ILi8EEEEEENS3_IJNS3_IJiNS4_ILi512EEEEEENS3_IJiiEEENS4_ILi1024EEEEEEEEjEEC2ERKSE_RKj)
$_ZN7cutlass13device_kernelIN5flash19enable_sm80_to_sm89INS1_16FlashAttnBwdSm80INS1_25CollectiveMainloopBwdSm80ILi2ELi2EN4cute5tupleIJNS5_1CILi128EEES8_NS7_ILi64EEEEEENS_6half_tEfNS_4arch4Sm80ELb0ELb0ELb1ELb1ELb1ELb0ELb0ELb0ELi2ELi4ELi4ELi4ELb0EEENS1_21CollectiveEpilogueBwdISA_SB_SD_Li256ELb1ELb0ELi2EEENS1_19SingleTileSchedulerILb1ELb0ELb0ELi128EEEEEEEEEvNT_6ParamsE$_ZN4cute3eso3ESOILb0ELb0EJNS_6LayoutINS_5tupleIJNS3_IJNS_1CILi2EEES5_EEES6_NS4_ILi8EEEEEENS3_IJNS3_IJiNS4_ILi512EEEEEENS3_IJiiEEENS4_ILi1024EEEEEEEEjEEC2ERKSE_RKj:
        /* <DEDUP_REMOVED lines=10> */
        .type           $_ZN7cutlass13device_kernelIN5flash19enable_sm80_to_sm89INS1_16FlashAttnBwdSm80INS1_25CollectiveMainloopBwdSm80ILi2ELi2EN4cute5tupleIJNS5_1CILi128EEES8_NS7_ILi64EEEEEENS_6half_tEfNS_4arch4Sm80ELb0ELb0ELb1ELb1ELb1ELb0ELb0ELb0ELi2ELi4ELi4ELi4ELb0EEENS1_21CollectiveEpilogueBwdISA_SB_SD_Li256ELb1ELb0ELi2EEENS1_19SingleTileSchedulerILb1ELb0ELb0ELi128EEEEEEEEEvNT_6ParamsE$_ZN4cute3eso3ESOILb0ELb0EJNS_6LayoutINS_5tupleIJNS3_IJNS_1CILi2EEES5_S5_EEES5_NS3_IJNS3_IJS5_S5_EEES5_EEEEEENS3_IJNS3_IJNS4_ILi1EEENS4_ILi512EEEiEEENS4_ILi4096EEENS3_IJNS3_IJiiEEENS4_ILi8192EEEEEEEEEEENS_10ViewEngineINS_8smem_ptrIPN7cutlass6half_tEEEEEEEC2ERKSI_RKSP_,@function
        .size           $_ZN7cutlass13device_kernelIN5flash19enable_sm80_to_sm89INS1_16FlashAttnBwdSm80INS1_25CollectiveMainloopBwdSm80ILi2ELi2EN4cute5tupleIJNS5_1CILi128EEES8_NS7_ILi64EEEEEENS_6half_tEfNS_4arch4Sm80ELb0ELb0ELb1ELb1ELb1ELb0ELb0ELb0ELi2ELi4ELi4ELi4ELb0EEENS1_21CollectiveEpilogueBwdISA_SB_SD_Li256ELb1ELb0ELi2EEENS1_19SingleTileSchedulerILb1ELb0ELb0ELi128EEEEEEEEEvNT_6ParamsE$_ZN4cute3eso3ESOILb0ELb0EJNS_6LayoutINS_5tupleIJNS3_IJNS_1CILi2EEES5_S5_EEES5_NS3_IJNS3_IJS5_S5_EEES5_EEEEEENS3_IJNS3_IJNS4_ILi1EEENS4_ILi512EEEiEEENS4_ILi4096EEENS3_IJNS3_IJiiEEENS4_ILi8192EEEEEEEEEEENS_10ViewEngineINS_8smem_ptrIPN7cutlass6half_tEEEEEEEC2ERKSI_RKSP_,($_ZN7cutlass13device_kernelIN5flash19enable_sm80_to_sm89INS1_16FlashAttnBwdSm80INS1_25CollectiveMainloopBwdSm80ILi2ELi2EN4cute5tupleIJNS5_1CILi128EEES8_NS7_ILi64EEEEEENS_6half_tEfNS_4arch4Sm80ELb0ELb0ELb1ELb1ELb1ELb0ELb0ELb0ELi2ELi4ELi4ELi4ELb0EEENS1_21CollectiveEpilogueBwdISA_SB_SD_Li256ELb1ELb0ELi2EEENS1_19SingleTileSchedulerILb1ELb0ELb0ELi128EEEEEEEEEvNT_6ParamsE$_ZN4cute3eso3ESOILb0ELb0EJNS_6LayoutINS_5tupleIJNS3_IJNS_1CILi2EEES5_S5_EEES5_NS3_IJNS3_IJS5_S5_EEES5_EEEEEENS3_IJNS3_IJNS4_ILi1EEENS4_ILi512EEEiEEENS4_ILi4096EEENS3_IJNS3_IJiiEEENS4_ILi8192EEEEEEEEEEEjEEC2ERKSI_RKj - $_ZN7cutlass13device_kernelIN5flash19enable_sm80_to_sm89INS1_16FlashAttnBwdSm80INS1_25CollectiveMainloopBwdSm80ILi2ELi2EN4cute5tupleIJNS5_1CILi128EEES8_NS7_ILi64EEEEEENS_6half_tEfNS_4arch4Sm80ELb0ELb0ELb1ELb1ELb1ELb0ELb0ELb0ELi2ELi4ELi4ELi4ELb0EEENS1_21CollectiveEpilogueBwdISA_SB_SD_Li256ELb1ELb0ELi2EEENS1_19SingleTileSchedulerILb1ELb0ELb0ELi128EEEEEEEEEvNT_6ParamsE$_ZN4cute3eso3ESOILb0ELb0EJNS_6LayoutINS_5tupleIJNS3_IJNS_1CILi2EEES5_S5_EEES5_NS3_IJNS3_IJS5_S5_EEES5_EEEEEENS3_IJNS3_IJNS4_ILi1EEENS4_ILi512EEEiEEENS4_ILi4096EEENS3_IJNS3_IJiiEEENS4_ILi8192EEEEEEEEEEENS_10ViewEngineINS_8smem_ptrIPN7cutlass6half_tEEEEEEEC2ERKSI_RKSP_)
$_ZN7cutlass13device_kernelIN5flash19enable_sm80_to_sm89INS1_16FlashAttnBwdSm80INS1_25CollectiveMainloopBwdSm80ILi2ELi2EN4cute5tupleIJNS5_1CILi128EEES8_NS7_ILi64EEEEEENS_6half_tEfNS_4arch4Sm80ELb0ELb0ELb1ELb1ELb1ELb0ELb0ELb0ELi2ELi4ELi4ELi4ELb0EEENS1_21CollectiveEpilogueBwdISA_SB_SD_Li256ELb1ELb0ELi2EEENS1_19SingleTileSchedulerILb1ELb0ELb0ELi128EEEEEEEEEvNT_6ParamsE$_ZN4cute3eso3ESOILb0ELb0EJNS_6LayoutINS_5tupleIJNS3_IJNS_1CILi2EEES5_S5_EEES5_NS3_IJNS3_IJS5_S5_EEES5_EEEEEENS3_IJNS3_IJNS4_ILi1EEENS4_ILi512EEEiEEENS4_ILi4096EEENS3_IJNS3_IJiiEEENS4_ILi8192EEEEEEEEEEENS_10ViewEngineINS_8smem_ptrIPN7cutlass6half_tEEEEEEEC2ERKSI_RKSP_:
        /* <DEDUP_REMOVED lines=8> */
        .type           $_ZN7cutlass13device_kernelIN5flash19enable_sm80_to_sm89INS1_16FlashAttnBwdSm80INS1_25CollectiveMainloopBwdSm80ILi2ELi2EN4cute5tupleIJNS5_1CILi128EEES8_NS7_ILi64EEEEEENS_6half_tEfNS_4arch4Sm80ELb0ELb0ELb1ELb1ELb1ELb0ELb0ELb0ELi2ELi4ELi4ELi4ELb0EEENS1_21CollectiveEpilogueBwdISA_SB_SD_Li256ELb1ELb0ELi2EEENS1_19SingleTileSchedulerILb1ELb0ELb0ELi128EEEEEEEEEvNT_6ParamsE$_ZN4cute3eso3ESOILb0ELb0EJNS_6LayoutINS_5tupleIJNS3_IJNS_1CILi2EEES5_S5_EEES5_NS3_IJNS3_IJS5_S5_EEES5_EEEEEENS3_IJNS3_IJNS4_ILi1EEENS4_ILi512EEEiEEENS4_ILi4096EEENS3_IJNS3_IJiiEEENS4_ILi8192EEEEEEEEEEEjEEC2ERKSI_RKj,@function
        .size           $_ZN7cutlass13device_kernelIN5flash19enable_sm80_to_sm89INS1_16FlashAttnBwdSm80INS1_25CollectiveMainloopBwdSm80ILi2ELi2EN4cute5tupleIJNS5_1CILi128EEES8_NS7_ILi64EEEEEENS_6half_tEfNS_4arch4Sm80ELb0ELb0ELb1ELb1ELb1ELb0ELb0ELb0ELi2ELi4ELi4ELi4ELb0EEENS1_21CollectiveEpilogueBwdISA_SB_SD_Li256ELb1ELb0ELi2EEENS1_19SingleTileSchedulerILb1ELb0ELb0ELi128EEEEEEEEEvNT_6ParamsE$_ZN4cute3eso3ESOILb0ELb0EJNS_6LayoutINS_5tupleIJNS3_IJNS_1CILi2EEES5_S5_EEES5_NS3_IJNS3_IJS5_S5_EEES5_EEEEEENS3_IJNS3_IJNS4_ILi1EEENS4_ILi512EEEiEEENS4_ILi4096EEENS3_IJNS3_IJiiEEENS4_ILi8192EEEEEEEEEEEjEEC2ERKSI_RKj,($_ZN7cutlass13device_kernelIN5flash19enable_sm80_to_sm89INS1_16FlashAttnBwdSm80INS1_25CollectiveMainloopBwdSm80ILi2ELi2EN4cute5tupleIJNS5_1CILi128EEES8_NS7_ILi64EEEEEENS_6half_tEfNS_4arch4Sm80ELb0ELb0ELb1ELb1ELb1ELb0ELb0ELb0ELi2ELi4ELi4ELi4ELb0EEENS1_21CollectiveEpilogueBwdISA_SB_SD_Li256ELb1ELb0ELi2EEENS1_19SingleTileSchedulerILb1ELb0ELb0ELi128EEEEEEEEEvNT_6ParamsE$_ZN4cute3eso3ESOILb0ELb0EJNS_6LayoutINS_5tupleIJNS3_IJNS_1CILi2EEES5_S5_EEES5_NS3_IJS5_S5_EEEEEENS3_IJNS3_IJNS4_ILi1EEENS4_ILi512EEEiEEENS4_ILi4096EEENS3_IJiiEEEEEEEENS_10ViewEngineINS_8smem_ptrIPN7cutlass6half_tEEEEEEEC2ERKSF_RKSM_ - $_ZN7cutlass13device_kernelIN5flash19enable_sm80_to_sm89INS1_16FlashAttnBwdSm80INS1_25CollectiveMainloopBwdSm80ILi2ELi2EN4cute5tupleIJNS5_1CILi128EEES8_NS7_ILi64EEEEEENS_6half_tEfNS_4arch4Sm80ELb0ELb0ELb1ELb1ELb1ELb0ELb0ELb0ELi2ELi4ELi4ELi4ELb0EEENS1_21CollectiveEpilogueBwdISA_SB_SD_Li256ELb1ELb0ELi2EEENS1_19SingleTileSchedulerILb1ELb0ELb0ELi128EEEEEEEEEvNT_6ParamsE$_ZN4cute3eso3ESOILb0ELb0EJNS_6LayoutINS_5tupleIJNS3_IJNS_1CILi2EEES5_S5_EEES5_NS3_IJNS3_IJS5_S5_EEES5_EEEEEENS3_IJNS3_IJNS4_ILi1EEENS4_ILi512EEEiEEENS4_ILi4096EEENS3_IJNS3_IJiiEEENS4_ILi8192EEEEEEEEEEEjEEC2ERKSI_RKj)
$_ZN7cutlass13device_kernelIN5flash19enable_sm80_to_sm89INS1_16FlashAttnBwdSm80INS1_25CollectiveMainloopBwdSm80ILi2ELi2EN4cute5tupleIJNS5_1CILi128EEES8_NS7_ILi64EEEEEENS_6half_tEfNS_4arch4Sm80ELb0ELb0ELb1ELb1ELb1ELb0ELb0ELb0ELi2ELi4ELi4ELi4ELb0EEENS1_21CollectiveEpilogueBwdISA_SB_SD_Li256ELb1ELb0ELi2EEENS1_19SingleTileSchedulerILb1ELb0ELb0ELi128EEEEEEEEEvNT_6ParamsE$_ZN4cute3eso3ESOILb0ELb0EJNS_6LayoutINS_5tupleIJNS3_IJNS_1CILi2EEES5_S5_EEES5_NS3_IJNS3_IJS5_S5_EEES5_EEEEEENS3_IJNS3_IJNS4_ILi1EEENS4_ILi512EEEiEEENS4_ILi4096EEENS3_IJNS3_IJiiEEENS4_ILi8192EEEEEEEEEEEjEEC2ERKSI_RKj:
        /* <DEDUP_REMOVED lines=10> */
        .type           $_ZN7cutlass13device_kernelIN5flash19enable_sm80_to_sm89INS1_16FlashAttnBwdSm80INS1_25CollectiveMainloopBwdSm80ILi2ELi2EN4cute5tupleIJNS5_1CILi128EEES8_NS7_ILi64EEEEEENS_6half_tEfNS_4arch4Sm80ELb0ELb0ELb1ELb1ELb1ELb0ELb0ELb0ELi2ELi4ELi4ELi4ELb0EEENS1_21CollectiveEpilogueBwdISA_SB_SD_Li256ELb1ELb0ELi2EEENS1_19SingleTileSchedulerILb1ELb0ELb0ELi128EEEEEEEEEvNT_6ParamsE$_ZN4cute3eso3ESOILb0ELb0EJNS_6LayoutINS_5tupleIJNS3_IJNS_1CILi2EEES5_S5_EEES5_NS3_IJS5_S5_EEEEEENS3_IJNS3_IJNS4_ILi1EEENS4_ILi512EEEiEEENS4_ILi4096EEENS3_IJiiEEEEEEEENS_10ViewEngineINS_8smem_ptrIPN7cutlass6half_tEEEEEEEC2ERKSF_RKSM_,@function
        .size           $_ZN7cutlass13device_kernelIN5flash19enable_sm80_to_sm89INS1_16FlashAttnBwdSm80INS1_25CollectiveMainloopBwdSm80ILi2ELi2EN4cute5tupleIJNS5_1CILi128EEES8_NS7_ILi64EEEEEENS_6half_tEfNS_4arch4Sm80ELb0ELb0ELb1ELb1ELb1ELb0ELb0ELb0ELi2ELi4ELi4ELi4ELb0EEENS1_21CollectiveEpilogueBwdISA_SB_SD_Li256ELb1ELb0ELi2EEENS1_19SingleTileSchedulerILb1ELb0ELb0ELi128EEEEEEEEEvNT_6ParamsE$_ZN4cute3eso3ESOILb0ELb0EJNS_6LayoutINS_5tupleIJNS3_IJNS_1CILi2EEES5_S5_EEES5_NS3_IJS5_S5_EEEEEENS3_IJNS3_IJNS4_ILi1EEENS4_ILi512EEEiEEENS4_ILi4096EEENS3_IJiiEEEEEEEENS_10ViewEngineINS_8smem_ptrIPN7cutlass6half_tEEEEEEEC2ERKSF_RKSM_,($_ZN7cutlass13device_kernelIN5flash19enable_sm80_to_sm89INS1_16FlashAttnBwdSm80INS1_25CollectiveMainloopBwdSm80ILi2ELi2EN4cute5tupleIJNS5_1CILi128EEES8_NS7_ILi64EEEEEENS_6half_tEfNS_4arch4Sm80ELb0ELb0ELb1ELb1ELb1ELb0ELb0ELb0ELi2ELi4ELi4ELi4ELb0EEENS1_21CollectiveEpilogueBwdISA_SB_SD_Li256ELb1ELb0ELi2EEENS1_19SingleTileSchedulerILb1ELb0ELb0ELi128EEEEEEEEEvNT_6ParamsE$_ZN4cute3eso3ESOILb0ELb0EJNS_6LayoutINS_5tupleIJNS3_IJNS_1CILi2EEES5_S5_EEES5_NS3_IJS5_S5_EEEEEENS3_IJNS3_IJNS4_ILi1EEENS4_ILi512EEEiEEENS4_ILi4096EEENS3_IJiiEEEEEEEEjEEC2ERKSF_RKj - $_ZN7cutlass13device_kernelIN5flash19enable_sm80_to_sm89INS1_16FlashAttnBwdSm80INS1_25CollectiveMainloopBwdSm80ILi2ELi2EN4cute5tupleIJNS5_1CILi128EEES8_NS7_ILi64EEEEEENS_6half_tEfNS_4arch4Sm80ELb0ELb0ELb1ELb1ELb1ELb0ELb0ELb0ELi2ELi4ELi4ELi4ELb0EEENS1_21CollectiveEpilogueBwdISA_SB_SD_Li256ELb1ELb0ELi2EEENS1_19SingleTileSchedulerILb1ELb0ELb0ELi128EEEEEEEEEvNT_6ParamsE$_ZN4cute3eso3ESOILb0ELb0EJNS_6LayoutINS_5tupleIJNS3_IJNS_1CILi2EEES5_S5_EEES5_NS3_IJS5_S5_EEEEEENS3_IJNS3_IJNS4_ILi1EEENS4_ILi512EEEiEEENS4_ILi4096EEENS3_IJiiEEEEEEEENS_10ViewEngineINS_8smem_ptrIPN7cutlass6half_tEEEEEEEC2ERKSF_RKSM_)
$_ZN7cutlass13device_kernelIN5flash19enable_sm80_to_sm89INS1_16FlashAttnBwdSm80INS1_25CollectiveMainloopBwdSm80ILi2ELi2EN4cute5tupleIJNS5_1CILi128EEES8_NS7_ILi64EEEEEENS_6half_tEfNS_4arch4Sm80ELb0ELb0ELb1ELb1ELb1ELb0ELb0ELb0ELi2ELi4ELi4ELi4ELb0EEENS1_21CollectiveEpilogueBwdISA_SB_SD_Li256ELb1ELb0ELi2EEENS1_19SingleTileSchedulerILb1ELb0ELb0ELi128EEEEEEEEEvNT_6ParamsE$_ZN4cute3eso3ESOILb0ELb0EJNS_6LayoutINS_5tupleIJNS3_IJNS_1CILi2EEES5_S5_EEES5_NS3_IJS5_S5_EEEEEENS3_IJNS3_IJNS4_ILi1EEENS4_ILi512EEEiEEENS4_ILi4096EEENS3_IJiiEEEEEEEENS_10ViewEngineINS_8smem_ptrIPN7cutlass6half_tEEEEEEEC2ERKSF_RKSM_:
        /* <DEDUP_REMOVED lines=8> */
        .type           $_ZN7cutlass13device_kernelIN5flash19enable_sm80_to_sm89INS1_16FlashAttnBwdSm80INS1_25CollectiveMainloopBwdSm80ILi2ELi2EN4cute5tupleIJNS5_1CILi128EEES8_NS7_ILi64EEEEEENS_6half_tEfNS_4arch4Sm80ELb0ELb0ELb1ELb1ELb1ELb0ELb0ELb0ELi2ELi4ELi4ELi4ELb0EEENS1_21CollectiveEpilogueBwdISA_SB_SD_Li256ELb1ELb0ELi2EEENS1_19SingleTileSchedulerILb1ELb0ELb0ELi128EEEEEEEEEvNT_6ParamsE$_ZN4cute3eso3ESOILb0ELb0EJNS_6LayoutINS_5tupleIJNS3_IJNS_1CILi2EEES5_S5_EEES5_NS3_IJS5_S5_EEEEEENS3_IJNS3_IJNS4_ILi1EEENS4_ILi512EEEiEEENS4_ILi4096EEENS3_IJiiEEEEEEEEjEEC2ERKSF_RKj,@function
        .size           $_ZN7cutlass13device_kernelIN5flash19enable_sm80_to_sm89INS1_16FlashAttnBwdSm80INS1_25CollectiveMainloopBwdSm80ILi2ELi2EN4cute5tupleIJNS5_1CILi128EEES8_NS7_ILi64EEEEEENS_6half_tEfNS_4arch4Sm80ELb0ELb0ELb1ELb1ELb1ELb0ELb0ELb0ELi2ELi4ELi4ELi4ELb0EEENS1_21CollectiveEpilogueBwdISA_SB_SD_Li256ELb1ELb0ELi2EEENS1_19SingleTileSchedulerILb1ELb0ELb0ELi128EEEEEEEEEvNT_6ParamsE$_ZN4cute3eso3ESOILb0ELb0EJNS_6LayoutINS_5tupleIJNS3_IJNS_1CILi2EEES5_S5_EEES5_NS3_IJS5_S5_EEEEEENS3_IJNS3_IJNS4_ILi1EEENS4_ILi512EEEiEEENS4_ILi4096EEENS3_IJiiEEEEEEEEjEEC2ERKSF_RKj,($_ZN7cutlass13device_kernelIN5flash19enable_sm80_to_sm89INS1_16FlashAttnBwdSm80INS1_25CollectiveMainloopBwdSm80ILi2ELi2EN4cute5tupleIJNS5_1CILi128EEES8_NS7_ILi64EEEEEENS_6half_tEfNS_4arch4Sm80ELb0ELb0ELb1ELb1ELb1ELb0ELb0ELb0ELi2ELi4ELi4ELi4ELb0EEENS1_21CollectiveEpilogueBwdISA_SB_SD_Li256ELb1ELb0ELi2EEENS1_19SingleTileSchedulerILb1ELb0ELb0ELi128EEEEEEEEEvNT_6ParamsE$_ZN4cute3eso3ESOILb0ELb0EJNS_6LayoutINS_5tupleIJNS3_IJNS_1CILi8EEENS4_ILi1EEEEEENS3_IJNS4_ILi2EEEEEEEEENS3_IJNS3_IJS6_NS4_ILi0EEEEEENS3_IJiEEEEEEEENS_10ViewEngineINS_8smem_ptrIPN7cutlass6half_tEEEEEEEC2ERKSF_RKSM_ - $_ZN7cutlass13device_kernelIN5flash19enable_sm80_to_sm89INS1_16FlashAttnBwdSm80INS1_25CollectiveMainloopBwdSm80ILi2ELi2EN4cute5tupleIJNS5_1CILi128EEES8_NS7_ILi64EEEEEENS_6half_tEfNS_4arch4Sm80ELb0ELb0ELb1ELb1ELb1ELb0ELb0ELb0ELi2ELi4ELi4ELi4ELb0EEENS1_21CollectiveEpilogueBwdISA_SB_SD_Li256ELb1ELb0ELi2EEENS1_19SingleTileSchedulerILb1ELb0ELb0ELi128EEEEEEEEEvNT_6ParamsE$_ZN4cute3eso3ESOILb0ELb0EJNS_6LayoutINS_5tupleIJNS3_IJNS_1CILi2EEES5_S5_EEES5_NS3_IJS5_S5_EEEEEENS3_IJNS3_IJNS4_ILi1EEENS4_ILi512EEEiEEENS4_ILi4096EEENS3_IJiiEEEEEEEEjEEC2ERKSF_RKj)
$_ZN7cutlass13device_kernelIN5flash19enable_sm80_to_sm89INS1_16FlashAttnBwdSm80INS1_25CollectiveMainloopBwdSm80ILi2ELi2EN4cute5tupleIJNS5_1CILi128EEES8_NS7_ILi64EEEEEENS_6half_tEfNS_4arch4Sm80ELb0ELb0ELb1ELb1ELb1ELb0ELb0ELb0ELi2ELi4ELi4ELi4ELb0EEENS1_21CollectiveEpilogueBwdISA_SB_SD_Li256ELb1ELb0ELi2EEENS1_19SingleTileSchedulerILb1ELb0ELb0ELi128EEEEEEEEEvNT_6ParamsE$_ZN4cute3eso3ESOILb0ELb0EJNS_6LayoutINS_5tupleIJNS3_IJNS_1CILi2EEES5_S5_EEES5_NS3_IJS5_S5_EEEEEENS3_IJNS3_IJNS4_ILi1EEENS4_ILi512EEEiEEENS4_ILi4096EEENS3_IJiiEEEEEEEEjEEC2ERKSF_RKj:
        /* <DEDUP_REMOVED lines=10> */
        .type           $_ZN7cutlass13device_kernelIN5flash19enable_sm80_to_sm89INS1_16FlashAttnBwdSm80INS1_25CollectiveMainloopBwdSm80ILi2ELi2EN4cute5tupleIJNS5_1CILi128EEES8_NS7_ILi64EEEEEENS_6half_tEfNS_4arch4Sm80ELb0ELb0ELb1ELb1ELb1ELb0ELb0ELb0ELi2ELi4ELi4ELi4ELb0EEENS1_21CollectiveEpilogueBwdISA_SB_SD_Li256ELb1ELb0ELi2EEENS1_19SingleTileSchedulerILb1ELb0ELb0ELi128EEEEEEEEEvNT_6ParamsE$_ZN4cute3eso3ESOILb0ELb0EJNS_6LayoutINS_5tupleIJNS3_IJNS_1CILi8EEENS4_ILi1EEEEEENS3_IJNS4_ILi2EEEEEEEEENS3_IJNS3_IJS6_NS4_ILi0EEEEEENS3_IJiEEEEEEEENS_10ViewEngineINS_8smem_ptrIPN7cutlass6half_tEEEEEEEC2ERKSF_RKSM_,@function
        .size           $_ZN7cutlass13device_kernelIN5flash19enable_sm80_to_sm89INS1_16FlashAttnBwdSm80INS1_25CollectiveMainloopBwdSm80ILi2ELi2EN4cute5tupleIJNS5_1CILi128EEES8_NS7_ILi64EEEEEENS_6half_tEfNS_4arch4Sm80ELb0ELb0ELb1ELb1ELb1ELb0ELb0ELb0ELi2ELi4ELi4ELi4ELb0EEENS1_21CollectiveEpilogueBwdISA_SB_SD_Li256ELb1ELb0ELi2EEENS1_19SingleTileSchedulerILb1ELb0ELb0ELi128EEEEEEEEEvNT_6ParamsE$_ZN4cute3eso3ESOILb0ELb0EJNS_6LayoutINS_5tupleIJNS3_IJNS_1CILi8EEENS4_ILi1EEEEEENS3_IJNS4_ILi2EEEEEEEEENS3_IJNS3_IJS6_NS4_ILi0EEEEEENS3_IJiEEEEEEEENS_10ViewEngineINS_8smem_ptrIPN7cutlass6half_tEEEEEEEC2ERKSF_RKSM_,($_ZN7cutlass13device_kernelIN5flash19enable_sm80_to_sm89INS1_16FlashAttnBwdSm80INS1_25CollectiveMainloopBwdSm80ILi2ELi2EN4cute5tupleIJNS5_1CILi128EEES8_NS7_ILi64EEEEEENS_6half_tEfNS_4arch4Sm80ELb0ELb0ELb1ELb1ELb1ELb0ELb0ELb0ELi2ELi4ELi4ELi4ELb0EEENS1_21CollectiveEpilogueBwdISA_SB_SD_Li256ELb1ELb0ELi2EEENS1_19SingleTileSchedulerILb1ELb0ELb0ELi128EEEEEEEEEvNT_6ParamsE$_ZN4cute3eso3ESOILb0ELb0EJNS_6LayoutINS_5tupleIJNS3_IJNS_1CILi8EEENS4_ILi1EEEEEENS4_ILi2EEEEEENS3_IJNS3_IJS6_NS4_ILi0EEEEEEiEEEEENS_10ViewEngineINS_8smem_ptrIPN7cutlass6half_tEEEEEEEC2ERKSD_RKSK_ - $_ZN7cutlass13device_kernelIN5flash19enable_sm80_to_sm89INS1_16FlashAttnBwdSm80INS1_25CollectiveMainloopBwdSm80ILi2ELi2EN4cute5tupleIJNS5_1CILi128EEES8_NS7_ILi64EEEEEENS_6half_tEfNS_4arch4Sm80ELb0ELb0ELb1ELb1ELb1ELb0ELb0ELb0ELi2ELi4ELi4ELi4ELb0EEENS1_21CollectiveEpilogueBwdISA_SB_SD_Li256ELb1ELb0ELi2EEENS1_19SingleTileSchedulerILb1ELb0ELb0ELi128EEEEEEEEEvNT_6ParamsE$_ZN4cute3eso3ESOILb0ELb0EJNS_6LayoutINS_5tupleIJNS3_IJNS_1CILi8EEENS4_ILi1EEEEEENS3_IJNS4_ILi2EEEEEEEEENS3_IJNS3_IJS6_NS4_ILi0EEEEEENS3_IJiEEEEEEEENS_10ViewEngineINS_8smem_ptrIPN7cutlass6half_tEEEEEEEC2ERKSF_RKSM_)
$_ZN7cutlass13device_kernelIN5flash19enable_sm80_to_sm89INS1_16FlashAttnBwdSm80INS1_25CollectiveMainloopBwdSm80ILi2ELi2EN4cute5tupleIJNS5_1CILi128EEES8_NS7_ILi64EEEEEENS_6half_tEfNS_4arch4Sm80ELb0ELb0ELb1ELb1ELb1ELb0ELb0ELb0ELi2ELi4ELi4ELi4ELb0EEENS1_21CollectiveEpilogueBwdISA_SB_SD_Li256ELb1ELb0ELi2EEENS1_19SingleTileSchedulerILb1ELb0ELb0ELi128EEEEEEEEEvNT_6ParamsE$_ZN4cute3eso3ESOILb0ELb0EJNS_6LayoutINS_5tupleIJNS3_IJNS_1CILi8EEENS4_ILi1EEEEEENS3_IJNS4_ILi2EEEEEEEEENS3_IJNS3_IJS6_NS4_ILi0EEEEEENS3_IJiEEEEEEEENS_10ViewEngineINS_8smem_ptrIPN7cutlass6half_tEEEEEEEC2ERKSF_RKSM_:
[----:B------:R-:W-:Y:S02]  /*7630*/  IADD3 R37, R82, -c[0x0][0x20], RZ ;  /* 0x8000080052257a10 */ /* 0x000fe40007ffe0ff */
[----:B------:R-:W-:-:S03]  /*7640*/  IADD3 R36, R83, -c[0x0][0x20], RZ ;  /* 0x8000080053247a10 */ /* 0x000fc60007ffe0ff */
[----:B------:R1:W-:Y:S04]  /*7650*/  STL [R37], R40 ;  /* 0x0000002825007387 */ /* 0x0003e80000100800 */
[----:B------:R-:W2:Y:S01]  /*7660*/  LDL.64 R42, [R36] ;  /* 0x00000000242a7983 */ /* 0x000ea20000100a00 */
[----:B------:R-:W-:-:S03]  /*7670*/  IMAD.MOV.U32 R39, RZ, RZ, 0x0 ;  /* 0x00000000ff277424 */ /* 0x000fc600078e00ff */
[----:B--2---:R1:W-:Y:S01]  /*7680*/  STL.64 [R37+0x8], R42 ;  /* 0x0000082a25007387 */ /* 0x0043e20000100a00 */
[----:B------:R-:W-:Y:S05]  /*7690*/  RET.REL.NODEC R38 `(_ZN7cutlass13device_kernelIN5flash19enable_sm80_to_sm89INS1_16FlashAttnBwdSm80INS1_25CollectiveMainloopBwdSm80ILi2ELi2EN4cute5tupleIJNS5_1CILi128EEES8_NS7_ILi64EEEEEENS_6half_tEfNS_4arch4Sm80ELb0ELb0ELb1ELb1ELb1ELb0ELb0ELb0ELi2ELi4ELi4ELi4ELb0EEENS1_21CollectiveEpilogueBwdISA_SB_SD_Li256ELb1ELb0ELi2EEENS1_19SingleTileSchedulerILb1ELb0ELb0ELi128EEEEEEEEEvNT_6ParamsE) ;  /* 0xffff896026007950 */ /* 0x000fea0003c3ffff */
        .type           $_ZN7cutlass13device_kernelIN5flash19enable_sm80_to_sm89INS1_16FlashAttnBwdSm80INS1_25CollectiveMainloopBwdSm80ILi2ELi2EN4cute5tupleIJNS5_1CILi128EEES8_NS7_ILi64EEEEEENS_6half_tEfNS_4arch4Sm80ELb0ELb0ELb1ELb1ELb1ELb0ELb0ELb0ELi2ELi4ELi4ELi4ELb0EEENS1_21CollectiveEpilogueBwdISA_SB_SD_Li256ELb1ELb0ELi2EEENS1_19SingleTileSchedulerILb1ELb0ELb0ELi128EEEEEEEEEvNT_6ParamsE$_ZN4cute3eso3ESOILb0ELb0EJNS_6LayoutINS_5tupleIJNS3_IJNS_1CILi8EEENS4_ILi1EEEEEENS4_ILi2EEEEEENS3_IJNS3_IJS6_NS4_ILi0EEEEEEiEEEEENS_10ViewEngineINS_8smem_ptrIPN7cutlass6half_tEEEEEEEC2ERKSD_RKSK_,@function
        .size           $_ZN7cutlass13device_kernelIN5flash19enable_sm80_to_sm89INS1_16FlashAttnBwdSm80INS1_25CollectiveMainloopBwdSm80ILi2ELi2EN4cute5tupleIJNS5_1CILi128EEES8_NS7_ILi64EEEEEENS_6half_tEfNS_4arch4Sm80ELb0ELb0ELb1ELb1ELb1ELb0ELb0ELb0ELi2ELi4ELi4ELi4ELb0EEENS1_21CollectiveEpilogueBwdISA_SB_SD_Li256ELb1ELb0ELi2EEENS1_19SingleTileSchedulerILb1ELb0ELb0ELi128EEEEEEEEEvNT_6ParamsE$_ZN4cute3eso3ESOILb0ELb0EJNS_6LayoutINS_5tupleIJNS3_IJNS_1CILi8EEENS4_ILi1EEEEEENS4_ILi2EEEEEENS3_IJNS3_IJS6_NS4_ILi0EEEEEEiEEEEENS_10ViewEngineINS_8smem_ptrIPN7cutlass6half_tEEEEEEEC2ERKSD_RKSK_,($_ZN7cutlass13device_kernelIN5flash19enable_sm80_to_sm89INS1_16FlashAttnBwdSm80INS1_25CollectiveMainloopBwdSm80ILi2ELi2EN4cute5tupleIJNS5_1CILi128EEES8_NS7_ILi64EEEEEENS_6half_tEfNS_4arch4Sm80ELb0ELb0ELb1ELb1ELb1ELb0ELb0ELb0ELi2ELi4ELi4ELi4ELb0EEENS1_21CollectiveEpilogueBwdISA_SB_SD_Li256ELb1ELb0ELi2EEENS1_19SingleTileSchedulerILb1ELb0ELb0ELi128EEEEEEEEEvNT_6ParamsE$_ZN4cute3eso3ESOILb0ELb0EJNS_6LayoutINS_5tupleIJNS3_IJNS_1CILi8EEENS4_ILi1EEEEEENS4_ILi2EEEEEENS3_IJNS3_IJS6_NS4_ILi0EEEEEEiEEEEEiEEC2ERKSD_RKi - $_ZN7cutlass13device_kernelIN5flash19enable_sm80_to_sm89INS1_16FlashAttnBwdSm80INS1_25CollectiveMainloopBwdSm80ILi2ELi2EN4cute5tupleIJNS5_1CILi128EEES8_NS7_ILi64EEEEEENS_6half_tEfNS_4arch4Sm80ELb0ELb0ELb1ELb1ELb1ELb0ELb0ELb0ELi2ELi4ELi4ELi4ELb0EEENS1_21CollectiveEpilogueBwdISA_SB_SD_Li256ELb1ELb0ELi2EEENS1_19SingleTileSchedulerILb1ELb0ELb0ELi128EEEEEEEEEvNT_6ParamsE$_ZN4cute3eso3ESOILb0ELb0EJNS_6LayoutINS_5tupleIJNS3_IJNS_1CILi8EEENS4_ILi1EEEEEENS4_ILi2EEEEEENS3_IJNS3_IJS6_NS4_ILi0EEEEEEiEEEEENS_10ViewEngineINS_8smem_ptrIPN7cutlass6half_tEEEEEEEC2ERKSD_RKSK_)
$_ZN7cutlass13device_kernelIN5flash19enable_sm80_to_sm89INS1_16FlashAttnBwdSm80INS1_25CollectiveMainloopBwdSm80ILi2ELi2EN4cute5tupleIJNS5_1CILi128EEES8_NS7_ILi64EEEEEENS_6half_tEfNS_4arch4Sm80ELb0ELb0ELb1ELb1ELb1ELb0ELb0ELb0ELi2ELi4ELi4ELi4ELb0EEENS1_21CollectiveEpilogueBwdISA_SB_SD_Li256ELb1ELb0ELi2EEENS1_19SingleTileSchedulerILb1ELb0ELb0ELi128EEEEEEEEEvNT_6ParamsE$_ZN4cute3eso3ESOILb0ELb0EJNS_6LayoutINS_5tupleIJNS3_IJNS_1CILi8EEENS4_ILi1EEEEEENS4_ILi2EEEEEENS3_IJNS3_IJS6_NS4_ILi0EEEEEEiEEEEENS_10ViewEngineINS_8smem_ptrIPN7cutlass6half_tEEEEEEEC2ERKSD_RKSK_:
[----:B------:R-:W-:Y:S02]  /*76a0*/  IADD3 R3, R82, -c[0x0][0x20], RZ ;  /* 0x8000080052037a10 */ /* 0x000fe40007ffe0ff */
[----:B------:R-:W-:-:S03]  /*76b0*/  IADD3 R2, R83, -c[0x0][0x20], RZ ;  /* 0x8000080053027a10 */ /* 0x000fc60007ffe0ff */
[----:B------:R1:W-:Y:S04]  /*76c0*/  STL [R3], R36 ;  /* 0x0000002403007387 */ /* 0x0003e80000100800 */
[----:B------:R-:W2:Y:S01]  /*76d0*/  LDL.64 R42, [R2] ;  /* 0x00000000022a7983 */ /* 0x000ea20000100a00 */
[----:B------:R-:W-:-:S03]  /*76e0*/  IMAD.MOV.U32 R39, RZ, RZ, 0x0 ;  /* 0x00000000ff277424 */ /* 0x000fc600078e00ff */
[----:B--2---:R1:W-:Y:S01]  /*76f0*/  STL.64 [R3+0x8], R42 ;  /* 0x0000082a03007387 */ /* 0x0043e20000100a00 */
[----:B------:R-:W-:Y:S05]  /*7700*/  RET.REL.NODEC R38 `(_ZN7cutlass13device_kernelIN5flash19enable_sm80_to_sm89INS1_16FlashAttnBwdSm80INS1_25CollectiveMainloopBwdSm80ILi2ELi2EN4cute5tupleIJNS5_1CILi128EEES8_NS7_ILi64EEEEEENS_6half_tEfNS_4arch4Sm80ELb0ELb0ELb1ELb1ELb1ELb0ELb0ELb0ELi2ELi4ELi4ELi4ELb0EEENS1_21CollectiveEpilogueBwdISA_SB_SD_Li256ELb1ELb0ELi2EEENS1_19SingleTileSchedulerILb1ELb0ELb0ELi128EEEEEEEEEvNT_6ParamsE) ;  /* 0xffff88f026007950 */ /* 0x000fea0003c3ffff */
        .type           $_ZN7cutlass13device_kernelIN5flash19enable_sm80_to_sm89INS1_16FlashAttnBwdSm80INS1_25CollectiveMainloopBwdSm80ILi2ELi2EN4cute5tupleIJNS5_1CILi128EEES8_NS7_ILi64EEEEEENS_6half_tEfNS_4arch4Sm80ELb0ELb0ELb1ELb1ELb1ELb0ELb0ELb0ELi2ELi4ELi4ELi4ELb0EEENS1_21CollectiveEpilogueBwdISA_SB_SD_Li256ELb1ELb0ELi2EEENS1_19SingleTileSchedulerILb1ELb0ELb0ELi128EEEEEEEEEvNT_6ParamsE$_ZN4cute3eso3ESOILb0ELb0EJNS_6LayoutINS_5tupleIJNS3_IJNS_1CILi8EEENS4_ILi1EEEEEENS4_ILi2EEEEEENS3_IJNS3_IJS6_NS4_ILi0EEEEEEiEEEEEiEEC2ERKSD_RKi,@function
        .size           $_ZN7cutlass13device_kernelIN5flash19enable_sm80_to_sm89INS1_16FlashAttnBwdSm80INS1_25CollectiveMainloopBwdSm80ILi2ELi2EN4cute5tupleIJNS5_1CILi128EEES8_NS7_ILi64EEEEEENS_6half_tEfNS_4arch4Sm80ELb0ELb0ELb1ELb1ELb1ELb0ELb0ELb0ELi2ELi4ELi4ELi4ELb0EEENS1_21CollectiveEpilogueBwdISA_SB_SD_Li256ELb1ELb0ELi2EEENS1_19SingleTileSchedulerILb1ELb0ELb0ELi128EEEEEEEEEvNT_6ParamsE$_ZN4cute3eso3ESOILb0ELb0EJNS_6LayoutINS_5tupleIJNS3_IJNS_1CILi8EEENS4_ILi1EEEEEENS4_ILi2EEEEEENS3_IJNS3_IJS6_NS4_ILi0EEEEEEiEEEEEiEEC2ERKSD_RKi,($_ZN7cutlass13device_kernelIN5flash19enable_sm80_to_sm89INS1_16FlashAttnBwdSm80INS1_25CollectiveMainloopBwdSm80ILi2ELi2EN4cute5tupleIJNS5_1CILi128EEES8_NS7_ILi64EEEEEENS_6half_tEfNS_4arch4Sm80ELb0ELb0ELb1ELb1ELb1ELb0ELb0ELb0ELi2ELi4ELi4ELi4ELb0EEENS1_21CollectiveEpilogueBwdISA_SB_SD_Li256ELb1ELb0ELi2EEENS1_19SingleTileSchedulerILb1ELb0ELb0ELi128EEEEEEEEEvNT_6ParamsE$_ZN4cute3eso3ESOILb0ELb0EJNS_6LayoutINS_5tupleIJNS3_IJNS_1CILi8EEENS4_ILi1EEEEEENS4_ILi2EEENS3_IJS8_S8_EEEEEENS3_IJNS3_IJS6_NS4_ILi0EEEEEENS4_ILi4096EEENS3_IJiiEEEEEEEENS_10ViewEngineINS_8smem_ptrIPN7cutlass6half_tEEEEEEEC2ERKSG_RKSN_ - $_ZN7cutlass13device_kernelIN5flash19enable_sm80_to_sm89INS1_16FlashAttnBwdSm80INS1_25CollectiveMainloopBwdSm80ILi2ELi2EN4cute5tupleIJNS5_1CILi128EEES8_NS7_ILi64EEEEEENS_6half_tEfNS_4arch4Sm80ELb0ELb0ELb1ELb1ELb1ELb0ELb0ELb0ELi2ELi4ELi4ELi4ELb0EEENS1_21CollectiveEpilogueBwdISA_SB_SD_Li256ELb1ELb0ELi2EEENS1_19SingleTileSchedulerILb1ELb0ELb0ELi128EEEEEEEEEvNT_6ParamsE$_ZN4cute3eso3ESOILb0ELb0EJNS_6LayoutINS_5tupleIJNS3_IJNS_1CILi8EEENS4_ILi1EEEEEENS4_ILi2EEEEEENS3_IJNS3_IJS6_NS4_ILi0EEEEEEiEEEEEiEEC2ERKSD_RKi)
$_ZN7cutlass13device_kernelIN5flash19enable_sm80_to_sm89INS1_16FlashAttnBwdSm80INS1_25CollectiveMainloopBwdSm80ILi2ELi2EN4cute5tupleIJNS5_1CILi128EEES8_NS7_ILi64EEEEEENS_6half_tEfNS_4arch4Sm80ELb0ELb0ELb1ELb1ELb1ELb0ELb0ELb0ELi2ELi4ELi4ELi4ELb0EEENS1_21CollectiveEpilogueBwdISA_SB_SD_Li256ELb1ELb0ELi2EEENS1_19SingleTileSchedulerILb1ELb0ELb0ELi128EEEEEEEEEvNT_6ParamsE$_ZN4cute3eso3ESOILb0ELb0EJNS_6LayoutINS_5tupleIJNS3_IJNS_1CILi8EEENS4_ILi1EEEEEENS4_ILi2EEEEEENS3_IJNS3_IJS6_NS4_ILi0EEEEEEiEEEEEiEEC2ERKSD_RKi:
[----:B------:R-:W-:Y:S02]  /*7710*/  IADD3 R3, R82, -c[0x0][0x20], RZ ;  /* 0x8000080052037a10 */ /* 0x000fe40007ffe0ff */
[----:B------:R-:W-:-:S03]  /*7720*/  IADD3 R2, R83, -c[0x0][0x20], RZ ;  /* 0x8000080053027a10 */ /* 0x000fc60007ffe0ff */
[----:B------:R1:W-:Y:S04]  /*7730*/  STL [R3], R38 ;  /* 0x0000002603007387 */ /* 0x0003e80000100800 */
[----:B------:R-:W2:Y:S01]  /*7740*/  LDL R2, [R2] ;  /* 0x0000000002027983 */ /* 0x000ea20000100800 */
[----:B------:R-:W-:-:S03]  /*7750*/  IMAD.MOV.U32 R37, RZ, RZ, 0x0 ;  /* 0x00000000ff257424 */ /* 0x000fc600078e00ff */
[----:B--2---:R1:W-:Y:S01]  /*7760*/  STL [R3+0x4], R2 ;  /* 0x0000040203007387 */ /* 0x0043e20000100800 */
[----:B------:R-:W-:Y:S05]  /*7770*/  RET.REL.NODEC R36 `(_ZN7cutlass13device_kernelIN5flash19enable_sm80_to_sm89INS1_16FlashAttnBwdSm80INS1_25CollectiveMainloopBwdSm80ILi2ELi2EN4cute5tupleIJNS5_1CILi128EEES8_NS7_ILi64EEEEEENS_6half_tEfNS_4arch4Sm80ELb0ELb0ELb1ELb1ELb1ELb0ELb0ELb0ELi2ELi4ELi4ELi4ELb0EEENS1_21CollectiveEpilogueBwdISA_SB_SD_Li256ELb1ELb0ELi2EEENS1_19SingleTileSchedulerILb1ELb0ELb0ELi128EEEEEEEEEvNT_6ParamsE) ;  /* 0xffff888024007950 */ /* 0x000fea0003c3ffff */
        .type           $_ZN7cutlass13device_kernelIN5flash19enable_sm80_to_sm89INS1_16FlashAttnBwdSm80INS1_25CollectiveMainloopBwdSm80ILi2ELi2EN4cute5tupleIJNS5_1CILi128EEES8_NS7_ILi64EEEEEENS_6half_tEfNS_4arch4Sm80ELb0ELb0ELb1ELb1ELb1ELb0ELb0ELb0ELi2ELi4ELi4ELi4ELb0EEENS1_21CollectiveEpilogueBwdISA_SB_SD_Li256ELb1ELb0ELi2EEENS1_19SingleTileSchedulerILb1ELb0ELb0ELi128EEEEEEEEEvNT_6ParamsE$_ZN4cute3eso3ESOILb0ELb0EJNS_6LayoutINS_5tupleIJNS3_IJNS_1CILi8EEENS4_ILi1EEEEEENS4_ILi2EEENS3_IJS8_S8_EEEEEENS3_IJNS3_IJS6_NS4_ILi0EEEEEENS4_ILi4096EEENS3_IJiiEEEEEEEENS_10ViewEngineINS_8smem_ptrIPN7cutlass6half_tEEEEEEEC2ERKSG_RKSN_,@function
        .size           $_ZN7cutlass13device_kernelIN5flash19enable_sm80_to_sm89INS1_16FlashAttnBwdSm80INS1_25CollectiveMainloopBwdSm80ILi2ELi2EN4cute5tupleIJNS5_1CILi128EEES8_NS7_ILi64EEEEEENS_6half_tEfNS_4arch4Sm80ELb0ELb0ELb1ELb1ELb1ELb0ELb0ELb0ELi2ELi4ELi4ELi4ELb0EEENS1_21CollectiveEpilogueBwdISA_SB_SD_Li256ELb1ELb0ELi2EEENS1_19SingleTileSchedulerILb1ELb0ELb0ELi128EEEEEEEEEvNT_6ParamsE$_ZN4cute3eso3ESOILb0ELb0EJNS_6LayoutINS_5tupleIJNS3_IJNS_1CILi8EEENS4_ILi1EEEEEENS4_ILi2EEENS3_IJS8_S8_EEEEEENS3_IJNS3_IJS6_NS4_ILi0EEEEEENS4_ILi4096EEENS3_IJiiEEEEEEEENS_10ViewEngineINS_8smem_ptrIPN7cutlass6half_tEEEEEEEC2ERKSG_RKSN_,($_ZN7cutlass13device_kernelIN5flash19enable_sm80_to_sm89INS1_16FlashAttnBwdSm80INS1_25CollectiveMainloopBwdSm80ILi2ELi2EN4cute5tupleIJNS5_1CILi128EEES8_NS7_ILi64EEEEEENS_6half_tEfNS_4arch4Sm80ELb0ELb0ELb1ELb1ELb1ELb0ELb0ELb0ELi2ELi4ELi4ELi4ELb0EEENS1_21CollectiveEpilogueBwdISA_SB_SD_Li256ELb1ELb0ELi2EEENS1_19SingleTileSchedulerILb1ELb0ELb0ELi128EEEEEEEEEvNT_6ParamsE$_ZN4cute3eso3ESOILb0ELb0EJNS_6LayoutINS_5tupleIJNS3_IJNS_1CILi8EEENS4_ILi1EEEEEENS4_ILi2EEENS3_IJS8_S8_EEEEEENS3_IJNS3_IJS6_NS4_ILi0EEEEEENS4_ILi4096EEENS3_IJiiEEEEEEEEiEEC2ERKSG_RKi - $_ZN7cutlass13device_kernelIN5flash19enable_sm80_to_sm89INS1_16FlashAttnBwdSm80INS1_25CollectiveMainloopBwdSm80ILi2ELi2EN4cute5tupleIJNS5_1CILi128EEES8_NS7_ILi64EEEEEENS_6half_tEfNS_4arch4Sm80ELb0ELb0ELb1ELb1ELb1ELb0ELb0ELb0ELi2ELi4ELi4ELi4ELb0EEENS1_21CollectiveEpilogueBwdISA_SB_SD_Li256ELb1ELb0ELi2EEENS1_19SingleTileSchedulerILb1ELb0ELb0ELi128EEEEEEEEEvNT_6ParamsE$_ZN4cute3eso3ESOILb0ELb0EJNS_6LayoutINS_5tupleIJNS3_IJNS_1CILi8EEENS4_ILi1EEEEEENS4_ILi2EEENS3_IJS8_S8_EEEEEENS3_IJNS3_IJS6_NS4_ILi0EEEEEENS4_ILi4096EEENS3_IJiiEEEEEEEENS_10ViewEngineINS_8smem_ptrIPN7cutlass6half_tEEEEEEEC2ERKSG_RKSN_)
$_ZN7cutlass13device_kernelIN5flash19enable_sm80_to_sm89INS1_16FlashAttnBwdSm80INS1_25CollectiveMainloopBwdSm80ILi2ELi2EN4cute5tupleIJNS5_1CILi128EEES8_NS7_ILi64EEEEEENS_6half_tEfNS_4arch4Sm80ELb0ELb0ELb1ELb1ELb1ELb0ELb0ELb0ELi2ELi4ELi4ELi4ELb0EEENS1_21CollectiveEpilogueBwdISA_SB_SD_Li256ELb1ELb0ELi2EEENS1_19SingleTileSchedulerILb1ELb0ELb0ELi128EEEEEEEEEvNT_6ParamsE$_ZN4cute3eso3ESOILb0ELb0EJNS_6LayoutINS_5tupleIJNS3_IJNS_1CILi8EEENS4_ILi1EEEEEENS4_ILi2EEENS3_IJS8_S8_EEEEEENS3_IJNS3_IJS6_NS4_ILi0EEEEEENS4_ILi4096EEENS3_IJiiEEEEEEEENS_10ViewEngineINS_8smem_ptrIPN7cutlass6half_tEEEEEEEC2ERKSG_RKSN_:
[----:B------:R-:W-:Y:S02]  /*7780*/  IADD3 R3, R60, -c[0x0][0x20], RZ ;  /* 0x800008003c037a10 */ /* 0x000fe40007ffe0ff */
[----:B------:R-:W-:-:S03]  /*7790*/  IADD3 R2, R59, -c[0x0][0x20], RZ ;  /* 0x800008003b027a10 */ /* 0x000fc60007ffe0ff */
[----:B------:R1:W-:Y:S04]  /*77a0*/  STL.64 [R3], R4 ;  /* 0x0000000403007387 */ /* 0x0003e80000100a00 */
[----:B------:R-:W2:Y:S01]  /*77b0*/  LDL.64 R12, [R2] ;  /* 0x00000000020c7983 */ /* 0x000ea20000100a00 */
[----:B------:R-:W-:-:S03]  /*77c0*/  IMAD.MOV.U32 R7, RZ, RZ, 0x0 ;  /* 0x00000000ff077424 */ /* 0x000fc600078e00ff */
[----:B--2---:R1:W-:Y:S01]  /*77d0*/  STL.64 [R3+0x8], R12 ;  /* 0x0000080c03007387 */ /* 0x0043e20000100a00 */
[----:B------:R-:W-:Y:S05]  /*77e0*/  RET.REL.NODEC R6 `(_ZN7cutlass13device_kernelIN5flash19enable_sm80_to_sm89INS1_16FlashAttnBwdSm80INS1_25CollectiveMainloopBwdSm80ILi2ELi2EN4cute5tupleIJNS5_1CILi128EEES8_NS7_ILi64EEEEEENS_6half_tEfNS_4arch4Sm80ELb0ELb0ELb1ELb1ELb1ELb0ELb0ELb0ELi2ELi4ELi4ELi4ELb0EEENS1_21CollectiveEpilogueBwdISA_SB_SD_Li256ELb1ELb0ELi2EEENS1_19SingleTileSchedulerILb1ELb0ELb0ELi128EEEEEEEEEvNT_6ParamsE) ;  /* 0xffff881006007950 */ /* 0x000fea0003c3ffff */
        .type           $_ZN7cutlass13device_kernelIN5flash19enable_sm80_to_sm89INS1_16FlashAttnBwdSm80INS1_25CollectiveMainloopBwdSm80ILi2ELi2EN4cute5tupleIJNS5_1CILi128EEES8_NS7_ILi64EEEEEENS_6half_tEfNS_4arch4Sm80ELb0ELb0ELb1ELb1ELb1ELb0ELb0ELb0ELi2ELi4ELi4ELi4ELb0EEENS1_21CollectiveEpilogueBwdISA_SB_SD_Li256ELb1ELb0ELi2EEENS1_19SingleTileSchedulerILb1ELb0ELb0ELi128EEEEEEEEEvNT_6ParamsE$_ZN4cute3eso3ESOILb0ELb0EJNS_6LayoutINS_5tupleIJNS3_IJNS_1CILi8EEENS4_ILi1EEEEEENS4_ILi2EEENS3_IJS8_S8_EEEEEENS3_IJNS3_IJS6_NS4_ILi0EEEEEENS4_ILi4096EEENS3_IJiiEEEEEEEEiEEC2ERKSG_RKi,@function
        .size           $_ZN7cutlass13device_kernelIN5flash19enable_sm80_to_sm89INS1_16FlashAttnBwdSm80INS1_25CollectiveMainloopBwdSm80ILi2ELi2EN4cute5tupleIJNS5_1CILi128EEES8_NS7_ILi64EEEEEENS_6half_tEfNS_4arch4Sm80ELb0ELb0ELb1ELb1ELb1ELb0ELb0ELb0ELi2ELi4ELi4ELi4ELb0EEENS1_21CollectiveEpilogueBwdISA_SB_SD_Li256ELb1ELb0ELi2EEENS1_19SingleTileSchedulerILb1ELb0ELb0ELi128EEEEEEEEEvNT_6ParamsE$_ZN4cute3eso3ESOILb0ELb0EJNS_6LayoutINS_5tupleIJNS3_IJNS_1CILi8EEENS4_ILi1EEEEEENS4_ILi2EEENS3_IJS8_S8_EEEEEENS3_IJNS3_IJS6_NS4_ILi0EEEEEENS4_ILi4096EEENS3_IJiiEEEEEEEEiEEC2ERKSG_RKi,($_ZN7cutlass13device_kernelIN5flash19enable_sm80_to_sm89INS1_16FlashAttnBwdSm80INS1_25CollectiveMainloopBwdSm80ILi2ELi2EN4cute5tupleIJNS5_1CILi128EEES8_NS7_ILi64EEEEEENS_6half_tEfNS_4arch4Sm80ELb0ELb0ELb1ELb1ELb1ELb0ELb0ELb0ELi2ELi4ELi4ELi4ELb0EEENS1_21CollectiveEpilogueBwdISA_SB_SD_Li256ELb1ELb0ELi2EEENS1_19SingleTileSchedulerILb1ELb0ELb0ELi128EEEEEEEEEvNT_6ParamsE$_ZN4cute3eso3ESOILb0ELb0EJNS_6LayoutINS_5tupleIJNS3_IJNS_1CILi8EEENS4_ILi1EEEEEENS4_ILi2EEES5_EEENS3_IJNS3_IJS6_NS4_ILi0EEEEEEiNS4_ILi1024EEEEEEEENS_10ViewEngineINS_8smem_ptrIPN7cutlass6half_tEEEEEEEC2ERKSE_RKSL_ - $_ZN7cutlass13device_kernelIN5flash19enable_sm80_to_sm89INS1_16FlashAttnBwdSm80INS1_25CollectiveMainloopBwdSm80ILi2ELi2EN4cute5tupleIJNS5_1CILi128EEES8_NS7_ILi64EEEEEENS_6half_tEfNS_4arch4Sm80ELb0ELb0ELb1ELb1ELb1ELb0ELb0ELb0ELi2ELi4ELi4ELi4ELb0EEENS1_21CollectiveEpilogueBwdISA_SB_SD_Li256ELb1ELb0ELi2EEENS1_19SingleTileSchedulerILb1ELb0ELb0ELi128EEEEEEEEEvNT_6ParamsE$_ZN4cute3eso3ESOILb0ELb0EJNS_6LayoutINS_5tupleIJNS3_IJNS_1CILi8EEENS4_ILi1EEEEEENS4_ILi2EEENS3_IJS8_S8_EEEEEENS3_IJNS3_IJS6_NS4_ILi0EEEEEENS4_ILi4096EEENS3_IJiiEEEEEEEEiEEC2ERKSG_RKi)
$_ZN7cutlass13device_kernelIN5flash19enable_sm80_to_sm89INS1_16FlashAttnBwdSm80INS1_25CollectiveMainloopBwdSm80ILi2ELi2EN4cute5tupleIJNS5_1CILi128EEES8_NS7_ILi64EEEEEENS_6half_tEfNS_4arch4Sm80ELb0ELb0ELb1ELb1ELb1ELb0ELb0ELb0ELi2ELi4ELi4ELi4ELb0EEENS1_21CollectiveEpilogueBwdISA_SB_SD_Li256ELb1ELb0ELi2EEENS1_19SingleTileSchedulerILb1ELb0ELb0ELi128EEEEEEEEEvNT_6ParamsE$_ZN4cute3eso3ESOILb0ELb0EJNS_6LayoutINS_5tupleIJNS3_IJNS_1CILi8EEENS4_ILi1EEEEEENS4_ILi2EEENS3_IJS8_S8_EEEEEENS3_IJNS3_IJS6_NS4_ILi0EEEEEENS4_ILi4096EEENS3_IJiiEEEEEEEEiEEC2ERKSG_RKi:
[----:B------:R-:W-:Y:S02]  /*77f0*/  IADD3 R5, R60, -c[0x0][0x20], RZ ;  /* 0x800008003c057a10 */ /* 0x000fe40007ffe0ff */
[----:B------:R-:W-:-:S03]  /*7800*/  IADD3 R4, R59, -c[0x0][0x20], RZ ;  /* 0x800008003b047a10 */ /* 0x000fc60007ffe0ff */
[----:B------:R1:W-:Y:S04]  /*7810*/  STL [R5], R2 ;  /* 0x0000000205007387 */ /* 0x0003e80000100800 */
[----:B------:R1:W-:Y:S04]  /*7820*/  STL [R5+0x4], R3 ;  /* 0x0000040305007387 */ /* 0x0003e80000100800 */
[----:B------:R-:W2:Y:S01]  /*7830*/  LDL R4, [R4] ;  /* 0x0000000004047983 */ /* 0x000ea20000100800 */
[----:B------:R-:W-:-:S03]  /*7840*/  IMAD.MOV.U32 R7, RZ, RZ, 0x0 ;  /* 0x00000000ff077424 */ /* 0x000fc600078e00ff */
[----:B--2---:R1:W-:Y:S01]  /*7850*/  STL [R5+0x8], R4 ;  /* 0x0000080405007387 */ /* 0x0043e20000100800 */
[----:B------:R-:W-:Y:S05]  /*7860*/  RET.REL.NODEC R6 `(_ZN7cutlass13device_kernelIN5flash19enable_sm80_to_sm89INS1_16FlashAttnBwdSm80INS1_25CollectiveMainloopBwdSm80ILi2ELi2EN4cute5tupleIJNS5_1CILi128EEES8_NS7_ILi64EEEEEENS_6half_tEfNS_4arch4Sm80ELb0ELb0ELb1ELb1ELb1ELb0ELb0ELb0ELi2ELi4ELi4ELi4ELb0EEENS1_21CollectiveEpilogueBwdISA_SB_SD_Li256ELb1ELb0ELi2EEENS1_19SingleTileSchedulerILb1ELb0ELb0ELi128EEEEEEEEEvNT_6ParamsE) ;  /* 0xffff879006007950 */ /* 0x000fea0003c3ffff */
        .type           $_ZN7cutlass13device_kernelIN5flash19enable_sm80_to_sm89INS1_16FlashAttnBwdSm80INS1_25CollectiveMainloopBwdSm80ILi2ELi2EN4cute5tupleIJNS5_1CILi128EEES8_NS7_ILi64EEEEEENS_6half_tEfNS_4arch4Sm80ELb0ELb0ELb1ELb1ELb1ELb0ELb0ELb0ELi2ELi4ELi4ELi4ELb0EEENS1_21CollectiveEpilogueBwdISA_SB_SD_Li256ELb1ELb0ELi2EEENS1_19SingleTileSchedulerILb1ELb0ELb0ELi128EEEEEEEEEvNT_6ParamsE$_ZN4cute3eso3ESOILb0ELb0EJNS_6LayoutINS_5tupleIJNS3_IJNS_1CILi8EEENS4_ILi1EEEEEENS4_ILi2EEES5_EEENS3_IJNS3_IJS6_NS4_ILi0EEEEEEiNS4_ILi1024EEEEEEEENS_10ViewEngineINS_8smem_ptrIPN7cutlass6half_tEEEEEEEC2ERKSE_RKSL_,@function
        .size           $_ZN7cutlass13device_kernelIN5flash19enable_sm80_to_sm89INS1_16FlashAttnBwdSm80INS1_25CollectiveMainloopBwdSm80ILi2ELi2EN4cute5tupleIJNS5_1CILi128EEES8_NS7_ILi64EEEEEENS_6half_tEfNS_4arch4Sm80ELb0ELb0ELb1ELb1ELb1ELb0ELb0ELb0ELi2ELi4ELi4ELi4ELb0EEENS1_21CollectiveEpilogueBwdISA_SB_SD_Li256ELb1ELb0ELi2EEENS1_19SingleTileSchedulerILb1ELb0ELb0ELi128EEEEEEEEEvNT_6ParamsE$_ZN4cute3eso3ESOILb0ELb0EJNS_6LayoutINS_5tupleIJNS3_IJNS_1CILi8EEENS4_ILi1EEEEEENS4_ILi2EEES5_EEENS3_IJNS3_IJS6_NS4_ILi0EEEEEEiNS4_ILi1024EEEEEEEENS_10ViewEngineINS_8smem_ptrIPN7cutlass6half_tEEEEEEEC2ERKSE_RKSL_,($_ZN7cutlass13device_kernelIN5flash19enable_sm80_to_sm89INS1_16FlashAttnBwdSm80INS1_25CollectiveMainloopBwdSm80ILi2ELi2EN4cute5tupleIJNS5_1CILi128EEES8_NS7_ILi64EEEEEENS_6half_tEfNS_4arch4Sm80ELb0ELb0ELb1ELb1ELb1ELb0ELb0ELb0ELi2ELi4ELi4ELi4ELb0EEENS1_21CollectiveEpilogueBwdISA_SB_SD_Li256ELb1ELb0ELi2EEENS1_19SingleTileSchedulerILb1ELb0ELb0ELi128EEEEEEEEEvNT_6ParamsE$_ZN4cute3eso3ESOILb0ELb0EJNS_6LayoutINS_5tupleIJNS3_IJNS_1CILi8EEENS4_ILi1EEEEEENS4_ILi2EEES5_EEENS3_IJNS3_IJS6_NS4_ILi0EEEEEEiNS4_ILi1024EEEEEEEEiEEC2ERKSE_RKi - $_ZN7cutlass13device_kernelIN5flash19enable_sm80_to_sm89INS1_16FlashAttnBwdSm80INS1_25CollectiveMainloopBwdSm80ILi2ELi2EN4cute5tupleIJNS5_1CILi128EEES8_NS7_ILi64EEEEEENS_6half_tEfNS_4arch4Sm80ELb0ELb0ELb1ELb1ELb1ELb0ELb0ELb0ELi2ELi4ELi4ELi4ELb0EEENS1_21CollectiveEpilogueBwdISA_SB_SD_Li256ELb1ELb0ELi2EEENS1_19SingleTileSchedulerILb1ELb0ELb0ELi128EEEEEEEEEvNT_6ParamsE$_ZN4cute3eso3ESOILb0ELb0EJNS_6LayoutINS_5tupleIJNS3_IJNS_1CILi8EEENS4_ILi1EEEEEENS4_ILi2EEES5_EEENS3_IJNS3_IJS6_NS4_ILi0EEEEEEiNS4_ILi1024EEEEEEEENS_10ViewEngineINS_8smem_ptrIPN7cutlass6half_tEEEEEEEC2ERKSE_RKSL_)
$_ZN7cutlass13device_kernelIN5flash19enable_sm80_to_sm89INS1_16FlashAttnBwdSm80INS1_25CollectiveMainloopBwdSm80ILi2ELi2EN4cute5tupleIJNS5_1CILi128EEES8_NS7_ILi64EEEEEENS_6half_tEfNS_4arch4Sm80ELb0ELb0ELb1ELb1ELb1ELb0ELb0ELb0ELi2ELi4ELi4ELi4ELb0EEENS1_21CollectiveEpilogueBwdISA_SB_SD_Li256ELb1ELb0ELi2EEENS1_19SingleTileSchedulerILb1ELb0ELb0ELi128EEEEEEEEEvNT_6ParamsE$_ZN4cute3eso3ESOILb0ELb0EJNS_6LayoutINS_5tupleIJNS3_IJNS_1CILi8EEENS4_ILi1EEEEEENS4_ILi2EEES5_EEENS3_IJNS3_IJS6_NS4_ILi0EEEEEEiNS4_ILi1024EEEEEEEENS_10ViewEngineINS_8smem_ptrIPN7cutlass6half_tEEEEEEEC2ERKSE_RKSL_:
[----:B------:R-:W-:Y:S02]  /*7870*/  IADD3 R2, R60, -c[0x0][0x20], RZ ;  /* 0x800008003c027a10 */ /* 0x000fe40007ffe0ff */
[----:B------:R-:W-:-:S03]  /*7880*/  IADD3 R0, R0, -c[0x0][0x20], RZ ;  /* 0x8000080000007a10 */ /* 0x000fc60007ffe0ff */
[----:B------:R1:W-:Y:S04]  /*7890*/  STL [R2], R3 ;  /* 0x0000000302007387 */ /* 0x0003e80000100800 */
[----:B------:R-:W2:Y:S01]  /*78a0*/  LDL.64 R6, [R0] ;  /* 0x0000000000067983 */ /* 0x000ea20000100a00 */
[----:B------:R-:W-:-:S03]  /*78b0*/  IMAD.MOV.U32 R5, RZ, RZ, 0x0 ;  /* 0x00000000ff057424 */ /* 0x000fc600078e00ff */
[----:B--2---:R1:W-:Y:S01]  /*78c0*/  STL.64 [R2+0x8], R6 ;  /* 0x0000080602007387 */ /* 0x0043e20000100a00 */
[----:B------:R-:W-:Y:S05]  /*78d0*/  RET.REL.NODEC R4 `(_ZN7cutlass13device_kernelIN5flash19enable_sm80_to_sm89INS1_16FlashAttnBwdSm80INS1_25CollectiveMainloopBwdSm80ILi2ELi2EN4cute5tupleIJNS5_1CILi128EEES8_NS7_ILi64EEEEEENS_6half_tEfNS_4arch4Sm80ELb0ELb0ELb1ELb1ELb1ELb0ELb0ELb0ELi2ELi4ELi4ELi4ELb0EEENS1_21CollectiveEpilogueBwdISA_SB_SD_Li256ELb1ELb0ELi2EEENS1_19SingleTileSchedulerILb1ELb0ELb0ELi128EEEEEEEEEvNT_6ParamsE) ;  /* 0xffff872004007950 */ /* 0x000fea0003c3ffff */
        .type           $_ZN7cutlass13device_kernelIN5flash19enable_sm80_to_sm89INS1_16FlashAttnBwdSm80INS1_25CollectiveMainloopBwdSm80ILi2ELi2EN4cute5tupleIJNS5_1CILi128EEES8_NS7_ILi64EEEEEENS_6half_tEfNS_4arch4Sm80ELb0ELb0ELb1ELb1ELb1ELb0ELb0ELb0ELi2ELi4ELi4ELi4ELb0EEENS1_21CollectiveEpilogueBwdISA_SB_SD_Li256ELb1ELb0ELi2EEENS1_19SingleTileSchedulerILb1ELb0ELb0ELi128EEEEEEEEEvNT_6ParamsE$_ZN4cute3eso3ESOILb0ELb0EJNS_6LayoutINS_5tupleIJNS3_IJNS_1CILi8EEENS4_ILi1EEEEEENS4_ILi2EEES5_EEENS3_IJNS3_IJS6_NS4_ILi0EEEEEEiNS4_ILi1024EEEEEEEEiEEC2ERKSE_RKi,@function
        .size           $_ZN7cutlass13device_kernelIN5flash19enable_sm80_to_sm89INS1_16FlashAttnBwdSm80INS1_25CollectiveMainloopBwdSm80ILi2ELi2EN4cute5tupleIJNS5_1CILi128EEES8_NS7_ILi64EEEEEENS_6half_tEfNS_4arch4Sm80ELb0ELb0ELb1ELb1ELb1ELb0ELb0ELb0ELi2ELi4ELi4ELi4ELb0EEENS1_21CollectiveEpilogueBwdISA_SB_SD_Li256ELb1ELb0ELi2EEENS1_19SingleTileSchedulerILb1ELb0ELb0ELi128EEEEEEEEEvNT_6ParamsE$_ZN4cute3eso3ESOILb0ELb0EJNS_6LayoutINS_5tupleIJNS3_IJNS_1CILi8EEENS4_ILi1EEEEEENS4_ILi2EEES5_EEENS3_IJNS3_IJS6_NS4_ILi0EEEEEEiNS4_ILi1024EEEEEEEEiEEC2ERKSE_RKi,($_ZN7cutlass13device_kernelIN5flash19enable_sm80_to_sm89INS1_16FlashAttnBwdSm80INS1_25CollectiveMainloopBwdSm80ILi2ELi2EN4cute5tupleIJNS5_1CILi128EEES8_NS7_ILi64EEEEEENS_6half_tEfNS_4arch4Sm80ELb0ELb0ELb1ELb1ELb1ELb0ELb0ELb0ELi2ELi4ELi4ELi4ELb0EEENS1_21CollectiveEpilogueBwdISA_SB_SD_Li256ELb1ELb0ELi2EEENS1_19SingleTileSchedulerILb1ELb0ELb0ELi128EEEEEEEEEvNT_6ParamsE$_ZN4cute3eso3ESOILb0ELb0EJiNS_5tupleIJiNS_1CILi0EEEEEEEEC2ERKiRKS5_ - $_ZN7cutlass13device_kernelIN5flash19enable_sm80_to_sm89INS1_16FlashAttnBwdSm80INS1_25CollectiveMainloopBwdSm80ILi2ELi2EN4cute5tupleIJNS5_1CILi128EEES8_NS7_ILi64EEEEEENS_6half_tEfNS_4arch4Sm80ELb0ELb0ELb1ELb1ELb1ELb0ELb0ELb0ELi2ELi4ELi4ELi4ELb0EEENS1_21CollectiveEpilogueBwdISA_SB_SD_Li256ELb1ELb0ELi2EEENS1_19SingleTileSchedulerILb1ELb0ELb0ELi128EEEEEEEEEvNT_6ParamsE$_ZN4cute3eso3ESOILb0ELb0EJNS_6LayoutINS_5tupleIJNS3_IJNS_1CILi8EEENS4_ILi1EEEEEENS4_ILi2EEES5_EEENS3_IJNS3_IJS6_NS4_ILi0EEEEEEiNS4_ILi1024EEEEEEEEiEEC2ERKSE_RKi)
$_ZN7cutlass13device_kernelIN5flash19enable_sm80_to_sm89INS1_16FlashAttnBwdSm80INS1_25CollectiveMainloopBwdSm80ILi2ELi2EN4cute5tupleIJNS5_1CILi128EEES8_NS7_ILi64EEEEEENS_6half_tEfNS_4arch4Sm80ELb0ELb0ELb1ELb1ELb1ELb0ELb0ELb0ELi2ELi4ELi4ELi4ELb0EEENS1_21CollectiveEpilogueBwdISA_SB_SD_Li256ELb1ELb0ELi2EEENS1_19SingleTileSchedulerILb1ELb0ELb0ELi128EEEEEEEEEvNT_6ParamsE$_ZN4cute3eso3ESOILb0ELb0EJNS_6LayoutINS_5tupleIJNS3_IJNS_1CILi8EEENS4_ILi1EEEEEENS4_ILi2EEES5_EEENS3_IJNS3_IJS6_NS4_ILi0EEEEEEiNS4_ILi1024EEEEEEEEiEEC2ERKSE_RKi:
[----:B------:R-:W-:Y:S02]  /*78e0*/  IADD3 R3, R60, -c[0x0][0x20], RZ ;  /* 0x800008003c037a10 */ /* 0x000fe40007ffe0ff */
[----:B------:R-:W-:-:S03]  /*78f0*/  IADD3 R0, R0, -c[0x0][0x20], RZ ;  /* 0x8000080000007a10 */ /* 0x000fc60007ffe0ff */
[----:B------:R1:W-:Y:S04]  /*7900*/  STL [R3], R2 ;  /* 0x0000000203007387 */ /* 0x0003e80000100800 */
[----:B------:R-:W2:Y:S01]  /*7910*/  LDL R0, [R0] ;  /* 0x0000000000007983 */ /* 0x000ea20000100800 */
[----:B------:R-:W-:-:S03]  /*7920*/  IMAD.MOV.U32 R5, RZ, RZ, 0x0 ;  /* 0x00000000ff057424 */ /* 0x000fc600078e00ff */
[----:B--2---:R1:W-:Y:S01]  /*7930*/  STL [R3+0x4], R0 ;  /* 0x0000040003007387 */ /* 0x0043e20000100800 */
[----:B------:R-:W-:Y:S05]  /*7940*/  RET.REL.NODEC R4 `(_ZN7cutlass13device_kernelIN5flash19enable_sm80_to_sm89INS1_16FlashAttnBwdSm80INS1_25CollectiveMainloopBwdSm80ILi2ELi2EN4cute5tupleIJNS5_1CILi128EEES8_NS7_ILi64EEEEEENS_6half_tEfNS_4arch4Sm80ELb0ELb0ELb1ELb1ELb1ELb0ELb0ELb0ELi2ELi4ELi4ELi4ELb0EEENS1_21CollectiveEpilogueBwdISA_SB_SD_Li256ELb1ELb0ELi2EEENS1_19SingleTileSchedulerILb1ELb0ELb0ELi128EEEEEEEEEvNT_6ParamsE) ;  /* 0xffff86b004007950 */ /* 0x000fea0003c3ffff */
        .type           $_ZN7cutlass13device_kernelIN5flash19enable_sm80_to_sm89INS1_16FlashAttnBwdSm80INS1_25CollectiveMainloopBwdSm80ILi2ELi2EN4cute5tupleIJNS5_1CILi128EEES8_NS7_ILi64EEEEEENS_6half_tEfNS_4arch4Sm80ELb0ELb0ELb1ELb1ELb1ELb0ELb0ELb0ELi2ELi4ELi4ELi4ELb0EEENS1_21CollectiveEpilogueBwdISA_SB_SD_Li256ELb1ELb0ELi2EEENS1_19SingleTileSchedulerILb1ELb0ELb0ELi128EEEEEEEEEvNT_6ParamsE$_ZN4cute3eso3ESOILb0ELb0EJiNS_5tupleIJiNS_1CILi0EEEEEEEEC2ERKiRKS5_,@function
        .size           $_ZN7cutlass13device_kernelIN5flash19enable_sm80_to_sm89INS1_16FlashAttnBwdSm80INS1_25CollectiveMainloopBwdSm80ILi2ELi2EN4cute5tupleIJNS5_1CILi128EEES8_NS7_ILi64EEEEEENS_6half_tEfNS_4arch4Sm80ELb0ELb0ELb1ELb1ELb1ELb0ELb0ELb0ELi2ELi4ELi4ELi4ELb0EEENS1_21CollectiveEpilogueBwdISA_SB_SD_Li256ELb1ELb0ELi2EEENS1_19SingleTileSchedulerILb1ELb0ELb0ELi128EEEEEEEEEvNT_6ParamsE$_ZN4cute3eso3ESOILb0ELb0EJiNS_5tupleIJiNS_1CILi0EEEEEEEEC2ERKiRKS5_,($_ZN7cutlass13device_kernelIN5flash19enable_sm80_to_sm89INS1_16FlashAttnBwdSm80INS1_25CollectiveMainloopBwdSm80ILi2ELi2EN4cute5tupleIJNS5_1CILi128EEES8_NS7_ILi64EEEEEENS_6half_tEfNS_4arch4Sm80ELb0ELb0ELb1ELb1ELb1ELb0ELb0ELb0ELi2ELi4ELi4ELi4ELb0EEENS1_21CollectiveEpilogueBwdISA_SB_SD_Li256ELb1ELb0ELi2EEENS1_19SingleTileSchedulerILb1ELb0ELb0ELi128EEEEEEEEEvNT_6ParamsE$_ZN4cute3eso3ESOILb0ELb0EJiiEEC2ERKiS4_ - $_ZN7cutlass13device_kernelIN5flash19enable_sm80_to_sm89INS1_16FlashAttnBwdSm80INS1_25CollectiveMainloopBwdSm80ILi2ELi2EN4cute5tupleIJNS5_1CILi128EEES8_NS7_ILi64EEEEEENS_6half_tEfNS_4arch4Sm80ELb0ELb0ELb1ELb1ELb1ELb0ELb0ELb0ELi2ELi4ELi4ELi4ELb0EEENS1_21CollectiveEpilogueBwdISA_SB_SD_Li256ELb1ELb0ELi2EEENS1_19SingleTileSchedulerILb1ELb0ELb0ELi128EEEEEEEEEvNT_6ParamsE$_ZN4cute3eso3ESOILb0ELb0EJiNS_5tupleIJiNS_1CILi0EEEEEEEEC2ERKiRKS5_)
$_ZN7cutlass13device_kernelIN5flash19enable_sm80_to_sm89INS1_16FlashAttnBwdSm80INS1_25CollectiveMainloopBwdSm80ILi2ELi2EN4cute5tupleIJNS5_1CILi128EEES8_NS7_ILi64EEEEEENS_6half_tEfNS_4arch4Sm80ELb0ELb0ELb1ELb1ELb1ELb0ELb0ELb0ELi2ELi4ELi4ELi4ELb0EEENS1_21CollectiveEpilogueBwdISA_SB_SD_Li256ELb1ELb0ELi2EEENS1_19SingleTileSchedulerILb1ELb0ELb0ELi128EEEEEEEEEvNT_6ParamsE$_ZN4cute3eso3ESOILb0ELb0EJiNS_5tupleIJiNS_1CILi0EEEEEEEEC2ERKiRKS5_:
[----:B------:R-:W-:Y:S02]  /*7950*/  IADD3 R3, R81, -c[0x0][0x20], RZ ;  /* 0x8000080051037a10 */ /* 0x000fe40007ffe0ff */
[----:B------:R-:W-:-:S03]  /*7960*/  IADD3 R2, R2, -c[0x0][0x20], RZ ;  /* 0x8000080002027a10 */ /* 0x000fc60007ffe0ff */
[----:B------:R1:W-:Y:S04]  /*7970*/  STL [R3], R34 ;  /* 0x0000002203007387 */ /* 0x0003e80000100800 */
[----:B------:R-:W2:Y:S01]  /*7980*/  LDL R2, [R2] ;  /* 0x0000000002027983 */ /* 0x000ea20000100800 */
[----:B------:R-:W-:-:S03]  /*7990*/  IMAD.MOV.U32 R7, RZ, RZ, 0x0 ;  /* 0x00000000ff077424 */ /* 0x000fc600078e00ff */
[----:B--2---:R1:W-:Y:S01]  /*79a0*/  STL [R3+0x4], R2 ;  /* 0x0000040203007387 */ /* 0x0043e20000100800 */
[----:B------:R-:W-:Y:S05]  /*79b0*/  RET.REL.NODEC R6 `(_ZN7cutlass13device_kernelIN5flash19enable_sm80_to_sm89INS1_16FlashAttnBwdSm80INS1_25CollectiveMainloopBwdSm80ILi2ELi2EN4cute5tupleIJNS5_1CILi128EEES8_NS7_ILi64EEEEEENS_6half_tEfNS_4arch4Sm80ELb0ELb0ELb1ELb1ELb1ELb0ELb0ELb0ELi2ELi4ELi4ELi4ELb0EEENS1_21CollectiveEpilogueBwdISA_SB_SD_Li256ELb1ELb0ELi2EEENS1_19SingleTileSchedulerILb1ELb0ELb0ELi128EEEEEEEEEvNT_6ParamsE) ;  /* 0xffff864006007950 */ /* 0x000fea0003c3ffff */
        .type           $_ZN7cutlass13device_kernelIN5flash19enable_sm80_to_sm89INS1_16FlashAttnBwdSm80INS1_25CollectiveMainloopBwdSm80ILi2ELi2EN4cute5tupleIJNS5_1CILi128EEES8_NS7_ILi64EEEEEENS_6half_tEfNS_4arch4Sm80ELb0ELb0ELb1ELb1ELb1ELb0ELb0ELb0ELi2ELi4ELi4ELi4ELb0EEENS1_21CollectiveEpilogueBwdISA_SB_SD_Li256ELb1ELb0ELi2EEENS1_19SingleTileSchedulerILb1ELb0ELb0ELi128EEEEEEEEEvNT_6ParamsE$_ZN4cute3eso3ESOILb0ELb0EJiiEEC2ERKiS4_,@function
        .size           $_ZN7cutlass13device_kernelIN5flash19enable_sm80_to_sm89INS1_16FlashAttnBwdSm80INS1_25CollectiveMainloopBwdSm80ILi2ELi2EN4cute5tupleIJNS5_1CILi128EEES8_NS7_ILi64EEEEEENS_6half_tEfNS_4arch4Sm80ELb0ELb0ELb1ELb1ELb1ELb0ELb0ELb0ELi2ELi4ELi4ELi4ELb0EEENS1_21CollectiveEpilogueBwdISA_SB_SD_Li256ELb1ELb0ELi2EEENS1_19SingleTileSchedulerILb1ELb0ELb0ELi128EEEEEEEEEvNT_6ParamsE$_ZN4cute3eso3ESOILb0ELb0EJiiEEC2ERKiS4_,($_ZN7cutlass13device_kernelIN5flash19enable_sm80_to_sm89INS1_16FlashAttnBwdSm80INS1_25CollectiveMainloopBwdSm80ILi2ELi2EN4cute5tupleIJNS5_1CILi128EEES8_NS7_ILi64EEEEEENS_6half_tEfNS_4arch4Sm80ELb0ELb0ELb1ELb1ELb1ELb0ELb0ELb0ELi2ELi4ELi4ELi4ELb0EEENS1_21CollectiveEpilogueBwdISA_SB_SD_Li256ELb1ELb0ELi2EEENS1_19SingleTileSchedulerILb1ELb0ELb0ELi128EEEEEEEEEvNT_6ParamsE$_ZN4cute3eso3ESOILb0ELb0EJiiNS_1CILi144EEENS2_ILi512EEEEEC2ERKiS7_RKS3_RKS4_ - $_ZN7cutlass13device_kernelIN5flash19enable_sm80_to_sm89INS1_16FlashAttnBwdSm80INS1_25CollectiveMainloopBwdSm80ILi2ELi2EN4cute5tupleIJNS5_1CILi128EEES8_NS7_ILi64EEEEEENS_6half_tEfNS_4arch4Sm80ELb0ELb0ELb1ELb1ELb1ELb0ELb0ELb0ELi2ELi4ELi4ELi4ELb0EEENS1_21CollectiveEpilogueBwdISA_SB_SD_Li256ELb1ELb0ELi2EEENS1_19SingleTileSchedulerILb1ELb0ELb0ELi128EEEEEEEEEvNT_6ParamsE$_ZN4cute3eso3ESOILb0ELb0EJiiEEC2ERKiS4_)
$_ZN7cutlass13device_kernelIN5flash19enable_sm80_to_sm89INS1_16FlashAttnBwdSm80INS1_25CollectiveMainloopBwdSm80ILi2ELi2EN4cute5tupleIJNS5_1CILi128EEES8_NS7_ILi64EEEEEENS_6half_tEfNS_4arch4Sm80ELb0ELb0ELb1ELb1ELb1ELb0ELb0ELb0ELi2ELi4ELi4ELi4ELb0EEENS1_21CollectiveEpilogueBwdISA_SB_SD_Li256ELb1ELb0ELi2EEENS1_19SingleTileSchedulerILb1ELb0ELb0ELi128EEEEEEEEEvNT_6ParamsE$_ZN4cute3eso3ESOILb0ELb0EJiiEEC2ERKiS4_:
[----:B------:R-:W-:Y:S02]  /*79c0*/  IADD3 R11, R60, -c[0x0][0x20], RZ ;  /* 0x800008003c0b7a10 */ /* 0x000fe40007ffe0ff */
[----:B------:R-:W-:-:S03]  /*79d0*/  IADD3 R3, R59, -c[0x0][0x20], RZ ;  /* 0x800008003b037a10 */ /* 0x000fc60007ffe0ff */
[----:B------:R1:W-:Y:S04]  /*79e0*/  STL [R11], R7 ;  /* 0x000000070b007387 */ /* 0x0003e80000100800 */
[----:B------:R-:W2:Y:S01]  /*79f0*/  LDL R14, [R3] ;  /* 0x00000000030e7983 */ /* 0x000ea20000100800 */
[----:B------:R-:W-:-:S03]  /*7a00*/  IMAD.MOV.U32 R13, RZ, RZ, 0x0 ;  /* 0x00000000ff0d7424 */ /* 0x000fc600078e00ff */
[----:B--2---:R1:W-:Y:S01]  /*7a10*/  STL [R11+0x4], R14 ;  /* 0x0000040e0b007387 */ /* 0x0043e20000100800 */
[----:B------:R-:W-:Y:S05]  /*7a20*/  RET.REL.NODEC R12 `(_ZN7cutlass13device_kernelIN5flash19enable_sm80_to_sm89INS1_16FlashAttnBwdSm80INS1_25CollectiveMainloopBwdSm80ILi2ELi2EN4cute5tupleIJNS5_1CILi128EEES8_NS7_ILi64EEEEEENS_6half_tEfNS_4arch4Sm80ELb0ELb0ELb1ELb1ELb1ELb0ELb0ELb0ELi2ELi4ELi4ELi4ELb0EEENS1_21CollectiveEpilogueBwdISA_SB_SD_Li256ELb1ELb0ELi2EEENS1_19SingleTileSchedulerILb1ELb0ELb0ELi128EEEEEEEEEvNT_6ParamsE) ;  /* 0xffff85d00c007950 */ /* 0x000fea0003c3ffff */
        .type           $_ZN7cutlass13device_kernelIN5flash19enable_sm80_to_sm89INS1_16FlashAttnBwdSm80INS1_25CollectiveMainloopBwdSm80ILi2ELi2EN4cute5tupleIJNS5_1CILi128EEES8_NS7_ILi64EEEEEENS_6half_tEfNS_4arch4Sm80ELb0ELb0ELb1ELb1ELb1ELb0ELb0ELb0ELi2ELi4ELi4ELi4ELb0EEENS1_21CollectiveEpilogueBwdISA_SB_SD_Li256ELb1ELb0ELi2EEENS1_19SingleTileSchedulerILb1ELb0ELb0ELi128EEEEEEEEEvNT_6ParamsE$_ZN4cute3eso3ESOILb0ELb0EJiiNS_1CILi144EEENS2_ILi512EEEEEC2ERKiS7_RKS3_RKS4_,@function
        .size           $_ZN7cutlass13device_kernelIN5flash19enable_sm80_to_sm89INS1_16FlashAttnBwdSm80INS1_25CollectiveMainloopBwdSm80ILi2ELi2EN4cute5tupleIJNS5_1CILi128EEES8_NS7_ILi64EEEEEENS_6half_tEfNS_4arch4Sm80ELb0ELb0ELb1ELb1ELb1ELb0ELb0ELb0ELi2ELi4ELi4ELi4ELb0EEENS1_21CollectiveEpilogueBwdISA_SB_SD_Li256ELb1ELb0ELi2EEENS1_19SingleTileSchedulerILb1ELb0ELb0ELi128EEEEEEEEEvNT_6ParamsE$_ZN4cute3eso3ESOILb0ELb0EJiiNS_1CILi144EEENS2_ILi512EEEEEC2ERKiS7_RKS3_RKS4_,($_ZN7cutlass13device_kernelIN5flash19enable_sm80_to_sm89INS1_16FlashAttnBwdSm80INS1_25CollectiveMainloopBwdSm80ILi2ELi2EN4cute5tupleIJNS5_1CILi128EEES8_NS7_ILi64EEEEEENS_6half_tEfNS_4arch4Sm80ELb0ELb0ELb1ELb1ELb1ELb0ELb0ELb0ELi2ELi4ELi4ELi4ELb0EEENS1_21CollectiveEpilogueBwdISA_SB_SD_Li256ELb1ELb0ELi2EEENS1_19SingleTileSchedulerILb1ELb0ELb0ELi128EEEEEEEEEvNT_6ParamsE$_ZN4cute3eso3ESOILb0ELb0EJiiNS_1CILi72EEENS2_ILi512EEEEEC2ERKiS7_RKS3_RKS4_ - $_ZN7cutlass13device_kernelIN5flash19enable_sm80_to_sm89INS1_16FlashAttnBwdSm80INS1_25CollectiveMainloopBwdSm80ILi2ELi2EN4cute5tupleIJNS5_1CILi128EEES8_NS7_ILi64EEEEEENS_6half_tEfNS_4arch4Sm80ELb0ELb0ELb1ELb1ELb1ELb0ELb0ELb0ELi2ELi4ELi4ELi4ELb0EEENS1_21CollectiveEpilogueBwdISA_SB_SD_Li256ELb1ELb0ELi2EEENS1_19SingleTileSchedulerILb1ELb0ELb0ELi128EEEEEEEEEvNT_6ParamsE$_ZN4cute3eso3ESOILb0ELb0EJiiNS_1CILi144EEENS2_ILi512EEEEEC2ERKiS7_RKS3_RKS4_)
$_ZN7cutlass13device_kernelIN5flash19enable_sm80_to_sm89INS1_16FlashAttnBwdSm80INS1_25CollectiveMainloopBwdSm80ILi2ELi2EN4cute5tupleIJNS5_1CILi128EEES8_NS7_ILi64EEEEEENS_6half_tEfNS_4arch4Sm80ELb0ELb0ELb1ELb1ELb1ELb0ELb0ELb0ELi2ELi4ELi4ELi4ELb0EEENS1_21CollectiveEpilogueBwdISA_SB_SD_Li256ELb1ELb0ELi2EEENS1_19SingleTileSchedulerILb1ELb0ELb0ELi128EEEEEEEEEvNT_6ParamsE$_ZN4cute3eso3ESOILb0ELb0EJiiNS_1CILi144EEENS2_ILi512EEEEEC2ERKiS7_RKS3_RKS4_:
[----:B------:R-:W-:Y:S02]  /*7a30*/  IADD3 R26, R81, -c[0x0][0x20], RZ ;  /* 0x80000800511a7a10 */ /* 0x000fe40007ffe0ff */
[----:B------:R-:W-:-:S03]  /*7a40*/  IADD3 R2, R2, -c[0x0][0x20], RZ ;  /* 0x8000080002027a10 */ /* 0x000fc60007ffe0ff */
[----:B------:R1:W-:Y:S04]  /*7a50*/  STL [R26], R5 ;  /* 0x000000051a007387 */ /* 0x0003e80000100800 */
[----:B------:R-:W2:Y:S01]  /*7a60*/  LDL R3, [R2] ;  /* 0x0000000002037983 */ /* 0x000ea20000100800 */
[----:B------:R-:W-:-:S03]  /*7a70*/  IMAD.MOV.U32 R35, RZ, RZ, 0x0 ;  /* 0x00000000ff237424 */ /* 0x000fc600078e00ff */
[----:B--2---:R1:W-:Y:S01]  /*7a80*/  STL [R26+0x4], R3 ;  /* 0x000004031a007387 */ /* 0x0043e20000100800 */
[----:B------:R-:W-:Y:S05]  /*7a90*/  RET.REL.NODEC R34 `(_ZN7cutlass13device_kernelIN5flash19enable_sm80_to_sm89INS1_16FlashAttnBwdSm80INS1_25CollectiveMainloopBwdSm80ILi2ELi2EN4cute5tupleIJNS5_1CILi128EEES8_NS7_ILi64EEEEEENS_6half_tEfNS_4arch4Sm80ELb0ELb0ELb1ELb1ELb1ELb0ELb0ELb0ELi2ELi4ELi4ELi4ELb0EEENS1_21CollectiveEpilogueBwdISA_SB_SD_Li256ELb1ELb0ELi2EEENS1_19SingleTileSchedulerILb1ELb0ELb0ELi128EEEEEEEEEvNT_6ParamsE) ;  /* 0xffff856022007950 */ /* 0x000fea0003c3ffff */
        .type           $_ZN7cutlass13device_kernelIN5flash19enable_sm80_to_sm89INS1_16FlashAttnBwdSm80INS1_25CollectiveMainloopBwdSm80ILi2ELi2EN4cute5tupleIJNS5_1CILi128EEES8_NS7_ILi64EEEEEENS_6half_tEfNS_4arch4Sm80ELb0ELb0ELb1ELb1ELb1ELb0ELb0ELb0ELi2ELi4ELi4ELi4ELb0EEENS1_21CollectiveEpilogueBwdISA_SB_SD_Li256ELb1ELb0ELi2EEENS1_19SingleTileSchedulerILb1ELb0ELb0ELi128EEEEEEEEEvNT_6ParamsE$_ZN4cute3eso3ESOILb0ELb0EJiiNS_1CILi72EEENS2_ILi512EEEEEC2ERKiS7_RKS3_RKS4_,@function
        .size           $_ZN7cutlass13device_kernelIN5flash19enable_sm80_to_sm89INS1_16FlashAttnBwdSm80INS1_25CollectiveMainloopBwdSm80ILi2ELi2EN4cute5tupleIJNS5_1CILi128EEES8_NS7_ILi64EEEEEENS_6half_tEfNS_4arch4Sm80ELb0ELb0ELb1ELb1ELb1ELb0ELb0ELb0ELi2ELi4ELi4ELi4ELb0EEENS1_21CollectiveEpilogueBwdISA_SB_SD_Li256ELb1ELb0ELi2EEENS1_19SingleTileSchedulerILb1ELb0ELb0ELi128EEEEEEEEEvNT_6ParamsE$_ZN4cute3eso3ESOILb0ELb0EJiiNS_1CILi72EEENS2_ILi512EEEEEC2ERKiS7_RKS3_RKS4_,($_ZN7cutlass13device_kernelIN5flash19enable_sm80_to_sm89INS1_16FlashAttnBwdSm80INS1_25CollectiveMainloopBwdSm80ILi2ELi2EN4cute5tupleIJNS5_1CILi128EEES8_NS7_ILi64EEEEEENS_6half_tEfNS_4arch4Sm80ELb0ELb0ELb1ELb1ELb1ELb0ELb0ELb0ELi2ELi4ELi4ELi4ELb0EEENS1_21CollectiveEpilogueBwdISA_SB_SD_Li256ELb1ELb0ELi2EEENS1_19SingleTileSchedulerILb1ELb0ELb0ELi128EEEEEEEEEvNT_6ParamsE$_ZN4cute3eso3ESOILb0ELb0EJiiiEEC2ERKiS4_S4_ - $_ZN7cutlass13device_kernelIN5flash19enable_sm80_to_sm89INS1_16FlashAttnBwdSm80INS1_25CollectiveMainloopBwdSm80ILi2ELi2EN4cute5tupleIJNS5_1CILi128EEES8_NS7_ILi64EEEEEENS_6half_tEfNS_4arch4Sm80ELb0ELb0ELb1ELb1ELb1ELb0ELb0ELb0ELi2ELi4ELi4ELi4ELb0EEENS1_21CollectiveEpilogueBwdISA_SB_SD_Li256ELb1ELb0ELi2EEENS1_19SingleTileSchedulerILb1ELb0ELb0ELi128EEEEEEEEEvNT_6ParamsE$_ZN4cute3eso3ESOILb0ELb0EJiiNS_1CILi72EEENS2_ILi512EEEEEC2ERKiS7_RKS3_RKS4_)
$_ZN7cutlass13device_kernelIN5flash19enable_sm80_to_sm89INS1_16FlashAttnBwdSm80INS1_25CollectiveMainloopBwdSm80ILi2ELi2EN4cute5tupleIJNS5_1CILi128EEES8_NS7_ILi64EEEEEENS_6half_tEfNS_4arch4Sm80ELb0ELb0ELb1ELb1ELb1ELb0ELb0ELb0ELi2ELi4ELi4ELi4ELb0EEENS1_21CollectiveEpilogueBwdISA_SB_SD_Li256ELb1ELb0ELi2EEENS1_19SingleTileSchedulerILb1ELb0ELb0ELi128EEEEEEEEEvNT_6ParamsE$_ZN4cute3eso3ESOILb0ELb0EJiiNS_1CILi72EEENS2_ILi512EEEEEC2ERKiS7_RKS3_RKS4_:
        /* <DEDUP_REMOVED lines=8> */
        .type           $_ZN7cutlass13device_kernelIN5flash19enable_sm80_to_sm89INS1_16FlashAttnBwdSm80INS1_25CollectiveMainloopBwdSm80ILi2ELi2EN4cute5tupleIJNS5_1CILi128EEES8_NS7_ILi64EEEEEENS_6half_tEfNS_4arch4Sm80ELb0ELb0ELb1ELb1ELb1ELb0ELb0ELb0ELi2ELi4ELi4ELi4ELb0EEENS1_21CollectiveEpilogueBwdISA_SB_SD_Li256ELb1ELb0ELi2EEENS1_19SingleTileSchedulerILb1ELb0ELb0ELi128EEEEEEEEEvNT_6ParamsE$_ZN4cute3eso3ESOILb0ELb0EJiiiEEC2ERKiS4_S4_,@function
        .size           $_ZN7cutlass13device_kernelIN5flash19enable_sm80_to_sm89INS1_16FlashAttnBwdSm80INS1_25CollectiveMainloopBwdSm80ILi2ELi2EN4cute5tupleIJNS5_1CILi128EEES8_NS7_ILi64EEEEEENS_6half_tEfNS_4arch4Sm80ELb0ELb0ELb1ELb1ELb1ELb0ELb0ELb0ELi2ELi4ELi4ELi4ELb0EEENS1_21CollectiveEpilogueBwdISA_SB_SD_Li256ELb1ELb0ELi2EEENS1_19SingleTileSchedulerILb1ELb0ELb0ELi128EEEEEEEEEvNT_6ParamsE$_ZN4cute3eso3ESOILb0ELb0EJiiiEEC2ERKiS4_S4_,($_ZN7cutlass13device_kernelIN5flash19enable_sm80_to_sm89INS1_16FlashAttnBwdSm80INS1_25CollectiveMainloopBwdSm80ILi2ELi2EN4cute5tupleIJNS5_1CILi128EEES8_NS7_ILi64EEEEEENS_6half_tEfNS_4arch4Sm80ELb0ELb0ELb1ELb1ELb1ELb0ELb0ELb0ELi2ELi4ELi4ELi4ELb0EEENS1_21CollectiveEpilogueBwdISA_SB_SD_Li256ELb1ELb0ELi2EEENS1_19SingleTileSchedulerILb1ELb0ELb0ELi128EEEEEEEEEvNT_6ParamsE$_ZN4cute3eso3ESOILb0ELb0EJiiiNS_1CILi144EEENS2_ILi512EEEEEC2ERKiS7_S7_RKS3_RKS4_ - $_ZN7cutlass13device_kernelIN5flash19enable_sm80_to_sm89INS1_16FlashAttnBwdSm80INS1_25CollectiveMainloopBwdSm80ILi2ELi2EN4cute5tupleIJNS5_1CILi128EEES8_NS7_ILi64EEEEEENS_6half_tEfNS_4arch4Sm80ELb0ELb0ELb1ELb1ELb1ELb0ELb0ELb0ELi2ELi4ELi4ELi4ELb0EEENS1_21CollectiveEpilogueBwdISA_SB_SD_Li256ELb1ELb0ELi2EEENS1_19SingleTileSchedulerILb1ELb0ELb0ELi128EEEEEEEEEvNT_6ParamsE$_ZN4cute3eso3ESOILb0ELb0EJiiiEEC2ERKiS4_S4_)
$_ZN7cutlass13device_kernelIN5flash19enable_sm80_to_sm89INS1_16FlashAttnBwdSm80INS1_25CollectiveMainloopBwdSm80ILi2ELi2EN4cute5tupleIJNS5_1CILi128EEES8_NS7_ILi64EEEEEENS_6half_tEfNS_4arch4Sm80ELb0ELb0ELb1ELb1ELb1ELb0ELb0ELb0ELi2ELi4ELi4ELi4ELb0EEENS1_21CollectiveEpilogueBwdISA_SB_SD_Li256ELb1ELb0ELi2EEENS1_19SingleTileSchedulerILb1ELb0ELb0ELi128EEEEEEEEEvNT_6ParamsE$_ZN4cute3eso3ESOILb0ELb0EJiiiEEC2ERKiS4_S4_:
        /* <DEDUP_REMOVED lines=9> */
[----:B------:R-:W-:Y:S05]  /*7bb0*/  RET.REL.NODEC R4 `(_ZN7cutlass13device_kernelIN5flash19enable_sm80_to_sm89INS1_16FlashAttnBwdSm80INS1_25CollectiveMainloopBwdSm80ILi2ELi2EN4cute5tupleIJNS5_1CILi128EEES8_NS7_ILi64EEEEEENS_6half_tEfNS_4arch4Sm80ELb0ELb0ELb1ELb1ELb1ELb0ELb0ELb0ELi2ELi4ELi4ELi4ELb0EEENS1_21CollectiveEpilogueBwdISA_SB_SD_Li256ELb1ELb0ELi2EEENS1_19SingleTileSchedulerILb1ELb0ELb0ELi128EEEEEEEEEvNT_6ParamsE) ;  /* 0xffff844004007950 */ /* 0x000fea0003c3ffff */
        .type           $_ZN7cutlass13device_kernelIN5flash19enable_sm80_to_sm89INS1_16FlashAttnBwdSm80INS1_25CollectiveMainloopBwdSm80ILi2ELi2EN4cute5tupleIJNS5_1CILi128EEES8_NS7_ILi64EEEEEENS_6half_tEfNS_4arch4Sm80ELb0ELb0ELb1ELb1ELb1ELb0ELb0ELb0ELi2ELi4ELi4ELi4ELb0EEENS1_21CollectiveEpilogueBwdISA_SB_SD_Li256ELb1ELb0ELi2EEENS1_19SingleTileSchedulerILb1ELb0ELb0ELi128EEEEEEEEEvNT_6ParamsE$_ZN4cute3eso3ESOILb0ELb0EJiiiNS_1CILi144EEENS2_ILi512EEEEEC2ERKiS7_S7_RKS3_RKS4_,@function
        .size           $_ZN7cutlass13device_kernelIN5flash19enable_sm80_to_sm89INS1_16FlashAttnBwdSm80INS1_25CollectiveMainloopBwdSm80ILi2ELi2EN4cute5tupleIJNS5_1CILi128EEES8_NS7_ILi64EEEEEENS_6half_tEfNS_4arch4Sm80ELb0ELb0ELb1ELb1ELb1ELb0ELb0ELb0ELi2ELi4ELi4ELi4ELb0EEENS1_21CollectiveEpilogueBwdISA_SB_SD_Li256ELb1ELb0ELi2EEENS1_19SingleTileSchedulerILb1ELb0ELb0ELi128EEEEEEEEEvNT_6ParamsE$_ZN4cute3eso3ESOILb0ELb0EJiiiNS_1CILi144EEENS2_ILi512EEEEEC2ERKiS7_S7_RKS3_RKS4_,($_ZN7cutlass13device_kernelIN5flash19enable_sm80_to_sm89INS1_16FlashAttnBwdSm80INS1_25CollectiveMainloopBwdSm80ILi2ELi2EN4cute5tupleIJNS5_1CILi128EEES8_NS7_ILi64EEEEEENS_6half_tEfNS_4arch4Sm80ELb0ELb0ELb1ELb1ELb1ELb0ELb0ELb0ELi2ELi4ELi4ELi4ELb0EEENS1_21CollectiveEpilogueBwdISA_SB_SD_Li256ELb1ELb0ELi2EEENS1_19SingleTileSchedulerILb1ELb0ELb0ELi128EEEEEEEEEvNT_6ParamsE$_ZN4cute3eso3ESOILb0ELb0EJiiiNS_1CILi72EEENS2_ILi512EEEEEC2ERKiS7_S7_RKS3_RKS4_ - $_ZN7cutlass13device_kernelIN5flash19enable_sm80_to_sm89INS1_16FlashAttnBwdSm80INS1_25CollectiveMainloopBwdSm80ILi2ELi2EN4cute5tupleIJNS5_1CILi128EEES8_NS7_ILi64EEEEEENS_6half_tEfNS_4arch4Sm80ELb0ELb0ELb1ELb1ELb1ELb0ELb0ELb0ELi2ELi4ELi4ELi4ELb0EEENS1_21CollectiveEpilogueBwdISA_SB_SD_Li256ELb1ELb0ELi2EEENS1_19SingleTileSchedulerILb1ELb0ELb0ELi128EEEEEEEEEvNT_6ParamsE$_ZN4cute3eso3ESOILb0ELb0EJiiiNS_1CILi144EEENS2_ILi512EEEEEC2ERKiS7_S7_RKS3_RKS4_)
$_ZN7cutlass13device_kernelIN5flash19enable_sm80_to_sm89INS1_16FlashAttnBwdSm80INS1_25CollectiveMainloopBwdSm80ILi2ELi2EN4cute5tupleIJNS5_1CILi128EEES8_NS7_ILi64EEEEEENS_6half_tEfNS_4arch4Sm80ELb0ELb0ELb1ELb1ELb1ELb0ELb0ELb0ELi2ELi4ELi4ELi4ELb0EEENS1_21CollectiveEpilogueBwdISA_SB_SD_Li256ELb1ELb0ELi2EEENS1_19SingleTileSchedulerILb1ELb0ELb0ELi128EEEEEEEEEvNT_6ParamsE$_ZN4cute3eso3ESOILb0ELb0EJiiiNS_1CILi144EEENS2_ILi512EEEEEC2ERKiS7_S7_RKS3_RKS4_:
        /* <DEDUP_REMOVED lines=10> */
[----:B------:R-:W-:Y:S05]  /*7c60*/  RET.REL.NODEC R34 `(_ZN7cutlass13device_kernelIN5flash19enable_sm80_to_sm89INS1_16FlashAttnBwdSm80INS1_25CollectiveMainloopBwdSm80ILi2ELi2EN4cute5tupleIJNS5_1CILi128EEES8_NS7_ILi64EEEEEENS_6half_tEfNS_4arch4Sm80ELb0ELb0ELb1ELb1ELb1ELb0ELb0ELb0ELi2ELi4ELi4ELi4ELb0EEENS1_21CollectiveEpilogueBwdISA_SB_SD_Li256ELb1ELb0ELi2EEENS1_19SingleTileSchedulerILb1ELb0ELb0ELi128EEEEEEEEEvNT_6ParamsE) ;  /* 0xffff839022007950 */ /* 0x000fea0003c3ffff */
        .type           $_ZN7cutlass13device_kernelIN5flash19enable_sm80_to_sm89INS1_16FlashAttnBwdSm80INS1_25CollectiveMainloopBwdSm80ILi2ELi2EN4cute5tupleIJNS5_1CILi128EEES8_NS7_ILi64EEEEEENS_6half_tEfNS_4arch4Sm80ELb0ELb0ELb1ELb1ELb1ELb0ELb0ELb0ELi2ELi4ELi4ELi4ELb0EEENS1_21CollectiveEpilogueBwdISA_SB_SD_Li256ELb1ELb0ELi2EEENS1_19SingleTileSchedulerILb1ELb0ELb0ELi128EEEEEEEEEvNT_6ParamsE$_ZN4cute3eso3ESOILb0ELb0EJiiiNS_1CILi72EEENS2_ILi512EEEEEC2ERKiS7_S7_RKS3_RKS4_,@function
        .size           $_ZN7cutlass13device_kernelIN5flash19enable_sm80_to_sm89INS1_16FlashAttnBwdSm80INS1_25CollectiveMainloopBwdSm80ILi2ELi2EN4cute5tupleIJNS5_1CILi128EEES8_NS7_ILi64EEEEEENS_6half_tEfNS_4arch4Sm80ELb0ELb0ELb1ELb1ELb1ELb0ELb0ELb0ELi2ELi4ELi4ELi4ELb0EEENS1_21CollectiveEpilogueBwdISA_SB_SD_Li256ELb1ELb0ELi2EEENS1_19SingleTileSchedulerILb1ELb0ELb0ELi128EEEEEEEEEvNT_6ParamsE$_ZN4cute3eso3ESOILb0ELb0EJiiiNS_1CILi72EEENS2_ILi512EEEEEC2ERKiS7_S7_RKS3_RKS4_,($_ZN7cutlass13device_kernelIN5flash19enable_sm80_to_sm89INS1_16FlashAttnBwdSm80INS1_25CollectiveMainloopBwdSm80ILi2ELi2EN4cute5tupleIJNS5_1CILi128EEES8_NS7_ILi64EEEEEENS_6half_tEfNS_4arch4Sm80ELb0ELb0ELb1ELb1ELb1ELb0ELb0ELb0ELi2ELi4ELi4ELi4ELb0EEENS1_21CollectiveEpilogueBwdISA_SB_SD_Li256ELb1ELb0ELi2EEENS1_19SingleTileSchedulerILb1ELb0ELb0ELi128EEEEEEEEEvNT_6ParamsE$_ZN4cute3eso3ESOILb0ELb1EJNS_5tupleIJiNS2_IJiNS_1CILi0EEEEEEEEENS2_IJNS_10UnderscoreENS2_IJS7_S7_EEEEEEEEC2ERKS6_RKS9_ - $_ZN7cutlass13device_kernelIN5flash19enable_sm80_to_sm89INS1_16FlashAttnBwdSm80INS1_25CollectiveMainloopBwdSm80ILi2ELi2EN4cute5tupleIJNS5_1CILi128EEES8_NS7_ILi64EEEEEENS_6half_tEfNS_4arch4Sm80ELb0ELb0ELb1ELb1ELb1ELb0ELb0ELb0ELi2ELi4ELi4ELi4ELb0EEENS1_21CollectiveEpilogueBwdISA_SB_SD_Li256ELb1ELb0ELi2EEENS1_19SingleTileSchedulerILb1ELb0ELb0ELi128EEEEEEEEEvNT_6ParamsE$_ZN4cute3eso3ESOILb0ELb0EJiiiNS_1CILi72EEENS2_ILi512EEEEEC2ERKiS7_S7_RKS3_RKS4_)
$_ZN7cutlass13device_kernelIN5flash19enable_sm80_to_sm89INS1_16FlashAttnBwdSm80INS1_25CollectiveMainloopBwdSm80ILi2ELi2EN4cute5tupleIJNS5_1CILi128EEES8_NS7_ILi64EEEEEENS_6half_tEfNS_4arch4Sm80ELb0ELb0ELb1ELb1ELb1ELb0ELb0ELb0ELi2ELi4ELi4ELi4ELb0EEENS1_21CollectiveEpilogueBwdISA_SB_SD_Li256ELb1ELb0ELi2EEENS1_19SingleTileSchedulerILb1ELb0ELb0ELi128EEEEEEEEEvNT_6ParamsE$_ZN4cute3eso3ESOILb0ELb0EJiiiNS_1CILi72EEENS2_ILi512EEEEEC2ERKiS7_S7_RKS3_RKS4_:
        /* <DEDUP_REMOVED lines=10> */
        .type           $_ZN7cutlass13device_kernelIN5flash19enable_sm80_to_sm89INS1_16FlashAttnBwdSm80INS1_25CollectiveMainloopBwdSm80ILi2ELi2EN4cute5tupleIJNS5_1CILi128EEES8_NS7_ILi64EEEEEENS_6half_tEfNS_4arch4Sm80ELb0ELb0ELb1ELb1ELb1ELb0ELb0ELb0ELi2ELi4ELi4ELi4ELb0EEENS1_21CollectiveEpilogueBwdISA_SB_SD_Li256ELb1ELb0ELi2EEENS1_19SingleTileSchedulerILb1ELb0ELb0ELi128EEEEEEEEEvNT_6ParamsE$_ZN4cute3eso3ESOILb0ELb1EJNS_5tupleIJiNS2_IJiNS_1CILi0EEEEEEEEENS2_IJNS_10UnderscoreENS2_IJS7_S7_EEEEEEEEC2ERKS6_RKS9_,@function
        .size           $_ZN7cutlass13device_kernelIN5flash19enable_sm80_to_sm89INS1_16FlashAttnBwdSm80INS1_25CollectiveMainloopBwdSm80ILi2ELi2EN4cute5tupleIJNS5_1CILi128EEES8_NS7_ILi64EEEEEENS_6half_tEfNS_4arch4Sm80ELb0ELb0ELb1ELb1ELb1ELb0ELb0ELb0ELi2ELi4ELi4ELi4ELb0EEENS1_21CollectiveEpilogueBwdISA_SB_SD_Li256ELb1ELb0ELi2EEENS1_19SingleTileSchedulerILb1ELb0ELb0ELi128EEEEEEEEEvNT_6ParamsE$_ZN4cute3eso3ESOILb0ELb1EJNS_5tupleIJiNS2_IJiNS_1CILi0EEEEEEEEENS2_IJNS_10UnderscoreENS2_IJS7_S7_EEEEEEEEC2ERKS6_RKS9_,($_ZN7cutlass13device_kernelIN5flash19enable_sm80_to_sm89INS1_16FlashAttnBwdSm80INS1_25CollectiveMainloopBwdSm80ILi2ELi2EN4cute5tupleIJNS5_1CILi128EEES8_NS7_ILi64EEEEEENS_6half_tEfNS_4arch4Sm80ELb0ELb0ELb1ELb1ELb1ELb0ELb0ELb0ELi2ELi4ELi4ELi4ELb0EEENS1_21CollectiveEpilogueBwdISA_SB_SD_Li256ELb1ELb0ELi2EEENS1_19SingleTileSchedulerILb1ELb0ELb0ELi128EEEEEEEEEvNT_6ParamsE$_ZN4cute3eso3ESOILb0ELb1EJNS_6LayoutINS_5tupleIJNS3_IJNS_1CILi8EEENS4_ILi1EEEEEENS4_ILi2EEEEEENS3_IJNS3_IJS6_NS4_ILi0EEEEEEiEEEEESA_EEC2ERKSD_RKSA_ - $_ZN7cutlass13device_kernelIN5flash19enable_sm80_to_sm89INS1_16FlashAttnBwdSm80INS1_25CollectiveMainloopBwdSm80ILi2ELi2EN4cute5tupleIJNS5_1CILi128EEES8_NS7_ILi64EEEEEENS_6half_tEfNS_4arch4Sm80ELb0ELb0ELb1ELb1ELb1ELb0ELb0ELb0ELi2ELi4ELi4ELi4ELb0EEENS1_21CollectiveEpilogueBwdISA_SB_SD_Li256ELb1ELb0ELi2EEENS1_19SingleTileSchedulerILb1ELb0ELb0ELi128EEEEEEEEEvNT_6ParamsE$_ZN4cute3eso3ESOILb0ELb1EJNS_5tupleIJiNS2_IJiNS_1CILi0EEEEEEEEENS2_IJNS_10UnderscoreENS2_IJS7_S7_EEEEEEEEC2ERKS6_RKS9_)
$_ZN7cutlass13device_kernelIN5flash19enable_sm80_to_sm89INS1_16FlashAttnBwdSm80INS1_25CollectiveMainloopBwdSm80ILi2ELi2EN4cute5tupleIJNS5_1CILi128EEES8_NS7_ILi64EEEEEENS_6half_tEfNS_4arch4Sm80ELb0ELb0ELb1ELb1ELb1ELb0ELb0ELb0ELi2ELi4ELi4ELi4ELb0EEENS1_21CollectiveEpilogueBwdISA_SB_SD_Li256ELb1ELb0ELi2EEENS1_19SingleTileSchedulerILb1ELb0ELb0ELi128EEEEEEEEEvNT_6ParamsE$_ZN4cute3eso3ESOILb0ELb1EJNS_5tupleIJiNS2_IJiNS_1CILi0EEEEEEEEENS2_IJNS_10UnderscoreENS2_IJS7_S7_EEEEEEEEC2ERKS6_RKS9_:
[----:B------:R-:W-:Y:S02]  /*7d10*/  IADD3 R6, R81, -c[0x0][0x20], RZ ;  /* 0x8000080051067a10 */ /* 0x000fe40007ffe0ff */
[----:B------:R-:W-:-:S03]  /*7d20*/  MOV R35, 0x0 ;  /* 0x0000000000237802 */ /* 0x000fc60000000f00 */
[----:B------:R1:W-:Y:S04]  /*7d30*/  STL [R6], R2 ;  /* 0x0000000206007387 */ /* 0x0003e80000100800 */
[----:B------:R1:W-:Y:S01]  /*7d40*/  STL [R6+0x4], R3 ;  /* 0x0000040306007387 */ /* 0x0003e20000100800 */
[----:B------:R-:W-:Y:S05]  /*7d50*/  RET.REL.NODEC R34 `(_ZN7cutlass13device_kernelIN5flash19enable_sm80_to_sm89INS1_16FlashAttnBwdSm80INS1_25CollectiveMainloopBwdSm80ILi2ELi2EN4cute5tupleIJNS5_1CILi128EEES8_NS7_ILi64EEEEEENS_6half_tEfNS_4arch4Sm80ELb0ELb0ELb1ELb1ELb1ELb0ELb0ELb0ELi2ELi4ELi4ELi4ELb0EEENS1_21CollectiveEpilogueBwdISA_SB_SD_Li256ELb1ELb0ELi2EEENS1_19SingleTileSchedulerILb1ELb0ELb0ELi128EEEEEEEEEvNT_6ParamsE) ;  /* 0xffff82a022007950 */ /* 0x000fea0003c3ffff */
        .type           $_ZN7cutlass13device_kernelIN5flash19enable_sm80_to_sm89INS1_16FlashAttnBwdSm80INS1_25CollectiveMainloopBwdSm80ILi2ELi2EN4cute5tupleIJNS5_1CILi128EEES8_NS7_ILi64EEEEEENS_6half_tEfNS_4arch4Sm80ELb0ELb0ELb1ELb1ELb1ELb0ELb0ELb0ELi2ELi4ELi4ELi4ELb0EEENS1_21CollectiveEpilogueBwdISA_SB_SD_Li256ELb1ELb0ELi2EEENS1_19SingleTileSchedulerILb1ELb0ELb0ELi128EEEEEEEEEvNT_6ParamsE$_ZN4cute3eso3ESOILb0ELb1EJNS_6LayoutINS_5tupleIJNS3_IJNS_1CILi8EEENS4_ILi1EEEEEENS4_ILi2EEEEEENS3_IJNS3_IJS6_NS4_ILi0EEEEEEiEEEEESA_EEC2ERKSD_RKSA_,@function
        .size           $_ZN7cutlass13device_kernelIN5flash19enable_sm80_to_sm89INS1_16FlashAttnBwdSm80INS1_25CollectiveMainloopBwdSm80ILi2ELi2EN4cute5tupleIJNS5_1CILi128EEES8_NS7_ILi64EEEEEENS_6half_tEfNS_4arch4Sm80ELb0ELb0ELb1ELb1ELb1ELb0ELb0ELb0ELi2ELi4ELi4ELi4ELb0EEENS1_21CollectiveEpilogueBwdISA_SB_SD_Li256ELb1ELb0ELi2EEENS1_19SingleTileSchedulerILb1ELb0ELb0ELi128EEEEEEEEEvNT_6ParamsE$_ZN4cute3eso3ESOILb0ELb1EJNS_6LayoutINS_5tupleIJNS3_IJNS_1CILi8EEENS4_ILi1EEEEEENS4_ILi2EEEEEENS3_IJNS3_IJS6_NS4_ILi0EEEEEEiEEEEESA_EEC2ERKSD_RKSA_,($_ZN7cutlass13device_kernelIN5flash19enable_sm80_to_sm89INS1_16FlashAttnBwdSm80INS1_25CollectiveMainloopBwdSm80ILi2ELi2EN4cute5tupleIJNS5_1CILi128EEES8_NS7_ILi64EEEEEENS_6half_tEfNS_4arch4Sm80ELb0ELb0ELb1ELb1ELb1ELb0ELb0ELb0ELi2ELi4ELi4ELi4ELb0EEENS1_21CollectiveEpilogueBwdISA_SB_SD_Li256ELb1ELb0ELi2EEENS1_19SingleTileSchedulerILb1ELb0ELb0ELi128EEEEEEEEEvNT_6ParamsE$_ZN4cute3eso3ESOILb0ELb1EJiNS_1CILi0EEEEEC2ERKiRKS3_ - $_ZN7cutlass13device_kernelIN5flash19enable_sm80_to_sm89INS1_16FlashAttnBwdSm80INS1_25CollectiveMainloopBwdSm80ILi2ELi2EN4cute5tupleIJNS5_1CILi128EEES8_NS7_ILi64EEEEEENS_6half_tEfNS_4arch4Sm80ELb0ELb0ELb1ELb1ELb1ELb0ELb0ELb0ELi2ELi4ELi4ELi4ELb0EEENS1_21CollectiveEpilogueBwdISA_SB_SD_Li256ELb1ELb0ELi2EEENS1_19SingleTileSchedulerILb1ELb0ELb0ELi128EEEEEEEEEvNT_6ParamsE$_ZN4cute3eso3ESOILb0ELb1EJNS_6LayoutINS_5tupleIJNS3_IJNS_1CILi8EEENS4_ILi1EEEEEENS4_ILi2EEEEEENS3_IJNS3_IJS6_NS4_ILi0EEEEEEiEEEEESA_EEC2ERKSD_RKSA_)
$_ZN7cutlass13device_kernelIN5flash19enable_sm80_to_sm89INS1_16FlashAttnBwdSm80INS1_25CollectiveMainloopBwdSm80ILi2ELi2EN4cute5tupleIJNS5_1CILi128EEES8_NS7_ILi64EEEEEENS_6half_tEfNS_4arch4Sm80ELb0ELb0ELb1ELb1ELb1ELb0ELb0ELb0ELi2ELi4ELi4ELi4ELb0EEENS1_21CollectiveEpilogueBwdISA_SB_SD_Li256ELb1ELb0ELi2EEENS1_19SingleTileSchedulerILb1ELb0ELb0ELi128EEEEEEEEEvNT_6ParamsE$_ZN4cute3eso3ESOILb0ELb1EJNS_6LayoutINS_5tupleIJNS3_IJNS_1CILi8EEENS4_ILi1EEEEEENS4_ILi2EEEEEENS3_IJNS3_IJS6_NS4_ILi0EEEEEEiEEEEESA_EEC2ERKSD_RKSA_:
[----:B------:R-:W-:Y:S02]  /*7d60*/  IADD3 R2, R82, -c[0x0][0x20], RZ ;  /* 0x8000080052027a10 */ /* 0x000fe40007ffe0ff */
[----:B------:R-:W-:-:S03]  /*7d70*/  MOV R13, 0x0 ;  /* 0x00000000000d7802 */ /* 0x000fc60000000f00 */
[----:B------:R1:W-:Y:S01]  /*7d80*/  STL [R2], R3 ;  /* 0x0000000302007387 */ /* 0x0003e20000100800 */
[----:B------:R-:W-:Y:S05]  /*7d90*/  RET.REL.NODEC R12 `(_ZN7cutlass13device_kernelIN5flash19enable_sm80_to_sm89INS1_16FlashAttnBwdSm80INS1_25CollectiveMainloopBwdSm80ILi2ELi2EN4cute5tupleIJNS5_1CILi128EEES8_NS7_ILi64EEEEEENS_6half_tEfNS_4arch4Sm80ELb0ELb0ELb1ELb1ELb1ELb0ELb0ELb0ELi2ELi4ELi4ELi4ELb0EEENS1_21CollectiveEpilogueBwdISA_SB_SD_Li256ELb1ELb0ELi2EEENS1_19SingleTileSchedulerILb1ELb0ELb0ELi128EEEEEEEEEvNT_6ParamsE) ;  /* 0xffff82600c007950 */ /* 0x000fea0003c3ffff */
        .type           $_ZN7cutlass13device_kernelIN5flash19enable_sm80_to_sm89INS1_16FlashAttnBwdSm80INS1_25CollectiveMainloopBwdSm80ILi2ELi2EN4cute5tupleIJNS5_1CILi128EEES8_NS7_ILi64EEEEEENS_6half_tEfNS_4arch4Sm80ELb0ELb0ELb1ELb1ELb1ELb0ELb0ELb0ELi2ELi4ELi4ELi4ELb0EEENS1_21CollectiveEpilogueBwdISA_SB_SD_Li256ELb1ELb0ELi2EEENS1_19SingleTileSchedulerILb1ELb0ELb0ELi128EEEEEEEEEvNT_6ParamsE$_ZN4cute3eso3ESOILb0ELb1EJiNS_1CILi0EEEEEC2ERKiRKS3_,@function
        .size           $_ZN7cutlass13device_kernelIN5flash19enable_sm80_to_sm89INS1_16FlashAttnBwdSm80INS1_25CollectiveMainloopBwdSm80ILi2ELi2EN4cute5tupleIJNS5_1CILi128EEES8_NS7_ILi64EEEEEENS_6half_tEfNS_4arch4Sm80ELb0ELb0ELb1ELb1ELb1ELb0ELb0ELb0ELi2ELi4ELi4ELi4ELb0EEENS1_21CollectiveEpilogueBwdISA_SB_SD_Li256ELb1ELb0ELi2EEENS1_19SingleTileSchedulerILb1ELb0ELb0ELi128EEEEEEEEEvNT_6ParamsE$_ZN4cute3eso3ESOILb0ELb1EJiNS_1CILi0EEEEEC2ERKiRKS3_,($_ZN7cutlass13device_kernelIN5flash19enable_sm80_to_sm89INS1_16FlashAttnBwdSm80INS1_25CollectiveMainloopBwdSm80ILi2ELi2EN4cute5tupleIJNS5_1CILi128EEES8_NS7_ILi64EEEEEENS_6half_tEfNS_4arch4Sm80ELb0ELb0ELb1ELb1ELb1ELb0ELb0ELb0ELi2ELi4ELi4ELi4ELb0EEENS1_21CollectiveEpilogueBwdISA_SB_SD_Li256ELb1ELb0ELi2EEENS1_19SingleTileSchedulerILb1ELb0ELb0ELi128EEEEEEEEEvNT_6ParamsE$_ZN4cute3eso3ESOILb0ELb1EJiNS_1CILi144EEENS2_ILi288EEEEEC2ERKiRKS3_RKS4_ - $_ZN7cutlass13device_kernelIN5flash19enable_sm80_to_sm89INS1_16FlashAttnBwdSm80INS1_25CollectiveMainloopBwdSm80ILi2ELi2EN4cute5tupleIJNS5_1CILi128EEES8_NS7_ILi64EEEEEENS_6half_tEfNS_4arch4Sm80ELb0ELb0ELb1ELb1ELb1ELb0ELb0ELb0ELi2ELi4ELi4ELi4ELb0EEENS1_21CollectiveEpilogueBwdISA_SB_SD_Li256ELb1ELb0ELi2EEENS1_19SingleTileSchedulerILb1ELb0ELb0ELi128EEEEEEEEEvNT_6ParamsE$_ZN4cute3eso3ESOILb0ELb1EJiNS_1CILi0EEEEEC2ERKiRKS3_)
$_ZN7cutlass13device_kernelIN5flash19enable_sm80_to_sm89INS1_16FlashAttnBwdSm80INS1_25CollectiveMainloopBwdSm80ILi2ELi2EN4cute5tupleIJNS5_1CILi128EEES8_NS7_ILi64EEEEEENS_6half_tEfNS_4arch4Sm80ELb0ELb0ELb1ELb1ELb1ELb0ELb0ELb0ELi2ELi4ELi4ELi4ELb0EEENS1_21CollectiveEpilogueBwdISA_SB_SD_Li256ELb1ELb0ELi2EEENS1_19SingleTileSchedulerILb1ELb0ELb0ELi128EEEEEEEEEvNT_6ParamsE$_ZN4cute3eso3ESOILb0ELb1EJiNS_1CILi0EEEEEC2ERKiRKS3_:
[----:B------:R-:W-:Y:S02]  /*7da0*/  IADD3 R2, R81, -c[0x0][0x20], RZ ;  /* 0x8000080051027a10 */ /* 0x000fe40007ffe0ff */
[----:B------:R-:W-:-:S03]  /*7db0*/  MOV R7, 0x0 ;  /* 0x0000000000077802 */ /* 0x000fc60000000f00 */
[----:B------:R1:W-:Y:S01]  /*7dc0*/  STL [R2], R3 ;  /* 0x0000000302007387 */ /* 0x0003e20000100800 */
[----:B------:R-:W-:Y:S05]  /*7dd0*/  RET.REL.NODEC R6 `(_ZN7cutlass13device_kernelIN5flash19enable_sm80_to_sm89INS1_16FlashAttnBwdSm80INS1_25CollectiveMainloopBwdSm80ILi2ELi2EN4cute5tupleIJNS5_1CILi128EEES8_NS7_ILi64EEEEEENS_6half_tEfNS_4arch4Sm80ELb0ELb0ELb1ELb1ELb1ELb0ELb0ELb0ELi2ELi4ELi4ELi4ELb0EEENS1_21CollectiveEpilogueBwdISA_SB_SD_Li256ELb1ELb0ELi2EEENS1_19SingleTileSchedulerILb1ELb0ELb0ELi128EEEEEEEEEvNT_6ParamsE) ;  /* 0xffff822006007950 */ /* 0x000fea0003c3ffff */
        .type           $_ZN7cutlass13device_kernelIN5flash19enable_sm80_to_sm89INS1_16FlashAttnBwdSm80INS1_25CollectiveMainloopBwdSm80ILi2ELi2EN4cute5tupleIJNS5_1CILi128EEES8_NS7_ILi64EEEEEENS_6half_tEfNS_4arch4Sm80ELb0ELb0ELb1ELb1ELb1ELb0ELb0ELb0ELi2ELi4ELi4ELi4ELb0EEENS1_21CollectiveEpilogueBwdISA_SB_SD_Li256ELb1ELb0ELi2EEENS1_19SingleTileSchedulerILb1ELb0ELb0ELi128EEEEEEEEEvNT_6ParamsE$_ZN4cute3eso3ESOILb0ELb1EJiNS_1CILi144EEENS2_ILi288EEEEEC2ERKiRKS3_RKS4_,@function
        .size           $_ZN7cutlass13device_kernelIN5flash19enable_sm80_to_sm89INS1_16FlashAttnBwdSm80INS1_25CollectiveMainloopBwdSm80ILi2ELi2EN4cute5tupleIJNS5_1CILi128EEES8_NS7_ILi64EEEEEENS_6half_tEfNS_4arch4Sm80ELb0ELb0ELb1ELb1ELb1ELb0ELb0ELb0ELi2ELi4ELi4ELi4ELb0EEENS1_21CollectiveEpilogueBwdISA_SB_SD_Li256ELb1ELb0ELi2EEENS1_19SingleTileSchedulerILb1ELb0ELb0ELi128EEEEEEEEEvNT_6ParamsE$_ZN4cute3eso3ESOILb0ELb1EJiNS_1CILi144EEENS2_ILi288EEEEEC2ERKiRKS3_RKS4_,($_ZN7cutlass13device_kernelIN5flash19enable_sm80_to_sm89INS1_16FlashAttnBwdSm80INS1_25CollectiveMainloopBwdSm80ILi2ELi2EN4cute5tupleIJNS5_1CILi128EEES8_NS7_ILi64EEEEEENS_6half_tEfNS_4arch4Sm80ELb0ELb0ELb1ELb1ELb1ELb0ELb0ELb0ELi2ELi4ELi4ELi4ELb0EEENS1_21CollectiveEpilogueBwdISA_SB_SD_Li256ELb1ELb0ELi2EEENS1_19SingleTileSchedulerILb1ELb0ELb0ELi128EEEEEEEEEvNT_6ParamsE$_ZN4cute3eso3ESOILb0ELb1EJiNS_1CILi144EEENS2_ILi512EEEEEC2ERKiRKS3_RKS4_ - $_ZN7cutlass13device_kernelIN5flash19enable_sm80_to_sm89INS1_16FlashAttnBwdSm80INS1_25CollectiveMainloopBwdSm80ILi2ELi2EN4cute5tupleIJNS5_1CILi128EEES8_NS7_ILi64EEEEEENS_6half_tEfNS_4arch4Sm80ELb0ELb0ELb1ELb1ELb1ELb0ELb0ELb0ELi2ELi4ELi4ELi4ELb0EEENS1_21CollectiveEpilogueBwdISA_SB_SD_Li256ELb1ELb0ELi2EEENS1_19SingleTileSchedulerILb1ELb0ELb0ELi128EEEEEEEEEvNT_6ParamsE$_ZN4cute3eso3ESOILb0ELb1EJiNS_1CILi144EEENS2_ILi288EEEEEC2ERKiRKS3_RKS4_)
$_ZN7cutlass13device_kernelIN5flash19enable_sm80_to_sm89INS1_16FlashAttnBwdSm80INS1_25CollectiveMainloopBwdSm80ILi2ELi2EN4cute5tupleIJNS5_1CILi128EEES8_NS7_ILi64EEEEEENS_6half_tEfNS_4arch4Sm80ELb0ELb0ELb1ELb1ELb1ELb0ELb0ELb0ELi2ELi4ELi4ELi4ELb0EEENS1_21CollectiveEpilogueBwdISA_SB_SD_Li256ELb1ELb0ELi2EEENS1_19SingleTileSchedulerILb1ELb0ELb0ELi128EEEEEEEEEvNT_6ParamsE$_ZN4cute3eso3ESOILb0ELb1EJiNS_1CILi144EEENS2_ILi288EEEEEC2ERKiRKS3_RKS4_:
[----:B------:R-:W-:Y:S01]  /*7de0*/  IADD3 R4, R81, -c[0x0][0x20], RZ ;  /* 0x8000080051047a10 */ /* 0x000fe20007ffe0ff */
[----:B------:R-:W-:Y:S01]  /*7df0*/  IMAD.MOV.U32 R34, RZ, RZ, R26 ;  /* 0x000000ffff227224 */ /* 0x000fe200078e001a */
[----:B------:R-:W-:-:S03]  /*7e00*/  MOV R35, 0x0 ;  /* 0x0000000000237802 */ /* 0x000fc60000000f00 */
[----:B------:R1:W-:Y:S01]  /*7e10*/  STL [R4], R5 ;  /* 0x0000000504007387 */ /* 0x0003e20000100800 */
[----:B------:R-:W-:Y:S05]  /*7e20*/  RET.REL.NODEC R34 `(_ZN7cutlass13device_kernelIN5flash19enable_sm80_to_sm89INS1_16FlashAttnBwdSm80INS1_25CollectiveMainloopBwdSm80ILi2ELi2EN4cute5tupleIJNS5_1CILi128EEES8_NS7_ILi64EEEEEENS_6half_tEfNS_4arch4Sm80ELb0ELb0ELb1ELb1ELb1ELb0ELb0ELb0ELi2ELi4ELi4ELi4ELb0EEENS1_21CollectiveEpilogueBwdISA_SB_SD_Li256ELb1ELb0ELi2EEENS1_19SingleTileSchedulerILb1ELb0ELb0ELi128EEEEEEEEEvNT_6ParamsE) ;  /* 0xffff81d022007950 */ /* 0x000fea0003c3ffff */
        .type           $_ZN7cutlass13device_kernelIN5flash19enable_sm80_to_sm89INS1_16FlashAttnBwdSm80INS1_25CollectiveMainloopBwdSm80ILi2ELi2EN4cute5tupleIJNS5_1CILi128EEES8_NS7_ILi64EEEEEENS_6half_tEfNS_4arch4Sm80ELb0ELb0ELb1ELb1ELb1ELb0ELb0ELb0ELi2ELi4ELi4ELi4ELb0EEENS1_21CollectiveEpilogueBwdISA_SB_SD_Li256ELb1ELb0ELi2EEENS1_19SingleTileSchedulerILb1ELb0ELb0ELi128EEEEEEEEEvNT_6ParamsE$_ZN4cute3eso3ESOILb0ELb1EJiNS_1CILi144EEENS2_ILi512EEEEEC2ERKiRKS3_RKS4_,@function
        .size           $_ZN7cutlass13device_kernelIN5flash19enable_sm80_to_sm89INS1_16FlashAttnBwdSm80INS1_25CollectiveMainloopBwdSm80ILi2ELi2EN4cute5tupleIJNS5_1CILi128EEES8_NS7_ILi64EEEEEENS_6half_tEfNS_4arch4Sm80ELb0ELb0ELb1ELb1ELb1ELb0ELb0ELb0ELi2ELi4ELi4ELi4ELb0EEENS1_21CollectiveEpilogueBwdISA_SB_SD_Li256ELb1ELb0ELi2EEENS1_19SingleTileSchedulerILb1ELb0ELb0ELi128EEEEEEEEEvNT_6ParamsE$_ZN4cute3eso3ESOILb0ELb1EJiNS_1CILi144EEENS2_ILi512EEEEEC2ERKiRKS3_RKS4_,($_ZN7cutlass13device_kernelIN5flash19enable_sm80_to_sm89INS1_16FlashAttnBwdSm80INS1_25CollectiveMainloopBwdSm80ILi2ELi2EN4cute5tupleIJNS5_1CILi128EEES8_NS7_ILi64EEEEEENS_6half_tEfNS_4arch4Sm80ELb0ELb0ELb1ELb1ELb1ELb0ELb0ELb0ELi2ELi4ELi4ELi4ELb0EEENS1_21CollectiveEpilogueBwdISA_SB_SD_Li256ELb1ELb0ELi2EEENS1_19SingleTileSchedulerILb1ELb0ELb0ELi128EEEEEEEEEvNT_6ParamsE$_ZN4cute3eso3ESOILb0ELb1EJiNS_1CILi72EEENS2_ILi512EEEEEC2ERKiRKS3_RKS4_ - $_ZN7cutlass13device_kernelIN5flash19enable_sm80_to_sm89INS1_16FlashAttnBwdSm80INS1_25CollectiveMainloopBwdSm80ILi2ELi2EN4cute5tupleIJNS5_1CILi128EEES8_NS7_ILi64EEEEEENS_6half_tEfNS_4arch4Sm80ELb0ELb0ELb1ELb1ELb1ELb0ELb0ELb0ELi2ELi4ELi4ELi4ELb0EEENS1_21CollectiveEpilogueBwdISA_SB_SD_Li256ELb1ELb0ELi2EEENS1_19SingleTileSchedulerILb1ELb0ELb0ELi128EEEEEEEEEvNT_6ParamsE$_ZN4cute3eso3ESOILb0ELb1EJiNS_1CILi144EEENS2_ILi512EEEEEC2ERKiRKS3_RKS4_)
$_ZN7cutlass13device_kernelIN5flash19enable_sm80_to_sm89INS1_16FlashAttnBwdSm80INS1_25CollectiveMainloopBwdSm80ILi2ELi2EN4cute5tupleIJNS5_1CILi128EEES8_NS7_ILi64EEEEEENS_6half_tEfNS_4arch4Sm80ELb0ELb0ELb1ELb1ELb1ELb0ELb0ELb0ELi2ELi4ELi4ELi4ELb0EEENS1_21CollectiveEpilogueBwdISA_SB_SD_Li256ELb1ELb0ELi2EEENS1_19SingleTileSchedulerILb1ELb0ELb0ELi128EEEEEEEEEvNT_6ParamsE$_ZN4cute3eso3ESOILb0ELb1EJiNS_1CILi144EEENS2_ILi512EEEEEC2ERKiRKS3_RKS4_:
[----:B------:R-:W-:Y:S01]  /*7e30*/  IADD3 R2, R81, -c[0x0][0x20], RZ ;  /* 0x8000080051027a10 */ /* 0x000fe20007ffe0ff */
[----:B------:R-:W-:Y:S01]  /*7e40*/  IMAD.MOV.U32 R34, RZ, RZ, R26 ;  /* 0x000000ffff227224 */ /* 0x000fe200078e001a */
[----:B------:R-:W-:-:S03]  /*7e50*/  MOV R35, 0x0 ;  /* 0x0000000000237802 */ /* 0x000fc60000000f00 */
[----:B------:R1:W-:Y:S01]  /*7e60*/  STL [R2], R3 ;  /* 0x0000000302007387 */ /* 0x0003e20000100800 */
[----:B------:R-:W-:Y:S05]  /*7e70*/  RET.REL.NODEC R34 `(_ZN7cutlass13device_kernelIN5flash19enable_sm80_to_sm89INS1_16FlashAttnBwdSm80INS1_25CollectiveMainloopBwdSm80ILi2ELi2EN4cute5tupleIJNS5_1CILi128EEES8_NS7_ILi64EEEEEENS_6half_tEfNS_4arch4Sm80ELb0ELb0ELb1ELb1ELb1ELb0ELb0ELb0ELi2ELi4ELi4ELi4ELb0EEENS1_21CollectiveEpilogueBwdISA_SB_SD_Li256ELb1ELb0ELi2EEENS1_19SingleTileSchedulerILb1ELb0ELb0ELi128EEEEEEEEEvNT_6ParamsE) ;  /* 0xffff818022007950 */ /* 0x000fea0003c3ffff */
        .type           $_ZN7cutlass13device_kernelIN5flash19enable_sm80_to_sm89INS1_16FlashAttnBwdSm80INS1_25CollectiveMainloopBwdSm80ILi2ELi2EN4cute5tupleIJNS5_1CILi128EEES8_NS7_ILi64EEEEEENS_6half_tEfNS_4arch4Sm80ELb0ELb0ELb1ELb1ELb1ELb0ELb0ELb0ELi2ELi4ELi4ELi4ELb0EEENS1_21CollectiveEpilogueBwdISA_SB_SD_Li256ELb1ELb0ELi2EEENS1_19SingleTileSchedulerILb1ELb0ELb0ELi128EEEEEEEEEvNT_6ParamsE$_ZN4cute3eso3ESOILb0ELb1EJiNS_1CILi72EEENS2_ILi512EEEEEC2ERKiRKS3_RKS4_,@function
        .size           $_ZN7cutlass13device_kernelIN5flash19enable_sm80_to_sm89INS1_16FlashAttnBwdSm80INS1_25CollectiveMainloopBwdSm80ILi2ELi2EN4cute5tupleIJNS5_1CILi128EEES8_NS7_ILi64EEEEEENS_6half_tEfNS_4arch4Sm80ELb0ELb0ELb1ELb1ELb1ELb0ELb0ELb0ELi2ELi4ELi4ELi4ELb0EEENS1_21CollectiveEpilogueBwdISA_SB_SD_Li256ELb1ELb0ELi2EEENS1_19SingleTileSchedulerILb1ELb0ELb0ELi128EEEEEEEEEvNT_6ParamsE$_ZN4cute3eso3ESOILb0ELb1EJiNS_1CILi72EEENS2_ILi512EEEEEC2ERKiRKS3_RKS4_,($_ZN7cutlass13device_kernelIN5flash19enable_sm80_to_sm89INS1_16FlashAttnBwdSm80INS1_25CollectiveMainloopBwdSm80ILi2ELi2EN4cute5tupleIJNS5_1CILi128EEES8_NS7_ILi64EEEEEENS_6half_tEfNS_4arch4Sm80ELb0ELb0ELb1ELb1ELb1ELb0ELb0ELb0ELi2ELi4ELi4ELi4ELb0EEENS1_21CollectiveEpilogueBwdISA_SB_SD_Li256ELb1ELb0ELi2EEENS1_19SingleTileSchedulerILb1ELb0ELb0ELi128EEEEEEEEEvNT_6ParamsE$_ZN4cute3eso3ESOILb1ELb0EJNS_10UnderscoreES2_S2_iEEC2ERKS2_S5_S5_RKi - $_ZN7cutlass13device_kernelIN5flash19enable_sm80_to_sm89INS1_16FlashAttnBwdSm80INS1_25CollectiveMainloopBwdSm80ILi2ELi2EN4cute5tupleIJNS5_1CILi128EEES8_NS7_ILi64EEEEEENS_6half_tEfNS_4arch4Sm80ELb0ELb0ELb1ELb1ELb1ELb0ELb0ELb0ELi2ELi4ELi4ELi4ELb0EEENS1_21CollectiveEpilogueBwdISA_SB_SD_Li256ELb1ELb0ELi2EEENS1_19SingleTileSchedulerILb1ELb0ELb0ELi128EEEEEEEEEvNT_6ParamsE$_ZN4cute3eso3ESOILb0ELb1EJiNS_1CILi72EEENS2_ILi512EEEEEC2ERKiRKS3_RKS4_)
$_ZN7cutlass13device_kernelIN5flash19enable_sm80_to_sm89INS1_16FlashAttnBwdSm80INS1_25CollectiveMainloopBwdSm80ILi2ELi2EN4cute5tupleIJNS5_1CILi128EEES8_NS7_ILi64EEEEEENS_6half_tEfNS_4arch4Sm80ELb0ELb0ELb1ELb1ELb1ELb0ELb0ELb0ELi2ELi4ELi4ELi4ELb0EEENS1_21CollectiveEpilogueBwdISA_SB_SD_Li256ELb1ELb0ELi2EEENS1_19SingleTileSchedulerILb1ELb0ELb0ELi128EEEEEEEEEvNT_6ParamsE$_ZN4cute3eso3ESOILb0ELb1EJiNS_1CILi72EEENS2_ILi512EEEEEC2ERKiRKS3_RKS4_:
[----:B------:R-:W-:Y:S01]  /*7e80*/  IADD3 R2, R81, -c[0x0][0x20], RZ ;  /* 0x8000080051027a10 */ /* 0x000fe20007ffe0ff */
[----:B------:R-:W-:Y:S01]  /*7e90*/  IMAD.MOV.U32 R38, RZ, RZ, R6 ;  /* 0x000000ffff267224 */ /* 0x000fe200078e0006 */
[----:B------:R-:W-:-:S03]  /*7ea0*/  MOV R39, 0x0 ;  /* 0x0000000000277802 */ /* 0x000fc60000000f00 */
[----:B------:R1:W-:Y:S01]  /*7eb0*/  STL [R2], R3 ;  /* 0x0000000302007387 */ /* 0x0003e20000100800 */
[----:B------:R-:W-:Y:S05]  /*7ec0*/  RET.REL.NODEC R38 `(_ZN7cutlass13device_kernelIN5flash19enable_sm80_to_sm89INS1_16FlashAttnBwdSm80INS1_25CollectiveMainloopBwdSm80ILi2ELi2EN4cute5tupleIJNS5_1CILi128EEES8_NS7_ILi64EEEEEENS_6half_tEfNS_4arch4Sm80ELb0ELb0ELb1ELb1ELb1ELb0ELb0ELb0ELi2ELi4ELi4ELi4ELb0EEENS1_21CollectiveEpilogueBwdISA_SB_SD_Li256ELb1ELb0ELi2EEENS1_19SingleTileSchedulerILb1ELb0ELb0ELi128EEEEEEEEEvNT_6ParamsE) ;  /* 0xffff813026007950 */ /* 0x000fea0003c3ffff */
        .type           $_ZN7cutlass13device_kernelIN5flash19enable_sm80_to_sm89INS1_16FlashAttnBwdSm80INS1_25CollectiveMainloopBwdSm80ILi2ELi2EN4cute5tupleIJNS5_1CILi128EEES8_NS7_ILi64EEEEEENS_6half_tEfNS_4arch4Sm80ELb0ELb0ELb1ELb1ELb1ELb0ELb0ELb0ELi2ELi4ELi4ELi4ELb0EEENS1_21CollectiveEpilogueBwdISA_SB_SD_Li256ELb1ELb0ELi2EEENS1_19SingleTileSchedulerILb1ELb0ELb0ELi128EEEEEEEEEvNT_6ParamsE$_ZN4cute3eso3ESOILb1ELb0EJNS_10UnderscoreES2_S2_iEEC2ERKS2_S5_S5_RKi,@function
        .size           $_ZN7cutlass13device_kernelIN5flash19enable_sm80_to_sm89INS1_16FlashAttnBwdSm80INS1_25CollectiveMainloopBwdSm80ILi2ELi2EN4cute5tupleIJNS5_1CILi128EEES8_NS7_ILi64EEEEEENS_6half_tEfNS_4arch4Sm80ELb0ELb0ELb1ELb1ELb1ELb0ELb0ELb0ELi2ELi4ELi4ELi4ELb0EEENS1_21CollectiveEpilogueBwdISA_SB_SD_Li256ELb1ELb0ELi2EEENS1_19SingleTileSchedulerILb1ELb0ELb0ELi128EEEEEEEEEvNT_6ParamsE$_ZN4cute3eso3ESOILb1ELb0EJNS_10UnderscoreES2_S2_iEEC2ERKS2_S5_S5_RKi,($_ZN7cutlass13device_kernelIN5flash19enable_sm80_to_sm89INS1_16FlashAttnBwdSm80INS1_25CollectiveMainloopBwdSm80ILi2ELi2EN4cute5tupleIJNS5_1CILi128EEES8_NS7_ILi64EEEEEENS_6half_tEfNS_4arch4Sm80ELb0ELb0ELb1ELb1ELb1ELb0ELb0ELb0ELi2ELi4ELi4ELi4ELb0EEENS1_21CollectiveEpilogueBwdISA_SB_SD_Li256ELb1ELb0ELi2EEENS1_19SingleTileSchedulerILb1ELb0ELb0ELi128EEEEEEEEEvNT_6ParamsE$_ZN4cute3eso3ESOILb1ELb0EJNS_10UnderscoreES2_iEEC2ERKS2_S5_RKi - $_ZN7cutlass13device_kernelIN5flash19enable_sm80_to_sm89INS1_16FlashAttnBwdSm80INS1_25CollectiveMainloopBwdSm80ILi2ELi2EN4cute5tupleIJNS5_1CILi128EEES8_NS7_ILi64EEEEEENS_6half_tEfNS_4arch4Sm80ELb0ELb0ELb1ELb1ELb1ELb0ELb0ELb0ELi2ELi4ELi4ELi4ELb0EEENS1_21CollectiveEpilogueBwdISA_SB_SD_Li256ELb1ELb0ELi2EEENS1_19SingleTileSchedulerILb1ELb0ELb0ELi128EEEEEEEEEvNT_6ParamsE$_ZN4cute3eso3ESOILb1ELb0EJNS_10UnderscoreES2_S2_iEEC2ERKS2_S5_S5_RKi)
$_ZN7cutlass13device_kernelIN5flash19enable_sm80_to_sm89INS1_16FlashAttnBwdSm80INS1_25CollectiveMainloopBwdSm80ILi2ELi2EN4cute5tupleIJNS5_1CILi128EEES8_NS7_ILi64EEEEEENS_6half_tEfNS_4arch4Sm80ELb0ELb0ELb1ELb1ELb1ELb0ELb0ELb0ELi2ELi4ELi4ELi4ELb0EEENS1_21CollectiveEpilogueBwdISA_SB_SD_Li256ELb1ELb0ELi2EEENS1_19SingleTileSchedulerILb1ELb0ELb0ELi128EEEEEEEEEvNT_6ParamsE$_ZN4cute3eso3ESOILb1ELb0EJNS_10UnderscoreES2_S2_iEEC2ERKS2_S5_S5_RKi:
[----:B------:R-:W-:Y:S02]  /*7ed0*/  IADD3 R2, R60, -c[0x0][0x20], RZ ;  /* 0x800008003c027a10 */ /* 0x000fe40007ffe0ff */
[----:B------:R-:W-:-:S03]  /*7ee0*/  MOV R5, 0x0 ;  /* 0x0000000000057802 */ /* 0x000fc60000000f00 */
[----:B------:R1:W-:Y:S01]  /*7ef0*/  STL [R2], R24 ;  /* 0x0000001802007387 */ /* 0x0003e20000100800 */
[----:B------:R-:W-:Y:S05]  /*7f00*/  RET.REL.NODEC R4 `(_ZN7cutlass13device_kernelIN5flash19enable_sm80_to_sm89INS1_16FlashAttnBwdSm80INS1_25CollectiveMainloopBwdSm80ILi2ELi2EN4cute5tupleIJNS5_1CILi128EEES8_NS7_ILi64EEEEEENS_6half_tEfNS_4arch4Sm80ELb0ELb0ELb1ELb1ELb1ELb0ELb0ELb0ELi2ELi4ELi4ELi4ELb0EEENS1_21CollectiveEpilogueBwdISA_SB_SD_Li256ELb1ELb0ELi2EEENS1_19SingleTileSchedulerILb1ELb0ELb0ELi128EEEEEEEEEvNT_6ParamsE) ;  /* 0xffff80f004007950 */ /* 0x000fea0003c3ffff */
        .type           $_ZN7cutlass13device_kernelIN5flash19enable_sm80_to_sm89INS1_16FlashAttnBwdSm80INS1_25CollectiveMainloopBwdSm80ILi2ELi2EN4cute5tupleIJNS5_1CILi128EEES8_NS7_ILi64EEEEEENS_6half_tEfNS_4arch4Sm80ELb0ELb0ELb1ELb1ELb1ELb0ELb0ELb0ELi2ELi4ELi4ELi4ELb0EEENS1_21CollectiveEpilogueBwdISA_SB_SD_Li256ELb1ELb0ELi2EEENS1_19SingleTileSchedulerILb1ELb0ELb0ELi128EEEEEEEEEvNT_6ParamsE$_ZN4cute3eso3ESOILb1ELb0EJNS_10UnderscoreES2_iEEC2ERKS2_S5_RKi,@function
        .size           $_ZN7cutlass13device_kernelIN5flash19enable_sm80_to_sm89INS1_16FlashAttnBwdSm80INS1_25CollectiveMainloopBwdSm80ILi2ELi2EN4cute5tupleIJNS5_1CILi128EEES8_NS7_ILi64EEEEEENS_6half_tEfNS_4arch4Sm80ELb0ELb0ELb1ELb1ELb1ELb0ELb0ELb0ELi2ELi4ELi4ELi4ELb0EEENS1_21CollectiveEpilogueBwdISA_SB_SD_Li256ELb1ELb0ELi2EEENS1_19SingleTileSchedulerILb1ELb0ELb0ELi128EEEEEEEEEvNT_6ParamsE$_ZN4cute3eso3ESOILb1ELb0EJNS_10UnderscoreES2_iEEC2ERKS2_S5_RKi,($_ZN7cutlass13device_kernelIN5flash19enable_sm80_to_sm89INS1_16FlashAttnBwdSm80INS1_25CollectiveMainloopBwdSm80ILi2ELi2EN4cute5tupleIJNS5_1CILi128EEES8_NS7_ILi64EEEEEENS_6half_tEfNS_4arch4Sm80ELb0ELb0ELb1ELb1ELb1ELb0ELb0ELb0ELi2ELi4ELi4ELi4ELb0EEENS1_21CollectiveEpilogueBwdISA_SB_SD_Li256ELb1ELb0ELi2EEENS1_19SingleTileSchedulerILb1ELb0ELb0ELi128EEEEEEEEEvNT_6ParamsE$_ZN4cute3eso3ESOILb1ELb0EJNS_10UnderscoreEiEEC2ERKS2_RKi - $_ZN7cutlass13device_kernelIN5flash19enable_sm80_to_sm89INS1_16FlashAttnBwdSm80INS1_25CollectiveMainloopBwdSm80ILi2ELi2EN4cute5tupleIJNS5_1CILi128EEES8_NS7_ILi64EEEEEENS_6half_tEfNS_4arch4Sm80ELb0ELb0ELb1ELb1ELb1ELb0ELb0ELb0ELi2ELi4ELi4ELi4ELb0EEENS1_21CollectiveEpilogueBwdISA_SB_SD_Li256ELb1ELb0ELi2EEENS1_19SingleTileSchedulerILb1ELb0ELb0ELi128EEEEEEEEEvNT_6ParamsE$_ZN4cute3eso3ESOILb1ELb0EJNS_10UnderscoreES2_iEEC2ERKS2_S5_RKi)
$_ZN7cutlass13device_kernelIN5flash19enable_sm80_to_sm89INS1_16FlashAttnBwdSm80INS1_25CollectiveMainloopBwdSm80ILi2ELi2EN4cute5tupleIJNS5_1CILi128EEES8_NS7_ILi64EEEEEENS_6half_tEfNS_4arch4Sm80ELb0ELb0ELb1ELb1ELb1ELb0ELb0ELb0ELi2ELi4ELi4ELi4ELb0EEENS1_21CollectiveEpilogueBwdISA_SB_SD_Li256ELb1ELb0ELi2EEENS1_19SingleTileSchedulerILb1ELb0ELb0ELi128EEEEEEEEEvNT_6ParamsE$_ZN4cute3eso3ESOILb1ELb0EJNS_10UnderscoreES2_iEEC2ERKS2_S5_RKi:
[----:B------:R-:W-:Y:S02]  /*7f10*/  IADD3 R2, R82, -c[0x0][0x20], RZ ;  /* 0x8000080052027a10 */ /* 0x000fe40007ffe0ff */
[----:B------:R-:W-:-:S03]  /*7f20*/  MOV R47, 0x0 ;  /* 0x00000000002f7802 */ /* 0x000fc60000000f00 */
[----:B------:R1:W-:Y:S01]  /*7f30*/  STL [R2], R3 ;  /* 0x0000000302007387 */ /* 0x0003e20000100800 */
[----:B------:R-:W-:Y:S05]  /*7f40*/  RET.REL.NODEC R46 `(_ZN7cutlass13device_kernelIN5flash19enable_sm80_to_sm89INS1_16FlashAttnBwdSm80INS1_25CollectiveMainloopBwdSm80ILi2ELi2EN4cute5tupleIJNS5_1CILi128EEES8_NS7_ILi64EEEEEENS_6half_tEfNS_4arch4Sm80ELb0ELb0ELb1ELb1ELb1ELb0ELb0ELb0ELi2ELi4ELi4ELi4ELb0EEENS1_21CollectiveEpilogueBwdISA_SB_SD_Li256ELb1ELb0ELi2EEENS1_19SingleTileSchedulerILb1ELb0ELb0ELi128EEEEEEEEEvNT_6ParamsE) ;  /* 0xffff80b02e007950 */ /* 0x000fea0003c3ffff */
        .type           $_ZN7cutlass13device_kernelIN5flash19enable_sm80_to_sm89INS1_16FlashAttnBwdSm80INS1_25CollectiveMainloopBwdSm80ILi2ELi2EN4cute5tupleIJNS5_1CILi128EEES8_NS7_ILi64EEEEEENS_6half_tEfNS_4arch4Sm80ELb0ELb0ELb1ELb1ELb1ELb0ELb0ELb0ELi2ELi4ELi4ELi4ELb0EEENS1_21CollectiveEpilogueBwdISA_SB_SD_Li256ELb1ELb0ELi2EEENS1_19SingleTileSchedulerILb1ELb0ELb0ELi128EEEEEEEEEvNT_6ParamsE$_ZN4cute3eso3ESOILb1ELb0EJNS_10UnderscoreEiEEC2ERKS2_RKi,@function
        .size           $_ZN7cutlass13device_kernelIN5flash19enable_sm80_to_sm89INS1_16FlashAttnBwdSm80INS1_25CollectiveMainloopBwdSm80ILi2ELi2EN4cute5tupleIJNS5_1CILi128EEES8_NS7_ILi64EEEEEENS_6half_tEfNS_4arch4Sm80ELb0ELb0ELb1ELb1ELb1ELb0ELb0ELb0ELi2ELi4ELi4ELi4ELb0EEENS1_21CollectiveEpilogueBwdISA_SB_SD_Li256ELb1ELb0ELi2EEENS1_19SingleTileSchedulerILb1ELb0ELb0ELi128EEEEEEEEEvNT_6ParamsE$_ZN4cute3eso3ESOILb1ELb0EJNS_10UnderscoreEiEEC2ERKS2_RKi,($_ZN7cutlass13device_kernelIN5flash19enable_sm80_to_sm89INS1_16FlashAttnBwdSm80INS1_25CollectiveMainloopBwdSm80ILi2ELi2EN4cute5tupleIJNS5_1CILi128EEES8_NS7_ILi64EEEEEENS_6half_tEfNS_4arch4Sm80ELb0ELb0ELb1ELb1ELb1ELb0ELb0ELb0ELi2ELi4ELi4ELi4ELb0EEENS1_21CollectiveEpilogueBwdISA_SB_SD_Li256ELb1ELb0ELi2EEENS1_19SingleTileSchedulerILb1ELb0ELb0ELi128EEEEEEEEEvNT_6ParamsE$_ZN4cute3eso3ESOILb1ELb0EJNS_10UnderscoreEiiEEC2ERKS2_RKiS7_ - $_ZN7cutlass13device_kernelIN5flash19enable_sm80_to_sm89INS1_16FlashAttnBwdSm80INS1_25CollectiveMainloopBwdSm80ILi2ELi2EN4cute5tupleIJNS5_1CILi128EEES8_NS7_ILi64EEEEEENS_6half_tEfNS_4arch4Sm80ELb0ELb0ELb1ELb1ELb1ELb0ELb0ELb0ELi2ELi4ELi4ELi4ELb0EEENS1_21CollectiveEpilogueBwdISA_SB_SD_Li256ELb1ELb0ELi2EEENS1_19SingleTileSchedulerILb1ELb0ELb0ELi128EEEEEEEEEvNT_6ParamsE$_ZN4cute3eso3ESOILb1ELb0EJNS_10UnderscoreEiEEC2ERKS2_RKi)
$_ZN7cutlass13device_kernelIN5flash19enable_sm80_to_sm89INS1_16FlashAttnBwdSm80INS1_25CollectiveMainloopBwdSm80ILi2ELi2EN4cute5tupleIJNS5_1CILi128EEES8_NS7_ILi64EEEEEENS_6half_tEfNS_4arch4Sm80ELb0ELb0ELb1ELb1ELb1ELb0ELb0ELb0ELi2ELi4ELi4ELi4ELb0EEENS1_21CollectiveEpilogueBwdISA_SB_SD_Li256ELb1ELb0ELi2EEENS1_19SingleTileSchedulerILb1ELb0ELb0ELi128EEEEEEEEEvNT_6ParamsE$_ZN4cute3eso3ESOILb1ELb0EJNS_10UnderscoreEiEEC2ERKS2_RKi:
[----:B------:R-:W-:Y:S01]  /*7f50*/  IADD3 R36, R82, -c[0x0][0x20], RZ ;  /* 0x8000080052247a10 */ /* 0x000fe20007ffe0ff */
[----:B------:R-:W-:Y:S01]  /*7f60*/  IMAD.MOV.U32 R38, RZ, RZ, R46 ;  /* 0x000000ffff267224 */ /* 0x000fe200078e002e */
[----:B------:R-:W-:-:S03]  /*7f70*/  MOV R39, 0x0 ;  /* 0x0000000000277802 */ /* 0x000fc60000000f00 */
[----:B------:R1:W-:Y:S01]  /*7f80*/  STL [R36], R47 ;  /* 0x0000002f24007387 */ /* 0x0003e20000100800 */
[----:B------:R-:W-:Y:S05]  /*7f90*/  RET.REL.NODEC R38 `(_ZN7cutlass13device_kernelIN5flash19enable_sm80_to_sm89INS1_16FlashAttnBwdSm80INS1_25CollectiveMainloopBwdSm80ILi2ELi2EN4cute5tupleIJNS5_1CILi128EEES8_NS7_ILi64EEEEEENS_6half_tEfNS_4arch4Sm80ELb0ELb0ELb1ELb1ELb1ELb0ELb0ELb0ELi2ELi4ELi4ELi4ELb0EEENS1_21CollectiveEpilogueBwdISA_SB_SD_Li256ELb1ELb0ELi2EEENS1_19SingleTileSchedulerILb1ELb0ELb0ELi128EEEEEEEEEvNT_6ParamsE) ;  /* 0xffff806026007950 */ /* 0x000fea0003c3ffff */
        .type           $_ZN7cutlass13device_kernelIN5flash19enable_sm80_to_sm89INS1_16FlashAttnBwdSm80INS1_25CollectiveMainloopBwdSm80ILi2ELi2EN4cute5tupleIJNS5_1CILi128EEES8_NS7_ILi64EEEEEENS_6half_tEfNS_4arch4Sm80ELb0ELb0ELb1ELb1ELb1ELb0ELb0ELb0ELi2ELi4ELi4ELi4ELb0EEENS1_21CollectiveEpilogueBwdISA_SB_SD_Li256ELb1ELb0ELi2EEENS1_19SingleTileSchedulerILb1ELb0ELb0ELi128EEEEEEEEEvNT_6ParamsE$_ZN4cute3eso3ESOILb1ELb0EJNS_10UnderscoreEiiEEC2ERKS2_RKiS7_,@function
        .size           $_ZN7cutlass13device_kernelIN5flash19enable_sm80_to_sm89INS1_16FlashAttnBwdSm80INS1_25CollectiveMainloopBwdSm80ILi2ELi2EN4cute5tupleIJNS5_1CILi128EEES8_NS7_ILi64EEEEEENS_6half_tEfNS_4arch4Sm80ELb0ELb0ELb1ELb1ELb1ELb0ELb0ELb0ELi2ELi4ELi4ELi4ELb0EEENS1_21CollectiveEpilogueBwdISA_SB_SD_Li256ELb1ELb0ELi2EEENS1_19SingleTileSchedulerILb1ELb0ELb0ELi128EEEEEEEEEvNT_6ParamsE$_ZN4cute3eso3ESOILb1ELb0EJNS_10UnderscoreEiiEEC2ERKS2_RKiS7_,($_ZN7cutlass13device_kernelIN5flash19enable_sm80_to_sm89INS1_16FlashAttnBwdSm80INS1_25CollectiveMainloopBwdSm80ILi2ELi2EN4cute5tupleIJNS5_1CILi128EEES8_NS7_ILi64EEEEEENS_6half_tEfNS_4arch4Sm80ELb0ELb0ELb1ELb1ELb1ELb0ELb0ELb0ELi2ELi4ELi4ELi4ELb0EEENS1_21CollectiveEpilogueBwdISA_SB_SD_Li256ELb1ELb0ELi2EEENS1_19SingleTileSchedulerILb1ELb0ELb0ELi128EEEEEEEEEvNT_6ParamsE$_ZN4cute3eso3ESOILb1ELb0EJNS_14ComposedLayoutINS_7SwizzleILi3ELi3ELi3EEENS_1CILi0EEENS_6LayoutINS_5tupleIJNS8_IJNS8_IJNS5_ILi4EEENS5_ILi8EEEEEENS8_IJNS5_ILi2EEENS5_ILi1EEEEEEEEENS8_IJNS8_IJSC_SC_EEENS8_IJSA_S9_EEEEEEEEENS8_IJNS8_IJNS8_IJSC_NS5_ILi64EEEEEENS8_IJNS5_ILi512EEES6_EEEEEENS8_IJNS8_IJSD_SA_EEENS8_IJNS5_ILi1024EEENS5_ILi16EEEEEEEEEEEEEEEENS_10ViewEngineINS_8smem_ptrIPN7cutlass6half_tEEEEEEEC2ERKSW_RKS13_ - $_ZN7cutlass13device_kernelIN5flash19enable_sm80_to_sm89INS1_16FlashAttnBwdSm80INS1_25CollectiveMainloopBwdSm80ILi2ELi2EN4cute5tupleIJNS5_1CILi128EEES8_NS7_ILi64EEEEEENS_6half_tEfNS_4arch4Sm80ELb0ELb0ELb1ELb1ELb1ELb0ELb0ELb0ELi2ELi4ELi4ELi4ELb0EEENS1_21CollectiveEpilogueBwdISA_SB_SD_Li256ELb1ELb0ELi2EEENS1_19SingleTileSchedulerILb1ELb0ELb0ELi128EEEEEEEEEvNT_6ParamsE$_ZN4cute3eso3ESOILb1ELb0EJNS_10UnderscoreEiiEEC2ERKS2_RKiS7_)
$_ZN7cutlass13device_kernelIN5flash19enable_sm80_to_sm89INS1_16FlashAttnBwdSm80INS1_25CollectiveMainloopBwdSm80ILi2ELi2EN4cute5tupleIJNS5_1CILi128EEES8_NS7_ILi64EEEEEENS_6half_tEfNS_4arch4Sm80ELb0ELb0ELb1ELb1ELb1ELb0ELb0ELb0ELi2ELi4ELi4ELi4ELb0EEENS1_21CollectiveEpilogueBwdISA_SB_SD_Li256ELb1ELb0ELi2EEENS1_19SingleTileSchedulerILb1ELb0ELb0ELi128EEEEEEEEEvNT_6ParamsE$_ZN4cute3eso3ESOILb1ELb0EJNS_10UnderscoreEiiEEC2ERKS2_RKiS7_:
[----:B------:R-:W-:Y:S02]  /*7fa0*/  IADD3 R3, R60, -c[0x0][0x20], RZ ;  /* 0x800008003c037a10 */ /* 0x000fe40007ffe0ff */
[----:B------:R-:W-:-:S03]  /*7fb0*/  IADD3 R2, R59, -c[0x0][0x20], RZ ;  /* 0x800008003b027a10 */ /* 0x000fc60007ffe0ff */
[----:B------:R1:W-:Y:S04]  /*7fc0*/  STL [R3], R38 ;  /* 0x0000002603007387 */ /* 0x0003e80000100800 */
[----:B------:R-:W2:Y:S01]  /*7fd0*/  LDL R2, [R2] ;  /* 0x0000000002027983 */ /* 0x000ea20000100800 */
[----:B------:R-:W-:-:S03]  /*7fe0*/  IMAD.MOV.U32 R37, RZ, RZ, 0x0 ;  /* 0x00000000ff257424 */ /* 0x000fc600078e00ff */
[----:B--2---:R1:W-:Y:S01]  /*7ff0*/  STL [R3+0x4], R2 ;  /* 0x0000040203007387 */ /* 0x0043e20000100800 */
[----:B------:R-:W-:Y:S05]  /*8000*/  RET.REL.NODEC R36 `(_ZN7cutlass13device_kernelIN5flash19enable_sm80_to_sm89INS1_16FlashAttnBwdSm80INS1_25CollectiveMainloopBwdSm80ILi2ELi2EN4cute5tupleIJNS5_1CILi128EEES8_NS7_ILi64EEEEEENS_6half_tEfNS_4arch4Sm80ELb0ELb0ELb1ELb1ELb1ELb0ELb0ELb0ELi2ELi4ELi4ELi4ELb0EEENS1_21CollectiveEpilogueBwdISA_SB_SD_Li256ELb1ELb0ELi2EEENS1_19SingleTileSchedulerILb1ELb0ELb0ELi128EEEEEEEEEvNT_6ParamsE) ;  /* 0xffff7ff024007950 */ /* 0x000fea0003c3ffff */
        .type           $_ZN7cutlass13device_kernelIN5flash19enable_sm80_to_sm89INS1_16FlashAttnBwdSm80INS1_25CollectiveMainloopBwdSm80ILi2ELi2EN4cute5tupleIJNS5_1CILi128EEES8_NS7_ILi64EEEEEENS_6half_tEfNS_4arch4Sm80ELb0ELb0ELb1ELb1ELb1ELb0ELb0ELb0ELi2ELi4ELi4ELi4ELb0EEENS1_21CollectiveEpilogueBwdISA_SB_SD_Li256ELb1ELb0ELi2EEENS1_19SingleTileSchedulerILb1ELb0ELb0ELi128EEEEEEEEEvNT_6ParamsE$_ZN4cute3eso3ESOILb1ELb0EJNS_14ComposedLayoutINS_7SwizzleILi3ELi3ELi3EEENS_1CILi0EEENS_6LayoutINS_5tupleIJNS8_IJNS8_IJNS5_ILi4EEENS5_ILi8EEEEEENS8_IJNS5_ILi2EEENS5_ILi1EEEEEEEEENS8_IJNS8_IJSC_SC_EEENS8_IJSA_S9_EEEEEEEEENS8_IJNS8_IJNS8_IJSC_NS5_ILi64EEEEEENS8_IJNS5_ILi512EEES6_EEEEEENS8_IJNS8_IJSD_SA_EEENS8_IJNS5_ILi1024EEENS5_ILi16EEEEEEEEEEEEEEEENS_10ViewEngineINS_8smem_ptrIPN7cutlass6half_tEEEEEEEC2ERKSW_RKS13_,@function
        .size           $_ZN7cutlass13device_kernelIN5flash19enable_sm80_to_sm89INS1_16FlashAttnBwdSm80INS1_25CollectiveMainloopBwdSm80ILi2ELi2EN4cute5tupleIJNS5_1CILi128EEES8_NS7_ILi64EEEEEENS_6half_tEfNS_4arch4Sm80ELb0ELb0ELb1ELb1ELb1ELb0ELb0ELb0ELi2ELi4ELi4ELi4ELb0EEENS1_21CollectiveEpilogueBwdISA_SB_SD_Li256ELb1ELb0ELi2EEENS1_19SingleTileSchedulerILb1ELb0ELb0ELi128EEEEEEEEEvNT_6ParamsE$_ZN4cute3eso3ESOILb1ELb0EJNS_14ComposedLayoutINS_7SwizzleILi3ELi3ELi3EEENS_1CILi0EEENS_6LayoutINS_5tupleIJNS8_IJNS8_IJNS5_ILi4EEENS5_ILi8EEEEEENS8_IJNS5_ILi2EEENS5_ILi1EEEEEEEEENS8_IJNS8_IJSC_SC_EEENS8_IJSA_S9_EEEEEEEEENS8_IJNS8_IJNS8_IJSC_NS5_ILi64EEEEEENS8_IJNS5_ILi512EEES6_EEEEEENS8_IJNS8_IJSD_SA_EEENS8_IJNS5_ILi1024EEENS5_ILi16EEEEEEEEEEEEEEEENS_10ViewEngineINS_8smem_ptrIPN7cutlass6half_tEEEEEEEC2ERKSW_RKS13_,($_ZN7cutlass13device_kernelIN5flash19enable_sm80_to_sm89INS1_16FlashAttnBwdSm80INS1_25CollectiveMainloopBwdSm80ILi2ELi2EN4cute5tupleIJNS5_1CILi128EEES8_NS7_ILi64EEEEEENS_6half_tEfNS_4arch4Sm80ELb0ELb0ELb1ELb1ELb1ELb0ELb0ELb0ELi2ELi4ELi4ELi4ELb0EEENS1_21CollectiveEpilogueBwdISA_SB_SD_Li256ELb1ELb0ELi2EEENS1_19SingleTileSchedulerILb1ELb0ELb0ELi128EEEEEEEEEvNT_6ParamsE$_ZN4cute3eso3ESOILb1ELb0EJNS_14ComposedLayoutINS_7SwizzleILi3ELi3ELi3EEENS_1CILi0EEENS_6LayoutINS_5tupleIJNS8_IJNS8_IJNS5_ILi4EEENS5_ILi8EEEEEENS8_IJNS5_ILi2EEENS5_ILi1EEEEEEEEENS8_IJNS8_IJSC_SC_EEESB_EEEEEENS8_IJNS8_IJNS8_IJNS5_ILi128EEESD_EEENS8_IJSA_S6_EEEEEENS8_IJNS8_IJNS5_ILi64EEENS5_ILi512EEEEEENS8_IJNS5_ILi16EEENS5_ILi1024EEEEEEEEEEEEEEEENS_10ViewEngineINS_8smem_ptrIPN7cutlass6half_tEEEEEEEC2ERKSW_RKS13_ - $_ZN7cutlass13device_kernelIN5flash19enable_sm80_to_sm89INS1_16FlashAttnBwdSm80INS1_25CollectiveMainloopBwdSm80ILi2ELi2EN4cute5tupleIJNS5_1CILi128EEES8_NS7_ILi64EEEEEENS_6half_tEfNS_4arch4Sm80ELb0ELb0ELb1ELb1ELb1ELb0ELb0ELb0ELi2ELi4ELi4ELi4ELb0EEENS1_21CollectiveEpilogueBwdISA_SB_SD_Li256ELb1ELb0ELi2EEENS1_19SingleTileSchedulerILb1ELb0ELb0ELi128EEEEEEEEEvNT_6ParamsE$_ZN4cute3eso3ESOILb1ELb0EJNS_14ComposedLayoutINS_7SwizzleILi3ELi3ELi3EEENS_1CILi0EEENS_6LayoutINS_5tupleIJNS8_IJNS8_IJNS5_ILi4EEENS5_ILi8EEEEEENS8_IJNS5_ILi2EEENS5_ILi1EEEEEEEEENS8_IJNS8_IJSC_SC_EEENS8_IJSA_S9_EEEEEEEEENS8_IJNS8_IJNS8_IJSC_NS5_ILi64EEEEEENS8_IJNS5_ILi512EEES6_EEEEEENS8_IJNS8_IJSD_SA_EEENS8_IJNS5_ILi1024EEENS5_ILi16EEEEEEEEEEEEEEEENS_10ViewEngineINS_8smem_ptrIPN7cutlass6half_tEEEEEEEC2ERKSW_RKS13_)
$_ZN7cutlass13device_kernelIN5flash19enable_sm80_to_sm89INS1_16FlashAttnBwdSm80INS1_25CollectiveMainloopBwdSm80ILi2ELi2EN4cute5tupleIJNS5_1CILi128EEES8_NS7_ILi64EEEEEENS_6half_tEfNS_4arch4Sm80ELb0ELb0ELb1ELb1ELb1ELb0ELb0ELb0ELi2ELi4ELi4ELi4ELb0EEENS1_21CollectiveEpilogueBwdISA_SB_SD_Li256ELb1ELb0ELi2EEENS1_19SingleTileSchedulerILb1ELb0ELb0ELi128EEEEEEEEEvNT_6ParamsE$_ZN4cute3eso3ESOILb1ELb0EJNS_14ComposedLayoutINS_7SwizzleILi3ELi3ELi3EEENS_1CILi0EEENS_6LayoutINS_5tupleIJNS8_IJNS8_IJNS5_ILi4EEENS5_ILi8EEEEEENS8_IJNS5_ILi2EEENS5_ILi1EEEEEEEEENS8_IJNS8_IJSC_SC_EEENS8_IJSA_S9_EEEEEEEEENS8_IJNS8_IJNS8_IJSC_NS5_ILi64EEEEEENS8_IJNS5_ILi512EEES6_EEEEEENS8_IJNS8_IJSD_SA_EEENS8_IJNS5_ILi1024EEENS5_ILi16EEEEEEEEEEEEEEEENS_10ViewEngineINS_8smem_ptrIPN7cutlass6half_tEEEEEEEC2ERKSW_RKS13_:
[----:B------:R-:W-:Y:S02]  /*8010*/  IADD3 R4, R60, -c[0x0][0x20], RZ ;  /* 0x800008003c047a10 */ /* 0x000fe40007ffe0ff */
[----:B------:R-:W-:-:S03]  /*8020*/  MOV R7, 0x0 ;  /* 0x0000000000077802 */ /* 0x000fc60000000f00 */
[----:B------:R1:W-:Y:S01]  /*8030*/  STL.64 [R4], R2 ;  /* 0x0000000204007387 */ /* 0x0003e20000100a00 */
[----:B------:R-:W-:Y:S05]  /*8040*/  RET.REL.NODEC R6 `(_ZN7cutlass13device_kernelIN5flash19enable_sm80_to_sm89INS1_16FlashAttnBwdSm80INS1_25CollectiveMainloopBwdSm80ILi2ELi2EN4cute5tupleIJNS5_1CILi128EEES8_NS7_ILi64EEEEEENS_6half_tEfNS_4arch4Sm80ELb0ELb0ELb1ELb1ELb1ELb0ELb0ELb0ELi2ELi4ELi4ELi4ELb0EEENS1_21CollectiveEpilogueBwdISA_SB_SD_Li256ELb1ELb0ELi2EEENS1_19SingleTileSchedulerILb1ELb0ELb0ELi128EEEEEEEEEvNT_6ParamsE) ;  /* 0xffff7fb006007950 */ /* 0x000fea0003c3ffff */
        .type           $_ZN7cutlass13device_kernelIN5flash19enable_sm80_to_sm89INS1_16FlashAttnBwdSm80INS1_25CollectiveMainloopBwdSm80ILi2ELi2EN4cute5tupleIJNS5_1CILi128EEES8_NS7_ILi64EEEEEENS_6half_tEfNS_4arch4Sm80ELb0ELb0ELb1ELb1ELb1ELb0ELb0ELb0ELi2ELi4ELi4ELi4ELb0EEENS1_21CollectiveEpilogueBwdISA_SB_SD_Li256ELb1ELb0ELi2EEENS1_19SingleTileSchedulerILb1ELb0ELb0ELi128EEEEEEEEEvNT_6ParamsE$_ZN4cute3eso3ESOILb1ELb0EJNS_14ComposedLayoutINS_7SwizzleILi3ELi3ELi3EEENS_1CILi0EEENS_6LayoutINS_5tupleIJNS8_IJNS8_IJNS5_ILi4EEENS5_ILi8EEEEEENS8_IJNS5_ILi2EEENS5_ILi1EEEEEEEEENS8_IJNS8_IJSC_SC_EEESB_EEEEEENS8_IJNS8_IJNS8_IJNS5_ILi128EEESD_EEENS8_IJSA_S6_EEEEEENS8_IJNS8_IJNS5_ILi64EEENS5_ILi512EEEEEENS8_IJNS5_ILi16EEENS5_ILi1024EEEEEEEEEEEEEEEENS_10ViewEngineINS_8smem_ptrIPN7cutlass6half_tEEEEEEEC2ERKSW_RKS13_,@function
        .size           $_ZN7cutlass13device_kernelIN5flash19enable_sm80_to_sm89INS1_16FlashAttnBwdSm80INS1_25CollectiveMainloopBwdSm80ILi2ELi2EN4cute5tupleIJNS5_1CILi128EEES8_NS7_ILi64EEEEEENS_6half_tEfNS_4arch4Sm80ELb0ELb0ELb1ELb1ELb1ELb0ELb0ELb0ELi2ELi4ELi4ELi4ELb0EEENS1_21CollectiveEpilogueBwdISA_SB_SD_Li256ELb1ELb0ELi2EEENS1_19SingleTileSchedulerILb1ELb0ELb0ELi128EEEEEEEEEvNT_6ParamsE$_ZN4cute3eso3ESOILb1ELb0EJNS_14ComposedLayoutINS_7SwizzleILi3ELi3ELi3EEENS_1CILi0EEENS_6LayoutINS_5tupleIJNS8_IJNS8_IJNS5_ILi4EEENS5_ILi8EEEEEENS8_IJNS5_ILi2EEENS5_ILi1EEEEEEEEENS8_IJNS8_IJSC_SC_EEESB_EEEEEENS8_IJNS8_IJNS8_IJNS5_ILi128EEESD_EEENS8_IJSA_S6_EEEEEENS8_IJNS8_IJNS5_ILi64EEENS5_ILi512EEEEEENS8_IJNS5_ILi16EEENS5_ILi1024EEEEEEEEEEEEEEEENS_10ViewEngineINS_8smem_ptrIPN7cutlass6half_tEEEEEEEC2ERKSW_RKS13_,($_ZN7cutlass13device_kernelIN5flash19enable_sm80_to_sm89INS1_16FlashAttnBwdSm80INS1_25CollectiveMainloopBwdSm80ILi2ELi2EN4cute5tupleIJNS5_1CILi128EEES8_NS7_ILi64EEEEEENS_6half_tEfNS_4arch4Sm80ELb0ELb0ELb1ELb1ELb1ELb0ELb0ELb0ELi2ELi4ELi4ELi4ELb0EEENS1_21CollectiveEpilogueBwdISA_SB_SD_Li256ELb1ELb0ELi2EEENS1_19SingleTileSchedulerILb1ELb0ELb0ELi128EEEEEEEEEvNT_6ParamsE$_ZN4cute3eso3ESOILb1ELb0EJNS_14ComposedLayoutINS_7SwizzleILi3ELi3ELi3EEENS_1CILi0EEENS_6LayoutINS_5tupleIJNS8_IJNS8_IJNS5_ILi4EEENS5_ILi8EEEEEENS8_IJS9_NS5_ILi1EEEEEEEEENS8_IJNS8_IJNS5_ILi2EEESF_SF_EEENS8_IJSF_SA_EEEEEEEEENS8_IJNS8_IJNS8_IJNS5_ILi128EEESC_EEENS8_IJNS5_ILi16EEES6_EEEEEENS8_IJNS8_IJNS5_ILi64EEESA_NS5_ILi512EEEEEENS8_IJNS5_ILi8192EEENS5_ILi1024EEEEEEEEEEEEEEEENS_10ViewEngineINS_8smem_ptrIPN7cutlass6half_tEEEEEEEC2ERKSY_RKS15_ - $_ZN7cutlass13device_kernelIN5flash19enable_sm80_to_sm89INS1_16FlashAttnBwdSm80INS1_25CollectiveMainloopBwdSm80ILi2ELi2EN4cute5tupleIJNS5_1CILi128EEES8_NS7_ILi64EEEEEENS_6half_tEfNS_4arch4Sm80ELb0ELb0ELb1ELb1ELb1ELb0ELb0ELb0ELi2ELi4ELi4ELi4ELb0EEENS1_21CollectiveEpilogueBwdISA_SB_SD_Li256ELb1ELb0ELi2EEENS1_19SingleTileSchedulerILb1ELb0ELb0ELi128EEEEEEEEEvNT_6ParamsE$_ZN4cute3eso3ESOILb1ELb0EJNS_14ComposedLayoutINS_7SwizzleILi3ELi3ELi3EEENS_1CILi0EEENS_6LayoutINS_5tupleIJNS8_IJNS8_IJNS5_ILi4EEENS5_ILi8EEEEEENS8_IJNS5_ILi2EEENS5_ILi1EEEEEEEEENS8_IJNS8_IJSC_SC_EEESB_EEEEEENS8_IJNS8_IJNS8_IJNS5_ILi128EEESD_EEENS8_IJSA_S6_EEEEEENS8_IJNS8_IJNS5_ILi64EEENS5_ILi512EEEEEENS8_IJNS5_ILi16EEENS5_ILi1024EEEEEEEEEEEEEEEENS_10ViewEngineINS_8smem_ptrIPN7cutlass6half_tEEEEEEEC2ERKSW_RKS13_)
$_ZN7cutlass13device_kernelIN5flash19enable_sm80_to_sm89INS1_16FlashAttnBwdSm80INS1_25CollectiveMainloopBwdSm80ILi2ELi2EN4cute5tupleIJNS5_1CILi128EEES8_NS7_ILi64EEEEEENS_6half_tEfNS_4arch4Sm80ELb0ELb0ELb1ELb1ELb1ELb0ELb0ELb0ELi2ELi4ELi4ELi4ELb0EEENS1_21CollectiveEpilogueBwdISA_SB_SD_Li256ELb1ELb0ELi2EEENS1_19SingleTileSchedulerILb1ELb0ELb0ELi128EEEEEEEEEvNT_6ParamsE$_ZN4cute3eso3ESOILb1ELb0EJNS_14ComposedLayoutINS_7SwizzleILi3ELi3ELi3EEENS_1CILi0EEENS_6LayoutINS_5tupleIJNS8_IJNS8_IJNS5_ILi4EEENS5_ILi8EEEEEENS8_IJNS5_ILi2EEENS5_ILi1EEEEEEEEENS8_IJNS8_IJSC_SC_EEESB_EEEEEENS8_IJNS8_IJNS8_IJNS5_ILi128EEESD_EEENS8_IJSA_S6_EEEEEENS8_IJNS8_IJNS5_ILi64EEENS5_ILi512EEEEEENS8_IJNS5_ILi16EEENS5_ILi1024EEEEEEEEEEEEEEEENS_10ViewEngineINS_8smem_ptrIPN7cutlass6half_tEEEEEEEC2ERKSW_RKS13_:
[----:B------:R-:W-:Y:S02]  /*8050*/  IADD3 R4, R81, -c[0x0][0x20], RZ ;  /* 0x8000080051047a10 */ /* 0x000fe40007ffe0ff */
[----:B------:R-:W-:-:S03]  /*8060*/  MOV R7, 0x0 ;  /* 0x0000000000077802 */ /* 0x000fc60000000f00 */
[----:B------:R1:W-:Y:S01]  /*8070*/  STL.64 [R4], R2 ;  /* 0x0000000204007387 */ /* 0x0003e20000100a00 */
[----:B------:R-:W-:Y:S05]  /*8080*/  RET.REL.NODEC R6 `(_ZN7cutlass13device_kernelIN5flash19enable_sm80_to_sm89INS1_16FlashAttnBwdSm80INS1_25CollectiveMainloopBwdSm80ILi2ELi2EN4cute5tupleIJNS5_1CILi128EEES8_NS7_ILi64EEEEEENS_6half_tEfNS_4arch4Sm80ELb0ELb0ELb1ELb1ELb1ELb0ELb0ELb0ELi2ELi4ELi4ELi4ELb0EEENS1_21CollectiveEpilogueBwdISA_SB_SD_Li256ELb1ELb0ELi2EEENS1_19SingleTileSchedulerILb1ELb0ELb0ELi128EEEEEEEEEvNT_6ParamsE) ;  /* 0xffff7f7006007950 */ /* 0x000fea0003c3ffff */
        .type           $_ZN7cutlass13device_kernelIN5flash19enable_sm80_to_sm89INS1_16FlashAttnBwdSm80INS1_25CollectiveMainloopBwdSm80ILi2ELi2EN4cute5tupleIJNS5_1CILi128EEES8_NS7_ILi64EEEEEENS_6half_tEfNS_4arch4Sm80ELb0ELb0ELb1ELb1ELb1ELb0ELb0ELb0ELi2ELi4ELi4ELi4ELb0EEENS1_21CollectiveEpilogueBwdISA_SB_SD_Li256ELb1ELb0ELi2EEENS1_19SingleTileSchedulerILb1ELb0ELb0ELi128EEEEEEEEEvNT_6ParamsE$_ZN4cute3eso3ESOILb1ELb0EJNS_14ComposedLayoutINS_7SwizzleILi3ELi3ELi3EEENS_1CILi0EEENS_6LayoutINS_5tupleIJNS8_IJNS8_IJNS5_ILi4EEENS5_ILi8EEEEEENS8_IJS9_NS5_ILi1EEEEEEEEENS8_IJNS8_IJNS5_ILi2EEESF_SF_EEENS8_IJSF_SA_EEEEEEEEENS8_IJNS8_IJNS8_IJNS5_ILi128EEESC_EEENS8_IJNS5_ILi16EEES6_EEEEEENS8_IJNS8_IJNS5_ILi64EEESA_NS5_ILi512EEEEEENS8_IJNS5_ILi8192EEENS5_ILi1024EEEEEEEEEEEEEEEENS_10ViewEngineINS_8smem_ptrIPN7cutlass6half_tEEEEEEEC2ERKSY_RKS15_,@function
        .size           $_ZN7cutlass13device_kernelIN5flash19enable_sm80_to_sm89INS1_16FlashAttnBwdSm80INS1_25CollectiveMainloopBwdSm80ILi2ELi2EN4cute5tupleIJNS5_1CILi128EEES8_NS7_ILi64EEEEEENS_6half_tEfNS_4arch4Sm80ELb0ELb0ELb1ELb1ELb1ELb0ELb0ELb0ELi2ELi4ELi4ELi4ELb0EEENS1_21CollectiveEpilogueBwdISA_SB_SD_Li256ELb1ELb0ELi2EEENS1_19SingleTileSchedulerILb1ELb0ELb0ELi128EEEEEEEEEvNT_6ParamsE$_ZN4cute3eso3ESOILb1ELb0EJNS_14ComposedLayoutINS_7SwizzleILi3ELi3ELi3EEENS_1CILi0EEENS_6LayoutINS_5tupleIJNS8_IJNS8_IJNS5_ILi4EEENS5_ILi8EEEEEENS8_IJS9_NS5_ILi1EEEEEEEEENS8_IJNS8_IJNS5_ILi2EEESF_SF_EEENS8_IJSF_SA_EEEEEEEEENS8_IJNS8_IJNS8_IJNS5_ILi128EEESC_EEENS8_IJNS5_ILi16EEES6_EEEEEENS8_IJNS8_IJNS5_ILi64EEESA_NS5_ILi512EEEEEENS8_IJNS5_ILi8192EEENS5_ILi1024EEEEEEEEEEEEEEEENS_10ViewEngineINS_8smem_ptrIPN7cutlass6half_tEEEEEEEC2ERKSY_RKS15_,($_ZN7cutlass13device_kernelIN5flash19enable_sm80_to_sm89INS1_16FlashAttnBwdSm80INS1_25CollectiveMainloopBwdSm80ILi2ELi2EN4cute5tupleIJNS5_1CILi128EEES8_NS7_ILi64EEEEEENS_6half_tEfNS_4arch4Sm80ELb0ELb0ELb1ELb1ELb1ELb0ELb0ELb0ELi2ELi4ELi4ELi4ELb0EEENS1_21CollectiveEpilogueBwdISA_SB_SD_Li256ELb1ELb0ELi2EEENS1_19SingleTileSchedulerILb1ELb0ELb0ELi128EEEEEEEEEvNT_6ParamsE$_ZN4cute3eso3ESOILb1ELb0EJNS_14ComposedLayoutINS_7SwizzleILi3ELi3ELi3EEENS_1CILj0EEENS_6LayoutINS_5tupleIJNS5_ILi64EEENS5_ILi128EEEEEENS8_IJNS5_ILi1EEES9_EEEEEEENS_10ViewEngineINS_8smem_ptrIPN7cutlass6half_tEEEEEEEC2ERKSF_RKSM_ - $_ZN7cutlass13device_kernelIN5flash19enable_sm80_to_sm89INS1_16FlashAttnBwdSm80INS1_25CollectiveMainloopBwdSm80ILi2ELi2EN4cute5tupleIJNS5_1CILi128EEES8_NS7_ILi64EEEEEENS_6half_tEfNS_4arch4Sm80ELb0ELb0ELb1ELb1ELb1ELb0ELb0ELb0ELi2ELi4ELi4ELi4ELb0EEENS1_21CollectiveEpilogueBwdISA_SB_SD_Li256ELb1ELb0ELi2EEENS1_19SingleTileSchedulerILb1ELb0ELb0ELi128EEEEEEEEEvNT_6ParamsE$_ZN4cute3eso3ESOILb1ELb0EJNS_14ComposedLayoutINS_7SwizzleILi3ELi3ELi3EEENS_1CILi0EEENS_6LayoutINS_5tupleIJNS8_IJNS8_IJNS5_ILi4EEENS5_ILi8EEEEEENS8_IJS9_NS5_ILi1EEEEEEEEENS8_IJNS8_IJNS5_ILi2EEESF_SF_EEENS8_IJSF_SA_EEEEEEEEENS8_IJNS8_IJNS8_IJNS5_ILi128EEESC_EEENS8_IJNS5_ILi16EEES6_EEEEEENS8_IJNS8_IJNS5_ILi64EEESA_NS5_ILi512EEEEEENS8_IJNS5_ILi8192EEENS5_ILi1024EEEEEEEEEEEEEEEENS_10ViewEngineINS_8smem_ptrIPN7cutlass6half_tEEEEEEEC2ERKSY_RKS15_)
$_ZN7cutlass13device_kernelIN5flash19enable_sm80_to_sm89INS1_16FlashAttnBwdSm80INS1_25CollectiveMainloopBwdSm80ILi2ELi2EN4cute5tupleIJNS5_1CILi128EEES8_NS7_ILi64EEEEEENS_6half_tEfNS_4arch4Sm80ELb0ELb0ELb1ELb1ELb1ELb0ELb0ELb0ELi2ELi4ELi4ELi4ELb0EEENS1_21CollectiveEpilogueBwdISA_SB_SD_Li256ELb1ELb0ELi2EEENS1_19SingleTileSchedulerILb1ELb0ELb0ELi128EEEEEEEEEvNT_6ParamsE$_ZN4cute3eso3ESOILb1ELb0EJNS_14ComposedLayoutINS_7SwizzleILi3ELi3ELi3EEENS_1CILi0EEENS_6LayoutINS_5tupleIJNS8_IJNS8_IJNS5_ILi4EEENS5_ILi8EEEEEENS8_IJS9_NS5_ILi1EEEEEEEEENS8_IJNS8_IJNS5_ILi2EEESF_SF_EEENS8_IJSF_SA_EEEEEEEEENS8_IJNS8_IJNS8_IJNS5_ILi128EEESC_EEENS8_IJNS5_ILi16EEES6_EEEEEENS8_IJNS8_IJNS5_ILi64EEESA_NS5_ILi512EEEEEENS8_IJNS5_ILi8192EEENS5_ILi1024EEEEEEEEEEEEEEEENS_10ViewEngineINS_8smem_ptrIPN7cutlass6half_tEEEEEEEC2ERKSY_RKS15_:
[----:B------:R-:W-:Y:S02]  /*8090*/  IADD3 R6, R60, -c[0x0][0x20], RZ ;  /* 0x800008003c067a10 */ /* 0x000fe40007ffe0ff */
[----:B------:R-:W-:-:S03]  /*80a0*/  MOV R13, 0x0 ;  /* 0x00000000000d7802 */ /* 0x000fc60000000f00 */
[----:B------:R1:W-:Y:S01]  /*80b0*/  STL.64 [R6], R2 ;  /* 0x0000000206007387 */ /* 0x0003e20000100a00 */
[----:B------:R-:W-:Y:S05]  /*80c0*/  RET.REL.NODEC R12 `(_ZN7cutlass13device_kernelIN5flash19enable_sm80_to_sm89INS1_16FlashAttnBwdSm80INS1_25CollectiveMainloopBwdSm80ILi2ELi2EN4cute5tupleIJNS5_1CILi128EEES8_NS7_ILi64EEEEEENS_6half_tEfNS_4arch4Sm80ELb0ELb0ELb1ELb1ELb1ELb0ELb0ELb0ELi2ELi4ELi4ELi4ELb0EEENS1_21CollectiveEpilogueBwdISA_SB_SD_Li256ELb1ELb0ELi2EEENS1_19SingleTileSchedulerILb1ELb0ELb0ELi128EEEEEEEEEvNT_6ParamsE) ;  /* 0xffff7f300c007950 */ /* 0x000fea0003c3ffff */
        .type           $_ZN7cutlass13device_kernelIN5flash19enable_sm80_to_sm89INS1_16FlashAttnBwdSm80INS1_25CollectiveMainloopBwdSm80ILi2ELi2EN4cute5tupleIJNS5_1CILi128EEES8_NS7_ILi64EEEEEENS_6half_tEfNS_4arch4Sm80ELb0ELb0ELb1ELb1ELb1ELb0ELb0ELb0ELi2ELi4ELi4ELi4ELb0EEENS1_21CollectiveEpilogueBwdISA_SB_SD_Li256ELb1ELb0ELi2EEENS1_19SingleTileSchedulerILb1ELb0ELb0ELi128EEEEEEEEEvNT_6ParamsE$_ZN4cute3eso3ESOILb1ELb0EJNS_14ComposedLayoutINS_7SwizzleILi3ELi3ELi3EEENS_1CILj0EEENS_6LayoutINS_5tupleIJNS5_ILi64EEENS5_ILi128EEEEEENS8_IJNS5_ILi1EEES9_EEEEEEENS_10ViewEngineINS_8smem_ptrIPN7cutlass6half_tEEEEEEEC2ERKSF_RKSM_,@function
        .size           $_ZN7cutlass13device_kernelIN5flash19enable_sm80_to_sm89INS1_16FlashAttnBwdSm80INS1_25CollectiveMainloopBwdSm80ILi2ELi2EN4cute5tupleIJNS5_1CILi128EEES8_NS7_ILi64EEEEEENS_6half_tEfNS_4arch4Sm80ELb0ELb0ELb1ELb1ELb1ELb0ELb0ELb0ELi2ELi4ELi4ELi4ELb0EEENS1_21CollectiveEpilogueBwdISA_SB_SD_Li256ELb1ELb0ELi2EEENS1_19SingleTileSchedulerILb1ELb0ELb0ELi128EEEEEEEEEvNT_6ParamsE$_ZN4cute3eso3ESOILb1ELb0EJNS_14ComposedLayoutINS_7SwizzleILi3ELi3ELi3EEENS_1CILj0EEENS_6LayoutINS_5tupleIJNS5_ILi64EEENS5_ILi128EEEEEENS8_IJNS5_ILi1EEES9_EEEEEEENS_10ViewEngineINS_8smem_ptrIPN7cutlass6half_tEEEEEEEC2ERKSF_RKSM_,($_ZN7cutlass13device_kernelIN5flash19enable_sm80_to_sm89INS1_16FlashAttnBwdSm80INS1_25CollectiveMainloopBwdSm80ILi2ELi2EN4cute5tupleIJNS5_1CILi128EEES8_NS7_ILi64EEEEEENS_6half_tEfNS_4arch4Sm80ELb0ELb0ELb1ELb1ELb1ELb0ELb0ELb0ELi2ELi4ELi4ELi4ELb0EEENS1_21CollectiveEpilogueBwdISA_SB_SD_Li256ELb1ELb0ELi2EEENS1_19SingleTileSchedulerILb1ELb0ELb0ELi128EEEEEEEEEvNT_6ParamsE$_ZN4cute3eso3ESOILb1ELb0EJNS_14ComposedLayoutINS_7SwizzleILi3ELi3ELi3EEENS_1CILj0EEENS_6LayoutINS_5tupleIJNS8_IJNS5_ILi8EEENS5_ILi16EEEEEENS8_IJNS5_ILi64EEENS5_ILi1EEEEEEEEENS8_IJNS8_IJSC_NS5_ILi512EEEEEENS8_IJSD_NS5_ILi0EEEEEEEEEEEEENS_10ViewEngineINS_8smem_ptrIPN7cutlass6half_tEEEEEEEC2ERKSM_RKST_ - $_ZN7cutlass13device_kernelIN5flash19enable_sm80_to_sm89INS1_16FlashAttnBwdSm80INS1_25CollectiveMainloopBwdSm80ILi2ELi2EN4cute5tupleIJNS5_1CILi128EEES8_NS7_ILi64EEEEEENS_6half_tEfNS_4arch4Sm80ELb0ELb0ELb1ELb1ELb1ELb0ELb0ELb0ELi2ELi4ELi4ELi4ELb0EEENS1_21CollectiveEpilogueBwdISA_SB_SD_Li256ELb1ELb0ELi2EEENS1_19SingleTileSchedulerILb1ELb0ELb0ELi128EEEEEEEEEvNT_6ParamsE$_ZN4cute3eso3ESOILb1ELb0EJNS_14ComposedLayoutINS_7SwizzleILi3ELi3ELi3EEENS_1CILj0EEENS_6LayoutINS_5tupleIJNS5_ILi64EEENS5_ILi128EEEEEENS8_IJNS5_ILi1EEES9_EEEEEEENS_10ViewEngineINS_8smem_ptrIPN7cutlass6half_tEEEEEEEC2ERKSF_RKSM_)
$_ZN7cutlass13device_kernelIN5flash19enable_sm80_to_sm89INS1_16FlashAttnBwdSm80INS1_25CollectiveMainloopBwdSm80ILi2ELi2EN4cute5tupleIJNS5_1CILi128EEES8_NS7_ILi64EEEEEENS_6half_tEfNS_4arch4Sm80ELb0ELb0ELb1ELb1ELb1ELb0ELb0ELb0ELi2ELi4ELi4ELi4ELb0EEENS1_21CollectiveEpilogueBwdISA_SB_SD_Li256ELb1ELb0ELi2EEENS1_19SingleTileSchedulerILb1ELb0ELb0ELi128EEEEEEEEEvNT_6ParamsE$_ZN4cute3eso3ESOILb1ELb0EJNS_14ComposedLayoutINS_7SwizzleILi3ELi3ELi3EEENS_1CILj0EEENS_6LayoutINS_5tupleIJNS5_ILi64EEENS5_ILi128EEEEEENS8_IJNS5_ILi1EEES9_EEEEEEENS_10ViewEngineINS_8smem_ptrIPN7cutlass6half_tEEEEEEEC2ERKSF_RKSM_:
[----:B------:R-:W-:Y:S02]  /*80d0*/  IADD3 R5, R60, -c[0x0][0x20], RZ ;  /* 0x800008003c057a10 */ /* 0x000fe40007ffe0ff */
[----:B------:R-:W-:-:S03]  /*80e0*/  MOV R7, 0x0 ;  /* 0x0000000000077802 */ /* 0x000fc60000000f00 */
[----:B------:R1:W-:Y:S01]  /*80f0*/  STL.64 [R5], R2 ;  /* 0x0000000205007387 */ /* 0x0003e20000100a00 */
[----:B------:R-:W-:Y:S05]  /*8100*/  RET.REL.NODEC R6 `(_ZN7cutlass13device_kernelIN5flash19enable_sm80_to_sm89INS1_16FlashAttnBwdSm80INS1_25CollectiveMainloopBwdSm80ILi2ELi2EN4cute5tupleIJNS5_1CILi128EEES8_NS7_ILi64EEEEEENS_6half_tEfNS_4arch4Sm80ELb0ELb0ELb1ELb1ELb1ELb0ELb0ELb0ELi2ELi4ELi4ELi4ELb0EEENS1_21CollectiveEpilogueBwdISA_SB_SD_Li256ELb1ELb0ELi2EEENS1_19SingleTileSchedulerILb1ELb0ELb0ELi128EEEEEEEEEvNT_6ParamsE) ;  /* 0xffff7ef006007950 */ /* 0x000fea0003c3ffff */
        .type           $_ZN7cutlass13device_kernelIN5flash19enable_sm80_to_sm89INS1_16FlashAttnBwdSm80INS1_25CollectiveMainloopBwdSm80ILi2ELi2EN4cute5tupleIJNS5_1CILi128EEES8_NS7_ILi64EEEEEENS_6half_tEfNS_4arch4Sm80ELb0ELb0ELb1ELb1ELb1ELb0ELb0ELb0ELi2ELi4ELi4ELi4ELb0EEENS1_21CollectiveEpilogueBwdISA_SB_SD_Li256ELb1ELb0ELi2EEENS1_19SingleTileSchedulerILb1ELb0ELb0ELi128EEEEEEEEEvNT_6ParamsE$_ZN4cute3eso3ESOILb1ELb0EJNS_14ComposedLayoutINS_7SwizzleILi3ELi3ELi3EEENS_1CILj0EEENS_6LayoutINS_5tupleIJNS8_IJNS5_ILi8EEENS5_ILi16EEEEEENS8_IJNS5_ILi64EEENS5_ILi1EEEEEEEEENS8_IJNS8_IJSC_NS5_ILi512EEEEEENS8_IJSD_NS5_ILi0EEEEEEEEEEEEENS_10ViewEngineINS_8smem_ptrIPN7cutlass6half_tEEEEEEEC2ERKSM_RKST_,@function
        .size           $_ZN7cutlass13device_kernelIN5flash19enable_sm80_to_sm89INS1_16FlashAttnBwdSm80INS1_25CollectiveMainloopBwdSm80ILi2ELi2EN4cute5tupleIJNS5_1CILi128EEES8_NS7_ILi64EEEEEENS_6half_tEfNS_4arch4Sm80ELb0ELb0ELb1ELb1ELb1ELb0ELb0ELb0ELi2ELi4ELi4ELi4ELb0EEENS1_21CollectiveEpilogueBwdISA_SB_SD_Li256ELb1ELb0ELi2EEENS1_19SingleTileSchedulerILb1ELb0ELb0ELi128EEEEEEEEEvNT_6ParamsE$_ZN4cute3eso3ESOILb1ELb0EJNS_14ComposedLayoutINS_7SwizzleILi3ELi3ELi3EEENS_1CILj0EEENS_6LayoutINS_5tupleIJNS8_IJNS5_ILi8EEENS5_ILi16EEEEEENS8_IJNS5_ILi64EEENS5_ILi1EEEEEEEEENS8_IJNS8_IJSC_NS5_ILi512EEEEEENS8_IJSD_NS5_ILi0EEEEEEEEEEEEENS_10ViewEngineINS_8smem_ptrIPN7cutlass6half_tEEEEEEEC2ERKSM_RKST_,($_ZN7cutlass13device_kernelIN5flash19enable_sm80_to_sm89INS1_16FlashAttnBwdSm80INS1_25CollectiveMainloopBwdSm80ILi2ELi2EN4cute5tupleIJNS5_1CILi128EEES8_NS7_ILi64EEEEEENS_6half_tEfNS_4arch4Sm80ELb0ELb0ELb1ELb1ELb1ELb0ELb0ELb0ELi2ELi4ELi4ELi4ELb0EEENS1_21CollectiveEpilogueBwdISA_SB_SD_Li256ELb1ELb0ELi2EEENS1_19SingleTileSchedulerILb1ELb0ELb0ELi128EEEEEEEEEvNT_6ParamsE$_ZN4cute3eso3ESOILb1ELb0EJNS_14ComposedLayoutINS_7SwizzleILi3ELi3ELi3EEENS_1CILj0EEENS_6LayoutINS_5tupleIJNS8_IJNS8_IJNS5_ILi4EEENS5_ILi8EEEEEENS8_IJNS5_ILi2EEENS5_ILi1EEEEEEEEENS8_IJNS8_IJSC_SC_EEESB_EEEEEENS8_IJNS8_IJNS8_IJNS5_ILi128EEESD_EEENS8_IJSA_NS5_ILi0EEEEEEEEENS8_IJNS8_IJNS5_ILi64EEENS5_ILi512EEEEEENS8_IJNS5_ILi16EEENS5_ILi1024EEEEEEEEEEEEEEEENS_10ViewEngineINS_8smem_ptrIPN7cutlass6half_tEEEEEEEC2ERKSX_RKS14_ - $_ZN7cutlass13device_kernelIN5flash19enable_sm80_to_sm89INS1_16FlashAttnBwdSm80INS1_25CollectiveMainloopBwdSm80ILi2ELi2EN4cute5tupleIJNS5_1CILi128EEES8_NS7_ILi64EEEEEENS_6half_tEfNS_4arch4Sm80ELb0ELb0ELb1ELb1ELb1ELb0ELb0ELb0ELi2ELi4ELi4ELi4ELb0EEENS1_21CollectiveEpilogueBwdISA_SB_SD_Li256ELb1ELb0ELi2EEENS1_19SingleTileSchedulerILb1ELb0ELb0ELi128EEEEEEEEEvNT_6ParamsE$_ZN4cute3eso3ESOILb1ELb0EJNS_14ComposedLayoutINS_7SwizzleILi3ELi3ELi3EEENS_1CILj0EEENS_6LayoutINS_5tupleIJNS8_IJNS5_ILi8EEENS5_ILi16EEEEEENS8_IJNS5_ILi64EEENS5_ILi1EEEEEEEEENS8_IJNS8_IJSC_NS5_ILi512EEEEEENS8_IJSD_NS5_ILi0EEEEEEEEEEEEENS_10ViewEngineINS_8smem_ptrIPN7cutlass6half_tEEEEEEEC2ERKSM_RKST_)
$_ZN7cutlass13device_kernelIN5flash19enable_sm80_to_sm89INS1_16FlashAttnBwdSm80INS1_25CollectiveMainloopBwdSm80ILi2ELi2EN4cute5tupleIJNS5_1CILi128EEES8_NS7_ILi64EEEEEENS_6half_tEfNS_4arch4Sm80ELb0ELb0ELb1ELb1ELb1ELb0ELb0ELb0ELi2ELi4ELi4ELi4ELb0EEENS1_21CollectiveEpilogueBwdISA_SB_SD_Li256ELb1ELb0ELi2EEENS1_19SingleTileSchedulerILb1ELb0ELb0ELi128EEEEEEEEEvNT_6ParamsE$_ZN4cute3eso3ESOILb1ELb0EJNS_14ComposedLayoutINS_7SwizzleILi3ELi3ELi3EEENS_1CILj0EEENS_6LayoutINS_5tupleIJNS8_IJNS5_ILi8EEENS5_ILi16EEEEEENS8_IJNS5_ILi64EEENS5_ILi1EEEEEEEEENS8_IJNS8_IJSC_NS5_ILi512EEEEEENS8_IJSD_NS5_ILi0EEEEEEEEEEEEENS_10ViewEngineINS_8smem_ptrIPN7cutlass6half_tEEEEEEEC2ERKSM_RKST_:
[----:B------:R-:W-:Y:S02]  /*8110*/  IADD3 R4, R60, -c[0x0][0x20], RZ ;  /* 0x800008003c047a10 */ /* 0x000fe40007ffe0ff */
[----:B------:R-:W-:-:S03]  /*8120*/  MOV R7, 0x0 ;  /* 0x0000000000077802 */ /* 0x000fc60000000f00 */
[----:B------:R1:W-:Y:S01]  /*8130*/  STL.64 [R4], R2 ;  /* 0x0000000204007387 */ /* 0x0003e20000100a00 */
[----:B------:R-:W-:Y:S05]  /*8140*/  RET.REL.NODEC R6 `(_ZN7cutlass13device_kernelIN5flash19enable_sm80_to_sm89INS1_16FlashAttnBwdSm80INS1_25CollectiveMainloopBwdSm80ILi2ELi2EN4cute5tupleIJNS5_1CILi128EEES8_NS7_ILi64EEEEEENS_6half_tEfNS_4arch4Sm80ELb0ELb0ELb1ELb1ELb1ELb0ELb0ELb0ELi2ELi4ELi4ELi4ELb0EEENS1_21CollectiveEpilogueBwdISA_SB_SD_Li256ELb1ELb0ELi2EEENS1_19SingleTileSchedulerILb1ELb0ELb0ELi128EEEEEEEEEvNT_6ParamsE) ;  /* 0xffff7eb006007950 */ /* 0x000fea0003c3ffff */
        .type           $_ZN7cutlass13device_kernelIN5flash19enable_sm80_to_sm89INS1_16FlashAttnBwdSm80INS1_25CollectiveMainloopBwdSm80ILi2ELi2EN4cute5tupleIJNS5_1CILi128EEES8_NS7_ILi64EEEEEENS_6half_tEfNS_4arch4Sm80ELb0ELb0ELb1ELb1ELb1ELb0ELb0ELb0ELi2ELi4ELi4ELi4ELb0EEENS1_21CollectiveEpilogueBwdISA_SB_SD_Li256ELb1ELb0ELi2EEENS1_19SingleTileSchedulerILb1ELb0ELb0ELi128EEEEEEEEEvNT_6ParamsE$_ZN4cute3eso3ESOILb1ELb0EJNS_14ComposedLayoutINS_7SwizzleILi3ELi3ELi3EEENS_1CILj0EEENS_6LayoutINS_5tupleIJNS8_IJNS8_IJNS5_ILi4EEENS5_ILi8EEEEEENS8_IJNS5_ILi2EEENS5_ILi1EEEEEEEEENS8_IJNS8_IJSC_SC_EEESB_EEEEEENS8_IJNS8_IJNS8_IJNS5_ILi128EEESD_EEENS8_IJSA_NS5_ILi0EEEEEEEEENS8_IJNS8_IJNS5_ILi64EEENS5_ILi512EEEEEENS8_IJNS5_ILi16EEENS5_ILi1024EEEEEEEEEEEEEEEENS_10ViewEngineINS_8smem_ptrIPN7cutlass6half_tEEEEEEEC2ERKSX_RKS14_,@function
        .size           $_ZN7cutlass13device_kernelIN5flash19enable_sm80_to_sm89INS1_16FlashAttnBwdSm80INS1_25CollectiveMainloopBwdSm80ILi2ELi2EN4cute5tupleIJNS5_1CILi128EEES8_NS7_ILi64EEEEEENS_6half_tEfNS_4arch4Sm80ELb0ELb0ELb1ELb1ELb1ELb0ELb0ELb0ELi2ELi4ELi4ELi4ELb0EEENS1_21CollectiveEpilogueBwdISA_SB_SD_Li256ELb1ELb0ELi2EEENS1_19SingleTileSchedulerILb1ELb0ELb0ELi128EEEEEEEEEvNT_6ParamsE$_ZN4cute3eso3ESOILb1ELb0EJNS_14ComposedLayoutINS_7SwizzleILi3ELi3ELi3EEENS_1CILj0EEENS_6LayoutINS_5tupleIJNS8_IJNS8_IJNS5_ILi4EEENS5_ILi8EEEEEENS8_IJNS5_ILi2EEENS5_ILi1EEEEEEEEENS8_IJNS8_IJSC_SC_EEESB_EEEEEENS8_IJNS8_IJNS8_IJNS5_ILi128EEESD_EEENS8_IJSA_NS5_ILi0EEEEEEEEENS8_IJNS8_IJNS5_ILi64EEENS5_ILi512EEEEEENS8_IJNS5_ILi16EEENS5_ILi1024EEEEEEEEEEEEEEEENS_10ViewEngineINS_8smem_ptrIPN7cutlass6half_tEEEEEEEC2ERKSX_RKS14_,($_ZN7cutlass13device_kernelIN5flash19enable_sm80_to_sm89INS1_16FlashAttnBwdSm80INS1_25CollectiveMainloopBwdSm80ILi2ELi2EN4cute5tupleIJNS5_1CILi128EEES8_NS7_ILi64EEEEEENS_6half_tEfNS_4arch4Sm80ELb0ELb0ELb1ELb1ELb1ELb0ELb0ELb0ELi2ELi4ELi4ELi4ELb0EEENS1_21CollectiveEpilogueBwdISA_SB_SD_Li256ELb1ELb0ELi2EEENS1_19SingleTileSchedulerILb1ELb0ELb0ELi128EEEEEEEEEvNT_6ParamsE$_ZN4cute3eso3ESOILb1ELb0EJNS_14ComposedLayoutINS_7SwizzleILi3ELi3ELi3EEENS_1CILj0EEENS_6LayoutINS_5tupleIJNS8_IJNS8_IJNS5_ILi4EEENS5_ILi8EEEEEENS8_IJS9_NS5_ILi1EEEEEEEEENS8_IJNS8_IJNS5_ILi2EEESF_SF_EEENS8_IJSF_S9_EEEEEEEEENS8_IJNS8_IJNS8_IJSF_NS5_ILi64EEEEEENS8_IJNS5_ILi1024EEENS5_ILi0EEEEEEEEENS8_IJNS8_IJSC_NS5_ILi512EEESA_EEENS8_IJNS5_ILi4096EEENS5_ILi16EEEEEEEEEEEEEEEENS_10ViewEngineINS_8smem_ptrIPN7cutlass6half_tEEEEEEEC2ERKSY_RKS15_ - $_ZN7cutlass13device_kernelIN5flash19enable_sm80_to_sm89INS1_16FlashAttnBwdSm80INS1_25CollectiveMainloopBwdSm80ILi2ELi2EN4cute5tupleIJNS5_1CILi128EEES8_NS7_ILi64EEEEEENS_6half_tEfNS_4arch4Sm80ELb0ELb0ELb1ELb1ELb1ELb0ELb0ELb0ELi2ELi4ELi4ELi4ELb0EEENS1_21CollectiveEpilogueBwdISA_SB_SD_Li256ELb1ELb0ELi2EEENS1_19SingleTileSchedulerILb1ELb0ELb0ELi128EEEEEEEEEvNT_6ParamsE$_ZN4cute3eso3ESOILb1ELb0EJNS_14ComposedLayoutINS_7SwizzleILi3ELi3ELi3EEENS_1CILj0EEENS_6LayoutINS_5tupleIJNS8_IJNS8_IJNS5_ILi4EEENS5_ILi8EEEEEENS8_IJNS5_ILi2EEENS5_ILi1EEEEEEEEENS8_IJNS8_IJSC_SC_EEESB_EEEEEENS8_IJNS8_IJNS8_IJNS5_ILi128EEESD_EEENS8_IJSA_NS5_ILi0EEEEEEEEENS8_IJNS8_IJNS5_ILi64EEENS5_ILi512EEEEEENS8_IJNS5_ILi16EEENS5_ILi1024EEEEEEEEEEEEEEEENS_10ViewEngineINS_8smem_ptrIPN7cutlass6half_tEEEEEEEC2ERKSX_RKS14_)
$_ZN7cutlass13device_kernelIN5flash19enable_sm80_to_sm89INS1_16FlashAttnBwdSm80INS1_25CollectiveMainloopBwdSm80ILi2ELi2EN4cute5tupleIJNS5_1CILi128EEES8_NS7_ILi64EEEEEENS_6half_tEfNS_4arch4Sm80ELb0ELb0ELb1ELb1ELb1ELb0ELb0ELb0ELi2ELi4ELi4ELi4ELb0EEENS1_21CollectiveEpilogueBwdISA_SB_SD_Li256ELb1ELb0ELi2EEENS1_19SingleTileSchedulerILb1ELb0ELb0ELi128EEEEEEEEEvNT_6ParamsE$_ZN4cute3eso3ESOILb1ELb0EJNS_14ComposedLayoutINS_7SwizzleILi3ELi3ELi3EEENS_1CILj0EEENS_6LayoutINS_5tupleIJNS8_IJNS8_IJNS5_ILi4EEENS5_ILi8EEEEEENS8_IJNS5_ILi2EEENS5_ILi1EEEEEEEEENS8_IJNS8_IJSC_SC_EEESB_EEEEEENS8_IJNS8_IJNS8_IJNS5_ILi128EEESD_EEENS8_IJSA_NS5_ILi0EEEEEEEEENS8_IJNS8_IJNS5_ILi64EEENS5_ILi512EEEEEENS8_IJNS5_ILi16EEENS5_ILi1024EEEEEEEEEEEEEEEENS_10ViewEngineINS_8smem_ptrIPN7cutlass6half_tEEEEEEEC2ERKSX_RKS14_:
[----:B------:R-:W-:Y:S02]  /*8150*/  IADD3 R5, R60, -c[0x0][0x20], RZ ;  /* 0x800008003c057a10 */ /* 0x000fe40007ffe0ff */
[----:B------:R-:W-:-:S03]  /*8160*/  MOV R7, 0x0 ;  /* 0x0000000000077802 */ /* 0x000fc60000000f00 */
[----:B------:R1:W-:Y:S01]  /*8170*/  STL.64 [R5], R2 ;  /* 0x0000000205007387 */ /* 0x0003e20000100a00 */
[----:B------:R-:W-:Y:S05]  /*8180*/  RET.REL.NODEC R6 `(_ZN7cutlass13device_kernelIN5flash19enable_sm80_to_sm89INS1_16FlashAttnBwdSm80INS1_25CollectiveMainloopBwdSm80ILi2ELi2EN4cute5tupleIJNS5_1CILi128EEES8_NS7_ILi64EEEEEENS_6half_tEfNS_4arch4Sm80ELb0ELb0ELb1ELb1ELb1ELb0ELb0ELb0ELi2ELi4ELi4ELi4ELb0EEENS1_21CollectiveEpilogueBwdISA_SB_SD_Li256ELb1ELb0ELi2EEENS1_19SingleTileSchedulerILb1ELb0ELb0ELi128EEEEEEEEEvNT_6ParamsE) ;  /* 0xffff7e7006007950 */ /* 0x000fea0003c3ffff */
        .type           $_ZN7cutlass13device_kernelIN5flash19enable_sm80_to_sm89INS1_16FlashAttnBwdSm80INS1_25CollectiveMainloopBwdSm80ILi2ELi2EN4cute5tupleIJNS5_1CILi128EEES8_NS7_ILi64EEEEEENS_6half_tEfNS_4arch4Sm80ELb0ELb0ELb1ELb1ELb1ELb0ELb0ELb0ELi2ELi4ELi4ELi4ELb0EEENS1_21CollectiveEpilogueBwdISA_SB_SD_Li256ELb1ELb0ELi2EEENS1_19SingleTileSchedulerILb1ELb0ELb0ELi128EEEEEEEEEvNT_6ParamsE$_ZN4cute3eso3ESOILb1ELb0EJNS_14ComposedLayoutINS_7SwizzleILi3ELi3ELi3EEENS_1CILj0EEENS_6LayoutINS_5tupleIJNS8_IJNS8_IJNS5_ILi4EEENS5_ILi8EEEEEENS8_IJS9_NS5_ILi1EEEEEEEEENS8_IJNS8_IJNS5_ILi2EEESF_SF_EEENS8_IJSF_S9_EEEEEEEEENS8_IJNS8_IJNS8_IJSF_NS5_ILi64EEEEEENS8_IJNS5_ILi1024EEENS5_ILi0EEEEEEEEENS8_IJNS8_IJSC_NS5_ILi512EEESA_EEENS8_IJNS5_ILi4096EEENS5_ILi16EEEEEEEEEEEEEEEENS_10ViewEngineINS_8smem_ptrIPN7cutlass6half_tEEEEEEEC2ERKSY_RKS15_,@function
        .size           $_ZN7cutlass13device_kernelIN5flash19enable_sm80_to_sm89INS1_16FlashAttnBwdSm80INS1_25CollectiveMainloopBwdSm80ILi2ELi2EN4cute5tupleIJNS5_1CILi128EEES8_NS7_ILi64EEEEEENS_6half_tEfNS_4arch4Sm80ELb0ELb0ELb1ELb1ELb1ELb0ELb0ELb0ELi2ELi4ELi4ELi4ELb0EEENS1_21CollectiveEpilogueBwdISA_SB_SD_Li256ELb1ELb0ELi2EEENS1_19SingleTileSchedulerILb1ELb0ELb0ELi128EEEEEEEEEvNT_6ParamsE$_ZN4cute3eso3ESOILb1ELb0EJNS_14ComposedLayoutINS_7SwizzleILi3ELi3ELi3EEENS_1CILj0EEENS_6LayoutINS_5tupleIJNS8_IJNS8_IJNS5_ILi4EEENS5_ILi8EEEEEENS8_IJS9_NS5_ILi1EEEEEEEEENS8_IJNS8_IJNS5_ILi2EEESF_SF_EEENS8_IJSF_S9_EEEEEEEEENS8_IJNS8_IJNS8_IJSF_NS5_ILi64EEEEEENS8_IJNS5_ILi1024EEENS5_ILi0EEEEEEEEENS8_IJNS8_IJSC_NS5_ILi512EEESA_EEENS8_IJNS5_ILi4096EEENS5_ILi16EEEEEEEEEEEEEEEENS_10ViewEngineINS_8smem_ptrIPN7cutlass6half_tEEEEEEEC2ERKSY_RKS15_,($_ZN7cutlass13device_kernelIN5flash19enable_sm80_to_sm89INS1_16FlashAttnBwdSm80INS1_25CollectiveMainloopBwdSm80ILi2ELi2EN4cute5tupleIJNS5_1CILi128EEES8_NS7_ILi64EEEEEENS_6half_tEfNS_4arch4Sm80ELb0ELb0ELb1ELb1ELb1ELb0ELb0ELb0ELi2ELi4ELi4ELi4ELb0EEENS1_21CollectiveEpilogueBwdISA_SB_SD_Li256ELb1ELb0ELi2EEENS1_19SingleTileSchedulerILb1ELb0ELb0ELi128EEEEEEEEEvNT_6ParamsE$_ZN4cute3eso3ESOILb1ELb0EJNS_1CILi1EEENS_5tupleIJNS2_ILi8EEEiiEEENS2_ILi64EEENS4_IJiNS2_ILi144EEENS2_ILi288EEEEEENS2_ILi512EEEEEC2ERKS3_RKS6_RKS7_RKSA_RKSB_ - $_ZN7cutlass13device_kernelIN5flash19enable_sm80_to_sm89INS1_16FlashAttnBwdSm80INS1_25CollectiveMainloopBwdSm80ILi2ELi2EN4cute5tupleIJNS5_1CILi128EEES8_NS7_ILi64EEEEEENS_6half_tEfNS_4arch4Sm80ELb0ELb0ELb1ELb1ELb1ELb0ELb0ELb0ELi2ELi4ELi4ELi4ELb0EEENS1_21CollectiveEpilogueBwdISA_SB_SD_Li256ELb1ELb0ELi2EEENS1_19SingleTileSchedulerILb1ELb0ELb0ELi128EEEEEEEEEvNT_6ParamsE$_ZN4cute3eso3ESOILb1ELb0EJNS_14ComposedLayoutINS_7SwizzleILi3ELi3ELi3EEENS_1CILj0EEENS_6LayoutINS_5tupleIJNS8_IJNS8_IJNS5_ILi4EEENS5_ILi8EEEEEENS8_IJS9_NS5_ILi1EEEEEEEEENS8_IJNS8_IJNS5_ILi2EEESF_SF_EEENS8_IJSF_S9_EEEEEEEEENS8_IJNS8_IJNS8_IJSF_NS5_ILi64EEEEEENS8_IJNS5_ILi1024EEENS5_ILi0EEEEEEEEENS8_IJNS8_IJSC_NS5_ILi512EEESA_EEENS8_IJNS5_ILi4096EEENS5_ILi16EEEEEEEEEEEEEEEENS_10ViewEngineINS_8smem_ptrIPN7cutlass6half_tEEEEEEEC2ERKSY_RKS15_)
$_ZN7cutlass13device_kernelIN5flash19enable_sm80_to_sm89INS1_16FlashAttnBwdSm80INS1_25CollectiveMainloopBwdSm80ILi2ELi2EN4cute5tupleIJNS5_1CILi128EEES8_NS7_ILi64EEEEEENS_6half_tEfNS_4arch4Sm80ELb0ELb0ELb1ELb1ELb1ELb0ELb0ELb0ELi2ELi4ELi4ELi4ELb0EEENS1_21CollectiveEpilogueBwdISA_SB_SD_Li256ELb1ELb0ELi2EEENS1_19SingleTileSchedulerILb1ELb0ELb0ELi128EEEEEEEEEvNT_6ParamsE$_ZN4cute3eso3ESOILb1ELb0EJNS_14ComposedLayoutINS_7SwizzleILi3ELi3ELi3EEENS_1CILj0EEENS_6LayoutINS_5tupleIJNS8_IJNS8_IJNS5_ILi4EEENS5_ILi8EEEEEENS8_IJS9_NS5_ILi1EEEEEEEEENS8_IJNS8_IJNS5_ILi2EEESF_SF_EEENS8_IJSF_S9_EEEEEEEEENS8_IJNS8_IJNS8_IJSF_NS5_ILi64EEEEEENS8_IJNS5_ILi1024EEENS5_ILi0EEEEEEEEENS8_IJNS8_IJSC_NS5_ILi512EEESA_EEENS8_IJNS5_ILi4096EEENS5_ILi16EEEEEEEEEEEEEEEENS_10ViewEngineINS_8smem_ptrIPN7cutlass6half_tEEEEEEEC2ERKSY_RKS15_:
[----:B------:R-:W-:Y:S02]  /*8190*/  IADD3 R4, R60, -c[0x0][0x20], RZ ;  /* 0x800008003c047a10 */ /* 0x000fe40007ffe0ff */
[----:B------:R-:W-:-:S03]  /*81a0*/  MOV R7, 0x0 ;  /* 0x0000000000077802 */ /* 0x000fc60000000f00 */
[----:B------:R1:W-:Y:S01]  /*81b0*/  STL.64 [R4], R2 ;  /* 0x0000000204007387 */ /* 0x0003e20000100a00 */
[----:B------:R-:W-:Y:S05]  /*81c0*/  RET.REL.NODEC R6 `(_ZN7cutlass13device_kernelIN5flash19enable_sm80_to_sm89INS1_16FlashAttnBwdSm80INS1_25CollectiveMainloopBwdSm80ILi2ELi2EN4cute5tupleIJNS5_1CILi128EEES8_NS7_ILi64EEEEEENS_6half_tEfNS_4arch4Sm80ELb0ELb0ELb1ELb1ELb1ELb0ELb0ELb0ELi2ELi4ELi4ELi4ELb0EEENS1_21CollectiveEpilogueBwdISA_SB_SD_Li256ELb1ELb0ELi2EEENS1_19SingleTileSchedulerILb1ELb0ELb0ELi128EEEEEEEEEvNT_6ParamsE) ;  /* 0xffff7e3006007950 */ /* 0x000fea0003c3ffff */
        .type           $_ZN7cutlass13device_kernelIN5flash19enable_sm80_to_sm89INS1_16FlashAttnBwdSm80INS1_25CollectiveMainloopBwdSm80ILi2ELi2EN4cute5tupleIJNS5_1CILi128EEES8_NS7_ILi64EEEEEENS_6half_tEfNS_4arch4Sm80ELb0ELb0ELb1ELb1ELb1ELb0ELb0ELb0ELi2ELi4ELi4ELi4ELb0EEENS1_21CollectiveEpilogueBwdISA_SB_SD_Li256ELb1ELb0ELi2EEENS1_19SingleTileSchedulerILb1ELb0ELb0ELi128EEEEEEEEEvNT_6ParamsE$_ZN4cute3eso3ESOILb1ELb0EJNS_1CILi1EEENS_5tupleIJNS2_ILi8EEEiiEEENS2_ILi64EEENS4_IJiNS2_ILi144EEENS2_ILi288EEEEEENS2_ILi512EEEEEC2ERKS3_RKS6_RKS7_RKSA_RKSB_,@function
        .size           $_ZN7cutlass13device_kernelIN5flash19enable_sm80_to_sm89INS1_16FlashAttnBwdSm80INS1_25CollectiveMainloopBwdSm80ILi2ELi2EN4cute5tupleIJNS5_1CILi128EEES8_NS7_ILi64EEEEEENS_6half_tEfNS_4arch4Sm80ELb0ELb0ELb1ELb1ELb1ELb0ELb0ELb0ELi2ELi4ELi4ELi4ELb0EEENS1_21CollectiveEpilogueBwdISA_SB_SD_Li256ELb1ELb0ELi2EEENS1_19SingleTileSchedulerILb1ELb0ELb0ELi128EEEEEEEEEvNT_6ParamsE$_ZN4cute3eso3ESOILb1ELb0EJNS_1CILi1EEENS_5tupleIJNS2_ILi8EEEiiEEENS2_ILi64EEENS4_IJiNS2_ILi144EEENS2_ILi288EEEEEENS2_ILi512EEEEEC2ERKS3_RKS6_RKS7_RKSA_RKSB_,($_ZN7cutlass13device_kernelIN5flash19enable_sm80_to_sm89INS1_16FlashAttnBwdSm80INS1_25CollectiveMainloopBwdSm80ILi2ELi2EN4cute5tupleIJNS5_1CILi128EEES8_NS7_ILi64EEEEEENS_6half_tEfNS_4arch4Sm80ELb0ELb0ELb1ELb1ELb1ELb0ELb0ELb0ELi2ELi4ELi4ELi4ELb0EEENS1_21CollectiveEpilogueBwdISA_SB_SD_Li256ELb1ELb0ELi2EEENS1_19SingleTileSchedulerILb1ELb0ELb0ELi128EEEEEEEEEvNT_6ParamsE$_ZN4cute3eso3ESOILb1ELb0EJNS_1CILi1EEENS_5tupleIJiiiEEENS2_ILi64EEENS4_IJNS2_ILi72EEENS2_ILi144EEENS2_ILi288EEEEEENS2_ILi512EEEEEC2ERKS3_RKS5_RKS6_RKSA_RKSB_ - $_ZN7cutlass13device_kernelIN5flash19enable_sm80_to_sm89INS1_16FlashAttnBwdSm80INS1_25CollectiveMainloopBwdSm80ILi2ELi2EN4cute5tupleIJNS5_1CILi128EEES8_NS7_ILi64EEEEEENS_6half_tEfNS_4arch4Sm80ELb0ELb0ELb1ELb1ELb1ELb0ELb0ELb0ELi2ELi4ELi4ELi4ELb0EEENS1_21CollectiveEpilogueBwdISA_SB_SD_Li256ELb1ELb0ELi2EEENS1_19SingleTileSchedulerILb1ELb0ELb0ELi128EEEEEEEEEvNT_6ParamsE$_ZN4cute3eso3ESOILb1ELb0EJNS_1CILi1EEENS_5tupleIJNS2_ILi8EEEiiEEENS2_ILi64EEENS4_IJiNS2_ILi144EEENS2_ILi288EEEEEENS2_ILi512EEEEEC2ERKS3_RKS6_RKS7_RKSA_RKSB_)
$_ZN7cutlass13device_kernelIN5flash19enable_sm80_to_sm89INS1_16FlashAttnBwdSm80INS1_25CollectiveMainloopBwdSm80ILi2ELi2EN4cute5tupleIJNS5_1CILi128EEES8_NS7_ILi64EEEEEENS_6half_tEfNS_4arch4Sm80ELb0ELb0ELb1ELb1ELb1ELb0ELb0ELb0ELi2ELi4ELi4ELi4ELb0EEENS1_21CollectiveEpilogueBwdISA_SB_SD_Li256ELb1ELb0ELi2EEENS1_19SingleTileSchedulerILb1ELb0ELb0ELi128EEEEEEEEEvNT_6ParamsE$_ZN4cute3eso3ESOILb1ELb0EJNS_1CILi1EEENS_5tupleIJNS2_ILi8EEEiiEEENS2_ILi64EEENS4_IJiNS2_ILi144EEENS2_ILi288EEEEEENS2_ILi512EEEEEC2ERKS3_RKS6_RKS7_RKSA_RKSB_:
        /* <DEDUP_REMOVED lines=8> */
[----:B------:R-:W-:Y:S05]  /*8250*/  RET.REL.NODEC R34 `(_ZN7cutlass13device_kernelIN5flash19enable_sm80_to_sm89INS1_16FlashAttnBwdSm80INS1_25CollectiveMainloopBwdSm80ILi2ELi2EN4cute5tupleIJNS5_1CILi128EEES8_NS7_ILi64EEEEEENS_6half_tEfNS_4arch4Sm80ELb0ELb0ELb1ELb1ELb1ELb0ELb0ELb0ELi2ELi4ELi4ELi4ELb0EEENS1_21CollectiveEpilogueBwdISA_SB_SD_Li256ELb1ELb0ELi2EEENS1_19SingleTileSchedulerILb1ELb0ELb0ELi128EEEEEEEEEvNT_6ParamsE) ;  /* 0xffff7da022007950 */ /* 0x000fea0003c3ffff */
        .type           $_ZN7cutlass13device_kernelIN5flash19enable_sm80_to_sm89INS1_16FlashAttnBwdSm80INS1_25CollectiveMainloopBwdSm80ILi2ELi2EN4cute5tupleIJNS5_1CILi128EEES8_NS7_ILi64EEEEEENS_6half_tEfNS_4arch4Sm80ELb0ELb0ELb1ELb1ELb1ELb0ELb0ELb0ELi2ELi4ELi4ELi4ELb0EEENS1_21CollectiveEpilogueBwdISA_SB_SD_Li256ELb1ELb0ELi2EEENS1_19SingleTileSchedulerILb1ELb0ELb0ELi128EEEEEEEEEvNT_6ParamsE$_ZN4cute3eso3ESOILb1ELb0EJNS_1CILi1EEENS_5tupleIJiiiEEENS2_ILi64EEENS4_IJNS2_ILi72EEENS2_ILi144EEENS2_ILi288EEEEEENS2_ILi512EEEEEC2ERKS3_RKS5_RKS6_RKSA_RKSB_,@function
        .size           $_ZN7cutlass13device_kernelIN5flash19enable_sm80_to_sm89INS1_16FlashAttnBwdSm80INS1_25CollectiveMainloopBwdSm80ILi2ELi2EN4cute5tupleIJNS5_1CILi128EEES8_NS7_ILi64EEEEEENS_6half_tEfNS_4arch4Sm80ELb0ELb0ELb1ELb1ELb1ELb0ELb0ELb0ELi2ELi4ELi4ELi4ELb0EEENS1_21CollectiveEpilogueBwdISA_SB_SD_Li256ELb1ELb0ELi2EEENS1_19SingleTileSchedulerILb1ELb0ELb0ELi128EEEEEEEEEvNT_6ParamsE$_ZN4cute3eso3ESOILb1ELb0EJNS_1CILi1EEENS_5tupleIJiiiEEENS2_ILi64EEENS4_IJNS2_ILi72EEENS2_ILi144EEENS2_ILi288EEEEEENS2_ILi512EEEEEC2ERKS3_RKS5_RKS6_RKSA_RKSB_,($_ZN7cutlass13device_kernelIN5flash19enable_sm80_to_sm89INS1_16FlashAttnBwdSm80INS1_25CollectiveMainloopBwdSm80ILi2ELi2EN4cute5tupleIJNS5_1CILi128EEES8_NS7_ILi64EEEEEENS_6half_tEfNS_4arch4Sm80ELb0ELb0ELb1ELb1ELb1ELb0ELb0ELb0ELi2ELi4ELi4ELi4ELb0EEENS1_21CollectiveEpilogueBwdISA_SB_SD_Li256ELb1ELb0ELi2EEENS1_19SingleTileSchedulerILb1ELb0ELb0ELi128EEEEEEEEEvNT_6ParamsE$_ZN4cute3eso3ESOILb1ELb0EJNS_1CILi1EEEiiiNS2_ILi144EEENS2_ILi512EEEEEC2ERKS3_RKiSA_SA_RKS4_RKS5_ - $_ZN7cutlass13device_kernelIN5flash19enable_sm80_to_sm89INS1_16FlashAttnBwdSm80INS1_25CollectiveMainloopBwdSm80ILi2ELi2EN4cute5tupleIJNS5_1CILi128EEES8_NS7_ILi64EEEEEENS_6half_tEfNS_4arch4Sm80ELb0ELb0ELb1ELb1ELb1ELb0ELb0ELb0ELi2ELi4ELi4ELi4ELb0EEENS1_21CollectiveEpilogueBwdISA_SB_SD_Li256ELb1ELb0ELi2EEENS1_19SingleTileSchedulerILb1ELb0ELb0ELi128EEEEEEEEEvNT_6ParamsE$_ZN4cute3eso3ESOILb1ELb0EJNS_1CILi1EEENS_5tupleIJiiiEEENS2_ILi64EEENS4_IJNS2_ILi72EEENS2_ILi144EEENS2_ILi288EEEEEENS2_ILi512EEEEEC2ERKS3_RKS5_RKS6_RKSA_RKSB_)
$_ZN7cutlass13device_kernelIN5flash19enable_sm80_to_sm89INS1_16FlashAttnBwdSm80INS1_25CollectiveMainloopBwdSm80ILi2ELi2EN4cute5tupleIJNS5_1CILi128EEES8_NS7_ILi64EEEEEENS_6half_tEfNS_4arch4Sm80ELb0ELb0ELb1ELb1ELb1ELb0ELb0ELb0ELi2ELi4ELi4ELi4ELb0EEENS1_21CollectiveEpilogueBwdISA_SB_SD_Li256ELb1ELb0ELi2EEENS1_19SingleTileSchedulerILb1ELb0ELb0ELi128EEEEEEEEEvNT_6ParamsE$_ZN4cute3eso3ESOILb1ELb0EJNS_1CILi1EEENS_5tupleIJiiiEEENS2_ILi64EEENS4_IJNS2_ILi72EEENS2_ILi144EEENS2_ILi288EEEEEENS2_ILi512EEEEEC2ERKS3_RKS5_RKS6_RKSA_RKSB_:
[----:B------:R-:W-:Y:S01]  /*8260*/  IADD3 R4, R81, -c[0x0][0x20], RZ ;  /* 0x8000080051047a10 */ /* 0x000fe20007ffe0ff */
[----:B------:R-:W-:Y:S01]  /*8270*/  IMAD.MOV.U32 R34, RZ, RZ, R6 ;  /* 0x000000ffff227224 */ /* 0x000fe200078e0006 */
[----:B------:R-:W-:-:S03]  /*8280*/  MOV R35, 0x0 ;  /* 0x0000000000237802 */ /* 0x000fc60000000f00 */
[----:B------:R1:W-:Y:S04]  /*8290*/  STL [R4], R2 ;  /* 0x0000000204007387 */ /* 0x0003e80000100800 */
[----:B------:R1:W-:Y:S04]  /*82a0*/  STL [R4+0x4], R3 ;  /* 0x0000040304007387 */ /* 0x0003e80000100800 */
[----:B------:R1:W-:Y:S01]  /*82b0*/  STL [R4+0x8], R5 ;  /* 0x0000080504007387 */ /* 0x0003e20000100800 */
[----:B------:R-:W-:Y:S05]  /*82c0*/  RET.REL.NODEC R34 `(_ZN7cutlass13device_kernelIN5flash19enable_sm80_to_sm89INS1_16FlashAttnBwdSm80INS1_25CollectiveMainloopBwdSm80ILi2ELi2EN4cute5tupleIJNS5_1CILi128EEES8_NS7_ILi64EEEEEENS_6half_tEfNS_4arch4Sm80ELb0ELb0ELb1ELb1ELb1ELb0ELb0ELb0ELi2ELi4ELi4ELi4ELb0EEENS1_21CollectiveEpilogueBwdISA_SB_SD_Li256ELb1ELb0ELi2EEENS1_19SingleTileSchedulerILb1ELb0ELb0ELi128EEEEEEEEEvNT_6ParamsE) ;  /* 0xffff7d3022007950 */ /* 0x000fea0003c3ffff */
        .type           $_ZN7cutlass13device_kernelIN5flash19enable_sm80_to_sm89INS1_16FlashAttnBwdSm80INS1_25CollectiveMainloopBwdSm80ILi2ELi2EN4cute5tupleIJNS5_1CILi128EEES8_NS7_ILi64EEEEEENS_6half_tEfNS_4arch4Sm80ELb0ELb0ELb1ELb1ELb1ELb0ELb0ELb0ELi2ELi4ELi4ELi4ELb0EEENS1_21CollectiveEpilogueBwdISA_SB_SD_Li256ELb1ELb0ELi2EEENS1_19SingleTileSchedulerILb1ELb0ELb0ELi128EEEEEEEEEvNT_6ParamsE$_ZN4cute3eso3ESOILb1ELb0EJNS_1CILi1EEEiiiNS2_ILi144EEENS2_ILi512EEEEEC2ERKS3_RKiSA_SA_RKS4_RKS5_,@function
        .size           $_ZN7cutlass13device_kernelIN5flash19enable_sm80_to_sm89INS1_16FlashAttnBwdSm80INS1_25CollectiveMainloopBwdSm80ILi2ELi2EN4cute5tupleIJNS5_1CILi128EEES8_NS7_ILi64EEEEEENS_6half_tEfNS_4arch4Sm80ELb0ELb0ELb1ELb1ELb1ELb0ELb0ELb0ELi2ELi4ELi4ELi4ELb0EEENS1_21CollectiveEpilogueBwdISA_SB_SD_Li256ELb1ELb0ELi2EEENS1_19SingleTileSchedulerILb1ELb0ELb0ELi128EEEEEEEEEvNT_6ParamsE$_ZN4cute3eso3ESOILb1ELb0EJNS_1CILi1EEEiiiNS2_ILi144EEENS2_ILi512EEEEEC2ERKS3_RKiSA_SA_RKS4_RKS5_,($_ZN7cutlass13device_kernelIN5flash19enable_sm80_to_sm89INS1_16FlashAttnBwdSm80INS1_25CollectiveMainloopBwdSm80ILi2ELi2EN4cute5tupleIJNS5_1CILi128EEES8_NS7_ILi64EEEEEENS_6half_tEfNS_4arch4Sm80ELb0ELb0ELb1ELb1ELb1ELb0ELb0ELb0ELi2ELi4ELi4ELi4ELb0EEENS1_21CollectiveEpilogueBwdISA_SB_SD_Li256ELb1ELb0ELi2EEENS1_19SingleTileSchedulerILb1ELb0ELb0ELi128EEEEEEEEEvNT_6ParamsE$_ZN4cute3eso3ESOILb1ELb0EJNS_1CILi1EEEiiiNS2_ILi72EEENS2_ILi512EEEEEC2ERKS3_RKiSA_SA_RKS4_RKS5_ - $_ZN7cutlass13device_kernelIN5flash19enable_sm80_to_sm89INS1_16FlashAttnBwdSm80INS1_25CollectiveMainloopBwdSm80ILi2ELi2EN4cute5tupleIJNS5_1CILi128EEES8_NS7_ILi64EEEEEENS_6half_tEfNS_4arch4Sm80ELb0ELb0ELb1ELb1ELb1ELb0ELb0ELb0ELi2ELi4ELi4ELi4ELb0EEENS1_21CollectiveEpilogueBwdISA_SB_SD_Li256ELb1ELb0ELi2EEENS1_19SingleTileSchedulerILb1ELb0ELb0ELi128EEEEEEEEEvNT_6ParamsE$_ZN4cute3eso3ESOILb1ELb0EJNS_1CILi1EEEiiiNS2_ILi144EEENS2_ILi512EEEEEC2ERKS3_RKiSA_SA_RKS4_RKS5_)
$_ZN7cutlass13device_kernelIN5flash19enable_sm80_to_sm89INS1_16FlashAttnBwdSm80INS1_25CollectiveMainloopBwdSm80ILi2ELi2EN4cute5tupleIJNS5_1CILi128EEES8_NS7_ILi64EEEEEENS_6half_tEfNS_4arch4Sm80ELb0ELb0ELb1ELb1ELb1ELb0ELb0ELb0ELi2ELi4ELi4ELi4ELb0EEENS1_21CollectiveEpilogueBwdISA_SB_SD_Li256ELb1ELb0ELi2EEENS1_19SingleTileSchedulerILb1ELb0ELb0ELi128EEEEEEEEEvNT_6ParamsE$_ZN4cute3eso3ESOILb1ELb0EJNS_1CILi1EEEiiiNS2_ILi144EEENS2_ILi512EEEEEC2ERKS3_RKiSA_SA_RKS4_RKS5_:
        /* <DEDUP_REMOVED lines=11> */
        .type           $_ZN7cutlass13device_kernelIN5flash19enable_sm80_to_sm89INS1_16FlashAttnBwdSm80INS1_25CollectiveMainloopBwdSm80ILi2ELi2EN4cute5tupleIJNS5_1CILi128EEES8_NS7_ILi64EEEEEENS_6half_tEfNS_4arch4Sm80ELb0ELb0ELb1ELb1ELb1ELb0ELb0ELb0ELi2ELi4ELi4ELi4ELb0EEENS1_21CollectiveEpilogueBwdISA_SB_SD_Li256ELb1ELb0ELi2EEENS1_19SingleTileSchedulerILb1ELb0ELb0ELi128EEEEEEEEEvNT_6ParamsE$_ZN4cute3eso3ESOILb1ELb0EJNS_1CILi1EEEiiiNS2_ILi72EEENS2_ILi512EEEEEC2ERKS3_RKiSA_SA_RKS4_RKS5_,@function
        .size           $_ZN7cutlass13device_kernelIN5flash19enable_sm80_to_sm89INS1_16FlashAttnBwdSm80INS1_25CollectiveMainloopBwdSm80ILi2ELi2EN4cute5tupleIJNS5_1CILi128EEES8_NS7_ILi64EEEEEENS_6half_tEfNS_4arch4Sm80ELb0ELb0ELb1ELb1ELb1ELb0ELb0ELb0ELi2ELi4ELi4ELi4ELb0EEENS1_21CollectiveEpilogueBwdISA_SB_SD_Li256ELb1ELb0ELi2EEENS1_19SingleTileSchedulerILb1ELb0ELb0ELi128EEEEEEEEEvNT_6ParamsE$_ZN4cute3eso3ESOILb1ELb0EJNS_1CILi1EEEiiiNS2_ILi72EEENS2_ILi512EEEEEC2ERKS3_RKiSA_SA_RKS4_RKS5_,($_ZN7cutlass13device_kernelIN5flash19enable_sm80_to_sm89INS1_16FlashAttnBwdSm80INS1_25CollectiveMainloopBwdSm80ILi2ELi2EN4cute5tupleIJNS5_1CILi128EEES8_NS7_ILi64EEEEEENS_6half_tEfNS_4arch4Sm80ELb0ELb0ELb1ELb1ELb1ELb0ELb0ELb0ELi2ELi4ELi4ELi4ELb0EEENS1_21CollectiveEpilogueBwdISA_SB_SD_Li256ELb1ELb0ELi2EEENS1_19SingleTileSchedulerILb1ELb0ELb0ELi128EEEEEEEEEvNT_6ParamsE$_ZN4cute3eso3ESOILb1ELb0EJNS_1CILi8EEEiiEEC2ERKS3_RKiS8_ - $_ZN7cutlass13device_kernelIN5flash19enable_sm80_to_sm89INS1_16FlashAttnBwdSm80INS1_25CollectiveMainloopBwdSm80ILi2ELi2EN4cute5tupleIJNS5_1CILi128EEES8_NS7_ILi64EEEEEENS_6half_tEfNS_4arch4Sm80ELb0ELb0ELb1ELb1ELb1ELb0ELb0ELb0ELi2ELi4ELi4ELi4ELb0EEENS1_21CollectiveEpilogueBwdISA_SB_SD_Li256ELb1ELb0ELi2EEENS1_19SingleTileSchedulerILb1ELb0ELb0ELi128EEEEEEEEEvNT_6ParamsE$_ZN4cute3eso3ESOILb1ELb0EJNS_1CILi1EEEiiiNS2_ILi72EEENS2_ILi512EEEEEC2ERKS3_RKiSA_SA_RKS4_RKS5_)
$_ZN7cutlass13device_kernelIN5flash19enable_sm80_to_sm89INS1_16FlashAttnBwdSm80INS1_25CollectiveMainloopBwdSm80ILi2ELi2EN4cute5tupleIJNS5_1CILi128EEES8_NS7_ILi64EEEEEENS_6half_tEfNS_4arch4Sm80ELb0ELb0ELb1ELb1ELb1ELb0ELb0ELb0ELi2ELi4ELi4ELi4ELb0EEENS1_21CollectiveEpilogueBwdISA_SB_SD_Li256ELb1ELb0ELi2EEENS1_19SingleTileSchedulerILb1ELb0ELb0ELi128EEEEEEEEEvNT_6ParamsE$_ZN4cute3eso3ESOILb1ELb0EJNS_1CILi1EEEiiiNS2_ILi72EEENS2_ILi512EEEEEC2ERKS3_RKiSA_SA_RKS4_RKS5_:
        /* <DEDUP_REMOVED lines=11> */
        .type           $_ZN7cutlass13device_kernelIN5flash19enable_sm80_to_sm89INS1_16FlashAttnBwdSm80INS1_25CollectiveMainloopBwdSm80ILi2ELi2EN4cute5tupleIJNS5_1CILi128EEES8_NS7_ILi64EEEEEENS_6half_tEfNS_4arch4Sm80ELb0ELb0ELb1ELb1ELb1ELb0ELb0ELb0ELi2ELi4ELi4ELi4ELb0EEENS1_21CollectiveEpilogueBwdISA_SB_SD_Li256ELb1ELb0ELi2EEENS1_19SingleTileSchedulerILb1ELb0ELb0ELi128EEEEEEEEEvNT_6ParamsE$_ZN4cute3eso3ESOILb1ELb0EJNS_1CILi8EEEiiEEC2ERKS3_RKiS8_,@function
        .size           $_ZN7cutlass13device_kernelIN5flash19enable_sm80_to_sm89INS1_16FlashAttnBwdSm80INS1_25CollectiveMainloopBwdSm80ILi2ELi2EN4cute5tupleIJNS5_1CILi128EEES8_NS7_ILi64EEEEEENS_6half_tEfNS_4arch4Sm80ELb0ELb0ELb1ELb1ELb1ELb0ELb0ELb0ELi2ELi4ELi4ELi4ELb0EEENS1_21CollectiveEpilogueBwdISA_SB_SD_Li256ELb1ELb0ELi2EEENS1_19SingleTileSchedulerILb1ELb0ELb0ELi128EEEEEEEEEvNT_6ParamsE$_ZN4cute3eso3ESOILb1ELb0EJNS_1CILi8EEEiiEEC2ERKS3_RKiS8_,($_ZN7cutlass13device_kernelIN5flash19enable_sm80_to_sm89INS1_16FlashAttnBwdSm80INS1_25CollectiveMainloopBwdSm80ILi2ELi2EN4cute5tupleIJNS5_1CILi128EEES8_NS7_ILi64EEEEEENS_6half_tEfNS_4arch4Sm80ELb0ELb0ELb1ELb1ELb1ELb0ELb0ELb0ELi2ELi4ELi4ELi4ELb0EEENS1_21CollectiveEpilogueBwdISA_SB_SD_Li256ELb1ELb0ELi2EEENS1_19SingleTileSchedulerILb1ELb0ELb0ELi128EEEEEEEEEvNT_6ParamsE$_ZN4cute3eso3ESOILb1ELb0EJNS_1CILi8EEEiiiNS2_ILi144EEENS2_ILi512EEEEEC2ERKS3_RKiSA_SA_RKS4_RKS5_ - $_ZN7cutlass13device_kernelIN5flash19enable_sm80_to_sm89INS1_16FlashAttnBwdSm80INS1_25CollectiveMainloopBwdSm80ILi2ELi2EN4cute5tupleIJNS5_1CILi128EEES8_NS7_ILi64EEEEEENS_6half_tEfNS_4arch4Sm80ELb0ELb0ELb1ELb1ELb1ELb0ELb0ELb0ELi2ELi4ELi4ELi4ELb0EEENS1_21CollectiveEpilogueBwdISA_SB_SD_Li256ELb1ELb0ELi2EEENS1_19SingleTileSchedulerILb1ELb0ELb0ELi128EEEEEEEEEvNT_6ParamsE$_ZN4cute3eso3ESOILb1ELb0EJNS_1CILi8EEEiiEEC2ERKS3_RKiS8_)
$_ZN7cutlass13device_kernelIN5flash19enable_sm80_to_sm89INS1_16FlashAttnBwdSm80INS1_25CollectiveMainloopBwdSm80ILi2ELi2EN4cute5tupleIJNS5_1CILi128EEES8_NS7_ILi64EEEEEENS_6half_tEfNS_4arch4Sm80ELb0ELb0ELb1ELb1ELb1ELb0ELb0ELb0ELi2ELi4ELi4ELi4ELb0EEENS1_21CollectiveEpilogueBwdISA_SB_SD_Li256ELb1ELb0ELi2EEENS1_19SingleTileSchedulerILb1ELb0ELb0ELi128EEEEEEEEEvNT_6ParamsE$_ZN4cute3eso3ESOILb1ELb0EJNS_1CILi8EEEiiEEC2ERKS3_RKiS8_:
[----:B------:R-:W-:Y:S02]  /*8430*/  IADD3 R3, R81, -c[0x0][0x20], RZ ;  /* 0x8000080051037a10 */ /* 0x000fe40007ffe0ff */
[----:B------:R-:W-:-:S03]  /*8440*/  IADD3 R2, R83, -c[0x0][0x20], RZ ;  /* 0x8000080053027a10 */ /* 0x000fc60007ffe0ff */
[----:B------:R1:W-:Y:S04]  /*8450*/  STL [R3], R26 ;  /* 0x0000001a03007387 */ /* 0x0003e80000100800 */
[----:B------:R-:W2:Y:S01]  /*8460*/  LDL R2, [R2] ;  /* 0x0000000002027983 */ /* 0x000ea20000100800 */
[----:B------:R-:W-:-:S03]  /*8470*/  IMAD.MOV.U32 R5, RZ, RZ, 0x0 ;  /* 0x00000000ff057424 */ /* 0x000fc600078e00ff */
[----:B--2---:R1:W-:Y:S01]  /*8480*/  STL [R3+0x4], R2 ;  /* 0x0000040203007387 */ /* 0x0043e20000100800 */
[----:B------:R-:W-:Y:S05]  /*8490*/  RET.REL.NODEC R4 `(_ZN7cutlass13device_kernelIN5flash19enable_sm80_to_sm89INS1_16FlashAttnBwdSm80INS1_25CollectiveMainloopBwdSm80ILi2ELi2EN4cute5tupleIJNS5_1CILi128EEES8_NS7_ILi64EEEEEENS_6half_tEfNS_4arch4Sm80ELb0ELb0ELb1ELb1ELb1ELb0ELb0ELb0ELi2ELi4ELi4ELi4ELb0EEENS1_21CollectiveEpilogueBwdISA_SB_SD_Li256ELb1ELb0ELi2EEENS1_19SingleTileSchedulerILb1ELb0ELb0ELi128EEEEEEEEEvNT_6ParamsE) ;  /* 0xffff7b6004007950 */ /* 0x000fea0003c3ffff */
        .type           $_ZN7cutlass13device_kernelIN5flash19enable_sm80_to_sm89INS1_16FlashAttnBwdSm80INS1_25CollectiveMainloopBwdSm80ILi2ELi2EN4cute5tupleIJNS5_1CILi128EEES8_NS7_ILi64EEEEEENS_6half_tEfNS_4arch4Sm80ELb0ELb0ELb1ELb1ELb1ELb0ELb0ELb0ELi2ELi4ELi4ELi4ELb0EEENS1_21CollectiveEpilogueBwdISA_SB_SD_Li256ELb1ELb0ELi2EEENS1_19SingleTileSchedulerILb1ELb0ELb0ELi128EEEEEEEEEvNT_6ParamsE$_ZN4cute3eso3ESOILb1ELb0EJNS_1CILi8EEEiiiNS2_ILi144EEENS2_ILi512EEEEEC2ERKS3_RKiSA_SA_RKS4_RKS5_,@function
        .size           $_ZN7cutlass13device_kernelIN5flash19enable_sm80_to_sm89INS1_16FlashAttnBwdSm80INS1_25CollectiveMainloopBwdSm80ILi2ELi2EN4cute5tupleIJNS5_1CILi128EEES8_NS7_ILi64EEEEEENS_6half_tEfNS_4arch4Sm80ELb0ELb0ELb1ELb1ELb1ELb0ELb0ELb0ELi2ELi4ELi4ELi4ELb0EEENS1_21CollectiveEpilogueBwdISA_SB_SD_Li256ELb1ELb0ELi2EEENS1_19SingleTileSchedulerILb1ELb0ELb0ELi128EEEEEEEEEvNT_6ParamsE$_ZN4cute3eso3ESOILb1ELb0EJNS_1CILi8EEEiiiNS2_ILi144EEENS2_ILi512EEEEEC2ERKS3_RKiSA_SA_RKS4_RKS5_,($_ZN7cutlass13device_kernelIN5flash19enable_sm80_to_sm89INS1_16FlashAttnBwdSm80INS1_25CollectiveMainloopBwdSm80ILi2ELi2EN4cute5tupleIJNS5_1CILi128EEES8_NS7_ILi64EEEEEENS_6half_tEfNS_4arch4Sm80ELb0ELb0ELb1ELb1ELb1ELb0ELb0ELb0ELi2ELi4ELi4ELi4ELb0EEENS1_21CollectiveEpilogueBwdISA_SB_SD_Li256ELb1ELb0ELi2EEENS1_19SingleTileSchedulerILb1ELb0ELb0ELi128EEEEEEEEEvNT_6ParamsE$_ZN4cute3eso3ESOILb1ELb0EJNS_5tupleIJNS2_IJNS_1CILi1EEENS3_ILi0EEEEEENS2_IJS5_S5_EEEEEENS2_IJS5_iEEEEEC2ERKS8_RKS9_ - $_ZN7cutlass13device_kernelIN5flash19enable_sm80_to_sm89INS1_16FlashAttnBwdSm80INS1_25CollectiveMainloopBwdSm80ILi2ELi2EN4cute5tupleIJNS5_1CILi128EEES8_NS7_ILi64EEEEEENS_6half_tEfNS_4arch4Sm80ELb0ELb0ELb1ELb1ELb1ELb0ELb0ELb0ELi2ELi4ELi4ELi4ELb0EEENS1_21CollectiveEpilogueBwdISA_SB_SD_Li256ELb1ELb0ELi2EEENS1_19SingleTileSchedulerILb1ELb0ELb0ELi128EEEEEEEEEvNT_6ParamsE$_ZN4cute3eso3ESOILb1ELb0EJNS_1CILi8EEEiiiNS2_ILi144EEENS2_ILi512EEEEEC2ERKS3_RKiSA_SA_RKS4_RKS5_)
$_ZN7cutlass13device_kernelIN5flash19enable_sm80_to_sm89INS1_16FlashAttnBwdSm80INS1_25CollectiveMainloopBwdSm80ILi2ELi2EN4cute5tupleIJNS5_1CILi128EEES8_NS7_ILi64EEEEEENS_6half_tEfNS_4arch4Sm80ELb0ELb0ELb1ELb1ELb1ELb0ELb0ELb0ELi2ELi4ELi4ELi4ELb0EEENS1_21CollectiveEpilogueBwdISA_SB_SD_Li256ELb1ELb0ELi2EEENS1_19SingleTileSchedulerILb1ELb0ELb0ELi128EEEEEEEEEvNT_6ParamsE$_ZN4cute3eso3ESOILb1ELb0EJNS_1CILi8EEEiiiNS2_ILi144EEENS2_ILi512EEEEEC2ERKS3_RKiSA_SA_RKS4_RKS5_:
        /* <DEDUP_REMOVED lines=9> */
[----:B------:R-:W-:Y:S05]  /*8530*/  RET.REL.NODEC R4 `(_ZN7cutlass13device_kernelIN5flash19enable_sm80_to_sm89INS1_16FlashAttnBwdSm80INS1_25CollectiveMainloopBwdSm80ILi2ELi2EN4cute5tupleIJNS5_1CILi128EEES8_NS7_ILi64EEEEEENS_6half_tEfNS_4arch4Sm80ELb0ELb0ELb1ELb1ELb1ELb0ELb0ELb0ELi2ELi4ELi4ELi4ELb0EEENS1_21CollectiveEpilogueBwdISA_SB_SD_Li256ELb1ELb0ELi2EEENS1_19SingleTileSchedulerILb1ELb0ELb0ELi128EEEEEEEEEvNT_6ParamsE) ;  /* 0xffff7ac004007950 */ /* 0x000fea0003c3ffff */
        .type           $_ZN7cutlass13device_kernelIN5flash19enable_sm80_to_sm89INS1_16FlashAttnBwdSm80INS1_25CollectiveMainloopBwdSm80ILi2ELi2EN4cute5tupleIJNS5_1CILi128EEES8_NS7_ILi64EEEEEENS_6half_tEfNS_4arch4Sm80ELb0ELb0ELb1ELb1ELb1ELb0ELb0ELb0ELi2ELi4ELi4ELi4ELb0EEENS1_21CollectiveEpilogueBwdISA_SB_SD_Li256ELb1ELb0ELi2EEENS1_19SingleTileSchedulerILb1ELb0ELb0ELi128EEEEEEEEEvNT_6ParamsE$_ZN4cute3eso3ESOILb1ELb0EJNS_5tupleIJNS2_IJNS_1CILi1EEENS3_ILi0EEEEEENS2_IJS5_S5_EEEEEENS2_IJS5_iEEEEEC2ERKS8_RKS9_,@function
        .size           $_ZN7cutlass13device_kernelIN5flash19enable_sm80_to_sm89INS1_16FlashAttnBwdSm80INS1_25CollectiveMainloopBwdSm80ILi2ELi2EN4cute5tupleIJNS5_1CILi128EEES8_NS7_ILi64EEEEEENS_6half_tEfNS_4arch4Sm80ELb0ELb0ELb1ELb1ELb1ELb0ELb0ELb0ELi2ELi4ELi4ELi4ELb0EEENS1_21CollectiveEpilogueBwdISA_SB_SD_Li256ELb1ELb0ELi2EEENS1_19SingleTileSchedulerILb1ELb0ELb0ELi128EEEEEEEEEvNT_6ParamsE$_ZN4cute3eso3ESOILb1ELb0EJNS_5tupleIJNS2_IJNS_1CILi1EEENS3_ILi0EEEEEENS2_IJS5_S5_EEEEEENS2_IJS5_iEEEEEC2ERKS8_RKS9_,($_ZN7cutlass13device_kernelIN5flash19enable_sm80_to_sm89INS1_16FlashAttnBwdSm80INS1_25CollectiveMainloopBwdSm80ILi2ELi2EN4cute5tupleIJNS5_1CILi128EEES8_NS7_ILi64EEEEEENS_6half_tEfNS_4arch4Sm80ELb0ELb0ELb1ELb1ELb1ELb0ELb0ELb0ELi2ELi4ELi4ELi4ELb0EEENS1_21CollectiveEpilogueBwdISA_SB_SD_Li256ELb1ELb0ELi2EEENS1_19SingleTileSchedulerILb1ELb0ELb0ELi128EEEEEEEEEvNT_6ParamsE$_ZN4cute3eso3ESOILb1ELb0EJNS_5tupleIJNS2_IJNS_1CILi1EEENS3_ILi0EEEEEES5_EEENS2_IJNS2_IJS5_S5_EEEiEEEEEC2ERKS7_RKS9_ - $_ZN7cutlass13device_kernelIN5flash19enable_sm80_to_sm89INS1_16FlashAttnBwdSm80INS1_25CollectiveMainloopBwdSm80ILi2ELi2EN4cute5tupleIJNS5_1CILi128EEES8_NS7_ILi64EEEEEENS_6half_tEfNS_4arch4Sm80ELb0ELb0ELb1ELb1ELb1ELb0ELb0ELb0ELi2ELi4ELi4ELi4ELb0EEENS1_21CollectiveEpilogueBwdISA_SB_SD_Li256ELb1ELb0ELi2EEENS1_19SingleTileSchedulerILb1ELb0ELb0ELi128EEEEEEEEEvNT_6ParamsE$_ZN4cute3eso3ESOILb1ELb0EJNS_5tupleIJNS2_IJNS_1CILi1EEENS3_ILi0EEEEEENS2_IJS5_S5_EEEEEENS2_IJS5_iEEEEEC2ERKS8_RKS9_)
$_ZN7cutlass13device_kernelIN5flash19enable_sm80_to_sm89INS1_16FlashAttnBwdSm80INS1_25CollectiveMainloopBwdSm80ILi2ELi2EN4cute5tupleIJNS5_1CILi128EEES8_NS7_ILi64EEEEEENS_6half_tEfNS_4arch4Sm80ELb0ELb0ELb1ELb1ELb1ELb0ELb0ELb0ELi2ELi4ELi4ELi4ELb0EEENS1_21CollectiveEpilogueBwdISA_SB_SD_Li256ELb1ELb0ELi2EEENS1_19SingleTileSchedulerILb1ELb0ELb0ELi128EEEEEEEEEvNT_6ParamsE$_ZN4cute3eso3ESOILb1ELb0EJNS_5tupleIJNS2_IJNS_1CILi1EEENS3_ILi0EEEEEENS2_IJS5_S5_EEEEEENS2_IJS5_iEEEEEC2ERKS8_RKS9_:
[----:B------:R-:W-:Y:S02]  /*8540*/  IADD3 R10, R10, -c[0x0][0x20], RZ ;  /* 0x800008000a0a7a10 */ /* 0x000fe40007ffe0ff */
[----:B------:R-:W-:-:S03]  /*8550*/  MOV R13, 0x0 ;  /* 0x00000000000d7802 */ /* 0x000fc60000000f00 */
[----:B------:R1:W-:Y:S01]  /*8560*/  STL [R10], R11 ;  /* 0x0000000b0a007387 */ /* 0x0003e20000100800 */
[----:B------:R-:W-:Y:S05]  /*8570*/  RET.REL.NODEC R12 `(_ZN7cutlass13device_kernelIN5flash19enable_sm80_to_sm89INS1_16FlashAttnBwdSm80INS1_25CollectiveMainloopBwdSm80ILi2ELi2EN4cute5tupleIJNS5_1CILi128EEES8_NS7_ILi64EEEEEENS_6half_tEfNS_4arch4Sm80ELb0ELb0ELb1ELb1ELb1ELb0ELb0ELb0ELi2ELi4ELi4ELi4ELb0EEENS1_21CollectiveEpilogueBwdISA_SB_SD_Li256ELb1ELb0ELi2EEENS1_19SingleTileSchedulerILb1ELb0ELb0ELi128EEEEEEEEEvNT_6ParamsE) ;  /* 0xffff7a800c007950 */ /* 0x000fea0003c3ffff */
        .type           $_ZN7cutlass13device_kernelIN5flash19enable_sm80_to_sm89INS1_16FlashAttnBwdSm80INS1_25CollectiveMainloopBwdSm80ILi2ELi2EN4cute5tupleIJNS5_1CILi128EEES8_NS7_ILi64EEEEEENS_6half_tEfNS_4arch4Sm80ELb0ELb0ELb1ELb1ELb1ELb0ELb0ELb0ELi2ELi4ELi4ELi4ELb0EEENS1_21CollectiveEpilogueBwdISA_SB_SD_Li256ELb1ELb0ELi2EEENS1_19SingleTileSchedulerILb1ELb0ELb0ELi128EEEEEEEEEvNT_6ParamsE$_ZN4cute3eso3ESOILb1ELb0EJNS_5tupleIJNS2_IJNS_1CILi1EEENS3_ILi0EEEEEES5_EEENS2_IJNS2_IJS5_S5_EEEiEEEEEC2ERKS7_RKS9_,@function
        .size           $_ZN7cutlass13device_kernelIN5flash19enable_sm80_to_sm89INS1_16FlashAttnBwdSm80INS1_25CollectiveMainloopBwdSm80ILi2ELi2EN4cute5tupleIJNS5_1CILi128EEES8_NS7_ILi64EEEEEENS_6half_tEfNS_4arch4Sm80ELb0ELb0ELb1ELb1ELb1ELb0ELb0ELb0ELi2ELi4ELi4ELi4ELb0EEENS1_21CollectiveEpilogueBwdISA_SB_SD_Li256ELb1ELb0ELi2EEENS1_19SingleTileSchedulerILb1ELb0ELb0ELi128EEEEEEEEEvNT_6ParamsE$_ZN4cute3eso3ESOILb1ELb0EJNS_5tupleIJNS2_IJNS_1CILi1EEENS3_ILi0EEEEEES5_EEENS2_IJNS2_IJS5_S5_EEEiEEEEEC2ERKS7_RKS9_,($_ZN7cutlass13device_kernelIN5flash19enable_sm80_to_sm89INS1_16FlashAttnBwdSm80INS1_25CollectiveMainloopBwdSm80ILi2ELi2EN4cute5tupleIJNS5_1CILi128EEES8_NS7_ILi64EEEEEENS_6half_tEfNS_4arch4Sm80ELb0ELb0ELb1ELb1ELb1ELb0ELb0ELb0ELi2ELi4ELi4ELi4ELb0EEENS1_21CollectiveEpilogueBwdISA_SB_SD_Li256ELb1ELb0ELi2EEENS1_19SingleTileSchedulerILb1ELb0ELb0ELi128EEEEEEEEEvNT_6ParamsE$_ZN4cute3eso3ESOILb1ELb0EJNS_5tupleIJNS_1CILi0EEES4_EEEiEEC2ERKS5_RKi - $_ZN7cutlass13device_kernelIN5flash19enable_sm80_to_sm89INS1_16FlashAttnBwdSm80INS1_25CollectiveMainloopBwdSm80ILi2ELi2EN4cute5tupleIJNS5_1CILi128EEES8_NS7_ILi64EEEEEENS_6half_tEfNS_4arch4Sm80ELb0ELb0ELb1ELb1ELb1ELb0ELb0ELb0ELi2ELi4ELi4ELi4ELb0EEENS1_21CollectiveEpilogueBwdISA_SB_SD_Li256ELb1ELb0ELi2EEENS1_19SingleTileSchedulerILb1ELb0ELb0ELi128EEEEEEEEEvNT_6ParamsE$_ZN4cute3eso3ESOILb1ELb0EJNS_5tupleIJNS2_IJNS_1CILi1EEENS3_ILi0EEEEEES5_EEENS2_IJNS2_IJS5_S5_EEEiEEEEEC2ERKS7_RKS9_)
$_ZN7cutlass13device_kernelIN5flash19enable_sm80_to_sm89INS1_16FlashAttnBwdSm80INS1_25CollectiveMainloopBwdSm80ILi2ELi2EN4cute5tupleIJNS5_1CILi128EEES8_NS7_ILi64EEEEEENS_6half_tEfNS_4arch4Sm80ELb0ELb0ELb1ELb1ELb1ELb0ELb0ELb0ELi2ELi4ELi4ELi4ELb0EEENS1_21CollectiveEpilogueBwdISA_SB_SD_Li256ELb1ELb0ELi2EEENS1_19SingleTileSchedulerILb1ELb0ELb0ELi128EEEEEEEEEvNT_6ParamsE$_ZN4cute3eso3ESOILb1ELb0EJNS_5tupleIJNS2_IJNS_1CILi1EEENS3_ILi0EEEEEES5_EEENS2_IJNS2_IJS5_S5_EEEiEEEEEC2ERKS7_RKS9_:
[----:B------:R-:W-:Y:S02]  /*8580*/  IADD3 R10, R82, -c[0x0][0x20], RZ ;  /* 0x80000800520a7a10 */ /* 0x000fe40007ffe0ff */
[----:B------:R-:W-:-:S03]  /*8590*/  MOV R13, 0x0 ;  /* 0x00000000000d7802 */ /* 0x000fc60000000f00 */
[----:B------:R1:W-:Y:S01]  /*85a0*/  STL [R10], R11 ;  /* 0x0000000b0a007387 */ /* 0x0003e20000100800 */
[----:B------:R-:W-:Y:S05]  /*85b0*/  RET.REL.NODEC R12 `(_ZN7cutlass13device_kernelIN5flash19enable_sm80_to_sm89INS1_16FlashAttnBwdSm80INS1_25CollectiveMainloopBwdSm80ILi2ELi2EN4cute5tupleIJNS5_1CILi128EEES8_NS7_ILi64EEEEEENS_6half_tEfNS_4arch4Sm80ELb0ELb0ELb1ELb1ELb1ELb0ELb0ELb0ELi2ELi4ELi4ELi4ELb0EEENS1_21CollectiveEpilogueBwdISA_SB_SD_Li256ELb1ELb0ELi2EEENS1_19SingleTileSchedulerILb1ELb0ELb0ELi128EEEEEEEEEvNT_6ParamsE) ;  /* 0xffff7a400c007950 */ /* 0x000fea0003c3ffff */
        .type           $_ZN7cutlass13device_kernelIN5flash19enable_sm80_to_sm89INS1_16FlashAttnBwdSm80INS1_25CollectiveMainloopBwdSm80ILi2ELi2EN4cute5tupleIJNS5_1CILi128EEES8_NS7_ILi64EEEEEENS_6half_tEfNS_4arch4Sm80ELb0ELb0ELb1ELb1ELb1ELb0ELb0ELb0ELi2ELi4ELi4ELi4ELb0EEENS1_21CollectiveEpilogueBwdISA_SB_SD_Li256ELb1ELb0ELi2EEENS1_19SingleTileSchedulerILb1ELb0ELb0ELi128EEEEEEEEEvNT_6ParamsE$_ZN4cute3eso3ESOILb1ELb0EJNS_5tupleIJNS_1CILi0EEES4_EEEiEEC2ERKS5_RKi,@function
        .size           $_ZN7cutlass13device_kernelIN5flash19enable_sm80_to_sm89INS1_16FlashAttnBwdSm80INS1_25CollectiveMainloopBwdSm80ILi2ELi2EN4cute5tupleIJNS5_1CILi128EEES8_NS7_ILi64EEEEEENS_6half_tEfNS_4arch4Sm80ELb0ELb0ELb1ELb1ELb1ELb0ELb0ELb0ELi2ELi4ELi4ELi4ELb0EEENS1_21CollectiveEpilogueBwdISA_SB_SD_Li256ELb1ELb0ELi2EEENS1_19SingleTileSchedulerILb1ELb0ELb0ELi128EEEEEEEEEvNT_6ParamsE$_ZN4cute3eso3ESOILb1ELb0EJNS_5tupleIJNS_1CILi0EEES4_EEEiEEC2ERKS5_RKi,($_ZN7cutlass13device_kernelIN5flash19enable_sm80_to_sm89INS1_16FlashAttnBwdSm80INS1_25CollectiveMainloopBwdSm80ILi2ELi2EN4cute5tupleIJNS5_1CILi128EEES8_NS7_ILi64EEEEEENS_6half_tEfNS_4arch4Sm80ELb0ELb0ELb1ELb1ELb1ELb0ELb0ELb0ELi2ELi4ELi4ELi4ELb0EEENS1_21CollectiveEpilogueBwdISA_SB_SD_Li256ELb1ELb0ELi2EEENS1_19SingleTileSchedulerILb1ELb0ELb0ELi128EEEEEEEEEvNT_6ParamsE$_ZN4cute3eso3ESOILb1ELb0EJNS_5tupleIJNS_1CILi1EEENS3_ILi0EEEEEENS2_IJiEEEEEC2ERKS6_RKS7_ - $_ZN7cutlass13device_kernelIN5flash19enable_sm80_to_sm89INS1_16FlashAttnBwdSm80INS1_25CollectiveMainloopBwdSm80ILi2ELi2EN4cute5tupleIJNS5_1CILi128EEES8_NS7_ILi64EEEEEENS_6half_tEfNS_4arch4Sm80ELb0ELb0ELb1ELb1ELb1ELb0ELb0ELb0ELi2ELi4ELi4ELi4ELb0EEENS1_21CollectiveEpilogueBwdISA_SB_SD_Li256ELb1ELb0ELi2EEENS1_19SingleTileSchedulerILb1ELb0ELb0ELi128EEEEEEEEEvNT_6ParamsE$_ZN4cute3eso3ESOILb1ELb0EJNS_5tupleIJNS_1CILi0EEES4_EEEiEEC2ERKS5_RKi)
$_ZN7cutlass13device_kernelIN5flash19enable_sm80_to_sm89INS1_16FlashAttnBwdSm80INS1_25CollectiveMainloopBwdSm80ILi2ELi2EN4cute5tupleIJNS5_1CILi128EEES8_NS7_ILi64EEEEEENS_6half_tEfNS_4arch4Sm80ELb0ELb0ELb1ELb1ELb1ELb0ELb0ELb0ELi2ELi4ELi4ELi4ELb0EEENS1_21CollectiveEpilogueBwdISA_SB_SD_Li256ELb1ELb0ELi2EEENS1_19SingleTileSchedulerILb1ELb0ELb0ELi128EEEEEEEEEvNT_6ParamsE$_ZN4cute3eso3ESOILb1ELb0EJNS_5tupleIJNS_1CILi0EEES4_EEEiEEC2ERKS5_RKi:
[----:B------:R-:W-:Y:S02]  /*85c0*/  IADD3 R10, R82, -c[0x0][0x20], RZ ;  /* 0x80000800520a7a10 */ /* 0x000fe40007ffe0ff */
[----:B------:R-:W-:-:S03]  /*85d0*/  MOV R13, 0x0 ;  /* 0x00000000000d7802 */ /* 0x000fc60000000f00 */
[----:B------:R1:W-:Y:S01]  /*85e0*/  STL [R10], R11 ;  /* 0x0000000b0a007387 */ /* 0x0003e20000100800 */
[----:B------:R-:W-:Y:S05]  /*85f0*/  RET.REL.NODEC R12 `(_ZN7cutlass13device_kernelIN5flash19enable_sm80_to_sm89INS1_16FlashAttnBwdSm80INS1_25CollectiveMainloopBwdSm80ILi2ELi2EN4cute5tupleIJNS5_1CILi128EEES8_NS7_ILi64EEEEEENS_6half_tEfNS_4arch4Sm80ELb0ELb0ELb1ELb1ELb1ELb0ELb0ELb0ELi2ELi4ELi4ELi4ELb0EEENS1_21CollectiveEpilogueBwdISA_SB_SD_Li256ELb1ELb0ELi2EEENS1_19SingleTileSchedulerILb1ELb0ELb0ELi128EEEEEEEEEvNT_6ParamsE) ;  /* 0xffff7a000c007950 */ /* 0x000fea0003c3ffff */
        .type           $_ZN7cutlass13device_kernelIN5flash19enable_sm80_to_sm89INS1_16FlashAttnBwdSm80INS1_25CollectiveMainloopBwdSm80ILi2ELi2EN4cute5tupleIJNS5_1CILi128EEES8_NS7_ILi64EEEEEENS_6half_tEfNS_4arch4Sm80ELb0ELb0ELb1ELb1ELb1ELb0ELb0ELb0ELi2ELi4ELi4ELi4ELb0EEENS1_21CollectiveEpilogueBwdISA_SB_SD_Li256ELb1ELb0ELi2EEENS1_19SingleTileSchedulerILb1ELb0ELb0ELi128EEEEEEEEEvNT_6ParamsE$_ZN4cute3eso3ESOILb1ELb0EJNS_5tupleIJNS_1CILi1EEENS3_ILi0EEEEEENS2_IJiEEEEEC2ERKS6_RKS7_,@function
        .size           $_ZN7cutlass13device_kernelIN5flash19enable_sm80_to_sm89INS1_16FlashAttnBwdSm80INS1_25CollectiveMainloopBwdSm80ILi2ELi2EN4cute5tupleIJNS5_1CILi128EEES8_NS7_ILi64EEEEEENS_6half_tEfNS_4arch4Sm80ELb0ELb0ELb1ELb1ELb1ELb0ELb0ELb0ELi2ELi4ELi4ELi4ELb0EEENS1_21CollectiveEpilogueBwdISA_SB_SD_Li256ELb1ELb0ELi2EEENS1_19SingleTileSchedulerILb1ELb0ELb0ELi128EEEEEEEEEvNT_6ParamsE$_ZN4cute3eso3ESOILb1ELb0EJNS_5tupleIJNS_1CILi1EEENS3_ILi0EEEEEENS2_IJiEEEEEC2ERKS6_RKS7_,($_ZN7cutlass13device_kernelIN5flash19enable_sm80_to_sm89INS1_16FlashAttnBwdSm80INS1_25CollectiveMainloopBwdSm80ILi2ELi2EN4cute5tupleIJNS5_1CILi128EEES8_NS7_ILi64EEEEEENS_6half_tEfNS_4arch4Sm80ELb0ELb0ELb1ELb1ELb1ELb0ELb0ELb0ELi2ELi4ELi4ELi4ELb0EEENS1_21CollectiveEpilogueBwdISA_SB_SD_Li256ELb1ELb0ELi2EEENS1_19SingleTileSchedulerILb1ELb0ELb0ELi128EEEEEEEEEvNT_6ParamsE$_ZN4cute3eso3ESOILb1ELb0EJNS_6LayoutINS_5tupleIJNS3_IJNS3_IJNS3_IJNS_1CILi4EEENS4_ILi2EEEEEENS4_ILi1EEEEEES8_EEENS3_IJNS3_IJNS3_IJS8_S8_EEES8_EEES6_EEEEEENS3_IJNS3_IJNS3_IJNS3_IJS8_NS4_ILi32EEEEEENS4_ILi0EEEEEESH_EEENS3_IJNS3_IJNS3_IJSH_SH_EEESH_EEENS4_ILi64EEEEEEEEEEENS_10ViewEngineIPN7cutlass6half_tEEEEEC2ERKSP_RKSU_ - $_ZN7cutlass13device_kernelIN5flash19enable_sm80_to_sm89INS1_16FlashAttnBwdSm80INS1_25CollectiveMainloopBwdSm80ILi2ELi2EN4cute5tupleIJNS5_1CILi128EEES8_NS7_ILi64EEEEEENS_6half_tEfNS_4arch4Sm80ELb0ELb0ELb1ELb1ELb1ELb0ELb0ELb0ELi2ELi4ELi4ELi4ELb0EEENS1_21CollectiveEpilogueBwdISA_SB_SD_Li256ELb1ELb0ELi2EEENS1_19SingleTileSchedulerILb1ELb0ELb0ELi128EEEEEEEEEvNT_6ParamsE$_ZN4cute3eso3ESOILb1ELb0EJNS_5tupleIJNS_1CILi1EEENS3_ILi0EEEEEENS2_IJiEEEEEC2ERKS6_RKS7_)
$_ZN7cutlass13device_kernelIN5flash19enable_sm80_to_sm89INS1_16FlashAttnBwdSm80INS1_25CollectiveMainloopBwdSm80ILi2ELi2EN4cute5tupleIJNS5_1CILi128EEES8_NS7_ILi64EEEEEENS_6half_tEfNS_4arch4Sm80ELb0ELb0ELb1ELb1ELb1ELb0ELb0ELb0ELi2ELi4ELi4ELi4ELb0EEENS1_21CollectiveEpilogueBwdISA_SB_SD_Li256ELb1ELb0ELi2EEENS1_19SingleTileSchedulerILb1ELb0ELb0ELi128EEEEEEEEEvNT_6ParamsE$_ZN4cute3eso3ESOILb1ELb0EJNS_5tupleIJNS_1CILi1EEENS3_ILi0EEEEEENS2_IJiEEEEEC2ERKS6_RKS7_:
[----:B------:R-:W-:Y:S02]  /*8600*/  IADD3 R36, R82, -c[0x0][0x20], RZ ;  /* 0x8000080052247a10 */ /* 0x000fe40007ffe0ff */
[----:B------:R-:W-:-:S03]  /*8610*/  MOV R39, 0x0 ;  /* 0x0000000000277802 */ /* 0x000fc60000000f00 */
[----:B------:R1:W-:Y:S01]  /*8620*/  STL [R36], R37 ;  /* 0x0000002524007387 */ /* 0x0003e20000100800 */
[----:B------:R-:W-:Y:S05]  /*8630*/  RET.REL.NODEC R38 `(_ZN7cutlass13device_kernelIN5flash19enable_sm80_to_sm89INS1_16FlashAttnBwdSm80INS1_25CollectiveMainloopBwdSm80ILi2ELi2EN4cute5tupleIJNS5_1CILi128EEES8_NS7_ILi64EEEEEENS_6half_tEfNS_4arch4Sm80ELb0ELb0ELb1ELb1ELb1ELb0ELb0ELb0ELi2ELi4ELi4ELi4ELb0EEENS1_21CollectiveEpilogueBwdISA_SB_SD_Li256ELb1ELb0ELi2EEENS1_19SingleTileSchedulerILb1ELb0ELb0ELi128EEEEEEEEEvNT_6ParamsE) ;  /* 0xffff79c026007950 */ /* 0x000fea0003c3ffff */
        .type           $_ZN7cutlass13device_kernelIN5flash19enable_sm80_to_sm89INS1_16FlashAttnBwdSm80INS1_25CollectiveMainloopBwdSm80ILi2ELi2EN4cute5tupleIJNS5_1CILi128EEES8_NS7_ILi64EEEEEENS_6half_tEfNS_4arch4Sm80ELb0ELb0ELb1ELb1ELb1ELb0ELb0ELb0ELi2ELi4ELi4ELi4ELb0EEENS1_21CollectiveEpilogueBwdISA_SB_SD_Li256ELb1ELb0ELi2EEENS1_19SingleTileSchedulerILb1ELb0ELb0ELi128EEEEEEEEEvNT_6ParamsE$_ZN4cute3eso3ESOILb1ELb0EJNS_6LayoutINS_5tupleIJNS3_IJNS3_IJNS3_IJNS_1CILi4EEENS4_ILi2EEEEEENS4_ILi1EEEEEES8_EEENS3_IJNS3_IJNS3_IJS8_S8_EEES8_EEES6_EEEEEENS3_IJNS3_IJNS3_IJNS3_IJS8_NS4_ILi32EEEEEENS4_ILi0EEEEEESH_EEENS3_IJNS3_IJNS3_IJSH_SH_EEESH_EEENS4_ILi64EEEEEEEEEEENS_10ViewEngineIPN7cutlass6half_tEEEEEC2ERKSP_RKSU_,@function
        .size           $_ZN7cutlass13device_kernelIN5flash19enable_sm80_to_sm89INS1_16FlashAttnBwdSm80INS1_25CollectiveMainloopBwdSm80ILi2ELi2EN4cute5tupleIJNS5_1CILi128EEES8_NS7_ILi64EEEEEENS_6half_tEfNS_4arch4Sm80ELb0ELb0ELb1ELb1ELb1ELb0ELb0ELb0ELi2ELi4ELi4ELi4ELb0EEENS1_21CollectiveEpilogueBwdISA_SB_SD_Li256ELb1ELb0ELi2EEENS1_19SingleTileSchedulerILb1ELb0ELb0ELi128EEEEEEEEEvNT_6ParamsE$_ZN4cute3eso3ESOILb1ELb0EJNS_6LayoutINS_5tupleIJNS3_IJNS3_IJNS3_IJNS_1CILi4EEENS4_ILi2EEEEEENS4_ILi1EEEEEES8_EEENS3_IJNS3_IJNS3_IJS8_S8_EEES8_EEES6_EEEEEENS3_IJNS3_IJNS3_IJNS3_IJS8_NS4_ILi32EEEEEENS4_ILi0EEEEEESH_EEENS3_IJNS3_IJNS3_IJSH_SH_EEESH_EEENS4_ILi64EEEEEEEEEEENS_10ViewEngineIPN7cutlass6half_tEEEEEC2ERKSP_RKSU_,($_ZN7cutlass13device_kernelIN5flash19enable_sm80_to_sm89INS1_16FlashAttnBwdSm80INS1_25CollectiveMainloopBwdSm80ILi2ELi2EN4cute5tupleIJNS5_1CILi128EEES8_NS7_ILi64EEEEEENS_6half_tEfNS_4arch4Sm80ELb0ELb0ELb1ELb1ELb1ELb0ELb0ELb0ELi2ELi4ELi4ELi4ELb0EEENS1_21CollectiveEpilogueBwdISA_SB_SD_Li256ELb1ELb0ELi2EEENS1_19SingleTileSchedulerILb1ELb0ELb0ELi128EEEEEEEEEvNT_6ParamsE$_ZN4cute3eso3ESOILb1ELb0EJNS_6LayoutINS_5tupleIJNS3_IJNS3_IJNS_1CILi2EEES5_EEENS4_ILi1EEEEEEEEENS3_IJNS3_IJNS3_IJS7_NS4_ILi16EEEEEENS4_ILi0EEEEEEEEEEENS_10ViewEngineIPjEEEEC2ERKSF_RKSI_ - $_ZN7cutlass13device_kernelIN5flash19enable_sm80_to_sm89INS1_16FlashAttnBwdSm80INS1_25CollectiveMainloopBwdSm80ILi2ELi2EN4cute5tupleIJNS5_1CILi128EEES8_NS7_ILi64EEEEEENS_6half_tEfNS_4arch4Sm80ELb0ELb0ELb1ELb1ELb1ELb0ELb0ELb0ELi2ELi4ELi4ELi4ELb0EEENS1_21CollectiveEpilogueBwdISA_SB_SD_Li256ELb1ELb0ELi2EEENS1_19SingleTileSchedulerILb1ELb0ELb0ELi128EEEEEEEEEvNT_6ParamsE$_ZN4cute3eso3ESOILb1ELb0EJNS_6LayoutINS_5tupleIJNS3_IJNS3_IJNS3_IJNS_1CILi4EEENS4_ILi2EEEEEENS4_ILi1EEEEEES8_EEENS3_IJNS3_IJNS3_IJS8_S8_EEES8_EEES6_EEEEEENS3_IJNS3_IJNS3_IJNS3_IJS8_NS4_ILi32EEEEEENS4_ILi0EEEEEESH_EEENS3_IJNS3_IJNS3_IJSH_SH_EEESH_EEENS4_ILi64EEEEEEEEEEENS_10ViewEngineIPN7cutlass6half_tEEEEEC2ERKSP_RKSU_)
$_ZN7cutlass13device_kernelIN5flash19enable_sm80_to_sm89INS1_16FlashAttnBwdSm80INS1_25CollectiveMainloopBwdSm80ILi2ELi2EN4cute5tupleIJNS5_1CILi128EEES8_NS7_ILi64EEEEEENS_6half_tEfNS_4arch4Sm80ELb0ELb0ELb1ELb1ELb1ELb0ELb0ELb0ELi2ELi4ELi4ELi4ELb0EEENS1_21CollectiveEpilogueBwdISA_SB_SD_Li256ELb1ELb0ELi2EEENS1_19SingleTileSchedulerILb1ELb0ELb0ELi128EEEEEEEEEvNT_6ParamsE$_ZN4cute3eso3ESOILb1ELb0EJNS_6LayoutINS_5tupleIJNS3_IJNS3_IJNS3_IJNS_1CILi4EEENS4_ILi2EEEEEENS4_ILi1EEEEEES8_EEENS3_IJNS3_IJNS3_IJS8_S8_EEES8_EEES6_EEEEEENS3_IJNS3_IJNS3_IJNS3_IJS8_NS4_ILi32EEEEEENS4_ILi0EEEEEESH_EEENS3_IJNS3_IJNS3_IJSH_SH_EEESH_EEENS4_ILi64EEEEEEEEEEENS_10ViewEngineIPN7cutlass6half_tEEEEEC2ERKSP_RKSU_:
[----:B------:R-:W-:Y:S02]  /*8640*/  IADD3 R36, R82, -c[0x0][0x20], RZ ;  /* 0x8000080052247a10 */ /* 0x000fe40007ffe0ff */
[----:B------:R-:W-:-:S03]  /*8650*/  MOV R39, 0x0 ;  /* 0x0000000000277802 */ /* 0x000fc60000000f00 */
[----:B------:R1:W-:Y:S01]  /*8660*/  STL.64 [R36], R2 ;  /* 0x0000000224007387 */ /* 0x0003e20000100a00 */
[----:B------:R-:W-:Y:S05]  /*8670*/  RET.REL.NODEC R38 `(_ZN7cutlass13device_kernelIN5flash19enable_sm80_to_sm89INS1_16FlashAttnBwdSm80INS1_25CollectiveMainloopBwdSm80ILi2ELi2EN4cute5tupleIJNS5_1CILi128EEES8_NS7_ILi64EEEEEENS_6half_tEfNS_4arch4Sm80ELb0ELb0ELb1ELb1ELb1ELb0ELb0ELb0ELi2ELi4ELi4ELi4ELb0EEENS1_21CollectiveEpilogueBwdISA_SB_SD_Li256ELb1ELb0ELi2EEENS1_19SingleTileSchedulerILb1ELb0ELb0ELi128EEEEEEEEEvNT_6ParamsE) ;  /* 0xffff798026007950 */ /* 0x000fea0003c3ffff */
        .type           $_ZN7cutlass13device_kernelIN5flash19enable_sm80_to_sm89INS1_16FlashAttnBwdSm80INS1_25CollectiveMainloopBwdSm80ILi2ELi2EN4cute5tupleIJNS5_1CILi128EEES8_NS7_ILi64EEEEEENS_6half_tEfNS_4arch4Sm80ELb0ELb0ELb1ELb1ELb1ELb0ELb0ELb0ELi2ELi4ELi4ELi4ELb0EEENS1_21CollectiveEpilogueBwdISA_SB_SD_Li256ELb1ELb0ELi2EEENS1_19SingleTileSchedulerILb1ELb0ELb0ELi128EEEEEEEEEvNT_6ParamsE$_ZN4cute3eso3ESOILb1ELb0EJNS_6LayoutINS_5tupleIJNS3_IJNS3_IJNS_1CILi2EEES5_EEENS4_ILi1EEEEEEEEENS3_IJNS3_IJNS3_IJS7_NS4_ILi16EEEEEENS4_ILi0EEEEEEEEEEENS_10ViewEngineIPjEEEEC2ERKSF_RKSI_,@function
        .size           $_ZN7cutlass13device_kernelIN5flash19enable_sm80_to_sm89INS1_16FlashAttnBwdSm80INS1_25CollectiveMainloopBwdSm80ILi2ELi2EN4cute5tupleIJNS5_1CILi128EEES8_NS7_ILi64EEEEEENS_6half_tEfNS_4arch4Sm80ELb0ELb0ELb1ELb1ELb1ELb0ELb0ELb0ELi2ELi4ELi4ELi4ELb0EEENS1_21CollectiveEpilogueBwdISA_SB_SD_Li256ELb1ELb0ELi2EEENS1_19SingleTileSchedulerILb1ELb0ELb0ELi128EEEEEEEEEvNT_6ParamsE$_ZN4cute3eso3ESOILb1ELb0EJNS_6LayoutINS_5tupleIJNS3_IJNS3_IJNS_1CILi2EEES5_EEENS4_ILi1EEEEEEEEENS3_IJNS3_IJNS3_IJS7_NS4_ILi16EEEEEENS4_ILi0EEEEEEEEEEENS_10ViewEngineIPjEEEEC2ERKSF_RKSI_,($_ZN7cutlass13device_kernelIN5flash19enable_sm80_to_sm89INS1_16FlashAttnBwdSm80INS1_25CollectiveMainloopBwdSm80ILi2ELi2EN4cute5tupleIJNS5_1CILi128EEES8_NS7_ILi64EEEEEENS_6half_tEfNS_4arch4Sm80ELb0ELb0ELb1ELb1ELb1ELb0ELb0ELb0ELi2ELi4ELi4ELi4ELb0EEENS1_21CollectiveEpilogueBwdISA_SB_SD_Li256ELb1ELb0ELi2EEENS1_19SingleTileSchedulerILb1ELb0ELb0ELi128EEEEEEEEEvNT_6ParamsE$_ZN4cute3eso3ESOILb1ELb0EJNS_6LayoutINS_5tupleIJNS3_IJNS3_IJNS_1CILi4EEENS4_ILi2EEEEEENS4_ILi1EEEEEEEEENS3_IJNS3_IJNS3_IJS8_NS4_ILi32EEEEEENS4_ILi0EEEEEEEEEEENS_10ViewEngineIPN7cutlass6half_tEEEEEC2ERKSG_RKSL_ - $_ZN7cutlass13device_kernelIN5flash19enable_sm80_to_sm89INS1_16FlashAttnBwdSm80INS1_25CollectiveMainloopBwdSm80ILi2ELi2EN4cute5tupleIJNS5_1CILi128EEES8_NS7_ILi64EEEEEENS_6half_tEfNS_4arch4Sm80ELb0ELb0ELb1ELb1ELb1ELb0ELb0ELb0ELi2ELi4ELi4ELi4ELb0EEENS1_21CollectiveEpilogueBwdISA_SB_SD_Li256ELb1ELb0ELi2EEENS1_19SingleTileSchedulerILb1ELb0ELb0ELi128EEEEEEEEEvNT_6ParamsE$_ZN4cute3eso3ESOILb1ELb0EJNS_6LayoutINS_5tupleIJNS3_IJNS3_IJNS_1CILi2EEES5_EEENS4_ILi1EEEEEEEEENS3_IJNS3_IJNS3_IJS7_NS4_ILi16EEEEEENS4_ILi0EEEEEEEEEEENS_10ViewEngineIPjEEEEC2ERKSF_RKSI_)
$_ZN7cutlass13device_kernelIN5flash19enable_sm80_to_sm89INS1_16FlashAttnBwdSm80INS1_25CollectiveMainloopBwdSm80ILi2ELi2EN4cute5tupleIJNS5_1CILi128EEES8_NS7_ILi64EEEEEENS_6half_tEfNS_4arch4Sm80ELb0ELb0ELb1ELb1ELb1ELb0ELb0ELb0ELi2ELi4ELi4ELi4ELb0EEENS1_21CollectiveEpilogueBwdISA_SB_SD_Li256ELb1ELb0ELi2EEENS1_19SingleTileSchedulerILb1ELb0ELb0ELi128EEEEEEEEEvNT_6ParamsE$_ZN4cute3eso3ESOILb1ELb0EJNS_6LayoutINS_5tupleIJNS3_IJNS3_IJNS_1CILi2EEES5_EEENS4_ILi1EEEEEEEEENS3_IJNS3_IJNS3_IJS7_NS4_ILi16EEEEEENS4_ILi0EEEEEEEEEEENS_10ViewEngineIPjEEEEC2ERKSF_RKSI_:
[----:B------:R-:W-:Y:S01]  /*8680*/  IADD3 R3, R82, -c[0x0][0x20], RZ ;  /* 0x8000080052037a10 */ /* 0x000fe20007ffe0ff */
[----:B------:R-:W-:Y:S01]  /*8690*/  IMAD.MOV.U32 R34, RZ, RZ, R2 ;  /* 0x000000ffff227224 */ /* 0x000fe200078e0002 */
[----:B------:R-:W-:Y:S01]  /*86a0*/  MOV R35, R13 ;  /* 0x0000000d00237202 */ /* 0x000fe20000000f00 */
[----:B------:R-:W-:-:S04]  /*86b0*/  IMAD.MOV.U32 R13, RZ, RZ, 0x0 ;  /* 0x00000000ff0d7424 */ /* 0x000fc800078e00ff */
[----:B------:R1:W-:Y:S01]  /*86c0*/  STL.64 [R3], R34 ;  /* 0x0000002203007387 */ /* 0x0003e20000100a00 */
[----:B------:R-:W-:Y:S05]  /*86d0*/  RET.REL.NODEC R12 `(_ZN7cutlass13device_kernelIN5flash19enable_sm80_to_sm89INS1_16FlashAttnBwdSm80INS1_25CollectiveMainloopBwdSm80ILi2ELi2EN4cute5tupleIJNS5_1CILi128EEES8_NS7_ILi64EEEEEENS_6half_tEfNS_4arch4Sm80ELb0ELb0ELb1ELb1ELb1ELb0ELb0ELb0ELi2ELi4ELi4ELi4ELb0EEENS1_21CollectiveEpilogueBwdISA_SB_SD_Li256ELb1ELb0ELi2EEENS1_19SingleTileSchedulerILb1ELb0ELb0ELi128EEEEEEEEEvNT_6ParamsE) ;  /* 0xffff79200c007950 */ /* 0x000fea0003c3ffff */
        .type           $_ZN7cutlass13device_kernelIN5flash19enable_sm80_to_sm89INS1_16FlashAttnBwdSm80INS1_25CollectiveMainloopBwdSm80ILi2ELi2EN4cute5tupleIJNS5_1CILi128EEES8_NS7_ILi64EEEEEENS_6half_tEfNS_4arch4Sm80ELb0ELb0ELb1ELb1ELb1ELb0ELb0ELb0ELi2ELi4ELi4ELi4ELb0EEENS1_21CollectiveEpilogueBwdISA_SB_SD_Li256ELb1ELb0ELi2EEENS1_19SingleTileSchedulerILb1ELb0ELb0ELi128EEEEEEEEEvNT_6ParamsE$_ZN4cute3eso3ESOILb1ELb0EJNS_6LayoutINS_5tupleIJNS3_IJNS3_IJNS_1CILi4EEENS4_ILi2EEEEEENS4_ILi1EEEEEEEEENS3_IJNS3_IJNS3_IJS8_NS4_ILi32EEEEEENS4_ILi0EEEEEEEEEEENS_10ViewEngineIPN7cutlass6half_tEEEEEC2ERKSG_RKSL_,@function
        .size           $_ZN7cutlass13device_kernelIN5flash19enable_sm80_to_sm89INS1_16FlashAttnBwdSm80INS1_25CollectiveMainloopBwdSm80ILi2ELi2EN4cute5tupleIJNS5_1CILi128EEES8_NS7_ILi64EEEEEENS_6half_tEfNS_4arch4Sm80ELb0ELb0ELb1ELb1ELb1ELb0ELb0ELb0ELi2ELi4ELi4ELi4ELb0EEENS1_21CollectiveEpilogueBwdISA_SB_SD_Li256ELb1ELb0ELi2EEENS1_19SingleTileSchedulerILb1ELb0ELb0ELi128EEEEEEEEEvNT_6ParamsE$_ZN4cute3eso3ESOILb1ELb0EJNS_6LayoutINS_5tupleIJNS3_IJNS3_IJNS_1CILi4EEENS4_ILi2EEEEEENS4_ILi1EEEEEEEEENS3_IJNS3_IJNS3_IJS8_NS4_ILi32EEEEEENS4_ILi0EEEEEEEEEEENS_10ViewEngineIPN7cutlass6half_tEEEEEC2ERKSG_RKSL_,($_ZN7cutlass13device_kernelIN5flash19enable_sm80_to_sm89INS1_16FlashAttnBwdSm80INS1_25CollectiveMainloopBwdSm80ILi2ELi2EN4cute5tupleIJNS5_1CILi128EEES8_NS7_ILi64EEEEEENS_6half_tEfNS_4arch4Sm80ELb0ELb0ELb1ELb1ELb1ELb0ELb0ELb0ELi2ELi4ELi4ELi4ELb0EEENS1_21CollectiveEpilogueBwdISA_SB_SD_Li256ELb1ELb0ELi2EEENS1_19SingleTileSchedulerILb1ELb0ELb0ELi128EEEEEEEEEvNT_6ParamsE$_ZN4cute3eso3ESOILb1ELb0EJNS_6LayoutINS_5tupleIJNS3_IJNS3_IJNS_1CILi4EEENS4_ILi2EEEEEENS4_ILi1EEEEEEEEENS3_IJNS3_IJNS3_IJS8_NS4_ILi32EEEEEENS4_ILi0EEEEEEEEEEEiEEC2ERKSG_RKi - $_ZN7cutlass13device_kernelIN5flash19enable_sm80_to_sm89INS1_16FlashAttnBwdSm80INS1_25CollectiveMainloopBwdSm80ILi2ELi2EN4cute5tupleIJNS5_1CILi128EEES8_NS7_ILi64EEEEEENS_6half_tEfNS_4arch4Sm80ELb0ELb0ELb1ELb1ELb1ELb0ELb0ELb0ELi2ELi4ELi4ELi4ELb0EEENS1_21CollectiveEpilogueBwdISA_SB_SD_Li256ELb1ELb0ELi2EEENS1_19SingleTileSchedulerILb1ELb0ELb0ELi128EEEEEEEEEvNT_6ParamsE$_ZN4cute3eso3ESOILb1ELb0EJNS_6LayoutINS_5tupleIJNS3_IJNS3_IJNS_1CILi4EEENS4_ILi2EEEEEENS4_ILi1EEEEEEEEENS3_IJNS3_IJNS3_IJS8_NS4_ILi32EEEEEENS4_ILi0EEEEEEEEEEENS_10ViewEngineIPN7cutlass6half_tEEEEEC2ERKSG_RKSL_)
$_ZN7cutlass13device_kernelIN5flash19enable_sm80_to_sm89INS1_16FlashAttnBwdSm80INS1_25CollectiveMainloopBwdSm80ILi2ELi2EN4cute5tupleIJNS5_1CILi128EEES8_NS7_ILi64EEEEEENS_6half_tEfNS_4arch4Sm80ELb0ELb0ELb1ELb1ELb1ELb0ELb0ELb0ELi2ELi4ELi4ELi4ELb0EEENS1_21CollectiveEpilogueBwdISA_SB_SD_Li256ELb1ELb0ELi2EEENS1_19SingleTileSchedulerILb1ELb0ELb0ELi128EEEEEEEEEvNT_6ParamsE$_ZN4cute3eso3ESOILb1ELb0EJNS_6LayoutINS_5tupleIJNS3_IJNS3_IJNS_1CILi4EEENS4_ILi2EEEEEENS4_ILi1EEEEEEEEENS3_IJNS3_IJNS3_IJS8_NS4_ILi32EEEEEENS4_ILi0EEEEEEEEEEENS_10ViewEngineIPN7cutlass6half_tEEEEEC2ERKSG_RKSL_:
[----:B------:R-:W-:Y:S01]  /*86e0*/  IADD3 R12, R82, -c[0x0][0x20], RZ ;  /* 0x80000800520c7a10 */ /* 0x000fe20007ffe0ff */
[----:B------:R-:W-:Y:S01]  /*86f0*/  IMAD.MOV.U32 R37, RZ, RZ, R13 ;  /* 0x000000ffff257224 */ /* 0x000fe200078e000d */
[----:B------:R-:W-:-:S04]  /*8700*/  MOV R35, 0x0 ;  /* 0x0000000000237802 */ /* 0x000fc80000000f00 */
[----:B------:R1:W-:Y:S01]  /*8710*/  STL.64 [R12], R36 ;  /* 0x000000240c007387 */ /* 0x0003e20000100a00 */
[----:B------:R-:W-:Y:S05]  /*8720*/  RET.REL.NODEC R34 `(_ZN7cutlass13device_kernelIN5flash19enable_sm80_to_sm89INS1_16FlashAttnBwdSm80INS1_25CollectiveMainloopBwdSm80ILi2ELi2EN4cute5tupleIJNS5_1CILi128EEES8_NS7_ILi64EEEEEENS_6half_tEfNS_4arch4Sm80ELb0ELb0ELb1ELb1ELb1ELb0ELb0ELb0ELi2ELi4ELi4ELi4ELb0EEENS1_21CollectiveEpilogueBwdISA_SB_SD_Li256ELb1ELb0ELi2EEENS1_19SingleTileSchedulerILb1ELb0ELb0ELi128EEEEEEEEEvNT_6ParamsE) ;  /* 0xffff78d022007950 */ /* 0x000fea0003c3ffff */
        .type           $_ZN7cutlass13device_kernelIN5flash19enable_sm80_to_sm89INS1_16FlashAttnBwdSm80INS1_25CollectiveMainloopBwdSm80ILi2ELi2EN4cute5tupleIJNS5_1CILi128EEES8_NS7_ILi64EEEEEENS_6half_tEfNS_4arch4Sm80ELb0ELb0ELb1ELb1ELb1ELb0ELb0ELb0ELi2ELi4ELi4ELi4ELb0EEENS1_21CollectiveEpilogueBwdISA_SB_SD_Li256ELb1ELb0ELi2EEENS1_19SingleTileSchedulerILb1ELb0ELb0ELi128EEEEEEEEEvNT_6ParamsE$_ZN4cute3eso3ESOILb1ELb0EJNS_6LayoutINS_5tupleIJNS3_IJNS3_IJNS_1CILi4EEENS4_ILi2EEEEEENS4_ILi1EEEEEEEEENS3_IJNS3_IJNS3_IJS8_NS4_ILi32EEEEEENS4_ILi0EEEEEEEEEEEiEEC2ERKSG_RKi,@function
        .size           $_ZN7cutlass13device_kernelIN5flash19enable_sm80_to_sm89INS1_16FlashAttnBwdSm80INS1_25CollectiveMainloopBwdSm80ILi2ELi2EN4cute5tupleIJNS5_1CILi128EEES8_NS7_ILi64EEEEEENS_6half_tEfNS_4arch4Sm80ELb0ELb0ELb1ELb1ELb1ELb0ELb0ELb0ELi2ELi4ELi4ELi4ELb0EEENS1_21CollectiveEpilogueBwdISA_SB_SD_Li256ELb1ELb0ELi2EEENS1_19SingleTileSchedulerILb1ELb0ELb0ELi128EEEEEEEEEvNT_6ParamsE$_ZN4cute3eso3ESOILb1ELb0EJNS_6LayoutINS_5tupleIJNS3_IJNS3_IJNS_1CILi4EEENS4_ILi2EEEEEENS4_ILi1EEEEEEEEENS3_IJNS3_IJNS3_IJS8_NS4_ILi32EEEEEENS4_ILi0EEEEEEEEEEEiEEC2ERKSG_RKi,($_ZN7cutlass13device_kernelIN5flash19enable_sm80_to_sm89INS1_16FlashAttnBwdSm80INS1_25CollectiveMainloopBwdSm80ILi2ELi2EN4cute5tupleIJNS5_1CILi128EEES8_NS7_ILi64EEEEEENS_6half_tEfNS_4arch4Sm80ELb0ELb0ELb1ELb1ELb1ELb0ELb0ELb0ELi2ELi4ELi4ELi4ELb0EEENS1_21CollectiveEpilogueBwdISA_SB_SD_Li256ELb1ELb0ELi2EEENS1_19SingleTileSchedulerILb1ELb0ELb0ELi128EEEEEEEEEvNT_6ParamsE$_ZN4cute3eso3ESOILb1ELb0EJNS_6LayoutINS_5tupleIJNS3_IJNS3_IJNS_1CILi4EEENS4_ILi2EEEEEENS4_ILi1EEEEEENS3_IJS6_EEEEEENS3_IJNS3_IJNS3_IJS8_NS4_ILi32EEEEEENS4_ILi0EEEEEENS3_IJNS4_ILi64EEEEEEEEEEENS_10ViewEngineIPN7cutlass6half_tEEEEEC2ERKSJ_RKSO_ - $_ZN7cutlass13device_kernelIN5flash19enable_sm80_to_sm89INS1_16FlashAttnBwdSm80INS1_25CollectiveMainloopBwdSm80ILi2ELi2EN4cute5tupleIJNS5_1CILi128EEES8_NS7_ILi64EEEEEENS_6half_tEfNS_4arch4Sm80ELb0ELb0ELb1ELb1ELb1ELb0ELb0ELb0ELi2ELi4ELi4ELi4ELb0EEENS1_21CollectiveEpilogueBwdISA_SB_SD_Li256ELb1ELb0ELi2EEENS1_19SingleTileSchedulerILb1ELb0ELb0ELi128EEEEEEEEEvNT_6ParamsE$_ZN4cute3eso3ESOILb1ELb0EJNS_6LayoutINS_5tupleIJNS3_IJNS3_IJNS_1CILi4EEENS4_ILi2EEEEEENS4_ILi1EEEEEEEEENS3_IJNS3_IJNS3_IJS8_NS4_ILi32EEEEEENS4_ILi0EEEEEEEEEEEiEEC2ERKSG_RKi)
$_ZN7cutlass13device_kernelIN5flash19enable_sm80_to_sm89INS1_16FlashAttnBwdSm80INS1_25CollectiveMainloopBwdSm80ILi2ELi2EN4cute5tupleIJNS5_1CILi128EEES8_NS7_ILi64EEEEEENS_6half_tEfNS_4arch4Sm80ELb0ELb0ELb1ELb1ELb1ELb0ELb0ELb0ELi2ELi4ELi4ELi4ELb0EEENS1_21CollectiveEpilogueBwdISA_SB_SD_Li256ELb1ELb0ELi2EEENS1_19SingleTileSchedulerILb1ELb0ELb0ELi128EEEEEEEEEvNT_6ParamsE$_ZN4cute3eso3ESOILb1ELb0EJNS_6LayoutINS_5tupleIJNS3_IJNS3_IJNS_1CILi4EEENS4_ILi2EEEEEENS4_ILi1EEEEEEEEENS3_IJNS3_IJNS3_IJS8_NS4_ILi32EEEEEENS4_ILi0EEEEEEEEEEEiEEC2ERKSG_RKi:
[----:B------:R-:W-:Y:S02]  /*8730*/  IADD3 R12, R82, -c[0x0][0x20], RZ ;  /* 0x80000800520c7a10 */ /* 0x000fe40007ffe0ff */
[----:B------:R-:W-:-:S03]  /*8740*/  MOV R35, 0x0 ;  /* 0x0000000000237802 */ /* 0x000fc60000000f00 */
[----:B------:R1:W-:Y:S01]  /*8750*/  STL [R12], R13 ;  /* 0x0000000d0c007387 */ /* 0x0003e20000100800 */
[----:B------:R-:W-:Y:S05]  /*8760*/  RET.REL.NODEC R34 `(_ZN7cutlass13device_kernelIN5flash19enable_sm80_to_sm89INS1_16FlashAttnBwdSm80INS1_25CollectiveMainloopBwdSm80ILi2ELi2EN4cute5tupleIJNS5_1CILi128EEES8_NS7_ILi64EEEEEENS_6half_tEfNS_4arch4Sm80ELb0ELb0ELb1ELb1ELb1ELb0ELb0ELb0ELi2ELi4ELi4ELi4ELb0EEENS1_21CollectiveEpilogueBwdISA_SB_SD_Li256ELb1ELb0ELi2EEENS1_19SingleTileSchedulerILb1ELb0ELb0ELi128EEEEEEEEEvNT_6ParamsE) ;  /* 0xffff789022007950 */ /* 0x000fea0003c3ffff */
        .type           $_ZN7cutlass13device_kernelIN5flash19enable_sm80_to_sm89INS1_16FlashAttnBwdSm80INS1_25CollectiveMainloopBwdSm80ILi2ELi2EN4cute5tupleIJNS5_1CILi128EEES8_NS7_ILi64EEEEEENS_6half_tEfNS_4arch4Sm80ELb0ELb0ELb1ELb1ELb1ELb0ELb0ELb0ELi2ELi4ELi4ELi4ELb0EEENS1_21CollectiveEpilogueBwdISA_SB_SD_Li256ELb1ELb0ELi2EEENS1_19SingleTileSchedulerILb1ELb0ELb0ELi128EEEEEEEEEvNT_6ParamsE$_ZN4cute3eso3ESOILb1ELb0EJNS_6LayoutINS_5tupleIJNS3_IJNS3_IJNS_1CILi4EEENS4_ILi2EEEEEENS4_ILi1EEEEEENS3_IJS6_EEEEEENS3_IJNS3_IJNS3_IJS8_NS4_ILi32EEEEEENS4_ILi0EEEEEENS3_IJNS4_ILi64EEEEEEEEEEENS_10ViewEngineIPN7cutlass6half_tEEEEEC2ERKSJ_RKSO_,@function
        .size           $_ZN7cutlass13device_kernelIN5flash19enable_sm80_to_sm89INS1_16FlashAttnBwdSm80INS1_25CollectiveMainloopBwdSm80ILi2ELi2EN4cute5tupleIJNS5_1CILi128EEES8_NS7_ILi64EEEEEENS_6half_tEfNS_4arch4Sm80ELb0ELb0ELb1ELb1ELb1ELb0ELb0ELb0ELi2ELi4ELi4ELi4ELb0EEENS1_21CollectiveEpilogueBwdISA_SB_SD_Li256ELb1ELb0ELi2EEENS1_19SingleTileSchedulerILb1ELb0ELb0ELi128EEEEEEEEEvNT_6ParamsE$_ZN4cute3eso3ESOILb1ELb0EJNS_6LayoutINS_5tupleIJNS3_IJNS3_IJNS_1CILi4EEENS4_ILi2EEEEEENS4_ILi1EEEEEENS3_IJS6_EEEEEENS3_IJNS3_IJNS3_IJS8_NS4_ILi32EEEEEENS4_ILi0EEEEEENS3_IJNS4_ILi64EEEEEEEEEEENS_10ViewEngineIPN7cutlass6half_tEEEEEC2ERKSJ_RKSO_,($_ZN7cutlass13device_kernelIN5flash19enable_sm80_to_sm89INS1_16FlashAttnBwdSm80INS1_25CollectiveMainloopBwdSm80ILi2ELi2EN4cute5tupleIJNS5_1CILi128EEES8_NS7_ILi64EEEEEENS_6half_tEfNS_4arch4Sm80ELb0ELb0ELb1ELb1ELb1ELb0ELb0ELb0ELi2ELi4ELi4ELi4ELb0EEENS1_21CollectiveEpilogueBwdISA_SB_SD_Li256ELb1ELb0ELi2EEENS1_19SingleTileSchedulerILb1ELb0ELb0ELi128EEEEEEEEEvNT_6ParamsE$_ZN4cute3eso3ESOILb1ELb0EJNS_6LayoutINS_5tupleIJNS3_IJNS3_IJNS_1CILi4EEENS4_ILi2EEEEEENS4_ILi1EEEEEES6_EEENS3_IJNS3_IJNS3_IJS8_NS4_ILi32EEEEEENS4_ILi0EEEEEENS4_ILi64EEEEEEEENS_10ViewEngineIPN7cutlass6half_tEEEEEC2ERKSH_RKSM_ - $_ZN7cutlass13device_kernelIN5flash19enable_sm80_to_sm89INS1_16FlashAttnBwdSm80INS1_25CollectiveMainloopBwdSm80ILi2ELi2EN4cute5tupleIJNS5_1CILi128EEES8_NS7_ILi64EEEEEENS_6half_tEfNS_4arch4Sm80ELb0ELb0ELb1ELb1ELb1ELb0ELb0ELb0ELi2ELi4ELi4ELi4ELb0EEENS1_21CollectiveEpilogueBwdISA_SB_SD_Li256ELb1ELb0ELi2EEENS1_19SingleTileSchedulerILb1ELb0ELb0ELi128EEEEEEEEEvNT_6ParamsE$_ZN4cute3eso3ESOILb1ELb0EJNS_6LayoutINS_5tupleIJNS3_IJNS3_IJNS_1CILi4EEENS4_ILi2EEEEEENS4_ILi1EEEEEENS3_IJS6_EEEEEENS3_IJNS3_IJNS3_IJS8_NS4_ILi32EEEEEENS4_ILi0EEEEEENS3_IJNS4_ILi64EEEEEEEEEEENS_10ViewEngineIPN7cutlass6half_tEEEEEC2ERKSJ_RKSO_)
$_ZN7cutlass13device_kernelIN5flash19enable_sm80_to_sm89INS1_16FlashAttnBwdSm80INS1_25CollectiveMainloopBwdSm80ILi2ELi2EN4cute5tupleIJNS5_1CILi128EEES8_NS7_ILi64EEEEEENS_6half_tEfNS_4arch4Sm80ELb0ELb0ELb1ELb1ELb1ELb0ELb0ELb0ELi2ELi4ELi4ELi4ELb0EEENS1_21CollectiveEpilogueBwdISA_SB_SD_Li256ELb1ELb0ELi2EEENS1_19SingleTileSchedulerILb1ELb0ELb0ELi128EEEEEEEEEvNT_6ParamsE$_ZN4cute3eso3ESOILb1ELb0EJNS_6LayoutINS_5tupleIJNS3_IJNS3_IJNS_1CILi4EEENS4_ILi2EEEEEENS4_ILi1EEEEEENS3_IJS6_EEEEEENS3_IJNS3_IJNS3_IJS8_NS4_ILi32EEEEEENS4_ILi0EEEEEENS3_IJNS4_ILi64EEEEEEEEEEENS_10ViewEngineIPN7cutlass6half_tEEEEEC2ERKSJ_RKSO_:
[----:B------:R-:W-:Y:S02]  /*8770*/  IADD3 R36, R82, -c[0x0][0x20], RZ ;  /* 0x8000080052247a10 */ /* 0x000fe40007ffe0ff */
[----:B------:R-:W-:-:S03]  /*8780*/  MOV R39, 0x0 ;  /* 0x0000000000277802 */ /* 0x000fc60000000f00 */
[----:B------:R1:W-:Y:S01]  /*8790*/  STL.64 [R36], R2 ;  /* 0x0000000224007387 */ /* 0x0003e20000100a00 */
[----:B------:R-:W-:Y:S05]  /*87a0*/  RET.REL.NODEC R38 `(_ZN7cutlass13device_kernelIN5flash19enable_sm80_to_sm89INS1_16FlashAttnBwdSm80INS1_25CollectiveMainloopBwdSm80ILi2ELi2EN4cute5tupleIJNS5_1CILi128EEES8_NS7_ILi64EEEEEENS_6half_tEfNS_4arch4Sm80ELb0ELb0ELb1ELb1ELb1ELb0ELb0ELb0ELi2ELi4ELi4ELi4ELb0EEENS1_21CollectiveEpilogueBwdISA_SB_SD_Li256ELb1ELb0ELi2EEENS1_19SingleTileSchedulerILb1ELb0ELb0ELi128EEEEEEEEEvNT_6ParamsE) ;  /* 0xffff785026007950 */ /* 0x000fea0003c3ffff */
        .type           $_ZN7cutlass13device_kernelIN5flash19enable_sm80_to_sm89INS1_16FlashAttnBwdSm80INS1_25CollectiveMainloopBwdSm80ILi2ELi2EN4cute5tupleIJNS5_1CILi128EEES8_NS7_ILi64EEEEEENS_6half_tEfNS_4arch4Sm80ELb0ELb0ELb1ELb1ELb1ELb0ELb0ELb0ELi2ELi4ELi4ELi4ELb0EEENS1_21CollectiveEpilogueBwdISA_SB_SD_Li256ELb1ELb0ELi2EEENS1_19SingleTileSchedulerILb1ELb0ELb0ELi128EEEEEEEEEvNT_6ParamsE$_ZN4cute3eso3ESOILb1ELb0EJNS_6LayoutINS_5tupleIJNS3_IJNS3_IJNS_1CILi4EEENS4_ILi2EEEEEENS4_ILi1EEEEEES6_EEENS3_IJNS3_IJNS3_IJS8_NS4_ILi32EEEEEENS4_ILi0EEEEEENS4_ILi64EEEEEEEENS_10ViewEngineIPN7cutlass6half_tEEEEEC2ERKSH_RKSM_,@function
        .size           $_ZN7cutlass13device_kernelIN5flash19enable_sm80_to_sm89INS1_16FlashAttnBwdSm80INS1_25CollectiveMainloopBwdSm80ILi2ELi2EN4cute5tupleIJNS5_1CILi128EEES8_NS7_ILi64EEEEEENS_6half_tEfNS_4arch4Sm80ELb0ELb0ELb1ELb1ELb1ELb0ELb0ELb0ELi2ELi4ELi4ELi4ELb0EEENS1_21CollectiveEpilogueBwdISA_SB_SD_Li256ELb1ELb0ELi2EEENS1_19SingleTileSchedulerILb1ELb0ELb0ELi128EEEEEEEEEvNT_6ParamsE$_ZN4cute3eso3ESOILb1ELb0EJNS_6LayoutINS_5tupleIJNS3_IJNS3_IJNS_1CILi4EEENS4_ILi2EEEEEENS4_ILi1EEEEEES6_EEENS3_IJNS3_IJNS3_IJS8_NS4_ILi32EEEEEENS4_ILi0EEEEEENS4_ILi64EEEEEEEENS_10ViewEngineIPN7cutlass6half_tEEEEEC2ERKSH_RKSM_,($_ZN7cutlass13device_kernelIN5flash19enable_sm80_to_sm89INS1_16FlashAttnBwdSm80INS1_25CollectiveMainloopBwdSm80ILi2ELi2EN4cute5tupleIJNS5_1CILi128EEES8_NS7_ILi64EEEEEENS_6half_tEfNS_4arch4Sm80ELb0ELb0ELb1ELb1ELb1ELb0ELb0ELb0ELi2ELi4ELi4ELi4ELb0EEENS1_21CollectiveEpilogueBwdISA_SB_SD_Li256ELb1ELb0ELi2EEENS1_19SingleTileSchedulerILb1ELb0ELb0ELi128EEEEEEEEEvNT_6ParamsE$_ZN4cute3eso3ESOILb1ELb0EJNS_6LayoutINS_5tupleIJNS3_IJNS3_IJNS_1CILi4EEENS4_ILi2EEEEEENS4_ILi1EEEEEES6_EEENS3_IJNS3_IJNS3_IJS8_NS4_ILi32EEEEEENS4_ILi0EEEEEENS4_ILi64EEEEEEEEiEEC2ERKSH_RKi - $_ZN7cutlass13device_kernelIN5flash19enable_sm80_to_sm89INS1_16FlashAttnBwdSm80INS1_25CollectiveMainloopBwdSm80ILi2ELi2EN4cute5tupleIJNS5_1CILi128EEES8_NS7_ILi64EEEEEENS_6half_tEfNS_4arch4Sm80ELb0ELb0ELb1ELb1ELb1ELb0ELb0ELb0ELi2ELi4ELi4ELi4ELb0EEENS1_21CollectiveEpilogueBwdISA_SB_SD_Li256ELb1ELb0ELi2EEENS1_19SingleTileSchedulerILb1ELb0ELb0ELi128EEEEEEEEEvNT_6ParamsE$_ZN4cute3eso3ESOILb1ELb0EJNS_6LayoutINS_5tupleIJNS3_IJNS3_IJNS_1CILi4EEENS4_ILi2EEEEEENS4_ILi1EEEEEES6_EEENS3_IJNS3_IJNS3_IJS8_NS4_ILi32EEEEEENS4_ILi0EEEEEENS4_ILi64EEEEEEEENS_10ViewEngineIPN7cutlass6half_tEEEEEC2ERKSH_RKSM_)
$_ZN7cutlass13device_kernelIN5flash19enable_sm80_to_sm89INS1_16FlashAttnBwdSm80INS1_25CollectiveMainloopBwdSm80ILi2ELi2EN4cute5tupleIJNS5_1CILi128EEES8_NS7_ILi64EEEEEENS_6half_tEfNS_4arch4Sm80ELb0ELb0ELb1ELb1ELb1ELb0ELb0ELb0ELi2ELi4ELi4ELi4ELb0EEENS1_21CollectiveEpilogueBwdISA_SB_SD_Li256ELb1ELb0ELi2EEENS1_19SingleTileSchedulerILb1ELb0ELb0ELi128EEEEEEEEEvNT_6ParamsE$_ZN4cute3eso3ESOILb1ELb0EJNS_6LayoutINS_5tupleIJNS3_IJNS3_IJNS_1CILi4EEENS4_ILi2EEEEEENS4_ILi1EEEEEES6_EEENS3_IJNS3_IJNS3_IJS8_NS4_ILi32EEEEEENS4_ILi0EEEEEENS4_ILi64EEEEEEEENS_10ViewEngineIPN7cutlass6half_tEEEEEC2ERKSH_RKSM_:
[----:B------:R-:W-:Y:S01]  /*87b0*/  IADD3 R2, R82, -c[0x0][0x20], RZ ;  /* 0x8000080052027a10 */ /* 0x000fe20007ffe0ff */
[----:B------:R-:W-:Y:S01]  /*87c0*/  IMAD.MOV.U32 R39, RZ, RZ, R3 ;  /* 0x000000ffff277224 */ /* 0x000fe200078e0003 */
[----:B------:R-:W-:Y:S01]  /*87d0*/  MOV R40, R36 ;  /* 0x0000002400287202 */ /* 0x000fe20000000f00 */
[----:B------:R-:W-:-:S03]  /*87e0*/  IMAD.MOV.U32 R41, RZ, RZ, 0x0 ;  /* 0x00000000ff297424 */ /* 0x000fc600078e00ff */
[----:B------:R1:W-:Y:S01]  /*87f0*/  STL.64 [R2], R38 ;  /* 0x0000002602007387 */ /* 0x0003e20000100a00 */
[----:B------:R-:W-:Y:S05]  /*8800*/  RET.REL.NODEC R40 `(_ZN7cutlass13device_kernelIN5flash19enable_sm80_to_sm89INS1_16FlashAttnBwdSm80INS1_25CollectiveMainloopBwdSm80ILi2ELi2EN4cute5tupleIJNS5_1CILi128EEES8_NS7_ILi64EEEEEENS_6half_tEfNS_4arch4Sm80ELb0ELb0ELb1ELb1ELb1ELb0ELb0ELb0ELi2ELi4ELi4ELi4ELb0EEENS1_21CollectiveEpilogueBwdISA_SB_SD_Li256ELb1ELb0ELi2EEENS1_19SingleTileSchedulerILb1ELb0ELb0ELi128EEEEEEEEEvNT_6ParamsE) ;  /* 0xffff77f028007950 */ /* 0x000fea0003c3ffff */
        .type           $_ZN7cutlass13device_kernelIN5flash19enable_sm80_to_sm89INS1_16FlashAttnBwdSm80INS1_25CollectiveMainloopBwdSm80ILi2ELi2EN4cute5tupleIJNS5_1CILi128EEES8_NS7_ILi64EEEEEENS_6half_tEfNS_4arch4Sm80ELb0ELb0ELb1ELb1ELb1ELb0ELb0ELb0ELi2ELi4ELi4ELi4ELb0EEENS1_21CollectiveEpilogueBwdISA_SB_SD_Li256ELb1ELb0ELi2EEENS1_19SingleTileSchedulerILb1ELb0ELb0ELi128EEEEEEEEEvNT_6ParamsE$_ZN4cute3eso3ESOILb1ELb0EJNS_6LayoutINS_5tupleIJNS3_IJNS3_IJNS_1CILi4EEENS4_ILi2EEEEEENS4_ILi1EEEEEES6_EEENS3_IJNS3_IJNS3_IJS8_NS4_ILi32EEEEEENS4_ILi0EEEEEENS4_ILi64EEEEEEEEiEEC2ERKSH_RKi,@function
        .size           $_ZN7cutlass13device_kernelIN5flash19enable_sm80_to_sm89INS1_16FlashAttnBwdSm80INS1_25CollectiveMainloopBwdSm80ILi2ELi2EN4cute5tupleIJNS5_1CILi128EEES8_NS7_ILi64EEEEEENS_6half_tEfNS_4arch4Sm80ELb0ELb0ELb1ELb1ELb1ELb0ELb0ELb0ELi2ELi4ELi4ELi4ELb0EEENS1_21CollectiveEpilogueBwdISA_SB_SD_Li256ELb1ELb0ELi2EEENS1_19SingleTileSchedulerILb1ELb0ELb0ELi128EEEEEEEEEvNT_6ParamsE$_ZN4cute3eso3ESOILb1ELb0EJNS_6LayoutINS_5tupleIJNS3_IJNS3_IJNS_1CILi4EEENS4_ILi2EEEEEENS4_ILi1EEEEEES6_EEENS3_IJNS3_IJNS3_IJS8_NS4_ILi32EEEEEENS4_ILi0EEEEEENS4_ILi64EEEEEEEEiEEC2ERKSH_RKi,($_ZN7cutlass13device_kernelIN5flash19enable_sm80_to_sm89INS1_16FlashAttnBwdSm80INS1_25CollectiveMainloopBwdSm80ILi2ELi2EN4cute5tupleIJNS5_1CILi128EEES8_NS7_ILi64EEEEEENS_6half_tEfNS_4arch4Sm80ELb0ELb0ELb1ELb1ELb1ELb0ELb0ELb0ELi2ELi4ELi4ELi4ELb0EEENS1_21CollectiveEpilogueBwdISA_SB_SD_Li256ELb1ELb0ELi2EEENS1_19SingleTileSchedulerILb1ELb0ELb0ELi128EEEEEEEEEvNT_6ParamsE$_ZN4cute3eso3ESOILb1ELb0EJNS_6LayoutINS_5tupleIJNS3_IJNS3_IJNS_1CILi4EEENS4_ILi2EEEEEENS4_ILi1EEEEEES6_NS4_ILi8EEEEEENS3_IJNS3_IJNS3_IJS8_NS4_ILi32EEEEEENS4_ILi0EEEEEENS4_ILi64EEES5_EEEEENS_10ViewEngineIPN7cutlass6half_tEEEEEC2ERKSI_RKSN_ - $_ZN7cutlass13device_kernelIN5flash19enable_sm80_to_sm89INS1_16FlashAttnBwdSm80INS1_25CollectiveMainloopBwdSm80ILi2ELi2EN4cute5tupleIJNS5_1CILi128EEES8_NS7_ILi64EEEEEENS_6half_tEfNS_4arch4Sm80ELb0ELb0ELb1ELb1ELb1ELb0ELb0ELb0ELi2ELi4ELi4ELi4ELb0EEENS1_21CollectiveEpilogueBwdISA_SB_SD_Li256ELb1ELb0ELi2EEENS1_19SingleTileSchedulerILb1ELb0ELb0ELi128EEEEEEEEEvNT_6ParamsE$_ZN4cute3eso3ESOILb1ELb0EJNS_6LayoutINS_5tupleIJNS3_IJNS3_IJNS_1CILi4EEENS4_ILi2EEEEEENS4_ILi1EEEEEES6_EEENS3_IJNS3_IJNS3_IJS8_NS4_ILi32EEEEEENS4_ILi0EEEEEENS4_ILi64EEEEEEEEiEEC2ERKSH_RKi)
$_ZN7cutlass13device_kernelIN5flash19enable_sm80_to_sm89INS1_16FlashAttnBwdSm80INS1_25CollectiveMainloopBwdSm80ILi2ELi2EN4cute5tupleIJNS5_1CILi128EEES8_NS7_ILi64EEEEEENS_6half_tEfNS_4arch4Sm80ELb0ELb0ELb1ELb1ELb1ELb0ELb0ELb0ELi2ELi4ELi4ELi4ELb0EEENS1_21CollectiveEpilogueBwdISA_SB_SD_Li256ELb1ELb0ELi2EEENS1_19SingleTileSchedulerILb1ELb0ELb0ELi128EEEEEEEEEvNT_6ParamsE$_ZN4cute3eso3ESOILb1ELb0EJNS_6LayoutINS_5tupleIJNS3_IJNS3_IJNS_1CILi4EEENS4_ILi2EEEEEENS4_ILi1EEEEEES6_EEENS3_IJNS3_IJNS3_IJS8_NS4_ILi32EEEEEENS4_ILi0EEEEEENS4_ILi64EEEEEEEEiEEC2ERKSH_RKi:
[----:B------:R-:W-:Y:S01]  /*8810*/  IADD3 R2, R82, -c[0x0][0x20], RZ ;  /* 0x8000080052027a10 */ /* 0x000fe20007ffe0ff */
[----:B------:R-:W-:Y:S01]  /*8820*/  IMAD.MOV.U32 R38, RZ, RZ, R36 ;  /* 0x000000ffff267224 */ /* 0x000fe200078e0024 */
[----:B------:R-:W-:-:S03]  /*8830*/  MOV R39, 0x0 ;  /* 0x0000000000277802 */ /* 0x000fc60000000f00 */
[----:B------:R1:W-:Y:S01]  /*8840*/  STL [R2], R3 ;  /* 0x0000000302007387 */ /* 0x0003e20000100800 */
[----:B------:R-:W-:Y:S05]  /*8850*/  RET.REL.NODEC R38 `(_ZN7cutlass13device_kernelIN5flash19enable_sm80_to_sm89INS1_16FlashAttnBwdSm80INS1_25CollectiveMainloopBwdSm80ILi2ELi2EN4cute5tupleIJNS5_1CILi128EEES8_NS7_ILi64EEEEEENS_6half_tEfNS_4arch4Sm80ELb0ELb0ELb1ELb1ELb1ELb0ELb0ELb0ELi2ELi4ELi4ELi4ELb0EEENS1_21CollectiveEpilogueBwdISA_SB_SD_Li256ELb1ELb0ELi2EEENS1_19SingleTileSchedulerILb1ELb0ELb0ELi128EEEEEEEEEvNT_6ParamsE) ;  /* 0xffff77a026007950 */ /* 0x000fea0003c3ffff */
        .type           $_ZN7cutlass13device_kernelIN5flash19enable_sm80_to_sm89INS1_16FlashAttnBwdSm80INS1_25CollectiveMainloopBwdSm80ILi2ELi2EN4cute5tupleIJNS5_1CILi128EEES8_NS7_ILi64EEEEEENS_6half_tEfNS_4arch4Sm80ELb0ELb0ELb1ELb1ELb1ELb0ELb0ELb0ELi2ELi4ELi4ELi4ELb0EEENS1_21CollectiveEpilogueBwdISA_SB_SD_Li256ELb1ELb0ELi2EEENS1_19SingleTileSchedulerILb1ELb0ELb0ELi128EEEEEEEEEvNT_6ParamsE$_ZN4cute3eso3ESOILb1ELb0EJNS_6LayoutINS_5tupleIJNS3_IJNS3_IJNS_1CILi4EEENS4_ILi2EEEEEENS4_ILi1EEEEEES6_NS4_ILi8EEEEEENS3_IJNS3_IJNS3_IJS8_NS4_ILi32EEEEEENS4_ILi0EEEEEENS4_ILi64EEES5_EEEEENS_10ViewEngineIPN7cutlass6half_tEEEEEC2ERKSI_RKSN_,@function
        .size           $_ZN7cutlass13device_kernelIN5flash19enable_sm80_to_sm89INS1_16FlashAttnBwdSm80INS1_25CollectiveMainloopBwdSm80ILi2ELi2EN4cute5tupleIJNS5_1CILi128EEES8_NS7_ILi64EEEEEENS_6half_tEfNS_4arch4Sm80ELb0ELb0ELb1ELb1ELb1ELb0ELb0ELb0ELi2ELi4ELi4ELi4ELb0EEENS1_21CollectiveEpilogueBwdISA_SB_SD_Li256ELb1ELb0ELi2EEENS1_19SingleTileSchedulerILb1ELb0ELb0ELi128EEEEEEEEEvNT_6ParamsE$_ZN4cute3eso3ESOILb1ELb0EJNS_6LayoutINS_5tupleIJNS3_IJNS3_IJNS_1CILi4EEENS4_ILi2EEEEEENS4_ILi1EEEEEES6_NS4_ILi8EEEEEENS3_IJNS3_IJNS3_IJS8_NS4_ILi32EEEEEENS4_ILi0EEEEEENS4_ILi64EEES5_EEEEENS_10ViewEngineIPN7cutlass6half_tEEEEEC2ERKSI_RKSN_,($_ZN7cutlass13device_kernelIN5flash19enable_sm80_to_sm89INS1_16FlashAttnBwdSm80INS1_25CollectiveMainloopBwdSm80ILi2ELi2EN4cute5tupleIJNS5_1CILi128EEES8_NS7_ILi64EEEEEENS_6half_tEfNS_4arch4Sm80ELb0ELb0ELb1ELb1ELb1ELb0ELb0ELb0ELi2ELi4ELi4ELi4ELb0EEENS1_21CollectiveEpilogueBwdISA_SB_SD_Li256ELb1ELb0ELi2EEENS1_19SingleTileSchedulerILb1ELb0ELb0ELi128EEEEEEEEEvNT_6ParamsE$_ZN4cute3eso3ESOILb1ELb0EJNS_6LayoutINS_5tupleIJNS3_IJNS3_IJNS_1CILi8EEENS4_ILi1EEEEEES6_EEENS3_IJNS3_IJS6_S6_EEENS4_ILi2EEEEEEEEENS3_IJNS3_IJNS3_IJS6_NS4_ILi0EEEEEESD_EEENS3_IJNS3_IJSD_SD_EEENS4_ILi4096EEEEEEEEEEENS_10ViewEngineINS_8smem_ptrIPN7cutlass6half_tEEEEEEEC2ERKSK_RKSR_ - $_ZN7cutlass13device_kernelIN5flash19enable_sm80_to_sm89INS1_16FlashAttnBwdSm80INS1_25CollectiveMainloopBwdSm80ILi2ELi2EN4cute5tupleIJNS5_1CILi128EEES8_NS7_ILi64EEEEEENS_6half_tEfNS_4arch4Sm80ELb0ELb0ELb1ELb1ELb1ELb0ELb0ELb0ELi2ELi4ELi4ELi4ELb0EEENS1_21CollectiveEpilogueBwdISA_SB_SD_Li256ELb1ELb0ELi2EEENS1_19SingleTileSchedulerILb1ELb0ELb0ELi128EEEEEEEEEvNT_6ParamsE$_ZN4cute3eso3ESOILb1ELb0EJNS_6LayoutINS_5tupleIJNS3_IJNS3_IJNS_1CILi4EEENS4_ILi2EEEEEENS4_ILi1EEEEEES6_NS4_ILi8EEEEEENS3_IJNS3_IJNS3_IJS8_NS4_ILi32EEEEEENS4_ILi0EEEEEENS4_ILi64EEES5_EEEEENS_10ViewEngineIPN7cutlass6half_tEEEEEC2ERKSI_RKSN_)
$_ZN7cutlass13device_kernelIN5flash19enable_sm80_to_sm89INS1_16FlashAttnBwdSm80INS1_25CollectiveMainloopBwdSm80ILi2ELi2EN4cute5tupleIJNS5_1CILi128EEES8_NS7_ILi64EEEEEENS_6half_tEfNS_4arch4Sm80ELb0ELb0ELb1ELb1ELb1ELb0ELb0ELb0ELi2ELi4ELi4ELi4ELb0EEENS1_21CollectiveEpilogueBwdISA_SB_SD_Li256ELb1ELb0ELi2EEENS1_19SingleTileSchedulerILb1ELb0ELb0ELi128EEEEEEEEEvNT_6ParamsE$_ZN4cute3eso3ESOILb1ELb0EJNS_6LayoutINS_5tupleIJNS3_IJNS3_IJNS_1CILi4EEENS4_ILi2EEEEEENS4_ILi1EEEEEES6_NS4_ILi8EEEEEENS3_IJNS3_IJNS3_IJS8_NS4_ILi32EEEEEENS4_ILi0EEEEEENS4_ILi64EEES5_EEEEENS_10ViewEngineIPN7cutlass6half_tEEEEEC2ERKSI_RKSN_:
[----:B------:R-:W-:Y:S01]  /*8860*/  IADD3 R2, R82, -c[0x0][0x20], RZ ;  /* 0x8000080052027a10 */ /* 0x000fe20007ffe0ff */
[----:B------:R-:W-:Y:S01]  /*8870*/  IMAD.MOV.U32 R12, RZ, RZ, R9 ;  /* 0x000000ffff0c7224 */ /* 0x000fe200078e0009 */
[----:B------:R-:W-:Y:S01]  /*8880*/  MOV R13, R3 ;  /* 0x00000003000d7202 */ /* 0x000fe20000000f00 */
[----:B------:R-:W-:-:S04]  /*8890*/  IMAD.MOV.U32 R11, RZ, RZ, 0x0 ;  /* 0x00000000ff0b7424 */ /* 0x000fc800078e00ff */
[----:B------:R1:W-:Y:S01]  /*88a0*/  STL.64 [R2], R12 ;  /* 0x0000000c02007387 */ /* 0x0003e20000100a00 */
[----:B------:R-:W-:Y:S05]  /*88b0*/  RET.REL.NODEC R10 `(_ZN7cutlass13device_kernelIN5flash19enable_sm80_to_sm89INS1_16FlashAttnBwdSm80INS1_25CollectiveMainloopBwdSm80ILi2ELi2EN4cute5tupleIJNS5_1CILi128EEES8_NS7_ILi64EEEEEENS_6half_tEfNS_4arch4Sm80ELb0ELb0ELb1ELb1ELb1ELb0ELb0ELb0ELi2ELi4ELi4ELi4ELb0EEENS1_21CollectiveEpilogueBwdISA_SB_SD_Li256ELb1ELb0ELi2EEENS1_19SingleTileSchedulerILb1ELb0ELb0ELi128EEEEEEEEEvNT_6ParamsE) ;  /* 0xffff77400a007950 */ /* 0x000fea0003c3ffff */
        .type           $_ZN7cutlass13device_kernelIN5flash19enable_sm80_to_sm89INS1_16FlashAttnBwdSm80INS1_25CollectiveMainloopBwdSm80ILi2ELi2EN4cute5tupleIJNS5_1CILi128EEES8_NS7_ILi64EEEEEENS_6half_tEfNS_4arch4Sm80ELb0ELb0ELb1ELb1ELb1ELb0ELb0ELb0ELi2ELi4ELi4ELi4ELb0EEENS1_21CollectiveEpilogueBwdISA_SB_SD_Li256ELb1ELb0ELi2EEENS1_19SingleTileSchedulerILb1ELb0ELb0ELi128EEEEEEEEEvNT_6ParamsE$_ZN4cute3eso3ESOILb1ELb0EJNS_6LayoutINS_5tupleIJNS3_IJNS3_IJNS_1CILi8EEENS4_ILi1EEEEEES6_EEENS3_IJNS3_IJS6_S6_EEENS4_ILi2EEEEEEEEENS3_IJNS3_IJNS3_IJS6_NS4_ILi0EEEEEESD_EEENS3_IJNS3_IJSD_SD_EEENS4_ILi4096EEEEEEEEEEENS_10ViewEngineINS_8smem_ptrIPN7cutlass6half_tEEEEEEEC2ERKSK_RKSR_,@function
        .size           $_ZN7cutlass13device_kernelIN5flash19enable_sm80_to_sm89INS1_16FlashAttnBwdSm80INS1_25CollectiveMainloopBwdSm80ILi2ELi2EN4cute5tupleIJNS5_1CILi128EEES8_NS7_ILi64EEEEEENS_6half_tEfNS_4arch4Sm80ELb0ELb0ELb1ELb1ELb1ELb0ELb0ELb0ELi2ELi4ELi4ELi4ELb0EEENS1_21CollectiveEpilogueBwdISA_SB_SD_Li256ELb1ELb0ELi2EEENS1_19SingleTileSchedulerILb1ELb0ELb0ELi128EEEEEEEEEvNT_6ParamsE$_ZN4cute3eso3ESOILb1ELb0EJNS_6LayoutINS_5tupleIJNS3_IJNS3_IJNS_1CILi8EEENS4_ILi1EEEEEES6_EEENS3_IJNS3_IJS6_S6_EEENS4_ILi2EEEEEEEEENS3_IJNS3_IJNS3_IJS6_NS4_ILi0EEEEEESD_EEENS3_IJNS3_IJSD_SD_EEENS4_ILi4096EEEEEEEEEEENS_10ViewEngineINS_8smem_ptrIPN7cutlass6half_tEEEEEEEC2ERKSK_RKSR_,($_ZN7cutlass13device_kernelIN5flash19enable_sm80_to_sm89INS1_16FlashAttnBwdSm80INS1_25CollectiveMainloopBwdSm80ILi2ELi2EN4cute5tupleIJNS5_1CILi128EEES8_NS7_ILi64EEEEEENS_6half_tEfNS_4arch4Sm80ELb0ELb0ELb1ELb1ELb1ELb0ELb0ELb0ELi2ELi4ELi4ELi4ELb0EEENS1_21CollectiveEpilogueBwdISA_SB_SD_Li256ELb1ELb0ELi2EEENS1_19SingleTileSchedulerILb1ELb0ELb0ELi128EEEEEEEEEvNT_6ParamsE$_ZN4cute3eso3ESOILb1ELb0EJNS_6LayoutINS_5tupleIJNS3_IJNS3_IJNS_1CILi8EEENS4_ILi1EEEEEES6_EEENS3_IJNS3_IJS6_S6_EEENS4_ILi2EEEEEEEEENS3_IJNS3_IJNS3_IJS6_NS4_ILi0EEEEEESD_EEENS3_IJNS3_IJSD_SD_EEENS4_ILi64EEEEEEEEEEENS_10ViewEngineIPN7cutlass6half_tEEEEEC2ERKSK_RKSP_ - $_ZN7cutlass13device_kernelIN5flash19enable_sm80_to_sm89INS1_16FlashAttnBwdSm80INS1_25CollectiveMainloopBwdSm80ILi2ELi2EN4cute5tupleIJNS5_1CILi128EEES8_NS7_ILi64EEEEEENS_6half_tEfNS_4arch4Sm80ELb0ELb0ELb1ELb1ELb1ELb0ELb0ELb0ELi2ELi4ELi4ELi4ELb0EEENS1_21CollectiveEpilogueBwdISA_SB_SD_Li256ELb1ELb0ELi2EEENS1_19SingleTileSchedulerILb1ELb0ELb0ELi128EEEEEEEEEvNT_6ParamsE$_ZN4cute3eso3ESOILb1ELb0EJNS_6LayoutINS_5tupleIJNS3_IJNS3_IJNS_1CILi8EEENS4_ILi1EEEEEES6_EEENS3_IJNS3_IJS6_S6_EEENS4_ILi2EEEEEEEEENS3_IJNS3_IJNS3_IJS6_NS4_ILi0EEEEEESD_EEENS3_IJNS3_IJSD_SD_EEENS4_ILi4096EEEEEEEEEEENS_10ViewEngineINS_8smem_ptrIPN7cutlass6half_tEEEEEEEC2ERKSK_RKSR_)
$_ZN7cutlass13device_kernelIN5flash19enable_sm80_to_sm89INS1_16FlashAttnBwdSm80INS1_25CollectiveMainloopBwdSm80ILi2ELi2EN4cute5tupleIJNS5_1CILi128EEES8_NS7_ILi64EEEEEENS_6half_tEfNS_4arch4Sm80ELb0ELb0ELb1ELb1ELb1ELb0ELb0ELb0ELi2ELi4ELi4ELi4ELb0EEENS1_21CollectiveEpilogueBwdISA_SB_SD_Li256ELb1ELb0ELi2EEENS1_19SingleTileSchedulerILb1ELb0ELb0ELi128EEEEEEEEEvNT_6ParamsE$_ZN4cute3eso3ESOILb1ELb0EJNS_6LayoutINS_5tupleIJNS3_IJNS3_IJNS_1CILi8EEENS4_ILi1EEEEEES6_EEENS3_IJNS3_IJS6_S6_EEENS4_ILi2EEEEEEEEENS3_IJNS3_IJNS3_IJS6_NS4_ILi0EEEEEESD_EEENS3_IJNS3_IJSD_SD_EEENS4_ILi4096EEEEEEEEEEENS_10ViewEngineINS_8smem_ptrIPN7cutlass6half_tEEEEEEEC2ERKSK_RKSR_:
[----:B------:R-:W-:Y:S02]  /*88c0*/  IADD3 R2, R82, -c[0x0][0x20], RZ ;  /* 0x8000080052027a10 */ /* 0x000fe40007ffe0ff */
[----:B------:R-:W-:-:S03]  /*88d0*/  MOV R47, 0x0 ;  /* 0x00000000002f7802 */ /* 0x000fc60000000f00 */
[----:B------:R1:W-:Y:S01]  /*88e0*/  STL.64 [R2], R36 ;  /* 0x0000002402007387 */ /* 0x0003e20000100a00 */
[----:B------:R-:W-:Y:S05]  /*88f0*/  RET.REL.NODEC R46 `(_ZN7cutlass13device_kernelIN5flash19enable_sm80_to_sm89INS1_16FlashAttnBwdSm80INS1_25CollectiveMainloopBwdSm80ILi2ELi2EN4cute5tupleIJNS5_1CILi128EEES8_NS7_ILi64EEEEEENS_6half_tEfNS_4arch4Sm80ELb0ELb0ELb1ELb1ELb1ELb0ELb0ELb0ELi2ELi4ELi4ELi4ELb0EEENS1_21CollectiveEpilogueBwdISA_SB_SD_Li256ELb1ELb0ELi2EEENS1_19SingleTileSchedulerILb1ELb0ELb0ELi128EEEEEEEEEvNT_6ParamsE) ;  /* 0xffff77002e007950 */ /* 0x000fea0003c3ffff */
        .type           $_ZN7cutlass13device_kernelIN5flash19enable_sm80_to_sm89INS1_16FlashAttnBwdSm80INS1_25CollectiveMainloopBwdSm80ILi2ELi2EN4cute5tupleIJNS5_1CILi128EEES8_NS7_ILi64EEEEEENS_6half_tEfNS_4arch4Sm80ELb0ELb0ELb1ELb1ELb1ELb0ELb0ELb0ELi2ELi4ELi4ELi4ELb0EEENS1_21CollectiveEpilogueBwdISA_SB_SD_Li256ELb1ELb0ELi2EEENS1_19SingleTileSchedulerILb1ELb0ELb0ELi128EEEEEEEEEvNT_6ParamsE$_ZN4cute3eso3ESOILb1ELb0EJNS_6LayoutINS_5tupleIJNS3_IJNS3_IJNS_1CILi8EEENS4_ILi1EEEEEES6_EEENS3_IJNS3_IJS6_S6_EEENS4_ILi2EEEEEEEEENS3_IJNS3_IJNS3_IJS6_NS4_ILi0EEEEEESD_EEENS3_IJNS3_IJSD_SD_EEENS4_ILi64EEEEEEEEEEENS_10ViewEngineIPN7cutlass6half_tEEEEEC2ERKSK_RKSP_,@function
        .size           $_ZN7cutlass13device_kernelIN5flash19enable_sm80_to_sm89INS1_16FlashAttnBwdSm80INS1_25CollectiveMainloopBwdSm80ILi2ELi2EN4cute5tupleIJNS5_1CILi128EEES8_NS7_ILi64EEEEEENS_6half_tEfNS_4arch4Sm80ELb0ELb0ELb1ELb1ELb1ELb0ELb0ELb0ELi2ELi4ELi4ELi4ELb0EEENS1_21CollectiveEpilogueBwdISA_SB_SD_Li256ELb1ELb0ELi2EEENS1_19SingleTileSchedulerILb1ELb0ELb0ELi128EEEEEEEEEvNT_6ParamsE$_ZN4cute3eso3ESOILb1ELb0EJNS_6LayoutINS_5tupleIJNS3_IJNS3_IJNS_1CILi8EEENS4_ILi1EEEEEES6_EEENS3_IJNS3_IJS6_S6_EEENS4_ILi2EEEEEEEEENS3_IJNS3_IJNS3_IJS6_NS4_ILi0EEEEEESD_EEENS3_IJNS3_IJSD_SD_EEENS4_ILi64EEEEEEEEEEENS_10ViewEngineIPN7cutlass6half_tEEEEEC2ERKSK_RKSP_,($_ZN7cutlass13device_kernelIN5flash19enable_sm80_to_sm89INS1_16FlashAttnBwdSm80INS1_25CollectiveMainloopBwdSm80ILi2ELi2EN4cute5tupleIJNS5_1CILi128EEES8_NS7_ILi64EEEEEENS_6half_tEfNS_4arch4Sm80ELb0ELb0ELb1ELb1ELb1ELb0ELb0ELb0ELi2ELi4ELi4ELi4ELb0EEENS1_21CollectiveEpilogueBwdISA_SB_SD_Li256ELb1ELb0ELi2EEENS1_19SingleTileSchedulerILb1ELb0ELb0ELi128EEEEEEEEEvNT_6ParamsE$_ZN4cute3eso3ESOILb1ELb0EJNS_6LayoutINS_5tupleIJNS3_IJNS3_IJNS_1CILi8EEENS4_ILi1EEEEEES6_EEENS3_IJNS3_IJS6_S6_EEENS4_ILi2EEEEEEEEENS3_IJNS3_IJNS3_IJS6_NS4_ILi0EEEEEESD_EEENS3_IJNS3_IJSD_SD_EEENS4_ILi8192EEEEEEEEEEENS_10ViewEngineINS_8smem_ptrIPN7cutlass6half_tEEEEEEEC2ERKSK_RKSR_ - $_ZN7cutlass13device_kernelIN5flash19enable_sm80_to_sm89INS1_16FlashAttnBwdSm80INS1_25CollectiveMainloopBwdSm80ILi2ELi2EN4cute5tupleIJNS5_1CILi128EEES8_NS7_ILi64EEEEEENS_6half_tEfNS_4arch4Sm80ELb0ELb0ELb1ELb1ELb1ELb0ELb0ELb0ELi2ELi4ELi4ELi4ELb0EEENS1_21CollectiveEpilogueBwdISA_SB_SD_Li256ELb1ELb0ELi2EEENS1_19SingleTileSchedulerILb1ELb0ELb0ELi128EEEEEEEEEvNT_6ParamsE$_ZN4cute3eso3ESOILb1ELb0EJNS_6LayoutINS_5tupleIJNS3_IJNS3_IJNS_1CILi8EEENS4_ILi1EEEEEES6_EEENS3_IJNS3_IJS6_S6_EEENS4_ILi2EEEEEEEEENS3_IJNS3_IJNS3_IJS6_NS4_ILi0EEEEEESD_EEENS3_IJNS3_IJSD_SD_EEENS4_ILi64EEEEEEEEEEENS_10ViewEngineIPN7cutlass6half_tEEEEEC2ERKSK_RKSP_)
$_ZN7cutlass13device_kernelIN5flash19enable_sm80_to_sm89INS1_16FlashAttnBwdSm80INS1_25CollectiveMainloopBwdSm80ILi2ELi2EN4cute5tupleIJNS5_1CILi128EEES8_NS7_ILi64EEEEEENS_6half_tEfNS_4arch4Sm80ELb0ELb0ELb1ELb1ELb1ELb0ELb0ELb0ELi2ELi4ELi4ELi4ELb0EEENS1_21CollectiveEpilogueBwdISA_SB_SD_Li256ELb1ELb0ELi2EEENS1_19SingleTileSchedulerILb1ELb0ELb0ELi128EEEEEEEEEvNT_6ParamsE$_ZN4cute3eso3ESOILb1ELb0EJNS_6LayoutINS_5tupleIJNS3_IJNS3_IJNS_1CILi8EEENS4_ILi1EEEEEES6_EEENS3_IJNS3_IJS6_S6_EEENS4_ILi2EEEEEEEEENS3_IJNS3_IJNS3_IJS6_NS4_ILi0EEEEEESD_EEENS3_IJNS3_IJSD_SD_EEENS4_ILi64EEEEEEEEEEENS_10ViewEngineIPN7cutlass6half_tEEEEEC2ERKSK_RKSP_:
[----:B------:R-:W-:Y:S02]  /*8900*/  IADD3 R10, R60, -c[0x0][0x20], RZ ;  /* 0x800008003c0a7a10 */ /* 0x000fe40007ffe0ff */
[----:B------:R-:W-:-:S03]  /*8910*/  MOV R13, 0x0 ;  /* 0x00000000000d7802 */ /* 0x000fc60000000f00 */
[----:B------:R1:W-:Y:S01]  /*8920*/  STL.64 [R10], R2 ;  /* 0x000000020a007387 */ /* 0x0003e20000100a00 */
[----:B------:R-:W-:Y:S05]  /*8930*/  RET.REL.NODEC R12 `(_ZN7cutlass13device_kernelIN5flash19enable_sm80_to_sm89INS1_16FlashAttnBwdSm80INS1_25CollectiveMainloopBwdSm80ILi2ELi2EN4cute5tupleIJNS5_1CILi128EEES8_NS7_ILi64EEEEEENS_6half_tEfNS_4arch4Sm80ELb0ELb0ELb1ELb1ELb1ELb0ELb0ELb0ELi2ELi4ELi4ELi4ELb0EEENS1_21CollectiveEpilogueBwdISA_SB_SD_Li256ELb1ELb0ELi2EEENS1_19SingleTileSchedulerILb1ELb0ELb0ELi128EEEEEEEEEvNT_6ParamsE) ;  /* 0xffff76c00c007950 */ /* 0x000fea0003c3ffff */
        .type           $_ZN7cutlass13device_kernelIN5flash19enable_sm80_to_sm89INS1_16FlashAttnBwdSm80INS1_25CollectiveMainloopBwdSm80ILi2ELi2EN4cute5tupleIJNS5_1CILi128EEES8_NS7_ILi64EEEEEENS_6half_tEfNS_4arch4Sm80ELb0ELb0ELb1ELb1ELb1ELb0ELb0ELb0ELi2ELi4ELi4ELi4ELb0EEENS1_21CollectiveEpilogueBwdISA_SB_SD_Li256ELb1ELb0ELi2EEENS1_19SingleTileSchedulerILb1ELb0ELb0ELi128EEEEEEEEEvNT_6ParamsE$_ZN4cute3eso3ESOILb1ELb0EJNS_6LayoutINS_5tupleIJNS3_IJNS3_IJNS_1CILi8EEENS4_ILi1EEEEEES6_EEENS3_IJNS3_IJS6_S6_EEENS4_ILi2EEEEEEEEENS3_IJNS3_IJNS3_IJS6_NS4_ILi0EEEEEESD_EEENS3_IJNS3_IJSD_SD_EEENS4_ILi8192EEEEEEEEEEENS_10ViewEngineINS_8smem_ptrIPN7cutlass6half_tEEEEEEEC2ERKSK_RKSR_,@function
        .size           $_ZN7cutlass13device_kernelIN5flash19enable_sm80_to_sm89INS1_16FlashAttnBwdSm80INS1_25CollectiveMainloopBwdSm80ILi2ELi2EN4cute5tupleIJNS5_1CILi128EEES8_NS7_ILi64EEEEEENS_6half_tEfNS_4arch4Sm80ELb0ELb0ELb1ELb1ELb1ELb0ELb0ELb0ELi2ELi4ELi4ELi4ELb0EEENS1_21CollectiveEpilogueBwdISA_SB_SD_Li256ELb1ELb0ELi2EEENS1_19SingleTileSchedulerILb1ELb0ELb0ELi128EEEEEEEEEvNT_6ParamsE$_ZN4cute3eso3ESOILb1ELb0EJNS_6LayoutINS_5tupleIJNS3_IJNS3_IJNS_1CILi8EEENS4_ILi1EEEEEES6_EEENS3_IJNS3_IJS6_S6_EEENS4_ILi2EEEEEEEEENS3_IJNS3_IJNS3_IJS6_NS4_ILi0EEEEEESD_EEENS3_IJNS3_IJSD_SD_EEENS4_ILi8192EEEEEEEEEEENS_10ViewEngineINS_8smem_ptrIPN7cutlass6half_tEEEEEEEC2ERKSK_RKSR_,($_ZN7cutlass13device_kernelIN5flash19enable_sm80_to_sm89INS1_16FlashAttnBwdSm80INS1_25CollectiveMainloopBwdSm80ILi2ELi2EN4cute5tupleIJNS5_1CILi128EEES8_NS7_ILi64EEEEEENS_6half_tEfNS_4arch4Sm80ELb0ELb0ELb1ELb1ELb1ELb0ELb0ELb0ELi2ELi4ELi4ELi4ELb0EEENS1_21CollectiveEpilogueBwdISA_SB_SD_Li256ELb1ELb0ELi2EEENS1_19SingleTileSchedulerILb1ELb0ELb0ELi128EEEEEEEEEvNT_6ParamsE$_ZN4cute3eso3ESOILb1ELb0EJNS_6LayoutINS_5tupleIJNS3_IJNS3_IJNS_1CILi8EEENS4_ILi1EEEEEES6_EEENS3_IJNS3_IJS6_S6_EEENS4_ILi2EEEEEEEEENS3_IJNS3_IJNS3_IJS6_NS4_ILi0EEEEEESD_EEENS3_IJNS3_IJSD_SD_EEES5_EEEEEEEENS_10ViewEngineIPN7cutlass6half_tEEEEEC2ERKSJ_RKSO_ - $_ZN7cutlass13device_kernelIN5flash19enable_sm80_to_sm89INS1_16FlashAttnBwdSm80INS1_25CollectiveMainloopBwdSm80ILi2ELi2EN4cute5tupleIJNS5_1CILi128EEES8_NS7_ILi64EEEEEENS_6half_tEfNS_4arch4Sm80ELb0ELb0ELb1ELb1ELb1ELb0ELb0ELb0ELi2ELi4ELi4ELi4ELb0EEENS1_21CollectiveEpilogueBwdISA_SB_SD_Li256ELb1ELb0ELi2EEENS1_19SingleTileSchedulerILb1ELb0ELb0ELi128EEEEEEEEEvNT_6ParamsE$_ZN4cute3eso3ESOILb1ELb0EJNS_6LayoutINS_5tupleIJNS3_IJNS3_IJNS_1CILi8EEENS4_ILi1EEEEEES6_EEENS3_IJNS3_IJS6_S6_EEENS4_ILi2EEEEEEEEENS3_IJNS3_IJNS3_IJS6_NS4_ILi0EEEEEESD_EEENS3_IJNS3_IJSD_SD_EEENS4_ILi8192EEEEEEEEEEENS_10ViewEngineINS_8smem_ptrIPN7cutlass6half_tEEEEEEEC2ERKSK_RKSR_)
$_ZN7cutlass13device_kernelIN5flash19enable_sm80_to_sm89INS1_16FlashAttnBwdSm80INS1_25CollectiveMainloopBwdSm80ILi2ELi2EN4cute5tupleIJNS5_1CILi128EEES8_NS7_ILi64EEEEEENS_6half_tEfNS_4arch4Sm80ELb0ELb0ELb1ELb1ELb1ELb0ELb0ELb0ELi2ELi4ELi4ELi4ELb0EEENS1_21CollectiveEpilogueBwdISA_SB_SD_Li256ELb1ELb0ELi2EEENS1_19SingleTileSchedulerILb1ELb0ELb0ELi128EEEEEEEEEvNT_6ParamsE$_ZN4cute3eso3ESOILb1ELb0EJNS_6LayoutINS_5tupleIJNS3_IJNS3_IJNS_1CILi8EEENS4_ILi1EEEEEES6_EEENS3_IJNS3_IJS6_S6_EEENS4_ILi2EEEEEEEEENS3_IJNS3_IJNS3_IJS6_NS4_ILi0EEEEEESD_EEENS3_IJNS3_IJSD_SD_EEENS4_ILi8192EEEEEEEEEEENS_10ViewEngineINS_8smem_ptrIPN7cutlass6half_tEEEEEEEC2ERKSK_RKSR_:
[----:B------:R-:W-:Y:S01]  /*8940*/  IADD3 R3, R60, -c[0x0][0x20], RZ ;  /* 0x800008003c037a10 */ /* 0x000fe20007ffe0ff */
[----:B------:R-:W-:Y:S01]  /*8950*/  IMAD.MOV.U32 R14, RZ, RZ, R2 ;  /* 0x000000ffff0e7224 */ /* 0x000fe200078e0002 */
[----:B------:R-:W-:Y:S01]  /*8960*/  MOV R15, R13 ;  /* 0x0000000d000f7202 */ /* 0x000fe20000000f00 */
[----:B------:R-:W-:-:S04]  /*8970*/  IMAD.MOV.U32 R13, RZ, RZ, 0x0 ;  /* 0x00000000ff0d7424 */ /* 0x000fc800078e00ff */
[----:B------:R1:W-:Y:S01]  /*8980*/  STL.64 [R3], R14 ;  /* 0x0000000e03007387 */ /* 0x0003e20000100a00 */
[----:B------:R-:W-:Y:S05]  /*8990*/  RET.REL.NODEC R12 `(_ZN7cutlass13device_kernelIN5flash19enable_sm80_to_sm89INS1_16FlashAttnBwdSm80INS1_25CollectiveMainloopBwdSm80ILi2ELi2EN4cute5tupleIJNS5_1CILi128EEES8_NS7_ILi64EEEEEENS_6half_tEfNS_4arch4Sm80ELb0ELb0ELb1ELb1ELb1ELb0ELb0ELb0ELi2ELi4ELi4ELi4ELb0EEENS1_21CollectiveEpilogueBwdISA_SB_SD_Li256ELb1ELb0ELi2EEENS1_19SingleTileSchedulerILb1ELb0ELb0ELi128EEEEEEEEEvNT_6ParamsE) ;  /* 0xffff76600c007950 */ /* 0x000fea0003c3ffff */
        .type           $_ZN7cutlass13device_kernelIN5flash19enable_sm80_to_sm89INS1_16FlashAttnBwdSm80INS1_25CollectiveMainloopBwdSm80ILi2ELi2EN4cute5tupleIJNS5_1CILi128EEES8_NS7_ILi64EEEEEENS_6half_tEfNS_4arch4Sm80ELb0ELb0ELb1ELb1ELb1ELb0ELb0ELb0ELi2ELi4ELi4ELi4ELb0EEENS1_21CollectiveEpilogueBwdISA_SB_SD_Li256ELb1ELb0ELi2EEENS1_19SingleTileSchedulerILb1ELb0ELb0ELi128EEEEEEEEEvNT_6ParamsE$_ZN4cute3eso3ESOILb1ELb0EJNS_6LayoutINS_5tupleIJNS3_IJNS3_IJNS_1CILi8EEENS4_ILi1EEEEEES6_EEENS3_IJNS3_IJS6_S6_EEENS4_ILi2EEEEEEEEENS3_IJNS3_IJNS3_IJS6_NS4_ILi0EEEEEESD_EEENS3_IJNS3_IJSD_SD_EEES5_EEEEEEEENS_10ViewEngineIPN7cutlass6half_tEEEEEC2ERKSJ_RKSO_,@function
        .size           $_ZN7cutlass13device_kernelIN5flash19enable_sm80_to_sm89INS1_16FlashAttnBwdSm80INS1_25CollectiveMainloopBwdSm80ILi2ELi2EN4cute5tupleIJNS5_1CILi128EEES8_NS7_ILi64EEEEEENS_6half_tEfNS_4arch4Sm80ELb0ELb0ELb1ELb1ELb1ELb0ELb0ELb0ELi2ELi4ELi4ELi4ELb0EEENS1_21CollectiveEpilogueBwdISA_SB_SD_Li256ELb1ELb0ELi2EEENS1_19SingleTileSchedulerILb1ELb0ELb0ELi128EEEEEEEEEvNT_6ParamsE$_ZN4cute3eso3ESOILb1ELb0EJNS_6LayoutINS_5tupleIJNS3_IJNS3_IJNS_1CILi8EEENS4_ILi1EEEEEES6_EEENS3_IJNS3_IJS6_S6_EEENS4_ILi2EEEEEEEEENS3_IJNS3_IJNS3_IJS6_NS4_ILi0EEEEEESD_EEENS3_IJNS3_IJSD_SD_EEES5_EEEEEEEENS_10ViewEngineIPN7cutlass6half_tEEEEEC2ERKSJ_RKSO_,($_ZN7cutlass13device_kernelIN5flash19enable_sm80_to_sm89INS1_16FlashAttnBwdSm80INS1_25CollectiveMainloopBwdSm80ILi2ELi2EN4cute5tupleIJNS5_1CILi128EEES8_NS7_ILi64EEEEEENS_6half_tEfNS_4arch4Sm80ELb0ELb0ELb1ELb1ELb1ELb0ELb0ELb0ELi2ELi4ELi4ELi4ELb0EEENS1_21CollectiveEpilogueBwdISA_SB_SD_Li256ELb1ELb0ELi2EEENS1_19SingleTileSchedulerILb1ELb0ELb0ELi128EEEEEEEEEvNT_6ParamsE$_ZN4cute3eso3ESOILb1ELb0EJNS_6LayoutINS_5tupleIJNS3_IJNS3_IJNS_1CILi8EEENS4_ILi1EEEEEES6_EEENS3_IJNS3_IJS6_S6_EEENS4_ILi4EEEEEEEEENS3_IJNS3_IJNS3_IJS6_NS4_ILi0EEEEEESD_EEENS3_IJNS3_IJSD_SD_EEENS4_ILi2048EEEEEEEEEEENS_10ViewEngineINS_8smem_ptrIPN7cutlass6half_tEEEEEEEC2ERKSK_RKSR_ - $_ZN7cutlass13device_kernelIN5flash19enable_sm80_to_sm89INS1_16FlashAttnBwdSm80INS1_25CollectiveMainloopBwdSm80ILi2ELi2EN4cute5tupleIJNS5_1CILi128EEES8_NS7_ILi64EEEEEENS_6half_tEfNS_4arch4Sm80ELb0ELb0ELb1ELb1ELb1ELb0ELb0ELb0ELi2ELi4ELi4ELi4ELb0EEENS1_21CollectiveEpilogueBwdISA_SB_SD_Li256ELb1ELb0ELi2EEENS1_19SingleTileSchedulerILb1ELb0ELb0ELi128EEEEEEEEEvNT_6ParamsE$_ZN4cute3eso3ESOILb1ELb0EJNS_6LayoutINS_5tupleIJNS3_IJNS3_IJNS_1CILi8EEENS4_ILi1EEEEEES6_EEENS3_IJNS3_IJS6_S6_EEENS4_ILi2EEEEEEEEENS3_IJNS3_IJNS3_IJS6_NS4_ILi0EEEEEESD_EEENS3_IJNS3_IJSD_SD_EEES5_EEEEEEEENS_10ViewEngineIPN7cutlass6half_tEEEEEC2ERKSJ_RKSO_)
$_ZN7cutlass13device_kernelIN5flash19enable_sm80_to_sm89INS1_16FlashAttnBwdSm80INS1_25CollectiveMainloopBwdSm80ILi2ELi2EN4cute5tupleIJNS5_1CILi128EEES8_NS7_ILi64EEEEEENS_6half_tEfNS_4arch4Sm80ELb0ELb0ELb1ELb1ELb1ELb0ELb0ELb0ELi2ELi4ELi4ELi4ELb0EEENS1_21CollectiveEpilogueBwdISA_SB_SD_Li256ELb1ELb0ELi2EEENS1_19SingleTileSchedulerILb1ELb0ELb0ELi128EEEEEEEEEvNT_6ParamsE$_ZN4cute3eso3ESOILb1ELb0EJNS_6LayoutINS_5tupleIJNS3_IJNS3_IJNS_1CILi8EEENS4_ILi1EEEEEES6_EEENS3_IJNS3_IJS6_S6_EEENS4_ILi2EEEEEEEEENS3_IJNS3_IJNS3_IJS6_NS4_ILi0EEEEEESD_EEENS3_IJNS3_IJSD_SD_EEES5_EEEEEEEENS_10ViewEngineIPN7cutlass6half_tEEEEEC2ERKSJ_RKSO_:
[----:B------:R-:W-:Y:S02]  /*89a0*/  IADD3 R38, R82, -c[0x0][0x20], RZ ;  /* 0x8000080052267a10 */ /* 0x000fe40007ffe0ff */
[----:B------:R-:W-:-:S03]  /*89b0*/  MOV R47, 0x0 ;  /* 0x00000000002f7802 */ /* 0x000fc60000000f00 */
[----:B------:R1:W-:Y:S01]  /*89c0*/  STL.64 [R38], R2 ;  /* 0x0000000226007387 */ /* 0x0003e20000100a00 */
[----:B------:R-:W-:Y:S05]  /*89d0*/  RET.REL.NODEC R46 `(_ZN7cutlass13device_kernelIN5flash19enable_sm80_to_sm89INS1_16FlashAttnBwdSm80INS1_25CollectiveMainloopBwdSm80ILi2ELi2EN4cute5tupleIJNS5_1CILi128EEES8_NS7_ILi64EEEEEENS_6half_tEfNS_4arch4Sm80ELb0ELb0ELb1ELb1ELb1ELb0ELb0ELb0ELi2ELi4ELi4ELi4ELb0EEENS1_21CollectiveEpilogueBwdISA_SB_SD_Li256ELb1ELb0ELi2EEENS1_19SingleTileSchedulerILb1ELb0ELb0ELi128EEEEEEEEEvNT_6ParamsE) ;  /* 0xffff76202e007950 */ /* 0x000fea0003c3ffff */
        .type           $_ZN7cutlass13device_kernelIN5flash19enable_sm80_to_sm89INS1_16FlashAttnBwdSm80INS1_25CollectiveMainloopBwdSm80ILi2ELi2EN4cute5tupleIJNS5_1CILi128EEES8_NS7_ILi64EEEEEENS_6half_tEfNS_4arch4Sm80ELb0ELb0ELb1ELb1ELb1ELb0ELb0ELb0ELi2ELi4ELi4ELi4ELb0EEENS1_21CollectiveEpilogueBwdISA_SB_SD_Li256ELb1ELb0ELi2EEENS1_19SingleTileSchedulerILb1ELb0ELb0ELi128EEEEEEEEEvNT_6ParamsE$_ZN4cute3eso3ESOILb1ELb0EJNS_6LayoutINS_5tupleIJNS3_IJNS3_IJNS_1CILi8EEENS4_ILi1EEEEEES6_EEENS3_IJNS3_IJS6_S6_EEENS4_ILi4EEEEEEEEENS3_IJNS3_IJNS3_IJS6_NS4_ILi0EEEEEESD_EEENS3_IJNS3_IJSD_SD_EEENS4_ILi2048EEEEEEEEEEENS_10ViewEngineINS_8smem_ptrIPN7cutlass6half_tEEEEEEEC2ERKSK_RKSR_,@function
        .size           $_ZN7cutlass13device_kernelIN5flash19enable_sm80_to_sm89INS1_16FlashAttnBwdSm80INS1_25CollectiveMainloopBwdSm80ILi2ELi2EN4cute5tupleIJNS5_1CILi128EEES8_NS7_ILi64EEEEEENS_6half_tEfNS_4arch4Sm80ELb0ELb0ELb1ELb1ELb1ELb0ELb0ELb0ELi2ELi4ELi4ELi4ELb0EEENS1_21CollectiveEpilogueBwdISA_SB_SD_Li256ELb1ELb0ELi2EEENS1_19SingleTileSchedulerILb1ELb0ELb0ELi128EEEEEEEEEvNT_6ParamsE$_ZN4cute3eso3ESOILb1ELb0EJNS_6LayoutINS_5tupleIJNS3_IJNS3_IJNS_1CILi8EEENS4_ILi1EEEEEES6_EEENS3_IJNS3_IJS6_S6_EEENS4_ILi4EEEEEEEEENS3_IJNS3_IJNS3_IJS6_NS4_ILi0EEEEEESD_EEENS3_IJNS3_IJSD_SD_EEENS4_ILi2048EEEEEEEEEEENS_10ViewEngineINS_8smem_ptrIPN7cutlass6half_tEEEEEEEC2ERKSK_RKSR_,($_ZN7cutlass13device_kernelIN5flash19enable_sm80_to_sm89INS1_16FlashAttnBwdSm80INS1_25CollectiveMainloopBwdSm80ILi2ELi2EN4cute5tupleIJNS5_1CILi128EEES8_NS7_ILi64EEEEEENS_6half_tEfNS_4arch4Sm80ELb0ELb0ELb1ELb1ELb1ELb0ELb0ELb0ELi2ELi4ELi4ELi4ELb0EEENS1_21CollectiveEpilogueBwdISA_SB_SD_Li256ELb1ELb0ELi2EEENS1_19SingleTileSchedulerILb1ELb0ELb0ELi128EEEEEEEEEvNT_6ParamsE$_ZN4cute3eso3ESOILb1ELb0EJNS_6LayoutINS_5tupleIJNS3_IJNS3_IJNS_1CILi8EEENS4_ILi1EEEEEES6_EEENS3_IJNS3_IJS6_S6_EEENS4_ILi4EEEEEEEEENS3_IJNS3_IJNS3_IJS6_NS4_ILi0EEEEEESD_EEENS3_IJNS3_IJSD_SD_EEES5_EEEEEEEENS_10ViewEngineIPN7cutlass6half_tEEEEEC2ERKSJ_RKSO_ - $_ZN7cutlass13device_kernelIN5flash19enable_sm80_to_sm89INS1_16FlashAttnBwdSm80INS1_25CollectiveMainloopBwdSm80ILi2ELi2EN4cute5tupleIJNS5_1CILi128EEES8_NS7_ILi64EEEEEENS_6half_tEfNS_4arch4Sm80ELb0ELb0ELb1ELb1ELb1ELb0ELb0ELb0ELi2ELi4ELi4ELi4ELb0EEENS1_21CollectiveEpilogueBwdISA_SB_SD_Li256ELb1ELb0ELi2EEENS1_19SingleTileSchedulerILb1ELb0ELb0ELi128EEEEEEEEEvNT_6ParamsE$_ZN4cute3eso3ESOILb1ELb0EJNS_6LayoutINS_5tupleIJNS3_IJNS3_IJNS_1CILi8EEENS4_ILi1EEEEEES6_EEENS3_IJNS3_IJS6_S6_EEENS4_ILi4EEEEEEEEENS3_IJNS3_IJNS3_IJS6_NS4_ILi0EEEEEESD_EEENS3_IJNS3_IJSD_SD_EEENS4_ILi2048EEEEEEEEEEENS_10ViewEngineINS_8smem_ptrIPN7cutlass6half_tEEEEEEEC2ERKSK_RKSR_)
$_ZN7cutlass13device_kernelIN5flash19enable_sm80_to_sm89INS1_16FlashAttnBwdSm80INS1_25CollectiveMainloopBwdSm80ILi2ELi2EN4cute5tupleIJNS5_1CILi128EEES8_NS7_ILi64EEEEEENS_6half_tEfNS_4arch4Sm80ELb0ELb0ELb1ELb1ELb1ELb0ELb0ELb0ELi2ELi4ELi4ELi4ELb0EEENS1_21CollectiveEpilogueBwdISA_SB_SD_Li256ELb1ELb0ELi2EEENS1_19SingleTileSchedulerILb1ELb0ELb0ELi128EEEEEEEEEvNT_6ParamsE$_ZN4cute3eso3ESOILb1ELb0EJNS_6LayoutINS_5tupleIJNS3_IJNS3_IJNS_1CILi8EEENS4_ILi1EEEEEES6_EEENS3_IJNS3_IJS6_S6_EEENS4_ILi4EEEEEEEEENS3_IJNS3_IJNS3_IJS6_NS4_ILi0EEEEEESD_EEENS3_IJNS3_IJSD_SD_EEENS4_ILi2048EEEEEEEEEEENS_10ViewEngineINS_8smem_ptrIPN7cutlass6half_tEEEEEEEC2ERKSK_RKSR_:
[----:B------:R-:W-:Y:S01]  /*89e0*/  IADD3 R3, R60, -c[0x0][0x20], RZ ;  /* 0x800008003c037a10 */ /* 0x000fe20007ffe0ff */
[----:B------:R-:W-:Y:S01]  /*89f0*/  IMAD.MOV.U32 R16, RZ, RZ, R2 ;  /* 0x000000ffff107224 */ /* 0x000fe200078e0002 */
[----:B------:R-:W-:Y:S01]  /*8a00*/  MOV R17, R15 ;  /* 0x0000000f00117202 */ /* 0x000fe20000000f00 */
[----:B------:R-:W-:-:S04]  /*8a10*/  IMAD.MOV.U32 R15, RZ, RZ, 0x0 ;  /* 0x00000000ff0f7424 */ /* 0x000fc800078e00ff */
[----:B------:R1:W-:Y:S01]  /*8a20*/  STL.64 [R3], R16 ;  /* 0x0000001003007387 */ /* 0x0003e20000100a00 */
[----:B------:R-:W-:Y:S05]  /*8a30*/  RET.REL.NODEC R14 `(_ZN7cutlass13device_kernelIN5flash19enable_sm80_to_sm89INS1_16FlashAttnBwdSm80INS1_25CollectiveMainloopBwdSm80ILi2ELi2EN4cute5tupleIJNS5_1CILi128EEES8_NS7_ILi64EEEEEENS_6half_tEfNS_4arch4Sm80ELb0ELb0ELb1ELb1ELb1ELb0ELb0ELb0ELi2ELi4ELi4ELi4ELb0EEENS1_21CollectiveEpilogueBwdISA_SB_SD_Li256ELb1ELb0ELi2EEENS1_19SingleTileSchedulerILb1ELb0ELb0ELi128EEEEEEEEEvNT_6ParamsE) ;  /* 0xffff75c00e007950 */ /* 0x000fea0003c3ffff */
        .type           $_ZN7cutlass13device_kernelIN5flash19enable_sm80_to_sm89INS1_16FlashAttnBwdSm80INS1_25CollectiveMainloopBwdSm80ILi2ELi2EN4cute5tupleIJNS5_1CILi128EEES8_NS7_ILi64EEEEEENS_6half_tEfNS_4arch4Sm80ELb0ELb0ELb1ELb1ELb1ELb0ELb0ELb0ELi2ELi4ELi4ELi4ELb0EEENS1_21CollectiveEpilogueBwdISA_SB_SD_Li256ELb1ELb0ELi2EEENS1_19SingleTileSchedulerILb1ELb0ELb0ELi128EEEEEEEEEvNT_6ParamsE$_ZN4cute3eso3ESOILb1ELb0EJNS_6LayoutINS_5tupleIJNS3_IJNS3_IJNS_1CILi8EEENS4_ILi1EEEEEES6_EEENS3_IJNS3_IJS6_S6_EEENS4_ILi4EEEEEEEEENS3_IJNS3_IJNS3_IJS6_NS4_ILi0EEEEEESD_EEENS3_IJNS3_IJSD_SD_EEES5_EEEEEEEENS_10ViewEngineIPN7cutlass6half_tEEEEEC2ERKSJ_RKSO_,@function
        .size           $_ZN7cutlass13device_kernelIN5flash19enable_sm80_to_sm89INS1_16FlashAttnBwdSm80INS1_25CollectiveMainloopBwdSm80ILi2ELi2EN4cute5tupleIJNS5_1CILi128EEES8_NS7_ILi64EEEEEENS_6half_tEfNS_4arch4Sm80ELb0ELb0ELb1ELb1ELb1ELb0ELb0ELb0ELi2ELi4ELi4ELi4ELb0EEENS1_21CollectiveEpilogueBwdISA_SB_SD_Li256ELb1ELb0ELi2EEENS1_19SingleTileSchedulerILb1ELb0ELb0ELi128EEEEEEEEEvNT_6ParamsE$_ZN4cute3eso3ESOILb1ELb0EJNS_6LayoutINS_5tupleIJNS3_IJNS3_IJNS_1CILi8EEENS4_ILi1EEEEEES6_EEENS3_IJNS3_IJS6_S6_EEENS4_ILi4EEEEEEEEENS3_IJNS3_IJNS3_IJS6_NS4_ILi0EEEEEESD_EEENS3_IJNS3_IJSD_SD_EEES5_EEEEEEEENS_10ViewEngineIPN7cutlass6half_tEEEEEC2ERKSJ_RKSO_,($_ZN7cutlass13device_kernelIN5flash19enable_sm80_to_sm89INS1_16FlashAttnBwdSm80INS1_25CollectiveMainloopBwdSm80ILi2ELi2EN4cute5tupleIJNS5_1CILi128EEES8_NS7_ILi64EEEEEENS_6half_tEfNS_4arch4Sm80ELb0ELb0ELb1ELb1ELb1ELb0ELb0ELb0ELi2ELi4ELi4ELi4ELb0EEENS1_21CollectiveEpilogueBwdISA_SB_SD_Li256ELb1ELb0ELi2EEENS1_19SingleTileSchedulerILb1ELb0ELb0ELi128EEEEEEEEEvNT_6ParamsE$_ZN4cute3eso3ESOILb1ELb0EJNS_6LayoutINS_5tupleIJNS3_IJNS_1CILi1EEENS3_IJNS4_ILi2EEES6_EEEEEES6_NS4_ILi4EEEEEENS3_IJNS3_IJNS4_ILi0EEENS3_IJS5_S9_EEEEEES6_NS4_ILi8EEEEEEEENS_10ViewEngineIPjEEEEC2ERKSG_RKSJ_ - $_ZN7cutlass13device_kernelIN5flash19enable_sm80_to_sm89INS1_16FlashAttnBwdSm80INS1_25CollectiveMainloopBwdSm80ILi2ELi2EN4cute5tupleIJNS5_1CILi128EEES8_NS7_ILi64EEEEEENS_6half_tEfNS_4arch4Sm80ELb0ELb0ELb1ELb1ELb1ELb0ELb0ELb0ELi2ELi4ELi4ELi4ELb0EEENS1_21CollectiveEpilogueBwdISA_SB_SD_Li256ELb1ELb0ELi2EEENS1_19SingleTileSchedulerILb1ELb0ELb0ELi128EEEEEEEEEvNT_6ParamsE$_ZN4cute3eso3ESOILb1ELb0EJNS_6LayoutINS_5tupleIJNS3_IJNS3_IJNS_1CILi8EEENS4_ILi1EEEEEES6_EEENS3_IJNS3_IJS6_S6_EEENS4_ILi4EEEEEEEEENS3_IJNS3_IJNS3_IJS6_NS4_ILi0EEEEEESD_EEENS3_IJNS3_IJSD_SD_EEES5_EEEEEEEENS_10ViewEngineIPN7cutlass6half_tEEEEEC2ERKSJ_RKSO_)
$_ZN7cutlass13device_kernelIN5flash19enable_sm80_to_sm89INS1_16FlashAttnBwdSm80INS1_25CollectiveMainloopBwdSm80ILi2ELi2EN4cute5tupleIJNS5_1CILi128EEES8_NS7_ILi64EEEEEENS_6half_tEfNS_4arch4Sm80ELb0ELb0ELb1ELb1ELb1ELb0ELb0ELb0ELi2ELi4ELi4ELi4ELb0EEENS1_21CollectiveEpilogueBwdISA_SB_SD_Li256ELb1ELb0ELi2EEENS1_19SingleTileSchedulerILb1ELb0ELb0ELi128EEEEEEEEEvNT_6ParamsE$_ZN4cute3eso3ESOILb1ELb0EJNS_6LayoutINS_5tupleIJNS3_IJNS3_IJNS_1CILi8EEENS4_ILi1EEEEEES6_EEENS3_IJNS3_IJS6_S6_EEENS4_ILi4EEEEEEEEENS3_IJNS3_IJNS3_IJS6_NS4_ILi0EEEEEESD_EEENS3_IJNS3_IJSD_SD_EEES5_EEEEEEEENS_10ViewEngineIPN7cutlass6half_tEEEEEC2ERKSJ_RKSO_:
[----:B------:R-:W-:Y:S02]  /*8a40*/  IADD3 R12, R60, -c[0x0][0x20], RZ ;  /* 0x800008003c0c7a10 */ /* 0x000fe40007ffe0ff */
[----:B------:R-:W-:-:S03]  /*8a50*/  MOV R15, 0x0 ;  /* 0x00000000000f7802 */ /* 0x000fc60000000f00 */
[----:B------:R1:W-:Y:S01]  /*8a60*/  STL.64 [R12], R2 ;  /* 0x000000020c007387 */ /* 0x0003e20000100a00 */
[----:B------:R-:W-:Y:S05]  /*8a70*/  RET.REL.NODEC R14 `(_ZN7cutlass13device_kernelIN5flash19enable_sm80_to_sm89INS1_16FlashAttnBwdSm80INS1_25CollectiveMainloopBwdSm80ILi2ELi2EN4cute5tupleIJNS5_1CILi128EEES8_NS7_ILi64EEEEEENS_6half_tEfNS_4arch4Sm80ELb0ELb0ELb1ELb1ELb1ELb0ELb0ELb0ELi2ELi4ELi4ELi4ELb0EEENS1_21CollectiveEpilogueBwdISA_SB_SD_Li256ELb1ELb0ELi2EEENS1_19SingleTileSchedulerILb1ELb0ELb0ELi128EEEEEEEEEvNT_6ParamsE) ;  /* 0xffff75800e007950 */ /* 0x000fea0003c3ffff */
        .type           $_ZN7cutlass13device_kernelIN5flash19enable_sm80_to_sm89INS1_16FlashAttnBwdSm80INS1_25CollectiveMainloopBwdSm80ILi2ELi2EN4cute5tupleIJNS5_1CILi128EEES8_NS7_ILi64EEEEEENS_6half_tEfNS_4arch4Sm80ELb0ELb0ELb1ELb1ELb1ELb0ELb0ELb0ELi2ELi4ELi4ELi4ELb0EEENS1_21CollectiveEpilogueBwdISA_SB_SD_Li256ELb1ELb0ELi2EEENS1_19SingleTileSchedulerILb1ELb0ELb0ELi128EEEEEEEEEvNT_6ParamsE$_ZN4cute3eso3ESOILb1ELb0EJNS_6LayoutINS_5tupleIJNS3_IJNS_1CILi1EEENS3_IJNS4_ILi2EEES6_EEEEEES6_NS4_ILi4EEEEEENS3_IJNS3_IJNS4_ILi0EEENS3_IJS5_S9_EEEEEES6_NS4_ILi8EEEEEEEENS_10ViewEngineIPjEEEEC2ERKSG_RKSJ_,@function
        .size           $_ZN7cutlass13device_kernelIN5flash19enable_sm80_to_sm89INS1_16FlashAttnBwdSm80INS1_25CollectiveMainloopBwdSm80ILi2ELi2EN4cute5tupleIJNS5_1CILi128EEES8_NS7_ILi64EEEEEENS_6half_tEfNS_4arch4Sm80ELb0ELb0ELb1ELb1ELb1ELb0ELb0ELb0ELi2ELi4ELi4ELi4ELb0EEENS1_21CollectiveEpilogueBwdISA_SB_SD_Li256ELb1ELb0ELi2EEENS1_19SingleTileSchedulerILb1ELb0ELb0ELi128EEEEEEEEEvNT_6ParamsE$_ZN4cute3eso3ESOILb1ELb0EJNS_6LayoutINS_5tupleIJNS3_IJNS_1CILi1EEENS3_IJNS4_ILi2EEES6_EEEEEES6_NS4_ILi4EEEEEENS3_IJNS3_IJNS4_ILi0EEENS3_IJS5_S9_EEEEEES6_NS4_ILi8EEEEEEEENS_10ViewEngineIPjEEEEC2ERKSG_RKSJ_,($_ZN7cutlass13device_kernelIN5flash19enable_sm80_to_sm89INS1_16FlashAttnBwdSm80INS1_25CollectiveMainloopBwdSm80ILi2ELi2EN4cute5tupleIJNS5_1CILi128EEES8_NS7_ILi64EEEEEENS_6half_tEfNS_4arch4Sm80ELb0ELb0ELb1ELb1ELb1ELb0ELb0ELb0ELi2ELi4ELi4ELi4ELb0EEENS1_21CollectiveEpilogueBwdISA_SB_SD_Li256ELb1ELb0ELi2EEENS1_19SingleTileSchedulerILb1ELb0ELb0ELi128EEEEEEEEEvNT_6ParamsE$_ZN4cute3eso3ESOILb1ELb0EJNS_6LayoutINS_5tupleIJNS3_IJNS_1CILi1EEENS3_IJNS4_ILi4EEENS4_ILi2EEEEEEEEES7_S6_EEENS3_IJNS3_IJNS4_ILi0EEENS3_IJS5_NS4_ILi8EEEEEEEEES6_NS4_ILi16EEEEEEEENS_10ViewEngineIPN7cutlass6half_tEEEEEC2ERKSH_RKSM_ - $_ZN7cutlass13device_kernelIN5flash19enable_sm80_to_sm89INS1_16FlashAttnBwdSm80INS1_25CollectiveMainloopBwdSm80ILi2ELi2EN4cute5tupleIJNS5_1CILi128EEES8_NS7_ILi64EEEEEENS_6half_tEfNS_4arch4Sm80ELb0ELb0ELb1ELb1ELb1ELb0ELb0ELb0ELi2ELi4ELi4ELi4ELb0EEENS1_21CollectiveEpilogueBwdISA_SB_SD_Li256ELb1ELb0ELi2EEENS1_19SingleTileSchedulerILb1ELb0ELb0ELi128EEEEEEEEEvNT_6ParamsE$_ZN4cute3eso3ESOILb1ELb0EJNS_6LayoutINS_5tupleIJNS3_IJNS_1CILi1EEENS3_IJNS4_ILi2EEES6_EEEEEES6_NS4_ILi4EEEEEENS3_IJNS3_IJNS4_ILi0EEENS3_IJS5_S9_EEEEEES6_NS4_ILi8EEEEEEEENS_10ViewEngineIPjEEEEC2ERKSG_RKSJ_)
$_ZN7cutlass13device_kernelIN5flash19enable_sm80_to_sm89INS1_16FlashAttnBwdSm80INS1_25CollectiveMainloopBwdSm80ILi2ELi2EN4cute5tupleIJNS5_1CILi128EEES8_NS7_ILi64EEEEEENS_6half_tEfNS_4arch4Sm80ELb0ELb0ELb1ELb1ELb1ELb0ELb0ELb0ELi2ELi4ELi4ELi4ELb0EEENS1_21CollectiveEpilogueBwdISA_SB_SD_Li256ELb1ELb0ELi2EEENS1_19SingleTileSchedulerILb1ELb0ELb0ELi128EEEEEEEEEvNT_6ParamsE$_ZN4cute3eso3ESOILb1ELb0EJNS_6LayoutINS_5tupleIJNS3_IJNS_1CILi1EEENS3_IJNS4_ILi2EEES6_EEEEEES6_NS4_ILi4EEEEEENS3_IJNS3_IJNS4_ILi0EEENS3_IJS5_S9_EEEEEES6_NS4_ILi8EEEEEEEENS_10ViewEngineIPjEEEEC2ERKSG_RKSJ_:
[----:B------:R-:W-:Y:S02]  /*8a80*/  IADD3 R6, R69, -c[0x0][0x20], RZ ;  /* 0x8000080045067a10 */ /* 0x000fe40007ffe0ff */
[----:B------:R-:W-:-:S03]  /*8a90*/  MOV R15, 0x0 ;  /* 0x00000000000f7802 */ /* 0x000fc60000000f00 */
[----:B------:R1:W-:Y:S01]  /*8aa0*/  STL.64 [R6], R2 ;  /* 0x0000000206007387 */ /* 0x0003e20000100a00 */
[----:B------:R-:W-:Y:S05]  /*8ab0*/  RET.REL.NODEC R14 `(_ZN7cutlass13device_kernelIN5flash19enable_sm80_to_sm89INS1_16FlashAttnBwdSm80INS1_25CollectiveMainloopBwdSm80ILi2ELi2EN4cute5tupleIJNS5_1CILi128EEES8_NS7_ILi64EEEEEENS_6half_tEfNS_4arch4Sm80ELb0ELb0ELb1ELb1ELb1ELb0ELb0ELb0ELi2ELi4ELi4ELi4ELb0EEENS1_21CollectiveEpilogueBwdISA_SB_SD_Li256ELb1ELb0ELi2EEENS1_19SingleTileSchedulerILb1ELb0ELb0ELi128EEEEEEEEEvNT_6ParamsE) ;  /* 0xffff75400e007950 */ /* 0x000fea0003c3ffff */
        .type           $_ZN7cutlass13device_kernelIN5flash19enable_sm80_to_sm89INS1_16FlashAttnBwdSm80INS1_25CollectiveMainloopBwdSm80ILi2ELi2EN4cute5tupleIJNS5_1CILi128EEES8_NS7_ILi64EEEEEENS_6half_tEfNS_4arch4Sm80ELb0ELb0ELb1ELb1ELb1ELb0ELb0ELb0ELi2ELi4ELi4ELi4ELb0EEENS1_21CollectiveEpilogueBwdISA_SB_SD_Li256ELb1ELb0ELi2EEENS1_19SingleTileSchedulerILb1ELb0ELb0ELi128EEEEEEEEEvNT_6ParamsE$_ZN4cute3eso3ESOILb1ELb0EJNS_6LayoutINS_5tupleIJNS3_IJNS_1CILi1EEENS3_IJNS4_ILi4EEENS4_ILi2EEEEEEEEES7_S6_EEENS3_IJNS3_IJNS4_ILi0EEENS3_IJS5_NS4_ILi8EEEEEEEEES6_NS4_ILi16EEEEEEEENS_10ViewEngineIPN7cutlass6half_tEEEEEC2ERKSH_RKSM_,@function
        .size           $_ZN7cutlass13device_kernelIN5flash19enable_sm80_to_sm89INS1_16FlashAttnBwdSm80INS1_25CollectiveMainloopBwdSm80ILi2ELi2EN4cute5tupleIJNS5_1CILi128EEES8_NS7_ILi64EEEEEENS_6half_tEfNS_4arch4Sm80ELb0ELb0ELb1ELb1ELb1ELb0ELb0ELb0ELi2ELi4ELi4ELi4ELb0EEENS1_21CollectiveEpilogueBwdISA_SB_SD_Li256ELb1ELb0ELi2EEENS1_19SingleTileSchedulerILb1ELb0ELb0ELi128EEEEEEEEEvNT_6ParamsE$_ZN4cute3eso3ESOILb1ELb0EJNS_6LayoutINS_5tupleIJNS3_IJNS_1CILi1EEENS3_IJNS4_ILi4EEENS4_ILi2EEEEEEEEES7_S6_EEENS3_IJNS3_IJNS4_ILi0EEENS3_IJS5_NS4_ILi8EEEEEEEEES6_NS4_ILi16EEEEEEEENS_10ViewEngineIPN7cutlass6half_tEEEEEC2ERKSH_RKSM_,($_ZN7cutlass13device_kernelIN5flash19enable_sm80_to_sm89INS1_16FlashAttnBwdSm80INS1_25CollectiveMainloopBwdSm80ILi2ELi2EN4cute5tupleIJNS5_1CILi128EEES8_NS7_ILi64EEEEEENS_6half_tEfNS_4arch4Sm80ELb0ELb0ELb1ELb1ELb1ELb0ELb0ELb0ELi2ELi4ELi4ELi4ELb0EEENS1_21CollectiveEpilogueBwdISA_SB_SD_Li256ELb1ELb0ELi2EEENS1_19SingleTileSchedulerILb1ELb0ELb0ELi128EEEEEEEEEvNT_6ParamsE$_ZN4cute3eso3ESOILb1ELb0EJNS_6LayoutINS_5tupleIJNS3_IJNS_1CILi1EEENS4_ILi2EEEEEEEEENS3_IJNS3_IJS5_S5_EEEEEEEENS_10ViewEngineIPjEEEEC2ERKSB_RKSE_ - $_ZN7cutlass13device_kernelIN5flash19enable_sm80_to_sm89INS1_16FlashAttnBwdSm80INS1_25CollectiveMainloopBwdSm80ILi2ELi2EN4cute5tupleIJNS5_1CILi128EEES8_NS7_ILi64EEEEEENS_6half_tEfNS_4arch4Sm80ELb0ELb0ELb1ELb1ELb1ELb0ELb0ELb0ELi2ELi4ELi4ELi4ELb0EEENS1_21CollectiveEpilogueBwdISA_SB_SD_Li256ELb1ELb0ELi2EEENS1_19SingleTileSchedulerILb1ELb0ELb0ELi128EEEEEEEEEvNT_6ParamsE$_ZN4cute3eso3ESOILb1ELb0EJNS_6LayoutINS_5tupleIJNS3_IJNS_1CILi1EEENS3_IJNS4_ILi4EEENS4_ILi2EEEEEEEEES7_S6_EEENS3_IJNS3_IJNS4_ILi0EEENS3_IJS5_NS4_ILi8EEEEEEEEES6_NS4_ILi16EEEEEEEENS_10ViewEngineIPN7cutlass6half_tEEEEEC2ERKSH_RKSM_)
$_ZN7cutlass13device_kernelIN5flash19enable_sm80_to_sm89INS1_16FlashAttnBwdSm80INS1_25CollectiveMainloopBwdSm80ILi2ELi2EN4cute5tupleIJNS5_1CILi128EEES8_NS7_ILi64EEEEEENS_6half_tEfNS_4arch4Sm80ELb0ELb0ELb1ELb1ELb1ELb0ELb0ELb0ELi2ELi4ELi4ELi4ELb0EEENS1_21CollectiveEpilogueBwdISA_SB_SD_Li256ELb1ELb0ELi2EEENS1_19SingleTileSchedulerILb1ELb0ELb0ELi128EEEEEEEEEvNT_6ParamsE$_ZN4cute3eso3ESOILb1ELb0EJNS_6LayoutINS_5tupleIJNS3_IJNS_1CILi1EEENS3_IJNS4_ILi4EEENS4_ILi2EEEEEEEEES7_S6_EEENS3_IJNS3_IJNS4_ILi0EEENS3_IJS5_NS4_ILi8EEEEEEEEES6_NS4_ILi16EEEEEEEENS_10ViewEngineIPN7cutlass6half_tEEEEEC2ERKSH_RKSM_:
[----:B------:R-:W-:Y:S01]  /*8ac0*/  IADD3 R3, R69, -c[0x0][0x20], RZ ;  /* 0x8000080045037a10 */ /* 0x000fe20007ffe0ff */
[----:B------:R-:W-:Y:S01]  /*8ad0*/  IMAD.MOV.U32 R14, RZ, RZ, R2 ;  /* 0x000000ffff0e7224 */ /* 0x000fe200078e0002 */
[----:B------:R-:W-:Y:S01]  /*8ae0*/  MOV R15, R7 ;  /* 0x00000007000f7202 */ /* 0x000fe20000000f00 */
[----:B------:R-:W-:-:S04]  /*8af0*/  IMAD.MOV.U32 R7, RZ, RZ, 0x0 ;  /* 0x00000000ff077424 */ /* 0x000fc800078e00ff */
[----:B------:R1:W-:Y:S01]  /*8b00*/  STL.64 [R3], R14 ;  /* 0x0000000e03007387 */ /* 0x0003e20000100a00 */
[----:B------:R-:W-:Y:S05]  /*8b10*/  RET.REL.NODEC R6 `(_ZN7cutlass13device_kernelIN5flash19enable_sm80_to_sm89INS1_16FlashAttnBwdSm80INS1_25CollectiveMainloopBwdSm80ILi2ELi2EN4cute5tupleIJNS5_1CILi128EEES8_NS7_ILi64EEEEEENS_6half_tEfNS_4arch4Sm80ELb0ELb0ELb1ELb1ELb1ELb0ELb0ELb0ELi2ELi4ELi4ELi4ELb0EEENS1_21CollectiveEpilogueBwdISA_SB_SD_Li256ELb1ELb0ELi2EEENS1_19SingleTileSchedulerILb1ELb0ELb0ELi128EEEEEEEEEvNT_6ParamsE) ;  /* 0xffff74e006007950 */ /* 0x000fea0003c3ffff */
        .type           $_ZN7cutlass13device_kernelIN5flash19enable_sm80_to_sm89INS1_16FlashAttnBwdSm80INS1_25CollectiveMainloopBwdSm80ILi2ELi2EN4cute5tupleIJNS5_1CILi128EEES8_NS7_ILi64EEEEEENS_6half_tEfNS_4arch4Sm80ELb0ELb0ELb1ELb1ELb1ELb0ELb0ELb0ELi2ELi4ELi4ELi4ELb0EEENS1_21CollectiveEpilogueBwdISA_SB_SD_Li256ELb1ELb0ELi2EEENS1_19SingleTileSchedulerILb1ELb0ELb0ELi128EEEEEEEEEvNT_6ParamsE$_ZN4cute3eso3ESOILb1ELb0EJNS_6LayoutINS_5tupleIJNS3_IJNS_1CILi1EEENS4_ILi2EEEEEEEEENS3_IJNS3_IJS5_S5_EEEEEEEENS_10ViewEngineIPjEEEEC2ERKSB_RKSE_,@function
        .size           $_ZN7cutlass13device_kernelIN5flash19enable_sm80_to_sm89INS1_16FlashAttnBwdSm80INS1_25CollectiveMainloopBwdSm80ILi2ELi2EN4cute5tupleIJNS5_1CILi128EEES8_NS7_ILi64EEEEEENS_6half_tEfNS_4arch4Sm80ELb0ELb0ELb1ELb1ELb1ELb0ELb0ELb0ELi2ELi4ELi4ELi4ELb0EEENS1_21CollectiveEpilogueBwdISA_SB_SD_Li256ELb1ELb0ELi2EEENS1_19SingleTileSchedulerILb1ELb0ELb0ELi128EEEEEEEEEvNT_6ParamsE$_ZN4cute3eso3ESOILb1ELb0EJNS_6LayoutINS_5tupleIJNS3_IJNS_1CILi1EEENS4_ILi2EEEEEEEEENS3_IJNS3_IJS5_S5_EEEEEEEENS_10ViewEngineIPjEEEEC2ERKSB_RKSE_,($_ZN7cutlass13device_kernelIN5flash19enable_sm80_to_sm89INS1_16FlashAttnBwdSm80INS1_25CollectiveMainloopBwdSm80ILi2ELi2EN4cute5tupleIJNS5_1CILi128EEES8_NS7_ILi64EEEEEENS_6half_tEfNS_4arch4Sm80ELb0ELb0ELb1ELb1ELb1ELb0ELb0ELb0ELi2ELi4ELi4ELi4ELb0EEENS1_21CollectiveEpilogueBwdISA_SB_SD_Li256ELb1ELb0ELi2EEENS1_19SingleTileSchedulerILb1ELb0ELb0ELi128EEEEEEEEEvNT_6ParamsE$_ZN4cute3eso3ESOILb1ELb0EJNS_6LayoutINS_5tupleIJNS3_IJNS_1CILi1EEENS4_ILi2EEEEEES6_NS4_ILi8EEEEEENS3_IJNS3_IJS5_S5_EEES6_NS4_ILi4EEEEEEEENS_10ViewEngineIPKN7cutlass5ArrayIfLi2ELb1EEEEEEEC2ERKSD_RKSK_ - $_ZN7cutlass13device_kernelIN5flash19enable_sm80_to_sm89INS1_16FlashAttnBwdSm80INS1_25CollectiveMainloopBwdSm80ILi2ELi2EN4cute5tupleIJNS5_1CILi128EEES8_NS7_ILi64EEEEEENS_6half_tEfNS_4arch4Sm80ELb0ELb0ELb1ELb1ELb1ELb0ELb0ELb0ELi2ELi4ELi4ELi4ELb0EEENS1_21CollectiveEpilogueBwdISA_SB_SD_Li256ELb1ELb0ELi2EEENS1_19SingleTileSchedulerILb1ELb0ELb0ELi128EEEEEEEEEvNT_6ParamsE$_ZN4cute3eso3ESOILb1ELb0EJNS_6LayoutINS_5tupleIJNS3_IJNS_1CILi1EEENS4_ILi2EEEEEEEEENS3_IJNS3_IJS5_S5_EEEEEEEENS_10ViewEngineIPjEEEEC2ERKSB_RKSE_)
$_ZN7cutlass13device_kernelIN5flash19enable_sm80_to_sm89INS1_16FlashAttnBwdSm80INS1_25CollectiveMainloopBwdSm80ILi2ELi2EN4cute5tupleIJNS5_1CILi128EEES8_NS7_ILi64EEEEEENS_6half_tEfNS_4arch4Sm80ELb0ELb0ELb1ELb1ELb1ELb0ELb0ELb0ELi2ELi4ELi4ELi4ELb0EEENS1_21CollectiveEpilogueBwdISA_SB_SD_Li256ELb1ELb0ELi2EEENS1_19SingleTileSchedulerILb1ELb0ELb0ELi128EEEEEEEEEvNT_6ParamsE$_ZN4cute3eso3ESOILb1ELb0EJNS_6LayoutINS_5tupleIJNS3_IJNS_1CILi1EEENS4_ILi2EEEEEEEEENS3_IJNS3_IJS5_S5_EEEEEEEENS_10ViewEngineIPjEEEEC2ERKSB_RKSE_:
[----:B------:R-:W-:Y:S01]  /*8b20*/  IADD3 R2, R60, -c[0x0][0x20], RZ ;  /* 0x800008003c027a10 */ /* 0x000fe20007ffe0ff */
[----:B------:R-:W-:Y:S01]  /*8b30*/  IMAD.MOV.U32 R11, RZ, RZ, R3 ;  /* 0x000000ffff0b7224 */ /* 0x000fe200078e0003 */
[----:B------:R-:W-:-:S04]  /*8b40*/  MOV R5, 0x0 ;  /* 0x0000000000057802 */ /* 0x000fc80000000f00 */
[----:B------:R1:W-:Y:S01]  /*8b50*/  STL.64 [R2], R10 ;  /* 0x0000000a02007387 */ /* 0x0003e20000100a00 */
[----:B------:R-:W-:Y:S05]  /*8b60*/  RET.REL.NODEC R4 `(_ZN7cutlass13device_kernelIN5flash19enable_sm80_to_sm89INS1_16FlashAttnBwdSm80INS1_25CollectiveMainloopBwdSm80ILi2ELi2EN4cute5tupleIJNS5_1CILi128EEES8_NS7_ILi64EEEEEENS_6half_tEfNS_4arch4Sm80ELb0ELb0ELb1ELb1ELb1ELb0ELb0ELb0ELi2ELi4ELi4ELi4ELb0EEENS1_21CollectiveEpilogueBwdISA_SB_SD_Li256ELb1ELb0ELi2EEENS1_19SingleTileSchedulerILb1ELb0ELb0ELi128EEEEEEEEEvNT_6ParamsE) ;  /* 0xffff749004007950 */ /* 0x000fea0003c3ffff */
        .type           $_ZN7cutlass13device_kernelIN5flash19enable_sm80_to_sm89INS1_16FlashAttnBwdSm80INS1_25CollectiveMainloopBwdSm80ILi2ELi2EN4cute5tupleIJNS5_1CILi128EEES8_NS7_ILi64EEEEEENS_6half_tEfNS_4arch4Sm80ELb0ELb0ELb1ELb1ELb1ELb0ELb0ELb0ELi2ELi4ELi4ELi4ELb0EEENS1_21CollectiveEpilogueBwdISA_SB_SD_Li256ELb1ELb0ELi2EEENS1_19SingleTileSchedulerILb1ELb0ELb0ELi128EEEEEEEEEvNT_6ParamsE$_ZN4cute3eso3ESOILb1ELb0EJNS_6LayoutINS_5tupleIJNS3_IJNS_1CILi1EEENS4_ILi2EEEEEES6_NS4_ILi8EEEEEENS3_IJNS3_IJS5_S5_EEES6_NS4_ILi4EEEEEEEENS_10ViewEngineIPKN7cutlass5ArrayIfLi2ELb1EEEEEEEC2ERKSD_RKSK_,@function
        .size           $_ZN7cutlass13device_kernelIN5flash19enable_sm80_to_sm89INS1_16FlashAttnBwdSm80INS1_25CollectiveMainloopBwdSm80ILi2ELi2EN4cute5tupleIJNS5_1CILi128EEES8_NS7_ILi64EEEEEENS_6half_tEfNS_4arch4Sm80ELb0ELb0ELb1ELb1ELb1ELb0ELb0ELb0ELi2ELi4ELi4ELi4ELb0EEENS1_21CollectiveEpilogueBwdISA_SB_SD_Li256ELb1ELb0ELi2EEENS1_19SingleTileSchedulerILb1ELb0ELb0ELi128EEEEEEEEEvNT_6ParamsE$_ZN4cute3eso3ESOILb1ELb0EJNS_6LayoutINS_5tupleIJNS3_IJNS_1CILi1EEENS4_ILi2EEEEEES6_NS4_ILi8EEEEEENS3_IJNS3_IJS5_S5_EEES6_NS4_ILi4EEEEEEEENS_10ViewEngineIPKN7cutlass5ArrayIfLi2ELb1EEEEEEEC2ERKSD_RKSK_,($_ZN7cutlass13device_kernelIN5flash19enable_sm80_to_sm89INS1_16FlashAttnBwdSm80INS1_25CollectiveMainloopBwdSm80ILi2ELi2EN4cute5tupleIJNS5_1CILi128EEES8_NS7_ILi64EEEEEENS_6half_tEfNS_4arch4Sm80ELb0ELb0ELb1ELb1ELb1ELb0ELb0ELb0ELi2ELi4ELi4ELi4ELb0EEENS1_21CollectiveEpilogueBwdISA_SB_SD_Li256ELb1ELb0ELi2EEENS1_19SingleTileSchedulerILb1ELb0ELb0ELi128EEEEEEEEEvNT_6ParamsE$_ZN4cute3eso3ESOILb1ELb0EJNS_6LayoutINS_5tupleIJNS3_IJNS_1CILi1EEENS4_ILi2EEEEEES6_NS4_ILi8EEEEEENS3_IJNS3_IJS5_S5_EEES6_NS4_ILi4EEEEEEEENS_10ViewEngineIPN7cutlass5ArrayINSF_6half_tELi2ELb0EEEEEEEC2ERKSD_RKSK_ - $_ZN7cutlass13device_kernelIN5flash19enable_sm80_to_sm89INS1_16FlashAttnBwdSm80INS1_25CollectiveMainloopBwdSm80ILi2ELi2EN4cute5tupleIJNS5_1CILi128EEES8_NS7_ILi64EEEEEENS_6half_tEfNS_4arch4Sm80ELb0ELb0ELb1ELb1ELb1ELb0ELb0ELb0ELi2ELi4ELi4ELi4ELb0EEENS1_21CollectiveEpilogueBwdISA_SB_SD_Li256ELb1ELb0ELi2EEENS1_19SingleTileSchedulerILb1ELb0ELb0ELi128EEEEEEEEEvNT_6ParamsE$_ZN4cute3eso3ESOILb1ELb0EJNS_6LayoutINS_5tupleIJNS3_IJNS_1CILi1EEENS4_ILi2EEEEEES6_NS4_ILi8EEEEEENS3_IJNS3_IJS5_S5_EEES6_NS4_ILi4EEEEEEEENS_10ViewEngineIPKN7cutlass5ArrayIfLi2ELb1EEEEEEEC2ERKSD_RKSK_)
$_ZN7cutlass13device_kernelIN5flash19enable_sm80_to_sm89INS1_16FlashAttnBwdSm80INS1_25CollectiveMainloopBwdSm80ILi2ELi2EN4cute5tupleIJNS5_1CILi128EEES8_NS7_ILi64EEEEEENS_6half_tEfNS_4arch4Sm80ELb0ELb0ELb1ELb1ELb1ELb0ELb0ELb0ELi2ELi4ELi4ELi4ELb0EEENS1_21CollectiveEpilogueBwdISA_SB_SD_Li256ELb1ELb0ELi2EEENS1_19SingleTileSchedulerILb1ELb0ELb0ELi128EEEEEEEEEvNT_6ParamsE$_ZN4cute3eso3ESOILb1ELb0EJNS_6LayoutINS_5tupleIJNS3_IJNS_1CILi1EEENS4_ILi2EEEEEES6_NS4_ILi8EEEEEENS3_IJNS3_IJS5_S5_EEES6_NS4_ILi4EEEEEEEENS_10ViewEngineIPKN7cutlass5ArrayIfLi2ELb1EEEEEEEC2ERKSD_RKSK_:
[----:B------:R-:W-:Y:S01]  /*8b70*/  IADD3 R3, R69, -c[0x0][0x20], RZ ;  /* 0x8000080045037a10 */ /* 0x000fe20007ffe0ff */
[----:B------:R-:W-:Y:S01]  /*8b80*/  IMAD.MOV.U32 R22, RZ, RZ, R2 ;  /* 0x000000ffff167224 */ /* 0x000fe200078e0002 */
[----:B------:R-:W-:-:S04]  /*8b90*/  MOV R15, 0x0 ;  /* 0x00000000000f7802 */ /* 0x000fc80000000f00 */
[----:B------:R1:W-:Y:S01]  /*8ba0*/  STL.64 [R3], R22 ;  /* 0x0000001603007387 */ /* 0x0003e20000100a00 */
[----:B------:R-:W-:Y:S05]  /*8bb0*/  RET.REL.NODEC R14 `(_ZN7cutlass13device_kernelIN5flash19enable_sm80_to_sm89INS1_16FlashAttnBwdSm80INS1_25CollectiveMainloopBwdSm80ILi2ELi2EN4cute5tupleIJNS5_1CILi128EEES8_NS7_ILi64EEEEEENS_6half_tEfNS_4arch4Sm80ELb0ELb0ELb1ELb1ELb1ELb0ELb0ELb0ELi2ELi4ELi4ELi4ELb0EEENS1_21CollectiveEpilogueBwdISA_SB_SD_Li256ELb1ELb0ELi2EEENS1_19SingleTileSchedulerILb1ELb0ELb0ELi128EEEEEEEEEvNT_6ParamsE) ;  /* 0xffff74400e007950 */ /* 0x000fea0003c3ffff */
        .type           $_ZN7cutlass13device_kernelIN5flash19enable_sm80_to_sm89INS1_16FlashAttnBwdSm80INS1_25CollectiveMainloopBwdSm80ILi2ELi2EN4cute5tupleIJNS5_1CILi128EEES8_NS7_ILi64EEEEEENS_6half_tEfNS_4arch4Sm80ELb0ELb0ELb1ELb1ELb1ELb0ELb0ELb0ELi2ELi4ELi4ELi4ELb0EEENS1_21CollectiveEpilogueBwdISA_SB_SD_Li256ELb1ELb0ELi2EEENS1_19SingleTileSchedulerILb1ELb0ELb0ELi128EEEEEEEEEvNT_6ParamsE$_ZN4cute3eso3ESOILb1ELb0EJNS_6LayoutINS_5tupleIJNS3_IJNS_1CILi1EEENS4_ILi2EEEEEES6_NS4_ILi8EEEEEENS3_IJNS3_IJS5_S5_EEES6_NS4_ILi4EEEEEEEENS_10ViewEngineIPN7cutlass5ArrayINSF_6half_tELi2ELb0EEEEEEEC2ERKSD_RKSK_,@function
        .size           $_ZN7cutlass13device_kernelIN5flash19enable_sm80_to_sm89INS1_16FlashAttnBwdSm80INS1_25CollectiveMainloopBwdSm80ILi2ELi2EN4cute5tupleIJNS5_1CILi128EEES8_NS7_ILi64EEEEEENS_6half_tEfNS_4arch4Sm80ELb0ELb0ELb1ELb1ELb1ELb0ELb0ELb0ELi2ELi4ELi4ELi4ELb0EEENS1_21CollectiveEpilogueBwdISA_SB_SD_Li256ELb1ELb0ELi2EEENS1_19SingleTileSchedulerILb1ELb0ELb0ELi128EEEEEEEEEvNT_6ParamsE$_ZN4cute3eso3ESOILb1ELb0EJNS_6LayoutINS_5tupleIJNS3_IJNS_1CILi1EEENS4_ILi2EEEEEES6_NS4_ILi8EEEEEENS3_IJNS3_IJS5_S5_EEES6_NS4_ILi4EEEEEEEENS_10ViewEngineIPN7cutlass5ArrayINSF_6half_tELi2ELb0EEEEEEEC2ERKSD_RKSK_,($_ZN7cutlass13device_kernelIN5flash19enable_sm80_to_sm89INS1_16FlashAttnBwdSm80INS1_25CollectiveMainloopBwdSm80ILi2ELi2EN4cute5tupleIJNS5_1CILi128EEES8_NS7_ILi64EEEEEENS_6half_tEfNS_4arch4Sm80ELb0ELb0ELb1ELb1ELb1ELb0ELb0ELb0ELi2ELi4ELi4ELi4ELb0EEENS1_21CollectiveEpilogueBwdISA_SB_SD_Li256ELb1ELb0ELi2EEENS1_19SingleTileSchedulerILb1ELb0ELb0ELi128EEEEEEEEEvNT_6ParamsE$_ZN4cute3eso3ESOILb1ELb0EJNS_6LayoutINS_5tupleIJNS3_IJNS_1CILi1EEENS4_ILi2EEES6_EEEEEENS3_IJNS3_IJS5_S5_S6_EEEEEEEENS_10ViewEngineIPjEEEEC2ERKSB_RKSE_ - $_ZN7cutlass13device_kernelIN5flash19enable_sm80_to_sm89INS1_16FlashAttnBwdSm80INS1_25CollectiveMainloopBwdSm80ILi2ELi2EN4cute5tupleIJNS5_1CILi128EEES8_NS7_ILi64EEEEEENS_6half_tEfNS_4arch4Sm80ELb0ELb0ELb1ELb1ELb1ELb0ELb0ELb0ELi2ELi4ELi4ELi4ELb0EEENS1_21CollectiveEpilogueBwdISA_SB_SD_Li256ELb1ELb0ELi2EEENS1_19SingleTileSchedulerILb1ELb0ELb0ELi128EEEEEEEEEvNT_6ParamsE$_ZN4cute3eso3ESOILb1ELb0EJNS_6LayoutINS_5tupleIJNS3_IJNS_1CILi1EEENS4_ILi2EEEEEES6_NS4_ILi8EEEEEENS3_IJNS3_IJS5_S5_EEES6_NS4_ILi4EEEEEEEENS_10ViewEngineIPN7cutlass5ArrayINSF_6half_tELi2ELb0EEEEEEEC2ERKSD_RKSK_)
$_ZN7cutlass13device_kernelIN5flash19enable_sm80_to_sm89INS1_16FlashAttnBwdSm80INS1_25CollectiveMainloopBwdSm80ILi2ELi2EN4cute5tupleIJNS5_1CILi128EEES8_NS7_ILi64EEEEEENS_6half_tEfNS_4arch4Sm80ELb0ELb0ELb1ELb1ELb1ELb0ELb0ELb0ELi2ELi4ELi4ELi4ELb0EEENS1_21CollectiveEpilogueBwdISA_SB_SD_Li256ELb1ELb0ELi2EEENS1_19SingleTileSchedulerILb1ELb0ELb0ELi128EEEEEEEEEvNT_6ParamsE$_ZN4cute3eso3ESOILb1ELb0EJNS_6LayoutINS_5tupleIJNS3_IJNS_1CILi1EEENS4_ILi2EEEEEES6_NS4_ILi8EEEEEENS3_IJNS3_IJS5_S5_EEES6_NS4_ILi4EEEEEEEENS_10ViewEngineIPN7cutlass5ArrayINSF_6half_tELi2ELb0EEEEEEEC2ERKSD_RKSK_:
[----:B------:R-:W-:Y:S01]  /*8bc0*/  IADD3 R2, R69, -c[0x0][0x20], RZ ;  /* 0x8000080045027a10 */ /* 0x000fe20007ffe0ff */
[----:B------:R-:W-:Y:S01]  /*8bd0*/  IMAD.MOV.U32 R17, RZ, RZ, R3 ;  /* 0x000000ffff117224 */ /* 0x000fe200078e0003 */
[----:B------:R-:W-:-:S04]  /*8be0*/  MOV R15, 0x0 ;  /* 0x00000000000f7802 */ /* 0x000fc80000000f00 */
[----:B------:R1:W-:Y:S01]  /*8bf0*/  STL.64 [R2], R16 ;  /* 0x0000001002007387 */ /* 0x0003e20000100a00 */
[----:B------:R-:W-:Y:S05]  /*8c00*/  RET.REL.NODEC R14 `(_ZN7cutlass13device_kernelIN5flash19enable_sm80_to_sm89INS1_16FlashAttnBwdSm80INS1_25CollectiveMainloopBwdSm80ILi2ELi2EN4cute5tupleIJNS5_1CILi128EEES8_NS7_ILi64EEEEEENS_6half_tEfNS_4arch4Sm80ELb0ELb0ELb1ELb1ELb1ELb0ELb0ELb0ELi2ELi4ELi4ELi4ELb0EEENS1_21CollectiveEpilogueBwdISA_SB_SD_Li256ELb1ELb0ELi2EEENS1_19SingleTileSchedulerILb1ELb0ELb0ELi128EEEEEEEEEvNT_6ParamsE) ;  /* 0xffff73f00e007950 */ /* 0x000fea0003c3ffff */
        .type           $_ZN7cutlass13device_kernelIN5flash19enable_sm80_to_sm89INS1_16FlashAttnBwdSm80INS1_25CollectiveMainloopBwdSm80ILi2ELi2EN4cute5tupleIJNS5_1CILi128EEES8_NS7_ILi64EEEEEENS_6half_tEfNS_4arch4Sm80ELb0ELb0ELb1ELb1ELb1ELb0ELb0ELb0ELi2ELi4ELi4ELi4ELb0EEENS1_21CollectiveEpilogueBwdISA_SB_SD_Li256ELb1ELb0ELi2EEENS1_19SingleTileSchedulerILb1ELb0ELb0ELi128EEEEEEEEEvNT_6ParamsE$_ZN4cute3eso3ESOILb1ELb0EJNS_6LayoutINS_5tupleIJNS3_IJNS_1CILi1EEENS4_ILi2EEES6_EEEEEENS3_IJNS3_IJS5_S5_S6_EEEEEEEENS_10ViewEngineIPjEEEEC2ERKSB_RKSE_,@function
        .size           $_ZN7cutlass13device_kernelIN5flash19enable_sm80_to_sm89INS1_16FlashAttnBwdSm80INS1_25CollectiveMainloopBwdSm80ILi2ELi2EN4cute5tupleIJNS5_1CILi128EEES8_NS7_ILi64EEEEEENS_6half_tEfNS_4arch4Sm80ELb0ELb0ELb1ELb1ELb1ELb0ELb0ELb0ELi2ELi4ELi4ELi4ELb0EEENS1_21CollectiveEpilogueBwdISA_SB_SD_Li256ELb1ELb0ELi2EEENS1_19SingleTileSchedulerILb1ELb0ELb0ELi128EEEEEEEEEvNT_6ParamsE$_ZN4cute3eso3ESOILb1ELb0EJNS_6LayoutINS_5tupleIJNS3_IJNS_1CILi1EEENS4_ILi2EEES6_EEEEEENS3_IJNS3_IJS5_S5_S6_EEEEEEEENS_10ViewEngineIPjEEEEC2ERKSB_RKSE_,($_ZN7cutlass13device_kernelIN5flash19enable_sm80_to_sm89INS1_16FlashAttnBwdSm80INS1_25CollectiveMainloopBwdSm80ILi2ELi2EN4cute5tupleIJNS5_1CILi128EEES8_NS7_ILi64EEEEEENS_6half_tEfNS_4arch4Sm80ELb0ELb0ELb1ELb1ELb1ELb0ELb0ELb0ELi2ELi4ELi4ELi4ELb0EEENS1_21CollectiveEpilogueBwdISA_SB_SD_Li256ELb1ELb0ELi2EEENS1_19SingleTileSchedulerILb1ELb0ELb0ELi128EEEEEEEEEvNT_6ParamsE$_ZN4cute3eso3ESOILb1ELb0EJNS_6LayoutINS_5tupleIJNS3_IJNS_1CILi1EEES5_EEEEEENS3_IJNS3_IJS5_NS4_ILi0EEEEEEEEEEENS_10ViewEngineINS_8smem_ptrIPN7cutlass9uint128_tEEEEEEEC2ERKSB_RKSI_ - $_ZN7cutlass13device_kernelIN5flash19enable_sm80_to_sm89INS1_16FlashAttnBwdSm80INS1_25CollectiveMainloopBwdSm80ILi2ELi2EN4cute5tupleIJNS5_1CILi128EEES8_NS7_ILi64EEEEEENS_6half_tEfNS_4arch4Sm80ELb0ELb0ELb1ELb1ELb1ELb0ELb0ELb0ELi2ELi4ELi4ELi4ELb0EEENS1_21CollectiveEpilogueBwdISA_SB_SD_Li256ELb1ELb0ELi2EEENS1_19SingleTileSchedulerILb1ELb0ELb0ELi128EEEEEEEEEvNT_6ParamsE$_ZN4cute3eso3ESOILb1ELb0EJNS_6LayoutINS_5tupleIJNS3_IJNS_1CILi1EEENS4_ILi2EEES6_EEEEEENS3_IJNS3_IJS5_S5_S6_EEEEEEEENS_10ViewEngineIPjEEEEC2ERKSB_RKSE_)
$_ZN7cutlass13device_kernelIN5flash19enable_sm80_to_sm89INS1_16FlashAttnBwdSm80INS1_25CollectiveMainloopBwdSm80ILi2ELi2EN4cute5tupleIJNS5_1CILi128EEES8_NS7_ILi64EEEEEENS_6half_tEfNS_4arch4Sm80ELb0ELb0ELb1ELb1ELb1ELb0ELb0ELb0ELi2ELi4ELi4ELi4ELb0EEENS1_21CollectiveEpilogueBwdISA_SB_SD_Li256ELb1ELb0ELi2EEENS1_19SingleTileSchedulerILb1ELb0ELb0ELi128EEEEEEEEEvNT_6ParamsE$_ZN4cute3eso3ESOILb1ELb0EJNS_6LayoutINS_5tupleIJNS3_IJNS_1CILi1EEENS4_ILi2EEES6_EEEEEENS3_IJNS3_IJS5_S5_S6_EEEEEEEENS_10ViewEngineIPjEEEEC2ERKSB_RKSE_:
[----:B------:R-:W-:Y:S02]  /*8c10*/  IADD3 R2, R60, -c[0x0][0x20], RZ ;  /* 0x800008003c027a10 */ /* 0x000fe40007ffe0ff */
[----:B------:R-:W-:-:S03]  /*8c20*/  MOV R5, 0x0 ;  /* 0x0000000000057802 */ /* 0x000fc60000000f00 */
[----:B------:R1:W-:Y:S01]  /*8c30*/  STL.64 [R2], R12 ;  /* 0x0000000c02007387 */ /* 0x0003e20000100a00 */
[----:B------:R-:W-:Y:S05]  /*8c40*/  RET.REL.NODEC R4 `(_ZN7cutlass13device_kernelIN5flash19enable_sm80_to_sm89INS1_16FlashAttnBwdSm80INS1_25CollectiveMainloopBwdSm80ILi2ELi2EN4cute5tupleIJNS5_1CILi128EEES8_NS7_ILi64EEEEEENS_6half_tEfNS_4arch4Sm80ELb0ELb0ELb1ELb1ELb1ELb0ELb0ELb0ELi2ELi4ELi4ELi4ELb0EEENS1_21CollectiveEpilogueBwdISA_SB_SD_Li256ELb1ELb0ELi2EEENS1_19SingleTileSchedulerILb1ELb0ELb0ELi128EEEEEEEEEvNT_6ParamsE) ;  /* 0xffff73b004007950 */ /* 0x000fea0003c3ffff */
        .type           $_ZN7cutlass13device_kernelIN5flash19enable_sm80_to_sm89INS1_16FlashAttnBwdSm80INS1_25CollectiveMainloopBwdSm80ILi2ELi2EN4cute5tupleIJNS5_1CILi128EEES8_NS7_ILi64EEEEEENS_6half_tEfNS_4arch4Sm80ELb0ELb0ELb1ELb1ELb1ELb0ELb0ELb0ELi2ELi4ELi4ELi4ELb0EEENS1_21CollectiveEpilogueBwdISA_SB_SD_Li256ELb1ELb0ELi2EEENS1_19SingleTileSchedulerILb1ELb0ELb0ELi128EEEEEEEEEvNT_6ParamsE$_ZN4cute3eso3ESOILb1ELb0EJNS_6LayoutINS_5tupleIJNS3_IJNS_1CILi1EEES5_EEEEEENS3_IJNS3_IJS5_NS4_ILi0EEEEEEEEEEENS_10ViewEngineINS_8smem_ptrIPN7cutlass9uint128_tEEEEEEEC2ERKSB_RKSI_,@function
        .size           $_ZN7cutlass13device_kernelIN5flash19enable_sm80_to_sm89INS1_16FlashAttnBwdSm80INS1_25CollectiveMainloopBwdSm80ILi2ELi2EN4cute5tupleIJNS5_1CILi128EEES8_NS7_ILi64EEEEEENS_6half_tEfNS_4arch4Sm80ELb0ELb0ELb1ELb1ELb1ELb0ELb0ELb0ELi2ELi4ELi4ELi4ELb0EEENS1_21CollectiveEpilogueBwdISA_SB_SD_Li256ELb1ELb0ELi2EEENS1_19SingleTileSchedulerILb1ELb0ELb0ELi128EEEEEEEEEvNT_6ParamsE$_ZN4cute3eso3ESOILb1ELb0EJNS_6LayoutINS_5tupleIJNS3_IJNS_1CILi1EEES5_EEEEEENS3_IJNS3_IJS5_NS4_ILi0EEEEEEEEEEENS_10ViewEngineINS_8smem_ptrIPN7cutlass9uint128_tEEEEEEEC2ERKSB_RKSI_,($_ZN7cutlass13device_kernelIN5flash19enable_sm80_to_sm89INS1_16FlashAttnBwdSm80INS1_25CollectiveMainloopBwdSm80ILi2ELi2EN4cute5tupleIJNS5_1CILi128EEES8_NS7_ILi64EEEEEENS_6half_tEfNS_4arch4Sm80ELb0ELb0ELb1ELb1ELb1ELb0ELb0ELb0ELi2ELi4ELi4ELi4ELb0EEENS1_21CollectiveEpilogueBwdISA_SB_SD_Li256ELb1ELb0ELi2EEENS1_19SingleTileSchedulerILb1ELb0ELb0ELi128EEEEEEEEEvNT_6ParamsE$_ZN4cute3eso3ESOILb1ELb0EJNS_6LayoutINS_5tupleIJNS3_IJNS_1CILi2EEES5_EEEEEENS3_IJNS3_IJNS4_ILi1EEES5_EEEEEEEENS_10ViewEngineIPKfEEEEC2ERKSB_RKSF_ - $_ZN7cutlass13device_kernelIN5flash19enable_sm80_to_sm89INS1_16FlashAttnBwdSm80INS1_25CollectiveMainloopBwdSm80ILi2ELi2EN4cute5tupleIJNS5_1CILi128EEES8_NS7_ILi64EEEEEENS_6half_tEfNS_4arch4Sm80ELb0ELb0ELb1ELb1ELb1ELb0ELb0ELb0ELi2ELi4ELi4ELi4ELb0EEENS1_21CollectiveEpilogueBwdISA_SB_SD_Li256ELb1ELb0ELi2EEENS1_19SingleTileSchedulerILb1ELb0ELb0ELi128EEEEEEEEEvNT_6ParamsE$_ZN4cute3eso3ESOILb1ELb0EJNS_6LayoutINS_5tupleIJNS3_IJNS_1CILi1EEES5_EEEEEENS3_IJNS3_IJS5_NS4_ILi0EEEEEEEEEEENS_10ViewEngineINS_8smem_ptrIPN7cutlass9uint128_tEEEEEEEC2ERKSB_RKSI_)
$_ZN7cutlass13device_kernelIN5flash19enable_sm80_to_sm89INS1_16FlashAttnBwdSm80INS1_25CollectiveMainloopBwdSm80ILi2ELi2EN4cute5tupleIJNS5_1CILi128EEES8_NS7_ILi64EEEEEENS_6half_tEfNS_4arch4Sm80ELb0ELb0ELb1ELb1ELb1ELb0ELb0ELb0ELi2ELi4ELi4ELi4ELb0EEENS1_21CollectiveEpilogueBwdISA_SB_SD_Li256ELb1ELb0ELi2EEENS1_19SingleTileSchedulerILb1ELb0ELb0ELi128EEEEEEEEEvNT_6ParamsE$_ZN4cute3eso3ESOILb1ELb0EJNS_6LayoutINS_5tupleIJNS3_IJNS_1CILi1EEES5_EEEEEENS3_IJNS3_IJS5_NS4_ILi0EEEEEEEEEEENS_10ViewEngineINS_8smem_ptrIPN7cutlass9uint128_tEEEEEEEC2ERKSB_RKSI_:
[----:B------:R-:W-:Y:S02]  /*8c50*/  IADD3 R38, R82, -c[0x0][0x20], RZ ;  /* 0x8000080052267a10 */ /* 0x000fe40007ffe0ff */
[----:B------:R-:W-:-:S03]  /*8c60*/  MOV R47, 0x0 ;  /* 0x00000000002f7802 */ /* 0x000fc60000000f00 */
[----:B------:R1:W-:Y:S01]  /*8c70*/  STL.64 [R38], R2 ;  /* 0x0000000226007387 */ /* 0x0003e20000100a00 */
[----:B------:R-:W-:Y:S05]  /*8c80*/  RET.REL.NODEC R46 `(_ZN7cutlass13device_kernelIN5flash19enable_sm80_to_sm89INS1_16FlashAttnBwdSm80INS1_25CollectiveMainloopBwdSm80ILi2ELi2EN4cute5tupleIJNS5_1CILi128EEES8_NS7_ILi64EEEEEENS_6half_tEfNS_4arch4Sm80ELb0ELb0ELb1ELb1ELb1ELb0ELb0ELb0ELi2ELi4ELi4ELi4ELb0EEENS1_21CollectiveEpilogueBwdISA_SB_SD_Li256ELb1ELb0ELi2EEENS1_19SingleTileSchedulerILb1ELb0ELb0ELi128EEEEEEEEEvNT_6ParamsE) ;  /* 0xffff73702e007950 */ /* 0x000fea0003c3ffff */
        .type           $_ZN7cutlass13device_kernelIN5flash19enable_sm80_to_sm89INS1_16FlashAttnBwdSm80INS1_25CollectiveMainloopBwdSm80ILi2ELi2EN4cute5tupleIJNS5_1CILi128EEES8_NS7_ILi64EEEEEENS_6half_tEfNS_4arch4Sm80ELb0ELb0ELb1ELb1ELb1ELb0ELb0ELb0ELi2ELi4ELi4ELi4ELb0EEENS1_21CollectiveEpilogueBwdISA_SB_SD_Li256ELb1ELb0ELi2EEENS1_19SingleTileSchedulerILb1ELb0ELb0ELi128EEEEEEEEEvNT_6ParamsE$_ZN4cute3eso3ESOILb1ELb0EJNS_6LayoutINS_5tupleIJNS3_IJNS_1CILi2EEES5_EEEEEENS3_IJNS3_IJNS4_ILi1EEES5_EEEEEEEENS_10ViewEngineIPKfEEEEC2ERKSB_RKSF_,@function
        .size           $_ZN7cutlass13device_kernelIN5flash19enable_sm80_to_sm89INS1_16FlashAttnBwdSm80INS1_25CollectiveMainloopBwdSm80ILi2ELi2EN4cute5tupleIJNS5_1CILi128EEES8_NS7_ILi64EEEEEENS_6half_tEfNS_4arch4Sm80ELb0ELb0ELb1ELb1ELb1ELb0ELb0ELb0ELi2ELi4ELi4ELi4ELb0EEENS1_21CollectiveEpilogueBwdISA_SB_SD_Li256ELb1ELb0ELi2EEENS1_19SingleTileSchedulerILb1ELb0ELb0ELi128EEEEEEEEEvNT_6ParamsE$_ZN4cute3eso3ESOILb1ELb0EJNS_6LayoutINS_5tupleIJNS3_IJNS_1CILi2EEES5_EEEEEENS3_IJNS3_IJNS4_ILi1EEES5_EEEEEEEENS_10ViewEngineIPKfEEEEC2ERKSB_RKSF_,($_ZN7cutlass13device_kernelIN5flash19enable_sm80_to_sm89INS1_16FlashAttnBwdSm80INS1_25CollectiveMainloopBwdSm80ILi2ELi2EN4cute5tupleIJNS5_1CILi128EEES8_NS7_ILi64EEEEEENS_6half_tEfNS_4arch4Sm80ELb0ELb0ELb1ELb1ELb1ELb0ELb0ELb0ELi2ELi4ELi4ELi4ELb0EEENS1_21CollectiveEpilogueBwdISA_SB_SD_Li256ELb1ELb0ELi2EEENS1_19SingleTileSchedulerILb1ELb0ELb0ELi128EEEEEEEEEvNT_6ParamsE$_ZN4cute3eso3ESOILb1ELb0EJNS_6LayoutINS_5tupleIJNS3_IJNS_1CILi2EEES5_EEEEEENS3_IJNS3_IJNS4_ILi1EEES5_EEEEEEEENS_10ViewEngineIPN7cutlass6half_tEEEEEC2ERKSB_RKSG_ - $_ZN7cutlass13device_kernelIN5flash19enable_sm80_to_sm89INS1_16FlashAttnBwdSm80INS1_25CollectiveMainloopBwdSm80ILi2ELi2EN4cute5tupleIJNS5_1CILi128EEES8_NS7_ILi64EEEEEENS_6half_tEfNS_4arch4Sm80ELb0ELb0ELb1ELb1ELb1ELb0ELb0ELb0ELi2ELi4ELi4ELi4ELb0EEENS1_21CollectiveEpilogueBwdISA_SB_SD_Li256ELb1ELb0ELi2EEENS1_19SingleTileSchedulerILb1ELb0ELb0ELi128EEEEEEEEEvNT_6ParamsE$_ZN4cute3eso3ESOILb1ELb0EJNS_6LayoutINS_5tupleIJNS3_IJNS_1CILi2EEES5_EEEEEENS3_IJNS3_IJNS4_ILi1EEES5_EEEEEEEENS_10ViewEngineIPKfEEEEC2ERKSB_RKSF_)
$_ZN7cutlass13device_kernelIN5flash19enable_sm80_to_sm89INS1_16FlashAttnBwdSm80INS1_25CollectiveMainloopBwdSm80ILi2ELi2EN4cute5tupleIJNS5_1CILi128EEES8_NS7_ILi64EEEEEENS_6half_tEfNS_4arch4Sm80ELb0ELb0ELb1ELb1ELb1ELb0ELb0ELb0ELi2ELi4ELi4ELi4ELb0EEENS1_21CollectiveEpilogueBwdISA_SB_SD_Li256ELb1ELb0ELi2EEENS1_19SingleTileSchedulerILb1ELb0ELb0ELi128EEEEEEEEEvNT_6ParamsE$_ZN4cute3eso3ESOILb1ELb0EJNS_6LayoutINS_5tupleIJNS3_IJNS_1CILi2EEES5_EEEEEENS3_IJNS3_IJNS4_ILi1EEES5_EEEEEEEENS_10ViewEngineIPKfEEEEC2ERKSB_RKSF_:
[----:B------:R-:W-:Y:S01]  /*8c90*/  IADD3 R2, R60, -c[0x0][0x20], RZ ;  /* 0x800008003c027a10 */ /* 0x000fe20007ffe0ff */
[----:B------:R-:W-:Y:S01]  /*8ca0*/  IMAD.MOV.U32 R7, RZ, RZ, R3 ;  /* 0x000000ffff077224 */ /* 0x000fe200078e0003 */
[----:B------:R-:W-:-:S04]  /*8cb0*/  MOV R5, 0x0 ;  /* 0x0000000000057802 */ /* 0x000fc80000000f00 */
[----:B------:R1:W-:Y:S01]  /*8cc0*/  STL.64 [R2], R6 ;  /* 0x0000000602007387 */ /* 0x0003e20000100a00 */
[----:B------:R-:W-:Y:S05]  /*8cd0*/  RET.REL.NODEC R4 `(_ZN7cutlass13device_kernelIN5flash19enable_sm80_to_sm89INS1_16FlashAttnBwdSm80INS1_25CollectiveMainloopBwdSm80ILi2ELi2EN4cute5tupleIJNS5_1CILi128EEES8_NS7_ILi64EEEEEENS_6half_tEfNS_4arch4Sm80ELb0ELb0ELb1ELb1ELb1ELb0ELb0ELb0ELi2ELi4ELi4ELi4ELb0EEENS1_21CollectiveEpilogueBwdISA_SB_SD_Li256ELb1ELb0ELi2EEENS1_19SingleTileSchedulerILb1ELb0ELb0ELi128EEEEEEEEEvNT_6ParamsE) ;  /* 0xffff732004007950 */ /* 0x000fea0003c3ffff */
        .type           $_ZN7cutlass13device_kernelIN5flash19enable_sm80_to_sm89INS1_16FlashAttnBwdSm80INS1_25CollectiveMainloopBwdSm80ILi2ELi2EN4cute5tupleIJNS5_1CILi128EEES8_NS7_ILi64EEEEEENS_6half_tEfNS_4arch4Sm80ELb0ELb0ELb1ELb1ELb1ELb0ELb0ELb0ELi2ELi4ELi4ELi4ELb0EEENS1_21CollectiveEpilogueBwdISA_SB_SD_Li256ELb1ELb0ELi2EEENS1_19SingleTileSchedulerILb1ELb0ELb0ELi128EEEEEEEEEvNT_6ParamsE$_ZN4cute3eso3ESOILb1ELb0EJNS_6LayoutINS_5tupleIJNS3_IJNS_1CILi2EEES5_EEEEEENS3_IJNS3_IJNS4_ILi1EEES5_EEEEEEEENS_10ViewEngineIPN7cutlass6half_tEEEEEC2ERKSB_RKSG_,@function
        .size           $_ZN7cutlass13device_kernelIN5flash19enable_sm80_to_sm89INS1_16FlashAttnBwdSm80INS1_25CollectiveMainloopBwdSm80ILi2ELi2EN4cute5tupleIJNS5_1CILi128EEES8_NS7_ILi64EEEEEENS_6half_tEfNS_4arch4Sm80ELb0ELb0ELb1ELb1ELb1ELb0ELb0ELb0ELi2ELi4ELi4ELi4ELb0EEENS1_21CollectiveEpilogueBwdISA_SB_SD_Li256ELb1ELb0ELi2EEENS1_19SingleTileSchedulerILb1ELb0ELb0ELi128EEEEEEEEEvNT_6ParamsE$_ZN4cute3eso3ESOILb1ELb0EJNS_6LayoutINS_5tupleIJNS3_IJNS_1CILi2EEES5_EEEEEENS3_IJNS3_IJNS4_ILi1EEES5_EEEEEEEENS_10ViewEngineIPN7cutlass6half_tEEEEEC2ERKSB_RKSG_,($_ZN7cutlass13device_kernelIN5flash19enable_sm80_to_sm89INS1_16FlashAttnBwdSm80INS1_25CollectiveMainloopBwdSm80ILi2ELi2EN4cute5tupleIJNS5_1CILi128EEES8_NS7_ILi64EEEEEENS_6half_tEfNS_4arch4Sm80ELb0ELb0ELb1ELb1ELb1ELb0ELb0ELb0ELi2ELi4ELi4ELi4ELb0EEENS1_21CollectiveEpilogueBwdISA_SB_SD_Li256ELb1ELb0ELi2EEENS1_19SingleTileSchedulerILb1ELb0ELb0ELi128EEEEEEEEEvNT_6ParamsE$_ZN4cute3eso3ESOILb1ELb0EJNS_6LayoutINS_5tupleIJNS3_IJNS_1CILi2EEES5_EEEEEENS3_IJNS3_IJNS4_ILi1EEES5_EEEEEEEENS_10ViewEngineIPfEEEEC2ERKSB_RKSE_ - $_ZN7cutlass13device_kernelIN5flash19enable_sm80_to_sm89INS1_16FlashAttnBwdSm80INS1_25CollectiveMainloopBwdSm80ILi2ELi2EN4cute5tupleIJNS5_1CILi128EEES8_NS7_ILi64EEEEEENS_6half_tEfNS_4arch4Sm80ELb0ELb0ELb1ELb1ELb1ELb0ELb0ELb0ELi2ELi4ELi4ELi4ELb0EEENS1_21CollectiveEpilogueBwdISA_SB_SD_Li256ELb1ELb0ELi2EEENS1_19SingleTileSchedulerILb1ELb0ELb0ELi128EEEEEEEEEvNT_6ParamsE$_ZN4cute3eso3ESOILb1ELb0EJNS_6LayoutINS_5tupleIJNS3_IJNS_1CILi2EEES5_EEEEEENS3_IJNS3_IJNS4_ILi1EEES5_EEEEEEEENS_10ViewEngineIPN7cutlass6half_tEEEEEC2ERKSB_RKSG_)
$_ZN7cutlass13device_kernelIN5flash19enable_sm80_to_sm89INS1_16FlashAttnBwdSm80INS1_25CollectiveMainloopBwdSm80ILi2ELi2EN4cute5tupleIJNS5_1CILi128EEES8_NS7_ILi64EEEEEENS_6half_tEfNS_4arch4Sm80ELb0ELb0ELb1ELb1ELb1ELb0ELb0ELb0ELi2ELi4ELi4ELi4ELb0EEENS1_21CollectiveEpilogueBwdISA_SB_SD_Li256ELb1ELb0ELi2EEENS1_19SingleTileSchedulerILb1ELb0ELb0ELi128EEEEEEEEEvNT_6ParamsE$_ZN4cute3eso3ESOILb1ELb0EJNS_6LayoutINS_5tupleIJNS3_IJNS_1CILi2EEES5_EEEEEENS3_IJNS3_IJNS4_ILi1EEES5_EEEEEEEENS_10ViewEngineIPN7cutlass6half_tEEEEEC2ERKSB_RKSG_:
[----:B------:R-:W-:Y:S01]  /*8ce0*/  IADD3 R2, R60, -c[0x0][0x20], RZ ;  /* 0x800008003c027a10 */ /* 0x000fe20007ffe0ff */
[----:B------:R-:W-:Y:S01]  /*8cf0*/  IMAD.MOV.U32 R7, RZ, RZ, R3 ;  /* 0x000000ffff077224 */ /* 0x000fe200078e0003 */
[----:B------:R-:W-:-:S04]  /*8d00*/  MOV R5, 0x0 ;  /* 0x0000000000057802 */ /* 0x000fc80000000f00 */
[----:B------:R1:W-:Y:S01]  /*8d10*/  STL.64 [R2], R6 ;  /* 0x0000000602007387 */ /* 0x0003e20000100a00 */
[----:B------:R-:W-:Y:S05]  /*8d20*/  RET.REL.NODEC R4 `(_ZN7cutlass13device_kernelIN5flash19enable_sm80_to_sm89INS1_16FlashAttnBwdSm80INS1_25CollectiveMainloopBwdSm80ILi2ELi2EN4cute5tupleIJNS5_1CILi128EEES8_NS7_ILi64EEEEEENS_6half_tEfNS_4arch4Sm80ELb0ELb0ELb1ELb1ELb1ELb0ELb0ELb0ELi2ELi4ELi4ELi4ELb0EEENS1_21CollectiveEpilogueBwdISA_SB_SD_Li256ELb1ELb0ELi2EEENS1_19SingleTileSchedulerILb1ELb0ELb0ELi128EEEEEEEEEvNT_6ParamsE) ;  /* 0xffff72d004007950 */ /* 0x000fea0003c3ffff */
        .type           $_ZN7cutlass13device_kernelIN5flash19enable_sm80_to_sm89INS1_16FlashAttnBwdSm80INS1_25CollectiveMainloopBwdSm80ILi2ELi2EN4cute5tupleIJNS5_1CILi128EEES8_NS7_ILi64EEEEEENS_6half_tEfNS_4arch4Sm80ELb0ELb0ELb1ELb1ELb1ELb0ELb0ELb0ELi2ELi4ELi4ELi4ELb0EEENS1_21CollectiveEpilogueBwdISA_SB_SD_Li256ELb1ELb0ELi2EEENS1_19SingleTileSchedulerILb1ELb0ELb0ELi128EEEEEEEEEvNT_6ParamsE$_ZN4cute3eso3ESOILb1ELb0EJNS_6LayoutINS_5tupleIJNS3_IJNS_1CILi2EEES5_EEEEEENS3_IJNS3_IJNS4_ILi1EEES5_EEEEEEEENS_10ViewEngineIPfEEEEC2ERKSB_RKSE_,@function
        .size           $_ZN7cutlass13device_kernelIN5flash19enable_sm80_to_sm89INS1_16FlashAttnBwdSm80INS1_25CollectiveMainloopBwdSm80ILi2ELi2EN4cute5tupleIJNS5_1CILi128EEES8_NS7_ILi64EEEEEENS_6half_tEfNS_4arch4Sm80ELb0ELb0ELb1ELb1ELb1ELb0ELb0ELb0ELi2ELi4ELi4ELi4ELb0EEENS1_21CollectiveEpilogueBwdISA_SB_SD_Li256ELb1ELb0ELi2EEENS1_19SingleTileSchedulerILb1ELb0ELb0ELi128EEEEEEEEEvNT_6ParamsE$_ZN4cute3eso3ESOILb1ELb0EJNS_6LayoutINS_5tupleIJNS3_IJNS_1CILi2EEES5_EEEEEENS3_IJNS3_IJNS4_ILi1EEES5_EEEEEEEENS_10ViewEngineIPfEEEEC2ERKSB_RKSE_,($_ZN7cutlass13device_kernelIN5flash19enable_sm80_to_sm89INS1_16FlashAttnBwdSm80INS1_25CollectiveMainloopBwdSm80ILi2ELi2EN4cute5tupleIJNS5_1CILi128EEES8_NS7_ILi64EEEEEENS_6half_tEfNS_4arch4Sm80ELb0ELb0ELb1ELb1ELb1ELb0ELb0ELb0ELi2ELi4ELi4ELi4ELb0EEENS1_21CollectiveEpilogueBwdISA_SB_SD_Li256ELb1ELb0ELi2EEENS1_19SingleTileSchedulerILb1ELb0ELb0ELi128EEEEEEEEEvNT_6ParamsE$_ZN4cute3eso3ESOILb1ELb0EJNS_6LayoutINS_5tupleIJNS3_IJNS_1CILi2EEES5_EEEEEENS3_IJNS3_IJNS4_ILi1EEES5_EEEEEEEEiEEC2ERKSB_RKi - $_ZN7cutlass13device_kernelIN5flash19enable_sm80_to_sm89INS1_16FlashAttnBwdSm80INS1_25CollectiveMainloopBwdSm80ILi2ELi2EN4cute5tupleIJNS5_1CILi128EEES8_NS7_ILi64EEEEEENS_6half_tEfNS_4arch4Sm80ELb0ELb0ELb1ELb1ELb1ELb0ELb0ELb0ELi2ELi4ELi4ELi4ELb0EEENS1_21CollectiveEpilogueBwdISA_SB_SD_Li256ELb1ELb0ELi2EEENS1_19SingleTileSchedulerILb1ELb0ELb0ELi128EEEEEEEEEvNT_6ParamsE$_ZN4cute3eso3ESOILb1ELb0EJNS_6LayoutINS_5tupleIJNS3_IJNS_1CILi2EEES5_EEEEEENS3_IJNS3_IJNS4_ILi1EEES5_EEEEEEEENS_10ViewEngineIPfEEEEC2ERKSB_RKSE_)
$_ZN7cutlass13device_kernelIN5flash19enable_sm80_to_sm89INS1_16FlashAttnBwdSm80INS1_25CollectiveMainloopBwdSm80ILi2ELi2EN4cute5tupleIJNS5_1CILi128EEES8_NS7_ILi64EEEEEENS_6half_tEfNS_4arch4Sm80ELb0ELb0ELb1ELb1ELb1ELb0ELb0ELb0ELi2ELi4ELi4ELi4ELb0EEENS1_21CollectiveEpilogueBwdISA_SB_SD_Li256ELb1ELb0ELi2EEENS1_19SingleTileSchedulerILb1ELb0ELb0ELi128EEEEEEEEEvNT_6ParamsE$_ZN4cute3eso3ESOILb1ELb0EJNS_6LayoutINS_5tupleIJNS3_IJNS_1CILi2EEES5_EEEEEENS3_IJNS3_IJNS4_ILi1EEES5_EEEEEEEENS_10ViewEngineIPfEEEEC2ERKSB_RKSE_:
[----:B------:R-:W-:Y:S01]  /*8d30*/  IADD3 R2, R60, -c[0x0][0x20], RZ ;  /* 0x800008003c027a10 */ /* 0x000fe20007ffe0ff */
[----:B------:R-:W-:Y:S01]  /*8d40*/  IMAD.MOV.U32 R9, RZ, RZ, R3 ;  /* 0x000000ffff097224 */ /* 0x000fe200078e0003 */
[----:B------:R-:W-:-:S04]  /*8d50*/  MOV R5, 0x0 ;  /* 0x0000000000057802 */ /* 0x000fc80000000f00 */
[----:B------:R1:W-:Y:S01]  /*8d60*/  STL.64 [R2], R8 ;  /* 0x0000000802007387 */ /* 0x0003e20000100a00 */
[----:B------:R-:W-:Y:S05]  /*8d70*/  RET.REL.NODEC R4 `(_ZN7cutlass13device_kernelIN5flash19enable_sm80_to_sm89INS1_16FlashAttnBwdSm80INS1_25CollectiveMainloopBwdSm80ILi2ELi2EN4cute5tupleIJNS5_1CILi128EEES8_NS7_ILi64EEEEEENS_6half_tEfNS_4arch4Sm80ELb0ELb0ELb1ELb1ELb1ELb0ELb0ELb0ELi2ELi4ELi4ELi4ELb0EEENS1_21CollectiveEpilogueBwdISA_SB_SD_Li256ELb1ELb0ELi2EEENS1_19SingleTileSchedulerILb1ELb0ELb0ELi128EEEEEEEEEvNT_6ParamsE) ;  /* 0xffff728004007950 */ /* 0x000fea0003c3ffff */
        .type           $_ZN7cutlass13device_kernelIN5flash19enable_sm80_to_sm89INS1_16FlashAttnBwdSm80INS1_25CollectiveMainloopBwdSm80ILi2ELi2EN4cute5tupleIJNS5_1CILi128EEES8_NS7_ILi64EEEEEENS_6half_tEfNS_4arch4Sm80ELb0ELb0ELb1ELb1ELb1ELb0ELb0ELb0ELi2ELi4ELi4ELi4ELb0EEENS1_21CollectiveEpilogueBwdISA_SB_SD_Li256ELb1ELb0ELi2EEENS1_19SingleTileSchedulerILb1ELb0ELb0ELi128EEEEEEEEEvNT_6ParamsE$_ZN4cute3eso3ESOILb1ELb0EJNS_6LayoutINS_5tupleIJNS3_IJNS_1CILi2EEES5_EEEEEENS3_IJNS3_IJNS4_ILi1EEES5_EEEEEEEEiEEC2ERKSB_RKi,@function
        .size           $_ZN7cutlass13device_kernelIN5flash19enable_sm80_to_sm89INS1_16FlashAttnBwdSm80INS1_25CollectiveMainloopBwdSm80ILi2ELi2EN4cute5tupleIJNS5_1CILi128EEES8_NS7_ILi64EEEEEENS_6half_tEfNS_4arch4Sm80ELb0ELb0ELb1ELb1ELb1ELb0ELb0ELb0ELi2ELi4ELi4ELi4ELb0EEENS1_21CollectiveEpilogueBwdISA_SB_SD_Li256ELb1ELb0ELi2EEENS1_19SingleTileSchedulerILb1ELb0ELb0ELi128EEEEEEEEEvNT_6ParamsE$_ZN4cute3eso3ESOILb1ELb0EJNS_6LayoutINS_5tupleIJNS3_IJNS_1CILi2EEES5_EEEEEENS3_IJNS3_IJNS4_ILi1EEES5_EEEEEEEEiEEC2ERKSB_RKi,($_ZN7cutlass13device_kernelIN5flash19enable_sm80_to_sm89INS1_16FlashAttnBwdSm80INS1_25CollectiveMainloopBwdSm80ILi2ELi2EN4cute5tupleIJNS5_1CILi128EEES8_NS7_ILi64EEEEEENS_6half_tEfNS_4arch4Sm80ELb0ELb0ELb1ELb1ELb1ELb0ELb0ELb0ELi2ELi4ELi4ELi4ELb0EEENS1_21CollectiveEpilogueBwdISA_SB_SD_Li256ELb1ELb0ELi2EEENS1_19SingleTileSchedulerILb1ELb0ELb0ELi128EEEEEEEEEvNT_6ParamsE$_ZN4cute3eso3ESOILb1ELb0EJNS_6LayoutINS_5tupleIJNS3_IJNS_1CILi2EEES5_EEEEEENS3_IJNS3_IJNS4_ILi8EEENS4_ILi64EEEEEEEEEEENS_10ViewEngineINS_8smem_ptrIPfEEEEEEC2ERKSC_RKSH_ - $_ZN7cutlass13device_kernelIN5flash19enable_sm80_to_sm89INS1_16FlashAttnBwdSm80INS1_25CollectiveMainloopBwdSm80ILi2ELi2EN4cute5tupleIJNS5_1CILi128EEES8_NS7_ILi64EEEEEENS_6half_tEfNS_4arch4Sm80ELb0ELb0ELb1ELb1ELb1ELb0ELb0ELb0ELi2ELi4ELi4ELi4ELb0EEENS1_21CollectiveEpilogueBwdISA_SB_SD_Li256ELb1ELb0ELi2EEENS1_19SingleTileSchedulerILb1ELb0ELb0ELi128EEEEEEEEEvNT_6ParamsE$_ZN4cute3eso3ESOILb1ELb0EJNS_6LayoutINS_5tupleIJNS3_IJNS_1CILi2EEES5_EEEEEENS3_IJNS3_IJNS4_ILi1EEES5_EEEEEEEEiEEC2ERKSB_RKi)
$_ZN7cutlass13device_kernelIN5flash19enable_sm80_to_sm89INS1_16FlashAttnBwdSm80INS1_25CollectiveMainloopBwdSm80ILi2ELi2EN4cute5tupleIJNS5_1CILi128EEES8_NS7_ILi64EEEEEENS_6half_tEfNS_4arch4Sm80ELb0ELb0ELb1ELb1ELb1ELb0ELb0ELb0ELi2ELi4ELi4ELi4ELb0EEENS1_21CollectiveEpilogueBwdISA_SB_SD_Li256ELb1ELb0ELi2EEENS1_19SingleTileSchedulerILb1ELb0ELb0ELi128EEEEEEEEEvNT_6ParamsE$_ZN4cute3eso3ESOILb1ELb0EJNS_6LayoutINS_5tupleIJNS3_IJNS_1CILi2EEES5_EEEEEENS3_IJNS3_IJNS4_ILi1EEES5_EEEEEEEEiEEC2ERKSB_RKi:
[----:B------:R-:W-:Y:S02]  /*8d80*/  IADD3 R2, R60, -c[0x0][0x20], RZ ;  /* 0x800008003c027a10 */ /* 0x000fe40007ffe0ff */
[----:B------:R-:W-:-:S03]  /*8d90*/  MOV R5, 0x0 ;  /* 0x0000000000057802 */ /* 0x000fc60000000f00 */
[----:B------:R1:W-:Y:S01]  /*8da0*/  STL [R2], R3 ;  /* 0x0000000302007387 */ /* 0x0003e20000100800 */
[----:B------:R-:W-:Y:S05]  /*8db0*/  RET.REL.NODEC R4 `(_ZN7cutlass13device_kernelIN5flash19enable_sm80_to_sm89INS1_16FlashAttnBwdSm80INS1_25CollectiveMainloopBwdSm80ILi2ELi2EN4cute5tupleIJNS5_1CILi128EEES8_NS7_ILi64EEEEEENS_6half_tEfNS_4arch4Sm80ELb0ELb0ELb1ELb1ELb1ELb0ELb0ELb0ELi2ELi4ELi4ELi4ELb0EEENS1_21CollectiveEpilogueBwdISA_SB_SD_Li256ELb1ELb0ELi2EEENS1_19SingleTileSchedulerILb1ELb0ELb0ELi128EEEEEEEEEvNT_6ParamsE) ;  /* 0xffff724004007950 */ /* 0x000fea0003c3ffff */
        .type           $_ZN7cutlass13device_kernelIN5flash19enable_sm80_to_sm89INS1_16FlashAttnBwdSm80INS1_25CollectiveMainloopBwdSm80ILi2ELi2EN4cute5tupleIJNS5_1CILi128EEES8_NS7_ILi64EEEEEENS_6half_tEfNS_4arch4Sm80ELb0ELb0ELb1ELb1ELb1ELb0ELb0ELb0ELi2ELi4ELi4ELi4ELb0EEENS1_21CollectiveEpilogueBwdISA_SB_SD_Li256ELb1ELb0ELi2EEENS1_19SingleTileSchedulerILb1ELb0ELb0ELi128EEEEEEEEEvNT_6ParamsE$_ZN4cute3eso3ESOILb1ELb0EJNS_6LayoutINS_5tupleIJNS3_IJNS_1CILi2EEES5_EEEEEENS3_IJNS3_IJNS4_ILi8EEENS4_ILi64EEEEEEEEEEENS_10ViewEngineINS_8smem_ptrIPfEEEEEEC2ERKSC_RKSH_,@function
        .size           $_ZN7cutlass13device_kernelIN5flash19enable_sm80_to_sm89INS1_16FlashAttnBwdSm80INS1_25CollectiveMainloopBwdSm80ILi2ELi2EN4cute5tupleIJNS5_1CILi128EEES8_NS7_ILi64EEEEEENS_6half_tEfNS_4arch4Sm80ELb0ELb0ELb1ELb1ELb1ELb0ELb0ELb0ELi2ELi4ELi4ELi4ELb0EEENS1_21CollectiveEpilogueBwdISA_SB_SD_Li256ELb1ELb0ELi2EEENS1_19SingleTileSchedulerILb1ELb0ELb0ELi128EEEEEEEEEvNT_6ParamsE$_ZN4cute3eso3ESOILb1ELb0EJNS_6LayoutINS_5tupleIJNS3_IJNS_1CILi2EEES5_EEEEEENS3_IJNS3_IJNS4_ILi8EEENS4_ILi64EEEEEEEEEEENS_10ViewEngineINS_8smem_ptrIPfEEEEEEC2ERKSC_RKSH_,($_ZN7cutlass13device_kernelIN5flash19enable_sm80_to_sm89INS1_16FlashAttnBwdSm80INS1_25CollectiveMainloopBwdSm80ILi2ELi2EN4cute5tupleIJNS5_1CILi128EEES8_NS7_ILi64EEEEEENS_6half_tEfNS_4arch4Sm80ELb0ELb0ELb1ELb1ELb1ELb0ELb0ELb0ELi2ELi4ELi4ELi4ELb0EEENS1_21CollectiveEpilogueBwdISA_SB_SD_Li256ELb1ELb0ELi2EEENS1_19SingleTileSchedulerILb1ELb0ELb0ELi128EEEEEEEEEvNT_6ParamsE$_ZN4cute3eso3ESOILb1ELb0EJNS_6LayoutINS_5tupleIJNS3_IJNS_1CILi2EEES5_EEEEEENS3_IJNS3_IJNS4_ILi8EEENS4_ILi64EEEEEEEEEEEiEEC2ERKSC_RKi - $_ZN7cutlass13device_kernelIN5flash19enable_sm80_to_sm89INS1_16FlashAttnBwdSm80INS1_25CollectiveMainloopBwdSm80ILi2ELi2EN4cute5tupleIJNS5_1CILi128EEES8_NS7_ILi64EEEEEENS_6half_tEfNS_4arch4Sm80ELb0ELb0ELb1ELb1ELb1ELb0ELb0ELb0ELi2ELi4ELi4ELi4ELb0EEENS1_21CollectiveEpilogueBwdISA_SB_SD_Li256ELb1ELb0ELi2EEENS1_19SingleTileSchedulerILb1ELb0ELb0ELi128EEEEEEEEEvNT_6ParamsE$_ZN4cute3eso3ESOILb1ELb0EJNS_6LayoutINS_5tupleIJNS3_IJNS_1CILi2EEES5_EEEEEENS3_IJNS3_IJNS4_ILi8EEENS4_ILi64EEEEEEEEEEENS_10ViewEngineINS_8smem_ptrIPfEEEEEEC2ERKSC_RKSH_)
$_ZN7cutlass13device_kernelIN5flash19enable_sm80_to_sm89INS1_16FlashAttnBwdSm80INS1_25CollectiveMainloopBwdSm80ILi2ELi2EN4cute5tupleIJNS5_1CILi128EEES8_NS7_ILi64EEEEEENS_6half_tEfNS_4arch4Sm80ELb0ELb0ELb1ELb1ELb1ELb0ELb0ELb0ELi2ELi4ELi4ELi4ELb0EEENS1_21CollectiveEpilogueBwdISA_SB_SD_Li256ELb1ELb0ELi2EEENS1_19SingleTileSchedulerILb1ELb0ELb0ELi128EEEEEEEEEvNT_6ParamsE$_ZN4cute3eso3ESOILb1ELb0EJNS_6LayoutINS_5tupleIJNS3_IJNS_1CILi2EEES5_EEEEEENS3_IJNS3_IJNS4_ILi8EEENS4_ILi64EEEEEEEEEEENS_10ViewEngineINS_8smem_ptrIPfEEEEEEC2ERKSC_RKSH_:
[----:B------:R-:W-:Y:S02]  /*8dc0*/  IADD3 R8, R60, -c[0x0][0x20], RZ ;  /* 0x800008003c087a10 */ /* 0x000fe40007ffe0ff */
[----:B------:R-:W-:-:S03]  /*8dd0*/  MOV R11, 0x0 ;  /* 0x00000000000b7802 */ /* 0x000fc60000000f00 */
[----:B------:R1:W-:Y:S01]  /*8de0*/  STL.64 [R8], R4 ;  /* 0x0000000408007387 */ /* 0x0003e20000100a00 */
[----:B------:R-:W-:Y:S05]  /*8df0*/  RET.REL.NODEC R10 `(_ZN7cutlass13device_kernelIN5flash19enable_sm80_to_sm89INS1_16FlashAttnBwdSm80INS1_25CollectiveMainloopBwdSm80ILi2ELi2EN4cute5tupleIJNS5_1CILi128EEES8_NS7_ILi64EEEEEENS_6half_tEfNS_4arch4Sm80ELb0ELb0ELb1ELb1ELb1ELb0ELb0ELb0ELi2ELi4ELi4ELi4ELb0EEENS1_21CollectiveEpilogueBwdISA_SB_SD_Li256ELb1ELb0ELi2EEENS1_19SingleTileSchedulerILb1ELb0ELb0ELi128EEEEEEEEEvNT_6ParamsE) ;  /* 0xffff72000a007950 */ /* 0x000fea0003c3ffff */
        .type           $_ZN7cutlass13device_kernelIN5flash19enable_sm80_to_sm89INS1_16FlashAttnBwdSm80INS1_25CollectiveMainloopBwdSm80ILi2ELi2EN4cute5tupleIJNS5_1CILi128EEES8_NS7_ILi64EEEEEENS_6half_tEfNS_4arch4Sm80ELb0ELb0ELb1ELb1ELb1ELb0ELb0ELb0ELi2ELi4ELi4ELi4ELb0EEENS1_21CollectiveEpilogueBwdISA_SB_SD_Li256ELb1ELb0ELi2EEENS1_19SingleTileSchedulerILb1ELb0ELb0ELi128EEEEEEEEEvNT_6ParamsE$_ZN4cute3eso3ESOILb1ELb0EJNS_6LayoutINS_5tupleIJNS3_IJNS_1CILi2EEES5_EEEEEENS3_IJNS3_IJNS4_ILi8EEENS4_ILi64EEEEEEEEEEEiEEC2ERKSC_RKi,@function
        .size           $_ZN7cutlass13device_kernelIN5flash19enable_sm80_to_sm89INS1_16FlashAttnBwdSm80INS1_25CollectiveMainloopBwdSm80ILi2ELi2EN4cute5tupleIJNS5_1CILi128EEES8_NS7_ILi64EEEEEENS_6half_tEfNS_4arch4Sm80ELb0ELb0ELb1ELb1ELb1ELb0ELb0ELb0ELi2ELi4ELi4ELi4ELb0EEENS1_21CollectiveEpilogueBwdISA_SB_SD_Li256ELb1ELb0ELi2EEENS1_19SingleTileSchedulerILb1ELb0ELb0ELi128EEEEEEEEEvNT_6ParamsE$_ZN4cute3eso3ESOILb1ELb0EJNS_6LayoutINS_5tupleIJNS3_IJNS_1CILi2EEES5_EEEEEENS3_IJNS3_IJNS4_ILi8EEENS4_ILi64EEEEEEEEEEEiEEC2ERKSC_RKi,($_ZN7cutlass13device_kernelIN5flash19enable_sm80_to_sm89INS1_16FlashAttnBwdSm80INS1_25CollectiveMainloopBwdSm80ILi2ELi2EN4cute5tupleIJNS5_1CILi128EEES8_NS7_ILi64EEEEEENS_6half_tEfNS_4arch4Sm80ELb0ELb0ELb1ELb1ELb1ELb0ELb0ELb0ELi2ELi4ELi4ELi4ELb0EEENS1_21CollectiveEpilogueBwdISA_SB_SD_Li256ELb1ELb0ELi2EEENS1_19SingleTileSchedulerILb1ELb0ELb0ELi128EEEEEEEEEvNT_6ParamsE$_ZN4cute3eso3ESOILb1ELb0EJNS_6LayoutINS_5tupleIJNS3_IJNS_1CILi2EEES5_EEENS3_IJS5_NS4_ILi8EEEEEEEEENS3_IJNS3_IJS5_NS4_ILi4EEEEEENS3_IJNS4_ILi1EEES7_EEEEEEEENS_10ViewEngineIPfEEEEC2ERKSF_RKSI_ - $_ZN7cutlass13device_kernelIN5flash19enable_sm80_to_sm89INS1_16FlashAttnBwdSm80INS1_25CollectiveMainloopBwdSm80ILi2ELi2EN4cute5tupleIJNS5_1CILi128EEES8_NS7_ILi64EEEEEENS_6half_tEfNS_4arch4Sm80ELb0ELb0ELb1ELb1ELb1ELb0ELb0ELb0ELi2ELi4ELi4ELi4ELb0EEENS1_21CollectiveEpilogueBwdISA_SB_SD_Li256ELb1ELb0ELi2EEENS1_19SingleTileSchedulerILb1ELb0ELb0ELi128EEEEEEEEEvNT_6ParamsE$_ZN4cute3eso3ESOILb1ELb0EJNS_6LayoutINS_5tupleIJNS3_IJNS_1CILi2EEES5_EEEEEENS3_IJNS3_IJNS4_ILi8EEENS4_ILi64EEEEEEEEEEEiEEC2ERKSC_RKi)
$_ZN7cutlass13device_kernelIN5flash19enable_sm80_to_sm89INS1_16FlashAttnBwdSm80INS1_25CollectiveMainloopBwdSm80ILi2ELi2EN4cute5tupleIJNS5_1CILi128EEES8_NS7_ILi64EEEEEENS_6half_tEfNS_4arch4Sm80ELb0ELb0ELb1ELb1ELb1ELb0ELb0ELb0ELi2ELi4ELi4ELi4ELb0EEENS1_21CollectiveEpilogueBwdISA_SB_SD_Li256ELb1ELb0ELi2EEENS1_19SingleTileSchedulerILb1ELb0ELb0ELi128EEEEEEEEEvNT_6ParamsE$_ZN4cute3eso3ESOILb1ELb0EJNS_6LayoutINS_5tupleIJNS3_IJNS_1CILi2EEES5_EEEEEENS3_IJNS3_IJNS4_ILi8EEENS4_ILi64EEEEEEEEEEEiEEC2ERKSC_RKi:
[----:B------:R-:W-:Y:S02]  /*8e00*/  IADD3 R4, R60, -c[0x0][0x20], RZ ;  /* 0x800008003c047a10 */ /* 0x000fe40007ffe0ff */
[----:B------:R-:W-:-:S03]  /*8e10*/  MOV R9, 0x0 ;  /* 0x0000000000097802 */ /* 0x000fc60000000f00 */
[----:B------:R1:W-:Y:S01]  /*8e20*/  STL [R4], R5 ;  /* 0x0000000504007387 */ /* 0x0003e20000100800 */
[----:B------:R-:W-:Y:S05]  /*8e30*/  RET.REL.NODEC R8 `(_ZN7cutlass13device_kernelIN5flash19enable_sm80_to_sm89INS1_16FlashAttnBwdSm80INS1_25CollectiveMainloopBwdSm80ILi2ELi2EN4cute5tupleIJNS5_1CILi128EEES8_NS7_ILi64EEEEEENS_6half_tEfNS_4arch4Sm80ELb0ELb0ELb1ELb1ELb1ELb0ELb0ELb0ELi2ELi4ELi4ELi4ELb0EEENS1_21CollectiveEpilogueBwdISA_SB_SD_Li256ELb1ELb0ELi2EEENS1_19SingleTileSchedulerILb1ELb0ELb0ELi128EEEEEEEEEvNT_6ParamsE) ;  /* 0xffff71c008007950 */ /* 0x000fea0003c3ffff */
        .type           $_ZN7cutlass13device_kernelIN5flash19enable_sm80_to_sm89INS1_16FlashAttnBwdSm80INS1_25CollectiveMainloopBwdSm80ILi2ELi2EN4cute5tupleIJNS5_1CILi128EEES8_NS7_ILi64EEEEEENS_6half_tEfNS_4arch4Sm80ELb0ELb0ELb1ELb1ELb1ELb0ELb0ELb0ELi2ELi4ELi4ELi4ELb0EEENS1_21CollectiveEpilogueBwdISA_SB_SD_Li256ELb1ELb0ELi2EEENS1_19SingleTileSchedulerILb1ELb0ELb0ELi128EEEEEEEEEvNT_6ParamsE$_ZN4cute3eso3ESOILb1ELb0EJNS_6LayoutINS_5tupleIJNS3_IJNS_1CILi2EEES5_EEENS3_IJS5_NS4_ILi8EEEEEEEEENS3_IJNS3_IJS5_NS4_ILi4EEEEEENS3_IJNS4_ILi1EEES7_EEEEEEEENS_10ViewEngineIPfEEEEC2ERKSF_RKSI_,@function
        .size           $_ZN7cutlass13device_kernelIN5flash19enable_sm80_to_sm89INS1_16FlashAttnBwdSm80INS1_25CollectiveMainloopBwdSm80ILi2ELi2EN4cute5tupleIJNS5_1CILi128EEES8_NS7_ILi64EEEEEENS_6half_tEfNS_4arch4Sm80ELb0ELb0ELb1ELb1ELb1ELb0ELb0ELb0ELi2ELi4ELi4ELi4ELb0EEENS1_21CollectiveEpilogueBwdISA_SB_SD_Li256ELb1ELb0ELi2EEENS1_19SingleTileSchedulerILb1ELb0ELb0ELi128EEEEEEEEEvNT_6ParamsE$_ZN4cute3eso3ESOILb1ELb0EJNS_6LayoutINS_5tupleIJNS3_IJNS_1CILi2EEES5_EEENS3_IJS5_NS4_ILi8EEEEEEEEENS3_IJNS3_IJS5_NS4_ILi4EEEEEENS3_IJNS4_ILi1EEES7_EEEEEEEENS_10ViewEngineIPfEEEEC2ERKSF_RKSI_,($_ZN7cutlass13device_kernelIN5flash19enable_sm80_to_sm89INS1_16FlashAttnBwdSm80INS1_25CollectiveMainloopBwdSm80ILi2ELi2EN4cute5tupleIJNS5_1CILi128EEES8_NS7_ILi64EEEEEENS_6half_tEfNS_4arch4Sm80ELb0ELb0ELb1ELb1ELb1ELb0ELb0ELb0ELi2ELi4ELi4ELi4ELb0EEENS1_21CollectiveEpilogueBwdISA_SB_SD_Li256ELb1ELb0ELi2EEENS1_19SingleTileSchedulerILb1ELb0ELb0ELi128EEEEEEEEEvNT_6ParamsE$_ZN4cute3eso3ESOILb1ELb0EJNS_6LayoutINS_5tupleIJNS3_IJNS_1CILi2EEES5_EEENS4_ILi8EEEEEENS3_IJNS3_IJNS4_ILi1EEES5_EEENS4_ILi4EEEEEEEENS_10ViewEngineIPN7cutlass6half_tEEEEEC2ERKSD_RKSI_ - $_ZN7cutlass13device_kernelIN5flash19enable_sm80_to_sm89INS1_16FlashAttnBwdSm80INS1_25CollectiveMainloopBwdSm80ILi2ELi2EN4cute5tupleIJNS5_1CILi128EEES8_NS7_ILi64EEEEEENS_6half_tEfNS_4arch4Sm80ELb0ELb0ELb1ELb1ELb1ELb0ELb0ELb0ELi2ELi4ELi4ELi4ELb0EEENS1_21CollectiveEpilogueBwdISA_SB_SD_Li256ELb1ELb0ELi2EEENS1_19SingleTileSchedulerILb1ELb0ELb0ELi128EEEEEEEEEvNT_6ParamsE$_ZN4cute3eso3ESOILb1ELb0EJNS_6LayoutINS_5tupleIJNS3_IJNS_1CILi2EEES5_EEENS3_IJS5_NS4_ILi8EEEEEEEEENS3_IJNS3_IJS5_NS4_ILi4EEEEEENS3_IJNS4_ILi1EEES7_EEEEEEEENS_10ViewEngineIPfEEEEC2ERKSF_RKSI_)
$_ZN7cutlass13device_kernelIN5flash19enable_sm80_to_sm89INS1_16FlashAttnBwdSm80INS1_25CollectiveMainloopBwdSm80ILi2ELi2EN4cute5tupleIJNS5_1CILi128EEES8_NS7_ILi64EEEEEENS_6half_tEfNS_4arch4Sm80ELb0ELb0ELb1ELb1ELb1ELb0ELb0ELb0ELi2ELi4ELi4ELi4ELb0EEENS1_21CollectiveEpilogueBwdISA_SB_SD_Li256ELb1ELb0ELi2EEENS1_19SingleTileSchedulerILb1ELb0ELb0ELi128EEEEEEEEEvNT_6ParamsE$_ZN4cute3eso3ESOILb1ELb0EJNS_6LayoutINS_5tupleIJNS3_IJNS_1CILi2EEES5_EEENS3_IJS5_NS4_ILi8EEEEEEEEENS3_IJNS3_IJS5_NS4_ILi4EEEEEENS3_IJNS4_ILi1EEES7_EEEEEEEENS_10ViewEngineIPfEEEEC2ERKSF_RKSI_:
[----:B------:R-:W-:Y:S01]  /*8e40*/  IADD3 R3, R60, -c[0x0][0x20], RZ ;  /* 0x800008003c037a10 */ /* 0x000fe20007ffe0ff */
[----:B------:R-:W-:Y:S01]  /*8e50*/  IMAD.MOV.U32 R4, RZ, RZ, R14 ;  /* 0x000000ffff047224 */ /* 0x000fe200078e000e */
[----:B------:R-:W-:-:S04]  /*8e60*/  MOV R13, 0x0 ;  /* 0x00000000000d7802 */ /* 0x000fc80000000f00 */
[----:B------:R1:W-:Y:S01]  /*8e70*/  STL.64 [R3], R4 ;  /* 0x0000000403007387 */ /* 0x0003e20000100a00 */
[----:B------:R-:W-:Y:S05]  /*8e80*/  RET.REL.NODEC R12 `(_ZN7cutlass13device_kernelIN5flash19enable_sm80_to_sm89INS1_16FlashAttnBwdSm80INS1_25CollectiveMainloopBwdSm80ILi2ELi2EN4cute5tupleIJNS5_1CILi128EEES8_NS7_ILi64EEEEEENS_6half_tEfNS_4arch4Sm80ELb0ELb0ELb1ELb1ELb1ELb0ELb0ELb0ELi2ELi4ELi4ELi4ELb0EEENS1_21CollectiveEpilogueBwdISA_SB_SD_Li256ELb1ELb0ELi2EEENS1_19SingleTileSchedulerILb1ELb0ELb0ELi128EEEEEEEEEvNT_6ParamsE) ;  /* 0xffff71700c007950 */ /* 0x000fea0003c3ffff */
        .type           $_ZN7cutlass13device_kernelIN5flash19enable_sm80_to_sm89INS1_16FlashAttnBwdSm80INS1_25CollectiveMainloopBwdSm80ILi2ELi2EN4cute5tupleIJNS5_1CILi128EEES8_NS7_ILi64EEEEEENS_6half_tEfNS_4arch4Sm80ELb0ELb0ELb1ELb1ELb1ELb0ELb0ELb0ELi2ELi4ELi4ELi4ELb0EEENS1_21CollectiveEpilogueBwdISA_SB_SD_Li256ELb1ELb0ELi2EEENS1_19SingleTileSchedulerILb1ELb0ELb0ELi128EEEEEEEEEvNT_6ParamsE$_ZN4cute3eso3ESOILb1ELb0EJNS_6LayoutINS_5tupleIJNS3_IJNS_1CILi2EEES5_EEENS4_ILi8EEEEEENS3_IJNS3_IJNS4_ILi1EEES5_EEENS4_ILi4EEEEEEEENS_10ViewEngineIPN7cutlass6half_tEEEEEC2ERKSD_RKSI_,@function
        .size           $_ZN7cutlass13device_kernelIN5flash19enable_sm80_to_sm89INS1_16FlashAttnBwdSm80INS1_25CollectiveMainloopBwdSm80ILi2ELi2EN4cute5tupleIJNS5_1CILi128EEES8_NS7_ILi64EEEEEENS_6half_tEfNS_4arch4Sm80ELb0ELb0ELb1ELb1ELb1ELb0ELb0ELb0ELi2ELi4ELi4ELi4ELb0EEENS1_21CollectiveEpilogueBwdISA_SB_SD_Li256ELb1ELb0ELi2EEENS1_19SingleTileSchedulerILb1ELb0ELb0ELi128EEEEEEEEEvNT_6ParamsE$_ZN4cute3eso3ESOILb1ELb0EJNS_6LayoutINS_5tupleIJNS3_IJNS_1CILi2EEES5_EEENS4_ILi8EEEEEENS3_IJNS3_IJNS4_ILi1EEES5_EEENS4_ILi4EEEEEEEENS_10ViewEngineIPN7cutlass6half_tEEEEEC2ERKSD_RKSI_,($_ZN7cutlass13device_kernelIN5flash19enable_sm80_to_sm89INS1_16FlashAttnBwdSm80INS1_25CollectiveMainloopBwdSm80ILi2ELi2EN4cute5tupleIJNS5_1CILi128EEES8_NS7_ILi64EEEEEENS_6half_tEfNS_4arch4Sm80ELb0ELb0ELb1ELb1ELb1ELb0ELb0ELb0ELi2ELi4ELi4ELi4ELb0EEENS1_21CollectiveEpilogueBwdISA_SB_SD_Li256ELb1ELb0ELi2EEENS1_19SingleTileSchedulerILb1ELb0ELb0ELi128EEEEEEEEEvNT_6ParamsE$_ZN4cute3eso3ESOILb1ELb0EJNS_6LayoutINS_5tupleIJNS3_IJNS_1CILi2EEES5_EEENS4_ILi8EEEEEENS3_IJNS3_IJNS4_ILi1EEES5_EEENS4_ILi4EEEEEEEEiEEC2ERKSD_RKi - $_ZN7cutlass13device_kernelIN5flash19enable_sm80_to_sm89INS1_16FlashAttnBwdSm80INS1_25CollectiveMainloopBwdSm80ILi2ELi2EN4cute5tupleIJNS5_1CILi128EEES8_NS7_ILi64EEEEEENS_6half_tEfNS_4arch4Sm80ELb0ELb0ELb1ELb1ELb1ELb0ELb0ELb0ELi2ELi4ELi4ELi4ELb0EEENS1_21CollectiveEpilogueBwdISA_SB_SD_Li256ELb1ELb0ELi2EEENS1_19SingleTileSchedulerILb1ELb0ELb0ELi128EEEEEEEEEvNT_6ParamsE$_ZN4cute3eso3ESOILb1ELb0EJNS_6LayoutINS_5tupleIJNS3_IJNS_1CILi2EEES5_EEENS4_ILi8EEEEEENS3_IJNS3_IJNS4_ILi1EEES5_EEENS4_ILi4EEEEEEEENS_10ViewEngineIPN7cutlass6half_tEEEEEC2ERKSD_RKSI_)
$_ZN7cutlass13device_kernelIN5flash19enable_sm80_to_sm89INS1_16FlashAttnBwdSm80INS1_25CollectiveMainloopBwdSm80ILi2ELi2EN4cute5tupleIJNS5_1CILi128EEES8_NS7_ILi64EEEEEENS_6half_tEfNS_4arch4Sm80ELb0ELb0ELb1ELb1ELb1ELb0ELb0ELb0ELi2ELi4ELi4ELi4ELb0EEENS1_21CollectiveEpilogueBwdISA_SB_SD_Li256ELb1ELb0ELi2EEENS1_19SingleTileSchedulerILb1ELb0ELb0ELi128EEEEEEEEEvNT_6ParamsE$_ZN4cute3eso3ESOILb1ELb0EJNS_6LayoutINS_5tupleIJNS3_IJNS_1CILi2EEES5_EEENS4_ILi8EEEEEENS3_IJNS3_IJNS4_ILi1EEES5_EEENS4_ILi4EEEEEEEENS_10ViewEngineIPN7cutlass6half_tEEEEEC2ERKSD_RKSI_:
[----:B------:R-:W-:Y:S01]  /*8e90*/  IADD3 R2, R60, -c[0x0][0x20], RZ ;  /* 0x800008003c027a10 */ /* 0x000fe20007ffe0ff */
[----:B------:R-:W-:Y:S01]  /*8ea0*/  IMAD.MOV.U32 R7, RZ, RZ, R3 ;  /* 0x000000ffff077224 */ /* 0x000fe200078e0003 */
[----:B------:R-:W-:-:S04]  /*8eb0*/  MOV R5, 0x0 ;  /* 0x0000000000057802 */ /* 0x000fc80000000f00 */
[----:B------:R1:W-:Y:S01]  /*8ec0*/  STL.64 [R2], R6 ;  /* 0x0000000602007387 */ /* 0x0003e20000100a00 */
[----:B------:R-:W-:Y:S05]  /*8ed0*/  RET.REL.NODEC R4 `(_ZN7cutlass13device_kernelIN5flash19enable_sm80_to_sm89INS1_16FlashAttnBwdSm80INS1_25CollectiveMainloopBwdSm80ILi2ELi2EN4cute5tupleIJNS5_1CILi128EEES8_NS7_ILi64EEEEEENS_6half_tEfNS_4arch4Sm80ELb0ELb0ELb1ELb1ELb1ELb0ELb0ELb0ELi2ELi4ELi4ELi4ELb0EEENS1_21CollectiveEpilogueBwdISA_SB_SD_Li256ELb1ELb0ELi2EEENS1_19SingleTileSchedulerILb1ELb0ELb0ELi128EEEEEEEEEvNT_6ParamsE) ;  /* 0xffff712004007950 */ /* 0x000fea0003c3ffff */
        .type           $_ZN7cutlass13device_kernelIN5flash19enable_sm80_to_sm89INS1_16FlashAttnBwdSm80INS1_25CollectiveMainloopBwdSm80ILi2ELi2EN4cute5tupleIJNS5_1CILi128EEES8_NS7_ILi64EEEEEENS_6half_tEfNS_4arch4Sm80ELb0ELb0ELb1ELb1ELb1ELb0ELb0ELb0ELi2ELi4ELi4ELi4ELb0EEENS1_21CollectiveEpilogueBwdISA_SB_SD_Li256ELb1ELb0ELi2EEENS1_19SingleTileSchedulerILb1ELb0ELb0ELi128EEEEEEEEEvNT_6ParamsE$_ZN4cute3eso3ESOILb1ELb0EJNS_6LayoutINS_5tupleIJNS3_IJNS_1CILi2EEES5_EEENS4_ILi8EEEEEENS3_IJNS3_IJNS4_ILi1EEES5_EEENS4_ILi4EEEEEEEEiEEC2ERKSD_RKi,@function
        .size           $_ZN7cutlass13device_kernelIN5flash19enable_sm80_to_sm89INS1_16FlashAttnBwdSm80INS1_25CollectiveMainloopBwdSm80ILi2ELi2EN4cute5tupleIJNS5_1CILi128EEES8_NS7_ILi64EEEEEENS_6half_tEfNS_4arch4Sm80ELb0ELb0ELb1ELb1ELb1ELb0ELb0ELb0ELi2ELi4ELi4ELi4ELb0EEENS1_21CollectiveEpilogueBwdISA_SB_SD_Li256ELb1ELb0ELi2EEENS1_19SingleTileSchedulerILb1ELb0ELb0ELi128EEEEEEEEEvNT_6ParamsE$_ZN4cute3eso3ESOILb1ELb0EJNS_6LayoutINS_5tupleIJNS3_IJNS_1CILi2EEES5_EEENS4_ILi8EEEEEENS3_IJNS3_IJNS4_ILi1EEES5_EEENS4_ILi4EEEEEEEEiEEC2ERKSD_RKi,($_ZN7cutlass13device_kernelIN5flash19enable_sm80_to_sm89INS1_16FlashAttnBwdSm80INS1_25CollectiveMainloopBwdSm80ILi2ELi2EN4cute5tupleIJNS5_1CILi128EEES8_NS7_ILi64EEEEEENS_6half_tEfNS_4arch4Sm80ELb0ELb0ELb1ELb1ELb1ELb0ELb0ELb0ELi2ELi4ELi4ELi4ELb0EEENS1_21CollectiveEpilogueBwdISA_SB_SD_Li256ELb1ELb0ELi2EEENS1_19SingleTileSchedulerILb1ELb0ELb0ELi128EEEEEEEEEvNT_6ParamsE$_ZN4cute3eso3ESOILb1ELb0EJNS_6LayoutINS_5tupleIJNS3_IJNS_1CILi2EEES5_EEES6_EEENS3_IJNS3_IJNS4_ILi1EEES5_EEENS3_IJNS4_ILi32EEENS4_ILi64EEEEEEEEEEENS_10ViewEngineIPN7cutlass6half_tEEEEEC2ERKSE_RKSJ_ - $_ZN7cutlass13device_kernelIN5flash19enable_sm80_to_sm89INS1_16FlashAttnBwdSm80INS1_25CollectiveMainloopBwdSm80ILi2ELi2EN4cute5tupleIJNS5_1CILi128EEES8_NS7_ILi64EEEEEENS_6half_tEfNS_4arch4Sm80ELb0ELb0ELb1ELb1ELb1ELb0ELb0ELb0ELi2ELi4ELi4ELi4ELb0EEENS1_21CollectiveEpilogueBwdISA_SB_SD_Li256ELb1ELb0ELi2EEENS1_19SingleTileSchedulerILb1ELb0ELb0ELi128EEEEEEEEEvNT_6ParamsE$_ZN4cute3eso3ESOILb1ELb0EJNS_6LayoutINS_5tupleIJNS3_IJNS_1CILi2EEES5_EEENS4_ILi8EEEEEENS3_IJNS3_IJNS4_ILi1EEES5_EEENS4_ILi4EEEEEEEEiEEC2ERKSD_RKi)
$_ZN7cutlass13device_kernelIN5flash19enable_sm80_to_sm89INS1_16FlashAttnBwdSm80INS1_25CollectiveMainloopBwdSm80ILi2ELi2EN4cute5tupleIJNS5_1CILi128EEES8_NS7_ILi64EEEEEENS_6half_tEfNS_4arch4Sm80ELb0ELb0ELb1ELb1ELb1ELb0ELb0ELb0ELi2ELi4ELi4ELi4ELb0EEENS1_21CollectiveEpilogueBwdISA_SB_SD_Li256ELb1ELb0ELi2EEENS1_19SingleTileSchedulerILb1ELb0ELb0ELi128EEEEEEEEEvNT_6ParamsE$_ZN4cute3eso3ESOILb1ELb0EJNS_6LayoutINS_5tupleIJNS3_IJNS_1CILi2EEES5_EEENS4_ILi8EEEEEENS3_IJNS3_IJNS4_ILi1EEES5_EEENS4_ILi4EEEEEEEEiEEC2ERKSD_RKi:
[----:B------:R-:W-:Y:S02]  /*8ee0*/  IADD3 R2, R60, -c[0x0][0x20], RZ ;  /* 0x800008003c027a10 */ /* 0x000fe40007ffe0ff */
[----:B------:R-:W-:-:S03]  /*8ef0*/  MOV R7, 0x0 ;  /* 0x0000000000077802 */ /* 0x000fc60000000f00 */
[----:B------:R1:W-:Y:S01]  /*8f00*/  STL [R2], R3 ;  /* 0x0000000302007387 */ /* 0x0003e20000100800 */
[----:B------:R-:W-:Y:S05]  /*8f10*/  RET.REL.NODEC R6 `(_ZN7cutlass13device_kernelIN5flash19enable_sm80_to_sm89INS1_16FlashAttnBwdSm80INS1_25CollectiveMainloopBwdSm80ILi2ELi2EN4cute5tupleIJNS5_1CILi128EEES8_NS7_ILi64EEEEEENS_6half_tEfNS_4arch4Sm80ELb0ELb0ELb1ELb1ELb1ELb0ELb0ELb0ELi2ELi4ELi4ELi4ELb0EEENS1_21CollectiveEpilogueBwdISA_SB_SD_Li256ELb1ELb0ELi2EEENS1_19SingleTileSchedulerILb1ELb0ELb0ELi128EEEEEEEEEvNT_6ParamsE) ;  /* 0xffff70e006007950 */ /* 0x000fea0003c3ffff */
        .type           $_ZN7cutlass13device_kernelIN5flash19enable_sm80_to_sm89INS1_16FlashAttnBwdSm80INS1_25CollectiveMainloopBwdSm80ILi2ELi2EN4cute5tupleIJNS5_1CILi128EEES8_NS7_ILi64EEEEEENS_6half_tEfNS_4arch4Sm80ELb0ELb0ELb1ELb1ELb1ELb0ELb0ELb0ELi2ELi4ELi4ELi4ELb0EEENS1_21CollectiveEpilogueBwdISA_SB_SD_Li256ELb1ELb0ELi2EEENS1_19SingleTileSchedulerILb1ELb0ELb0ELi128EEEEEEEEEvNT_6ParamsE$_ZN4cute3eso3ESOILb1ELb0EJNS_6LayoutINS_5tupleIJNS3_IJNS_1CILi2EEES5_EEES6_EEENS3_IJNS3_IJNS4_ILi1EEES5_EEENS3_IJNS4_ILi32EEENS4_ILi64EEEEEEEEEEENS_10ViewEngineIPN7cutlass6half_tEEEEEC2ERKSE_RKSJ_,@function
        .size           $_ZN7cutlass13device_kernelIN5flash19enable_sm80_to_sm89INS1_16FlashAttnBwdSm80INS1_25CollectiveMainloopBwdSm80ILi2ELi2EN4cute5tupleIJNS5_1CILi128EEES8_NS7_ILi64EEEEEENS_6half_tEfNS_4arch4Sm80ELb0ELb0ELb1ELb1ELb1ELb0ELb0ELb0ELi2ELi4ELi4ELi4ELb0EEENS1_21CollectiveEpilogueBwdISA_SB_SD_Li256ELb1ELb0ELi2EEENS1_19SingleTileSchedulerILb1ELb0ELb0ELi128EEEEEEEEEvNT_6ParamsE$_ZN4cute3eso3ESOILb1ELb0EJNS_6LayoutINS_5tupleIJNS3_IJNS_1CILi2EEES5_EEES6_EEENS3_IJNS3_IJNS4_ILi1EEES5_EEENS3_IJNS4_ILi32EEENS4_ILi64EEEEEEEEEEENS_10ViewEngineIPN7cutlass6half_tEEEEEC2ERKSE_RKSJ_,($_ZN7cutlass13device_kernelIN5flash19enable_sm80_to_sm89INS1_16FlashAttnBwdSm80INS1_25CollectiveMainloopBwdSm80ILi2ELi2EN4cute5tupleIJNS5_1CILi128EEES8_NS7_ILi64EEEEEENS_6half_tEfNS_4arch4Sm80ELb0ELb0ELb1ELb1ELb1ELb0ELb0ELb0ELi2ELi4ELi4ELi4ELb0EEENS1_21CollectiveEpilogueBwdISA_SB_SD_Li256ELb1ELb0ELi2EEENS1_19SingleTileSchedulerILb1ELb0ELb0ELi128EEEEEEEEEvNT_6ParamsE$_ZN4cute3eso3ESOILb1ELb0EJNS_6LayoutINS_5tupleIJNS3_IJNS_1CILi2EEES5_EEES6_EEENS3_IJNS3_IJNS4_ILi1EEES5_EEENS3_IJNS4_ILi32EEENS4_ILi64EEEEEEEEEEEiEEC2ERKSE_RKi - $_ZN7cutlass13device_kernelIN5flash19enable_sm80_to_sm89INS1_16FlashAttnBwdSm80INS1_25CollectiveMainloopBwdSm80ILi2ELi2EN4cute5tupleIJNS5_1CILi128EEES8_NS7_ILi64EEEEEENS_6half_tEfNS_4arch4Sm80ELb0ELb0ELb1ELb1ELb1ELb0ELb0ELb0ELi2ELi4ELi4ELi4ELb0EEENS1_21CollectiveEpilogueBwdISA_SB_SD_Li256ELb1ELb0ELi2EEENS1_19SingleTileSchedulerILb1ELb0ELb0ELi128EEEEEEEEEvNT_6ParamsE$_ZN4cute3eso3ESOILb1ELb0EJNS_6LayoutINS_5tupleIJNS3_IJNS_1CILi2EEES5_EEES6_EEENS3_IJNS3_IJNS4_ILi1EEES5_EEENS3_IJNS4_ILi32EEENS4_ILi64EEEEEEEEEEENS_10ViewEngineIPN7cutlass6half_tEEEEEC2ERKSE_RKSJ_)
$_ZN7cutlass13device_kernelIN5flash19enable_sm80_to_sm89INS1_16FlashAttnBwdSm80INS1_25CollectiveMainloopBwdSm80ILi2ELi2EN4cute5tupleIJNS5_1CILi128EEES8_NS7_ILi64EEEEEENS_6half_tEfNS_4arch4Sm80ELb0ELb0ELb1ELb1ELb1ELb0ELb0ELb0ELi2ELi4ELi4ELi4ELb0EEENS1_21CollectiveEpilogueBwdISA_SB_SD_Li256ELb1ELb0ELi2EEENS1_19SingleTileSchedulerILb1ELb0ELb0ELi128EEEEEEEEEvNT_6ParamsE$_ZN4cute3eso3ESOILb1ELb0EJNS_6LayoutINS_5tupleIJNS3_IJNS_1CILi2EEES5_EEES6_EEENS3_IJNS3_IJNS4_ILi1EEES5_EEENS3_IJNS4_ILi32EEENS4_ILi64EEEEEEEEEEENS_10ViewEngineIPN7cutlass6half_tEEEEEC2ERKSE_RKSJ_:
[----:B------:R-:W-:Y:S01]  /*8f20*/  IADD3 R2, R60, -c[0x0][0x20], RZ ;  /* 0x800008003c027a10 */ /* 0x000fe20007ffe0ff */
[----:B------:R-:W-:Y:S01]  /*8f30*/  IMAD.MOV.U32 R7, RZ, RZ, R3 ;  /* 0x000000ffff077224 */ /* 0x000fe200078e0003 */
[----:B------:R-:W-:-:S04]  /*8f40*/  MOV R5, 0x0 ;  /* 0x0000000000057802 */ /* 0x000fc80000000f00 */
[----:B------:R1:W-:Y:S01]  /*8f50*/  STL.64 [R2], R6 ;  /* 0x0000000602007387 */ /* 0x0003e20000100a00 */
[----:B------:R-:W-:Y:S05]  /*8f60*/  RET.REL.NODEC R4 `(_ZN7cutlass13device_kernelIN5flash19enable_sm80_to_sm89INS1_16FlashAttnBwdSm80INS1_25CollectiveMainloopBwdSm80ILi2ELi2EN4cute5tupleIJNS5_1CILi128EEES8_NS7_ILi64EEEEEENS_6half_tEfNS_4arch4Sm80ELb0ELb0ELb1ELb1ELb1ELb0ELb0ELb0ELi2ELi4ELi4ELi4ELb0EEENS1_21CollectiveEpilogueBwdISA_SB_SD_Li256ELb1ELb0ELi2EEENS1_19SingleTileSchedulerILb1ELb0ELb0ELi128EEEEEEEEEvNT_6ParamsE) ;  /* 0xffff709004007950 */ /* 0x000fea0003c3ffff */
        .type           $_ZN7cutlass13device_kernelIN5flash19enable_sm80_to_sm89INS1_16FlashAttnBwdSm80INS1_25CollectiveMainloopBwdSm80ILi2ELi2EN4cute5tupleIJNS5_1CILi128EEES8_NS7_ILi64EEEEEENS_6half_tEfNS_4arch4Sm80ELb0ELb0ELb1ELb1ELb1ELb0ELb0ELb0ELi2ELi4ELi4ELi4ELb0EEENS1_21CollectiveEpilogueBwdISA_SB_SD_Li256ELb1ELb0ELi2EEENS1_19SingleTileSchedulerILb1ELb0ELb0ELi128EEEEEEEEEvNT_6ParamsE$_ZN4cute3eso3ESOILb1ELb0EJNS_6LayoutINS_5tupleIJNS3_IJNS_1CILi2EEES5_EEES6_EEENS3_IJNS3_IJNS4_ILi1EEES5_EEENS3_IJNS4_ILi32EEENS4_ILi64EEEEEEEEEEEiEEC2ERKSE_RKi,@function
        .size           $_ZN7cutlass13device_kernelIN5flash19enable_sm80_to_sm89INS1_16FlashAttnBwdSm80INS1_25CollectiveMainloopBwdSm80ILi2ELi2EN4cute5tupleIJNS5_1CILi128EEES8_NS7_ILi64EEEEEENS_6half_tEfNS_4arch4Sm80ELb0ELb0ELb1ELb1ELb1ELb0ELb0ELb0ELi2ELi4ELi4ELi4ELb0EEENS1_21CollectiveEpilogueBwdISA_SB_SD_Li256ELb1ELb0ELi2EEENS1_19SingleTileSchedulerILb1ELb0ELb0ELi128EEEEEEEEEvNT_6ParamsE$_ZN4cute3eso3ESOILb1ELb0EJNS_6LayoutINS_5tupleIJNS3_IJNS_1CILi2EEES5_EEES6_EEENS3_IJNS3_IJNS4_ILi1EEES5_EEENS3_IJNS4_ILi32EEENS4_ILi64EEEEEEEEEEEiEEC2ERKSE_RKi,($_ZN7cutlass13device_kernelIN5flash19enable_sm80_to_sm89INS1_16FlashAttnBwdSm80INS1_25CollectiveMainloopBwdSm80ILi2ELi2EN4cute5tupleIJNS5_1CILi128EEES8_NS7_ILi64EEEEEENS_6half_tEfNS_4arch4Sm80ELb0ELb0ELb1ELb1ELb1ELb0ELb0ELb0ELi2ELi4ELi4ELi4ELb0EEENS1_21CollectiveEpilogueBwdISA_SB_SD_Li256ELb1ELb0ELi2EEENS1_19SingleTileSchedulerILb1ELb0ELb0ELi128EEEEEEEEEvNT_6ParamsE$_ZN4cute3eso3ESOILb1ELb0EJNS_6LayoutINS_5tupleIJNS3_IJNS_1CILi2EEES5_S5_EEEEEENS3_IJNS3_IJNS4_ILi1EEES5_NS4_ILi4EEEEEEEEEEENS_10ViewEngineIPN7cutlass6half_tEEEEEC2ERKSC_RKSH_ - $_ZN7cutlass13device_kernelIN5flash19enable_sm80_to_sm89INS1_16FlashAttnBwdSm80INS1_25CollectiveMainloopBwdSm80ILi2ELi2EN4cute5tupleIJNS5_1CILi128EEES8_NS7_ILi64EEEEEENS_6half_tEfNS_4arch4Sm80ELb0ELb0ELb1ELb1ELb1ELb0ELb0ELb0ELi2ELi4ELi4ELi4ELb0EEENS1_21CollectiveEpilogueBwdISA_SB_SD_Li256ELb1ELb0ELi2EEENS1_19SingleTileSchedulerILb1ELb0ELb0ELi128EEEEEEEEEvNT_6ParamsE$_ZN4cute3eso3ESOILb1ELb0EJNS_6LayoutINS_5tupleIJNS3_IJNS_1CILi2EEES5_EEES6_EEENS3_IJNS3_IJNS4_ILi1EEES5_EEENS3_IJNS4_ILi32EEENS4_ILi64EEEEEEEEEEEiEEC2ERKSE_RKi)
$_ZN7cutlass13device_kernelIN5flash19enable_sm80_to_sm89INS1_16FlashAttnBwdSm80INS1_25CollectiveMainloopBwdSm80ILi2ELi2EN4cute5tupleIJNS5_1CILi128EEES8_NS7_ILi64EEEEEENS_6half_tEfNS_4arch4Sm80ELb0ELb0ELb1ELb1ELb1ELb0ELb0ELb0ELi2ELi4ELi4ELi4ELb0EEENS1_21CollectiveEpilogueBwdISA_SB_SD_Li256ELb1ELb0ELi2EEENS1_19SingleTileSchedulerILb1ELb0ELb0ELi128EEEEEEEEEvNT_6ParamsE$_ZN4cute3eso3ESOILb1ELb0EJNS_6LayoutINS_5tupleIJNS3_IJNS_1CILi2EEES5_EEES6_EEENS3_IJNS3_IJNS4_ILi1EEES5_EEENS3_IJNS4_ILi32EEENS4_ILi64EEEEEEEEEEEiEEC2ERKSE_RKi:
[----:B------:R-:W-:Y:S02]  /*8f70*/  IADD3 R2, R60, -c[0x0][0x20], RZ ;  /* 0x800008003c027a10 */ /* 0x000fe40007ffe0ff */
[----:B------:R-:W-:-:S03]  /*8f80*/  MOV R5, 0x0 ;  /* 0x0000000000057802 */ /* 0x000fc60000000f00 */
[----:B------:R1:W-:Y:S01]  /*8f90*/  STL [R2], R3 ;  /* 0x0000000302007387 */ /* 0x0003e20000100800 */
[----:B------:R-:W-:Y:S05]  /*8fa0*/  RET.REL.NODEC R4 `(_ZN7cutlass13device_kernelIN5flash19enable_sm80_to_sm89INS1_16FlashAttnBwdSm80INS1_25CollectiveMainloopBwdSm80ILi2ELi2EN4cute5tupleIJNS5_1CILi128EEES8_NS7_ILi64EEEEEENS_6half_tEfNS_4arch4Sm80ELb0ELb0ELb1ELb1ELb1ELb0ELb0ELb0ELi2ELi4ELi4ELi4ELb0EEENS1_21CollectiveEpilogueBwdISA_SB_SD_Li256ELb1ELb0ELi2EEENS1_19SingleTileSchedulerILb1ELb0ELb0ELi128EEEEEEEEEvNT_6ParamsE) ;  /* 0xffff705004007950 */ /* 0x000fea0003c3ffff */
        .type           $_ZN7cutlass13device_kernelIN5flash19enable_sm80_to_sm89INS1_16FlashAttnBwdSm80INS1_25CollectiveMainloopBwdSm80ILi2ELi2EN4cute5tupleIJNS5_1CILi128EEES8_NS7_ILi64EEEEEENS_6half_tEfNS_4arch4Sm80ELb0ELb0ELb1ELb1ELb1ELb0ELb0ELb0ELi2ELi4ELi4ELi4ELb0EEENS1_21CollectiveEpilogueBwdISA_SB_SD_Li256ELb1ELb0ELi2EEENS1_19SingleTileSchedulerILb1ELb0ELb0ELi128EEEEEEEEEvNT_6ParamsE$_ZN4cute3eso3ESOILb1ELb0EJNS_6LayoutINS_5tupleIJNS3_IJNS_1CILi2EEES5_S5_EEEEEENS3_IJNS3_IJNS4_ILi1EEES5_NS4_ILi4EEEEEEEEEEENS_10ViewEngineIPN7cutlass6half_tEEEEEC2ERKSC_RKSH_,@function
        .size           $_ZN7cutlass13device_kernelIN5flash19enable_sm80_to_sm89INS1_16FlashAttnBwdSm80INS1_25CollectiveMainloopBwdSm80ILi2ELi2EN4cute5tupleIJNS5_1CILi128EEES8_NS7_ILi64EEEEEENS_6half_tEfNS_4arch4Sm80ELb0ELb0ELb1ELb1ELb1ELb0ELb0ELb0ELi2ELi4ELi4ELi4ELb0EEENS1_21CollectiveEpilogueBwdISA_SB_SD_Li256ELb1ELb0ELi2EEENS1_19SingleTileSchedulerILb1ELb0ELb0ELi128EEEEEEEEEvNT_6ParamsE$_ZN4cute3eso3ESOILb1ELb0EJNS_6LayoutINS_5tupleIJNS3_IJNS_1CILi2EEES5_S5_EEEEEENS3_IJNS3_IJNS4_ILi1EEES5_NS4_ILi4EEEEEEEEEEENS_10ViewEngineIPN7cutlass6half_tEEEEEC2ERKSC_RKSH_,($_ZN7cutlass13device_kernelIN5flash19enable_sm80_to_sm89INS1_16FlashAttnBwdSm80INS1_25CollectiveMainloopBwdSm80ILi2ELi2EN4cute5tupleIJNS5_1CILi128EEES8_NS7_ILi64EEEEEENS_6half_tEfNS_4arch4Sm80ELb0ELb0ELb1ELb1ELb1ELb0ELb0ELb0ELi2ELi4ELi4ELi4ELb0EEENS1_21CollectiveEpilogueBwdISA_SB_SD_Li256ELb1ELb0ELi2EEENS1_19SingleTileSchedulerILb1ELb0ELb0ELi128EEEEEEEEEvNT_6ParamsE$_ZN4cute3eso3ESOILb1ELb0EJNS_6LayoutINS_5tupleIJNS3_IJNS_1CILi2EEES5_S5_EEEEEENS3_IJNS3_IJNS4_ILi1EEES5_NS4_ILi4EEEEEEEEEEEiEEC2ERKSC_RKi - $_ZN7cutlass13device_kernelIN5flash19enable_sm80_to_sm89INS1_16FlashAttnBwdSm80INS1_25CollectiveMainloopBwdSm80ILi2ELi2EN4cute5tupleIJNS5_1CILi128EEES8_NS7_ILi64EEEEEENS_6half_tEfNS_4arch4Sm80ELb0ELb0ELb1ELb1ELb1ELb0ELb0ELb0ELi2ELi4ELi4ELi4ELb0EEENS1_21CollectiveEpilogueBwdISA_SB_SD_Li256ELb1ELb0ELi2EEENS1_19SingleTileSchedulerILb1ELb0ELb0ELi128EEEEEEEEEvNT_6ParamsE$_ZN4cute3eso3ESOILb1ELb0EJNS_6LayoutINS_5tupleIJNS3_IJNS_1CILi2EEES5_S5_EEEEEENS3_IJNS3_IJNS4_ILi1EEES5_NS4_ILi4EEEEEEEEEEENS_10ViewEngineIPN7cutlass6half_tEEEEEC2ERKSC_RKSH_)
$_ZN7cutlass13device_kernelIN5flash19enable_sm80_to_sm89INS1_16FlashAttnBwdSm80INS1_25CollectiveMainloopBwdSm80ILi2ELi2EN4cute5tupleIJNS5_1CILi128EEES8_NS7_ILi64EEEEEENS_6half_tEfNS_4arch4Sm80ELb0ELb0ELb1ELb1ELb1ELb0ELb0ELb0ELi2ELi4ELi4ELi4ELb0EEENS1_21CollectiveEpilogueBwdISA_SB_SD_Li256ELb1ELb0ELi2EEENS1_19SingleTileSchedulerILb1ELb0ELb0ELi128EEEEEEEEEvNT_6ParamsE$_ZN4cute3eso3ESOILb1ELb0EJNS_6LayoutINS_5tupleIJNS3_IJNS_1CILi2EEES5_S5_EEEEEENS3_IJNS3_IJNS4_ILi1EEES5_NS4_ILi4EEEEEEEEEEENS_10ViewEngineIPN7cutlass6half_tEEEEEC2ERKSC_RKSH_:
[----:B------:R-:W-:Y:S01]  /*8fb0*/  IADD3 R2, R60, -c[0x0][0x20], RZ ;  /* 0x800008003c027a10 */ /* 0x000fe20007ffe0ff */
[----:B------:R-:W-:Y:S01]  /*8fc0*/  IMAD.MOV.U32 R7, RZ, RZ, R3 ;  /* 0x000000ffff077224 */ /* 0x000fe200078e0003 */
[----:B------:R-:W-:-:S04]  /*8fd0*/  MOV R5, 0x0 ;  /* 0x0000000000057802 */ /* 0x000fc80000000f00 */
[----:B------:R1:W-:Y:S01]  /*8fe0*/  STL.64 [R2], R6 ;  /* 0x0000000602007387 */ /* 0x0003e20000100a00 */
[----:B------:R-:W-:Y:S05]  /*8ff0*/  RET.REL.NODEC R4 `(_ZN7cutlass13device_kernelIN5flash19enable_sm80_to_sm89INS1_16FlashAttnBwdSm80INS1_25CollectiveMainloopBwdSm80ILi2ELi2EN4cute5tupleIJNS5_1CILi128EEES8_NS7_ILi64EEEEEENS_6half_tEfNS_4arch4Sm80ELb0ELb0ELb1ELb1ELb1ELb0ELb0ELb0ELi2ELi4ELi4ELi4ELb0EEENS1_21CollectiveEpilogueBwdISA_SB_SD_Li256ELb1ELb0ELi2EEENS1_19SingleTileSchedulerILb1ELb0ELb0ELi128EEEEEEEEEvNT_6ParamsE) ;  /* 0xffff700004007950 */ /* 0x000fea0003c3ffff */
        .type           $_ZN7cutlass13device_kernelIN5flash19enable_sm80_to_sm89INS1_16FlashAttnBwdSm80INS1_25CollectiveMainloopBwdSm80ILi2ELi2EN4cute5tupleIJNS5_1CILi128EEES8_NS7_ILi64EEEEEENS_6half_tEfNS_4arch4Sm80ELb0ELb0ELb1ELb1ELb1ELb0ELb0ELb0ELi2ELi4ELi4ELi4ELb0EEENS1_21CollectiveEpilogueBwdISA_SB_SD_Li256ELb1ELb0ELi2EEENS1_19SingleTileSchedulerILb1ELb0ELb0ELi128EEEEEEEEEvNT_6ParamsE$_ZN4cute3eso3ESOILb1ELb0EJNS_6LayoutINS_5tupleIJNS3_IJNS_1CILi2EEES5_S5_EEEEEENS3_IJNS3_IJNS4_ILi1EEES5_NS4_ILi4EEEEEEEEEEEiEEC2ERKSC_RKi,@function
        .size           $_ZN7cutlass13device_kernelIN5flash19enable_sm80_to_sm89INS1_16FlashAttnBwdSm80INS1_25CollectiveMainloopBwdSm80ILi2ELi2EN4cute5tupleIJNS5_1CILi128EEES8_NS7_ILi64EEEEEENS_6half_tEfNS_4arch4Sm80ELb0ELb0ELb1ELb1ELb1ELb0ELb0ELb0ELi2ELi4ELi4ELi4ELb0EEENS1_21CollectiveEpilogueBwdISA_SB_SD_Li256ELb1ELb0ELi2EEENS1_19SingleTileSchedulerILb1ELb0ELb0ELi128EEEEEEEEEvNT_6ParamsE$_ZN4cute3eso3ESOILb1ELb0EJNS_6LayoutINS_5tupleIJNS3_IJNS_1CILi2EEES5_S5_EEEEEENS3_IJNS3_IJNS4_ILi1EEES5_NS4_ILi4EEEEEEEEEEEiEEC2ERKSC_RKi,($_ZN7cutlass13device_kernelIN5flash19enable_sm80_to_sm89INS1_16FlashAttnBwdSm80INS1_25CollectiveMainloopBwdSm80ILi2ELi2EN4cute5tupleIJNS5_1CILi128EEES8_NS7_ILi64EEEEEENS_6half_tEfNS_4arch4Sm80ELb0ELb0ELb1ELb1ELb1ELb0ELb0ELb0ELi2ELi4ELi4ELi4ELb0EEENS1_21CollectiveEpilogueBwdISA_SB_SD_Li256ELb1ELb0ELi2EEENS1_19SingleTileSchedulerILb1ELb0ELb0ELi128EEEEEEEEEvNT_6ParamsE$_ZN4cute3eso3ESOILb1ELb0EJNS_6LayoutINS_5tupleIJNS3_IJNS_1CILi2EEES5_S5_EEES5_EEENS3_IJNS3_IJNS4_ILi1EEES5_NS4_ILi4EEEEEENS4_ILi64EEEEEEEENS_10ViewEngineIPN7cutlass6half_tEEEEEC2ERKSD_RKSI_ - $_ZN7cutlass13device_kernelIN5flash19enable_sm80_to_sm89INS1_16FlashAttnBwdSm80INS1_25CollectiveMainloopBwdSm80ILi2ELi2EN4cute5tupleIJNS5_1CILi128EEES8_NS7_ILi64EEEEEENS_6half_tEfNS_4arch4Sm80ELb0ELb0ELb1ELb1ELb1ELb0ELb0ELb0ELi2ELi4ELi4ELi4ELb0EEENS1_21CollectiveEpilogueBwdISA_SB_SD_Li256ELb1ELb0ELi2EEENS1_19SingleTileSchedulerILb1ELb0ELb0ELi128EEEEEEEEEvNT_6ParamsE$_ZN4cute3eso3ESOILb1ELb0EJNS_6LayoutINS_5tupleIJNS3_IJNS_1CILi2EEES5_S5_EEEEEENS3_IJNS3_IJNS4_ILi1EEES5_NS4_ILi4EEEEEEEEEEEiEEC2ERKSC_RKi)
$_ZN7cutlass13device_kernelIN5flash19enable_sm80_to_sm89INS1_16FlashAttnBwdSm80INS1_25CollectiveMainloopBwdSm80ILi2ELi2EN4cute5tupleIJNS5_1CILi128EEES8_NS7_ILi64EEEEEENS_6half_tEfNS_4arch4Sm80ELb0ELb0ELb1ELb1ELb1ELb0ELb0ELb0ELi2ELi4ELi4ELi4ELb0EEENS1_21CollectiveEpilogueBwdISA_SB_SD_Li256ELb1ELb0ELi2EEENS1_19SingleTileSchedulerILb1ELb0ELb0ELi128EEEEEEEEEvNT_6ParamsE$_ZN4cute3eso3ESOILb1ELb0EJNS_6LayoutINS_5tupleIJNS3_IJNS_1CILi2EEES5_S5_EEEEEENS3_IJNS3_IJNS4_ILi1EEES5_NS4_ILi4EEEEEEEEEEEiEEC2ERKSC_RKi:
[----:B------:R-:W-:Y:S02]  /*9000*/  IADD3 R2, R60, -c[0x0][0x20], RZ ;  /* 0x800008003c027a10 */ /* 0x000fe40007ffe0ff */
[----:B------:R-:W-:-:S03]  /*9010*/  MOV R5, 0x0 ;  /* 0x0000000000057802 */ /* 0x000fc60000000f00 */
[----:B------:R1:W-:Y:S01]  /*9020*/  STL [R2], R3 ;  /* 0x0000000302007387 */ /* 0x0003e20000100800 */
[----:B------:R-:W-:Y:S05]  /*9030*/  RET.REL.NODEC R4 `(_ZN7cutlass13device_kernelIN5flash19enable_sm80_to_sm89INS1_16FlashAttnBwdSm80INS1_25CollectiveMainloopBwdSm80ILi2ELi2EN4cute5tupleIJNS5_1CILi128EEES8_NS7_ILi64EEEEEENS_6half_tEfNS_4arch4Sm80ELb0ELb0ELb1ELb1ELb1ELb0ELb0ELb0ELi2ELi4ELi4ELi4ELb0EEENS1_21CollectiveEpilogueBwdISA_SB_SD_Li256ELb1ELb0ELi2EEENS1_19SingleTileSchedulerILb1ELb0ELb0ELi128EEEEEEEEEvNT_6ParamsE) ;  /* 0xffff6fc004007950 */ /* 0x000fea0003c3ffff */
        .type           $_ZN7cutlass13device_kernelIN5flash19enable_sm80_to_sm89INS1_16FlashAttnBwdSm80INS1_25CollectiveMainloopBwdSm80ILi2ELi2EN4cute5tupleIJNS5_1CILi128EEES8_NS7_ILi64EEEEEENS_6half_tEfNS_4arch4Sm80ELb0ELb0ELb1ELb1ELb1ELb0ELb0ELb0ELi2ELi4ELi4ELi4ELb0EEENS1_21CollectiveEpilogueBwdISA_SB_SD_Li256ELb1ELb0ELi2EEENS1_19SingleTileSchedulerILb1ELb0ELb0ELi128EEEEEEEEEvNT_6ParamsE$_ZN4cute3eso3ESOILb1ELb0EJNS_6LayoutINS_5tupleIJNS3_IJNS_1CILi2EEES5_S5_EEES5_EEENS3_IJNS3_IJNS4_ILi1EEES5_NS4_ILi4EEEEEENS4_ILi64EEEEEEEENS_10ViewEngineIPN7cutlass6half_tEEEEEC2ERKSD_RKSI_,@function
        .size           $_ZN7cutlass13device_kernelIN5flash19enable_sm80_to_sm89INS1_16FlashAttnBwdSm80INS1_25CollectiveMainloopBwdSm80ILi2ELi2EN4cute5tupleIJNS5_1CILi128EEES8_NS7_ILi64EEEEEENS_6half_tEfNS_4arch4Sm80ELb0ELb0ELb1ELb1ELb1ELb0ELb0ELb0ELi2ELi4ELi4ELi4ELb0EEENS1_21CollectiveEpilogueBwdISA_SB_SD_Li256ELb1ELb0ELi2EEENS1_19SingleTileSchedulerILb1ELb0ELb0ELi128EEEEEEEEEvNT_6ParamsE$_ZN4cute3eso3ESOILb1ELb0EJNS_6LayoutINS_5tupleIJNS3_IJNS_1CILi2EEES5_S5_EEES5_EEENS3_IJNS3_IJNS4_ILi1EEES5_NS4_ILi4EEEEEENS4_ILi64EEEEEEEENS_10ViewEngineIPN7cutlass6half_tEEEEEC2ERKSD_RKSI_,($_ZN7cutlass13device_kernelIN5flash19enable_sm80_to_sm89INS1_16FlashAttnBwdSm80INS1_25CollectiveMainloopBwdSm80ILi2ELi2EN4cute5tupleIJNS5_1CILi128EEES8_NS7_ILi64EEEEEENS_6half_tEfNS_4arch4Sm80ELb0ELb0ELb1ELb1ELb1ELb0ELb0ELb0ELi2ELi4ELi4ELi4ELb0EEENS1_21CollectiveEpilogueBwdISA_SB_SD_Li256ELb1ELb0ELi2EEENS1_19SingleTileSchedulerILb1ELb0ELb0ELi128EEEEEEEEEvNT_6ParamsE$_ZN4cute3eso3ESOILb1ELb0EJNS_6LayoutINS_5tupleIJNS3_IJNS_1CILi2EEES5_S5_EEES5_EEENS3_IJNS3_IJNS4_ILi1EEES5_NS4_ILi4EEEEEENS4_ILi64EEEEEEEEiEEC2ERKSD_RKi - $_ZN7cutlass13device_kernelIN5flash19enable_sm80_to_sm89INS1_16FlashAttnBwdSm80INS1_25CollectiveMainloopBwdSm80ILi2ELi2EN4cute5tupleIJNS5_1CILi128EEES8_NS7_ILi64EEEEEENS_6half_tEfNS_4arch4Sm80ELb0ELb0ELb1ELb1ELb1ELb0ELb0ELb0ELi2ELi4ELi4ELi4ELb0EEENS1_21CollectiveEpilogueBwdISA_SB_SD_Li256ELb1ELb0ELi2EEENS1_19SingleTileSchedulerILb1ELb0ELb0ELi128EEEEEEEEEvNT_6ParamsE$_ZN4cute3eso3ESOILb1ELb0EJNS_6LayoutINS_5tupleIJNS3_IJNS_1CILi2EEES5_S5_EEES5_EEENS3_IJNS3_IJNS4_ILi1EEES5_NS4_ILi4EEEEEENS4_ILi64EEEEEEEENS_10ViewEngineIPN7cutlass6half_tEEEEEC2ERKSD_RKSI_)
$_ZN7cutlass13device_kernelIN5flash19enable_sm80_to_sm89INS1_16FlashAttnBwdSm80INS1_25CollectiveMainloopBwdSm80ILi2ELi2EN4cute5tupleIJNS5_1CILi128EEES8_NS7_ILi64EEEEEENS_6half_tEfNS_4arch4Sm80ELb0ELb0ELb1ELb1ELb1ELb0ELb0ELb0ELi2ELi4ELi4ELi4ELb0EEENS1_21CollectiveEpilogueBwdISA_SB_SD_Li256ELb1ELb0ELi2EEENS1_19SingleTileSchedulerILb1ELb0ELb0ELi128EEEEEEEEEvNT_6ParamsE$_ZN4cute3eso3ESOILb1ELb0EJNS_6LayoutINS_5tupleIJNS3_IJNS_1CILi2EEES5_S5_EEES5_EEENS3_IJNS3_IJNS4_ILi1EEES5_NS4_ILi4EEEEEENS4_ILi64EEEEEEEENS_10ViewEngineIPN7cutlass6half_tEEEEEC2ERKSD_RKSI_:
[----:B------:R-:W-:Y:S01]  /*9040*/  IADD3 R2, R60, -c[0x0][0x20], RZ ;  /* 0x800008003c027a10 */ /* 0x000fe20007ffe0ff */
[----:B------:R-:W-:Y:S01]  /*9050*/  IMAD.MOV.U32 R7, RZ, RZ, R3 ;  /* 0x000000ffff077224 */ /* 0x000fe200078e0003 */
[----:B------:R-:W-:-:S04]  /*9060*/  MOV R5, 0x0 ;  /* 0x0000000000057802 */ /* 0x000fc80000000f00 */
[----:B------:R1:W-:Y:S01]  /*9070*/  STL.64 [R2], R6 ;  /* 0x0000000602007387 */ /* 0x0003e20000100a00 */
[----:B------:R-:W-:Y:S05]  /*9080*/  RET.REL.NODEC R4 `(_ZN7cutlass13device_kernelIN5flash19enable_sm80_to_sm89INS1_16FlashAttnBwdSm80INS1_25CollectiveMainloopBwdSm80ILi2ELi2EN4cute5tupleIJNS5_1CILi128EEES8_NS7_ILi64EEEEEENS_6half_tEfNS_4arch4Sm80ELb0ELb0ELb1ELb1ELb1ELb0ELb0ELb0ELi2ELi4ELi4ELi4ELb0EEENS1_21CollectiveEpilogueBwdISA_SB_SD_Li256ELb1ELb0ELi2EEENS1_19SingleTileSchedulerILb1ELb0ELb0ELi128EEEEEEEEEvNT_6ParamsE) ;  /* 0xffff6f7004007950 */ /* 0x000fea0003c3ffff */
        .type           $_ZN7cutlass13device_kernelIN5flash19enable_sm80_to_sm89INS1_16FlashAttnBwdSm80INS1_25CollectiveMainloopBwdSm80ILi2ELi2EN4cute5tupleIJNS5_1CILi128EEES8_NS7_ILi64EEEEEENS_6half_tEfNS_4arch4Sm80ELb0ELb0ELb1ELb1ELb1ELb0ELb0ELb0ELi2ELi4ELi4ELi4ELb0EEENS1_21CollectiveEpilogueBwdISA_SB_SD_Li256ELb1ELb0ELi2EEENS1_19SingleTileSchedulerILb1ELb0ELb0ELi128EEEEEEEEEvNT_6ParamsE$_ZN4cute3eso3ESOILb1ELb0EJNS_6LayoutINS_5tupleIJNS3_IJNS_1CILi2EEES5_S5_EEES5_EEENS3_IJNS3_IJNS4_ILi1EEES5_NS4_ILi4EEEEEENS4_ILi64EEEEEEEEiEEC2ERKSD_RKi,@function
        .size           $_ZN7cutlass13device_kernelIN5flash19enable_sm80_to_sm89INS1_16FlashAttnBwdSm80INS1_25CollectiveMainloopBwdSm80ILi2ELi2EN4cute5tupleIJNS5_1CILi128EEES8_NS7_ILi64EEEEEENS_6half_tEfNS_4arch4Sm80ELb0ELb0ELb1ELb1ELb1ELb0ELb0ELb0ELi2ELi4ELi4ELi4ELb0EEENS1_21CollectiveEpilogueBwdISA_SB_SD_Li256ELb1ELb0ELi2EEENS1_19SingleTileSchedulerILb1ELb0ELb0ELi128EEEEEEEEEvNT_6ParamsE$_ZN4cute3eso3ESOILb1ELb0EJNS_6LayoutINS_5tupleIJNS3_IJNS_1CILi2EEES5_S5_EEES5_EEENS3_IJNS3_IJNS4_ILi1EEES5_NS4_ILi4EEEEEENS4_ILi64EEEEEEEEiEEC2ERKSD_RKi,($_ZN7cutlass13device_kernelIN5flash19enable_sm80_to_sm89INS1_16FlashAttnBwdSm80INS1_25CollectiveMainloopBwdSm80ILi2ELi2EN4cute5tupleIJNS5_1CILi128EEES8_NS7_ILi64EEEEEENS_6half_tEfNS_4arch4Sm80ELb0ELb0ELb1ELb1ELb1ELb0ELb0ELb0ELi2ELi4ELi4ELi4ELb0EEENS1_21CollectiveEpilogueBwdISA_SB_SD_Li256ELb1ELb0ELi2EEENS1_19SingleTileSchedulerILb1ELb0ELb0ELi128EEEEEEEEEvNT_6ParamsE$_ZN4cute3eso3ESOILb1ELb0EJNS_6LayoutINS_5tupleIJNS3_IJNS_1CILi2EEES5_S5_EEES5_EEENS3_IJNS3_IJNS4_ILi1EEES5_NS4_ILi4EEEEEENS4_ILi8EEEEEEEENS_10ViewEngineIPN7cutlass6half_tEEEEEC2ERKSD_RKSI_ - $_ZN7cutlass13device_kernelIN5flash19enable_sm80_to_sm89INS1_16FlashAttnBwdSm80INS1_25CollectiveMainloopBwdSm80ILi2ELi2EN4cute5tupleIJNS5_1CILi128EEES8_NS7_ILi64EEEEEENS_6half_tEfNS_4arch4Sm80ELb0ELb0ELb1ELb1ELb1ELb0ELb0ELb0ELi2ELi4ELi4ELi4ELb0EEENS1_21CollectiveEpilogueBwdISA_SB_SD_Li256ELb1ELb0ELi2EEENS1_19SingleTileSchedulerILb1ELb0ELb0ELi128EEEEEEEEEvNT_6ParamsE$_ZN4cute3eso3ESOILb1ELb0EJNS_6LayoutINS_5tupleIJNS3_IJNS_1CILi2EEES5_S5_EEES5_EEENS3_IJNS3_IJNS4_ILi1EEES5_NS4_ILi4EEEEEENS4_ILi64EEEEEEEEiEEC2ERKSD_RKi)
$_ZN7cutlass13device_kernelIN5flash19enable_sm80_to_sm89INS1_16FlashAttnBwdSm80INS1_25CollectiveMainloopBwdSm80ILi2ELi2EN4cute5tupleIJNS5_1CILi128EEES8_NS7_ILi64EEEEEENS_6half_tEfNS_4arch4Sm80ELb0ELb0ELb1ELb1ELb1ELb0ELb0ELb0ELi2ELi4ELi4ELi4ELb0EEENS1_21CollectiveEpilogueBwdISA_SB_SD_Li256ELb1ELb0ELi2EEENS1_19SingleTileSchedulerILb1ELb0ELb0ELi128EEEEEEEEEvNT_6ParamsE$_ZN4cute3eso3ESOILb1ELb0EJNS_6LayoutINS_5tupleIJNS3_IJNS_1CILi2EEES5_S5_EEES5_EEENS3_IJNS3_IJNS4_ILi1EEES5_NS4_ILi4EEEEEENS4_ILi64EEEEEEEEiEEC2ERKSD_RKi:
[----:B------:R-:W-:Y:S02]  /*9090*/  IADD3 R2, R60, -c[0x0][0x20], RZ ;  /* 0x800008003c027a10 */ /* 0x000fe40007ffe0ff */
[----:B------:R-:W-:-:S03]  /*90a0*/  MOV R5, 0x0 ;  /* 0x0000000000057802 */ /* 0x000fc60000000f00 */
[----:B------:R1:W-:Y:S01]  /*90b0*/  STL [R2], R3 ;  /* 0x0000000302007387 */ /* 0x0003e20000100800 */
[----:B------:R-:W-:Y:S05]  /*90c0*/  RET.REL.NODEC R4 `(_ZN7cutlass13device_kernelIN5flash19enable_sm80_to_sm89INS1_16FlashAttnBwdSm80INS1_25CollectiveMainloopBwdSm80ILi2ELi2EN4cute5tupleIJNS5_1CILi128EEES8_NS7_ILi64EEEEEENS_6half_tEfNS_4arch4Sm80ELb0ELb0ELb1ELb1ELb1ELb0ELb0ELb0ELi2ELi4ELi4ELi4ELb0EEENS1_21CollectiveEpilogueBwdISA_SB_SD_Li256ELb1ELb0ELi2EEENS1_19SingleTileSchedulerILb1ELb0ELb0ELi128EEEEEEEEEvNT_6ParamsE) ;  /* 0xffff6f3004007950 */ /* 0x000fea0003c3ffff */
        .type           $_ZN7cutlass13device_kernelIN5flash19enable_sm80_to_sm89INS1_16FlashAttnBwdSm80INS1_25CollectiveMainloopBwdSm80ILi2ELi2EN4cute5tupleIJNS5_1CILi128EEES8_NS7_ILi64EEEEEENS_6half_tEfNS_4arch4Sm80ELb0ELb0ELb1ELb1ELb1ELb0ELb0ELb0ELi2ELi4ELi4ELi4ELb0EEENS1_21CollectiveEpilogueBwdISA_SB_SD_Li256ELb1ELb0ELi2EEENS1_19SingleTileSchedulerILb1ELb0ELb0ELi128EEEEEEEEEvNT_6ParamsE$_ZN4cute3eso3ESOILb1ELb0EJNS_6LayoutINS_5tupleIJNS3_IJNS_1CILi2EEES5_S5_EEES5_EEENS3_IJNS3_IJNS4_ILi1EEES5_NS4_ILi4EEEEEENS4_ILi8EEEEEEEENS_10ViewEngineIPN7cutlass6half_tEEEEEC2ERKSD_RKSI_,@function
        .size           $_ZN7cutlass13device_kernelIN5flash19enable_sm80_to_sm89INS1_16FlashAttnBwdSm80INS1_25CollectiveMainloopBwdSm80ILi2ELi2EN4cute5tupleIJNS5_1CILi128EEES8_NS7_ILi64EEEEEENS_6half_tEfNS_4arch4Sm80ELb0ELb0ELb1ELb1ELb1ELb0ELb0ELb0ELi2ELi4ELi4ELi4ELb0EEENS1_21CollectiveEpilogueBwdISA_SB_SD_Li256ELb1ELb0ELi2EEENS1_19SingleTileSchedulerILb1ELb0ELb0ELi128EEEEEEEEEvNT_6ParamsE$_ZN4cute3eso3ESOILb1ELb0EJNS_6LayoutINS_5tupleIJNS3_IJNS_1CILi2EEES5_S5_EEES5_EEENS3_IJNS3_IJNS4_ILi1EEES5_NS4_ILi4EEEEEENS4_ILi8EEEEEEEENS_10ViewEngineIPN7cutlass6half_tEEEEEC2ERKSD_RKSI_,($_ZN7cutlass13device_kernelIN5flash19enable_sm80_to_sm89INS1_16FlashAttnBwdSm80INS1_25CollectiveMainloopBwdSm80ILi2ELi2EN4cute5tupleIJNS5_1CILi128EEES8_NS7_ILi64EEEEEENS_6half_tEfNS_4arch4Sm80ELb0ELb0ELb1ELb1ELb1ELb0ELb0ELb0ELi2ELi4ELi4ELi4ELb0EEENS1_21CollectiveEpilogueBwdISA_SB_SD_Li256ELb1ELb0ELi2EEENS1_19SingleTileSchedulerILb1ELb0ELb0ELi128EEEEEEEEEvNT_6ParamsE$_ZN4cute3eso3ESOILb1ELb0EJNS_6LayoutINS_5tupleIJNS3_IJNS_1CILi2EEES5_S5_EEES5_EEENS3_IJNS3_IJNS4_ILi1EEES5_NS4_ILi4EEEEEENS4_ILi8EEEEEEEEiEEC2ERKSD_RKi - $_ZN7cutlass13device_kernelIN5flash19enable_sm80_to_sm89INS1_16FlashAttnBwdSm80INS1_25CollectiveMainloopBwdSm80ILi2ELi2EN4cute5tupleIJNS5_1CILi128EEES8_NS7_ILi64EEEEEENS_6half_tEfNS_4arch4Sm80ELb0ELb0ELb1ELb1ELb1ELb0ELb0ELb0ELi2ELi4ELi4ELi4ELb0EEENS1_21CollectiveEpilogueBwdISA_SB_SD_Li256ELb1ELb0ELi2EEENS1_19SingleTileSchedulerILb1ELb0ELb0ELi128EEEEEEEEEvNT_6ParamsE$_ZN4cute3eso3ESOILb1ELb0EJNS_6LayoutINS_5tupleIJNS3_IJNS_1CILi2EEES5_S5_EEES5_EEENS3_IJNS3_IJNS4_ILi1EEES5_NS4_ILi4EEEEEENS4_ILi8EEEEEEEENS_10ViewEngineIPN7cutlass6half_tEEEEEC2ERKSD_RKSI_)
$_ZN7cutlass13device_kernelIN5flash19enable_sm80_to_sm89INS1_16FlashAttnBwdSm80INS1_25CollectiveMainloopBwdSm80ILi2ELi2EN4cute5tupleIJNS5_1CILi128EEES8_NS7_ILi64EEEEEENS_6half_tEfNS_4arch4Sm80ELb0ELb0ELb1ELb1ELb1ELb0ELb0ELb0ELi2ELi4ELi4ELi4ELb0EEENS1_21CollectiveEpilogueBwdISA_SB_SD_Li256ELb1ELb0ELi2EEENS1_19SingleTileSchedulerILb1ELb0ELb0ELi128EEEEEEEEEvNT_6ParamsE$_ZN4cute3eso3ESOILb1ELb0EJNS_6LayoutINS_5tupleIJNS3_IJNS_1CILi2EEES5_S5_EEES5_EEENS3_IJNS3_IJNS4_ILi1EEES5_NS4_ILi4EEEEEENS4_ILi8EEEEEEEENS_10ViewEngineIPN7cutlass6half_tEEEEEC2ERKSD_RKSI_:
[----:B------:R-:W-:Y:S01]  /*90d0*/  IADD3 R2, R60, -c[0x0][0x20], RZ ;  /* 0x800008003c027a10 */ /* 0x000fe20007ffe0ff */
[----:B------:R-:W-:Y:S01]  /*90e0*/  IMAD.MOV.U32 R11, RZ, RZ, R3 ;  /* 0x000000ffff0b7224 */ /* 0x000fe200078e0003 */
[----:B------:R-:W-:-:S04]  /*90f0*/  MOV R7, 0x0 ;  /* 0x0000000000077802 */ /* 0x000fc80000000f00 */
[----:B------:R1:W-:Y:S01]  /*9100*/  STL.64 [R2], R10 ;  /* 0x0000000a02007387 */ /* 0x0003e20000100a00 */
[----:B------:R-:W-:Y:S05]  /*9110*/  RET.REL.NODEC R6 `(_ZN7cutlass13device_kernelIN5flash19enable_sm80_to_sm89INS1_16FlashAttnBwdSm80INS1_25CollectiveMainloopBwdSm80ILi2ELi2EN4cute5tupleIJNS5_1CILi128EEES8_NS7_ILi64EEEEEENS_6half_tEfNS_4arch4Sm80ELb0ELb0ELb1ELb1ELb1ELb0ELb0ELb0ELi2ELi4ELi4ELi4ELb0EEENS1_21CollectiveEpilogueBwdISA_SB_SD_Li256ELb1ELb0ELi2EEENS1_19SingleTileSchedulerILb1ELb0ELb0ELi128EEEEEEEEEvNT_6ParamsE) ;  /* 0xffff6ee006007950 */ /* 0x000fea0003c3ffff */
        .type           $_ZN7cutlass13device_kernelIN5flash19enable_sm80_to_sm89INS1_16FlashAttnBwdSm80INS1_25CollectiveMainloopBwdSm80ILi2ELi2EN4cute5tupleIJNS5_1CILi128EEES8_NS7_ILi64EEEEEENS_6half_tEfNS_4arch4Sm80ELb0ELb0ELb1ELb1ELb1ELb0ELb0ELb0ELi2ELi4ELi4ELi4ELb0EEENS1_21CollectiveEpilogueBwdISA_SB_SD_Li256ELb1ELb0ELi2EEENS1_19SingleTileSchedulerILb1ELb0ELb0ELi128EEEEEEEEEvNT_6ParamsE$_ZN4cute3eso3ESOILb1ELb0EJNS_6LayoutINS_5tupleIJNS3_IJNS_1CILi2EEES5_S5_EEES5_EEENS3_IJNS3_IJNS4_ILi1EEES5_NS4_ILi4EEEEEENS4_ILi8EEEEEEEEiEEC2ERKSD_RKi,@function
        .size           $_ZN7cutlass13device_kernelIN5flash19enable_sm80_to_sm89INS1_16FlashAttnBwdSm80INS1_25CollectiveMainloopBwdSm80ILi2ELi2EN4cute5tupleIJNS5_1CILi128EEES8_NS7_ILi64EEEEEENS_6half_tEfNS_4arch4Sm80ELb0ELb0ELb1ELb1ELb1ELb0ELb0ELb0ELi2ELi4ELi4ELi4ELb0EEENS1_21CollectiveEpilogueBwdISA_SB_SD_Li256ELb1ELb0ELi2EEENS1_19SingleTileSchedulerILb1ELb0ELb0ELi128EEEEEEEEEvNT_6ParamsE$_ZN4cute3eso3ESOILb1ELb0EJNS_6LayoutINS_5tupleIJNS3_IJNS_1CILi2EEES5_S5_EEES5_EEENS3_IJNS3_IJNS4_ILi1EEES5_NS4_ILi4EEEEEENS4_ILi8EEEEEEEEiEEC2ERKSD_RKi,($_ZN7cutlass13device_kernelIN5flash19enable_sm80_to_sm89INS1_16FlashAttnBwdSm80INS1_25CollectiveMainloopBwdSm80ILi2ELi2EN4cute5tupleIJNS5_1CILi128EEES8_NS7_ILi64EEEEEENS_6half_tEfNS_4arch4Sm80ELb0ELb0ELb1ELb1ELb1ELb0ELb0ELb0ELi2ELi4ELi4ELi4ELb0EEENS1_21CollectiveEpilogueBwdISA_SB_SD_Li256ELb1ELb0ELi2EEENS1_19SingleTileSchedulerILb1ELb0ELb0ELi128EEEEEEEEEvNT_6ParamsE$_ZN4cute3eso3ESOILb1ELb0EJNS_6LayoutINS_5tupleIJNS3_IJNS_1CILi4EEENS4_ILi1EEEEEEEEENS3_IJNS3_IJS6_NS4_ILi0EEEEEEEEEEENS_10ViewEngineIPjEEEEC2ERKSC_RKSF_ - $_ZN7cutlass13device_kernelIN5flash19enable_sm80_to_sm89INS1_16FlashAttnBwdSm80INS1_25CollectiveMainloopBwdSm80ILi2ELi2EN4cute5tupleIJNS5_1CILi128EEES8_NS7_ILi64EEEEEENS_6half_tEfNS_4arch4Sm80ELb0ELb0ELb1ELb1ELb1ELb0ELb0ELb0ELi2ELi4ELi4ELi4ELb0EEENS1_21CollectiveEpilogueBwdISA_SB_SD_Li256ELb1ELb0ELi2EEENS1_19SingleTileSchedulerILb1ELb0ELb0ELi128EEEEEEEEEvNT_6ParamsE$_ZN4cute3eso3ESOILb1ELb0EJNS_6LayoutINS_5tupleIJNS3_IJNS_1CILi2EEES5_S5_EEES5_EEENS3_IJNS3_IJNS4_ILi1EEES5_NS4_ILi4EEEEEENS4_ILi8EEEEEEEEiEEC2ERKSD_RKi)
$_ZN7cutlass13device_kernelIN5flash19enable_sm80_to_sm89INS1_16FlashAttnBwdSm80INS1_25CollectiveMainloopBwdSm80ILi2ELi2EN4cute5tupleIJNS5_1CILi128EEES8_NS7_ILi64EEEEEENS_6half_tEfNS_4arch4Sm80ELb0ELb0ELb1ELb1ELb1ELb0ELb0ELb0ELi2ELi4ELi4ELi4ELb0EEENS1_21CollectiveEpilogueBwdISA_SB_SD_Li256ELb1ELb0ELi2EEENS1_19SingleTileSchedulerILb1ELb0ELb0ELi128EEEEEEEEEvNT_6ParamsE$_ZN4cute3eso3ESOILb1ELb0EJNS_6LayoutINS_5tupleIJNS3_IJNS_1CILi2EEES5_S5_EEES5_EEENS3_IJNS3_IJNS4_ILi1EEES5_NS4_ILi4EEEEEENS4_ILi8EEEEEEEEiEEC2ERKSD_RKi:
[----:B------:R-:W-:Y:S02]  /*9120*/  IADD3 R2, R60, -c[0x0][0x20], RZ ;  /* 0x800008003c027a10 */ /* 0x000fe40007ffe0ff */
[----:B------:R-:W-:-:S03]  /*9130*/  MOV R13, 0x0 ;  /* 0x00000000000d7802 */ /* 0x000fc60000000f00 */
[----:B------:R1:W-:Y:S01]  /*9140*/  STL [R2], R3 ;  /* 0x0000000302007387 */ /* 0x0003e20000100800 */
[----:B------:R-:W-:Y:S05]  /*9150*/  RET.REL.NODEC R12 `(_ZN7cutlass13device_kernelIN5flash19enable_sm80_to_sm89INS1_16FlashAttnBwdSm80INS1_25CollectiveMainloopBwdSm80ILi2ELi2EN4cute5tupleIJNS5_1CILi128EEES8_NS7_ILi64EEEEEENS_6half_tEfNS_4arch4Sm80ELb0ELb0ELb1ELb1ELb1ELb0ELb0ELb0ELi2ELi4ELi4ELi4ELb0EEENS1_21CollectiveEpilogueBwdISA_SB_SD_Li256ELb1ELb0ELi2EEENS1_19SingleTileSchedulerILb1ELb0ELb0ELi128EEEEEEEEEvNT_6ParamsE) ;  /* 0xffff6ea00c007950 */ /* 0x000fea0003c3ffff */
        .type           $_ZN7cutlass13device_kernelIN5flash19enable_sm80_to_sm89INS1_16FlashAttnBwdSm80INS1_25CollectiveMainloopBwdSm80ILi2ELi2EN4cute5tupleIJNS5_1CILi128EEES8_NS7_ILi64EEEEEENS_6half_tEfNS_4arch4Sm80ELb0ELb0ELb1ELb1ELb1ELb0ELb0ELb0ELi2ELi4ELi4ELi4ELb0EEENS1_21CollectiveEpilogueBwdISA_SB_SD_Li256ELb1ELb0ELi2EEENS1_19SingleTileSchedulerILb1ELb0ELb0ELi128EEEEEEEEEvNT_6ParamsE$_ZN4cute3eso3ESOILb1ELb0EJNS_6LayoutINS_5tupleIJNS3_IJNS_1CILi4EEENS4_ILi1EEEEEEEEENS3_IJNS3_IJS6_NS4_ILi0EEEEEEEEEEENS_10ViewEngineIPjEEEEC2ERKSC_RKSF_,@function
        .size           $_ZN7cutlass13device_kernelIN5flash19enable_sm80_to_sm89INS1_16FlashAttnBwdSm80INS1_25CollectiveMainloopBwdSm80ILi2ELi2EN4cute5tupleIJNS5_1CILi128EEES8_NS7_ILi64EEEEEENS_6half_tEfNS_4arch4Sm80ELb0ELb0ELb1ELb1ELb1ELb0ELb0ELb0ELi2ELi4ELi4ELi4ELb0EEENS1_21CollectiveEpilogueBwdISA_SB_SD_Li256ELb1ELb0ELi2EEENS1_19SingleTileSchedulerILb1ELb0ELb0ELi128EEEEEEEEEvNT_6ParamsE$_ZN4cute3eso3ESOILb1ELb0EJNS_6LayoutINS_5tupleIJNS3_IJNS_1CILi4EEENS4_ILi1EEEEEEEEENS3_IJNS3_IJS6_NS4_ILi0EEEEEEEEEEENS_10ViewEngineIPjEEEEC2ERKSC_RKSF_,($_ZN7cutlass13device_kernelIN5flash19enable_sm80_to_sm89INS1_16FlashAttnBwdSm80INS1_25CollectiveMainloopBwdSm80ILi2ELi2EN4cute5tupleIJNS5_1CILi128EEES8_NS7_ILi64EEEEEENS_6half_tEfNS_4arch4Sm80ELb0ELb0ELb1ELb1ELb1ELb0ELb0ELb0ELi2ELi4ELi4ELi4ELb0EEENS1_21CollectiveEpilogueBwdISA_SB_SD_Li256ELb1ELb0ELi2EEENS1_19SingleTileSchedulerILb1ELb0ELb0ELi128EEEEEEEEEvNT_6ParamsE$_ZN4cute3eso3ESOILb1ELb0EJNS_6LayoutINS_5tupleIJNS3_IJNS_1CILi8EEENS4_ILi1EEEEEEEEENS3_IJNS3_IJS6_NS4_ILi0EEEEEEEEEEENS_10ViewEngineINS_8smem_ptrIPN7cutlass6half_tEEEEEEEC2ERKSC_RKSJ_ - $_ZN7cutlass13device_kernelIN5flash19enable_sm80_to_sm89INS1_16FlashAttnBwdSm80INS1_25CollectiveMainloopBwdSm80ILi2ELi2EN4cute5tupleIJNS5_1CILi128EEES8_NS7_ILi64EEEEEENS_6half_tEfNS_4arch4Sm80ELb0ELb0ELb1ELb1ELb1ELb0ELb0ELb0ELi2ELi4ELi4ELi4ELb0EEENS1_21CollectiveEpilogueBwdISA_SB_SD_Li256ELb1ELb0ELi2EEENS1_19SingleTileSchedulerILb1ELb0ELb0ELi128EEEEEEEEEvNT_6ParamsE$_ZN4cute3eso3ESOILb1ELb0EJNS_6LayoutINS_5tupleIJNS3_IJNS_1CILi4EEENS4_ILi1EEEEEEEEENS3_IJNS3_IJS6_NS4_ILi0EEEEEEEEEEENS_10ViewEngineIPjEEEEC2ERKSC_RKSF_)
$_ZN7cutlass13device_kernelIN5flash19enable_sm80_to_sm89INS1_16FlashAttnBwdSm80INS1_25CollectiveMainloopBwdSm80ILi2ELi2EN4cute5tupleIJNS5_1CILi128EEES8_NS7_ILi64EEEEEENS_6half_tEfNS_4arch4Sm80ELb0ELb0ELb1ELb1ELb1ELb0ELb0ELb0ELi2ELi4ELi4ELi4ELb0EEENS1_21CollectiveEpilogueBwdISA_SB_SD_Li256ELb1ELb0ELi2EEENS1_19SingleTileSchedulerILb1ELb0ELb0ELi128EEEEEEEEEvNT_6ParamsE$_ZN4cute3eso3ESOILb1ELb0EJNS_6LayoutINS_5tupleIJNS3_IJNS_1CILi4EEENS4_ILi1EEEEEEEEENS3_IJNS3_IJS6_NS4_ILi0EEEEEEEEEEENS_10ViewEngineIPjEEEEC2ERKSC_RKSF_:
[----:B------:R-:W-:Y:S02]  /*9160*/  IADD3 R2, R82, -c[0x0][0x20], RZ ;  /* 0x8000080052027a10 */ /* 0x000fe40007ffe0ff */
[----:B------:R-:W-:-:S03]  /*9170*/  MOV R39, 0x0 ;  /* 0x0000000000277802 */ /* 0x000fc60000000f00 */
[----:B------:R1:W-:Y:S01]  /*9180*/  STL.64 [R2], R36 ;  /* 0x0000002402007387 */ /* 0x0003e20000100a00 */
[----:B------:R-:W-:Y:S05]  /*9190*/  RET.REL.NODEC R38 `(_ZN7cutlass13device_kernelIN5flash19enable_sm80_to_sm89INS1_16FlashAttnBwdSm80INS1_25CollectiveMainloopBwdSm80ILi2ELi2EN4cute5tupleIJNS5_1CILi128EEES8_NS7_ILi64EEEEEENS_6half_tEfNS_4arch4Sm80ELb0ELb0ELb1ELb1ELb1ELb0ELb0ELb0ELi2ELi4ELi4ELi4ELb0EEENS1_21CollectiveEpilogueBwdISA_SB_SD_Li256ELb1ELb0ELi2EEENS1_19SingleTileSchedulerILb1ELb0ELb0ELi128EEEEEEEEEvNT_6ParamsE) ;  /* 0xffff6e6026007950 */ /* 0x000fea0003c3ffff */
        .type           $_ZN7cutlass13device_kernelIN5flash19enable_sm80_to_sm89INS1_16FlashAttnBwdSm80INS1_25CollectiveMainloopBwdSm80ILi2ELi2EN4cute5tupleIJNS5_1CILi128EEES8_NS7_ILi64EEEEEENS_6half_tEfNS_4arch4Sm80ELb0ELb0ELb1ELb1ELb1ELb0ELb0ELb0ELi2ELi4ELi4ELi4ELb0EEENS1_21CollectiveEpilogueBwdISA_SB_SD_Li256ELb1ELb0ELi2EEENS1_19SingleTileSchedulerILb1ELb0ELb0ELi128EEEEEEEEEvNT_6ParamsE$_ZN4cute3eso3ESOILb1ELb0EJNS_6LayoutINS_5tupleIJNS3_IJNS_1CILi8EEENS4_ILi1EEEEEEEEENS3_IJNS3_IJS6_NS4_ILi0EEEEEEEEEEENS_10ViewEngineINS_8smem_ptrIPN7cutlass6half_tEEEEEEEC2ERKSC_RKSJ_,@function
        .size           $_ZN7cutlass13device_kernelIN5flash19enable_sm80_to_sm89INS1_16FlashAttnBwdSm80INS1_25CollectiveMainloopBwdSm80ILi2ELi2EN4cute5tupleIJNS5_1CILi128EEES8_NS7_ILi64EEEEEENS_6half_tEfNS_4arch4Sm80ELb0ELb0ELb1ELb1ELb1ELb0ELb0ELb0ELi2ELi4ELi4ELi4ELb0EEENS1_21CollectiveEpilogueBwdISA_SB_SD_Li256ELb1ELb0ELi2EEENS1_19SingleTileSchedulerILb1ELb0ELb0ELi128EEEEEEEEEvNT_6ParamsE$_ZN4cute3eso3ESOILb1ELb0EJNS_6LayoutINS_5tupleIJNS3_IJNS_1CILi8EEENS4_ILi1EEEEEEEEENS3_IJNS3_IJS6_NS4_ILi0EEEEEEEEEEENS_10ViewEngineINS_8smem_ptrIPN7cutlass6half_tEEEEEEEC2ERKSC_RKSJ_,($_ZN7cutlass13device_kernelIN5flash19enable_sm80_to_sm89INS1_16FlashAttnBwdSm80INS1_25CollectiveMainloopBwdSm80ILi2ELi2EN4cute5tupleIJNS5_1CILi128EEES8_NS7_ILi64EEEEEENS_6half_tEfNS_4arch4Sm80ELb0ELb0ELb1ELb1ELb1ELb0ELb0ELb0ELi2ELi4ELi4ELi4ELb0EEENS1_21CollectiveEpilogueBwdISA_SB_SD_Li256ELb1ELb0ELi2EEENS1_19SingleTileSchedulerILb1ELb0ELb0ELi128EEEEEEEEEvNT_6ParamsE$_ZN4cute3eso3ESOILb1ELb0EJNS_6LayoutINS_5tupleIJNS3_IJNS_1CILi8EEENS4_ILi1EEEEEEEEENS3_IJNS3_IJS6_NS4_ILi0EEEEEEEEEEENS_10ViewEngineIPN7cutlass6half_tEEEEEC2ERKSC_RKSH_ - $_ZN7cutlass13device_kernelIN5flash19enable_sm80_to_sm89INS1_16FlashAttnBwdSm80INS1_25CollectiveMainloopBwdSm80ILi2ELi2EN4cute5tupleIJNS5_1CILi128EEES8_NS7_ILi64EEEEEENS_6half_tEfNS_4arch4Sm80ELb0ELb0ELb1ELb1ELb1ELb0ELb0ELb0ELi2ELi4ELi4ELi4ELb0EEENS1_21CollectiveEpilogueBwdISA_SB_SD_Li256ELb1ELb0ELi2EEENS1_19SingleTileSchedulerILb1ELb0ELb0ELi128EEEEEEEEEvNT_6ParamsE$_ZN4cute3eso3ESOILb1ELb0EJNS_6LayoutINS_5tupleIJNS3_IJNS_1CILi8EEENS4_ILi1EEEEEEEEENS3_IJNS3_IJS6_NS4_ILi0EEEEEEEEEEENS_10ViewEngineINS_8smem_ptrIPN7cutlass6half_tEEEEEEEC2ERKSC_RKSJ_)
$_ZN7cutlass13device_kernelIN5flash19enable_sm80_to_sm89INS1_16FlashAttnBwdSm80INS1_25CollectiveMainloopBwdSm80ILi2ELi2EN4cute5tupleIJNS5_1CILi128EEES8_NS7_ILi64EEEEEENS_6half_tEfNS_4arch4Sm80ELb0ELb0ELb1ELb1ELb1ELb0ELb0ELb0ELi2ELi4ELi4ELi4ELb0EEENS1_21CollectiveEpilogueBwdISA_SB_SD_Li256ELb1ELb0ELi2EEENS1_19SingleTileSchedulerILb1ELb0ELb0ELi128EEEEEEEEEvNT_6ParamsE$_ZN4cute3eso3ESOILb1ELb0EJNS_6LayoutINS_5tupleIJNS3_IJNS_1CILi8EEENS4_ILi1EEEEEEEEENS3_IJNS3_IJS6_NS4_ILi0EEEEEEEEEEENS_10ViewEngineINS_8smem_ptrIPN7cutlass6half_tEEEEEEEC2ERKSC_RKSJ_:
[----:B------:R-:W-:Y:S02]  /*91a0*/  IADD3 R36, R82, -c[0x0][0x20], RZ ;  /* 0x8000080052247a10 */ /* 0x000fe40007ffe0ff */
[----:B------:R-:W-:-:S03]  /*91b0*/  MOV R39, 0x0 ;  /* 0x0000000000277802 */ /* 0x000fc60000000f00 */
[----:B------:R1:W-:Y:S01]  /*91c0*/  STL.64 [R36], R2 ;  /* 0x0000000224007387 */ /* 0x0003e20000100a00 */
[----:B------:R-:W-:Y:S05]  /*91d0*/  RET.REL.NODEC R38 `(_ZN7cutlass13device_kernelIN5flash19enable_sm80_to_sm89INS1_16FlashAttnBwdSm80INS1_25CollectiveMainloopBwdSm80ILi2ELi2EN4cute5tupleIJNS5_1CILi128EEES8_NS7_ILi64EEEEEENS_6half_tEfNS_4arch4Sm80ELb0ELb0ELb1ELb1ELb1ELb0ELb0ELb0ELi2ELi4ELi4ELi4ELb0EEENS1_21CollectiveEpilogueBwdISA_SB_SD_Li256ELb1ELb0ELi2EEENS1_19SingleTileSchedulerILb1ELb0ELb0ELi128EEEEEEEEEvNT_6ParamsE) ;  /* 0xffff6e2026007950 */ /* 0x000fea0003c3ffff */
        .type           $_ZN7cutlass13device_kernelIN5flash19enable_sm80_to_sm89INS1_16FlashAttnBwdSm80INS1_25CollectiveMainloopBwdSm80ILi2ELi2EN4cute5tupleIJNS5_1CILi128EEES8_NS7_ILi64EEEEEENS_6half_tEfNS_4arch4Sm80ELb0ELb0ELb1ELb1ELb1ELb0ELb0ELb0ELi2ELi4ELi4ELi4ELb0EEENS1_21CollectiveEpilogueBwdISA_SB_SD_Li256ELb1ELb0ELi2EEENS1_19SingleTileSchedulerILb1ELb0ELb0ELi128EEEEEEEEEvNT_6ParamsE$_ZN4cute3eso3ESOILb1ELb0EJNS_6LayoutINS_5tupleIJNS3_IJNS_1CILi8EEENS4_ILi1EEEEEEEEENS3_IJNS3_IJS6_NS4_ILi0EEEEEEEEEEENS_10ViewEngineIPN7cutlass6half_tEEEEEC2ERKSC_RKSH_,@function
        .size           $_ZN7cutlass13device_kernelIN5flash19enable_sm80_to_sm89INS1_16FlashAttnBwdSm80INS1_25CollectiveMainloopBwdSm80ILi2ELi2EN4cute5tupleIJNS5_1CILi128EEES8_NS7_ILi64EEEEEENS_6half_tEfNS_4arch4Sm80ELb0ELb0ELb1ELb1ELb1ELb0ELb0ELb0ELi2ELi4ELi4ELi4ELb0EEENS1_21CollectiveEpilogueBwdISA_SB_SD_Li256ELb1ELb0ELi2EEENS1_19SingleTileSchedulerILb1ELb0ELb0ELi128EEEEEEEEEvNT_6ParamsE$_ZN4cute3eso3ESOILb1ELb0EJNS_6LayoutINS_5tupleIJNS3_IJNS_1CILi8EEENS4_ILi1EEEEEEEEENS3_IJNS3_IJS6_NS4_ILi0EEEEEEEEEEENS_10ViewEngineIPN7cutlass6half_tEEEEEC2ERKSC_RKSH_,($_ZN7cutlass13device_kernelIN5flash19enable_sm80_to_sm89INS1_16FlashAttnBwdSm80INS1_25CollectiveMainloopBwdSm80ILi2ELi2EN4cute5tupleIJNS5_1CILi128EEES8_NS7_ILi64EEEEEENS_6half_tEfNS_4arch4Sm80ELb0ELb0ELb1ELb1ELb1ELb0ELb0ELb0ELi2ELi4ELi4ELi4ELb0EEENS1_21CollectiveEpilogueBwdISA_SB_SD_Li256ELb1ELb0ELi2EEENS1_19SingleTileSchedulerILb1ELb0ELb0ELi128EEEEEEEEEvNT_6ParamsE$_ZN4cute3eso3ESOILb1ELb0EJNS_6LayoutINS_5tupleIJNS3_IJNS_1CILi8EEENS4_ILi1EEEEEEEEENS3_IJNS3_IJS6_NS4_ILi0EEEEEEEEEEEiEEC2ERKSC_RKi - $_ZN7cutlass13device_kernelIN5flash19enable_sm80_to_sm89INS1_16FlashAttnBwdSm80INS1_25CollectiveMainloopBwdSm80ILi2ELi2EN4cute5tupleIJNS5_1CILi128EEES8_NS7_ILi64EEEEEENS_6half_tEfNS_4arch4Sm80ELb0ELb0ELb1ELb1ELb1ELb0ELb0ELb0ELi2ELi4ELi4ELi4ELb0EEENS1_21CollectiveEpilogueBwdISA_SB_SD_Li256ELb1ELb0ELi2EEENS1_19SingleTileSchedulerILb1ELb0ELb0ELi128EEEEEEEEEvNT_6ParamsE$_ZN4cute3eso3ESOILb1ELb0EJNS_6LayoutINS_5tupleIJNS3_IJNS_1CILi8EEENS4_ILi1EEEEEEEEENS3_IJNS3_IJS6_NS4_ILi0EEEEEEEEEEENS_10ViewEngineIPN7cutlass6half_tEEEEEC2ERKSC_RKSH_)
$_ZN7cutlass13device_kernelIN5flash19enable_sm80_to_sm89INS1_16FlashAttnBwdSm80INS1_25CollectiveMainloopBwdSm80ILi2ELi2EN4cute5tupleIJNS5_1CILi128EEES8_NS7_ILi64EEEEEENS_6half_tEfNS_4arch4Sm80ELb0ELb0ELb1ELb1ELb1ELb0ELb0ELb0ELi2ELi4ELi4ELi4ELb0EEENS1_21CollectiveEpilogueBwdISA_SB_SD_Li256ELb1ELb0ELi2EEENS1_19SingleTileSchedulerILb1ELb0ELb0ELi128EEEEEEEEEvNT_6ParamsE$_ZN4cute3eso3ESOILb1ELb0EJNS_6LayoutINS_5tupleIJNS3_IJNS_1CILi8EEENS4_ILi1EEEEEEEEENS3_IJNS3_IJS6_NS4_ILi0EEEEEEEEEEENS_10ViewEngineIPN7cutlass6half_tEEEEEC2ERKSC_RKSH_:
[----:B------:R-:W-:Y:S01]  /*91e0*/  IADD3 R36, R82, -c[0x0][0x20], RZ ;  /* 0x8000080052247a10 */ /* 0x000fe20007ffe0ff */
[----:B------:R-:W-:Y:S01]  /*91f0*/  IMAD.MOV.U32 R47, RZ, RZ, R37 ;  /* 0x000000ffff2f7224 */ /* 0x000fe200078e0025 */
[----:B------:R-:W-:-:S04]  /*9200*/  MOV R39, 0x0 ;  /* 0x0000000000277802 */ /* 0x000fc80000000f00 */
[----:B------:R1:W-:Y:S01]  /*9210*/  STL.64 [R36], R46 ;  /* 0x0000002e24007387 */ /* 0x0003e20000100a00 */
[----:B------:R-:W-:Y:S05]  /*9220*/  RET.REL.NODEC R38 `(_ZN7cutlass13device_kernelIN5flash19enable_sm80_to_sm89INS1_16FlashAttnBwdSm80INS1_25CollectiveMainloopBwdSm80ILi2ELi2EN4cute5tupleIJNS5_1CILi128EEES8_NS7_ILi64EEEEEENS_6half_tEfNS_4arch4Sm80ELb0ELb0ELb1ELb1ELb1ELb0ELb0ELb0ELi2ELi4ELi4ELi4ELb0EEENS1_21CollectiveEpilogueBwdISA_SB_SD_Li256ELb1ELb0ELi2EEENS1_19SingleTileSchedulerILb1ELb0ELb0ELi128EEEEEEEEEvNT_6ParamsE) ;  /* 0xffff6dd026007950 */ /* 0x000fea0003c3ffff */
        .type           $_ZN7cutlass13device_kernelIN5flash19enable_sm80_to_sm89INS1_16FlashAttnBwdSm80INS1_25CollectiveMainloopBwdSm80ILi2ELi2EN4cute5tupleIJNS5_1CILi128EEES8_NS7_ILi64EEEEEENS_6half_tEfNS_4arch4Sm80ELb0ELb0ELb1ELb1ELb1ELb0ELb0ELb0ELi2ELi4ELi4ELi4ELb0EEENS1_21CollectiveEpilogueBwdISA_SB_SD_Li256ELb1ELb0ELi2EEENS1_19SingleTileSchedulerILb1ELb0ELb0ELi128EEEEEEEEEvNT_6ParamsE$_ZN4cute3eso3ESOILb1ELb0EJNS_6LayoutINS_5tupleIJNS3_IJNS_1CILi8EEENS4_ILi1EEEEEEEEENS3_IJNS3_IJS6_NS4_ILi0EEEEEEEEEEEiEEC2ERKSC_RKi,@function
        .size           $_ZN7cutlass13device_kernelIN5flash19enable_sm80_to_sm89INS1_16FlashAttnBwdSm80INS1_25CollectiveMainloopBwdSm80ILi2ELi2EN4cute5tupleIJNS5_1CILi128EEES8_NS7_ILi64EEEEEENS_6half_tEfNS_4arch4Sm80ELb0ELb0ELb1ELb1ELb1ELb0ELb0ELb0ELi2ELi4ELi4ELi4ELb0EEENS1_21CollectiveEpilogueBwdISA_SB_SD_Li256ELb1ELb0ELi2EEENS1_19SingleTileSchedulerILb1ELb0ELb0ELi128EEEEEEEEEvNT_6ParamsE$_ZN4cute3eso3ESOILb1ELb0EJNS_6LayoutINS_5tupleIJNS3_IJNS_1CILi8EEENS4_ILi1EEEEEEEEENS3_IJNS3_IJS6_NS4_ILi0EEEEEEEEEEEiEEC2ERKSC_RKi,($_ZN7cutlass13device_kernelIN5flash19enable_sm80_to_sm89INS1_16FlashAttnBwdSm80INS1_25CollectiveMainloopBwdSm80ILi2ELi2EN4cute5tupleIJNS5_1CILi128EEES8_NS7_ILi64EEEEEENS_6half_tEfNS_4arch4Sm80ELb0ELb0ELb1ELb1ELb1ELb0ELb0ELb0ELi2ELi4ELi4ELi4ELb0EEENS1_21CollectiveEpilogueBwdISA_SB_SD_Li256ELb1ELb0ELi2EEENS1_19SingleTileSchedulerILb1ELb0ELb0ELi128EEEEEEEEEvNT_6ParamsE$_ZN4cute3eso3ESOILb1ELb0EJNS_6LayoutINS_5tupleIJNS3_IJNS_1CILi8EEENS4_ILi1EEEEEENS3_IJNS4_ILi2EEEEEEEEENS3_IJNS3_IJS6_NS4_ILi0EEEEEENS3_IJNS4_ILi4096EEEEEEEEEEENS_10ViewEngineINS_8smem_ptrIPN7cutlass6half_tEEEEEEEC2ERKSG_RKSN_ - $_ZN7cutlass13device_kernelIN5flash19enable_sm80_to_sm89INS1_16FlashAttnBwdSm80INS1_25CollectiveMainloopBwdSm80ILi2ELi2EN4cute5tupleIJNS5_1CILi128EEES8_NS7_ILi64EEEEEENS_6half_tEfNS_4arch4Sm80ELb0ELb0ELb1ELb1ELb1ELb0ELb0ELb0ELi2ELi4ELi4ELi4ELb0EEENS1_21CollectiveEpilogueBwdISA_SB_SD_Li256ELb1ELb0ELi2EEENS1_19SingleTileSchedulerILb1ELb0ELb0ELi128EEEEEEEEEvNT_6ParamsE$_ZN4cute3eso3ESOILb1ELb0EJNS_6LayoutINS_5tupleIJNS3_IJNS_1CILi8EEENS4_ILi1EEEEEEEEENS3_IJNS3_IJS6_NS4_ILi0EEEEEEEEEEEiEEC2ERKSC_RKi)
$_ZN7cutlass13device_kernelIN5flash19enable_sm80_to_sm89INS1_16FlashAttnBwdSm80INS1_25CollectiveMainloopBwdSm80ILi2ELi2EN4cute5tupleIJNS5_1CILi128EEES8_NS7_ILi64EEEEEENS_6half_tEfNS_4arch4Sm80ELb0ELb0ELb1ELb1ELb1ELb0ELb0ELb0ELi2ELi4ELi4ELi4ELb0EEENS1_21CollectiveEpilogueBwdISA_SB_SD_Li256ELb1ELb0ELi2EEENS1_19SingleTileSchedulerILb1ELb0ELb0ELi128EEEEEEEEEvNT_6ParamsE$_ZN4cute3eso3ESOILb1ELb0EJNS_6LayoutINS_5tupleIJNS3_IJNS_1CILi8EEENS4_ILi1EEEEEEEEENS3_IJNS3_IJS6_NS4_ILi0EEEEEEEEEEEiEEC2ERKSC_RKi:
[----:B------:R-:W-:Y:S02]  /*9230*/  IADD3 R36, R82, -c[0x0][0x20], RZ ;  /* 0x8000080052247a10 */ /* 0x000fe40007ffe0ff */
[----:B------:R-:W-:-:S03]  /*9240*/  MOV R39, 0x0 ;  /* 0x0000000000277802 */ /* 0x000fc60000000f00 */
[----:B------:R1:W-:Y:S01]  /*9250*/  STL [R36], R37 ;  /* 0x0000002524007387 */ /* 0x0003e20000100800 */
[----:B------:R-:W-:Y:S05]  /*9260*/  RET.REL.NODEC R38 `(_ZN7cutlass13device_kernelIN5flash19enable_sm80_to_sm89INS1_16FlashAttnBwdSm80INS1_25CollectiveMainloopBwdSm80ILi2ELi2EN4cute5tupleIJNS5_1CILi128EEES8_NS7_ILi64EEEEEENS_6half_tEfNS_4arch4Sm80ELb0ELb0ELb1ELb1ELb1ELb0ELb0ELb0ELi2ELi4ELi4ELi4ELb0EEENS1_21CollectiveEpilogueBwdISA_SB_SD_Li256ELb1ELb0ELi2EEENS1_19SingleTileSchedulerILb1ELb0ELb0ELi128EEEEEEEEEvNT_6ParamsE) ;  /* 0xffff6d9026007950 */ /* 0x000fea0003c3ffff */
        .type           $_ZN7cutlass13device_kernelIN5flash19enable_sm80_to_sm89INS1_16FlashAttnBwdSm80INS1_25CollectiveMainloopBwdSm80ILi2ELi2EN4cute5tupleIJNS5_1CILi128EEES8_NS7_ILi64EEEEEENS_6half_tEfNS_4arch4Sm80ELb0ELb0ELb1ELb1ELb1ELb0ELb0ELb0ELi2ELi4ELi4ELi4ELb0EEENS1_21CollectiveEpilogueBwdISA_SB_SD_Li256ELb1ELb0ELi2EEENS1_19SingleTileSchedulerILb1ELb0ELb0ELi128EEEEEEEEEvNT_6ParamsE$_ZN4cute3eso3ESOILb1ELb0EJNS_6LayoutINS_5tupleIJNS3_IJNS_1CILi8EEENS4_ILi1EEEEEENS3_IJNS4_ILi2EEEEEEEEENS3_IJNS3_IJS6_NS4_ILi0EEEEEENS3_IJNS4_ILi4096EEEEEEEEEEENS_10ViewEngineINS_8smem_ptrIPN7cutlass6half_tEEEEEEEC2ERKSG_RKSN_,@function
        .size           $_ZN7cutlass13device_kernelIN5flash19enable_sm80_to_sm89INS1_16FlashAttnBwdSm80INS1_25CollectiveMainloopBwdSm80ILi2ELi2EN4cute5tupleIJNS5_1CILi128EEES8_NS7_ILi64EEEEEENS_6half_tEfNS_4arch4Sm80ELb0ELb0ELb1ELb1ELb1ELb0ELb0ELb0ELi2ELi4ELi4ELi4ELb0EEENS1_21CollectiveEpilogueBwdISA_SB_SD_Li256ELb1ELb0ELi2EEENS1_19SingleTileSchedulerILb1ELb0ELb0ELi128EEEEEEEEEvNT_6ParamsE$_ZN4cute3eso3ESOILb1ELb0EJNS_6LayoutINS_5tupleIJNS3_IJNS_1CILi8EEENS4_ILi1EEEEEENS3_IJNS4_ILi2EEEEEEEEENS3_IJNS3_IJS6_NS4_ILi0EEEEEENS3_IJNS4_ILi4096EEEEEEEEEEENS_10ViewEngineINS_8smem_ptrIPN7cutlass6half_tEEEEEEEC2ERKSG_RKSN_,($_ZN7cutlass13device_kernelIN5flash19enable_sm80_to_sm89INS1_16FlashAttnBwdSm80INS1_25CollectiveMainloopBwdSm80ILi2ELi2EN4cute5tupleIJNS5_1CILi128EEES8_NS7_ILi64EEEEEENS_6half_tEfNS_4arch4Sm80ELb0ELb0ELb1ELb1ELb1ELb0ELb0ELb0ELi2ELi4ELi4ELi4ELb0EEENS1_21CollectiveEpilogueBwdISA_SB_SD_Li256ELb1ELb0ELi2EEENS1_19SingleTileSchedulerILb1ELb0ELb0ELi128EEEEEEEEEvNT_6ParamsE$_ZN4cute3eso3ESOILb1ELb0EJNS_6LayoutINS_5tupleIJNS3_IJNS_1CILi8EEENS4_ILi1EEEEEENS3_IJNS4_ILi2EEEEEEEEENS3_IJNS3_IJS6_NS4_ILi0EEEEEENS3_IJNS4_ILi64EEEEEEEEEEENS_10ViewEngineIPN7cutlass6half_tEEEEEC2ERKSG_RKSL_ - $_ZN7cutlass13device_kernelIN5flash19enable_sm80_to_sm89INS1_16FlashAttnBwdSm80INS1_25CollectiveMainloopBwdSm80ILi2ELi2EN4cute5tupleIJNS5_1CILi128EEES8_NS7_ILi64EEEEEENS_6half_tEfNS_4arch4Sm80ELb0ELb0ELb1ELb1ELb1ELb0ELb0ELb0ELi2ELi4ELi4ELi4ELb0EEENS1_21CollectiveEpilogueBwdISA_SB_SD_Li256ELb1ELb0ELi2EEENS1_19SingleTileSchedulerILb1ELb0ELb0ELi128EEEEEEEEEvNT_6ParamsE$_ZN4cute3eso3ESOILb1ELb0EJNS_6LayoutINS_5tupleIJNS3_IJNS_1CILi8EEENS4_ILi1EEEEEENS3_IJNS4_ILi2EEEEEEEEENS3_IJNS3_IJS6_NS4_ILi0EEEEEENS3_IJNS4_ILi4096EEEEEEEEEEENS_10ViewEngineINS_8smem_ptrIPN7cutlass6half_tEEEEEEEC2ERKSG_RKSN_)
$_ZN7cutlass13device_kernelIN5flash19enable_sm80_to_sm89INS1_16FlashAttnBwdSm80INS1_25CollectiveMainloopBwdSm80ILi2ELi2EN4cute5tupleIJNS5_1CILi128EEES8_NS7_ILi64EEEEEENS_6half_tEfNS_4arch4Sm80ELb0ELb0ELb1ELb1ELb1ELb0ELb0ELb0ELi2ELi4ELi4ELi4ELb0EEENS1_21CollectiveEpilogueBwdISA_SB_SD_Li256ELb1ELb0ELi2EEENS1_19SingleTileSchedulerILb1ELb0ELb0ELi128EEEEEEEEEvNT_6ParamsE$_ZN4cute3eso3ESOILb1ELb0EJNS_6LayoutINS_5tupleIJNS3_IJNS_1CILi8EEENS4_ILi1EEEEEENS3_IJNS4_ILi2EEEEEEEEENS3_IJNS3_IJS6_NS4_ILi0EEEEEENS3_IJNS4_ILi4096EEEEEEEEEEENS_10ViewEngineINS_8smem_ptrIPN7cutlass6half_tEEEEEEEC2ERKSG_RKSN_:
[----:B------:R-:W-:Y:S02]  /*9270*/  IADD3 R38, R82, -c[0x0][0x20], RZ ;  /* 0x8000080052267a10 */ /* 0x000fe40007ffe0ff */
[----:B------:R-:W-:-:S03]  /*9280*/  MOV R47, 0x0 ;  /* 0x00000000002f7802 */ /* 0x000fc60000000f00 */
[----:B------:R1:W-:Y:S01]  /*9290*/  STL.64 [R38], R36 ;  /* 0x0000002426007387 */ /* 0x0003e20000100a00 */
[----:B------:R-:W-:Y:S05]  /*92a0*/  RET.REL.NODEC R46 `(_ZN7cutlass13device_kernelIN5flash19enable_sm80_to_sm89INS1_16FlashAttnBwdSm80INS1_25CollectiveMainloopBwdSm80ILi2ELi2EN4cute5tupleIJNS5_1CILi128EEES8_NS7_ILi64EEEEEENS_6half_tEfNS_4arch4Sm80ELb0ELb0ELb1ELb1ELb1ELb0ELb0ELb0ELi2ELi4ELi4ELi4ELb0EEENS1_21CollectiveEpilogueBwdISA_SB_SD_Li256ELb1ELb0ELi2EEENS1_19SingleTileSchedulerILb1ELb0ELb0ELi128EEEEEEEEEvNT_6ParamsE) ;  /* 0xffff6d502e007950 */ /* 0x000fea0003c3ffff */
        .type           $_ZN7cutlass13device_kernelIN5flash19enable_sm80_to_sm89INS1_16FlashAttnBwdSm80INS1_25CollectiveMainloopBwdSm80ILi2ELi2EN4cute5tupleIJNS5_1CILi128EEES8_NS7_ILi64EEEEEENS_6half_tEfNS_4arch4Sm80ELb0ELb0ELb1ELb1ELb1ELb0ELb0ELb0ELi2ELi4ELi4ELi4ELb0EEENS1_21CollectiveEpilogueBwdISA_SB_SD_Li256ELb1ELb0ELi2EEENS1_19SingleTileSchedulerILb1ELb0ELb0ELi128EEEEEEEEEvNT_6ParamsE$_ZN4cute3eso3ESOILb1ELb0EJNS_6LayoutINS_5tupleIJNS3_IJNS_1CILi8EEENS4_ILi1EEEEEENS3_IJNS4_ILi2EEEEEEEEENS3_IJNS3_IJS6_NS4_ILi0EEEEEENS3_IJNS4_ILi64EEEEEEEEEEENS_10ViewEngineIPN7cutlass6half_tEEEEEC2ERKSG_RKSL_,@function
        .size           $_ZN7cutlass13device_kernelIN5flash19enable_sm80_to_sm89INS1_16FlashAttnBwdSm80INS1_25CollectiveMainloopBwdSm80ILi2ELi2EN4cute5tupleIJNS5_1CILi128EEES8_NS7_ILi64EEEEEENS_6half_tEfNS_4arch4Sm80ELb0ELb0ELb1ELb1ELb1ELb0ELb0ELb0ELi2ELi4ELi4ELi4ELb0EEENS1_21CollectiveEpilogueBwdISA_SB_SD_Li256ELb1ELb0ELi2EEENS1_19SingleTileSchedulerILb1ELb0ELb0ELi128EEEEEEEEEvNT_6ParamsE$_ZN4cute3eso3ESOILb1ELb0EJNS_6LayoutINS_5tupleIJNS3_IJNS_1CILi8EEENS4_ILi1EEEEEENS3_IJNS4_ILi2EEEEEEEEENS3_IJNS3_IJS6_NS4_ILi0EEEEEENS3_IJNS4_ILi64EEEEEEEEEEENS_10ViewEngineIPN7cutlass6half_tEEEEEC2ERKSG_RKSL_,($_ZN7cutlass13device_kernelIN5flash19enable_sm80_to_sm89INS1_16FlashAttnBwdSm80INS1_25CollectiveMainloopBwdSm80ILi2ELi2EN4cute5tupleIJNS5_1CILi128EEES8_NS7_ILi64EEEEEENS_6half_tEfNS_4arch4Sm80ELb0ELb0ELb1ELb1ELb1ELb0ELb0ELb0ELi2ELi4ELi4ELi4ELb0EEENS1_21CollectiveEpilogueBwdISA_SB_SD_Li256ELb1ELb0ELi2EEENS1_19SingleTileSchedulerILb1ELb0ELb0ELi128EEEEEEEEEvNT_6ParamsE$_ZN4cute3eso3ESOILb1ELb0EJNS_6LayoutINS_5tupleIJNS3_IJNS_1CILi8EEENS4_ILi1EEEEEENS3_IJNS4_ILi2EEEEEEEEENS3_IJNS3_IJS6_NS4_ILi0EEEEEENS3_IJNS4_ILi8192EEEEEEEEEEENS_10ViewEngineINS_8smem_ptrIPN7cutlass6half_tEEEEEEEC2ERKSG_RKSN_ - $_ZN7cutlass13device_kernelIN5flash19enable_sm80_to_sm89INS1_16FlashAttnBwdSm80INS1_25CollectiveMainloopBwdSm80ILi2ELi2EN4cute5tupleIJNS5_1CILi128EEES8_NS7_ILi64EEEEEENS_6half_tEfNS_4arch4Sm80ELb0ELb0ELb1ELb1ELb1ELb0ELb0ELb0ELi2ELi4ELi4ELi4ELb0EEENS1_21CollectiveEpilogueBwdISA_SB_SD_Li256ELb1ELb0ELi2EEENS1_19SingleTileSchedulerILb1ELb0ELb0ELi128EEEEEEEEEvNT_6ParamsE$_ZN4cute3eso3ESOILb1ELb0EJNS_6LayoutINS_5tupleIJNS3_IJNS_1CILi8EEENS4_ILi1EEEEEENS3_IJNS4_ILi2EEEEEEEEENS3_IJNS3_IJS6_NS4_ILi0EEEEEENS3_IJNS4_ILi64EEEEEEEEEEENS_10ViewEngineIPN7cutlass6half_tEEEEEC2ERKSG_RKSL_)
$_ZN7cutlass13device_kernelIN5flash19enable_sm80_to_sm89INS1_16FlashAttnBwdSm80INS1_25CollectiveMainloopBwdSm80ILi2ELi2EN4cute5tupleIJNS5_1CILi128EEES8_NS7_ILi64EEEEEENS_6half_tEfNS_4arch4Sm80ELb0ELb0ELb1ELb1ELb1ELb0ELb0ELb0ELi2ELi4ELi4ELi4ELb0EEENS1_21CollectiveEpilogueBwdISA_SB_SD_Li256ELb1ELb0ELi2EEENS1_19SingleTileSchedulerILb1ELb0ELb0ELi128EEEEEEEEEvNT_6ParamsE$_ZN4cute3eso3ESOILb1ELb0EJNS_6LayoutINS_5tupleIJNS3_IJNS_1CILi8EEENS4_ILi1EEEEEENS3_IJNS4_ILi2EEEEEEEEENS3_IJNS3_IJS6_NS4_ILi0EEEEEENS3_IJNS4_ILi64EEEEEEEEEEENS_10ViewEngineIPN7cutlass6half_tEEEEEC2ERKSG_RKSL_:
[----:B------:R-:W-:Y:S01]  /*92b0*/  IADD3 R3, R60, -c[0x0][0x20], RZ ;  /* 0x800008003c037a10 */ /* 0x000fe20007ffe0ff */
[----:B------:R-:W-:Y:S01]  /*92c0*/  IMAD.MOV.U32 R12, RZ, RZ, R2 ;  /* 0x000000ffff0c7224 */ /* 0x000fe200078e0002 */
[----:B------:R-:W-:Y:S01]  /*92d0*/  MOV R13, R11 ;  /* 0x0000000b000d7202 */ /* 0x000fe20000000f00 */
[----:B------:R-:W-:-:S04]  /*92e0*/  IMAD.MOV.U32 R11, RZ, RZ, 0x0 ;  /* 0x00000000ff0b7424 */ /* 0x000fc800078e00ff */
[----:B------:R1:W-:Y:S01]  /*92f0*/  STL.64 [R3], R12 ;  /* 0x0000000c03007387 */ /* 0x0003e20000100a00 */
[----:B------:R-:W-:Y:S05]  /*9300*/  RET.REL.NODEC R10 `(_ZN7cutlass13device_kernelIN5flash19enable_sm80_to_sm89INS1_16FlashAttnBwdSm80INS1_25CollectiveMainloopBwdSm80ILi2ELi2EN4cute5tupleIJNS5_1CILi128EEES8_NS7_ILi64EEEEEENS_6half_tEfNS_4arch4Sm80ELb0ELb0ELb1ELb1ELb1ELb0ELb0ELb0ELi2ELi4ELi4ELi4ELb0EEENS1_21CollectiveEpilogueBwdISA_SB_SD_Li256ELb1ELb0ELi2EEENS1_19SingleTileSchedulerILb1ELb0ELb0ELi128EEEEEEEEEvNT_6ParamsE) ;  /* 0xffff6cf00a007950 */ /* 0x000fea0003c3ffff */
        .type           $_ZN7cutlass13device_kernelIN5flash19enable_sm80_to_sm89INS1_16FlashAttnBwdSm80INS1_25CollectiveMainloopBwdSm80ILi2ELi2EN4cute5tupleIJNS5_1CILi128EEES8_NS7_ILi64EEEEEENS_6half_tEfNS_4arch4Sm80ELb0ELb0ELb1ELb1ELb1ELb0ELb0ELb0ELi2ELi4ELi4ELi4ELb0EEENS1_21CollectiveEpilogueBwdISA_SB_SD_Li256ELb1ELb0ELi2EEENS1_19SingleTileSchedulerILb1ELb0ELb0ELi128EEEEEEEEEvNT_6ParamsE$_ZN4cute3eso3ESOILb1ELb0EJNS_6LayoutINS_5tupleIJNS3_IJNS_1CILi8EEENS4_ILi1EEEEEENS3_IJNS4_ILi2EEEEEEEEENS3_IJNS3_IJS6_NS4_ILi0EEEEEENS3_IJNS4_ILi8192EEEEEEEEEEENS_10ViewEngineINS_8smem_ptrIPN7cutlass6half_tEEEEEEEC2ERKSG_RKSN_,@function
        .size           $_ZN7cutlass13device_kernelIN5flash19enable_sm80_to_sm89INS1_16FlashAttnBwdSm80INS1_25CollectiveMainloopBwdSm80ILi2ELi2EN4cute5tupleIJNS5_1CILi128EEES8_NS7_ILi64EEEEEENS_6half_tEfNS_4arch4Sm80ELb0ELb0ELb1ELb1ELb1ELb0ELb0ELb0ELi2ELi4ELi4ELi4ELb0EEENS1_21CollectiveEpilogueBwdISA_SB_SD_Li256ELb1ELb0ELi2EEENS1_19SingleTileSchedulerILb1ELb0ELb0ELi128EEEEEEEEEvNT_6ParamsE$_ZN4cute3eso3ESOILb1ELb0EJNS_6LayoutINS_5tupleIJNS3_IJNS_1CILi8EEENS4_ILi1EEEEEENS3_IJNS4_ILi2EEEEEEEEENS3_IJNS3_IJS6_NS4_ILi0EEEEEENS3_IJNS4_ILi8192EEEEEEEEEEENS_10ViewEngineINS_8smem_ptrIPN7cutlass6half_tEEEEEEEC2ERKSG_RKSN_,($_ZN7cutlass13device_kernelIN5flash19enable_sm80_to_sm89INS1_16FlashAttnBwdSm80INS1_25CollectiveMainloopBwdSm80ILi2ELi2EN4cute5tupleIJNS5_1CILi128EEES8_NS7_ILi64EEEEEENS_6half_tEfNS_4arch4Sm80ELb0ELb0ELb1ELb1ELb1ELb0ELb0ELb0ELi2ELi4ELi4ELi4ELb0EEENS1_21CollectiveEpilogueBwdISA_SB_SD_Li256ELb1ELb0ELi2EEENS1_19SingleTileSchedulerILb1ELb0ELb0ELi128EEEEEEEEEvNT_6ParamsE$_ZN4cute3eso3ESOILb1ELb0EJNS_6LayoutINS_5tupleIJNS3_IJNS_1CILi8EEENS4_ILi1EEEEEENS3_IJNS4_ILi2EEEEEEEEENS3_IJNS3_IJS6_NS4_ILi0EEEEEENS3_IJS5_EEEEEEEENS_10ViewEngineIPN7cutlass6half_tEEEEEC2ERKSF_RKSK_ - $_ZN7cutlass13device_kernelIN5flash19enable_sm80_to_sm89INS1_16FlashAttnBwdSm80INS1_25CollectiveMainloopBwdSm80ILi2ELi2EN4cute5tupleIJNS5_1CILi128EEES8_NS7_ILi64EEEEEENS_6half_tEfNS_4arch4Sm80ELb0ELb0ELb1ELb1ELb1ELb0ELb0ELb0ELi2ELi4ELi4ELi4ELb0EEENS1_21CollectiveEpilogueBwdISA_SB_SD_Li256ELb1ELb0ELi2EEENS1_19SingleTileSchedulerILb1ELb0ELb0ELi128EEEEEEEEEvNT_6ParamsE$_ZN4cute3eso3ESOILb1ELb0EJNS_6LayoutINS_5tupleIJNS3_IJNS_1CILi8EEENS4_ILi1EEEEEENS3_IJNS4_ILi2EEEEEEEEENS3_IJNS3_IJS6_NS4_ILi0EEEEEENS3_IJNS4_ILi8192EEEEEEEEEEENS_10ViewEngineINS_8smem_ptrIPN7cutlass6half_tEEEEEEEC2ERKSG_RKSN_)
$_ZN7cutlass13device_kernelIN5flash19enable_sm80_to_sm89INS1_16FlashAttnBwdSm80INS1_25CollectiveMainloopBwdSm80ILi2ELi2EN4cute5tupleIJNS5_1CILi128EEES8_NS7_ILi64EEEEEENS_6half_tEfNS_4arch4Sm80ELb0ELb0ELb1ELb1ELb1ELb0ELb0ELb0ELi2ELi4ELi4ELi4ELb0EEENS1_21CollectiveEpilogueBwdISA_SB_SD_Li256ELb1ELb0ELi2EEENS1_19SingleTileSchedulerILb1ELb0ELb0ELi128EEEEEEEEEvNT_6ParamsE$_ZN4cute3eso3ESOILb1ELb0EJNS_6LayoutINS_5tupleIJNS3_IJNS_1CILi8EEENS4_ILi1EEEEEENS3_IJNS4_ILi2EEEEEEEEENS3_IJNS3_IJS6_NS4_ILi0EEEEEENS3_IJNS4_ILi8192EEEEEEEEEEENS_10ViewEngineINS_8smem_ptrIPN7cutlass6half_tEEEEEEEC2ERKSG_RKSN_:
[----:B------:R-:W-:Y:S01]  /*9310*/  IADD3 R3, R60, -c[0x0][0x20], RZ ;  /* 0x800008003c037a10 */ /* 0x000fe20007ffe0ff */
[----:B------:R-:W-:Y:S01]  /*9320*/  IMAD.MOV.U32 R14, RZ, RZ, R2 ;  /* 0x000000ffff0e7224 */ /* 0x000fe200078e0002 */
[----:B------:R-:W-:Y:S01]  /*9330*/  MOV R15, R11 ;  /* 0x0000000b000f7202 */ /* 0x000fe20000000f00 */
[----:B------:R-:W-:-:S04]  /*9340*/  IMAD.MOV.U32 R11, RZ, RZ, 0x0 ;  /* 0x00000000ff0b7424 */ /* 0x000fc800078e00ff */
[----:B------:R1:W-:Y:S01]  /*9350*/  STL.64 [R3], R14 ;  /* 0x0000000e03007387 */ /* 0x0003e20000100a00 */
[----:B------:R-:W-:Y:S05]  /*9360*/  RET.REL.NODEC R10 `(_ZN7cutlass13device_kernelIN5flash19enable_sm80_to_sm89INS1_16FlashAttnBwdSm80INS1_25CollectiveMainloopBwdSm80ILi2ELi2EN4cute5tupleIJNS5_1CILi128EEES8_NS7_ILi64EEEEEENS_6half_tEfNS_4arch4Sm80ELb0ELb0ELb1ELb1ELb1ELb0ELb0ELb0ELi2ELi4ELi4ELi4ELb0EEENS1_21CollectiveEpilogueBwdISA_SB_SD_Li256ELb1ELb0ELi2EEENS1_19SingleTileSchedulerILb1ELb0ELb0ELi128EEEEEEEEEvNT_6ParamsE) ;  /* 0xffff6c900a007950 */ /* 0x000fea0003c3ffff */
        .type           $_ZN7cutlass13device_kernelIN5flash19enable_sm80_to_sm89INS1_16FlashAttnBwdSm80INS1_25CollectiveMainloopBwdSm80ILi2ELi2EN4cute5tupleIJNS5_1CILi128EEES8_NS7_ILi64EEEEEENS_6half_tEfNS_4arch4Sm80ELb0ELb0ELb1ELb1ELb1ELb0ELb0ELb0ELi2ELi4ELi4ELi4ELb0EEENS1_21CollectiveEpilogueBwdISA_SB_SD_Li256ELb1ELb0ELi2EEENS1_19SingleTileSchedulerILb1ELb0ELb0ELi128EEEEEEEEEvNT_6ParamsE$_ZN4cute3eso3ESOILb1ELb0EJNS_6LayoutINS_5tupleIJNS3_IJNS_1CILi8EEENS4_ILi1EEEEEENS3_IJNS4_ILi2EEEEEEEEENS3_IJNS3_IJS6_NS4_ILi0EEEEEENS3_IJS5_EEEEEEEENS_10ViewEngineIPN7cutlass6half_tEEEEEC2ERKSF_RKSK_,@function
        .size           $_ZN7cutlass13device_kernelIN5flash19enable_sm80_to_sm89INS1_16FlashAttnBwdSm80INS1_25CollectiveMainloopBwdSm80ILi2ELi2EN4cute5tupleIJNS5_1CILi128EEES8_NS7_ILi64EEEEEENS_6half_tEfNS_4arch4Sm80ELb0ELb0ELb1ELb1ELb1ELb0ELb0ELb0ELi2ELi4ELi4ELi4ELb0EEENS1_21CollectiveEpilogueBwdISA_SB_SD_Li256ELb1ELb0ELi2EEENS1_19SingleTileSchedulerILb1ELb0ELb0ELi128EEEEEEEEEvNT_6ParamsE$_ZN4cute3eso3ESOILb1ELb0EJNS_6LayoutINS_5tupleIJNS3_IJNS_1CILi8EEENS4_ILi1EEEEEENS3_IJNS4_ILi2EEEEEEEEENS3_IJNS3_IJS6_NS4_ILi0EEEEEENS3_IJS5_EEEEEEEENS_10ViewEngineIPN7cutlass6half_tEEEEEC2ERKSF_RKSK_,($_ZN7cutlass13device_kernelIN5flash19enable_sm80_to_sm89INS1_16FlashAttnBwdSm80INS1_25CollectiveMainloopBwdSm80ILi2ELi2EN4cute5tupleIJNS5_1CILi128EEES8_NS7_ILi64EEEEEENS_6half_tEfNS_4arch4Sm80ELb0ELb0ELb1ELb1ELb1ELb0ELb0ELb0ELi2ELi4ELi4ELi4ELb0EEENS1_21CollectiveEpilogueBwdISA_SB_SD_Li256ELb1ELb0ELi2EEENS1_19SingleTileSchedulerILb1ELb0ELb0ELi128EEEEEEEEEvNT_6ParamsE$_ZN4cute3eso3ESOILb1ELb0EJNS_6LayoutINS_5tupleIJNS3_IJNS_1CILi8EEENS4_ILi1EEEEEENS3_IJNS4_ILi4EEEEEEEEENS3_IJNS3_IJS6_NS4_ILi0EEEEEENS3_IJNS4_ILi2048EEEEEEEEEEENS_10ViewEngineINS_8smem_ptrIPN7cutlass6half_tEEEEEEEC2ERKSG_RKSN_ - $_ZN7cutlass13device_kernelIN5flash19enable_sm80_to_sm89INS1_16FlashAttnBwdSm80INS1_25CollectiveMainloopBwdSm80ILi2ELi2EN4cute5tupleIJNS5_1CILi128EEES8_NS7_ILi64EEEEEENS_6half_tEfNS_4arch4Sm80ELb0ELb0ELb1ELb1ELb1ELb0ELb0ELb0ELi2ELi4ELi4ELi4ELb0EEENS1_21CollectiveEpilogueBwdISA_SB_SD_Li256ELb1ELb0ELi2EEENS1_19SingleTileSchedulerILb1ELb0ELb0ELi128EEEEEEEEEvNT_6ParamsE$_ZN4cute3eso3ESOILb1ELb0EJNS_6LayoutINS_5tupleIJNS3_IJNS_1CILi8EEENS4_ILi1EEEEEENS3_IJNS4_ILi2EEEEEEEEENS3_IJNS3_IJS6_NS4_ILi0EEEEEENS3_IJS5_EEEEEEEENS_10ViewEngineIPN7cutlass6half_tEEEEEC2ERKSF_RKSK_)
$_ZN7cutlass13device_kernelIN5flash19enable_sm80_to_sm89INS1_16FlashAttnBwdSm80INS1_25CollectiveMainloopBwdSm80ILi2ELi2EN4cute5tupleIJNS5_1CILi128EEES8_NS7_ILi64EEEEEENS_6half_tEfNS_4arch4Sm80ELb0ELb0ELb1ELb1ELb1ELb0ELb0ELb0ELi2ELi4ELi4ELi4ELb0EEENS1_21CollectiveEpilogueBwdISA_SB_SD_Li256ELb1ELb0ELi2EEENS1_19SingleTileSchedulerILb1ELb0ELb0ELi128EEEEEEEEEvNT_6ParamsE$_ZN4cute3eso3ESOILb1ELb0EJNS_6LayoutINS_5tupleIJNS3_IJNS_1CILi8EEENS4_ILi1EEEEEENS3_IJNS4_ILi2EEEEEEEEENS3_IJNS3_IJS6_NS4_ILi0EEEEEENS3_IJS5_EEEEEEEENS_10ViewEngineIPN7cutlass6half_tEEEEEC2ERKSF_RKSK_:
[----:B------:R-:W-:Y:S02]  /*9370*/  IADD3 R38, R82, -c[0x0][0x20], RZ ;  /* 0x8000080052267a10 */ /* 0x000fe40007ffe0ff */
[----:B------:R-:W-:-:S03]  /*9380*/  MOV R47, 0x0 ;  /* 0x00000000002f7802 */ /* 0x000fc60000000f00 */
[----:B------:R1:W-:Y:S01]  /*9390*/  STL.64 [R38], R2 ;  /* 0x0000000226007387 */ /* 0x0003e20000100a00 */
[----:B------:R-:W-:Y:S05]  /*93a0*/  RET.REL.NODEC R46 `(_ZN7cutlass13device_kernelIN5flash19enable_sm80_to_sm89INS1_16FlashAttnBwdSm80INS1_25CollectiveMainloopBwdSm80ILi2ELi2EN4cute5tupleIJNS5_1CILi128EEES8_NS7_ILi64EEEEEENS_6half_tEfNS_4arch4Sm80ELb0ELb0ELb1ELb1ELb1ELb0ELb0ELb0ELi2ELi4ELi4ELi4ELb0EEENS1_21CollectiveEpilogueBwdISA_SB_SD_Li256ELb1ELb0ELi2EEENS1_19SingleTileSchedulerILb1ELb0ELb0ELi128EEEEEEEEEvNT_6ParamsE) ;  /* 0xffff6c502e007950 */ /* 0x000fea0003c3ffff */
        .type           $_ZN7cutlass13device_kernelIN5flash19enable_sm80_to_sm89INS1_16FlashAttnBwdSm80INS1_25CollectiveMainloopBwdSm80ILi2ELi2EN4cute5tupleIJNS5_1CILi128EEES8_NS7_ILi64EEEEEENS_6half_tEfNS_4arch4Sm80ELb0ELb0ELb1ELb1ELb1ELb0ELb0ELb0ELi2ELi4ELi4ELi4ELb0EEENS1_21CollectiveEpilogueBwdISA_SB_SD_Li256ELb1ELb0ELi2EEENS1_19SingleTileSchedulerILb1ELb0ELb0ELi128EEEEEEEEEvNT_6ParamsE$_ZN4cute3eso3ESOILb1ELb0EJNS_6LayoutINS_5tupleIJNS3_IJNS_1CILi8EEENS4_ILi1EEEEEENS3_IJNS4_ILi4EEEEEEEEENS3_IJNS3_IJS6_NS4_ILi0EEEEEENS3_IJNS4_ILi2048EEEEEEEEEEENS_10ViewEngineINS_8smem_ptrIPN7cutlass6half_tEEEEEEEC2ERKSG_RKSN_,@function
        .size           $_ZN7cutlass13device_kernelIN5flash19enable_sm80_to_sm89INS1_16FlashAttnBwdSm80INS1_25CollectiveMainloopBwdSm80ILi2ELi2EN4cute5tupleIJNS5_1CILi128EEES8_NS7_ILi64EEEEEENS_6half_tEfNS_4arch4Sm80ELb0ELb0ELb1ELb1ELb1ELb0ELb0ELb0ELi2ELi4ELi4ELi4ELb0EEENS1_21CollectiveEpilogueBwdISA_SB_SD_Li256ELb1ELb0ELi2EEENS1_19SingleTileSchedulerILb1ELb0ELb0ELi128EEEEEEEEEvNT_6ParamsE$_ZN4cute3eso3ESOILb1ELb0EJNS_6LayoutINS_5tupleIJNS3_IJNS_1CILi8EEENS4_ILi1EEEEEENS3_IJNS4_ILi4EEEEEEEEENS3_IJNS3_IJS6_NS4_ILi0EEEEEENS3_IJNS4_ILi2048EEEEEEEEEEENS_10ViewEngineINS_8smem_ptrIPN7cutlass6half_tEEEEEEEC2ERKSG_RKSN_,($_ZN7cutlass13device_kernelIN5flash19enable_sm80_to_sm89INS1_16FlashAttnBwdSm80INS1_25CollectiveMainloopBwdSm80ILi2ELi2EN4cute5tupleIJNS5_1CILi128EEES8_NS7_ILi64EEEEEENS_6half_tEfNS_4arch4Sm80ELb0ELb0ELb1ELb1ELb1ELb0ELb0ELb0ELi2ELi4ELi4ELi4ELb0EEENS1_21CollectiveEpilogueBwdISA_SB_SD_Li256ELb1ELb0ELi2EEENS1_19SingleTileSchedulerILb1ELb0ELb0ELi128EEEEEEEEEvNT_6ParamsE$_ZN4cute3eso3ESOILb1ELb0EJNS_6LayoutINS_5tupleIJNS3_IJNS_1CILi8EEENS4_ILi1EEEEEENS3_IJNS4_ILi4EEEEEEEEENS3_IJNS3_IJS6_NS4_ILi0EEEEEENS3_IJS5_EEEEEEEENS_10ViewEngineIPN7cutlass6half_tEEEEEC2ERKSF_RKSK_ - $_ZN7cutlass13device_kernelIN5flash19enable_sm80_to_sm89INS1_16FlashAttnBwdSm80INS1_25CollectiveMainloopBwdSm80ILi2ELi2EN4cute5tupleIJNS5_1CILi128EEES8_NS7_ILi64EEEEEENS_6half_tEfNS_4arch4Sm80ELb0ELb0ELb1ELb1ELb1ELb0ELb0ELb0ELi2ELi4ELi4ELi4ELb0EEENS1_21CollectiveEpilogueBwdISA_SB_SD_Li256ELb1ELb0ELi2EEENS1_19SingleTileSchedulerILb1ELb0ELb0ELi128EEEEEEEEEvNT_6ParamsE$_ZN4cute3eso3ESOILb1ELb0EJNS_6LayoutINS_5tupleIJNS3_IJNS_1CILi8EEENS4_ILi1EEEEEENS3_IJNS4_ILi4EEEEEEEEENS3_IJNS3_IJS6_NS4_ILi0EEEEEENS3_IJNS4_ILi2048EEEEEEEEEEENS_10ViewEngineINS_8smem_ptrIPN7cutlass6half_tEEEEEEEC2ERKSG_RKSN_)
$_ZN7cutlass13device_kernelIN5flash19enable_sm80_to_sm89INS1_16FlashAttnBwdSm80INS1_25CollectiveMainloopBwdSm80ILi2ELi2EN4cute5tupleIJNS5_1CILi128EEES8_NS7_ILi64EEEEEENS_6half_tEfNS_4arch4Sm80ELb0ELb0ELb1ELb1ELb1ELb0ELb0ELb0ELi2ELi4ELi4ELi4ELb0EEENS1_21CollectiveEpilogueBwdISA_SB_SD_Li256ELb1ELb0ELi2EEENS1_19SingleTileSchedulerILb1ELb0ELb0ELi128EEEEEEEEEvNT_6ParamsE$_ZN4cute3eso3ESOILb1ELb0EJNS_6LayoutINS_5tupleIJNS3_IJNS_1CILi8EEENS4_ILi1EEEEEENS3_IJNS4_ILi4EEEEEEEEENS3_IJNS3_IJS6_NS4_ILi0EEEEEENS3_IJNS4_ILi2048EEEEEEEEEEENS_10ViewEngineINS_8smem_ptrIPN7cutlass6half_tEEEEEEEC2ERKSG_RKSN_:
[----:B------:R-:W-:Y:S01]  /*93b0*/  IADD3 R13, R60, -c[0x0][0x20], RZ ;  /* 0x800008003c0d7a10 */ /* 0x000fe20007ffe0ff */
[----:B------:R-:W-:Y:S01]  /*93c0*/  IMAD.MOV.U32 R16, RZ, RZ, R12 ;  /* 0x000000ffff107224 */ /* 0x000fe200078e000c */
[----:B------:R-:W-:Y:S01]  /*93d0*/  MOV R17, R15 ;  /* 0x0000000f00117202 */ /* 0x000fe20000000f00 */
[----:B------:R-:W-:-:S04]  /*93e0*/  IMAD.MOV.U32 R15, RZ, RZ, 0x0 ;  /* 0x00000000ff0f7424 */ /* 0x000fc800078e00ff */
[----:B------:R1:W-:Y:S01]  /*93f0*/  STL.64 [R13], R16 ;  /* 0x000000100d007387 */ /* 0x0003e20000100a00 */
[----:B------:R-:W-:Y:S05]  /*9400*/  RET.REL.NODEC R14 `(_ZN7cutlass13device_kernelIN5flash19enable_sm80_to_sm89INS1_16FlashAttnBwdSm80INS1_25CollectiveMainloopBwdSm80ILi2ELi2EN4cute5tupleIJNS5_1CILi128EEES8_NS7_ILi64EEEEEENS_6half_tEfNS_4arch4Sm80ELb0ELb0ELb1ELb1ELb1ELb0ELb0ELb0ELi2ELi4ELi4ELi4ELb0EEENS1_21CollectiveEpilogueBwdISA_SB_SD_Li256ELb1ELb0ELi2EEENS1_19SingleTileSchedulerILb1ELb0ELb0ELi128EEEEEEEEEvNT_6ParamsE) ;  /* 0xffff6bf00e007950 */ /* 0x000fea0003c3ffff */
        .type           $_ZN7cutlass13device_kernelIN5flash19enable_sm80_to_sm89INS1_16FlashAttnBwdSm80INS1_25CollectiveMainloopBwdSm80ILi2ELi2EN4cute5tupleIJNS5_1CILi128EEES8_NS7_ILi64EEEEEENS_6half_tEfNS_4arch4Sm80ELb0ELb0ELb1ELb1ELb1ELb0ELb0ELb0ELi2ELi4ELi4ELi4ELb0EEENS1_21CollectiveEpilogueBwdISA_SB_SD_Li256ELb1ELb0ELi2EEENS1_19SingleTileSchedulerILb1ELb0ELb0ELi128EEEEEEEEEvNT_6ParamsE$_ZN4cute3eso3ESOILb1ELb0EJNS_6LayoutINS_5tupleIJNS3_IJNS_1CILi8EEENS4_ILi1EEEEEENS3_IJNS4_ILi4EEEEEEEEENS3_IJNS3_IJS6_NS4_ILi0EEEEEENS3_IJS5_EEEEEEEENS_10ViewEngineIPN7cutlass6half_tEEEEEC2ERKSF_RKSK_,@function
        .size           $_ZN7cutlass13device_kernelIN5flash19enable_sm80_to_sm89INS1_16FlashAttnBwdSm80INS1_25CollectiveMainloopBwdSm80ILi2ELi2EN4cute5tupleIJNS5_1CILi128EEES8_NS7_ILi64EEEEEENS_6half_tEfNS_4arch4Sm80ELb0ELb0ELb1ELb1ELb1ELb0ELb0ELb0ELi2ELi4ELi4ELi4ELb0EEENS1_21CollectiveEpilogueBwdISA_SB_SD_Li256ELb1ELb0ELi2EEENS1_19SingleTileSchedulerILb1ELb0ELb0ELi128EEEEEEEEEvNT_6ParamsE$_ZN4cute3eso3ESOILb1ELb0EJNS_6LayoutINS_5tupleIJNS3_IJNS_1CILi8EEENS4_ILi1EEEEEENS3_IJNS4_ILi4EEEEEEEEENS3_IJNS3_IJS6_NS4_ILi0EEEEEENS3_IJS5_EEEEEEEENS_10ViewEngineIPN7cutlass6half_tEEEEEC2ERKSF_RKSK_,($_ZN7cutlass13device_kernelIN5flash19enable_sm80_to_sm89INS1_16FlashAttnBwdSm80INS1_25CollectiveMainloopBwdSm80ILi2ELi2EN4cute5tupleIJNS5_1CILi128EEES8_NS7_ILi64EEEEEENS_6half_tEfNS_4arch4Sm80ELb0ELb0ELb1ELb1ELb1ELb0ELb0ELb0ELi2ELi4ELi4ELi4ELb0EEENS1_21CollectiveEpilogueBwdISA_SB_SD_Li256ELb1ELb0ELi2EEENS1_19SingleTileSchedulerILb1ELb0ELb0ELi128EEEEEEEEEvNT_6ParamsE$_ZN4cute3eso3ESOILb1ELb0EJNS_6LayoutINS_5tupleIJNS3_IJNS_1CILi8EEENS4_ILi1EEEEEENS4_ILi2EEEEEENS3_IJNS3_IJS6_NS4_ILi0EEEEEENS4_ILi4096EEEEEEEENS_10ViewEngineINS_8smem_ptrIPN7cutlass6half_tEEEEEEEC2ERKSE_RKSL_ - $_ZN7cutlass13device_kernelIN5flash19enable_sm80_to_sm89INS1_16FlashAttnBwdSm80INS1_25CollectiveMainloopBwdSm80ILi2ELi2EN4cute5tupleIJNS5_1CILi128EEES8_NS7_ILi64EEEEEENS_6half_tEfNS_4arch4Sm80ELb0ELb0ELb1ELb1ELb1ELb0ELb0ELb0ELi2ELi4ELi4ELi4ELb0EEENS1_21CollectiveEpilogueBwdISA_SB_SD_Li256ELb1ELb0ELi2EEENS1_19SingleTileSchedulerILb1ELb0ELb0ELi128EEEEEEEEEvNT_6ParamsE$_ZN4cute3eso3ESOILb1ELb0EJNS_6LayoutINS_5tupleIJNS3_IJNS_1CILi8EEENS4_ILi1EEEEEENS3_IJNS4_ILi4EEEEEEEEENS3_IJNS3_IJS6_NS4_ILi0EEEEEENS3_IJS5_EEEEEEEENS_10ViewEngineIPN7cutlass6half_tEEEEEC2ERKSF_RKSK_)
$_ZN7cutlass13device_kernelIN5flash19enable_sm80_to_sm89INS1_16FlashAttnBwdSm80INS1_25CollectiveMainloopBwdSm80ILi2ELi2EN4cute5tupleIJNS5_1CILi128EEES8_NS7_ILi64EEEEEENS_6half_tEfNS_4arch4Sm80ELb0ELb0ELb1ELb1ELb1ELb0ELb0ELb0ELi2ELi4ELi4ELi4ELb0EEENS1_21CollectiveEpilogueBwdISA_SB_SD_Li256ELb1ELb0ELi2EEENS1_19SingleTileSchedulerILb1ELb0ELb0ELi128EEEEEEEEEvNT_6ParamsE$_ZN4cute3eso3ESOILb1ELb0EJNS_6LayoutINS_5tupleIJNS3_IJNS_1CILi8EEENS4_ILi1EEEEEENS3_IJNS4_ILi4EEEEEEEEENS3_IJNS3_IJS6_NS4_ILi0EEEEEENS3_IJS5_EEEEEEEENS_10ViewEngineIPN7cutlass6half_tEEEEEC2ERKSF_RKSK_:
[----:B------:R-:W-:Y:S01]  /*9410*/  IADD3 R3, R60, -c[0x0][0x20], RZ ;  /* 0x800008003c037a10 */ /* 0x000fe20007ffe0ff */
[----:B------:R-:W-:Y:S01]  /*9420*/  IMAD.MOV.U32 R14, RZ, RZ, R2 ;  /* 0x000000ffff0e7224 */ /* 0x000fe200078e0002 */
[----:B------:R-:W-:Y:S01]  /*9430*/  MOV R15, R13 ;  /* 0x0000000d000f7202 */ /* 0x000fe20000000f00 */
[----:B------:R-:W-:-:S04]  /*9440*/  IMAD.MOV.U32 R13, RZ, RZ, 0x0 ;  /* 0x00000000ff0d7424 */ /* 0x000fc800078e00ff */
[----:B------:R1:W-:Y:S01]  /*9450*/  STL.64 [R3], R14 ;  /* 0x0000000e03007387 */ /* 0x0003e20000100a00 */
[----:B------:R-:W-:Y:S05]  /*9460*/  RET.REL.NODEC R12 `(_ZN7cutlass13device_kernelIN5flash19enable_sm80_to_sm89INS1_16FlashAttnBwdSm80INS1_25CollectiveMainloopBwdSm80ILi2ELi2EN4cute5tupleIJNS5_1CILi128EEES8_NS7_ILi64EEEEEENS_6half_tEfNS_4arch4Sm80ELb0ELb0ELb1ELb1ELb1ELb0ELb0ELb0ELi2ELi4ELi4ELi4ELb0EEENS1_21CollectiveEpilogueBwdISA_SB_SD_Li256ELb1ELb0ELi2EEENS1_19SingleTileSchedulerILb1ELb0ELb0ELi128EEEEEEEEEvNT_6ParamsE) ;  /* 0xffff6b900c007950 */ /* 0x000fea0003c3ffff */
        .type           $_ZN7cutlass13device_kernelIN5flash19enable_sm80_to_sm89INS1_16FlashAttnBwdSm80INS1_25CollectiveMainloopBwdSm80ILi2ELi2EN4cute5tupleIJNS5_1CILi128EEES8_NS7_ILi64EEEEEENS_6half_tEfNS_4arch4Sm80ELb0ELb0ELb1ELb1ELb1ELb0ELb0ELb0ELi2ELi4ELi4ELi4ELb0EEENS1_21CollectiveEpilogueBwdISA_SB_SD_Li256ELb1ELb0ELi2EEENS1_19SingleTileSchedulerILb1ELb0ELb0ELi128EEEEEEEEEvNT_6ParamsE$_ZN4cute3eso3ESOILb1ELb0EJNS_6LayoutINS_5tupleIJNS3_IJNS_1CILi8EEENS4_ILi1EEEEEENS4_ILi2EEEEEENS3_IJNS3_IJS6_NS4_ILi0EEEEEENS4_ILi4096EEEEEEEENS_10ViewEngineINS_8smem_ptrIPN7cutlass6half_tEEEEEEEC2ERKSE_RKSL_,@function
        .size           $_ZN7cutlass13device_kernelIN5flash19enable_sm80_to_sm89INS1_16FlashAttnBwdSm80INS1_25CollectiveMainloopBwdSm80ILi2ELi2EN4cute5tupleIJNS5_1CILi128EEES8_NS7_ILi64EEEEEENS_6half_tEfNS_4arch4Sm80ELb0ELb0ELb1ELb1ELb1ELb0ELb0ELb0ELi2ELi4ELi4ELi4ELb0EEENS1_21CollectiveEpilogueBwdISA_SB_SD_Li256ELb1ELb0ELi2EEENS1_19SingleTileSchedulerILb1ELb0ELb0ELi128EEEEEEEEEvNT_6ParamsE$_ZN4cute3eso3ESOILb1ELb0EJNS_6LayoutINS_5tupleIJNS3_IJNS_1CILi8EEENS4_ILi1EEEEEENS4_ILi2EEEEEENS3_IJNS3_IJS6_NS4_ILi0EEEEEENS4_ILi4096EEEEEEEENS_10ViewEngineINS_8smem_ptrIPN7cutlass6half_tEEEEEEEC2ERKSE_RKSL_,($_ZN7cutlass13device_kernelIN5flash19enable_sm80_to_sm89INS1_16FlashAttnBwdSm80INS1_25CollectiveMainloopBwdSm80ILi2ELi2EN4cute5tupleIJNS5_1CILi128EEES8_NS7_ILi64EEEEEENS_6half_tEfNS_4arch4Sm80ELb0ELb0ELb1ELb1ELb1ELb0ELb0ELb0ELi2ELi4ELi4ELi4ELb0EEENS1_21CollectiveEpilogueBwdISA_SB_SD_Li256ELb1ELb0ELi2EEENS1_19SingleTileSchedulerILb1ELb0ELb0ELi128EEEEEEEEEvNT_6ParamsE$_ZN4cute3eso3ESOILb1ELb0EJNS_6LayoutINS_5tupleIJNS3_IJNS_1CILi8EEENS4_ILi1EEEEEENS4_ILi2EEEEEENS3_IJNS3_IJS6_NS4_ILi0EEEEEENS4_ILi4096EEEEEEEEiEEC2ERKSE_RKi - $_ZN7cutlass13device_kernelIN5flash19enable_sm80_to_sm89INS1_16FlashAttnBwdSm80INS1_25CollectiveMainloopBwdSm80ILi2ELi2EN4cute5tupleIJNS5_1CILi128EEES8_NS7_ILi64EEEEEENS_6half_tEfNS_4arch4Sm80ELb0ELb0ELb1ELb1ELb1ELb0ELb0ELb0ELi2ELi4ELi4ELi4ELb0EEENS1_21CollectiveEpilogueBwdISA_SB_SD_Li256ELb1ELb0ELi2EEENS1_19SingleTileSchedulerILb1ELb0ELb0ELi128EEEEEEEEEvNT_6ParamsE$_ZN4cute3eso3ESOILb1ELb0EJNS_6LayoutINS_5tupleIJNS3_IJNS_1CILi8EEENS4_ILi1EEEEEENS4_ILi2EEEEEENS3_IJNS3_IJS6_NS4_ILi0EEEEEENS4_ILi4096EEEEEEEENS_10ViewEngineINS_8smem_ptrIPN7cutlass6half_tEEEEEEEC2ERKSE_RKSL_)
$_ZN7cutlass13device_kernelIN5flash19enable_sm80_to_sm89INS1_16FlashAttnBwdSm80INS1_25CollectiveMainloopBwdSm80ILi2ELi2EN4cute5tupleIJNS5_1CILi128EEES8_NS7_ILi64EEEEEENS_6half_tEfNS_4arch4Sm80ELb0ELb0ELb1ELb1ELb1ELb0ELb0ELb0ELi2ELi4ELi4ELi4ELb0EEENS1_21CollectiveEpilogueBwdISA_SB_SD_Li256ELb1ELb0ELi2EEENS1_19SingleTileSchedulerILb1ELb0ELb0ELi128EEEEEEEEEvNT_6ParamsE$_ZN4cute3eso3ESOILb1ELb0EJNS_6LayoutINS_5tupleIJNS3_IJNS_1CILi8EEENS4_ILi1EEEEEENS4_ILi2EEEEEENS3_IJNS3_IJS6_NS4_ILi0EEEEEENS4_ILi4096EEEEEEEENS_10ViewEngineINS_8smem_ptrIPN7cutlass6half_tEEEEEEEC2ERKSE_RKSL_:
[----:B------:R-:W-:Y:S02]  /*9470*/  IADD3 R36, R82, -c[0x0][0x20], RZ ;  /* 0x8000080052247a10 */ /* 0x000fe40007ffe0ff */
[----:B------:R-:W-:-:S03]  /*9480*/  MOV R39, 0x0 ;  /* 0x0000000000277802 */ /* 0x000fc60000000f00 */
[----:B------:R1:W-:Y:S01]  /*9490*/  STL.64 [R36], R2 ;  /* 0x0000000224007387 */ /* 0x0003e20000100a00 */
[----:B------:R-:W-:Y:S05]  /*94a0*/  RET.REL.NODEC R38 `(_ZN7cutlass13device_kernelIN5flash19enable_sm80_to_sm89INS1_16FlashAttnBwdSm80INS1_25CollectiveMainloopBwdSm80ILi2ELi2EN4cute5tupleIJNS5_1CILi128EEES8_NS7_ILi64EEEEEENS_6half_tEfNS_4arch4Sm80ELb0ELb0ELb1ELb1ELb1ELb0ELb0ELb0ELi2ELi4ELi4ELi4ELb0EEENS1_21CollectiveEpilogueBwdISA_SB_SD_Li256ELb1ELb0ELi2EEENS1_19SingleTileSchedulerILb1ELb0ELb0ELi128EEEEEEEEEvNT_6ParamsE) ;  /* 0xffff6b5026007950 */ /* 0x000fea0003c3ffff */
        .type           $_ZN7cutlass13device_kernelIN5flash19enable_sm80_to_sm89INS1_16FlashAttnBwdSm80INS1_25CollectiveMainloopBwdSm80ILi2ELi2EN4cute5tupleIJNS5_1CILi128EEES8_NS7_ILi64EEEEEENS_6half_tEfNS_4arch4Sm80ELb0ELb0ELb1ELb1ELb1ELb0ELb0ELb0ELi2ELi4ELi4ELi4ELb0EEENS1_21CollectiveEpilogueBwdISA_SB_SD_Li256ELb1ELb0ELi2EEENS1_19SingleTileSchedulerILb1ELb0ELb0ELi128EEEEEEEEEvNT_6ParamsE$_ZN4cute3eso3ESOILb1ELb0EJNS_6LayoutINS_5tupleIJNS3_IJNS_1CILi8EEENS4_ILi1EEEEEENS4_ILi2EEEEEENS3_IJNS3_IJS6_NS4_ILi0EEEEEENS4_ILi4096EEEEEEEEiEEC2ERKSE_RKi,@function
        .size           $_ZN7cutlass13device_kernelIN5flash19enable_sm80_to_sm89INS1_16FlashAttnBwdSm80INS1_25CollectiveMainloopBwdSm80ILi2ELi2EN4cute5tupleIJNS5_1CILi128EEES8_NS7_ILi64EEEEEENS_6half_tEfNS_4arch4Sm80ELb0ELb0ELb1ELb1ELb1ELb0ELb0ELb0ELi2ELi4ELi4ELi4ELb0EEENS1_21CollectiveEpilogueBwdISA_SB_SD_Li256ELb1ELb0ELi2EEENS1_19SingleTileSchedulerILb1ELb0ELb0ELi128EEEEEEEEEvNT_6ParamsE$_ZN4cute3eso3ESOILb1ELb0EJNS_6LayoutINS_5tupleIJNS3_IJNS_1CILi8EEENS4_ILi1EEEEEENS4_ILi2EEEEEENS3_IJNS3_IJS6_NS4_ILi0EEEEEENS4_ILi4096EEEEEEEEiEEC2ERKSE_RKi,($_ZN7cutlass13device_kernelIN5flash19enable_sm80_to_sm89INS1_16FlashAttnBwdSm80INS1_25CollectiveMainloopBwdSm80ILi2ELi2EN4cute5tupleIJNS5_1CILi128EEES8_NS7_ILi64EEEEEENS_6half_tEfNS_4arch4Sm80ELb0ELb0ELb1ELb1ELb1ELb0ELb0ELb0ELi2ELi4ELi4ELi4ELb0EEENS1_21CollectiveEpilogueBwdISA_SB_SD_Li256ELb1ELb0ELi2EEENS1_19SingleTileSchedulerILb1ELb0ELb0ELi128EEEEEEEEEvNT_6ParamsE$_ZN4cute3eso3ESOILb1ELb0EJNS_6LayoutINS_5tupleIJNS3_IJNS_1CILi8EEENS4_ILi1EEEEEENS4_ILi2EEEEEENS3_IJNS3_IJS6_NS4_ILi0EEEEEENS4_ILi64EEEEEEEENS_10ViewEngineIPN7cutlass6half_tEEEEEC2ERKSE_RKSJ_ - $_ZN7cutlass13device_kernelIN5flash19enable_sm80_to_sm89INS1_16FlashAttnBwdSm80INS1_25CollectiveMainloopBwdSm80ILi2ELi2EN4cute5tupleIJNS5_1CILi128EEES8_NS7_ILi64EEEEEENS_6half_tEfNS_4arch4Sm80ELb0ELb0ELb1ELb1ELb1ELb0ELb0ELb0ELi2ELi4ELi4ELi4ELb0EEENS1_21CollectiveEpilogueBwdISA_SB_SD_Li256ELb1ELb0ELi2EEENS1_19SingleTileSchedulerILb1ELb0ELb0ELi128EEEEEEEEEvNT_6ParamsE$_ZN4cute3eso3ESOILb1ELb0EJNS_6LayoutINS_5tupleIJNS3_IJNS_1CILi8EEENS4_ILi1EEEEEENS4_ILi2EEEEEENS3_IJNS3_IJS6_NS4_ILi0EEEEEENS4_ILi4096EEEEEEEEiEEC2ERKSE_RKi)
$_ZN7cutlass13device_kernelIN5flash19enable_sm80_to_sm89INS1_16FlashAttnBwdSm80INS1_25CollectiveMainloopBwdSm80ILi2ELi2EN4cute5tupleIJNS5_1CILi128EEES8_NS7_ILi64EEEEEENS_6half_tEfNS_4arch4Sm80ELb0ELb0ELb1ELb1ELb1ELb0ELb0ELb0ELi2ELi4ELi4ELi4ELb0EEENS1_21CollectiveEpilogueBwdISA_SB_SD_Li256ELb1ELb0ELi2EEENS1_19SingleTileSchedulerILb1ELb0ELb0ELi128EEEEEEEEEvNT_6ParamsE$_ZN4cute3eso3ESOILb1ELb0EJNS_6LayoutINS_5tupleIJNS3_IJNS_1CILi8EEENS4_ILi1EEEEEENS4_ILi2EEEEEENS3_IJNS3_IJS6_NS4_ILi0EEEEEENS4_ILi4096EEEEEEEEiEEC2ERKSE_RKi:
[----:B------:R-:W-:Y:S02]  /*94b0*/  IADD3 R2, R82, -c[0x0][0x20], RZ ;  /* 0x8000080052027a10 */ /* 0x000fe40007ffe0ff */
[----:B------:R-:W-:-:S03]  /*94c0*/  MOV R37, 0x0 ;  /* 0x0000000000257802 */ /* 0x000fc60000000f00 */
[----:B------:R1:W-:Y:S01]  /*94d0*/  STL [R2], R3 ;  /* 0x0000000302007387 */ /* 0x0003e20000100800 */
[----:B------:R-:W-:Y:S05]  /*94e0*/  RET.REL.NODEC R36 `(_ZN7cutlass13device_kernelIN5flash19enable_sm80_to_sm89INS1_16FlashAttnBwdSm80INS1_25CollectiveMainloopBwdSm80ILi2ELi2EN4cute5tupleIJNS5_1CILi128EEES8_NS7_ILi64EEEEEENS_6half_tEfNS_4arch4Sm80ELb0ELb0ELb1ELb1ELb1ELb0ELb0ELb0ELi2ELi4ELi4ELi4ELb0EEENS1_21CollectiveEpilogueBwdISA_SB_SD_Li256ELb1ELb0ELi2EEENS1_19SingleTileSchedulerILb1ELb0ELb0ELi128EEEEEEEEEvNT_6ParamsE) ;  /* 0xffff6b1024007950 */ /* 0x000fea0003c3ffff */
        .type           $_ZN7cutlass13device_kernelIN5flash19enable_sm80_to_sm89INS1_16FlashAttnBwdSm80INS1_25CollectiveMainloopBwdSm80ILi2ELi2EN4cute5tupleIJNS5_1CILi128EEES8_NS7_ILi64EEEEEENS_6half_tEfNS_4arch4Sm80ELb0ELb0ELb1ELb1ELb1ELb0ELb0ELb0ELi2ELi4ELi4ELi4ELb0EEENS1_21CollectiveEpilogueBwdISA_SB_SD_Li256ELb1ELb0ELi2EEENS1_19SingleTileSchedulerILb1ELb0ELb0ELi128EEEEEEEEEvNT_6ParamsE$_ZN4cute3eso3ESOILb1ELb0EJNS_6LayoutINS_5tupleIJNS3_IJNS_1CILi8EEENS4_ILi1EEEEEENS4_ILi2EEEEEENS3_IJNS3_IJS6_NS4_ILi0EEEEEENS4_ILi64EEEEEEEENS_10ViewEngineIPN7cutlass6half_tEEEEEC2ERKSE_RKSJ_,@function
        .size           $_ZN7cutlass13device_kernelIN5flash19enable_sm80_to_sm89INS1_16FlashAttnBwdSm80INS1_25CollectiveMainloopBwdSm80ILi2ELi2EN4cute5tupleIJNS5_1CILi128EEES8_NS7_ILi64EEEEEENS_6half_tEfNS_4arch4Sm80ELb0ELb0ELb1ELb1ELb1ELb0ELb0ELb0ELi2ELi4ELi4ELi4ELb0EEENS1_21CollectiveEpilogueBwdISA_SB_SD_Li256ELb1ELb0ELi2EEENS1_19SingleTileSchedulerILb1ELb0ELb0ELi128EEEEEEEEEvNT_6ParamsE$_ZN4cute3eso3ESOILb1ELb0EJNS_6LayoutINS_5tupleIJNS3_IJNS_1CILi8EEENS4_ILi1EEEEEENS4_ILi2EEEEEENS3_IJNS3_IJS6_NS4_ILi0EEEEEENS4_ILi64EEEEEEEENS_10ViewEngineIPN7cutlass6half_tEEEEEC2ERKSE_RKSJ_,($_ZN7cutlass13device_kernelIN5flash19enable_sm80_to_sm89INS1_16FlashAttnBwdSm80INS1_25CollectiveMainloopBwdSm80ILi2ELi2EN4cute5tupleIJNS5_1CILi128EEES8_NS7_ILi64EEEEEENS_6half_tEfNS_4arch4Sm80ELb0ELb0ELb1ELb1ELb1ELb0ELb0ELb0ELi2ELi4ELi4ELi4ELb0EEENS1_21CollectiveEpilogueBwdISA_SB_SD_Li256ELb1ELb0ELi2EEENS1_19SingleTileSchedulerILb1ELb0ELb0ELi128EEEEEEEEEvNT_6ParamsE$_ZN4cute3eso3ESOILb1ELb0EJNS_6LayoutINS_5tupleIJNS3_IJNS_1CILi8EEENS4_ILi1EEEEEENS4_ILi2EEEEEENS3_IJNS3_IJS6_NS4_ILi0EEEEEENS4_ILi64EEEEEEEEiEEC2ERKSE_RKi - $_ZN7cutlass13device_kernelIN5flash19enable_sm80_to_sm89INS1_16FlashAttnBwdSm80INS1_25CollectiveMainloopBwdSm80ILi2ELi2EN4cute5tupleIJNS5_1CILi128EEES8_NS7_ILi64EEEEEENS_6half_tEfNS_4arch4Sm80ELb0ELb0ELb1ELb1ELb1ELb0ELb0ELb0ELi2ELi4ELi4ELi4ELb0EEENS1_21CollectiveEpilogueBwdISA_SB_SD_Li256ELb1ELb0ELi2EEENS1_19SingleTileSchedulerILb1ELb0ELb0ELi128EEEEEEEEEvNT_6ParamsE$_ZN4cute3eso3ESOILb1ELb0EJNS_6LayoutINS_5tupleIJNS3_IJNS_1CILi8EEENS4_ILi1EEEEEENS4_ILi2EEEEEENS3_IJNS3_IJS6_NS4_ILi0EEEEEENS4_ILi64EEEEEEEENS_10ViewEngineIPN7cutlass6half_tEEEEEC2ERKSE_RKSJ_)
$_ZN7cutlass13device_kernelIN5flash19enable_sm80_to_sm89INS1_16FlashAttnBwdSm80INS1_25CollectiveMainloopBwdSm80ILi2ELi2EN4cute5tupleIJNS5_1CILi128EEES8_NS7_ILi64EEEEEENS_6half_tEfNS_4arch4Sm80ELb0ELb0ELb1ELb1ELb1ELb0ELb0ELb0ELi2ELi4ELi4ELi4ELb0EEENS1_21CollectiveEpilogueBwdISA_SB_SD_Li256ELb1ELb0ELi2EEENS1_19SingleTileSchedulerILb1ELb0ELb0ELi128EEEEEEEEEvNT_6ParamsE$_ZN4cute3eso3ESOILb1ELb0EJNS_6LayoutINS_5tupleIJNS3_IJNS_1CILi8EEENS4_ILi1EEEEEENS4_ILi2EEEEEENS3_IJNS3_IJS6_NS4_ILi0EEEEEENS4_ILi64EEEEEEEENS_10ViewEngineIPN7cutlass6half_tEEEEEC2ERKSE_RKSJ_:
[----:B------:R-:W-:Y:S01]  /*94f0*/  IADD3 R10, R60, -c[0x0][0x20], RZ ;  /* 0x800008003c0a7a10 */ /* 0x000fe20007ffe0ff */
[----:B------:R-:W-:Y:S01]  /*9500*/  IMAD.MOV.U32 R15, RZ, RZ, R11 ;  /* 0x000000ffff0f7224 */ /* 0x000fe200078e000b */
[----:B------:R-:W-:-:S04]  /*9510*/  MOV R13, 0x0 ;  /* 0x00000000000d7802 */ /* 0x000fc80000000f00 */
[----:B------:R1:W-:Y:S01]  /*9520*/  STL.64 [R10], R14 ;  /* 0x0000000e0a007387 */ /* 0x0003e20000100a00 */
[----:B------:R-:W-:Y:S05]  /*9530*/  RET.REL.NODEC R12 `(_ZN7cutlass13device_kernelIN5flash19enable_sm80_to_sm89INS1_16FlashAttnBwdSm80INS1_25CollectiveMainloopBwdSm80ILi2ELi2EN4cute5tupleIJNS5_1CILi128EEES8_NS7_ILi64EEEEEENS_6half_tEfNS_4arch4Sm80ELb0ELb0ELb1ELb1ELb1ELb0ELb0ELb0ELi2ELi4ELi4ELi4ELb0EEENS1_21CollectiveEpilogueBwdISA_SB_SD_Li256ELb1ELb0ELi2EEENS1_19SingleTileSchedulerILb1ELb0ELb0ELi128EEEEEEEEEvNT_6ParamsE) ;  /* 0xffff6ac00c007950 */ /* 0x000fea0003c3ffff */
        .type           $_ZN7cutlass13device_kernelIN5flash19enable_sm80_to_sm89INS1_16FlashAttnBwdSm80INS1_25CollectiveMainloopBwdSm80ILi2ELi2EN4cute5tupleIJNS5_1CILi128EEES8_NS7_ILi64EEEEEENS_6half_tEfNS_4arch4Sm80ELb0ELb0ELb1ELb1ELb1ELb0ELb0ELb0ELi2ELi4ELi4ELi4ELb0EEENS1_21CollectiveEpilogueBwdISA_SB_SD_Li256ELb1ELb0ELi2EEENS1_19SingleTileSchedulerILb1ELb0ELb0ELi128EEEEEEEEEvNT_6ParamsE$_ZN4cute3eso3ESOILb1ELb0EJNS_6LayoutINS_5tupleIJNS3_IJNS_1CILi8EEENS4_ILi1EEEEEENS4_ILi2EEEEEENS3_IJNS3_IJS6_NS4_ILi0EEEEEENS4_ILi64EEEEEEEEiEEC2ERKSE_RKi,@function
        .size           $_ZN7cutlass13device_kernelIN5flash19enable_sm80_to_sm89INS1_16FlashAttnBwdSm80INS1_25CollectiveMainloopBwdSm80ILi2ELi2EN4cute5tupleIJNS5_1CILi128EEES8_NS7_ILi64EEEEEENS_6half_tEfNS_4arch4Sm80ELb0ELb0ELb1ELb1ELb1ELb0ELb0ELb0ELi2ELi4ELi4ELi4ELb0EEENS1_21CollectiveEpilogueBwdISA_SB_SD_Li256ELb1ELb0ELi2EEENS1_19SingleTileSchedulerILb1ELb0ELb0ELi128EEEEEEEEEvNT_6ParamsE$_ZN4cute3eso3ESOILb1ELb0EJNS_6LayoutINS_5tupleIJNS3_IJNS_1CILi8EEENS4_ILi1EEEEEENS4_ILi2EEEEEENS3_IJNS3_IJS6_NS4_ILi0EEEEEENS4_ILi64EEEEEEEEiEEC2ERKSE_RKi,($_ZN7cutlass13device_kernelIN5flash19enable_sm80_to_sm89INS1_16FlashAttnBwdSm80INS1_25CollectiveMainloopBwdSm80ILi2ELi2EN4cute5tupleIJNS5_1CILi128EEES8_NS7_ILi64EEEEEENS_6half_tEfNS_4arch4Sm80ELb0ELb0ELb1ELb1ELb1ELb0ELb0ELb0ELi2ELi4ELi4ELi4ELb0EEENS1_21CollectiveEpilogueBwdISA_SB_SD_Li256ELb1ELb0ELi2EEENS1_19SingleTileSchedulerILb1ELb0ELb0ELi128EEEEEEEEEvNT_6ParamsE$_ZN4cute3eso3ESOILb1ELb0EJNS_6LayoutINS_5tupleIJNS3_IJNS_1CILi8EEENS4_ILi1EEEEEENS4_ILi2EEEEEENS3_IJNS3_IJS6_NS4_ILi0EEEEEENS4_ILi8192EEEEEEEENS_10ViewEngineINS_8smem_ptrIPN7cutlass6half_tEEEEEEEC2ERKSE_RKSL_ - $_ZN7cutlass13device_kernelIN5flash19enable_sm80_to_sm89INS1_16FlashAttnBwdSm80INS1_25CollectiveMainloopBwdSm80ILi2ELi2EN4cute5tupleIJNS5_1CILi128EEES8_NS7_ILi64EEEEEENS_6half_tEfNS_4arch4Sm80ELb0ELb0ELb1ELb1ELb1ELb0ELb0ELb0ELi2ELi4ELi4ELi4ELb0EEENS1_21CollectiveEpilogueBwdISA_SB_SD_Li256ELb1ELb0ELi2EEENS1_19SingleTileSchedulerILb1ELb0ELb0ELi128EEEEEEEEEvNT_6ParamsE$_ZN4cute3eso3ESOILb1ELb0EJNS_6LayoutINS_5tupleIJNS3_IJNS_1CILi8EEENS4_ILi1EEEEEENS4_ILi2EEEEEENS3_IJNS3_IJS6_NS4_ILi0EEEEEENS4_ILi64EEEEEEEEiEEC2ERKSE_RKi)
$_ZN7cutlass13device_kernelIN5flash19enable_sm80_to_sm89INS1_16FlashAttnBwdSm80INS1_25CollectiveMainloopBwdSm80ILi2ELi2EN4cute5tupleIJNS5_1CILi128EEES8_NS7_ILi64EEEEEENS_6half_tEfNS_4arch4Sm80ELb0ELb0ELb1ELb1ELb1ELb0ELb0ELb0ELi2ELi4ELi4ELi4ELb0EEENS1_21CollectiveEpilogueBwdISA_SB_SD_Li256ELb1ELb0ELi2EEENS1_19SingleTileSchedulerILb1ELb0ELb0ELi128EEEEEEEEEvNT_6ParamsE$_ZN4cute3eso3ESOILb1ELb0EJNS_6LayoutINS_5tupleIJNS3_IJNS_1CILi8EEENS4_ILi1EEEEEENS4_ILi2EEEEEENS3_IJNS3_IJS6_NS4_ILi0EEEEEENS4_ILi64EEEEEEEEiEEC2ERKSE_RKi:
[----:B------:R-:W-:Y:S02]  /*9540*/  IADD3 R2, R60, -c[0x0][0x20], RZ ;  /* 0x800008003c027a10 */ /* 0x000fe40007ffe0ff */
[----:B------:R-:W-:-:S03]  /*9550*/  MOV R11, 0x0 ;  /* 0x00000000000b7802 */ /* 0x000fc60000000f00 */
[----:B------:R1:W-:Y:S01]  /*9560*/  STL [R2], R3 ;  /* 0x0000000302007387 */ /* 0x0003e20000100800 */
[----:B------:R-:W-:Y:S05]  /*9570*/  RET.REL.NODEC R10 `(_ZN7cutlass13device_kernelIN5flash19enable_sm80_to_sm89INS1_16FlashAttnBwdSm80INS1_25CollectiveMainloopBwdSm80ILi2ELi2EN4cute5tupleIJNS5_1CILi128EEES8_NS7_ILi64EEEEEENS_6half_tEfNS_4arch4Sm80ELb0ELb0ELb1ELb1ELb1ELb0ELb0ELb0ELi2ELi4ELi4ELi4ELb0EEENS1_21CollectiveEpilogueBwdISA_SB_SD_Li256ELb1ELb0ELi2EEENS1_19SingleTileSchedulerILb1ELb0ELb0ELi128EEEEEEEEEvNT_6ParamsE) ;  /* 0xffff6a800a007950 */ /* 0x000fea0003c3ffff */
        .type           $_ZN7cutlass13device_kernelIN5flash19enable_sm80_to_sm89INS1_16FlashAttnBwdSm80INS1_25CollectiveMainloopBwdSm80ILi2ELi2EN4cute5tupleIJNS5_1CILi128EEES8_NS7_ILi64EEEEEENS_6half_tEfNS_4arch4Sm80ELb0ELb0ELb1ELb1ELb1ELb0ELb0ELb0ELi2ELi4ELi4ELi4ELb0EEENS1_21CollectiveEpilogueBwdISA_SB_SD_Li256ELb1ELb0ELi2EEENS1_19SingleTileSchedulerILb1ELb0ELb0ELi128EEEEEEEEEvNT_6ParamsE$_ZN4cute3eso3ESOILb1ELb0EJNS_6LayoutINS_5tupleIJNS3_IJNS_1CILi8EEENS4_ILi1EEEEEENS4_ILi2EEEEEENS3_IJNS3_IJS6_NS4_ILi0EEEEEENS4_ILi8192EEEEEEEENS_10ViewEngineINS_8smem_ptrIPN7cutlass6half_tEEEEEEEC2ERKSE_RKSL_,@function
        .size           $_ZN7cutlass13device_kernelIN5flash19enable_sm80_to_sm89INS1_16FlashAttnBwdSm80INS1_25CollectiveMainloopBwdSm80ILi2ELi2EN4cute5tupleIJNS5_1CILi128EEES8_NS7_ILi64EEEEEENS_6half_tEfNS_4arch4Sm80ELb0ELb0ELb1ELb1ELb1ELb0ELb0ELb0ELi2ELi4ELi4ELi4ELb0EEENS1_21CollectiveEpilogueBwdISA_SB_SD_Li256ELb1ELb0ELi2EEENS1_19SingleTileSchedulerILb1ELb0ELb0ELi128EEEEEEEEEvNT_6ParamsE$_ZN4cute3eso3ESOILb1ELb0EJNS_6LayoutINS_5tupleIJNS3_IJNS_1CILi8EEENS4_ILi1EEEEEENS4_ILi2EEEEEENS3_IJNS3_IJS6_NS4_ILi0EEEEEENS4_ILi8192EEEEEEEENS_10ViewEngineINS_8smem_ptrIPN7cutlass6half_tEEEEEEEC2ERKSE_RKSL_,($_ZN7cutlass13device_kernelIN5flash19enable_sm80_to_sm89INS1_16FlashAttnBwdSm80INS1_25CollectiveMainloopBwdSm80ILi2ELi2EN4cute5tupleIJNS5_1CILi128EEES8_NS7_ILi64EEEEEENS_6half_tEfNS_4arch4Sm80ELb0ELb0ELb1ELb1ELb1ELb0ELb0ELb0ELi2ELi4ELi4ELi4ELb0EEENS1_21CollectiveEpilogueBwdISA_SB_SD_Li256ELb1ELb0ELi2EEENS1_19SingleTileSchedulerILb1ELb0ELb0ELi128EEEEEEEEEvNT_6ParamsE$_ZN4cute3eso3ESOILb1ELb0EJNS_6LayoutINS_5tupleIJNS3_IJNS_1CILi8EEENS4_ILi1EEEEEENS4_ILi2EEEEEENS3_IJNS3_IJS6_NS4_ILi0EEEEEENS4_ILi8192EEEEEEEEiEEC2ERKSE_RKi - $_ZN7cutlass13device_kernelIN5flash19enable_sm80_to_sm89INS1_16FlashAttnBwdSm80INS1_25CollectiveMainloopBwdSm80ILi2ELi2EN4cute5tupleIJNS5_1CILi128EEES8_NS7_ILi64EEEEEENS_6half_tEfNS_4arch4Sm80ELb0ELb0ELb1ELb1ELb1ELb0ELb0ELb0ELi2ELi4ELi4ELi4ELb0EEENS1_21CollectiveEpilogueBwdISA_SB_SD_Li256ELb1ELb0ELi2EEENS1_19SingleTileSchedulerILb1ELb0ELb0ELi128EEEEEEEEEvNT_6ParamsE$_ZN4cute3eso3ESOILb1ELb0EJNS_6LayoutINS_5tupleIJNS3_IJNS_1CILi8EEENS4_ILi1EEEEEENS4_ILi2EEEEEENS3_IJNS3_IJS6_NS4_ILi0EEEEEENS4_ILi8192EEEEEEEENS_10ViewEngineINS_8smem_ptrIPN7cutlass6half_tEEEEEEEC2ERKSE_RKSL_)
$_ZN7cutlass13device_kernelIN5flash19enable_sm80_to_sm89INS1_16FlashAttnBwdSm80INS1_25CollectiveMainloopBwdSm80ILi2ELi2EN4cute5tupleIJNS5_1CILi128EEES8_NS7_ILi64EEEEEENS_6half_tEfNS_4arch4Sm80ELb0ELb0ELb1ELb1ELb1ELb0ELb0ELb0ELi2ELi4ELi4ELi4ELb0EEENS1_21CollectiveEpilogueBwdISA_SB_SD_Li256ELb1ELb0ELi2EEENS1_19SingleTileSchedulerILb1ELb0ELb0ELi128EEEEEEEEEvNT_6ParamsE$_ZN4cute3eso3ESOILb1ELb0EJNS_6LayoutINS_5tupleIJNS3_IJNS_1CILi8EEENS4_ILi1EEEEEENS4_ILi2EEEEEENS3_IJNS3_IJS6_NS4_ILi0EEEEEENS4_ILi8192EEEEEEEENS_10ViewEngineINS_8smem_ptrIPN7cutlass6half_tEEEEEEEC2ERKSE_RKSL_:
[----:B------:R-:W-:Y:S02]  /*9580*/  IADD3 R14, R60, -c[0x0][0x20], RZ ;  /* 0x800008003c0e7a10 */ /* 0x000fe40007ffe0ff */
[----:B------:R-:W-:-:S03]  /*9590*/  MOV R35, 0x0 ;  /* 0x0000000000237802 */ /* 0x000fc60000000f00 */
[----:B------:R1:W-:Y:S01]  /*95a0*/  STL.64 [R14], R2 ;  /* 0x000000020e007387 */ /* 0x0003e20000100a00 */
[----:B------:R-:W-:Y:S05]  /*95b0*/  RET.REL.NODEC R34 `(_ZN7cutlass13device_kernelIN5flash19enable_sm80_to_sm89INS1_16FlashAttnBwdSm80INS1_25CollectiveMainloopBwdSm80ILi2ELi2EN4cute5tupleIJNS5_1CILi128EEES8_NS7_ILi64EEEEEENS_6half_tEfNS_4arch4Sm80ELb0ELb0ELb1ELb1ELb1ELb0ELb0ELb0ELi2ELi4ELi4ELi4ELb0EEENS1_21CollectiveEpilogueBwdISA_SB_SD_Li256ELb1ELb0ELi2EEENS1_19SingleTileSchedulerILb1ELb0ELb0ELi128EEEEEEEEEvNT_6ParamsE) ;  /* 0xffff6a4022007950 */ /* 0x000fea0003c3ffff */
        .type           $_ZN7cutlass13device_kernelIN5flash19enable_sm80_to_sm89INS1_16FlashAttnBwdSm80INS1_25CollectiveMainloopBwdSm80ILi2ELi2EN4cute5tupleIJNS5_1CILi128EEES8_NS7_ILi64EEEEEENS_6half_tEfNS_4arch4Sm80ELb0ELb0ELb1ELb1ELb1ELb0ELb0ELb0ELi2ELi4ELi4ELi4ELb0EEENS1_21CollectiveEpilogueBwdISA_SB_SD_Li256ELb1ELb0ELi2EEENS1_19SingleTileSchedulerILb1ELb0ELb0ELi128EEEEEEEEEvNT_6ParamsE$_ZN4cute3eso3ESOILb1ELb0EJNS_6LayoutINS_5tupleIJNS3_IJNS_1CILi8EEENS4_ILi1EEEEEENS4_ILi2EEEEEENS3_IJNS3_IJS6_NS4_ILi0EEEEEENS4_ILi8192EEEEEEEEiEEC2ERKSE_RKi,@function
        .size           $_ZN7cutlass13device_kernelIN5flash19enable_sm80_to_sm89INS1_16FlashAttnBwdSm80INS1_25CollectiveMainloopBwdSm80ILi2ELi2EN4cute5tupleIJNS5_1CILi128EEES8_NS7_ILi64EEEEEENS_6half_tEfNS_4arch4Sm80ELb0ELb0ELb1ELb1ELb1ELb0ELb0ELb0ELi2ELi4ELi4ELi4ELb0EEENS1_21CollectiveEpilogueBwdISA_SB_SD_Li256ELb1ELb0ELi2EEENS1_19SingleTileSchedulerILb1ELb0ELb0ELi128EEEEEEEEEvNT_6ParamsE$_ZN4cute3eso3ESOILb1ELb0EJNS_6LayoutINS_5tupleIJNS3_IJNS_1CILi8EEENS4_ILi1EEEEEENS4_ILi2EEEEEENS3_IJNS3_IJS6_NS4_ILi0EEEEEENS4_ILi8192EEEEEEEEiEEC2ERKSE_RKi,($_ZN7cutlass13device_kernelIN5flash19enable_sm80_to_sm89INS1_16FlashAttnBwdSm80INS1_25CollectiveMainloopBwdSm80ILi2ELi2EN4cute5tupleIJNS5_1CILi128EEES8_NS7_ILi64EEEEEENS_6half_tEfNS_4arch4Sm80ELb0ELb0ELb1ELb1ELb1ELb0ELb0ELb0ELi2ELi4ELi4ELi4ELb0EEENS1_21CollectiveEpilogueBwdISA_SB_SD_Li256ELb1ELb0ELi2EEENS1_19SingleTileSchedulerILb1ELb0ELb0ELi128EEEEEEEEEvNT_6ParamsE$_ZN4cute3eso3ESOILb1ELb0EJNS_6LayoutINS_5tupleIJNS3_IJNS_1CILi8EEENS4_ILi1EEEEEENS4_ILi2EEEEEENS3_IJNS3_IJS6_NS4_ILi0EEEEEES5_EEEEENS_10ViewEngineIPN7cutlass6half_tEEEEEC2ERKSD_RKSI_ - $_ZN7cutlass13device_kernelIN5flash19enable_sm80_to_sm89INS1_16FlashAttnBwdSm80INS1_25CollectiveMainloopBwdSm80ILi2ELi2EN4cute5tupleIJNS5_1CILi128EEES8_NS7_ILi64EEEEEENS_6half_tEfNS_4arch4Sm80ELb0ELb0ELb1ELb1ELb1ELb0ELb0ELb0ELi2ELi4ELi4ELi4ELb0EEENS1_21CollectiveEpilogueBwdISA_SB_SD_Li256ELb1ELb0ELi2EEENS1_19SingleTileSchedulerILb1ELb0ELb0ELi128EEEEEEEEEvNT_6ParamsE$_ZN4cute3eso3ESOILb1ELb0EJNS_6LayoutINS_5tupleIJNS3_IJNS_1CILi8EEENS4_ILi1EEEEEENS4_ILi2EEEEEENS3_IJNS3_IJS6_NS4_ILi0EEEEEENS4_ILi8192EEEEEEEEiEEC2ERKSE_RKi)
$_ZN7cutlass13device_kernelIN5flash19enable_sm80_to_sm89INS1_16FlashAttnBwdSm80INS1_25CollectiveMainloopBwdSm80ILi2ELi2EN4cute5tupleIJNS5_1CILi128EEES8_NS7_ILi64EEEEEENS_6half_tEfNS_4arch4Sm80ELb0ELb0ELb1ELb1ELb1ELb0ELb0ELb0ELi2ELi4ELi4ELi4ELb0EEENS1_21CollectiveEpilogueBwdISA_SB_SD_Li256ELb1ELb0ELi2EEENS1_19SingleTileSchedulerILb1ELb0ELb0ELi128EEEEEEEEEvNT_6ParamsE$_ZN4cute3eso3ESOILb1ELb0EJNS_6LayoutINS_5tupleIJNS3_IJNS_1CILi8EEENS4_ILi1EEEEEENS4_ILi2EEEEEENS3_IJNS3_IJS6_NS4_ILi0EEEEEENS4_ILi8192EEEEEEEEiEEC2ERKSE_RKi:
[----:B------:R-:W-:Y:S02]  /*95c0*/  IADD3 R2, R60, -c[0x0][0x20], RZ ;  /* 0x800008003c027a10 */ /* 0x000fe40007ffe0ff */
[----:B------:R-:W-:-:S03]  /*95d0*/  MOV R11, 0x0 ;  /* 0x00000000000b7802 */ /* 0x000fc60000000f00 */
[----:B------:R1:W-:Y:S01]  /*95e0*/  STL [R2], R3 ;  /* 0x0000000302007387 */ /* 0x0003e20000100800 */
[----:B------:R-:W-:Y:S05]  /*95f0*/  RET.REL.NODEC R10 `(_ZN7cutlass13device_kernelIN5flash19enable_sm80_to_sm89INS1_16FlashAttnBwdSm80INS1_25CollectiveMainloopBwdSm80ILi2ELi2EN4cute5tupleIJNS5_1CILi128EEES8_NS7_ILi64EEEEEENS_6half_tEfNS_4arch4Sm80ELb0ELb0ELb1ELb1ELb1ELb0ELb0ELb0ELi2ELi4ELi4ELi4ELb0EEENS1_21CollectiveEpilogueBwdISA_SB_SD_Li256ELb1ELb0ELi2EEENS1_19SingleTileSchedulerILb1ELb0ELb0ELi128EEEEEEEEEvNT_6ParamsE) ;  /* 0xffff6a000a007950 */ /* 0x000fea0003c3ffff */
        .type           $_ZN7cutlass13device_kernelIN5flash19enable_sm80_to_sm89INS1_16FlashAttnBwdSm80INS1_25CollectiveMainloopBwdSm80ILi2ELi2EN4cute5tupleIJNS5_1CILi128EEES8_NS7_ILi64EEEEEENS_6half_tEfNS_4arch4Sm80ELb0ELb0ELb1ELb1ELb1ELb0ELb0ELb0ELi2ELi4ELi4ELi4ELb0EEENS1_21CollectiveEpilogueBwdISA_SB_SD_Li256ELb1ELb0ELi2EEENS1_19SingleTileSchedulerILb1ELb0ELb0ELi128EEEEEEEEEvNT_6ParamsE$_ZN4cute3eso3ESOILb1ELb0EJNS_6LayoutINS_5tupleIJNS3_IJNS_1CILi8EEENS4_ILi1EEEEEENS4_ILi2EEEEEENS3_IJNS3_IJS6_NS4_ILi0EEEEEES5_EEEEENS_10ViewEngineIPN7cutlass6half_tEEEEEC2ERKSD_RKSI_,@function
        .size           $_ZN7cutlass13device_kernelIN5flash19enable_sm80_to_sm89INS1_16FlashAttnBwdSm80INS1_25CollectiveMainloopBwdSm80ILi2ELi2EN4cute5tupleIJNS5_1CILi128EEES8_NS7_ILi64EEEEEENS_6half_tEfNS_4arch4Sm80ELb0ELb0ELb1ELb1ELb1ELb0ELb0ELb0ELi2ELi4ELi4ELi4ELb0EEENS1_21CollectiveEpilogueBwdISA_SB_SD_Li256ELb1ELb0ELi2EEENS1_19SingleTileSchedulerILb1ELb0ELb0ELi128EEEEEEEEEvNT_6ParamsE$_ZN4cute3eso3ESOILb1ELb0EJNS_6LayoutINS_5tupleIJNS3_IJNS_1CILi8EEENS4_ILi1EEEEEENS4_ILi2EEEEEENS3_IJNS3_IJS6_NS4_ILi0EEEEEES5_EEEEENS_10ViewEngineIPN7cutlass6half_tEEEEEC2ERKSD_RKSI_,($_ZN7cutlass13device_kernelIN5flash19enable_sm80_to_sm89INS1_16FlashAttnBwdSm80INS1_25CollectiveMainloopBwdSm80ILi2ELi2EN4cute5tupleIJNS5_1CILi128EEES8_NS7_ILi64EEEEEENS_6half_tEfNS_4arch4Sm80ELb0ELb0ELb1ELb1ELb1ELb0ELb0ELb0ELi2ELi4ELi4ELi4ELb0EEENS1_21CollectiveEpilogueBwdISA_SB_SD_Li256ELb1ELb0ELi2EEENS1_19SingleTileSchedulerILb1ELb0ELb0ELi128EEEEEEEEEvNT_6ParamsE$_ZN4cute3eso3ESOILb1ELb0EJNS_6LayoutINS_5tupleIJNS3_IJNS_1CILi8EEENS4_ILi1EEEEEENS4_ILi2EEEEEENS3_IJNS3_IJS6_NS4_ILi0EEEEEES5_EEEEEiEEC2ERKSD_RKi - $_ZN7cutlass13device_kernelIN5flash19enable_sm80_to_sm89INS1_16FlashAttnBwdSm80INS1_25CollectiveMainloopBwdSm80ILi2ELi2EN4cute5tupleIJNS5_1CILi128EEES8_NS7_ILi64EEEEEENS_6half_tEfNS_4arch4Sm80ELb0ELb0ELb1ELb1ELb1ELb0ELb0ELb0ELi2ELi4ELi4ELi4ELb0EEENS1_21CollectiveEpilogueBwdISA_SB_SD_Li256ELb1ELb0ELi2EEENS1_19SingleTileSchedulerILb1ELb0ELb0ELi128EEEEEEEEEvNT_6ParamsE$_ZN4cute3eso3ESOILb1ELb0EJNS_6LayoutINS_5tupleIJNS3_IJNS_1CILi8EEENS4_ILi1EEEEEENS4_ILi2EEEEEENS3_IJNS3_IJS6_NS4_ILi0EEEEEES5_EEEEENS_10ViewEngineIPN7cutlass6half_tEEEEEC2ERKSD_RKSI_)
$_ZN7cutlass13device_kernelIN5flash19enable_sm80_to_sm89INS1_16FlashAttnBwdSm80INS1_25CollectiveMainloopBwdSm80ILi2ELi2EN4cute5tupleIJNS5_1CILi128EEES8_NS7_ILi64EEEEEENS_6half_tEfNS_4arch4Sm80ELb0ELb0ELb1ELb1ELb1ELb0ELb0ELb0ELi2ELi4ELi4ELi4ELb0EEENS1_21CollectiveEpilogueBwdISA_SB_SD_Li256ELb1ELb0ELi2EEENS1_19SingleTileSchedulerILb1ELb0ELb0ELi128EEEEEEEEEvNT_6ParamsE$_ZN4cute3eso3ESOILb1ELb0EJNS_6LayoutINS_5tupleIJNS3_IJNS_1CILi8EEENS4_ILi1EEEEEENS4_ILi2EEEEEENS3_IJNS3_IJS6_NS4_ILi0EEEEEES5_EEEEENS_10ViewEngineIPN7cutlass6half_tEEEEEC2ERKSD_RKSI_:
[----:B------:R-:W-:Y:S02]  /*9600*/  IADD3 R46, R82, -c[0x0][0x20], RZ ;  /* 0x80000800522e7a10 */ /* 0x000fe40007ffe0ff */
[----:B------:R-:W-:-:S03]  /*9610*/  MOV R49, 0x0 ;  /* 0x0000000000317802 */ /* 0x000fc60000000f00 */
[----:B------:R1:W-:Y:S01]  /*9620*/  STL.64 [R46], R38 ;  /* 0x000000262e007387 */ /* 0x0003e20000100a00 */
[----:B------:R-:W-:Y:S05]  /*9630*/  RET.REL.NODEC R48 `(_ZN7cutlass13device_kernelIN5flash19enable_sm80_to_sm89INS1_16FlashAttnBwdSm80INS1_25CollectiveMainloopBwdSm80ILi2ELi2EN4cute5tupleIJNS5_1CILi128EEES8_NS7_ILi64EEEEEENS_6half_tEfNS_4arch4Sm80ELb0ELb0ELb1ELb1ELb1ELb0ELb0ELb0ELi2ELi4ELi4ELi4ELb0EEENS1_21CollectiveEpilogueBwdISA_SB_SD_Li256ELb1ELb0ELi2EEENS1_19SingleTileSchedulerILb1ELb0ELb0ELi128EEEEEEEEEvNT_6ParamsE) ;  /* 0xffff69c030007950 */ /* 0x000fea0003c3ffff */
        .type           $_ZN7cutlass13device_kernelIN5flash19enable_sm80_to_sm89INS1_16FlashAttnBwdSm80INS1_25CollectiveMainloopBwdSm80ILi2ELi2EN4cute5tupleIJNS5_1CILi128EEES8_NS7_ILi64EEEEEENS_6half_tEfNS_4arch4Sm80ELb0ELb0ELb1ELb1ELb1ELb0ELb0ELb0ELi2ELi4ELi4ELi4ELb0EEENS1_21CollectiveEpilogueBwdISA_SB_SD_Li256ELb1ELb0ELi2EEENS1_19SingleTileSchedulerILb1ELb0ELb0ELi128EEEEEEEEEvNT_6ParamsE$_ZN4cute3eso3ESOILb1ELb0EJNS_6LayoutINS_5tupleIJNS3_IJNS_1CILi8EEENS4_ILi1EEEEEENS4_ILi2EEEEEENS3_IJNS3_IJS6_NS4_ILi0EEEEEES5_EEEEEiEEC2ERKSD_RKi,@function
        .size           $_ZN7cutlass13device_kernelIN5flash19enable_sm80_to_sm89INS1_16FlashAttnBwdSm80INS1_25CollectiveMainloopBwdSm80ILi2ELi2EN4cute5tupleIJNS5_1CILi128EEES8_NS7_ILi64EEEEEENS_6half_tEfNS_4arch4Sm80ELb0ELb0ELb1ELb1ELb1ELb0ELb0ELb0ELi2ELi4ELi4ELi4ELb0EEENS1_21CollectiveEpilogueBwdISA_SB_SD_Li256ELb1ELb0ELi2EEENS1_19SingleTileSchedulerILb1ELb0ELb0ELi128EEEEEEEEEvNT_6ParamsE$_ZN4cute3eso3ESOILb1ELb0EJNS_6LayoutINS_5tupleIJNS3_IJNS_1CILi8EEENS4_ILi1EEEEEENS4_ILi2EEEEEENS3_IJNS3_IJS6_NS4_ILi0EEEEEES5_EEEEEiEEC2ERKSD_RKi,($_ZN7cutlass13device_kernelIN5flash19enable_sm80_to_sm89INS1_16FlashAttnBwdSm80INS1_25CollectiveMainloopBwdSm80ILi2ELi2EN4cute5tupleIJNS5_1CILi128EEES8_NS7_ILi64EEEEEENS_6half_tEfNS_4arch4Sm80ELb0ELb0ELb1ELb1ELb1ELb0ELb0ELb0ELi2ELi4ELi4ELi4ELb0EEENS1_21CollectiveEpilogueBwdISA_SB_SD_Li256ELb1ELb0ELi2EEENS1_19SingleTileSchedulerILb1ELb0ELb0ELi128EEEEEEEEEvNT_6ParamsE$_ZN4cute3eso3ESOILb1ELb0EJNS_6LayoutINS_5tupleIJNS3_IJNS_1CILi8EEENS4_ILi1EEEEEENS4_ILi2EEENS3_IJNS4_ILi4EEES8_EEEEEENS3_IJNS3_IJS6_NS4_ILi0EEEEEES5_NS3_IJNS4_ILi32EEENS4_ILi16EEEEEEEEEEENS_10ViewEngineIPN7cutlass6half_tEEEEEC2ERKSI_RKSN_ - $_ZN7cutlass13device_kernelIN5flash19enable_sm80_to_sm89INS1_16FlashAttnBwdSm80INS1_25CollectiveMainloopBwdSm80ILi2ELi2EN4cute5tupleIJNS5_1CILi128EEES8_NS7_ILi64EEEEEENS_6half_tEfNS_4arch4Sm80ELb0ELb0ELb1ELb1ELb1ELb0ELb0ELb0ELi2ELi4ELi4ELi4ELb0EEENS1_21CollectiveEpilogueBwdISA_SB_SD_Li256ELb1ELb0ELi2EEENS1_19SingleTileSchedulerILb1ELb0ELb0ELi128EEEEEEEEEvNT_6ParamsE$_ZN4cute3eso3ESOILb1ELb0EJNS_6LayoutINS_5tupleIJNS3_IJNS_1CILi8EEENS4_ILi1EEEEEENS4_ILi2EEEEEENS3_IJNS3_IJS6_NS4_ILi0EEEEEES5_EEEEEiEEC2ERKSD_RKi)
$_ZN7cutlass13device_kernelIN5flash19enable_sm80_to_sm89INS1_16FlashAttnBwdSm80INS1_25CollectiveMainloopBwdSm80ILi2ELi2EN4cute5tupleIJNS5_1CILi128EEES8_NS7_ILi64EEEEEENS_6half_tEfNS_4arch4Sm80ELb0ELb0ELb1ELb1ELb1ELb0ELb0ELb0ELi2ELi4ELi4ELi4ELb0EEENS1_21CollectiveEpilogueBwdISA_SB_SD_Li256ELb1ELb0ELi2EEENS1_19SingleTileSchedulerILb1ELb0ELb0ELi128EEEEEEEEEvNT_6ParamsE$_ZN4cute3eso3ESOILb1ELb0EJNS_6LayoutINS_5tupleIJNS3_IJNS_1CILi8EEENS4_ILi1EEEEEENS4_ILi2EEEEEENS3_IJNS3_IJS6_NS4_ILi0EEEEEES5_EEEEEiEEC2ERKSD_RKi:
[----:B------:R-:W-:Y:S02]  /*9640*/  IADD3 R2, R82, -c[0x0][0x20], RZ ;  /* 0x8000080052027a10 */ /* 0x000fe40007ffe0ff */
[----:B------:R-:W-:-:S03]  /*9650*/  MOV R39, 0x0 ;  /* 0x0000000000277802 */ /* 0x000fc60000000f00 */
[----:B------:R1:W-:Y:S01]  /*9660*/  STL [R2], R3 ;  /* 0x0000000302007387 */ /* 0x0003e20000100800 */
[----:B------:R-:W-:Y:S05]  /*9670*/  RET.REL.NODEC R38 `(_ZN7cutlass13device_kernelIN5flash19enable_sm80_to_sm89INS1_16FlashAttnBwdSm80INS1_25CollectiveMainloopBwdSm80ILi2ELi2EN4cute5tupleIJNS5_1CILi128EEES8_NS7_ILi64EEEEEENS_6half_tEfNS_4arch4Sm80ELb0ELb0ELb1ELb1ELb1ELb0ELb0ELb0ELi2ELi4ELi4ELi4ELb0EEENS1_21CollectiveEpilogueBwdISA_SB_SD_Li256ELb1ELb0ELi2EEENS1_19SingleTileSchedulerILb1ELb0ELb0ELi128EEEEEEEEEvNT_6ParamsE) ;  /* 0xffff698026007950 */ /* 0x000fea0003c3ffff */
        .type           $_ZN7cutlass13device_kernelIN5flash19enable_sm80_to_sm89INS1_16FlashAttnBwdSm80INS1_25CollectiveMainloopBwdSm80ILi2ELi2EN4cute5tupleIJNS5_1CILi128EEES8_NS7_ILi64EEEEEENS_6half_tEfNS_4arch4Sm80ELb0ELb0ELb1ELb1ELb1ELb0ELb0ELb0ELi2ELi4ELi4ELi4ELb0EEENS1_21CollectiveEpilogueBwdISA_SB_SD_Li256ELb1ELb0ELi2EEENS1_19SingleTileSchedulerILb1ELb0ELb0ELi128EEEEEEEEEvNT_6ParamsE$_ZN4cute3eso3ESOILb1ELb0EJNS_6LayoutINS_5tupleIJNS3_IJNS_1CILi8EEENS4_ILi1EEEEEENS4_ILi2EEENS3_IJNS4_ILi4EEES8_EEEEEENS3_IJNS3_IJS6_NS4_ILi0EEEEEES5_NS3_IJNS4_ILi32EEENS4_ILi16EEEEEEEEEEENS_10ViewEngineIPN7cutlass6half_tEEEEEC2ERKSI_RKSN_,@function
        .size           $_ZN7cutlass13device_kernelIN5flash19enable_sm80_to_sm89INS1_16FlashAttnBwdSm80INS1_25CollectiveMainloopBwdSm80ILi2ELi2EN4cute5tupleIJNS5_1CILi128EEES8_NS7_ILi64EEEEEENS_6half_tEfNS_4arch4Sm80ELb0ELb0ELb1ELb1ELb1ELb0ELb0ELb0ELi2ELi4ELi4ELi4ELb0EEENS1_21CollectiveEpilogueBwdISA_SB_SD_Li256ELb1ELb0ELi2EEENS1_19SingleTileSchedulerILb1ELb0ELb0ELi128EEEEEEEEEvNT_6ParamsE$_ZN4cute3eso3ESOILb1ELb0EJNS_6LayoutINS_5tupleIJNS3_IJNS_1CILi8EEENS4_ILi1EEEEEENS4_ILi2EEENS3_IJNS4_ILi4EEES8_EEEEEENS3_IJNS3_IJS6_NS4_ILi0EEEEEES5_NS3_IJNS4_ILi32EEENS4_ILi16EEEEEEEEEEENS_10ViewEngineIPN7cutlass6half_tEEEEEC2ERKSI_RKSN_,($_ZN7cutlass13device_kernelIN5flash19enable_sm80_to_sm89INS1_16FlashAttnBwdSm80INS1_25CollectiveMainloopBwdSm80ILi2ELi2EN4cute5tupleIJNS5_1CILi128EEES8_NS7_ILi64EEEEEENS_6half_tEfNS_4arch4Sm80ELb0ELb0ELb1ELb1ELb1ELb0ELb0ELb0ELi2ELi4ELi4ELi4ELb0EEENS1_21CollectiveEpilogueBwdISA_SB_SD_Li256ELb1ELb0ELi2EEENS1_19SingleTileSchedulerILb1ELb0ELb0ELi128EEEEEEEEEvNT_6ParamsE$_ZN4cute3eso3ESOILb1ELb0EJNS_6LayoutINS_5tupleIJNS3_IJNS_1CILi8EEENS4_ILi1EEEEEENS4_ILi2EEENS4_ILi4EEEEEENS3_IJNS3_IJS6_NS4_ILi0EEEEEES5_NS4_ILi16EEEEEEEENS_10ViewEngineIPN7cutlass6half_tEEEEEC2ERKSF_RKSK_ - $_ZN7cutlass13device_kernelIN5flash19enable_sm80_to_sm89INS1_16FlashAttnBwdSm80INS1_25CollectiveMainloopBwdSm80ILi2ELi2EN4cute5tupleIJNS5_1CILi128EEES8_NS7_ILi64EEEEEENS_6half_tEfNS_4arch4Sm80ELb0ELb0ELb1ELb1ELb1ELb0ELb0ELb0ELi2ELi4ELi4ELi4ELb0EEENS1_21CollectiveEpilogueBwdISA_SB_SD_Li256ELb1ELb0ELi2EEENS1_19SingleTileSchedulerILb1ELb0ELb0ELi128EEEEEEEEEvNT_6ParamsE$_ZN4cute3eso3ESOILb1ELb0EJNS_6LayoutINS_5tupleIJNS3_IJNS_1CILi8EEENS4_ILi1EEEEEENS4_ILi2EEENS3_IJNS4_ILi4EEES8_EEEEEENS3_IJNS3_IJS6_NS4_ILi0EEEEEES5_NS3_IJNS4_ILi32EEENS4_ILi16EEEEEEEEEEENS_10ViewEngineIPN7cutlass6half_tEEEEEC2ERKSI_RKSN_)
$_ZN7cutlass13device_kernelIN5flash19enable_sm80_to_sm89INS1_16FlashAttnBwdSm80INS1_25CollectiveMainloopBwdSm80ILi2ELi2EN4cute5tupleIJNS5_1CILi128EEES8_NS7_ILi64EEEEEENS_6half_tEfNS_4arch4Sm80ELb0ELb0ELb1ELb1ELb1ELb0ELb0ELb0ELi2ELi4ELi4ELi4ELb0EEENS1_21CollectiveEpilogueBwdISA_SB_SD_Li256ELb1ELb0ELi2EEENS1_19SingleTileSchedulerILb1ELb0ELb0ELi128EEEEEEEEEvNT_6ParamsE$_ZN4cute3eso3ESOILb1ELb0EJNS_6LayoutINS_5tupleIJNS3_IJNS_1CILi8EEENS4_ILi1EEEEEENS4_ILi2EEENS3_IJNS4_ILi4EEES8_EEEEEENS3_IJNS3_IJS6_NS4_ILi0EEEEEES5_NS3_IJNS4_ILi32EEENS4_ILi16EEEEEEEEEEENS_10ViewEngineIPN7cutlass6half_tEEEEEC2ERKSI_RKSN_:
[----:B------:R-:W-:Y:S02]  /*9680*/  IADD3 R2, R82, -c[0x0][0x20], RZ ;  /* 0x8000080052027a10 */ /* 0x000fe40007ffe0ff */
[----:B------:R-:W-:-:S03]  /*9690*/  MOV R5, 0x0 ;  /* 0x0000000000057802 */ /* 0x000fc60000000f00 */
[----:B------:R1:W-:Y:S01]  /*96a0*/  STL.64 [R2], R10 ;  /* 0x0000000a02007387 */ /* 0x0003e20000100a00 */
[----:B------:R-:W-:Y:S05]  /*96b0*/  RET.REL.NODEC R4 `(_ZN7cutlass13device_kernelIN5flash19enable_sm80_to_sm89INS1_16FlashAttnBwdSm80INS1_25CollectiveMainloopBwdSm80ILi2ELi2EN4cute5tupleIJNS5_1CILi128EEES8_NS7_ILi64EEEEEENS_6half_tEfNS_4arch4Sm80ELb0ELb0ELb1ELb1ELb1ELb0ELb0ELb0ELi2ELi4ELi4ELi4ELb0EEENS1_21CollectiveEpilogueBwdISA_SB_SD_Li256ELb1ELb0ELi2EEENS1_19SingleTileSchedulerILb1ELb0ELb0ELi128EEEEEEEEEvNT_6ParamsE) ;  /* 0xffff694004007950 */ /* 0x000fea0003c3ffff */
        .type           $_ZN7cutlass13device_kernelIN5flash19enable_sm80_to_sm89INS1_16FlashAttnBwdSm80INS1_25CollectiveMainloopBwdSm80ILi2ELi2EN4cute5tupleIJNS5_1CILi128EEES8_NS7_ILi64EEEEEENS_6half_tEfNS_4arch4Sm80ELb0ELb0ELb1ELb1ELb1ELb0ELb0ELb0ELi2ELi4ELi4ELi4ELb0EEENS1_21CollectiveEpilogueBwdISA_SB_SD_Li256ELb1ELb0ELi2EEENS1_19SingleTileSchedulerILb1ELb0ELb0ELi128EEEEEEEEEvNT_6ParamsE$_ZN4cute3eso3ESOILb1ELb0EJNS_6LayoutINS_5tupleIJNS3_IJNS_1CILi8EEENS4_ILi1EEEEEENS4_ILi2EEENS4_ILi4EEEEEENS3_IJNS3_IJS6_NS4_ILi0EEEEEES5_NS4_ILi16EEEEEEEENS_10ViewEngineIPN7cutlass6half_tEEEEEC2ERKSF_RKSK_,@function
        .size           $_ZN7cutlass13device_kernelIN5flash19enable_sm80_to_sm89INS1_16FlashAttnBwdSm80INS1_25CollectiveMainloopBwdSm80ILi2ELi2EN4cute5tupleIJNS5_1CILi128EEES8_NS7_ILi64EEEEEENS_6half_tEfNS_4arch4Sm80ELb0ELb0ELb1ELb1ELb1ELb0ELb0ELb0ELi2ELi4ELi4ELi4ELb0EEENS1_21CollectiveEpilogueBwdISA_SB_SD_Li256ELb1ELb0ELi2EEENS1_19SingleTileSchedulerILb1ELb0ELb0ELi128EEEEEEEEEvNT_6ParamsE$_ZN4cute3eso3ESOILb1ELb0EJNS_6LayoutINS_5tupleIJNS3_IJNS_1CILi8EEENS4_ILi1EEEEEENS4_ILi2EEENS4_ILi4EEEEEENS3_IJNS3_IJS6_NS4_ILi0EEEEEES5_NS4_ILi16EEEEEEEENS_10ViewEngineIPN7cutlass6half_tEEEEEC2ERKSF_RKSK_,($_ZN7cutlass13device_kernelIN5flash19enable_sm80_to_sm89INS1_16FlashAttnBwdSm80INS1_25CollectiveMainloopBwdSm80ILi2ELi2EN4cute5tupleIJNS5_1CILi128EEES8_NS7_ILi64EEEEEENS_6half_tEfNS_4arch4Sm80ELb0ELb0ELb1ELb1ELb1ELb0ELb0ELb0ELi2ELi4ELi4ELi4ELb0EEENS1_21CollectiveEpilogueBwdISA_SB_SD_Li256ELb1ELb0ELi2EEENS1_19SingleTileSchedulerILb1ELb0ELb0ELi128EEEEEEEEEvNT_6ParamsE$_ZN4cute3eso3ESOILb1ELb0EJNS_6LayoutINS_5tupleIJNS3_IJNS_1CILi8EEENS4_ILi1EEEEEENS4_ILi2EEES5_EEENS3_IJNS3_IJS6_NS4_ILi0EEEEEENS4_ILi64EEES5_EEEEENS_10ViewEngineIPN7cutlass6half_tEEEEEC2ERKSE_RKSJ_ - $_ZN7cutlass13device_kernelIN5flash19enable_sm80_to_sm89INS1_16FlashAttnBwdSm80INS1_25CollectiveMainloopBwdSm80ILi2ELi2EN4cute5tupleIJNS5_1CILi128EEES8_NS7_ILi64EEEEEENS_6half_tEfNS_4arch4Sm80ELb0ELb0ELb1ELb1ELb1ELb0ELb0ELb0ELi2ELi4ELi4ELi4ELb0EEENS1_21CollectiveEpilogueBwdISA_SB_SD_Li256ELb1ELb0ELi2EEENS1_19SingleTileSchedulerILb1ELb0ELb0ELi128EEEEEEEEEvNT_6ParamsE$_ZN4cute3eso3ESOILb1ELb0EJNS_6LayoutINS_5tupleIJNS3_IJNS_1CILi8EEENS4_ILi1EEEEEENS4_ILi2EEENS4_ILi4EEEEEENS3_IJNS3_IJS6_NS4_ILi0EEEEEES5_NS4_ILi16EEEEEEEENS_10ViewEngineIPN7cutlass6half_tEEEEEC2ERKSF_RKSK_)
$_ZN7cutlass13device_kernelIN5flash19enable_sm80_to_sm89INS1_16FlashAttnBwdSm80INS1_25CollectiveMainloopBwdSm80ILi2ELi2EN4cute5tupleIJNS5_1CILi128EEES8_NS7_ILi64EEEEEENS_6half_tEfNS_4arch4Sm80ELb0ELb0ELb1ELb1ELb1ELb0ELb0ELb0ELi2ELi4ELi4ELi4ELb0EEENS1_21CollectiveEpilogueBwdISA_SB_SD_Li256ELb1ELb0ELi2EEENS1_19SingleTileSchedulerILb1ELb0ELb0ELi128EEEEEEEEEvNT_6ParamsE$_ZN4cute3eso3ESOILb1ELb0EJNS_6LayoutINS_5tupleIJNS3_IJNS_1CILi8EEENS4_ILi1EEEEEENS4_ILi2EEENS4_ILi4EEEEEENS3_IJNS3_IJS6_NS4_ILi0EEEEEES5_NS4_ILi16EEEEEEEENS_10ViewEngineIPN7cutlass6half_tEEEEEC2ERKSF_RKSK_:
[----:B------:R-:W-:Y:S01]  /*96c0*/  IADD3 R2, R60, -c[0x0][0x20], RZ ;  /* 0x800008003c027a10 */ /* 0x000fe20007ffe0ff */
[----:B------:R-:W-:Y:S01]  /*96d0*/  IMAD.MOV.U32 R7, RZ, RZ, R3 ;  /* 0x000000ffff077224 */ /* 0x000fe200078e0003 */
[----:B------:R-:W-:-:S04]  /*96e0*/  MOV R5, 0x0 ;  /* 0x0000000000057802 */ /* 0x000fc80000000f00 */
[----:B------:R1:W-:Y:S01]  /*96f0*/  STL.64 [R2], R6 ;  /* 0x0000000602007387 */ /* 0x0003e20000100a00 */
[----:B------:R-:W-:Y:S05]  /*9700*/  RET.REL.NODEC R4 `(_ZN7cutlass13device_kernelIN5flash19enable_sm80_to_sm89INS1_16FlashAttnBwdSm80INS1_25CollectiveMainloopBwdSm80ILi2ELi2EN4cute5tupleIJNS5_1CILi128EEES8_NS7_ILi64EEEEEENS_6half_tEfNS_4arch4Sm80ELb0ELb0ELb1ELb1ELb1ELb0ELb0ELb0ELi2ELi4ELi4ELi4ELb0EEENS1_21CollectiveEpilogueBwdISA_SB_SD_Li256ELb1ELb0ELi2EEENS1_19SingleTileSchedulerILb1ELb0ELb0ELi128EEEEEEEEEvNT_6ParamsE) ;  /* 0xffff68f004007950 */ /* 0x000fea0003c3ffff */
        .type           $_ZN7cutlass13device_kernelIN5flash19enable_sm80_to_sm89INS1_16FlashAttnBwdSm80INS1_25CollectiveMainloopBwdSm80ILi2ELi2EN4cute5tupleIJNS5_1CILi128EEES8_NS7_ILi64EEEEEENS_6half_tEfNS_4arch4Sm80ELb0ELb0ELb1ELb1ELb1ELb0ELb0ELb0ELi2ELi4ELi4ELi4ELb0EEENS1_21CollectiveEpilogueBwdISA_SB_SD_Li256ELb1ELb0ELi2EEENS1_19SingleTileSchedulerILb1ELb0ELb0ELi128EEEEEEEEEvNT_6ParamsE$_ZN4cute3eso3ESOILb1ELb0EJNS_6LayoutINS_5tupleIJNS3_IJNS_1CILi8EEENS4_ILi1EEEEEENS4_ILi2EEES5_EEENS3_IJNS3_IJS6_NS4_ILi0EEEEEENS4_ILi64EEES5_EEEEENS_10ViewEngineIPN7cutlass6half_tEEEEEC2ERKSE_RKSJ_,@function
        .size           $_ZN7cutlass13device_kernelIN5flash19enable_sm80_to_sm89INS1_16FlashAttnBwdSm80INS1_25CollectiveMainloopBwdSm80ILi2ELi2EN4cute5tupleIJNS5_1CILi128EEES8_NS7_ILi64EEEEEENS_6half_tEfNS_4arch4Sm80ELb0ELb0ELb1ELb1ELb1ELb0ELb0ELb0ELi2ELi4ELi4ELi4ELb0EEENS1_21CollectiveEpilogueBwdISA_SB_SD_Li256ELb1ELb0ELi2EEENS1_19SingleTileSchedulerILb1ELb0ELb0ELi128EEEEEEEEEvNT_6ParamsE$_ZN4cute3eso3ESOILb1ELb0EJNS_6LayoutINS_5tupleIJNS3_IJNS_1CILi8EEENS4_ILi1EEEEEENS4_ILi2EEES5_EEENS3_IJNS3_IJS6_NS4_ILi0EEEEEENS4_ILi64EEES5_EEEEENS_10ViewEngineIPN7cutlass6half_tEEEEEC2ERKSE_RKSJ_,($_ZN7cutlass13device_kernelIN5flash19enable_sm80_to_sm89INS1_16FlashAttnBwdSm80INS1_25CollectiveMainloopBwdSm80ILi2ELi2EN4cute5tupleIJNS5_1CILi128EEES8_NS7_ILi64EEEEEENS_6half_tEfNS_4arch4Sm80ELb0ELb0ELb1ELb1ELb1ELb0ELb0ELb0ELi2ELi4ELi4ELi4ELb0EEENS1_21CollectiveEpilogueBwdISA_SB_SD_Li256ELb1ELb0ELi2EEENS1_19SingleTileSchedulerILb1ELb0ELb0ELi128EEEEEEEEEvNT_6ParamsE$_ZN4cute3eso3ESOILb1ELb0EJNS_6LayoutINS_5tupleIJNS3_IJNS_1CILi8EEENS4_ILi1EEEEEENS4_ILi4EEEEEENS3_IJNS3_IJS6_NS4_ILi0EEEEEENS4_ILi2048EEEEEEEENS_10ViewEngineINS_8smem_ptrIPN7cutlass6half_tEEEEEEEC2ERKSE_RKSL_ - $_ZN7cutlass13device_kernelIN5flash19enable_sm80_to_sm89INS1_16FlashAttnBwdSm80INS1_25CollectiveMainloopBwdSm80ILi2ELi2EN4cute5tupleIJNS5_1CILi128EEES8_NS7_ILi64EEEEEENS_6half_tEfNS_4arch4Sm80ELb0ELb0ELb1ELb1ELb1ELb0ELb0ELb0ELi2ELi4ELi4ELi4ELb0EEENS1_21CollectiveEpilogueBwdISA_SB_SD_Li256ELb1ELb0ELi2EEENS1_19SingleTileSchedulerILb1ELb0ELb0ELi128EEEEEEEEEvNT_6ParamsE$_ZN4cute3eso3ESOILb1ELb0EJNS_6LayoutINS_5tupleIJNS3_IJNS_1CILi8EEENS4_ILi1EEEEEENS4_ILi2EEES5_EEENS3_IJNS3_IJS6_NS4_ILi0EEEEEENS4_ILi64EEES5_EEEEENS_10ViewEngineIPN7cutlass6half_tEEEEEC2ERKSE_RKSJ_)
$_ZN7cutlass13device_kernelIN5flash19enable_sm80_to_sm89INS1_16FlashAttnBwdSm80INS1_25CollectiveMainloopBwdSm80ILi2ELi2EN4cute5tupleIJNS5_1CILi128EEES8_NS7_ILi64EEEEEENS_6half_tEfNS_4arch4Sm80ELb0ELb0ELb1ELb1ELb1ELb0ELb0ELb0ELi2ELi4ELi4ELi4ELb0EEENS1_21CollectiveEpilogueBwdISA_SB_SD_Li256ELb1ELb0ELi2EEENS1_19SingleTileSchedulerILb1ELb0ELb0ELi128EEEEEEEEEvNT_6ParamsE$_ZN4cute3eso3ESOILb1ELb0EJNS_6LayoutINS_5tupleIJNS3_IJNS_1CILi8EEENS4_ILi1EEEEEENS4_ILi2EEES5_EEENS3_IJNS3_IJS6_NS4_ILi0EEEEEENS4_ILi64EEES5_EEEEENS_10ViewEngineIPN7cutlass6half_tEEEEEC2ERKSE_RKSJ_:
[----:B------:R-:W-:Y:S01]  /*9710*/  IADD3 R2, R60, -c[0x0][0x20], RZ ;  /* 0x800008003c027a10 */ /* 0x000fe20007ffe0ff */
[----:B------:R-:W-:Y:S01]  /*9720*/  IMAD.MOV.U32 R13, RZ, RZ, R3 ;  /* 0x000000ffff0d7224 */ /* 0x000fe200078e0003 */
[----:B------:R-:W-:-:S04]  /*9730*/  MOV R11, 0x0 ;  /* 0x00000000000b7802 */ /* 0x000fc80000000f00 */
[----:B------:R1:W-:Y:S01]  /*9740*/  STL.64 [R2], R12 ;  /* 0x0000000c02007387 */ /* 0x0003e20000100a00 */
[----:B------:R-:W-:Y:S05]  /*9750*/  RET.REL.NODEC R10 `(_ZN7cutlass13device_kernelIN5flash19enable_sm80_to_sm89INS1_16FlashAttnBwdSm80INS1_25CollectiveMainloopBwdSm80ILi2ELi2EN4cute5tupleIJNS5_1CILi128EEES8_NS7_ILi64EEEEEENS_6half_tEfNS_4arch4Sm80ELb0ELb0ELb1ELb1ELb1ELb0ELb0ELb0ELi2ELi4ELi4ELi4ELb0EEENS1_21CollectiveEpilogueBwdISA_SB_SD_Li256ELb1ELb0ELi2EEENS1_19SingleTileSchedulerILb1ELb0ELb0ELi128EEEEEEEEEvNT_6ParamsE) ;  /* 0xffff68a00a007950 */ /* 0x000fea0003c3ffff */
        .type           $_ZN7cutlass13device_kernelIN5flash19enable_sm80_to_sm89INS1_16FlashAttnBwdSm80INS1_25CollectiveMainloopBwdSm80ILi2ELi2EN4cute5tupleIJNS5_1CILi128EEES8_NS7_ILi64EEEEEENS_6half_tEfNS_4arch4Sm80ELb0ELb0ELb1ELb1ELb1ELb0ELb0ELb0ELi2ELi4ELi4ELi4ELb0EEENS1_21CollectiveEpilogueBwdISA_SB_SD_Li256ELb1ELb0ELi2EEENS1_19SingleTileSchedulerILb1ELb0ELb0ELi128EEEEEEEEEvNT_6ParamsE$_ZN4cute3eso3ESOILb1ELb0EJNS_6LayoutINS_5tupleIJNS3_IJNS_1CILi8EEENS4_ILi1EEEEEENS4_ILi4EEEEEENS3_IJNS3_IJS6_NS4_ILi0EEEEEENS4_ILi2048EEEEEEEENS_10ViewEngineINS_8smem_ptrIPN7cutlass6half_tEEEEEEEC2ERKSE_RKSL_,@function
        .size           $_ZN7cutlass13device_kernelIN5flash19enable_sm80_to_sm89INS1_16FlashAttnBwdSm80INS1_25CollectiveMainloopBwdSm80ILi2ELi2EN4cute5tupleIJNS5_1CILi128EEES8_NS7_ILi64EEEEEENS_6half_tEfNS_4arch4Sm80ELb0ELb0ELb1ELb1ELb1ELb0ELb0ELb0ELi2ELi4ELi4ELi4ELb0EEENS1_21CollectiveEpilogueBwdISA_SB_SD_Li256ELb1ELb0ELi2EEENS1_19SingleTileSchedulerILb1ELb0ELb0ELi128EEEEEEEEEvNT_6ParamsE$_ZN4cute3eso3ESOILb1ELb0EJNS_6LayoutINS_5tupleIJNS3_IJNS_1CILi8EEENS4_ILi1EEEEEENS4_ILi4EEEEEENS3_IJNS3_IJS6_NS4_ILi0EEEEEENS4_ILi2048EEEEEEEENS_10ViewEngineINS_8smem_ptrIPN7cutlass6half_tEEEEEEEC2ERKSE_RKSL_,($_ZN7cutlass13device_kernelIN5flash19enable_sm80_to_sm89INS1_16FlashAttnBwdSm80INS1_25CollectiveMainloopBwdSm80ILi2ELi2EN4cute5tupleIJNS5_1CILi128EEES8_NS7_ILi64EEEEEENS_6half_tEfNS_4arch4Sm80ELb0ELb0ELb1ELb1ELb1ELb0ELb0ELb0ELi2ELi4ELi4ELi4ELb0EEENS1_21CollectiveEpilogueBwdISA_SB_SD_Li256ELb1ELb0ELi2EEENS1_19SingleTileSchedulerILb1ELb0ELb0ELi128EEEEEEEEEvNT_6ParamsE$_ZN4cute3eso3ESOILb1ELb0EJNS_6LayoutINS_5tupleIJNS3_IJNS_1CILi8EEENS4_ILi1EEEEEENS4_ILi4EEEEEENS3_IJNS3_IJS6_NS4_ILi0EEEEEENS4_ILi2048EEEEEEEEiEEC2ERKSE_RKi - $_ZN7cutlass13device_kernelIN5flash19enable_sm80_to_sm89INS1_16FlashAttnBwdSm80INS1_25CollectiveMainloopBwdSm80ILi2ELi2EN4cute5tupleIJNS5_1CILi128EEES8_NS7_ILi64EEEEEENS_6half_tEfNS_4arch4Sm80ELb0ELb0ELb1ELb1ELb1ELb0ELb0ELb0ELi2ELi4ELi4ELi4ELb0EEENS1_21CollectiveEpilogueBwdISA_SB_SD_Li256ELb1ELb0ELi2EEENS1_19SingleTileSchedulerILb1ELb0ELb0ELi128EEEEEEEEEvNT_6ParamsE$_ZN4cute3eso3ESOILb1ELb0EJNS_6LayoutINS_5tupleIJNS3_IJNS_1CILi8EEENS4_ILi1EEEEEENS4_ILi4EEEEEENS3_IJNS3_IJS6_NS4_ILi0EEEEEENS4_ILi2048EEEEEEEENS_10ViewEngineINS_8smem_ptrIPN7cutlass6half_tEEEEEEEC2ERKSE_RKSL_)
$_ZN7cutlass13device_kernelIN5flash19enable_sm80_to_sm89INS1_16FlashAttnBwdSm80INS1_25CollectiveMainloopBwdSm80ILi2ELi2EN4cute5tupleIJNS5_1CILi128EEES8_NS7_ILi64EEEEEENS_6half_tEfNS_4arch4Sm80ELb0ELb0ELb1ELb1ELb1ELb0ELb0ELb0ELi2ELi4ELi4ELi4ELb0EEENS1_21CollectiveEpilogueBwdISA_SB_SD_Li256ELb1ELb0ELi2EEENS1_19SingleTileSchedulerILb1ELb0ELb0ELi128EEEEEEEEEvNT_6ParamsE$_ZN4cute3eso3ESOILb1ELb0EJNS_6LayoutINS_5tupleIJNS3_IJNS_1CILi8EEENS4_ILi1EEEEEENS4_ILi4EEEEEENS3_IJNS3_IJS6_NS4_ILi0EEEEEENS4_ILi2048EEEEEEEENS_10ViewEngineINS_8smem_ptrIPN7cutlass6half_tEEEEEEEC2ERKSE_RKSL_:
[----:B------:R-:W-:Y:S02]  /*9760*/  IADD3 R14, R60, -c[0x0][0x20], RZ ;  /* 0x800008003c0e7a10 */ /* 0x000fe40007ffe0ff */
[----:B------:R-:W-:-:S03]  /*9770*/  MOV R17, 0x0 ;  /* 0x0000000000117802 */ /* 0x000fc60000000f00 */
[----:B------:R1:W-:Y:S01]  /*9780*/  STL.64 [R14], R2 ;  /* 0x000000020e007387 */ /* 0x0003e20000100a00 */
[----:B------:R-:W-:Y:S05]  /*9790*/  RET.REL.NODEC R16 `(_ZN7cutlass13device_kernelIN5flash19enable_sm80_to_sm89INS1_16FlashAttnBwdSm80INS1_25CollectiveMainloopBwdSm80ILi2ELi2EN4cute5tupleIJNS5_1CILi128EEES8_NS7_ILi64EEEEEENS_6half_tEfNS_4arch4Sm80ELb0ELb0ELb1ELb1ELb1ELb0ELb0ELb0ELi2ELi4ELi4ELi4ELb0EEENS1_21CollectiveEpilogueBwdISA_SB_SD_Li256ELb1ELb0ELi2EEENS1_19SingleTileSchedulerILb1ELb0ELb0ELi128EEEEEEEEEvNT_6ParamsE) ;  /* 0xffff686010007950 */ /* 0x000fea0003c3ffff */
        .type           $_ZN7cutlass13device_kernelIN5flash19enable_sm80_to_sm89INS1_16FlashAttnBwdSm80INS1_25CollectiveMainloopBwdSm80ILi2ELi2EN4cute5tupleIJNS5_1CILi128EEES8_NS7_ILi64EEEEEENS_6half_tEfNS_4arch4Sm80ELb0ELb0ELb1ELb1ELb1ELb0ELb0ELb0ELi2ELi4ELi4ELi4ELb0EEENS1_21CollectiveEpilogueBwdISA_SB_SD_Li256ELb1ELb0ELi2EEENS1_19SingleTileSchedulerILb1ELb0ELb0ELi128EEEEEEEEEvNT_6ParamsE$_ZN4cute3eso3ESOILb1ELb0EJNS_6LayoutINS_5tupleIJNS3_IJNS_1CILi8EEENS4_ILi1EEEEEENS4_ILi4EEEEEENS3_IJNS3_IJS6_NS4_ILi0EEEEEENS4_ILi2048EEEEEEEEiEEC2ERKSE_RKi,@function
        .size           $_ZN7cutlass13device_kernelIN5flash19enable_sm80_to_sm89INS1_16FlashAttnBwdSm80INS1_25CollectiveMainloopBwdSm80ILi2ELi2EN4cute5tupleIJNS5_1CILi128EEES8_NS7_ILi64EEEEEENS_6half_tEfNS_4arch4Sm80ELb0ELb0ELb1ELb1ELb1ELb0ELb0ELb0ELi2ELi4ELi4ELi4ELb0EEENS1_21CollectiveEpilogueBwdISA_SB_SD_Li256ELb1ELb0ELi2EEENS1_19SingleTileSchedulerILb1ELb0ELb0ELi128EEEEEEEEEvNT_6ParamsE$_ZN4cute3eso3ESOILb1ELb0EJNS_6LayoutINS_5tupleIJNS3_IJNS_1CILi8EEENS4_ILi1EEEEEENS4_ILi4EEEEEENS3_IJNS3_IJS6_NS4_ILi0EEEEEENS4_ILi2048EEEEEEEEiEEC2ERKSE_RKi,($_ZN7cutlass13device_kernelIN5flash19enable_sm80_to_sm89INS1_16FlashAttnBwdSm80INS1_25CollectiveMainloopBwdSm80ILi2ELi2EN4cute5tupleIJNS5_1CILi128EEES8_NS7_ILi64EEEEEENS_6half_tEfNS_4arch4Sm80ELb0ELb0ELb1ELb1ELb1ELb0ELb0ELb0ELi2ELi4ELi4ELi4ELb0EEENS1_21CollectiveEpilogueBwdISA_SB_SD_Li256ELb1ELb0ELi2EEENS1_19SingleTileSchedulerILb1ELb0ELb0ELi128EEEEEEEEEvNT_6ParamsE$_ZN4cute3eso3ESOILb1ELb0EJNS_6LayoutINS_5tupleIJNS3_IJNS_1CILi8EEENS4_ILi1EEEEEENS4_ILi4EEEEEENS3_IJNS3_IJS6_NS4_ILi0EEEEEES5_EEEEENS_10ViewEngineIPN7cutlass6half_tEEEEEC2ERKSD_RKSI_ - $_ZN7cutlass13device_kernelIN5flash19enable_sm80_to_sm89INS1_16FlashAttnBwdSm80INS1_25CollectiveMainloopBwdSm80ILi2ELi2EN4cute5tupleIJNS5_1CILi128EEES8_NS7_ILi64EEEEEENS_6half_tEfNS_4arch4Sm80ELb0ELb0ELb1ELb1ELb1ELb0ELb0ELb0ELi2ELi4ELi4ELi4ELb0EEENS1_21CollectiveEpilogueBwdISA_SB_SD_Li256ELb1ELb0ELi2EEENS1_19SingleTileSchedulerILb1ELb0ELb0ELi128EEEEEEEEEvNT_6ParamsE$_ZN4cute3eso3ESOILb1ELb0EJNS_6LayoutINS_5tupleIJNS3_IJNS_1CILi8EEENS4_ILi1EEEEEENS4_ILi4EEEEEENS3_IJNS3_IJS6_NS4_ILi0EEEEEENS4_ILi2048EEEEEEEEiEEC2ERKSE_RKi)
$_ZN7cutlass13device_kernelIN5flash19enable_sm80_to_sm89INS1_16FlashAttnBwdSm80INS1_25CollectiveMainloopBwdSm80ILi2ELi2EN4cute5tupleIJNS5_1CILi128EEES8_NS7_ILi64EEEEEENS_6half_tEfNS_4arch4Sm80ELb0ELb0ELb1ELb1ELb1ELb0ELb0ELb0ELi2ELi4ELi4ELi4ELb0EEENS1_21CollectiveEpilogueBwdISA_SB_SD_Li256ELb1ELb0ELi2EEENS1_19SingleTileSchedulerILb1ELb0ELb0ELi128EEEEEEEEEvNT_6ParamsE$_ZN4cute3eso3ESOILb1ELb0EJNS_6LayoutINS_5tupleIJNS3_IJNS_1CILi8EEENS4_ILi1EEEEEENS4_ILi4EEEEEENS3_IJNS3_IJS6_NS4_ILi0EEEEEENS4_ILi2048EEEEEEEEiEEC2ERKSE_RKi:
[----:B------:R-:W-:Y:S02]  /*97a0*/  IADD3 R2, R60, -c[0x0][0x20], RZ ;  /* 0x800008003c027a10 */ /* 0x000fe40007ffe0ff */
[----:B------:R-:W-:-:S03]  /*97b0*/  MOV R13, 0x0 ;  /* 0x00000000000d7802 */ /* 0x000fc60000000f00 */
[----:B------:R1:W-:Y:S01]  /*97c0*/  STL [R2], R3 ;  /* 0x0000000302007387 */ /* 0x0003e20000100800 */
[----:B------:R-:W-:Y:S05]  /*97d0*/  RET.REL.NODEC R12 `(_ZN7cutlass13device_kernelIN5flash19enable_sm80_to_sm89INS1_16FlashAttnBwdSm80INS1_25CollectiveMainloopBwdSm80ILi2ELi2EN4cute5tupleIJNS5_1CILi128EEES8_NS7_ILi64EEEEEENS_6half_tEfNS_4arch4Sm80ELb0ELb0ELb1ELb1ELb1ELb0ELb0ELb0ELi2ELi4ELi4ELi4ELb0EEENS1_21CollectiveEpilogueBwdISA_SB_SD_Li256ELb1ELb0ELi2EEENS1_19SingleTileSchedulerILb1ELb0ELb0ELi128EEEEEEEEEvNT_6ParamsE) ;  /* 0xffff68200c007950 */ /* 0x000fea0003c3ffff */
        .type           $_ZN7cutlass13device_kernelIN5flash19enable_sm80_to_sm89INS1_16FlashAttnBwdSm80INS1_25CollectiveMainloopBwdSm80ILi2ELi2EN4cute5tupleIJNS5_1CILi128EEES8_NS7_ILi64EEEEEENS_6half_tEfNS_4arch4Sm80ELb0ELb0ELb1ELb1ELb1ELb0ELb0ELb0ELi2ELi4ELi4ELi4ELb0EEENS1_21CollectiveEpilogueBwdISA_SB_SD_Li256ELb1ELb0ELi2EEENS1_19SingleTileSchedulerILb1ELb0ELb0ELi128EEEEEEEEEvNT_6ParamsE$_ZN4cute3eso3ESOILb1ELb0EJNS_6LayoutINS_5tupleIJNS3_IJNS_1CILi8EEENS4_ILi1EEEEEENS4_ILi4EEEEEENS3_IJNS3_IJS6_NS4_ILi0EEEEEES5_EEEEENS_10ViewEngineIPN7cutlass6half_tEEEEEC2ERKSD_RKSI_,@function
        .size           $_ZN7cutlass13device_kernelIN5flash19enable_sm80_to_sm89INS1_16FlashAttnBwdSm80INS1_25CollectiveMainloopBwdSm80ILi2ELi2EN4cute5tupleIJNS5_1CILi128EEES8_NS7_ILi64EEEEEENS_6half_tEfNS_4arch4Sm80ELb0ELb0ELb1ELb1ELb1ELb0ELb0ELb0ELi2ELi4ELi4ELi4ELb0EEENS1_21CollectiveEpilogueBwdISA_SB_SD_Li256ELb1ELb0ELi2EEENS1_19SingleTileSchedulerILb1ELb0ELb0ELi128EEEEEEEEEvNT_6ParamsE$_ZN4cute3eso3ESOILb1ELb0EJNS_6LayoutINS_5tupleIJNS3_IJNS_1CILi8EEENS4_ILi1EEEEEENS4_ILi4EEEEEENS3_IJNS3_IJS6_NS4_ILi0EEEEEES5_EEEEENS_10ViewEngineIPN7cutlass6half_tEEEEEC2ERKSD_RKSI_,($_ZN7cutlass13device_kernelIN5flash19enable_sm80_to_sm89INS1_16FlashAttnBwdSm80INS1_25CollectiveMainloopBwdSm80ILi2ELi2EN4cute5tupleIJNS5_1CILi128EEES8_NS7_ILi64EEEEEENS_6half_tEfNS_4arch4Sm80ELb0ELb0ELb1ELb1ELb1ELb0ELb0ELb0ELi2ELi4ELi4ELi4ELb0EEENS1_21CollectiveEpilogueBwdISA_SB_SD_Li256ELb1ELb0ELi2EEENS1_19SingleTileSchedulerILb1ELb0ELb0ELi128EEEEEEEEEvNT_6ParamsE$_ZN4cute3eso3ESOILb1ELb0EJNS_6LayoutINS_5tupleIJNS3_IJNS_1CILi8EEENS4_ILi1EEEEEENS4_ILi4EEEEEENS3_IJNS3_IJS6_NS4_ILi0EEEEEES5_EEEEEiEEC2ERKSD_RKi - $_ZN7cutlass13device_kernelIN5flash19enable_sm80_to_sm89INS1_16FlashAttnBwdSm80INS1_25CollectiveMainloopBwdSm80ILi2ELi2EN4cute5tupleIJNS5_1CILi128EEES8_NS7_ILi64EEEEEENS_6half_tEfNS_4arch4Sm80ELb0ELb0ELb1ELb1ELb1ELb0ELb0ELb0ELi2ELi4ELi4ELi4ELb0EEENS1_21CollectiveEpilogueBwdISA_SB_SD_Li256ELb1ELb0ELi2EEENS1_19SingleTileSchedulerILb1ELb0ELb0ELi128EEEEEEEEEvNT_6ParamsE$_ZN4cute3eso3ESOILb1ELb0EJNS_6LayoutINS_5tupleIJNS3_IJNS_1CILi8EEENS4_ILi1EEEEEENS4_ILi4EEEEEENS3_IJNS3_IJS6_NS4_ILi0EEEEEES5_EEEEENS_10ViewEngineIPN7cutlass6half_tEEEEEC2ERKSD_RKSI_)
$_ZN7cutlass13device_kernelIN5flash19enable_sm80_to_sm89INS1_16FlashAttnBwdSm80INS1_25CollectiveMainloopBwdSm80ILi2ELi2EN4cute5tupleIJNS5_1CILi128EEES8_NS7_ILi64EEEEEENS_6half_tEfNS_4arch4Sm80ELb0ELb0ELb1ELb1ELb1ELb0ELb0ELb0ELi2ELi4ELi4ELi4ELb0EEENS1_21CollectiveEpilogueBwdISA_SB_SD_Li256ELb1ELb0ELi2EEENS1_19SingleTileSchedulerILb1ELb0ELb0ELi128EEEEEEEEEvNT_6ParamsE$_ZN4cute3eso3ESOILb1ELb0EJNS_6LayoutINS_5tupleIJNS3_IJNS_1CILi8EEENS4_ILi1EEEEEENS4_ILi4EEEEEENS3_IJNS3_IJS6_NS4_ILi0EEEEEES5_EEEEENS_10ViewEngineIPN7cutlass6half_tEEEEEC2ERKSD_RKSI_:
[----:B------:R-:W-:Y:S01]  /*97e0*/  IADD3 R13, R60, -c[0x0][0x20], RZ ;  /* 0x800008003c0d7a10 */ /* 0x000fe20007ffe0ff */
[----:B------:R-:W-:Y:S01]  /*97f0*/  IMAD.MOV.U32 R16, RZ, RZ, R12 ;  /* 0x000000ffff107224 */ /* 0x000fe200078e000c */
[----:B------:R-:W-:Y:S01]  /*9800*/  MOV R17, R15 ;  /* 0x0000000f00117202 */ /* 0x000fe20000000f00 */
[----:B------:R-:W-:-:S04]  /*9810*/  IMAD.MOV.U32 R15, RZ, RZ, 0x0 ;  /* 0x00000000ff0f7424 */ /* 0x000fc800078e00ff */
[----:B------:R1:W-:Y:S01]  /*9820*/  STL.64 [R13], R16 ;  /* 0x000000100d007387 */ /* 0x0003e20000100a00 */
[----:B------:R-:W-:Y:S05]  /*9830*/  RET.REL.NODEC R14 `(_ZN7cutlass13device_kernelIN5flash19enable_sm80_to_sm89INS1_16FlashAttnBwdSm80INS1_25CollectiveMainloopBwdSm80ILi2ELi2EN4cute5tupleIJNS5_1CILi128EEES8_NS7_ILi64EEEEEENS_6half_tEfNS_4arch4Sm80ELb0ELb0ELb1ELb1ELb1ELb0ELb0ELb0ELi2ELi4ELi4ELi4ELb0EEENS1_21CollectiveEpilogueBwdISA_SB_SD_Li256ELb1ELb0ELi2EEENS1_19SingleTileSchedulerILb1ELb0ELb0ELi128EEEEEEEEEvNT_6ParamsE) ;  /* 0xffff67c00e007950 */ /* 0x000fea0003c3ffff */
        .type           $_ZN7cutlass13device_kernelIN5flash19enable_sm80_to_sm89INS1_16FlashAttnBwdSm80INS1_25CollectiveMainloopBwdSm80ILi2ELi2EN4cute5tupleIJNS5_1CILi128EEES8_NS7_ILi64EEEEEENS_6half_tEfNS_4arch4Sm80ELb0ELb0ELb1ELb1ELb1ELb0ELb0ELb0ELi2ELi4ELi4ELi4ELb0EEENS1_21CollectiveEpilogueBwdISA_SB_SD_Li256ELb1ELb0ELi2EEENS1_19SingleTileSchedulerILb1ELb0ELb0ELi128EEEEEEEEEvNT_6ParamsE$_ZN4cute3eso3ESOILb1ELb0EJNS_6LayoutINS_5tupleIJNS3_IJNS_1CILi8EEENS4_ILi1EEEEEENS4_ILi4EEEEEENS3_IJNS3_IJS6_NS4_ILi0EEEEEES5_EEEEEiEEC2ERKSD_RKi,@function
        .size           $_ZN7cutlass13device_kernelIN5flash19enable_sm80_to_sm89INS1_16FlashAttnBwdSm80INS1_25CollectiveMainloopBwdSm80ILi2ELi2EN4cute5tupleIJNS5_1CILi128EEES8_NS7_ILi64EEEEEENS_6half_tEfNS_4arch4Sm80ELb0ELb0ELb1ELb1ELb1ELb0ELb0ELb0ELi2ELi4ELi4ELi4ELb0EEENS1_21CollectiveEpilogueBwdISA_SB_SD_Li256ELb1ELb0ELi2EEENS1_19SingleTileSchedulerILb1ELb0ELb0ELi128EEEEEEEEEvNT_6ParamsE$_ZN4cute3eso3ESOILb1ELb0EJNS_6LayoutINS_5tupleIJNS3_IJNS_1CILi8EEENS4_ILi1EEEEEENS4_ILi4EEEEEENS3_IJNS3_IJS6_NS4_ILi0EEEEEES5_EEEEEiEEC2ERKSD_RKi,($_ZN7cutlass13device_kernelIN5flash19enable_sm80_to_sm89INS1_16FlashAttnBwdSm80INS1_25CollectiveMainloopBwdSm80ILi2ELi2EN4cute5tupleIJNS5_1CILi128EEES8_NS7_ILi64EEEEEENS_6half_tEfNS_4arch4Sm80ELb0ELb0ELb1ELb1ELb1ELb0ELb0ELb0ELi2ELi4ELi4ELi4ELb0EEENS1_21CollectiveEpilogueBwdISA_SB_SD_Li256ELb1ELb0ELi2EEENS1_19SingleTileSchedulerILb1ELb0ELb0ELi128EEEEEEEEEvNT_6ParamsE$_ZN4cute3eso3ESOILb1ELb0EJNS_6LayoutINS_5tupleIJNS3_IJNS_1CILi8EEENS4_ILi1EEEEEENS4_ILi4EEES8_EEENS3_IJNS3_IJS6_NS4_ILi0EEEEEES5_NS4_ILi32EEEEEEEENS_10ViewEngineIPN7cutlass6half_tEEEEEC2ERKSE_RKSJ_ - $_ZN7cutlass13device_kernelIN5flash19enable_sm80_to_sm89INS1_16FlashAttnBwdSm80INS1_25CollectiveMainloopBwdSm80ILi2ELi2EN4cute5tupleIJNS5_1CILi128EEES8_NS7_ILi64EEEEEENS_6half_tEfNS_4arch4Sm80ELb0ELb0ELb1ELb1ELb1ELb0ELb0ELb0ELi2ELi4ELi4ELi4ELb0EEENS1_21CollectiveEpilogueBwdISA_SB_SD_Li256ELb1ELb0ELi2EEENS1_19SingleTileSchedulerILb1ELb0ELb0ELi128EEEEEEEEEvNT_6ParamsE$_ZN4cute3eso3ESOILb1ELb0EJNS_6LayoutINS_5tupleIJNS3_IJNS_1CILi8EEENS4_ILi1EEEEEENS4_ILi4EEEEEENS3_IJNS3_IJS6_NS4_ILi0EEEEEES5_EEEEEiEEC2ERKSD_RKi)
$_ZN7cutlass13device_kernelIN5flash19enable_sm80_to_sm89INS1_16FlashAttnBwdSm80INS1_25CollectiveMainloopBwdSm80ILi2ELi2EN4cute5tupleIJNS5_1CILi128EEES8_NS7_ILi64EEEEEENS_6half_tEfNS_4arch4Sm80ELb0ELb0ELb1ELb1ELb1ELb0ELb0ELb0ELi2ELi4ELi4ELi4ELb0EEENS1_21CollectiveEpilogueBwdISA_SB_SD_Li256ELb1ELb0ELi2EEENS1_19SingleTileSchedulerILb1ELb0ELb0ELi128EEEEEEEEEvNT_6ParamsE$_ZN4cute3eso3ESOILb1ELb0EJNS_6LayoutINS_5tupleIJNS3_IJNS_1CILi8EEENS4_ILi1EEEEEENS4_ILi4EEEEEENS3_IJNS3_IJS6_NS4_ILi0EEEEEES5_EEEEEiEEC2ERKSD_RKi:
[----:B------:R-:W-:Y:S02]  /*9840*/  IADD3 R2, R60, -c[0x0][0x20], RZ ;  /* 0x800008003c027a10 */ /* 0x000fe40007ffe0ff */
[----:B------:R-:W-:-:S03]  /*9850*/  MOV R13, 0x0 ;  /* 0x00000000000d7802 */ /* 0x000fc60000000f00 */
[----:B------:R1:W-:Y:S01]  /*9860*/  STL [R2], R3 ;  /* 0x0000000302007387 */ /* 0x0003e20000100800 */
[----:B------:R-:W-:Y:S05]  /*9870*/  RET.REL.NODEC R12 `(_ZN7cutlass13device_kernelIN5flash19enable_sm80_to_sm89INS1_16FlashAttnBwdSm80INS1_25CollectiveMainloopBwdSm80ILi2ELi2EN4cute5tupleIJNS5_1CILi128EEES8_NS7_ILi64EEEEEENS_6half_tEfNS_4arch4Sm80ELb0ELb0ELb1ELb1ELb1ELb0ELb0ELb0ELi2ELi4ELi4ELi4ELb0EEENS1_21CollectiveEpilogueBwdISA_SB_SD_Li256ELb1ELb0ELi2EEENS1_19SingleTileSchedulerILb1ELb0ELb0ELi128EEEEEEEEEvNT_6ParamsE) ;  /* 0xffff67800c007950 */ /* 0x000fea0003c3ffff */
        .type           $_ZN7cutlass13device_kernelIN5flash19enable_sm80_to_sm89INS1_16FlashAttnBwdSm80INS1_25CollectiveMainloopBwdSm80ILi2ELi2EN4cute5tupleIJNS5_1CILi128EEES8_NS7_ILi64EEEEEENS_6half_tEfNS_4arch4Sm80ELb0ELb0ELb1ELb1ELb1ELb0ELb0ELb0ELi2ELi4ELi4ELi4ELb0EEENS1_21CollectiveEpilogueBwdISA_SB_SD_Li256ELb1ELb0ELi2EEENS1_19SingleTileSchedulerILb1ELb0ELb0ELi128EEEEEEEEEvNT_6ParamsE$_ZN4cute3eso3ESOILb1ELb0EJNS_6LayoutINS_5tupleIJNS3_IJNS_1CILi8EEENS4_ILi1EEEEEENS4_ILi4EEES8_EEENS3_IJNS3_IJS6_NS4_ILi0EEEEEES5_NS4_ILi32EEEEEEEENS_10ViewEngineIPN7cutlass6half_tEEEEEC2ERKSE_RKSJ_,@function
        .size           $_ZN7cutlass13device_kernelIN5flash19enable_sm80_to_sm89INS1_16FlashAttnBwdSm80INS1_25CollectiveMainloopBwdSm80ILi2ELi2EN4cute5tupleIJNS5_1CILi128EEES8_NS7_ILi64EEEEEENS_6half_tEfNS_4arch4Sm80ELb0ELb0ELb1ELb1ELb1ELb0ELb0ELb0ELi2ELi4ELi4ELi4ELb0EEENS1_21CollectiveEpilogueBwdISA_SB_SD_Li256ELb1ELb0ELi2EEENS1_19SingleTileSchedulerILb1ELb0ELb0ELi128EEEEEEEEEvNT_6ParamsE$_ZN4cute3eso3ESOILb1ELb0EJNS_6LayoutINS_5tupleIJNS3_IJNS_1CILi8EEENS4_ILi1EEEEEENS4_ILi4EEES8_EEENS3_IJNS3_IJS6_NS4_ILi0EEEEEES5_NS4_ILi32EEEEEEEENS_10ViewEngineIPN7cutlass6half_tEEEEEC2ERKSE_RKSJ_,($_ZN7cutlass13device_kernelIN5flash19enable_sm80_to_sm89INS1_16FlashAttnBwdSm80INS1_25CollectiveMainloopBwdSm80ILi2ELi2EN4cute5tupleIJNS5_1CILi128EEES8_NS7_ILi64EEEEEENS_6half_tEfNS_4arch4Sm80ELb0ELb0ELb1ELb1ELb1ELb0ELb0ELb0ELi2ELi4ELi4ELi4ELb0EEENS1_21CollectiveEpilogueBwdISA_SB_SD_Li256ELb1ELb0ELi2EEENS1_19SingleTileSchedulerILb1ELb0ELb0ELi128EEEEEEEEEvNT_6ParamsE$_ZN4cute3eso3ESOILb1ELb0EJNS_6LayoutINS_5tupleIJNS_1CILi1EEENS3_IJNS4_ILi2EEES6_EEEEEENS3_IJNS4_ILi0EEENS3_IJNS4_ILi8EEENS4_ILi64EEEEEEEEEEENS_10ViewEngineINS_8smem_ptrIPfEEEEEEC2ERKSE_RKSJ_ - $_ZN7cutlass13device_kernelIN5flash19enable_sm80_to_sm89INS1_16FlashAttnBwdSm80INS1_25CollectiveMainloopBwdSm80ILi2ELi2EN4cute5tupleIJNS5_1CILi128EEES8_NS7_ILi64EEEEEENS_6half_tEfNS_4arch4Sm80ELb0ELb0ELb1ELb1ELb1ELb0ELb0ELb0ELi2ELi4ELi4ELi4ELb0EEENS1_21CollectiveEpilogueBwdISA_SB_SD_Li256ELb1ELb0ELi2EEENS1_19SingleTileSchedulerILb1ELb0ELb0ELi128EEEEEEEEEvNT_6ParamsE$_ZN4cute3eso3ESOILb1ELb0EJNS_6LayoutINS_5tupleIJNS3_IJNS_1CILi8EEENS4_ILi1EEEEEENS4_ILi4EEES8_EEENS3_IJNS3_IJS6_NS4_ILi0EEEEEES5_NS4_ILi32EEEEEEEENS_10ViewEngineIPN7cutlass6half_tEEEEEC2ERKSE_RKSJ_)
$_ZN7cutlass13device_kernelIN5flash19enable_sm80_to_sm89INS1_16FlashAttnBwdSm80INS1_25CollectiveMainloopBwdSm80ILi2ELi2EN4cute5tupleIJNS5_1CILi128EEES8_NS7_ILi64EEEEEENS_6half_tEfNS_4arch4Sm80ELb0ELb0ELb1ELb1ELb1ELb0ELb0ELb0ELi2ELi4ELi4ELi4ELb0EEENS1_21CollectiveEpilogueBwdISA_SB_SD_Li256ELb1ELb0ELi2EEENS1_19SingleTileSchedulerILb1ELb0ELb0ELi128EEEEEEEEEvNT_6ParamsE$_ZN4cute3eso3ESOILb1ELb0EJNS_6LayoutINS_5tupleIJNS3_IJNS_1CILi8EEENS4_ILi1EEEEEENS4_ILi4EEES8_EEENS3_IJNS3_IJS6_NS4_ILi0EEEEEES5_NS4_ILi32EEEEEEEENS_10ViewEngineIPN7cutlass6half_tEEEEEC2ERKSE_RKSJ_:
[----:B------:R-:W-:Y:S01]  /*9880*/  IADD3 R2, R60, -c[0x0][0x20], RZ ;  /* 0x800008003c027a10 */ /* 0x000fe20007ffe0ff */
[----:B------:R-:W-:Y:S01]  /*9890*/  IMAD.MOV.U32 R7, RZ, RZ, R3 ;  /* 0x000000ffff077224 */ /* 0x000fe200078e0003 */
[----:B------:R-:W-:-:S04]  /*98a0*/  MOV R5, 0x0 ;  /* 0x0000000000057802 */ /* 0x000fc80000000f00 */
[----:B------:R1:W-:Y:S01]  /*98b0*/  STL.64 [R2], R6 ;  /* 0x0000000602007387 */ /* 0x0003e20000100a00 */
[----:B------:R-:W-:Y:S05]  /*98c0*/  RET.REL.NODEC R4 `(_ZN7cutlass13device_kernelIN5flash19enable_sm80_to_sm89INS1_16FlashAttnBwdSm80INS1_25CollectiveMainloopBwdSm80ILi2ELi2EN4cute5tupleIJNS5_1CILi128EEES8_NS7_ILi64EEEEEENS_6half_tEfNS_4arch4Sm80ELb0ELb0ELb1ELb1ELb1ELb0ELb0ELb0ELi2ELi4ELi4ELi4ELb0EEENS1_21CollectiveEpilogueBwdISA_SB_SD_Li256ELb1ELb0ELi2EEENS1_19SingleTileSchedulerILb1ELb0ELb0ELi128EEEEEEEEEvNT_6ParamsE) ;  /* 0xffff673004007950 */ /* 0x000fea0003c3ffff */
        .type           $_ZN7cutlass13device_kernelIN5flash19enable_sm80_to_sm89INS1_16FlashAttnBwdSm80INS1_25CollectiveMainloopBwdSm80ILi2ELi2EN4cute5tupleIJNS5_1CILi128EEES8_NS7_ILi64EEEEEENS_6half_tEfNS_4arch4Sm80ELb0ELb0ELb1ELb1ELb1ELb0ELb0ELb0ELi2ELi4ELi4ELi4ELb0EEENS1_21CollectiveEpilogueBwdISA_SB_SD_Li256ELb1ELb0ELi2EEENS1_19SingleTileSchedulerILb1ELb0ELb0ELi128EEEEEEEEEvNT_6ParamsE$_ZN4cute3eso3ESOILb1ELb0EJNS_6LayoutINS_5tupleIJNS_1CILi1EEENS3_IJNS4_ILi2EEES6_EEEEEENS3_IJNS4_ILi0EEENS3_IJNS4_ILi8EEENS4_ILi64EEEEEEEEEEENS_10ViewEngineINS_8smem_ptrIPfEEEEEEC2ERKSE_RKSJ_,@function
        .size           $_ZN7cutlass13device_kernelIN5flash19enable_sm80_to_sm89INS1_16FlashAttnBwdSm80INS1_25CollectiveMainloopBwdSm80ILi2ELi2EN4cute5tupleIJNS5_1CILi128EEES8_NS7_ILi64EEEEEENS_6half_tEfNS_4arch4Sm80ELb0ELb0ELb1ELb1ELb1ELb0ELb0ELb0ELi2ELi4ELi4ELi4ELb0EEENS1_21CollectiveEpilogueBwdISA_SB_SD_Li256ELb1ELb0ELi2EEENS1_19SingleTileSchedulerILb1ELb0ELb0ELi128EEEEEEEEEvNT_6ParamsE$_ZN4cute3eso3ESOILb1ELb0EJNS_6LayoutINS_5tupleIJNS_1CILi1EEENS3_IJNS4_ILi2EEES6_EEEEEENS3_IJNS4_ILi0EEENS3_IJNS4_ILi8EEENS4_ILi64EEEEEEEEEEENS_10ViewEngineINS_8smem_ptrIPfEEEEEEC2ERKSE_RKSJ_,($_ZN7cutlass13device_kernelIN5flash19enable_sm80_to_sm89INS1_16FlashAttnBwdSm80INS1_25CollectiveMainloopBwdSm80ILi2ELi2EN4cute5tupleIJNS5_1CILi128EEES8_NS7_ILi64EEEEEENS_6half_tEfNS_4arch4Sm80ELb0ELb0ELb1ELb1ELb1ELb0ELb0ELb0ELi2ELi4ELi4ELi4ELb0EEENS1_21CollectiveEpilogueBwdISA_SB_SD_Li256ELb1ELb0ELi2EEENS1_19SingleTileSchedulerILb1ELb0ELb0ELi128EEEEEEEEEvNT_6ParamsE$_ZN4cute3eso3ESOILb1ELb0EJNS_6LayoutINS_5tupleIJNS_1CILi1EEENS4_ILi4EEEEEENS3_IJNS4_ILi0EEES5_EEEEENS_10ViewEngineIPfEEEEC2ERKSA_RKSD_ - $_ZN7cutlass13device_kernelIN5flash19enable_sm80_to_sm89INS1_16FlashAttnBwdSm80INS1_25CollectiveMainloopBwdSm80ILi2ELi2EN4cute5tupleIJNS5_1CILi128EEES8_NS7_ILi64EEEEEENS_6half_tEfNS_4arch4Sm80ELb0ELb0ELb1ELb1ELb1ELb0ELb0ELb0ELi2ELi4ELi4ELi4ELb0EEENS1_21CollectiveEpilogueBwdISA_SB_SD_Li256ELb1ELb0ELi2EEENS1_19SingleTileSchedulerILb1ELb0ELb0ELi128EEEEEEEEEvNT_6ParamsE$_ZN4cute3eso3ESOILb1ELb0EJNS_6LayoutINS_5tupleIJNS_1CILi1EEENS3_IJNS4_ILi2EEES6_EEEEEENS3_IJNS4_ILi0EEENS3_IJNS4_ILi8EEENS4_ILi64EEEEEEEEEEENS_10ViewEngineINS_8smem_ptrIPfEEEEEEC2ERKSE_RKSJ_)
$_ZN7cutlass13device_kernelIN5flash19enable_sm80_to_sm89INS1_16FlashAttnBwdSm80INS1_25CollectiveMainloopBwdSm80ILi2ELi2EN4cute5tupleIJNS5_1CILi128EEES8_NS7_ILi64EEEEEENS_6half_tEfNS_4arch4Sm80ELb0ELb0ELb1ELb1ELb1ELb0ELb0ELb0ELi2ELi4ELi4ELi4ELb0EEENS1_21CollectiveEpilogueBwdISA_SB_SD_Li256ELb1ELb0ELi2EEENS1_19SingleTileSchedulerILb1ELb0ELb0ELi128EEEEEEEEEvNT_6ParamsE$_ZN4cute3eso3ESOILb1ELb0EJNS_6LayoutINS_5tupleIJNS_1CILi1EEENS3_IJNS4_ILi2EEES6_EEEEEENS3_IJNS4_ILi0EEENS3_IJNS4_ILi8EEENS4_ILi64EEEEEEEEEEENS_10ViewEngineINS_8smem_ptrIPfEEEEEEC2ERKSE_RKSJ_:
[----:B------:R-:W-:Y:S01]  /*98d0*/  IADD3 R5, R60, -c[0x0][0x20], RZ ;  /* 0x800008003c057a10 */ /* 0x000fe20007ffe0ff */
[----:B------:R-:W-:Y:S01]  /*98e0*/  IMAD.MOV.U32 R10, RZ, RZ, R4 ;  /* 0x000000ffff0a7224 */ /* 0x000fe200078e0004 */
[----:B------:R-:W-:Y:S01]  /*98f0*/  MOV R11, R9 ;  /* 0x00000009000b7202 */ /* 0x000fe20000000f00 */
[----:B------:R-:W-:-:S04]  /*9900*/  IMAD.MOV.U32 R9, RZ, RZ, 0x0 ;  /* 0x00000000ff097424 */ /* 0x000fc800078e00ff */
[----:B------:R1:W-:Y:S01]  /*9910*/  STL.64 [R5], R10 ;  /* 0x0000000a05007387 */ /* 0x0003e20000100a00 */
[----:B------:R-:W-:Y:S05]  /*9920*/  RET.REL.NODEC R8 `(_ZN7cutlass13device_kernelIN5flash19enable_sm80_to_sm89INS1_16FlashAttnBwdSm80INS1_25CollectiveMainloopBwdSm80ILi2ELi2EN4cute5tupleIJNS5_1CILi128EEES8_NS7_ILi64EEEEEENS_6half_tEfNS_4arch4Sm80ELb0ELb0ELb1ELb1ELb1ELb0ELb0ELb0ELi2ELi4ELi4ELi4ELb0EEENS1_21CollectiveEpilogueBwdISA_SB_SD_Li256ELb1ELb0ELi2EEENS1_19SingleTileSchedulerILb1ELb0ELb0ELi128EEEEEEEEEvNT_6ParamsE) ;  /* 0xffff66d008007950 */ /* 0x000fea0003c3ffff */
        .type           $_ZN7cutlass13device_kernelIN5flash19enable_sm80_to_sm89INS1_16FlashAttnBwdSm80INS1_25CollectiveMainloopBwdSm80ILi2ELi2EN4cute5tupleIJNS5_1CILi128EEES8_NS7_ILi64EEEEEENS_6half_tEfNS_4arch4Sm80ELb0ELb0ELb1ELb1ELb1ELb0ELb0ELb0ELi2ELi4ELi4ELi4ELb0EEENS1_21CollectiveEpilogueBwdISA_SB_SD_Li256ELb1ELb0ELi2EEENS1_19SingleTileSchedulerILb1ELb0ELb0ELi128EEEEEEEEEvNT_6ParamsE$_ZN4cute3eso3ESOILb1ELb0EJNS_6LayoutINS_5tupleIJNS_1CILi1EEENS4_ILi4EEEEEENS3_IJNS4_ILi0EEES5_EEEEENS_10ViewEngineIPfEEEEC2ERKSA_RKSD_,@function
        .size           $_ZN7cutlass13device_kernelIN5flash19enable_sm80_to_sm89INS1_16FlashAttnBwdSm80INS1_25CollectiveMainloopBwdSm80ILi2ELi2EN4cute5tupleIJNS5_1CILi128EEES8_NS7_ILi64EEEEEENS_6half_tEfNS_4arch4Sm80ELb0ELb0ELb1ELb1ELb1ELb0ELb0ELb0ELi2ELi4ELi4ELi4ELb0EEENS1_21CollectiveEpilogueBwdISA_SB_SD_Li256ELb1ELb0ELi2EEENS1_19SingleTileSchedulerILb1ELb0ELb0ELi128EEEEEEEEEvNT_6ParamsE$_ZN4cute3eso3ESOILb1ELb0EJNS_6LayoutINS_5tupleIJNS_1CILi1EEENS4_ILi4EEEEEENS3_IJNS4_ILi0EEES5_EEEEENS_10ViewEngineIPfEEEEC2ERKSA_RKSD_,($_ZN7cutlass13device_kernelIN5flash19enable_sm80_to_sm89INS1_16FlashAttnBwdSm80INS1_25CollectiveMainloopBwdSm80ILi2ELi2EN4cute5tupleIJNS5_1CILi128EEES8_NS7_ILi64EEEEEENS_6half_tEfNS_4arch4Sm80ELb0ELb0ELb1ELb1ELb1ELb0ELb0ELb0ELi2ELi4ELi4ELi4ELb0EEENS1_21CollectiveEpilogueBwdISA_SB_SD_Li256ELb1ELb0ELi2EEENS1_19SingleTileSchedulerILb1ELb0ELb0ELi128EEEEEEEEEvNT_6ParamsE$_ZN4cute3eso3ESOILb1ELb0EJNS_6LayoutINS_5tupleIJNS_1CILi4EEEEEENS3_IJNS4_ILi1EEEEEEEENS_10ViewEngineIPfEEEEC2ERKS9_RKSC_ - $_ZN7cutlass13device_kernelIN5flash19enable_sm80_to_sm89INS1_16FlashAttnBwdSm80INS1_25CollectiveMainloopBwdSm80ILi2ELi2EN4cute5tupleIJNS5_1CILi128EEES8_NS7_ILi64EEEEEENS_6half_tEfNS_4arch4Sm80ELb0ELb0ELb1ELb1ELb1ELb0ELb0ELb0ELi2ELi4ELi4ELi4ELb0EEENS1_21CollectiveEpilogueBwdISA_SB_SD_Li256ELb1ELb0ELi2EEENS1_19SingleTileSchedulerILb1ELb0ELb0ELi128EEEEEEEEEvNT_6ParamsE$_ZN4cute3eso3ESOILb1ELb0EJNS_6LayoutINS_5tupleIJNS_1CILi1EEENS4_ILi4EEEEEENS3_IJNS4_ILi0EEES5_EEEEENS_10ViewEngineIPfEEEEC2ERKSA_RKSD_)
$_ZN7cutlass13device_kernelIN5flash19enable_sm80_to_sm89INS1_16FlashAttnBwdSm80INS1_25CollectiveMainloopBwdSm80ILi2ELi2EN4cute5tupleIJNS5_1CILi128EEES8_NS7_ILi64EEEEEENS_6half_tEfNS_4arch4Sm80ELb0ELb0ELb1ELb1ELb1ELb0ELb0ELb0ELi2ELi4ELi4ELi4ELb0EEENS1_21CollectiveEpilogueBwdISA_SB_SD_Li256ELb1ELb0ELi2EEENS1_19SingleTileSchedulerILb1ELb0ELb0ELi128EEEEEEEEEvNT_6ParamsE$_ZN4cute3eso3ESOILb1ELb0EJNS_6LayoutINS_5tupleIJNS_1CILi1EEENS4_ILi4EEEEEENS3_IJNS4_ILi0EEES5_EEEEENS_10ViewEngineIPfEEEEC2ERKSA_RKSD_:
[----:B------:R-:W-:Y:S01]  /*9930*/  IADD3 R7, R60, -c[0x0][0x20], RZ ;  /* 0x800008003c077a10 */ /* 0x000fe20007ffe0ff */
[----:B------:R-:W-:Y:S01]  /*9940*/  IMAD.MOV.U32 R10, RZ, RZ, R2 ;  /* 0x000000ffff0a7224 */ /* 0x000fe200078e0002 */
[----:B------:R-:W-:Y:S01]  /*9950*/  MOV R11, R9 ;  /* 0x00000009000b7202 */ /* 0x000fe20000000f00 */
[----:B------:R-:W-:-:S04]  /*9960*/  IMAD.MOV.U32 R9, RZ, RZ, 0x0 ;  /* 0x00000000ff097424 */ /* 0x000fc800078e00ff */
[----:B------:R1:W-:Y:S01]  /*9970*/  STL.64 [R7], R10 ;  /* 0x0000000a07007387 */ /* 0x0003e20000100a00 */
[----:B------:R-:W-:Y:S05]  /*9980*/  RET.REL.NODEC R8 `(_ZN7cutlass13device_kernelIN5flash19enable_sm80_to_sm89INS1_16FlashAttnBwdSm80INS1_25CollectiveMainloopBwdSm80ILi2ELi2EN4cute5tupleIJNS5_1CILi128EEES8_NS7_ILi64EEEEEENS_6half_tEfNS_4arch4Sm80ELb0ELb0ELb1ELb1ELb1ELb0ELb0ELb0ELi2ELi4ELi4ELi4ELb0EEENS1_21CollectiveEpilogueBwdISA_SB_SD_Li256ELb1ELb0ELi2EEENS1_19SingleTileSchedulerILb1ELb0ELb0ELi128EEEEEEEEEvNT_6ParamsE) ;  /* 0xffff667008007950 */ /* 0x000fea0003c3ffff */
        .type           $_ZN7cutlass13device_kernelIN5flash19enable_sm80_to_sm89INS1_16FlashAttnBwdSm80INS1_25CollectiveMainloopBwdSm80ILi2ELi2EN4cute5tupleIJNS5_1CILi128EEES8_NS7_ILi64EEEEEENS_6half_tEfNS_4arch4Sm80ELb0ELb0ELb1ELb1ELb1ELb0ELb0ELb0ELi2ELi4ELi4ELi4ELb0EEENS1_21CollectiveEpilogueBwdISA_SB_SD_Li256ELb1ELb0ELi2EEENS1_19SingleTileSchedulerILb1ELb0ELb0ELi128EEEEEEEEEvNT_6ParamsE$_ZN4cute3eso3ESOILb1ELb0EJNS_6LayoutINS_5tupleIJNS_1CILi4EEEEEENS3_IJNS4_ILi1EEEEEEEENS_10ViewEngineIPfEEEEC2ERKS9_RKSC_,@function
        .size           $_ZN7cutlass13device_kernelIN5flash19enable_sm80_to_sm89INS1_16FlashAttnBwdSm80INS1_25CollectiveMainloopBwdSm80ILi2ELi2EN4cute5tupleIJNS5_1CILi128EEES8_NS7_ILi64EEEEEENS_6half_tEfNS_4arch4Sm80ELb0ELb0ELb1ELb1ELb1ELb0ELb0ELb0ELi2ELi4ELi4ELi4ELb0EEENS1_21CollectiveEpilogueBwdISA_SB_SD_Li256ELb1ELb0ELi2EEENS1_19SingleTileSchedulerILb1ELb0ELb0ELi128EEEEEEEEEvNT_6ParamsE$_ZN4cute3eso3ESOILb1ELb0EJNS_6LayoutINS_5tupleIJNS_1CILi4EEEEEENS3_IJNS4_ILi1EEEEEEEENS_10ViewEngineIPfEEEEC2ERKS9_RKSC_,($_ZN7cutlass13device_kernelIN5flash19enable_sm80_to_sm89INS1_16FlashAttnBwdSm80INS1_25CollectiveMainloopBwdSm80ILi2ELi2EN4cute5tupleIJNS5_1CILi128EEES8_NS7_ILi64EEEEEENS_6half_tEfNS_4arch4Sm80ELb0ELb0ELb1ELb1ELb1ELb0ELb0ELb0ELi2ELi4ELi4ELi4ELb0EEENS1_21CollectiveEpilogueBwdISA_SB_SD_Li256ELb1ELb0ELi2EEENS1_19SingleTileSchedulerILb1ELb0ELb0ELi128EEEEEEEEEvNT_6ParamsE$_ZN4cute5tupleIJNS0_IJNS0_IJNS0_IJNS_1CILi8EEENS1_ILi1EEEEEENS0_IJS3_S3_EEEEEENS0_IJS3_NS1_ILi2EEEEEEEEENS0_IJNS0_IJNS0_IJS3_NS1_ILi0EEEEEENS0_IJSA_SA_EEEEEENS0_IJSA_iEEEEEEEEC2ERKS9_RKSF_ - $_ZN7cutlass13device_kernelIN5flash19enable_sm80_to_sm89INS1_16FlashAttnBwdSm80INS1_25CollectiveMainloopBwdSm80ILi2ELi2EN4cute5tupleIJNS5_1CILi128EEES8_NS7_ILi64EEEEEENS_6half_tEfNS_4arch4Sm80ELb0ELb0ELb1ELb1ELb1ELb0ELb0ELb0ELi2ELi4ELi4ELi4ELb0EEENS1_21CollectiveEpilogueBwdISA_SB_SD_Li256ELb1ELb0ELi2EEENS1_19SingleTileSchedulerILb1ELb0ELb0ELi128EEEEEEEEEvNT_6ParamsE$_ZN4cute3eso3ESOILb1ELb0EJNS_6LayoutINS_5tupleIJNS_1CILi4EEEEEENS3_IJNS4_ILi1EEEEEEEENS_10ViewEngineIPfEEEEC2ERKS9_RKSC_)
$_ZN7cutlass13device_kernelIN5flash19enable_sm80_to_sm89INS1_16FlashAttnBwdSm80INS1_25CollectiveMainloopBwdSm80ILi2ELi2EN4cute5tupleIJNS5_1CILi128EEES8_NS7_ILi64EEEEEENS_6half_tEfNS_4arch4Sm80ELb0ELb0ELb1ELb1ELb1ELb0ELb0ELb0ELi2ELi4ELi4ELi4ELb0EEENS1_21CollectiveEpilogueBwdISA_SB_SD_Li256ELb1ELb0ELi2EEENS1_19SingleTileSchedulerILb1ELb0ELb0ELi128EEEEEEEEEvNT_6ParamsE$_ZN4cute3eso3ESOILb1ELb0EJNS_6LayoutINS_5tupleIJNS_1CILi4EEEEEENS3_IJNS4_ILi1EEEEEEEENS_10ViewEngineIPfEEEEC2ERKS9_RKSC_:
[----:B------:R-:W-:Y:S01]  /*9990*/  IADD3 R5, R60, -c[0x0][0x20], RZ ;  /* 0x800008003c057a10 */ /* 0x000fe20007ffe0ff */
[----:B------:R-:W-:Y:S01]  /*99a0*/  IMAD.MOV.U32 R12, RZ, RZ, R4 ;  /* 0x000000ffff0c7224 */ /* 0x000fe200078e0004 */
[----:B------:R-:W-:Y:S01]  /*99b0*/  MOV R13, R7 ;  /* 0x00000007000d7202 */ /* 0x000fe20000000f00 */
[----:B------:R-:W-:-:S04]  /*99c0*/  IMAD.MOV.U32 R9, RZ, RZ, 0x0 ;  /* 0x00000000ff097424 */ /* 0x000fc800078e00ff */
[----:B------:R1:W-:Y:S01]  /*99d0*/  STL.64 [R5], R12 ;  /* 0x0000000c05007387 */ /* 0x0003e20000100a00 */
[----:B------:R-:W-:Y:S05]  /*99e0*/  RET.REL.NODEC R8 `(_ZN7cutlass13device_kernelIN5flash19enable_sm80_to_sm89INS1_16FlashAttnBwdSm80INS1_25CollectiveMainloopBwdSm80ILi2ELi2EN4cute5tupleIJNS5_1CILi128EEES8_NS7_ILi64EEEEEENS_6half_tEfNS_4arch4Sm80ELb0ELb0ELb1ELb1ELb1ELb0ELb0ELb0ELi2ELi4ELi4ELi4ELb0EEENS1_21CollectiveEpilogueBwdISA_SB_SD_Li256ELb1ELb0ELi2EEENS1_19SingleTileSchedulerILb1ELb0ELb0ELi128EEEEEEEEEvNT_6ParamsE) ;  /* 0xffff661008007950 */ /* 0x000fea0003c3ffff */
        .type           $_ZN7cutlass13device_kernelIN5flash19enable_sm80_to_sm89INS1_16FlashAttnBwdSm80INS1_25CollectiveMainloopBwdSm80ILi2ELi2EN4cute5tupleIJNS5_1CILi128EEES8_NS7_ILi64EEEEEENS_6half_tEfNS_4arch4Sm80ELb0ELb0ELb1ELb1ELb1ELb0ELb0ELb0ELi2ELi4ELi4ELi4ELb0EEENS1_21CollectiveEpilogueBwdISA_SB_SD_Li256ELb1ELb0ELi2EEENS1_19SingleTileSchedulerILb1ELb0ELb0ELi128EEEEEEEEEvNT_6ParamsE$_ZN4cute5tupleIJNS0_IJNS0_IJNS0_IJNS_1CILi8EEENS1_ILi1EEEEEENS0_IJS3_S3_EEEEEENS0_IJS3_NS1_ILi2EEEEEEEEENS0_IJNS0_IJNS0_IJS3_NS1_ILi0EEEEEENS0_IJSA_SA_EEEEEENS0_IJSA_iEEEEEEEEC2ERKS9_RKSF_,@function
        .size           $_ZN7cutlass13device_kernelIN5flash19enable_sm80_to_sm89INS1_16FlashAttnBwdSm80INS1_25CollectiveMainloopBwdSm80ILi2ELi2EN4cute5tupleIJNS5_1CILi128EEES8_NS7_ILi64EEEEEENS_6half_tEfNS_4arch4Sm80ELb0ELb0ELb1ELb1ELb1ELb0ELb0ELb0ELi2ELi4ELi4ELi4ELb0EEENS1_21CollectiveEpilogueBwdISA_SB_SD_Li256ELb1ELb0ELi2EEENS1_19SingleTileSchedulerILb1ELb0ELb0ELi128EEEEEEEEEvNT_6ParamsE$_ZN4cute5tupleIJNS0_IJNS0_IJNS0_IJNS_1CILi8EEENS1_ILi1EEEEEENS0_IJS3_S3_EEEEEENS0_IJS3_NS1_ILi2EEEEEEEEENS0_IJNS0_IJNS0_IJS3_NS1_ILi0EEEEEENS0_IJSA_SA_EEEEEENS0_IJSA_iEEEEEEEEC2ERKS9_RKSF_,($_ZN7cutlass13device_kernelIN5flash19enable_sm80_to_sm89INS1_16FlashAttnBwdSm80INS1_25CollectiveMainloopBwdSm80ILi2ELi2EN4cute5tupleIJNS5_1CILi128EEES8_NS7_ILi64EEEEEENS_6half_tEfNS_4arch4Sm80ELb0ELb0ELb1ELb1ELb1ELb0ELb0ELb0ELi2ELi4ELi4ELi4ELb0EEENS1_21CollectiveEpilogueBwdISA_SB_SD_Li256ELb1ELb0ELi2EEENS1_19SingleTileSchedulerILb1ELb0ELb0ELi128EEEEEEEEEvNT_6ParamsE$_ZN4cute5tupleIJNS0_IJNS0_IJNS0_IJNS_1CILi8EEENS1_ILi1EEEEEES3_EEENS0_IJNS0_IJS3_S3_EEENS1_ILi2EEEEEEEEENS0_IJNS0_IJNS0_IJS3_NS1_ILi0EEEEEESA_EEENS0_IJNS0_IJSA_SA_EEEiEEEEEEEEC2ERKS9_RKSF_ - $_ZN7cutlass13device_kernelIN5flash19enable_sm80_to_sm89INS1_16FlashAttnBwdSm80INS1_25CollectiveMainloopBwdSm80ILi2ELi2EN4cute5tupleIJNS5_1CILi128EEES8_NS7_ILi64EEEEEENS_6half_tEfNS_4arch4Sm80ELb0ELb0ELb1ELb1ELb1ELb0ELb0ELb0ELi2ELi4ELi4ELi4ELb0EEENS1_21CollectiveEpilogueBwdISA_SB_SD_Li256ELb1ELb0ELi2EEENS1_19SingleTileSchedulerILb1ELb0ELb0ELi128EEEEEEEEEvNT_6ParamsE$_ZN4cute5tupleIJNS0_IJNS0_IJNS0_IJNS_1CILi8EEENS1_ILi1EEEEEENS0_IJS3_S3_EEEEEENS0_IJS3_NS1_ILi2EEEEEEEEENS0_IJNS0_IJNS0_IJS3_NS1_ILi0EEEEEENS0_IJSA_SA_EEEEEENS0_IJSA_iEEEEEEEEC2ERKS9_RKSF_)
$_ZN7cutlass13device_kernelIN5flash19enable_sm80_to_sm89INS1_16FlashAttnBwdSm80INS1_25CollectiveMainloopBwdSm80ILi2ELi2EN4cute5tupleIJNS5_1CILi128EEES8_NS7_ILi64EEEEEENS_6half_tEfNS_4arch4Sm80ELb0ELb0ELb1ELb1ELb1ELb0ELb0ELb0ELi2ELi4ELi4ELi4ELb0EEENS1_21CollectiveEpilogueBwdISA_SB_SD_Li256ELb1ELb0ELi2EEENS1_19SingleTileSchedulerILb1ELb0ELb0ELi128EEEEEEEEEvNT_6ParamsE$_ZN4cute5tupleIJNS0_IJNS0_IJNS0_IJNS_1CILi8EEENS1_ILi1EEEEEENS0_IJS3_S3_EEEEEENS0_IJS3_NS1_ILi2EEEEEEEEENS0_IJNS0_IJNS0_IJS3_NS1_ILi0EEEEEENS0_IJSA_SA_EEEEEENS0_IJSA_iEEEEEEEEC2ERKS9_RKSF_:
[----:B------:R-:W-:Y:S02]  /*99f0*/  IADD3 R10, R83, -c[0x0][0x20], RZ ;  /* 0x80000800530a7a10 */ /* 0x000fe40007ffe0ff */
[----:B------:R-:W-:-:S03]  /*9a00*/  MOV R13, 0x0 ;  /* 0x00000000000d7802 */ /* 0x000fc60000000f00 */
[----:B------:R1:W-:Y:S01]  /*9a10*/  STL [R10], R11 ;  /* 0x0000000b0a007387 */ /* 0x0003e20000100800 */
[----:B------:R-:W-:Y:S05]  /*9a20*/  RET.REL.NODEC R12 `(_ZN7cutlass13device_kernelIN5flash19enable_sm80_to_sm89INS1_16FlashAttnBwdSm80INS1_25CollectiveMainloopBwdSm80ILi2ELi2EN4cute5tupleIJNS5_1CILi128EEES8_NS7_ILi64EEEEEENS_6half_tEfNS_4arch4Sm80ELb0ELb0ELb1ELb1ELb1ELb0ELb0ELb0ELi2ELi4ELi4ELi4ELb0EEENS1_21CollectiveEpilogueBwdISA_SB_SD_Li256ELb1ELb0ELi2EEENS1_19SingleTileSchedulerILb1ELb0ELb0ELi128EEEEEEEEEvNT_6ParamsE) ;  /* 0xffff65d00c007950 */ /* 0x000fea0003c3ffff */
        .type           $_ZN7cutlass13device_kernelIN5flash19enable_sm80_to_sm89INS1_16FlashAttnBwdSm80INS1_25CollectiveMainloopBwdSm80ILi2ELi2EN4cute5tupleIJNS5_1CILi128EEES8_NS7_ILi64EEEEEENS_6half_tEfNS_4arch4Sm80ELb0ELb0ELb1ELb1ELb1ELb0ELb0ELb0ELi2ELi4ELi4ELi4ELb0EEENS1_21CollectiveEpilogueBwdISA_SB_SD_Li256ELb1ELb0ELi2EEENS1_19SingleTileSchedulerILb1ELb0ELb0ELi128EEEEEEEEEvNT_6ParamsE$_ZN4cute5tupleIJNS0_IJNS0_IJNS0_IJNS_1CILi8EEENS1_ILi1EEEEEES3_EEENS0_IJNS0_IJS3_S3_EEENS1_ILi2EEEEEEEEENS0_IJNS0_IJNS0_IJS3_NS1_ILi0EEEEEESA_EEENS0_IJNS0_IJSA_SA_EEEiEEEEEEEEC2ERKS9_RKSF_,@function
        .size           $_ZN7cutlass13device_kernelIN5flash19enable_sm80_to_sm89INS1_16FlashAttnBwdSm80INS1_25CollectiveMainloopBwdSm80ILi2ELi2EN4cute5tupleIJNS5_1CILi128EEES8_NS7_ILi64EEEEEENS_6half_tEfNS_4arch4Sm80ELb0ELb0ELb1ELb1ELb1ELb0ELb0ELb0ELi2ELi4ELi4ELi4ELb0EEENS1_21CollectiveEpilogueBwdISA_SB_SD_Li256ELb1ELb0ELi2EEENS1_19SingleTileSchedulerILb1ELb0ELb0ELi128EEEEEEEEEvNT_6ParamsE$_ZN4cute5tupleIJNS0_IJNS0_IJNS0_IJNS_1CILi8EEENS1_ILi1EEEEEES3_EEENS0_IJNS0_IJS3_S3_EEENS1_ILi2EEEEEEEEENS0_IJNS0_IJNS0_IJS3_NS1_ILi0EEEEEESA_EEENS0_IJNS0_IJSA_SA_EEEiEEEEEEEEC2ERKS9_RKSF_,($_ZN7cutlass13device_kernelIN5flash19enable_sm80_to_sm89INS1_16FlashAttnBwdSm80INS1_25CollectiveMainloopBwdSm80ILi2ELi2EN4cute5tupleIJNS5_1CILi128EEES8_NS7_ILi64EEEEEENS_6half_tEfNS_4arch4Sm80ELb0ELb0ELb1ELb1ELb1ELb0ELb0ELb0ELi2ELi4ELi4ELi4ELb0EEENS1_21CollectiveEpilogueBwdISA_SB_SD_Li256ELb1ELb0ELi2EEENS1_19SingleTileSchedulerILb1ELb0ELb0ELi128EEEEEEEEEvNT_6ParamsE$_ZN4cute5tupleIJNS0_IJNS0_IJNS_1CILi1EEENS0_IJS2_NS1_ILi2EEES3_EEEEEES3_NS0_IJS3_S3_EEEEEENS0_IJNS0_IJNS1_ILi0EEENS0_IJS2_NS1_ILi256EEEiEEEEEENS1_ILi2048EEENS0_IJiNS1_ILi4096EEEEEEEEEEEC2ERKS7_RKSF_ - $_ZN7cutlass13device_kernelIN5flash19enable_sm80_to_sm89INS1_16FlashAttnBwdSm80INS1_25CollectiveMainloopBwdSm80ILi2ELi2EN4cute5tupleIJNS5_1CILi128EEES8_NS7_ILi64EEEEEENS_6half_tEfNS_4arch4Sm80ELb0ELb0ELb1ELb1ELb1ELb0ELb0ELb0ELi2ELi4ELi4ELi4ELb0EEENS1_21CollectiveEpilogueBwdISA_SB_SD_Li256ELb1ELb0ELi2EEENS1_19SingleTileSchedulerILb1ELb0ELb0ELi128EEEEEEEEEvNT_6ParamsE$_ZN4cute5tupleIJNS0_IJNS0_IJNS0_IJNS_1CILi8EEENS1_ILi1EEEEEES3_EEENS0_IJNS0_IJS3_S3_EEENS1_ILi2EEEEEEEEENS0_IJNS0_IJNS0_IJS3_NS1_ILi0EEEEEESA_EEENS0_IJNS0_IJSA_SA_EEEiEEEEEEEEC2ERKS9_RKSF_)
$_ZN7cutlass13device_kernelIN5flash19enable_sm80_to_sm89INS1_16FlashAttnBwdSm80INS1_25CollectiveMainloopBwdSm80ILi2ELi2EN4cute5tupleIJNS5_1CILi128EEES8_NS7_ILi64EEEEEENS_6half_tEfNS_4arch4Sm80ELb0ELb0ELb1ELb1ELb1ELb0ELb0ELb0ELi2ELi4ELi4ELi4ELb0EEENS1_21CollectiveEpilogueBwdISA_SB_SD_Li256ELb1ELb0ELi2EEENS1_19SingleTileSchedulerILb1ELb0ELb0ELi128EEEEEEEEEvNT_6ParamsE$_ZN4cute5tupleIJNS0_IJNS0_IJNS0_IJNS_1CILi8EEENS1_ILi1EEEEEES3_EEENS0_IJNS0_IJS3_S3_EEENS1_ILi2EEEEEEEEENS0_IJNS0_IJNS0_IJS3_NS1_ILi0EEEEEESA_EEENS0_IJNS0_IJSA_SA_EEEiEEEEEEEEC2ERKS9_RKSF_:
[----:B------:R-:W-:Y:S02]  /*9a30*/  IADD3 R10, R82, -c[0x0][0x20], RZ ;  /* 0x80000800520a7a10 */ /* 0x000fe40007ffe0ff */
[----:B------:R-:W-:-:S03]  /*9a40*/  MOV R13, 0x0 ;  /* 0x00000000000d7802 */ /* 0x000fc60000000f00 */
[----:B------:R1:W-:Y:S01]  /*9a50*/  STL [R10], R11 ;  /* 0x0000000b0a007387 */ /* 0x0003e20000100800 */
[----:B------:R-:W-:Y:S05]  /*9a60*/  RET.REL.NODEC R12 `(_ZN7cutlass13device_kernelIN5flash19enable_sm80_to_sm89INS1_16FlashAttnBwdSm80INS1_25CollectiveMainloopBwdSm80ILi2ELi2EN4cute5tupleIJNS5_1CILi128EEES8_NS7_ILi64EEEEEENS_6half_tEfNS_4arch4Sm80ELb0ELb0ELb1ELb1ELb1ELb0ELb0ELb0ELi2ELi4ELi4ELi4ELb0EEENS1_21CollectiveEpilogueBwdISA_SB_SD_Li256ELb1ELb0ELi2EEENS1_19SingleTileSchedulerILb1ELb0ELb0ELi128EEEEEEEEEvNT_6ParamsE) ;  /* 0xffff65900c007950 */ /* 0x000fea0003c3ffff */
        .type           $_ZN7cutlass13device_kernelIN5flash19enable_sm80_to_sm89INS1_16FlashAttnBwdSm80INS1_25CollectiveMainloopBwdSm80ILi2ELi2EN4cute5tupleIJNS5_1CILi128EEES8_NS7_ILi64EEEEEENS_6half_tEfNS_4arch4Sm80ELb0ELb0ELb1ELb1ELb1ELb0ELb0ELb0ELi2ELi4ELi4ELi4ELb0EEENS1_21CollectiveEpilogueBwdISA_SB_SD_Li256ELb1ELb0ELi2EEENS1_19SingleTileSchedulerILb1ELb0ELb0ELi128EEEEEEEEEvNT_6ParamsE$_ZN4cute5tupleIJNS0_IJNS0_IJNS_1CILi1EEENS0_IJS2_NS1_ILi2EEES3_EEEEEES3_NS0_IJS3_S3_EEEEEENS0_IJNS0_IJNS1_ILi0EEENS0_IJS2_NS1_ILi256EEEiEEEEEENS1_ILi2048EEENS0_IJiNS1_ILi4096EEEEEEEEEEEC2ERKS7_RKSF_,@function
        .size           $_ZN7cutlass13device_kernelIN5flash19enable_sm80_to_sm89INS1_16FlashAttnBwdSm80INS1_25CollectiveMainloopBwdSm80ILi2ELi2EN4cute5tupleIJNS5_1CILi128EEES8_NS7_ILi64EEEEEENS_6half_tEfNS_4arch4Sm80ELb0ELb0ELb1ELb1ELb1ELb0ELb0ELb0ELi2ELi4ELi4ELi4ELb0EEENS1_21CollectiveEpilogueBwdISA_SB_SD_Li256ELb1ELb0ELi2EEENS1_19SingleTileSchedulerILb1ELb0ELb0ELi128EEEEEEEEEvNT_6ParamsE$_ZN4cute5tupleIJNS0_IJNS0_IJNS_1CILi1EEENS0_IJS2_NS1_ILi2EEES3_EEEEEES3_NS0_IJS3_S3_EEEEEENS0_IJNS0_IJNS1_ILi0EEENS0_IJS2_NS1_ILi256EEEiEEEEEENS1_ILi2048EEENS0_IJiNS1_ILi4096EEEEEEEEEEEC2ERKS7_RKSF_,($_ZN7cutlass13device_kernelIN5flash19enable_sm80_to_sm89INS1_16FlashAttnBwdSm80INS1_25CollectiveMainloopBwdSm80ILi2ELi2EN4cute5tupleIJNS5_1CILi128EEES8_NS7_ILi64EEEEEENS_6half_tEfNS_4arch4Sm80ELb0ELb0ELb1ELb1ELb1ELb0ELb0ELb0ELi2ELi4ELi4ELi4ELb0EEENS1_21CollectiveEpilogueBwdISA_SB_SD_Li256ELb1ELb0ELi2EEENS1_19SingleTileSchedulerILb1ELb0ELb0ELi128EEEEEEEEEvNT_6ParamsE$_ZN4cute5tupleIJNS0_IJNS0_IJNS_1CILi2EEES2_EEENS1_ILi8EEES3_EEENS0_IJNS0_IJNS1_ILi1EEEiEEENS1_ILi1024EEENS0_IJiiEEEEEEEEC2ERKS5_RKSA_ - $_ZN7cutlass13device_kernelIN5flash19enable_sm80_to_sm89INS1_16FlashAttnBwdSm80INS1_25CollectiveMainloopBwdSm80ILi2ELi2EN4cute5tupleIJNS5_1CILi128EEES8_NS7_ILi64EEEEEENS_6half_tEfNS_4arch4Sm80ELb0ELb0ELb1ELb1ELb1ELb0ELb0ELb0ELi2ELi4ELi4ELi4ELb0EEENS1_21CollectiveEpilogueBwdISA_SB_SD_Li256ELb1ELb0ELi2EEENS1_19SingleTileSchedulerILb1ELb0ELb0ELi128EEEEEEEEEvNT_6ParamsE$_ZN4cute5tupleIJNS0_IJNS0_IJNS_1CILi1EEENS0_IJS2_NS1_ILi2EEES3_EEEEEES3_NS0_IJS3_S3_EEEEEENS0_IJNS0_IJNS1_ILi0EEENS0_IJS2_NS1_ILi256EEEiEEEEEENS1_ILi2048EEENS0_IJiNS1_ILi4096EEEEEEEEEEEC2ERKS7_RKSF_)
$_ZN7cutlass13device_kernelIN5flash19enable_sm80_to_sm89INS1_16FlashAttnBwdSm80INS1_25CollectiveMainloopBwdSm80ILi2ELi2EN4cute5tupleIJNS5_1CILi128EEES8_NS7_ILi64EEEEEENS_6half_tEfNS_4arch4Sm80ELb0ELb0ELb1ELb1ELb1ELb0ELb0ELb0ELi2ELi4ELi4ELi4ELb0EEENS1_21CollectiveEpilogueBwdISA_SB_SD_Li256ELb1ELb0ELi2EEENS1_19SingleTileSchedulerILb1ELb0ELb0ELi128EEEEEEEEEvNT_6ParamsE$_ZN4cute5tupleIJNS0_IJNS0_IJNS_1CILi1EEENS0_IJS2_NS1_ILi2EEES3_EEEEEES3_NS0_IJS3_S3_EEEEEENS0_IJNS0_IJNS1_ILi0EEENS0_IJS2_NS1_ILi256EEEiEEEEEENS1_ILi2048EEENS0_IJiNS1_ILi4096EEEEEEEEEEEC2ERKS7_RKSF_:
[----:B------:R-:W-:Y:S01]  /*9a70*/  IADD3 R2, R69, -c[0x0][0x20], RZ ;  /* 0x8000080045027a10 */ /* 0x000fe20007ffe0ff */
[----:B------:R-:W-:Y:S01]  /*9a80*/  IMAD.MOV.U32 R22, RZ, RZ, R18 ;  /* 0x000000ffff167224 */ /* 0x000fe200078e0012 */
[----:B------:R-:W-:-:S03]  /*9a90*/  MOV R23, 0x0 ;  /* 0x0000000000177802 */ /* 0x000fc60000000f00 */
[----:B------:R1:W-:Y:S04]  /*9aa0*/  STL [R2], R21 ;  /* 0x0000001502007387 */ /* 0x0003e80000100800 */
[----:B------:R1:W-:Y:S01]  /*9ab0*/  STL [R2+0x4], R3 ;  /* 0x0000040302007387 */ /* 0x0003e20000100800 */
[----:B------:R-:W-:Y:S05]  /*9ac0*/  RET.REL.NODEC R22 `(_ZN7cutlass13device_kernelIN5flash19enable_sm80_to_sm89INS1_16FlashAttnBwdSm80INS1_25CollectiveMainloopBwdSm80ILi2ELi2EN4cute5tupleIJNS5_1CILi128EEES8_NS7_ILi64EEEEEENS_6half_tEfNS_4arch4Sm80ELb0ELb0ELb1ELb1ELb1ELb0ELb0ELb0ELi2ELi4ELi4ELi4ELb0EEENS1_21CollectiveEpilogueBwdISA_SB_SD_Li256ELb1ELb0ELi2EEENS1_19SingleTileSchedulerILb1ELb0ELb0ELi128EEEEEEEEEvNT_6ParamsE) ;  /* 0xffff653016007950 */ /* 0x000fea0003c3ffff */
        .type           $_ZN7cutlass13device_kernelIN5flash19enable_sm80_to_sm89INS1_16FlashAttnBwdSm80INS1_25CollectiveMainloopBwdSm80ILi2ELi2EN4cute5tupleIJNS5_1CILi128EEES8_NS7_ILi64EEEEEENS_6half_tEfNS_4arch4Sm80ELb0ELb0ELb1ELb1ELb1ELb0ELb0ELb0ELi2ELi4ELi4ELi4ELb0EEENS1_21CollectiveEpilogueBwdISA_SB_SD_Li256ELb1ELb0ELi2EEENS1_19SingleTileSchedulerILb1ELb0ELb0ELi128EEEEEEEEEvNT_6ParamsE$_ZN4cute5tupleIJNS0_IJNS0_IJNS_1CILi2EEES2_EEENS1_ILi8EEES3_EEENS0_IJNS0_IJNS1_ILi1EEEiEEENS1_ILi1024EEENS0_IJiiEEEEEEEEC2ERKS5_RKSA_,@function
        .size           $_ZN7cutlass13device_kernelIN5flash19enable_sm80_to_sm89INS1_16FlashAttnBwdSm80INS1_25CollectiveMainloopBwdSm80ILi2ELi2EN4cute5tupleIJNS5_1CILi128EEES8_NS7_ILi64EEEEEENS_6half_tEfNS_4arch4Sm80ELb0ELb0ELb1ELb1ELb1ELb0ELb0ELb0ELi2ELi4ELi4ELi4ELb0EEENS1_21CollectiveEpilogueBwdISA_SB_SD_Li256ELb1ELb0ELi2EEENS1_19SingleTileSchedulerILb1ELb0ELb0ELi128EEEEEEEEEvNT_6ParamsE$_ZN4cute5tupleIJNS0_IJNS0_IJNS_1CILi2EEES2_EEENS1_ILi8EEES3_EEENS0_IJNS0_IJNS1_ILi1EEEiEEENS1_ILi1024EEENS0_IJiiEEEEEEEEC2ERKS5_RKSA_,($_ZN7cutlass13device_kernelIN5flash19enable_sm80_to_sm89INS1_16FlashAttnBwdSm80INS1_25CollectiveMainloopBwdSm80ILi2ELi2EN4cute5tupleIJNS5_1CILi128EEES8_NS7_ILi64EEEEEENS_6half_tEfNS_4arch4Sm80ELb0ELb0ELb1ELb1ELb1ELb0ELb0ELb0ELi2ELi4ELi4ELi4ELb0EEENS1_21CollectiveEpilogueBwdISA_SB_SD_Li256ELb1ELb0ELi2EEENS1_19SingleTileSchedulerILb1ELb0ELb0ELi128EEEEEEEEEvNT_6ParamsE$_ZN4cute5tupleIJNS0_IJNS0_IJNS_1CILi2EEES2_EEES3_NS1_ILi8EEEEEENS0_IJNS0_IJiNS1_ILi512EEEEEENS0_IJiiEEENS1_ILi1024EEEEEEEEC2ERKS5_RKSA_ - $_ZN7cutlass13device_kernelIN5flash19enable_sm80_to_sm89INS1_16FlashAttnBwdSm80INS1_25CollectiveMainloopBwdSm80ILi2ELi2EN4cute5tupleIJNS5_1CILi128EEES8_NS7_ILi64EEEEEENS_6half_tEfNS_4arch4Sm80ELb0ELb0ELb1ELb1ELb1ELb0ELb0ELb0ELi2ELi4ELi4ELi4ELb0EEENS1_21CollectiveEpilogueBwdISA_SB_SD_Li256ELb1ELb0ELi2EEENS1_19SingleTileSchedulerILb1ELb0ELb0ELi128EEEEEEEEEvNT_6ParamsE$_ZN4cute5tupleIJNS0_IJNS0_IJNS_1CILi2EEES2_EEENS1_ILi8EEES3_EEENS0_IJNS0_IJNS1_ILi1EEEiEEENS1_ILi1024EEENS0_IJiiEEEEEEEEC2ERKS5_RKSA_)
$_ZN7cutlass13device_kernelIN5flash19enable_sm80_to_sm89INS1_16FlashAttnBwdSm80INS1_25CollectiveMainloopBwdSm80ILi2ELi2EN4cute5tupleIJNS5_1CILi128EEES8_NS7_ILi64EEEEEENS_6half_tEfNS_4arch4Sm80ELb0ELb0ELb1ELb1ELb1ELb0ELb0ELb0ELi2ELi4ELi4ELi4ELb0EEENS1_21CollectiveEpilogueBwdISA_SB_SD_Li256ELb1ELb0ELi2EEENS1_19SingleTileSchedulerILb1ELb0ELb0ELi128EEEEEEEEEvNT_6ParamsE$_ZN4cute5tupleIJNS0_IJNS0_IJNS_1CILi2EEES2_EEENS1_ILi8EEES3_EEENS0_IJNS0_IJNS1_ILi1EEEiEEENS1_ILi1024EEENS0_IJiiEEEEEEEEC2ERKS5_RKSA_:
[----:B------:R-:W-:Y:S01]  /*9ad0*/  IADD3 R4, R60, -c[0x0][0x20], RZ ;  /* 0x800008003c047a10 */ /* 0x000fe20007ffe0ff */
[----:B------:R-:W-:Y:S01]  /*9ae0*/  IMAD.MOV.U32 R28, RZ, RZ, R6 ;  /* 0x000000ffff1c7224 */ /* 0x000fe200078e0006 */
[----:B------:R-:W-:-:S03]  /*9af0*/  MOV R29, 0x0 ;  /* 0x00000000001d7802 */ /* 0x000fc60000000f00 */
[----:B------:R1:W-:Y:S04]  /*9b00*/  STL [R4], R2 ;  /* 0x0000000204007387 */ /* 0x0003e80000100800 */
[----:B------:R1:W-:Y:S04]  /*9b10*/  STL [R4+0x4], R3 ;  /* 0x0000040304007387 */ /* 0x0003e80000100800 */
[----:B------:R1:W-:Y:S01]  /*9b20*/  STL [R4+0x8], R5 ;  /* 0x0000080504007387 */ /* 0x0003e20000100800 */
[----:B------:R-:W-:Y:S05]  /*9b30*/  RET.REL.NODEC R28 `(_ZN7cutlass13device_kernelIN5flash19enable_sm80_to_sm89INS1_16FlashAttnBwdSm80INS1_25CollectiveMainloopBwdSm80ILi2ELi2EN4cute5tupleIJNS5_1CILi128EEES8_NS7_ILi64EEEEEENS_6half_tEfNS_4arch4Sm80ELb0ELb0ELb1ELb1ELb1ELb0ELb0ELb0ELi2ELi4ELi4ELi4ELb0EEENS1_21CollectiveEpilogueBwdISA_SB_SD_Li256ELb1ELb0ELi2EEENS1_19SingleTileSchedulerILb1ELb0ELb0ELi128EEEEEEEEEvNT_6ParamsE) ;  /* 0xffff64c01c007950 */ /* 0x000fea0003c3ffff */
        .type           $_ZN7cutlass13device_kernelIN5flash19enable_sm80_to_sm89INS1_16FlashAttnBwdSm80INS1_25CollectiveMainloopBwdSm80ILi2ELi2EN4cute5tupleIJNS5_1CILi128EEES8_NS7_ILi64EEEEEENS_6half_tEfNS_4arch4Sm80ELb0ELb0ELb1ELb1ELb1ELb0ELb0ELb0ELi2ELi4ELi4ELi4ELb0EEENS1_21CollectiveEpilogueBwdISA_SB_SD_Li256ELb1ELb0ELi2EEENS1_19SingleTileSchedulerILb1ELb0ELb0ELi128EEEEEEEEEvNT_6ParamsE$_ZN4cute5tupleIJNS0_IJNS0_IJNS_1CILi2EEES2_EEES3_NS1_ILi8EEEEEENS0_IJNS0_IJiNS1_ILi512EEEEEENS0_IJiiEEENS1_ILi1024EEEEEEEEC2ERKS5_RKSA_,@function
        .size           $_ZN7cutlass13device_kernelIN5flash19enable_sm80_to_sm89INS1_16FlashAttnBwdSm80INS1_25CollectiveMainloopBwdSm80ILi2ELi2EN4cute5tupleIJNS5_1CILi128EEES8_NS7_ILi64EEEEEENS_6half_tEfNS_4arch4Sm80ELb0ELb0ELb1ELb1ELb1ELb0ELb0ELb0ELi2ELi4ELi4ELi4ELb0EEENS1_21CollectiveEpilogueBwdISA_SB_SD_Li256ELb1ELb0ELi2EEENS1_19SingleTileSchedulerILb1ELb0ELb0ELi128EEEEEEEEEvNT_6ParamsE$_ZN4cute5tupleIJNS0_IJNS0_IJNS_1CILi2EEES2_EEES3_NS1_ILi8EEEEEENS0_IJNS0_IJiNS1_ILi512EEEEEENS0_IJiiEEENS1_ILi1024EEEEEEEEC2ERKS5_RKSA_,($_ZN7cutlass13device_kernelIN5flash19enable_sm80_to_sm89INS1_16FlashAttnBwdSm80INS1_25CollectiveMainloopBwdSm80ILi2ELi2EN4cute5tupleIJNS5_1CILi128EEES8_NS7_ILi64EEEEEENS_6half_tEfNS_4arch4Sm80ELb0ELb0ELb1ELb1ELb1ELb0ELb0ELb0ELi2ELi4ELi4ELi4ELb0EEENS1_21CollectiveEpilogueBwdISA_SB_SD_Li256ELb1ELb0ELi2EEENS1_19SingleTileSchedulerILb1ELb0ELb0ELi128EEEEEEEEEvNT_6ParamsE$_ZN4cute5tupleIJNS0_IJNS0_IJNS_1CILi2EEES2_S2_EEES2_NS0_IJNS0_IJS2_S2_EEES2_EEEEEENS0_IJNS0_IJNS1_ILi1EEENS1_ILi512EEEiEEENS1_ILi4096EEENS0_IJNS0_IJiiEEENS1_ILi8192EEEEEEEEEEEC2ERKS6_RKSE_ - $_ZN7cutlass13device_kernelIN5flash19enable_sm80_to_sm89INS1_16FlashAttnBwdSm80INS1_25CollectiveMainloopBwdSm80ILi2ELi2EN4cute5tupleIJNS5_1CILi128EEES8_NS7_ILi64EEEEEENS_6half_tEfNS_4arch4Sm80ELb0ELb0ELb1ELb1ELb1ELb0ELb0ELb0ELi2ELi4ELi4ELi4ELb0EEENS1_21CollectiveEpilogueBwdISA_SB_SD_Li256ELb1ELb0ELi2EEENS1_19SingleTileSchedulerILb1ELb0ELb0ELi128EEEEEEEEEvNT_6ParamsE$_ZN4cute5tupleIJNS0_IJNS0_IJNS_1CILi2EEES2_EEES3_NS1_ILi8EEEEEENS0_IJNS0_IJiNS1_ILi512EEEEEENS0_IJiiEEENS1_ILi1024EEEEEEEEC2ERKS5_RKSA_)
$_ZN7cutlass13device_kernelIN5flash19enable_sm80_to_sm89INS1_16FlashAttnBwdSm80INS1_25CollectiveMainloopBwdSm80ILi2ELi2EN4cute5tupleIJNS5_1CILi128EEES8_NS7_ILi64EEEEEENS_6half_tEfNS_4arch4Sm80ELb0ELb0ELb1ELb1ELb1ELb0ELb0ELb0ELi2ELi4ELi4ELi4ELb0EEENS1_21CollectiveEpilogueBwdISA_SB_SD_Li256ELb1ELb0ELi2EEENS1_19SingleTileSchedulerILb1ELb0ELb0ELi128EEEEEEEEEvNT_6ParamsE$_ZN4cute5tupleIJNS0_IJNS0_IJNS_1CILi2EEES2_EEES3_NS1_ILi8EEEEEENS0_IJNS0_IJiNS1_ILi512EEEEEENS0_IJiiEEENS1_ILi1024EEEEEEEEC2ERKS5_RKSA_:
[----:B------:R-:W-:Y:S01]  /*9b40*/  IADD3 R4, R81, -c[0x0][0x20], RZ ;  /* 0x8000080051047a10 */ /* 0x000fe20007ffe0ff */
[----:B------:R-:W-:Y:S01]  /*9b50*/  IMAD.MOV.U32 R26, RZ, RZ, R12 ;  /* 0x000000ffff1a7224 */ /* 0x000fe200078e000c */
[----:B------:R-:W-:-:S03]  /*9b60*/  MOV R27, 0x0 ;  /* 0x00000000001b7802 */ /* 0x000fc60000000f00 */
[----:B------:R1:W-:Y:S04]  /*9b70*/  STL [R4], R2 ;  /* 0x0000000204007387 */ /* 0x0003e80000100800 */
[----:B------:R1:W-:Y:S04]  /*9b80*/  STL [R4+0x4], R3 ;  /* 0x0000040304007387 */ /* 0x0003e80000100800 */
[----:B------:R1:W-:Y:S01]  /*9b90*/  STL [R4+0x8], R5 ;  /* 0x0000080504007387 */ /* 0x0003e20000100800 */
[----:B------:R-:W-:Y:S05]  /*9ba0*/  RET.REL.NODEC R26 `(_ZN7cutlass13device_kernelIN5flash19enable_sm80_to_sm89INS1_16FlashAttnBwdSm80INS1_25CollectiveMainloopBwdSm80ILi2ELi2EN4cute5tupleIJNS5_1CILi128EEES8_NS7_ILi64EEEEEENS_6half_tEfNS_4arch4Sm80ELb0ELb0ELb1ELb1ELb1ELb0ELb0ELb0ELi2ELi4ELi4ELi4ELb0EEENS1_21CollectiveEpilogueBwdISA_SB_SD_Li256ELb1ELb0ELi2EEENS1_19SingleTileSchedulerILb1ELb0ELb0ELi128EEEEEEEEEvNT_6ParamsE) ;  /* 0xffff64501a007950 */ /* 0x000fea0003c3ffff */
        .type           $_ZN7cutlass13device_kernelIN5flash19enable_sm80_to_sm89INS1_16FlashAttnBwdSm80INS1_25CollectiveMainloopBwdSm80ILi2ELi2EN4cute5tupleIJNS5_1CILi128EEES8_NS7_ILi64EEEEEENS_6half_tEfNS_4arch4Sm80ELb0ELb0ELb1ELb1ELb1ELb0ELb0ELb0ELi2ELi4ELi4ELi4ELb0EEENS1_21CollectiveEpilogueBwdISA_SB_SD_Li256ELb1ELb0ELi2EEENS1_19SingleTileSchedulerILb1ELb0ELb0ELi128EEEEEEEEEvNT_6ParamsE$_ZN4cute5tupleIJNS0_IJNS0_IJNS_1CILi2EEES2_S2_EEES2_NS0_IJNS0_IJS2_S2_EEES2_EEEEEENS0_IJNS0_IJNS1_ILi1EEENS1_ILi512EEEiEEENS1_ILi4096EEENS0_IJNS0_IJiiEEENS1_ILi8192EEEEEEEEEEEC2ERKS6_RKSE_,@function
        .size           $_ZN7cutlass13device_kernelIN5flash19enable_sm80_to_sm89INS1_16FlashAttnBwdSm80INS1_25CollectiveMainloopBwdSm80ILi2ELi2EN4cute5tupleIJNS5_1CILi128EEES8_NS7_ILi64EEEEEENS_6half_tEfNS_4arch4Sm80ELb0ELb0ELb1ELb1ELb1ELb0ELb0ELb0ELi2ELi4ELi4ELi4ELb0EEENS1_21CollectiveEpilogueBwdISA_SB_SD_Li256ELb1ELb0ELi2EEENS1_19SingleTileSchedulerILb1ELb0ELb0ELi128EEEEEEEEEvNT_6ParamsE$_ZN4cute5tupleIJNS0_IJNS0_IJNS_1CILi2EEES2_S2_EEES2_NS0_IJNS0_IJS2_S2_EEES2_EEEEEENS0_IJNS0_IJNS1_ILi1EEENS1_ILi512EEEiEEENS1_ILi4096EEENS0_IJNS0_IJiiEEENS1_ILi8192EEEEEEEEEEEC2ERKS6_RKSE_,($_ZN7cutlass13device_kernelIN5flash19enable_sm80_to_sm89INS1_16FlashAttnBwdSm80INS1_25CollectiveMainloopBwdSm80ILi2ELi2EN4cute5tupleIJNS5_1CILi128EEES8_NS7_ILi64EEEEEENS_6half_tEfNS_4arch4Sm80ELb0ELb0ELb1ELb1ELb1ELb0ELb0ELb0ELi2ELi4ELi4ELi4ELb0EEENS1_21CollectiveEpilogueBwdISA_SB_SD_Li256ELb1ELb0ELi2EEENS1_19SingleTileSchedulerILb1ELb0ELb0ELi128EEEEEEEEEvNT_6ParamsE$_ZN4cute5tupleIJNS0_IJNS0_IJNS_1CILi2EEES2_S2_EEES2_NS0_IJS2_S2_EEEEEENS0_IJNS0_IJNS1_ILi1EEENS1_ILi512EEEiEEENS1_ILi4096EEENS0_IJiiEEEEEEEEC2ERKS5_RKSB_ - $_ZN7cutlass13device_kernelIN5flash19enable_sm80_to_sm89INS1_16FlashAttnBwdSm80INS1_25CollectiveMainloopBwdSm80ILi2ELi2EN4cute5tupleIJNS5_1CILi128EEES8_NS7_ILi64EEEEEENS_6half_tEfNS_4arch4Sm80ELb0ELb0ELb1ELb1ELb1ELb0ELb0ELb0ELi2ELi4ELi4ELi4ELb0EEENS1_21CollectiveEpilogueBwdISA_SB_SD_Li256ELb1ELb0ELi2EEENS1_19SingleTileSchedulerILb1ELb0ELb0ELi128EEEEEEEEEvNT_6ParamsE$_ZN4cute5tupleIJNS0_IJNS0_IJNS_1CILi2EEES2_S2_EEES2_NS0_IJNS0_IJS2_S2_EEES2_EEEEEENS0_IJNS0_IJNS1_ILi1EEENS1_ILi512EEEiEEENS1_ILi4096EEENS0_IJNS0_IJiiEEENS1_ILi8192EEEEEEEEEEEC2ERKS6_RKSE_)
$_ZN7cutlass13device_kernelIN5flash19enable_sm80_to_sm89INS1_16FlashAttnBwdSm80INS1_25CollectiveMainloopBwdSm80ILi2ELi2EN4cute5tupleIJNS5_1CILi128EEES8_NS7_ILi64EEEEEENS_6half_tEfNS_4arch4Sm80ELb0ELb0ELb1ELb1ELb1ELb0ELb0ELb0ELi2ELi4ELi4ELi4ELb0EEENS1_21CollectiveEpilogueBwdISA_SB_SD_Li256ELb1ELb0ELi2EEENS1_19SingleTileSchedulerILb1ELb0ELb0ELi128EEEEEEEEEvNT_6ParamsE$_ZN4cute5tupleIJNS0_IJNS0_IJNS_1CILi2EEES2_S2_EEES2_NS0_IJNS0_IJS2_S2_EEES2_EEEEEENS0_IJNS0_IJNS1_ILi1EEENS1_ILi512EEEiEEENS1_ILi4096EEENS0_IJNS0_IJiiEEENS1_ILi8192EEEEEEEEEEEC2ERKS6_RKSE_:
[----:B------:R-:W-:Y:S01]  /*9bb0*/  IADD3 R4, R81, -c[0x0][0x20], RZ ;  /* 0x8000080051047a10 */ /* 0x000fe20007ffe0ff */
[----:B------:R-:W-:Y:S01]  /*9bc0*/  IMAD.MOV.U32 R32, RZ, RZ, R6 ;  /* 0x000000ffff207224 */ /* 0x000fe200078e0006 */
[----:B------:R-:W-:-:S03]  /*9bd0*/  MOV R33, 0x0 ;  /* 0x0000000000217802 */ /* 0x000fc60000000f00 */
[----:B------:R1:W-:Y:S04]  /*9be0*/  STL [R4], R2 ;  /* 0x0000000204007387 */ /* 0x0003e80000100800 */
[----:B------:R1:W-:Y:S04]  /*9bf0*/  STL [R4+0x4], R3 ;  /* 0x0000040304007387 */ /* 0x0003e80000100800 */
[----:B------:R1:W-:Y:S01]  /*9c00*/  STL [R4+0x8], R5 ;  /* 0x0000080504007387 */ /* 0x0003e20000100800 */
[----:B------:R-:W-:Y:S05]  /*9c10*/  RET.REL.NODEC R32 `(_ZN7cutlass13device_kernelIN5flash19enable_sm80_to_sm89INS1_16FlashAttnBwdSm80INS1_25CollectiveMainloopBwdSm80ILi2ELi2EN4cute5tupleIJNS5_1CILi128EEES8_NS7_ILi64EEEEEENS_6half_tEfNS_4arch4Sm80ELb0ELb0ELb1ELb1ELb1ELb0ELb0ELb0ELi2ELi4ELi4ELi4ELb0EEENS1_21CollectiveEpilogueBwdISA_SB_SD_Li256ELb1ELb0ELi2EEENS1_19SingleTileSchedulerILb1ELb0ELb0ELi128EEEEEEEEEvNT_6ParamsE) ;  /* 0xffff63e020007950 */ /* 0x000fea0003c3ffff */
        .type           $_ZN7cutlass13device_kernelIN5flash19enable_sm80_to_sm89INS1_16FlashAttnBwdSm80INS1_25CollectiveMainloopBwdSm80ILi2ELi2EN4cute5tupleIJNS5_1CILi128EEES8_NS7_ILi64EEEEEENS_6half_tEfNS_4arch4Sm80ELb0ELb0ELb1ELb1ELb1ELb0ELb0ELb0ELi2ELi4ELi4ELi4ELb0EEENS1_21CollectiveEpilogueBwdISA_SB_SD_Li256ELb1ELb0ELi2EEENS1_19SingleTileSchedulerILb1ELb0ELb0ELi128EEEEEEEEEvNT_6ParamsE$_ZN4cute5tupleIJNS0_IJNS0_IJNS_1CILi2EEES2_S2_EEES2_NS0_IJS2_S2_EEEEEENS0_IJNS0_IJNS1_ILi1EEENS1_ILi512EEEiEEENS1_ILi4096EEENS0_IJiiEEEEEEEEC2ERKS5_RKSB_,@function
        .size           $_ZN7cutlass13device_kernelIN5flash19enable_sm80_to_sm89INS1_16FlashAttnBwdSm80INS1_25CollectiveMainloopBwdSm80ILi2ELi2EN4cute5tupleIJNS5_1CILi128EEES8_NS7_ILi64EEEEEENS_6half_tEfNS_4arch4Sm80ELb0ELb0ELb1ELb1ELb1ELb0ELb0ELb0ELi2ELi4ELi4ELi4ELb0EEENS1_21CollectiveEpilogueBwdISA_SB_SD_Li256ELb1ELb0ELi2EEENS1_19SingleTileSchedulerILb1ELb0ELb0ELi128EEEEEEEEEvNT_6ParamsE$_ZN4cute5tupleIJNS0_IJNS0_IJNS_1CILi2EEES2_S2_EEES2_NS0_IJS2_S2_EEEEEENS0_IJNS0_IJNS1_ILi1EEENS1_ILi512EEEiEEENS1_ILi4096EEENS0_IJiiEEEEEEEEC2ERKS5_RKSB_,($_ZN7cutlass13device_kernelIN5flash19enable_sm80_to_sm89INS1_16FlashAttnBwdSm80INS1_25CollectiveMainloopBwdSm80ILi2ELi2EN4cute5tupleIJNS5_1CILi128EEES8_NS7_ILi64EEEEEENS_6half_tEfNS_4arch4Sm80ELb0ELb0ELb1ELb1ELb1ELb0ELb0ELb0ELi2ELi4ELi4ELi4ELb0EEENS1_21CollectiveEpilogueBwdISA_SB_SD_Li256ELb1ELb0ELi2EEENS1_19SingleTileSchedulerILb1ELb0ELb0ELi128EEEEEEEEEvNT_6ParamsE$_ZN4cute5tupleIJNS0_IJNS0_IJNS_1CILi8EEENS1_ILi1EEEEEENS0_IJNS1_ILi2EEEEEEEEENS0_IJNS0_IJS3_NS1_ILi0EEEEEENS0_IJiEEEEEEEEC2ERKS7_RKSB_ - $_ZN7cutlass13device_kernelIN5flash19enable_sm80_to_sm89INS1_16FlashAttnBwdSm80INS1_25CollectiveMainloopBwdSm80ILi2ELi2EN4cute5tupleIJNS5_1CILi128EEES8_NS7_ILi64EEEEEENS_6half_tEfNS_4arch4Sm80ELb0ELb0ELb1ELb1ELb1ELb0ELb0ELb0ELi2ELi4ELi4ELi4ELb0EEENS1_21CollectiveEpilogueBwdISA_SB_SD_Li256ELb1ELb0ELi2EEENS1_19SingleTileSchedulerILb1ELb0ELb0ELi128EEEEEEEEEvNT_6ParamsE$_ZN4cute5tupleIJNS0_IJNS0_IJNS_1CILi2EEES2_S2_EEES2_NS0_IJS2_S2_EEEEEENS0_IJNS0_IJNS1_ILi1EEENS1_ILi512EEEiEEENS1_ILi4096EEENS0_IJiiEEEEEEEEC2ERKS5_RKSB_)
$_ZN7cutlass13device_kernelIN5flash19enable_sm80_to_sm89INS1_16FlashAttnBwdSm80INS1_25CollectiveMainloopBwdSm80ILi2ELi2EN4cute5tupleIJNS5_1CILi128EEES8_NS7_ILi64EEEEEENS_6half_tEfNS_4arch4Sm80ELb0ELb0ELb1ELb1ELb1ELb0ELb0ELb0ELi2ELi4ELi4ELi4ELb0EEENS1_21CollectiveEpilogueBwdISA_SB_SD_Li256ELb1ELb0ELi2EEENS1_19SingleTileSchedulerILb1ELb0ELb0ELi128EEEEEEEEEvNT_6ParamsE$_ZN4cute5tupleIJNS0_IJNS0_IJNS_1CILi2EEES2_S2_EEES2_NS0_IJS2_S2_EEEEEENS0_IJNS0_IJNS1_ILi1EEENS1_ILi512EEEiEEENS1_ILi4096EEENS0_IJiiEEEEEEEEC2ERKS5_RKSB_:
[----:B------:R-:W-:Y:S01]  /*9c20*/  IADD3 R4, R60, -c[0x0][0x20], RZ ;  /* 0x800008003c047a10 */ /* 0x000fe20007ffe0ff */
[----:B------:R-:W-:Y:S01]  /*9c30*/  IMAD.MOV.U32 R30, RZ, RZ, R6 ;  /* 0x000000ffff1e7224 */ /* 0x000fe200078e0006 */
[----:B------:R-:W-:-:S03]  /*9c40*/  MOV R31, 0x0 ;  /* 0x00000000001f7802 */ /* 0x000fc60000000f00 */
[----:B------:R1:W-:Y:S04]  /*9c50*/  STL [R4], R2 ;  /* 0x0000000204007387 */ /* 0x0003e80000100800 */
[----:B------:R1:W-:Y:S04]  /*9c60*/  STL [R4+0x4], R3 ;  /* 0x0000040304007387 */ /* 0x0003e80000100800 */
[----:B------:R1:W-:Y:S01]  /*9c70*/  STL [R4+0x8], R5 ;  /* 0x0000080504007387 */ /* 0x0003e20000100800 */
[----:B------:R-:W-:Y:S05]  /*9c80*/  RET.REL.NODEC R30 `(_ZN7cutlass13device_kernelIN5flash19enable_sm80_to_sm89INS1_16FlashAttnBwdSm80INS1_25CollectiveMainloopBwdSm80ILi2ELi2EN4cute5tupleIJNS5_1CILi128EEES8_NS7_ILi64EEEEEENS_6half_tEfNS_4arch4Sm80ELb0ELb0ELb1ELb1ELb1ELb0ELb0ELb0ELi2ELi4ELi4ELi4ELb0EEENS1_21CollectiveEpilogueBwdISA_SB_SD_Li256ELb1ELb0ELi2EEENS1_19SingleTileSchedulerILb1ELb0ELb0ELi128EEEEEEEEEvNT_6ParamsE) ;  /* 0xffff63701e007950 */ /* 0x000fea0003c3ffff */
        .type           $_ZN7cutlass13device_kernelIN5flash19enable_sm80_to_sm89INS1_16FlashAttnBwdSm80INS1_25CollectiveMainloopBwdSm80ILi2ELi2EN4cute5tupleIJNS5_1CILi128EEES8_NS7_ILi64EEEEEENS_6half_tEfNS_4arch4Sm80ELb0ELb0ELb1ELb1ELb1ELb0ELb0ELb0ELi2ELi4ELi4ELi4ELb0EEENS1_21CollectiveEpilogueBwdISA_SB_SD_Li256ELb1ELb0ELi2EEENS1_19SingleTileSchedulerILb1ELb0ELb0ELi128EEEEEEEEEvNT_6ParamsE$_ZN4cute5tupleIJNS0_IJNS0_IJNS_1CILi8EEENS1_ILi1EEEEEENS0_IJNS1_ILi2EEEEEEEEENS0_IJNS0_IJS3_NS1_ILi0EEEEEENS0_IJiEEEEEEEEC2ERKS7_RKSB_,@function
        .size           $_ZN7cutlass13device_kernelIN5flash19enable_sm80_to_sm89INS1_16FlashAttnBwdSm80INS1_25CollectiveMainloopBwdSm80ILi2ELi2EN4cute5tupleIJNS5_1CILi128EEES8_NS7_ILi64EEEEEENS_6half_tEfNS_4arch4Sm80ELb0ELb0ELb1ELb1ELb1ELb0ELb0ELb0ELi2ELi4ELi4ELi4ELb0EEENS1_21CollectiveEpilogueBwdISA_SB_SD_Li256ELb1ELb0ELi2EEENS1_19SingleTileSchedulerILb1ELb0ELb0ELi128EEEEEEEEEvNT_6ParamsE$_ZN4cute5tupleIJNS0_IJNS0_IJNS_1CILi8EEENS1_ILi1EEEEEENS0_IJNS1_ILi2EEEEEEEEENS0_IJNS0_IJS3_NS1_ILi0EEEEEENS0_IJiEEEEEEEEC2ERKS7_RKSB_,($_ZN7cutlass13device_kernelIN5flash19enable_sm80_to_sm89INS1_16FlashAttnBwdSm80INS1_25CollectiveMainloopBwdSm80ILi2ELi2EN4cute5tupleIJNS5_1CILi128EEES8_NS7_ILi64EEEEEENS_6half_tEfNS_4arch4Sm80ELb0ELb0ELb1ELb1ELb1ELb0ELb0ELb0ELi2ELi4ELi4ELi4ELb0EEENS1_21CollectiveEpilogueBwdISA_SB_SD_Li256ELb1ELb0ELi2EEENS1_19SingleTileSchedulerILb1ELb0ELb0ELi128EEEEEEEEEvNT_6ParamsE$_ZN4cute5tupleIJNS0_IJNS0_IJNS_1CILi8EEENS1_ILi1EEEEEENS1_ILi2EEEEEENS0_IJNS0_IJS3_NS1_ILi0EEEEEEiEEEEEC2ERKS6_RKS9_ - $_ZN7cutlass13device_kernelIN5flash19enable_sm80_to_sm89INS1_16FlashAttnBwdSm80INS1_25CollectiveMainloopBwdSm80ILi2ELi2EN4cute5tupleIJNS5_1CILi128EEES8_NS7_ILi64EEEEEENS_6half_tEfNS_4arch4Sm80ELb0ELb0ELb1ELb1ELb1ELb0ELb0ELb0ELi2ELi4ELi4ELi4ELb0EEENS1_21CollectiveEpilogueBwdISA_SB_SD_Li256ELb1ELb0ELi2EEENS1_19SingleTileSchedulerILb1ELb0ELb0ELi128EEEEEEEEEvNT_6ParamsE$_ZN4cute5tupleIJNS0_IJNS0_IJNS_1CILi8EEENS1_ILi1EEEEEENS0_IJNS1_ILi2EEEEEEEEENS0_IJNS0_IJS3_NS1_ILi0EEEEEENS0_IJiEEEEEEEEC2ERKS7_RKSB_)
$_ZN7cutlass13device_kernelIN5flash19enable_sm80_to_sm89INS1_16FlashAttnBwdSm80INS1_25CollectiveMainloopBwdSm80ILi2ELi2EN4cute5tupleIJNS5_1CILi128EEES8_NS7_ILi64EEEEEENS_6half_tEfNS_4arch4Sm80ELb0ELb0ELb1ELb1ELb1ELb0ELb0ELb0ELi2ELi4ELi4ELi4ELb0EEENS1_21CollectiveEpilogueBwdISA_SB_SD_Li256ELb1ELb0ELi2EEENS1_19SingleTileSchedulerILb1ELb0ELb0ELi128EEEEEEEEEvNT_6ParamsE$_ZN4cute5tupleIJNS0_IJNS0_IJNS_1CILi8EEENS1_ILi1EEEEEENS0_IJNS1_ILi2EEEEEEEEENS0_IJNS0_IJS3_NS1_ILi0EEEEEENS0_IJiEEEEEEEEC2ERKS7_RKSB_:
[----:B------:R-:W-:Y:S02]  /*9c90*/  IADD3 R36, R82, -c[0x0][0x20], RZ ;  /* 0x8000080052247a10 */ /* 0x000fe40007ffe0ff */
[----:B------:R-:W-:-:S03]  /*9ca0*/  MOV R39, 0x0 ;  /* 0x0000000000277802 */ /* 0x000fc60000000f00 */
[----:B------:R1:W-:Y:S01]  /*9cb0*/  STL [R36], R37 ;  /* 0x0000002524007387 */ /* 0x0003e20000100800 */
[----:B------:R-:W-:Y:S05]  /*9cc0*/  RET.REL.NODEC R38 `(_ZN7cutlass13device_kernelIN5flash19enable_sm80_to_sm89INS1_16FlashAttnBwdSm80INS1_25CollectiveMainloopBwdSm80ILi2ELi2EN4cute5tupleIJNS5_1CILi128EEES8_NS7_ILi64EEEEEENS_6half_tEfNS_4arch4Sm80ELb0ELb0ELb1ELb1ELb1ELb0ELb0ELb0ELi2ELi4ELi4ELi4ELb0EEENS1_21CollectiveEpilogueBwdISA_SB_SD_Li256ELb1ELb0ELi2EEENS1_19SingleTileSchedulerILb1ELb0ELb0ELi128EEEEEEEEEvNT_6ParamsE) ;  /* 0xffff633026007950 */ /* 0x000fea0003c3ffff */
        .type           $_ZN7cutlass13device_kernelIN5flash19enable_sm80_to_sm89INS1_16FlashAttnBwdSm80INS1_25CollectiveMainloopBwdSm80ILi2ELi2EN4cute5tupleIJNS5_1CILi128EEES8_NS7_ILi64EEEEEENS_6half_tEfNS_4arch4Sm80ELb0ELb0ELb1ELb1ELb1ELb0ELb0ELb0ELi2ELi4ELi4ELi4ELb0EEENS1_21CollectiveEpilogueBwdISA_SB_SD_Li256ELb1ELb0ELi2EEENS1_19SingleTileSchedulerILb1ELb0ELb0ELi128EEEEEEEEEvNT_6ParamsE$_ZN4cute5tupleIJNS0_IJNS0_IJNS_1CILi8EEENS1_ILi1EEEEEENS1_ILi2EEEEEENS0_IJNS0_IJS3_NS1_ILi0EEEEEEiEEEEEC2ERKS6_RKS9_,@function
        .size           $_ZN7cutlass13device_kernelIN5flash19enable_sm80_to_sm89INS1_16FlashAttnBwdSm80INS1_25CollectiveMainloopBwdSm80ILi2ELi2EN4cute5tupleIJNS5_1CILi128EEES8_NS7_ILi64EEEEEENS_6half_tEfNS_4arch4Sm80ELb0ELb0ELb1ELb1ELb1ELb0ELb0ELb0ELi2ELi4ELi4ELi4ELb0EEENS1_21CollectiveEpilogueBwdISA_SB_SD_Li256ELb1ELb0ELi2EEENS1_19SingleTileSchedulerILb1ELb0ELb0ELi128EEEEEEEEEvNT_6ParamsE$_ZN4cute5tupleIJNS0_IJNS0_IJNS_1CILi8EEENS1_ILi1EEEEEENS1_ILi2EEEEEENS0_IJNS0_IJS3_NS1_ILi0EEEEEEiEEEEEC2ERKS6_RKS9_,($_ZN7cutlass13device_kernelIN5flash19enable_sm80_to_sm89INS1_16FlashAttnBwdSm80INS1_25CollectiveMainloopBwdSm80ILi2ELi2EN4cute5tupleIJNS5_1CILi128EEES8_NS7_ILi64EEEEEENS_6half_tEfNS_4arch4Sm80ELb0ELb0ELb1ELb1ELb1ELb0ELb0ELb0ELi2ELi4ELi4ELi4ELb0EEENS1_21CollectiveEpilogueBwdISA_SB_SD_Li256ELb1ELb0ELi2EEENS1_19SingleTileSchedulerILb1ELb0ELb0ELi128EEEEEEEEEvNT_6ParamsE$_ZN4cute5tupleIJNS0_IJNS0_IJNS_1CILi8EEENS1_ILi1EEEEEENS1_ILi2EEENS0_IJS5_S5_EEEEEENS0_IJNS0_IJS3_NS1_ILi0EEEEEENS1_ILi4096EEENS0_IJiiEEEEEEEEC2ERKS7_RKSC_ - $_ZN7cutlass13device_kernelIN5flash19enable_sm80_to_sm89INS1_16FlashAttnBwdSm80INS1_25CollectiveMainloopBwdSm80ILi2ELi2EN4cute5tupleIJNS5_1CILi128EEES8_NS7_ILi64EEEEEENS_6half_tEfNS_4arch4Sm80ELb0ELb0ELb1ELb1ELb1ELb0ELb0ELb0ELi2ELi4ELi4ELi4ELb0EEENS1_21CollectiveEpilogueBwdISA_SB_SD_Li256ELb1ELb0ELi2EEENS1_19SingleTileSchedulerILb1ELb0ELb0ELi128EEEEEEEEEvNT_6ParamsE$_ZN4cute5tupleIJNS0_IJNS0_IJNS_1CILi8EEENS1_ILi1EEEEEENS1_ILi2EEEEEENS0_IJNS0_IJS3_NS1_ILi0EEEEEEiEEEEEC2ERKS6_RKS9_)
$_ZN7cutlass13device_kernelIN5flash19enable_sm80_to_sm89INS1_16FlashAttnBwdSm80INS1_25CollectiveMainloopBwdSm80ILi2ELi2EN4cute5tupleIJNS5_1CILi128EEES8_NS7_ILi64EEEEEENS_6half_tEfNS_4arch4Sm80ELb0ELb0ELb1ELb1ELb1ELb0ELb0ELb0ELi2ELi4ELi4ELi4ELb0EEENS1_21CollectiveEpilogueBwdISA_SB_SD_Li256ELb1ELb0ELi2EEENS1_19SingleTileSchedulerILb1ELb0ELb0ELi128EEEEEEEEEvNT_6ParamsE$_ZN4cute5tupleIJNS0_IJNS0_IJNS_1CILi8EEENS1_ILi1EEEEEENS1_ILi2EEEEEENS0_IJNS0_IJS3_NS1_ILi0EEEEEEiEEEEEC2ERKS6_RKS9_:
[----:B------:R-:W-:Y:S02]  /*9cd0*/  IADD3 R2, R82, -c[0x0][0x20], RZ ;  /* 0x8000080052027a10 */ /* 0x000fe40007ffe0ff */
[----:B------:R-:W-:-:S03]  /*9ce0*/  MOV R37, 0x0 ;  /* 0x0000000000257802 */ /* 0x000fc60000000f00 */
[----:B------:R1:W-:Y:S01]  /*9cf0*/  STL [R2], R3 ;  /* 0x0000000302007387 */ /* 0x0003e20000100800 */
[----:B------:R-:W-:Y:S05]  /*9d00*/  RET.REL.NODEC R36 `(_ZN7cutlass13device_kernelIN5flash19enable_sm80_to_sm89INS1_16FlashAttnBwdSm80INS1_25CollectiveMainloopBwdSm80ILi2ELi2EN4cute5tupleIJNS5_1CILi128EEES8_NS7_ILi64EEEEEENS_6half_tEfNS_4arch4Sm80ELb0ELb0ELb1ELb1ELb1ELb0ELb0ELb0ELi2ELi4ELi4ELi4ELb0EEENS1_21CollectiveEpilogueBwdISA_SB_SD_Li256ELb1ELb0ELi2EEENS1_19SingleTileSchedulerILb1ELb0ELb0ELi128EEEEEEEEEvNT_6ParamsE) ;  /* 0xffff62f024007950 */ /* 0x000fea0003c3ffff */
        .type           $_ZN7cutlass13device_kernelIN5flash19enable_sm80_to_sm89INS1_16FlashAttnBwdSm80INS1_25CollectiveMainloopBwdSm80ILi2ELi2EN4cute5tupleIJNS5_1CILi128EEES8_NS7_ILi64EEEEEENS_6half_tEfNS_4arch4Sm80ELb0ELb0ELb1ELb1ELb1ELb0ELb0ELb0ELi2ELi4ELi4ELi4ELb0EEENS1_21CollectiveEpilogueBwdISA_SB_SD_Li256ELb1ELb0ELi2EEENS1_19SingleTileSchedulerILb1ELb0ELb0ELi128EEEEEEEEEvNT_6ParamsE$_ZN4cute5tupleIJNS0_IJNS0_IJNS_1CILi8EEENS1_ILi1EEEEEENS1_ILi2EEENS0_IJS5_S5_EEEEEENS0_IJNS0_IJS3_NS1_ILi0EEEEEENS1_ILi4096EEENS0_IJiiEEEEEEEEC2ERKS7_RKSC_,@function
        .size           $_ZN7cutlass13device_kernelIN5flash19enable_sm80_to_sm89INS1_16FlashAttnBwdSm80INS1_25CollectiveMainloopBwdSm80ILi2ELi2EN4cute5tupleIJNS5_1CILi128EEES8_NS7_ILi64EEEEEENS_6half_tEfNS_4arch4Sm80ELb0ELb0ELb1ELb1ELb1ELb0ELb0ELb0ELi2ELi4ELi4ELi4ELb0EEENS1_21CollectiveEpilogueBwdISA_SB_SD_Li256ELb1ELb0ELi2EEENS1_19SingleTileSchedulerILb1ELb0ELb0ELi128EEEEEEEEEvNT_6ParamsE$_ZN4cute5tupleIJNS0_IJNS0_IJNS_1CILi8EEENS1_ILi1EEEEEENS1_ILi2EEENS0_IJS5_S5_EEEEEENS0_IJNS0_IJS3_NS1_ILi0EEEEEENS1_ILi4096EEENS0_IJiiEEEEEEEEC2ERKS7_RKSC_,($_ZN7cutlass13device_kernelIN5flash19enable_sm80_to_sm89INS1_16FlashAttnBwdSm80INS1_25CollectiveMainloopBwdSm80ILi2ELi2EN4cute5tupleIJNS5_1CILi128EEES8_NS7_ILi64EEEEEENS_6half_tEfNS_4arch4Sm80ELb0ELb0ELb1ELb1ELb1ELb0ELb0ELb0ELi2ELi4ELi4ELi4ELb0EEENS1_21CollectiveEpilogueBwdISA_SB_SD_Li256ELb1ELb0ELi2EEENS1_19SingleTileSchedulerILb1ELb0ELb0ELi128EEEEEEEEEvNT_6ParamsE$_ZN4cute5tupleIJNS0_IJNS0_IJNS_1CILi8EEENS1_ILi1EEEEEENS1_ILi2EEES2_EEENS0_IJNS0_IJS3_NS1_ILi0EEEEEEiNS1_ILi1024EEEEEEEEC2ERKS6_RKSA_ - $_ZN7cutlass13device_kernelIN5flash19enable_sm80_to_sm89INS1_16FlashAttnBwdSm80INS1_25CollectiveMainloopBwdSm80ILi2ELi2EN4cute5tupleIJNS5_1CILi128EEES8_NS7_ILi64EEEEEENS_6half_tEfNS_4arch4Sm80ELb0ELb0ELb1ELb1ELb1ELb0ELb0ELb0ELi2ELi4ELi4ELi4ELb0EEENS1_21CollectiveEpilogueBwdISA_SB_SD_Li256ELb1ELb0ELi2EEENS1_19SingleTileSchedulerILb1ELb0ELb0ELi128EEEEEEEEEvNT_6ParamsE$_ZN4cute5tupleIJNS0_IJNS0_IJNS_1CILi8EEENS1_ILi1EEEEEENS1_ILi2EEENS0_IJS5_S5_EEEEEENS0_IJNS0_IJS3_NS1_ILi0EEEEEENS1_ILi4096EEENS0_IJiiEEEEEEEEC2ERKS7_RKSC_)
$_ZN7cutlass13device_kernelIN5flash19enable_sm80_to_sm89INS1_16FlashAttnBwdSm80INS1_25CollectiveMainloopBwdSm80ILi2ELi2EN4cute5tupleIJNS5_1CILi128EEES8_NS7_ILi64EEEEEENS_6half_tEfNS_4arch4Sm80ELb0ELb0ELb1ELb1ELb1ELb0ELb0ELb0ELi2ELi4ELi4ELi4ELb0EEENS1_21CollectiveEpilogueBwdISA_SB_SD_Li256ELb1ELb0ELi2EEENS1_19SingleTileSchedulerILb1ELb0ELb0ELi128EEEEEEEEEvNT_6ParamsE$_ZN4cute5tupleIJNS0_IJNS0_IJNS_1CILi8EEENS1_ILi1EEEEEENS1_ILi2EEENS0_IJS5_S5_EEEEEENS0_IJNS0_IJS3_NS1_ILi0EEEEEENS1_ILi4096EEENS0_IJiiEEEEEEEEC2ERKS7_RKSC_:
[----:B------:R-:W-:Y:S01]  /*9d10*/  IADD3 R2, R60, -c[0x0][0x20], RZ ;  /* 0x800008003c027a10 */ /* 0x000fe20007ffe0ff */
[----:B------:R-:W-:Y:S01]  /*9d20*/  IMAD.MOV.U32 R14, RZ, RZ, R4 ;  /* 0x000000ffff0e7224 */ /* 0x000fe200078e0004 */
[----:B------:R-:W-:-:S03]  /*9d30*/  MOV R15, 0x0 ;  /* 0x00000000000f7802 */ /* 0x000fc60000000f00 */
[----:B------:R1:W-:Y:S04]  /*9d40*/  STL [R2], R5 ;  /* 0x0000000502007387 */ /* 0x0003e80000100800 */
[----:B------:R1:W-:Y:S01]  /*9d50*/  STL [R2+0x4], R3 ;  /* 0x0000040302007387 */ /* 0x0003e20000100800 */
[----:B------:R-:W-:Y:S05]  /*9d60*/  RET.REL.NODEC R14 `(_ZN7cutlass13device_kernelIN5flash19enable_sm80_to_sm89INS1_16FlashAttnBwdSm80INS1_25CollectiveMainloopBwdSm80ILi2ELi2EN4cute5tupleIJNS5_1CILi128EEES8_NS7_ILi64EEEEEENS_6half_tEfNS_4arch4Sm80ELb0ELb0ELb1ELb1ELb1ELb0ELb0ELb0ELi2ELi4ELi4ELi4ELb0EEENS1_21CollectiveEpilogueBwdISA_SB_SD_Li256ELb1ELb0ELi2EEENS1_19SingleTileSchedulerILb1ELb0ELb0ELi128EEEEEEEEEvNT_6ParamsE) ;  /* 0xffff62900e007950 */ /* 0x000fea0003c3ffff */
        .type           $_ZN7cutlass13device_kernelIN5flash19enable_sm80_to_sm89INS1_16FlashAttnBwdSm80INS1_25CollectiveMainloopBwdSm80ILi2ELi2EN4cute5tupleIJNS5_1CILi128EEES8_NS7_ILi64EEEEEENS_6half_tEfNS_4arch4Sm80ELb0ELb0ELb1ELb1ELb1ELb0ELb0ELb0ELi2ELi4ELi4ELi4ELb0EEENS1_21CollectiveEpilogueBwdISA_SB_SD_Li256ELb1ELb0ELi2EEENS1_19SingleTileSchedulerILb1ELb0ELb0ELi128EEEEEEEEEvNT_6ParamsE$_ZN4cute5tupleIJNS0_IJNS0_IJNS_1CILi8EEENS1_ILi1EEEEEENS1_ILi2EEES2_EEENS0_IJNS0_IJS3_NS1_ILi0EEEEEEiNS1_ILi1024EEEEEEEEC2ERKS6_RKSA_,@function
        .size           $_ZN7cutlass13device_kernelIN5flash19enable_sm80_to_sm89INS1_16FlashAttnBwdSm80INS1_25CollectiveMainloopBwdSm80ILi2ELi2EN4cute5tupleIJNS5_1CILi128EEES8_NS7_ILi64EEEEEENS_6half_tEfNS_4arch4Sm80ELb0ELb0ELb1ELb1ELb1ELb0ELb0ELb0ELi2ELi4ELi4ELi4ELb0EEENS1_21CollectiveEpilogueBwdISA_SB_SD_Li256ELb1ELb0ELi2EEENS1_19SingleTileSchedulerILb1ELb0ELb0ELi128EEEEEEEEEvNT_6ParamsE$_ZN4cute5tupleIJNS0_IJNS0_IJNS_1CILi8EEENS1_ILi1EEEEEENS1_ILi2EEES2_EEENS0_IJNS0_IJS3_NS1_ILi0EEEEEEiNS1_ILi1024EEEEEEEEC2ERKS6_RKSA_,($_ZN7cutlass13device_kernelIN5flash19enable_sm80_to_sm89INS1_16FlashAttnBwdSm80INS1_25CollectiveMainloopBwdSm80ILi2ELi2EN4cute5tupleIJNS5_1CILi128EEES8_NS7_ILi64EEEEEENS_6half_tEfNS_4arch4Sm80ELb0ELb0ELb1ELb1ELb1ELb0ELb0ELb0ELi2ELi4ELi4ELi4ELb0EEENS1_21CollectiveEpilogueBwdISA_SB_SD_Li256ELb1ELb0ELi2EEENS1_19SingleTileSchedulerILb1ELb0ELb0ELi128EEEEEEEEEvNT_6ParamsE$_ZN4cute5tupleIJNS0_IJNS_1CILi16EEENS1_ILi2EEES3_S3_NS1_ILi4EEES3_EEENS0_IJNS1_ILi1EEEiiiNS1_ILi144EEENS1_ILi512EEEEEEEEC2ERKS5_RKS9_ - $_ZN7cutlass13device_kernelIN5flash19enable_sm80_to_sm89INS1_16FlashAttnBwdSm80INS1_25CollectiveMainloopBwdSm80ILi2ELi2EN4cute5tupleIJNS5_1CILi128EEES8_NS7_ILi64EEEEEENS_6half_tEfNS_4arch4Sm80ELb0ELb0ELb1ELb1ELb1ELb0ELb0ELb0ELi2ELi4ELi4ELi4ELb0EEENS1_21CollectiveEpilogueBwdISA_SB_SD_Li256ELb1ELb0ELi2EEENS1_19SingleTileSchedulerILb1ELb0ELb0ELi128EEEEEEEEEvNT_6ParamsE$_ZN4cute5tupleIJNS0_IJNS0_IJNS_1CILi8EEENS1_ILi1EEEEEENS1_ILi2EEES2_EEENS0_IJNS0_IJS3_NS1_ILi0EEEEEEiNS1_ILi1024EEEEEEEEC2ERKS6_RKSA_)
$_ZN7cutlass13device_kernelIN5flash19enable_sm80_to_sm89INS1_16FlashAttnBwdSm80INS1_25CollectiveMainloopBwdSm80ILi2ELi2EN4cute5tupleIJNS5_1CILi128EEES8_NS7_ILi64EEEEEENS_6half_tEfNS_4arch4Sm80ELb0ELb0ELb1ELb1ELb1ELb0ELb0ELb0ELi2ELi4ELi4ELi4ELb0EEENS1_21CollectiveEpilogueBwdISA_SB_SD_Li256ELb1ELb0ELi2EEENS1_19SingleTileSchedulerILb1ELb0ELb0ELi128EEEEEEEEEvNT_6ParamsE$_ZN4cute5tupleIJNS0_IJNS0_IJNS_1CILi8EEENS1_ILi1EEEEEENS1_ILi2EEES2_EEENS0_IJNS0_IJS3_NS1_ILi0EEEEEEiNS1_ILi1024EEEEEEEEC2ERKS6_RKSA_:
[----:B------:R-:W-:Y:S01]  /*9d70*/  IADD3 R2, R60, -c[0x0][0x20], RZ ;  /* 0x800008003c027a10 */ /* 0x000fe20007ffe0ff */
[----:B------:R-:W-:Y:S01]  /*9d80*/  IMAD.MOV.U32 R12, RZ, RZ, R4 ;  /* 0x000000ffff0c7224 */ /* 0x000fe200078e0004 */
[----:B------:R-:W-:-:S03]  /*9d90*/  MOV R13, 0x0 ;  /* 0x00000000000d7802 */ /* 0x000fc60000000f00 */
[----:B------:R1:W-:Y:S01]  /*9da0*/  STL [R2], R3 ;  /* 0x0000000302007387 */ /* 0x0003e20000100800 */
[----:B------:R-:W-:Y:S05]  /*9db0*/  RET.REL.NODEC R12 `(_ZN7cutlass13device_kernelIN5flash19enable_sm80_to_sm89INS1_16FlashAttnBwdSm80INS1_25CollectiveMainloopBwdSm80ILi2ELi2EN4cute5tupleIJNS5_1CILi128EEES8_NS7_ILi64EEEEEENS_6half_tEfNS_4arch4Sm80ELb0ELb0ELb1ELb1ELb1ELb0ELb0ELb0ELi2ELi4ELi4ELi4ELb0EEENS1_21CollectiveEpilogueBwdISA_SB_SD_Li256ELb1ELb0ELi2EEENS1_19SingleTileSchedulerILb1ELb0ELb0ELi128EEEEEEEEEvNT_6ParamsE) ;  /* 0xffff62400c007950 */ /* 0x000fea0003c3ffff */
        .type           $_ZN7cutlass13device_kernelIN5flash19enable_sm80_to_sm89INS1_16FlashAttnBwdSm80INS1_25CollectiveMainloopBwdSm80ILi2ELi2EN4cute5tupleIJNS5_1CILi128EEES8_NS7_ILi64EEEEEENS_6half_tEfNS_4arch4Sm80ELb0ELb0ELb1ELb1ELb1ELb0ELb0ELb0ELi2ELi4ELi4ELi4ELb0EEENS1_21CollectiveEpilogueBwdISA_SB_SD_Li256ELb1ELb0ELi2EEENS1_19SingleTileSchedulerILb1ELb0ELb0ELi128EEEEEEEEEvNT_6ParamsE$_ZN4cute5tupleIJNS0_IJNS_1CILi16EEENS1_ILi2EEES3_S3_NS1_ILi4EEES3_EEENS0_IJNS1_ILi1EEEiiiNS1_ILi144EEENS1_ILi512EEEEEEEEC2ERKS5_RKS9_,@function
        .size           $_ZN7cutlass13device_kernelIN5flash19enable_sm80_to_sm89INS1_16FlashAttnBwdSm80INS1_25CollectiveMainloopBwdSm80ILi2ELi2EN4cute5tupleIJNS5_1CILi128EEES8_NS7_ILi64EEEEEENS_6half_tEfNS_4arch4Sm80ELb0ELb0ELb1ELb1ELb1ELb0ELb0ELb0ELi2ELi4ELi4ELi4ELb0EEENS1_21CollectiveEpilogueBwdISA_SB_SD_Li256ELb1ELb0ELi2EEENS1_19SingleTileSchedulerILb1ELb0ELb0ELi128EEEEEEEEEvNT_6ParamsE$_ZN4cute5tupleIJNS0_IJNS_1CILi16EEENS1_ILi2EEES3_S3_NS1_ILi4EEES3_EEENS0_IJNS1_ILi1EEEiiiNS1_ILi144EEENS1_ILi512EEEEEEEEC2ERKS5_RKS9_,($_ZN7cutlass13device_kernelIN5flash19enable_sm80_to_sm89INS1_16FlashAttnBwdSm80INS1_25CollectiveMainloopBwdSm80ILi2ELi2EN4cute5tupleIJNS5_1CILi128EEES8_NS7_ILi64EEEEEENS_6half_tEfNS_4arch4Sm80ELb0ELb0ELb1ELb1ELb1ELb0ELb0ELb0ELi2ELi4ELi4ELi4ELb0EEENS1_21CollectiveEpilogueBwdISA_SB_SD_Li256ELb1ELb0ELi2EEENS1_19SingleTileSchedulerILb1ELb0ELb0ELi128EEEEEEEEEvNT_6ParamsE$_ZN4cute5tupleIJNS0_IJNS_1CILi2EEEEEENS0_IJiEEEEEC2ERKS3_RKS4_ - $_ZN7cutlass13device_kernelIN5flash19enable_sm80_to_sm89INS1_16FlashAttnBwdSm80INS1_25CollectiveMainloopBwdSm80ILi2ELi2EN4cute5tupleIJNS5_1CILi128EEES8_NS7_ILi64EEEEEENS_6half_tEfNS_4arch4Sm80ELb0ELb0ELb1ELb1ELb1ELb0ELb0ELb0ELi2ELi4ELi4ELi4ELb0EEENS1_21CollectiveEpilogueBwdISA_SB_SD_Li256ELb1ELb0ELi2EEENS1_19SingleTileSchedulerILb1ELb0ELb0ELi128EEEEEEEEEvNT_6ParamsE$_ZN4cute5tupleIJNS0_IJNS_1CILi16EEENS1_ILi2EEES3_S3_NS1_ILi4EEES3_EEENS0_IJNS1_ILi1EEEiiiNS1_ILi144EEENS1_ILi512EEEEEEEEC2ERKS5_RKS9_)
$_ZN7cutlass13device_kernelIN5flash19enable_sm80_to_sm89INS1_16FlashAttnBwdSm80INS1_25CollectiveMainloopBwdSm80ILi2ELi2EN4cute5tupleIJNS5_1CILi128EEES8_NS7_ILi64EEEEEENS_6half_tEfNS_4arch4Sm80ELb0ELb0ELb1ELb1ELb1ELb0ELb0ELb0ELi2ELi4ELi4ELi4ELb0EEENS1_21CollectiveEpilogueBwdISA_SB_SD_Li256ELb1ELb0ELi2EEENS1_19SingleTileSchedulerILb1ELb0ELb0ELi128EEEEEEEEEvNT_6ParamsE$_ZN4cute5tupleIJNS0_IJNS_1CILi16EEENS1_ILi2EEES3_S3_NS1_ILi4EEES3_EEENS0_IJNS1_ILi1EEEiiiNS1_ILi144EEENS1_ILi512EEEEEEEEC2ERKS5_RKS9_:
[----:B------:R-:W-:Y:S01]  /*9dc0*/  IADD3 R4, R83, -c[0x0][0x20], RZ ;  /* 0x8000080053047a10 */ /* 0x000fe20007ffe0ff */
[----:B------:R-:W-:Y:S01]  /*9dd0*/  IMAD.MOV.U32 R26, RZ, RZ, R12 ;  /* 0x000000ffff1a7224 */ /* 0x000fe200078e000c */
[----:B------:R-:W-:-:S03]  /*9de0*/  MOV R27, 0x0 ;  /* 0x00000000001b7802 */ /* 0x000fc60000000f00 */
[----:B------:R1:W-:Y:S04]  /*9df0*/  STL [R4], R2 ;  /* 0x0000000204007387 */ /* 0x0003e80000100800 */
[----:B------:R1:W-:Y:S04]  /*9e00*/  STL [R4+0x4], R3 ;  /* 0x0000040304007387 */ /* 0x0003e80000100800 */
[----:B------:R1:W-:Y:S01]  /*9e10*/  STL [R4+0x8], R5 ;  /* 0x0000080504007387 */ /* 0x0003e20000100800 */
[----:B------:R-:W-:Y:S05]  /*9e20*/  RET.REL.NODEC R26 `(_ZN7cutlass13device_kernelIN5flash19enable_sm80_to_sm89INS1_16FlashAttnBwdSm80INS1_25CollectiveMainloopBwdSm80ILi2ELi2EN4cute5tupleIJNS5_1CILi128EEES8_NS7_ILi64EEEEEENS_6half_tEfNS_4arch4Sm80ELb0ELb0ELb1ELb1ELb1ELb0ELb0ELb0ELi2ELi4ELi4ELi4ELb0EEENS1_21CollectiveEpilogueBwdISA_SB_SD_Li256ELb1ELb0ELi2EEENS1_19SingleTileSchedulerILb1ELb0ELb0ELi128EEEEEEEEEvNT_6ParamsE) ;  /* 0xffff61d01a007950 */ /* 0x000fea0003c3ffff */
        .type           $_ZN7cutlass13device_kernelIN5flash19enable_sm80_to_sm89INS1_16FlashAttnBwdSm80INS1_25CollectiveMainloopBwdSm80ILi2ELi2EN4cute5tupleIJNS5_1CILi128EEES8_NS7_ILi64EEEEEENS_6half_tEfNS_4arch4Sm80ELb0ELb0ELb1ELb1ELb1ELb0ELb0ELb0ELi2ELi4ELi4ELi4ELb0EEENS1_21CollectiveEpilogueBwdISA_SB_SD_Li256ELb1ELb0ELi2EEENS1_19SingleTileSchedulerILb1ELb0ELb0ELi128EEEEEEEEEvNT_6ParamsE$_ZN4cute5tupleIJNS0_IJNS_1CILi2EEEEEENS0_IJiEEEEEC2ERKS3_RKS4_,@function
        .size           $_ZN7cutlass13device_kernelIN5flash19enable_sm80_to_sm89INS1_16FlashAttnBwdSm80INS1_25CollectiveMainloopBwdSm80ILi2ELi2EN4cute5tupleIJNS5_1CILi128EEES8_NS7_ILi64EEEEEENS_6half_tEfNS_4arch4Sm80ELb0ELb0ELb1ELb1ELb1ELb0ELb0ELb0ELi2ELi4ELi4ELi4ELb0EEENS1_21CollectiveEpilogueBwdISA_SB_SD_Li256ELb1ELb0ELi2EEENS1_19SingleTileSchedulerILb1ELb0ELb0ELi128EEEEEEEEEvNT_6ParamsE$_ZN4cute5tupleIJNS0_IJNS_1CILi2EEEEEENS0_IJiEEEEEC2ERKS3_RKS4_,($_ZN7cutlass13device_kernelIN5flash19enable_sm80_to_sm89INS1_16FlashAttnBwdSm80INS1_25CollectiveMainloopBwdSm80ILi2ELi2EN4cute5tupleIJNS5_1CILi128EEES8_NS7_ILi64EEEEEENS_6half_tEfNS_4arch4Sm80ELb0ELb0ELb1ELb1ELb1ELb0ELb0ELb0ELi2ELi4ELi4ELi4ELb0EEENS1_21CollectiveEpilogueBwdISA_SB_SD_Li256ELb1ELb0ELi2EEENS1_19SingleTileSchedulerILb1ELb0ELb0ELi128EEEEEEEEEvNT_6ParamsE$_ZN4cute5tupleIJNS0_IJNS_1CILi8EEENS0_IJNS1_ILi2EEES3_S3_EEENS1_ILi1EEES4_S5_EEENS0_IJS5_NS0_IJS2_iiEEENS1_ILi64EEENS0_IJiNS1_ILi144EEENS1_ILi288EEEEEENS1_ILi512EEEEEEEEC2ERKS6_RKSD_ - $_ZN7cutlass13device_kernelIN5flash19enable_sm80_to_sm89INS1_16FlashAttnBwdSm80INS1_25CollectiveMainloopBwdSm80ILi2ELi2EN4cute5tupleIJNS5_1CILi128EEES8_NS7_ILi64EEEEEENS_6half_tEfNS_4arch4Sm80ELb0ELb0ELb1ELb1ELb1ELb0ELb0ELb0ELi2ELi4ELi4ELi4ELb0EEENS1_21CollectiveEpilogueBwdISA_SB_SD_Li256ELb1ELb0ELi2EEENS1_19SingleTileSchedulerILb1ELb0ELb0ELi128EEEEEEEEEvNT_6ParamsE$_ZN4cute5tupleIJNS0_IJNS_1CILi2EEEEEENS0_IJiEEEEEC2ERKS3_RKS4_)
$_ZN7cutlass13device_kernelIN5flash19enable_sm80_to_sm89INS1_16FlashAttnBwdSm80INS1_25CollectiveMainloopBwdSm80ILi2ELi2EN4cute5tupleIJNS5_1CILi128EEES8_NS7_ILi64EEEEEENS_6half_tEfNS_4arch4Sm80ELb0ELb0ELb1ELb1ELb1ELb0ELb0ELb0ELi2ELi4ELi4ELi4ELb0EEENS1_21CollectiveEpilogueBwdISA_SB_SD_Li256ELb1ELb0ELi2EEENS1_19SingleTileSchedulerILb1ELb0ELb0ELi128EEEEEEEEEvNT_6ParamsE$_ZN4cute5tupleIJNS0_IJNS_1CILi2EEEEEENS0_IJiEEEEEC2ERKS3_RKS4_:
[----:B------:R-:W-:Y:S02]  /*9e30*/  IADD3 R10, R83, -c[0x0][0x20], RZ ;  /* 0x80000800530a7a10 */ /* 0x000fe40007ffe0ff */
[----:B------:R-:W-:-:S03]  /*9e40*/  MOV R13, 0x0 ;  /* 0x00000000000d7802 */ /* 0x000fc60000000f00 */
[----:B------:R1:W-:Y:S01]  /*9e50*/  STL [R10], R11 ;  /* 0x0000000b0a007387 */ /* 0x0003e20000100800 */
[----:B------:R-:W-:Y:S05]  /*9e60*/  RET.REL.NODEC R12 `(_ZN7cutlass13device_kernelIN5flash19enable_sm80_to_sm89INS1_16FlashAttnBwdSm80INS1_25CollectiveMainloopBwdSm80ILi2ELi2EN4cute5tupleIJNS5_1CILi128EEES8_NS7_ILi64EEEEEENS_6half_tEfNS_4arch4Sm80ELb0ELb0ELb1ELb1ELb1ELb0ELb0ELb0ELi2ELi4ELi4ELi4ELb0EEENS1_21CollectiveEpilogueBwdISA_SB_SD_Li256ELb1ELb0ELi2EEENS1_19SingleTileSchedulerILb1ELb0ELb0ELi128EEEEEEEEEvNT_6ParamsE) ;  /* 0xffff61900c007950 */ /* 0x000fea0003c3ffff */
        .type           $_ZN7cutlass13device_kernelIN5flash19enable_sm80_to_sm89INS1_16FlashAttnBwdSm80INS1_25CollectiveMainloopBwdSm80ILi2ELi2EN4cute5tupleIJNS5_1CILi128EEES8_NS7_ILi64EEEEEENS_6half_tEfNS_4arch4Sm80ELb0ELb0ELb1ELb1ELb1ELb0ELb0ELb0ELi2ELi4ELi4ELi4ELb0EEENS1_21CollectiveEpilogueBwdISA_SB_SD_Li256ELb1ELb0ELi2EEENS1_19SingleTileSchedulerILb1ELb0ELb0ELi128EEEEEEEEEvNT_6ParamsE$_ZN4cute5tupleIJNS0_IJNS_1CILi8EEENS0_IJNS1_ILi2EEES3_S3_EEENS1_ILi1EEES4_S5_EEENS0_IJS5_NS0_IJS2_iiEEENS1_ILi64EEENS0_IJiNS1_ILi144EEENS1_ILi288EEEEEENS1_ILi512EEEEEEEEC2ERKS6_RKSD_,@function
        .size           $_ZN7cutlass13device_kernelIN5flash19enable_sm80_to_sm89INS1_16FlashAttnBwdSm80INS1_25CollectiveMainloopBwdSm80ILi2ELi2EN4cute5tupleIJNS5_1CILi128EEES8_NS7_ILi64EEEEEENS_6half_tEfNS_4arch4Sm80ELb0ELb0ELb1ELb1ELb1ELb0ELb0ELb0ELi2ELi4ELi4ELi4ELb0EEENS1_21CollectiveEpilogueBwdISA_SB_SD_Li256ELb1ELb0ELi2EEENS1_19SingleTileSchedulerILb1ELb0ELb0ELi128EEEEEEEEEvNT_6ParamsE$_ZN4cute5tupleIJNS0_IJNS_1CILi8EEENS0_IJNS1_ILi2EEES3_S3_EEENS1_ILi1EEES4_S5_EEENS0_IJS5_NS0_IJS2_iiEEENS1_ILi64EEENS0_IJiNS1_ILi144EEENS1_ILi288EEEEEENS1_ILi512EEEEEEEEC2ERKS6_RKSD_,($_ZN7cutlass13device_kernelIN5flash19enable_sm80_to_sm89INS1_16FlashAttnBwdSm80INS1_25CollectiveMainloopBwdSm80ILi2ELi2EN4cute5tupleIJNS5_1CILi128EEES8_NS7_ILi64EEEEEENS_6half_tEfNS_4arch4Sm80ELb0ELb0ELb1ELb1ELb1ELb0ELb0ELb0ELi2ELi4ELi4ELi4ELb0EEENS1_21CollectiveEpilogueBwdISA_SB_SD_Li256ELb1ELb0ELi2EEENS1_19SingleTileSchedulerILb1ELb0ELb0ELi128EEEEEEEEEvNT_6ParamsE$_ZN4cute5tupleIJNS0_IJNS_1CILi8EEENS0_IJNS1_ILi2EEES3_S3_EEENS1_ILi1EEES4_S5_EEENS0_IJS5_NS0_IJiiiEEENS1_ILi64EEENS0_IJNS1_ILi72EEENS1_ILi144EEENS1_ILi288EEEEEENS1_ILi512EEEEEEEEC2ERKS6_RKSE_ - $_ZN7cutlass13device_kernelIN5flash19enable_sm80_to_sm89INS1_16FlashAttnBwdSm80INS1_25CollectiveMainloopBwdSm80ILi2ELi2EN4cute5tupleIJNS5_1CILi128EEES8_NS7_ILi64EEEEEENS_6half_tEfNS_4arch4Sm80ELb0ELb0ELb1ELb1ELb1ELb0ELb0ELb0ELi2ELi4ELi4ELi4ELb0EEENS1_21CollectiveEpilogueBwdISA_SB_SD_Li256ELb1ELb0ELi2EEENS1_19SingleTileSchedulerILb1ELb0ELb0ELi128EEEEEEEEEvNT_6ParamsE$_ZN4cute5tupleIJNS0_IJNS_1CILi8EEENS0_IJNS1_ILi2EEES3_S3_EEENS1_ILi1EEES4_S5_EEENS0_IJS5_NS0_IJS2_iiEEENS1_ILi64EEENS0_IJiNS1_ILi144EEENS1_ILi288EEEEEENS1_ILi512EEEEEEEEC2ERKS6_RKSD_)
$_ZN7cutlass13device_kernelIN5flash19enable_sm80_to_sm89INS1_16FlashAttnBwdSm80INS1_25CollectiveMainloopBwdSm80ILi2ELi2EN4cute5tupleIJNS5_1CILi128EEES8_NS7_ILi64EEEEEENS_6half_tEfNS_4arch4Sm80ELb0ELb0ELb1ELb1ELb1ELb0ELb0ELb0ELi2ELi4ELi4ELi4ELb0EEENS1_21CollectiveEpilogueBwdISA_SB_SD_Li256ELb1ELb0ELi2EEENS1_19SingleTileSchedulerILb1ELb0ELb0ELi128EEEEEEEEEvNT_6ParamsE$_ZN4cute5tupleIJNS0_IJNS_1CILi8EEENS0_IJNS1_ILi2EEES3_S3_EEENS1_ILi1EEES4_S5_EEENS0_IJS5_NS0_IJS2_iiEEENS1_ILi64EEENS0_IJiNS1_ILi144EEENS1_ILi288EEEEEENS1_ILi512EEEEEEEEC2ERKS6_RKSD_:
[----:B------:R-:W-:Y:S01]  /*9e70*/  IADD3 R4, R81, -c[0x0][0x20], RZ ;  /* 0x8000080051047a10 */ /* 0x000fe20007ffe0ff */
[----:B------:R-:W-:Y:S01]  /*9e80*/  IMAD.MOV.U32 R34, RZ, RZ, R26 ;  /* 0x000000ffff227224 */ /* 0x000fe200078e001a */
[----:B------:R-:W-:-:S03]  /*9e90*/  MOV R35, 0x0 ;  /* 0x0000000000237802 */ /* 0x000fc60000000f00 */
[----:B------:R1:W-:Y:S04]  /*9ea0*/  STL [R4], R2 ;  /* 0x0000000204007387 */ /* 0x0003e80000100800 */
[----:B------:R1:W-:Y:S04]  /*9eb0*/  STL [R4+0x4], R3 ;  /* 0x0000040304007387 */ /* 0x0003e80000100800 */
[----:B------:R1:W-:Y:S01]  /*9ec0*/  STL [R4+0x8], R5 ;  /* 0x0000080504007387 */ /* 0x0003e20000100800 */
[----:B------:R-:W-:Y:S05]  /*9ed0*/  RET.REL.NODEC R34 `(_ZN7cutlass13device_kernelIN5flash19enable_sm80_to_sm89INS1_16FlashAttnBwdSm80INS1_25CollectiveMainloopBwdSm80ILi2ELi2EN4cute5tupleIJNS5_1CILi128EEES8_NS7_ILi64EEEEEENS_6half_tEfNS_4arch4Sm80ELb0ELb0ELb1ELb1ELb1ELb0ELb0ELb0ELi2ELi4ELi4ELi4ELb0EEENS1_21CollectiveEpilogueBwdISA_SB_SD_Li256ELb1ELb0ELi2EEENS1_19SingleTileSchedulerILb1ELb0ELb0ELi128EEEEEEEEEvNT_6ParamsE) ;  /* 0xffff612022007950 */ /* 0x000fea0003c3ffff */
        .type           $_ZN7cutlass13device_kernelIN5flash19enable_sm80_to_sm89INS1_16FlashAttnBwdSm80INS1_25CollectiveMainloopBwdSm80ILi2ELi2EN4cute5tupleIJNS5_1CILi128EEES8_NS7_ILi64EEEEEENS_6half_tEfNS_4arch4Sm80ELb0ELb0ELb1ELb1ELb1ELb0ELb0ELb0ELi2ELi4ELi4ELi4ELb0EEENS1_21CollectiveEpilogueBwdISA_SB_SD_Li256ELb1ELb0ELi2EEENS1_19SingleTileSchedulerILb1ELb0ELb0ELi128EEEEEEEEEvNT_6ParamsE$_ZN4cute5tupleIJNS0_IJNS_1CILi8EEENS0_IJNS1_ILi2EEES3_S3_EEENS1_ILi1EEES4_S5_EEENS0_IJS5_NS0_IJiiiEEENS1_ILi64EEENS0_IJNS1_ILi72EEENS1_ILi144EEENS1_ILi288EEEEEENS1_ILi512EEEEEEEEC2ERKS6_RKSE_,@function
        .size           $_ZN7cutlass13device_kernelIN5flash19enable_sm80_to_sm89INS1_16FlashAttnBwdSm80INS1_25CollectiveMainloopBwdSm80ILi2ELi2EN4cute5tupleIJNS5_1CILi128EEES8_NS7_ILi64EEEEEENS_6half_tEfNS_4arch4Sm80ELb0ELb0ELb1ELb1ELb1ELb0ELb0ELb0ELi2ELi4ELi4ELi4ELb0EEENS1_21CollectiveEpilogueBwdISA_SB_SD_Li256ELb1ELb0ELi2EEENS1_19SingleTileSchedulerILb1ELb0ELb0ELi128EEEEEEEEEvNT_6ParamsE$_ZN4cute5tupleIJNS0_IJNS_1CILi8EEENS0_IJNS1_ILi2EEES3_S3_EEENS1_ILi1EEES4_S5_EEENS0_IJS5_NS0_IJiiiEEENS1_ILi64EEENS0_IJNS1_ILi72EEENS1_ILi144EEENS1_ILi288EEEEEENS1_ILi512EEEEEEEEC2ERKS6_RKSE_,($_ZN7cutlass13device_kernelIN5flash19enable_sm80_to_sm89INS1_16FlashAttnBwdSm80INS1_25CollectiveMainloopBwdSm80ILi2ELi2EN4cute5tupleIJNS5_1CILi128EEES8_NS7_ILi64EEEEEENS_6half_tEfNS_4arch4Sm80ELb0ELb0ELb1ELb1ELb1ELb0ELb0ELb0ELi2ELi4ELi4ELi4ELb0EEENS1_21CollectiveEpilogueBwdISA_SB_SD_Li256ELb1ELb0ELi2EEENS1_19SingleTileSchedulerILb1ELb0ELb0ELi128EEEEEEEEEvNT_6ParamsE$_ZN4cute5tupleIJNS0_IJNS_1CILi8EEENS1_ILi2EEES3_S3_S2_S3_EEENS0_IJNS1_ILi1EEEiiiNS1_ILi72EEENS1_ILi512EEEEEEEEC2ERKS4_RKS8_ - $_ZN7cutlass13device_kernelIN5flash19enable_sm80_to_sm89INS1_16FlashAttnBwdSm80INS1_25CollectiveMainloopBwdSm80ILi2ELi2EN4cute5tupleIJNS5_1CILi128EEES8_NS7_ILi64EEEEEENS_6half_tEfNS_4arch4Sm80ELb0ELb0ELb1ELb1ELb1ELb0ELb0ELb0ELi2ELi4ELi4ELi4ELb0EEENS1_21CollectiveEpilogueBwdISA_SB_SD_Li256ELb1ELb0ELi2EEENS1_19SingleTileSchedulerILb1ELb0ELb0ELi128EEEEEEEEEvNT_6ParamsE$_ZN4cute5tupleIJNS0_IJNS_1CILi8EEENS0_IJNS1_ILi2EEES3_S3_EEENS1_ILi1EEES4_S5_EEENS0_IJS5_NS0_IJiiiEEENS1_ILi64EEENS0_IJNS1_ILi72EEENS1_ILi144EEENS1_ILi288EEEEEENS1_ILi512EEEEEEEEC2ERKS6_RKSE_)
$_ZN7cutlass13device_kernelIN5flash19enable_sm80_to_sm89INS1_16FlashAttnBwdSm80INS1_25CollectiveMainloopBwdSm80ILi2ELi2EN4cute5tupleIJNS5_1CILi128EEES8_NS7_ILi64EEEEEENS_6half_tEfNS_4arch4Sm80ELb0ELb0ELb1ELb1ELb1ELb0ELb0ELb0ELi2ELi4ELi4ELi4ELb0EEENS1_21CollectiveEpilogueBwdISA_SB_SD_Li256ELb1ELb0ELi2EEENS1_19SingleTileSchedulerILb1ELb0ELb0ELi128EEEEEEEEEvNT_6ParamsE$_ZN4cute5tupleIJNS0_IJNS_1CILi8EEENS0_IJNS1_ILi2EEES3_S3_EEENS1_ILi1EEES4_S5_EEENS0_IJS5_NS0_IJiiiEEENS1_ILi64EEENS0_IJNS1_ILi72EEENS1_ILi144EEENS1_ILi288EEEEEENS1_ILi512EEEEEEEEC2ERKS6_RKSE_:
[----:B------:R-:W-:Y:S01]  /*9ee0*/  IADD3 R4, R81, -c[0x0][0x20], RZ ;  /* 0x8000080051047a10 */ /* 0x000fe20007ffe0ff */
[----:B------:R-:W-:Y:S01]  /*9ef0*/  IMAD.MOV.U32 R34, RZ, RZ, R6 ;  /* 0x000000ffff227224 */ /* 0x000fe200078e0006 */
[----:B------:R-:W-:-:S03]  /*9f00*/  MOV R35, 0x0 ;  /* 0x0000000000237802 */ /* 0x000fc60000000f00 */
[----:B------:R1:W-:Y:S04]  /*9f10*/  STL [R4], R2 ;  /* 0x0000000204007387 */ /* 0x0003e80000100800 */
[----:B------:R1:W-:Y:S04]  /*9f20*/  STL [R4+0x4], R3 ;  /* 0x0000040304007387 */ /* 0x0003e80000100800 */
[----:B------:R1:W-:Y:S01]  /*9f30*/  STL [R4+0x8], R5 ;  /* 0x0000080504007387 */ /* 0x0003e20000100800 */
[----:B------:R-:W-:Y:S05]  /*9f40*/  RET.REL.NODEC R34 `(_ZN7cutlass13device_kernelIN5flash19enable_sm80_to_sm89INS1_16FlashAttnBwdSm80INS1_25CollectiveMainloopBwdSm80ILi2ELi2EN4cute5tupleIJNS5_1CILi128EEES8_NS7_ILi64EEEEEENS_6half_tEfNS_4arch4Sm80ELb0ELb0ELb1ELb1ELb1ELb0ELb0ELb0ELi2ELi4ELi4ELi4ELb0EEENS1_21CollectiveEpilogueBwdISA_SB_SD_Li256ELb1ELb0ELi2EEENS1_19SingleTileSchedulerILb1ELb0ELb0ELi128EEEEEEEEEvNT_6ParamsE) ;  /* 0xffff60b022007950 */ /* 0x000fea0003c3ffff */
        .type           $_ZN7cutlass13device_kernelIN5flash19enable_sm80_to_sm89INS1_16FlashAttnBwdSm80INS1_25CollectiveMainloopBwdSm80ILi2ELi2EN4cute5tupleIJNS5_1CILi128EEES8_NS7_ILi64EEEEEENS_6half_tEfNS_4arch4Sm80ELb0ELb0ELb1ELb1ELb1ELb0ELb0ELb0ELi2ELi4ELi4ELi4ELb0EEENS1_21CollectiveEpilogueBwdISA_SB_SD_Li256ELb1ELb0ELi2EEENS1_19SingleTileSchedulerILb1ELb0ELb0ELi128EEEEEEEEEvNT_6ParamsE$_ZN4cute5tupleIJNS0_IJNS_1CILi8EEENS1_ILi2EEES3_S3_S2_S3_EEENS0_IJNS1_ILi1EEEiiiNS1_ILi72EEENS1_ILi512EEEEEEEEC2ERKS4_RKS8_,@function
        .size           $_ZN7cutlass13device_kernelIN5flash19enable_sm80_to_sm89INS1_16FlashAttnBwdSm80INS1_25CollectiveMainloopBwdSm80ILi2ELi2EN4cute5tupleIJNS5_1CILi128EEES8_NS7_ILi64EEEEEENS_6half_tEfNS_4arch4Sm80ELb0ELb0ELb1ELb1ELb1ELb0ELb0ELb0ELi2ELi4ELi4ELi4ELb0EEENS1_21CollectiveEpilogueBwdISA_SB_SD_Li256ELb1ELb0ELi2EEENS1_19SingleTileSchedulerILb1ELb0ELb0ELi128EEEEEEEEEvNT_6ParamsE$_ZN4cute5tupleIJNS0_IJNS_1CILi8EEENS1_ILi2EEES3_S3_S2_S3_EEENS0_IJNS1_ILi1EEEiiiNS1_ILi72EEENS1_ILi512EEEEEEEEC2ERKS4_RKS8_,($_ZN7cutlass13device_kernelIN5flash19enable_sm80_to_sm89INS1_16FlashAttnBwdSm80INS1_25CollectiveMainloopBwdSm80ILi2ELi2EN4cute5tupleIJNS5_1CILi128EEES8_NS7_ILi64EEEEEENS_6half_tEfNS_4arch4Sm80ELb0ELb0ELb1ELb1ELb1ELb0ELb0ELb0ELi2ELi4ELi4ELi4ELb0EEENS1_21CollectiveEpilogueBwdISA_SB_SD_Li256ELb1ELb0ELi2EEENS1_19SingleTileSchedulerILb1ELb0ELb0ELi128EEEEEEEEEvNT_6ParamsE$_ZN4cute5tupleIJNS_7SwizzleILi3ELi3ELi3EEENS_9MixedBitsILj0ELj432EEENS_6LayoutINS0_IJNS0_IJNS_1CILi2EEES7_S7_EEES7_NS6_ILi8EEEEEENS0_IJNS0_IJNS6_ILi64EEES9_NS6_ILi512EEEEEENS6_ILi8192EEENS6_ILi1024EEEEEEEEEEC2ERKS2_RKS4_RKSH_ - $_ZN7cutlass13device_kernelIN5flash19enable_sm80_to_sm89INS1_16FlashAttnBwdSm80INS1_25CollectiveMainloopBwdSm80ILi2ELi2EN4cute5tupleIJNS5_1CILi128EEES8_NS7_ILi64EEEEEENS_6half_tEfNS_4arch4Sm80ELb0ELb0ELb1ELb1ELb1ELb0ELb0ELb0ELi2ELi4ELi4ELi4ELb0EEENS1_21CollectiveEpilogueBwdISA_SB_SD_Li256ELb1ELb0ELi2EEENS1_19SingleTileSchedulerILb1ELb0ELb0ELi128EEEEEEEEEvNT_6ParamsE$_ZN4cute5tupleIJNS0_IJNS_1CILi8EEENS1_ILi2EEES3_S3_S2_S3_EEENS0_IJNS1_ILi1EEEiiiNS1_ILi72EEENS1_ILi512EEEEEEEEC2ERKS4_RKS8_)
$_ZN7cutlass13device_kernelIN5flash19enable_sm80_to_sm89INS1_16FlashAttnBwdSm80INS1_25CollectiveMainloopBwdSm80ILi2ELi2EN4cute5tupleIJNS5_1CILi128EEES8_NS7_ILi64EEEEEENS_6half_tEfNS_4arch4Sm80ELb0ELb0ELb1ELb1ELb1ELb0ELb0ELb0ELi2ELi4ELi4ELi4ELb0EEENS1_21CollectiveEpilogueBwdISA_SB_SD_Li256ELb1ELb0ELi2EEENS1_19SingleTileSchedulerILb1ELb0ELb0ELi128EEEEEEEEEvNT_6ParamsE$_ZN4cute5tupleIJNS0_IJNS_1CILi8EEENS1_ILi2EEES3_S3_S2_S3_EEENS0_IJNS1_ILi1EEEiiiNS1_ILi72EEENS1_ILi512EEEEEEEEC2ERKS4_RKS8_:
[----:B------:R-:W-:Y:S01]  /*9f50*/  IADD3 R4, R82, -c[0x0][0x20], RZ ;  /* 0x8000080052047a10 */ /* 0x000fe20007ffe0ff */
[----:B------:R-:W-:Y:S01]  /*9f60*/  IMAD.MOV.U32 R34, RZ, RZ, R6 ;  /* 0x000000ffff227224 */ /* 0x000fe200078e0006 */
[----:B------:R-:W-:-:S03]  /*9f70*/  MOV R35, 0x0 ;  /* 0x0000000000237802 */ /* 0x000fc60000000f00 */
[----:B------:R1:W-:Y:S04]  /*9f80*/  STL [R4], R2 ;  /* 0x0000000204007387 */ /* 0x0003e80000100800 */
[----:B------:R1:W-:Y:S04]  /*9f90*/  STL [R4+0x4], R3 ;  /* 0x0000040304007387 */ /* 0x0003e80000100800 */
[----:B------:R1:W-:Y:S01]  /*9fa0*/  STL [R4+0x8], R5 ;  /* 0x0000080504007387 */ /* 0x0003e20000100800 */
[----:B------:R-:W-:Y:S05]  /*9fb0*/  RET.REL.NODEC R34 `(_ZN7cutlass13device_kernelIN5flash19enable_sm80_to_sm89INS1_16FlashAttnBwdSm80INS1_25CollectiveMainloopBwdSm80ILi2ELi2EN4cute5tupleIJNS5_1CILi128EEES8_NS7_ILi64EEEEEENS_6half_tEfNS_4arch4Sm80ELb0ELb0ELb1ELb1ELb1ELb0ELb0ELb0ELi2ELi4ELi4ELi4ELb0EEENS1_21CollectiveEpilogueBwdISA_SB_SD_Li256ELb1ELb0ELi2EEENS1_19SingleTileSchedulerILb1ELb0ELb0ELi128EEEEEEEEEvNT_6ParamsE) ;  /* 0xffff604022007950 */ /* 0x000fea0003c3ffff */
        .type           $_ZN7cutlass13device_kernelIN5flash19enable_sm80_to_sm89INS1_16FlashAttnBwdSm80INS1_25CollectiveMainloopBwdSm80ILi2ELi2EN4cute5tupleIJNS5_1CILi128EEES8_NS7_ILi64EEEEEENS_6half_tEfNS_4arch4Sm80ELb0ELb0ELb1ELb1ELb1ELb0ELb0ELb0ELi2ELi4ELi4ELi4ELb0EEENS1_21CollectiveEpilogueBwdISA_SB_SD_Li256ELb1ELb0ELi2EEENS1_19SingleTileSchedulerILb1ELb0ELb0ELi128EEEEEEEEEvNT_6ParamsE$_ZN4cute5tupleIJNS_7SwizzleILi3ELi3ELi3EEENS_9MixedBitsILj0ELj432EEENS_6LayoutINS0_IJNS0_IJNS_1CILi2EEES7_S7_EEES7_NS6_ILi8EEEEEENS0_IJNS0_IJNS6_ILi64EEES9_NS6_ILi512EEEEEENS6_ILi8192EEENS6_ILi1024EEEEEEEEEEC2ERKS2_RKS4_RKSH_,@function
        .size           $_ZN7cutlass13device_kernelIN5flash19enable_sm80_to_sm89INS1_16FlashAttnBwdSm80INS1_25CollectiveMainloopBwdSm80ILi2ELi2EN4cute5tupleIJNS5_1CILi128EEES8_NS7_ILi64EEEEEENS_6half_tEfNS_4arch4Sm80ELb0ELb0ELb1ELb1ELb1ELb0ELb0ELb0ELi2ELi4ELi4ELi4ELb0EEENS1_21CollectiveEpilogueBwdISA_SB_SD_Li256ELb1ELb0ELi2EEENS1_19SingleTileSchedulerILb1ELb0ELb0ELi128EEEEEEEEEvNT_6ParamsE$_ZN4cute5tupleIJNS_7SwizzleILi3ELi3ELi3EEENS_9MixedBitsILj0ELj432EEENS_6LayoutINS0_IJNS0_IJNS_1CILi2EEES7_S7_EEES7_NS6_ILi8EEEEEENS0_IJNS0_IJNS6_ILi64EEES9_NS6_ILi512EEEEEENS6_ILi8192EEENS6_ILi1024EEEEEEEEEEC2ERKS2_RKS4_RKSH_,($_ZN7cutlass13device_kernelIN5flash19enable_sm80_to_sm89INS1_16FlashAttnBwdSm80INS1_25CollectiveMainloopBwdSm80ILi2ELi2EN4cute5tupleIJNS5_1CILi128EEES8_NS7_ILi64EEEEEENS_6half_tEfNS_4arch4Sm80ELb0ELb0ELb1ELb1ELb1ELb0ELb0ELb0ELi2ELi4ELi4ELi4ELb0EEENS1_21CollectiveEpilogueBwdISA_SB_SD_Li256ELb1ELb0ELi2EEENS1_19SingleTileSchedulerILb1ELb0ELb0ELi128EEEEEEEEEvNT_6ParamsE$_ZN4cute8smem_ptrIPN7cutlass6half_tEECI1NS_12iter_adaptorIS3_S4_EEES3_ - $_ZN7cutlass13device_kernelIN5flash19enable_sm80_to_sm89INS1_16FlashAttnBwdSm80INS1_25CollectiveMainloopBwdSm80ILi2ELi2EN4cute5tupleIJNS5_1CILi128EEES8_NS7_ILi64EEEEEENS_6half_tEfNS_4arch4Sm80ELb0ELb0ELb1ELb1ELb1ELb0ELb0ELb0ELi2ELi4ELi4ELi4ELb0EEENS1_21CollectiveEpilogueBwdISA_SB_SD_Li256ELb1ELb0ELi2EEENS1_19SingleTileSchedulerILb1ELb0ELb0ELi128EEEEEEEEEvNT_6ParamsE$_ZN4cute5tupleIJNS_7SwizzleILi3ELi3ELi3EEENS_9MixedBitsILj0ELj432EEENS_6LayoutINS0_IJNS0_IJNS_1CILi2EEES7_S7_EEES7_NS6_ILi8EEEEEENS0_IJNS0_IJNS6_ILi64EEES9_NS6_ILi512EEEEEENS6_ILi8192EEENS6_ILi1024EEEEEEEEEEC2ERKS2_RKS4_RKSH_)
$_ZN7cutlass13device_kernelIN5flash19enable_sm80_to_sm89INS1_16FlashAttnBwdSm80INS1_25CollectiveMainloopBwdSm80ILi2ELi2EN4cute5tupleIJNS5_1CILi128EEES8_NS7_ILi64EEEEEENS_6half_tEfNS_4arch4Sm80ELb0ELb0ELb1ELb1ELb1ELb0ELb0ELb0ELi2ELi4ELi4ELi4ELb0EEENS1_21CollectiveEpilogueBwdISA_SB_SD_Li256ELb1ELb0ELi2EEENS1_19SingleTileSchedulerILb1ELb0ELb0ELi128EEEEEEEEEvNT_6ParamsE$_ZN4cute5tupleIJNS_7SwizzleILi3ELi3ELi3EEENS_9MixedBitsILj0ELj432EEENS_6LayoutINS0_IJNS0_IJNS_1CILi2EEES7_S7_EEES7_NS6_ILi8EEEEEENS0_IJNS0_IJNS6_ILi64EEES9_NS6_ILi512EEEEEENS6_ILi8192EEENS6_ILi1024EEEEEEEEEEC2ERKS2_RKS4_RKSH_:
[----:B------:R-:W-:Y:S02]  /*9fc0*/  IADD3 R2, R60, -c[0x0][0x20], RZ ;  /* 0x800008003c027a10 */ /* 0x000fe40007ffe0ff */
[----:B------:R-:W-:-:S03]  /*9fd0*/  MOV R7, 0x0 ;  /* 0x0000000000077802 */ /* 0x000fc60000000f00 */
[----:B------:R1:W-:Y:S01]  /*9fe0*/  STL [R2], R3 ;  /* 0x0000000302007387 */ /* 0x0003e20000100800 */
[----:B------:R-:W-:Y:S05]  /*9ff0*/  RET.REL.NODEC R6 `(_ZN7cutlass13device_kernelIN5flash19enable_sm80_to_sm89INS1_16FlashAttnBwdSm80INS1_25CollectiveMainloopBwdSm80ILi2ELi2EN4cute5tupleIJNS5_1CILi128EEES8_NS7_ILi64EEEEEENS_6half_tEfNS_4arch4Sm80ELb0ELb0ELb1ELb1ELb1ELb0ELb0ELb0ELi2ELi4ELi4ELi4ELb0EEENS1_21CollectiveEpilogueBwdISA_SB_SD_Li256ELb1ELb0ELi2EEENS1_19SingleTileSchedulerILb1ELb0ELb0ELi128EEEEEEEEEvNT_6ParamsE) ;  /* 0xffff600006007950 */ /* 0x000fea0003c3ffff */
        .type           $_ZN7cutlass13device_kernelIN5flash19enable_sm80_to_sm89INS1_16FlashAttnBwdSm80INS1_25CollectiveMainloopBwdSm80ILi2ELi2EN4cute5tupleIJNS5_1CILi128EEES8_NS7_ILi64EEEEEENS_6half_tEfNS_4arch4Sm80ELb0ELb0ELb1ELb1ELb1ELb0ELb0ELb0ELi2ELi4ELi4ELi4ELb0EEENS1_21CollectiveEpilogueBwdISA_SB_SD_Li256ELb1ELb0ELi2EEENS1_19SingleTileSchedulerILb1ELb0ELb0ELi128EEEEEEEEEvNT_6ParamsE$_ZN4cute8smem_ptrIPN7cutlass6half_tEECI1NS_12iter_adaptorIS3_S4_EEES3_,@function
        .size           $_ZN7cutlass13device_kernelIN5flash19enable_sm80_to_sm89INS1_16FlashAttnBwdSm80INS1_25CollectiveMainloopBwdSm80ILi2ELi2EN4cute5tupleIJNS5_1CILi128EEES8_NS7_ILi64EEEEEENS_6half_tEfNS_4arch4Sm80ELb0ELb0ELb1ELb1ELb1ELb0ELb0ELb0ELi2ELi4ELi4ELi4ELb0EEENS1_21CollectiveEpilogueBwdISA_SB_SD_Li256ELb1ELb0ELi2EEENS1_19SingleTileSchedulerILb1ELb0ELb0ELi128EEEEEEEEEvNT_6ParamsE$_ZN4cute8smem_ptrIPN7cutlass6half_tEECI1NS_12iter_adaptorIS3_S4_EEES3_,($_ZN7cutlass13device_kernelIN5flash19enable_sm80_to_sm89INS1_16FlashAttnBwdSm80INS1_25CollectiveMainloopBwdSm80ILi2ELi2EN4cute5tupleIJNS5_1CILi128EEES8_NS7_ILi64EEEEEENS_6half_tEfNS_4arch4Sm80ELb0ELb0ELb1ELb1ELb1ELb0ELb0ELb0ELi2ELi4ELi4ELi4ELb0EEENS1_21CollectiveEpilogueBwdISA_SB_SD_Li256ELb1ELb0ELi2EEENS1_19SingleTileSchedulerILb1ELb0ELb0ELi128EEEEEEEEEvNT_6ParamsE$_ZN4cute8smem_ptrIPN7cutlass9uint128_tEECI1NS_12iter_adaptorIS3_S4_EEES3_ - $_ZN7cutlass13device_kernelIN5flash19enable_sm80_to_sm89INS1_16FlashAttnBwdSm80INS1_25CollectiveMainloopBwdSm80ILi2ELi2EN4cute5tupleIJNS5_1CILi128EEES8_NS7_ILi64EEEEEENS_6half_tEfNS_4arch4Sm80ELb0ELb0ELb1ELb1ELb1ELb0ELb0ELb0ELi2ELi4ELi4ELi4ELb0EEENS1_21CollectiveEpilogueBwdISA_SB_SD_Li256ELb1ELb0ELi2EEENS1_19SingleTileSchedulerILb1ELb0ELb0ELi128EEEEEEEEEvNT_6ParamsE$_ZN4cute8smem_ptrIPN7cutlass6half_tEECI1NS_12iter_adaptorIS3_S4_EEES3_)
$_ZN7cutlass13device_kernelIN5flash19enable_sm80_to_sm89INS1_16FlashAttnBwdSm80INS1_25CollectiveMainloopBwdSm80ILi2ELi2EN4cute5tupleIJNS5_1CILi128EEES8_NS7_ILi64EEEEEENS_6half_tEfNS_4arch4Sm80ELb0ELb0ELb1ELb1ELb1ELb0ELb0ELb0ELi2ELi4ELi4ELi4ELb0EEENS1_21CollectiveEpilogueBwdISA_SB_SD_Li256ELb1ELb0ELi2EEENS1_19SingleTileSchedulerILb1ELb0ELb0ELi128EEEEEEEEEvNT_6ParamsE$_ZN4cute8smem_ptrIPN7cutlass6half_tEECI1NS_12iter_adaptorIS3_S4_EEES3_:
[----:B------:R-:W-:Y:S02]  /*a000*/  IADD3 R38, R38, -c[0x0][0x20], RZ ;  /* 0x8000080026267a10 */ /* 0x000fe40007ffe0ff */
[----:B------:R-:W-:-:S03]  /*a010*/  MOV R47, 0x0 ;  /* 0x00000000002f7802 */ /* 0x000fc60000000f00 */
[----:B------:R1:W-:Y:S01]  /*a020*/  STL.64 [R38], R2 ;  /* 0x0000000226007387 */ /* 0x0003e20000100a00 */
[----:B------:R-:W-:Y:S05]  /*a030*/  RET.REL.NODEC R46 `(_ZN7cutlass13device_kernelIN5flash19enable_sm80_to_sm89INS1_16FlashAttnBwdSm80INS1_25CollectiveMainloopBwdSm80ILi2ELi2EN4cute5tupleIJNS5_1CILi128EEES8_NS7_ILi64EEEEEENS_6half_tEfNS_4arch4Sm80ELb0ELb0ELb1ELb1ELb1ELb0ELb0ELb0ELi2ELi4ELi4ELi4ELb0EEENS1_21CollectiveEpilogueBwdISA_SB_SD_Li256ELb1ELb0ELi2EEENS1_19SingleTileSchedulerILb1ELb0ELb0ELi128EEEEEEEEEvNT_6ParamsE) ;  /* 0xffff5fc02e007950 */ /* 0x000fea0003c3ffff */
        .type           $_ZN7cutlass13device_kernelIN5flash19enable_sm80_to_sm89INS1_16FlashAttnBwdSm80INS1_25CollectiveMainloopBwdSm80ILi2ELi2EN4cute5tupleIJNS5_1CILi128EEES8_NS7_ILi64EEEEEENS_6half_tEfNS_4arch4Sm80ELb0ELb0ELb1ELb1ELb1ELb0ELb0ELb0ELi2ELi4ELi4ELi4ELb0EEENS1_21CollectiveEpilogueBwdISA_SB_SD_Li256ELb1ELb0ELi2EEENS1_19SingleTileSchedulerILb1ELb0ELb0ELi128EEEEEEEEEvNT_6ParamsE$_ZN4cute8smem_ptrIPN7cutlass9uint128_tEECI1NS_12iter_adaptorIS3_S4_EEES3_,@function
        .size           $_ZN7cutlass13device_kernelIN5flash19enable_sm80_to_sm89INS1_16FlashAttnBwdSm80INS1_25CollectiveMainloopBwdSm80ILi2ELi2EN4cute5tupleIJNS5_1CILi128EEES8_NS7_ILi64EEEEEENS_6half_tEfNS_4arch4Sm80ELb0ELb0ELb1ELb1ELb1ELb0ELb0ELb0ELi2ELi4ELi4ELi4ELb0EEENS1_21CollectiveEpilogueBwdISA_SB_SD_Li256ELb1ELb0ELi2EEENS1_19SingleTileSchedulerILb1ELb0ELb0ELi128EEEEEEEEEvNT_6ParamsE$_ZN4cute8smem_ptrIPN7cutlass9uint128_tEECI1NS_12iter_adaptorIS3_S4_EEES3_,($_ZN7cutlass13device_kernelIN5flash19enable_sm80_to_sm89INS1_16FlashAttnBwdSm80INS1_25CollectiveMainloopBwdSm80ILi2ELi2EN4cute5tupleIJNS5_1CILi128EEES8_NS7_ILi64EEEEEENS_6half_tEfNS_4arch4Sm80ELb0ELb0ELb1ELb1ELb1ELb0ELb0ELb0ELi2ELi4ELi4ELi4ELb0EEENS1_21CollectiveEpilogueBwdISA_SB_SD_Li256ELb1ELb0ELi2EEENS1_19SingleTileSchedulerILb1ELb0ELb0ELi128EEEEEEEEEvNT_6ParamsE$_ZN4cute8smem_ptrIPfECI1NS_12iter_adaptorIS1_S2_EEES1_ - $_ZN7cutlass13device_kernelIN5flash19enable_sm80_to_sm89INS1_16FlashAttnBwdSm80INS1_25CollectiveMainloopBwdSm80ILi2ELi2EN4cute5tupleIJNS5_1CILi128EEES8_NS7_ILi64EEEEEENS_6half_tEfNS_4arch4Sm80ELb0ELb0ELb1ELb1ELb1ELb0ELb0ELb0ELi2ELi4ELi4ELi4ELb0EEENS1_21CollectiveEpilogueBwdISA_SB_SD_Li256ELb1ELb0ELi2EEENS1_19SingleTileSchedulerILb1ELb0ELb0ELi128EEEEEEEEEvNT_6ParamsE$_ZN4cute8smem_ptrIPN7cutlass9uint128_tEECI1NS_12iter_adaptorIS3_S4_EEES3_)
$_ZN7cutlass13device_kernelIN5flash19enable_sm80_to_sm89INS1_16FlashAttnBwdSm80INS1_25CollectiveMainloopBwdSm80ILi2ELi2EN4cute5tupleIJNS5_1CILi128EEES8_NS7_ILi64EEEEEENS_6half_tEfNS_4arch4Sm80ELb0ELb0ELb1ELb1ELb1ELb0ELb0ELb0ELi2ELi4ELi4ELi4ELb0EEENS1_21CollectiveEpilogueBwdISA_SB_SD_Li256ELb1ELb0ELi2EEENS1_19SingleTileSchedulerILb1ELb0ELb0ELi128EEEEEEEEEvNT_6ParamsE$_ZN4cute8smem_ptrIPN7cutlass9uint128_tEECI1NS_12iter_adaptorIS3_S4_EEES3_:
[----:B------:R-:W-:Y:S02]  /*a040*/  IADD3 R38, R82, -c[0x0][0x20], RZ ;  /* 0x8000080052267a10 */ /* 0x000fe40007ffe0ff */
[----:B------:R-:W-:-:S03]  /*a050*/  MOV R47, 0x0 ;  /* 0x00000000002f7802 */ /* 0x000fc60000000f00 */
[----:B------:R1:W-:Y:S01]  /*a060*/  STL.64 [R38], R2 ;  /* 0x0000000226007387 */ /* 0x0003e20000100a00 */
[----:B------:R-:W-:Y:S05]  /*a070*/  RET.REL.NODEC R46 `(_ZN7cutlass13device_kernelIN5flash19enable_sm80_to_sm89INS1_16FlashAttnBwdSm80INS1_25CollectiveMainloopBwdSm80ILi2ELi2EN4cute5tupleIJNS5_1CILi128EEES8_NS7_ILi64EEEEEENS_6half_tEfNS_4arch4Sm80ELb0ELb0ELb1ELb1ELb1ELb0ELb0ELb0ELi2ELi4ELi4ELi4ELb0EEENS1_21CollectiveEpilogueBwdISA_SB_SD_Li256ELb1ELb0ELi2EEENS1_19SingleTileSchedulerILb1ELb0ELb0ELi128EEEEEEEEEvNT_6ParamsE) ;  /* 0xffff5f802e007950 */ /* 0x000fea0003c3ffff */
        .type           $_ZN7cutlass13device_kernelIN5flash19enable_sm80_to_sm89INS1_16FlashAttnBwdSm80INS1_25CollectiveMainloopBwdSm80ILi2ELi2EN4cute5tupleIJNS5_1CILi128EEES8_NS7_ILi64EEEEEENS_6half_tEfNS_4arch4Sm80ELb0ELb0ELb1ELb1ELb1ELb0ELb0ELb0ELi2ELi4ELi4ELi4ELb0EEENS1_21CollectiveEpilogueBwdISA_SB_SD_Li256ELb1ELb0ELi2EEENS1_19SingleTileSchedulerILb1ELb0ELb0ELi128EEEEEEEEEvNT_6ParamsE$_ZN4cute8smem_ptrIPfECI1NS_12iter_adaptorIS1_S2_EEES1_,@function
        .size           $_ZN7cutlass13device_kernelIN5flash19enable_sm80_to_sm89INS1_16FlashAttnBwdSm80INS1_25CollectiveMainloopBwdSm80ILi2ELi2EN4cute5tupleIJNS5_1CILi128EEES8_NS7_ILi64EEEEEENS_6half_tEfNS_4arch4Sm80ELb0ELb0ELb1ELb1ELb1ELb0ELb0ELb0ELi2ELi4ELi4ELi4ELb0EEENS1_21CollectiveEpilogueBwdISA_SB_SD_Li256ELb1ELb0ELi2EEENS1_19SingleTileSchedulerILb1ELb0ELb0ELi128EEEEEEEEEvNT_6ParamsE$_ZN4cute8smem_ptrIPfECI1NS_12iter_adaptorIS1_S2_EEES1_,($_ZN7cutlass13device_kernelIN5flash19enable_sm80_to_sm89INS1_16FlashAttnBwdSm80INS1_25CollectiveMainloopBwdSm80ILi2ELi2EN4cute5tupleIJNS5_1CILi128EEES8_NS7_ILi64EEEEEENS_6half_tEfNS_4arch4Sm80ELb0ELb0ELb1ELb1ELb1ELb0ELb0ELb0ELi2ELi4ELi4ELi4ELb0EEENS1_21CollectiveEpilogueBwdISA_SB_SD_Li256ELb1ELb0ELi2EEENS1_19SingleTileSchedulerILb1ELb0ELb0ELi128EEEEEEEEEvNT_6ParamsE$_ZN4cute8smem_ptrIPjECI1NS_12iter_adaptorIS1_S2_EEES1_ - $_ZN7cutlass13device_kernelIN5flash19enable_sm80_to_sm89INS1_16FlashAttnBwdSm80INS1_25CollectiveMainloopBwdSm80ILi2ELi2EN4cute5tupleIJNS5_1CILi128EEES8_NS7_ILi64EEEEEENS_6half_tEfNS_4arch4Sm80ELb0ELb0ELb1ELb1ELb1ELb0ELb0ELb0ELi2ELi4ELi4ELi4ELb0EEENS1_21CollectiveEpilogueBwdISA_SB_SD_Li256ELb1ELb0ELi2EEENS1_19SingleTileSchedulerILb1ELb0ELb0ELi128EEEEEEEEEvNT_6ParamsE$_ZN4cute8smem_ptrIPfECI1NS_12iter_adaptorIS1_S2_EEES1_)
$_ZN7cutlass13device_kernelIN5flash19enable_sm80_to_sm89INS1_16FlashAttnBwdSm80INS1_25CollectiveMainloopBwdSm80ILi2ELi2EN4cute5tupleIJNS5_1CILi128EEES8_NS7_ILi64EEEEEENS_6half_tEfNS_4arch4Sm80ELb0ELb0ELb1ELb1ELb1ELb0ELb0ELb0ELi2ELi4ELi4ELi4ELb0EEENS1_21CollectiveEpilogueBwdISA_SB_SD_Li256ELb1ELb0ELi2EEENS1_19SingleTileSchedulerILb1ELb0ELb0ELi128EEEEEEEEEvNT_6ParamsE$_ZN4cute8smem_ptrIPfECI1NS_12iter_adaptorIS1_S2_EEES1_:
[----:B------:R-:W-:Y:S02]  /*a080*/  IADD3 R8, R60, -c[0x0][0x20], RZ ;  /* 0x800008003c087a10 */ /* 0x000fe40007ffe0ff */
[----:B------:R-:W-:-:S03]  /*a090*/  MOV R11, 0x0 ;  /* 0x00000000000b7802 */ /* 0x000fc60000000f00 */
[----:B------:R1:W-:Y:S01]  /*a0a0*/  STL.64 [R8], R4 ;  /* 0x0000000408007387 */ /* 0x0003e20000100a00 */
[----:B------:R-:W-:Y:S05]  /*a0b0*/  RET.REL.NODEC R10 `(_ZN7cutlass13device_kernelIN5flash19enable_sm80_to_sm89INS1_16FlashAttnBwdSm80INS1_25CollectiveMainloopBwdSm80ILi2ELi2EN4cute5tupleIJNS5_1CILi128EEES8_NS7_ILi64EEEEEENS_6half_tEfNS_4arch4Sm80ELb0ELb0ELb1ELb1ELb1ELb0ELb0ELb0ELi2ELi4ELi4ELi4ELb0EEENS1_21CollectiveEpilogueBwdISA_SB_SD_Li256ELb1ELb0ELi2EEENS1_19SingleTileSchedulerILb1ELb0ELb0ELi128EEEEEEEEEvNT_6ParamsE) ;  /* 0xffff5f400a007950 */ /* 0x000fea0003c3ffff */
        .type           $_ZN7cutlass13device_kernelIN5flash19enable_sm80_to_sm89INS1_16FlashAttnBwdSm80INS1_25CollectiveMainloopBwdSm80ILi2ELi2EN4cute5tupleIJNS5_1CILi128EEES8_NS7_ILi64EEEEEENS_6half_tEfNS_4arch4Sm80ELb0ELb0ELb1ELb1ELb1ELb0ELb0ELb0ELi2ELi4ELi4ELi4ELb0EEENS1_21CollectiveEpilogueBwdISA_SB_SD_Li256ELb1ELb0ELi2EEENS1_19SingleTileSchedulerILb1ELb0ELb0ELi128EEEEEEEEEvNT_6ParamsE$_ZN4cute8smem_ptrIPjECI1NS_12iter_adaptorIS1_S2_EEES1_,@function
        .size           $_ZN7cutlass13device_kernelIN5flash19enable_sm80_to_sm89INS1_16FlashAttnBwdSm80INS1_25CollectiveMainloopBwdSm80ILi2ELi2EN4cute5tupleIJNS5_1CILi128EEES8_NS7_ILi64EEEEEENS_6half_tEfNS_4arch4Sm80ELb0ELb0ELb1ELb1ELb1ELb0ELb0ELb0ELi2ELi4ELi4ELi4ELb0EEENS1_21CollectiveEpilogueBwdISA_SB_SD_Li256ELb1ELb0ELi2EEENS1_19SingleTileSchedulerILb1ELb0ELb0ELi128EEEEEEEEEvNT_6ParamsE$_ZN4cute8smem_ptrIPjECI1NS_12iter_adaptorIS1_S2_EEES1_,($_ZN7cutlass13device_kernelIN5flash19enable_sm80_to_sm89INS1_16FlashAttnBwdSm80INS1_25CollectiveMainloopBwdSm80ILi2ELi2EN4cute5tupleIJNS5_1CILi128EEES8_NS7_ILi64EEEEEENS_6half_tEfNS_4arch4Sm80ELb0ELb0ELb1ELb1ELb1ELb0ELb0ELb0ELi2ELi4ELi4ELi4ELb0EEENS1_21CollectiveEpilogueBwdISA_SB_SD_Li256ELb1ELb0ELi2EEENS1_19SingleTileSchedulerILb1ELb0ELb0ELi128EEEEEEEEEvNT_6ParamsE$_ZN73_INTERNAL_e48e4f46_37_flash_bwd_hdim64_fp16_softcap_sm80_cu_3fbc093a_281817__float22half2_rnE6float2 - $_ZN7cutlass13device_kernelIN5flash19enable_sm80_to_sm89INS1_16FlashAttnBwdSm80INS1_25CollectiveMainloopBwdSm80ILi2ELi2EN4cute5tupleIJNS5_1CILi128EEES8_NS7_ILi64EEEEEENS_6half_tEfNS_4arch4Sm80ELb0ELb0ELb1ELb1ELb1ELb0ELb0ELb0ELi2ELi4ELi4ELi4ELb0EEENS1_21CollectiveEpilogueBwdISA_SB_SD_Li256ELb1ELb0ELi2EEENS1_19SingleTileSchedulerILb1ELb0ELb0ELi128EEEEEEEEEvNT_6ParamsE$_ZN4cute8smem_ptrIPjECI1NS_12iter_adaptorIS1_S2_EEES1_)
$_ZN7cutlass13device_kernelIN5flash19enable_sm80_to_sm89INS1_16FlashAttnBwdSm80INS1_25CollectiveMainloopBwdSm80ILi2ELi2EN4cute5tupleIJNS5_1CILi128EEES8_NS7_ILi64EEEEEENS_6half_tEfNS_4arch4Sm80ELb0ELb0ELb1ELb1ELb1ELb0ELb0ELb0ELi2ELi4ELi4ELi4ELb0EEENS1_21CollectiveEpilogueBwdISA_SB_SD_Li256ELb1ELb0ELi2EEENS1_19SingleTileSchedulerILb1ELb0ELb0ELi128EEEEEEEEEvNT_6ParamsE$_ZN4cute8smem_ptrIPjECI1NS_12iter_adaptorIS1_S2_EEES1_:
[----:B------:R-:W-:Y:S01]  /*a0c0*/  IADD3 R16, R69, -c[0x0][0x20], RZ ;  /* 0x8000080045107a10 */ /* 0x000fe20007ffe0ff */
[----:B------:R-:W-:Y:S01]  /*a0d0*/  IMAD.MOV.U32 R20, RZ, RZ, R18 ;  /* 0x000000ffff147224 */ /* 0x000fe200078e0012 */
[----:B------:R-:W-:-:S03]  /*a0e0*/  MOV R21, 0x0 ;  /* 0x0000000000157802 */ /* 0x000fc60000000f00 */
[----:B------:R1:W-:Y:S01]  /*a0f0*/  STL.64 [R16], R2 ;  /* 0x0000000210007387 */ /* 0x0003e20000100a00 */
[----:B------:R-:W-:Y:S05]  /*a100*/  RET.REL.NODEC R20 `(_ZN7cutlass13device_kernelIN5flash19enable_sm80_to_sm89INS1_16FlashAttnBwdSm80INS1_25CollectiveMainloopBwdSm80ILi2ELi2EN4cute5tupleIJNS5_1CILi128EEES8_NS7_ILi64EEEEEENS_6half_tEfNS_4arch4Sm80ELb0ELb0ELb1ELb1ELb1ELb0ELb0ELb0ELi2ELi4ELi4ELi4ELb0EEENS1_21CollectiveEpilogueBwdISA_SB_SD_Li256ELb1ELb0ELi2EEENS1_19SingleTileSchedulerILb1ELb0ELb0ELi128EEEEEEEEEvNT_6ParamsE) ;  /* 0xffff5ef014007950 */ /* 0x000fea0003c3ffff */
        .type           $_ZN7cutlass13device_kernelIN5flash19enable_sm80_to_sm89INS1_16FlashAttnBwdSm80INS1_25CollectiveMainloopBwdSm80ILi2ELi2EN4cute5tupleIJNS5_1CILi128EEES8_NS7_ILi64EEEEEENS_6half_tEfNS_4arch4Sm80ELb0ELb0ELb1ELb1ELb1ELb0ELb0ELb0ELi2ELi4ELi4ELi4ELb0EEENS1_21CollectiveEpilogueBwdISA_SB_SD_Li256ELb1ELb0ELi2EEENS1_19SingleTileSchedulerILb1ELb0ELb0ELi128EEEEEEEEEvNT_6ParamsE$_ZN73_INTERNAL_e48e4f46_37_flash_bwd_hdim64_fp16_softcap_sm80_cu_3fbc093a_281817__float22half2_rnE6float2,@function
        .size           $_ZN7cutlass13device_kernelIN5flash19enable_sm80_to_sm89INS1_16FlashAttnBwdSm80INS1_25CollectiveMainloopBwdSm80ILi2ELi2EN4cute5tupleIJNS5_1CILi128EEES8_NS7_ILi64EEEEEENS_6half_tEfNS_4arch4Sm80ELb0ELb0ELb1ELb1ELb1ELb0ELb0ELb0ELi2ELi4ELi4ELi4ELb0EEENS1_21CollectiveEpilogueBwdISA_SB_SD_Li256ELb1ELb0ELi2EEENS1_19SingleTileSchedulerILb1ELb0ELb0ELi128EEEEEEEEEvNT_6ParamsE$_ZN73_INTERNAL_e48e4f46_37_flash_bwd_hdim64_fp16_softcap_sm80_cu_3fbc093a_281817__float22half2_rnE6float2,($_ZN7cutlass13device_kernelIN5flash19enable_sm80_to_sm89INS1_16FlashAttnBwdSm80INS1_25CollectiveMainloopBwdSm80ILi2ELi2EN4cute5tupleIJNS5_1CILi128EEES8_NS7_ILi64EEEEEENS_6half_tEfNS_4arch4Sm80ELb0ELb0ELb1ELb1ELb1ELb0ELb0ELb0ELi2ELi4ELi4ELi4ELb0EEENS1_21CollectiveEpilogueBwdISA_SB_SD_Li256ELb1ELb0ELi2EEENS1_19SingleTileSchedulerILb1ELb0ELb0ELi128EEEEEEEEEvNT_6ParamsE$_ZN7__half2aSEOKS_ - $_ZN7cutlass13device_kernelIN5flash19enable_sm80_to_sm89INS1_16FlashAttnBwdSm80INS1_25CollectiveMainloopBwdSm80ILi2ELi2EN4cute5tupleIJNS5_1CILi128EEES8_NS7_ILi64EEEEEENS_6half_tEfNS_4arch4Sm80ELb0ELb0ELb1ELb1ELb1ELb0ELb0ELb0ELi2ELi4ELi4ELi4ELb0EEENS1_21CollectiveEpilogueBwdISA_SB_SD_Li256ELb1ELb0ELi2EEENS1_19SingleTileSchedulerILb1ELb0ELb0ELi128EEEEEEEEEvNT_6ParamsE$_ZN73_INTERNAL_e48e4f46_37_flash_bwd_hdim64_fp16_softcap_sm80_cu_3fbc093a_281817__float22half2_rnE6float2)
$_ZN7cutlass13device_kernelIN5flash19enable_sm80_to_sm89INS1_16FlashAttnBwdSm80INS1_25CollectiveMainloopBwdSm80ILi2ELi2EN4cute5tupleIJNS5_1CILi128EEES8_NS7_ILi64EEEEEENS_6half_tEfNS_4arch4Sm80ELb0ELb0ELb1ELb1ELb1ELb0ELb0ELb0ELi2ELi4ELi4ELi4ELb0EEENS1_21CollectiveEpilogueBwdISA_SB_SD_Li256ELb1ELb0ELi2EEENS1_19SingleTileSchedulerILb1ELb0ELb0ELi128EEEEEEEEEvNT_6ParamsE$_ZN73_INTERNAL_e48e4f46_37_flash_bwd_hdim64_fp16_softcap_sm80_cu_3fbc093a_281817__float22half2_rnE6float2:
[----:B------:R-:W-:Y:S01]  /*a110*/  F2FP.PACK_AB R2, R3, R2 ;  /* 0x000000020302723e */ /* 0x000fe200000000ff */
[----:B------:R-:W-:Y:S01]  /*a120*/  IMAD.MOV.U32 R15, RZ, RZ, 0x0 ;  /* 0x00000000ff0f7424 */ /* 0x000fe200078e00ff */
[----:B------:R-:W-:-:S05]  /*a130*/  IADD3 R3, R60, -c[0x0][0x20], RZ ;  /* 0x800008003c037a10 */ /* 0x000fca0007ffe0ff */
[----:B------:R1:W-:Y:S01]  /*a140*/  STL [R3], R2 ;  /* 0x0000000203007387 */ /* 0x0003e20000100800 */
[----:B------:R-:W-:Y:S05]  /*a150*/  RET.REL.NODEC R14 `(_ZN7cutlass13device_kernelIN5flash19enable_sm80_to_sm89INS1_16FlashAttnBwdSm80INS1_25CollectiveMainloopBwdSm80ILi2ELi2EN4cute5tupleIJNS5_1CILi128EEES8_NS7_ILi64EEEEEENS_6half_tEfNS_4arch4Sm80ELb0ELb0ELb1ELb1ELb1ELb0ELb0ELb0ELi2ELi4ELi4ELi4ELb0EEENS1_21CollectiveEpilogueBwdISA_SB_SD_Li256ELb1ELb0ELi2EEENS1_19SingleTileSchedulerILb1ELb0ELb0ELi128EEEEEEEEEvNT_6ParamsE) ;  /* 0xffff5ea00e007950 */ /* 0x000fea0003c3ffff */
        .type           $_ZN7cutlass13device_kernelIN5flash19enable_sm80_to_sm89INS1_16FlashAttnBwdSm80INS1_25CollectiveMainloopBwdSm80ILi2ELi2EN4cute5tupleIJNS5_1CILi128EEES8_NS7_ILi64EEEEEENS_6half_tEfNS_4arch4Sm80ELb0ELb0ELb1ELb1ELb1ELb0ELb0ELb0ELi2ELi4ELi4ELi4ELb0EEENS1_21CollectiveEpilogueBwdISA_SB_SD_Li256ELb1ELb0ELi2EEENS1_19SingleTileSchedulerILb1ELb0ELb0ELi128EEEEEEEEEvNT_6ParamsE$_ZN7__half2aSEOKS_,@function
        .size           $_ZN7cutlass13device_kernelIN5flash19enable_sm80_to_sm89INS1_16FlashAttnBwdSm80INS1_25CollectiveMainloopBwdSm80ILi2ELi2EN4cute5tupleIJNS5_1CILi128EEES8_NS7_ILi64EEEEEENS_6half_tEfNS_4arch4Sm80ELb0ELb0ELb1ELb1ELb1ELb0ELb0ELb0ELi2ELi4ELi4ELi4ELb0EEENS1_21CollectiveEpilogueBwdISA_SB_SD_Li256ELb1ELb0ELi2EEENS1_19SingleTileSchedulerILb1ELb0ELb0ELi128EEEEEEEEEvNT_6ParamsE$_ZN7__half2aSEOKS_,($_ZN7cutlass13device_kernelIN5flash19enable_sm80_to_sm89INS1_16FlashAttnBwdSm80INS1_25CollectiveMainloopBwdSm80ILi2ELi2EN4cute5tupleIJNS5_1CILi128EEES8_NS7_ILi64EEEEEENS_6half_tEfNS_4arch4Sm80ELb0ELb0ELb1ELb1ELb1ELb0ELb0ELb0ELi2ELi4ELi4ELi4ELb0EEENS1_21CollectiveEpilogueBwdISA_SB_SD_Li256ELb1ELb0ELi2EEENS1_19SingleTileSchedulerILb1ELb0ELb0ELi128EEEEEEEEEvNT_6ParamsE$_ZZN4cute12filter_tupleINS_5tupleIJNS1_IJNS_10UnderscoreENS_1CILi0EEEEEENS1_IJS4_S2_EEEEEENS1_IJNS1_IJNS1_IJNS3_ILi1EEES4_EEES4_EEENS1_IJNS1_IJS4_S4_EEEiEEEEEEZNS_5sliceIS7_SD_EEDaRKT_RKT0_EUlRKT_RKT0_E_EEDaSH_SK_OT1_ENKUlDpSN_E_clIJNS1_IJS9_EEENS1_IJiEEEEEEDaSU_ - $_ZN7cutlass13device_kernelIN5flash19enable_sm80_to_sm89INS1_16FlashAttnBwdSm80INS1_25CollectiveMainloopBwdSm80ILi2ELi2EN4cute5tupleIJNS5_1CILi128EEES8_NS7_ILi64EEEEEENS_6half_tEfNS_4arch4Sm80ELb0ELb0ELb1ELb1ELb1ELb0ELb0ELb0ELi2ELi4ELi4ELi4ELb0EEENS1_21CollectiveEpilogueBwdISA_SB_SD_Li256ELb1ELb0ELi2EEENS1_19SingleTileSchedulerILb1ELb0ELb0ELi128EEEEEEEEEvNT_6ParamsE$_ZN7__half2aSEOKS_)
$_ZN7cutlass13device_kernelIN5flash19enable_sm80_to_sm89INS1_16FlashAttnBwdSm80INS1_25CollectiveMainloopBwdSm80ILi2ELi2EN4cute5tupleIJNS5_1CILi128EEES8_NS7_ILi64EEEEEENS_6half_tEfNS_4arch4Sm80ELb0ELb0ELb1ELb1ELb1ELb0ELb0ELb0ELi2ELi4ELi4ELi4ELb0EEENS1_21CollectiveEpilogueBwdISA_SB_SD_Li256ELb1ELb0ELi2EEENS1_19SingleTileSchedulerILb1ELb0ELb0ELi128EEEEEEEEEvNT_6ParamsE$_ZN7__half2aSEOKS_:
[----:B------:R-:W-:-:S06]  /*a160*/  IADD3 R3, R60, -c[0x0][0x20], RZ ;  /* 0x800008003c037a10 */ /* 0x000fcc0007ffe0ff */
[----:B------:R-:W2:Y:S01]  /*a170*/  LDL R3, [R3] ;  /* 0x0000000003037983 */ /* 0x000ea20000100800 */
[----:B------:R-:W-:Y:S01]  /*a180*/  IADD3 R2, R59, -c[0x0][0x20], RZ ;  /* 0x800008003b027a10 */ /* 0x000fe20007ffe0ff */
[----:B------:R-:W-:-:S04]  /*a190*/  IMAD.MOV.U32 R15, RZ, RZ, 0x0 ;  /* 0x00000000ff0f7424 */ /* 0x000fc800078e00ff */
[----:B--2---:R1:W-:Y:S01]  /*a1a0*/  STL [R2], R3 ;  /* 0x0000000302007387 */ /* 0x0043e20000100800 */
[----:B------:R-:W-:Y:S05]  /*a1b0*/  RET.REL.NODEC R14 `(_ZN7cutlass13device_kernelIN5flash19enable_sm80_to_sm89INS1_16FlashAttnBwdSm80INS1_25CollectiveMainloopBwdSm80ILi2ELi2EN4cute5tupleIJNS5_1CILi128EEES8_NS7_ILi64EEEEEENS_6half_tEfNS_4arch4Sm80ELb0ELb0ELb1ELb1ELb1ELb0ELb0ELb0ELi2ELi4ELi4ELi4ELb0EEENS1_21CollectiveEpilogueBwdISA_SB_SD_Li256ELb1ELb0ELi2EEENS1_19SingleTileSchedulerILb1ELb0ELb0ELi128EEEEEEEEEvNT_6ParamsE) ;  /* 0xffff5e400e007950 */ /* 0x000fea0003c3ffff */
        .type           $_ZN7cutlass13device_kernelIN5flash19enable_sm80_to_sm89INS1_16FlashAttnBwdSm80INS1_25CollectiveMainloopBwdSm80ILi2ELi2EN4cute5tupleIJNS5_1CILi128EEES8_NS7_ILi64EEEEEENS_6half_tEfNS_4arch4Sm80ELb0ELb0ELb1ELb1ELb1ELb0ELb0ELb0ELi2ELi4ELi4ELi4ELb0EEENS1_21CollectiveEpilogueBwdISA_SB_SD_Li256ELb1ELb0ELi2EEENS1_19SingleTileSchedulerILb1ELb0ELb0ELi128EEEEEEEEEvNT_6ParamsE$_ZZN4cute12filter_tupleINS_5tupleIJNS1_IJNS_10UnderscoreENS_1CILi0EEEEEENS1_IJS4_S2_EEEEEENS1_IJNS1_IJNS1_IJNS3_ILi1EEES4_EEES4_EEENS1_IJNS1_IJS4_S4_EEEiEEEEEEZNS_5sliceIS7_SD_EEDaRKT_RKT0_EUlRKT_RKT0_E_EEDaSH_SK_OT1_ENKUlDpSN_E_clIJNS1_IJS9_EEENS1_IJiEEEEEEDaSU_,@function
        .size           $_ZN7cutlass13device_kernelIN5flash19enable_sm80_to_sm89INS1_16FlashAttnBwdSm80INS1_25CollectiveMainloopBwdSm80ILi2ELi2EN4cute5tupleIJNS5_1CILi128EEES8_NS7_ILi64EEEEEENS_6half_tEfNS_4arch4Sm80ELb0ELb0ELb1ELb1ELb1ELb0ELb0ELb0ELi2ELi4ELi4ELi4ELb0EEENS1_21CollectiveEpilogueBwdISA_SB_SD_Li256ELb1ELb0ELi2EEENS1_19SingleTileSchedulerILb1ELb0ELb0ELi128EEEEEEEEEvNT_6ParamsE$_ZZN4cute12filter_tupleINS_5tupleIJNS1_IJNS_10UnderscoreENS_1CILi0EEEEEENS1_IJS4_S2_EEEEEENS1_IJNS1_IJNS1_IJNS3_ILi1EEES4_EEES4_EEENS1_IJNS1_IJS4_S4_EEEiEEEEEEZNS_5sliceIS7_SD_EEDaRKT_RKT0_EUlRKT_RKT0_E_EEDaSH_SK_OT1_ENKUlDpSN_E_clIJNS1_IJS9_EEENS1_IJiEEEEEEDaSU_,($_ZN7cutlass13device_kernelIN5flash19enable_sm80_to_sm89INS1_16FlashAttnBwdSm80INS1_25CollectiveMainloopBwdSm80ILi2ELi2EN4cute5tupleIJNS5_1CILi128EEES8_NS7_ILi64EEEEEENS_6half_tEfNS_4arch4Sm80ELb0ELb0ELb1ELb1ELb1ELb0ELb0ELb0ELi2ELi4ELi4ELi4ELb0EEENS1_21CollectiveEpilogueBwdISA_SB_SD_Li256ELb1ELb0ELi2EEENS1_19SingleTileSchedulerILb1ELb0ELb0ELi128EEEEEEEEEvNT_6ParamsE$_ZZN4cute12filter_tupleINS_5tupleIJNS1_IJNS_1CILi0EEENS1_IJNS2_ILi1EEENS2_ILi512EEEiEEEEEENS2_ILi4096EEENS1_IJiNS2_ILi8192EEEEEEEEEZNS_7flattenISB_EEDaRKT_EUlRKT_E_EEDaSF_OT0_ENKUlDpSI_E_clIJNS1_IJS3_S4_S5_iEEENS1_IJS8_EEESA_EEEDaSM_ - $_ZN7cutlass13device_kernelIN5flash19enable_sm80_to_sm89INS1_16FlashAttnBwdSm80INS1_25CollectiveMainloopBwdSm80ILi2ELi2EN4cute5tupleIJNS5_1CILi128EEES8_NS7_ILi64EEEEEENS_6half_tEfNS_4arch4Sm80ELb0ELb0ELb1ELb1ELb1ELb0ELb0ELb0ELi2ELi4ELi4ELi4ELb0EEENS1_21CollectiveEpilogueBwdISA_SB_SD_Li256ELb1ELb0ELi2EEENS1_19SingleTileSchedulerILb1ELb0ELb0ELi128EEEEEEEEEvNT_6ParamsE$_ZZN4cute12filter_tupleINS_5tupleIJNS1_IJNS_10UnderscoreENS_1CILi0EEEEEENS1_IJS4_S2_EEEEEENS1_IJNS1_IJNS1_IJNS3_ILi1EEES4_EEES4_EEENS1_IJNS1_IJS4_S4_EEEiEEEEEEZNS_5sliceIS7_SD_EEDaRKT_RKT0_EUlRKT_RKT0_E_EEDaSH_SK_OT1_ENKUlDpSN_E_clIJNS1_IJS9_EEENS1_IJiEEEEEEDaSU_)
$_ZN7cutlass13device_kernelIN5flash19enable_sm80_to_sm89INS1_16FlashAttnBwdSm80INS1_25CollectiveMainloopBwdSm80ILi2ELi2EN4cute5tupleIJNS5_1CILi128EEES8_NS7_ILi64EEEEEENS_6half_tEfNS_4arch4Sm80ELb0ELb0ELb1ELb1ELb1ELb0ELb0ELb0ELi2ELi4ELi4ELi4ELb0EEENS1_21CollectiveEpilogueBwdISA_SB_SD_Li256ELb1ELb0ELi2EEENS1_19SingleTileSchedulerILb1ELb0ELb0ELi128EEEEEEEEEvNT_6ParamsE$_ZZN4cute12filter_tupleINS_5tupleIJNS1_IJNS_10UnderscoreENS_1CILi0EEEEEENS1_IJS4_S2_EEEEEENS1_IJNS1_IJNS1_IJNS3_ILi1EEES4_EEES4_EEENS1_IJNS1_IJS4_S4_EEEiEEEEEEZNS_5sliceIS7_SD_EEDaRKT_RKT0_EUlRKT_RKT0_E_EEDaSH_SK_OT1_ENKUlDpSN_E_clIJNS1_IJS9_EEENS1_IJiEEEEEEDaSU_:
[----:B------:R-:W-:Y:S02]  /*a1c0*/  MOV R12, R2 ;  /* 0x00000002000c7202 */ /* 0x000fe40000000f00 */
[----:B------:R-:W-:-:S04]  /*a1d0*/  MOV R13, 0x0 ;  /* 0x00000000000d7802 */ /* 0x000fc80000000f00 */
[----:B------:R-:W-:Y:S05]  /*a1e0*/  RET.REL.NODEC R12 `(_ZN7cutlass13device_kernelIN5flash19enable_sm80_to_sm89INS1_16FlashAttnBwdSm80INS1_25CollectiveMainloopBwdSm80ILi2ELi2EN4cute5tupleIJNS5_1CILi128EEES8_NS7_ILi64EEEEEENS_6half_tEfNS_4arch4Sm80ELb0ELb0ELb1ELb1ELb1ELb0ELb0ELb0ELi2ELi4ELi4ELi4ELb0EEENS1_21CollectiveEpilogueBwdISA_SB_SD_Li256ELb1ELb0ELi2EEENS1_19SingleTileSchedulerILb1ELb0ELb0ELi128EEEEEEEEEvNT_6ParamsE) ;  /* 0xffff5e100c007950 */ /* 0x000fea0003c3ffff */
        .type           $_ZN7cutlass13device_kernelIN5flash19enable_sm80_to_sm89INS1_16FlashAttnBwdSm80INS1_25CollectiveMainloopBwdSm80ILi2ELi2EN4cute5tupleIJNS5_1CILi128EEES8_NS7_ILi64EEEEEENS_6half_tEfNS_4arch4Sm80ELb0ELb0ELb1ELb1ELb1ELb0ELb0ELb0ELi2ELi4ELi4ELi4ELb0EEENS1_21CollectiveEpilogueBwdISA_SB_SD_Li256ELb1ELb0ELi2EEENS1_19SingleTileSchedulerILb1ELb0ELb0ELi128EEEEEEEEEvNT_6ParamsE$_ZZN4cute12filter_tupleINS_5tupleIJNS1_IJNS_1CILi0EEENS1_IJNS2_ILi1EEENS2_ILi512EEEiEEEEEENS2_ILi4096EEENS1_IJiNS2_ILi8192EEEEEEEEEZNS_7flattenISB_EEDaRKT_EUlRKT_E_EEDaSF_OT0_ENKUlDpSI_E_clIJNS1_IJS3_S4_S5_iEEENS1_IJS8_EEESA_EEEDaSM_,@function
        .size           $_ZN7cutlass13device_kernelIN5flash19enable_sm80_to_sm89INS1_16FlashAttnBwdSm80INS1_25CollectiveMainloopBwdSm80ILi2ELi2EN4cute5tupleIJNS5_1CILi128EEES8_NS7_ILi64EEEEEENS_6half_tEfNS_4arch4Sm80ELb0ELb0ELb1ELb1ELb1ELb0ELb0ELb0ELi2ELi4ELi4ELi4ELb0EEENS1_21CollectiveEpilogueBwdISA_SB_SD_Li256ELb1ELb0ELi2EEENS1_19SingleTileSchedulerILb1ELb0ELb0ELi128EEEEEEEEEvNT_6ParamsE$_ZZN4cute12filter_tupleINS_5tupleIJNS1_IJNS_1CILi0EEENS1_IJNS2_ILi1EEENS2_ILi512EEEiEEEEEENS2_ILi4096EEENS1_IJiNS2_ILi8192EEEEEEEEEZNS_7flattenISB_EEDaRKT_EUlRKT_E_EEDaSF_OT0_ENKUlDpSI_E_clIJNS1_IJS3_S4_S5_iEEENS1_IJS8_EEESA_EEEDaSM_,($_ZN7cutlass13device_kernelIN5flash19enable_sm80_to_sm89INS1_16FlashAttnBwdSm80INS1_25CollectiveMainloopBwdSm80ILi2ELi2EN4cute5tupleIJNS5_1CILi128EEES8_NS7_ILi64EEEEEENS_6half_tEfNS_4arch4Sm80ELb0ELb0ELb1ELb1ELb1ELb0ELb0ELb0ELi2ELi4ELi4ELi4ELb0EEENS1_21CollectiveEpilogueBwdISA_SB_SD_Li256ELb1ELb0ELi2EEENS1_19SingleTileSchedulerILb1ELb0ELb0ELi128EEEEEEEEEvNT_6ParamsE$_ZZN4cute12filter_tupleINS_5tupleIJNS1_IJiNS1_IJiNS_1CILi0EEEEEEEEENS1_IJNS_10UnderscoreENS1_IJS6_S6_EEEEEEEEES9_ZNS_4diceIS9_S9_EEDaRKT_RKT0_EUlRKT_RKT0_E_EEDaSD_SG_OT1_ENKUlDpSJ_E_clIJNS1_IJiiS3_EEENS1_IJEEEEEEDaSQ_ - $_ZN7cutlass13device_kernelIN5flash19enable_sm80_to_sm89INS1_16FlashAttnBwdSm80INS1_25CollectiveMainloopBwdSm80ILi2ELi2EN4cute5tupleIJNS5_1CILi128EEES8_NS7_ILi64EEEEEENS_6half_tEfNS_4arch4Sm80ELb0ELb0ELb1ELb1ELb1ELb0ELb0ELb0ELi2ELi4ELi4ELi4ELb0EEENS1_21CollectiveEpilogueBwdISA_SB_SD_Li256ELb1ELb0ELi2EEENS1_19SingleTileSchedulerILb1ELb0ELb0ELi128EEEEEEEEEvNT_6ParamsE$_ZZN4cute12filter_tupleINS_5tupleIJNS1_IJNS_1CILi0EEENS1_IJNS2_ILi1EEENS2_ILi512EEEiEEEEEENS2_ILi4096EEENS1_IJiNS2_ILi8192EEEEEEEEEZNS_7flattenISB_EEDaRKT_EUlRKT_E_EEDaSF_OT0_ENKUlDpSI_E_clIJNS1_IJS3_S4_S5_iEEENS1_IJS8_EEESA_EEEDaSM_)
$_ZN7cutlass13device_kernelIN5flash19enable_sm80_to_sm89INS1_16FlashAttnBwdSm80INS1_25CollectiveMainloopBwdSm80ILi2ELi2EN4cute5tupleIJNS5_1CILi128EEES8_NS7_ILi64EEEEEENS_6half_tEfNS_4arch4Sm80ELb0ELb0ELb1ELb1ELb1ELb0ELb0ELb0ELi2ELi4ELi4ELi4ELb0EEENS1_21CollectiveEpilogueBwdISA_SB_SD_Li256ELb1ELb0ELi2EEENS1_19SingleTileSchedulerILb1ELb0ELb0ELi128EEEEEEEEEvNT_6ParamsE$_ZZN4cute12filter_tupleINS_5tupleIJNS1_IJNS_1CILi0EEENS1_IJNS2_ILi1EEENS2_ILi512EEEiEEEEEENS2_ILi4096EEENS1_IJiNS2_ILi8192EEEEEEEEEZNS_7flattenISB_EEDaRKT_EUlRKT_E_EEDaSF_OT0_ENKUlDpSI_E_clIJNS1_IJS3_S4_S5_iEEENS1_IJS8_EEESA_EEEDaSM_:
[----:B------:R-:W-:-:S04]  /*a1f0*/  MOV R3, 0x0 ;  /* 0x0000000000037802 */ /* 0x000fc80000000f00 */
[----:B------:R-:W-:Y:S05]  /*a200*/  RET.REL.NODEC R2 `(_ZN7cutlass13device_kernelIN5flash19enable_sm80_to_sm89INS1_16FlashAttnBwdSm80INS1_25CollectiveMainloopBwdSm80ILi2ELi2EN4cute5tupleIJNS5_1CILi128EEES8_NS7_ILi64EEEEEENS_6half_tEfNS_4arch4Sm80ELb0ELb0ELb1ELb1ELb1ELb0ELb0ELb0ELi2ELi4ELi4ELi4ELb0EEENS1_21CollectiveEpilogueBwdISA_SB_SD_Li256ELb1ELb0ELi2EEENS1_19SingleTileSchedulerILb1ELb0ELb0ELi128EEEEEEEEEvNT_6ParamsE) ;  /* 0xffff5df002007950 */ /* 0x000fea0003c3ffff */
        .type           $_ZN7cutlass13device_kernelIN5flash19enable_sm80_to_sm89INS1_16FlashAttnBwdSm80INS1_25CollectiveMainloopBwdSm80ILi2ELi2EN4cute5tupleIJNS5_1CILi128EEES8_NS7_ILi64EEEEEENS_6half_tEfNS_4arch4Sm80ELb0ELb0ELb1ELb1ELb1ELb0ELb0ELb0ELi2ELi4ELi4ELi4ELb0EEENS1_21CollectiveEpilogueBwdISA_SB_SD_Li256ELb1ELb0ELi2EEENS1_19SingleTileSchedulerILb1ELb0ELb0ELi128EEEEEEEEEvNT_6ParamsE$_ZZN4cute12filter_tupleINS_5tupleIJNS1_IJiNS1_IJiNS_1CILi0EEEEEEEEENS1_IJNS_10UnderscoreENS1_IJS6_S6_EEEEEEEEES9_ZNS_4diceIS9_S9_EEDaRKT_RKT0_EUlRKT_RKT0_E_EEDaSD_SG_OT1_ENKUlDpSJ_E_clIJNS1_IJiiS3_EEENS1_IJEEEEEEDaSQ_,@function
        .size           $_ZN7cutlass13device_kernelIN5flash19enable_sm80_to_sm89INS1_16FlashAttnBwdSm80INS1_25CollectiveMainloopBwdSm80ILi2ELi2EN4cute5tupleIJNS5_1CILi128EEES8_NS7_ILi64EEEEEENS_6half_tEfNS_4arch4Sm80ELb0ELb0ELb1ELb1ELb1ELb0ELb0ELb0ELi2ELi4ELi4ELi4ELb0EEENS1_21CollectiveEpilogueBwdISA_SB_SD_Li256ELb1ELb0ELi2EEENS1_19SingleTileSchedulerILb1ELb0ELb0ELi128EEEEEEEEEvNT_6ParamsE$_ZZN4cute12filter_tupleINS_5tupleIJNS1_IJiNS1_IJiNS_1CILi0EEEEEEEEENS1_IJNS_10UnderscoreENS1_IJS6_S6_EEEEEEEEES9_ZNS_4diceIS9_S9_EEDaRKT_RKT0_EUlRKT_RKT0_E_EEDaSD_SG_OT1_ENKUlDpSJ_E_clIJNS1_IJiiS3_EEENS1_IJEEEEEEDaSQ_,($_ZN7cutlass13device_kernelIN5flash19enable_sm80_to_sm89INS1_16FlashAttnBwdSm80INS1_25CollectiveMainloopBwdSm80ILi2ELi2EN4cute5tupleIJNS5_1CILi128EEES8_NS7_ILi64EEEEEENS_6half_tEfNS_4arch4Sm80ELb0ELb0ELb1ELb1ELb1ELb0ELb0ELb0ELi2ELi4ELi4ELi4ELb0EEENS1_21CollectiveEpilogueBwdISA_SB_SD_Li256ELb1ELb0ELi2EEENS1_19SingleTileSchedulerILb1ELb0ELb0ELi128EEEEEEEEEvNT_6ParamsE$_ZZN4cute12filter_tupleINS_5tupleIJNS1_IJiiEEENS_1CILi1024EEEEEEZNS_16flatten_to_tupleIS5_EEDaRKT_EUlRKT_E_EEDaS9_OT0_ENKUlDpSC_E_clIJS2_NS1_IJS4_EEEEEEDaSG_ - $_ZN7cutlass13device_kernelIN5flash19enable_sm80_to_sm89INS1_16FlashAttnBwdSm80INS1_25CollectiveMainloopBwdSm80ILi2ELi2EN4cute5tupleIJNS5_1CILi128EEES8_NS7_ILi64EEEEEENS_6half_tEfNS_4arch4Sm80ELb0ELb0ELb1ELb1ELb1ELb0ELb0ELb0ELi2ELi4ELi4ELi4ELb0EEENS1_21CollectiveEpilogueBwdISA_SB_SD_Li256ELb1ELb0ELi2EEENS1_19SingleTileSchedulerILb1ELb0ELb0ELi128EEEEEEEEEvNT_6ParamsE$_ZZN4cute12filter_tupleINS_5tupleIJNS1_IJiNS1_IJiNS_1CILi0EEEEEEEEENS1_IJNS_10UnderscoreENS1_IJS6_S6_EEEEEEEEES9_ZNS_4diceIS9_S9_EEDaRKT_RKT0_EUlRKT_RKT0_E_EEDaSD_SG_OT1_ENKUlDpSJ_E_clIJNS1_IJiiS3_EEENS1_IJEEEEEEDaSQ_)
$_ZN7cutlass13device_kernelIN5flash19enable_sm80_to_sm89INS1_16FlashAttnBwdSm80INS1_25CollectiveMainloopBwdSm80ILi2ELi2EN4cute5tupleIJNS5_1CILi128EEES8_NS7_ILi64EEEEEENS_6half_tEfNS_4arch4Sm80ELb0ELb0ELb1ELb1ELb1ELb0ELb0ELb0ELi2ELi4ELi4ELi4ELb0EEENS1_21CollectiveEpilogueBwdISA_SB_SD_Li256ELb1ELb0ELi2EEENS1_19SingleTileSchedulerILb1ELb0ELb0ELi128EEEEEEEEEvNT_6ParamsE$_ZZN4cute12filter_tupleINS_5tupleIJNS1_IJiNS1_IJiNS_1CILi0EEEEEEEEENS1_IJNS_10UnderscoreENS1_IJS6_S6_EEEEEEEEES9_ZNS_4diceIS9_S9_EEDaRKT_RKT0_EUlRKT_RKT0_E_EEDaSD_SG_OT1_ENKUlDpSJ_E_clIJNS1_IJiiS3_EEENS1_IJEEEEEEDaSQ_:
[----:B------:R-:W-:-:S04]  /*a210*/  MOV R7, 0x0 ;  /* 0x0000000000077802 */ /* 0x000fc80000000f00 */
[----:B------:R-:W-:Y:S05]  /*a220*/  RET.REL.NODEC R6 `(_ZN7cutlass13device_kernelIN5flash19enable_sm80_to_sm89INS1_16FlashAttnBwdSm80INS1_25CollectiveMainloopBwdSm80ILi2ELi2EN4cute5tupleIJNS5_1CILi128EEES8_NS7_ILi64EEEEEENS_6half_tEfNS_4arch4Sm80ELb0ELb0ELb1ELb1ELb1ELb0ELb0ELb0ELi2ELi4ELi4ELi4ELb0EEENS1_21CollectiveEpilogueBwdISA_SB_SD_Li256ELb1ELb0ELi2EEENS1_19SingleTileSchedulerILb1ELb0ELb0ELi128EEEEEEEEEvNT_6ParamsE) ;  /* 0xffff5dd006007950 */ /* 0x000fea0003c3ffff */
        .type           $_ZN7cutlass13device_kernelIN5flash19enable_sm80_to_sm89INS1_16FlashAttnBwdSm80INS1_25CollectiveMainloopBwdSm80ILi2ELi2EN4cute5tupleIJNS5_1CILi128EEES8_NS7_ILi64EEEEEENS_6half_tEfNS_4arch4Sm80ELb0ELb0ELb1ELb1ELb1ELb0ELb0ELb0ELi2ELi4ELi4ELi4ELb0EEENS1_21CollectiveEpilogueBwdISA_SB_SD_Li256ELb1ELb0ELi2EEENS1_19SingleTileSchedulerILb1ELb0ELb0ELi128EEEEEEEEEvNT_6ParamsE$_ZZN4cute12filter_tupleINS_5tupleIJNS1_IJiiEEENS_1CILi1024EEEEEEZNS_16flatten_to_tupleIS5_EEDaRKT_EUlRKT_E_EEDaS9_OT0_ENKUlDpSC_E_clIJS2_NS1_IJS4_EEEEEEDaSG_,@function
        .size           $_ZN7cutlass13device_kernelIN5flash19enable_sm80_to_sm89INS1_16FlashAttnBwdSm80INS1_25CollectiveMainloopBwdSm80ILi2ELi2EN4cute5tupleIJNS5_1CILi128EEES8_NS7_ILi64EEEEEENS_6half_tEfNS_4arch4Sm80ELb0ELb0ELb1ELb1ELb1ELb0ELb0ELb0ELi2ELi4ELi4ELi4ELb0EEENS1_21CollectiveEpilogueBwdISA_SB_SD_Li256ELb1ELb0ELi2EEENS1_19SingleTileSchedulerILb1ELb0ELb0ELi128EEEEEEEEEvNT_6ParamsE$_ZZN4cute12filter_tupleINS_5tupleIJNS1_IJiiEEENS_1CILi1024EEEEEEZNS_16flatten_to_tupleIS5_EEDaRKT_EUlRKT_E_EEDaS9_OT0_ENKUlDpSC_E_clIJS2_NS1_IJS4_EEEEEEDaSG_,($_ZN7cutlass13device_kernelIN5flash19enable_sm80_to_sm89INS1_16FlashAttnBwdSm80INS1_25CollectiveMainloopBwdSm80ILi2ELi2EN4cute5tupleIJNS5_1CILi128EEES8_NS7_ILi64EEEEEENS_6half_tEfNS_4arch4Sm80ELb0ELb0ELb1ELb1ELb1ELb0ELb0ELb0ELi2ELi4ELi4ELi4ELb0EEENS1_21CollectiveEpilogueBwdISA_SB_SD_Li256ELb1ELb0ELi2EEENS1_19SingleTileSchedulerILb1ELb0ELb0ELi128EEEEEEEEEvNT_6ParamsE$_ZZN4cute12filter_tupleINS_5tupleIJNS_10UnderscoreES2_NS_1CILi0EEEEEENS1_IJNS1_IJNS3_ILi1EEES4_EEEiNS3_ILi1024EEEEEEZNS_5sliceIS5_S9_EEDaRKT_RKT0_EUlRKT_RKT0_E_EEDaSD_SG_OT1_ENKUlDpSJ_E_clIJNS1_IJS7_EEENS1_IJiEEENS1_IJEEEEEEDaSQ_ - $_ZN7cutlass13device_kernelIN5flash19enable_sm80_to_sm89INS1_16FlashAttnBwdSm80INS1_25CollectiveMainloopBwdSm80ILi2ELi2EN4cute5tupleIJNS5_1CILi128EEES8_NS7_ILi64EEEEEENS_6half_tEfNS_4arch4Sm80ELb0ELb0ELb1ELb1ELb1ELb0ELb0ELb0ELi2ELi4ELi4ELi4ELb0EEENS1_21CollectiveEpilogueBwdISA_SB_SD_Li256ELb1ELb0ELi2EEENS1_19SingleTileSchedulerILb1ELb0ELb0ELi128EEEEEEEEEvNT_6ParamsE$_ZZN4cute12filter_tupleINS_5tupleIJNS1_IJiiEEENS_1CILi1024EEEEEEZNS_16flatten_to_tupleIS5_EEDaRKT_EUlRKT_E_EEDaS9_OT0_ENKUlDpSC_E_clIJS2_NS1_IJS4_EEEEEEDaSG_)
$_ZN7cutlass13device_kernelIN5flash19enable_sm80_to_sm89INS1_16FlashAttnBwdSm80INS1_25CollectiveMainloopBwdSm80ILi2ELi2EN4cute5tupleIJNS5_1CILi128EEES8_NS7_ILi64EEEEEENS_6half_tEfNS_4arch4Sm80ELb0ELb0ELb1ELb1ELb1ELb0ELb0ELb0ELi2ELi4ELi4ELi4ELb0EEENS1_21CollectiveEpilogueBwdISA_SB_SD_Li256ELb1ELb0ELi2EEENS1_19SingleTileSchedulerILb1ELb0ELb0ELi128EEEEEEEEEvNT_6ParamsE$_ZZN4cute12filter_tupleINS_5tupleIJNS1_IJiiEEENS_1CILi1024EEEEEEZNS_16flatten_to_tupleIS5_EEDaRKT_EUlRKT_E_EEDaS9_OT0_ENKUlDpSC_E_clIJS2_NS1_IJS4_EEEEEEDaSG_:
[----:B------:R-:W-:-:S04]  /*a230*/  MOV R3, 0x0 ;  /* 0x0000000000037802 */ /* 0x000fc80000000f00 */
[----:B------:R-:W-:Y:S05]  /*a240*/  RET.REL.NODEC R2 `(_ZN7cutlass13device_kernelIN5flash19enable_sm80_to_sm89INS1_16FlashAttnBwdSm80INS1_25CollectiveMainloopBwdSm80ILi2ELi2EN4cute5tupleIJNS5_1CILi128EEES8_NS7_ILi64EEEEEENS_6half_tEfNS_4arch4Sm80ELb0ELb0ELb1ELb1ELb1ELb0ELb0ELb0ELi2ELi4ELi4ELi4ELb0EEENS1_21CollectiveEpilogueBwdISA_SB_SD_Li256ELb1ELb0ELi2EEENS1_19SingleTileSchedulerILb1ELb0ELb0ELi128EEEEEEEEEvNT_6ParamsE) ;  /* 0xffff5db002007950 */ /* 0x000fea0003c3ffff */
        .type           $_ZN7cutlass13device_kernelIN5flash19enable_sm80_to_sm89INS1_16FlashAttnBwdSm80INS1_25CollectiveMainloopBwdSm80ILi2ELi2EN4cute5tupleIJNS5_1CILi128EEES8_NS7_ILi64EEEEEENS_6half_tEfNS_4arch4Sm80ELb0ELb0ELb1ELb1ELb1ELb0ELb0ELb0ELi2ELi4ELi4ELi4ELb0EEENS1_21CollectiveEpilogueBwdISA_SB_SD_Li256ELb1ELb0ELi2EEENS1_19SingleTileSchedulerILb1ELb0ELb0ELi128EEEEEEEEEvNT_6ParamsE$_ZZN4cute12filter_tupleINS_5tupleIJNS_10UnderscoreES2_NS_1CILi0EEEEEENS1_IJNS1_IJNS3_ILi1EEES4_EEEiNS3_ILi1024EEEEEEZNS_5sliceIS5_S9_EEDaRKT_RKT0_EUlRKT_RKT0_E_EEDaSD_SG_OT1_ENKUlDpSJ_E_clIJNS1_IJS7_EEENS1_IJiEEENS1_IJEEEEEEDaSQ_,@function
        .size           $_ZN7cutlass13device_kernelIN5flash19enable_sm80_to_sm89INS1_16FlashAttnBwdSm80INS1_25CollectiveMainloopBwdSm80ILi2ELi2EN4cute5tupleIJNS5_1CILi128EEES8_NS7_ILi64EEEEEENS_6half_tEfNS_4arch4Sm80ELb0ELb0ELb1ELb1ELb1ELb0ELb0ELb0ELi2ELi4ELi4ELi4ELb0EEENS1_21CollectiveEpilogueBwdISA_SB_SD_Li256ELb1ELb0ELi2EEENS1_19SingleTileSchedulerILb1ELb0ELb0ELi128EEEEEEEEEvNT_6ParamsE$_ZZN4cute12filter_tupleINS_5tupleIJNS_10UnderscoreES2_NS_1CILi0EEEEEENS1_IJNS1_IJNS3_ILi1EEES4_EEEiNS3_ILi1024EEEEEEZNS_5sliceIS5_S9_EEDaRKT_RKT0_EUlRKT_RKT0_E_EEDaSD_SG_OT1_ENKUlDpSJ_E_clIJNS1_IJS7_EEENS1_IJiEEENS1_IJEEEEEEDaSQ_,($_ZN7cutlass13device_kernelIN5flash19enable_sm80_to_sm89INS1_16FlashAttnBwdSm80INS1_25CollectiveMainloopBwdSm80ILi2ELi2EN4cute5tupleIJNS5_1CILi128EEES8_NS7_ILi64EEEEEENS_6half_tEfNS_4arch4Sm80ELb0ELb0ELb1ELb1ELb1ELb0ELb0ELb0ELi2ELi4ELi4ELi4ELb0EEENS1_21CollectiveEpilogueBwdISA_SB_SD_Li256ELb1ELb0ELi2EEENS1_19SingleTileSchedulerILb1ELb0ELb0ELi128EEEEEEEEEvNT_6ParamsE$_ZZN4cute12filter_tupleINS_5tupleIJNS_10UnderscoreES2_S2_iEEENS1_IJNS1_IJNS_1CILi1EEENS4_ILi0EEEEEENS4_ILi4096EEENS1_IJiiEEENS1_IJS6_NS4_ILi8192EEEEEEEEEZNS_5sliceIS3_SC_EEDaRKT_RKT0_EUlRKT_RKT0_E_EEDaSG_SJ_OT1_ENKUlDpSM_E_clIJNS1_IJS7_EEENS1_IJS8_EEENS1_IJS9_EEENS1_IJEEEEEEDaST_ - $_ZN7cutlass13device_kernelIN5flash19enable_sm80_to_sm89INS1_16FlashAttnBwdSm80INS1_25CollectiveMainloopBwdSm80ILi2ELi2EN4cute5tupleIJNS5_1CILi128EEES8_NS7_ILi64EEEEEENS_6half_tEfNS_4arch4Sm80ELb0ELb0ELb1ELb1ELb1ELb0ELb0ELb0ELi2ELi4ELi4ELi4ELb0EEENS1_21CollectiveEpilogueBwdISA_SB_SD_Li256ELb1ELb0ELi2EEENS1_19SingleTileSchedulerILb1ELb0ELb0ELi128EEEEEEEEEvNT_6ParamsE$_ZZN4cute12filter_tupleINS_5tupleIJNS_10UnderscoreES2_NS_1CILi0EEEEEENS1_IJNS1_IJNS3_ILi1EEES4_EEEiNS3_ILi1024EEEEEEZNS_5sliceIS5_S9_EEDaRKT_RKT0_EUlRKT_RKT0_E_EEDaSD_SG_OT1_ENKUlDpSJ_E_clIJNS1_IJS7_EEENS1_IJiEEENS1_IJEEEEEEDaSQ_)
$_ZN7cutlass13device_kernelIN5flash19enable_sm80_to_sm89INS1_16FlashAttnBwdSm80INS1_25CollectiveMainloopBwdSm80ILi2ELi2EN4cute5tupleIJNS5_1CILi128EEES8_NS7_ILi64EEEEEENS_6half_tEfNS_4arch4Sm80ELb0ELb0ELb1ELb1ELb1ELb0ELb0ELb0ELi2ELi4ELi4ELi4ELb0EEENS1_21CollectiveEpilogueBwdISA_SB_SD_Li256ELb1ELb0ELi2EEENS1_19SingleTileSchedulerILb1ELb0ELb0ELi128EEEEEEEEEvNT_6ParamsE$_ZZN4cute12filter_tupleINS_5tupleIJNS_10UnderscoreES2_NS_1CILi0EEEEEENS1_IJNS1_IJNS3_ILi1EEES4_EEEiNS3_ILi1024EEEEEEZNS_5sliceIS5_S9_EEDaRKT_RKT0_EUlRKT_RKT0_E_EEDaSD_SG_OT1_ENKUlDpSJ_E_clIJNS1_IJS7_EEENS1_IJiEEENS1_IJEEEEEEDaSQ_:
[----:B------:R-:W-:Y:S02]  /*a250*/  MOV R10, R2 ;  /* 0x00000002000a7202 */ /* 0x000fe40000000f00 */
[----:B------:R-:W-:-:S04]  /*a260*/  MOV R11, 0x0 ;  /* 0x00000000000b7802 */ /* 0x000fc80000000f00 */
[----:B------:R-:W-:Y:S05]  /*a270*/  RET.REL.NODEC R10 `(_ZN7cutlass13device_kernelIN5flash19enable_sm80_to_sm89INS1_16FlashAttnBwdSm80INS1_25CollectiveMainloopBwdSm80ILi2ELi2EN4cute5tupleIJNS5_1CILi128EEES8_NS7_ILi64EEEEEENS_6half_tEfNS_4arch4Sm80ELb0ELb0ELb1ELb1ELb1ELb0ELb0ELb0ELi2ELi4ELi4ELi4ELb0EEENS1_21CollectiveEpilogueBwdISA_SB_SD_Li256ELb1ELb0ELi2EEENS1_19SingleTileSchedulerILb1ELb0ELb0ELi128EEEEEEEEEvNT_6ParamsE) ;  /* 0xffff5d800a007950 */ /* 0x000fea0003c3ffff */
        .type           $_ZN7cutlass13device_kernelIN5flash19enable_sm80_to_sm89INS1_16FlashAttnBwdSm80INS1_25CollectiveMainloopBwdSm80ILi2ELi2EN4cute5tupleIJNS5_1CILi128EEES8_NS7_ILi64EEEEEENS_6half_tEfNS_4arch4Sm80ELb0ELb0ELb1ELb1ELb1ELb0ELb0ELb0ELi2ELi4ELi4ELi4ELb0EEENS1_21CollectiveEpilogueBwdISA_SB_SD_Li256ELb1ELb0ELi2EEENS1_19SingleTileSchedulerILb1ELb0ELb0ELi128EEEEEEEEEvNT_6ParamsE$_ZZN4cute12filter_tupleINS_5tupleIJNS_10UnderscoreES2_S2_iEEENS1_IJNS1_IJNS_1CILi1EEENS4_ILi0EEEEEENS4_ILi4096EEENS1_IJiiEEENS1_IJS6_NS4_ILi8192EEEEEEEEEZNS_5sliceIS3_SC_EEDaRKT_RKT0_EUlRKT_RKT0_E_EEDaSG_SJ_OT1_ENKUlDpSM_E_clIJNS1_IJS7_EEENS1_IJS8_EEENS1_IJS9_EEENS1_IJEEEEEEDaST_,@function
        .size           $_ZN7cutlass13device_kernelIN5flash19enable_sm80_to_sm89INS1_16FlashAttnBwdSm80INS1_25CollectiveMainloopBwdSm80ILi2ELi2EN4cute5tupleIJNS5_1CILi128EEES8_NS7_ILi64EEEEEENS_6half_tEfNS_4arch4Sm80ELb0ELb0ELb1ELb1ELb1ELb0ELb0ELb0ELi2ELi4ELi4ELi4ELb0EEENS1_21CollectiveEpilogueBwdISA_SB_SD_Li256ELb1ELb0ELi2EEENS1_19SingleTileSchedulerILb1ELb0ELb0ELi128EEEEEEEEEvNT_6ParamsE$_ZZN4cute12filter_tupleINS_5tupleIJNS_10UnderscoreES2_S2_iEEENS1_IJNS1_IJNS_1CILi1EEENS4_ILi0EEEEEENS4_ILi4096EEENS1_IJiiEEENS1_IJS6_NS4_ILi8192EEEEEEEEEZNS_5sliceIS3_SC_EEDaRKT_RKT0_EUlRKT_RKT0_E_EEDaSG_SJ_OT1_ENKUlDpSM_E_clIJNS1_IJS7_EEENS1_IJS8_EEENS1_IJS9_EEENS1_IJEEEEEEDaST_,($_ZN7cutlass13device_kernelIN5flash19enable_sm80_to_sm89INS1_16FlashAttnBwdSm80INS1_25CollectiveMainloopBwdSm80ILi2ELi2EN4cute5tupleIJNS5_1CILi128EEES8_NS7_ILi64EEEEEENS_6half_tEfNS_4arch4Sm80ELb0ELb0ELb1ELb1ELb1ELb0ELb0ELb0ELi2ELi4ELi4ELi4ELb0EEENS1_21CollectiveEpilogueBwdISA_SB_SD_Li256ELb1ELb0ELi2EEENS1_19SingleTileSchedulerILb1ELb0ELb0ELi128EEEEEEEEEvNT_6ParamsE$_ZZN4cute12filter_tupleINS_5tupleIJNS_10UnderscoreES2_S2_iEEENS1_IJNS1_IJNS_1CILi1EEENS4_ILi0EEEEEEiNS4_ILi1024EEENS4_ILi8192EEEEEEZNS_5sliceIS3_SA_EEDaRKT_RKT0_EUlRKT_RKT0_E_EEDaSE_SH_OT1_ENKUlDpSK_E_clIJNS1_IJS7_EEENS1_IJiEEENS1_IJS8_EEENS1_IJEEEEEEDaSR_ - $_ZN7cutlass13device_kernelIN5flash19enable_sm80_to_sm89INS1_16FlashAttnBwdSm80INS1_25CollectiveMainloopBwdSm80ILi2ELi2EN4cute5tupleIJNS5_1CILi128EEES8_NS7_ILi64EEEEEENS_6half_tEfNS_4arch4Sm80ELb0ELb0ELb1ELb1ELb1ELb0ELb0ELb0ELi2ELi4ELi4ELi4ELb0EEENS1_21CollectiveEpilogueBwdISA_SB_SD_Li256ELb1ELb0ELi2EEENS1_19SingleTileSchedulerILb1ELb0ELb0ELi128EEEEEEEEEvNT_6ParamsE$_ZZN4cute12filter_tupleINS_5tupleIJNS_10UnderscoreES2_S2_iEEENS1_IJNS1_IJNS_1CILi1EEENS4_ILi0EEEEEENS4_ILi4096EEENS1_IJiiEEENS1_IJS6_NS4_ILi8192EEEEEEEEEZNS_5sliceIS3_SC_EEDaRKT_RKT0_EUlRKT_RKT0_E_EEDaSG_SJ_OT1_ENKUlDpSM_E_clIJNS1_IJS7_EEENS1_IJS8_EEENS1_IJS9_EEENS1_IJEEEEEEDaST_)
$_ZN7cutlass13device_kernelIN5flash19enable_sm80_to_sm89INS1_16FlashAttnBwdSm80INS1_25CollectiveMainloopBwdSm80ILi2ELi2EN4cute5tupleIJNS5_1CILi128EEES8_NS7_ILi64EEEEEENS_6half_tEfNS_4arch4Sm80ELb0ELb0ELb1ELb1ELb1ELb0ELb0ELb0ELi2ELi4ELi4ELi4ELb0EEENS1_21CollectiveEpilogueBwdISA_SB_SD_Li256ELb1ELb0ELi2EEENS1_19SingleTileSchedulerILb1ELb0ELb0ELi128EEEEEEEEEvNT_6ParamsE$_ZZN4cute12filter_tupleINS_5tupleIJNS_10UnderscoreES2_S2_iEEENS1_IJNS1_IJNS_1CILi1EEENS4_ILi0EEEEEENS4_ILi4096EEENS1_IJiiEEENS1_IJS6_NS4_ILi8192EEEEEEEEEZNS_5sliceIS3_SC_EEDaRKT_RKT0_EUlRKT_RKT0_E_EEDaSG_SJ_OT1_ENKUlDpSM_E_clIJNS1_IJS7_EEENS1_IJS8_EEENS1_IJS9_EEENS1_IJEEEEEEDaST_:
[----:B------:R-:W-:-:S05]  /*a280*/  IADD3 R2, R69, -c[0x0][0x20], RZ ;  /* 0x8000080045027a10 */ /* 0x000fca0007ffe0ff */
[----:B------:R1:W5:Y:S04]  /*a290*/  LDL R3, [R2+0x4] ;  /* 0x0000040002037983 */ /* 0x0003680000100800 */
[----:B------:R1:W5:Y:S01]  /*a2a0*/  LDL R5, [R2] ;  /* 0x0000000002057983 */ /* 0x0003620000100800 */
[----:B------:R-:W-:Y:S01]  /*a2b0*/  IMAD.MOV.U32 R14, RZ, RZ, R4 ;  /* 0x000000ffff0e7224 */ /* 0x000fe200078e0004 */
[----:B------:R-:W-:-:S04]  /*a2c0*/  MOV R15, 0x0 ;  /* 0x00000000000f7802 */ /* 0x000fc80000000f00 */
[----:B------:R-:W-:Y:S05]  /*a2d0*/  RET.REL.NODEC R14 `(_ZN7cutlass13device_kernelIN5flash19enable_sm80_to_sm89INS1_16FlashAttnBwdSm80INS1_25CollectiveMainloopBwdSm80ILi2ELi2EN4cute5tupleIJNS5_1CILi128EEES8_NS7_ILi64EEEEEENS_6half_tEfNS_4arch4Sm80ELb0ELb0ELb1ELb1ELb1ELb0ELb0ELb0ELi2ELi4ELi4ELi4ELb0EEENS1_21CollectiveEpilogueBwdISA_SB_SD_Li256ELb1ELb0ELi2EEENS1_19SingleTileSchedulerILb1ELb0ELb0ELi128EEEEEEEEEvNT_6ParamsE) ;  /* 0xffff5d200e007950 */ /* 0x000fea0003c3ffff */
        .type           $_ZN7cutlass13device_kernelIN5flash19enable_sm80_to_sm89INS1_16FlashAttnBwdSm80INS1_25CollectiveMainloopBwdSm80ILi2ELi2EN4cute5tupleIJNS5_1CILi128EEES8_NS7_ILi64EEEEEENS_6half_tEfNS_4arch4Sm80ELb0ELb0ELb1ELb1ELb1ELb0ELb0ELb0ELi2ELi4ELi4ELi4ELb0EEENS1_21CollectiveEpilogueBwdISA_SB_SD_Li256ELb1ELb0ELi2EEENS1_19SingleTileSchedulerILb1ELb0ELb0ELi128EEEEEEEEEvNT_6ParamsE$_ZZN4cute12filter_tupleINS_5tupleIJNS_10UnderscoreES2_S2_iEEENS1_IJNS1_IJNS_1CILi1EEENS4_ILi0EEEEEEiNS4_ILi1024EEENS4_ILi8192EEEEEEZNS_5sliceIS3_SA_EEDaRKT_RKT0_EUlRKT_RKT0_E_EEDaSE_SH_OT1_ENKUlDpSK_E_clIJNS1_IJS7_EEENS1_IJiEEENS1_IJS8_EEENS1_IJEEEEEEDaSR_,@function
        .size           $_ZN7cutlass13device_kernelIN5flash19enable_sm80_to_sm89INS1_16FlashAttnBwdSm80INS1_25CollectiveMainloopBwdSm80ILi2ELi2EN4cute5tupleIJNS5_1CILi128EEES8_NS7_ILi64EEEEEENS_6half_tEfNS_4arch4Sm80ELb0ELb0ELb1ELb1ELb1ELb0ELb0ELb0ELi2ELi4ELi4ELi4ELb0EEENS1_21CollectiveEpilogueBwdISA_SB_SD_Li256ELb1ELb0ELi2EEENS1_19SingleTileSchedulerILb1ELb0ELb0ELi128EEEEEEEEEvNT_6ParamsE$_ZZN4cute12filter_tupleINS_5tupleIJNS_10UnderscoreES2_S2_iEEENS1_IJNS1_IJNS_1CILi1EEENS4_ILi0EEEEEEiNS4_ILi1024EEENS4_ILi8192EEEEEEZNS_5sliceIS3_SA_EEDaRKT_RKT0_EUlRKT_RKT0_E_EEDaSE_SH_OT1_ENKUlDpSK_E_clIJNS1_IJS7_EEENS1_IJiEEENS1_IJS8_EEENS1_IJEEEEEEDaSR_,($_ZN7cutlass13device_kernelIN5flash19enable_sm80_to_sm89INS1_16FlashAttnBwdSm80INS1_25CollectiveMainloopBwdSm80ILi2ELi2EN4cute5tupleIJNS5_1CILi128EEES8_NS7_ILi64EEEEEENS_6half_tEfNS_4arch4Sm80ELb0ELb0ELb1ELb1ELb1ELb0ELb0ELb0ELi2ELi4ELi4ELi4ELb0EEENS1_21CollectiveEpilogueBwdISA_SB_SD_Li256ELb1ELb0ELi2EEENS1_19SingleTileSchedulerILb1ELb0ELb0ELi128EEEEEEEEEvNT_6ParamsE$_ZZN4cute12filter_tupleINS_5tupleIJNS_10UnderscoreES2_iEEENS1_IJNS1_IJNS_1CILi1EEENS4_ILi0EEEEEEiNS4_ILi1024EEEEEEZNS_5sliceIS3_S9_EEDaRKT_RKT0_EUlRKT_RKT0_E_EEDaSD_SG_OT1_ENKUlDpSJ_E_clIJNS1_IJS7_EEENS1_IJiEEENS1_IJEEEEEEDaSQ_ - $_ZN7cutlass13device_kernelIN5flash19enable_sm80_to_sm89INS1_16FlashAttnBwdSm80INS1_25CollectiveMainloopBwdSm80ILi2ELi2EN4cute5tupleIJNS5_1CILi128EEES8_NS7_ILi64EEEEEENS_6half_tEfNS_4arch4Sm80ELb0ELb0ELb1ELb1ELb1ELb0ELb0ELb0ELi2ELi4ELi4ELi4ELb0EEENS1_21CollectiveEpilogueBwdISA_SB_SD_Li256ELb1ELb0ELi2EEENS1_19SingleTileSchedulerILb1ELb0ELb0ELi128EEEEEEEEEvNT_6ParamsE$_ZZN4cute12filter_tupleINS_5tupleIJNS_10UnderscoreES2_S2_iEEENS1_IJNS1_IJNS_1CILi1EEENS4_ILi0EEEEEEiNS4_ILi1024EEENS4_ILi8192EEEEEEZNS_5sliceIS3_SA_EEDaRKT_RKT0_EUlRKT_RKT0_E_EEDaSE_SH_OT1_ENKUlDpSK_E_clIJNS1_IJS7_EEENS1_IJiEEENS1_IJS8_EEENS1_IJEEEEEEDaSR_)
$_ZN7cutlass13device_kernelIN5flash19enable_sm80_to_sm89INS1_16FlashAttnBwdSm80INS1_25CollectiveMainloopBwdSm80ILi2ELi2EN4cute5tupleIJNS5_1CILi128EEES8_NS7_ILi64EEEEEENS_6half_tEfNS_4arch4Sm80ELb0ELb0ELb1ELb1ELb1ELb0ELb0ELb0ELi2ELi4ELi4ELi4ELb0EEENS1_21CollectiveEpilogueBwdISA_SB_SD_Li256ELb1ELb0ELi2EEENS1_19SingleTileSchedulerILb1ELb0ELb0ELi128EEEEEEEEEvNT_6ParamsE$_ZZN4cute12filter_tupleINS_5tupleIJNS_10UnderscoreES2_S2_iEEENS1_IJNS1_IJNS_1CILi1EEENS4_ILi0EEEEEEiNS4_ILi1024EEENS4_ILi8192EEEEEEZNS_5sliceIS3_SA_EEDaRKT_RKT0_EUlRKT_RKT0_E_EEDaSE_SH_OT1_ENKUlDpSK_E_clIJNS1_IJS7_EEENS1_IJiEEENS1_IJS8_EEENS1_IJEEEEEEDaSR_:
[----:B------:R-:W-:Y:S02]  /*a2e0*/  MOV R12, R2 ;  /* 0x00000002000c7202 */ /* 0x000fe40000000f00 */
[----:B------:R-:W-:-:S04]  /*a2f0*/  MOV R13, 0x0 ;  /* 0x00000000000d7802 */ /* 0x000fc80000000f00 */
[----:B------:R-:W-:Y:S05]  /*a300*/  RET.REL.NODEC R12 `(_ZN7cutlass13device_kernelIN5flash19enable_sm80_to_sm89INS1_16FlashAttnBwdSm80INS1_25CollectiveMainloopBwdSm80ILi2ELi2EN4cute5tupleIJNS5_1CILi128EEES8_NS7_ILi64EEEEEENS_6half_tEfNS_4arch4Sm80ELb0ELb0ELb1ELb1ELb1ELb0ELb0ELb0ELi2ELi4ELi4ELi4ELb0EEENS1_21CollectiveEpilogueBwdISA_SB_SD_Li256ELb1ELb0ELi2EEENS1_19SingleTileSchedulerILb1ELb0ELb0ELi128EEEEEEEEEvNT_6ParamsE) ;  /* 0xffff5cf00c007950 */ /* 0x000fea0003c3ffff */
        .type           $_ZN7cutlass13device_kernelIN5flash19enable_sm80_to_sm89INS1_16FlashAttnBwdSm80INS1_25CollectiveMainloopBwdSm80ILi2ELi2EN4cute5tupleIJNS5_1CILi128EEES8_NS7_ILi64EEEEEENS_6half_tEfNS_4arch4Sm80ELb0ELb0ELb1ELb1ELb1ELb0ELb0ELb0ELi2ELi4ELi4ELi4ELb0EEENS1_21CollectiveEpilogueBwdISA_SB_SD_Li256ELb1ELb0ELi2EEENS1_19SingleTileSchedulerILb1ELb0ELb0ELi128EEEEEEEEEvNT_6ParamsE$_ZZN4cute12filter_tupleINS_5tupleIJNS_10UnderscoreES2_iEEENS1_IJNS1_IJNS_1CILi1EEENS4_ILi0EEEEEEiNS4_ILi1024EEEEEEZNS_5sliceIS3_S9_EEDaRKT_RKT0_EUlRKT_RKT0_E_EEDaSD_SG_OT1_ENKUlDpSJ_E_clIJNS1_IJS7_EEENS1_IJiEEENS1_IJEEEEEEDaSQ_,@function
        .size           $_ZN7cutlass13device_kernelIN5flash19enable_sm80_to_sm89INS1_16FlashAttnBwdSm80INS1_25CollectiveMainloopBwdSm80ILi2ELi2EN4cute5tupleIJNS5_1CILi128EEES8_NS7_ILi64EEEEEENS_6half_tEfNS_4arch4Sm80ELb0ELb0ELb1ELb1ELb1ELb0ELb0ELb0ELi2ELi4ELi4ELi4ELb0EEENS1_21CollectiveEpilogueBwdISA_SB_SD_Li256ELb1ELb0ELi2EEENS1_19SingleTileSchedulerILb1ELb0ELb0ELi128EEEEEEEEEvNT_6ParamsE$_ZZN4cute12filter_tupleINS_5tupleIJNS_10UnderscoreES2_iEEENS1_IJNS1_IJNS_1CILi1EEENS4_ILi0EEEEEEiNS4_ILi1024EEEEEEZNS_5sliceIS3_S9_EEDaRKT_RKT0_EUlRKT_RKT0_E_EEDaSD_SG_OT1_ENKUlDpSJ_E_clIJNS1_IJS7_EEENS1_IJiEEENS1_IJEEEEEEDaSQ_,($_ZN7cutlass13device_kernelIN5flash19enable_sm80_to_sm89INS1_16FlashAttnBwdSm80INS1_25CollectiveMainloopBwdSm80ILi2ELi2EN4cute5tupleIJNS5_1CILi128EEES8_NS7_ILi64EEEEEENS_6half_tEfNS_4arch4Sm80ELb0ELb0ELb1ELb1ELb1ELb0ELb0ELb0ELi2ELi4ELi4ELi4ELb0EEENS1_21CollectiveEpilogueBwdISA_SB_SD_Li256ELb1ELb0ELi2EEENS1_19SingleTileSchedulerILb1ELb0ELb0ELi128EEEEEEEEEvNT_6ParamsE$_ZZN4cute12filter_tupleINS_5tupleIJNS_1CILi1024EEENS1_IJiiEEEEEEZNS_16flatten_to_tupleIS5_EEDaRKT_EUlRKT_E_EEDaS9_OT0_ENKUlDpSC_E_clIJNS1_IJS3_EEES4_EEEDaSG_ - $_ZN7cutlass13device_kernelIN5flash19enable_sm80_to_sm89INS1_16FlashAttnBwdSm80INS1_25CollectiveMainloopBwdSm80ILi2ELi2EN4cute5tupleIJNS5_1CILi128EEES8_NS7_ILi64EEEEEENS_6half_tEfNS_4arch4Sm80ELb0ELb0ELb1ELb1ELb1ELb0ELb0ELb0ELi2ELi4ELi4ELi4ELb0EEENS1_21CollectiveEpilogueBwdISA_SB_SD_Li256ELb1ELb0ELi2EEENS1_19SingleTileSchedulerILb1ELb0ELb0ELi128EEEEEEEEEvNT_6ParamsE$_ZZN4cute12filter_tupleINS_5tupleIJNS_10UnderscoreES2_iEEENS1_IJNS1_IJNS_1CILi1EEENS4_ILi0EEEEEEiNS4_ILi1024EEEEEEZNS_5sliceIS3_S9_EEDaRKT_RKT0_EUlRKT_RKT0_E_EEDaSD_SG_OT1_ENKUlDpSJ_E_clIJNS1_IJS7_EEENS1_IJiEEENS1_IJEEEEEEDaSQ_)
$_ZN7cutlass13device_kernelIN5flash19enable_sm80_to_sm89INS1_16FlashAttnBwdSm80INS1_25CollectiveMainloopBwdSm80ILi2ELi2EN4cute5tupleIJNS5_1CILi128EEES8_NS7_ILi64EEEEEENS_6half_tEfNS_4arch4Sm80ELb0ELb0ELb1ELb1ELb1ELb0ELb0ELb0ELi2ELi4ELi4ELi4ELb0EEENS1_21CollectiveEpilogueBwdISA_SB_SD_Li256ELb1ELb0ELi2EEENS1_19SingleTileSchedulerILb1ELb0ELb0ELi128EEEEEEEEEvNT_6ParamsE$_ZZN4cute12filter_tupleINS_5tupleIJNS_10UnderscoreES2_iEEENS1_IJNS1_IJNS_1CILi1EEENS4_ILi0EEEEEEiNS4_ILi1024EEEEEEZNS_5sliceIS3_S9_EEDaRKT_RKT0_EUlRKT_RKT0_E_EEDaSD_SG_OT1_ENKUlDpSJ_E_clIJNS1_IJS7_EEENS1_IJiEEENS1_IJEEEEEEDaSQ_:
[----:B------:R-:W-:Y:S02]  /*a310*/  MOV R36, R2 ;  /* 0x0000000200247202 */ /* 0x000fe40000000f00 */
[----:B------:R-:W-:-:S04]  /*a320*/  MOV R37, 0x0 ;  /* 0x0000000000257802 */ /* 0x000fc80000000f00 */
[----:B------:R-:W-:Y:S05]  /*a330*/  RET.REL.NODEC R36 `(_ZN7cutlass13device_kernelIN5flash19enable_sm80_to_sm89INS1_16FlashAttnBwdSm80INS1_25CollectiveMainloopBwdSm80ILi2ELi2EN4cute5tupleIJNS5_1CILi128EEES8_NS7_ILi64EEEEEENS_6half_tEfNS_4arch4Sm80ELb0ELb0ELb1ELb1ELb1ELb0ELb0ELb0ELi2ELi4ELi4ELi4ELb0EEENS1_21CollectiveEpilogueBwdISA_SB_SD_Li256ELb1ELb0ELi2EEENS1_19SingleTileSchedulerILb1ELb0ELb0ELi128EEEEEEEEEvNT_6ParamsE) ;  /* 0xffff5cc024007950 */ /* 0x000fea0003c3ffff */
        .type           $_ZN7cutlass13device_kernelIN5flash19enable_sm80_to_sm89INS1_16FlashAttnBwdSm80INS1_25CollectiveMainloopBwdSm80ILi2ELi2EN4cute5tupleIJNS5_1CILi128EEES8_NS7_ILi64EEEEEENS_6half_tEfNS_4arch4Sm80ELb0ELb0ELb1ELb1ELb1ELb0ELb0ELb0ELi2ELi4ELi4ELi4ELb0EEENS1_21CollectiveEpilogueBwdISA_SB_SD_Li256ELb1ELb0ELi2EEENS1_19SingleTileSchedulerILb1ELb0ELb0ELi128EEEEEEEEEvNT_6ParamsE$_ZZN4cute12filter_tupleINS_5tupleIJNS_1CILi1024EEENS1_IJiiEEEEEEZNS_16flatten_to_tupleIS5_EEDaRKT_EUlRKT_E_EEDaS9_OT0_ENKUlDpSC_E_clIJNS1_IJS3_EEES4_EEEDaSG_,@function
        .size           $_ZN7cutlass13device_kernelIN5flash19enable_sm80_to_sm89INS1_16FlashAttnBwdSm80INS1_25CollectiveMainloopBwdSm80ILi2ELi2EN4cute5tupleIJNS5_1CILi128EEES8_NS7_ILi64EEEEEENS_6half_tEfNS_4arch4Sm80ELb0ELb0ELb1ELb1ELb1ELb0ELb0ELb0ELi2ELi4ELi4ELi4ELb0EEENS1_21CollectiveEpilogueBwdISA_SB_SD_Li256ELb1ELb0ELi2EEENS1_19SingleTileSchedulerILb1ELb0ELb0ELi128EEEEEEEEEvNT_6ParamsE$_ZZN4cute12filter_tupleINS_5tupleIJNS_1CILi1024EEENS1_IJiiEEEEEEZNS_16flatten_to_tupleIS5_EEDaRKT_EUlRKT_E_EEDaS9_OT0_ENKUlDpSC_E_clIJNS1_IJS3_EEES4_EEEDaSG_,($_ZN7cutlass13device_kernelIN5flash19enable_sm80_to_sm89INS1_16FlashAttnBwdSm80INS1_25CollectiveMainloopBwdSm80ILi2ELi2EN4cute5tupleIJNS5_1CILi128EEES8_NS7_ILi64EEEEEENS_6half_tEfNS_4arch4Sm80ELb0ELb0ELb1ELb1ELb1ELb0ELb0ELb0ELi2ELi4ELi4ELi4ELb0EEENS1_21CollectiveEpilogueBwdISA_SB_SD_Li256ELb1ELb0ELi2EEENS1_19SingleTileSchedulerILb1ELb0ELb0ELi128EEEEEEEEEvNT_6ParamsE$_ZZN4cute12filter_tupleINS_5tupleIJNS_1CILi1EEENS1_IJNS2_ILi8EEEiiEEENS2_ILi64EEENS1_IJiNS2_ILi144EEENS2_ILi288EEEEEENS2_ILi512EEEEEEZNS_7flattenISB_EEDaRKT_EUlRKT_E_EEDaSF_OT0_ENKUlDpSI_E_clIJNS1_IJS3_EEES5_NS1_IJS6_EEES9_NS1_IJSA_EEEEEEDaSM_ - $_ZN7cutlass13device_kernelIN5flash19enable_sm80_to_sm89INS1_16FlashAttnBwdSm80INS1_25CollectiveMainloopBwdSm80ILi2ELi2EN4cute5tupleIJNS5_1CILi128EEES8_NS7_ILi64EEEEEENS_6half_tEfNS_4arch4Sm80ELb0ELb0ELb1ELb1ELb1ELb0ELb0ELb0ELi2ELi4ELi4ELi4ELb0EEENS1_21CollectiveEpilogueBwdISA_SB_SD_Li256ELb1ELb0ELi2EEENS1_19SingleTileSchedulerILb1ELb0ELb0ELi128EEEEEEEEEvNT_6ParamsE$_ZZN4cute12filter_tupleINS_5tupleIJNS_1CILi1024EEENS1_IJiiEEEEEEZNS_16flatten_to_tupleIS5_EEDaRKT_EUlRKT_E_EEDaS9_OT0_ENKUlDpSC_E_clIJNS1_IJS3_EEES4_EEEDaSG_)
$_ZN7cutlass13device_kernelIN5flash19enable_sm80_to_sm89INS1_16FlashAttnBwdSm80INS1_25CollectiveMainloopBwdSm80ILi2ELi2EN4cute5tupleIJNS5_1CILi128EEES8_NS7_ILi64EEEEEENS_6half_tEfNS_4arch4Sm80ELb0ELb0ELb1ELb1ELb1ELb0ELb0ELb0ELi2ELi4ELi4ELi4ELb0EEENS1_21CollectiveEpilogueBwdISA_SB_SD_Li256ELb1ELb0ELi2EEENS1_19SingleTileSchedulerILb1ELb0ELb0ELi128EEEEEEEEEvNT_6ParamsE$_ZZN4cute12filter_tupleINS_5tupleIJNS_1CILi1024EEENS1_IJiiEEEEEEZNS_16flatten_to_tupleIS5_EEDaRKT_EUlRKT_E_EEDaS9_OT0_ENKUlDpSC_E_clIJNS1_IJS3_EEES4_EEEDaSG_:
[----:B------:R-:W-:-:S04]  /*a340*/  MOV R3, 0x0 ;  /* 0x0000000000037802 */ /* 0x000fc80000000f00 */
[----:B------:R-:W-:Y:S05]  /*a350*/  RET.REL.NODEC R2 `(_ZN7cutlass13device_kernelIN5flash19enable_sm80_to_sm89INS1_16FlashAttnBwdSm80INS1_25CollectiveMainloopBwdSm80ILi2ELi2EN4cute5tupleIJNS5_1CILi128EEES8_NS7_ILi64EEEEEENS_6half_tEfNS_4arch4Sm80ELb0ELb0ELb1ELb1ELb1ELb0ELb0ELb0ELi2ELi4ELi4ELi4ELb0EEENS1_21CollectiveEpilogueBwdISA_SB_SD_Li256ELb1ELb0ELi2EEENS1_19SingleTileSchedulerILb1ELb0ELb0ELi128EEEEEEEEEvNT_6ParamsE) ;  /* 0xffff5ca002007950 */ /* 0x000fea0003c3ffff */
        .type           $_ZN7cutlass13device_kernelIN5flash19enable_sm80_to_sm89INS1_16FlashAttnBwdSm80INS1_25CollectiveMainloopBwdSm80ILi2ELi2EN4cute5tupleIJNS5_1CILi128EEES8_NS7_ILi64EEEEEENS_6half_tEfNS_4arch4Sm80ELb0ELb0ELb1ELb1ELb1ELb0ELb0ELb0ELi2ELi4ELi4ELi4ELb0EEENS1_21CollectiveEpilogueBwdISA_SB_SD_Li256ELb1ELb0ELi2EEENS1_19SingleTileSchedulerILb1ELb0ELb0ELi128EEEEEEEEEvNT_6ParamsE$_ZZN4cute12filter_tupleINS_5tupleIJNS_1CILi1EEENS1_IJNS2_ILi8EEEiiEEENS2_ILi64EEENS1_IJiNS2_ILi144EEENS2_ILi288EEEEEENS2_ILi512EEEEEEZNS_7flattenISB_EEDaRKT_EUlRKT_E_EEDaSF_OT0_ENKUlDpSI_E_clIJNS1_IJS3_EEES5_NS1_IJS6_EEES9_NS1_IJSA_EEEEEEDaSM_,@function
        .size           $_ZN7cutlass13device_kernelIN5flash19enable_sm80_to_sm89INS1_16FlashAttnBwdSm80INS1_25CollectiveMainloopBwdSm80ILi2ELi2EN4cute5tupleIJNS5_1CILi128EEES8_NS7_ILi64EEEEEENS_6half_tEfNS_4arch4Sm80ELb0ELb0ELb1ELb1ELb1ELb0ELb0ELb0ELi2ELi4ELi4ELi4ELb0EEENS1_21CollectiveEpilogueBwdISA_SB_SD_Li256ELb1ELb0ELi2EEENS1_19SingleTileSchedulerILb1ELb0ELb0ELi128EEEEEEEEEvNT_6ParamsE$_ZZN4cute12filter_tupleINS_5tupleIJNS_1CILi1EEENS1_IJNS2_ILi8EEEiiEEENS2_ILi64EEENS1_IJiNS2_ILi144EEENS2_ILi288EEEEEENS2_ILi512EEEEEEZNS_7flattenISB_EEDaRKT_EUlRKT_E_EEDaSF_OT0_ENKUlDpSI_E_clIJNS1_IJS3_EEES5_NS1_IJS6_EEES9_NS1_IJSA_EEEEEEDaSM_,($_ZN7cutlass13device_kernelIN5flash19enable_sm80_to_sm89INS1_16FlashAttnBwdSm80INS1_25CollectiveMainloopBwdSm80ILi2ELi2EN4cute5tupleIJNS5_1CILi128EEES8_NS7_ILi64EEEEEENS_6half_tEfNS_4arch4Sm80ELb0ELb0ELb1ELb1ELb1ELb0ELb0ELb0ELi2ELi4ELi4ELi4ELb0EEENS1_21CollectiveEpilogueBwdISA_SB_SD_Li256ELb1ELb0ELi2EEENS1_19SingleTileSchedulerILb1ELb0ELb0ELi128EEEEEEEEEvNT_6ParamsE$_ZZN4cute12filter_tupleINS_5tupleIJNS_1CILi1EEENS1_IJiiiEEENS2_ILi64EEENS1_IJNS2_ILi72EEENS2_ILi144EEENS2_ILi288EEEEEENS2_ILi512EEEEEEZNS_7flattenISB_EEDaRKT_EUlRKT_E_EEDaSF_OT0_ENKUlDpSI_E_clIJNS1_IJS3_EEES4_NS1_IJS5_EEES9_NS1_IJSA_EEEEEEDaSM_ - $_ZN7cutlass13device_kernelIN5flash19enable_sm80_to_sm89INS1_16FlashAttnBwdSm80INS1_25CollectiveMainloopBwdSm80ILi2ELi2EN4cute5tupleIJNS5_1CILi128EEES8_NS7_ILi64EEEEEENS_6half_tEfNS_4arch4Sm80ELb0ELb0ELb1ELb1ELb1ELb0ELb0ELb0ELi2ELi4ELi4ELi4ELb0EEENS1_21CollectiveEpilogueBwdISA_SB_SD_Li256ELb1ELb0ELi2EEENS1_19SingleTileSchedulerILb1ELb0ELb0ELi128EEEEEEEEEvNT_6ParamsE$_ZZN4cute12filter_tupleINS_5tupleIJNS_1CILi1EEENS1_IJNS2_ILi8EEEiiEEENS2_ILi64EEENS1_IJiNS2_ILi144EEENS2_ILi288EEEEEENS2_ILi512EEEEEEZNS_7flattenISB_EEDaRKT_EUlRKT_E_EEDaSF_OT0_ENKUlDpSI_E_clIJNS1_IJS3_EEES5_NS1_IJS6_EEES9_NS1_IJSA_EEEEEEDaSM_)
$_ZN7cutlass13device_kernelIN5flash19enable_sm80_to_sm89INS1_16FlashAttnBwdSm80INS1_25CollectiveMainloopBwdSm80ILi2ELi2EN4cute5tupleIJNS5_1CILi128EEES8_NS7_ILi64EEEEEENS_6half_tEfNS_4arch4Sm80ELb0ELb0ELb1ELb1ELb1ELb0ELb0ELb0ELi2ELi4ELi4ELi4ELb0EEENS1_21CollectiveEpilogueBwdISA_SB_SD_Li256ELb1ELb0ELi2EEENS1_19SingleTileSchedulerILb1ELb0ELb0ELi128EEEEEEEEEvNT_6ParamsE$_ZZN4cute12filter_tupleINS_5tupleIJNS_1CILi1EEENS1_IJNS2_ILi8EEEiiEEENS2_ILi64EEENS1_IJiNS2_ILi144EEENS2_ILi288EEEEEENS2_ILi512EEEEEEZNS_7flattenISB_EEDaRKT_EUlRKT_E_EEDaSF_OT0_ENKUlDpSI_E_clIJNS1_IJS3_EEES5_NS1_IJS6_EEES9_NS1_IJSA_EEEEEEDaSM_:
[----:B------:R-:W-:Y:S02]  /*a360*/  MOV R34, R2 ;  /* 0x0000000200227202 */ /* 0x000fe40000000f00 */
[----:B------:R-:W-:-:S04]  /*a370*/  MOV R35, 0x0 ;  /* 0x0000000000237802 */ /* 0x000fc80000000f00 */
[----:B------:R-:W-:Y:S05]  /*a380*/  RET.REL.NODEC R34 `(_ZN7cutlass13device_kernelIN5flash19enable_sm80_to_sm89INS1_16FlashAttnBwdSm80INS1_25CollectiveMainloopBwdSm80ILi2ELi2EN4cute5tupleIJNS5_1CILi128EEES8_NS7_ILi64EEEEEENS_6half_tEfNS_4arch4Sm80ELb0ELb0ELb1ELb1ELb1ELb0ELb0ELb0ELi2ELi4ELi4ELi4ELb0EEENS1_21CollectiveEpilogueBwdISA_SB_SD_Li256ELb1ELb0ELi2EEENS1_19SingleTileSchedulerILb1ELb0ELb0ELi128EEEEEEEEEvNT_6ParamsE) ;  /* 0xffff5c7022007950 */ /* 0x000fea0003c3ffff */
        .type           $_ZN7cutlass13device_kernelIN5flash19enable_sm80_to_sm89INS1_16FlashAttnBwdSm80INS1_25CollectiveMainloopBwdSm80ILi2ELi2EN4cute5tupleIJNS5_1CILi128EEES8_NS7_ILi64EEEEEENS_6half_tEfNS_4arch4Sm80ELb0ELb0ELb1ELb1ELb1ELb0ELb0ELb0ELi2ELi4ELi4ELi4ELb0EEENS1_21CollectiveEpilogueBwdISA_SB_SD_Li256ELb1ELb0ELi2EEENS1_19SingleTileSchedulerILb1ELb0ELb0ELi128EEEEEEEEEvNT_6ParamsE$_ZZN4cute12filter_tupleINS_5tupleIJNS_1CILi1EEENS1_IJiiiEEENS2_ILi64EEENS1_IJNS2_ILi72EEENS2_ILi144EEENS2_ILi288EEEEEENS2_ILi512EEEEEEZNS_7flattenISB_EEDaRKT_EUlRKT_E_EEDaSF_OT0_ENKUlDpSI_E_clIJNS1_IJS3_EEES4_NS1_IJS5_EEES9_NS1_IJSA_EEEEEEDaSM_,@function
        .size           $_ZN7cutlass13device_kernelIN5flash19enable_sm80_to_sm89INS1_16FlashAttnBwdSm80INS1_25CollectiveMainloopBwdSm80ILi2ELi2EN4cute5tupleIJNS5_1CILi128EEES8_NS7_ILi64EEEEEENS_6half_tEfNS_4arch4Sm80ELb0ELb0ELb1ELb1ELb1ELb0ELb0ELb0ELi2ELi4ELi4ELi4ELb0EEENS1_21CollectiveEpilogueBwdISA_SB_SD_Li256ELb1ELb0ELi2EEENS1_19SingleTileSchedulerILb1ELb0ELb0ELi128EEEEEEEEEvNT_6ParamsE$_ZZN4cute12filter_tupleINS_5tupleIJNS_1CILi1EEENS1_IJiiiEEENS2_ILi64EEENS1_IJNS2_ILi72EEENS2_ILi144EEENS2_ILi288EEEEEENS2_ILi512EEEEEEZNS_7flattenISB_EEDaRKT_EUlRKT_E_EEDaSF_OT0_ENKUlDpSI_E_clIJNS1_IJS3_EEES4_NS1_IJS5_EEES9_NS1_IJSA_EEEEEEDaSM_,($_ZN7cutlass13device_kernelIN5flash19enable_sm80_to_sm89INS1_16FlashAttnBwdSm80INS1_25CollectiveMainloopBwdSm80ILi2ELi2EN4cute5tupleIJNS5_1CILi128EEES8_NS7_ILi64EEEEEENS_6half_tEfNS_4arch4Sm80ELb0ELb0ELb1ELb1ELb1ELb0ELb0ELb0ELi2ELi4ELi4ELi4ELb0EEENS1_21CollectiveEpilogueBwdISA_SB_SD_Li256ELb1ELb0ELi2EEENS1_19SingleTileSchedulerILb1ELb0ELb0ELi128EEEEEEEEEvNT_6ParamsE$_ZZN4cute12filter_tupleINS_5tupleIJNS_1CILi4096EEENS1_IJNS1_IJiiEEENS2_ILi8192EEEEEEEEEZNS_16flatten_to_tupleIS7_EEDaRKT_EUlRKT_E_EEDaSB_OT0_ENKUlDpSE_E_clIJNS1_IJS3_EEENS1_IJiiS5_EEEEEEDaSI_ - $_ZN7cutlass13device_kernelIN5flash19enable_sm80_to_sm89INS1_16FlashAttnBwdSm80INS1_25CollectiveMainloopBwdSm80ILi2ELi2EN4cute5tupleIJNS5_1CILi128EEES8_NS7_ILi64EEEEEENS_6half_tEfNS_4arch4Sm80ELb0ELb0ELb1ELb1ELb1ELb0ELb0ELb0ELi2ELi4ELi4ELi4ELb0EEENS1_21CollectiveEpilogueBwdISA_SB_SD_Li256ELb1ELb0ELi2EEENS1_19SingleTileSchedulerILb1ELb0ELb0ELi128EEEEEEEEEvNT_6ParamsE$_ZZN4cute12filter_tupleINS_5tupleIJNS_1CILi1EEENS1_IJiiiEEENS2_ILi64EEENS1_IJNS2_ILi72EEENS2_ILi144EEENS2_ILi288EEEEEENS2_ILi512EEEEEEZNS_7flattenISB_EEDaRKT_EUlRKT_E_EEDaSF_OT0_ENKUlDpSI_E_clIJNS1_IJS3_EEES4_NS1_IJS5_EEES9_NS1_IJSA_EEEEEEDaSM_)
$_ZN7cutlass13device_kernelIN5flash19enable_sm80_to_sm89INS1_16FlashAttnBwdSm80INS1_25CollectiveMainloopBwdSm80ILi2ELi2EN4cute5tupleIJNS5_1CILi128EEES8_NS7_ILi64EEEEEENS_6half_tEfNS_4arch4Sm80ELb0ELb0ELb1ELb1ELb1ELb0ELb0ELb0ELi2ELi4ELi4ELi4ELb0EEENS1_21CollectiveEpilogueBwdISA_SB_SD_Li256ELb1ELb0ELi2EEENS1_19SingleTileSchedulerILb1ELb0ELb0ELi128EEEEEEEEEvNT_6ParamsE$_ZZN4cute12filter_tupleINS_5tupleIJNS_1CILi1EEENS1_IJiiiEEENS2_ILi64EEENS1_IJNS2_ILi72EEENS2_ILi144EEENS2_ILi288EEEEEENS2_ILi512EEEEEEZNS_7flattenISB_EEDaRKT_EUlRKT_E_EEDaSF_OT0_ENKUlDpSI_E_clIJNS1_IJS3_EEES4_NS1_IJS5_EEES9_NS1_IJSA_EEEEEEDaSM_:
[----:B------:R-:W-:Y:S01]  /*a390*/  MOV R38, R6 ;  /* 0x0000000600267202 */ /* 0x000fe20000000f00 */
[----:B------:R-:W-:Y:S01]  /*a3a0*/  IMAD.MOV.U32 R39, RZ, RZ, 0x0 ;  /* 0x00000000ff277424 */ /* 0x000fe200078e00ff */
[----:B------:R-:W-:Y:S01]  /*a3b0*/  MOV R34, R3 ;  /* 0x0000000300227202 */ /* 0x000fe20000000f00 */
[----:B------:R-:W-:Y:S01]  /*a3c0*/  IMAD.MOV.U32 R3, RZ, RZ, R5 ;  /* 0x000000ffff037224 */ /* 0x000fe200078e0005 */
[----:B------:R-:W-:Y:S01]  /*a3d0*/  MOV R4, R2 ;  /* 0x0000000200047202 */ /* 0x000fe20000000f00 */
[----:B------:R-:W-:Y:S06]  /*a3e0*/  RET.REL.NODEC R38 `(_ZN7cutlass13device_kernelIN5flash19enable_sm80_to_sm89INS1_16FlashAttnBwdSm80INS1_25CollectiveMainloopBwdSm80ILi2ELi2EN4cute5tupleIJNS5_1CILi128EEES8_NS7_ILi64EEEEEENS_6half_tEfNS_4arch4Sm80ELb0ELb0ELb1ELb1ELb1ELb0ELb0ELb0ELi2ELi4ELi4ELi4ELb0EEENS1_21CollectiveEpilogueBwdISA_SB_SD_Li256ELb1ELb0ELi2EEENS1_19SingleTileSchedulerILb1ELb0ELb0ELi128EEEEEEEEEvNT_6ParamsE) ;  /* 0xffff5c1026007950 */ /* 0x000fec0003c3ffff */
        .type           $_ZN7cutlass13device_kernelIN5flash19enable_sm80_to_sm89INS1_16FlashAttnBwdSm80INS1_25CollectiveMainloopBwdSm80ILi2ELi2EN4cute5tupleIJNS5_1CILi128EEES8_NS7_ILi64EEEEEENS_6half_tEfNS_4arch4Sm80ELb0ELb0ELb1ELb1ELb1ELb0ELb0ELb0ELi2ELi4ELi4ELi4ELb0EEENS1_21CollectiveEpilogueBwdISA_SB_SD_Li256ELb1ELb0ELi2EEENS1_19SingleTileSchedulerILb1ELb0ELb0ELi128EEEEEEEEEvNT_6ParamsE$_ZZN4cute12filter_tupleINS_5tupleIJNS_1CILi4096EEENS1_IJNS1_IJiiEEENS2_ILi8192EEEEEEEEEZNS_16flatten_to_tupleIS7_EEDaRKT_EUlRKT_E_EEDaSB_OT0_ENKUlDpSE_E_clIJNS1_IJS3_EEENS1_IJiiS5_EEEEEEDaSI_,@function
        .size           $_ZN7cutlass13device_kernelIN5flash19enable_sm80_to_sm89INS1_16FlashAttnBwdSm80INS1_25CollectiveMainloopBwdSm80ILi2ELi2EN4cute5tupleIJNS5_1CILi128EEES8_NS7_ILi64EEEEEENS_6half_tEfNS_4arch4Sm80ELb0ELb0ELb1ELb1ELb1ELb0ELb0ELb0ELi2ELi4ELi4ELi4ELb0EEENS1_21CollectiveEpilogueBwdISA_SB_SD_Li256ELb1ELb0ELi2EEENS1_19SingleTileSchedulerILb1ELb0ELb0ELi128EEEEEEEEEvNT_6ParamsE$_ZZN4cute12filter_tupleINS_5tupleIJNS_1CILi4096EEENS1_IJNS1_IJiiEEENS2_ILi8192EEEEEEEEEZNS_16flatten_to_tupleIS7_EEDaRKT_EUlRKT_E_EEDaSB_OT0_ENKUlDpSE_E_clIJNS1_IJS3_EEENS1_IJiiS5_EEEEEEDaSI_,($_ZN7cutlass13device_kernelIN5flash19enable_sm80_to_sm89INS1_16FlashAttnBwdSm80INS1_25CollectiveMainloopBwdSm80ILi2ELi2EN4cute5tupleIJNS5_1CILi128EEES8_NS7_ILi64EEEEEENS_6half_tEfNS_4arch4Sm80ELb0ELb0ELb1ELb1ELb1ELb0ELb0ELb0ELi2ELi4ELi4ELi4ELb0EEENS1_21CollectiveEpilogueBwdISA_SB_SD_Li256ELb1ELb0ELi2EEENS1_19SingleTileSchedulerILb1ELb0ELb0ELi128EEEEEEEEEvNT_6ParamsE$_ZZN4cute12filter_tupleINS_5tupleIJNS_1CILi4096EEENS1_IJiiEEEEEEZNS_16flatten_to_tupleIS5_EEDaRKT_EUlRKT_E_EEDaS9_OT0_ENKUlDpSC_E_clIJNS1_IJS3_EEES4_EEEDaSG_ - $_ZN7cutlass13device_kernelIN5flash19enable_sm80_to_sm89INS1_16FlashAttnBwdSm80INS1_25CollectiveMainloopBwdSm80ILi2ELi2EN4cute5tupleIJNS5_1CILi128EEES8_NS7_ILi64EEEEEENS_6half_tEfNS_4arch4Sm80ELb0ELb0ELb1ELb1ELb1ELb0ELb0ELb0ELi2ELi4ELi4ELi4ELb0EEENS1_21CollectiveEpilogueBwdISA_SB_SD_Li256ELb1ELb0ELi2EEENS1_19SingleTileSchedulerILb1ELb0ELb0ELi128EEEEEEEEEvNT_6ParamsE$_ZZN4cute12filter_tupleINS_5tupleIJNS_1CILi4096EEENS1_IJNS1_IJiiEEENS2_ILi8192EEEEEEEEEZNS_16flatten_to_tupleIS7_EEDaRKT_EUlRKT_E_EEDaSB_OT0_ENKUlDpSE_E_clIJNS1_IJS3_EEENS1_IJiiS5_EEEEEEDaSI_)
$_ZN7cutlass13device_kernelIN5flash19enable_sm80_to_sm89INS1_16FlashAttnBwdSm80INS1_25CollectiveMainloopBwdSm80ILi2ELi2EN4cute5tupleIJNS5_1CILi128EEES8_NS7_ILi64EEEEEENS_6half_tEfNS_4arch4Sm80ELb0ELb0ELb1ELb1ELb1ELb0ELb0ELb0ELi2ELi4ELi4ELi4ELb0EEENS1_21CollectiveEpilogueBwdISA_SB_SD_Li256ELb1ELb0ELi2EEENS1_19SingleTileSchedulerILb1ELb0ELb0ELi128EEEEEEEEEvNT_6ParamsE$_ZZN4cute12filter_tupleINS_5tupleIJNS_1CILi4096EEENS1_IJNS1_IJiiEEENS2_ILi8192EEEEEEEEEZNS_16flatten_to_tupleIS7_EEDaRKT_EUlRKT_E_EEDaSB_OT0_ENKUlDpSE_E_clIJNS1_IJS3_EEENS1_IJiiS5_EEEEEEDaSI_:
[----:B------:R-:W-:-:S04]  /*a3f0*/  MOV R3, 0x0 ;  /* 0x0000000000037802 */ /* 0x000fc80000000f00 */
[----:B------:R-:W-:Y:S05]  /*a400*/  RET.REL.NODEC R2 `(_ZN7cutlass13device_kernelIN5flash19enable_sm80_to_sm89INS1_16FlashAttnBwdSm80INS1_25CollectiveMainloopBwdSm80ILi2ELi2EN4cute5tupleIJNS5_1CILi128EEES8_NS7_ILi64EEEEEENS_6half_tEfNS_4arch4Sm80ELb0ELb0ELb1ELb1ELb1ELb0ELb0ELb0ELi2ELi4ELi4ELi4ELb0EEENS1_21CollectiveEpilogueBwdISA_SB_SD_Li256ELb1ELb0ELi2EEENS1_19SingleTileSchedulerILb1ELb0ELb0ELi128EEEEEEEEEvNT_6ParamsE) ;  /* 0xffff5bf002007950 */ /* 0x000fea0003c3ffff */
        .type           $_ZN7cutlass13device_kernelIN5flash19enable_sm80_to_sm89INS1_16FlashAttnBwdSm80INS1_25CollectiveMainloopBwdSm80ILi2ELi2EN4cute5tupleIJNS5_1CILi128EEES8_NS7_ILi64EEEEEENS_6half_tEfNS_4arch4Sm80ELb0ELb0ELb1ELb1ELb1ELb0ELb0ELb0ELi2ELi4ELi4ELi4ELb0EEENS1_21CollectiveEpilogueBwdISA_SB_SD_Li256ELb1ELb0ELi2EEENS1_19SingleTileSchedulerILb1ELb0ELb0ELi128EEEEEEEEEvNT_6ParamsE$_ZZN4cute12filter_tupleINS_5tupleIJNS_1CILi4096EEENS1_IJiiEEEEEEZNS_16flatten_to_tupleIS5_EEDaRKT_EUlRKT_E_EEDaS9_OT0_ENKUlDpSC_E_clIJNS1_IJS3_EEES4_EEEDaSG_,@function
        .size           $_ZN7cutlass13device_kernelIN5flash19enable_sm80_to_sm89INS1_16FlashAttnBwdSm80INS1_25CollectiveMainloopBwdSm80ILi2ELi2EN4cute5tupleIJNS5_1CILi128EEES8_NS7_ILi64EEEEEENS_6half_tEfNS_4arch4Sm80ELb0ELb0ELb1ELb1ELb1ELb0ELb0ELb0ELi2ELi4ELi4ELi4ELb0EEENS1_21CollectiveEpilogueBwdISA_SB_SD_Li256ELb1ELb0ELi2EEENS1_19SingleTileSchedulerILb1ELb0ELb0ELi128EEEEEEEEEvNT_6ParamsE$_ZZN4cute12filter_tupleINS_5tupleIJNS_1CILi4096EEENS1_IJiiEEEEEEZNS_16flatten_to_tupleIS5_EEDaRKT_EUlRKT_E_EEDaS9_OT0_ENKUlDpSC_E_clIJNS1_IJS3_EEES4_EEEDaSG_,($_ZN7cutlass13device_kernelIN5flash19enable_sm80_to_sm89INS1_16FlashAttnBwdSm80INS1_25CollectiveMainloopBwdSm80ILi2ELi2EN4cute5tupleIJNS5_1CILi128EEES8_NS7_ILi64EEEEEENS_6half_tEfNS_4arch4Sm80ELb0ELb0ELb1ELb1ELb1ELb0ELb0ELb0ELi2ELi4ELi4ELi4ELb0EEENS1_21CollectiveEpilogueBwdISA_SB_SD_Li256ELb1ELb0ELi2EEENS1_19SingleTileSchedulerILb1ELb0ELb0ELi128EEEEEEEEEvNT_6ParamsE$_ZZN4cute13to_mixed_bitsINS_5tupleIJNS1_IJNS_1CILi4EEENS2_ILi8EEEEEENS2_ILi2EEENS2_ILi1EEEEEENS1_IJNS1_IJNS2_ILi0EEENS2_ILi64EEEEEES9_S9_EEENS1_IJNS1_IJiiEEEiS9_EEEEEDaRKT_RKT0_RKT1_ENKUlDpRKT_E_clIJNS_9MixedBitsILj0ELj448EEENS2_ILj0EEESW_EEEDaSR_ - $_ZN7cutlass13device_kernelIN5flash19enable_sm80_to_sm89INS1_16FlashAttnBwdSm80INS1_25CollectiveMainloopBwdSm80ILi2ELi2EN4cute5tupleIJNS5_1CILi128EEES8_NS7_ILi64EEEEEENS_6half_tEfNS_4arch4Sm80ELb0ELb0ELb1ELb1ELb1ELb0ELb0ELb0ELi2ELi4ELi4ELi4ELb0EEENS1_21CollectiveEpilogueBwdISA_SB_SD_Li256ELb1ELb0ELi2EEENS1_19SingleTileSchedulerILb1ELb0ELb0ELi128EEEEEEEEEvNT_6ParamsE$_ZZN4cute12filter_tupleINS_5tupleIJNS_1CILi4096EEENS1_IJiiEEEEEEZNS_16flatten_to_tupleIS5_EEDaRKT_EUlRKT_E_EEDaS9_OT0_ENKUlDpSC_E_clIJNS1_IJS3_EEES4_EEEDaSG_)
$_ZN7cutlass13device_kernelIN5flash19enable_sm80_to_sm89INS1_16FlashAttnBwdSm80INS1_25CollectiveMainloopBwdSm80ILi2ELi2EN4cute5tupleIJNS5_1CILi128EEES8_NS7_ILi64EEEEEENS_6half_tEfNS_4arch4Sm80ELb0ELb0ELb1ELb1ELb1ELb0ELb0ELb0ELi2ELi4ELi4ELi4ELb0EEENS1_21CollectiveEpilogueBwdISA_SB_SD_Li256ELb1ELb0ELi2EEENS1_19SingleTileSchedulerILb1ELb0ELb0ELi128EEEEEEEEEvNT_6ParamsE$_ZZN4cute12filter_tupleINS_5tupleIJNS_1CILi4096EEENS1_IJiiEEEEEEZNS_16flatten_to_tupleIS5_EEDaRKT_EUlRKT_E_EEDaS9_OT0_ENKUlDpSC_E_clIJNS1_IJS3_EEES4_EEEDaSG_:
[----:B------:R-:W-:-:S04]  /*a410*/  MOV R3, 0x0 ;  /* 0x0000000000037802 */ /* 0x000fc80000000f00 */
[----:B------:R-:W-:Y:S05]  /*a420*/  RET.REL.NODEC R2 `(_ZN7cutlass13device_kernelIN5flash19enable_sm80_to_sm89INS1_16FlashAttnBwdSm80INS1_25CollectiveMainloopBwdSm80ILi2ELi2EN4cute5tupleIJNS5_1CILi128EEES8_NS7_ILi64EEEEEENS_6half_tEfNS_4arch4Sm80ELb0ELb0ELb1ELb1ELb1ELb0ELb0ELb0ELi2ELi4ELi4ELi4ELb0EEENS1_21CollectiveEpilogueBwdISA_SB_SD_Li256ELb1ELb0ELi2EEENS1_19SingleTileSchedulerILb1ELb0ELb0ELi128EEEEEEEEEvNT_6ParamsE) ;  /* 0xffff5bd002007950 */ /* 0x000fea0003c3ffff */
        .type           $_ZN7cutlass13device_kernelIN5flash19enable_sm80_to_sm89INS1_16FlashAttnBwdSm80INS1_25CollectiveMainloopBwdSm80ILi2ELi2EN4cute5tupleIJNS5_1CILi128EEES8_NS7_ILi64EEEEEENS_6half_tEfNS_4arch4Sm80ELb0ELb0ELb1ELb1ELb1ELb0ELb0ELb0ELi2ELi4ELi4ELi4ELb0EEENS1_21CollectiveEpilogueBwdISA_SB_SD_Li256ELb1ELb0ELi2EEENS1_19SingleTileSchedulerILb1ELb0ELb0ELi128EEEEEEEEEvNT_6ParamsE$_ZZN4cute13to_mixed_bitsINS_5tupleIJNS1_IJNS_1CILi4EEENS2_ILi8EEEEEENS2_ILi2EEENS2_ILi1EEEEEENS1_IJNS1_IJNS2_ILi0EEENS2_ILi64EEEEEES9_S9_EEENS1_IJNS1_IJiiEEEiS9_EEEEEDaRKT_RKT0_RKT1_ENKUlDpRKT_E_clIJNS_9MixedBitsILj0ELj448EEENS2_ILj0EEESW_EEEDaSR_,@function
        .size           $_ZN7cutlass13device_kernelIN5flash19enable_sm80_to_sm89INS1_16FlashAttnBwdSm80INS1_25CollectiveMainloopBwdSm80ILi2ELi2EN4cute5tupleIJNS5_1CILi128EEES8_NS7_ILi64EEEEEENS_6half_tEfNS_4arch4Sm80ELb0ELb0ELb1ELb1ELb1ELb0ELb0ELb0ELi2ELi4ELi4ELi4ELb0EEENS1_21CollectiveEpilogueBwdISA_SB_SD_Li256ELb1ELb0ELi2EEENS1_19SingleTileSchedulerILb1ELb0ELb0ELi128EEEEEEEEEvNT_6ParamsE$_ZZN4cute13to_mixed_bitsINS_5tupleIJNS1_IJNS_1CILi4EEENS2_ILi8EEEEEENS2_ILi2EEENS2_ILi1EEEEEENS1_IJNS1_IJNS2_ILi0EEENS2_ILi64EEEEEES9_S9_EEENS1_IJNS1_IJiiEEEiS9_EEEEEDaRKT_RKT0_RKT1_ENKUlDpRKT_E_clIJNS_9MixedBitsILj0ELj448EEENS2_ILj0EEESW_EEEDaSR_,($_ZN7cutlass13device_kernelIN5flash19enable_sm80_to_sm89INS1_16FlashAttnBwdSm80INS1_25CollectiveMainloopBwdSm80ILi2ELi2EN4cute5tupleIJNS5_1CILi128EEES8_NS7_ILi64EEEEEENS_6half_tEfNS_4arch4Sm80ELb0ELb0ELb1ELb1ELb1ELb0ELb0ELb0ELi2ELi4ELi4ELi4ELb0EEENS1_21CollectiveEpilogueBwdISA_SB_SD_Li256ELb1ELb0ELi2EEENS1_19SingleTileSchedulerILb1ELb0ELb0ELi128EEEEEEEEEvNT_6ParamsE$_ZZN4cute13to_mixed_bitsINS_5tupleIJNS1_IJNS_1CILi4EEENS2_ILi8EEEEEENS2_ILi2EEENS2_ILi1EEEEEENS1_IJNS1_IJNS2_ILi0EEENS2_ILi64EEEEEES9_S9_EEENS1_IJNS1_IJiiEEEiS9_EEEEEDaRKT_RKT0_RKT1_ENKUlRKT_RKT0_RKT1_E_clIS5_SB_SD_EEDaSQ_ST_SW_ - $_ZN7cutlass13device_kernelIN5flash19enable_sm80_to_sm89INS1_16FlashAttnBwdSm80INS1_25CollectiveMainloopBwdSm80ILi2ELi2EN4cute5tupleIJNS5_1CILi128EEES8_NS7_ILi64EEEEEENS_6half_tEfNS_4arch4Sm80ELb0ELb0ELb1ELb1ELb1ELb0ELb0ELb0ELi2ELi4ELi4ELi4ELb0EEENS1_21CollectiveEpilogueBwdISA_SB_SD_Li256ELb1ELb0ELi2EEENS1_19SingleTileSchedulerILb1ELb0ELb0ELi128EEEEEEEEEvNT_6ParamsE$_ZZN4cute13to_mixed_bitsINS_5tupleIJNS1_IJNS_1CILi4EEENS2_ILi8EEEEEENS2_ILi2EEENS2_ILi1EEEEEENS1_IJNS1_IJNS2_ILi0EEENS2_ILi64EEEEEES9_S9_EEENS1_IJNS1_IJiiEEEiS9_EEEEEDaRKT_RKT0_RKT1_ENKUlDpRKT_E_clIJNS_9MixedBitsILj0ELj448EEENS2_ILj0EEESW_EEEDaSR_)
$_ZN7cutlass13device_kernelIN5flash19enable_sm80_to_sm89INS1_16FlashAttnBwdSm80INS1_25CollectiveMainloopBwdSm80ILi2ELi2EN4cute5tupleIJNS5_1CILi128EEES8_NS7_ILi64EEEEEENS_6half_tEfNS_4arch4Sm80ELb0ELb0ELb1ELb1ELb1ELb0ELb0ELb0ELi2ELi4ELi4ELi4ELb0EEENS1_21CollectiveEpilogueBwdISA_SB_SD_Li256ELb1ELb0ELi2EEENS1_19SingleTileSchedulerILb1ELb0ELb0ELi128EEEEEEEEEvNT_6ParamsE$_ZZN4cute13to_mixed_bitsINS_5tupleIJNS1_IJNS_1CILi4EEENS2_ILi8EEEEEENS2_ILi2EEENS2_ILi1EEEEEENS1_IJNS1_IJNS2_ILi0EEENS2_ILi64EEEEEES9_S9_EEENS1_IJNS1_IJiiEEEiS9_EEEEEDaRKT_RKT0_RKT1_ENKUlDpRKT_E_clIJNS_9MixedBitsILj0ELj448EEENS2_ILj0EEESW_EEEDaSR_:
[----:B------:R-:W-:Y:S02]  /*a430*/  MOV R7, 0x0 ;  /* 0x0000000000077802 */ /* 0x000fe40000000f00 */
[----:B------:R-:W-:Y:S02]  /*a440*/  LOP3.LUT R4, R4, 0x1c0, RZ, 0xc0, !PT ;  /* 0x000001c004047812 */ /* 0x000fe400078ec0ff */
[----:B------:R-:W-:Y:S05]  /*a450*/  RET.REL.NODEC R6 `(_ZN7cutlass13device_kernelIN5flash19enable_sm80_to_sm89INS1_16FlashAttnBwdSm80INS1_25CollectiveMainloopBwdSm80ILi2ELi2EN4cute5tupleIJNS5_1CILi128EEES8_NS7_ILi64EEEEEENS_6half_tEfNS_4arch4Sm80ELb0ELb0ELb1ELb1ELb1ELb0ELb0ELb0ELi2ELi4ELi4ELi4ELb0EEENS1_21CollectiveEpilogueBwdISA_SB_SD_Li256ELb1ELb0ELi2EEENS1_19SingleTileSchedulerILb1ELb0ELb0ELi128EEEEEEEEEvNT_6ParamsE) ;  /* 0xffff5ba006007950 */ /* 0x000fea0003c3ffff */
        .type           $_ZN7cutlass13device_kernelIN5flash19enable_sm80_to_sm89INS1_16FlashAttnBwdSm80INS1_25CollectiveMainloopBwdSm80ILi2ELi2EN4cute5tupleIJNS5_1CILi128EEES8_NS7_ILi64EEEEEENS_6half_tEfNS_4arch4Sm80ELb0ELb0ELb1ELb1ELb1ELb0ELb0ELb0ELi2ELi4ELi4ELi4ELb0EEENS1_21CollectiveEpilogueBwdISA_SB_SD_Li256ELb1ELb0ELi2EEENS1_19SingleTileSchedulerILb1ELb0ELb0ELi128EEEEEEEEEvNT_6ParamsE$_ZZN4cute13to_mixed_bitsINS_5tupleIJNS1_IJNS_1CILi4EEENS2_ILi8EEEEEENS2_ILi2EEENS2_ILi1EEEEEENS1_IJNS1_IJNS2_ILi0EEENS2_ILi64EEEEEES9_S9_EEENS1_IJNS1_IJiiEEEiS9_EEEEEDaRKT_RKT0_RKT1_ENKUlRKT_RKT0_RKT1_E_clIS5_SB_SD_EEDaSQ_ST_SW_,@function
        .size           $_ZN7cutlass13device_kernelIN5flash19enable_sm80_to_sm89INS1_16FlashAttnBwdSm80INS1_25CollectiveMainloopBwdSm80ILi2ELi2EN4cute5tupleIJNS5_1CILi128EEES8_NS7_ILi64EEEEEENS_6half_tEfNS_4arch4Sm80ELb0ELb0ELb1ELb1ELb1ELb0ELb0ELb0ELi2ELi4ELi4ELi4ELb0EEENS1_21CollectiveEpilogueBwdISA_SB_SD_Li256ELb1ELb0ELi2EEENS1_19SingleTileSchedulerILb1ELb0ELb0ELi128EEEEEEEEEvNT_6ParamsE$_ZZN4cute13to_mixed_bitsINS_5tupleIJNS1_IJNS_1CILi4EEENS2_ILi8EEEEEENS2_ILi2EEENS2_ILi1EEEEEENS1_IJNS1_IJNS2_ILi0EEENS2_ILi64EEEEEES9_S9_EEENS1_IJNS1_IJiiEEEiS9_EEEEEDaRKT_RKT0_RKT1_ENKUlRKT_RKT0_RKT1_E_clIS5_SB_SD_EEDaSQ_ST_SW_,($_ZN7cutlass13device_kernelIN5flash19enable_sm80_to_sm89INS1_16FlashAttnBwdSm80INS1_25CollectiveMainloopBwdSm80ILi2ELi2EN4cute5tupleIJNS5_1CILi128EEES8_NS7_ILi64EEEEEENS_6half_tEfNS_4arch4Sm80ELb0ELb0ELb1ELb1ELb1ELb0ELb0ELb0ELi2ELi4ELi4ELi4ELb0EEENS1_21CollectiveEpilogueBwdISA_SB_SD_Li256ELb1ELb0ELi2EEENS1_19SingleTileSchedulerILb1ELb0ELb0ELi128EEEEEEEEEvNT_6ParamsE$_ZZN4cute13to_mixed_bitsINS_5tupleIJNS1_IJNS_1CILi4EEENS2_ILi8EEEEEENS2_ILi2EEENS2_ILi1EEEEEENS1_IJNS1_IJNS2_ILi128EEENS2_ILi0EEEEEES4_SA_EEENS1_IJNS1_IJiiEEEiSA_EEEEEDaRKT_RKT0_RKT1_ENKUlDpRKT_E_clIJNS_9MixedBitsILj0ELj384EEENSU_ILj0ELj8EEENS2_ILj0EEEEEEDaSR_ - $_ZN7cutlass13device_kernelIN5flash19enable_sm80_to_sm89INS1_16FlashAttnBwdSm80INS1_25CollectiveMainloopBwdSm80ILi2ELi2EN4cute5tupleIJNS5_1CILi128EEES8_NS7_ILi64EEEEEENS_6half_tEfNS_4arch4Sm80ELb0ELb0ELb1ELb1ELb1ELb0ELb0ELb0ELi2ELi4ELi4ELi4ELb0EEENS1_21CollectiveEpilogueBwdISA_SB_SD_Li256ELb1ELb0ELi2EEENS1_19SingleTileSchedulerILb1ELb0ELb0ELi128EEEEEEEEEvNT_6ParamsE$_ZZN4cute13to_mixed_bitsINS_5tupleIJNS1_IJNS_1CILi4EEENS2_ILi8EEEEEENS2_ILi2EEENS2_ILi1EEEEEENS1_IJNS1_IJNS2_ILi0EEENS2_ILi64EEEEEES9_S9_EEENS1_IJNS1_IJiiEEEiS9_EEEEEDaRKT_RKT0_RKT1_ENKUlRKT_RKT0_RKT1_E_clIS5_SB_SD_EEDaSQ_ST_SW_)
$_ZN7cutlass13device_kernelIN5flash19enable_sm80_to_sm89INS1_16FlashAttnBwdSm80INS1_25CollectiveMainloopBwdSm80ILi2ELi2EN4cute5tupleIJNS5_1CILi128EEES8_NS7_ILi64EEEEEENS_6half_tEfNS_4arch4Sm80ELb0ELb0ELb1ELb1ELb1ELb0ELb0ELb0ELi2ELi4ELi4ELi4ELb0EEENS1_21CollectiveEpilogueBwdISA_SB_SD_Li256ELb1ELb0ELi2EEENS1_19SingleTileSchedulerILb1ELb0ELb0ELi128EEEEEEEEEvNT_6ParamsE$_ZZN4cute13to_mixed_bitsINS_5tupleIJNS1_IJNS_1CILi4EEENS2_ILi8EEEEEENS2_ILi2EEENS2_ILi1EEEEEENS1_IJNS1_IJNS2_ILi0EEENS2_ILi64EEEEEES9_S9_EEENS1_IJNS1_IJiiEEEiS9_EEEEEDaRKT_RKT0_RKT1_ENKUlRKT_RKT0_RKT1_E_clIS5_SB_SD_EEDaSQ_ST_SW_:
[----:B------:R-:W-:Y:S01]  /*a460*/  MOV R7, 0x0 ;  /* 0x0000000000077802 */ /* 0x000fe20000000f00 */
[----:B------:R-:W-:-:S05]  /*a470*/  IMAD.SHL.U32 R4, R5, 0x40, RZ ;  /* 0x0000004005047824 */ /* 0x000fca00078e00ff */
[----:B------:R-:W-:Y:S01]  /*a480*/  LOP3.LUT R4, R4, 0x1c0, RZ, 0xc0, !PT ;  /* 0x000001c004047812 */ /* 0x000fe200078ec0ff */
[----:B------:R-:W-:Y:S06]  /*a490*/  RET.REL.NODEC R6 `(_ZN7cutlass13device_kernelIN5flash19enable_sm80_to_sm89INS1_16FlashAttnBwdSm80INS1_25CollectiveMainloopBwdSm80ILi2ELi2EN4cute5tupleIJNS5_1CILi128EEES8_NS7_ILi64EEEEEENS_6half_tEfNS_4arch4Sm80ELb0ELb0ELb1ELb1ELb1ELb0ELb0ELb0ELi2ELi4ELi4ELi4ELb0EEENS1_21CollectiveEpilogueBwdISA_SB_SD_Li256ELb1ELb0ELi2EEENS1_19SingleTileSchedulerILb1ELb0ELb0ELi128EEEEEEEEEvNT_6ParamsE) ;  /* 0xffff5b6006007950 */ /* 0x000fec0003c3ffff */
        .type           $_ZN7cutlass13device_kernelIN5flash19enable_sm80_to_sm89INS1_16FlashAttnBwdSm80INS1_25CollectiveMainloopBwdSm80ILi2ELi2EN4cute5tupleIJNS5_1CILi128EEES8_NS7_ILi64EEEEEENS_6half_tEfNS_4arch4Sm80ELb0ELb0ELb1ELb1ELb1ELb0ELb0ELb0ELi2ELi4ELi4ELi4ELb0EEENS1_21CollectiveEpilogueBwdISA_SB_SD_Li256ELb1ELb0ELi2EEENS1_19SingleTileSchedulerILb1ELb0ELb0ELi128EEEEEEEEEvNT_6ParamsE$_ZZN4cute13to_mixed_bitsINS_5tupleIJNS1_IJNS_1CILi4EEENS2_ILi8EEEEEENS2_ILi2EEENS2_ILi1EEEEEENS1_IJNS1_IJNS2_ILi128EEENS2_ILi0EEEEEES4_SA_EEENS1_IJNS1_IJiiEEEiSA_EEEEEDaRKT_RKT0_RKT1_ENKUlDpRKT_E_clIJNS_9MixedBitsILj0ELj384EEENSU_ILj0ELj8EEENS2_ILj0EEEEEEDaSR_,@function
        .size           $_ZN7cutlass13device_kernelIN5flash19enable_sm80_to_sm89INS1_16FlashAttnBwdSm80INS1_25CollectiveMainloopBwdSm80ILi2ELi2EN4cute5tupleIJNS5_1CILi128EEES8_NS7_ILi64EEEEEENS_6half_tEfNS_4arch4Sm80ELb0ELb0ELb1ELb1ELb1ELb0ELb0ELb0ELi2ELi4ELi4ELi4ELb0EEENS1_21CollectiveEpilogueBwdISA_SB_SD_Li256ELb1ELb0ELi2EEENS1_19SingleTileSchedulerILb1ELb0ELb0ELi128EEEEEEEEEvNT_6ParamsE$_ZZN4cute13to_mixed_bitsINS_5tupleIJNS1_IJNS_1CILi4EEENS2_ILi8EEEEEENS2_ILi2EEENS2_ILi1EEEEEENS1_IJNS1_IJNS2_ILi128EEENS2_ILi0EEEEEES4_SA_EEENS1_IJNS1_IJiiEEEiSA_EEEEEDaRKT_RKT0_RKT1_ENKUlDpRKT_E_clIJNS_9MixedBitsILj0ELj384EEENSU_ILj0ELj8EEENS2_ILj0EEEEEEDaSR_,($_ZN7cutlass13device_kernelIN5flash19enable_sm80_to_sm89INS1_16FlashAttnBwdSm80INS1_25CollectiveMainloopBwdSm80ILi2ELi2EN4cute5tupleIJNS5_1CILi128EEES8_NS7_ILi64EEEEEENS_6half_tEfNS_4arch4Sm80ELb0ELb0ELb1ELb1ELb1ELb0ELb0ELb0ELi2ELi4ELi4ELi4ELb0EEENS1_21CollectiveEpilogueBwdISA_SB_SD_Li256ELb1ELb0ELi2EEENS1_19SingleTileSchedulerILb1ELb0ELb0ELi128EEEEEEEEEvNT_6ParamsE$_ZZN4cute13to_mixed_bitsINS_5tupleIJNS1_IJNS_1CILi4EEENS2_ILi8EEEEEENS2_ILi2EEENS2_ILi1EEEEEENS1_IJNS1_IJNS2_ILi128EEENS2_ILi0EEEEEES4_SA_EEENS1_IJNS1_IJiiEEEiSA_EEEEEDaRKT_RKT0_RKT1_ENKUlRKT_RKT0_RKT1_E_clIS5_SB_SD_EEDaSQ_ST_SW_ - $_ZN7cutlass13device_kernelIN5flash19enable_sm80_to_sm89INS1_16FlashAttnBwdSm80INS1_25CollectiveMainloopBwdSm80ILi2ELi2EN4cute5tupleIJNS5_1CILi128EEES8_NS7_ILi64EEEEEENS_6half_tEfNS_4arch4Sm80ELb0ELb0ELb1ELb1ELb1ELb0ELb0ELb0ELi2ELi4ELi4ELi4ELb0EEENS1_21CollectiveEpilogueBwdISA_SB_SD_Li256ELb1ELb0ELi2EEENS1_19SingleTileSchedulerILb1ELb0ELb0ELi128EEEEEEEEEvNT_6ParamsE$_ZZN4cute13to_mixed_bitsINS_5tupleIJNS1_IJNS_1CILi4EEENS2_ILi8EEEEEENS2_ILi2EEENS2_ILi1EEEEEENS1_IJNS1_IJNS2_ILi128EEENS2_ILi0EEEEEES4_SA_EEENS1_IJNS1_IJiiEEEiSA_EEEEEDaRKT_RKT0_RKT1_ENKUlDpRKT_E_clIJNS_9MixedBitsILj0ELj384EEENSU_ILj0ELj8EEENS2_ILj0EEEEEEDaSR_)
$_ZN7cutlass13device_kernelIN5flash19enable_sm80_to_sm89INS1_16FlashAttnBwdSm80INS1_25CollectiveMainloopBwdSm80ILi2ELi2EN4cute5tupleIJNS5_1CILi128EEES8_NS7_ILi64EEEEEENS_6half_tEfNS_4arch4Sm80ELb0ELb0ELb1ELb1ELb1ELb0ELb0ELb0ELi2ELi4ELi4ELi4ELb0EEENS1_21CollectiveEpilogueBwdISA_SB_SD_Li256ELb1ELb0ELi2EEENS1_19SingleTileSchedulerILb1ELb0ELb0ELi128EEEEEEEEEvNT_6ParamsE$_ZZN4cute13to_mixed_bitsINS_5tupleIJNS1_IJNS_1CILi4EEENS2_ILi8EEEEEENS2_ILi2EEENS2_ILi1EEEEEENS1_IJNS1_IJNS2_ILi128EEENS2_ILi0EEEEEES4_SA_EEENS1_IJNS1_IJiiEEEiSA_EEEEEDaRKT_RKT0_RKT1_ENKUlDpRKT_E_clIJNS_9MixedBitsILj0ELj384EEENSU_ILj0ELj8EEENS2_ILj0EEEEEEDaSR_:
[----:B------:R-:W-:Y:S01]  /*a4a0*/  LOP3.LUT R6, R5, 0x8, RZ, 0xc0, !PT ;  /* 0x0000000805067812 */ /* 0x000fe200078ec0ff */
[----:B------:R-:W-:-:S03]  /*a4b0*/  IMAD.MOV.U32 R5, RZ, RZ, 0x0 ;  /* 0x00000000ff057424 */ /* 0x000fc600078e00ff */
[----:B------:R-:W-:Y:S01]  /*a4c0*/  LOP3.LUT R6, R6, 0x188, R3, 0x78, !PT ;  /* 0x0000018806067812 */ /* 0x000fe200078e7803 */
[----:B------:R-:W-:Y:S06]  /*a4d0*/  RET.REL.NODEC R4 `(_ZN7cutlass13device_kernelIN5flash19enable_sm80_to_sm89INS1_16FlashAttnBwdSm80INS1_25CollectiveMainloopBwdSm80ILi2ELi2EN4cute5tupleIJNS5_1CILi128EEES8_NS7_ILi64EEEEEENS_6half_tEfNS_4arch4Sm80ELb0ELb0ELb1ELb1ELb1ELb0ELb0ELb0ELi2ELi4ELi4ELi4ELb0EEENS1_21CollectiveEpilogueBwdISA_SB_SD_Li256ELb1ELb0ELi2EEENS1_19SingleTileSchedulerILb1ELb0ELb0ELi128EEEEEEEEEvNT_6ParamsE) ;  /* 0xffff5b2004007950 */ /* 0x000fec0003c3ffff */
        .type           $_ZN7cutlass13device_kernelIN5flash19enable_sm80_to_sm89INS1_16FlashAttnBwdSm80INS1_25CollectiveMainloopBwdSm80ILi2ELi2EN4cute5tupleIJNS5_1CILi128EEES8_NS7_ILi64EEEEEENS_6half_tEfNS_4arch4Sm80ELb0ELb0ELb1ELb1ELb1ELb0ELb0ELb0ELi2ELi4ELi4ELi4ELb0EEENS1_21CollectiveEpilogueBwdISA_SB_SD_Li256ELb1ELb0ELi2EEENS1_19SingleTileSchedulerILb1ELb0ELb0ELi128EEEEEEEEEvNT_6ParamsE$_ZZN4cute13to_mixed_bitsINS_5tupleIJNS1_IJNS_1CILi4EEENS2_ILi8EEEEEENS2_ILi2EEENS2_ILi1EEEEEENS1_IJNS1_IJNS2_ILi128EEENS2_ILi0EEEEEES4_SA_EEENS1_IJNS1_IJiiEEEiSA_EEEEEDaRKT_RKT0_RKT1_ENKUlRKT_RKT0_RKT1_E_clIS5_SB_SD_EEDaSQ_ST_SW_,@function
        .size           $_ZN7cutlass13device_kernelIN5flash19enable_sm80_to_sm89INS1_16FlashAttnBwdSm80INS1_25CollectiveMainloopBwdSm80ILi2ELi2EN4cute5tupleIJNS5_1CILi128EEES8_NS7_ILi64EEEEEENS_6half_tEfNS_4arch4Sm80ELb0ELb0ELb1ELb1ELb1ELb0ELb0ELb0ELi2ELi4ELi4ELi4ELb0EEENS1_21CollectiveEpilogueBwdISA_SB_SD_Li256ELb1ELb0ELi2EEENS1_19SingleTileSchedulerILb1ELb0ELb0ELi128EEEEEEEEEvNT_6ParamsE$_ZZN4cute13to_mixed_bitsINS_5tupleIJNS1_IJNS_1CILi4EEENS2_ILi8EEEEEENS2_ILi2EEENS2_ILi1EEEEEENS1_IJNS1_IJNS2_ILi128EEENS2_ILi0EEEEEES4_SA_EEENS1_IJNS1_IJiiEEEiSA_EEEEEDaRKT_RKT0_RKT1_ENKUlRKT_RKT0_RKT1_E_clIS5_SB_SD_EEDaSQ_ST_SW_,($_ZN7cutlass13device_kernelIN5flash19enable_sm80_to_sm89INS1_16FlashAttnBwdSm80INS1_25CollectiveMainloopBwdSm80ILi2ELi2EN4cute5tupleIJNS5_1CILi128EEES8_NS7_ILi64EEEEEENS_6half_tEfNS_4arch4Sm80ELb0ELb0ELb1ELb1ELb1ELb0ELb0ELb0ELi2ELi4ELi4ELi4ELb0EEENS1_21CollectiveEpilogueBwdISA_SB_SD_Li256ELb1ELb0ELi2EEENS1_19SingleTileSchedulerILb1ELb0ELb0ELi128EEEEEEEEEvNT_6ParamsE$_ZZN4cute13to_mixed_bitsINS_5tupleIJNS1_IJNS_1CILi4EEENS2_ILi8EEEEEENS2_ILi2EEENS2_ILi1EEEEEENS1_IJNS1_IJNS2_ILi128EEENS2_ILi0EEEEEES4_SA_EEENS1_IJNS1_IJiiEEEiSA_EEEEEDaRKT_RKT0_RKT1_ENKUlRKT_RKT0_RKT1_E_clIS6_S4_iEEDaSQ_ST_SW_ - $_ZN7cutlass13device_kernelIN5flash19enable_sm80_to_sm89INS1_16FlashAttnBwdSm80INS1_25CollectiveMainloopBwdSm80ILi2ELi2EN4cute5tupleIJNS5_1CILi128EEES8_NS7_ILi64EEEEEENS_6half_tEfNS_4arch4Sm80ELb0ELb0ELb1ELb1ELb1ELb0ELb0ELb0ELi2ELi4ELi4ELi4ELb0EEENS1_21CollectiveEpilogueBwdISA_SB_SD_Li256ELb1ELb0ELi2EEENS1_19SingleTileSchedulerILb1ELb0ELb0ELi128EEEEEEEEEvNT_6ParamsE$_ZZN4cute13to_mixed_bitsINS_5tupleIJNS1_IJNS_1CILi4EEENS2_ILi8EEEEEENS2_ILi2EEENS2_ILi1EEEEEENS1_IJNS1_IJNS2_ILi128EEENS2_ILi0EEEEEES4_SA_EEENS1_IJNS1_IJiiEEEiSA_EEEEEDaRKT_RKT0_RKT1_ENKUlRKT_RKT0_RKT1_E_clIS5_SB_SD_EEDaSQ_ST_SW_)
$_ZN7cutlass13device_kernelIN5flash19enable_sm80_to_sm89INS1_16FlashAttnBwdSm80INS1_25CollectiveMainloopBwdSm80ILi2ELi2EN4cute5tupleIJNS5_1CILi128EEES8_NS7_ILi64EEEEEENS_6half_tEfNS_4arch4Sm80ELb0ELb0ELb1ELb1ELb1ELb0ELb0ELb0ELi2ELi4ELi4ELi4ELb0EEENS1_21CollectiveEpilogueBwdISA_SB_SD_Li256ELb1ELb0ELi2EEENS1_19SingleTileSchedulerILb1ELb0ELb0ELi128EEEEEEEEEvNT_6ParamsE$_ZZN4cute13to_mixed_bitsINS_5tupleIJNS1_IJNS_1CILi4EEENS2_ILi8EEEEEENS2_ILi2EEENS2_ILi1EEEEEENS1_IJNS1_IJNS2_ILi128EEENS2_ILi0EEEEEES4_SA_EEENS1_IJNS1_IJiiEEEiSA_EEEEEDaRKT_RKT0_RKT1_ENKUlRKT_RKT0_RKT1_E_clIS5_SB_SD_EEDaSQ_ST_SW_:
[----:B------:R-:W-:Y:S01]  /*a4e0*/  MOV R5, 0x0 ;  /* 0x0000000000057802 */ /* 0x000fe20000000f00 */
[----:B------:R-:W-:-:S05]  /*a4f0*/  IMAD.SHL.U32 R3, R3, 0x80, RZ ;  /* 0x0000008003037824 */ /* 0x000fca00078e00ff */
[----:B------:R-:W-:Y:S01]  /*a500*/  LOP3.LUT R3, R3, 0x180, RZ, 0xc0, !PT ;  /* 0x0000018003037812 */ /* 0x000fe200078ec0ff */
[----:B------:R-:W-:Y:S06]  /*a510*/  RET.REL.NODEC R4 `(_ZN7cutlass13device_kernelIN5flash19enable_sm80_to_sm89INS1_16FlashAttnBwdSm80INS1_25CollectiveMainloopBwdSm80ILi2ELi2EN4cute5tupleIJNS5_1CILi128EEES8_NS7_ILi64EEEEEENS_6half_tEfNS_4arch4Sm80ELb0ELb0ELb1ELb1ELb1ELb0ELb0ELb0ELi2ELi4ELi4ELi4ELb0EEENS1_21CollectiveEpilogueBwdISA_SB_SD_Li256ELb1ELb0ELi2EEENS1_19SingleTileSchedulerILb1ELb0ELb0ELi128EEEEEEEEEvNT_6ParamsE) ;  /* 0xffff5ae004007950 */ /* 0x000fec0003c3ffff */
        .type           $_ZN7cutlass13device_kernelIN5flash19enable_sm80_to_sm89INS1_16FlashAttnBwdSm80INS1_25CollectiveMainloopBwdSm80ILi2ELi2EN4cute5tupleIJNS5_1CILi128EEES8_NS7_ILi64EEEEEENS_6half_tEfNS_4arch4Sm80ELb0ELb0ELb1ELb1ELb1ELb0ELb0ELb0ELi2ELi4ELi4ELi4ELb0EEENS1_21CollectiveEpilogueBwdISA_SB_SD_Li256ELb1ELb0ELi2EEENS1_19SingleTileSchedulerILb1ELb0ELb0ELi128EEEEEEEEEvNT_6ParamsE$_ZZN4cute13to_mixed_bitsINS_5tupleIJNS1_IJNS_1CILi4EEENS2_ILi8EEEEEENS2_ILi2EEENS2_ILi1EEEEEENS1_IJNS1_IJNS2_ILi128EEENS2_ILi0EEEEEES4_SA_EEENS1_IJNS1_IJiiEEEiSA_EEEEEDaRKT_RKT0_RKT1_ENKUlRKT_RKT0_RKT1_E_clIS6_S4_iEEDaSQ_ST_SW_,@function
        .size           $_ZN7cutlass13device_kernelIN5flash19enable_sm80_to_sm89INS1_16FlashAttnBwdSm80INS1_25CollectiveMainloopBwdSm80ILi2ELi2EN4cute5tupleIJNS5_1CILi128EEES8_NS7_ILi64EEEEEENS_6half_tEfNS_4arch4Sm80ELb0ELb0ELb1ELb1ELb1ELb0ELb0ELb0ELi2ELi4ELi4ELi4ELb0EEENS1_21CollectiveEpilogueBwdISA_SB_SD_Li256ELb1ELb0ELi2EEENS1_19SingleTileSchedulerILb1ELb0ELb0ELi128EEEEEEEEEvNT_6ParamsE$_ZZN4cute13to_mixed_bitsINS_5tupleIJNS1_IJNS_1CILi4EEENS2_ILi8EEEEEENS2_ILi2EEENS2_ILi1EEEEEENS1_IJNS1_IJNS2_ILi128EEENS2_ILi0EEEEEES4_SA_EEENS1_IJNS1_IJiiEEEiSA_EEEEEDaRKT_RKT0_RKT1_ENKUlRKT_RKT0_RKT1_E_clIS6_S4_iEEDaSQ_ST_SW_,($_ZN7cutlass13device_kernelIN5flash19enable_sm80_to_sm89INS1_16FlashAttnBwdSm80INS1_25CollectiveMainloopBwdSm80ILi2ELi2EN4cute5tupleIJNS5_1CILi128EEES8_NS7_ILi64EEEEEENS_6half_tEfNS_4arch4Sm80ELb0ELb0ELb1ELb1ELb1ELb0ELb0ELb0ELi2ELi4ELi4ELi4ELb0EEENS1_21CollectiveEpilogueBwdISA_SB_SD_Li256ELb1ELb0ELi2EEENS1_19SingleTileSchedulerILb1ELb0ELb0ELi128EEEEEEEEEvNT_6ParamsE$_ZZN4cute13to_mixed_bitsINS_5tupleIJNS1_IJNS_1CILi4EEENS2_ILi8EEEEEES3_NS2_ILi1EEEEEENS1_IJNS1_IJNS2_ILi0EEENS2_ILi64EEEEEES8_S8_EEENS1_IJNS1_IJiiEEEiS8_EEEEEDaRKT_RKT0_RKT1_ENKUlDpRKT_E_clIJNS_9MixedBitsILj0ELj448EEENS2_ILj0EEESV_EEEDaSQ_ - $_ZN7cutlass13device_kernelIN5flash19enable_sm80_to_sm89INS1_16FlashAttnBwdSm80INS1_25CollectiveMainloopBwdSm80ILi2ELi2EN4cute5tupleIJNS5_1CILi128EEES8_NS7_ILi64EEEEEENS_6half_tEfNS_4arch4Sm80ELb0ELb0ELb1ELb1ELb1ELb0ELb0ELb0ELi2ELi4ELi4ELi4ELb0EEENS1_21CollectiveEpilogueBwdISA_SB_SD_Li256ELb1ELb0ELi2EEENS1_19SingleTileSchedulerILb1ELb0ELb0ELi128EEEEEEEEEvNT_6ParamsE$_ZZN4cute13to_mixed_bitsINS_5tupleIJNS1_IJNS_1CILi4EEENS2_ILi8EEEEEENS2_ILi2EEENS2_ILi1EEEEEENS1_IJNS1_IJNS2_ILi128EEENS2_ILi0EEEEEES4_SA_EEENS1_IJNS1_IJiiEEEiSA_EEEEEDaRKT_RKT0_RKT1_ENKUlRKT_RKT0_RKT1_E_clIS6_S4_iEEDaSQ_ST_SW_)
$_ZN7cutlass13device_kernelIN5flash19enable_sm80_to_sm89INS1_16FlashAttnBwdSm80INS1_25CollectiveMainloopBwdSm80ILi2ELi2EN4cute5tupleIJNS5_1CILi128EEES8_NS7_ILi64EEEEEENS_6half_tEfNS_4arch4Sm80ELb0ELb0ELb1ELb1ELb1ELb0ELb0ELb0ELi2ELi4ELi4ELi4ELb0EEENS1_21CollectiveEpilogueBwdISA_SB_SD_Li256ELb1ELb0ELi2EEENS1_19SingleTileSchedulerILb1ELb0ELb0ELi128EEEEEEEEEvNT_6ParamsE$_ZZN4cute13to_mixed_bitsINS_5tupleIJNS1_IJNS_1CILi4EEENS2_ILi8EEEEEENS2_ILi2EEENS2_ILi1EEEEEENS1_IJNS1_IJNS2_ILi128EEENS2_ILi0EEEEEES4_SA_EEENS1_IJNS1_IJiiEEEiSA_EEEEEDaRKT_RKT0_RKT1_ENKUlRKT_RKT0_RKT1_E_clIS6_S4_iEEDaSQ_ST_SW_:
[----:B------:R-:W-:Y:S01]  /*a520*/  IMAD.SHL.U32 R4, R7, 0x8, RZ ;  /* 0x0000000807047824 */ /* 0x000fe200078e00ff */
[----:B------:R-:W-:-:S04]  /*a530*/  MOV R7, 0x0 ;  /* 0x0000000000077802 */ /* 0x000fc80000000f00 */
[----:B------:R-:W-:Y:S01]  /*a540*/  LOP3.LUT R4, R4, 0x8, RZ, 0xc0, !PT ;  /* 0x0000000804047812 */ /* 0x000fe200078ec0ff */
[----:B------:R-:W-:Y:S06]  /*a550*/  RET.REL.NODEC R6 `(_ZN7cutlass13device_kernelIN5flash19enable_sm80_to_sm89INS1_16FlashAttnBwdSm80INS1_25CollectiveMainloopBwdSm80ILi2ELi2EN4cute5tupleIJNS5_1CILi128EEES8_NS7_ILi64EEEEEENS_6half_tEfNS_4arch4Sm80ELb0ELb0ELb1ELb1ELb1ELb0ELb0ELb0ELi2ELi4ELi4ELi4ELb0EEENS1_21CollectiveEpilogueBwdISA_SB_SD_Li256ELb1ELb0ELi2EEENS1_19SingleTileSchedulerILb1ELb0ELb0ELi128EEEEEEEEEvNT_6ParamsE) ;  /* 0xffff5aa006007950 */ /* 0x000fec0003c3ffff */
        .type           $_ZN7cutlass13device_kernelIN5flash19enable_sm80_to_sm89INS1_16FlashAttnBwdSm80INS1_25CollectiveMainloopBwdSm80ILi2ELi2EN4cute5tupleIJNS5_1CILi128EEES8_NS7_ILi64EEEEEENS_6half_tEfNS_4arch4Sm80ELb0ELb0ELb1ELb1ELb1ELb0ELb0ELb0ELi2ELi4ELi4ELi4ELb0EEENS1_21CollectiveEpilogueBwdISA_SB_SD_Li256ELb1ELb0ELi2EEENS1_19SingleTileSchedulerILb1ELb0ELb0ELi128EEEEEEEEEvNT_6ParamsE$_ZZN4cute13to_mixed_bitsINS_5tupleIJNS1_IJNS_1CILi4EEENS2_ILi8EEEEEES3_NS2_ILi1EEEEEENS1_IJNS1_IJNS2_ILi0EEENS2_ILi64EEEEEES8_S8_EEENS1_IJNS1_IJiiEEEiS8_EEEEEDaRKT_RKT0_RKT1_ENKUlDpRKT_E_clIJNS_9MixedBitsILj0ELj448EEENS2_ILj0EEESV_EEEDaSQ_,@function
        .size           $_ZN7cutlass13device_kernelIN5flash19enable_sm80_to_sm89INS1_16FlashAttnBwdSm80INS1_25CollectiveMainloopBwdSm80ILi2ELi2EN4cute5tupleIJNS5_1CILi128EEES8_NS7_ILi64EEEEEENS_6half_tEfNS_4arch4Sm80ELb0ELb0ELb1ELb1ELb1ELb0ELb0ELb0ELi2ELi4ELi4ELi4ELb0EEENS1_21CollectiveEpilogueBwdISA_SB_SD_Li256ELb1ELb0ELi2EEENS1_19SingleTileSchedulerILb1ELb0ELb0ELi128EEEEEEEEEvNT_6ParamsE$_ZZN4cute13to_mixed_bitsINS_5tupleIJNS1_IJNS_1CILi4EEENS2_ILi8EEEEEES3_NS2_ILi1EEEEEENS1_IJNS1_IJNS2_ILi0EEENS2_ILi64EEEEEES8_S8_EEENS1_IJNS1_IJiiEEEiS8_EEEEEDaRKT_RKT0_RKT1_ENKUlDpRKT_E_clIJNS_9MixedBitsILj0ELj448EEENS2_ILj0EEESV_EEEDaSQ_,($_ZN7cutlass13device_kernelIN5flash19enable_sm80_to_sm89INS1_16FlashAttnBwdSm80INS1_25CollectiveMainloopBwdSm80ILi2ELi2EN4cute5tupleIJNS5_1CILi128EEES8_NS7_ILi64EEEEEENS_6half_tEfNS_4arch4Sm80ELb0ELb0ELb1ELb1ELb1ELb0ELb0ELb0ELi2ELi4ELi4ELi4ELb0EEENS1_21CollectiveEpilogueBwdISA_SB_SD_Li256ELb1ELb0ELi2EEENS1_19SingleTileSchedulerILb1ELb0ELb0ELi128EEEEEEEEEvNT_6ParamsE$_ZZN4cute13to_mixed_bitsINS_5tupleIJNS1_IJNS_1CILi4EEENS2_ILi8EEEEEES3_NS2_ILi1EEEEEENS1_IJNS1_IJNS2_ILi0EEENS2_ILi64EEEEEES8_S8_EEENS1_IJNS1_IJiiEEEiS8_EEEEEDaRKT_RKT0_RKT1_ENKUlRKT_RKT0_RKT1_E_clIS5_SA_SC_EEDaSP_SS_SV_ - $_ZN7cutlass13device_kernelIN5flash19enable_sm80_to_sm89INS1_16FlashAttnBwdSm80INS1_25CollectiveMainloopBwdSm80ILi2ELi2EN4cute5tupleIJNS5_1CILi128EEES8_NS7_ILi64EEEEEENS_6half_tEfNS_4arch4Sm80ELb0ELb0ELb1ELb1ELb1ELb0ELb0ELb0ELi2ELi4ELi4ELi4ELb0EEENS1_21CollectiveEpilogueBwdISA_SB_SD_Li256ELb1ELb0ELi2EEENS1_19SingleTileSchedulerILb1ELb0ELb0ELi128EEEEEEEEEvNT_6ParamsE$_ZZN4cute13to_mixed_bitsINS_5tupleIJNS1_IJNS_1CILi4EEENS2_ILi8EEEEEES3_NS2_ILi1EEEEEENS1_IJNS1_IJNS2_ILi0EEENS2_ILi64EEEEEES8_S8_EEENS1_IJNS1_IJiiEEEiS8_EEEEEDaRKT_RKT0_RKT1_ENKUlDpRKT_E_clIJNS_9MixedBitsILj0ELj448EEENS2_ILj0EEESV_EEEDaSQ_)
$_ZN7cutlass13device_kernelIN5flash19enable_sm80_to_sm89INS1_16FlashAttnBwdSm80INS1_25CollectiveMainloopBwdSm80ILi2ELi2EN4cute5tupleIJNS5_1CILi128EEES8_NS7_ILi64EEEEEENS_6half_tEfNS_4arch4Sm80ELb0ELb0ELb1ELb1ELb1ELb0ELb0ELb0ELi2ELi4ELi4ELi4ELb0EEENS1_21CollectiveEpilogueBwdISA_SB_SD_Li256ELb1ELb0ELi2EEENS1_19SingleTileSchedulerILb1ELb0ELb0ELi128EEEEEEEEEvNT_6ParamsE$_ZZN4cute13to_mixed_bitsINS_5tupleIJNS1_IJNS_1CILi4EEENS2_ILi8EEEEEES3_NS2_ILi1EEEEEENS1_IJNS1_IJNS2_ILi0EEENS2_ILi64EEEEEES8_S8_EEENS1_IJNS1_IJiiEEEiS8_EEEEEDaRKT_RKT0_RKT1_ENKUlDpRKT_E_clIJNS_9MixedBitsILj0ELj448EEENS2_ILj0EEESV_EEEDaSQ_:
[----:B------:R-:W-:Y:S02]  /*a560*/  MOV R5, 0x0 ;  /* 0x0000000000057802 */ /* 0x000fe40000000f00 */
[----:B------:R-:W-:Y:S02]  /*a570*/  LOP3.LUT R29, R29, 0x1c0, RZ, 0xc0, !PT ;  /* 0x000001c01d1d7812 */ /* 0x000fe400078ec0ff */
[----:B------:R-:W-:Y:S05]  /*a580*/  RET.REL.NODEC R4 `(_ZN7cutlass13device_kernelIN5flash19enable_sm80_to_sm89INS1_16FlashAttnBwdSm80INS1_25CollectiveMainloopBwdSm80ILi2ELi2EN4cute5tupleIJNS5_1CILi128EEES8_NS7_ILi64EEEEEENS_6half_tEfNS_4arch4Sm80ELb0ELb0ELb1ELb1ELb1ELb0ELb0ELb0ELi2ELi4ELi4ELi4ELb0EEENS1_21CollectiveEpilogueBwdISA_SB_SD_Li256ELb1ELb0ELi2EEENS1_19SingleTileSchedulerILb1ELb0ELb0ELi128EEEEEEEEEvNT_6ParamsE) ;  /* 0xffff5a7004007950 */ /* 0x000fea0003c3ffff */
        .type           $_ZN7cutlass13device_kernelIN5flash19enable_sm80_to_sm89INS1_16FlashAttnBwdSm80INS1_25CollectiveMainloopBwdSm80ILi2ELi2EN4cute5tupleIJNS5_1CILi128EEES8_NS7_ILi64EEEEEENS_6half_tEfNS_4arch4Sm80ELb0ELb0ELb1ELb1ELb1ELb0ELb0ELb0ELi2ELi4ELi4ELi4ELb0EEENS1_21CollectiveEpilogueBwdISA_SB_SD_Li256ELb1ELb0ELi2EEENS1_19SingleTileSchedulerILb1ELb0ELb0ELi128EEEEEEEEEvNT_6ParamsE$_ZZN4cute13to_mixed_bitsINS_5tupleIJNS1_IJNS_1CILi4EEENS2_ILi8EEEEEES3_NS2_ILi1EEEEEENS1_IJNS1_IJNS2_ILi0EEENS2_ILi64EEEEEES8_S8_EEENS1_IJNS1_IJiiEEEiS8_EEEEEDaRKT_RKT0_RKT1_ENKUlRKT_RKT0_RKT1_E_clIS5_SA_SC_EEDaSP_SS_SV_,@function
        .size           $_ZN7cutlass13device_kernelIN5flash19enable_sm80_to_sm89INS1_16FlashAttnBwdSm80INS1_25CollectiveMainloopBwdSm80ILi2ELi2EN4cute5tupleIJNS5_1CILi128EEES8_NS7_ILi64EEEEEENS_6half_tEfNS_4arch4Sm80ELb0ELb0ELb1ELb1ELb1ELb0ELb0ELb0ELi2ELi4ELi4ELi4ELb0EEENS1_21CollectiveEpilogueBwdISA_SB_SD_Li256ELb1ELb0ELi2EEENS1_19SingleTileSchedulerILb1ELb0ELb0ELi128EEEEEEEEEvNT_6ParamsE$_ZZN4cute13to_mixed_bitsINS_5tupleIJNS1_IJNS_1CILi4EEENS2_ILi8EEEEEES3_NS2_ILi1EEEEEENS1_IJNS1_IJNS2_ILi0EEENS2_ILi64EEEEEES8_S8_EEENS1_IJNS1_IJiiEEEiS8_EEEEEDaRKT_RKT0_RKT1_ENKUlRKT_RKT0_RKT1_E_clIS5_SA_SC_EEDaSP_SS_SV_,($_ZN7cutlass13device_kernelIN5flash19enable_sm80_to_sm89INS1_16FlashAttnBwdSm80INS1_25CollectiveMainloopBwdSm80ILi2ELi2EN4cute5tupleIJNS5_1CILi128EEES8_NS7_ILi64EEEEEENS_6half_tEfNS_4arch4Sm80ELb0ELb0ELb1ELb1ELb1ELb0ELb0ELb0ELi2ELi4ELi4ELi4ELb0EEENS1_21CollectiveEpilogueBwdISA_SB_SD_Li256ELb1ELb0ELi2EEENS1_19SingleTileSchedulerILb1ELb0ELb0ELi128EEEEEEEEEvNT_6ParamsE$_ZZN4cute13to_mixed_bitsINS_5tupleIJNS1_IJNS_1CILi4EEENS2_ILi8EEEEEES3_NS2_ILi1EEEEEENS1_IJNS1_IJNS2_ILi128EEENS2_ILi0EEEEEENS2_ILi16EEES9_EEENS1_IJNS1_IJiiEEEiS9_EEEEEDaRKT_RKT0_RKT1_ENKUlDpRKT_E_clIJNS_9MixedBitsILj0ELj384EEENSU_ILj0ELj48EEENS2_ILj0EEEEEEDaSR_ - $_ZN7cutlass13device_kernelIN5flash19enable_sm80_to_sm89INS1_16FlashAttnBwdSm80INS1_25CollectiveMainloopBwdSm80ILi2ELi2EN4cute5tupleIJNS5_1CILi128EEES8_NS7_ILi64EEEEEENS_6half_tEfNS_4arch4Sm80ELb0ELb0ELb1ELb1ELb1ELb0ELb0ELb0ELi2ELi4ELi4ELi4ELb0EEENS1_21CollectiveEpilogueBwdISA_SB_SD_Li256ELb1ELb0ELi2EEENS1_19SingleTileSchedulerILb1ELb0ELb0ELi128EEEEEEEEEvNT_6ParamsE$_ZZN4cute13to_mixed_bitsINS_5tupleIJNS1_IJNS_1CILi4EEENS2_ILi8EEEEEES3_NS2_ILi1EEEEEENS1_IJNS1_IJNS2_ILi0EEENS2_ILi64EEEEEES8_S8_EEENS1_IJNS1_IJiiEEEiS8_EEEEEDaRKT_RKT0_RKT1_ENKUlRKT_RKT0_RKT1_E_clIS5_SA_SC_EEDaSP_SS_SV_)
$_ZN7cutlass13device_kernelIN5flash19enable_sm80_to_sm89INS1_16FlashAttnBwdSm80INS1_25CollectiveMainloopBwdSm80ILi2ELi2EN4cute5tupleIJNS5_1CILi128EEES8_NS7_ILi64EEEEEENS_6half_tEfNS_4arch4Sm80ELb0ELb0ELb1ELb1ELb1ELb0ELb0ELb0ELi2ELi4ELi4ELi4ELb0EEENS1_21CollectiveEpilogueBwdISA_SB_SD_Li256ELb1ELb0ELi2EEENS1_19SingleTileSchedulerILb1ELb0ELb0ELi128EEEEEEEEEvNT_6ParamsE$_ZZN4cute13to_mixed_bitsINS_5tupleIJNS1_IJNS_1CILi4EEENS2_ILi8EEEEEES3_NS2_ILi1EEEEEENS1_IJNS1_IJNS2_ILi0EEENS2_ILi64EEEEEES8_S8_EEENS1_IJNS1_IJiiEEEiS8_EEEEEDaRKT_RKT0_RKT1_ENKUlRKT_RKT0_RKT1_E_clIS5_SA_SC_EEDaSP_SS_SV_:
[----:B------:R-:W-:Y:S01]  /*a590*/  MOV R7, 0x0 ;  /* 0x0000000000077802 */ /* 0x000fe20000000f00 */
[----:B------:R-:W-:-:S05]  /*a5a0*/  IMAD.SHL.U32 R4, R34, 0x40, RZ ;  /* 0x0000004022047824 */ /* 0x000fca00078e00ff */
[----:B------:R-:W-:Y:S01]  /*a5b0*/  LOP3.LUT R4, R4, 0x1c0, RZ, 0xc0, !PT ;  /* 0x000001c004047812 */ /* 0x000fe200078ec0ff */
[----:B------:R-:W-:Y:S06]  /*a5c0*/  RET.REL.NODEC R6 `(_ZN7cutlass13device_kernelIN5flash19enable_sm80_to_sm89INS1_16FlashAttnBwdSm80INS1_25CollectiveMainloopBwdSm80ILi2ELi2EN4cute5tupleIJNS5_1CILi128EEES8_NS7_ILi64EEEEEENS_6half_tEfNS_4arch4Sm80ELb0ELb0ELb1ELb1ELb1ELb0ELb0ELb0ELi2ELi4ELi4ELi4ELb0EEENS1_21CollectiveEpilogueBwdISA_SB_SD_Li256ELb1ELb0ELi2EEENS1_19SingleTileSchedulerILb1ELb0ELb0ELi128EEEEEEEEEvNT_6ParamsE) ;  /* 0xffff5a3006007950 */ /* 0x000fec0003c3ffff */
        .type           $_ZN7cutlass13device_kernelIN5flash19enable_sm80_to_sm89INS1_16FlashAttnBwdSm80INS1_25CollectiveMainloopBwdSm80ILi2ELi2EN4cute5tupleIJNS5_1CILi128EEES8_NS7_ILi64EEEEEENS_6half_tEfNS_4arch4Sm80ELb0ELb0ELb1ELb1ELb1ELb0ELb0ELb0ELi2ELi4ELi4ELi4ELb0EEENS1_21CollectiveEpilogueBwdISA_SB_SD_Li256ELb1ELb0ELi2EEENS1_19SingleTileSchedulerILb1ELb0ELb0ELi128EEEEEEEEEvNT_6ParamsE$_ZZN4cute13to_mixed_bitsINS_5tupleIJNS1_IJNS_1CILi4EEENS2_ILi8EEEEEES3_NS2_ILi1EEEEEENS1_IJNS1_IJNS2_ILi128EEENS2_ILi0EEEEEENS2_ILi16EEES9_EEENS1_IJNS1_IJiiEEEiS9_EEEEEDaRKT_RKT0_RKT1_ENKUlDpRKT_E_clIJNS_9MixedBitsILj0ELj384EEENSU_ILj0ELj48EEENS2_ILj0EEEEEEDaSR_,@function
        .size           $_ZN7cutlass13device_kernelIN5flash19enable_sm80_to_sm89INS1_16FlashAttnBwdSm80INS1_25CollectiveMainloopBwdSm80ILi2ELi2EN4cute5tupleIJNS5_1CILi128EEES8_NS7_ILi64EEEEEENS_6half_tEfNS_4arch4Sm80ELb0ELb0ELb1ELb1ELb1ELb0ELb0ELb0ELi2ELi4ELi4ELi4ELb0EEENS1_21CollectiveEpilogueBwdISA_SB_SD_Li256ELb1ELb0ELi2EEENS1_19SingleTileSchedulerILb1ELb0ELb0ELi128EEEEEEEEEvNT_6ParamsE$_ZZN4cute13to_mixed_bitsINS_5tupleIJNS1_IJNS_1CILi4EEENS2_ILi8EEEEEES3_NS2_ILi1EEEEEENS1_IJNS1_IJNS2_ILi128EEENS2_ILi0EEEEEENS2_ILi16EEES9_EEENS1_IJNS1_IJiiEEEiS9_EEEEEDaRKT_RKT0_RKT1_ENKUlDpRKT_E_clIJNS_9MixedBitsILj0ELj384EEENSU_ILj0ELj48EEENS2_ILj0EEEEEEDaSR_,($_ZN7cutlass13device_kernelIN5flash19enable_sm80_to_sm89INS1_16FlashAttnBwdSm80INS1_25CollectiveMainloopBwdSm80ILi2ELi2EN4cute5tupleIJNS5_1CILi128EEES8_NS7_ILi64EEEEEENS_6half_tEfNS_4arch4Sm80ELb0ELb0ELb1ELb1ELb1ELb0ELb0ELb0ELi2ELi4ELi4ELi4ELb0EEENS1_21CollectiveEpilogueBwdISA_SB_SD_Li256ELb1ELb0ELi2EEENS1_19SingleTileSchedulerILb1ELb0ELb0ELi128EEEEEEEEEvNT_6ParamsE$_ZZN4cute13to_mixed_bitsINS_5tupleIJNS1_IJNS_1CILi4EEENS2_ILi8EEEEEES3_NS2_ILi1EEEEEENS1_IJNS1_IJNS2_ILi128EEENS2_ILi0EEEEEENS2_ILi16EEES9_EEENS1_IJNS1_IJiiEEEiS9_EEEEEDaRKT_RKT0_RKT1_ENKUlRKT_RKT0_RKT1_E_clIS3_SB_iEEDaSQ_ST_SW_ - $_ZN7cutlass13device_kernelIN5flash19enable_sm80_to_sm89INS1_16FlashAttnBwdSm80INS1_25CollectiveMainloopBwdSm80ILi2ELi2EN4cute5tupleIJNS5_1CILi128EEES8_NS7_ILi64EEEEEENS_6half_tEfNS_4arch4Sm80ELb0ELb0ELb1ELb1ELb1ELb0ELb0ELb0ELi2ELi4ELi4ELi4ELb0EEENS1_21CollectiveEpilogueBwdISA_SB_SD_Li256ELb1ELb0ELi2EEENS1_19SingleTileSchedulerILb1ELb0ELb0ELi128EEEEEEEEEvNT_6ParamsE$_ZZN4cute13to_mixed_bitsINS_5tupleIJNS1_IJNS_1CILi4EEENS2_ILi8EEEEEES3_NS2_ILi1EEEEEENS1_IJNS1_IJNS2_ILi128EEENS2_ILi0EEEEEENS2_ILi16EEES9_EEENS1_IJNS1_IJiiEEEiS9_EEEEEDaRKT_RKT0_RKT1_ENKUlDpRKT_E_clIJNS_9MixedBitsILj0ELj384EEENSU_ILj0ELj48EEENS2_ILj0EEEEEEDaSR_)
$_ZN7cutlass13device_kernelIN5flash19enable_sm80_to_sm89INS1_16FlashAttnBwdSm80INS1_25CollectiveMainloopBwdSm80ILi2ELi2EN4cute5tupleIJNS5_1CILi128EEES8_NS7_ILi64EEEEEENS_6half_tEfNS_4arch4Sm80ELb0ELb0ELb1ELb1ELb1ELb0ELb0ELb0ELi2ELi4ELi4ELi4ELb0EEENS1_21CollectiveEpilogueBwdISA_SB_SD_Li256ELb1ELb0ELi2EEENS1_19SingleTileSchedulerILb1ELb0ELb0ELi128EEEEEEEEEvNT_6ParamsE$_ZZN4cute13to_mixed_bitsINS_5tupleIJNS1_IJNS_1CILi4EEENS2_ILi8EEEEEES3_NS2_ILi1EEEEEENS1_IJNS1_IJNS2_ILi128EEENS2_ILi0EEEEEENS2_ILi16EEES9_EEENS1_IJNS1_IJiiEEEiS9_EEEEEDaRKT_RKT0_RKT1_ENKUlDpRKT_E_clIJNS_9MixedBitsILj0ELj384EEENSU_ILj0ELj48EEENS2_ILj0EEEEEEDaSR_:
[----:B------:R-:W-:Y:S01]  /*a5d0*/  LOP3.LUT R12, R7, 0x30, RZ, 0xc0, !PT ;  /* 0x00000030070c7812 */ /* 0x000fe200078ec0ff */
[----:B------:R-:W-:-:S03]  /*a5e0*/  IMAD.MOV.U32 R7, RZ, RZ, 0x0 ;  /* 0x00000000ff077424 */ /* 0x000fc600078e00ff */
[----:B------:R-:W-:Y:S01]  /*a5f0*/  LOP3.LUT R3, R12, 0x1b0, R3, 0x78, !PT ;  /* 0x000001b00c037812 */ /* 0x000fe200078e7803 */
[----:B------:R-:W-:Y:S06]  /*a600*/  RET.REL.NODEC R6 `(_ZN7cutlass13device_kernelIN5flash19enable_sm80_to_sm89INS1_16FlashAttnBwdSm80INS1_25CollectiveMainloopBwdSm80ILi2ELi2EN4cute5tupleIJNS5_1CILi128EEES8_NS7_ILi64EEEEEENS_6half_tEfNS_4arch4Sm80ELb0ELb0ELb1ELb1ELb1ELb0ELb0ELb0ELi2ELi4ELi4ELi4ELb0EEENS1_21CollectiveEpilogueBwdISA_SB_SD_Li256ELb1ELb0ELi2EEENS1_19SingleTileSchedulerILb1ELb0ELb0ELi128EEEEEEEEEvNT_6ParamsE) ;  /* 0xffff59f006007950 */ /* 0x000fec0003c3ffff */
        .type           $_ZN7cutlass13device_kernelIN5flash19enable_sm80_to_sm89INS1_16FlashAttnBwdSm80INS1_25CollectiveMainloopBwdSm80ILi2ELi2EN4cute5tupleIJNS5_1CILi128EEES8_NS7_ILi64EEEEEENS_6half_tEfNS_4arch4Sm80ELb0ELb0ELb1ELb1ELb1ELb0ELb0ELb0ELi2ELi4ELi4ELi4ELb0EEENS1_21CollectiveEpilogueBwdISA_SB_SD_Li256ELb1ELb0ELi2EEENS1_19SingleTileSchedulerILb1ELb0ELb0ELi128EEEEEEEEEvNT_6ParamsE$_ZZN4cute13to_mixed_bitsINS_5tupleIJNS1_IJNS_1CILi4EEENS2_ILi8EEEEEES3_NS2_ILi1EEEEEENS1_IJNS1_IJNS2_ILi128EEENS2_ILi0EEEEEENS2_ILi16EEES9_EEENS1_IJNS1_IJiiEEEiS9_EEEEEDaRKT_RKT0_RKT1_ENKUlRKT_RKT0_RKT1_E_clIS3_SB_iEEDaSQ_ST_SW_,@function
        .size           $_ZN7cutlass13device_kernelIN5flash19enable_sm80_to_sm89INS1_16FlashAttnBwdSm80INS1_25CollectiveMainloopBwdSm80ILi2ELi2EN4cute5tupleIJNS5_1CILi128EEES8_NS7_ILi64EEEEEENS_6half_tEfNS_4arch4Sm80ELb0ELb0ELb1ELb1ELb1ELb0ELb0ELb0ELi2ELi4ELi4ELi4ELb0EEENS1_21CollectiveEpilogueBwdISA_SB_SD_Li256ELb1ELb0ELi2EEENS1_19SingleTileSchedulerILb1ELb0ELb0ELi128EEEEEEEEEvNT_6ParamsE$_ZZN4cute13to_mixed_bitsINS_5tupleIJNS1_IJNS_1CILi4EEENS2_ILi8EEEEEES3_NS2_ILi1EEEEEENS1_IJNS1_IJNS2_ILi128EEENS2_ILi0EEEEEENS2_ILi16EEES9_EEENS1_IJNS1_IJiiEEEiS9_EEEEEDaRKT_RKT0_RKT1_ENKUlRKT_RKT0_RKT1_E_clIS3_SB_iEEDaSQ_ST_SW_,($_ZN7cutlass13device_kernelIN5flash19enable_sm80_to_sm89INS1_16FlashAttnBwdSm80INS1_25CollectiveMainloopBwdSm80ILi2ELi2EN4cute5tupleIJNS5_1CILi128EEES8_NS7_ILi64EEEEEENS_6half_tEfNS_4arch4Sm80ELb0ELb0ELb1ELb1ELb1ELb0ELb0ELb0ELi2ELi4ELi4ELi4ELb0EEENS1_21CollectiveEpilogueBwdISA_SB_SD_Li256ELb1ELb0ELi2EEENS1_19SingleTileSchedulerILb1ELb0ELb0ELi128EEEEEEEEEvNT_6ParamsE$_ZZN4cute13to_mixed_bitsINS_5tupleIJNS1_IJNS_1CILi4EEENS2_ILi8EEEEEES3_NS2_ILi1EEEEEENS1_IJNS1_IJNS2_ILi128EEENS2_ILi0EEEEEENS2_ILi16EEES9_EEENS1_IJNS1_IJiiEEEiS9_EEEEEDaRKT_RKT0_RKT1_ENKUlRKT_RKT0_RKT1_E_clIS5_SA_SD_EEDaSQ_ST_SW_ - $_ZN7cutlass13device_kernelIN5flash19enable_sm80_to_sm89INS1_16FlashAttnBwdSm80INS1_25CollectiveMainloopBwdSm80ILi2ELi2EN4cute5tupleIJNS5_1CILi128EEES8_NS7_ILi64EEEEEENS_6half_tEfNS_4arch4Sm80ELb0ELb0ELb1ELb1ELb1ELb0ELb0ELb0ELi2ELi4ELi4ELi4ELb0EEENS1_21CollectiveEpilogueBwdISA_SB_SD_Li256ELb1ELb0ELi2EEENS1_19SingleTileSchedulerILb1ELb0ELb0ELi128EEEEEEEEEvNT_6ParamsE$_ZZN4cute13to_mixed_bitsINS_5tupleIJNS1_IJNS_1CILi4EEENS2_ILi8EEEEEES3_NS2_ILi1EEEEEENS1_IJNS1_IJNS2_ILi128EEENS2_ILi0EEEEEENS2_ILi16EEES9_EEENS1_IJNS1_IJiiEEEiS9_EEEEEDaRKT_RKT0_RKT1_ENKUlRKT_RKT0_RKT1_E_clIS3_SB_iEEDaSQ_ST_SW_)
$_ZN7cutlass13device_kernelIN5flash19enable_sm80_to_sm89INS1_16FlashAttnBwdSm80INS1_25CollectiveMainloopBwdSm80ILi2ELi2EN4cute5tupleIJNS5_1CILi128EEES8_NS7_ILi64EEEEEENS_6half_tEfNS_4arch4Sm80ELb0ELb0ELb1ELb1ELb1ELb0ELb0ELb0ELi2ELi4ELi4ELi4ELb0EEENS1_21CollectiveEpilogueBwdISA_SB_SD_Li256ELb1ELb0ELi2EEENS1_19SingleTileSchedulerILb1ELb0ELb0ELi128EEEEEEEEEvNT_6ParamsE$_ZZN4cute13to_mixed_bitsINS_5tupleIJNS1_IJNS_1CILi4EEENS2_ILi8EEEEEES3_NS2_ILi1EEEEEENS1_IJNS1_IJNS2_ILi128EEENS2_ILi0EEEEEENS2_ILi16EEES9_EEENS1_IJNS1_IJiiEEEiS9_EEEEEDaRKT_RKT0_RKT1_ENKUlRKT_RKT0_RKT1_E_clIS3_SB_iEEDaSQ_ST_SW_:
[----:B------:R-:W-:Y:S01]  /*a610*/  MOV R13, 0x0 ;  /* 0x00000000000d7802 */ /* 0x000fe20000000f00 */
[----:B------:R-:W-:-:S05]  /*a620*/  IMAD.SHL.U32 R6, R7, 0x10, RZ ;  /* 0x0000001007067824 */ /* 0x000fca00078e00ff */
[----:B------:R-:W-:Y:S01]  /*a630*/  LOP3.LUT R6, R6, 0x30, RZ, 0xc0, !PT ;  /* 0x0000003006067812 */ /* 0x000fe200078ec0ff */
[----:B------:R-:W-:Y:S06]  /*a640*/  RET.REL.NODEC R12 `(_ZN7cutlass13device_kernelIN5flash19enable_sm80_to_sm89INS1_16FlashAttnBwdSm80INS1_25CollectiveMainloopBwdSm80ILi2ELi2EN4cute5tupleIJNS5_1CILi128EEES8_NS7_ILi64EEEEEENS_6half_tEfNS_4arch4Sm80ELb0ELb0ELb1ELb1ELb1ELb0ELb0ELb0ELi2ELi4ELi4ELi4ELb0EEENS1_21CollectiveEpilogueBwdISA_SB_SD_Li256ELb1ELb0ELi2EEENS1_19SingleTileSchedulerILb1ELb0ELb0ELi128EEEEEEEEEvNT_6ParamsE) ;  /* 0xffff59b00c007950 */ /* 0x000fec0003c3ffff */
        .type           $_ZN7cutlass13device_kernelIN5flash19enable_sm80_to_sm89INS1_16FlashAttnBwdSm80INS1_25CollectiveMainloopBwdSm80ILi2ELi2EN4cute5tupleIJNS5_1CILi128EEES8_NS7_ILi64EEEEEENS_6half_tEfNS_4arch4Sm80ELb0ELb0ELb1ELb1ELb1ELb0ELb0ELb0ELi2ELi4ELi4ELi4ELb0EEENS1_21CollectiveEpilogueBwdISA_SB_SD_Li256ELb1ELb0ELi2EEENS1_19SingleTileSchedulerILb1ELb0ELb0ELi128EEEEEEEEEvNT_6ParamsE$_ZZN4cute13to_mixed_bitsINS_5tupleIJNS1_IJNS_1CILi4EEENS2_ILi8EEEEEES3_NS2_ILi1EEEEEENS1_IJNS1_IJNS2_ILi128EEENS2_ILi0EEEEEENS2_ILi16EEES9_EEENS1_IJNS1_IJiiEEEiS9_EEEEEDaRKT_RKT0_RKT1_ENKUlRKT_RKT0_RKT1_E_clIS5_SA_SD_EEDaSQ_ST_SW_,@function
        .size           $_ZN7cutlass13device_kernelIN5flash19enable_sm80_to_sm89INS1_16FlashAttnBwdSm80INS1_25CollectiveMainloopBwdSm80ILi2ELi2EN4cute5tupleIJNS5_1CILi128EEES8_NS7_ILi64EEEEEENS_6half_tEfNS_4arch4Sm80ELb0ELb0ELb1ELb1ELb1ELb0ELb0ELb0ELi2ELi4ELi4ELi4ELb0EEENS1_21CollectiveEpilogueBwdISA_SB_SD_Li256ELb1ELb0ELi2EEENS1_19SingleTileSchedulerILb1ELb0ELb0ELi128EEEEEEEEEvNT_6ParamsE$_ZZN4cute13to_mixed_bitsINS_5tupleIJNS1_IJNS_1CILi4EEENS2_ILi8EEEEEES3_NS2_ILi1EEEEEENS1_IJNS1_IJNS2_ILi128EEENS2_ILi0EEEEEENS2_ILi16EEES9_EEENS1_IJNS1_IJiiEEEiS9_EEEEEDaRKT_RKT0_RKT1_ENKUlRKT_RKT0_RKT1_E_clIS5_SA_SD_EEDaSQ_ST_SW_,($_ZN7cutlass13device_kernelIN5flash19enable_sm80_to_sm89INS1_16FlashAttnBwdSm80INS1_25CollectiveMainloopBwdSm80ILi2ELi2EN4cute5tupleIJNS5_1CILi128EEES8_NS7_ILi64EEEEEENS_6half_tEfNS_4arch4Sm80ELb0ELb0ELb1ELb1ELb1ELb0ELb0ELb0ELi2ELi4ELi4ELi4ELb0EEENS1_21CollectiveEpilogueBwdISA_SB_SD_Li256ELb1ELb0ELi2EEENS1_19SingleTileSchedulerILb1ELb0ELb0ELi128EEEEEEEEEvNT_6ParamsE$_ZZN4cute14logical_divideINS_5tupleIJNS1_IJNS_1CILi8EEENS2_ILi1EEEEEENS1_IJNS2_ILi2EEEEEEEEENS1_IJNS1_IJS4_NS2_ILi0EEEEEENS1_IJiEEEEEENS1_IJS5_NS_6LayoutIS4_S9_EEEEEEEDaRKNSD_IT_T0_EERKT1_ENKUlRKT_RKT0_E_clINSD_IS7_SB_EESE_EEDaSQ_ST_ - $_ZN7cutlass13device_kernelIN5flash19enable_sm80_to_sm89INS1_16FlashAttnBwdSm80INS1_25CollectiveMainloopBwdSm80ILi2ELi2EN4cute5tupleIJNS5_1CILi128EEES8_NS7_ILi64EEEEEENS_6half_tEfNS_4arch4Sm80ELb0ELb0ELb1ELb1ELb1ELb0ELb0ELb0ELi2ELi4ELi4ELi4ELb0EEENS1_21CollectiveEpilogueBwdISA_SB_SD_Li256ELb1ELb0ELi2EEENS1_19SingleTileSchedulerILb1ELb0ELb0ELi128EEEEEEEEEvNT_6ParamsE$_ZZN4cute13to_mixed_bitsINS_5tupleIJNS1_IJNS_1CILi4EEENS2_ILi8EEEEEES3_NS2_ILi1EEEEEENS1_IJNS1_IJNS2_ILi128EEENS2_ILi0EEEEEENS2_ILi16EEES9_EEENS1_IJNS1_IJiiEEEiS9_EEEEEDaRKT_RKT0_RKT1_ENKUlRKT_RKT0_RKT1_E_clIS5_SA_SD_EEDaSQ_ST_SW_)
$_ZN7cutlass13device_kernelIN5flash19enable_sm80_to_sm89INS1_16FlashAttnBwdSm80INS1_25CollectiveMainloopBwdSm80ILi2ELi2EN4cute5tupleIJNS5_1CILi128EEES8_NS7_ILi64EEEEEENS_6half_tEfNS_4arch4Sm80ELb0ELb0ELb1ELb1ELb1ELb0ELb0ELb0ELi2ELi4ELi4ELi4ELb0EEENS1_21CollectiveEpilogueBwdISA_SB_SD_Li256ELb1ELb0ELi2EEENS1_19SingleTileSchedulerILb1ELb0ELb0ELi128EEEEEEEEEvNT_6ParamsE$_ZZN4cute13to_mixed_bitsINS_5tupleIJNS1_IJNS_1CILi4EEENS2_ILi8EEEEEES3_NS2_ILi1EEEEEENS1_IJNS1_IJNS2_ILi128EEENS2_ILi0EEEEEENS2_ILi16EEES9_EEENS1_IJNS1_IJiiEEEiS9_EEEEEDaRKT_RKT0_RKT1_ENKUlRKT_RKT0_RKT1_E_clIS5_SA_SD_EEDaSQ_ST_SW_:
[----:B------:R-:W-:Y:S01]  /*a650*/  MOV R12, R6 ;  /* 0x00000006000c7202 */ /* 0x000fe20000000f00 */
[----:B------:R-:W-:Y:S02]  /*a660*/  IMAD.MOV.U32 R13, RZ, RZ, 0x0 ;  /* 0x00000000ff0d7424 */ /* 0x000fe400078e00ff */
[----:B------:R-:W-:-:S05]  /*a670*/  IMAD.SHL.U32 R3, R35, 0x80, RZ ;  /* 0x0000008023037824 */ /* 0x000fca00078e00ff */
[----:B------:R-:W-:Y:S01]  /*a680*/  LOP3.LUT R3, R3, 0x180, RZ, 0xc0, !PT ;  /* 0x0000018003037812 */ /* 0x000fe200078ec0ff */
[----:B------:R-:W-:Y:S06]  /*a690*/  RET.REL.NODEC R12 `(_ZN7cutlass13device_kernelIN5flash19enable_sm80_to_sm89INS1_16FlashAttnBwdSm80INS1_25CollectiveMainloopBwdSm80ILi2ELi2EN4cute5tupleIJNS5_1CILi128EEES8_NS7_ILi64EEEEEENS_6half_tEfNS_4arch4Sm80ELb0ELb0ELb1ELb1ELb1ELb0ELb0ELb0ELi2ELi4ELi4ELi4ELb0EEENS1_21CollectiveEpilogueBwdISA_SB_SD_Li256ELb1ELb0ELi2EEENS1_19SingleTileSchedulerILb1ELb0ELb0ELi128EEEEEEEEEvNT_6ParamsE) ;  /* 0xffff59600c007950 */ /* 0x000fec0003c3ffff */
        .type           $_ZN7cutlass13device_kernelIN5flash19enable_sm80_to_sm89INS1_16FlashAttnBwdSm80INS1_25CollectiveMainloopBwdSm80ILi2ELi2EN4cute5tupleIJNS5_1CILi128EEES8_NS7_ILi64EEEEEENS_6half_tEfNS_4arch4Sm80ELb0ELb0ELb1ELb1ELb1ELb0ELb0ELb0ELi2ELi4ELi4ELi4ELb0EEENS1_21CollectiveEpilogueBwdISA_SB_SD_Li256ELb1ELb0ELi2EEENS1_19SingleTileSchedulerILb1ELb0ELb0ELi128EEEEEEEEEvNT_6ParamsE$_ZZN4cute14logical_divideINS_5tupleIJNS1_IJNS_1CILi8EEENS2_ILi1EEEEEENS1_IJNS2_ILi2EEEEEEEEENS1_IJNS1_IJS4_NS2_ILi0EEEEEENS1_IJiEEEEEENS1_IJS5_NS_6LayoutIS4_S9_EEEEEEEDaRKNSD_IT_T0_EERKT1_ENKUlRKT_RKT0_E_clINSD_IS7_SB_EESE_EEDaSQ_ST_,@function
        .size           $_ZN7cutlass13device_kernelIN5flash19enable_sm80_to_sm89INS1_16FlashAttnBwdSm80INS1_25CollectiveMainloopBwdSm80ILi2ELi2EN4cute5tupleIJNS5_1CILi128EEES8_NS7_ILi64EEEEEENS_6half_tEfNS_4arch4Sm80ELb0ELb0ELb1ELb1ELb1ELb0ELb0ELb0ELi2ELi4ELi4ELi4ELb0EEENS1_21CollectiveEpilogueBwdISA_SB_SD_Li256ELb1ELb0ELi2EEENS1_19SingleTileSchedulerILb1ELb0ELb0ELi128EEEEEEEEEvNT_6ParamsE$_ZZN4cute14logical_divideINS_5tupleIJNS1_IJNS_1CILi8EEENS2_ILi1EEEEEENS1_IJNS2_ILi2EEEEEEEEENS1_IJNS1_IJS4_NS2_ILi0EEEEEENS1_IJiEEEEEENS1_IJS5_NS_6LayoutIS4_S9_EEEEEEEDaRKNSD_IT_T0_EERKT1_ENKUlRKT_RKT0_E_clINSD_IS7_SB_EESE_EEDaSQ_ST_,($_ZN7cutlass13device_kernelIN5flash19enable_sm80_to_sm89INS1_16FlashAttnBwdSm80INS1_25CollectiveMainloopBwdSm80ILi2ELi2EN4cute5tupleIJNS5_1CILi128EEES8_NS7_ILi64EEEEEENS_6half_tEfNS_4arch4Sm80ELb0ELb0ELb1ELb1ELb1ELb0ELb0ELb0ELi2ELi4ELi4ELi4ELb0EEENS1_21CollectiveEpilogueBwdISA_SB_SD_Li256ELb1ELb0ELi2EEENS1_19SingleTileSchedulerILb1ELb0ELb0ELi128EEEEEEEEEvNT_6ParamsE$_ZZN4cute16flatten_to_tupleINS_5tupleIJNS1_IJiiEEENS_1CILi1024EEEEEEEEDaRKT_ENKUlRKT_E_clIS2_EEDaSB_ - $_ZN7cutlass13device_kernelIN5flash19enable_sm80_to_sm89INS1_16FlashAttnBwdSm80INS1_25CollectiveMainloopBwdSm80ILi2ELi2EN4cute5tupleIJNS5_1CILi128EEES8_NS7_ILi64EEEEEENS_6half_tEfNS_4arch4Sm80ELb0ELb0ELb1ELb1ELb1ELb0ELb0ELb0ELi2ELi4ELi4ELi4ELb0EEENS1_21CollectiveEpilogueBwdISA_SB_SD_Li256ELb1ELb0ELi2EEENS1_19SingleTileSchedulerILb1ELb0ELb0ELi128EEEEEEEEEvNT_6ParamsE$_ZZN4cute14logical_divideINS_5tupleIJNS1_IJNS_1CILi8EEENS2_ILi1EEEEEENS1_IJNS2_ILi2EEEEEEEEENS1_IJNS1_IJS4_NS2_ILi0EEEEEENS1_IJiEEEEEENS1_IJS5_NS_6LayoutIS4_S9_EEEEEEEDaRKNSD_IT_T0_EERKT1_ENKUlRKT_RKT0_E_clINSD_IS7_SB_EESE_EEDaSQ_ST_)
$_ZN7cutlass13device_kernelIN5flash19enable_sm80_to_sm89INS1_16FlashAttnBwdSm80INS1_25CollectiveMainloopBwdSm80ILi2ELi2EN4cute5tupleIJNS5_1CILi128EEES8_NS7_ILi64EEEEEENS_6half_tEfNS_4arch4Sm80ELb0ELb0ELb1ELb1ELb1ELb0ELb0ELb0ELi2ELi4ELi4ELi4ELb0EEENS1_21CollectiveEpilogueBwdISA_SB_SD_Li256ELb1ELb0ELi2EEENS1_19SingleTileSchedulerILb1ELb0ELb0ELi128EEEEEEEEEvNT_6ParamsE$_ZZN4cute14logical_divideINS_5tupleIJNS1_IJNS_1CILi8EEENS2_ILi1EEEEEENS1_IJNS2_ILi2EEEEEEEEENS1_IJNS1_IJS4_NS2_ILi0EEEEEENS1_IJiEEEEEENS1_IJS5_NS_6LayoutIS4_S9_EEEEEEEDaRKNSD_IT_T0_EERKT1_ENKUlRKT_RKT0_E_clINSD_IS7_SB_EESE_EEDaSQ_ST_:
[----:B------:R-:W-:-:S06]  /*a6a0*/  IADD3 R11, R82, -c[0x0][0x20], RZ ;  /* 0x80000800520b7a10 */ /* 0x000fcc0007ffe0ff */
[----:B------:R-:W5:Y:S01]  /*a6b0*/  LDL R11, [R11] ;  /* 0x000000000b0b7983 */ /* 0x000f620000100800 */
[----:B------:R-:W-:Y:S01]  /*a6c0*/  IMAD.MOV.U32 R12, RZ, RZ, R10 ;  /* 0x000000ffff0c7224 */ /* 0x000fe200078e000a */
[----:B------:R-:W-:-:S04]  /*a6d0*/  MOV R13, 0x0 ;  /* 0x00000000000d7802 */ /* 0x000fc80000000f00 */
[----:B------:R-:W-:Y:S05]  /*a6e0*/  RET.REL.NODEC R12 `(_ZN7cutlass13device_kernelIN5flash19enable_sm80_to_sm89INS1_16FlashAttnBwdSm80INS1_25CollectiveMainloopBwdSm80ILi2ELi2EN4cute5tupleIJNS5_1CILi128EEES8_NS7_ILi64EEEEEENS_6half_tEfNS_4arch4Sm80ELb0ELb0ELb1ELb1ELb1ELb0ELb0ELb0ELi2ELi4ELi4ELi4ELb0EEENS1_21CollectiveEpilogueBwdISA_SB_SD_Li256ELb1ELb0ELi2EEENS1_19SingleTileSchedulerILb1ELb0ELb0ELi128EEEEEEEEEvNT_6ParamsE) ;  /* 0xffff59100c007950 */ /* 0x000fea0003c3ffff */
        .type           $_ZN7cutlass13device_kernelIN5flash19enable_sm80_to_sm89INS1_16FlashAttnBwdSm80INS1_25CollectiveMainloopBwdSm80ILi2ELi2EN4cute5tupleIJNS5_1CILi128EEES8_NS7_ILi64EEEEEENS_6half_tEfNS_4arch4Sm80ELb0ELb0ELb1ELb1ELb1ELb0ELb0ELb0ELi2ELi4ELi4ELi4ELb0EEENS1_21CollectiveEpilogueBwdISA_SB_SD_Li256ELb1ELb0ELi2EEENS1_19SingleTileSchedulerILb1ELb0ELb0ELi128EEEEEEEEEvNT_6ParamsE$_ZZN4cute16flatten_to_tupleINS_5tupleIJNS1_IJiiEEENS_1CILi1024EEEEEEEEDaRKT_ENKUlRKT_E_clIS2_EEDaSB_,@function
        .size           $_ZN7cutlass13device_kernelIN5flash19enable_sm80_to_sm89INS1_16FlashAttnBwdSm80INS1_25CollectiveMainloopBwdSm80ILi2ELi2EN4cute5tupleIJNS5_1CILi128EEES8_NS7_ILi64EEEEEENS_6half_tEfNS_4arch4Sm80ELb0ELb0ELb1ELb1ELb1ELb0ELb0ELb0ELi2ELi4ELi4ELi4ELb0EEENS1_21CollectiveEpilogueBwdISA_SB_SD_Li256ELb1ELb0ELi2EEENS1_19SingleTileSchedulerILb1ELb0ELb0ELi128EEEEEEEEEvNT_6ParamsE$_ZZN4cute16flatten_to_tupleINS_5tupleIJNS1_IJiiEEENS_1CILi1024EEEEEEEEDaRKT_ENKUlRKT_E_clIS2_EEDaSB_,($_ZN7cutlass13device_kernelIN5flash19enable_sm80_to_sm89INS1_16FlashAttnBwdSm80INS1_25CollectiveMainloopBwdSm80ILi2ELi2EN4cute5tupleIJNS5_1CILi128EEES8_NS7_ILi64EEEEEENS_6half_tEfNS_4arch4Sm80ELb0ELb0ELb1ELb1ELb1ELb0ELb0ELb0ELi2ELi4ELi4ELi4ELb0EEENS1_21CollectiveEpilogueBwdISA_SB_SD_Li256ELb1ELb0ELi2EEENS1_19SingleTileSchedulerILb1ELb0ELb0ELi128EEEEEEEEEvNT_6ParamsE$_ZZN4cute16flatten_to_tupleINS_5tupleIJNS_1CILi1024EEENS1_IJiiEEEEEEEEDaRKT_ENKUlRKT_E_clIS4_EEDaSB_ - $_ZN7cutlass13device_kernelIN5flash19enable_sm80_to_sm89INS1_16FlashAttnBwdSm80INS1_25CollectiveMainloopBwdSm80ILi2ELi2EN4cute5tupleIJNS5_1CILi128EEES8_NS7_ILi64EEEEEENS_6half_tEfNS_4arch4Sm80ELb0ELb0ELb1ELb1ELb1ELb0ELb0ELb0ELi2ELi4ELi4ELi4ELb0EEENS1_21CollectiveEpilogueBwdISA_SB_SD_Li256ELb1ELb0ELi2EEENS1_19SingleTileSchedulerILb1ELb0ELb0ELi128EEEEEEEEEvNT_6ParamsE$_ZZN4cute16flatten_to_tupleINS_5tupleIJNS1_IJiiEEENS_1CILi1024EEEEEEEEDaRKT_ENKUlRKT_E_clIS2_EEDaSB_)
$_ZN7cutlass13device_kernelIN5flash19enable_sm80_to_sm89INS1_16FlashAttnBwdSm80INS1_25CollectiveMainloopBwdSm80ILi2ELi2EN4cute5tupleIJNS5_1CILi128EEES8_NS7_ILi64EEEEEENS_6half_tEfNS_4arch4Sm80ELb0ELb0ELb1ELb1ELb1ELb0ELb0ELb0ELi2ELi4ELi4ELi4ELb0EEENS1_21CollectiveEpilogueBwdISA_SB_SD_Li256ELb1ELb0ELi2EEENS1_19SingleTileSchedulerILb1ELb0ELb0ELi128EEEEEEEEEvNT_6ParamsE$_ZZN4cute16flatten_to_tupleINS_5tupleIJNS1_IJiiEEENS_1CILi1024EEEEEEEEDaRKT_ENKUlRKT_E_clIS2_EEDaSB_:
[----:B------:R-:W-:-:S04]  /*a6f0*/  MOV R3, 0x0 ;  /* 0x0000000000037802 */ /* 0x000fc80000000f00 */
[----:B------:R-:W-:Y:S05]  /*a700*/  RET.REL.NODEC R2 `(_ZN7cutlass13device_kernelIN5flash19enable_sm80_to_sm89INS1_16FlashAttnBwdSm80INS1_25CollectiveMainloopBwdSm80ILi2ELi2EN4cute5tupleIJNS5_1CILi128EEES8_NS7_ILi64EEEEEENS_6half_tEfNS_4arch4Sm80ELb0ELb0ELb1ELb1ELb1ELb0ELb0ELb0ELi2ELi4ELi4ELi4ELb0EEENS1_21CollectiveEpilogueBwdISA_SB_SD_Li256ELb1ELb0ELi2EEENS1_19SingleTileSchedulerILb1ELb0ELb0ELi128EEEEEEEEEvNT_6ParamsE) ;  /* 0xffff58f002007950 */ /* 0x000fea0003c3ffff */
        .type           $_ZN7cutlass13device_kernelIN5flash19enable_sm80_to_sm89INS1_16FlashAttnBwdSm80INS1_25CollectiveMainloopBwdSm80ILi2ELi2EN4cute5tupleIJNS5_1CILi128EEES8_NS7_ILi64EEEEEENS_6half_tEfNS_4arch4Sm80ELb0ELb0ELb1ELb1ELb1ELb0ELb0ELb0ELi2ELi4ELi4ELi4ELb0EEENS1_21CollectiveEpilogueBwdISA_SB_SD_Li256ELb1ELb0ELi2EEENS1_19SingleTileSchedulerILb1ELb0ELb0ELi128EEEEEEEEEvNT_6ParamsE$_ZZN4cute16flatten_to_tupleINS_5tupleIJNS_1CILi1024EEENS1_IJiiEEEEEEEEDaRKT_ENKUlRKT_E_clIS4_EEDaSB_,@function
        .size           $_ZN7cutlass13device_kernelIN5flash19enable_sm80_to_sm89INS1_16FlashAttnBwdSm80INS1_25CollectiveMainloopBwdSm80ILi2ELi2EN4cute5tupleIJNS5_1CILi128EEES8_NS7_ILi64EEEEEENS_6half_tEfNS_4arch4Sm80ELb0ELb0ELb1ELb1ELb1ELb0ELb0ELb0ELi2ELi4ELi4ELi4ELb0EEENS1_21CollectiveEpilogueBwdISA_SB_SD_Li256ELb1ELb0ELi2EEENS1_19SingleTileSchedulerILb1ELb0ELb0ELi128EEEEEEEEEvNT_6ParamsE$_ZZN4cute16flatten_to_tupleINS_5tupleIJNS_1CILi1024EEENS1_IJiiEEEEEEEEDaRKT_ENKUlRKT_E_clIS4_EEDaSB_,($_ZN7cutlass13device_kernelIN5flash19enable_sm80_to_sm89INS1_16FlashAttnBwdSm80INS1_25CollectiveMainloopBwdSm80ILi2ELi2EN4cute5tupleIJNS5_1CILi128EEES8_NS7_ILi64EEEEEENS_6half_tEfNS_4arch4Sm80ELb0ELb0ELb1ELb1ELb1ELb0ELb0ELb0ELi2ELi4ELi4ELi4ELb0EEENS1_21CollectiveEpilogueBwdISA_SB_SD_Li256ELb1ELb0ELi2EEENS1_19SingleTileSchedulerILb1ELb0ELb0ELi128EEEEEEEEEvNT_6ParamsE$_ZZN4cute16flatten_to_tupleINS_5tupleIJNS_1CILi4096EEENS1_IJNS1_IJiiEEENS2_ILi8192EEEEEEEEEEEDaRKT_ENKUlRKT_E_clIS6_EEDaSD_ - $_ZN7cutlass13device_kernelIN5flash19enable_sm80_to_sm89INS1_16FlashAttnBwdSm80INS1_25CollectiveMainloopBwdSm80ILi2ELi2EN4cute5tupleIJNS5_1CILi128EEES8_NS7_ILi64EEEEEENS_6half_tEfNS_4arch4Sm80ELb0ELb0ELb1ELb1ELb1ELb0ELb0ELb0ELi2ELi4ELi4ELi4ELb0EEENS1_21CollectiveEpilogueBwdISA_SB_SD_Li256ELb1ELb0ELi2EEENS1_19SingleTileSchedulerILb1ELb0ELb0ELi128EEEEEEEEEvNT_6ParamsE$_ZZN4cute16flatten_to_tupleINS_5tupleIJNS_1CILi1024EEENS1_IJiiEEEEEEEEDaRKT_ENKUlRKT_E_clIS4_EEDaSB_)
$_ZN7cutlass13device_kernelIN5flash19enable_sm80_to_sm89INS1_16FlashAttnBwdSm80INS1_25CollectiveMainloopBwdSm80ILi2ELi2EN4cute5tupleIJNS5_1CILi128EEES8_NS7_ILi64EEEEEENS_6half_tEfNS_4arch4Sm80ELb0ELb0ELb1ELb1ELb1ELb0ELb0ELb0ELi2ELi4ELi4ELi4ELb0EEENS1_21CollectiveEpilogueBwdISA_SB_SD_Li256ELb1ELb0ELi2EEENS1_19SingleTileSchedulerILb1ELb0ELb0ELi128EEEEEEEEEvNT_6ParamsE$_ZZN4cute16flatten_to_tupleINS_5tupleIJNS_1CILi1024EEENS1_IJiiEEEEEEEEDaRKT_ENKUlRKT_E_clIS4_EEDaSB_:
[----:B------:R-:W-:-:S04]  /*a710*/  MOV R3, 0x0 ;  /* 0x0000000000037802 */ /* 0x000fc80000000f00 */
[----:B------:R-:W-:Y:S05]  /*a720*/  RET.REL.NODEC R2 `(_ZN7cutlass13device_kernelIN5flash19enable_sm80_to_sm89INS1_16FlashAttnBwdSm80INS1_25CollectiveMainloopBwdSm80ILi2ELi2EN4cute5tupleIJNS5_1CILi128EEES8_NS7_ILi64EEEEEENS_6half_tEfNS_4arch4Sm80ELb0ELb0ELb1ELb1ELb1ELb0ELb0ELb0ELi2ELi4ELi4ELi4ELb0EEENS1_21CollectiveEpilogueBwdISA_SB_SD_Li256ELb1ELb0ELi2EEENS1_19SingleTileSchedulerILb1ELb0ELb0ELi128EEEEEEEEEvNT_6ParamsE) ;  /* 0xffff58d002007950 */ /* 0x000fea0003c3ffff */
        .type           $_ZN7cutlass13device_kernelIN5flash19enable_sm80_to_sm89INS1_16FlashAttnBwdSm80INS1_25CollectiveMainloopBwdSm80ILi2ELi2EN4cute5tupleIJNS5_1CILi128EEES8_NS7_ILi64EEEEEENS_6half_tEfNS_4arch4Sm80ELb0ELb0ELb1ELb1ELb1ELb0ELb0ELb0ELi2ELi4ELi4ELi4ELb0EEENS1_21CollectiveEpilogueBwdISA_SB_SD_Li256ELb1ELb0ELi2EEENS1_19SingleTileSchedulerILb1ELb0ELb0ELi128EEEEEEEEEvNT_6ParamsE$_ZZN4cute16flatten_to_tupleINS_5tupleIJNS_1CILi4096EEENS1_IJNS1_IJiiEEENS2_ILi8192EEEEEEEEEEEDaRKT_ENKUlRKT_E_clIS6_EEDaSD_,@function
        .size           $_ZN7cutlass13device_kernelIN5flash19enable_sm80_to_sm89INS1_16FlashAttnBwdSm80INS1_25CollectiveMainloopBwdSm80ILi2ELi2EN4cute5tupleIJNS5_1CILi128EEES8_NS7_ILi64EEEEEENS_6half_tEfNS_4arch4Sm80ELb0ELb0ELb1ELb1ELb1ELb0ELb0ELb0ELi2ELi4ELi4ELi4ELb0EEENS1_21CollectiveEpilogueBwdISA_SB_SD_Li256ELb1ELb0ELi2EEENS1_19SingleTileSchedulerILb1ELb0ELb0ELi128EEEEEEEEEvNT_6ParamsE$_ZZN4cute16flatten_to_tupleINS_5tupleIJNS_1CILi4096EEENS1_IJNS1_IJiiEEENS2_ILi8192EEEEEEEEEEEDaRKT_ENKUlRKT_E_clIS6_EEDaSD_,($_ZN7cutlass13device_kernelIN5flash19enable_sm80_to_sm89INS1_16FlashAttnBwdSm80INS1_25CollectiveMainloopBwdSm80ILi2ELi2EN4cute5tupleIJNS5_1CILi128EEES8_NS7_ILi64EEEEEENS_6half_tEfNS_4arch4Sm80ELb0ELb0ELb1ELb1ELb1ELb0ELb0ELb0ELi2ELi4ELi4ELi4ELb0EEENS1_21CollectiveEpilogueBwdISA_SB_SD_Li256ELb1ELb0ELi2EEENS1_19SingleTileSchedulerILb1ELb0ELb0ELi128EEEEEEEEEvNT_6ParamsE$_ZZN4cute16flatten_to_tupleINS_5tupleIJNS_1CILi4096EEENS1_IJiiEEEEEEEEDaRKT_ENKUlRKT_E_clIS4_EEDaSB_ - $_ZN7cutlass13device_kernelIN5flash19enable_sm80_to_sm89INS1_16FlashAttnBwdSm80INS1_25CollectiveMainloopBwdSm80ILi2ELi2EN4cute5tupleIJNS5_1CILi128EEES8_NS7_ILi64EEEEEENS_6half_tEfNS_4arch4Sm80ELb0ELb0ELb1ELb1ELb1ELb0ELb0ELb0ELi2ELi4ELi4ELi4ELb0EEENS1_21CollectiveEpilogueBwdISA_SB_SD_Li256ELb1ELb0ELi2EEENS1_19SingleTileSchedulerILb1ELb0ELb0ELi128EEEEEEEEEvNT_6ParamsE$_ZZN4cute16flatten_to_tupleINS_5tupleIJNS_1CILi4096EEENS1_IJNS1_IJiiEEENS2_ILi8192EEEEEEEEEEEDaRKT_ENKUlRKT_E_clIS6_EEDaSD_)
$_ZN7cutlass13device_kernelIN5flash19enable_sm80_to_sm89INS1_16FlashAttnBwdSm80INS1_25CollectiveMainloopBwdSm80ILi2ELi2EN4cute5tupleIJNS5_1CILi128EEES8_NS7_ILi64EEEEEENS_6half_tEfNS_4arch4Sm80ELb0ELb0ELb1ELb1ELb1ELb0ELb0ELb0ELi2ELi4ELi4ELi4ELb0EEENS1_21CollectiveEpilogueBwdISA_SB_SD_Li256ELb1ELb0ELi2EEENS1_19SingleTileSchedulerILb1ELb0ELb0ELi128EEEEEEEEEvNT_6ParamsE$_ZZN4cute16flatten_to_tupleINS_5tupleIJNS_1CILi4096EEENS1_IJNS1_IJiiEEENS2_ILi8192EEEEEEEEEEEDaRKT_ENKUlRKT_E_clIS6_EEDaSD_:
[----:B------:R-:W-:-:S04]  /*a730*/  MOV R5, 0x0 ;  /* 0x0000000000057802 */ /* 0x000fc80000000f00 */
[----:B------:R-:W-:Y:S05]  /*a740*/  RET.REL.NODEC R4 `(_ZN7cutlass13device_kernelIN5flash19enable_sm80_to_sm89INS1_16FlashAttnBwdSm80INS1_25CollectiveMainloopBwdSm80ILi2ELi2EN4cute5tupleIJNS5_1CILi128EEES8_NS7_ILi64EEEEEENS_6half_tEfNS_4arch4Sm80ELb0ELb0ELb1ELb1ELb1ELb0ELb0ELb0ELi2ELi4ELi4ELi4ELb0EEENS1_21CollectiveEpilogueBwdISA_SB_SD_Li256ELb1ELb0ELi2EEENS1_19SingleTileSchedulerILb1ELb0ELb0ELi128EEEEEEEEEvNT_6ParamsE) ;  /* 0xffff58b004007950 */ /* 0x000fea0003c3ffff */
        .type           $_ZN7cutlass13device_kernelIN5flash19enable_sm80_to_sm89INS1_16FlashAttnBwdSm80INS1_25CollectiveMainloopBwdSm80ILi2ELi2EN4cute5tupleIJNS5_1CILi128EEES8_NS7_ILi64EEEEEENS_6half_tEfNS_4arch4Sm80ELb0ELb0ELb1ELb1ELb1ELb0ELb0ELb0ELi2ELi4ELi4ELi4ELb0EEENS1_21CollectiveEpilogueBwdISA_SB_SD_Li256ELb1ELb0ELi2EEENS1_19SingleTileSchedulerILb1ELb0ELb0ELi128EEEEEEEEEvNT_6ParamsE$_ZZN4cute16flatten_to_tupleINS_5tupleIJNS_1CILi4096EEENS1_IJiiEEEEEEEEDaRKT_ENKUlRKT_E_clIS4_EEDaSB_,@function
        .size           $_ZN7cutlass13device_kernelIN5flash19enable_sm80_to_sm89INS1_16FlashAttnBwdSm80INS1_25CollectiveMainloopBwdSm80ILi2ELi2EN4cute5tupleIJNS5_1CILi128EEES8_NS7_ILi64EEEEEENS_6half_tEfNS_4arch4Sm80ELb0ELb0ELb1ELb1ELb1ELb0ELb0ELb0ELi2ELi4ELi4ELi4ELb0EEENS1_21CollectiveEpilogueBwdISA_SB_SD_Li256ELb1ELb0ELi2EEENS1_19SingleTileSchedulerILb1ELb0ELb0ELi128EEEEEEEEEvNT_6ParamsE$_ZZN4cute16flatten_to_tupleINS_5tupleIJNS_1CILi4096EEENS1_IJiiEEEEEEEEDaRKT_ENKUlRKT_E_clIS4_EEDaSB_,($_ZN7cutlass13device_kernelIN5flash19enable_sm80_to_sm89INS1_16FlashAttnBwdSm80INS1_25CollectiveMainloopBwdSm80ILi2ELi2EN4cute5tupleIJNS5_1CILi128EEES8_NS7_ILi64EEEEEENS_6half_tEfNS_4arch4Sm80ELb0ELb0ELb1ELb1ELb1ELb0ELb0ELb0ELi2ELi4ELi4ELi4ELb0EEENS1_21CollectiveEpilogueBwdISA_SB_SD_Li256ELb1ELb0ELi2EEENS1_19SingleTileSchedulerILb1ELb0ELb0ELi128EEEEEEEEEvNT_6ParamsE$_ZZN4cute4diceINS_5tupleIJNS1_IJiNS1_IJiNS_1CILi0EEEEEEEEENS1_IJNS_10UnderscoreENS1_IJS6_S6_EEEEEEEEES9_EEDaRKT_RKT0_ENKUlRKT_RKT0_E_clIS5_S5_EEDaSI_SL_ - $_ZN7cutlass13device_kernelIN5flash19enable_sm80_to_sm89INS1_16FlashAttnBwdSm80INS1_25CollectiveMainloopBwdSm80ILi2ELi2EN4cute5tupleIJNS5_1CILi128EEES8_NS7_ILi64EEEEEENS_6half_tEfNS_4arch4Sm80ELb0ELb0ELb1ELb1ELb1ELb0ELb0ELb0ELi2ELi4ELi4ELi4ELb0EEENS1_21CollectiveEpilogueBwdISA_SB_SD_Li256ELb1ELb0ELi2EEENS1_19SingleTileSchedulerILb1ELb0ELb0ELi128EEEEEEEEEvNT_6ParamsE$_ZZN4cute16flatten_to_tupleINS_5tupleIJNS_1CILi4096EEENS1_IJiiEEEEEEEEDaRKT_ENKUlRKT_E_clIS4_EEDaSB_)
$_ZN7cutlass13device_kernelIN5flash19enable_sm80_to_sm89INS1_16FlashAttnBwdSm80INS1_25CollectiveMainloopBwdSm80ILi2ELi2EN4cute5tupleIJNS5_1CILi128EEES8_NS7_ILi64EEEEEENS_6half_tEfNS_4arch4Sm80ELb0ELb0ELb1ELb1ELb1ELb0ELb0ELb0ELi2ELi4ELi4ELi4ELb0EEENS1_21CollectiveEpilogueBwdISA_SB_SD_Li256ELb1ELb0ELi2EEENS1_19SingleTileSchedulerILb1ELb0ELb0ELi128EEEEEEEEEvNT_6ParamsE$_ZZN4cute16flatten_to_tupleINS_5tupleIJNS_1CILi4096EEENS1_IJiiEEEEEEEEDaRKT_ENKUlRKT_E_clIS4_EEDaSB_:
[----:B------:R-:W-:-:S04]  /*a750*/  MOV R3, 0x0 ;  /* 0x0000000000037802 */ /* 0x000fc80000000f00 */
[----:B------:R-:W-:Y:S05]  /*a760*/  RET.REL.NODEC R2 `(_ZN7cutlass13device_kernelIN5flash19enable_sm80_to_sm89INS1_16FlashAttnBwdSm80INS1_25CollectiveMainloopBwdSm80ILi2ELi2EN4cute5tupleIJNS5_1CILi128EEES8_NS7_ILi64EEEEEENS_6half_tEfNS_4arch4Sm80ELb0ELb0ELb1ELb1ELb1ELb0ELb0ELb0ELi2ELi4ELi4ELi4ELb0EEENS1_21CollectiveEpilogueBwdISA_SB_SD_Li256ELb1ELb0ELi2EEENS1_19SingleTileSchedulerILb1ELb0ELb0ELi128EEEEEEEEEvNT_6ParamsE) ;  /* 0xffff589002007950 */ /* 0x000fea0003c3ffff */
        .type           $_ZN7cutlass13device_kernelIN5flash19enable_sm80_to_sm89INS1_16FlashAttnBwdSm80INS1_25CollectiveMainloopBwdSm80ILi2ELi2EN4cute5tupleIJNS5_1CILi128EEES8_NS7_ILi64EEEEEENS_6half_tEfNS_4arch4Sm80ELb0ELb0ELb1ELb1ELb1ELb0ELb0ELb0ELi2ELi4ELi4ELi4ELb0EEENS1_21CollectiveEpilogueBwdISA_SB_SD_Li256ELb1ELb0ELi2EEENS1_19SingleTileSchedulerILb1ELb0ELb0ELi128EEEEEEEEEvNT_6ParamsE$_ZZN4cute4diceINS_5tupleIJNS1_IJiNS1_IJiNS_1CILi0EEEEEEEEENS1_IJNS_10UnderscoreENS1_IJS6_S6_EEEEEEEEES9_EEDaRKT_RKT0_ENKUlRKT_RKT0_E_clIS5_S5_EEDaSI_SL_,@function
        .size           $_ZN7cutlass13device_kernelIN5flash19enable_sm80_to_sm89INS1_16FlashAttnBwdSm80INS1_25CollectiveMainloopBwdSm80ILi2ELi2EN4cute5tupleIJNS5_1CILi128EEES8_NS7_ILi64EEEEEENS_6half_tEfNS_4arch4Sm80ELb0ELb0ELb1ELb1ELb1ELb0ELb0ELb0ELi2ELi4ELi4ELi4ELb0EEENS1_21CollectiveEpilogueBwdISA_SB_SD_Li256ELb1ELb0ELi2EEENS1_19SingleTileSchedulerILb1ELb0ELb0ELi128EEEEEEEEEvNT_6ParamsE$_ZZN4cute4diceINS_5tupleIJNS1_IJiNS1_IJiNS_1CILi0EEEEEEEEENS1_IJNS_10UnderscoreENS1_IJS6_S6_EEEEEEEEES9_EEDaRKT_RKT0_ENKUlRKT_RKT0_E_clIS5_S5_EEDaSI_SL_,($_ZN7cutlass13device_kernelIN5flash19enable_sm80_to_sm89INS1_16FlashAttnBwdSm80INS1_25CollectiveMainloopBwdSm80ILi2ELi2EN4cute5tupleIJNS5_1CILi128EEES8_NS7_ILi64EEEEEENS_6half_tEfNS_4arch4Sm80ELb0ELb0ELb1ELb1ELb1ELb0ELb0ELb0ELi2ELi4ELi4ELi4ELb0EEENS1_21CollectiveEpilogueBwdISA_SB_SD_Li256ELb1ELb0ELi2EEENS1_19SingleTileSchedulerILb1ELb0ELb0ELi128EEEEEEEEEvNT_6ParamsE$_ZZN4cute4takeILi1ELi2ENS_5tupleIJNS1_IJNS_1CILi1EEENS2_ILi0EEEEEEiEEEEEDaRKT1_ENKUlDpRKT_E_clIJiEEEDaSD_ - $_ZN7cutlass13device_kernelIN5flash19enable_sm80_to_sm89INS1_16FlashAttnBwdSm80INS1_25CollectiveMainloopBwdSm80ILi2ELi2EN4cute5tupleIJNS5_1CILi128EEES8_NS7_ILi64EEEEEENS_6half_tEfNS_4arch4Sm80ELb0ELb0ELb1ELb1ELb1ELb0ELb0ELb0ELi2ELi4ELi4ELi4ELb0EEENS1_21CollectiveEpilogueBwdISA_SB_SD_Li256ELb1ELb0ELi2EEENS1_19SingleTileSchedulerILb1ELb0ELb0ELi128EEEEEEEEEvNT_6ParamsE$_ZZN4cute4diceINS_5tupleIJNS1_IJiNS1_IJiNS_1CILi0EEEEEEEEENS1_IJNS_10UnderscoreENS1_IJS6_S6_EEEEEEEEES9_EEDaRKT_RKT0_ENKUlRKT_RKT0_E_clIS5_S5_EEDaSI_SL_)
$_ZN7cutlass13device_kernelIN5flash19enable_sm80_to_sm89INS1_16FlashAttnBwdSm80INS1_25CollectiveMainloopBwdSm80ILi2ELi2EN4cute5tupleIJNS5_1CILi128EEES8_NS7_ILi64EEEEEENS_6half_tEfNS_4arch4Sm80ELb0ELb0ELb1ELb1ELb1ELb0ELb0ELb0ELi2ELi4ELi4ELi4ELb0EEENS1_21CollectiveEpilogueBwdISA_SB_SD_Li256ELb1ELb0ELi2EEENS1_19SingleTileSchedulerILb1ELb0ELb0ELi128EEEEEEEEEvNT_6ParamsE$_ZZN4cute4diceINS_5tupleIJNS1_IJiNS1_IJiNS_1CILi0EEEEEEEEENS1_IJNS_10UnderscoreENS1_IJS6_S6_EEEEEEEEES9_EEDaRKT_RKT0_ENKUlRKT_RKT0_E_clIS5_S5_EEDaSI_SL_:
[----:B------:R-:W-:-:S05]  /*a770*/  IADD3 R7, R2, -c[0x0][0x20], RZ ;  /* 0x8000080002077a10 */ /* 0x000fca0007ffe0ff */
[----:B------:R1:W5:Y:S04]  /*a780*/  LDL R3, [R7+0x4] ;  /* 0x0000040007037983 */ /* 0x0003680000100800 */
[----:B------:R1:W5:Y:S01]  /*a790*/  LDL R2, [R7] ;  /* 0x0000000007027983 */ /* 0x0003620000100800 */
[----:B------:R-:W-:Y:S01]  /*a7a0*/  IMAD.MOV.U32 R34, RZ, RZ, R6 ;  /* 0x000000ffff227224 */ /* 0x000fe200078e0006 */
[----:B------:R-:W-:-:S04]  /*a7b0*/  MOV R35, 0x0 ;  /* 0x0000000000237802 */ /* 0x000fc80000000f00 */
[----:B------:R-:W-:Y:S05]  /*a7c0*/  RET.REL.NODEC R34 `(_ZN7cutlass13device_kernelIN5flash19enable_sm80_to_sm89INS1_16FlashAttnBwdSm80INS1_25CollectiveMainloopBwdSm80ILi2ELi2EN4cute5tupleIJNS5_1CILi128EEES8_NS7_ILi64EEEEEENS_6half_tEfNS_4arch4Sm80ELb0ELb0ELb1ELb1ELb1ELb0ELb0ELb0ELi2ELi4ELi4ELi4ELb0EEENS1_21CollectiveEpilogueBwdISA_SB_SD_Li256ELb1ELb0ELi2EEENS1_19SingleTileSchedulerILb1ELb0ELb0ELi128EEEEEEEEEvNT_6ParamsE) ;  /* 0xffff583022007950 */ /* 0x000fea0003c3ffff */
        .type           $_ZN7cutlass13device_kernelIN5flash19enable_sm80_to_sm89INS1_16FlashAttnBwdSm80INS1_25CollectiveMainloopBwdSm80ILi2ELi2EN4cute5tupleIJNS5_1CILi128EEES8_NS7_ILi64EEEEEENS_6half_tEfNS_4arch4Sm80ELb0ELb0ELb1ELb1ELb1ELb0ELb0ELb0ELi2ELi4ELi4ELi4ELb0EEENS1_21CollectiveEpilogueBwdISA_SB_SD_Li256ELb1ELb0ELi2EEENS1_19SingleTileSchedulerILb1ELb0ELb0ELi128EEEEEEEEEvNT_6ParamsE$_ZZN4cute4takeILi1ELi2ENS_5tupleIJNS1_IJNS_1CILi1EEENS2_ILi0EEEEEEiEEEEEDaRKT1_ENKUlDpRKT_E_clIJiEEEDaSD_,@function
        .size           $_ZN7cutlass13device_kernelIN5flash19enable_sm80_to_sm89INS1_16FlashAttnBwdSm80INS1_25CollectiveMainloopBwdSm80ILi2ELi2EN4cute5tupleIJNS5_1CILi128EEES8_NS7_ILi64EEEEEENS_6half_tEfNS_4arch4Sm80ELb0ELb0ELb1ELb1ELb1ELb0ELb0ELb0ELi2ELi4ELi4ELi4ELb0EEENS1_21CollectiveEpilogueBwdISA_SB_SD_Li256ELb1ELb0ELi2EEENS1_19SingleTileSchedulerILb1ELb0ELb0ELi128EEEEEEEEEvNT_6ParamsE$_ZZN4cute4takeILi1ELi2ENS_5tupleIJNS1_IJNS_1CILi1EEENS2_ILi0EEEEEEiEEEEEDaRKT1_ENKUlDpRKT_E_clIJiEEEDaSD_,($_ZN7cutlass13device_kernelIN5flash19enable_sm80_to_sm89INS1_16FlashAttnBwdSm80INS1_25CollectiveMainloopBwdSm80ILi2ELi2EN4cute5tupleIJNS5_1CILi128EEES8_NS7_ILi64EEEEEENS_6half_tEfNS_4arch4Sm80ELb0ELb0ELb1ELb1ELb1ELb0ELb0ELb0ELi2ELi4ELi4ELi4ELb0EEENS1_21CollectiveEpilogueBwdISA_SB_SD_Li256ELb1ELb0ELi2EEENS1_19SingleTileSchedulerILb1ELb0ELb0ELi128EEEEEEEEEvNT_6ParamsE$_ZZN4cute4takeILi1ELi3ENS_5tupleIJNS1_IJNS_1CILi1EEENS2_ILi512EEEiEEENS2_ILi4096EEENS1_IJNS1_IJiiEEENS2_ILi8192EEEEEEEEEEEDaRKT1_ENKUlDpRKT_E_clIJS6_S9_EEEDaSH_ - $_ZN7cutlass13device_kernelIN5flash19enable_sm80_to_sm89INS1_16FlashAttnBwdSm80INS1_25CollectiveMainloopBwdSm80ILi2ELi2EN4cute5tupleIJNS5_1CILi128EEES8_NS7_ILi64EEEEEENS_6half_tEfNS_4arch4Sm80ELb0ELb0ELb1ELb1ELb1ELb0ELb0ELb0ELi2ELi4ELi4ELi4ELb0EEENS1_21CollectiveEpilogueBwdISA_SB_SD_Li256ELb1ELb0ELi2EEENS1_19SingleTileSchedulerILb1ELb0ELb0ELi128EEEEEEEEEvNT_6ParamsE$_ZZN4cute4takeILi1ELi2ENS_5tupleIJNS1_IJNS_1CILi1EEENS2_ILi0EEEEEEiEEEEEDaRKT1_ENKUlDpRKT_E_clIJiEEEDaSD_)
$_ZN7cutlass13device_kernelIN5flash19enable_sm80_to_sm89INS1_16FlashAttnBwdSm80INS1_25CollectiveMainloopBwdSm80ILi2ELi2EN4cute5tupleIJNS5_1CILi128EEES8_NS7_ILi64EEEEEENS_6half_tEfNS_4arch4Sm80ELb0ELb0ELb1ELb1ELb1ELb0ELb0ELb0ELi2ELi4ELi4ELi4ELb0EEENS1_21CollectiveEpilogueBwdISA_SB_SD_Li256ELb1ELb0ELi2EEENS1_19SingleTileSchedulerILb1ELb0ELb0ELi128EEEEEEEEEvNT_6ParamsE$_ZZN4cute4takeILi1ELi2ENS_5tupleIJNS1_IJNS_1CILi1EEENS2_ILi0EEEEEEiEEEEEDaRKT1_ENKUlDpRKT_E_clIJiEEEDaSD_:
[----:B------:R-:W-:Y:S02]  /*a7d0*/  MOV R38, R36 ;  /* 0x0000002400267202 */ /* 0x000fe40000000f00 */
[----:B------:R-:W-:-:S04]  /*a7e0*/  MOV R39, 0x0 ;  /* 0x0000000000277802 */ /* 0x000fc80000000f00 */
[----:B------:R-:W-:Y:S05]  /*a7f0*/  RET.REL.NODEC R38 `(_ZN7cutlass13device_kernelIN5flash19enable_sm80_to_sm89INS1_16FlashAttnBwdSm80INS1_25CollectiveMainloopBwdSm80ILi2ELi2EN4cute5tupleIJNS5_1CILi128EEES8_NS7_ILi64EEEEEENS_6half_tEfNS_4arch4Sm80ELb0ELb0ELb1ELb1ELb1ELb0ELb0ELb0ELi2ELi4ELi4ELi4ELb0EEENS1_21CollectiveEpilogueBwdISA_SB_SD_Li256ELb1ELb0ELi2EEENS1_19SingleTileSchedulerILb1ELb0ELb0ELi128EEEEEEEEEvNT_6ParamsE) ;  /* 0xffff580026007950 */ /* 0x000fea0003c3ffff */
        .type           $_ZN7cutlass13device_kernelIN5flash19enable_sm80_to_sm89INS1_16FlashAttnBwdSm80INS1_25CollectiveMainloopBwdSm80ILi2ELi2EN4cute5tupleIJNS5_1CILi128EEES8_NS7_ILi64EEEEEENS_6half_tEfNS_4arch4Sm80ELb0ELb0ELb1ELb1ELb1ELb0ELb0ELb0ELi2ELi4ELi4ELi4ELb0EEENS1_21CollectiveEpilogueBwdISA_SB_SD_Li256ELb1ELb0ELi2EEENS1_19SingleTileSchedulerILb1ELb0ELb0ELi128EEEEEEEEEvNT_6ParamsE$_ZZN4cute4takeILi1ELi3ENS_5tupleIJNS1_IJNS_1CILi1EEENS2_ILi512EEEiEEENS2_ILi4096EEENS1_IJNS1_IJiiEEENS2_ILi8192EEEEEEEEEEEDaRKT1_ENKUlDpRKT_E_clIJS6_S9_EEEDaSH_,@function
        .size           $_ZN7cutlass13device_kernelIN5flash19enable_sm80_to_sm89INS1_16FlashAttnBwdSm80INS1_25CollectiveMainloopBwdSm80ILi2ELi2EN4cute5tupleIJNS5_1CILi128EEES8_NS7_ILi64EEEEEENS_6half_tEfNS_4arch4Sm80ELb0ELb0ELb1ELb1ELb1ELb0ELb0ELb0ELi2ELi4ELi4ELi4ELb0EEENS1_21CollectiveEpilogueBwdISA_SB_SD_Li256ELb1ELb0ELi2EEENS1_19SingleTileSchedulerILb1ELb0ELb0ELi128EEEEEEEEEvNT_6ParamsE$_ZZN4cute4takeILi1ELi3ENS_5tupleIJNS1_IJNS_1CILi1EEENS2_ILi512EEEiEEENS2_ILi4096EEENS1_IJNS1_IJiiEEENS2_ILi8192EEEEEEEEEEEDaRKT1_ENKUlDpRKT_E_clIJS6_S9_EEEDaSH_,($_ZN7cutlass13device_kernelIN5flash19enable_sm80_to_sm89INS1_16FlashAttnBwdSm80INS1_25CollectiveMainloopBwdSm80ILi2ELi2EN4cute5tupleIJNS5_1CILi128EEES8_NS7_ILi64EEEEEENS_6half_tEfNS_4arch4Sm80ELb0ELb0ELb1ELb1ELb1ELb0ELb0ELb0ELi2ELi4ELi4ELi4ELb0EEENS1_21CollectiveEpilogueBwdISA_SB_SD_Li256ELb1ELb0ELi2EEENS1_19SingleTileSchedulerILb1ELb0ELb0ELi128EEEEEEEEEvNT_6ParamsE$_ZZN4cute4takeILi1ELi3ENS_5tupleIJNS1_IJNS_1CILi1EEENS2_ILi512EEEiEEENS2_ILi4096EEENS1_IJiiEEEEEEEEDaRKT1_ENKUlDpRKT_E_clIJS6_S7_EEEDaSF_ - $_ZN7cutlass13device_kernelIN5flash19enable_sm80_to_sm89INS1_16FlashAttnBwdSm80INS1_25CollectiveMainloopBwdSm80ILi2ELi2EN4cute5tupleIJNS5_1CILi128EEES8_NS7_ILi64EEEEEENS_6half_tEfNS_4arch4Sm80ELb0ELb0ELb1ELb1ELb1ELb0ELb0ELb0ELi2ELi4ELi4ELi4ELb0EEENS1_21CollectiveEpilogueBwdISA_SB_SD_Li256ELb1ELb0ELi2EEENS1_19SingleTileSchedulerILb1ELb0ELb0ELi128EEEEEEEEEvNT_6ParamsE$_ZZN4cute4takeILi1ELi3ENS_5tupleIJNS1_IJNS_1CILi1EEENS2_ILi512EEEiEEENS2_ILi4096EEENS1_IJNS1_IJiiEEENS2_ILi8192EEEEEEEEEEEDaRKT1_ENKUlDpRKT_E_clIJS6_S9_EEEDaSH_)
$_ZN7cutlass13device_kernelIN5flash19enable_sm80_to_sm89INS1_16FlashAttnBwdSm80INS1_25CollectiveMainloopBwdSm80ILi2ELi2EN4cute5tupleIJNS5_1CILi128EEES8_NS7_ILi64EEEEEENS_6half_tEfNS_4arch4Sm80ELb0ELb0ELb1ELb1ELb1ELb0ELb0ELb0ELi2ELi4ELi4ELi4ELb0EEENS1_21CollectiveEpilogueBwdISA_SB_SD_Li256ELb1ELb0ELi2EEENS1_19SingleTileSchedulerILb1ELb0ELb0ELi128EEEEEEEEEvNT_6ParamsE$_ZZN4cute4takeILi1ELi3ENS_5tupleIJNS1_IJNS_1CILi1EEENS2_ILi512EEEiEEENS2_ILi4096EEENS1_IJNS1_IJiiEEENS2_ILi8192EEEEEEEEEEEDaRKT1_ENKUlDpRKT_E_clIJS6_S9_EEEDaSH_:
[----:B------:R-:W-:-:S04]  /*a800*/  MOV R5, 0x0 ;  /* 0x0000000000057802 */ /* 0x000fc80000000f00 */
[----:B------:R-:W-:Y:S05]  /*a810*/  RET.REL.NODEC R4 `(_ZN7cutlass13device_kernelIN5flash19enable_sm80_to_sm89INS1_16FlashAttnBwdSm80INS1_25CollectiveMainloopBwdSm80ILi2ELi2EN4cute5tupleIJNS5_1CILi128EEES8_NS7_ILi64EEEEEENS_6half_tEfNS_4arch4Sm80ELb0ELb0ELb1ELb1ELb1ELb0ELb0ELb0ELi2ELi4ELi4ELi4ELb0EEENS1_21CollectiveEpilogueBwdISA_SB_SD_Li256ELb1ELb0ELi2EEENS1_19SingleTileSchedulerILb1ELb0ELb0ELi128EEEEEEEEEvNT_6ParamsE) ;  /* 0xffff57e004007950 */ /* 0x000fea0003c3ffff */
        .type           $_ZN7cutlass13device_kernelIN5flash19enable_sm80_to_sm89INS1_16FlashAttnBwdSm80INS1_25CollectiveMainloopBwdSm80ILi2ELi2EN4cute5tupleIJNS5_1CILi128EEES8_NS7_ILi64EEEEEENS_6half_tEfNS_4arch4Sm80ELb0ELb0ELb1ELb1ELb1ELb0ELb0ELb0ELi2ELi4ELi4ELi4ELb0EEENS1_21CollectiveEpilogueBwdISA_SB_SD_Li256ELb1ELb0ELi2EEENS1_19SingleTileSchedulerILb1ELb0ELb0ELi128EEEEEEEEEvNT_6ParamsE$_ZZN4cute4takeILi1ELi3ENS_5tupleIJNS1_IJNS_1CILi1EEENS2_ILi512EEEiEEENS2_ILi4096EEENS1_IJiiEEEEEEEEDaRKT1_ENKUlDpRKT_E_clIJS6_S7_EEEDaSF_,@function
        .size           $_ZN7cutlass13device_kernelIN5flash19enable_sm80_to_sm89INS1_16FlashAttnBwdSm80INS1_25CollectiveMainloopBwdSm80ILi2ELi2EN4cute5tupleIJNS5_1CILi128EEES8_NS7_ILi64EEEEEENS_6half_tEfNS_4arch4Sm80ELb0ELb0ELb1ELb1ELb1ELb0ELb0ELb0ELi2ELi4ELi4ELi4ELb0EEENS1_21CollectiveEpilogueBwdISA_SB_SD_Li256ELb1ELb0ELi2EEENS1_19SingleTileSchedulerILb1ELb0ELb0ELi128EEEEEEEEEvNT_6ParamsE$_ZZN4cute4takeILi1ELi3ENS_5tupleIJNS1_IJNS_1CILi1EEENS2_ILi512EEEiEEENS2_ILi4096EEENS1_IJiiEEEEEEEEDaRKT1_ENKUlDpRKT_E_clIJS6_S7_EEEDaSF_,($_ZN7cutlass13device_kernelIN5flash19enable_sm80_to_sm89INS1_16FlashAttnBwdSm80INS1_25CollectiveMainloopBwdSm80ILi2ELi2EN4cute5tupleIJNS5_1CILi128EEES8_NS7_ILi64EEEEEENS_6half_tEfNS_4arch4Sm80ELb0ELb0ELb1ELb1ELb1ELb0ELb0ELb0ELi2ELi4ELi4ELi4ELb0EEENS1_21CollectiveEpilogueBwdISA_SB_SD_Li256ELb1ELb0ELi2EEENS1_19SingleTileSchedulerILb1ELb0ELb0ELi128EEEEEEEEEvNT_6ParamsE$_ZZN4cute4takeILi1ELi3ENS_5tupleIJNS1_IJNS_1CILi1EEEiEEENS2_ILi1024EEENS1_IJiiEEEEEEEEDaRKT1_ENKUlDpRKT_E_clIJS5_S6_EEEDaSE_ - $_ZN7cutlass13device_kernelIN5flash19enable_sm80_to_sm89INS1_16FlashAttnBwdSm80INS1_25CollectiveMainloopBwdSm80ILi2ELi2EN4cute5tupleIJNS5_1CILi128EEES8_NS7_ILi64EEEEEENS_6half_tEfNS_4arch4Sm80ELb0ELb0ELb1ELb1ELb1ELb0ELb0ELb0ELi2ELi4ELi4ELi4ELb0EEENS1_21CollectiveEpilogueBwdISA_SB_SD_Li256ELb1ELb0ELi2EEENS1_19SingleTileSchedulerILb1ELb0ELb0ELi128EEEEEEEEEvNT_6ParamsE$_ZZN4cute4takeILi1ELi3ENS_5tupleIJNS1_IJNS_1CILi1EEENS2_ILi512EEEiEEENS2_ILi4096EEENS1_IJiiEEEEEEEEDaRKT1_ENKUlDpRKT_E_clIJS6_S7_EEEDaSF_)
$_ZN7cutlass13device_kernelIN5flash19enable_sm80_to_sm89INS1_16FlashAttnBwdSm80INS1_25CollectiveMainloopBwdSm80ILi2ELi2EN4cute5tupleIJNS5_1CILi128EEES8_NS7_ILi64EEEEEENS_6half_tEfNS_4arch4Sm80ELb0ELb0ELb1ELb1ELb1ELb0ELb0ELb0ELi2ELi4ELi4ELi4ELb0EEENS1_21CollectiveEpilogueBwdISA_SB_SD_Li256ELb1ELb0ELi2EEENS1_19SingleTileSchedulerILb1ELb0ELb0ELi128EEEEEEEEEvNT_6ParamsE$_ZZN4cute4takeILi1ELi3ENS_5tupleIJNS1_IJNS_1CILi1EEENS2_ILi512EEEiEEENS2_ILi4096EEENS1_IJiiEEEEEEEEDaRKT1_ENKUlDpRKT_E_clIJS6_S7_EEEDaSF_:
[----:B------:R-:W-:-:S04]  /*a820*/  MOV R3, 0x0 ;  /* 0x0000000000037802 */ /* 0x000fc80000000f00 */
[----:B------:R-:W-:Y:S05]  /*a830*/  RET.REL.NODEC R2 `(_ZN7cutlass13device_kernelIN5flash19enable_sm80_to_sm89INS1_16FlashAttnBwdSm80INS1_25CollectiveMainloopBwdSm80ILi2ELi2EN4cute5tupleIJNS5_1CILi128EEES8_NS7_ILi64EEEEEENS_6half_tEfNS_4arch4Sm80ELb0ELb0ELb1ELb1ELb1ELb0ELb0ELb0ELi2ELi4ELi4ELi4ELb0EEENS1_21CollectiveEpilogueBwdISA_SB_SD_Li256ELb1ELb0ELi2EEENS1_19SingleTileSchedulerILb1ELb0ELb0ELi128EEEEEEEEEvNT_6ParamsE) ;  /* 0xffff57c002007950 */ /* 0x000fea0003c3ffff */
        .type           $_ZN7cutlass13device_kernelIN5flash19enable_sm80_to_sm89INS1_16FlashAttnBwdSm80INS1_25CollectiveMainloopBwdSm80ILi2ELi2EN4cute5tupleIJNS5_1CILi128EEES8_NS7_ILi64EEEEEENS_6half_tEfNS_4arch4Sm80ELb0ELb0ELb1ELb1ELb1ELb0ELb0ELb0ELi2ELi4ELi4ELi4ELb0EEENS1_21CollectiveEpilogueBwdISA_SB_SD_Li256ELb1ELb0ELi2EEENS1_19SingleTileSchedulerILb1ELb0ELb0ELi128EEEEEEEEEvNT_6ParamsE$_ZZN4cute4takeILi1ELi3ENS_5tupleIJNS1_IJNS_1CILi1EEEiEEENS2_ILi1024EEENS1_IJiiEEEEEEEEDaRKT1_ENKUlDpRKT_E_clIJS5_S6_EEEDaSE_,@function
        .size           $_ZN7cutlass13device_kernelIN5flash19enable_sm80_to_sm89INS1_16FlashAttnBwdSm80INS1_25CollectiveMainloopBwdSm80ILi2ELi2EN4cute5tupleIJNS5_1CILi128EEES8_NS7_ILi64EEEEEENS_6half_tEfNS_4arch4Sm80ELb0ELb0ELb1ELb1ELb1ELb0ELb0ELb0ELi2ELi4ELi4ELi4ELb0EEENS1_21CollectiveEpilogueBwdISA_SB_SD_Li256ELb1ELb0ELi2EEENS1_19SingleTileSchedulerILb1ELb0ELb0ELi128EEEEEEEEEvNT_6ParamsE$_ZZN4cute4takeILi1ELi3ENS_5tupleIJNS1_IJNS_1CILi1EEEiEEENS2_ILi1024EEENS1_IJiiEEEEEEEEDaRKT1_ENKUlDpRKT_E_clIJS5_S6_EEEDaSE_,($_ZN7cutlass13device_kernelIN5flash19enable_sm80_to_sm89INS1_16FlashAttnBwdSm80INS1_25CollectiveMainloopBwdSm80ILi2ELi2EN4cute5tupleIJNS5_1CILi128EEES8_NS7_ILi64EEEEEENS_6half_tEfNS_4arch4Sm80ELb0ELb0ELb1ELb1ELb1ELb0ELb0ELb0ELi2ELi4ELi4ELi4ELb0EEENS1_21CollectiveEpilogueBwdISA_SB_SD_Li256ELb1ELb0ELi2EEENS1_19SingleTileSchedulerILb1ELb0ELb0ELi128EEEEEEEEEvNT_6ParamsE$_ZZN4cute4takeILi1ELi3ENS_5tupleIJNS1_IJiNS_1CILi512EEEEEENS1_IJiiEEENS2_ILi1024EEEEEEEEDaRKT1_ENKUlDpRKT_E_clIJS5_S6_EEEDaSE_ - $_ZN7cutlass13device_kernelIN5flash19enable_sm80_to_sm89INS1_16FlashAttnBwdSm80INS1_25CollectiveMainloopBwdSm80ILi2ELi2EN4cute5tupleIJNS5_1CILi128EEES8_NS7_ILi64EEEEEENS_6half_tEfNS_4arch4Sm80ELb0ELb0ELb1ELb1ELb1ELb0ELb0ELb0ELi2ELi4ELi4ELi4ELb0EEENS1_21CollectiveEpilogueBwdISA_SB_SD_Li256ELb1ELb0ELi2EEENS1_19SingleTileSchedulerILb1ELb0ELb0ELi128EEEEEEEEEvNT_6ParamsE$_ZZN4cute4takeILi1ELi3ENS_5tupleIJNS1_IJNS_1CILi1EEEiEEENS2_ILi1024EEENS1_IJiiEEEEEEEEDaRKT1_ENKUlDpRKT_E_clIJS5_S6_EEEDaSE_)
$_ZN7cutlass13device_kernelIN5flash19enable_sm80_to_sm89INS1_16FlashAttnBwdSm80INS1_25CollectiveMainloopBwdSm80ILi2ELi2EN4cute5tupleIJNS5_1CILi128EEES8_NS7_ILi64EEEEEENS_6half_tEfNS_4arch4Sm80ELb0ELb0ELb1ELb1ELb1ELb0ELb0ELb0ELi2ELi4ELi4ELi4ELb0EEENS1_21CollectiveEpilogueBwdISA_SB_SD_Li256ELb1ELb0ELi2EEENS1_19SingleTileSchedulerILb1ELb0ELb0ELi128EEEEEEEEEvNT_6ParamsE$_ZZN4cute4takeILi1ELi3ENS_5tupleIJNS1_IJNS_1CILi1EEEiEEENS2_ILi1024EEENS1_IJiiEEEEEEEEDaRKT1_ENKUlDpRKT_E_clIJS5_S6_EEEDaSE_:
[----:B------:R-:W-:-:S04]  /*a840*/  MOV R3, 0x0 ;  /* 0x0000000000037802 */ /* 0x000fc80000000f00 */
[----:B------:R-:W-:Y:S05]  /*a850*/  RET.REL.NODEC R2 `(_ZN7cutlass13device_kernelIN5flash19enable_sm80_to_sm89INS1_16FlashAttnBwdSm80INS1_25CollectiveMainloopBwdSm80ILi2ELi2EN4cute5tupleIJNS5_1CILi128EEES8_NS7_ILi64EEEEEENS_6half_tEfNS_4arch4Sm80ELb0ELb0ELb1ELb1ELb1ELb0ELb0ELb0ELi2ELi4ELi4ELi4ELb0EEENS1_21CollectiveEpilogueBwdISA_SB_SD_Li256ELb1ELb0ELi2EEENS1_19SingleTileSchedulerILb1ELb0ELb0ELi128EEEEEEEEEvNT_6ParamsE) ;  /* 0xffff57a002007950 */ /* 0x000fea0003c3ffff */
        .type           $_ZN7cutlass13device_kernelIN5flash19enable_sm80_to_sm89INS1_16FlashAttnBwdSm80INS1_25CollectiveMainloopBwdSm80ILi2ELi2EN4cute5tupleIJNS5_1CILi128EEES8_NS7_ILi64EEEEEENS_6half_tEfNS_4arch4Sm80ELb0ELb0ELb1ELb1ELb1ELb0ELb0ELb0ELi2ELi4ELi4ELi4ELb0EEENS1_21CollectiveEpilogueBwdISA_SB_SD_Li256ELb1ELb0ELi2EEENS1_19SingleTileSchedulerILb1ELb0ELb0ELi128EEEEEEEEEvNT_6ParamsE$_ZZN4cute4takeILi1ELi3ENS_5tupleIJNS1_IJiNS_1CILi512EEEEEENS1_IJiiEEENS2_ILi1024EEEEEEEEDaRKT1_ENKUlDpRKT_E_clIJS5_S6_EEEDaSE_,@function
        .size           $_ZN7cutlass13device_kernelIN5flash19enable_sm80_to_sm89INS1_16FlashAttnBwdSm80INS1_25CollectiveMainloopBwdSm80ILi2ELi2EN4cute5tupleIJNS5_1CILi128EEES8_NS7_ILi64EEEEEENS_6half_tEfNS_4arch4Sm80ELb0ELb0ELb1ELb1ELb1ELb0ELb0ELb0ELi2ELi4ELi4ELi4ELb0EEENS1_21CollectiveEpilogueBwdISA_SB_SD_Li256ELb1ELb0ELi2EEENS1_19SingleTileSchedulerILb1ELb0ELb0ELi128EEEEEEEEEvNT_6ParamsE$_ZZN4cute4takeILi1ELi3ENS_5tupleIJNS1_IJiNS_1CILi512EEEEEENS1_IJiiEEENS2_ILi1024EEEEEEEEDaRKT1_ENKUlDpRKT_E_clIJS5_S6_EEEDaSE_,($_ZN7cutlass13device_kernelIN5flash19enable_sm80_to_sm89INS1_16FlashAttnBwdSm80INS1_25CollectiveMainloopBwdSm80ILi2ELi2EN4cute5tupleIJNS5_1CILi128EEES8_NS7_ILi64EEEEEENS_6half_tEfNS_4arch4Sm80ELb0ELb0ELb1ELb1ELb1ELb0ELb0ELb0ELi2ELi4ELi4ELi4ELb0EEENS1_21CollectiveEpilogueBwdISA_SB_SD_Li256ELb1ELb0ELi2EEENS1_19SingleTileSchedulerILb1ELb0ELb0ELi128EEEEEEEEEvNT_6ParamsE$_ZZN4cute5sliceINS_5tupleIJNS1_IJNS_10UnderscoreENS_1CILi0EEEEEENS1_IJS4_S2_EEEEEENS1_IJNS1_IJNS1_IJNS3_ILi1EEES4_EEES4_EEENS1_IJNS1_IJS4_S4_EEEiEEEEEEEEDaRKT_RKT0_ENKUlRKT_RKT0_E_clIS6_SC_EEDaSM_SP_ - $_ZN7cutlass13device_kernelIN5flash19enable_sm80_to_sm89INS1_16FlashAttnBwdSm80INS1_25CollectiveMainloopBwdSm80ILi2ELi2EN4cute5tupleIJNS5_1CILi128EEES8_NS7_ILi64EEEEEENS_6half_tEfNS_4arch4Sm80ELb0ELb0ELb1ELb1ELb1ELb0ELb0ELb0ELi2ELi4ELi4ELi4ELb0EEENS1_21CollectiveEpilogueBwdISA_SB_SD_Li256ELb1ELb0ELi2EEENS1_19SingleTileSchedulerILb1ELb0ELb0ELi128EEEEEEEEEvNT_6ParamsE$_ZZN4cute4takeILi1ELi3ENS_5tupleIJNS1_IJiNS_1CILi512EEEEEENS1_IJiiEEENS2_ILi1024EEEEEEEEDaRKT1_ENKUlDpRKT_E_clIJS5_S6_EEEDaSE_)
$_ZN7cutlass13device_kernelIN5flash19enable_sm80_to_sm89INS1_16FlashAttnBwdSm80INS1_25CollectiveMainloopBwdSm80ILi2ELi2EN4cute5tupleIJNS5_1CILi128EEES8_NS7_ILi64EEEEEENS_6half_tEfNS_4arch4Sm80ELb0ELb0ELb1ELb1ELb1ELb0ELb0ELb0ELi2ELi4ELi4ELi4ELb0EEENS1_21CollectiveEpilogueBwdISA_SB_SD_Li256ELb1ELb0ELi2EEENS1_19SingleTileSchedulerILb1ELb0ELb0ELi128EEEEEEEEEvNT_6ParamsE$_ZZN4cute4takeILi1ELi3ENS_5tupleIJNS1_IJiNS_1CILi512EEEEEENS1_IJiiEEENS2_ILi1024EEEEEEEEDaRKT1_ENKUlDpRKT_E_clIJS5_S6_EEEDaSE_:
[----:B------:R-:W-:-:S04]  /*a860*/  MOV R3, 0x0 ;  /* 0x0000000000037802 */ /* 0x000fc80000000f00 */
[----:B------:R-:W-:Y:S05]  /*a870*/  RET.REL.NODEC R2 `(_ZN7cutlass13device_kernelIN5flash19enable_sm80_to_sm89INS1_16FlashAttnBwdSm80INS1_25CollectiveMainloopBwdSm80ILi2ELi2EN4cute5tupleIJNS5_1CILi128EEES8_NS7_ILi64EEEEEENS_6half_tEfNS_4arch4Sm80ELb0ELb0ELb1ELb1ELb1ELb0ELb0ELb0ELi2ELi4ELi4ELi4ELb0EEENS1_21CollectiveEpilogueBwdISA_SB_SD_Li256ELb1ELb0ELi2EEENS1_19SingleTileSchedulerILb1ELb0ELb0ELi128EEEEEEEEEvNT_6ParamsE) ;  /* 0xffff578002007950 */ /* 0x000fea0003c3ffff */
        .type           $_ZN7cutlass13device_kernelIN5flash19enable_sm80_to_sm89INS1_16FlashAttnBwdSm80INS1_25CollectiveMainloopBwdSm80ILi2ELi2EN4cute5tupleIJNS5_1CILi128EEES8_NS7_ILi64EEEEEENS_6half_tEfNS_4arch4Sm80ELb0ELb0ELb1ELb1ELb1ELb0ELb0ELb0ELi2ELi4ELi4ELi4ELb0EEENS1_21CollectiveEpilogueBwdISA_SB_SD_Li256ELb1ELb0ELi2EEENS1_19SingleTileSchedulerILb1ELb0ELb0ELi128EEEEEEEEEvNT_6ParamsE$_ZZN4cute5sliceINS_5tupleIJNS1_IJNS_10UnderscoreENS_1CILi0EEEEEENS1_IJS4_S2_EEEEEENS1_IJNS1_IJNS1_IJNS3_ILi1EEES4_EEES4_EEENS1_IJNS1_IJS4_S4_EEEiEEEEEEEEDaRKT_RKT0_ENKUlRKT_RKT0_E_clIS6_SC_EEDaSM_SP_,@function
        .size           $_ZN7cutlass13device_kernelIN5flash19enable_sm80_to_sm89INS1_16FlashAttnBwdSm80INS1_25CollectiveMainloopBwdSm80ILi2ELi2EN4cute5tupleIJNS5_1CILi128EEES8_NS7_ILi64EEEEEENS_6half_tEfNS_4arch4Sm80ELb0ELb0ELb1ELb1ELb1ELb0ELb0ELb0ELi2ELi4ELi4ELi4ELb0EEENS1_21CollectiveEpilogueBwdISA_SB_SD_Li256ELb1ELb0ELi2EEENS1_19SingleTileSchedulerILb1ELb0ELb0ELi128EEEEEEEEEvNT_6ParamsE$_ZZN4cute5sliceINS_5tupleIJNS1_IJNS_10UnderscoreENS_1CILi0EEEEEENS1_IJS4_S2_EEEEEENS1_IJNS1_IJNS1_IJNS3_ILi1EEES4_EEES4_EEENS1_IJNS1_IJS4_S4_EEEiEEEEEEEEDaRKT_RKT0_ENKUlRKT_RKT0_E_clIS6_SC_EEDaSM_SP_,($_ZN7cutlass13device_kernelIN5flash19enable_sm80_to_sm89INS1_16FlashAttnBwdSm80INS1_25CollectiveMainloopBwdSm80ILi2ELi2EN4cute5tupleIJNS5_1CILi128EEES8_NS7_ILi64EEEEEENS_6half_tEfNS_4arch4Sm80ELb0ELb0ELb1ELb1ELb1ELb0ELb0ELb0ELi2ELi4ELi4ELi4ELb0EEENS1_21CollectiveEpilogueBwdISA_SB_SD_Li256ELb1ELb0ELi2EEENS1_19SingleTileSchedulerILb1ELb0ELb0ELi128EEEEEEEEEvNT_6ParamsE$_ZZN4cute5sliceINS_5tupleIJNS_10UnderscoreES2_NS_1CILi0EEEEEENS1_IJNS1_IJNS3_ILi1EEES4_EEEiNS3_ILi1024EEEEEEEEDaRKT_RKT0_ENKUlRKT_RKT0_E_clIS2_iEEDaSI_SL_ - $_ZN7cutlass13device_kernelIN5flash19enable_sm80_to_sm89INS1_16FlashAttnBwdSm80INS1_25CollectiveMainloopBwdSm80ILi2ELi2EN4cute5tupleIJNS5_1CILi128EEES8_NS7_ILi64EEEEEENS_6half_tEfNS_4arch4Sm80ELb0ELb0ELb1ELb1ELb1ELb0ELb0ELb0ELi2ELi4ELi4ELi4ELb0EEENS1_21CollectiveEpilogueBwdISA_SB_SD_Li256ELb1ELb0ELi2EEENS1_19SingleTileSchedulerILb1ELb0ELb0ELi128EEEEEEEEEvNT_6ParamsE$_ZZN4cute5sliceINS_5tupleIJNS1_IJNS_10UnderscoreENS_1CILi0EEEEEENS1_IJS4_S2_EEEEEENS1_IJNS1_IJNS1_IJNS3_ILi1EEES4_EEES4_EEENS1_IJNS1_IJS4_S4_EEEiEEEEEEEEDaRKT_RKT0_ENKUlRKT_RKT0_E_clIS6_SC_EEDaSM_SP_)
$_ZN7cutlass13device_kernelIN5flash19enable_sm80_to_sm89INS1_16FlashAttnBwdSm80INS1_25CollectiveMainloopBwdSm80ILi2ELi2EN4cute5tupleIJNS5_1CILi128EEES8_NS7_ILi64EEEEEENS_6half_tEfNS_4arch4Sm80ELb0ELb0ELb1ELb1ELb1ELb0ELb0ELb0ELi2ELi4ELi4ELi4ELb0EEENS1_21CollectiveEpilogueBwdISA_SB_SD_Li256ELb1ELb0ELi2EEENS1_19SingleTileSchedulerILb1ELb0ELb0ELi128EEEEEEEEEvNT_6ParamsE$_ZZN4cute5sliceINS_5tupleIJNS1_IJNS_10UnderscoreENS_1CILi0EEEEEENS1_IJS4_S2_EEEEEENS1_IJNS1_IJNS1_IJNS3_ILi1EEES4_EEES4_EEENS1_IJNS1_IJS4_S4_EEEiEEEEEEEEDaRKT_RKT0_ENKUlRKT_RKT0_E_clIS6_SC_EEDaSM_SP_:
[----:B------:R-:W-:Y:S02]  /*a880*/  MOV R12, R2 ;  /* 0x00000002000c7202 */ /* 0x000fe40000000f00 */
[----:B------:R-:W-:-:S04]  /*a890*/  MOV R13, 0x0 ;  /* 0x00000000000d7802 */ /* 0x000fc80000000f00 */
[----:B------:R-:W-:Y:S05]  /*a8a0*/  RET.REL.NODEC R12 `(_ZN7cutlass13device_kernelIN5flash19enable_sm80_to_sm89INS1_16FlashAttnBwdSm80INS1_25CollectiveMainloopBwdSm80ILi2ELi2EN4cute5tupleIJNS5_1CILi128EEES8_NS7_ILi64EEEEEENS_6half_tEfNS_4arch4Sm80ELb0ELb0ELb1ELb1ELb1ELb0ELb0ELb0ELi2ELi4ELi4ELi4ELb0EEENS1_21CollectiveEpilogueBwdISA_SB_SD_Li256ELb1ELb0ELi2EEENS1_19SingleTileSchedulerILb1ELb0ELb0ELi128EEEEEEEEEvNT_6ParamsE) ;  /* 0xffff57500c007950 */ /* 0x000fea0003c3ffff */
        .type           $_ZN7cutlass13device_kernelIN5flash19enable_sm80_to_sm89INS1_16FlashAttnBwdSm80INS1_25CollectiveMainloopBwdSm80ILi2ELi2EN4cute5tupleIJNS5_1CILi128EEES8_NS7_ILi64EEEEEENS_6half_tEfNS_4arch4Sm80ELb0ELb0ELb1ELb1ELb1ELb0ELb0ELb0ELi2ELi4ELi4ELi4ELb0EEENS1_21CollectiveEpilogueBwdISA_SB_SD_Li256ELb1ELb0ELi2EEENS1_19SingleTileSchedulerILb1ELb0ELb0ELi128EEEEEEEEEvNT_6ParamsE$_ZZN4cute5sliceINS_5tupleIJNS_10UnderscoreES2_NS_1CILi0EEEEEENS1_IJNS1_IJNS3_ILi1EEES4_EEEiNS3_ILi1024EEEEEEEEDaRKT_RKT0_ENKUlRKT_RKT0_E_clIS2_iEEDaSI_SL_,@function
        .size           $_ZN7cutlass13device_kernelIN5flash19enable_sm80_to_sm89INS1_16FlashAttnBwdSm80INS1_25CollectiveMainloopBwdSm80ILi2ELi2EN4cute5tupleIJNS5_1CILi128EEES8_NS7_ILi64EEEEEENS_6half_tEfNS_4arch4Sm80ELb0ELb0ELb1ELb1ELb1ELb0ELb0ELb0ELi2ELi4ELi4ELi4ELb0EEENS1_21CollectiveEpilogueBwdISA_SB_SD_Li256ELb1ELb0ELi2EEENS1_19SingleTileSchedulerILb1ELb0ELb0ELi128EEEEEEEEEvNT_6ParamsE$_ZZN4cute5sliceINS_5tupleIJNS_10UnderscoreES2_NS_1CILi0EEEEEENS1_IJNS1_IJNS3_ILi1EEES4_EEEiNS3_ILi1024EEEEEEEEDaRKT_RKT0_ENKUlRKT_RKT0_E_clIS2_iEEDaSI_SL_,($_ZN7cutlass13device_kernelIN5flash19enable_sm80_to_sm89INS1_16FlashAttnBwdSm80INS1_25CollectiveMainloopBwdSm80ILi2ELi2EN4cute5tupleIJNS5_1CILi128EEES8_NS7_ILi64EEEEEENS_6half_tEfNS_4arch4Sm80ELb0ELb0ELb1ELb1ELb1ELb0ELb0ELb0ELi2ELi4ELi4ELi4ELb0EEENS1_21CollectiveEpilogueBwdISA_SB_SD_Li256ELb1ELb0ELi2EEENS1_19SingleTileSchedulerILb1ELb0ELb0ELi128EEEEEEEEEvNT_6ParamsE$_ZZN4cute5sliceINS_5tupleIJNS_10UnderscoreES2_S2_iEEENS1_IJNS1_IJNS_1CILi1EEENS4_ILi0EEEEEENS4_ILi4096EEENS1_IJiiEEENS1_IJS6_NS4_ILi8192EEEEEEEEEEEDaRKT_RKT0_ENKUlRKT_RKT0_E_clIS2_S9_EEDaSL_SO_ - $_ZN7cutlass13device_kernelIN5flash19enable_sm80_to_sm89INS1_16FlashAttnBwdSm80INS1_25CollectiveMainloopBwdSm80ILi2ELi2EN4cute5tupleIJNS5_1CILi128EEES8_NS7_ILi64EEEEEENS_6half_tEfNS_4arch4Sm80ELb0ELb0ELb1ELb1ELb1ELb0ELb0ELb0ELi2ELi4ELi4ELi4ELb0EEENS1_21CollectiveEpilogueBwdISA_SB_SD_Li256ELb1ELb0ELi2EEENS1_19SingleTileSchedulerILb1ELb0ELb0ELi128EEEEEEEEEvNT_6ParamsE$_ZZN4cute5sliceINS_5tupleIJNS_10UnderscoreES2_NS_1CILi0EEEEEENS1_IJNS1_IJNS3_ILi1EEES4_EEEiNS3_ILi1024EEEEEEEEDaRKT_RKT0_ENKUlRKT_RKT0_E_clIS2_iEEDaSI_SL_)
$_ZN7cutlass13device_kernelIN5flash19enable_sm80_to_sm89INS1_16FlashAttnBwdSm80INS1_25CollectiveMainloopBwdSm80ILi2ELi2EN4cute5tupleIJNS5_1CILi128EEES8_NS7_ILi64EEEEEENS_6half_tEfNS_4arch4Sm80ELb0ELb0ELb1ELb1ELb1ELb0ELb0ELb0ELi2ELi4ELi4ELi4ELb0EEENS1_21CollectiveEpilogueBwdISA_SB_SD_Li256ELb1ELb0ELi2EEENS1_19SingleTileSchedulerILb1ELb0ELb0ELi128EEEEEEEEEvNT_6ParamsE$_ZZN4cute5sliceINS_5tupleIJNS_10UnderscoreES2_NS_1CILi0EEEEEENS1_IJNS1_IJNS3_ILi1EEES4_EEEiNS3_ILi1024EEEEEEEEDaRKT_RKT0_ENKUlRKT_RKT0_E_clIS2_iEEDaSI_SL_:
[----:B------:R-:W-:Y:S02]  /*a8b0*/  MOV R10, R2 ;  /* 0x00000002000a7202 */ /* 0x000fe40000000f00 */
[----:B------:R-:W-:-:S04]  /*a8c0*/  MOV R11, 0x0 ;  /* 0x00000000000b7802 */ /* 0x000fc80000000f00 */
[----:B------:R-:W-:Y:S05]  /*a8d0*/  RET.REL.NODEC R10 `(_ZN7cutlass13device_kernelIN5flash19enable_sm80_to_sm89INS1_16FlashAttnBwdSm80INS1_25CollectiveMainloopBwdSm80ILi2ELi2EN4cute5tupleIJNS5_1CILi128EEES8_NS7_ILi64EEEEEENS_6half_tEfNS_4arch4Sm80ELb0ELb0ELb1ELb1ELb1ELb0ELb0ELb0ELi2ELi4ELi4ELi4ELb0EEENS1_21CollectiveEpilogueBwdISA_SB_SD_Li256ELb1ELb0ELi2EEENS1_19SingleTileSchedulerILb1ELb0ELb0ELi128EEEEEEEEEvNT_6ParamsE) ;  /* 0xffff57200a007950 */ /* 0x000fea0003c3ffff */
        .type           $_ZN7cutlass13device_kernelIN5flash19enable_sm80_to_sm89INS1_16FlashAttnBwdSm80INS1_25CollectiveMainloopBwdSm80ILi2ELi2EN4cute5tupleIJNS5_1CILi128EEES8_NS7_ILi64EEEEEENS_6half_tEfNS_4arch4Sm80ELb0ELb0ELb1ELb1ELb1ELb0ELb0ELb0ELi2ELi4ELi4ELi4ELb0EEENS1_21CollectiveEpilogueBwdISA_SB_SD_Li256ELb1ELb0ELi2EEENS1_19SingleTileSchedulerILb1ELb0ELb0ELi128EEEEEEEEEvNT_6ParamsE$_ZZN4cute5sliceINS_5tupleIJNS_10UnderscoreES2_S2_iEEENS1_IJNS1_IJNS_1CILi1EEENS4_ILi0EEEEEENS4_ILi4096EEENS1_IJiiEEENS1_IJS6_NS4_ILi8192EEEEEEEEEEEDaRKT_RKT0_ENKUlRKT_RKT0_E_clIS2_S9_EEDaSL_SO_,@function
        .size           $_ZN7cutlass13device_kernelIN5flash19enable_sm80_to_sm89INS1_16FlashAttnBwdSm80INS1_25CollectiveMainloopBwdSm80ILi2ELi2EN4cute5tupleIJNS5_1CILi128EEES8_NS7_ILi64EEEEEENS_6half_tEfNS_4arch4Sm80ELb0ELb0ELb1ELb1ELb1ELb0ELb0ELb0ELi2ELi4ELi4ELi4ELb0EEENS1_21CollectiveEpilogueBwdISA_SB_SD_Li256ELb1ELb0ELi2EEENS1_19SingleTileSchedulerILb1ELb0ELb0ELi128EEEEEEEEEvNT_6ParamsE$_ZZN4cute5sliceINS_5tupleIJNS_10UnderscoreES2_S2_iEEENS1_IJNS1_IJNS_1CILi1EEENS4_ILi0EEEEEENS4_ILi4096EEENS1_IJiiEEENS1_IJS6_NS4_ILi8192EEEEEEEEEEEDaRKT_RKT0_ENKUlRKT_RKT0_E_clIS2_S9_EEDaSL_SO_,($_ZN7cutlass13device_kernelIN5flash19enable_sm80_to_sm89INS1_16FlashAttnBwdSm80INS1_25CollectiveMainloopBwdSm80ILi2ELi2EN4cute5tupleIJNS5_1CILi128EEES8_NS7_ILi64EEEEEENS_6half_tEfNS_4arch4Sm80ELb0ELb0ELb1ELb1ELb1ELb0ELb0ELb0ELi2ELi4ELi4ELi4ELb0EEENS1_21CollectiveEpilogueBwdISA_SB_SD_Li256ELb1ELb0ELi2EEENS1_19SingleTileSchedulerILb1ELb0ELb0ELi128EEEEEEEEEvNT_6ParamsE$_ZZN4cute5sliceINS_5tupleIJNS_10UnderscoreES2_S2_iEEENS1_IJNS1_IJNS_1CILi1EEENS4_ILi0EEEEEEiNS4_ILi1024EEENS4_ILi8192EEEEEEEEDaRKT_RKT0_ENKUlRKT_RKT0_E_clIS2_iEEDaSJ_SM_ - $_ZN7cutlass13device_kernelIN5flash19enable_sm80_to_sm89INS1_16FlashAttnBwdSm80INS1_25CollectiveMainloopBwdSm80ILi2ELi2EN4cute5tupleIJNS5_1CILi128EEES8_NS7_ILi64EEEEEENS_6half_tEfNS_4arch4Sm80ELb0ELb0ELb1ELb1ELb1ELb0ELb0ELb0ELi2ELi4ELi4ELi4ELb0EEENS1_21CollectiveEpilogueBwdISA_SB_SD_Li256ELb1ELb0ELi2EEENS1_19SingleTileSchedulerILb1ELb0ELb0ELi128EEEEEEEEEvNT_6ParamsE$_ZZN4cute5sliceINS_5tupleIJNS_10UnderscoreES2_S2_iEEENS1_IJNS1_IJNS_1CILi1EEENS4_ILi0EEEEEENS4_ILi4096EEENS1_IJiiEEENS1_IJS6_NS4_ILi8192EEEEEEEEEEEDaRKT_RKT0_ENKUlRKT_RKT0_E_clIS2_S9_EEDaSL_SO_)
$_ZN7cutlass13device_kernelIN5flash19enable_sm80_to_sm89INS1_16FlashAttnBwdSm80INS1_25CollectiveMainloopBwdSm80ILi2ELi2EN4cute5tupleIJNS5_1CILi128EEES8_NS7_ILi64EEEEEENS_6half_tEfNS_4arch4Sm80ELb0ELb0ELb1ELb1ELb1ELb0ELb0ELb0ELi2ELi4ELi4ELi4ELb0EEENS1_21CollectiveEpilogueBwdISA_SB_SD_Li256ELb1ELb0ELi2EEENS1_19SingleTileSchedulerILb1ELb0ELb0ELi128EEEEEEEEEvNT_6ParamsE$_ZZN4cute5sliceINS_5tupleIJNS_10UnderscoreES2_S2_iEEENS1_IJNS1_IJNS_1CILi1EEENS4_ILi0EEEEEENS4_ILi4096EEENS1_IJiiEEENS1_IJS6_NS4_ILi8192EEEEEEEEEEEDaRKT_RKT0_ENKUlRKT_RKT0_E_clIS2_S9_EEDaSL_SO_:
[----:B------:R-:W-:-:S04]  /*a8e0*/  MOV R5, 0x0 ;  /* 0x0000000000057802 */ /* 0x000fc80000000f00 */
[----:B------:R-:W-:Y:S05]  /*a8f0*/  RET.REL.NODEC R4 `(_ZN7cutlass13device_kernelIN5flash19enable_sm80_to_sm89INS1_16FlashAttnBwdSm80INS1_25CollectiveMainloopBwdSm80ILi2ELi2EN4cute5tupleIJNS5_1CILi128EEES8_NS7_ILi64EEEEEENS_6half_tEfNS_4arch4Sm80ELb0ELb0ELb1ELb1ELb1ELb0ELb0ELb0ELi2ELi4ELi4ELi4ELb0EEENS1_21CollectiveEpilogueBwdISA_SB_SD_Li256ELb1ELb0ELi2EEENS1_19SingleTileSchedulerILb1ELb0ELb0ELi128EEEEEEEEEvNT_6ParamsE) ;  /* 0xffff570004007950 */ /* 0x000fea0003c3ffff */
        .type           $_ZN7cutlass13device_kernelIN5flash19enable_sm80_to_sm89INS1_16FlashAttnBwdSm80INS1_25CollectiveMainloopBwdSm80ILi2ELi2EN4cute5tupleIJNS5_1CILi128EEES8_NS7_ILi64EEEEEENS_6half_tEfNS_4arch4Sm80ELb0ELb0ELb1ELb1ELb1ELb0ELb0ELb0ELi2ELi4ELi4ELi4ELb0EEENS1_21CollectiveEpilogueBwdISA_SB_SD_Li256ELb1ELb0ELi2EEENS1_19SingleTileSchedulerILb1ELb0ELb0ELi128EEEEEEEEEvNT_6ParamsE$_ZZN4cute5sliceINS_5tupleIJNS_10UnderscoreES2_S2_iEEENS1_IJNS1_IJNS_1CILi1EEENS4_ILi0EEEEEEiNS4_ILi1024EEENS4_ILi8192EEEEEEEEDaRKT_RKT0_ENKUlRKT_RKT0_E_clIS2_iEEDaSJ_SM_,@function
        .size           $_ZN7cutlass13device_kernelIN5flash19enable_sm80_to_sm89INS1_16FlashAttnBwdSm80INS1_25CollectiveMainloopBwdSm80ILi2ELi2EN4cute5tupleIJNS5_1CILi128EEES8_NS7_ILi64EEEEEENS_6half_tEfNS_4arch4Sm80ELb0ELb0ELb1ELb1ELb1ELb0ELb0ELb0ELi2ELi4ELi4ELi4ELb0EEENS1_21CollectiveEpilogueBwdISA_SB_SD_Li256ELb1ELb0ELi2EEENS1_19SingleTileSchedulerILb1ELb0ELb0ELi128EEEEEEEEEvNT_6ParamsE$_ZZN4cute5sliceINS_5tupleIJNS_10UnderscoreES2_S2_iEEENS1_IJNS1_IJNS_1CILi1EEENS4_ILi0EEEEEEiNS4_ILi1024EEENS4_ILi8192EEEEEEEEDaRKT_RKT0_ENKUlRKT_RKT0_E_clIS2_iEEDaSJ_SM_,($_ZN7cutlass13device_kernelIN5flash19enable_sm80_to_sm89INS1_16FlashAttnBwdSm80INS1_25CollectiveMainloopBwdSm80ILi2ELi2EN4cute5tupleIJNS5_1CILi128EEES8_NS7_ILi64EEEEEENS_6half_tEfNS_4arch4Sm80ELb0ELb0ELb1ELb1ELb1ELb0ELb0ELb0ELi2ELi4ELi4ELi4ELb0EEENS1_21CollectiveEpilogueBwdISA_SB_SD_Li256ELb1ELb0ELi2EEENS1_19SingleTileSchedulerILb1ELb0ELb0ELi128EEEEEEEEEvNT_6ParamsE$_ZZN4cute5sliceINS_5tupleIJNS_10UnderscoreES2_iEEENS1_IJNS1_IJNS_1CILi1EEENS4_ILi0EEEEEEiNS4_ILi1024EEEEEEEEDaRKT_RKT0_ENKUlRKT_RKT0_E_clIS2_iEEDaSI_SL_ - $_ZN7cutlass13device_kernelIN5flash19enable_sm80_to_sm89INS1_16FlashAttnBwdSm80INS1_25CollectiveMainloopBwdSm80ILi2ELi2EN4cute5tupleIJNS5_1CILi128EEES8_NS7_ILi64EEEEEENS_6half_tEfNS_4arch4Sm80ELb0ELb0ELb1ELb1ELb1ELb0ELb0ELb0ELi2ELi4ELi4ELi4ELb0EEENS1_21CollectiveEpilogueBwdISA_SB_SD_Li256ELb1ELb0ELi2EEENS1_19SingleTileSchedulerILb1ELb0ELb0ELi128EEEEEEEEEvNT_6ParamsE$_ZZN4cute5sliceINS_5tupleIJNS_10UnderscoreES2_S2_iEEENS1_IJNS1_IJNS_1CILi1EEENS4_ILi0EEEEEEiNS4_ILi1024EEENS4_ILi8192EEEEEEEEDaRKT_RKT0_ENKUlRKT_RKT0_E_clIS2_iEEDaSJ_SM_)
$_ZN7cutlass13device_kernelIN5flash19enable_sm80_to_sm89INS1_16FlashAttnBwdSm80INS1_25CollectiveMainloopBwdSm80ILi2ELi2EN4cute5tupleIJNS5_1CILi128EEES8_NS7_ILi64EEEEEENS_6half_tEfNS_4arch4Sm80ELb0ELb0ELb1ELb1ELb1ELb0ELb0ELb0ELi2ELi4ELi4ELi4ELb0EEENS1_21CollectiveEpilogueBwdISA_SB_SD_Li256ELb1ELb0ELi2EEENS1_19SingleTileSchedulerILb1ELb0ELb0ELi128EEEEEEEEEvNT_6ParamsE$_ZZN4cute5sliceINS_5tupleIJNS_10UnderscoreES2_S2_iEEENS1_IJNS1_IJNS_1CILi1EEENS4_ILi0EEEEEEiNS4_ILi1024EEENS4_ILi8192EEEEEEEEDaRKT_RKT0_ENKUlRKT_RKT0_E_clIS2_iEEDaSJ_SM_:
[----:B------:R-:W-:Y:S02]  /*a900*/  MOV R12, R2 ;  /* 0x00000002000c7202 */ /* 0x000fe40000000f00 */
[----:B------:R-:W-:-:S04]  /*a910*/  MOV R13, 0x0 ;  /* 0x00000000000d7802 */ /* 0x000fc80000000f00 */
[----:B------:R-:W-:Y:S05]  /*a920*/  RET.REL.NODEC R12 `(_ZN7cutlass13device_kernelIN5flash19enable_sm80_to_sm89INS1_16FlashAttnBwdSm80INS1_25CollectiveMainloopBwdSm80ILi2ELi2EN4cute5tupleIJNS5_1CILi128EEES8_NS7_ILi64EEEEEENS_6half_tEfNS_4arch4Sm80ELb0ELb0ELb1ELb1ELb1ELb0ELb0ELb0ELi2ELi4ELi4ELi4ELb0EEENS1_21CollectiveEpilogueBwdISA_SB_SD_Li256ELb1ELb0ELi2EEENS1_19SingleTileSchedulerILb1ELb0ELb0ELi128EEEEEEEEEvNT_6ParamsE) ;  /* 0xffff56d00c007950 */ /* 0x000fea0003c3ffff */
        .type           $_ZN7cutlass13device_kernelIN5flash19enable_sm80_to_sm89INS1_16FlashAttnBwdSm80INS1_25CollectiveMainloopBwdSm80ILi2ELi2EN4cute5tupleIJNS5_1CILi128EEES8_NS7_ILi64EEEEEENS_6half_tEfNS_4arch4Sm80ELb0ELb0ELb1ELb1ELb1ELb0ELb0ELb0ELi2ELi4ELi4ELi4ELb0EEENS1_21CollectiveEpilogueBwdISA_SB_SD_Li256ELb1ELb0ELi2EEENS1_19SingleTileSchedulerILb1ELb0ELb0ELi128EEEEEEEEEvNT_6ParamsE$_ZZN4cute5sliceINS_5tupleIJNS_10UnderscoreES2_iEEENS1_IJNS1_IJNS_1CILi1EEENS4_ILi0EEEEEEiNS4_ILi1024EEEEEEEEDaRKT_RKT0_ENKUlRKT_RKT0_E_clIS2_iEEDaSI_SL_,@function
        .size           $_ZN7cutlass13device_kernelIN5flash19enable_sm80_to_sm89INS1_16FlashAttnBwdSm80INS1_25CollectiveMainloopBwdSm80ILi2ELi2EN4cute5tupleIJNS5_1CILi128EEES8_NS7_ILi64EEEEEENS_6half_tEfNS_4arch4Sm80ELb0ELb0ELb1ELb1ELb1ELb0ELb0ELb0ELi2ELi4ELi4ELi4ELb0EEENS1_21CollectiveEpilogueBwdISA_SB_SD_Li256ELb1ELb0ELi2EEENS1_19SingleTileSchedulerILb1ELb0ELb0ELi128EEEEEEEEEvNT_6ParamsE$_ZZN4cute5sliceINS_5tupleIJNS_10UnderscoreES2_iEEENS1_IJNS1_IJNS_1CILi1EEENS4_ILi0EEEEEEiNS4_ILi1024EEEEEEEEDaRKT_RKT0_ENKUlRKT_RKT0_E_clIS2_iEEDaSI_SL_,($_ZN7cutlass13device_kernelIN5flash19enable_sm80_to_sm89INS1_16FlashAttnBwdSm80INS1_25CollectiveMainloopBwdSm80ILi2ELi2EN4cute5tupleIJNS5_1CILi128EEES8_NS7_ILi64EEEEEENS_6half_tEfNS_4arch4Sm80ELb0ELb0ELb1ELb1ELb1ELb0ELb0ELb0ELi2ELi4ELi4ELi4ELb0EEENS1_21CollectiveEpilogueBwdISA_SB_SD_Li256ELb1ELb0ELi2EEENS1_19SingleTileSchedulerILb1ELb0ELb0ELi128EEEEEEEEEvNT_6ParamsE$_ZZN4cute6detail16composition_implINS_5tupleIJNS_1CILi16EEENS3_ILi2EEES5_S5_NS3_ILi4EEES5_EEENS2_IJNS3_ILi1EEEiiiNS3_ILi144EEENS3_ILi512EEEEEENS2_IJNS2_IJS5_S5_EEES6_NS3_ILi8EEEEEENS2_IJNS2_IJNS3_ILi64EEESA_EEES4_NS3_ILi1024EEEEEEEEDaRKT_RKT0_RKT1_RKT2_ENKUlRKT_RKT0_E_clIS6_S4_EEDaSX_S10_ - $_ZN7cutlass13device_kernelIN5flash19enable_sm80_to_sm89INS1_16FlashAttnBwdSm80INS1_25CollectiveMainloopBwdSm80ILi2ELi2EN4cute5tupleIJNS5_1CILi128EEES8_NS7_ILi64EEEEEENS_6half_tEfNS_4arch4Sm80ELb0ELb0ELb1ELb1ELb1ELb0ELb0ELb0ELi2ELi4ELi4ELi4ELb0EEENS1_21CollectiveEpilogueBwdISA_SB_SD_Li256ELb1ELb0ELi2EEENS1_19SingleTileSchedulerILb1ELb0ELb0ELi128EEEEEEEEEvNT_6ParamsE$_ZZN4cute5sliceINS_5tupleIJNS_10UnderscoreES2_iEEENS1_IJNS1_IJNS_1CILi1EEENS4_ILi0EEEEEEiNS4_ILi1024EEEEEEEEDaRKT_RKT0_ENKUlRKT_RKT0_E_clIS2_iEEDaSI_SL_)
$_ZN7cutlass13device_kernelIN5flash19enable_sm80_to_sm89INS1_16FlashAttnBwdSm80INS1_25CollectiveMainloopBwdSm80ILi2ELi2EN4cute5tupleIJNS5_1CILi128EEES8_NS7_ILi64EEEEEENS_6half_tEfNS_4arch4Sm80ELb0ELb0ELb1ELb1ELb1ELb0ELb0ELb0ELi2ELi4ELi4ELi4ELb0EEENS1_21CollectiveEpilogueBwdISA_SB_SD_Li256ELb1ELb0ELi2EEENS1_19SingleTileSchedulerILb1ELb0ELb0ELi128EEEEEEEEEvNT_6ParamsE$_ZZN4cute5sliceINS_5tupleIJNS_10UnderscoreES2_iEEENS1_IJNS1_IJNS_1CILi1EEENS4_ILi0EEEEEEiNS4_ILi1024EEEEEEEEDaRKT_RKT0_ENKUlRKT_RKT0_E_clIS2_iEEDaSI_SL_:
[----:B------:R-:W-:Y:S02]  /*a930*/  MOV R36, R2 ;  /* 0x0000000200247202 */ /* 0x000fe40000000f00 */
[----:B------:R-:W-:-:S04]  /*a940*/  MOV R37, 0x0 ;  /* 0x0000000000257802 */ /* 0x000fc80000000f00 */
[----:B------:R-:W-:Y:S05]  /*a950*/  RET.REL.NODEC R36 `(_ZN7cutlass13device_kernelIN5flash19enable_sm80_to_sm89INS1_16FlashAttnBwdSm80INS1_25CollectiveMainloopBwdSm80ILi2ELi2EN4cute5tupleIJNS5_1CILi128EEES8_NS7_ILi64EEEEEENS_6half_tEfNS_4arch4Sm80ELb0ELb0ELb1ELb1ELb1ELb0ELb0ELb0ELi2ELi4ELi4ELi4ELb0EEENS1_21CollectiveEpilogueBwdISA_SB_SD_Li256ELb1ELb0ELi2EEENS1_19SingleTileSchedulerILb1ELb0ELb0ELi128EEEEEEEEEvNT_6ParamsE) ;  /* 0xffff56a024007950 */ /* 0x000fea0003c3ffff */
        .type           $_ZN7cutlass13device_kernelIN5flash19enable_sm80_to_sm89INS1_16FlashAttnBwdSm80INS1_25CollectiveMainloopBwdSm80ILi2ELi2EN4cute5tupleIJNS5_1CILi128EEES8_NS7_ILi64EEEEEENS_6half_tEfNS_4arch4Sm80ELb0ELb0ELb1ELb1ELb1ELb0ELb0ELb0ELi2ELi4ELi4ELi4ELb0EEENS1_21CollectiveEpilogueBwdISA_SB_SD_Li256ELb1ELb0ELi2EEENS1_19SingleTileSchedulerILb1ELb0ELb0ELi128EEEEEEEEEvNT_6ParamsE$_ZZN4cute6detail16composition_implINS_5tupleIJNS_1CILi16EEENS3_ILi2EEES5_S5_NS3_ILi4EEES5_EEENS2_IJNS3_ILi1EEEiiiNS3_ILi144EEENS3_ILi512EEEEEENS2_IJNS2_IJS5_S5_EEES6_NS3_ILi8EEEEEENS2_IJNS2_IJNS3_ILi64EEESA_EEES4_NS3_ILi1024EEEEEEEEDaRKT_RKT0_RKT1_RKT2_ENKUlRKT_RKT0_E_clIS6_S4_EEDaSX_S10_,@function
        .size           $_ZN7cutlass13device_kernelIN5flash19enable_sm80_to_sm89INS1_16FlashAttnBwdSm80INS1_25CollectiveMainloopBwdSm80ILi2ELi2EN4cute5tupleIJNS5_1CILi128EEES8_NS7_ILi64EEEEEENS_6half_tEfNS_4arch4Sm80ELb0ELb0ELb1ELb1ELb1ELb0ELb0ELb0ELi2ELi4ELi4ELi4ELb0EEENS1_21CollectiveEpilogueBwdISA_SB_SD_Li256ELb1ELb0ELi2EEENS1_19SingleTileSchedulerILb1ELb0ELb0ELi128EEEEEEEEEvNT_6ParamsE$_ZZN4cute6detail16composition_implINS_5tupleIJNS_1CILi16EEENS3_ILi2EEES5_S5_NS3_ILi4EEES5_EEENS2_IJNS3_ILi1EEEiiiNS3_ILi144EEENS3_ILi512EEEEEENS2_IJNS2_IJS5_S5_EEES6_NS3_ILi8EEEEEENS2_IJNS2_IJNS3_ILi64EEESA_EEES4_NS3_ILi1024EEEEEEEEDaRKT_RKT0_RKT1_RKT2_ENKUlRKT_RKT0_E_clIS6_S4_EEDaSX_S10_,($_ZN7cutlass13device_kernelIN5flash19enable_sm80_to_sm89INS1_16FlashAttnBwdSm80INS1_25CollectiveMainloopBwdSm80ILi2ELi2EN4cute5tupleIJNS5_1CILi128EEES8_NS7_ILi64EEEEEENS_6half_tEfNS_4arch4Sm80ELb0ELb0ELb1ELb1ELb1ELb0ELb0ELb0ELi2ELi4ELi4ELi4ELb0EEENS1_21CollectiveEpilogueBwdISA_SB_SD_Li256ELb1ELb0ELi2EEENS1_19SingleTileSchedulerILb1ELb0ELb0ELi128EEEEEEEEEvNT_6ParamsE$_ZZN4cute6detail16composition_implINS_5tupleIJNS_1CILi16EEENS3_ILi2EEES5_S5_NS3_ILi4EEES5_EEENS2_IJNS3_ILi1EEEiiiNS3_ILi144EEENS3_ILi512EEEEEENS2_IJNS2_IJS5_S5_EEES6_NS3_ILi8EEEEEENS2_IJNS2_IJNS3_ILi64EEESA_EEES4_NS3_ILi1024EEEEEEEEDaRKT_RKT0_RKT1_RKT2_ENKUlRKT_RKT0_E_clISC_SG_EEDaSX_S10_ - $_ZN7cutlass13device_kernelIN5flash19enable_sm80_to_sm89INS1_16FlashAttnBwdSm80INS1_25CollectiveMainloopBwdSm80ILi2ELi2EN4cute5tupleIJNS5_1CILi128EEES8_NS7_ILi64EEEEEENS_6half_tEfNS_4arch4Sm80ELb0ELb0ELb1ELb1ELb1ELb0ELb0ELb0ELi2ELi4ELi4ELi4ELb0EEENS1_21CollectiveEpilogueBwdISA_SB_SD_Li256ELb1ELb0ELi2EEENS1_19SingleTileSchedulerILb1ELb0ELb0ELi128EEEEEEEEEvNT_6ParamsE$_ZZN4cute6detail16composition_implINS_5tupleIJNS_1CILi16EEENS3_ILi2EEES5_S5_NS3_ILi4EEES5_EEENS2_IJNS3_ILi1EEEiiiNS3_ILi144EEENS3_ILi512EEEEEENS2_IJNS2_IJS5_S5_EEES6_NS3_ILi8EEEEEENS2_IJNS2_IJNS3_ILi64EEESA_EEES4_NS3_ILi1024EEEEEEEEDaRKT_RKT0_RKT1_RKT2_ENKUlRKT_RKT0_E_clIS6_S4_EEDaSX_S10_)
$_ZN7cutlass13device_kernelIN5flash19enable_sm80_to_sm89INS1_16FlashAttnBwdSm80INS1_25CollectiveMainloopBwdSm80ILi2ELi2EN4cute5tupleIJNS5_1CILi128EEES8_NS7_ILi64EEEEEENS_6half_tEfNS_4arch4Sm80ELb0ELb0ELb1ELb1ELb1ELb0ELb0ELb0ELi2ELi4ELi4ELi4ELb0EEENS1_21CollectiveEpilogueBwdISA_SB_SD_Li256ELb1ELb0ELi2EEENS1_19SingleTileSchedulerILb1ELb0ELb0ELi128EEEEEEEEEvNT_6ParamsE$_ZZN4cute6detail16composition_implINS_5tupleIJNS_1CILi16EEENS3_ILi2EEES5_S5_NS3_ILi4EEES5_EEENS2_IJNS3_ILi1EEEiiiNS3_ILi144EEENS3_ILi512EEEEEENS2_IJNS2_IJS5_S5_EEES6_NS3_ILi8EEEEEENS2_IJNS2_IJNS3_ILi64EEESA_EEES4_NS3_ILi1024EEEEEEEEDaRKT_RKT0_RKT1_RKT2_ENKUlRKT_RKT0_E_clIS6_S4_EEDaSX_S10_:
[----:B------:R-:W-:-:S05]  /*a960*/  IADD3 R5, R2, -c[0x0][0x20], RZ ;  /* 0x8000080002057a10 */ /* 0x000fca0007ffe0ff */
[----:B------:R1:W5:Y:S04]  /*a970*/  LDL R3, [R5+0x4] ;  /* 0x0000040005037983 */ /* 0x0003680000100800 */
[----:B------:R1:W5:Y:S01]  /*a980*/  LDL R2, [R5] ;  /* 0x0000000005027983 */ /* 0x0003620000100800 */
[----:B------:R-:W-:Y:S01]  /*a990*/  IMAD.MOV.U32 R26, RZ, RZ, R12 ;  /* 0x000000ffff1a7224 */ /* 0x000fe200078e000c */
[----:B------:R-:W-:-:S04]  /*a9a0*/  MOV R27, 0x0 ;  /* 0x00000000001b7802 */ /* 0x000fc80000000f00 */
[----:B------:R-:W-:Y:S05]  /*a9b0*/  RET.REL.NODEC R26 `(_ZN7cutlass13device_kernelIN5flash19enable_sm80_to_sm89INS1_16FlashAttnBwdSm80INS1_25CollectiveMainloopBwdSm80ILi2ELi2EN4cute5tupleIJNS5_1CILi128EEES8_NS7_ILi64EEEEEENS_6half_tEfNS_4arch4Sm80ELb0ELb0ELb1ELb1ELb1ELb0ELb0ELb0ELi2ELi4ELi4ELi4ELb0EEENS1_21CollectiveEpilogueBwdISA_SB_SD_Li256ELb1ELb0ELi2EEENS1_19SingleTileSchedulerILb1ELb0ELb0ELi128EEEEEEEEEvNT_6ParamsE) ;  /* 0xffff56401a007950 */ /* 0x000fea0003c3ffff */
        .type           $_ZN7cutlass13device_kernelIN5flash19enable_sm80_to_sm89INS1_16FlashAttnBwdSm80INS1_25CollectiveMainloopBwdSm80ILi2ELi2EN4cute5tupleIJNS5_1CILi128EEES8_NS7_ILi64EEEEEENS_6half_tEfNS_4arch4Sm80ELb0ELb0ELb1ELb1ELb1ELb0ELb0ELb0ELi2ELi4ELi4ELi4ELb0EEENS1_21CollectiveEpilogueBwdISA_SB_SD_Li256ELb1ELb0ELi2EEENS1_19SingleTileSchedulerILb1ELb0ELb0ELi128EEEEEEEEEvNT_6ParamsE$_ZZN4cute6detail16composition_implINS_5tupleIJNS_1CILi16EEENS3_ILi2EEES5_S5_NS3_ILi4EEES5_EEENS2_IJNS3_ILi1EEEiiiNS3_ILi144EEENS3_ILi512EEEEEENS2_IJNS2_IJS5_S5_EEES6_NS3_ILi8EEEEEENS2_IJNS2_IJNS3_ILi64EEESA_EEES4_NS3_ILi1024EEEEEEEEDaRKT_RKT0_RKT1_RKT2_ENKUlRKT_RKT0_E_clISC_SG_EEDaSX_S10_,@function
        .size           $_ZN7cutlass13device_kernelIN5flash19enable_sm80_to_sm89INS1_16FlashAttnBwdSm80INS1_25CollectiveMainloopBwdSm80ILi2ELi2EN4cute5tupleIJNS5_1CILi128EEES8_NS7_ILi64EEEEEENS_6half_tEfNS_4arch4Sm80ELb0ELb0ELb1ELb1ELb1ELb0ELb0ELb0ELi2ELi4ELi4ELi4ELb0EEENS1_21CollectiveEpilogueBwdISA_SB_SD_Li256ELb1ELb0ELi2EEENS1_19SingleTileSchedulerILb1ELb0ELb0ELi128EEEEEEEEEvNT_6ParamsE$_ZZN4cute6detail16composition_implINS_5tupleIJNS_1CILi16EEENS3_ILi2EEES5_S5_NS3_ILi4EEES5_EEENS2_IJNS3_ILi1EEEiiiNS3_ILi144EEENS3_ILi512EEEEEENS2_IJNS2_IJS5_S5_EEES6_NS3_ILi8EEEEEENS2_IJNS2_IJNS3_ILi64EEESA_EEES4_NS3_ILi1024EEEEEEEEDaRKT_RKT0_RKT1_RKT2_ENKUlRKT_RKT0_E_clISC_SG_EEDaSX_S10_,($_ZN7cutlass13device_kernelIN5flash19enable_sm80_to_sm89INS1_16FlashAttnBwdSm80INS1_25CollectiveMainloopBwdSm80ILi2ELi2EN4cute5tupleIJNS5_1CILi128EEES8_NS7_ILi64EEEEEENS_6half_tEfNS_4arch4Sm80ELb0ELb0ELb1ELb1ELb1ELb0ELb0ELb0ELi2ELi4ELi4ELi4ELb0EEENS1_21CollectiveEpilogueBwdISA_SB_SD_Li256ELb1ELb0ELi2EEENS1_19SingleTileSchedulerILb1ELb0ELb0ELi128EEEEEEEEEvNT_6ParamsE$_ZZN4cute6detail16composition_implINS_5tupleIJNS_1CILi8EEENS3_ILi2EEES5_S5_S4_S5_EEENS2_IJNS3_ILi1EEEiiiNS3_ILi72EEENS3_ILi512EEEEEENS2_IJNS2_IJS5_S5_EEES4_NS3_ILi4EEEEEENS2_IJNS2_IJS7_S4_EEENS3_ILi1024EEENS3_ILi16EEEEEEEEDaRKT_RKT0_RKT1_RKT2_ENKUlRKT_RKT0_E_clISB_SE_EEDaSW_SZ_ - $_ZN7cutlass13device_kernelIN5flash19enable_sm80_to_sm89INS1_16FlashAttnBwdSm80INS1_25CollectiveMainloopBwdSm80ILi2ELi2EN4cute5tupleIJNS5_1CILi128EEES8_NS7_ILi64EEEEEENS_6half_tEfNS_4arch4Sm80ELb0ELb0ELb1ELb1ELb1ELb0ELb0ELb0ELi2ELi4ELi4ELi4ELb0EEENS1_21CollectiveEpilogueBwdISA_SB_SD_Li256ELb1ELb0ELi2EEENS1_19SingleTileSchedulerILb1ELb0ELb0ELi128EEEEEEEEEvNT_6ParamsE$_ZZN4cute6detail16composition_implINS_5tupleIJNS_1CILi16EEENS3_ILi2EEES5_S5_NS3_ILi4EEES5_EEENS2_IJNS3_ILi1EEEiiiNS3_ILi144EEENS3_ILi512EEEEEENS2_IJNS2_IJS5_S5_EEES6_NS3_ILi8EEEEEENS2_IJNS2_IJNS3_ILi64EEESA_EEES4_NS3_ILi1024EEEEEEEEDaRKT_RKT0_RKT1_RKT2_ENKUlRKT_RKT0_E_clISC_SG_EEDaSX_S10_)
$_ZN7cutlass13device_kernelIN5flash19enable_sm80_to_sm89INS1_16FlashAttnBwdSm80INS1_25CollectiveMainloopBwdSm80ILi2ELi2EN4cute5tupleIJNS5_1CILi128EEES8_NS7_ILi64EEEEEENS_6half_tEfNS_4arch4Sm80ELb0ELb0ELb1ELb1ELb1ELb0ELb0ELb0ELi2ELi4ELi4ELi4ELb0EEENS1_21CollectiveEpilogueBwdISA_SB_SD_Li256ELb1ELb0ELi2EEENS1_19SingleTileSchedulerILb1ELb0ELb0ELi128EEEEEEEEEvNT_6ParamsE$_ZZN4cute6detail16composition_implINS_5tupleIJNS_1CILi16EEENS3_ILi2EEES5_S5_NS3_ILi4EEES5_EEENS2_IJNS3_ILi1EEEiiiNS3_ILi144EEENS3_ILi512EEEEEENS2_IJNS2_IJS5_S5_EEES6_NS3_ILi8EEEEEENS2_IJNS2_IJNS3_ILi64EEESA_EEES4_NS3_ILi1024EEEEEEEEDaRKT_RKT0_RKT1_RKT2_ENKUlRKT_RKT0_E_clISC_SG_EEDaSX_S10_:
[----:B------:R-:W-:-:S06]  /*a9c0*/  IADD3 R4, R5, -c[0x0][0x20], RZ ;  /* 0x8000080005047a10 */ /* 0x000fcc0007ffe0ff */
[----:B------:R-:W5:Y:S01]  /*a9d0*/  LDL R4, [R4+0x8] ;  /* 0x0000080004047983 */ /* 0x000f620000100800 */
[----:B------:R-:W-:Y:S01]  /*a9e0*/  IMAD.MOV.U32 R2, RZ, RZ, R12 ;  /* 0x000000ffff027224 */ /* 0x000fe200078e000c */
[----:B------:R-:W-:-:S04]  /*a9f0*/  MOV R3, 0x0 ;  /* 0x0000000000037802 */ /* 0x000fc80000000f00 */
[----:B------:R-:W-:Y:S05]  /*aa00*/  RET.REL.NODEC R2 `(_ZN7cutlass13device_kernelIN5flash19enable_sm80_to_sm89INS1_16FlashAttnBwdSm80INS1_25CollectiveMainloopBwdSm80ILi2ELi2EN4cute5tupleIJNS5_1CILi128EEES8_NS7_ILi64EEEEEENS_6half_tEfNS_4arch4Sm80ELb0ELb0ELb1ELb1ELb1ELb0ELb0ELb0ELi2ELi4ELi4ELi4ELb0EEENS1_21CollectiveEpilogueBwdISA_SB_SD_Li256ELb1ELb0ELi2EEENS1_19SingleTileSchedulerILb1ELb0ELb0ELi128EEEEEEEEEvNT_6ParamsE) ;  /* 0xffff55f002007950 */ /* 0x000fea0003c3ffff */
        .type           $_ZN7cutlass13device_kernelIN5flash19enable_sm80_to_sm89INS1_16FlashAttnBwdSm80INS1_25CollectiveMainloopBwdSm80ILi2ELi2EN4cute5tupleIJNS5_1CILi128EEES8_NS7_ILi64EEEEEENS_6half_tEfNS_4arch4Sm80ELb0ELb0ELb1ELb1ELb1ELb0ELb0ELb0ELi2ELi4ELi4ELi4ELb0EEENS1_21CollectiveEpilogueBwdISA_SB_SD_Li256ELb1ELb0ELi2EEENS1_19SingleTileSchedulerILb1ELb0ELb0ELi128EEEEEEEEEvNT_6ParamsE$_ZZN4cute6detail16composition_implINS_5tupleIJNS_1CILi8EEENS3_ILi2EEES5_S5_S4_S5_EEENS2_IJNS3_ILi1EEEiiiNS3_ILi72EEENS3_ILi512EEEEEENS2_IJNS2_IJS5_S5_EEES4_NS3_ILi4EEEEEENS2_IJNS2_IJS7_S4_EEENS3_ILi1024EEENS3_ILi16EEEEEEEEDaRKT_RKT0_RKT1_RKT2_ENKUlRKT_RKT0_E_clISB_SE_EEDaSW_SZ_,@function
        .size           $_ZN7cutlass13device_kernelIN5flash19enable_sm80_to_sm89INS1_16FlashAttnBwdSm80INS1_25CollectiveMainloopBwdSm80ILi2ELi2EN4cute5tupleIJNS5_1CILi128EEES8_NS7_ILi64EEEEEENS_6half_tEfNS_4arch4Sm80ELb0ELb0ELb1ELb1ELb1ELb0ELb0ELb0ELi2ELi4ELi4ELi4ELb0EEENS1_21CollectiveEpilogueBwdISA_SB_SD_Li256ELb1ELb0ELi2EEENS1_19SingleTileSchedulerILb1ELb0ELb0ELi128EEEEEEEEEvNT_6ParamsE$_ZZN4cute6detail16composition_implINS_5tupleIJNS_1CILi8EEENS3_ILi2EEES5_S5_S4_S5_EEENS2_IJNS3_ILi1EEEiiiNS3_ILi72EEENS3_ILi512EEEEEENS2_IJNS2_IJS5_S5_EEES4_NS3_ILi4EEEEEENS2_IJNS2_IJS7_S4_EEENS3_ILi1024EEENS3_ILi16EEEEEEEEDaRKT_RKT0_RKT1_RKT2_ENKUlRKT_RKT0_E_clISB_SE_EEDaSW_SZ_,($_ZN7cutlass13device_kernelIN5flash19enable_sm80_to_sm89INS1_16FlashAttnBwdSm80INS1_25CollectiveMainloopBwdSm80ILi2ELi2EN4cute5tupleIJNS5_1CILi128EEES8_NS7_ILi64EEEEEENS_6half_tEfNS_4arch4Sm80ELb0ELb0ELb1ELb1ELb1ELb0ELb0ELb0ELi2ELi4ELi4ELi4ELb0EEENS1_21CollectiveEpilogueBwdISA_SB_SD_Li256ELb1ELb0ELi2EEENS1_19SingleTileSchedulerILb1ELb0ELb0ELi128EEEEEEEEEvNT_6ParamsE$_ZZN4cute6detail16composition_implINS_5tupleIJNS_1CILi8EEENS3_ILi2EEES5_S5_S4_S5_EEENS2_IJNS3_ILi1EEEiiiNS3_ILi72EEENS3_ILi512EEEEEENS2_IJNS2_IJS5_S5_EEES4_NS3_ILi4EEEEEENS2_IJNS2_IJS7_S4_EEENS3_ILi1024EEENS3_ILi16EEEEEEEEDaRKT_RKT0_RKT1_RKT2_ENKUlRKT_RKT0_E_clISC_SG_EEDaSW_SZ_ - $_ZN7cutlass13device_kernelIN5flash19enable_sm80_to_sm89INS1_16FlashAttnBwdSm80INS1_25CollectiveMainloopBwdSm80ILi2ELi2EN4cute5tupleIJNS5_1CILi128EEES8_NS7_ILi64EEEEEENS_6half_tEfNS_4arch4Sm80ELb0ELb0ELb1ELb1ELb1ELb0ELb0ELb0ELi2ELi4ELi4ELi4ELb0EEENS1_21CollectiveEpilogueBwdISA_SB_SD_Li256ELb1ELb0ELi2EEENS1_19SingleTileSchedulerILb1ELb0ELb0ELi128EEEEEEEEEvNT_6ParamsE$_ZZN4cute6detail16composition_implINS_5tupleIJNS_1CILi8EEENS3_ILi2EEES5_S5_S4_S5_EEENS2_IJNS3_ILi1EEEiiiNS3_ILi72EEENS3_ILi512EEEEEENS2_IJNS2_IJS5_S5_EEES4_NS3_ILi4EEEEEENS2_IJNS2_IJS7_S4_EEENS3_ILi1024EEENS3_ILi16EEEEEEEEDaRKT_RKT0_RKT1_RKT2_ENKUlRKT_RKT0_E_clISB_SE_EEDaSW_SZ_)
$_ZN7cutlass13device_kernelIN5flash19enable_sm80_to_sm89INS1_16FlashAttnBwdSm80INS1_25CollectiveMainloopBwdSm80ILi2ELi2EN4cute5tupleIJNS5_1CILi128EEES8_NS7_ILi64EEEEEENS_6half_tEfNS_4arch4Sm80ELb0ELb0ELb1ELb1ELb1ELb0ELb0ELb0ELi2ELi4ELi4ELi4ELb0EEENS1_21CollectiveEpilogueBwdISA_SB_SD_Li256ELb1ELb0ELi2EEENS1_19SingleTileSchedulerILb1ELb0ELb0ELi128EEEEEEEEEvNT_6ParamsE$_ZZN4cute6detail16composition_implINS_5tupleIJNS_1CILi8EEENS3_ILi2EEES5_S5_S4_S5_EEENS2_IJNS3_ILi1EEEiiiNS3_ILi72EEENS3_ILi512EEEEEENS2_IJNS2_IJS5_S5_EEES4_NS3_ILi4EEEEEENS2_IJNS2_IJS7_S4_EEENS3_ILi1024EEENS3_ILi16EEEEEEEEDaRKT_RKT0_RKT1_RKT2_ENKUlRKT_RKT0_E_clISB_SE_EEDaSW_SZ_:
[----:B------:R-:W-:-:S06]  /*aa10*/  IADD3 R4, R13, -c[0x0][0x20], RZ ;  /* 0x800008000d047a10 */ /* 0x000fcc0007ffe0ff */
[----:B------:R-:W5:Y:S01]  /*aa20*/  LDL R4, [R4] ;  /* 0x0000000004047983 */ /* 0x000f620000100800 */
[----:B------:R-:W-:Y:S01]  /*aa30*/  IMAD.MOV.U32 R2, RZ, RZ, R6 ;  /* 0x000000ffff027224 */ /* 0x000fe200078e0006 */
[----:B------:R-:W-:-:S04]  /*aa40*/  MOV R3, 0x0 ;  /* 0x0000000000037802 */ /* 0x000fc80000000f00 */
[----:B------:R-:W-:Y:S05]  /*aa50*/  RET.REL.NODEC R2 `(_ZN7cutlass13device_kernelIN5flash19enable_sm80_to_sm89INS1_16FlashAttnBwdSm80INS1_25CollectiveMainloopBwdSm80ILi2ELi2EN4cute5tupleIJNS5_1CILi128EEES8_NS7_ILi64EEEEEENS_6half_tEfNS_4arch4Sm80ELb0ELb0ELb1ELb1ELb1ELb0ELb0ELb0ELi2ELi4ELi4ELi4ELb0EEENS1_21CollectiveEpilogueBwdISA_SB_SD_Li256ELb1ELb0ELi2EEENS1_19SingleTileSchedulerILb1ELb0ELb0ELi128EEEEEEEEEvNT_6ParamsE) ;  /* 0xffff55a002007950 */ /* 0x000fea0003c3ffff */
        .type           $_ZN7cutlass13device_kernelIN5flash19enable_sm80_to_sm89INS1_16FlashAttnBwdSm80INS1_25CollectiveMainloopBwdSm80ILi2ELi2EN4cute5tupleIJNS5_1CILi128EEES8_NS7_ILi64EEEEEENS_6half_tEfNS_4arch4Sm80ELb0ELb0ELb1ELb1ELb1ELb0ELb0ELb0ELi2ELi4ELi4ELi4ELb0EEENS1_21CollectiveEpilogueBwdISA_SB_SD_Li256ELb1ELb0ELi2EEENS1_19SingleTileSchedulerILb1ELb0ELb0ELi128EEEEEEEEEvNT_6ParamsE$_ZZN4cute6detail16composition_implINS_5tupleIJNS_1CILi8EEENS3_ILi2EEES5_S5_S4_S5_EEENS2_IJNS3_ILi1EEEiiiNS3_ILi72EEENS3_ILi512EEEEEENS2_IJNS2_IJS5_S5_EEES4_NS3_ILi4EEEEEENS2_IJNS2_IJS7_S4_EEENS3_ILi1024EEENS3_ILi16EEEEEEEEDaRKT_RKT0_RKT1_RKT2_ENKUlRKT_RKT0_E_clISC_SG_EEDaSW_SZ_,@function
        .size           $_ZN7cutlass13device_kernelIN5flash19enable_sm80_to_sm89INS1_16FlashAttnBwdSm80INS1_25CollectiveMainloopBwdSm80ILi2ELi2EN4cute5tupleIJNS5_1CILi128EEES8_NS7_ILi64EEEEEENS_6half_tEfNS_4arch4Sm80ELb0ELb0ELb1ELb1ELb1ELb0ELb0ELb0ELi2ELi4ELi4ELi4ELb0EEENS1_21CollectiveEpilogueBwdISA_SB_SD_Li256ELb1ELb0ELi2EEENS1_19SingleTileSchedulerILb1ELb0ELb0ELi128EEEEEEEEEvNT_6ParamsE$_ZZN4cute6detail16composition_implINS_5tupleIJNS_1CILi8EEENS3_ILi2EEES5_S5_S4_S5_EEENS2_IJNS3_ILi1EEEiiiNS3_ILi72EEENS3_ILi512EEEEEENS2_IJNS2_IJS5_S5_EEES4_NS3_ILi4EEEEEENS2_IJNS2_IJS7_S4_EEENS3_ILi1024EEENS3_ILi16EEEEEEEEDaRKT_RKT0_RKT1_RKT2_ENKUlRKT_RKT0_E_clISC_SG_EEDaSW_SZ_,($_ZN7cutlass13device_kernelIN5flash19enable_sm80_to_sm89INS1_16FlashAttnBwdSm80INS1_25CollectiveMainloopBwdSm80ILi2ELi2EN4cute5tupleIJNS5_1CILi128EEES8_NS7_ILi64EEEEEENS_6half_tEfNS_4arch4Sm80ELb0ELb0ELb1ELb1ELb1ELb0ELb0ELb0ELi2ELi4ELi4ELi4ELb0EEENS1_21CollectiveEpilogueBwdISA_SB_SD_Li256ELb1ELb0ELi2EEENS1_19SingleTileSchedulerILb1ELb0ELb0ELi128EEEEEEEEEvNT_6ParamsE$_ZZN4cute6detail16composition_implINS_5tupleIJNS_1CILi8EEENS3_ILi2EEES5_S5_S4_S5_EEENS2_IJNS3_ILi1EEEiiiNS3_ILi72EEENS3_ILi512EEEEEENS2_IJNS2_IJS5_S5_S5_EEES5_NS2_IJNS3_ILi4EEES5_EEEEEENS2_IJNS2_IJS7_S9_S4_EEENS3_ILi4096EEENS2_IJNS3_ILi16EEENS3_ILi8192EEEEEEEEEEEDaRKT_RKT0_RKT1_RKT2_ENKUlRKT_RKT0_E_clISB_SF_EEDaSZ_S12_ - $_ZN7cutlass13device_kernelIN5flash19enable_sm80_to_sm89INS1_16FlashAttnBwdSm80INS1_25CollectiveMainloopBwdSm80ILi2ELi2EN4cute5tupleIJNS5_1CILi128EEES8_NS7_ILi64EEEEEENS_6half_tEfNS_4arch4Sm80ELb0ELb0ELb1ELb1ELb1ELb0ELb0ELb0ELi2ELi4ELi4ELi4ELb0EEENS1_21CollectiveEpilogueBwdISA_SB_SD_Li256ELb1ELb0ELi2EEENS1_19SingleTileSchedulerILb1ELb0ELb0ELi128EEEEEEEEEvNT_6ParamsE$_ZZN4cute6detail16composition_implINS_5tupleIJNS_1CILi8EEENS3_ILi2EEES5_S5_S4_S5_EEENS2_IJNS3_ILi1EEEiiiNS3_ILi72EEENS3_ILi512EEEEEENS2_IJNS2_IJS5_S5_EEES4_NS3_ILi4EEEEEENS2_IJNS2_IJS7_S4_EEENS3_ILi1024EEENS3_ILi16EEEEEEEEDaRKT_RKT0_RKT1_RKT2_ENKUlRKT_RKT0_E_clISC_SG_EEDaSW_SZ_)
$_ZN7cutlass13device_kernelIN5flash19enable_sm80_to_sm89INS1_16FlashAttnBwdSm80INS1_25CollectiveMainloopBwdSm80ILi2ELi2EN4cute5tupleIJNS5_1CILi128EEES8_NS7_ILi64EEEEEENS_6half_tEfNS_4arch4Sm80ELb0ELb0ELb1ELb1ELb1ELb0ELb0ELb0ELi2ELi4ELi4ELi4ELb0EEENS1_21CollectiveEpilogueBwdISA_SB_SD_Li256ELb1ELb0ELi2EEENS1_19SingleTileSchedulerILb1ELb0ELb0ELi128EEEEEEEEEvNT_6ParamsE$_ZZN4cute6detail16composition_implINS_5tupleIJNS_1CILi8EEENS3_ILi2EEES5_S5_S4_S5_EEENS2_IJNS3_ILi1EEEiiiNS3_ILi72EEENS3_ILi512EEEEEENS2_IJNS2_IJS5_S5_EEES4_NS3_ILi4EEEEEENS2_IJNS2_IJS7_S4_EEENS3_ILi1024EEENS3_ILi16EEEEEEEEDaRKT_RKT0_RKT1_RKT2_ENKUlRKT_RKT0_E_clISC_SG_EEDaSW_SZ_:
[----:B------:R-:W-:-:S05]  /*aa60*/  IADD3 R5, R13, -c[0x0][0x20], RZ ;  /* 0x800008000d057a10 */ /* 0x000fca0007ffe0ff */
[----:B------:R1:W5:Y:S04]  /*aa70*/  LDL R3, [R5+0x8] ;  /* 0x0000080005037983 */ /* 0x0003680000100800 */
[----:B------:R1:W5:Y:S01]  /*aa80*/  LDL R2, [R5+0x4] ;  /* 0x0000040005027983 */ /* 0x0003620000100800 */
[----:B------:R-:W-:Y:S01]  /*aa90*/  IMAD.MOV.U32 R28, RZ, RZ, R6 ;  /* 0x000000ffff1c7224 */ /* 0x000fe200078e0006 */
[----:B------:R-:W-:-:S04]  /*aaa0*/  MOV R29, 0x0 ;  /* 0x00000000001d7802 */ /* 0x000fc80000000f00 */
[----:B------:R-:W-:Y:S05]  /*aab0*/  RET.REL.NODEC R28 `(_ZN7cutlass13device_kernelIN5flash19enable_sm80_to_sm89INS1_16FlashAttnBwdSm80INS1_25CollectiveMainloopBwdSm80ILi2ELi2EN4cute5tupleIJNS5_1CILi128EEES8_NS7_ILi64EEEEEENS_6half_tEfNS_4arch4Sm80ELb0ELb0ELb1ELb1ELb1ELb0ELb0ELb0ELi2ELi4ELi4ELi4ELb0EEENS1_21CollectiveEpilogueBwdISA_SB_SD_Li256ELb1ELb0ELi2EEENS1_19SingleTileSchedulerILb1ELb0ELb0ELi128EEEEEEEEEvNT_6ParamsE) ;  /* 0xffff55401c007950 */ /* 0x000fea0003c3ffff */
        .type           $_ZN7cutlass13device_kernelIN5flash19enable_sm80_to_sm89INS1_16FlashAttnBwdSm80INS1_25CollectiveMainloopBwdSm80ILi2ELi2EN4cute5tupleIJNS5_1CILi128EEES8_NS7_ILi64EEEEEENS_6half_tEfNS_4arch4Sm80ELb0ELb0ELb1ELb1ELb1ELb0ELb0ELb0ELi2ELi4ELi4ELi4ELb0EEENS1_21CollectiveEpilogueBwdISA_SB_SD_Li256ELb1ELb0ELi2EEENS1_19SingleTileSchedulerILb1ELb0ELb0ELi128EEEEEEEEEvNT_6ParamsE$_ZZN4cute6detail16composition_implINS_5tupleIJNS_1CILi8EEENS3_ILi2EEES5_S5_S4_S5_EEENS2_IJNS3_ILi1EEEiiiNS3_ILi72EEENS3_ILi512EEEEEENS2_IJNS2_IJS5_S5_S5_EEES5_NS2_IJNS3_ILi4EEES5_EEEEEENS2_IJNS2_IJS7_S9_S4_EEENS3_ILi4096EEENS2_IJNS3_ILi16EEENS3_ILi8192EEEEEEEEEEEDaRKT_RKT0_RKT1_RKT2_ENKUlRKT_RKT0_E_clISB_SF_EEDaSZ_S12_,@function
        .size           $_ZN7cutlass13device_kernelIN5flash19enable_sm80_to_sm89INS1_16FlashAttnBwdSm80INS1_25CollectiveMainloopBwdSm80ILi2ELi2EN4cute5tupleIJNS5_1CILi128EEES8_NS7_ILi64EEEEEENS_6half_tEfNS_4arch4Sm80ELb0ELb0ELb1ELb1ELb1ELb0ELb0ELb0ELi2ELi4ELi4ELi4ELb0EEENS1_21CollectiveEpilogueBwdISA_SB_SD_Li256ELb1ELb0ELi2EEENS1_19SingleTileSchedulerILb1ELb0ELb0ELi128EEEEEEEEEvNT_6ParamsE$_ZZN4cute6detail16composition_implINS_5tupleIJNS_1CILi8EEENS3_ILi2EEES5_S5_S4_S5_EEENS2_IJNS3_ILi1EEEiiiNS3_ILi72EEENS3_ILi512EEEEEENS2_IJNS2_IJS5_S5_S5_EEES5_NS2_IJNS3_ILi4EEES5_EEEEEENS2_IJNS2_IJS7_S9_S4_EEENS3_ILi4096EEENS2_IJNS3_ILi16EEENS3_ILi8192EEEEEEEEEEEDaRKT_RKT0_RKT1_RKT2_ENKUlRKT_RKT0_E_clISB_SF_EEDaSZ_S12_,($_ZN7cutlass13device_kernelIN5flash19enable_sm80_to_sm89INS1_16FlashAttnBwdSm80INS1_25CollectiveMainloopBwdSm80ILi2ELi2EN4cute5tupleIJNS5_1CILi128EEES8_NS7_ILi64EEEEEENS_6half_tEfNS_4arch4Sm80ELb0ELb0ELb1ELb1ELb1ELb0ELb0ELb0ELi2ELi4ELi4ELi4ELb0EEENS1_21CollectiveEpilogueBwdISA_SB_SD_Li256ELb1ELb0ELi2EEENS1_19SingleTileSchedulerILb1ELb0ELb0ELi128EEEEEEEEEvNT_6ParamsE$_ZZN4cute6detail16composition_implINS_5tupleIJNS_1CILi8EEENS3_ILi2EEES5_S5_S4_S5_EEENS2_IJNS3_ILi1EEEiiiNS3_ILi72EEENS3_ILi512EEEEEENS2_IJNS2_IJS5_S5_S5_EEES5_NS2_IJNS3_ILi4EEES5_EEEEEENS2_IJNS2_IJS7_S9_S4_EEENS3_ILi4096EEENS2_IJNS3_ILi16EEENS3_ILi8192EEEEEEEEEEEDaRKT_RKT0_RKT1_RKT2_ENKUlRKT_RKT0_E_clISD_SJ_EEDaSZ_S12_ - $_ZN7cutlass13device_kernelIN5flash19enable_sm80_to_sm89INS1_16FlashAttnBwdSm80INS1_25CollectiveMainloopBwdSm80ILi2ELi2EN4cute5tupleIJNS5_1CILi128EEES8_NS7_ILi64EEEEEENS_6half_tEfNS_4arch4Sm80ELb0ELb0ELb1ELb1ELb1ELb0ELb0ELb0ELi2ELi4ELi4ELi4ELb0EEENS1_21CollectiveEpilogueBwdISA_SB_SD_Li256ELb1ELb0ELi2EEENS1_19SingleTileSchedulerILb1ELb0ELb0ELi128EEEEEEEEEvNT_6ParamsE$_ZZN4cute6detail16composition_implINS_5tupleIJNS_1CILi8EEENS3_ILi2EEES5_S5_S4_S5_EEENS2_IJNS3_ILi1EEEiiiNS3_ILi72EEENS3_ILi512EEEEEENS2_IJNS2_IJS5_S5_S5_EEES5_NS2_IJNS3_ILi4EEES5_EEEEEENS2_IJNS2_IJS7_S9_S4_EEENS3_ILi4096EEENS2_IJNS3_ILi16EEENS3_ILi8192EEEEEEEEEEEDaRKT_RKT0_RKT1_RKT2_ENKUlRKT_RKT0_E_clISB_SF_EEDaSZ_S12_)
$_ZN7cutlass13device_kernelIN5flash19enable_sm80_to_sm89INS1_16FlashAttnBwdSm80INS1_25CollectiveMainloopBwdSm80ILi2ELi2EN4cute5tupleIJNS5_1CILi128EEES8_NS7_ILi64EEEEEENS_6half_tEfNS_4arch4Sm80ELb0ELb0ELb1ELb1ELb1ELb0ELb0ELb0ELi2ELi4ELi4ELi4ELb0EEENS1_21CollectiveEpilogueBwdISA_SB_SD_Li256ELb1ELb0ELi2EEENS1_19SingleTileSchedulerILb1ELb0ELb0ELi128EEEEEEEEEvNT_6ParamsE$_ZZN4cute6detail16composition_implINS_5tupleIJNS_1CILi8EEENS3_ILi2EEES5_S5_S4_S5_EEENS2_IJNS3_ILi1EEEiiiNS3_ILi72EEENS3_ILi512EEEEEENS2_IJNS2_IJS5_S5_S5_EEES5_NS2_IJNS3_ILi4EEES5_EEEEEENS2_IJNS2_IJS7_S9_S4_EEENS3_ILi4096EEENS2_IJNS3_ILi16EEENS3_ILi8192EEEEEEEEEEEDaRKT_RKT0_RKT1_RKT2_ENKUlRKT_RKT0_E_clISB_SF_EEDaSZ_S12_:
[----:B------:R-:W-:-:S06]  /*aac0*/  IADD3 R5, R83, -c[0x0][0x20], RZ ;  /* 0x8000080053057a10 */ /* 0x000fcc0007ffe0ff */
[----:B------:R-:W5:Y:S01]  /*aad0*/  LDL R5, [R5] ;  /* 0x0000000005057983 */ /* 0x000f620000100800 */
[----:B------:R-:W-:Y:S01]  /*aae0*/  IMAD.MOV.U32 R2, RZ, RZ, R6 ;  /* 0x000000ffff027224 */ /* 0x000fe200078e0006 */
[----:B------:R-:W-:-:S04]  /*aaf0*/  MOV R3, 0x0 ;  /* 0x0000000000037802 */ /* 0x000fc80000000f00 */
[----:B------:R-:W-:Y:S05]  /*ab00*/  RET.REL.NODEC R2 `(_ZN7cutlass13device_kernelIN5flash19enable_sm80_to_sm89INS1_16FlashAttnBwdSm80INS1_25CollectiveMainloopBwdSm80ILi2ELi2EN4cute5tupleIJNS5_1CILi128EEES8_NS7_ILi64EEEEEENS_6half_tEfNS_4arch4Sm80ELb0ELb0ELb1ELb1ELb1ELb0ELb0ELb0ELi2ELi4ELi4ELi4ELb0EEENS1_21CollectiveEpilogueBwdISA_SB_SD_Li256ELb1ELb0ELi2EEENS1_19SingleTileSchedulerILb1ELb0ELb0ELi128EEEEEEEEEvNT_6ParamsE) ;  /* 0xffff54f002007950 */ /* 0x000fea0003c3ffff */
        .type           $_ZN7cutlass13device_kernelIN5flash19enable_sm80_to_sm89INS1_16FlashAttnBwdSm80INS1_25CollectiveMainloopBwdSm80ILi2ELi2EN4cute5tupleIJNS5_1CILi128EEES8_NS7_ILi64EEEEEENS_6half_tEfNS_4arch4Sm80ELb0ELb0ELb1ELb1ELb1ELb0ELb0ELb0ELi2ELi4ELi4ELi4ELb0EEENS1_21CollectiveEpilogueBwdISA_SB_SD_Li256ELb1ELb0ELi2EEENS1_19SingleTileSchedulerILb1ELb0ELb0ELi128EEEEEEEEEvNT_6ParamsE$_ZZN4cute6detail16composition_implINS_5tupleIJNS_1CILi8EEENS3_ILi2EEES5_S5_S4_S5_EEENS2_IJNS3_ILi1EEEiiiNS3_ILi72EEENS3_ILi512EEEEEENS2_IJNS2_IJS5_S5_S5_EEES5_NS2_IJNS3_ILi4EEES5_EEEEEENS2_IJNS2_IJS7_S9_S4_EEENS3_ILi4096EEENS2_IJNS3_ILi16EEENS3_ILi8192EEEEEEEEEEEDaRKT_RKT0_RKT1_RKT2_ENKUlRKT_RKT0_E_clISD_SJ_EEDaSZ_S12_,@function
        .size           $_ZN7cutlass13device_kernelIN5flash19enable_sm80_to_sm89INS1_16FlashAttnBwdSm80INS1_25CollectiveMainloopBwdSm80ILi2ELi2EN4cute5tupleIJNS5_1CILi128EEES8_NS7_ILi64EEEEEENS_6half_tEfNS_4arch4Sm80ELb0ELb0ELb1ELb1ELb1ELb0ELb0ELb0ELi2ELi4ELi4ELi4ELb0EEENS1_21CollectiveEpilogueBwdISA_SB_SD_Li256ELb1ELb0ELi2EEENS1_19SingleTileSchedulerILb1ELb0ELb0ELi128EEEEEEEEEvNT_6ParamsE$_ZZN4cute6detail16composition_implINS_5tupleIJNS_1CILi8EEENS3_ILi2EEES5_S5_S4_S5_EEENS2_IJNS3_ILi1EEEiiiNS3_ILi72EEENS3_ILi512EEEEEENS2_IJNS2_IJS5_S5_S5_EEES5_NS2_IJNS3_ILi4EEES5_EEEEEENS2_IJNS2_IJS7_S9_S4_EEENS3_ILi4096EEENS2_IJNS3_ILi16EEENS3_ILi8192EEEEEEEEEEEDaRKT_RKT0_RKT1_RKT2_ENKUlRKT_RKT0_E_clISD_SJ_EEDaSZ_S12_,($_ZN7cutlass13device_kernelIN5flash19enable_sm80_to_sm89INS1_16FlashAttnBwdSm80INS1_25CollectiveMainloopBwdSm80ILi2ELi2EN4cute5tupleIJNS5_1CILi128EEES8_NS7_ILi64EEEEEENS_6half_tEfNS_4arch4Sm80ELb0ELb0ELb1ELb1ELb1ELb0ELb0ELb0ELi2ELi4ELi4ELi4ELb0EEENS1_21CollectiveEpilogueBwdISA_SB_SD_Li256ELb1ELb0ELi2EEENS1_19SingleTileSchedulerILb1ELb0ELb0ELi128EEEEEEEEEvNT_6ParamsE$_ZZN4cute6detail16composition_implINS_5tupleIJNS_1CILi8EEENS3_ILi2EEES5_S5_S4_S5_EEENS2_IJNS3_ILi1EEEiiiNS3_ILi72EEENS3_ILi512EEEEEENS2_IJNS2_IJS5_S5_S5_EEES5_NS3_ILi4EEEEEENS2_IJNS2_IJS7_S9_S4_EEENS3_ILi4096EEENS3_ILi16EEEEEEEEDaRKT_RKT0_RKT1_RKT2_ENKUlRKT_RKT0_E_clISB_SE_EEDaSW_SZ_ - $_ZN7cutlass13device_kernelIN5flash19enable_sm80_to_sm89INS1_16FlashAttnBwdSm80INS1_25CollectiveMainloopBwdSm80ILi2ELi2EN4cute5tupleIJNS5_1CILi128EEES8_NS7_ILi64EEEEEENS_6half_tEfNS_4arch4Sm80ELb0ELb0ELb1ELb1ELb1ELb0ELb0ELb0ELi2ELi4ELi4ELi4ELb0EEENS1_21CollectiveEpilogueBwdISA_SB_SD_Li256ELb1ELb0ELi2EEENS1_19SingleTileSchedulerILb1ELb0ELb0ELi128EEEEEEEEEvNT_6ParamsE$_ZZN4cute6detail16composition_implINS_5tupleIJNS_1CILi8EEENS3_ILi2EEES5_S5_S4_S5_EEENS2_IJNS3_ILi1EEEiiiNS3_ILi72EEENS3_ILi512EEEEEENS2_IJNS2_IJS5_S5_S5_EEES5_NS2_IJNS3_ILi4EEES5_EEEEEENS2_IJNS2_IJS7_S9_S4_EEENS3_ILi4096EEENS2_IJNS3_ILi16EEENS3_ILi8192EEEEEEEEEEEDaRKT_RKT0_RKT1_RKT2_ENKUlRKT_RKT0_E_clISD_SJ_EEDaSZ_S12_)
$_ZN7cutlass13device_kernelIN5flash19enable_sm80_to_sm89INS1_16FlashAttnBwdSm80INS1_25CollectiveMainloopBwdSm80ILi2ELi2EN4cute5tupleIJNS5_1CILi128EEES8_NS7_ILi64EEEEEENS_6half_tEfNS_4arch4Sm80ELb0ELb0ELb1ELb1ELb1ELb0ELb0ELb0ELi2ELi4ELi4ELi4ELb0EEENS1_21CollectiveEpilogueBwdISA_SB_SD_Li256ELb1ELb0ELi2EEENS1_19SingleTileSchedulerILb1ELb0ELb0ELi128EEEEEEEEEvNT_6ParamsE$_ZZN4cute6detail16composition_implINS_5tupleIJNS_1CILi8EEENS3_ILi2EEES5_S5_S4_S5_EEENS2_IJNS3_ILi1EEEiiiNS3_ILi72EEENS3_ILi512EEEEEENS2_IJNS2_IJS5_S5_S5_EEES5_NS2_IJNS3_ILi4EEES5_EEEEEENS2_IJNS2_IJS7_S9_S4_EEENS3_ILi4096EEENS2_IJNS3_ILi16EEENS3_ILi8192EEEEEEEEEEEDaRKT_RKT0_RKT1_RKT2_ENKUlRKT_RKT0_E_clISD_SJ_EEDaSZ_S12_:
[----:B------:R-:W-:-:S05]  /*ab10*/  IADD3 R6, R83, -c[0x0][0x20], RZ ;  /* 0x8000080053067a10 */ /* 0x000fca0007ffe0ff */
[----:B------:R1:W5:Y:S04]  /*ab20*/  LDL R3, [R6+0x8] ;  /* 0x0000080006037983 */ /* 0x0003680000100800 */
[----:B------:R1:W5:Y:S01]  /*ab30*/  LDL R2, [R6+0x4] ;  /* 0x0000040006027983 */ /* 0x0003620000100800 */
[----:B------:R-:W-:Y:S01]  /*ab40*/  IMAD.MOV.U32 R32, RZ, RZ, R4 ;  /* 0x000000ffff207224 */ /* 0x000fe200078e0004 */
[----:B------:R-:W-:-:S04]  /*ab50*/  MOV R33, 0x0 ;  /* 0x0000000000217802 */ /* 0x000fc80000000f00 */
[----:B------:R-:W-:Y:S05]  /*ab60*/  RET.REL.NODEC R32 `(_ZN7cutlass13device_kernelIN5flash19enable_sm80_to_sm89INS1_16FlashAttnBwdSm80INS1_25CollectiveMainloopBwdSm80ILi2ELi2EN4cute5tupleIJNS5_1CILi128EEES8_NS7_ILi64EEEEEENS_6half_tEfNS_4arch4Sm80ELb0ELb0ELb1ELb1ELb1ELb0ELb0ELb0ELi2ELi4ELi4ELi4ELb0EEENS1_21CollectiveEpilogueBwdISA_SB_SD_Li256ELb1ELb0ELi2EEENS1_19SingleTileSchedulerILb1ELb0ELb0ELi128EEEEEEEEEvNT_6ParamsE) ;  /* 0xffff549020007950 */ /* 0x000fea0003c3ffff */
        .type           $_ZN7cutlass13device_kernelIN5flash19enable_sm80_to_sm89INS1_16FlashAttnBwdSm80INS1_25CollectiveMainloopBwdSm80ILi2ELi2EN4cute5tupleIJNS5_1CILi128EEES8_NS7_ILi64EEEEEENS_6half_tEfNS_4arch4Sm80ELb0ELb0ELb1ELb1ELb1ELb0ELb0ELb0ELi2ELi4ELi4ELi4ELb0EEENS1_21CollectiveEpilogueBwdISA_SB_SD_Li256ELb1ELb0ELi2EEENS1_19SingleTileSchedulerILb1ELb0ELb0ELi128EEEEEEEEEvNT_6ParamsE$_ZZN4cute6detail16composition_implINS_5tupleIJNS_1CILi8EEENS3_ILi2EEES5_S5_S4_S5_EEENS2_IJNS3_ILi1EEEiiiNS3_ILi72EEENS3_ILi512EEEEEENS2_IJNS2_IJS5_S5_S5_EEES5_NS3_ILi4EEEEEENS2_IJNS2_IJS7_S9_S4_EEENS3_ILi4096EEENS3_ILi16EEEEEEEEDaRKT_RKT0_RKT1_RKT2_ENKUlRKT_RKT0_E_clISB_SE_EEDaSW_SZ_,@function
        .size           $_ZN7cutlass13device_kernelIN5flash19enable_sm80_to_sm89INS1_16FlashAttnBwdSm80INS1_25CollectiveMainloopBwdSm80ILi2ELi2EN4cute5tupleIJNS5_1CILi128EEES8_NS7_ILi64EEEEEENS_6half_tEfNS_4arch4Sm80ELb0ELb0ELb1ELb1ELb1ELb0ELb0ELb0ELi2ELi4ELi4ELi4ELb0EEENS1_21CollectiveEpilogueBwdISA_SB_SD_Li256ELb1ELb0ELi2EEENS1_19SingleTileSchedulerILb1ELb0ELb0ELi128EEEEEEEEEvNT_6ParamsE$_ZZN4cute6detail16composition_implINS_5tupleIJNS_1CILi8EEENS3_ILi2EEES5_S5_S4_S5_EEENS2_IJNS3_ILi1EEEiiiNS3_ILi72EEENS3_ILi512EEEEEENS2_IJNS2_IJS5_S5_S5_EEES5_NS3_ILi4EEEEEENS2_IJNS2_IJS7_S9_S4_EEENS3_ILi4096EEENS3_ILi16EEEEEEEEDaRKT_RKT0_RKT1_RKT2_ENKUlRKT_RKT0_E_clISB_SE_EEDaSW_SZ_,($_ZN7cutlass13device_kernelIN5flash19enable_sm80_to_sm89INS1_16FlashAttnBwdSm80INS1_25CollectiveMainloopBwdSm80ILi2ELi2EN4cute5tupleIJNS5_1CILi128EEES8_NS7_ILi64EEEEEENS_6half_tEfNS_4arch4Sm80ELb0ELb0ELb1ELb1ELb1ELb0ELb0ELb0ELi2ELi4ELi4ELi4ELb0EEENS1_21CollectiveEpilogueBwdISA_SB_SD_Li256ELb1ELb0ELi2EEENS1_19SingleTileSchedulerILb1ELb0ELb0ELi128EEEEEEEEEvNT_6ParamsE$_ZZN4cute6detail16composition_implINS_5tupleIJNS_1CILi8EEENS3_ILi2EEES5_S5_S4_S5_EEENS2_IJNS3_ILi1EEEiiiNS3_ILi72EEENS3_ILi512EEEEEENS2_IJNS2_IJS5_S5_S5_EEES5_NS3_ILi4EEEEEENS2_IJNS2_IJS7_S9_S4_EEENS3_ILi4096EEENS3_ILi16EEEEEEEEDaRKT_RKT0_RKT1_RKT2_ENKUlRKT_RKT0_E_clISC_SG_EEDaSW_SZ_ - $_ZN7cutlass13device_kernelIN5flash19enable_sm80_to_sm89INS1_16FlashAttnBwdSm80INS1_25CollectiveMainloopBwdSm80ILi2ELi2EN4cute5tupleIJNS5_1CILi128EEES8_NS7_ILi64EEEEEENS_6half_tEfNS_4arch4Sm80ELb0ELb0ELb1ELb1ELb1ELb0ELb0ELb0ELi2ELi4ELi4ELi4ELb0EEENS1_21CollectiveEpilogueBwdISA_SB_SD_Li256ELb1ELb0ELi2EEENS1_19SingleTileSchedulerILb1ELb0ELb0ELi128EEEEEEEEEvNT_6ParamsE$_ZZN4cute6detail16composition_implINS_5tupleIJNS_1CILi8EEENS3_ILi2EEES5_S5_S4_S5_EEENS2_IJNS3_ILi1EEEiiiNS3_ILi72EEENS3_ILi512EEEEEENS2_IJNS2_IJS5_S5_S5_EEES5_NS3_ILi4EEEEEENS2_IJNS2_IJS7_S9_S4_EEENS3_ILi4096EEENS3_ILi16EEEEEEEEDaRKT_RKT0_RKT1_RKT2_ENKUlRKT_RKT0_E_clISB_SE_EEDaSW_SZ_)
$_ZN7cutlass13device_kernelIN5flash19enable_sm80_to_sm89INS1_16FlashAttnBwdSm80INS1_25CollectiveMainloopBwdSm80ILi2ELi2EN4cute5tupleIJNS5_1CILi128EEES8_NS7_ILi64EEEEEENS_6half_tEfNS_4arch4Sm80ELb0ELb0ELb1ELb1ELb1ELb0ELb0ELb0ELi2ELi4ELi4ELi4ELb0EEENS1_21CollectiveEpilogueBwdISA_SB_SD_Li256ELb1ELb0ELi2EEENS1_19SingleTileSchedulerILb1ELb0ELb0ELi128EEEEEEEEEvNT_6ParamsE$_ZZN4cute6detail16composition_implINS_5tupleIJNS_1CILi8EEENS3_ILi2EEES5_S5_S4_S5_EEENS2_IJNS3_ILi1EEEiiiNS3_ILi72EEENS3_ILi512EEEEEENS2_IJNS2_IJS5_S5_S5_EEES5_NS3_ILi4EEEEEENS2_IJNS2_IJS7_S9_S4_EEENS3_ILi4096EEENS3_ILi16EEEEEEEEDaRKT_RKT0_RKT1_RKT2_ENKUlRKT_RKT0_E_clISB_SE_EEDaSW_SZ_:
[----:B------:R-:W-:-:S06]  /*ab70*/  IADD3 R4, R69, -c[0x0][0x20], RZ ;  /* 0x8000080045047a10 */ /* 0x000fcc0007ffe0ff */
[----:B------:R-:W5:Y:S01]  /*ab80*/  LDL R4, [R4] ;  /* 0x0000000004047983 */ /* 0x000f620000100800 */
[----:B------:R-:W-:Y:S01]  /*ab90*/  IMAD.MOV.U32 R2, RZ, RZ, R6 ;  /* 0x000000ffff027224 */ /* 0x000fe200078e0006 */
[----:B------:R-:W-:-:S04]  /*aba0*/  MOV R3, 0x0 ;  /* 0x0000000000037802 */ /* 0x000fc80000000f00 */
[----:B------:R-:W-:Y:S05]  /*abb0*/  RET.REL.NODEC R2 `(_ZN7cutlass13device_kernelIN5flash19enable_sm80_to_sm89INS1_16FlashAttnBwdSm80INS1_25CollectiveMainloopBwdSm80ILi2ELi2EN4cute5tupleIJNS5_1CILi128EEES8_NS7_ILi64EEEEEENS_6half_tEfNS_4arch4Sm80ELb0ELb0ELb1ELb1ELb1ELb0ELb0ELb0ELi2ELi4ELi4ELi4ELb0EEENS1_21CollectiveEpilogueBwdISA_SB_SD_Li256ELb1ELb0ELi2EEENS1_19SingleTileSchedulerILb1ELb0ELb0ELi128EEEEEEEEEvNT_6ParamsE) ;  /* 0xffff544002007950 */ /* 0x000fea0003c3ffff */
        .type           $_ZN7cutlass13device_kernelIN5flash19enable_sm80_to_sm89INS1_16FlashAttnBwdSm80INS1_25CollectiveMainloopBwdSm80ILi2ELi2EN4cute5tupleIJNS5_1CILi128EEES8_NS7_ILi64EEEEEENS_6half_tEfNS_4arch4Sm80ELb0ELb0ELb1ELb1ELb1ELb0ELb0ELb0ELi2ELi4ELi4ELi4ELb0EEENS1_21CollectiveEpilogueBwdISA_SB_SD_Li256ELb1ELb0ELi2EEENS1_19SingleTileSchedulerILb1ELb0ELb0ELi128EEEEEEEEEvNT_6ParamsE$_ZZN4cute6detail16composition_implINS_5tupleIJNS_1CILi8EEENS3_ILi2EEES5_S5_S4_S5_EEENS2_IJNS3_ILi1EEEiiiNS3_ILi72EEENS3_ILi512EEEEEENS2_IJNS2_IJS5_S5_S5_EEES5_NS3_ILi4EEEEEENS2_IJNS2_IJS7_S9_S4_EEENS3_ILi4096EEENS3_ILi16EEEEEEEEDaRKT_RKT0_RKT1_RKT2_ENKUlRKT_RKT0_E_clISC_SG_EEDaSW_SZ_,@function
        .size           $_ZN7cutlass13device_kernelIN5flash19enable_sm80_to_sm89INS1_16FlashAttnBwdSm80INS1_25CollectiveMainloopBwdSm80ILi2ELi2EN4cute5tupleIJNS5_1CILi128EEES8_NS7_ILi64EEEEEENS_6half_tEfNS_4arch4Sm80ELb0ELb0ELb1ELb1ELb1ELb0ELb0ELb0ELi2ELi4ELi4ELi4ELb0EEENS1_21CollectiveEpilogueBwdISA_SB_SD_Li256ELb1ELb0ELi2EEENS1_19SingleTileSchedulerILb1ELb0ELb0ELi128EEEEEEEEEvNT_6ParamsE$_ZZN4cute6detail16composition_implINS_5tupleIJNS_1CILi8EEENS3_ILi2EEES5_S5_S4_S5_EEENS2_IJNS3_ILi1EEEiiiNS3_ILi72EEENS3_ILi512EEEEEENS2_IJNS2_IJS5_S5_S5_EEES5_NS3_ILi4EEEEEENS2_IJNS2_IJS7_S9_S4_EEENS3_ILi4096EEENS3_ILi16EEEEEEEEDaRKT_RKT0_RKT1_RKT2_ENKUlRKT_RKT0_E_clISC_SG_EEDaSW_SZ_,($_ZN7cutlass13device_kernelIN5flash19enable_sm80_to_sm89INS1_16FlashAttnBwdSm80INS1_25CollectiveMainloopBwdSm80ILi2ELi2EN4cute5tupleIJNS5_1CILi128EEES8_NS7_ILi64EEEEEENS_6half_tEfNS_4arch4Sm80ELb0ELb0ELb1ELb1ELb1ELb0ELb0ELb0ELi2ELi4ELi4ELi4ELb0EEENS1_21CollectiveEpilogueBwdISA_SB_SD_Li256ELb1ELb0ELi2EEENS1_19SingleTileSchedulerILb1ELb0ELb0ELi128EEEEEEEEEvNT_6ParamsE$_ZZN4cute6upcastILi2ENS_5tupleIJNS1_IJNS_1CILi1EEENS1_IJNS2_ILi2EEES4_S4_EEEEEES4_NS1_IJS4_S4_EEEEEENS1_IJNS1_IJNS2_ILi0EEENS1_IJS3_NS2_ILi512EEEiEEEEEENS2_ILi4096EEENS1_IJiNS2_ILi8192EEEEEEEEEEEDaRKT0_RKT1_ENKUlRKT_RKT0_E_clIS6_SC_EEDaSP_SS_ - $_ZN7cutlass13device_kernelIN5flash19enable_sm80_to_sm89INS1_16FlashAttnBwdSm80INS1_25CollectiveMainloopBwdSm80ILi2ELi2EN4cute5tupleIJNS5_1CILi128EEES8_NS7_ILi64EEEEEENS_6half_tEfNS_4arch4Sm80ELb0ELb0ELb1ELb1ELb1ELb0ELb0ELb0ELi2ELi4ELi4ELi4ELb0EEENS1_21CollectiveEpilogueBwdISA_SB_SD_Li256ELb1ELb0ELi2EEENS1_19SingleTileSchedulerILb1ELb0ELb0ELi128EEEEEEEEEvNT_6ParamsE$_ZZN4cute6detail16composition_implINS_5tupleIJNS_1CILi8EEENS3_ILi2EEES5_S5_S4_S5_EEENS2_IJNS3_ILi1EEEiiiNS3_ILi72EEENS3_ILi512EEEEEENS2_IJNS2_IJS5_S5_S5_EEES5_NS3_ILi4EEEEEENS2_IJNS2_IJS7_S9_S4_EEENS3_ILi4096EEENS3_ILi16EEEEEEEEDaRKT_RKT0_RKT1_RKT2_ENKUlRKT_RKT0_E_clISC_SG_EEDaSW_SZ_)
$_ZN7cutlass13device_kernelIN5flash19enable_sm80_to_sm89INS1_16FlashAttnBwdSm80INS1_25CollectiveMainloopBwdSm80ILi2ELi2EN4cute5tupleIJNS5_1CILi128EEES8_NS7_ILi64EEEEEENS_6half_tEfNS_4arch4Sm80ELb0ELb0ELb1ELb1ELb1ELb0ELb0ELb0ELi2ELi4ELi4ELi4ELb0EEENS1_21CollectiveEpilogueBwdISA_SB_SD_Li256ELb1ELb0ELi2EEENS1_19SingleTileSchedulerILb1ELb0ELb0ELi128EEEEEEEEEvNT_6ParamsE$_ZZN4cute6detail16composition_implINS_5tupleIJNS_1CILi8EEENS3_ILi2EEES5_S5_S4_S5_EEENS2_IJNS3_ILi1EEEiiiNS3_ILi72EEENS3_ILi512EEEEEENS2_IJNS2_IJS5_S5_S5_EEES5_NS3_ILi4EEEEEENS2_IJNS2_IJS7_S9_S4_EEENS3_ILi4096EEENS3_ILi16EEEEEEEEDaRKT_RKT0_RKT1_RKT2_ENKUlRKT_RKT0_E_clISC_SG_EEDaSW_SZ_:
[----:B------:R-:W-:-:S05]  /*abc0*/  IADD3 R5, R69, -c[0x0][0x20], RZ ;  /* 0x8000080045057a10 */ /* 0x000fca0007ffe0ff */
[----:B------:R1:W5:Y:S04]  /*abd0*/  LDL R3, [R5+0x8] ;  /* 0x0000080005037983 */ /* 0x0003680000100800 */
[----:B------:R1:W5:Y:S01]  /*abe0*/  LDL R2, [R5+0x4] ;  /* 0x0000040005027983 */ /* 0x0003620000100800 */
[----:B------:R-:W-:Y:S01]  /*abf0*/  IMAD.MOV.U32 R30, RZ, RZ, R6 ;  /* 0x000000ffff1e7224 */ /* 0x000fe200078e0006 */
[----:B------:R-:W-:-:S04]  /*ac00*/  MOV R31, 0x0 ;  /* 0x00000000001f7802 */ /* 0x000fc80000000f00 */
[----:B------:R-:W-:Y:S05]  /*ac10*/  RET.REL.NODEC R30 `(_ZN7cutlass13device_kernelIN5flash19enable_sm80_to_sm89INS1_16FlashAttnBwdSm80INS1_25CollectiveMainloopBwdSm80ILi2ELi2EN4cute5tupleIJNS5_1CILi128EEES8_NS7_ILi64EEEEEENS_6half_tEfNS_4arch4Sm80ELb0ELb0ELb1ELb1ELb1ELb0ELb0ELb0ELi2ELi4ELi4ELi4ELb0EEENS1_21CollectiveEpilogueBwdISA_SB_SD_Li256ELb1ELb0ELi2EEENS1_19SingleTileSchedulerILb1ELb0ELb0ELi128EEEEEEEEEvNT_6ParamsE) ;  /* 0xffff53e01e007950 */ /* 0x000fea0003c3ffff */
        .type           $_ZN7cutlass13device_kernelIN5flash19enable_sm80_to_sm89INS1_16FlashAttnBwdSm80INS1_25CollectiveMainloopBwdSm80ILi2ELi2EN4cute5tupleIJNS5_1CILi128EEES8_NS7_ILi64EEEEEENS_6half_tEfNS_4arch4Sm80ELb0ELb0ELb1ELb1ELb1ELb0ELb0ELb0ELi2ELi4ELi4ELi4ELb0EEENS1_21CollectiveEpilogueBwdISA_SB_SD_Li256ELb1ELb0ELi2EEENS1_19SingleTileSchedulerILb1ELb0ELb0ELi128EEEEEEEEEvNT_6ParamsE$_ZZN4cute6upcastILi2ENS_5tupleIJNS1_IJNS_1CILi1EEENS1_IJNS2_ILi2EEES4_S4_EEEEEES4_NS1_IJS4_S4_EEEEEENS1_IJNS1_IJNS2_ILi0EEENS1_IJS3_NS2_ILi512EEEiEEEEEENS2_ILi4096EEENS1_IJiNS2_ILi8192EEEEEEEEEEEDaRKT0_RKT1_ENKUlRKT_RKT0_E_clIS6_SC_EEDaSP_SS_,@function
        .size           $_ZN7cutlass13device_kernelIN5flash19enable_sm80_to_sm89INS1_16FlashAttnBwdSm80INS1_25CollectiveMainloopBwdSm80ILi2ELi2EN4cute5tupleIJNS5_1CILi128EEES8_NS7_ILi64EEEEEENS_6half_tEfNS_4arch4Sm80ELb0ELb0ELb1ELb1ELb1ELb0ELb0ELb0ELi2ELi4ELi4ELi4ELb0EEENS1_21CollectiveEpilogueBwdISA_SB_SD_Li256ELb1ELb0ELi2EEENS1_19SingleTileSchedulerILb1ELb0ELb0ELi128EEEEEEEEEvNT_6ParamsE$_ZZN4cute6upcastILi2ENS_5tupleIJNS1_IJNS_1CILi1EEENS1_IJNS2_ILi2EEES4_S4_EEEEEES4_NS1_IJS4_S4_EEEEEENS1_IJNS1_IJNS2_ILi0EEENS1_IJS3_NS2_ILi512EEEiEEEEEENS2_ILi4096EEENS1_IJiNS2_ILi8192EEEEEEEEEEEDaRKT0_RKT1_ENKUlRKT_RKT0_E_clIS6_SC_EEDaSP_SS_,($_ZN7cutlass13device_kernelIN5flash19enable_sm80_to_sm89INS1_16FlashAttnBwdSm80INS1_25CollectiveMainloopBwdSm80ILi2ELi2EN4cute5tupleIJNS5_1CILi128EEES8_NS7_ILi64EEEEEENS_6half_tEfNS_4arch4Sm80ELb0ELb0ELb1ELb1ELb1ELb0ELb0ELb0ELi2ELi4ELi4ELi4ELb0EEENS1_21CollectiveEpilogueBwdISA_SB_SD_Li256ELb1ELb0ELi2EEENS1_19SingleTileSchedulerILb1ELb0ELb0ELi128EEEEEEEEEvNT_6ParamsE$_ZZN4cute6upcastILi2ENS_5tupleIJNS1_IJNS_1CILi1EEENS1_IJNS2_ILi2EEES4_S4_EEEEEES4_NS1_IJS4_S4_EEEEEENS1_IJNS1_IJNS2_ILi0EEENS1_IJS3_NS2_ILi512EEEiEEEEEENS2_ILi4096EEENS1_IJiNS2_ILi8192EEEEEEEEEEEDaRKT0_RKT1_ENKUlRKT_RKT0_E_clIS7_SF_EEDaSP_SS_ - $_ZN7cutlass13device_kernelIN5flash19enable_sm80_to_sm89INS1_16FlashAttnBwdSm80INS1_25CollectiveMainloopBwdSm80ILi2ELi2EN4cute5tupleIJNS5_1CILi128EEES8_NS7_ILi64EEEEEENS_6half_tEfNS_4arch4Sm80ELb0ELb0ELb1ELb1ELb1ELb0ELb0ELb0ELi2ELi4ELi4ELi4ELb0EEENS1_21CollectiveEpilogueBwdISA_SB_SD_Li256ELb1ELb0ELi2EEENS1_19SingleTileSchedulerILb1ELb0ELb0ELi128EEEEEEEEEvNT_6ParamsE$_ZZN4cute6upcastILi2ENS_5tupleIJNS1_IJNS_1CILi1EEENS1_IJNS2_ILi2EEES4_S4_EEEEEES4_NS1_IJS4_S4_EEEEEENS1_IJNS1_IJNS2_ILi0EEENS1_IJS3_NS2_ILi512EEEiEEEEEENS2_ILi4096EEENS1_IJiNS2_ILi8192EEEEEEEEEEEDaRKT0_RKT1_ENKUlRKT_RKT0_E_clIS6_SC_EEDaSP_SS_)
$_ZN7cutlass13device_kernelIN5flash19enable_sm80_to_sm89INS1_16FlashAttnBwdSm80INS1_25CollectiveMainloopBwdSm80ILi2ELi2EN4cute5tupleIJNS5_1CILi128EEES8_NS7_ILi64EEEEEENS_6half_tEfNS_4arch4Sm80ELb0ELb0ELb1ELb1ELb1ELb0ELb0ELb0ELi2ELi4ELi4ELi4ELb0EEENS1_21CollectiveEpilogueBwdISA_SB_SD_Li256ELb1ELb0ELi2EEENS1_19SingleTileSchedulerILb1ELb0ELb0ELi128EEEEEEEEEvNT_6ParamsE$_ZZN4cute6upcastILi2ENS_5tupleIJNS1_IJNS_1CILi1EEENS1_IJNS2_ILi2EEES4_S4_EEEEEES4_NS1_IJS4_S4_EEEEEENS1_IJNS1_IJNS2_ILi0EEENS1_IJS3_NS2_ILi512EEEiEEEEEENS2_ILi4096EEENS1_IJiNS2_ILi8192EEEEEEEEEEEDaRKT0_RKT1_ENKUlRKT_RKT0_E_clIS6_SC_EEDaSP_SS_:
[----:B------:R-:W-:-:S06]  /*ac20*/  IADD3 R3, R5, -c[0x0][0x20], RZ ;  /* 0x8000080005037a10 */ /* 0x000fcc0007ffe0ff */
[----:B------:R-:W2:Y:S02]  /*ac30*/  LDL R3, [R3] ;  /* 0x0000000003037983 */ /* 0x000ea40000100800 */
[----:B--2---:R-:W-:Y:S01]  /*ac40*/  LEA.HI R20, R3, R3, RZ, 0x1 ;  /* 0x0000000303147211 */ /* 0x004fe200078f08ff */
[----:B------:R-:W-:-:S03]  /*ac50*/  IMAD.MOV.U32 R3, RZ, RZ, 0x0 ;  /* 0x00000000ff037424 */ /* 0x000fc600078e00ff */
[----:B------:R-:W-:Y:S01]  /*ac60*/  SHF.R.S32.HI R20, RZ, 0x1, R20 ;  /* 0x00000001ff147819 */ /* 0x000fe20000011414 */
[----:B------:R-:W-:Y:S06]  /*ac70*/  RET.REL.NODEC R2 `(_ZN7cutlass13device_kernelIN5flash19enable_sm80_to_sm89INS1_16FlashAttnBwdSm80INS1_25CollectiveMainloopBwdSm80ILi2ELi2EN4cute5tupleIJNS5_1CILi128EEES8_NS7_ILi64EEEEEENS_6half_tEfNS_4arch4Sm80ELb0ELb0ELb1ELb1ELb1ELb0ELb0ELb0ELi2ELi4ELi4ELi4ELb0EEENS1_21CollectiveEpilogueBwdISA_SB_SD_Li256ELb1ELb0ELi2EEENS1_19SingleTileSchedulerILb1ELb0ELb0ELi128EEEEEEEEEvNT_6ParamsE) ;  /* 0xffff538002007950 */ /* 0x000fec0003c3ffff */
        .type           $_ZN7cutlass13device_kernelIN5flash19enable_sm80_to_sm89INS1_16FlashAttnBwdSm80INS1_25CollectiveMainloopBwdSm80ILi2ELi2EN4cute5tupleIJNS5_1CILi128EEES8_NS7_ILi64EEEEEENS_6half_tEfNS_4arch4Sm80ELb0ELb0ELb1ELb1ELb1ELb0ELb0ELb0ELi2ELi4ELi4ELi4ELb0EEENS1_21CollectiveEpilogueBwdISA_SB_SD_Li256ELb1ELb0ELi2EEENS1_19SingleTileSchedulerILb1ELb0ELb0ELi128EEEEEEEEEvNT_6ParamsE$_ZZN4cute6upcastILi2ENS_5tupleIJNS1_IJNS_1CILi1EEENS1_IJNS2_ILi2EEES4_S4_EEEEEES4_NS1_IJS4_S4_EEEEEENS1_IJNS1_IJNS2_ILi0EEENS1_IJS3_NS2_ILi512EEEiEEEEEENS2_ILi4096EEENS1_IJiNS2_ILi8192EEEEEEEEEEEDaRKT0_RKT1_ENKUlRKT_RKT0_E_clIS7_SF_EEDaSP_SS_,@function
        .size           $_ZN7cutlass13device_kernelIN5flash19enable_sm80_to_sm89INS1_16FlashAttnBwdSm80INS1_25CollectiveMainloopBwdSm80ILi2ELi2EN4cute5tupleIJNS5_1CILi128EEES8_NS7_ILi64EEEEEENS_6half_tEfNS_4arch4Sm80ELb0ELb0ELb1ELb1ELb1ELb0ELb0ELb0ELi2ELi4ELi4ELi4ELb0EEENS1_21CollectiveEpilogueBwdISA_SB_SD_Li256ELb1ELb0ELi2EEENS1_19SingleTileSchedulerILb1ELb0ELb0ELi128EEEEEEEEEvNT_6ParamsE$_ZZN4cute6upcastILi2ENS_5tupleIJNS1_IJNS_1CILi1EEENS1_IJNS2_ILi2EEES4_S4_EEEEEES4_NS1_IJS4_S4_EEEEEENS1_IJNS1_IJNS2_ILi0EEENS1_IJS3_NS2_ILi512EEEiEEEEEENS2_ILi4096EEENS1_IJiNS2_ILi8192EEEEEEEEEEEDaRKT0_RKT1_ENKUlRKT_RKT0_E_clIS7_SF_EEDaSP_SS_,($_ZN7cutlass13device_kernelIN5flash19enable_sm80_to_sm89INS1_16FlashAttnBwdSm80INS1_25CollectiveMainloopBwdSm80ILi2ELi2EN4cute5tupleIJNS5_1CILi128EEES8_NS7_ILi64EEEEEENS_6half_tEfNS_4arch4Sm80ELb0ELb0ELb1ELb1ELb1ELb0ELb0ELb0ELi2ELi4ELi4ELi4ELb0EEENS1_21CollectiveEpilogueBwdISA_SB_SD_Li256ELb1ELb0ELi2EEENS1_19SingleTileSchedulerILb1ELb0ELb0ELi128EEEEEEEEEvNT_6ParamsE$_ZZN4cute7flattenINS_5tupleIJNS1_IJNS_1CILi0EEENS1_IJNS2_ILi1EEENS2_ILi512EEEiEEEEEENS2_ILi4096EEENS1_IJiNS2_ILi8192EEEEEEEEEEEDaRKT_ENKUlRKT_E_clIS7_EEDaSH_ - $_ZN7cutlass13device_kernelIN5flash19enable_sm80_to_sm89INS1_16FlashAttnBwdSm80INS1_25CollectiveMainloopBwdSm80ILi2ELi2EN4cute5tupleIJNS5_1CILi128EEES8_NS7_ILi64EEEEEENS_6half_tEfNS_4arch4Sm80ELb0ELb0ELb1ELb1ELb1ELb0ELb0ELb0ELi2ELi4ELi4ELi4ELb0EEENS1_21CollectiveEpilogueBwdISA_SB_SD_Li256ELb1ELb0ELi2EEENS1_19SingleTileSchedulerILb1ELb0ELb0ELi128EEEEEEEEEvNT_6ParamsE$_ZZN4cute6upcastILi2ENS_5tupleIJNS1_IJNS_1CILi1EEENS1_IJNS2_ILi2EEES4_S4_EEEEEES4_NS1_IJS4_S4_EEEEEENS1_IJNS1_IJNS2_ILi0EEENS1_IJS3_NS2_ILi512EEEiEEEEEENS2_ILi4096EEENS1_IJiNS2_ILi8192EEEEEEEEEEEDaRKT0_RKT1_ENKUlRKT_RKT0_E_clIS7_SF_EEDaSP_SS_)
$_ZN7cutlass13device_kernelIN5flash19enable_sm80_to_sm89INS1_16FlashAttnBwdSm80INS1_25CollectiveMainloopBwdSm80ILi2ELi2EN4cute5tupleIJNS5_1CILi128EEES8_NS7_ILi64EEEEEENS_6half_tEfNS_4arch4Sm80ELb0ELb0ELb1ELb1ELb1ELb0ELb0ELb0ELi2ELi4ELi4ELi4ELb0EEENS1_21CollectiveEpilogueBwdISA_SB_SD_Li256ELb1ELb0ELi2EEENS1_19SingleTileSchedulerILb1ELb0ELb0ELi128EEEEEEEEEvNT_6ParamsE$_ZZN4cute6upcastILi2ENS_5tupleIJNS1_IJNS_1CILi1EEENS1_IJNS2_ILi2EEES4_S4_EEEEEES4_NS1_IJS4_S4_EEEEEENS1_IJNS1_IJNS2_ILi0EEENS1_IJS3_NS2_ILi512EEEiEEEEEENS2_ILi4096EEENS1_IJiNS2_ILi8192EEEEEEEEEEEDaRKT0_RKT1_ENKUlRKT_RKT0_E_clIS7_SF_EEDaSP_SS_:
[----:B------:R-:W-:Y:S01]  /*ac80*/  IMAD.MOV.U32 R22, RZ, RZ, R18 ;  /* 0x000000ffff167224 */ /* 0x000fe200078e0012 */
[----:B------:R-:W-:Y:S01]  /*ac90*/  LEA.HI R2, R2, R2, RZ, 0x1 ;  /* 0x0000000202027211 */ /* 0x000fe200078f08ff */
[----:B------:R-:W-:-:S03]  /*aca0*/  IMAD.MOV.U32 R23, RZ, RZ, 0x0 ;  /* 0x00000000ff177424 */ /* 0x000fc600078e00ff */
[----:B------:R-:W-:Y:S01]  /*acb0*/  SHF.R.S32.HI R2, RZ, 0x1, R2 ;  /* 0x00000001ff027819 */ /* 0x000fe20000011402 */
[----:B------:R-:W-:Y:S06]  /*acc0*/  RET.REL.NODEC R22 `(_ZN7cutlass13device_kernelIN5flash19enable_sm80_to_sm89INS1_16FlashAttnBwdSm80INS1_25CollectiveMainloopBwdSm80ILi2ELi2EN4cute5tupleIJNS5_1CILi128EEES8_NS7_ILi64EEEEEENS_6half_tEfNS_4arch4Sm80ELb0ELb0ELb1ELb1ELb1ELb0ELb0ELb0ELi2ELi4ELi4ELi4ELb0EEENS1_21CollectiveEpilogueBwdISA_SB_SD_Li256ELb1ELb0ELi2EEENS1_19SingleTileSchedulerILb1ELb0ELb0ELi128EEEEEEEEEvNT_6ParamsE) ;  /* 0xffff533016007950 */ /* 0x000fec0003c3ffff */
        .type           $_ZN7cutlass13device_kernelIN5flash19enable_sm80_to_sm89INS1_16FlashAttnBwdSm80INS1_25CollectiveMainloopBwdSm80ILi2ELi2EN4cute5tupleIJNS5_1CILi128EEES8_NS7_ILi64EEEEEENS_6half_tEfNS_4arch4Sm80ELb0ELb0ELb1ELb1ELb1ELb0ELb0ELb0ELi2ELi4ELi4ELi4ELb0EEENS1_21CollectiveEpilogueBwdISA_SB_SD_Li256ELb1ELb0ELi2EEENS1_19SingleTileSchedulerILb1ELb0ELb0ELi128EEEEEEEEEvNT_6ParamsE$_ZZN4cute7flattenINS_5tupleIJNS1_IJNS_1CILi0EEENS1_IJNS2_ILi1EEENS2_ILi512EEEiEEEEEENS2_ILi4096EEENS1_IJiNS2_ILi8192EEEEEEEEEEEDaRKT_ENKUlRKT_E_clIS7_EEDaSH_,@function
        .size           $_ZN7cutlass13device_kernelIN5flash19enable_sm80_to_sm89INS1_16FlashAttnBwdSm80INS1_25CollectiveMainloopBwdSm80ILi2ELi2EN4cute5tupleIJNS5_1CILi128EEES8_NS7_ILi64EEEEEENS_6half_tEfNS_4arch4Sm80ELb0ELb0ELb1ELb1ELb1ELb0ELb0ELb0ELi2ELi4ELi4ELi4ELb0EEENS1_21CollectiveEpilogueBwdISA_SB_SD_Li256ELb1ELb0ELi2EEENS1_19SingleTileSchedulerILb1ELb0ELb0ELi128EEEEEEEEEvNT_6ParamsE$_ZZN4cute7flattenINS_5tupleIJNS1_IJNS_1CILi0EEENS1_IJNS2_ILi1EEENS2_ILi512EEEiEEEEEENS2_ILi4096EEENS1_IJiNS2_ILi8192EEEEEEEEEEEDaRKT_ENKUlRKT_E_clIS7_EEDaSH_,($_ZN7cutlass13device_kernelIN5flash19enable_sm80_to_sm89INS1_16FlashAttnBwdSm80INS1_25CollectiveMainloopBwdSm80ILi2ELi2EN4cute5tupleIJNS5_1CILi128EEES8_NS7_ILi64EEEEEENS_6half_tEfNS_4arch4Sm80ELb0ELb0ELb1ELb1ELb1ELb0ELb0ELb0ELi2ELi4ELi4ELi4ELb0EEENS1_21CollectiveEpilogueBwdISA_SB_SD_Li256ELb1ELb0ELi2EEENS1_19SingleTileSchedulerILb1ELb0ELb0ELi128EEEEEEEEEvNT_6ParamsE$_ZZN4cute7flattenINS_5tupleIJNS1_IJNS_1CILi0EEENS1_IJNS2_ILi1EEENS2_ILi512EEEiEEEEEENS2_ILi4096EEENS1_IJiNS2_ILi8192EEEEEEEEEEEDaRKT_ENKUlRKT_E_clISA_EEDaSH_ - $_ZN7cutlass13device_kernelIN5flash19enable_sm80_to_sm89INS1_16FlashAttnBwdSm80INS1_25CollectiveMainloopBwdSm80ILi2ELi2EN4cute5tupleIJNS5_1CILi128EEES8_NS7_ILi64EEEEEENS_6half_tEfNS_4arch4Sm80ELb0ELb0ELb1ELb1ELb1ELb0ELb0ELb0ELi2ELi4ELi4ELi4ELb0EEENS1_21CollectiveEpilogueBwdISA_SB_SD_Li256ELb1ELb0ELi2EEENS1_19SingleTileSchedulerILb1ELb0ELb0ELi128EEEEEEEEEvNT_6ParamsE$_ZZN4cute7flattenINS_5tupleIJNS1_IJNS_1CILi0EEENS1_IJNS2_ILi1EEENS2_ILi512EEEiEEEEEENS2_ILi4096EEENS1_IJiNS2_ILi8192EEEEEEEEEEEDaRKT_ENKUlRKT_E_clIS7_EEDaSH_)
$_ZN7cutlass13device_kernelIN5flash19enable_sm80_to_sm89INS1_16FlashAttnBwdSm80INS1_25CollectiveMainloopBwdSm80ILi2ELi2EN4cute5tupleIJNS5_1CILi128EEES8_NS7_ILi64EEEEEENS_6half_tEfNS_4arch4Sm80ELb0ELb0ELb1ELb1ELb1ELb0ELb0ELb0ELi2ELi4ELi4ELi4ELb0EEENS1_21CollectiveEpilogueBwdISA_SB_SD_Li256ELb1ELb0ELi2EEENS1_19SingleTileSchedulerILb1ELb0ELb0ELi128EEEEEEEEEvNT_6ParamsE$_ZZN4cute7flattenINS_5tupleIJNS1_IJNS_1CILi0EEENS1_IJNS2_ILi1EEENS2_ILi512EEEiEEEEEENS2_ILi4096EEENS1_IJiNS2_ILi8192EEEEEEEEEEEDaRKT_ENKUlRKT_E_clIS7_EEDaSH_:
[----:B------:R-:W-:-:S04]  /*acd0*/  MOV R3, 0x0 ;  /* 0x0000000000037802 */ /* 0x000fc80000000f00 */
[----:B------:R-:W-:Y:S05]  /*ace0*/  RET.REL.NODEC R2 `(_ZN7cutlass13device_kernelIN5flash19enable_sm80_to_sm89INS1_16FlashAttnBwdSm80INS1_25CollectiveMainloopBwdSm80ILi2ELi2EN4cute5tupleIJNS5_1CILi128EEES8_NS7_ILi64EEEEEENS_6half_tEfNS_4arch4Sm80ELb0ELb0ELb1ELb1ELb1ELb0ELb0ELb0ELi2ELi4ELi4ELi4ELb0EEENS1_21CollectiveEpilogueBwdISA_SB_SD_Li256ELb1ELb0ELi2EEENS1_19SingleTileSchedulerILb1ELb0ELb0ELi128EEEEEEEEEvNT_6ParamsE) ;  /* 0xffff531002007950 */ /* 0x000fea0003c3ffff */
        .type           $_ZN7cutlass13device_kernelIN5flash19enable_sm80_to_sm89INS1_16FlashAttnBwdSm80INS1_25CollectiveMainloopBwdSm80ILi2ELi2EN4cute5tupleIJNS5_1CILi128EEES8_NS7_ILi64EEEEEENS_6half_tEfNS_4arch4Sm80ELb0ELb0ELb1ELb1ELb1ELb0ELb0ELb0ELi2ELi4ELi4ELi4ELb0EEENS1_21CollectiveEpilogueBwdISA_SB_SD_Li256ELb1ELb0ELi2EEENS1_19SingleTileSchedulerILb1ELb0ELb0ELi128EEEEEEEEEvNT_6ParamsE$_ZZN4cute7flattenINS_5tupleIJNS1_IJNS_1CILi0EEENS1_IJNS2_ILi1EEENS2_ILi512EEEiEEEEEENS2_ILi4096EEENS1_IJiNS2_ILi8192EEEEEEEEEEEDaRKT_ENKUlRKT_E_clISA_EEDaSH_,@function
        .size           $_ZN7cutlass13device_kernelIN5flash19enable_sm80_to_sm89INS1_16FlashAttnBwdSm80INS1_25CollectiveMainloopBwdSm80ILi2ELi2EN4cute5tupleIJNS5_1CILi128EEES8_NS7_ILi64EEEEEENS_6half_tEfNS_4arch4Sm80ELb0ELb0ELb1ELb1ELb1ELb0ELb0ELb0ELi2ELi4ELi4ELi4ELb0EEENS1_21CollectiveEpilogueBwdISA_SB_SD_Li256ELb1ELb0ELi2EEENS1_19SingleTileSchedulerILb1ELb0ELb0ELi128EEEEEEEEEvNT_6ParamsE$_ZZN4cute7flattenINS_5tupleIJNS1_IJNS_1CILi0EEENS1_IJNS2_ILi1EEENS2_ILi512EEEiEEEEEENS2_ILi4096EEENS1_IJiNS2_ILi8192EEEEEEEEEEEDaRKT_ENKUlRKT_E_clISA_EEDaSH_,($_ZN7cutlass13device_kernelIN5flash19enable_sm80_to_sm89INS1_16FlashAttnBwdSm80INS1_25CollectiveMainloopBwdSm80ILi2ELi2EN4cute5tupleIJNS5_1CILi128EEES8_NS7_ILi64EEEEEENS_6half_tEfNS_4arch4Sm80ELb0ELb0ELb1ELb1ELb1ELb0ELb0ELb0ELi2ELi4ELi4ELi4ELb0EEENS1_21CollectiveEpilogueBwdISA_SB_SD_Li256ELb1ELb0ELi2EEENS1_19SingleTileSchedulerILb1ELb0ELb0ELi128EEEEEEEEEvNT_6ParamsE$_ZZN4cute7flattenINS_5tupleIJNS_1CILi1EEENS1_IJNS2_ILi8EEEiiEEENS2_ILi64EEENS1_IJiNS2_ILi144EEENS2_ILi288EEEEEENS2_ILi512EEEEEEEEDaRKT_ENKUlRKT_E_clIS5_EEDaSH_ - $_ZN7cutlass13device_kernelIN5flash19enable_sm80_to_sm89INS1_16FlashAttnBwdSm80INS1_25CollectiveMainloopBwdSm80ILi2ELi2EN4cute5tupleIJNS5_1CILi128EEES8_NS7_ILi64EEEEEENS_6half_tEfNS_4arch4Sm80ELb0ELb0ELb1ELb1ELb1ELb0ELb0ELb0ELi2ELi4ELi4ELi4ELb0EEENS1_21CollectiveEpilogueBwdISA_SB_SD_Li256ELb1ELb0ELi2EEENS1_19SingleTileSchedulerILb1ELb0ELb0ELi128EEEEEEEEEvNT_6ParamsE$_ZZN4cute7flattenINS_5tupleIJNS1_IJNS_1CILi0EEENS1_IJNS2_ILi1EEENS2_ILi512EEEiEEEEEENS2_ILi4096EEENS1_IJiNS2_ILi8192EEEEEEEEEEEDaRKT_ENKUlRKT_E_clISA_EEDaSH_)
$_ZN7cutlass13device_kernelIN5flash19enable_sm80_to_sm89INS1_16FlashAttnBwdSm80INS1_25CollectiveMainloopBwdSm80ILi2ELi2EN4cute5tupleIJNS5_1CILi128EEES8_NS7_ILi64EEEEEENS_6half_tEfNS_4arch4Sm80ELb0ELb0ELb1ELb1ELb1ELb0ELb0ELb0ELi2ELi4ELi4ELi4ELb0EEENS1_21CollectiveEpilogueBwdISA_SB_SD_Li256ELb1ELb0ELi2EEENS1_19SingleTileSchedulerILb1ELb0ELb0ELi128EEEEEEEEEvNT_6ParamsE$_ZZN4cute7flattenINS_5tupleIJNS1_IJNS_1CILi0EEENS1_IJNS2_ILi1EEENS2_ILi512EEEiEEEEEENS2_ILi4096EEENS1_IJiNS2_ILi8192EEEEEEEEEEEDaRKT_ENKUlRKT_E_clISA_EEDaSH_:
[----:B------:R-:W-:-:S04]  /*acf0*/  MOV R3, 0x0 ;  /* 0x0000000000037802 */ /* 0x000fc80000000f00 */
[----:B------:R-:W-:Y:S05]  /*ad00*/  RET.REL.NODEC R2 `(_ZN7cutlass13device_kernelIN5flash19enable_sm80_to_sm89INS1_16FlashAttnBwdSm80INS1_25CollectiveMainloopBwdSm80ILi2ELi2EN4cute5tupleIJNS5_1CILi128EEES8_NS7_ILi64EEEEEENS_6half_tEfNS_4arch4Sm80ELb0ELb0ELb1ELb1ELb1ELb0ELb0ELb0ELi2ELi4ELi4ELi4ELb0EEENS1_21CollectiveEpilogueBwdISA_SB_SD_Li256ELb1ELb0ELi2EEENS1_19SingleTileSchedulerILb1ELb0ELb0ELi128EEEEEEEEEvNT_6ParamsE) ;  /* 0xffff52f002007950 */ /* 0x000fea0003c3ffff */
        .type           $_ZN7cutlass13device_kernelIN5flash19enable_sm80_to_sm89INS1_16FlashAttnBwdSm80INS1_25CollectiveMainloopBwdSm80ILi2ELi2EN4cute5tupleIJNS5_1CILi128EEES8_NS7_ILi64EEEEEENS_6half_tEfNS_4arch4Sm80ELb0ELb0ELb1ELb1ELb1ELb0ELb0ELb0ELi2ELi4ELi4ELi4ELb0EEENS1_21CollectiveEpilogueBwdISA_SB_SD_Li256ELb1ELb0ELi2EEENS1_19SingleTileSchedulerILb1ELb0ELb0ELi128EEEEEEEEEvNT_6ParamsE$_ZZN4cute7flattenINS_5tupleIJNS_1CILi1EEENS1_IJNS2_ILi8EEEiiEEENS2_ILi64EEENS1_IJiNS2_ILi144EEENS2_ILi288EEEEEENS2_ILi512EEEEEEEEDaRKT_ENKUlRKT_E_clIS5_EEDaSH_,@function
        .size           $_ZN7cutlass13device_kernelIN5flash19enable_sm80_to_sm89INS1_16FlashAttnBwdSm80INS1_25CollectiveMainloopBwdSm80ILi2ELi2EN4cute5tupleIJNS5_1CILi128EEES8_NS7_ILi64EEEEEENS_6half_tEfNS_4arch4Sm80ELb0ELb0ELb1ELb1ELb1ELb0ELb0ELb0ELi2ELi4ELi4ELi4ELb0EEENS1_21CollectiveEpilogueBwdISA_SB_SD_Li256ELb1ELb0ELi2EEENS1_19SingleTileSchedulerILb1ELb0ELb0ELi128EEEEEEEEEvNT_6ParamsE$_ZZN4cute7flattenINS_5tupleIJNS_1CILi1EEENS1_IJNS2_ILi8EEEiiEEENS2_ILi64EEENS1_IJiNS2_ILi144EEENS2_ILi288EEEEEENS2_ILi512EEEEEEEEDaRKT_ENKUlRKT_E_clIS5_EEDaSH_,($_ZN7cutlass13device_kernelIN5flash19enable_sm80_to_sm89INS1_16FlashAttnBwdSm80INS1_25CollectiveMainloopBwdSm80ILi2ELi2EN4cute5tupleIJNS5_1CILi128EEES8_NS7_ILi64EEEEEENS_6half_tEfNS_4arch4Sm80ELb0ELb0ELb1ELb1ELb1ELb0ELb0ELb0ELi2ELi4ELi4ELi4ELb0EEENS1_21CollectiveEpilogueBwdISA_SB_SD_Li256ELb1ELb0ELi2EEENS1_19SingleTileSchedulerILb1ELb0ELb0ELi128EEEEEEEEEvNT_6ParamsE$_ZZN4cute7flattenINS_5tupleIJNS_1CILi1EEENS1_IJNS2_ILi8EEEiiEEENS2_ILi64EEENS1_IJiNS2_ILi144EEENS2_ILi288EEEEEENS2_ILi512EEEEEEEEDaRKT_ENKUlRKT_E_clIS9_EEDaSH_ - $_ZN7cutlass13device_kernelIN5flash19enable_sm80_to_sm89INS1_16FlashAttnBwdSm80INS1_25CollectiveMainloopBwdSm80ILi2ELi2EN4cute5tupleIJNS5_1CILi128EEES8_NS7_ILi64EEEEEENS_6half_tEfNS_4arch4Sm80ELb0ELb0ELb1ELb1ELb1ELb0ELb0ELb0ELi2ELi4ELi4ELi4ELb0EEENS1_21CollectiveEpilogueBwdISA_SB_SD_Li256ELb1ELb0ELi2EEENS1_19SingleTileSchedulerILb1ELb0ELb0ELi128EEEEEEEEEvNT_6ParamsE$_ZZN4cute7flattenINS_5tupleIJNS_1CILi1EEENS1_IJNS2_ILi8EEEiiEEENS2_ILi64EEENS1_IJiNS2_ILi144EEENS2_ILi288EEEEEENS2_ILi512EEEEEEEEDaRKT_ENKUlRKT_E_clIS5_EEDaSH_)
$_ZN7cutlass13device_kernelIN5flash19enable_sm80_to_sm89INS1_16FlashAttnBwdSm80INS1_25CollectiveMainloopBwdSm80ILi2ELi2EN4cute5tupleIJNS5_1CILi128EEES8_NS7_ILi64EEEEEENS_6half_tEfNS_4arch4Sm80ELb0ELb0ELb1ELb1ELb1ELb0ELb0ELb0ELi2ELi4ELi4ELi4ELb0EEENS1_21CollectiveEpilogueBwdISA_SB_SD_Li256ELb1ELb0ELi2EEENS1_19SingleTileSchedulerILb1ELb0ELb0ELi128EEEEEEEEEvNT_6ParamsE$_ZZN4cute7flattenINS_5tupleIJNS_1CILi1EEENS1_IJNS2_ILi8EEEiiEEENS2_ILi64EEENS1_IJiNS2_ILi144EEENS2_ILi288EEEEEENS2_ILi512EEEEEEEEDaRKT_ENKUlRKT_E_clIS5_EEDaSH_:
[----:B------:R-:W-:Y:S02]  /*ad10*/  MOV R34, R4 ;  /* 0x0000000400227202 */ /* 0x000fe40000000f00 */
[----:B------:R-:W-:Y:S02]  /*ad20*/  MOV R35, 0x0 ;  /* 0x0000000000237802 */ /* 0x000fe40000000f00 */
[----:B------:R-:W-:Y:S02]  /*ad30*/  MOV R5, R3 ;  /* 0x0000000300057202 */ /* 0x000fe40000000f00 */
[----:B------:R-:W-:Y:S05]  /*ad40*/  RET.REL.NODEC R34 `(_ZN7cutlass13device_kernelIN5flash19enable_sm80_to_sm89INS1_16FlashAttnBwdSm80INS1_25CollectiveMainloopBwdSm80ILi2ELi2EN4cute5tupleIJNS5_1CILi128EEES8_NS7_ILi64EEEEEENS_6half_tEfNS_4arch4Sm80ELb0ELb0ELb1ELb1ELb1ELb0ELb0ELb0ELi2ELi4ELi4ELi4ELb0EEENS1_21CollectiveEpilogueBwdISA_SB_SD_Li256ELb1ELb0ELi2EEENS1_19SingleTileSchedulerILb1ELb0ELb0ELi128EEEEEEEEEvNT_6ParamsE) ;  /* 0xffff52b022007950 */ /* 0x000fea0003c3ffff */
        .type           $_ZN7cutlass13device_kernelIN5flash19enable_sm80_to_sm89INS1_16FlashAttnBwdSm80INS1_25CollectiveMainloopBwdSm80ILi2ELi2EN4cute5tupleIJNS5_1CILi128EEES8_NS7_ILi64EEEEEENS_6half_tEfNS_4arch4Sm80ELb0ELb0ELb1ELb1ELb1ELb0ELb0ELb0ELi2ELi4ELi4ELi4ELb0EEENS1_21CollectiveEpilogueBwdISA_SB_SD_Li256ELb1ELb0ELi2EEENS1_19SingleTileSchedulerILb1ELb0ELb0ELi128EEEEEEEEEvNT_6ParamsE$_ZZN4cute7flattenINS_5tupleIJNS_1CILi1EEENS1_IJNS2_ILi8EEEiiEEENS2_ILi64EEENS1_IJiNS2_ILi144EEENS2_ILi288EEEEEENS2_ILi512EEEEEEEEDaRKT_ENKUlRKT_E_clIS9_EEDaSH_,@function
        .size           $_ZN7cutlass13device_kernelIN5flash19enable_sm80_to_sm89INS1_16FlashAttnBwdSm80INS1_25CollectiveMainloopBwdSm80ILi2ELi2EN4cute5tupleIJNS5_1CILi128EEES8_NS7_ILi64EEEEEENS_6half_tEfNS_4arch4Sm80ELb0ELb0ELb1ELb1ELb1ELb0ELb0ELb0ELi2ELi4ELi4ELi4ELb0EEENS1_21CollectiveEpilogueBwdISA_SB_SD_Li256ELb1ELb0ELi2EEENS1_19SingleTileSchedulerILb1ELb0ELb0ELi128EEEEEEEEEvNT_6ParamsE$_ZZN4cute7flattenINS_5tupleIJNS_1CILi1EEENS1_IJNS2_ILi8EEEiiEEENS2_ILi64EEENS1_IJiNS2_ILi144EEENS2_ILi288EEEEEENS2_ILi512EEEEEEEEDaRKT_ENKUlRKT_E_clIS9_EEDaSH_,($_ZN7cutlass13device_kernelIN5flash19enable_sm80_to_sm89INS1_16FlashAttnBwdSm80INS1_25CollectiveMainloopBwdSm80ILi2ELi2EN4cute5tupleIJNS5_1CILi128EEES8_NS7_ILi64EEEEEENS_6half_tEfNS_4arch4Sm80ELb0ELb0ELb1ELb1ELb1ELb0ELb0ELb0ELi2ELi4ELi4ELi4ELb0EEENS1_21CollectiveEpilogueBwdISA_SB_SD_Li256ELb1ELb0ELi2EEENS1_19SingleTileSchedulerILb1ELb0ELb0ELi128EEEEEEEEEvNT_6ParamsE$_ZZN4cute7flattenINS_5tupleIJNS_1CILi1EEENS1_IJiiiEEENS2_ILi64EEENS1_IJNS2_ILi72EEENS2_ILi144EEENS2_ILi288EEEEEENS2_ILi512EEEEEEEEDaRKT_ENKUlRKT_E_clIS4_EEDaSH_ - $_ZN7cutlass13device_kernelIN5flash19enable_sm80_to_sm89INS1_16FlashAttnBwdSm80INS1_25CollectiveMainloopBwdSm80ILi2ELi2EN4cute5tupleIJNS5_1CILi128EEES8_NS7_ILi64EEEEEENS_6half_tEfNS_4arch4Sm80ELb0ELb0ELb1ELb1ELb1ELb0ELb0ELb0ELi2ELi4ELi4ELi4ELb0EEENS1_21CollectiveEpilogueBwdISA_SB_SD_Li256ELb1ELb0ELi2EEENS1_19SingleTileSchedulerILb1ELb0ELb0ELi128EEEEEEEEEvNT_6ParamsE$_ZZN4cute7flattenINS_5tupleIJNS_1CILi1EEENS1_IJNS2_ILi8EEEiiEEENS2_ILi64EEENS1_IJiNS2_ILi144EEENS2_ILi288EEEEEENS2_ILi512EEEEEEEEDaRKT_ENKUlRKT_E_clIS9_EEDaSH_)
$_ZN7cutlass13device_kernelIN5flash19enable_sm80_to_sm89INS1_16FlashAttnBwdSm80INS1_25CollectiveMainloopBwdSm80ILi2ELi2EN4cute5tupleIJNS5_1CILi128EEES8_NS7_ILi64EEEEEENS_6half_tEfNS_4arch4Sm80ELb0ELb0ELb1ELb1ELb1ELb0ELb0ELb0ELi2ELi4ELi4ELi4ELb0EEENS1_21CollectiveEpilogueBwdISA_SB_SD_Li256ELb1ELb0ELi2EEENS1_19SingleTileSchedulerILb1ELb0ELb0ELi128EEEEEEEEEvNT_6ParamsE$_ZZN4cute7flattenINS_5tupleIJNS_1CILi1EEENS1_IJNS2_ILi8EEEiiEEENS2_ILi64EEENS1_IJiNS2_ILi144EEENS2_ILi288EEEEEENS2_ILi512EEEEEEEEDaRKT_ENKUlRKT_E_clIS9_EEDaSH_:
[----:B------:R-:W-:Y:S02]  /*ad50*/  MOV R34, R4 ;  /* 0x0000000400227202 */ /* 0x000fe40000000f00 */
[----:B------:R-:W-:-:S04]  /*ad60*/  MOV R35, 0x0 ;  /* 0x0000000000237802 */ /* 0x000fc80000000f00 */
[----:B------:R-:W-:Y:S05]  /*ad70*/  RET.REL.NODEC R34 `(_ZN7cutlass13device_kernelIN5flash19enable_sm80_to_sm89INS1_16FlashAttnBwdSm80INS1_25CollectiveMainloopBwdSm80ILi2ELi2EN4cute5tupleIJNS5_1CILi128EEES8_NS7_ILi64EEEEEENS_6half_tEfNS_4arch4Sm80ELb0ELb0ELb1ELb1ELb1ELb0ELb0ELb0ELi2ELi4ELi4ELi4ELb0EEENS1_21CollectiveEpilogueBwdISA_SB_SD_Li256ELb1ELb0ELi2EEENS1_19SingleTileSchedulerILb1ELb0ELb0ELi128EEEEEEEEEvNT_6ParamsE) ;  /* 0xffff528022007950 */ /* 0x000fea0003c3ffff */
        .type           $_ZN7cutlass13device_kernelIN5flash19enable_sm80_to_sm89INS1_16FlashAttnBwdSm80INS1_25CollectiveMainloopBwdSm80ILi2ELi2EN4cute5tupleIJNS5_1CILi128EEES8_NS7_ILi64EEEEEENS_6half_tEfNS_4arch4Sm80ELb0ELb0ELb1ELb1ELb1ELb0ELb0ELb0ELi2ELi4ELi4ELi4ELb0EEENS1_21CollectiveEpilogueBwdISA_SB_SD_Li256ELb1ELb0ELi2EEENS1_19SingleTileSchedulerILb1ELb0ELb0ELi128EEEEEEEEEvNT_6ParamsE$_ZZN4cute7flattenINS_5tupleIJNS_1CILi1EEENS1_IJiiiEEENS2_ILi64EEENS1_IJNS2_ILi72EEENS2_ILi144EEENS2_ILi288EEEEEENS2_ILi512EEEEEEEEDaRKT_ENKUlRKT_E_clIS4_EEDaSH_,@function
        .size           $_ZN7cutlass13device_kernelIN5flash19enable_sm80_to_sm89INS1_16FlashAttnBwdSm80INS1_25CollectiveMainloopBwdSm80ILi2ELi2EN4cute5tupleIJNS5_1CILi128EEES8_NS7_ILi64EEEEEENS_6half_tEfNS_4arch4Sm80ELb0ELb0ELb1ELb1ELb1ELb0ELb0ELb0ELi2ELi4ELi4ELi4ELb0EEENS1_21CollectiveEpilogueBwdISA_SB_SD_Li256ELb1ELb0ELi2EEENS1_19SingleTileSchedulerILb1ELb0ELb0ELi128EEEEEEEEEvNT_6ParamsE$_ZZN4cute7flattenINS_5tupleIJNS_1CILi1EEENS1_IJiiiEEENS2_ILi64EEENS1_IJNS2_ILi72EEENS2_ILi144EEENS2_ILi288EEEEEENS2_ILi512EEEEEEEEDaRKT_ENKUlRKT_E_clIS4_EEDaSH_,($_ZN7cutlass13device_kernelIN5flash19enable_sm80_to_sm89INS1_16FlashAttnBwdSm80INS1_25CollectiveMainloopBwdSm80ILi2ELi2EN4cute5tupleIJNS5_1CILi128EEES8_NS7_ILi64EEEEEENS_6half_tEfNS_4arch4Sm80ELb0ELb0ELb1ELb1ELb1ELb0ELb0ELb0ELi2ELi4ELi4ELi4ELb0EEENS1_21CollectiveEpilogueBwdISA_SB_SD_Li256ELb1ELb0ELi2EEENS1_19SingleTileSchedulerILb1ELb0ELb0ELi128EEEEEEEEEvNT_6ParamsE$_ZZN4cute7idx2crdINS_5tupleIJiiNS_1CILi0EEEEEENS1_IJNS1_IJNS2_ILi4EEENS2_ILi8EEEEEENS2_ILi2EEENS2_ILi1EEEEEEEEDaRKT_RKT0_ENKUlRKT_RKT0_E_clIiS7_EEDaSJ_SM_ - $_ZN7cutlass13device_kernelIN5flash19enable_sm80_to_sm89INS1_16FlashAttnBwdSm80INS1_25CollectiveMainloopBwdSm80ILi2ELi2EN4cute5tupleIJNS5_1CILi128EEES8_NS7_ILi64EEEEEENS_6half_tEfNS_4arch4Sm80ELb0ELb0ELb1ELb1ELb1ELb0ELb0ELb0ELi2ELi4ELi4ELi4ELb0EEENS1_21CollectiveEpilogueBwdISA_SB_SD_Li256ELb1ELb0ELi2EEENS1_19SingleTileSchedulerILb1ELb0ELb0ELi128EEEEEEEEEvNT_6ParamsE$_ZZN4cute7flattenINS_5tupleIJNS_1CILi1EEENS1_IJiiiEEENS2_ILi64EEENS1_IJNS2_ILi72EEENS2_ILi144EEENS2_ILi288EEEEEENS2_ILi512EEEEEEEEDaRKT_ENKUlRKT_E_clIS4_EEDaSH_)
$_ZN7cutlass13device_kernelIN5flash19enable_sm80_to_sm89INS1_16FlashAttnBwdSm80INS1_25CollectiveMainloopBwdSm80ILi2ELi2EN4cute5tupleIJNS5_1CILi128EEES8_NS7_ILi64EEEEEENS_6half_tEfNS_4arch4Sm80ELb0ELb0ELb1ELb1ELb1ELb0ELb0ELb0ELi2ELi4ELi4ELi4ELb0EEENS1_21CollectiveEpilogueBwdISA_SB_SD_Li256ELb1ELb0ELi2EEENS1_19SingleTileSchedulerILb1ELb0ELb0ELi128EEEEEEEEEvNT_6ParamsE$_ZZN4cute7flattenINS_5tupleIJNS_1CILi1EEENS1_IJiiiEEENS2_ILi64EEENS1_IJNS2_ILi72EEENS2_ILi144EEENS2_ILi288EEEEEENS2_ILi512EEEEEEEEDaRKT_ENKUlRKT_E_clIS4_EEDaSH_:
[----:B------:R-:W-:Y:S02]  /*ad80*/  MOV R34, R4 ;  /* 0x0000000400227202 */ /* 0x000fe40000000f00 */
[----:B------:R-:W-:-:S04]  /*ad90*/  MOV R35, 0x0 ;  /* 0x0000000000237802 */ /* 0x000fc80000000f00 */
[----:B------:R-:W-:Y:S05]  /*ada0*/  RET.REL.NODEC R34 `(_ZN7cutlass13device_kernelIN5flash19enable_sm80_to_sm89INS1_16FlashAttnBwdSm80INS1_25CollectiveMainloopBwdSm80ILi2ELi2EN4cute5tupleIJNS5_1CILi128EEES8_NS7_ILi64EEEEEENS_6half_tEfNS_4arch4Sm80ELb0ELb0ELb1ELb1ELb1ELb0ELb0ELb0ELi2ELi4ELi4ELi4ELb0EEENS1_21CollectiveEpilogueBwdISA_SB_SD_Li256ELb1ELb0ELi2EEENS1_19SingleTileSchedulerILb1ELb0ELb0ELi128EEEEEEEEEvNT_6ParamsE) ;  /* 0xffff525022007950 */ /* 0x000fea0003c3ffff */
        .type           $_ZN7cutlass13device_kernelIN5flash19enable_sm80_to_sm89INS1_16FlashAttnBwdSm80INS1_25CollectiveMainloopBwdSm80ILi2ELi2EN4cute5tupleIJNS5_1CILi128EEES8_NS7_ILi64EEEEEENS_6half_tEfNS_4arch4Sm80ELb0ELb0ELb1ELb1ELb1ELb0ELb0ELb0ELi2ELi4ELi4ELi4ELb0EEENS1_21CollectiveEpilogueBwdISA_SB_SD_Li256ELb1ELb0ELi2EEENS1_19SingleTileSchedulerILb1ELb0ELb0ELi128EEEEEEEEEvNT_6ParamsE$_ZZN4cute7idx2crdINS_5tupleIJiiNS_1CILi0EEEEEENS1_IJNS1_IJNS2_ILi4EEENS2_ILi8EEEEEENS2_ILi2EEENS2_ILi1EEEEEEEEDaRKT_RKT0_ENKUlRKT_RKT0_E_clIiS7_EEDaSJ_SM_,@function
        .size           $_ZN7cutlass13device_kernelIN5flash19enable_sm80_to_sm89INS1_16FlashAttnBwdSm80INS1_25CollectiveMainloopBwdSm80ILi2ELi2EN4cute5tupleIJNS5_1CILi128EEES8_NS7_ILi64EEEEEENS_6half_tEfNS_4arch4Sm80ELb0ELb0ELb1ELb1ELb1ELb0ELb0ELb0ELi2ELi4ELi4ELi4ELb0EEENS1_21CollectiveEpilogueBwdISA_SB_SD_Li256ELb1ELb0ELi2EEENS1_19SingleTileSchedulerILb1ELb0ELb0ELi128EEEEEEEEEvNT_6ParamsE$_ZZN4cute7idx2crdINS_5tupleIJiiNS_1CILi0EEEEEENS1_IJNS1_IJNS2_ILi4EEENS2_ILi8EEEEEENS2_ILi2EEENS2_ILi1EEEEEEEEDaRKT_RKT0_ENKUlRKT_RKT0_E_clIiS7_EEDaSJ_SM_,($_ZN7cutlass13device_kernelIN5flash19enable_sm80_to_sm89INS1_16FlashAttnBwdSm80INS1_25CollectiveMainloopBwdSm80ILi2ELi2EN4cute5tupleIJNS5_1CILi128EEES8_NS7_ILi64EEEEEENS_6half_tEfNS_4arch4Sm80ELb0ELb0ELb1ELb1ELb1ELb0ELb0ELb0ELi2ELi4ELi4ELi4ELb0EEENS1_21CollectiveEpilogueBwdISA_SB_SD_Li256ELb1ELb0ELi2EEENS1_19SingleTileSchedulerILb1ELb0ELb0ELi128EEEEEEEEEvNT_6ParamsE$_ZZN4cute7idx2crdINS_5tupleIJiiNS_1CILi0EEEEEENS1_IJNS1_IJNS2_ILi4EEENS2_ILi8EEEEEENS2_ILi2EEENS2_ILi1EEEEEEEEDaRKT_RKT0_ENKUlRKT_RKT0_E_clIiS8_EEDaSJ_SM_ - $_ZN7cutlass13device_kernelIN5flash19enable_sm80_to_sm89INS1_16FlashAttnBwdSm80INS1_25CollectiveMainloopBwdSm80ILi2ELi2EN4cute5tupleIJNS5_1CILi128EEES8_NS7_ILi64EEEEEENS_6half_tEfNS_4arch4Sm80ELb0ELb0ELb1ELb1ELb1ELb0ELb0ELb0ELi2ELi4ELi4ELi4ELb0EEENS1_21CollectiveEpilogueBwdISA_SB_SD_Li256ELb1ELb0ELi2EEENS1_19SingleTileSchedulerILb1ELb0ELb0ELi128EEEEEEEEEvNT_6ParamsE$_ZZN4cute7idx2crdINS_5tupleIJiiNS_1CILi0EEEEEENS1_IJNS1_IJNS2_ILi4EEENS2_ILi8EEEEEENS2_ILi2EEENS2_ILi1EEEEEEEEDaRKT_RKT0_ENKUlRKT_RKT0_E_clIiS7_EEDaSJ_SM_)
$_ZN7cutlass13device_kernelIN5flash19enable_sm80_to_sm89INS1_16FlashAttnBwdSm80INS1_25CollectiveMainloopBwdSm80ILi2ELi2EN4cute5tupleIJNS5_1CILi128EEES8_NS7_ILi64EEEEEENS_6half_tEfNS_4arch4Sm80ELb0ELb0ELb1ELb1ELb1ELb0ELb0ELb0ELi2ELi4ELi4ELi4ELb0EEENS1_21CollectiveEpilogueBwdISA_SB_SD_Li256ELb1ELb0ELi2EEENS1_19SingleTileSchedulerILb1ELb0ELb0ELi128EEEEEEEEEvNT_6ParamsE$_ZZN4cute7idx2crdINS_5tupleIJiiNS_1CILi0EEEEEENS1_IJNS1_IJNS2_ILi4EEENS2_ILi8EEEEEENS2_ILi2EEENS2_ILi1EEEEEEEEDaRKT_RKT0_ENKUlRKT_RKT0_E_clIiS7_EEDaSJ_SM_:
[----:B------:R-:W-:Y:S01]  /*adb0*/  SHF.R.S32.HI R5, RZ, 0x1f, R2 ;  /* 0x0000001fff057819 */ /* 0x000fe20000011402 */
[----:B------:R-:W-:-:S03]  /*adc0*/  IMAD.MOV.U32 R7, RZ, RZ, 0x0 ;  /* 0x00000000ff077424 */ /* 0x000fc600078e00ff */
[----:B------:R-:W-:-:S04]  /*add0*/  LEA.HI R5, R5, R2, RZ, 0x2 ;  /* 0x0000000205057211 */ /* 0x000fc800078f10ff */
[----:B------:R-:W-:Y:S02]  /*ade0*/  LOP3.LUT R4, R5, 0xfffffffc, RZ, 0xc0, !PT ;  /* 0xfffffffc05047812 */ /* 0x000fe400078ec0ff */
[----:B------:R-:W-:-:S03]  /*adf0*/  SHF.R.S32.HI R5, RZ, 0x2, R5 ;  /* 0x00000002ff057819 */ /* 0x000fc60000011405 */
[----:B------:R-:W-:Y:S01]  /*ae00*/  IMAD.IADD R4, R2, 0x1, -R4 ;  /* 0x0000000102047824 */ /* 0x000fe200078e0a04 */
[----:B------:R-:W-:Y:S06]  /*ae10*/  RET.REL.NODEC R6 `(_ZN7cutlass13device_kernelIN5flash19enable_sm80_to_sm89INS1_16FlashAttnBwdSm80INS1_25CollectiveMainloopBwdSm80ILi2ELi2EN4cute5tupleIJNS5_1CILi128EEES8_NS7_ILi64EEEEEENS_6half_tEfNS_4arch4Sm80ELb0ELb0ELb1ELb1ELb1ELb0ELb0ELb0ELi2ELi4ELi4ELi4ELb0EEENS1_21CollectiveEpilogueBwdISA_SB_SD_Li256ELb1ELb0ELi2EEENS1_19SingleTileSchedulerILb1ELb0ELb0ELi128EEEEEEEEEvNT_6ParamsE) ;  /* 0xffff51e006007950 */ /* 0x000fec0003c3ffff */
        .type           $_ZN7cutlass13device_kernelIN5flash19enable_sm80_to_sm89INS1_16FlashAttnBwdSm80INS1_25CollectiveMainloopBwdSm80ILi2ELi2EN4cute5tupleIJNS5_1CILi128EEES8_NS7_ILi64EEEEEENS_6half_tEfNS_4arch4Sm80ELb0ELb0ELb1ELb1ELb1ELb0ELb0ELb0ELi2ELi4ELi4ELi4ELb0EEENS1_21CollectiveEpilogueBwdISA_SB_SD_Li256ELb1ELb0ELi2EEENS1_19SingleTileSchedulerILb1ELb0ELb0ELi128EEEEEEEEEvNT_6ParamsE$_ZZN4cute7idx2crdINS_5tupleIJiiNS_1CILi0EEEEEENS1_IJNS1_IJNS2_ILi4EEENS2_ILi8EEEEEENS2_ILi2EEENS2_ILi1EEEEEEEEDaRKT_RKT0_ENKUlRKT_RKT0_E_clIiS8_EEDaSJ_SM_,@function
        .size           $_ZN7cutlass13device_kernelIN5flash19enable_sm80_to_sm89INS1_16FlashAttnBwdSm80INS1_25CollectiveMainloopBwdSm80ILi2ELi2EN4cute5tupleIJNS5_1CILi128EEES8_NS7_ILi64EEEEEENS_6half_tEfNS_4arch4Sm80ELb0ELb0ELb1ELb1ELb1ELb0ELb0ELb0ELi2ELi4ELi4ELi4ELb0EEENS1_21CollectiveEpilogueBwdISA_SB_SD_Li256ELb1ELb0ELi2EEENS1_19SingleTileSchedulerILb1ELb0ELb0ELi128EEEEEEEEEvNT_6ParamsE$_ZZN4cute7idx2crdINS_5tupleIJiiNS_1CILi0EEEEEENS1_IJNS1_IJNS2_ILi4EEENS2_ILi8EEEEEENS2_ILi2EEENS2_ILi1EEEEEEEEDaRKT_RKT0_ENKUlRKT_RKT0_E_clIiS8_EEDaSJ_SM_,($_ZN7cutlass13device_kernelIN5flash19enable_sm80_to_sm89INS1_16FlashAttnBwdSm80INS1_25CollectiveMainloopBwdSm80ILi2ELi2EN4cute5tupleIJNS5_1CILi128EEES8_NS7_ILi64EEEEEENS_6half_tEfNS_4arch4Sm80ELb0ELb0ELb1ELb1ELb1ELb0ELb0ELb0ELi2ELi4ELi4ELi4ELb0EEENS1_21CollectiveEpilogueBwdISA_SB_SD_Li256ELb1ELb0ELi2EEENS1_19SingleTileSchedulerILb1ELb0ELb0ELi128EEEEEEEEEvNT_6ParamsE$_ZZN4cute7idx2crdINS_5tupleIJiiNS_1CILi0EEEEEENS1_IJNS1_IJNS2_ILi4EEENS2_ILi8EEEEEES5_NS2_ILi1EEEEEEEEDaRKT_RKT0_ENKUlRKT_RKT0_E_clIiS5_EEDaSI_SL_ - $_ZN7cutlass13device_kernelIN5flash19enable_sm80_to_sm89INS1_16FlashAttnBwdSm80INS1_25CollectiveMainloopBwdSm80ILi2ELi2EN4cute5tupleIJNS5_1CILi128EEES8_NS7_ILi64EEEEEENS_6half_tEfNS_4arch4Sm80ELb0ELb0ELb1ELb1ELb1ELb0ELb0ELb0ELi2ELi4ELi4ELi4ELb0EEENS1_21CollectiveEpilogueBwdISA_SB_SD_Li256ELb1ELb0ELi2EEENS1_19SingleTileSchedulerILb1ELb0ELb0ELi128EEEEEEEEEvNT_6ParamsE$_ZZN4cute7idx2crdINS_5tupleIJiiNS_1CILi0EEEEEENS1_IJNS1_IJNS2_ILi4EEENS2_ILi8EEEEEENS2_ILi2EEENS2_ILi1EEEEEEEEDaRKT_RKT0_ENKUlRKT_RKT0_E_clIiS8_EEDaSJ_SM_)
$_ZN7cutlass13device_kernelIN5flash19enable_sm80_to_sm89INS1_16FlashAttnBwdSm80INS1_25CollectiveMainloopBwdSm80ILi2ELi2EN4cute5tupleIJNS5_1CILi128EEES8_NS7_ILi64EEEEEENS_6half_tEfNS_4arch4Sm80ELb0ELb0ELb1ELb1ELb1ELb0ELb0ELb0ELi2ELi4ELi4ELi4ELb0EEENS1_21CollectiveEpilogueBwdISA_SB_SD_Li256ELb1ELb0ELi2EEENS1_19SingleTileSchedulerILb1ELb0ELb0ELi128EEEEEEEEEvNT_6ParamsE$_ZZN4cute7idx2crdINS_5tupleIJiiNS_1CILi0EEEEEENS1_IJNS1_IJNS2_ILi4EEENS2_ILi8EEEEEENS2_ILi2EEENS2_ILi1EEEEEEEEDaRKT_RKT0_ENKUlRKT_RKT0_E_clIiS8_EEDaSJ_SM_:
[----:B------:R-:W-:Y:S02]  /*ae20*/  MOV R34, R6 ;  /* 0x0000000600227202 */ /* 0x000fe40000000f00 */
[----:B------:R-:W-:Y:S02]  /*ae30*/  MOV R35, 0x0 ;  /* 0x0000000000237802 */ /* 0x000fe40000000f00 */
[----:B------:R-:W-:Y:S02]  /*ae40*/  MOV R7, R3 ;  /* 0x0000000300077202 */ /* 0x000fe40000000f00 */
[----:B------:R-:W-:Y:S05]  /*ae50*/  RET.REL.NODEC R34 `(_ZN7cutlass13device_kernelIN5flash19enable_sm80_to_sm89INS1_16FlashAttnBwdSm80INS1_25CollectiveMainloopBwdSm80ILi2ELi2EN4cute5tupleIJNS5_1CILi128EEES8_NS7_ILi64EEEEEENS_6half_tEfNS_4arch4Sm80ELb0ELb0ELb1ELb1ELb1ELb0ELb0ELb0ELi2ELi4ELi4ELi4ELb0EEENS1_21CollectiveEpilogueBwdISA_SB_SD_Li256ELb1ELb0ELi2EEENS1_19SingleTileSchedulerILb1ELb0ELb0ELi128EEEEEEEEEvNT_6ParamsE) ;  /* 0xffff51a022007950 */ /* 0x000fea0003c3ffff */
        .type           $_ZN7cutlass13device_kernelIN5flash19enable_sm80_to_sm89INS1_16FlashAttnBwdSm80INS1_25CollectiveMainloopBwdSm80ILi2ELi2EN4cute5tupleIJNS5_1CILi128EEES8_NS7_ILi64EEEEEENS_6half_tEfNS_4arch4Sm80ELb0ELb0ELb1ELb1ELb1ELb0ELb0ELb0ELi2ELi4ELi4ELi4ELb0EEENS1_21CollectiveEpilogueBwdISA_SB_SD_Li256ELb1ELb0ELi2EEENS1_19SingleTileSchedulerILb1ELb0ELb0ELi128EEEEEEEEEvNT_6ParamsE$_ZZN4cute7idx2crdINS_5tupleIJiiNS_1CILi0EEEEEENS1_IJNS1_IJNS2_ILi4EEENS2_ILi8EEEEEES5_NS2_ILi1EEEEEEEEDaRKT_RKT0_ENKUlRKT_RKT0_E_clIiS5_EEDaSI_SL_,@function
        .size           $_ZN7cutlass13device_kernelIN5flash19enable_sm80_to_sm89INS1_16FlashAttnBwdSm80INS1_25CollectiveMainloopBwdSm80ILi2ELi2EN4cute5tupleIJNS5_1CILi128EEES8_NS7_ILi64EEEEEENS_6half_tEfNS_4arch4Sm80ELb0ELb0ELb1ELb1ELb1ELb0ELb0ELb0ELi2ELi4ELi4ELi4ELb0EEENS1_21CollectiveEpilogueBwdISA_SB_SD_Li256ELb1ELb0ELi2EEENS1_19SingleTileSchedulerILb1ELb0ELb0ELi128EEEEEEEEEvNT_6ParamsE$_ZZN4cute7idx2crdINS_5tupleIJiiNS_1CILi0EEEEEENS1_IJNS1_IJNS2_ILi4EEENS2_ILi8EEEEEES5_NS2_ILi1EEEEEEEEDaRKT_RKT0_ENKUlRKT_RKT0_E_clIiS5_EEDaSI_SL_,($_ZN7cutlass13device_kernelIN5flash19enable_sm80_to_sm89INS1_16FlashAttnBwdSm80INS1_25CollectiveMainloopBwdSm80ILi2ELi2EN4cute5tupleIJNS5_1CILi128EEES8_NS7_ILi64EEEEEENS_6half_tEfNS_4arch4Sm80ELb0ELb0ELb1ELb1ELb1ELb0ELb0ELb0ELi2ELi4ELi4ELi4ELb0EEENS1_21CollectiveEpilogueBwdISA_SB_SD_Li256ELb1ELb0ELi2EEENS1_19SingleTileSchedulerILb1ELb0ELb0ELi128EEEEEEEEEvNT_6ParamsE$_ZZN4cute7idx2crdINS_5tupleIJiiNS_1CILi0EEEEEENS1_IJNS1_IJNS2_ILi4EEENS2_ILi8EEEEEES5_NS2_ILi1EEEEEEEEDaRKT_RKT0_ENKUlRKT_RKT0_E_clIiS7_EEDaSI_SL_ - $_ZN7cutlass13device_kernelIN5flash19enable_sm80_to_sm89INS1_16FlashAttnBwdSm80INS1_25CollectiveMainloopBwdSm80ILi2ELi2EN4cute5tupleIJNS5_1CILi128EEES8_NS7_ILi64EEEEEENS_6half_tEfNS_4arch4Sm80ELb0ELb0ELb1ELb1ELb1ELb0ELb0ELb0ELi2ELi4ELi4ELi4ELb0EEENS1_21CollectiveEpilogueBwdISA_SB_SD_Li256ELb1ELb0ELi2EEENS1_19SingleTileSchedulerILb1ELb0ELb0ELi128EEEEEEEEEvNT_6ParamsE$_ZZN4cute7idx2crdINS_5tupleIJiiNS_1CILi0EEEEEENS1_IJNS1_IJNS2_ILi4EEENS2_ILi8EEEEEES5_NS2_ILi1EEEEEEEEDaRKT_RKT0_ENKUlRKT_RKT0_E_clIiS5_EEDaSI_SL_)
$_ZN7cutlass13device_kernelIN5flash19enable_sm80_to_sm89INS1_16FlashAttnBwdSm80INS1_25CollectiveMainloopBwdSm80ILi2ELi2EN4cute5tupleIJNS5_1CILi128EEES8_NS7_ILi64EEEEEENS_6half_tEfNS_4arch4Sm80ELb0ELb0ELb1ELb1ELb1ELb0ELb0ELb0ELi2ELi4ELi4ELi4ELb0EEENS1_21CollectiveEpilogueBwdISA_SB_SD_Li256ELb1ELb0ELi2EEENS1_19SingleTileSchedulerILb1ELb0ELb0ELi128EEEEEEEEEvNT_6ParamsE$_ZZN4cute7idx2crdINS_5tupleIJiiNS_1CILi0EEEEEENS1_IJNS1_IJNS2_ILi4EEENS2_ILi8EEEEEES5_NS2_ILi1EEEEEEEEDaRKT_RKT0_ENKUlRKT_RKT0_E_clIiS5_EEDaSI_SL_:
[----:B------:R-:W-:Y:S02]  /*ae60*/  MOV R38, R6 ;  /* 0x0000000600267202 */ /* 0x000fe40000000f00 */
[----:B------:R-:W-:Y:S02]  /*ae70*/  MOV R39, 0x0 ;  /* 0x0000000000277802 */ /* 0x000fe40000000f00 */
[----:B------:R-:W-:-:S02]  /*ae80*/  MOV R7, R3 ;  /* 0x0000000300077202 */ /* 0x000fc40000000f00 */
[----:B------:R-:W-:Y:S05]  /*ae90*/  RET.REL.NODEC R38 `(_ZN7cutlass13device_kernelIN5flash19enable_sm80_to_sm89INS1_16FlashAttnBwdSm80INS1_25CollectiveMainloopBwdSm80ILi2ELi2EN4cute5tupleIJNS5_1CILi128EEES8_NS7_ILi64EEEEEENS_6half_tEfNS_4arch4Sm80ELb0ELb0ELb1ELb1ELb1ELb0ELb0ELb0ELi2ELi4ELi4ELi4ELb0EEENS1_21CollectiveEpilogueBwdISA_SB_SD_Li256ELb1ELb0ELi2EEENS1_19SingleTileSchedulerILb1ELb0ELb0ELi128EEEEEEEEEvNT_6ParamsE) ;  /* 0xffff516026007950 */ /* 0x000fea0003c3ffff */
        .type           $_ZN7cutlass13device_kernelIN5flash19enable_sm80_to_sm89INS1_16FlashAttnBwdSm80INS1_25CollectiveMainloopBwdSm80ILi2ELi2EN4cute5tupleIJNS5_1CILi128EEES8_NS7_ILi64EEEEEENS_6half_tEfNS_4arch4Sm80ELb0ELb0ELb1ELb1ELb1ELb0ELb0ELb0ELi2ELi4ELi4ELi4ELb0EEENS1_21CollectiveEpilogueBwdISA_SB_SD_Li256ELb1ELb0ELi2EEENS1_19SingleTileSchedulerILb1ELb0ELb0ELi128EEEEEEEEEvNT_6ParamsE$_ZZN4cute7idx2crdINS_5tupleIJiiNS_1CILi0EEEEEENS1_IJNS1_IJNS2_ILi4EEENS2_ILi8EEEEEES5_NS2_ILi1EEEEEEEEDaRKT_RKT0_ENKUlRKT_RKT0_E_clIiS7_EEDaSI_SL_,@function
        .size           $_ZN7cutlass13device_kernelIN5flash19enable_sm80_to_sm89INS1_16FlashAttnBwdSm80INS1_25CollectiveMainloopBwdSm80ILi2ELi2EN4cute5tupleIJNS5_1CILi128EEES8_NS7_ILi64EEEEEENS_6half_tEfNS_4arch4Sm80ELb0ELb0ELb1ELb1ELb1ELb0ELb0ELb0ELi2ELi4ELi4ELi4ELb0EEENS1_21CollectiveEpilogueBwdISA_SB_SD_Li256ELb1ELb0ELi2EEENS1_19SingleTileSchedulerILb1ELb0ELb0ELi128EEEEEEEEEvNT_6ParamsE$_ZZN4cute7idx2crdINS_5tupleIJiiNS_1CILi0EEEEEENS1_IJNS1_IJNS2_ILi4EEENS2_ILi8EEEEEES5_NS2_ILi1EEEEEEEEDaRKT_RKT0_ENKUlRKT_RKT0_E_clIiS7_EEDaSI_SL_,($_ZN7cutlass13device_kernelIN5flash19enable_sm80_to_sm89INS1_16FlashAttnBwdSm80INS1_25CollectiveMainloopBwdSm80ILi2ELi2EN4cute5tupleIJNS5_1CILi128EEES8_NS7_ILi64EEEEEENS_6half_tEfNS_4arch4Sm80ELb0ELb0ELb1ELb1ELb1ELb0ELb0ELb0ELi2ELi4ELi4ELi4ELb0EEENS1_21CollectiveEpilogueBwdISA_SB_SD_Li256ELb1ELb0ELi2EEENS1_19SingleTileSchedulerILb1ELb0ELb0ELi128EEEEEEEEEvNT_6ParamsE$_ZZN4cute9transformINS_5tupleIJiiNS_1CILi0EEEEEENS1_IJNS1_IJNS2_ILi4EEENS2_ILi8EEEEEENS2_ILi2EEENS2_ILi1EEEEEEZNS_7idx2crdIS4_SA_EEDaRKT_RKT0_EUlRKT_RKT0_E_EEDaSE_SH_OT1_ENKUlDpSK_E_clIJNS1_IJiiEEEiS3_EEEDaSR_ - $_ZN7cutlass13device_kernelIN5flash19enable_sm80_to_sm89INS1_16FlashAttnBwdSm80INS1_25CollectiveMainloopBwdSm80ILi2ELi2EN4cute5tupleIJNS5_1CILi128EEES8_NS7_ILi64EEEEEENS_6half_tEfNS_4arch4Sm80ELb0ELb0ELb1ELb1ELb1ELb0ELb0ELb0ELi2ELi4ELi4ELi4ELb0EEENS1_21CollectiveEpilogueBwdISA_SB_SD_Li256ELb1ELb0ELi2EEENS1_19SingleTileSchedulerILb1ELb0ELb0ELi128EEEEEEEEEvNT_6ParamsE$_ZZN4cute7idx2crdINS_5tupleIJiiNS_1CILi0EEEEEENS1_IJNS1_IJNS2_ILi4EEENS2_ILi8EEEEEES5_NS2_ILi1EEEEEEEEDaRKT_RKT0_ENKUlRKT_RKT0_E_clIiS7_EEDaSI_SL_)
$_ZN7cutlass13device_kernelIN5flash19enable_sm80_to_sm89INS1_16FlashAttnBwdSm80INS1_25CollectiveMainloopBwdSm80ILi2ELi2EN4cute5tupleIJNS5_1CILi128EEES8_NS7_ILi64EEEEEENS_6half_tEfNS_4arch4Sm80ELb0ELb0ELb1ELb1ELb1ELb0ELb0ELb0ELi2ELi4ELi4ELi4ELb0EEENS1_21CollectiveEpilogueBwdISA_SB_SD_Li256ELb1ELb0ELi2EEENS1_19SingleTileSchedulerILb1ELb0ELb0ELi128EEEEEEEEEvNT_6ParamsE$_ZZN4cute7idx2crdINS_5tupleIJiiNS_1CILi0EEEEEENS1_IJNS1_IJNS2_ILi4EEENS2_ILi8EEEEEES5_NS2_ILi1EEEEEEEEDaRKT_RKT0_ENKUlRKT_RKT0_E_clIiS7_EEDaSI_SL_:
[----:B------:R-:W-:-:S04]  /*aea0*/  SHF.R.S32.HI R7, RZ, 0x1f, R2 ;  /* 0x0000001fff077819 */ /* 0x000fc80000011402 */
[----:B------:R-:W-:-:S04]  /*aeb0*/  LEA.HI R34, R7, R2, RZ, 0x2 ;  /* 0x0000000207227211 */ /* 0x000fc800078f10ff */
[----:B------:R-:W-:Y:S02]  /*aec0*/  LOP3.LUT R7, R34, 0xfffffffc, RZ, 0xc0, !PT ;  /* 0xfffffffc22077812 */ /* 0x000fe400078ec0ff */
[----:B------:R-:W-:-:S03]  /*aed0*/  SHF.R.S32.HI R34, RZ, 0x2, R34 ;  /* 0x00000002ff227819 */ /* 0x000fc60000011422 */
[----:B------:R-:W-:Y:S02]  /*aee0*/  IMAD.IADD R35, R2, 0x1, -R7 ;  /* 0x0000000102237824 */ /* 0x000fe400078e0a07 */
[----:B------:R-:W-:-:S04]  /*aef0*/  IMAD.MOV.U32 R7, RZ, RZ, 0x0 ;  /* 0x00000000ff077424 */ /* 0x000fc800078e00ff */
[----:B------:R-:W-:Y:S05]  /*af00*/  RET.REL.NODEC R6 `(_ZN7cutlass13device_kernelIN5flash19enable_sm80_to_sm89INS1_16FlashAttnBwdSm80INS1_25CollectiveMainloopBwdSm80ILi2ELi2EN4cute5tupleIJNS5_1CILi128EEES8_NS7_ILi64EEEEEENS_6half_tEfNS_4arch4Sm80ELb0ELb0ELb1ELb1ELb1ELb0ELb0ELb0ELi2ELi4ELi4ELi4ELb0EEENS1_21CollectiveEpilogueBwdISA_SB_SD_Li256ELb1ELb0ELi2EEENS1_19SingleTileSchedulerILb1ELb0ELb0ELi128EEEEEEEEEvNT_6ParamsE) ;  /* 0xffff50f006007950 */ /* 0x000fea0003c3ffff */
        .type           $_ZN7cutlass13device_kernelIN5flash19enable_sm80_to_sm89INS1_16FlashAttnBwdSm80INS1_25CollectiveMainloopBwdSm80ILi2ELi2EN4cute5tupleIJNS5_1CILi128EEES8_NS7_ILi64EEEEEENS_6half_tEfNS_4arch4Sm80ELb0ELb0ELb1ELb1ELb1ELb0ELb0ELb0ELi2ELi4ELi4ELi4ELb0EEENS1_21CollectiveEpilogueBwdISA_SB_SD_Li256ELb1ELb0ELi2EEENS1_19SingleTileSchedulerILb1ELb0ELb0ELi128EEEEEEEEEvNT_6ParamsE$_ZZN4cute9transformINS_5tupleIJiiNS_1CILi0EEEEEENS1_IJNS1_IJNS2_ILi4EEENS2_ILi8EEEEEENS2_ILi2EEENS2_ILi1EEEEEEZNS_7idx2crdIS4_SA_EEDaRKT_RKT0_EUlRKT_RKT0_E_EEDaSE_SH_OT1_ENKUlDpSK_E_clIJNS1_IJiiEEEiS3_EEEDaSR_,@function
        .size           $_ZN7cutlass13device_kernelIN5flash19enable_sm80_to_sm89INS1_16FlashAttnBwdSm80INS1_25CollectiveMainloopBwdSm80ILi2ELi2EN4cute5tupleIJNS5_1CILi128EEES8_NS7_ILi64EEEEEENS_6half_tEfNS_4arch4Sm80ELb0ELb0ELb1ELb1ELb1ELb0ELb0ELb0ELi2ELi4ELi4ELi4ELb0EEENS1_21CollectiveEpilogueBwdISA_SB_SD_Li256ELb1ELb0ELi2EEENS1_19SingleTileSchedulerILb1ELb0ELb0ELi128EEEEEEEEEvNT_6ParamsE$_ZZN4cute9transformINS_5tupleIJiiNS_1CILi0EEEEEENS1_IJNS1_IJNS2_ILi4EEENS2_ILi8EEEEEENS2_ILi2EEENS2_ILi1EEEEEEZNS_7idx2crdIS4_SA_EEDaRKT_RKT0_EUlRKT_RKT0_E_EEDaSE_SH_OT1_ENKUlDpSK_E_clIJNS1_IJiiEEEiS3_EEEDaSR_,($_ZN7cutlass13device_kernelIN5flash19enable_sm80_to_sm89INS1_16FlashAttnBwdSm80INS1_25CollectiveMainloopBwdSm80ILi2ELi2EN4cute5tupleIJNS5_1CILi128EEES8_NS7_ILi64EEEEEENS_6half_tEfNS_4arch4Sm80ELb0ELb0ELb1ELb1ELb1ELb0ELb0ELb0ELi2ELi4ELi4ELi4ELb0EEENS1_21CollectiveEpilogueBwdISA_SB_SD_Li256ELb1ELb0ELi2EEENS1_19SingleTileSchedulerILb1ELb0ELb0ELi128EEEEEEEEEvNT_6ParamsE$_ZZN4cute9transformINS_5tupleIJiiNS_1CILi0EEEEEENS1_IJNS1_IJNS2_ILi4EEENS2_ILi8EEEEEES5_NS2_ILi1EEEEEEZNS_7idx2crdIS4_S9_EEDaRKT_RKT0_EUlRKT_RKT0_E_EEDaSD_SG_OT1_ENKUlDpSJ_E_clIJNS1_IJiiEEEiS3_EEEDaSQ_ - $_ZN7cutlass13device_kernelIN5flash19enable_sm80_to_sm89INS1_16FlashAttnBwdSm80INS1_25CollectiveMainloopBwdSm80ILi2ELi2EN4cute5tupleIJNS5_1CILi128EEES8_NS7_ILi64EEEEEENS_6half_tEfNS_4arch4Sm80ELb0ELb0ELb1ELb1ELb1ELb0ELb0ELb0ELi2ELi4ELi4ELi4ELb0EEENS1_21CollectiveEpilogueBwdISA_SB_SD_Li256ELb1ELb0ELi2EEENS1_19SingleTileSchedulerILb1ELb0ELb0ELi128EEEEEEEEEvNT_6ParamsE$_ZZN4cute9transformINS_5tupleIJiiNS_1CILi0EEEEEENS1_IJNS1_IJNS2_ILi4EEENS2_ILi8EEEEEENS2_ILi2EEENS2_ILi1EEEEEEZNS_7idx2crdIS4_SA_EEDaRKT_RKT0_EUlRKT_RKT0_E_EEDaSE_SH_OT1_ENKUlDpSK_E_clIJNS1_IJiiEEEiS3_EEEDaSR_)
$_ZN7cutlass13device_kernelIN5flash19enable_sm80_to_sm89INS1_16FlashAttnBwdSm80INS1_25CollectiveMainloopBwdSm80ILi2ELi2EN4cute5tupleIJNS5_1CILi128EEES8_NS7_ILi64EEEEEENS_6half_tEfNS_4arch4Sm80ELb0ELb0ELb1ELb1ELb1ELb0ELb0ELb0ELi2ELi4ELi4ELi4ELb0EEENS1_21CollectiveEpilogueBwdISA_SB_SD_Li256ELb1ELb0ELi2EEENS1_19SingleTileSchedulerILb1ELb0ELb0ELi128EEEEEEEEEvNT_6ParamsE$_ZZN4cute9transformINS_5tupleIJiiNS_1CILi0EEEEEENS1_IJNS1_IJNS2_ILi4EEENS2_ILi8EEEEEENS2_ILi2EEENS2_ILi1EEEEEEZNS_7idx2crdIS4_SA_EEDaRKT_RKT0_EUlRKT_RKT0_E_EEDaSE_SH_OT1_ENKUlDpSK_E_clIJNS1_IJiiEEEiS3_EEEDaSR_:
[----:B------:R-:W-:Y:S02]  /*af10*/  MOV R34, R6 ;  /* 0x0000000600227202 */ /* 0x000fe40000000f00 */
[----:B------:R-:W-:-:S04]  /*af20*/  MOV R35, 0x0 ;  /* 0x0000000000237802 */ /* 0x000fc80000000f00 */
[----:B------:R-:W-:Y:S05]  /*af30*/  RET.REL.NODEC R34 `(_ZN7cutlass13device_kernelIN5flash19enable_sm80_to_sm89INS1_16FlashAttnBwdSm80INS1_25CollectiveMainloopBwdSm80ILi2ELi2EN4cute5tupleIJNS5_1CILi128EEES8_NS7_ILi64EEEEEENS_6half_tEfNS_4arch4Sm80ELb0ELb0ELb1ELb1ELb1ELb0ELb0ELb0ELi2ELi4ELi4ELi4ELb0EEENS1_21CollectiveEpilogueBwdISA_SB_SD_Li256ELb1ELb0ELi2EEENS1_19SingleTileSchedulerILb1ELb0ELb0ELi128EEEEEEEEEvNT_6ParamsE) ;  /* 0xffff50c022007950 */ /* 0x000fea0003c3ffff */
        .type           $_ZN7cutlass13device_kernelIN5flash19enable_sm80_to_sm89INS1_16FlashAttnBwdSm80INS1_25CollectiveMainloopBwdSm80ILi2ELi2EN4cute5tupleIJNS5_1CILi128EEES8_NS7_ILi64EEEEEENS_6half_tEfNS_4arch4Sm80ELb0ELb0ELb1ELb1ELb1ELb0ELb0ELb0ELi2ELi4ELi4ELi4ELb0EEENS1_21CollectiveEpilogueBwdISA_SB_SD_Li256ELb1ELb0ELi2EEENS1_19SingleTileSchedulerILb1ELb0ELb0ELi128EEEEEEEEEvNT_6ParamsE$_ZZN4cute9transformINS_5tupleIJiiNS_1CILi0EEEEEENS1_IJNS1_IJNS2_ILi4EEENS2_ILi8EEEEEES5_NS2_ILi1EEEEEEZNS_7idx2crdIS4_S9_EEDaRKT_RKT0_EUlRKT_RKT0_E_EEDaSD_SG_OT1_ENKUlDpSJ_E_clIJNS1_IJiiEEEiS3_EEEDaSQ_,@function
        .size           $_ZN7cutlass13device_kernelIN5flash19enable_sm80_to_sm89INS1_16FlashAttnBwdSm80INS1_25CollectiveMainloopBwdSm80ILi2ELi2EN4cute5tupleIJNS5_1CILi128EEES8_NS7_ILi64EEEEEENS_6half_tEfNS_4arch4Sm80ELb0ELb0ELb1ELb1ELb1ELb0ELb0ELb0ELi2ELi4ELi4ELi4ELb0EEENS1_21CollectiveEpilogueBwdISA_SB_SD_Li256ELb1ELb0ELi2EEENS1_19SingleTileSchedulerILb1ELb0ELb0ELi128EEEEEEEEEvNT_6ParamsE$_ZZN4cute9transformINS_5tupleIJiiNS_1CILi0EEEEEENS1_IJNS1_IJNS2_ILi4EEENS2_ILi8EEEEEES5_NS2_ILi1EEEEEEZNS_7idx2crdIS4_S9_EEDaRKT_RKT0_EUlRKT_RKT0_E_EEDaSD_SG_OT1_ENKUlDpSJ_E_clIJNS1_IJiiEEEiS3_EEEDaSQ_,($_ZN7cutlass13device_kernelIN5flash19enable_sm80_to_sm89INS1_16FlashAttnBwdSm80INS1_25CollectiveMainloopBwdSm80ILi2ELi2EN4cute5tupleIJNS5_1CILi128EEES8_NS7_ILi64EEEEEENS_6half_tEfNS_4arch4Sm80ELb0ELb0ELb1ELb1ELb1ELb0ELb0ELb0ELi2ELi4ELi4ELi4ELb0EEENS1_21CollectiveEpilogueBwdISA_SB_SD_Li256ELb1ELb0ELi2EEENS1_19SingleTileSchedulerILb1ELb0ELb0ELi128EEEEEEEEEvNT_6ParamsE$_ZZN5flash25CollectiveMainloopBwdSm80ILi2ELi2EN4cute5tupleIJNS1_1CILi128EEES4_NS3_ILi64EEEEEEN7cutlass6half_tEfNS7_4arch4Sm80ELb0ELb0ELb1ELb1ELb1ELb0ELb0ELb0ELi2ELi4ELi4ELi4ELb0EE3mmaINS_16FlashAttnBwdSm80ISB_NS_21CollectiveEpilogueBwdIS6_S8_SA_Li256ELb1ELb0ELi2EEENS_19SingleTileSchedulerILb1ELb0ELb0ELi128EEEE13SharedStorageENS1_6TensorINS1_11ArrayEngineIfLm32EEENS1_6LayoutINS2_IJNS2_IJNS3_ILi2EEESO_EEESO_NS3_ILi4EEEEEENS2_IJNS2_IJNS3_ILi1EEESO_EEESQ_NS3_ILi8EEEEEEEEEEEEbRKNSB_6ParamsERT0_S12_iNS2_IJiiiEEERT_ENKUlRT_iE_clINSK_INSL_IfLm64EEENSN_INS2_IJSP_SO_SU_EEESV_EEEEEEDaS17_i - $_ZN7cutlass13device_kernelIN5flash19enable_sm80_to_sm89INS1_16FlashAttnBwdSm80INS1_25CollectiveMainloopBwdSm80ILi2ELi2EN4cute5tupleIJNS5_1CILi128EEES8_NS7_ILi64EEEEEENS_6half_tEfNS_4arch4Sm80ELb0ELb0ELb1ELb1ELb1ELb0ELb0ELb0ELi2ELi4ELi4ELi4ELb0EEENS1_21CollectiveEpilogueBwdISA_SB_SD_Li256ELb1ELb0ELi2EEENS1_19SingleTileSchedulerILb1ELb0ELb0ELi128EEEEEEEEEvNT_6ParamsE$_ZZN4cute9transformINS_5tupleIJiiNS_1CILi0EEEEEENS1_IJNS1_IJNS2_ILi4EEENS2_ILi8EEEEEES5_NS2_ILi1EEEEEEZNS_7idx2crdIS4_S9_EEDaRKT_RKT0_EUlRKT_RKT0_E_EEDaSD_SG_OT1_ENKUlDpSJ_E_clIJNS1_IJiiEEEiS3_EEEDaSQ_)
$_ZN7cutlass13device_kernelIN5flash19enable_sm80_to_sm89INS1_16FlashAttnBwdSm80INS1_25CollectiveMainloopBwdSm80ILi2ELi2EN4cute5tupleIJNS5_1CILi128EEES8_NS7_ILi64EEEEEENS_6half_tEfNS_4arch4Sm80ELb0ELb0ELb1ELb1ELb1ELb0ELb0ELb0ELi2ELi4ELi4ELi4ELb0EEENS1_21CollectiveEpilogueBwdISA_SB_SD_Li256ELb1ELb0ELi2EEENS1_19SingleTileSchedulerILb1ELb0ELb0ELi128EEEEEEEEEvNT_6ParamsE$_ZZN4cute9transformINS_5tupleIJiiNS_1CILi0EEEEEENS1_IJNS1_IJNS2_ILi4EEENS2_ILi8EEEEEES5_NS2_ILi1EEEEEEZNS_7idx2crdIS4_S9_EEDaRKT_RKT0_EUlRKT_RKT0_E_EEDaSD_SG_OT1_ENKUlDpSJ_E_clIJNS1_IJiiEEEiS3_EEEDaSQ_:
[----:B------:R-:W-:Y:S02]  /*af40*/  MOV R38, R6 ;  /* 0x0000000600267202 */ /* 0x000fe40000000f00 */
[----:B------:R-:W-:-:S04]  /*af50*/  MOV R39, 0x0 ;  /* 0x0000000000277802 */ /* 0x000fc80000000f00 */
[----:B------:R-:W-:Y:S05]  /*af60*/  RET.REL.NODEC R38 `(_ZN7cutlass13device_kernelIN5flash19enable_sm80_to_sm89INS1_16FlashAttnBwdSm80INS1_25CollectiveMainloopBwdSm80ILi2ELi2EN4cute5tupleIJNS5_1CILi128EEES8_NS7_ILi64EEEEEENS_6half_tEfNS_4arch4Sm80ELb0ELb0ELb1ELb1ELb1ELb0ELb0ELb0ELi2ELi4ELi4ELi4ELb0EEENS1_21CollectiveEpilogueBwdISA_SB_SD_Li256ELb1ELb0ELi2EEENS1_19SingleTileSchedulerILb1ELb0ELb0ELi128EEEEEEEEEvNT_6ParamsE) ;  /* 0xffff509026007950 */ /* 0x000fea0003c3ffff */
        .type           $_ZN7cutlass13device_kernelIN5flash19enable_sm80_to_sm89INS1_16FlashAttnBwdSm80INS1_25CollectiveMainloopBwdSm80ILi2ELi2EN4cute5tupleIJNS5_1CILi128EEES8_NS7_ILi64EEEEEENS_6half_tEfNS_4arch4Sm80ELb0ELb0ELb1ELb1ELb1ELb0ELb0ELb0ELi2ELi4ELi4ELi4ELb0EEENS1_21CollectiveEpilogueBwdISA_SB_SD_Li256ELb1ELb0ELi2EEENS1_19SingleTileSchedulerILb1ELb0ELb0ELi128EEEEEEEEEvNT_6ParamsE$_ZZN5flash25CollectiveMainloopBwdSm80ILi2ELi2EN4cute5tupleIJNS1_1CILi128EEES4_NS3_ILi64EEEEEEN7cutlass6half_tEfNS7_4arch4Sm80ELb0ELb0ELb1ELb1ELb1ELb0ELb0ELb0ELi2ELi4ELi4ELi4ELb0EE3mmaINS_16FlashAttnBwdSm80ISB_NS_21CollectiveEpilogueBwdIS6_S8_SA_Li256ELb1ELb0ELi2EEENS_19SingleTileSchedulerILb1ELb0ELb0ELi128EEEE13SharedStorageENS1_6TensorINS1_11ArrayEngineIfLm32EEENS1_6LayoutINS2_IJNS2_IJNS3_ILi2EEESO_EEESO_NS3_ILi4EEEEEENS2_IJNS2_IJNS3_ILi1EEESO_EEESQ_NS3_ILi8EEEEEEEEEEEEbRKNSB_6ParamsERT0_S12_iNS2_IJiiiEEERT_ENKUlRT_iE_clINSK_INSL_IfLm64EEENSN_INS2_IJSP_SO_SU_EEESV_EEEEEEDaS17_i,@function
        .size           $_ZN7cutlass13device_kernelIN5flash19enable_sm80_to_sm89INS1_16FlashAttnBwdSm80INS1_25CollectiveMainloopBwdSm80ILi2ELi2EN4cute5tupleIJNS5_1CILi128EEES8_NS7_ILi64EEEEEENS_6half_tEfNS_4arch4Sm80ELb0ELb0ELb1ELb1ELb1ELb0ELb0ELb0ELi2ELi4ELi4ELi4ELb0EEENS1_21CollectiveEpilogueBwdISA_SB_SD_Li256ELb1ELb0ELi2EEENS1_19SingleTileSchedulerILb1ELb0ELb0ELi128EEEEEEEEEvNT_6ParamsE$_ZZN5flash25CollectiveMainloopBwdSm80ILi2ELi2EN4cute5tupleIJNS1_1CILi128EEES4_NS3_ILi64EEEEEEN7cutlass6half_tEfNS7_4arch4Sm80ELb0ELb0ELb1ELb1ELb1ELb0ELb0ELb0ELi2ELi4ELi4ELi4ELb0EE3mmaINS_16FlashAttnBwdSm80ISB_NS_21CollectiveEpilogueBwdIS6_S8_SA_Li256ELb1ELb0ELi2EEENS_19SingleTileSchedulerILb1ELb0ELb0ELi128EEEE13SharedStorageENS1_6TensorINS1_11ArrayEngineIfLm32EEENS1_6LayoutINS2_IJNS2_IJNS3_ILi2EEESO_EEESO_NS3_ILi4EEEEEENS2_IJNS2_IJNS3_ILi1EEESO_EEESQ_NS3_ILi8EEEEEEEEEEEEbRKNSB_6ParamsERT0_S12_iNS2_IJiiiEEERT_ENKUlRT_iE_clINSK_INSL_IfLm64EEENSN_INS2_IJSP_SO_SU_EEESV_EEEEEEDaS17_i,($_ZN7cutlass13device_kernelIN5flash19enable_sm80_to_sm89INS1_16FlashAttnBwdSm80INS1_25CollectiveMainloopBwdSm80ILi2ELi2EN4cute5tupleIJNS5_1CILi128EEES8_NS7_ILi64EEEEEENS_6half_tEfNS_4arch4Sm80ELb0ELb0ELb1ELb1ELb1ELb0ELb0ELb0ELi2ELi4ELi4ELi4ELb0EEENS1_21CollectiveEpilogueBwdISA_SB_SD_Li256ELb1ELb0ELi2EEENS1_19SingleTileSchedulerILb1ELb0ELb0ELi128EEEEEEEEEvNT_6ParamsE$_ZZN5flash25CollectiveMainloopBwdSm80ILi2ELi2EN4cute5tupleIJNS1_1CILi128EEES4_NS3_ILi64EEEEEEN7cutlass6half_tEfNS7_4arch4Sm80ELb0ELb0ELb1ELb1ELb1ELb0ELb0ELb0ELi2ELi4ELi4ELi4ELb0EE3mmaINS_16FlashAttnBwdSm80ISB_NS_21CollectiveEpilogueBwdIS6_S8_SA_Li256ELb1ELb0ELi2EEENS_19SingleTileSchedulerILb1ELb0ELb0ELi128EEEE13SharedStorageENS1_6TensorINS1_11ArrayEngineIfLm32EEENS1_6LayoutINS2_IJNS2_IJNS3_ILi2EEESO_EEESO_NS3_ILi4EEEEEENS2_IJNS2_IJNS3_ILi1EEESO_EEESQ_NS3_ILi8EEEEEEEEEEEEbRKNSB_6ParamsERT0_S12_iNS2_IJiiiEEERT_ENKUliT_E_clIZSC_ISJ_SX_EbS10_S12_S12_iS13_S15_EUlRS16_iE_EEDaiS16_ - $_ZN7cutlass13device_kernelIN5flash19enable_sm80_to_sm89INS1_16FlashAttnBwdSm80INS1_25CollectiveMainloopBwdSm80ILi2ELi2EN4cute5tupleIJNS5_1CILi128EEES8_NS7_ILi64EEEEEENS_6half_tEfNS_4arch4Sm80ELb0ELb0ELb1ELb1ELb1ELb0ELb0ELb0ELi2ELi4ELi4ELi4ELb0EEENS1_21CollectiveEpilogueBwdISA_SB_SD_Li256ELb1ELb0ELi2EEENS1_19SingleTileSchedulerILb1ELb0ELb0ELi128EEEEEEEEEvNT_6ParamsE$_ZZN5flash25CollectiveMainloopBwdSm80ILi2ELi2EN4cute5tupleIJNS1_1CILi128EEES4_NS3_ILi64EEEEEEN7cutlass6half_tEfNS7_4arch4Sm80ELb0ELb0ELb1ELb1ELb1ELb0ELb0ELb0ELi2ELi4ELi4ELi4ELb0EE3mmaINS_16FlashAttnBwdSm80ISB_NS_21CollectiveEpilogueBwdIS6_S8_SA_Li256ELb1ELb0ELi2EEENS_19SingleTileSchedulerILb1ELb0ELb0ELi128EEEE13SharedStorageENS1_6TensorINS1_11ArrayEngineIfLm32EEENS1_6LayoutINS2_IJNS2_IJNS3_ILi2EEESO_EEESO_NS3_ILi4EEEEEENS2_IJNS2_IJNS3_ILi1EEESO_EEESQ_NS3_ILi8EEEEEEEEEEEEbRKNSB_6ParamsERT0_S12_iNS2_IJiiiEEERT_ENKUlRT_iE_clINSK_INSL_IfLm64EEENSN_INS2_IJSP_SO_SU_EEESV_EEEEEEDaS17_i)
$_ZN7cutlass13device_kernelIN5flash19enable_sm80_to_sm89INS1_16FlashAttnBwdSm80INS1_25CollectiveMainloopBwdSm80ILi2ELi2EN4cute5tupleIJNS5_1CILi128EEES8_NS7_ILi64EEEEEENS_6half_tEfNS_4arch4Sm80ELb0ELb0ELb1ELb1ELb1ELb0ELb0ELb0ELi2ELi4ELi4ELi4ELb0EEENS1_21CollectiveEpilogueBwdISA_SB_SD_Li256ELb1ELb0ELi2EEENS1_19SingleTileSchedulerILb1ELb0ELb0ELi128EEEEEEEEEvNT_6ParamsE$_ZZN5flash25CollectiveMainloopBwdSm80ILi2ELi2EN4cute5tupleIJNS1_1CILi128EEES4_NS3_ILi64EEEEEEN7cutlass6half_tEfNS7_4arch4Sm80ELb0ELb0ELb1ELb1ELb1ELb0ELb0ELb0ELi2ELi4ELi4ELi4ELb0EE3mmaINS_16FlashAttnBwdSm80ISB_NS_21CollectiveEpilogueBwdIS6_S8_SA_Li256ELb1ELb0ELi2EEENS_19SingleTileSchedulerILb1ELb0ELb0ELi128EEEE13SharedStorageENS1_6TensorINS1_11ArrayEngineIfLm32EEENS1_6LayoutINS2_IJNS2_IJNS3_ILi2EEESO_EEESO_NS3_ILi4EEEEEENS2_IJNS2_IJNS3_ILi1EEESO_EEESQ_NS3_ILi8EEEEEEEEEEEEbRKNSB_6ParamsERT0_S12_iNS2_IJiiiEEERT_ENKUlRT_iE_clINSK_INSL_IfLm64EEENSN_INS2_IJSP_SO_SU_EEESV_EEEEEEDaS17_i:
        /* <DEDUP_REMOVED lines=114> */
[----:B------:R-:W-:Y:S05]  /*b690*/  @P0 RET.REL.NODEC R16 `(_ZN7cutlass13device_kernelIN5flash19enable_sm80_to_sm89INS1_16FlashAttnBwdSm80INS1_25CollectiveMainloopBwdSm80ILi2ELi2EN4cute5tupleIJNS5_1CILi128EEES8_NS7_ILi64EEEEEENS_6half_tEfNS_4arch4Sm80ELb0ELb0ELb1ELb1ELb1ELb0ELb0ELb0ELi2ELi4ELi4ELi4ELb0EEENS1_21CollectiveEpilogueBwdISA_SB_SD_Li256ELb1ELb0ELi2EEENS1_19SingleTileSchedulerILb1ELb0ELb0ELi128EEEEEEEEEvNT_6ParamsE) ;  /* 0xffff496010000950 */ /* 0x000fea0003c3ffff */
[----:B---3--:R-:W-:Y:S02]  /*b6a0*/  MOV R3, 0xff800000 ;  /* 0xff80000000037802 */ /* 0x008fe40000000f00 */
[----:B------:R-:W-:-:S03]  /*b6b0*/  MOV R17, 0x0 ;  /* 0x0000000000117802 */ /* 0x000fc60000000f00 */
[----:B------:R1:W-:Y:S04]  /*b6c0*/  STL [R6+0xe4], R3 ;  /* 0x0000e40306007387 */ /* 0x0003e80000100800 */
[----:B------:R1:W-:Y:S04]  /*b6d0*/  STL [R6+0xec], R3 ;  /* 0x0000ec0306007387 */ /* 0x0003e80000100800 */
[----:B------:R1:W-:Y:S04]  /*b6e0*/  STL [R6+0xf4], R3 ;  /* 0x0000f40306007387 */ /* 0x0003e80000100800 */
[----:B------:R1:W-:Y:S01]  /*b6f0*/  STL [R6+0xfc], R3 ;  /* 0x0000fc0306007387 */ /* 0x0003e20000100800 */
[----:B------:R-:W-:Y:S05]  /*b700*/  RET.REL.NODEC R16 `(_ZN7cutlass13device_kernelIN5flash19enable_sm80_to_sm89INS1_16FlashAttnBwdSm80INS1_25CollectiveMainloopBwdSm80ILi2ELi2EN4cute5tupleIJNS5_1CILi128EEES8_NS7_ILi64EEEEEENS_6half_tEfNS_4arch4Sm80ELb0ELb0ELb1ELb1ELb1ELb0ELb0ELb0ELi2ELi4ELi4ELi4ELb0EEENS1_21CollectiveEpilogueBwdISA_SB_SD_Li256ELb1ELb0ELi2EEENS1_19SingleTileSchedulerILb1ELb0ELb0ELi128EEEEEEEEEvNT_6ParamsE) ;  /* 0xffff48f010007950 */ /* 0x000fea0003c3ffff */
        .type           $_ZN7cutlass13device_kernelIN5flash19enable_sm80_to_sm89INS1_16FlashAttnBwdSm80INS1_25CollectiveMainloopBwdSm80ILi2ELi2EN4cute5tupleIJNS5_1CILi128EEES8_NS7_ILi64EEEEEENS_6half_tEfNS_4arch4Sm80ELb0ELb0ELb1ELb1ELb1ELb0ELb0ELb0ELi2ELi4ELi4ELi4ELb0EEENS1_21CollectiveEpilogueBwdISA_SB_SD_Li256ELb1ELb0ELi2EEENS1_19SingleTileSchedulerILb1ELb0ELb0ELi128EEEEEEEEEvNT_6ParamsE$_ZZN5flash25CollectiveMainloopBwdSm80ILi2ELi2EN4cute5tupleIJNS1_1CILi128EEES4_NS3_ILi64EEEEEEN7cutlass6half_tEfNS7_4arch4Sm80ELb0ELb0ELb1ELb1ELb1ELb0ELb0ELb0ELi2ELi4ELi4ELi4ELb0EE3mmaINS_16FlashAttnBwdSm80ISB_NS_21CollectiveEpilogueBwdIS6_S8_SA_Li256ELb1ELb0ELi2EEENS_19SingleTileSchedulerILb1ELb0ELb0ELi128EEEE13SharedStorageENS1_6TensorINS1_11ArrayEngineIfLm32EEENS1_6LayoutINS2_IJNS2_IJNS3_ILi2EEESO_EEESO_NS3_ILi4EEEEEENS2_IJNS2_IJNS3_ILi1EEESO_EEESQ_NS3_ILi8EEEEEEEEEEEEbRKNSB_6ParamsERT0_S12_iNS2_IJiiiEEERT_ENKUliT_E_clIZSC_ISJ_SX_EbS10_S12_S12_iS13_S15_EUlRS16_iE_EEDaiS16_,@function
        .size           $_ZN7cutlass13device_kernelIN5flash19enable_sm80_to_sm89INS1_16FlashAttnBwdSm80INS1_25CollectiveMainloopBwdSm80ILi2ELi2EN4cute5tupleIJNS5_1CILi128EEES8_NS7_ILi64EEEEEENS_6half_tEfNS_4arch4Sm80ELb0ELb0ELb1ELb1ELb1ELb0ELb0ELb0ELi2ELi4ELi4ELi4ELb0EEENS1_21CollectiveEpilogueBwdISA_SB_SD_Li256ELb1ELb0ELi2EEENS1_19SingleTileSchedulerILb1ELb0ELb0ELi128EEEEEEEEEvNT_6ParamsE$_ZZN5flash25CollectiveMainloopBwdSm80ILi2ELi2EN4cute5tupleIJNS1_1CILi128EEES4_NS3_ILi64EEEEEEN7cutlass6half_tEfNS7_4arch4Sm80ELb0ELb0ELb1ELb1ELb1ELb0ELb0ELb0ELi2ELi4ELi4ELi4ELb0EE3mmaINS_16FlashAttnBwdSm80ISB_NS_21CollectiveEpilogueBwdIS6_S8_SA_Li256ELb1ELb0ELi2EEENS_19SingleTileSchedulerILb1ELb0ELb0ELi128EEEE13SharedStorageENS1_6TensorINS1_11ArrayEngineIfLm32EEENS1_6LayoutINS2_IJNS2_IJNS3_ILi2EEESO_EEESO_NS3_ILi4EEEEEENS2_IJNS2_IJNS3_ILi1EEESO_EEESQ_NS3_ILi8EEEEEEEEEEEEbRKNSB_6ParamsERT0_S12_iNS2_IJiiiEEERT_ENKUliT_E_clIZSC_ISJ_SX_EbS10_S12_S12_iS13_S15_EUlRS16_iE_EEDaiS16_,($_ZN7cutlass13device_kernelIN5flash19enable_sm80_to_sm89INS1_16FlashAttnBwdSm80INS1_25CollectiveMainloopBwdSm80ILi2ELi2EN4cute5tupleIJNS5_1CILi128EEES8_NS7_ILi64EEEEEENS_6half_tEfNS_4arch4Sm80ELb0ELb0ELb1ELb1ELb1ELb0ELb0ELb0ELi2ELi4ELi4ELi4ELb0EEENS1_21CollectiveEpilogueBwdISA_SB_SD_Li256ELb1ELb0ELi2EEENS1_19SingleTileSchedulerILb1ELb0ELb0ELi128EEEEEEEEEvNT_6ParamsE$_ZZN5flash25CollectiveMainloopBwdSm80ILi2ELi2EN4cute5tupleIJNS1_1CILi128EEES4_NS3_ILi64EEEEEEN7cutlass6half_tEfNS7_4arch4Sm80ELb0ELb0ELb1ELb1ELb1ELb0ELb0ELb0ELi2ELi4ELi4ELi4ELb0EE3mmaINS_16FlashAttnBwdSm80ISB_NS_21CollectiveEpilogueBwdIS6_S8_SA_Li256ELb1ELb0ELi2EEENS_19SingleTileSchedulerILb1ELb0ELb0ELi128EEEE13SharedStorageENS1_6TensorINS1_11ArrayEngineIfLm32EEENS1_6LayoutINS2_IJNS2_IJNS3_ILi2EEESO_EEESO_NS3_ILi4EEEEEENS2_IJNS2_IJNS3_ILi1EEESO_EEESQ_NS3_ILi8EEEEEEEEEEEEbRKNSB_6ParamsERT0_S12_iNS2_IJiiiEEERT_ENKUlvE0_clEv - $_ZN7cutlass13device_kernelIN5flash19enable_sm80_to_sm89INS1_16FlashAttnBwdSm80INS1_25CollectiveMainloopBwdSm80ILi2ELi2EN4cute5tupleIJNS5_1CILi128EEES8_NS7_ILi64EEEEEENS_6half_tEfNS_4arch4Sm80ELb0ELb0ELb1ELb1ELb1ELb0ELb0ELb0ELi2ELi4ELi4ELi4ELb0EEENS1_21CollectiveEpilogueBwdISA_SB_SD_Li256ELb1ELb0ELi2EEENS1_19SingleTileSchedulerILb1ELb0ELb0ELi128EEEEEEEEEvNT_6ParamsE$_ZZN5flash25CollectiveMainloopBwdSm80ILi2ELi2EN4cute5tupleIJNS1_1CILi128EEES4_NS3_ILi64EEEEEEN7cutlass6half_tEfNS7_4arch4Sm80ELb0ELb0ELb1ELb1ELb1ELb0ELb0ELb0ELi2ELi4ELi4ELi4ELb0EE3mmaINS_16FlashAttnBwdSm80ISB_NS_21CollectiveEpilogueBwdIS6_S8_SA_Li256ELb1ELb0ELi2EEENS_19SingleTileSchedulerILb1ELb0ELb0ELi128EEEE13SharedStorageENS1_6TensorINS1_11ArrayEngineIfLm32EEENS1_6LayoutINS2_IJNS2_IJNS3_ILi2EEESO_EEESO_NS3_ILi4EEEEEENS2_IJNS2_IJNS3_ILi1EEESO_EEESQ_NS3_ILi8EEEEEEEEEEEEbRKNSB_6ParamsERT0_S12_iNS2_IJiiiEEERT_ENKUliT_E_clIZSC_ISJ_SX_EbS10_S12_S12_iS13_S15_EUlRS16_iE_EEDaiS16_)
$_ZN7cutlass13device_kernelIN5flash19enable_sm80_to_sm89INS1_16FlashAttnBwdSm80INS1_25CollectiveMainloopBwdSm80ILi2ELi2EN4cute5tupleIJNS5_1CILi128EEES8_NS7_ILi64EEEEEENS_6half_tEfNS_4arch4Sm80ELb0ELb0ELb1ELb1ELb1ELb0ELb0ELb0ELi2ELi4ELi4ELi4ELb0EEENS1_21CollectiveEpilogueBwdISA_SB_SD_Li256ELb1ELb0ELi2EEENS1_19SingleTileSchedulerILb1ELb0ELb0ELi128EEEEEEEEEvNT_6ParamsE$_ZZN5flash25CollectiveMainloopBwdSm80ILi2ELi2EN4cute5tupleIJNS1_1CILi128EEES4_NS3_ILi64EEEEEEN7cutlass6half_tEfNS7_4arch4Sm80ELb0ELb0ELb1ELb1ELb1ELb0ELb0ELb0ELi2ELi4ELi4ELi4ELb0EE3mmaINS_16FlashAttnBwdSm80ISB_NS_21CollectiveEpilogueBwdIS6_S8_SA_Li256ELb1ELb0ELi2EEENS_19SingleTileSchedulerILb1ELb0ELb0ELi128EEEE13SharedStorageENS1_6TensorINS1_11ArrayEngineIfLm32EEENS1_6LayoutINS2_IJNS2_IJNS3_ILi2EEESO_EEESO_NS3_ILi4EEEEEENS2_IJNS2_IJNS3_ILi1EEESO_EEESQ_NS3_ILi8EEEEEEEEEEEEbRKNSB_6ParamsERT0_S12_iNS2_IJiiiEEERT_ENKUliT_E_clIZSC_ISJ_SX_EbS10_S12_S12_iS13_S15_EUlRS16_iE_EEDaiS16_:
        /* <DEDUP_REMOVED lines=46> */
[----:B-1---5:R-:W-:Y:S05]  /*b9f0*/  CALL.REL.NOINC `($_ZN7cutlass13device_kernelIN5flash19enable_sm80_to_sm89INS1_16FlashAttnBwdSm80INS1_25CollectiveMainloopBwdSm80ILi2ELi2EN4cute5tupleIJNS5_1CILi128EEES8_NS7_ILi64EEEEEENS_6half_tEfNS_4arch4Sm80ELb0ELb0ELb1ELb1ELb1ELb0ELb0ELb0ELi2ELi4ELi4ELi4ELb0EEENS1_21CollectiveEpilogueBwdISA_SB_SD_Li256ELb1ELb0ELi2EEENS1_19SingleTileSchedulerILb1ELb0ELb0ELi128EEEEEEEEEvNT_6ParamsE$_ZN4cute3eso3ESOILb1ELb0EJNS_14ComposedLayoutINS_7SwizzleILi3ELi3ELi3EEENS_1CILj0EEENS_6LayoutINS_5tupleIJNS8_IJNS5_ILi8EEENS5_ILi16EEEEEENS8_IJNS5_ILi64EEENS5_ILi1EEEEEEEEENS8_IJNS8_IJSC_NS5_ILi512EEEEEENS8_IJSD_NS5_ILi0EEEEEEEEEEEEENS_10ViewEngineINS_8smem_ptrIPN7cutlass6half_tEEEEEEEC2ERKSM_RKST_) ;  /* 0xffffc71000007944 */ /* 0x022fea0003c3ffff */
[----:B-1----:R1:W5:Y:S01]  /*ba00*/  LDL.64 R2, [R1+0x758] ;  /* 0x0007580001027983 */ /* 0x0023620000100a00 */
[----:B------:R-:W-:-:S03]  /*ba10*/  MOV R6, 0xba30 ;  /* 0x0000ba3000067802 */ /* 0x000fc60000000f00 */
[----:B-1---5:R-:W-:Y:S05]  /*ba20*/  CALL.REL.NOINC `($_ZN7cutlass13device_kernelIN5flash19enable_sm80_to_sm89INS1_16FlashAttnBwdSm80INS1_25CollectiveMainloopBwdSm80ILi2ELi2EN4cute5tupleIJNS5_1CILi128EEES8_NS7_ILi64EEEEEENS_6half_tEfNS_4arch4Sm80ELb0ELb0ELb1ELb1ELb1ELb0ELb0ELb0ELi2ELi4ELi4ELi4ELb0EEENS1_21CollectiveEpilogueBwdISA_SB_SD_Li256ELb1ELb0ELi2EEENS1_19SingleTileSchedulerILb1ELb0ELb0ELi128EEEEEEEEEvNT_6ParamsE$_ZN4cute3eso3ESOILb1ELb0EJNS_14ComposedLayoutINS_7SwizzleILi3ELi3ELi3EEENS_1CILj0EEENS_6LayoutINS_5tupleIJNS8_IJNS8_IJNS5_ILi4EEENS5_ILi8EEEEEENS8_IJS9_NS5_ILi1EEEEEEEEENS8_IJNS8_IJNS5_ILi2EEESF_SF_EEENS8_IJSF_S9_EEEEEEEEENS8_IJNS8_IJNS8_IJSF_NS5_ILi64EEEEEENS8_IJNS5_ILi1024EEENS5_ILi0EEEEEEEEENS8_IJNS8_IJSC_NS5_ILi512EEESA_EEENS8_IJNS5_ILi4096EEENS5_ILi16EEEEEEEEEEEEEEEENS_10ViewEngineINS_8smem_ptrIPN7cutlass6half_tEEEEEEEC2ERKSY_RKS15_) ;  /* 0xffffc76000007944 */ /* 0x022fea0003c3ffff */
[----:B------:R-:W-:Y:S01]  /*ba30*/  ULDC.64 UR4, c[0x0][0x118] ;  /* 0x0000460000047ab9 */ /* 0x000fe20000000a00 */
[----:B------:R2:W5:Y:S04]  /*ba40*/  LDL.64 R24, [R1+0x758] ;  /* 0x0007580001187983 */ /* 0x0005680000100a00 */
[----:B-1----:R2:W5:Y:S01]  /*ba50*/  LD.E R3, [R34.64+0x8] ;  /* 0x0000080422037980 */ /* 0x002562000c101900 */
[----:B------:R-:W-:-:S02]  /*ba60*/  MOV R81, R60 ;  /* 0x0000003c00517202 */ /* 0x000fc40000000f00 */
[----:B------:R-:W-:Y:S02]  /*ba70*/  MOV R6, 0xba90 ;  /* 0x0000ba9000067802 */ /* 0x000fe40000000f00 */
[----:B--2--5:R-:W-:Y:S05]  /*ba80*/  CALL.REL.NOINC `($_ZN7cutlass13device_kernelIN5flash19enable_sm80_to_sm89INS1_16FlashAttnBwdSm80INS1_25CollectiveMainloopBwdSm80ILi2ELi2EN4cute5tupleIJNS5_1CILi128EEES8_NS7_ILi64EEEEEENS_6half_tEfNS_4arch4Sm80ELb0ELb0ELb1ELb1ELb1ELb0ELb0ELb0ELi2ELi4ELi4ELi4ELb0EEENS1_21CollectiveEpilogueBwdISA_SB_SD_Li256ELb1ELb0ELi2EEENS1_19SingleTileSchedulerILb1ELb0ELb0ELi128EEEEEEEEEvNT_6ParamsE$_ZN4cute3eso3ESOILb0ELb1EJiNS_1CILi0EEEEEC2ERKiRKS3_) ;  /* 0xffffc31000007944 */ /* 0x024fea0003c3ffff */
[----:B------:R-:W2:Y:S01]  /*ba90*/  LDL R4, [R1+0x758] ;  /* 0x0007580001047983 */ /* 0x000ea20000100800 */
[----:B------:R-:W-:Y:S01]  /*baa0*/  ULDC.64 UR4, c[0x0][0x118] ;  /* 0x0000460000047ab9 */ /* 0x000fe20000000a00 */
[----:B------:R-:W-:Y:S01]  /*bab0*/  IMAD.MOV.U32 R81, RZ, RZ, R60 ;  /* 0x000000ffff517224 */ /* 0x000fe200078e003c */
[----:B-1----:R-:W-:Y:S01]  /*bac0*/  MOV R2, R16 ;  /* 0x0000001000027202 */ /* 0x002fe20000000f00 */
[----:B--2---:R1:W-:Y:S04]  /*bad0*/  STL [R1+0x11e8], R4 ;  /* 0x0011e80401007387 */ /* 0x0043e80000100800 */
[----:B------:R1:W5:Y:S01]  /*bae0*/  LD.E R34, [R34.64+0x4] ;  /* 0x0000040422227980 */ /* 0x000362000c101900 */
[----:B------:R-:W-:-:S03]  /*baf0*/  MOV R6, 0xbb10 ;  /* 0x0000bb1000067802 */ /* 0x000fc60000000f00 */
[----:B-1---5:R-:W-:Y:S05]  /*bb00*/  CALL.REL.NOINC `($_ZN7cutlass13device_kernelIN5flash19enable_sm80_to_sm89INS1_16FlashAttnBwdSm80INS1_25CollectiveMainloopBwdSm80ILi2ELi2EN4cute5tupleIJNS5_1CILi128EEES8_NS7_ILi64EEEEEENS_6half_tEfNS_4arch4Sm80ELb0ELb0ELb1ELb1ELb1ELb0ELb0ELb0ELi2ELi4ELi4ELi4ELb0EEENS1_21CollectiveEpilogueBwdISA_SB_SD_Li256ELb1ELb0ELi2EEENS1_19SingleTileSchedulerILb1ELb0ELb0ELi128EEEEEEEEEvNT_6ParamsE$_ZN4cute3eso3ESOILb0ELb0EJiNS_5tupleIJiNS_1CILi0EEEEEEEEC2ERKiRKS5_) ;  /* 0xffffbe4000007944 */ /* 0x022fea0003c3ffff */
[----:B-1----:R1:W5:Y:S01]  /*bb10*/  LDL.64 R2, [R1+0x758] ;  /* 0x0007580001027983 */ /* 0x0023620000100a00 */
[----:B------:R-:W-:-:S02]  /*bb20*/  MOV R81, R60 ;  /* 0x0000003c00517202 */ /* 0x000fc40000000f00 */
[----:B------:R-:W-:Y:S02]  /*bb30*/  MOV R34, 0xbb50 ;  /* 0x0000bb5000227802 */ /* 0x000fe40000000f00 */
[----:B-1---5:R-:W-:Y:S05]  /*bb40*/  CALL.REL.NOINC `($_ZN7cutlass13device_kernelIN5flash19enable_sm80_to_sm89INS1_16FlashAttnBwdSm80INS1_25CollectiveMainloopBwdSm80ILi2ELi2EN4cute5tupleIJNS5_1CILi128EEES8_NS7_ILi64EEEEEENS_6half_tEfNS_4arch4Sm80ELb0ELb0ELb1ELb1ELb1ELb0ELb0ELb0ELi2ELi4ELi4ELi4ELb0EEENS1_21CollectiveEpilogueBwdISA_SB_SD_Li256ELb1ELb0ELi2EEENS1_19SingleTileSchedulerILb1ELb0ELb0ELi128EEEEEEEEEvNT_6ParamsE$_ZN4cute3eso3ESOILb0ELb1EJNS_5tupleIJiNS2_IJiNS_1CILi0EEEEEEEEENS2_IJNS_10UnderscoreENS2_IJS7_S7_EEEEEEEEC2ERKS6_RKS9_) ;  /* 0xffffc1c000007944 */ /* 0x022fea0003c3ffff */
[----:B------:R-:W2:Y:S01]  /*bb50*/  LDL.64 R4, [R1+0x758] ;  /* 0x0007580001047983 */ /* 0x000ea20000100a00 */
[----:B-1----:R-:W-:Y:S02]  /*bb60*/  MOV R2, R20 ;  /* 0x0000001400027202 */ /* 0x002fe40000000f00 */
[----:B------:R-:W-:Y:S01]  /*bb70*/  MOV R6, 0xbbb0 ;  /* 0x0000bbb000067802 */ /* 0x000fe20000000f00 */
[----:B--2---:R1:W-:Y:S04]  /*bb80*/  STL [R1+0x11ec], R4 ;  /* 0x0011ec0401007387 */ /* 0x0043e80000100800 */
[----:B------:R1:W-:Y:S02]  /*bb90*/  STL [R1+0x11f0], R5 ;  /* 0x0011f00501007387 */ /* 0x0003e40000100800 */
[----:B-1----:R-:W-:Y:S05]  /*bba0*/  CALL.REL.NOINC `($_ZN7cutlass13device_kernelIN5flash19enable_sm80_to_sm89INS1_16FlashAttnBwdSm80INS1_25CollectiveMainloopBwdSm80ILi2ELi2EN4cute5tupleIJNS5_1CILi128EEES8_NS7_ILi64EEEEEENS_6half_tEfNS_4arch4Sm80ELb0ELb0ELb1ELb1ELb1ELb0ELb0ELb0ELi2ELi4ELi4ELi4ELb0EEENS1_21CollectiveEpilogueBwdISA_SB_SD_Li256ELb1ELb0ELi2EEENS1_19SingleTileSchedulerILb1ELb0ELb0ELi128EEEEEEEEEvNT_6ParamsE$_ZZN4cute4diceINS_5tupleIJNS1_IJiNS1_IJiNS_1CILi0EEEEEEEEENS1_IJNS_10UnderscoreENS1_IJS6_S6_EEEEEEEEES9_EEDaRKT_RKT0_ENKUlRKT_RKT0_E_clIS5_S5_EEDaSI_SL_) ;  /* 0xffffebc000007944 */ /* 0x002fea0003c3ffff */
[----:B------:R-:W-:Y:S02]  /*bbb0*/  MOV R6, 0xbbd0 ;  /* 0x0000bbd000067802 */ /* 0x000fe40000000f00 */
[----:B-1---5:R-:W-:Y:S05]  /*bbc0*/  CALL.REL.NOINC `($_ZN7cutlass13device_kernelIN5flash19enable_sm80_to_sm89INS1_16FlashAttnBwdSm80INS1_25CollectiveMainloopBwdSm80ILi2ELi2EN4cute5tupleIJNS5_1CILi128EEES8_NS7_ILi64EEEEEENS_6half_tEfNS_4arch4Sm80ELb0ELb0ELb1ELb1ELb1ELb0ELb0ELb0ELi2ELi4ELi4ELi4ELb0EEENS1_21CollectiveEpilogueBwdISA_SB_SD_Li256ELb1ELb0ELi2EEENS1_19SingleTileSchedulerILb1ELb0ELb0ELi128EEEEEEEEEvNT_6ParamsE$_ZZN4cute12filter_tupleINS_5tupleIJNS1_IJiNS1_IJiNS_1CILi0EEEEEEEEENS1_IJNS_10UnderscoreENS1_IJS6_S6_EEEEEEEEES9_ZNS_4diceIS9_S9_EEDaRKT_RKT0_EUlRKT_RKT0_E_EEDaSD_SG_OT1_ENKUlDpSJ_E_clIJNS1_IJiiS3_EEENS1_IJEEEEEEDaSQ_) ;  /* 0xffffe64000007944 */ /* 0x022fea0003c3ffff */
[----:B------:R-:W-:Y:S02]  /*bbd0*/  MOV R6, 0xbbf0 ;  /* 0x0000bbf000067802 */ /* 0x000fe40000000f00 */
[----:B------:R-:W-:Y:S05]  /*bbe0*/  CALL.REL.NOINC `($_ZN7cutlass13device_kernelIN5flash19enable_sm80_to_sm89INS1_16FlashAttnBwdSm80INS1_25CollectiveMainloopBwdSm80ILi2ELi2EN4cute5tupleIJNS5_1CILi128EEES8_NS7_ILi64EEEEEENS_6half_tEfNS_4arch4Sm80ELb0ELb0ELb1ELb1ELb1ELb0ELb0ELb0ELi2ELi4ELi4ELi4ELb0EEENS1_21CollectiveEpilogueBwdISA_SB_SD_Li256ELb1ELb0ELi2EEENS1_19SingleTileSchedulerILb1ELb0ELb0ELi128EEEEEEEEEvNT_6ParamsE$_ZZN4cute7idx2crdINS_5tupleIJiiNS_1CILi0EEEEEENS1_IJNS1_IJNS2_ILi4EEENS2_ILi8EEEEEES5_NS2_ILi1EEEEEEEEDaRKT_RKT0_ENKUlRKT_RKT0_E_clIiS7_EEDaSI_SL_) ;  /* 0xfffff2b000007944 */ /* 0x000fea0003c3ffff */
[----:B------:R-:W-:Y:S02]  /*bbf0*/  MOV R7, R3 ;  /* 0x0000000300077202 */ /* 0x000fe40000000f00 */
[----:B------:R-:W-:-:S02]  /*bc00*/  MOV R6, 0xbc20 ;  /* 0x0000bc2000067802 */ /* 0x000fc40000000f00 */
[----:B------:R-:W-:Y:S05]  /*bc10*/  CALL.REL.NOINC `($_ZN7cutlass13device_kernelIN5flash19enable_sm80_to_sm89INS1_16FlashAttnBwdSm80INS1_25CollectiveMainloopBwdSm80ILi2ELi2EN4cute5tupleIJNS5_1CILi128EEES8_NS7_ILi64EEEEEENS_6half_tEfNS_4arch4Sm80ELb0ELb0ELb1ELb1ELb1ELb0ELb0ELb0ELi2ELi4ELi4ELi4ELb0EEENS1_21CollectiveEpilogueBwdISA_SB_SD_Li256ELb1ELb0ELi2EEENS1_19SingleTileSchedulerILb1ELb0ELb0ELi128EEEEEEEEEvNT_6ParamsE$_ZZN4cute9transformINS_5tupleIJiiNS_1CILi0EEEEEENS1_IJNS1_IJNS2_ILi4EEENS2_ILi8EEEEEES5_NS2_ILi1EEEEEEZNS_7idx2crdIS4_S9_EEDaRKT_RKT0_EUlRKT_RKT0_E_EEDaSD_SG_OT1_ENKUlDpSJ_E_clIJNS1_IJiiEEEiS3_EEEDaSQ_) ;  /* 0xfffff32000007944 */ /* 0x000fea0003c3ffff */
[----:B------:R-:W-:Y:S02]  /*bc20*/  MOV R6, 0xbc40 ;  /* 0x0000bc4000067802 */ /* 0x000fe40000000f00 */
[----:B------:R-:W-:Y:S05]  /*bc30*/  CALL.REL.NOINC `($_ZN7cutlass13device_kernelIN5flash19enable_sm80_to_sm89INS1_16FlashAttnBwdSm80INS1_25CollectiveMainloopBwdSm80ILi2ELi2EN4cute5tupleIJNS5_1CILi128EEES8_NS7_ILi64EEEEEENS_6half_tEfNS_4arch4Sm80ELb0ELb0ELb1ELb1ELb1ELb0ELb0ELb0ELi2ELi4ELi4ELi4ELb0EEENS1_21CollectiveEpilogueBwdISA_SB_SD_Li256ELb1ELb0ELi2EEENS1_19SingleTileSchedulerILb1ELb0ELb0ELi128EEEEEEEEEvNT_6ParamsE$_ZZN4cute13to_mixed_bitsINS_5tupleIJNS1_IJNS_1CILi4EEENS2_ILi8EEEEEES3_NS2_ILi1EEEEEENS1_IJNS1_IJNS2_ILi0EEENS2_ILi64EEEEEES8_S8_EEENS1_IJNS1_IJiiEEEiS8_EEEEEDaRKT_RKT0_RKT1_ENKUlRKT_RKT0_RKT1_E_clIS5_SA_SC_EEDaSP_SS_SV_) ;  /* 0xffffe95000007944 */ /* 0x000fea0003c3ffff */
[----:B------:R-:W-:Y:S02]  /*bc40*/  MOV R29, R4 ;  /* 0x00000004001d7202 */ /* 0x000fe40000000f00 */
[----:B------:R-:W-:-:S02]  /*bc50*/  MOV R4, 0xbc70 ;  /* 0x0000bc7000047802 */ /* 0x000fc40000000f00 */
[----:B------:R-:W-:Y:S05]  /*bc60*/  CALL.REL.NOINC `($_ZN7cutlass13device_kernelIN5flash19enable_sm80_to_sm89INS1_16FlashAttnBwdSm80INS1_25CollectiveMainloopBwdSm80ILi2ELi2EN4cute5tupleIJNS5_1CILi128EEES8_NS7_ILi64EEEEEENS_6half_tEfNS_4arch4Sm80ELb0ELb0ELb1ELb1ELb1ELb0ELb0ELb0ELi2ELi4ELi4ELi4ELb0EEENS1_21CollectiveEpilogueBwdISA_SB_SD_Li256ELb1ELb0ELi2EEENS1_19SingleTileSchedulerILb1ELb0ELb0ELi128EEEEEEEEEvNT_6ParamsE$_ZZN4cute13to_mixed_bitsINS_5tupleIJNS1_IJNS_1CILi4EEENS2_ILi8EEEEEES3_NS2_ILi1EEEEEENS1_IJNS1_IJNS2_ILi0EEENS2_ILi64EEEEEES8_S8_EEENS1_IJNS1_IJiiEEEiS8_EEEEEDaRKT_RKT0_RKT1_ENKUlDpRKT_E_clIJNS_9MixedBitsILj0ELj448EEENS2_ILj0EEESV_EEEDaSQ_) ;  /* 0xffffe8f000007944 */ /* 0x000fea0003c3ffff */
        /* <DEDUP_REMOVED lines=21> */
[----:B------:R-:W-:Y:S05]  /*bdc0*/  CALL.REL.NOINC `($_ZN7cutlass13device_kernelIN5flash19enable_sm80_to_sm89INS1_16FlashAttnBwdSm80INS1_25CollectiveMainloopBwdSm80ILi2ELi2EN4cute5tupleIJNS5_1CILi128EEES8_NS7_ILi64EEEEEENS_6half_tEfNS_4arch4Sm80ELb0ELb0ELb1ELb1ELb1ELb0ELb0ELb0ELi2ELi4ELi4ELi4ELb0EEENS1_21CollectiveEpilogueBwdISA_SB_SD_Li256ELb1ELb0ELi2EEENS1_19SingleTileSchedulerILb1ELb0ELb0ELi128EEEEEEEEEvNT_6ParamsE$_ZN4cute3eso3ESOILb0ELb0EJiiiEEC2ERKiS4_S4_) ;  /* 0xffffbd5000007944 */ /* 0x000fea0003c3ffff */
[----:B------:R2:W5:Y:S04]  /*bdd0*/  LDL R5, [R1+0x760] ;  /* 0x0007600001057983 */ /* 0x0005680000100800 */
[----:B-1----:R2:W5:Y:S01]  /*bde0*/  LDL.64 R2, [R1+0x758] ;  /* 0x0007580001027983 */ /* 0x0025620000100a00 */
[----:B------:R-:W-:-:S02]  /*bdf0*/  MOV R81, R60 ;  /* 0x0000003c00517202 */ /* 0x000fc40000000f00 */
[----:B------:R-:W-:Y:S02]  /*be00*/  MOV R6, 0xbe20 ;  /* 0x0000be2000067802 */ /* 0x000fe40000000f00 */
[----:B--2--5:R-:W-:Y:S05]  /*be10*/  CALL.REL.NOINC `($_ZN7cutlass13device_kernelIN5flash19enable_sm80_to_sm89INS1_16FlashAttnBwdSm80INS1_25CollectiveMainloopBwdSm80ILi2ELi2EN4cute5tupleIJNS5_1CILi128EEES8_NS7_ILi64EEEEEENS_6half_tEfNS_4arch4Sm80ELb0ELb0ELb1ELb1ELb1ELb0ELb0ELb0ELi2ELi4ELi4ELi4ELb0EEENS1_21CollectiveEpilogueBwdISA_SB_SD_Li256ELb1ELb0ELi2EEENS1_19SingleTileSchedulerILb1ELb0ELb0ELi128EEEEEEEEEvNT_6ParamsE$_ZN4cute3eso3ESOILb1ELb0EJNS_1CILi1EEENS_5tupleIJiiiEEENS2_ILi64EEENS4_IJNS2_ILi72EEENS2_ILi144EEENS2_ILi288EEEEEENS2_ILi512EEEEEC2ERKS3_RKS5_RKS6_RKSA_RKSB_) ;  /* 0xffffc44000007944 */ /* 0x024fea0003c3ffff */
[----:B-1----:R1:W5:Y:S04]  /*be20*/  LDL R5, [R1+0x760] ;  /* 0x0007600001057983 */ /* 0x0023680000100800 */
[----:B------:R1:W5:Y:S01]  /*be30*/  LDL.64 R2, [R1+0x758] ;  /* 0x0007580001027983 */ /* 0x0003620000100a00 */
[----:B------:R-:W-:Y:S02]  /*be40*/  MOV R81, R60 ;  /* 0x0000003c00517202 */ /* 0x000fe40000000f00 */
[----:B------:R-:W-:Y:S02]  /*be50*/  MOV R6, 0xbe70 ;  /* 0x0000be7000067802 */ /* 0x000fe40000000f00 */
[----:B-1---5:R-:W-:Y:S05]  /*be60*/  CALL.REL.NOINC `($_ZN7cutlass13device_kernelIN5flash19enable_sm80_to_sm89INS1_16FlashAttnBwdSm80INS1_25CollectiveMainloopBwdSm80ILi2ELi2EN4cute5tupleIJNS5_1CILi128EEES8_NS7_ILi64EEEEEENS_6half_tEfNS_4arch4Sm80ELb0ELb0ELb1ELb1ELb1ELb0ELb0ELb0ELi2ELi4ELi4ELi4ELb0EEENS1_21CollectiveEpilogueBwdISA_SB_SD_Li256ELb1ELb0ELi2EEENS1_19SingleTileSchedulerILb1ELb0ELb0ELi128EEEEEEEEEvNT_6ParamsE$_ZN4cute5tupleIJNS0_IJNS_1CILi8EEENS0_IJNS1_ILi2EEES3_S3_EEENS1_ILi1EEES4_S5_EEENS0_IJS5_NS0_IJiiiEEENS1_ILi64EEENS0_IJNS1_ILi72EEENS1_ILi144EEENS1_ILi288EEEEEENS1_ILi512EEEEEEEEC2ERKS6_RKSE_) ;  /* 0xffffe07000007944 */ /* 0x022fea0003c3ffff */
[----:B-1----:R1:W5:Y:S04]  /*be70*/  LDL R5, [R1+0x760] ;  /* 0x0007600001057983 */ /* 0x0023680000100800 */
[----:B------:R1:W5:Y:S01]  /*be80*/  LDL.64 R2, [R1+0x758] ;  /* 0x0007580001027983 */ /* 0x0003620000100a00 */
[----:B------:R-:W-:-:S03]  /*be90*/  MOV R4, 0xbeb0 ;  /* 0x0000beb000047802 */ /* 0x000fc60000000f00 */
[----:B-1---5:R-:W-:Y:S05]  /*bea0*/  CALL.REL.NOINC `($_ZN7cutlass13device_kernelIN5flash19enable_sm80_to_sm89INS1_16FlashAttnBwdSm80INS1_25CollectiveMainloopBwdSm80ILi2ELi2EN4cute5tupleIJNS5_1CILi128EEES8_NS7_ILi64EEEEEENS_6half_tEfNS_4arch4Sm80ELb0ELb0ELb1ELb1ELb1ELb0ELb0ELb0ELi2ELi4ELi4ELi4ELb0EEENS1_21CollectiveEpilogueBwdISA_SB_SD_Li256ELb1ELb0ELi2EEENS1_19SingleTileSchedulerILb1ELb0ELb0ELi128EEEEEEEEEvNT_6ParamsE$_ZZN4cute7flattenINS_5tupleIJNS_1CILi1EEENS1_IJiiiEEENS2_ILi64EEENS1_IJNS2_ILi72EEENS2_ILi144EEENS2_ILi288EEEEEENS2_ILi512EEEEEEEEDaRKT_ENKUlRKT_E_clIS4_EEDaSH_) ;  /* 0xffffeed000007944 */ /* 0x022fea0003c3ffff */
[----:B------:R-:W-:Y:S02]  /*beb0*/  MOV R6, 0xbed0 ;  /* 0x0000bed000067802 */ /* 0x000fe40000000f00 */
[----:B------:R-:W-:Y:S05]  /*bec0*/  CALL.REL.NOINC `($_ZN7cutlass13device_kernelIN5flash19enable_sm80_to_sm89INS1_16FlashAttnBwdSm80INS1_25CollectiveMainloopBwdSm80ILi2ELi2EN4cute5tupleIJNS5_1CILi128EEES8_NS7_ILi64EEEEEENS_6half_tEfNS_4arch4Sm80ELb0ELb0ELb1ELb1ELb1ELb0ELb0ELb0ELi2ELi4ELi4ELi4ELb0EEENS1_21CollectiveEpilogueBwdISA_SB_SD_Li256ELb1ELb0ELi2EEENS1_19SingleTileSchedulerILb1ELb0ELb0ELi128EEEEEEEEEvNT_6ParamsE$_ZZN4cute12filter_tupleINS_5tupleIJNS_1CILi1EEENS1_IJiiiEEENS2_ILi64EEENS1_IJNS2_ILi72EEENS2_ILi144EEENS2_ILi288EEEEEENS2_ILi512EEEEEEZNS_7flattenISB_EEDaRKT_EUlRKT_E_EEDaSF_OT0_ENKUlDpSI_E_clIJNS1_IJS3_EEES4_NS1_IJS5_EEES9_NS1_IJSA_EEEEEEDaSM_) ;  /* 0xffffe4c000007944 */ /* 0x000fea0003c3ffff */
[----:B------:R-:W-:Y:S02]  /*bed0*/  MOV R81, R60 ;  /* 0x0000003c00517202 */ /* 0x000fe40000000f00 */
[----:B------:R-:W-:-:S02]  /*bee0*/  MOV R6, 0xbf00 ;  /* 0x0000bf0000067802 */ /* 0x000fc40000000f00 */
[----:B------:R-:W-:Y:S05]  /*bef0*/  CALL.REL.NOINC `($_ZN7cutlass13device_kernelIN5flash19enable_sm80_to_sm89INS1_16FlashAttnBwdSm80INS1_25CollectiveMainloopBwdSm80ILi2ELi2EN4cute5tupleIJNS5_1CILi128EEES8_NS7_ILi64EEEEEENS_6half_tEfNS_4arch4Sm80ELb0ELb0ELb1ELb1ELb1ELb0ELb0ELb0ELi2ELi4ELi4ELi4ELb0EEENS1_21CollectiveEpilogueBwdISA_SB_SD_Li256ELb1ELb0ELi2EEENS1_19SingleTileSchedulerILb1ELb0ELb0ELi128EEEEEEEEEvNT_6ParamsE$_ZN4cute3eso3ESOILb0ELb1EJiNS_1CILi72EEENS2_ILi512EEEEEC2ERKiRKS3_RKS4_) ;  /* 0xffffbf8000007944 */ /* 0x000fea0003c3ffff */
[----:B------:R-:W2:Y:S01]  /*bf00*/  LDL R28, [R1+0x758] ;  /* 0x00075800011c7983 */ /* 0x000ea20000100800 */
[----:B------:R-:W-:Y:S01]  /*bf10*/  IMAD.MOV.U32 R81, RZ, RZ, R60 ;  /* 0x000000ffff517224 */ /* 0x000fe200078e003c */
[----:B-1----:R-:W-:-:S02]  /*bf20*/  MOV R2, R12 ;  /* 0x0000000c00027202 */ /* 0x002fc40000000f00 */
[----:B------:R-:W-:Y:S01]  /*bf30*/  MOV R6, 0xbf60 ;  /* 0x0000bf6000067802 */ /* 0x000fe20000000f00 */
[----:B--2---:R1:W-:Y:S04]  /*bf40*/  STL [R1+0x790], R28 ;  /* 0x0007901c01007387 */ /* 0x0043e80000100800 */
[----:B-1----:R-:W-:Y:S05]  /*bf50*/  CALL.REL.NOINC `($_ZN7cutlass13device_kernelIN5flash19enable_sm80_to_sm89INS1_16FlashAttnBwdSm80INS1_25CollectiveMainloopBwdSm80ILi2ELi2EN4cute5tupleIJNS5_1CILi128EEES8_NS7_ILi64EEEEEENS_6half_tEfNS_4arch4Sm80ELb0ELb0ELb1ELb1ELb1ELb0ELb0ELb0ELi2ELi4ELi4ELi4ELb0EEENS1_21CollectiveEpilogueBwdISA_SB_SD_Li256ELb1ELb0ELi2EEENS1_19SingleTileSchedulerILb1ELb0ELb0ELi128EEEEEEEEEvNT_6ParamsE$_ZN4cute3eso3ESOILb0ELb0EJiiNS_1CILi72EEENS2_ILi512EEEEEC2ERKiS7_RKS3_RKS4_) ;  /* 0xffffbb4000007944 */ /* 0x002fea0003c3ffff */
        /* <DEDUP_REMOVED lines=8> */
[----:B-1----:R-:W-:Y:S05]  /*bfe0*/  CALL.REL.NOINC `($_ZN7cutlass13device_kernelIN5flash19enable_sm80_to_sm89INS1_16FlashAttnBwdSm80INS1_25CollectiveMainloopBwdSm80ILi2ELi2EN4cute5tupleIJNS5_1CILi128EEES8_NS7_ILi64EEEEEENS_6half_tEfNS_4arch4Sm80ELb0ELb0ELb1ELb1ELb1ELb0ELb0ELb0ELi2ELi4ELi4ELi4ELb0EEENS1_21CollectiveEpilogueBwdISA_SB_SD_Li256ELb1ELb0ELi2EEENS1_19SingleTileSchedulerILb1ELb0ELb0ELi128EEEEEEEEEvNT_6ParamsE$_ZN4cute3eso3ESOILb0ELb0EJiiiNS_1CILi72EEENS2_ILi512EEEEEC2ERKiS7_S7_RKS3_RKS4_) ;  /* 0xffffbc8000007944 */ /* 0x002fea0003c3ffff */
        /* <DEDUP_REMOVED lines=9> */
[----:B-1----:R-:W-:Y:S05]  /*c080*/  CALL.REL.NOINC `($_ZN7cutlass13device_kernelIN5flash19enable_sm80_to_sm89INS1_16FlashAttnBwdSm80INS1_25CollectiveMainloopBwdSm80ILi2ELi2EN4cute5tupleIJNS5_1CILi128EEES8_NS7_ILi64EEEEEENS_6half_tEfNS_4arch4Sm80ELb0ELb0ELb1ELb1ELb1ELb0ELb0ELb0ELi2ELi4ELi4ELi4ELb0EEENS1_21CollectiveEpilogueBwdISA_SB_SD_Li256ELb1ELb0ELi2EEENS1_19SingleTileSchedulerILb1ELb0ELb0ELi128EEEEEEEEEvNT_6ParamsE$_ZN4cute3eso3ESOILb1ELb0EJNS_1CILi1EEEiiiNS2_ILi72EEENS2_ILi512EEEEEC2ERKS3_RKiSA_SA_RKS4_RKS5_) ;  /* 0xffffc2f000007944 */ /* 0x002fea0003c3ffff */
[----:B-1----:R1:W5:Y:S04]  /*c090*/  LDL R5, [R1+0x778] ;  /* 0x0007780001057983 */ /* 0x0023680000100800 */
[----:B------:R1:W5:Y:S01]  /*c0a0*/  LDL.64 R2, [R1+0x770] ;  /* 0x0007700001027983 */ /* 0x0003620000100a00 */
[----:B------:R-:W-:-:S02]  /*c0b0*/  MOV R82, R59 ;  /* 0x0000003b00527202 */ /* 0x000fc40000000f00 */
[----:B------:R-:W-:Y:S02]  /*c0c0*/  MOV R6, 0xc0e0 ;  /* 0x0000c0e000067802 */ /* 0x000fe40000000f00 */
[----:B-1---5:R-:W-:Y:S05]  /*c0d0*/  CALL.REL.NOINC `($_ZN7cutlass13device_kernelIN5flash19enable_sm80_to_sm89INS1_16FlashAttnBwdSm80INS1_25CollectiveMainloopBwdSm80ILi2ELi2EN4cute5tupleIJNS5_1CILi128EEES8_NS7_ILi64EEEEEENS_6half_tEfNS_4arch4Sm80ELb0ELb0ELb1ELb1ELb1ELb0ELb0ELb0ELi2ELi4ELi4ELi4ELb0EEENS1_21CollectiveEpilogueBwdISA_SB_SD_Li256ELb1ELb0ELi2EEENS1_19SingleTileSchedulerILb1ELb0ELb0ELi128EEEEEEEEEvNT_6ParamsE$_ZN4cute5tupleIJNS0_IJNS_1CILi8EEENS1_ILi2EEES3_S3_S2_S3_EEENS0_IJNS1_ILi1EEEiiiNS1_ILi72EEENS1_ILi512EEEEEEEEC2ERKS4_RKS8_) ;  /* 0xffffde7000007944 */ /* 0x022fea0003c3ffff */
        /* <DEDUP_REMOVED lines=8> */
[----:B-1----:R-:W-:Y:S05]  /*c160*/  CALL.REL.NOINC `($_ZN7cutlass13device_kernelIN5flash19enable_sm80_to_sm89INS1_16FlashAttnBwdSm80INS1_25CollectiveMainloopBwdSm80ILi2ELi2EN4cute5tupleIJNS5_1CILi128EEES8_NS7_ILi64EEEEEENS_6half_tEfNS_4arch4Sm80ELb0ELb0ELb1ELb1ELb1ELb0ELb0ELb0ELi2ELi4ELi4ELi4ELb0EEENS1_21CollectiveEpilogueBwdISA_SB_SD_Li256ELb1ELb0ELi2EEENS1_19SingleTileSchedulerILb1ELb0ELb0ELi128EEEEEEEEEvNT_6ParamsE$_ZZN4cute6detail16composition_implINS_5tupleIJNS_1CILi8EEENS3_ILi2EEES5_S5_S4_S5_EEENS2_IJNS3_ILi1EEEiiiNS3_ILi72EEENS3_ILi512EEEEEENS2_IJNS2_IJS5_S5_S5_EEES5_NS3_ILi4EEEEEENS2_IJNS2_IJS7_S9_S4_EEENS3_ILi4096EEENS3_ILi16EEEEEEEEDaRKT_RKT0_RKT1_RKT2_ENKUlRKT_RKT0_E_clISB_SE_EEDaSW_SZ_) ;  /* 0xffffea0000007944 */ /* 0x002fea0003c3ffff */
[----:B------:R-:W-:Y:S02]  /*c170*/  MOV R69, R13 ;  /* 0x0000000d00457202 */ /* 0x000fe40000000f00 */
[----:B------:R-:W-:Y:S02]  /*c180*/  MOV R6, 0xc1a0 ;  /* 0x0000c1a000067802 */ /* 0x000fe40000000f00 */
[----:B-----5:R-:W-:Y:S05]  /*c190*/  CALL.REL.NOINC `($_ZN7cutlass13device_kernelIN5flash19enable_sm80_to_sm89INS1_16FlashAttnBwdSm80INS1_25CollectiveMainloopBwdSm80ILi2ELi2EN4cute5tupleIJNS5_1CILi128EEES8_NS7_ILi64EEEEEENS_6half_tEfNS_4arch4Sm80ELb0ELb0ELb1ELb1ELb1ELb0ELb0ELb0ELi2ELi4ELi4ELi4ELb0EEENS1_21CollectiveEpilogueBwdISA_SB_SD_Li256ELb1ELb0ELi2EEENS1_19SingleTileSchedulerILb1ELb0ELb0ELi128EEEEEEEEEvNT_6ParamsE$_ZZN4cute6detail16composition_implINS_5tupleIJNS_1CILi8EEENS3_ILi2EEES5_S5_S4_S5_EEENS2_IJNS3_ILi1EEEiiiNS3_ILi72EEENS3_ILi512EEEEEENS2_IJNS2_IJS5_S5_S5_EEES5_NS3_ILi4EEEEEENS2_IJNS2_IJS7_S9_S4_EEENS3_ILi4096EEENS3_ILi16EEEEEEEEDaRKT_RKT0_RKT1_RKT2_ENKUlRKT_RKT0_E_clISC_SG_EEDaSW_SZ_) ;  /* 0xffffea2000007944 */ /* 0x020fea0003c3ffff */
[----:B-----5:R2:W-:Y:S01]  /*c1a0*/  STL.64 [R1+0x770], R2 ;  /* 0x0007700201007387 */ /* 0x0205e20000100a00 */
[----:B------:R-:W-:Y:S02]  /*c1b0*/  MOV R6, R4 ;  /* 0x0000000400067202 */ /* 0x000fe40000000f00 */
[----:B------:R-:W-:Y:S02]  /*c1c0*/  MOV R4, 0xc1e0 ;  /* 0x0000c1e000047802 */ /* 0x000fe40000000f00 */
[----:B-12---:R-:W-:Y:S05]  /*c1d0*/  CALL.REL.NOINC `($_ZN7cutlass13device_kernelIN5flash19enable_sm80_to_sm89INS1_16FlashAttnBwdSm80INS1_25CollectiveMainloopBwdSm80ILi2ELi2EN4cute5tupleIJNS5_1CILi128EEES8_NS7_ILi64EEEEEENS_6half_tEfNS_4arch4Sm80ELb0ELb0ELb1ELb1ELb1ELb0ELb0ELb0ELi2ELi4ELi4ELi4ELb0EEENS1_21CollectiveEpilogueBwdISA_SB_SD_Li256ELb1ELb0ELi2EEENS1_19SingleTileSchedulerILb1ELb0ELb0ELi128EEEEEEEEEvNT_6ParamsE$_ZN4cute3eso3ESOILb0ELb0EJNS_5tupleIJNS_1CILi1EEENS3_ILi512EEEiEEENS3_ILi4096EEENS2_IJiiEEEEEC2ERKS6_RKS7_RKS8_) ;  /* 0xffffad3000007944 */ /* 0x006fea0003c3ffff */
[----:B------:R2:W5:Y:S04]  /*c1e0*/  LDL R5, [R1+0x760] ;  /* 0x0007600001057983 */ /* 0x0005680000100800 */
[----:B-1----:R2:W5:Y:S01]  /*c1f0*/  LDL.64 R2, [R1+0x758] ;  /* 0x0007580001027983 */ /* 0x0025620000100a00 */
[----:B------:R-:W-:-:S03]  /*c200*/  MOV R6, 0xc220 ;  /* 0x0000c22000067802 */ /* 0x000fc60000000f00 */
[----:B--2--5:R-:W-:Y:S05]  /*c210*/  CALL.REL.NOINC `($_ZN7cutlass13device_kernelIN5flash19enable_sm80_to_sm89INS1_16FlashAttnBwdSm80INS1_25CollectiveMainloopBwdSm80ILi2ELi2EN4cute5tupleIJNS5_1CILi128EEES8_NS7_ILi64EEEEEENS_6half_tEfNS_4arch4Sm80ELb0ELb0ELb1ELb1ELb1ELb0ELb0ELb0ELi2ELi4ELi4ELi4ELb0EEENS1_21CollectiveEpilogueBwdISA_SB_SD_Li256ELb1ELb0ELi2EEENS1_19SingleTileSchedulerILb1ELb0ELb0ELi128EEEEEEEEEvNT_6ParamsE$_ZN4cute5tupleIJNS0_IJNS0_IJNS_1CILi2EEES2_S2_EEES2_NS0_IJS2_S2_EEEEEENS0_IJNS0_IJNS1_ILi1EEENS1_ILi512EEEiEEENS1_ILi4096EEENS0_IJiiEEEEEEEEC2ERKS5_RKSB_) ;  /* 0xffffda0000007944 */ /* 0x024fea0003c3ffff */
[----:B-1----:R1:W5:Y:S04]  /*c220*/  LDL R4, [R1+0x760] ;  /* 0x0007600001047983 */ /* 0x0023680000100800 */
[----:B------:R1:W5:Y:S01]  /*c230*/  LDL.64 R2, [R1+0x758] ;  /* 0x0007580001027983 */ /* 0x0003620000100a00 */
[----:B------:R-:W-:-:S02]  /*c240*/  LEA.HI R26, R26, R26, RZ, 0x1d ;  /* 0x0000001a1a1a7211 */ /* 0x000fc400078fe8ff */
[----:B------:R-:W-:-:S03]  /*c250*/  MOV R6, 0xc290 ;  /* 0x0000c29000067802 */ /* 0x000fc60000000f00 */
[----:B------:R-:W-:-:S05]  /*c260*/  IMAD.U32 R26, R7, 0x2, R26 ;  /* 0x00000002071a7824 */ /* 0x000fca00078e001a */
[----:B------:R1:W-:Y:S02]  /*c270*/  STL [R1+0x11e4], R26 ;  /* 0x0011e41a01007387 */ /* 0x0003e40000100800 */
[----:B-1---5:R-:W-:Y:S05]  /*c280*/  CALL.REL.NOINC `($_ZN7cutlass13device_kernelIN5flash19enable_sm80_to_sm89INS1_16FlashAttnBwdSm80INS1_25CollectiveMainloopBwdSm80ILi2ELi2EN4cute5tupleIJNS5_1CILi128EEES8_NS7_ILi64EEEEEENS_6half_tEfNS_4arch4Sm80ELb0ELb0ELb1ELb1ELb1ELb0ELb0ELb0ELi2ELi4ELi4ELi4ELb0EEENS1_21CollectiveEpilogueBwdISA_SB_SD_Li256ELb1ELb0ELi2EEENS1_19SingleTileSchedulerILb1ELb0ELb0ELi128EEEEEEEEEvNT_6ParamsE$_ZN4cute3eso3ESOILb0ELb0EJNS_6LayoutINS_5tupleIJNS3_IJNS_1CILi2EEES5_S5_EEES5_NS3_IJS5_S5_EEEEEENS3_IJNS3_IJNS4_ILi1EEENS4_ILi512EEEiEEENS4_ILi4096EEENS3_IJiiEEEEEEEEjEEC2ERKSF_RKj) ;  /* 0xffffb30000007944 */ /* 0x022fea0003c3ffff */
[----:B-1----:R-:W2:Y:S04]  /*c290*/  LDL.64 R6, [R1+0x760] ;  /* 0x0007600001067983 */ /* 0x002ea80000100a00 */
[----:B------:R1:W5:Y:S01]  /*c2a0*/  LDL.64 R4, [R1+0x758] ;  /* 0x0007580001047983 */ /* 0x0003620000100a00 */
[----:B------:R-:W-:Y:S02]  /*c2b0*/  MOV R38, R60 ;  /* 0x0000003c00267202 */ /* 0x000fe40000000f00 */
[----:B------:R-:W-:Y:S01]  /*c2c0*/  MOV R46, 0xc2f0 ;  /* 0x0000c2f0002e7802 */ /* 0x000fe20000000f00 */
[----:B--2---:R-:W-:-:S04]  /*c2d0*/  IMAD.WIDE.U32 R2, R7, 0x2, R24 ;  /* 0x0000000207027825 */ /* 0x004fc800078e0018 */
[----:B-1---5:R-:W-:Y:S05]  /*c2e0*/  CALL.REL.NOINC `($_ZN7cutlass13device_kernelIN5flash19enable_sm80_to_sm89INS1_16FlashAttnBwdSm80INS1_25CollectiveMainloopBwdSm80ILi2ELi2EN4cute5tupleIJNS5_1CILi128EEES8_NS7_ILi64EEEEEENS_6half_tEfNS_4arch4Sm80ELb0ELb0ELb1ELb1ELb1ELb0ELb0ELb0ELi2ELi4ELi4ELi4ELb0EEENS1_21CollectiveEpilogueBwdISA_SB_SD_Li256ELb1ELb0ELi2EEENS1_19SingleTileSchedulerILb1ELb0ELb0ELi128EEEEEEEEEvNT_6ParamsE$_ZN4cute8smem_ptrIPN7cutlass6half_tEECI1NS_12iter_adaptorIS3_S4_EEES3_) ;  /* 0xffffdd1000007944 */ /* 0x022fea0003c3ffff */
[----:B------:R-:W2:Y:S01]  /*c2f0*/  LDL.64 R24, [R1+0x758] ;  /* 0x0007580001187983 */ /* 0x000ea20000100a00 */
[----:B-1----:R-:W-:Y:S01]  /*c300*/  IMAD.MOV.U32 R2, RZ, RZ, R4 ;  /* 0x000000ffff027224 */ /* 0x002fe200078e0004 */
[----:B------:R-:W-:-:S02]  /*c310*/  MOV R3, R5 ;  /* 0x0000000500037202 */ /* 0x000fc40000000f00 */
[----:B------:R-:W-:Y:S01]  /*c320*/  MOV R30, 0xc350 ;  /* 0x0000c350001e7802 */ /* 0x000fe20000000f00 */
[----:B--2---:R1:W-:Y:S04]  /*c330*/  STL.64 [R1+0x770], R24 ;  /* 0x0007701801007387 */ /* 0x0043e80000100a00 */
[----:B-1----:R-:W-:Y:S05]  /*c340*/  CALL.REL.NOINC `($_ZN7cutlass13device_kernelIN5flash19enable_sm80_to_sm89INS1_16FlashAttnBwdSm80INS1_25CollectiveMainloopBwdSm80ILi2ELi2EN4cute5tupleIJNS5_1CILi128EEES8_NS7_ILi64EEEEEENS_6half_tEfNS_4arch4Sm80ELb0ELb0ELb1ELb1ELb1ELb0ELb0ELb0ELi2ELi4ELi4ELi4ELb0EEENS1_21CollectiveEpilogueBwdISA_SB_SD_Li256ELb1ELb0ELi2EEENS1_19SingleTileSchedulerILb1ELb0ELb0ELi128EEEEEEEEEvNT_6ParamsE$_ZN4cute3eso3ESOILb0ELb0EJNS_6LayoutINS_5tupleIJNS3_IJNS_1CILi2EEES5_S5_EEES5_NS3_IJS5_S5_EEEEEENS3_IJNS3_IJNS4_ILi1EEENS4_ILi512EEEiEEENS4_ILi4096EEENS3_IJiiEEEEEEEENS_10ViewEngineINS_8smem_ptrIPN7cutlass6half_tEEEEEEEC2ERKSF_RKSM_) ;  /* 0xffffb1c000007944 */ /* 0x002fea0003c3ffff */
[----:B-1----:R-:W-:Y:S02]  /*c350*/  MOV R2, 0xc370 ;  /* 0x0000c37000027802 */ /* 0x002fe40000000f00 */
[----:B------:R-:W-:Y:S05]  /*c360*/  CALL.REL.NOINC `($_ZN7cutlass13device_kernelIN5flash19enable_sm80_to_sm89INS1_16FlashAttnBwdSm80INS1_25CollectiveMainloopBwdSm80ILi2ELi2EN4cute5tupleIJNS5_1CILi128EEES8_NS7_ILi64EEEEEENS_6half_tEfNS_4arch4Sm80ELb0ELb0ELb1ELb1ELb1ELb0ELb0ELb0ELi2ELi4ELi4ELi4ELb0EEENS1_21CollectiveEpilogueBwdISA_SB_SD_Li256ELb1ELb0ELi2EEENS1_19SingleTileSchedulerILb1ELb0ELb0ELi128EEEEEEEEEvNT_6ParamsE$_ZZN4cute4takeILi1ELi3ENS_5tupleIJNS1_IJNS_1CILi1EEENS2_ILi512EEEiEEENS2_ILi4096EEENS1_IJiiEEEEEEEEDaRKT1_ENKUlDpRKT_E_clIJS6_S7_EEEDaSF_) ;  /* 0xffffe4b000007944 */ /* 0x000fea0003c3ffff */
[----:B------:R-:W-:Y:S02]  /*c370*/  MOV R2, 0xc390 ;  /* 0x0000c39000027802 */ /* 0x000fe40000000f00 */
[----:B------:R-:W-:Y:S05]  /*c380*/  CALL.REL.NOINC `($_ZN7cutlass13device_kernelIN5flash19enable_sm80_to_sm89INS1_16FlashAttnBwdSm80INS1_25CollectiveMainloopBwdSm80ILi2ELi2EN4cute5tupleIJNS5_1CILi128EEES8_NS7_ILi64EEEEEENS_6half_tEfNS_4arch4Sm80ELb0ELb0ELb1ELb1ELb1ELb0ELb0ELb0ELi2ELi4ELi4ELi4ELb0EEENS1_21CollectiveEpilogueBwdISA_SB_SD_Li256ELb1ELb0ELi2EEENS1_19SingleTileSchedulerILb1ELb0ELb0ELi128EEEEEEEEEvNT_6ParamsE$_ZZN4cute16flatten_to_tupleINS_5tupleIJNS_1CILi4096EEENS1_IJiiEEEEEEEEDaRKT_ENKUlRKT_E_clIS4_EEDaSB_) ;  /* 0xffffe3c000007944 */ /* 0x000fea0003c3ffff */
[----:B------:R-:W-:Y:S02]  /*c390*/  MOV R2, 0xc3b0 ;  /* 0x0000c3b000027802 */ /* 0x000fe40000000f00 */
[----:B------:R-:W-:Y:S05]  /*c3a0*/  CALL.REL.NOINC `($_ZN7cutlass13device_kernelIN5flash19enable_sm80_to_sm89INS1_16FlashAttnBwdSm80INS1_25CollectiveMainloopBwdSm80ILi2ELi2EN4cute5tupleIJNS5_1CILi128EEES8_NS7_ILi64EEEEEENS_6half_tEfNS_4arch4Sm80ELb0ELb0ELb1ELb1ELb1ELb0ELb0ELb0ELi2ELi4ELi4ELi4ELb0EEENS1_21CollectiveEpilogueBwdISA_SB_SD_Li256ELb1ELb0ELi2EEENS1_19SingleTileSchedulerILb1ELb0ELb0ELi128EEEEEEEEEvNT_6ParamsE$_ZZN4cute12filter_tupleINS_5tupleIJNS_1CILi4096EEENS1_IJiiEEEEEEZNS_16flatten_to_tupleIS5_EEDaRKT_EUlRKT_E_EEDaS9_OT0_ENKUlDpSC_E_clIJNS1_IJS3_EEES4_EEEDaSG_) ;  /* 0xffffe06000007944 */ /* 0x000fea0003c3ffff */
        /* <DEDUP_REMOVED lines=14> */
[----:B-1---5:R-:W-:Y:S05]  /*c490*/  CALL.REL.NOINC `($_ZN7cutlass13device_kernelIN5flash19enable_sm80_to_sm89INS1_16FlashAttnBwdSm80INS1_25CollectiveMainloopBwdSm80ILi2ELi2EN4cute5tupleIJNS5_1CILi128EEES8_NS7_ILi64EEEEEENS_6half_tEfNS_4arch4Sm80ELb0ELb0ELb1ELb1ELb1ELb0ELb0ELb0ELi2ELi4ELi4ELi4ELb0EEENS1_21CollectiveEpilogueBwdISA_SB_SD_Li256ELb1ELb0ELi2EEENS1_19SingleTileSchedulerILb1ELb0ELb0ELi128EEEEEEEEEvNT_6ParamsE$_ZN4cute3eso3ESOILb1ELb0EJNS_14ComposedLayoutINS_7SwizzleILi3ELi3ELi3EEENS_1CILi0EEENS_6LayoutINS_5tupleIJNS8_IJNS8_IJNS5_ILi4EEENS5_ILi8EEEEEENS8_IJNS5_ILi2EEENS5_ILi1EEEEEEEEENS8_IJNS8_IJSC_SC_EEENS8_IJSA_S9_EEEEEEEEENS8_IJNS8_IJNS8_IJSC_NS5_ILi64EEEEEENS8_IJNS5_ILi512EEES6_EEEEEENS8_IJNS8_IJSD_SA_EEENS8_IJNS5_ILi1024EEENS5_ILi16EEEEEEEEEEEEEEEENS_10ViewEngineINS_8smem_ptrIPN7cutlass6half_tEEEEEEEC2ERKSW_RKS13_) ;  /* 0xffffbb7000007944 */ /* 0x022fea0003c3ffff */
        /* <DEDUP_REMOVED lines=8> */
[----:B-1----:R-:W-:Y:S01]  /*c520*/  IMAD.MOV.U32 R2, RZ, RZ, R12 ;  /* 0x000000ffff027224 */ /* 0x002fe200078e000c */
[----:B------:R-:W-:Y:S01]  /*c530*/  MOV R81, R60 ;  /* 0x0000003c00517202 */ /* 0x000fe20000000f00 */
        /* <DEDUP_REMOVED lines=17> */
[----:B------:R-:W-:Y:S05]  /*c650*/  CALL.REL.NOINC `($_ZN7cutlass13device_kernelIN5flash19enable_sm80_to_sm89INS1_16FlashAttnBwdSm80INS1_25CollectiveMainloopBwdSm80ILi2ELi2EN4cute5tupleIJNS5_1CILi128EEES8_NS7_ILi64EEEEEENS_6half_tEfNS_4arch4Sm80ELb0ELb0ELb1ELb1ELb1ELb0ELb0ELb0ELi2ELi4ELi4ELi4ELb0EEENS1_21CollectiveEpilogueBwdISA_SB_SD_Li256ELb1ELb0ELi2EEENS1_19SingleTileSchedulerILb1ELb0ELb0ELi128EEEEEEEEEvNT_6ParamsE$_ZZN4cute7idx2crdINS_5tupleIJiiNS_1CILi0EEEEEENS1_IJNS1_IJNS2_ILi4EEENS2_ILi8EEEEEENS2_ILi2EEENS2_ILi1EEEEEEEEDaRKT_RKT0_ENKUlRKT_RKT0_E_clIiS7_EEDaSJ_SM_) ;  /* 0xffffe75000007944 */ /* 0x000fea0003c3ffff */
[----:B------:R-:W-:Y:S02]  /*c660*/  MOV R6, 0xc680 ;  /* 0x0000c68000067802 */ /* 0x000fe40000000f00 */
[----:B------:R-:W-:Y:S05]  /*c670*/  CALL.REL.NOINC `($_ZN7cutlass13device_kernelIN5flash19enable_sm80_to_sm89INS1_16FlashAttnBwdSm80INS1_25CollectiveMainloopBwdSm80ILi2ELi2EN4cute5tupleIJNS5_1CILi128EEES8_NS7_ILi64EEEEEENS_6half_tEfNS_4arch4Sm80ELb0ELb0ELb1ELb1ELb1ELb0ELb0ELb0ELi2ELi4ELi4ELi4ELb0EEENS1_21CollectiveEpilogueBwdISA_SB_SD_Li256ELb1ELb0ELi2EEENS1_19SingleTileSchedulerILb1ELb0ELb0ELi128EEEEEEEEEvNT_6ParamsE$_ZZN4cute7idx2crdINS_5tupleIJiiNS_1CILi0EEEEEENS1_IJNS1_IJNS2_ILi4EEENS2_ILi8EEEEEENS2_ILi2EEENS2_ILi1EEEEEEEEDaRKT_RKT0_ENKUlRKT_RKT0_E_clIiS8_EEDaSJ_SM_) ;  /* 0xffffe7a000007944 */ /* 0x000fea0003c3ffff */
[----:B------:R-:W-:Y:S02]  /*c680*/  MOV R6, 0xc6a0 ;  /* 0x0000c6a000067802 */ /* 0x000fe40000000f00 */
[----:B------:R-:W-:Y:S05]  /*c690*/  CALL.REL.NOINC `($_ZN7cutlass13device_kernelIN5flash19enable_sm80_to_sm89INS1_16FlashAttnBwdSm80INS1_25CollectiveMainloopBwdSm80ILi2ELi2EN4cute5tupleIJNS5_1CILi128EEES8_NS7_ILi64EEEEEENS_6half_tEfNS_4arch4Sm80ELb0ELb0ELb1ELb1ELb1ELb0ELb0ELb0ELi2ELi4ELi4ELi4ELb0EEENS1_21CollectiveEpilogueBwdISA_SB_SD_Li256ELb1ELb0ELi2EEENS1_19SingleTileSchedulerILb1ELb0ELb0ELi128EEEEEEEEEvNT_6ParamsE$_ZZN4cute9transformINS_5tupleIJiiNS_1CILi0EEEEEENS1_IJNS1_IJNS2_ILi4EEENS2_ILi8EEEEEENS2_ILi2EEENS2_ILi1EEEEEEZNS_7idx2crdIS4_SA_EEDaRKT_RKT0_EUlRKT_RKT0_E_EEDaSE_SH_OT1_ENKUlDpSK_E_clIJNS1_IJiiEEEiS3_EEEDaSR_) ;  /* 0xffffe87000007944 */ /* 0x000fea0003c3ffff */
[----:B------:R-:W-:Y:S02]  /*c6a0*/  MOV R6, 0xc6c0 ;  /* 0x0000c6c000067802 */ /* 0x000fe40000000f00 */
[----:B------:R-:W-:Y:S05]  /*c6b0*/  CALL.REL.NOINC `($_ZN7cutlass13device_kernelIN5flash19enable_sm80_to_sm89INS1_16FlashAttnBwdSm80INS1_25CollectiveMainloopBwdSm80ILi2ELi2EN4cute5tupleIJNS5_1CILi128EEES8_NS7_ILi64EEEEEENS_6half_tEfNS_4arch4Sm80ELb0ELb0ELb1ELb1ELb1ELb0ELb0ELb0ELi2ELi4ELi4ELi4ELb0EEENS1_21CollectiveEpilogueBwdISA_SB_SD_Li256ELb1ELb0ELi2EEENS1_19SingleTileSchedulerILb1ELb0ELb0ELi128EEEEEEEEEvNT_6ParamsE$_ZZN4cute13to_mixed_bitsINS_5tupleIJNS1_IJNS_1CILi4EEENS2_ILi8EEEEEENS2_ILi2EEENS2_ILi1EEEEEENS1_IJNS1_IJNS2_ILi0EEENS2_ILi64EEEEEES9_S9_EEENS1_IJNS1_IJiiEEEiS9_EEEEEDaRKT_RKT0_RKT1_ENKUlRKT_RKT0_RKT1_E_clIS5_SB_SD_EEDaSQ_ST_SW_) ;  /* 0xffffdda000007944 */ /* 0x000fea0003c3ffff */
[----:B------:R-:W-:Y:S02]  /*c6c0*/  MOV R6, 0xc6e0 ;  /* 0x0000c6e000067802 */ /* 0x000fe40000000f00 */
[----:B------:R-:W-:Y:S05]  /*c6d0*/  CALL.REL.NOINC `($_ZN7cutlass13device_kernelIN5flash19enable_sm80_to_sm89INS1_16FlashAttnBwdSm80INS1_25CollectiveMainloopBwdSm80ILi2ELi2EN4cute5tupleIJNS5_1CILi128EEES8_NS7_ILi64EEEEEENS_6half_tEfNS_4arch4Sm80ELb0ELb0ELb1ELb1ELb1ELb0ELb0ELb0ELi2ELi4ELi4ELi4ELb0EEENS1_21CollectiveEpilogueBwdISA_SB_SD_Li256ELb1ELb0ELi2EEENS1_19SingleTileSchedulerILb1ELb0ELb0ELi128EEEEEEEEEvNT_6ParamsE$_ZZN4cute13to_mixed_bitsINS_5tupleIJNS1_IJNS_1CILi4EEENS2_ILi8EEEEEENS2_ILi2EEENS2_ILi1EEEEEENS1_IJNS1_IJNS2_ILi0EEENS2_ILi64EEEEEES9_S9_EEENS1_IJNS1_IJiiEEEiS9_EEEEEDaRKT_RKT0_RKT1_ENKUlDpRKT_E_clIJNS_9MixedBitsILj0ELj448EEENS2_ILj0EEESW_EEEDaSR_) ;  /* 0xffffdd5000007944 */ /* 0x000fea0003c3ffff */
        /* <DEDUP_REMOVED lines=21> */
[----:B-1----:R-:W-:Y:S05]  /*c830*/  CALL.REL.NOINC `($_ZN7cutlass13device_kernelIN5flash19enable_sm80_to_sm89INS1_16FlashAttnBwdSm80INS1_25CollectiveMainloopBwdSm80ILi2ELi2EN4cute5tupleIJNS5_1CILi128EEES8_NS7_ILi64EEEEEENS_6half_tEfNS_4arch4Sm80ELb0ELb0ELb1ELb1ELb1ELb0ELb0ELb0ELi2ELi4ELi4ELi4ELb0EEENS1_21CollectiveEpilogueBwdISA_SB_SD_Li256ELb1ELb0ELi2EEENS1_19SingleTileSchedulerILb1ELb0ELb0ELi128EEEEEEEEEvNT_6ParamsE$_ZN4cute3eso3ESOILb0ELb0EJiiiEEC2ERKiS4_S4_) ;  /* 0xffffb2e000007944 */ /* 0x002fea0003c3ffff */
[----:B------:R2:W5:Y:S04]  /*c840*/  LDL R5, [R1+0x760] ;  /* 0x0007600001057983 */ /* 0x0005680000100800 */
[----:B-1----:R2:W5:Y:S01]  /*c850*/  LDL.64 R2, [R1+0x758] ;  /* 0x0007580001027983 */ /* 0x0025620000100a00 */
[----:B------:R-:W-:Y:S02]  /*c860*/  MOV R81, R60 ;  /* 0x0000003c00517202 */ /* 0x000fe40000000f00 */
[----:B------:R-:W-:Y:S02]  /*c870*/  MOV R6, 0xc890 ;  /* 0x0000c89000067802 */ /* 0x000fe40000000f00 */
[----:B--2--5:R-:W-:Y:S05]  /*c880*/  CALL.REL.NOINC `($_ZN7cutlass13device_kernelIN5flash19enable_sm80_to_sm89INS1_16FlashAttnBwdSm80INS1_25CollectiveMainloopBwdSm80ILi2ELi2EN4cute5tupleIJNS5_1CILi128EEES8_NS7_ILi64EEEEEENS_6half_tEfNS_4arch4Sm80ELb0ELb0ELb1ELb1ELb1ELb0ELb0ELb0ELi2ELi4ELi4ELi4ELb0EEENS1_21CollectiveEpilogueBwdISA_SB_SD_Li256ELb1ELb0ELi2EEENS1_19SingleTileSchedulerILb1ELb0ELb0ELi128EEEEEEEEEvNT_6ParamsE$_ZN4cute3eso3ESOILb1ELb0EJNS_1CILi1EEENS_5tupleIJiiiEEENS2_ILi64EEENS4_IJNS2_ILi72EEENS2_ILi144EEENS2_ILi288EEEEEENS2_ILi512EEEEEC2ERKS3_RKS5_RKS6_RKSA_RKSB_) ;  /* 0xffffb9d000007944 */ /* 0x024fea0003c3ffff */
[----:B-1----:R1:W5:Y:S04]  /*c890*/  LDL R5, [R1+0x760] ;  /* 0x0007600001057983 */ /* 0x0023680000100800 */
[----:B------:R1:W5:Y:S01]  /*c8a0*/  LDL.64 R2, [R1+0x758] ;  /* 0x0007580001027983 */ /* 0x0003620000100a00 */
[----:B------:R-:W-:-:S02]  /*c8b0*/  MOV R81, R60 ;  /* 0x0000003c00517202 */ /* 0x000fc40000000f00 */
        /* <DEDUP_REMOVED lines=9> */
[----:B------:R-:W-:Y:S02]  /*c950*/  MOV R6, 0xc970 ;  /* 0x0000c97000067802 */ /* 0x000fe40000000f00 */
[----:B------:R-:W-:Y:S05]  /*c960*/  CALL.REL.NOINC `($_ZN7cutlass13device_kernelIN5flash19enable_sm80_to_sm89INS1_16FlashAttnBwdSm80INS1_25CollectiveMainloopBwdSm80ILi2ELi2EN4cute5tupleIJNS5_1CILi128EEES8_NS7_ILi64EEEEEENS_6half_tEfNS_4arch4Sm80ELb0ELb0ELb1ELb1ELb1ELb0ELb0ELb0ELi2ELi4ELi4ELi4ELb0EEENS1_21CollectiveEpilogueBwdISA_SB_SD_Li256ELb1ELb0ELi2EEENS1_19SingleTileSchedulerILb1ELb0ELb0ELi128EEEEEEEEEvNT_6ParamsE$_ZN4cute3eso3ESOILb0ELb1EJiNS_1CILi72EEENS2_ILi512EEEEEC2ERKiRKS3_RKS4_) ;  /* 0xffffb51000007944 */ /* 0x000fea0003c3ffff */
[----:B------:R-:W2:Y:S01]  /*c970*/  LDL R14, [R1+0x758] ;  /* 0x00075800010e7983 */ /* 0x000ea20000100800 */
[----:B-1----:R-:W-:Y:S01]  /*c980*/  IMAD.MOV.U32 R2, RZ, RZ, R16 ;  /* 0x000000ffff027224 */ /* 0x002fe200078e0010 */
[----:B------:R-:W-:Y:S02]  /*c990*/  MOV R81, R60 ;  /* 0x0000003c00517202 */ /* 0x000fe40000000f00 */
[----:B------:R-:W-:Y:S01]  /*c9a0*/  MOV R6, 0xc9d0 ;  /* 0x0000c9d000067802 */ /* 0x000fe20000000f00 */
[----:B--2---:R1:W-:Y:S04]  /*c9b0*/  STL [R1+0x11e8], R14 ;  /* 0x0011e80e01007387 */ /* 0x0043e80000100800 */
[----:B-1----:R-:W-:Y:S05]  /*c9c0*/  CALL.REL.NOINC `($_ZN7cutlass13device_kernelIN5flash19enable_sm80_to_sm89INS1_16FlashAttnBwdSm80INS1_25CollectiveMainloopBwdSm80ILi2ELi2EN4cute5tupleIJNS5_1CILi128EEES8_NS7_ILi64EEEEEENS_6half_tEfNS_4arch4Sm80ELb0ELb0ELb1ELb1ELb1ELb0ELb0ELb0ELi2ELi4ELi4ELi4ELb0EEENS1_21CollectiveEpilogueBwdISA_SB_SD_Li256ELb1ELb0ELi2EEENS1_19SingleTileSchedulerILb1ELb0ELb0ELi128EEEEEEEEEvNT_6ParamsE$_ZN4cute3eso3ESOILb0ELb0EJiiNS_1CILi72EEENS2_ILi512EEEEEC2ERKiS7_RKS3_RKS4_) ;  /* 0xffffb0d000007944 */ /* 0x002fea0003c3ffff */
[----:B-1----:R-:W2:Y:S01]  /*c9d0*/  LDL.64 R2, [R1+0x758] ;  /* 0x0007580001027983 */ /* 0x002ea20000100a00 */
[----:B------:R-:W-:Y:S01]  /*c9e0*/  IMAD.MOV.U32 R6, RZ, RZ, R4 ;  /* 0x000000ffff067224 */ /* 0x000fe200078e0004 */
[----:B------:R-:W-:Y:S01]  /*c9f0*/  MOV R82, R59 ;  /* 0x0000003b00527202 */ /* 0x000fe20000000f00 */
[----:B------:R-:W-:Y:S01]  /*ca00*/  IMAD.MOV.U32 R34, RZ, RZ, R17 ;  /* 0x000000ffff227224 */ /* 0x000fe200078e0011 */
[----:B------:R-:W-:-:S02]  /*ca10*/  MOV R5, R19 ;  /* 0x0000001300057202 */ /* 0x000fc40000000f00 */
[----:B------:R-:W-:Y:S01]  /*ca20*/  MOV R4, 0xca50 ;  /* 0x0000ca5000047802 */ /* 0x000fe20000000f00 */
[----:B--2---:R1:W-:Y:S04]  /*ca30*/  STL.64 [R1+0x788], R2 ;  /* 0x0007880201007387 */ /* 0x0043e80000100a00 */
[----:B-1----:R-:W-:Y:S05]  /*ca40*/  CALL.REL.NOINC `($_ZN7cutlass13device_kernelIN5flash19enable_sm80_to_sm89INS1_16FlashAttnBwdSm80INS1_25CollectiveMainloopBwdSm80ILi2ELi2EN4cute5tupleIJNS5_1CILi128EEES8_NS7_ILi64EEEEEENS_6half_tEfNS_4arch4Sm80ELb0ELb0ELb1ELb1ELb1ELb0ELb0ELb0ELi2ELi4ELi4ELi4ELb0EEENS1_21CollectiveEpilogueBwdISA_SB_SD_Li256ELb1ELb0ELi2EEENS1_19SingleTileSchedulerILb1ELb0ELb0ELi128EEEEEEEEEvNT_6ParamsE$_ZN4cute3eso3ESOILb0ELb0EJiiiNS_1CILi72EEENS2_ILi512EEEEEC2ERKiS7_S7_RKS3_RKS4_) ;  /* 0xffffb22000007944 */ /* 0x002fea0003c3ffff */
[----:B-1----:R-:W2:Y:S04]  /*ca50*/  LDL.64 R2, [R1+0x770] ;  /* 0x0007700001027983 */ /* 0x002ea80000100a00 */
[----:B------:R-:W3:Y:S01]  /*ca60*/  LDL R14, [R1+0x778] ;  /* 0x00077800010e7983 */ /* 0x000ee20000100800 */
[----:B------:R-:W-:Y:S01]  /*ca70*/  IMAD.MOV.U32 R6, RZ, RZ, R21 ;  /* 0x000000ffff067224 */ /* 0x000fe200078e0015 */
[----:B------:R-:W-:Y:S02]  /*ca80*/  MOV R82, R59 ;  /* 0x0000003b00527202 */ /* 0x000fe40000000f00 */
[----:B------:R-:W-:Y:S01]  /*ca90*/  MOV R4, 0xcad0 ;  /* 0x0000cad000047802 */ /* 0x000fe20000000f00 */
[----:B--2---:R1:W-:Y:S04]  /*caa0*/  STL.64 [R1+0x758], R2 ;  /* 0x0007580201007387 */ /* 0x0043e80000100a00 */
[----:B---3--:R1:W-:Y:S02]  /*cab0*/  STL [R1+0x760], R14 ;  /* 0x0007600e01007387 */ /* 0x0083e40000100800 */
        /* <DEDUP_REMOVED lines=8> */
[----:B------:R-:W-:-:S03]  /*cb40*/  MOV R6, 0xcba0 ;  /* 0x0000cba000067802 */ /* 0x000fc60000000f00 */
[----:B------:R1:W-:Y:S01]  /*cb50*/  STL.U8 [R1+0x11e0], RZ ;  /* 0x0011e0ff01007387 */ /* 0x0003e20000100000 */
[----:B--2---:R-:W-:-:S03]  /*cb60*/  MOV R2, R5 ;  /* 0x0000000500027202 */ /* 0x004fc60000000f00 */
[----:B------:R1:W-:Y:S04]  /*cb70*/  STL [R1+0x77c], R4 ;  /* 0x00077c0401007387 */ /* 0x0003e80000100800 */
[----:B---3--:R1:W-:Y:S02]  /*cb80*/  STL.64 [R1+0x780], R2 ;  /* 0x0007800201007387 */ /* 0x0083e40000100a00 */
[----:B-1----:R-:W-:Y:S05]  /*cb90*/  CALL.REL.NOINC `($_ZN7cutlass13device_kernelIN5flash19enable_sm80_to_sm89INS1_16FlashAttnBwdSm80INS1_25CollectiveMainloopBwdSm80ILi2ELi2EN4cute5tupleIJNS5_1CILi128EEES8_NS7_ILi64EEEEEENS_6half_tEfNS_4arch4Sm80ELb0ELb0ELb1ELb1ELb1ELb0ELb0ELb0ELi2ELi4ELi4ELi4ELb0EEENS1_21CollectiveEpilogueBwdISA_SB_SD_Li256ELb1ELb0ELi2EEENS1_19SingleTileSchedulerILb1ELb0ELb0ELi128EEEEEEEEEvNT_6ParamsE$_ZZN4cute6detail16composition_implINS_5tupleIJNS_1CILi8EEENS3_ILi2EEES5_S5_S4_S5_EEENS2_IJNS3_ILi1EEEiiiNS3_ILi72EEENS3_ILi512EEEEEENS2_IJNS2_IJS5_S5_EEES4_NS3_ILi4EEEEEENS2_IJNS2_IJS7_S4_EEENS3_ILi1024EEENS3_ILi16EEEEEEEEDaRKT_RKT0_RKT1_RKT2_ENKUlRKT_RKT0_E_clISB_SE_EEDaSW_SZ_) ;  /* 0xffffde7000007944 */ /* 0x002fea0003c3ffff */
[----:B------:R-:W-:Y:S02]  /*cba0*/  MOV R6, 0xcbc0 ;  /* 0x0000cbc000067802 */ /* 0x000fe40000000f00 */
[----:B-----5:R-:W-:Y:S05]  /*cbb0*/  CALL.REL.NOINC `($_ZN7cutlass13device_kernelIN5flash19enable_sm80_to_sm89INS1_16FlashAttnBwdSm80INS1_25CollectiveMainloopBwdSm80ILi2ELi2EN4cute5tupleIJNS5_1CILi128EEES8_NS7_ILi64EEEEEENS_6half_tEfNS_4arch4Sm80ELb0ELb0ELb1ELb1ELb1ELb0ELb0ELb0ELi2ELi4ELi4ELi4ELb0EEENS1_21CollectiveEpilogueBwdISA_SB_SD_Li256ELb1ELb0ELi2EEENS1_19SingleTileSchedulerILb1ELb0ELb0ELi128EEEEEEEEEvNT_6ParamsE$_ZZN4cute6detail16composition_implINS_5tupleIJNS_1CILi8EEENS3_ILi2EEES5_S5_S4_S5_EEENS2_IJNS3_ILi1EEEiiiNS3_ILi72EEENS3_ILi512EEEEEENS2_IJNS2_IJS5_S5_EEES4_NS3_ILi4EEEEEENS2_IJNS2_IJS7_S4_EEENS3_ILi1024EEENS3_ILi16EEEEEEEEDaRKT_RKT0_RKT1_RKT2_ENKUlRKT_RKT0_E_clISC_SG_EEDaSW_SZ_) ;  /* 0xffffdea000007944 */ /* 0x020fea0003c3ffff */
[----:B-----5:R2:W-:Y:S01]  /*cbc0*/  STL.64 [R1+0x770], R2 ;  /* 0x0007700201007387 */ /* 0x0205e20000100a00 */
[----:B------:R-:W-:Y:S02]  /*cbd0*/  MOV R6, R4 ;  /* 0x0000000400067202 */ /* 0x000fe40000000f00 */
[----:B------:R-:W-:Y:S02]  /*cbe0*/  MOV R4, 0xcc00 ;  /* 0x0000cc0000047802 */ /* 0x000fe40000000f00 */
[----:B-12---:R-:W-:Y:S05]  /*cbf0*/  CALL.REL.NOINC `($_ZN7cutlass13device_kernelIN5flash19enable_sm80_to_sm89INS1_16FlashAttnBwdSm80INS1_25CollectiveMainloopBwdSm80ILi2ELi2EN4cute5tupleIJNS5_1CILi128EEES8_NS7_ILi64EEEEEENS_6half_tEfNS_4arch4Sm80ELb0ELb0ELb1ELb1ELb1ELb0ELb0ELb0ELi2ELi4ELi4ELi4ELb0EEENS1_21CollectiveEpilogueBwdISA_SB_SD_Li256ELb1ELb0ELi2EEENS1_19SingleTileSchedulerILb1ELb0ELb0ELi128EEEEEEEEEvNT_6ParamsE$_ZN4cute3eso3ESOILb0ELb0EJNS_5tupleIJNS_1CILi1EEEiEEENS3_ILi1024EEENS2_IJiiEEEEEC2ERKS5_RKS6_RKS7_) ;  /* 0xffffa3a000007944 */ /* 0x006fea0003c3ffff */
[----:B------:R2:W5:Y:S04]  /*cc00*/  LDL R5, [R1+0x760] ;  /* 0x0007600001057983 */ /* 0x0005680000100800 */
[----:B-1----:R2:W5:Y:S01]  /*cc10*/  LDL.64 R2, [R1+0x758] ;  /* 0x0007580001027983 */ /* 0x0025620000100a00 */
[----:B------:R-:W-:-:S03]  /*cc20*/  MOV R6, 0xcc40 ;  /* 0x0000cc4000067802 */ /* 0x000fc60000000f00 */
[----:B--2--5:R-:W-:Y:S05]  /*cc30*/  CALL.REL.NOINC `($_ZN7cutlass13device_kernelIN5flash19enable_sm80_to_sm89INS1_16FlashAttnBwdSm80INS1_25CollectiveMainloopBwdSm80ILi2ELi2EN4cute5tupleIJNS5_1CILi128EEES8_NS7_ILi64EEEEEENS_6half_tEfNS_4arch4Sm80ELb0ELb0ELb1ELb1ELb1ELb0ELb0ELb0ELi2ELi4ELi4ELi4ELb0EEENS1_21CollectiveEpilogueBwdISA_SB_SD_Li256ELb1ELb0ELi2EEENS1_19SingleTileSchedulerILb1ELb0ELb0ELi128EEEEEEEEEvNT_6ParamsE$_ZN4cute5tupleIJNS0_IJNS0_IJNS_1CILi2EEES2_EEENS1_ILi8EEES3_EEENS0_IJNS0_IJNS1_ILi1EEEiEEENS1_ILi1024EEENS0_IJiiEEEEEEEEC2ERKS5_RKSA_) ;  /* 0xffffce9000007944 */ /* 0x024fea0003c3ffff */
[----:B-1----:R1:W5:Y:S04]  /*cc40*/  LDL R4, [R1+0x760] ;  /* 0x0007600001047983 */ /* 0x0023680000100800 */
[----:B------:R1:W5:Y:S01]  /*cc50*/  LDL.64 R2, [R1+0x758] ;  /* 0x0007580001027983 */ /* 0x0003620000100a00 */
[----:B------:R-:W-:-:S02]  /*cc60*/  LEA.HI R12, R12, R12, RZ, 0x1d ;  /* 0x0000000c0c0c7211 */ /* 0x000fc400078fe8ff */
[----:B------:R-:W-:-:S03]  /*cc70*/  MOV R6, 0xccb0 ;  /* 0x0000ccb000067802 */ /* 0x000fc60000000f00 */
[----:B------:R-:W-:-:S05]  /*cc80*/  IMAD.U32 R12, R7, 0x2, R12 ;  /* 0x00000002070c7824 */ /* 0x000fca00078e000c */
[----:B------:R1:W-:Y:S02]  /*cc90*/  STL [R1+0x11e4], R12 ;  /* 0x0011e40c01007387 */ /* 0x0003e40000100800 */
[----:B-1---5:R-:W-:Y:S05]  /*cca0*/  CALL.REL.NOINC `($_ZN7cutlass13device_kernelIN5flash19enable_sm80_to_sm89INS1_16FlashAttnBwdSm80INS1_25CollectiveMainloopBwdSm80ILi2ELi2EN4cute5tupleIJNS5_1CILi128EEES8_NS7_ILi64EEEEEENS_6half_tEfNS_4arch4Sm80ELb0ELb0ELb1ELb1ELb1ELb0ELb0ELb0ELi2ELi4ELi4ELi4ELb0EEENS1_21CollectiveEpilogueBwdISA_SB_SD_Li256ELb1ELb0ELi2EEENS1_19SingleTileSchedulerILb1ELb0ELb0ELi128EEEEEEEEEvNT_6ParamsE$_ZN4cute3eso3ESOILb0ELb0EJNS_6LayoutINS_5tupleIJNS3_IJNS_1CILi2EEES5_EEENS4_ILi8EEES6_EEENS3_IJNS3_IJNS4_ILi1EEEiEEENS4_ILi1024EEENS3_IJiiEEEEEEEEjEEC2ERKSE_RKj) ;  /* 0xffffa58000007944 */ /* 0x022fea0003c3ffff */
[----:B-1----:R-:W2:Y:S04]  /*ccb0*/  LDL.64 R6, [R1+0x760] ;  /* 0x0007600001067983 */ /* 0x002ea80000100a00 */
[----:B------:R1:W5:Y:S01]  /*ccc0*/  LDL.64 R4, [R1+0x758] ;  /* 0x0007580001047983 */ /* 0x0003620000100a00 */
[----:B------:R-:W-:Y:S02]  /*ccd0*/  MOV R38, R60 ;  /* 0x0000003c00267202 */ /* 0x000fe40000000f00 */
[----:B------:R-:W-:Y:S01]  /*cce0*/  MOV R46, 0xcd10 ;  /* 0x0000cd10002e7802 */ /* 0x000fe20000000f00 */
[----:B--2---:R-:W-:-:S04]  /*ccf0*/  IMAD.WIDE.U32 R2, R7, 0x2, R24 ;  /* 0x0000000207027825 */ /* 0x004fc800078e0018 */
[----:B-1---5:R-:W-:Y:S05]  /*cd00*/  CALL.REL.NOINC `($_ZN7cutlass13device_kernelIN5flash19enable_sm80_to_sm89INS1_16FlashAttnBwdSm80INS1_25CollectiveMainloopBwdSm80ILi2ELi2EN4cute5tupleIJNS5_1CILi128EEES8_NS7_ILi64EEEEEENS_6half_tEfNS_4arch4Sm80ELb0ELb0ELb1ELb1ELb1ELb0ELb0ELb0ELi2ELi4ELi4ELi4ELb0EEENS1_21CollectiveEpilogueBwdISA_SB_SD_Li256ELb1ELb0ELi2EEENS1_19SingleTileSchedulerILb1ELb0ELb0ELi128EEEEEEEEEvNT_6ParamsE$_ZN4cute8smem_ptrIPN7cutlass6half_tEECI1NS_12iter_adaptorIS3_S4_EEES3_) ;  /* 0xffffd2f000007944 */ /* 0x022fea0003c3ffff */
[----:B-1----:R-:W2:Y:S01]  /*cd10*/  LDL.64 R2, [R1+0x758] ;  /* 0x0007580001027983 */ /* 0x002ea20000100a00 */
[----:B------:R-:W-:-:S03]  /*cd20*/  MOV R12, 0xcd50 ;  /* 0x0000cd50000c7802 */ /* 0x000fc60000000f00 */
[----:B--2---:R1:W-:Y:S04]  /*cd30*/  STL.64 [R1+0x770], R2 ;  /* 0x0007700201007387 */ /* 0x0043e80000100a00 */
[----:B-1----:R-:W-:Y:S05]  /*cd40*/  CALL.REL.NOINC `($_ZN7cutlass13device_kernelIN5flash19enable_sm80_to_sm89INS1_16FlashAttnBwdSm80INS1_25CollectiveMainloopBwdSm80ILi2ELi2EN4cute5tupleIJNS5_1CILi128EEES8_NS7_ILi64EEEEEENS_6half_tEfNS_4arch4Sm80ELb0ELb0ELb1ELb1ELb1ELb0ELb0ELb0ELi2ELi4ELi4ELi4ELb0EEENS1_21CollectiveEpilogueBwdISA_SB_SD_Li256ELb1ELb0ELi2EEENS1_19SingleTileSchedulerILb1ELb0ELb0ELi128EEEEEEEEEvNT_6ParamsE$_ZN4cute3eso3ESOILb0ELb0EJNS_6LayoutINS_5tupleIJNS3_IJNS_1CILi2EEES5_EEENS4_ILi8EEES6_EEENS3_IJNS3_IJNS4_ILi1EEEiEEENS4_ILi1024EEENS3_IJiiEEEEEEEENS_10ViewEngineINS_8smem_ptrIPN7cutlass6half_tEEEEEEEC2ERKSE_RKSL_) ;  /* 0xffffa46000007944 */ /* 0x002fea0003c3ffff */
[----:B------:R-:W-:Y:S02]  /*cd50*/  MOV R2, 0xcd70 ;  /* 0x0000cd7000027802 */ /* 0x000fe40000000f00 */
[----:B-1----:R-:W-:Y:S05]  /*cd60*/  CALL.REL.NOINC `($_ZN7cutlass13device_kernelIN5flash19enable_sm80_to_sm89INS1_16FlashAttnBwdSm80INS1_25CollectiveMainloopBwdSm80ILi2ELi2EN4cute5tupleIJNS5_1CILi128EEES8_NS7_ILi64EEEEEENS_6half_tEfNS_4arch4Sm80ELb0ELb0ELb1ELb1ELb1ELb0ELb0ELb0ELi2ELi4ELi4ELi4ELb0EEENS1_21CollectiveEpilogueBwdISA_SB_SD_Li256ELb1ELb0ELi2EEENS1_19SingleTileSchedulerILb1ELb0ELb0ELi128EEEEEEEEEvNT_6ParamsE$_ZZN4cute4takeILi1ELi3ENS_5tupleIJNS1_IJNS_1CILi1EEEiEEENS2_ILi1024EEENS1_IJiiEEEEEEEEDaRKT1_ENKUlDpRKT_E_clIJS5_S6_EEEDaSE_) ;  /* 0xffffdad000007944 */ /* 0x002fea0003c3ffff */
[----:B------:R-:W-:Y:S02]  /*cd70*/  MOV R2, 0xcd90 ;  /* 0x0000cd9000027802 */ /* 0x000fe40000000f00 */
[----:B------:R-:W-:Y:S05]  /*cd80*/  CALL.REL.NOINC `($_ZN7cutlass13device_kernelIN5flash19enable_sm80_to_sm89INS1_16FlashAttnBwdSm80INS1_25CollectiveMainloopBwdSm80ILi2ELi2EN4cute5tupleIJNS5_1CILi128EEES8_NS7_ILi64EEEEEENS_6half_tEfNS_4arch4Sm80ELb0ELb0ELb1ELb1ELb1ELb0ELb0ELb0ELi2ELi4ELi4ELi4ELb0EEENS1_21CollectiveEpilogueBwdISA_SB_SD_Li256ELb1ELb0ELi2EEENS1_19SingleTileSchedulerILb1ELb0ELb0ELi128EEEEEEEEEvNT_6ParamsE$_ZZN4cute16flatten_to_tupleINS_5tupleIJNS_1CILi1024EEENS1_IJiiEEEEEEEEDaRKT_ENKUlRKT_E_clIS4_EEDaSB_) ;  /* 0xffffd98000007944 */ /* 0x000fea0003c3ffff */
[----:B------:R-:W-:Y:S02]  /*cd90*/  MOV R2, 0xcdb0 ;  /* 0x0000cdb000027802 */ /* 0x000fe40000000f00 */
[----:B------:R-:W-:Y:S05]  /*cda0*/  CALL.REL.NOINC `($_ZN7cutlass13device_kernelIN5flash19enable_sm80_to_sm89INS1_16FlashAttnBwdSm80INS1_25CollectiveMainloopBwdSm80ILi2ELi2EN4cute5tupleIJNS5_1CILi128EEES8_NS7_ILi64EEEEEENS_6half_tEfNS_4arch4Sm80ELb0ELb0ELb1ELb1ELb1ELb0ELb0ELb0ELi2ELi4ELi4ELi4ELb0EEENS1_21CollectiveEpilogueBwdISA_SB_SD_Li256ELb1ELb0ELi2EEENS1_19SingleTileSchedulerILb1ELb0ELb0ELi128EEEEEEEEEvNT_6ParamsE$_ZZN4cute12filter_tupleINS_5tupleIJNS_1CILi1024EEENS1_IJiiEEEEEEZNS_16flatten_to_tupleIS5_EEDaRKT_EUlRKT_E_EEDaS9_OT0_ENKUlDpSC_E_clIJNS1_IJS3_EEES4_EEEDaSG_) ;  /* 0xffffd59000007944 */ /* 0x000fea0003c3ffff */
        /* <DEDUP_REMOVED lines=21> */
[----:B-1---5:R-:W-:Y:S05]  /*cf00*/  CALL.REL.NOINC `($_ZN7cutlass13device_kernelIN5flash19enable_sm80_to_sm89INS1_16FlashAttnBwdSm80INS1_25CollectiveMainloopBwdSm80ILi2ELi2EN4cute5tupleIJNS5_1CILi128EEES8_NS7_ILi64EEEEEENS_6half_tEfNS_4arch4Sm80ELb0ELb0ELb1ELb1ELb1ELb0ELb0ELb0ELi2ELi4ELi4ELi4ELb0EEENS1_21CollectiveEpilogueBwdISA_SB_SD_Li256ELb1ELb0ELi2EEENS1_19SingleTileSchedulerILb1ELb0ELb0ELi128EEEEEEEEEvNT_6ParamsE$_ZN4cute3eso3ESOILb1ELb0EJNS_10UnderscoreES2_S2_iEEC2ERKS2_S5_S5_RKi) ;  /* 0xffffafc000007944 */ /* 0x022fea0003c3ffff */
[----:B------:R-:W-:Y:S01]  /*cf10*/  ULDC.64 UR4, c[0x0][0x118] ;  /* 0x0000460000047ab9 */ /* 0x000fe20000000a00 */
[----:B------:R2:W5:Y:S04]  /*cf20*/  LDL R6, [R1+0x758] ;  /* 0x0007580001067983 */ /* 0x0005680000100800 */
[----:B-1----:R2:W5:Y:S04]  /*cf30*/  LD.E R2, [R12.64] ;  /* 0x000000040c027980 */ /* 0x002568000c101900 */
[----:B------:R2:W5:Y:S01]  /*cf40*/  LD.E R3, [R12.64+0x4] ;  /* 0x000004040c037980 */ /* 0x000562000c101900 */
[----:B------:R-:W-:-:S03]  /*cf50*/  MOV R4, 0xcf70 ;  /* 0x0000cf7000047802 */ /* 0x000fc60000000f00 */
[----:B--2--5:R-:W-:Y:S05]  /*cf60*/  CALL.REL.NOINC `($_ZN7cutlass13device_kernelIN5flash19enable_sm80_to_sm89INS1_16FlashAttnBwdSm80INS1_25CollectiveMainloopBwdSm80ILi2ELi2EN4cute5tupleIJNS5_1CILi128EEES8_NS7_ILi64EEEEEENS_6half_tEfNS_4arch4Sm80ELb0ELb0ELb1ELb1ELb1ELb0ELb0ELb0ELi2ELi4ELi4ELi4ELb0EEENS1_21CollectiveEpilogueBwdISA_SB_SD_Li256ELb1ELb0ELi2EEENS1_19SingleTileSchedulerILb1ELb0ELb0ELi128EEEEEEEEEvNT_6ParamsE$_ZZN4cute5sliceINS_5tupleIJNS_10UnderscoreES2_S2_iEEENS1_IJNS1_IJNS_1CILi1EEENS4_ILi0EEEEEENS4_ILi4096EEENS1_IJiiEEENS1_IJS6_NS4_ILi8192EEEEEEEEEEEDaRKT_RKT0_ENKUlRKT_RKT0_E_clIS2_S9_EEDaSL_SO_) ;  /* 0xffffd97000007944 */ /* 0x024fea0003c3ffff */
[----:B------:R1:W-:Y:S01]  /*cf70*/  STL.64 [R1+0x758], R2 ;  /* 0x0007580201007387 */ /* 0x0003e20000100a00 */
[----:B------:R-:W-:-:S02]  /*cf80*/  MOV R69, R60 ;  /* 0x0000003c00457202 */ /* 0x000fc40000000f00 */
[----:B------:R-:W-:Y:S02]  /*cf90*/  MOV R4, 0xcfb0 ;  /* 0x0000cfb000047802 */ /* 0x000fe40000000f00 */
[----:B-1----:R-:W-:Y:S05]  /*cfa0*/  CALL.REL.NOINC `($_ZN7cutlass13device_kernelIN5flash19enable_sm80_to_sm89INS1_16FlashAttnBwdSm80INS1_25CollectiveMainloopBwdSm80ILi2ELi2EN4cute5tupleIJNS5_1CILi128EEES8_NS7_ILi64EEEEEENS_6half_tEfNS_4arch4Sm80ELb0ELb0ELb1ELb1ELb1ELb0ELb0ELb0ELi2ELi4ELi4ELi4ELb0EEENS1_21CollectiveEpilogueBwdISA_SB_SD_Li256ELb1ELb0ELi2EEENS1_19SingleTileSchedulerILb1ELb0ELb0ELi128EEEEEEEEEvNT_6ParamsE$_ZZN4cute12filter_tupleINS_5tupleIJNS_10UnderscoreES2_S2_iEEENS1_IJNS1_IJNS_1CILi1EEENS4_ILi0EEEEEENS4_ILi4096EEENS1_IJiiEEENS1_IJS6_NS4_ILi8192EEEEEEEEEZNS_5sliceIS3_SC_EEDaRKT_RKT0_EUlRKT_RKT0_E_EEDaSG_SJ_OT1_ENKUlDpSM_E_clIJNS1_IJS7_EEENS1_IJS8_EEENS1_IJS9_EEENS1_IJEEEEEEDaST_) ;  /* 0xffffd2d000007944 */ /* 0x002fea0003c3ffff */
[----:B------:R-:W-:Y:S02]  /*cfb0*/  MOV R4, 0xcfd0 ;  /* 0x0000cfd000047802 */ /* 0x000fe40000000f00 */
[----:B-1---5:R-:W-:Y:S05]  /*cfc0*/  CALL.REL.NOINC `($_ZN7cutlass13device_kernelIN5flash19enable_sm80_to_sm89INS1_16FlashAttnBwdSm80INS1_25CollectiveMainloopBwdSm80ILi2ELi2EN4cute5tupleIJNS5_1CILi128EEES8_NS7_ILi64EEEEEENS_6half_tEfNS_4arch4Sm80ELb0ELb0ELb1ELb1ELb1ELb0ELb0ELb0ELi2ELi4ELi4ELi4ELb0EEENS1_21CollectiveEpilogueBwdISA_SB_SD_Li256ELb1ELb0ELi2EEENS1_19SingleTileSchedulerILb1ELb0ELb0ELi128EEEEEEEEEvNT_6ParamsE$_ZN4cute5tupleIJNS0_IJNS0_IJNS_1CILi8EEENS1_ILi1EEEEEENS1_ILi2EEENS0_IJS5_S5_EEEEEENS0_IJNS0_IJS3_NS1_ILi0EEEEEENS1_ILi4096EEENS0_IJiiEEEEEEEEC2ERKS7_RKSC_) ;  /* 0xffffcd4000007944 */ /* 0x022fea0003c3ffff */
[----:B-1----:R1:W5:Y:S01]  /*cfd0*/  LDL.64 R2, [R1+0x758] ;  /* 0x0007580001027983 */ /* 0x0023620000100a00 */
[----:B------:R-:W-:Y:S02]  /*cfe0*/  SHF.L.U32 R4, R6, 0xd, RZ ;  /* 0x0000000d06047819 */ /* 0x000fe400000006ff */
[----:B------:R-:W-:-:S03]  /*cff0*/  MOV R6, 0xd020 ;  /* 0x0000d02000067802 */ /* 0x000fc60000000f00 */
[----:B------:R1:W-:Y:S04]  /*d000*/  STL [R1+0x770], R4 ;  /* 0x0007700401007387 */ /* 0x0003e80000100800 */
[----:B-1---5:R-:W-:Y:S05]  /*d010*/  CALL.REL.NOINC `($_ZN7cutlass13device_kernelIN5flash19enable_sm80_to_sm89INS1_16FlashAttnBwdSm80INS1_25CollectiveMainloopBwdSm80ILi2ELi2EN4cute5tupleIJNS5_1CILi128EEES8_NS7_ILi64EEEEEENS_6half_tEfNS_4arch4Sm80ELb0ELb0ELb1ELb1ELb1ELb0ELb0ELb0ELi2ELi4ELi4ELi4ELb0EEENS1_21CollectiveEpilogueBwdISA_SB_SD_Li256ELb1ELb0ELi2EEENS1_19SingleTileSchedulerILb1ELb0ELb0ELi128EEEEEEEEEvNT_6ParamsE$_ZN4cute3eso3ESOILb0ELb0EJNS_6LayoutINS_5tupleIJNS3_IJNS_1CILi8EEENS4_ILi1EEEEEENS4_ILi2EEENS3_IJS8_S8_EEEEEENS3_IJNS3_IJS6_NS4_ILi0EEEEEENS4_ILi4096EEENS3_IJiiEEEEEEEEiEEC2ERKSG_RKi) ;  /* 0xffffa7d000007944 */ /* 0x022fea0003c3ffff */
[----:B------:R-:W-:Y:S01]  /*d020*/  ULDC.64 UR4, c[0x0][0x118] ;  /* 0x0000460000047ab9 */ /* 0x000fe20000000a00 */
[----:B-1----:R-:W2:Y:S04]  /*d030*/  LDL R2, [R1+0x760] ;  /* 0x0007600001027983 */ /* 0x002ea80000100800 */
[----:B------:R-:W2:Y:S04]  /*d040*/  LD.E.64 R12, [R12.64+0x8] ;  /* 0x000008040c0c7980 */ /* 0x000ea8000c101b00 */
[----:B------:R1:W5:Y:S01]  /*d050*/  LDL.64 R4, [R1+0x758] ;  /* 0x0007580001047983 */ /* 0x0003620000100a00 */
[----:B------:R-:W-:-:S02]  /*d060*/  MOV R38, R60 ;  /* 0x0000003c00267202 */ /* 0x000fc40000000f00 */
[----:B------:R-:W-:Y:S01]  /*d070*/  MOV R46, 0xd0a0 ;  /* 0x0000d0a0002e7802 */ /* 0x000fe20000000f00 */
[----:B--2---:R-:W-:-:S04]  /*d080*/  IMAD.WIDE R2, R2, 0x2, R12 ;  /* 0x0000000202027825 */ /* 0x004fc800078e020c */
[----:B-1---5:R-:W-:Y:S05]  /*d090*/  CALL.REL.NOINC `($_ZN7cutlass13device_kernelIN5flash19enable_sm80_to_sm89INS1_16FlashAttnBwdSm80INS1_25CollectiveMainloopBwdSm80ILi2ELi2EN4cute5tupleIJNS5_1CILi128EEES8_NS7_ILi64EEEEEENS_6half_tEfNS_4arch4Sm80ELb0ELb0ELb1ELb1ELb1ELb0ELb0ELb0ELi2ELi4ELi4ELi4ELb0EEENS1_21CollectiveEpilogueBwdISA_SB_SD_Li256ELb1ELb0ELi2EEENS1_19SingleTileSchedulerILb1ELb0ELb0ELi128EEEEEEEEEvNT_6ParamsE$_ZN4cute8smem_ptrIPN7cutlass6half_tEECI1NS_12iter_adaptorIS3_S4_EEES3_) ;  /* 0xffffcf6000007944 */ /* 0x022fea0003c3ffff */
[----:B-1----:R-:W2:Y:S01]  /*d0a0*/  LDL.64 R2, [R1+0x758] ;  /* 0x0007580001027983 */ /* 0x002ea20000100a00 */
[----:B------:R-:W-:-:S03]  /*d0b0*/  MOV R6, 0xd0e0 ;  /* 0x0000d0e000067802 */ /* 0x000fc60000000f00 */
[----:B--2---:R1:W-:Y:S04]  /*d0c0*/  STL.64 [R1+0x770], R2 ;  /* 0x0007700201007387 */ /* 0x0043e80000100a00 */
[----:B-1----:R-:W-:Y:S05]  /*d0d0*/  CALL.REL.NOINC `($_ZN7cutlass13device_kernelIN5flash19enable_sm80_to_sm89INS1_16FlashAttnBwdSm80INS1_25CollectiveMainloopBwdSm80ILi2ELi2EN4cute5tupleIJNS5_1CILi128EEES8_NS7_ILi64EEEEEENS_6half_tEfNS_4arch4Sm80ELb0ELb0ELb1ELb1ELb1ELb0ELb0ELb0ELi2ELi4ELi4ELi4ELb0EEENS1_21CollectiveEpilogueBwdISA_SB_SD_Li256ELb1ELb0ELi2EEENS1_19SingleTileSchedulerILb1ELb0ELb0ELi128EEEEEEEEEvNT_6ParamsE$_ZN4cute3eso3ESOILb0ELb0EJNS_6LayoutINS_5tupleIJNS3_IJNS_1CILi8EEENS4_ILi1EEEEEENS4_ILi2EEENS3_IJS8_S8_EEEEEENS3_IJNS3_IJS6_NS4_ILi0EEEEEENS4_ILi4096EEENS3_IJiiEEEEEEEENS_10ViewEngineINS_8smem_ptrIPN7cutlass6half_tEEEEEEEC2ERKSG_RKSN_) ;  /* 0xffffa6a000007944 */ /* 0x002fea0003c3ffff */
[----:B------:R2:W5:Y:S04]  /*d0e0*/  LDL.64 R30, [R1+0x760] ;  /* 0x00076000011e7983 */ /* 0x0005680000100a00 */
[----:B------:R2:W5:Y:S04]  /*d0f0*/  LDL.64 R28, [R61+0x30] ;  /* 0x000030003d1c7983 */ /* 0x0005680000100a00 */
[----:B------:R2:W5:Y:S01]  /*d100*/  LDL.64 R20, [R1+0x758] ;  /* 0x0007580001147983 */ /* 0x0005620000100a00 */
[----:B------:R-:W-:Y:S01]  /*d110*/  IMAD.MOV.U32 R6, RZ, RZ, R10 ;  /* 0x000000ffff067224 */ /* 0x000fe200078e000a */
[----:B-1----:R-:W-:-:S02]  /*d120*/  MOV R3, R11 ;  /* 0x0000000b00037202 */ /* 0x002fc40000000f00 */
[----:B------:R-:W-:Y:S02]  /*d130*/  MOV R4, 0xd150 ;  /* 0x0000d15000047802 */ /* 0x000fe40000000f00 */
[----:B--2--5:R-:W-:Y:S05]  /*d140*/  CALL.REL.NOINC `($_ZN7cutlass13device_kernelIN5flash19enable_sm80_to_sm89INS1_16FlashAttnBwdSm80INS1_25CollectiveMainloopBwdSm80ILi2ELi2EN4cute5tupleIJNS5_1CILi128EEES8_NS7_ILi64EEEEEENS_6half_tEfNS_4arch4Sm80ELb0ELb0ELb1ELb1ELb1ELb0ELb0ELb0ELi2ELi4ELi4ELi4ELb0EEENS1_21CollectiveEpilogueBwdISA_SB_SD_Li256ELb1ELb0ELi2EEENS1_19SingleTileSchedulerILb1ELb0ELb0ELi128EEEEEEEEEvNT_6ParamsE$_ZN4cute3eso3ESOILb1ELb0EJNS_6LayoutINS_5tupleIJNS3_IJNS_1CILi8EEENS4_ILi1EEEEEENS4_ILi2EEENS4_ILi4EEEEEENS3_IJNS3_IJS6_NS4_ILi0EEEEEES5_NS4_ILi16EEEEEEEENS_10ViewEngineIPN7cutlass6half_tEEEEEC2ERKSF_RKSK_) ;  /* 0xffffc57000007944 */ /* 0x024fea0003c3ffff */
[----:B------:R2:W5:Y:S01]  /*d150*/  LDL.64 R26, [R1+0x758] ;  /* 0x00075800011a7983 */ /* 0x0005620000100a00 */
[----:B-1----:R-:W-:Y:S01]  /*d160*/  IMAD.MOV.U32 R6, RZ, RZ, R8 ;  /* 0x000000ffff067224 */ /* 0x002fe200078e0008 */
[----:B------:R-:W-:Y:S02]  /*d170*/  MOV R3, R9 ;  /* 0x0000000900037202 */ /* 0x000fe40000000f00 */
[----:B------:R-:W-:Y:S02]  /*d180*/  MOV R4, 0xd1a0 ;  /* 0x0000d1a000047802 */ /* 0x000fe40000000f00 */
[----:B--2--5:R-:W-:Y:S05]  /*d190*/  CALL.REL.NOINC `($_ZN7cutlass13device_kernelIN5flash19enable_sm80_to_sm89INS1_16FlashAttnBwdSm80INS1_25CollectiveMainloopBwdSm80ILi2ELi2EN4cute5tupleIJNS5_1CILi128EEES8_NS7_ILi64EEEEEENS_6half_tEfNS_4arch4Sm80ELb0ELb0ELb1ELb1ELb1ELb0ELb0ELb0ELi2ELi4ELi4ELi4ELb0EEENS1_21CollectiveEpilogueBwdISA_SB_SD_Li256ELb1ELb0ELi2EEENS1_19SingleTileSchedulerILb1ELb0ELb0ELi128EEEEEEEEEvNT_6ParamsE$_ZN4cute3eso3ESOILb1ELb0EJNS_6LayoutINS_5tupleIJNS3_IJNS_1CILi8EEENS4_ILi1EEEEEENS4_ILi4EEES8_EEENS3_IJNS3_IJS6_NS4_ILi0EEEEEES5_NS4_ILi32EEEEEEEENS_10ViewEngineIPN7cutlass6half_tEEEEEC2ERKSE_RKSJ_) ;  /* 0xffffc6e000007944 */ /* 0x024fea0003c3ffff */
[----:B------:R2:W5:Y:S01]  /*d1a0*/  LDL.64 R24, [R1+0x758] ;  /* 0x0007580001187983 */ /* 0x0005620000100a00 */
[----:B------:R-:W-:Y:S01]  /*d1b0*/  IMAD.MOV.U32 R38, RZ, RZ, R60 ;  /* 0x000000ffff267224 */ /* 0x000fe200078e003c */
[----:B-1----:R-:W-:Y:S01]  /*d1c0*/  MOV R2, R30 ;  /* 0x0000001e00027202 */ /* 0x002fe20000000f00 */
[----:B------:R-:W-:Y:S01]  /*d1d0*/  IMAD.MOV.U32 R3, RZ, RZ, R31 ;  /* 0x000000ffff037224 */ /* 0x000fe200078e001f */
[----:B------:R-:W-:Y:S02]  /*d1e0*/  MOV R46, 0xd200 ;  /* 0x0000d200002e7802 */ /* 0x000fe40000000f00 */
[----:B--2--5:R-:W-:Y:S05]  /*d1f0*/  CALL.REL.NOINC `($_ZN7cutlass13device_kernelIN5flash19enable_sm80_to_sm89INS1_16FlashAttnBwdSm80INS1_25CollectiveMainloopBwdSm80ILi2ELi2EN4cute5tupleIJNS5_1CILi128EEES8_NS7_ILi64EEEEEENS_6half_tEfNS_4arch4Sm80ELb0ELb0ELb1ELb1ELb1ELb0ELb0ELb0ELi2ELi4ELi4ELi4ELb0EEENS1_21CollectiveEpilogueBwdISA_SB_SD_Li256ELb1ELb0ELi2EEENS1_19SingleTileSchedulerILb1ELb0ELb0ELi128EEEEEEEEEvNT_6ParamsE$_ZN4cute8smem_ptrIPN7cutlass6half_tEECI1NS_12iter_adaptorIS3_S4_EEES3_) ;  /* 0xffffce0000007944 */ /* 0x024fea0003c3ffff */
[----:B-1----:R1:W5:Y:S01]  /*d200*/  LDL.64 R2, [R1+0x758] ;  /* 0x0007580001027983 */ /* 0x0023620000100a00 */
[----:B------:R-:W-:Y:S02]  /*d210*/  MOV R82, R60 ;  /* 0x0000003c00527202 */ /* 0x000fe40000000f00 */
[----:B------:R-:W-:-:S02]  /*d220*/  MOV R38, 0xd240 ;  /* 0x0000d24000267802 */ /* 0x000fc40000000f00 */
[----:B-1---5:R-:W-:Y:S05]  /*d230*/  CALL.REL.NOINC `($_ZN7cutlass13device_kernelIN5flash19enable_sm80_to_sm89INS1_16FlashAttnBwdSm80INS1_25CollectiveMainloopBwdSm80ILi2ELi2EN4cute5tupleIJNS5_1CILi128EEES8_NS7_ILi64EEEEEENS_6half_tEfNS_4arch4Sm80ELb0ELb0ELb1ELb1ELb1ELb0ELb0ELb0ELi2ELi4ELi4ELi4ELb0EEENS1_21CollectiveEpilogueBwdISA_SB_SD_Li256ELb1ELb0ELi2EEENS1_19SingleTileSchedulerILb1ELb0ELb0ELi128EEEEEEEEEvNT_6ParamsE$_ZN4cute3eso3ESOILb1ELb0EJNS_6LayoutINS_5tupleIJNS3_IJNS_1CILi8EEENS4_ILi1EEEEEENS4_ILi2EEEEEENS3_IJNS3_IJS6_NS4_ILi0EEEEEENS4_ILi4096EEEEEEEENS_10ViewEngineINS_8smem_ptrIPN7cutlass6half_tEEEEEEEC2ERKSE_RKSL_) ;  /* 0xffffc23000007944 */ /* 0x022fea0003c3ffff */
[----:B-1----:R1:W5:Y:S01]  /*d240*/  LDL.64 R36, [R1+0x758] ;  /* 0x0007580001247983 */ /* 0x0023620000100a00 */
[----:B------:R-:W-:Y:S01]  /*d250*/  IMAD.MOV.U32 R82, RZ, RZ, R60 ;  /* 0x000000ffff527224 */ /* 0x000fe200078e003c */
[----:B------:R-:W-:Y:S01]  /*d260*/  MOV R38, R26 ;  /* 0x0000001a00267202 */ /* 0x000fe20000000f00 */
[----:B------:R-:W-:Y:S01]  /*d270*/  IMAD.MOV.U32 R39, RZ, RZ, R27 ;  /* 0x000000ffff277224 */ /* 0x000fe200078e001b */
[----:B------:R-:W-:-:S02]  /*d280*/  MOV R48, 0xd2a0 ;  /* 0x0000d2a000307802 */ /* 0x000fc40000000f00 */
[----:B-1---5:R-:W-:Y:S05]  /*d290*/  CALL.REL.NOINC `($_ZN7cutlass13device_kernelIN5flash19enable_sm80_to_sm89INS1_16FlashAttnBwdSm80INS1_25CollectiveMainloopBwdSm80ILi2ELi2EN4cute5tupleIJNS5_1CILi128EEES8_NS7_ILi64EEEEEENS_6half_tEfNS_4arch4Sm80ELb0ELb0ELb1ELb1ELb1ELb0ELb0ELb0ELi2ELi4ELi4ELi4ELb0EEENS1_21CollectiveEpilogueBwdISA_SB_SD_Li256ELb1ELb0ELi2EEENS1_19SingleTileSchedulerILb1ELb0ELb0ELi128EEEEEEEEEvNT_6ParamsE$_ZN4cute3eso3ESOILb1ELb0EJNS_6LayoutINS_5tupleIJNS3_IJNS_1CILi8EEENS4_ILi1EEEEEENS4_ILi2EEEEEENS3_IJNS3_IJS6_NS4_ILi0EEEEEES5_EEEEENS_10ViewEngineIPN7cutlass6half_tEEEEEC2ERKSD_RKSI_) ;  /* 0xffffc36000007944 */ /* 0x022fea0003c3ffff */
[----:B------:R2:W5:Y:S01]  /*d2a0*/  LDL.64 R2, [R1+0x758] ;  /* 0x0007580001027983 */ /* 0x0005620000100a00 */
[----:B------:R-:W-:-:S02]  /*d2b0*/  MOV R82, R60 ;  /* 0x0000003c00527202 */ /* 0x000fc40000000f00 */
[----:B-1----:R-:W-:Y:S02]  /*d2c0*/  MOV R46, 0xd2e0 ;  /* 0x0000d2e0002e7802 */ /* 0x002fe40000000f00 */
[----:B--2--5:R-:W-:Y:S05]  /*d2d0*/  CALL.REL.NOINC `($_ZN7cutlass13device_kernelIN5flash19enable_sm80_to_sm89INS1_16FlashAttnBwdSm80INS1_25CollectiveMainloopBwdSm80ILi2ELi2EN4cute5tupleIJNS5_1CILi128EEES8_NS7_ILi64EEEEEENS_6half_tEfNS_4arch4Sm80ELb0ELb0ELb1ELb1ELb1ELb0ELb0ELb0ELi2ELi4ELi4ELi4ELb0EEENS1_21CollectiveEpilogueBwdISA_SB_SD_Li256ELb1ELb0ELi2EEENS1_19SingleTileSchedulerILb1ELb0ELb0ELi128EEEEEEEEEvNT_6ParamsE$_ZN4cute3eso3ESOILb1ELb0EJNS_6LayoutINS_5tupleIJNS3_IJNS_1CILi8EEENS4_ILi1EEEEEENS3_IJNS4_ILi2EEEEEEEEENS3_IJNS3_IJS6_NS4_ILi0EEEEEENS3_IJNS4_ILi4096EEEEEEEEEEENS_10ViewEngineINS_8smem_ptrIPN7cutlass6half_tEEEEEEEC2ERKSG_RKSN_) ;  /* 0xffffbf9000007944 */ /* 0x024fea0003c3ffff */
[----:B-1----:R1:W5:Y:S01]  /*d2e0*/  LDL.64 R36, [R1+0x758] ;  /* 0x0007580001247983 */ /* 0x0023620000100a00 */
[----:B------:R-:W-:Y:S02]  /*d2f0*/  MOV R82, R60 ;  /* 0x0000003c00527202 */ /* 0x000fe40000000f00 */
[----:B------:R-:W-:Y:S02]  /*d300*/  MOV R46, 0xd320 ;  /* 0x0000d320002e7802 */ /* 0x000fe40000000f00 */
[----:B-1---5:R-:W-:Y:S05]  /*d310*/  CALL.REL.NOINC `($_ZN7cutlass13device_kernelIN5flash19enable_sm80_to_sm89INS1_16FlashAttnBwdSm80INS1_25CollectiveMainloopBwdSm80ILi2ELi2EN4cute5tupleIJNS5_1CILi128EEES8_NS7_ILi64EEEEEENS_6half_tEfNS_4arch4Sm80ELb0ELb0ELb1ELb1ELb1ELb0ELb0ELb0ELi2ELi4ELi4ELi4ELb0EEENS1_21CollectiveEpilogueBwdISA_SB_SD_Li256ELb1ELb0ELi2EEENS1_19SingleTileSchedulerILb1ELb0ELb0ELi128EEEEEEEEEvNT_6ParamsE$_ZN4cute3eso3ESOILb1ELb0EJNS_6LayoutINS_5tupleIJNS3_IJNS_1CILi8EEENS4_ILi1EEEEEENS3_IJNS4_ILi2EEEEEEEEENS3_IJNS3_IJS6_NS4_ILi0EEEEEENS3_IJS5_EEEEEEEENS_10ViewEngineIPN7cutlass6half_tEEEEEC2ERKSF_RKSK_) ;  /* 0xffffc05000007944 */ /* 0x022fea0003c3ffff */
[----:B-1----:R1:W5:Y:S01]  /*d320*/  LDL.64 R2, [R1+0x758] ;  /* 0x0007580001027983 */ /* 0x0023620000100a00 */
[----:B------:R-:W-:Y:S02]  /*d330*/  MOV R82, R60 ;  /* 0x0000003c00527202 */ /* 0x000fe40000000f00 */
[----:B------:R-:W-:Y:S02]  /*d340*/  MOV R46, 0xd360 ;  /* 0x0000d360002e7802 */ /* 0x000fe40000000f00 */
[----:B-1---5:R-:W-:Y:S05]  /*d350*/  CALL.REL.NOINC `($_ZN7cutlass13device_kernelIN5flash19enable_sm80_to_sm89INS1_16FlashAttnBwdSm80INS1_25CollectiveMainloopBwdSm80ILi2ELi2EN4cute5tupleIJNS5_1CILi128EEES8_NS7_ILi64EEEEEENS_6half_tEfNS_4arch4Sm80ELb0ELb0ELb1ELb1ELb1ELb0ELb0ELb0ELi2ELi4ELi4ELi4ELb0EEENS1_21CollectiveEpilogueBwdISA_SB_SD_Li256ELb1ELb0ELi2EEENS1_19SingleTileSchedulerILb1ELb0ELb0ELi128EEEEEEEEEvNT_6ParamsE$_ZN4cute3eso3ESOILb1ELb0EJNS_6LayoutINS_5tupleIJNS3_IJNS3_IJNS_1CILi8EEENS4_ILi1EEEEEES6_EEENS3_IJNS3_IJS6_S6_EEENS4_ILi2EEEEEEEEENS3_IJNS3_IJNS3_IJS6_NS4_ILi0EEEEEESD_EEENS3_IJNS3_IJSD_SD_EEES5_EEEEEEEENS_10ViewEngineIPN7cutlass6half_tEEEEEC2ERKSJ_RKSO_) ;  /* 0xffffb64000007944 */ /* 0x022fea0003c3ffff */
[----:B-1----:R1:W5:Y:S01]  /*d360*/  LDL.64 R38, [R1+0x758] ;  /* 0x0007580001267983 */ /* 0x0023620000100a00 */
[----:B------:R-:W-:Y:S02]  /*d370*/  MOV R82, R60 ;  /* 0x0000003c00527202 */ /* 0x000fe40000000f00 */
[----:B------:R-:W-:Y:S02]  /*d380*/  MOV R46, 0xd3a0 ;  /* 0x0000d3a0002e7802 */ /* 0x000fe40000000f00 */
[----:B-1---5:R-:W-:Y:S05]  /*d390*/  CALL.REL.NOINC `($_ZN7cutlass13device_kernelIN5flash19enable_sm80_to_sm89INS1_16FlashAttnBwdSm80INS1_25CollectiveMainloopBwdSm80ILi2ELi2EN4cute5tupleIJNS5_1CILi128EEES8_NS7_ILi64EEEEEENS_6half_tEfNS_4arch4Sm80ELb0ELb0ELb1ELb1ELb1ELb0ELb0ELb0ELi2ELi4ELi4ELi4ELb0EEENS1_21CollectiveEpilogueBwdISA_SB_SD_Li256ELb1ELb0ELi2EEENS1_19SingleTileSchedulerILb1ELb0ELb0ELi128EEEEEEEEEvNT_6ParamsE$_ZN4cute3eso3ESOILb1ELb0EJNS_6LayoutINS_5tupleIJNS3_IJNS3_IJNS_1CILi8EEENS4_ILi1EEEEEES6_EEENS3_IJNS3_IJS6_S6_EEENS4_ILi2EEEEEEEEENS3_IJNS3_IJNS3_IJS6_NS4_ILi0EEEEEESD_EEENS3_IJNS3_IJSD_SD_EEENS4_ILi4096EEEEEEEEEEENS_10ViewEngineINS_8smem_ptrIPN7cutlass6half_tEEEEEEEC2ERKSK_RKSR_) ;  /* 0xffffb52000007944 */ /* 0x022fea0003c3ffff */
[----:B-1----:R1:W5:Y:S01]  /*d3a0*/  LDL.64 R2, [R1+0x758] ;  /* 0x0007580001027983 */ /* 0x0023620000100a00 */
[----:B------:R-:W-:-:S02]  /*d3b0*/  MOV R82, R60 ;  /* 0x0000003c00527202 */ /* 0x000fc40000000f00 */
[----:B------:R-:W-:Y:S02]  /*d3c0*/  MOV R48, 0xd3e0 ;  /* 0x0000d3e000307802 */ /* 0x000fe40000000f00 */
[----:B-1---5:R-:W-:Y:S05]  /*d3d0*/  CALL.REL.NOINC `($_ZN7cutlass13device_kernelIN5flash19enable_sm80_to_sm89INS1_16FlashAttnBwdSm80INS1_25CollectiveMainloopBwdSm80ILi2ELi2EN4cute5tupleIJNS5_1CILi128EEES8_NS7_ILi64EEEEEENS_6half_tEfNS_4arch4Sm80ELb0ELb0ELb1ELb1ELb1ELb0ELb0ELb0ELi2ELi4ELi4ELi4ELb0EEENS1_21CollectiveEpilogueBwdISA_SB_SD_Li256ELb1ELb0ELi2EEENS1_19SingleTileSchedulerILb1ELb0ELb0ELi128EEEEEEEEEvNT_6ParamsE$_ZN4cute3eso3ESOILb1ELb0EJNS_6LayoutINS_5tupleIJNS3_IJNS_1CILi8EEENS4_ILi1EEEEEENS4_ILi2EEEEEENS3_IJNS3_IJS6_NS4_ILi0EEEEEES5_EEEEENS_10ViewEngineIPN7cutlass6half_tEEEEEC2ERKSD_RKSI_) ;  /* 0xffffc22000007944 */ /* 0x022fea0003c3ffff */
[----:B------:R2:W5:Y:S01]  /*d3e0*/  LDL.64 R12, [R1+0x758] ;  /* 0x00075800010c7983 */ /* 0x0005620000100a00 */
[----:B-1----:R-:W-:Y:S02]  /*d3f0*/  MOV R38, R60 ;  /* 0x0000003c00267202 */ /* 0x002fe40000000f00 */
[----:B------:R-:W-:Y:S02]  /*d400*/  MOV R46, 0xd420 ;  /* 0x0000d420002e7802 */ /* 0x000fe40000000f00 */
[----:B--2--5:R-:W-:Y:S05]  /*d410*/  CALL.REL.NOINC `($_ZN7cutlass13device_kernelIN5flash19enable_sm80_to_sm89INS1_16FlashAttnBwdSm80INS1_25CollectiveMainloopBwdSm80ILi2ELi2EN4cute5tupleIJNS5_1CILi128EEES8_NS7_ILi64EEEEEENS_6half_tEfNS_4arch4Sm80ELb0ELb0ELb1ELb1ELb1ELb0ELb0ELb0ELi2ELi4ELi4ELi4ELb0EEENS1_21CollectiveEpilogueBwdISA_SB_SD_Li256ELb1ELb0ELi2EEENS1_19SingleTileSchedulerILb1ELb0ELb0ELi128EEEEEEEEEvNT_6ParamsE$_ZN4cute8smem_ptrIPN7cutlass6half_tEECI1NS_12iter_adaptorIS3_S4_EEES3_) ;  /* 0xffffcbe000007944 */ /* 0x024fea0003c3ffff */
[----:B-1----:R1:W5:Y:S01]  /*d420*/  LDL.64 R2, [R1+0x758] ;  /* 0x0007580001027983 */ /* 0x0023620000100a00 */
[----:B------:R-:W-:Y:S02]  /*d430*/  MOV R82, R60 ;  /* 0x0000003c00527202 */ /* 0x000fe40000000f00 */
[----:B------:R-:W-:Y:S02]  /*d440*/  MOV R38, 0xd460 ;  /* 0x0000d46000267802 */ /* 0x000fe40000000f00 */
[----:B-1---5:R-:W-:Y:S05]  /*d450*/  CALL.REL.NOINC `($_ZN7cutlass13device_kernelIN5flash19enable_sm80_to_sm89INS1_16FlashAttnBwdSm80INS1_25CollectiveMainloopBwdSm80ILi2ELi2EN4cute5tupleIJNS5_1CILi128EEES8_NS7_ILi64EEEEEENS_6half_tEfNS_4arch4Sm80ELb0ELb0ELb1ELb1ELb1ELb0ELb0ELb0ELi2ELi4ELi4ELi4ELb0EEENS1_21CollectiveEpilogueBwdISA_SB_SD_Li256ELb1ELb0ELi2EEENS1_19SingleTileSchedulerILb1ELb0ELb0ELi128EEEEEEEEEvNT_6ParamsE$_ZN4cute3eso3ESOILb1ELb0EJNS_6LayoutINS_5tupleIJNS3_IJNS_1CILi8EEENS4_ILi1EEEEEENS4_ILi2EEEEEENS3_IJNS3_IJS6_NS4_ILi0EEEEEENS4_ILi4096EEEEEEEENS_10ViewEngineINS_8smem_ptrIPN7cutlass6half_tEEEEEEEC2ERKSE_RKSL_) ;  /* 0xffffc01000007944 */ /* 0x022fea0003c3ffff */
[----:B------:R2:W5:Y:S01]  /*d460*/  LDL.64 R14, [R1+0x758] ;  /* 0x00075800010e7983 */ /* 0x0005620000100a00 */
[----:B------:R-:W-:Y:S01]  /*d470*/  IMAD.MOV.U32 R82, RZ, RZ, R60 ;  /* 0x000000ffff527224 */ /* 0x000fe200078e003c */
[----:B------:R-:W-:Y:S02]  /*d480*/  MOV R47, RZ ;  /* 0x000000ff002f7202 */ /* 0x000fe40000000f00 */
[----:B------:R-:W-:-:S02]  /*d490*/  MOV R46, 0xd4b0 ;  /* 0x0000d4b0002e7802 */ /* 0x000fc40000000f00 */
[----:B-12--5:R-:W-:Y:S05]  /*d4a0*/  CALL.REL.NOINC `($_ZN7cutlass13device_kernelIN5flash19enable_sm80_to_sm89INS1_16FlashAttnBwdSm80INS1_25CollectiveMainloopBwdSm80ILi2ELi2EN4cute5tupleIJNS5_1CILi128EEES8_NS7_ILi64EEEEEENS_6half_tEfNS_4arch4Sm80ELb0ELb0ELb1ELb1ELb1ELb0ELb0ELb0ELi2ELi4ELi4ELi4ELb0EEENS1_21CollectiveEpilogueBwdISA_SB_SD_Li256ELb1ELb0ELi2EEENS1_19SingleTileSchedulerILb1ELb0ELb0ELi128EEEEEEEEEvNT_6ParamsE$_ZN4cute3eso3ESOILb1ELb0EJNS_10UnderscoreEiEEC2ERKS2_RKi) ;  /* 0xffffaaa000007944 */ /* 0x026fea0003c3ffff */
[----:B------:R-:W2:Y:S01]  /*d4b0*/  LDL R37, [R1+0x758] ;  /* 0x0007580001257983 */ /* 0x000ea20000100800 */
[----:B------:R-:W-:Y:S01]  /*d4c0*/  IMAD.MOV.U32 R82, RZ, RZ, R60 ;  /* 0x000000ffff527224 */ /* 0x000fe200078e003c */
[----:B------:R-:W-:-:S02]  /*d4d0*/  MOV R38, 0xd500 ;  /* 0x0000d50000267802 */ /* 0x000fc40000000f00 */
[----:B--2---:R-:W-:Y:S02]  /*d4e0*/  SHF.L.U32 R37, R37, 0xc, RZ ;  /* 0x0000000c25257819 */ /* 0x004fe400000006ff */
[----:B-1----:R-:W-:Y:S05]  /*d4f0*/  CALL.REL.NOINC `($_ZN7cutlass13device_kernelIN5flash19enable_sm80_to_sm89INS1_16FlashAttnBwdSm80INS1_25CollectiveMainloopBwdSm80ILi2ELi2EN4cute5tupleIJNS5_1CILi128EEES8_NS7_ILi64EEEEEENS_6half_tEfNS_4arch4Sm80ELb0ELb0ELb1ELb1ELb1ELb0ELb0ELb0ELi2ELi4ELi4ELi4ELb0EEENS1_21CollectiveEpilogueBwdISA_SB_SD_Li256ELb1ELb0ELi2EEENS1_19SingleTileSchedulerILb1ELb0ELb0ELi128EEEEEEEEEvNT_6ParamsE$_ZN4cute3eso3ESOILb1ELb0EJNS_6LayoutINS_5tupleIJNS3_IJNS_1CILi8EEENS4_ILi1EEEEEEEEENS3_IJNS3_IJS6_NS4_ILi0EEEEEEEEEEEiEEC2ERKSC_RKi) ;  /* 0xffffbd3000007944 */ /* 0x002fea0003c3ffff */
[----:B------:R-:W2:Y:S01]  /*d500*/  LDL R3, [R1+0x758] ;  /* 0x0007580001037983 */ /* 0x000ea20000100800 */
[----:B------:R-:W-:Y:S02]  /*d510*/  MOV R38, R60 ;  /* 0x0000003c00267202 */ /* 0x000fe40000000f00 */
[----:B------:R-:W-:Y:S01]  /*d520*/  MOV R46, 0xd550 ;  /* 0x0000d550002e7802 */ /* 0x000fe20000000f00 */
[----:B--2---:R-:W-:-:S04]  /*d530*/  IMAD.WIDE R2, R3, 0x2, R14 ;  /* 0x0000000203027825 */ /* 0x004fc800078e020e */
[----:B-1----:R-:W-:Y:S05]  /*d540*/  CALL.REL.NOINC `($_ZN7cutlass13device_kernelIN5flash19enable_sm80_to_sm89INS1_16FlashAttnBwdSm80INS1_25CollectiveMainloopBwdSm80ILi2ELi2EN4cute5tupleIJNS5_1CILi128EEES8_NS7_ILi64EEEEEENS_6half_tEfNS_4arch4Sm80ELb0ELb0ELb1ELb1ELb1ELb0ELb0ELb0ELi2ELi4ELi4ELi4ELb0EEENS1_21CollectiveEpilogueBwdISA_SB_SD_Li256ELb1ELb0ELi2EEENS1_19SingleTileSchedulerILb1ELb0ELb0ELi128EEEEEEEEEvNT_6ParamsE$_ZN4cute8smem_ptrIPN7cutlass6half_tEECI1NS_12iter_adaptorIS3_S4_EEES3_) ;  /* 0xffffcab000007944 */ /* 0x002fea0003c3ffff */
[----:B-1----:R1:W5:Y:S01]  /*d550*/  LDL.64 R2, [R1+0x758] ;  /* 0x0007580001027983 */ /* 0x0023620000100a00 */
[----:B------:R-:W-:Y:S02]  /*d560*/  MOV R82, R60 ;  /* 0x0000003c00527202 */ /* 0x000fe40000000f00 */
[----:B------:R-:W-:Y:S02]  /*d570*/  MOV R38, 0xd590 ;  /* 0x0000d59000267802 */ /* 0x000fe40000000f00 */
[----:B-1---5:R-:W-:Y:S05]  /*d580*/  CALL.REL.NOINC `($_ZN7cutlass13device_kernelIN5flash19enable_sm80_to_sm89INS1_16FlashAttnBwdSm80INS1_25CollectiveMainloopBwdSm80ILi2ELi2EN4cute5tupleIJNS5_1CILi128EEES8_NS7_ILi64EEEEEENS_6half_tEfNS_4arch4Sm80ELb0ELb0ELb1ELb1ELb1ELb0ELb0ELb0ELi2ELi4ELi4ELi4ELb0EEENS1_21CollectiveEpilogueBwdISA_SB_SD_Li256ELb1ELb0ELi2EEENS1_19SingleTileSchedulerILb1ELb0ELb0ELi128EEEEEEEEEvNT_6ParamsE$_ZN4cute3eso3ESOILb1ELb0EJNS_6LayoutINS_5tupleIJNS3_IJNS_1CILi8EEENS4_ILi1EEEEEEEEENS3_IJNS3_IJS6_NS4_ILi0EEEEEEEEEEENS_10ViewEngineINS_8smem_ptrIPN7cutlass6half_tEEEEEEEC2ERKSC_RKSJ_) ;  /* 0xffffbc1000007944 */ /* 0x022fea0003c3ffff */
[----:B-1----:R1:W5:Y:S01]  /*d590*/  LDL.64 R2, [R1+0x758] ;  /* 0x0007580001027983 */ /* 0x0023620000100a00 */
[----:B------:R-:W-:Y:S01]  /*d5a0*/  IMAD.MOV.U32 R82, RZ, RZ, R60 ;  /* 0x000000ffff527224 */ /* 0x000fe200078e003c */
[----:B------:R-:W-:Y:S02]  /*d5b0*/  MOV R47, RZ ;  /* 0x000000ff002f7202 */ /* 0x000fe40000000f00 */
[----:B------:R-:W-:-:S02]  /*d5c0*/  MOV R46, 0xd5e0 ;  /* 0x0000d5e0002e7802 */ /* 0x000fc40000000f00 */
[----:B-1---5:R-:W-:Y:S05]  /*d5d0*/  CALL.REL.NOINC `($_ZN7cutlass13device_kernelIN5flash19enable_sm80_to_sm89INS1_16FlashAttnBwdSm80INS1_25CollectiveMainloopBwdSm80ILi2ELi2EN4cute5tupleIJNS5_1CILi128EEES8_NS7_ILi64EEEEEENS_6half_tEfNS_4arch4Sm80ELb0ELb0ELb1ELb1ELb1ELb0ELb0ELb0ELi2ELi4ELi4ELi4ELb0EEENS1_21CollectiveEpilogueBwdISA_SB_SD_Li256ELb1ELb0ELi2EEENS1_19SingleTileSchedulerILb1ELb0ELb0ELi128EEEEEEEEEvNT_6ParamsE$_ZN4cute3eso3ESOILb1ELb0EJNS_10UnderscoreEiEEC2ERKS2_RKi) ;  /* 0xffffa97000007944 */ /* 0x022fea0003c3ffff */
        /* <DEDUP_REMOVED lines=8> */
[----:B-12---:R-:W-:-:S05]  /*d660*/  IMAD.WIDE R36, R5, 0x2, R12 ;  /* 0x0000000205247825 */ /* 0x006fca00078e020c */
[----:B------:R-:W-:Y:S02]  /*d670*/  MOV R46, R36 ;  /* 0x00000024002e7202 */ /* 0x000fe40000000f00 */
[----:B------:R-:W-:Y:S05]  /*d680*/  CALL.REL.NOINC `($_ZN7cutlass13device_kernelIN5flash19enable_sm80_to_sm89INS1_16FlashAttnBwdSm80INS1_25CollectiveMainloopBwdSm80ILi2ELi2EN4cute5tupleIJNS5_1CILi128EEES8_NS7_ILi64EEEEEENS_6half_tEfNS_4arch4Sm80ELb0ELb0ELb1ELb1ELb1ELb0ELb0ELb0ELi2ELi4ELi4ELi4ELb0EEENS1_21CollectiveEpilogueBwdISA_SB_SD_Li256ELb1ELb0ELi2EEENS1_19SingleTileSchedulerILb1ELb0ELb0ELi128EEEEEEEEEvNT_6ParamsE$_ZN4cute3eso3ESOILb1ELb0EJNS_6LayoutINS_5tupleIJNS3_IJNS_1CILi8EEENS4_ILi1EEEEEEEEENS3_IJNS3_IJS6_NS4_ILi0EEEEEEEEEEENS_10ViewEngineIPN7cutlass6half_tEEEEEC2ERKSC_RKSH_) ;  /* 0xffffbb5000007944 */ /* 0x000fea0003c3ffff */
[----:B-1----:R1:W5:Y:S01]  /*d690*/  LDL.64 R36, [R1+0x758] ;  /* 0x0007580001247983 */ /* 0x0023620000100a00 */
[----:B------:R-:W-:Y:S02]  /*d6a0*/  MOV R38, R60 ;  /* 0x0000003c00267202 */ /* 0x000fe40000000f00 */
[----:B------:R-:W-:Y:S02]  /*d6b0*/  MOV R46, 0xd6d0 ;  /* 0x0000d6d0002e7802 */ /* 0x000fe40000000f00 */
[----:B-1---5:R-:W-:Y:S05]  /*d6c0*/  CALL.REL.NOINC `($_ZN7cutlass13device_kernelIN5flash19enable_sm80_to_sm89INS1_16FlashAttnBwdSm80INS1_25CollectiveMainloopBwdSm80ILi2ELi2EN4cute5tupleIJNS5_1CILi128EEES8_NS7_ILi64EEEEEENS_6half_tEfNS_4arch4Sm80ELb0ELb0ELb1ELb1ELb1ELb0ELb0ELb0ELi2ELi4ELi4ELi4ELb0EEENS1_21CollectiveEpilogueBwdISA_SB_SD_Li256ELb1ELb0ELi2EEENS1_19SingleTileSchedulerILb1ELb0ELb0ELi128EEEEEEEEEvNT_6ParamsE$_ZN4cute8smem_ptrIPN7cutlass6half_tEECI1NS_12iter_adaptorIS3_S4_EEES3_) ;  /* 0xffffc93000007944 */ /* 0x022fea0003c3ffff */
[----:B-1----:R1:W5:Y:S01]  /*d6d0*/  LDL.64 R2, [R1+0x758] ;  /* 0x0007580001027983 */ /* 0x0023620000100a00 */
[----:B------:R-:W-:Y:S02]  /*d6e0*/  MOV R82, R60 ;  /* 0x0000003c00527202 */ /* 0x000fe40000000f00 */
[----:B------:R-:W-:Y:S02]  /*d6f0*/  MOV R46, 0xd710 ;  /* 0x0000d710002e7802 */ /* 0x000fe40000000f00 */
[----:B-1---5:R-:W-:Y:S05]  /*d700*/  CALL.REL.NOINC `($_ZN7cutlass13device_kernelIN5flash19enable_sm80_to_sm89INS1_16FlashAttnBwdSm80INS1_25CollectiveMainloopBwdSm80ILi2ELi2EN4cute5tupleIJNS5_1CILi128EEES8_NS7_ILi64EEEEEENS_6half_tEfNS_4arch4Sm80ELb0ELb0ELb1ELb1ELb1ELb0ELb0ELb0ELi2ELi4ELi4ELi4ELb0EEENS1_21CollectiveEpilogueBwdISA_SB_SD_Li256ELb1ELb0ELi2EEENS1_19SingleTileSchedulerILb1ELb0ELb0ELi128EEEEEEEEEvNT_6ParamsE$_ZN4cute8smem_ptrIPN7cutlass9uint128_tEECI1NS_12iter_adaptorIS3_S4_EEES3_) ;  /* 0xffffc93000007944 */ /* 0x022fea0003c3ffff */
[----:B-1----:R1:W5:Y:S01]  /*d710*/  LDL.64 R2, [R1+0x758] ;  /* 0x0007580001027983 */ /* 0x0023620000100a00 */
[----:B------:R-:W-:Y:S02]  /*d720*/  MOV R82, R60 ;  /* 0x0000003c00527202 */ /* 0x000fe40000000f00 */
[----:B------:R-:W-:Y:S02]  /*d730*/  MOV R46, 0xd750 ;  /* 0x0000d750002e7802 */ /* 0x000fe40000000f00 */
[----:B-1---5:R-:W-:Y:S05]  /*d740*/  CALL.REL.NOINC `($_ZN7cutlass13device_kernelIN5flash19enable_sm80_to_sm89INS1_16FlashAttnBwdSm80INS1_25CollectiveMainloopBwdSm80ILi2ELi2EN4cute5tupleIJNS5_1CILi128EEES8_NS7_ILi64EEEEEENS_6half_tEfNS_4arch4Sm80ELb0ELb0ELb1ELb1ELb1ELb0ELb0ELb0ELi2ELi4ELi4ELi4ELb0EEENS1_21CollectiveEpilogueBwdISA_SB_SD_Li256ELb1ELb0ELi2EEENS1_19SingleTileSchedulerILb1ELb0ELb0ELi128EEEEEEEEEvNT_6ParamsE$_ZN4cute3eso3ESOILb1ELb0EJNS_6LayoutINS_5tupleIJNS3_IJNS_1CILi1EEES5_EEEEEENS3_IJNS3_IJS5_NS4_ILi0EEEEEEEEEEENS_10ViewEngineINS_8smem_ptrIPN7cutlass9uint128_tEEEEEEEC2ERKSB_RKSI_) ;  /* 0xffffb50000007944 */ /* 0x022fea0003c3ffff */
[----:B------:R2:W5:Y:S01]  /*d750*/  LDL R4, [R1+0x758] ;  /* 0x0007580001047983 */ /* 0x0005620000100800 */
[----:B------:R-:W-:-:S02]  /*d760*/  MOV R82, R60 ;  /* 0x0000003c00527202 */ /* 0x000fc40000000f00 */
[----:B-1----:R-:W-:Y:S02]  /*d770*/  MOV R38, 0xd790 ;  /* 0x0000d79000267802 */ /* 0x002fe40000000f00 */
[----:B--2--5:R-:W-:Y:S05]  /*d780*/  CALL.REL.NOINC `($_ZN7cutlass13device_kernelIN5flash19enable_sm80_to_sm89INS1_16FlashAttnBwdSm80INS1_25CollectiveMainloopBwdSm80ILi2ELi2EN4cute5tupleIJNS5_1CILi128EEES8_NS7_ILi64EEEEEENS_6half_tEfNS_4arch4Sm80ELb0ELb0ELb1ELb1ELb1ELb0ELb0ELb0ELi2ELi4ELi4ELi4ELb0EEENS1_21CollectiveEpilogueBwdISA_SB_SD_Li256ELb1ELb0ELi2EEENS1_19SingleTileSchedulerILb1ELb0ELb0ELi128EEEEEEEEEvNT_6ParamsE$_ZN4cute3eso3ESOILb1ELb0EJNS_6LayoutINS_5tupleIJNS3_IJNS_1CILi4EEENS4_ILi1EEEEEEEEENS3_IJNS3_IJS6_NS4_ILi0EEEEEEEEEEENS_10ViewEngineIPjEEEEC2ERKSC_RKSF_) ;  /* 0xffffb9d000007944 */ /* 0x024fea0003c3ffff */
        /* <DEDUP_REMOVED lines=11> */
[----:B-1----:R-:W-:Y:S05]  /*d840*/  CALL.REL.NOINC `($_ZN7cutlass13device_kernelIN5flash19enable_sm80_to_sm89INS1_16FlashAttnBwdSm80INS1_25CollectiveMainloopBwdSm80ILi2ELi2EN4cute5tupleIJNS5_1CILi128EEES8_NS7_ILi64EEEEEENS_6half_tEfNS_4arch4Sm80ELb0ELb0ELb1ELb1ELb1ELb0ELb0ELb0ELi2ELi4ELi4ELi4ELb0EEENS1_21CollectiveEpilogueBwdISA_SB_SD_Li256ELb1ELb0ELi2EEENS1_19SingleTileSchedulerILb1ELb0ELb0ELi128EEEEEEEEEvNT_6ParamsE$_ZN4cute3eso3ESOILb1ELb0EJNS_10UnderscoreEiEEC2ERKS2_RKi) ;  /* 0xffffa70000007944 */ /* 0x002fea0003c3ffff */
        /* <DEDUP_REMOVED lines=16> */
[----:B------:R-:W-:Y:S02]  /*d950*/  MOV R47, 0x1 ;  /* 0x00000001002f7802 */ /* 0x000fe40000000f00 */
        /* <DEDUP_REMOVED lines=40> */
[----:B--2--5:R-:W-:Y:S05]  /*dbe0*/  CALL.REL.NOINC `($_ZN7cutlass13device_kernelIN5flash19enable_sm80_to_sm89INS1_16FlashAttnBwdSm80INS1_25CollectiveMainloopBwdSm80ILi2ELi2EN4cute5tupleIJNS5_1CILi128EEES8_NS7_ILi64EEEEEENS_6half_tEfNS_4arch4Sm80ELb0ELb0ELb1ELb1ELb1ELb0ELb0ELb0ELi2ELi4ELi4ELi4ELb0EEENS1_21CollectiveEpilogueBwdISA_SB_SD_Li256ELb1ELb0ELi2EEENS1_19SingleTileSchedulerILb1ELb0ELb0ELi128EEEEEEEEEvNT_6ParamsE$_ZN4cute8smem_ptrIPN7cutlass6half_tEECI1NS_12iter_adaptorIS3_S4_EEES3_) ;  /* 0xffffc41000007944 */ /* 0x024fea0003c3ffff */
[----:B-1----:R1:W5:Y:S01]  /*dbf0*/  LDL.64 R2, [R1+0x758] ;  /* 0x0007580001027983 */ /* 0x0023620000100a00 */
[----:B------:R-:W-:-:S03]  /*dc00*/  MOV R16, 0xdc20 ;  /* 0x0000dc2000107802 */ /* 0x000fc60000000f00 */
[----:B-1---5:R-:W-:Y:S05]  /*dc10*/  CALL.REL.NOINC `($_ZN7cutlass13device_kernelIN5flash19enable_sm80_to_sm89INS1_16FlashAttnBwdSm80INS1_25CollectiveMainloopBwdSm80ILi2ELi2EN4cute5tupleIJNS5_1CILi128EEES8_NS7_ILi64EEEEEENS_6half_tEfNS_4arch4Sm80ELb0ELb0ELb1ELb1ELb1ELb0ELb0ELb0ELi2ELi4ELi4ELi4ELb0EEENS1_21CollectiveEpilogueBwdISA_SB_SD_Li256ELb1ELb0ELi2EEENS1_19SingleTileSchedulerILb1ELb0ELb0ELi128EEEEEEEEEvNT_6ParamsE$_ZN4cute3eso3ESOILb1ELb0EJNS_6LayoutINS_5tupleIJNS3_IJNS_1CILi8EEENS4_ILi1EEEEEENS4_ILi4EEEEEENS3_IJNS3_IJS6_NS4_ILi0EEEEEENS4_ILi2048EEEEEEEENS_10ViewEngineINS_8smem_ptrIPN7cutlass6half_tEEEEEEEC2ERKSE_RKSL_) ;  /* 0xffffbb4000007944 */ /* 0x022fea0003c3ffff */
[----:B-1----:R1:W5:Y:S01]  /*dc20*/  LDL.64 R2, [R1+0x758] ;  /* 0x0007580001027983 */ /* 0x0023620000100a00 */
[----:B------:R-:W-:Y:S01]  /*dc30*/  IMAD.MOV.U32 R12, RZ, RZ, R24 ;  /* 0x000000ffff0c7224 */ /* 0x000fe200078e0018 */
[----:B------:R-:W-:-:S02]  /*dc40*/  MOV R15, R25 ;  /* 0x00000019000f7202 */ /* 0x000fc40000000f00 */
[----:B------:R-:W-:Y:S02]  /*dc50*/  MOV R14, 0xdc70 ;  /* 0x0000dc70000e7802 */ /* 0x000fe40000000f00 */
[----:B-1---5:R-:W-:Y:S05]  /*dc60*/  CALL.REL.NOINC `($_ZN7cutlass13device_kernelIN5flash19enable_sm80_to_sm89INS1_16FlashAttnBwdSm80INS1_25CollectiveMainloopBwdSm80ILi2ELi2EN4cute5tupleIJNS5_1CILi128EEES8_NS7_ILi64EEEEEENS_6half_tEfNS_4arch4Sm80ELb0ELb0ELb1ELb1ELb1ELb0ELb0ELb0ELi2ELi4ELi4ELi4ELb0EEENS1_21CollectiveEpilogueBwdISA_SB_SD_Li256ELb1ELb0ELi2EEENS1_19SingleTileSchedulerILb1ELb0ELb0ELi128EEEEEEEEEvNT_6ParamsE$_ZN4cute3eso3ESOILb1ELb0EJNS_6LayoutINS_5tupleIJNS3_IJNS_1CILi8EEENS4_ILi1EEEEEENS4_ILi4EEEEEENS3_IJNS3_IJS6_NS4_ILi0EEEEEES5_EEEEENS_10ViewEngineIPN7cutlass6half_tEEEEEC2ERKSD_RKSI_) ;  /* 0xffffbb7000007944 */ /* 0x022fea0003c3ffff */
[----:B------:R2:W5:Y:S01]  /*dc70*/  LDL.64 R6, [R1+0x758] ;  /* 0x0007580001067983 */ /* 0x0005620000100a00 */
[----:B------:R-:W-:Y:S01]  /*dc80*/  IMAD.MOV.U32 R12, RZ, RZ, R2 ;  /* 0x000000ffff0c7224 */ /* 0x000fe200078e0002 */
[----:B------:R-:W-:Y:S02]  /*dc90*/  MOV R15, R3 ;  /* 0x00000003000f7202 */ /* 0x000fe40000000f00 */
[----:B------:R-:W-:Y:S02]  /*dca0*/  MOV R14, 0xdcc0 ;  /* 0x0000dcc0000e7802 */ /* 0x000fe40000000f00 */
[----:B-12--5:R-:W-:Y:S05]  /*dcb0*/  CALL.REL.NOINC `($_ZN7cutlass13device_kernelIN5flash19enable_sm80_to_sm89INS1_16FlashAttnBwdSm80INS1_25CollectiveMainloopBwdSm80ILi2ELi2EN4cute5tupleIJNS5_1CILi128EEES8_NS7_ILi64EEEEEENS_6half_tEfNS_4arch4Sm80ELb0ELb0ELb1ELb1ELb1ELb0ELb0ELb0ELi2ELi4ELi4ELi4ELb0EEENS1_21CollectiveEpilogueBwdISA_SB_SD_Li256ELb1ELb0ELi2EEENS1_19SingleTileSchedulerILb1ELb0ELb0ELi128EEEEEEEEEvNT_6ParamsE$_ZN4cute3eso3ESOILb1ELb0EJNS_6LayoutINS_5tupleIJNS3_IJNS_1CILi8EEENS4_ILi1EEEEEENS3_IJNS4_ILi4EEEEEEEEENS3_IJNS3_IJS6_NS4_ILi0EEEEEENS3_IJNS4_ILi2048EEEEEEEEEEENS_10ViewEngineINS_8smem_ptrIPN7cutlass6half_tEEEEEEEC2ERKSG_RKSN_) ;  /* 0xffffb6f000007944 */ /* 0x026fea0003c3ffff */
[----:B------:R2:W5:Y:S01]  /*dcc0*/  LDL.64 R4, [R1+0x758] ;  /* 0x0007580001047983 */ /* 0x0005620000100a00 */
[----:B------:R-:W-:Y:S01]  /*dcd0*/  IMAD.MOV.U32 R2, RZ, RZ, R6 ;  /* 0x000000ffff027224 */ /* 0x000fe200078e0006 */
[----:B-1----:R-:W-:Y:S02]  /*dce0*/  MOV R13, R7 ;  /* 0x00000007000d7202 */ /* 0x002fe40000000f00 */
[----:B------:R-:W-:Y:S02]  /*dcf0*/  MOV R12, 0xdd10 ;  /* 0x0000dd10000c7802 */ /* 0x000fe40000000f00 */
[----:B--2--5:R-:W-:Y:S05]  /*dd00*/  CALL.REL.NOINC `($_ZN7cutlass13device_kernelIN5flash19enable_sm80_to_sm89INS1_16FlashAttnBwdSm80INS1_25CollectiveMainloopBwdSm80ILi2ELi2EN4cute5tupleIJNS5_1CILi128EEES8_NS7_ILi64EEEEEENS_6half_tEfNS_4arch4Sm80ELb0ELb0ELb1ELb1ELb1ELb0ELb0ELb0ELi2ELi4ELi4ELi4ELb0EEENS1_21CollectiveEpilogueBwdISA_SB_SD_Li256ELb1ELb0ELi2EEENS1_19SingleTileSchedulerILb1ELb0ELb0ELi128EEEEEEEEEvNT_6ParamsE$_ZN4cute3eso3ESOILb1ELb0EJNS_6LayoutINS_5tupleIJNS3_IJNS_1CILi8EEENS4_ILi1EEEEEENS3_IJNS4_ILi4EEEEEEEEENS3_IJNS3_IJS6_NS4_ILi0EEEEEENS3_IJS5_EEEEEEEENS_10ViewEngineIPN7cutlass6half_tEEEEEC2ERKSF_RKSK_) ;  /* 0xffffb70000007944 */ /* 0x024fea0003c3ffff */
[----:B-1----:R1:W5:Y:S01]  /*dd10*/  LDL.64 R2, [R1+0x758] ;  /* 0x0007580001027983 */ /* 0x0023620000100a00 */
[----:B------:R-:W-:-:S03]  /*dd20*/  MOV R14, 0xdd40 ;  /* 0x0000dd40000e7802 */ /* 0x000fc60000000f00 */
[----:B-1---5:R-:W-:Y:S05]  /*dd30*/  CALL.REL.NOINC `($_ZN7cutlass13device_kernelIN5flash19enable_sm80_to_sm89INS1_16FlashAttnBwdSm80INS1_25CollectiveMainloopBwdSm80ILi2ELi2EN4cute5tupleIJNS5_1CILi128EEES8_NS7_ILi64EEEEEENS_6half_tEfNS_4arch4Sm80ELb0ELb0ELb1ELb1ELb1ELb0ELb0ELb0ELi2ELi4ELi4ELi4ELb0EEENS1_21CollectiveEpilogueBwdISA_SB_SD_Li256ELb1ELb0ELi2EEENS1_19SingleTileSchedulerILb1ELb0ELb0ELi128EEEEEEEEEvNT_6ParamsE$_ZN4cute3eso3ESOILb1ELb0EJNS_6LayoutINS_5tupleIJNS3_IJNS3_IJNS_1CILi8EEENS4_ILi1EEEEEES6_EEENS3_IJNS3_IJS6_S6_EEENS4_ILi4EEEEEEEEENS3_IJNS3_IJNS3_IJS6_NS4_ILi0EEEEEESD_EEENS3_IJNS3_IJSD_SD_EEES5_EEEEEEEENS_10ViewEngineIPN7cutlass6half_tEEEEEC2ERKSJ_RKSO_) ;  /* 0xffffad0000007944 */ /* 0x022fea0003c3ffff */
[----:B-1----:R1:W5:Y:S01]  /*dd40*/  LDL.64 R12, [R1+0x758] ;  /* 0x00075800010c7983 */ /* 0x0023620000100a00 */
[----:B------:R-:W-:Y:S01]  /*dd50*/  IMAD.MOV.U32 R2, RZ, RZ, R4 ;  /* 0x000000ffff027224 */ /* 0x000fe200078e0004 */
[----:B------:R-:W-:-:S02]  /*dd60*/  MOV R15, R5 ;  /* 0x00000005000f7202 */ /* 0x000fc40000000f00 */
[----:B------:R-:W-:Y:S02]  /*dd70*/  MOV R14, 0xdd90 ;  /* 0x0000dd90000e7802 */ /* 0x000fe40000000f00 */
[----:B-1---5:R-:W-:Y:S05]  /*dd80*/  CALL.REL.NOINC `($_ZN7cutlass13device_kernelIN5flash19enable_sm80_to_sm89INS1_16FlashAttnBwdSm80INS1_25CollectiveMainloopBwdSm80ILi2ELi2EN4cute5tupleIJNS5_1CILi128EEES8_NS7_ILi64EEEEEENS_6half_tEfNS_4arch4Sm80ELb0ELb0ELb1ELb1ELb1ELb0ELb0ELb0ELi2ELi4ELi4ELi4ELb0EEENS1_21CollectiveEpilogueBwdISA_SB_SD_Li256ELb1ELb0ELi2EEENS1_19SingleTileSchedulerILb1ELb0ELb0ELi128EEEEEEEEEvNT_6ParamsE$_ZN4cute3eso3ESOILb1ELb0EJNS_6LayoutINS_5tupleIJNS3_IJNS3_IJNS_1CILi8EEENS4_ILi1EEEEEES6_EEENS3_IJNS3_IJS6_S6_EEENS4_ILi4EEEEEEEEENS3_IJNS3_IJNS3_IJS6_NS4_ILi0EEEEEESD_EEENS3_IJNS3_IJSD_SD_EEENS4_ILi2048EEEEEEEEEEENS_10ViewEngineINS_8smem_ptrIPN7cutlass6half_tEEEEEEEC2ERKSK_RKSR_) ;  /* 0xffffac5000007944 */ /* 0x022fea0003c3ffff */
[----:B-1----:R1:W5:Y:S01]  /*dd90*/  LDL.64 R2, [R1+0x758] ;  /* 0x0007580001027983 */ /* 0x0023620000100a00 */
[----:B------:R-:W-:Y:S02]  /*dda0*/  MOV R15, R13 ;  /* 0x0000000d000f7202 */ /* 0x000fe40000000f00 */
[----:B------:R-:W-:Y:S02]  /*ddb0*/  MOV R14, 0xddd0 ;  /* 0x0000ddd0000e7802 */ /* 0x000fe40000000f00 */
[----:B-1---5:R-:W-:Y:S05]  /*ddc0*/  CALL.REL.NOINC `($_ZN7cutlass13device_kernelIN5flash19enable_sm80_to_sm89INS1_16FlashAttnBwdSm80INS1_25CollectiveMainloopBwdSm80ILi2ELi2EN4cute5tupleIJNS5_1CILi128EEES8_NS7_ILi64EEEEEENS_6half_tEfNS_4arch4Sm80ELb0ELb0ELb1ELb1ELb1ELb0ELb0ELb0ELi2ELi4ELi4ELi4ELb0EEENS1_21CollectiveEpilogueBwdISA_SB_SD_Li256ELb1ELb0ELi2EEENS1_19SingleTileSchedulerILb1ELb0ELb0ELi128EEEEEEEEEvNT_6ParamsE$_ZN4cute3eso3ESOILb1ELb0EJNS_6LayoutINS_5tupleIJNS3_IJNS_1CILi8EEENS4_ILi1EEEEEENS4_ILi4EEEEEENS3_IJNS3_IJS6_NS4_ILi0EEEEEES5_EEEEENS_10ViewEngineIPN7cutlass6half_tEEEEEC2ERKSD_RKSI_) ;  /* 0xffffba1000007944 */ /* 0x022fea0003c3ffff */
[----:B-1----:R1:W5:Y:S01]  /*ddd0*/  LDL.64 R12, [R1+0x758] ;  /* 0x00075800010c7983 */ /* 0x0023620000100a00 */
[----:B------:R-:W-:Y:S02]  /*dde0*/  MOV R38, R60 ;  /* 0x0000003c00267202 */ /* 0x000fe40000000f00 */
[----:B------:R-:W-:Y:S02]  /*ddf0*/  MOV R46, 0xde10 ;  /* 0x0000de10002e7802 */ /* 0x000fe40000000f00 */
[----:B-1---5:R-:W-:Y:S05]  /*de00*/  CALL.REL.NOINC `($_ZN7cutlass13device_kernelIN5flash19enable_sm80_to_sm89INS1_16FlashAttnBwdSm80INS1_25CollectiveMainloopBwdSm80ILi2ELi2EN4cute5tupleIJNS5_1CILi128EEES8_NS7_ILi64EEEEEENS_6half_tEfNS_4arch4Sm80ELb0ELb0ELb1ELb1ELb1ELb0ELb0ELb0ELi2ELi4ELi4ELi4ELb0EEENS1_21CollectiveEpilogueBwdISA_SB_SD_Li256ELb1ELb0ELi2EEENS1_19SingleTileSchedulerILb1ELb0ELb0ELi128EEEEEEEEEvNT_6ParamsE$_ZN4cute8smem_ptrIPN7cutlass6half_tEECI1NS_12iter_adaptorIS3_S4_EEES3_) ;  /* 0xffffc1f000007944 */ /* 0x022fea0003c3ffff */
[----:B-1----:R1:W5:Y:S01]  /*de10*/  LDL.64 R2, [R1+0x758] ;  /* 0x0007580001027983 */ /* 0x0023620000100a00 */
[----:B------:R-:W-:-:S03]  /*de20*/  MOV R16, 0xde40 ;  /* 0x0000de4000107802 */ /* 0x000fc60000000f00 */
[----:B-1---5:R-:W-:Y:S05]  /*de30*/  CALL.REL.NOINC `($_ZN7cutlass13device_kernelIN5flash19enable_sm80_to_sm89INS1_16FlashAttnBwdSm80INS1_25CollectiveMainloopBwdSm80ILi2ELi2EN4cute5tupleIJNS5_1CILi128EEES8_NS7_ILi64EEEEEENS_6half_tEfNS_4arch4Sm80ELb0ELb0ELb1ELb1ELb1ELb0ELb0ELb0ELi2ELi4ELi4ELi4ELb0EEENS1_21CollectiveEpilogueBwdISA_SB_SD_Li256ELb1ELb0ELi2EEENS1_19SingleTileSchedulerILb1ELb0ELb0ELi128EEEEEEEEEvNT_6ParamsE$_ZN4cute3eso3ESOILb1ELb0EJNS_6LayoutINS_5tupleIJNS3_IJNS_1CILi8EEENS4_ILi1EEEEEENS4_ILi4EEEEEENS3_IJNS3_IJS6_NS4_ILi0EEEEEENS4_ILi2048EEEEEEEENS_10ViewEngineINS_8smem_ptrIPN7cutlass6half_tEEEEEEEC2ERKSE_RKSL_) ;  /* 0xffffb92000007944 */ /* 0x022fea0003c3ffff */
        /* <DEDUP_REMOVED lines=236> */
[----:B-12---:R-:W-:Y:S05]  /*ed00*/  CALL.REL.NOINC `($_ZN7cutlass13device_kernelIN5flash19enable_sm80_to_sm89INS1_16FlashAttnBwdSm80INS1_25CollectiveMainloopBwdSm80ILi2ELi2EN4cute5tupleIJNS5_1CILi128EEES8_NS7_ILi64EEEEEENS_6half_tEfNS_4arch4Sm80ELb0ELb0ELb1ELb1ELb1ELb0ELb0ELb0ELi2ELi4ELi4ELi4ELb0EEENS1_21CollectiveEpilogueBwdISA_SB_SD_Li256ELb1ELb0ELi2EEENS1_19SingleTileSchedulerILb1ELb0ELb0ELi128EEEEEEEEEvNT_6ParamsE$_ZN4cute3eso3ESOILb1ELb0EJNS_10UnderscoreES2_iEEC2ERKS2_S5_RKi) ;  /* 0xffff920000007944 */ /* 0x006fea0003c3ffff */
        /* <DEDUP_REMOVED lines=9> */
[----:B------:R-:W-:Y:S05]  /*eda0*/  CALL.REL.NOINC `($_ZN7cutlass13device_kernelIN5flash19enable_sm80_to_sm89INS1_16FlashAttnBwdSm80INS1_25CollectiveMainloopBwdSm80ILi2ELi2EN4cute5tupleIJNS5_1CILi128EEES8_NS7_ILi64EEEEEENS_6half_tEfNS_4arch4Sm80ELb0ELb0ELb1ELb1ELb1ELb0ELb0ELb0ELi2ELi4ELi4ELi4ELb0EEENS1_21CollectiveEpilogueBwdISA_SB_SD_Li256ELb1ELb0ELi2EEENS1_19SingleTileSchedulerILb1ELb0ELb0ELi128EEEEEEEEEvNT_6ParamsE$_ZN4cute3eso3ESOILb1ELb0EJNS_6LayoutINS_5tupleIJNS3_IJNS_1CILi8EEENS4_ILi1EEEEEENS4_ILi2EEEEEENS3_IJNS3_IJS6_NS4_ILi0EEEEEENS4_ILi4096EEEEEEEEiEEC2ERKSE_RKi) ;  /* 0xffffa70000007944 */ /* 0x000fea0003c3ffff */
[----:B-1----:R-:W2:Y:S01]  /*edb0*/  LDL R3, [R1+0x758] ;  /* 0x0007580001037983 */ /* 0x002ea20000100800 */
[----:B------:R-:W-:Y:S02]  /*edc0*/  MOV R38, R60 ;  /* 0x0000003c00267202 */ /* 0x000fe40000000f00 */
[----:B------:R-:W-:Y:S01]  /*edd0*/  MOV R46, 0xee00 ;  /* 0x0000ee00002e7802 */ /* 0x000fe20000000f00 */
[----:B--2---:R-:W-:-:S04]  /*ede0*/  IMAD.WIDE R2, R3, 0x2, R30 ;  /* 0x0000000203027825 */ /* 0x004fc800078e021e */
[----:B------:R-:W-:Y:S05]  /*edf0*/  CALL.REL.NOINC `($_ZN7cutlass13device_kernelIN5flash19enable_sm80_to_sm89INS1_16FlashAttnBwdSm80INS1_25CollectiveMainloopBwdSm80ILi2ELi2EN4cute5tupleIJNS5_1CILi128EEES8_NS7_ILi64EEEEEENS_6half_tEfNS_4arch4Sm80ELb0ELb0ELb1ELb1ELb1ELb0ELb0ELb0ELi2ELi4ELi4ELi4ELb0EEENS1_21CollectiveEpilogueBwdISA_SB_SD_Li256ELb1ELb0ELi2EEENS1_19SingleTileSchedulerILb1ELb0ELb0ELi128EEEEEEEEEvNT_6ParamsE$_ZN4cute8smem_ptrIPN7cutlass6half_tEECI1NS_12iter_adaptorIS3_S4_EEES3_) ;  /* 0xffffb20000007944 */ /* 0x000fea0003c3ffff */
[----:B-1----:R1:W5:Y:S01]  /*ee00*/  LDL.64 R2, [R1+0x758] ;  /* 0x0007580001027983 */ /* 0x0023620000100a00 */
[----:B------:R-:W-:Y:S02]  /*ee10*/  MOV R82, R60 ;  /* 0x0000003c00527202 */ /* 0x000fe40000000f00 */
[----:B------:R-:W-:Y:S02]  /*ee20*/  MOV R38, 0xee40 ;  /* 0x0000ee4000267802 */ /* 0x000fe40000000f00 */
[----:B-1---5:R-:W-:Y:S05]  /*ee30*/  CALL.REL.NOINC `($_ZN7cutlass13device_kernelIN5flash19enable_sm80_to_sm89INS1_16FlashAttnBwdSm80INS1_25CollectiveMainloopBwdSm80ILi2ELi2EN4cute5tupleIJNS5_1CILi128EEES8_NS7_ILi64EEEEEENS_6half_tEfNS_4arch4Sm80ELb0ELb0ELb1ELb1ELb1ELb0ELb0ELb0ELi2ELi4ELi4ELi4ELb0EEENS1_21CollectiveEpilogueBwdISA_SB_SD_Li256ELb1ELb0ELi2EEENS1_19SingleTileSchedulerILb1ELb0ELb0ELi128EEEEEEEEEvNT_6ParamsE$_ZN4cute3eso3ESOILb1ELb0EJNS_6LayoutINS_5tupleIJNS3_IJNS_1CILi8EEENS4_ILi1EEEEEENS4_ILi2EEEEEENS3_IJNS3_IJS6_NS4_ILi0EEEEEENS4_ILi4096EEEEEEEENS_10ViewEngineINS_8smem_ptrIPN7cutlass6half_tEEEEEEEC2ERKSE_RKSL_) ;  /* 0xffffa63000007944 */ /* 0x022fea0003c3ffff */
[----:B-1----:R1:W5:Y:S01]  /*ee40*/  LDL.64 R36, [R1+0x758] ;  /* 0x0007580001247983 */ /* 0x0023620000100a00 */
[----:B------:R-:W-:Y:S01]  /*ee50*/  IMAD.MOV.U32 R82, RZ, RZ, R60 ;  /* 0x000000ffff527224 */ /* 0x000fe200078e003c */
[----:B------:R-:W-:Y:S02]  /*ee60*/  MOV R3, 0x1 ;  /* 0x0000000100037802 */ /* 0x000fe40000000f00 */
[----:B------:R-:W-:-:S02]  /*ee70*/  MOV R46, 0xee90 ;  /* 0x0000ee90002e7802 */ /* 0x000fc40000000f00 */
[----:B-1---5:R-:W-:Y:S05]  /*ee80*/  CALL.REL.NOINC `($_ZN7cutlass13device_kernelIN5flash19enable_sm80_to_sm89INS1_16FlashAttnBwdSm80INS1_25CollectiveMainloopBwdSm80ILi2ELi2EN4cute5tupleIJNS5_1CILi128EEES8_NS7_ILi64EEEEEENS_6half_tEfNS_4arch4Sm80ELb0ELb0ELb1ELb1ELb1ELb0ELb0ELb0ELi2ELi4ELi4ELi4ELb0EEENS1_21CollectiveEpilogueBwdISA_SB_SD_Li256ELb1ELb0ELi2EEENS1_19SingleTileSchedulerILb1ELb0ELb0ELi128EEEEEEEEEvNT_6ParamsE$_ZN4cute3eso3ESOILb1ELb0EJNS_10UnderscoreES2_iEEC2ERKS2_S5_RKi) ;  /* 0xffff908000007944 */ /* 0x022fea0003c3ffff */
[----:B-1----:R-:W2:Y:S01]  /*ee90*/  LDL R3, [R1+0x758] ;  /* 0x0007580001037983 */ /* 0x002ea20000100800 */
[----:B------:R-:W-:Y:S01]  /*eea0*/  IMAD.MOV.U32 R82, RZ, RZ, R60 ;  /* 0x000000ffff527224 */ /* 0x000fe200078e003c */
[----:B------:R-:W-:-:S02]  /*eeb0*/  MOV R38, 0xeee0 ;  /* 0x0000eee000267802 */ /* 0x000fc40000000f00 */
[----:B--2---:R-:W-:Y:S02]  /*eec0*/  SHF.L.U32 R3, R3, 0x4, RZ ;  /* 0x0000000403037819 */ /* 0x004fe400000006ff */
[----:B------:R-:W-:Y:S05]  /*eed0*/  CALL.REL.NOINC `($_ZN7cutlass13device_kernelIN5flash19enable_sm80_to_sm89INS1_16FlashAttnBwdSm80INS1_25CollectiveMainloopBwdSm80ILi2ELi2EN4cute5tupleIJNS5_1CILi128EEES8_NS7_ILi64EEEEEENS_6half_tEfNS_4arch4Sm80ELb0ELb0ELb1ELb1ELb1ELb0ELb0ELb0ELi2ELi4ELi4ELi4ELb0EEENS1_21CollectiveEpilogueBwdISA_SB_SD_Li256ELb1ELb0ELi2EEENS1_19SingleTileSchedulerILb1ELb0ELb0ELi128EEEEEEEEEvNT_6ParamsE$_ZN4cute3eso3ESOILb1ELb0EJNS_6LayoutINS_5tupleIJNS3_IJNS_1CILi8EEENS4_ILi1EEEEEENS4_ILi2EEEEEENS3_IJNS3_IJS6_NS4_ILi0EEEEEES5_EEEEEiEEC2ERKSD_RKi) ;  /* 0xffffa76000007944 */ /* 0x000fea0003c3ffff */
[----:B-1----:R-:W2:Y:S01]  /*eee0*/  LDL R3, [R1+0x758] ;  /* 0x0007580001037983 */ /* 0x002ea20000100800 */
[----:B------:R-:W-:Y:S02]  /*eef0*/  MOV R82, R60 ;  /* 0x0000003c00527202 */ /* 0x000fe40000000f00 */
[----:B------:R-:W-:Y:S01]  /*ef00*/  MOV R48, 0xef30 ;  /* 0x0000ef3000307802 */ /* 0x000fe20000000f00 */
[----:B--2---:R-:W-:-:S04]  /*ef10*/  IMAD.WIDE R38, R3, 0x2, R26 ;  /* 0x0000000203267825 */ /* 0x004fc800078e021a */
[----:B------:R-:W-:Y:S05]  /*ef20*/  CALL.REL.NOINC `($_ZN7cutlass13device_kernelIN5flash19enable_sm80_to_sm89INS1_16FlashAttnBwdSm80INS1_25CollectiveMainloopBwdSm80ILi2ELi2EN4cute5tupleIJNS5_1CILi128EEES8_NS7_ILi64EEEEEENS_6half_tEfNS_4arch4Sm80ELb0ELb0ELb1ELb1ELb1ELb0ELb0ELb0ELi2ELi4ELi4ELi4ELb0EEENS1_21CollectiveEpilogueBwdISA_SB_SD_Li256ELb1ELb0ELi2EEENS1_19SingleTileSchedulerILb1ELb0ELb0ELi128EEEEEEEEEvNT_6ParamsE$_ZN4cute3eso3ESOILb1ELb0EJNS_6LayoutINS_5tupleIJNS3_IJNS_1CILi8EEENS4_ILi1EEEEEENS4_ILi2EEEEEENS3_IJNS3_IJS6_NS4_ILi0EEEEEES5_EEEEENS_10ViewEngineIPN7cutlass6half_tEEEEEC2ERKSD_RKSI_) ;  /* 0xffffa6d000007944 */ /* 0x000fea0003c3ffff */
[----:B------:R2:W5:Y:S01]  /*ef30*/  LDL.64 R2, [R1+0x758] ;  /* 0x0007580001027983 */ /* 0x0005620000100a00 */
[----:B------:R-:W-:Y:S02]  /*ef40*/  MOV R82, R60 ;  /* 0x0000003c00527202 */ /* 0x000fe40000000f00 */
[----:B-1----:R-:W-:Y:S02]  /*ef50*/  MOV R46, 0xef70 ;  /* 0x0000ef70002e7802 */ /* 0x002fe40000000f00 */
[----:B--2--5:R-:W-:Y:S05]  /*ef60*/  CALL.REL.NOINC `($_ZN7cutlass13device_kernelIN5flash19enable_sm80_to_sm89INS1_16FlashAttnBwdSm80INS1_25CollectiveMainloopBwdSm80ILi2ELi2EN4cute5tupleIJNS5_1CILi128EEES8_NS7_ILi64EEEEEENS_6half_tEfNS_4arch4Sm80ELb0ELb0ELb1ELb1ELb1ELb0ELb0ELb0ELi2ELi4ELi4ELi4ELb0EEENS1_21CollectiveEpilogueBwdISA_SB_SD_Li256ELb1ELb0ELi2EEENS1_19SingleTileSchedulerILb1ELb0ELb0ELi128EEEEEEEEEvNT_6ParamsE$_ZN4cute3eso3ESOILb1ELb0EJNS_6LayoutINS_5tupleIJNS3_IJNS_1CILi8EEENS4_ILi1EEEEEENS3_IJNS4_ILi2EEEEEEEEENS3_IJNS3_IJS6_NS4_ILi0EEEEEENS3_IJNS4_ILi4096EEEEEEEEEEENS_10ViewEngineINS_8smem_ptrIPN7cutlass6half_tEEEEEEEC2ERKSG_RKSN_) ;  /* 0xffffa30000007944 */ /* 0x024fea0003c3ffff */
[----:B-1----:R1:W5:Y:S01]  /*ef70*/  LDL.64 R36, [R1+0x758] ;  /* 0x0007580001247983 */ /* 0x0023620000100a00 */
[----:B------:R-:W-:Y:S02]  /*ef80*/  MOV R82, R60 ;  /* 0x0000003c00527202 */ /* 0x000fe40000000f00 */
[----:B------:R-:W-:-:S02]  /*ef90*/  MOV R46, 0xefb0 ;  /* 0x0000efb0002e7802 */ /* 0x000fc40000000f00 */
[----:B-1---5:R-:W-:Y:S05]  /*efa0*/  CALL.REL.NOINC `($_ZN7cutlass13device_kernelIN5flash19enable_sm80_to_sm89INS1_16FlashAttnBwdSm80INS1_25CollectiveMainloopBwdSm80ILi2ELi2EN4cute5tupleIJNS5_1CILi128EEES8_NS7_ILi64EEEEEENS_6half_tEfNS_4arch4Sm80ELb0ELb0ELb1ELb1ELb1ELb0ELb0ELb0ELi2ELi4ELi4ELi4ELb0EEENS1_21CollectiveEpilogueBwdISA_SB_SD_Li256ELb1ELb0ELi2EEENS1_19SingleTileSchedulerILb1ELb0ELb0ELi128EEEEEEEEEvNT_6ParamsE$_ZN4cute3eso3ESOILb1ELb0EJNS_6LayoutINS_5tupleIJNS3_IJNS_1CILi8EEENS4_ILi1EEEEEENS3_IJNS4_ILi2EEEEEEEEENS3_IJNS3_IJS6_NS4_ILi0EEEEEENS3_IJS5_EEEEEEEENS_10ViewEngineIPN7cutlass6half_tEEEEEC2ERKSF_RKSK_) ;  /* 0xffffa3c000007944 */ /* 0x022fea0003c3ffff */
[----:B-1----:R1:W5:Y:S01]  /*efb0*/  LDL.64 R2, [R1+0x758] ;  /* 0x0007580001027983 */ /* 0x0023620000100a00 */
[----:B------:R-:W-:-:S02]  /*efc0*/  MOV R82, R60 ;  /* 0x0000003c00527202 */ /* 0x000fc40000000f00 */
[----:B------:R-:W-:Y:S02]  /*efd0*/  MOV R46, 0xeff0 ;  /* 0x0000eff0002e7802 */ /* 0x000fe40000000f00 */
[----:B-1---5:R-:W-:Y:S05]  /*efe0*/  CALL.REL.NOINC `($_ZN7cutlass13device_kernelIN5flash19enable_sm80_to_sm89INS1_16FlashAttnBwdSm80INS1_25CollectiveMainloopBwdSm80ILi2ELi2EN4cute5tupleIJNS5_1CILi128EEES8_NS7_ILi64EEEEEENS_6half_tEfNS_4arch4Sm80ELb0ELb0ELb1ELb1ELb1ELb0ELb0ELb0ELi2ELi4ELi4ELi4ELb0EEENS1_21CollectiveEpilogueBwdISA_SB_SD_Li256ELb1ELb0ELi2EEENS1_19SingleTileSchedulerILb1ELb0ELb0ELi128EEEEEEEEEvNT_6ParamsE$_ZN4cute3eso3ESOILb1ELb0EJNS_6LayoutINS_5tupleIJNS3_IJNS3_IJNS_1CILi8EEENS4_ILi1EEEEEES6_EEENS3_IJNS3_IJS6_S6_EEENS4_ILi2EEEEEEEEENS3_IJNS3_IJNS3_IJS6_NS4_ILi0EEEEEESD_EEENS3_IJNS3_IJSD_SD_EEES5_EEEEEEEENS_10ViewEngineIPN7cutlass6half_tEEEEEC2ERKSJ_RKSO_) ;  /* 0xffff99b000007944 */ /* 0x022fea0003c3ffff */
[----:B-1----:R1:W5:Y:S01]  /*eff0*/  LDL.64 R38, [R1+0x758] ;  /* 0x0007580001267983 */ /* 0x0023620000100a00 */
[----:B------:R-:W-:Y:S02]  /*f000*/  MOV R82, R60 ;  /* 0x0000003c00527202 */ /* 0x000fe40000000f00 */
[----:B------:R-:W-:Y:S02]  /*f010*/  MOV R46, 0xf030 ;  /* 0x0000f030002e7802 */ /* 0x000fe40000000f00 */
[----:B-1---5:R-:W-:Y:S05]  /*f020*/  CALL.REL.NOINC `($_ZN7cutlass13device_kernelIN5flash19enable_sm80_to_sm89INS1_16FlashAttnBwdSm80INS1_25CollectiveMainloopBwdSm80ILi2ELi2EN4cute5tupleIJNS5_1CILi128EEES8_NS7_ILi64EEEEEENS_6half_tEfNS_4arch4Sm80ELb0ELb0ELb1ELb1ELb1ELb0ELb0ELb0ELi2ELi4ELi4ELi4ELb0EEENS1_21CollectiveEpilogueBwdISA_SB_SD_Li256ELb1ELb0ELi2EEENS1_19SingleTileSchedulerILb1ELb0ELb0ELi128EEEEEEEEEvNT_6ParamsE$_ZN4cute3eso3ESOILb1ELb0EJNS_6LayoutINS_5tupleIJNS3_IJNS3_IJNS_1CILi8EEENS4_ILi1EEEEEES6_EEENS3_IJNS3_IJS6_S6_EEENS4_ILi2EEEEEEEEENS3_IJNS3_IJNS3_IJS6_NS4_ILi0EEEEEESD_EEENS3_IJNS3_IJSD_SD_EEENS4_ILi4096EEEEEEEEEEENS_10ViewEngineINS_8smem_ptrIPN7cutlass6half_tEEEEEEEC2ERKSK_RKSR_) ;  /* 0xffff989000007944 */ /* 0x022fea0003c3ffff */
[----:B-1----:R1:W5:Y:S01]  /*f030*/  LDL.64 R2, [R1+0x758] ;  /* 0x0007580001027983 */ /* 0x0023620000100a00 */
[----:B------:R-:W-:Y:S02]  /*f040*/  MOV R82, R60 ;  /* 0x0000003c00527202 */ /* 0x000fe40000000f00 */
[----:B------:R-:W-:Y:S02]  /*f050*/  MOV R48, 0xf070 ;  /* 0x0000f07000307802 */ /* 0x000fe40000000f00 */
[----:B-1---5:R-:W-:Y:S05]  /*f060*/  CALL.REL.NOINC `($_ZN7cutlass13device_kernelIN5flash19enable_sm80_to_sm89INS1_16FlashAttnBwdSm80INS1_25CollectiveMainloopBwdSm80ILi2ELi2EN4cute5tupleIJNS5_1CILi128EEES8_NS7_ILi64EEEEEENS_6half_tEfNS_4arch4Sm80ELb0ELb0ELb1ELb1ELb1ELb0ELb0ELb0ELi2ELi4ELi4ELi4ELb0EEENS1_21CollectiveEpilogueBwdISA_SB_SD_Li256ELb1ELb0ELi2EEENS1_19SingleTileSchedulerILb1ELb0ELb0ELi128EEEEEEEEEvNT_6ParamsE$_ZN4cute3eso3ESOILb1ELb0EJNS_6LayoutINS_5tupleIJNS3_IJNS_1CILi8EEENS4_ILi1EEEEEENS4_ILi2EEEEEENS3_IJNS3_IJS6_NS4_ILi0EEEEEES5_EEEEENS_10ViewEngineIPN7cutlass6half_tEEEEEC2ERKSD_RKSI_) ;  /* 0xffffa59000007944 */ /* 0x022fea0003c3ffff */
[----:B------:R2:W5:Y:S01]  /*f070*/  LDL.64 R12, [R1+0x758] ;  /* 0x00075800010c7983 */ /* 0x0005620000100a00 */
[----:B-1----:R-:W-:Y:S02]  /*f080*/  MOV R38, R60 ;  /* 0x0000003c00267202 */ /* 0x002fe40000000f00 */
[----:B------:R-:W-:Y:S02]  /*f090*/  MOV R46, 0xf0b0 ;  /* 0x0000f0b0002e7802 */ /* 0x000fe40000000f00 */
[----:B--2--5:R-:W-:Y:S05]  /*f0a0*/  CALL.REL.NOINC `($_ZN7cutlass13device_kernelIN5flash19enable_sm80_to_sm89INS1_16FlashAttnBwdSm80INS1_25CollectiveMainloopBwdSm80ILi2ELi2EN4cute5tupleIJNS5_1CILi128EEES8_NS7_ILi64EEEEEENS_6half_tEfNS_4arch4Sm80ELb0ELb0ELb1ELb1ELb1ELb0ELb0ELb0ELi2ELi4ELi4ELi4ELb0EEENS1_21CollectiveEpilogueBwdISA_SB_SD_Li256ELb1ELb0ELi2EEENS1_19SingleTileSchedulerILb1ELb0ELb0ELi128EEEEEEEEEvNT_6ParamsE$_ZN4cute8smem_ptrIPN7cutlass6half_tEECI1NS_12iter_adaptorIS3_S4_EEES3_) ;  /* 0xffffaf5000007944 */ /* 0x024fea0003c3ffff */
[----:B-1----:R1:W5:Y:S01]  /*f0b0*/  LDL.64 R2, [R1+0x758] ;  /* 0x0007580001027983 */ /* 0x0023620000100a00 */
[----:B------:R-:W-:-:S02]  /*f0c0*/  MOV R82, R60 ;  /* 0x0000003c00527202 */ /* 0x000fc40000000f00 */
[----:B------:R-:W-:Y:S02]  /*f0d0*/  MOV R38, 0xf0f0 ;  /* 0x0000f0f000267802 */ /* 0x000fe40000000f00 */
[----:B-1---5:R-:W-:Y:S05]  /*f0e0*/  CALL.REL.NOINC `($_ZN7cutlass13device_kernelIN5flash19enable_sm80_to_sm89INS1_16FlashAttnBwdSm80INS1_25CollectiveMainloopBwdSm80ILi2ELi2EN4cute5tupleIJNS5_1CILi128EEES8_NS7_ILi64EEEEEENS_6half_tEfNS_4arch4Sm80ELb0ELb0ELb1ELb1ELb1ELb0ELb0ELb0ELi2ELi4ELi4ELi4ELb0EEENS1_21CollectiveEpilogueBwdISA_SB_SD_Li256ELb1ELb0ELi2EEENS1_19SingleTileSchedulerILb1ELb0ELb0ELi128EEEEEEEEEvNT_6ParamsE$_ZN4cute3eso3ESOILb1ELb0EJNS_6LayoutINS_5tupleIJNS3_IJNS_1CILi8EEENS4_ILi1EEEEEENS4_ILi2EEEEEENS3_IJNS3_IJS6_NS4_ILi0EEEEEENS4_ILi4096EEEEEEEENS_10ViewEngineINS_8smem_ptrIPN7cutlass6half_tEEEEEEEC2ERKSE_RKSL_) ;  /* 0xffffa38000007944 */ /* 0x022fea0003c3ffff */
[----:B------:R2:W5:Y:S01]  /*f0f0*/  LDL.64 R14, [R1+0x758] ;  /* 0x00075800010e7983 */ /* 0x0005620000100a00 */
[----:B------:R-:W-:Y:S01]  /*f100*/  IMAD.MOV.U32 R82, RZ, RZ, R60 ;  /* 0x000000ffff527224 */ /* 0x000fe200078e003c */
[----:B------:R-:W-:Y:S02]  /*f110*/  MOV R47, RZ ;  /* 0x000000ff002f7202 */ /* 0x000fe40000000f00 */
[----:B------:R-:W-:Y:S02]  /*f120*/  MOV R46, 0xf140 ;  /* 0x0000f140002e7802 */ /* 0x000fe40000000f00 */
[----:B-12--5:R-:W-:Y:S05]  /*f130*/  CALL.REL.NOINC `($_ZN7cutlass13device_kernelIN5flash19enable_sm80_to_sm89INS1_16FlashAttnBwdSm80INS1_25CollectiveMainloopBwdSm80ILi2ELi2EN4cute5tupleIJNS5_1CILi128EEES8_NS7_ILi64EEEEEENS_6half_tEfNS_4arch4Sm80ELb0ELb0ELb1ELb1ELb1ELb0ELb0ELb0ELi2ELi4ELi4ELi4ELb0EEENS1_21CollectiveEpilogueBwdISA_SB_SD_Li256ELb1ELb0ELi2EEENS1_19SingleTileSchedulerILb1ELb0ELb0ELi128EEEEEEEEEvNT_6ParamsE$_ZN4cute3eso3ESOILb1ELb0EJNS_10UnderscoreEiEEC2ERKS2_RKi) ;  /* 0xffff8e1000007944 */ /* 0x026fea0003c3ffff */
[----:B------:R-:W2:Y:S01]  /*f140*/  LDL R37, [R1+0x758] ;  /* 0x0007580001257983 */ /* 0x000ea20000100800 */
[----:B------:R-:W-:Y:S01]  /*f150*/  IMAD.MOV.U32 R82, RZ, RZ, R60 ;  /* 0x000000ffff527224 */ /* 0x000fe200078e003c */
[----:B------:R-:W-:Y:S02]  /*f160*/  MOV R38, 0xf190 ;  /* 0x0000f19000267802 */ /* 0x000fe40000000f00 */
        /* <DEDUP_REMOVED lines=8> */
[----:B------:R-:W-:-:S02]  /*f1f0*/  MOV R82, R60 ;  /* 0x0000003c00527202 */ /* 0x000fc40000000f00 */
[----:B------:R-:W-:Y:S02]  /*f200*/  MOV R38, 0xf220 ;  /* 0x0000f22000267802 */ /* 0x000fe40000000f00 */
[----:B-1---5:R-:W-:Y:S05]  /*f210*/  CALL.REL.NOINC `($_ZN7cutlass13device_kernelIN5flash19enable_sm80_to_sm89INS1_16FlashAttnBwdSm80INS1_25CollectiveMainloopBwdSm80ILi2ELi2EN4cute5tupleIJNS5_1CILi128EEES8_NS7_ILi64EEEEEENS_6half_tEfNS_4arch4Sm80ELb0ELb0ELb1ELb1ELb1ELb0ELb0ELb0ELi2ELi4ELi4ELi4ELb0EEENS1_21CollectiveEpilogueBwdISA_SB_SD_Li256ELb1ELb0ELi2EEENS1_19SingleTileSchedulerILb1ELb0ELb0ELi128EEEEEEEEEvNT_6ParamsE$_ZN4cute3eso3ESOILb1ELb0EJNS_6LayoutINS_5tupleIJNS3_IJNS_1CILi8EEENS4_ILi1EEEEEEEEENS3_IJNS3_IJS6_NS4_ILi0EEEEEEEEEEENS_10ViewEngineINS_8smem_ptrIPN7cutlass6half_tEEEEEEEC2ERKSC_RKSJ_) ;  /* 0xffff9f8000007944 */ /* 0x022fea0003c3ffff */
[----:B-1----:R1:W5:Y:S01]  /*f220*/  LDL.64 R2, [R1+0x758] ;  /* 0x0007580001027983 */ /* 0x0023620000100a00 */
[----:B------:R-:W-:Y:S01]  /*f230*/  IMAD.MOV.U32 R82, RZ, RZ, R60 ;  /* 0x000000ffff527224 */ /* 0x000fe200078e003c */
[----:B------:R-:W-:Y:S02]  /*f240*/  MOV R47, RZ ;  /* 0x000000ff002f7202 */ /* 0x000fe40000000f00 */
[----:B------:R-:W-:Y:S02]  /*f250*/  MOV R46, 0xf270 ;  /* 0x0000f270002e7802 */ /* 0x000fe40000000f00 */
[----:B-1---5:R-:W-:Y:S05]  /*f260*/  CALL.REL.NOINC `($_ZN7cutlass13device_kernelIN5flash19enable_sm80_to_sm89INS1_16FlashAttnBwdSm80INS1_25CollectiveMainloopBwdSm80ILi2ELi2EN4cute5tupleIJNS5_1CILi128EEES8_NS7_ILi64EEEEEENS_6half_tEfNS_4arch4Sm80ELb0ELb0ELb1ELb1ELb1ELb0ELb0ELb0ELi2ELi4ELi4ELi4ELb0EEENS1_21CollectiveEpilogueBwdISA_SB_SD_Li256ELb1ELb0ELi2EEENS1_19SingleTileSchedulerILb1ELb0ELb0ELi128EEEEEEEEEvNT_6ParamsE$_ZN4cute3eso3ESOILb1ELb0EJNS_10UnderscoreEiEEC2ERKS2_RKi) ;  /* 0xffff8ce000007944 */ /* 0x022fea0003c3ffff */
        /* <DEDUP_REMOVED lines=108> */
[----:B------:R-:W-:Y:S05]  /*f930*/  CALL.REL.NOINC `($_ZN7cutlass13device_kernelIN5flash19enable_sm80_to_sm89INS1_16FlashAttnBwdSm80INS1_25CollectiveMainloopBwdSm80ILi2ELi2EN4cute5tupleIJNS5_1CILi128EEES8_NS7_ILi64EEEEEENS_6half_tEfNS_4arch4Sm80ELb0ELb0ELb1ELb1ELb1ELb0ELb0ELb0ELi2ELi4ELi4ELi4ELb0EEENS1_21CollectiveEpilogueBwdISA_SB_SD_Li256ELb1ELb0ELi2EEENS1_19SingleTileSchedulerILb1ELb0ELb0ELi128EEEEEEEEEvNT_6ParamsE$_ZN4cute3eso3ESOILb1ELb0EJNS_6LayoutINS_5tupleIJNS3_IJNS_1CILi8EEENS4_ILi1EEEEEENS4_ILi4EEEEEENS3_IJNS3_IJS6_NS4_ILi0EEEEEENS4_ILi2048EEEEEEEEiEEC2ERKSE_RKi) ;  /* 0xffff9e6000007944 */ /* 0x000fea0003c3ffff */
[----:B------:R-:W-:Y:S01]  /*f940*/  ULDC.64 UR4, c[0x0][0x118] ;  /* 0x0000460000047ab9 */ /* 0x000fe20000000a00 */
[----:B-1----:R-:W2:Y:S04]  /*f950*/  LDL R2, [R1+0x758] ;  /* 0x0007580001027983 */ /* 0x002ea80000100800 */
[----:B------:R-:W2:Y:S01]  /*f960*/  LD.E.64 R4, [R28.64+0x8] ;  /* 0x000008041c047980 */ /* 0x000ea2000c101b00 */
[----:B------:R-:W-:Y:S02]  /*f970*/  MOV R38, R60 ;  /* 0x0000003c00267202 */ /* 0x000fe40000000f00 */
[----:B------:R-:W-:Y:S01]  /*f980*/  MOV R46, 0xf9b0 ;  /* 0x0000f9b0002e7802 */ /* 0x000fe20000000f00 */
[----:B--2---:R-:W-:-:S04]  /*f990*/  IMAD.WIDE R2, R2, 0x2, R4 ;  /* 0x0000000202027825 */ /* 0x004fc800078e0204 */
[----:B------:R-:W-:Y:S05]  /*f9a0*/  CALL.REL.NOINC `($_ZN7cutlass13device_kernelIN5flash19enable_sm80_to_sm89INS1_16FlashAttnBwdSm80INS1_25CollectiveMainloopBwdSm80ILi2ELi2EN4cute5tupleIJNS5_1CILi128EEES8_NS7_ILi64EEEEEENS_6half_tEfNS_4arch4Sm80ELb0ELb0ELb1ELb1ELb1ELb0ELb0ELb0ELi2ELi4ELi4ELi4ELb0EEENS1_21CollectiveEpilogueBwdISA_SB_SD_Li256ELb1ELb0ELi2EEENS1_19SingleTileSchedulerILb1ELb0ELb0ELi128EEEEEEEEEvNT_6ParamsE$_ZN4cute8smem_ptrIPN7cutlass6half_tEECI1NS_12iter_adaptorIS3_S4_EEES3_) ;  /* 0xffffa65000007944 */ /* 0x000fea0003c3ffff */
[----:B-1----:R1:W5:Y:S01]  /*f9b0*/  LDL.64 R2, [R1+0x758] ;  /* 0x0007580001027983 */ /* 0x0023620000100a00 */
[----:B------:R-:W-:-:S03]  /*f9c0*/  MOV R16, 0xf9e0 ;  /* 0x0000f9e000107802 */ /* 0x000fc60000000f00 */
[----:B-1---5:R-:W-:Y:S05]  /*f9d0*/  CALL.REL.NOINC `($_ZN7cutlass13device_kernelIN5flash19enable_sm80_to_sm89INS1_16FlashAttnBwdSm80INS1_25CollectiveMainloopBwdSm80ILi2ELi2EN4cute5tupleIJNS5_1CILi128EEES8_NS7_ILi64EEEEEENS_6half_tEfNS_4arch4Sm80ELb0ELb0ELb1ELb1ELb1ELb0ELb0ELb0ELi2ELi4ELi4ELi4ELb0EEENS1_21CollectiveEpilogueBwdISA_SB_SD_Li256ELb1ELb0ELi2EEENS1_19SingleTileSchedulerILb1ELb0ELb0ELi128EEEEEEEEEvNT_6ParamsE$_ZN4cute3eso3ESOILb1ELb0EJNS_6LayoutINS_5tupleIJNS3_IJNS_1CILi8EEENS4_ILi1EEEEEENS4_ILi4EEEEEENS3_IJNS3_IJS6_NS4_ILi0EEEEEENS4_ILi2048EEEEEEEENS_10ViewEngineINS_8smem_ptrIPN7cutlass6half_tEEEEEEEC2ERKSE_RKSL_) ;  /* 0xffff9d8000007944 */ /* 0x022fea0003c3ffff */
[----:B------:R2:W5:Y:S01]  /*f9e0*/  LDL.64 R4, [R1+0x758] ;  /* 0x0007580001047983 */ /* 0x0005620000100a00 */
[----:B------:R-:W-:Y:S01]  /*f9f0*/  IMAD.MOV.U32 R82, RZ, RZ, R60 ;  /* 0x000000ffff527224 */ /* 0x000fe200078e003c */
[----:B-1----:R-:W-:-:S02]  /*fa00*/  MOV R3, 0x1 ;  /* 0x0000000100037802 */ /* 0x002fc40000000f00 */
[----:B------:R-:W-:Y:S02]  /*fa10*/  MOV R46, 0xfa30 ;  /* 0x0000fa30002e7802 */ /* 0x000fe40000000f00 */
[----:B--2--5:R-:W-:Y:S05]  /*fa20*/  CALL.REL.NOINC `($_ZN7cutlass13device_kernelIN5flash19enable_sm80_to_sm89INS1_16FlashAttnBwdSm80INS1_25CollectiveMainloopBwdSm80ILi2ELi2EN4cute5tupleIJNS5_1CILi128EEES8_NS7_ILi64EEEEEENS_6half_tEfNS_4arch4Sm80ELb0ELb0ELb1ELb1ELb1ELb0ELb0ELb0ELi2ELi4ELi4ELi4ELb0EEENS1_21CollectiveEpilogueBwdISA_SB_SD_Li256ELb1ELb0ELi2EEENS1_19SingleTileSchedulerILb1ELb0ELb0ELi128EEEEEEEEEvNT_6ParamsE$_ZN4cute3eso3ESOILb1ELb0EJNS_10UnderscoreES2_iEEC2ERKS2_S5_RKi) ;  /* 0xffff84e000007944 */ /* 0x024fea0003c3ffff */
[----:B-1----:R-:W2:Y:S01]  /*fa30*/  LDL R3, [R1+0x758] ;  /* 0x0007580001037983 */ /* 0x002ea20000100800 */
[----:B------:R-:W-:Y:S02]  /*fa40*/  MOV R12, 0xfa70 ;  /* 0x0000fa70000c7802 */ /* 0x000fe40000000f00 */
[----:B--2---:R-:W-:Y:S02]  /*fa50*/  SHF.L.U32 R3, R3, 0x5, RZ ;  /* 0x0000000503037819 */ /* 0x004fe400000006ff */
[----:B------:R-:W-:Y:S05]  /*fa60*/  CALL.REL.NOINC `($_ZN7cutlass13device_kernelIN5flash19enable_sm80_to_sm89INS1_16FlashAttnBwdSm80INS1_25CollectiveMainloopBwdSm80ILi2ELi2EN4cute5tupleIJNS5_1CILi128EEES8_NS7_ILi64EEEEEENS_6half_tEfNS_4arch4Sm80ELb0ELb0ELb1ELb1ELb1ELb0ELb0ELb0ELi2ELi4ELi4ELi4ELb0EEENS1_21CollectiveEpilogueBwdISA_SB_SD_Li256ELb1ELb0ELi2EEENS1_19SingleTileSchedulerILb1ELb0ELb0ELi128EEEEEEEEEvNT_6ParamsE$_ZN4cute3eso3ESOILb1ELb0EJNS_6LayoutINS_5tupleIJNS3_IJNS_1CILi8EEENS4_ILi1EEEEEENS4_ILi4EEEEEENS3_IJNS3_IJS6_NS4_ILi0EEEEEES5_EEEEEiEEC2ERKSD_RKi) ;  /* 0xffff9dd000007944 */ /* 0x000fea0003c3ffff */
[----:B-1----:R-:W2:Y:S01]  /*fa70*/  LDL R3, [R1+0x758] ;  /* 0x0007580001037983 */ /* 0x002ea20000100800 */
[----:B------:R-:W-:Y:S01]  /*fa80*/  MOV R14, 0xfac0 ;  /* 0x0000fac0000e7802 */ /* 0x000fe20000000f00 */
[----:B--2---:R-:W-:-:S05]  /*fa90*/  IMAD.WIDE R12, R3, 0x2, R24 ;  /* 0x00000002030c7825 */ /* 0x004fca00078e0218 */
[----:B------:R-:W-:Y:S02]  /*faa0*/  MOV R15, R13 ;  /* 0x0000000d000f7202 */ /* 0x000fe40000000f00 */
[----:B------:R-:W-:Y:S05]  /*fab0*/  CALL.REL.NOINC `($_ZN7cutlass13device_kernelIN5flash19enable_sm80_to_sm89INS1_16FlashAttnBwdSm80INS1_25CollectiveMainloopBwdSm80ILi2ELi2EN4cute5tupleIJNS5_1CILi128EEES8_NS7_ILi64EEEEEENS_6half_tEfNS_4arch4Sm80ELb0ELb0ELb1ELb1ELb1ELb0ELb0ELb0ELi2ELi4ELi4ELi4ELb0EEENS1_21CollectiveEpilogueBwdISA_SB_SD_Li256ELb1ELb0ELi2EEENS1_19SingleTileSchedulerILb1ELb0ELb0ELi128EEEEEEEEEvNT_6ParamsE$_ZN4cute3eso3ESOILb1ELb0EJNS_6LayoutINS_5tupleIJNS3_IJNS_1CILi8EEENS4_ILi1EEEEEENS4_ILi4EEEEEENS3_IJNS3_IJS6_NS4_ILi0EEEEEES5_EEEEENS_10ViewEngineIPN7cutlass6half_tEEEEEC2ERKSD_RKSI_) ;  /* 0xffff9d2000007944 */ /* 0x000fea0003c3ffff */
[----:B------:R2:W5:Y:S01]  /*fac0*/  LDL.64 R2, [R1+0x758] ;  /* 0x0007580001027983 */ /* 0x0005620000100a00 */
[----:B------:R-:W-:Y:S01]  /*fad0*/  IMAD.MOV.U32 R12, RZ, RZ, R4 ;  /* 0x000000ffff0c7224 */ /* 0x000fe200078e0004 */
[----:B------:R-:W-:Y:S02]  /*fae0*/  MOV R15, R5 ;  /* 0x00000005000f7202 */ /* 0x000fe40000000f00 */
[----:B------:R-:W-:Y:S02]  /*faf0*/  MOV R14, 0xfb10 ;  /* 0x0000fb10000e7802 */ /* 0x000fe40000000f00 */
[----:B-12--5:R-:W-:Y:S05]  /*fb00*/  CALL.REL.NOINC `($_ZN7cutlass13device_kernelIN5flash19enable_sm80_to_sm89INS1_16FlashAttnBwdSm80INS1_25CollectiveMainloopBwdSm80ILi2ELi2EN4cute5tupleIJNS5_1CILi128EEES8_NS7_ILi64EEEEEENS_6half_tEfNS_4arch4Sm80ELb0ELb0ELb1ELb1ELb1ELb0ELb0ELb0ELi2ELi4ELi4ELi4ELb0EEENS1_21CollectiveEpilogueBwdISA_SB_SD_Li256ELb1ELb0ELi2EEENS1_19SingleTileSchedulerILb1ELb0ELb0ELi128EEEEEEEEEvNT_6ParamsE$_ZN4cute3eso3ESOILb1ELb0EJNS_6LayoutINS_5tupleIJNS3_IJNS_1CILi8EEENS4_ILi1EEEEEENS3_IJNS4_ILi4EEEEEEEEENS3_IJNS3_IJS6_NS4_ILi0EEEEEENS3_IJNS4_ILi2048EEEEEEEEEEENS_10ViewEngineINS_8smem_ptrIPN7cutlass6half_tEEEEEEEC2ERKSG_RKSN_) ;  /* 0xffff98a000007944 */ /* 0x026fea0003c3ffff */
[----:B------:R2:W5:Y:S01]  /*fb10*/  LDL.64 R4, [R1+0x758] ;  /* 0x0007580001047983 */ /* 0x0005620000100a00 */
        /* <DEDUP_REMOVED lines=258> */
[----:B-12---:R-:W-:Y:S05]  /*10b40*/  CALL.REL.NOINC `($_ZN7cutlass13device_kernelIN5flash19enable_sm80_to_sm89INS1_16FlashAttnBwdSm80INS1_25CollectiveMainloopBwdSm80ILi2ELi2EN4cute5tupleIJNS5_1CILi128EEES8_NS7_ILi64EEEEEENS_6half_tEfNS_4arch4Sm80ELb0ELb0ELb1ELb1ELb1ELb0ELb0ELb0ELi2ELi4ELi4ELi4ELb0EEENS1_21CollectiveEpilogueBwdISA_SB_SD_Li256ELb1ELb0ELi2EEENS1_19SingleTileSchedulerILb1ELb0ELb0ELi128EEEEEEEEEvNT_6ParamsE$_ZN4cute3eso3ESOILb1ELb0EJNS_10UnderscoreES2_iEEC2ERKS2_S5_RKi) ;  /* 0xffff73c000007944 */ /* 0x006fea0003c3ffff */
        /* <DEDUP_REMOVED lines=8> */
[----:B------:R-:W-:Y:S05]  /*10bd0*/  CALL.REL.NOINC `($_ZN7cutlass13device_kernelIN5flash19enable_sm80_to_sm89INS1_16FlashAttnBwdSm80INS1_25CollectiveMainloopBwdSm80ILi2ELi2EN4cute5tupleIJNS5_1CILi128EEES8_NS7_ILi64EEEEEENS_6half_tEfNS_4arch4Sm80ELb0ELb0ELb1ELb1ELb1ELb0ELb0ELb0ELi2ELi4ELi4ELi4ELb0EEENS1_21CollectiveEpilogueBwdISA_SB_SD_Li256ELb1ELb0ELi2EEENS1_19SingleTileSchedulerILb1ELb0ELb0ELi128EEEEEEEEEvNT_6ParamsE$_ZN4cute3eso3ESOILb1ELb0EJNS_6LayoutINS_5tupleIJNS3_IJNS_1CILi2EEES5_S5_EEES5_EEENS3_IJNS3_IJNS4_ILi1EEES5_NS4_ILi4EEEEEENS4_ILi8EEEEEEEEiEEC2ERKSD_RKi) ;  /* 0xffff854000007944 */ /* 0x000fea0003c3ffff */
[----:B-1----:R-:W2:Y:S01]  /*10be0*/  LDL R3, [R1+0x758] ;  /* 0x0007580001037983 */ /* 0x002ea20000100800 */
[----:B------:R-:W-:Y:S01]  /*10bf0*/  MOV R6, 0x10c30 ;  /* 0x00010c3000067802 */ /* 0x000fe20000000f00 */
[----:B--2---:R-:W-:-:S05]  /*10c00*/  IMAD.WIDE R10, R3, 0x2, R10 ;  /* 0x00000002030a7825 */ /* 0x004fca00078e020a */
[----:B------:R-:W-:Y:S02]  /*10c10*/  MOV R3, R11 ;  /* 0x0000000b00037202 */ /* 0x000fe40000000f00 */
[----:B------:R-:W-:Y:S05]  /*10c20*/  CALL.REL.NOINC `($_ZN7cutlass13device_kernelIN5flash19enable_sm80_to_sm89INS1_16FlashAttnBwdSm80INS1_25CollectiveMainloopBwdSm80ILi2ELi2EN4cute5tupleIJNS5_1CILi128EEES8_NS7_ILi64EEEEEENS_6half_tEfNS_4arch4Sm80ELb0ELb0ELb1ELb1ELb1ELb0ELb0ELb0ELi2ELi4ELi4ELi4ELb0EEENS1_21CollectiveEpilogueBwdISA_SB_SD_Li256ELb1ELb0ELi2EEENS1_19SingleTileSchedulerILb1ELb0ELb0ELi128EEEEEEEEEvNT_6ParamsE$_ZN4cute3eso3ESOILb1ELb0EJNS_6LayoutINS_5tupleIJNS3_IJNS_1CILi2EEES5_S5_EEES5_EEENS3_IJNS3_IJNS4_ILi1EEES5_NS4_ILi4EEEEEENS4_ILi8EEEEEEEENS_10ViewEngineIPN7cutlass6half_tEEEEEC2ERKSD_RKSI_) ;  /* 0xffff84a000007944 */ /* 0x000fea0003c3ffff */
[----:B------:R2:W5:Y:S01]  /*10c30*/  LDL.64 R34, [R1+0x758] ;  /* 0x0007580001227983 */ /* 0x0005620000100a00 */
[----:B------:R-:W-:Y:S01]  /*10c40*/  IMAD.MOV.U32 R82, RZ, RZ, R60 ;  /* 0x000000ffff527224 */ /* 0x000fe200078e003c */
[----:B------:R-:W-:Y:S02]  /*10c50*/  MOV R3, RZ ;  /* 0x000000ff00037202 */ /* 0x000fe40000000f00 */
[----:B------:R-:W-:Y:S02]  /*10c60*/  MOV R46, 0x10c80 ;  /* 0x00010c80002e7802 */ /* 0x000fe40000000f00 */
[----:B-12--5:R-:W-:Y:S05]  /*10c70*/  CALL.REL.NOINC `($_ZN7cutlass13device_kernelIN5flash19enable_sm80_to_sm89INS1_16FlashAttnBwdSm80INS1_25CollectiveMainloopBwdSm80ILi2ELi2EN4cute5tupleIJNS5_1CILi128EEES8_NS7_ILi64EEEEEENS_6half_tEfNS_4arch4Sm80ELb0ELb0ELb1ELb1ELb1ELb0ELb0ELb0ELi2ELi4ELi4ELi4ELb0EEENS1_21CollectiveEpilogueBwdISA_SB_SD_Li256ELb1ELb0ELi2EEENS1_19SingleTileSchedulerILb1ELb0ELb0ELi128EEEEEEEEEvNT_6ParamsE$_ZN4cute3eso3ESOILb1ELb0EJNS_10UnderscoreES2_iEEC2ERKS2_S5_RKi) ;  /* 0xffff729000007944 */ /* 0x026fea0003c3ffff */
        /* <DEDUP_REMOVED lines=8> */
[----:B------:R-:W-:Y:S05]  /*10d00*/  CALL.REL.NOINC `($_ZN7cutlass13device_kernelIN5flash19enable_sm80_to_sm89INS1_16FlashAttnBwdSm80INS1_25CollectiveMainloopBwdSm80ILi2ELi2EN4cute5tupleIJNS5_1CILi128EEES8_NS7_ILi64EEEEEENS_6half_tEfNS_4arch4Sm80ELb0ELb0ELb1ELb1ELb1ELb0ELb0ELb0ELi2ELi4ELi4ELi4ELb0EEENS1_21CollectiveEpilogueBwdISA_SB_SD_Li256ELb1ELb0ELi2EEENS1_19SingleTileSchedulerILb1ELb0ELb0ELi128EEEEEEEEEvNT_6ParamsE$_ZN4cute3eso3ESOILb1ELb0EJNS_6LayoutINS_5tupleIJNS3_IJNS_1CILi2EEES5_EEENS4_ILi8EEEEEENS3_IJNS3_IJNS4_ILi1EEES5_EEENS4_ILi4EEEEEEEEiEEC2ERKSD_RKi) ;  /* 0xffff81d000007944 */ /* 0x000fea0003c3ffff */
[----:B-1----:R-:W2:Y:S01]  /*10d10*/  LDL R3, [R1+0x758] ;  /* 0x0007580001037983 */ /* 0x002ea20000100800 */
[----:B------:R-:W-:Y:S01]  /*10d20*/  MOV R4, 0x10d60 ;  /* 0x00010d6000047802 */ /* 0x000fe20000000f00 */
[----:B--2---:R-:W-:-:S05]  /*10d30*/  IMAD.WIDE R2, R3, 0x2, R8 ;  /* 0x0000000203027825 */ /* 0x004fca00078e0208 */
[----:B------:R-:W-:Y:S02]  /*10d40*/  MOV R6, R2 ;  /* 0x0000000200067202 */ /* 0x000fe40000000f00 */
[----:B------:R-:W-:Y:S05]  /*10d50*/  CALL.REL.NOINC `($_ZN7cutlass13device_kernelIN5flash19enable_sm80_to_sm89INS1_16FlashAttnBwdSm80INS1_25CollectiveMainloopBwdSm80ILi2ELi2EN4cute5tupleIJNS5_1CILi128EEES8_NS7_ILi64EEEEEENS_6half_tEfNS_4arch4Sm80ELb0ELb0ELb1ELb1ELb1ELb0ELb0ELb0ELi2ELi4ELi4ELi4ELb0EEENS1_21CollectiveEpilogueBwdISA_SB_SD_Li256ELb1ELb0ELi2EEENS1_19SingleTileSchedulerILb1ELb0ELb0ELi128EEEEEEEEEvNT_6ParamsE$_ZN4cute3eso3ESOILb1ELb0EJNS_6LayoutINS_5tupleIJNS3_IJNS_1CILi2EEES5_EEENS4_ILi8EEEEEENS3_IJNS3_IJNS4_ILi1EEES5_EEENS4_ILi4EEEEEEEENS_10ViewEngineIPN7cutlass6half_tEEEEEC2ERKSD_RKSI_) ;  /* 0xffff813000007944 */ /* 0x000fea0003c3ffff */
[----:B------:R2:W5:Y:S04]  /*10d60*/  LDL.64 R40, [R1+0x758] ;  /* 0x0007580001287983 */ /* 0x0005680000100a00 */
[----:B------:R2:W-:Y:S02]  /*10d70*/  STL [R1+0x770], RZ ;  /* 0x000770ff01007387 */ /* 0x0005e40000100800 */
.L_x_1830:
[----:B------:R-:W-:Y:S02]  /*10d80*/  LOP3.LUT R33, R32, 0x1, RZ, 0xc0, !PT ;  /* 0x0000000120217812 */ /* 0x000fe400078ec0ff */
[----:B-1----:R-:W-:Y:S03]  /*10d90*/  MOV R36, 0x10dc0 ;  /* 0x00010dc000247802 */ /* 0x002fe60000000f00 */
[----:B------:R-:W-:Y:S02]  /*10da0*/  IMAD.MOV.U32 R38, RZ, RZ, R33 ;  /* 0x000000ffff267224 */ /* 0x000fe400078e0021 */
[----:B-12--5:R-:W-:Y:S05]  /*10db0*/  CALL.REL.NOINC `($_ZN7cutlass13device_kernelIN5flash19enable_sm80_to_sm89INS1_16FlashAttnBwdSm80INS1_25CollectiveMainloopBwdSm80ILi2ELi2EN4cute5tupleIJNS5_1CILi128EEES8_NS7_ILi64EEEEEENS_6half_tEfNS_4arch4Sm80ELb0ELb0ELb1ELb1ELb1ELb0ELb0ELb0ELi2ELi4ELi4ELi4ELb0EEENS1_21CollectiveEpilogueBwdISA_SB_SD_Li256ELb1ELb0ELi2EEENS1_19SingleTileSchedulerILb1ELb0ELb0ELi128EEEEEEEEEvNT_6ParamsE$_ZN4cute3eso3ESOILb1ELb0EJNS_10UnderscoreEiiEEC2ERKS2_RKiS7_) ;  /* 0xffff71e000007944 */ /* 0x026fea0003c3ffff */
[----:B------:R-:W-:Y:S01]  /*10dc0*/  MOV R4, 0x10e10 ;  /* 0x00010e1000047802 */ /* 0x000fe20000000f00 */
[----:B-1----:R-:W2:Y:S02]  /*10dd0*/  LDL.64 R2, [R1+0x758] ;  /* 0x0007580001027983 */ /* 0x002ea40000100a00 */
[----:B--2---:R-:W-:Y:S05]  /*10de0*/  IMAD R3, R3, 0x2, R2 ;  /* 0x0000000203037824 */ /* 0x004fea00078e0202 */
[----:B------:R-:W-:Y:S02]  /*10df0*/  SHF.L.U32 R3, R3, 0x2, RZ ;  /* 0x0000000203037819 */ /* 0x000fe400000006ff */
[----:B------:R-:W-:Y:S05]  /*10e00*/  CALL.REL.NOINC `($_ZN7cutlass13device_kernelIN5flash19enable_sm80_to_sm89INS1_16FlashAttnBwdSm80INS1_25CollectiveMainloopBwdSm80ILi2ELi2EN4cute5tupleIJNS5_1CILi128EEES8_NS7_ILi64EEEEEENS_6half_tEfNS_4arch4Sm80ELb0ELb0ELb1ELb1ELb1ELb0ELb0ELb0ELi2ELi4ELi4ELi4ELb0EEENS1_21CollectiveEpilogueBwdISA_SB_SD_Li256ELb1ELb0ELi2EEENS1_19SingleTileSchedulerILb1ELb0ELb0ELi128EEEEEEEEEvNT_6ParamsE$_ZN4cute3eso3ESOILb1ELb0EJNS_6LayoutINS_5tupleIJNS3_IJNS_1CILi2EEES5_EEEEEENS3_IJNS3_IJNS4_ILi1EEES5_EEEEEEEEiEEC2ERKSB_RKi) ;  /* 0xffff7f7000007944 */ /* 0x000fea0003c3ffff */
[----:B------:R-:W-:Y:S01]  /*10e10*/  MOV R4, 0x10e60 ;  /* 0x00010e6000047802 */ /* 0x000fe20000000f00 */
[----:B-1----:R-:W2:Y:S02]  /*10e20*/  LDL R3, [R1+0x758] ;  /* 0x0007580001037983 */ /* 0x002ea40000100800 */
[C---:B--2---:R-:W-:Y:S04]  /*10e30*/  LEA R8, P0, R3.reuse, R22, 0x2 ;  /* 0x0000001603087211 */ /* 0x044fe800078010ff */
[----:B------:R-:W-:Y:S04]  /*10e40*/  LEA.HI.X.SX32 R3, R3, R23, 0x2, P0 ;  /* 0x0000001703037211 */ /* 0x000fe800000f16ff */
[----:B------:R-:W-:Y:S05]  /*10e50*/  CALL.REL.NOINC `($_ZN7cutlass13device_kernelIN5flash19enable_sm80_to_sm89INS1_16FlashAttnBwdSm80INS1_25CollectiveMainloopBwdSm80ILi2ELi2EN4cute5tupleIJNS5_1CILi128EEES8_NS7_ILi64EEEEEENS_6half_tEfNS_4arch4Sm80ELb0ELb0ELb1ELb1ELb1ELb0ELb0ELb0ELi2ELi4ELi4ELi4ELb0EEENS1_21CollectiveEpilogueBwdISA_SB_SD_Li256ELb1ELb0ELi2EEENS1_19SingleTileSchedulerILb1ELb0ELb0ELi128EEEEEEEEEvNT_6ParamsE$_ZN4cute3eso3ESOILb1ELb0EJNS_6LayoutINS_5tupleIJNS3_IJNS_1CILi2EEES5_EEEEEENS3_IJNS3_IJNS4_ILi1EEES5_EEEEEEEENS_10ViewEngineIPfEEEEC2ERKSB_RKSE_) ;  /* 0xffff7ed000007944 */ /* 0x000fea0003c3ffff */
[----:B------:R-:W-:Y:S01]  /*10e60*/  MOV R47, R33 ;  /* 0x00000021002f7202 */ /* 0x000fe20000000f00 */
[----:B-1----:R1:W5:Y:S01]  /*10e70*/  LDL.64 R8, [R1+0x758] ;  /* 0x0007580001087983 */ /* 0x0023620000100a00 */
[----:B------:R-:W-:Y:S01]  /*10e80*/  MOV R46, 0x10eb0 ;  /* 0x00010eb0002e7802 */ /* 0x000fe20000000f00 */
[----:B------:R-:W-:Y:S02]  /*10e90*/  IMAD.MOV.U32 R82, RZ, RZ, R60 ;  /* 0x000000ffff527224 */ /* 0x000fe400078e003c */
[----:B-1---5:R-:W-:Y:S05]  /*10ea0*/  CALL.REL.NOINC `($_ZN7cutlass13device_kernelIN5flash19enable_sm80_to_sm89INS1_16FlashAttnBwdSm80INS1_25CollectiveMainloopBwdSm80ILi2ELi2EN4cute5tupleIJNS5_1CILi128EEES8_NS7_ILi64EEEEEENS_6half_tEfNS_4arch4Sm80ELb0ELb0ELb1ELb1ELb1ELb0ELb0ELb0ELi2ELi4ELi4ELi4ELb0EEENS1_21CollectiveEpilogueBwdISA_SB_SD_Li256ELb1ELb0ELi2EEENS1_19SingleTileSchedulerILb1ELb0ELb0ELi128EEEEEEEEEvNT_6ParamsE$_ZN4cute3eso3ESOILb1ELb0EJNS_10UnderscoreEiEEC2ERKS2_RKi) ;  /* 0xffff70a000007944 */ /* 0x022fea0003c3ffff */
[----:B------:R-:W-:Y:S01]  /*10eb0*/  MOV R4, 0x10ef0 ;  /* 0x00010ef000047802 */ /* 0x000fe20000000f00 */
[----:B------:R-:W2:Y:S02]  /*10ec0*/  LDL R3, [R1+0x758] ;  /* 0x0007580001037983 */ /* 0x000ea40000100800 */
[----:B--2---:R-:W-:Y:S02]  /*10ed0*/  SHF.L.U32 R3, R3, 0x3, RZ ;  /* 0x0000000303037819 */ /* 0x004fe400000006ff */
[----:B-1----:R-:W-:Y:S05]  /*10ee0*/  CALL.REL.NOINC `($_ZN7cutlass13device_kernelIN5flash19enable_sm80_to_sm89INS1_16FlashAttnBwdSm80INS1_25CollectiveMainloopBwdSm80ILi2ELi2EN4cute5tupleIJNS5_1CILi128EEES8_NS7_ILi64EEEEEENS_6half_tEfNS_4arch4Sm80ELb0ELb0ELb1ELb1ELb1ELb0ELb0ELb0ELi2ELi4ELi4ELi4ELb0EEENS1_21CollectiveEpilogueBwdISA_SB_SD_Li256ELb1ELb0ELi2EEENS1_19SingleTileSchedulerILb1ELb0ELb0ELi128EEEEEEEEEvNT_6ParamsE$_ZN4cute3eso3ESOILb1ELb0EJNS_6LayoutINS_5tupleIJNS3_IJNS_1CILi2EEES5_S5_EEEEEENS3_IJNS3_IJNS4_ILi1EEES5_NS4_ILi4EEEEEEEEEEEiEEC2ERKSC_RKi) ;  /* 0xffff811000007944 */ /* 0x002fea0003c3ffff */
[----:B------:R-:W-:Y:S01]  /*10ef0*/  MOV R4, 0x10f40 ;  /* 0x00010f4000047802 */ /* 0x000fe20000000f00 */
[----:B-1----:R-:W2:Y:S02]  /*10f00*/  LDL R3, [R1+0x758] ;  /* 0x0007580001037983 */ /* 0x002ea40000100800 */
[C---:B--2---:R-:W-:Y:S04]  /*10f10*/  LEA R6, P0, R3.reuse, R34, 0x1 ;  /* 0x0000002203067211 */ /* 0x044fe800078008ff */
[----:B------:R-:W-:Y:S04]  /*10f20*/  LEA.HI.X.SX32 R3, R3, R35, 0x1, P0 ;  /* 0x0000002303037211 */ /* 0x000fe800000f0eff */
[----:B------:R-:W-:Y:S05]  /*10f30*/  CALL.REL.NOINC `($_ZN7cutlass13device_kernelIN5flash19enable_sm80_to_sm89INS1_16FlashAttnBwdSm80INS1_25CollectiveMainloopBwdSm80ILi2ELi2EN4cute5tupleIJNS5_1CILi128EEES8_NS7_ILi64EEEEEENS_6half_tEfNS_4arch4Sm80ELb0ELb0ELb1ELb1ELb1ELb0ELb0ELb0ELi2ELi4ELi4ELi4ELb0EEENS1_21CollectiveEpilogueBwdISA_SB_SD_Li256ELb1ELb0ELi2EEENS1_19SingleTileSchedulerILb1ELb0ELb0ELi128EEEEEEEEEvNT_6ParamsE$_ZN4cute3eso3ESOILb1ELb0EJNS_6LayoutINS_5tupleIJNS3_IJNS_1CILi2EEES5_S5_EEEEEENS3_IJNS3_IJNS4_ILi1EEES5_NS4_ILi4EEEEEEEEEEENS_10ViewEngineIPN7cutlass6half_tEEEEEC2ERKSC_RKSH_) ;  /* 0xffff807000007944 */ /* 0x000fea0003c3ffff */
[----:B------:R-:W-:Y:S01]  /*10f40*/  MOV R47, R32 ;  /* 0x00000020002f7202 */ /* 0x000fe20000000f00 */
[----:B------:R2:W5:Y:S01]  /*10f50*/  LDL.64 R12, [R1+0x758] ;  /* 0x00075800010c7983 */ /* 0x0005620000100a00 */
[----:B------:R-:W-:Y:S01]  /*10f60*/  MOV R46, 0x10f90 ;  /* 0x00010f90002e7802 */ /* 0x000fe20000000f00 */
[----:B------:R-:W-:Y:S02]  /*10f70*/  IMAD.MOV.U32 R82, RZ, RZ, R60 ;  /* 0x000000ffff527224 */ /* 0x000fe400078e003c */
[----:B-12--5:R-:W-:Y:S05]  /*10f80*/  CALL.REL.NOINC `($_ZN7cutlass13device_kernelIN5flash19enable_sm80_to_sm89INS1_16FlashAttnBwdSm80INS1_25CollectiveMainloopBwdSm80ILi2ELi2EN4cute5tupleIJNS5_1CILi128EEES8_NS7_ILi64EEEEEENS_6half_tEfNS_4arch4Sm80ELb0ELb0ELb1ELb1ELb1ELb0ELb0ELb0ELi2ELi4ELi4ELi4ELb0EEENS1_21CollectiveEpilogueBwdISA_SB_SD_Li256ELb1ELb0ELi2EEENS1_19SingleTileSchedulerILb1ELb0ELb0ELi128EEEEEEEEEvNT_6ParamsE$_ZN4cute3eso3ESOILb1ELb0EJNS_10UnderscoreEiEEC2ERKS2_RKi) ;  /* 0xffff6fc000007944 */ /* 0x026fea0003c3ffff */
[----:B------:R-:W-:Y:S01]  /*10f90*/  MOV R4, 0x10fd0 ;  /* 0x00010fd000047802 */ /* 0x000fe20000000f00 */
[----:B------:R-:W2:Y:S02]  /*10fa0*/  LDL R3, [R1+0x758] ;  /* 0x0007580001037983 */ /* 0x000ea40000100800 */
[----:B--2---:R-:W-:Y:S02]  /*10fb0*/  SHF.L.U32 R3, R3, 0x2, RZ ;  /* 0x0000000203037819 */ /* 0x004fe400000006ff */
[----:B-1----:R-:W-:Y:S05]  /*10fc0*/  CALL.REL.NOINC `($_ZN7cutlass13device_kernelIN5flash19enable_sm80_to_sm89INS1_16FlashAttnBwdSm80INS1_25CollectiveMainloopBwdSm80ILi2ELi2EN4cute5tupleIJNS5_1CILi128EEES8_NS7_ILi64EEEEEENS_6half_tEfNS_4arch4Sm80ELb0ELb0ELb1ELb1ELb1ELb0ELb0ELb0ELi2ELi4ELi4ELi4ELb0EEENS1_21CollectiveEpilogueBwdISA_SB_SD_Li256ELb1ELb0ELi2EEENS1_19SingleTileSchedulerILb1ELb0ELb0ELi128EEEEEEEEEvNT_6ParamsE$_ZN4cute3eso3ESOILb1ELb0EJNS_6LayoutINS_5tupleIJNS3_IJNS_1CILi2EEES5_EEEEEENS3_IJNS3_IJNS4_ILi1EEES5_EEEEEEEEiEEC2ERKSB_RKi) ;  /* 0xffff7db000007944 */ /* 0x002fea0003c3ffff */
[----:B------:R-:W-:Y:S01]  /*10fd0*/  MOV R4, 0x11020 ;  /* 0x0001102000047802 */ /* 0x000fe20000000f00 */
[----:B-1----:R-:W2:Y:S02]  /*10fe0*/  LDL R3, [R1+0x758] ;  /* 0x0007580001037983 */ /* 0x002ea40000100800 */
[C---:B--2---:R-:W-:Y:S04]  /*10ff0*/  LEA R6, P0, R3.reuse, R40, 0x1 ;  /* 0x0000002803067211 */ /* 0x044fe800078008ff */
[----:B------:R-:W-:Y:S04]  /*11000*/  LEA.HI.X.SX32 R3, R3, R41, 0x1, P0 ;  /* 0x0000002903037211 */ /* 0x000fe800000f0eff */
[----:B------:R-:W-:Y:S05]  /*11010*/  CALL.REL.NOINC `($_ZN7cutlass13device_kernelIN5flash19enable_sm80_to_sm89INS1_16FlashAttnBwdSm80INS1_25CollectiveMainloopBwdSm80ILi2ELi2EN4cute5tupleIJNS5_1CILi128EEES8_NS7_ILi64EEEEEENS_6half_tEfNS_4arch4Sm80ELb0ELb0ELb1ELb1ELb1ELb0ELb0ELb0ELi2ELi4ELi4ELi4ELb0EEENS1_21CollectiveEpilogueBwdISA_SB_SD_Li256ELb1ELb0ELi2EEENS1_19SingleTileSchedulerILb1ELb0ELb0ELi128EEEEEEEEEvNT_6ParamsE$_ZN4cute3eso3ESOILb1ELb0EJNS_6LayoutINS_5tupleIJNS3_IJNS_1CILi2EEES5_EEEEEENS3_IJNS3_IJNS4_ILi1EEES5_EEEEEEEENS_10ViewEngineIPN7cutlass6half_tEEEEEC2ERKSB_RKSG_) ;  /* 0xffff7cc000007944 */ /* 0x000fea0003c3ffff */
[----:B------:R-:W-:Y:S01]  /*11020*/  MOV R38, R33 ;  /* 0x0000002100267202 */ /* 0x000fe20000000f00 */
[----:B------:R2:W5:Y:S01]  /*11030*/  LDL.64 R10, [R1+0x758] ;  /* 0x00075800010a7983 */ /* 0x0005620000100a00 */
[----:B------:R-:W-:Y:S03]  /*11040*/  MOV R36, 0x11060 ;  /* 0x0001106000247802 */ /* 0x000fe60000000f00 */
        /* <DEDUP_REMOVED lines=10> */
[----:B------:R-:W-:Y:S05]  /*110f0*/  CALL.REL.NOINC `($_ZN7cutlass13device_kernelIN5flash19enable_sm80_to_sm89INS1_16FlashAttnBwdSm80INS1_25CollectiveMainloopBwdSm80ILi2ELi2EN4cute5tupleIJNS5_1CILi128EEES8_NS7_ILi64EEEEEENS_6half_tEfNS_4arch4Sm80ELb0ELb0ELb1ELb1ELb1ELb0ELb0ELb0ELi2ELi4ELi4ELi4ELb0EEENS1_21CollectiveEpilogueBwdISA_SB_SD_Li256ELb1ELb0ELi2EEENS1_19SingleTileSchedulerILb1ELb0ELb0ELi128EEEEEEEEEvNT_6ParamsE$_ZN4cute3eso3ESOILb1ELb0EJNS_6LayoutINS_5tupleIJNS3_IJNS_1CILi2EEES5_EEEEEENS3_IJNS3_IJNS4_ILi1EEES5_EEEEEEEENS_10ViewEngineIPKfEEEEC2ERKSB_RKSF_) ;  /* 0xffff7b9000007944 */ /* 0x000fea0003c3ffff */
[----:B-1----:R1:W5:Y:S01]  /*11100*/  LDL.64 R6, [R1+0x758] ;  /* 0x0007580001067983 */ /* 0x0023620000100a00 */
[----:B------:R-:W-:Y:S03]  /*11110*/  MOV R4, 0x11130 ;  /* 0x0001113000047802 */ /* 0x000fe60000000f00 */
[----:B-1---5:R-:W-:Y:S05]  /*11120*/  CALL.REL.NOINC `($_ZN7cutlass13device_kernelIN5flash19enable_sm80_to_sm89INS1_16FlashAttnBwdSm80INS1_25CollectiveMainloopBwdSm80ILi2ELi2EN4cute5tupleIJNS5_1CILi128EEES8_NS7_ILi64EEEEEENS_6half_tEfNS_4arch4Sm80ELb0ELb0ELb1ELb1ELb1ELb0ELb0ELb0ELi2ELi4ELi4ELi4ELb0EEENS1_21CollectiveEpilogueBwdISA_SB_SD_Li256ELb1ELb0ELi2EEENS1_19SingleTileSchedulerILb1ELb0ELb0ELi128EEEEEEEEEvNT_6ParamsE$_ZN4cute3eso3ESOILb1ELb0EJNS_6LayoutINS_5tupleIJNS3_IJNS_1CILi1EEENS4_ILi2EEES6_EEEEEENS3_IJNS3_IJS5_S5_S6_EEEEEEEENS_10ViewEngineIPjEEEEC2ERKSB_RKSE_) ;  /* 0xffff7ae000007944 */ /* 0x022fea0003c3ffff */
[----:B------:R-:W-:Y:S01]  /*11130*/  MOV R3, R11 ;  /* 0x0000000b00037202 */ /* 0x000fe20000000f00 */
[----:B------:R2:W5:Y:S01]  /*11140*/  LDL.64 R14, [R1+0x758] ;  /* 0x00075800010e7983 */ /* 0x0005620000100a00 */
[----:B------:R-:W-:Y:S03]  /*11150*/  MOV R4, 0x11170 ;  /* 0x0001117000047802 */ /* 0x000fe60000000f00 */
[----:B-12--5:R-:W-:Y:S05]  /*11160*/  CALL.REL.NOINC `($_ZN7cutlass13device_kernelIN5flash19enable_sm80_to_sm89INS1_16FlashAttnBwdSm80INS1_25CollectiveMainloopBwdSm80ILi2ELi2EN4cute5tupleIJNS5_1CILi128EEES8_NS7_ILi64EEEEEENS_6half_tEfNS_4arch4Sm80ELb0ELb0ELb1ELb1ELb1ELb0ELb0ELb0ELi2ELi4ELi4ELi4ELb0EEENS1_21CollectiveEpilogueBwdISA_SB_SD_Li256ELb1ELb0ELi2EEENS1_19SingleTileSchedulerILb1ELb0ELb0ELi128EEEEEEEEEvNT_6ParamsE$_ZN4cute3eso3ESOILb1ELb0EJNS_6LayoutINS_5tupleIJNS3_IJNS_1CILi1EEENS4_ILi2EEEEEEEEENS3_IJNS3_IJS5_S5_EEEEEEEENS_10ViewEngineIPjEEEEC2ERKSB_RKSE_) ;  /* 0xffff79b000007944 */ /* 0x026fea0003c3ffff */
[----:B------:R-:W-:Y:S01]  /*11170*/  MOV R3, R9 ;  /* 0x0000000900037202 */ /* 0x000fe20000000f00 */
[----:B------:R2:W5:Y:S01]  /*11180*/  LDL.64 R16, [R1+0x758] ;  /* 0x0007580001107983 */ /* 0x0005620000100a00 */
[----:B------:R-:W-:Y:S03]  /*11190*/  MOV R4, 0x111b0 ;  /* 0x000111b000047802 */ /* 0x000fe60000000f00 */
[----:B-12--5:R-:W-:Y:S05]  /*111a0*/  CALL.REL.NOINC `($_ZN7cutlass13device_kernelIN5flash19enable_sm80_to_sm89INS1_16FlashAttnBwdSm80INS1_25CollectiveMainloopBwdSm80ILi2ELi2EN4cute5tupleIJNS5_1CILi128EEES8_NS7_ILi64EEEEEENS_6half_tEfNS_4arch4Sm80ELb0ELb0ELb1ELb1ELb1ELb0ELb0ELb0ELi2ELi4ELi4ELi4ELb0EEENS1_21CollectiveEpilogueBwdISA_SB_SD_Li256ELb1ELb0ELi2EEENS1_19SingleTileSchedulerILb1ELb0ELb0ELi128EEEEEEEEEvNT_6ParamsE$_ZN4cute3eso3ESOILb1ELb0EJNS_6LayoutINS_5tupleIJNS3_IJNS_1CILi2EEES5_EEEEEENS3_IJNS3_IJNS4_ILi1EEES5_EEEEEEEENS_10ViewEngineIPfEEEEC2ERKSB_RKSE_) ;  /* 0xffff7b8000007944 */ /* 0x026fea0003c3ffff */
[----:B------:R-:W-:Y:S01]  /*111b0*/  MOV R3, R7 ;  /* 0x0000000700037202 */ /* 0x000fe20000000f00 */
[----:B------:R2:W5:Y:S01]  /*111c0*/  LDL.64 R42, [R1+0x758] ;  /* 0x00075800012a7983 */ /* 0x0005620000100a00 */
[----:B------:R-:W-:Y:S03]  /*111d0*/  MOV R4, 0x111f0 ;  /* 0x000111f000047802 */ /* 0x000fe60000000f00 */
[----:B-12--5:R-:W-:Y:S05]  /*111e0*/  CALL.REL.NOINC `($_ZN7cutlass13device_kernelIN5flash19enable_sm80_to_sm89INS1_16FlashAttnBwdSm80INS1_25CollectiveMainloopBwdSm80ILi2ELi2EN4cute5tupleIJNS5_1CILi128EEES8_NS7_ILi64EEEEEENS_6half_tEfNS_4arch4Sm80ELb0ELb0ELb1ELb1ELb1ELb0ELb0ELb0ELi2ELi4ELi4ELi4ELb0EEENS1_21CollectiveEpilogueBwdISA_SB_SD_Li256ELb1ELb0ELi2EEENS1_19SingleTileSchedulerILb1ELb0ELb0ELi128EEEEEEEEEvNT_6ParamsE$_ZN4cute3eso3ESOILb1ELb0EJNS_6LayoutINS_5tupleIJNS3_IJNS_1CILi2EEES5_EEEEEENS3_IJNS3_IJNS4_ILi1EEES5_EEEEEEEENS_10ViewEngineIPKfEEEEC2ERKSB_RKSF_) ;  /* 0xffff7aa000007944 */ /* 0x026fea0003c3ffff */
        /* <DEDUP_REMOVED lines=23> */
[----:B-1----:R-:W-:Y:S05]  /*11360*/  CALL.REL.NOINC `($_ZN7cutlass13device_kernelIN5flash19enable_sm80_to_sm89INS1_16FlashAttnBwdSm80INS1_25CollectiveMainloopBwdSm80ILi2ELi2EN4cute5tupleIJNS5_1CILi128EEES8_NS7_ILi64EEEEEENS_6half_tEfNS_4arch4Sm80ELb0ELb0ELb1ELb1ELb1ELb0ELb0ELb0ELi2ELi4ELi4ELi4ELb0EEENS1_21CollectiveEpilogueBwdISA_SB_SD_Li256ELb1ELb0ELi2EEENS1_19SingleTileSchedulerILb1ELb0ELb0ELi128EEEEEEEEEvNT_6ParamsE$_ZN4cute3eso3ESOILb1ELb0EJNS_10UnderscoreEiiEEC2ERKS2_RKiS7_) ;  /* 0xffff6c3000007944 */ /* 0x002fea0003c3ffff */
        /* <DEDUP_REMOVED lines=99> */
[----:B-1----:R-:W-:Y:S05]  /*119a0*/  CALL.REL.NOINC `($_ZN7cutlass13device_kernelIN5flash19enable_sm80_to_sm89INS1_16FlashAttnBwdSm80INS1_25CollectiveMainloopBwdSm80ILi2ELi2EN4cute5tupleIJNS5_1CILi128EEES8_NS7_ILi64EEEEEENS_6half_tEfNS_4arch4Sm80ELb0ELb0ELb1ELb1ELb1ELb0ELb0ELb0ELi2ELi4ELi4ELi4ELb0EEENS1_21CollectiveEpilogueBwdISA_SB_SD_Li256ELb1ELb0ELi2EEENS1_19SingleTileSchedulerILb1ELb0ELb0ELi128EEEEEEEEEvNT_6ParamsE$_ZN4cute3eso3ESOILb1ELb0EJNS_10UnderscoreES2_iEEC2ERKS2_S5_RKi) ;  /* 0xffff656000007944 */ /* 0x002fea0003c3ffff */
        /* <DEDUP_REMOVED lines=500> */
[----:B------:R-:W-:Y:S02]  /*138f0*/  MOV R3, 0x1 ;  /* 0x0000000100037802 */ /* 0x000fe40000000f00 */
        /* <DEDUP_REMOVED lines=18> */
.L_x_1831:
        /* <DEDUP_REMOVED lines=194> */
[----:B------:R-:W-:Y:S05]  /*14640*/  CALL.REL.NOINC `($_ZN7cutlass13device_kernelIN5flash19enable_sm80_to_sm89INS1_16FlashAttnBwdSm80INS1_25CollectiveMainloopBwdSm80ILi2ELi2EN4cute5tupleIJNS5_1CILi128EEES8_NS7_ILi64EEEEEENS_6half_tEfNS_4arch4Sm80ELb0ELb0ELb1ELb1ELb1ELb0ELb0ELb0ELi2ELi4ELi4ELi4ELb0EEENS1_21CollectiveEpilogueBwdISA_SB_SD_Li256ELb1ELb0ELi2EEENS1_19SingleTileSchedulerILb1ELb0ELb0ELi128EEEEEEEEEvNT_6ParamsE$_ZN4cute3eso3ESOILb1ELb0EJNS_10UnderscoreES2_iEEC2ERKS2_S5_RKi) ;  /* 0xffff38c000007944 */ /* 0x000fea0003c3ffff */
        /* <DEDUP_REMOVED lines=493> */
[----:B-1----:R-:W2:Y:S02]  /*16520*/  LDL R3, [R1+0x758] ;  /* 0x0007580001037983 */ /* 0x002ea40000100800 */
[----:B--2---:R-:W-:Y:S01]  /*16530*/  IMAD.WIDE R2, R3, 0x2, R6 ;  /* 0x0000000203027825 */ /* 0x004fe200078e0206 */
[----:B------:R-:W-:-:S04]  /*16540*/  MOV R6, 0x16570 ;  /* 0x0001657000067802 */ /* 0x000fc80000000f00 */
        /* <DEDUP_REMOVED lines=16> */
[----:B-1----:R-:W2:Y:S02]  /*16650*/  LDL R3, [R1+0x758] ;  /* 0x0007580001037983 */ /* 0x002ea40000100800 */
[----:B--2---:R-:W-:Y:S01]  /*16660*/  IMAD.WIDE R2, R3, 0x2, R4 ;  /* 0x0000000203027825 */ /* 0x004fe200078e0204 */
[----:B------:R-:W-:-:S04]  /*16670*/  MOV R4, 0x166a0 ;  /* 0x000166a000047802 */ /* 0x000fc80000000f00 */
[----:B------:R-:W-:Y:S02]  /*16680*/  MOV R6, R2 ;  /* 0x0000000200067202 */ /* 0x000fe40000000f00 */
[----:B------:R-:W-:Y:S05]  /*16690*/  CALL.REL.NOINC `($_ZN7cutlass13device_kernelIN5flash19enable_sm80_to_sm89INS1_16FlashAttnBwdSm80INS1_25CollectiveMainloopBwdSm80ILi2ELi2EN4cute5tupleIJNS5_1CILi128EEES8_NS7_ILi64EEEEEENS_6half_tEfNS_4arch4Sm80ELb0ELb0ELb1ELb1ELb1ELb0ELb0ELb0ELi2ELi4ELi4ELi4ELb0EEENS1_21CollectiveEpilogueBwdISA_SB_SD_Li256ELb1ELb0ELi2EEENS1_19SingleTileSchedulerILb1ELb0ELb0ELi128EEEEEEEEEvNT_6ParamsE$_ZN4cute3eso3ESOILb1ELb0EJNS_6LayoutINS_5tupleIJNS3_IJNS_1CILi2EEES5_EEENS4_ILi8EEEEEENS3_IJNS3_IJNS4_ILi1EEES5_EEENS4_ILi4EEEEEEEENS_10ViewEngineIPN7cutlass6half_tEEEEEC2ERKSD_RKSI_) ;  /* 0xffff27f000007944 */ /* 0x000fea0003c3ffff */
[----:B------:R2:W5:Y:S04]  /*166a0*/  LDL.64 R26, [R1+0x758] ;  /* 0x00075800011a7983 */ /* 0x0005680000100a00 */
[----:B------:R2:W-:Y:S02]  /*166b0*/  STL [R1+0x770], RZ ;  /* 0x000770ff01007387 */ /* 0x0005e40000100800 */
.L_x_1832:
[----:B-1----:R-:W-:Y:S02]  /*166c0*/  LOP3.LUT R24, R32, 0x1, RZ, 0xc0, !PT ;  /* 0x0000000120187812 */ /* 0x002fe400078ec0ff */
[----:B------:R-:W-:Y:S03]  /*166d0*/  MOV R36, 0x16700 ;  /* 0x0001670000247802 */ /* 0x000fe60000000f00 */
        /* <DEDUP_REMOVED lines=228> */
.L_x_1833:
[----:B------:R-:W-:Y:S02]  /*17520*/  LOP3.LUT R21, R20, 0x1, RZ, 0xc0, !PT ;  /* 0x0000000114157812 */ /* 0x000fe400078ec0ff */
[----:B------:R-:W-:Y:S03]  /*17530*/  MOV R36, 0x17560 ;  /* 0x0001756000247802 */ /* 0x000fe60000000f00 */
[----:B-1----:R-:W-:Y:S02]  /*17540*/  IMAD.MOV.U32 R38, RZ, RZ, R21 ;  /* 0x000000ffff267224 */ /* 0x002fe400078e0015 */
        /* <DEDUP_REMOVED lines=188> */
[----:B-----5:R-:W-:Y:S05]  /*18110*/  CALL.REL.NOINC `($_ZN7cutlass13device_kernelIN5flash19enable_sm80_to_sm89INS1_16FlashAttnBwdSm80INS1_25CollectiveMainloopBwdSm80ILi2ELi2EN4cute5tupleIJNS5_1CILi128EEES8_NS7_ILi64EEEEEENS_6half_tEfNS_4arch4Sm80ELb0ELb0ELb1ELb1ELb1ELb0ELb0ELb0ELi2ELi4ELi4ELi4ELb0EEENS1_21CollectiveEpilogueBwdISA_SB_SD_Li256ELb1ELb0ELi2EEENS1_19SingleTileSchedulerILb1ELb0ELb0ELi128EEEEEEEEEvNT_6ParamsE$_ZN4cute8smem_ptrIPfECI1NS_12iter_adaptorIS1_S2_EEES1_) ;  /* 0xffff1f6000007944 */ /* 0x020fea0003c3ffff */
[----:B-1----:R1:W5:Y:S01]  /*18120*/  LDL.64 R4, [R1+0x758] ;  /* 0x0007580001047983 */ /* 0x0023620000100a00 */
[----:B------:R-:W-:-:S03]  /*18130*/  MOV R10, 0x18150 ;  /* 0x00018150000a7802 */ /* 0x000fc60000000f00 */
[----:B-1---5:R-:W-:Y:S05]  /*18140*/  CALL.REL.NOINC `($_ZN7cutlass13device_kernelIN5flash19enable_sm80_to_sm89INS1_16FlashAttnBwdSm80INS1_25CollectiveMainloopBwdSm80ILi2ELi2EN4cute5tupleIJNS5_1CILi128EEES8_NS7_ILi64EEEEEENS_6half_tEfNS_4arch4Sm80ELb0ELb0ELb1ELb1ELb1ELb0ELb0ELb0ELi2ELi4ELi4ELi4ELb0EEENS1_21CollectiveEpilogueBwdISA_SB_SD_Li256ELb1ELb0ELi2EEENS1_19SingleTileSchedulerILb1ELb0ELb0ELi128EEEEEEEEEvNT_6ParamsE$_ZN4cute3eso3ESOILb1ELb0EJNS_6LayoutINS_5tupleIJNS3_IJNS_1CILi2EEES5_EEEEEENS3_IJNS3_IJNS4_ILi8EEENS4_ILi64EEEEEEEEEEENS_10ViewEngineINS_8smem_ptrIPfEEEEEEC2ERKSC_RKSH_) ;  /* 0xffff0c7000007944 */ /* 0x022fea0003c3ffff */
        /* <DEDUP_REMOVED lines=9> */
[----:B--2--5:R-:W-:Y:S05]  /*181e0*/  CALL.REL.NOINC `($_ZN7cutlass13device_kernelIN5flash19enable_sm80_to_sm89INS1_16FlashAttnBwdSm80INS1_25CollectiveMainloopBwdSm80ILi2ELi2EN4cute5tupleIJNS5_1CILi128EEES8_NS7_ILi64EEEEEENS_6half_tEfNS_4arch4Sm80ELb0ELb0ELb1ELb1ELb1ELb0ELb0ELb0ELi2ELi4ELi4ELi4ELb0EEENS1_21CollectiveEpilogueBwdISA_SB_SD_Li256ELb1ELb0ELi2EEENS1_19SingleTileSchedulerILb1ELb0ELb0ELi128EEEEEEEEEvNT_6ParamsE$_ZN4cute3eso3ESOILb1ELb0EJNS_10UnderscoreEiEEC2ERKS2_RKi) ;  /* 0xfffefd6000007944 */ /* 0x024fea0003c3ffff */
[----:B------:R-:W2:Y:S01]  /*181f0*/  LDL R5, [R1+0x758] ;  /* 0x0007580001057983 */ /* 0x000ea20000100800 */
[----:B------:R-:W-:Y:S02]  /*18200*/  MOV R8, 0x18230 ;  /* 0x0001823000087802 */ /* 0x000fe40000000f00 */
[----:B--2---:R-:W-:Y:S02]  /*18210*/  SHF.L.U32 R5, R5, 0x7, RZ ;  /* 0x0000000705057819 */ /* 0x004fe400000006ff */
[----:B-1----:R-:W-:Y:S05]  /*18220*/  CALL.REL.NOINC `($_ZN7cutlass13device_kernelIN5flash19enable_sm80_to_sm89INS1_16FlashAttnBwdSm80INS1_25CollectiveMainloopBwdSm80ILi2ELi2EN4cute5tupleIJNS5_1CILi128EEES8_NS7_ILi64EEEEEENS_6half_tEfNS_4arch4Sm80ELb0ELb0ELb1ELb1ELb1ELb0ELb0ELb0ELi2ELi4ELi4ELi4ELb0EEENS1_21CollectiveEpilogueBwdISA_SB_SD_Li256ELb1ELb0ELi2EEENS1_19SingleTileSchedulerILb1ELb0ELb0ELi128EEEEEEEEEvNT_6ParamsE$_ZN4cute3eso3ESOILb1ELb0EJNS_6LayoutINS_5tupleIJNS3_IJNS_1CILi2EEES5_EEEEEENS3_IJNS3_IJNS4_ILi8EEENS4_ILi64EEEEEEEEEEEiEEC2ERKSC_RKi) ;  /* 0xffff0bd000007944 */ /* 0x002fea0003c3ffff */
[----:B------:R-:W-:Y:S01]  /*18230*/  ULDC.64 UR4, c[0x0][0x118] ;  /* 0x0000460000047ab9 */ /* 0x000fe20000000a00 */
[----:B-1----:R-:W2:Y:S04]  /*18240*/  LDL R4, [R1+0x758] ;  /* 0x0007580001047983 */ /* 0x002ea80000100800 */
[----:B------:R-:W2:Y:S01]  /*18250*/  LD.E.64 R12, [R12.64] ;  /* 0x000000040c0c7980 */ /* 0x000ea2000c101b00 */
[----:B------:R-:W-:Y:S01]  /*18260*/  MOV R10, 0x18290 ;  /* 0x00018290000a7802 */ /* 0x000fe20000000f00 */
[----:B--2---:R-:W-:-:S04]  /*18270*/  IMAD.WIDE R4, R4, 0x4, R12 ;  /* 0x0000000404047825 */ /* 0x004fc800078e020c */
[----:B------:R-:W-:Y:S05]  /*18280*/  CALL.REL.NOINC `($_ZN7cutlass13device_kernelIN5flash19enable_sm80_to_sm89INS1_16FlashAttnBwdSm80INS1_25CollectiveMainloopBwdSm80ILi2ELi2EN4cute5tupleIJNS5_1CILi128EEES8_NS7_ILi64EEEEEENS_6half_tEfNS_4arch4Sm80ELb0ELb0ELb1ELb1ELb1ELb0ELb0ELb0ELi2ELi4ELi4ELi4ELb0EEENS1_21CollectiveEpilogueBwdISA_SB_SD_Li256ELb1ELb0ELi2EEENS1_19SingleTileSchedulerILb1ELb0ELb0ELi128EEEEEEEEEvNT_6ParamsE$_ZN4cute8smem_ptrIPfECI1NS_12iter_adaptorIS1_S2_EEES1_) ;  /* 0xffff1df000007944 */ /* 0x000fea0003c3ffff */
[----:B-1----:R1:W5:Y:S01]  /*18290*/  LDL.64 R4, [R1+0x758] ;  /* 0x0007580001047983 */ /* 0x0023620000100a00 */
[----:B------:R-:W-:-:S03]  /*182a0*/  MOV R10, 0x182c0 ;  /* 0x000182c0000a7802 */ /* 0x000fc60000000f00 */
[----:B-1---5:R-:W-:Y:S05]  /*182b0*/  CALL.REL.NOINC `($_ZN7cutlass13device_kernelIN5flash19enable_sm80_to_sm89INS1_16FlashAttnBwdSm80INS1_25CollectiveMainloopBwdSm80ILi2ELi2EN4cute5tupleIJNS5_1CILi128EEES8_NS7_ILi64EEEEEENS_6half_tEfNS_4arch4Sm80ELb0ELb0ELb1ELb1ELb1ELb0ELb0ELb0ELi2ELi4ELi4ELi4ELb0EEENS1_21CollectiveEpilogueBwdISA_SB_SD_Li256ELb1ELb0ELi2EEENS1_19SingleTileSchedulerILb1ELb0ELb0ELi128EEEEEEEEEvNT_6ParamsE$_ZN4cute3eso3ESOILb1ELb0EJNS_6LayoutINS_5tupleIJNS3_IJNS_1CILi2EEES5_EEEEEENS3_IJNS3_IJNS4_ILi8EEENS4_ILi64EEEEEEEEEEENS_10ViewEngineINS_8smem_ptrIPfEEEEEEC2ERKSC_RKSH_) ;  /* 0xffff0b0000007944 */ /* 0x022fea0003c3ffff */
[----:B-1----:R1:W5:Y:S01]  /*182c0*/  LDL.64 R4, [R1+0x758] ;  /* 0x0007580001047983 */ /* 0x0023620000100a00 */
[----:B------:R-:W-:-:S02]  /*182d0*/  MOV R9, R6 ;  /* 0x0000000600097202 */ /* 0x000fc40000000f00 */
[----:B------:R-:W-:Y:S02]  /*182e0*/  MOV R8, 0x18300 ;  /* 0x0001830000087802 */ /* 0x000fe40000000f00 */
[----:B-1---5:R-:W-:Y:S05]  /*182f0*/  CALL.REL.NOINC `($_ZN7cutlass13device_kernelIN5flash19enable_sm80_to_sm89INS1_16FlashAttnBwdSm80INS1_25CollectiveMainloopBwdSm80ILi2ELi2EN4cute5tupleIJNS5_1CILi128EEES8_NS7_ILi64EEEEEENS_6half_tEfNS_4arch4Sm80ELb0ELb0ELb1ELb1ELb1ELb0ELb0ELb0ELi2ELi4ELi4ELi4ELb0EEENS1_21CollectiveEpilogueBwdISA_SB_SD_Li256ELb1ELb0ELi2EEENS1_19SingleTileSchedulerILb1ELb0ELb0ELi128EEEEEEEEEvNT_6ParamsE$_ZN4cute3eso3ESOILb1ELb0EJNS_6LayoutINS_5tupleIJNS_1CILi1EEENS4_ILi4EEEEEENS3_IJNS4_ILi0EEES5_EEEEENS_10ViewEngineIPfEEEEC2ERKSA_RKSD_) ;  /* 0xffff163000007944 */ /* 0x022fea0003c3ffff */
[----:B-1----:R1:W5:Y:S01]  /*18300*/  LDL.64 R6, [R1+0x758] ;  /* 0x0007580001067983 */ /* 0x0023620000100a00 */
[----:B------:R-:W-:Y:S02]  /*18310*/  MOV R9, R5 ;  /* 0x0000000500097202 */ /* 0x000fe40000000f00 */
[----:B------:R-:W-:Y:S02]  /*18320*/  MOV R8, 0x18340 ;  /* 0x0001834000087802 */ /* 0x000fe40000000f00 */
[----:B-1---5:R-:W-:Y:S05]  /*18330*/  CALL.REL.NOINC `($_ZN7cutlass13device_kernelIN5flash19enable_sm80_to_sm89INS1_16FlashAttnBwdSm80INS1_25CollectiveMainloopBwdSm80ILi2ELi2EN4cute5tupleIJNS5_1CILi128EEES8_NS7_ILi64EEEEEENS_6half_tEfNS_4arch4Sm80ELb0ELb0ELb1ELb1ELb1ELb0ELb0ELb0ELi2ELi4ELi4ELi4ELb0EEENS1_21CollectiveEpilogueBwdISA_SB_SD_Li256ELb1ELb0ELi2EEENS1_19SingleTileSchedulerILb1ELb0ELb0ELi128EEEEEEEEEvNT_6ParamsE$_ZN4cute3eso3ESOILb1ELb0EJNS_6LayoutINS_5tupleIJNS_1CILi1EEENS3_IJNS4_ILi2EEES6_EEEEEENS3_IJNS4_ILi0EEENS3_IJNS4_ILi8EEENS4_ILi64EEEEEEEEEEENS_10ViewEngineINS_8smem_ptrIPfEEEEEEC2ERKSE_RKSJ_) ;  /* 0xffff159000007944 */ /* 0x022fea0003c3ffff */
[----:B-1----:R1:W5:Y:S01]  /*18340*/  LDL.64 R4, [R1+0x758] ;  /* 0x0007580001047983 */ /* 0x0023620000100a00 */
[----:B------:R-:W-:-:S03]  /*18350*/  MOV R10, 0x18370 ;  /* 0x00018370000a7802 */ /* 0x000fc60000000f00 */
[----:B-1---5:R-:W-:Y:S05]  /*18360*/  CALL.REL.NOINC `($_ZN7cutlass13device_kernelIN5flash19enable_sm80_to_sm89INS1_16FlashAttnBwdSm80INS1_25CollectiveMainloopBwdSm80ILi2ELi2EN4cute5tupleIJNS5_1CILi128EEES8_NS7_ILi64EEEEEENS_6half_tEfNS_4arch4Sm80ELb0ELb0ELb1ELb1ELb1ELb0ELb0ELb0ELi2ELi4ELi4ELi4ELb0EEENS1_21CollectiveEpilogueBwdISA_SB_SD_Li256ELb1ELb0ELi2EEENS1_19SingleTileSchedulerILb1ELb0ELb0ELi128EEEEEEEEEvNT_6ParamsE$_ZN4cute8smem_ptrIPfECI1NS_12iter_adaptorIS1_S2_EEES1_) ;  /* 0xffff1d1000007944 */ /* 0x022fea0003c3ffff */
[----:B-1----:R1:W5:Y:S01]  /*18370*/  LDL.64 R4, [R1+0x758] ;  /* 0x0007580001047983 */ /* 0x0023620000100a00 */
[----:B------:R-:W-:-:S03]  /*18380*/  MOV R10, 0x183a0 ;  /* 0x000183a0000a7802 */ /* 0x000fc60000000f00 */
[----:B-1---5:R-:W-:Y:S05]  /*18390*/  CALL.REL.NOINC `($_ZN7cutlass13device_kernelIN5flash19enable_sm80_to_sm89INS1_16FlashAttnBwdSm80INS1_25CollectiveMainloopBwdSm80ILi2ELi2EN4cute5tupleIJNS5_1CILi128EEES8_NS7_ILi64EEEEEENS_6half_tEfNS_4arch4Sm80ELb0ELb0ELb1ELb1ELb1ELb0ELb0ELb0ELi2ELi4ELi4ELi4ELb0EEENS1_21CollectiveEpilogueBwdISA_SB_SD_Li256ELb1ELb0ELi2EEENS1_19SingleTileSchedulerILb1ELb0ELb0ELi128EEEEEEEEEvNT_6ParamsE$_ZN4cute3eso3ESOILb1ELb0EJNS_6LayoutINS_5tupleIJNS3_IJNS_1CILi2EEES5_EEEEEENS3_IJNS3_IJNS4_ILi8EEENS4_ILi64EEEEEEEEEEENS_10ViewEngineINS_8smem_ptrIPfEEEEEEC2ERKSC_RKSH_) ;  /* 0xffff0a2000007944 */ /* 0x022fea0003c3ffff */
[----:B------:R2:W5:Y:S01]  /*183a0*/  LDL.64 R14, [R1+0x758] ;  /* 0x00075800010e7983 */ /* 0x0005620000100a00 */
[----:B-1----:R-:W-:Y:S02]  /*183b0*/  MOV R4, R6 ;  /* 0x0000000600047202 */ /* 0x002fe40000000f00 */
[----:B------:R-:W-:Y:S02]  /*183c0*/  MOV R8, 0x183e0 ;  /* 0x000183e000087802 */ /* 0x000fe40000000f00 */
[----:B--2--5:R-:W-:Y:S05]  /*183d0*/  CALL.REL.NOINC `($_ZN7cutlass13device_kernelIN5flash19enable_sm80_to_sm89INS1_16FlashAttnBwdSm80INS1_25CollectiveMainloopBwdSm80ILi2ELi2EN4cute5tupleIJNS5_1CILi128EEES8_NS7_ILi64EEEEEENS_6half_tEfNS_4arch4Sm80ELb0ELb0ELb1ELb1ELb1ELb0ELb0ELb0ELi2ELi4ELi4ELi4ELb0EEENS1_21CollectiveEpilogueBwdISA_SB_SD_Li256ELb1ELb0ELi2EEENS1_19SingleTileSchedulerILb1ELb0ELb0ELi128EEEEEEEEEvNT_6ParamsE$_ZN4cute3eso3ESOILb1ELb0EJNS_6LayoutINS_5tupleIJNS_1CILi4EEEEEENS3_IJNS4_ILi1EEEEEEEENS_10ViewEngineIPfEEEEC2ERKS9_RKSC_) ;  /* 0xffff15b000007944 */ /* 0x024fea0003c3ffff */
        /* <DEDUP_REMOVED lines=271> */
[----:B------:R-:W-:Y:S05]  /*194d0*/  CALL.REL.NOINC `($_ZN7cutlass13device_kernelIN5flash19enable_sm80_to_sm89INS1_16FlashAttnBwdSm80INS1_25CollectiveMainloopBwdSm80ILi2ELi2EN4cute5tupleIJNS5_1CILi128EEES8_NS7_ILi64EEEEEENS_6half_tEfNS_4arch4Sm80ELb0ELb0ELb1ELb1ELb1ELb0ELb0ELb0ELi2ELi4ELi4ELi4ELb0EEENS1_21CollectiveEpilogueBwdISA_SB_SD_Li256ELb1ELb0ELi2EEENS1_19SingleTileSchedulerILb1ELb0ELb0ELi128EEEEEEEEEvNT_6ParamsE$_ZN4cute3eso3ESOILb1ELb0EJNS_6LayoutINS_5tupleIJNS3_IJNS_1CILi2EEES5_EEENS3_IJS5_NS4_ILi8EEEEEEEEENS3_IJNS3_IJS5_NS4_ILi4EEEEEENS3_IJNS4_ILi1EEES7_EEEEEEEENS_10ViewEngineIPfEEEEC2ERKSF_RKSI_) ;  /* 0xfffef96000007944 */ /* 0x000fea0003c3ffff */
        /* <DEDUP_REMOVED lines=149> */
[----:B-1---5:R-:W-:Y:S05]  /*19e30*/  CALL.REL.NOINC `($_ZN7cutlass13device_kernelIN5flash19enable_sm80_to_sm89INS1_16FlashAttnBwdSm80INS1_25CollectiveMainloopBwdSm80ILi2ELi2EN4cute5tupleIJNS5_1CILi128EEES8_NS7_ILi64EEEEEENS_6half_tEfNS_4arch4Sm80ELb0ELb0ELb1ELb1ELb1ELb0ELb0ELb0ELi2ELi4ELi4ELi4ELb0EEENS1_21CollectiveEpilogueBwdISA_SB_SD_Li256ELb1ELb0ELi2EEENS1_19SingleTileSchedulerILb1ELb0ELb0ELi128EEEEEEEEEvNT_6ParamsE$_ZZN5flash25CollectiveMainloopBwdSm80ILi2ELi2EN4cute5tupleIJNS1_1CILi128EEES4_NS3_ILi64EEEEEEN7cutlass6half_tEfNS7_4arch4Sm80ELb0ELb0ELb1ELb1ELb1ELb0ELb0ELb0ELi2ELi4ELi4ELi4ELb0EE3mmaINS_16FlashAttnBwdSm80ISB_NS_21CollectiveEpilogueBwdIS6_S8_SA_Li256ELb1ELb0ELi2EEENS_19SingleTileSchedulerILb1ELb0ELb0ELi128EEEE13SharedStorageENS1_6TensorINS1_11ArrayEngineIfLm32EEENS1_6LayoutINS2_IJNS2_IJNS3_ILi2EEESO_EEESO_NS3_ILi4EEEEEENS2_IJNS2_IJNS3_ILi1EEESO_EEESQ_NS3_ILi8EEEEEEEEEEEEbRKNSB_6ParamsERT0_S12_iNS2_IJiiiEEERT_ENKUlRT_iE_clINSK_INSL_IfLm64EEENSN_INS2_IJSP_SO_SU_EEESV_EEEEEEDaS17_i) ;  /* 0xffff113000007944 */ /* 0x022fea0003c3ffff */
[----:B------:R-:W-:Y:S05]  /*19e40*/  BSYNC B0 ;  /* 0x0000000000007941 */ /* 0x000fea0003800000 */
.L_x_1834:
[----:B---3--:R-:W-:Y:S02]  /*19e50*/  MOV R7, RZ ;  /* 0x000000ff00077202 */ /* 0x008fe40000000f00 */
.L_x_1836:
[----:B-1----:R-:W-:-:S05]  /*19e60*/  MOV R4, 0x19e80 ;  /* 0x00019e8000047802 */ /* 0x002fca0000000f00 */
[----:B-1----:R-:W-:Y:S05]  /*19e70*/  CALL.REL.NOINC `($_ZN7cutlass13device_kernelIN5flash19enable_sm80_to_sm89INS1_16FlashAttnBwdSm80INS1_25CollectiveMainloopBwdSm80ILi2ELi2EN4cute5tupleIJNS5_1CILi128EEES8_NS7_ILi64EEEEEENS_6half_tEfNS_4arch4Sm80ELb0ELb0ELb1ELb1ELb1ELb0ELb0ELb0ELi2ELi4ELi4ELi4ELb0EEENS1_21CollectiveEpilogueBwdISA_SB_SD_Li256ELb1ELb0ELi2EEENS1_19SingleTileSchedulerILb1ELb0ELb0ELi128EEEEEEEEEvNT_6ParamsE$_ZZZN5flash25CollectiveMainloopBwdSm80ILi2ELi2EN4cute5tupleIJNS1_1CILi128EEES4_NS3_ILi64EEEEEEN7cutlass6half_tEfNS7_4arch4Sm80ELb0ELb0ELb1ELb1ELb1ELb0ELb0ELb0ELi2ELi4ELi4ELi4ELb0EE3mmaINS_16FlashAttnBwdSm80ISB_NS_21CollectiveEpilogueBwdIS6_S8_SA_Li256ELb1ELb0ELi2EEENS_19SingleTileSchedulerILb1ELb0ELb0ELi128EEEE13SharedStorageENS1_6TensorINS1_11ArrayEngineIfLm32EEENS1_6LayoutINS2_IJNS2_IJNS3_ILi2EEESO_EEESO_NS3_ILi4EEEEEENS2_IJNS2_IJNS3_ILi1EEESO_EEESQ_NS3_ILi8EEEEEEEEEEEEbRKNSB_6ParamsERT0_S12_iNS2_IJiiiEEERT_ENKUliT_E_clIZSC_ISJ_SX_EbS10_S12_S12_iS13_S15_EUlRS16_iE_EEDaiS16_ENKUlvE0_clEv) ;  /* 0x00033af000007944 */ /* 0x002fea0003c00000 */
[----:B------:R1:W-:Y:S01]  /*19e80*/  STL [R1+0x770], RZ ;  /* 0x000770ff01007387 */ /* 0x0003e20000100800 */
[----:B------:R-:W-:-:S03]  /*19e90*/  MOV R8, RZ ;  /* 0x000000ff00087202 */ /* 0x000fc60000000f00 */
.L_x_1835:
[----:B-1----:R-:W-:-:S04]  /*19ea0*/  MOV R12, 0x19ec0 ;  /* 0x00019ec0000c7802 */ /* 0x002fc80000000f00 */
[----:B-1---5:R-:W-:Y:S05]  /*19eb0*/  CALL.REL.NOINC `($_ZN7cutlass13device_kernelIN5flash19enable_sm80_to_sm89INS1_16FlashAttnBwdSm80INS1_25CollectiveMainloopBwdSm80ILi2ELi2EN4cute5tupleIJNS5_1CILi128EEES8_NS7_ILi64EEEEEENS_6half_tEfNS_4arch4Sm80ELb0ELb0ELb1ELb1ELb1ELb0ELb0ELb0ELi2ELi4ELi4ELi4ELb0EEENS1_21CollectiveEpilogueBwdISA_SB_SD_Li256ELb1ELb0ELi2EEENS1_19SingleTileSchedulerILb1ELb0ELb0ELi128EEEEEEEEEvNT_6ParamsE$_ZN4cute3eso3ESOILb0ELb0EJiiEEC2ERKiS4_) ;  /* 0xfffedb0000007944 */ /* 0x022fea0003c3ffff */
        /* <DEDUP_REMOVED lines=20> */
[----:B------:R-:W-:Y:S05]  /*1a000*/  CALL.REL.NOINC `($_ZN7cutlass13device_kernelIN5flash19enable_sm80_to_sm89INS1_16FlashAttnBwdSm80INS1_25CollectiveMainloopBwdSm80ILi2ELi2EN4cute5tupleIJNS5_1CILi128EEES8_NS7_ILi64EEEEEENS_6half_tEfNS_4arch4Sm80ELb0ELb0ELb1ELb1ELb1ELb0ELb0ELb0ELi2ELi4ELi4ELi4ELb0EEENS1_21CollectiveEpilogueBwdISA_SB_SD_Li256ELb1ELb0ELi2EEENS1_19SingleTileSchedulerILb1ELb0ELb0ELi128EEEEEEEEEvNT_6ParamsE$exp2f) ;  /* 0x00033a0000007944 */ /* 0x000fea0003c00000 */
[----:B------:R-:W-:Y:S02]  /*1a010*/  MOV R12, 0x1a030 ;  /* 0x0001a030000c7802 */ /* 0x000fe40000000f00 */
[----:B-1----:R-:W-:Y:S05]  /*1a020*/  CALL.REL.NOINC `($_ZN7cutlass13device_kernelIN5flash19enable_sm80_to_sm89INS1_16FlashAttnBwdSm80INS1_25CollectiveMainloopBwdSm80ILi2ELi2EN4cute5tupleIJNS5_1CILi128EEES8_NS7_ILi64EEEEEENS_6half_tEfNS_4arch4Sm80ELb0ELb0ELb1ELb1ELb1ELb0ELb0ELb0ELi2ELi4ELi4ELi4ELb0EEENS1_21CollectiveEpilogueBwdISA_SB_SD_Li256ELb1ELb0ELi2EEENS1_19SingleTileSchedulerILb1ELb0ELb0ELi128EEEEEEEEEvNT_6ParamsE$_ZN4cute3eso3ESOILb0ELb0EJiiEEC2ERKiS4_) ;  /* 0xfffed99000007944 */ /* 0x002fea0003c3ffff */
        /* <DEDUP_REMOVED lines=65> */
[----:B-1---5:R-:W-:Y:S05]  /*1a440*/  CALL.REL.NOINC `($_ZN7cutlass13device_kernelIN5flash19enable_sm80_to_sm89INS1_16FlashAttnBwdSm80INS1_25CollectiveMainloopBwdSm80ILi2ELi2EN4cute5tupleIJNS5_1CILi128EEES8_NS7_ILi64EEEEEENS_6half_tEfNS_4arch4Sm80ELb0ELb0ELb1ELb1ELb1ELb0ELb0ELb0ELi2ELi4ELi4ELi4ELb0EEENS1_21CollectiveEpilogueBwdISA_SB_SD_Li256ELb1ELb0ELi2EEENS1_19SingleTileSchedulerILb1ELb0ELb0ELi128EEEEEEEEEvNT_6ParamsE$_ZN4cute8smem_ptrIPN7cutlass6half_tEECI1NS_12iter_adaptorIS3_S4_EEES3_) ;  /* 0xfffefbb000007944 */ /* 0x022fea0003c3ffff */
[----:B-1----:R1:W5:Y:S01]  /*1a450*/  LDL.64 R2, [R1+0x758] ;  /* 0x0007580001027983 */ /* 0x0023620000100a00 */
        /* <DEDUP_REMOVED lines=26> */
[----:B--2---:R1:W-:Y:S04]  /*1a600*/  STL.64 [R1+0x750], R4 ;  /* 0x0007500401007387 */ /* 0x0043e80000100a00 */
[----:B-1----:R-:W-:Y:S05]  /*1a610*/  CALL.REL.NOINC `($_ZN7cutlass13device_kernelIN5flash19enable_sm80_to_sm89INS1_16FlashAttnBwdSm80INS1_25CollectiveMainloopBwdSm80ILi2ELi2EN4cute5tupleIJNS5_1CILi128EEES8_NS7_ILi64EEEEEENS_6half_tEfNS_4arch4Sm80ELb0ELb0ELb1ELb1ELb1ELb0ELb0ELb0ELi2ELi4ELi4ELi4ELb0EEENS1_21CollectiveEpilogueBwdISA_SB_SD_Li256ELb1ELb0ELi2EEENS1_19SingleTileSchedulerILb1ELb0ELb0ELi128EEEEEEEEEvNT_6ParamsE$_ZZN4cute4diceINS_5tupleIJNS1_IJiNS1_IJiNS_1CILi0EEEEEEEEENS1_IJNS_10UnderscoreENS1_IJS6_S6_EEEEEEEEES9_EEDaRKT_RKT0_ENKUlRKT_RKT0_E_clIS5_S5_EEDaSI_SL_) ;  /* 0xffff015000007944 */ /* 0x002fea0003c3ffff */
[----:B------:R-:W-:Y:S02]  /*1a620*/  MOV R6, 0x1a640 ;  /* 0x0001a64000067802 */ /* 0x000fe40000000f00 */
[----:B-1---5:R-:W-:Y:S05]  /*1a630*/  CALL.REL.NOINC `($_ZN7cutlass13device_kernelIN5flash19enable_sm80_to_sm89INS1_16FlashAttnBwdSm80INS1_25CollectiveMainloopBwdSm80ILi2ELi2EN4cute5tupleIJNS5_1CILi128EEES8_NS7_ILi64EEEEEENS_6half_tEfNS_4arch4Sm80ELb0ELb0ELb1ELb1ELb1ELb0ELb0ELb0ELi2ELi4ELi4ELi4ELb0EEENS1_21CollectiveEpilogueBwdISA_SB_SD_Li256ELb1ELb0ELi2EEENS1_19SingleTileSchedulerILb1ELb0ELb0ELi128EEEEEEEEEvNT_6ParamsE$_ZZN4cute12filter_tupleINS_5tupleIJNS1_IJiNS1_IJiNS_1CILi0EEEEEEEEENS1_IJNS_10UnderscoreENS1_IJS6_S6_EEEEEEEEES9_ZNS_4diceIS9_S9_EEDaRKT_RKT0_EUlRKT_RKT0_E_EEDaSD_SG_OT1_ENKUlDpSJ_E_clIJNS1_IJiiS3_EEENS1_IJEEEEEEDaSQ_) ;  /* 0xfffefbd000007944 */ /* 0x022fea0003c3ffff */
[----:B------:R-:W-:Y:S02]  /*1a640*/  MOV R6, 0x1a660 ;  /* 0x0001a66000067802 */ /* 0x000fe40000000f00 */
[----:B------:R-:W-:Y:S05]  /*1a650*/  CALL.REL.NOINC `($_ZN7cutlass13device_kernelIN5flash19enable_sm80_to_sm89INS1_16FlashAttnBwdSm80INS1_25CollectiveMainloopBwdSm80ILi2ELi2EN4cute5tupleIJNS5_1CILi128EEES8_NS7_ILi64EEEEEENS_6half_tEfNS_4arch4Sm80ELb0ELb0ELb1ELb1ELb1ELb0ELb0ELb0ELi2ELi4ELi4ELi4ELb0EEENS1_21CollectiveEpilogueBwdISA_SB_SD_Li256ELb1ELb0ELi2EEENS1_19SingleTileSchedulerILb1ELb0ELb0ELi128EEEEEEEEEvNT_6ParamsE$_ZZN4cute7idx2crdINS_5tupleIJiiNS_1CILi0EEEEEENS1_IJNS1_IJNS2_ILi4EEENS2_ILi8EEEEEES5_NS2_ILi1EEEEEEEEDaRKT_RKT0_ENKUlRKT_RKT0_E_clIiS7_EEDaSI_SL_) ;  /* 0xffff084000007944 */ /* 0x000fea0003c3ffff */
[----:B------:R-:W-:Y:S02]  /*1a660*/  MOV R6, 0x1a680 ;  /* 0x0001a68000067802 */ /* 0x000fe40000000f00 */
[----:B------:R-:W-:Y:S05]  /*1a670*/  CALL.REL.NOINC `($_ZN7cutlass13device_kernelIN5flash19enable_sm80_to_sm89INS1_16FlashAttnBwdSm80INS1_25CollectiveMainloopBwdSm80ILi2ELi2EN4cute5tupleIJNS5_1CILi128EEES8_NS7_ILi64EEEEEENS_6half_tEfNS_4arch4Sm80ELb0ELb0ELb1ELb1ELb1ELb0ELb0ELb0ELi2ELi4ELi4ELi4ELb0EEENS1_21CollectiveEpilogueBwdISA_SB_SD_Li256ELb1ELb0ELi2EEENS1_19SingleTileSchedulerILb1ELb0ELb0ELi128EEEEEEEEEvNT_6ParamsE$_ZZN4cute7idx2crdINS_5tupleIJiiNS_1CILi0EEEEEENS1_IJNS1_IJNS2_ILi4EEENS2_ILi8EEEEEES5_NS2_ILi1EEEEEEEEDaRKT_RKT0_ENKUlRKT_RKT0_E_clIiS5_EEDaSI_SL_) ;  /* 0xffff07e000007944 */ /* 0x000fea0003c3ffff */
[----:B------:R-:W-:Y:S02]  /*1a680*/  MOV R6, 0x1a6a0 ;  /* 0x0001a6a000067802 */ /* 0x000fe40000000f00 */
[----:B------:R-:W-:Y:S05]  /*1a690*/  CALL.REL.NOINC `($_ZN7cutlass13device_kernelIN5flash19enable_sm80_to_sm89INS1_16FlashAttnBwdSm80INS1_25CollectiveMainloopBwdSm80ILi2ELi2EN4cute5tupleIJNS5_1CILi128EEES8_NS7_ILi64EEEEEENS_6half_tEfNS_4arch4Sm80ELb0ELb0ELb1ELb1ELb1ELb0ELb0ELb0ELi2ELi4ELi4ELi4ELb0EEENS1_21CollectiveEpilogueBwdISA_SB_SD_Li256ELb1ELb0ELi2EEENS1_19SingleTileSchedulerILb1ELb0ELb0ELi128EEEEEEEEEvNT_6ParamsE$_ZZN4cute9transformINS_5tupleIJiiNS_1CILi0EEEEEENS1_IJNS1_IJNS2_ILi4EEENS2_ILi8EEEEEES5_NS2_ILi1EEEEEEZNS_7idx2crdIS4_S9_EEDaRKT_RKT0_EUlRKT_RKT0_E_EEDaSD_SG_OT1_ENKUlDpSJ_E_clIJNS1_IJiiEEEiS3_EEEDaSQ_) ;  /* 0xffff08a000007944 */ /* 0x000fea0003c3ffff */
[----:B------:R-:W-:Y:S02]  /*1a6a0*/  MOV R6, 0x1a6c0 ;  /* 0x0001a6c000067802 */ /* 0x000fe40000000f00 */
[----:B------:R-:W-:Y:S05]  /*1a6b0*/  CALL.REL.NOINC `($_ZN7cutlass13device_kernelIN5flash19enable_sm80_to_sm89INS1_16FlashAttnBwdSm80INS1_25CollectiveMainloopBwdSm80ILi2ELi2EN4cute5tupleIJNS5_1CILi128EEES8_NS7_ILi64EEEEEENS_6half_tEfNS_4arch4Sm80ELb0ELb0ELb1ELb1ELb1ELb0ELb0ELb0ELi2ELi4ELi4ELi4ELb0EEENS1_21CollectiveEpilogueBwdISA_SB_SD_Li256ELb1ELb0ELi2EEENS1_19SingleTileSchedulerILb1ELb0ELb0ELi128EEEEEEEEEvNT_6ParamsE$_ZZN4cute13to_mixed_bitsINS_5tupleIJNS1_IJNS_1CILi4EEENS2_ILi8EEEEEES3_NS2_ILi1EEEEEENS1_IJNS1_IJNS2_ILi0EEENS2_ILi64EEEEEES8_S8_EEENS1_IJNS1_IJiiEEEiS8_EEEEEDaRKT_RKT0_RKT1_ENKUlRKT_RKT0_RKT1_E_clIS5_SA_SC_EEDaSP_SS_SV_) ;  /* 0xfffefed000007944 */ /* 0x000fea0003c3ffff */
[----:B------:R-:W-:Y:S02]  /*1a6c0*/  MOV R29, R4 ;  /* 0x00000004001d7202 */ /* 0x000fe40000000f00 */
[----:B------:R-:W-:Y:S02]  /*1a6d0*/  MOV R4, 0x1a6f0 ;  /* 0x0001a6f000047802 */ /* 0x000fe40000000f00 */
[----:B------:R-:W-:Y:S05]  /*1a6e0*/  CALL.REL.NOINC `($_ZN7cutlass13device_kernelIN5flash19enable_sm80_to_sm89INS1_16FlashAttnBwdSm80INS1_25CollectiveMainloopBwdSm80ILi2ELi2EN4cute5tupleIJNS5_1CILi128EEES8_NS7_ILi64EEEEEENS_6half_tEfNS_4arch4Sm80ELb0ELb0ELb1ELb1ELb1ELb0ELb0ELb0ELi2ELi4ELi4ELi4ELb0EEENS1_21CollectiveEpilogueBwdISA_SB_SD_Li256ELb1ELb0ELi2EEENS1_19SingleTileSchedulerILb1ELb0ELb0ELi128EEEEEEEEEvNT_6ParamsE$_ZZN4cute13to_mixed_bitsINS_5tupleIJNS1_IJNS_1CILi4EEENS2_ILi8EEEEEES3_NS2_ILi1EEEEEENS1_IJNS1_IJNS2_ILi0EEENS2_ILi64EEEEEES8_S8_EEENS1_IJNS1_IJiiEEEiS8_EEEEEDaRKT_RKT0_RKT1_ENKUlDpRKT_E_clIJNS_9MixedBitsILj0ELj448EEENS2_ILj0EEESV_EEEDaSQ_) ;  /* 0xfffefe7000007944 */ /* 0x000fea0003c3ffff */
        /* <DEDUP_REMOVED lines=46> */
[----:B------:R-:W-:Y:S01]  /*1a9d0*/  IMAD.MOV.U32 R6, RZ, RZ, R4 ;  /* 0x000000ffff067224 */ /* 0x000fe200078e0004 */
[----:B------:R-:W-:Y:S01]  /*1a9e0*/  MOV R34, R11 ;  /* 0x0000000b00227202 */ /* 0x000fe20000000f00 */
[----:B------:R-:W-:Y:S01]  /*1a9f0*/  IMAD.MOV.U32 R82, RZ, RZ, R59 ;  /* 0x000000ffff527224 */ /* 0x000fe200078e003b */
[----:B------:R-:W-:Y:S02]  /*1aa00*/  MOV R5, R19 ;  /* 0x0000001300057202 */ /* 0x000fe40000000f00 */
[----:B------:R-:W-:Y:S01]  /*1aa10*/  MOV R4, 0x1aa40 ;  /* 0x0001aa4000047802 */ /* 0x000fe20000000f00 */
[----:B--2---:R1:W-:Y:S04]  /*1aa20*/  STL.64 [R1+0x788], R2 ;  /* 0x0007880201007387 */ /* 0x0043e80000100a00 */
[----:B-1----:R-:W-:Y:S05]  /*1aa30*/  CALL.REL.NOINC `($_ZN7cutlass13device_kernelIN5flash19enable_sm80_to_sm89INS1_16FlashAttnBwdSm80INS1_25CollectiveMainloopBwdSm80ILi2ELi2EN4cute5tupleIJNS5_1CILi128EEES8_NS7_ILi64EEEEEENS_6half_tEfNS_4arch4Sm80ELb0ELb0ELb1ELb1ELb1ELb0ELb0ELb0ELi2ELi4ELi4ELi4ELb0EEENS1_21CollectiveEpilogueBwdISA_SB_SD_Li256ELb1ELb0ELi2EEENS1_19SingleTileSchedulerILb1ELb0ELb0ELi128EEEEEEEEEvNT_6ParamsE$_ZN4cute3eso3ESOILb0ELb0EJiiiNS_1CILi72EEENS2_ILi512EEEEEC2ERKiS7_S7_RKS3_RKS4_) ;  /* 0xfffed23000007944 */ /* 0x002fea0003c3ffff */
        /* <DEDUP_REMOVED lines=16> */
[----:B------:R-:W-:Y:S02]  /*1ab40*/  IADD3 R69, R58, 0x50, RZ ;  /* 0x000000503a457810 */ /* 0x000fe40007ffe0ff */
[----:B------:R-:W-:Y:S01]  /*1ab50*/  MOV R6, 0x1aba0 ;  /* 0x0001aba000067802 */ /* 0x000fe20000000f00 */
[----:B------:R1:W-:Y:S04]  /*1ab60*/  STL.U8 [R1+0x794], RZ ;  /* 0x000794ff01007387 */ /* 0x0003e80000100000 */
[----:B--2---:R1:W-:Y:S04]  /*1ab70*/  STL.64 [R1+0x7a0], R2 ;  /* 0x0007a00201007387 */ /* 0x0043e80000100a00 */
[----:B---3--:R1:W-:Y:S02]  /*1ab80*/  STL [R1+0x7a8], R4 ;  /* 0x0007a80401007387 */ /* 0x0083e40000100800 */
[----:B-1----:R-:W-:Y:S05]  /*1ab90*/  CALL.REL.NOINC `($_ZN7cutlass13device_kernelIN5flash19enable_sm80_to_sm89INS1_16FlashAttnBwdSm80INS1_25CollectiveMainloopBwdSm80ILi2ELi2EN4cute5tupleIJNS5_1CILi128EEES8_NS7_ILi64EEEEEENS_6half_tEfNS_4arch4Sm80ELb0ELb0ELb1ELb1ELb1ELb0ELb0ELb0ELi2ELi4ELi4ELi4ELb0EEENS1_21CollectiveEpilogueBwdISA_SB_SD_Li256ELb1ELb0ELi2EEENS1_19SingleTileSchedulerILb1ELb0ELb0ELi128EEEEEEEEEvNT_6ParamsE$_ZZN4cute6detail16composition_implINS_5tupleIJNS_1CILi8EEENS3_ILi2EEES5_S5_S4_S5_EEENS2_IJNS3_ILi1EEEiiiNS3_ILi72EEENS3_ILi512EEEEEENS2_IJNS2_IJS5_S5_S5_EEES5_NS3_ILi4EEEEEENS2_IJNS2_IJS7_S9_S4_EEENS3_ILi4096EEENS3_ILi16EEEEEEEEDaRKT_RKT0_RKT1_RKT2_ENKUlRKT_RKT0_E_clISB_SE_EEDaSW_SZ_) ;  /* 0xfffeffd000007944 */ /* 0x002fea0003c3ffff */
[----:B------:R-:W-:Y:S02]  /*1aba0*/  MOV R6, 0x1abc0 ;  /* 0x0001abc000067802 */ /* 0x000fe40000000f00 */
[----:B-----5:R-:W-:Y:S05]  /*1abb0*/  CALL.REL.NOINC `($_ZN7cutlass13device_kernelIN5flash19enable_sm80_to_sm89INS1_16FlashAttnBwdSm80INS1_25CollectiveMainloopBwdSm80ILi2ELi2EN4cute5tupleIJNS5_1CILi128EEES8_NS7_ILi64EEEEEENS_6half_tEfNS_4arch4Sm80ELb0ELb0ELb1ELb1ELb1ELb0ELb0ELb0ELi2ELi4ELi4ELi4ELb0EEENS1_21CollectiveEpilogueBwdISA_SB_SD_Li256ELb1ELb0ELi2EEENS1_19SingleTileSchedulerILb1ELb0ELb0ELi128EEEEEEEEEvNT_6ParamsE$_ZZN4cute6detail16composition_implINS_5tupleIJNS_1CILi8EEENS3_ILi2EEES5_S5_S4_S5_EEENS2_IJNS3_ILi1EEEiiiNS3_ILi72EEENS3_ILi512EEEEEENS2_IJNS2_IJS5_S5_S5_EEES5_NS3_ILi4EEEEEENS2_IJNS2_IJS7_S9_S4_EEENS3_ILi4096EEENS3_ILi16EEEEEEEEDaRKT_RKT0_RKT1_RKT2_ENKUlRKT_RKT0_E_clISC_SG_EEDaSW_SZ_) ;  /* 0xffff000000007944 */ /* 0x020fea0003c3ffff */
[----:B-----5:R2:W-:Y:S01]  /*1abc0*/  STL.64 [R1+0x770], R2 ;  /* 0x0007700201007387 */ /* 0x0205e20000100a00 */
[----:B------:R-:W-:-:S02]  /*1abd0*/  MOV R6, R4 ;  /* 0x0000000400067202 */ /* 0x000fc40000000f00 */
        /* <DEDUP_REMOVED lines=8> */
[----:B------:R-:W-:Y:S01]  /*1ac60*/  LEA.HI R6, R15, R15, RZ, 0x1d ;  /* 0x0000000f0f067211 */ /* 0x000fe200078fe8ff */
[----:B------:R-:W-:-:S04]  /*1ac70*/  IMAD.MOV.U32 R15, RZ, RZ, R14 ;  /* 0x000000ffff0f7224 */ /* 0x000fc800078e000e */
[----:B------:R-:W-:Y:S01]  /*1ac80*/  IMAD.U32 R28, R7, 0x2, R6 ;  /* 0x00000002071c7824 */ /* 0x000fe200078e0006 */
[----:B------:R-:W-:-:S04]  /*1ac90*/  MOV R6, 0x1acc0 ;  /* 0x0001acc000067802 */ /* 0x000fc80000000f00 */
[----:B------:R1:W-:Y:S03]  /*1aca0*/  STL [R1+0x77c], R28 ;  /* 0x00077c1c01007387 */ /* 0x0003e60000100800 */
        /* <DEDUP_REMOVED lines=35> */
[----:B-1---5:R-:W-:Y:S05]  /*1aee0*/  CALL.REL.NOINC `($_ZN7cutlass13device_kernelIN5flash19enable_sm80_to_sm89INS1_16FlashAttnBwdSm80INS1_25CollectiveMainloopBwdSm80ILi2ELi2EN4cute5tupleIJNS5_1CILi128EEES8_NS7_ILi64EEEEEENS_6half_tEfNS_4arch4Sm80ELb0ELb0ELb1ELb1ELb1ELb0ELb0ELb0ELi2ELi4ELi4ELi4ELb0EEENS1_21CollectiveEpilogueBwdISA_SB_SD_Li256ELb1ELb0ELi2EEENS1_19SingleTileSchedulerILb1ELb0ELb0ELi128EEEEEEEEEvNT_6ParamsE$_ZN4cute3eso3ESOILb1ELb0EJNS_14ComposedLayoutINS_7SwizzleILi3ELi3ELi3EEENS_1CILi0EEENS_6LayoutINS_5tupleIJNS8_IJNS8_IJNS5_ILi4EEENS5_ILi8EEEEEENS8_IJNS5_ILi2EEENS5_ILi1EEEEEEEEENS8_IJNS8_IJSC_SC_EEENS8_IJSA_S9_EEEEEEEEENS8_IJNS8_IJNS8_IJSC_NS5_ILi64EEEEEENS8_IJNS5_ILi512EEES6_EEEEEENS8_IJNS8_IJSD_SA_EEENS8_IJNS5_ILi1024EEENS5_ILi16EEEEEEEEEEEEEEEENS_10ViewEngineINS_8smem_ptrIPN7cutlass6half_tEEEEEEEC2ERKSW_RKS13_) ;  /* 0xfffed12000007944 */ /* 0x022fea0003c3ffff */
[----:B------:R-:W-:Y:S01]  /*1aef0*/  ULDC.64 UR4, c[0x0][0x118] ;  /* 0x0000460000047ab9 */ /* 0x000fe20000000a00 */
[----:B------:R2:W5:Y:S04]  /*1af00*/  LDL.64 R20, [R1+0x758] ;  /* 0x0007580001147983 */ /* 0x0005680000100a00 */
[----:B-1----:R2:W5:Y:S01]  /*1af10*/  LD.E R3, [R34.64+0xc] ;  /* 0x00000c0422037980 */ /* 0x002562000c101900 */
[----:B------:R-:W-:Y:S02]  /*1af20*/  MOV R81, R60 ;  /* 0x0000003c00517202 */ /* 0x000fe40000000f00 */
[----:B------:R-:W-:-:S02]  /*1af30*/  MOV R6, 0x1af50 ;  /* 0x0001af5000067802 */ /* 0x000fc40000000f00 */
        /* <DEDUP_REMOVED lines=103> */
[----:B------:R1:W-:Y:S04]  /*1b5b0*/  STL.U8 [R1+0x794], RZ ;  /* 0x000794ff01007387 */ /* 0x0003e80000100000 */
[----:B--2---:R1:W-:Y:S04]  /*1b5c0*/  STL.64 [R1+0x7a0], R2 ;  /* 0x0007a00201007387 */ /* 0x0043e80000100a00 */
[----:B---3--:R1:W-:Y:S02]  /*1b5d0*/  STL [R1+0x7a8], R4 ;  /* 0x0007a80401007387 */ /* 0x0083e40000100800 */
[----:B-1----:R-:W-:Y:S05]  /*1b5e0*/  CALL.REL.NOINC `($_ZN7cutlass13device_kernelIN5flash19enable_sm80_to_sm89INS1_16FlashAttnBwdSm80INS1_25CollectiveMainloopBwdSm80ILi2ELi2EN4cute5tupleIJNS5_1CILi128EEES8_NS7_ILi64EEEEEENS_6half_tEfNS_4arch4Sm80ELb0ELb0ELb1ELb1ELb1ELb0ELb0ELb0ELi2ELi4ELi4ELi4ELb0EEENS1_21CollectiveEpilogueBwdISA_SB_SD_Li256ELb1ELb0ELi2EEENS1_19SingleTileSchedulerILb1ELb0ELb0ELi128EEEEEEEEEvNT_6ParamsE$_ZZN4cute6detail16composition_implINS_5tupleIJNS_1CILi8EEENS3_ILi2EEES5_S5_S4_S5_EEENS2_IJNS3_ILi1EEEiiiNS3_ILi72EEENS3_ILi512EEEEEENS2_IJNS2_IJS5_S5_EEES4_NS3_ILi4EEEEEENS2_IJNS2_IJS7_S4_EEENS3_ILi1024EEENS3_ILi16EEEEEEEEDaRKT_RKT0_RKT1_RKT2_ENKUlRKT_RKT0_E_clISB_SE_EEDaSW_SZ_) ;  /* 0xfffef42000007944 */ /* 0x002fea0003c3ffff */
[----:B------:R-:W-:Y:S02]  /*1b5f0*/  MOV R13, R69 ;  /* 0x00000045000d7202 */ /* 0x000fe40000000f00 */
[----:B------:R-:W-:-:S02]  /*1b600*/  MOV R6, 0x1b620 ;  /* 0x0001b62000067802 */ /* 0x000fc40000000f00 */
[----:B-----5:R-:W-:Y:S05]  /*1b610*/  CALL.REL.NOINC `($_ZN7cutlass13device_kernelIN5flash19enable_sm80_to_sm89INS1_16FlashAttnBwdSm80INS1_25CollectiveMainloopBwdSm80ILi2ELi2EN4cute5tupleIJNS5_1CILi128EEES8_NS7_ILi64EEEEEENS_6half_tEfNS_4arch4Sm80ELb0ELb0ELb1ELb1ELb1ELb0ELb0ELb0ELi2ELi4ELi4ELi4ELb0EEENS1_21CollectiveEpilogueBwdISA_SB_SD_Li256ELb1ELb0ELi2EEENS1_19SingleTileSchedulerILb1ELb0ELb0ELi128EEEEEEEEEvNT_6ParamsE$_ZZN4cute6detail16composition_implINS_5tupleIJNS_1CILi8EEENS3_ILi2EEES5_S5_S4_S5_EEENS2_IJNS3_ILi1EEEiiiNS3_ILi72EEENS3_ILi512EEEEEENS2_IJNS2_IJS5_S5_EEES4_NS3_ILi4EEEEEENS2_IJNS2_IJS7_S4_EEENS3_ILi1024EEENS3_ILi16EEEEEEEEDaRKT_RKT0_RKT1_RKT2_ENKUlRKT_RKT0_E_clISC_SG_EEDaSW_SZ_) ;  /* 0xfffef44000007944 */ /* 0x020fea0003c3ffff */
[----:B-----5:R2:W-:Y:S01]  /*1b620*/  STL.64 [R1+0x770], R2 ;  /* 0x0007700201007387 */ /* 0x0205e20000100a00 */
[----:B------:R-:W-:-:S02]  /*1b630*/  MOV R6, R4 ;  /* 0x0000000400067202 */ /* 0x000fc40000000f00 */
        /* <DEDUP_REMOVED lines=8> */
[----:B------:R-:W-:Y:S01]  /*1b6c0*/  LEA.HI R10, R10, R10, RZ, 0x1d ;  /* 0x0000000a0a0a7211 */ /* 0x000fe200078fe8ff */
[----:B------:R-:W-:Y:S01]  /*1b6d0*/  IMAD.MOV.U32 R15, RZ, RZ, R9 ;  /* 0x000000ffff0f7224 */ /* 0x000fe200078e0009 */
        /* <DEDUP_REMOVED lines=48> */
[----:B------:R-:W-:-:S03]  /*1b9e0*/  MOV R4, 0x1ba00 ;  /* 0x0001ba0000047802 */ /* 0x000fc60000000f00 */
[----:B-1----:R-:W-:Y:S05]  /*1b9f0*/  CALL.REL.NOINC `($_ZN7cutlass13device_kernelIN5flash19enable_sm80_to_sm89INS1_16FlashAttnBwdSm80INS1_25CollectiveMainloopBwdSm80ILi2ELi2EN4cute5tupleIJNS5_1CILi128EEES8_NS7_ILi64EEEEEENS_6half_tEfNS_4arch4Sm80ELb0ELb0ELb1ELb1ELb1ELb0ELb0ELb0ELi2ELi4ELi4ELi4ELb0EEENS1_21CollectiveEpilogueBwdISA_SB_SD_Li256ELb1ELb0ELi2EEENS1_19SingleTileSchedulerILb1ELb0ELb0ELi128EEEEEEEEEvNT_6ParamsE$_ZZN4cute12filter_tupleINS_5tupleIJNS_10UnderscoreES2_S2_iEEENS1_IJNS1_IJNS_1CILi1EEENS4_ILi0EEEEEENS4_ILi4096EEENS1_IJiiEEENS1_IJS6_NS4_ILi8192EEEEEEEEEZNS_5sliceIS3_SC_EEDaRKT_RKT0_EUlRKT_RKT0_E_EEDaSG_SJ_OT1_ENKUlDpSM_E_clIJNS1_IJS7_EEENS1_IJS8_EEENS1_IJS9_EEENS1_IJEEEEEEDaST_) ;  /* 0xfffee88000007944 */ /* 0x002fea0003c3ffff */
[----:B------:R-:W-:Y:S02]  /*1ba00*/  MOV R4, 0x1ba20 ;  /* 0x0001ba2000047802 */ /* 0x000fe40000000f00 */
[----:B-1---5:R-:W-:Y:S05]  /*1ba10*/  CALL.REL.NOINC `($_ZN7cutlass13device_kernelIN5flash19enable_sm80_to_sm89INS1_16FlashAttnBwdSm80INS1_25CollectiveMainloopBwdSm80ILi2ELi2EN4cute5tupleIJNS5_1CILi128EEES8_NS7_ILi64EEEEEENS_6half_tEfNS_4arch4Sm80ELb0ELb0ELb1ELb1ELb1ELb0ELb0ELb0ELi2ELi4ELi4ELi4ELb0EEENS1_21CollectiveEpilogueBwdISA_SB_SD_Li256ELb1ELb0ELi2EEENS1_19SingleTileSchedulerILb1ELb0ELb0ELi128EEEEEEEEEvNT_6ParamsE$_ZN4cute5tupleIJNS0_IJNS0_IJNS_1CILi8EEENS1_ILi1EEEEEENS1_ILi2EEENS0_IJS5_S5_EEEEEENS0_IJNS0_IJS3_NS1_ILi0EEEEEENS1_ILi4096EEENS0_IJiiEEEEEEEEC2ERKS7_RKSC_) ;  /* 0xfffee2f000007944 */ /* 0x022fea0003c3ffff */
[----:B-1----:R1:W5:Y:S01]  /*1ba20*/  LDL.64 R2, [R1+0x758] ;  /* 0x0007580001027983 */ /* 0x0023620000100a00 */
[----:B------:R-:W-:-:S02]  /*1ba30*/  SHF.L.U32 R4, R6, 0xd, RZ ;  /* 0x0000000d06047819 */ /* 0x000fc400000006ff */
        /* <DEDUP_REMOVED lines=199> */
[----:B------:R2:W5:Y:S01]  /*1c6b0*/  LDL.64 R4, [R1+0x758] ;  /* 0x0007580001047983 */ /* 0x0005620000100a00 */
[----:B------:R-:W-:Y:S01]  /*1c6c0*/  IMAD.MOV.U32 R12, RZ, RZ, R32 ;  /* 0x000000ffff0c7224 */ /* 0x000fe200078e0020 */
[----:B------:R-:W-:-:S02]  /*1c6d0*/  MOV R15, R33 ;  /* 0x00000021000f7202 */ /* 0x000fc40000000f00 */
[----:B-1----:R-:W-:Y:S02]  /*1c6e0*/  MOV R14, 0x1c700 ;  /* 0x0001c700000e7802 */ /* 0x002fe40000000f00 */
[----:B--2--5:R-:W-:Y:S05]  /*1c6f0*/  CALL.REL.NOINC `($_ZN7cutlass13device_kernelIN5flash19enable_sm80_to_sm89INS1_16FlashAttnBwdSm80INS1_25CollectiveMainloopBwdSm80ILi2ELi2EN4cute5tupleIJNS5_1CILi128EEES8_NS7_ILi64EEEEEENS_6half_tEfNS_4arch4Sm80ELb0ELb0ELb1ELb1ELb1ELb0ELb0ELb0ELi2ELi4ELi4ELi4ELb0EEENS1_21CollectiveEpilogueBwdISA_SB_SD_Li256ELb1ELb0ELi2EEENS1_19SingleTileSchedulerILb1ELb0ELb0ELi128EEEEEEEEEvNT_6ParamsE$_ZN4cute3eso3ESOILb1ELb0EJNS_6LayoutINS_5tupleIJNS3_IJNS_1CILi8EEENS4_ILi1EEEEEENS4_ILi4EEEEEENS3_IJNS3_IJS6_NS4_ILi0EEEEEES5_EEEEENS_10ViewEngineIPN7cutlass6half_tEEEEEC2ERKSD_RKSI_) ;  /* 0xfffed0e000007944 */ /* 0x024fea0003c3ffff */
        /* <DEDUP_REMOVED lines=12> */
[----:B------:R2:W5:Y:S01]  /*1c7c0*/  LDL.64 R4, [R1+0x758] ;  /* 0x0007580001047983 */ /* 0x0005620000100a00 */
[----:B-1----:R-:W-:Y:S01]  /*1c7d0*/  IMAD.MOV.U32 R2, RZ, RZ, R6 ;  /* 0x000000ffff027224 */ /* 0x002fe200078e0006 */
[----:B------:R-:W-:-:S02]  /*1c7e0*/  MOV R15, R7 ;  /* 0x00000007000f7202 */ /* 0x000fc40000000f00 */
[----:B------:R-:W-:Y:S02]  /*1c7f0*/  MOV R14, 0x1c810 ;  /* 0x0001c810000e7802 */ /* 0x000fe40000000f00 */
[----:B--2--5:R-:W-:Y:S05]  /*1c800*/  CALL.REL.NOINC `($_ZN7cutlass13device_kernelIN5flash19enable_sm80_to_sm89INS1_16FlashAttnBwdSm80INS1_25CollectiveMainloopBwdSm80ILi2ELi2EN4cute5tupleIJNS5_1CILi128EEES8_NS7_ILi64EEEEEENS_6half_tEfNS_4arch4Sm80ELb0ELb0ELb1ELb1ELb1ELb0ELb0ELb0ELi2ELi4ELi4ELi4ELb0EEENS1_21CollectiveEpilogueBwdISA_SB_SD_Li256ELb1ELb0ELi2EEENS1_19SingleTileSchedulerILb1ELb0ELb0ELi128EEEEEEEEEvNT_6ParamsE$_ZN4cute3eso3ESOILb1ELb0EJNS_6LayoutINS_5tupleIJNS3_IJNS3_IJNS_1CILi8EEENS4_ILi1EEEEEES6_EEENS3_IJNS3_IJS6_S6_EEENS4_ILi4EEEEEEEEENS3_IJNS3_IJNS3_IJS6_NS4_ILi0EEEEEESD_EEENS3_IJNS3_IJSD_SD_EEENS4_ILi2048EEEEEEEEEEENS_10ViewEngineINS_8smem_ptrIPN7cutlass6half_tEEEEEEEC2ERKSK_RKSR_) ;  /* 0xfffec1d000007944 */ /* 0x024fea0003c3ffff */
[----:B-1----:R1:W5:Y:S01]  /*1c810*/  LDL.64 R2, [R1+0x758] ;  /* 0x0007580001027983 */ /* 0x0023620000100a00 */
[----:B------:R-:W-:Y:S01]  /*1c820*/  IMAD.MOV.U32 R12, RZ, RZ, R4 ;  /* 0x000000ffff0c7224 */ /* 0x000fe200078e0004 */
[----:B------:R-:W-:Y:S02]  /*1c830*/  MOV R15, R5 ;  /* 0x00000005000f7202 */ /* 0x000fe40000000f00 */
[----:B------:R-:W-:Y:S02]  /*1c840*/  MOV R14, 0x1c860 ;  /* 0x0001c860000e7802 */ /* 0x000fe40000000f00 */
[----:B-1---5:R-:W-:Y:S05]  /*1c850*/  CALL.REL.NOINC `($_ZN7cutlass13device_kernelIN5flash19enable_sm80_to_sm89INS1_16FlashAttnBwdSm80INS1_25CollectiveMainloopBwdSm80ILi2ELi2EN4cute5tupleIJNS5_1CILi128EEES8_NS7_ILi64EEEEEENS_6half_tEfNS_4arch4Sm80ELb0ELb0ELb1ELb1ELb1ELb0ELb0ELb0ELi2ELi4ELi4ELi4ELb0EEENS1_21CollectiveEpilogueBwdISA_SB_SD_Li256ELb1ELb0ELi2EEENS1_19SingleTileSchedulerILb1ELb0ELb0ELi128EEEEEEEEEvNT_6ParamsE$_ZN4cute3eso3ESOILb1ELb0EJNS_6LayoutINS_5tupleIJNS3_IJNS_1CILi8EEENS4_ILi1EEEEEENS4_ILi4EEEEEENS3_IJNS3_IJS6_NS4_ILi0EEEEEES5_EEEEENS_10ViewEngineIPN7cutlass6half_tEEEEEC2ERKSD_RKSI_) ;  /* 0xfffecf8000007944 */ /* 0x022fea0003c3ffff */
[----:B------:R2:W5:Y:S01]  /*1c860*/  LDL.64 R8, [R1+0x758] ;  /* 0x0007580001087983 */ /* 0x0005620000100a00 */
[----:B------:R-:W-:Y:S02]  /*1c870*/  MOV R38, R60 ;  /* 0x0000003c00267202 */ /* 0x000fe40000000f00 */
[----:B------:R-:W-:Y:S02]  /*1c880*/  MOV R46, 0x1c8a0 ;  /* 0x0001c8a0002e7802 */ /* 0x000fe40000000f00 */
[----:B-12--5:R-:W-:Y:S05]  /*1c890*/  CALL.REL.NOINC `($_ZN7cutlass13device_kernelIN5flash19enable_sm80_to_sm89INS1_16FlashAttnBwdSm80INS1_25CollectiveMainloopBwdSm80ILi2ELi2EN4cute5tupleIJNS5_1CILi128EEES8_NS7_ILi64EEEEEENS_6half_tEfNS_4arch4Sm80ELb0ELb0ELb1ELb1ELb1ELb0ELb0ELb0ELi2ELi4ELi4ELi4ELb0EEENS1_21CollectiveEpilogueBwdISA_SB_SD_Li256ELb1ELb0ELi2EEENS1_19SingleTileSchedulerILb1ELb0ELb0ELi128EEEEEEEEEvNT_6ParamsE$_ZN4cute8smem_ptrIPN7cutlass6half_tEECI1NS_12iter_adaptorIS3_S4_EEES3_) ;  /* 0xfffed76000007944 */ /* 0x026fea0003c3ffff */
[----:B-1----:R1:W5:Y:S01]  /*1c8a0*/  LDL.64 R2, [R1+0x758] ;  /* 0x0007580001027983 */ /* 0x0023620000100a00 */
[----:B------:R-:W-:-:S03]  /*1c8b0*/  MOV R16, 0x1c8d0 ;  /* 0x0001c8d000107802 */ /* 0x000fc60000000f00 */
[----:B-1---5:R-:W-:Y:S05]  /*1c8c0*/  CALL.REL.NOINC `($_ZN7cutlass13device_kernelIN5flash19enable_sm80_to_sm89INS1_16FlashAttnBwdSm80INS1_25CollectiveMainloopBwdSm80ILi2ELi2EN4cute5tupleIJNS5_1CILi128EEES8_NS7_ILi64EEEEEENS_6half_tEfNS_4arch4Sm80ELb0ELb0ELb1ELb1ELb1ELb0ELb0ELb0ELi2ELi4ELi4ELi4ELb0EEENS1_21CollectiveEpilogueBwdISA_SB_SD_Li256ELb1ELb0ELi2EEENS1_19SingleTileSchedulerILb1ELb0ELb0ELi128EEEEEEEEEvNT_6ParamsE$_ZN4cute3eso3ESOILb1ELb0EJNS_6LayoutINS_5tupleIJNS3_IJNS_1CILi8EEENS4_ILi1EEEEEENS4_ILi4EEEEEENS3_IJNS3_IJS6_NS4_ILi0EEEEEENS4_ILi2048EEEEEEEENS_10ViewEngineINS_8smem_ptrIPN7cutlass6half_tEEEEEEEC2ERKSE_RKSL_) ;  /* 0xfffece9000007944 */ /* 0x022fea0003c3ffff */
[----:B------:R2:W5:Y:S01]  /*1c8d0*/  LDL.64 R10, [R1+0x758] ;  /* 0x00075800010a7983 */ /* 0x0005620000100a00 */
[----:B------:R-:W-:Y:S01]  /*1c8e0*/  IMAD.MOV.U32 R82, RZ, RZ, R60 ;  /* 0x000000ffff527224 */ /* 0x000fe200078e003c */
[----:B------:R-:W-:-:S02]  /*1c8f0*/  MOV R47, RZ ;  /* 0x000000ff002f7202 */ /* 0x000fc40000000f00 */
        /* <DEDUP_REMOVED lines=14> */
[----:B------:R-:W-:-:S02]  /*1c9e0*/  MOV R38, 0x1ca00 ;  /* 0x0001ca0000267802 */ /* 0x000fc40000000f00 */
[----:B-1---5:R-:W-:Y:S05]  /*1c9f0*/  CALL.REL.NOINC `($_ZN7cutlass13device_kernelIN5flash19enable_sm80_to_sm89INS1_16FlashAttnBwdSm80INS1_25CollectiveMainloopBwdSm80ILi2ELi2EN4cute5tupleIJNS5_1CILi128EEES8_NS7_ILi64EEEEEENS_6half_tEfNS_4arch4Sm80ELb0ELb0ELb1ELb1ELb1ELb0ELb0ELb0ELi2ELi4ELi4ELi4ELb0EEENS1_21CollectiveEpilogueBwdISA_SB_SD_Li256ELb1ELb0ELi2EEENS1_19SingleTileSchedulerILb1ELb0ELb0ELi128EEEEEEEEEvNT_6ParamsE$_ZN4cute3eso3ESOILb1ELb0EJNS_6LayoutINS_5tupleIJNS3_IJNS_1CILi8EEENS4_ILi1EEEEEEEEENS3_IJNS3_IJS6_NS4_ILi0EEEEEEEEEEENS_10ViewEngineINS_8smem_ptrIPN7cutlass6half_tEEEEEEEC2ERKSC_RKSJ_) ;  /* 0xfffec7a000007944 */ /* 0x022fea0003c3ffff */
[----:B-1----:R1:W5:Y:S01]  /*1ca00*/  LDL.64 R2, [R1+0x758] ;  /* 0x0007580001027983 */ /* 0x0023620000100a00 */
[----:B------:R-:W-:Y:S01]  /*1ca10*/  IMAD.MOV.U32 R82, RZ, RZ, R60 ;  /* 0x000000ffff527224 */ /* 0x000fe200078e003c */
[----:B------:R-:W-:-:S02]  /*1ca20*/  MOV R47, RZ ;  /* 0x000000ff002f7202 */ /* 0x000fc40000000f00 */
        /* <DEDUP_REMOVED lines=211> */
.L_x_1840:
[----:B------:R-:W-:-:S13]  /*1d760*/  ISETP.NE.AND P0, PT, R25, 0x3, PT ;  /* 0x000000031900780c */ /* 0x000fda0003f05270 */
[----:B-1----:R-:W-:Y:S05]  /*1d770*/  @!P0 BRA `(.L_x_1837) ;  /* 0x00001ea000008947 */ /* 0x002fea0003800000 */
[----:B------:R-:W-:Y:S01]  /*1d780*/  IADD3 R8, R25, 0x1, RZ ;  /* 0x0000000119087810 */ /* 0x000fe20007ffe0ff */
[----:B------:R-:W-:Y:S01]  /*1d790*/  IMAD.MOV.U32 R82, RZ, RZ, R60 ;  /* 0x000000ffff527224 */ /* 0x000fe200078e003c */
[----:B------:R-:W-:-:S03]  /*1d7a0*/  MOV R46, 0x1d7d0 ;  /* 0x0001d7d0002e7802 */ /* 0x000fc60000000f00 */
[----:B-1----:R-:W-:Y:S02]  /*1d7b0*/  IMAD.MOV.U32 R3, RZ, RZ, R8 ;  /* 0x000000ffff037224 */ /* 0x002fe400078e0008 */
[----:B------:R-:W-:Y:S05]  /*1d7c0*/  CALL.REL.NOINC `($_ZN7cutlass13device_kernelIN5flash19enable_sm80_to_sm89INS1_16FlashAttnBwdSm80INS1_25CollectiveMainloopBwdSm80ILi2ELi2EN4cute5tupleIJNS5_1CILi128EEES8_NS7_ILi64EEEEEENS_6half_tEfNS_4arch4Sm80ELb0ELb0ELb1ELb1ELb1ELb0ELb0ELb0ELi2ELi4ELi4ELi4ELb0EEENS1_21CollectiveEpilogueBwdISA_SB_SD_Li256ELb1ELb0ELi2EEENS1_19SingleTileSchedulerILb1ELb0ELb0ELi128EEEEEEEEEvNT_6ParamsE$_ZN4cute3eso3ESOILb1ELb0EJNS_10UnderscoreES2_iEEC2ERKS2_S5_RKi) ;  /* 0xfffea74000007944 */ /* 0x000fea0003c3ffff */
        /* <DEDUP_REMOVED lines=21> */
[----:B------:R-:W-:Y:S02]  /*1d920*/  MOV R3, R8 ;  /* 0x0000000800037202 */ /* 0x000fe40000000f00 */
        /* <DEDUP_REMOVED lines=184> */
[----:B-1----:R-:W-:Y:S01]  /*1e4b0*/  IMAD.MOV.U32 R3, RZ, RZ, R8 ;  /* 0x000000ffff037224 */ /* 0x002fe200078e0008 */
[----:B------:R-:W-:-:S02]  /*1e4c0*/  MOV R82, R60 ;  /* 0x0000003c00527202 */ /* 0x000fc40000000f00 */
        /* <DEDUP_REMOVED lines=276> */
[----:B------:R-:W-:Y:S05]  /*1f610*/  CALL.REL.NOINC `($_ZN7cutlass13device_kernelIN5flash19enable_sm80_to_sm89INS1_16FlashAttnBwdSm80INS1_25CollectiveMainloopBwdSm80ILi2ELi2EN4cute5tupleIJNS5_1CILi128EEES8_NS7_ILi64EEEEEENS_6half_tEfNS_4arch4Sm80ELb0ELb0ELb1ELb1ELb1ELb0ELb0ELb0ELi2ELi4ELi4ELi4ELb0EEENS1_21CollectiveEpilogueBwdISA_SB_SD_Li256ELb1ELb0ELi2EEENS1_19SingleTileSchedulerILb1ELb0ELb0ELi128EEEEEEEEEvNT_6ParamsE$_ZZN5flash25CollectiveMainloopBwdSm80ILi2ELi2EN4cute5tupleIJNS1_1CILi128EEES4_NS3_ILi64EEEEEEN7cutlass6half_tEfNS7_4arch4Sm80ELb0ELb0ELb1ELb1ELb1ELb0ELb0ELb0ELi2ELi4ELi4ELi4ELb0EE3mmaINS_16FlashAttnBwdSm80ISB_NS_21CollectiveEpilogueBwdIS6_S8_SA_Li256ELb1ELb0ELi2EEENS_19SingleTileSchedulerILb1ELb0ELb0ELi128EEEE13SharedStorageENS1_6TensorINS1_11ArrayEngineIfLm32EEENS1_6LayoutINS2_IJNS2_IJNS3_ILi2EEESO_EEESO_NS3_ILi4EEEEEENS2_IJNS2_IJNS3_ILi1EEESO_EEESQ_NS3_ILi8EEEEEEEEEEEEbRKNSB_6ParamsERT0_S12_iNS2_IJiiiEEERT_ENKUlvE_clEv) ;  /* 0x00027d9000007944 */ /* 0x000fea0003c00000 */
.L_x_1837:
[----:B------:R-:W-:Y:S01]  /*1f620*/  IMAD.MOV.U32 R82, RZ, RZ, R60 ;  /* 0x000000ffff527224 */ /* 0x000fe200078e003c */
[----:B-1----:R-:W-:Y:S01]  /*1f630*/  MOV R3, R25 ;  /* 0x0000001900037202 */ /* 0x002fe20000000f00 */
[----:B------:R-:W-:Y:S01]  /*1f640*/  IMAD.MOV.U32 R48, RZ, RZ, RZ ;  /* 0x000000ffff307224 */ /* 0x000fe200078e00ff */
[----:B------:R-:W-:-:S02]  /*1f650*/  MOV R46, 0x1f670 ;  /* 0x0001f670002e7802 */ /* 0x000fc40000000f00 */
[----:B------:R-:W-:Y:S05]  /*1f660*/  CALL.REL.NOINC `($_ZN7cutlass13device_kernelIN5flash19enable_sm80_to_sm89INS1_16FlashAttnBwdSm80INS1_25CollectiveMainloopBwdSm80ILi2ELi2EN4cute5tupleIJNS5_1CILi128EEES8_NS7_ILi64EEEEEENS_6half_tEfNS_4arch4Sm80ELb0ELb0ELb1ELb1ELb1ELb0ELb0ELb0ELi2ELi4ELi4ELi4ELb0EEENS1_21CollectiveEpilogueBwdISA_SB_SD_Li256ELb1ELb0ELi2EEENS1_19SingleTileSchedulerILb1ELb0ELb0ELi128EEEEEEEEEvNT_6ParamsE$_ZN4cute3eso3ESOILb1ELb0EJNS_10UnderscoreES2_iEEC2ERKS2_S5_RKi) ;  /* 0xfffe88a000007944 */ /* 0x000fea0003c3ffff */
        /* <DEDUP_REMOVED lines=16> */
[----:B------:R-:W-:Y:S02]  /*1f770*/  MOV R3, R25 ;  /* 0x0000001900037202 */ /* 0x000fe40000000f00 */
        /* <DEDUP_REMOVED lines=18> */
.L_x_1838:
        /* <DEDUP_REMOVED lines=190> */
.L_x_1839:
[----:B-1----:R-:W2:Y:S01]  /*20480*/  LDL.64 R4, [R61+0xa0] ;  /* 0x0000a0003d047983 */ /* 0x002ea20000100a00 */
[----:B------:R-:W-:Y:S01]  /*20490*/  ULDC.64 UR4, c[0x0][0x118] ;  /* 0x0000460000047ab9 */ /* 0x000fe20000000a00 */
[----:B------:R-:W-:Y:S02]  /*204a0*/  MOV R10, 0x204d0 ;  /* 0x000204d0000a7802 */ /* 0x000fe40000000f00 */
[----:B--2---:R-:W5:Y:S04]  /*204b0*/  LD.E.64 R4, [R4.64] ;  /* 0x0000000404047980 */ /* 0x004f68000c101b00 */
[----:B-----5:R-:W-:Y:S05]  /*204c0*/  CALL.REL.NOINC `($_ZN7cutlass13device_kernelIN5flash19enable_sm80_to_sm89INS1_16FlashAttnBwdSm80INS1_25CollectiveMainloopBwdSm80ILi2ELi2EN4cute5tupleIJNS5_1CILi128EEES8_NS7_ILi64EEEEEENS_6half_tEfNS_4arch4Sm80ELb0ELb0ELb1ELb1ELb1ELb0ELb0ELb0ELi2ELi4ELi4ELi4ELb0EEENS1_21CollectiveEpilogueBwdISA_SB_SD_Li256ELb1ELb0ELi2EEENS1_19SingleTileSchedulerILb1ELb0ELb0ELi128EEEEEEEEEvNT_6ParamsE$_ZN4cute8smem_ptrIPfECI1NS_12iter_adaptorIS1_S2_EEES1_) ;  /* 0xfffe9bb000007944 */ /* 0x020fea0003c3ffff */
[----:B-1----:R1:W5:Y:S01]  /*204d0*/  LDL.64 R4, [R1+0x758] ;  /* 0x0007580001047983 */ /* 0x0023620000100a00 */
[----:B------:R-:W-:-:S03]  /*204e0*/  MOV R10, 0x20500 ;  /* 0x00020500000a7802 */ /* 0x000fc60000000f00 */
[----:B-1---5:R-:W-:Y:S05]  /*204f0*/  CALL.REL.NOINC `($_ZN7cutlass13device_kernelIN5flash19enable_sm80_to_sm89INS1_16FlashAttnBwdSm80INS1_25CollectiveMainloopBwdSm80ILi2ELi2EN4cute5tupleIJNS5_1CILi128EEES8_NS7_ILi64EEEEEENS_6half_tEfNS_4arch4Sm80ELb0ELb0ELb1ELb1ELb1ELb0ELb0ELb0ELi2ELi4ELi4ELi4ELb0EEENS1_21CollectiveEpilogueBwdISA_SB_SD_Li256ELb1ELb0ELi2EEENS1_19SingleTileSchedulerILb1ELb0ELb0ELi128EEEEEEEEEvNT_6ParamsE$_ZN4cute3eso3ESOILb1ELb0EJNS_6LayoutINS_5tupleIJNS3_IJNS_1CILi2EEES5_EEEEEENS3_IJNS3_IJNS4_ILi8EEENS4_ILi64EEEEEEEEEEENS_10ViewEngineINS_8smem_ptrIPfEEEEEEC2ERKSC_RKSH_) ;  /* 0xfffe88c000007944 */ /* 0x022fea0003c3ffff */
[----:B------:R2:W-:Y:S04]  /*20500*/  STL.128 [R1+0xa50], RZ ;  /* 0x000a50ff01007387 */ /* 0x0005e80000100c00 */
[----:B------:R2:W5:Y:S01]  /*20510*/  LDL.64 R12, [R61+0xa0] ;  /* 0x0000a0003d0c7983 */ /* 0x0005620000100a00 */
[----:B------:R-:W-:Y:S01]  /*20520*/  IADD3 R6, P0, R58, 0x300, RZ ;  /* 0x000003003a067810 */ /* 0x000fe20007f1e0ff */
[----:B------:R-:W-:Y:S01]  /*20530*/  IMAD.MOV.U32 R82, RZ, RZ, R60 ;  /* 0x000000ffff527224 */ /* 0x000fe200078e003c */
[----:B------:R-:W-:-:S02]  /*20540*/  MOV R47, R24 ;  /* 0x00000018002f7202 */ /* 0x000fc40000000f00 */
[----:B------:R-:W-:Y:S01]  /*20550*/  MOV R46, 0x20580 ;  /* 0x00020580002e7802 */ /* 0x000fe20000000f00 */
[----:B------:R-:W-:-:S03]  /*20560*/  IMAD.X R2, RZ, RZ, R57, P0 ;  /* 0x000000ffff027224 */ /* 0x000fc600000e0639 */
[----:B-12--5:R-:W-:Y:S05]  /*20570*/  CALL.REL.NOINC `($_ZN7cutlass13device_kernelIN5flash19enable_sm80_to_sm89INS1_16FlashAttnBwdSm80INS1_25CollectiveMainloopBwdSm80ILi2ELi2EN4cute5tupleIJNS5_1CILi128EEES8_NS7_ILi64EEEEEENS_6half_tEfNS_4arch4Sm80ELb0ELb0ELb1ELb1ELb1ELb0ELb0ELb0ELi2ELi4ELi4ELi4ELb0EEENS1_21CollectiveEpilogueBwdISA_SB_SD_Li256ELb1ELb0ELi2EEENS1_19SingleTileSchedulerILb1ELb0ELb0ELi128EEEEEEEEEvNT_6ParamsE$_ZN4cute3eso3ESOILb1ELb0EJNS_10UnderscoreEiEEC2ERKS2_RKi) ;  /* 0xfffe79d000007944 */ /* 0x026fea0003c3ffff */
[----:B------:R-:W2:Y:S01]  /*20580*/  LDL R5, [R1+0x758] ;  /* 0x0007580001057983 */ /* 0x000ea20000100800 */
[----:B------:R-:W-:Y:S02]  /*20590*/  MOV R8, 0x205c0 ;  /* 0x000205c000087802 */ /* 0x000fe40000000f00 */
[----:B--2---:R-:W-:Y:S02]  /*205a0*/  SHF.L.U32 R5, R5, 0x7, RZ ;  /* 0x0000000705057819 */ /* 0x004fe400000006ff */
[----:B-1----:R-:W-:Y:S05]  /*205b0*/  CALL.REL.NOINC `($_ZN7cutlass13device_kernelIN5flash19enable_sm80_to_sm89INS1_16FlashAttnBwdSm80INS1_25CollectiveMainloopBwdSm80ILi2ELi2EN4cute5tupleIJNS5_1CILi128EEES8_NS7_ILi64EEEEEENS_6half_tEfNS_4arch4Sm80ELb0ELb0ELb1ELb1ELb1ELb0ELb0ELb0ELi2ELi4ELi4ELi4ELb0EEENS1_21CollectiveEpilogueBwdISA_SB_SD_Li256ELb1ELb0ELi2EEENS1_19SingleTileSchedulerILb1ELb0ELb0ELi128EEEEEEEEEvNT_6ParamsE$_ZN4cute3eso3ESOILb1ELb0EJNS_6LayoutINS_5tupleIJNS3_IJNS_1CILi2EEES5_EEEEEENS3_IJNS3_IJNS4_ILi8EEENS4_ILi64EEEEEEEEEEEiEEC2ERKSC_RKi) ;  /* 0xfffe884000007944 */ /* 0x002fea0003c3ffff */
[----:B------:R-:W-:Y:S01]  /*205c0*/  ULDC.64 UR4, c[0x0][0x118] ;  /* 0x0000460000047ab9 */ /* 0x000fe20000000a00 */
[----:B------:R-:W2:Y:S04]  /*205d0*/  LDL R3, [R1+0x758] ;  /* 0x0007580001037983 */ /* 0x000ea80000100800 */
[----:B-1----:R-:W2:Y:S01]  /*205e0*/  LD.E.64 R4, [R12.64] ;  /* 0x000000040c047980 */ /* 0x002ea2000c101b00 */
[----:B------:R-:W-:Y:S01]  /*205f0*/  MOV R10, 0x20620 ;  /* 0x00020620000a7802 */ /* 0x000fe20000000f00 */
[----:B--2---:R-:W-:-:S04]  /*20600*/  IMAD.WIDE R4, R3, 0x4, R4 ;  /* 0x0000000403047825 */ /* 0x004fc800078e0204 */
[----:B------:R-:W-:Y:S05]  /*20610*/  CALL.REL.NOINC `($_ZN7cutlass13device_kernelIN5flash19enable_sm80_to_sm89INS1_16FlashAttnBwdSm80INS1_25CollectiveMainloopBwdSm80ILi2ELi2EN4cute5tupleIJNS5_1CILi128EEES8_NS7_ILi64EEEEEENS_6half_tEfNS_4arch4Sm80ELb0ELb0ELb1ELb1ELb1ELb0ELb0ELb0ELi2ELi4ELi4ELi4ELb0EEENS1_21CollectiveEpilogueBwdISA_SB_SD_Li256ELb1ELb0ELi2EEENS1_19SingleTileSchedulerILb1ELb0ELb0ELi128EEEEEEEEEvNT_6ParamsE$_ZN4cute8smem_ptrIPfECI1NS_12iter_adaptorIS1_S2_EEES1_) ;  /* 0xfffe9a6000007944 */ /* 0x000fea0003c3ffff */
[----:B-1----:R1:W5:Y:S01]  /*20620*/  LDL.64 R4, [R1+0x758] ;  /* 0x0007580001047983 */ /* 0x0023620000100a00 */
[----:B------:R-:W-:-:S03]  /*20630*/  MOV R10, 0x20650 ;  /* 0x00020650000a7802 */ /* 0x000fc60000000f00 */
[----:B-1---5:R-:W-:Y:S05]  /*20640*/  CALL.REL.NOINC `($_ZN7cutlass13device_kernelIN5flash19enable_sm80_to_sm89INS1_16FlashAttnBwdSm80INS1_25CollectiveMainloopBwdSm80ILi2ELi2EN4cute5tupleIJNS5_1CILi128EEES8_NS7_ILi64EEEEEENS_6half_tEfNS_4arch4Sm80ELb0ELb0ELb1ELb1ELb1ELb0ELb0ELb0ELi2ELi4ELi4ELi4ELb0EEENS1_21CollectiveEpilogueBwdISA_SB_SD_Li256ELb1ELb0ELi2EEENS1_19SingleTileSchedulerILb1ELb0ELb0ELi128EEEEEEEEEvNT_6ParamsE$_ZN4cute3eso3ESOILb1ELb0EJNS_6LayoutINS_5tupleIJNS3_IJNS_1CILi2EEES5_EEEEEENS3_IJNS3_IJNS4_ILi8EEENS4_ILi64EEEEEEEEEEENS_10ViewEngineINS_8smem_ptrIPfEEEEEEC2ERKSC_RKSH_) ;  /* 0xfffe877000007944 */ /* 0x022fea0003c3ffff */
[----:B-1----:R1:W5:Y:S01]  /*20650*/  LDL.64 R4, [R1+0x758] ;  /* 0x0007580001047983 */ /* 0x0023620000100a00 */
[----:B------:R-:W-:Y:S01]  /*20660*/  IMAD.MOV.U32 R9, RZ, RZ, R2 ;  /* 0x000000ffff097224 */ /* 0x000fe200078e0002 */
[----:B------:R-:W-:-:S02]  /*20670*/  MOV R2, R6 ;  /* 0x0000000600027202 */ /* 0x000fc40000000f00 */
[----:B------:R-:W-:Y:S02]  /*20680*/  MOV R8, 0x206a0 ;  /* 0x000206a000087802 */ /* 0x000fe40000000f00 */
[----:B-1---5:R-:W-:Y:S05]  /*20690*/  CALL.REL.NOINC `($_ZN7cutlass13device_kernelIN5flash19enable_sm80_to_sm89INS1_16FlashAttnBwdSm80INS1_25CollectiveMainloopBwdSm80ILi2ELi2EN4cute5tupleIJNS5_1CILi128EEES8_NS7_ILi64EEEEEENS_6half_tEfNS_4arch4Sm80ELb0ELb0ELb1ELb1ELb1ELb0ELb0ELb0ELi2ELi4ELi4ELi4ELb0EEENS1_21CollectiveEpilogueBwdISA_SB_SD_Li256ELb1ELb0ELi2EEENS1_19SingleTileSchedulerILb1ELb0ELb0ELi128EEEEEEEEEvNT_6ParamsE$_ZN4cute3eso3ESOILb1ELb0EJNS_6LayoutINS_5tupleIJNS_1CILi1EEENS4_ILi4EEEEEENS3_IJNS4_ILi0EEES5_EEEEENS_10ViewEngineIPfEEEEC2ERKSA_RKSD_) ;  /* 0xfffe929000007944 */ /* 0x022fea0003c3ffff */
[----:B------:R2:W5:Y:S01]  /*206a0*/  LDL.64 R2, [R1+0x758] ;  /* 0x0007580001027983 */ /* 0x0005620000100a00 */
[----:B------:R-:W-:Y:S02]  /*206b0*/  MOV R9, R5 ;  /* 0x0000000500097202 */ /* 0x000fe40000000f00 */
[----:B------:R-:W-:Y:S02]  /*206c0*/  MOV R8, 0x206e0 ;  /* 0x000206e000087802 */ /* 0x000fe40000000f00 */
[----:B-12--5:R-:W-:Y:S05]  /*206d0*/  CALL.REL.NOINC `($_ZN7cutlass13device_kernelIN5flash19enable_sm80_to_sm89INS1_16FlashAttnBwdSm80INS1_25CollectiveMainloopBwdSm80ILi2ELi2EN4cute5tupleIJNS5_1CILi128EEES8_NS7_ILi64EEEEEENS_6half_tEfNS_4arch4Sm80ELb0ELb0ELb1ELb1ELb1ELb0ELb0ELb0ELi2ELi4ELi4ELi4ELb0EEENS1_21CollectiveEpilogueBwdISA_SB_SD_Li256ELb1ELb0ELi2EEENS1_19SingleTileSchedulerILb1ELb0ELb0ELi128EEEEEEEEEvNT_6ParamsE$_ZN4cute3eso3ESOILb1ELb0EJNS_6LayoutINS_5tupleIJNS_1CILi1EEENS3_IJNS4_ILi2EEES6_EEEEEENS3_IJNS4_ILi0EEENS3_IJNS4_ILi8EEENS4_ILi64EEEEEEEEEEENS_10ViewEngineINS_8smem_ptrIPfEEEEEEC2ERKSE_RKSJ_) ;  /* 0xfffe91f000007944 */ /* 0x026fea0003c3ffff */
[----:B-1----:R1:W5:Y:S01]  /*206e0*/  LDL.64 R4, [R1+0x758] ;  /* 0x0007580001047983 */ /* 0x0023620000100a00 */
[----:B------:R-:W-:-:S03]  /*206f0*/  MOV R10, 0x20710 ;  /* 0x00020710000a7802 */ /* 0x000fc60000000f00 */
[----:B-1---5:R-:W-:Y:S05]  /*20700*/  CALL.REL.NOINC `($_ZN7cutlass13device_kernelIN5flash19enable_sm80_to_sm89INS1_16FlashAttnBwdSm80INS1_25CollectiveMainloopBwdSm80ILi2ELi2EN4cute5tupleIJNS5_1CILi128EEES8_NS7_ILi64EEEEEENS_6half_tEfNS_4arch4Sm80ELb0ELb0ELb1ELb1ELb1ELb0ELb0ELb0ELi2ELi4ELi4ELi4ELb0EEENS1_21CollectiveEpilogueBwdISA_SB_SD_Li256ELb1ELb0ELi2EEENS1_19SingleTileSchedulerILb1ELb0ELb0ELi128EEEEEEEEEvNT_6ParamsE$_ZN4cute8smem_ptrIPfECI1NS_12iter_adaptorIS1_S2_EEES1_) ;  /* 0xfffe997000007944 */ /* 0x022fea0003c3ffff */
[----:B-1----:R1:W5:Y:S01]  /*20710*/  LDL.64 R4, [R1+0x758] ;  /* 0x0007580001047983 */ /* 0x0023620000100a00 */
[----:B------:R-:W-:-:S03]  /*20720*/  MOV R10, 0x20740 ;  /* 0x00020740000a7802 */ /* 0x000fc60000000f00 */
[----:B-1---5:R-:W-:Y:S05]  /*20730*/  CALL.REL.NOINC `($_ZN7cutlass13device_kernelIN5flash19enable_sm80_to_sm89INS1_16FlashAttnBwdSm80INS1_25CollectiveMainloopBwdSm80ILi2ELi2EN4cute5tupleIJNS5_1CILi128EEES8_NS7_ILi64EEEEEENS_6half_tEfNS_4arch4Sm80ELb0ELb0ELb1ELb1ELb1ELb0ELb0ELb0ELi2ELi4ELi4ELi4ELb0EEENS1_21CollectiveEpilogueBwdISA_SB_SD_Li256ELb1ELb0ELi2EEENS1_19SingleTileSchedulerILb1ELb0ELb0ELi128EEEEEEEEEvNT_6ParamsE$_ZN4cute3eso3ESOILb1ELb0EJNS_6LayoutINS_5tupleIJNS3_IJNS_1CILi2EEES5_EEEEEENS3_IJNS3_IJNS4_ILi8EEENS4_ILi64EEEEEEEEEEENS_10ViewEngineINS_8smem_ptrIPfEEEEEEC2ERKSC_RKSH_) ;  /* 0xfffe868000007944 */ /* 0x022fea0003c3ffff */
[----:B------:R2:W5:Y:S01]  /*20740*/  LDL.64 R10, [R1+0x758] ;  /* 0x00075800010a7983 */ /* 0x0005620000100a00 */
[----:B-1----:R-:W-:Y:S01]  /*20750*/  IMAD.MOV.U32 R4, RZ, RZ, R2 ;  /* 0x000000ffff047224 */ /* 0x002fe200078e0002 */
[----:B------:R-:W-:Y:S02]  /*20760*/  MOV R7, R3 ;  /* 0x0000000300077202 */ /* 0x000fe40000000f00 */
[----:B------:R-:W-:Y:S02]  /*20770*/  MOV R8, 0x20790 ;  /* 0x0002079000087802 */ /* 0x000fe40000000f00 */
[----:B--2--5:R-:W-:Y:S05]  /*20780*/  CALL.REL.NOINC `($_ZN7cutlass13device_kernelIN5flash19enable_sm80_to_sm89INS1_16FlashAttnBwdSm80INS1_25CollectiveMainloopBwdSm80ILi2ELi2EN4cute5tupleIJNS5_1CILi128EEES8_NS7_ILi64EEEEEENS_6half_tEfNS_4arch4Sm80ELb0ELb0ELb1ELb1ELb1ELb0ELb0ELb0ELi2ELi4ELi4ELi4ELb0EEENS1_21CollectiveEpilogueBwdISA_SB_SD_Li256ELb1ELb0ELi2EEENS1_19SingleTileSchedulerILb1ELb0ELb0ELi128EEEEEEEEEvNT_6ParamsE$_ZN4cute3eso3ESOILb1ELb0EJNS_6LayoutINS_5tupleIJNS_1CILi4EEEEEENS3_IJNS4_ILi1EEEEEEEENS_10ViewEngineIPfEEEEC2ERKS9_RKSC_) ;  /* 0xfffe920000007944 */ /* 0x024fea0003c3ffff */
        /* <DEDUP_REMOVED lines=13> */
[----:B--2---:R-:W-:Y:S05]  /*20860*/  CALL.REL.NOINC `($_ZN7cutlass13device_kernelIN5flash19enable_sm80_to_sm89INS1_16FlashAttnBwdSm80INS1_25CollectiveMainloopBwdSm80ILi2ELi2EN4cute5tupleIJNS5_1CILi128EEES8_NS7_ILi64EEEEEENS_6half_tEfNS_4arch4Sm80ELb0ELb0ELb1ELb1ELb1ELb0ELb0ELb0ELi2ELi4ELi4ELi4ELb0EEENS1_21CollectiveEpilogueBwdISA_SB_SD_Li256ELb1ELb0ELi2EEENS1_19SingleTileSchedulerILb1ELb0ELb0ELi128EEEEEEEEEvNT_6ParamsE$_ZN4cute3eso3ESOILb1ELb0EJNS_6LayoutINS_5tupleIJNS3_IJNS_1CILi2EEES5_EEENS3_IJS5_NS4_ILi8EEEEEEEEENS3_IJNS3_IJS5_NS4_ILi4EEEEEENS3_IJNS4_ILi1EEES7_EEEEEEEENS_10ViewEngineIPfEEEEC2ERKSF_RKSI_) ;  /* 0xfffe85d000007944 */ /* 0x004fea0003c3ffff */
[----:B------:R2:W5:Y:S01]  /*20870*/  LDL.64 R8, [R1+0x758] ;  /* 0x0007580001087983 */ /* 0x0005620000100a00 */
[----:B------:R-:W-:-:S03]  /*20880*/  MOV R7, RZ ;  /* 0x000000ff00077202 */ /* 0x000fc60000000f00 */
.L_x_1842:
[----:B-1----:R-:W-:-:S04]  /*20890*/  MOV R2, 0x208b0 ;  /* 0x000208b000027802 */ /* 0x002fc80000000f00 */
[----:B-12--5:R-:W-:Y:S05]  /*208a0*/  CALL.REL.NOINC `($_ZN7cutlass13device_kernelIN5flash19enable_sm80_to_sm89INS1_16FlashAttnBwdSm80INS1_25CollectiveMainloopBwdSm80ILi2ELi2EN4cute5tupleIJNS5_1CILi128EEES8_NS7_ILi64EEEEEENS_6half_tEfNS_4arch4Sm80ELb0ELb0ELb1ELb1ELb1ELb0ELb0ELb0ELi2ELi4ELi4ELi4ELb0EEENS1_21CollectiveEpilogueBwdISA_SB_SD_Li256ELb1ELb0ELi2EEENS1_19SingleTileSchedulerILb1ELb0ELb0ELi128EEEEEEEEEvNT_6ParamsE$_ZZZN5flash25CollectiveMainloopBwdSm80ILi2ELi2EN4cute5tupleIJNS1_1CILi128EEES4_NS3_ILi64EEEEEEN7cutlass6half_tEfNS7_4arch4Sm80ELb0ELb0ELb1ELb1ELb1ELb0ELb0ELb0ELi2ELi4ELi4ELi4ELb0EE3mmaINS_16FlashAttnBwdSm80ISB_NS_21CollectiveEpilogueBwdIS6_S8_SA_Li256ELb1ELb0ELi2EEENS_19SingleTileSchedulerILb1ELb0ELb0ELi128EEEE13SharedStorageENS1_6TensorINS1_11ArrayEngineIfLm32EEENS1_6LayoutINS2_IJNS2_IJNS3_ILi2EEESO_EEESO_NS3_ILi4EEEEEENS2_IJNS2_IJNS3_ILi1EEESO_EEESQ_NS3_ILi8EEEEEEEEEEEEbRKNSB_6ParamsERT0_S12_iNS2_IJiiiEEERT_ENKUliT_E_clIZSC_ISJ_SX_EbS10_S12_S12_iS13_S15_EUlRS16_iE_EEDaiS16_ENKUlvE1_clEv) ;  /* 0x0002d11000007944 */ /* 0x026fea0003c00000 */
[----:B------:R1:W-:Y:S01]  /*208b0*/  STL [R1+0x770], RZ ;  /* 0x000770ff01007387 */ /* 0x0003e20000100800 */
[----:B------:R-:W-:-:S03]  /*208c0*/  MOV R5, RZ ;  /* 0x000000ff00057202 */ /* 0x000fc60000000f00 */
.L_x_1841:
[----:B-1----:R-:W-:-:S04]  /*208d0*/  MOV R12, 0x208f0 ;  /* 0x000208f0000c7802 */ /* 0x002fc80000000f00 */
[----:B-1---5:R-:W-:Y:S05]  /*208e0*/  CALL.REL.NOINC `($_ZN7cutlass13device_kernelIN5flash19enable_sm80_to_sm89INS1_16FlashAttnBwdSm80INS1_25CollectiveMainloopBwdSm80ILi2ELi2EN4cute5tupleIJNS5_1CILi128EEES8_NS7_ILi64EEEEEENS_6half_tEfNS_4arch4Sm80ELb0ELb0ELb1ELb1ELb1ELb0ELb0ELb0ELi2ELi4ELi4ELi4ELb0EEENS1_21CollectiveEpilogueBwdISA_SB_SD_Li256ELb1ELb0ELi2EEENS1_19SingleTileSchedulerILb1ELb0ELb0ELi128EEEEEEEEEvNT_6ParamsE$_ZN4cute3eso3ESOILb0ELb0EJiiEEC2ERKiS4_) ;  /* 0xfffe70d000007944 */ /* 0x022fea0003c3ffff */
        /* <DEDUP_REMOVED lines=17> */
[----:B-1---5:R-:W-:Y:S05]  /*20a00*/  CALL.REL.NOINC `($_ZN7cutlass13device_kernelIN5flash19enable_sm80_to_sm89INS1_16FlashAttnBwdSm80INS1_25CollectiveMainloopBwdSm80ILi2ELi2EN4cute5tupleIJNS5_1CILi128EEES8_NS7_ILi64EEEEEENS_6half_tEfNS_4arch4Sm80ELb0ELb0ELb1ELb1ELb1ELb0ELb0ELb0ELi2ELi4ELi4ELi4ELb0EEENS1_21CollectiveEpilogueBwdISA_SB_SD_Li256ELb1ELb0ELi2EEENS1_19SingleTileSchedulerILb1ELb0ELb0ELi128EEEEEEEEEvNT_6ParamsE$_ZN4cute3eso3ESOILb0ELb0EJiiEEC2ERKiS4_) ;  /* 0xfffe6fb000007944 */ /* 0x022fea0003c3ffff */
        /* <DEDUP_REMOVED lines=19> */
[----:B------:R-:W-:Y:S05]  /*20b40*/  CALL.REL.NOINC `($_ZN7cutlass13device_kernelIN5flash19enable_sm80_to_sm89INS1_16FlashAttnBwdSm80INS1_25CollectiveMainloopBwdSm80ILi2ELi2EN4cute5tupleIJNS5_1CILi128EEES8_NS7_ILi64EEEEEENS_6half_tEfNS_4arch4Sm80ELb0ELb0ELb1ELb1ELb1ELb0ELb0ELb0ELi2ELi4ELi4ELi4ELb0EEENS1_21CollectiveEpilogueBwdISA_SB_SD_Li256ELb1ELb0ELi2EEENS1_19SingleTileSchedulerILb1ELb0ELb0ELi128EEEEEEEEEvNT_6ParamsE$_ZN4cute3eso3ESOILb0ELb0EJiiEEC2ERKiS4_) ;  /* 0xfffe6e7000007944 */ /* 0x000fea0003c3ffff */
        /* <DEDUP_REMOVED lines=17> */
[----:B-1----:R-:W-:Y:S05]  /*20c60*/  CALL.REL.NOINC `($_ZN7cutlass13device_kernelIN5flash19enable_sm80_to_sm89INS1_16FlashAttnBwdSm80INS1_25CollectiveMainloopBwdSm80ILi2ELi2EN4cute5tupleIJNS5_1CILi128EEES8_NS7_ILi64EEEEEENS_6half_tEfNS_4arch4Sm80ELb0ELb0ELb1ELb1ELb1ELb0ELb0ELb0ELi2ELi4ELi4ELi4ELb0EEENS1_21CollectiveEpilogueBwdISA_SB_SD_Li256ELb1ELb0ELi2EEENS1_19SingleTileSchedulerILb1ELb0ELb0ELi128EEEEEEEEEvNT_6ParamsE$_ZN4cute3eso3ESOILb0ELb0EJiiEEC2ERKiS4_) ;  /* 0xfffe6d5000007944 */ /* 0x002fea0003c3ffff */
        /* <DEDUP_REMOVED lines=11> */
[----:B-----5:R-:W-:Y:S05]  /*20d20*/  CALL.REL.NOINC `($_ZN7cutlass13device_kernelIN5flash19enable_sm80_to_sm89INS1_16FlashAttnBwdSm80INS1_25CollectiveMainloopBwdSm80ILi2ELi2EN4cute5tupleIJNS5_1CILi128EEES8_NS7_ILi64EEEEEENS_6half_tEfNS_4arch4Sm80ELb0ELb0ELb1ELb1ELb1ELb0ELb0ELb0ELi2ELi4ELi4ELi4ELb0EEENS1_21CollectiveEpilogueBwdISA_SB_SD_Li256ELb1ELb0ELi2EEENS1_19SingleTileSchedulerILb1ELb0ELb0ELi128EEEEEEEEEvNT_6ParamsE$_ZN4cute3eso3ESOILb0ELb0EJiiEEC2ERKiS4_) ;  /* 0xfffe6c9000007944 */ /* 0x020fea0003c3ffff */
        /* <DEDUP_REMOVED lines=48> */
[----:B--2---:R-:W-:Y:S05]  /*21030*/  CALL.REL.NOINC `($_ZN7cutlass13device_kernelIN5flash19enable_sm80_to_sm89INS1_16FlashAttnBwdSm80INS1_25CollectiveMainloopBwdSm80ILi2ELi2EN4cute5tupleIJNS5_1CILi128EEES8_NS7_ILi64EEEEEENS_6half_tEfNS_4arch4Sm80ELb0ELb0ELb1ELb1ELb1ELb0ELb0ELb0ELi2ELi4ELi4ELi4ELb0EEENS1_21CollectiveEpilogueBwdISA_SB_SD_Li256ELb1ELb0ELi2EEENS1_19SingleTileSchedulerILb1ELb0ELb0ELi128EEEEEEEEEvNT_6ParamsE$_ZN4cute3eso3ESOILb1ELb0EJNS_6LayoutINS_5tupleIJNS3_IJNS_1CILi1EEENS4_ILi2EEEEEES6_NS4_ILi8EEEEEENS3_IJNS3_IJS5_S5_EEES6_NS4_ILi4EEEEEEEENS_10ViewEngineIPKN7cutlass5ArrayIfLi2ELb1EEEEEEEC2ERKSD_RKSK_) ;  /* 0xfffe7b3000007944 */ /* 0x004fea0003c3ffff */
[----:B------:R2:W5:Y:S01]  /*21040*/  LDL.64 R20, [R8] ;  /* 0x0000000008147983 */ /* 0x0005620000100a00 */
[----:B------:R-:W-:Y:S01]  /*21050*/  IMAD.MOV.U32 R16, RZ, RZ, R7 ;  /* 0x000000ffff107224 */ /* 0x000fe200078e0007 */
[----:B-1----:R-:W-:Y:S02]  /*21060*/  MOV R3, R6 ;  /* 0x0000000600037202 */ /* 0x002fe40000000f00 */
[----:B------:R-:W-:Y:S02]  /*21070*/  MOV R14, 0x21090 ;  /* 0x00021090000e7802 */ /* 0x000fe40000000f00 */
[----:B--2--5:R-:W-:Y:S05]  /*21080*/  CALL.REL.NOINC `($_ZN7cutlass13device_kernelIN5flash19enable_sm80_to_sm89INS1_16FlashAttnBwdSm80INS1_25CollectiveMainloopBwdSm80ILi2ELi2EN4cute5tupleIJNS5_1CILi128EEES8_NS7_ILi64EEEEEENS_6half_tEfNS_4arch4Sm80ELb0ELb0ELb1ELb1ELb1ELb0ELb0ELb0ELi2ELi4ELi4ELi4ELb0EEENS1_21CollectiveEpilogueBwdISA_SB_SD_Li256ELb1ELb0ELi2EEENS1_19SingleTileSchedulerILb1ELb0ELb0ELi128EEEEEEEEEvNT_6ParamsE$_ZN4cute3eso3ESOILb1ELb0EJNS_6LayoutINS_5tupleIJNS3_IJNS_1CILi1EEENS4_ILi2EEEEEES6_NS4_ILi8EEEEEENS3_IJNS3_IJS5_S5_EEES6_NS4_ILi4EEEEEEEENS_10ViewEngineIPN7cutlass5ArrayINSF_6half_tELi2ELb0EEEEEEEC2ERKSD_RKSK_) ;  /* 0xfffe7b3000007944 */ /* 0x024fea0003c3ffff */
[----:B------:R-:W-:Y:S01]  /*21090*/  ULDC.64 UR4, c[0x0][0x118] ;  /* 0x0000460000047ab9 */ /* 0x000fe20000000a00 */
[----:B-1----:R1:W5:Y:S04]  /*210a0*/  LDL.64 R16, [R8] ;  /* 0x0000000008107983 */ /* 0x0023680000100a00 */
[----:B------:R1:W5:Y:S01]  /*210b0*/  LD.E.64 R2, [R20.64] ;  /* 0x0000000414027980 */ /* 0x000362000c101b00 */
[----:B------:R-:W-:-:S03]  /*210c0*/  MOV R14, 0x210e0 ;  /* 0x000210e0000e7802 */ /* 0x000fc60000000f00 */
[----:B-1---5:R-:W-:Y:S05]  /*210d0*/  CALL.REL.NOINC `($_ZN7cutlass13device_kernelIN5flash19enable_sm80_to_sm89INS1_16FlashAttnBwdSm80INS1_25CollectiveMainloopBwdSm80ILi2ELi2EN4cute5tupleIJNS5_1CILi128EEES8_NS7_ILi64EEEEEENS_6half_tEfNS_4arch4Sm80ELb0ELb0ELb1ELb1ELb1ELb0ELb0ELb0ELi2ELi4ELi4ELi4ELb0EEENS1_21CollectiveEpilogueBwdISA_SB_SD_Li256ELb1ELb0ELi2EEENS1_19SingleTileSchedulerILb1ELb0ELb0ELi128EEEEEEEEEvNT_6ParamsE$_ZN73_INTERNAL_e48e4f46_37_flash_bwd_hdim64_fp16_softcap_sm80_cu_3fbc093a_281817__float22half2_rnE6float2) ;  /* 0xfffe903000007944 */ /* 0x022fea0003c3ffff */
[----:B------:R-:W-:Y:S02]  /*210e0*/  MOV R14, 0x21100 ;  /* 0x00021100000e7802 */ /* 0x000fe40000000f00 */
[----:B-1----:R-:W-:Y:S05]  /*210f0*/  CALL.REL.NOINC `($_ZN7cutlass13device_kernelIN5flash19enable_sm80_to_sm89INS1_16FlashAttnBwdSm80INS1_25CollectiveMainloopBwdSm80ILi2ELi2EN4cute5tupleIJNS5_1CILi128EEES8_NS7_ILi64EEEEEENS_6half_tEfNS_4arch4Sm80ELb0ELb0ELb1ELb1ELb1ELb0ELb0ELb0ELi2ELi4ELi4ELi4ELb0EEENS1_21CollectiveEpilogueBwdISA_SB_SD_Li256ELb1ELb0ELi2EEENS1_19SingleTileSchedulerILb1ELb0ELb0ELi128EEEEEEEEEvNT_6ParamsE$_ZN7__half2aSEOKS_) ;  /* 0xfffe906000007944 */ /* 0x002fea0003c3ffff */
[----:B------:R-:W2:Y:S01]  /*21100*/  LDL R15, [R1+0x770] ;  /* 0x00077000010f7983 */ /* 0x000ea20000100800 */
[----:B------:R-:W-:Y:S01]  /*21110*/  ULDC.64 UR4, c[0x0][0x118] ;  /* 0x0000460000047ab9 */ /* 0x000fe20000000a00 */
[----:B------:R-:W-:-:S02]  /*21120*/  MOV R14, 0x21160 ;  /* 0x00021160000e7802 */ /* 0x000fc40000000f00 */
[----:B--2---:R2:W-:Y:S04]  /*21130*/  ST.E [R16.64], R15 ;  /* 0x0000000f10007985 */ /* 0x0045e8000c101904 */
[----:B-1----:R2:W5:Y:S02]  /*21140*/  LD.E.64 R2, [R20.64+0x8] ;  /* 0x0000080414027980 */ /* 0x002564000c101b00 */
[----:B--2--5:R-:W-:Y:S05]  /*21150*/  CALL.REL.NOINC `($_ZN7cutlass13device_kernelIN5flash19enable_sm80_to_sm89INS1_16FlashAttnBwdSm80INS1_25CollectiveMainloopBwdSm80ILi2ELi2EN4cute5tupleIJNS5_1CILi128EEES8_NS7_ILi64EEEEEENS_6half_tEfNS_4arch4Sm80ELb0ELb0ELb1ELb1ELb1ELb0ELb0ELb0ELi2ELi4ELi4ELi4ELb0EEENS1_21CollectiveEpilogueBwdISA_SB_SD_Li256ELb1ELb0ELi2EEENS1_19SingleTileSchedulerILb1ELb0ELb0ELi128EEEEEEEEEvNT_6ParamsE$_ZN73_INTERNAL_e48e4f46_37_flash_bwd_hdim64_fp16_softcap_sm80_cu_3fbc093a_281817__float22half2_rnE6float2) ;  /* 0xfffe8fb000007944 */ /* 0x024fea0003c3ffff */
[----:B------:R-:W-:Y:S02]  /*21160*/  MOV R14, 0x21180 ;  /* 0x00021180000e7802 */ /* 0x000fe40000000f00 */
[----:B-1----:R-:W-:Y:S05]  /*21170*/  CALL.REL.NOINC `($_ZN7cutlass13device_kernelIN5flash19enable_sm80_to_sm89INS1_16FlashAttnBwdSm80INS1_25CollectiveMainloopBwdSm80ILi2ELi2EN4cute5tupleIJNS5_1CILi128EEES8_NS7_ILi64EEEEEENS_6half_tEfNS_4arch4Sm80ELb0ELb0ELb1ELb1ELb1ELb0ELb0ELb0ELi2ELi4ELi4ELi4ELb0EEENS1_21CollectiveEpilogueBwdISA_SB_SD_Li256ELb1ELb0ELi2EEENS1_19SingleTileSchedulerILb1ELb0ELb0ELi128EEEEEEEEEvNT_6ParamsE$_ZN7__half2aSEOKS_) ;  /* 0xfffe8fe000007944 */ /* 0x002fea0003c3ffff */
[----:B------:R-:W2:Y:S01]  /*21180*/  LDL R15, [R1+0x770] ;  /* 0x00077000010f7983 */ /* 0x000ea20000100800 */
[----:B------:R-:W-:Y:S01]  /*21190*/  ULDC.64 UR4, c[0x0][0x118] ;  /* 0x0000460000047ab9 */ /* 0x000fe20000000a00 */
[----:B------:R-:W-:Y:S02]  /*211a0*/  MOV R14, 0x211e0 ;  /* 0x000211e0000e7802 */ /* 0x000fe40000000f00 */
[----:B--2---:R2:W-:Y:S04]  /*211b0*/  ST.E [R16.64+0x4], R15 ;  /* 0x0000040f10007985 */ /* 0x0045e8000c101904 */
[----:B-1----:R2:W5:Y:S02]  /*211c0*/  LD.E.64 R2, [R20.64+0x10] ;  /* 0x0000100414027980 */ /* 0x002564000c101b00 */
[----:B--2--5:R-:W-:Y:S05]  /*211d0*/  CALL.REL.NOINC `($_ZN7cutlass13device_kernelIN5flash19enable_sm80_to_sm89INS1_16FlashAttnBwdSm80INS1_25CollectiveMainloopBwdSm80ILi2ELi2EN4cute5tupleIJNS5_1CILi128EEES8_NS7_ILi64EEEEEENS_6half_tEfNS_4arch4Sm80ELb0ELb0ELb1ELb1ELb1ELb0ELb0ELb0ELi2ELi4ELi4ELi4ELb0EEENS1_21CollectiveEpilogueBwdISA_SB_SD_Li256ELb1ELb0ELi2EEENS1_19SingleTileSchedulerILb1ELb0ELb0ELi128EEEEEEEEEvNT_6ParamsE$_ZN73_INTERNAL_e48e4f46_37_flash_bwd_hdim64_fp16_softcap_sm80_cu_3fbc093a_281817__float22half2_rnE6float2) ;  /* 0xfffe8f3000007944 */ /* 0x024fea0003c3ffff */
[----:B------:R-:W-:Y:S02]  /*211e0*/  MOV R14, 0x21200 ;  /* 0x00021200000e7802 */ /* 0x000fe40000000f00 */
[----:B-1----:R-:W-:Y:S05]  /*211f0*/  CALL.REL.NOINC `($_ZN7cutlass13device_kernelIN5flash19enable_sm80_to_sm89INS1_16FlashAttnBwdSm80INS1_25CollectiveMainloopBwdSm80ILi2ELi2EN4cute5tupleIJNS5_1CILi128EEES8_NS7_ILi64EEEEEENS_6half_tEfNS_4arch4Sm80ELb0ELb0ELb1ELb1ELb1ELb0ELb0ELb0ELi2ELi4ELi4ELi4ELb0EEENS1_21CollectiveEpilogueBwdISA_SB_SD_Li256ELb1ELb0ELi2EEENS1_19SingleTileSchedulerILb1ELb0ELb0ELi128EEEEEEEEEvNT_6ParamsE$_ZN7__half2aSEOKS_) ;  /* 0xfffe8f6000007944 */ /* 0x002fea0003c3ffff */
[----:B------:R-:W2:Y:S01]  /*21200*/  LDL R15, [R1+0x770] ;  /* 0x00077000010f7983 */ /* 0x000ea20000100800 */
[----:B------:R-:W-:Y:S01]  /*21210*/  ULDC.64 UR4, c[0x0][0x118] ;  /* 0x0000460000047ab9 */ /* 0x000fe20000000a00 */
[----:B------:R-:W-:-:S02]  /*21220*/  MOV R14, 0x21260 ;  /* 0x00021260000e7802 */ /* 0x000fc40000000f00 */
[----:B--2---:R2:W-:Y:S04]  /*21230*/  ST.E [R16.64+0x8], R15 ;  /* 0x0000080f10007985 */ /* 0x0045e8000c101904 */
        /* <DEDUP_REMOVED lines=228> */
[----:B-1----:R-:W2:Y:S01]  /*22080*/  LDL R3, [R1+0x770] ;  /* 0x0007700001037983 */ /* 0x002ea20000100800 */
[----:B------:R-:W-:Y:S01]  /*22090*/  ULDC.64 UR4, c[0x0][0x118] ;  /* 0x0000460000047ab9 */ /* 0x000fe20000000a00 */
[----:B------:R-:W-:Y:S01]  /*220a0*/  IMAD.MOV.U32 R2, RZ, RZ, R7 ;  /* 0x000000ffff027224 */ /* 0x000fe200078e0007 */
[----:B------:R-:W-:Y:S02]  /*220b0*/  MOV R7, R6 ;  /* 0x0000000600077202 */ /* 0x000fe40000000f00 */
[----:B------:R-:W-:Y:S01]  /*220c0*/  MOV R6, 0x220f0 ;  /* 0x000220f000067802 */ /* 0x000fe20000000f00 */
[----:B--2---:R1:W-:Y:S04]  /*220d0*/  ST.E [R16.64+0x7c], R3 ;  /* 0x00007c0310007985 */ /* 0x0043e8000c101904 */
[----:B-1----:R-:W-:Y:S05]  /*220e0*/  CALL.REL.NOINC `($_ZN7cutlass13device_kernelIN5flash19enable_sm80_to_sm89INS1_16FlashAttnBwdSm80INS1_25CollectiveMainloopBwdSm80ILi2ELi2EN4cute5tupleIJNS5_1CILi128EEES8_NS7_ILi64EEEEEENS_6half_tEfNS_4arch4Sm80ELb0ELb0ELb1ELb1ELb1ELb0ELb0ELb0ELi2ELi4ELi4ELi4ELb0EEENS1_21CollectiveEpilogueBwdISA_SB_SD_Li256ELb1ELb0ELi2EEENS1_19SingleTileSchedulerILb1ELb0ELb0ELi128EEEEEEEEEvNT_6ParamsE$_ZN4cute3eso3ESOILb1ELb0EJNS_6LayoutINS_5tupleIJNS3_IJNS_1CILi1EEENS3_IJNS4_ILi4EEENS4_ILi2EEEEEEEEES7_S6_EEENS3_IJNS3_IJNS4_ILi0EEENS3_IJS5_NS4_ILi8EEEEEEEEES6_NS4_ILi16EEEEEEEENS_10ViewEngineIPN7cutlass6half_tEEEEEC2ERKSH_RKSM_) ;  /* 0xfffe69d000007944 */ /* 0x002fea0003c3ffff */
[----:B------:R2:W5:Y:S04]  /*220f0*/  LDL.64 R16, [R61+0xb8] ;  /* 0x0000b8003d107983 */ /* 0x0005680000100a00 */
[----:B-1----:R2:W5:Y:S01]  /*22100*/  LDL.64 R2, [R8] ;  /* 0x0000000008027983 */ /* 0x0025620000100a00 */
[----:B------:R-:W-:-:S03]  /*22110*/  MOV R14, 0x22130 ;  /* 0x00022130000e7802 */ /* 0x000fc60000000f00 */
[----:B--2--5:R-:W-:Y:S05]  /*22120*/  CALL.REL.NOINC `($_ZN7cutlass13device_kernelIN5flash19enable_sm80_to_sm89INS1_16FlashAttnBwdSm80INS1_25CollectiveMainloopBwdSm80ILi2ELi2EN4cute5tupleIJNS5_1CILi128EEES8_NS7_ILi64EEEEEENS_6half_tEfNS_4arch4Sm80ELb0ELb0ELb1ELb1ELb1ELb0ELb0ELb0ELi2ELi4ELi4ELi4ELb0EEENS1_21CollectiveEpilogueBwdISA_SB_SD_Li256ELb1ELb0ELi2EEENS1_19SingleTileSchedulerILb1ELb0ELb0ELi128EEEEEEEEEvNT_6ParamsE$_ZN4cute3eso3ESOILb1ELb0EJNS_6LayoutINS_5tupleIJNS3_IJNS_1CILi1EEENS3_IJNS4_ILi2EEES6_EEEEEES6_NS4_ILi4EEEEEENS3_IJNS3_IJNS4_ILi0EEENS3_IJS5_S9_EEEEEES6_NS4_ILi8EEEEEEEENS_10ViewEngineIPjEEEEC2ERKSG_RKSJ_) ;  /* 0xfffe695000007944 */ /* 0x024fea0003c3ffff */
[----:B------:R-:W-:Y:S01]  /*22130*/  ULDC.64 UR4, c[0x0][0x118] ;  /* 0x0000460000047ab9 */ /* 0x000fe20000000a00 */
[----:B------:R2:W5:Y:S04]  /*22140*/  LDL.64 R14, [R8] ;  /* 0x00000000080e7983 */ /* 0x0005680000100a00 */
[----:B------:R-:W3:Y:S04]  /*22150*/  LD.E R18, [R16.64] ;  /* 0x0000000410127980 */ /* 0x000ee8000c101900 */
[----:B-1----:R-:W4:Y:S01]  /*22160*/  LD.E R6, [R16.64+0x4] ;  /* 0x0000040410067980 */ /* 0x002f22000c101900 */
[----:B------:R-:W-:-:S03]  /*22170*/  MOV R2, 0x221b0 ;  /* 0x000221b000027802 */ /* 0x000fc60000000f00 */
[----:B---3--:R2:W-:Y:S04]  /*22180*/  STL [R1+0x794], R18 ;  /* 0x0007941201007387 */ /* 0x0085e80000100800 */
[----:B----4-:R2:W-:Y:S02]  /*22190*/  STL [R1+0x798], R6 ;  /* 0x0007980601007387 */ /* 0x0105e40000100800 */
[----:B--2--5:R-:W-:Y:S05]  /*221a0*/  CALL.REL.NOINC `($_ZN7cutlass13device_kernelIN5flash19enable_sm80_to_sm89INS1_16FlashAttnBwdSm80INS1_25CollectiveMainloopBwdSm80ILi2ELi2EN4cute5tupleIJNS5_1CILi128EEES8_NS7_ILi64EEEEEENS_6half_tEfNS_4arch4Sm80ELb0ELb0ELb1ELb1ELb1ELb0ELb0ELb0ELi2ELi4ELi4ELi4ELb0EEENS1_21CollectiveEpilogueBwdISA_SB_SD_Li256ELb1ELb0ELi2EEENS1_19SingleTileSchedulerILb1ELb0ELb0ELi128EEEEEEEEEvNT_6ParamsE$_ZZN4cute6upcastILi2ENS_5tupleIJNS1_IJNS_1CILi1EEENS1_IJNS2_ILi2EEES4_S4_EEEEEES4_NS1_IJS4_S4_EEEEEENS1_IJNS1_IJNS2_ILi0EEENS1_IJS3_NS2_ILi512EEEiEEEEEENS2_ILi4096EEENS1_IJiNS2_ILi8192EEEEEEEEEEEDaRKT0_RKT1_ENKUlRKT_RKT0_E_clIS6_SC_EEDaSP_SS_) ;  /* 0xfffe8a7000007944 */ /* 0x024fea0003c3ffff */
[----:B------:R1:W5:Y:S01]  /*221b0*/  LDL R2, [R1+0x798] ;  /* 0x0007980001027983 */ /* 0x0003620000100800 */
[----:B------:R-:W-:-:S03]  /*221c0*/  MOV R18, 0x221e0 ;  /* 0x000221e000127802 */ /* 0x000fc60000000f00 */
[----:B-1---5:R-:W-:Y:S05]  /*221d0*/  CALL.REL.NOINC `($_ZN7cutlass13device_kernelIN5flash19enable_sm80_to_sm89INS1_16FlashAttnBwdSm80INS1_25CollectiveMainloopBwdSm80ILi2ELi2EN4cute5tupleIJNS5_1CILi128EEES8_NS7_ILi64EEEEEENS_6half_tEfNS_4arch4Sm80ELb0ELb0ELb1ELb1ELb1ELb0ELb0ELb0ELi2ELi4ELi4ELi4ELb0EEENS1_21CollectiveEpilogueBwdISA_SB_SD_Li256ELb1ELb0ELi2EEENS1_19SingleTileSchedulerILb1ELb0ELb0ELi128EEEEEEEEEvNT_6ParamsE$_ZZN4cute6upcastILi2ENS_5tupleIJNS1_IJNS_1CILi1EEENS1_IJNS2_ILi2EEES4_S4_EEEEEES4_NS1_IJS4_S4_EEEEEENS1_IJNS1_IJNS2_ILi0EEENS1_IJS3_NS2_ILi512EEEiEEEEEENS2_ILi4096EEENS1_IJiNS2_ILi8192EEEEEEEEEEEDaRKT0_RKT1_ENKUlRKT_RKT0_E_clIS7_SF_EEDaSP_SS_) ;  /* 0xfffe8aa000007944 */ /* 0x022fea0003c3ffff */
[----:B------:R1:W-:Y:S01]  /*221e0*/  STL [R1+0x750], R2 ;  /* 0x0007500201007387 */ /* 0x0003e20000100800 */
[----:B------:R-:W-:-:S03]  /*221f0*/  MOV R18, 0x22210 ;  /* 0x0002221000127802 */ /* 0x000fc60000000f00 */
[----:B-1----:R-:W-:Y:S05]  /*22200*/  CALL.REL.NOINC `($_ZN7cutlass13device_kernelIN5flash19enable_sm80_to_sm89INS1_16FlashAttnBwdSm80INS1_25CollectiveMainloopBwdSm80ILi2ELi2EN4cute5tupleIJNS5_1CILi128EEES8_NS7_ILi64EEEEEENS_6half_tEfNS_4arch4Sm80ELb0ELb0ELb1ELb1ELb1ELb0ELb0ELb0ELi2ELi4ELi4ELi4ELb0EEENS1_21CollectiveEpilogueBwdISA_SB_SD_Li256ELb1ELb0ELi2EEENS1_19SingleTileSchedulerILb1ELb0ELb0ELi128EEEEEEEEEvNT_6ParamsE$_ZN4cute3eso3ESOILb0ELb0EJNS_5tupleIJNS_1CILi0EEENS2_IJNS3_ILi1EEENS3_ILi256EEEiEEEEEENS3_ILi2048EEENS2_IJiNS3_ILi4096EEEEEEEEC2ERKS8_RKS9_RKSB_) ;  /* 0xfffe4be000007944 */ /* 0x002fea0003c3ffff */
[----:B------:R2:W5:Y:S04]  /*22210*/  LDL R21, [R8] ;  /* 0x0000000008157983 */ /* 0x0005680000100800 */
[----:B-1----:R2:W5:Y:S01]  /*22220*/  LDL R3, [R8+0x4] ;  /* 0x0000040008037983 */ /* 0x0025620000100800 */
[----:B------:R-:W-:-:S03]  /*22230*/  MOV R18, 0x22250 ;  /* 0x0002225000127802 */ /* 0x000fc60000000f00 */
[----:B--2--5:R-:W-:Y:S05]  /*22240*/  CALL.REL.NOINC `($_ZN7cutlass13device_kernelIN5flash19enable_sm80_to_sm89INS1_16FlashAttnBwdSm80INS1_25CollectiveMainloopBwdSm80ILi2ELi2EN4cute5tupleIJNS5_1CILi128EEES8_NS7_ILi64EEEEEENS_6half_tEfNS_4arch4Sm80ELb0ELb0ELb1ELb1ELb1ELb0ELb0ELb0ELi2ELi4ELi4ELi4ELb0EEENS1_21CollectiveEpilogueBwdISA_SB_SD_Li256ELb1ELb0ELi2EEENS1_19SingleTileSchedulerILb1ELb0ELb0ELi128EEEEEEEEEvNT_6ParamsE$_ZN4cute5tupleIJNS0_IJNS0_IJNS_1CILi1EEENS0_IJS2_NS1_ILi2EEES3_EEEEEES3_NS0_IJS3_S3_EEEEEENS0_IJNS0_IJNS1_ILi0EEENS0_IJS2_NS1_ILi256EEEiEEEEEENS1_ILi2048EEENS0_IJiNS1_ILi4096EEEEEEEEEEEC2ERKS7_RKSF_) ;  /* 0xfffe782000007944 */ /* 0x024fea0003c3ffff */
[----:B------:R2:W5:Y:S04]  /*22250*/  LDL R7, [R8] ;  /* 0x0000000008077983 */ /* 0x0005680000100800 */
[----:B------:R2:W5:Y:S01]  /*22260*/  LDL R6, [R8+0x4] ;  /* 0x0000040008067983 */ /* 0x0005620000100800 */
[----:B-1----:R-:W-:-:S03]  /*22270*/  MOV R2, 0x22290 ;  /* 0x0002229000027802 */ /* 0x002fc60000000f00 */
[----:B--2--5:R-:W-:Y:S05]  /*22280*/  CALL.REL.NOINC `($_ZN7cutlass13device_kernelIN5flash19enable_sm80_to_sm89INS1_16FlashAttnBwdSm80INS1_25CollectiveMainloopBwdSm80ILi2ELi2EN4cute5tupleIJNS5_1CILi128EEES8_NS7_ILi64EEEEEENS_6half_tEfNS_4arch4Sm80ELb0ELb0ELb1ELb1ELb1ELb0ELb0ELb0ELi2ELi4ELi4ELi4ELb0EEENS1_21CollectiveEpilogueBwdISA_SB_SD_Li256ELb1ELb0ELi2EEENS1_19SingleTileSchedulerILb1ELb0ELb0ELi128EEEEEEEEEvNT_6ParamsE$_ZZN4cute7flattenINS_5tupleIJNS1_IJNS_1CILi0EEENS1_IJNS2_ILi1EEENS2_ILi512EEEiEEEEEENS2_ILi4096EEENS1_IJiNS2_ILi8192EEEEEEEEEEEDaRKT_ENKUlRKT_E_clIS7_EEDaSH_) ;  /* 0xfffe8a4000007944 */ /* 0x024fea0003c3ffff */
[----:B------:R-:W-:Y:S02]  /*22290*/  MOV R2, 0x222b0 ;  /* 0x000222b000027802 */ /* 0x000fe40000000f00 */
[----:B------:R-:W-:Y:S05]  /*222a0*/  CALL.REL.NOINC `($_ZN7cutlass13device_kernelIN5flash19enable_sm80_to_sm89INS1_16FlashAttnBwdSm80INS1_25CollectiveMainloopBwdSm80ILi2ELi2EN4cute5tupleIJNS5_1CILi128EEES8_NS7_ILi64EEEEEENS_6half_tEfNS_4arch4Sm80ELb0ELb0ELb1ELb1ELb1ELb0ELb0ELb0ELi2ELi4ELi4ELi4ELb0EEENS1_21CollectiveEpilogueBwdISA_SB_SD_Li256ELb1ELb0ELi2EEENS1_19SingleTileSchedulerILb1ELb0ELb0ELi128EEEEEEEEEvNT_6ParamsE$_ZZN4cute7flattenINS_5tupleIJNS1_IJNS_1CILi0EEENS1_IJNS2_ILi1EEENS2_ILi512EEEiEEEEEENS2_ILi4096EEENS1_IJiNS2_ILi8192EEEEEEEEEEEDaRKT_ENKUlRKT_E_clISA_EEDaSH_) ;  /* 0xfffe8a4000007944 */ /* 0x000fea0003c3ffff */
[----:B------:R-:W-:Y:S02]  /*222b0*/  MOV R2, 0x222d0 ;  /* 0x000222d000027802 */ /* 0x000fe40000000f00 */
[----:B------:R-:W-:Y:S05]  /*222c0*/  CALL.REL.NOINC `($_ZN7cutlass13device_kernelIN5flash19enable_sm80_to_sm89INS1_16FlashAttnBwdSm80INS1_25CollectiveMainloopBwdSm80ILi2ELi2EN4cute5tupleIJNS5_1CILi128EEES8_NS7_ILi64EEEEEENS_6half_tEfNS_4arch4Sm80ELb0ELb0ELb1ELb1ELb1ELb0ELb0ELb0ELi2ELi4ELi4ELi4ELb0EEENS1_21CollectiveEpilogueBwdISA_SB_SD_Li256ELb1ELb0ELi2EEENS1_19SingleTileSchedulerILb1ELb0ELb0ELi128EEEEEEEEEvNT_6ParamsE$_ZZN4cute12filter_tupleINS_5tupleIJNS1_IJNS_1CILi0EEENS1_IJNS2_ILi1EEENS2_ILi512EEEiEEEEEENS2_ILi4096EEENS1_IJiNS2_ILi8192EEEEEEEEEZNS_7flattenISB_EEDaRKT_EUlRKT_E_EEDaSF_OT0_ENKUlDpSI_E_clIJNS1_IJS3_S4_S5_iEEENS1_IJS8_EEESA_EEEDaSM_) ;  /* 0xfffe7f2000007944 */ /* 0x000fea0003c3ffff */
[----:B------:R-:W-:Y:S02]  /*222d0*/  ULDC.64 UR4, c[0x0][0x118] ;  /* 0x0000460000047ab9 */ /* 0x000fe40000000a00 */
[----:B------:R1:W5:Y:S01]  /*222e0*/  LD.E.64 R2, [R16.64+0x8] ;  /* 0x0000080410027980 */ /* 0x000362000c101b00 */
[----:B------:R-:W-:-:S02]  /*222f0*/  MOV R38, R69 ;  /* 0x0000004500267202 */ /* 0x000fc40000000f00 */
[----:B------:R-:W-:Y:S02]  /*22300*/  MOV R46, 0x22320 ;  /* 0x00022320002e7802 */ /* 0x000fe40000000f00 */
[----:B-1---5:R-:W-:Y:S05]  /*22310*/  CALL.REL.NOINC `($_ZN7cutlass13device_kernelIN5flash19enable_sm80_to_sm89INS1_16FlashAttnBwdSm80INS1_25CollectiveMainloopBwdSm80ILi2ELi2EN4cute5tupleIJNS5_1CILi128EEES8_NS7_ILi64EEEEEENS_6half_tEfNS_4arch4Sm80ELb0ELb0ELb1ELb1ELb1ELb0ELb0ELb0ELi2ELi4ELi4ELi4ELb0EEENS1_21CollectiveEpilogueBwdISA_SB_SD_Li256ELb1ELb0ELi2EEENS1_19SingleTileSchedulerILb1ELb0ELb0ELi128EEEEEEEEEvNT_6ParamsE$_ZN4cute8smem_ptrIPN7cutlass6half_tEECI1NS_12iter_adaptorIS3_S4_EEES3_) ;  /* 0xfffe7ce000007944 */ /* 0x022fea0003c3ffff */
[----:B-1----:R1:W5:Y:S01]  /*22320*/  LDL.64 R2, [R8] ;  /* 0x0000000008027983 */ /* 0x0023620000100a00 */
[----:B------:R-:W-:-:S03]  /*22330*/  MOV R18, 0x22350 ;  /* 0x0002235000127802 */ /* 0x000fc60000000f00 */
[----:B-1---5:R-:W-:Y:S05]  /*22340*/  CALL.REL.NOINC `($_ZN7cutlass13device_kernelIN5flash19enable_sm80_to_sm89INS1_16FlashAttnBwdSm80INS1_25CollectiveMainloopBwdSm80ILi2ELi2EN4cute5tupleIJNS5_1CILi128EEES8_NS7_ILi64EEEEEENS_6half_tEfNS_4arch4Sm80ELb0ELb0ELb1ELb1ELb1ELb0ELb0ELb0ELi2ELi4ELi4ELi4ELb0EEENS1_21CollectiveEpilogueBwdISA_SB_SD_Li256ELb1ELb0ELi2EEENS1_19SingleTileSchedulerILb1ELb0ELb0ELi128EEEEEEEEEvNT_6ParamsE$_ZN4cute8smem_ptrIPjECI1NS_12iter_adaptorIS1_S2_EEES1_) ;  /* 0xfffe7d7000007944 */ /* 0x022fea0003c3ffff */
[----:B------:R-:W2:Y:S01]  /*22350*/  LDL.64 R20, [R8] ;  /* 0x0000000008147983 */ /* 0x000ea20000100a00 */
[----:B-1----:R-:W-:Y:S01]  /*22360*/  IMAD.MOV.U32 R2, RZ, RZ, R7 ;  /* 0x000000ffff027224 */ /* 0x002fe200078e0007 */
[----:B------:R-:W-:Y:S02]  /*22370*/  MOV R3, R6 ;  /* 0x0000000600037202 */ /* 0x000fe40000000f00 */
[----:B------:R-:W-:Y:S01]  /*22380*/  MOV R16, 0x223b0 ;  /* 0x000223b000107802 */ /* 0x000fe20000000f00 */
[----:B--2---:R1:W-:Y:S04]  /*22390*/  STL.64 [R1+0x750], R20 ;  /* 0x0007501401007387 */ /* 0x0043e80000100a00 */
[----:B-1----:R-:W-:Y:S05]  /*223a0*/  CALL.REL.NOINC `($_ZN7cutlass13device_kernelIN5flash19enable_sm80_to_sm89INS1_16FlashAttnBwdSm80INS1_25CollectiveMainloopBwdSm80ILi2ELi2EN4cute5tupleIJNS5_1CILi128EEES8_NS7_ILi64EEEEEENS_6half_tEfNS_4arch4Sm80ELb0ELb0ELb1ELb1ELb1ELb0ELb0ELb0ELi2ELi4ELi4ELi4ELb0EEENS1_21CollectiveEpilogueBwdISA_SB_SD_Li256ELb1ELb0ELi2EEENS1_19SingleTileSchedulerILb1ELb0ELb0ELi128EEEEEEEEEvNT_6ParamsE$_ZN4cute3eso3ESOILb0ELb0EJNS_6LayoutINS_5tupleIJNS3_IJNS_1CILi1EEENS3_IJS5_NS4_ILi2EEES6_EEEEEES6_NS3_IJS6_S6_EEEEEENS3_IJNS3_IJNS4_ILi0EEENS3_IJS5_NS4_ILi256EEEiEEEEEENS4_ILi2048EEENS3_IJiNS4_ILi4096EEEEEEEEEEENS_10ViewEngineINS_8smem_ptrIPjEEEEEEC2ERKSJ_RKSO_) ;  /* 0xfffe4d8000007944 */ /* 0x002fea0003c3ffff */
        /* <DEDUP_REMOVED lines=84> */
[----:B----4-:R-:W-:Y:S05]  /*228f0*/  CALL.REL.NOINC `($_ZN7cutlass13device_kernelIN5flash19enable_sm80_to_sm89INS1_16FlashAttnBwdSm80INS1_25CollectiveMainloopBwdSm80ILi2ELi2EN4cute5tupleIJNS5_1CILi128EEES8_NS7_ILi64EEEEEENS_6half_tEfNS_4arch4Sm80ELb0ELb0ELb1ELb1ELb1ELb0ELb0ELb0ELi2ELi4ELi4ELi4ELb0EEENS1_21CollectiveEpilogueBwdISA_SB_SD_Li256ELb1ELb0ELi2EEENS1_19SingleTileSchedulerILb1ELb0ELb0ELi128EEEEEEEEEvNT_6ParamsE$_ZN4cute3eso3ESOILb1ELb0EJNS_6LayoutINS_5tupleIJNS3_IJNS_1CILi1EEENS4_ILi2EEEEEES6_NS4_ILi8EEEEEENS3_IJNS3_IJS5_S5_EEES6_NS4_ILi4EEEEEEEENS_10ViewEngineIPKN7cutlass5ArrayIfLi2ELb1EEEEEEEC2ERKSD_RKSK_) ;  /* 0xfffe627000007944 */ /* 0x010fea0003c3ffff */
[----:B------:R2:W5:Y:S01]  /*22900*/  LDL.64 R20, [R8] ;  /* 0x0000000008147983 */ /* 0x0005620000100a00 */
[----:B------:R-:W-:Y:S01]  /*22910*/  IMAD.MOV.U32 R16, RZ, RZ, R6 ;  /* 0x000000ffff107224 */ /* 0x000fe200078e0006 */
[----:B-1----:R-:W-:-:S02]  /*22920*/  MOV R3, R7 ;  /* 0x0000000700037202 */ /* 0x002fc40000000f00 */
        /* <DEDUP_REMOVED lines=11> */
[----:B------:R-:W-:Y:S02]  /*229e0*/  MOV R14, 0x22a20 ;  /* 0x00022a20000e7802 */ /* 0x000fe40000000f00 */
[----:B--2---:R2:W-:Y:S04]  /*229f0*/  ST.E [R16.64], R15 ;  /* 0x0000000f10007985 */ /* 0x0045e8000c101904 */
        /* <DEDUP_REMOVED lines=244> */
[----:B-1----:R-:W2:Y:S01]  /*23940*/  LDL R3, [R1+0x770] ;  /* 0x0007700001037983 */ /* 0x002ea20000100800 */
[----:B------:R-:W-:Y:S01]  /*23950*/  ULDC.64 UR4, c[0x0][0x118] ;  /* 0x0000460000047ab9 */ /* 0x000fe20000000a00 */
[----:B------:R-:W-:-:S02]  /*23960*/  MOV R2, R6 ;  /* 0x0000000600027202 */ /* 0x000fc40000000f00 */
[----:B------:R-:W-:Y:S01]  /*23970*/  MOV R6, 0x239b0 ;  /* 0x000239b000067802 */ /* 0x000fe20000000f00 */
[----:B--2---:R1:W-:Y:S04]  /*23980*/  ST.E [R16.64+0x7c], R3 ;  /* 0x00007c0310007985 */ /* 0x0043e8000c101904 */
[----:B------:R-:W-:Y:S06]  /*23990*/  BAR.SYNC.DEFER_BLOCKING 0x0 ;  /* 0x0000000000007b1d */ /* 0x000fec0000010000 */
[----:B-1----:R-:W-:Y:S05]  /*239a0*/  CALL.REL.NOINC `($_ZN7cutlass13device_kernelIN5flash19enable_sm80_to_sm89INS1_16FlashAttnBwdSm80INS1_25CollectiveMainloopBwdSm80ILi2ELi2EN4cute5tupleIJNS5_1CILi128EEES8_NS7_ILi64EEEEEENS_6half_tEfNS_4arch4Sm80ELb0ELb0ELb1ELb1ELb1ELb0ELb0ELb0ELi2ELi4ELi4ELi4ELb0EEENS1_21CollectiveEpilogueBwdISA_SB_SD_Li256ELb1ELb0ELi2EEENS1_19SingleTileSchedulerILb1ELb0ELb0ELi128EEEEEEEEEvNT_6ParamsE$_ZN4cute3eso3ESOILb1ELb0EJNS_6LayoutINS_5tupleIJNS3_IJNS_1CILi1EEENS3_IJNS4_ILi4EEENS4_ILi2EEEEEEEEES7_S6_EEENS3_IJNS3_IJNS4_ILi0EEENS3_IJS5_NS4_ILi8EEEEEEEEES6_NS4_ILi16EEEEEEEENS_10ViewEngineIPN7cutlass6half_tEEEEEC2ERKSH_RKSM_) ;  /* 0xfffe511000007944 */ /* 0x002fea0003c3ffff */
[----:B------:R2:W5:Y:S04]  /*239b0*/  LDL.64 R16, [R61+0xc0] ;  /* 0x0000c0003d107983 */ /* 0x0005680000100a00 */
[----:B-1----:R2:W5:Y:S01]  /*239c0*/  LDL.64 R2, [R8] ;  /* 0x0000000008027983 */ /* 0x0025620000100a00 */
[----:B------:R-:W-:-:S03]  /*239d0*/  MOV R14, 0x239f0 ;  /* 0x000239f0000e7802 */ /* 0x000fc60000000f00 */
[----:B--2--5:R-:W-:Y:S05]  /*239e0*/  CALL.REL.NOINC `($_ZN7cutlass13device_kernelIN5flash19enable_sm80_to_sm89INS1_16FlashAttnBwdSm80INS1_25CollectiveMainloopBwdSm80ILi2ELi2EN4cute5tupleIJNS5_1CILi128EEES8_NS7_ILi64EEEEEENS_6half_tEfNS_4arch4Sm80ELb0ELb0ELb1ELb1ELb1ELb0ELb0ELb0ELi2ELi4ELi4ELi4ELb0EEENS1_21CollectiveEpilogueBwdISA_SB_SD_Li256ELb1ELb0ELi2EEENS1_19SingleTileSchedulerILb1ELb0ELb0ELi128EEEEEEEEEvNT_6ParamsE$_ZN4cute3eso3ESOILb1ELb0EJNS_6LayoutINS_5tupleIJNS3_IJNS_1CILi1EEENS3_IJNS4_ILi2EEES6_EEEEEES6_NS4_ILi4EEEEEENS3_IJNS3_IJNS4_ILi0EEENS3_IJS5_S9_EEEEEES6_NS4_ILi8EEEEEEEENS_10ViewEngineIPjEEEEC2ERKSG_RKSJ_) ;  /* 0xfffe509000007944 */ /* 0x024fea0003c3ffff */
[----:B------:R-:W-:Y:S01]  /*239f0*/  ULDC.64 UR4, c[0x0][0x118] ;  /* 0x0000460000047ab9 */ /* 0x000fe20000000a00 */
[----:B-1----:R1:W5:Y:S04]  /*23a00*/  LDL.64 R6, [R8] ;  /* 0x0000000008067983 */ /* 0x0023680000100a00 */
[----:B------:R-:W2:Y:S04]  /*23a10*/  LD.E R18, [R16.64] ;  /* 0x0000000410127980 */ /* 0x000ea8000c101900 */
[----:B------:R-:W3:Y:S01]  /*23a20*/  LD.E R14, [R16.64+0x4] ;  /* 0x00000404100e7980 */ /* 0x000ee2000c101900 */
[----:B------:R-:W-:-:S03]  /*23a30*/  MOV R2, 0x23a70 ;  /* 0x00023a7000027802 */ /* 0x000fc60000000f00 */
[----:B--2---:R1:W-:Y:S04]  /*23a40*/  STL [R1+0x794], R18 ;  /* 0x0007941201007387 */ /* 0x0043e80000100800 */
[----:B---3--:R1:W-:Y:S02]  /*23a50*/  STL [R1+0x798], R14 ;  /* 0x0007980e01007387 */ /* 0x0083e40000100800 */
[----:B-1---5:R-:W-:Y:S05]  /*23a60*/  CALL.REL.NOINC `($_ZN7cutlass13device_kernelIN5flash19enable_sm80_to_sm89INS1_16FlashAttnBwdSm80INS1_25CollectiveMainloopBwdSm80ILi2ELi2EN4cute5tupleIJNS5_1CILi128EEES8_NS7_ILi64EEEEEENS_6half_tEfNS_4arch4Sm80ELb0ELb0ELb1ELb1ELb1ELb0ELb0ELb0ELi2ELi4ELi4ELi4ELb0EEENS1_21CollectiveEpilogueBwdISA_SB_SD_Li256ELb1ELb0ELi2EEENS1_19SingleTileSchedulerILb1ELb0ELb0ELi128EEEEEEEEEvNT_6ParamsE$_ZZN4cute6upcastILi2ENS_5tupleIJNS1_IJNS_1CILi1EEENS1_IJNS2_ILi2EEES4_S4_EEEEEES4_NS1_IJS4_S4_EEEEEENS1_IJNS1_IJNS2_ILi0EEENS1_IJS3_NS2_ILi512EEEiEEEEEENS2_ILi4096EEENS1_IJiNS2_ILi8192EEEEEEEEEEEDaRKT0_RKT1_ENKUlRKT_RKT0_E_clIS6_SC_EEDaSP_SS_) ;  /* 0xfffe71b000007944 */ /* 0x022fea0003c3ffff */
        /* <DEDUP_REMOVED lines=108> */
[----:B-1---5:R-:W-:Y:S05]  /*24130*/  CALL.REL.NOINC `($_ZN7cutlass13device_kernelIN5flash19enable_sm80_to_sm89INS1_16FlashAttnBwdSm80INS1_25CollectiveMainloopBwdSm80ILi2ELi2EN4cute5tupleIJNS5_1CILi128EEES8_NS7_ILi64EEEEEENS_6half_tEfNS_4arch4Sm80ELb0ELb0ELb1ELb1ELb1ELb0ELb0ELb0ELi2ELi4ELi4ELi4ELb0EEENS1_21CollectiveEpilogueBwdISA_SB_SD_Li256ELb1ELb0ELi2EEENS1_19SingleTileSchedulerILb1ELb0ELb0ELi128EEEEEEEEEvNT_6ParamsE$_ZN4cute8smem_ptrIPN7cutlass6half_tEECI1NS_12iter_adaptorIS3_S4_EEES3_) ;  /* 0xfffe5ec000007944 */ /* 0x022fea0003c3ffff */
[----:B-1----:R1:W5:Y:S01]  /*24140*/  LDL.64 R2, [R8] ;  /* 0x0000000008027983 */ /* 0x0023620000100a00 */
[----:B------:R-:W-:-:S03]  /*24150*/  MOV R6, 0x24170 ;  /* 0x0002417000067802 */ /* 0x000fc60000000f00 */
[----:B-1---5:R-:W-:Y:S05]  /*24160*/  CALL.REL.NOINC `($_ZN7cutlass13device_kernelIN5flash19enable_sm80_to_sm89INS1_16FlashAttnBwdSm80INS1_25CollectiveMainloopBwdSm80ILi2ELi2EN4cute5tupleIJNS5_1CILi128EEES8_NS7_ILi64EEEEEENS_6half_tEfNS_4arch4Sm80ELb0ELb0ELb1ELb1ELb1ELb0ELb0ELb0ELi2ELi4ELi4ELi4ELb0EEENS1_21CollectiveEpilogueBwdISA_SB_SD_Li256ELb1ELb0ELi2EEENS1_19SingleTileSchedulerILb1ELb0ELb0ELi128EEEEEEEEEvNT_6ParamsE$_ZN4cute3eso3ESOILb1ELb0EJNS_14ComposedLayoutINS_7SwizzleILi3ELi3ELi3EEENS_1CILj0EEENS_6LayoutINS_5tupleIJNS5_ILi64EEENS5_ILi128EEEEEENS8_IJNS5_ILi1EEES9_EEEEEEENS_10ViewEngineINS_8smem_ptrIPN7cutlass6half_tEEEEEEEC2ERKSF_RKSM_) ;  /* 0xfffe3f6000007944 */ /* 0x022fea0003c3ffff */
[----:B-1----:R1:W5:Y:S01]  /*24170*/  LDL.64 R2, [R1+0x758] ;  /* 0x0007580001027983 */ /* 0x0023620000100a00 */
[----:B------:R-:W-:-:S03]  /*24180*/  MOV R6, 0x241a0 ;  /* 0x000241a000067802 */ /* 0x000fc60000000f00 */
[----:B-1---5:R-:W-:Y:S05]  /*24190*/  CALL.REL.NOINC `($_ZN7cutlass13device_kernelIN5flash19enable_sm80_to_sm89INS1_16FlashAttnBwdSm80INS1_25CollectiveMainloopBwdSm80ILi2ELi2EN4cute5tupleIJNS5_1CILi128EEES8_NS7_ILi64EEEEEENS_6half_tEfNS_4arch4Sm80ELb0ELb0ELb1ELb1ELb1ELb0ELb0ELb0ELi2ELi4ELi4ELi4ELb0EEENS1_21CollectiveEpilogueBwdISA_SB_SD_Li256ELb1ELb0ELi2EEENS1_19SingleTileSchedulerILb1ELb0ELb0ELi128EEEEEEEEEvNT_6ParamsE$_ZN4cute3eso3ESOILb1ELb0EJNS_14ComposedLayoutINS_7SwizzleILi3ELi3ELi3EEENS_1CILj0EEENS_6LayoutINS_5tupleIJNS8_IJNS8_IJNS5_ILi4EEENS5_ILi8EEEEEENS8_IJNS5_ILi2EEENS5_ILi1EEEEEEEEENS8_IJNS8_IJSC_SC_EEESB_EEEEEENS8_IJNS8_IJNS8_IJNS5_ILi128EEESD_EEENS8_IJSA_NS5_ILi0EEEEEEEEENS8_IJNS8_IJNS5_ILi64EEENS5_ILi512EEEEEENS8_IJNS5_ILi16EEENS5_ILi1024EEEEEEEEEEEEEEEENS_10ViewEngineINS_8smem_ptrIPN7cutlass6half_tEEEEEEEC2ERKSX_RKS14_) ;  /* 0xfffe3fb000007944 */ /* 0x022fea0003c3ffff */
        /* <DEDUP_REMOVED lines=31> */
[----:B------:R-:W-:Y:S02]  /*24390*/  MOV R3, R4 ;  /* 0x0000000400037202 */ /* 0x000fe40000000f00 */
[----:B------:R-:W-:Y:S02]  /*243a0*/  MOV R4, 0x243c0 ;  /* 0x000243c000047802 */ /* 0x000fe40000000f00 */
[----:B------:R-:W-:Y:S05]  /*243b0*/  CALL.REL.NOINC `($_ZN7cutlass13device_kernelIN5flash19enable_sm80_to_sm89INS1_16FlashAttnBwdSm80INS1_25CollectiveMainloopBwdSm80ILi2ELi2EN4cute5tupleIJNS5_1CILi128EEES8_NS7_ILi64EEEEEENS_6half_tEfNS_4arch4Sm80ELb0ELb0ELb1ELb1ELb1ELb0ELb0ELb0ELi2ELi4ELi4ELi4ELb0EEENS1_21CollectiveEpilogueBwdISA_SB_SD_Li256ELb1ELb0ELi2EEENS1_19SingleTileSchedulerILb1ELb0ELb0ELi128EEEEEEEEEvNT_6ParamsE$_ZZN4cute13to_mixed_bitsINS_5tupleIJNS1_IJNS_1CILi4EEENS2_ILi8EEEEEENS2_ILi2EEENS2_ILi1EEEEEENS1_IJNS1_IJNS2_ILi128EEENS2_ILi0EEEEEES4_SA_EEENS1_IJNS1_IJiiEEEiSA_EEEEEDaRKT_RKT0_RKT1_ENKUlRKT_RKT0_RKT1_E_clIS5_SB_SD_EEDaSQ_ST_SW_) ;  /* 0xfffe612000007944 */ /* 0x000fea0003c3ffff */
[----:B------:R-:W-:Y:S02]  /*243c0*/  MOV R6, 0x243e0 ;  /* 0x000243e000067802 */ /* 0x000fe40000000f00 */
[----:B------:R-:W-:Y:S05]  /*243d0*/  CALL.REL.NOINC `($_ZN7cutlass13device_kernelIN5flash19enable_sm80_to_sm89INS1_16FlashAttnBwdSm80INS1_25CollectiveMainloopBwdSm80ILi2ELi2EN4cute5tupleIJNS5_1CILi128EEES8_NS7_ILi64EEEEEENS_6half_tEfNS_4arch4Sm80ELb0ELb0ELb1ELb1ELb1ELb0ELb0ELb0ELi2ELi4ELi4ELi4ELb0EEENS1_21CollectiveEpilogueBwdISA_SB_SD_Li256ELb1ELb0ELi2EEENS1_19SingleTileSchedulerILb1ELb0ELb0ELi128EEEEEEEEEvNT_6ParamsE$_ZZN4cute13to_mixed_bitsINS_5tupleIJNS1_IJNS_1CILi4EEENS2_ILi8EEEEEENS2_ILi2EEENS2_ILi1EEEEEENS1_IJNS1_IJNS2_ILi128EEENS2_ILi0EEEEEES4_SA_EEENS1_IJNS1_IJiiEEEiSA_EEEEEDaRKT_RKT0_RKT1_ENKUlRKT_RKT0_RKT1_E_clIS6_S4_iEEDaSQ_ST_SW_) ;  /* 0xfffe614000007944 */ /* 0x000fea0003c3ffff */
[----:B------:R-:W-:Y:S02]  /*243e0*/  MOV R5, R4 ;  /* 0x0000000400057202 */ /* 0x000fe40000000f00 */
[----:B------:R-:W-:Y:S02]  /*243f0*/  MOV R4, 0x24410 ;  /* 0x0002441000047802 */ /* 0x000fe40000000f00 */
[----:B------:R-:W-:Y:S05]  /*24400*/  CALL.REL.NOINC `($_ZN7cutlass13device_kernelIN5flash19enable_sm80_to_sm89INS1_16FlashAttnBwdSm80INS1_25CollectiveMainloopBwdSm80ILi2ELi2EN4cute5tupleIJNS5_1CILi128EEES8_NS7_ILi64EEEEEENS_6half_tEfNS_4arch4Sm80ELb0ELb0ELb1ELb1ELb1ELb0ELb0ELb0ELi2ELi4ELi4ELi4ELb0EEENS1_21CollectiveEpilogueBwdISA_SB_SD_Li256ELb1ELb0ELi2EEENS1_19SingleTileSchedulerILb1ELb0ELb0ELi128EEEEEEEEEvNT_6ParamsE$_ZZN4cute13to_mixed_bitsINS_5tupleIJNS1_IJNS_1CILi4EEENS2_ILi8EEEEEENS2_ILi2EEENS2_ILi1EEEEEENS1_IJNS1_IJNS2_ILi128EEENS2_ILi0EEEEEES4_SA_EEENS1_IJNS1_IJiiEEEiSA_EEEEEDaRKT_RKT0_RKT1_ENKUlDpRKT_E_clIJNS_9MixedBitsILj0ELj384EEENSU_ILj0ELj8EEENS2_ILj0EEEEEEDaSR_) ;  /* 0xfffe609000007944 */ /* 0x000fea0003c3ffff */
        /* <DEDUP_REMOVED lines=13> */
[----:B-1----:R-:W-:Y:S05]  /*244e0*/  CALL.REL.NOINC `($_ZN7cutlass13device_kernelIN5flash19enable_sm80_to_sm89INS1_16FlashAttnBwdSm80INS1_25CollectiveMainloopBwdSm80ILi2ELi2EN4cute5tupleIJNS5_1CILi128EEES8_NS7_ILi64EEEEEENS_6half_tEfNS_4arch4Sm80ELb0ELb0ELb1ELb1ELb1ELb0ELb0ELb0ELi2ELi4ELi4ELi4ELb0EEENS1_21CollectiveEpilogueBwdISA_SB_SD_Li256ELb1ELb0ELi2EEENS1_19SingleTileSchedulerILb1ELb0ELb0ELi128EEEEEEEEEvNT_6ParamsE$_ZN4cute3eso3ESOILb1ELb0EJNS_1CILi8EEEiiEEC2ERKS3_RKiS8_) ;  /* 0xfffe3f4000007944 */ /* 0x002fea0003c3ffff */
[----:B-1----:R1:W5:Y:S01]  /*244f0*/  LDL.64 R2, [R1+0x758] ;  /* 0x0007580001027983 */ /* 0x0023620000100a00 */
[----:B------:R-:W-:Y:S01]  /*24500*/  IMAD.MOV.U32 R5, RZ, RZ, 0x48 ;  /* 0x00000048ff057424 */ /* 0x000fe200078e00ff */
[----:B------:R-:W-:Y:S01]  /*24510*/  LOP3.LUT P0, RZ, R6, 0x8, RZ, 0xc0, !PT ;  /* 0x0000000806ff7812 */ /* 0x000fe2000780c0ff */
[----:B------:R-:W-:Y:S01]  /*24520*/  IMAD.MOV.U32 R81, RZ, RZ, R60 ;  /* 0x000000ffff517224 */ /* 0x000fe200078e003c */
[----:B------:R-:W-:-:S02]  /*24530*/  MOV R26, 0x24560 ;  /* 0x00024560001a7802 */ /* 0x000fc40000000f00 */
[----:B------:R-:W-:-:S04]  /*24540*/  SEL R5, R5, 0x38, !P0 ;  /* 0x0000003805057807 */ /* 0x000fc80004000000 */
[----:B-1---5:R-:W-:Y:S05]  /*24550*/  CALL.REL.NOINC `($_ZN7cutlass13device_kernelIN5flash19enable_sm80_to_sm89INS1_16FlashAttnBwdSm80INS1_25CollectiveMainloopBwdSm80ILi2ELi2EN4cute5tupleIJNS5_1CILi128EEES8_NS7_ILi64EEEEEENS_6half_tEfNS_4arch4Sm80ELb0ELb0ELb1ELb1ELb1ELb0ELb0ELb0ELi2ELi4ELi4ELi4ELb0EEENS1_21CollectiveEpilogueBwdISA_SB_SD_Li256ELb1ELb0ELi2EEENS1_19SingleTileSchedulerILb1ELb0ELb0ELi128EEEEEEEEEvNT_6ParamsE$_ZN4cute3eso3ESOILb0ELb1EJiNS_1CILi144EEENS2_ILi288EEEEEC2ERKiRKS3_RKS4_) ;  /* 0xfffe388000007944 */ /* 0x022fea0003c3ffff */
[----:B------:R-:W2:Y:S01]  /*24560*/  LDL R16, [R1+0x758] ;  /* 0x0007580001107983 */ /* 0x000ea20000100800 */
[----:B------:R-:W-:Y:S01]  /*24570*/  IMAD.MOV.U32 R81, RZ, RZ, R60 ;  /* 0x000000ffff517224 */ /* 0x000fe200078e003c */
[----:B-1----:R-:W-:Y:S02]  /*24580*/  MOV R4, R10 ;  /* 0x0000000a00047202 */ /* 0x002fe40000000f00 */
[----:B------:R-:W-:Y:S01]  /*24590*/  MOV R26, 0x245c0 ;  /* 0x000245c0001a7802 */ /* 0x000fe20000000f00 */
[----:B--2---:R1:W-:Y:S04]  /*245a0*/  STL [R1+0x790], R16 ;  /* 0x0007901001007387 */ /* 0x0043e80000100800 */
[----:B-1----:R-:W-:Y:S05]  /*245b0*/  CALL.REL.NOINC `($_ZN7cutlass13device_kernelIN5flash19enable_sm80_to_sm89INS1_16FlashAttnBwdSm80INS1_25CollectiveMainloopBwdSm80ILi2ELi2EN4cute5tupleIJNS5_1CILi128EEES8_NS7_ILi64EEEEEENS_6half_tEfNS_4arch4Sm80ELb0ELb0ELb1ELb1ELb1ELb0ELb0ELb0ELi2ELi4ELi4ELi4ELb0EEENS1_21CollectiveEpilogueBwdISA_SB_SD_Li256ELb1ELb0ELi2EEENS1_19SingleTileSchedulerILb1ELb0ELb0ELi128EEEEEEEEEvNT_6ParamsE$_ZN4cute3eso3ESOILb1ELb0EJNS_1CILi1EEENS_5tupleIJNS2_ILi8EEEiiEEENS2_ILi64EEENS4_IJiNS2_ILi144EEENS2_ILi288EEEEEENS2_ILi512EEEEEC2ERKS3_RKS6_RKS7_RKSA_RKSB_) ;  /* 0xfffe3c1000007944 */ /* 0x002fea0003c3ffff */
[----:B-1----:R1:W5:Y:S04]  /*245c0*/  LDL R5, [R1+0x760] ;  /* 0x0007600001057983 */ /* 0x0023680000100800 */
[----:B------:R1:W5:Y:S01]  /*245d0*/  LDL.64 R2, [R1+0x758] ;  /* 0x0007580001027983 */ /* 0x0003620000100a00 */
[----:B------:R-:W-:-:S02]  /*245e0*/  MOV R81, R60 ;  /* 0x0000003c00517202 */ /* 0x000fc40000000f00 */
[----:B------:R-:W-:Y:S02]  /*245f0*/  MOV R26, 0x24610 ;  /* 0x00024610001a7802 */ /* 0x000fe40000000f00 */
[----:B-1---5:R-:W-:Y:S05]  /*24600*/  CALL.REL.NOINC `($_ZN7cutlass13device_kernelIN5flash19enable_sm80_to_sm89INS1_16FlashAttnBwdSm80INS1_25CollectiveMainloopBwdSm80ILi2ELi2EN4cute5tupleIJNS5_1CILi128EEES8_NS7_ILi64EEEEEENS_6half_tEfNS_4arch4Sm80ELb0ELb0ELb1ELb1ELb1ELb0ELb0ELb0ELi2ELi4ELi4ELi4ELb0EEENS1_21CollectiveEpilogueBwdISA_SB_SD_Li256ELb1ELb0ELi2EEENS1_19SingleTileSchedulerILb1ELb0ELb0ELi128EEEEEEEEEvNT_6ParamsE$_ZN4cute5tupleIJNS0_IJNS_1CILi8EEENS0_IJNS1_ILi2EEES3_S3_EEENS1_ILi1EEES4_S5_EEENS0_IJS5_NS0_IJS2_iiEEENS1_ILi64EEENS0_IJiNS1_ILi144EEENS1_ILi288EEEEEENS1_ILi512EEEEEEEEC2ERKS6_RKSD_) ;  /* 0xfffe586000007944 */ /* 0x022fea0003c3ffff */
[----:B------:R2:W5:Y:S04]  /*24610*/  LDL R16, [R1+0x760] ;  /* 0x0007600001107983 */ /* 0x0005680000100800 */
[----:B-1----:R2:W5:Y:S01]  /*24620*/  LDL.64 R2, [R1+0x758] ;  /* 0x0007580001027983 */ /* 0x0025620000100a00 */
[----:B------:R-:W-:-:S03]  /*24630*/  MOV R4, 0x24650 ;  /* 0x0002465000047802 */ /* 0x000fc60000000f00 */
[----:B--2--5:R-:W-:Y:S05]  /*24640*/  CALL.REL.NOINC `($_ZN7cutlass13device_kernelIN5flash19enable_sm80_to_sm89INS1_16FlashAttnBwdSm80INS1_25CollectiveMainloopBwdSm80ILi2ELi2EN4cute5tupleIJNS5_1CILi128EEES8_NS7_ILi64EEEEEENS_6half_tEfNS_4arch4Sm80ELb0ELb0ELb1ELb1ELb1ELb0ELb0ELb0ELi2ELi4ELi4ELi4ELb0EEENS1_21CollectiveEpilogueBwdISA_SB_SD_Li256ELb1ELb0ELi2EEENS1_19SingleTileSchedulerILb1ELb0ELb0ELi128EEEEEEEEEvNT_6ParamsE$_ZZN4cute7flattenINS_5tupleIJNS_1CILi1EEENS1_IJNS2_ILi8EEEiiEEENS2_ILi64EEENS1_IJiNS2_ILi144EEENS2_ILi288EEEEEENS2_ILi512EEEEEEEEDaRKT_ENKUlRKT_E_clIS5_EEDaSH_) ;  /* 0xfffe66c000007944 */ /* 0x024fea0003c3ffff */
[----:B------:R-:W-:Y:S02]  /*24650*/  MOV R3, R16 ;  /* 0x0000001000037202 */ /* 0x000fe40000000f00 */
[----:B------:R-:W-:Y:S02]  /*24660*/  MOV R4, 0x24680 ;  /* 0x0002468000047802 */ /* 0x000fe40000000f00 */
[----:B------:R-:W-:Y:S05]  /*24670*/  CALL.REL.NOINC `($_ZN7cutlass13device_kernelIN5flash19enable_sm80_to_sm89INS1_16FlashAttnBwdSm80INS1_25CollectiveMainloopBwdSm80ILi2ELi2EN4cute5tupleIJNS5_1CILi128EEES8_NS7_ILi64EEEEEENS_6half_tEfNS_4arch4Sm80ELb0ELb0ELb1ELb1ELb1ELb0ELb0ELb0ELi2ELi4ELi4ELi4ELb0EEENS1_21CollectiveEpilogueBwdISA_SB_SD_Li256ELb1ELb0ELi2EEENS1_19SingleTileSchedulerILb1ELb0ELb0ELi128EEEEEEEEEvNT_6ParamsE$_ZZN4cute7flattenINS_5tupleIJNS_1CILi1EEENS1_IJNS2_ILi8EEEiiEEENS2_ILi64EEENS1_IJiNS2_ILi144EEENS2_ILi288EEEEEENS2_ILi512EEEEEEEEDaRKT_ENKUlRKT_E_clIS9_EEDaSH_) ;  /* 0xfffe66d000007944 */ /* 0x000fea0003c3ffff */
[----:B------:R-:W-:Y:S02]  /*24680*/  MOV R4, R2 ;  /* 0x0000000200047202 */ /* 0x000fe40000000f00 */
[----:B------:R-:W-:Y:S02]  /*24690*/  MOV R2, 0x246b0 ;  /* 0x000246b000027802 */ /* 0x000fe40000000f00 */
[----:B------:R-:W-:Y:S05]  /*246a0*/  CALL.REL.NOINC `($_ZN7cutlass13device_kernelIN5flash19enable_sm80_to_sm89INS1_16FlashAttnBwdSm80INS1_25CollectiveMainloopBwdSm80ILi2ELi2EN4cute5tupleIJNS5_1CILi128EEES8_NS7_ILi64EEEEEENS_6half_tEfNS_4arch4Sm80ELb0ELb0ELb1ELb1ELb1ELb0ELb0ELb0ELi2ELi4ELi4ELi4ELb0EEENS1_21CollectiveEpilogueBwdISA_SB_SD_Li256ELb1ELb0ELi2EEENS1_19SingleTileSchedulerILb1ELb0ELb0ELi128EEEEEEEEEvNT_6ParamsE$_ZZN4cute12filter_tupleINS_5tupleIJNS_1CILi1EEENS1_IJNS2_ILi8EEEiiEEENS2_ILi64EEENS1_IJiNS2_ILi144EEENS2_ILi288EEEEEENS2_ILi512EEEEEEZNS_7flattenISB_EEDaRKT_EUlRKT_E_EEDaSF_OT0_ENKUlDpSI_E_clIJNS1_IJS3_EEES5_NS1_IJS6_EEES9_NS1_IJSA_EEEEEEDaSM_) ;  /* 0xfffe5cb000007944 */ /* 0x000fea0003c3ffff */
[----:B------:R-:W-:Y:S02]  /*246b0*/  MOV R81, R60 ;  /* 0x0000003c00517202 */ /* 0x000fe40000000f00 */
[----:B------:R-:W-:-:S02]  /*246c0*/  MOV R26, 0x246e0 ;  /* 0x000246e0001a7802 */ /* 0x000fc40000000f00 */
[----:B------:R-:W-:Y:S05]  /*246d0*/  CALL.REL.NOINC `($_ZN7cutlass13device_kernelIN5flash19enable_sm80_to_sm89INS1_16FlashAttnBwdSm80INS1_25CollectiveMainloopBwdSm80ILi2ELi2EN4cute5tupleIJNS5_1CILi128EEES8_NS7_ILi64EEEEEENS_6half_tEfNS_4arch4Sm80ELb0ELb0ELb1ELb1ELb1ELb0ELb0ELb0ELi2ELi4ELi4ELi4ELb0EEENS1_21CollectiveEpilogueBwdISA_SB_SD_Li256ELb1ELb0ELi2EEENS1_19SingleTileSchedulerILb1ELb0ELb0ELi128EEEEEEEEEvNT_6ParamsE$_ZN4cute3eso3ESOILb0ELb1EJiNS_1CILi144EEENS2_ILi512EEEEEC2ERKiRKS3_RKS4_) ;  /* 0xfffe375000007944 */ /* 0x000fea0003c3ffff */
[----:B------:R-:W2:Y:S01]  /*246e0*/  LDL R16, [R1+0x758] ;  /* 0x0007580001107983 */ /* 0x000ea20000100800 */
[----:B-1----:R-:W-:Y:S01]  /*246f0*/  IMAD.MOV.U32 R2, RZ, RZ, R12 ;  /* 0x000000ffff027224 */ /* 0x002fe200078e000c */
[----:B------:R-:W-:-:S02]  /*24700*/  MOV R81, R60 ;  /* 0x0000003c00517202 */ /* 0x000fc40000000f00 */
[----:B------:R-:W-:Y:S01]  /*24710*/  MOV R34, 0x24740 ;  /* 0x0002474000227802 */ /* 0x000fe20000000f00 */
[----:B--2---:R1:W-:Y:S04]  /*24720*/  STL [R1+0x11ec], R16 ;  /* 0x0011ec1001007387 */ /* 0x0043e80000100800 */
[----:B-1----:R-:W-:Y:S05]  /*24730*/  CALL.REL.NOINC `($_ZN7cutlass13device_kernelIN5flash19enable_sm80_to_sm89INS1_16FlashAttnBwdSm80INS1_25CollectiveMainloopBwdSm80ILi2ELi2EN4cute5tupleIJNS5_1CILi128EEES8_NS7_ILi64EEEEEENS_6half_tEfNS_4arch4Sm80ELb0ELb0ELb1ELb1ELb1ELb0ELb0ELb0ELi2ELi4ELi4ELi4ELb0EEENS1_21CollectiveEpilogueBwdISA_SB_SD_Li256ELb1ELb0ELi2EEENS1_19SingleTileSchedulerILb1ELb0ELb0ELi128EEEEEEEEEvNT_6ParamsE$_ZN4cute3eso3ESOILb0ELb0EJiiNS_1CILi144EEENS2_ILi512EEEEEC2ERKiS7_RKS3_RKS4_) ;  /* 0xfffe32f000007944 */ /* 0x002fea0003c3ffff */
[----:B-1----:R-:W2:Y:S01]  /*24740*/  LDL.64 R2, [R1+0x758] ;  /* 0x0007580001027983 */ /* 0x002ea20000100a00 */
[----:B------:R-:W-:Y:S01]  /*24750*/  IMAD.MOV.U32 R12, RZ, RZ, R11 ;  /* 0x000000ffff0c7224 */ /* 0x000fe200078e000b */
[----:B------:R-:W-:Y:S01]  /*24760*/  MOV R5, R19 ;  /* 0x0000001300057202 */ /* 0x000fe20000000f00 */
[----:B------:R-:W-:Y:S01]  /*24770*/  IMAD.MOV.U32 R82, RZ, RZ, R60 ;  /* 0x000000ffff527224 */ /* 0x000fe200078e003c */
[----:B------:R-:W-:Y:S01]  /*24780*/  MOV R26, 0x247b0 ;  /* 0x000247b0001a7802 */ /* 0x000fe20000000f00 */
[----:B--2---:R1:W-:Y:S04]  /*24790*/  STL.64 [R1+0x788], R2 ;  /* 0x0007880201007387 */ /* 0x0043e80000100a00 */
[----:B-1----:R-:W-:Y:S05]  /*247a0*/  CALL.REL.NOINC `($_ZN7cutlass13device_kernelIN5flash19enable_sm80_to_sm89INS1_16FlashAttnBwdSm80INS1_25CollectiveMainloopBwdSm80ILi2ELi2EN4cute5tupleIJNS5_1CILi128EEES8_NS7_ILi64EEEEEENS_6half_tEfNS_4arch4Sm80ELb0ELb0ELb1ELb1ELb1ELb0ELb0ELb0ELi2ELi4ELi4ELi4ELb0EEENS1_21CollectiveEpilogueBwdISA_SB_SD_Li256ELb1ELb0ELi2EEENS1_19SingleTileSchedulerILb1ELb0ELb0ELi128EEEEEEEEEvNT_6ParamsE$_ZN4cute3eso3ESOILb0ELb0EJiiiNS_1CILi144EEENS2_ILi512EEEEEC2ERKiS7_S7_RKS3_RKS4_) ;  /* 0xfffe341000007944 */ /* 0x002fea0003c3ffff */
        /* <DEDUP_REMOVED lines=9> */
[----:B-1----:R-:W-:Y:S05]  /*24840*/  CALL.REL.NOINC `($_ZN7cutlass13device_kernelIN5flash19enable_sm80_to_sm89INS1_16FlashAttnBwdSm80INS1_25CollectiveMainloopBwdSm80ILi2ELi2EN4cute5tupleIJNS5_1CILi128EEES8_NS7_ILi64EEEEEENS_6half_tEfNS_4arch4Sm80ELb0ELb0ELb1ELb1ELb1ELb0ELb0ELb0ELi2ELi4ELi4ELi4ELb0EEENS1_21CollectiveEpilogueBwdISA_SB_SD_Li256ELb1ELb0ELi2EEENS1_19SingleTileSchedulerILb1ELb0ELb0ELi128EEEEEEEEEvNT_6ParamsE$_ZN4cute3eso3ESOILb1ELb0EJNS_1CILi8EEEiiiNS2_ILi144EEENS2_ILi512EEEEEC2ERKS3_RKiSA_SA_RKS4_RKS5_) ;  /* 0xfffe3c5000007944 */ /* 0x002fea0003c3ffff */
        /* <DEDUP_REMOVED lines=8> */
[----:B-1----:R-:W-:Y:S05]  /*248d0*/  CALL.REL.NOINC `($_ZN7cutlass13device_kernelIN5flash19enable_sm80_to_sm89INS1_16FlashAttnBwdSm80INS1_25CollectiveMainloopBwdSm80ILi2ELi2EN4cute5tupleIJNS5_1CILi128EEES8_NS7_ILi64EEEEEENS_6half_tEfNS_4arch4Sm80ELb0ELb0ELb1ELb1ELb1ELb0ELb0ELb0ELi2ELi4ELi4ELi4ELb0EEENS1_21CollectiveEpilogueBwdISA_SB_SD_Li256ELb1ELb0ELi2EEENS1_19SingleTileSchedulerILb1ELb0ELb0ELi128EEEEEEEEEvNT_6ParamsE$_ZN4cute3eso3ESOILb1ELb0EJNS_1CILi1EEEiiiNS2_ILi144EEENS2_ILi512EEEEEC2ERKS3_RKiSA_SA_RKS4_RKS5_) ;  /* 0xfffe39f000007944 */ /* 0x002fea0003c3ffff */
[----:B-1----:R1:W5:Y:S04]  /*248e0*/  LDL R5, [R1+0x760] ;  /* 0x0007600001057983 */ /* 0x0023680000100800 */
[----:B------:R1:W5:Y:S01]  /*248f0*/  LDL.64 R2, [R1+0x758] ;  /* 0x0007580001027983 */ /* 0x0003620000100a00 */
[----:B------:R-:W-:-:S02]  /*24900*/  MOV R83, R60 ;  /* 0x0000003c00537202 */ /* 0x000fc40000000f00 */
[----:B------:R-:W-:Y:S02]  /*24910*/  MOV R12, 0x24930 ;  /* 0x00024930000c7802 */ /* 0x000fe40000000f00 */
[----:B-1---5:R-:W-:Y:S05]  /*24920*/  CALL.REL.NOINC `($_ZN7cutlass13device_kernelIN5flash19enable_sm80_to_sm89INS1_16FlashAttnBwdSm80INS1_25CollectiveMainloopBwdSm80ILi2ELi2EN4cute5tupleIJNS5_1CILi128EEES8_NS7_ILi64EEEEEENS_6half_tEfNS_4arch4Sm80ELb0ELb0ELb1ELb1ELb1ELb0ELb0ELb0ELi2ELi4ELi4ELi4ELb0EEENS1_21CollectiveEpilogueBwdISA_SB_SD_Li256ELb1ELb0ELi2EEENS1_19SingleTileSchedulerILb1ELb0ELb0ELi128EEEEEEEEEvNT_6ParamsE$_ZN4cute5tupleIJNS0_IJNS_1CILi16EEENS1_ILi2EEES3_S3_NS1_ILi4EEES3_EEENS0_IJNS1_ILi1EEEiiiNS1_ILi144EEENS1_ILi512EEEEEEEEC2ERKS5_RKS9_) ;  /* 0xfffe549000007944 */ /* 0x022fea0003c3ffff */
        /* <DEDUP_REMOVED lines=8> */
[----:B-1----:R-:W-:Y:S05]  /*249b0*/  CALL.REL.NOINC `($_ZN7cutlass13device_kernelIN5flash19enable_sm80_to_sm89INS1_16FlashAttnBwdSm80INS1_25CollectiveMainloopBwdSm80ILi2ELi2EN4cute5tupleIJNS5_1CILi128EEES8_NS7_ILi64EEEEEENS_6half_tEfNS_4arch4Sm80ELb0ELb0ELb1ELb1ELb1ELb0ELb0ELb0ELi2ELi4ELi4ELi4ELb0EEENS1_21CollectiveEpilogueBwdISA_SB_SD_Li256ELb1ELb0ELi2EEENS1_19SingleTileSchedulerILb1ELb0ELb0ELi128EEEEEEEEEvNT_6ParamsE$_ZZN4cute6detail16composition_implINS_5tupleIJNS_1CILi16EEENS3_ILi2EEES5_S5_NS3_ILi4EEES5_EEENS2_IJNS3_ILi1EEEiiiNS3_ILi144EEENS3_ILi512EEEEEENS2_IJNS2_IJS5_S5_EEES6_NS3_ILi8EEEEEENS2_IJNS2_IJNS3_ILi64EEESA_EEES4_NS3_ILi1024EEEEEEEEDaRKT_RKT0_RKT1_RKT2_ENKUlRKT_RKT0_E_clISC_SG_EEDaSX_S10_) ;  /* 0xfffe600000007944 */ /* 0x002fea0003c3ffff */
[----:B------:R-:W-:Y:S02]  /*249c0*/  MOV R2, R69 ;  /* 0x0000004500027202 */ /* 0x000fe40000000f00 */
[----:B------:R-:W-:-:S02]  /*249d0*/  MOV R12, 0x249f0 ;  /* 0x000249f0000c7802 */ /* 0x000fc40000000f00 */
[----:B-----5:R-:W-:Y:S05]  /*249e0*/  CALL.REL.NOINC `($_ZN7cutlass13device_kernelIN5flash19enable_sm80_to_sm89INS1_16FlashAttnBwdSm80INS1_25CollectiveMainloopBwdSm80ILi2ELi2EN4cute5tupleIJNS5_1CILi128EEES8_NS7_ILi64EEEEEENS_6half_tEfNS_4arch4Sm80ELb0ELb0ELb1ELb1ELb1ELb0ELb0ELb0ELi2ELi4ELi4ELi4ELb0EEENS1_21CollectiveEpilogueBwdISA_SB_SD_Li256ELb1ELb0ELi2EEENS1_19SingleTileSchedulerILb1ELb0ELb0ELi128EEEEEEEEEvNT_6ParamsE$_ZZN4cute6detail16composition_implINS_5tupleIJNS_1CILi16EEENS3_ILi2EEES5_S5_NS3_ILi4EEES5_EEENS2_IJNS3_ILi1EEEiiiNS3_ILi144EEENS3_ILi512EEEEEENS2_IJNS2_IJS5_S5_EEES6_NS3_ILi8EEEEEENS2_IJNS2_IJNS3_ILi64EEESA_EEES4_NS3_ILi1024EEEEEEEEDaRKT_RKT0_RKT1_RKT2_ENKUlRKT_RKT0_E_clIS6_S4_EEDaSX_S10_) ;  /* 0xfffe5f7000007944 */ /* 0x020fea0003c3ffff */
[----:B-----5:R2:W-:Y:S01]  /*249f0*/  STL.64 [R1+0x770], R2 ;  /* 0x0007700201007387 */ /* 0x0205e20000100a00 */
[----:B------:R-:W-:Y:S01]  /*24a00*/  IMAD.MOV.U32 R12, RZ, RZ, R4 ;  /* 0x000000ffff0c7224 */ /* 0x000fe200078e0004 */
[----:B------:R-:W-:Y:S01]  /*24a10*/  MOV R81, R60 ;  /* 0x0000003c00517202 */ /* 0x000fe20000000f00 */
[----:B------:R-:W-:Y:S01]  /*24a20*/  IMAD.MOV.U32 R82, RZ, RZ, R59 ;  /* 0x000000ffff527224 */ /* 0x000fe200078e003b */
[----:B------:R-:W-:-:S02]  /*24a30*/  MOV R4, 0x24a50 ;  /* 0x00024a5000047802 */ /* 0x000fc40000000f00 */
[----:B-12---:R-:W-:Y:S05]  /*24a40*/  CALL.REL.NOINC `($_ZN7cutlass13device_kernelIN5flash19enable_sm80_to_sm89INS1_16FlashAttnBwdSm80INS1_25CollectiveMainloopBwdSm80ILi2ELi2EN4cute5tupleIJNS5_1CILi128EEES8_NS7_ILi64EEEEEENS_6half_tEfNS_4arch4Sm80ELb0ELb0ELb1ELb1ELb1ELb0ELb0ELb0ELi2ELi4ELi4ELi4ELb0EEENS1_21CollectiveEpilogueBwdISA_SB_SD_Li256ELb1ELb0ELi2EEENS1_19SingleTileSchedulerILb1ELb0ELb0ELi128EEEEEEEEEvNT_6ParamsE$_ZN4cute3eso3ESOILb0ELb0EJNS_5tupleIJiNS_1CILi512EEEEEENS2_IJiiEEENS3_ILi1024EEEEEC2ERKS5_RKS6_RKS7_) ;  /* 0xfffe25e000007944 */ /* 0x006fea0003c3ffff */
[----:B------:R2:W5:Y:S04]  /*24a50*/  LDL R5, [R1+0x760] ;  /* 0x0007600001057983 */ /* 0x0005680000100800 */
[----:B-1----:R2:W5:Y:S01]  /*24a60*/  LDL.64 R2, [R1+0x758] ;  /* 0x0007580001027983 */ /* 0x0025620000100a00 */
[----:B------:R-:W-:-:S02]  /*24a70*/  MOV R81, R60 ;  /* 0x0000003c00517202 */ /* 0x000fc40000000f00 */
[----:B------:R-:W-:Y:S02]  /*24a80*/  MOV R12, 0x24aa0 ;  /* 0x00024aa0000c7802 */ /* 0x000fe40000000f00 */
[----:B--2--5:R-:W-:Y:S05]  /*24a90*/  CALL.REL.NOINC `($_ZN7cutlass13device_kernelIN5flash19enable_sm80_to_sm89INS1_16FlashAttnBwdSm80INS1_25CollectiveMainloopBwdSm80ILi2ELi2EN4cute5tupleIJNS5_1CILi128EEES8_NS7_ILi64EEEEEENS_6half_tEfNS_4arch4Sm80ELb0ELb0ELb1ELb1ELb1ELb0ELb0ELb0ELi2ELi4ELi4ELi4ELb0EEENS1_21CollectiveEpilogueBwdISA_SB_SD_Li256ELb1ELb0ELi2EEENS1_19SingleTileSchedulerILb1ELb0ELb0ELi128EEEEEEEEEvNT_6ParamsE$_ZN4cute5tupleIJNS0_IJNS0_IJNS_1CILi2EEES2_EEES3_NS1_ILi8EEEEEENS0_IJNS0_IJiNS1_ILi512EEEEEENS0_IJiiEEENS1_ILi1024EEEEEEEEC2ERKS5_RKSA_) ;  /* 0xfffe50a000007944 */ /* 0x024fea0003c3ffff */
        /* <DEDUP_REMOVED lines=9> */
[----:B-1---5:R-:W-:Y:S05]  /*24b30*/  CALL.REL.NOINC `($_ZN7cutlass13device_kernelIN5flash19enable_sm80_to_sm89INS1_16FlashAttnBwdSm80INS1_25CollectiveMainloopBwdSm80ILi2ELi2EN4cute5tupleIJNS5_1CILi128EEES8_NS7_ILi64EEEEEENS_6half_tEfNS_4arch4Sm80ELb0ELb0ELb1ELb1ELb1ELb0ELb0ELb0ELi2ELi4ELi4ELi4ELb0EEENS1_21CollectiveEpilogueBwdISA_SB_SD_Li256ELb1ELb0ELi2EEENS1_19SingleTileSchedulerILb1ELb0ELb0ELi128EEEEEEEEEvNT_6ParamsE$_ZN4cute3eso3ESOILb0ELb0EJNS_6LayoutINS_5tupleIJNS3_IJNS_1CILi2EEES5_EEES6_NS4_ILi8EEEEEENS3_IJNS3_IJiNS4_ILi512EEEEEENS3_IJiiEEENS4_ILi1024EEEEEEEEjEEC2ERKSE_RKj) ;  /* 0xfffe281000007944 */ /* 0x022fea0003c3ffff */
[----:B-1----:R-:W2:Y:S04]  /*24b40*/  LDL.64 R6, [R1+0x760] ;  /* 0x0007600001067983 */ /* 0x002ea80000100a00 */
[----:B------:R1:W5:Y:S01]  /*24b50*/  LDL.64 R4, [R1+0x758] ;  /* 0x0007580001047983 */ /* 0x0003620000100a00 */
[----:B------:R-:W-:Y:S02]  /*24b60*/  MOV R38, R60 ;  /* 0x0000003c00267202 */ /* 0x000fe40000000f00 */
[----:B------:R-:W-:Y:S01]  /*24b70*/  MOV R46, 0x24ba0 ;  /* 0x00024ba0002e7802 */ /* 0x000fe20000000f00 */
[----:B--2---:R-:W-:-:S04]  /*24b80*/  IMAD.WIDE.U32 R2, R7, 0x2, R14 ;  /* 0x0000000207027825 */ /* 0x004fc800078e000e */
[----:B-1---5:R-:W-:Y:S05]  /*24b90*/  CALL.REL.NOINC `($_ZN7cutlass13device_kernelIN5flash19enable_sm80_to_sm89INS1_16FlashAttnBwdSm80INS1_25CollectiveMainloopBwdSm80ILi2ELi2EN4cute5tupleIJNS5_1CILi128EEES8_NS7_ILi64EEEEEENS_6half_tEfNS_4arch4Sm80ELb0ELb0ELb1ELb1ELb1ELb0ELb0ELb0ELi2ELi4ELi4ELi4ELb0EEENS1_21CollectiveEpilogueBwdISA_SB_SD_Li256ELb1ELb0ELi2EEENS1_19SingleTileSchedulerILb1ELb0ELb0ELi128EEEEEEEEEvNT_6ParamsE$_ZN4cute8smem_ptrIPN7cutlass6half_tEECI1NS_12iter_adaptorIS3_S4_EEES3_) ;  /* 0xfffe546000007944 */ /* 0x022fea0003c3ffff */
[----:B-1----:R-:W2:Y:S01]  /*24ba0*/  LDL.64 R2, [R1+0x758] ;  /* 0x0007580001027983 */ /* 0x002ea20000100a00 */
[----:B------:R-:W-:Y:S01]  /*24bb0*/  IMAD.MOV.U32 R81, RZ, RZ, R60 ;  /* 0x000000ffff517224 */ /* 0x000fe200078e003c */
[----:B------:R-:W-:-:S02]  /*24bc0*/  MOV R82, R69 ;  /* 0x0000004500527202 */ /* 0x000fc40000000f00 */
[----:B------:R-:W-:Y:S01]  /*24bd0*/  MOV R12, 0x24c00 ;  /* 0x00024c00000c7802 */ /* 0x000fe20000000f00 */
[----:B--2---:R1:W-:Y:S04]  /*24be0*/  STL.64 [R8], R2 ;  /* 0x0000000208007387 */ /* 0x0043e80000100a00 */
[----:B-1----:R-:W-:Y:S05]  /*24bf0*/  CALL.REL.NOINC `($_ZN7cutlass13device_kernelIN5flash19enable_sm80_to_sm89INS1_16FlashAttnBwdSm80INS1_25CollectiveMainloopBwdSm80ILi2ELi2EN4cute5tupleIJNS5_1CILi128EEES8_NS7_ILi64EEEEEENS_6half_tEfNS_4arch4Sm80ELb0ELb0ELb1ELb1ELb1ELb0ELb0ELb0ELi2ELi4ELi4ELi4ELb0EEENS1_21CollectiveEpilogueBwdISA_SB_SD_Li256ELb1ELb0ELi2EEENS1_19SingleTileSchedulerILb1ELb0ELb0ELi128EEEEEEEEEvNT_6ParamsE$_ZN4cute3eso3ESOILb0ELb0EJNS_6LayoutINS_5tupleIJNS3_IJNS_1CILi2EEES5_EEES6_NS4_ILi8EEEEEENS3_IJNS3_IJiNS4_ILi512EEEEEENS3_IJiiEEENS4_ILi1024EEEEEEEENS_10ViewEngineINS_8smem_ptrIPN7cutlass6half_tEEEEEEEC2ERKSE_RKSL_) ;  /* 0xfffe26d000007944 */ /* 0x002fea0003c3ffff */
[----:B------:R-:W-:Y:S02]  /*24c00*/  MOV R2, 0x24c20 ;  /* 0x00024c2000027802 */ /* 0x000fe40000000f00 */
[----:B-1----:R-:W-:Y:S05]  /*24c10*/  CALL.REL.NOINC `($_ZN7cutlass13device_kernelIN5flash19enable_sm80_to_sm89INS1_16FlashAttnBwdSm80INS1_25CollectiveMainloopBwdSm80ILi2ELi2EN4cute5tupleIJNS5_1CILi128EEES8_NS7_ILi64EEEEEENS_6half_tEfNS_4arch4Sm80ELb0ELb0ELb1ELb1ELb1ELb0ELb0ELb0ELi2ELi4ELi4ELi4ELb0EEENS1_21CollectiveEpilogueBwdISA_SB_SD_Li256ELb1ELb0ELi2EEENS1_19SingleTileSchedulerILb1ELb0ELb0ELi128EEEEEEEEEvNT_6ParamsE$_ZZN4cute4takeILi1ELi3ENS_5tupleIJNS1_IJiNS_1CILi512EEEEEENS1_IJiiEEENS2_ILi1024EEEEEEEEDaRKT1_ENKUlDpRKT_E_clIJS5_S6_EEEDaSE_) ;  /* 0xfffe5c4000007944 */ /* 0x002fea0003c3ffff */
[----:B------:R-:W-:Y:S02]  /*24c20*/  MOV R2, 0x24c40 ;  /* 0x00024c4000027802 */ /* 0x000fe40000000f00 */
[----:B------:R-:W-:Y:S05]  /*24c30*/  CALL.REL.NOINC `($_ZN7cutlass13device_kernelIN5flash19enable_sm80_to_sm89INS1_16FlashAttnBwdSm80INS1_25CollectiveMainloopBwdSm80ILi2ELi2EN4cute5tupleIJNS5_1CILi128EEES8_NS7_ILi64EEEEEENS_6half_tEfNS_4arch4Sm80ELb0ELb0ELb1ELb1ELb1ELb0ELb0ELb0ELi2ELi4ELi4ELi4ELb0EEENS1_21CollectiveEpilogueBwdISA_SB_SD_Li256ELb1ELb0ELi2EEENS1_19SingleTileSchedulerILb1ELb0ELb0ELi128EEEEEEEEEvNT_6ParamsE$_ZZN4cute16flatten_to_tupleINS_5tupleIJNS1_IJiiEEENS_1CILi1024EEEEEEEEDaRKT_ENKUlRKT_E_clIS2_EEDaSB_) ;  /* 0xfffe5ab000007944 */ /* 0x000fea0003c3ffff */
[----:B------:R-:W-:Y:S02]  /*24c40*/  MOV R2, 0x24c60 ;  /* 0x00024c6000027802 */ /* 0x000fe40000000f00 */
[----:B------:R-:W-:Y:S05]  /*24c50*/  CALL.REL.NOINC `($_ZN7cutlass13device_kernelIN5flash19enable_sm80_to_sm89INS1_16FlashAttnBwdSm80INS1_25CollectiveMainloopBwdSm80ILi2ELi2EN4cute5tupleIJNS5_1CILi128EEES8_NS7_ILi64EEEEEENS_6half_tEfNS_4arch4Sm80ELb0ELb0ELb1ELb1ELb1ELb0ELb0ELb0ELi2ELi4ELi4ELi4ELb0EEENS1_21CollectiveEpilogueBwdISA_SB_SD_Li256ELb1ELb0ELi2EEENS1_19SingleTileSchedulerILb1ELb0ELb0ELi128EEEEEEEEEvNT_6ParamsE$_ZZN4cute12filter_tupleINS_5tupleIJNS1_IJiiEEENS_1CILi1024EEEEEEZNS_16flatten_to_tupleIS5_EEDaRKT_EUlRKT_E_EEDaS9_OT0_ENKUlDpSC_E_clIJS2_NS1_IJS4_EEEEEEDaSG_) ;  /* 0xfffe55d000007944 */ /* 0x000fea0003c3ffff */
        /* <DEDUP_REMOVED lines=23> */
[----:B------:R2:W5:Y:S01]  /*24dd0*/  LD.E R3, [R6.64] ;  /* 0x0000000406037980 */ /* 0x000562000c101900 */
[----:B-1----:R-:W-:-:S03]  /*24de0*/  MOV R2, 0x24e00 ;  /* 0x00024e0000027802 */ /* 0x002fc60000000f00 */
[----:B--2--5:R-:W-:Y:S05]  /*24df0*/  CALL.REL.NOINC `($_ZN7cutlass13device_kernelIN5flash19enable_sm80_to_sm89INS1_16FlashAttnBwdSm80INS1_25CollectiveMainloopBwdSm80ILi2ELi2EN4cute5tupleIJNS5_1CILi128EEES8_NS7_ILi64EEEEEENS_6half_tEfNS_4arch4Sm80ELb0ELb0ELb1ELb1ELb1ELb0ELb0ELb0ELi2ELi4ELi4ELi4ELb0EEENS1_21CollectiveEpilogueBwdISA_SB_SD_Li256ELb1ELb0ELi2EEENS1_19SingleTileSchedulerILb1ELb0ELb0ELi128EEEEEEEEEvNT_6ParamsE$_ZZN4cute5sliceINS_5tupleIJNS_10UnderscoreES2_S2_iEEENS1_IJNS1_IJNS_1CILi1EEENS4_ILi0EEEEEEiNS4_ILi1024EEENS4_ILi8192EEEEEEEEDaRKT_RKT0_ENKUlRKT_RKT0_E_clIS2_iEEDaSJ_SM_) ;  /* 0xfffe5b0000007944 */ /* 0x024fea0003c3ffff */
[----:B------:R-:W-:Y:S02]  /*24e00*/  MOV R2, 0x24e20 ;  /* 0x00024e2000027802 */ /* 0x000fe40000000f00 */
[----:B------:R-:W-:Y:S05]  /*24e10*/  CALL.REL.NOINC `($_ZN7cutlass13device_kernelIN5flash19enable_sm80_to_sm89INS1_16FlashAttnBwdSm80INS1_25CollectiveMainloopBwdSm80ILi2ELi2EN4cute5tupleIJNS5_1CILi128EEES8_NS7_ILi64EEEEEENS_6half_tEfNS_4arch4Sm80ELb0ELb0ELb1ELb1ELb1ELb0ELb0ELb0ELi2ELi4ELi4ELi4ELb0EEENS1_21CollectiveEpilogueBwdISA_SB_SD_Li256ELb1ELb0ELi2EEENS1_19SingleTileSchedulerILb1ELb0ELb0ELi128EEEEEEEEEvNT_6ParamsE$_ZZN4cute12filter_tupleINS_5tupleIJNS_10UnderscoreES2_S2_iEEENS1_IJNS1_IJNS_1CILi1EEENS4_ILi0EEEEEEiNS4_ILi1024EEENS4_ILi8192EEEEEEZNS_5sliceIS3_SA_EEDaRKT_RKT0_EUlRKT_RKT0_E_EEDaSE_SH_OT1_ENKUlDpSK_E_clIJNS1_IJS7_EEENS1_IJiEEENS1_IJS8_EEENS1_IJEEEEEEDaSR_) ;  /* 0xfffe54c000007944 */ /* 0x000fea0003c3ffff */
[----:B------:R-:W-:Y:S02]  /*24e20*/  MOV R4, 0x24e40 ;  /* 0x00024e4000047802 */ /* 0x000fe40000000f00 */
[----:B------:R-:W-:Y:S05]  /*24e30*/  CALL.REL.NOINC `($_ZN7cutlass13device_kernelIN5flash19enable_sm80_to_sm89INS1_16FlashAttnBwdSm80INS1_25CollectiveMainloopBwdSm80ILi2ELi2EN4cute5tupleIJNS5_1CILi128EEES8_NS7_ILi64EEEEEENS_6half_tEfNS_4arch4Sm80ELb0ELb0ELb1ELb1ELb1ELb0ELb0ELb0ELi2ELi4ELi4ELi4ELb0EEENS1_21CollectiveEpilogueBwdISA_SB_SD_Li256ELb1ELb0ELi2EEENS1_19SingleTileSchedulerILb1ELb0ELb0ELi128EEEEEEEEEvNT_6ParamsE$_ZN4cute5tupleIJNS0_IJNS0_IJNS_1CILi8EEENS1_ILi1EEEEEENS1_ILi2EEES2_EEENS0_IJNS0_IJS3_NS1_ILi0EEEEEEiNS1_ILi1024EEEEEEEEC2ERKS6_RKSA_) ;  /* 0xfffe4f3000007944 */ /* 0x000fea0003c3ffff */
[----:B-1----:R1:W5:Y:S01]  /*24e40*/  LDL R2, [R1+0x758] ;  /* 0x0007580001027983 */ /* 0x0023620000100800 */
[----:B------:R-:W-:Y:S02]  /*24e50*/  SHF.L.U32 R12, R5, 0xd, RZ ;  /* 0x0000000d050c7819 */ /* 0x000fe400000006ff */
[----:B------:R-:W-:-:S03]  /*24e60*/  MOV R4, 0x24e90 ;  /* 0x00024e9000047802 */ /* 0x000fc60000000f00 */
[----:B------:R1:W-:Y:S04]  /*24e70*/  STL [R1+0x11e0], R12 ;  /* 0x0011e00c01007387 */ /* 0x0003e80000100800 */
[----:B-1---5:R-:W-:Y:S05]  /*24e80*/  CALL.REL.NOINC `($_ZN7cutlass13device_kernelIN5flash19enable_sm80_to_sm89INS1_16FlashAttnBwdSm80INS1_25CollectiveMainloopBwdSm80ILi2ELi2EN4cute5tupleIJNS5_1CILi128EEES8_NS7_ILi64EEEEEENS_6half_tEfNS_4arch4Sm80ELb0ELb0ELb1ELb1ELb1ELb0ELb0ELb0ELi2ELi4ELi4ELi4ELb0EEENS1_21CollectiveEpilogueBwdISA_SB_SD_Li256ELb1ELb0ELi2EEENS1_19SingleTileSchedulerILb1ELb0ELb0ELi128EEEEEEEEEvNT_6ParamsE$_ZN4cute3eso3ESOILb0ELb0EJNS_6LayoutINS_5tupleIJNS3_IJNS_1CILi8EEENS4_ILi1EEEEEENS4_ILi2EEES5_EEENS3_IJNS3_IJS6_NS4_ILi0EEEEEEiNS4_ILi1024EEEEEEEEiEEC2ERKSE_RKi) ;  /* 0xfffe2a5000007944 */ /* 0x022fea0003c3ffff */
[----:B------:R-:W-:Y:S01]  /*24e90*/  ULDC.64 UR4, c[0x0][0x118] ;  /* 0x0000460000047ab9 */ /* 0x000fe20000000a00 */
[----:B------:R-:W2:Y:S04]  /*24ea0*/  LDL.64 R4, [R1+0x758] ;  /* 0x0007580001047983 */ /* 0x000ea80000100a00 */
[----:B-1----:R-:W2:Y:S01]  /*24eb0*/  LD.E.64 R2, [R6.64+0x8] ;  /* 0x0000080406027980 */ /* 0x002ea2000c101b00 */
[----:B------:R-:W-:Y:S02]  /*24ec0*/  MOV R38, R60 ;  /* 0x0000003c00267202 */ /* 0x000fe40000000f00 */
[----:B------:R-:W-:Y:S01]  /*24ed0*/  MOV R46, 0x24f00 ;  /* 0x00024f00002e7802 */ /* 0x000fe20000000f00 */
[----:B--2---:R-:W-:-:S04]  /*24ee0*/  IMAD.WIDE R2, R5, 0x2, R2 ;  /* 0x0000000205027825 */ /* 0x004fc800078e0202 */
[----:B------:R-:W-:Y:S05]  /*24ef0*/  CALL.REL.NOINC `($_ZN7cutlass13device_kernelIN5flash19enable_sm80_to_sm89INS1_16FlashAttnBwdSm80INS1_25CollectiveMainloopBwdSm80ILi2ELi2EN4cute5tupleIJNS5_1CILi128EEES8_NS7_ILi64EEEEEENS_6half_tEfNS_4arch4Sm80ELb0ELb0ELb1ELb1ELb1ELb0ELb0ELb0ELi2ELi4ELi4ELi4ELb0EEENS1_21CollectiveEpilogueBwdISA_SB_SD_Li256ELb1ELb0ELi2EEENS1_19SingleTileSchedulerILb1ELb0ELb0ELi128EEEEEEEEEvNT_6ParamsE$_ZN4cute8smem_ptrIPN7cutlass6half_tEECI1NS_12iter_adaptorIS3_S4_EEES3_) ;  /* 0xfffe510000007944 */ /* 0x000fea0003c3ffff */
[----:B------:R-:W2:Y:S01]  /*24f00*/  LDL.64 R6, [R1+0x758] ;  /* 0x0007580001067983 */ /* 0x000ea20000100a00 */
[----:B-1----:R-:W-:Y:S01]  /*24f10*/  IMAD.MOV.U32 R3, RZ, RZ, R4 ;  /* 0x000000ffff037224 */ /* 0x002fe200078e0004 */
[----:B------:R-:W-:-:S02]  /*24f20*/  MOV R0, R69 ;  /* 0x0000004500007202 */ /* 0x000fc40000000f00 */
[----:B------:R-:W-:Y:S01]  /*24f30*/  MOV R4, 0x24f60 ;  /* 0x00024f6000047802 */ /* 0x000fe20000000f00 */
[----:B--2---:R1:W-:Y:S04]  /*24f40*/  STL.64 [R8], R6 ;  /* 0x0000000608007387 */ /* 0x0043e80000100a00 */
[----:B-1----:R-:W-:Y:S05]  /*24f50*/  CALL.REL.NOINC `($_ZN7cutlass13device_kernelIN5flash19enable_sm80_to_sm89INS1_16FlashAttnBwdSm80INS1_25CollectiveMainloopBwdSm80ILi2ELi2EN4cute5tupleIJNS5_1CILi128EEES8_NS7_ILi64EEEEEENS_6half_tEfNS_4arch4Sm80ELb0ELb0ELb1ELb1ELb1ELb0ELb0ELb0ELi2ELi4ELi4ELi4ELb0EEENS1_21CollectiveEpilogueBwdISA_SB_SD_Li256ELb1ELb0ELi2EEENS1_19SingleTileSchedulerILb1ELb0ELb0ELi128EEEEEEEEEvNT_6ParamsE$_ZN4cute3eso3ESOILb0ELb0EJNS_6LayoutINS_5tupleIJNS3_IJNS_1CILi8EEENS4_ILi1EEEEEENS4_ILi2EEES5_EEENS3_IJNS3_IJS6_NS4_ILi0EEEEEEiNS4_ILi1024EEEEEEEENS_10ViewEngineINS_8smem_ptrIPN7cutlass6half_tEEEEEEEC2ERKSE_RKSL_) ;  /* 0xfffe291000007944 */ /* 0x002fea0003c3ffff */
[----:B-1----:R-:W2:Y:S01]  /*24f60*/  LDL.64 R2, [R61+0xe0] ;  /* 0x0000e0003d027983 */ /* 0x002ea20000100a00 */
[----:B------:R-:W-:-:S03]  /*24f70*/  ULDC.64 UR4, c[0x0][0x118] ;  /* 0x0000460000047ab9 */ /* 0x000fc60000000a00 */
[----:B------:R1:W5:Y:S04]  /*24f80*/  LDL R0, [R1+0x758] ;  /* 0x0007580001007983 */ /* 0x0003680000100800 */
[----:B------:R1:W5:Y:S04]  /*24f90*/  LDL.64 R28, [R1+0x760] ;  /* 0x00076000011c7983 */ /* 0x0003680000100a00 */
[----:B------:R1:W5:Y:S04]  /*24fa0*/  LDL.64 R34, [R61+0xc8] ;  /* 0x0000c8003d227983 */ /* 0x0003680000100a00 */
[----:B--2---:R-:W5:Y:S01]  /*24fb0*/  LD.E.64 R2, [R2.64] ;  /* 0x0000000402027980 */ /* 0x004f62000c101b00 */
[----:B------:R-:W-:-:S03]  /*24fc0*/  MOV R12, 0x24fe0 ;  /* 0x00024fe0000c7802 */ /* 0x000fc60000000f00 */
[----:B-1---5:R-:W-:Y:S05]  /*24fd0*/  CALL.REL.NOINC `($_ZN7cutlass13device_kernelIN5flash19enable_sm80_to_sm89INS1_16FlashAttnBwdSm80INS1_25CollectiveMainloopBwdSm80ILi2ELi2EN4cute5tupleIJNS5_1CILi128EEES8_NS7_ILi64EEEEEENS_6half_tEfNS_4arch4Sm80ELb0ELb0ELb1ELb1ELb1ELb0ELb0ELb0ELi2ELi4ELi4ELi4ELb0EEENS1_21CollectiveEpilogueBwdISA_SB_SD_Li256ELb1ELb0ELi2EEENS1_19SingleTileSchedulerILb1ELb0ELb0ELi128EEEEEEEEEvNT_6ParamsE$_ZN4cute3eso3ESOILb1ELb0EJNS_14ComposedLayoutINS_7SwizzleILi3ELi3ELi3EEENS_1CILi0EEENS_6LayoutINS_5tupleIJNS8_IJNS8_IJNS5_ILi4EEENS5_ILi8EEEEEENS8_IJS9_NS5_ILi1EEEEEEEEENS8_IJNS8_IJNS5_ILi2EEESF_SF_EEENS8_IJSF_SA_EEEEEEEEENS8_IJNS8_IJNS8_IJNS5_ILi128EEESC_EEENS8_IJNS5_ILi16EEES6_EEEEEENS8_IJNS8_IJNS5_ILi64EEESA_NS5_ILi512EEEEEENS8_IJNS5_ILi8192EEENS5_ILi1024EEEEEEEEEEEEEEEENS_10ViewEngineINS_8smem_ptrIPN7cutlass6half_tEEEEEEEC2ERKSY_RKS15_) ;  /* 0xfffe30b000007944 */ /* 0x022fea0003c3ffff */
        /* <DEDUP_REMOVED lines=32> */
[----:B------:R-:W-:Y:S05]  /*251e0*/  CALL.REL.NOINC `($_ZN7cutlass13device_kernelIN5flash19enable_sm80_to_sm89INS1_16FlashAttnBwdSm80INS1_25CollectiveMainloopBwdSm80ILi2ELi2EN4cute5tupleIJNS5_1CILi128EEES8_NS7_ILi64EEEEEENS_6half_tEfNS_4arch4Sm80ELb0ELb0ELb1ELb1ELb1ELb0ELb0ELb0ELi2ELi4ELi4ELi4ELb0EEENS1_21CollectiveEpilogueBwdISA_SB_SD_Li256ELb1ELb0ELi2EEENS1_19SingleTileSchedulerILb1ELb0ELb0ELi128EEEEEEEEEvNT_6ParamsE$_ZZN4cute13to_mixed_bitsINS_5tupleIJNS1_IJNS_1CILi4EEENS2_ILi8EEEEEES3_NS2_ILi1EEEEEENS1_IJNS1_IJNS2_ILi128EEENS2_ILi0EEEEEENS2_ILi16EEES9_EEENS1_IJNS1_IJiiEEEiS9_EEEEEDaRKT_RKT0_RKT1_ENKUlRKT_RKT0_RKT1_E_clIS5_SA_SD_EEDaSQ_ST_SW_) ;  /* 0xfffe546000007944 */ /* 0x000fea0003c3ffff */
[----:B------:R-:W-:Y:S02]  /*251f0*/  MOV R12, 0x25210 ;  /* 0x00025210000c7802 */ /* 0x000fe40000000f00 */
[----:B------:R-:W-:Y:S05]  /*25200*/  CALL.REL.NOINC `($_ZN7cutlass13device_kernelIN5flash19enable_sm80_to_sm89INS1_16FlashAttnBwdSm80INS1_25CollectiveMainloopBwdSm80ILi2ELi2EN4cute5tupleIJNS5_1CILi128EEES8_NS7_ILi64EEEEEENS_6half_tEfNS_4arch4Sm80ELb0ELb0ELb1ELb1ELb1ELb0ELb0ELb0ELi2ELi4ELi4ELi4ELb0EEENS1_21CollectiveEpilogueBwdISA_SB_SD_Li256ELb1ELb0ELi2EEENS1_19SingleTileSchedulerILb1ELb0ELb0ELi128EEEEEEEEEvNT_6ParamsE$_ZZN4cute13to_mixed_bitsINS_5tupleIJNS1_IJNS_1CILi4EEENS2_ILi8EEEEEES3_NS2_ILi1EEEEEENS1_IJNS1_IJNS2_ILi128EEENS2_ILi0EEEEEENS2_ILi16EEES9_EEENS1_IJNS1_IJiiEEEiS9_EEEEEDaRKT_RKT0_RKT1_ENKUlRKT_RKT0_RKT1_E_clIS3_SB_iEEDaSQ_ST_SW_) ;  /* 0xfffe540000007944 */ /* 0x000fea0003c3ffff */
[----:B------:R-:W-:Y:S02]  /*25210*/  MOV R7, R6 ;  /* 0x0000000600077202 */ /* 0x000fe40000000f00 */
[----:B------:R-:W-:Y:S02]  /*25220*/  MOV R6, 0x25240 ;  /* 0x0002524000067802 */ /* 0x000fe40000000f00 */
[----:B------:R-:W-:Y:S05]  /*25230*/  CALL.REL.NOINC `($_ZN7cutlass13device_kernelIN5flash19enable_sm80_to_sm89INS1_16FlashAttnBwdSm80INS1_25CollectiveMainloopBwdSm80ILi2ELi2EN4cute5tupleIJNS5_1CILi128EEES8_NS7_ILi64EEEEEENS_6half_tEfNS_4arch4Sm80ELb0ELb0ELb1ELb1ELb1ELb0ELb0ELb0ELi2ELi4ELi4ELi4ELb0EEENS1_21CollectiveEpilogueBwdISA_SB_SD_Li256ELb1ELb0ELi2EEENS1_19SingleTileSchedulerILb1ELb0ELb0ELi128EEEEEEEEEvNT_6ParamsE$_ZZN4cute13to_mixed_bitsINS_5tupleIJNS1_IJNS_1CILi4EEENS2_ILi8EEEEEES3_NS2_ILi1EEEEEENS1_IJNS1_IJNS2_ILi128EEENS2_ILi0EEEEEENS2_ILi16EEES9_EEENS1_IJNS1_IJiiEEEiS9_EEEEEDaRKT_RKT0_RKT1_ENKUlDpRKT_E_clIJNS_9MixedBitsILj0ELj384EEENSU_ILj0ELj48EEENS2_ILj0EEEEEEDaSR_) ;  /* 0xfffe539000007944 */ /* 0x000fea0003c3ffff */
[----:B------:R-:W-:Y:S02]  /*25240*/  SHF.R.S32.HI R7, RZ, 0x1f, R2 ;  /* 0x0000001fff077819 */ /* 0x000fe40000011402 */
[----:B------:R-:W-:Y:S02]  /*25250*/  LOP3.LUT R3, R3, 0x1b0, RZ, 0xc0, !PT ;  /* 0x000001b003037812 */ /* 0x000fe400078ec0ff */
[----:B------:R-:W-:-:S02]  /*25260*/  LEA.HI R2, R7, R2, RZ, 0x2 ;  /* 0x0000000207027211 */ /* 0x000fc400078f10ff */
[----:B------:R-:W-:Y:S02]  /*25270*/  MOV R6, 0x252b0 ;  /* 0x000252b000067802 */ /* 0x000fe40000000f00 */
[----:B------:R-:W-:-:S05]  /*25280*/  SHF.R.S32.HI R2, RZ, 0x2, R2 ;  /* 0x00000002ff027819 */ /* 0x000fca0000011402 */
[----:B------:R1:W-:Y:S02]  /*25290*/  STL [R1+0x77c], R2 ;  /* 0x00077c0201007387 */ /* 0x0003e40000100800 */
[----:B-1----:R-:W-:Y:S05]  /*252a0*/  CALL.REL.NOINC `($_ZN7cutlass13device_kernelIN5flash19enable_sm80_to_sm89INS1_16FlashAttnBwdSm80INS1_25CollectiveMainloopBwdSm80ILi2ELi2EN4cute5tupleIJNS5_1CILi128EEES8_NS7_ILi64EEEEEENS_6half_tEfNS_4arch4Sm80ELb0ELb0ELb1ELb1ELb1ELb0ELb0ELb0ELi2ELi4ELi4ELi4ELb0EEENS1_21CollectiveEpilogueBwdISA_SB_SD_Li256ELb1ELb0ELi2EEENS1_19SingleTileSchedulerILb1ELb0ELb0ELi128EEEEEEEEEvNT_6ParamsE$_ZN4cute5tupleIJNS_7SwizzleILi3ELi3ELi3EEENS_9MixedBitsILj0ELj432EEENS_6LayoutINS0_IJNS0_IJNS_1CILi2EEES7_S7_EEES7_NS6_ILi8EEEEEENS0_IJNS0_IJNS6_ILi64EEES9_NS6_ILi512EEEEEENS6_ILi8192EEENS6_ILi1024EEEEEEEEEEC2ERKS2_RKS4_RKSH_) ;  /* 0xfffe4d1000007944 */ /* 0x002fea0003c3ffff */
[----:B-1----:R1:W5:Y:S01]  /*252b0*/  LDL R2, [R1+0x758] ;  /* 0x0007580001027983 */ /* 0x0023620000100800 */
[----:B------:R-:W-:Y:S02]  /*252c0*/  MOV R3, R9 ;  /* 0x0000000900037202 */ /* 0x000fe40000000f00 */
[----:B------:R-:W-:Y:S02]  /*252d0*/  MOV R6, 0x252f0 ;  /* 0x000252f000067802 */ /* 0x000fe40000000f00 */
[----:B-1---5:R-:W-:Y:S05]  /*252e0*/  CALL.REL.NOINC `($_ZN7cutlass13device_kernelIN5flash19enable_sm80_to_sm89INS1_16FlashAttnBwdSm80INS1_25CollectiveMainloopBwdSm80ILi2ELi2EN4cute5tupleIJNS5_1CILi128EEES8_NS7_ILi64EEEEEENS_6half_tEfNS_4arch4Sm80ELb0ELb0ELb1ELb1ELb1ELb0ELb0ELb0ELi2ELi4ELi4ELi4ELb0EEENS1_21CollectiveEpilogueBwdISA_SB_SD_Li256ELb1ELb0ELi2EEENS1_19SingleTileSchedulerILb1ELb0ELb0ELi128EEEEEEEEEvNT_6ParamsE$_ZN4cute3eso3ESOILb0ELb0EJNS_14ComposedLayoutINS_7SwizzleILi3ELi3ELi3EEENS_9MixedBitsILj0ELj432EEENS_6LayoutINS_5tupleIJNS8_IJNS_1CILi2EEESA_SA_EEESA_NS9_ILi8EEEEEENS8_IJNS8_IJNS9_ILi64EEESC_NS9_ILi512EEEEEENS9_ILi8192EEENS9_ILi1024EEEEEEEEEEiEEC2ERKSL_RKi) ;  /* 0xfffe1a8000007944 */ /* 0x022fea0003c3ffff */
[----:B-1----:R-:W2:Y:S01]  /*252f0*/  LDL.64 R6, [R1+0x758] ;  /* 0x0007580001067983 */ /* 0x002ea20000100a00 */
[----:B------:R-:W-:Y:S02]  /*25300*/  MOV R38, R60 ;  /* 0x0000003c00267202 */ /* 0x000fe40000000f00 */
[----:B------:R-:W-:Y:S01]  /*25310*/  MOV R46, 0x25340 ;  /* 0x00025340002e7802 */ /* 0x000fe20000000f00 */
[----:B--2---:R-:W-:-:S04]  /*25320*/  IMAD.WIDE R2, R7, 0x2, R4 ;  /* 0x0000000207027825 */ /* 0x004fc800078e0204 */
[----:B------:R-:W-:Y:S05]  /*25330*/  CALL.REL.NOINC `($_ZN7cutlass13device_kernelIN5flash19enable_sm80_to_sm89INS1_16FlashAttnBwdSm80INS1_25CollectiveMainloopBwdSm80ILi2ELi2EN4cute5tupleIJNS5_1CILi128EEES8_NS7_ILi64EEEEEENS_6half_tEfNS_4arch4Sm80ELb0ELb0ELb1ELb1ELb1ELb0ELb0ELb0ELi2ELi4ELi4ELi4ELb0EEENS1_21CollectiveEpilogueBwdISA_SB_SD_Li256ELb1ELb0ELi2EEENS1_19SingleTileSchedulerILb1ELb0ELb0ELi128EEEEEEEEEvNT_6ParamsE$_ZN4cute8smem_ptrIPN7cutlass6half_tEECI1NS_12iter_adaptorIS3_S4_EEES3_) ;  /* 0xfffe4cc000007944 */ /* 0x000fea0003c3ffff */
[----:B------:R-:W2:Y:S01]  /*25340*/  LDL.64 R4, [R1+0x758] ;  /* 0x0007580001047983 */ /* 0x000ea20000100a00 */
[----:B------:R-:W-:Y:S01]  /*25350*/  IMAD.MOV.U32 R10, RZ, RZ, R6 ;  /* 0x000000ffff0a7224 */ /* 0x000fe200078e0006 */
[----:B-1----:R-:W-:Y:S02]  /*25360*/  MOV R2, R69 ;  /* 0x0000004500027202 */ /* 0x002fe40000000f00 */
[----:B------:R-:W-:Y:S01]  /*25370*/  MOV R6, 0x253a0 ;  /* 0x000253a000067802 */ /* 0x000fe20000000f00 */
[----:B--2---:R1:W-:Y:S04]  /*25380*/  STL.64 [R8], R4 ;  /* 0x0000000408007387 */ /* 0x0043e80000100a00 */
[----:B-1----:R-:W-:Y:S05]  /*25390*/  CALL.REL.NOINC `($_ZN7cutlass13device_kernelIN5flash19enable_sm80_to_sm89INS1_16FlashAttnBwdSm80INS1_25CollectiveMainloopBwdSm80ILi2ELi2EN4cute5tupleIJNS5_1CILi128EEES8_NS7_ILi64EEEEEENS_6half_tEfNS_4arch4Sm80ELb0ELb0ELb1ELb1ELb1ELb0ELb0ELb0ELi2ELi4ELi4ELi4ELb0EEENS1_21CollectiveEpilogueBwdISA_SB_SD_Li256ELb1ELb0ELi2EEENS1_19SingleTileSchedulerILb1ELb0ELb0ELi128EEEEEEEEEvNT_6ParamsE$_ZN4cute3eso3ESOILb0ELb0EJNS_14ComposedLayoutINS_7SwizzleILi3ELi3ELi3EEENS_9MixedBitsILj0ELj432EEENS_6LayoutINS_5tupleIJNS8_IJNS_1CILi2EEESA_SA_EEESA_NS9_ILi8EEEEEENS8_IJNS8_IJNS9_ILi64EEESC_NS9_ILi512EEEEEENS9_ILi8192EEENS9_ILi1024EEEEEEEEEENS_10ViewEngineINS_8smem_ptrIPN7cutlass6half_tEEEEEEEC2ERKSL_RKSS_) ;  /* 0xfffe196000007944 */ /* 0x002fea0003c3ffff */
        /* <DEDUP_REMOVED lines=23> */
[----:B--2--5:R-:W-:Y:S05]  /*25510*/  CALL.REL.NOINC `($_ZN7cutlass13device_kernelIN5flash19enable_sm80_to_sm89INS1_16FlashAttnBwdSm80INS1_25CollectiveMainloopBwdSm80ILi2ELi2EN4cute5tupleIJNS5_1CILi128EEES8_NS7_ILi64EEEEEENS_6half_tEfNS_4arch4Sm80ELb0ELb0ELb1ELb1ELb1ELb0ELb0ELb0ELi2ELi4ELi4ELi4ELb0EEENS1_21CollectiveEpilogueBwdISA_SB_SD_Li256ELb1ELb0ELi2EEENS1_19SingleTileSchedulerILb1ELb0ELb0ELi128EEEEEEEEEvNT_6ParamsE$_ZN4cute3eso3ESOILb1ELb0EJNS_6LayoutINS_5tupleIJNS3_IJNS_1CILi8EEENS4_ILi1EEEEEENS4_ILi2EEES5_EEENS3_IJNS3_IJS6_NS4_ILi0EEEEEENS4_ILi64EEES5_EEEEENS_10ViewEngineIPN7cutlass6half_tEEEEEC2ERKSE_RKSJ_) ;  /* 0xfffe41f000007944 */ /* 0x024fea0003c3ffff */
[----:B------:R2:W5:Y:S01]  /*25520*/  LDL.64 R24, [R1+0x758] ;  /* 0x0007580001187983 */ /* 0x0005620000100a00 */
[----:B------:R-:W-:Y:S01]  /*25530*/  IMAD.MOV.U32 R9, RZ, RZ, R20 ;  /* 0x000000ffff097224 */ /* 0x000fe200078e0014 */
[----:B------:R-:W-:Y:S01]  /*25540*/  MOV R3, R21 ;  /* 0x0000001500037202 */ /* 0x000fe20000000f00 */
[----:B------:R-:W-:Y:S01]  /*25550*/  IMAD.MOV.U32 R82, RZ, RZ, R60 ;  /* 0x000000ffff527224 */ /* 0x000fe200078e003c */
[----:B------:R-:W-:Y:S02]  /*25560*/  MOV R10, 0x25580 ;  /* 0x00025580000a7802 */ /* 0x000fe40000000f00 */
[----:B-12--5:R-:W-:Y:S05]  /*25570*/  CALL.REL.NOINC `($_ZN7cutlass13device_kernelIN5flash19enable_sm80_to_sm89INS1_16FlashAttnBwdSm80INS1_25CollectiveMainloopBwdSm80ILi2ELi2EN4cute5tupleIJNS5_1CILi128EEES8_NS7_ILi64EEEEEENS_6half_tEfNS_4arch4Sm80ELb0ELb0ELb1ELb1ELb1ELb0ELb0ELb0ELi2ELi4ELi4ELi4ELb0EEENS1_21CollectiveEpilogueBwdISA_SB_SD_Li256ELb1ELb0ELi2EEENS1_19SingleTileSchedulerILb1ELb0ELb0ELi128EEEEEEEEEvNT_6ParamsE$_ZN4cute3eso3ESOILb1ELb0EJNS_6LayoutINS_5tupleIJNS3_IJNS3_IJNS_1CILi4EEENS4_ILi2EEEEEENS4_ILi1EEEEEES6_NS4_ILi8EEEEEENS3_IJNS3_IJNS3_IJS8_NS4_ILi32EEEEEENS4_ILi0EEEEEENS4_ILi64EEES5_EEEEENS_10ViewEngineIPN7cutlass6half_tEEEEEC2ERKSI_RKSN_) ;  /* 0xfffe32e000007944 */ /* 0x026fea0003c3ffff */
[----:B------:R-:W-:Y:S01]  /*25580*/  ULDC.64 UR4, c[0x0][0x118] ;  /* 0x0000460000047ab9 */ /* 0x000fe20000000a00 */
[----:B------:R2:W5:Y:S04]  /*25590*/  LDL.64 R22, [R1+0x758] ;  /* 0x0007580001167983 */ /* 0x0005680000100a00 */
[----:B-1----:R2:W5:Y:S01]  /*255a0*/  LD.E.64 R2, [R26.64] ;  /* 0x000000041a027980 */ /* 0x002562000c101b00 */
[----:B------:R-:W-:-:S02]  /*255b0*/  MOV R38, R60 ;  /* 0x0000003c00267202 */ /* 0x000fc40000000f00 */
[----:B------:R-:W-:Y:S02]  /*255c0*/  MOV R46, 0x255e0 ;  /* 0x000255e0002e7802 */ /* 0x000fe40000000f00 */
[----:B--2--5:R-:W-:Y:S05]  /*255d0*/  CALL.REL.NOINC `($_ZN7cutlass13device_kernelIN5flash19enable_sm80_to_sm89INS1_16FlashAttnBwdSm80INS1_25CollectiveMainloopBwdSm80ILi2ELi2EN4cute5tupleIJNS5_1CILi128EEES8_NS7_ILi64EEEEEENS_6half_tEfNS_4arch4Sm80ELb0ELb0ELb1ELb1ELb1ELb0ELb0ELb0ELi2ELi4ELi4ELi4ELb0EEENS1_21CollectiveEpilogueBwdISA_SB_SD_Li256ELb1ELb0ELi2EEENS1_19SingleTileSchedulerILb1ELb0ELb0ELi128EEEEEEEEEvNT_6ParamsE$_ZN4cute8smem_ptrIPN7cutlass6half_tEECI1NS_12iter_adaptorIS3_S4_EEES3_) ;  /* 0xfffe4a2000007944 */ /* 0x024fea0003c3ffff */
[----:B-1----:R1:W5:Y:S01]  /*255e0*/  LDL.64 R2, [R1+0x758] ;  /* 0x0007580001027983 */ /* 0x0023620000100a00 */
[----:B------:R-:W-:-:S03]  /*255f0*/  MOV R34, 0x25610 ;  /* 0x0002561000227802 */ /* 0x000fc60000000f00 */
[----:B-1---5:R-:W-:Y:S05]  /*25600*/  CALL.REL.NOINC `($_ZN7cutlass13device_kernelIN5flash19enable_sm80_to_sm89INS1_16FlashAttnBwdSm80INS1_25CollectiveMainloopBwdSm80ILi2ELi2EN4cute5tupleIJNS5_1CILi128EEES8_NS7_ILi64EEEEEENS_6half_tEfNS_4arch4Sm80ELb0ELb0ELb1ELb1ELb1ELb0ELb0ELb0ELi2ELi4ELi4ELi4ELb0EEENS1_21CollectiveEpilogueBwdISA_SB_SD_Li256ELb1ELb0ELi2EEENS1_19SingleTileSchedulerILb1ELb0ELb0ELi128EEEEEEEEEvNT_6ParamsE$_ZN4cute3eso3ESOILb1ELb0EJNS_6LayoutINS_5tupleIJNS3_IJNS_1CILi8EEENS4_ILi1EEEEEENS4_ILi2EEEEEENS3_IJNS3_IJS6_NS4_ILi0EEEEEENS4_ILi8192EEEEEEEENS_10ViewEngineINS_8smem_ptrIPN7cutlass6half_tEEEEEEEC2ERKSE_RKSL_) ;  /* 0xfffe3f7000007944 */ /* 0x022fea0003c3ffff */
[----:B-1----:R1:W5:Y:S01]  /*25610*/  LDL.64 R2, [R1+0x758] ;  /* 0x0007580001027983 */ /* 0x0023620000100a00 */
[----:B------:R-:W-:Y:S01]  /*25620*/  IMAD.MOV.U32 R14, RZ, RZ, R24 ;  /* 0x000000ffff0e7224 */ /* 0x000fe200078e0018 */
[----:B------:R-:W-:Y:S02]  /*25630*/  MOV R11, R25 ;  /* 0x00000019000b7202 */ /* 0x000fe40000000f00 */
[----:B------:R-:W-:Y:S02]  /*25640*/  MOV R12, 0x25660 ;  /* 0x00025660000c7802 */ /* 0x000fe40000000f00 */
[----:B-1---5:R-:W-:Y:S05]  /*25650*/  CALL.REL.NOINC `($_ZN7cutlass13device_kernelIN5flash19enable_sm80_to_sm89INS1_16FlashAttnBwdSm80INS1_25CollectiveMainloopBwdSm80ILi2ELi2EN4cute5tupleIJNS5_1CILi128EEES8_NS7_ILi64EEEEEENS_6half_tEfNS_4arch4Sm80ELb0ELb0ELb1ELb1ELb1ELb0ELb0ELb0ELi2ELi4ELi4ELi4ELb0EEENS1_21CollectiveEpilogueBwdISA_SB_SD_Li256ELb1ELb0ELi2EEENS1_19SingleTileSchedulerILb1ELb0ELb0ELi128EEEEEEEEEvNT_6ParamsE$_ZN4cute3eso3ESOILb1ELb0EJNS_6LayoutINS_5tupleIJNS3_IJNS_1CILi8EEENS4_ILi1EEEEEENS4_ILi2EEEEEENS3_IJNS3_IJS6_NS4_ILi0EEEEEENS4_ILi64EEEEEEEENS_10ViewEngineIPN7cutlass6half_tEEEEEC2ERKSE_RKSJ_) ;  /* 0xfffe3e9000007944 */ /* 0x022fea0003c3ffff */
[----:B------:R2:W5:Y:S01]  /*25660*/  LDL.64 R6, [R1+0x758] ;  /* 0x0007580001067983 */ /* 0x0005620000100a00 */
[----:B------:R-:W-:Y:S02]  /*25670*/  MOV R11, R3 ;  /* 0x00000003000b7202 */ /* 0x000fe40000000f00 */
[----:B-1----:R-:W-:Y:S02]  /*25680*/  MOV R10, 0x256a0 ;  /* 0x000256a0000a7802 */ /* 0x002fe40000000f00 */
[----:B--2--5:R-:W-:Y:S05]  /*25690*/  CALL.REL.NOINC `($_ZN7cutlass13device_kernelIN5flash19enable_sm80_to_sm89INS1_16FlashAttnBwdSm80INS1_25CollectiveMainloopBwdSm80ILi2ELi2EN4cute5tupleIJNS5_1CILi128EEES8_NS7_ILi64EEEEEENS_6half_tEfNS_4arch4Sm80ELb0ELb0ELb1ELb1ELb1ELb0ELb0ELb0ELi2ELi4ELi4ELi4ELb0EEENS1_21CollectiveEpilogueBwdISA_SB_SD_Li256ELb1ELb0ELi2EEENS1_19SingleTileSchedulerILb1ELb0ELb0ELi128EEEEEEEEEvNT_6ParamsE$_ZN4cute3eso3ESOILb1ELb0EJNS_6LayoutINS_5tupleIJNS3_IJNS_1CILi8EEENS4_ILi1EEEEEENS3_IJNS4_ILi2EEEEEEEEENS3_IJNS3_IJS6_NS4_ILi0EEEEEENS3_IJNS4_ILi8192EEEEEEEEEEENS_10ViewEngineINS_8smem_ptrIPN7cutlass6half_tEEEEEEEC2ERKSG_RKSN_) ;  /* 0xfffe3c7000007944 */ /* 0x024fea0003c3ffff */
[----:B------:R2:W5:Y:S01]  /*256a0*/  LDL.64 R4, [R1+0x758] ;  /* 0x0007580001047983 */ /* 0x0005620000100a00 */
[----:B------:R-:W-:Y:S01]  /*256b0*/  IMAD.MOV.U32 R2, RZ, RZ, R6 ;  /* 0x000000ffff027224 */ /* 0x000fe200078e0006 */
[----:B------:R-:W-:-:S02]  /*256c0*/  MOV R11, R7 ;  /* 0x00000007000b7202 */ /* 0x000fc40000000f00 */
[----:B------:R-:W-:Y:S02]  /*256d0*/  MOV R10, 0x256f0 ;  /* 0x000256f0000a7802 */ /* 0x000fe40000000f00 */
[----:B-12--5:R-:W-:Y:S05]  /*256e0*/  CALL.REL.NOINC `($_ZN7cutlass13device_kernelIN5flash19enable_sm80_to_sm89INS1_16FlashAttnBwdSm80INS1_25CollectiveMainloopBwdSm80ILi2ELi2EN4cute5tupleIJNS5_1CILi128EEES8_NS7_ILi64EEEEEENS_6half_tEfNS_4arch4Sm80ELb0ELb0ELb1ELb1ELb1ELb0ELb0ELb0ELi2ELi4ELi4ELi4ELb0EEENS1_21CollectiveEpilogueBwdISA_SB_SD_Li256ELb1ELb0ELi2EEENS1_19SingleTileSchedulerILb1ELb0ELb0ELi128EEEEEEEEEvNT_6ParamsE$_ZN4cute3eso3ESOILb1ELb0EJNS_6LayoutINS_5tupleIJNS3_IJNS_1CILi8EEENS4_ILi1EEEEEENS3_IJNS4_ILi2EEEEEEEEENS3_IJNS3_IJS6_NS4_ILi0EEEEEENS3_IJNS4_ILi64EEEEEEEEEEENS_10ViewEngineIPN7cutlass6half_tEEEEEC2ERKSG_RKSL_) ;  /* 0xfffe3bc000007944 */ /* 0x026fea0003c3ffff */
[----:B-1----:R1:W5:Y:S01]  /*256f0*/  LDL.64 R2, [R1+0x758] ;  /* 0x0007580001027983 */ /* 0x0023620000100a00 */
[----:B------:R-:W-:-:S03]  /*25700*/  MOV R12, 0x25720 ;  /* 0x00025720000c7802 */ /* 0x000fc60000000f00 */
[----:B-1---5:R-:W-:Y:S05]  /*25710*/  CALL.REL.NOINC `($_ZN7cutlass13device_kernelIN5flash19enable_sm80_to_sm89INS1_16FlashAttnBwdSm80INS1_25CollectiveMainloopBwdSm80ILi2ELi2EN4cute5tupleIJNS5_1CILi128EEES8_NS7_ILi64EEEEEENS_6half_tEfNS_4arch4Sm80ELb0ELb0ELb1ELb1ELb1ELb0ELb0ELb0ELi2ELi4ELi4ELi4ELb0EEENS1_21CollectiveEpilogueBwdISA_SB_SD_Li256ELb1ELb0ELi2EEENS1_19SingleTileSchedulerILb1ELb0ELb0ELi128EEEEEEEEEvNT_6ParamsE$_ZN4cute3eso3ESOILb1ELb0EJNS_6LayoutINS_5tupleIJNS3_IJNS3_IJNS_1CILi8EEENS4_ILi1EEEEEES6_EEENS3_IJNS3_IJS6_S6_EEENS4_ILi2EEEEEEEEENS3_IJNS3_IJNS3_IJS6_NS4_ILi0EEEEEESD_EEENS3_IJNS3_IJSD_SD_EEENS4_ILi64EEEEEEEEEEENS_10ViewEngineIPN7cutlass6half_tEEEEEC2ERKSK_RKSP_) ;  /* 0xfffe31e000007944 */ /* 0x022fea0003c3ffff */
[----:B-1----:R1:W5:Y:S01]  /*25720*/  LDL.64 R10, [R1+0x758] ;  /* 0x00075800010a7983 */ /* 0x0023620000100a00 */
[----:B------:R-:W-:Y:S01]  /*25730*/  IMAD.MOV.U32 R2, RZ, RZ, R4 ;  /* 0x000000ffff027224 */ /* 0x000fe200078e0004 */
[----:B------:R-:W-:Y:S02]  /*25740*/  MOV R13, R5 ;  /* 0x00000005000d7202 */ /* 0x000fe40000000f00 */
[----:B------:R-:W-:Y:S02]  /*25750*/  MOV R12, 0x25770 ;  /* 0x00025770000c7802 */ /* 0x000fe40000000f00 */
[----:B-1---5:R-:W-:Y:S05]  /*25760*/  CALL.REL.NOINC `($_ZN7cutlass13device_kernelIN5flash19enable_sm80_to_sm89INS1_16FlashAttnBwdSm80INS1_25CollectiveMainloopBwdSm80ILi2ELi2EN4cute5tupleIJNS5_1CILi128EEES8_NS7_ILi64EEEEEENS_6half_tEfNS_4arch4Sm80ELb0ELb0ELb1ELb1ELb1ELb0ELb0ELb0ELi2ELi4ELi4ELi4ELb0EEENS1_21CollectiveEpilogueBwdISA_SB_SD_Li256ELb1ELb0ELi2EEENS1_19SingleTileSchedulerILb1ELb0ELb0ELi128EEEEEEEEEvNT_6ParamsE$_ZN4cute3eso3ESOILb1ELb0EJNS_6LayoutINS_5tupleIJNS3_IJNS3_IJNS_1CILi8EEENS4_ILi1EEEEEES6_EEENS3_IJNS3_IJS6_S6_EEENS4_ILi2EEEEEEEEENS3_IJNS3_IJNS3_IJS6_NS4_ILi0EEEEEESD_EEENS3_IJNS3_IJSD_SD_EEENS4_ILi8192EEEEEEEEEEENS_10ViewEngineINS_8smem_ptrIPN7cutlass6half_tEEEEEEEC2ERKSK_RKSR_) ;  /* 0xfffe31d000007944 */ /* 0x022fea0003c3ffff */
[----:B-1----:R1:W5:Y:S01]  /*25770*/  LDL.64 R2, [R1+0x758] ;  /* 0x0007580001027983 */ /* 0x0023620000100a00 */
[----:B------:R-:W-:Y:S02]  /*25780*/  MOV R14, R10 ;  /* 0x0000000a000e7202 */ /* 0x000fe40000000f00 */
[----:B------:R-:W-:Y:S02]  /*25790*/  MOV R12, 0x257b0 ;  /* 0x000257b0000c7802 */ /* 0x000fe40000000f00 */
[----:B-1---5:R-:W-:Y:S05]  /*257a0*/  CALL.REL.NOINC `($_ZN7cutlass13device_kernelIN5flash19enable_sm80_to_sm89INS1_16FlashAttnBwdSm80INS1_25CollectiveMainloopBwdSm80ILi2ELi2EN4cute5tupleIJNS5_1CILi128EEES8_NS7_ILi64EEEEEENS_6half_tEfNS_4arch4Sm80ELb0ELb0ELb1ELb1ELb1ELb0ELb0ELb0ELi2ELi4ELi4ELi4ELb0EEENS1_21CollectiveEpilogueBwdISA_SB_SD_Li256ELb1ELb0ELi2EEENS1_19SingleTileSchedulerILb1ELb0ELb0ELi128EEEEEEEEEvNT_6ParamsE$_ZN4cute3eso3ESOILb1ELb0EJNS_6LayoutINS_5tupleIJNS3_IJNS_1CILi8EEENS4_ILi1EEEEEENS4_ILi2EEEEEENS3_IJNS3_IJS6_NS4_ILi0EEEEEENS4_ILi64EEEEEEEENS_10ViewEngineIPN7cutlass6half_tEEEEEC2ERKSE_RKSJ_) ;  /* 0xfffe3d4000007944 */ /* 0x022fea0003c3ffff */
[----:B-1----:R1:W5:Y:S01]  /*257b0*/  LDL.64 R10, [R1+0x758] ;  /* 0x00075800010a7983 */ /* 0x0023620000100a00 */
[----:B------:R-:W-:Y:S02]  /*257c0*/  MOV R38, R60 ;  /* 0x0000003c00267202 */ /* 0x000fe40000000f00 */
[----:B------:R-:W-:-:S02]  /*257d0*/  MOV R46, 0x257f0 ;  /* 0x000257f0002e7802 */ /* 0x000fc40000000f00 */
[----:B-1---5:R-:W-:Y:S05]  /*257e0*/  CALL.REL.NOINC `($_ZN7cutlass13device_kernelIN5flash19enable_sm80_to_sm89INS1_16FlashAttnBwdSm80INS1_25CollectiveMainloopBwdSm80ILi2ELi2EN4cute5tupleIJNS5_1CILi128EEES8_NS7_ILi64EEEEEENS_6half_tEfNS_4arch4Sm80ELb0ELb0ELb1ELb1ELb1ELb0ELb0ELb0ELi2ELi4ELi4ELi4ELb0EEENS1_21CollectiveEpilogueBwdISA_SB_SD_Li256ELb1ELb0ELi2EEENS1_19SingleTileSchedulerILb1ELb0ELb0ELi128EEEEEEEEEvNT_6ParamsE$_ZN4cute8smem_ptrIPN7cutlass6half_tEECI1NS_12iter_adaptorIS3_S4_EEES3_) ;  /* 0xfffe481000007944 */ /* 0x022fea0003c3ffff */
[----:B-1----:R1:W5:Y:S01]  /*257f0*/  LDL.64 R2, [R1+0x758] ;  /* 0x0007580001027983 */ /* 0x0023620000100a00 */
[----:B------:R-:W-:-:S03]  /*25800*/  MOV R34, 0x25820 ;  /* 0x0002582000227802 */ /* 0x000fc60000000f00 */
[----:B-1---5:R-:W-:Y:S05]  /*25810*/  CALL.REL.NOINC `($_ZN7cutlass13device_kernelIN5flash19enable_sm80_to_sm89INS1_16FlashAttnBwdSm80INS1_25CollectiveMainloopBwdSm80ILi2ELi2EN4cute5tupleIJNS5_1CILi128EEES8_NS7_ILi64EEEEEENS_6half_tEfNS_4arch4Sm80ELb0ELb0ELb1ELb1ELb1ELb0ELb0ELb0ELi2ELi4ELi4ELi4ELb0EEENS1_21CollectiveEpilogueBwdISA_SB_SD_Li256ELb1ELb0ELi2EEENS1_19SingleTileSchedulerILb1ELb0ELb0ELi128EEEEEEEEEvNT_6ParamsE$_ZN4cute3eso3ESOILb1ELb0EJNS_6LayoutINS_5tupleIJNS3_IJNS_1CILi8EEENS4_ILi1EEEEEENS4_ILi2EEEEEENS3_IJNS3_IJS6_NS4_ILi0EEEEEENS4_ILi8192EEEEEEEENS_10ViewEngineINS_8smem_ptrIPN7cutlass6half_tEEEEEEEC2ERKSE_RKSL_) ;  /* 0xfffe3d6000007944 */ /* 0x022fea0003c3ffff */
        /* <DEDUP_REMOVED lines=119> */
[----:B-1----:R-:W-:Y:S05]  /*25f90*/  CALL.REL.NOINC `($_ZN7cutlass13device_kernelIN5flash19enable_sm80_to_sm89INS1_16FlashAttnBwdSm80INS1_25CollectiveMainloopBwdSm80ILi2ELi2EN4cute5tupleIJNS5_1CILi128EEES8_NS7_ILi64EEEEEENS_6half_tEfNS_4arch4Sm80ELb0ELb0ELb1ELb1ELb1ELb0ELb0ELb0ELi2ELi4ELi4ELi4ELb0EEENS1_21CollectiveEpilogueBwdISA_SB_SD_Li256ELb1ELb0ELi2EEENS1_19SingleTileSchedulerILb1ELb0ELb0ELi128EEEEEEEEEvNT_6ParamsE$_ZZN4cute5sliceINS_5tupleIJNS_10UnderscoreES2_NS_1CILi0EEEEEENS1_IJNS1_IJNS3_ILi1EEES4_EEEiNS3_ILi1024EEEEEEEEDaRKT_RKT0_ENKUlRKT_RKT0_E_clIS2_iEEDaSI_SL_) ;  /* 0xfffe491000007944 */ /* 0x002fea0003c3ffff */
[----:B------:R-:W-:Y:S02]  /*25fa0*/  MOV R2, 0x25fc0 ;  /* 0x00025fc000027802 */ /* 0x000fe40000000f00 */
[----:B------:R-:W-:Y:S05]  /*25fb0*/  CALL.REL.NOINC `($_ZN7cutlass13device_kernelIN5flash19enable_sm80_to_sm89INS1_16FlashAttnBwdSm80INS1_25CollectiveMainloopBwdSm80ILi2ELi2EN4cute5tupleIJNS5_1CILi128EEES8_NS7_ILi64EEEEEENS_6half_tEfNS_4arch4Sm80ELb0ELb0ELb1ELb1ELb1ELb0ELb0ELb0ELi2ELi4ELi4ELi4ELb0EEENS1_21CollectiveEpilogueBwdISA_SB_SD_Li256ELb1ELb0ELi2EEENS1_19SingleTileSchedulerILb1ELb0ELb0ELi128EEEEEEEEEvNT_6ParamsE$_ZZN4cute12filter_tupleINS_5tupleIJNS_10UnderscoreES2_NS_1CILi0EEEEEENS1_IJNS1_IJNS3_ILi1EEES4_EEEiNS3_ILi1024EEEEEEZNS_5sliceIS5_S9_EEDaRKT_RKT0_EUlRKT_RKT0_E_EEDaSD_SG_OT1_ENKUlDpSJ_E_clIJNS1_IJS7_EEENS1_IJiEEENS1_IJEEEEEEDaSQ_) ;  /* 0xfffe429000007944 */ /* 0x000fea0003c3ffff */
[----:B------:R-:W-:Y:S02]  /*25fc0*/  MOV R82, R69 ;  /* 0x0000004500527202 */ /* 0x000fe40000000f00 */
[----:B------:R-:W-:-:S02]  /*25fd0*/  MOV R36, 0x25ff0 ;  /* 0x00025ff000247802 */ /* 0x000fc40000000f00 */
[----:B------:R-:W-:Y:S05]  /*25fe0*/  CALL.REL.NOINC `($_ZN7cutlass13device_kernelIN5flash19enable_sm80_to_sm89INS1_16FlashAttnBwdSm80INS1_25CollectiveMainloopBwdSm80ILi2ELi2EN4cute5tupleIJNS5_1CILi128EEES8_NS7_ILi64EEEEEENS_6half_tEfNS_4arch4Sm80ELb0ELb0ELb1ELb1ELb1ELb0ELb0ELb0ELi2ELi4ELi4ELi4ELb0EEENS1_21CollectiveEpilogueBwdISA_SB_SD_Li256ELb1ELb0ELi2EEENS1_19SingleTileSchedulerILb1ELb0ELb0ELi128EEEEEEEEEvNT_6ParamsE$_ZN4cute5tupleIJNS0_IJNS0_IJNS_1CILi8EEENS1_ILi1EEEEEENS1_ILi2EEEEEENS0_IJNS0_IJS3_NS1_ILi0EEEEEEiEEEEEC2ERKS6_RKS9_) ;  /* 0xfffe3ce000007944 */ /* 0x000fea0003c3ffff */
[----:B-1----:R1:W5:Y:S01]  /*25ff0*/  LDL R3, [R8] ;  /* 0x0000000008037983 */ /* 0x0023620000100800 */
[----:B------:R-:W-:-:S02]  /*26000*/  MOV R82, R69 ;  /* 0x0000004500527202 */ /* 0x000fc40000000f00 */
[----:B------:R-:W-:Y:S02]  /*26010*/  MOV R12, 0x26030 ;  /* 0x00026030000c7802 */ /* 0x000fe40000000f00 */
[----:B-1---5:R-:W-:Y:S05]  /*26020*/  CALL.REL.NOINC `($_ZN7cutlass13device_kernelIN5flash19enable_sm80_to_sm89INS1_16FlashAttnBwdSm80INS1_25CollectiveMainloopBwdSm80ILi2ELi2EN4cute5tupleIJNS5_1CILi128EEES8_NS7_ILi64EEEEEENS_6half_tEfNS_4arch4Sm80ELb0ELb0ELb1ELb1ELb1ELb0ELb0ELb0ELi2ELi4ELi4ELi4ELb0EEENS1_21CollectiveEpilogueBwdISA_SB_SD_Li256ELb1ELb0ELi2EEENS1_19SingleTileSchedulerILb1ELb0ELb0ELi128EEEEEEEEEvNT_6ParamsE$_ZN4cute3eso3ESOILb0ELb1EJNS_6LayoutINS_5tupleIJNS3_IJNS_1CILi8EEENS4_ILi1EEEEEENS4_ILi2EEEEEENS3_IJNS3_IJS6_NS4_ILi0EEEEEEiEEEEESA_EEC2ERKSD_RKSA_) ;  /* 0xfffe1d3000007944 */ /* 0x022fea0003c3ffff */
[----:B------:R2:W5:Y:S01]  /*26030*/  LDL R36, [R8] ;  /* 0x0000000008247983 */ /* 0x0005620000100800 */
[----:B------:R-:W-:Y:S01]  /*26040*/  IMAD.MOV.U32 R38, RZ, RZ, R60 ;  /* 0x000000ffff267224 */ /* 0x000fe200078e003c */
[----:B-1----:R-:W-:Y:S01]  /*26050*/  MOV R2, R28 ;  /* 0x0000001c00027202 */ /* 0x002fe20000000f00 */
[----:B------:R-:W-:Y:S01]  /*26060*/  IMAD.MOV.U32 R3, RZ, RZ, R29 ;  /* 0x000000ffff037224 */ /* 0x000fe200078e001d */
[----:B------:R-:W-:Y:S02]  /*26070*/  MOV R46, 0x26090 ;  /* 0x00026090002e7802 */ /* 0x000fe40000000f00 */
[----:B--2--5:R-:W-:Y:S05]  /*26080*/  CALL.REL.NOINC `($_ZN7cutlass13device_kernelIN5flash19enable_sm80_to_sm89INS1_16FlashAttnBwdSm80INS1_25CollectiveMainloopBwdSm80ILi2ELi2EN4cute5tupleIJNS5_1CILi128EEES8_NS7_ILi64EEEEEENS_6half_tEfNS_4arch4Sm80ELb0ELb0ELb1ELb1ELb1ELb0ELb0ELb0ELi2ELi4ELi4ELi4ELb0EEENS1_21CollectiveEpilogueBwdISA_SB_SD_Li256ELb1ELb0ELi2EEENS1_19SingleTileSchedulerILb1ELb0ELb0ELi128EEEEEEEEEvNT_6ParamsE$_ZN4cute8smem_ptrIPN7cutlass6half_tEECI1NS_12iter_adaptorIS3_S4_EEES3_) ;  /* 0xfffe3f7000007944 */ /* 0x024fea0003c3ffff */
[----:B-1----:R-:W2:Y:S01]  /*26090*/  LDL.64 R2, [R1+0x758] ;  /* 0x0007580001027983 */ /* 0x002ea20000100a00 */
[----:B------:R-:W-:Y:S01]  /*260a0*/  IMAD.MOV.U32 R82, RZ, RZ, R69 ;  /* 0x000000ffff527224 */ /* 0x000fe200078e0045 */
[----:B------:R-:W-:Y:S02]  /*260b0*/  MOV R83, R59 ;  /* 0x0000003b00537202 */ /* 0x000fe40000000f00 */
[----:B------:R-:W-:Y:S01]  /*260c0*/  MOV R38, 0x260f0 ;  /* 0x000260f000267802 */ /* 0x000fe20000000f00 */
[----:B--2---:R1:W-:Y:S04]  /*260d0*/  STL.64 [R1+0x770], R2 ;  /* 0x0007700201007387 */ /* 0x0043e80000100a00 */
[----:B-1----:R-:W-:Y:S05]  /*260e0*/  CALL.REL.NOINC `($_ZN7cutlass13device_kernelIN5flash19enable_sm80_to_sm89INS1_16FlashAttnBwdSm80INS1_25CollectiveMainloopBwdSm80ILi2ELi2EN4cute5tupleIJNS5_1CILi128EEES8_NS7_ILi64EEEEEENS_6half_tEfNS_4arch4Sm80ELb0ELb0ELb1ELb1ELb1ELb0ELb0ELb0ELi2ELi4ELi4ELi4ELb0EEENS1_21CollectiveEpilogueBwdISA_SB_SD_Li256ELb1ELb0ELi2EEENS1_19SingleTileSchedulerILb1ELb0ELb0ELi128EEEEEEEEEvNT_6ParamsE$_ZN4cute3eso3ESOILb0ELb0EJNS_6LayoutINS_5tupleIJNS3_IJNS_1CILi8EEENS4_ILi1EEEEEENS4_ILi2EEEEEENS3_IJNS3_IJS6_NS4_ILi0EEEEEEiEEEEENS_10ViewEngineINS_8smem_ptrIPN7cutlass6half_tEEEEEEEC2ERKSD_RKSK_) ;  /* 0xfffe15b000007944 */ /* 0x002fea0003c3ffff */
[----:B------:R2:W5:Y:S04]  /*260f0*/  LDL R37, [R8] ;  /* 0x0000000008257983 */ /* 0x0005680000100800 */
[----:B------:R2:W5:Y:S01]  /*26100*/  LDL.64 R4, [R8+0x8] ;  /* 0x0000080008047983 */ /* 0x0005620000100a00 */
[----:B------:R-:W-:Y:S01]  /*26110*/  IMAD.MOV.U32 R82, RZ, RZ, R69 ;  /* 0x000000ffff527224 */ /* 0x000fe200078e0045 */
[----:B------:R-:W-:Y:S01]  /*26120*/  MOV R38, R22 ;  /* 0x0000001600267202 */ /* 0x000fe20000000f00 */
[----:B-1----:R-:W-:Y:S01]  /*26130*/  IMAD.MOV.U32 R3, RZ, RZ, R23 ;  /* 0x000000ffff037224 */ /* 0x002fe200078e0017 */
[----:B------:R-:W-:-:S02]  /*26140*/  MOV R36, 0x26160 ;  /* 0x0002616000247802 */ /* 0x000fc40000000f00 */
[----:B--2--5:R-:W-:Y:S05]  /*26150*/  CALL.REL.NOINC `($_ZN7cutlass13device_kernelIN5flash19enable_sm80_to_sm89INS1_16FlashAttnBwdSm80INS1_25CollectiveMainloopBwdSm80ILi2ELi2EN4cute5tupleIJNS5_1CILi128EEES8_NS7_ILi64EEEEEENS_6half_tEfNS_4arch4Sm80ELb0ELb0ELb1ELb1ELb1ELb0ELb0ELb0ELi2ELi4ELi4ELi4ELb0EEENS1_21CollectiveEpilogueBwdISA_SB_SD_Li256ELb1ELb0ELi2EEENS1_19SingleTileSchedulerILb1ELb0ELb0ELi128EEEEEEEEEvNT_6ParamsE$_ZN4cute3eso3ESOILb1ELb0EJNS_6LayoutINS_5tupleIJNS3_IJNS3_IJNS_1CILi4EEENS4_ILi2EEEEEENS4_ILi1EEEEEES6_EEENS3_IJNS3_IJNS3_IJS8_NS4_ILi32EEEEEENS4_ILi0EEEEEENS4_ILi64EEEEEEEENS_10ViewEngineIPN7cutlass6half_tEEEEEC2ERKSH_RKSM_) ;  /* 0xfffe265000007944 */ /* 0x024fea0003c3ffff */
[----:B-1----:R1:W5:Y:S01]  /*26160*/  LDL.64 R2, [R8] ;  /* 0x0000000008027983 */ /* 0x0023620000100a00 */
[----:B------:R-:W-:-:S03]  /*26170*/  MOV R36, 0x26190 ;  /* 0x0002619000247802 */ /* 0x000fc60000000f00 */
[----:B-1---5:R-:W-:Y:S05]  /*26180*/  CALL.REL.NOINC `($_ZN7cutlass13device_kernelIN5flash19enable_sm80_to_sm89INS1_16FlashAttnBwdSm80INS1_25CollectiveMainloopBwdSm80ILi2ELi2EN4cute5tupleIJNS5_1CILi128EEES8_NS7_ILi64EEEEEENS_6half_tEfNS_4arch4Sm80ELb0ELb0ELb1ELb1ELb1ELb0ELb0ELb0ELi2ELi4ELi4ELi4ELb0EEENS1_21CollectiveEpilogueBwdISA_SB_SD_Li256ELb1ELb0ELi2EEENS1_19SingleTileSchedulerILb1ELb0ELb0ELi128EEEEEEEEEvNT_6ParamsE$_ZZN4cute4takeILi1ELi2ENS_5tupleIJNS1_IJNS_1CILi1EEENS2_ILi0EEEEEEiEEEEEDaRKT1_ENKUlDpRKT_E_clIJiEEEDaSD_) ;  /* 0xfffe464000007944 */ /* 0x022fea0003c3ffff */
[----:B------:R-:W-:Y:S02]  /*26190*/  MOV R82, R60 ;  /* 0x0000003c00527202 */ /* 0x000fe40000000f00 */
[----:B------:R-:W-:-:S02]  /*261a0*/  MOV R38, 0x261c0 ;  /* 0x000261c000267802 */ /* 0x000fc40000000f00 */
[----:B------:R-:W-:Y:S05]  /*261b0*/  CALL.REL.NOINC `($_ZN7cutlass13device_kernelIN5flash19enable_sm80_to_sm89INS1_16FlashAttnBwdSm80INS1_25CollectiveMainloopBwdSm80ILi2ELi2EN4cute5tupleIJNS5_1CILi128EEES8_NS7_ILi64EEEEEENS_6half_tEfNS_4arch4Sm80ELb0ELb0ELb1ELb1ELb1ELb0ELb0ELb0ELi2ELi4ELi4ELi4ELb0EEENS1_21CollectiveEpilogueBwdISA_SB_SD_Li256ELb1ELb0ELi2EEENS1_19SingleTileSchedulerILb1ELb0ELb0ELi128EEEEEEEEEvNT_6ParamsE$_ZN4cute3eso3ESOILb1ELb0EJNS_5tupleIJNS_1CILi1EEENS3_ILi0EEEEEENS2_IJiEEEEEC2ERKS6_RKS7_) ;  /* 0xfffe244000007944 */ /* 0x000fea0003c3ffff */
[----:B-1----:R1:W5:Y:S01]  /*261c0*/  LDL R37, [R1+0x758] ;  /* 0x0007580001257983 */ /* 0x0023620000100800 */
[----:B------:R-:W-:-:S02]  /*261d0*/  MOV R82, R69 ;  /* 0x0000004500527202 */ /* 0x000fc40000000f00 */
[----:B------:R-:W-:Y:S02]  /*261e0*/  MOV R38, 0x26200 ;  /* 0x0002620000267802 */ /* 0x000fe40000000f00 */
[----:B-1---5:R-:W-:Y:S05]  /*261f0*/  CALL.REL.NOINC `($_ZN7cutlass13device_kernelIN5flash19enable_sm80_to_sm89INS1_16FlashAttnBwdSm80INS1_25CollectiveMainloopBwdSm80ILi2ELi2EN4cute5tupleIJNS5_1CILi128EEES8_NS7_ILi64EEEEEENS_6half_tEfNS_4arch4Sm80ELb0ELb0ELb1ELb1ELb1ELb0ELb0ELb0ELi2ELi4ELi4ELi4ELb0EEENS1_21CollectiveEpilogueBwdISA_SB_SD_Li256ELb1ELb0ELi2EEENS1_19SingleTileSchedulerILb1ELb0ELb0ELi128EEEEEEEEEvNT_6ParamsE$_ZN4cute5tupleIJNS0_IJNS0_IJNS_1CILi8EEENS1_ILi1EEEEEENS0_IJNS1_ILi2EEEEEEEEENS0_IJNS0_IJS3_NS1_ILi0EEEEEENS0_IJiEEEEEEEEC2ERKS7_RKSB_) ;  /* 0xfffe3a9000007944 */ /* 0x022fea0003c3ffff */
[----:B------:R2:W5:Y:S01]  /*26200*/  LDL R40, [R8] ;  /* 0x0000000008287983 */ /* 0x0005620000100800 */
[----:B------:R-:W-:Y:S01]  /*26210*/  IMAD.MOV.U32 R82, RZ, RZ, R69 ;  /* 0x000000ffff527224 */ /* 0x000fe200078e0045 */
[----:B------:R-:W-:Y:S02]  /*26220*/  MOV R83, R59 ;  /* 0x0000003b00537202 */ /* 0x000fe40000000f00 */
[----:B------:R2:W-:Y:S01]  /*26230*/  STL.64 [R1+0x770], R4 ;  /* 0x0007700401007387 */ /* 0x0005e20000100a00 */
[----:B------:R-:W-:-:S03]  /*26240*/  MOV R38, 0x26260 ;  /* 0x0002626000267802 */ /* 0x000fc60000000f00 */
[----:B-12--5:R-:W-:Y:S05]  /*26250*/  CALL.REL.NOINC `($_ZN7cutlass13device_kernelIN5flash19enable_sm80_to_sm89INS1_16FlashAttnBwdSm80INS1_25CollectiveMainloopBwdSm80ILi2ELi2EN4cute5tupleIJNS5_1CILi128EEES8_NS7_ILi64EEEEEENS_6half_tEfNS_4arch4Sm80ELb0ELb0ELb1ELb1ELb1ELb0ELb0ELb0ELi2ELi4ELi4ELi4ELb0EEENS1_21CollectiveEpilogueBwdISA_SB_SD_Li256ELb1ELb0ELi2EEENS1_19SingleTileSchedulerILb1ELb0ELb0ELi128EEEEEEEEEvNT_6ParamsE$_ZN4cute3eso3ESOILb0ELb0EJNS_6LayoutINS_5tupleIJNS3_IJNS_1CILi8EEENS4_ILi1EEEEEENS3_IJNS4_ILi2EEEEEEEEENS3_IJNS3_IJS6_NS4_ILi0EEEEEENS3_IJiEEEEEEEENS_10ViewEngineINS_8smem_ptrIPN7cutlass6half_tEEEEEEEC2ERKSF_RKSM_) ;  /* 0xfffe13d000007944 */ /* 0x026fea0003c3ffff */
[----:B------:R2:W5:Y:S04]  /*26260*/  LDL R11, [R8] ;  /* 0x00000000080b7983 */ /* 0x0005680000100800 */
[----:B------:R2:W5:Y:S01]  /*26270*/  LDL.64 R4, [R8+0x8] ;  /* 0x0000080008047983 */ /* 0x0005620000100a00 */
[----:B------:R-:W-:-:S02]  /*26280*/  MOV R82, R69 ;  /* 0x0000004500527202 */ /* 0x000fc40000000f00 */
[----:B------:R-:W-:Y:S02]  /*26290*/  MOV R38, 0x262b0 ;  /* 0x000262b000267802 */ /* 0x000fe40000000f00 */
[----:B-12--5:R-:W-:Y:S05]  /*262a0*/  CALL.REL.NOINC `($_ZN7cutlass13device_kernelIN5flash19enable_sm80_to_sm89INS1_16FlashAttnBwdSm80INS1_25CollectiveMainloopBwdSm80ILi2ELi2EN4cute5tupleIJNS5_1CILi128EEES8_NS7_ILi64EEEEEENS_6half_tEfNS_4arch4Sm80ELb0ELb0ELb1ELb1ELb1ELb0ELb0ELb0ELi2ELi4ELi4ELi4ELb0EEENS1_21CollectiveEpilogueBwdISA_SB_SD_Li256ELb1ELb0ELi2EEENS1_19SingleTileSchedulerILb1ELb0ELb0ELi128EEEEEEEEEvNT_6ParamsE$_ZN4cute3eso3ESOILb1ELb0EJNS_6LayoutINS_5tupleIJNS3_IJNS3_IJNS_1CILi4EEENS4_ILi2EEEEEENS4_ILi1EEEEEENS3_IJS6_EEEEEENS3_IJNS3_IJNS3_IJS8_NS4_ILi32EEEEEENS4_ILi0EEEEEENS3_IJNS4_ILi64EEEEEEEEEEENS_10ViewEngineIPN7cutlass6half_tEEEEEC2ERKSJ_RKSO_) ;  /* 0xfffe24c000007944 */ /* 0x026fea0003c3ffff */
[----:B-1----:R1:W5:Y:S01]  /*262b0*/  LDL.64 R2, [R8] ;  /* 0x0000000008027983 */ /* 0x0023620000100a00 */
[----:B------:R-:W-:Y:S02]  /*262c0*/  MOV R82, R69 ;  /* 0x0000004500527202 */ /* 0x000fe40000000f00 */
[----:B------:R-:W-:Y:S02]  /*262d0*/  MOV R38, 0x262f0 ;  /* 0x000262f000267802 */ /* 0x000fe40000000f00 */
[----:B-1---5:R-:W-:Y:S05]  /*262e0*/  CALL.REL.NOINC `($_ZN7cutlass13device_kernelIN5flash19enable_sm80_to_sm89INS1_16FlashAttnBwdSm80INS1_25CollectiveMainloopBwdSm80ILi2ELi2EN4cute5tupleIJNS5_1CILi128EEES8_NS7_ILi64EEEEEENS_6half_tEfNS_4arch4Sm80ELb0ELb0ELb1ELb1ELb1ELb0ELb0ELb0ELi2ELi4ELi4ELi4ELb0EEENS1_21CollectiveEpilogueBwdISA_SB_SD_Li256ELb1ELb0ELi2EEENS1_19SingleTileSchedulerILb1ELb0ELb0ELi128EEEEEEEEEvNT_6ParamsE$_ZN4cute3eso3ESOILb1ELb0EJNS_6LayoutINS_5tupleIJNS3_IJNS3_IJNS3_IJNS_1CILi4EEENS4_ILi2EEEEEENS4_ILi1EEEEEES8_EEENS3_IJNS3_IJNS3_IJS8_S8_EEES8_EEES6_EEEEEENS3_IJNS3_IJNS3_IJNS3_IJS8_NS4_ILi32EEEEEENS4_ILi0EEEEEESH_EEENS3_IJNS3_IJNS3_IJSH_SH_EEESH_EEENS4_ILi64EEEEEEEEEEENS_10ViewEngineIPN7cutlass6half_tEEEEEC2ERKSP_RKSU_) ;  /* 0xfffe235000007944 */ /* 0x022fea0003c3ffff */
[----:B-1----:R1:W5:Y:S01]  /*262f0*/  LDL.64 R2, [R8] ;  /* 0x0000000008027983 */ /* 0x0023620000100a00 */
[----:B------:R-:W-:Y:S02]  /*26300*/  MOV R83, R69 ;  /* 0x0000004500537202 */ /* 0x000fe40000000f00 */
[----:B------:R-:W-:Y:S02]  /*26310*/  MOV R12, 0x26330 ;  /* 0x00026330000c7802 */ /* 0x000fe40000000f00 */
[----:B-1---5:R-:W-:Y:S05]  /*26320*/  CALL.REL.NOINC `($_ZN7cutlass13device_kernelIN5flash19enable_sm80_to_sm89INS1_16FlashAttnBwdSm80INS1_25CollectiveMainloopBwdSm80ILi2ELi2EN4cute5tupleIJNS5_1CILi128EEES8_NS7_ILi64EEEEEENS_6half_tEfNS_4arch4Sm80ELb0ELb0ELb1ELb1ELb1ELb0ELb0ELb0ELi2ELi4ELi4ELi4ELb0EEENS1_21CollectiveEpilogueBwdISA_SB_SD_Li256ELb1ELb0ELi2EEENS1_19SingleTileSchedulerILb1ELb0ELb0ELi128EEEEEEEEEvNT_6ParamsE$_ZN4cute5tupleIJNS0_IJNS_1CILi2EEEEEENS0_IJiEEEEEC2ERKS3_RKS4_) ;  /* 0xfffe3b0000007944 */ /* 0x022fea0003c3ffff */
[----:B------:R-:W2:Y:S01]  /*26330*/  LDL R6, [R8] ;  /* 0x0000000008067983 */ /* 0x000ea20000100800 */
[----:B------:R-:W-:Y:S02]  /*26340*/  MOV R82, R58 ;  /* 0x0000003a00527202 */ /* 0x000fe40000000f00 */
[----:B-1----:R-:W-:Y:S01]  /*26350*/  MOV R10, 0x26380 ;  /* 0x00026380000a7802 */ /* 0x002fe20000000f00 */
[----:B--2---:R1:W-:Y:S04]  /*26360*/  STL [R1+0x750], R6 ;  /* 0x0007500601007387 */ /* 0x0043e80000100800 */
[----:B-1----:R-:W-:Y:S05]  /*26370*/  CALL.REL.NOINC `($_ZN7cutlass13device_kernelIN5flash19enable_sm80_to_sm89INS1_16FlashAttnBwdSm80INS1_25CollectiveMainloopBwdSm80ILi2ELi2EN4cute5tupleIJNS5_1CILi128EEES8_NS7_ILi64EEEEEENS_6half_tEfNS_4arch4Sm80ELb0ELb0ELb1ELb1ELb1ELb0ELb0ELb0ELi2ELi4ELi4ELi4ELb0EEENS1_21CollectiveEpilogueBwdISA_SB_SD_Li256ELb1ELb0ELi2EEENS1_19SingleTileSchedulerILb1ELb0ELb0ELi128EEEEEEEEEvNT_6ParamsE$_ZZN4cute14logical_divideINS_5tupleIJNS1_IJNS_1CILi8EEENS2_ILi1EEEEEENS1_IJNS2_ILi2EEEEEEEEENS1_IJNS1_IJS4_NS2_ILi0EEEEEENS1_IJiEEEEEENS1_IJS5_NS_6LayoutIS4_S9_EEEEEEEDaRKNSD_IT_T0_EERKT1_ENKUlRKT_RKT0_E_clINSD_IS7_SB_EESE_EEDaSQ_ST_) ;  /* 0xfffe432000007944 */ /* 0x002fea0003c3ffff */
[----:B------:R-:W-:Y:S02]  /*26380*/  MOV R10, R69 ;  /* 0x00000045000a7202 */ /* 0x000fe40000000f00 */
[----:B------:R-:W-:-:S02]  /*26390*/  MOV R12, 0x263b0 ;  /* 0x000263b0000c7802 */ /* 0x000fc40000000f00 */
[----:B-----5:R-:W-:Y:S05]  /*263a0*/  CALL.REL.NOINC `($_ZN7cutlass13device_kernelIN5flash19enable_sm80_to_sm89INS1_16FlashAttnBwdSm80INS1_25CollectiveMainloopBwdSm80ILi2ELi2EN4cute5tupleIJNS5_1CILi128EEES8_NS7_ILi64EEEEEENS_6half_tEfNS_4arch4Sm80ELb0ELb0ELb1ELb1ELb1ELb0ELb0ELb0ELi2ELi4ELi4ELi4ELb0EEENS1_21CollectiveEpilogueBwdISA_SB_SD_Li256ELb1ELb0ELi2EEENS1_19SingleTileSchedulerILb1ELb0ELb0ELi128EEEEEEEEEvNT_6ParamsE$_ZN4cute3eso3ESOILb1ELb0EJNS_5tupleIJNS2_IJNS_1CILi1EEENS3_ILi0EEEEEENS2_IJS5_S5_EEEEEENS2_IJS5_iEEEEEC2ERKS8_RKS9_) ;  /* 0xfffe219000007944 */ /* 0x020fea0003c3ffff */
[----:B-1----:R1:W5:Y:S01]  /*263b0*/  LDL R11, [R8] ;  /* 0x00000000080b7983 */ /* 0x0023620000100800 */
[----:B------:R-:W-:-:S02]  /*263c0*/  MOV R83, R69 ;  /* 0x0000004500537202 */ /* 0x000fc40000000f00 */
[----:B------:R-:W-:Y:S02]  /*263d0*/  MOV R12, 0x263f0 ;  /* 0x000263f0000c7802 */ /* 0x000fe40000000f00 */
[----:B-1---5:R-:W-:Y:S05]  /*263e0*/  CALL.REL.NOINC `($_ZN7cutlass13device_kernelIN5flash19enable_sm80_to_sm89INS1_16FlashAttnBwdSm80INS1_25CollectiveMainloopBwdSm80ILi2ELi2EN4cute5tupleIJNS5_1CILi128EEES8_NS7_ILi64EEEEEENS_6half_tEfNS_4arch4Sm80ELb0ELb0ELb1ELb1ELb1ELb0ELb0ELb0ELi2ELi4ELi4ELi4ELb0EEENS1_21CollectiveEpilogueBwdISA_SB_SD_Li256ELb1ELb0ELi2EEENS1_19SingleTileSchedulerILb1ELb0ELb0ELi128EEEEEEEEEvNT_6ParamsE$_ZN4cute5tupleIJNS0_IJNS0_IJNS0_IJNS_1CILi8EEENS1_ILi1EEEEEENS0_IJS3_S3_EEEEEENS0_IJS3_NS1_ILi2EEEEEEEEENS0_IJNS0_IJNS0_IJS3_NS1_ILi0EEEEEENS0_IJSA_SA_EEEEEENS0_IJSA_iEEEEEEEEC2ERKS9_RKSF_) ;  /* 0xfffe360000007944 */ /* 0x022fea0003c3ffff */
[----:B-1----:R1:W5:Y:S01]  /*263f0*/  LDL R11, [R8] ;  /* 0x00000000080b7983 */ /* 0x0023620000100800 */
[----:B------:R-:W-:Y:S02]  /*26400*/  MOV R10, R69 ;  /* 0x00000045000a7202 */ /* 0x000fe40000000f00 */
[----:B------:R-:W-:Y:S02]  /*26410*/  MOV R12, 0x26430 ;  /* 0x00026430000c7802 */ /* 0x000fe40000000f00 */
[----:B-1---5:R-:W-:Y:S05]  /*26420*/  CALL.REL.NOINC `($_ZN7cutlass13device_kernelIN5flash19enable_sm80_to_sm89INS1_16FlashAttnBwdSm80INS1_25CollectiveMainloopBwdSm80ILi2ELi2EN4cute5tupleIJNS5_1CILi128EEES8_NS7_ILi64EEEEEENS_6half_tEfNS_4arch4Sm80ELb0ELb0ELb1ELb1ELb1ELb0ELb0ELb0ELi2ELi4ELi4ELi4ELb0EEENS1_21CollectiveEpilogueBwdISA_SB_SD_Li256ELb1ELb0ELi2EEENS1_19SingleTileSchedulerILb1ELb0ELb0ELi128EEEEEEEEEvNT_6ParamsE$_ZN4cute3eso3ESOILb1ELb0EJNS_5tupleIJNS2_IJNS_1CILi1EEENS3_ILi0EEEEEENS2_IJS5_S5_EEEEEENS2_IJS5_iEEEEEC2ERKS8_RKS9_) ;  /* 0xfffe211000007944 */ /* 0x022fea0003c3ffff */
[----:B-1----:R1:W5:Y:S01]  /*26430*/  LDL R11, [R8] ;  /* 0x00000000080b7983 */ /* 0x0023620000100800 */
[----:B------:R-:W-:Y:S02]  /*26440*/  MOV R82, R69 ;  /* 0x0000004500527202 */ /* 0x000fe40000000f00 */
[----:B------:R-:W-:Y:S02]  /*26450*/  MOV R12, 0x26470 ;  /* 0x00026470000c7802 */ /* 0x000fe40000000f00 */
[----:B-1---5:R-:W-:Y:S05]  /*26460*/  CALL.REL.NOINC `($_ZN7cutlass13device_kernelIN5flash19enable_sm80_to_sm89INS1_16FlashAttnBwdSm80INS1_25CollectiveMainloopBwdSm80ILi2ELi2EN4cute5tupleIJNS5_1CILi128EEES8_NS7_ILi64EEEEEENS_6half_tEfNS_4arch4Sm80ELb0ELb0ELb1ELb1ELb1ELb0ELb0ELb0ELi2ELi4ELi4ELi4ELb0EEENS1_21CollectiveEpilogueBwdISA_SB_SD_Li256ELb1ELb0ELi2EEENS1_19SingleTileSchedulerILb1ELb0ELb0ELi128EEEEEEEEEvNT_6ParamsE$_ZN4cute3eso3ESOILb1ELb0EJNS_5tupleIJNS_1CILi0EEES4_EEEiEEC2ERKS5_RKi) ;  /* 0xfffe215000007944 */ /* 0x022fea0003c3ffff */
[----:B-1----:R1:W5:Y:S01]  /*26470*/  LDL R11, [R8] ;  /* 0x00000000080b7983 */ /* 0x0023620000100800 */
[----:B------:R-:W-:Y:S02]  /*26480*/  MOV R82, R69 ;  /* 0x0000004500527202 */ /* 0x000fe40000000f00 */
[----:B------:R-:W-:Y:S02]  /*26490*/  MOV R12, 0x264b0 ;  /* 0x000264b0000c7802 */ /* 0x000fe40000000f00 */
[----:B-1---5:R-:W-:Y:S05]  /*264a0*/  CALL.REL.NOINC `($_ZN7cutlass13device_kernelIN5flash19enable_sm80_to_sm89INS1_16FlashAttnBwdSm80INS1_25CollectiveMainloopBwdSm80ILi2ELi2EN4cute5tupleIJNS5_1CILi128EEES8_NS7_ILi64EEEEEENS_6half_tEfNS_4arch4Sm80ELb0ELb0ELb1ELb1ELb1ELb0ELb0ELb0ELi2ELi4ELi4ELi4ELb0EEENS1_21CollectiveEpilogueBwdISA_SB_SD_Li256ELb1ELb0ELi2EEENS1_19SingleTileSchedulerILb1ELb0ELb0ELi128EEEEEEEEEvNT_6ParamsE$_ZN4cute3eso3ESOILb1ELb0EJNS_5tupleIJNS2_IJNS_1CILi1EEENS3_ILi0EEEEEES5_EEENS2_IJNS2_IJS5_S5_EEEiEEEEEC2ERKS7_RKS9_) ;  /* 0xfffe20d000007944 */ /* 0x022fea0003c3ffff */
[----:B-1----:R1:W5:Y:S01]  /*264b0*/  LDL R11, [R8] ;  /* 0x00000000080b7983 */ /* 0x0023620000100800 */
[----:B------:R-:W-:-:S02]  /*264c0*/  MOV R82, R69 ;  /* 0x0000004500527202 */ /* 0x000fc40000000f00 */
[----:B------:R-:W-:Y:S02]  /*264d0*/  MOV R12, 0x264f0 ;  /* 0x000264f0000c7802 */ /* 0x000fe40000000f00 */
[----:B-1---5:R-:W-:Y:S05]  /*264e0*/  CALL.REL.NOINC `($_ZN7cutlass13device_kernelIN5flash19enable_sm80_to_sm89INS1_16FlashAttnBwdSm80INS1_25CollectiveMainloopBwdSm80ILi2ELi2EN4cute5tupleIJNS5_1CILi128EEES8_NS7_ILi64EEEEEENS_6half_tEfNS_4arch4Sm80ELb0ELb0ELb1ELb1ELb1ELb0ELb0ELb0ELi2ELi4ELi4ELi4ELb0EEENS1_21CollectiveEpilogueBwdISA_SB_SD_Li256ELb1ELb0ELi2EEENS1_19SingleTileSchedulerILb1ELb0ELb0ELi128EEEEEEEEEvNT_6ParamsE$_ZN4cute5tupleIJNS0_IJNS0_IJNS0_IJNS_1CILi8EEENS1_ILi1EEEEEES3_EEENS0_IJNS0_IJS3_S3_EEENS1_ILi2EEEEEEEEENS0_IJNS0_IJNS0_IJS3_NS1_ILi0EEEEEESA_EEENS0_IJNS0_IJSA_SA_EEEiEEEEEEEEC2ERKS9_RKSF_) ;  /* 0xfffe354000007944 */ /* 0x022fea0003c3ffff */
[----:B------:R2:W5:Y:S01]  /*264f0*/  LDL R14, [R8] ;  /* 0x00000000080e7983 */ /* 0x0005620000100800 */
[----:B------:R-:W-:Y:S01]  /*26500*/  IMAD.MOV.U32 R82, RZ, RZ, R69 ;  /* 0x000000ffff527224 */ /* 0x000fe200078e0045 */
[----:B------:R-:W-:Y:S02]  /*26510*/  MOV R83, R59 ;  /* 0x0000003b00537202 */ /* 0x000fe40000000f00 */
[----:B------:R2:W-:Y:S01]  /*26520*/  STL.64 [R1+0x770], R4 ;  /* 0x0007700401007387 */ /* 0x0005e20000100a00 */
[----:B------:R-:W-:-:S03]  /*26530*/  MOV R12, 0x26550 ;  /* 0x00026550000c7802 */ /* 0x000fc60000000f00 */
[----:B-12--5:R-:W-:Y:S05]  /*26540*/  CALL.REL.NOINC `($_ZN7cutlass13device_kernelIN5flash19enable_sm80_to_sm89INS1_16FlashAttnBwdSm80INS1_25CollectiveMainloopBwdSm80ILi2ELi2EN4cute5tupleIJNS5_1CILi128EEES8_NS7_ILi64EEEEEENS_6half_tEfNS_4arch4Sm80ELb0ELb0ELb1ELb1ELb1ELb0ELb0ELb0ELi2ELi4ELi4ELi4ELb0EEENS1_21CollectiveEpilogueBwdISA_SB_SD_Li256ELb1ELb0ELi2EEENS1_19SingleTileSchedulerILb1ELb0ELb0ELi128EEEEEEEEEvNT_6ParamsE$_ZN4cute3eso3ESOILb0ELb0EJNS_6LayoutINS_5tupleIJNS3_IJNS3_IJNS_1CILi8EEENS4_ILi1EEEEEES6_EEENS3_IJNS3_IJS6_S6_EEENS4_ILi2EEEEEEEEENS3_IJNS3_IJNS3_IJS6_NS4_ILi0EEEEEESD_EEENS3_IJNS3_IJSD_SD_EEEiEEEEEEEENS_10ViewEngineINS_8smem_ptrIPN7cutlass6half_tEEEEEEEC2ERKSJ_RKSQ_) ;  /* 0xfffe0b7000007944 */ /* 0x026fea0003c3ffff */
[----:B------:R2:W5:Y:S04]  /*26550*/  LDL R6, [R8] ;  /* 0x0000000008067983 */ /* 0x0005680000100800 */
[----:B------:R2:W5:Y:S01]  /*26560*/  LDL.64 R4, [R8+0x8] ;  /* 0x0000080008047983 */ /* 0x0005620000100a00 */
[----:B------:R-:W-:Y:S01]  /*26570*/  IMAD.MOV.U32 R38, RZ, RZ, R2 ;  /* 0x000000ffff267224 */ /* 0x000fe200078e0002 */
[----:B------:R-:W-:-:S02]  /*26580*/  MOV R82, R60 ;  /* 0x0000003c00527202 */ /* 0x000fc40000000f00 */
[----:B------:R-:W-:Y:S02]  /*26590*/  MOV R36, 0x265b0 ;  /* 0x000265b000247802 */ /* 0x000fe40000000f00 */
[----:B-12--5:R-:W-:Y:S05]  /*265a0*/  CALL.REL.NOINC `($_ZN7cutlass13device_kernelIN5flash19enable_sm80_to_sm89INS1_16FlashAttnBwdSm80INS1_25CollectiveMainloopBwdSm80ILi2ELi2EN4cute5tupleIJNS5_1CILi128EEES8_NS7_ILi64EEEEEENS_6half_tEfNS_4arch4Sm80ELb0ELb0ELb1ELb1ELb1ELb0ELb0ELb0ELi2ELi4ELi4ELi4ELb0EEENS1_21CollectiveEpilogueBwdISA_SB_SD_Li256ELb1ELb0ELi2EEENS1_19SingleTileSchedulerILb1ELb0ELb0ELi128EEEEEEEEEvNT_6ParamsE$_ZN4cute3eso3ESOILb1ELb0EJNS_6LayoutINS_5tupleIJNS3_IJNS3_IJNS_1CILi4EEENS4_ILi2EEEEEENS4_ILi1EEEEEES6_EEENS3_IJNS3_IJNS3_IJS8_NS4_ILi32EEEEEENS4_ILi0EEEEEENS4_ILi64EEEEEEEENS_10ViewEngineIPN7cutlass6half_tEEEEEC2ERKSH_RKSM_) ;  /* 0xfffe220000007944 */ /* 0x026fea0003c3ffff */
[----:B------:R2:W5:Y:S01]  /*265b0*/  LDL.64 R10, [R1+0x758] ;  /* 0x00075800010a7983 */ /* 0x0005620000100a00 */
[----:B------:R-:W-:Y:S02]  /*265c0*/  MOV R3, R6 ;  /* 0x0000000600037202 */ /* 0x000fe40000000f00 */
[----:B-1----:R-:W-:Y:S02]  /*265d0*/  MOV R2, 0x265f0 ;  /* 0x000265f000027802 */ /* 0x002fe40000000f00 */
[----:B--2--5:R-:W-:Y:S05]  /*265e0*/  CALL.REL.NOINC `($_ZN7cutlass13device_kernelIN5flash19enable_sm80_to_sm89INS1_16FlashAttnBwdSm80INS1_25CollectiveMainloopBwdSm80ILi2ELi2EN4cute5tupleIJNS5_1CILi128EEES8_NS7_ILi64EEEEEENS_6half_tEfNS_4arch4Sm80ELb0ELb0ELb1ELb1ELb1ELb0ELb0ELb0ELi2ELi4ELi4ELi4ELb0EEENS1_21CollectiveEpilogueBwdISA_SB_SD_Li256ELb1ELb0ELi2EEENS1_19SingleTileSchedulerILb1ELb0ELb0ELi128EEEEEEEEEvNT_6ParamsE$_ZZN4cute5sliceINS_5tupleIJNS1_IJNS_10UnderscoreENS_1CILi0EEEEEENS1_IJS4_S2_EEEEEENS1_IJNS1_IJNS1_IJNS3_ILi1EEES4_EEES4_EEENS1_IJNS1_IJS4_S4_EEEiEEEEEEEEDaRKT_RKT0_ENKUlRKT_RKT0_E_clIS6_SC_EEDaSM_SP_) ;  /* 0xfffe429000007944 */ /* 0x024fea0003c3ffff */
[----:B------:R-:W-:Y:S02]  /*265f0*/  MOV R2, 0x26610 ;  /* 0x0002661000027802 */ /* 0x000fe40000000f00 */
[----:B------:R-:W-:Y:S05]  /*26600*/  CALL.REL.NOINC `($_ZN7cutlass13device_kernelIN5flash19enable_sm80_to_sm89INS1_16FlashAttnBwdSm80INS1_25CollectiveMainloopBwdSm80ILi2ELi2EN4cute5tupleIJNS5_1CILi128EEES8_NS7_ILi64EEEEEENS_6half_tEfNS_4arch4Sm80ELb0ELb0ELb1ELb1ELb1ELb0ELb0ELb0ELi2ELi4ELi4ELi4ELb0EEENS1_21CollectiveEpilogueBwdISA_SB_SD_Li256ELb1ELb0ELi2EEENS1_19SingleTileSchedulerILb1ELb0ELb0ELi128EEEEEEEEEvNT_6ParamsE$_ZZN4cute12filter_tupleINS_5tupleIJNS1_IJNS_10UnderscoreENS_1CILi0EEEEEENS1_IJS4_S2_EEEEEENS1_IJNS1_IJNS1_IJNS3_ILi1EEES4_EEES4_EEENS1_IJNS1_IJS4_S4_EEEiEEEEEEZNS_5sliceIS7_SD_EEDaRKT_RKT0_EUlRKT_RKT0_E_EEDaSH_SK_OT1_ENKUlDpSN_E_clIJNS1_IJS9_EEENS1_IJiEEEEEEDaSU_) ;  /* 0xfffe3bb000007944 */ /* 0x000fea0003c3ffff */
[----:B------:R-:W-:Y:S02]  /*26610*/  MOV R82, R60 ;  /* 0x0000003c00527202 */ /* 0x000fe40000000f00 */
[----:B------:R-:W-:Y:S02]  /*26620*/  MOV R36, 0x26640 ;  /* 0x0002664000247802 */ /* 0x000fe40000000f00 */
[----:B------:R-:W-:Y:S05]  /*26630*/  CALL.REL.NOINC `($_ZN7cutlass13device_kernelIN5flash19enable_sm80_to_sm89INS1_16FlashAttnBwdSm80INS1_25CollectiveMainloopBwdSm80ILi2ELi2EN4cute5tupleIJNS5_1CILi128EEES8_NS7_ILi64EEEEEENS_6half_tEfNS_4arch4Sm80ELb0ELb0ELb1ELb1ELb1ELb0ELb0ELb0ELi2ELi4ELi4ELi4ELb0EEENS1_21CollectiveEpilogueBwdISA_SB_SD_Li256ELb1ELb0ELi2EEENS1_19SingleTileSchedulerILb1ELb0ELb0ELi128EEEEEEEEEvNT_6ParamsE$_ZN4cute5tupleIJNS0_IJNS0_IJNS_1CILi8EEENS1_ILi1EEEEEENS1_ILi2EEEEEENS0_IJNS0_IJS3_NS1_ILi0EEEEEEiEEEEEC2ERKS6_RKS9_) ;  /* 0xfffe369000007944 */ /* 0x000fea0003c3ffff */
[----:B-1----:R1:W5:Y:S01]  /*26640*/  LDL R3, [R1+0x758] ;  /* 0x0007580001037983 */ /* 0x0023620000100800 */
[----:B------:R-:W-:Y:S02]  /*26650*/  MOV R82, R60 ;  /* 0x0000003c00527202 */ /* 0x000fe40000000f00 */
[----:B------:R-:W-:Y:S02]  /*26660*/  MOV R12, 0x26680 ;  /* 0x00026680000c7802 */ /* 0x000fe40000000f00 */
[----:B-1---5:R-:W-:Y:S05]  /*26670*/  CALL.REL.NOINC `($_ZN7cutlass13device_kernelIN5flash19enable_sm80_to_sm89INS1_16FlashAttnBwdSm80INS1_25CollectiveMainloopBwdSm80ILi2ELi2EN4cute5tupleIJNS5_1CILi128EEES8_NS7_ILi64EEEEEENS_6half_tEfNS_4arch4Sm80ELb0ELb0ELb1ELb1ELb1ELb0ELb0ELb0ELi2ELi4ELi4ELi4ELb0EEENS1_21CollectiveEpilogueBwdISA_SB_SD_Li256ELb1ELb0ELi2EEENS1_19SingleTileSchedulerILb1ELb0ELb0ELi128EEEEEEEEEvNT_6ParamsE$_ZN4cute3eso3ESOILb0ELb1EJNS_6LayoutINS_5tupleIJNS3_IJNS_1CILi8EEENS4_ILi1EEEEEENS4_ILi2EEEEEENS3_IJNS3_IJS6_NS4_ILi0EEEEEEiEEEEESA_EEC2ERKSD_RKSA_) ;  /* 0xfffe16e000007944 */ /* 0x022fea0003c3ffff */
[----:B------:R2:W5:Y:S01]  /*26680*/  LDL R36, [R1+0x758] ;  /* 0x0007580001247983 */ /* 0x0005620000100800 */
[----:B-1----:R-:W-:Y:S01]  /*26690*/  IMAD.MOV.U32 R2, RZ, RZ, R4 ;  /* 0x000000ffff027224 */ /* 0x002fe200078e0004 */
[----:B------:R-:W-:Y:S01]  /*266a0*/  MOV R3, R5 ;  /* 0x0000000500037202 */ /* 0x000fe20000000f00 */
[----:B------:R-:W-:Y:S01]  /*266b0*/  IMAD.MOV.U32 R38, RZ, RZ, R60 ;  /* 0x000000ffff267224 */ /* 0x000fe200078e003c */
[----:B------:R-:W-:-:S02]  /*266c0*/  MOV R46, 0x266e0 ;  /* 0x000266e0002e7802 */ /* 0x000fc40000000f00 */
[----:B--2--5:R-:W-:Y:S05]  /*266d0*/  CALL.REL.NOINC `($_ZN7cutlass13device_kernelIN5flash19enable_sm80_to_sm89INS1_16FlashAttnBwdSm80INS1_25CollectiveMainloopBwdSm80ILi2ELi2EN4cute5tupleIJNS5_1CILi128EEES8_NS7_ILi64EEEEEENS_6half_tEfNS_4arch4Sm80ELb0ELb0ELb1ELb1ELb1ELb0ELb0ELb0ELi2ELi4ELi4ELi4ELb0EEENS1_21CollectiveEpilogueBwdISA_SB_SD_Li256ELb1ELb0ELi2EEENS1_19SingleTileSchedulerILb1ELb0ELb0ELi128EEEEEEEEEvNT_6ParamsE$_ZN4cute8smem_ptrIPN7cutlass6half_tEECI1NS_12iter_adaptorIS3_S4_EEES3_) ;  /* 0xfffe392000007944 */ /* 0x024fea0003c3ffff */
[----:B-1----:R-:W2:Y:S01]  /*266e0*/  LDL.64 R2, [R1+0x758] ;  /* 0x0007580001027983 */ /* 0x002ea20000100a00 */
[----:B------:R-:W-:Y:S01]  /*266f0*/  IMAD.MOV.U32 R82, RZ, RZ, R60 ;  /* 0x000000ffff527224 */ /* 0x000fe200078e003c */
[----:B------:R-:W-:-:S02]  /*26700*/  MOV R83, R59 ;  /* 0x0000003b00537202 */ /* 0x000fc40000000f00 */
[----:B------:R-:W-:Y:S01]  /*26710*/  MOV R38, 0x26740 ;  /* 0x0002674000267802 */ /* 0x000fe20000000f00 */
[----:B--2---:R1:W-:Y:S04]  /*26720*/  STL.64 [R1+0x770], R2 ;  /* 0x0007700201007387 */ /* 0x0043e80000100a00 */
[----:B-1----:R-:W-:Y:S05]  /*26730*/  CALL.REL.NOINC `($_ZN7cutlass13device_kernelIN5flash19enable_sm80_to_sm89INS1_16FlashAttnBwdSm80INS1_25CollectiveMainloopBwdSm80ILi2ELi2EN4cute5tupleIJNS5_1CILi128EEES8_NS7_ILi64EEEEEENS_6half_tEfNS_4arch4Sm80ELb0ELb0ELb1ELb1ELb1ELb0ELb0ELb0ELi2ELi4ELi4ELi4ELb0EEENS1_21CollectiveEpilogueBwdISA_SB_SD_Li256ELb1ELb0ELi2EEENS1_19SingleTileSchedulerILb1ELb0ELb0ELi128EEEEEEEEEvNT_6ParamsE$_ZN4cute3eso3ESOILb0ELb0EJNS_6LayoutINS_5tupleIJNS3_IJNS_1CILi8EEENS4_ILi1EEEEEENS4_ILi2EEEEEENS3_IJNS3_IJS6_NS4_ILi0EEEEEEiEEEEENS_10ViewEngineINS_8smem_ptrIPN7cutlass6half_tEEEEEEEC2ERKSD_RKSK_) ;  /* 0xfffe0f6000007944 */ /* 0x002fea0003c3ffff */
[----:B------:R2:W5:Y:S04]  /*26740*/  LDL R8, [R1+0x758] ;  /* 0x0007580001087983 */ /* 0x0005680000100800 */
[----:B------:R2:W5:Y:S01]  /*26750*/  LDL.64 R14, [R1+0x760] ;  /* 0x00076000010e7983 */ /* 0x0005620000100a00 */
[----:B------:R-:W-:Y:S01]  /*26760*/  IMAD.MOV.U32 R82, RZ, RZ, R60 ;  /* 0x000000ffff527224 */ /* 0x000fe200078e003c */
[----:B------:R-:W-:Y:S02]  /*26770*/  MOV R47, RZ ;  /* 0x000000ff002f7202 */ /* 0x000fe40000000f00 */
[----:B------:R-:W-:Y:S02]  /*26780*/  MOV R46, 0x267a0 ;  /* 0x000267a0002e7802 */ /* 0x000fe40000000f00 */
[----:B-12--5:R-:W-:Y:S05]  /*26790*/  CALL.REL.NOINC `($_ZN7cutlass13device_kernelIN5flash19enable_sm80_to_sm89INS1_16FlashAttnBwdSm80INS1_25CollectiveMainloopBwdSm80ILi2ELi2EN4cute5tupleIJNS5_1CILi128EEES8_NS7_ILi64EEEEEENS_6half_tEfNS_4arch4Sm80ELb0ELb0ELb1ELb1ELb1ELb0ELb0ELb0ELi2ELi4ELi4ELi4ELb0EEENS1_21CollectiveEpilogueBwdISA_SB_SD_Li256ELb1ELb0ELi2EEENS1_19SingleTileSchedulerILb1ELb0ELb0ELi128EEEEEEEEEvNT_6ParamsE$_ZN4cute3eso3ESOILb1ELb0EJNS_10UnderscoreEiEEC2ERKS2_RKi) ;  /* 0xfffe17b000007944 */ /* 0x026fea0003c3ffff */
[----:B------:R-:W2:Y:S01]  /*267a0*/  LDL R37, [R1+0x758] ;  /* 0x0007580001257983 */ /* 0x000ea20000100800 */
[----:B------:R-:W-:-:S02]  /*267b0*/  MOV R82, R60 ;  /* 0x0000003c00527202 */ /* 0x000fc40000000f00 */
[----:B------:R-:W-:Y:S01]  /*267c0*/  MOV R38, 0x267f0 ;  /* 0x000267f000267802 */ /* 0x000fe20000000f00 */
[----:B--2---:R-:W-:Y:S02]  /*267d0*/  IMAD R37, R8, R37, RZ ;  /* 0x0000002508257224 */ /* 0x004fe400078e02ff */
        /* <DEDUP_REMOVED lines=19> */
[----:B-1----:R-:W-:Y:S05]  /*26910*/  CALL.REL.NOINC `($_ZN7cutlass13device_kernelIN5flash19enable_sm80_to_sm89INS1_16FlashAttnBwdSm80INS1_25CollectiveMainloopBwdSm80ILi2ELi2EN4cute5tupleIJNS5_1CILi128EEES8_NS7_ILi64EEEEEENS_6half_tEfNS_4arch4Sm80ELb0ELb0ELb1ELb1ELb1ELb0ELb0ELb0ELi2ELi4ELi4ELi4ELb0EEENS1_21CollectiveEpilogueBwdISA_SB_SD_Li256ELb1ELb0ELi2EEENS1_19SingleTileSchedulerILb1ELb0ELb0ELi128EEEEEEEEEvNT_6ParamsE$_ZN4cute3eso3ESOILb1ELb0EJNS_6LayoutINS_5tupleIJNS3_IJNS3_IJNS_1CILi4EEENS4_ILi2EEEEEENS4_ILi1EEEEEEEEENS3_IJNS3_IJNS3_IJS8_NS4_ILi32EEEEEENS4_ILi0EEEEEEEEEEEiEEC2ERKSG_RKi) ;  /* 0xfffe1e1000007944 */ /* 0x002fea0003c3ffff */
[----:B------:R-:W2:Y:S01]  /*26920*/  LDL R5, [R1+0x758] ;  /* 0x0007580001057983 */ /* 0x000ea20000100800 */
[----:B------:R-:W-:Y:S02]  /*26930*/  MOV R82, R60 ;  /* 0x0000003c00527202 */ /* 0x000fe40000000f00 */
[----:B------:R-:W-:Y:S01]  /*26940*/  MOV R34, 0x26980 ;  /* 0x0002698000227802 */ /* 0x000fe20000000f00 */
[----:B-12---:R-:W-:-:S05]  /*26950*/  IMAD.WIDE R12, R5, 0x2, R10 ;  /* 0x00000002050c7825 */ /* 0x006fca00078e020a */
[----:B------:R-:W-:Y:S02]  /*26960*/  MOV R36, R12 ;  /* 0x0000000c00247202 */ /* 0x000fe40000000f00 */
[----:B------:R-:W-:Y:S05]  /*26970*/  CALL.REL.NOINC `($_ZN7cutlass13device_kernelIN5flash19enable_sm80_to_sm89INS1_16FlashAttnBwdSm80INS1_25CollectiveMainloopBwdSm80ILi2ELi2EN4cute5tupleIJNS5_1CILi128EEES8_NS7_ILi64EEEEEENS_6half_tEfNS_4arch4Sm80ELb0ELb0ELb1ELb1ELb1ELb0ELb0ELb0ELi2ELi4ELi4ELi4ELb0EEENS1_21CollectiveEpilogueBwdISA_SB_SD_Li256ELb1ELb0ELi2EEENS1_19SingleTileSchedulerILb1ELb0ELb0ELi128EEEEEEEEEvNT_6ParamsE$_ZN4cute3eso3ESOILb1ELb0EJNS_6LayoutINS_5tupleIJNS3_IJNS3_IJNS_1CILi4EEENS4_ILi2EEEEEENS4_ILi1EEEEEEEEENS3_IJNS3_IJNS3_IJS8_NS4_ILi32EEEEEENS4_ILi0EEEEEEEEEEENS_10ViewEngineIPN7cutlass6half_tEEEEEC2ERKSG_RKSL_) ;  /* 0xfffe1d6000007944 */ /* 0x000fea0003c3ffff */
[----:B------:R2:W5:Y:S01]  /*26980*/  LDL.64 R4, [R1+0x758] ;  /* 0x0007580001047983 */ /* 0x0005620000100a00 */
[----:B------:R-:W-:Y:S02]  /*26990*/  MOV R38, R60 ;  /* 0x0000003c00267202 */ /* 0x000fe40000000f00 */
[----:B------:R-:W-:Y:S02]  /*269a0*/  MOV R46, 0x269c0 ;  /* 0x000269c0002e7802 */ /* 0x000fe40000000f00 */
[----:B-12--5:R-:W-:Y:S05]  /*269b0*/  CALL.REL.NOINC `($_ZN7cutlass13device_kernelIN5flash19enable_sm80_to_sm89INS1_16FlashAttnBwdSm80INS1_25CollectiveMainloopBwdSm80ILi2ELi2EN4cute5tupleIJNS5_1CILi128EEES8_NS7_ILi64EEEEEENS_6half_tEfNS_4arch4Sm80ELb0ELb0ELb1ELb1ELb1ELb0ELb0ELb0ELi2ELi4ELi4ELi4ELb0EEENS1_21CollectiveEpilogueBwdISA_SB_SD_Li256ELb1ELb0ELi2EEENS1_19SingleTileSchedulerILb1ELb0ELb0ELi128EEEEEEEEEvNT_6ParamsE$_ZN4cute8smem_ptrIPN7cutlass6half_tEECI1NS_12iter_adaptorIS3_S4_EEES3_) ;  /* 0xfffe364000007944 */ /* 0x026fea0003c3ffff */
        /* <DEDUP_REMOVED lines=9> */
[----:B-1----:R-:W-:Y:S01]  /*26a50*/  IMAD.MOV.U32 R2, RZ, RZ, R4 ;  /* 0x000000ffff027224 */ /* 0x002fe200078e0004 */
[----:B------:R-:W-:Y:S01]  /*26a60*/  MOV R13, R5 ;  /* 0x00000005000d7202 */ /* 0x000fe20000000f00 */
[----:B------:R-:W-:Y:S01]  /*26a70*/  IMAD.MOV.U32 R82, RZ, RZ, R60 ;  /* 0x000000ffff527224 */ /* 0x000fe200078e003c */
[----:B------:R-:W-:-:S02]  /*26a80*/  MOV R12, 0x26aa0 ;  /* 0x00026aa0000c7802 */ /* 0x000fc40000000f00 */
[----:B--2--5:R-:W-:Y:S05]  /*26a90*/  CALL.REL.NOINC `($_ZN7cutlass13device_kernelIN5flash19enable_sm80_to_sm89INS1_16FlashAttnBwdSm80INS1_25CollectiveMainloopBwdSm80ILi2ELi2EN4cute5tupleIJNS5_1CILi128EEES8_NS7_ILi64EEEEEENS_6half_tEfNS_4arch4Sm80ELb0ELb0ELb1ELb1ELb1ELb0ELb0ELb0ELi2ELi4ELi4ELi4ELb0EEENS1_21CollectiveEpilogueBwdISA_SB_SD_Li256ELb1ELb0ELi2EEENS1_19SingleTileSchedulerILb1ELb0ELb0ELi128EEEEEEEEEvNT_6ParamsE$_ZN4cute3eso3ESOILb1ELb0EJNS_6LayoutINS_5tupleIJNS3_IJNS3_IJNS_1CILi2EEES5_EEENS4_ILi1EEEEEEEEENS3_IJNS3_IJNS3_IJS7_NS4_ILi16EEEEEENS4_ILi0EEEEEEEEEEENS_10ViewEngineIPjEEEEC2ERKSF_RKSI_) ;  /* 0xfffe1be000007944 */ /* 0x024fea0003c3ffff */
        /* <DEDUP_REMOVED lines=11> */
[----:B-1----:R-:W-:Y:S05]  /*26b50*/  CALL.REL.NOINC `($_ZN7cutlass13device_kernelIN5flash19enable_sm80_to_sm89INS1_16FlashAttnBwdSm80INS1_25CollectiveMainloopBwdSm80ILi2ELi2EN4cute5tupleIJNS5_1CILi128EEES8_NS7_ILi64EEEEEENS_6half_tEfNS_4arch4Sm80ELb0ELb0ELb1ELb1ELb1ELb0ELb0ELb0ELi2ELi4ELi4ELi4ELb0EEENS1_21CollectiveEpilogueBwdISA_SB_SD_Li256ELb1ELb0ELi2EEENS1_19SingleTileSchedulerILb1ELb0ELb0ELi128EEEEEEEEEvNT_6ParamsE$_ZN4cute3eso3ESOILb1ELb0EJNS_10UnderscoreEiEEC2ERKS2_RKi) ;  /* 0xfffe13f000007944 */ /* 0x002fea0003c3ffff */
        /* <DEDUP_REMOVED lines=16> */
[----:B------:R-:W-:-:S02]  /*26c60*/  MOV R47, 0x1 ;  /* 0x00000001002f7802 */ /* 0x000fc40000000f00 */
        /* <DEDUP_REMOVED lines=42> */
[----:B-1----:R-:W-:Y:S05]  /*26f10*/  CALL.REL.NOINC `($_ZN7cutlass13device_kernelIN5flash19enable_sm80_to_sm89INS1_16FlashAttnBwdSm80INS1_25CollectiveMainloopBwdSm80ILi2ELi2EN4cute5tupleIJNS5_1CILi128EEES8_NS7_ILi64EEEEEENS_6half_tEfNS_4arch4Sm80ELb0ELb0ELb1ELb1ELb1ELb0ELb0ELb0ELi2ELi4ELi4ELi4ELb0EEENS1_21CollectiveEpilogueBwdISA_SB_SD_Li256ELb1ELb0ELi2EEENS1_19SingleTileSchedulerILb1ELb0ELb0ELi128EEEEEEEEEvNT_6ParamsE$_ZN4cute3eso3ESOILb1ELb0EJNS_10UnderscoreES2_iEEC2ERKS2_S5_RKi) ;  /* 0xfffe0ff000007944 */ /* 0x002fea0003c3ffff */
[----:B-1----:R-:W2:Y:S01]  /*26f20*/  LDL R3, [R1+0x758] ;  /* 0x0007580001037983 */ /* 0x002ea20000100800 */
[----:B------:R-:W-:-:S02]  /*26f30*/  MOV R10, 0x26f60 ;  /* 0x00026f60000a7802 */ /* 0x000fc40000000f00 */
[----:B--2---:R-:W-:Y:S02]  /*26f40*/  SHF.L.U32 R3, R3, 0xa, RZ ;  /* 0x0000000a03037819 */ /* 0x004fe400000006ff */
[----:B------:R-:W-:Y:S05]  /*26f50*/  CALL.REL.NOINC `($_ZN7cutlass13device_kernelIN5flash19enable_sm80_to_sm89INS1_16FlashAttnBwdSm80INS1_25CollectiveMainloopBwdSm80ILi2ELi2EN4cute5tupleIJNS5_1CILi128EEES8_NS7_ILi64EEEEEENS_6half_tEfNS_4arch4Sm80ELb0ELb0ELb1ELb1ELb1ELb0ELb0ELb0ELi2ELi4ELi4ELi4ELb0EEENS1_21CollectiveEpilogueBwdISA_SB_SD_Li256ELb1ELb0ELi2EEENS1_19SingleTileSchedulerILb1ELb0ELb0ELi128EEEEEEEEEvNT_6ParamsE$_ZN4cute3eso3ESOILb1ELb0EJNS_6LayoutINS_5tupleIJNS3_IJNS_1CILi8EEENS4_ILi1EEEEEENS4_ILi2EEEEEENS3_IJNS3_IJS6_NS4_ILi0EEEEEENS4_ILi8192EEEEEEEEiEEC2ERKSE_RKi) ;  /* 0xfffe266000007944 */ /* 0x000fea0003c3ffff */
[----:B------:R-:W-:Y:S01]  /*26f60*/  ULDC.64 UR4, c[0x0][0x118] ;  /* 0x0000460000047ab9 */ /* 0x000fe20000000a00 */
[----:B-1----:R-:W2:Y:S04]  /*26f70*/  LDL R2, [R1+0x758] ;  /* 0x0007580001027983 */ /* 0x002ea80000100800 */
[----:B------:R-:W2:Y:S01]  /*26f80*/  LD.E.64 R4, [R26.64] ;  /* 0x000000041a047980 */ /* 0x000ea2000c101b00 */
[----:B------:R-:W-:Y:S02]  /*26f90*/  MOV R38, R60 ;  /* 0x0000003c00267202 */ /* 0x000fe40000000f00 */
[----:B------:R-:W-:Y:S01]  /*26fa0*/  MOV R46, 0x26fd0 ;  /* 0x00026fd0002e7802 */ /* 0x000fe20000000f00 */
[----:B--2---:R-:W-:-:S04]  /*26fb0*/  IMAD.WIDE R2, R2, 0x2, R4 ;  /* 0x0000000202027825 */ /* 0x004fc800078e0204 */
[----:B------:R-:W-:Y:S05]  /*26fc0*/  CALL.REL.NOINC `($_ZN7cutlass13device_kernelIN5flash19enable_sm80_to_sm89INS1_16FlashAttnBwdSm80INS1_25CollectiveMainloopBwdSm80ILi2ELi2EN4cute5tupleIJNS5_1CILi128EEES8_NS7_ILi64EEEEEENS_6half_tEfNS_4arch4Sm80ELb0ELb0ELb1ELb1ELb1ELb0ELb0ELb0ELi2ELi4ELi4ELi4ELb0EEENS1_21CollectiveEpilogueBwdISA_SB_SD_Li256ELb1ELb0ELi2EEENS1_19SingleTileSchedulerILb1ELb0ELb0ELi128EEEEEEEEEvNT_6ParamsE$_ZN4cute8smem_ptrIPN7cutlass6half_tEECI1NS_12iter_adaptorIS3_S4_EEES3_) ;  /* 0xfffe303000007944 */ /* 0x000fea0003c3ffff */
[----:B-1----:R1:W5:Y:S01]  /*26fd0*/  LDL.64 R2, [R1+0x758] ;  /* 0x0007580001027983 */ /* 0x0023620000100a00 */
[----:B------:R-:W-:-:S03]  /*26fe0*/  MOV R34, 0x27000 ;  /* 0x0002700000227802 */ /* 0x000fc60000000f00 */
[----:B-1---5:R-:W-:Y:S05]  /*26ff0*/  CALL.REL.NOINC `($_ZN7cutlass13device_kernelIN5flash19enable_sm80_to_sm89INS1_16FlashAttnBwdSm80INS1_25CollectiveMainloopBwdSm80ILi2ELi2EN4cute5tupleIJNS5_1CILi128EEES8_NS7_ILi64EEEEEENS_6half_tEfNS_4arch4Sm80ELb0ELb0ELb1ELb1ELb1ELb0ELb0ELb0ELi2ELi4ELi4ELi4ELb0EEENS1_21CollectiveEpilogueBwdISA_SB_SD_Li256ELb1ELb0ELi2EEENS1_19SingleTileSchedulerILb1ELb0ELb0ELi128EEEEEEEEEvNT_6ParamsE$_ZN4cute3eso3ESOILb1ELb0EJNS_6LayoutINS_5tupleIJNS3_IJNS_1CILi8EEENS4_ILi1EEEEEENS4_ILi2EEEEEENS3_IJNS3_IJS6_NS4_ILi0EEEEEENS4_ILi8192EEEEEEEENS_10ViewEngineINS_8smem_ptrIPN7cutlass6half_tEEEEEEEC2ERKSE_RKSL_) ;  /* 0xfffe258000007944 */ /* 0x022fea0003c3ffff */
        /* <DEDUP_REMOVED lines=8> */
[----:B------:R-:W-:Y:S05]  /*27080*/  CALL.REL.NOINC `($_ZN7cutlass13device_kernelIN5flash19enable_sm80_to_sm89INS1_16FlashAttnBwdSm80INS1_25CollectiveMainloopBwdSm80ILi2ELi2EN4cute5tupleIJNS5_1CILi128EEES8_NS7_ILi64EEEEEENS_6half_tEfNS_4arch4Sm80ELb0ELb0ELb1ELb1ELb1ELb0ELb0ELb0ELi2ELi4ELi4ELi4ELb0EEENS1_21CollectiveEpilogueBwdISA_SB_SD_Li256ELb1ELb0ELi2EEENS1_19SingleTileSchedulerILb1ELb0ELb0ELi128EEEEEEEEEvNT_6ParamsE$_ZN4cute3eso3ESOILb1ELb0EJNS_6LayoutINS_5tupleIJNS3_IJNS_1CILi8EEENS4_ILi1EEEEEENS4_ILi2EEEEEENS3_IJNS3_IJS6_NS4_ILi0EEEEEENS4_ILi64EEEEEEEEiEEC2ERKSE_RKi) ;  /* 0xfffe24b000007944 */ /* 0x000fea0003c3ffff */
[----:B-1----:R-:W2:Y:S01]  /*27090*/  LDL R3, [R1+0x758] ;  /* 0x0007580001037983 */ /* 0x002ea20000100800 */
[----:B------:R-:W-:Y:S01]  /*270a0*/  MOV R12, 0x270e0 ;  /* 0x000270e0000c7802 */ /* 0x000fe20000000f00 */
[----:B--2---:R-:W-:-:S05]  /*270b0*/  IMAD.WIDE R10, R3, 0x2, R24 ;  /* 0x00000002030a7825 */ /* 0x004fca00078e0218 */
[----:B------:R-:W-:Y:S02]  /*270c0*/  MOV R14, R10 ;  /* 0x0000000a000e7202 */ /* 0x000fe40000000f00 */
[----:B------:R-:W-:Y:S05]  /*270d0*/  CALL.REL.NOINC `($_ZN7cutlass13device_kernelIN5flash19enable_sm80_to_sm89INS1_16FlashAttnBwdSm80INS1_25CollectiveMainloopBwdSm80ILi2ELi2EN4cute5tupleIJNS5_1CILi128EEES8_NS7_ILi64EEEEEENS_6half_tEfNS_4arch4Sm80ELb0ELb0ELb1ELb1ELb1ELb0ELb0ELb0ELi2ELi4ELi4ELi4ELb0EEENS1_21CollectiveEpilogueBwdISA_SB_SD_Li256ELb1ELb0ELi2EEENS1_19SingleTileSchedulerILb1ELb0ELb0ELi128EEEEEEEEEvNT_6ParamsE$_ZN4cute3eso3ESOILb1ELb0EJNS_6LayoutINS_5tupleIJNS3_IJNS_1CILi8EEENS4_ILi1EEEEEENS4_ILi2EEEEEENS3_IJNS3_IJS6_NS4_ILi0EEEEEENS4_ILi64EEEEEEEENS_10ViewEngineIPN7cutlass6half_tEEEEEC2ERKSE_RKSJ_) ;  /* 0xfffe241000007944 */ /* 0x000fea0003c3ffff */
[----:B------:R2:W5:Y:S01]  /*270e0*/  LDL.64 R6, [R1+0x758] ;  /* 0x0007580001067983 */ /* 0x0005620000100a00 */
[----:B------:R-:W-:Y:S01]  /*270f0*/  IMAD.MOV.U32 R2, RZ, RZ, R4 ;  /* 0x000000ffff027224 */ /* 0x000fe200078e0004 */
[----:B------:R-:W-:Y:S02]  /*27100*/  MOV R11, R5 ;  /* 0x00000005000b7202 */ /* 0x000fe40000000f00 */
[----:B-1----:R-:W-:Y:S02]  /*27110*/  MOV R10, 0x27130 ;  /* 0x00027130000a7802 */ /* 0x002fe40000000f00 */
[----:B--2--5:R-:W-:Y:S05]  /*27120*/  CALL.REL.NOINC `($_ZN7cutlass13device_kernelIN5flash19enable_sm80_to_sm89INS1_16FlashAttnBwdSm80INS1_25CollectiveMainloopBwdSm80ILi2ELi2EN4cute5tupleIJNS5_1CILi128EEES8_NS7_ILi64EEEEEENS_6half_tEfNS_4arch4Sm80ELb0ELb0ELb1ELb1ELb1ELb0ELb0ELb0ELi2ELi4ELi4ELi4ELb0EEENS1_21CollectiveEpilogueBwdISA_SB_SD_Li256ELb1ELb0ELi2EEENS1_19SingleTileSchedulerILb1ELb0ELb0ELi128EEEEEEEEEvNT_6ParamsE$_ZN4cute3eso3ESOILb1ELb0EJNS_6LayoutINS_5tupleIJNS3_IJNS_1CILi8EEENS4_ILi1EEEEEENS3_IJNS4_ILi2EEEEEEEEENS3_IJNS3_IJS6_NS4_ILi0EEEEEENS3_IJNS4_ILi8192EEEEEEEEEEENS_10ViewEngineINS_8smem_ptrIPN7cutlass6half_tEEEEEEEC2ERKSG_RKSN_) ;  /* 0xfffe21e000007944 */ /* 0x024fea0003c3ffff */
[----:B------:R2:W5:Y:S01]  /*27130*/  LDL.64 R4, [R1+0x758] ;  /* 0x0007580001047983 */ /* 0x0005620000100a00 */
[----:B------:R-:W-:Y:S01]  /*27140*/  IMAD.MOV.U32 R2, RZ, RZ, R6 ;  /* 0x000000ffff027224 */ /* 0x000fe200078e0006 */
[----:B------:R-:W-:Y:S02]  /*27150*/  MOV R11, R7 ;  /* 0x00000007000b7202 */ /* 0x000fe40000000f00 */
[----:B------:R-:W-:Y:S02]  /*27160*/  MOV R10, 0x27180 ;  /* 0x00027180000a7802 */ /* 0x000fe40000000f00 */
[----:B-12--5:R-:W-:Y:S05]  /*27170*/  CALL.REL.NOINC `($_ZN7cutlass13device_kernelIN5flash19enable_sm80_to_sm89INS1_16FlashAttnBwdSm80INS1_25CollectiveMainloopBwdSm80ILi2ELi2EN4cute5tupleIJNS5_1CILi128EEES8_NS7_ILi64EEEEEENS_6half_tEfNS_4arch4Sm80ELb0ELb0ELb1ELb1ELb1ELb0ELb0ELb0ELi2ELi4ELi4ELi4ELb0EEENS1_21CollectiveEpilogueBwdISA_SB_SD_Li256ELb1ELb0ELi2EEENS1_19SingleTileSchedulerILb1ELb0ELb0ELi128EEEEEEEEEvNT_6ParamsE$_ZN4cute3eso3ESOILb1ELb0EJNS_6LayoutINS_5tupleIJNS3_IJNS_1CILi8EEENS4_ILi1EEEEEENS3_IJNS4_ILi2EEEEEEEEENS3_IJNS3_IJS6_NS4_ILi0EEEEEENS3_IJNS4_ILi64EEEEEEEEEEENS_10ViewEngineIPN7cutlass6half_tEEEEEC2ERKSG_RKSL_) ;  /* 0xfffe213000007944 */ /* 0x026fea0003c3ffff */
[----:B-1----:R1:W5:Y:S01]  /*27180*/  LDL.64 R2, [R1+0x758] ;  /* 0x0007580001027983 */ /* 0x0023620000100a00 */
[----:B------:R-:W-:-:S03]  /*27190*/  MOV R12, 0x271b0 ;  /* 0x000271b0000c7802 */ /* 0x000fc60000000f00 */
[----:B-1---5:R-:W-:Y:S05]  /*271a0*/  CALL.REL.NOINC `($_ZN7cutlass13device_kernelIN5flash19enable_sm80_to_sm89INS1_16FlashAttnBwdSm80INS1_25CollectiveMainloopBwdSm80ILi2ELi2EN4cute5tupleIJNS5_1CILi128EEES8_NS7_ILi64EEEEEENS_6half_tEfNS_4arch4Sm80ELb0ELb0ELb1ELb1ELb1ELb0ELb0ELb0ELi2ELi4ELi4ELi4ELb0EEENS1_21CollectiveEpilogueBwdISA_SB_SD_Li256ELb1ELb0ELi2EEENS1_19SingleTileSchedulerILb1ELb0ELb0ELi128EEEEEEEEEvNT_6ParamsE$_ZN4cute3eso3ESOILb1ELb0EJNS_6LayoutINS_5tupleIJNS3_IJNS3_IJNS_1CILi8EEENS4_ILi1EEEEEES6_EEENS3_IJNS3_IJS6_S6_EEENS4_ILi2EEEEEEEEENS3_IJNS3_IJNS3_IJS6_NS4_ILi0EEEEEESD_EEENS3_IJNS3_IJSD_SD_EEENS4_ILi64EEEEEEEEEEENS_10ViewEngineIPN7cutlass6half_tEEEEEC2ERKSK_RKSP_) ;  /* 0xfffe175000007944 */ /* 0x022fea0003c3ffff */
[----:B-1----:R1:W5:Y:S01]  /*271b0*/  LDL.64 R10, [R1+0x758] ;  /* 0x00075800010a7983 */ /* 0x0023620000100a00 */
[----:B------:R-:W-:Y:S01]  /*271c0*/  IMAD.MOV.U32 R2, RZ, RZ, R4 ;  /* 0x000000ffff027224 */ /* 0x000fe200078e0004 */
[----:B------:R-:W-:-:S02]  /*271d0*/  MOV R13, R5 ;  /* 0x00000005000d7202 */ /* 0x000fc40000000f00 */
[----:B------:R-:W-:Y:S02]  /*271e0*/  MOV R12, 0x27200 ;  /* 0x00027200000c7802 */ /* 0x000fe40000000f00 */
[----:B-1---5:R-:W-:Y:S05]  /*271f0*/  CALL.REL.NOINC `($_ZN7cutlass13device_kernelIN5flash19enable_sm80_to_sm89INS1_16FlashAttnBwdSm80INS1_25CollectiveMainloopBwdSm80ILi2ELi2EN4cute5tupleIJNS5_1CILi128EEES8_NS7_ILi64EEEEEENS_6half_tEfNS_4arch4Sm80ELb0ELb0ELb1ELb1ELb1ELb0ELb0ELb0ELi2ELi4ELi4ELi4ELb0EEENS1_21CollectiveEpilogueBwdISA_SB_SD_Li256ELb1ELb0ELi2EEENS1_19SingleTileSchedulerILb1ELb0ELb0ELi128EEEEEEEEEvNT_6ParamsE$_ZN4cute3eso3ESOILb1ELb0EJNS_6LayoutINS_5tupleIJNS3_IJNS3_IJNS_1CILi8EEENS4_ILi1EEEEEES6_EEENS3_IJNS3_IJS6_S6_EEENS4_ILi2EEEEEEEEENS3_IJNS3_IJNS3_IJS6_NS4_ILi0EEEEEESD_EEENS3_IJNS3_IJSD_SD_EEENS4_ILi8192EEEEEEEEEEENS_10ViewEngineINS_8smem_ptrIPN7cutlass6half_tEEEEEEEC2ERKSK_RKSR_) ;  /* 0xfffe174000007944 */ /* 0x022fea0003c3ffff */
[----:B-1----:R1:W5:Y:S01]  /*27200*/  LDL.64 R2, [R1+0x758] ;  /* 0x0007580001027983 */ /* 0x0023620000100a00 */
[----:B------:R-:W-:Y:S02]  /*27210*/  MOV R14, R10 ;  /* 0x0000000a000e7202 */ /* 0x000fe40000000f00 */
[----:B------:R-:W-:Y:S02]  /*27220*/  MOV R12, 0x27240 ;  /* 0x00027240000c7802 */ /* 0x000fe40000000f00 */
[----:B-1---5:R-:W-:Y:S05]  /*27230*/  CALL.REL.NOINC `($_ZN7cutlass13device_kernelIN5flash19enable_sm80_to_sm89INS1_16FlashAttnBwdSm80INS1_25CollectiveMainloopBwdSm80ILi2ELi2EN4cute5tupleIJNS5_1CILi128EEES8_NS7_ILi64EEEEEENS_6half_tEfNS_4arch4Sm80ELb0ELb0ELb1ELb1ELb1ELb0ELb0ELb0ELi2ELi4ELi4ELi4ELb0EEENS1_21CollectiveEpilogueBwdISA_SB_SD_Li256ELb1ELb0ELi2EEENS1_19SingleTileSchedulerILb1ELb0ELb0ELi128EEEEEEEEEvNT_6ParamsE$_ZN4cute3eso3ESOILb1ELb0EJNS_6LayoutINS_5tupleIJNS3_IJNS_1CILi8EEENS4_ILi1EEEEEENS4_ILi2EEEEEENS3_IJNS3_IJS6_NS4_ILi0EEEEEENS4_ILi64EEEEEEEENS_10ViewEngineIPN7cutlass6half_tEEEEEC2ERKSE_RKSJ_) ;  /* 0xfffe22b000007944 */ /* 0x022fea0003c3ffff */
[----:B------:R2:W5:Y:S01]  /*27240*/  LDL.64 R8, [R1+0x758] ;  /* 0x0007580001087983 */ /* 0x0005620000100a00 */
[----:B------:R-:W-:Y:S02]  /*27250*/  MOV R38, R60 ;  /* 0x0000003c00267202 */ /* 0x000fe40000000f00 */
[----:B------:R-:W-:Y:S02]  /*27260*/  MOV R46, 0x27280 ;  /* 0x00027280002e7802 */ /* 0x000fe40000000f00 */
[----:B-12--5:R-:W-:Y:S05]  /*27270*/  CALL.REL.NOINC `($_ZN7cutlass13device_kernelIN5flash19enable_sm80_to_sm89INS1_16FlashAttnBwdSm80INS1_25CollectiveMainloopBwdSm80ILi2ELi2EN4cute5tupleIJNS5_1CILi128EEES8_NS7_ILi64EEEEEENS_6half_tEfNS_4arch4Sm80ELb0ELb0ELb1ELb1ELb1ELb0ELb0ELb0ELi2ELi4ELi4ELi4ELb0EEENS1_21CollectiveEpilogueBwdISA_SB_SD_Li256ELb1ELb0ELi2EEENS1_19SingleTileSchedulerILb1ELb0ELb0ELi128EEEEEEEEEvNT_6ParamsE$_ZN4cute8smem_ptrIPN7cutlass6half_tEECI1NS_12iter_adaptorIS3_S4_EEES3_) ;  /* 0xfffe2d8000007944 */ /* 0x026fea0003c3ffff */
[----:B-1----:R1:W5:Y:S01]  /*27280*/  LDL.64 R2, [R1+0x758] ;  /* 0x0007580001027983 */ /* 0x0023620000100a00 */
[----:B------:R-:W-:-:S03]  /*27290*/  MOV R34, 0x272b0 ;  /* 0x000272b000227802 */ /* 0x000fc60000000f00 */
[----:B-1---5:R-:W-:Y:S05]  /*272a0*/  CALL.REL.NOINC `($_ZN7cutlass13device_kernelIN5flash19enable_sm80_to_sm89INS1_16FlashAttnBwdSm80INS1_25CollectiveMainloopBwdSm80ILi2ELi2EN4cute5tupleIJNS5_1CILi128EEES8_NS7_ILi64EEEEEENS_6half_tEfNS_4arch4Sm80ELb0ELb0ELb1ELb1ELb1ELb0ELb0ELb0ELi2ELi4ELi4ELi4ELb0EEENS1_21CollectiveEpilogueBwdISA_SB_SD_Li256ELb1ELb0ELi2EEENS1_19SingleTileSchedulerILb1ELb0ELb0ELi128EEEEEEEEEvNT_6ParamsE$_ZN4cute3eso3ESOILb1ELb0EJNS_6LayoutINS_5tupleIJNS3_IJNS_1CILi8EEENS4_ILi1EEEEEENS4_ILi2EEEEEENS3_IJNS3_IJS6_NS4_ILi0EEEEEENS4_ILi8192EEEEEEEENS_10ViewEngineINS_8smem_ptrIPN7cutlass6half_tEEEEEEEC2ERKSE_RKSL_) ;  /* 0xfffe22d000007944 */ /* 0x022fea0003c3ffff */
        /* <DEDUP_REMOVED lines=120> */
[----:B-12---:R-:W-:Y:S05]  /*27a30*/  CALL.REL.NOINC `($_ZN7cutlass13device_kernelIN5flash19enable_sm80_to_sm89INS1_16FlashAttnBwdSm80INS1_25CollectiveMainloopBwdSm80ILi2ELi2EN4cute5tupleIJNS5_1CILi128EEES8_NS7_ILi64EEEEEENS_6half_tEfNS_4arch4Sm80ELb0ELb0ELb1ELb1ELb1ELb0ELb0ELb0ELi2ELi4ELi4ELi4ELb0EEENS1_21CollectiveEpilogueBwdISA_SB_SD_Li256ELb1ELb0ELi2EEENS1_19SingleTileSchedulerILb1ELb0ELb0ELi128EEEEEEEEEvNT_6ParamsE$_ZN4cute3eso3ESOILb1ELb0EJNS_10UnderscoreES2_iEEC2ERKS2_S5_RKi) ;  /* 0xfffe04d000007944 */ /* 0x006fea0003c3ffff */
[----:B------:R2:W5:Y:S01]  /*27a40*/  LDL R4, [R1+0x758] ;  /* 0x0007580001047983 */ /* 0x0005620000100800 */
[----:B-1----:R-:W-:-:S02]  /*27a50*/  MOV R3, R0 ;  /* 0x0000000000037202 */ /* 0x002fc40000000f00 */
[----:B------:R-:W-:Y:S02]  /*27a60*/  MOV R2, 0x27a80 ;  /* 0x00027a8000027802 */ /* 0x000fe40000000f00 */
[----:B--2--5:R-:W-:Y:S05]  /*27a70*/  CALL.REL.NOINC `($_ZN7cutlass13device_kernelIN5flash19enable_sm80_to_sm89INS1_16FlashAttnBwdSm80INS1_25CollectiveMainloopBwdSm80ILi2ELi2EN4cute5tupleIJNS5_1CILi128EEES8_NS7_ILi64EEEEEENS_6half_tEfNS_4arch4Sm80ELb0ELb0ELb1ELb1ELb1ELb0ELb0ELb0ELi2ELi4ELi4ELi4ELb0EEENS1_21CollectiveEpilogueBwdISA_SB_SD_Li256ELb1ELb0ELi2EEENS1_19SingleTileSchedulerILb1ELb0ELb0ELi128EEEEEEEEEvNT_6ParamsE$_ZZN4cute5sliceINS_5tupleIJNS_10UnderscoreES2_iEEENS1_IJNS1_IJNS_1CILi1EEENS4_ILi0EEEEEEiNS4_ILi1024EEEEEEEEDaRKT_RKT0_ENKUlRKT_RKT0_E_clIS2_iEEDaSI_SL_) ;  /* 0xfffe2eb000007944 */ /* 0x024fea0003c3ffff */
[----:B------:R-:W-:Y:S02]  /*27a80*/  MOV R2, 0x27aa0 ;  /* 0x00027aa000027802 */ /* 0x000fe40000000f00 */
[----:B------:R-:W-:Y:S05]  /*27a90*/  CALL.REL.NOINC `($_ZN7cutlass13device_kernelIN5flash19enable_sm80_to_sm89INS1_16FlashAttnBwdSm80INS1_25CollectiveMainloopBwdSm80ILi2ELi2EN4cute5tupleIJNS5_1CILi128EEES8_NS7_ILi64EEEEEENS_6half_tEfNS_4arch4Sm80ELb0ELb0ELb1ELb1ELb1ELb0ELb0ELb0ELi2ELi4ELi4ELi4ELb0EEENS1_21CollectiveEpilogueBwdISA_SB_SD_Li256ELb1ELb0ELi2EEENS1_19SingleTileSchedulerILb1ELb0ELb0ELi128EEEEEEEEEvNT_6ParamsE$_ZZN4cute12filter_tupleINS_5tupleIJNS_10UnderscoreES2_iEEENS1_IJNS1_IJNS_1CILi1EEENS4_ILi0EEEEEEiNS4_ILi1024EEEEEEZNS_5sliceIS3_S9_EEDaRKT_RKT0_EUlRKT_RKT0_E_EEDaSD_SG_OT1_ENKUlDpSJ_E_clIJNS1_IJS7_EEENS1_IJiEEENS1_IJEEEEEEDaSQ_) ;  /* 0xfffe287000007944 */ /* 0x000fea0003c3ffff */
[----:B------:R-:W-:Y:S02]  /*27aa0*/  MOV R82, R60 ;  /* 0x0000003c00527202 */ /* 0x000fe40000000f00 */
[----:B------:R-:W-:Y:S02]  /*27ab0*/  MOV R36, 0x27ad0 ;  /* 0x00027ad000247802 */ /* 0x000fe40000000f00 */
[----:B------:R-:W-:Y:S05]  /*27ac0*/  CALL.REL.NOINC `($_ZN7cutlass13device_kernelIN5flash19enable_sm80_to_sm89INS1_16FlashAttnBwdSm80INS1_25CollectiveMainloopBwdSm80ILi2ELi2EN4cute5tupleIJNS5_1CILi128EEES8_NS7_ILi64EEEEEENS_6half_tEfNS_4arch4Sm80ELb0ELb0ELb1ELb1ELb1ELb0ELb0ELb0ELi2ELi4ELi4ELi4ELb0EEENS1_21CollectiveEpilogueBwdISA_SB_SD_Li256ELb1ELb0ELi2EEENS1_19SingleTileSchedulerILb1ELb0ELb0ELi128EEEEEEEEEvNT_6ParamsE$_ZN4cute5tupleIJNS0_IJNS0_IJNS_1CILi8EEENS1_ILi1EEEEEENS1_ILi2EEEEEENS0_IJNS0_IJS3_NS1_ILi0EEEEEEiEEEEEC2ERKS6_RKS9_) ;  /* 0xfffe220000007944 */ /* 0x000fea0003c3ffff */
[----:B------:R2:W5:Y:S01]  /*27ad0*/  LDL R38, [R1+0x758] ;  /* 0x0007580001267983 */ /* 0x0005620000100800 */
[----:B------:R-:W-:Y:S01]  /*27ae0*/  IMAD.SHL.U32 R4, R4, 0x400, RZ ;  /* 0x0000040004047824 */ /* 0x000fe200078e00ff */
[----:B------:R-:W-:Y:S01]  /*27af0*/  MOV R82, R60 ;  /* 0x0000003c00527202 */ /* 0x000fe20000000f00 */
[----:B------:R-:W-:Y:S01]  /*27b00*/  IMAD.MOV.U32 R83, RZ, RZ, R59 ;  /* 0x000000ffff537224 */ /* 0x000fe200078e003b */
[----:B------:R-:W-:Y:S02]  /*27b10*/  MOV R36, 0x27b40 ;  /* 0x00027b4000247802 */ /* 0x000fe40000000f00 */
[----:B------:R2:W-:Y:S04]  /*27b20*/  STL [R1+0x770], R4 ;  /* 0x0007700401007387 */ /* 0x0005e80000100800 */
[----:B-12--5:R-:W-:Y:S05]  /*27b30*/  CALL.REL.NOINC `($_ZN7cutlass13device_kernelIN5flash19enable_sm80_to_sm89INS1_16FlashAttnBwdSm80INS1_25CollectiveMainloopBwdSm80ILi2ELi2EN4cute5tupleIJNS5_1CILi128EEES8_NS7_ILi64EEEEEENS_6half_tEfNS_4arch4Sm80ELb0ELb0ELb1ELb1ELb1ELb0ELb0ELb0ELi2ELi4ELi4ELi4ELb0EEENS1_21CollectiveEpilogueBwdISA_SB_SD_Li256ELb1ELb0ELi2EEENS1_19SingleTileSchedulerILb1ELb0ELb0ELi128EEEEEEEEEvNT_6ParamsE$_ZN4cute3eso3ESOILb0ELb0EJNS_6LayoutINS_5tupleIJNS3_IJNS_1CILi8EEENS4_ILi1EEEEEENS4_ILi2EEEEEENS3_IJNS3_IJS6_NS4_ILi0EEEEEEiEEEEEiEEC2ERKSD_RKi) ;  /* 0xfffdfbd000007944 */ /* 0x026fea0003c3ffff */
[----:B------:R-:W2:Y:S01]  /*27b40*/  LDL.64 R36, [R1+0x758] ;  /* 0x0007580001247983 */ /* 0x000ea20000100a00 */
[----:B-1----:R-:W-:Y:S02]  /*27b50*/  MOV R38, R60 ;  /* 0x0000003c00267202 */ /* 0x002fe40000000f00 */
[----:B------:R-:W-:Y:S01]  /*27b60*/  MOV R46, 0x27b90 ;  /* 0x00027b90002e7802 */ /* 0x000fe20000000f00 */
[----:B--2---:R-:W-:-:S04]  /*27b70*/  IMAD.WIDE R2, R37, 0x2, R28 ;  /* 0x0000000225027825 */ /* 0x004fc800078e021c */
[----:B------:R-:W-:Y:S05]  /*27b80*/  CALL.REL.NOINC `($_ZN7cutlass13device_kernelIN5flash19enable_sm80_to_sm89INS1_16FlashAttnBwdSm80INS1_25CollectiveMainloopBwdSm80ILi2ELi2EN4cute5tupleIJNS5_1CILi128EEES8_NS7_ILi64EEEEEENS_6half_tEfNS_4arch4Sm80ELb0ELb0ELb1ELb1ELb1ELb0ELb0ELb0ELi2ELi4ELi4ELi4ELb0EEENS1_21CollectiveEpilogueBwdISA_SB_SD_Li256ELb1ELb0ELi2EEENS1_19SingleTileSchedulerILb1ELb0ELb0ELi128EEEEEEEEEvNT_6ParamsE$_ZN4cute8smem_ptrIPN7cutlass6half_tEECI1NS_12iter_adaptorIS3_S4_EEES3_) ;  /* 0xfffe247000007944 */ /* 0x000fea0003c3ffff */
        /* <DEDUP_REMOVED lines=9> */
[----:B-1----:R-:W-:Y:S02]  /*27c20*/  MOV R3, 0x1 ;  /* 0x0000000100037802 */ /* 0x002fe40000000f00 */
[----:B------:R-:W-:Y:S02]  /*27c30*/  MOV R46, 0x27c50 ;  /* 0x00027c50002e7802 */ /* 0x000fe40000000f00 */
[----:B--2--5:R-:W-:Y:S05]  /*27c40*/  CALL.REL.NOINC `($_ZN7cutlass13device_kernelIN5flash19enable_sm80_to_sm89INS1_16FlashAttnBwdSm80INS1_25CollectiveMainloopBwdSm80ILi2ELi2EN4cute5tupleIJNS5_1CILi128EEES8_NS7_ILi64EEEEEENS_6half_tEfNS_4arch4Sm80ELb0ELb0ELb1ELb1ELb1ELb0ELb0ELb0ELi2ELi4ELi4ELi4ELb0EEENS1_21CollectiveEpilogueBwdISA_SB_SD_Li256ELb1ELb0ELi2EEENS1_19SingleTileSchedulerILb1ELb0ELb0ELi128EEEEEEEEEvNT_6ParamsE$_ZN4cute3eso3ESOILb1ELb0EJNS_10UnderscoreES2_iEEC2ERKS2_S5_RKi) ;  /* 0xfffe02c000007944 */ /* 0x024fea0003c3ffff */
[----:B-1----:R-:W2:Y:S01]  /*27c50*/  LDL R3, [R1+0x758] ;  /* 0x0007580001037983 */ /* 0x002ea20000100800 */
[----:B------:R-:W-:Y:S01]  /*27c60*/  IMAD.MOV.U32 R82, RZ, RZ, R60 ;  /* 0x000000ffff527224 */ /* 0x000fe200078e003c */
[----:B------:R-:W-:-:S02]  /*27c70*/  MOV R36, 0x27ca0 ;  /* 0x00027ca000247802 */ /* 0x000fc40000000f00 */
[----:B--2---:R-:W-:Y:S02]  /*27c80*/  SHF.L.U32 R3, R3, 0x2, RZ ;  /* 0x0000000203037819 */ /* 0x004fe400000006ff */
[----:B------:R-:W-:Y:S05]  /*27c90*/  CALL.REL.NOINC `($_ZN7cutlass13device_kernelIN5flash19enable_sm80_to_sm89INS1_16FlashAttnBwdSm80INS1_25CollectiveMainloopBwdSm80ILi2ELi2EN4cute5tupleIJNS5_1CILi128EEES8_NS7_ILi64EEEEEENS_6half_tEfNS_4arch4Sm80ELb0ELb0ELb1ELb1ELb1ELb0ELb0ELb0ELi2ELi4ELi4ELi4ELb0EEENS1_21CollectiveEpilogueBwdISA_SB_SD_Li256ELb1ELb0ELi2EEENS1_19SingleTileSchedulerILb1ELb0ELb0ELi128EEEEEEEEEvNT_6ParamsE$_ZN4cute3eso3ESOILb1ELb0EJNS_6LayoutINS_5tupleIJNS3_IJNS3_IJNS_1CILi4EEENS4_ILi2EEEEEENS4_ILi1EEEEEES6_EEENS3_IJNS3_IJNS3_IJS8_NS4_ILi32EEEEEENS4_ILi0EEEEEENS4_ILi64EEEEEEEEiEEC2ERKSH_RKi) ;  /* 0xfffe0b7000007944 */ /* 0x000fea0003c3ffff */
[----:B-1----:R-:W2:Y:S01]  /*27ca0*/  LDL R3, [R1+0x758] ;  /* 0x0007580001037983 */ /* 0x002ea20000100800 */
[----:B------:R-:W-:Y:S02]  /*27cb0*/  MOV R82, R60 ;  /* 0x0000003c00527202 */ /* 0x000fe40000000f00 */
[----:B------:R-:W-:Y:S01]  /*27cc0*/  MOV R36, 0x27d00 ;  /* 0x00027d0000247802 */ /* 0x000fe20000000f00 */
[----:B--2---:R-:W-:-:S05]  /*27cd0*/  IMAD.WIDE R2, R3, 0x2, R22 ;  /* 0x0000000203027825 */ /* 0x004fca00078e0216 */
[----:B------:R-:W-:Y:S02]  /*27ce0*/  MOV R38, R2 ;  /* 0x0000000200267202 */ /* 0x000fe40000000f00 */
[----:B------:R-:W-:Y:S05]  /*27cf0*/  CALL.REL.NOINC `($_ZN7cutlass13device_kernelIN5flash19enable_sm80_to_sm89INS1_16FlashAttnBwdSm80INS1_25CollectiveMainloopBwdSm80ILi2ELi2EN4cute5tupleIJNS5_1CILi128EEES8_NS7_ILi64EEEEEENS_6half_tEfNS_4arch4Sm80ELb0ELb0ELb1ELb1ELb1ELb0ELb0ELb0ELi2ELi4ELi4ELi4ELb0EEENS1_21CollectiveEpilogueBwdISA_SB_SD_Li256ELb1ELb0ELi2EEENS1_19SingleTileSchedulerILb1ELb0ELb0ELi128EEEEEEEEEvNT_6ParamsE$_ZN4cute3eso3ESOILb1ELb0EJNS_6LayoutINS_5tupleIJNS3_IJNS3_IJNS_1CILi4EEENS4_ILi2EEEEEENS4_ILi1EEEEEES6_EEENS3_IJNS3_IJNS3_IJS8_NS4_ILi32EEEEEENS4_ILi0EEEEEENS4_ILi64EEEEEEEENS_10ViewEngineIPN7cutlass6half_tEEEEEC2ERKSH_RKSM_) ;  /* 0xfffe0ab000007944 */ /* 0x000fea0003c3ffff */
[----:B-1----:R1:W5:Y:S01]  /*27d00*/  LDL.64 R2, [R1+0x758] ;  /* 0x0007580001027983 */ /* 0x0023620000100a00 */
[----:B------:R-:W-:-:S03]  /*27d10*/  MOV R36, 0x27d30 ;  /* 0x00027d3000247802 */ /* 0x000fc60000000f00 */
[----:B-1---5:R-:W-:Y:S05]  /*27d20*/  CALL.REL.NOINC `($_ZN7cutlass13device_kernelIN5flash19enable_sm80_to_sm89INS1_16FlashAttnBwdSm80INS1_25CollectiveMainloopBwdSm80ILi2ELi2EN4cute5tupleIJNS5_1CILi128EEES8_NS7_ILi64EEEEEENS_6half_tEfNS_4arch4Sm80ELb0ELb0ELb1ELb1ELb1ELb0ELb0ELb0ELi2ELi4ELi4ELi4ELb0EEENS1_21CollectiveEpilogueBwdISA_SB_SD_Li256ELb1ELb0ELi2EEENS1_19SingleTileSchedulerILb1ELb0ELb0ELi128EEEEEEEEEvNT_6ParamsE$_ZZN4cute4takeILi1ELi2ENS_5tupleIJNS1_IJNS_1CILi1EEENS2_ILi0EEEEEEiEEEEEDaRKT1_ENKUlDpRKT_E_clIJiEEEDaSD_) ;  /* 0xfffe2aa000007944 */ /* 0x022fea0003c3ffff */
[----:B------:R-:W-:Y:S02]  /*27d30*/  MOV R82, R60 ;  /* 0x0000003c00527202 */ /* 0x000fe40000000f00 */
[----:B------:R-:W-:Y:S02]  /*27d40*/  MOV R38, 0x27d60 ;  /* 0x00027d6000267802 */ /* 0x000fe40000000f00 */
[----:B------:R-:W-:Y:S05]  /*27d50*/  CALL.REL.NOINC `($_ZN7cutlass13device_kernelIN5flash19enable_sm80_to_sm89INS1_16FlashAttnBwdSm80INS1_25CollectiveMainloopBwdSm80ILi2ELi2EN4cute5tupleIJNS5_1CILi128EEES8_NS7_ILi64EEEEEENS_6half_tEfNS_4arch4Sm80ELb0ELb0ELb1ELb1ELb1ELb0ELb0ELb0ELi2ELi4ELi4ELi4ELb0EEENS1_21CollectiveEpilogueBwdISA_SB_SD_Li256ELb1ELb0ELi2EEENS1_19SingleTileSchedulerILb1ELb0ELb0ELi128EEEEEEEEEvNT_6ParamsE$_ZN4cute3eso3ESOILb1ELb0EJNS_5tupleIJNS_1CILi1EEENS3_ILi0EEEEEENS2_IJiEEEEEC2ERKS6_RKS7_) ;  /* 0xfffe08a000007944 */ /* 0x000fea0003c3ffff */
[----:B-1----:R1:W5:Y:S01]  /*27d60*/  LDL R37, [R1+0x758] ;  /* 0x0007580001257983 */ /* 0x0023620000100800 */
[----:B------:R-:W-:Y:S02]  /*27d70*/  MOV R82, R60 ;  /* 0x0000003c00527202 */ /* 0x000fe40000000f00 */
[----:B------:R-:W-:Y:S02]  /*27d80*/  MOV R38, 0x27da0 ;  /* 0x00027da000267802 */ /* 0x000fe40000000f00 */
[----:B-1---5:R-:W-:Y:S05]  /*27d90*/  CALL.REL.NOINC `($_ZN7cutlass13device_kernelIN5flash19enable_sm80_to_sm89INS1_16FlashAttnBwdSm80INS1_25CollectiveMainloopBwdSm80ILi2ELi2EN4cute5tupleIJNS5_1CILi128EEES8_NS7_ILi64EEEEEENS_6half_tEfNS_4arch4Sm80ELb0ELb0ELb1ELb1ELb1ELb0ELb0ELb0ELi2ELi4ELi4ELi4ELb0EEENS1_21CollectiveEpilogueBwdISA_SB_SD_Li256ELb1ELb0ELi2EEENS1_19SingleTileSchedulerILb1ELb0ELb0ELi128EEEEEEEEEvNT_6ParamsE$_ZN4cute5tupleIJNS0_IJNS0_IJNS_1CILi8EEENS1_ILi1EEEEEENS0_IJNS1_ILi2EEEEEEEEENS0_IJNS0_IJS3_NS1_ILi0EEEEEENS0_IJiEEEEEEEEC2ERKS7_RKSB_) ;  /* 0xfffe1ef000007944 */ /* 0x022fea0003c3ffff */
[----:B------:R2:W5:Y:S01]  /*27da0*/  LDL R40, [R1+0x758] ;  /* 0x0007580001287983 */ /* 0x0005620000100800 */
[----:B------:R-:W-:Y:S01]  /*27db0*/  IMAD.MOV.U32 R82, RZ, RZ, R60 ;  /* 0x000000ffff527224 */ /* 0x000fe200078e003c */
[----:B------:R-:W-:Y:S02]  /*27dc0*/  MOV R83, R59 ;  /* 0x0000003b00537202 */ /* 0x000fe40000000f00 */
[----:B------:R2:W-:Y:S01]  /*27dd0*/  STL.64 [R1+0x770], R4 ;  /* 0x0007700401007387 */ /* 0x0005e20000100a00 */
[----:B------:R-:W-:-:S03]  /*27de0*/  MOV R38, 0x27e00 ;  /* 0x00027e0000267802 */ /* 0x000fc60000000f00 */
[----:B-12--5:R-:W-:Y:S05]  /*27df0*/  CALL.REL.NOINC `($_ZN7cutlass13device_kernelIN5flash19enable_sm80_to_sm89INS1_16FlashAttnBwdSm80INS1_25CollectiveMainloopBwdSm80ILi2ELi2EN4cute5tupleIJNS5_1CILi128EEES8_NS7_ILi64EEEEEENS_6half_tEfNS_4arch4Sm80ELb0ELb0ELb1ELb1ELb1ELb0ELb0ELb0ELi2ELi4ELi4ELi4ELb0EEENS1_21CollectiveEpilogueBwdISA_SB_SD_Li256ELb1ELb0ELi2EEENS1_19SingleTileSchedulerILb1ELb0ELb0ELi128EEEEEEEEEvNT_6ParamsE$_ZN4cute3eso3ESOILb0ELb0EJNS_6LayoutINS_5tupleIJNS3_IJNS_1CILi8EEENS4_ILi1EEEEEENS3_IJNS4_ILi2EEEEEEEEENS3_IJNS3_IJS6_NS4_ILi0EEEEEENS3_IJiEEEEEEEENS_10ViewEngineINS_8smem_ptrIPN7cutlass6half_tEEEEEEEC2ERKSF_RKSM_) ;  /* 0xfffdf83000007944 */ /* 0x026fea0003c3ffff */
[----:B------:R2:W5:Y:S04]  /*27e00*/  LDL R11, [R1+0x758] ;  /* 0x00075800010b7983 */ /* 0x0005680000100800 */
[----:B------:R2:W5:Y:S01]  /*27e10*/  LDL.64 R4, [R1+0x760] ;  /* 0x0007600001047983 */ /* 0x0005620000100a00 */
[----:B------:R-:W-:-:S02]  /*27e20*/  MOV R82, R60 ;  /* 0x0000003c00527202 */ /* 0x000fc40000000f00 */
[----:B------:R-:W-:Y:S02]  /*27e30*/  MOV R38, 0x27e50 ;  /* 0x00027e5000267802 */ /* 0x000fe40000000f00 */
[----:B-12--5:R-:W-:Y:S05]  /*27e40*/  CALL.REL.NOINC `($_ZN7cutlass13device_kernelIN5flash19enable_sm80_to_sm89INS1_16FlashAttnBwdSm80INS1_25CollectiveMainloopBwdSm80ILi2ELi2EN4cute5tupleIJNS5_1CILi128EEES8_NS7_ILi64EEEEEENS_6half_tEfNS_4arch4Sm80ELb0ELb0ELb1ELb1ELb1ELb0ELb0ELb0ELi2ELi4ELi4ELi4ELb0EEENS1_21CollectiveEpilogueBwdISA_SB_SD_Li256ELb1ELb0ELi2EEENS1_19SingleTileSchedulerILb1ELb0ELb0ELi128EEEEEEEEEvNT_6ParamsE$_ZN4cute3eso3ESOILb1ELb0EJNS_6LayoutINS_5tupleIJNS3_IJNS3_IJNS_1CILi4EEENS4_ILi2EEEEEENS4_ILi1EEEEEENS3_IJS6_EEEEEENS3_IJNS3_IJNS3_IJS8_NS4_ILi32EEEEEENS4_ILi0EEEEEENS3_IJNS4_ILi64EEEEEEEEEEENS_10ViewEngineIPN7cutlass6half_tEEEEEC2ERKSJ_RKSO_) ;  /* 0xfffe092000007944 */ /* 0x026fea0003c3ffff */
[----:B-1----:R1:W5:Y:S01]  /*27e50*/  LDL.64 R2, [R1+0x758] ;  /* 0x0007580001027983 */ /* 0x0023620000100a00 */
[----:B------:R-:W-:Y:S02]  /*27e60*/  MOV R82, R60 ;  /* 0x0000003c00527202 */ /* 0x000fe40000000f00 */
[----:B------:R-:W-:Y:S02]  /*27e70*/  MOV R38, 0x27e90 ;  /* 0x00027e9000267802 */ /* 0x000fe40000000f00 */
[----:B-1---5:R-:W-:Y:S05]  /*27e80*/  CALL.REL.NOINC `($_ZN7cutlass13device_kernelIN5flash19enable_sm80_to_sm89INS1_16FlashAttnBwdSm80INS1_25CollectiveMainloopBwdSm80ILi2ELi2EN4cute5tupleIJNS5_1CILi128EEES8_NS7_ILi64EEEEEENS_6half_tEfNS_4arch4Sm80ELb0ELb0ELb1ELb1ELb1ELb0ELb0ELb0ELi2ELi4ELi4ELi4ELb0EEENS1_21CollectiveEpilogueBwdISA_SB_SD_Li256ELb1ELb0ELi2EEENS1_19SingleTileSchedulerILb1ELb0ELb0ELi128EEEEEEEEEvNT_6ParamsE$_ZN4cute3eso3ESOILb1ELb0EJNS_6LayoutINS_5tupleIJNS3_IJNS3_IJNS3_IJNS_1CILi4EEENS4_ILi2EEEEEENS4_ILi1EEEEEES8_EEENS3_IJNS3_IJNS3_IJS8_S8_EEES8_EEES6_EEEEEENS3_IJNS3_IJNS3_IJNS3_IJS8_NS4_ILi32EEEEEENS4_ILi0EEEEEESH_EEENS3_IJNS3_IJNS3_IJSH_SH_EEESH_EEENS4_ILi64EEEEEEEEEEENS_10ViewEngineIPN7cutlass6half_tEEEEEC2ERKSP_RKSU_) ;  /* 0xfffe07b000007944 */ /* 0x022fea0003c3ffff */
[----:B-1----:R1:W5:Y:S01]  /*27e90*/  LDL.64 R2, [R1+0x758] ;  /* 0x0007580001027983 */ /* 0x0023620000100a00 */
[----:B------:R-:W-:Y:S02]  /*27ea0*/  MOV R83, R60 ;  /* 0x0000003c00537202 */ /* 0x000fe40000000f00 */
[----:B------:R-:W-:Y:S02]  /*27eb0*/  MOV R12, 0x27ed0 ;  /* 0x00027ed0000c7802 */ /* 0x000fe40000000f00 */
[----:B-1---5:R-:W-:Y:S05]  /*27ec0*/  CALL.REL.NOINC `($_ZN7cutlass13device_kernelIN5flash19enable_sm80_to_sm89INS1_16FlashAttnBwdSm80INS1_25CollectiveMainloopBwdSm80ILi2ELi2EN4cute5tupleIJNS5_1CILi128EEES8_NS7_ILi64EEEEEENS_6half_tEfNS_4arch4Sm80ELb0ELb0ELb1ELb1ELb1ELb0ELb0ELb0ELi2ELi4ELi4ELi4ELb0EEENS1_21CollectiveEpilogueBwdISA_SB_SD_Li256ELb1ELb0ELi2EEENS1_19SingleTileSchedulerILb1ELb0ELb0ELi128EEEEEEEEEvNT_6ParamsE$_ZN4cute5tupleIJNS0_IJNS_1CILi2EEEEEENS0_IJiEEEEEC2ERKS3_RKS4_) ;  /* 0xfffe1f6000007944 */ /* 0x022fea0003c3ffff */
[----:B------:R-:W2:Y:S01]  /*27ed0*/  LDL R6, [R1+0x758] ;  /* 0x0007580001067983 */ /* 0x000ea20000100800 */
[----:B------:R-:W-:Y:S02]  /*27ee0*/  MOV R82, R59 ;  /* 0x0000003b00527202 */ /* 0x000fe40000000f00 */
[----:B-1----:R-:W-:Y:S01]  /*27ef0*/  MOV R10, 0x27f20 ;  /* 0x00027f20000a7802 */ /* 0x002fe20000000f00 */
[----:B--2---:R1:W-:Y:S04]  /*27f00*/  STL [R1+0x770], R6 ;  /* 0x0007700601007387 */ /* 0x0043e80000100800 */
[----:B-1----:R-:W-:Y:S05]  /*27f10*/  CALL.REL.NOINC `($_ZN7cutlass13device_kernelIN5flash19enable_sm80_to_sm89INS1_16FlashAttnBwdSm80INS1_25CollectiveMainloopBwdSm80ILi2ELi2EN4cute5tupleIJNS5_1CILi128EEES8_NS7_ILi64EEEEEENS_6half_tEfNS_4arch4Sm80ELb0ELb0ELb1ELb1ELb1ELb0ELb0ELb0ELi2ELi4ELi4ELi4ELb0EEENS1_21CollectiveEpilogueBwdISA_SB_SD_Li256ELb1ELb0ELi2EEENS1_19SingleTileSchedulerILb1ELb0ELb0ELi128EEEEEEEEEvNT_6ParamsE$_ZZN4cute14logical_divideINS_5tupleIJNS1_IJNS_1CILi8EEENS2_ILi1EEEEEENS1_IJNS2_ILi2EEEEEEEEENS1_IJNS1_IJS4_NS2_ILi0EEEEEENS1_IJiEEEEEENS1_IJS5_NS_6LayoutIS4_S9_EEEEEEEDaRKNSD_IT_T0_EERKT1_ENKUlRKT_RKT0_E_clINSD_IS7_SB_EESE_EEDaSQ_ST_) ;  /* 0xfffe278000007944 */ /* 0x002fea0003c3ffff */
[----:B------:R-:W-:Y:S02]  /*27f20*/  MOV R10, R60 ;  /* 0x0000003c000a7202 */ /* 0x000fe40000000f00 */
[----:B------:R-:W-:-:S02]  /*27f30*/  MOV R12, 0x27f50 ;  /* 0x00027f50000c7802 */ /* 0x000fc40000000f00 */
[----:B-----5:R-:W-:Y:S05]  /*27f40*/  CALL.REL.NOINC `($_ZN7cutlass13device_kernelIN5flash19enable_sm80_to_sm89INS1_16FlashAttnBwdSm80INS1_25CollectiveMainloopBwdSm80ILi2ELi2EN4cute5tupleIJNS5_1CILi128EEES8_NS7_ILi64EEEEEENS_6half_tEfNS_4arch4Sm80ELb0ELb0ELb1ELb1ELb1ELb0ELb0ELb0ELi2ELi4ELi4ELi4ELb0EEENS1_21CollectiveEpilogueBwdISA_SB_SD_Li256ELb1ELb0ELi2EEENS1_19SingleTileSchedulerILb1ELb0ELb0ELi128EEEEEEEEEvNT_6ParamsE$_ZN4cute3eso3ESOILb1ELb0EJNS_5tupleIJNS2_IJNS_1CILi1EEENS3_ILi0EEEEEENS2_IJS5_S5_EEEEEENS2_IJS5_iEEEEEC2ERKS8_RKS9_) ;  /* 0xfffe05f000007944 */ /* 0x020fea0003c3ffff */
[----:B-1----:R1:W5:Y:S01]  /*27f50*/  LDL R11, [R1+0x758] ;  /* 0x00075800010b7983 */ /* 0x0023620000100800 */
[----:B------:R-:W-:-:S02]  /*27f60*/  MOV R83, R60 ;  /* 0x0000003c00537202 */ /* 0x000fc40000000f00 */
[----:B------:R-:W-:Y:S02]  /*27f70*/  MOV R12, 0x27f90 ;  /* 0x00027f90000c7802 */ /* 0x000fe40000000f00 */
[----:B-1---5:R-:W-:Y:S05]  /*27f80*/  CALL.REL.NOINC `($_ZN7cutlass13device_kernelIN5flash19enable_sm80_to_sm89INS1_16FlashAttnBwdSm80INS1_25CollectiveMainloopBwdSm80ILi2ELi2EN4cute5tupleIJNS5_1CILi128EEES8_NS7_ILi64EEEEEENS_6half_tEfNS_4arch4Sm80ELb0ELb0ELb1ELb1ELb1ELb0ELb0ELb0ELi2ELi4ELi4ELi4ELb0EEENS1_21CollectiveEpilogueBwdISA_SB_SD_Li256ELb1ELb0ELi2EEENS1_19SingleTileSchedulerILb1ELb0ELb0ELi128EEEEEEEEEvNT_6ParamsE$_ZN4cute5tupleIJNS0_IJNS0_IJNS0_IJNS_1CILi8EEENS1_ILi1EEEEEENS0_IJS3_S3_EEEEEENS0_IJS3_NS1_ILi2EEEEEEEEENS0_IJNS0_IJNS0_IJS3_NS1_ILi0EEEEEENS0_IJSA_SA_EEEEEENS0_IJSA_iEEEEEEEEC2ERKS9_RKSF_) ;  /* 0xfffe1a6000007944 */ /* 0x022fea0003c3ffff */
[----:B-1----:R1:W5:Y:S01]  /*27f90*/  LDL R11, [R1+0x758] ;  /* 0x00075800010b7983 */ /* 0x0023620000100800 */
[----:B------:R-:W-:Y:S02]  /*27fa0*/  MOV R10, R60 ;  /* 0x0000003c000a7202 */ /* 0x000fe40000000f00 */
[----:B------:R-:W-:Y:S02]  /*27fb0*/  MOV R12, 0x27fd0 ;  /* 0x00027fd0000c7802 */ /* 0x000fe40000000f00 */
[----:B-1---5:R-:W-:Y:S05]  /*27fc0*/  CALL.REL.NOINC `($_ZN7cutlass13device_kernelIN5flash19enable_sm80_to_sm89INS1_16FlashAttnBwdSm80INS1_25CollectiveMainloopBwdSm80ILi2ELi2EN4cute5tupleIJNS5_1CILi128EEES8_NS7_ILi64EEEEEENS_6half_tEfNS_4arch4Sm80ELb0ELb0ELb1ELb1ELb1ELb0ELb0ELb0ELi2ELi4ELi4ELi4ELb0EEENS1_21CollectiveEpilogueBwdISA_SB_SD_Li256ELb1ELb0ELi2EEENS1_19SingleTileSchedulerILb1ELb0ELb0ELi128EEEEEEEEEvNT_6ParamsE$_ZN4cute3eso3ESOILb1ELb0EJNS_5tupleIJNS2_IJNS_1CILi1EEENS3_ILi0EEEEEENS2_IJS5_S5_EEEEEENS2_IJS5_iEEEEEC2ERKS8_RKS9_) ;  /* 0xfffe057000007944 */ /* 0x022fea0003c3ffff */
[----:B-1----:R1:W5:Y:S01]  /*27fd0*/  LDL R11, [R1+0x758] ;  /* 0x00075800010b7983 */ /* 0x0023620000100800 */
[----:B------:R-:W-:Y:S02]  /*27fe0*/  MOV R82, R60 ;  /* 0x0000003c00527202 */ /* 0x000fe40000000f00 */
[----:B------:R-:W-:Y:S02]  /*27ff0*/  MOV R12, 0x28010 ;  /* 0x00028010000c7802 */ /* 0x000fe40000000f00 */
[----:B-1---5:R-:W-:Y:S05]  /*28000*/  CALL.REL.NOINC `($_ZN7cutlass13device_kernelIN5flash19enable_sm80_to_sm89INS1_16FlashAttnBwdSm80INS1_25CollectiveMainloopBwdSm80ILi2ELi2EN4cute5tupleIJNS5_1CILi128EEES8_NS7_ILi64EEEEEENS_6half_tEfNS_4arch4Sm80ELb0ELb0ELb1ELb1ELb1ELb0ELb0ELb0ELi2ELi4ELi4ELi4ELb0EEENS1_21CollectiveEpilogueBwdISA_SB_SD_Li256ELb1ELb0ELi2EEENS1_19SingleTileSchedulerILb1ELb0ELb0ELi128EEEEEEEEEvNT_6ParamsE$_ZN4cute3eso3ESOILb1ELb0EJNS_5tupleIJNS_1CILi0EEES4_EEEiEEC2ERKS5_RKi) ;  /* 0xfffe05b000007944 */ /* 0x022fea0003c3ffff */
[----:B-1----:R1:W5:Y:S01]  /*28010*/  LDL R11, [R1+0x758] ;  /* 0x00075800010b7983 */ /* 0x0023620000100800 */
[----:B------:R-:W-:Y:S02]  /*28020*/  MOV R82, R60 ;  /* 0x0000003c00527202 */ /* 0x000fe40000000f00 */
[----:B------:R-:W-:Y:S02]  /*28030*/  MOV R12, 0x28050 ;  /* 0x00028050000c7802 */ /* 0x000fe40000000f00 */
[----:B-1---5:R-:W-:Y:S05]  /*28040*/  CALL.REL.NOINC `($_ZN7cutlass13device_kernelIN5flash19enable_sm80_to_sm89INS1_16FlashAttnBwdSm80INS1_25CollectiveMainloopBwdSm80ILi2ELi2EN4cute5tupleIJNS5_1CILi128EEES8_NS7_ILi64EEEEEENS_6half_tEfNS_4arch4Sm80ELb0ELb0ELb1ELb1ELb1ELb0ELb0ELb0ELi2ELi4ELi4ELi4ELb0EEENS1_21CollectiveEpilogueBwdISA_SB_SD_Li256ELb1ELb0ELi2EEENS1_19SingleTileSchedulerILb1ELb0ELb0ELi128EEEEEEEEEvNT_6ParamsE$_ZN4cute3eso3ESOILb1ELb0EJNS_5tupleIJNS2_IJNS_1CILi1EEENS3_ILi0EEEEEES5_EEENS2_IJNS2_IJS5_S5_EEEiEEEEEC2ERKS7_RKS9_) ;  /* 0xfffe053000007944 */ /* 0x022fea0003c3ffff */
[----:B-1----:R1:W5:Y:S01]  /*28050*/  LDL R11, [R1+0x758] ;  /* 0x00075800010b7983 */ /* 0x0023620000100800 */
[----:B------:R-:W-:-:S02]  /*28060*/  MOV R82, R60 ;  /* 0x0000003c00527202 */ /* 0x000fc40000000f00 */
[----:B------:R-:W-:Y:S02]  /*28070*/  MOV R12, 0x28090 ;  /* 0x00028090000c7802 */ /* 0x000fe40000000f00 */
[----:B-1---5:R-:W-:Y:S05]  /*28080*/  CALL.REL.NOINC `($_ZN7cutlass13device_kernelIN5flash19enable_sm80_to_sm89INS1_16FlashAttnBwdSm80INS1_25CollectiveMainloopBwdSm80ILi2ELi2EN4cute5tupleIJNS5_1CILi128EEES8_NS7_ILi64EEEEEENS_6half_tEfNS_4arch4Sm80ELb0ELb0ELb1ELb1ELb1ELb0ELb0ELb0ELi2ELi4ELi4ELi4ELb0EEENS1_21CollectiveEpilogueBwdISA_SB_SD_Li256ELb1ELb0ELi2EEENS1_19SingleTileSchedulerILb1ELb0ELb0ELi128EEEEEEEEEvNT_6ParamsE$_ZN4cute5tupleIJNS0_IJNS0_IJNS0_IJNS_1CILi8EEENS1_ILi1EEEEEES3_EEENS0_IJNS0_IJS3_S3_EEENS1_ILi2EEEEEEEEENS0_IJNS0_IJNS0_IJS3_NS1_ILi0EEEEEESA_EEENS0_IJNS0_IJSA_SA_EEEiEEEEEEEEC2ERKS9_RKSF_) ;  /* 0xfffe19a000007944 */ /* 0x022fea0003c3ffff */
[----:B------:R2:W5:Y:S01]  /*28090*/  LDL R14, [R1+0x758] ;  /* 0x00075800010e7983 */ /* 0x0005620000100800 */
[----:B------:R-:W-:Y:S01]  /*280a0*/  IMAD.MOV.U32 R82, RZ, RZ, R60 ;  /* 0x000000ffff527224 */ /* 0x000fe200078e003c */
[----:B------:R-:W-:Y:S02]  /*280b0*/  MOV R83, R59 ;  /* 0x0000003b00537202 */ /* 0x000fe40000000f00 */
[----:B------:R2:W-:Y:S01]  /*280c0*/  STL.64 [R1+0x770], R4 ;  /* 0x0007700401007387 */ /* 0x0005e20000100a00 */
[----:B------:R-:W-:-:S03]  /*280d0*/  MOV R12, 0x280f0 ;  /* 0x000280f0000c7802 */ /* 0x000fc60000000f00 */
[----:B-12--5:R-:W-:Y:S05]  /*280e0*/  CALL.REL.NOINC `($_ZN7cutlass13device_kernelIN5flash19enable_sm80_to_sm89INS1_16FlashAttnBwdSm80INS1_25CollectiveMainloopBwdSm80ILi2ELi2EN4cute5tupleIJNS5_1CILi128EEES8_NS7_ILi64EEEEEENS_6half_tEfNS_4arch4Sm80ELb0ELb0ELb1ELb1ELb1ELb0ELb0ELb0ELi2ELi4ELi4ELi4ELb0EEENS1_21CollectiveEpilogueBwdISA_SB_SD_Li256ELb1ELb0ELi2EEENS1_19SingleTileSchedulerILb1ELb0ELb0ELi128EEEEEEEEEvNT_6ParamsE$_ZN4cute3eso3ESOILb0ELb0EJNS_6LayoutINS_5tupleIJNS3_IJNS3_IJNS_1CILi8EEENS4_ILi1EEEEEES6_EEENS3_IJNS3_IJS6_S6_EEENS4_ILi2EEEEEEEEENS3_IJNS3_IJNS3_IJS6_NS4_ILi0EEEEEESD_EEENS3_IJNS3_IJSD_SD_EEEiEEEEEEEENS_10ViewEngineINS_8smem_ptrIPN7cutlass6half_tEEEEEEEC2ERKSJ_RKSQ_) ;  /* 0xfffdefd000007944 */ /* 0x026fea0003c3ffff */
[----:B------:R2:W5:Y:S04]  /*280f0*/  LDL R6, [R1+0x758] ;  /* 0x0007580001067983 */ /* 0x0005680000100800 */
        /* <DEDUP_REMOVED lines=159> */
[----:B------:R-:W-:Y:S05]  /*28af0*/  CALL.REL.NOINC `($_ZN7cutlass13device_kernelIN5flash19enable_sm80_to_sm89INS1_16FlashAttnBwdSm80INS1_25CollectiveMainloopBwdSm80ILi2ELi2EN4cute5tupleIJNS5_1CILi128EEES8_NS7_ILi64EEEEEENS_6half_tEfNS_4arch4Sm80ELb0ELb0ELb1ELb1ELb1ELb0ELb0ELb0ELi2ELi4ELi4ELi4ELb0EEENS1_21CollectiveEpilogueBwdISA_SB_SD_Li256ELb1ELb0ELi2EEENS1_19SingleTileSchedulerILb1ELb0ELb0ELi128EEEEEEEEEvNT_6ParamsE$_ZN4cute3eso3ESOILb1ELb0EJNS_6LayoutINS_5tupleIJNS3_IJNS_1CILi2EEES5_S5_EEES5_EEENS3_IJNS3_IJNS4_ILi1EEES5_NS4_ILi4EEEEEENS4_ILi64EEEEEEEEiEEC2ERKSD_RKi) ;  /* 0xfffe059000007944 */ /* 0x000fea0003c3ffff */
[----:B-1----:R-:W2:Y:S01]  /*28b00*/  LDL R3, [R1+0x758] ;  /* 0x0007580001037983 */ /* 0x002ea20000100800 */
[----:B------:R-:W-:Y:S01]  /*28b10*/  MOV R4, 0x28b50 ;  /* 0x00028b5000047802 */ /* 0x000fe20000000f00 */
[----:B--2---:R-:W-:-:S05]  /*28b20*/  IMAD.WIDE R2, R3, 0x2, R30 ;  /* 0x0000000203027825 */ /* 0x004fca00078e021e */
[----:B------:R-:W-:Y:S02]  /*28b30*/  MOV R6, R2 ;  /* 0x0000000200067202 */ /* 0x000fe40000000f00 */
[----:B------:R-:W-:Y:S05]  /*28b40*/  CALL.REL.NOINC `($_ZN7cutlass13device_kernelIN5flash19enable_sm80_to_sm89INS1_16FlashAttnBwdSm80INS1_25CollectiveMainloopBwdSm80ILi2ELi2EN4cute5tupleIJNS5_1CILi128EEES8_NS7_ILi64EEEEEENS_6half_tEfNS_4arch4Sm80ELb0ELb0ELb1ELb1ELb1ELb0ELb0ELb0ELi2ELi4ELi4ELi4ELb0EEENS1_21CollectiveEpilogueBwdISA_SB_SD_Li256ELb1ELb0ELi2EEENS1_19SingleTileSchedulerILb1ELb0ELb0ELi128EEEEEEEEEvNT_6ParamsE$_ZN4cute3eso3ESOILb1ELb0EJNS_6LayoutINS_5tupleIJNS3_IJNS_1CILi2EEES5_S5_EEES5_EEENS3_IJNS3_IJNS4_ILi1EEES5_NS4_ILi4EEEEEENS4_ILi64EEEEEEEENS_10ViewEngineIPN7cutlass6half_tEEEEEC2ERKSD_RKSI_) ;  /* 0xfffe04f000007944 */ /* 0x000fea0003c3ffff */
[----:B------:R2:W5:Y:S01]  /*28b50*/  LDL.64 R34, [R1+0x758] ;  /* 0x0007580001227983 */ /* 0x0005620000100a00 */
[----:B------:R-:W-:Y:S01]  /*28b60*/  IMAD.MOV.U32 R82, RZ, RZ, R60 ;  /* 0x000000ffff527224 */ /* 0x000fe200078e003c */
[----:B------:R-:W-:Y:S02]  /*28b70*/  MOV R3, RZ ;  /* 0x000000ff00037202 */ /* 0x000fe40000000f00 */
[----:B------:R-:W-:Y:S02]  /*28b80*/  MOV R46, 0x28ba0 ;  /* 0x00028ba0002e7802 */ /* 0x000fe40000000f00 */
[----:B-12--5:R-:W-:Y:S05]  /*28b90*/  CALL.REL.NOINC `($_ZN7cutlass13device_kernelIN5flash19enable_sm80_to_sm89INS1_16FlashAttnBwdSm80INS1_25CollectiveMainloopBwdSm80ILi2ELi2EN4cute5tupleIJNS5_1CILi128EEES8_NS7_ILi64EEEEEENS_6half_tEfNS_4arch4Sm80ELb0ELb0ELb1ELb1ELb1ELb0ELb0ELb0ELi2ELi4ELi4ELi4ELb0EEENS1_21CollectiveEpilogueBwdISA_SB_SD_Li256ELb1ELb0ELi2EEENS1_19SingleTileSchedulerILb1ELb0ELb0ELi128EEEEEEEEEvNT_6ParamsE$_ZN4cute3eso3ESOILb1ELb0EJNS_10UnderscoreES2_iEEC2ERKS2_S5_RKi) ;  /* 0xfffdf37000007944 */ /* 0x026fea0003c3ffff */
[----:B-1----:R-:W2:Y:S01]  /*28ba0*/  LDL R3, [R1+0x758] ;  /* 0x0007580001037983 */ /* 0x002ea20000100800 */
[----:B------:R-:W-:Y:S02]  /*28bb0*/  MOV R4, 0x28be0 ;  /* 0x00028be000047802 */ /* 0x000fe40000000f00 */
[----:B--2---:R-:W-:Y:S02]  /*28bc0*/  SHF.L.U32 R3, R3, 0x2, RZ ;  /* 0x0000000203037819 */ /* 0x004fe400000006ff */
[----:B------:R-:W-:Y:S05]  /*28bd0*/  CALL.REL.NOINC `($_ZN7cutlass13device_kernelIN5flash19enable_sm80_to_sm89INS1_16FlashAttnBwdSm80INS1_25CollectiveMainloopBwdSm80ILi2ELi2EN4cute5tupleIJNS5_1CILi128EEES8_NS7_ILi64EEEEEENS_6half_tEfNS_4arch4Sm80ELb0ELb0ELb1ELb1ELb1ELb0ELb0ELb0ELi2ELi4ELi4ELi4ELb0EEENS1_21CollectiveEpilogueBwdISA_SB_SD_Li256ELb1ELb0ELi2EEENS1_19SingleTileSchedulerILb1ELb0ELb0ELi128EEEEEEEEEvNT_6ParamsE$_ZN4cute3eso3ESOILb1ELb0EJNS_6LayoutINS_5tupleIJNS3_IJNS_1CILi2EEES5_EEES6_EEENS3_IJNS3_IJNS4_ILi1EEES5_EEENS3_IJNS4_ILi32EEENS4_ILi64EEEEEEEEEEEiEEC2ERKSE_RKi) ;  /* 0xfffe039000007944 */ /* 0x000fea0003c3ffff */
[----:B-1----:R-:W2:Y:S01]  /*28be0*/  LDL R3, [R1+0x758] ;  /* 0x0007580001037983 */ /* 0x002ea20000100800 */
[----:B------:R-:W-:Y:S01]  /*28bf0*/  MOV R4, 0x28c30 ;  /* 0x00028c3000047802 */ /* 0x000fe20000000f00 */
[----:B--2---:R-:W-:-:S05]  /*28c00*/  IMAD.WIDE R2, R3, 0x2, R20 ;  /* 0x0000000203027825 */ /* 0x004fca00078e0214 */
[----:B------:R-:W-:Y:S02]  /*28c10*/  MOV R6, R2 ;  /* 0x0000000200067202 */ /* 0x000fe40000000f00 */
[----:B------:R-:W-:Y:S05]  /*28c20*/  CALL.REL.NOINC `($_ZN7cutlass13device_kernelIN5flash19enable_sm80_to_sm89INS1_16FlashAttnBwdSm80INS1_25CollectiveMainloopBwdSm80ILi2ELi2EN4cute5tupleIJNS5_1CILi128EEES8_NS7_ILi64EEEEEENS_6half_tEfNS_4arch4Sm80ELb0ELb0ELb1ELb1ELb1ELb0ELb0ELb0ELi2ELi4ELi4ELi4ELb0EEENS1_21CollectiveEpilogueBwdISA_SB_SD_Li256ELb1ELb0ELi2EEENS1_19SingleTileSchedulerILb1ELb0ELb0ELi128EEEEEEEEEvNT_6ParamsE$_ZN4cute3eso3ESOILb1ELb0EJNS_6LayoutINS_5tupleIJNS3_IJNS_1CILi2EEES5_EEES6_EEENS3_IJNS3_IJNS4_ILi1EEES5_EEENS3_IJNS4_ILi32EEENS4_ILi64EEEEEEEEEEENS_10ViewEngineIPN7cutlass6half_tEEEEEC2ERKSE_RKSJ_) ;  /* 0xfffe02f000007944 */ /* 0x000fea0003c3ffff */
[----:B------:R2:W5:Y:S04]  /*28c30*/  LDL.64 R40, [R1+0x758] ;  /* 0x0007580001287983 */ /* 0x0005680000100a00 */
[----:B------:R2:W-:Y:S02]  /*28c40*/  STL [R1+0x770], RZ ;  /* 0x000770ff01007387 */ /* 0x0005e40000100800 */
.L_x_1843:
        /* <DEDUP_REMOVED lines=648> */
[----:B------:R-:W-:Y:S02]  /*2b4d0*/  MOV R4, R30 ;  /* 0x0000001e00047202 */ /* 0x000fe40000000f00 */
[----:B------:R-:W-:-:S05]  /*2b4e0*/  MOV R5, R31 ;  /* 0x0000001f00057202 */ /* 0x000fca0000000f00 */
[----:B--2---:R-:W-:Y:S01]  /*2b4f0*/  IMAD.WIDE R2, R2, 0x2, R4 ;  /* 0x0000000202027825 */ /* 0x004fe200078e0204 */
[----:B------:R-:W-:-:S04]  /*2b500*/  MOV R4, 0x2b530 ;  /* 0x0002b53000047802 */ /* 0x000fc80000000f00 */
[----:B------:R-:W-:Y:S02]  /*2b510*/  MOV R6, R2 ;  /* 0x0000000200067202 */ /* 0x000fe40000000f00 */
[----:B------:R-:W-:Y:S05]  /*2b520*/  CALL.REL.NOINC `($_ZN7cutlass13device_kernelIN5flash19enable_sm80_to_sm89INS1_16FlashAttnBwdSm80INS1_25CollectiveMainloopBwdSm80ILi2ELi2EN4cute5tupleIJNS5_1CILi128EEES8_NS7_ILi64EEEEEENS_6half_tEfNS_4arch4Sm80ELb0ELb0ELb1ELb1ELb1ELb0ELb0ELb0ELi2ELi4ELi4ELi4ELb0EEENS1_21CollectiveEpilogueBwdISA_SB_SD_Li256ELb1ELb0ELi2EEENS1_19SingleTileSchedulerILb1ELb0ELb0ELi128EEEEEEEEEvNT_6ParamsE$_ZN4cute3eso3ESOILb1ELb0EJNS_6LayoutINS_5tupleIJNS3_IJNS_1CILi2EEES5_S5_EEES5_EEENS3_IJNS3_IJNS4_ILi1EEES5_NS4_ILi4EEEEEENS4_ILi64EEEEEEEENS_10ViewEngineIPN7cutlass6half_tEEEEEC2ERKSD_RKSI_) ;  /* 0xfffddb1000007944 */ /* 0x000fea0003c3ffff */
[----:B------:R2:W5:Y:S01]  /*2b530*/  LDL.64 R34, [R1+0x758] ;  /* 0x0007580001227983 */ /* 0x0005620000100a00 */
[----:B------:R-:W-:Y:S01]  /*2b540*/  IMAD.MOV.U32 R82, RZ, RZ, R60 ;  /* 0x000000ffff527224 */ /* 0x000fe200078e003c */
[----:B------:R-:W-:Y:S02]  /*2b550*/  MOV R3, 0x1 ;  /* 0x0000000100037802 */ /* 0x000fe40000000f00 */
        /* <DEDUP_REMOVED lines=13> */
.L_x_1844:
        /* <DEDUP_REMOVED lines=668> */
.L_x_1845:
        /* <DEDUP_REMOVED lines=202> */
[----:B------:R-:W-:Y:S05]  /*2ec90*/  CALL.REL.NOINC `($_ZN7cutlass13device_kernelIN5flash19enable_sm80_to_sm89INS1_16FlashAttnBwdSm80INS1_25CollectiveMainloopBwdSm80ILi2ELi2EN4cute5tupleIJNS5_1CILi128EEES8_NS7_ILi64EEEEEENS_6half_tEfNS_4arch4Sm80ELb0ELb0ELb1ELb1ELb1ELb0ELb0ELb0ELi2ELi4ELi4ELi4ELb0EEENS1_21CollectiveEpilogueBwdISA_SB_SD_Li256ELb1ELb0ELi2EEENS1_19SingleTileSchedulerILb1ELb0ELb0ELi128EEEEEEEEEvNT_6ParamsE$_ZN4cute3eso3ESOILb1ELb0EJNS_10UnderscoreES2_iEEC2ERKS2_S5_RKi) ;  /* 0xfffd927000007944 */ /* 0x000fea0003c3ffff */
        /* <DEDUP_REMOVED lines=52> */
[----:B------:R-:W-:Y:S02]  /*2efe0*/  MOV R46, 0x2f000 ;  /* 0x0002f000002e7802 */ /* 0x000fe40000000f00 */
[----:B-1---5:R-:W-:Y:S05]  /*2eff0*/  CALL.REL.NOINC `($_ZN7cutlass13device_kernelIN5flash19enable_sm80_to_sm89INS1_16FlashAttnBwdSm80INS1_25CollectiveMainloopBwdSm80ILi2ELi2EN4cute5tupleIJNS5_1CILi128EEES8_NS7_ILi64EEEEEENS_6half_tEfNS_4arch4Sm80ELb0ELb0ELb1ELb1ELb1ELb0ELb0ELb0ELi2ELi4ELi4ELi4ELb0EEENS1_21CollectiveEpilogueBwdISA_SB_SD_Li256ELb1ELb0ELi2EEENS1_19SingleTileSchedulerILb1ELb0ELb0ELi128EEEEEEEEEvNT_6ParamsE$_ZN4cute8smem_ptrIPN7cutlass6half_tEECI1NS_12iter_adaptorIS3_S4_EEES3_) ;  /* 0xfffdb00000007944 */ /* 0x022fea0003c3ffff */
        /* <DEDUP_REMOVED lines=413> */
.L_x_1846:
        /* <DEDUP_REMOVED lines=670> */
.L_x_1847:
        /* <DEDUP_REMOVED lines=670> */
.L_x_1848:
        /* <DEDUP_REMOVED lines=670> */
.L_x_1849:
        /* <DEDUP_REMOVED lines=202> */
[----:B------:R-:W-:Y:S05]  /*39410*/  CALL.REL.NOINC `($_ZN7cutlass13device_kernelIN5flash19enable_sm80_to_sm89INS1_16FlashAttnBwdSm80INS1_25CollectiveMainloopBwdSm80ILi2ELi2EN4cute5tupleIJNS5_1CILi128EEES8_NS7_ILi64EEEEEENS_6half_tEfNS_4arch4Sm80ELb0ELb0ELb1ELb1ELb1ELb0ELb0ELb0ELi2ELi4ELi4ELi4ELb0EEENS1_21CollectiveEpilogueBwdISA_SB_SD_Li256ELb1ELb0ELi2EEENS1_19SingleTileSchedulerILb1ELb0ELb0ELi128EEEEEEEEEvNT_6ParamsE$_ZN4cute3eso3ESOILb1ELb0EJNS_10UnderscoreES2_iEEC2ERKS2_S5_RKi) ;  /* 0xfffceaf000007944 */ /* 0x000fea0003c3ffff */
        /* <DEDUP_REMOVED lines=25> */
.L_x_1850:
        /* <DEDUP_REMOVED lines=244> */
[----:B--2--5:R-:W-:Y:S05]  /*3a4f0*/  CALL.REL.NOINC `($_ZN7cutlass13device_kernelIN5flash19enable_sm80_to_sm89INS1_16FlashAttnBwdSm80INS1_25CollectiveMainloopBwdSm80ILi2ELi2EN4cute5tupleIJNS5_1CILi128EEES8_NS7_ILi64EEEEEENS_6half_tEfNS_4arch4Sm80ELb0ELb0ELb1ELb1ELb1ELb0ELb0ELb0ELi2ELi4ELi4ELi4ELb0EEENS1_21CollectiveEpilogueBwdISA_SB_SD_Li256ELb1ELb0ELi2EEENS1_19SingleTileSchedulerILb1ELb0ELb0ELi128EEEEEEEEEvNT_6ParamsE$_ZZZN5flash25CollectiveMainloopBwdSm80ILi2ELi2EN4cute5tupleIJNS1_1CILi128EEES4_NS3_ILi64EEEEEEN7cutlass6half_tEfNS7_4arch4Sm80ELb0ELb0ELb1ELb1ELb1ELb0ELb0ELb0ELi2ELi4ELi4ELi4ELb0EE3mmaINS_16FlashAttnBwdSm80ISB_NS_21CollectiveEpilogueBwdIS6_S8_SA_Li256ELb1ELb0ELi2EEENS_19SingleTileSchedulerILb1ELb0ELb0ELi128EEEE13SharedStorageENS1_6TensorINS1_11ArrayEngineIfLm32EEENS1_6LayoutINS2_IJNS2_IJNS3_ILi2EEESO_EEESO_NS3_ILi4EEEEEENS2_IJNS2_IJNS3_ILi1EEESO_EEESQ_NS3_ILi8EEEEEEEEEEEEbRKNSB_6ParamsERT0_S12_iNS2_IJiiiEEERT_ENKUliT_E_clIZSC_ISJ_SX_EbS10_S12_S12_iS13_S15_EUlRS16_iE_EEDaiS16_ENKUlT_E_clIZSC_ISJ_SX_EbS10_S12_S12_iS13_S15_EUlvE0_EEDaS1B_) ;  /* 0x0000d4f000007944 */ /* 0x024fea0003c00000 */
[----:B------:R-:W-:Y:S05]  /*3a500*/  BSYNC B1 ;  /* 0x0000000000017941 */ /* 0x000fea0003800000 */
.L_x_1851:
[----:B-12---:R-:W2:Y:S01]  /*3a510*/  LDL.64 R2, [R61+0x188] ;  /* 0x000188003d027983 */ /* 0x006ea20000100a00 */
[----:B------:R-:W-:-:S03]  /*3a520*/  ULDC.64 UR4, c[0x0][0x118] ;  /* 0x0000460000047ab9 */ /* 0x000fc60000000a00 */
[----:B------:R1:W5:Y:S04]  /*3a530*/  LDL.64 R34, [R61+0xc8] ;  /* 0x0000c8003d227983 */ /* 0x0003680000100a00 */
[----:B--2---:R-:W5:Y:S01]  /*3a540*/  LD.E.64 R2, [R2.64] ;  /* 0x0000000402027980 */ /* 0x004f62000c101b00 */
[----:B------:R-:W-:Y:S02]  /*3a550*/  MOV R38, R60 ;  /* 0x0000003c00267202 */ /* 0x000fe40000000f00 */
[----:B------:R-:W-:Y:S02]  /*3a560*/  MOV R46, 0x3a580 ;  /* 0x0003a580002e7802 */ /* 0x000fe40000000f00 */
[----:B-1-345:R-:W-:Y:S05]  /*3a570*/  CALL.REL.NOINC `($_ZN7cutlass13device_kernelIN5flash19enable_sm80_to_sm89INS1_16FlashAttnBwdSm80INS1_25CollectiveMainloopBwdSm80ILi2ELi2EN4cute5tupleIJNS5_1CILi128EEES8_NS7_ILi64EEEEEENS_6half_tEfNS_4arch4Sm80ELb0ELb0ELb1ELb1ELb1ELb0ELb0ELb0ELi2ELi4ELi4ELi4ELb0EEENS1_21CollectiveEpilogueBwdISA_SB_SD_Li256ELb1ELb0ELi2EEENS1_19SingleTileSchedulerILb1ELb0ELb0ELi128EEEEEEEEEvNT_6ParamsE$_ZN4cute8smem_ptrIPN7cutlass6half_tEECI1NS_12iter_adaptorIS3_S4_EEES3_) ;  /* 0xfffcfa8000007944 */ /* 0x03afea0003c3ffff */
[----:B-1----:R1:W5:Y:S01]  /*3a580*/  LDL.64 R2, [R1+0x758] ;  /* 0x0007580001027983 */ /* 0x0023620000100a00 */
        /* <DEDUP_REMOVED lines=111> */
[----:B-1----:R-:W-:Y:S05]  /*3ac80*/  CALL.REL.NOINC `($_ZN7cutlass13device_kernelIN5flash19enable_sm80_to_sm89INS1_16FlashAttnBwdSm80INS1_25CollectiveMainloopBwdSm80ILi2ELi2EN4cute5tupleIJNS5_1CILi128EEES8_NS7_ILi64EEEEEENS_6half_tEfNS_4arch4Sm80ELb0ELb0ELb1ELb1ELb1ELb0ELb0ELb0ELi2ELi4ELi4ELi4ELb0EEENS1_21CollectiveEpilogueBwdISA_SB_SD_Li256ELb1ELb0ELi2EEENS1_19SingleTileSchedulerILb1ELb0ELb0ELi128EEEEEEEEEvNT_6ParamsE$_ZN4cute3eso3ESOILb1ELb0EJNS_1CILi8EEEiiiNS2_ILi144EEENS2_ILi512EEEEEC2ERKS3_RKiSA_SA_RKS4_RKS5_) ;  /* 0xfffcd81000007944 */ /* 0x002fea0003c3ffff */
        /* <DEDUP_REMOVED lines=57> */
[----:B--2---:R1:W-:Y:S04]  /*3b020*/  STL.64 [R1+0x770], R2 ;  /* 0x0007700201007387 */ /* 0x0043e80000100a00 */
        /* <DEDUP_REMOVED lines=41> */
[----:B------:R-:W-:Y:S01]  /*3b2c0*/  IMAD.SHL.U32 R10, R0, 0x2000, RZ ;  /* 0x00002000000a7824 */ /* 0x000fe200078e00ff */
[----:B------:R-:W-:-:S02]  /*3b2d0*/  MOV R0, R75 ;  /* 0x0000004b00007202 */ /* 0x000fc40000000f00 */
[----:B------:R-:W-:Y:S02]  /*3b2e0*/  MOV R4, 0x3b310 ;  /* 0x0003b31000047802 */ /* 0x000fe40000000f00 */
        /* <DEDUP_REMOVED lines=13> */
[----:B--2---:R1:W-:Y:S04]  /*3b3c0*/  STL.64 [R1+0x770], R6 ;  /* 0x0007700601007387 */ /* 0x0043e80000100a00 */
        /* <DEDUP_REMOVED lines=30> */
[----:B--2---:R1:W-:Y:S04]  /*3b5b0*/  STL [R76], R12 ;  /* 0x0000000c4c007387 */ /* 0x0043e80000100800 */
[----:B------:R1:W-:Y:S02]  /*3b5c0*/  STL [R76+0x4], R13 ;  /* 0x0000040d4c007387 */ /* 0x0003e40000100800 */
        /* <DEDUP_REMOVED lines=14> */
[----:B------:R-:W-:-:S02]  /*3b6b0*/  MOV R6, 0x3b6d0 ;  /* 0x0003b6d000067802 */ /* 0x000fc40000000f00 */
[----:B------:R-:W-:Y:S05]  /*3b6c0*/  CALL.REL.NOINC `($_ZN7cutlass13device_kernelIN5flash19enable_sm80_to_sm89INS1_16FlashAttnBwdSm80INS1_25CollectiveMainloopBwdSm80ILi2ELi2EN4cute5tupleIJNS5_1CILi128EEES8_NS7_ILi64EEEEEENS_6half_tEfNS_4arch4Sm80ELb0ELb0ELb1ELb1ELb1ELb0ELb0ELb0ELi2ELi4ELi4ELi4ELb0EEENS1_21CollectiveEpilogueBwdISA_SB_SD_Li256ELb1ELb0ELi2EEENS1_19SingleTileSchedulerILb1ELb0ELb0ELi128EEEEEEEEEvNT_6ParamsE$_ZZN4cute13to_mixed_bitsINS_5tupleIJNS1_IJNS_1CILi4EEENS2_ILi8EEEEEES3_NS2_ILi1EEEEEENS1_IJNS1_IJNS2_ILi128EEENS2_ILi0EEEEEENS2_ILi16EEES9_EEENS1_IJNS1_IJiiEEEiS9_EEEEEDaRKT_RKT0_RKT1_ENKUlDpRKT_E_clIJNS_9MixedBitsILj0ELj384EEENSU_ILj0ELj48EEENS2_ILj0EEEEEEDaSR_) ;  /* 0xfffcef0000007944 */ /* 0x000fea0003c3ffff */
[----:B------:R-:W-:Y:S02]  /*3b6d0*/  SHF.R.S32.HI R7, RZ, 0x1f, R2 ;  /* 0x0000001fff077819 */ /* 0x000fe40000011402 */
[----:B------:R-:W-:-:S02]  /*3b6e0*/  LOP3.LUT R3, R3, 0x1b0, RZ, 0xc0, !PT ;  /* 0x000001b003037812 */ /* 0x000fc400078ec0ff */
[----:B------:R-:W-:Y:S02]  /*3b6f0*/  LEA.HI R2, R7, R2, RZ, 0x2 ;  /* 0x0000000207027211 */ /* 0x000fe400078f10ff */
        /* <DEDUP_REMOVED lines=17> */
[----:B--2---:R1:W-:Y:S04]  /*3b810*/  STL.64 [R1+0x770], R12 ;  /* 0x0007700c01007387 */ /* 0x0043e80000100a00 */
        /* <DEDUP_REMOVED lines=22> */
[----:B--2--5:R-:W-:Y:S05]  /*3b980*/  CALL.REL.NOINC `($_ZN7cutlass13device_kernelIN5flash19enable_sm80_to_sm89INS1_16FlashAttnBwdSm80INS1_25CollectiveMainloopBwdSm80ILi2ELi2EN4cute5tupleIJNS5_1CILi128EEES8_NS7_ILi64EEEEEENS_6half_tEfNS_4arch4Sm80ELb0ELb0ELb1ELb1ELb1ELb0ELb0ELb0ELi2ELi4ELi4ELi4ELb0EEENS1_21CollectiveEpilogueBwdISA_SB_SD_Li256ELb1ELb0ELi2EEENS1_19SingleTileSchedulerILb1ELb0ELb0ELi128EEEEEEEEEvNT_6ParamsE$_ZN4cute3eso3ESOILb1ELb0EJNS_6LayoutINS_5tupleIJNS3_IJNS_1CILi8EEENS4_ILi1EEEEEENS4_ILi2EEES5_EEENS3_IJNS3_IJS6_NS4_ILi0EEEEEENS4_ILi64EEES5_EEEEENS_10ViewEngineIPN7cutlass6half_tEEEEEC2ERKSE_RKSJ_) ;  /* 0xfffcdd8000007944 */ /* 0x024fea0003c3ffff */
[----:B------:R2:W5:Y:S01]  /*3b990*/  LDL.64 R20, [R1+0x758] ;  /* 0x0007580001147983 */ /* 0x0005620000100a00 */
[----:B------:R-:W-:Y:S01]  /*3b9a0*/  IMAD.MOV.U32 R3, RZ, RZ, R8 ;  /* 0x000000ffff037224 */ /* 0x000fe200078e0008 */
[----:B------:R-:W-:Y:S02]  /*3b9b0*/  MOV R82, R60 ;  /* 0x0000003c00527202 */ /* 0x000fe40000000f00 */
        /* <DEDUP_REMOVED lines=39> */
[----:B------:R-:W-:-:S02]  /*3bc30*/  MOV R46, 0x3bc50 ;  /* 0x0003bc50002e7802 */ /* 0x000fc40000000f00 */
[----:B-12--5:R-:W-:Y:S05]  /*3bc40*/  CALL.REL.NOINC `($_ZN7cutlass13device_kernelIN5flash19enable_sm80_to_sm89INS1_16FlashAttnBwdSm80INS1_25CollectiveMainloopBwdSm80ILi2ELi2EN4cute5tupleIJNS5_1CILi128EEES8_NS7_ILi64EEEEEENS_6half_tEfNS_4arch4Sm80ELb0ELb0ELb1ELb1ELb1ELb0ELb0ELb0ELi2ELi4ELi4ELi4ELb0EEENS1_21CollectiveEpilogueBwdISA_SB_SD_Li256ELb1ELb0ELi2EEENS1_19SingleTileSchedulerILb1ELb0ELb0ELi128EEEEEEEEEvNT_6ParamsE$_ZN4cute8smem_ptrIPN7cutlass6half_tEECI1NS_12iter_adaptorIS3_S4_EEES3_) ;  /* 0xfffce3b000007944 */ /* 0x026fea0003c3ffff */
[----:B-1----:R1:W5:Y:S01]  /*3bc50*/  LDL.64 R2, [R1+0x758] ;  /* 0x0007580001027983 */ /* 0x0023620000100a00 */
[----:B------:R-:W-:-:S03]  /*3bc60*/  MOV R34, 0x3bc80 ;  /* 0x0003bc8000227802 */ /* 0x000fc60000000f00 */
[----:B-1---5:R-:W-:Y:S05]  /*3bc70*/  CALL.REL.NOINC `($_ZN7cutlass13device_kernelIN5flash19enable_sm80_to_sm89INS1_16FlashAttnBwdSm80INS1_25CollectiveMainloopBwdSm80ILi2ELi2EN4cute5tupleIJNS5_1CILi128EEES8_NS7_ILi64EEEEEENS_6half_tEfNS_4arch4Sm80ELb0ELb0ELb1ELb1ELb1ELb0ELb0ELb0ELi2ELi4ELi4ELi4ELb0EEENS1_21CollectiveEpilogueBwdISA_SB_SD_Li256ELb1ELb0ELi2EEENS1_19SingleTileSchedulerILb1ELb0ELb0ELi128EEEEEEEEEvNT_6ParamsE$_ZN4cute3eso3ESOILb1ELb0EJNS_6LayoutINS_5tupleIJNS3_IJNS_1CILi8EEENS4_ILi1EEEEEENS4_ILi2EEEEEENS3_IJNS3_IJS6_NS4_ILi0EEEEEENS4_ILi8192EEEEEEEENS_10ViewEngineINS_8smem_ptrIPN7cutlass6half_tEEEEEEEC2ERKSE_RKSL_) ;  /* 0xfffcd90000007944 */ /* 0x022fea0003c3ffff */
        /* <DEDUP_REMOVED lines=125> */
[----:B-1----:R1:W5:Y:S01]  /*3c450*/  LDL R3, [R1+0x758] ;  /* 0x0007580001037983 */ /* 0x0023620000100800 */
[----:B------:R-:W-:-:S02]  /*3c460*/  MOV R82, R60 ;  /* 0x0000003c00527202 */ /* 0x000fc40000000f00 */
[----:B------:R-:W-:Y:S02]  /*3c470*/  MOV R12, 0x3c490 ;  /* 0x0003c490000c7802 */ /* 0x000fe40000000f00 */
[----:B-1---5:R-:W-:Y:S05]  /*3c480*/  CALL.REL.NOINC `($_ZN7cutlass13device_kernelIN5flash19enable_sm80_to_sm89INS1_16FlashAttnBwdSm80INS1_25CollectiveMainloopBwdSm80ILi2ELi2EN4cute5tupleIJNS5_1CILi128EEES8_NS7_ILi64EEEEEENS_6half_tEfNS_4arch4Sm80ELb0ELb0ELb1ELb1ELb1ELb0ELb0ELb0ELi2ELi4ELi4ELi4ELb0EEENS1_21CollectiveEpilogueBwdISA_SB_SD_Li256ELb1ELb0ELi2EEENS1_19SingleTileSchedulerILb1ELb0ELb0ELi128EEEEEEEEEvNT_6ParamsE$_ZN4cute3eso3ESOILb0ELb1EJNS_6LayoutINS_5tupleIJNS3_IJNS_1CILi8EEENS4_ILi1EEEEEENS4_ILi2EEEEEENS3_IJNS3_IJS6_NS4_ILi0EEEEEEiEEEEESA_EEC2ERKSD_RKSA_) ;  /* 0xfffcb8d000007944 */ /* 0x022fea0003c3ffff */
[----:B------:R2:W5:Y:S01]  /*3c490*/  LDL R36, [R1+0x758] ;  /* 0x0007580001247983 */ /* 0x0005620000100800 */
        /* <DEDUP_REMOVED lines=11> */
[----:B------:R2:W5:Y:S04]  /*3c550*/  LDL R37, [R1+0x758] ;  /* 0x0007580001257983 */ /* 0x0005680000100800 */
[----:B------:R2:W5:Y:S01]  /*3c560*/  LDL.64 R8, [R1+0x760] ;  /* 0x0007600001087983 */ /* 0x0005620000100a00 */
[----:B------:R-:W-:Y:S01]  /*3c570*/  IMAD.MOV.U32 R82, RZ, RZ, R60 ;  /* 0x000000ffff527224 */ /* 0x000fe200078e003c */
[----:B------:R-:W-:Y:S01]  /*3c580*/  MOV R38, R18 ;  /* 0x0000001200267202 */ /* 0x000fe20000000f00 */
[----:B-1----:R-:W-:Y:S01]  /*3c590*/  IMAD.MOV.U32 R3, RZ, RZ, R19 ;  /* 0x000000ffff037224 */ /* 0x002fe200078e0013 */
[----:B------:R-:W-:-:S02]  /*3c5a0*/  MOV R36, 0x3c5c0 ;  /* 0x0003c5c000247802 */ /* 0x000fc40000000f00 */
[----:B--2--5:R-:W-:Y:S05]  /*3c5b0*/  CALL.REL.NOINC `($_ZN7cutlass13device_kernelIN5flash19enable_sm80_to_sm89INS1_16FlashAttnBwdSm80INS1_25CollectiveMainloopBwdSm80ILi2ELi2EN4cute5tupleIJNS5_1CILi128EEES8_NS7_ILi64EEEEEENS_6half_tEfNS_4arch4Sm80ELb0ELb0ELb1ELb1ELb1ELb0ELb0ELb0ELi2ELi4ELi4ELi4ELb0EEENS1_21CollectiveEpilogueBwdISA_SB_SD_Li256ELb1ELb0ELi2EEENS1_19SingleTileSchedulerILb1ELb0ELb0ELi128EEEEEEEEEvNT_6ParamsE$_ZN4cute3eso3ESOILb1ELb0EJNS_6LayoutINS_5tupleIJNS3_IJNS3_IJNS_1CILi4EEENS4_ILi2EEEEEENS4_ILi1EEEEEES6_EEENS3_IJNS3_IJNS3_IJS8_NS4_ILi32EEEEEENS4_ILi0EEEEEENS4_ILi64EEEEEEEENS_10ViewEngineIPN7cutlass6half_tEEEEEC2ERKSH_RKSM_) ;  /* 0xfffcc1f000007944 */ /* 0x024fea0003c3ffff */
[----:B-1----:R1:W5:Y:S01]  /*3c5c0*/  LDL.64 R2, [R1+0x758] ;  /* 0x0007580001027983 */ /* 0x0023620000100a00 */
        /* <DEDUP_REMOVED lines=28> */
[----:B-1----:R-:W2:Y:S01]  /*3c790*/  LDL R11, [R1+0x758] ;  /* 0x00075800010b7983 */ /* 0x002ea20000100800 */
[----:B------:R-:W-:Y:S02]  /*3c7a0*/  MOV R82, R69 ;  /* 0x0000004500527202 */ /* 0x000fe40000000f00 */
[----:B------:R-:W-:Y:S01]  /*3c7b0*/  MOV R10, 0x3c7e0 ;  /* 0x0003c7e0000a7802 */ /* 0x000fe20000000f00 */
[----:B--2---:R1:W-:Y:S04]  /*3c7c0*/  STL [R76], R11 ;  /* 0x0000000b4c007387 */ /* 0x0043e80000100800 */
        /* <DEDUP_REMOVED lines=393> */
[----:B------:R2:W5:Y:S01]  /*3e060*/  LDL R8, [R1+0x760] ;  /* 0x0007600001087983 */ /* 0x0005620000100800 */
        /* <DEDUP_REMOVED lines=128> */
[----:B-12---:R-:W-:Y:S05]  /*3e870*/  CALL.REL.NOINC `($_ZN7cutlass13device_kernelIN5flash19enable_sm80_to_sm89INS1_16FlashAttnBwdSm80INS1_25CollectiveMainloopBwdSm80ILi2ELi2EN4cute5tupleIJNS5_1CILi128EEES8_NS7_ILi64EEEEEENS_6half_tEfNS_4arch4Sm80ELb0ELb0ELb1ELb1ELb1ELb0ELb0ELb0ELi2ELi4ELi4ELi4ELb0EEENS1_21CollectiveEpilogueBwdISA_SB_SD_Li256ELb1ELb0ELi2EEENS1_19SingleTileSchedulerILb1ELb0ELb0ELi128EEEEEEEEEvNT_6ParamsE$_ZN4cute3eso3ESOILb1ELb0EJNS_10UnderscoreES2_iEEC2ERKS2_S5_RKi) ;  /* 0xfffc969000007944 */ /* 0x006fea0003c3ffff */
        /* <DEDUP_REMOVED lines=2126> */
[----:B------:R-:W-:Y:S05]  /*46d60*/  RET.REL.NODEC R8 `(_ZN7cutlass13device_kernelIN5flash19enable_sm80_to_sm89INS1_16FlashAttnBwdSm80INS1_25CollectiveMainloopBwdSm80ILi2ELi2EN4cute5tupleIJNS5_1CILi128EEES8_NS7_ILi64EEEEEENS_6half_tEfNS_4arch4Sm80ELb0ELb0ELb1ELb1ELb1ELb0ELb0ELb0ELi2ELi4ELi4ELi4ELb0EEENS1_21CollectiveEpilogueBwdISA_SB_SD_Li256ELb1ELb0ELi2EEENS1_19SingleTileSchedulerILb1ELb0ELb0ELi128EEEEEEEEEvNT_6ParamsE) ;  /* 0xfffb929008007950 */ /* 0x000fea0003c3ffff */
        .type           $_ZN7cutlass13device_kernelIN5flash19enable_sm80_to_sm89INS1_16FlashAttnBwdSm80INS1_25CollectiveMainloopBwdSm80ILi2ELi2EN4cute5tupleIJNS5_1CILi128EEES8_NS7_ILi64EEEEEENS_6half_tEfNS_4arch4Sm80ELb0ELb0ELb1ELb1ELb1ELb0ELb0ELb0ELi2ELi4ELi4ELi4ELb0EEENS1_21CollectiveEpilogueBwdISA_SB_SD_Li256ELb1ELb0ELi2EEENS1_19SingleTileSchedulerILb1ELb0ELb0ELi128EEEEEEEEEvNT_6ParamsE$_ZZN5flash25CollectiveMainloopBwdSm80ILi2ELi2EN4cute5tupleIJNS1_1CILi128EEES4_NS3_ILi64EEEEEEN7cutlass6half_tEfNS7_4arch4Sm80ELb0ELb0ELb1ELb1ELb1ELb0ELb0ELb0ELi2ELi4ELi4ELi4ELb0EE3mmaINS_16FlashAttnBwdSm80ISB_NS_21CollectiveEpilogueBwdIS6_S8_SA_Li256ELb1ELb0ELi2EEENS_19SingleTileSchedulerILb1ELb0ELb0ELi128EEEE13SharedStorageENS1_6TensorINS1_11ArrayEngineIfLm32EEENS1_6LayoutINS2_IJNS2_IJNS3_ILi2EEESO_EEESO_NS3_ILi4EEEEEENS2_IJNS2_IJNS3_ILi1EEESO_EEESQ_NS3_ILi8EEEEEEEEEEEEbRKNSB_6ParamsERT0_S12_iNS2_IJiiiEEERT_ENKUlvE0_clEv,@function
        .size           $_ZN7cutlass13device_kernelIN5flash19enable_sm80_to_sm89INS1_16FlashAttnBwdSm80INS1_25CollectiveMainloopBwdSm80ILi2ELi2EN4cute5tupleIJNS5_1CILi128EEES8_NS7_ILi64EEEEEENS_6half_tEfNS_4arch4Sm80ELb0ELb0ELb1ELb1ELb1ELb0ELb0ELb0ELi2ELi4ELi4ELi4ELb0EEENS1_21CollectiveEpilogueBwdISA_SB_SD_Li256ELb1ELb0ELi2EEENS1_19SingleTileSchedulerILb1ELb0ELb0ELi128EEEEEEEEEvNT_6ParamsE$_ZZN5flash25CollectiveMainloopBwdSm80ILi2ELi2EN4cute5tupleIJNS1_1CILi128EEES4_NS3_ILi64EEEEEEN7cutlass6half_tEfNS7_4arch4Sm80ELb0ELb0ELb1ELb1ELb1ELb0ELb0ELb0ELi2ELi4ELi4ELi4ELb0EE3mmaINS_16FlashAttnBwdSm80ISB_NS_21CollectiveEpilogueBwdIS6_S8_SA_Li256ELb1ELb0ELi2EEENS_19SingleTileSchedulerILb1ELb0ELb0ELi128EEEE13SharedStorageENS1_6TensorINS1_11ArrayEngineIfLm32EEENS1_6LayoutINS2_IJNS2_IJNS3_ILi2EEESO_EEESO_NS3_ILi4EEEEEENS2_IJNS2_IJNS3_ILi1EEESO_EEESQ_NS3_ILi8EEEEEEEEEEEEbRKNSB_6ParamsERT0_S12_iNS2_IJiiiEEERT_ENKUlvE0_clEv,($_ZN7cutlass13device_kernelIN5flash19enable_sm80_to_sm89INS1_16FlashAttnBwdSm80INS1_25CollectiveMainloopBwdSm80ILi2ELi2EN4cute5tupleIJNS5_1CILi128EEES8_NS7_ILi64EEEEEENS_6half_tEfNS_4arch4Sm80ELb0ELb0ELb1ELb1ELb1ELb0ELb0ELb0ELi2ELi4ELi4ELi4ELb0EEENS1_21CollectiveEpilogueBwdISA_SB_SD_Li256ELb1ELb0ELi2EEENS1_19SingleTileSchedulerILb1ELb0ELb0ELi128EEEEEEEEEvNT_6ParamsE$_ZZN5flash25CollectiveMainloopBwdSm80ILi2ELi2EN4cute5tupleIJNS1_1CILi128EEES4_NS3_ILi64EEEEEEN7cutlass6half_tEfNS7_4arch4Sm80ELb0ELb0ELb1ELb1ELb1ELb0ELb0ELb0ELi2ELi4ELi4ELi4ELb0EE3mmaINS_16FlashAttnBwdSm80ISB_NS_21CollectiveEpilogueBwdIS6_S8_SA_Li256ELb1ELb0ELi2EEENS_19SingleTileSchedulerILb1ELb0ELb0ELi128EEEE13SharedStorageENS1_6TensorINS1_11ArrayEngineIfLm32EEENS1_6LayoutINS2_IJNS2_IJNS3_ILi2EEESO_EEESO_NS3_ILi4EEEEEENS2_IJNS2_IJNS3_ILi1EEESO_EEESQ_NS3_ILi8EEEEEEEEEEEEbRKNSB_6ParamsERT0_S12_iNS2_IJiiiEEERT_ENKUlvE_clEv - $_ZN7cutlass13device_kernelIN5flash19enable_sm80_to_sm89INS1_16FlashAttnBwdSm80INS1_25CollectiveMainloopBwdSm80ILi2ELi2EN4cute5tupleIJNS5_1CILi128EEES8_NS7_ILi64EEEEEENS_6half_tEfNS_4arch4Sm80ELb0ELb0ELb1ELb1ELb1ELb0ELb0ELb0ELi2ELi4ELi4ELi4ELb0EEENS1_21CollectiveEpilogueBwdISA_SB_SD_Li256ELb1ELb0ELi2EEENS1_19SingleTileSchedulerILb1ELb0ELb0ELi128EEEEEEEEEvNT_6ParamsE$_ZZN5flash25CollectiveMainloopBwdSm80ILi2ELi2EN4cute5tupleIJNS1_1CILi128EEES4_NS3_ILi64EEEEEEN7cutlass6half_tEfNS7_4arch4Sm80ELb0ELb0ELb1ELb1ELb1ELb0ELb0ELb0ELi2ELi4ELi4ELi4ELb0EE3mmaINS_16FlashAttnBwdSm80ISB_NS_21CollectiveEpilogueBwdIS6_S8_SA_Li256ELb1ELb0ELi2EEENS_19SingleTileSchedulerILb1ELb0ELb0ELi128EEEE13SharedStorageENS1_6TensorINS1_11ArrayEngineIfLm32EEENS1_6LayoutINS2_IJNS2_IJNS3_ILi2EEESO_EEESO_NS3_ILi4EEEEEENS2_IJNS2_IJNS3_ILi1EEESO_EEESQ_NS3_ILi8EEEEEEEEEEEEbRKNSB_6ParamsERT0_S12_iNS2_IJiiiEEERT_ENKUlvE0_clEv)
$_ZN7cutlass13device_kernelIN5flash19enable_sm80_to_sm89INS1_16FlashAttnBwdSm80INS1_25CollectiveMainloopBwdSm80ILi2ELi2EN4cute5tupleIJNS5_1CILi128EEES8_NS7_ILi64EEEEEENS_6half_tEfNS_4arch4Sm80ELb0ELb0ELb1ELb1ELb1ELb0ELb0ELb0ELi2ELi4ELi4ELi4ELb0EEENS1_21CollectiveEpilogueBwdISA_SB_SD_Li256ELb1ELb0ELi2EEENS1_19SingleTileSchedulerILb1ELb0ELb0ELi128EEEEEEEEEvNT_6ParamsE$_ZZN5flash25CollectiveMainloopBwdSm80ILi2ELi2EN4cute5tupleIJNS1_1CILi128EEES4_NS3_ILi64EEEEEEN7cutlass6half_tEfNS7_4arch4Sm80ELb0ELb0ELb1ELb1ELb1ELb0ELb0ELb0ELi2ELi4ELi4ELi4ELb0EE3mmaINS_16FlashAttnBwdSm80ISB_NS_21CollectiveEpilogueBwdIS6_S8_SA_Li256ELb1ELb0ELi2EEENS_19SingleTileSchedulerILb1ELb0ELb0ELi128EEEE13SharedStorageENS1_6TensorINS1_11ArrayEngineIfLm32EEENS1_6LayoutINS2_IJNS2_IJNS3_ILi2EEESO_EEESO_NS3_ILi4EEEEEENS2_IJNS2_IJNS3_ILi1EEESO_EEESQ_NS3_ILi8EEEEEEEEEEEEbRKNSB_6ParamsERT0_S12_iNS2_IJiiiEEERT_ENKUlvE0_clEv:
        /* <DEDUP_REMOVED lines=96> */
.L_x_1853:
[----:B--2---:R-:W-:Y:S05]  /*47370*/  BSYNC B0 ;  /* 0x0000000000007941 */ /* 0x004fea0003800000 */
.L_x_1852:
[----:B------:R-:W-:Y:S01]  /*47380*/  MOV R41, 0x0 ;  /* 0x0000000000297802 */ /* 0x000fe20000000f00 */
[----:B------:R-:W0:Y:S03]  /*47390*/  LDGDEPBAR ;  /* 0x00000000000079af */ /* 0x000e260000000000 */
[----:B------:R-:W-:Y:S05]  /*473a0*/  RET.REL.NODEC R40 `(_ZN7cutlass13device_kernelIN5flash19enable_sm80_to_sm89INS1_16FlashAttnBwdSm80INS1_25CollectiveMainloopBwdSm80ILi2ELi2EN4cute5tupleIJNS5_1CILi128EEES8_NS7_ILi64EEEEEENS_6half_tEfNS_4arch4Sm80ELb0ELb0ELb1ELb1ELb1ELb0ELb0ELb0ELi2ELi4ELi4ELi4ELb0EEENS1_21CollectiveEpilogueBwdISA_SB_SD_Li256ELb1ELb0ELi2EEENS1_19SingleTileSchedulerILb1ELb0ELb0ELi128EEEEEEEEEvNT_6ParamsE) ;  /* 0xfffb8c5028007950 */ /* 0x000fea0003c3ffff */
        .type           $_ZN7cutlass13device_kernelIN5flash19enable_sm80_to_sm89INS1_16FlashAttnBwdSm80INS1_25CollectiveMainloopBwdSm80ILi2ELi2EN4cute5tupleIJNS5_1CILi128EEES8_NS7_ILi64EEEEEENS_6half_tEfNS_4arch4Sm80ELb0ELb0ELb1ELb1ELb1ELb0ELb0ELb0ELi2ELi4ELi4ELi4ELb0EEENS1_21CollectiveEpilogueBwdISA_SB_SD_Li256ELb1ELb0ELi2EEENS1_19SingleTileSchedulerILb1ELb0ELb0ELi128EEEEEEEEEvNT_6ParamsE$_ZZN5flash25CollectiveMainloopBwdSm80ILi2ELi2EN4cute5tupleIJNS1_1CILi128EEES4_NS3_ILi64EEEEEEN7cutlass6half_tEfNS7_4arch4Sm80ELb0ELb0ELb1ELb1ELb1ELb0ELb0ELb0ELi2ELi4ELi4ELi4ELb0EE3mmaINS_16FlashAttnBwdSm80ISB_NS_21CollectiveEpilogueBwdIS6_S8_SA_Li256ELb1ELb0ELi2EEENS_19SingleTileSchedulerILb1ELb0ELb0ELi128EEEE13SharedStorageENS1_6TensorINS1_11ArrayEngineIfLm32EEENS1_6LayoutINS2_IJNS2_IJNS3_ILi2EEESO_EEESO_NS3_ILi4EEEEEENS2_IJNS2_IJNS3_ILi1EEESO_EEESQ_NS3_ILi8EEEEEEEEEEEEbRKNSB_6ParamsERT0_S12_iNS2_IJiiiEEERT_ENKUlvE_clEv,@function
        .size           $_ZN7cutlass13device_kernelIN5flash19enable_sm80_to_sm89INS1_16FlashAttnBwdSm80INS1_25CollectiveMainloopBwdSm80ILi2ELi2EN4cute5tupleIJNS5_1CILi128EEES8_NS7_ILi64EEEEEENS_6half_tEfNS_4arch4Sm80ELb0ELb0ELb1ELb1ELb1ELb0ELb0ELb0ELi2ELi4ELi4ELi4ELb0EEENS1_21CollectiveEpilogueBwdISA_SB_SD_Li256ELb1ELb0ELi2EEENS1_19SingleTileSchedulerILb1ELb0ELb0ELi128EEEEEEEEEvNT_6ParamsE$_ZZN5flash25CollectiveMainloopBwdSm80ILi2ELi2EN4cute5tupleIJNS1_1CILi128EEES4_NS3_ILi64EEEEEEN7cutlass6half_tEfNS7_4arch4Sm80ELb0ELb0ELb1ELb1ELb1ELb0ELb0ELb0ELi2ELi4ELi4ELi4ELb0EE3mmaINS_16FlashAttnBwdSm80ISB_NS_21CollectiveEpilogueBwdIS6_S8_SA_Li256ELb1ELb0ELi2EEENS_19SingleTileSchedulerILb1ELb0ELb0ELi128EEEE13SharedStorageENS1_6TensorINS1_11ArrayEngineIfLm32EEENS1_6LayoutINS2_IJNS2_IJNS3_ILi2EEESO_EEESO_NS3_ILi4EEEEEENS2_IJNS2_IJNS3_ILi1EEESO_EEESQ_NS3_ILi8EEEEEEEEEEEEbRKNSB_6ParamsERT0_S12_iNS2_IJiiiEEERT_ENKUlvE_clEv,($_ZN7cutlass13device_kernelIN5flash19enable_sm80_to_sm89INS1_16FlashAttnBwdSm80INS1_25CollectiveMainloopBwdSm80ILi2ELi2EN4cute5tupleIJNS5_1CILi128EEES8_NS7_ILi64EEEEEENS_6half_tEfNS_4arch4Sm80ELb0ELb0ELb1ELb1ELb1ELb0ELb0ELb0ELi2ELi4ELi4ELi4ELb0EEENS1_21CollectiveEpilogueBwdISA_SB_SD_Li256ELb1ELb0ELi2EEENS1_19SingleTileSchedulerILb1ELb0ELb0ELi128EEEEEEEEEvNT_6ParamsE$_ZZZN5flash25CollectiveMainloopBwdSm80ILi2ELi2EN4cute5tupleIJNS1_1CILi128EEES4_NS3_ILi64EEEEEEN7cutlass6half_tEfNS7_4arch4Sm80ELb0ELb0ELb1ELb1ELb1ELb0ELb0ELb0ELi2ELi4ELi4ELi4ELb0EE3mmaINS_16FlashAttnBwdSm80ISB_NS_21CollectiveEpilogueBwdIS6_S8_SA_Li256ELb1ELb0ELi2EEENS_19SingleTileSchedulerILb1ELb0ELb0ELi128EEEE13SharedStorageENS1_6TensorINS1_11ArrayEngineIfLm32EEENS1_6LayoutINS2_IJNS2_IJNS3_ILi2EEESO_EEESO_NS3_ILi4EEEEEENS2_IJNS2_IJNS3_ILi1EEESO_EEESQ_NS3_ILi8EEEEEEEEEEEEbRKNSB_6ParamsERT0_S12_iNS2_IJiiiEEERT_ENKUliT_E_clIZSC_ISJ_SX_EbS10_S12_S12_iS13_S15_EUlRS16_iE_EEDaiS16_ENKUlT_E_clIZSC_ISJ_SX_EbS10_S12_S12_iS13_S15_EUlvE0_EEDaS1B_ - $_ZN7cutlass13device_kernelIN5flash19enable_sm80_to_sm89INS1_16FlashAttnBwdSm80INS1_25CollectiveMainloopBwdSm80ILi2ELi2EN4cute5tupleIJNS5_1CILi128EEES8_NS7_ILi64EEEEEENS_6half_tEfNS_4arch4Sm80ELb0ELb0ELb1ELb1ELb1ELb0ELb0ELb0ELi2ELi4ELi4ELi4ELb0EEENS1_21CollectiveEpilogueBwdISA_SB_SD_Li256ELb1ELb0ELi2EEENS1_19SingleTileSchedulerILb1ELb0ELb0ELi128EEEEEEEEEvNT_6ParamsE$_ZZN5flash25CollectiveMainloopBwdSm80ILi2ELi2EN4cute5tupleIJNS1_1CILi128EEES4_NS3_ILi64EEEEEEN7cutlass6half_tEfNS7_4arch4Sm80ELb0ELb0ELb1ELb1ELb1ELb0ELb0ELb0ELi2ELi4ELi4ELi4ELb0EE3mmaINS_16FlashAttnBwdSm80ISB_NS_21CollectiveEpilogueBwdIS6_S8_SA_Li256ELb1ELb0ELi2EEENS_19SingleTileSchedulerILb1ELb0ELb0ELi128EEEE13SharedStorageENS1_6TensorINS1_11ArrayEngineIfLm32EEENS1_6LayoutINS2_IJNS2_IJNS3_ILi2EEESO_EEESO_NS3_ILi4EEEEEENS2_IJNS2_IJNS3_ILi1EEESO_EEESQ_NS3_ILi8EEEEEEEEEEEEbRKNSB_6ParamsERT0_S12_iNS2_IJiiiEEERT_ENKUlvE_clEv)
$_ZN7cutlass13device_kernelIN5flash19enable_sm80_to_sm89INS1_16FlashAttnBwdSm80INS1_25CollectiveMainloopBwdSm80ILi2ELi2EN4cute5tupleIJNS5_1CILi128EEES8_NS7_ILi64EEEEEENS_6half_tEfNS_4arch4Sm80ELb0ELb0ELb1ELb1ELb1ELb0ELb0ELb0ELi2ELi4ELi4ELi4ELb0EEENS1_21CollectiveEpilogueBwdISA_SB_SD_Li256ELb1ELb0ELi2EEENS1_19SingleTileSchedulerILb1ELb0ELb0ELi128EEEEEEEEEvNT_6ParamsE$_ZZN5flash25CollectiveMainloopBwdSm80ILi2ELi2EN4cute5tupleIJNS1_1CILi128EEES4_NS3_ILi64EEEEEEN7cutlass6half_tEfNS7_4arch4Sm80ELb0ELb0ELb1ELb1ELb1ELb0ELb0ELb0ELi2ELi4ELi4ELi4ELb0EE3mmaINS_16FlashAttnBwdSm80ISB_NS_21CollectiveEpilogueBwdIS6_S8_SA_Li256ELb1ELb0ELi2EEENS_19SingleTileSchedulerILb1ELb0ELb0ELi128EEEE13SharedStorageENS1_6TensorINS1_11ArrayEngineIfLm32EEENS1_6LayoutINS2_IJNS2_IJNS3_ILi2EEESO_EEESO_NS3_ILi4EEEEEENS2_IJNS2_IJNS3_ILi1EEESO_EEESQ_NS3_ILi8EEEEEEEEEEEEbRKNSB_6ParamsERT0_S12_iNS2_IJiiiEEERT_ENKUlvE_clEv:
        /* <DEDUP_REMOVED lines=96> */
.L_x_1855:
[----:B---3--:R-:W-:Y:S05]  /*479b0*/  BSYNC B0 ;  /* 0x0000000000007941 */ /* 0x008fea0003800000 */
.L_x_1854:
[----:B------:R-:W-:Y:S01]  /*479c0*/  MOV R5, 0x0 ;  /* 0x0000000000057802 */ /* 0x000fe20000000f00 */
[----:B------:R-:W0:Y:S03]  /*479d0*/  LDGDEPBAR ;  /* 0x00000000000079af */ /* 0x000e260000000000 */
[----:B------:R-:W-:Y:S05]  /*479e0*/  RET.REL.NODEC R4 `(_ZN7cutlass13device_kernelIN5flash19enable_sm80_to_sm89INS1_16FlashAttnBwdSm80INS1_25CollectiveMainloopBwdSm80ILi2ELi2EN4cute5tupleIJNS5_1CILi128EEES8_NS7_ILi64EEEEEENS_6half_tEfNS_4arch4Sm80ELb0ELb0ELb1ELb1ELb1ELb0ELb0ELb0ELi2ELi4ELi4ELi4ELb0EEENS1_21CollectiveEpilogueBwdISA_SB_SD_Li256ELb1ELb0ELi2EEENS1_19SingleTileSchedulerILb1ELb0ELb0ELi128EEEEEEEEEvNT_6ParamsE) ;  /* 0xfffb861004007950 */ /* 0x000fea0003c3ffff */
        .type           $_ZN7cutlass13device_kernelIN5flash19enable_sm80_to_sm89INS1_16FlashAttnBwdSm80INS1_25CollectiveMainloopBwdSm80ILi2ELi2EN4cute5tupleIJNS5_1CILi128EEES8_NS7_ILi64EEEEEENS_6half_tEfNS_4arch4Sm80ELb0ELb0ELb1ELb1ELb1ELb0ELb0ELb0ELi2ELi4ELi4ELi4ELb0EEENS1_21CollectiveEpilogueBwdISA_SB_SD_Li256ELb1ELb0ELi2EEENS1_19SingleTileSchedulerILb1ELb0ELb0ELi128EEEEEEEEEvNT_6ParamsE$_ZZZN5flash25CollectiveMainloopBwdSm80ILi2ELi2EN4cute5tupleIJNS1_1CILi128EEES4_NS3_ILi64EEEEEEN7cutlass6half_tEfNS7_4arch4Sm80ELb0ELb0ELb1ELb1ELb1ELb0ELb0ELb0ELi2ELi4ELi4ELi4ELb0EE3mmaINS_16FlashAttnBwdSm80ISB_NS_21CollectiveEpilogueBwdIS6_S8_SA_Li256ELb1ELb0ELi2EEENS_19SingleTileSchedulerILb1ELb0ELb0ELi128EEEE13SharedStorageENS1_6TensorINS1_11ArrayEngineIfLm32EEENS1_6LayoutINS2_IJNS2_IJNS3_ILi2EEESO_EEESO_NS3_ILi4EEEEEENS2_IJNS2_IJNS3_ILi1EEESO_EEESQ_NS3_ILi8EEEEEEEEEEEEbRKNSB_6ParamsERT0_S12_iNS2_IJiiiEEERT_ENKUliT_E_clIZSC_ISJ_SX_EbS10_S12_S12_iS13_S15_EUlRS16_iE_EEDaiS16_ENKUlT_E_clIZSC_ISJ_SX_EbS10_S12_S12_iS13_S15_EUlvE0_EEDaS1B_,@function
        .size           $_ZN7cutlass13device_kernelIN5flash19enable_sm80_to_sm89INS1_16FlashAttnBwdSm80INS1_25CollectiveMainloopBwdSm80ILi2ELi2EN4cute5tupleIJNS5_1CILi128EEES8_NS7_ILi64EEEEEENS_6half_tEfNS_4arch4Sm80ELb0ELb0ELb1ELb1ELb1ELb0ELb0ELb0ELi2ELi4ELi4ELi4ELb0EEENS1_21CollectiveEpilogueBwdISA_SB_SD_Li256ELb1ELb0ELi2EEENS1_19SingleTileSchedulerILb1ELb0ELb0ELi128EEEEEEEEEvNT_6ParamsE$_ZZZN5flash25CollectiveMainloopBwdSm80ILi2ELi2EN4cute5tupleIJNS1_1CILi128EEES4_NS3_ILi64EEEEEEN7cutlass6half_tEfNS7_4arch4Sm80ELb0ELb0ELb1ELb1ELb1ELb0ELb0ELb0ELi2ELi4ELi4ELi4ELb0EE3mmaINS_16FlashAttnBwdSm80ISB_NS_21CollectiveEpilogueBwdIS6_S8_SA_Li256ELb1ELb0ELi2EEENS_19SingleTileSchedulerILb1ELb0ELb0ELi128EEEE13SharedStorageENS1_6TensorINS1_11ArrayEngineIfLm32EEENS1_6LayoutINS2_IJNS2_IJNS3_ILi2EEESO_EEESO_NS3_ILi4EEEEEENS2_IJNS2_IJNS3_ILi1EEESO_EEESQ_NS3_ILi8EEEEEEEEEEEEbRKNSB_6ParamsERT0_S12_iNS2_IJiiiEEERT_ENKUliT_E_clIZSC_ISJ_SX_EbS10_S12_S12_iS13_S15_EUlRS16_iE_EEDaiS16_ENKUlT_E_clIZSC_ISJ_SX_EbS10_S12_S12_iS13_S15_EUlvE0_EEDaS1B_,($_ZN7cutlass13device_kernelIN5flash19enable_sm80_to_sm89INS1_16FlashAttnBwdSm80INS1_25CollectiveMainloopBwdSm80ILi2ELi2EN4cute5tupleIJNS5_1CILi128EEES8_NS7_ILi64EEEEEENS_6half_tEfNS_4arch4Sm80ELb0ELb0ELb1ELb1ELb1ELb0ELb0ELb0ELi2ELi4ELi4ELi4ELb0EEENS1_21CollectiveEpilogueBwdISA_SB_SD_Li256ELb1ELb0ELi2EEENS1_19SingleTileSchedulerILb1ELb0ELb0ELi128EEEEEEEEEvNT_6ParamsE$_ZZZN5flash25CollectiveMainloopBwdSm80ILi2ELi2EN4cute5tupleIJNS1_1CILi128EEES4_NS3_ILi64EEEEEEN7cutlass6half_tEfNS7_4arch4Sm80ELb0ELb0ELb1ELb1ELb1ELb0ELb0ELb0ELi2ELi4ELi4ELi4ELb0EE3mmaINS_16FlashAttnBwdSm80ISB_NS_21CollectiveEpilogueBwdIS6_S8_SA_Li256ELb1ELb0ELi2EEENS_19SingleTileSchedulerILb1ELb0ELb0ELi128EEEE13SharedStorageENS1_6TensorINS1_11ArrayEngineIfLm32EEENS1_6LayoutINS2_IJNS2_IJNS3_ILi2EEESO_EEESO_NS3_ILi4EEEEEENS2_IJNS2_IJNS3_ILi1EEESO_EEESQ_NS3_ILi8EEEEEEEEEEEEbRKNSB_6ParamsERT0_S12_iNS2_IJiiiEEERT_ENKUliT_E_clIZSC_ISJ_SX_EbS10_S12_S12_iS13_S15_EUlRS16_iE_EEDaiS16_ENKUlvE0_clEv - $_ZN7cutlass13device_kernelIN5flash19enable_sm80_to_sm89INS1_16FlashAttnBwdSm80INS1_25CollectiveMainloopBwdSm80ILi2ELi2EN4cute5tupleIJNS5_1CILi128EEES8_NS7_ILi64EEEEEENS_6half_tEfNS_4arch4Sm80ELb0ELb0ELb1ELb1ELb1ELb0ELb0ELb0ELi2ELi4ELi4ELi4ELb0EEENS1_21CollectiveEpilogueBwdISA_SB_SD_Li256ELb1ELb0ELi2EEENS1_19SingleTileSchedulerILb1ELb0ELb0ELi128EEEEEEEEEvNT_6ParamsE$_ZZZN5flash25CollectiveMainloopBwdSm80ILi2ELi2EN4cute5tupleIJNS1_1CILi128EEES4_NS3_ILi64EEEEEEN7cutlass6half_tEfNS7_4arch4Sm80ELb0ELb0ELb1ELb1ELb1ELb0ELb0ELb0ELi2ELi4ELi4ELi4ELb0EE3mmaINS_16FlashAttnBwdSm80ISB_NS_21CollectiveEpilogueBwdIS6_S8_SA_Li256ELb1ELb0ELi2EEENS_19SingleTileSchedulerILb1ELb0ELb0ELi128EEEE13SharedStorageENS1_6TensorINS1_11ArrayEngineIfLm32EEENS1_6LayoutINS2_IJNS2_IJNS3_ILi2EEESO_EEESO_NS3_ILi4EEEEEENS2_IJNS2_IJNS3_ILi1EEESO_EEESQ_NS3_ILi8EEEEEEEEEEEEbRKNSB_6ParamsERT0_S12_iNS2_IJiiiEEERT_ENKUliT_E_clIZSC_ISJ_SX_EbS10_S12_S12_iS13_S15_EUlRS16_iE_EEDaiS16_ENKUlT_E_clIZSC_ISJ_SX_EbS10_S12_S12_iS13_S15_EUlvE0_EEDaS1B_)
$_ZN7cutlass13device_kernelIN5flash19enable_sm80_to_sm89INS1_16FlashAttnBwdSm80INS1_25CollectiveMainloopBwdSm80ILi2ELi2EN4cute5tupleIJNS5_1CILi128EEES8_NS7_ILi64EEEEEENS_6half_tEfNS_4arch4Sm80ELb0ELb0ELb1ELb1ELb1ELb0ELb0ELb0ELi2ELi4ELi4ELi4ELb0EEENS1_21CollectiveEpilogueBwdISA_SB_SD_Li256ELb1ELb0ELi2EEENS1_19SingleTileSchedulerILb1ELb0ELb0ELi128EEEEEEEEEvNT_6ParamsE$_ZZZN5flash25CollectiveMainloopBwdSm80ILi2ELi2EN4cute5tupleIJNS1_1CILi128EEES4_NS3_ILi64EEEEEEN7cutlass6half_tEfNS7_4arch4Sm80ELb0ELb0ELb1ELb1ELb1ELb0ELb0ELb0ELi2ELi4ELi4ELi4ELb0EE3mmaINS_16FlashAttnBwdSm80ISB_NS_21CollectiveEpilogueBwdIS6_S8_SA_Li256ELb1ELb0ELi2EEENS_19SingleTileSchedulerILb1ELb0ELb0ELi128EEEE13SharedStorageENS1_6TensorINS1_11ArrayEngineIfLm32EEENS1_6LayoutINS2_IJNS2_IJNS3_ILi2EEESO_EEESO_NS3_ILi4EEEEEENS2_IJNS2_IJNS3_ILi1EEESO_EEESQ_NS3_ILi8EEEEEEEEEEEEbRKNSB_6ParamsERT0_S12_iNS2_IJiiiEEERT_ENKUliT_E_clIZSC_ISJ_SX_EbS10_S12_S12_iS13_S15_EUlRS16_iE_EEDaiS16_ENKUlT_E_clIZSC_ISJ_SX_EbS10_S12_S12_iS13_S15_EUlvE0_EEDaS1B_:
        /* <DEDUP_REMOVED lines=23> */
[----:B-1---5:R-:W-:Y:S05]  /*47b60*/  CALL.REL.NOINC `($_ZN7cutlass13device_kernelIN5flash19enable_sm80_to_sm89INS1_16FlashAttnBwdSm80INS1_25CollectiveMainloopBwdSm80ILi2ELi2EN4cute5tupleIJNS5_1CILi128EEES8_NS7_ILi64EEEEEENS_6half_tEfNS_4arch4Sm80ELb0ELb0ELb1ELb1ELb1ELb0ELb0ELb0ELi2ELi4ELi4ELi4ELb0EEENS1_21CollectiveEpilogueBwdISA_SB_SD_Li256ELb1ELb0ELi2EEENS1_19SingleTileSchedulerILb1ELb0ELb0ELi128EEEEEEEEEvNT_6ParamsE$_ZN4cute3eso3ESOILb0ELb1EJiNS_1CILi0EEEEEC2ERKiRKS3_) ;  /* 0xfffc023000007944 */ /* 0x022fea0003c3ffff */
[----:B------:R-:W2:Y:S01]  /*47b70*/  LDL R4, [R1+0x1590] ;  /* 0x0015900001047983 */ /* 0x000ea20000100800 */
[----:B-1----:R-:W-:Y:S02]  /*47b80*/  MOV R2, R15 ;  /* 0x0000000f00027202 */ /* 0x002fe40000000f00 */
[----:B------:R-:W-:Y:S01]  /*47b90*/  MOV R6, 0x47bd0 ;  /* 0x00047bd000067802 */ /* 0x000fe20000000f00 */
[----:B--2---:R1:W-:Y:S04]  /*47ba0*/  STL [R1+0x15d8], R4 ;  /* 0x0015d80401007387 */ /* 0x0043e80000100800 */
[----:B------:R1:W5:Y:S02]  /*47bb0*/  LD.E R34, [R34.64+0x4] ;  /* 0x0000040822227980 */ /* 0x000364000c101900 */
[----:B-1---5:R-:W-:Y:S05]  /*47bc0*/  CALL.REL.NOINC `($_ZN7cutlass13device_kernelIN5flash19enable_sm80_to_sm89INS1_16FlashAttnBwdSm80INS1_25CollectiveMainloopBwdSm80ILi2ELi2EN4cute5tupleIJNS5_1CILi128EEES8_NS7_ILi64EEEEEENS_6half_tEfNS_4arch4Sm80ELb0ELb0ELb1ELb1ELb1ELb0ELb0ELb0ELi2ELi4ELi4ELi4ELb0EEENS1_21CollectiveEpilogueBwdISA_SB_SD_Li256ELb1ELb0ELi2EEENS1_19SingleTileSchedulerILb1ELb0ELb0ELi128EEEEEEEEEvNT_6ParamsE$_ZN4cute3eso3ESOILb0ELb0EJiNS_5tupleIJiNS_1CILi0EEEEEEEEC2ERKiRKS5_) ;  /* 0xfffbfd8000007944 */ /* 0x022fea0003c3ffff */
[----:B-1----:R1:W5:Y:S01]  /*47bd0*/  LDL.64 R2, [R1+0x1590] ;  /* 0x0015900001027983 */ /* 0x0023620000100a00 */
[----:B------:R-:W-:-:S03]  /*47be0*/  MOV R34, 0x47c00 ;  /* 0x00047c0000227802 */ /* 0x000fc60000000f00 */
[----:B-1---5:R-:W-:Y:S05]  /*47bf0*/  CALL.REL.NOINC `($_ZN7cutlass13device_kernelIN5flash19enable_sm80_to_sm89INS1_16FlashAttnBwdSm80INS1_25CollectiveMainloopBwdSm80ILi2ELi2EN4cute5tupleIJNS5_1CILi128EEES8_NS7_ILi64EEEEEENS_6half_tEfNS_4arch4Sm80ELb0ELb0ELb1ELb1ELb1ELb0ELb0ELb0ELi2ELi4ELi4ELi4ELb0EEENS1_21CollectiveEpilogueBwdISA_SB_SD_Li256ELb1ELb0ELi2EEENS1_19SingleTileSchedulerILb1ELb0ELb0ELi128EEEEEEEEEvNT_6ParamsE$_ZN4cute3eso3ESOILb0ELb1EJNS_5tupleIJiNS2_IJiNS_1CILi0EEEEEEEEENS2_IJNS_10UnderscoreENS2_IJS7_S7_EEEEEEEEC2ERKS6_RKS9_) ;  /* 0xfffc011000007944 */ /* 0x022fea0003c3ffff */
[----:B------:R-:W2:Y:S01]  /*47c00*/  LDL.64 R4, [R1+0x1590] ;  /* 0x0015900001047983 */ /* 0x000ea20000100a00 */
[----:B-1----:R-:W-:-:S02]  /*47c10*/  MOV R2, R12 ;  /* 0x0000000c00027202 */ /* 0x002fc40000000f00 */
        /* <DEDUP_REMOVED lines=35> */
[----:B------:R-:W-:Y:S05]  /*47e50*/  CALL.REL.NOINC `($_ZN7cutlass13device_kernelIN5flash19enable_sm80_to_sm89INS1_16FlashAttnBwdSm80INS1_25CollectiveMainloopBwdSm80ILi2ELi2EN4cute5tupleIJNS5_1CILi128EEES8_NS7_ILi64EEEEEENS_6half_tEfNS_4arch4Sm80ELb0ELb0ELb1ELb1ELb1ELb0ELb0ELb0ELi2ELi4ELi4ELi4ELb0EEENS1_21CollectiveEpilogueBwdISA_SB_SD_Li256ELb1ELb0ELi2EEENS1_19SingleTileSchedulerILb1ELb0ELb0ELi128EEEEEEEEEvNT_6ParamsE$_ZN4cute3eso3ESOILb0ELb0EJiiiEEC2ERKiS4_S4_) ;  /* 0xfffbfcc000007944 */ /* 0x000fea0003c3ffff */
[----:B------:R2:W5:Y:S04]  /*47e60*/  LDL R5, [R1+0x1598] ;  /* 0x0015980001057983 */ /* 0x0005680000100800 */
[----:B-1----:R2:W5:Y:S01]  /*47e70*/  LDL.64 R2, [R1+0x1590] ;  /* 0x0015900001027983 */ /* 0x0025620000100a00 */
[----:B------:R-:W-:-:S03]  /*47e80*/  MOV R6, 0x47ea0 ;  /* 0x00047ea000067802 */ /* 0x000fc60000000f00 */
[----:B--2--5:R-:W-:Y:S05]  /*47e90*/  CALL.REL.NOINC `($_ZN7cutlass13device_kernelIN5flash19enable_sm80_to_sm89INS1_16FlashAttnBwdSm80INS1_25CollectiveMainloopBwdSm80ILi2ELi2EN4cute5tupleIJNS5_1CILi128EEES8_NS7_ILi64EEEEEENS_6half_tEfNS_4arch4Sm80ELb0ELb0ELb1ELb1ELb1ELb0ELb0ELb0ELi2ELi4ELi4ELi4ELb0EEENS1_21CollectiveEpilogueBwdISA_SB_SD_Li256ELb1ELb0ELi2EEENS1_19SingleTileSchedulerILb1ELb0ELb0ELi128EEEEEEEEEvNT_6ParamsE$_ZN4cute3eso3ESOILb1ELb0EJNS_1CILi1EEENS_5tupleIJiiiEEENS2_ILi64EEENS4_IJNS2_ILi72EEENS2_ILi144EEENS2_ILi288EEEEEENS2_ILi512EEEEEC2ERKS3_RKS5_RKS6_RKSA_RKSB_) ;  /* 0xfffc03c000007944 */ /* 0x024fea0003c3ffff */
[----:B-1----:R1:W5:Y:S04]  /*47ea0*/  LDL R5, [R1+0x1598] ;  /* 0x0015980001057983 */ /* 0x0023680000100800 */
[----:B------:R1:W5:Y:S01]  /*47eb0*/  LDL.64 R2, [R1+0x1590] ;  /* 0x0015900001027983 */ /* 0x0003620000100a00 */
[----:B------:R-:W-:-:S03]  /*47ec0*/  MOV R6, 0x47ee0 ;  /* 0x00047ee000067802 */ /* 0x000fc60000000f00 */
[----:B-1---5:R-:W-:Y:S05]  /*47ed0*/  CALL.REL.NOINC `($_ZN7cutlass13device_kernelIN5flash19enable_sm80_to_sm89INS1_16FlashAttnBwdSm80INS1_25CollectiveMainloopBwdSm80ILi2ELi2EN4cute5tupleIJNS5_1CILi128EEES8_NS7_ILi64EEEEEENS_6half_tEfNS_4arch4Sm80ELb0ELb0ELb1ELb1ELb1ELb0ELb0ELb0ELi2ELi4ELi4ELi4ELb0EEENS1_21CollectiveEpilogueBwdISA_SB_SD_Li256ELb1ELb0ELi2EEENS1_19SingleTileSchedulerILb1ELb0ELb0ELi128EEEEEEEEEvNT_6ParamsE$_ZN4cute5tupleIJNS0_IJNS_1CILi8EEENS0_IJNS1_ILi2EEES3_S3_EEENS1_ILi1EEES4_S5_EEENS0_IJS5_NS0_IJiiiEEENS1_ILi64EEENS0_IJNS1_ILi72EEENS1_ILi144EEENS1_ILi288EEEEEENS1_ILi512EEEEEEEEC2ERKS6_RKSE_) ;  /* 0xfffc200000007944 */ /* 0x022fea0003c3ffff */
[----:B-1----:R1:W5:Y:S04]  /*47ee0*/  LDL R5, [R1+0x1598] ;  /* 0x0015980001057983 */ /* 0x0023680000100800 */
[----:B------:R1:W5:Y:S01]  /*47ef0*/  LDL.64 R2, [R1+0x1590] ;  /* 0x0015900001027983 */ /* 0x0003620000100a00 */
[----:B------:R-:W-:-:S03]  /*47f00*/  MOV R4, 0x47f20 ;  /* 0x00047f2000047802 */ /* 0x000fc60000000f00 */
[----:B-1---5:R-:W-:Y:S05]  /*47f10*/  CALL.REL.NOINC `($_ZN7cutlass13device_kernelIN5flash19enable_sm80_to_sm89INS1_16FlashAttnBwdSm80INS1_25CollectiveMainloopBwdSm80ILi2ELi2EN4cute5tupleIJNS5_1CILi128EEES8_NS7_ILi64EEEEEENS_6half_tEfNS_4arch4Sm80ELb0ELb0ELb1ELb1ELb1ELb0ELb0ELb0ELi2ELi4ELi4ELi4ELb0EEENS1_21CollectiveEpilogueBwdISA_SB_SD_Li256ELb1ELb0ELi2EEENS1_19SingleTileSchedulerILb1ELb0ELb0ELi128EEEEEEEEEvNT_6ParamsE$_ZZN4cute7flattenINS_5tupleIJNS_1CILi1EEENS1_IJiiiEEENS2_ILi64EEENS1_IJNS2_ILi72EEENS2_ILi144EEENS2_ILi288EEEEEENS2_ILi512EEEEEEEEDaRKT_ENKUlRKT_E_clIS4_EEDaSH_) ;  /* 0xfffc2e6000007944 */ /* 0x022fea0003c3ffff */
[----:B------:R-:W-:Y:S02]  /*47f20*/  MOV R6, 0x47f40 ;  /* 0x00047f4000067802 */ /* 0x000fe40000000f00 */
[----:B------:R-:W-:Y:S05]  /*47f30*/  CALL.REL.NOINC `($_ZN7cutlass13device_kernelIN5flash19enable_sm80_to_sm89INS1_16FlashAttnBwdSm80INS1_25CollectiveMainloopBwdSm80ILi2ELi2EN4cute5tupleIJNS5_1CILi128EEES8_NS7_ILi64EEEEEENS_6half_tEfNS_4arch4Sm80ELb0ELb0ELb1ELb1ELb1ELb0ELb0ELb0ELi2ELi4ELi4ELi4ELb0EEENS1_21CollectiveEpilogueBwdISA_SB_SD_Li256ELb1ELb0ELi2EEENS1_19SingleTileSchedulerILb1ELb0ELb0ELi128EEEEEEEEEvNT_6ParamsE$_ZZN4cute12filter_tupleINS_5tupleIJNS_1CILi1EEENS1_IJiiiEEENS2_ILi64EEENS1_IJNS2_ILi72EEENS2_ILi144EEENS2_ILi288EEEEEENS2_ILi512EEEEEEZNS_7flattenISB_EEDaRKT_EUlRKT_E_EEDaSF_OT0_ENKUlDpSI_E_clIJNS1_IJS3_EEES4_NS1_IJS5_EEES9_NS1_IJSA_EEEEEEDaSM_) ;  /* 0xfffc245000007944 */ /* 0x000fea0003c3ffff */
[----:B------:R-:W-:Y:S02]  /*47f40*/  MOV R6, 0x47f60 ;  /* 0x00047f6000067802 */ /* 0x000fe40000000f00 */
[----:B------:R-:W-:Y:S05]  /*47f50*/  CALL.REL.NOINC `($_ZN7cutlass13device_kernelIN5flash19enable_sm80_to_sm89INS1_16FlashAttnBwdSm80INS1_25CollectiveMainloopBwdSm80ILi2ELi2EN4cute5tupleIJNS5_1CILi128EEES8_NS7_ILi64EEEEEENS_6half_tEfNS_4arch4Sm80ELb0ELb0ELb1ELb1ELb1ELb0ELb0ELb0ELi2ELi4ELi4ELi4ELb0EEENS1_21CollectiveEpilogueBwdISA_SB_SD_Li256ELb1ELb0ELi2EEENS1_19SingleTileSchedulerILb1ELb0ELb0ELi128EEEEEEEEEvNT_6ParamsE$_ZN4cute3eso3ESOILb0ELb1EJiNS_1CILi72EEENS2_ILi512EEEEEC2ERKiRKS3_RKS4_) ;  /* 0xfffbff2000007944 */ /* 0x000fea0003c3ffff */
[----:B------:R-:W2:Y:S01]  /*47f60*/  LDL R28, [R1+0x1590] ;  /* 0x00159000011c7983 */ /* 0x000ea20000100800 */
[----:B-1----:R-:W-:-:S02]  /*47f70*/  MOV R2, R25 ;  /* 0x0000001900027202 */ /* 0x002fc40000000f00 */
[----:B------:R-:W-:Y:S01]  /*47f80*/  MOV R6, 0x47fb0 ;  /* 0x00047fb000067802 */ /* 0x000fe20000000f00 */
[----:B--2---:R1:W-:Y:S04]  /*47f90*/  STL [R1+0x15e0], R28 ;  /* 0x0015e01c01007387 */ /* 0x0043e80000100800 */
[----:B-1----:R-:W-:Y:S05]  /*47fa0*/  CALL.REL.NOINC `($_ZN7cutlass13device_kernelIN5flash19enable_sm80_to_sm89INS1_16FlashAttnBwdSm80INS1_25CollectiveMainloopBwdSm80ILi2ELi2EN4cute5tupleIJNS5_1CILi128EEES8_NS7_ILi64EEEEEENS_6half_tEfNS_4arch4Sm80ELb0ELb0ELb1ELb1ELb1ELb0ELb0ELb0ELi2ELi4ELi4ELi4ELb0EEENS1_21CollectiveEpilogueBwdISA_SB_SD_Li256ELb1ELb0ELi2EEENS1_19SingleTileSchedulerILb1ELb0ELb0ELi128EEEEEEEEEvNT_6ParamsE$_ZN4cute3eso3ESOILb0ELb0EJiiNS_1CILi72EEENS2_ILi512EEEEEC2ERKiS7_RKS3_RKS4_) ;  /* 0xfffbfaf000007944 */ /* 0x002fea0003c3ffff */
[----:B-1----:R-:W2:Y:S01]  /*47fb0*/  LDL.64 R2, [R1+0x1590] ;  /* 0x0015900001027983 */ /* 0x002ea20000100a00 */
[----:B------:R-:W-:Y:S01]  /*47fc0*/  IMAD.MOV.U32 R6, RZ, RZ, R4 ;  /* 0x000000ffff067224 */ /* 0x000fe200078e0004 */
[----:B------:R-:W-:Y:S01]  /*47fd0*/  IADD3 R5, R10, 0x250, RZ ;  /* 0x000002500a057810 */ /* 0x000fe20007ffe0ff */
[----:B------:R-:W-:Y:S01]  /*47fe0*/  IMAD.MOV.U32 R34, RZ, RZ, R14 ;  /* 0x000000ffff227224 */ /* 0x000fe200078e000e */
[----:B------:R-:W-:Y:S01]  /*47ff0*/  MOV R4, 0x48030 ;  /* 0x0004803000047802 */ /* 0x000fe20000000f00 */
[----:B--2---:R1:W-:Y:S04]  /*48000*/  STL [R1+0x15cc], R2 ;  /* 0x0015cc0201007387 */ /* 0x0043e80000100800 */
[----:B------:R1:W-:Y:S02]  /*48010*/  STL [R1+0x15d0], R3 ;  /* 0x0015d00301007387 */ /* 0x0003e40000100800 */
[----:B-1----:R-:W-:Y:S05]  /*48020*/  CALL.REL.NOINC `($_ZN7cutlass13device_kernelIN5flash19enable_sm80_to_sm89INS1_16FlashAttnBwdSm80INS1_25CollectiveMainloopBwdSm80ILi2ELi2EN4cute5tupleIJNS5_1CILi128EEES8_NS7_ILi64EEEEEENS_6half_tEfNS_4arch4Sm80ELb0ELb0ELb1ELb1ELb1ELb0ELb0ELb0ELi2ELi4ELi4ELi4ELb0EEENS1_21CollectiveEpilogueBwdISA_SB_SD_Li256ELb1ELb0ELi2EEENS1_19SingleTileSchedulerILb1ELb0ELb0ELi128EEEEEEEEEvNT_6ParamsE$_ZN4cute3eso3ESOILb0ELb0EJiiiNS_1CILi72EEENS2_ILi512EEEEEC2ERKiS7_S7_RKS3_RKS4_) ;  /* 0xfffbfc4000007944 */ /* 0x002fea0003c3ffff */
        /* <DEDUP_REMOVED lines=8> */
[----:B-1----:R-:W-:Y:S05]  /*480b0*/  CALL.REL.NOINC `($_ZN7cutlass13device_kernelIN5flash19enable_sm80_to_sm89INS1_16FlashAttnBwdSm80INS1_25CollectiveMainloopBwdSm80ILi2ELi2EN4cute5tupleIJNS5_1CILi128EEES8_NS7_ILi64EEEEEENS_6half_tEfNS_4arch4Sm80ELb0ELb0ELb1ELb1ELb1ELb0ELb0ELb0ELi2ELi4ELi4ELi4ELb0EEENS1_21CollectiveEpilogueBwdISA_SB_SD_Li256ELb1ELb0ELi2EEENS1_19SingleTileSchedulerILb1ELb0ELb0ELi128EEEEEEEEEvNT_6ParamsE$_ZN4cute3eso3ESOILb1ELb0EJNS_1CILi1EEEiiiNS2_ILi72EEENS2_ILi512EEEEEC2ERKS3_RKiSA_SA_RKS4_RKS5_) ;  /* 0xfffc02c000007944 */ /* 0x002fea0003c3ffff */
[----:B-1----:R1:W5:Y:S04]  /*480c0*/  LDL R5, [R1+0x1588] ;  /* 0x0015880001057983 */ /* 0x0023680000100800 */
[----:B------:R1:W5:Y:S01]  /*480d0*/  LDL.64 R2, [R1+0x1580] ;  /* 0x0015800001027983 */ /* 0x0003620000100a00 */
[----:B------:R-:W-:-:S03]  /*480e0*/  MOV R6, 0x48100 ;  /* 0x0004810000067802 */ /* 0x000fc60000000f00 */
[----:B-1---5:R-:W-:Y:S05]  /*480f0*/  CALL.REL.NOINC `($_ZN7cutlass13device_kernelIN5flash19enable_sm80_to_sm89INS1_16FlashAttnBwdSm80INS1_25CollectiveMainloopBwdSm80ILi2ELi2EN4cute5tupleIJNS5_1CILi128EEES8_NS7_ILi64EEEEEENS_6half_tEfNS_4arch4Sm80ELb0ELb0ELb1ELb1ELb1ELb0ELb0ELb0ELi2ELi4ELi4ELi4ELb0EEENS1_21CollectiveEpilogueBwdISA_SB_SD_Li256ELb1ELb0ELi2EEENS1_19SingleTileSchedulerILb1ELb0ELb0ELi128EEEEEEEEEvNT_6ParamsE$_ZN4cute5tupleIJNS0_IJNS_1CILi8EEENS1_ILi2EEES3_S3_S2_S3_EEENS0_IJNS1_ILi1EEEiiiNS1_ILi72EEENS1_ILi512EEEEEEEEC2ERKS4_RKS8_) ;  /* 0xfffc1e5000007944 */ /* 0x022fea0003c3ffff */
[----:B-1----:R-:W2:Y:S04]  /*48100*/  LDL.64 R2, [R1+0x1580] ;  /* 0x0015800001027983 */ /* 0x002ea80000100a00 */
[----:B------:R-:W3:Y:S01]  /*48110*/  LDL R4, [R1+0x1588] ;  /* 0x0015880001047983 */ /* 0x000ee20000100800 */
[----:B------:R-:W-:-:S03]  /*48120*/  MOV R6, 0x48170 ;  /* 0x0004817000067802 */ /* 0x000fc60000000f00 */
[----:B------:R1:W-:Y:S04]  /*48130*/  STL.U8 [R1+0x15dc], RZ ;  /* 0x0015dcff01007387 */ /* 0x0003e80000100000 */
[----:B--2---:R1:W-:Y:S04]  /*48140*/  STL.64 [R1+0x15b0], R2 ;  /* 0x0015b00201007387 */ /* 0x0043e80000100a00 */
[----:B---3--:R1:W-:Y:S02]  /*48150*/  STL [R1+0x15b8], R4 ;  /* 0x0015b80401007387 */ /* 0x0083e40000100800 */
[----:B-1----:R-:W-:Y:S05]  /*48160*/  CALL.REL.NOINC `($_ZN7cutlass13device_kernelIN5flash19enable_sm80_to_sm89INS1_16FlashAttnBwdSm80INS1_25CollectiveMainloopBwdSm80ILi2ELi2EN4cute5tupleIJNS5_1CILi128EEES8_NS7_ILi64EEEEEENS_6half_tEfNS_4arch4Sm80ELb0ELb0ELb1ELb1ELb1ELb0ELb0ELb0ELi2ELi4ELi4ELi4ELb0EEENS1_21CollectiveEpilogueBwdISA_SB_SD_Li256ELb1ELb0ELi2EEENS1_19SingleTileSchedulerILb1ELb0ELb0ELi128EEEEEEEEEvNT_6ParamsE$_ZZN4cute6detail16composition_implINS_5tupleIJNS_1CILi8EEENS3_ILi2EEES5_S5_S4_S5_EEENS2_IJNS3_ILi1EEEiiiNS3_ILi72EEENS3_ILi512EEEEEENS2_IJNS2_IJS5_S5_S5_EEES5_NS2_IJNS3_ILi4EEES5_EEEEEENS2_IJNS2_IJS7_S9_S4_EEENS3_ILi4096EEENS2_IJNS3_ILi16EEENS3_ILi8192EEEEEEEEEEEDaRKT_RKT0_RKT1_RKT2_ENKUlRKT_RKT0_E_clISB_SF_EEDaSZ_S12_) ;  /* 0xfffc295000007944 */ /* 0x002fea0003c3ffff */
[----:B------:R-:W-:Y:S02]  /*48170*/  MOV R4, 0x48190 ;  /* 0x0004819000047802 */ /* 0x000fe40000000f00 */
[----:B-----5:R-:W-:Y:S05]  /*48180*/  CALL.REL.NOINC `($_ZN7cutlass13device_kernelIN5flash19enable_sm80_to_sm89INS1_16FlashAttnBwdSm80INS1_25CollectiveMainloopBwdSm80ILi2ELi2EN4cute5tupleIJNS5_1CILi128EEES8_NS7_ILi64EEEEEENS_6half_tEfNS_4arch4Sm80ELb0ELb0ELb1ELb1ELb1ELb0ELb0ELb0ELi2ELi4ELi4ELi4ELb0EEENS1_21CollectiveEpilogueBwdISA_SB_SD_Li256ELb1ELb0ELi2EEENS1_19SingleTileSchedulerILb1ELb0ELb0ELi128EEEEEEEEEvNT_6ParamsE$_ZZN4cute6detail16composition_implINS_5tupleIJNS_1CILi8EEENS3_ILi2EEES5_S5_S4_S5_EEENS2_IJNS3_ILi1EEEiiiNS3_ILi72EEENS3_ILi512EEEEEENS2_IJNS2_IJS5_S5_S5_EEES5_NS2_IJNS3_ILi4EEES5_EEEEEENS2_IJNS2_IJS7_S9_S4_EEENS3_ILi4096EEENS2_IJNS3_ILi16EEENS3_ILi8192EEEEEEEEEEEDaRKT_RKT0_RKT1_RKT2_ENKUlRKT_RKT0_E_clISD_SJ_EEDaSZ_S12_) ;  /* 0xfffc298000007944 */ /* 0x020fea0003c3ffff */
[----:B-----5:R2:W-:Y:S01]  /*48190*/  STL.64 [R1+0x1580], R2 ;  /* 0x0015800201007387 */ /* 0x0205e20000100a00 */
[----:B-1----:R-:W-:-:S03]  /*481a0*/  MOV R6, 0x481c0 ;  /* 0x000481c000067802 */ /* 0x002fc60000000f00 */
[----:B--2---:R-:W-:Y:S05]  /*481b0*/  CALL.REL.NOINC `($_ZN7cutlass13device_kernelIN5flash19enable_sm80_to_sm89INS1_16FlashAttnBwdSm80INS1_25CollectiveMainloopBwdSm80ILi2ELi2EN4cute5tupleIJNS5_1CILi128EEES8_NS7_ILi64EEEEEENS_6half_tEfNS_4arch4Sm80ELb0ELb0ELb1ELb1ELb1ELb0ELb0ELb0ELi2ELi4ELi4ELi4ELb0EEENS1_21CollectiveEpilogueBwdISA_SB_SD_Li256ELb1ELb0ELi2EEENS1_19SingleTileSchedulerILb1ELb0ELb0ELi128EEEEEEEEEvNT_6ParamsE$_ZN4cute3eso3ESOILb0ELb0EJNS_5tupleIJNS_1CILi1EEENS3_ILi512EEEiEEENS3_ILi4096EEENS2_IJNS2_IJiiEEENS3_ILi8192EEEEEEEEC2ERKS6_RKS7_RKSA_) ;  /* 0xfffbecb000007944 */ /* 0x004fea0003c3ffff */
[----:B-1----:R1:W5:Y:S04]  /*481c0*/  LDL R5, [R1+0x1598] ;  /* 0x0015980001057983 */ /* 0x0023680000100800 */
[----:B------:R1:W5:Y:S01]  /*481d0*/  LDL.64 R2, [R1+0x1590] ;  /* 0x0015900001027983 */ /* 0x0003620000100a00 */
[----:B------:R-:W-:-:S03]  /*481e0*/  MOV R6, 0x48200 ;  /* 0x0004820000067802 */ /* 0x000fc60000000f00 */
[----:B-1---5:R-:W-:Y:S05]  /*481f0*/  CALL.REL.NOINC `($_ZN7cutlass13device_kernelIN5flash19enable_sm80_to_sm89INS1_16FlashAttnBwdSm80INS1_25CollectiveMainloopBwdSm80ILi2ELi2EN4cute5tupleIJNS5_1CILi128EEES8_NS7_ILi64EEEEEENS_6half_tEfNS_4arch4Sm80ELb0ELb0ELb1ELb1ELb1ELb0ELb0ELb0ELi2ELi4ELi4ELi4ELb0EEENS1_21CollectiveEpilogueBwdISA_SB_SD_Li256ELb1ELb0ELi2EEENS1_19SingleTileSchedulerILb1ELb0ELb0ELi128EEEEEEEEEvNT_6ParamsE$_ZN4cute5tupleIJNS0_IJNS0_IJNS_1CILi2EEES2_S2_EEES2_NS0_IJNS0_IJS2_S2_EEES2_EEEEEENS0_IJNS0_IJNS1_ILi1EEENS1_ILi512EEEiEEENS1_ILi4096EEENS0_IJNS0_IJiiEEENS1_ILi8192EEEEEEEEEEEC2ERKS6_RKSE_) ;  /* 0xfffc19b000007944 */ /* 0x022fea0003c3ffff */
[----:B-1----:R1:W5:Y:S04]  /*48200*/  LDL R4, [R1+0x1598] ;  /* 0x0015980001047983 */ /* 0x0023680000100800 */
[----:B------:R1:W5:Y:S01]  /*48210*/  LDL.64 R2, [R1+0x1590] ;  /* 0x0015900001027983 */ /* 0x0003620000100a00 */
[----:B------:R-:W-:-:S05]  /*48220*/  LEA.HI R6, R29, R29, RZ, 0x1d ;  /* 0x0000001d1d067211 */ /* 0x000fca00078fe8ff */
[----:B------:R-:W-:Y:S01]  /*48230*/  IMAD.U32 R32, R7, 0x2, R6 ;  /* 0x0000000207207824 */ /* 0x000fe200078e0006 */
[----:B------:R-:W-:-:S04]  /*48240*/  MOV R6, 0x48270 ;  /* 0x0004827000067802 */ /* 0x000fc80000000f00 */
[----:B------:R1:W-:Y:S03]  /*48250*/  STL [R1+0x15c4], R32 ;  /* 0x0015c42001007387 */ /* 0x0003e60000100800 */
[----:B-1---5:R-:W-:Y:S05]  /*48260*/  CALL.REL.NOINC `($_ZN7cutlass13device_kernelIN5flash19enable_sm80_to_sm89INS1_16FlashAttnBwdSm80INS1_25CollectiveMainloopBwdSm80ILi2ELi2EN4cute5tupleIJNS5_1CILi128EEES8_NS7_ILi64EEEEEENS_6half_tEfNS_4arch4Sm80ELb0ELb0ELb1ELb1ELb1ELb0ELb0ELb0ELi2ELi4ELi4ELi4ELb0EEENS1_21CollectiveEpilogueBwdISA_SB_SD_Li256ELb1ELb0ELi2EEENS1_19SingleTileSchedulerILb1ELb0ELb0ELi128EEEEEEEEEvNT_6ParamsE$_ZN4cute3eso3ESOILb0ELb0EJNS_6LayoutINS_5tupleIJNS3_IJNS_1CILi2EEES5_S5_EEES5_NS3_IJNS3_IJS5_S5_EEES5_EEEEEENS3_IJNS3_IJNS4_ILi1EEENS4_ILi512EEEiEEENS4_ILi4096EEENS3_IJNS3_IJiiEEENS4_ILi8192EEEEEEEEEEEjEEC2ERKSI_RKj) ;  /* 0xfffbf20000007944 */ /* 0x022fea0003c3ffff */
        /* <DEDUP_REMOVED lines=9> */
[----:B-1----:R-:W-:Y:S05]  /*48300*/  CALL.REL.NOINC `($_ZN7cutlass13device_kernelIN5flash19enable_sm80_to_sm89INS1_16FlashAttnBwdSm80INS1_25CollectiveMainloopBwdSm80ILi2ELi2EN4cute5tupleIJNS5_1CILi128EEES8_NS7_ILi64EEEEEENS_6half_tEfNS_4arch4Sm80ELb0ELb0ELb1ELb1ELb1ELb0ELb0ELb0ELi2ELi4ELi4ELi4ELb0EEENS1_21CollectiveEpilogueBwdISA_SB_SD_Li256ELb1ELb0ELi2EEENS1_19SingleTileSchedulerILb1ELb0ELb0ELi128EEEEEEEEEvNT_6ParamsE$_ZN4cute3eso3ESOILb0ELb0EJNS_6LayoutINS_5tupleIJNS3_IJNS_1CILi2EEES5_S5_EEES5_NS3_IJNS3_IJS5_S5_EEES5_EEEEEENS3_IJNS3_IJNS4_ILi1EEENS4_ILi512EEEiEEENS4_ILi4096EEENS3_IJNS3_IJiiEEENS4_ILi8192EEEEEEEEEEENS_10ViewEngineINS_8smem_ptrIPN7cutlass6half_tEEEEEEEC2ERKSI_RKSP_) ;  /* 0xfffbf0e000007944 */ /* 0x002fea0003c3ffff */
[----:B------:R2:W5:Y:S04]  /*48310*/  LDL R2, [R1+0x1594] ;  /* 0x0015940001027983 */ /* 0x0005680000100800 */
[----:B-1----:R2:W5:Y:S01]  /*48320*/  LDL R3, [R1+0x1598] ;  /* 0x0015980001037983 */ /* 0x0025620000100800 */
[----:B------:R-:W-:-:S03]  /*48330*/  MOV R4, 0x48350 ;  /* 0x0004835000047802 */ /* 0x000fc60000000f00 */
[----:B--2--5:R-:W-:Y:S05]  /*48340*/  CALL.REL.NOINC `($_ZN7cutlass13device_kernelIN5flash19enable_sm80_to_sm89INS1_16FlashAttnBwdSm80INS1_25CollectiveMainloopBwdSm80ILi2ELi2EN4cute5tupleIJNS5_1CILi128EEES8_NS7_ILi64EEEEEENS_6half_tEfNS_4arch4Sm80ELb0ELb0ELb1ELb1ELb1ELb0ELb0ELb0ELi2ELi4ELi4ELi4ELb0EEENS1_21CollectiveEpilogueBwdISA_SB_SD_Li256ELb1ELb0ELi2EEENS1_19SingleTileSchedulerILb1ELb0ELb0ELi128EEEEEEEEEvNT_6ParamsE$_ZZN4cute4takeILi1ELi3ENS_5tupleIJNS1_IJNS_1CILi1EEENS2_ILi512EEEiEEENS2_ILi4096EEENS1_IJNS1_IJiiEEENS2_ILi8192EEEEEEEEEEEDaRKT1_ENKUlDpRKT_E_clIJS6_S9_EEEDaSH_) ;  /* 0xfffc24b000007944 */ /* 0x024fea0003c3ffff */
[----:B------:R1:W-:Y:S01]  /*48350*/  STL.64 [R1+0x1590], R2 ;  /* 0x0015900201007387 */ /* 0x0003e20000100a00 */
[----:B------:R-:W-:-:S03]  /*48360*/  MOV R4, 0x48380 ;  /* 0x0004838000047802 */ /* 0x000fc60000000f00 */
[----:B-1----:R-:W-:Y:S05]  /*48370*/  CALL.REL.NOINC `($_ZN7cutlass13device_kernelIN5flash19enable_sm80_to_sm89INS1_16FlashAttnBwdSm80INS1_25CollectiveMainloopBwdSm80ILi2ELi2EN4cute5tupleIJNS5_1CILi128EEES8_NS7_ILi64EEEEEENS_6half_tEfNS_4arch4Sm80ELb0ELb0ELb1ELb1ELb1ELb0ELb0ELb0ELi2ELi4ELi4ELi4ELb0EEENS1_21CollectiveEpilogueBwdISA_SB_SD_Li256ELb1ELb0ELi2EEENS1_19SingleTileSchedulerILb1ELb0ELb0ELi128EEEEEEEEEvNT_6ParamsE$_ZZN4cute16flatten_to_tupleINS_5tupleIJNS_1CILi4096EEENS1_IJNS1_IJiiEEENS2_ILi8192EEEEEEEEEEEDaRKT_ENKUlRKT_E_clIS6_EEDaSD_) ;  /* 0xfffc23b000007944 */ /* 0x002fea0003c3ffff */
[----:B------:R-:W-:Y:S02]  /*48380*/  MOV R2, 0x483a0 ;  /* 0x000483a000027802 */ /* 0x000fe40000000f00 */
[----:B------:R-:W-:Y:S05]  /*48390*/  CALL.REL.NOINC `($_ZN7cutlass13device_kernelIN5flash19enable_sm80_to_sm89INS1_16FlashAttnBwdSm80INS1_25CollectiveMainloopBwdSm80ILi2ELi2EN4cute5tupleIJNS5_1CILi128EEES8_NS7_ILi64EEEEEENS_6half_tEfNS_4arch4Sm80ELb0ELb0ELb1ELb1ELb1ELb0ELb0ELb0ELi2ELi4ELi4ELi4ELb0EEENS1_21CollectiveEpilogueBwdISA_SB_SD_Li256ELb1ELb0ELi2EEENS1_19SingleTileSchedulerILb1ELb0ELb0ELi128EEEEEEEEEvNT_6ParamsE$_ZZN4cute12filter_tupleINS_5tupleIJNS_1CILi4096EEENS1_IJNS1_IJiiEEENS2_ILi8192EEEEEEEEEZNS_16flatten_to_tupleIS7_EEDaRKT_EUlRKT_E_EEDaSB_OT0_ENKUlDpSE_E_clIJNS1_IJS3_EEENS1_IJiiS5_EEEEEEDaSI_) ;  /* 0xfffc205000007944 */ /* 0x000fea0003c3ffff */
        /* <DEDUP_REMOVED lines=21> */
[----:B-1---5:R-:W-:Y:S05]  /*484f0*/  CALL.REL.NOINC `($_ZN7cutlass13device_kernelIN5flash19enable_sm80_to_sm89INS1_16FlashAttnBwdSm80INS1_25CollectiveMainloopBwdSm80ILi2ELi2EN4cute5tupleIJNS5_1CILi128EEES8_NS7_ILi64EEEEEENS_6half_tEfNS_4arch4Sm80ELb0ELb0ELb1ELb1ELb1ELb0ELb0ELb0ELi2ELi4ELi4ELi4ELb0EEENS1_21CollectiveEpilogueBwdISA_SB_SD_Li256ELb1ELb0ELi2EEENS1_19SingleTileSchedulerILb1ELb0ELb0ELi128EEEEEEEEEvNT_6ParamsE$_ZN4cute3eso3ESOILb1ELb0EJNS_14ComposedLayoutINS_7SwizzleILi3ELi3ELi3EEENS_1CILi0EEENS_6LayoutINS_5tupleIJNS8_IJNS8_IJNS5_ILi4EEENS5_ILi8EEEEEENS8_IJNS5_ILi2EEENS5_ILi1EEEEEEEEENS8_IJNS8_IJSC_SC_EEESB_EEEEEENS8_IJNS8_IJNS8_IJNS5_ILi128EEESD_EEENS8_IJSA_S6_EEEEEENS8_IJNS8_IJNS5_ILi64EEENS5_ILi512EEEEEENS8_IJNS5_ILi16EEENS5_ILi1024EEEEEEEEEEEEEEEENS_10ViewEngineINS_8smem_ptrIPN7cutlass6half_tEEEEEEEC2ERKSW_RKS13_) ;  /* 0xfffbfb5000007944 */ /* 0x022fea0003c3ffff */
[----:B-1----:R1:W5:Y:S04]  /*48500*/  LD.E R3, [R34.64+0xc] ;  /* 0x00000c0822037980 */ /* 0x002368000c101900 */
[----:B------:R1:W5:Y:S01]  /*48510*/  LDL.64 R30, [R1+0x1590] ;  /* 0x00159000011e7983 */ /* 0x0003620000100a00 */
[----:B------:R-:W-:-:S03]  /*48520*/  MOV R6, 0x48540 ;  /* 0x0004854000067802 */ /* 0x000fc60000000f00 */
        /* <DEDUP_REMOVED lines=45> */
[----:B------:R-:W-:-:S02]  /*48800*/  LOP3.LUT P0, RZ, R6, 0x8, RZ, 0xc0, !PT ;  /* 0x0000000806ff7812 */ /* 0x000fc4000780c0ff */
[----:B------:R-:W-:Y:S02]  /*48810*/  MOV R26, 0x48840 ;  /* 0x00048840001a7802 */ /* 0x000fe40000000f00 */
[----:B------:R-:W-:-:S04]  /*48820*/  SEL R5, R5, 0x38, !P0 ;  /* 0x0000003805057807 */ /* 0x000fc80004000000 */
[----:B-1---5:R-:W-:Y:S05]  /*48830*/  CALL.REL.NOINC `($_ZN7cutlass13device_kernelIN5flash19enable_sm80_to_sm89INS1_16FlashAttnBwdSm80INS1_25CollectiveMainloopBwdSm80ILi2ELi2EN4cute5tupleIJNS5_1CILi128EEES8_NS7_ILi64EEEEEENS_6half_tEfNS_4arch4Sm80ELb0ELb0ELb1ELb1ELb1ELb0ELb0ELb0ELi2ELi4ELi4ELi4ELb0EEENS1_21CollectiveEpilogueBwdISA_SB_SD_Li256ELb1ELb0ELi2EEENS1_19SingleTileSchedulerILb1ELb0ELb0ELi128EEEEEEEEEvNT_6ParamsE$_ZN4cute3eso3ESOILb0ELb1EJiNS_1CILi144EEENS2_ILi288EEEEEC2ERKiRKS3_RKS4_) ;  /* 0xfffbf5a000007944 */ /* 0x022fea0003c3ffff */
[----:B------:R-:W2:Y:S01]  /*48840*/  LDL R32, [R1+0x1590] ;  /* 0x0015900001207983 */ /* 0x000ea20000100800 */
[----:B-1----:R-:W-:Y:S02]  /*48850*/  MOV R4, R24 ;  /* 0x0000001800047202 */ /* 0x002fe40000000f00 */
[----:B------:R-:W-:Y:S01]  /*48860*/  MOV R26, 0x48890 ;  /* 0x00048890001a7802 */ /* 0x000fe20000000f00 */
[----:B--2---:R1:W-:Y:S04]  /*48870*/  STL [R1+0x15dc], R32 ;  /* 0x0015dc2001007387 */ /* 0x0043e80000100800 */
[----:B-1----:R-:W-:Y:S05]  /*48880*/  CALL.REL.NOINC `($_ZN7cutlass13device_kernelIN5flash19enable_sm80_to_sm89INS1_16FlashAttnBwdSm80INS1_25CollectiveMainloopBwdSm80ILi2ELi2EN4cute5tupleIJNS5_1CILi128EEES8_NS7_ILi64EEEEEENS_6half_tEfNS_4arch4Sm80ELb0ELb0ELb1ELb1ELb1ELb0ELb0ELb0ELi2ELi4ELi4ELi4ELb0EEENS1_21CollectiveEpilogueBwdISA_SB_SD_Li256ELb1ELb0ELi2EEENS1_19SingleTileSchedulerILb1ELb0ELb0ELi128EEEEEEEEEvNT_6ParamsE$_ZN4cute3eso3ESOILb1ELb0EJNS_1CILi1EEENS_5tupleIJNS2_ILi8EEEiiEEENS2_ILi64EEENS4_IJiNS2_ILi144EEENS2_ILi288EEEEEENS2_ILi512EEEEEC2ERKS3_RKS6_RKS7_RKSA_RKSB_) ;  /* 0xfffbf94000007944 */ /* 0x002fea0003c3ffff */
[----:B-1----:R1:W5:Y:S04]  /*48890*/  LDL R5, [R1+0x1598] ;  /* 0x0015980001057983 */ /* 0x0023680000100800 */
[----:B------:R1:W5:Y:S01]  /*488a0*/  LDL.64 R2, [R1+0x1590] ;  /* 0x0015900001027983 */ /* 0x0003620000100a00 */
[----:B------:R-:W-:-:S03]  /*488b0*/  MOV R26, 0x488d0 ;  /* 0x000488d0001a7802 */ /* 0x000fc60000000f00 */
[----:B-1---5:R-:W-:Y:S05]  /*488c0*/  CALL.REL.NOINC `($_ZN7cutlass13device_kernelIN5flash19enable_sm80_to_sm89INS1_16FlashAttnBwdSm80INS1_25CollectiveMainloopBwdSm80ILi2ELi2EN4cute5tupleIJNS5_1CILi128EEES8_NS7_ILi64EEEEEENS_6half_tEfNS_4arch4Sm80ELb0ELb0ELb1ELb1ELb1ELb0ELb0ELb0ELi2ELi4ELi4ELi4ELb0EEENS1_21CollectiveEpilogueBwdISA_SB_SD_Li256ELb1ELb0ELi2EEENS1_19SingleTileSchedulerILb1ELb0ELb0ELi128EEEEEEEEEvNT_6ParamsE$_ZN4cute5tupleIJNS0_IJNS_1CILi8EEENS0_IJNS1_ILi2EEES3_S3_EEENS1_ILi1EEES4_S5_EEENS0_IJS5_NS0_IJS2_iiEEENS1_ILi64EEENS0_IJiNS1_ILi144EEENS1_ILi288EEEEEENS1_ILi512EEEEEEEEC2ERKS6_RKSD_) ;  /* 0xfffc15a000007944 */ /* 0x022fea0003c3ffff */
[----:B------:R2:W5:Y:S04]  /*488d0*/  LDL R24, [R1+0x1598] ;  /* 0x0015980001187983 */ /* 0x0005680000100800 */
[----:B-1----:R2:W5:Y:S01]  /*488e0*/  LDL.64 R2, [R1+0x1590] ;  /* 0x0015900001027983 */ /* 0x0025620000100a00 */
[----:B------:R-:W-:-:S03]  /*488f0*/  MOV R4, 0x48910 ;  /* 0x0004891000047802 */ /* 0x000fc60000000f00 */
[----:B--2--5:R-:W-:Y:S05]  /*48900*/  CALL.REL.NOINC `($_ZN7cutlass13device_kernelIN5flash19enable_sm80_to_sm89INS1_16FlashAttnBwdSm80INS1_25CollectiveMainloopBwdSm80ILi2ELi2EN4cute5tupleIJNS5_1CILi128EEES8_NS7_ILi64EEEEEENS_6half_tEfNS_4arch4Sm80ELb0ELb0ELb1ELb1ELb1ELb0ELb0ELb0ELi2ELi4ELi4ELi4ELb0EEENS1_21CollectiveEpilogueBwdISA_SB_SD_Li256ELb1ELb0ELi2EEENS1_19SingleTileSchedulerILb1ELb0ELb0ELi128EEEEEEEEEvNT_6ParamsE$_ZZN4cute7flattenINS_5tupleIJNS_1CILi1EEENS1_IJNS2_ILi8EEEiiEEENS2_ILi64EEENS1_IJiNS2_ILi144EEENS2_ILi288EEEEEENS2_ILi512EEEEEEEEDaRKT_ENKUlRKT_E_clIS5_EEDaSH_) ;  /* 0xfffc240000007944 */ /* 0x024fea0003c3ffff */
[----:B------:R-:W-:Y:S02]  /*48910*/  MOV R3, R24 ;  /* 0x0000001800037202 */ /* 0x000fe40000000f00 */
[----:B------:R-:W-:-:S02]  /*48920*/  MOV R4, 0x48940 ;  /* 0x0004894000047802 */ /* 0x000fc40000000f00 */
[----:B------:R-:W-:Y:S05]  /*48930*/  CALL.REL.NOINC `($_ZN7cutlass13device_kernelIN5flash19enable_sm80_to_sm89INS1_16FlashAttnBwdSm80INS1_25CollectiveMainloopBwdSm80ILi2ELi2EN4cute5tupleIJNS5_1CILi128EEES8_NS7_ILi64EEEEEENS_6half_tEfNS_4arch4Sm80ELb0ELb0ELb1ELb1ELb1ELb0ELb0ELb0ELi2ELi4ELi4ELi4ELb0EEENS1_21CollectiveEpilogueBwdISA_SB_SD_Li256ELb1ELb0ELi2EEENS1_19SingleTileSchedulerILb1ELb0ELb0ELi128EEEEEEEEEvNT_6ParamsE$_ZZN4cute7flattenINS_5tupleIJNS_1CILi1EEENS1_IJNS2_ILi8EEEiiEEENS2_ILi64EEENS1_IJiNS2_ILi144EEENS2_ILi288EEEEEENS2_ILi512EEEEEEEEDaRKT_ENKUlRKT_E_clIS9_EEDaSH_) ;  /* 0xfffc241000007944 */ /* 0x000fea0003c3ffff */
[----:B------:R-:W-:Y:S02]  /*48940*/  MOV R4, R2 ;  /* 0x0000000200047202 */ /* 0x000fe40000000f00 */
[----:B------:R-:W-:-:S02]  /*48950*/  MOV R2, 0x48970 ;  /* 0x0004897000027802 */ /* 0x000fc40000000f00 */
[----:B------:R-:W-:Y:S05]  /*48960*/  CALL.REL.NOINC `($_ZN7cutlass13device_kernelIN5flash19enable_sm80_to_sm89INS1_16FlashAttnBwdSm80INS1_25CollectiveMainloopBwdSm80ILi2ELi2EN4cute5tupleIJNS5_1CILi128EEES8_NS7_ILi64EEEEEENS_6half_tEfNS_4arch4Sm80ELb0ELb0ELb1ELb1ELb1ELb0ELb0ELb0ELi2ELi4ELi4ELi4ELb0EEENS1_21CollectiveEpilogueBwdISA_SB_SD_Li256ELb1ELb0ELi2EEENS1_19SingleTileSchedulerILb1ELb0ELb0ELi128EEEEEEEEEvNT_6ParamsE$_ZZN4cute12filter_tupleINS_5tupleIJNS_1CILi1EEENS1_IJNS2_ILi8EEEiiEEENS2_ILi64EEENS1_IJiNS2_ILi144EEENS2_ILi288EEEEEENS2_ILi512EEEEEEZNS_7flattenISB_EEDaRKT_EUlRKT_E_EEDaSF_OT0_ENKUlDpSI_E_clIJNS1_IJS3_EEES5_NS1_IJS6_EEES9_NS1_IJSA_EEEEEEDaSM_) ;  /* 0xfffc19f000007944 */ /* 0x000fea0003c3ffff */
[----:B------:R-:W-:Y:S02]  /*48970*/  MOV R26, 0x48990 ;  /* 0x00048990001a7802 */ /* 0x000fe40000000f00 */
[----:B------:R-:W-:Y:S05]  /*48980*/  CALL.REL.NOINC `($_ZN7cutlass13device_kernelIN5flash19enable_sm80_to_sm89INS1_16FlashAttnBwdSm80INS1_25CollectiveMainloopBwdSm80ILi2ELi2EN4cute5tupleIJNS5_1CILi128EEES8_NS7_ILi64EEEEEENS_6half_tEfNS_4arch4Sm80ELb0ELb0ELb1ELb1ELb1ELb0ELb0ELb0ELi2ELi4ELi4ELi4ELb0EEENS1_21CollectiveEpilogueBwdISA_SB_SD_Li256ELb1ELb0ELi2EEENS1_19SingleTileSchedulerILb1ELb0ELb0ELi128EEEEEEEEEvNT_6ParamsE$_ZN4cute3eso3ESOILb0ELb1EJiNS_1CILi144EEENS2_ILi512EEEEEC2ERKiRKS3_RKS4_) ;  /* 0xfffbf4a000007944 */ /* 0x000fea0003c3ffff */
[----:B------:R-:W2:Y:S01]  /*48990*/  LDL R24, [R1+0x1590] ;  /* 0x0015900001187983 */ /* 0x000ea20000100800 */
[----:B-1----:R-:W-:-:S02]  /*489a0*/  MOV R2, R13 ;  /* 0x0000000d00027202 */ /* 0x002fc40000000f00 */
[----:B------:R-:W-:Y:S01]  /*489b0*/  MOV R34, 0x489e0 ;  /* 0x000489e000227802 */ /* 0x000fe20000000f00 */
[----:B--2---:R1:W-:Y:S04]  /*489c0*/  STL [R1+0x15c4], R24 ;  /* 0x0015c41801007387 */ /* 0x0043e80000100800 */
[----:B-1----:R-:W-:Y:S05]  /*489d0*/  CALL.REL.NOINC `($_ZN7cutlass13device_kernelIN5flash19enable_sm80_to_sm89INS1_16FlashAttnBwdSm80INS1_25CollectiveMainloopBwdSm80ILi2ELi2EN4cute5tupleIJNS5_1CILi128EEES8_NS7_ILi64EEEEEENS_6half_tEfNS_4arch4Sm80ELb0ELb0ELb1ELb1ELb1ELb0ELb0ELb0ELi2ELi4ELi4ELi4ELb0EEENS1_21CollectiveEpilogueBwdISA_SB_SD_Li256ELb1ELb0ELi2EEENS1_19SingleTileSchedulerILb1ELb0ELb0ELi128EEEEEEEEEvNT_6ParamsE$_ZN4cute3eso3ESOILb0ELb0EJiiNS_1CILi144EEENS2_ILi512EEEEEC2ERKiS7_RKS3_RKS4_) ;  /* 0xfffbf05000007944 */ /* 0x002fea0003c3ffff */
[----:B-1----:R-:W2:Y:S01]  /*489e0*/  LDL.64 R2, [R1+0x1590] ;  /* 0x0015900001027983 */ /* 0x002ea20000100a00 */
[----:B------:R-:W-:Y:S02]  /*489f0*/  IADD3 R5, R10, 0x240, RZ ;  /* 0x000002400a057810 */ /* 0x000fe40007ffe0ff */
[----:B------:R-:W-:Y:S01]  /*48a00*/  MOV R26, 0x48a40 ;  /* 0x00048a40001a7802 */ /* 0x000fe20000000f00 */
[----:B--2---:R1:W-:Y:S04]  /*48a10*/  STL [R1+0x15bc], R2 ;  /* 0x0015bc0201007387 */ /* 0x0043e80000100800 */
[----:B------:R1:W-:Y:S02]  /*48a20*/  STL [R1+0x15c0], R3 ;  /* 0x0015c00301007387 */ /* 0x0003e40000100800 */
[----:B-1----:R-:W-:Y:S05]  /*48a30*/  CALL.REL.NOINC `($_ZN7cutlass13device_kernelIN5flash19enable_sm80_to_sm89INS1_16FlashAttnBwdSm80INS1_25CollectiveMainloopBwdSm80ILi2ELi2EN4cute5tupleIJNS5_1CILi128EEES8_NS7_ILi64EEEEEENS_6half_tEfNS_4arch4Sm80ELb0ELb0ELb1ELb1ELb1ELb0ELb0ELb0ELi2ELi4ELi4ELi4ELb0EEENS1_21CollectiveEpilogueBwdISA_SB_SD_Li256ELb1ELb0ELi2EEENS1_19SingleTileSchedulerILb1ELb0ELb0ELi128EEEEEEEEEvNT_6ParamsE$_ZN4cute3eso3ESOILb0ELb0EJiiiNS_1CILi144EEENS2_ILi512EEEEEC2ERKiS7_S7_RKS3_RKS4_) ;  /* 0xfffbf18000007944 */ /* 0x002fea0003c3ffff */
[----:B-1----:R-:W2:Y:S04]  /*48a40*/  LDL.64 R2, [R1+0x1580] ;  /* 0x0015800001027983 */ /* 0x002ea80000100a00 */
[----:B------:R-:W3:Y:S01]  /*48a50*/  LDL R12, [R1+0x1588] ;  /* 0x00158800010c7983 */ /* 0x000ee20000100800 */
[----:B------:R-:W-:-:S03]  /*48a60*/  MOV R4, 0x48aa0 ;  /* 0x00048aa000047802 */ /* 0x000fc60000000f00 */
[----:B--2---:R1:W-:Y:S04]  /*48a70*/  STL.64 [R1+0x1590], R2 ;  /* 0x0015900201007387 */ /* 0x0043e80000100a00 */
[----:B---3--:R1:W-:Y:S02]  /*48a80*/  STL [R1+0x1598], R12 ;  /* 0x0015980c01007387 */ /* 0x0083e40000100800 */
[----:B-1----:R-:W-:Y:S05]  /*48a90*/  CALL.REL.NOINC `($_ZN7cutlass13device_kernelIN5flash19enable_sm80_to_sm89INS1_16FlashAttnBwdSm80INS1_25CollectiveMainloopBwdSm80ILi2ELi2EN4cute5tupleIJNS5_1CILi128EEES8_NS7_ILi64EEEEEENS_6half_tEfNS_4arch4Sm80ELb0ELb0ELb1ELb1ELb1ELb0ELb0ELb0ELi2ELi4ELi4ELi4ELb0EEENS1_21CollectiveEpilogueBwdISA_SB_SD_Li256ELb1ELb0ELi2EEENS1_19SingleTileSchedulerILb1ELb0ELb0ELi128EEEEEEEEEvNT_6ParamsE$_ZN4cute3eso3ESOILb1ELb0EJNS_1CILi8EEEiiiNS2_ILi144EEENS2_ILi512EEEEEC2ERKS3_RKiSA_SA_RKS4_RKS5_) ;  /* 0xfffbfa0000007944 */ /* 0x002fea0003c3ffff */
[----:B-1----:R-:W2:Y:S04]  /*48aa0*/  LDL.64 R2, [R1+0x15b0] ;  /* 0x0015b00001027983 */ /* 0x002ea80000100a00 */
[----:B------:R-:W3:Y:S01]  /*48ab0*/  LDL R24, [R1+0x15b8] ;  /* 0x0015b80001187983 */ /* 0x000ee20000100800 */
[C---:B------:R-:W-:Y:S02]  /*48ac0*/  IADD3 R26, R10.reuse, 0x204, RZ ;  /* 0x000002040a1a7810 */ /* 0x040fe40007ffe0ff */
[----:B------:R-:W-:-:S02]  /*48ad0*/  IADD3 R12, R10, 0x208, RZ ;  /* 0x000002080a0c7810 */ /* 0x000fc40007ffe0ff */
[----:B------:R-:W-:Y:S01]  /*48ae0*/  MOV R4, 0x48b20 ;  /* 0x00048b2000047802 */ /* 0x000fe20000000f00 */
[----:B--2---:R1:W-:Y:S04]  /*48af0*/  STL.64 [R1+0x1580], R2 ;  /* 0x0015800201007387 */ /* 0x0043e80000100a00 */
[----:B---3--:R1:W-:Y:S02]  /*48b00*/  STL [R1+0x1588], R24 ;  /* 0x0015881801007387 */ /* 0x0083e40000100800 */
[----:B-1----:R-:W-:Y:S05]  /*48b10*/  CALL.REL.NOINC `($_ZN7cutlass13device_kernelIN5flash19enable_sm80_to_sm89INS1_16FlashAttnBwdSm80INS1_25CollectiveMainloopBwdSm80ILi2ELi2EN4cute5tupleIJNS5_1CILi128EEES8_NS7_ILi64EEEEEENS_6half_tEfNS_4arch4Sm80ELb0ELb0ELb1ELb1ELb1ELb0ELb0ELb0ELi2ELi4ELi4ELi4ELb0EEENS1_21CollectiveEpilogueBwdISA_SB_SD_Li256ELb1ELb0ELi2EEENS1_19SingleTileSchedulerILb1ELb0ELb0ELi128EEEEEEEEEvNT_6ParamsE$_ZN4cute3eso3ESOILb1ELb0EJNS_1CILi1EEEiiiNS2_ILi144EEENS2_ILi512EEEEEC2ERKS3_RKiSA_SA_RKS4_RKS5_) ;  /* 0xfffbf7b000007944 */ /* 0x002fea0003c3ffff */
[----:B-1----:R1:W5:Y:S04]  /*48b20*/  LDL R5, [R1+0x15b8] ;  /* 0x0015b80001057983 */ /* 0x0023680000100800 */
[----:B------:R1:W5:Y:S01]  /*48b30*/  LDL.64 R2, [R1+0x15b0] ;  /* 0x0015b00001027983 */ /* 0x0003620000100a00 */
[----:B------:R-:W-:-:S03]  /*48b40*/  MOV R12, 0x48b60 ;  /* 0x00048b60000c7802 */ /* 0x000fc60000000f00 */
[----:B-1---5:R-:W-:Y:S05]  /*48b50*/  CALL.REL.NOINC `($_ZN7cutlass13device_kernelIN5flash19enable_sm80_to_sm89INS1_16FlashAttnBwdSm80INS1_25CollectiveMainloopBwdSm80ILi2ELi2EN4cute5tupleIJNS5_1CILi128EEES8_NS7_ILi64EEEEEENS_6half_tEfNS_4arch4Sm80ELb0ELb0ELb1ELb1ELb1ELb0ELb0ELb0ELi2ELi4ELi4ELi4ELb0EEENS1_21CollectiveEpilogueBwdISA_SB_SD_Li256ELb1ELb0ELi2EEENS1_19SingleTileSchedulerILb1ELb0ELb0ELi128EEEEEEEEEvNT_6ParamsE$_ZN4cute5tupleIJNS0_IJNS_1CILi16EEENS1_ILi2EEES3_S3_NS1_ILi4EEES3_EEENS0_IJNS1_ILi1EEEiiiNS1_ILi144EEENS1_ILi512EEEEEEEEC2ERKS5_RKS9_) ;  /* 0xfffc126000007944 */ /* 0x022fea0003c3ffff */
        /* <DEDUP_REMOVED lines=8> */
[----:B-1----:R-:W-:Y:S05]  /*48be0*/  CALL.REL.NOINC `($_ZN7cutlass13device_kernelIN5flash19enable_sm80_to_sm89INS1_16FlashAttnBwdSm80INS1_25CollectiveMainloopBwdSm80ILi2ELi2EN4cute5tupleIJNS5_1CILi128EEES8_NS7_ILi64EEEEEENS_6half_tEfNS_4arch4Sm80ELb0ELb0ELb1ELb1ELb1ELb0ELb0ELb0ELi2ELi4ELi4ELi4ELb0EEENS1_21CollectiveEpilogueBwdISA_SB_SD_Li256ELb1ELb0ELi2EEENS1_19SingleTileSchedulerILb1ELb0ELb0ELi128EEEEEEEEEvNT_6ParamsE$_ZZN4cute6detail16composition_implINS_5tupleIJNS_1CILi16EEENS3_ILi2EEES5_S5_NS3_ILi4EEES5_EEENS2_IJNS3_ILi1EEEiiiNS3_ILi144EEENS3_ILi512EEEEEENS2_IJNS2_IJS5_S5_EEES6_NS3_ILi8EEEEEENS2_IJNS2_IJNS3_ILi64EEESA_EEES4_NS3_ILi1024EEEEEEEEDaRKT_RKT0_RKT1_RKT2_ENKUlRKT_RKT0_E_clISC_SG_EEDaSX_S10_) ;  /* 0xfffc1dd000007944 */ /* 0x002fea0003c3ffff */
[----:B------:R-:W-:Y:S02]  /*48bf0*/  MOV R2, R14 ;  /* 0x0000000e00027202 */ /* 0x000fe40000000f00 */
[----:B------:R-:W-:Y:S02]  /*48c00*/  MOV R12, 0x48c20 ;  /* 0x00048c20000c7802 */ /* 0x000fe40000000f00 */
[----:B-----5:R-:W-:Y:S05]  /*48c10*/  CALL.REL.NOINC `($_ZN7cutlass13device_kernelIN5flash19enable_sm80_to_sm89INS1_16FlashAttnBwdSm80INS1_25CollectiveMainloopBwdSm80ILi2ELi2EN4cute5tupleIJNS5_1CILi128EEES8_NS7_ILi64EEEEEENS_6half_tEfNS_4arch4Sm80ELb0ELb0ELb1ELb1ELb1ELb0ELb0ELb0ELi2ELi4ELi4ELi4ELb0EEENS1_21CollectiveEpilogueBwdISA_SB_SD_Li256ELb1ELb0ELi2EEENS1_19SingleTileSchedulerILb1ELb0ELb0ELi128EEEEEEEEEvNT_6ParamsE$_ZZN4cute6detail16composition_implINS_5tupleIJNS_1CILi16EEENS3_ILi2EEES5_S5_NS3_ILi4EEES5_EEENS2_IJNS3_ILi1EEEiiiNS3_ILi144EEENS3_ILi512EEEEEENS2_IJNS2_IJS5_S5_EEES6_NS3_ILi8EEEEEENS2_IJNS2_IJNS3_ILi64EEESA_EEES4_NS3_ILi1024EEEEEEEEDaRKT_RKT0_RKT1_RKT2_ENKUlRKT_RKT0_E_clIS6_S4_EEDaSX_S10_) ;  /* 0xfffc1d4000007944 */ /* 0x020fea0003c3ffff */
[----:B-----5:R2:W-:Y:S01]  /*48c20*/  STL.64 [R1+0x1580], R2 ;  /* 0x0015800201007387 */ /* 0x0205e20000100a00 */
[----:B------:R-:W-:Y:S02]  /*48c30*/  MOV R12, R4 ;  /* 0x00000004000c7202 */ /* 0x000fe40000000f00 */
[----:B------:R-:W-:Y:S02]  /*48c40*/  MOV R4, 0x48c60 ;  /* 0x00048c6000047802 */ /* 0x000fe40000000f00 */
[----:B-12---:R-:W-:Y:S05]  /*48c50*/  CALL.REL.NOINC `($_ZN7cutlass13device_kernelIN5flash19enable_sm80_to_sm89INS1_16FlashAttnBwdSm80INS1_25CollectiveMainloopBwdSm80ILi2ELi2EN4cute5tupleIJNS5_1CILi128EEES8_NS7_ILi64EEEEEENS_6half_tEfNS_4arch4Sm80ELb0ELb0ELb1ELb1ELb1ELb0ELb0ELb0ELi2ELi4ELi4ELi4ELb0EEENS1_21CollectiveEpilogueBwdISA_SB_SD_Li256ELb1ELb0ELi2EEENS1_19SingleTileSchedulerILb1ELb0ELb0ELi128EEEEEEEEEvNT_6ParamsE$_ZN4cute3eso3ESOILb0ELb0EJNS_5tupleIJiNS_1CILi512EEEEEENS2_IJiiEEENS3_ILi1024EEEEEC2ERKS5_RKS6_RKS7_) ;  /* 0xfffbe3d000007944 */ /* 0x006fea0003c3ffff */
[----:B------:R2:W5:Y:S04]  /*48c60*/  LDL R5, [R1+0x1598] ;  /* 0x0015980001057983 */ /* 0x0005680000100800 */
[----:B-1----:R2:W5:Y:S01]  /*48c70*/  LDL.64 R2, [R1+0x1590] ;  /* 0x0015900001027983 */ /* 0x0025620000100a00 */
[----:B------:R-:W-:-:S03]  /*48c80*/  MOV R12, 0x48ca0 ;  /* 0x00048ca0000c7802 */ /* 0x000fc60000000f00 */
[----:B--2--5:R-:W-:Y:S05]  /*48c90*/  CALL.REL.NOINC `($_ZN7cutlass13device_kernelIN5flash19enable_sm80_to_sm89INS1_16FlashAttnBwdSm80INS1_25CollectiveMainloopBwdSm80ILi2ELi2EN4cute5tupleIJNS5_1CILi128EEES8_NS7_ILi64EEEEEENS_6half_tEfNS_4arch4Sm80ELb0ELb0ELb1ELb1ELb1ELb0ELb0ELb0ELi2ELi4ELi4ELi4ELb0EEENS1_21CollectiveEpilogueBwdISA_SB_SD_Li256ELb1ELb0ELi2EEENS1_19SingleTileSchedulerILb1ELb0ELb0ELi128EEEEEEEEEvNT_6ParamsE$_ZN4cute5tupleIJNS0_IJNS0_IJNS_1CILi2EEES2_EEES3_NS1_ILi8EEEEEENS0_IJNS0_IJiNS1_ILi512EEEEEENS0_IJiiEEENS1_ILi1024EEEEEEEEC2ERKS5_RKSA_) ;  /* 0xfffc0ea000007944 */ /* 0x024fea0003c3ffff */
        /* <DEDUP_REMOVED lines=48> */
[----:B-1---5:R-:W-:Y:S05]  /*48fa0*/  CALL.REL.NOINC `($_ZN7cutlass13device_kernelIN5flash19enable_sm80_to_sm89INS1_16FlashAttnBwdSm80INS1_25CollectiveMainloopBwdSm80ILi2ELi2EN4cute5tupleIJNS5_1CILi128EEES8_NS7_ILi64EEEEEENS_6half_tEfNS_4arch4Sm80ELb0ELb0ELb1ELb1ELb1ELb0ELb0ELb0ELi2ELi4ELi4ELi4ELb0EEENS1_21CollectiveEpilogueBwdISA_SB_SD_Li256ELb1ELb0ELi2EEENS1_19SingleTileSchedulerILb1ELb0ELb0ELi128EEEEEEEEEvNT_6ParamsE$_ZN4cute3eso3ESOILb1ELb0EJNS_6LayoutINS_5tupleIJNS3_IJNS_1CILi8EEENS4_ILi1EEEEEENS4_ILi2EEENS3_IJNS4_ILi4EEES8_EEEEEENS3_IJNS3_IJS6_NS4_ILi0EEEEEES5_NS3_IJNS4_ILi32EEENS4_ILi16EEEEEEEEEEENS_10ViewEngineIPN7cutlass6half_tEEEEEC2ERKSI_RKSN_) ;  /* 0xfffc06d000007944 */ /* 0x022fea0003c3ffff */
[----:B------:R2:W5:Y:S01]  /*48fb0*/  LDL.64 R90, [R1+0x1580] ;  /* 0x00158000015a7983 */ /* 0x0005620000100a00 */
[----:B------:R-:W-:-:S02]  /*48fc0*/  MOV R3, R8 ;  /* 0x0000000800037202 */ /* 0x000fc40000000f00 */
[----:B-1----:R-:W-:Y:S02]  /*48fd0*/  MOV R10, 0x48ff0 ;  /* 0x00048ff0000a7802 */ /* 0x002fe40000000f00 */
[----:B--2--5:R-:W-:Y:S05]  /*48fe0*/  CALL.REL.NOINC `($_ZN7cutlass13device_kernelIN5flash19enable_sm80_to_sm89INS1_16FlashAttnBwdSm80INS1_25CollectiveMainloopBwdSm80ILi2ELi2EN4cute5tupleIJNS5_1CILi128EEES8_NS7_ILi64EEEEEENS_6half_tEfNS_4arch4Sm80ELb0ELb0ELb1ELb1ELb1ELb0ELb0ELb0ELi2ELi4ELi4ELi4ELb0EEENS1_21CollectiveEpilogueBwdISA_SB_SD_Li256ELb1ELb0ELi2EEENS1_19SingleTileSchedulerILb1ELb0ELb0ELi128EEEEEEEEEvNT_6ParamsE$_ZN4cute3eso3ESOILb1ELb0EJNS_6LayoutINS_5tupleIJNS3_IJNS3_IJNS_1CILi4EEENS4_ILi2EEEEEENS4_ILi1EEEEEES6_NS4_ILi8EEEEEENS3_IJNS3_IJNS3_IJS8_NS4_ILi32EEEEEENS4_ILi0EEEEEENS4_ILi64EEES5_EEEEENS_10ViewEngineIPN7cutlass6half_tEEEEEC2ERKSI_RKSN_) ;  /* 0xfffbf87000007944 */ /* 0x024fea0003c3ffff */
[----:B------:R2:W5:Y:S04]  /*48ff0*/  LDL.64 R88, [R1+0x1580] ;  /* 0x0015800001587983 */ /* 0x0005680000100a00 */
[----:B-1----:R2:W5:Y:S01]  /*49000*/  LD.E.64 R2, [R94.64+0x8] ;  /* 0x000008085e027980 */ /* 0x002562000c101b00 */
[----:B------:R-:W-:Y:S02]  /*49010*/  MOV R38, R82 ;  /* 0x0000005200267202 */ /* 0x000fe40000000f00 */
[----:B------:R-:W-:Y:S02]  /*49020*/  MOV R46, 0x49040 ;  /* 0x00049040002e7802 */ /* 0x000fe40000000f00 */
[----:B--2--5:R-:W-:Y:S05]  /*49030*/  CALL.REL.NOINC `($_ZN7cutlass13device_kernelIN5flash19enable_sm80_to_sm89INS1_16FlashAttnBwdSm80INS1_25CollectiveMainloopBwdSm80ILi2ELi2EN4cute5tupleIJNS5_1CILi128EEES8_NS7_ILi64EEEEEENS_6half_tEfNS_4arch4Sm80ELb0ELb0ELb1ELb1ELb1ELb0ELb0ELb0ELi2ELi4ELi4ELi4ELb0EEENS1_21CollectiveEpilogueBwdISA_SB_SD_Li256ELb1ELb0ELi2EEENS1_19SingleTileSchedulerILb1ELb0ELb0ELi128EEEEEEEEEvNT_6ParamsE$_ZN4cute8smem_ptrIPN7cutlass6half_tEECI1NS_12iter_adaptorIS3_S4_EEES3_) ;  /* 0xfffc0fc000007944 */ /* 0x024fea0003c3ffff */
[----:B-1----:R1:W5:Y:S01]  /*49040*/  LDL.64 R2, [R1+0x1580] ;  /* 0x0015800001027983 */ /* 0x0023620000100a00 */
[----:B------:R-:W-:-:S03]  /*49050*/  MOV R38, 0x49070 ;  /* 0x0004907000267802 */ /* 0x000fc60000000f00 */
[----:B-1---5:R-:W-:Y:S05]  /*49060*/  CALL.REL.NOINC `($_ZN7cutlass13device_kernelIN5flash19enable_sm80_to_sm89INS1_16FlashAttnBwdSm80INS1_25CollectiveMainloopBwdSm80ILi2ELi2EN4cute5tupleIJNS5_1CILi128EEES8_NS7_ILi64EEEEEENS_6half_tEfNS_4arch4Sm80ELb0ELb0ELb1ELb1ELb1ELb0ELb0ELb0ELi2ELi4ELi4ELi4ELb0EEENS1_21CollectiveEpilogueBwdISA_SB_SD_Li256ELb1ELb0ELi2EEENS1_19SingleTileSchedulerILb1ELb0ELb0ELi128EEEEEEEEEvNT_6ParamsE$_ZN4cute3eso3ESOILb1ELb0EJNS_6LayoutINS_5tupleIJNS3_IJNS_1CILi8EEENS4_ILi1EEEEEENS4_ILi2EEEEEENS3_IJNS3_IJS6_NS4_ILi0EEEEEENS4_ILi4096EEEEEEEENS_10ViewEngineINS_8smem_ptrIPN7cutlass6half_tEEEEEEEC2ERKSE_RKSL_) ;  /* 0xfffc040000007944 */ /* 0x022fea0003c3ffff */
[----:B-1----:R1:W5:Y:S01]  /*49070*/  LDL.64 R36, [R1+0x1580] ;  /* 0x0015800001247983 */ /* 0x0023620000100a00 */
[----:B------:R-:W-:Y:S01]  /*49080*/  IMAD.MOV.U32 R38, RZ, RZ, R90 ;  /* 0x000000ffff267224 */ /* 0x000fe200078e005a */
[----:B------:R-:W-:-:S02]  /*49090*/  MOV R39, R91 ;  /* 0x0000005b00277202 */ /* 0x000fc40000000f00 */
[----:B------:R-:W-:Y:S02]  /*490a0*/  MOV R48, 0x490c0 ;  /* 0x000490c000307802 */ /* 0x000fe40000000f00 */
[----:B-1---5:R-:W-:Y:S05]  /*490b0*/  CALL.REL.NOINC `($_ZN7cutlass13device_kernelIN5flash19enable_sm80_to_sm89INS1_16FlashAttnBwdSm80INS1_25CollectiveMainloopBwdSm80ILi2ELi2EN4cute5tupleIJNS5_1CILi128EEES8_NS7_ILi64EEEEEENS_6half_tEfNS_4arch4Sm80ELb0ELb0ELb1ELb1ELb1ELb0ELb0ELb0ELi2ELi4ELi4ELi4ELb0EEENS1_21CollectiveEpilogueBwdISA_SB_SD_Li256ELb1ELb0ELi2EEENS1_19SingleTileSchedulerILb1ELb0ELb0ELi128EEEEEEEEEvNT_6ParamsE$_ZN4cute3eso3ESOILb1ELb0EJNS_6LayoutINS_5tupleIJNS3_IJNS_1CILi8EEENS4_ILi1EEEEEENS4_ILi2EEEEEENS3_IJNS3_IJS6_NS4_ILi0EEEEEES5_EEEEENS_10ViewEngineIPN7cutlass6half_tEEEEEC2ERKSD_RKSI_) ;  /* 0xfffc054000007944 */ /* 0x022fea0003c3ffff */
[----:B------:R2:W5:Y:S01]  /*490c0*/  LDL.64 R2, [R1+0x1580] ;  /* 0x0015800001027983 */ /* 0x0005620000100a00 */
[----:B-1----:R-:W-:-:S03]  /*490d0*/  MOV R46, 0x490f0 ;  /* 0x000490f0002e7802 */ /* 0x002fc60000000f00 */
[----:B--2--5:R-:W-:Y:S05]  /*490e0*/  CALL.REL.NOINC `($_ZN7cutlass13device_kernelIN5flash19enable_sm80_to_sm89INS1_16FlashAttnBwdSm80INS1_25CollectiveMainloopBwdSm80ILi2ELi2EN4cute5tupleIJNS5_1CILi128EEES8_NS7_ILi64EEEEEENS_6half_tEfNS_4arch4Sm80ELb0ELb0ELb1ELb1ELb1ELb0ELb0ELb0ELi2ELi4ELi4ELi4ELb0EEENS1_21CollectiveEpilogueBwdISA_SB_SD_Li256ELb1ELb0ELi2EEENS1_19SingleTileSchedulerILb1ELb0ELb0ELi128EEEEEEEEEvNT_6ParamsE$_ZN4cute3eso3ESOILb1ELb0EJNS_6LayoutINS_5tupleIJNS3_IJNS_1CILi8EEENS4_ILi1EEEEEENS3_IJNS4_ILi2EEEEEEEEENS3_IJNS3_IJS6_NS4_ILi0EEEEEENS3_IJNS4_ILi4096EEEEEEEEEEENS_10ViewEngineINS_8smem_ptrIPN7cutlass6half_tEEEEEEEC2ERKSG_RKSN_) ;  /* 0xfffc018000007944 */ /* 0x024fea0003c3ffff */
[----:B-1----:R1:W5:Y:S01]  /*490f0*/  LDL.64 R36, [R1+0x1580] ;  /* 0x0015800001247983 */ /* 0x0023620000100a00 */
[----:B------:R-:W-:-:S03]  /*49100*/  MOV R46, 0x49120 ;  /* 0x00049120002e7802 */ /* 0x000fc60000000f00 */
[----:B-1---5:R-:W-:Y:S05]  /*49110*/  CALL.REL.NOINC `($_ZN7cutlass13device_kernelIN5flash19enable_sm80_to_sm89INS1_16FlashAttnBwdSm80INS1_25CollectiveMainloopBwdSm80ILi2ELi2EN4cute5tupleIJNS5_1CILi128EEES8_NS7_ILi64EEEEEENS_6half_tEfNS_4arch4Sm80ELb0ELb0ELb1ELb1ELb1ELb0ELb0ELb0ELi2ELi4ELi4ELi4ELb0EEENS1_21CollectiveEpilogueBwdISA_SB_SD_Li256ELb1ELb0ELi2EEENS1_19SingleTileSchedulerILb1ELb0ELb0ELi128EEEEEEEEEvNT_6ParamsE$_ZN4cute3eso3ESOILb1ELb0EJNS_6LayoutINS_5tupleIJNS3_IJNS_1CILi8EEENS4_ILi1EEEEEENS3_IJNS4_ILi2EEEEEEEEENS3_IJNS3_IJS6_NS4_ILi0EEEEEENS3_IJS5_EEEEEEEENS_10ViewEngineIPN7cutlass6half_tEEEEEC2ERKSF_RKSK_) ;  /* 0xfffc025000007944 */ /* 0x022fea0003c3ffff */
[----:B-1----:R1:W5:Y:S01]  /*49120*/  LDL.64 R2, [R1+0x1580] ;  /* 0x0015800001027983 */ /* 0x0023620000100a00 */
[----:B------:R-:W-:-:S03]  /*49130*/  MOV R46, 0x49150 ;  /* 0x00049150002e7802 */ /* 0x000fc60000000f00 */
[----:B-1---5:R-:W-:Y:S05]  /*49140*/  CALL.REL.NOINC `($_ZN7cutlass13device_kernelIN5flash19enable_sm80_to_sm89INS1_16FlashAttnBwdSm80INS1_25CollectiveMainloopBwdSm80ILi2ELi2EN4cute5tupleIJNS5_1CILi128EEES8_NS7_ILi64EEEEEENS_6half_tEfNS_4arch4Sm80ELb0ELb0ELb1ELb1ELb1ELb0ELb0ELb0ELi2ELi4ELi4ELi4ELb0EEENS1_21CollectiveEpilogueBwdISA_SB_SD_Li256ELb1ELb0ELi2EEENS1_19SingleTileSchedulerILb1ELb0ELb0ELi128EEEEEEEEEvNT_6ParamsE$_ZN4cute3eso3ESOILb1ELb0EJNS_6LayoutINS_5tupleIJNS3_IJNS3_IJNS_1CILi8EEENS4_ILi1EEEEEES6_EEENS3_IJNS3_IJS6_S6_EEENS4_ILi2EEEEEEEEENS3_IJNS3_IJNS3_IJS6_NS4_ILi0EEEEEESD_EEENS3_IJNS3_IJSD_SD_EEES5_EEEEEEEENS_10ViewEngineIPN7cutlass6half_tEEEEEC2ERKSJ_RKSO_) ;  /* 0xfffbf85000007944 */ /* 0x022fea0003c3ffff */
[----:B-1----:R1:W5:Y:S01]  /*49150*/  LDL.64 R38, [R1+0x1580] ;  /* 0x0015800001267983 */ /* 0x0023620000100a00 */
[----:B------:R-:W-:-:S03]  /*49160*/  MOV R46, 0x49180 ;  /* 0x00049180002e7802 */ /* 0x000fc60000000f00 */
[----:B-1---5:R-:W-:Y:S05]  /*49170*/  CALL.REL.NOINC `($_ZN7cutlass13device_kernelIN5flash19enable_sm80_to_sm89INS1_16FlashAttnBwdSm80INS1_25CollectiveMainloopBwdSm80ILi2ELi2EN4cute5tupleIJNS5_1CILi128EEES8_NS7_ILi64EEEEEENS_6half_tEfNS_4arch4Sm80ELb0ELb0ELb1ELb1ELb1ELb0ELb0ELb0ELi2ELi4ELi4ELi4ELb0EEENS1_21CollectiveEpilogueBwdISA_SB_SD_Li256ELb1ELb0ELi2EEENS1_19SingleTileSchedulerILb1ELb0ELb0ELi128EEEEEEEEEvNT_6ParamsE$_ZN4cute3eso3ESOILb1ELb0EJNS_6LayoutINS_5tupleIJNS3_IJNS3_IJNS_1CILi8EEENS4_ILi1EEEEEES6_EEENS3_IJNS3_IJS6_S6_EEENS4_ILi2EEEEEEEEENS3_IJNS3_IJNS3_IJS6_NS4_ILi0EEEEEESD_EEENS3_IJNS3_IJSD_SD_EEENS4_ILi4096EEEEEEEEEEENS_10ViewEngineINS_8smem_ptrIPN7cutlass6half_tEEEEEEEC2ERKSK_RKSR_) ;  /* 0xfffbf74000007944 */ /* 0x022fea0003c3ffff */
[----:B-1----:R1:W5:Y:S01]  /*49180*/  LDL.64 R2, [R1+0x1580] ;  /* 0x0015800001027983 */ /* 0x0023620000100a00 */
[----:B------:R-:W-:-:S03]  /*49190*/  MOV R48, 0x491b0 ;  /* 0x000491b000307802 */ /* 0x000fc60000000f00 */
[----:B-1---5:R-:W-:Y:S05]  /*491a0*/  CALL.REL.NOINC `($_ZN7cutlass13device_kernelIN5flash19enable_sm80_to_sm89INS1_16FlashAttnBwdSm80INS1_25CollectiveMainloopBwdSm80ILi2ELi2EN4cute5tupleIJNS5_1CILi128EEES8_NS7_ILi64EEEEEENS_6half_tEfNS_4arch4Sm80ELb0ELb0ELb1ELb1ELb1ELb0ELb0ELb0ELi2ELi4ELi4ELi4ELb0EEENS1_21CollectiveEpilogueBwdISA_SB_SD_Li256ELb1ELb0ELi2EEENS1_19SingleTileSchedulerILb1ELb0ELb0ELi128EEEEEEEEEvNT_6ParamsE$_ZN4cute3eso3ESOILb1ELb0EJNS_6LayoutINS_5tupleIJNS3_IJNS_1CILi8EEENS4_ILi1EEEEEENS4_ILi2EEEEEENS3_IJNS3_IJS6_NS4_ILi0EEEEEES5_EEEEENS_10ViewEngineIPN7cutlass6half_tEEEEEC2ERKSD_RKSI_) ;  /* 0xfffc045000007944 */ /* 0x022fea0003c3ffff */
[----:B------:R2:W5:Y:S01]  /*491b0*/  LDL.64 R8, [R1+0x1580] ;  /* 0x0015800001087983 */ /* 0x0005620000100a00 */
[----:B-1----:R-:W-:Y:S02]  /*491c0*/  MOV R38, R82 ;  /* 0x0000005200267202 */ /* 0x002fe40000000f00 */
[----:B------:R-:W-:Y:S02]  /*491d0*/  MOV R46, 0x491f0 ;  /* 0x000491f0002e7802 */ /* 0x000fe40000000f00 */
[----:B--2--5:R-:W-:Y:S05]  /*491e0*/  CALL.REL.NOINC `($_ZN7cutlass13device_kernelIN5flash19enable_sm80_to_sm89INS1_16FlashAttnBwdSm80INS1_25CollectiveMainloopBwdSm80ILi2ELi2EN4cute5tupleIJNS5_1CILi128EEES8_NS7_ILi64EEEEEENS_6half_tEfNS_4arch4Sm80ELb0ELb0ELb1ELb1ELb1ELb0ELb0ELb0ELi2ELi4ELi4ELi4ELb0EEENS1_21CollectiveEpilogueBwdISA_SB_SD_Li256ELb1ELb0ELi2EEENS1_19SingleTileSchedulerILb1ELb0ELb0ELi128EEEEEEEEEvNT_6ParamsE$_ZN4cute8smem_ptrIPN7cutlass6half_tEECI1NS_12iter_adaptorIS3_S4_EEES3_) ;  /* 0xfffc0e1000007944 */ /* 0x024fea0003c3ffff */
[----:B-1----:R1:W5:Y:S01]  /*491f0*/  LDL.64 R2, [R1+0x1580] ;  /* 0x0015800001027983 */ /* 0x0023620000100a00 */
[----:B------:R-:W-:-:S03]  /*49200*/  MOV R38, 0x49220 ;  /* 0x0004922000267802 */ /* 0x000fc60000000f00 */
[----:B-1---5:R-:W-:Y:S05]  /*49210*/  CALL.REL.NOINC `($_ZN7cutlass13device_kernelIN5flash19enable_sm80_to_sm89INS1_16FlashAttnBwdSm80INS1_25CollectiveMainloopBwdSm80ILi2ELi2EN4cute5tupleIJNS5_1CILi128EEES8_NS7_ILi64EEEEEENS_6half_tEfNS_4arch4Sm80ELb0ELb0ELb1ELb1ELb1ELb0ELb0ELb0ELi2ELi4ELi4ELi4ELb0EEENS1_21CollectiveEpilogueBwdISA_SB_SD_Li256ELb1ELb0ELi2EEENS1_19SingleTileSchedulerILb1ELb0ELb0ELi128EEEEEEEEEvNT_6ParamsE$_ZN4cute3eso3ESOILb1ELb0EJNS_6LayoutINS_5tupleIJNS3_IJNS_1CILi8EEENS4_ILi1EEEEEENS4_ILi2EEEEEENS3_IJNS3_IJS6_NS4_ILi0EEEEEENS4_ILi4096EEEEEEEENS_10ViewEngineINS_8smem_ptrIPN7cutlass6half_tEEEEEEEC2ERKSE_RKSL_) ;  /* 0xfffc025000007944 */ /* 0x022fea0003c3ffff */
[----:B------:R2:W5:Y:S01]  /*49220*/  LDL.64 R10, [R1+0x1580] ;  /* 0x00158000010a7983 */ /* 0x0005620000100a00 */
[----:B------:R-:W-:-:S02]  /*49230*/  MOV R47, RZ ;  /* 0x000000ff002f7202 */ /* 0x000fc40000000f00 */
[----:B------:R-:W-:Y:S02]  /*49240*/  MOV R46, 0x49260 ;  /* 0x00049260002e7802 */ /* 0x000fe40000000f00 */
[----:B-12--5:R-:W-:Y:S05]  /*49250*/  CALL.REL.NOINC `($_ZN7cutlass13device_kernelIN5flash19enable_sm80_to_sm89INS1_16FlashAttnBwdSm80INS1_25CollectiveMainloopBwdSm80ILi2ELi2EN4cute5tupleIJNS5_1CILi128EEES8_NS7_ILi64EEEEEENS_6half_tEfNS_4arch4Sm80ELb0ELb0ELb1ELb1ELb1ELb0ELb0ELb0ELi2ELi4ELi4ELi4ELb0EEENS1_21CollectiveEpilogueBwdISA_SB_SD_Li256ELb1ELb0ELi2EEENS1_19SingleTileSchedulerILb1ELb0ELb0ELi128EEEEEEEEEvNT_6ParamsE$_ZN4cute3eso3ESOILb1ELb0EJNS_10UnderscoreEiEEC2ERKS2_RKi) ;  /* 0xfffbecf000007944 */ /* 0x026fea0003c3ffff */
[----:B------:R-:W2:Y:S01]  /*49260*/  LDL R37, [R1+0x1580] ;  /* 0x0015800001257983 */ /* 0x000ea20000100800 */
        /* <DEDUP_REMOVED lines=9> */
[----:B------:R-:W-:-:S03]  /*49300*/  MOV R38, 0x49320 ;  /* 0x0004932000267802 */ /* 0x000fc60000000f00 */
[----:B-1---5:R-:W-:Y:S05]  /*49310*/  CALL.REL.NOINC `($_ZN7cutlass13device_kernelIN5flash19enable_sm80_to_sm89INS1_16FlashAttnBwdSm80INS1_25CollectiveMainloopBwdSm80ILi2ELi2EN4cute5tupleIJNS5_1CILi128EEES8_NS7_ILi64EEEEEENS_6half_tEfNS_4arch4Sm80ELb0ELb0ELb1ELb1ELb1ELb0ELb0ELb0ELi2ELi4ELi4ELi4ELb0EEENS1_21CollectiveEpilogueBwdISA_SB_SD_Li256ELb1ELb0ELi2EEENS1_19SingleTileSchedulerILb1ELb0ELb0ELi128EEEEEEEEEvNT_6ParamsE$_ZN4cute3eso3ESOILb1ELb0EJNS_6LayoutINS_5tupleIJNS3_IJNS_1CILi8EEENS4_ILi1EEEEEEEEENS3_IJNS3_IJS6_NS4_ILi0EEEEEEEEEEENS_10ViewEngineINS_8smem_ptrIPN7cutlass6half_tEEEEEEEC2ERKSC_RKSJ_) ;  /* 0xfffbfe8000007944 */ /* 0x022fea0003c3ffff */
[----:B-1----:R1:W5:Y:S01]  /*49320*/  LDL.64 R2, [R1+0x1580] ;  /* 0x0015800001027983 */ /* 0x0023620000100a00 */
[----:B------:R-:W-:Y:S02]  /*49330*/  MOV R47, RZ ;  /* 0x000000ff002f7202 */ /* 0x000fe40000000f00 */
[----:B------:R-:W-:-:S02]  /*49340*/  MOV R46, 0x49360 ;  /* 0x00049360002e7802 */ /* 0x000fc40000000f00 */
[----:B-1---5:R-:W-:Y:S05]  /*49350*/  CALL.REL.NOINC `($_ZN7cutlass13device_kernelIN5flash19enable_sm80_to_sm89INS1_16FlashAttnBwdSm80INS1_25CollectiveMainloopBwdSm80ILi2ELi2EN4cute5tupleIJNS5_1CILi128EEES8_NS7_ILi64EEEEEENS_6half_tEfNS_4arch4Sm80ELb0ELb0ELb1ELb1ELb1ELb0ELb0ELb0ELi2ELi4ELi4ELi4ELb0EEENS1_21CollectiveEpilogueBwdISA_SB_SD_Li256ELb1ELb0ELi2EEENS1_19SingleTileSchedulerILb1ELb0ELb0ELi128EEEEEEEEEvNT_6ParamsE$_ZN4cute3eso3ESOILb1ELb0EJNS_10UnderscoreEiEEC2ERKS2_RKi) ;  /* 0xfffbebf000007944 */ /* 0x022fea0003c3ffff */
[----:B------:R-:W2:Y:S01]  /*49360*/  LDL R37, [R1+0x1580] ;  /* 0x0015800001257983 */ /* 0x000ea20000100800 */
[----:B------:R-:W-:-:S02]  /*49370*/  MOV R38, 0x493a0 ;  /* 0x000493a000267802 */ /* 0x000fc40000000f00 */
[----:B--2---:R-:W-:Y:S02]  /*49380*/  SHF.L.U32 R37, R37, 0x3, RZ ;  /* 0x0000000325257819 */ /* 0x004fe400000006ff */
[----:B-1----:R-:W-:Y:S05]  /*49390*/  CALL.REL.NOINC `($_ZN7cutlass13device_kernelIN5flash19enable_sm80_to_sm89INS1_16FlashAttnBwdSm80INS1_25CollectiveMainloopBwdSm80ILi2ELi2EN4cute5tupleIJNS5_1CILi128EEES8_NS7_ILi64EEEEEENS_6half_tEfNS_4arch4Sm80ELb0ELb0ELb1ELb1ELb1ELb0ELb0ELb0ELi2ELi4ELi4ELi4ELb0EEENS1_21CollectiveEpilogueBwdISA_SB_SD_Li256ELb1ELb0ELi2EEENS1_19SingleTileSchedulerILb1ELb0ELb0ELi128EEEEEEEEEvNT_6ParamsE$_ZN4cute3eso3ESOILb1ELb0EJNS_6LayoutINS_5tupleIJNS3_IJNS_1CILi8EEENS4_ILi1EEEEEEEEENS3_IJNS3_IJS6_NS4_ILi0EEEEEEEEEEEiEEC2ERKSC_RKi) ;  /* 0xfffbfe9000007944 */ /* 0x002fea0003c3ffff */
[----:B------:R-:W2:Y:S01]  /*493a0*/  LDL R5, [R1+0x1580] ;  /* 0x0015800001057983 */ /* 0x000ea20000100800 */
        /* <DEDUP_REMOVED lines=9> */
[----:B------:R-:W-:-:S03]  /*49440*/  MOV R46, 0x49460 ;  /* 0x00049460002e7802 */ /* 0x000fc60000000f00 */
[----:B-1---5:R-:W-:Y:S05]  /*49450*/  CALL.REL.NOINC `($_ZN7cutlass13device_kernelIN5flash19enable_sm80_to_sm89INS1_16FlashAttnBwdSm80INS1_25CollectiveMainloopBwdSm80ILi2ELi2EN4cute5tupleIJNS5_1CILi128EEES8_NS7_ILi64EEEEEENS_6half_tEfNS_4arch4Sm80ELb0ELb0ELb1ELb1ELb1ELb0ELb0ELb0ELi2ELi4ELi4ELi4ELb0EEENS1_21CollectiveEpilogueBwdISA_SB_SD_Li256ELb1ELb0ELi2EEENS1_19SingleTileSchedulerILb1ELb0ELb0ELi128EEEEEEEEEvNT_6ParamsE$_ZN4cute8smem_ptrIPN7cutlass9uint128_tEECI1NS_12iter_adaptorIS3_S4_EEES3_) ;  /* 0xfffc0be000007944 */ /* 0x022fea0003c3ffff */
[----:B-1----:R1:W5:Y:S01]  /*49460*/  LDL.64 R2, [R1+0x1580] ;  /* 0x0015800001027983 */ /* 0x0023620000100a00 */
[----:B------:R-:W-:-:S03]  /*49470*/  MOV R46, 0x49490 ;  /* 0x00049490002e7802 */ /* 0x000fc60000000f00 */
[----:B-1---5:R-:W-:Y:S05]  /*49480*/  CALL.REL.NOINC `($_ZN7cutlass13device_kernelIN5flash19enable_sm80_to_sm89INS1_16FlashAttnBwdSm80INS1_25CollectiveMainloopBwdSm80ILi2ELi2EN4cute5tupleIJNS5_1CILi128EEES8_NS7_ILi64EEEEEENS_6half_tEfNS_4arch4Sm80ELb0ELb0ELb1ELb1ELb1ELb0ELb0ELb0ELi2ELi4ELi4ELi4ELb0EEENS1_21CollectiveEpilogueBwdISA_SB_SD_Li256ELb1ELb0ELi2EEENS1_19SingleTileSchedulerILb1ELb0ELb0ELi128EEEEEEEEEvNT_6ParamsE$_ZN4cute3eso3ESOILb1ELb0EJNS_6LayoutINS_5tupleIJNS3_IJNS_1CILi1EEES5_EEEEEENS3_IJNS3_IJS5_NS4_ILi0EEEEEEEEEEENS_10ViewEngineINS_8smem_ptrIPN7cutlass9uint128_tEEEEEEEC2ERKSB_RKSI_) ;  /* 0xfffbf7c000007944 */ /* 0x022fea0003c3ffff */
[----:B------:R2:W5:Y:S01]  /*49490*/  LDL R4, [R1+0x1580] ;  /* 0x0015800001047983 */ /* 0x0005620000100800 */
[----:B-1----:R-:W-:-:S03]  /*494a0*/  MOV R38, 0x494c0 ;  /* 0x000494c000267802 */ /* 0x002fc60000000f00 */
[----:B--2--5:R-:W-:Y:S05]  /*494b0*/  CALL.REL.NOINC `($_ZN7cutlass13device_kernelIN5flash19enable_sm80_to_sm89INS1_16FlashAttnBwdSm80INS1_25CollectiveMainloopBwdSm80ILi2ELi2EN4cute5tupleIJNS5_1CILi128EEES8_NS7_ILi64EEEEEENS_6half_tEfNS_4arch4Sm80ELb0ELb0ELb1ELb1ELb1ELb0ELb0ELb0ELi2ELi4ELi4ELi4ELb0EEENS1_21CollectiveEpilogueBwdISA_SB_SD_Li256ELb1ELb0ELi2EEENS1_19SingleTileSchedulerILb1ELb0ELb0ELi128EEEEEEEEEvNT_6ParamsE$_ZN4cute3eso3ESOILb1ELb0EJNS_6LayoutINS_5tupleIJNS3_IJNS_1CILi4EEENS4_ILi1EEEEEEEEENS3_IJNS3_IJS6_NS4_ILi0EEEEEEEEEEENS_10ViewEngineIPjEEEEC2ERKSC_RKSF_) ;  /* 0xfffbfca000007944 */ /* 0x024fea0003c3ffff */
        /* <DEDUP_REMOVED lines=9> */
[----:B-1----:R-:W-:Y:S05]  /*49550*/  CALL.REL.NOINC `($_ZN7cutlass13device_kernelIN5flash19enable_sm80_to_sm89INS1_16FlashAttnBwdSm80INS1_25CollectiveMainloopBwdSm80ILi2ELi2EN4cute5tupleIJNS5_1CILi128EEES8_NS7_ILi64EEEEEENS_6half_tEfNS_4arch4Sm80ELb0ELb0ELb1ELb1ELb1ELb0ELb0ELb0ELi2ELi4ELi4ELi4ELb0EEENS1_21CollectiveEpilogueBwdISA_SB_SD_Li256ELb1ELb0ELi2EEENS1_19SingleTileSchedulerILb1ELb0ELb0ELi128EEEEEEEEEvNT_6ParamsE$_ZN4cute3eso3ESOILb1ELb0EJNS_10UnderscoreEiEEC2ERKS2_RKi) ;  /* 0xfffbe9f000007944 */ /* 0x002fea0003c3ffff */
[----:B------:R-:W2:Y:S01]  /*49560*/  LDL R37, [R1+0x1580] ;  /* 0x0015800001257983 */ /* 0x000ea20000100800 */
        /* <DEDUP_REMOVED lines=12> */
[----:B------:R-:W-:Y:S02]  /*49630*/  MOV R47, 0x1 ;  /* 0x00000001002f7802 */ /* 0x000fe40000000f00 */
[----:B------:R-:W-:Y:S02]  /*49640*/  MOV R46, 0x49660 ;  /* 0x00049660002e7802 */ /* 0x000fe40000000f00 */
[----:B-1---5:R-:W-:Y:S05]  /*49650*/  CALL.REL.NOINC `($_ZN7cutlass13device_kernelIN5flash19enable_sm80_to_sm89INS1_16FlashAttnBwdSm80INS1_25CollectiveMainloopBwdSm80ILi2ELi2EN4cute5tupleIJNS5_1CILi128EEES8_NS7_ILi64EEEEEENS_6half_tEfNS_4arch4Sm80ELb0ELb0ELb1ELb1ELb1ELb0ELb0ELb0ELi2ELi4ELi4ELi4ELb0EEENS1_21CollectiveEpilogueBwdISA_SB_SD_Li256ELb1ELb0ELi2EEENS1_19SingleTileSchedulerILb1ELb0ELb0ELi128EEEEEEEEEvNT_6ParamsE$_ZN4cute3eso3ESOILb1ELb0EJNS_10UnderscoreEiEEC2ERKS2_RKi) ;  /* 0xfffbe8f000007944 */ /* 0x022fea0003c3ffff */
[----:B------:R-:W2:Y:S01]  /*49660*/  LDL R37, [R1+0x1580] ;  /* 0x0015800001257983 */ /* 0x000ea20000100800 */
[----:B------:R-:W-:Y:S02]  /*49670*/  MOV R38, 0x496a0 ;  /* 0x000496a000267802 */ /* 0x000fe40000000f00 */
[----:B--2---:R-:W-:-:S02]  /*49680*/  SHF.L.U32 R37, R37, 0x3, RZ ;  /* 0x0000000325257819 */ /* 0x004fc400000006ff */
        /* <DEDUP_REMOVED lines=28> */
[----:B--2--5:R-:W-:Y:S05]  /*49850*/  CALL.REL.NOINC `($_ZN7cutlass13device_kernelIN5flash19enable_sm80_to_sm89INS1_16FlashAttnBwdSm80INS1_25CollectiveMainloopBwdSm80ILi2ELi2EN4cute5tupleIJNS5_1CILi128EEES8_NS7_ILi64EEEEEENS_6half_tEfNS_4arch4Sm80ELb0ELb0ELb1ELb1ELb1ELb0ELb0ELb0ELi2ELi4ELi4ELi4ELb0EEENS1_21CollectiveEpilogueBwdISA_SB_SD_Li256ELb1ELb0ELi2EEENS1_19SingleTileSchedulerILb1ELb0ELb0ELi128EEEEEEEEEvNT_6ParamsE$_ZZN4cute5sliceINS_5tupleIJNS_10UnderscoreES2_NS_1CILi0EEEEEENS1_IJNS1_IJNS3_ILi1EEES4_EEEiNS3_ILi1024EEEEEEEEDaRKT_RKT0_ENKUlRKT_RKT0_E_clIS2_iEEDaSI_SL_) ;  /* 0xfffc105000007944 */ /* 0x024fea0003c3ffff */
[----:B------:R-:W-:Y:S02]  /*49860*/  MOV R2, 0x49880 ;  /* 0x0004988000027802 */ /* 0x000fe40000000f00 */
[----:B------:R-:W-:Y:S05]  /*49870*/  CALL.REL.NOINC `($_ZN7cutlass13device_kernelIN5flash19enable_sm80_to_sm89INS1_16FlashAttnBwdSm80INS1_25CollectiveMainloopBwdSm80ILi2ELi2EN4cute5tupleIJNS5_1CILi128EEES8_NS7_ILi64EEEEEENS_6half_tEfNS_4arch4Sm80ELb0ELb0ELb1ELb1ELb1ELb0ELb0ELb0ELi2ELi4ELi4ELi4ELb0EEENS1_21CollectiveEpilogueBwdISA_SB_SD_Li256ELb1ELb0ELi2EEENS1_19SingleTileSchedulerILb1ELb0ELb0ELi128EEEEEEEEEvNT_6ParamsE$_ZZN4cute12filter_tupleINS_5tupleIJNS_10UnderscoreES2_NS_1CILi0EEEEEENS1_IJNS1_IJNS3_ILi1EEES4_EEEiNS3_ILi1024EEEEEEZNS_5sliceIS5_S9_EEDaRKT_RKT0_EUlRKT_RKT0_E_EEDaSD_SG_OT1_ENKUlDpSJ_E_clIJNS1_IJS7_EEENS1_IJiEEENS1_IJEEEEEEDaSQ_) ;  /* 0xfffc09d000007944 */ /* 0x000fea0003c3ffff */
[----:B------:R-:W-:Y:S02]  /*49880*/  MOV R36, 0x498a0 ;  /* 0x000498a000247802 */ /* 0x000fe40000000f00 */
[----:B------:R-:W-:Y:S05]  /*49890*/  CALL.REL.NOINC `($_ZN7cutlass13device_kernelIN5flash19enable_sm80_to_sm89INS1_16FlashAttnBwdSm80INS1_25CollectiveMainloopBwdSm80ILi2ELi2EN4cute5tupleIJNS5_1CILi128EEES8_NS7_ILi64EEEEEENS_6half_tEfNS_4arch4Sm80ELb0ELb0ELb1ELb1ELb1ELb0ELb0ELb0ELi2ELi4ELi4ELi4ELb0EEENS1_21CollectiveEpilogueBwdISA_SB_SD_Li256ELb1ELb0ELi2EEENS1_19SingleTileSchedulerILb1ELb0ELb0ELi128EEEEEEEEEvNT_6ParamsE$_ZN4cute5tupleIJNS0_IJNS0_IJNS_1CILi8EEENS1_ILi1EEEEEENS1_ILi2EEEEEENS0_IJNS0_IJS3_NS1_ILi0EEEEEEiEEEEEC2ERKS6_RKS9_) ;  /* 0xfffc043000007944 */ /* 0x000fea0003c3ffff */
[----:B-1----:R1:W5:Y:S01]  /*498a0*/  LDL R3, [R1+0x1580] ;  /* 0x0015800001037983 */ /* 0x0023620000100800 */
[----:B------:R-:W-:-:S03]  /*498b0*/  MOV R12, 0x498d0 ;  /* 0x000498d0000c7802 */ /* 0x000fc60000000f00 */
[----:B-1---5:R-:W-:Y:S05]  /*498c0*/  CALL.REL.NOINC `($_ZN7cutlass13device_kernelIN5flash19enable_sm80_to_sm89INS1_16FlashAttnBwdSm80INS1_25CollectiveMainloopBwdSm80ILi2ELi2EN4cute5tupleIJNS5_1CILi128EEES8_NS7_ILi64EEEEEENS_6half_tEfNS_4arch4Sm80ELb0ELb0ELb1ELb1ELb1ELb0ELb0ELb0ELi2ELi4ELi4ELi4ELb0EEENS1_21CollectiveEpilogueBwdISA_SB_SD_Li256ELb1ELb0ELi2EEENS1_19SingleTileSchedulerILb1ELb0ELb0ELi128EEEEEEEEEvNT_6ParamsE$_ZN4cute3eso3ESOILb0ELb1EJNS_6LayoutINS_5tupleIJNS3_IJNS_1CILi8EEENS4_ILi1EEEEEENS4_ILi2EEEEEENS3_IJNS3_IJS6_NS4_ILi0EEEEEEiEEEEESA_EEC2ERKSD_RKSA_) ;  /* 0xfffbe49000007944 */ /* 0x022fea0003c3ffff */
[----:B------:R2:W5:Y:S04]  /*498d0*/  LDL R36, [R1+0x1580] ;  /* 0x0015800001247983 */ /* 0x0005680000100800 */
[----:B-1----:R2:W5:Y:S01]  /*498e0*/  LD.E.64 R2, [R92.64+0x8] ;  /* 0x000008085c027980 */ /* 0x002562000c101b00 */
[----:B------:R-:W-:-:S02]  /*498f0*/  MOV R38, R82 ;  /* 0x0000005200267202 */ /* 0x000fc40000000f00 */
[----:B------:R-:W-:Y:S02]  /*49900*/  MOV R46, 0x49920 ;  /* 0x00049920002e7802 */ /* 0x000fe40000000f00 */
[----:B--2--5:R-:W-:Y:S05]  /*49910*/  CALL.REL.NOINC `($_ZN7cutlass13device_kernelIN5flash19enable_sm80_to_sm89INS1_16FlashAttnBwdSm80INS1_25CollectiveMainloopBwdSm80ILi2ELi2EN4cute5tupleIJNS5_1CILi128EEES8_NS7_ILi64EEEEEENS_6half_tEfNS_4arch4Sm80ELb0ELb0ELb1ELb1ELb1ELb0ELb0ELb0ELi2ELi4ELi4ELi4ELb0EEENS1_21CollectiveEpilogueBwdISA_SB_SD_Li256ELb1ELb0ELi2EEENS1_19SingleTileSchedulerILb1ELb0ELb0ELi128EEEEEEEEEvNT_6ParamsE$_ZN4cute8smem_ptrIPN7cutlass6half_tEECI1NS_12iter_adaptorIS3_S4_EEES3_) ;  /* 0xfffc06e000007944 */ /* 0x024fea0003c3ffff */
[----:B-1----:R-:W2:Y:S01]  /*49920*/  LDL.64 R2, [R1+0x1580] ;  /* 0x0015800001027983 */ /* 0x002ea20000100a00 */
[----:B------:R-:W-:-:S03]  /*49930*/  MOV R38, 0x49960 ;  /* 0x0004996000267802 */ /* 0x000fc60000000f00 */
[----:B--2---:R1:W-:Y:S04]  /*49940*/  STL.64 [R1+0x15b0], R2 ;  /* 0x0015b00201007387 */ /* 0x0043e80000100a00 */
[----:B-1----:R-:W-:Y:S05]  /*49950*/  CALL.REL.NOINC `($_ZN7cutlass13device_kernelIN5flash19enable_sm80_to_sm89INS1_16FlashAttnBwdSm80INS1_25CollectiveMainloopBwdSm80ILi2ELi2EN4cute5tupleIJNS5_1CILi128EEES8_NS7_ILi64EEEEEENS_6half_tEfNS_4arch4Sm80ELb0ELb0ELb1ELb1ELb1ELb0ELb0ELb0ELi2ELi4ELi4ELi4ELb0EEENS1_21CollectiveEpilogueBwdISA_SB_SD_Li256ELb1ELb0ELi2EEENS1_19SingleTileSchedulerILb1ELb0ELb0ELi128EEEEEEEEEvNT_6ParamsE$_ZN4cute3eso3ESOILb0ELb0EJNS_6LayoutINS_5tupleIJNS3_IJNS_1CILi8EEENS4_ILi1EEEEEENS4_ILi2EEEEEENS3_IJNS3_IJS6_NS4_ILi0EEEEEEiEEEEENS_10ViewEngineINS_8smem_ptrIPN7cutlass6half_tEEEEEEEC2ERKSD_RKSK_) ;  /* 0xfffbdd4000007944 */ /* 0x002fea0003c3ffff */
[----:B------:R2:W5:Y:S04]  /*49960*/  LDL R37, [R1+0x1580] ;  /* 0x0015800001257983 */ /* 0x0005680000100800 */
[----:B------:R2:W5:Y:S01]  /*49970*/  LDL.64 R4, [R1+0x1588] ;  /* 0x0015880001047983 */ /* 0x0005620000100a00 */
[----:B------:R-:W-:Y:S01]  /*49980*/  IMAD.MOV.U32 R38, RZ, RZ, R88 ;  /* 0x000000ffff267224 */ /* 0x000fe200078e0058 */
[----:B-1----:R-:W-:Y:S02]  /*49990*/  MOV R3, R89 ;  /* 0x0000005900037202 */ /* 0x002fe40000000f00 */
[----:B------:R-:W-:Y:S02]  /*499a0*/  MOV R36, 0x499c0 ;  /* 0x000499c000247802 */ /* 0x000fe40000000f00 */
[----:B--2--5:R-:W-:Y:S05]  /*499b0*/  CALL.REL.NOINC `($_ZN7cutlass13device_kernelIN5flash19enable_sm80_to_sm89INS1_16FlashAttnBwdSm80INS1_25CollectiveMainloopBwdSm80ILi2ELi2EN4cute5tupleIJNS5_1CILi128EEES8_NS7_ILi64EEEEEENS_6half_tEfNS_4arch4Sm80ELb0ELb0ELb1ELb1ELb1ELb0ELb0ELb0ELi2ELi4ELi4ELi4ELb0EEENS1_21CollectiveEpilogueBwdISA_SB_SD_Li256ELb1ELb0ELi2EEENS1_19SingleTileSchedulerILb1ELb0ELb0ELi128EEEEEEEEEvNT_6ParamsE$_ZN4cute3eso3ESOILb1ELb0EJNS_6LayoutINS_5tupleIJNS3_IJNS3_IJNS_1CILi4EEENS4_ILi2EEEEEENS4_ILi1EEEEEES6_EEENS3_IJNS3_IJNS3_IJS8_NS4_ILi32EEEEEENS4_ILi0EEEEEENS4_ILi64EEEEEEEENS_10ViewEngineIPN7cutlass6half_tEEEEEC2ERKSH_RKSM_) ;  /* 0xfffbedf000007944 */ /* 0x024fea0003c3ffff */
[----:B-1----:R1:W5:Y:S01]  /*499c0*/  LDL.64 R2, [R1+0x1580] ;  /* 0x0015800001027983 */ /* 0x0023620000100a00 */
[----:B------:R-:W-:-:S03]  /*499d0*/  MOV R36, 0x499f0 ;  /* 0x000499f000247802 */ /* 0x000fc60000000f00 */
[----:B-1---5:R-:W-:Y:S05]  /*499e0*/  CALL.REL.NOINC `($_ZN7cutlass13device_kernelIN5flash19enable_sm80_to_sm89INS1_16FlashAttnBwdSm80INS1_25CollectiveMainloopBwdSm80ILi2ELi2EN4cute5tupleIJNS5_1CILi128EEES8_NS7_ILi64EEEEEENS_6half_tEfNS_4arch4Sm80ELb0ELb0ELb1ELb1ELb1ELb0ELb0ELb0ELi2ELi4ELi4ELi4ELb0EEENS1_21CollectiveEpilogueBwdISA_SB_SD_Li256ELb1ELb0ELi2EEENS1_19SingleTileSchedulerILb1ELb0ELb0ELi128EEEEEEEEEvNT_6ParamsE$_ZZN4cute4takeILi1ELi2ENS_5tupleIJNS1_IJNS_1CILi1EEENS2_ILi0EEEEEEiEEEEEDaRKT1_ENKUlDpRKT_E_clIJiEEEDaSD_) ;  /* 0xfffc0de000007944 */ /* 0x022fea0003c3ffff */
[----:B------:R-:W-:Y:S02]  /*499f0*/  MOV R38, 0x49a10 ;  /* 0x00049a1000267802 */ /* 0x000fe40000000f00 */
[----:B------:R-:W-:Y:S05]  /*49a00*/  CALL.REL.NOINC `($_ZN7cutlass13device_kernelIN5flash19enable_sm80_to_sm89INS1_16FlashAttnBwdSm80INS1_25CollectiveMainloopBwdSm80ILi2ELi2EN4cute5tupleIJNS5_1CILi128EEES8_NS7_ILi64EEEEEENS_6half_tEfNS_4arch4Sm80ELb0ELb0ELb1ELb1ELb1ELb0ELb0ELb0ELi2ELi4ELi4ELi4ELb0EEENS1_21CollectiveEpilogueBwdISA_SB_SD_Li256ELb1ELb0ELi2EEENS1_19SingleTileSchedulerILb1ELb0ELb0ELi128EEEEEEEEEvNT_6ParamsE$_ZN4cute3eso3ESOILb1ELb0EJNS_5tupleIJNS_1CILi1EEENS3_ILi0EEEEEENS2_IJiEEEEEC2ERKS6_RKS7_) ;  /* 0xfffbebf000007944 */ /* 0x000fea0003c3ffff */
[----:B-1----:R1:W5:Y:S01]  /*49a10*/  LDL R37, [R1+0x1580] ;  /* 0x0015800001257983 */ /* 0x0023620000100800 */
[----:B------:R-:W-:-:S03]  /*49a20*/  MOV R38, 0x49a40 ;  /* 0x00049a4000267802 */ /* 0x000fc60000000f00 */
[----:B-1---5:R-:W-:Y:S05]  /*49a30*/  CALL.REL.NOINC `($_ZN7cutlass13device_kernelIN5flash19enable_sm80_to_sm89INS1_16FlashAttnBwdSm80INS1_25CollectiveMainloopBwdSm80ILi2ELi2EN4cute5tupleIJNS5_1CILi128EEES8_NS7_ILi64EEEEEENS_6half_tEfNS_4arch4Sm80ELb0ELb0ELb1ELb1ELb1ELb0ELb0ELb0ELi2ELi4ELi4ELi4ELb0EEENS1_21CollectiveEpilogueBwdISA_SB_SD_Li256ELb1ELb0ELi2EEENS1_19SingleTileSchedulerILb1ELb0ELb0ELi128EEEEEEEEEvNT_6ParamsE$_ZN4cute5tupleIJNS0_IJNS0_IJNS_1CILi8EEENS1_ILi1EEEEEENS0_IJNS1_ILi2EEEEEEEEENS0_IJNS0_IJS3_NS1_ILi0EEEEEENS0_IJiEEEEEEEEC2ERKS7_RKSB_) ;  /* 0xfffc025000007944 */ /* 0x022fea0003c3ffff */
[----:B------:R2:W5:Y:S01]  /*49a40*/  LDL R40, [R1+0x1580] ;  /* 0x0015800001287983 */ /* 0x0005620000100800 */
[----:B------:R-:W-:-:S03]  /*49a50*/  MOV R38, 0x49a80 ;  /* 0x00049a8000267802 */ /* 0x000fc60000000f00 */
[----:B------:R2:W-:Y:S04]  /*49a60*/  STL.64 [R1+0x15b0], R4 ;  /* 0x0015b00401007387 */ /* 0x0005e80000100a00 */
[----:B-12--5:R-:W-:Y:S05]  /*49a70*/  CALL.REL.NOINC `($_ZN7cutlass13device_kernelIN5flash19enable_sm80_to_sm89INS1_16FlashAttnBwdSm80INS1_25CollectiveMainloopBwdSm80ILi2ELi2EN4cute5tupleIJNS5_1CILi128EEES8_NS7_ILi64EEEEEENS_6half_tEfNS_4arch4Sm80ELb0ELb0ELb1ELb1ELb1ELb0ELb0ELb0ELi2ELi4ELi4ELi4ELb0EEENS1_21CollectiveEpilogueBwdISA_SB_SD_Li256ELb1ELb0ELi2EEENS1_19SingleTileSchedulerILb1ELb0ELb0ELi128EEEEEEEEEvNT_6ParamsE$_ZN4cute3eso3ESOILb0ELb0EJNS_6LayoutINS_5tupleIJNS3_IJNS_1CILi8EEENS4_ILi1EEEEEENS3_IJNS4_ILi2EEEEEEEEENS3_IJNS3_IJS6_NS4_ILi0EEEEEENS3_IJiEEEEEEEENS_10ViewEngineINS_8smem_ptrIPN7cutlass6half_tEEEEEEEC2ERKSF_RKSM_) ;  /* 0xfffbdbb000007944 */ /* 0x026fea0003c3ffff */
[----:B------:R2:W5:Y:S04]  /*49a80*/  LDL R11, [R1+0x1580] ;  /* 0x00158000010b7983 */ /* 0x0005680000100800 */
[----:B------:R2:W5:Y:S01]  /*49a90*/  LDL.64 R4, [R1+0x1588] ;  /* 0x0015880001047983 */ /* 0x0005620000100a00 */
[----:B------:R-:W-:-:S03]  /*49aa0*/  MOV R38, 0x49ac0 ;  /* 0x00049ac000267802 */ /* 0x000fc60000000f00 */
[----:B-12--5:R-:W-:Y:S05]  /*49ab0*/  CALL.REL.NOINC `($_ZN7cutlass13device_kernelIN5flash19enable_sm80_to_sm89INS1_16FlashAttnBwdSm80INS1_25CollectiveMainloopBwdSm80ILi2ELi2EN4cute5tupleIJNS5_1CILi128EEES8_NS7_ILi64EEEEEENS_6half_tEfNS_4arch4Sm80ELb0ELb0ELb1ELb1ELb1ELb0ELb0ELb0ELi2ELi4ELi4ELi4ELb0EEENS1_21CollectiveEpilogueBwdISA_SB_SD_Li256ELb1ELb0ELi2EEENS1_19SingleTileSchedulerILb1ELb0ELb0ELi128EEEEEEEEEvNT_6ParamsE$_ZN4cute3eso3ESOILb1ELb0EJNS_6LayoutINS_5tupleIJNS3_IJNS3_IJNS_1CILi4EEENS4_ILi2EEEEEENS4_ILi1EEEEEENS3_IJS6_EEEEEENS3_IJNS3_IJNS3_IJS8_NS4_ILi32EEEEEENS4_ILi0EEEEEENS3_IJNS4_ILi64EEEEEEEEEEENS_10ViewEngineIPN7cutlass6half_tEEEEEC2ERKSJ_RKSO_) ;  /* 0xfffbecb000007944 */ /* 0x026fea0003c3ffff */
[----:B-1----:R1:W5:Y:S01]  /*49ac0*/  LDL.64 R2, [R1+0x1580] ;  /* 0x0015800001027983 */ /* 0x0023620000100a00 */
[----:B------:R-:W-:-:S03]  /*49ad0*/  MOV R38, 0x49af0 ;  /* 0x00049af000267802 */ /* 0x000fc60000000f00 */
[----:B-1---5:R-:W-:Y:S05]  /*49ae0*/  CALL.REL.NOINC `($_ZN7cutlass13device_kernelIN5flash19enable_sm80_to_sm89INS1_16FlashAttnBwdSm80INS1_25CollectiveMainloopBwdSm80ILi2ELi2EN4cute5tupleIJNS5_1CILi128EEES8_NS7_ILi64EEEEEENS_6half_tEfNS_4arch4Sm80ELb0ELb0ELb1ELb1ELb1ELb0ELb0ELb0ELi2ELi4ELi4ELi4ELb0EEENS1_21CollectiveEpilogueBwdISA_SB_SD_Li256ELb1ELb0ELi2EEENS1_19SingleTileSchedulerILb1ELb0ELb0ELi128EEEEEEEEEvNT_6ParamsE$_ZN4cute3eso3ESOILb1ELb0EJNS_6LayoutINS_5tupleIJNS3_IJNS3_IJNS3_IJNS_1CILi4EEENS4_ILi2EEEEEENS4_ILi1EEEEEES8_EEENS3_IJNS3_IJNS3_IJS8_S8_EEES8_EEES6_EEEEEENS3_IJNS3_IJNS3_IJNS3_IJS8_NS4_ILi32EEEEEENS4_ILi0EEEEEESH_EEENS3_IJNS3_IJNS3_IJSH_SH_EEESH_EEENS4_ILi64EEEEEEEEEEENS_10ViewEngineIPN7cutlass6half_tEEEEEC2ERKSP_RKSU_) ;  /* 0xfffbeb5000007944 */ /* 0x022fea0003c3ffff */
[----:B-1----:R1:W5:Y:S01]  /*49af0*/  LDL.64 R2, [R1+0x1580] ;  /* 0x0015800001027983 */ /* 0x0023620000100a00 */
[----:B------:R-:W-:-:S03]  /*49b00*/  MOV R12, 0x49b20 ;  /* 0x00049b20000c7802 */ /* 0x000fc60000000f00 */
[----:B-1---5:R-:W-:Y:S05]  /*49b10*/  CALL.REL.NOINC `($_ZN7cutlass13device_kernelIN5flash19enable_sm80_to_sm89INS1_16FlashAttnBwdSm80INS1_25CollectiveMainloopBwdSm80ILi2ELi2EN4cute5tupleIJNS5_1CILi128EEES8_NS7_ILi64EEEEEENS_6half_tEfNS_4arch4Sm80ELb0ELb0ELb1ELb1ELb1ELb0ELb0ELb0ELi2ELi4ELi4ELi4ELb0EEENS1_21CollectiveEpilogueBwdISA_SB_SD_Li256ELb1ELb0ELi2EEENS1_19SingleTileSchedulerILb1ELb0ELb0ELi128EEEEEEEEEvNT_6ParamsE$_ZN4cute5tupleIJNS0_IJNS_1CILi2EEEEEENS0_IJiEEEEEC2ERKS3_RKS4_) ;  /* 0xfffc031000007944 */ /* 0x022fea0003c3ffff */
[----:B------:R-:W2:Y:S01]  /*49b20*/  LDL R6, [R1+0x15b0] ;  /* 0x0015b00001067983 */ /* 0x000ea20000100800 */
[----:B-1----:R-:W-:-:S03]  /*49b30*/  MOV R10, 0x49b60 ;  /* 0x00049b60000a7802 */ /* 0x002fc60000000f00 */
[----:B--2---:R1:W-:Y:S04]  /*49b40*/  STL [R1+0x1580], R6 ;  /* 0x0015800601007387 */ /* 0x0043e80000100800 */
[----:B-1----:R-:W-:Y:S05]  /*49b50*/  CALL.REL.NOINC `($_ZN7cutlass13device_kernelIN5flash19enable_sm80_to_sm89INS1_16FlashAttnBwdSm80INS1_25CollectiveMainloopBwdSm80ILi2ELi2EN4cute5tupleIJNS5_1CILi128EEES8_NS7_ILi64EEEEEENS_6half_tEfNS_4arch4Sm80ELb0ELb0ELb1ELb1ELb1ELb0ELb0ELb0ELi2ELi4ELi4ELi4ELb0EEENS1_21CollectiveEpilogueBwdISA_SB_SD_Li256ELb1ELb0ELi2EEENS1_19SingleTileSchedulerILb1ELb0ELb0ELi128EEEEEEEEEvNT_6ParamsE$_ZZN4cute14logical_divideINS_5tupleIJNS1_IJNS_1CILi8EEENS2_ILi1EEEEEENS1_IJNS2_ILi2EEEEEEEEENS1_IJNS1_IJS4_NS2_ILi0EEEEEENS1_IJiEEEEEENS1_IJS5_NS_6LayoutIS4_S9_EEEEEEEDaRKNSD_IT_T0_EERKT1_ENKUlRKT_RKT0_E_clINSD_IS7_SB_EESE_EEDaSQ_ST_) ;  /* 0xfffc0b4000007944 */ /* 0x002fea0003c3ffff */
[----:B------:R-:W-:Y:S02]  /*49b60*/  MOV R10, R83 ;  /* 0x00000053000a7202 */ /* 0x000fe40000000f00 */
[----:B------:R-:W-:Y:S02]  /*49b70*/  MOV R12, 0x49b90 ;  /* 0x00049b90000c7802 */ /* 0x000fe40000000f00 */
[----:B-----5:R-:W-:Y:S05]  /*49b80*/  CALL.REL.NOINC `($_ZN7cutlass13device_kernelIN5flash19enable_sm80_to_sm89INS1_16FlashAttnBwdSm80INS1_25CollectiveMainloopBwdSm80ILi2ELi2EN4cute5tupleIJNS5_1CILi128EEES8_NS7_ILi64EEEEEENS_6half_tEfNS_4arch4Sm80ELb0ELb0ELb1ELb1ELb1ELb0ELb0ELb0ELi2ELi4ELi4ELi4ELb0EEENS1_21CollectiveEpilogueBwdISA_SB_SD_Li256ELb1ELb0ELi2EEENS1_19SingleTileSchedulerILb1ELb0ELb0ELi128EEEEEEEEEvNT_6ParamsE$_ZN4cute3eso3ESOILb1ELb0EJNS_5tupleIJNS2_IJNS_1CILi1EEENS3_ILi0EEEEEENS2_IJS5_S5_EEEEEENS2_IJS5_iEEEEEC2ERKS8_RKS9_) ;  /* 0xfffbe9b000007944 */ /* 0x020fea0003c3ffff */
[----:B-1----:R1:W5:Y:S01]  /*49b90*/  LDL R11, [R1+0x15b0] ;  /* 0x0015b000010b7983 */ /* 0x0023620000100800 */
[----:B------:R-:W-:-:S03]  /*49ba0*/  MOV R12, 0x49bc0 ;  /* 0x00049bc0000c7802 */ /* 0x000fc60000000f00 */
[----:B-1---5:R-:W-:Y:S05]  /*49bb0*/  CALL.REL.NOINC `($_ZN7cutlass13device_kernelIN5flash19enable_sm80_to_sm89INS1_16FlashAttnBwdSm80INS1_25CollectiveMainloopBwdSm80ILi2ELi2EN4cute5tupleIJNS5_1CILi128EEES8_NS7_ILi64EEEEEENS_6half_tEfNS_4arch4Sm80ELb0ELb0ELb1ELb1ELb1ELb0ELb0ELb0ELi2ELi4ELi4ELi4ELb0EEENS1_21CollectiveEpilogueBwdISA_SB_SD_Li256ELb1ELb0ELi2EEENS1_19SingleTileSchedulerILb1ELb0ELb0ELi128EEEEEEEEEvNT_6ParamsE$_ZN4cute5tupleIJNS0_IJNS0_IJNS0_IJNS_1CILi8EEENS1_ILi1EEEEEENS0_IJS3_S3_EEEEEENS0_IJS3_NS1_ILi2EEEEEEEEENS0_IJNS0_IJNS0_IJS3_NS1_ILi0EEEEEENS0_IJSA_SA_EEEEEENS0_IJSA_iEEEEEEEEC2ERKS9_RKSF_) ;  /* 0xfffbfe3000007944 */ /* 0x022fea0003c3ffff */
[----:B-1----:R1:W5:Y:S01]  /*49bc0*/  LDL R11, [R1+0x15b0] ;  /* 0x0015b000010b7983 */ /* 0x0023620000100800 */
[----:B------:R-:W-:Y:S02]  /*49bd0*/  MOV R10, R82 ;  /* 0x00000052000a7202 */ /* 0x000fe40000000f00 */
[----:B------:R-:W-:Y:S02]  /*49be0*/  MOV R12, 0x49c00 ;  /* 0x00049c00000c7802 */ /* 0x000fe40000000f00 */
[----:B-1---5:R-:W-:Y:S05]  /*49bf0*/  CALL.REL.NOINC `($_ZN7cutlass13device_kernelIN5flash19enable_sm80_to_sm89INS1_16FlashAttnBwdSm80INS1_25CollectiveMainloopBwdSm80ILi2ELi2EN4cute5tupleIJNS5_1CILi128EEES8_NS7_ILi64EEEEEENS_6half_tEfNS_4arch4Sm80ELb0ELb0ELb1ELb1ELb1ELb0ELb0ELb0ELi2ELi4ELi4ELi4ELb0EEENS1_21CollectiveEpilogueBwdISA_SB_SD_Li256ELb1ELb0ELi2EEENS1_19SingleTileSchedulerILb1ELb0ELb0ELi128EEEEEEEEEvNT_6ParamsE$_ZN4cute3eso3ESOILb1ELb0EJNS_5tupleIJNS2_IJNS_1CILi1EEENS3_ILi0EEEEEENS2_IJS5_S5_EEEEEENS2_IJS5_iEEEEEC2ERKS8_RKS9_) ;  /* 0xfffbe94000007944 */ /* 0x022fea0003c3ffff */
[----:B-1----:R1:W5:Y:S01]  /*49c00*/  LDL R11, [R1+0x1580] ;  /* 0x00158000010b7983 */ /* 0x0023620000100800 */
[----:B------:R-:W-:-:S03]  /*49c10*/  MOV R12, 0x49c30 ;  /* 0x00049c30000c7802 */ /* 0x000fc60000000f00 */
[----:B-1---5:R-:W-:Y:S05]  /*49c20*/  CALL.REL.NOINC `($_ZN7cutlass13device_kernelIN5flash19enable_sm80_to_sm89INS1_16FlashAttnBwdSm80INS1_25CollectiveMainloopBwdSm80ILi2ELi2EN4cute5tupleIJNS5_1CILi128EEES8_NS7_ILi64EEEEEENS_6half_tEfNS_4arch4Sm80ELb0ELb0ELb1ELb1ELb1ELb0ELb0ELb0ELi2ELi4ELi4ELi4ELb0EEENS1_21CollectiveEpilogueBwdISA_SB_SD_Li256ELb1ELb0ELi2EEENS1_19SingleTileSchedulerILb1ELb0ELb0ELi128EEEEEEEEEvNT_6ParamsE$_ZN4cute3eso3ESOILb1ELb0EJNS_5tupleIJNS_1CILi0EEES4_EEEiEEC2ERKS5_RKi) ;  /* 0xfffbe99000007944 */ /* 0x022fea0003c3ffff */
[----:B-1----:R1:W5:Y:S01]  /*49c30*/  LDL R11, [R1+0x1580] ;  /* 0x00158000010b7983 */ /* 0x0023620000100800 */
[----:B------:R-:W-:-:S03]  /*49c40*/  MOV R12, 0x49c60 ;  /* 0x00049c60000c7802 */ /* 0x000fc60000000f00 */
[----:B-1---5:R-:W-:Y:S05]  /*49c50*/  CALL.REL.NOINC `($_ZN7cutlass13device_kernelIN5flash19enable_sm80_to_sm89INS1_16FlashAttnBwdSm80INS1_25CollectiveMainloopBwdSm80ILi2ELi2EN4cute5tupleIJNS5_1CILi128EEES8_NS7_ILi64EEEEEENS_6half_tEfNS_4arch4Sm80ELb0ELb0ELb1ELb1ELb1ELb0ELb0ELb0ELi2ELi4ELi4ELi4ELb0EEENS1_21CollectiveEpilogueBwdISA_SB_SD_Li256ELb1ELb0ELi2EEENS1_19SingleTileSchedulerILb1ELb0ELb0ELi128EEEEEEEEEvNT_6ParamsE$_ZN4cute3eso3ESOILb1ELb0EJNS_5tupleIJNS2_IJNS_1CILi1EEENS3_ILi0EEEEEES5_EEENS2_IJNS2_IJS5_S5_EEEiEEEEEC2ERKS7_RKS9_) ;  /* 0xfffbe92000007944 */ /* 0x022fea0003c3ffff */
[----:B-1----:R1:W5:Y:S01]  /*49c60*/  LDL R11, [R1+0x1580] ;  /* 0x00158000010b7983 */ /* 0x0023620000100800 */
[----:B------:R-:W-:-:S03]  /*49c70*/  MOV R12, 0x49c90 ;  /* 0x00049c90000c7802 */ /* 0x000fc60000000f00 */
[----:B-1---5:R-:W-:Y:S05]  /*49c80*/  CALL.REL.NOINC `($_ZN7cutlass13device_kernelIN5flash19enable_sm80_to_sm89INS1_16FlashAttnBwdSm80INS1_25CollectiveMainloopBwdSm80ILi2ELi2EN4cute5tupleIJNS5_1CILi128EEES8_NS7_ILi64EEEEEENS_6half_tEfNS_4arch4Sm80ELb0ELb0ELb1ELb1ELb1ELb0ELb0ELb0ELi2ELi4ELi4ELi4ELb0EEENS1_21CollectiveEpilogueBwdISA_SB_SD_Li256ELb1ELb0ELi2EEENS1_19SingleTileSchedulerILb1ELb0ELb0ELi128EEEEEEEEEvNT_6ParamsE$_ZN4cute5tupleIJNS0_IJNS0_IJNS0_IJNS_1CILi8EEENS1_ILi1EEEEEES3_EEENS0_IJNS0_IJS3_S3_EEENS1_ILi2EEEEEEEEENS0_IJNS0_IJNS0_IJS3_NS1_ILi0EEEEEESA_EEENS0_IJNS0_IJSA_SA_EEEiEEEEEEEEC2ERKS9_RKSF_) ;  /* 0xfffbfda000007944 */ /* 0x022fea0003c3ffff */
[----:B------:R2:W5:Y:S01]  /*49c90*/  LDL R14, [R1+0x1580] ;  /* 0x00158000010e7983 */ /* 0x0005620000100800 */
[----:B------:R-:W-:-:S03]  /*49ca0*/  MOV R12, 0x49cd0 ;  /* 0x00049cd0000c7802 */ /* 0x000fc60000000f00 */
[----:B------:R2:W-:Y:S04]  /*49cb0*/  STL.64 [R1+0x15b0], R4 ;  /* 0x0015b00401007387 */ /* 0x0005e80000100a00 */
[----:B-12--5:R-:W-:Y:S05]  /*49cc0*/  CALL.REL.NOINC `($_ZN7cutlass13device_kernelIN5flash19enable_sm80_to_sm89INS1_16FlashAttnBwdSm80INS1_25CollectiveMainloopBwdSm80ILi2ELi2EN4cute5tupleIJNS5_1CILi128EEES8_NS7_ILi64EEEEEENS_6half_tEfNS_4arch4Sm80ELb0ELb0ELb1ELb1ELb1ELb0ELb0ELb0ELi2ELi4ELi4ELi4ELb0EEENS1_21CollectiveEpilogueBwdISA_SB_SD_Li256ELb1ELb0ELi2EEENS1_19SingleTileSchedulerILb1ELb0ELb0ELi128EEEEEEEEEvNT_6ParamsE$_ZN4cute3eso3ESOILb0ELb0EJNS_6LayoutINS_5tupleIJNS3_IJNS3_IJNS_1CILi8EEENS4_ILi1EEEEEES6_EEENS3_IJNS3_IJS6_S6_EEENS4_ILi2EEEEEEEEENS3_IJNS3_IJNS3_IJS6_NS4_ILi0EEEEEESD_EEENS3_IJNS3_IJSD_SD_EEEiEEEEEEEENS_10ViewEngineINS_8smem_ptrIPN7cutlass6half_tEEEEEEEC2ERKSJ_RKSQ_) ;  /* 0xfffbd3f000007944 */ /* 0x026fea0003c3ffff */
[----:B------:R2:W5:Y:S04]  /*49cd0*/  LDL R6, [R1+0x1580] ;  /* 0x0015800001067983 */ /* 0x0005680000100800 */
[----:B------:R2:W5:Y:S01]  /*49ce0*/  LDL.64 R4, [R1+0x1588] ;  /* 0x0015880001047983 */ /* 0x0005620000100a00 */
[----:B------:R-:W-:Y:S02]  /*49cf0*/  MOV R38, R2 ;  /* 0x0000000200267202 */ /* 0x000fe40000000f00 */
[----:B------:R-:W-:Y:S02]  /*49d00*/  MOV R36, 0x49d20 ;  /* 0x00049d2000247802 */ /* 0x000fe40000000f00 */
[----:B-12--5:R-:W-:Y:S05]  /*49d10*/  CALL.REL.NOINC `($_ZN7cutlass13device_kernelIN5flash19enable_sm80_to_sm89INS1_16FlashAttnBwdSm80INS1_25CollectiveMainloopBwdSm80ILi2ELi2EN4cute5tupleIJNS5_1CILi128EEES8_NS7_ILi64EEEEEENS_6half_tEfNS_4arch4Sm80ELb0ELb0ELb1ELb1ELb1ELb0ELb0ELb0ELi2ELi4ELi4ELi4ELb0EEENS1_21CollectiveEpilogueBwdISA_SB_SD_Li256ELb1ELb0ELi2EEENS1_19SingleTileSchedulerILb1ELb0ELb0ELi128EEEEEEEEEvNT_6ParamsE$_ZN4cute3eso3ESOILb1ELb0EJNS_6LayoutINS_5tupleIJNS3_IJNS3_IJNS_1CILi4EEENS4_ILi2EEEEEENS4_ILi1EEEEEES6_EEENS3_IJNS3_IJNS3_IJS8_NS4_ILi32EEEEEENS4_ILi0EEEEEENS4_ILi64EEEEEEEENS_10ViewEngineIPN7cutlass6half_tEEEEEC2ERKSH_RKSM_) ;  /* 0xfffbea9000007944 */ /* 0x026fea0003c3ffff */
[----:B------:R2:W5:Y:S01]  /*49d20*/  LDL.64 R10, [R1+0x1580] ;  /* 0x00158000010a7983 */ /* 0x0005620000100a00 */
[----:B------:R-:W-:Y:S02]  /*49d30*/  MOV R3, R6 ;  /* 0x0000000600037202 */ /* 0x000fe40000000f00 */
[----:B-1----:R-:W-:-:S02]  /*49d40*/  MOV R2, 0x49d60 ;  /* 0x00049d6000027802 */ /* 0x002fc40000000f00 */
[----:B--2--5:R-:W-:Y:S05]  /*49d50*/  CALL.REL.NOINC `($_ZN7cutlass13device_kernelIN5flash19enable_sm80_to_sm89INS1_16FlashAttnBwdSm80INS1_25CollectiveMainloopBwdSm80ILi2ELi2EN4cute5tupleIJNS5_1CILi128EEES8_NS7_ILi64EEEEEENS_6half_tEfNS_4arch4Sm80ELb0ELb0ELb1ELb1ELb1ELb0ELb0ELb0ELi2ELi4ELi4ELi4ELb0EEENS1_21CollectiveEpilogueBwdISA_SB_SD_Li256ELb1ELb0ELi2EEENS1_19SingleTileSchedulerILb1ELb0ELb0ELi128EEEEEEEEEvNT_6ParamsE$_ZZN4cute5sliceINS_5tupleIJNS1_IJNS_10UnderscoreENS_1CILi0EEEEEENS1_IJS4_S2_EEEEEENS1_IJNS1_IJNS1_IJNS3_ILi1EEES4_EEES4_EEENS1_IJNS1_IJS4_S4_EEEiEEEEEEEEDaRKT_RKT0_ENKUlRKT_RKT0_E_clIS6_SC_EEDaSM_SP_) ;  /* 0xfffc0b2000007944 */ /* 0x024fea0003c3ffff */
[----:B------:R-:W-:Y:S02]  /*49d60*/  MOV R2, 0x49d80 ;  /* 0x00049d8000027802 */ /* 0x000fe40000000f00 */
[----:B------:R-:W-:Y:S05]  /*49d70*/  CALL.REL.NOINC `($_ZN7cutlass13device_kernelIN5flash19enable_sm80_to_sm89INS1_16FlashAttnBwdSm80INS1_25CollectiveMainloopBwdSm80ILi2ELi2EN4cute5tupleIJNS5_1CILi128EEES8_NS7_ILi64EEEEEENS_6half_tEfNS_4arch4Sm80ELb0ELb0ELb1ELb1ELb1ELb0ELb0ELb0ELi2ELi4ELi4ELi4ELb0EEENS1_21CollectiveEpilogueBwdISA_SB_SD_Li256ELb1ELb0ELi2EEENS1_19SingleTileSchedulerILb1ELb0ELb0ELi128EEEEEEEEEvNT_6ParamsE$_ZZN4cute12filter_tupleINS_5tupleIJNS1_IJNS_10UnderscoreENS_1CILi0EEEEEENS1_IJS4_S2_EEEEEENS1_IJNS1_IJNS1_IJNS3_ILi1EEES4_EEES4_EEENS1_IJNS1_IJS4_S4_EEEiEEEEEEZNS_5sliceIS7_SD_EEDaRKT_RKT0_EUlRKT_RKT0_E_EEDaSH_SK_OT1_ENKUlDpSN_E_clIJNS1_IJS9_EEENS1_IJiEEEEEEDaSU_) ;  /* 0xfffc044000007944 */ /* 0x000fea0003c3ffff */
[----:B------:R-:W-:Y:S02]  /*49d80*/  MOV R36, 0x49da0 ;  /* 0x00049da000247802 */ /* 0x000fe40000000f00 */
[----:B------:R-:W-:Y:S05]  /*49d90*/  CALL.REL.NOINC `($_ZN7cutlass13device_kernelIN5flash19enable_sm80_to_sm89INS1_16FlashAttnBwdSm80INS1_25CollectiveMainloopBwdSm80ILi2ELi2EN4cute5tupleIJNS5_1CILi128EEES8_NS7_ILi64EEEEEENS_6half_tEfNS_4arch4Sm80ELb0ELb0ELb1ELb1ELb1ELb0ELb0ELb0ELi2ELi4ELi4ELi4ELb0EEENS1_21CollectiveEpilogueBwdISA_SB_SD_Li256ELb1ELb0ELi2EEENS1_19SingleTileSchedulerILb1ELb0ELb0ELi128EEEEEEEEEvNT_6ParamsE$_ZN4cute5tupleIJNS0_IJNS0_IJNS_1CILi8EEENS1_ILi1EEEEEENS1_ILi2EEEEEENS0_IJNS0_IJS3_NS1_ILi0EEEEEEiEEEEEC2ERKS6_RKS9_) ;  /* 0xfffbff3000007944 */ /* 0x000fea0003c3ffff */
[----:B-1----:R1:W5:Y:S01]  /*49da0*/  LDL R3, [R1+0x1580] ;  /* 0x0015800001037983 */ /* 0x0023620000100800 */
[----:B------:R-:W-:-:S03]  /*49db0*/  MOV R12, 0x49dd0 ;  /* 0x00049dd0000c7802 */ /* 0x000fc60000000f00 */
        /* <DEDUP_REMOVED lines=8> */
[----:B------:R-:W-:-:S03]  /*49e40*/  MOV R38, 0x49e70 ;  /* 0x00049e7000267802 */ /* 0x000fc60000000f00 */
[----:B--2---:R1:W-:Y:S04]  /*49e50*/  STL.64 [R1+0x15b0], R2 ;  /* 0x0015b00201007387 */ /* 0x0043e80000100a00 */
[----:B-1----:R-:W-:Y:S05]  /*49e60*/  CALL.REL.NOINC `($_ZN7cutlass13device_kernelIN5flash19enable_sm80_to_sm89INS1_16FlashAttnBwdSm80INS1_25CollectiveMainloopBwdSm80ILi2ELi2EN4cute5tupleIJNS5_1CILi128EEES8_NS7_ILi64EEEEEENS_6half_tEfNS_4arch4Sm80ELb0ELb0ELb1ELb1ELb1ELb0ELb0ELb0ELi2ELi4ELi4ELi4ELb0EEENS1_21CollectiveEpilogueBwdISA_SB_SD_Li256ELb1ELb0ELi2EEENS1_19SingleTileSchedulerILb1ELb0ELb0ELi128EEEEEEEEEvNT_6ParamsE$_ZN4cute3eso3ESOILb0ELb0EJNS_6LayoutINS_5tupleIJNS3_IJNS_1CILi8EEENS4_ILi1EEEEEENS4_ILi2EEEEEENS3_IJNS3_IJS6_NS4_ILi0EEEEEEiEEEEENS_10ViewEngineINS_8smem_ptrIPN7cutlass6half_tEEEEEEEC2ERKSD_RKSK_) ;  /* 0xfffbd83000007944 */ /* 0x002fea0003c3ffff */
[----:B------:R2:W5:Y:S04]  /*49e70*/  LDL R8, [R1+0x1580] ;  /* 0x0015800001087983 */ /* 0x0005680000100800 */
[----:B------:R2:W5:Y:S01]  /*49e80*/  LDL.64 R14, [R1+0x1588] ;  /* 0x00158800010e7983 */ /* 0x0005620000100a00 */
[----:B------:R-:W-:Y:S02]  /*49e90*/  MOV R47, RZ ;  /* 0x000000ff002f7202 */ /* 0x000fe40000000f00 */
[----:B------:R-:W-:Y:S02]  /*49ea0*/  MOV R46, 0x49ec0 ;  /* 0x00049ec0002e7802 */ /* 0x000fe40000000f00 */
[----:B-12--5:R-:W-:Y:S05]  /*49eb0*/  CALL.REL.NOINC `($_ZN7cutlass13device_kernelIN5flash19enable_sm80_to_sm89INS1_16FlashAttnBwdSm80INS1_25CollectiveMainloopBwdSm80ILi2ELi2EN4cute5tupleIJNS5_1CILi128EEES8_NS7_ILi64EEEEEENS_6half_tEfNS_4arch4Sm80ELb0ELb0ELb1ELb1ELb1ELb0ELb0ELb0ELi2ELi4ELi4ELi4ELb0EEENS1_21CollectiveEpilogueBwdISA_SB_SD_Li256ELb1ELb0ELi2EEENS1_19SingleTileSchedulerILb1ELb0ELb0ELi128EEEEEEEEEvNT_6ParamsE$_ZN4cute3eso3ESOILb1ELb0EJNS_10UnderscoreEiEEC2ERKS2_RKi) ;  /* 0xfffbe09000007944 */ /* 0x026fea0003c3ffff */
[----:B------:R-:W2:Y:S01]  /*49ec0*/  LDL R37, [R1+0x1580] ;  /* 0x0015800001257983 */ /* 0x000ea20000100800 */
[----:B------:R-:W-:Y:S01]  /*49ed0*/  MOV R38, 0x49f00 ;  /* 0x00049f0000267802 */ /* 0x000fe20000000f00 */
[----:B--2---:R-:W-:Y:S02]  /*49ee0*/  IMAD R37, R8, R37, RZ ;  /* 0x0000002508257224 */ /* 0x004fe400078e02ff */
[----:B-1----:R-:W-:Y:S05]  /*49ef0*/  CALL.REL.NOINC `($_ZN7cutlass13device_kernelIN5flash19enable_sm80_to_sm89INS1_16FlashAttnBwdSm80INS1_25CollectiveMainloopBwdSm80ILi2ELi2EN4cute5tupleIJNS5_1CILi128EEES8_NS7_ILi64EEEEEENS_6half_tEfNS_4arch4Sm80ELb0ELb0ELb1ELb1ELb1ELb0ELb0ELb0ELi2ELi4ELi4ELi4ELb0EEENS1_21CollectiveEpilogueBwdISA_SB_SD_Li256ELb1ELb0ELi2EEENS1_19SingleTileSchedulerILb1ELb0ELb0ELi128EEEEEEEEEvNT_6ParamsE$_ZN4cute3eso3ESOILb1ELb0EJNS_6LayoutINS_5tupleIJNS3_IJNS_1CILi8EEENS4_ILi1EEEEEEEEENS3_IJNS3_IJS6_NS4_ILi0EEEEEEEEEEEiEEC2ERKSC_RKi) ;  /* 0xfffbf33000007944 */ /* 0x002fea0003c3ffff */
[----:B------:R-:W2:Y:S01]  /*49f00*/  LDL R3, [R1+0x1580] ;  /* 0x0015800001037983 */ /* 0x000ea20000100800 */
[----:B------:R-:W-:-:S02]  /*49f10*/  MOV R38, R82 ;  /* 0x0000005200267202 */ /* 0x000fc40000000f00 */
        /* <DEDUP_REMOVED lines=8> */
[----:B------:R-:W-:Y:S02]  /*49fa0*/  MOV R46, 0x49fc0 ;  /* 0x00049fc0002e7802 */ /* 0x000fe40000000f00 */
[----:B-1---5:R-:W-:Y:S05]  /*49fb0*/  CALL.REL.NOINC `($_ZN7cutlass13device_kernelIN5flash19enable_sm80_to_sm89INS1_16FlashAttnBwdSm80INS1_25CollectiveMainloopBwdSm80ILi2ELi2EN4cute5tupleIJNS5_1CILi128EEES8_NS7_ILi64EEEEEENS_6half_tEfNS_4arch4Sm80ELb0ELb0ELb1ELb1ELb1ELb0ELb0ELb0ELi2ELi4ELi4ELi4ELb0EEENS1_21CollectiveEpilogueBwdISA_SB_SD_Li256ELb1ELb0ELi2EEENS1_19SingleTileSchedulerILb1ELb0ELb0ELi128EEEEEEEEEvNT_6ParamsE$_ZN4cute3eso3ESOILb1ELb0EJNS_10UnderscoreEiEEC2ERKS2_RKi) ;  /* 0xfffbdf9000007944 */ /* 0x022fea0003c3ffff */
[----:B------:R-:W2:Y:S01]  /*49fc0*/  LDL R13, [R1+0x1580] ;  /* 0x00158000010d7983 */ /* 0x000ea20000100800 */
[----:B------:R-:W-:Y:S02]  /*49fd0*/  MOV R34, 0x4a000 ;  /* 0x0004a00000227802 */ /* 0x000fe40000000f00 */
[----:B--2---:R-:W-:Y:S02]  /*49fe0*/  SHF.L.U32 R13, R13, 0x6, RZ ;  /* 0x000000060d0d7819 */ /* 0x004fe400000006ff */
[----:B-1----:R-:W-:Y:S05]  /*49ff0*/  CALL.REL.NOINC `($_ZN7cutlass13device_kernelIN5flash19enable_sm80_to_sm89INS1_16FlashAttnBwdSm80INS1_25CollectiveMainloopBwdSm80ILi2ELi2EN4cute5tupleIJNS5_1CILi128EEES8_NS7_ILi64EEEEEENS_6half_tEfNS_4arch4Sm80ELb0ELb0ELb1ELb1ELb1ELb0ELb0ELb0ELi2ELi4ELi4ELi4ELb0EEENS1_21CollectiveEpilogueBwdISA_SB_SD_Li256ELb1ELb0ELi2EEENS1_19SingleTileSchedulerILb1ELb0ELb0ELi128EEEEEEEEEvNT_6ParamsE$_ZN4cute3eso3ESOILb1ELb0EJNS_6LayoutINS_5tupleIJNS3_IJNS3_IJNS_1CILi4EEENS4_ILi2EEEEEENS4_ILi1EEEEEEEEENS3_IJNS3_IJNS3_IJS8_NS4_ILi32EEEEEENS4_ILi0EEEEEEEEEEEiEEC2ERKSG_RKi) ;  /* 0xfffbe73000007944 */ /* 0x002fea0003c3ffff */
[----:B------:R-:W2:Y:S01]  /*4a000*/  LDL R5, [R1+0x1580] ;  /* 0x0015800001057983 */ /* 0x000ea20000100800 */
        /* <DEDUP_REMOVED lines=9> */
[----:B------:R-:W-:-:S03]  /*4a0a0*/  MOV R46, 0x4a0c0 ;  /* 0x0004a0c0002e7802 */ /* 0x000fc60000000f00 */
[----:B-1---5:R-:W-:Y:S05]  /*4a0b0*/  CALL.REL.NOINC `($_ZN7cutlass13device_kernelIN5flash19enable_sm80_to_sm89INS1_16FlashAttnBwdSm80INS1_25CollectiveMainloopBwdSm80ILi2ELi2EN4cute5tupleIJNS5_1CILi128EEES8_NS7_ILi64EEEEEENS_6half_tEfNS_4arch4Sm80ELb0ELb0ELb1ELb1ELb1ELb0ELb0ELb0ELi2ELi4ELi4ELi4ELb0EEENS1_21CollectiveEpilogueBwdISA_SB_SD_Li256ELb1ELb0ELi2EEENS1_19SingleTileSchedulerILb1ELb0ELb0ELi128EEEEEEEEEvNT_6ParamsE$_ZN4cute8smem_ptrIPN7cutlass9uint128_tEECI1NS_12iter_adaptorIS3_S4_EEES3_) ;  /* 0xfffbff8000007944 */ /* 0x022fea0003c3ffff */
[----:B-1----:R1:W5:Y:S01]  /*4a0c0*/  LDL.64 R2, [R1+0x1580] ;  /* 0x0015800001027983 */ /* 0x0023620000100a00 */
[----:B------:R-:W-:-:S03]  /*4a0d0*/  MOV R46, 0x4a0f0 ;  /* 0x0004a0f0002e7802 */ /* 0x000fc60000000f00 */
[----:B-1---5:R-:W-:Y:S05]  /*4a0e0*/  CALL.REL.NOINC `($_ZN7cutlass13device_kernelIN5flash19enable_sm80_to_sm89INS1_16FlashAttnBwdSm80INS1_25CollectiveMainloopBwdSm80ILi2ELi2EN4cute5tupleIJNS5_1CILi128EEES8_NS7_ILi64EEEEEENS_6half_tEfNS_4arch4Sm80ELb0ELb0ELb1ELb1ELb1ELb0ELb0ELb0ELi2ELi4ELi4ELi4ELb0EEENS1_21CollectiveEpilogueBwdISA_SB_SD_Li256ELb1ELb0ELi2EEENS1_19SingleTileSchedulerILb1ELb0ELb0ELi128EEEEEEEEEvNT_6ParamsE$_ZN4cute3eso3ESOILb1ELb0EJNS_6LayoutINS_5tupleIJNS3_IJNS_1CILi1EEES5_EEEEEENS3_IJNS3_IJS5_NS4_ILi0EEEEEEEEEEENS_10ViewEngineINS_8smem_ptrIPN7cutlass9uint128_tEEEEEEEC2ERKSB_RKSI_) ;  /* 0xfffbeb6000007944 */ /* 0x022fea0003c3ffff */
[----:B------:R2:W5:Y:S01]  /*4a0f0*/  LDL R6, [R1+0x1580] ;  /* 0x0015800001067983 */ /* 0x0005620000100800 */
[----:B-1----:R-:W-:Y:S01]  /*4a100*/  IMAD.MOV.U32 R2, RZ, RZ, R4 ;  /* 0x000000ffff027224 */ /* 0x002fe200078e0004 */
[----:B------:R-:W-:Y:S02]  /*4a110*/  MOV R13, R5 ;  /* 0x00000005000d7202 */ /* 0x000fe40000000f00 */
[----:B------:R-:W-:Y:S02]  /*4a120*/  MOV R12, 0x4a140 ;  /* 0x0004a140000c7802 */ /* 0x000fe40000000f00 */
[----:B--2--5:R-:W-:Y:S05]  /*4a130*/  CALL.REL.NOINC `($_ZN7cutlass13device_kernelIN5flash19enable_sm80_to_sm89INS1_16FlashAttnBwdSm80INS1_25CollectiveMainloopBwdSm80ILi2ELi2EN4cute5tupleIJNS5_1CILi128EEES8_NS7_ILi64EEEEEENS_6half_tEfNS_4arch4Sm80ELb0ELb0ELb1ELb1ELb1ELb0ELb0ELb0ELi2ELi4ELi4ELi4ELb0EEENS1_21CollectiveEpilogueBwdISA_SB_SD_Li256ELb1ELb0ELi2EEENS1_19SingleTileSchedulerILb1ELb0ELb0ELi128EEEEEEEEEvNT_6ParamsE$_ZN4cute3eso3ESOILb1ELb0EJNS_6LayoutINS_5tupleIJNS3_IJNS3_IJNS_1CILi2EEES5_EEENS4_ILi1EEEEEEEEENS3_IJNS3_IJNS3_IJS7_NS4_ILi16EEEEEENS4_ILi0EEEEEEEEEEENS_10ViewEngineIPjEEEEC2ERKSF_RKSI_) ;  /* 0xfffbe54000007944 */ /* 0x024fea0003c3ffff */
        /* <DEDUP_REMOVED lines=9> */
[----:B-1----:R-:W-:Y:S05]  /*4a1d0*/  CALL.REL.NOINC `($_ZN7cutlass13device_kernelIN5flash19enable_sm80_to_sm89INS1_16FlashAttnBwdSm80INS1_25CollectiveMainloopBwdSm80ILi2ELi2EN4cute5tupleIJNS5_1CILi128EEES8_NS7_ILi64EEEEEENS_6half_tEfNS_4arch4Sm80ELb0ELb0ELb1ELb1ELb1ELb0ELb0ELb0ELi2ELi4ELi4ELi4ELb0EEENS1_21CollectiveEpilogueBwdISA_SB_SD_Li256ELb1ELb0ELi2EEENS1_19SingleTileSchedulerILb1ELb0ELb0ELi128EEEEEEEEEvNT_6ParamsE$_ZN4cute3eso3ESOILb1ELb0EJNS_10UnderscoreEiEEC2ERKS2_RKi) ;  /* 0xfffbdd7000007944 */ /* 0x002fea0003c3ffff */
[----:B------:R-:W2:Y:S01]  /*4a1e0*/  LDL R37, [R1+0x1580] ;  /* 0x0015800001257983 */ /* 0x000ea20000100800 */
[----:B------:R-:W-:Y:S01]  /*4a1f0*/  MOV R38, 0x4a220 ;  /* 0x0004a22000267802 */ /* 0x000fe20000000f00 */
[----:B--2---:R-:W-:-:S02]  /*4a200*/  IMAD R37, R8, R37, RZ ;  /* 0x0000002508257224 */ /* 0x004fc400078e02ff */
        /* <DEDUP_REMOVED lines=60> */
.L_x_1857:
[----:B------:R-:W-:Y:S11]  /*4a5d0*/  ISETP.NE.AND P0, PT, R50, 0x7, PT ;  /* 0x000000073200780c */ /* 0x000ff60003f05270 */
[----:B------:R-:W-:Y:S02]  /*4a5e0*/  @!UPT UIADD3 URZ, URZ, URZ, URZ ;  /* 0x0000003f3f3ff290 */ /* 0x000fe4000fffe03f */
[----:B------:R-:W-:-:S05]  /*4a5f0*/  @!P0 BRA `(.L_x_1856) ;  /* 0x00000f8000008947 */ /* 0x000fca0003800000 */
[----:B------:R-:W-:Y:S02]  /*4a600*/  IADD3 R40, R50, 0x1, RZ ;  /* 0x0000000132287810 */ /* 0x000fe40007ffe0ff */
[----:B------:R-:W-:Y:S03]  /*4a610*/  MOV R46, 0x4a640 ;  /* 0x0004a640002e7802 */ /* 0x000fe60000000f00 */
[----:B------:R-:W-:Y:S02]  /*4a620*/  IMAD.MOV.U32 R3, RZ, RZ, R40 ;  /* 0x000000ffff037224 */ /* 0x000fe400078e0028 */
[----:B------:R-:W-:Y:S05]  /*4a630*/  CALL.REL.NOINC `($_ZN7cutlass13device_kernelIN5flash19enable_sm80_to_sm89INS1_16FlashAttnBwdSm80INS1_25CollectiveMainloopBwdSm80ILi2ELi2EN4cute5tupleIJNS5_1CILi128EEES8_NS7_ILi64EEEEEENS_6half_tEfNS_4arch4Sm80ELb0ELb0ELb1ELb1ELb1ELb0ELb0ELb0ELi2ELi4ELi4ELi4ELb0EEENS1_21CollectiveEpilogueBwdISA_SB_SD_Li256ELb1ELb0ELi2EEENS1_19SingleTileSchedulerILb1ELb0ELb0ELi128EEEEEEEEEvNT_6ParamsE$_ZN4cute3eso3ESOILb1ELb0EJNS_10UnderscoreES2_iEEC2ERKS2_S5_RKi) ;  /* 0xfffbd8d000007944 */ /* 0x000fea0003c3ffff */
        /* <DEDUP_REMOVED lines=16> */
[----:B------:R-:W-:Y:S05]  /*4a740*/  CALL.REL.NOINC `($_ZN7cutlass13device_kernelIN5flash19enable_sm80_to_sm89INS1_16FlashAttnBwdSm80INS1_25CollectiveMainloopBwdSm80ILi2ELi2EN4cute5tupleIJNS5_1CILi128EEES8_NS7_ILi64EEEEEENS_6half_tEfNS_4arch4Sm80ELb0ELb0ELb1ELb1ELb1ELb0ELb0ELb0ELi2ELi4ELi4ELi4ELb0EEENS1_21CollectiveEpilogueBwdISA_SB_SD_Li256ELb1ELb0ELi2EEENS1_19SingleTileSchedulerILb1ELb0ELb0ELi128EEEEEEEEEvNT_6ParamsE$_ZN4cute3eso3ESOILb1ELb0EJNS_6LayoutINS_5tupleIJNS3_IJNS_1CILi8EEENS4_ILi1EEEEEENS4_ILi2EEEEEENS3_IJNS3_IJS6_NS4_ILi0EEEEEENS4_ILi4096EEEEEEEEiEEC2ERKSE_RKi) ;  /* 0xfffbed6000007944 */ /* 0x000fea0003c3ffff */
[----:B-1----:R-:W2:Y:S01]  /*4a750*/  LDL R3, [R1+0x1580] ;  /* 0x0015800001037983 */ /* 0x002ea20000100800 */
[----:B------:R-:W-:Y:S01]  /*4a760*/  MOV R46, 0x4a7c0 ;  /* 0x0004a7c0002e7802 */ /* 0x000fe20000000f00 */
[----:B------:R-:W-:Y:S02]  /*4a770*/  IMAD.MOV.U32 R38, RZ, RZ, R82 ;  /* 0x000000ffff267224 */ /* 0x000fe400078e0052 */
[----:B------:R-:W2:Y:S02]  /*4a780*/  LD.E.64 R36, [R94.64+0x8] ;  /* 0x000008085e247980 */ /* 0x000ea4000c101b00 */
[C---:B--2---:R-:W-:Y:S04]  /*4a790*/  LEA R2, P0, R3.reuse, R36, 0x1 ;  /* 0x0000002403027211 */ /* 0x044fe800078008ff */
[----:B------:R-:W-:Y:S04]  /*4a7a0*/  LEA.HI.X.SX32 R3, R3, R37, 0x1, P0 ;  /* 0x0000002503037211 */ /* 0x000fe800000f0eff */
[----:B------:R-:W-:Y:S05]  /*4a7b0*/  CALL.REL.NOINC `($_ZN7cutlass13device_kernelIN5flash19enable_sm80_to_sm89INS1_16FlashAttnBwdSm80INS1_25CollectiveMainloopBwdSm80ILi2ELi2EN4cute5tupleIJNS5_1CILi128EEES8_NS7_ILi64EEEEEENS_6half_tEfNS_4arch4Sm80ELb0ELb0ELb1ELb1ELb1ELb0ELb0ELb0ELi2ELi4ELi4ELi4ELb0EEENS1_21CollectiveEpilogueBwdISA_SB_SD_Li256ELb1ELb0ELi2EEENS1_19SingleTileSchedulerILb1ELb0ELb0ELi128EEEEEEEEEvNT_6ParamsE$_ZN4cute8smem_ptrIPN7cutlass6half_tEECI1NS_12iter_adaptorIS3_S4_EEES3_) ;  /* 0xfffbf84000007944 */ /* 0x000fea0003c3ffff */
[----:B-1----:R1:W5:Y:S01]  /*4a7c0*/  LDL.64 R2, [R1+0x1580] ;  /* 0x0015800001027983 */ /* 0x0023620000100a00 */
[----:B------:R-:W-:Y:S03]  /*4a7d0*/  MOV R38, 0x4a7f0 ;  /* 0x0004a7f000267802 */ /* 0x000fe60000000f00 */
[----:B-1---5:R-:W-:Y:S05]  /*4a7e0*/  CALL.REL.NOINC `($_ZN7cutlass13device_kernelIN5flash19enable_sm80_to_sm89INS1_16FlashAttnBwdSm80INS1_25CollectiveMainloopBwdSm80ILi2ELi2EN4cute5tupleIJNS5_1CILi128EEES8_NS7_ILi64EEEEEENS_6half_tEfNS_4arch4Sm80ELb0ELb0ELb1ELb1ELb1ELb0ELb0ELb0ELi2ELi4ELi4ELi4ELb0EEENS1_21CollectiveEpilogueBwdISA_SB_SD_Li256ELb1ELb0ELi2EEENS1_19SingleTileSchedulerILb1ELb0ELb0ELi128EEEEEEEEEvNT_6ParamsE$_ZN4cute3eso3ESOILb1ELb0EJNS_6LayoutINS_5tupleIJNS3_IJNS_1CILi8EEENS4_ILi1EEEEEENS4_ILi2EEEEEENS3_IJNS3_IJS6_NS4_ILi0EEEEEENS4_ILi4096EEEEEEEENS_10ViewEngineINS_8smem_ptrIPN7cutlass6half_tEEEEEEEC2ERKSE_RKSL_) ;  /* 0xfffbec8000007944 */ /* 0x022fea0003c3ffff */
[----:B-1----:R-:W-:Y:S01]  /*4a7f0*/  MOV R3, R40 ;  /* 0x0000002800037202 */ /* 0x002fe20000000f00 */
[----:B------:R1:W5:Y:S01]  /*4a800*/  LDL.64 R36, [R1+0x1580] ;  /* 0x0015800001247983 */ /* 0x0003620000100a00 */
[----:B------:R-:W-:Y:S03]  /*4a810*/  MOV R46, 0x4a830 ;  /* 0x0004a830002e7802 */ /* 0x000fe60000000f00 */
[----:B-1---5:R-:W-:Y:S05]  /*4a820*/  CALL.REL.NOINC `($_ZN7cutlass13device_kernelIN5flash19enable_sm80_to_sm89INS1_16FlashAttnBwdSm80INS1_25CollectiveMainloopBwdSm80ILi2ELi2EN4cute5tupleIJNS5_1CILi128EEES8_NS7_ILi64EEEEEENS_6half_tEfNS_4arch4Sm80ELb0ELb0ELb1ELb1ELb1ELb0ELb0ELb0ELi2ELi4ELi4ELi4ELb0EEENS1_21CollectiveEpilogueBwdISA_SB_SD_Li256ELb1ELb0ELi2EEENS1_19SingleTileSchedulerILb1ELb0ELb0ELi128EEEEEEEEEvNT_6ParamsE$_ZN4cute3eso3ESOILb1ELb0EJNS_10UnderscoreES2_iEEC2ERKS2_S5_RKi) ;  /* 0xfffbd6e000007944 */ /* 0x022fea0003c3ffff */
        /* <DEDUP_REMOVED lines=9> */
[----:B------:R-:W-:Y:S05]  /*4a8c0*/  CALL.REL.NOINC `($_ZN7cutlass13device_kernelIN5flash19enable_sm80_to_sm89INS1_16FlashAttnBwdSm80INS1_25CollectiveMainloopBwdSm80ILi2ELi2EN4cute5tupleIJNS5_1CILi128EEES8_NS7_ILi64EEEEEENS_6half_tEfNS_4arch4Sm80ELb0ELb0ELb1ELb1ELb1ELb0ELb0ELb0ELi2ELi4ELi4ELi4ELb0EEENS1_21CollectiveEpilogueBwdISA_SB_SD_Li256ELb1ELb0ELi2EEENS1_19SingleTileSchedulerILb1ELb0ELb0ELi128EEEEEEEEEvNT_6ParamsE$_ZN4cute3eso3ESOILb1ELb0EJNS_6LayoutINS_5tupleIJNS3_IJNS_1CILi8EEENS4_ILi1EEEEEENS4_ILi2EEEEEENS3_IJNS3_IJS6_NS4_ILi0EEEEEES5_EEEEEiEEC2ERKSD_RKi) ;  /* 0xfffbed7000007944 */ /* 0x000fea0003c3ffff */
[----:B------:R-:W-:Y:S01]  /*4a8d0*/  MOV R48, 0x4a920 ;  /* 0x0004a92000307802 */ /* 0x000fe20000000f00 */
[----:B------:R-:W2:Y:S02]  /*4a8e0*/  LDL R39, [R1+0x1580] ;  /* 0x0015800001277983 */ /* 0x000ea40000100800 */
[C---:B--2---:R-:W-:Y:S04]  /*4a8f0*/  LEA R38, P0, R39.reuse, R90, 0x1 ;  /* 0x0000005a27267211 */ /* 0x044fe800078008ff */
[----:B------:R-:W-:Y:S04]  /*4a900*/  LEA.HI.X.SX32 R39, R39, R91, 0x1, P0 ;  /* 0x0000005b27277211 */ /* 0x000fe800000f0eff */
[----:B-1----:R-:W-:Y:S05]  /*4a910*/  CALL.REL.NOINC `($_ZN7cutlass13device_kernelIN5flash19enable_sm80_to_sm89INS1_16FlashAttnBwdSm80INS1_25CollectiveMainloopBwdSm80ILi2ELi2EN4cute5tupleIJNS5_1CILi128EEES8_NS7_ILi64EEEEEENS_6half_tEfNS_4arch4Sm80ELb0ELb0ELb1ELb1ELb1ELb0ELb0ELb0ELi2ELi4ELi4ELi4ELb0EEENS1_21CollectiveEpilogueBwdISA_SB_SD_Li256ELb1ELb0ELi2EEENS1_19SingleTileSchedulerILb1ELb0ELb0ELi128EEEEEEEEEvNT_6ParamsE$_ZN4cute3eso3ESOILb1ELb0EJNS_6LayoutINS_5tupleIJNS3_IJNS_1CILi8EEENS4_ILi1EEEEEENS4_ILi2EEEEEENS3_IJNS3_IJS6_NS4_ILi0EEEEEES5_EEEEENS_10ViewEngineIPN7cutlass6half_tEEEEEC2ERKSD_RKSI_) ;  /* 0xfffbece000007944 */ /* 0x002fea0003c3ffff */
[----:B------:R2:W5:Y:S01]  /*4a920*/  LDL.64 R2, [R1+0x1580] ;  /* 0x0015800001027983 */ /* 0x0005620000100a00 */
[----:B-1----:R-:W-:Y:S03]  /*4a930*/  MOV R46, 0x4a950 ;  /* 0x0004a950002e7802 */ /* 0x002fe60000000f00 */
[----:B--2--5:R-:W-:Y:S05]  /*4a940*/  CALL.REL.NOINC `($_ZN7cutlass13device_kernelIN5flash19enable_sm80_to_sm89INS1_16FlashAttnBwdSm80INS1_25CollectiveMainloopBwdSm80ILi2ELi2EN4cute5tupleIJNS5_1CILi128EEES8_NS7_ILi64EEEEEENS_6half_tEfNS_4arch4Sm80ELb0ELb0ELb1ELb1ELb1ELb0ELb0ELb0ELi2ELi4ELi4ELi4ELb0EEENS1_21CollectiveEpilogueBwdISA_SB_SD_Li256ELb1ELb0ELi2EEENS1_19SingleTileSchedulerILb1ELb0ELb0ELi128EEEEEEEEEvNT_6ParamsE$_ZN4cute3eso3ESOILb1ELb0EJNS_6LayoutINS_5tupleIJNS3_IJNS_1CILi8EEENS4_ILi1EEEEEENS3_IJNS4_ILi2EEEEEEEEENS3_IJNS3_IJS6_NS4_ILi0EEEEEENS3_IJNS4_ILi4096EEEEEEEEEEENS_10ViewEngineINS_8smem_ptrIPN7cutlass6half_tEEEEEEEC2ERKSG_RKSN_) ;  /* 0xfffbe92000007944 */ /* 0x024fea0003c3ffff */
[----:B-1----:R1:W5:Y:S01]  /*4a950*/  LDL.64 R36, [R1+0x1580] ;  /* 0x0015800001247983 */ /* 0x0023620000100a00 */
[----:B------:R-:W-:Y:S03]  /*4a960*/  MOV R46, 0x4a980 ;  /* 0x0004a980002e7802 */ /* 0x000fe60000000f00 */
[----:B-1---5:R-:W-:Y:S05]  /*4a970*/  CALL.REL.NOINC `($_ZN7cutlass13device_kernelIN5flash19enable_sm80_to_sm89INS1_16FlashAttnBwdSm80INS1_25CollectiveMainloopBwdSm80ILi2ELi2EN4cute5tupleIJNS5_1CILi128EEES8_NS7_ILi64EEEEEENS_6half_tEfNS_4arch4Sm80ELb0ELb0ELb1ELb1ELb1ELb0ELb0ELb0ELi2ELi4ELi4ELi4ELb0EEENS1_21CollectiveEpilogueBwdISA_SB_SD_Li256ELb1ELb0ELi2EEENS1_19SingleTileSchedulerILb1ELb0ELb0ELi128EEEEEEEEEvNT_6ParamsE$_ZN4cute3eso3ESOILb1ELb0EJNS_6LayoutINS_5tupleIJNS3_IJNS_1CILi8EEENS4_ILi1EEEEEENS3_IJNS4_ILi2EEEEEEEEENS3_IJNS3_IJS6_NS4_ILi0EEEEEENS3_IJS5_EEEEEEEENS_10ViewEngineIPN7cutlass6half_tEEEEEC2ERKSF_RKSK_) ;  /* 0xfffbe9f000007944 */ /* 0x022fea0003c3ffff */
[----:B-1----:R1:W5:Y:S01]  /*4a980*/  LDL.64 R2, [R1+0x1580] ;  /* 0x0015800001027983 */ /* 0x0023620000100a00 */
[----:B------:R-:W-:Y:S03]  /*4a990*/  MOV R46, 0x4a9b0 ;  /* 0x0004a9b0002e7802 */ /* 0x000fe60000000f00 */
[----:B-1---5:R-:W-:Y:S05]  /*4a9a0*/  CALL.REL.NOINC `($_ZN7cutlass13device_kernelIN5flash19enable_sm80_to_sm89INS1_16FlashAttnBwdSm80INS1_25CollectiveMainloopBwdSm80ILi2ELi2EN4cute5tupleIJNS5_1CILi128EEES8_NS7_ILi64EEEEEENS_6half_tEfNS_4arch4Sm80ELb0ELb0ELb1ELb1ELb1ELb0ELb0ELb0ELi2ELi4ELi4ELi4ELb0EEENS1_21CollectiveEpilogueBwdISA_SB_SD_Li256ELb1ELb0ELi2EEENS1_19SingleTileSchedulerILb1ELb0ELb0ELi128EEEEEEEEEvNT_6ParamsE$_ZN4cute3eso3ESOILb1ELb0EJNS_6LayoutINS_5tupleIJNS3_IJNS3_IJNS_1CILi8EEENS4_ILi1EEEEEES6_EEENS3_IJNS3_IJS6_S6_EEENS4_ILi2EEEEEEEEENS3_IJNS3_IJNS3_IJS6_NS4_ILi0EEEEEESD_EEENS3_IJNS3_IJSD_SD_EEES5_EEEEEEEENS_10ViewEngineIPN7cutlass6half_tEEEEEC2ERKSJ_RKSO_) ;  /* 0xfffbdff000007944 */ /* 0x022fea0003c3ffff */
[----:B-1----:R1:W5:Y:S01]  /*4a9b0*/  LDL.64 R38, [R1+0x1580] ;  /* 0x0015800001267983 */ /* 0x0023620000100a00 */
[----:B------:R-:W-:Y:S03]  /*4a9c0*/  MOV R46, 0x4a9e0 ;  /* 0x0004a9e0002e7802 */ /* 0x000fe60000000f00 */
[----:B-1---5:R-:W-:Y:S05]  /*4a9d0*/  CALL.REL.NOINC `($_ZN7cutlass13device_kernelIN5flash19enable_sm80_to_sm89INS1_16FlashAttnBwdSm80INS1_25CollectiveMainloopBwdSm80ILi2ELi2EN4cute5tupleIJNS5_1CILi128EEES8_NS7_ILi64EEEEEENS_6half_tEfNS_4arch4Sm80ELb0ELb0ELb1ELb1ELb1ELb0ELb0ELb0ELi2ELi4ELi4ELi4ELb0EEENS1_21CollectiveEpilogueBwdISA_SB_SD_Li256ELb1ELb0ELi2EEENS1_19SingleTileSchedulerILb1ELb0ELb0ELi128EEEEEEEEEvNT_6ParamsE$_ZN4cute3eso3ESOILb1ELb0EJNS_6LayoutINS_5tupleIJNS3_IJNS3_IJNS_1CILi8EEENS4_ILi1EEEEEES6_EEENS3_IJNS3_IJS6_S6_EEENS4_ILi2EEEEEEEEENS3_IJNS3_IJNS3_IJS6_NS4_ILi0EEEEEESD_EEENS3_IJNS3_IJSD_SD_EEENS4_ILi4096EEEEEEEEEEENS_10ViewEngineINS_8smem_ptrIPN7cutlass6half_tEEEEEEEC2ERKSK_RKSR_) ;  /* 0xfffbdee000007944 */ /* 0x022fea0003c3ffff */
[----:B-1----:R1:W5:Y:S01]  /*4a9e0*/  LDL.64 R2, [R1+0x1580] ;  /* 0x0015800001027983 */ /* 0x0023620000100a00 */
[----:B------:R-:W-:Y:S03]  /*4a9f0*/  MOV R48, 0x4aa10 ;  /* 0x0004aa1000307802 */ /* 0x000fe60000000f00 */
[----:B-1---5:R-:W-:Y:S05]  /*4aa00*/  CALL.REL.NOINC `($_ZN7cutlass13device_kernelIN5flash19enable_sm80_to_sm89INS1_16FlashAttnBwdSm80INS1_25CollectiveMainloopBwdSm80ILi2ELi2EN4cute5tupleIJNS5_1CILi128EEES8_NS7_ILi64EEEEEENS_6half_tEfNS_4arch4Sm80ELb0ELb0ELb1ELb1ELb1ELb0ELb0ELb0ELi2ELi4ELi4ELi4ELb0EEENS1_21CollectiveEpilogueBwdISA_SB_SD_Li256ELb1ELb0ELi2EEENS1_19SingleTileSchedulerILb1ELb0ELb0ELi128EEEEEEEEEvNT_6ParamsE$_ZN4cute3eso3ESOILb1ELb0EJNS_6LayoutINS_5tupleIJNS3_IJNS_1CILi8EEENS4_ILi1EEEEEENS4_ILi2EEEEEENS3_IJNS3_IJS6_NS4_ILi0EEEEEES5_EEEEENS_10ViewEngineIPN7cutlass6half_tEEEEEC2ERKSD_RKSI_) ;  /* 0xfffbebf000007944 */ /* 0x022fea0003c3ffff */
[----:B-1----:R-:W-:Y:S01]  /*4aa10*/  MOV R38, R82 ;  /* 0x0000005200267202 */ /* 0x002fe20000000f00 */
[----:B------:R1:W5:Y:S01]  /*4aa20*/  LDL.64 R42, [R1+0x1580] ;  /* 0x00158000012a7983 */ /* 0x0003620000100a00 */
[----:B------:R-:W-:Y:S03]  /*4aa30*/  MOV R46, 0x4aa50 ;  /* 0x0004aa50002e7802 */ /* 0x000fe60000000f00 */
[----:B-1---5:R-:W-:Y:S05]  /*4aa40*/  CALL.REL.NOINC `($_ZN7cutlass13device_kernelIN5flash19enable_sm80_to_sm89INS1_16FlashAttnBwdSm80INS1_25CollectiveMainloopBwdSm80ILi2ELi2EN4cute5tupleIJNS5_1CILi128EEES8_NS7_ILi64EEEEEENS_6half_tEfNS_4arch4Sm80ELb0ELb0ELb1ELb1ELb1ELb0ELb0ELb0ELi2ELi4ELi4ELi4ELb0EEENS1_21CollectiveEpilogueBwdISA_SB_SD_Li256ELb1ELb0ELi2EEENS1_19SingleTileSchedulerILb1ELb0ELb0ELi128EEEEEEEEEvNT_6ParamsE$_ZN4cute8smem_ptrIPN7cutlass6half_tEECI1NS_12iter_adaptorIS3_S4_EEES3_) ;  /* 0xfffbf5b000007944 */ /* 0x022fea0003c3ffff */
[----:B-1----:R1:W5:Y:S01]  /*4aa50*/  LDL.64 R2, [R1+0x1580] ;  /* 0x0015800001027983 */ /* 0x0023620000100a00 */
[----:B------:R-:W-:Y:S03]  /*4aa60*/  MOV R38, 0x4aa80 ;  /* 0x0004aa8000267802 */ /* 0x000fe60000000f00 */
[----:B-1---5:R-:W-:Y:S05]  /*4aa70*/  CALL.REL.NOINC `($_ZN7cutlass13device_kernelIN5flash19enable_sm80_to_sm89INS1_16FlashAttnBwdSm80INS1_25CollectiveMainloopBwdSm80ILi2ELi2EN4cute5tupleIJNS5_1CILi128EEES8_NS7_ILi64EEEEEENS_6half_tEfNS_4arch4Sm80ELb0ELb0ELb1ELb1ELb1ELb0ELb0ELb0ELi2ELi4ELi4ELi4ELb0EEENS1_21CollectiveEpilogueBwdISA_SB_SD_Li256ELb1ELb0ELi2EEENS1_19SingleTileSchedulerILb1ELb0ELb0ELi128EEEEEEEEEvNT_6ParamsE$_ZN4cute3eso3ESOILb1ELb0EJNS_6LayoutINS_5tupleIJNS3_IJNS_1CILi8EEENS4_ILi1EEEEEENS4_ILi2EEEEEENS3_IJNS3_IJS6_NS4_ILi0EEEEEENS4_ILi4096EEEEEEEENS_10ViewEngineINS_8smem_ptrIPN7cutlass6half_tEEEEEEEC2ERKSE_RKSL_) ;  /* 0xfffbe9f000007944 */ /* 0x022fea0003c3ffff */
[----:B------:R-:W-:Y:S01]  /*4aa80*/  MOV R47, RZ ;  /* 0x000000ff002f7202 */ /* 0x000fe20000000f00 */
[----:B------:R2:W5:Y:S01]  /*4aa90*/  LDL.64 R44, [R1+0x1580] ;  /* 0x00158000012c7983 */ /* 0x0005620000100a00 */
[----:B------:R-:W-:Y:S03]  /*4aaa0*/  MOV R46, 0x4aac0 ;  /* 0x0004aac0002e7802 */ /* 0x000fe60000000f00 */
[----:B-12--5:R-:W-:Y:S05]  /*4aab0*/  CALL.REL.NOINC `($_ZN7cutlass13device_kernelIN5flash19enable_sm80_to_sm89INS1_16FlashAttnBwdSm80INS1_25CollectiveMainloopBwdSm80ILi2ELi2EN4cute5tupleIJNS5_1CILi128EEES8_NS7_ILi64EEEEEENS_6half_tEfNS_4arch4Sm80ELb0ELb0ELb1ELb1ELb1ELb0ELb0ELb0ELi2ELi4ELi4ELi4ELb0EEENS1_21CollectiveEpilogueBwdISA_SB_SD_Li256ELb1ELb0ELi2EEENS1_19SingleTileSchedulerILb1ELb0ELb0ELi128EEEEEEEEEvNT_6ParamsE$_ZN4cute3eso3ESOILb1ELb0EJNS_10UnderscoreEiEEC2ERKS2_RKi) ;  /* 0xfffbd49000007944 */ /* 0x026fea0003c3ffff */
[----:B------:R-:W-:Y:S01]  /*4aac0*/  MOV R38, 0x4ab00 ;  /* 0x0004ab0000267802 */ /* 0x000fe20000000f00 */
[----:B------:R-:W2:Y:S02]  /*4aad0*/  LDL R37, [R1+0x1580] ;  /* 0x0015800001257983 */ /* 0x000ea40000100800 */
[----:B--2---:R-:W-:Y:S02]  /*4aae0*/  SHF.L.U32 R37, R37, 0xc, RZ ;  /* 0x0000000c25257819 */ /* 0x004fe400000006ff */
[----:B-1----:R-:W-:Y:S05]  /*4aaf0*/  CALL.REL.NOINC `($_ZN7cutlass13device_kernelIN5flash19enable_sm80_to_sm89INS1_16FlashAttnBwdSm80INS1_25CollectiveMainloopBwdSm80ILi2ELi2EN4cute5tupleIJNS5_1CILi128EEES8_NS7_ILi64EEEEEENS_6half_tEfNS_4arch4Sm80ELb0ELb0ELb1ELb1ELb1ELb0ELb0ELb0ELi2ELi4ELi4ELi4ELb0EEENS1_21CollectiveEpilogueBwdISA_SB_SD_Li256ELb1ELb0ELi2EEENS1_19SingleTileSchedulerILb1ELb0ELb0ELi128EEEEEEEEEvNT_6ParamsE$_ZN4cute3eso3ESOILb1ELb0EJNS_6LayoutINS_5tupleIJNS3_IJNS_1CILi8EEENS4_ILi1EEEEEEEEENS3_IJNS3_IJS6_NS4_ILi0EEEEEEEEEEEiEEC2ERKSC_RKi) ;  /* 0xfffbe73000007944 */ /* 0x002fea0003c3ffff */
[----:B------:R-:W-:Y:S01]  /*4ab00*/  MOV R46, 0x4ab60 ;  /* 0x0004ab60002e7802 */ /* 0x000fe20000000f00 */
[----:B------:R-:W2:Y:S01]  /*4ab10*/  LDL R3, [R1+0x1580] ;  /* 0x0015800001037983 */ /* 0x000ea20000100800 */
[----:B------:R-:W-:Y:S01]  /*4ab20*/  IMAD.MOV.U32 R38, RZ, RZ, R82 ;  /* 0x000000ffff267224 */ /* 0x000fe200078e0052 */
[C---:B--2---:R-:W-:Y:S04]  /*4ab30*/  LEA R2, P0, R3.reuse, R44, 0x1 ;  /* 0x0000002c03027211 */ /* 0x044fe800078008ff */
[----:B------:R-:W-:Y:S04]  /*4ab40*/  LEA.HI.X.SX32 R3, R3, R45, 0x1, P0 ;  /* 0x0000002d03037211 */ /* 0x000fe800000f0eff */
[----:B-1----:R-:W-:Y:S05]  /*4ab50*/  CALL.REL.NOINC `($_ZN7cutlass13device_kernelIN5flash19enable_sm80_to_sm89INS1_16FlashAttnBwdSm80INS1_25CollectiveMainloopBwdSm80ILi2ELi2EN4cute5tupleIJNS5_1CILi128EEES8_NS7_ILi64EEEEEENS_6half_tEfNS_4arch4Sm80ELb0ELb0ELb1ELb1ELb1ELb0ELb0ELb0ELi2ELi4ELi4ELi4ELb0EEENS1_21CollectiveEpilogueBwdISA_SB_SD_Li256ELb1ELb0ELi2EEENS1_19SingleTileSchedulerILb1ELb0ELb0ELi128EEEEEEEEEvNT_6ParamsE$_ZN4cute8smem_ptrIPN7cutlass6half_tEECI1NS_12iter_adaptorIS3_S4_EEES3_) ;  /* 0xfffbf4a000007944 */ /* 0x002fea0003c3ffff */
[----:B-1----:R1:W5:Y:S01]  /*4ab60*/  LDL.64 R2, [R1+0x1580] ;  /* 0x0015800001027983 */ /* 0x0023620000100a00 */
[----:B------:R-:W-:Y:S03]  /*4ab70*/  MOV R38, 0x4ab90 ;  /* 0x0004ab9000267802 */ /* 0x000fe60000000f00 */
[----:B-1---5:R-:W-:Y:S05]  /*4ab80*/  CALL.REL.NOINC `($_ZN7cutlass13device_kernelIN5flash19enable_sm80_to_sm89INS1_16FlashAttnBwdSm80INS1_25CollectiveMainloopBwdSm80ILi2ELi2EN4cute5tupleIJNS5_1CILi128EEES8_NS7_ILi64EEEEEENS_6half_tEfNS_4arch4Sm80ELb0ELb0ELb1ELb1ELb1ELb0ELb0ELb0ELi2ELi4ELi4ELi4ELb0EEENS1_21CollectiveEpilogueBwdISA_SB_SD_Li256ELb1ELb0ELi2EEENS1_19SingleTileSchedulerILb1ELb0ELb0ELi128EEEEEEEEEvNT_6ParamsE$_ZN4cute3eso3ESOILb1ELb0EJNS_6LayoutINS_5tupleIJNS3_IJNS_1CILi8EEENS4_ILi1EEEEEEEEENS3_IJNS3_IJS6_NS4_ILi0EEEEEEEEEEENS_10ViewEngineINS_8smem_ptrIPN7cutlass6half_tEEEEEEEC2ERKSC_RKSJ_) ;  /* 0xfffbe61000007944 */ /* 0x022fea0003c3ffff */
[----:B------:R-:W-:Y:S01]  /*4ab90*/  MOV R47, RZ ;  /* 0x000000ff002f7202 */ /* 0x000fe20000000f00 */
[----:B-1----:R1:W5:Y:S01]  /*4aba0*/  LDL.64 R2, [R1+0x1580] ;  /* 0x0015800001027983 */ /* 0x0023620000100a00 */
[----:B------:R-:W-:Y:S03]  /*4abb0*/  MOV R46, 0x4abd0 ;  /* 0x0004abd0002e7802 */ /* 0x000fe60000000f00 */
[----:B-1---5:R-:W-:Y:S05]  /*4abc0*/  CALL.REL.NOINC `($_ZN7cutlass13device_kernelIN5flash19enable_sm80_to_sm89INS1_16FlashAttnBwdSm80INS1_25CollectiveMainloopBwdSm80ILi2ELi2EN4cute5tupleIJNS5_1CILi128EEES8_NS7_ILi64EEEEEENS_6half_tEfNS_4arch4Sm80ELb0ELb0ELb1ELb1ELb1ELb0ELb0ELb0ELi2ELi4ELi4ELi4ELb0EEENS1_21CollectiveEpilogueBwdISA_SB_SD_Li256ELb1ELb0ELi2EEENS1_19SingleTileSchedulerILb1ELb0ELb0ELi128EEEEEEEEEvNT_6ParamsE$_ZN4cute3eso3ESOILb1ELb0EJNS_10UnderscoreEiEEC2ERKS2_RKi) ;  /* 0xfffbd38000007944 */ /* 0x022fea0003c3ffff */
[----:B------:R-:W-:Y:S01]  /*4abd0*/  MOV R38, 0x4ac10 ;  /* 0x0004ac1000267802 */ /* 0x000fe20000000f00 */
[----:B------:R-:W2:Y:S02]  /*4abe0*/  LDL R37, [R1+0x1580] ;  /* 0x0015800001257983 */ /* 0x000ea40000100800 */
[----:B--2---:R-:W-:Y:S02]  /*4abf0*/  SHF.L.U32 R37, R37, 0x3, RZ ;  /* 0x0000000325257819 */ /* 0x004fe400000006ff */
[----:B-1----:R-:W-:Y:S05]  /*4ac00*/  CALL.REL.NOINC `($_ZN7cutlass13device_kernelIN5flash19enable_sm80_to_sm89INS1_16FlashAttnBwdSm80INS1_25CollectiveMainloopBwdSm80ILi2ELi2EN4cute5tupleIJNS5_1CILi128EEES8_NS7_ILi64EEEEEENS_6half_tEfNS_4arch4Sm80ELb0ELb0ELb1ELb1ELb1ELb0ELb0ELb0ELi2ELi4ELi4ELi4ELb0EEENS1_21CollectiveEpilogueBwdISA_SB_SD_Li256ELb1ELb0ELi2EEENS1_19SingleTileSchedulerILb1ELb0ELb0ELi128EEEEEEEEEvNT_6ParamsE$_ZN4cute3eso3ESOILb1ELb0EJNS_6LayoutINS_5tupleIJNS3_IJNS_1CILi8EEENS4_ILi1EEEEEEEEENS3_IJNS3_IJS6_NS4_ILi0EEEEEEEEEEEiEEC2ERKSC_RKi) ;  /* 0xfffbe62000007944 */ /* 0x002fea0003c3ffff */
[----:B------:R-:W-:Y:S01]  /*4ac10*/  MOV R38, 0x4ac60 ;  /* 0x0004ac6000267802 */ /* 0x000fe20000000f00 */
[----:B-1----:R-:W2:Y:S02]  /*4ac20*/  LDL R37, [R1+0x1580] ;  /* 0x0015800001257983 */ /* 0x002ea40000100800 */
[C---:B--2---:R-:W-:Y:S04]  /*4ac30*/  LEA R46, P0, R37.reuse, R42, 0x1 ;  /* 0x0000002a252e7211 */ /* 0x044fe800078008ff */
[----:B------:R-:W-:Y:S04]  /*4ac40*/  LEA.HI.X.SX32 R37, R37, R43, 0x1, P0 ;  /* 0x0000002b25257211 */ /* 0x000fe800000f0eff */
[----:B------:R-:W-:Y:S05]  /*4ac50*/  CALL.REL.NOINC `($_ZN7cutlass13device_kernelIN5flash19enable_sm80_to_sm89INS1_16FlashAttnBwdSm80INS1_25CollectiveMainloopBwdSm80ILi2ELi2EN4cute5tupleIJNS5_1CILi128EEES8_NS7_ILi64EEEEEENS_6half_tEfNS_4arch4Sm80ELb0ELb0ELb1ELb1ELb1ELb0ELb0ELb0ELi2ELi4ELi4ELi4ELb0EEENS1_21CollectiveEpilogueBwdISA_SB_SD_Li256ELb1ELb0ELi2EEENS1_19SingleTileSchedulerILb1ELb0ELb0ELi128EEEEEEEEEvNT_6ParamsE$_ZN4cute3eso3ESOILb1ELb0EJNS_6LayoutINS_5tupleIJNS3_IJNS_1CILi8EEENS4_ILi1EEEEEEEEENS3_IJNS3_IJS6_NS4_ILi0EEEEEEEEEEENS_10ViewEngineIPN7cutlass6half_tEEEEEC2ERKSC_RKSH_) ;  /* 0xfffbe58000007944 */ /* 0x000fea0003c3ffff */
[----:B------:R-:W-:Y:S01]  /*4ac60*/  MOV R38, R82 ;  /* 0x0000005200267202 */ /* 0x000fe20000000f00 */
[----:B-1----:R1:W5:Y:S01]  /*4ac70*/  LDL.64 R36, [R1+0x1580] ;  /* 0x0015800001247983 */ /* 0x0023620000100a00 */
[----:B------:R-:W-:Y:S03]  /*4ac80*/  MOV R46, 0x4aca0 ;  /* 0x0004aca0002e7802 */ /* 0x000fe60000000f00 */
[----:B-1---5:R-:W-:Y:S05]  /*4ac90*/  CALL.REL.NOINC `($_ZN7cutlass13device_kernelIN5flash19enable_sm80_to_sm89INS1_16FlashAttnBwdSm80INS1_25CollectiveMainloopBwdSm80ILi2ELi2EN4cute5tupleIJNS5_1CILi128EEES8_NS7_ILi64EEEEEENS_6half_tEfNS_4arch4Sm80ELb0ELb0ELb1ELb1ELb1ELb0ELb0ELb0ELi2ELi4ELi4ELi4ELb0EEENS1_21CollectiveEpilogueBwdISA_SB_SD_Li256ELb1ELb0ELi2EEENS1_19SingleTileSchedulerILb1ELb0ELb0ELi128EEEEEEEEEvNT_6ParamsE$_ZN4cute8smem_ptrIPN7cutlass6half_tEECI1NS_12iter_adaptorIS3_S4_EEES3_) ;  /* 0xfffbf36000007944 */ /* 0x022fea0003c3ffff */
[----:B-1----:R1:W5:Y:S01]  /*4aca0*/  LDL.64 R2, [R1+0x1580] ;  /* 0x0015800001027983 */ /* 0x0023620000100a00 */
[----:B------:R-:W-:Y:S03]  /*4acb0*/  MOV R46, 0x4acd0 ;  /* 0x0004acd0002e7802 */ /* 0x000fe60000000f00 */
[----:B-1---5:R-:W-:Y:S05]  /*4acc0*/  CALL.REL.NOINC `($_ZN7cutlass13device_kernelIN5flash19enable_sm80_to_sm89INS1_16FlashAttnBwdSm80INS1_25CollectiveMainloopBwdSm80ILi2ELi2EN4cute5tupleIJNS5_1CILi128EEES8_NS7_ILi64EEEEEENS_6half_tEfNS_4arch4Sm80ELb0ELb0ELb1ELb1ELb1ELb0ELb0ELb0ELi2ELi4ELi4ELi4ELb0EEENS1_21CollectiveEpilogueBwdISA_SB_SD_Li256ELb1ELb0ELi2EEENS1_19SingleTileSchedulerILb1ELb0ELb0ELi128EEEEEEEEEvNT_6ParamsE$_ZN4cute8smem_ptrIPN7cutlass9uint128_tEECI1NS_12iter_adaptorIS3_S4_EEES3_) ;  /* 0xfffbf37000007944 */ /* 0x022fea0003c3ffff */
[----:B-1----:R1:W5:Y:S01]  /*4acd0*/  LDL.64 R2, [R1+0x1580] ;  /* 0x0015800001027983 */ /* 0x0023620000100a00 */
[----:B------:R-:W-:Y:S03]  /*4ace0*/  MOV R46, 0x4ad00 ;  /* 0x0004ad00002e7802 */ /* 0x000fe60000000f00 */
[----:B-1---5:R-:W-:Y:S05]  /*4acf0*/  CALL.REL.NOINC `($_ZN7cutlass13device_kernelIN5flash19enable_sm80_to_sm89INS1_16FlashAttnBwdSm80INS1_25CollectiveMainloopBwdSm80ILi2ELi2EN4cute5tupleIJNS5_1CILi128EEES8_NS7_ILi64EEEEEENS_6half_tEfNS_4arch4Sm80ELb0ELb0ELb1ELb1ELb1ELb0ELb0ELb0ELi2ELi4ELi4ELi4ELb0EEENS1_21CollectiveEpilogueBwdISA_SB_SD_Li256ELb1ELb0ELi2EEENS1_19SingleTileSchedulerILb1ELb0ELb0ELi128EEEEEEEEEvNT_6ParamsE$_ZN4cute3eso3ESOILb1ELb0EJNS_6LayoutINS_5tupleIJNS3_IJNS_1CILi1EEES5_EEEEEENS3_IJNS3_IJS5_NS4_ILi0EEEEEEEEEEENS_10ViewEngineINS_8smem_ptrIPN7cutlass9uint128_tEEEEEEEC2ERKSB_RKSI_) ;  /* 0xfffbdf5000007944 */ /* 0x022fea0003c3ffff */
[----:B------:R2:W5:Y:S01]  /*4ad00*/  LDL R41, [R1+0x1580] ;  /* 0x0015800001297983 */ /* 0x0005620000100800 */
[----:B-1----:R-:W-:Y:S03]  /*4ad10*/  MOV R38, 0x4ad30 ;  /* 0x0004ad3000267802 */ /* 0x002fe60000000f00 */
[----:B--2--5:R-:W-:Y:S05]  /*4ad20*/  CALL.REL.NOINC `($_ZN7cutlass13device_kernelIN5flash19enable_sm80_to_sm89INS1_16FlashAttnBwdSm80INS1_25CollectiveMainloopBwdSm80ILi2ELi2EN4cute5tupleIJNS5_1CILi128EEES8_NS7_ILi64EEEEEENS_6half_tEfNS_4arch4Sm80ELb0ELb0ELb1ELb1ELb1ELb0ELb0ELb0ELi2ELi4ELi4ELi4ELb0EEENS1_21CollectiveEpilogueBwdISA_SB_SD_Li256ELb1ELb0ELi2EEENS1_19SingleTileSchedulerILb1ELb0ELb0ELi128EEEEEEEEEvNT_6ParamsE$_ZN4cute3eso3ESOILb1ELb0EJNS_6LayoutINS_5tupleIJNS3_IJNS_1CILi4EEENS4_ILi1EEEEEEEEENS3_IJNS3_IJS6_NS4_ILi0EEEEEEEEEEENS_10ViewEngineIPjEEEEC2ERKSC_RKSF_) ;  /* 0xfffbe43000007944 */ /* 0x024fea0003c3ffff */
        /* <DEDUP_REMOVED lines=9> */
[----:B-1----:R-:W-:Y:S05]  /*4adc0*/  CALL.REL.NOINC `($_ZN7cutlass13device_kernelIN5flash19enable_sm80_to_sm89INS1_16FlashAttnBwdSm80INS1_25CollectiveMainloopBwdSm80ILi2ELi2EN4cute5tupleIJNS5_1CILi128EEES8_NS7_ILi64EEEEEENS_6half_tEfNS_4arch4Sm80ELb0ELb0ELb1ELb1ELb1ELb0ELb0ELb0ELi2ELi4ELi4ELi4ELb0EEENS1_21CollectiveEpilogueBwdISA_SB_SD_Li256ELb1ELb0ELi2EEENS1_19SingleTileSchedulerILb1ELb0ELb0ELi128EEEEEEEEEvNT_6ParamsE$_ZN4cute3eso3ESOILb1ELb0EJNS_10UnderscoreEiEEC2ERKS2_RKi) ;  /* 0xfffbd18000007944 */ /* 0x002fea0003c3ffff */
        /* <DEDUP_REMOVED lines=13> */
[----:B------:R-:W-:Y:S01]  /*4aea0*/  MOV R47, 0x1 ;  /* 0x00000001002f7802 */ /* 0x000fe20000000f00 */
        /* <DEDUP_REMOVED lines=34> */
[----:B-1----:R-:W-:Y:S05]  /*4b0d0*/  CALL.REL.NOINC `($_ZN7cutlass13device_kernelIN5flash19enable_sm80_to_sm89INS1_16FlashAttnBwdSm80INS1_25CollectiveMainloopBwdSm80ILi2ELi2EN4cute5tupleIJNS5_1CILi128EEES8_NS7_ILi64EEEEEENS_6half_tEfNS_4arch4Sm80ELb0ELb0ELb1ELb1ELb1ELb0ELb0ELb0ELi2ELi4ELi4ELi4ELb0EEENS1_21CollectiveEpilogueBwdISA_SB_SD_Li256ELb1ELb0ELi2EEENS1_19SingleTileSchedulerILb1ELb0ELb0ELi128EEEEEEEEEvNT_6ParamsE$_ZN4cute3eso3ESOILb1ELb0EJNS_10UnderscoreES2_iEEC2ERKS2_S5_RKi) ;  /* 0xfffbce3000007944 */ /* 0x002fea0003c3ffff */
[----:B------:R2:W5:Y:S01]  /*4b0e0*/  LDL R39, [R1+0x1580] ;  /* 0x0015800001277983 */ /* 0x0005620000100800 */
[----:B-1----:R-:W-:Y:S03]  /*4b0f0*/  MOV R2, 0x4b120 ;  /* 0x0004b12000027802 */ /* 0x002fe60000000f00 */
[----:B------:R2:W5:Y:S04]  /*4b100*/  LD.E R3, [R92.64] ;  /* 0x000000085c037980 */ /* 0x000568000c101900 */
[----:B--2--5:R-:W-:Y:S05]  /*4b110*/  CALL.REL.NOINC `($_ZN7cutlass13device_kernelIN5flash19enable_sm80_to_sm89INS1_16FlashAttnBwdSm80INS1_25CollectiveMainloopBwdSm80ILi2ELi2EN4cute5tupleIJNS5_1CILi128EEES8_NS7_ILi64EEEEEENS_6half_tEfNS_4arch4Sm80ELb0ELb0ELb1ELb1ELb1ELb0ELb0ELb0ELi2ELi4ELi4ELi4ELb0EEENS1_21CollectiveEpilogueBwdISA_SB_SD_Li256ELb1ELb0ELi2EEENS1_19SingleTileSchedulerILb1ELb0ELb0ELi128EEEEEEEEEvNT_6ParamsE$_ZZN4cute5sliceINS_5tupleIJNS_10UnderscoreES2_iEEENS1_IJNS1_IJNS_1CILi1EEENS4_ILi0EEEEEEiNS4_ILi1024EEEEEEEEDaRKT_RKT0_ENKUlRKT_RKT0_E_clIS2_iEEDaSI_SL_) ;  /* 0xfffbf81000007944 */ /* 0x024fea0003c3ffff */
[----:B------:R-:W-:Y:S02]  /*4b120*/  MOV R2, 0x4b140 ;  /* 0x0004b14000027802 */ /* 0x000fe40000000f00 */
[----:B------:R-:W-:Y:S05]  /*4b130*/  CALL.REL.NOINC `($_ZN7cutlass13device_kernelIN5flash19enable_sm80_to_sm89INS1_16FlashAttnBwdSm80INS1_25CollectiveMainloopBwdSm80ILi2ELi2EN4cute5tupleIJNS5_1CILi128EEES8_NS7_ILi64EEEEEENS_6half_tEfNS_4arch4Sm80ELb0ELb0ELb1ELb1ELb1ELb0ELb0ELb0ELi2ELi4ELi4ELi4ELb0EEENS1_21CollectiveEpilogueBwdISA_SB_SD_Li256ELb1ELb0ELi2EEENS1_19SingleTileSchedulerILb1ELb0ELb0ELi128EEEEEEEEEvNT_6ParamsE$_ZZN4cute12filter_tupleINS_5tupleIJNS_10UnderscoreES2_iEEENS1_IJNS1_IJNS_1CILi1EEENS4_ILi0EEEEEEiNS4_ILi1024EEEEEEZNS_5sliceIS3_S9_EEDaRKT_RKT0_EUlRKT_RKT0_E_EEDaSD_SG_OT1_ENKUlDpSJ_E_clIJNS1_IJS7_EEENS1_IJiEEENS1_IJEEEEEEDaSQ_) ;  /* 0xfffbf1d000007944 */ /* 0x000fea0003c3ffff */
[----:B------:R-:W-:Y:S02]  /*4b140*/  MOV R36, 0x4b160 ;  /* 0x0004b16000247802 */ /* 0x000fe40000000f00 */
[----:B------:R-:W-:Y:S05]  /*4b150*/  CALL.REL.NOINC `($_ZN7cutlass13device_kernelIN5flash19enable_sm80_to_sm89INS1_16FlashAttnBwdSm80INS1_25CollectiveMainloopBwdSm80ILi2ELi2EN4cute5tupleIJNS5_1CILi128EEES8_NS7_ILi64EEEEEENS_6half_tEfNS_4arch4Sm80ELb0ELb0ELb1ELb1ELb1ELb0ELb0ELb0ELi2ELi4ELi4ELi4ELb0EEENS1_21CollectiveEpilogueBwdISA_SB_SD_Li256ELb1ELb0ELi2EEENS1_19SingleTileSchedulerILb1ELb0ELb0ELi128EEEEEEEEEvNT_6ParamsE$_ZN4cute5tupleIJNS0_IJNS0_IJNS_1CILi8EEENS1_ILi1EEEEEENS1_ILi2EEEEEENS0_IJNS0_IJS3_NS1_ILi0EEEEEEiEEEEEC2ERKS6_RKS9_) ;  /* 0xfffbeb7000007944 */ /* 0x000fea0003c3ffff */
[----:B------:R2:W5:Y:S01]  /*4b160*/  LDL R38, [R1+0x1580] ;  /* 0x0015800001267983 */ /* 0x0005620000100800 */
[----:B-1----:R-:W-:Y:S02]  /*4b170*/  SHF.L.U32 R2, R39, 0xa, RZ ;  /* 0x0000000a27027819 */ /* 0x002fe400000006ff */
[----:B------:R-:W-:Y:S03]  /*4b180*/  MOV R36, 0x4b1b0 ;  /* 0x0004b1b000247802 */ /* 0x000fe60000000f00 */
[----:B------:R2:W-:Y:S04]  /*4b190*/  STL [R1+0x15b0], R2 ;  /* 0x0015b00201007387 */ /* 0x0005e80000100800 */
[----:B--2--5:R-:W-:Y:S05]  /*4b1a0*/  CALL.REL.NOINC `($_ZN7cutlass13device_kernelIN5flash19enable_sm80_to_sm89INS1_16FlashAttnBwdSm80INS1_25CollectiveMainloopBwdSm80ILi2ELi2EN4cute5tupleIJNS5_1CILi128EEES8_NS7_ILi64EEEEEENS_6half_tEfNS_4arch4Sm80ELb0ELb0ELb1ELb1ELb1ELb0ELb0ELb0ELi2ELi4ELi4ELi4ELb0EEENS1_21CollectiveEpilogueBwdISA_SB_SD_Li256ELb1ELb0ELi2EEENS1_19SingleTileSchedulerILb1ELb0ELb0ELi128EEEEEEEEEvNT_6ParamsE$_ZN4cute3eso3ESOILb0ELb0EJNS_6LayoutINS_5tupleIJNS3_IJNS_1CILi8EEENS4_ILi1EEEEEENS4_ILi2EEEEEENS3_IJNS3_IJS6_NS4_ILi0EEEEEEiEEEEEiEEC2ERKSD_RKi) ;  /* 0xfffbc56000007944 */ /* 0x024fea0003c3ffff */
[----:B-1----:R-:W2:Y:S01]  /*4b1b0*/  LD.E.64 R2, [R92.64+0x8] ;  /* 0x000008085c027980 */ /* 0x002ea2000c101b00 */
[----:B------:R-:W-:Y:S01]  /*4b1c0*/  MOV R46, 0x4b220 ;  /* 0x0004b220002e7802 */ /* 0x000fe20000000f00 */
[----:B------:R-:W-:Y:S02]  /*4b1d0*/  IMAD.MOV.U32 R38, RZ, RZ, R82 ;  /* 0x000000ffff267224 */ /* 0x000fe400078e0052 */
[----:B------:R-:W2:Y:S02]  /*4b1e0*/  LDL.64 R36, [R1+0x1580] ;  /* 0x0015800001247983 */ /* 0x000ea40000100a00 */
[C---:B--2---:R-:W-:Y:S04]  /*4b1f0*/  LEA R2, P0, R37.reuse, R2, 0x1 ;  /* 0x0000000225027211 */ /* 0x044fe800078008ff */
[----:B------:R-:W-:Y:S04]  /*4b200*/  LEA.HI.X.SX32 R3, R37, R3, 0x1, P0 ;  /* 0x0000000325037211 */ /* 0x000fe800000f0eff */
[----:B------:R-:W-:Y:S05]  /*4b210*/  CALL.REL.NOINC `($_ZN7cutlass13device_kernelIN5flash19enable_sm80_to_sm89INS1_16FlashAttnBwdSm80INS1_25CollectiveMainloopBwdSm80ILi2ELi2EN4cute5tupleIJNS5_1CILi128EEES8_NS7_ILi64EEEEEENS_6half_tEfNS_4arch4Sm80ELb0ELb0ELb1ELb1ELb1ELb0ELb0ELb0ELi2ELi4ELi4ELi4ELb0EEENS1_21CollectiveEpilogueBwdISA_SB_SD_Li256ELb1ELb0ELi2EEENS1_19SingleTileSchedulerILb1ELb0ELb0ELi128EEEEEEEEEvNT_6ParamsE$_ZN4cute8smem_ptrIPN7cutlass6half_tEECI1NS_12iter_adaptorIS3_S4_EEES3_) ;  /* 0xfffbede000007944 */ /* 0x000fea0003c3ffff */
[----:B-1----:R-:W2:Y:S01]  /*4b220*/  LDL.64 R2, [R1+0x1580] ;  /* 0x0015800001027983 */ /* 0x002ea20000100a00 */
[----:B------:R-:W-:Y:S03]  /*4b230*/  MOV R38, 0x4b260 ;  /* 0x0004b26000267802 */ /* 0x000fe60000000f00 */
[----:B--2---:R1:W-:Y:S04]  /*4b240*/  STL.64 [R1+0x15b0], R2 ;  /* 0x0015b00201007387 */ /* 0x0043e80000100a00 */
[----:B-1----:R-:W-:Y:S05]  /*4b250*/  CALL.REL.NOINC `($_ZN7cutlass13device_kernelIN5flash19enable_sm80_to_sm89INS1_16FlashAttnBwdSm80INS1_25CollectiveMainloopBwdSm80ILi2ELi2EN4cute5tupleIJNS5_1CILi128EEES8_NS7_ILi64EEEEEENS_6half_tEfNS_4arch4Sm80ELb0ELb0ELb1ELb1ELb1ELb0ELb0ELb0ELi2ELi4ELi4ELi4ELb0EEENS1_21CollectiveEpilogueBwdISA_SB_SD_Li256ELb1ELb0ELi2EEENS1_19SingleTileSchedulerILb1ELb0ELb0ELi128EEEEEEEEEvNT_6ParamsE$_ZN4cute3eso3ESOILb0ELb0EJNS_6LayoutINS_5tupleIJNS3_IJNS_1CILi8EEENS4_ILi1EEEEEENS4_ILi2EEEEEENS3_IJNS3_IJS6_NS4_ILi0EEEEEEiEEEEENS_10ViewEngineINS_8smem_ptrIPN7cutlass6half_tEEEEEEEC2ERKSD_RKSK_) ;  /* 0xfffbc44000007944 */ /* 0x002fea0003c3ffff */
[----:B------:R2:W5:Y:S01]  /*4b260*/  LDL R37, [R1+0x1580] ;  /* 0x0015800001257983 */ /* 0x0005620000100800 */
[----:B-1----:R-:W-:Y:S02]  /*4b270*/  MOV R3, R40 ;  /* 0x0000002800037202 */ /* 0x002fe40000000f00 */
[----:B------:R-:W-:Y:S01]  /*4b280*/  MOV R46, 0x4b2b0 ;  /* 0x0004b2b0002e7802 */ /* 0x000fe20000000f00 */
[----:B------:R2:W5:Y:S04]  /*4b290*/  LDL.64 R42, [R1+0x1588] ;  /* 0x00158800012a7983 */ /* 0x0005680000100a00 */
[----:B--2--5:R-:W-:Y:S05]  /*4b2a0*/  CALL.REL.NOINC `($_ZN7cutlass13device_kernelIN5flash19enable_sm80_to_sm89INS1_16FlashAttnBwdSm80INS1_25CollectiveMainloopBwdSm80ILi2ELi2EN4cute5tupleIJNS5_1CILi128EEES8_NS7_ILi64EEEEEENS_6half_tEfNS_4arch4Sm80ELb0ELb0ELb1ELb1ELb1ELb0ELb0ELb0ELi2ELi4ELi4ELi4ELb0EEENS1_21CollectiveEpilogueBwdISA_SB_SD_Li256ELb1ELb0ELi2EEENS1_19SingleTileSchedulerILb1ELb0ELb0ELi128EEEEEEEEEvNT_6ParamsE$_ZN4cute3eso3ESOILb1ELb0EJNS_10UnderscoreES2_iEEC2ERKS2_S5_RKi) ;  /* 0xfffbcc6000007944 */ /* 0x024fea0003c3ffff */
[----:B------:R-:W-:Y:S01]  /*4b2b0*/  MOV R36, 0x4b2f0 ;  /* 0x0004b2f000247802 */ /* 0x000fe20000000f00 */
[----:B-1----:R-:W2:Y:S02]  /*4b2c0*/  LDL R3, [R1+0x1580] ;  /* 0x0015800001037983 */ /* 0x002ea40000100800 */
[----:B--2---:R-:W-:Y:S02]  /*4b2d0*/  SHF.L.U32 R3, R3, 0x2, RZ ;  /* 0x0000000203037819 */ /* 0x004fe400000006ff */
[----:B------:R-:W-:Y:S05]  /*4b2e0*/  CALL.REL.NOINC `($_ZN7cutlass13device_kernelIN5flash19enable_sm80_to_sm89INS1_16FlashAttnBwdSm80INS1_25CollectiveMainloopBwdSm80ILi2ELi2EN4cute5tupleIJNS5_1CILi128EEES8_NS7_ILi64EEEEEENS_6half_tEfNS_4arch4Sm80ELb0ELb0ELb1ELb1ELb1ELb0ELb0ELb0ELi2ELi4ELi4ELi4ELb0EEENS1_21CollectiveEpilogueBwdISA_SB_SD_Li256ELb1ELb0ELi2EEENS1_19SingleTileSchedulerILb1ELb0ELb0ELi128EEEEEEEEEvNT_6ParamsE$_ZN4cute3eso3ESOILb1ELb0EJNS_6LayoutINS_5tupleIJNS3_IJNS3_IJNS_1CILi4EEENS4_ILi2EEEEEENS4_ILi1EEEEEES6_EEENS3_IJNS3_IJNS3_IJS8_NS4_ILi32EEEEEENS4_ILi0EEEEEENS4_ILi64EEEEEEEEiEEC2ERKSH_RKi) ;  /* 0xfffbd52000007944 */ /* 0x000fea0003c3ffff */
[----:B------:R-:W-:Y:S01]  /*4b2f0*/  MOV R36, 0x4b340 ;  /* 0x0004b34000247802 */ /* 0x000fe20000000f00 */
[----:B-1----:R-:W2:Y:S02]  /*4b300*/  LDL R3, [R1+0x1580] ;  /* 0x0015800001037983 */ /* 0x002ea40000100800 */
[C---:B--2---:R-:W-:Y:S04]  /*4b310*/  LEA R38, P0, R3.reuse, R88, 0x1 ;  /* 0x0000005803267211 */ /* 0x044fe800078008ff */
[----:B------:R-:W-:Y:S04]  /*4b320*/  LEA.HI.X.SX32 R3, R3, R89, 0x1, P0 ;  /* 0x0000005903037211 */ /* 0x000fe800000f0eff */
[----:B------:R-:W-:Y:S05]  /*4b330*/  CALL.REL.NOINC `($_ZN7cutlass13device_kernelIN5flash19enable_sm80_to_sm89INS1_16FlashAttnBwdSm80INS1_25CollectiveMainloopBwdSm80ILi2ELi2EN4cute5tupleIJNS5_1CILi128EEES8_NS7_ILi64EEEEEENS_6half_tEfNS_4arch4Sm80ELb0ELb0ELb1ELb1ELb1ELb0ELb0ELb0ELi2ELi4ELi4ELi4ELb0EEENS1_21CollectiveEpilogueBwdISA_SB_SD_Li256ELb1ELb0ELi2EEENS1_19SingleTileSchedulerILb1ELb0ELb0ELi128EEEEEEEEEvNT_6ParamsE$_ZN4cute3eso3ESOILb1ELb0EJNS_6LayoutINS_5tupleIJNS3_IJNS3_IJNS_1CILi4EEENS4_ILi2EEEEEENS4_ILi1EEEEEES6_EEENS3_IJNS3_IJNS3_IJS8_NS4_ILi32EEEEEENS4_ILi0EEEEEENS4_ILi64EEEEEEEENS_10ViewEngineIPN7cutlass6half_tEEEEEC2ERKSH_RKSM_) ;  /* 0xfffbd47000007944 */ /* 0x000fea0003c3ffff */
[----:B-1----:R1:W5:Y:S01]  /*4b340*/  LDL.64 R2, [R1+0x1580] ;  /* 0x0015800001027983 */ /* 0x0023620000100a00 */
[----:B------:R-:W-:Y:S03]  /*4b350*/  MOV R36, 0x4b370 ;  /* 0x0004b37000247802 */ /* 0x000fe60000000f00 */
[----:B-1---5:R-:W-:Y:S05]  /*4b360*/  CALL.REL.NOINC `($_ZN7cutlass13device_kernelIN5flash19enable_sm80_to_sm89INS1_16FlashAttnBwdSm80INS1_25CollectiveMainloopBwdSm80ILi2ELi2EN4cute5tupleIJNS5_1CILi128EEES8_NS7_ILi64EEEEEENS_6half_tEfNS_4arch4Sm80ELb0ELb0ELb1ELb1ELb1ELb0ELb0ELb0ELi2ELi4ELi4ELi4ELb0EEENS1_21CollectiveEpilogueBwdISA_SB_SD_Li256ELb1ELb0ELi2EEENS1_19SingleTileSchedulerILb1ELb0ELb0ELi128EEEEEEEEEvNT_6ParamsE$_ZZN4cute4takeILi1ELi2ENS_5tupleIJNS1_IJNS_1CILi1EEENS2_ILi0EEEEEEiEEEEEDaRKT1_ENKUlDpRKT_E_clIJiEEEDaSD_) ;  /* 0xfffbf46000007944 */ /* 0x022fea0003c3ffff */
[----:B------:R-:W-:Y:S02]  /*4b370*/  MOV R38, 0x4b390 ;  /* 0x0004b39000267802 */ /* 0x000fe40000000f00 */
[----:B------:R-:W-:Y:S05]  /*4b380*/  CALL.REL.NOINC `($_ZN7cutlass13device_kernelIN5flash19enable_sm80_to_sm89INS1_16FlashAttnBwdSm80INS1_25CollectiveMainloopBwdSm80ILi2ELi2EN4cute5tupleIJNS5_1CILi128EEES8_NS7_ILi64EEEEEENS_6half_tEfNS_4arch4Sm80ELb0ELb0ELb1ELb1ELb1ELb0ELb0ELb0ELi2ELi4ELi4ELi4ELb0EEENS1_21CollectiveEpilogueBwdISA_SB_SD_Li256ELb1ELb0ELi2EEENS1_19SingleTileSchedulerILb1ELb0ELb0ELi128EEEEEEEEEvNT_6ParamsE$_ZN4cute3eso3ESOILb1ELb0EJNS_5tupleIJNS_1CILi1EEENS3_ILi0EEEEEENS2_IJiEEEEEC2ERKS6_RKS7_) ;  /* 0xfffbd27000007944 */ /* 0x000fea0003c3ffff */
[----:B-1----:R1:W5:Y:S01]  /*4b390*/  LDL R37, [R1+0x1580] ;  /* 0x0015800001257983 */ /* 0x0023620000100800 */
[----:B------:R-:W-:Y:S03]  /*4b3a0*/  MOV R38, 0x4b3c0 ;  /* 0x0004b3c000267802 */ /* 0x000fe60000000f00 */
[----:B-1---5:R-:W-:Y:S05]  /*4b3b0*/  CALL.REL.NOINC `($_ZN7cutlass13device_kernelIN5flash19enable_sm80_to_sm89INS1_16FlashAttnBwdSm80INS1_25CollectiveMainloopBwdSm80ILi2ELi2EN4cute5tupleIJNS5_1CILi128EEES8_NS7_ILi64EEEEEENS_6half_tEfNS_4arch4Sm80ELb0ELb0ELb1ELb1ELb1ELb0ELb0ELb0ELi2ELi4ELi4ELi4ELb0EEENS1_21CollectiveEpilogueBwdISA_SB_SD_Li256ELb1ELb0ELi2EEENS1_19SingleTileSchedulerILb1ELb0ELb0ELi128EEEEEEEEEvNT_6ParamsE$_ZN4cute5tupleIJNS0_IJNS0_IJNS_1CILi8EEENS1_ILi1EEEEEENS0_IJNS1_ILi2EEEEEEEEENS0_IJNS0_IJS3_NS1_ILi0EEEEEENS0_IJiEEEEEEEEC2ERKS7_RKSB_) ;  /* 0xfffbe8d000007944 */ /* 0x022fea0003c3ffff */
[----:B------:R2:W5:Y:S01]  /*4b3c0*/  LDL R40, [R1+0x1580] ;  /* 0x0015800001287983 */ /* 0x0005620000100800 */
[----:B------:R-:W-:Y:S03]  /*4b3d0*/  MOV R38, 0x4b400 ;  /* 0x0004b40000267802 */ /* 0x000fe60000000f00 */
[----:B------:R2:W-:Y:S04]  /*4b3e0*/  STL.64 [R1+0x15b0], R42 ;  /* 0x0015b02a01007387 */ /* 0x0005e80000100a00 */
[----:B-12--5:R-:W-:Y:S05]  /*4b3f0*/  CALL.REL.NOINC `($_ZN7cutlass13device_kernelIN5flash19enable_sm80_to_sm89INS1_16FlashAttnBwdSm80INS1_25CollectiveMainloopBwdSm80ILi2ELi2EN4cute5tupleIJNS5_1CILi128EEES8_NS7_ILi64EEEEEENS_6half_tEfNS_4arch4Sm80ELb0ELb0ELb1ELb1ELb1ELb0ELb0ELb0ELi2ELi4ELi4ELi4ELb0EEENS1_21CollectiveEpilogueBwdISA_SB_SD_Li256ELb1ELb0ELi2EEENS1_19SingleTileSchedulerILb1ELb0ELb0ELi128EEEEEEEEEvNT_6ParamsE$_ZN4cute3eso3ESOILb0ELb0EJNS_6LayoutINS_5tupleIJNS3_IJNS_1CILi8EEENS4_ILi1EEEEEENS3_IJNS4_ILi2EEEEEEEEENS3_IJNS3_IJS6_NS4_ILi0EEEEEENS3_IJiEEEEEEEENS_10ViewEngineINS_8smem_ptrIPN7cutlass6half_tEEEEEEEC2ERKSF_RKSM_) ;  /* 0xfffbc23000007944 */ /* 0x026fea0003c3ffff */
[----:B-1----:R1:W5:Y:S01]  /*4b400*/  LDL R37, [R1+0x1580] ;  /* 0x0015800001257983 */ /* 0x0023620000100800 */
[----:B------:R-:W-:Y:S03]  /*4b410*/  MOV R38, 0x4b440 ;  /* 0x0004b44000267802 */ /* 0x000fe60000000f00 */
[----:B------:R1:W5:Y:S04]  /*4b420*/  LDL R40, [R1+0x1588] ;  /* 0x0015880001287983 */ /* 0x0003680000100800 */
[----:B-1---5:R-:W-:Y:S05]  /*4b430*/  CALL.REL.NOINC `($_ZN7cutlass13device_kernelIN5flash19enable_sm80_to_sm89INS1_16FlashAttnBwdSm80INS1_25CollectiveMainloopBwdSm80ILi2ELi2EN4cute5tupleIJNS5_1CILi128EEES8_NS7_ILi64EEEEEENS_6half_tEfNS_4arch4Sm80ELb0ELb0ELb1ELb1ELb1ELb0ELb0ELb0ELi2ELi4ELi4ELi4ELb0EEENS1_21CollectiveEpilogueBwdISA_SB_SD_Li256ELb1ELb0ELi2EEENS1_19SingleTileSchedulerILb1ELb0ELb0ELi128EEEEEEEEEvNT_6ParamsE$_ZN4cute3eso3ESOILb1ELb0EJNS_6LayoutINS_5tupleIJNS3_IJNS3_IJNS_1CILi4EEENS4_ILi2EEEEEENS4_ILi1EEEEEENS3_IJS6_EEEEEENS3_IJNS3_IJNS3_IJS8_NS4_ILi32EEEEEENS4_ILi0EEEEEENS3_IJNS4_ILi64EEEEEEEEEEENS_10ViewEngineIPN7cutlass6half_tEEEEEC2ERKSJ_RKSO_) ;  /* 0xfffbd33000007944 */ /* 0x022fea0003c3ffff */
[----:B-1----:R1:W5:Y:S01]  /*4b440*/  LDL.64 R2, [R1+0x1580] ;  /* 0x0015800001027983 */ /* 0x0023620000100a00 */
[----:B------:R-:W-:Y:S03]  /*4b450*/  MOV R38, 0x4b470 ;  /* 0x0004b47000267802 */ /* 0x000fe60000000f00 */
[----:B-1---5:R-:W-:Y:S05]  /*4b460*/  CALL.REL.NOINC `($_ZN7cutlass13device_kernelIN5flash19enable_sm80_to_sm89INS1_16FlashAttnBwdSm80INS1_25CollectiveMainloopBwdSm80ILi2ELi2EN4cute5tupleIJNS5_1CILi128EEES8_NS7_ILi64EEEEEENS_6half_tEfNS_4arch4Sm80ELb0ELb0ELb1ELb1ELb1ELb0ELb0ELb0ELi2ELi4ELi4ELi4ELb0EEENS1_21CollectiveEpilogueBwdISA_SB_SD_Li256ELb1ELb0ELi2EEENS1_19SingleTileSchedulerILb1ELb0ELb0ELi128EEEEEEEEEvNT_6ParamsE$_ZN4cute3eso3ESOILb1ELb0EJNS_6LayoutINS_5tupleIJNS3_IJNS3_IJNS3_IJNS_1CILi4EEENS4_ILi2EEEEEENS4_ILi1EEEEEES8_EEENS3_IJNS3_IJNS3_IJS8_S8_EEES8_EEES6_EEEEEENS3_IJNS3_IJNS3_IJNS3_IJS8_NS4_ILi32EEEEEENS4_ILi0EEEEEESH_EEENS3_IJNS3_IJNS3_IJSH_SH_EEESH_EEENS4_ILi64EEEEEEEEEEENS_10ViewEngineIPN7cutlass6half_tEEEEEC2ERKSP_RKSU_) ;  /* 0xfffbd1d000007944 */ /* 0x022fea0003c3ffff */
        /* <DEDUP_REMOVED lines=16> */
[----:B-1----:R-:W-:Y:S05]  /*4b570*/  CALL.REL.NOINC `($_ZN7cutlass13device_kernelIN5flash19enable_sm80_to_sm89INS1_16FlashAttnBwdSm80INS1_25CollectiveMainloopBwdSm80ILi2ELi2EN4cute5tupleIJNS5_1CILi128EEES8_NS7_ILi64EEEEEENS_6half_tEfNS_4arch4Sm80ELb0ELb0ELb1ELb1ELb1ELb0ELb0ELb0ELi2ELi4ELi4ELi4ELb0EEENS1_21CollectiveEpilogueBwdISA_SB_SD_Li256ELb1ELb0ELi2EEENS1_19SingleTileSchedulerILb1ELb0ELb0ELi128EEEEEEEEEvNT_6ParamsE$_ZZN5flash25CollectiveMainloopBwdSm80ILi2ELi2EN4cute5tupleIJNS1_1CILi128EEES4_NS3_ILi64EEEEEEN7cutlass6half_tEfNS7_4arch4Sm80ELb0ELb0ELb1ELb1ELb1ELb0ELb0ELb0ELi2ELi4ELi4ELi4ELb0EE3mmaINS_16FlashAttnBwdSm80ISB_NS_21CollectiveEpilogueBwdIS6_S8_SA_Li256ELb1ELb0ELi2EEENS_19SingleTileSchedulerILb1ELb0ELb0ELi128EEEE13SharedStorageENS1_6TensorINS1_11ArrayEngineIfLm32EEENS1_6LayoutINS2_IJNS2_IJNS3_ILi2EEESO_EEESO_NS3_ILi4EEEEEENS2_IJNS2_IJNS3_ILi1EEESO_EEESQ_NS3_ILi8EEEEEEEEEEEEbRKNSB_6ParamsERT0_S12_iNS2_IJiiiEEERT_ENKUlvE0_clEv) ;  /* 0xffffb7f000007944 */ /* 0x002fea0003c3ffff */
.L_x_1856:
        /* <DEDUP_REMOVED lines=36> */
.L_x_1861:
[----:B------:R-:W1:Y:S02]  /*4b7c0*/  LDS R2, [R0] ;  /* 0x0000000000027984 */ /* 0x000e640000000800 */
[----:B-1----:R-:W-:-:S06]  /*4b7d0*/  FADD R3, R4, R2 ;  /* 0x0000000204037221 */ /* 0x002fcc0000000000 */
[----:B------:R-:W1:Y:S02]  /*4b7e0*/  ATOMS.CAST.SPIN R3, [R0], R2, R3 ;  /* 0x000000020003738d */ /* 0x000e640001800003 */
[----:B-1----:R-:W-:-:S13]  /*4b7f0*/  ISETP.EQ.U32.AND P0, PT, R3, 0x1, PT ;  /* 0x000000010300780c */ /* 0x002fda0003f02070 */
[----:B------:R-:W-:Y:S05]  /*4b800*/  @!P0 BRA `(.L_x_1861) ;  /* 0xffffffb000008947 */ /* 0x000fea000383ffff */
[----:B------:R-:W-:Y:S05]  /*4b810*/  BRA `(.L_x_1859) ;  /* 0x0000003000007947 */ /* 0x000fea0003800000 */
.L_x_1860:
[----:B------:R-:W2:Y:S02]  /*4b820*/  LD.E R3, [R36.64] ;  /* 0x0000000824037980 */ /* 0x000ea4000c101900 */
[----:B--2---:R-:W-:-:S05]  /*4b830*/  FADD R3, R4, R3 ;  /* 0x0000000304037221 */ /* 0x004fca0000000000 */
[----:B------:R1:W-:Y:S02]  /*4b840*/  ST.E [R36.64], R3 ;  /* 0x0000000324007985 */ /* 0x0003e4000c101908 */
.L_x_1859:
[----:B------:R-:W-:Y:S05]  /*4b850*/  BSYNC B0 ;  /* 0x0000000000007941 */ /* 0x000fea0003800000 */
.L_x_1858:
[----:B------:R-:W2:Y:S01]  /*4b860*/  ATOM.E.ADD.F32.FTZ.RN.STRONG.GPU P0, RZ, [R36.64+0x400], R5 ;  /* 0x0004000524ff798a */ /* 0x000ea2000810e7c8 */
[----:B------:R-:W-:Y:S01]  /*4b870*/  BSSY B0, `(.L_x_1862) ;  /* 0x000000f000007945 */ /* 0x000fe20003800000 */
[----:B--2---:R-:W-:Y:S05]  /*4b880*/  @P0 BRA `(.L_x_1863) ;  /* 0x000000d000000947 */ /* 0x004fea0003800000 */
[----:B------:R-:W2:Y:S02]  /*4b890*/  QSPC.E.S P0, RZ, [R36+0x400] ;  /* 0x0004000024ff73aa */ /* 0x000ea40000000500 */
[----:B--2---:R-:W-:Y:S05]  /*4b8a0*/  @!P0 BRA `(.L_x_1864) ;  /* 0x0000008000008947 */ /* 0x004fea0003800000 */
[----:B------:R-:W-:-:S04]  /*4b8b0*/  IADD3 R0, R36, 0x400, RZ ;  /* 0x0000040024007810 */ /* 0x000fc80007ffe0ff */
[----:B------:R-:W-:-:S05]  /*4b8c0*/  LOP3.LUT R0, R0, 0xffffff, RZ, 0xc0, !PT ;  /* 0x00ffffff00007812 */ /* 0x000fca00078ec0ff */
.L_x_1865:
[----:B------:R-:W2:Y:S02]  /*4b8d0*/  LDS R2, [R0] ;  /* 0x0000000000027984 */ /* 0x000ea40000000800 */
[----:B-12---:R-:W-:-:S06]  /*4b8e0*/  FADD R3, R5, R2 ;  /* 0x0000000205037221 */ /* 0x006fcc0000000000 */
[----:B------:R-:W1:Y:S02]  /*4b8f0*/  ATOMS.CAST.SPIN R3, [R0], R2, R3 ;  /* 0x000000020003738d */ /* 0x000e640001800003 */
[----:B-1----:R-:W-:-:S13]  /*4b900*/  ISETP.EQ.U32.AND P0, PT, R3, 0x1, PT ;  /* 0x000000010300780c */ /* 0x002fda0003f02070 */
[----:B------:R-:W-:Y:S05]  /*4b910*/  @!P0 BRA `(.L_x_1865) ;  /* 0xffffffb000008947 */ /* 0x000fea000383ffff */
[----:B------:R-:W-:Y:S05]  /*4b920*/  BRA `(.L_x_1863) ;  /* 0x0000003000007947 */ /* 0x000fea0003800000 */
.L_x_1864:
[----:B------:R-:W2:Y:S02]  /*4b930*/  LD.E R0, [R36.64+0x400] ;  /* 0x0004000824007980 */ /* 0x000ea4000c101900 */
[----:B--2---:R-:W-:-:S05]  /*4b940*/  FADD R5, R5, R0 ;  /* 0x0000000005057221 */ /* 0x004fca0000000000 */
[----:B------:R2:W-:Y:S02]  /*4b950*/  ST.E [R36.64+0x400], R5 ;  /* 0x0004000524007985 */ /* 0x0005e4000c101908 */
.L_x_1863:
[----:B------:R-:W-:Y:S05]  /*4b960*/  BSYNC B0 ;  /* 0x0000000000007941 */ /* 0x000fea0003800000 */
.L_x_1862:
[----:B------:R-:W3:Y:S01]  /*4b970*/  ATOM.E.ADD.F32.FTZ.RN.STRONG.GPU P0, RZ, [R36.64+0x800], R6 ;  /* 0x0008000624ff798a */ /* 0x000ee2000810e7c8 */
[----:B------:R-:W-:Y:S01]  /*4b980*/  BSSY B0, `(.L_x_1866) ;  /* 0x000000f000007945 */ /* 0x000fe20003800000 */
[----:B---3--:R-:W-:Y:S05]  /*4b990*/  @P0 BRA `(.L_x_1867) ;  /* 0x000000d000000947 */ /* 0x008fea0003800000 */
[----:B------:R-:W3:Y:S02]  /*4b9a0*/  QSPC.E.S P0, RZ, [R36+0x800] ;  /* 0x0008000024ff73aa */ /* 0x000ee40000000500 */
[----:B---3--:R-:W-:Y:S05]  /*4b9b0*/  @!P0 BRA `(.L_x_1868) ;  /* 0x0000008000008947 */ /* 0x008fea0003800000 */
[----:B------:R-:W-:-:S04]  /*4b9c0*/  IADD3 R0, R36, 0x800, RZ ;  /* 0x0000080024007810 */ /* 0x000fc80007ffe0ff */
[----:B------:R-:W-:-:S05]  /*4b9d0*/  LOP3.LUT R0, R0, 0xffffff, RZ, 0xc0, !PT ;  /* 0x00ffffff00007812 */ /* 0x000fca00078ec0ff */
.L_x_1869:
[----:B------:R-:W3:Y:S02]  /*4b9e0*/  LDS R2, [R0] ;  /* 0x0000000000027984 */ /* 0x000ee40000000800 */
[----:B-1-3--:R-:W-:-:S06]  /*4b9f0*/  FADD R3, R6, R2 ;  /* 0x0000000206037221 */ /* 0x00afcc0000000000 */
[----:B------:R-:W1:Y:S02]  /*4ba00*/  ATOMS.CAST.SPIN R3, [R0], R2, R3 ;  /* 0x000000020003738d */ /* 0x000e640001800003 */
[----:B-1----:R-:W-:-:S13]  /*4ba10*/  ISETP.EQ.U32.AND P0, PT, R3, 0x1, PT ;  /* 0x000000010300780c */ /* 0x002fda0003f02070 */
[----:B------:R-:W-:Y:S05]  /*4ba20*/  @!P0 BRA `(.L_x_1869) ;  /* 0xffffffb000008947 */ /* 0x000fea000383ffff */
[----:B------:R-:W-:Y:S05]  /*4ba30*/  BRA `(.L_x_1867) ;  /* 0x0000003000007947 */ /* 0x000fea0003800000 */
.L_x_1868:
[----:B-1----:R-:W3:Y:S02]  /*4ba40*/  LD.E R3, [R36.64+0x800] ;  /* 0x0008000824037980 */ /* 0x002ee4000c101900 */
[----:B---3--:R-:W-:-:S05]  /*4ba50*/  FADD R3, R6, R3 ;  /* 0x0000000306037221 */ /* 0x008fca0000000000 */
[----:B------:R1:W-:Y:S02]  /*4ba60*/  ST.E [R36.64+0x800], R3 ;  /* 0x0008000324007985 */ /* 0x0003e4000c101908 */
.L_x_1867:
[----:B------:R-:W-:Y:S05]  /*4ba70*/  BSYNC B0 ;  /* 0x0000000000007941 */ /* 0x000fea0003800000 */
.L_x_1866:
[----:B------:R-:W3:Y:S01]  /*4ba80*/  ATOM.E.ADD.F32.FTZ.RN.STRONG.GPU P0, RZ, [R36.64+0xc00], R7 ;  /* 0x000c000724ff798a */ /* 0x000ee2000810e7c8 */
[----:B------:R-:W-:Y:S01]  /*4ba90*/  BSSY B0, `(.L_x_1870) ;  /* 0x000000f000007945 */ /* 0x000fe20003800000 */
[----:B---3--:R-:W-:Y:S05]  /*4baa0*/  @P0 BRA `(.L_x_1871) ;  /* 0x000000d000000947 */ /* 0x008fea0003800000 */
[----:B------:R-:W3:Y:S02]  /*4bab0*/  QSPC.E.S P0, RZ, [R36+0xc00] ;  /* 0x000c000024ff73aa */ /* 0x000ee40000000500 */
[----:B---3--:R-:W-:Y:S05]  /*4bac0*/  @!P0 BRA `(.L_x_1872) ;  /* 0x0000008000008947 */ /* 0x008fea0003800000 */
[----:B------:R-:W-:-:S04]  /*4bad0*/  IADD3 R0, R36, 0xc00, RZ ;  /* 0x00000c0024007810 */ /* 0x000fc80007ffe0ff */
[----:B------:R-:W-:-:S05]  /*4bae0*/  LOP3.LUT R0, R0, 0xffffff, RZ, 0xc0, !PT ;  /* 0x00ffffff00007812 */ /* 0x000fca00078ec0ff */
.L_x_1873:
[----:B------:R-:W3:Y:S02]  /*4baf0*/  LDS R2, [R0] ;  /* 0x0000000000027984 */ /* 0x000ee40000000800 */
[----:B-1-3--:R-:W-:-:S06]  /*4bb00*/  FADD R3, R7, R2 ;  /* 0x0000000207037221 */ /* 0x00afcc0000000000 */
[----:B------:R-:W1:Y:S02]  /*4bb10*/  ATOMS.CAST.SPIN R3, [R0], R2, R3 ;  /* 0x000000020003738d */ /* 0x000e640001800003 */
[----:B-1----:R-:W-:-:S13]  /*4bb20*/  ISETP.EQ.U32.AND P0, PT, R3, 0x1, PT ;  /* 0x000000010300780c */ /* 0x002fda0003f02070 */
[----:B------:R-:W-:Y:S05]  /*4bb30*/  @!P0 BRA `(.L_x_1873) ;  /* 0xffffffb000008947 */ /* 0x000fea000383ffff */
[----:B------:R-:W-:Y:S05]  /*4bb40*/  BRA `(.L_x_1871) ;  /* 0x0000003000007947 */ /* 0x000fea0003800000 */
.L_x_1872:
[----:B------:R-:W3:Y:S02]  /*4bb50*/  LD.E R0, [R36.64+0xc00] ;  /* 0x000c000824007980 */ /* 0x000ee4000c101900 */
[----:B---3--:R-:W-:-:S05]  /*4bb60*/  FADD R7, R7, R0 ;  /* 0x0000000007077221 */ /* 0x008fca0000000000 */
[----:B------:R3:W-:Y:S02]  /*4bb70*/  ST.E [R36.64+0xc00], R7 ;  /* 0x000c000724007985 */ /* 0x0007e4000c101908 */
.L_x_1871:
[----:B------:R-:W-:Y:S05]  /*4bb80*/  BSYNC B0 ;  /* 0x0000000000007941 */ /* 0x000fea0003800000 */
.L_x_1870:
[----:B------:R-:W4:Y:S01]  /*4bb90*/  ATOM.E.ADD.F32.FTZ.RN.STRONG.GPU P0, RZ, [R36.64+0x1000], R8 ;  /* 0x0010000824ff798a */ /* 0x000f22000810e7c8 */
[----:B------:R-:W-:Y:S01]  /*4bba0*/  BSSY B0, `(.L_x_1874) ;  /* 0x000000f000007945 */ /* 0x000fe20003800000 */
[----:B----4-:R-:W-:Y:S05]  /*4bbb0*/  @P0 BRA `(.L_x_1875) ;  /* 0x000000d000000947 */ /* 0x010fea0003800000 */
[----:B------:R-:W4:Y:S02]  /*4bbc0*/  QSPC.E.S P0, RZ, [R36+0x1000] ;  /* 0x0010000024ff73aa */ /* 0x000f240000000500 */
[----:B----4-:R-:W-:Y:S05]  /*4bbd0*/  @!P0 BRA `(.L_x_1876) ;  /* 0x0000008000008947 */ /* 0x010fea0003800000 */
[----:B------:R-:W-:-:S04]  /*4bbe0*/  IADD3 R0, R36, 0x1000, RZ ;  /* 0x0000100024007810 */ /* 0x000fc80007ffe0ff */
[----:B------:R-:W-:-:S05]  /*4bbf0*/  LOP3.LUT R0, R0, 0xffffff, RZ, 0xc0, !PT ;  /* 0x00ffffff00007812 */ /* 0x000fca00078ec0ff */
.L_x_1877:
[----:B------:R-:W4:Y:S02]  /*4bc00*/  LDS R2, [R0] ;  /* 0x0000000000027984 */ /* 0x000f240000000800 */
[----:B-1--4-:R-:W-:-:S06]  /*4bc10*/  FADD R3, R8, R2 ;  /* 0x0000000208037221 */ /* 0x012fcc0000000000 */
[----:B------:R-:W1:Y:S02]  /*4bc20*/  ATOMS.CAST.SPIN R3, [R0], R2, R3 ;  /* 0x000000020003738d */ /* 0x000e640001800003 */
[----:B-1----:R-:W-:-:S13]  /*4bc30*/  ISETP.EQ.U32.AND P0, PT, R3, 0x1, PT ;  /* 0x000000010300780c */ /* 0x002fda0003f02070 */
[----:B------:R-:W-:Y:S05]  /*4bc40*/  @!P0 BRA `(.L_x_1877) ;  /* 0xffffffb000008947 */ /* 0x000fea000383ffff */
[----:B------:R-:W-:Y:S05]  /*4bc50*/  BRA `(.L_x_1875) ;  /* 0x0000003000007947 */ /* 0x000fea0003800000 */
.L_x_1876:
[----:B-1----:R-:W4:Y:S02]  /*4bc60*/  LD.E R3, [R36.64+0x1000] ;  /* 0x0010000824037980 */ /* 0x002f24000c101900 */
[----:B----4-:R-:W-:-:S05]  /*4bc70*/  FADD R3, R8, R3 ;  /* 0x0000000308037221 */ /* 0x010fca0000000000 */
[----:B------:R1:W-:Y:S02]  /*4bc80*/  ST.E [R36.64+0x1000], R3 ;  /* 0x0010000324007985 */ /* 0x0003e4000c101908 */
.L_x_1875:
[----:B------:R-:W-:Y:S05]  /*4bc90*/  BSYNC B0 ;  /* 0x0000000000007941 */ /* 0x000fea0003800000 */
.L_x_1874:
[----:B------:R-:W4:Y:S01]  /*4bca0*/  ATOM.E.ADD.F32.FTZ.RN.STRONG.GPU P0, RZ, [R36.64+0x1400], R9 ;  /* 0x0014000924ff798a */ /* 0x000f22000810e7c8 */
[----:B------:R-:W-:Y:S01]  /*4bcb0*/  BSSY B0, `(.L_x_1878) ;  /* 0x000000f000007945 */ /* 0x000fe20003800000 */
[----:B----4-:R-:W-:Y:S05]  /*4bcc0*/  @P0 BRA `(.L_x_1879) ;  /* 0x000000d000000947 */ /* 0x010fea0003800000 */
[----:B------:R-:W4:Y:S02]  /*4bcd0*/  QSPC.E.S P0, RZ, [R36+0x1400] ;  /* 0x0014000024ff73aa */ /* 0x000f240000000500 */
[----:B----4-:R-:W-:Y:S05]  /*4bce0*/  @!P0 BRA `(.L_x_1880) ;  /* 0x0000008000008947 */ /* 0x010fea0003800000 */
[----:B------:R-:W-:-:S04]  /*4bcf0*/  IADD3 R0, R36, 0x1400, RZ ;  /* 0x0000140024007810 */ /* 0x000fc80007ffe0ff */
[----:B------:R-:W-:-:S05]  /*4bd00*/  LOP3.LUT R0, R0, 0xffffff, RZ, 0xc0, !PT ;  /* 0x00ffffff00007812 */ /* 0x000fca00078ec0ff */
.L_x_1881:
[----:B------:R-:W4:Y:S02]  /*4bd10*/  LDS R2, [R0] ;  /* 0x0000000000027984 */ /* 0x000f240000000800 */
[----:B-1--4-:R-:W-:-:S06]  /*4bd20*/  FADD R3, R9, R2 ;  /* 0x0000000209037221 */ /* 0x012fcc0000000000 */
[----:B------:R-:W1:Y:S02]  /*4bd30*/  ATOMS.CAST.SPIN R3, [R0], R2, R3 ;  /* 0x000000020003738d */ /* 0x000e640001800003 */
[----:B-1----:R-:W-:-:S13]  /*4bd40*/  ISETP.EQ.U32.AND P0, PT, R3, 0x1, PT ;  /* 0x000000010300780c */ /* 0x002fda0003f02070 */
[----:B------:R-:W-:Y:S05]  /*4bd50*/  @!P0 BRA `(.L_x_1881) ;  /* 0xffffffb000008947 */ /* 0x000fea000383ffff */
[----:B------:R-:W-:Y:S05]  /*4bd60*/  BRA `(.L_x_1879) ;  /* 0x0000003000007947 */ /* 0x000fea0003800000 */
.L_x_1880:
[----:B------:R-:W4:Y:S02]  /*4bd70*/  LD.E R0, [R36.64+0x1400] ;  /* 0x0014000824007980 */ /* 0x000f24000c101900 */
[----:B----4-:R-:W-:-:S05]  /*4bd80*/  FADD R9, R9, R0 ;  /* 0x0000000009097221 */ /* 0x010fca0000000000 */
[----:B------:R4:W-:Y:S02]  /*4bd90*/  ST.E [R36.64+0x1400], R9 ;  /* 0x0014000924007985 */ /* 0x0009e4000c101908 */
.L_x_1879:
[----:B------:R-:W-:Y:S05]  /*4bda0*/  BSYNC B0 ;  /* 0x0000000000007941 */ /* 0x000fea0003800000 */
.L_x_1878:
[----:B------:R-:W5:Y:S01]  /*4bdb0*/  ATOM.E.ADD.F32.FTZ.RN.STRONG.GPU P0, RZ, [R36.64+0x1800], R10 ;  /* 0x0018000a24ff798a */ /* 0x000f62000810e7c8 */
[----:B------:R-:W-:Y:S01]  /*4bdc0*/  BSSY B0, `(.L_x_1882) ;  /* 0x000000f000007945 */ /* 0x000fe20003800000 */
[----:B-----5:R-:W-:Y:S05]  /*4bdd0*/  @P0 BRA `(.L_x_1883) ;  /* 0x000000d000000947 */ /* 0x020fea0003800000 */
[----:B------:R-:W5:Y:S02]  /*4bde0*/  QSPC.E.S P0, RZ, [R36+0x1800] ;  /* 0x0018000024ff73aa */ /* 0x000f640000000500 */
[----:B-----5:R-:W-:Y:S05]  /*4bdf0*/  @!P0 BRA `(.L_x_1884) ;  /* 0x0000008000008947 */ /* 0x020fea0003800000 */
[----:B------:R-:W-:-:S04]  /*4be00*/  IADD3 R0, R36, 0x1800, RZ ;  /* 0x0000180024007810 */ /* 0x000fc80007ffe0ff */
[----:B------:R-:W-:-:S05]  /*4be10*/  LOP3.LUT R0, R0, 0xffffff, RZ, 0xc0, !PT ;  /* 0x00ffffff00007812 */ /* 0x000fca00078ec0ff */
.L_x_1885:
[----:B------:R-:W5:Y:S02]  /*4be20*/  LDS R2, [R0] ;  /* 0x0000000000027984 */ /* 0x000f640000000800 */
[----:B-1---5:R-:W-:-:S06]  /*4be30*/  FADD R3, R10, R2 ;  /* 0x000000020a037221 */ /* 0x022fcc0000000000 */
[----:B------:R-:W1:Y:S02]  /*4be40*/  ATOMS.CAST.SPIN R3, [R0], R2, R3 ;  /* 0x000000020003738d */ /* 0x000e640001800003 */
[----:B-1----:R-:W-:-:S13]  /*4be50*/  ISETP.EQ.U32.AND P0, PT, R3, 0x1, PT ;  /* 0x000000010300780c */ /* 0x002fda0003f02070 */
[----:B------:R-:W-:Y:S05]  /*4be60*/  @!P0 BRA `(.L_x_1885) ;  /* 0xffffffb000008947 */ /* 0x000fea000383ffff */
[----:B------:R-:W-:Y:S05]  /*4be70*/  BRA `(.L_x_1883) ;  /* 0x0000003000007947 */ /* 0x000fea0003800000 */
.L_x_1884:
[----:B-1----:R-:W5:Y:S02]  /*4be80*/  LD.E R3, [R36.64+0x1800] ;  /* 0x0018000824037980 */ /* 0x002f64000c101900 */
[----:B-----5:R-:W-:-:S05]  /*4be90*/  FADD R3, R10, R3 ;  /* 0x000000030a037221 */ /* 0x020fca0000000000 */
[----:B------:R1:W-:Y:S02]  /*4bea0*/  ST.E [R36.64+0x1800], R3 ;  /* 0x0018000324007985 */ /* 0x0003e4000c101908 */
.L_x_1883:
[----:B------:R-:W-:Y:S05]  /*4beb0*/  BSYNC B0 ;  /* 0x0000000000007941 */ /* 0x000fea0003800000 */
.L_x_1882:
[----:B------:R-:W5:Y:S01]  /*4bec0*/  ATOM.E.ADD.F32.FTZ.RN.STRONG.GPU P0, RZ, [R36.64+0x1c00], R11 ;  /* 0x001c000b24ff798a */ /* 0x000f62000810e7c8 */
[----:B------:R-:W-:Y:S01]  /*4bed0*/  BSSY B0, `(.L_x_1886) ;  /* 0x000000f000007945 */ /* 0x000fe20003800000 */
[----:B-----5:R-:W-:Y:S05]  /*4bee0*/  @P0 BRA `(.L_x_1887) ;  /* 0x000000d000000947 */ /* 0x020fea0003800000 */
[----:B------:R-:W5:Y:S02]  /*4bef0*/  QSPC.E.S P0, RZ, [R36+0x1c00] ;  /* 0x001c000024ff73aa */ /* 0x000f640000000500 */
[----:B-----5:R-:W-:Y:S05]  /*4bf00*/  @!P0 BRA `(.L_x_1888) ;  /* 0x0000008000008947 */ /* 0x020fea0003800000 */
[----:B------:R-:W-:-:S04]  /*4bf10*/  IADD3 R0, R36, 0x1c00, RZ ;  /* 0x00001c0024007810 */ /* 0x000fc80007ffe0ff */
[----:B------:R-:W-:-:S05]  /*4bf20*/  LOP3.LUT R0, R0, 0xffffff, RZ, 0xc0, !PT ;  /* 0x00ffffff00007812 */ /* 0x000fca00078ec0ff */
.L_x_1889:
[----:B------:R-:W5:Y:S02]  /*4bf30*/  LDS R2, [R0] ;  /* 0x0000000000027984 */ /* 0x000f640000000800 */
[----:B-1---5:R-:W-:-:S06]  /*4bf40*/  FADD R3, R11, R2 ;  /* 0x000000020b037221 */ /* 0x022fcc0000000000 */
[----:B------:R-:W1:Y:S02]  /*4bf50*/  ATOMS.CAST.SPIN R3, [R0], R2, R3 ;  /* 0x000000020003738d */ /* 0x000e640001800003 */
[----:B-1----:R-:W-:-:S13]  /*4bf60*/  ISETP.EQ.U32.AND P0, PT, R3, 0x1, PT ;  /* 0x000000010300780c */ /* 0x002fda0003f02070 */
[----:B------:R-:W-:Y:S05]  /*4bf70*/  @!P0 BRA `(.L_x_1889) ;  /* 0xffffffb000008947 */ /* 0x000fea000383ffff */
[----:B------:R-:W-:Y:S05]  /*4bf80*/  BRA `(.L_x_1887) ;  /* 0x0000003000007947 */ /* 0x000fea0003800000 */
.L_x_1888:
[----:B------:R-:W5:Y:S02]  /*4bf90*/  LD.E R0, [R36.64+0x1c00] ;  /* 0x001c000824007980 */ /* 0x000f64000c101900 */
[----:B-----5:R-:W-:-:S05]  /*4bfa0*/  FADD R11, R11, R0 ;  /* 0x000000000b0b7221 */ /* 0x020fca0000000000 */
[----:B------:R1:W-:Y:S02]  /*4bfb0*/  ST.E [R36.64+0x1c00], R11 ;  /* 0x001c000b24007985 */ /* 0x0003e4000c101908 */
.L_x_1887:
[----:B------:R-:W-:Y:S05]  /*4bfc0*/  BSYNC B0 ;  /* 0x0000000000007941 */ /* 0x000fea0003800000 */
.L_x_1886:
[----:B------:R-:W5:Y:S01]  /*4bfd0*/  ATOM.E.ADD.F32.FTZ.RN.STRONG.GPU P0, RZ, [R36.64+0x2000], R16 ;  /* 0x0020001024ff798a */ /* 0x000f62000810e7c8 */
[----:B------:R-:W-:Y:S01]  /*4bfe0*/  BSSY B0, `(.L_x_1890) ;  /* 0x000000f000007945 */ /* 0x000fe20003800000 */
[----:B-----5:R-:W-:Y:S05]  /*4bff0*/  @P0 BRA `(.L_x_1891) ;  /* 0x000000d000000947 */ /* 0x020fea0003800000 */
[----:B------:R-:W5:Y:S02]  /*4c000*/  QSPC.E.S P0, RZ, [R36+0x2000] ;  /* 0x0020000024ff73aa */ /* 0x000f640000000500 */
[----:B-----5:R-:W-:Y:S05]  /*4c010*/  @!P0 BRA `(.L_x_1892) ;  /* 0x0000008000008947 */ /* 0x020fea0003800000 */
[----:B------:R-:W-:-:S04]  /*4c020*/  IADD3 R0, R36, 0x2000, RZ ;  /* 0x0000200024007810 */ /* 0x000fc80007ffe0ff */
[----:B------:R-:W-:-:S05]  /*4c030*/  LOP3.LUT R0, R0, 0xffffff, RZ, 0xc0, !PT ;  /* 0x00ffffff00007812 */ /* 0x000fca00078ec0ff */
.L_x_1893:
[----:B------:R-:W5:Y:S02]  /*4c040*/  LDS R2, [R0] ;  /* 0x0000000000027984 */ /* 0x000f640000000800 */
[----:B-1---5:R-:W-:-:S06]  /*4c050*/  FADD R3, R16, R2 ;  /* 0x0000000210037221 */ /* 0x022fcc0000000000 */
[----:B------:R-:W1:Y:S02]  /*4c060*/  ATOMS.CAST.SPIN R3, [R0], R2, R3 ;  /* 0x000000020003738d */ /* 0x000e640001800003 */
[----:B-1----:R-:W-:-:S13]  /*4c070*/  ISETP.EQ.U32.AND P0, PT, R3, 0x1, PT ;  /* 0x000000010300780c */ /* 0x002fda0003f02070 */
[----:B------:R-:W-:Y:S05]  /*4c080*/  @!P0 BRA `(.L_x_1893) ;  /* 0xffffffb000008947 */ /* 0x000fea000383ffff */
[----:B------:R-:W-:Y:S05]  /*4c090*/  BRA `(.L_x_1891) ;  /* 0x0000003000007947 */ /* 0x000fea0003800000 */
.L_x_1892:
[----:B-1----:R-:W5:Y:S02]  /*4c0a0*/  LD.E R3, [R36.64+0x2000] ;  /* 0x0020000824037980 */ /* 0x002f64000c101900 */
[----:B-----5:R-:W-:-:S05]  /*4c0b0*/  FADD R3, R16, R3 ;  /* 0x0000000310037221 */ /* 0x020fca0000000000 */
[----:B------:R1:W-:Y:S02]  /*4c0c0*/  ST.E [R36.64+0x2000], R3 ;  /* 0x0020000324007985 */ /* 0x0003e4000c101908 */
.L_x_1891:
[----:B------:R-:W-:Y:S05]  /*4c0d0*/  BSYNC B0 ;  /* 0x0000000000007941 */ /* 0x000fea0003800000 */
.L_x_1890:
[----:B------:R-:W5:Y:S01]  /*4c0e0*/  ATOM.E.ADD.F32.FTZ.RN.STRONG.GPU P0, RZ, [R36.64+0x2400], R17 ;  /* 0x0024001124ff798a */ /* 0x000f62000810e7c8 */
[----:B------:R-:W-:Y:S01]  /*4c0f0*/  BSSY B0, `(.L_x_1894) ;  /* 0x000000f000007945 */ /* 0x000fe20003800000 */
[----:B-----5:R-:W-:Y:S05]  /*4c100*/  @P0 BRA `(.L_x_1895) ;  /* 0x000000d000000947 */ /* 0x020fea0003800000 */
[----:B------:R-:W5:Y:S02]  /*4c110*/  QSPC.E.S P0, RZ, [R36+0x2400] ;  /* 0x0024000024ff73aa */ /* 0x000f640000000500 */
[----:B-----5:R-:W-:Y:S05]  /*4c120*/  @!P0 BRA `(.L_x_1896) ;  /* 0x0000008000008947 */ /* 0x020fea0003800000 */
[----:B------:R-:W-:-:S04]  /*4c130*/  IADD3 R0, R36, 0x2400, RZ ;  /* 0x0000240024007810 */ /* 0x000fc80007ffe0ff */
[----:B------:R-:W-:-:S05]  /*4c140*/  LOP3.LUT R0, R0, 0xffffff, RZ, 0xc0, !PT ;  /* 0x00ffffff00007812 */ /* 0x000fca00078ec0ff */
.L_x_1897:
[----:B------:R-:W5:Y:S02]  /*4c150*/  LDS R2, [R0] ;  /* 0x0000000000027984 */ /* 0x000f640000000800 */
[----:B-1---5:R-:W-:-:S06]  /*4c160*/  FADD R3, R17, R2 ;  /* 0x0000000211037221 */ /* 0x022fcc0000000000 */
[----:B------:R-:W1:Y:S02]  /*4c170*/  ATOMS.CAST.SPIN R3, [R0], R2, R3 ;  /* 0x000000020003738d */ /* 0x000e640001800003 */
[----:B-1----:R-:W-:-:S13]  /*4c180*/  ISETP.EQ.U32.AND P0, PT, R3, 0x1, PT ;  /* 0x000000010300780c */ /* 0x002fda0003f02070 */
[----:B------:R-:W-:Y:S05]  /*4c190*/  @!P0 BRA `(.L_x_1897) ;  /* 0xffffffb000008947 */ /* 0x000fea000383ffff */
[----:B------:R-:W-:Y:S05]  /*4c1a0*/  BRA `(.L_x_1895) ;  /* 0x0000003000007947 */ /* 0x000fea0003800000 */
.L_x_1896:
[----:B------:R-:W5:Y:S02]  /*4c1b0*/  LD.E R0, [R36.64+0x2400] ;  /* 0x0024000824007980 */ /* 0x000f64000c101900 */
[----:B-----5:R-:W-:-:S05]  /*4c1c0*/  FADD R17, R17, R0 ;  /* 0x0000000011117221 */ /* 0x020fca0000000000 */
[----:B------:R1:W-:Y:S02]  /*4c1d0*/  ST.E [R36.64+0x2400], R17 ;  /* 0x0024001124007985 */ /* 0x0003e4000c101908 */
.L_x_1895:
[----:B------:R-:W-:Y:S05]  /*4c1e0*/  BSYNC B0 ;  /* 0x0000000000007941 */ /* 0x000fea0003800000 */
.L_x_1894:
[----:B------:R-:W5:Y:S01]  /*4c1f0*/  ATOM.E.ADD.F32.FTZ.RN.STRONG.GPU P0, RZ, [R36.64+0x2800], R18 ;  /* 0x0028001224ff798a */ /* 0x000f62000810e7c8 */
[----:B------:R-:W-:Y:S01]  /*4c200*/  BSSY B0, `(.L_x_1898) ;  /* 0x000000f000007945 */ /* 0x000fe20003800000 */
[----:B-----5:R-:W-:Y:S05]  /*4c210*/  @P0 BRA `(.L_x_1899) ;  /* 0x000000d000000947 */ /* 0x020fea0003800000 */
[----:B------:R-:W5:Y:S02]  /*4c220*/  QSPC.E.S P0, RZ, [R36+0x2800] ;  /* 0x0028000024ff73aa */ /* 0x000f640000000500 */
[----:B-----5:R-:W-:Y:S05]  /*4c230*/  @!P0 BRA `(.L_x_1900) ;  /* 0x0000008000008947 */ /* 0x020fea0003800000 */
[----:B------:R-:W-:-:S04]  /*4c240*/  IADD3 R0, R36, 0x2800, RZ ;  /* 0x0000280024007810 */ /* 0x000fc80007ffe0ff */
[----:B------:R-:W-:-:S05]  /*4c250*/  LOP3.LUT R0, R0, 0xffffff, RZ, 0xc0, !PT ;  /* 0x00ffffff00007812 */ /* 0x000fca00078ec0ff */
.L_x_1901:
[----:B------:R-:W5:Y:S02]  /*4c260*/  LDS R2, [R0] ;  /* 0x0000000000027984 */ /* 0x000f640000000800 */
[----:B-1---5:R-:W-:-:S06]  /*4c270*/  FADD R3, R18, R2 ;  /* 0x0000000212037221 */ /* 0x022fcc0000000000 */
[----:B------:R-:W1:Y:S02]  /*4c280*/  ATOMS.CAST.SPIN R3, [R0], R2, R3 ;  /* 0x000000020003738d */ /* 0x000e640001800003 */
[----:B-1----:R-:W-:-:S13]  /*4c290*/  ISETP.EQ.U32.AND P0, PT, R3, 0x1, PT ;  /* 0x000000010300780c */ /* 0x002fda0003f02070 */
[----:B------:R-:W-:Y:S05]  /*4c2a0*/  @!P0 BRA `(.L_x_1901) ;  /* 0xffffffb000008947 */ /* 0x000fea000383ffff */
[----:B------:R-:W-:Y:S05]  /*4c2b0*/  BRA `(.L_x_1899) ;  /* 0x0000003000007947 */ /* 0x000fea0003800000 */
.L_x_1900:
[----:B-1----:R-:W5:Y:S02]  /*4c2c0*/  LD.E R3, [R36.64+0x2800] ;  /* 0x0028000824037980 */ /* 0x002f64000c101900 */
[----:B-----5:R-:W-:-:S05]  /*4c2d0*/  FADD R3, R18, R3 ;  /* 0x0000000312037221 */ /* 0x020fca0000000000 */
[----:B------:R1:W-:Y:S02]  /*4c2e0*/  ST.E [R36.64+0x2800], R3 ;  /* 0x0028000324007985 */ /* 0x0003e4000c101908 */
.L_x_1899:
[----:B------:R-:W-:Y:S05]  /*4c2f0*/  BSYNC B0 ;  /* 0x0000000000007941 */ /* 0x000fea0003800000 */
.L_x_1898:
[----:B------:R-:W5:Y:S01]  /*4c300*/  ATOM.E.ADD.F32.FTZ.RN.STRONG.GPU P0, RZ, [R36.64+0x2c00], R19 ;  /* 0x002c001324ff798a */ /* 0x000f62000810e7c8 */
[----:B------:R-:W-:Y:S01]  /*4c310*/  BSSY B0, `(.L_x_1902) ;  /* 0x000000f000007945 */ /* 0x000fe20003800000 */
[----:B-----5:R-:W-:Y:S05]  /*4c320*/  @P0 BRA `(.L_x_1903) ;  /* 0x000000d000000947 */ /* 0x020fea0003800000 */
[----:B------:R-:W5:Y:S02]  /*4c330*/  QSPC.E.S P0, RZ, [R36+0x2c00] ;  /* 0x002c000024ff73aa */ /* 0x000f640000000500 */
[----:B-----5:R-:W-:Y:S05]  /*4c340*/  @!P0 BRA `(.L_x_1904) ;  /* 0x0000008000008947 */ /* 0x020fea0003800000 */
[----:B------:R-:W-:-:S04]  /*4c350*/  IADD3 R0, R36, 0x2c00, RZ ;  /* 0x00002c0024007810 */ /* 0x000fc80007ffe0ff */
[----:B------:R-:W-:-:S05]  /*4c360*/  LOP3.LUT R0, R0, 0xffffff, RZ, 0xc0, !PT ;  /* 0x00ffffff00007812 */ /* 0x000fca00078ec0ff */
.L_x_1905:
[----:B------:R-:W5:Y:S02]  /*4c370*/  LDS R2, [R0] ;  /* 0x0000000000027984 */ /* 0x000f640000000800 */
[----:B-1---5:R-:W-:-:S06]  /*4c380*/  FADD R3, R19, R2 ;  /* 0x0000000213037221 */ /* 0x022fcc0000000000 */
[----:B------:R-:W1:Y:S02]  /*4c390*/  ATOMS.CAST.SPIN R3, [R0], R2, R3 ;  /* 0x000000020003738d */ /* 0x000e640001800003 */
[----:B-1----:R-:W-:-:S13]  /*4c3a0*/  ISETP.EQ.U32.AND P0, PT, R3, 0x1, PT ;  /* 0x000000010300780c */ /* 0x002fda0003f02070 */
[----:B------:R-:W-:Y:S05]  /*4c3b0*/  @!P0 BRA `(.L_x_1905) ;  /* 0xffffffb000008947 */ /* 0x000fea000383ffff */
[----:B------:R-:W-:Y:S05]  /*4c3c0*/  BRA `(.L_x_1903) ;  /* 0x0000003000007947 */ /* 0x000fea0003800000 */
.L_x_1904:
[----:B------:R-:W5:Y:S02]  /*4c3d0*/  LD.E R0, [R36.64+0x2c00] ;  /* 0x002c000824007980 */ /* 0x000f64000c101900 */
[----:B-----5:R-:W-:-:S05]  /*4c3e0*/  FADD R19, R19, R0 ;  /* 0x0000000013137221 */ /* 0x020fca0000000000 */
[----:B------:R1:W-:Y:S02]  /*4c3f0*/  ST.E [R36.64+0x2c00], R19 ;  /* 0x002c001324007985 */ /* 0x0003e4000c101908 */
.L_x_1903:
[----:B------:R-:W-:Y:S05]  /*4c400*/  BSYNC B0 ;  /* 0x0000000000007941 */ /* 0x000fea0003800000 */
.L_x_1902:
[----:B------:R-:W5:Y:S01]  /*4c410*/  ATOM.E.ADD.F32.FTZ.RN.STRONG.GPU P0, RZ, [R36.64+0x3000], R12 ;  /* 0x0030000c24ff798a */ /* 0x000f62000810e7c8 */
[----:B------:R-:W-:Y:S01]  /*4c420*/  BSSY B0, `(.L_x_1906) ;  /* 0x000000f000007945 */ /* 0x000fe20003800000 */
[----:B-----5:R-:W-:Y:S05]  /*4c430*/  @P0 BRA `(.L_x_1907) ;  /* 0x000000d000000947 */ /* 0x020fea0003800000 */
[----:B------:R-:W5:Y:S02]  /*4c440*/  QSPC.E.S P0, RZ, [R36+0x3000] ;  /* 0x0030000024ff73aa */ /* 0x000f640000000500 */
[----:B-----5:R-:W-:Y:S05]  /*4c450*/  @!P0 BRA `(.L_x_1908) ;  /* 0x0000008000008947 */ /* 0x020fea0003800000 */
[----:B------:R-:W-:-:S04]  /*4c460*/  IADD3 R0, R36, 0x3000, RZ ;  /* 0x0000300024007810 */ /* 0x000fc80007ffe0ff */
[----:B------:R-:W-:-:S05]  /*4c470*/  LOP3.LUT R0, R0, 0xffffff, RZ, 0xc0, !PT ;  /* 0x00ffffff00007812 */ /* 0x000fca00078ec0ff */
.L_x_1909:
[----:B------:R-:W5:Y:S02]  /*4c480*/  LDS R2, [R0] ;  /* 0x0000000000027984 */ /* 0x000f640000000800 */
[----:B-1---5:R-:W-:-:S06]  /*4c490*/  FADD R3, R12, R2 ;  /* 0x000000020c037221 */ /* 0x022fcc0000000000 */
[----:B------:R-:W1:Y:S02]  /*4c4a0*/  ATOMS.CAST.SPIN R3, [R0], R2, R3 ;  /* 0x000000020003738d */ /* 0x000e640001800003 */
[----:B-1----:R-:W-:-:S13]  /*4c4b0*/  ISETP.EQ.U32.AND P0, PT, R3, 0x1, PT ;  /* 0x000000010300780c */ /* 0x002fda0003f02070 */
[----:B------:R-:W-:Y:S05]  /*4c4c0*/  @!P0 BRA `(.L_x_1909) ;  /* 0xffffffb000008947 */ /* 0x000fea000383ffff */
[----:B------:R-:W-:Y:S05]  /*4c4d0*/  BRA `(.L_x_1907) ;  /* 0x0000003000007947 */ /* 0x000fea0003800000 */
.L_x_1908:
[----:B-1----:R-:W5:Y:S02]  /*4c4e0*/  LD.E R3, [R36.64+0x3000] ;  /* 0x0030000824037980 */ /* 0x002f64000c101900 */
[----:B-----5:R-:W-:-:S05]  /*4c4f0*/  FADD R3, R12, R3 ;  /* 0x000000030c037221 */ /* 0x020fca0000000000 */
[----:B------:R1:W-:Y:S02]  /*4c500*/  ST.E [R36.64+0x3000], R3 ;  /* 0x0030000324007985 */ /* 0x0003e4000c101908 */
.L_x_1907:
[----:B------:R-:W-:Y:S05]  /*4c510*/  BSYNC B0 ;  /* 0x0000000000007941 */ /* 0x000fea0003800000 */
.L_x_1906:
[----:B------:R-:W5:Y:S01]  /*4c520*/  ATOM.E.ADD.F32.FTZ.RN.STRONG.GPU P0, RZ, [R36.64+0x3400], R13 ;  /* 0x0034000d24ff798a */ /* 0x000f62000810e7c8 */
[----:B------:R-:W-:Y:S01]  /*4c530*/  BSSY B0, `(.L_x_1910) ;  /* 0x000000f000007945 */ /* 0x000fe20003800000 */
[----:B-----5:R-:W-:Y:S05]  /*4c540*/  @P0 BRA `(.L_x_1911) ;  /* 0x000000d000000947 */ /* 0x020fea0003800000 */
[----:B------:R-:W5:Y:S02]  /*4c550*/  QSPC.E.S P0, RZ, [R36+0x3400] ;  /* 0x0034000024ff73aa */ /* 0x000f640000000500 */
[----:B-----5:R-:W-:Y:S05]  /*4c560*/  @!P0 BRA `(.L_x_1912) ;  /* 0x0000008000008947 */ /* 0x020fea0003800000 */
[----:B------:R-:W-:-:S04]  /*4c570*/  IADD3 R0, R36, 0x3400, RZ ;  /* 0x0000340024007810 */ /* 0x000fc80007ffe0ff */
[----:B------:R-:W-:-:S05]  /*4c580*/  LOP3.LUT R0, R0, 0xffffff, RZ, 0xc0, !PT ;  /* 0x00ffffff00007812 */ /* 0x000fca00078ec0ff */
.L_x_1913:
[----:B------:R-:W5:Y:S02]  /*4c590*/  LDS R2, [R0] ;  /* 0x0000000000027984 */ /* 0x000f640000000800 */
[----:B-1---5:R-:W-:-:S06]  /*4c5a0*/  FADD R3, R13, R2 ;  /* 0x000000020d037221 */ /* 0x022fcc0000000000 */
[----:B------:R-:W1:Y:S02]  /*4c5b0*/  ATOMS.CAST.SPIN R3, [R0], R2, R3 ;  /* 0x000000020003738d */ /* 0x000e640001800003 */
[----:B-1----:R-:W-:-:S13]  /*4c5c0*/  ISETP.EQ.U32.AND P0, PT, R3, 0x1, PT ;  /* 0x000000010300780c */ /* 0x002fda0003f02070 */
[----:B------:R-:W-:Y:S05]  /*4c5d0*/  @!P0 BRA `(.L_x_1913) ;  /* 0xffffffb000008947 */ /* 0x000fea000383ffff */
[----:B------:R-:W-:Y:S05]  /*4c5e0*/  BRA `(.L_x_1911) ;  /* 0x0000003000007947 */ /* 0x000fea0003800000 */
.L_x_1912:
[----:B------:R-:W5:Y:S02]  /*4c5f0*/  LD.E R0, [R36.64+0x3400] ;  /* 0x0034000824007980 */ /* 0x000f64000c101900 */
[----:B-----5:R-:W-:-:S05]  /*4c600*/  FADD R13, R13, R0 ;  /* 0x000000000d0d7221 */ /* 0x020fca0000000000 */
[----:B------:R1:W-:Y:S02]  /*4c610*/  ST.E [R36.64+0x3400], R13 ;  /* 0x0034000d24007985 */ /* 0x0003e4000c101908 */
.L_x_1911:
[----:B------:R-:W-:Y:S05]  /*4c620*/  BSYNC B0 ;  /* 0x0000000000007941 */ /* 0x000fea0003800000 */
.L_x_1910:
[----:B------:R-:W5:Y:S01]  /*4c630*/  ATOM.E.ADD.F32.FTZ.RN.STRONG.GPU P0, RZ, [R36.64+0x3800], R14 ;  /* 0x0038000e24ff798a */ /* 0x000f62000810e7c8 */
[----:B------:R-:W-:Y:S01]  /*4c640*/  BSSY B0, `(.L_x_1914) ;  /* 0x000000f000007945 */ /* 0x000fe20003800000 */
[----:B-----5:R-:W-:Y:S05]  /*4c650*/  @P0 BRA `(.L_x_1915) ;  /* 0x000000d000000947 */ /* 0x020fea0003800000 */
[----:B------:R-:W5:Y:S02]  /*4c660*/  QSPC.E.S P0, RZ, [R36+0x3800] ;  /* 0x0038000024ff73aa */ /* 0x000f640000000500 */
[----:B-----5:R-:W-:Y:S05]  /*4c670*/  @!P0 BRA `(.L_x_1916) ;  /* 0x0000008000008947 */ /* 0x020fea0003800000 */
[----:B------:R-:W-:-:S04]  /*4c680*/  IADD3 R0, R36, 0x3800, RZ ;  /* 0x0000380024007810 */ /* 0x000fc80007ffe0ff */
[----:B------:R-:W-:-:S05]  /*4c690*/  LOP3.LUT R0, R0, 0xffffff, RZ, 0xc0, !PT ;  /* 0x00ffffff00007812 */ /* 0x000fca00078ec0ff */
.L_x_1917:
[----:B------:R-:W5:Y:S02]  /*4c6a0*/  LDS R2, [R0] ;  /* 0x0000000000027984 */ /* 0x000f640000000800 */
[----:B-1---5:R-:W-:-:S06]  /*4c6b0*/  FADD R3, R14, R2 ;  /* 0x000000020e037221 */ /* 0x022fcc0000000000 */
[----:B------:R-:W1:Y:S02]  /*4c6c0*/  ATOMS.CAST.SPIN R3, [R0], R2, R3 ;  /* 0x000000020003738d */ /* 0x000e640001800003 */
[----:B-1----:R-:W-:-:S13]  /*4c6d0*/  ISETP.EQ.U32.AND P0, PT, R3, 0x1, PT ;  /* 0x000000010300780c */ /* 0x002fda0003f02070 */
[----:B------:R-:W-:Y:S05]  /*4c6e0*/  @!P0 BRA `(.L_x_1917) ;  /* 0xffffffb000008947 */ /* 0x000fea000383ffff */
[----:B------:R-:W-:Y:S05]  /*4c6f0*/  BRA `(.L_x_1915) ;  /* 0x0000003000007947 */ /* 0x000fea0003800000 */
.L_x_1916:
[----:B-1----:R-:W5:Y:S02]  /*4c700*/  LD.E R3, [R36.64+0x3800] ;  /* 0x0038000824037980 */ /* 0x002f64000c101900 */
[----:B-----5:R-:W-:-:S05]  /*4c710*/  FADD R3, R14, R3 ;  /* 0x000000030e037221 */ /* 0x020fca0000000000 */
[----:B------:R1:W-:Y:S02]  /*4c720*/  ST.E [R36.64+0x3800], R3 ;  /* 0x0038000324007985 */ /* 0x0003e4000c101908 */
.L_x_1915:
[----:B------:R-:W-:Y:S05]  /*4c730*/  BSYNC B0 ;  /* 0x0000000000007941 */ /* 0x000fea0003800000 */
.L_x_1914:
[----:B------:R-:W5:Y:S01]  /*4c740*/  ATOM.E.ADD.F32.FTZ.RN.STRONG.GPU P0, RZ, [R36.64+0x3c00], R15 ;  /* 0x003c000f24ff798a */ /* 0x000f62000810e7c8 */
[----:B------:R-:W-:Y:S01]  /*4c750*/  BSSY B0, `(.L_x_1918) ;  /* 0x000000f000007945 */ /* 0x000fe20003800000 */
[----:B-----5:R-:W-:Y:S05]  /*4c760*/  @P0 BRA `(.L_x_1919) ;  /* 0x000000d000000947 */ /* 0x020fea0003800000 */
[----:B------:R-:W5:Y:S02]  /*4c770*/  QSPC.E.S P0, RZ, [R36+0x3c00] ;  /* 0x003c000024ff73aa */ /* 0x000f640000000500 */
[----:B-----5:R-:W-:Y:S05]  /*4c780*/  @!P0 BRA `(.L_x_1920) ;  /* 0x0000008000008947 */ /* 0x020fea0003800000 */
[----:B------:R-:W-:-:S04]  /*4c790*/  IADD3 R0, R36, 0x3c00, RZ ;  /* 0x00003c0024007810 */ /* 0x000fc80007ffe0ff */
[----:B------:R-:W-:-:S05]  /*4c7a0*/  LOP3.LUT R0, R0, 0xffffff, RZ, 0xc0, !PT ;  /* 0x00ffffff00007812 */ /* 0x000fca00078ec0ff */
.L_x_1921:
[----:B------:R-:W5:Y:S02]  /*4c7b0*/  LDS R2, [R0] ;  /* 0x0000000000027984 */ /* 0x000f640000000800 */
[----:B-1---5:R-:W-:-:S06]  /*4c7c0*/  FADD R3, R15, R2 ;  /* 0x000000020f037221 */ /* 0x022fcc0000000000 */
[----:B------:R-:W1:Y:S02]  /*4c7d0*/  ATOMS.CAST.SPIN R3, [R0], R2, R3 ;  /* 0x000000020003738d */ /* 0x000e640001800003 */
[----:B-1----:R-:W-:-:S13]  /*4c7e0*/  ISETP.EQ.U32.AND P0, PT, R3, 0x1, PT ;  /* 0x000000010300780c */ /* 0x002fda0003f02070 */
[----:B------:R-:W-:Y:S05]  /*4c7f0*/  @!P0 BRA `(.L_x_1921) ;  /* 0xffffffb000008947 */ /* 0x000fea000383ffff */
[----:B------:R-:W-:Y:S05]  /*4c800*/  BRA `(.L_x_1919) ;  /* 0x0000003000007947 */ /* 0x000fea0003800000 */
.L_x_1920:
[----:B------:R-:W5:Y:S02]  /*4c810*/  LD.E R0, [R36.64+0x3c00] ;  /* 0x003c000824007980 */ /* 0x000f64000c101900 */
[----:B-----5:R-:W-:-:S05]  /*4c820*/  FADD R15, R15, R0 ;  /* 0x000000000f0f7221 */ /* 0x020fca0000000000 */
[----:B------:R1:W-:Y:S02]  /*4c830*/  ST.E [R36.64+0x3c00], R15 ;  /* 0x003c000f24007985 */ /* 0x0003e4000c101908 */
.L_x_1919:
[----:B------:R-:W-:Y:S05]  /*4c840*/  BSYNC B0 ;  /* 0x0000000000007941 */ /* 0x000fea0003800000 */
.L_x_1918:
[----:B------:R-:W5:Y:S01]  /*4c850*/  ATOM.E.ADD.F32.FTZ.RN.STRONG.GPU P0, RZ, [R36.64+0x4000], R20 ;  /* 0x0040001424ff798a */ /* 0x000f62000810e7c8 */
[----:B------:R-:W-:Y:S01]  /*4c860*/  BSSY B0, `(.L_x_1922) ;  /* 0x000000f000007945 */ /* 0x000fe20003800000 */
[----:B-----5:R-:W-:Y:S05]  /*4c870*/  @P0 BRA `(.L_x_1923) ;  /* 0x000000d000000947 */ /* 0x020fea0003800000 */
[----:B------:R-:W5:Y:S02]  /*4c880*/  QSPC.E.S P0, RZ, [R36+0x4000] ;  /* 0x0040000024ff73aa */ /* 0x000f640000000500 */
[----:B-----5:R-:W-:Y:S05]  /*4c890*/  @!P0 BRA `(.L_x_1924) ;  /* 0x0000008000008947 */ /* 0x020fea0003800000 */
[----:B------:R-:W-:-:S04]  /*4c8a0*/  IADD3 R0, R36, 0x4000, RZ ;  /* 0x0000400024007810 */ /* 0x000fc80007ffe0ff */
[----:B------:R-:W-:-:S05]  /*4c8b0*/  LOP3.LUT R0, R0, 0xffffff, RZ, 0xc0, !PT ;  /* 0x00ffffff00007812 */ /* 0x000fca00078ec0ff */
.L_x_1925:
[----:B------:R-:W5:Y:S02]  /*4c8c0*/  LDS R2, [R0] ;  /* 0x0000000000027984 */ /* 0x000f640000000800 */
[----:B-1---5:R-:W-:-:S06]  /*4c8d0*/  FADD R3, R20, R2 ;  /* 0x0000000214037221 */ /* 0x022fcc0000000000 */
[----:B------:R-:W1:Y:S02]  /*4c8e0*/  ATOMS.CAST.SPIN R3, [R0], R2, R3 ;  /* 0x000000020003738d */ /* 0x000e640001800003 */
[----:B-1----:R-:W-:-:S13]  /*4c8f0*/  ISETP.EQ.U32.AND P0, PT, R3, 0x1, PT ;  /* 0x000000010300780c */ /* 0x002fda0003f02070 */
[----:B------:R-:W-:Y:S05]  /*4c900*/  @!P0 BRA `(.L_x_1925) ;  /* 0xffffffb000008947 */ /* 0x000fea000383ffff */
[----:B------:R-:W-:Y:S05]  /*4c910*/  BRA `(.L_x_1923) ;  /* 0x0000003000007947 */ /* 0x000fea0003800000 */
.L_x_1924:
[----:B-1----:R-:W5:Y:S02]  /*4c920*/  LD.E R3, [R36.64+0x4000] ;  /* 0x0040000824037980 */ /* 0x002f64000c101900 */
[----:B-----5:R-:W-:-:S05]  /*4c930*/  FADD R3, R20, R3 ;  /* 0x0000000314037221 */ /* 0x020fca0000000000 */
[----:B------:R1:W-:Y:S02]  /*4c940*/  ST.E [R36.64+0x4000], R3 ;  /* 0x0040000324007985 */ /* 0x0003e4000c101908 */
.L_x_1923:
[----:B------:R-:W-:Y:S05]  /*4c950*/  BSYNC B0 ;  /* 0x0000000000007941 */ /* 0x000fea0003800000 */
.L_x_1922:
[----:B------:R-:W5:Y:S01]  /*4c960*/  ATOM.E.ADD.F32.FTZ.RN.STRONG.GPU P0, RZ, [R36.64+0x4400], R21 ;  /* 0x0044001524ff798a */ /* 0x000f62000810e7c8 */
[----:B------:R-:W-:Y:S01]  /*4c970*/  BSSY B0, `(.L_x_1926) ;  /* 0x000000f000007945 */ /* 0x000fe20003800000 */
[----:B-----5:R-:W-:Y:S05]  /*4c980*/  @P0 BRA `(.L_x_1927) ;  /* 0x000000d000000947 */ /* 0x020fea0003800000 */
[----:B------:R-:W5:Y:S02]  /*4c990*/  QSPC.E.S P0, RZ, [R36+0x4400] ;  /* 0x0044000024ff73aa */ /* 0x000f640000000500 */
[----:B-----5:R-:W-:Y:S05]  /*4c9a0*/  @!P0 BRA `(.L_x_1928) ;  /* 0x0000008000008947 */ /* 0x020fea0003800000 */
[----:B------:R-:W-:-:S04]  /*4c9b0*/  IADD3 R0, R36, 0x4400, RZ ;  /* 0x0000440024007810 */ /* 0x000fc80007ffe0ff */
[----:B------:R-:W-:-:S05]  /*4c9c0*/  LOP3.LUT R0, R0, 0xffffff, RZ, 0xc0, !PT ;  /* 0x00ffffff00007812 */ /* 0x000fca00078ec0ff */
.L_x_1929:
[----:B------:R-:W5:Y:S02]  /*4c9d0*/  LDS R2, [R0] ;  /* 0x0000000000027984 */ /* 0x000f640000000800 */
[----:B-1---5:R-:W-:-:S06]  /*4c9e0*/  FADD R3, R21, R2 ;  /* 0x0000000215037221 */ /* 0x022fcc0000000000 */
[----:B------:R-:W1:Y:S02]  /*4c9f0*/  ATOMS.CAST.SPIN R3, [R0], R2, R3 ;  /* 0x000000020003738d */ /* 0x000e640001800003 */
[----:B-1----:R-:W-:-:S13]  /*4ca00*/  ISETP.EQ.U32.AND P0, PT, R3, 0x1, PT ;  /* 0x000000010300780c */ /* 0x002fda0003f02070 */
[----:B------:R-:W-:Y:S05]  /*4ca10*/  @!P0 BRA `(.L_x_1929) ;  /* 0xffffffb000008947 */ /* 0x000fea000383ffff */
[----:B------:R-:W-:Y:S05]  /*4ca20*/  BRA `(.L_x_1927) ;  /* 0x0000003000007947 */ /* 0x000fea0003800000 */
.L_x_1928:
[----:B------:R-:W5:Y:S02]  /*4ca30*/  LD.E R0, [R36.64+0x4400] ;  /* 0x0044000824007980 */ /* 0x000f64000c101900 */
[----:B-----5:R-:W-:-:S05]  /*4ca40*/  FADD R21, R21, R0 ;  /* 0x0000000015157221 */ /* 0x020fca0000000000 */
[----:B------:R1:W-:Y:S02]  /*4ca50*/  ST.E [R36.64+0x4400], R21 ;  /* 0x0044001524007985 */ /* 0x0003e4000c101908 */
.L_x_1927:
[----:B------:R-:W-:Y:S05]  /*4ca60*/  BSYNC B0 ;  /* 0x0000000000007941 */ /* 0x000fea0003800000 */
.L_x_1926:
[----:B------:R-:W5:Y:S01]  /*4ca70*/  ATOM.E.ADD.F32.FTZ.RN.STRONG.GPU P0, RZ, [R36.64+0x4800], R22 ;  /* 0x0048001624ff798a */ /* 0x000f62000810e7c8 */
[----:B------:R-:W-:Y:S01]  /*4ca80*/  BSSY B0, `(.L_x_1930) ;  /* 0x000000f000007945 */ /* 0x000fe20003800000 */
[----:B-----5:R-:W-:Y:S05]  /*4ca90*/  @P0 BRA `(.L_x_1931) ;  /* 0x000000d000000947 */ /* 0x020fea0003800000 */
[----:B------:R-:W5:Y:S02]  /*4caa0*/  QSPC.E.S P0, RZ, [R36+0x4800] ;  /* 0x0048000024ff73aa */ /* 0x000f640000000500 */
[----:B-----5:R-:W-:Y:S05]  /*4cab0*/  @!P0 BRA `(.L_x_1932) ;  /* 0x0000008000008947 */ /* 0x020fea0003800000 */
[----:B------:R-:W-:-:S04]  /*4cac0*/  IADD3 R0, R36, 0x4800, RZ ;  /* 0x0000480024007810 */ /* 0x000fc80007ffe0ff */
[----:B------:R-:W-:-:S05]  /*4cad0*/  LOP3.LUT R0, R0, 0xffffff, RZ, 0xc0, !PT ;  /* 0x00ffffff00007812 */ /* 0x000fca00078ec0ff */
.L_x_1933:
[----:B------:R-:W5:Y:S02]  /*4cae0*/  LDS R2, [R0] ;  /* 0x0000000000027984 */ /* 0x000f640000000800 */
[----:B-1---5:R-:W-:-:S06]  /*4caf0*/  FADD R3, R22, R2 ;  /* 0x0000000216037221 */ /* 0x022fcc0000000000 */
[----:B------:R-:W1:Y:S02]  /*4cb00*/  ATOMS.CAST.SPIN R3, [R0], R2, R3 ;  /* 0x000000020003738d */ /* 0x000e640001800003 */
[----:B-1----:R-:W-:-:S13]  /*4cb10*/  ISETP.EQ.U32.AND P0, PT, R3, 0x1, PT ;  /* 0x000000010300780c */ /* 0x002fda0003f02070 */
[----:B------:R-:W-:Y:S05]  /*4cb20*/  @!P0 BRA `(.L_x_1933) ;  /* 0xffffffb000008947 */ /* 0x000fea000383ffff */
[----:B------:R-:W-:Y:S05]  /*4cb30*/  BRA `(.L_x_1931) ;  /* 0x0000003000007947 */ /* 0x000fea0003800000 */
.L_x_1932:
[----:B-1----:R-:W5:Y:S02]  /*4cb40*/  LD.E R3, [R36.64+0x4800] ;  /* 0x0048000824037980 */ /* 0x002f64000c101900 */
[----:B-----5:R-:W-:-:S05]  /*4cb50*/  FADD R3, R22, R3 ;  /* 0x0000000316037221 */ /* 0x020fca0000000000 */
[----:B------:R1:W-:Y:S02]  /*4cb60*/  ST.E [R36.64+0x4800], R3 ;  /* 0x0048000324007985 */ /* 0x0003e4000c101908 */
.L_x_1931:
[----:B------:R-:W-:Y:S05]  /*4cb70*/  BSYNC B0 ;  /* 0x0000000000007941 */ /* 0x000fea0003800000 */
.L_x_1930:
[----:B------:R-:W5:Y:S01]  /*4cb80*/  ATOM.E.ADD.F32.FTZ.RN.STRONG.GPU P0, RZ, [R36.64+0x4c00], R23 ;  /* 0x004c001724ff798a */ /* 0x000f62000810e7c8 */
[----:B------:R-:W-:Y:S01]  /*4cb90*/  BSSY B0, `(.L_x_1934) ;  /* 0x000000f000007945 */ /* 0x000fe20003800000 */
[----:B-----5:R-:W-:Y:S05]  /*4cba0*/  @P0 BRA `(.L_x_1935) ;  /* 0x000000d000000947 */ /* 0x020fea0003800000 */
[----:B------:R-:W5:Y:S02]  /*4cbb0*/  QSPC.E.S P0, RZ, [R36+0x4c00] ;  /* 0x004c000024ff73aa */ /* 0x000f640000000500 */
[----:B-----5:R-:W-:Y:S05]  /*4cbc0*/  @!P0 BRA `(.L_x_1936) ;  /* 0x0000008000008947 */ /* 0x020fea0003800000 */
[----:B------:R-:W-:-:S04]  /*4cbd0*/  IADD3 R0, R36, 0x4c00, RZ ;  /* 0x00004c0024007810 */ /* 0x000fc80007ffe0ff */
[----:B------:R-:W-:-:S05]  /*4cbe0*/  LOP3.LUT R0, R0, 0xffffff, RZ, 0xc0, !PT ;  /* 0x00ffffff00007812 */ /* 0x000fca00078ec0ff */
.L_x_1937:
[----:B------:R-:W5:Y:S02]  /*4cbf0*/  LDS R2, [R0] ;  /* 0x0000000000027984 */ /* 0x000f640000000800 */
[----:B-1---5:R-:W-:-:S06]  /*4cc00*/  FADD R3, R23, R2 ;  /* 0x0000000217037221 */ /* 0x022fcc0000000000 */
[----:B------:R-:W1:Y:S02]  /*4cc10*/  ATOMS.CAST.SPIN R3, [R0], R2, R3 ;  /* 0x000000020003738d */ /* 0x000e640001800003 */
[----:B-1----:R-:W-:-:S13]  /*4cc20*/  ISETP.EQ.U32.AND P0, PT, R3, 0x1, PT ;  /* 0x000000010300780c */ /* 0x002fda0003f02070 */
[----:B------:R-:W-:Y:S05]  /*4cc30*/  @!P0 BRA `(.L_x_1937) ;  /* 0xffffffb000008947 */ /* 0x000fea000383ffff */
[----:B------:R-:W-:Y:S05]  /*4cc40*/  BRA `(.L_x_1935) ;  /* 0x0000003000007947 */ /* 0x000fea0003800000 */
.L_x_1936:
[----:B------:R-:W5:Y:S02]  /*4cc50*/  LD.E R0, [R36.64+0x4c00] ;  /* 0x004c000824007980 */ /* 0x000f64000c101900 */
[----:B-----5:R-:W-:-:S05]  /*4cc60*/  FADD R23, R23, R0 ;  /* 0x0000000017177221 */ /* 0x020fca0000000000 */
[----:B------:R1:W-:Y:S02]  /*4cc70*/  ST.E [R36.64+0x4c00], R23 ;  /* 0x004c001724007985 */ /* 0x0003e4000c101908 */
.L_x_1935:
[----:B------:R-:W-:Y:S05]  /*4cc80*/  BSYNC B0 ;  /* 0x0000000000007941 */ /* 0x000fea0003800000 */
.L_x_1934:
[----:B------:R-:W5:Y:S01]  /*4cc90*/  ATOM.E.ADD.F32.FTZ.RN.STRONG.GPU P0, RZ, [R36.64+0x5000], R24 ;  /* 0x0050001824ff798a */ /* 0x000f62000810e7c8 */
[----:B------:R-:W-:Y:S01]  /*4cca0*/  BSSY B0, `(.L_x_1938) ;  /* 0x000000f000007945 */ /* 0x000fe20003800000 */
[----:B-----5:R-:W-:Y:S05]  /*4ccb0*/  @P0 BRA `(.L_x_1939) ;  /* 0x000000d000000947 */ /* 0x020fea0003800000 */
[----:B------:R-:W5:Y:S02]  /*4ccc0*/  QSPC.E.S P0, RZ, [R36+0x5000] ;  /* 0x0050000024ff73aa */ /* 0x000f640000000500 */
[----:B-----5:R-:W-:Y:S05]  /*4ccd0*/  @!P0 BRA `(.L_x_1940) ;  /* 0x0000008000008947 */ /* 0x020fea0003800000 */
[----:B------:R-:W-:-:S04]  /*4cce0*/  IADD3 R0, R36, 0x5000, RZ ;  /* 0x0000500024007810 */ /* 0x000fc80007ffe0ff */
[----:B------:R-:W-:-:S05]  /*4ccf0*/  LOP3.LUT R0, R0, 0xffffff, RZ, 0xc0, !PT ;  /* 0x00ffffff00007812 */ /* 0x000fca00078ec0ff */
.L_x_1941:
[----:B------:R-:W5:Y:S02]  /*4cd00*/  LDS R2, [R0] ;  /* 0x0000000000027984 */ /* 0x000f640000000800 */
[----:B-1---5:R-:W-:-:S06]  /*4cd10*/  FADD R3, R24, R2 ;  /* 0x0000000218037221 */ /* 0x022fcc0000000000 */
[----:B------:R-:W1:Y:S02]  /*4cd20*/  ATOMS.CAST.SPIN R3, [R0], R2, R3 ;  /* 0x000000020003738d */ /* 0x000e640001800003 */
[----:B-1----:R-:W-:-:S13]  /*4cd30*/  ISETP.EQ.U32.AND P0, PT, R3, 0x1, PT ;  /* 0x000000010300780c */ /* 0x002fda0003f02070 */
[----:B------:R-:W-:Y:S05]  /*4cd40*/  @!P0 BRA `(.L_x_1941) ;  /* 0xffffffb000008947 */ /* 0x000fea000383ffff */
[----:B------:R-:W-:Y:S05]  /*4cd50*/  BRA `(.L_x_1939) ;  /* 0x0000003000007947 */ /* 0x000fea0003800000 */
.L_x_1940:
[----:B-1----:R-:W5:Y:S02]  /*4cd60*/  LD.E R3, [R36.64+0x5000] ;  /* 0x0050000824037980 */ /* 0x002f64000c101900 */
[----:B-----5:R-:W-:-:S05]  /*4cd70*/  FADD R3, R24, R3 ;  /* 0x0000000318037221 */ /* 0x020fca0000000000 */
[----:B------:R1:W-:Y:S02]  /*4cd80*/  ST.E [R36.64+0x5000], R3 ;  /* 0x0050000324007985 */ /* 0x0003e4000c101908 */
.L_x_1939:
[----:B------:R-:W-:Y:S05]  /*4cd90*/  BSYNC B0 ;  /* 0x0000000000007941 */ /* 0x000fea0003800000 */
.L_x_1938:
[----:B------:R-:W5:Y:S01]  /*4cda0*/  ATOM.E.ADD.F32.FTZ.RN.STRONG.GPU P0, RZ, [R36.64+0x5400], R25 ;  /* 0x0054001924ff798a */ /* 0x000f62000810e7c8 */
[----:B------:R-:W-:Y:S01]  /*4cdb0*/  BSSY B0, `(.L_x_1942) ;  /* 0x000000f000007945 */ /* 0x000fe20003800000 */
[----:B-----5:R-:W-:Y:S05]  /*4cdc0*/  @P0 BRA `(.L_x_1943) ;  /* 0x000000d000000947 */ /* 0x020fea0003800000 */
[----:B------:R-:W5:Y:S02]  /*4cdd0*/  QSPC.E.S P0, RZ, [R36+0x5400] ;  /* 0x0054000024ff73aa */ /* 0x000f640000000500 */
[----:B-----5:R-:W-:Y:S05]  /*4cde0*/  @!P0 BRA `(.L_x_1944) ;  /* 0x0000008000008947 */ /* 0x020fea0003800000 */
[----:B------:R-:W-:-:S04]  /*4cdf0*/  IADD3 R0, R36, 0x5400, RZ ;  /* 0x0000540024007810 */ /* 0x000fc80007ffe0ff */
[----:B------:R-:W-:-:S05]  /*4ce00*/  LOP3.LUT R0, R0, 0xffffff, RZ, 0xc0, !PT ;  /* 0x00ffffff00007812 */ /* 0x000fca00078ec0ff */
.L_x_1945:
[----:B------:R-:W5:Y:S02]  /*4ce10*/  LDS R2, [R0] ;  /* 0x0000000000027984 */ /* 0x000f640000000800 */
[----:B-1---5:R-:W-:-:S06]  /*4ce20*/  FADD R3, R25, R2 ;  /* 0x0000000219037221 */ /* 0x022fcc0000000000 */
[----:B------:R-:W1:Y:S02]  /*4ce30*/  ATOMS.CAST.SPIN R3, [R0], R2, R3 ;  /* 0x000000020003738d */ /* 0x000e640001800003 */
[----:B-1----:R-:W-:-:S13]  /*4ce40*/  ISETP.EQ.U32.AND P0, PT, R3, 0x1, PT ;  /* 0x000000010300780c */ /* 0x002fda0003f02070 */
[----:B------:R-:W-:Y:S05]  /*4ce50*/  @!P0 BRA `(.L_x_1945) ;  /* 0xffffffb000008947 */ /* 0x000fea000383ffff */
[----:B------:R-:W-:Y:S05]  /*4ce60*/  BRA `(.L_x_1943) ;  /* 0x0000003000007947 */ /* 0x000fea0003800000 */
.L_x_1944:
[----:B------:R-:W5:Y:S02]  /*4ce70*/  LD.E R0, [R36.64+0x5400] ;  /* 0x0054000824007980 */ /* 0x000f64000c101900 */
[----:B-----5:R-:W-:-:S05]  /*4ce80*/  FADD R25, R25, R0 ;  /* 0x0000000019197221 */ /* 0x020fca0000000000 */
[----:B------:R1:W-:Y:S02]  /*4ce90*/  ST.E [R36.64+0x5400], R25 ;  /* 0x0054001924007985 */ /* 0x0003e4000c101908 */
.L_x_1943:
[----:B------:R-:W-:Y:S05]  /*4cea0*/  BSYNC B0 ;  /* 0x0000000000007941 */ /* 0x000fea0003800000 */
.L_x_1942:
[----:B------:R-:W5:Y:S01]  /*4ceb0*/  ATOM.E.ADD.F32.FTZ.RN.STRONG.GPU P0, RZ, [R36.64+0x5800], R26 ;  /* 0x0058001a24ff798a */ /* 0x000f62000810e7c8 */
[----:B------:R-:W-:Y:S01]  /*4cec0*/  BSSY B0, `(.L_x_1946) ;  /* 0x000000f000007945 */ /* 0x000fe20003800000 */
[----:B-----5:R-:W-:Y:S05]  /*4ced0*/  @P0 BRA `(.L_x_1947) ;  /* 0x000000d000000947 */ /* 0x020fea0003800000 */
[----:B------:R-:W5:Y:S02]  /*4cee0*/  QSPC.E.S P0, RZ, [R36+0x5800] ;  /* 0x0058000024ff73aa */ /* 0x000f640000000500 */
[----:B-----5:R-:W-:Y:S05]  /*4cef0*/  @!P0 BRA `(.L_x_1948) ;  /* 0x0000008000008947 */ /* 0x020fea0003800000 */
[----:B------:R-:W-:-:S04]  /*4cf00*/  IADD3 R0, R36, 0x5800, RZ ;  /* 0x0000580024007810 */ /* 0x000fc80007ffe0ff */
[----:B------:R-:W-:-:S05]  /*4cf10*/  LOP3.LUT R0, R0, 0xffffff, RZ, 0xc0, !PT ;  /* 0x00ffffff00007812 */ /* 0x000fca00078ec0ff */
.L_x_1949:
[----:B------:R-:W5:Y:S02]  /*4cf20*/  LDS R2, [R0] ;  /* 0x0000000000027984 */ /* 0x000f640000000800 */
[----:B-1---5:R-:W-:-:S06]  /*4cf30*/  FADD R3, R26, R2 ;  /* 0x000000021a037221 */ /* 0x022fcc0000000000 */
[----:B------:R-:W1:Y:S02]  /*4cf40*/  ATOMS.CAST.SPIN R3, [R0], R2, R3 ;  /* 0x000000020003738d */ /* 0x000e640001800003 */
[----:B-1----:R-:W-:-:S13]  /*4cf50*/  ISETP.EQ.U32.AND P0, PT, R3, 0x1, PT ;  /* 0x000000010300780c */ /* 0x002fda0003f02070 */
[----:B------:R-:W-:Y:S05]  /*4cf60*/  @!P0 BRA `(.L_x_1949) ;  /* 0xffffffb000008947 */ /* 0x000fea000383ffff */
[----:B------:R-:W-:Y:S05]  /*4cf70*/  BRA `(.L_x_1947) ;  /* 0x0000003000007947 */ /* 0x000fea0003800000 */
.L_x_1948:
[----:B-1----:R-:W5:Y:S02]  /*4cf80*/  LD.E R3, [R36.64+0x5800] ;  /* 0x0058000824037980 */ /* 0x002f64000c101900 */
[----:B-----5:R-:W-:-:S05]  /*4cf90*/  FADD R3, R26, R3 ;  /* 0x000000031a037221 */ /* 0x020fca0000000000 */
[----:B------:R1:W-:Y:S02]  /*4cfa0*/  ST.E [R36.64+0x5800], R3 ;  /* 0x0058000324007985 */ /* 0x0003e4000c101908 */
.L_x_1947:
[----:B------:R-:W-:Y:S05]  /*4cfb0*/  BSYNC B0 ;  /* 0x0000000000007941 */ /* 0x000fea0003800000 */
.L_x_1946:
[----:B------:R-:W5:Y:S01]  /*4cfc0*/  ATOM.E.ADD.F32.FTZ.RN.STRONG.GPU P0, RZ, [R36.64+0x5c00], R27 ;  /* 0x005c001b24ff798a */ /* 0x000f62000810e7c8 */
[----:B------:R-:W-:Y:S01]  /*4cfd0*/  BSSY B0, `(.L_x_1950) ;  /* 0x000000f000007945 */ /* 0x000fe20003800000 */
[----:B-----5:R-:W-:Y:S05]  /*4cfe0*/  @P0 BRA `(.L_x_1951) ;  /* 0x000000d000000947 */ /* 0x020fea0003800000 */
[----:B------:R-:W5:Y:S02]  /*4cff0*/  QSPC.E.S P0, RZ, [R36+0x5c00] ;  /* 0x005c000024ff73aa */ /* 0x000f640000000500 */
[----:B-----5:R-:W-:Y:S05]  /*4d000*/  @!P0 BRA `(.L_x_1952) ;  /* 0x0000008000008947 */ /* 0x020fea0003800000 */
[----:B------:R-:W-:-:S04]  /*4d010*/  IADD3 R0, R36, 0x5c00, RZ ;  /* 0x00005c0024007810 */ /* 0x000fc80007ffe0ff */
[----:B------:R-:W-:-:S05]  /*4d020*/  LOP3.LUT R0, R0, 0xffffff, RZ, 0xc0, !PT ;  /* 0x00ffffff00007812 */ /* 0x000fca00078ec0ff */
.L_x_1953:
[----:B------:R-:W5:Y:S02]  /*4d030*/  LDS R2, [R0] ;  /* 0x0000000000027984 */ /* 0x000f640000000800 */
[----:B-1---5:R-:W-:-:S06]  /*4d040*/  FADD R3, R27, R2 ;  /* 0x000000021b037221 */ /* 0x022fcc0000000000 */
[----:B------:R-:W1:Y:S02]  /*4d050*/  ATOMS.CAST.SPIN R3, [R0], R2, R3 ;  /* 0x000000020003738d */ /* 0x000e640001800003 */
[----:B-1----:R-:W-:-:S13]  /*4d060*/  ISETP.EQ.U32.AND P0, PT, R3, 0x1, PT ;  /* 0x000000010300780c */ /* 0x002fda0003f02070 */
[----:B------:R-:W-:Y:S05]  /*4d070*/  @!P0 BRA `(.L_x_1953) ;  /* 0xffffffb000008947 */ /* 0x000fea000383ffff */
[----:B------:R-:W-:Y:S05]  /*4d080*/  BRA `(.L_x_1951) ;  /* 0x0000003000007947 */ /* 0x000fea0003800000 */
.L_x_1952:
[----:B------:R-:W5:Y:S02]  /*4d090*/  LD.E R0, [R36.64+0x5c00] ;  /* 0x005c000824007980 */ /* 0x000f64000c101900 */
[----:B-----5:R-:W-:-:S05]  /*4d0a0*/  FADD R27, R27, R0 ;  /* 0x000000001b1b7221 */ /* 0x020fca0000000000 */
[----:B------:R1:W-:Y:S02]  /*4d0b0*/  ST.E [R36.64+0x5c00], R27 ;  /* 0x005c001b24007985 */ /* 0x0003e4000c101908 */
.L_x_1951:
[----:B------:R-:W-:Y:S05]  /*4d0c0*/  BSYNC B0 ;  /* 0x0000000000007941 */ /* 0x000fea0003800000 */
.L_x_1950:
[----:B------:R-:W5:Y:S01]  /*4d0d0*/  ATOM.E.ADD.F32.FTZ.RN.STRONG.GPU P0, RZ, [R36.64+0x6000], R32 ;  /* 0x0060002024ff798a */ /* 0x000f62000810e7c8 */
[----:B------:R-:W-:Y:S01]  /*4d0e0*/  BSSY B0, `(.L_x_1954) ;  /* 0x000000f000007945 */ /* 0x000fe20003800000 */
[----:B-----5:R-:W-:Y:S05]  /*4d0f0*/  @P0 BRA `(.L_x_1955) ;  /* 0x000000d000000947 */ /* 0x020fea0003800000 */
[----:B------:R-:W5:Y:S02]  /*4d100*/  QSPC.E.S P0, RZ, [R36+0x6000] ;  /* 0x0060000024ff73aa */ /* 0x000f640000000500 */
[----:B-----5:R-:W-:Y:S05]  /*4d110*/  @!P0 BRA `(.L_x_1956) ;  /* 0x0000008000008947 */ /* 0x020fea0003800000 */
[----:B------:R-:W-:-:S04]  /*4d120*/  IADD3 R0, R36, 0x6000, RZ ;  /* 0x0000600024007810 */ /* 0x000fc80007ffe0ff */
[----:B------:R-:W-:-:S05]  /*4d130*/  LOP3.LUT R0, R0, 0xffffff, RZ, 0xc0, !PT ;  /* 0x00ffffff00007812 */ /* 0x000fca00078ec0ff */
.L_x_1957:
[----:B------:R-:W5:Y:S02]  /*4d140*/  LDS R2, [R0] ;  /* 0x0000000000027984 */ /* 0x000f640000000800 */
[----:B-1---5:R-:W-:-:S06]  /*4d150*/  FADD R3, R32, R2 ;  /* 0x0000000220037221 */ /* 0x022fcc0000000000 */
[----:B------:R-:W1:Y:S02]  /*4d160*/  ATOMS.CAST.SPIN R3, [R0], R2, R3 ;  /* 0x000000020003738d */ /* 0x000e640001800003 */
[----:B-1----:R-:W-:-:S13]  /*4d170*/  ISETP.EQ.U32.AND P0, PT, R3, 0x1, PT ;  /* 0x000000010300780c */ /* 0x002fda0003f02070 */
[----:B------:R-:W-:Y:S05]  /*4d180*/  @!P0 BRA `(.L_x_1957) ;  /* 0xffffffb000008947 */ /* 0x000fea000383ffff */
[----:B------:R-:W-:Y:S05]  /*4d190*/  BRA `(.L_x_1955) ;  /* 0x0000003000007947 */ /* 0x000fea0003800000 */
.L_x_1956:
[----:B-1----:R-:W5:Y:S02]  /*4d1a0*/  LD.E R3, [R36.64+0x6000] ;  /* 0x0060000824037980 */ /* 0x002f64000c101900 */
[----:B-----5:R-:W-:-:S05]  /*4d1b0*/  FADD R3, R32, R3 ;  /* 0x0000000320037221 */ /* 0x020fca0000000000 */
[----:B------:R1:W-:Y:S02]  /*4d1c0*/  ST.E [R36.64+0x6000], R3 ;  /* 0x0060000324007985 */ /* 0x0003e4000c101908 */
.L_x_1955:
[----:B------:R-:W-:Y:S05]  /*4d1d0*/  BSYNC B0 ;  /* 0x0000000000007941 */ /* 0x000fea0003800000 */
.L_x_1954:
[----:B------:R-:W5:Y:S01]  /*4d1e0*/  ATOM.E.ADD.F32.FTZ.RN.STRONG.GPU P0, RZ, [R36.64+0x6400], R33 ;  /* 0x0064002124ff798a */ /* 0x000f62000810e7c8 */
[----:B------:R-:W-:Y:S01]  /*4d1f0*/  BSSY B0, `(.L_x_1958) ;  /* 0x000000f000007945 */ /* 0x000fe20003800000 */
[----:B-----5:R-:W-:Y:S05]  /*4d200*/  @P0 BRA `(.L_x_1959) ;  /* 0x000000d000000947 */ /* 0x020fea0003800000 */
[----:B------:R-:W5:Y:S02]  /*4d210*/  QSPC.E.S P0, RZ, [R36+0x6400] ;  /* 0x0064000024ff73aa */ /* 0x000f640000000500 */
[----:B-----5:R-:W-:Y:S05]  /*4d220*/  @!P0 BRA `(.L_x_1960) ;  /* 0x0000008000008947 */ /* 0x020fea0003800000 */
[----:B------:R-:W-:-:S04]  /*4d230*/  IADD3 R0, R36, 0x6400, RZ ;  /* 0x0000640024007810 */ /* 0x000fc80007ffe0ff */
[----:B------:R-:W-:-:S05]  /*4d240*/  LOP3.LUT R0, R0, 0xffffff, RZ, 0xc0, !PT ;  /* 0x00ffffff00007812 */ /* 0x000fca00078ec0ff */
.L_x_1961:
[----:B------:R-:W5:Y:S02]  /*4d250*/  LDS R2, [R0] ;  /* 0x0000000000027984 */ /* 0x000f640000000800 */
[----:B-1---5:R-:W-:-:S06]  /*4d260*/  FADD R3, R33, R2 ;  /* 0x0000000221037221 */ /* 0x022fcc0000000000 */
[----:B------:R-:W1:Y:S02]  /*4d270*/  ATOMS.CAST.SPIN R3, [R0], R2, R3 ;  /* 0x000000020003738d */ /* 0x000e640001800003 */
[----:B-1----:R-:W-:-:S13]  /*4d280*/  ISETP.EQ.U32.AND P0, PT, R3, 0x1, PT ;  /* 0x000000010300780c */ /* 0x002fda0003f02070 */
[----:B------:R-:W-:Y:S05]  /*4d290*/  @!P0 BRA `(.L_x_1961) ;  /* 0xffffffb000008947 */ /* 0x000fea000383ffff */
[----:B------:R-:W-:Y:S05]  /*4d2a0*/  BRA `(.L_x_1959) ;  /* 0x0000003000007947 */ /* 0x000fea0003800000 */
.L_x_1960:
[----:B------:R-:W5:Y:S02]  /*4d2b0*/  LD.E R0, [R36.64+0x6400] ;  /* 0x0064000824007980 */ /* 0x000f64000c101900 */
[----:B-----5:R-:W-:-:S05]  /*4d2c0*/  FADD R33, R33, R0 ;  /* 0x0000000021217221 */ /* 0x020fca0000000000 */
[----:B------:R1:W-:Y:S02]  /*4d2d0*/  ST.E [R36.64+0x6400], R33 ;  /* 0x0064002124007985 */ /* 0x0003e4000c101908 */
.L_x_1959:
[----:B------:R-:W-:Y:S05]  /*4d2e0*/  BSYNC B0 ;  /* 0x0000000000007941 */ /* 0x000fea0003800000 */
.L_x_1958:
[----:B------:R-:W5:Y:S01]  /*4d2f0*/  ATOM.E.ADD.F32.FTZ.RN.STRONG.GPU P0, RZ, [R36.64+0x6800], R34 ;  /* 0x0068002224ff798a */ /* 0x000f62000810e7c8 */
[----:B------:R-:W-:Y:S01]  /*4d300*/  BSSY B0, `(.L_x_1962) ;  /* 0x000000f000007945 */ /* 0x000fe20003800000 */
[----:B-----5:R-:W-:Y:S05]  /*4d310*/  @P0 BRA `(.L_x_1963) ;  /* 0x000000d000000947 */ /* 0x020fea0003800000 */
[----:B------:R-:W5:Y:S02]  /*4d320*/  QSPC.E.S P0, RZ, [R36+0x6800] ;  /* 0x0068000024ff73aa */ /* 0x000f640000000500 */
[----:B-----5:R-:W-:Y:S05]  /*4d330*/  @!P0 BRA `(.L_x_1964) ;  /* 0x0000008000008947 */ /* 0x020fea0003800000 */
[----:B------:R-:W-:-:S04]  /*4d340*/  IADD3 R0, R36, 0x6800, RZ ;  /* 0x0000680024007810 */ /* 0x000fc80007ffe0ff */
[----:B------:R-:W-:-:S05]  /*4d350*/  LOP3.LUT R0, R0, 0xffffff, RZ, 0xc0, !PT ;  /* 0x00ffffff00007812 */ /* 0x000fca00078ec0ff */
.L_x_1965:
[----:B------:R-:W5:Y:S02]  /*4d360*/  LDS R2, [R0] ;  /* 0x0000000000027984 */ /* 0x000f640000000800 */
[----:B-1---5:R-:W-:-:S06]  /*4d370*/  FADD R3, R34, R2 ;  /* 0x0000000222037221 */ /* 0x022fcc0000000000 */
[----:B------:R-:W1:Y:S02]  /*4d380*/  ATOMS.CAST.SPIN R3, [R0], R2, R3 ;  /* 0x000000020003738d */ /* 0x000e640001800003 */
[----:B-1----:R-:W-:-:S13]  /*4d390*/  ISETP.EQ.U32.AND P0, PT, R3, 0x1, PT ;  /* 0x000000010300780c */ /* 0x002fda0003f02070 */
[----:B------:R-:W-:Y:S05]  /*4d3a0*/  @!P0 BRA `(.L_x_1965) ;  /* 0xffffffb000008947 */ /* 0x000fea000383ffff */
[----:B------:R-:W-:Y:S05]  /*4d3b0*/  BRA `(.L_x_1963) ;  /* 0x0000003000007947 */ /* 0x000fea0003800000 */
.L_x_1964:
[----:B-1----:R-:W5:Y:S02]  /*4d3c0*/  LD.E R3, [R36.64+0x6800] ;  /* 0x0068000824037980 */ /* 0x002f64000c101900 */
[----:B-----5:R-:W-:-:S05]  /*4d3d0*/  FADD R3, R34, R3 ;  /* 0x0000000322037221 */ /* 0x020fca0000000000 */
[----:B------:R1:W-:Y:S02]  /*4d3e0*/  ST.E [R36.64+0x6800], R3 ;  /* 0x0068000324007985 */ /* 0x0003e4000c101908 */
.L_x_1963:
[----:B------:R-:W-:Y:S05]  /*4d3f0*/  BSYNC B0 ;  /* 0x0000000000007941 */ /* 0x000fea0003800000 */
.L_x_1962:
[----:B------:R-:W5:Y:S01]  /*4d400*/  ATOM.E.ADD.F32.FTZ.RN.STRONG.GPU P0, RZ, [R36.64+0x6c00], R35 ;  /* 0x006c002324ff798a */ /* 0x000f62000810e7c8 */
[----:B------:R-:W-:Y:S01]  /*4d410*/  BSSY B0, `(.L_x_1966) ;  /* 0x000000f000007945 */ /* 0x000fe20003800000 */
[----:B-----5:R-:W-:Y:S05]  /*4d420*/  @P0 BRA `(.L_x_1967) ;  /* 0x000000d000000947 */ /* 0x020fea0003800000 */
[----:B------:R-:W5:Y:S02]  /*4d430*/  QSPC.E.S P0, RZ, [R36+0x6c00] ;  /* 0x006c000024ff73aa */ /* 0x000f640000000500 */
[----:B-----5:R-:W-:Y:S05]  /*4d440*/  @!P0 BRA `(.L_x_1968) ;  /* 0x0000008000008947 */ /* 0x020fea0003800000 */
[----:B------:R-:W-:-:S04]  /*4d450*/  IADD3 R0, R36, 0x6c00, RZ ;  /* 0x00006c0024007810 */ /* 0x000fc80007ffe0ff */
[----:B------:R-:W-:-:S05]  /*4d460*/  LOP3.LUT R0, R0, 0xffffff, RZ, 0xc0, !PT ;  /* 0x00ffffff00007812 */ /* 0x000fca00078ec0ff */
.L_x_1969:
[----:B------:R-:W5:Y:S02]  /*4d470*/  LDS R2, [R0] ;  /* 0x0000000000027984 */ /* 0x000f640000000800 */
[----:B-1---5:R-:W-:-:S06]  /*4d480*/  FADD R3, R35, R2 ;  /* 0x0000000223037221 */ /* 0x022fcc0000000000 */
[----:B------:R-:W1:Y:S02]  /*4d490*/  ATOMS.CAST.SPIN R3, [R0], R2, R3 ;  /* 0x000000020003738d */ /* 0x000e640001800003 */
[----:B-1----:R-:W-:-:S13]  /*4d4a0*/  ISETP.EQ.U32.AND P0, PT, R3, 0x1, PT ;  /* 0x000000010300780c */ /* 0x002fda0003f02070 */
[----:B------:R-:W-:Y:S05]  /*4d4b0*/  @!P0 BRA `(.L_x_1969) ;  /* 0xffffffb000008947 */ /* 0x000fea000383ffff */
[----:B------:R-:W-:Y:S05]  /*4d4c0*/  BRA `(.L_x_1967) ;  /* 0x0000003000007947 */ /* 0x000fea0003800000 */
.L_x_1968:
[----:B------:R-:W5:Y:S02]  /*4d4d0*/  LD.E R0, [R36.64+0x6c00] ;  /* 0x006c000824007980 */ /* 0x000f64000c101900 */
[----:B-----5:R-:W-:-:S05]  /*4d4e0*/  FADD R35, R35, R0 ;  /* 0x0000000023237221 */ /* 0x020fca0000000000 */
[----:B------:R1:W-:Y:S02]  /*4d4f0*/  ST.E [R36.64+0x6c00], R35 ;  /* 0x006c002324007985 */ /* 0x0003e4000c101908 */
.L_x_1967:
[----:B------:R-:W-:Y:S05]  /*4d500*/  BSYNC B0 ;  /* 0x0000000000007941 */ /* 0x000fea0003800000 */
.L_x_1966:
[----:B------:R-:W5:Y:S01]  /*4d510*/  ATOM.E.ADD.F32.FTZ.RN.STRONG.GPU P0, RZ, [R36.64+0x7000], R28 ;  /* 0x0070001c24ff798a */ /* 0x000f62000810e7c8 */
[----:B------:R-:W-:Y:S01]  /*4d520*/  BSSY B0, `(.L_x_1970) ;  /* 0x000000f000007945 */ /* 0x000fe20003800000 */
[----:B-----5:R-:W-:Y:S05]  /*4d530*/  @P0 BRA `(.L_x_1971) ;  /* 0x000000d000000947 */ /* 0x020fea0003800000 */
[----:B------:R-:W5:Y:S02]  /*4d540*/  QSPC.E.S P0, RZ, [R36+0x7000] ;  /* 0x0070000024ff73aa */ /* 0x000f640000000500 */
[----:B-----5:R-:W-:Y:S05]  /*4d550*/  @!P0 BRA `(.L_x_1972) ;  /* 0x0000008000008947 */ /* 0x020fea0003800000 */
[----:B------:R-:W-:-:S04]  /*4d560*/  IADD3 R0, R36, 0x7000, RZ ;  /* 0x0000700024007810 */ /* 0x000fc80007ffe0ff */
[----:B------:R-:W-:-:S05]  /*4d570*/  LOP3.LUT R0, R0, 0xffffff, RZ, 0xc0, !PT ;  /* 0x00ffffff00007812 */ /* 0x000fca00078ec0ff */
.L_x_1973:
[----:B------:R-:W5:Y:S02]  /*4d580*/  LDS R2, [R0] ;  /* 0x0000000000027984 */ /* 0x000f640000000800 */
[----:B-1---5:R-:W-:-:S06]  /*4d590*/  FADD R3, R28, R2 ;  /* 0x000000021c037221 */ /* 0x022fcc0000000000 */
[----:B------:R-:W1:Y:S02]  /*4d5a0*/  ATOMS.CAST.SPIN R3, [R0], R2, R3 ;  /* 0x000000020003738d */ /* 0x000e640001800003 */
[----:B-1----:R-:W-:-:S13]  /*4d5b0*/  ISETP.EQ.U32.AND P0, PT, R3, 0x1, PT ;  /* 0x000000010300780c */ /* 0x002fda0003f02070 */
[----:B------:R-:W-:Y:S05]  /*4d5c0*/  @!P0 BRA `(.L_x_1973) ;  /* 0xffffffb000008947 */ /* 0x000fea000383ffff */
[----:B------:R-:W-:Y:S05]  /*4d5d0*/  BRA `(.L_x_1971) ;  /* 0x0000003000007947 */ /* 0x000fea0003800000 */
.L_x_1972:
[----:B-1----:R-:W5:Y:S02]  /*4d5e0*/  LD.E R3, [R36.64+0x7000] ;  /* 0x0070000824037980 */ /* 0x002f64000c101900 */
[----:B-----5:R-:W-:-:S05]  /*4d5f0*/  FADD R3, R28, R3 ;  /* 0x000000031c037221 */ /* 0x020fca0000000000 */
[----:B------:R1:W-:Y:S02]  /*4d600*/  ST.E [R36.64+0x7000], R3 ;  /* 0x0070000324007985 */ /* 0x0003e4000c101908 */
.L_x_1971:
[----:B------:R-:W-:Y:S05]  /*4d610*/  BSYNC B0 ;  /* 0x0000000000007941 */ /* 0x000fea0003800000 */
.L_x_1970:
[----:B------:R-:W5:Y:S01]  /*4d620*/  ATOM.E.ADD.F32.FTZ.RN.STRONG.GPU P0, RZ, [R36.64+0x7400], R29 ;  /* 0x0074001d24ff798a */ /* 0x000f62000810e7c8 */
[----:B------:R-:W-:Y:S01]  /*4d630*/  BSSY B0, `(.L_x_1974) ;  /* 0x000000f000007945 */ /* 0x000fe20003800000 */
[----:B-----5:R-:W-:Y:S05]  /*4d640*/  @P0 BRA `(.L_x_1975) ;  /* 0x000000d000000947 */ /* 0x020fea0003800000 */
[----:B------:R-:W5:Y:S02]  /*4d650*/  QSPC.E.S P0, RZ, [R36+0x7400] ;  /* 0x0074000024ff73aa */ /* 0x000f640000000500 */
[----:B-----5:R-:W-:Y:S05]  /*4d660*/  @!P0 BRA `(.L_x_1976) ;  /* 0x0000008000008947 */ /* 0x020fea0003800000 */
[----:B------:R-:W-:-:S04]  /*4d670*/  IADD3 R0, R36, 0x7400, RZ ;  /* 0x0000740024007810 */ /* 0x000fc80007ffe0ff */
[----:B------:R-:W-:-:S05]  /*4d680*/  LOP3.LUT R0, R0, 0xffffff, RZ, 0xc0, !PT ;  /* 0x00ffffff00007812 */ /* 0x000fca00078ec0ff */
.L_x_1977:
[----:B------:R-:W5:Y:S02]  /*4d690*/  LDS R2, [R0] ;  /* 0x0000000000027984 */ /* 0x000f640000000800 */
[----:B-1---5:R-:W-:-:S06]  /*4d6a0*/  FADD R3, R29, R2 ;  /* 0x000000021d037221 */ /* 0x022fcc0000000000 */
[----:B------:R-:W1:Y:S02]  /*4d6b0*/  ATOMS.CAST.SPIN R3, [R0], R2, R3 ;  /* 0x000000020003738d */ /* 0x000e640001800003 */
[----:B-1----:R-:W-:-:S13]  /*4d6c0*/  ISETP.EQ.U32.AND P0, PT, R3, 0x1, PT ;  /* 0x000000010300780c */ /* 0x002fda0003f02070 */
[----:B------:R-:W-:Y:S05]  /*4d6d0*/  @!P0 BRA `(.L_x_1977) ;  /* 0xffffffb000008947 */ /* 0x000fea000383ffff */
[----:B------:R-:W-:Y:S05]  /*4d6e0*/  BRA `(.L_x_1975) ;  /* 0x0000003000007947 */ /* 0x000fea0003800000 */
.L_x_1976:
[----:B------:R-:W5:Y:S02]  /*4d6f0*/  LD.E R0, [R36.64+0x7400] ;  /* 0x0074000824007980 */ /* 0x000f64000c101900 */
[----:B-----5:R-:W-:-:S05]  /*4d700*/  FADD R29, R29, R0 ;  /* 0x000000001d1d7221 */ /* 0x020fca0000000000 */
[----:B------:R1:W-:Y:S02]  /*4d710*/  ST.E [R36.64+0x7400], R29 ;  /* 0x0074001d24007985 */ /* 0x0003e4000c101908 */
.L_x_1975:
[----:B------:R-:W-:Y:S05]  /*4d720*/  BSYNC B0 ;  /* 0x0000000000007941 */ /* 0x000fea0003800000 */
.L_x_1974:
[----:B------:R-:W5:Y:S01]  /*4d730*/  ATOM.E.ADD.F32.FTZ.RN.STRONG.GPU P0, RZ, [R36.64+0x7800], R30 ;  /* 0x0078001e24ff798a */ /* 0x000f62000810e7c8 */
[----:B------:R-:W-:Y:S01]  /*4d740*/  BSSY B0, `(.L_x_1978) ;  /* 0x000000f000007945 */ /* 0x000fe20003800000 */
[----:B-----5:R-:W-:Y:S05]  /*4d750*/  @P0 BRA `(.L_x_1979) ;  /* 0x000000d000000947 */ /* 0x020fea0003800000 */
[----:B------:R-:W5:Y:S02]  /*4d760*/  QSPC.E.S P0, RZ, [R36+0x7800] ;  /* 0x0078000024ff73aa */ /* 0x000f640000000500 */
[----:B-----5:R-:W-:Y:S05]  /*4d770*/  @!P0 BRA `(.L_x_1980) ;  /* 0x0000008000008947 */ /* 0x020fea0003800000 */
[----:B------:R-:W-:-:S04]  /*4d780*/  IADD3 R0, R36, 0x7800, RZ ;  /* 0x0000780024007810 */ /* 0x000fc80007ffe0ff */
[----:B------:R-:W-:-:S05]  /*4d790*/  LOP3.LUT R0, R0, 0xffffff, RZ, 0xc0, !PT ;  /* 0x00ffffff00007812 */ /* 0x000fca00078ec0ff */
.L_x_1981:
[----:B------:R-:W5:Y:S02]  /*4d7a0*/  LDS R2, [R0] ;  /* 0x0000000000027984 */ /* 0x000f640000000800 */
[----:B-1---5:R-:W-:-:S06]  /*4d7b0*/  FADD R3, R30, R2 ;  /* 0x000000021e037221 */ /* 0x022fcc0000000000 */
[----:B------:R-:W1:Y:S02]  /*4d7c0*/  ATOMS.CAST.SPIN R3, [R0], R2, R3 ;  /* 0x000000020003738d */ /* 0x000e640001800003 */
[----:B-1----:R-:W-:-:S13]  /*4d7d0*/  ISETP.EQ.U32.AND P0, PT, R3, 0x1, PT ;  /* 0x000000010300780c */ /* 0x002fda0003f02070 */
[----:B------:R-:W-:Y:S05]  /*4d7e0*/  @!P0 BRA `(.L_x_1981) ;  /* 0xffffffb000008947 */ /* 0x000fea000383ffff */
[----:B------:R-:W-:Y:S05]  /*4d7f0*/  BRA `(.L_x_1979) ;  /* 0x0000003000007947 */ /* 0x000fea0003800000 */
.L_x_1980:
[----:B-1----:R-:W5:Y:S02]  /*4d800*/  LD.E R3, [R36.64+0x7800] ;  /* 0x0078000824037980 */ /* 0x002f64000c101900 */
[----:B-----5:R-:W-:-:S05]  /*4d810*/  FADD R3, R30, R3 ;  /* 0x000000031e037221 */ /* 0x020fca0000000000 */
[----:B------:R1:W-:Y:S02]  /*4d820*/  ST.E [R36.64+0x7800], R3 ;  /* 0x0078000324007985 */ /* 0x0003e4000c101908 */
.L_x_1979:
[----:B------:R-:W-:Y:S05]  /*4d830*/  BSYNC B0 ;  /* 0x0000000000007941 */ /* 0x000fea0003800000 */
.L_x_1978:
[----:B------:R-:W5:Y:S01]  /*4d840*/  ATOM.E.ADD.F32.FTZ.RN.STRONG.GPU P0, RZ, [R36.64+0x7c00], R31 ;  /* 0x007c001f24ff798a */ /* 0x000f62000810e7c8 */
[----:B------:R-:W-:-:S04]  /*4d850*/  MOV R87, 0x0 ;  /* 0x0000000000577802 */ /* 0x000fc80000000f00 */
[----:B-----5:R-:W-:Y:S05]  /*4d860*/  @P0 RET.REL.NODEC R86 `(_ZN7cutlass13device_kernelIN5flash19enable_sm80_to_sm89INS1_16FlashAttnBwdSm80INS1_25CollectiveMainloopBwdSm80ILi2ELi2EN4cute5tupleIJNS5_1CILi128EEES8_NS7_ILi64EEEEEENS_6half_tEfNS_4arch4Sm80ELb0ELb0ELb1ELb1ELb1ELb0ELb0ELb0ELi2ELi4ELi4ELi4ELb0EEENS1_21CollectiveEpilogueBwdISA_SB_SD_Li256ELb1ELb0ELi2EEENS1_19SingleTileSchedulerILb1ELb0ELb0ELi128EEEEEEEEEvNT_6ParamsE) ;  /* 0xfffb279056000950 */ /* 0x020fea0003c3ffff */
[----:B------:R-:W5:Y:S02]  /*4d870*/  QSPC.E.S P0, RZ, [R36+0x7c00] ;  /* 0x007c000024ff73aa */ /* 0x000f640000000500 */
[----:B-----5:R-:W-:Y:S05]  /*4d880*/  @!P0 BRA `(.L_x_1982) ;  /* 0x0000009000008947 */ /* 0x020fea0003800000 */
[----:B------:R-:W-:-:S04]  /*4d890*/  IADD3 R0, R36, 0x7c00, RZ ;  /* 0x00007c0024007810 */ /* 0x000fc80007ffe0ff */
[----:B------:R-:W-:-:S05]  /*4d8a0*/  LOP3.LUT R0, R0, 0xffffff, RZ, 0xc0, !PT ;  /* 0x00ffffff00007812 */ /* 0x000fca00078ec0ff */
.L_x_1983:
[----:B------:R-:W5:Y:S02]  /*4d8b0*/  LDS R2, [R0] ;  /* 0x0000000000027984 */ /* 0x000f640000000800 */
[----:B-1---5:R-:W-:-:S06]  /*4d8c0*/  FADD R3, R31, R2 ;  /* 0x000000021f037221 */ /* 0x022fcc0000000000 */
[----:B------:R-:W1:Y:S02]  /*4d8d0*/  ATOMS.CAST.SPIN R3, [R0], R2, R3 ;  /* 0x000000020003738d */ /* 0x000e640001800003 */
[----:B-1----:R-:W-:-:S13]  /*4d8e0*/  ISETP.EQ.U32.AND P0, PT, R3, 0x1, PT ;  /* 0x000000010300780c */ /* 0x002fda0003f02070 */
[----:B------:R-:W-:Y:S05]  /*4d8f0*/  @!P0 BRA `(.L_x_1983) ;  /* 0xffffffb000008947 */ /* 0x000fea000383ffff */
[----:B------:R-:W-:-:S04]  /*4d900*/  MOV R87, 0x0 ;  /* 0x0000000000577802 */ /* 0x000fc80000000f00 */
[----:B------:R-:W-:Y:S05]  /*4d910*/  RET.REL.NODEC R86 `(_ZN7cutlass13device_kernelIN5flash19enable_sm80_to_sm89INS1_16FlashAttnBwdSm80INS1_25CollectiveMainloopBwdSm80ILi2ELi2EN4cute5tupleIJNS5_1CILi128EEES8_NS7_ILi64EEEEEENS_6half_tEfNS_4arch4Sm80ELb0ELb0ELb1ELb1ELb1ELb0ELb0ELb0ELi2ELi4ELi4ELi4ELb0EEENS1_21CollectiveEpilogueBwdISA_SB_SD_Li256ELb1ELb0ELi2EEENS1_19SingleTileSchedulerILb1ELb0ELb0ELi128EEEEEEEEEvNT_6ParamsE) ;  /* 0xfffb26e056007950 */ /* 0x000fea0003c3ffff */
.L_x_1982:
[----:B------:R-:W5:Y:S01]  /*4d920*/  LD.E R0, [R36.64+0x7c00] ;  /* 0x007c000824007980 */ /* 0x000f62000c101900 */
[----:B------:R-:W-:Y:S01]  /*4d930*/  MOV R87, 0x0 ;  /* 0x0000000000577802 */ /* 0x000fe20000000f00 */
[----:B-----5:R-:W-:-:S05]  /*4d940*/  FADD R31, R31, R0 ;  /* 0x000000001f1f7221 */ /* 0x020fca0000000000 */
[----:B------:R1:W-:Y:S01]  /*4d950*/  ST.E [R36.64+0x7c00], R31 ;  /* 0x007c001f24007985 */ /* 0x0003e2000c101908 */
[----:B------:R-:W-:Y:S05]  /*4d960*/  RET.REL.NODEC R86 `(_ZN7cutlass13device_kernelIN5flash19enable_sm80_to_sm89INS1_16FlashAttnBwdSm80INS1_25CollectiveMainloopBwdSm80ILi2ELi2EN4cute5tupleIJNS5_1CILi128EEES8_NS7_ILi64EEEEEENS_6half_tEfNS_4arch4Sm80ELb0ELb0ELb1ELb1ELb1ELb0ELb0ELb0ELi2ELi4ELi4ELi4ELb0EEENS1_21CollectiveEpilogueBwdISA_SB_SD_Li256ELb1ELb0ELi2EEENS1_19SingleTileSchedulerILb1ELb0ELb0ELi128EEEEEEEEEvNT_6ParamsE) ;  /* 0xfffb269056007950 */ /* 0x000fea0003c3ffff */
        .type           $_ZN7cutlass13device_kernelIN5flash19enable_sm80_to_sm89INS1_16FlashAttnBwdSm80INS1_25CollectiveMainloopBwdSm80ILi2ELi2EN4cute5tupleIJNS5_1CILi128EEES8_NS7_ILi64EEEEEENS_6half_tEfNS_4arch4Sm80ELb0ELb0ELb1ELb1ELb1ELb0ELb0ELb0ELi2ELi4ELi4ELi4ELb0EEENS1_21CollectiveEpilogueBwdISA_SB_SD_Li256ELb1ELb0ELi2EEENS1_19SingleTileSchedulerILb1ELb0ELb0ELi128EEEEEEEEEvNT_6ParamsE$_ZZZN5flash25CollectiveMainloopBwdSm80ILi2ELi2EN4cute5tupleIJNS1_1CILi128EEES4_NS3_ILi64EEEEEEN7cutlass6half_tEfNS7_4arch4Sm80ELb0ELb0ELb1ELb1ELb1ELb0ELb0ELb0ELi2ELi4ELi4ELi4ELb0EE3mmaINS_16FlashAttnBwdSm80ISB_NS_21CollectiveEpilogueBwdIS6_S8_SA_Li256ELb1ELb0ELi2EEENS_19SingleTileSchedulerILb1ELb0ELb0ELi128EEEE13SharedStorageENS1_6TensorINS1_11ArrayEngineIfLm32EEENS1_6LayoutINS2_IJNS2_IJNS3_ILi2EEESO_EEESO_NS3_ILi4EEEEEENS2_IJNS2_IJNS3_ILi1EEESO_EEESQ_NS3_ILi8EEEEEEEEEEEEbRKNSB_6ParamsERT0_S12_iNS2_IJiiiEEERT_ENKUliT_E_clIZSC_ISJ_SX_EbS10_S12_S12_iS13_S15_EUlRS16_iE_EEDaiS16_ENKUlvE0_clEv,@function
        .size           $_ZN7cutlass13device_kernelIN5flash19enable_sm80_to_sm89INS1_16FlashAttnBwdSm80INS1_25CollectiveMainloopBwdSm80ILi2ELi2EN4cute5tupleIJNS5_1CILi128EEES8_NS7_ILi64EEEEEENS_6half_tEfNS_4arch4Sm80ELb0ELb0ELb1ELb1ELb1ELb0ELb0ELb0ELi2ELi4ELi4ELi4ELb0EEENS1_21CollectiveEpilogueBwdISA_SB_SD_Li256ELb1ELb0ELi2EEENS1_19SingleTileSchedulerILb1ELb0ELb0ELi128EEEEEEEEEvNT_6ParamsE$_ZZZN5flash25CollectiveMainloopBwdSm80ILi2ELi2EN4cute5tupleIJNS1_1CILi128EEES4_NS3_ILi64EEEEEEN7cutlass6half_tEfNS7_4arch4Sm80ELb0ELb0ELb1ELb1ELb1ELb0ELb0ELb0ELi2ELi4ELi4ELi4ELb0EE3mmaINS_16FlashAttnBwdSm80ISB_NS_21CollectiveEpilogueBwdIS6_S8_SA_Li256ELb1ELb0ELi2EEENS_19SingleTileSchedulerILb1ELb0ELb0ELi128EEEE13SharedStorageENS1_6TensorINS1_11ArrayEngineIfLm32EEENS1_6LayoutINS2_IJNS2_IJNS3_ILi2EEESO_EEESO_NS3_ILi4EEEEEENS2_IJNS2_IJNS3_ILi1EEESO_EEESQ_NS3_ILi8EEEEEEEEEEEEbRKNSB_6ParamsERT0_S12_iNS2_IJiiiEEERT_ENKUliT_E_clIZSC_ISJ_SX_EbS10_S12_S12_iS13_S15_EUlRS16_iE_EEDaiS16_ENKUlvE0_clEv,($_ZN7cutlass13device_kernelIN5flash19enable_sm80_to_sm89INS1_16FlashAttnBwdSm80INS1_25CollectiveMainloopBwdSm80ILi2ELi2EN4cute5tupleIJNS5_1CILi128EEES8_NS7_ILi64EEEEEENS_6half_tEfNS_4arch4Sm80ELb0ELb0ELb1ELb1ELb1ELb0ELb0ELb0ELi2ELi4ELi4ELi4ELb0EEENS1_21CollectiveEpilogueBwdISA_SB_SD_Li256ELb1ELb0ELi2EEENS1_19SingleTileSchedulerILb1ELb0ELb0ELi128EEEEEEEEEvNT_6ParamsE$_ZZZN5flash25CollectiveMainloopBwdSm80ILi2ELi2EN4cute5tupleIJNS1_1CILi128EEES4_NS3_ILi64EEEEEEN7cutlass6half_tEfNS7_4arch4Sm80ELb0ELb0ELb1ELb1ELb1ELb0ELb0ELb0ELi2ELi4ELi4ELi4ELb0EE3mmaINS_16FlashAttnBwdSm80ISB_NS_21CollectiveEpilogueBwdIS6_S8_SA_Li256ELb1ELb0ELi2EEENS_19SingleTileSchedulerILb1ELb0ELb0ELi128EEEE13SharedStorageENS1_6TensorINS1_11ArrayEngineIfLm32EEENS1_6LayoutINS2_IJNS2_IJNS3_ILi2EEESO_EEESO_NS3_ILi4EEEEEENS2_IJNS2_IJNS3_ILi1EEESO_EEESQ_NS3_ILi8EEEEEEEEEEEEbRKNSB_6ParamsERT0_S12_iNS2_IJiiiEEERT_ENKUliT_E_clIZSC_ISJ_SX_EbS10_S12_S12_iS13_S15_EUlRS16_iE_EEDaiS16_ENKUlvE1_clEv - $_ZN7cutlass13device_kernelIN5flash19enable_sm80_to_sm89INS1_16FlashAttnBwdSm80INS1_25CollectiveMainloopBwdSm80ILi2ELi2EN4cute5tupleIJNS5_1CILi128EEES8_NS7_ILi64EEEEEENS_6half_tEfNS_4arch4Sm80ELb0ELb0ELb1ELb1ELb1ELb0ELb0ELb0ELi2ELi4ELi4ELi4ELb0EEENS1_21CollectiveEpilogueBwdISA_SB_SD_Li256ELb1ELb0ELi2EEENS1_19SingleTileSchedulerILb1ELb0ELb0ELi128EEEEEEEEEvNT_6ParamsE$_ZZZN5flash25CollectiveMainloopBwdSm80ILi2ELi2EN4cute5tupleIJNS1_1CILi128EEES4_NS3_ILi64EEEEEEN7cutlass6half_tEfNS7_4arch4Sm80ELb0ELb0ELb1ELb1ELb1ELb0ELb0ELb0ELi2ELi4ELi4ELi4ELb0EE3mmaINS_16FlashAttnBwdSm80ISB_NS_21CollectiveEpilogueBwdIS6_S8_SA_Li256ELb1ELb0ELi2EEENS_19SingleTileSchedulerILb1ELb0ELb0ELi128EEEE13SharedStorageENS1_6TensorINS1_11ArrayEngineIfLm32EEENS1_6LayoutINS2_IJNS2_IJNS3_ILi2EEESO_EEESO_NS3_ILi4EEEEEENS2_IJNS2_IJNS3_ILi1EEESO_EEESQ_NS3_ILi8EEEEEEEEEEEEbRKNSB_6ParamsERT0_S12_iNS2_IJiiiEEERT_ENKUliT_E_clIZSC_ISJ_SX_EbS10_S12_S12_iS13_S15_EUlRS16_iE_EEDaiS16_ENKUlvE0_clEv)
$_ZN7cutlass13device_kernelIN5flash19enable_sm80_to_sm89INS1_16FlashAttnBwdSm80INS1_25CollectiveMainloopBwdSm80ILi2ELi2EN4cute5tupleIJNS5_1CILi128EEES8_NS7_ILi64EEEEEENS_6half_tEfNS_4arch4Sm80ELb0ELb0ELb1ELb1ELb1ELb0ELb0ELb0ELi2ELi4ELi4ELi4ELb0EEENS1_21CollectiveEpilogueBwdISA_SB_SD_Li256ELb1ELb0ELi2EEENS1_19SingleTileSchedulerILb1ELb0ELb0ELi128EEEEEEEEEvNT_6ParamsE$_ZZZN5flash25CollectiveMainloopBwdSm80ILi2ELi2EN4cute5tupleIJNS1_1CILi128EEES4_NS3_ILi64EEEEEEN7cutlass6half_tEfNS7_4arch4Sm80ELb0ELb0ELb1ELb1ELb1ELb0ELb0ELb0ELi2ELi4ELi4ELi4ELb0EE3mmaINS_16FlashAttnBwdSm80ISB_NS_21CollectiveEpilogueBwdIS6_S8_SA_Li256ELb1ELb0ELi2EEENS_19SingleTileSchedulerILb1ELb0ELb0ELi128EEEE13SharedStorageENS1_6TensorINS1_11ArrayEngineIfLm32EEENS1_6LayoutINS2_IJNS2_IJNS3_ILi2EEESO_EEESO_NS3_ILi4EEEEEENS2_IJNS2_IJNS3_ILi1EEESO_EEESQ_NS3_ILi8EEEEEEEEEEEEbRKNSB_6ParamsERT0_S12_iNS2_IJiiiEEERT_ENKUliT_E_clIZSC_ISJ_SX_EbS10_S12_S12_iS13_S15_EUlRS16_iE_EEDaiS16_ENKUlvE0_clEv:
[----:B------:R-:W-:-:S05]  /*4d970*/  IADD3 R6, R2, -c[0x0][0x20], RZ ;  /* 0x8000080002067a10 */ /* 0x000fca0007ffe0ff */
[----:B------:R-:W-:-:S06]  /*4d980*/  IMAD R6, R7, 0x4, R6 ;  /* 0x0000000407067824 */ /* 0x000fcc00078e0206 */
[----:B------:R-:W5:Y:S01]  /*4d990*/  LDL R6, [R6] ;  /* 0x0000000006067983 */ /* 0x000f620000100800 */
[----:B------:R-:W-:-:S04]  /*4d9a0*/  MOV R5, 0x0 ;  /* 0x0000000000057802 */ /* 0x000fc80000000f00 */
[----:B------:R-:W-:Y:S05]  /*4d9b0*/  RET.REL.NODEC R4 `(_ZN7cutlass13device_kernelIN5flash19enable_sm80_to_sm89INS1_16FlashAttnBwdSm80INS1_25CollectiveMainloopBwdSm80ILi2ELi2EN4cute5tupleIJNS5_1CILi128EEES8_NS7_ILi64EEEEEENS_6half_tEfNS_4arch4Sm80ELb0ELb0ELb1ELb1ELb1ELb0ELb0ELb0ELi2ELi4ELi4ELi4ELb0EEENS1_21CollectiveEpilogueBwdISA_SB_SD_Li256ELb1ELb0ELi2EEENS1_19SingleTileSchedulerILb1ELb0ELb0ELi128EEEEEEEEEvNT_6ParamsE) ;  /* 0xfffb264004007950 */ /* 0x000fea0003c3ffff */
        .type           $_ZN7cutlass13device_kernelIN5flash19enable_sm80_to_sm89INS1_16FlashAttnBwdSm80INS1_25CollectiveMainloopBwdSm80ILi2ELi2EN4cute5tupleIJNS5_1CILi128EEES8_NS7_ILi64EEEEEENS_6half_tEfNS_4arch4Sm80ELb0ELb0ELb1ELb1ELb1ELb0ELb0ELb0ELi2ELi4ELi4ELi4ELb0EEENS1_21CollectiveEpilogueBwdISA_SB_SD_Li256ELb1ELb0ELi2EEENS1_19SingleTileSchedulerILb1ELb0ELb0ELi128EEEEEEEEEvNT_6ParamsE$_ZZZN5flash25CollectiveMainloopBwdSm80ILi2ELi2EN4cute5tupleIJNS1_1CILi128EEES4_NS3_ILi64EEEEEEN7cutlass6half_tEfNS7_4arch4Sm80ELb0ELb0ELb1ELb1ELb1ELb0ELb0ELb0ELi2ELi4ELi4ELi4ELb0EE3mmaINS_16FlashAttnBwdSm80ISB_NS_21CollectiveEpilogueBwdIS6_S8_SA_Li256ELb1ELb0ELi2EEENS_19SingleTileSchedulerILb1ELb0ELb0ELi128EEEE13SharedStorageENS1_6TensorINS1_11ArrayEngineIfLm32EEENS1_6LayoutINS2_IJNS2_IJNS3_ILi2EEESO_EEESO_NS3_ILi4EEEEEENS2_IJNS2_IJNS3_ILi1EEESO_EEESQ_NS3_ILi8EEEEEEEEEEEEbRKNSB_6ParamsERT0_S12_iNS2_IJiiiEEERT_ENKUliT_E_clIZSC_ISJ_SX_EbS10_S12_S12_iS13_S15_EUlRS16_iE_EEDaiS16_ENKUlvE1_clEv,@function
        .size           $_ZN7cutlass13device_kernelIN5flash19enable_sm80_to_sm89INS1_16FlashAttnBwdSm80INS1_25CollectiveMainloopBwdSm80ILi2ELi2EN4cute5tupleIJNS5_1CILi128EEES8_NS7_ILi64EEEEEENS_6half_tEfNS_4arch4Sm80ELb0ELb0ELb1ELb1ELb1ELb0ELb0ELb0ELi2ELi4ELi4ELi4ELb0EEENS1_21CollectiveEpilogueBwdISA_SB_SD_Li256ELb1ELb0ELi2EEENS1_19SingleTileSchedulerILb1ELb0ELb0ELi128EEEEEEEEEvNT_6ParamsE$_ZZZN5flash25CollectiveMainloopBwdSm80ILi2ELi2EN4cute5tupleIJNS1_1CILi128EEES4_NS3_ILi64EEEEEEN7cutlass6half_tEfNS7_4arch4Sm80ELb0ELb0ELb1ELb1ELb1ELb0ELb0ELb0ELi2ELi4ELi4ELi4ELb0EE3mmaINS_16FlashAttnBwdSm80ISB_NS_21CollectiveEpilogueBwdIS6_S8_SA_Li256ELb1ELb0ELi2EEENS_19SingleTileSchedulerILb1ELb0ELb0ELi128EEEE13SharedStorageENS1_6TensorINS1_11ArrayEngineIfLm32EEENS1_6LayoutINS2_IJNS2_IJNS3_ILi2EEESO_EEESO_NS3_ILi4EEEEEENS2_IJNS2_IJNS3_ILi1EEESO_EEESQ_NS3_ILi8EEEEEEEEEEEEbRKNSB_6ParamsERT0_S12_iNS2_IJiiiEEERT_ENKUliT_E_clIZSC_ISJ_SX_EbS10_S12_S12_iS13_S15_EUlRS16_iE_EEDaiS16_ENKUlvE1_clEv,($_ZN7cutlass13device_kernelIN5flash19enable_sm80_to_sm89INS1_16FlashAttnBwdSm80INS1_25CollectiveMainloopBwdSm80ILi2ELi2EN4cute5tupleIJNS5_1CILi128EEES8_NS7_ILi64EEEEEENS_6half_tEfNS_4arch4Sm80ELb0ELb0ELb1ELb1ELb1ELb0ELb0ELb0ELi2ELi4ELi4ELi4ELb0EEENS1_21CollectiveEpilogueBwdISA_SB_SD_Li256ELb1ELb0ELi2EEENS1_19SingleTileSchedulerILb1ELb0ELb0ELi128EEEEEEEEEvNT_6ParamsE$exp2f - $_ZN7cutlass13device_kernelIN5flash19enable_sm80_to_sm89INS1_16FlashAttnBwdSm80INS1_25CollectiveMainloopBwdSm80ILi2ELi2EN4cute5tupleIJNS5_1CILi128EEES8_NS7_ILi64EEEEEENS_6half_tEfNS_4arch4Sm80ELb0ELb0ELb1ELb1ELb1ELb0ELb0ELb0ELi2ELi4ELi4ELi4ELb0EEENS1_21CollectiveEpilogueBwdISA_SB_SD_Li256ELb1ELb0ELi2EEENS1_19SingleTileSchedulerILb1ELb0ELb0ELi128EEEEEEEEEvNT_6ParamsE$_ZZZN5flash25CollectiveMainloopBwdSm80ILi2ELi2EN4cute5tupleIJNS1_1CILi128EEES4_NS3_ILi64EEEEEEN7cutlass6half_tEfNS7_4arch4Sm80ELb0ELb0ELb1ELb1ELb1ELb0ELb0ELb0ELi2ELi4ELi4ELi4ELb0EE3mmaINS_16FlashAttnBwdSm80ISB_NS_21CollectiveEpilogueBwdIS6_S8_SA_Li256ELb1ELb0ELi2EEENS_19SingleTileSchedulerILb1ELb0ELb0ELi128EEEE13SharedStorageENS1_6TensorINS1_11ArrayEngineIfLm32EEENS1_6LayoutINS2_IJNS2_IJNS3_ILi2EEESO_EEESO_NS3_ILi4EEEEEENS2_IJNS2_IJNS3_ILi1EEESO_EEESQ_NS3_ILi8EEEEEEEEEEEEbRKNSB_6ParamsERT0_S12_iNS2_IJiiiEEERT_ENKUliT_E_clIZSC_ISJ_SX_EbS10_S12_S12_iS13_S15_EUlRS16_iE_EEDaiS16_ENKUlvE1_clEv)
$_ZN7cutlass13device_kernelIN5flash19enable_sm80_to_sm89INS1_16FlashAttnBwdSm80INS1_25CollectiveMainloopBwdSm80ILi2ELi2EN4cute5tupleIJNS5_1CILi128EEES8_NS7_ILi64EEEEEENS_6half_tEfNS_4arch4Sm80ELb0ELb0ELb1ELb1ELb1ELb0ELb0ELb0ELi2ELi4ELi4ELi4ELb0EEENS1_21CollectiveEpilogueBwdISA_SB_SD_Li256ELb1ELb0ELi2EEENS1_19SingleTileSchedulerILb1ELb0ELb0ELi128EEEEEEEEEvNT_6ParamsE$_ZZZN5flash25CollectiveMainloopBwdSm80ILi2ELi2EN4cute5tupleIJNS1_1CILi128EEES4_NS3_ILi64EEEEEEN7cutlass6half_tEfNS7_4arch4Sm80ELb0ELb0ELb1ELb1ELb1ELb0ELb0ELb0ELi2ELi4ELi4ELi4ELb0EE3mmaINS_16FlashAttnBwdSm80ISB_NS_21CollectiveEpilogueBwdIS6_S8_SA_Li256ELb1ELb0ELi2EEENS_19SingleTileSchedulerILb1ELb0ELb0ELi128EEEE13SharedStorageENS1_6TensorINS1_11ArrayEngineIfLm32EEENS1_6LayoutINS2_IJNS2_IJNS3_ILi2EEESO_EEESO_NS3_ILi4EEEEEENS2_IJNS2_IJNS3_ILi1EEESO_EEESQ_NS3_ILi8EEEEEEEEEEEEbRKNSB_6ParamsERT0_S12_iNS2_IJiiiEEERT_ENKUliT_E_clIZSC_ISJ_SX_EbS10_S12_S12_iS13_S15_EUlRS16_iE_EEDaiS16_ENKUlvE1_clEv:
[----:B------:R-:W-:-:S05]  /*4d9c0*/  IADD3 R4, R6, -c[0x0][0x20], RZ ;  /* 0x8000080006047a10 */ /* 0x000fca0007ffe0ff */
[----:B------:R-:W-:-:S06]  /*4d9d0*/  IMAD R4, R7, 0x4, R4 ;  /* 0x0000000407047824 */ /* 0x000fcc00078e0204 */
[----:B------:R-:W5:Y:S01]  /*4d9e0*/  LDL R4, [R4] ;  /* 0x0000000004047983 */ /* 0x000f620000100800 */
[----:B------:R-:W-:-:S04]  /*4d9f0*/  MOV R3, 0x0 ;  /* 0x0000000000037802 */ /* 0x000fc80000000f00 */
[----:B------:R-:W-:Y:S05]  /*4da00*/  RET.REL.NODEC R2 `(_ZN7cutlass13device_kernelIN5flash19enable_sm80_to_sm89INS1_16FlashAttnBwdSm80INS1_25CollectiveMainloopBwdSm80ILi2ELi2EN4cute5tupleIJNS5_1CILi128EEES8_NS7_ILi64EEEEEENS_6half_tEfNS_4arch4Sm80ELb0ELb0ELb1ELb1ELb1ELb0ELb0ELb0ELi2ELi4ELi4ELi4ELb0EEENS1_21CollectiveEpilogueBwdISA_SB_SD_Li256ELb1ELb0ELi2EEENS1_19SingleTileSchedulerILb1ELb0ELb0ELi128EEEEEEEEEvNT_6ParamsE) ;  /* 0xfffb25f002007950 */ /* 0x000fea0003c3ffff */
        .type           $_ZN7cutlass13device_kernelIN5flash19enable_sm80_to_sm89INS1_16FlashAttnBwdSm80INS1_25CollectiveMainloopBwdSm80ILi2ELi2EN4cute5tupleIJNS5_1CILi128EEES8_NS7_ILi64EEEEEENS_6half_tEfNS_4arch4Sm80ELb0ELb0ELb1ELb1ELb1ELb0ELb0ELb0ELi2ELi4ELi4ELi4ELb0EEENS1_21CollectiveEpilogueBwdISA_SB_SD_Li256ELb1ELb0ELi2EEENS1_19SingleTileSchedulerILb1ELb0ELb0ELi128EEEEEEEEEvNT_6ParamsE$exp2f,@function
        .size           $_ZN7cutlass13device_kernelIN5flash19enable_sm80_to_sm89INS1_16FlashAttnBwdSm80INS1_25CollectiveMainloopBwdSm80ILi2ELi2EN4cute5tupleIJNS5_1CILi128EEES8_NS7_ILi64EEEEEENS_6half_tEfNS_4arch4Sm80ELb0ELb0ELb1ELb1ELb1ELb0ELb0ELb0ELi2ELi4ELi4ELi4ELb0EEENS1_21CollectiveEpilogueBwdISA_SB_SD_Li256ELb1ELb0ELi2EEENS1_19SingleTileSchedulerILb1ELb0ELb0ELi128EEEEEEEEEvNT_6ParamsE$exp2f,(.L_x_6725 - $_ZN7cutlass13device_kernelIN5flash19enable_sm80_to_sm89INS1_16FlashAttnBwdSm80INS1_25CollectiveMainloopBwdSm80ILi2ELi2EN4cute5tupleIJNS5_1CILi128EEES8_NS7_ILi64EEEEEENS_6half_tEfNS_4arch4Sm80ELb0ELb0ELb1ELb1ELb1ELb0ELb0ELb0ELi2ELi4ELi4ELi4ELb0EEENS1_21CollectiveEpilogueBwdISA_SB_SD_Li256ELb1ELb0ELi2EEENS1_19SingleTileSchedulerILb1ELb0ELb0ELi128EEEEEEEEEvNT_6ParamsE$exp2f)
$_ZN7cutlass13device_kernelIN5flash19enable_sm80_to_sm89INS1_16FlashAttnBwdSm80INS1_25CollectiveMainloopBwdSm80ILi2ELi2EN4cute5tupleIJNS5_1CILi128EEES8_NS7_ILi64EEEEEENS_6half_tEfNS_4arch4Sm80ELb0ELb0ELb1ELb1ELb1ELb0ELb0ELb0ELi2ELi4ELi4ELi4ELb0EEENS1_21CollectiveEpilogueBwdISA_SB_SD_Li256ELb1ELb0ELi2EEENS1_19SingleTileSchedulerILb1ELb0ELb0ELi128EEEEEEEEEvNT_6ParamsE$exp2f:
[----:B------:R-:W1:Y:S01]  /*4da10*/  MUFU.EX2 R9, R9 ;  /* 0x0000000900097308 */ /* 0x000e620000000800 */
[----:B------:R-:W-:-:S04]  /*4da20*/  MOV R5, 0x0 ;  /* 0x0000000000057802 */ /* 0x000fc80000000f00 */
[----:B------:R-:W-:Y:S05]  /*4da30*/  RET.REL.NODEC R4 `(_ZN7cutlass13device_kernelIN5flash19enable_sm80_to_sm89INS1_16FlashAttnBwdSm80INS1_25CollectiveMainloopBwdSm80ILi2ELi2EN4cute5tupleIJNS5_1CILi128EEES8_NS7_ILi64EEEEEENS_6half_tEfNS_4arch4Sm80ELb0ELb0ELb1ELb1ELb1ELb0ELb0ELb0ELi2ELi4ELi4ELi4ELb0EEENS1_21CollectiveEpilogueBwdISA_SB_SD_Li256ELb1ELb0ELi2EEENS1_19SingleTileSchedulerILb1ELb0ELb0ELi128EEEEEEEEEvNT_6ParamsE) ;  /* 0xfffb25c004007950 */ /* 0x000fea0003c3ffff */
.L_x_1984:
        /* <DEDUP_REMOVED lines=12> */
.L_x_6725:


//--------------------- .text._ZN7cutlass13device_kernelIN5flash19enable_sm80_to_sm89INS1_16FlashAttnBwdSm80INS1_25CollectiveMainloopBwdSm80ILi2ELi2EN4cute5tupleIJNS5_1CILi128EEES8_NS7_ILi64EEEEEENS_6half_tEfNS_4arch4Sm80ELb0ELb0ELb1ELb1ELb0ELb0ELb0ELb0ELi2ELi4ELi4ELi4ELb0EEENS1_24CollectiveEpilogueBwdGQAISA_fSD_Li256ELb1ELb0EEENS1_19SingleTileSchedulerILb1ELb0ELb0ELi128EEEEEEEEEvNT_6ParamsE --------------------------
	.section	.text._ZN7cutlass13device_kernelIN5flash19enable_sm80_to_sm89INS1_16FlashAttnBwdSm80INS1_25CollectiveMainloopBwdSm80ILi2ELi2EN4cute5tupleIJNS5_1CILi128EEES8_NS7_ILi64EEEEEENS_6half_tEfNS_4arch4Sm80ELb0ELb0ELb1ELb1ELb0ELb0ELb0ELb0ELi2ELi4ELi4ELi4ELb0EEENS1_24CollectiveEpilogueBwdGQAISA_fSD_Li256ELb1ELb0EEENS1_19SingleTileSchedulerILb1ELb0ELb0ELi128EEEEEEEEEvNT_6ParamsE,"ax",@progbits
	.sectioninfo	@"SHI_REGISTERS=96"
	.align	128
.text._ZN7cutlass13device_kernelIN5flash19enable_sm80_to_sm89INS1_16FlashAttnBwdSm80INS1_25CollectiveMainloopBwdSm80ILi2ELi2EN4cute5tupleIJNS5_1CILi128EEES8_NS7_ILi64EEEEEENS_6half_tEfNS_4arch4Sm80ELb0ELb0ELb1ELb1ELb0ELb0ELb0ELb0ELi2ELi4ELi4ELi4ELb0EEENS1_24CollectiveEpilogueBwdGQAISA_fSD_Li256ELb1ELb0EEENS1_19SingleTileSchedulerILb1ELb0ELb0ELi128EEEEEEEEEvNT_6ParamsE:
        .type           _ZN7cutlass13device_kernelIN5flash19enable_sm80_to_sm89INS1_16FlashAttnBwdSm80INS1_25CollectiveMainloopBwdSm80ILi2ELi2EN4cute5tupleIJNS5_1CILi128EEES8_NS7_ILi64EEEEEENS_6half_tEfNS_4arch4Sm80ELb0ELb0ELb1ELb1ELb0ELb0ELb0ELb0ELi2ELi4ELi4ELi4ELb0EEENS1_24CollectiveEpilogueBwdGQAISA_fSD_Li256ELb1ELb0EEENS1_19SingleTileSchedulerILb1ELb0ELb0ELi128EEEEEEEEEvNT_6ParamsE,@function
        .size           _ZN7cutlass13device_kernelIN5flash19enable_sm80_to_sm89INS1_16FlashAttnBwdSm80INS1_25CollectiveMainloopBwdSm80ILi2ELi2EN4cute5tupleIJNS5_1CILi128EEES8_NS7_ILi64EEEEEENS_6half_tEfNS_4arch4Sm80ELb0ELb0ELb1ELb1ELb0ELb0ELb0ELb0ELi2ELi4ELi4ELi4ELb0EEENS1_24CollectiveEpilogueBwdGQAISA_fSD_Li256ELb1ELb0EEENS1_19SingleTileSchedulerILb1ELb0ELb0ELi128EEEEEEEEEvNT_6ParamsE,(.L_x_6942 - _ZN7cutlass13device_kernelIN5flash19enable_sm80_to_sm89INS1_16FlashAttnBwdSm80INS1_25CollectiveMainloopBwdSm80ILi2ELi2EN4cute5tupleIJNS5_1CILi128EEES8_NS7_ILi64EEEEEENS_6half_tEfNS_4arch4Sm80ELb0ELb0ELb1ELb1ELb0ELb0ELb0ELb0ELi2ELi4ELi4ELi4ELb0EEENS1_24CollectiveEpilogueBwdGQAISA_fSD_Li256ELb1ELb0EEENS1_19SingleTileSchedulerILb1ELb0ELb0ELi128EEEEEEEEEvNT_6ParamsE)
        .other          _ZN7cutlass13device_kernelIN5flash19enable_sm80_to_sm89INS1_16FlashAttnBwdSm80INS1_25CollectiveMainloopBwdSm80ILi2ELi2EN4cute5tupleIJNS5_1CILi128EEES8_NS7_ILi64EEEEEENS_6half_tEfNS_4arch4Sm80ELb0ELb0ELb1ELb1ELb0ELb0ELb0ELb0ELi2ELi4ELi4ELi4ELb0EEENS1_24CollectiveEpilogueBwdGQAISA_fSD_Li256ELb1ELb0EEENS1_19SingleTileSchedulerILb1ELb0ELb0ELi128EEEEEEEEEvNT_6ParamsE,@"STO_CUDA_ENTRY STV_DEFAULT"
_ZN7cutlass13device_kernelIN5flash19enable_sm80_to_sm89INS1_16FlashAttnBwdSm80INS1_25CollectiveMainloopBwdSm80ILi2ELi2EN4cute5tupleIJNS5_1CILi128EEES8_NS7_ILi64EEEEEENS_6half_tEfNS_4arch4Sm80ELb0ELb0ELb1ELb1ELb0ELb0ELb0ELb0ELi2ELi4ELi4ELi4ELb0EEENS1_24CollectiveEpilogueBwdGQAISA_fSD_Li256ELb1ELb0EEENS1_19SingleTileSchedulerILb1ELb0ELb0ELi128EEEEEEEEEvNT_6ParamsE:
        /* <DEDUP_REMOVED lines=18> */
.L_x_1986:
        /* <DEDUP_REMOVED lines=8> */
.L_x_1988:
[----:B------:R-:W-:Y:S02]  /*01a0*/  MOV R2, c[0x0][0x3ac] ;  /* 0x0000eb0000027a02 */ /* 0x000fe40000000f00 */
.L_x_1987:
[----:B------:R-:W2:Y:S02]  /*01b0*/  S2R R38, SR_CTAID.X ;  /* 0x0000000000267919 */ /* 0x000ea40000002500 */
[----:B--2---:R-:W-:-:S05]  /*01c0*/  IMAD.SHL.U32 R0, R38, 0x80, RZ ;  /* 0x0000008026007824 */ /* 0x004fca00078e00ff */
[----:B-----5:R-:W-:-:S04]  /*01d0*/  ISETP.GE.AND P0, PT, R0, R2, PT ;  /* 0x000000020000720c */ /* 0x020fc80003f06270 */
[----:B------:R-:W-:Y:S01]  /*01e0*/  SEL R64, R64, 0xffffffff, !P0 ;  /* 0xffffffff40407807 */ /* 0x000fe20004000000 */
[----:B------:R-:W-:Y:S05]  /*01f0*/  BRA `(.L_x_1989) ;  /* 0x0000012000007947 */ /* 0x000fea0003800000 */
.L_x_1985:
[----:B------:R-:W-:-:S04]  /*0200*/  ISETP.NE.U32.AND P0, PT, RZ, c[0x0][0x3c8], PT ;  /* 0x0000f200ff007a0c */ /* 0x000fc80003f05070 */
[----:B------:R-:W-:-:S13]  /*0210*/  ISETP.NE.AND.EX P0, PT, RZ, c[0x0][0x3cc], PT, P0 ;  /* 0x0000f300ff007a0c */ /* 0x000fda0003f05300 */
[----:B------:R-:W-:Y:S05]  /*0220*/  @!P0 BRA `(.L_x_1990) ;  /* 0x0000002000008947 */ /* 0x000fea0003800000 */
[----:B------:R1:W5:Y:S01]  /*0230*/  LDG.E R2, [R4.64] ;  /* 0x0000000604027981 */ /* 0x000362000c1e1900 */
[----:B------:R-:W-:Y:S05]  /*0240*/  BRA `(.L_x_1991) ;  /* 0x0000009000007947 */ /* 0x000fea0003800000 */
.L_x_1990:
        /* <DEDUP_REMOVED lines=8> */
.L_x_1992:
[----:B------:R-:W-:Y:S02]  /*02d0*/  MOV R2, c[0x0][0x3ac] ;  /* 0x0000eb0000027a02 */ /* 0x000fe40000000f00 */
.L_x_1991:
[----:B------:R-:W2:Y:S02]  /*02e0*/  S2R R38, SR_CTAID.X ;  /* 0x0000000000267919 */ /* 0x000ea40000002500 */
[----:B--2---:R-:W-:-:S05]  /*02f0*/  IMAD.SHL.U32 R0, R38, 0x80, RZ ;  /* 0x0000008026007824 */ /* 0x004fca00078e00ff */
[----:B-----5:R-:W-:-:S04]  /*0300*/  ISETP.GE.AND P0, PT, R0, R2, PT ;  /* 0x000000020000720c */ /* 0x020fc80003f06270 */
[----:B------:R-:W-:-:S04]  /*0310*/  SEL R64, R64, 0xffffffff, !P0 ;  /* 0xffffffff40407807 */ /* 0x000fc80004000000 */
.L_x_1989:
[----:B------:R-:W-:-:S13]  /*0320*/  ISETP.GE.AND P0, PT, R64, RZ, PT ;  /* 0x000000ff4000720c */ /* 0x000fda0003f06270 */
[----:B------:R-:W-:Y:S05]  /*0330*/  @!P0 EXIT ;  /* 0x000000000000894d */ /* 0x000fea0003800000 */
[----:B------:R-:W-:-:S04]  /*0340*/  ISETP.NE.U32.AND P1, PT, RZ, c[0x0][0x2c8], PT ;  /* 0x0000b200ff007a0c */ /* 0x000fc80003f25070 */
[----:B------:R-:W-:Y:S02]  /*0350*/  ISETP.NE.AND.EX P1, PT, RZ, c[0x0][0x2cc], PT, P1 ;  /* 0x0000b300ff007a0c */ /* 0x000fe40003f25310 */
[----:B------:R-:W-:-:S04]  /*0360*/  ISETP.NE.U32.AND P3, PT, RZ, c[0x0][0x2d0], PT ;  /* 0x0000b400ff007a0c */ /* 0x000fc80003f65070 */
[----:B------:R-:W-:-:S07]  /*0370*/  ISETP.NE.AND.EX P3, PT, RZ, c[0x0][0x2d4], PT, P3 ;  /* 0x0000b500ff007a0c */ /* 0x000fce0003f65330 */
[----:B-1----:R-:W-:-:S05]  /*0380*/  @P1 IMAD.WIDE R4, R64, R3, c[0x0][0x2c8] ;  /* 0x0000b20040041625 */ /* 0x002fca00078e0203 */
[----:B------:R1:W2:Y:S01]  /*0390*/  @P1 LDG.E R0, [R4.64] ;  /* 0x0000000604001981 */ /* 0x0002a2000c1e1900 */
[----:B------:R-:W-:Y:S02]  /*03a0*/  IMAD.MOV.U32 R42, RZ, RZ, RZ ;  /* 0x000000ffff2a7224 */ /* 0x000fe400078e00ff */
[----:B------:R-:W-:-:S04]  /*03b0*/  @P1 IMAD.WIDE R8, R64, R3, c[0x0][0x2c8] ;  /* 0x0000b20040081625 */ /* 0x000fc800078e0203 */
[----:B------:R-:W-:-:S05]  /*03c0*/  @P3 IMAD.WIDE R6, R64, R3, c[0x0][0x2d0] ;  /* 0x0000b40040063625 */ /* 0x000fca00078e0203 */
[----:B------:R-:W3:Y:S01]  /*03d0*/  @P3 LDG.E R42, [R6.64] ;  /* 0x00000006062a3981 */ /* 0x000ee2000c1e1900 */
[----:B-1----:R-:W-:-:S06]  /*03e0*/  IMAD.MOV.U32 R4, RZ, RZ, RZ ;  /* 0x000000ffff047224 */ /* 0x002fcc00078e00ff */
[----:B------:R1:W4:Y:S01]  /*03f0*/  @P1 LDG.E R4, [R8.64] ;  /* 0x0000000608041981 */ /* 0x000322000c1e1900 */
[----:B------:R-:W-:Y:S02]  /*0400*/  IADD3 R21, P0, R53, 0x4, RZ ;  /* 0x0000000435157810 */ /* 0x000fe40007f1e0ff */
[----:B------:R-:W-:Y:S01]  /*0410*/  ISETP.NE.U32.AND P2, PT, RZ, c[0x0][0x2d8], PT ;  /* 0x0000b600ff007a0c */ /* 0x000fe20003f45070 */
[----:B------:R1:W-:Y:S03]  /*0420*/  STL.128 [R1+0x650], RZ ;  /* 0x000650ff01007387 */ /* 0x0003e60000100c00 */
[----:B------:R-:W-:Y:S01]  /*0430*/  ISETP.NE.AND.EX P2, PT, RZ, c[0x0][0x2dc], PT, P2 ;  /* 0x0000b700ff007a0c */ /* 0x000fe20003f45320 */
        /* <DEDUP_REMOVED lines=15> */
[----:B------:R2:W-:Y:S01]  /*0530*/  STL [R1], R38 ;  /* 0x0000002601007387 */ /* 0x0005e20000100800 */
[----:B------:R-:W-:-:S02]  /*0540*/  IMAD.X R20, RZ, RZ, R52, P0 ;  /* 0x000000ffff147224 */ /* 0x000fc400000e0634 */
[----:B-1----:R-:W-:-:S06]  /*0550*/  @P2 IMAD.WIDE R8, R64, R3, c[0x0][0x2d8] ;  /* 0x0000b60040082625 */ /* 0x002fcc00078e0203 */
[----:B------:R1:W5:Y:S02]  /*0560*/  @P2 LDG.E R8, [R8.64] ;  /* 0x0000000608082981 */ /* 0x000364000c1e1900 */
[----:B-1----:R-:W-:Y:S02]  /*0570*/  IMAD.MOV.U32 R9, RZ, RZ, c[0x0][0x198] ;  /* 0x00006600ff097624 */ /* 0x002fe400078e00ff */
[----:B--2---:R-:W-:-:S05]  /*0580*/  @P1 IMAD R0, R64, 0x80, R0 ;  /* 0x0000008040001824 */ /* 0x004fca00078e0200 */
[----:B------:R-:W-:-:S04]  /*0590*/  @P1 SHF.R.S32.HI R2, RZ, 0x1f, R0 ;  /* 0x0000001fff021819 */ /* 0x000fc80000011400 */
[----:B------:R-:W-:Y:S01]  /*05a0*/  @P1 LEA.HI R2, R2, R0, RZ, 0x7 ;  /* 0x0000000002021211 */ /* 0x000fe200078f38ff */
[----:B------:R-:W-:-:S03]  /*05b0*/  IMAD.MOV.U32 R0, RZ, RZ, RZ ;  /* 0x000000ffff007224 */ /* 0x000fc600078e00ff */
[----:B------:R-:W-:Y:S02]  /*05c0*/  @P1 LOP3.LUT R0, R2, 0xffffff80, RZ, 0xc0, !PT ;  /* 0xffffff8002001812 */ /* 0x000fe400078ec0ff */
[----:B------:R-:W-:-:S05]  /*05d0*/  IADD3 R2, R21, -c[0x0][0x20], RZ ;  /* 0x8000080015027a10 */ /* 0x000fca0007ffe0ff */
[----:B---3--:R1:W-:Y:S04]  /*05e0*/  STL [R2+0x4], R42 ;  /* 0x0000042a02007387 */ /* 0x0083e80000100800 */
[----:B------:R1:W-:Y:S04]  /*05f0*/  STL [R2+0x8], R0 ;  /* 0x0000080002007387 */ /* 0x0003e80000100800 */
[----:B----4-:R1:W-:Y:S01]  /*0600*/  STL [R2], R4 ;  /* 0x0000000402007387 */ /* 0x0103e20000100800 */
[----:B------:R-:W-:-:S04]  /*0610*/  LOP3.LUT R21, R21, R20, RZ, 0x3c, !PT ;  /* 0x0000001415157212 */ /* 0x000fc800078e3cff */
[----:B------:R-:W-:-:S04]  /*0620*/  LOP3.LUT R20, R21, R20, RZ, 0x3c, !PT ;  /* 0x0000001415147212 */ /* 0x000fc800078e3cff */
[----:B------:R-:W-:Y:S01]  /*0630*/  LOP3.LUT R21, R21, R20, RZ, 0x3c, !PT ;  /* 0x0000001415157212 */ /* 0x000fe200078e3cff */
[----:B------:R-:W-:Y:S05]  /*0640*/  @P2 BRA `(.L_x_1993) ;  /* 0x0000006000002947 */ /* 0x000fea0003800000 */
[----:B-----5:R-:W-:Y:S01]  /*0650*/  MOV R8, c[0x0][0x168] ;  /* 0x00005a0000087a02 */ /* 0x020fe20000000f00 */
[----:B------:R-:W-:Y:S05]  /*0660*/  @!P1 BRA `(.L_x_1993) ;  /* 0x0000004000009947 */ /* 0x000fea0003800000 */
[----:B------:R-:W-:-:S05]  /*0670*/  IMAD.WIDE R6, R64, R3, c[0x0][0x2c8] ;  /* 0x0000b20040067625 */ /* 0x000fca00078e0203 */
[----:B------:R-:W2:Y:S04]  /*0680*/  LDG.E R8, [R6.64] ;  /* 0x0000000606087981 */ /* 0x000ea8000c1e1900 */
[----:B------:R-:W2:Y:S02]  /*0690*/  LDG.E R5, [R6.64+0x4] ;  /* 0x0000040606057981 */ /* 0x000ea4000c1e1900 */
[----:B--2---:R-:W-:-:S05]  /*06a0*/  IADD3 R8, -R8, R5, RZ ;  /* 0x0000000508087210 */ /* 0x004fca0007ffe1ff */
.L_x_1993:
[----:B-----5:R2:W-:Y:S01]  /*06b0*/  STL [R2+0xc], R8 ;  /* 0x00000c0802007387 */ /* 0x0205e20000100800 */
[----:B------:R-:W-:-:S04]  /*06c0*/  ISETP.NE.U32.AND P0, PT, RZ, c[0x0][0x2e0], PT ;  /* 0x0000b800ff007a0c */ /* 0x000fc80003f05070 */
[----:B------:R-:W-:-:S13]  /*06d0*/  ISETP.NE.AND.EX P0, PT, RZ, c[0x0][0x2e4], PT, P0 ;  /* 0x0000b900ff007a0c */ /* 0x000fda0003f05300 */
[----:B------:R-:W-:Y:S05]  /*06e0*/  @!P0 BRA `(.L_x_1994) ;  /* 0x0000003000008947 */ /* 0x000fea0003800000 */
[----:B------:R-:W-:-:S05]  /*06f0*/  IMAD.WIDE R6, R64, R3, c[0x0][0x2e0] ;  /* 0x0000b80040067625 */ /* 0x000fca00078e0203 */
[----:B------:R3:W5:Y:S01]  /*0700*/  LDG.E R9, [R6.64] ;  /* 0x0000000606097981 */ /* 0x000762000c1e1900 */
[----:B------:R-:W-:Y:S05]  /*0710*/  BRA `(.L_x_1995) ;  /* 0x0000005000007947 */ /* 0x000fea0003800000 */
.L_x_1994:
[----:B------:R-:W-:Y:S05]  /*0720*/  @!P3 BRA `(.L_x_1995) ;  /* 0x000000400000b947 */ /* 0x000fea0003800000 */
[----:B------:R-:W-:-:S05]  /*0730*/  IMAD.WIDE R6, R64, R3, c[0x0][0x2d0] ;  /* 0x0000b40040067625 */ /* 0x000fca00078e0203 */
[----:B------:R-:W3:Y:S04]  /*0740*/  LDG.E R9, [R6.64] ;  /* 0x0000000606097981 */ /* 0x000ee8000c1e1900 */
[----:B------:R-:W3:Y:S02]  /*0750*/  LDG.E R3, [R6.64+0x4] ;  /* 0x0000040606037981 */ /* 0x000ee4000c1e1900 */
[----:B---3--:R-:W-:-:S04]  /*0760*/  IADD3 R9, -R9, R3, RZ ;  /* 0x0000000309097210 */ /* 0x008fc80007ffe1ff */
.L_x_1995:
[C---:B------:R-:W-:Y:S01]  /*0770*/  IADD3 R5, R8.reuse, 0x7f, RZ ;  /* 0x0000007f08057810 */ /* 0x040fe20007ffe0ff */
[----:B-----5:R4:W-:Y:S01]  /*0780*/  STL [R2+0x10], R9 ;  /* 0x0000100902007387 */ /* 0x0209e20000100800 */
[----:B------:R-:W-:Y:S02]  /*0790*/  ISETP.GE.AND P0, PT, R8, 0x1, PT ;  /* 0x000000010800780c */ /* 0x000fe40003f06270 */
[----:B------:R-:W-:-:S02]  /*07a0*/  SHF.R.S32.HI R3, RZ, 0x1f, R5 ;  /* 0x0000001fff037819 */ /* 0x000fc40000011405 */
[----:B------:R-:W-:Y:S02]  /*07b0*/  PLOP3.LUT P2, PT, PT, PT, PT, 0x80, 0x0 ;  /* 0x000000000000781c */ /* 0x000fe40003f4f070 */
[----:B------:R-:W-:-:S04]  /*07c0*/  LEA.HI R3, R3, R5, RZ, 0x7 ;  /* 0x0000000503037211 */ /* 0x000fc800078f38ff */
[----:B------:R-:W-:-:S05]  /*07d0*/  SHF.R.S32.HI R3, RZ, 0x7, R3 ;  /* 0x00000007ff037819 */ /* 0x000fca0000011403 */
[----:B------:R4:W-:Y:S01]  /*07e0*/  STL [R1+0x18], R3 ;  /* 0x0000180301007387 */ /* 0x0009e20000100800 */
[----:B------:R-:W-:Y:S05]  /*07f0*/  @!P0 BRA `(.L_x_1996) ;  /* 0x000049a000008947 */ /* 0x000fea0003800000 */
[----:B-12-4-:R-:W-:Y:S01]  /*0800*/  IMAD.MOV.U32 R2, RZ, RZ, 0x1 ;  /* 0x00000001ff027424 */ /* 0x016fe200078e00ff */
[----:B------:R-:W-:Y:S01]  /*0810*/  UMOV UR13, 0x7 ;  /* 0x00000007000d7882 */ /* 0x000fe20000000000 */
[----:B------:R-:W-:Y:S01]  /*0820*/  IMAD.MOV.U32 R12, RZ, RZ, c[0x0][0x248] ;  /* 0x00009200ff0c7624 */ /* 0x000fe200078e00ff */
[----:B------:R-:W-:Y:S01]  /*0830*/  ULDC.64 UR10, c[0x0][0x178] ;  /* 0x00005e00000a7ab9 */ /* 0x000fe20000000a00 */
[----:B------:R-:W-:Y:S01]  /*0840*/  IMAD.MOV.U32 R3, RZ, RZ, c[0x0][0x168] ;  /* 0x00005a00ff037624 */ /* 0x000fe200078e00ff */
[----:B------:R-:W-:Y:S01]  /*0850*/  STL.U8 [R1+0x70], R2 ;  /* 0x0000700201007387 */ /* 0x000fe20000100000 */
[----:B------:R-:W-:Y:S01]  /*0860*/  UMOV UR12, 0x5 ;  /* 0x00000005000c7882 */ /* 0x000fe20000000000 */
[----:B------:R-:W-:Y:S01]  /*0870*/  ISETP.NE.AND P0, PT, R12, 0x1, PT ;  /* 0x000000010c00780c */ /* 0x000fe20003f05270 */
[----:B------:R-:W-:Y:S01]  /*0880*/  USHF.L.U64.HI UR4, UR10, UR13, UR11 ;  /* 0x0000000d0a047299 */ /* 0x000fe2000801020b */
[----:B------:R1:W-:Y:S01]  /*0890*/  STL.U8 [R1+0x71], R2 ;  /* 0x0000710201007387 */ /* 0x0003e20000100000 */
[----:B------:R-:W-:Y:S01]  /*08a0*/  USHF.L.U64.HI UR11, UR10, UR12, UR11 ;  /* 0x0000000c0a0b7299 */ /* 0x000fe2000801020b */
[----:B---3--:R-:W-:Y:S01]  /*08b0*/  IMAD.MOV.U32 R6, RZ, RZ, c[0x0][0x1f8] ;  /* 0x00007e00ff067624 */ /* 0x008fe200078e00ff */
[----:B------:R-:W-:Y:S01]  /*08c0*/  USHF.L.U32 UR8, UR10, 0x5, URZ ;  /* 0x000000050a087899 */ /* 0x000fe2000800063f */
[----:B------:R-:W-:Y:S01]  /*08d0*/  IADD3 R3, R3, 0x7f, RZ ;  /* 0x0000007f03037810 */ /* 0x000fe20007ffe0ff */
[----:B------:R-:W-:Y:S01]  /*08e0*/  USHF.L.U32 UR5, UR10, 0x7, URZ ;  /* 0x000000070a057899 */ /* 0x000fe2000800063f */
[----:B------:R-:W-:Y:S01]  /*08f0*/  IMAD.U32 R18, RZ, RZ, UR4 ;  /* 0x00000004ff127e24 */ /* 0x000fe2000f8e00ff */
[----:B------:R-:W-:Y:S01]  /*0900*/  IADD3 R6, R6, 0x7f, RZ ;  /* 0x0000007f06067810 */ /* 0x000fe20007ffe0ff */
[----:B------:R-:W-:Y:S01]  /*0910*/  IMAD.U32 R16, RZ, RZ, UR11 ;  /* 0x0000000bff107e24 */ /* 0x000fe2000f8e00ff */
[----:B------:R-:W-:Y:S01]  /*0920*/  SHF.R.S32.HI R7, RZ, 0x1f, R3 ;  /* 0x0000001fff077819 */ /* 0x000fe20000011403 */
[----:B------:R-:W-:Y:S01]  /*0930*/  IMAD.U32 R17, RZ, RZ, UR8 ;  /* 0x00000008ff117e24 */ /* 0x000fe2000f8e00ff */
[----:B------:R-:W-:Y:S01]  /*0940*/  SHF.R.S32.HI R46, RZ, 0x1f, R6 ;  /* 0x0000001fff2e7819 */ /* 0x000fe20000011406 */
[----:B------:R-:W-:Y:S01]  /*0950*/  IMAD.U32 R19, RZ, RZ, UR5 ;  /* 0x00000005ff137e24 */ /* 0x000fe2000f8e00ff */
[----:B------:R-:W-:Y:S01]  /*0960*/  LEA.HI R7, R7, R3, RZ, 0x7 ;  /* 0x0000000307077211 */ /* 0x000fe200078f38ff */
[----:B------:R-:W-:Y:S01]  /*0970*/  IMAD.MOV.U32 R5, RZ, RZ, c[0x0][0x260] ;  /* 0x00009800ff057624 */ /* 0x000fe200078e00ff */
[----:B------:R-:W-:Y:S01]  /*0980*/  LOP3.LUT R17, R17, R16, RZ, 0x3c, !PT ;  /* 0x0000001011117212 */ /* 0x000fe200078e3cff */
[----:B------:R-:W-:Y:S01]  /*0990*/  IMAD.MOV.U32 R3, RZ, RZ, c[0x0][0x228] ;  /* 0x00008a00ff037624 */ /* 0x000fe200078e00ff */
[----:B------:R-:W-:Y:S01]  /*09a0*/  LOP3.LUT R19, R19, R18, RZ, 0x3c, !PT ;  /* 0x0000001213137212 */ /* 0x000fe200078e3cff */
[----:B------:R-:W-:Y:S01]  /*09b0*/  ULDC.64 UR8, c[0x0][0x18] ;  /* 0x0000060000087ab9 */ /* 0x000fe20000000a00 */
[----:B------:R-:W-:Y:S01]  /*09c0*/  LOP3.LUT R16, R17, R16, RZ, 0x3c, !PT ;  /* 0x0000001011107212 */ /* 0x000fe200078e3cff */
[----:B------:R-:W-:Y:S01]  /*09d0*/  UIADD3 UR5, UP1, UR8, 0x80, URZ ;  /* 0x0000008008057890 */ /* 0x000fe2000ff3e03f */
[----:B------:R-:W-:Y:S01]  /*09e0*/  LOP3.LUT R18, R19, R18, RZ, 0x3c, !PT ;  /* 0x0000001213127212 */ /* 0x000fe200078e3cff */
[----:B------:R-:W-:Y:S01]  /*09f0*/  UIADD3 UR14, UP0, UR8, 0x4080, URZ ;  /* 0x00004080080e7890 */ /* 0x000fe2000ff1e03f */
[----:B------:R-:W-:Y:S01]  /*0a00*/  LEA.HI R46, R46, R6, RZ, 0x7 ;  /* 0x000000062e2e7211 */ /* 0x000fe200078f38ff */
[----:B------:R-:W-:Y:S01]  /*0a10*/  UIADD3.X UR4, URZ, UR9, URZ, UP1, !UPT ;  /* 0x000000093f047290 */ /* 0x000fe20008ffe43f */
[----:B-1----:R-:W1:Y:S01]  /*0a20*/  S2R R2, SR_CTAID.Y ;  /* 0x0000000000027919 */ /* 0x002e620000002600 */
[----:B------:R-:W-:Y:S01]  /*0a30*/  IADD3 R5, R5, 0x7f, RZ ;  /* 0x0000007f05057810 */ /* 0x000fe20007ffe0ff */
[----:B------:R-:W-:Y:S01]  /*0a40*/  UIADD3.X UR11, URZ, UR9, URZ, UP0, !UPT ;  /* 0x000000093f0b7290 */ /* 0x000fe200087fe43f */
[----:B------:R-:W-:Y:S01]  /*0a50*/  SHF.R.S32.HI R6, RZ, 0x1f, R39 ;  /* 0x0000001fff067819 */ /* 0x000fe20000011427 */
[----:B------:R-:W-:Y:S01]  /*0a60*/  IMAD.U32 R49, RZ, RZ, UR5 ;  /* 0x00000005ff317e24 */ /* 0x000fe2000f8e00ff */
[----:B------:R-:W-:Y:S01]  /*0a70*/  LOP3.LUT R17, R17, R16, RZ, 0x3c, !PT ;  /* 0x0000001011117212 */ /* 0x000fe200078e3cff */
[----:B------:R-:W-:Y:S01]  /*0a80*/  IMAD.U32 R51, RZ, RZ, UR14 ;  /* 0x0000000eff337e24 */ /* 0x000fe2000f8e00ff */
[----:B------:R-:W-:Y:S01]  /*0a90*/  LOP3.LUT R19, R19, R18, RZ, 0x3c, !PT ;  /* 0x0000001213137212 */ /* 0x000fe200078e3cff */
[----:B------:R-:W-:Y:S01]  /*0aa0*/  UIADD3 UR5, UP0, UR8, 0x20880, URZ ;  /* 0x0002088008057890 */ /* 0x000fe2000ff1e03f */
[----:B------:R-:W-:Y:S01]  /*0ab0*/  IADD3 R3, R3, 0x1fff, RZ ;  /* 0x00001fff03037810 */ /* 0x000fe20007ffe0ff */
[----:B------:R-:W-:Y:S01]  /*0ac0*/  UIADD3 UR14, UP1, UR8, 0x18880, URZ ;  /* 0x00018880080e7890 */ /* 0x000fe2000ff3e03f */
[----:B------:R-:W-:Y:S01]  /*0ad0*/  SHF.R.S32.HI R45, RZ, 0x1f, R5 ;  /* 0x0000001fff2d7819 */ /* 0x000fe20000011405 */
[----:B------:R2:W-:Y:S01]  /*0ae0*/  STL.128 [R1+0x80], R16 ;  /* 0x0000801001007387 */ /* 0x0005e20000100c00 */
[----:B------:R-:W-:Y:S01]  /*0af0*/  SHF.R.S32.HI R23, RZ, 0x1f, R3 ;  /* 0x0000001fff177819 */ /* 0x000fe20000011403 */
[----:B------:R-:W-:Y:S01]  /*0b00*/  IMAD.U32 R48, RZ, RZ, UR4 ;  /* 0x00000004ff307e24 */ /* 0x000fe2000f8e00ff */
[----:B------:R-:W-:Y:S01]  /*0b10*/  LEA.HI R45, R45, R5, RZ, 0x7 ;  /* 0x000000052d2d7211 */ /* 0x000fe200078f38ff */
[----:B------:R-:W-:Y:S01]  /*0b20*/  IMAD.U32 R50, RZ, RZ, UR11 ;  /* 0x0000000bff327e24 */ /* 0x000fe2000f8e00ff */
[----:B------:R-:W-:Y:S01]  /*0b30*/  LEA.HI R23, R23, R3, RZ, 0xd ;  /* 0x0000000317177211 */ /* 0x000fe200078f68ff */
[----:B------:R-:W-:Y:S01]  /*0b40*/  UIADD3.X UR4, URZ, UR9, URZ, UP0, !UPT ;  /* 0x000000093f047290 */ /* 0x000fe200087fe43f */
[-C--:B------:R-:W-:Y:S01]  /*0b50*/  LEA.HI R56, R6, R39.reuse, RZ, 0x3 ;  /* 0x0000002706387211 */ /* 0x080fe200078f18ff */
[----:B------:R-:W-:Y:S01]  /*0b60*/  UIADD3.X UR11, URZ, UR9, URZ, UP1, !UPT ;  /* 0x000000093f0b7290 */ /* 0x000fe20008ffe43f */
[----:B------:R-:W-:Y:S01]  /*0b70*/  SHF.R.S32.HI R7, RZ, 0x7, R7 ;  /* 0x00000007ff077819 */ /* 0x000fe20000011407 */
[----:B------:R-:W-:Y:S01]  /*0b80*/  IMAD.U32 R33, RZ, RZ, UR5 ;  /* 0x00000005ff217e24 */ /* 0x000fe2000f8e00ff */
[----:B------:R-:W-:Y:S01]  /*0b90*/  LOP3.LUT R14, R56, 0xfffffff8, RZ, 0xc0, !PT ;  /* 0xfffffff8380e7812 */ /* 0x000fe200078ec0ff */
[--C-:B-1----:R-:W-:Y:S01]  /*0ba0*/  @P0 IMAD.MOV.U32 R37, RZ, RZ, R2.reuse ;  /* 0x000000ffff250224 */ /* 0x102fe200078e0002 */
[CC--:B------:R-:W-:Y:S01]  /*0bb0*/  LEA.HI R10, R6.reuse, R39.reuse, RZ, 0x5 ;  /* 0x00000027060a7211 */ /* 0x0c0fe200078f28ff */
[----:B------:R1:W-:Y:S01]  /*0bc0*/  STL [R1+0x78], R7 ;  /* 0x0000780701007387 */ /* 0x0003e20000100800 */
[CC--:B------:R-:W-:Y:S01]  /*0bd0*/  LEA.HI R15, R6.reuse, R39.reuse, RZ, 0x6 ;  /* 0x00000027060f7211 */ /* 0x0c0fe200078f30ff */
[----:B------:R-:W-:Y:S01]  /*0be0*/  @P0 IMAD.HI.U32 R41, R37, c[0x0][0x24c], RZ ;  /* 0x0000930025290a27 */ /* 0x000fe200078e00ff */
[CC--:B------:R-:W-:Y:S01]  /*0bf0*/  LEA.HI R22, R6.reuse, R39.reuse, RZ, 0x7 ;  /* 0x0000002706167211 */ /* 0x0c0fe200078f38ff */
[----:B------:R-:W-:Y:S01]  /*0c00*/  STL [R1+0x74], R39 ;  /* 0x0000742701007387 */ /* 0x000fe20000100800 */
[----:B------:R-:W-:Y:S01]  /*0c10*/  LOP3.LUT R49, R49, R48, RZ, 0x3c, !PT ;  /* 0x0000003031317212 */ /* 0x000fe200078e3cff */
[----:B------:R-:W-:Y:S01]  /*0c20*/  @!P0 IMAD.MOV.U32 R37, RZ, RZ, R2 ;  /* 0x000000ffff258224 */ /* 0x000fe200078e0002 */
[----:B------:R-:W-:Y:S01]  /*0c30*/  LEA.HI R2, R6, R39, RZ, 0x4 ;  /* 0x0000002706027211 */ /* 0x000fe200078f20ff */
[----:B------:R-:W-:Y:S01]  /*0c40*/  IMAD.IADD R14, R39, 0x1, -R14 ;  /* 0x00000001270e7824 */ /* 0x000fe200078e0a0e */
[----:B------:R-:W-:Y:S01]  /*0c50*/  LOP3.LUT R51, R51, R50, RZ, 0x3c, !PT ;  /* 0x0000003233337212 */ /* 0x000fe200078e3cff */
[----:B------:R-:W-:Y:S01]  /*0c60*/  IMAD.U32 R32, RZ, RZ, UR4 ;  /* 0x00000004ff207e24 */ /* 0x000fe2000f8e00ff */
[----:B------:R-:W-:Y:S01]  /*0c70*/  SHF.R.S32.HI R5, RZ, 0x4, R2 ;  /* 0x00000004ff057819 */ /* 0x000fe20000011402 */
[----:B------:R-:W-:Y:S01]  /*0c80*/  IMAD.SHL.U32 R15, R15, 0x8, RZ ;  /* 0x000000080f0f7824 */ /* 0x000fe200078e00ff */
[C---:B------:R-:W-:Y:S01]  /*0c90*/  LOP3.LUT R54, R2.reuse, 0xfffffff0, RZ, 0xc0, !PT ;  /* 0xfffffff002367812 */ /* 0x040fe200078ec0ff */
[----:B------:R-:W-:Y:S01]  /*0ca0*/  IMAD.U32 R31, RZ, RZ, UR14 ;  /* 0x0000000eff1f7e24 */ /* 0x000fe2000f8e00ff */
[----:B------:R-:W-:Y:S01]  /*0cb0*/  LEA.HI R26, R2, R5, RZ, 0x1 ;  /* 0x00000005021a7211 */ /* 0x000fe200078f08ff */
[----:B------:R-:W-:Y:S01]  /*0cc0*/  IMAD.U32 R30, RZ, RZ, UR11 ;  /* 0x0000000bff1e7e24 */ /* 0x000fe2000f8e00ff */
[----:B--2---:R-:W-:Y:S01]  /*0cd0*/  LEA.HI R18, R6, R39, RZ, 0x2 ;  /* 0x0000002706127211 */ /* 0x004fe200078f10ff */
[C---:B------:R-:W-:Y:S01]  /*0ce0*/  IMAD.IADD R54, R39.reuse, 0x1, -R54 ;  /* 0x0000000127367824 */ /* 0x040fe200078e0a36 */
[----:B------:R-:W-:Y:S01]  /*0cf0*/  LOP3.LUT R26, R26, 0xfffffffe, RZ, 0xc0, !PT ;  /* 0xfffffffe1a1a7812 */ /* 0x000fe200078ec0ff */
[----:B------:R-:W-:Y:S01]  /*0d00*/  IMAD.SHL.U32 R19, R14, 0x40, RZ ;  /* 0x000000400e137824 */ /* 0x000fe200078e00ff */
[--C-:B------:R-:W-:Y:S01]  /*0d10*/  SHF.R.S32.HI R16, RZ, 0x2, R18.reuse ;  /* 0x00000002ff107819 */ /* 0x100fe20000011412 */
[----:B------:R-:W-:Y:S01]  /*0d20*/  IMAD.SHL.U32 R58, R39, 0x4, RZ ;  /* 0x00000004273a7824 */ /* 0x000fe200078e00ff */
[----:B------:R-:W-:Y:S01]  /*0d30*/  SHF.R.S32.HI R3, RZ, 0x1f, R18 ;  /* 0x0000001fff037819 */ /* 0x000fe20000011412 */
[----:B------:R-:W-:Y:S01]  /*0d40*/  IMAD.IADD R26, R5, 0x1, -R26 ;  /* 0x00000001051a7824 */ /* 0x000fe200078e0a1a */
[----:B------:R-:W-:Y:S01]  /*0d50*/  SHF.R.S32.HI R2, RZ, 0x3, R56 ;  /* 0x00000003ff027819 */ /* 0x000fe20000011438 */
[----:B------:R-:W-:Y:S01]  /*0d60*/  IMAD.MOV.U32 R44, RZ, RZ, 0x20 ;  /* 0x00000020ff2c7424 */ /* 0x000fe200078e00ff */
[----:B------:R-:W-:Y:S01]  /*0d70*/  LEA.HI R3, R3, R16, RZ, 0x3 ;  /* 0x0000001003037211 */ /* 0x000fe200078f18ff */
[----:B------:R-:W-:Y:S01]  /*0d80*/  IMAD.SHL.U32 R47, R26, 0x10, RZ ;  /* 0x000000101a2f7824 */ /* 0x000fe200078e00ff */
[----:B-1----:R-:W-:Y:S01]  /*0d90*/  SHF.R.S32.HI R7, RZ, 0x1f, R54 ;  /* 0x0000001fff077819 */ /* 0x002fe20000011436 */
[----:B------:R-:W-:Y:S01]  /*0da0*/  IMAD.SHL.U32 R5, R2, 0x40, RZ ;  /* 0x0000004002057824 */ /* 0x000fe200078e00ff */
[----:B------:R-:W-:Y:S01]  /*0db0*/  LOP3.LUT R3, R3, 0xfffffff8, RZ, 0xc0, !PT ;  /* 0xfffffff803037812 */ /* 0x000fe200078ec0ff */
[----:B------:R-:W-:Y:S01]  /*0dc0*/  IMAD.MOV.U32 R43, RZ, RZ, 0x10 ;  /* 0x00000010ff2b7424 */ /* 0x000fe200078e00ff */
[----:B------:R-:W-:Y:S01]  /*0dd0*/  LOP3.LUT R19, R19, 0x1c0, RZ, 0xc0, !PT ;  /* 0x000001c013137812 */ /* 0x000fe200078ec0ff */
[----:B------:R-:W-:Y:S01]  /*0de0*/  IMAD.SHL.U32 R27, R0, 0x40, RZ ;  /* 0x00000040001b7824 */ /* 0x000fe200078e00ff */
[----:B------:R-:W-:Y:S01]  /*0df0*/  LOP3.LUT R5, R5, 0x1c0, RZ, 0xc0, !PT ;  /* 0x000001c005057812 */ /* 0x000fe200078ec0ff */
[----:B------:R-:W-:Y:S01]  /*0e00*/  IMAD.IADD R16, R16, 0x1, -R3 ;  /* 0x0000000110107824 */ /* 0x000fe200078e0a03 */
[----:B------:R-:W-:Y:S01]  /*0e10*/  LOP3.LUT R48, R49, R48, RZ, 0x3c, !PT ;  /* 0x0000003031307212 */ /* 0x000fe200078e3cff */
[----:B------:R-:W-:Y:S01]  /*0e20*/  IMAD.SHL.U32 R3, R14, 0x8, RZ ;  /* 0x000000080e037824 */ /* 0x000fe200078e00ff */
[----:B------:R-:W-:Y:S01]  /*0e30*/  SHF.R.U32.HI R11, RZ, 0x3, R5 ;  /* 0x00000003ff0b7819 */ /* 0x000fe20000011605 */
[----:B------:R-:W-:Y:S01]  /*0e40*/  UIADD3 UR14, UP0, UR8, 0x8080, URZ ;  /* 0x00008080080e7890 */ /* 0x000fe2000ff1e03f */
[----:B------:R-:W-:Y:S01]  /*0e50*/  LOP3.LUT R50, R51, R50, RZ, 0x3c, !PT ;  /* 0x0000003233327212 */ /* 0x000fe200078e3cff */
[----:B------:R-:W-:Y:S01]  /*0e60*/  IMAD.MOV.U32 R28, RZ, RZ, R48 ;  /* 0x000000ffff1c7224 */ /* 0x000fe200078e0030 */
[----:B------:R-:W-:Y:S01]  /*0e70*/  LOP3.LUT R40, R5, 0x38, R3, 0xf8, !PT ;  /* 0x0000003805287812 */ /* 0x000fe200078ef803 */
[----:B------:R-:W-:Y:S01]  /*0e80*/  UIADD3.X UR11, URZ, UR9, URZ, UP0, !UPT ;  /* 0x000000093f0b7290 */ /* 0x000fe200087fe43f */
[----:B------:R-:W-:Y:S01]  /*0e90*/  LEA.HI R5, R7, R54, RZ, 0x3 ;  /* 0x0000003607057211 */ /* 0x000fe200078f18ff */
[----:B------:R-:W-:Y:S01]  /*0ea0*/  ULDC.64 UR4, c[0x0][0x208] ;  /* 0x0000820000047ab9 */ /* 0x000fe20000000a00 */
[----:B------:R-:W-:Y:S01]  /*0eb0*/  LOP3.LUT R40, R40, R11, RZ, 0x3c, !PT ;  /* 0x0000000b28287212 */ /* 0x000fe200078e3cff */
[----:B------:R-:W-:Y:S01]  /*0ec0*/  USHF.L.U64.HI UR13, UR4, UR13, UR5 ;  /* 0x0000000d040d7299 */ /* 0x000fe20008010205 */
[--C-:B------:R-:W-:Y:S01]  /*0ed0*/  SHF.R.S32.HI R11, RZ, 0x5, R10.reuse ;  /* 0x00000005ff0b7819 */ /* 0x100fe2000001140a */
[----:B------:R-:W-:Y:S01]  /*0ee0*/  USHF.L.U32 UR15, UR4, 0x7, URZ ;  /* 0x00000007040f7899 */ /* 0x000fe2000800063f */
[----:B------:R-:W-:Y:S01]  /*0ef0*/  SHF.R.S32.HI R7, RZ, 0x1f, R10 ;  /* 0x0000001fff077819 */ /* 0x000fe2000001140a */
[----:B------:R-:W-:Y:S01]  /*0f00*/  USHF.L.U64.HI UR5, UR4, UR12, UR5 ;  /* 0x0000000c04057299 */ /* 0x000fe20008010205 */
[----:B------:R-:W-:Y:S01]  /*0f10*/  LOP3.LUT R10, R10, 0xffffffe0, RZ, 0xc0, !PT ;  /* 0xffffffe00a0a7812 */ /* 0x000fe200078ec0ff */
[----:B------:R-:W-:Y:S01]  /*0f20*/  USHF.L.U32 UR4, UR4, 0x5, URZ ;  /* 0x0000000504047899 */ /* 0x000fe2000800063f */
[----:B------:R-:W-:Y:S01]  /*0f30*/  LEA.HI R6, R7, R11, RZ, 0x2 ;  /* 0x0000000b07067211 */ /* 0x000fe200078f10ff */
[----:B------:R-:W-:Y:S01]  /*0f40*/  IMAD.U32 R80, RZ, RZ, UR15 ;  /* 0x0000000fff507e24 */ /* 0x000fe2000f8e00ff */
[----:B------:R-:W-:Y:S01]  /*0f50*/  LOP3.LUT R33, R33, R32, RZ, 0x3c, !PT ;  /* 0x0000002021217212 */ /* 0x000fe200078e3cff */
[----:B------:R-:W-:Y:S01]  /*0f60*/  IMAD.IADD R10, R39, 0x1, -R10 ;  /* 0x00000001270a7824 */ /* 0x000fe200078e0a0a */
[----:B------:R-:W-:Y:S01]  /*0f70*/  LOP3.LUT R40, R40, 0xfffffe00, R15, 0xf8, !PT ;  /* 0xfffffe0028287812 */ /* 0x000fe200078ef80f */
[----:B------:R-:W-:Y:S01]  /*0f80*/  IMAD.U32 R81, RZ, RZ, UR13 ;  /* 0x0000000dff517e24 */ /* 0x000fe2000f8e00ff */
[----:B------:R-:W-:-:S02]  /*0f90*/  LOP3.LUT R6, R6, 0xfffffffc, RZ, 0xc0, !PT ;  /* 0xfffffffc06067812 */ /* 0x000fc400078ec0ff */
[----:B------:R-:W-:Y:S02]  /*0fa0*/  LOP3.LUT R31, R31, R30, RZ, 0x3c, !PT ;  /* 0x0000001e1f1f7212 */ /* 0x000fe400078e3cff */
[----:B------:R-:W-:Y:S01]  /*0fb0*/  LOP3.LUT R13, R5, 0xfffffff8, RZ, 0xc0, !PT ;  /* 0xfffffff8050d7812 */ /* 0x000fe200078ec0ff */
[----:B------:R-:W-:Y:S01]  /*0fc0*/  IMAD.IADD R11, R11, 0x1, -R6 ;  /* 0x000000010b0b7824 */ /* 0x000fe200078e0a06 */
[----:B------:R-:W-:Y:S01]  /*0fd0*/  SHF.R.S32.HI R7, RZ, 0x7, R22 ;  /* 0x00000007ff077819 */ /* 0x000fe20000011416 */
[----:B------:R-:W-:Y:S01]  /*0fe0*/  IMAD.SHL.U32 R5, R5, 0x40, RZ ;  /* 0x0000004005057824 */ /* 0x000fe200078e00ff */
[----:B------:R-:W-:Y:S01]  /*0ff0*/  LOP3.LUT R17, R19, 0x8, R56, 0xf8, !PT ;  /* 0x0000000813117812 */ /* 0x000fe200078ef838 */
[----:B------:R-:W-:Y:S01]  /*1000*/  IMAD.IADD R54, R54, 0x1, -R13 ;  /* 0x0000000136367824 */ /* 0x000fe200078e0a0d */
[----:B------:R-:W-:Y:S01]  /*1010*/  SHF.R.U32.HI R15, RZ, 0x3, R19 ;  /* 0x00000003ff0f7819 */ /* 0x000fe20000011613 */
[----:B------:R-:W-:Y:S01]  /*1020*/  IMAD R55, R26, 0x2, R7 ;  /* 0x000000021a377824 */ /* 0x000fe200078e0207 */
[----:B------:R-:W-:Y:S01]  /*1030*/  LOP3.LUT R49, R49, R48, RZ, 0x3c, !PT ;  /* 0x0000003031317212 */ /* 0x000fe200078e3cff */
[----:B------:R-:W-:Y:S01]  /*1040*/  IMAD.SHL.U32 R24, R11, 0x10, RZ ;  /* 0x000000100b187824 */ /* 0x000fe200078e00ff */
[----:B------:R-:W-:-:S02]  /*1050*/  LOP3.LUT R51, R51, R50, RZ, 0x3c, !PT ;  /* 0x0000003233337212 */ /* 0x000fc400078e3cff */
[----:B------:R-:W-:Y:S01]  /*1060*/  LOP3.LUT R32, R33, R32, RZ, 0x3c, !PT ;  /* 0x0000002021207212 */ /* 0x000fe200078e3cff */
[----:B------:R-:W-:Y:S01]  /*1070*/  IMAD.MOV.U32 R29, RZ, RZ, R49 ;  /* 0x000000ffff1d7224 */ /* 0x000fe200078e0031 */
[----:B------:R-:W-:Y:S01]  /*1080*/  LOP3.LUT R30, R31, R30, RZ, 0x3c, !PT ;  /* 0x0000001e1f1e7212 */ /* 0x000fe200078e3cff */
[----:B------:R1:W-:Y:S01]  /*1090*/  STL.128 [R1+0x30], R48 ;  /* 0x0000303001007387 */ /* 0x0003e20000100c00 */
[----:B------:R-:W-:Y:S01]  /*10a0*/  LEA.HI R22, R22, R7, RZ, 0x1 ;  /* 0x0000000716167211 */ /* 0x000fe200078f08ff */
[----:B------:R-:W-:Y:S01]  /*10b0*/  IMAD.MOV.U32 R34, RZ, RZ, R32 ;  /* 0x000000ffff227224 */ /* 0x000fe200078e0020 */
[----:B------:R-:W-:Y:S02]  /*10c0*/  LOP3.LUT R17, R17, R15, RZ, 0x3c, !PT ;  /* 0x0000000f11117212 */ /* 0x000fe400078e3cff */
[----:B------:R-:W-:Y:S02]  /*10d0*/  SHF.R.S32.HI R6, RZ, 0x1f, R37 ;  /* 0x0000001fff067819 */ /* 0x000fe40000011425 */
[----:B------:R-:W-:Y:S01]  /*10e0*/  SHF.R.S32.HI R13, RZ, 0x1f, R10 ;  /* 0x0000001fff0d7819 */ /* 0x000fe2000001140a */
[----:B------:R-:W-:Y:S01]  /*10f0*/  IMAD.U32 R55, R55, 0x200, R17 ;  /* 0x0000020037377824 */ /* 0x000fe200078e0011 */
[----:B------:R-:W-:Y:S01]  /*1100*/  LOP3.LUT R33, R33, R32, RZ, 0x3c, !PT ;  /* 0x0000002021217212 */ /* 0x000fe200078e3cff */
[----:B------:R-:W-:Y:S01]  /*1110*/  IMAD.SHL.U32 R17, R16, 0x40, RZ ;  /* 0x0000004010117824 */ /* 0x000fe200078e00ff */
[----:B------:R-:W-:Y:S01]  /*1120*/  LOP3.LUT R31, R31, R30, RZ, 0x3c, !PT ;  /* 0x0000001e1f1f7212 */ /* 0x000fe200078e3cff */
[----:B------:R-:W-:Y:S01]  /*1130*/  IMAD R66, R6, c[0x0][0x180], RZ ;  /* 0x0000600006427a24 */ /* 0x000fe200078e02ff */
[----:B------:R-:W-:Y:S01]  /*1140*/  LOP3.LUT R22, R22, 0xfffffffe, RZ, 0xc0, !PT ;  /* 0xfffffffe16167812 */ /* 0x000fe200078ec0ff */
[C---:B------:R-:W-:Y:S01]  /*1150*/  IMAD R70, R6.reuse, c[0x0][0x270], RZ ;  /* 0x00009c0006467a24 */ /* 0x040fe200078e02ff */
[----:B------:R-:W-:Y:S01]  /*1160*/  SHF.R.S32.HI R59, RZ, 0x1f, R58 ;  /* 0x0000001fff3b7819 */ /* 0x000fe2000001143a */
[C---:B------:R-:W-:Y:S01]  /*1170*/  IMAD R68, R6.reuse, c[0x0][0x238], RZ ;  /* 0x00008e0006447a24 */ /* 0x040fe200078e02ff */
[----:B------:R-:W-:Y:S01]  /*1180*/  LEA.HI R13, R13, R10, RZ, 0x2 ;  /* 0x0000000a0d0d7211 */ /* 0x000fe200078f10ff */
[----:B------:R-:W-:Y:S01]  /*1190*/  IMAD.MOV.U32 R35, RZ, RZ, R33 ;  /* 0x000000ffff237224 */ /* 0x000fe200078e0021 */
[----:B------:R2:W-:Y:S01]  /*11a0*/  STL.128 [R1+0x50], R28 ;  /* 0x0000501c01007387 */ /* 0x0005e20000100c00 */
[----:B------:R-:W-:Y:S01]  /*11b0*/  IMAD.IADD R22, R7, 0x1, -R22 ;  /* 0x0000000107167824 */ /* 0x000fe200078e0a16 */
[----:B------:R-:W-:Y:S01]  /*11c0*/  LOP3.LUT R19, R19, 0x30, R24, 0xf8, !PT ;  /* 0x0000003013137812 */ /* 0x000fe200078ef818 */
[----:B------:R-:W-:Y:S01]  /*11d0*/  IMAD.SHL.U32 R7, R7, 0x8, RZ ;  /* 0x0000000807077824 */ /* 0x000fe200078e00ff */
[----:B------:R-:W-:Y:S01]  /*11e0*/  LEA.HI.SX32 R13, R13, R24, 0x1e ;  /* 0x000000180d0d7211 */ /* 0x000fe200078ff2ff */
[----:B------:R-:W-:Y:S01]  /*11f0*/  IMAD R62, R6, c[0x0][0x210], RZ ;  /* 0x00008400063e7a24 */ /* 0x000fe200078e02ff */
[----:B------:R-:W-:Y:S01]  /*1200*/  LOP3.LUT R17, R17, 0x1c0, RZ, 0xc0, !PT ;  /* 0x000001c011117812 */ /* 0x000fe200078ec0ff */
[C---:B------:R-:W-:Y:S01]  /*1210*/  IMAD R66, R37.reuse, c[0x0][0x184], R66 ;  /* 0x0000610025427a24 */ /* 0x040fe200078e0242 */
[----:B------:R-:W-:Y:S01]  /*1220*/  SHF.R.S32.HI R36, RZ, 0x1f, R64 ;  /* 0x0000001fff247819 */ /* 0x000fe20000011440 */
[C---:B------:R-:W-:Y:S01]  /*1230*/  IMAD R70, R37.reuse, c[0x0][0x274], R70 ;  /* 0x00009d0025467a24 */ /* 0x040fe200078e0246 */
[----:B------:R3:W-:Y:S01]  /*1240*/  STL.128 [R1+0x60], R32 ;  /* 0x0000602001007387 */ /* 0x0007e20000100c00 */
[----:B------:R-:W-:Y:S01]  /*1250*/  IMAD.WIDE.U32 R24, R37, c[0x0][0x238], RZ ;  /* 0x00008e0025187a25 */ /* 0x000fe200078e00ff */
[----:B-1----:R-:W-:-:S02]  /*1260*/  SHF.R.S32.HI R51, RZ, 0x1f, R3 ;  /* 0x0000001fff337819 */ /* 0x002fc40000011403 */
[----:B------:R-:W-:Y:S01]  /*1270*/  LOP3.LUT R7, R7, 0x8, RZ, 0xc0, !PT ;  /* 0x0000000807077812 */ /* 0x000fe200078ec0ff */
[----:B------:R-:W-:Y:S01]  /*1280*/  IMAD.MOV.U32 R50, RZ, RZ, R3 ;  /* 0x000000ffff327224 */ /* 0x000fe200078e0003 */
[----:B------:R-:W-:Y:S01]  /*1290*/  SHF.R.U32.HI R57, RZ, 0x3, R17 ;  /* 0x00000003ff397819 */ /* 0x000fe20000011611 */
[----:B------:R-:W-:Y:S01]  /*12a0*/  IMAD R68, R37, c[0x0][0x23c], R68 ;  /* 0x00008f0025447a24 */ /* 0x000fe200078e0244 */
[----:B------:R-:W-:Y:S01]  /*12b0*/  LOP3.LUT R56, R19, 0x8, R56, 0xf8, !PT ;  /* 0x0000000813387812 */ /* 0x000fe200078ef838 */
[----:B------:R-:W-:Y:S01]  /*12c0*/  IMAD.WIDE.U32 R60, R37, c[0x0][0x180], R50 ;  /* 0x00006000253c7a25 */ /* 0x000fe200078e0032 */
[----:B------:R-:W-:Y:S02]  /*12d0*/  LOP3.LUT R57, R57, R17, R7, 0x1e, !PT ;  /* 0x0000001139397212 */ /* 0x000fe400078e1e07 */
[----:B------:R-:W-:Y:S01]  /*12e0*/  LOP3.LUT R56, R56, R15, RZ, 0x3c, !PT ;  /* 0x0000000f38387212 */ /* 0x000fe200078e3cff */
[----:B------:R-:W-:Y:S01]  /*12f0*/  IMAD R6, R6, c[0x0][0x288], RZ ;  /* 0x0000a20006067a24 */ /* 0x000fe200078e02ff */
[----:B------:R-:W-:Y:S01]  /*1300*/  LOP3.LUT R47, R7, 0x10, R47, 0xf8, !PT ;  /* 0x00000010072f7812 */ /* 0x000fe200078ef82f */
[----:B------:R-:W-:Y:S01]  /*1310*/  IMAD R62, R37, c[0x0][0x214], R62 ;  /* 0x00008500253e7a24 */ /* 0x000fe200078e023e */
[----:B------:R-:W-:Y:S01]  /*1320*/  LOP3.LUT R18, R18, 0x7ffffffc, RZ, 0xc0, !PT ;  /* 0x7ffffffc12127812 */ /* 0x000fe200078ec0ff */
[----:B------:R-:W-:Y:S01]  /*1330*/  IMAD.IADD R67, R61, 0x1, R66 ;  /* 0x000000013d437824 */ /* 0x000fe200078e0242 */
[----:B------:R-:W-:Y:S01]  /*1340*/  SHF.R.S32.HI R46, RZ, 0x7, R46 ;  /* 0x00000007ff2e7819 */ /* 0x000fe2000001142e */
[----:B------:R-:W-:Y:S01]  /*1350*/  IMAD.IADD R69, R25, 0x1, R68 ;  /* 0x0000000119457824 */ /* 0x000fe200078e0244 */
[----:B------:R-:W-:Y:S01]  /*1360*/  SHF.R.S32.HI R45, RZ, 0x7, R45 ;  /* 0x00000007ff2d7819 */ /* 0x000fe2000001142d */
[----:B--2---:R-:W-:Y:S01]  /*1370*/  IMAD.WIDE.U32 R28, R37, c[0x0][0x270], R58 ;  /* 0x00009c00251c7a25 */ /* 0x004fe200078e003a */
[----:B------:R-:W-:-:S03]  /*1380*/  SHF.R.S32.HI R23, RZ, 0xd, R23 ;  /* 0x0000000dff177819 */ /* 0x000fc60000011417 */
[----:B------:R-:W-:Y:S01]  /*1390*/  IMAD.IADD R71, R29, 0x1, R70 ;  /* 0x000000011d477824 */ /* 0x000fe200078e0246 */
[----:B------:R-:W-:Y:S01]  /*13a0*/  SEL R29, R36, RZ, !P1 ;  /* 0x000000ff241d7207 */ /* 0x000fe20004800000 */
[----:B------:R-:W-:Y:S01]  /*13b0*/  IMAD.MOV.U32 R66, RZ, RZ, R60 ;  /* 0x000000ffff427224 */ /* 0x000fe200078e003c */
[----:B------:R-:W-:Y:S01]  /*13c0*/  SEL R60, R64, RZ, !P1 ;  /* 0x000000ff403c7207 */ /* 0x000fe20004800000 */
[----:B------:R-:W-:Y:S01]  /*13d0*/  IMAD.MOV.U32 R68, RZ, RZ, R24 ;  /* 0x000000ffff447224 */ /* 0x000fe200078e0018 */
[----:B------:R-:W-:Y:S01]  /*13e0*/  R2P PR, R54, 0x6 ;  /* 0x0000000636007804 */ /* 0x000fe20000000000 */
[----:B---3--:R-:W-:-:S04]  /*13f0*/  IMAD.WIDE.U32 R34, R37, c[0x0][0x210], R50 ;  /* 0x0000840025227a25 */ /* 0x008fc800078e0032 */
[----:B------:R-:W-:-:S04]  /*1400*/  IMAD.WIDE.U32 R24, R37, c[0x0][0x288], R58 ;  /* 0x0000a20025187a25 */ /* 0x000fc800078e003a */
[----:B------:R-:W-:Y:S02]  /*1410*/  IMAD R6, R37, c[0x0][0x28c], R6 ;  /* 0x0000a30025067a24 */ /* 0x000fe400078e0206 */
[----:B------:R-:W-:Y:S02]  /*1420*/  IMAD.MOV.U32 R70, RZ, RZ, R28 ;  /* 0x000000ffff467224 */ /* 0x000fe400078e001c */
[----:B------:R-:W-:Y:S01]  /*1430*/  IMAD.IADD R63, R35, 0x1, R62 ;  /* 0x00000001233f7824 */ /* 0x000fe200078e023e */
[----:B------:R-:W-:Y:S01]  /*1440*/  SHF.R.S32.HI R35, RZ, 0x1f, R0 ;  /* 0x0000001fff237819 */ /* 0x000fe20000011400 */
[----:B------:R-:W-:Y:S02]  /*1450*/  IMAD.MOV.U32 R62, RZ, RZ, R34 ;  /* 0x000000ffff3e7224 */ /* 0x000fe400078e0022 */
[C---:B------:R-:W-:Y:S02]  /*1460*/  IMAD R17, R29.reuse, c[0x0][0x240], RZ ;  /* 0x000090001d117a24 */ /* 0x040fe400078e02ff */
[----:B------:R-:W-:-:S02]  /*1470*/  IMAD R19, R29, c[0x0][0x188], RZ ;  /* 0x000062001d137a24 */ /* 0x000fc400078e02ff */
[C---:B------:R-:W-:Y:S02]  /*1480*/  IMAD R15, R29.reuse, c[0x0][0x218], RZ ;  /* 0x000086001d0f7a24 */ /* 0x040fe400078e02ff */
[----:B------:R-:W-:Y:S02]  /*1490*/  IMAD R34, R29, c[0x0][0x278], RZ ;  /* 0x00009e001d227a24 */ /* 0x000fe400078e02ff */
[----:B------:R-:W-:Y:S02]  /*14a0*/  IMAD.IADD R7, R25, 0x1, R6 ;  /* 0x0000000119077824 */ /* 0x000fe400078e0206 */
[----:B------:R-:W-:Y:S02]  /*14b0*/  IMAD R29, R29, c[0x0][0x290], RZ ;  /* 0x0000a4001d1d7a24 */ /* 0x000fe400078e02ff */
[----:B------:R-:W-:-:S04]  /*14c0*/  IMAD.WIDE.U32 R70, R60, c[0x0][0x278], R70 ;  /* 0x00009e003c467a25 */ /* 0x000fc800078e0046 */
[----:B------:R-:W-:Y:S01]  /*14d0*/  IMAD.MOV.U32 R6, RZ, RZ, R24 ;  /* 0x000000ffff067224 */ /* 0x000fe200078e0018 */
[----:B------:R-:W-:Y:S01]  /*14e0*/  IADD3 R24, P4, R0, R70, RZ ;  /* 0x0000004600187210 */ /* 0x000fe20007f9e0ff */
[C---:B------:R-:W-:Y:S02]  /*14f0*/  IMAD R17, R60.reuse, c[0x0][0x244], R17 ;  /* 0x000091003c117a24 */ /* 0x040fe400078e0211 */
[C---:B------:R-:W-:Y:S02]  /*1500*/  IMAD R19, R60.reuse, c[0x0][0x18c], R19 ;  /* 0x000063003c137a24 */ /* 0x040fe400078e0213 */
[C---:B------:R-:W-:Y:S02]  /*1510*/  IMAD R15, R60.reuse, c[0x0][0x21c], R15 ;  /* 0x000087003c0f7a24 */ /* 0x040fe400078e020f */
[C---:B------:R-:W-:Y:S02]  /*1520*/  IMAD R34, R60.reuse, c[0x0][0x27c], R34 ;  /* 0x00009f003c227a24 */ /* 0x040fe400078e0222 */
[----:B------:R-:W-:-:S02]  /*1530*/  IMAD R29, R60, c[0x0][0x294], R29 ;  /* 0x0000a5003c1d7a24 */ /* 0x000fc400078e021d */
[----:B------:R-:W-:Y:S01]  /*1540*/  IMAD.WIDE.U32 R68, R60, c[0x0][0x240], R68 ;  /* 0x000090003c447a25 */ /* 0x000fe200078e0044 */
[----:B------:R-:W-:-:S03]  /*1550*/  IADD3.X R34, R35, R71, R34, P4, !PT ;  /* 0x0000004723227210 */ /* 0x000fc600027fe422 */
[----:B------:R-:W-:-:S04]  /*1560*/  IMAD.WIDE.U32 R66, R60, c[0x0][0x188], R66 ;  /* 0x000062003c427a25 */ /* 0x000fc800078e0042 */
[----:B------:R-:W-:-:S04]  /*1570*/  IMAD.WIDE.U32 R62, R60, c[0x0][0x218], R62 ;  /* 0x000086003c3e7a25 */ /* 0x000fc800078e003e */
[----:B------:R-:W-:Y:S01]  /*1580*/  IMAD.WIDE.U32 R60, R60, c[0x0][0x290], R6 ;  /* 0x0000a4003c3c7a25 */ /* 0x000fe200078e0006 */
[----:B------:R-:W-:Y:S02]  /*1590*/  SEL R7, R44, 0xffffffe0, !P2 ;  /* 0xffffffe02c077807 */ /* 0x000fe40005000000 */
[----:B------:R-:W-:Y:S01]  /*15a0*/  SEL R6, R43, 0xfffffff0, !P1 ;  /* 0xfffffff02b067807 */ /* 0x000fe20004800000 */
[----:B------:R-:W-:Y:S01]  /*15b0*/  IMAD.MOV.U32 R28, RZ, RZ, 0x2 ;  /* 0x00000002ff1c7424 */ /* 0x000fe200078e00ff */
[----:B------:R-:W-:Y:S01]  /*15c0*/  R2P PR, R14, 0x6 ;  /* 0x000000060e007804 */ /* 0x000fe20000000000 */
[----:B------:R-:W-:Y:S01]  /*15d0*/  IMAD.IADD R18, R39, 0x1, -R18 ;  /* 0x0000000127127824 */ /* 0x000fe200078e0a12 */
[----:B------:R-:W-:Y:S01]  /*15e0*/  IADD3 R14, P4, R0, R60, RZ ;  /* 0x0000003c000e7210 */ /* 0x000fe20007f9e0ff */
[----:B------:R-:W-:Y:S02]  /*15f0*/  IMAD.SHL.U32 R25, R11, 0x400, RZ ;  /* 0x000004000b197824 */ /* 0x000fe400078e00ff */
[----:B------:R-:W-:Y:S01]  /*1600*/  IMAD.SHL.U32 R54, R54, 0x40, RZ ;  /* 0x0000004036367824 */ /* 0x000fe200078e00ff */
[----:B------:R-:W-:Y:S01]  /*1610*/  IADD3.X R0, R35, R61, R29, P4, !PT ;  /* 0x0000003d23007210 */ /* 0x000fe200027fe41d */
[----:B------:R-:W-:-:S03]  /*1620*/  IMAD.WIDE.U32 R60, R55, R28, c[0x0][0x18] ;  /* 0x00000600373c7625 */ /* 0x000fc600078e001c */
[----:B------:R-:W-:Y:S01]  /*1630*/  LOP3.LUT R29, R54, 0x1c0, RZ, 0xc0, !PT ;  /* 0x000001c0361d7812 */ /* 0x000fe200078ec0ff */
[----:B------:R-:W-:Y:S01]  /*1640*/  IMAD R18, R18, 0x2, R25 ;  /* 0x0000000212127824 */ /* 0x000fe200078e0219 */
[----:B------:R-:W-:Y:S01]  /*1650*/  IADD3 R60, P4, R60, 0x4080, RZ ;  /* 0x000040803c3c7810 */ /* 0x000fe20007f9e0ff */
[----:B------:R-:W-:Y:S01]  /*1660*/  IMAD.IADD R17, R69, 0x1, R17 ;  /* 0x0000000145117824 */ /* 0x000fe200078e0211 */
[----:B------:R-:W-:Y:S01]  /*1670*/  SHF.R.U32.HI R54, RZ, 0x3, R29 ;  /* 0x00000003ff367819 */ /* 0x000fe2000001161d */
[----:B------:R-:W-:Y:S01]  /*1680*/  IMAD.IADD R57, R18, 0x1, R57 ;  /* 0x0000000112397824 */ /* 0x000fe200078e0239 */
[--C-:B------:R-:W-:Y:S01]  /*1690*/  IADD3 R18, P6, P5, R39, R68, R27.reuse ;  /* 0x0000004427127210 */ /* 0x100fe20007dde01b */
[C---:B------:R-:W-:Y:S01]  /*16a0*/  IMAD R56, R26.reuse, 0x200, R56 ;  /* 0x000002001a387824 */ /* 0x040fe200078e0238 */
[----:B------:R-:W-:Y:S01]  /*16b0*/  SHF.R.S32.HI R27, RZ, 0x1f, R27 ;  /* 0x0000001fff1b7819 */ /* 0x000fe2000001141b */
[----:B------:R-:W-:Y:S01]  /*16c0*/  IMAD.SHL.U32 R28, R26, 0x8, RZ ;  /* 0x000000081a1c7824 */ /* 0x000fe200078e00ff */
[----:B------:R-:W-:Y:S01]  /*16d0*/  SHF.R.S32.HI R26, RZ, 0x1f, R39 ;  /* 0x0000001fff1a7819 */ /* 0x000fe20000011427 */
[----:B------:R-:W-:Y:S01]  /*16e0*/  IMAD.X R61, RZ, RZ, R61, P4 ;  /* 0x000000ffff3d7224 */ /* 0x000fe200020e063d */
[----:B------:R-:W-:Y:S01]  /*16f0*/  LOP3.LUT R47, R54, R47, R29, 0x1e, !PT ;  /* 0x0000002f362f7212 */ /* 0x000fe200078e1e1d */
[----:B------:R-:W-:Y:S01]  /*1700*/  IMAD.IADD R67, R67, 0x1, R19 ;  /* 0x0000000143437824 */ /* 0x000fe200078e0213 */
[----:B------:R-:W-:Y:S01]  /*1710*/  IADD3 R19, P4, R2, R4, RZ ;  /* 0x0000000402137210 */ /* 0x000fe20007f9e0ff */
[----:B------:R-:W-:Y:S01]  /*1720*/  IMAD.IADD R63, R63, 0x1, R15 ;  /* 0x000000013f3f7824 */ /* 0x000fe200078e020f */
[----:B------:R-:W-:Y:S01]  /*1730*/  SHF.R.S32.HI R15, RZ, 0x1f, R2 ;  /* 0x0000001fff0f7819 */ /* 0x000fe20000011402 */
[----:B------:R-:W-:Y:S01]  /*1740*/  IMAD.U32 R68, RZ, RZ, UR4 ;  /* 0x00000004ff447e24 */ /* 0x000fe2000f8e00ff */
[----:B------:R-:W-:Y:S01]  /*1750*/  IADD3.X R17, R26, R17, R27, P6, P5 ;  /* 0x000000111a117210 */ /* 0x000fe200037ea41b */
[----:B------:R-:W-:Y:S01]  /*1760*/  ULDC UR4, c[0x0][0x1c] ;  /* 0x0000070000047ab9 */ /* 0x000fe20000000800 */
[----:B------:R-:W-:Y:S01]  /*1770*/  LOP3.LUT R28, R29, 0x8, R28, 0xf8, !PT ;  /* 0x000000081d1c7812 */ /* 0x000fe200078ef81c */
[----:B------:R-:W-:Y:S01]  /*1780*/  IMAD.U32 R69, RZ, RZ, UR5 ;  /* 0x00000005ff457e24 */ /* 0x000fe2000f8e00ff */
[----:B------:R-:W-:Y:S01]  /*1790*/  LEA.HI.X.SX32 R26, R4, R15, 0x1, P4 ;  /* 0x0000000f041a7211 */ /* 0x000fe200020f0eff */
[----:B------:R-:W-:Y:S01]  /*17a0*/  IMAD.WIDE.U32 R70, R57, 0x2, R32 ;  /* 0x0000000239467825 */ /* 0x000fe200078e0020 */
[----:B------:R-:W-:-:S02]  /*17b0*/  LOP3.LUT R27, R5, 0xfffffe00, RZ, 0xc0, !PT ;  /* 0xfffffe00051b7812 */ /* 0x000fc400078ec0ff */
[----:B------:R-:W-:Y:S01]  /*17c0*/  SEL R5, R44, 0xffffffe0, !P2 ;  /* 0xffffffe02c057807 */ /* 0x000fe20005000000 */
[----:B------:R-:W-:Y:S01]  /*17d0*/  IMAD.WIDE.U32 R76, R55, 0x2, R48 ;  /* 0x00000002374c7825 */ /* 0x000fe200078e0030 */
[----:B------:R-:W-:Y:S02]  /*17e0*/  SEL R4, R43, 0xfffffff0, !P1 ;  /* 0xfffffff02b047807 */ /* 0x000fe40004800000 */
[----:B------:R-:W-:Y:S01]  /*17f0*/  LOP3.LUT R54, R28, R54, RZ, 0x3c, !PT ;  /* 0x000000361c367212 */ /* 0x000fe200078e3cff */
[C---:B------:R-:W-:Y:S01]  /*1800*/  IMAD.WIDE.U32 R28, R19.reuse, c[0x0][0x178], R66 ;  /* 0x00005e00131c7a25 */ /* 0x040fe200078e0042 */
[----:B------:R-:W-:Y:S02]  /*1810*/  R2P PR, R16, 0x6 ;  /* 0x0000000610007804 */ /* 0x000fe40000000000 */
[-C--:B------:R-:W-:Y:S01]  /*1820*/  IADD3 R54, R54, R27.reuse, R25 ;  /* 0x0000001b36367210 */ /* 0x080fe20007ffe019 */
[----:B------:R-:W-:Y:S01]  /*1830*/  IMAD R16, R26, c[0x0][0x178], RZ ;  /* 0x00005e001a107a24 */ /* 0x000fe200078e02ff */
[----:B------:R-:W-:Y:S01]  /*1840*/  LEA R35, P4, R24, c[0x0][0x258], 0x2 ;  /* 0x0000960018237a11 */ /* 0x000fe200078810ff */
[----:B------:R-:W-:Y:S01]  /*1850*/  IMAD R26, R26, c[0x0][0x208], RZ ;  /* 0x000082001a1a7a24 */ /* 0x000fe200078e02ff */
[----:B------:R-:W-:Y:S01]  /*1860*/  LEA R66, P5, R14, c[0x0][0x280], 0x2 ;  /* 0x0000a0000e427a11 */ /* 0x000fe200078a10ff */
[----:B------:R-:W-:Y:S01]  /*1870*/  IMAD R25, R19, c[0x0][0x17c], R16 ;  /* 0x00005f0013197a24 */ /* 0x000fe200078e0210 */
[----:B------:R-:W-:Y:S01]  /*1880*/  LOP3.LUT R47, R47, R27, RZ, 0xfc, !PT ;  /* 0x0000001b2f2f7212 */ /* 0x000fe200078efcff */
[C---:B------:R-:W-:Y:S01]  /*1890*/  IMAD R16, R19.reuse, c[0x0][0x20c], R26 ;  /* 0x0000830013107a24 */ /* 0x040fe200078e021a */
[----:B------:R-:W-:Y:S01]  /*18a0*/  LEA.HI.X R34, R24, c[0x0][0x25c], R34, 0x2, P4 ;  /* 0x0000970018227a11 */ /* 0x000fe200020f1422 */
[----:B------:R-:W-:Y:S01]  /*18b0*/  IMAD.WIDE.U32 R26, R19, c[0x0][0x208], R62 ;  /* 0x00008200131a7a25 */ /* 0x000fe200078e003e */
[----:B------:R-:W-:-:S02]  /*18c0*/  LEA.HI.X R67, R14, c[0x0][0x284], R0, 0x2, P5 ;  /* 0x0000a1000e437a11 */ /* 0x000fc400028f1400 */
[C---:B------:R-:W-:Y:S01]  /*18d0*/  LEA R62, P4, R18.reuse, c[0x0][0x220], 0x2 ;  /* 0x00008800123e7a11 */ /* 0x040fe200078810ff */
[----:B------:R-:W-:Y:S02]  /*18e0*/  IMAD.IADD R0, R29, 0x1, R25 ;  /* 0x000000011d007824 */ /* 0x000fe400078e0219 */
[----:B------:R-:W-:Y:S01]  /*18f0*/  IMAD.U32 R25, RZ, RZ, UR14 ;  /* 0x0000000eff197e24 */ /* 0x000fe2000f8e00ff */
[----:B------:R-:W-:Y:S01]  /*1900*/  LEA.HI.X R63, R18, c[0x0][0x224], R17, 0x2, P4 ;  /* 0x00008900123f7a11 */ /* 0x000fe200020f1411 */
[----:B------:R-:W-:Y:S01]  /*1910*/  IMAD.U32 R24, RZ, RZ, UR11 ;  /* 0x0000000bff187e24 */ /* 0x000fe2000f8e00ff */
[C---:B------:R-:W-:Y:S01]  /*1920*/  LEA R14, P4, R28.reuse, c[0x0][0x160], 0x1 ;  /* 0x000058001c0e7a11 */ /* 0x040fe200078808ff */
[----:B------:R-:W-:Y:S01]  /*1930*/  UIADD3 UR11, UP0, UR8, 0x10080, URZ ;  /* 0x00010080080b7890 */ /* 0x000fe2000ff1e03f */
[----:B------:R-:W-:Y:S02]  /*1940*/  IMAD.IADD R16, R27, 0x1, R16 ;  /* 0x000000011b107824 */ /* 0x000fe400078e0210 */
[----:B------:R-:W-:Y:S01]  /*1950*/  LOP3.LUT R25, R25, R24, RZ, 0x3c, !PT ;  /* 0x0000001819197212 */ /* 0x000fe200078e3cff */
[----:B------:R-:W-:Y:S01]  /*1960*/  UIADD3.X UR9, URZ, UR9, URZ, UP0, !UPT ;  /* 0x000000093f097290 */ /* 0x000fe200087fe43f */
[----:B------:R-:W-:Y:S01]  /*1970*/  LEA.HI.X R0, R28, c[0x0][0x164], R0, 0x1, P4 ;  /* 0x000059001c007a11 */ /* 0x000fe200020f0c00 */
[----:B------:R-:W-:Y:S01]  /*1980*/  IMAD.U32 R27, RZ, RZ, UR11 ;  /* 0x0000000bff1b7e24 */ /* 0x000fe2000f8e00ff */
[----:B------:R-:W-:-:S02]  /*1990*/  LEA R28, P4, R26, c[0x0][0x1f0], 0x1 ;  /* 0x00007c001a1c7a11 */ /* 0x000fc400078808ff */
[C---:B------:R-:W-:Y:S01]  /*19a0*/  LOP3.LUT R24, R25.reuse, R24, RZ, 0x3c, !PT ;  /* 0x0000001819187212 */ /* 0x040fe200078e3cff */
[----:B------:R-:W-:Y:S01]  /*19b0*/  IMAD.MOV.U32 R17, RZ, RZ, R0 ;  /* 0x000000ffff117224 */ /* 0x000fe200078e0000 */
[----:B------:R-:W-:Y:S01]  /*19c0*/  LEA.HI.X R29, R26, c[0x0][0x1f4], R16, 0x1, P4 ;  /* 0x00007d001a1d7a11 */ /* 0x000fe200020f0c10 */
[----:B------:R-:W-:Y:S01]  /*19d0*/  IMAD.U32 R26, RZ, RZ, UR9 ;  /* 0x00000009ff1a7e24 */ /* 0x000fe2000f8e00ff */
[----:B------:R-:W-:Y:S01]  /*19e0*/  LOP3.LUT R25, R25, R24, RZ, 0x3c, !PT ;  /* 0x0000001819197212 */ /* 0x000fe200078e3cff */
[----:B------:R-:W-:Y:S01]  /*19f0*/  IMAD.MOV.U32 R16, RZ, RZ, R14 ;  /* 0x000000ffff107224 */ /* 0x000fe200078e000e */
[----:B------:R-:W-:Y:S02]  /*1a00*/  UIADD3 UR9, UP0, UR8, 0x18080, URZ ;  /* 0x0001808008097890 */ /* 0x000fe4000ff1e03f */
[----:B------:R-:W-:Y:S01]  /*1a10*/  LOP3.LUT R27, R27, R26, RZ, 0x3c, !PT ;  /* 0x0000001a1b1b7212 */ /* 0x000fe200078e3cff */
[----:B------:R-:W-:Y:S01]  /*1a20*/  IMAD.WIDE.U32 R18, R40, 0x2, R24 ;  /* 0x0000000228127825 */ /* 0x000fe200078e0018 */
[----:B------:R-:W-:-:S02]  /*1a30*/  UIADD3.X UR5, URZ, UR4, URZ, UP0, !UPT ;  /* 0x000000043f057290 */ /* 0x000fc400087fe43f */
[C---:B------:R-:W-:Y:S01]  /*1a40*/  LOP3.LUT R26, R27.reuse, R26, RZ, 0x3c, !PT ;  /* 0x0000001a1b1a7212 */ /* 0x040fe200078e3cff */
[--C-:B------:R-:W-:Y:S01]  /*1a50*/  IMAD.WIDE.U32 R72, R54, 0x2, R24.reuse ;  /* 0x0000000236487825 */ /* 0x100fe200078e0018 */
[----:B------:R1:W-:Y:S01]  /*1a60*/  STL.128 [R1+0x90], R16 ;  /* 0x0000901001007387 */ /* 0x0003e20000100c00 */
[----:B------:R-:W-:Y:S01]  /*1a70*/  UIADD3 UR8, UP0, UR8, 0x18480, URZ ;  /* 0x0001848008087890 */ /* 0x000fe2000ff1e03f */
[----:B------:R-:W-:Y:S01]  /*1a80*/  LOP3.LUT R27, R27, R26, RZ, 0x3c, !PT ;  /* 0x0000001a1b1b7212 */ /* 0x000fe200078e3cff */
[----:B------:R-:W-:Y:S02]  /*1a90*/  IMAD.WIDE.U32 R74, R47, 0x2, R24 ;  /* 0x000000022f4a7825 */ /* 0x000fe400078e0018 */
[----:B------:R-:W-:Y:S02]  /*1aa0*/  UIADD3.X UR4, URZ, UR4, URZ, UP0, !UPT ;  /* 0x000000043f047290 */ /* 0x000fe400087fe43f */
[----:B------:R-:W-:Y:S01]  /*1ab0*/  STL.128 [R1+0x20], R24 ;  /* 0x0000201801007387 */ /* 0x000fe20000100c00 */
[----:B------:R-:W-:-:S02]  /*1ac0*/  IMAD.U32 R78, RZ, RZ, UR9 ;  /* 0x00000009ff4e7e24 */ /* 0x000fc4000f8e00ff */
[----:B------:R-:W-:Y:S01]  /*1ad0*/  IMAD.U32 R79, RZ, RZ, UR5 ;  /* 0x00000005ff4f7e24 */ /* 0x000fe2000f8e00ff */
[----:B------:R2:W-:Y:S01]  /*1ae0*/  STL.128 [R1+0x40], R24 ;  /* 0x0000401801007387 */ /* 0x0005e20000100c00 */
[----:B-1----:R-:W-:-:S04]  /*1af0*/  IADD3 R19, P4, R53, 0xa0, RZ ;  /* 0x000000a035137810 */ /* 0x002fc80007f9e0ff */
[----:B------:R-:W-:-:S05]  /*1b00*/  IADD3 R18, R19, -c[0x0][0x20], RZ ;  /* 0x8000080013127a10 */ /* 0x000fca0007ffe0ff */
[----:B------:R1:W-:Y:S01]  /*1b10*/  STL.64 [R18+0x18], R28 ;  /* 0x0000181c12007387 */ /* 0x0003e20000100a00 */
[----:B--2---:R-:W-:-:S03]  /*1b20*/  IMAD.WIDE.U32 R24, R40, 0x2, R26 ;  /* 0x0000000228187825 */ /* 0x004fc600078e001a */
[----:B------:R2:W-:Y:S04]  /*1b30*/  STL.64 [R18+0x8], R68 ;  /* 0x0000084412007387 */ /* 0x0005e80000100a00 */
[----:B------:R3:W-:Y:S04]  /*1b40*/  STL.64 [R18+0x20], R24 ;  /* 0x0000201812007387 */ /* 0x0007e80000100a00 */
[----:B------:R-:W-:Y:S04]  /*1b50*/  STL.64 [R18+0x10], R80 ;  /* 0x0000105012007387 */ /* 0x000fe80000100a00 */
[----:B------:R-:W-:Y:S04]  /*1b60*/  STL [R18], R46 ;  /* 0x0000002e12007387 */ /* 0x000fe80000100800 */
[----:B------:R-:W-:Y:S01]  /*1b70*/  STL [R1+0xc8], R45 ;  /* 0x0000c82d01007387 */ /* 0x000fe20000100800 */
[----:B-1----:R-:W-:-:S04]  /*1b80*/  IMAD.WIDE.U32 R28, R56, 0x2, R30 ;  /* 0x00000002381c7825 */ /* 0x002fc800078e001e */
[----:B--2---:R-:W-:-:S04]  /*1b90*/  IMAD.WIDE.U32 R68, R57, 0x2, R30 ;  /* 0x0000000239447825 */ /* 0x004fc800078e001e */
[----:B------:R-:W-:-:S04]  /*1ba0*/  IMAD.WIDE.U32 R30, R56, 0x2, R32 ;  /* 0x00000002381e7825 */ /* 0x000fc800078e0020 */
[----:B------:R-:W-:-:S04]  /*1bb0*/  IMAD.WIDE.U32 R56, R54, 0x2, R32 ;  /* 0x0000000236387825 */ /* 0x000fc800078e0020 */
[----:B------:R-:W-:-:S04]  /*1bc0*/  IMAD.WIDE.U32 R32, R47, 0x2, R48 ;  /* 0x000000022f207825 */ /* 0x000fc800078e0030 */
[----:B------:R-:W-:-:S04]  /*1bd0*/  IMAD.WIDE.U32 R54, R54, 0x2, R26 ;  /* 0x0000000236367825 */ /* 0x000fc800078e001a */
[----:B------:R-:W-:-:S04]  /*1be0*/  IMAD.WIDE.U32 R48, R47, 0x2, R26 ;  /* 0x000000022f307825 */ /* 0x000fc800078e001a */
[----:B------:R-:W-:-:S04]  /*1bf0*/  IMAD.WIDE R26, R58, 0x4, R78 ;  /* 0x000000043a1a7825 */ /* 0x000fc800078e024e */
[----:B---3--:R-:W-:Y:S02]  /*1c00*/  IMAD.MOV.U32 R24, RZ, RZ, R35 ;  /* 0x000000ffff187224 */ /* 0x008fe400078e0023 */
[----:B------:R-:W-:Y:S02]  /*1c10*/  IMAD.MOV.U32 R25, RZ, RZ, R34 ;  /* 0x000000ffff197224 */ /* 0x000fe400078e0022 */
[----:B------:R-:W-:-:S03]  /*1c20*/  IMAD.WIDE R34, R13, 0x4, R78 ;  /* 0x000000040d227825 */ /* 0x000fc600078e024e */
[----:B------:R-:W-:Y:S04]  /*1c30*/  STL.128 [R1+0xd0], R24 ;  /* 0x0000d01801007387 */ /* 0x000fe80000100c00 */
[----:B------:R-:W-:Y:S04]  /*1c40*/  STL.64 [R18+0x48], R66 ;  /* 0x0000484212007387 */ /* 0x000fe80000100a00 */
[----:B------:R-:W-:Y:S04]  /*1c50*/  STL [R18+0x40], R45 ;  /* 0x0000402d12007387 */ /* 0x000fe80000100800 */
[----:B------:R-:W-:Y:S04]  /*1c60*/  STL.64 [R1+0x110], R10 ;  /* 0x0001100a01007387 */ /* 0x000fe80000100a00 */
[----:B------:R-:W-:Y:S04]  /*1c70*/  STL.64 [R1+0x120], R10 ;  /* 0x0001200a01007387 */ /* 0x000fe80000100a00 */
[----:B------:R1:W-:Y:S04]  /*1c80*/  STL.64 [R1+0x130], R10 ;  /* 0x0001300a01007387 */ /* 0x0003e80000100a00 */
[----:B------:R-:W-:Y:S04]  /*1c90*/  STL.64 [R1+0x270], R4 ;  /* 0x0002700401007387 */ /* 0x000fe80000100a00 */
[----:B------:R2:W-:Y:S04]  /*1ca0*/  STL.64 [R1+0x280], R4 ;  /* 0x0002800401007387 */ /* 0x0005e80000100a00 */
[----:B------:R3:W-:Y:S04]  /*1cb0*/  STL.128 [R1+0x320], R32 ;  /* 0x0003202001007387 */ /* 0x0007e80000100c00 */
[----:B------:R-:W-:Y:S04]  /*1cc0*/  STL.128 [R1+0x2c0], R28 ;  /* 0x0002c01c01007387 */ /* 0x000fe80000100c00 */
[----:B------:R-:W-:Y:S04]  /*1cd0*/  STL.64 [R1+0x100], R62 ;  /* 0x0001003e01007387 */ /* 0x000fe80000100a00 */
[----:B------:R-:W-:Y:S01]  /*1ce0*/  STL.64 [R1+0x278], R76 ;  /* 0x0002784c01007387 */ /* 0x000fe20000100a00 */
[----:B-1----:R-:W-:-:S03]  /*1cf0*/  SEL R11, R44, 0xffffffe0, !P2 ;  /* 0xffffffe02c0b7807 */ /* 0x002fc60005000000 */
[----:B------:R-:W-:Y:S01]  /*1d00*/  STL.64 [R1+0x288], R60 ;  /* 0x0002883c01007387 */ /* 0x000fe20000100a00 */
[----:B------:R-:W-:Y:S01]  /*1d10*/  SEL R10, R43, 0xfffffff0, !P1 ;  /* 0xfffffff02b0a7807 */ /* 0x000fe20004800000 */
[----:B------:R-:W-:Y:S01]  /*1d20*/  IMAD.X R43, RZ, RZ, R52, P4 ;  /* 0x000000ffff2b7224 */ /* 0x000fe200020e0634 */
[C---:B------:R-:W-:Y:S01]  /*1d30*/  ISETP.GE.AND P2, PT, R3.reuse, c[0x0][0x16c], PT ;  /* 0x00005b0003007a0c */ /* 0x040fe20003f46270 */
[----:B------:R-:W-:Y:S01]  /*1d40*/  STL.64 [R1+0x2a0], R68 ;  /* 0x0002a04401007387 */ /* 0x000fe20000100a00 */
[----:B------:R-:W-:Y:S01]  /*1d50*/  ISETP.GE.AND P1, PT, R3, c[0x0][0x1fc], PT ;  /* 0x00007f0003007a0c */ /* 0x000fe20003f26270 */
[----:B--2---:R-:W-:Y:S02]  /*1d60*/  IMAD.U32 R4, RZ, RZ, UR8 ;  /* 0x00000008ff047e24 */ /* 0x004fe4000f8e00ff */
[----:B------:R-:W-:Y:S01]  /*1d70*/  STL.64 [R1+0x298], R10 ;  /* 0x0002980a01007387 */ /* 0x000fe20000100a00 */
[----:B------:R-:W-:Y:S01]  /*1d80*/  IMAD.U32 R5, RZ, RZ, UR4 ;  /* 0x00000004ff057e24 */ /* 0x000fe2000f8e00ff */
[----:B------:R-:W-:-:S02]  /*1d90*/  @P0 SHF.R.U32.HI R41, RZ, c[0x0][0x250], R41 ;  /* 0x00009400ff290a19 */ /* 0x000fc40000011629 */
[----:B------:R1:W-:Y:S01]  /*1da0*/  STL.64 [R1+0x2a8], R10 ;  /* 0x0002a80a01007387 */ /* 0x0003e20000100a00 */
[----:B------:R-:W-:Y:S01]  /*1db0*/  SEL R36, R36, RZ, !P3 ;  /* 0x000000ff24247207 */ /* 0x000fe20005800000 */
[----:B------:R-:W-:Y:S01]  /*1dc0*/  ULDC.64 UR4, c[0x0][0x1d8] ;  /* 0x0000760000047ab9 */ /* 0x000fe20000000a00 */
[----:B---3--:R-:W-:Y:S01]  /*1dd0*/  IADD3 R32, P4, R53, 0xd8, RZ ;  /* 0x000000d835207810 */ /* 0x008fe20007f9e0ff */
[----:B------:R-:W-:Y:S04]  /*1de0*/  STL.64 [R1+0x2b0], R70 ;  /* 0x0002b04601007387 */ /* 0x000fe80000100a00 */
[----:B------:R-:W-:Y:S01]  /*1df0*/  STL.64 [R1+0x260], R54 ;  /* 0x0002603601007387 */ /* 0x000fe20000100a00 */
[----:B------:R-:W-:-:S03]  /*1e00*/  IMAD.X R33, RZ, RZ, R52, P4 ;  /* 0x000000ffff217224 */ /* 0x000fc600020e0634 */
[----:B------:R-:W-:Y:S04]  /*1e10*/  STL.64 [R1+0x2e0], R48 ;  /* 0x0002e03001007387 */ /* 0x000fe80000100a00 */
[----:B------:R-:W-:Y:S04]  /*1e20*/  STL.64 [R1+0x250], R72 ;  /* 0x0002504801007387 */ /* 0x000fe80000100a00 */
[----:B------:R-:W-:Y:S04]  /*1e30*/  STL.64 [R1+0x2f0], R74 ;  /* 0x0002f04a01007387 */ /* 0x000fe80000100a00 */
[----:B------:R-:W-:Y:S01]  /*1e40*/  STL.64 [R1+0x308], R56 ;  /* 0x0003083801007387 */ /* 0x000fe20000100a00 */
[----:B-1----:R-:W-:-:S03]  /*1e50*/  IMAD.WIDE R10, R13, 0x4, R4 ;  /* 0x000000040d0a7825 */ /* 0x002fc600078e0204 */
[----:B------:R-:W-:Y:S01]  /*1e60*/  STL [R1+0x118], R22 ;  /* 0x0001181601007387 */ /* 0x000fe20000100800 */
[----:B------:R-:W-:-:S03]  /*1e70*/  IMAD.WIDE R4, R58, 0x4, R4 ;  /* 0x000000043a047825 */ /* 0x000fc600078e0204 */
[----:B------:R1:W-:Y:S04]  /*1e80*/  STL.64 [R1+0x330], R10 ;  /* 0x0003300a01007387 */ /* 0x0003e80000100a00 */
[----:B------:R2:W-:Y:S04]  /*1e90*/  STL.64 [R1+0xf0], R4 ;  /* 0x0000f00401007387 */ /* 0x0005e80000100a00 */
[----:B------:R-:W-:Y:S04]  /*1ea0*/  STL [R1+0x128], R22 ;  /* 0x0001281601007387 */ /* 0x000fe80000100800 */
[----:B------:R3:W-:Y:S04]  /*1eb0*/  STL [R1+0x138], R22 ;  /* 0x0001381601007387 */ /* 0x0007e80000100800 */
[----:B------:R-:W-:Y:S04]  /*1ec0*/  STL.64 [R1+0x248], R6 ;  /* 0x0002480601007387 */ /* 0x000fe80000100a00 */
[----:B------:R-:W-:Y:S04]  /*1ed0*/  STL.64 [R1+0x258], R6 ;  /* 0x0002580601007387 */ /* 0x000fe80000100a00 */
[----:B------:R4:W-:Y:S01]  /*1ee0*/  STL.64 [R1+0x300], R6 ;  /* 0x0003000601007387 */ /* 0x0009e20000100a00 */
[----:B-1----:R-:W-:-:S03]  /*1ef0*/  IADD3 R11, P6, R53, 0x341, RZ ;  /* 0x00000341350b7810 */ /* 0x002fc60007fde0ff */
[----:B------:R-:W-:Y:S01]  /*1f00*/  STL [R1+0x2d8], R7 ;  /* 0x0002d80701007387 */ /* 0x000fe20000100800 */
[----:B--2---:R-:W-:-:S03]  /*1f10*/  SEL R5, RZ, 0x1, P2 ;  /* 0x00000001ff057807 */ /* 0x004fc60001000000 */
[----:B------:R-:W-:Y:S01]  /*1f20*/  STL [R1+0x2e8], R7 ;  /* 0x0002e80701007387 */ /* 0x000fe20000100800 */
[----:B------:R-:W-:Y:S02]  /*1f30*/  SEL R4, RZ, 0x1, P1 ;  /* 0x00000001ff047807 */ /* 0x000fe40000800000 */
[C---:B------:R-:W-:Y:S01]  /*1f40*/  IADD3 R25, P2, R53.reuse, 0x98, RZ ;  /* 0x0000009835197810 */ /* 0x040fe20007f5e0ff */
[----:B------:R1:W-:Y:S01]  /*1f50*/  STL [R1+0x318], R7 ;  /* 0x0003180701007387 */ /* 0x0003e20000100800 */
[C---:B---3--:R-:W-:Y:S02]  /*1f60*/  IADD3 R22, P5, R53.reuse, 0x78, RZ ;  /* 0x0000007835167810 */ /* 0x048fe40007fbe0ff */
[----:B------:R-:W-:Y:S01]  /*1f70*/  IADD3 R10, P1, R53, 0xc8, RZ ;  /* 0x000000c8350a7810 */ /* 0x000fe20007f3e0ff */
[----:B------:R2:W-:Y:S01]  /*1f80*/  STL [R1+0xf8], R23 ;  /* 0x0000f81701007387 */ /* 0x0005e20000100800 */
[--C-:B------:R-:W-:Y:S02]  /*1f90*/  IMAD.X R24, RZ, RZ, R52.reuse, P2 ;  /* 0x000000ffff187224 */ /* 0x100fe400010e0634 */
[--C-:B------:R-:W-:Y:S01]  /*1fa0*/  IMAD.X R26, RZ, RZ, R52.reuse, P5 ;  /* 0x000000ffff1a7224 */ /* 0x100fe200028e0634 */
[----:B------:R-:W-:Y:S01]  /*1fb0*/  STL.U8 [R1+0x108], RZ ;  /* 0x000108ff01007387 */ /* 0x000fe20000100000 */
[----:B------:R-:W-:-:S03]  /*1fc0*/  IMAD.X R13, RZ, RZ, R52, P1 ;  /* 0x000000ffff0d7224 */ /* 0x000fc600008e0634 */
[----:B------:R-:W-:Y:S01]  /*1fd0*/  STL.U8 [R1+0x109], RZ ;  /* 0x000109ff01007387 */ /* 0x000fe20000100000 */
[----:B----4-:R-:W-:-:S03]  /*1fe0*/  IMAD.MOV.U32 R6, RZ, RZ, c[0x0][0x2ac] ;  /* 0x0000ab00ff067624 */ /* 0x010fc600078e00ff */
[----:B------:R-:W-:Y:S04]  /*1ff0*/  STL.U8 [R1+0x10a], RZ ;  /* 0x00010aff01007387 */ /* 0x000fe80000100000 */
[----:B------:R-:W-:Y:S04]  /*2000*/  STL.U8 [R1+0x10c], RZ ;  /* 0x00010cff01007387 */ /* 0x000fe80000100000 */
[----:B------:R-:W-:Y:S01]  /*2010*/  STL.U8 [R1+0x11c], RZ ;  /* 0x00011cff01007387 */ /* 0x000fe20000100000 */
[----:B-1----:R-:W-:-:S03]  /*2020*/  IMAD.MOV.U32 R7, RZ, RZ, c[0x0][0x2b0] ;  /* 0x0000ac00ff077624 */ /* 0x002fc600078e00ff */
[----:B------:R-:W-:Y:S01]  /*2030*/  STL.U8 [R1+0x12c], RZ ;  /* 0x00012cff01007387 */ /* 0x000fe20000100000 */
[----:B--2---:R-:W-:-:S03]  /*2040*/  IMAD.X R23, RZ, RZ, R52, P6 ;  /* 0x000000ffff177224 */ /* 0x004fc600030e0634 */
        /* <DEDUP_REMOVED lines=31> */
[----:B------:R2:W-:Y:S04]  /*2240*/  STL.U8 [R18+0x2a8], R4 ;  /* 0x0002a80412007387 */ /* 0x0005e80000100000 */
[----:B------:R-:W-:Y:S04]  /*2250*/  STL [R18+0x2a4], R58 ;  /* 0x0002a43a12007387 */ /* 0x000fe80000100800 */
[----:B------:R-:W-:Y:S04]  /*2260*/  STL [R1+0x34c], R39 ;  /* 0x00034c2701007387 */ /* 0x000fe80000100800 */
[----:B------:R-:W-:Y:S01]  /*2270*/  STL [R1+0x430], RZ ;  /* 0x000430ff01007387 */ /* 0x000fe20000100800 */
[----:B-1----:R-:W-:-:S02]  /*2280*/  IMAD.MOV.U32 R5, RZ, RZ, c[0x0][0x2a8] ;  /* 0x0000aa00ff057624 */ /* 0x002fc400078e00ff */
[----:B--2---:R-:W-:-:S05]  /*2290*/  IMAD.MOV.U32 R4, RZ, RZ, RZ ;  /* 0x000000ffff047224 */ /* 0x004fca00078e00ff */
[----:B------:R1:W-:Y:S02]  /*22a0*/  STL.128 [R1+0x360], R4 ;  /* 0x0003600401007387 */ /* 0x0003e40000100c00 */
[----:B-1----:R-:W-:Y:S01]  /*22b0*/  IMAD.MOV.U32 R6, RZ, RZ, R22 ;  /* 0x000000ffff067224 */ /* 0x002fe200078e0016 */
[C---:B------:R-:W-:Y:S01]  /*22c0*/  IADD3 R22, P2, R53.reuse, 0x338, RZ ;  /* 0x0000033835167810 */ /* 0x040fe20007f5e0ff */
[----:B------:R-:W-:Y:S02]  /*22d0*/  IMAD.MOV.U32 R7, RZ, RZ, R26 ;  /* 0x000000ffff077224 */ /* 0x000fe400078e001a */
[----:B------:R-:W-:Y:S02]  /*22e0*/  IMAD.MOV.U32 R4, RZ, RZ, R25 ;  /* 0x000000ffff047224 */ /* 0x000fe400078e0019 */
[----:B------:R-:W-:Y:S01]  /*22f0*/  IMAD.MOV.U32 R5, RZ, RZ, R24 ;  /* 0x000000ffff057224 */ /* 0x000fe200078e0018 */
[----:B------:R-:W-:Y:S01]  /*2300*/  IADD3 R24, P1, R53, 0x340, RZ ;  /* 0x0000034035187810 */ /* 0x000fe20007f3e0ff */
[----:B------:R-:W-:-:S03]  /*2310*/  IMAD.MOV.U32 R28, RZ, RZ, R22 ;  /* 0x000000ffff1c7224 */ /* 0x000fc600078e0016 */
[----:B------:R1:W-:Y:S01]  /*2320*/  STL.128 [R1+0x380], R4 ;  /* 0x0003800401007387 */ /* 0x0003e20000100c00 */
[----:B------:R-:W-:Y:S01]  /*2330*/  IMAD.X R25, RZ, RZ, R52, P1 ;  /* 0x000000ffff197224 */ /* 0x000fe200008e0634 */
[----:B------:R-:W-:Y:S01]  /*2340*/  IADD3 R34, P1, R53, 0x344, RZ ;  /* 0x0000034435227810 */ /* 0x000fe20007f3e0ff */
[----:B------:R-:W-:Y:S02]  /*2350*/  IMAD.MOV.U32 R30, RZ, RZ, R24 ;  /* 0x000000ffff1e7224 */ /* 0x000fe400078e0018 */
[----:B------:R-:W-:Y:S02]  /*2360*/  IMAD.MOV.U32 R31, RZ, RZ, R25 ;  /* 0x000000ffff1f7224 */ /* 0x000fe400078e0019 */
[----:B------:R-:W-:-:S05]  /*2370*/  IMAD.X R35, RZ, RZ, R52, P1 ;  /* 0x000000ffff237224 */ /* 0x000fca00008e0634 */
[----:B------:R-:W-:Y:S01]  /*2380*/  STL.128 [R1+0x3c0], R32 ;  /* 0x0003c02001007387 */ /* 0x000fe20000100c00 */
[----:B-1----:R-:W-:Y:S01]  /*2390*/  IMAD.MOV.U32 R4, RZ, RZ, R11 ;  /* 0x000000ffff047224 */ /* 0x002fe200078e000b */
[C---:B------:R-:W-:Y:S01]  /*23a0*/  IADD3 R11, P5, R53.reuse, 0x71, RZ ;  /* 0x00000071350b7810 */ /* 0x040fe20007fbe0ff */
[----:B------:R-:W-:Y:S02]  /*23b0*/  IMAD.MOV.U32 R5, RZ, RZ, R23 ;  /* 0x000000ffff057224 */ /* 0x000fe400078e0017 */
[----:B------:R-:W-:Y:S02]  /*23c0*/  IMAD.MOV.U32 R6, RZ, RZ, R10 ;  /* 0x000000ffff067224 */ /* 0x000fe400078e000a */
[----:B------:R-:W-:Y:S02]  /*23d0*/  IMAD.MOV.U32 R7, RZ, RZ, R13 ;  /* 0x000000ffff077224 */ /* 0x000fe400078e000d */
[----:B------:R-:W-:Y:S01]  /*23e0*/  IMAD.X R23, RZ, RZ, R52, P2 ;  /* 0x000000ffff177224 */ /* 0x000fe200010e0634 */
[----:B------:R-:W-:Y:S01]  /*23f0*/  IADD3 R27, P2, R53, 0x70, RZ ;  /* 0x00000070351b7810 */ /* 0x000fe20007f5e0ff */
[----:B------:R-:W-:Y:S01]  /*2400*/  IMAD.MOV.U32 R10, RZ, RZ, c[0x0][0x2a0] ;  /* 0x0000a800ff0a7624 */ /* 0x000fe200078e00ff */
[----:B------:R1:W-:Y:S01]  /*2410*/  STL.128 [R1+0x3b0], R4 ;  /* 0x0003b00401007387 */ /* 0x0003e20000100c00 */
[----:B------:R-:W-:-:S02]  /*2420*/  IMAD.MOV.U32 R29, RZ, RZ, R23 ;  /* 0x000000ffff1d7224 */ /* 0x000fc400078e0017 */
[----:B------:R-:W-:Y:S01]  /*2430*/  IMAD.X R26, RZ, RZ, R52, P2 ;  /* 0x000000ffff1a7224 */ /* 0x000fe200010e0634 */
[----:B------:R-:W-:Y:S01]  /*2440*/  STL.128 [R1+0x390], R20 ;  /* 0x0003901401007387 */ /* 0x000fe20000100c00 */
[----:B------:R-:W-:-:S03]  /*2450*/  IMAD.MOV.U32 R13, RZ, RZ, c[0x0][0x24c] ;  /* 0x00009300ff0d7624 */ /* 0x000fc600078e00ff */
[----:B------:R2:W-:Y:S01]  /*2460*/  STL.128 [R1+0x3f0], R28 ;  /* 0x0003f01c01007387 */ /* 0x0005e20000100c00 */
[----:B------:R-:W-:-:S03]  /*2470*/  LOP3.LUT R27, R27, R26, RZ, 0x3c, !PT ;  /* 0x0000001a1b1b7212 */ /* 0x000fc600078e3cff */
[----:B------:R-:W-:Y:S01]  /*2480*/  STL.64 [R1+0x370], R12 ;  /* 0x0003700c01007387 */ /* 0x000fe20000100a00 */
[----:B------:R-:W-:-:S04]  /*2490*/  LOP3.LUT R26, R27, R26, RZ, 0x3c, !PT ;  /* 0x0000001a1b1a7212 */ /* 0x000fc800078e3cff */
[----:B------:R-:W-:-:S05]  /*24a0*/  LOP3.LUT R27, R27, R26, RZ, 0x3c, !PT ;  /* 0x0000001a1b1b7212 */ /* 0x000fca00078e3cff */
[----:B------:R3:W-:Y:S01]  /*24b0*/  STL.128 [R1+0x3a0], R24 ;  /* 0x0003a01801007387 */ /* 0x0007e20000100c00 */
[----:B-1----:R-:W-:Y:S02]  /*24c0*/  IMAD.MOV.U32 R6, RZ, RZ, R20 ;  /* 0x000000ffff067224 */ /* 0x002fe400078e0014 */
[----:B------:R-:W-:Y:S02]  /*24d0*/  IMAD.MOV.U32 R7, RZ, RZ, R21 ;  /* 0x000000ffff077224 */ /* 0x000fe400078e0015 */
[----:B------:R-:W-:Y:S02]  /*24e0*/  IMAD.MOV.U32 R4, RZ, RZ, R19 ;  /* 0x000000ffff047224 */ /* 0x000fe400078e0013 */
[----:B------:R-:W-:Y:S02]  /*24f0*/  IMAD.MOV.U32 R5, RZ, RZ, R43 ;  /* 0x000000ffff057224 */ /* 0x000fe400078e002b */
[----:B--2---:R-:W-:Y:S01]  /*2500*/  IMAD.MOV.U32 R28, RZ, RZ, R11 ;  /* 0x000000ffff1c7224 */ /* 0x004fe200078e000b */
[C---:B------:R-:W-:Y:S01]  /*2510*/  IADD3 R30, P1, R53.reuse, 0xc0, RZ ;  /* 0x000000c0351e7810 */ /* 0x040fe20007f3e0ff */
[----:B------:R-:W-:Y:S01]  /*2520*/  IMAD.MOV.U32 R11, RZ, RZ, c[0x0][0x2a4] ;  /* 0x0000a900ff0b7624 */ /* 0x000fe200078e00ff */
[----:B------:R1:W-:Y:S03]  /*2530*/  STL.128 [R1+0x3e0], R4 ;  /* 0x0003e00401007387 */ /* 0x0003e60000100c00 */
[----:B------:R-:W-:Y:S01]  /*2540*/  IMAD.X R31, RZ, RZ, R52, P1 ;  /* 0x000000ffff1f7224 */ /* 0x000fe200008e0634 */
[----:B------:R2:W-:Y:S01]  /*2550*/  STL.128 [R1+0x350], R8 ;  /* 0x0003500801007387 */ /* 0x0005e20000100c00 */
[----:B---3--:R-:W-:-:S05]  /*2560*/  IADD3 R24, P2, R53, 0xe0, RZ ;  /* 0x000000e035187810 */ /* 0x008fca0007f5e0ff */
[--C-:B------:R-:W-:Y:S02]  /*2570*/  IMAD.X R25, RZ, RZ, R52.reuse, P2 ;  /* 0x000000ffff197224 */ /* 0x100fe400010e0634 */
[----:B-1----:R-:W-:Y:S02]  /*2580*/  IMAD.X R4, RZ, RZ, R52, P5 ;  /* 0x000000ffff047224 */ /* 0x002fe400028e0634 */
[----:B------:R-:W-:Y:S02]  /*2590*/  IMAD.MOV.U32 R6, RZ, RZ, R28 ;  /* 0x000000ffff067224 */ /* 0x000fe400078e001c */
[----:B------:R-:W-:Y:S01]  /*25a0*/  IMAD.MOV.U32 R29, RZ, RZ, R4 ;  /* 0x000000ffff1d7224 */ /* 0x000fe200078e0004 */
[----:B--2---:R-:W2:Y:S01]  /*25b0*/  LDL.U8 R11, [R1+0x341] ;  /* 0x00034100010b7983 */ /* 0x004ea20000100000 */
[----:B------:R-:W-:Y:S02]  /*25c0*/  IMAD.MOV.U32 R4, RZ, RZ, R34 ;  /* 0x000000ffff047224 */ /* 0x000fe400078e0022 */
[----:B------:R-:W-:Y:S01]  /*25d0*/  IMAD.MOV.U32 R7, RZ, RZ, R29 ;  /* 0x000000ffff077224 */ /* 0x000fe200078e001d */
[----:B------:R-:W-:Y:S01]  /*25e0*/  STL.128 [R1+0x3d0], R28 ;  /* 0x0003d01c01007387 */ /* 0x000fe20000100c00 */
[----:B------:R-:W-:-:S03]  /*25f0*/  IMAD.MOV.U32 R5, RZ, RZ, R35 ;  /* 0x000000ffff057224 */ /* 0x000fc600078e0023 */
[----:B------:R-:W3:Y:S04]  /*2600*/  LDL.U8 R10, [R1+0x341] ;  /* 0x00034100010a7983 */ /* 0x000ee80000100000 */
[----:B------:R1:W-:Y:S02]  /*2610*/  STL.128 [R1+0x420], R4 ;  /* 0x0004200401007387 */ /* 0x0003e40000100c00 */
[C---:B-1----:R-:W-:Y:S01]  /*2620*/  IADD3 R6, P1, R53.reuse, 0x348, RZ ;  /* 0x0000034835067810 */ /* 0x042fe20007f3e0ff */
[----:B------:R-:W-:Y:S02]  /*2630*/  IMAD.MOV.U32 R4, RZ, RZ, R26 ;  /* 0x000000ffff047224 */ /* 0x000fe400078e001a */
[----:B------:R-:W-:Y:S02]  /*2640*/  IMAD.MOV.U32 R5, RZ, RZ, R27 ;  /* 0x000000ffff057224 */ /* 0x000fe400078e001b */
[----:B------:R-:W-:Y:S01]  /*2650*/  IMAD.X R7, RZ, RZ, R52, P1 ;  /* 0x000000ffff077224 */ /* 0x000fe200008e0634 */
[----:B------:R-:W-:-:S04]  /*2660*/  IADD3 R26, P1, R53, 0xf0, RZ ;  /* 0x000000f0351a7810 */ /* 0x000fc80007f3e0ff */
[----:B------:R1:W-:Y:S01]  /*2670*/  STL.128 [R1+0x400], R4 ;  /* 0x0004000401007387 */ /* 0x0003e20000100c00 */
[----:B------:R-:W-:-:S05]  /*2680*/  IMAD.X R27, RZ, RZ, R52, P1 ;  /* 0x000000ffff1b7224 */ /* 0x000fca00008e0634 */
[----:B------:R4:W-:Y:S01]  /*2690*/  STL.128 [R1+0x410], R24 ;  /* 0x0004101801007387 */ /* 0x0009e20000100c00 */
[----:B-1----:R-:W-:-:S03]  /*26a0*/  IMAD.MOV.U32 R4, RZ, RZ, c[0x0][0x250] ;  /* 0x00009400ff047624 */ /* 0x002fc600078e00ff */
[----:B------:R-:W5:Y:S04]  /*26b0*/  LDL.U8 R5, [R1+0x341] ;  /* 0x0003410001057983 */ /* 0x000f680000100000 */
[----:B------:R1:W-:Y:S04]  /*26c0*/  STL [R1+0x378], R4 ;  /* 0x0003780401007387 */ /* 0x0003e80000100800 */
[----:B------:R-:W2:Y:S01]  /*26d0*/  LDL R18, [R18+0x2a4] ;  /* 0x0002a40012127983 */ /* 0x000ea20000100800 */
[----:B------:R-:W-:-:S05]  /*26e0*/  @!P0 IMAD.MOV.U32 R41, RZ, RZ, R37 ;  /* 0x000000ffff298224 */ /* 0x000fca00078e0025 */
[----:B------:R-:W-:Y:S01]  /*26f0*/  SHF.R.S32.HI R13, RZ, 0x1f, R41 ;  /* 0x0000001fff0d7819 */ /* 0x000fe20000011429 */
[----:B------:R-:W-:-:S04]  /*2700*/  IMAD.WIDE.U32 R28, R41, c[0x0][0x1e0], R50 ;  /* 0x00007800291c7a25 */ /* 0x000fc800078e0032 */
[----:B------:R-:W-:Y:S01]  /*2710*/  IMAD R12, R13, c[0x0][0x1e0], RZ ;  /* 0x000078000d0c7a24 */ /* 0x000fe200078e02ff */
[----:B----4-:R-:W-:-:S03]  /*2720*/  IADD3 R26, P0, R2, R42, RZ ;  /* 0x0000002a021a7210 */ /* 0x010fc60007f1e0ff */
[----:B------:R-:W-:Y:S01]  /*2730*/  IMAD R12, R41, c[0x0][0x1e4], R12 ;  /* 0x00007900290c7a24 */ /* 0x000fe200078e020c */
[----:B------:R-:W-:-:S03]  /*2740*/  LEA.HI.X.SX32 R27, R42, R15, 0x1, P0 ;  /* 0x0000000f2a1b7211 */ /* 0x000fc600000f0eff */
[----:B------:R-:W-:Y:S02]  /*2750*/  IMAD.IADD R29, R29, 0x1, R12 ;  /* 0x000000011d1d7824 */ /* 0x000fe400078e020c */
[----:B------:R-:W-:Y:S02]  /*2760*/  IMAD R12, R36, c[0x0][0x1e8], RZ ;  /* 0x00007a00240c7a24 */ /* 0x000fe400078e02ff */
[C---:B------:R-:W-:Y:S02]  /*2770*/  IMAD R9, R38.reuse, -0x80, R9 ;  /* 0xffffff8026097824 */ /* 0x040fe400078e0209 */
[----:B------:R-:W-:Y:S01]  /*2780*/  IMAD.WIDE R38, R38, 0x80, R26 ;  /* 0x0000008026267825 */ /* 0x000fe200078e021a */
[----:B------:R-:W-:Y:S02]  /*2790*/  USHF.L.U32 UR9, UR4, 0x6, URZ ;  /* 0x0000000604097899 */ /* 0x000fe4000800063f */
[----:B------:R-:W-:Y:S02]  /*27a0*/  UMOV UR8, 0x6 ;  /* 0x0000000600087882 */ /* 0x000fe40000000000 */
[----:B------:R-:W-:Y:S01]  /*27b0*/  USHF.L.U64.HI UR5, UR4, UR8, UR5 ;  /* 0x0000000804057299 */ /* 0x000fe20008010205 */
[----:B------:R-:W-:-:S02]  /*27c0*/  IMAD R13, R13, c[0x0][0x1b0], RZ ;  /* 0x00006c000d0d7a24 */ /* 0x000fc400078e02ff */
[----:B------:R-:W-:Y:S02]  /*27d0*/  IMAD.SHL.U32 R40, R40, 0x2, RZ ;  /* 0x0000000228287824 */ /* 0x000fe400078e00ff */
[----:B------:R-:W-:-:S04]  /*27e0*/  IMAD.WIDE.U32 R26, R41, c[0x0][0x1b0], R50 ;  /* 0x00006c00291a7a25 */ /* 0x000fc800078e0032 */
[----:B------:R-:W-:Y:S02]  /*27f0*/  IMAD R13, R41, c[0x0][0x1b4], R13 ;  /* 0x00006d00290d7a24 */ /* 0x000fe400078e020d */
[----:B------:R-:W-:Y:S02]  /*2800*/  IMAD R36, R36, c[0x0][0x1b8], RZ ;  /* 0x00006e0024247a24 */ /* 0x000fe400078e02ff */
[----:B------:R-:W-:Y:S01]  /*2810*/  IMAD.IADD R27, R27, 0x1, R13 ;  /* 0x000000011b1b7824 */ /* 0x000fe200078e020d */
[----:B--2---:R-:W-:-:S13]  /*2820*/  ISETP.GT.AND P1, PT, R18, 0x7f, PT ;  /* 0x0000007f1200780c */ /* 0x004fda0003f24270 */
[----:B-1----:R-:W2:Y:S04]  /*2830*/  @!P1 LDL.U8 R4, [R1+0x71] ;  /* 0x0000710001049983 */ /* 0x002ea80000100000 */
[----:B------:R-:W4:Y:S04]  /*2840*/  @!P1 LDL.128 R56, [R1+0xd0] ;  /* 0x0000d00001389983 */ /* 0x000f280000100c00 */
[----:B------:R-:W4:Y:S04]  /*2850*/  @!P1 LDL.128 R44, [R1+0x3e0] ;  /* 0x0003e000012c9983 */ /* 0x000f280000100c00 */
[----:B------:R-:W4:Y:S04]  /*2860*/  @!P1 LDL.64 R6, [R1+0x408] ;  /* 0x0004080001069983 */ /* 0x000f280000100a00 */
[----:B------:R-:W4:Y:S04]  /*2870*/  @!P1 LDL.64 R22, [R1+0x3f0] ;  /* 0x0003f00001169983 */ /* 0x000f280000100a00 */
[----:B------:R-:W4:Y:S01]  /*2880*/  @!P1 LDL.64 R30, [R1+0x3d8] ;  /* 0x0003d800011e9983 */ /* 0x000f220000100a00 */
[----:B------:R-:W-:-:S02]  /*2890*/  SEL R18, R64, RZ, !P3 ;  /* 0x000000ff40127207 */ /* 0x000fc40005800000 */
[----:B------:R-:W-:Y:S01]  /*28a0*/  LOP3.LUT R11, R11, 0x1, RZ, 0xc0, !PT ;  /* 0x000000010b0b7812 */ /* 0x000fe200078ec0ff */
[----:B------:R-:W4:Y:S02]  /*28b0*/  @!P1 LDL.64 R34, [R1+0x420] ;  /* 0x0004200001229983 */ /* 0x000f240000100a00 */
[C---:B------:R-:W-:Y:S02]  /*28c0*/  IMAD R12, R18.reuse, c[0x0][0x1ec], R12 ;  /* 0x00007b00120c7a24 */ /* 0x040fe400078e020c */
[----:B------:R-:W-:Y:S01]  /*28d0*/  IMAD.WIDE.U32 R28, R18, c[0x0][0x1e8], R28 ;  /* 0x00007a00121c7a25 */ /* 0x000fe200078e001c */
[----:B---3--:R-:W-:Y:S01]  /*28e0*/  LOP3.LUT R10, R10, 0x1, RZ, 0xc0, !PT ;  /* 0x000000010a0a7812 */ /* 0x008fe200078ec0ff */
[----:B------:R-:W3:Y:S02]  /*28f0*/  @!P1 LDL.64 R24, [R1+0x410] ;  /* 0x0004100001189983 */ /* 0x000ee40000100a00 */
[----:B------:R-:W-:Y:S02]  /*2900*/  IMAD.IADD R29, R29, 0x1, R12 ;  /* 0x000000011d1d7824 */ /* 0x000fe400078e020c */
[----:B------:R-:W-:-:S02]  /*2910*/  IMAD.IADD R12, R9, 0x1, -R2 ;  /* 0x00000001090c7824 */ /* 0x000fc400078e0a02 */
[----:B------:R-:W-:Y:S02]  /*2920*/  IMAD R9, R39, c[0x0][0x1d8], RZ ;  /* 0x0000760027097a24 */ /* 0x000fe400078e02ff */
[----:B------:R-:W-:Y:S01]  /*2930*/  IMAD.WIDE.U32 R32, R38, c[0x0][0x1d8], R28 ;  /* 0x0000760026207a25 */ /* 0x000fe200078e001c */
[----:B------:R-:W-:-:S03]  /*2940*/  ISETP.GE.AND P5, PT, R12, 0x1, PT ;  /* 0x000000010c00780c */ /* 0x000fc60003fa6270 */
[----:B------:R-:W-:Y:S01]  /*2950*/  IMAD R9, R38, c[0x0][0x1dc], R9 ;  /* 0x0000770026097a24 */ /* 0x000fe200078e0209 */
[----:B------:R-:W-:Y:S02]  /*2960*/  ISETP.GE.OR P2, PT, R3, c[0x0][0x1cc], !P5 ;  /* 0x0000730003007a0c */ /* 0x000fe40006f46670 */
[----:B------:R-:W-:Y:S01]  /*2970*/  LEA R28, P0, R32, c[0x0][0x1c0], 0x1 ;  /* 0x00007000201c7a11 */ /* 0x000fe200078008ff */
[----:B------:R-:W-:Y:S01]  /*2980*/  IMAD.IADD R9, R33, 0x1, R9 ;  /* 0x0000000121097824 */ /* 0x000fe200078e0209 */
[C---:B------:R-:W-:Y:S02]  /*2990*/  ISETP.GE.AND P4, PT, R12.reuse, 0x21, PT ;  /* 0x000000210c00780c */ /* 0x040fe40003f86270 */
[----:B------:R-:W-:Y:S02]  /*29a0*/  ISETP.GE.AND P3, PT, R12, 0x41, PT ;  /* 0x000000410c00780c */ /* 0x000fe40003f66270 */
[----:B------:R-:W-:Y:S02]  /*29b0*/  LEA.HI.X R29, R32, c[0x0][0x1c4], R9, 0x1, P0 ;  /* 0x00007100201d7a11 */ /* 0x000fe400000f0c09 */
[----:B------:R-:W-:-:S02]  /*29c0*/  IADD3 R32, P0, R28, UR9, RZ ;  /* 0x000000091c207c10 */ /* 0x000fc4000ff1e0ff */
[----:B------:R-:W-:Y:S01]  /*29d0*/  ISETP.GE.OR P6, PT, R3, c[0x0][0x1cc], !P4 ;  /* 0x0000730003007a0c */ /* 0x000fe200067c6670 */
[----:B------:R-:W-:Y:S01]  /*29e0*/  @!PT LDS RZ, [RZ] ;  /* 0x00000000fffff984 */ /* 0x000fe20000000800 */
[----:B------:R-:W-:Y:S01]  /*29f0*/  @!PT LDS RZ, [RZ] ;  /* 0x00000000fffff984 */ /* 0x000fe20000000800 */
[----:B------:R-:W-:Y:S01]  /*2a00*/  @!PT LDS RZ, [RZ] ;  /* 0x00000000fffff984 */ /* 0x000fe20000000800 */
[----:B------:R1:W-:Y:S01]  /*2a10*/  LDGSTS.E.BYPASS.LTC128B.128 [R40+0x4080], [R28.64], !P2 ;  /* 0x040800001c287fae */ /* 0x0003e2000d101d46 */
[----:B------:R-:W-:Y:S02]  /*2a20*/  IADD3.X R33, R29, UR5, RZ, P0, !PT ;  /* 0x000000051d217c10 */ /* 0x000fe400087fe4ff */
[----:B------:R-:W-:Y:S01]  /*2a30*/  ISETP.GE.OR P0, PT, R3, c[0x0][0x1cc], !P3 ;  /* 0x0000730003007a0c */ /* 0x000fe20005f06670 */
[C---:B------:R-:W-:Y:S02]  /*2a40*/  IMAD R36, R18.reuse, c[0x0][0x1bc], R36 ;  /* 0x00006f0012247a24 */ /* 0x040fe400078e0224 */
[----:B------:R-:W-:-:S04]  /*2a50*/  IMAD.WIDE.U32 R26, R18, c[0x0][0x1b8], R26 ;  /* 0x00006e00121a7a25 */ /* 0x000fc800078e001a */
[----:B------:R-:W-:Y:S02]  /*2a60*/  IMAD.IADD R27, R27, 0x1, R36 ;  /* 0x000000011b1b7824 */ /* 0x000fe400078e0224 */
[----:B------:R2:W-:Y:S01]  /*2a70*/  LDGSTS.E.BYPASS.LTC128B.128 [R40+0x5080], [R32.64], !P6 ;  /* 0x0508000020287fae */ /* 0x0005e2000f101d46 */
[----:B------:R-:W-:Y:S01]  /*2a80*/  IMAD R9, R39, c[0x0][0x1a8], RZ ;  /* 0x00006a0027097a24 */ /* 0x000fe200078e02ff */
[----:B-1----:R-:W-:-:S04]  /*2a90*/  IADD3 R28, P2, R32, UR9, RZ ;  /* 0x00000009201c7c10 */ /* 0x002fc8000ff5e0ff */
[----:B------:R-:W-:Y:S01]  /*2aa0*/  IADD3.X R29, R33, UR5, RZ, P2, !PT ;  /* 0x00000005211d7c10 */ /* 0x000fe200097fe4ff */
[----:B------:R-:W-:-:S04]  /*2ab0*/  IMAD R9, R38, c[0x0][0x1ac], R9 ;  /* 0x00006b0026097a24 */ /* 0x000fc800078e0209 */
[----:B------:R1:W-:Y:S01]  /*2ac0*/  LDGSTS.E.BYPASS.LTC128B.128 [R40+0x6080], [R28.64], !P0 ;  /* 0x060800001c287fae */ /* 0x0003e2000c101d46 */
[----:B------:R-:W-:Y:S01]  /*2ad0*/  IMAD.WIDE.U32 R26, R38, c[0x0][0x1a8], R26 ;  /* 0x00006a00261a7a25 */ /* 0x000fe200078e001a */
[----:B------:R-:W-:-:S03]  /*2ae0*/  ISETP.GE.AND P2, PT, R12, 0x61, PT ;  /* 0x000000610c00780c */ /* 0x000fc60003f46270 */
[----:B------:R-:W-:Y:S01]  /*2af0*/  IMAD.IADD R9, R27, 0x1, R9 ;  /* 0x000000011b097824 */ /* 0x000fe200078e0209 */
[C---:B------:R-:W-:Y:S02]  /*2b00*/  ISETP.GE.OR P6, PT, R3.reuse, c[0x0][0x1cc], !P2 ;  /* 0x0000730003007a0c */ /* 0x040fe400057c6670 */
[C---:B------:R-:W-:Y:S01]  /*2b10*/  ISETP.GE.OR P5, PT, R3.reuse, c[0x0][0x19c], !P5 ;  /* 0x0000670003007a0c */ /* 0x040fe20006fa6670 */
[----:B------:R-:W-:Y:S01]  /*2b20*/  IMAD.IADD R2, R8, 0x1, -R2 ;  /* 0x0000000108027824 */ /* 0x000fe200078e0a02 */
[----:B------:R-:W-:Y:S02]  /*2b30*/  ISETP.GE.OR P4, PT, R3, c[0x0][0x19c], !P4 ;  /* 0x0000670003007a0c */ /* 0x000fe40006786670 */
[----:B-1----:R-:W-:-:S04]  /*2b40*/  IADD3 R28, P0, R28, UR9, RZ ;  /* 0x000000091c1c7c10 */ /* 0x002fc8000ff1e0ff */
[----:B------:R-:W-:Y:S01]  /*2b50*/  IADD3.X R29, R29, UR5, RZ, P0, !PT ;  /* 0x000000051d1d7c10 */ /* 0x000fe200087fe4ff */
[----:B------:R-:W-:Y:S01]  /*2b60*/  ULDC.64 UR4, c[0x0][0x1a8] ;  /* 0x00006a0000047ab9 */ /* 0x000fe20000000a00 */
[C---:B------:R-:W-:Y:S01]  /*2b70*/  LEA R12, P0, R26.reuse, c[0x0][0x190], 0x1 ;  /* 0x000064001a0c7a11 */ /* 0x040fe200078008ff */
[----:B------:R-:W-:Y:S02]  /*2b80*/  USHF.L.U32 UR9, UR4, 0x6, URZ ;  /* 0x0000000604097899 */ /* 0x000fe4000800063f */
[----:B------:R-:W-:Y:S01]  /*2b90*/  USHF.L.U64.HI UR5, UR4, UR8, UR5 ;  /* 0x0000000804057299 */ /* 0x000fe20008010205 */
[----:B------:R-:W-:Y:S01]  /*2ba0*/  LEA.HI.X R13, R26, c[0x0][0x194], R9, 0x1, P0 ;  /* 0x000065001a0d7a11 */ /* 0x000fe200000f0c09 */
[----:B------:R1:W-:Y:S02]  /*2bb0*/  LDGSTS.E.BYPASS.LTC128B.128 [R40+0x7080], [R28.64], !P6 ;  /* 0x070800001c287fae */ /* 0x0003e4000f101d46 */
[----:B------:R-:W-:Y:S02]  /*2bc0*/  IADD3 R26, P0, R12, UR9, RZ ;  /* 0x000000090c1a7c10 */ /* 0x000fe4000ff1e0ff */
[----:B------:R-:W-:Y:S01]  /*2bd0*/  ISETP.GE.OR P3, PT, R3, c[0x0][0x19c], !P3 ;  /* 0x0000670003007a0c */ /* 0x000fe20005f66670 */
[----:B------:R1:W-:Y:S01]  /*2be0*/  LDGSTS.E.BYPASS.LTC128B.128 [R40+0x80], [R12.64], !P5 ;  /* 0x000800000c287fae */ /* 0x0003e2000e901d46 */
[----:B------:R-:W-:-:S02]  /*2bf0*/  IADD3.X R27, R13, UR5, RZ, P0, !PT ;  /* 0x000000050d1b7c10 */ /* 0x000fc400087fe4ff */
[----:B------:R-:W-:Y:S02]  /*2c00*/  IADD3 R8, P0, R26, UR9, RZ ;  /* 0x000000091a087c10 */ /* 0x000fe4000ff1e0ff */
[----:B------:R-:W-:Y:S01]  /*2c10*/  ISETP.GE.OR P2, PT, R3, c[0x0][0x19c], !P2 ;  /* 0x0000670003007a0c */ /* 0x000fe20005746670 */
[----:B------:R2:W-:Y:S01]  /*2c20*/  LDGSTS.E.BYPASS.LTC128B.128 [R40+0x1080], [R26.64], !P4 ;  /* 0x010800001a287fae */ /* 0x0005e2000e101d46 */
[----:B------:R-:W-:Y:S02]  /*2c30*/  IADD3.X R9, R27, UR5, RZ, P0, !PT ;  /* 0x000000051b097c10 */ /* 0x000fe400087fe4ff */
[----:B------:R-:W-:-:S03]  /*2c40*/  ISETP.GE.AND P5, PT, R3, c[0x0][0x16c], PT ;  /* 0x00005b0003007a0c */ /* 0x000fc60003fa6270 */
[----:B------:R5:W-:Y:S01]  /*2c50*/  LDGSTS.E.BYPASS.LTC128B.128 [R40+0x2080], [R8.64], !P3 ;  /* 0x0208000008287fae */ /* 0x000be2000d901d46 */
[----:B------:R-:W-:Y:S01]  /*2c60*/  ULDC UR4, c[0x0][0x17c] ;  /* 0x00005f0000047ab9 */ /* 0x000fe20000000800 */
[----:B-1----:R-:W-:-:S04]  /*2c70*/  IADD3 R12, P0, R8, UR9, RZ ;  /* 0x00000009080c7c10 */ /* 0x002fc8000ff1e0ff */
[----:B------:R-:W-:Y:S01]  /*2c80*/  IADD3.X R13, R9, UR5, RZ, P0, !PT ;  /* 0x00000005090d7c10 */ /* 0x000fe200087fe4ff */
[----:B------:R-:W-:-:S04]  /*2c90*/  USHF.L.U32 UR5, UR10, 0x6, URZ ;  /* 0x000000060a057899 */ /* 0x000fc8000800063f */
[----:B------:R1:W-:Y:S01]  /*2ca0*/  LDGSTS.E.BYPASS.LTC128B.128 [R40+0x3080], [R12.64], !P2 ;  /* 0x030800000c287fae */ /* 0x0003e2000d101d46 */
[----:B------:R-:W-:Y:S01]  /*2cb0*/  ISETP.LT.OR P2, PT, R2, 0x1, P5 ;  /* 0x000000010200780c */ /* 0x000fe20002f41670 */
[----:B------:R-:W-:Y:S01]  /*2cc0*/  USHF.L.U64.HI UR4, UR10, UR8, UR4 ;  /* 0x000000080a047299 */ /* 0x000fe20008010204 */
[----:B-----5:R-:W-:Y:S01]  /*2cd0*/  LOP3.LUT R5, R5, 0x1, RZ, 0xc0, !PT ;  /* 0x0000000105057812 */ /* 0x020fe200078ec0ff */
[----:B------:R-:W0:Y:S01]  /*2ce0*/  LDGDEPBAR ;  /* 0x00000000000079af */ /* 0x000e220000000000 */
[----:B------:R-:W-:Y:S02]  /*2cf0*/  IADD3 R8, P0, R14, UR5, RZ ;  /* 0x000000050e087c10 */ /* 0x000fe4000ff1e0ff */
[----:B------:R-:W-:Y:S02]  /*2d00*/  ISETP.NE.U32.AND P5, PT, R11, 0x1, PT ;  /* 0x000000010b00780c */ /* 0x000fe40003fa5070 */
[----:B------:R-:W-:Y:S02]  /*2d10*/  ISETP.NE.U32.AND P4, PT, R10, 0x1, PT ;  /* 0x000000010a00780c */ /* 0x000fe40003f85070 */
        /* <DEDUP_REMOVED lines=15> */
[----:B--2---:R-:W-:Y:S02]  /*2e10*/  @!P1 ISETP.NE.AND P2, PT, R4, RZ, PT ;  /* 0x000000ff0400920c */ /* 0x004fe40003f45270 */
[----:B----4-:R-:W-:Y:S01]  /*2e20*/  @!P1 IADD3 R58, R58, -c[0x0][0x18], RZ ;  /* 0x800006003a3a9a10 */ /* 0x010fe20007ffe0ff */
[----:B------:R-:W-:-:S02]  /*2e30*/  @!P1 IMAD.MOV.U32 R19, RZ, RZ, R44 ;  /* 0x000000ffff139224 */ /* 0x000fc400078e002c */
[----:B------:R-:W-:Y:S02]  /*2e40*/  @!P1 IMAD.MOV.U32 R43, RZ, RZ, R45 ;  /* 0x000000ffff2b9224 */ /* 0x000fe400078e002d */
[----:B------:R-:W-:-:S06]  /*2e50*/  @!P1 IMAD.MOV.U32 R20, RZ, RZ, R46 ;  /* 0x000000ffff149224 */ /* 0x000fcc00078e002e */
[----:B------:R2:W-:Y:S01]  /*2e60*/  @!P1 LDGSTS.E.BYPASS.LTC128B.128 [R58], [R56.64], P2 ;  /* 0x00000000383a9fae */ /* 0x0005e20009101d46 */
[----:B-----5:R-:W-:Y:S02]  /*2e70*/  IMAD.MOV.U32 R8, RZ, RZ, R19 ;  /* 0x000000ffff087224 */ /* 0x020fe400078e0013 */
[----:B------:R-:W-:Y:S01]  /*2e80*/  IMAD.MOV.U32 R9, RZ, RZ, R43 ;  /* 0x000000ffff097224 */ /* 0x000fe200078e002b */
[----:B-1----:R-:W4:Y:S01]  /*2e90*/  LD.E.U8 R2, [R6.64] ;  /* 0x0000000606027980 */ /* 0x002f22000c101100 */
[----:B------:R-:W-:-:S03]  /*2ea0*/  @!P1 IMAD.MOV.U32 R21, RZ, RZ, R47 ;  /* 0x000000ffff159224 */ /* 0x000fc600078e002f */
[----:B------:R-:W5:Y:S04]  /*2eb0*/  LD.E.64 R10, [R8.64+0x10] ;  /* 0x00001006080a7980 */ /* 0x000f68000c101b00 */
[----:B------:R-:W2:Y:S04]  /*2ec0*/  LD.E R22, [R22.64] ;  /* 0x0000000616167980 */ /* 0x000ea8000c101900 */
[----:B------:R-:W2:Y:S04]  /*2ed0*/  LD.E R20, [R20.64+0xc] ;  /* 0x00000c0614147980 */ /* 0x000ea8000c101900 */
[----:B------:R-:W2:Y:S04]  /*2ee0*/  LD.E.64 R12, [R8.64+0x18] ;  /* 0x00001806080c7980 */ /* 0x000ea8000c101b00 */
[----:B------:R-:W2:Y:S04]  /*2ef0*/  LD.E R30, [R30.64] ;  /* 0x000000061e1e7980 */ /* 0x000ea8000c101900 */
[----:B------:R-:W0:Y:S01]  /*2f00*/  LDGDEPBAR ;  /* 0x00000000000079af */ /* 0x000e220000000000 */
[----:B---3--:R-:W-:Y:S01]  /*2f10*/  IMAD.SHL.U32 R3, R0, 0x80, RZ ;  /* 0x0000008000037824 */ /* 0x008fe200078e00ff */
[----:B------:R-:W-:-:S02]  /*2f20*/  SHF.R.S32.HI R4, RZ, 0x1f, R0 ;  /* 0x0000001fff047819 */ /* 0x000fc40000011400 */
[----:B----4-:R-:W-:Y:S01]  /*2f30*/  LOP3.LUT R5, R2, 0x1, RZ, 0xc0, !PT ;  /* 0x0000000102057812 */ /* 0x010fe200078ec0ff */
[----:B-----5:R-:W-:-:S03]  /*2f40*/  IMAD R2, R11, R0, RZ ;  /* 0x000000000b027224 */ /* 0x020fc600078e02ff */
[----:B------:R-:W-:Y:S01]  /*2f50*/  ISETP.NE.U32.AND P2, PT, R5, 0x1, PT ;  /* 0x000000010500780c */ /* 0x000fe20003f45070 */
[----:B------:R-:W-:Y:S01]  /*2f60*/  IMAD.WIDE.U32 R14, R10, R0, RZ ;  /* 0x000000000a0e7225 */ /* 0x000fe200078e00ff */
[----:B--2---:R-:W-:-:S03]  /*2f70*/  IADD3 R20, -R22, R20, -R3 ;  /* 0x0000001416147210 */ /* 0x004fc60007ffe903 */
[----:B------:R-:W-:Y:S02]  /*2f80*/  IMAD R2, R10, R4, R2 ;  /* 0x000000040a027224 */ /* 0x000fe400078e0202 */
[----:B------:R-:W2:Y:S01]  /*2f90*/  LD.E.64 R10, [R8.64+0x8] ;  /* 0x00000806080a7980 */ /* 0x000ea2000c101b00 */
[----:B------:R-:W-:Y:S01]  /*2fa0*/  ISETP.LT.OR P2, PT, R20, 0x1, P2 ;  /* 0x000000011400780c */ /* 0x000fe20001741670 */
[----:B------:R-:W-:Y:S01]  /*2fb0*/  IMAD.IADD R2, R15, 0x1, R2 ;  /* 0x000000010f027824 */ /* 0x000fe200078e0202 */
[----:B------:R-:W-:Y:S02]  /*2fc0*/  LEA R4, P0, R14, R12, 0x1 ;  /* 0x0000000c0e047211 */ /* 0x000fe400078008ff */
[----:B------:R-:W-:Y:S02]  /*2fd0*/  IADD3 R30, R30, -c[0x0][0x18], RZ ;  /* 0x800006001e1e7a10 */ /* 0x000fe40007ffe0ff */
[----:B------:R-:W-:-:S07]  /*2fe0*/  LEA.HI.X R5, R14, R13, R2, 0x1, P0 ;  /* 0x0000000d0e057211 */ /* 0x000fce00000f0c02 */
[----:B------:R-:W-:Y:S01]  /*2ff0*/  @!PT LDS RZ, [RZ] ;  /* 0x00000000fffff984 */ /* 0x000fe20000000800 */
[----:B------:R-:W-:Y:S01]  /*3000*/  @!PT LDS RZ, [RZ] ;  /* 0x00000000fffff984 */ /* 0x000fe20000000800 */
[----:B------:R-:W-:Y:S01]  /*3010*/  @!PT LDS RZ, [RZ] ;  /* 0x00000000fffff984 */ /* 0x000fe20000000800 */
[----:B------:R1:W-:Y:S04]  /*3020*/  LDGSTS.E.BYPASS.LTC128B.128 [R30], [R4.64], !P2 ;  /* 0x00000000041e7fae */ /* 0x0003e8000d101d46 */
[----:B------:R-:W3:Y:S01]  /*3030*/  LD.E.U8 R2, [R6.64] ;  /* 0x0000000606027980 */ /* 0x000ee2000c101100 */
[----:B--2---:R-:W-:Y:S01]  /*3040*/  IMAD.SHL.U32 R8, R10, 0x2, RZ ;  /* 0x000000020a087824 */ /* 0x004fe200078e00ff */
[----:B---3--:R-:W-:-:S04]  /*3050*/  LOP3.LUT R2, R2, 0x1, RZ, 0xc0, !PT ;  /* 0x0000000102027812 */ /* 0x008fc800078ec0ff */
[----:B------:R-:W-:Y:S02]  /*3060*/  ISETP.NE.U32.AND P2, PT, R2, 0x1, PT ;  /* 0x000000010200780c */ /* 0x000fe40003f45070 */
[----:B------:R-:W-:Y:S02]  /*3070*/  SHF.L.U64.HI R2, R10, 0x1, R11 ;  /* 0x000000010a027819 */ /* 0x000fe4000001020b */
[----:B------:R-:W-:Y:S02]  /*3080*/  ISETP.LT.OR P2, PT, R20, 0x21, P2 ;  /* 0x000000211400780c */ /* 0x000fe40001741670 */
[----:B------:R-:W-:-:S05]  /*3090*/  IADD3 R10, P0, R8, R4, RZ ;  /* 0x00000004080a7210 */ /* 0x000fca0007f1e0ff */
[----:B------:R-:W-:-:S06]  /*30a0*/  IMAD.X R11, R2, 0x1, R5, P0 ;  /* 0x00000001020b7824 */ /* 0x000fcc00000e0605 */
[----:B------:R-:W-:Y:S01]  /*30b0*/  @!PT LDS RZ, [RZ] ;  /* 0x00000000fffff984 */ /* 0x000fe20000000800 */
[----:B------:R-:W-:Y:S01]  /*30c0*/  @!PT LDS RZ, [RZ] ;  /* 0x00000000fffff984 */ /* 0x000fe20000000800 */
[----:B------:R-:W-:Y:S01]  /*30d0*/  @!PT LDS RZ, [RZ] ;  /* 0x00000000fffff984 */ /* 0x000fe20000000800 */
[----:B------:R2:W-:Y:S04]  /*30e0*/  LDGSTS.E.BYPASS.LTC128B.128 [R30+0x1000], [R10.64], !P2 ;  /* 0x010000000a1e7fae */ /* 0x0005e8000d101d46 */
[----:B-1----:R-:W3:Y:S01]  /*30f0*/  LD.E.U8 R4, [R6.64] ;  /* 0x0000000606047980 */ /* 0x002ee2000c101100 */
[----:B--2---:R-:W-:-:S05]  /*3100*/  IADD3 R10, P0, R10, R8, RZ ;  /* 0x000000080a0a7210 */ /* 0x004fca0007f1e0ff */
        /* <DEDUP_REMOVED lines=8> */
[----:B------:R-:W2:Y:S01]  /*3190*/  LD.E.U8 R4, [R6.64] ;  /* 0x0000000606047980 */ /* 0x000ea2000c101100 */
[----:B------:R-:W-:-:S05]  /*31a0*/  IADD3 R8, P0, R10, R8, RZ ;  /* 0x000000080a087210 */ /* 0x000fca0007f1e0ff */
[----:B------:R-:W-:Y:S02]  /*31b0*/  IMAD.X R9, R11, 0x1, R2, P0 ;  /* 0x000000010b097824 */ /* 0x000fe400000e0602 */
[----:B------:R-:W3:Y:S01]  /*31c0*/  LDL R2, [R1+0x18] ;  /* 0x0000180001027983 */ /* 0x000ee20000100800 */
[----:B--2---:R-:W-:-:S04]  /*31d0*/  LOP3.LUT R4, R4, 0x1, RZ, 0xc0, !PT ;  /* 0x0000000104047812 */ /* 0x004fc800078ec0ff */
[----:B------:R-:W-:-:S04]  /*31e0*/  ISETP.NE.U32.AND P2, PT, R4, 0x1, PT ;  /* 0x000000010400780c */ /* 0x000fc80003f45070 */
[----:B------:R-:W-:-:S13]  /*31f0*/  ISETP.LT.OR P2, PT, R20, 0x61, P2 ;  /* 0x000000611400780c */ /* 0x000fda0001741670 */
[----:B------:R-:W-:Y:S01]  /*3200*/  @!PT LDS RZ, [RZ] ;  /* 0x00000000fffff984 */ /* 0x000fe20000000800 */
[----:B------:R-:W-:Y:S01]  /*3210*/  @!PT LDS RZ, [RZ] ;  /* 0x00000000fffff984 */ /* 0x000fe20000000800 */
[----:B------:R-:W-:Y:S01]  /*3220*/  @!PT LDS RZ, [RZ] ;  /* 0x00000000fffff984 */ /* 0x000fe20000000800 */
[----:B------:R1:W-:Y:S04]  /*3230*/  LDGSTS.E.BYPASS.LTC128B.128 [R30+0x3000], [R8.64], !P2 ;  /* 0x03000000081e7fae */ /* 0x0003e8000d101d46 */
[----:B------:R-:W2:Y:S04]  /*3240*/  LD.E R34, [R34.64] ;  /* 0x0000000622227980 */ /* 0x000ea8000c101900 */
[----:B------:R-:W4:Y:S01]  /*3250*/  LD.E.64 R24, [R24.64+0x8] ;  /* 0x0000080618187980 */ /* 0x000f22000c101b00 */
[----:B--2---:R-:W-:-:S13]  /*3260*/  ISETP.GT.AND P0, PT, R34, 0x7f, PT ;  /* 0x0000007f2200780c */ /* 0x004fda0003f04270 */
[----:B------:R-:W2:Y:S04]  /*3270*/  @!P0 LDL.64 R4, [R1+0x428] ;  /* 0x0004280001048983 */ /* 0x000ea80000100a00 */
[----:B------:R-:W5:Y:S04]  /*3280*/  @!P0 LDL.64 R6, [R1+0x418] ;  /* 0x0004180001068983 */ /* 0x000f680000100a00 */
[----:B------:R-:W3:Y:S04]  /*3290*/  @!P0 LDL R0, [R1+0x430] ;  /* 0x0004300001008983 */ /* 0x000ee80000100800 */
[----:B--2---:R5:W2:Y:S04]  /*32a0*/  @!P0 LD.E.U8 R4, [R4.64] ;  /* 0x0000000604048980 */ /* 0x004aa8000c101100 */
[----:B-----5:R3:W5:Y:S01]  /*32b0*/  @!P0 LD.E R5, [R6.64] ;  /* 0x0000000606058980 */ /* 0x020762000c101900 */
[----:B----4-:R-:W-:Y:S01]  /*32c0*/  IMAD.WIDE R24, R3, 0x4, R24 ;  /* 0x0000000403187825 */ /* 0x010fe200078e0218 */
[----:B------:R-:W-:Y:S01]  /*32d0*/  BSSY B0, `(.L_x_1997) ;  /* 0x000005d000007945 */ /* 0x000fe20003800000 */
[----:B---3--:R-:W-:-:S02]  /*32e0*/  IADD3 R6, R0, 0x1, RZ ;  /* 0x0000000100067810 */ /* 0x008fc40007ffe0ff */
[----:B--2---:R-:W-:Y:S02]  /*32f0*/  @!P0 ISETP.NE.AND P1, PT, R4, RZ, PT ;  /* 0x000000ff0400820c */ /* 0x004fe40003f25270 */
[----:B-----5:R-:W-:-:S11]  /*3300*/  @!P0 IADD3 R5, R5, -c[0x0][0x18], RZ ;  /* 0x8000060005058a10 */ /* 0x020fd60007ffe0ff */
[----:B------:R-:W-:Y:S01]  /*3310*/  @!PT LDS RZ, [RZ] ;  /* 0x00000000fffff984 */ /* 0x000fe20000000800 */
[----:B------:R-:W-:Y:S01]  /*3320*/  @!PT LDS RZ, [RZ] ;  /* 0x00000000fffff984 */ /* 0x000fe20000000800 */
[----:B------:R-:W-:Y:S01]  /*3330*/  @!PT LDS RZ, [RZ] ;  /* 0x00000000fffff984 */ /* 0x000fe20000000800 */
[----:B------:R2:W-:Y:S01]  /*3340*/  @!P0 LDGSTS.E.BYPASS.LTC128B.128 [R5], [R24.64], P1 ;  /* 0x0000000018058fae */ /* 0x0005e20008901d46 */
[----:B------:R-:W-:Y:S02]  /*3350*/  ISETP.GE.AND P1, PT, R6, R2, PT ;  /* 0x000000020600720c */ /* 0x000fe40003f26270 */
[----:B------:R-:W-:Y:S01]  /*3360*/  IADD3 R3, P0, R53, 0x2c8, RZ ;  /* 0x000002c835037810 */ /* 0x000fe20007f1e0ff */
[----:B------:R-:W0:Y:S04]  /*3370*/  LDGDEPBAR ;  /* 0x00000000000079af */ /* 0x000e280000000000 */
[----:B------:R-:W0:Y:S01]  /*3380*/  LDGDEPBAR ;  /* 0x00000000000079af */ /* 0x000e220000000000 */
[----:B------:R-:W-:Y:S02]  /*3390*/  IMAD.X R2, RZ, RZ, R52, P0 ;  /* 0x000000ffff027224 */ /* 0x000fe400000e0634 */
[----:B--2---:R-:W-:-:S03]  /*33a0*/  IMAD.MOV.U32 R5, RZ, RZ, 0x1 ;  /* 0x00000001ff057424 */ /* 0x004fc600078e00ff */
[----:B------:R-:W-:Y:S05]  /*33b0*/  @P1 BRA `(.L_x_1998) ;  /* 0x000004e000001947 */ /* 0x000fea0003800000 */
[----:B-1----:R-:W2:Y:S04]  /*33c0*/  LDL.64 R12, [R1+0x408] ;  /* 0x00040800010c7983 */ /* 0x002ea80000100a00 */
[----:B------:R-:W3:Y:S04]  /*33d0*/  LDL.128 R8, [R1+0x3e0] ;  /* 0x0003e00001087983 */ /* 0x000ee80000100c00 */
[----:B------:R-:W4:Y:S04]  /*33e0*/  LDL.64 R16, [R1+0x3f0] ;  /* 0x0003f00001107983 */ /* 0x000f280000100a00 */
[----:B------:R-:W5:Y:S04]  /*33f0*/  LDL.64 R14, [R1+0x3d8] ;  /* 0x0003d800010e7983 */ /* 0x000f680000100a00 */
[----:B--2---:R1:W2:Y:S04]  /*3400*/  LD.E.U8 R7, [R12.64] ;  /* 0x000000060c077980 */ /* 0x0042a8000c101100 */
[----:B---3--:R-:W3:Y:S04]  /*3410*/  LD.E.64 R18, [R8.64+0x10] ;  /* 0x0000100608127980 */ /* 0x008ee8000c101b00 */
[----:B----4-:R4:W3:Y:S04]  /*3420*/  LD.E R4, [R16.64] ;  /* 0x0000000610047980 */ /* 0x0108e8000c101900 */
[----:B-1----:R1:W3:Y:S04]  /*3430*/  LD.E R13, [R10.64+0xc] ;  /* 0x00000c060a0d7980 */ /* 0x0022e8000c101900 */
[----:B-----5:R5:W3:Y:S04]  /*3440*/  LD.E R12, [R14.64] ;  /* 0x000000060e0c7980 */ /* 0x020ae8000c101900 */
[----:B----4-:R-:W4:Y:S04]  /*3450*/  LD.E.64 R16, [R8.64+0x18] ;  /* 0x0000180608107980 */ /* 0x010f28000c101b00 */
[----:B-----5:R-:W5:Y:S01]  /*3460*/  LDL.64 R14, [R1+0x408] ;  /* 0x00040800010e7983 */ /* 0x020f620000100a00 */
[----:B------:R-:W-:Y:S01]  /*3470*/  IMAD.SHL.U32 R0, R6, 0x80, RZ ;  /* 0x0000008006007824 */ /* 0x000fe200078e00ff */
[----:B-1----:R-:W-:-:S02]  /*3480*/  SHF.R.S32.HI R10, RZ, 0x1f, R6 ;  /* 0x0000001fff0a7819 */ /* 0x002fc40000011406 */
[----:B--2---:R-:W-:Y:S01]  /*3490*/  LOP3.LUT R11, R7, 0x1, RZ, 0xc0, !PT ;  /* 0x00000001070b7812 */ /* 0x004fe200078ec0ff */
[----:B---3--:R-:W-:-:S03]  /*34a0*/  IMAD R7, R19, R6, RZ ;  /* 0x0000000613077224 */ /* 0x008fc600078e02ff */
[----:B------:R-:W-:Y:S01]  /*34b0*/  ISETP.NE.U32.AND P1, PT, R11, 0x1, PT ;  /* 0x000000010b00780c */ /* 0x000fe20003f25070 */
[----:B------:R-:W-:-:S04]  /*34c0*/  IMAD.WIDE.U32 R20, R18, R6, RZ ;  /* 0x0000000612147225 */ /* 0x000fc800078e00ff */
[----:B------:R-:W-:-:S04]  /*34d0*/  IMAD R7, R18, R10, R7 ;  /* 0x0000000a12077224 */ /* 0x000fc800078e0207 */
[----:B------:R-:W-:Y:S01]  /*34e0*/  IMAD.IADD R7, R21, 0x1, R7 ;  /* 0x0000000115077824 */ /* 0x000fe200078e0207 */
[----:B------:R-:W-:-:S04]  /*34f0*/  IADD3 R4, -R4, R13, -R0 ;  /* 0x0000000d04047210 */ /* 0x000fc80007ffe900 */
[----:B------:R-:W-:Y:S02]  /*3500*/  ISETP.LT.OR P1, PT, R4, 0x1, P1 ;  /* 0x000000010400780c */ /* 0x000fe40000f21670 */
[----:B----4-:R-:W-:Y:S02]  /*3510*/  LEA R10, P0, R20, R16, 0x1 ;  /* 0x00000010140a7211 */ /* 0x010fe400078008ff */
[----:B------:R-:W-:Y:S02]  /*3520*/  IADD3 R6, R12, -c[0x0][0x18], RZ ;  /* 0x800006000c067a10 */ /* 0x000fe40007ffe0ff */
[----:B------:R-:W-:Y:S01]  /*3530*/  LEA.HI.X R11, R20, R17, R7, 0x1, P0 ;  /* 0x00000011140b7211 */ /* 0x000fe200000f0c07 */
[----:B------:R-:W2:Y:S04]  /*3540*/  LDL.64 R12, [R1+0x408] ;  /* 0x00040800010c7983 */ /* 0x000ea80000100a00 */
[----:B------:R-:W3:Y:S04]  /*3550*/  LD.E.64 R16, [R8.64+0x8] ;  /* 0x0000080608107980 */ /* 0x000ee8000c101b00 */
[----:B------:R-:W-:Y:S01]  /*3560*/  @!PT LDS RZ, [RZ] ;  /* 0x00000000fffff984 */ /* 0x000fe20000000800 */
[----:B------:R-:W-:Y:S01]  /*3570*/  @!PT LDS RZ, [RZ] ;  /* 0x00000000fffff984 */ /* 0x000fe20000000800 */
[----:B------:R-:W-:Y:S01]  /*3580*/  @!PT LDS RZ, [RZ] ;  /* 0x00000000fffff984 */ /* 0x000fe20000000800 */
[----:B------:R1:W-:Y:S04]  /*3590*/  LDGSTS.E.BYPASS.LTC128B.128 [R6+0x4000], [R10.64], !P1 ;  /* 0x040000000a067fae */ /* 0x0003e8000c901d46 */
[----:B-----5:R-:W4:Y:S01]  /*35a0*/  LD.E.U8 R7, [R14.64] ;  /* 0x000000060e077980 */ /* 0x020f22000c101100 */
[----:B---3--:R-:W-:Y:S01]  /*35b0*/  IMAD.SHL.U32 R8, R16, 0x2, RZ ;  /* 0x0000000210087824 */ /* 0x008fe200078e00ff */
[----:B----4-:R-:W-:-:S04]  /*35c0*/  LOP3.LUT R7, R7, 0x1, RZ, 0xc0, !PT ;  /* 0x0000000107077812 */ /* 0x010fc800078ec0ff */
[----:B------:R-:W-:-:S04]  /*35d0*/  ISETP.NE.U32.AND P1, PT, R7, 0x1, PT ;  /* 0x000000010700780c */ /* 0x000fc80003f25070 */
[----:B------:R-:W-:Y:S02]  /*35e0*/  ISETP.LT.OR P1, PT, R4, 0x21, P1 ;  /* 0x000000210400780c */ /* 0x000fe40000f21670 */
[----:B------:R-:W-:Y:S02]  /*35f0*/  SHF.L.U64.HI R7, R16, 0x1, R17 ;  /* 0x0000000110077819 */ /* 0x000fe40000010211 */
[----:B-1----:R-:W-:-:S05]  /*3600*/  IADD3 R10, P0, R8, R10, RZ ;  /* 0x0000000a080a7210 */ /* 0x002fca0007f1e0ff */
[----:B------:R-:W-:-:S05]  /*3610*/  IMAD.X R11, R7, 0x1, R11, P0 ;  /* 0x00000001070b7824 */ /* 0x000fca00000e060b */
[----:B------:R-:W-:Y:S01]  /*3620*/  @!PT LDS RZ, [RZ] ;  /* 0x00000000fffff984 */ /* 0x000fe20000000800 */
[----:B------:R-:W-:Y:S01]  /*3630*/  @!PT LDS RZ, [RZ] ;  /* 0x00000000fffff984 */ /* 0x000fe20000000800 */
[----:B------:R-:W-:Y:S01]  /*3640*/  @!PT LDS RZ, [RZ] ;  /* 0x00000000fffff984 */ /* 0x000fe20000000800 */
[----:B------:R1:W-:Y:S04]  /*3650*/  LDGSTS.E.BYPASS.LTC128B.128 [R6+0x5000], [R10.64], !P1 ;  /* 0x050000000a067fae */ /* 0x0003e8000c901d46 */
[----:B--2---:R2:W3:Y:S04]  /*3660*/  LD.E.U8 R9, [R12.64] ;  /* 0x000000060c097980 */ /* 0x0044e8000c101100 */
[----:B--2---:R-:W2:Y:S01]  /*3670*/  LDL.64 R12, [R1+0x408] ;  /* 0x00040800010c7983 */ /* 0x004ea20000100a00 */
        /* <DEDUP_REMOVED lines=9> */
[----:B--2---:R2:W3:Y:S04]  /*3710*/  LD.E.U8 R9, [R12.64] ;  /* 0x000000060c097980 */ /* 0x0044e8000c101100 */
[----:B--2---:R-:W2:Y:S01]  /*3720*/  LDL.128 R12, [R1+0x420] ;  /* 0x00042000010c7983 */ /* 0x004ea20000100c00 */
        /* <DEDUP_REMOVED lines=9> */
[----:B--2---:R-:W2:Y:S02]  /*37c0*/  LD.E R12, [R12.64] ;  /* 0x000000060c0c7980 */ /* 0x004ea4000c101900 */
        /* <DEDUP_REMOVED lines=13> */
.L_x_1998:
[----:B-1----:R-:W-:Y:S05]  /*38a0*/  BSYNC B0 ;  /* 0x0000000000007941 */ /* 0x002fea0003800000 */
.L_x_1997:
[C---:B------:R-:W-:Y:S01]  /*38b0*/  IADD3 R7, P1, R53.reuse, 0x20, RZ ;  /* 0x0000002035077810 */ /* 0x040fe20007f3e0ff */
[----:B------:R-:W2:Y:S01]  /*38c0*/  LDL R0, [R1+0x430] ;  /* 0x0004300001007983 */ /* 0x000ea20000100800 */
[C---:B------:R-:W-:Y:S01]  /*38d0*/  IADD3 R9, P0, R53.reuse, 0x10c, RZ ;  /* 0x0000010c35097810 */ /* 0x040fe20007f1e0ff */
[----:B------:R-:W-:Y:S01]  /*38e0*/  IMAD.MOV.U32 R4, RZ, RZ, RZ ;  /* 0x000000ffff047224 */ /* 0x000fe200078e00ff */
[C---:B------:R-:W-:Y:S01]  /*38f0*/  IADD3 R15, P3, R53.reuse, 0x270, RZ ;  /* 0x00000270350f7810 */ /* 0x040fe20007f7e0ff */
[--C-:B------:R-:W-:Y:S01]  /*3900*/  IMAD.X R6, RZ, RZ, R52.reuse, P1 ;  /* 0x000000ffff067224 */ /* 0x100fe200008e0634 */
[----:B------:R-:W2:Y:S01]  /*3910*/  LDL R63, [R1+0x18] ;  /* 0x00001800013f7983 */ /* 0x000ea20000100800 */
[--C-:B------:R-:W-:Y:S01]  /*3920*/  IMAD.X R8, RZ, RZ, R52.reuse, P0 ;  /* 0x000000ffff087224 */ /* 0x100fe200000e0634 */
[----:B------:R-:W-:Y:S01]  /*3930*/  IADD3 R12, P0, R53, 0x434, RZ ;  /* 0x00000434350c7810 */ /* 0x000fe20007f1e0ff */
[--C-:B------:R-:W-:Y:S01]  /*3940*/  IMAD.X R14, RZ, RZ, R52.reuse, P3 ;  /* 0x000000ffff0e7224 */ /* 0x100fe200018e0634 */
[-C--:B------:R-:W-:Y:S01]  /*3950*/  LOP3.LUT R7, R7, R6.reuse, RZ, 0x3c, !PT ;  /* 0x0000000607077212 */ /* 0x080fe200078e3cff */
[----:B------:R1:W-:Y:S01]  /*3960*/  STL.64 [R1+0x438], R4 ;  /* 0x0004380401007387 */ /* 0x0003e20000100a00 */
[----:B------:R-:W-:Y:S01]  /*3970*/  ULDC.64 UR4, c[0x0][0x40] ;  /* 0x0000100000047ab9 */ /* 0x000fe20000000a00 */
[----:B------:R-:W-:Y:S01]  /*3980*/  IMAD.X R11, RZ, RZ, R52, P0 ;  /* 0x000000ffff0b7224 */ /* 0x000fe200000e0634 */
[C---:B------:R-:W-:Y:S01]  /*3990*/  LOP3.LUT R6, R7.reuse, R6, RZ, 0x3c, !PT ;  /* 0x0000000607067212 */ /* 0x040fe200078e3cff */
[----:B------:R-:W-:Y:S01]  /*39a0*/  STL [R1+0x434], RZ ;  /* 0x000434ff01007387 */ /* 0x000fe20000100800 */
[----:B------:R-:W-:Y:S01]  /*39b0*/  UIADD3 UR4, UP0, UR4, 0x160, URZ ;  /* 0x0000016004047890 */ /* 0x000fe2000ff1e03f */
[----:B------:R-:W-:Y:S01]  /*39c0*/  BSSY B3, `(.L_x_1999) ;  /* 0x0000154000037945 */ /* 0x000fe20003800000 */
[----:B------:R-:W-:Y:S01]  /*39d0*/  LOP3.LUT R7, R7, R6, RZ, 0x3c, !PT ;  /* 0x0000000607077212 */ /* 0x000fe200078e3cff */
[----:B------:R-:W-:Y:S01]  /*39e0*/  STL [R1+0x440], RZ ;  /* 0x000440ff01007387 */ /* 0x000fe20000100800 */
[----:B------:R-:W-:Y:S01]  /*39f0*/  UIADD3.X UR5, URZ, UR5, URZ, UP0, !UPT ;  /* 0x000000053f057290 */ /* 0x000fe200087fe43f */
[C---:B------:R-:W-:Y:S01]  /*3a00*/  IADD3 R54, R53.reuse, 0x488, RZ ;  /* 0x0000048835367810 */ /* 0x040fe20007ffe0ff */
        /* <DEDUP_REMOVED lines=14> */
[----:B-1----:R-:W-:Y:S01]  /*3af0*/  IMAD.MOV.U32 R4, RZ, RZ, R9 ;  /* 0x000000ffff047224 */ /* 0x002fe200078e0009 */
[C---:B------:R-:W-:Y:S01]  /*3b00*/  IADD3 R9, P4, R53.reuse, 0x268, RZ ;  /* 0x0000026835097810 */ /* 0x040fe20007f9e0ff */
[----:B------:R-:W-:Y:S01]  /*3b10*/  IMAD.MOV.U32 R5, RZ, RZ, R8 ;  /* 0x000000ffff057224 */ /* 0x000fe200078e0008 */
        /* <DEDUP_REMOVED lines=10> */
[----:B-1----:R-:W-:-:S03]  /*3bc0*/  IADD3 R7, P2, R53, 0x248, RZ ;  /* 0x0000024835077810 */ /* 0x002fc60007f5e0ff */
[----:B------:R-:W-:Y:S01]  /*3bd0*/  STL.128 [R1+0x710], RZ ;  /* 0x000710ff01007387 */ /* 0x000fe20000100c00 */
[C---:B------:R-:W-:Y:S01]  /*3be0*/  IADD3 R5, P1, R53.reuse, 0x30, RZ ;  /* 0x0000003035057810 */ /* 0x040fe20007f3e0ff */
[--C-:B------:R-:W-:Y:S02]  /*3bf0*/  IMAD.X R6, RZ, RZ, R52.reuse, P2 ;  /* 0x000000ffff067224 */ /* 0x100fe400010e0634 */
[----:B------:R-:W-:Y:S02]  /*3c00*/  STL.128 [R1+0x720], RZ ;  /* 0x000720ff01007387 */ /* 0x000fe40000100c00 */
[--C-:B------:R-:W-:Y:S01]  /*3c10*/  IMAD.X R4, RZ, RZ, R52.reuse, P1 ;  /* 0x000000ffff047224 */ /* 0x100fe200008e0634 */
[----:B------:R-:W-:Y:S02]  /*3c20*/  IADD3 R8, P1, R53, 0x240, RZ ;  /* 0x0000024035087810 */ /* 0x000fe40007f3e0ff */
[----:B------:R-:W-:Y:S01]  /*3c30*/  LOP3.LUT R7, R7, R6, RZ, 0x3c, !PT ;  /* 0x0000000607077212 */ /* 0x000fe200078e3cff */
[----:B------:R-:W-:Y:S01]  /*3c40*/  STL.128 [R1+0x730], RZ ;  /* 0x000730ff01007387 */ /* 0x000fe20000100c00 */
[----:B------:R-:W-:Y:S01]  /*3c50*/  LOP3.LUT R5, R5, R4, RZ, 0x3c, !PT ;  /* 0x0000000405057212 */ /* 0x000fe200078e3cff */
[----:B------:R-:W-:Y:S01]  /*3c60*/  IMAD.X R10, RZ, RZ, R52, P1 ;  /* 0x000000ffff0a7224 */ /* 0x000fe200008e0634 */
[----:B------:R-:W-:Y:S01]  /*3c70*/  LOP3.LUT R6, R7, R6, RZ, 0x3c, !PT ;  /* 0x0000000607067212 */ /* 0x000fe200078e3cff */
[----:B------:R-:W-:Y:S01]  /*3c80*/  STL.128 [R1+0x740], RZ ;  /* 0x000740ff01007387 */ /* 0x000fe20000100c00 */
[----:B------:R-:W-:-:S02]  /*3c90*/  LOP3.LUT R4, R5, R4, RZ, 0x3c, !PT ;  /* 0x0000000405047212 */ /* 0x000fc400078e3cff */
[----:B------:R-:W-:Y:S01]  /*3ca0*/  LOP3.LUT R7, R7, R6, RZ, 0x3c, !PT ;  /* 0x0000000607077212 */ /* 0x000fe200078e3cff */
[----:B------:R-:W0:Y:S01]  /*3cb0*/  LDGDEPBAR ;  /* 0x00000000000079af */ /* 0x000e220000000000 */
[----:B------:R-:W-:-:S05]  /*3cc0*/  LOP3.LUT R5, R5, R4, RZ, 0x3c, !PT ;  /* 0x0000000405057212 */ /* 0x000fca00078e3cff */
[----:B------:R1:W-:Y:S02]  /*3cd0*/  STL.128 [R1+0x4a0], R4 ;  /* 0x0004a00401007387 */ /* 0x0003e40000100c00 */
[----:B-1----:R-:W-:Y:S01]  /*3ce0*/  IMAD.MOV.U32 R6, RZ, RZ, R15 ;  /* 0x000000ffff067224 */ /* 0x002fe200078e000f */
[C---:B------:R-:W-:Y:S01]  /*3cf0*/  IADD3 R15, P1, R53.reuse, 0x438, RZ ;  /* 0x00000438350f7810 */ /* 0x040fe20007f3e0ff */
[----:B------:R-:W-:Y:S02]  /*3d00*/  IMAD.MOV.U32 R7, RZ, RZ, R14 ;  /* 0x000000ffff077224 */ /* 0x000fe400078e000e */
[----:B------:R-:W-:Y:S01]  /*3d10*/  IMAD.MOV.U32 R4, RZ, RZ, R12 ;  /* 0x000000ffff047224 */ /* 0x000fe200078e000c */
[----:B------:R-:W-:Y:S01]  /*3d20*/  IADD3 R12, P0, R53, 0x448, RZ ;  /* 0x00000448350c7810 */ /* 0x000fe20007f1e0ff */
[----:B------:R-:W-:Y:S02]  /*3d30*/  IMAD.MOV.U32 R5, RZ, RZ, R11 ;  /* 0x000000ffff057224 */ /* 0x000fe400078e000b */
[----:B------:R-:W-:-:S02]  /*3d40*/  IMAD.X R14, RZ, RZ, R52, P1 ;  /* 0x000000ffff0e7224 */ /* 0x000fc400008e0634 */
[----:B------:R-:W-:Y:S01]  /*3d50*/  IMAD.X R11, RZ, RZ, R52, P0 ;  /* 0x000000ffff0b7224 */ /* 0x000fe200000e0634 */
[----:B------:R1:W-:Y:S02]  /*3d60*/  STL.128 [R1+0x4b0], R4 ;  /* 0x0004b00401007387 */ /* 0x0003e40000100c00 */
[----:B-1----:R-:W-:Y:S01]  /*3d70*/  IMAD.MOV.U32 R6, RZ, RZ, R9 ;  /* 0x000000ffff067224 */ /* 0x002fe200078e0009 */
[----:B------:R-:W-:Y:S01]  /*3d80*/  IADD3 R9, P4, R53, 0x140, RZ ;  /* 0x0000014035097810 */ /* 0x000fe20007f9e0ff */
[----:B------:R-:W-:Y:S02]  /*3d90*/  IMAD.MOV.U32 R7, RZ, RZ, R13 ;  /* 0x000000ffff077224 */ /* 0x000fe400078e000d */
[----:B------:R-:W-:Y:S02]  /*3da0*/  IMAD.MOV.U32 R4, RZ, RZ, R8 ;  /* 0x000000ffff047224 */ /* 0x000fe400078e0008 */
[----:B------:R-:W-:Y:S02]  /*3db0*/  IMAD.MOV.U32 R5, RZ, RZ, R10 ;  /* 0x000000ffff057224 */ /* 0x000fe400078e000a */
[----:B------:R-:W-:-:S03]  /*3dc0*/  IMAD.X R13, RZ, RZ, R52, P4 ;  /* 0x000000ffff0d7224 */ /* 0x000fc600020e0634 */
[----:B------:R1:W-:Y:S02]  /*3dd0*/  STL.128 [R1+0x4c0], R4 ;  /* 0x0004c00401007387 */ /* 0x0003e40000100c00 */
[C---:B-1----:R-:W-:Y:S02]  /*3de0*/  IADD3 R7, P3, R53.reuse, 0x26c, RZ ;  /* 0x0000026c35077810 */ /* 0x042fe40007f7e0ff */
[----:B------:R-:W-:-:S03]  /*3df0*/  IADD3 R5, P2, R53, 0x244, RZ ;  /* 0x0000024435057810 */ /* 0x000fc60007f5e0ff */
[--C-:B------:R-:W-:Y:S02]  /*3e00*/  IMAD.X R6, RZ, RZ, R52.reuse, P3 ;  /* 0x000000ffff067224 */ /* 0x100fe400018e0634 */
[--C-:B------:R-:W-:Y:S01]  /*3e10*/  IMAD.X R4, RZ, RZ, R52.reuse, P2 ;  /* 0x000000ffff047224 */ /* 0x100fe200010e0634 */
[----:B------:R-:W-:Y:S02]  /*3e20*/  IADD3 R8, P2, R53, 0x28, RZ ;  /* 0x0000002835087810 */ /* 0x000fe40007f5e0ff */
[----:B------:R-:W-:Y:S02]  /*3e30*/  LOP3.LUT R7, R7, R6, RZ, 0x3c, !PT ;  /* 0x0000000607077212 */ /* 0x000fe400078e3cff */
[----:B------:R-:W-:Y:S01]  /*3e40*/  LOP3.LUT R5, R5, R4, RZ, 0x3c, !PT ;  /* 0x0000000405057212 */ /* 0x000fe200078e3cff */
[----:B------:R-:W-:Y:S01]  /*3e50*/  IMAD.X R10, RZ, RZ, R52, P2 ;  /* 0x000000ffff0a7224 */ /* 0x000fe200010e0634 */
[----:B------:R-:W-:Y:S02]  /*3e60*/  LOP3.LUT R6, R7, R6, RZ, 0x3c, !PT ;  /* 0x0000000607067212 */ /* 0x000fe400078e3cff */
[----:B------:R-:W-:-:S02]  /*3e70*/  LOP3.LUT R4, R5, R4, RZ, 0x3c, !PT ;  /* 0x0000000405047212 */ /* 0x000fc400078e3cff */
[----:B------:R-:W-:Y:S02]  /*3e80*/  LOP3.LUT R7, R7, R6, RZ, 0x3c, !PT ;  /* 0x0000000607077212 */ /* 0x000fe400078e3cff */
[----:B------:R-:W-:-:S05]  /*3e90*/  LOP3.LUT R5, R5, R4, RZ, 0x3c, !PT ;  /* 0x0000000405057212 */ /* 0x000fca00078e3cff */
[----:B------:R1:W-:Y:S02]  /*3ea0*/  STL.128 [R1+0x4d0], R4 ;  /* 0x0004d00401007387 */ /* 0x0003e40000100c00 */
[----:B-1----:R-:W-:Y:S01]  /*3eb0*/  IMAD.MOV.U32 R4, RZ, RZ, R15 ;  /* 0x000000ffff047224 */ /* 0x002fe200078e000f */
[C---:B------:R-:W-:Y:S01]  /*3ec0*/  IADD3 R15, P3, R53.reuse, 0x330, RZ ;  /* 0x00000330350f7810 */ /* 0x040fe20007f7e0ff */
[----:B------:R-:W-:Y:S02]  /*3ed0*/  IMAD.MOV.U32 R5, RZ, RZ, R14 ;  /* 0x000000ffff057224 */ /* 0x000fe400078e000e */
[----:B------:R-:W-:Y:S02]  /*3ee0*/  IMAD.MOV.U32 R6, RZ, RZ, R12 ;  /* 0x000000ffff067224 */ /* 0x000fe400078e000c */
[----:B------:R-:W-:Y:S01]  /*3ef0*/  IMAD.MOV.U32 R7, RZ, RZ, R11 ;  /* 0x000000ffff077224 */ /* 0x000fe200078e000b */
[----:B------:R-:W-:Y:S01]  /*3f00*/  IADD3 R11, P2, R53, 0x280, RZ ;  /* 0x00000280350b7810 */ /* 0x000fe20007f5e0ff */
[----:B------:R-:W-:-:S03]  /*3f10*/  IMAD.X R14, RZ, RZ, R52, P3 ;  /* 0x000000ffff0e7224 */ /* 0x000fc600018e0634 */
[----:B------:R1:W-:Y:S02]  /*3f20*/  STL.128 [R1+0x4f0], R4 ;  /* 0x0004f00401007387 */ /* 0x0003e40000100c00 */
[----:B-1----:R-:W-:Y:S01]  /*3f30*/  IMAD.MOV.U32 R6, RZ, RZ, R9 ;  /* 0x000000ffff067224 */ /* 0x002fe200078e0009 */
[----:B------:R-:W-:Y:S01]  /*3f40*/  IADD3 R9, P4, R53, 0x294, RZ ;  /* 0x0000029435097810 */ /* 0x000fe20007f9e0ff */
[----:B------:R-:W-:Y:S02]  /*3f50*/  IMAD.MOV.U32 R7, RZ, RZ, R13 ;  /* 0x000000ffff077224 */ /* 0x000fe400078e000d */
[----:B------:R-:W-:Y:S02]  /*3f60*/  IMAD.MOV.U32 R4, RZ, RZ, R8 ;  /* 0x000000ffff047224 */ /* 0x000fe400078e0008 */
[----:B------:R-:W-:Y:S02]  /*3f70*/  IMAD.MOV.U32 R5, RZ, RZ, R10 ;  /* 0x000000ffff057224 */ /* 0x000fe400078e000a */
[----:B------:R-:W-:-:S02]  /*3f80*/  IMAD.X R10, RZ, RZ, R52, P2 ;  /* 0x000000ffff0a7224 */ /* 0x000fc400010e0634 */
[----:B------:R-:W-:Y:S01]  /*3f90*/  IMAD.X R13, RZ, RZ, R52, P4 ;  /* 0x000000ffff0d7224 */ /* 0x000fe200020e0634 */
        /* <DEDUP_REMOVED lines=21> */
[----:B-1----:R-:W-:Y:S01]  /*40f0*/  IMAD.MOV.U32 R4, RZ, RZ, R9 ;  /* 0x000000ffff047224 */ /* 0x002fe200078e0009 */
[----:B------:R-:W-:Y:S01]  /*4100*/  MOV R5, R13 ;  /* 0x0000000d00057202 */ /* 0x000fe20000000f00 */
[----:B------:R-:W-:Y:S01]  /*4110*/  IMAD.MOV.U32 R6, RZ, RZ, R8 ;  /* 0x000000ffff067224 */ /* 0x000fe200078e0008 */
[C---:B------:R-:W-:Y:S01]  /*4120*/  IADD3 R9, P4, R53.reuse, 0x58, RZ ;  /* 0x0000005835097810 */ /* 0x040fe20007f9e0ff */
[----:B------:R-:W-:Y:S01]  /*4130*/  IMAD.MOV.U32 R7, RZ, RZ, R12 ;  /* 0x000000ffff077224 */ /* 0x000fe200078e000c */
[----:B------:R-:W-:-:S03]  /*4140*/  IADD3 R12, P2, R53, 0x11c, RZ ;  /* 0x0000011c350c7810 */ /* 0x000fc60007f5e0ff */
[--C-:B------:R-:W-:Y:S01]  /*4150*/  IMAD.X R13, RZ, RZ, R52.reuse, P4 ;  /* 0x000000ffff0d7224 */ /* 0x100fe200020e0634 */
[----:B------:R1:W-:Y:S01]  /*4160*/  STL.128 [R1+0x530], R4 ;  /* 0x0005300401007387 */ /* 0x0003e20000100c00 */
[----:B------:R-:W-:Y:S01]  /*4170*/  IMAD.X R11, RZ, RZ, R52, P2 ;  /* 0x000000ffff0b7224 */ /* 0x000fe200010e0634 */
        /* <DEDUP_REMOVED lines=60> */
[--C-:B------:R-:W-:Y:S01]  /*4540*/  IMAD.X R4, RZ, RZ, R52.reuse, P0 ;  /* 0x000000ffff047224 */ /* 0x100fe200000e0634 */
[----:B------:R-:W-:Y:S02]  /*4550*/  IADD3.X R6, RZ, R52, RZ, P1, !PT ;  /* 0x00000034ff067210 */ /* 0x000fe40000ffe4ff */
        /* <DEDUP_REMOVED lines=43> */
[----:B------:R-:W-:Y:S01]  /*4810*/  IMAD.MOV.U32 R5, RZ, RZ, R11 ;  /* 0x000000ffff057224 */ /* 0x000fe200078e000b */
[----:B------:R-:W-:-:S03]  /*4820*/  IADD3.X R14, RZ, R52, RZ, P3, !PT ;  /* 0x00000034ff0e7210 */ /* 0x000fc60001ffe4ff */
        /* <DEDUP_REMOVED lines=22> */
[----:B-1----:R-:W-:Y:S02]  /*4990*/  IMAD.MOV.U32 R6, RZ, RZ, R15 ;  /* 0x000000ffff067224 */ /* 0x002fe400078e000f */
[----:B------:R-:W-:Y:S02]  /*49a0*/  IMAD.MOV.U32 R7, RZ, RZ, R14 ;  /* 0x000000ffff077224 */ /* 0x000fe400078e000e */
[----:B------:R-:W-:Y:S02]  /*49b0*/  IMAD.MOV.U32 R4, RZ, RZ, R12 ;  /* 0x000000ffff047224 */ /* 0x000fe400078e000c */
[----:B------:R-:W-:Y:S01]  /*49c0*/  IMAD.MOV.U32 R5, RZ, RZ, R11 ;  /* 0x000000ffff057224 */ /* 0x000fe200078e000b */
[----:B------:R-:W-:-:S04]  /*49d0*/  IADD3 R11, P3, R53, 0x380, RZ ;  /* 0x00000380350b7810 */ /* 0x000fc80007f7e0ff */
[----:B------:R1:W-:Y:S02]  /*49e0*/  STL.128 [R1+0x610], R4 ;  /* 0x0006100401007387 */ /* 0x0003e40000100c00 */
[----:B-1----:R-:W-:Y:S01]  /*49f0*/  IMAD.MOV.U32 R6, RZ, RZ, R9 ;  /* 0x000000ffff067224 */ /* 0x002fe200078e0009 */
[C---:B------:R-:W-:Y:S01]  /*4a00*/  IADD3 R9, P2, R53.reuse, 0x18, RZ ;  /* 0x0000001835097810 */ /* 0x040fe20007f5e0ff */
[----:B------:R-:W-:Y:S02]  /*4a10*/  IMAD.MOV.U32 R4, RZ, RZ, R8 ;  /* 0x000000ffff047224 */ /* 0x000fe400078e0008 */
[----:B------:R-:W-:Y:S02]  /*4a20*/  IMAD.MOV.U32 R5, RZ, RZ, R10 ;  /* 0x000000ffff057224 */ /* 0x000fe400078e000a */
[--C-:B------:R-:W-:Y:S02]  /*4a30*/  IMAD.X R10, RZ, RZ, R52.reuse, P3 ;  /* 0x000000ffff0a7224 */ /* 0x100fe400018e0634 */
[----:B------:R-:W-:Y:S01]  /*4a40*/  IMAD.X R8, RZ, RZ, R52, P2 ;  /* 0x000000ffff087224 */ /* 0x000fe200010e0634 */
[----:B------:R-:W-:Y:S01]  /*4a50*/  IADD3 R12, P2, R53, 0x108, RZ ;  /* 0x00000108350c7810 */ /* 0x000fe20007f5e0ff */
[----:B------:R-:W-:Y:S01]  /*4a60*/  IMAD.MOV.U32 R7, RZ, RZ, R13 ;  /* 0x000000ffff077224 */ /* 0x000fe200078e000d */
[----:B------:R-:W-:-:S02]  /*4a70*/  LOP3.LUT R11, R11, R10, RZ, 0x3c, !PT ;  /* 0x0000000a0b0b7212 */ /* 0x000fc400078e3cff */
[----:B------:R-:W-:Y:S01]  /*4a80*/  LOP3.LUT R9, R9, R8, RZ, 0x3c, !PT ;  /* 0x0000000809097212 */ /* 0x000fe200078e3cff */
[----:B------:R-:W-:Y:S01]  /*4a90*/  IMAD.X R13, RZ, RZ, R52, P2 ;  /* 0x000000ffff0d7224 */ /* 0x000fe200010e0634 */
[----:B------:R1:W-:Y:S01]  /*4aa0*/  STL.128 [R1+0x620], R4 ;  /* 0x0006200401007387 */ /* 0x0003e20000100c00 */
[----:B------:R-:W-:Y:S02]  /*4ab0*/  LOP3.LUT R10, R11, R10, RZ, 0x3c, !PT ;  /* 0x0000000a0b0a7212 */ /* 0x000fe400078e3cff */
[----:B------:R-:W-:Y:S01]  /*4ac0*/  LOP3.LUT R8, R9, R8, RZ, 0x3c, !PT ;  /* 0x0000000809087212 */ /* 0x000fe200078e3cff */
[----:B------:R3:W-:Y:S01]  /*4ad0*/  STL.64 [R1+0x488], R12 ;  /* 0x0004880c01007387 */ /* 0x0007e20000100a00 */
[----:B------:R-:W-:Y:S02]  /*4ae0*/  LOP3.LUT R11, R11, R10, RZ, 0x3c, !PT ;  /* 0x0000000a0b0b7212 */ /* 0x000fe400078e3cff */
[----:B------:R-:W-:-:S05]  /*4af0*/  LOP3.LUT R9, R9, R8, RZ, 0x3c, !PT ;  /* 0x0000000809097212 */ /* 0x000fca00078e3cff */
[----:B------:R4:W-:Y:S01]  /*4b00*/  STL.128 [R1+0x450], R8 ;  /* 0x0004500801007387 */ /* 0x0009e20000100c00 */
[C---:B-1----:R-:W-:Y:S02]  /*4b10*/  IADD3 R5, P0, R53.reuse, 0x43c, RZ ;  /* 0x0000043c35057810 */ /* 0x042fe40007f1e0ff */
[----:B------:R-:W-:-:S03]  /*4b20*/  IADD3 R7, P1, R53, 0x430, RZ ;  /* 0x0000043035077810 */ /* 0x000fc60007f3e0ff */
[--C-:B------:R-:W-:Y:S01]  /*4b30*/  IMAD.X R4, RZ, RZ, R52.reuse, P0 ;  /* 0x000000ffff047224 */ /* 0x100fe200000e0634 */
[C---:B------:R-:W-:Y:S01]  /*4b40*/  IADD3 R14, P0, R53.reuse, 0x440, RZ ;  /* 0x00000440350e7810 */ /* 0x040fe20007f1e0ff */
[--C-:B------:R-:W-:Y:S01]  /*4b50*/  IMAD.X R6, RZ, RZ, R52.reuse, P1 ;  /* 0x000000ffff067224 */ /* 0x100fe200008e0634 */
[----:B---3--:R-:W-:Y:S02]  /*4b60*/  IADD3 R13, P1, R53, 0x328, RZ ;  /* 0x00000328350d7810 */ /* 0x008fe40007f3e0ff */
[----:B------:R-:W-:Y:S01]  /*4b70*/  LOP3.LUT R5, R5, R4, RZ, 0x3c, !PT ;  /* 0x0000000405057212 */ /* 0x000fe200078e3cff */
[--C-:B------:R-:W-:Y:S01]  /*4b80*/  IMAD.X R15, RZ, RZ, R52.reuse, P0 ;  /* 0x000000ffff0f7224 */ /* 0x100fe200000e0634 */
[----:B----4-:R-:W-:Y:S01]  /*4b90*/  IADD3 R11, P0, R53, 0x3d8, RZ ;  /* 0x000003d8350b7810 */ /* 0x010fe20007f1e0ff */
[--C-:B------:R-:W-:Y:S01]  /*4ba0*/  IMAD.X R12, RZ, RZ, R52.reuse, P1 ;  /* 0x000000ffff0c7224 */ /* 0x100fe200008e0634 */
[----:B------:R-:W-:Y:S02]  /*4bb0*/  LOP3.LUT R7, R7, R6, RZ, 0x3c, !PT ;  /* 0x0000000607077212 */ /* 0x000fe400078e3cff */
[----:B------:R-:W-:Y:S01]  /*4bc0*/  LOP3.LUT R4, R5, R4, RZ, 0x3c, !PT ;  /* 0x0000000405047212 */ /* 0x000fe200078e3cff */
[----:B------:R-:W-:Y:S01]  /*4bd0*/  IMAD.X R10, RZ, RZ, R52, P0 ;  /* 0x000000ffff0a7224 */ /* 0x000fe200000e0634 */
[----:B------:R-:W-:Y:S01]  /*4be0*/  LOP3.LUT R6, R7, R6, RZ, 0x3c, !PT ;  /* 0x0000000607067212 */ /* 0x000fe200078e3cff */
[----:B------:R-:W-:Y:S01]  /*4bf0*/  STL.64 [R1+0x480], R14 ;  /* 0x0004800e01007387 */ /* 0x000fe20000100a00 */
[----:B--2---:R-:W-:-:S02]  /*4c00*/  ISETP.GE.AND P1, PT, R0, R63, PT ;  /* 0x0000003f0000720c */ /* 0x004fc40003f26270 */
[----:B------:R-:W-:Y:S01]  /*4c10*/  LOP3.LUT R11, R11, R10, RZ, 0x3c, !PT ;  /* 0x0000000a0b0b7212 */ /* 0x000fe200078e3cff */
[----:B------:R1:W-:Y:S01]  /*4c20*/  STL.64 [R1+0x640], R14 ;  /* 0x0006400e01007387 */ /* 0x0003e20000100a00 */
[----:B------:R-:W-:Y:S02]  /*4c30*/  LOP3.LUT R13, R13, R12, RZ, 0x3c, !PT ;  /* 0x0000000c0d0d7212 */ /* 0x000fe400078e3cff */
[----:B------:R-:W-:Y:S02]  /*4c40*/  LOP3.LUT R7, R7, R6, RZ, 0x3c, !PT ;  /* 0x0000000607077212 */ /* 0x000fe400078e3cff */
[----:B------:R-:W-:Y:S02]  /*4c50*/  LOP3.LUT R5, R5, R4, RZ, 0x3c, !PT ;  /* 0x0000000405057212 */ /* 0x000fe400078e3cff */
[----:B------:R-:W-:Y:S01]  /*4c60*/  LOP3.LUT R10, R11, R10, RZ, 0x3c, !PT ;  /* 0x0000000a0b0a7212 */ /* 0x000fe200078e3cff */
[----:B------:R-:W-:Y:S01]  /*4c70*/  STL.64 [R1+0x448], R6 ;  /* 0x0004480601007387 */ /* 0x000fe20000100a00 */
[----:B------:R-:W-:-:S02]  /*4c80*/  LOP3.LUT R12, R13, R12, RZ, 0x3c, !PT ;  /* 0x0000000c0d0c7212 */ /* 0x000fc400078e3cff */
[----:B------:R-:W-:Y:S01]  /*4c90*/  LOP3.LUT R11, R11, R10, RZ, 0x3c, !PT ;  /* 0x0000000a0b0b7212 */ /* 0x000fe200078e3cff */
[----:B------:R2:W-:Y:S01]  /*4ca0*/  STL.128 [R1+0x460], R4 ;  /* 0x0004600401007387 */ /* 0x0005e20000100c00 */
[----:B------:R-:W-:Y:S02]  /*4cb0*/  LOP3.LUT R13, R13, R12, RZ, 0x3c, !PT ;  /* 0x0000000c0d0d7212 */ /* 0x000fe400078e3cff */
[----:B------:R-:W-:Y:S01]  /*4cc0*/  IADD3 R61, P0, R53, 0x34c, RZ ;  /* 0x0000034c353d7810 */ /* 0x000fe20007f1e0ff */
[----:B------:R3:W-:Y:S04]  /*4cd0*/  STL.128 [R1+0x470], R8 ;  /* 0x0004700801007387 */ /* 0x0007e80000100c00 */
[----:B------:R-:W-:Y:S02]  /*4ce0*/  IMAD.X R60, RZ, RZ, R52, P0 ;  /* 0x000000ffff3c7224 */ /* 0x000fe400000e0634 */
[----:B-1----:R-:W-:-:S02]  /*4cf0*/  IMAD.U32 R14, RZ, RZ, UR4 ;  /* 0x00000004ff0e7e24 */ /* 0x002fc4000f8e00ff */
[----:B------:R-:W-:-:S05]  /*4d00*/  IMAD.U32 R15, RZ, RZ, UR5 ;  /* 0x00000005ff0f7e24 */ /* 0x000fca000f8e00ff */
[----:B------:R1:W-:Y:S01]  /*4d10*/  STL.128 [R1+0x4e0], R12 ;  /* 0x0004e00c01007387 */ /* 0x0003e20000100c00 */
[----:B--2---:R-:W-:Y:S02]  /*4d20*/  IMAD.MOV.U32 R6, RZ, RZ, R4 ;  /* 0x000000ffff067224 */ /* 0x004fe400078e0004 */
[----:B------:R-:W-:Y:S02]  /*4d30*/  IMAD.MOV.U32 R7, RZ, RZ, R5 ;  /* 0x000000ffff077224 */ /* 0x000fe400078e0005 */
[----:B------:R-:W-:Y:S01]  /*4d40*/  IMAD.MOV.U32 R4, RZ, RZ, R3 ;  /* 0x000000ffff047224 */ /* 0x000fe200078e0003 */
[----:B---3--:R-:W-:Y:S01]  /*4d50*/  CS2R R10, SRZ ;  /* 0x00000000000a7805 */ /* 0x008fe2000001ff00 */
[----:B------:R-:W-:Y:S01]  /*4d60*/  IMAD.MOV.U32 R5, RZ, RZ, R2 ;  /* 0x000000ffff057224 */ /* 0x000fe200078e0002 */
[----:B------:R-:W-:-:S04]  /*4d70*/  CS2R R8, SRZ ;  /* 0x0000000000087805 */ /* 0x000fc8000001ff00 */
[----:B------:R2:W-:Y:S01]  /*4d80*/  STL.128 [R1+0x630], R4 ;  /* 0x0006300401007387 */ /* 0x0005e20000100c00 */
[----:B-1----:R-:W-:Y:S01]  /*4d90*/  CS2R R14, SRZ ;  /* 0x00000000000e7805 */ /* 0x002fe2000001ff00 */
[----:B------:R-:W-:Y:S01]  /*4da0*/  CS2R R12, SRZ ;  /* 0x00000000000c7805 */ /* 0x000fe2000001ff00 */
[----:B--2---:R-:W-:Y:S01]  /*4db0*/  CS2R R6, SRZ ;  /* 0x0000000000067805 */ /* 0x004fe2000001ff00 */
[----:B------:R-:W-:Y:S02]  /*4dc0*/  IMAD.MOV.U32 R5, RZ, RZ, RZ ;  /* 0x000000ffff057224 */ /* 0x000fe400078e00ff */
[----:B------:R-:W-:Y:S01]  /*4dd0*/  IMAD.MOV.U32 R4, RZ, RZ, RZ ;  /* 0x000000ffff047224 */ /* 0x000fe200078e00ff */
[----:B------:R-:W-:Y:S05]  /*4de0*/  @P1 BRA `(.L_x_2000) ;  /* 0x0000011000001947 */ /* 0x000fea0003800000 */
[----:B------:R-:W-:Y:S02]  /*4df0*/  BSSY B2, `(.L_x_2001) ;  /* 0x0000008000027945 */ /* 0x000fe40003800000 */
.L_x_2002:
[----:B-1----:R-:W-:Y:S02]  /*4e00*/  MOV R62, 0x4e20 ;  /* 0x00004e20003e7802 */ /* 0x002fe40000000f00 */
[----:B------:R-:W-:Y:S05]  /*4e10*/  CALL.REL.NOINC `($_ZN7cutlass13device_kernelIN5flash19enable_sm80_to_sm89INS1_16FlashAttnBwdSm80INS1_25CollectiveMainloopBwdSm80ILi2ELi2EN4cute5tupleIJNS5_1CILi128EEES8_NS7_ILi64EEEEEENS_6half_tEfNS_4arch4Sm80ELb0ELb0ELb1ELb1ELb0ELb0ELb0ELb0ELi2ELi4ELi4ELi4ELb0EEENS1_24CollectiveEpilogueBwdGQAISA_fSD_Li256ELb1ELb0EEENS1_19SingleTileSchedulerILb1ELb0ELb0ELi128EEEEEEEEEvNT_6ParamsE$_ZZN5flash25CollectiveMainloopBwdSm80ILi2ELi2EN4cute5tupleIJNS1_1CILi128EEES4_NS3_ILi64EEEEEEN7cutlass6half_tEfNS7_4arch4Sm80ELb0ELb0ELb1ELb1ELb0ELb0ELb0ELb0ELi2ELi4ELi4ELi4ELb0EE3mmaINS_16FlashAttnBwdSm80ISB_NS_24CollectiveEpilogueBwdGQAIS6_fSA_Li256ELb1ELb0EEENS_19SingleTileSchedulerILb1ELb0ELb0ELi128EEEE13SharedStorageENS1_6TensorINS1_11ArrayEngineIfLm32EEENS1_6LayoutINS2_IJNS2_IJNS3_ILi2EEESO_EEESO_NS3_ILi4EEEEEENS2_IJNS2_IJNS3_ILi1EEESO_EEESQ_NS3_ILi8EEEEEEEEEEEEbRKNSB_6ParamsERT0_S12_iNS2_IJiiiEEERT_ENKUliT_E_clIZSC_ISJ_SX_EbS10_S12_S12_iS13_S15_EUlRS16_iE_EEDaiS16_) ;  /* 0x00005c7000007944 */ /* 0x000fea0003c00000 */
[----:B------:R-:W2:Y:S02]  /*4e20*/  LDL R0, [R1+0x430] ;  /* 0x0004300001007983 */ /* 0x000ea40000100800 */
[----:B--2---:R-:W-:-:S04]  /*4e30*/  IADD3 R0, R0, 0x1, RZ ;  /* 0x0000000100007810 */ /* 0x004fc80007ffe0ff */
[----:B------:R-:W-:Y:S01]  /*4e40*/  ISETP.GE.AND P0, PT, R0, R63, PT ;  /* 0x0000003f0000720c */ /* 0x000fe20003f06270 */
[----:B------:R1:W-:-:S12]  /*4e50*/  STL [R1+0x430], R0 ;  /* 0x0004300001007387 */ /* 0x0003d80000100800 */
[----:B------:R-:W-:Y:S05]  /*4e60*/  @!P0 BRA `(.L_x_2002) ;  /* 0xffffff9000008947 */ /* 0x000fea000383ffff */
[----:B------:R-:W-:Y:S05]  /*4e70*/  BSYNC B2 ;  /* 0x0000000000027941 */ /* 0x000fea0003800000 */
.L_x_2001:
        /* <DEDUP_REMOVED lines=8> */
.L_x_2000:
[----:B------:R-:W-:Y:S05]  /*4f00*/  BSYNC B3 ;  /* 0x0000000000037941 */ /* 0x000fea0003800000 */
.L_x_1999:
        /* <DEDUP_REMOVED lines=41> */
.L_x_1996:
[----:B------:R-:W-:Y:S05]  /*51a0*/  @P2 EXIT ;  /* 0x000000000000294d */ /* 0x000fea0003800000 */
[----:B------:R-:W-:Y:S01]  /*51b0*/  ISETP.NE.U32.AND P2, PT, RZ, c[0x0][0x360], PT ;  /* 0x0000d800ff007a0c */ /* 0x000fe20003f45070 */
[----:B------:R-:W5:Y:S03]  /*51c0*/  LDL.128 R68, [R1+0x6d0] ;  /* 0x0006d00001447983 */ /* 0x000f660000100c00 */
[----:B------:R-:W-:Y:S01]  /*51d0*/  ISETP.NE.AND.EX P2, PT, RZ, c[0x0][0x364], PT, P2 ;  /* 0x0000d900ff007a0c */ /* 0x000fe20003f45320 */
[----:B--2---:R-:W2:Y:S04]  /*51e0*/  LDL.128 R60, [R1+0x6e0] ;  /* 0x0006e000013c7983 */ /* 0x004ea80000100c00 */
[----:B---3--:R-:W3:Y:S04]  /*51f0*/  LDL.128 R56, [R1+0x6f0] ;  /* 0x0006f00001387983 */ /* 0x008ee80000100c00 */
[----:B----4-:R-:W4:Y:S04]  /*5200*/  LDL.128 R52, [R1+0x700] ;  /* 0x0007000001347983 */ /* 0x010f280000100c00 */
[----:B-1----:R-:W-:Y:S01]  /*5210*/  @P2 IMAD.MOV.U32 R0, RZ, RZ, 0x4 ;  /* 0x00000004ff002424 */ /* 0x002fe200078e00ff */
[----:B------:R-:W2:Y:S03]  /*5220*/  LDL.128 R48, [R1+0x710] ;  /* 0x0007100001307983 */ /* 0x000ea60000100c00 */
[----:B------:R-:W-:Y:S01]  /*5230*/  @P2 IMAD.WIDE R2, R64, R0, c[0x0][0x360] ;  /* 0x0000d80040022625 */ /* 0x000fe200078e0200 */
[----:B------:R-:W2:Y:S04]  /*5240*/  LDL.128 R44, [R1+0x720] ;  /* 0x00072000012c7983 */ /* 0x000ea80000100c00 */
[----:B------:R1:W2:Y:S04]  /*5250*/  @P2 LDG.E R67, [R2.64] ;  /* 0x0000000602432981 */ /* 0x0002a8000c1e1900 */
[----:B------:R-:W3:Y:S04]  /*5260*/  LDL.128 R40, [R1+0x730] ;  /* 0x0007300001287983 */ /* 0x000ee80000100c00 */
        /* <DEDUP_REMOVED lines=9> */
[----:B-1----:R-:W1:Y:S01]  /*5300*/  S2R R2, SR_CTAID.Y ;  /* 0x0000000000027919 */ /* 0x002e620000002600 */
[----:B------:R-:W-:-:S03]  /*5310*/  IMAD.MOV.U32 R65, RZ, RZ, 0x1 ;  /* 0x00000001ff417424 */ /* 0x000fc600078e00ff */
[----:B------:R-:W1:Y:S04]  /*5320*/  S2R R3, SR_CTAID.X ;  /* 0x0000000000037919 */ /* 0x000e680000002500 */
[----:B------:R-:W2:Y:S01]  /*5330*/  S2R R0, SR_TID.X ;  /* 0x0000000000007919 */ /* 0x000ea20000002100 */
[----:B------:R-:W-:Y:S01]  /*5340*/  ISETP.NE.AND P0, PT, R65, c[0x0][0x338], PT ;  /* 0x0000ce0041007a0c */ /* 0x000fe20003f05270 */
[----:B------:R-:W-:Y:S01]  /*5350*/  WARPSYNC 0xffffffff ;  /* 0xffffffff00007948 */ /* 0x000fe20003800000 */
[----:B-1----:R-:W-:Y:S01]  /*5360*/  IMAD.SHL.U32 R3, R3, 0x2000, RZ ;  /* 0x0000200003037824 */ /* 0x002fe200078e00ff */
[----:B------:R-:W-:Y:S01]  /*5370*/  BAR.SYNC.DEFER_BLOCKING 0x1, 0x100 ;  /* 0x0044000000007b1d */ /* 0x000fe20000010000 */
[----:B--2---:R-:W-:-:S05]  /*5380*/  @P2 IMAD R67, R64, 0x80, R67 ;  /* 0x0000008040432824 */ /* 0x004fca00078e0243 */
[----:B------:R-:W-:-:S04]  /*5390*/  @P2 SHF.R.S32.HI R66, RZ, 0x1f, R67 ;  /* 0x0000001fff422819 */ /* 0x000fc80000011443 */
[----:B------:R-:W-:-:S04]  /*53a0*/  @P2 LEA.HI R66, R66, R67, RZ, 0x7 ;  /* 0x0000004342422211 */ /* 0x000fc800078f38ff */
[----:B------:R-:W-:-:S04]  /*53b0*/  @P2 SHF.L.U32 R65, R66, 0x6, RZ ;  /* 0x0000000642412819 */ /* 0x000fc800000006ff */
[----:B------:R-:W-:Y:S01]  /*53c0*/  @P2 LOP3.LUT R65, R65, 0xffffe000, RZ, 0xc0, !PT ;  /* 0xffffe00041412812 */ /* 0x000fe200078ec0ff */
[----:B------:R-:W-:-:S03]  /*53d0*/  @P0 IMAD.HI.U32 R66, R2, c[0x0][0x33c], RZ ;  /* 0x0000cf0002420a27 */ /* 0x000fc600078e00ff */
[--C-:B------:R-:W-:Y:S01]  /*53e0*/  @P2 SHF.R.S32.HI R73, RZ, 0x1f, R65.reuse ;  /* 0x0000001fff492819 */ /* 0x100fe20000011441 */
[----:B------:R-:W-:Y:S01]  /*53f0*/  @P2 IMAD.MOV.U32 R72, RZ, RZ, R65 ;  /* 0x000000ffff482224 */ /* 0x000fe200078e0041 */
[----:B------:R-:W-:Y:S01]  /*5400*/  @!P2 CS2R R72, SRZ ;  /* 0x000000000048a805 */ /* 0x000fe2000001ff00 */
[----:B------:R-:W-:Y:S02]  /*5410*/  @P0 SHF.R.U32.HI R2, RZ, c[0x0][0x340], R66 ;  /* 0x0000d000ff020a19 */ /* 0x000fe40000011642 */
[----:B------:R-:W-:-:S03]  /*5420*/  SHF.R.S32.HI R65, RZ, 0x1f, R0 ;  /* 0x0000001fff417819 */ /* 0x000fc60000011400 */
[----:B------:R-:W-:Y:S02]  /*5430*/  IADD3 R66, P1, P0, R72, R3, R0 ;  /* 0x0000000348427210 */ /* 0x000fe4000783e000 */
[----:B------:R-:W-:Y:S02]  /*5440*/  SHF.R.S32.HI R3, RZ, 0x1f, R3 ;  /* 0x0000001fff037819 */ /* 0x000fe40000011403 */
[----:B------:R-:W-:Y:S02]  /*5450*/  SHF.R.S32.HI R0, RZ, 0x1f, R2 ;  /* 0x0000001fff007819 */ /* 0x000fe40000011402 */
[----:B------:R-:W-:Y:S02]  /*5460*/  IADD3.X R67, R73, R3, R65, P1, P0 ;  /* 0x0000000349437210 */ /* 0x000fe40000fe0441 */
[----:B------:R-:W-:Y:S01]  /*5470*/  SHF.R.S32.HI R3, RZ, 0x1f, R64 ;  /* 0x0000001fff037819 */ /* 0x000fe20000011440 */
[C---:B------:R-:W-:Y:S02]  /*5480*/  IMAD R65, R0.reuse, c[0x0][0x328], RZ ;  /* 0x0000ca0000417a24 */ /* 0x040fe400078e02ff */
[----:B------:R-:W-:Y:S01]  /*5490*/  IMAD R0, R0, c[0x0][0x300], RZ ;  /* 0x0000c00000007a24 */ /* 0x000fe200078e02ff */
[----:B------:R-:W-:Y:S01]  /*54a0*/  SEL R3, R3, RZ, !P2 ;  /* 0x000000ff03037207 */ /* 0x000fe20005000000 */
[----:B------:R-:W-:-:S02]  /*54b0*/  IMAD R65, R2, c[0x0][0x32c], R65 ;  /* 0x0000cb0002417a24 */ /* 0x000fc400078e0241 */
[----:B------:R-:W-:-:S04]  /*54c0*/  IMAD.WIDE.U32 R72, R2, c[0x0][0x328], R66 ;  /* 0x0000ca0002487a25 */ /* 0x000fc800078e0042 */
[C---:B------:R-:W-:Y:S02]  /*54d0*/  IMAD R0, R2.reuse, c[0x0][0x304], R0 ;  /* 0x0000c10002007a24 */ /* 0x040fe400078e0200 */
[----:B------:R-:W-:Y:S01]  /*54e0*/  IMAD.WIDE.U32 R66, R2, c[0x0][0x300], R66 ;  /* 0x0000c00002427a25 */ /* 0x000fe200078e0042 */
[----:B------:R-:W-:Y:S02]  /*54f0*/  IADD3 R73, R73, R65, RZ ;  /* 0x0000004149497210 */ /* 0x000fe40007ffe0ff */
[----:B------:R-:W-:Y:S01]  /*5500*/  SEL R64, R64, RZ, !P2 ;  /* 0x000000ff40407207 */ /* 0x000fe20005000000 */
[----:B------:R-:W-:Y:S02]  /*5510*/  IMAD.IADD R67, R67, 0x1, R0 ;  /* 0x0000000143437824 */ /* 0x000fe400078e0200 */
[C---:B------:R-:W-:Y:S02]  /*5520*/  IMAD R0, R3.reuse, c[0x0][0x330], RZ ;  /* 0x0000cc0003007a24 */ /* 0x040fe400078e02ff */
[----:B------:R-:W-:-:S02]  /*5530*/  IMAD R3, R3, c[0x0][0x308], RZ ;  /* 0x0000c20003037a24 */ /* 0x000fc400078e02ff */
[C---:B------:R-:W-:Y:S02]  /*5540*/  IMAD R0, R64.reuse, c[0x0][0x334], R0 ;  /* 0x0000cd0040007a24 */ /* 0x040fe400078e0200 */
[----:B------:R-:W-:-:S04]  /*5550*/  IMAD.WIDE.U32 R72, R64, c[0x0][0x330], R72 ;  /* 0x0000cc0040487a25 */ /* 0x000fc800078e0048 */
[C---:B------:R-:W-:Y:S02]  /*5560*/  IMAD R3, R64.reuse, c[0x0][0x30c], R3 ;  /* 0x0000c30040037a24 */ /* 0x040fe400078e0203 */
[----:B------:R-:W-:Y:S01]  /*5570*/  IMAD.WIDE.U32 R64, R64, c[0x0][0x308], R66 ;  /* 0x0000c20040407a25 */ /* 0x000fe200078e0042 */
[----:B------:R-:W-:-:S03]  /*5580*/  LEA R66, P1, R72, c[0x0][0x310], 0x2 ;  /* 0x0000c40048427a11 */ /* 0x000fc600078210ff */
[----:B------:R-:W-:-:S05]  /*5590*/  IMAD.IADD R0, R73, 0x1, R0 ;  /* 0x0000000149007824 */ /* 0x000fca00078e0200 */
[----:B------:R-:W-:-:S05]  /*55a0*/  LEA.HI.X R67, R72, c[0x0][0x314], R0, 0x2, P1 ;  /* 0x0000c50048437a11 */ /* 0x000fca00008f1400 */
[----:B-----5:R-:W-:Y:S04]  /*55b0*/  RED.E.ADD.F32.FTZ.RN.STRONG.GPU [R66.64], R68 ;  /* 0x000000444200798e */ /* 0x020fe8000c10e786 */
[----:B------:R-:W-:Y:S04]  /*55c0*/  RED.E.ADD.F32.FTZ.RN.STRONG.GPU [R66.64+0x400], R69 ;  /* 0x000400454200798e */ /* 0x000fe8000c10e786 */
[----:B------:R-:W-:Y:S04]  /*55d0*/  RED.E.ADD.F32.FTZ.RN.STRONG.GPU [R66.64+0x800], R70 ;  /* 0x000800464200798e */ /* 0x000fe8000c10e786 */
[----:B------:R-:W-:Y:S04]  /*55e0*/  RED.E.ADD.F32.FTZ.RN.STRONG.GPU [R66.64+0xc00], R71 ;  /* 0x000c00474200798e */ /* 0x000fe8000c10e786 */
[----:B------:R-:W-:Y:S04]  /*55f0*/  RED.E.ADD.F32.FTZ.RN.STRONG.GPU [R66.64+0x1000], R60 ;  /* 0x0010003c4200798e */ /* 0x000fe8000c10e786 */
[----:B------:R-:W-:Y:S04]  /*5600*/  RED.E.ADD.F32.FTZ.RN.STRONG.GPU [R66.64+0x1400], R61 ;  /* 0x0014003d4200798e */ /* 0x000fe8000c10e786 */
[----:B------:R-:W-:Y:S04]  /*5610*/  RED.E.ADD.F32.FTZ.RN.STRONG.GPU [R66.64+0x1800], R62 ;  /* 0x0018003e4200798e */ /* 0x000fe8000c10e786 */
[----:B------:R-:W-:Y:S04]  /*5620*/  RED.E.ADD.F32.FTZ.RN.STRONG.GPU [R66.64+0x1c00], R63 ;  /* 0x001c003f4200798e */ /* 0x000fe8000c10e786 */
[----:B---3--:R-:W-:Y:S04]  /*5630*/  RED.E.ADD.F32.FTZ.RN.STRONG.GPU [R66.64+0x2000], R56 ;  /* 0x002000384200798e */ /* 0x008fe8000c10e786 */
[----:B------:R-:W-:Y:S04]  /*5640*/  RED.E.ADD.F32.FTZ.RN.STRONG.GPU [R66.64+0x2400], R57 ;  /* 0x002400394200798e */ /* 0x000fe8000c10e786 */
[----:B------:R-:W-:Y:S04]  /*5650*/  RED.E.ADD.F32.FTZ.RN.STRONG.GPU [R66.64+0x2800], R58 ;  /* 0x0028003a4200798e */ /* 0x000fe8000c10e786 */
[----:B------:R-:W-:Y:S04]  /*5660*/  RED.E.ADD.F32.FTZ.RN.STRONG.GPU [R66.64+0x2c00], R59 ;  /* 0x002c003b4200798e */ /* 0x000fe8000c10e786 */
[----:B----4-:R-:W-:Y:S04]  /*5670*/  RED.E.ADD.F32.FTZ.RN.STRONG.GPU [R66.64+0x3000], R52 ;  /* 0x003000344200798e */ /* 0x010fe8000c10e786 */
[----:B------:R-:W-:Y:S04]  /*5680*/  RED.E.ADD.F32.FTZ.RN.STRONG.GPU [R66.64+0x3400], R53 ;  /* 0x003400354200798e */ /* 0x000fe8000c10e786 */
[----:B------:R-:W-:Y:S04]  /*5690*/  RED.E.ADD.F32.FTZ.RN.STRONG.GPU [R66.64+0x3800], R54 ;  /* 0x003800364200798e */ /* 0x000fe8000c10e786 */
[----:B------:R-:W-:Y:S04]  /*56a0*/  RED.E.ADD.F32.FTZ.RN.STRONG.GPU [R66.64+0x3c00], R55 ;  /* 0x003c00374200798e */ /* 0x000fe8000c10e786 */
[----:B------:R-:W-:Y:S04]  /*56b0*/  RED.E.ADD.F32.FTZ.RN.STRONG.GPU [R66.64+0x4000], R48 ;  /* 0x004000304200798e */ /* 0x000fe8000c10e786 */
[----:B------:R-:W-:Y:S04]  /*56c0*/  RED.E.ADD.F32.FTZ.RN.STRONG.GPU [R66.64+0x4400], R49 ;  /* 0x004400314200798e */ /* 0x000fe8000c10e786 */
[----:B------:R-:W-:Y:S04]  /*56d0*/  RED.E.ADD.F32.FTZ.RN.STRONG.GPU [R66.64+0x4800], R50 ;  /* 0x004800324200798e */ /* 0x000fe8000c10e786 */
[----:B------:R-:W-:Y:S01]  /*56e0*/  RED.E.ADD.F32.FTZ.RN.STRONG.GPU [R66.64+0x4c00], R51 ;  /* 0x004c00334200798e */ /* 0x000fe2000c10e786 */
[----:B------:R-:W-:-:S03]  /*56f0*/  IADD3 R3, R65, R3, RZ ;  /* 0x0000000341037210 */ /* 0x000fc60007ffe0ff */
[----:B------:R-:W-:Y:S01]  /*5700*/  RED.E.ADD.F32.FTZ.RN.STRONG.GPU [R66.64+0x5000], R44 ;  /* 0x0050002c4200798e */ /* 0x000fe2000c10e786 */
[----:B------:R-:W-:-:S03]  /*5710*/  LEA R2, P0, R64, c[0x0][0x2e8], 0x2 ;  /* 0x0000ba0040027a11 */ /* 0x000fc600078010ff */
[----:B------:R-:W-:Y:S04]  /*5720*/  RED.E.ADD.F32.FTZ.RN.STRONG.GPU [R66.64+0x5400], R45 ;  /* 0x0054002d4200798e */ /* 0x000fe8000c10e786 */
[----:B------:R-:W-:Y:S04]  /*5730*/  RED.E.ADD.F32.FTZ.RN.STRONG.GPU [R66.64+0x5800], R46 ;  /* 0x0058002e4200798e */ /* 0x000fe8000c10e786 */
        /* <DEDUP_REMOVED lines=43> */
        .type           $_ZN7cutlass13device_kernelIN5flash19enable_sm80_to_sm89INS1_16FlashAttnBwdSm80INS1_25CollectiveMainloopBwdSm80ILi2ELi2EN4cute5tupleIJNS5_1CILi128EEES8_NS7_ILi64EEEEEENS_6half_tEfNS_4arch4Sm80ELb0ELb0ELb1ELb1ELb0ELb0ELb0ELb0ELi2ELi4ELi4ELi4ELb0EEENS1_24CollectiveEpilogueBwdGQAISA_fSD_Li256ELb1ELb0EEENS1_19SingleTileSchedulerILb1ELb0ELb0ELi128EEEEEEEEEvNT_6ParamsE$_ZN4cute3eso3ESOILb0ELb0EJNS_14ComposedLayoutINS_7SwizzleILi3ELi3ELi3EEENS_9MixedBitsILj0ELj432EEENS_6LayoutINS_5tupleIJNS8_IJNS_1CILi2EEESA_SA_EEESA_NS9_ILi8EEEEEENS8_IJNS8_IJNS9_ILi64EEESC_NS9_ILi512EEEEEENS9_ILi8192EEENS9_ILi1024EEEEEEEEEENS_10ViewEngineINS_8smem_ptrIPN7cutlass6half_tEEEEEEEC2ERKSL_RKSS_,@function
        .size           $_ZN7cutlass13device_kernelIN5flash19enable_sm80_to_sm89INS1_16FlashAttnBwdSm80INS1_25CollectiveMainloopBwdSm80ILi2ELi2EN4cute5tupleIJNS5_1CILi128EEES8_NS7_ILi64EEEEEENS_6half_tEfNS_4arch4Sm80ELb0ELb0ELb1ELb1ELb0ELb0ELb0ELb0ELi2ELi4ELi4ELi4ELb0EEENS1_24CollectiveEpilogueBwdGQAISA_fSD_Li256ELb1ELb0EEENS1_19SingleTileSchedulerILb1ELb0ELb0ELi128EEEEEEEEEvNT_6ParamsE$_ZN4cute3eso3ESOILb0ELb0EJNS_14ComposedLayoutINS_7SwizzleILi3ELi3ELi3EEENS_9MixedBitsILj0ELj432EEENS_6LayoutINS_5tupleIJNS8_IJNS_1CILi2EEESA_SA_EEESA_NS9_ILi8EEEEEENS8_IJNS8_IJNS9_ILi64EEESC_NS9_ILi512EEEEEENS9_ILi8192EEENS9_ILi1024EEEEEEEEEENS_10ViewEngineINS_8smem_ptrIPN7cutlass6half_tEEEEEEEC2ERKSL_RKSS_,($_ZN7cutlass13device_kernelIN5flash19enable_sm80_to_sm89INS1_16FlashAttnBwdSm80INS1_25CollectiveMainloopBwdSm80ILi2ELi2EN4cute5tupleIJNS5_1CILi128EEES8_NS7_ILi64EEEEEENS_6half_tEfNS_4arch4Sm80ELb0ELb0ELb1ELb1ELb0ELb0ELb0ELb0ELi2ELi4ELi4ELi4ELb0EEENS1_24CollectiveEpilogueBwdGQAISA_fSD_Li256ELb1ELb0EEENS1_19SingleTileSchedulerILb1ELb0ELb0ELi128EEEEEEEEEvNT_6ParamsE$_ZN4cute3eso3ESOILb0ELb0EJNS_14ComposedLayoutINS_7SwizzleILi3ELi3ELi3EEENS_9MixedBitsILj0ELj432EEENS_6LayoutINS_5tupleIJNS8_IJNS_1CILi2EEESA_SA_EEESA_NS9_ILi8EEEEEENS8_IJNS8_IJNS9_ILi64EEESC_NS9_ILi512EEEEEENS9_ILi8192EEENS9_ILi1024EEEEEEEEEEiEEC2ERKSL_RKi - $_ZN7cutlass13device_kernelIN5flash19enable_sm80_to_sm89INS1_16FlashAttnBwdSm80INS1_25CollectiveMainloopBwdSm80ILi2ELi2EN4cute5tupleIJNS5_1CILi128EEES8_NS7_ILi64EEEEEENS_6half_tEfNS_4arch4Sm80ELb0ELb0ELb1ELb1ELb0ELb0ELb0ELb0ELi2ELi4ELi4ELi4ELb0EEENS1_24CollectiveEpilogueBwdGQAISA_fSD_Li256ELb1ELb0EEENS1_19SingleTileSchedulerILb1ELb0ELb0ELi128EEEEEEEEEvNT_6ParamsE$_ZN4cute3eso3ESOILb0ELb0EJNS_14ComposedLayoutINS_7SwizzleILi3ELi3ELi3EEENS_9MixedBitsILj0ELj432EEENS_6LayoutINS_5tupleIJNS8_IJNS_1CILi2EEESA_SA_EEESA_NS9_ILi8EEEEEENS8_IJNS8_IJNS9_ILi64EEESC_NS9_ILi512EEEEEENS9_ILi8192EEENS9_ILi1024EEEEEEEEEENS_10ViewEngineINS_8smem_ptrIPN7cutlass6half_tEEEEEEEC2ERKSL_RKSS_)
$_ZN7cutlass13device_kernelIN5flash19enable_sm80_to_sm89INS1_16FlashAttnBwdSm80INS1_25CollectiveMainloopBwdSm80ILi2ELi2EN4cute5tupleIJNS5_1CILi128EEES8_NS7_ILi64EEEEEENS_6half_tEfNS_4arch4Sm80ELb0ELb0ELb1ELb1ELb0ELb0ELb0ELb0ELi2ELi4ELi4ELi4ELb0EEENS1_24CollectiveEpilogueBwdGQAISA_fSD_Li256ELb1ELb0EEENS1_19SingleTileSchedulerILb1ELb0ELb0ELi128EEEEEEEEEvNT_6ParamsE$_ZN4cute3eso3ESOILb0ELb0EJNS_14ComposedLayoutINS_7SwizzleILi3ELi3ELi3EEENS_9MixedBitsILj0ELj432EEENS_6LayoutINS_5tupleIJNS8_IJNS_1CILi2EEESA_SA_EEESA_NS9_ILi8EEEEEENS8_IJNS8_IJNS9_ILi64EEESC_NS9_ILi512EEEEEENS9_ILi8192EEENS9_ILi1024EEEEEEEEEENS_10ViewEngineINS_8smem_ptrIPN7cutlass6half_tEEEEEEEC2ERKSL_RKSS_:
[----:B------:R-:W-:Y:S02]  /*59f0*/  IADD3 R3, R3, -c[0x0][0x20], RZ ;  /* 0x8000080003037a10 */ /* 0x000fe40007ffe0ff */
[----:B------:R-:W-:-:S03]  /*5a00*/  IADD3 R2, R2, -c[0x0][0x20], RZ ;  /* 0x8000080002027a10 */ /* 0x000fc60007ffe0ff */
[----:B------:R1:W-:Y:S04]  /*5a10*/  STL [R3], R7 ;  /* 0x0000000703007387 */ /* 0x0003e80000100800 */
[----:B------:R-:W2:Y:S01]  /*5a20*/  LDL.64 R10, [R2] ;  /* 0x00000000020a7983 */ /* 0x000ea20000100a00 */
[----:B-1----:R-:W-:-:S03]  /*5a30*/  IMAD.MOV.U32 R7, RZ, RZ, 0x0 ;  /* 0x00000000ff077424 */ /* 0x002fc600078e00ff */
[----:B--2---:R1:W-:Y:S01]  /*5a40*/  STL.64 [R3+0x8], R10 ;  /* 0x0000080a03007387 */ /* 0x0043e20000100a00 */
[----:B------:R-:W-:Y:S05]  /*5a50*/  RET.REL.NODEC R6 `(_ZN7cutlass13device_kernelIN5flash19enable_sm80_to_sm89INS1_16FlashAttnBwdSm80INS1_25CollectiveMainloopBwdSm80ILi2ELi2EN4cute5tupleIJNS5_1CILi128EEES8_NS7_ILi64EEEEEENS_6half_tEfNS_4arch4Sm80ELb0ELb0ELb1ELb1ELb0ELb0ELb0ELb0ELi2ELi4ELi4ELi4ELb0EEENS1_24CollectiveEpilogueBwdGQAISA_fSD_Li256ELb1ELb0EEENS1_19SingleTileSchedulerILb1ELb0ELb0ELi128EEEEEEEEEvNT_6ParamsE) ;  /* 0xffffa5a006007950 */ /* 0x000fea0003c3ffff */
        .type           $_ZN7cutlass13device_kernelIN5flash19enable_sm80_to_sm89INS1_16FlashAttnBwdSm80INS1_25CollectiveMainloopBwdSm80ILi2ELi2EN4cute5tupleIJNS5_1CILi128EEES8_NS7_ILi64EEEEEENS_6half_tEfNS_4arch4Sm80ELb0ELb0ELb1ELb1ELb0ELb0ELb0ELb0ELi2ELi4ELi4ELi4ELb0EEENS1_24CollectiveEpilogueBwdGQAISA_fSD_Li256ELb1ELb0EEENS1_19SingleTileSchedulerILb1ELb0ELb0ELi128EEEEEEEEEvNT_6ParamsE$_ZN4cute3eso3ESOILb0ELb0EJNS_14ComposedLayoutINS_7SwizzleILi3ELi3ELi3EEENS_9MixedBitsILj0ELj432EEENS_6LayoutINS_5tupleIJNS8_IJNS_1CILi2EEESA_SA_EEESA_NS9_ILi8EEEEEENS8_IJNS8_IJNS9_ILi64EEESC_NS9_ILi512EEEEEENS9_ILi8192EEENS9_ILi1024EEEEEEEEEEiEEC2ERKSL_RKi,@function
        .size           $_ZN7cutlass13device_kernelIN5flash19enable_sm80_to_sm89INS1_16FlashAttnBwdSm80INS1_25CollectiveMainloopBwdSm80ILi2ELi2EN4cute5tupleIJNS5_1CILi128EEES8_NS7_ILi64EEEEEENS_6half_tEfNS_4arch4Sm80ELb0ELb0ELb1ELb1ELb0ELb0ELb0ELb0ELi2ELi4ELi4ELi4ELb0EEENS1_24CollectiveEpilogueBwdGQAISA_fSD_Li256ELb1ELb0EEENS1_19SingleTileSchedulerILb1ELb0ELb0ELi128EEEEEEEEEvNT_6ParamsE$_ZN4cute3eso3ESOILb0ELb0EJNS_14ComposedLayoutINS_7SwizzleILi3ELi3ELi3EEENS_9MixedBitsILj0ELj432EEENS_6LayoutINS_5tupleIJNS8_IJNS_1CILi2EEESA_SA_EEESA_NS9_ILi8EEEEEENS8_IJNS8_IJNS9_ILi64EEESC_NS9_ILi512EEEEEENS9_ILi8192EEENS9_ILi1024EEEEEEEEEEiEEC2ERKSL_RKi,($_ZN7cutlass13device_kernelIN5flash19enable_sm80_to_sm89INS1_16FlashAttnBwdSm80INS1_25CollectiveMainloopBwdSm80ILi2ELi2EN4cute5tupleIJNS5_1CILi128EEES8_NS7_ILi64EEEEEENS_6half_tEfNS_4arch4Sm80ELb0ELb0ELb1ELb1ELb0ELb0ELb0ELb0ELi2ELi4ELi4ELi4ELb0EEENS1_24CollectiveEpilogueBwdGQAISA_fSD_Li256ELb1ELb0EEENS1_19SingleTileSchedulerILb1ELb0ELb0ELi128EEEEEEEEEvNT_6ParamsE$_ZN4cute3eso3ESOILb0ELb0EJNS_5tupleIJNS_1CILi0EEENS2_IJNS3_ILi1EEENS3_ILi256EEEiEEEEEENS3_ILi2048EEENS2_IJiNS3_ILi4096EEEEEEEEC2ERKS8_RKS9_RKSB_ - $_ZN7cutlass13device_kernelIN5flash19enable_sm80_to_sm89INS1_16FlashAttnBwdSm80INS1_25CollectiveMainloopBwdSm80ILi2ELi2EN4cute5tupleIJNS5_1CILi128EEES8_NS7_ILi64EEEEEENS_6half_tEfNS_4arch4Sm80ELb0ELb0ELb1ELb1ELb0ELb0ELb0ELb0ELi2ELi4ELi4ELi4ELb0EEENS1_24CollectiveEpilogueBwdGQAISA_fSD_Li256ELb1ELb0EEENS1_19SingleTileSchedulerILb1ELb0ELb0ELi128EEEEEEEEEvNT_6ParamsE$_ZN4cute3eso3ESOILb0ELb0EJNS_14ComposedLayoutINS_7SwizzleILi3ELi3ELi3EEENS_9MixedBitsILj0ELj432EEENS_6LayoutINS_5tupleIJNS8_IJNS_1CILi2EEESA_SA_EEESA_NS9_ILi8EEEEEENS8_IJNS8_IJNS9_ILi64EEESC_NS9_ILi512EEEEEENS9_ILi8192EEENS9_ILi1024EEEEEEEEEEiEEC2ERKSL_RKi)
$_ZN7cutlass13device_kernelIN5flash19enable_sm80_to_sm89INS1_16FlashAttnBwdSm80INS1_25CollectiveMainloopBwdSm80ILi2ELi2EN4cute5tupleIJNS5_1CILi128EEES8_NS7_ILi64EEEEEENS_6half_tEfNS_4arch4Sm80ELb0ELb0ELb1ELb1ELb0ELb0ELb0ELb0ELi2ELi4ELi4ELi4ELb0EEENS1_24CollectiveEpilogueBwdGQAISA_fSD_Li256ELb1ELb0EEENS1_19SingleTileSchedulerILb1ELb0ELb0ELi128EEEEEEEEEvNT_6ParamsE$_ZN4cute3eso3ESOILb0ELb0EJNS_14ComposedLayoutINS_7SwizzleILi3ELi3ELi3EEENS_9MixedBitsILj0ELj432EEENS_6LayoutINS_5tupleIJNS8_IJNS_1CILi2EEESA_SA_EEESA_NS9_ILi8EEEEEENS8_IJNS8_IJNS9_ILi64EEESC_NS9_ILi512EEEEEENS9_ILi8192EEENS9_ILi1024EEEEEEEEEEiEEC2ERKSL_RKi:
[----:B------:R-:W-:Y:S02]  /*5a60*/  IADD3 R6, R6, -c[0x0][0x20], RZ ;  /* 0x8000080006067a10 */ /* 0x000fe40007ffe0ff */
[----:B------:R-:W-:-:S03]  /*5a70*/  IADD3 R3, R3, -c[0x0][0x20], RZ ;  /* 0x8000080003037a10 */ /* 0x000fc60007ffe0ff */
[----:B------:R1:W-:Y:S04]  /*5a80*/  STL [R6], R2 ;  /* 0x0000000206007387 */ /* 0x0003e80000100800 */
[----:B------:R-:W2:Y:S01]  /*5a90*/  LDL R3, [R3] ;  /* 0x0000000003037983 */ /* 0x000ea20000100800 */
[----:B-1----:R-:W-:-:S03]  /*5aa0*/  IMAD.MOV.U32 R2, RZ, RZ, R7 ;  /* 0x000000ffff027224 */ /* 0x002fc600078e0007 */
[----:B--2---:R1:W-:Y:S02]  /*5ab0*/  STL [R6+0x4], R3 ;  /* 0x0000040306007387 */ /* 0x0043e40000100800 */
[----:B-1----:R-:W-:-:S04]  /*5ac0*/  IMAD.MOV.U32 R3, RZ, RZ, 0x0 ;  /* 0x00000000ff037424 */ /* 0x002fc800078e00ff */
[----:B------:R-:W-:Y:S05]  /*5ad0*/  RET.REL.NODEC R2 `(_ZN7cutlass13device_kernelIN5flash19enable_sm80_to_sm89INS1_16FlashAttnBwdSm80INS1_25CollectiveMainloopBwdSm80ILi2ELi2EN4cute5tupleIJNS5_1CILi128EEES8_NS7_ILi64EEEEEENS_6half_tEfNS_4arch4Sm80ELb0ELb0ELb1ELb1ELb0ELb0ELb0ELb0ELi2ELi4ELi4ELi4ELb0EEENS1_24CollectiveEpilogueBwdGQAISA_fSD_Li256ELb1ELb0EEENS1_19SingleTileSchedulerILb1ELb0ELb0ELi128EEEEEEEEEvNT_6ParamsE) ;  /* 0xffffa52002007950 */ /* 0x000fea0003c3ffff */
        .type           $_ZN7cutlass13device_kernelIN5flash19enable_sm80_to_sm89INS1_16FlashAttnBwdSm80INS1_25CollectiveMainloopBwdSm80ILi2ELi2EN4cute5tupleIJNS5_1CILi128EEES8_NS7_ILi64EEEEEENS_6half_tEfNS_4arch4Sm80ELb0ELb0ELb1ELb1ELb0ELb0ELb0ELb0ELi2ELi4ELi4ELi4ELb0EEENS1_24CollectiveEpilogueBwdGQAISA_fSD_Li256ELb1ELb0EEENS1_19SingleTileSchedulerILb1ELb0ELb0ELi128EEEEEEEEEvNT_6ParamsE$_ZN4cute3eso3ESOILb0ELb0EJNS_5tupleIJNS_1CILi0EEENS2_IJNS3_ILi1EEENS3_ILi256EEEiEEEEEENS3_ILi2048EEENS2_IJiNS3_ILi4096EEEEEEEEC2ERKS8_RKS9_RKSB_,@function
        .size           $_ZN7cutlass13device_kernelIN5flash19enable_sm80_to_sm89INS1_16FlashAttnBwdSm80INS1_25CollectiveMainloopBwdSm80ILi2ELi2EN4cute5tupleIJNS5_1CILi128EEES8_NS7_ILi64EEEEEENS_6half_tEfNS_4arch4Sm80ELb0ELb0ELb1ELb1ELb0ELb0ELb0ELb0ELi2ELi4ELi4ELi4ELb0EEENS1_24CollectiveEpilogueBwdGQAISA_fSD_Li256ELb1ELb0EEENS1_19SingleTileSchedulerILb1ELb0ELb0ELi128EEEEEEEEEvNT_6ParamsE$_ZN4cute3eso3ESOILb0ELb0EJNS_5tupleIJNS_1CILi0EEENS2_IJNS3_ILi1EEENS3_ILi256EEEiEEEEEENS3_ILi2048EEENS2_IJiNS3_ILi4096EEEEEEEEC2ERKS8_RKS9_RKSB_,($_ZN7cutlass13device_kernelIN5flash19enable_sm80_to_sm89INS1_16FlashAttnBwdSm80INS1_25CollectiveMainloopBwdSm80ILi2ELi2EN4cute5tupleIJNS5_1CILi128EEES8_NS7_ILi64EEEEEENS_6half_tEfNS_4arch4Sm80ELb0ELb0ELb1ELb1ELb0ELb0ELb0ELb0ELi2ELi4ELi4ELi4ELb0EEENS1_24CollectiveEpilogueBwdGQAISA_fSD_Li256ELb1ELb0EEENS1_19SingleTileSchedulerILb1ELb0ELb0ELi128EEEEEEEEEvNT_6ParamsE$_ZN4cute3eso3ESOILb0ELb0EJNS_5tupleIJNS_1CILi1EEENS3_ILi512EEEiEEENS3_ILi4096EEENS2_IJNS2_IJiiEEENS3_ILi8192EEEEEEEEC2ERKS6_RKS7_RKSA_ - $_ZN7cutlass13device_kernelIN5flash19enable_sm80_to_sm89INS1_16FlashAttnBwdSm80INS1_25CollectiveMainloopBwdSm80ILi2ELi2EN4cute5tupleIJNS5_1CILi128EEES8_NS7_ILi64EEEEEENS_6half_tEfNS_4arch4Sm80ELb0ELb0ELb1ELb1ELb0ELb0ELb0ELb0ELi2ELi4ELi4ELi4ELb0EEENS1_24CollectiveEpilogueBwdGQAISA_fSD_Li256ELb1ELb0EEENS1_19SingleTileSchedulerILb1ELb0ELb0ELi128EEEEEEEEEvNT_6ParamsE$_ZN4cute3eso3ESOILb0ELb0EJNS_5tupleIJNS_1CILi0EEENS2_IJNS3_ILi1EEENS3_ILi256EEEiEEEEEENS3_ILi2048EEENS2_IJiNS3_ILi4096EEEEEEEEC2ERKS8_RKS9_RKSB_)
$_ZN7cutlass13device_kernelIN5flash19enable_sm80_to_sm89INS1_16FlashAttnBwdSm80INS1_25CollectiveMainloopBwdSm80ILi2ELi2EN4cute5tupleIJNS5_1CILi128EEES8_NS7_ILi64EEEEEENS_6half_tEfNS_4arch4Sm80ELb0ELb0ELb1ELb1ELb0ELb0ELb0ELb0ELi2ELi4ELi4ELi4ELb0EEENS1_24CollectiveEpilogueBwdGQAISA_fSD_Li256ELb1ELb0EEENS1_19SingleTileSchedulerILb1ELb0ELb0ELi128EEEEEEEEEvNT_6ParamsE$_ZN4cute3eso3ESOILb0ELb0EJNS_5tupleIJNS_1CILi0EEENS2_IJNS3_ILi1EEENS3_ILi256EEEiEEEEEENS3_ILi2048EEENS2_IJiNS3_ILi4096EEEEEEEEC2ERKS8_RKS9_RKSB_:
[----:B------:R-:W-:Y:S02]  /*5ae0*/  IADD3 R3, R3, -c[0x0][0x20], RZ ;  /* 0x8000080003037a10 */ /* 0x000fe40007ffe0ff */
[----:B------:R-:W-:-:S03]  /*5af0*/  IADD3 R2, R2, -c[0x0][0x20], RZ ;  /* 0x8000080002027a10 */ /* 0x000fc60007ffe0ff */
[----:B------:R-:W-:Y:S04]  /*5b00*/  STL [R3], R20 ;  /* 0x0000001403007387 */ /* 0x000fe80000100800 */
[----:B------:R-:W2:Y:S04]  /*5b10*/  LDL R2, [R2] ;  /* 0x0000000002027983 */ /* 0x000ea80000100800 */
[----:B--2---:R1:W-:Y:S02]  /*5b20*/  STL [R3+0x4], R2 ;  /* 0x0000040203007387 */ /* 0x0043e40000100800 */
[----:B-1----:R-:W-:-:S02]  /*5b30*/  IMAD.MOV.U32 R2, RZ, RZ, R16 ;  /* 0x000000ffff027224 */ /* 0x002fc400078e0010 */
[----:B------:R-:W-:-:S04]  /*5b40*/  IMAD.MOV.U32 R3, RZ, RZ, 0x0 ;  /* 0x00000000ff037424 */ /* 0x000fc800078e00ff */
[----:B------:R-:W-:Y:S05]  /*5b50*/  RET.REL.NODEC R2 `(_ZN7cutlass13device_kernelIN5flash19enable_sm80_to_sm89INS1_16FlashAttnBwdSm80INS1_25CollectiveMainloopBwdSm80ILi2ELi2EN4cute5tupleIJNS5_1CILi128EEES8_NS7_ILi64EEEEEENS_6half_tEfNS_4arch4Sm80ELb0ELb0ELb1ELb1ELb0ELb0ELb0ELb0ELi2ELi4ELi4ELi4ELb0EEENS1_24CollectiveEpilogueBwdGQAISA_fSD_Li256ELb1ELb0EEENS1_19SingleTileSchedulerILb1ELb0ELb0ELi128EEEEEEEEEvNT_6ParamsE) ;  /* 0xffffa4a002007950 */ /* 0x000fea0003c3ffff */
        .type           $_ZN7cutlass13device_kernelIN5flash19enable_sm80_to_sm89INS1_16FlashAttnBwdSm80INS1_25CollectiveMainloopBwdSm80ILi2ELi2EN4cute5tupleIJNS5_1CILi128EEES8_NS7_ILi64EEEEEENS_6half_tEfNS_4arch4Sm80ELb0ELb0ELb1ELb1ELb0ELb0ELb0ELb0ELi2ELi4ELi4ELi4ELb0EEENS1_24CollectiveEpilogueBwdGQAISA_fSD_Li256ELb1ELb0EEENS1_19SingleTileSchedulerILb1ELb0ELb0ELi128EEEEEEEEEvNT_6ParamsE$_ZN4cute3eso3ESOILb0ELb0EJNS_5tupleIJNS_1CILi1EEENS3_ILi512EEEiEEENS3_ILi4096EEENS2_IJNS2_IJiiEEENS3_ILi8192EEEEEEEEC2ERKS6_RKS7_RKSA_,@function
        .size           $_ZN7cutlass13device_kernelIN5flash19enable_sm80_to_sm89INS1_16FlashAttnBwdSm80INS1_25CollectiveMainloopBwdSm80ILi2ELi2EN4cute5tupleIJNS5_1CILi128EEES8_NS7_ILi64EEEEEENS_6half_tEfNS_4arch4Sm80ELb0ELb0ELb1ELb1ELb0ELb0ELb0ELb0ELi2ELi4ELi4ELi4ELb0EEENS1_24CollectiveEpilogueBwdGQAISA_fSD_Li256ELb1ELb0EEENS1_19SingleTileSchedulerILb1ELb0ELb0ELi128EEEEEEEEEvNT_6ParamsE$_ZN4cute3eso3ESOILb0ELb0EJNS_5tupleIJNS_1CILi1EEENS3_ILi512EEEiEEENS3_ILi4096EEENS2_IJNS2_IJiiEEENS3_ILi8192EEEEEEEEC2ERKS6_RKS7_RKSA_,($_ZN7cutlass13device_kernelIN5flash19enable_sm80_to_sm89INS1_16FlashAttnBwdSm80INS1_25CollectiveMainloopBwdSm80ILi2ELi2EN4cute5tupleIJNS5_1CILi128EEES8_NS7_ILi64EEEEEENS_6half_tEfNS_4arch4Sm80ELb0ELb0ELb1ELb1ELb0ELb0ELb0ELb0ELi2ELi4ELi4ELi4ELb0EEENS1_24CollectiveEpilogueBwdGQAISA_fSD_Li256ELb1ELb0EEENS1_19SingleTileSchedulerILb1ELb0ELb0ELi128EEEEEEEEEvNT_6ParamsE$_ZN4cute3eso3ESOILb0ELb0EJNS_5tupleIJNS_1CILi1EEENS3_ILi512EEEiEEENS3_ILi4096EEENS2_IJiiEEEEEC2ERKS6_RKS7_RKS8_ - $_ZN7cutlass13device_kernelIN5flash19enable_sm80_to_sm89INS1_16FlashAttnBwdSm80INS1_25CollectiveMainloopBwdSm80ILi2ELi2EN4cute5tupleIJNS5_1CILi128EEES8_NS7_ILi64EEEEEENS_6half_tEfNS_4arch4Sm80ELb0ELb0ELb1ELb1ELb0ELb0ELb0ELb0ELi2ELi4ELi4ELi4ELb0EEENS1_24CollectiveEpilogueBwdGQAISA_fSD_Li256ELb1ELb0EEENS1_19SingleTileSchedulerILb1ELb0ELb0ELi128EEEEEEEEEvNT_6ParamsE$_ZN4cute3eso3ESOILb0ELb0EJNS_5tupleIJNS_1CILi1EEENS3_ILi512EEEiEEENS3_ILi4096EEENS2_IJNS2_IJiiEEENS3_ILi8192EEEEEEEEC2ERKS6_RKS7_RKSA_)
$_ZN7cutlass13device_kernelIN5flash19enable_sm80_to_sm89INS1_16FlashAttnBwdSm80INS1_25CollectiveMainloopBwdSm80ILi2ELi2EN4cute5tupleIJNS5_1CILi128EEES8_NS7_ILi64EEEEEENS_6half_tEfNS_4arch4Sm80ELb0ELb0ELb1ELb1ELb0ELb0ELb0ELb0ELi2ELi4ELi4ELi4ELb0EEENS1_24CollectiveEpilogueBwdGQAISA_fSD_Li256ELb1ELb0EEENS1_19SingleTileSchedulerILb1ELb0ELb0ELi128EEEEEEEEEvNT_6ParamsE$_ZN4cute3eso3ESOILb0ELb0EJNS_5tupleIJNS_1CILi1EEENS3_ILi512EEEiEEENS3_ILi4096EEENS2_IJNS2_IJiiEEENS3_ILi8192EEEEEEEEC2ERKS6_RKS7_RKSA_:
[----:B------:R-:W-:Y:S02]  /*5b60*/  IADD3 R3, R77, -c[0x0][0x20], RZ ;  /* 0x800008004d037a10 */ /* 0x000fe40007ffe0ff */
[----:B------:R-:W-:-:S03]  /*5b70*/  IADD3 R2, R78, -c[0x0][0x20], RZ ;  /* 0x800008004e027a10 */ /* 0x000fc60007ffe0ff */
[----:B------:R1:W-:Y:S04]  /*5b80*/  STL [R3], R5 ;  /* 0x0000000503007387 */ /* 0x0003e80000100800 */
[----:B-1----:R1:W2:Y:S04]  /*5b90*/  LDL R5, [R2] ;  /* 0x0000000002057983 */ /* 0x0022a80000100800 */
[----:B-1----:R-:W3:Y:S04]  /*5ba0*/  LDL R2, [R2+0x4] ;  /* 0x0000040002027983 */ /* 0x002ee80000100800 */
[----:B--2---:R1:W-:Y:S04]  /*5bb0*/  STL [R3+0x4], R5 ;  /* 0x0000040503007387 */ /* 0x0043e80000100800 */
[----:B---3--:R2:W-:Y:S01]  /*5bc0*/  STL [R3+0x8], R2 ;  /* 0x0000080203007387 */ /* 0x0085e20000100800 */
[----:B-1----:R-:W-:-:S04]  /*5bd0*/  IMAD.MOV.U32 R5, RZ, RZ, 0x0 ;  /* 0x00000000ff057424 */ /* 0x002fc800078e00ff */
[----:B------:R-:W-:Y:S05]  /*5be0*/  RET.REL.NODEC R4 `(_ZN7cutlass13device_kernelIN5flash19enable_sm80_to_sm89INS1_16FlashAttnBwdSm80INS1_25CollectiveMainloopBwdSm80ILi2ELi2EN4cute5tupleIJNS5_1CILi128EEES8_NS7_ILi64EEEEEENS_6half_tEfNS_4arch4Sm80ELb0ELb0ELb1ELb1ELb0ELb0ELb0ELb0ELi2ELi4ELi4ELi4ELb0EEENS1_24CollectiveEpilogueBwdGQAISA_fSD_Li256ELb1ELb0EEENS1_19SingleTileSchedulerILb1ELb0ELb0ELi128EEEEEEEEEvNT_6ParamsE) ;  /* 0xffffa41004007950 */ /* 0x000fea0003c3ffff */
        .type           $_ZN7cutlass13device_kernelIN5flash19enable_sm80_to_sm89INS1_16FlashAttnBwdSm80INS1_25CollectiveMainloopBwdSm80ILi2ELi2EN4cute5tupleIJNS5_1CILi128EEES8_NS7_ILi64EEEEEENS_6half_tEfNS_4arch4Sm80ELb0ELb0ELb1ELb1ELb0ELb0ELb0ELb0ELi2ELi4ELi4ELi4ELb0EEENS1_24CollectiveEpilogueBwdGQAISA_fSD_Li256ELb1ELb0EEENS1_19SingleTileSchedulerILb1ELb0ELb0ELi128EEEEEEEEEvNT_6ParamsE$_ZN4cute3eso3ESOILb0ELb0EJNS_5tupleIJNS_1CILi1EEENS3_ILi512EEEiEEENS3_ILi4096EEENS2_IJiiEEEEEC2ERKS6_RKS7_RKS8_,@function
        .size           $_ZN7cutlass13device_kernelIN5flash19enable_sm80_to_sm89INS1_16FlashAttnBwdSm80INS1_25CollectiveMainloopBwdSm80ILi2ELi2EN4cute5tupleIJNS5_1CILi128EEES8_NS7_ILi64EEEEEENS_6half_tEfNS_4arch4Sm80ELb0ELb0ELb1ELb1ELb0ELb0ELb0ELb0ELi2ELi4ELi4ELi4ELb0EEENS1_24CollectiveEpilogueBwdGQAISA_fSD_Li256ELb1ELb0EEENS1_19SingleTileSchedulerILb1ELb0ELb0ELi128EEEEEEEEEvNT_6ParamsE$_ZN4cute3eso3ESOILb0ELb0EJNS_5tupleIJNS_1CILi1EEENS3_ILi512EEEiEEENS3_ILi4096EEENS2_IJiiEEEEEC2ERKS6_RKS7_RKS8_,($_ZN7cutlass13device_kernelIN5flash19enable_sm80_to_sm89INS1_16FlashAttnBwdSm80INS1_25CollectiveMainloopBwdSm80ILi2ELi2EN4cute5tupleIJNS5_1CILi128EEES8_NS7_ILi64EEEEEENS_6half_tEfNS_4arch4Sm80ELb0ELb0ELb1ELb1ELb0ELb0ELb0ELb0ELi2ELi4ELi4ELi4ELb0EEENS1_24CollectiveEpilogueBwdGQAISA_fSD_Li256ELb1ELb0EEENS1_19SingleTileSchedulerILb1ELb0ELb0ELi128EEEEEEEEEvNT_6ParamsE$_ZN4cute3eso3ESOILb0ELb0EJNS_5tupleIJNS_1CILi1EEEiEEENS3_ILi1024EEENS2_IJiiEEEEEC2ERKS5_RKS6_RKS7_ - $_ZN7cutlass13device_kernelIN5flash19enable_sm80_to_sm89INS1_16FlashAttnBwdSm80INS1_25CollectiveMainloopBwdSm80ILi2ELi2EN4cute5tupleIJNS5_1CILi128EEES8_NS7_ILi64EEEEEENS_6half_tEfNS_4arch4Sm80ELb0ELb0ELb1ELb1ELb0ELb0ELb0ELb0ELi2ELi4ELi4ELi4ELb0EEENS1_24CollectiveEpilogueBwdGQAISA_fSD_Li256ELb1ELb0EEENS1_19SingleTileSchedulerILb1ELb0ELb0ELi128EEEEEEEEEvNT_6ParamsE$_ZN4cute3eso3ESOILb0ELb0EJNS_5tupleIJNS_1CILi1EEENS3_ILi512EEEiEEENS3_ILi4096EEENS2_IJiiEEEEEC2ERKS6_RKS7_RKS8_)
$_ZN7cutlass13device_kernelIN5flash19enable_sm80_to_sm89INS1_16FlashAttnBwdSm80INS1_25CollectiveMainloopBwdSm80ILi2ELi2EN4cute5tupleIJNS5_1CILi128EEES8_NS7_ILi64EEEEEENS_6half_tEfNS_4arch4Sm80ELb0ELb0ELb1ELb1ELb0ELb0ELb0ELb0ELi2ELi4ELi4ELi4ELb0EEENS1_24CollectiveEpilogueBwdGQAISA_fSD_Li256ELb1ELb0EEENS1_19SingleTileSchedulerILb1ELb0ELb0ELi128EEEEEEEEEvNT_6ParamsE$_ZN4cute3eso3ESOILb0ELb0EJNS_5tupleIJNS_1CILi1EEENS3_ILi512EEEiEEENS3_ILi4096EEENS2_IJiiEEEEEC2ERKS6_RKS7_RKS8_:
        /* <DEDUP_REMOVED lines=9> */
        .type           $_ZN7cutlass13device_kernelIN5flash19enable_sm80_to_sm89INS1_16FlashAttnBwdSm80INS1_25CollectiveMainloopBwdSm80ILi2ELi2EN4cute5tupleIJNS5_1CILi128EEES8_NS7_ILi64EEEEEENS_6half_tEfNS_4arch4Sm80ELb0ELb0ELb1ELb1ELb0ELb0ELb0ELb0ELi2ELi4ELi4ELi4ELb0EEENS1_24CollectiveEpilogueBwdGQAISA_fSD_Li256ELb1ELb0EEENS1_19SingleTileSchedulerILb1ELb0ELb0ELi128EEEEEEEEEvNT_6ParamsE$_ZN4cute3eso3ESOILb0ELb0EJNS_5tupleIJNS_1CILi1EEEiEEENS3_ILi1024EEENS2_IJiiEEEEEC2ERKS5_RKS6_RKS7_,@function
        .size           $_ZN7cutlass13device_kernelIN5flash19enable_sm80_to_sm89INS1_16FlashAttnBwdSm80INS1_25CollectiveMainloopBwdSm80ILi2ELi2EN4cute5tupleIJNS5_1CILi128EEES8_NS7_ILi64EEEEEENS_6half_tEfNS_4arch4Sm80ELb0ELb0ELb1ELb1ELb0ELb0ELb0ELb0ELi2ELi4ELi4ELi4ELb0EEENS1_24CollectiveEpilogueBwdGQAISA_fSD_Li256ELb1ELb0EEENS1_19SingleTileSchedulerILb1ELb0ELb0ELi128EEEEEEEEEvNT_6ParamsE$_ZN4cute3eso3ESOILb0ELb0EJNS_5tupleIJNS_1CILi1EEEiEEENS3_ILi1024EEENS2_IJiiEEEEEC2ERKS5_RKS6_RKS7_,($_ZN7cutlass13device_kernelIN5flash19enable_sm80_to_sm89INS1_16FlashAttnBwdSm80INS1_25CollectiveMainloopBwdSm80ILi2ELi2EN4cute5tupleIJNS5_1CILi128EEES8_NS7_ILi64EEEEEENS_6half_tEfNS_4arch4Sm80ELb0ELb0ELb1ELb1ELb0ELb0ELb0ELb0ELi2ELi4ELi4ELi4ELb0EEENS1_24CollectiveEpilogueBwdGQAISA_fSD_Li256ELb1ELb0EEENS1_19SingleTileSchedulerILb1ELb0ELb0ELi128EEEEEEEEEvNT_6ParamsE$_ZN4cute3eso3ESOILb0ELb0EJNS_5tupleIJiNS_1CILi512EEEEEENS2_IJiiEEENS3_ILi1024EEEEEC2ERKS5_RKS6_RKS7_ - $_ZN7cutlass13device_kernelIN5flash19enable_sm80_to_sm89INS1_16FlashAttnBwdSm80INS1_25CollectiveMainloopBwdSm80ILi2ELi2EN4cute5tupleIJNS5_1CILi128EEES8_NS7_ILi64EEEEEENS_6half_tEfNS_4arch4Sm80ELb0ELb0ELb1ELb1ELb0ELb0ELb0ELb0ELi2ELi4ELi4ELi4ELb0EEENS1_24CollectiveEpilogueBwdGQAISA_fSD_Li256ELb1ELb0EEENS1_19SingleTileSchedulerILb1ELb0ELb0ELi128EEEEEEEEEvNT_6ParamsE$_ZN4cute3eso3ESOILb0ELb0EJNS_5tupleIJNS_1CILi1EEEiEEENS3_ILi1024EEENS2_IJiiEEEEEC2ERKS5_RKS6_RKS7_)
$_ZN7cutlass13device_kernelIN5flash19enable_sm80_to_sm89INS1_16FlashAttnBwdSm80INS1_25CollectiveMainloopBwdSm80ILi2ELi2EN4cute5tupleIJNS5_1CILi128EEES8_NS7_ILi64EEEEEENS_6half_tEfNS_4arch4Sm80ELb0ELb0ELb1ELb1ELb0ELb0ELb0ELb0ELi2ELi4ELi4ELi4ELb0EEENS1_24CollectiveEpilogueBwdGQAISA_fSD_Li256ELb1ELb0EEENS1_19SingleTileSchedulerILb1ELb0ELb0ELi128EEEEEEEEEvNT_6ParamsE$_ZN4cute3eso3ESOILb0ELb0EJNS_5tupleIJNS_1CILi1EEEiEEENS3_ILi1024EEENS2_IJiiEEEEEC2ERKS5_RKS6_RKS7_:
        /* <DEDUP_REMOVED lines=9> */
        .type           $_ZN7cutlass13device_kernelIN5flash19enable_sm80_to_sm89INS1_16FlashAttnBwdSm80INS1_25CollectiveMainloopBwdSm80ILi2ELi2EN4cute5tupleIJNS5_1CILi128EEES8_NS7_ILi64EEEEEENS_6half_tEfNS_4arch4Sm80ELb0ELb0ELb1ELb1ELb0ELb0ELb0ELb0ELi2ELi4ELi4ELi4ELb0EEENS1_24CollectiveEpilogueBwdGQAISA_fSD_Li256ELb1ELb0EEENS1_19SingleTileSchedulerILb1ELb0ELb0ELi128EEEEEEEEEvNT_6ParamsE$_ZN4cute3eso3ESOILb0ELb0EJNS_5tupleIJiNS_1CILi512EEEEEENS2_IJiiEEENS3_ILi1024EEEEEC2ERKS5_RKS6_RKS7_,@function
        .size           $_ZN7cutlass13device_kernelIN5flash19enable_sm80_to_sm89INS1_16FlashAttnBwdSm80INS1_25CollectiveMainloopBwdSm80ILi2ELi2EN4cute5tupleIJNS5_1CILi128EEES8_NS7_ILi64EEEEEENS_6half_tEfNS_4arch4Sm80ELb0ELb0ELb1ELb1ELb0ELb0ELb0ELb0ELi2ELi4ELi4ELi4ELb0EEENS1_24CollectiveEpilogueBwdGQAISA_fSD_Li256ELb1ELb0EEENS1_19SingleTileSchedulerILb1ELb0ELb0ELi128EEEEEEEEEvNT_6ParamsE$_ZN4cute3eso3ESOILb0ELb0EJNS_5tupleIJiNS_1CILi512EEEEEENS2_IJiiEEENS3_ILi1024EEEEEC2ERKS5_RKS6_RKS7_,($_ZN7cutlass13device_kernelIN5flash19enable_sm80_to_sm89INS1_16FlashAttnBwdSm80INS1_25CollectiveMainloopBwdSm80ILi2ELi2EN4cute5tupleIJNS5_1CILi128EEES8_NS7_ILi64EEEEEENS_6half_tEfNS_4arch4Sm80ELb0ELb0ELb1ELb1ELb0ELb0ELb0ELb0ELi2ELi4ELi4ELi4ELb0EEENS1_24CollectiveEpilogueBwdGQAISA_fSD_Li256ELb1ELb0EEENS1_19SingleTileSchedulerILb1ELb0ELb0ELi128EEEEEEEEEvNT_6ParamsE$_ZN4cute3eso3ESOILb0ELb0EJNS_6LayoutINS_5tupleIJNS3_IJNS3_IJNS_1CILi8EEENS4_ILi1EEEEEES6_EEENS3_IJNS3_IJS6_S6_EEENS4_ILi2EEEEEEEEENS3_IJNS3_IJNS3_IJS6_NS4_ILi0EEEEEESD_EEENS3_IJNS3_IJSD_SD_EEEiEEEEEEEENS_10ViewEngineINS_8smem_ptrIPN7cutlass6half_tEEEEEEEC2ERKSJ_RKSQ_ - $_ZN7cutlass13device_kernelIN5flash19enable_sm80_to_sm89INS1_16FlashAttnBwdSm80INS1_25CollectiveMainloopBwdSm80ILi2ELi2EN4cute5tupleIJNS5_1CILi128EEES8_NS7_ILi64EEEEEENS_6half_tEfNS_4arch4Sm80ELb0ELb0ELb1ELb1ELb0ELb0ELb0ELb0ELi2ELi4ELi4ELi4ELb0EEENS1_24CollectiveEpilogueBwdGQAISA_fSD_Li256ELb1ELb0EEENS1_19SingleTileSchedulerILb1ELb0ELb0ELi128EEEEEEEEEvNT_6ParamsE$_ZN4cute3eso3ESOILb0ELb0EJNS_5tupleIJiNS_1CILi512EEEEEENS2_IJiiEEENS3_ILi1024EEEEEC2ERKS5_RKS6_RKS7_)
$_ZN7cutlass13device_kernelIN5flash19enable_sm80_to_sm89INS1_16FlashAttnBwdSm80INS1_25CollectiveMainloopBwdSm80ILi2ELi2EN4cute5tupleIJNS5_1CILi128EEES8_NS7_ILi64EEEEEENS_6half_tEfNS_4arch4Sm80ELb0ELb0ELb1ELb1ELb0ELb0ELb0ELb0ELi2ELi4ELi4ELi4ELb0EEENS1_24CollectiveEpilogueBwdGQAISA_fSD_Li256ELb1ELb0EEENS1_19SingleTileSchedulerILb1ELb0ELb0ELi128EEEEEEEEEvNT_6ParamsE$_ZN4cute3eso3ESOILb0ELb0EJNS_5tupleIJiNS_1CILi512EEEEEENS2_IJiiEEENS3_ILi1024EEEEEC2ERKS5_RKS6_RKS7_:
        /* <DEDUP_REMOVED lines=9> */
        .type           $_ZN7cutlass13device_kernelIN5flash19enable_sm80_to_sm89INS1_16FlashAttnBwdSm80INS1_25CollectiveMainloopBwdSm80ILi2ELi2EN4cute5tupleIJNS5_1CILi128EEES8_NS7_ILi64EEEEEENS_6half_tEfNS_4arch4Sm80ELb0ELb0ELb1ELb1ELb0ELb0ELb0ELb0ELi2ELi4ELi4ELi4ELb0EEENS1_24CollectiveEpilogueBwdGQAISA_fSD_Li256ELb1ELb0EEENS1_19SingleTileSchedulerILb1ELb0ELb0ELi128EEEEEEEEEvNT_6ParamsE$_ZN4cute3eso3ESOILb0ELb0EJNS_6LayoutINS_5tupleIJNS3_IJNS3_IJNS_1CILi8EEENS4_ILi1EEEEEES6_EEENS3_IJNS3_IJS6_S6_EEENS4_ILi2EEEEEEEEENS3_IJNS3_IJNS3_IJS6_NS4_ILi0EEEEEESD_EEENS3_IJNS3_IJSD_SD_EEEiEEEEEEEENS_10ViewEngineINS_8smem_ptrIPN7cutlass6half_tEEEEEEEC2ERKSJ_RKSQ_,@function
        .size           $_ZN7cutlass13device_kernelIN5flash19enable_sm80_to_sm89INS1_16FlashAttnBwdSm80INS1_25CollectiveMainloopBwdSm80ILi2ELi2EN4cute5tupleIJNS5_1CILi128EEES8_NS7_ILi64EEEEEENS_6half_tEfNS_4arch4Sm80ELb0ELb0ELb1ELb1ELb0ELb0ELb0ELb0ELi2ELi4ELi4ELi4ELb0EEENS1_24CollectiveEpilogueBwdGQAISA_fSD_Li256ELb1ELb0EEENS1_19SingleTileSchedulerILb1ELb0ELb0ELi128EEEEEEEEEvNT_6ParamsE$_ZN4cute3eso3ESOILb0ELb0EJNS_6LayoutINS_5tupleIJNS3_IJNS3_IJNS_1CILi8EEENS4_ILi1EEEEEES6_EEENS3_IJNS3_IJS6_S6_EEENS4_ILi2EEEEEEEEENS3_IJNS3_IJNS3_IJS6_NS4_ILi0EEEEEESD_EEENS3_IJNS3_IJSD_SD_EEEiEEEEEEEENS_10ViewEngineINS_8smem_ptrIPN7cutlass6half_tEEEEEEEC2ERKSJ_RKSQ_,($_ZN7cutlass13device_kernelIN5flash19enable_sm80_to_sm89INS1_16FlashAttnBwdSm80INS1_25CollectiveMainloopBwdSm80ILi2ELi2EN4cute5tupleIJNS5_1CILi128EEES8_NS7_ILi64EEEEEENS_6half_tEfNS_4arch4Sm80ELb0ELb0ELb1ELb1ELb0ELb0ELb0ELb0ELi2ELi4ELi4ELi4ELb0EEENS1_24CollectiveEpilogueBwdGQAISA_fSD_Li256ELb1ELb0EEENS1_19SingleTileSchedulerILb1ELb0ELb0ELi128EEEEEEEEEvNT_6ParamsE$_ZN4cute3eso3ESOILb0ELb0EJNS_6LayoutINS_5tupleIJNS3_IJNS_1CILi1EEENS3_IJS5_NS4_ILi2EEES6_EEEEEES6_NS3_IJS6_S6_EEEEEENS3_IJNS3_IJNS4_ILi0EEENS3_IJS5_NS4_ILi256EEEiEEEEEENS4_ILi2048EEENS3_IJiNS4_ILi4096EEEEEEEEEEENS_10ViewEngineINS_8smem_ptrIPjEEEEEEC2ERKSJ_RKSO_ - $_ZN7cutlass13device_kernelIN5flash19enable_sm80_to_sm89INS1_16FlashAttnBwdSm80INS1_25CollectiveMainloopBwdSm80ILi2ELi2EN4cute5tupleIJNS5_1CILi128EEES8_NS7_ILi64EEEEEENS_6half_tEfNS_4arch4Sm80ELb0ELb0ELb1ELb1ELb0ELb0ELb0ELb0ELi2ELi4ELi4ELi4ELb0EEENS1_24CollectiveEpilogueBwdGQAISA_fSD_Li256ELb1ELb0EEENS1_19SingleTileSchedulerILb1ELb0ELb0ELi128EEEEEEEEEvNT_6ParamsE$_ZN4cute3eso3ESOILb0ELb0EJNS_6LayoutINS_5tupleIJNS3_IJNS3_IJNS_1CILi8EEENS4_ILi1EEEEEES6_EEENS3_IJNS3_IJS6_S6_EEENS4_ILi2EEEEEEEEENS3_IJNS3_IJNS3_IJS6_NS4_ILi0EEEEEESD_EEENS3_IJNS3_IJSD_SD_EEEiEEEEEEEENS_10ViewEngineINS_8smem_ptrIPN7cutlass6half_tEEEEEEEC2ERKSJ_RKSQ_)
$_ZN7cutlass13device_kernelIN5flash19enable_sm80_to_sm89INS1_16FlashAttnBwdSm80INS1_25CollectiveMainloopBwdSm80ILi2ELi2EN4cute5tupleIJNS5_1CILi128EEES8_NS7_ILi64EEEEEENS_6half_tEfNS_4arch4Sm80ELb0ELb0ELb1ELb1ELb0ELb0ELb0ELb0ELi2ELi4ELi4ELi4ELb0EEENS1_24CollectiveEpilogueBwdGQAISA_fSD_Li256ELb1ELb0EEENS1_19SingleTileSchedulerILb1ELb0ELb0ELi128EEEEEEEEEvNT_6ParamsE$_ZN4cute3eso3ESOILb0ELb0EJNS_6LayoutINS_5tupleIJNS3_IJNS3_IJNS_1CILi8EEENS4_ILi1EEEEEES6_EEENS3_IJNS3_IJS6_S6_EEENS4_ILi2EEEEEEEEENS3_IJNS3_IJNS3_IJS6_NS4_ILi0EEEEEESD_EEENS3_IJNS3_IJSD_SD_EEEiEEEEEEEENS_10ViewEngineINS_8smem_ptrIPN7cutlass6half_tEEEEEEEC2ERKSJ_RKSQ_:
[----:B------:R-:W-:Y:S02]  /*5da0*/  IADD3 R11, R78, -c[0x0][0x20], RZ ;  /* 0x800008004e0b7a10 */ /* 0x000fe40007ffe0ff */
[----:B------:R-:W-:-:S03]  /*5db0*/  IADD3 R10, R79, -c[0x0][0x20], RZ ;  /* 0x800008004f0a7a10 */ /* 0x000fc60007ffe0ff */
[----:B------:R1:W-:Y:S04]  /*5dc0*/  STL [R11], R13 ;  /* 0x0000000d0b007387 */ /* 0x0003e80000100800 */
[----:B------:R-:W2:Y:S01]  /*5dd0*/  LDL.64 R14, [R10] ;  /* 0x000000000a0e7983 */ /* 0x000ea20000100a00 */
[----:B-1----:R-:W-:-:S03]  /*5de0*/  IMAD.MOV.U32 R13, RZ, RZ, 0x0 ;  /* 0x00000000ff0d7424 */ /* 0x002fc600078e00ff */
[----:B--2---:R1:W-:Y:S01]  /*5df0*/  STL.64 [R11+0x8], R14 ;  /* 0x0000080e0b007387 */ /* 0x0043e20000100a00 */
[----:B------:R-:W-:Y:S05]  /*5e00*/  RET.REL.NODEC R12 `(_ZN7cutlass13device_kernelIN5flash19enable_sm80_to_sm89INS1_16FlashAttnBwdSm80INS1_25CollectiveMainloopBwdSm80ILi2ELi2EN4cute5tupleIJNS5_1CILi128EEES8_NS7_ILi64EEEEEENS_6half_tEfNS_4arch4Sm80ELb0ELb0ELb1ELb1ELb0ELb0ELb0ELb0ELi2ELi4ELi4ELi4ELb0EEENS1_24CollectiveEpilogueBwdGQAISA_fSD_Li256ELb1ELb0EEENS1_19SingleTileSchedulerILb1ELb0ELb0ELi128EEEEEEEEEvNT_6ParamsE) ;  /* 0xffffa1f00c007950 */ /* 0x000fea0003c3ffff */
        .type           $_ZN7cutlass13device_kernelIN5flash19enable_sm80_to_sm89INS1_16FlashAttnBwdSm80INS1_25CollectiveMainloopBwdSm80ILi2ELi2EN4cute5tupleIJNS5_1CILi128EEES8_NS7_ILi64EEEEEENS_6half_tEfNS_4arch4Sm80ELb0ELb0ELb1ELb1ELb0ELb0ELb0ELb0ELi2ELi4ELi4ELi4ELb0EEENS1_24CollectiveEpilogueBwdGQAISA_fSD_Li256ELb1ELb0EEENS1_19SingleTileSchedulerILb1ELb0ELb0ELi128EEEEEEEEEvNT_6ParamsE$_ZN4cute3eso3ESOILb0ELb0EJNS_6LayoutINS_5tupleIJNS3_IJNS_1CILi1EEENS3_IJS5_NS4_ILi2EEES6_EEEEEES6_NS3_IJS6_S6_EEEEEENS3_IJNS3_IJNS4_ILi0EEENS3_IJS5_NS4_ILi256EEEiEEEEEENS4_ILi2048EEENS3_IJiNS4_ILi4096EEEEEEEEEEENS_10ViewEngineINS_8smem_ptrIPjEEEEEEC2ERKSJ_RKSO_,@function
        .size           $_ZN7cutlass13device_kernelIN5flash19enable_sm80_to_sm89INS1_16FlashAttnBwdSm80INS1_25CollectiveMainloopBwdSm80ILi2ELi2EN4cute5tupleIJNS5_1CILi128EEES8_NS7_ILi64EEEEEENS_6half_tEfNS_4arch4Sm80ELb0ELb0ELb1ELb1ELb0ELb0ELb0ELb0ELi2ELi4ELi4ELi4ELb0EEENS1_24CollectiveEpilogueBwdGQAISA_fSD_Li256ELb1ELb0EEENS1_19SingleTileSchedulerILb1ELb0ELb0ELi128EEEEEEEEEvNT_6ParamsE$_ZN4cute3eso3ESOILb0ELb0EJNS_6LayoutINS_5tupleIJNS3_IJNS_1CILi1EEENS3_IJS5_NS4_ILi2EEES6_EEEEEES6_NS3_IJS6_S6_EEEEEENS3_IJNS3_IJNS4_ILi0EEENS3_IJS5_NS4_ILi256EEEiEEEEEENS4_ILi2048EEENS3_IJiNS4_ILi4096EEEEEEEEEEENS_10ViewEngineINS_8smem_ptrIPjEEEEEEC2ERKSJ_RKSO_,($_ZN7cutlass13device_kernelIN5flash19enable_sm80_to_sm89INS1_16FlashAttnBwdSm80INS1_25CollectiveMainloopBwdSm80ILi2ELi2EN4cute5tupleIJNS5_1CILi128EEES8_NS7_ILi64EEEEEENS_6half_tEfNS_4arch4Sm80ELb0ELb0ELb1ELb1ELb0ELb0ELb0ELb0ELi2ELi4ELi4ELi4ELb0EEENS1_24CollectiveEpilogueBwdGQAISA_fSD_Li256ELb1ELb0EEENS1_19SingleTileSchedulerILb1ELb0ELb0ELi128EEEEEEEEEvNT_6ParamsE$_ZN4cute3eso3ESOILb0ELb0EJNS_6LayoutINS_5tupleIJNS3_IJNS_1CILi2EEES5_EEENS4_ILi8EEES6_EEENS3_IJNS3_IJNS4_ILi1EEEiEEENS4_ILi1024EEENS3_IJiiEEEEEEEENS_10ViewEngineINS_8smem_ptrIPN7cutlass6half_tEEEEEEEC2ERKSE_RKSL_ - $_ZN7cutlass13device_kernelIN5flash19enable_sm80_to_sm89INS1_16FlashAttnBwdSm80INS1_25CollectiveMainloopBwdSm80ILi2ELi2EN4cute5tupleIJNS5_1CILi128EEES8_NS7_ILi64EEEEEENS_6half_tEfNS_4arch4Sm80ELb0ELb0ELb1ELb1ELb0ELb0ELb0ELb0ELi2ELi4ELi4ELi4ELb0EEENS1_24CollectiveEpilogueBwdGQAISA_fSD_Li256ELb1ELb0EEENS1_19SingleTileSchedulerILb1ELb0ELb0ELi128EEEEEEEEEvNT_6ParamsE$_ZN4cute3eso3ESOILb0ELb0EJNS_6LayoutINS_5tupleIJNS3_IJNS_1CILi1EEENS3_IJS5_NS4_ILi2EEES6_EEEEEES6_NS3_IJS6_S6_EEEEEENS3_IJNS3_IJNS4_ILi0EEENS3_IJS5_NS4_ILi256EEEiEEEEEENS4_ILi2048EEENS3_IJiNS4_ILi4096EEEEEEEEEEENS_10ViewEngineINS_8smem_ptrIPjEEEEEEC2ERKSJ_RKSO_)
$_ZN7cutlass13device_kernelIN5flash19enable_sm80_to_sm89INS1_16FlashAttnBwdSm80INS1_25CollectiveMainloopBwdSm80ILi2ELi2EN4cute5tupleIJNS5_1CILi128EEES8_NS7_ILi64EEEEEENS_6half_tEfNS_4arch4Sm80ELb0ELb0ELb1ELb1ELb0ELb0ELb0ELb0ELi2ELi4ELi4ELi4ELb0EEENS1_24CollectiveEpilogueBwdGQAISA_fSD_Li256ELb1ELb0EEENS1_19SingleTileSchedulerILb1ELb0ELb0ELi128EEEEEEEEEvNT_6ParamsE$_ZN4cute3eso3ESOILb0ELb0EJNS_6LayoutINS_5tupleIJNS3_IJNS_1CILi1EEENS3_IJS5_NS4_ILi2EEES6_EEEEEES6_NS3_IJS6_S6_EEEEEENS3_IJNS3_IJNS4_ILi0EEENS3_IJS5_NS4_ILi256EEEiEEEEEENS4_ILi2048EEENS3_IJiNS4_ILi4096EEEEEEEEEEENS_10ViewEngineINS_8smem_ptrIPjEEEEEEC2ERKSJ_RKSO_:
[----:B------:R-:W-:Y:S02]  /*5e10*/  IADD3 R18, R18, -c[0x0][0x20], RZ ;  /* 0x8000080012127a10 */ /* 0x000fe40007ffe0ff */
[----:B------:R-:W-:-:S03]  /*5e20*/  IADD3 R16, R16, -c[0x0][0x20], RZ ;  /* 0x8000080010107a10 */ /* 0x000fc60007ffe0ff */
[----:B------:R1:W-:Y:S04]  /*5e30*/  STL.64 [R18], R2 ;  /* 0x0000000212007387 */ /* 0x0003e80000100a00 */
[----:B-1----:R-:W2:Y:S04]  /*5e40*/  LDL.64 R2, [R16] ;  /* 0x0000000010027983 */ /* 0x002ea80000100a00 */
[----:B--2---:R1:W-:Y:S02]  /*5e50*/  STL.64 [R18+0x8], R2 ;  /* 0x0000080212007387 */ /* 0x0043e40000100a00 */
[----:B-1----:R-:W-:-:S02]  /*5e60*/  IMAD.MOV.U32 R2, RZ, RZ, R19 ;  /* 0x000000ffff027224 */ /* 0x002fc400078e0013 */
[----:B------:R-:W-:-:S04]  /*5e70*/  IMAD.MOV.U32 R3, RZ, RZ, 0x0 ;  /* 0x00000000ff037424 */ /* 0x000fc800078e00ff */
[----:B------:R-:W-:Y:S05]  /*5e80*/  RET.REL.NODEC R2 `(_ZN7cutlass13device_kernelIN5flash19enable_sm80_to_sm89INS1_16FlashAttnBwdSm80INS1_25CollectiveMainloopBwdSm80ILi2ELi2EN4cute5tupleIJNS5_1CILi128EEES8_NS7_ILi64EEEEEENS_6half_tEfNS_4arch4Sm80ELb0ELb0ELb1ELb1ELb0ELb0ELb0ELb0ELi2ELi4ELi4ELi4ELb0EEENS1_24CollectiveEpilogueBwdGQAISA_fSD_Li256ELb1ELb0EEENS1_19SingleTileSchedulerILb1ELb0ELb0ELi128EEEEEEEEEvNT_6ParamsE) ;  /* 0xffffa17002007950 */ /* 0x000fea0003c3ffff */
        .type           $_ZN7cutlass13device_kernelIN5flash19enable_sm80_to_sm89INS1_16FlashAttnBwdSm80INS1_25CollectiveMainloopBwdSm80ILi2ELi2EN4cute5tupleIJNS5_1CILi128EEES8_NS7_ILi64EEEEEENS_6half_tEfNS_4arch4Sm80ELb0ELb0ELb1ELb1ELb0ELb0ELb0ELb0ELi2ELi4ELi4ELi4ELb0EEENS1_24CollectiveEpilogueBwdGQAISA_fSD_Li256ELb1ELb0EEENS1_19SingleTileSchedulerILb1ELb0ELb0ELi128EEEEEEEEEvNT_6ParamsE$_ZN4cute3eso3ESOILb0ELb0EJNS_6LayoutINS_5tupleIJNS3_IJNS_1CILi2EEES5_EEENS4_ILi8EEES6_EEENS3_IJNS3_IJNS4_ILi1EEEiEEENS4_ILi1024EEENS3_IJiiEEEEEEEENS_10ViewEngineINS_8smem_ptrIPN7cutlass6half_tEEEEEEEC2ERKSE_RKSL_,@function
        .size           $_ZN7cutlass13device_kernelIN5flash19enable_sm80_to_sm89INS1_16FlashAttnBwdSm80INS1_25CollectiveMainloopBwdSm80ILi2ELi2EN4cute5tupleIJNS5_1CILi128EEES8_NS7_ILi64EEEEEENS_6half_tEfNS_4arch4Sm80ELb0ELb0ELb1ELb1ELb0ELb0ELb0ELb0ELi2ELi4ELi4ELi4ELb0EEENS1_24CollectiveEpilogueBwdGQAISA_fSD_Li256ELb1ELb0EEENS1_19SingleTileSchedulerILb1ELb0ELb0ELi128EEEEEEEEEvNT_6ParamsE$_ZN4cute3eso3ESOILb0ELb0EJNS_6LayoutINS_5tupleIJNS3_IJNS_1CILi2EEES5_EEENS4_ILi8EEES6_EEENS3_IJNS3_IJNS4_ILi1EEEiEEENS4_ILi1024EEENS3_IJiiEEEEEEEENS_10ViewEngineINS_8smem_ptrIPN7cutlass6half_tEEEEEEEC2ERKSE_RKSL_,($_ZN7cutlass13device_kernelIN5flash19enable_sm80_to_sm89INS1_16FlashAttnBwdSm80INS1_25CollectiveMainloopBwdSm80ILi2ELi2EN4cute5tupleIJNS5_1CILi128EEES8_NS7_ILi64EEEEEENS_6half_tEfNS_4arch4Sm80ELb0ELb0ELb1ELb1ELb0ELb0ELb0ELb0ELi2ELi4ELi4ELi4ELb0EEENS1_24CollectiveEpilogueBwdGQAISA_fSD_Li256ELb1ELb0EEENS1_19SingleTileSchedulerILb1ELb0ELb0ELi128EEEEEEEEEvNT_6ParamsE$_ZN4cute3eso3ESOILb0ELb0EJNS_6LayoutINS_5tupleIJNS3_IJNS_1CILi2EEES5_EEENS4_ILi8EEES6_EEENS3_IJNS3_IJNS4_ILi1EEEiEEENS4_ILi1024EEENS3_IJiiEEEEEEEEjEEC2ERKSE_RKj - $_ZN7cutlass13device_kernelIN5flash19enable_sm80_to_sm89INS1_16FlashAttnBwdSm80INS1_25CollectiveMainloopBwdSm80ILi2ELi2EN4cute5tupleIJNS5_1CILi128EEES8_NS7_ILi64EEEEEENS_6half_tEfNS_4arch4Sm80ELb0ELb0ELb1ELb1ELb0ELb0ELb0ELb0ELi2ELi4ELi4ELi4ELb0EEENS1_24CollectiveEpilogueBwdGQAISA_fSD_Li256ELb1ELb0EEENS1_19SingleTileSchedulerILb1ELb0ELb0ELi128EEEEEEEEEvNT_6ParamsE$_ZN4cute3eso3ESOILb0ELb0EJNS_6LayoutINS_5tupleIJNS3_IJNS_1CILi2EEES5_EEENS4_ILi8EEES6_EEENS3_IJNS3_IJNS4_ILi1EEEiEEENS4_ILi1024EEENS3_IJiiEEEEEEEENS_10ViewEngineINS_8smem_ptrIPN7cutlass6half_tEEEEEEEC2ERKSE_RKSL_)
$_ZN7cutlass13device_kernelIN5flash19enable_sm80_to_sm89INS1_16FlashAttnBwdSm80INS1_25CollectiveMainloopBwdSm80ILi2ELi2EN4cute5tupleIJNS5_1CILi128EEES8_NS7_ILi64EEEEEENS_6half_tEfNS_4arch4Sm80ELb0ELb0ELb1ELb1ELb0ELb0ELb0ELb0ELi2ELi4ELi4ELi4ELb0EEENS1_24CollectiveEpilogueBwdGQAISA_fSD_Li256ELb1ELb0EEENS1_19SingleTileSchedulerILb1ELb0ELb0ELi128EEEEEEEEEvNT_6ParamsE$_ZN4cute3eso3ESOILb0ELb0EJNS_6LayoutINS_5tupleIJNS3_IJNS_1CILi2EEES5_EEENS4_ILi8EEES6_EEENS3_IJNS3_IJNS4_ILi1EEEiEEENS4_ILi1024EEENS3_IJiiEEEEEEEENS_10ViewEngineINS_8smem_ptrIPN7cutlass6half_tEEEEEEEC2ERKSE_RKSL_:
[----:B------:R-:W-:Y:S02]  /*5e90*/  IADD3 R3, R3, -c[0x0][0x20], RZ ;  /* 0x8000080003037a10 */ /* 0x000fe40007ffe0ff */
[----:B------:R-:W-:-:S03]  /*5ea0*/  IADD3 R2, R2, -c[0x0][0x20], RZ ;  /* 0x8000080002027a10 */ /* 0x000fc60007ffe0ff */
[----:B------:R1:W-:Y:S04]  /*5eb0*/  STL.64 [R3], R4 ;  /* 0x0000000403007387 */ /* 0x0003e80000100a00 */
[----:B------:R-:W-:Y:S04]  /*5ec0*/  STL [R3+0x8], R6 ;  /* 0x0000080603007387 */ /* 0x000fe80000100800 */
[----:B-1----:R1:W2:Y:S02]  /*5ed0*/  LDL.64 R4, [R2] ;  /* 0x0000000002047983 */ /* 0x0022a40000100a00 */
[----:B-1----:R-:W-:-:S02]  /*5ee0*/  IMAD.MOV.U32 R2, RZ, RZ, R7 ;  /* 0x000000ffff027224 */ /* 0x002fc400078e0007 */
[----:B--2---:R1:W-:Y:S02]  /*5ef0*/  STL.64 [R3+0x10], R4 ;  /* 0x0000100403007387 */ /* 0x0043e40000100a00 */
[----:B-1----:R-:W-:-:S04]  /*5f00*/  IMAD.MOV.U32 R3, RZ, RZ, 0x0 ;  /* 0x00000000ff037424 */ /* 0x002fc800078e00ff */
[----:B------:R-:W-:Y:S05]  /*5f10*/  RET.REL.NODEC R2 `(_ZN7cutlass13device_kernelIN5flash19enable_sm80_to_sm89INS1_16FlashAttnBwdSm80INS1_25CollectiveMainloopBwdSm80ILi2ELi2EN4cute5tupleIJNS5_1CILi128EEES8_NS7_ILi64EEEEEENS_6half_tEfNS_4arch4Sm80ELb0ELb0ELb1ELb1ELb0ELb0ELb0ELb0ELi2ELi4ELi4ELi4ELb0EEENS1_24CollectiveEpilogueBwdGQAISA_fSD_Li256ELb1ELb0EEENS1_19SingleTileSchedulerILb1ELb0ELb0ELi128EEEEEEEEEvNT_6ParamsE) ;  /* 0xffffa0e002007950 */ /* 0x000fea0003c3ffff */
        .type           $_ZN7cutlass13device_kernelIN5flash19enable_sm80_to_sm89INS1_16FlashAttnBwdSm80INS1_25CollectiveMainloopBwdSm80ILi2ELi2EN4cute5tupleIJNS5_1CILi128EEES8_NS7_ILi64EEEEEENS_6half_tEfNS_4arch4Sm80ELb0ELb0ELb1ELb1ELb0ELb0ELb0ELb0ELi2ELi4ELi4ELi4ELb0EEENS1_24CollectiveEpilogueBwdGQAISA_fSD_Li256ELb1ELb0EEENS1_19SingleTileSchedulerILb1ELb0ELb0ELi128EEEEEEEEEvNT_6ParamsE$_ZN4cute3eso3ESOILb0ELb0EJNS_6LayoutINS_5tupleIJNS3_IJNS_1CILi2EEES5_EEENS4_ILi8EEES6_EEENS3_IJNS3_IJNS4_ILi1EEEiEEENS4_ILi1024EEENS3_IJiiEEEEEEEEjEEC2ERKSE_RKj,@function
        .size           $_ZN7cutlass13device_kernelIN5flash19enable_sm80_to_sm89INS1_16FlashAttnBwdSm80INS1_25CollectiveMainloopBwdSm80ILi2ELi2EN4cute5tupleIJNS5_1CILi128EEES8_NS7_ILi64EEEEEENS_6half_tEfNS_4arch4Sm80ELb0ELb0ELb1ELb1ELb0ELb0ELb0ELb0ELi2ELi4ELi4ELi4ELb0EEENS1_24CollectiveEpilogueBwdGQAISA_fSD_Li256ELb1ELb0EEENS1_19SingleTileSchedulerILb1ELb0ELb0ELi128EEEEEEEEEvNT_6ParamsE$_ZN4cute3eso3ESOILb0ELb0EJNS_6LayoutINS_5tupleIJNS3_IJNS_1CILi2EEES5_EEENS4_ILi8EEES6_EEENS3_IJNS3_IJNS4_ILi1EEEiEEENS4_ILi1024EEENS3_IJiiEEEEEEEEjEEC2ERKSE_RKj,($_ZN7cutlass13device_kernelIN5flash19enable_sm80_to_sm89INS1_16FlashAttnBwdSm80INS1_25CollectiveMainloopBwdSm80ILi2ELi2EN4cute5tupleIJNS5_1CILi128EEES8_NS7_ILi64EEEEEENS_6half_tEfNS_4arch4Sm80ELb0ELb0ELb1ELb1ELb0ELb0ELb0ELb0ELi2ELi4ELi4ELi4ELb0EEENS1_24CollectiveEpilogueBwdGQAISA_fSD_Li256ELb1ELb0EEENS1_19SingleTileSchedulerILb1ELb0ELb0ELi128EEEEEEEEEvNT_6ParamsE$_ZN4cute3eso3ESOILb0ELb0EJNS_6LayoutINS_5tupleIJNS3_IJNS_1CILi2EEES5_EEES6_NS4_ILi8EEEEEENS3_IJNS3_IJiNS4_ILi512EEEEEENS3_IJiiEEENS4_ILi1024EEEEEEEENS_10ViewEngineINS_8smem_ptrIPN7cutlass6half_tEEEEEEEC2ERKSE_RKSL_ - $_ZN7cutlass13device_kernelIN5flash19enable_sm80_to_sm89INS1_16FlashAttnBwdSm80INS1_25CollectiveMainloopBwdSm80ILi2ELi2EN4cute5tupleIJNS5_1CILi128EEES8_NS7_ILi64EEEEEENS_6half_tEfNS_4arch4Sm80ELb0ELb0ELb1ELb1ELb0ELb0ELb0ELb0ELi2ELi4ELi4ELi4ELb0EEENS1_24CollectiveEpilogueBwdGQAISA_fSD_Li256ELb1ELb0EEENS1_19SingleTileSchedulerILb1ELb0ELb0ELi128EEEEEEEEEvNT_6ParamsE$_ZN4cute3eso3ESOILb0ELb0EJNS_6LayoutINS_5tupleIJNS3_IJNS_1CILi2EEES5_EEENS4_ILi8EEES6_EEENS3_IJNS3_IJNS4_ILi1EEEiEEENS4_ILi1024EEENS3_IJiiEEEEEEEEjEEC2ERKSE_RKj)
$_ZN7cutlass13device_kernelIN5flash19enable_sm80_to_sm89INS1_16FlashAttnBwdSm80INS1_25CollectiveMainloopBwdSm80ILi2ELi2EN4cute5tupleIJNS5_1CILi128EEES8_NS7_ILi64EEEEEENS_6half_tEfNS_4arch4Sm80ELb0ELb0ELb1ELb1ELb0ELb0ELb0ELb0ELi2ELi4ELi4ELi4ELb0EEENS1_24CollectiveEpilogueBwdGQAISA_fSD_Li256ELb1ELb0EEENS1_19SingleTileSchedulerILb1ELb0ELb0ELi128EEEEEEEEEvNT_6ParamsE$_ZN4cute3eso3ESOILb0ELb0EJNS_6LayoutINS_5tupleIJNS3_IJNS_1CILi2EEES5_EEENS4_ILi8EEES6_EEENS3_IJNS3_IJNS4_ILi1EEEiEEENS4_ILi1024EEENS3_IJiiEEEEEEEEjEEC2ERKSE_RKj:
[----:B------:R-:W-:Y:S02]  /*5f20*/  IADD3 R6, R6, -c[0x0][0x20], RZ ;  /* 0x8000080006067a10 */ /* 0x000fe40007ffe0ff */
[----:B------:R-:W-:-:S03]  /*5f30*/  IADD3 R5, R5, -c[0x0][0x20], RZ ;  /* 0x8000080005057a10 */ /* 0x000fc60007ffe0ff */
[----:B------:R1:W-:Y:S04]  /*5f40*/  STL [R6], R2 ;  /* 0x0000000206007387 */ /* 0x0003e80000100800 */
[----:B------:R2:W-:Y:S04]  /*5f50*/  STL [R6+0x4], R3 ;  /* 0x0000040306007387 */ /* 0x0005e80000100800 */
[----:B------:R3:W-:Y:S04]  /*5f60*/  STL [R6+0x8], R4 ;  /* 0x0000080406007387 */ /* 0x0007e80000100800 */
[----:B------:R-:W4:Y:S01]  /*5f70*/  LDL R5, [R5] ;  /* 0x0000000005057983 */ /* 0x000f220000100800 */
[----:B-1----:R-:W-:-:S02]  /*5f80*/  IMAD.MOV.U32 R2, RZ, RZ, R7 ;  /* 0x000000ffff027224 */ /* 0x002fc400078e0007 */
[----:B--2---:R-:W-:Y:S01]  /*5f90*/  IMAD.MOV.U32 R3, RZ, RZ, 0x0 ;  /* 0x00000000ff037424 */ /* 0x004fe200078e00ff */
[----:B----4-:R3:W-:Y:S03]  /*5fa0*/  STL [R6+0xc], R5 ;  /* 0x00000c0506007387 */ /* 0x0107e60000100800 */
[----:B------:R-:W-:Y:S05]  /*5fb0*/  RET.REL.NODEC R2 `(_ZN7cutlass13device_kernelIN5flash19enable_sm80_to_sm89INS1_16FlashAttnBwdSm80INS1_25CollectiveMainloopBwdSm80ILi2ELi2EN4cute5tupleIJNS5_1CILi128EEES8_NS7_ILi64EEEEEENS_6half_tEfNS_4arch4Sm80ELb0ELb0ELb1ELb1ELb0ELb0ELb0ELb0ELi2ELi4ELi4ELi4ELb0EEENS1_24CollectiveEpilogueBwdGQAISA_fSD_Li256ELb1ELb0EEENS1_19SingleTileSchedulerILb1ELb0ELb0ELi128EEEEEEEEEvNT_6ParamsE) ;  /* 0xffffa04002007950 */ /* 0x000fea0003c3ffff */
        .type           $_ZN7cutlass13device_kernelIN5flash19enable_sm80_to_sm89INS1_16FlashAttnBwdSm80INS1_25CollectiveMainloopBwdSm80ILi2ELi2EN4cute5tupleIJNS5_1CILi128EEES8_NS7_ILi64EEEEEENS_6half_tEfNS_4arch4Sm80ELb0ELb0ELb1ELb1ELb0ELb0ELb0ELb0ELi2ELi4ELi4ELi4ELb0EEENS1_24CollectiveEpilogueBwdGQAISA_fSD_Li256ELb1ELb0EEENS1_19SingleTileSchedulerILb1ELb0ELb0ELi128EEEEEEEEEvNT_6ParamsE$_ZN4cute3eso3ESOILb0ELb0EJNS_6LayoutINS_5tupleIJNS3_IJNS_1CILi2EEES5_EEES6_NS4_ILi8EEEEEENS3_IJNS3_IJiNS4_ILi512EEEEEENS3_IJiiEEENS4_ILi1024EEEEEEEENS_10ViewEngineINS_8smem_ptrIPN7cutlass6half_tEEEEEEEC2ERKSE_RKSL_,@function
        .size           $_ZN7cutlass13device_kernelIN5flash19enable_sm80_to_sm89INS1_16FlashAttnBwdSm80INS1_25CollectiveMainloopBwdSm80ILi2ELi2EN4cute5tupleIJNS5_1CILi128EEES8_NS7_ILi64EEEEEENS_6half_tEfNS_4arch4Sm80ELb0ELb0ELb1ELb1ELb0ELb0ELb0ELb0ELi2ELi4ELi4ELi4ELb0EEENS1_24CollectiveEpilogueBwdGQAISA_fSD_Li256ELb1ELb0EEENS1_19SingleTileSchedulerILb1ELb0ELb0ELi128EEEEEEEEEvNT_6ParamsE$_ZN4cute3eso3ESOILb0ELb0EJNS_6LayoutINS_5tupleIJNS3_IJNS_1CILi2EEES5_EEES6_NS4_ILi8EEEEEENS3_IJNS3_IJiNS4_ILi512EEEEEENS3_IJiiEEENS4_ILi1024EEEEEEEENS_10ViewEngineINS_8smem_ptrIPN7cutlass6half_tEEEEEEEC2ERKSE_RKSL_,($_ZN7cutlass13device_kernelIN5flash19enable_sm80_to_sm89INS1_16FlashAttnBwdSm80INS1_25CollectiveMainloopBwdSm80ILi2ELi2EN4cute5tupleIJNS5_1CILi128EEES8_NS7_ILi64EEEEEENS_6half_tEfNS_4arch4Sm80ELb0ELb0ELb1ELb1ELb0ELb0ELb0ELb0ELi2ELi4ELi4ELi4ELb0EEENS1_24CollectiveEpilogueBwdGQAISA_fSD_Li256ELb1ELb0EEENS1_19SingleTileSchedulerILb1ELb0ELb0ELi128EEEEEEEEEvNT_6ParamsE$_ZN4cute3eso3ESOILb0ELb0EJNS_6LayoutINS_5tupleIJNS3_IJNS_1CILi2EEES5_EEES6_NS4_ILi8EEEEEENS3_IJNS3_IJiNS4_ILi512EEEEEENS3_IJiiEEENS4_ILi1024EEEEEEEEjEEC2ERKSE_RKj - $_ZN7cutlass13device_kernelIN5flash19enable_sm80_to_sm89INS1_16FlashAttnBwdSm80INS1_25CollectiveMainloopBwdSm80ILi2ELi2EN4cute5tupleIJNS5_1CILi128EEES8_NS7_ILi64EEEEEENS_6half_tEfNS_4arch4Sm80ELb0ELb0ELb1ELb1ELb0ELb0ELb0ELb0ELi2ELi4ELi4ELi4ELb0EEENS1_24CollectiveEpilogueBwdGQAISA_fSD_Li256ELb1ELb0EEENS1_19SingleTileSchedulerILb1ELb0ELb0ELi128EEEEEEEEEvNT_6ParamsE$_ZN4cute3eso3ESOILb0ELb0EJNS_6LayoutINS_5tupleIJNS3_IJNS_1CILi2EEES5_EEES6_NS4_ILi8EEEEEENS3_IJNS3_IJiNS4_ILi512EEEEEENS3_IJiiEEENS4_ILi1024EEEEEEEENS_10ViewEngineINS_8smem_ptrIPN7cutlass6half_tEEEEEEEC2ERKSE_RKSL_)
$_ZN7cutlass13device_kernelIN5flash19enable_sm80_to_sm89INS1_16FlashAttnBwdSm80INS1_25CollectiveMainloopBwdSm80ILi2ELi2EN4cute5tupleIJNS5_1CILi128EEES8_NS7_ILi64EEEEEENS_6half_tEfNS_4arch4Sm80ELb0ELb0ELb1ELb1ELb0ELb0ELb0ELb0ELi2ELi4ELi4ELi4ELb0EEENS1_24CollectiveEpilogueBwdGQAISA_fSD_Li256ELb1ELb0EEENS1_19SingleTileSchedulerILb1ELb0ELb0ELi128EEEEEEEEEvNT_6ParamsE$_ZN4cute3eso3ESOILb0ELb0EJNS_6LayoutINS_5tupleIJNS3_IJNS_1CILi2EEES5_EEES6_NS4_ILi8EEEEEENS3_IJNS3_IJiNS4_ILi512EEEEEENS3_IJiiEEENS4_ILi1024EEEEEEEENS_10ViewEngineINS_8smem_ptrIPN7cutlass6half_tEEEEEEEC2ERKSE_RKSL_:
        /* <DEDUP_REMOVED lines=9> */
        .type           $_ZN7cutlass13device_kernelIN5flash19enable_sm80_to_sm89INS1_16FlashAttnBwdSm80INS1_25CollectiveMainloopBwdSm80ILi2ELi2EN4cute5tupleIJNS5_1CILi128EEES8_NS7_ILi64EEEEEENS_6half_tEfNS_4arch4Sm80ELb0ELb0ELb1ELb1ELb0ELb0ELb0ELb0ELi2ELi4ELi4ELi4ELb0EEENS1_24CollectiveEpilogueBwdGQAISA_fSD_Li256ELb1ELb0EEENS1_19SingleTileSchedulerILb1ELb0ELb0ELi128EEEEEEEEEvNT_6ParamsE$_ZN4cute3eso3ESOILb0ELb0EJNS_6LayoutINS_5tupleIJNS3_IJNS_1CILi2EEES5_EEES6_NS4_ILi8EEEEEENS3_IJNS3_IJiNS4_ILi512EEEEEENS3_IJiiEEENS4_ILi1024EEEEEEEEjEEC2ERKSE_RKj,@function
        .size           $_ZN7cutlass13device_kernelIN5flash19enable_sm80_to_sm89INS1_16FlashAttnBwdSm80INS1_25CollectiveMainloopBwdSm80ILi2ELi2EN4cute5tupleIJNS5_1CILi128EEES8_NS7_ILi64EEEEEENS_6half_tEfNS_4arch4Sm80ELb0ELb0ELb1ELb1ELb0ELb0ELb0ELb0ELi2ELi4ELi4ELi4ELb0EEENS1_24CollectiveEpilogueBwdGQAISA_fSD_Li256ELb1ELb0EEENS1_19SingleTileSchedulerILb1ELb0ELb0ELi128EEEEEEEEEvNT_6ParamsE$_ZN4cute3eso3ESOILb0ELb0EJNS_6LayoutINS_5tupleIJNS3_IJNS_1CILi2EEES5_EEES6_NS4_ILi8EEEEEENS3_IJNS3_IJiNS4_ILi512EEEEEENS3_IJiiEEENS4_ILi1024EEEEEEEEjEEC2ERKSE_RKj,($_ZN7cutlass13device_kernelIN5flash19enable_sm80_to_sm89INS1_16FlashAttnBwdSm80INS1_25CollectiveMainloopBwdSm80ILi2ELi2EN4cute5tupleIJNS5_1CILi128EEES8_NS7_ILi64EEEEEENS_6half_tEfNS_4arch4Sm80ELb0ELb0ELb1ELb1ELb0ELb0ELb0ELb0ELi2ELi4ELi4ELi4ELb0EEENS1_24CollectiveEpilogueBwdGQAISA_fSD_Li256ELb1ELb0EEENS1_19SingleTileSchedulerILb1ELb0ELb0ELi128EEEEEEEEEvNT_6ParamsE$_ZN4cute3eso3ESOILb0ELb0EJNS_6LayoutINS_5tupleIJNS3_IJNS_1CILi2EEES5_S5_EEES5_NS3_IJNS3_IJS5_S5_EEES5_EEEEEENS3_IJNS3_IJNS4_ILi1EEENS4_ILi512EEEiEEENS4_ILi4096EEENS3_IJNS3_IJiiEEENS4_ILi8192EEEEEEEEEEENS_10ViewEngineINS_8smem_ptrIPN7cutlass6half_tEEEEEEEC2ERKSI_RKSP_ - $_ZN7cutlass13device_kernelIN5flash19enable_sm80_to_sm89INS1_16FlashAttnBwdSm80INS1_25CollectiveMainloopBwdSm80ILi2ELi2EN4cute5tupleIJNS5_1CILi128EEES8_NS7_ILi64EEEEEENS_6half_tEfNS_4arch4Sm80ELb0ELb0ELb1ELb1ELb0ELb0ELb0ELb0ELi2ELi4ELi4ELi4ELb0EEENS1_24CollectiveEpilogueBwdGQAISA_fSD_Li256ELb1ELb0EEENS1_19SingleTileSchedulerILb1ELb0ELb0ELi128EEEEEEEEEvNT_6ParamsE$_ZN4cute3eso3ESOILb0ELb0EJNS_6LayoutINS_5tupleIJNS3_IJNS_1CILi2EEES5_EEES6_NS4_ILi8EEEEEENS3_IJNS3_IJiNS4_ILi512EEEEEENS3_IJiiEEENS4_ILi1024EEEEEEEEjEEC2ERKSE_RKj)
$_ZN7cutlass13device_kernelIN5flash19enable_sm80_to_sm89INS1_16FlashAttnBwdSm80INS1_25CollectiveMainloopBwdSm80ILi2ELi2EN4cute5tupleIJNS5_1CILi128EEES8_NS7_ILi64EEEEEENS_6half_tEfNS_4arch4Sm80ELb0ELb0ELb1ELb1ELb0ELb0ELb0ELb0ELi2ELi4ELi4ELi4ELb0EEENS1_24CollectiveEpilogueBwdGQAISA_fSD_Li256ELb1ELb0EEENS1_19SingleTileSchedulerILb1ELb0ELb0ELi128EEEEEEEEEvNT_6ParamsE$_ZN4cute3eso3ESOILb0ELb0EJNS_6LayoutINS_5tupleIJNS3_IJNS_1CILi2EEES5_EEES6_NS4_ILi8EEEEEENS3_IJNS3_IJiNS4_ILi512EEEEEENS3_IJiiEEENS4_ILi1024EEEEEEEEjEEC2ERKSE_RKj:
        /* <DEDUP_REMOVED lines=10> */
        .type           $_ZN7cutlass13device_kernelIN5flash19enable_sm80_to_sm89INS1_16FlashAttnBwdSm80INS1_25CollectiveMainloopBwdSm80ILi2ELi2EN4cute5tupleIJNS5_1CILi128EEES8_NS7_ILi64EEEEEENS_6half_tEfNS_4arch4Sm80ELb0ELb0ELb1ELb1ELb0ELb0ELb0ELb0ELi2ELi4ELi4ELi4ELb0EEENS1_24CollectiveEpilogueBwdGQAISA_fSD_Li256ELb1ELb0EEENS1_19SingleTileSchedulerILb1ELb0ELb0ELi128EEEEEEEEEvNT_6ParamsE$_ZN4cute3eso3ESOILb0ELb0EJNS_6LayoutINS_5tupleIJNS3_IJNS_1CILi2EEES5_S5_EEES5_NS3_IJNS3_IJS5_S5_EEES5_EEEEEENS3_IJNS3_IJNS4_ILi1EEENS4_ILi512EEEiEEENS4_ILi4096EEENS3_IJNS3_IJiiEEENS4_ILi8192EEEEEEEEEEENS_10ViewEngineINS_8smem_ptrIPN7cutlass6half_tEEEEEEEC2ERKSI_RKSP_,@function
        .size           $_ZN7cutlass13device_kernelIN5flash19enable_sm80_to_sm89INS1_16FlashAttnBwdSm80INS1_25CollectiveMainloopBwdSm80ILi2ELi2EN4cute5tupleIJNS5_1CILi128EEES8_NS7_ILi64EEEEEENS_6half_tEfNS_4arch4Sm80ELb0ELb0ELb1ELb1ELb0ELb0ELb0ELb0ELi2ELi4ELi4ELi4ELb0EEENS1_24CollectiveEpilogueBwdGQAISA_fSD_Li256ELb1ELb0EEENS1_19SingleTileSchedulerILb1ELb0ELb0ELi128EEEEEEEEEvNT_6ParamsE$_ZN4cute3eso3ESOILb0ELb0EJNS_6LayoutINS_5tupleIJNS3_IJNS_1CILi2EEES5_S5_EEES5_NS3_IJNS3_IJS5_S5_EEES5_EEEEEENS3_IJNS3_IJNS4_ILi1EEENS4_ILi512EEEiEEENS4_ILi4096EEENS3_IJNS3_IJiiEEENS4_ILi8192EEEEEEEEEEENS_10ViewEngineINS_8smem_ptrIPN7cutlass6half_tEEEEEEEC2ERKSI_RKSP_,($_ZN7cutlass13device_kernelIN5flash19enable_sm80_to_sm89INS1_16FlashAttnBwdSm80INS1_25CollectiveMainloopBwdSm80ILi2ELi2EN4cute5tupleIJNS5_1CILi128EEES8_NS7_ILi64EEEEEENS_6half_tEfNS_4arch4Sm80ELb0ELb0ELb1ELb1ELb0ELb0ELb0ELb0ELi2ELi4ELi4ELi4ELb0EEENS1_24CollectiveEpilogueBwdGQAISA_fSD_Li256ELb1ELb0EEENS1_19SingleTileSchedulerILb1ELb0ELb0ELi128EEEEEEEEEvNT_6ParamsE$_ZN4cute3eso3ESOILb0ELb0EJNS_6LayoutINS_5tupleIJNS3_IJNS_1CILi2EEES5_S5_EEES5_NS3_IJNS3_IJS5_S5_EEES5_EEEEEENS3_IJNS3_IJNS4_ILi1EEENS4_ILi512EEEiEEENS4_ILi4096EEENS3_IJNS3_IJiiEEENS4_ILi8192EEEEEEEEEEEjEEC2ERKSI_RKj - $_ZN7cutlass13device_kernelIN5flash19enable_sm80_to_sm89INS1_16FlashAttnBwdSm80INS1_25CollectiveMainloopBwdSm80ILi2ELi2EN4cute5tupleIJNS5_1CILi128EEES8_NS7_ILi64EEEEEENS_6half_tEfNS_4arch4Sm80ELb0ELb0ELb1ELb1ELb0ELb0ELb0ELb0ELi2ELi4ELi4ELi4ELb0EEENS1_24CollectiveEpilogueBwdGQAISA_fSD_Li256ELb1ELb0EEENS1_19SingleTileSchedulerILb1ELb0ELb0ELi128EEEEEEEEEvNT_6ParamsE$_ZN4cute3eso3ESOILb0ELb0EJNS_6LayoutINS_5tupleIJNS3_IJNS_1CILi2EEES5_S5_EEES5_NS3_IJNS3_IJS5_S5_EEES5_EEEEEENS3_IJNS3_IJNS4_ILi1EEENS4_ILi512EEEiEEENS4_ILi4096EEENS3_IJNS3_IJiiEEENS4_ILi8192EEEEEEEEEEENS_10ViewEngineINS_8smem_ptrIPN7cutlass6half_tEEEEEEEC2ERKSI_RKSP_)
$_ZN7cutlass13device_kernelIN5flash19enable_sm80_to_sm89INS1_16FlashAttnBwdSm80INS1_25CollectiveMainloopBwdSm80ILi2ELi2EN4cute5tupleIJNS5_1CILi128EEES8_NS7_ILi64EEEEEENS_6half_tEfNS_4arch4Sm80ELb0ELb0ELb1ELb1ELb0ELb0ELb0ELb0ELi2ELi4ELi4ELi4ELb0EEENS1_24CollectiveEpilogueBwdGQAISA_fSD_Li256ELb1ELb0EEENS1_19SingleTileSchedulerILb1ELb0ELb0ELi128EEEEEEEEEvNT_6ParamsE$_ZN4cute3eso3ESOILb0ELb0EJNS_6LayoutINS_5tupleIJNS3_IJNS_1CILi2EEES5_S5_EEES5_NS3_IJNS3_IJS5_S5_EEES5_EEEEEENS3_IJNS3_IJNS4_ILi1EEENS4_ILi512EEEiEEENS4_ILi4096EEENS3_IJNS3_IJiiEEENS4_ILi8192EEEEEEEEEEENS_10ViewEngineINS_8smem_ptrIPN7cutlass6half_tEEEEEEEC2ERKSI_RKSP_:
        /* <DEDUP_REMOVED lines=9> */
        .type           $_ZN7cutlass13device_kernelIN5flash19enable_sm80_to_sm89INS1_16FlashAttnBwdSm80INS1_25CollectiveMainloopBwdSm80ILi2ELi2EN4cute5tupleIJNS5_1CILi128EEES8_NS7_ILi64EEEEEENS_6half_tEfNS_4arch4Sm80ELb0ELb0ELb1ELb1ELb0ELb0ELb0ELb0ELi2ELi4ELi4ELi4ELb0EEENS1_24CollectiveEpilogueBwdGQAISA_fSD_Li256ELb1ELb0EEENS1_19SingleTileSchedulerILb1ELb0ELb0ELi128EEEEEEEEEvNT_6ParamsE$_ZN4cute3eso3ESOILb0ELb0EJNS_6LayoutINS_5tupleIJNS3_IJNS_1CILi2EEES5_S5_EEES5_NS3_IJNS3_IJS5_S5_EEES5_EEEEEENS3_IJNS3_IJNS4_ILi1EEENS4_ILi512EEEiEEENS4_ILi4096EEENS3_IJNS3_IJiiEEENS4_ILi8192EEEEEEEEEEEjEEC2ERKSI_RKj,@function
        .size           $_ZN7cutlass13device_kernelIN5flash19enable_sm80_to_sm89INS1_16FlashAttnBwdSm80INS1_25CollectiveMainloopBwdSm80ILi2ELi2EN4cute5tupleIJNS5_1CILi128EEES8_NS7_ILi64EEEEEENS_6half_tEfNS_4arch4Sm80ELb0ELb0ELb1ELb1ELb0ELb0ELb0ELb0ELi2ELi4ELi4ELi4ELb0EEENS1_24CollectiveEpilogueBwdGQAISA_fSD_Li256ELb1ELb0EEENS1_19SingleTileSchedulerILb1ELb0ELb0ELi128EEEEEEEEEvNT_6ParamsE$_ZN4cute3eso3ESOILb0ELb0EJNS_6LayoutINS_5tupleIJNS3_IJNS_1CILi2EEES5_S5_EEES5_NS3_IJNS3_IJS5_S5_EEES5_EEEEEENS3_IJNS3_IJNS4_ILi1EEENS4_ILi512EEEiEEENS4_ILi4096EEENS3_IJNS3_IJiiEEENS4_ILi8192EEEEEEEEEEEjEEC2ERKSI_RKj,($_ZN7cutlass13device_kernelIN5flash19enable_sm80_to_sm89INS1_16FlashAttnBwdSm80INS1_25CollectiveMainloopBwdSm80ILi2ELi2EN4cute5tupleIJNS5_1CILi128EEES8_NS7_ILi64EEEEEENS_6half_tEfNS_4arch4Sm80ELb0ELb0ELb1ELb1ELb0ELb0ELb0ELb0ELi2ELi4ELi4ELi4ELb0EEENS1_24CollectiveEpilogueBwdGQAISA_fSD_Li256ELb1ELb0EEENS1_19SingleTileSchedulerILb1ELb0ELb0ELi128EEEEEEEEEvNT_6ParamsE$_ZN4cute3eso3ESOILb0ELb0EJNS_6LayoutINS_5tupleIJNS3_IJNS_1CILi2EEES5_S5_EEES5_NS3_IJS5_S5_EEEEEENS3_IJNS3_IJNS4_ILi1EEENS4_ILi512EEEiEEENS4_ILi4096EEENS3_IJiiEEEEEEEENS_10ViewEngineINS_8smem_ptrIPN7cutlass6half_tEEEEEEEC2ERKSF_RKSM_ - $_ZN7cutlass13device_kernelIN5flash19enable_sm80_to_sm89INS1_16FlashAttnBwdSm80INS1_25CollectiveMainloopBwdSm80ILi2ELi2EN4cute5tupleIJNS5_1CILi128EEES8_NS7_ILi64EEEEEENS_6half_tEfNS_4arch4Sm80ELb0ELb0ELb1ELb1ELb0ELb0ELb0ELb0ELi2ELi4ELi4ELi4ELb0EEENS1_24CollectiveEpilogueBwdGQAISA_fSD_Li256ELb1ELb0EEENS1_19SingleTileSchedulerILb1ELb0ELb0ELi128EEEEEEEEEvNT_6ParamsE$_ZN4cute3eso3ESOILb0ELb0EJNS_6LayoutINS_5tupleIJNS3_IJNS_1CILi2EEES5_S5_EEES5_NS3_IJNS3_IJS5_S5_EEES5_EEEEEENS3_IJNS3_IJNS4_ILi1EEENS4_ILi512EEEiEEENS4_ILi4096EEENS3_IJNS3_IJiiEEENS4_ILi8192EEEEEEEEEEEjEEC2ERKSI_RKj)
$_ZN7cutlass13device_kernelIN5flash19enable_sm80_to_sm89INS1_16FlashAttnBwdSm80INS1_25CollectiveMainloopBwdSm80ILi2ELi2EN4cute5tupleIJNS5_1CILi128EEES8_NS7_ILi64EEEEEENS_6half_tEfNS_4arch4Sm80ELb0ELb0ELb1ELb1ELb0ELb0ELb0ELb0ELi2ELi4ELi4ELi4ELb0EEENS1_24CollectiveEpilogueBwdGQAISA_fSD_Li256ELb1ELb0EEENS1_19SingleTileSchedulerILb1ELb0ELb0ELi128EEEEEEEEEvNT_6ParamsE$_ZN4cute3eso3ESOILb0ELb0EJNS_6LayoutINS_5tupleIJNS3_IJNS_1CILi2EEES5_S5_EEES5_NS3_IJNS3_IJS5_S5_EEES5_EEEEEENS3_IJNS3_IJNS4_ILi1EEENS4_ILi512EEEiEEENS4_ILi4096EEENS3_IJNS3_IJiiEEENS4_ILi8192EEEEEEEEEEEjEEC2ERKSI_RKj:
        /* <DEDUP_REMOVED lines=10> */
        .type           $_ZN7cutlass13device_kernelIN5flash19enable_sm80_to_sm89INS1_16FlashAttnBwdSm80INS1_25CollectiveMainloopBwdSm80ILi2ELi2EN4cute5tupleIJNS5_1CILi128EEES8_NS7_ILi64EEEEEENS_6half_tEfNS_4arch4Sm80ELb0ELb0ELb1ELb1ELb0ELb0ELb0ELb0ELi2ELi4ELi4ELi4ELb0EEENS1_24CollectiveEpilogueBwdGQAISA_fSD_Li256ELb1ELb0EEENS1_19SingleTileSchedulerILb1ELb0ELb0ELi128EEEEEEEEEvNT_6ParamsE$_ZN4cute3eso3ESOILb0ELb0EJNS_6LayoutINS_5tupleIJNS3_IJNS_1CILi2EEES5_S5_EEES5_NS3_IJS5_S5_EEEEEENS3_IJNS3_IJNS4_ILi1EEENS4_ILi512EEEiEEENS4_ILi4096EEENS3_IJiiEEEEEEEENS_10ViewEngineINS_8smem_ptrIPN7cutlass6half_tEEEEEEEC2ERKSF_RKSM_,@function
        .size           $_ZN7cutlass13device_kernelIN5flash19enable_sm80_to_sm89INS1_16FlashAttnBwdSm80INS1_25CollectiveMainloopBwdSm80ILi2ELi2EN4cute5tupleIJNS5_1CILi128EEES8_NS7_ILi64EEEEEENS_6half_tEfNS_4arch4Sm80ELb0ELb0ELb1ELb1ELb0ELb0ELb0ELb0ELi2ELi4ELi4ELi4ELb0EEENS1_24CollectiveEpilogueBwdGQAISA_fSD_Li256ELb1ELb0EEENS1_19SingleTileSchedulerILb1ELb0ELb0ELi128EEEEEEEEEvNT_6ParamsE$_ZN4cute3eso3ESOILb0ELb0EJNS_6LayoutINS_5tupleIJNS3_IJNS_1CILi2EEES5_S5_EEES5_NS3_IJS5_S5_EEEEEENS3_IJNS3_IJNS4_ILi1EEENS4_ILi512EEEiEEENS4_ILi4096EEENS3_IJiiEEEEEEEENS_10ViewEngineINS_8smem_ptrIPN7cutlass6half_tEEEEEEEC2ERKSF_RKSM_,($_ZN7cutlass13device_kernelIN5flash19enable_sm80_to_sm89INS1_16FlashAttnBwdSm80INS1_25CollectiveMainloopBwdSm80ILi2ELi2EN4cute5tupleIJNS5_1CILi128EEES8_NS7_ILi64EEEEEENS_6half_tEfNS_4arch4Sm80ELb0ELb0ELb1ELb1ELb0ELb0ELb0ELb0ELi2ELi4ELi4ELi4ELb0EEENS1_24CollectiveEpilogueBwdGQAISA_fSD_Li256ELb1ELb0EEENS1_19SingleTileSchedulerILb1ELb0ELb0ELi128EEEEEEEEEvNT_6ParamsE$_ZN4cute3eso3ESOILb0ELb0EJNS_6LayoutINS_5tupleIJNS3_IJNS_1CILi2EEES5_S5_EEES5_NS3_IJS5_S5_EEEEEENS3_IJNS3_IJNS4_ILi1EEENS4_ILi512EEEiEEENS4_ILi4096EEENS3_IJiiEEEEEEEEjEEC2ERKSF_RKj - $_ZN7cutlass13device_kernelIN5flash19enable_sm80_to_sm89INS1_16FlashAttnBwdSm80INS1_25CollectiveMainloopBwdSm80ILi2ELi2EN4cute5tupleIJNS5_1CILi128EEES8_NS7_ILi64EEEEEENS_6half_tEfNS_4arch4Sm80ELb0ELb0ELb1ELb1ELb0ELb0ELb0ELb0ELi2ELi4ELi4ELi4ELb0EEENS1_24CollectiveEpilogueBwdGQAISA_fSD_Li256ELb1ELb0EEENS1_19SingleTileSchedulerILb1ELb0ELb0ELi128EEEEEEEEEvNT_6ParamsE$_ZN4cute3eso3ESOILb0ELb0EJNS_6LayoutINS_5tupleIJNS3_IJNS_1CILi2EEES5_S5_EEES5_NS3_IJS5_S5_EEEEEENS3_IJNS3_IJNS4_ILi1EEENS4_ILi512EEEiEEENS4_ILi4096EEENS3_IJiiEEEEEEEENS_10ViewEngineINS_8smem_ptrIPN7cutlass6half_tEEEEEEEC2ERKSF_RKSM_)
$_ZN7cutlass13device_kernelIN5flash19enable_sm80_to_sm89INS1_16FlashAttnBwdSm80INS1_25CollectiveMainloopBwdSm80ILi2ELi2EN4cute5tupleIJNS5_1CILi128EEES8_NS7_ILi64EEEEEENS_6half_tEfNS_4arch4Sm80ELb0ELb0ELb1ELb1ELb0ELb0ELb0ELb0ELi2ELi4ELi4ELi4ELb0EEENS1_24CollectiveEpilogueBwdGQAISA_fSD_Li256ELb1ELb0EEENS1_19SingleTileSchedulerILb1ELb0ELb0ELi128EEEEEEEEEvNT_6ParamsE$_ZN4cute3eso3ESOILb0ELb0EJNS_6LayoutINS_5tupleIJNS3_IJNS_1CILi2EEES5_S5_EEES5_NS3_IJS5_S5_EEEEEENS3_IJNS3_IJNS4_ILi1EEENS4_ILi512EEEiEEENS4_ILi4096EEENS3_IJiiEEEEEEEENS_10ViewEngineINS_8smem_ptrIPN7cutlass6half_tEEEEEEEC2ERKSF_RKSM_:
[----:B------:R-:W-:Y:S02]  /*6220*/  IADD3 R5, R5, -c[0x0][0x20], RZ ;  /* 0x8000080005057a10 */ /* 0x000fe40007ffe0ff */
[----:B------:R-:W-:-:S03]  /*6230*/  IADD3 R4, R4, -c[0x0][0x20], RZ ;  /* 0x8000080004047a10 */ /* 0x000fc60007ffe0ff */
[----:B------:R1:W-:Y:S04]  /*6240*/  STL.64 [R5], R2 ;  /* 0x0000000205007387 */ /* 0x0003e80000100a00 */
[----:B------:R-:W-:Y:S04]  /*6250*/  STL [R5+0x8], R6 ;  /* 0x0000080605007387 */ /* 0x000fe80000100800 */
[----:B-1----:R-:W2:Y:S04]  /*6260*/  LDL.64 R2, [R4] ;  /* 0x0000000004027983 */ /* 0x002ea80000100a00 */
[----:B--2---:R1:W-:Y:S02]  /*6270*/  STL.64 [R5+0x10], R2 ;  /* 0x0000100205007387 */ /* 0x0043e40000100a00 */
[----:B-1----:R-:W-:-:S02]  /*6280*/  IMAD.MOV.U32 R2, RZ, RZ, R7 ;  /* 0x000000ffff027224 */ /* 0x002fc400078e0007 */
[----:B------:R-:W-:-:S04]  /*6290*/  IMAD.MOV.U32 R3, RZ, RZ, 0x0 ;  /* 0x00000000ff037424 */ /* 0x000fc800078e00ff */
[----:B------:R-:W-:Y:S05]  /*62a0*/  RET.REL.NODEC R2 `(_ZN7cutlass13device_kernelIN5flash19enable_sm80_to_sm89INS1_16FlashAttnBwdSm80INS1_25CollectiveMainloopBwdSm80ILi2ELi2EN4cute5tupleIJNS5_1CILi128EEES8_NS7_ILi64EEEEEENS_6half_tEfNS_4arch4Sm80ELb0ELb0ELb1ELb1ELb0ELb0ELb0ELb0ELi2ELi4ELi4ELi4ELb0EEENS1_24CollectiveEpilogueBwdGQAISA_fSD_Li256ELb1ELb0EEENS1_19SingleTileSchedulerILb1ELb0ELb0ELi128EEEEEEEEEvNT_6ParamsE) ;  /* 0xffff9d5002007950 */ /* 0x000fea0003c3ffff */
        .type           $_ZN7cutlass13device_kernelIN5flash19enable_sm80_to_sm89INS1_16FlashAttnBwdSm80INS1_25CollectiveMainloopBwdSm80ILi2ELi2EN4cute5tupleIJNS5_1CILi128EEES8_NS7_ILi64EEEEEENS_6half_tEfNS_4arch4Sm80ELb0ELb0ELb1ELb1ELb0ELb0ELb0ELb0ELi2ELi4ELi4ELi4ELb0EEENS1_24CollectiveEpilogueBwdGQAISA_fSD_Li256ELb1ELb0EEENS1_19SingleTileSchedulerILb1ELb0ELb0ELi128EEEEEEEEEvNT_6ParamsE$_ZN4cute3eso3ESOILb0ELb0EJNS_6LayoutINS_5tupleIJNS3_IJNS_1CILi2EEES5_S5_EEES5_NS3_IJS5_S5_EEEEEENS3_IJNS3_IJNS4_ILi1EEENS4_ILi512EEEiEEENS4_ILi4096EEENS3_IJiiEEEEEEEEjEEC2ERKSF_RKj,@function
        .size           $_ZN7cutlass13device_kernelIN5flash19enable_sm80_to_sm89INS1_16FlashAttnBwdSm80INS1_25CollectiveMainloopBwdSm80ILi2ELi2EN4cute5tupleIJNS5_1CILi128EEES8_NS7_ILi64EEEEEENS_6half_tEfNS_4arch4Sm80ELb0ELb0ELb1ELb1ELb0ELb0ELb0ELb0ELi2ELi4ELi4ELi4ELb0EEENS1_24CollectiveEpilogueBwdGQAISA_fSD_Li256ELb1ELb0EEENS1_19SingleTileSchedulerILb1ELb0ELb0ELi128EEEEEEEEEvNT_6ParamsE$_ZN4cute3eso3ESOILb0ELb0EJNS_6LayoutINS_5tupleIJNS3_IJNS_1CILi2EEES5_S5_EEES5_NS3_IJS5_S5_EEEEEENS3_IJNS3_IJNS4_ILi1EEENS4_ILi512EEEiEEENS4_ILi4096EEENS3_IJiiEEEEEEEEjEEC2ERKSF_RKj,($_ZN7cutlass13device_kernelIN5flash19enable_sm80_to_sm89INS1_16FlashAttnBwdSm80INS1_25CollectiveMainloopBwdSm80ILi2ELi2EN4cute5tupleIJNS5_1CILi128EEES8_NS7_ILi64EEEEEENS_6half_tEfNS_4arch4Sm80ELb0ELb0ELb1ELb1ELb0ELb0ELb0ELb0ELi2ELi4ELi4ELi4ELb0EEENS1_24CollectiveEpilogueBwdGQAISA_fSD_Li256ELb1ELb0EEENS1_19SingleTileSchedulerILb1ELb0ELb0ELi128EEEEEEEEEvNT_6ParamsE$_ZN4cute3eso3ESOILb0ELb0EJNS_6LayoutINS_5tupleIJNS3_IJNS_1CILi8EEENS4_ILi1EEEEEENS3_IJNS4_ILi2EEEEEEEEENS3_IJNS3_IJS6_NS4_ILi0EEEEEENS3_IJiEEEEEEEENS_10ViewEngineINS_8smem_ptrIPN7cutlass6half_tEEEEEEEC2ERKSF_RKSM_ - $_ZN7cutlass13device_kernelIN5flash19enable_sm80_to_sm89INS1_16FlashAttnBwdSm80INS1_25CollectiveMainloopBwdSm80ILi2ELi2EN4cute5tupleIJNS5_1CILi128EEES8_NS7_ILi64EEEEEENS_6half_tEfNS_4arch4Sm80ELb0ELb0ELb1ELb1ELb0ELb0ELb0ELb0ELi2ELi4ELi4ELi4ELb0EEENS1_24CollectiveEpilogueBwdGQAISA_fSD_Li256ELb1ELb0EEENS1_19SingleTileSchedulerILb1ELb0ELb0ELi128EEEEEEEEEvNT_6ParamsE$_ZN4cute3eso3ESOILb0ELb0EJNS_6LayoutINS_5tupleIJNS3_IJNS_1CILi2EEES5_S5_EEES5_NS3_IJS5_S5_EEEEEENS3_IJNS3_IJNS4_ILi1EEENS4_ILi512EEEiEEENS4_ILi4096EEENS3_IJiiEEEEEEEEjEEC2ERKSF_RKj)
$_ZN7cutlass13device_kernelIN5flash19enable_sm80_to_sm89INS1_16FlashAttnBwdSm80INS1_25CollectiveMainloopBwdSm80ILi2ELi2EN4cute5tupleIJNS5_1CILi128EEES8_NS7_ILi64EEEEEENS_6half_tEfNS_4arch4Sm80ELb0ELb0ELb1ELb1ELb0ELb0ELb0ELb0ELi2ELi4ELi4ELi4ELb0EEENS1_24CollectiveEpilogueBwdGQAISA_fSD_Li256ELb1ELb0EEENS1_19SingleTileSchedulerILb1ELb0ELb0ELi128EEEEEEEEEvNT_6ParamsE$_ZN4cute3eso3ESOILb0ELb0EJNS_6LayoutINS_5tupleIJNS3_IJNS_1CILi2EEES5_S5_EEES5_NS3_IJS5_S5_EEEEEENS3_IJNS3_IJNS4_ILi1EEENS4_ILi512EEEiEEENS4_ILi4096EEENS3_IJiiEEEEEEEEjEEC2ERKSF_RKj:
        /* <DEDUP_REMOVED lines=10> */
        .type           $_ZN7cutlass13device_kernelIN5flash19enable_sm80_to_sm89INS1_16FlashAttnBwdSm80INS1_25CollectiveMainloopBwdSm80ILi2ELi2EN4cute5tupleIJNS5_1CILi128EEES8_NS7_ILi64EEEEEENS_6half_tEfNS_4arch4Sm80ELb0ELb0ELb1ELb1ELb0ELb0ELb0ELb0ELi2ELi4ELi4ELi4ELb0EEENS1_24CollectiveEpilogueBwdGQAISA_fSD_Li256ELb1ELb0EEENS1_19SingleTileSchedulerILb1ELb0ELb0ELi128EEEEEEEEEvNT_6ParamsE$_ZN4cute3eso3ESOILb0ELb0EJNS_6LayoutINS_5tupleIJNS3_IJNS_1CILi8EEENS4_ILi1EEEEEENS3_IJNS4_ILi2EEEEEEEEENS3_IJNS3_IJS6_NS4_ILi0EEEEEENS3_IJiEEEEEEEENS_10ViewEngineINS_8smem_ptrIPN7cutlass6half_tEEEEEEEC2ERKSF_RKSM_,@function
        .size           $_ZN7cutlass13device_kernelIN5flash19enable_sm80_to_sm89INS1_16FlashAttnBwdSm80INS1_25CollectiveMainloopBwdSm80ILi2ELi2EN4cute5tupleIJNS5_1CILi128EEES8_NS7_ILi64EEEEEENS_6half_tEfNS_4arch4Sm80ELb0ELb0ELb1ELb1ELb0ELb0ELb0ELb0ELi2ELi4ELi4ELi4ELb0EEENS1_24CollectiveEpilogueBwdGQAISA_fSD_Li256ELb1ELb0EEENS1_19SingleTileSchedulerILb1ELb0ELb0ELi128EEEEEEEEEvNT_6ParamsE$_ZN4cute3eso3ESOILb0ELb0EJNS_6LayoutINS_5tupleIJNS3_IJNS_1CILi8EEENS4_ILi1EEEEEENS3_IJNS4_ILi2EEEEEEEEENS3_IJNS3_IJS6_NS4_ILi0EEEEEENS3_IJiEEEEEEEENS_10ViewEngineINS_8smem_ptrIPN7cutlass6half_tEEEEEEEC2ERKSF_RKSM_,($_ZN7cutlass13device_kernelIN5flash19enable_sm80_to_sm89INS1_16FlashAttnBwdSm80INS1_25CollectiveMainloopBwdSm80ILi2ELi2EN4cute5tupleIJNS5_1CILi128EEES8_NS7_ILi64EEEEEENS_6half_tEfNS_4arch4Sm80ELb0ELb0ELb1ELb1ELb0ELb0ELb0ELb0ELi2ELi4ELi4ELi4ELb0EEENS1_24CollectiveEpilogueBwdGQAISA_fSD_Li256ELb1ELb0EEENS1_19SingleTileSchedulerILb1ELb0ELb0ELi128EEEEEEEEEvNT_6ParamsE$_ZN4cute3eso3ESOILb0ELb0EJNS_6LayoutINS_5tupleIJNS3_IJNS_1CILi8EEENS4_ILi1EEEEEENS4_ILi2EEEEEENS3_IJNS3_IJS6_NS4_ILi0EEEEEEiEEEEENS_10ViewEngineINS_8smem_ptrIPN7cutlass6half_tEEEEEEEC2ERKSD_RKSK_ - $_ZN7cutlass13device_kernelIN5flash19enable_sm80_to_sm89INS1_16FlashAttnBwdSm80INS1_25CollectiveMainloopBwdSm80ILi2ELi2EN4cute5tupleIJNS5_1CILi128EEES8_NS7_ILi64EEEEEENS_6half_tEfNS_4arch4Sm80ELb0ELb0ELb1ELb1ELb0ELb0ELb0ELb0ELi2ELi4ELi4ELi4ELb0EEENS1_24CollectiveEpilogueBwdGQAISA_fSD_Li256ELb1ELb0EEENS1_19SingleTileSchedulerILb1ELb0ELb0ELi128EEEEEEEEEvNT_6ParamsE$_ZN4cute3eso3ESOILb0ELb0EJNS_6LayoutINS_5tupleIJNS3_IJNS_1CILi8EEENS4_ILi1EEEEEENS3_IJNS4_ILi2EEEEEEEEENS3_IJNS3_IJS6_NS4_ILi0EEEEEENS3_IJiEEEEEEEENS_10ViewEngineINS_8smem_ptrIPN7cutlass6half_tEEEEEEEC2ERKSF_RKSM_)
$_ZN7cutlass13device_kernelIN5flash19enable_sm80_to_sm89INS1_16FlashAttnBwdSm80INS1_25CollectiveMainloopBwdSm80ILi2ELi2EN4cute5tupleIJNS5_1CILi128EEES8_NS7_ILi64EEEEEENS_6half_tEfNS_4arch4Sm80ELb0ELb0ELb1ELb1ELb0ELb0ELb0ELb0ELi2ELi4ELi4ELi4ELb0EEENS1_24CollectiveEpilogueBwdGQAISA_fSD_Li256ELb1ELb0EEENS1_19SingleTileSchedulerILb1ELb0ELb0ELi128EEEEEEEEEvNT_6ParamsE$_ZN4cute3eso3ESOILb0ELb0EJNS_6LayoutINS_5tupleIJNS3_IJNS_1CILi8EEENS4_ILi1EEEEEENS3_IJNS4_ILi2EEEEEEEEENS3_IJNS3_IJS6_NS4_ILi0EEEEEENS3_IJiEEEEEEEENS_10ViewEngineINS_8smem_ptrIPN7cutlass6half_tEEEEEEEC2ERKSF_RKSM_:
[----:B------:R-:W-:Y:S02]  /*6350*/  IADD3 R37, R78, -c[0x0][0x20], RZ ;  /* 0x800008004e257a10 */ /* 0x000fe40007ffe0ff */
[----:B------:R-:W-:-:S03]  /*6360*/  IADD3 R36, R79, -c[0x0][0x20], RZ ;  /* 0x800008004f247a10 */ /* 0x000fc60007ffe0ff */
[----:B------:R1:W-:Y:S04]  /*6370*/  STL [R37], R39 ;  /* 0x0000002725007387 */ /* 0x0003e80000100800 */
[----:B------:R-:W2:Y:S01]  /*6380*/  LDL.64 R40, [R36] ;  /* 0x0000000024287983 */ /* 0x000ea20000100a00 */
[----:B-1----:R-:W-:-:S03]  /*6390*/  IMAD.MOV.U32 R39, RZ, RZ, 0x0 ;  /* 0x00000000ff277424 */ /* 0x002fc600078e00ff */
[----:B--2---:R1:W-:Y:S01]  /*63a0*/  STL.64 [R37+0x8], R40 ;  /* 0x0000082825007387 */ /* 0x0043e20000100a00 */
[----:B------:R-:W-:Y:S05]  /*63b0*/  RET.REL.NODEC R38 `(_ZN7cutlass13device_kernelIN5flash19enable_sm80_to_sm89INS1_16FlashAttnBwdSm80INS1_25CollectiveMainloopBwdSm80ILi2ELi2EN4cute5tupleIJNS5_1CILi128EEES8_NS7_ILi64EEEEEENS_6half_tEfNS_4arch4Sm80ELb0ELb0ELb1ELb1ELb0ELb0ELb0ELb0ELi2ELi4ELi4ELi4ELb0EEENS1_24CollectiveEpilogueBwdGQAISA_fSD_Li256ELb1ELb0EEENS1_19SingleTileSchedulerILb1ELb0ELb0ELi128EEEEEEEEEvNT_6ParamsE) ;  /* 0xffff9c4026007950 */ /* 0x000fea0003c3ffff */
        .type           $_ZN7cutlass13device_kernelIN5flash19enable_sm80_to_sm89INS1_16FlashAttnBwdSm80INS1_25CollectiveMainloopBwdSm80ILi2ELi2EN4cute5tupleIJNS5_1CILi128EEES8_NS7_ILi64EEEEEENS_6half_tEfNS_4arch4Sm80ELb0ELb0ELb1ELb1ELb0ELb0ELb0ELb0ELi2ELi4ELi4ELi4ELb0EEENS1_24CollectiveEpilogueBwdGQAISA_fSD_Li256ELb1ELb0EEENS1_19SingleTileSchedulerILb1ELb0ELb0ELi128EEEEEEEEEvNT_6ParamsE$_ZN4cute3eso3ESOILb0ELb0EJNS_6LayoutINS_5tupleIJNS3_IJNS_1CILi8EEENS4_ILi1EEEEEENS4_ILi2EEEEEENS3_IJNS3_IJS6_NS4_ILi0EEEEEEiEEEEENS_10ViewEngineINS_8smem_ptrIPN7cutlass6half_tEEEEEEEC2ERKSD_RKSK_,@function
        .size           $_ZN7cutlass13device_kernelIN5flash19enable_sm80_to_sm89INS1_16FlashAttnBwdSm80INS1_25CollectiveMainloopBwdSm80ILi2ELi2EN4cute5tupleIJNS5_1CILi128EEES8_NS7_ILi64EEEEEENS_6half_tEfNS_4arch4Sm80ELb0ELb0ELb1ELb1ELb0ELb0ELb0ELb0ELi2ELi4ELi4ELi4ELb0EEENS1_24CollectiveEpilogueBwdGQAISA_fSD_Li256ELb1ELb0EEENS1_19SingleTileSchedulerILb1ELb0ELb0ELi128EEEEEEEEEvNT_6ParamsE$_ZN4cute3eso3ESOILb0ELb0EJNS_6LayoutINS_5tupleIJNS3_IJNS_1CILi8EEENS4_ILi1EEEEEENS4_ILi2EEEEEENS3_IJNS3_IJS6_NS4_ILi0EEEEEEiEEEEENS_10ViewEngineINS_8smem_ptrIPN7cutlass6half_tEEEEEEEC2ERKSD_RKSK_,($_ZN7cutlass13device_kernelIN5flash19enable_sm80_to_sm89INS1_16FlashAttnBwdSm80INS1_25CollectiveMainloopBwdSm80ILi2ELi2EN4cute5tupleIJNS5_1CILi128EEES8_NS7_ILi64EEEEEENS_6half_tEfNS_4arch4Sm80ELb0ELb0ELb1ELb1ELb0ELb0ELb0ELb0ELi2ELi4ELi4ELi4ELb0EEENS1_24CollectiveEpilogueBwdGQAISA_fSD_Li256ELb1ELb0EEENS1_19SingleTileSchedulerILb1ELb0ELb0ELi128EEEEEEEEEvNT_6ParamsE$_ZN4cute3eso3ESOILb0ELb0EJNS_6LayoutINS_5tupleIJNS3_IJNS_1CILi8EEENS4_ILi1EEEEEENS4_ILi2EEEEEENS3_IJNS3_IJS6_NS4_ILi0EEEEEEiEEEEEiEEC2ERKSD_RKi - $_ZN7cutlass13device_kernelIN5flash19enable_sm80_to_sm89INS1_16FlashAttnBwdSm80INS1_25CollectiveMainloopBwdSm80ILi2ELi2EN4cute5tupleIJNS5_1CILi128EEES8_NS7_ILi64EEEEEENS_6half_tEfNS_4arch4Sm80ELb0ELb0ELb1ELb1ELb0ELb0ELb0ELb0ELi2ELi4ELi4ELi4ELb0EEENS1_24CollectiveEpilogueBwdGQAISA_fSD_Li256ELb1ELb0EEENS1_19SingleTileSchedulerILb1ELb0ELb0ELi128EEEEEEEEEvNT_6ParamsE$_ZN4cute3eso3ESOILb0ELb0EJNS_6LayoutINS_5tupleIJNS3_IJNS_1CILi8EEENS4_ILi1EEEEEENS4_ILi2EEEEEENS3_IJNS3_IJS6_NS4_ILi0EEEEEEiEEEEENS_10ViewEngineINS_8smem_ptrIPN7cutlass6half_tEEEEEEEC2ERKSD_RKSK_)
$_ZN7cutlass13device_kernelIN5flash19enable_sm80_to_sm89INS1_16FlashAttnBwdSm80INS1_25CollectiveMainloopBwdSm80ILi2ELi2EN4cute5tupleIJNS5_1CILi128EEES8_NS7_ILi64EEEEEENS_6half_tEfNS_4arch4Sm80ELb0ELb0ELb1ELb1ELb0ELb0ELb0ELb0ELi2ELi4ELi4ELi4ELb0EEENS1_24CollectiveEpilogueBwdGQAISA_fSD_Li256ELb1ELb0EEENS1_19SingleTileSchedulerILb1ELb0ELb0ELi128EEEEEEEEEvNT_6ParamsE$_ZN4cute3eso3ESOILb0ELb0EJNS_6LayoutINS_5tupleIJNS3_IJNS_1CILi8EEENS4_ILi1EEEEEENS4_ILi2EEEEEENS3_IJNS3_IJS6_NS4_ILi0EEEEEEiEEEEENS_10ViewEngineINS_8smem_ptrIPN7cutlass6half_tEEEEEEEC2ERKSD_RKSK_:
[----:B------:R-:W-:Y:S02]  /*63c0*/  IADD3 R3, R78, -c[0x0][0x20], RZ ;  /* 0x800008004e037a10 */ /* 0x000fe40007ffe0ff */
[----:B------:R-:W-:-:S03]  /*63d0*/  IADD3 R2, R79, -c[0x0][0x20], RZ ;  /* 0x800008004f027a10 */ /* 0x000fc60007ffe0ff */
[----:B------:R-:W-:Y:S04]  /*63e0*/  STL [R3], R36 ;  /* 0x0000002403007387 */ /* 0x000fe80000100800 */
[----:B------:R1:W2:Y:S02]  /*63f0*/  LDL.64 R38, [R2] ;  /* 0x0000000002267983 */ /* 0x0002a40000100a00 */
[----:B-1----:R-:W-:Y:S02]  /*6400*/  IMAD.MOV.U32 R2, RZ, RZ, R37 ;  /* 0x000000ffff027224 */ /* 0x002fe400078e0025 */
[----:B--2---:R1:W-:Y:S02]  /*6410*/  STL.64 [R3+0x8], R38 ;  /* 0x0000082603007387 */ /* 0x0043e40000100a00 */
[----:B-1----:R-:W-:-:S04]  /*6420*/  IMAD.MOV.U32 R3, RZ, RZ, 0x0 ;  /* 0x00000000ff037424 */ /* 0x002fc800078e00ff */
[----:B------:R-:W-:Y:S05]  /*6430*/  RET.REL.NODEC R2 `(_ZN7cutlass13device_kernelIN5flash19enable_sm80_to_sm89INS1_16FlashAttnBwdSm80INS1_25CollectiveMainloopBwdSm80ILi2ELi2EN4cute5tupleIJNS5_1CILi128EEES8_NS7_ILi64EEEEEENS_6half_tEfNS_4arch4Sm80ELb0ELb0ELb1ELb1ELb0ELb0ELb0ELb0ELi2ELi4ELi4ELi4ELb0EEENS1_24CollectiveEpilogueBwdGQAISA_fSD_Li256ELb1ELb0EEENS1_19SingleTileSchedulerILb1ELb0ELb0ELi128EEEEEEEEEvNT_6ParamsE) ;  /* 0xffff9bc002007950 */ /* 0x000fea0003c3ffff */
        .type           $_ZN7cutlass13device_kernelIN5flash19enable_sm80_to_sm89INS1_16FlashAttnBwdSm80INS1_25CollectiveMainloopBwdSm80ILi2ELi2EN4cute5tupleIJNS5_1CILi128EEES8_NS7_ILi64EEEEEENS_6half_tEfNS_4arch4Sm80ELb0ELb0ELb1ELb1ELb0ELb0ELb0ELb0ELi2ELi4ELi4ELi4ELb0EEENS1_24CollectiveEpilogueBwdGQAISA_fSD_Li256ELb1ELb0EEENS1_19SingleTileSchedulerILb1ELb0ELb0ELi128EEEEEEEEEvNT_6ParamsE$_ZN4cute3eso3ESOILb0ELb0EJNS_6LayoutINS_5tupleIJNS3_IJNS_1CILi8EEENS4_ILi1EEEEEENS4_ILi2EEEEEENS3_IJNS3_IJS6_NS4_ILi0EEEEEEiEEEEEiEEC2ERKSD_RKi,@function
        .size           $_ZN7cutlass13device_kernelIN5flash19enable_sm80_to_sm89INS1_16FlashAttnBwdSm80INS1_25CollectiveMainloopBwdSm80ILi2ELi2EN4cute5tupleIJNS5_1CILi128EEES8_NS7_ILi64EEEEEENS_6half_tEfNS_4arch4Sm80ELb0ELb0ELb1ELb1ELb0ELb0ELb0ELb0ELi2ELi4ELi4ELi4ELb0EEENS1_24CollectiveEpilogueBwdGQAISA_fSD_Li256ELb1ELb0EEENS1_19SingleTileSchedulerILb1ELb0ELb0ELi128EEEEEEEEEvNT_6ParamsE$_ZN4cute3eso3ESOILb0ELb0EJNS_6LayoutINS_5tupleIJNS3_IJNS_1CILi8EEENS4_ILi1EEEEEENS4_ILi2EEEEEENS3_IJNS3_IJS6_NS4_ILi0EEEEEEiEEEEEiEEC2ERKSD_RKi,($_ZN7cutlass13device_kernelIN5flash19enable_sm80_to_sm89INS1_16FlashAttnBwdSm80INS1_25CollectiveMainloopBwdSm80ILi2ELi2EN4cute5tupleIJNS5_1CILi128EEES8_NS7_ILi64EEEEEENS_6half_tEfNS_4arch4Sm80ELb0ELb0ELb1ELb1ELb0ELb0ELb0ELb0ELi2ELi4ELi4ELi4ELb0EEENS1_24CollectiveEpilogueBwdGQAISA_fSD_Li256ELb1ELb0EEENS1_19SingleTileSchedulerILb1ELb0ELb0ELi128EEEEEEEEEvNT_6ParamsE$_ZN4cute3eso3ESOILb0ELb0EJNS_6LayoutINS_5tupleIJNS3_IJNS_1CILi8EEENS4_ILi1EEEEEENS4_ILi2EEENS3_IJS8_S8_EEEEEENS3_IJNS3_IJS6_NS4_ILi0EEEEEENS4_ILi4096EEENS3_IJiiEEEEEEEENS_10ViewEngineINS_8smem_ptrIPN7cutlass6half_tEEEEEEEC2ERKSG_RKSN_ - $_ZN7cutlass13device_kernelIN5flash19enable_sm80_to_sm89INS1_16FlashAttnBwdSm80INS1_25CollectiveMainloopBwdSm80ILi2ELi2EN4cute5tupleIJNS5_1CILi128EEES8_NS7_ILi64EEEEEENS_6half_tEfNS_4arch4Sm80ELb0ELb0ELb1ELb1ELb0ELb0ELb0ELb0ELi2ELi4ELi4ELi4ELb0EEENS1_24CollectiveEpilogueBwdGQAISA_fSD_Li256ELb1ELb0EEENS1_19SingleTileSchedulerILb1ELb0ELb0ELi128EEEEEEEEEvNT_6ParamsE$_ZN4cute3eso3ESOILb0ELb0EJNS_6LayoutINS_5tupleIJNS3_IJNS_1CILi8EEENS4_ILi1EEEEEENS4_ILi2EEEEEENS3_IJNS3_IJS6_NS4_ILi0EEEEEEiEEEEEiEEC2ERKSD_RKi)
$_ZN7cutlass13device_kernelIN5flash19enable_sm80_to_sm89INS1_16FlashAttnBwdSm80INS1_25CollectiveMainloopBwdSm80ILi2ELi2EN4cute5tupleIJNS5_1CILi128EEES8_NS7_ILi64EEEEEENS_6half_tEfNS_4arch4Sm80ELb0ELb0ELb1ELb1ELb0ELb0ELb0ELb0ELi2ELi4ELi4ELi4ELb0EEENS1_24CollectiveEpilogueBwdGQAISA_fSD_Li256ELb1ELb0EEENS1_19SingleTileSchedulerILb1ELb0ELb0ELi128EEEEEEEEEvNT_6ParamsE$_ZN4cute3eso3ESOILb0ELb0EJNS_6LayoutINS_5tupleIJNS3_IJNS_1CILi8EEENS4_ILi1EEEEEENS4_ILi2EEEEEENS3_IJNS3_IJS6_NS4_ILi0EEEEEEiEEEEEiEEC2ERKSD_RKi:
[----:B------:R-:W-:Y:S02]  /*6440*/  IADD3 R3, R78, -c[0x0][0x20], RZ ;  /* 0x800008004e037a10 */ /* 0x000fe40007ffe0ff */
[----:B------:R-:W-:-:S03]  /*6450*/  IADD3 R2, R79, -c[0x0][0x20], RZ ;  /* 0x800008004f027a10 */ /* 0x000fc60007ffe0ff */
[----:B------:R1:W-:Y:S04]  /*6460*/  STL [R3], R37 ;  /* 0x0000002503007387 */ /* 0x0003e80000100800 */
[----:B------:R-:W2:Y:S01]  /*6470*/  LDL R2, [R2] ;  /* 0x0000000002027983 */ /* 0x000ea20000100800 */
[----:B-1----:R-:W-:-:S03]  /*6480*/  IMAD.MOV.U32 R37, RZ, RZ, 0x0 ;  /* 0x00000000ff257424 */ /* 0x002fc600078e00ff */
[----:B--2---:R1:W-:Y:S01]  /*6490*/  STL [R3+0x4], R2 ;  /* 0x0000040203007387 */ /* 0x0043e20000100800 */
[----:B------:R-:W-:Y:S05]  /*64a0*/  RET.REL.NODEC R36 `(_ZN7cutlass13device_kernelIN5flash19enable_sm80_to_sm89INS1_16FlashAttnBwdSm80INS1_25CollectiveMainloopBwdSm80ILi2ELi2EN4cute5tupleIJNS5_1CILi128EEES8_NS7_ILi64EEEEEENS_6half_tEfNS_4arch4Sm80ELb0ELb0ELb1ELb1ELb0ELb0ELb0ELb0ELi2ELi4ELi4ELi4ELb0EEENS1_24CollectiveEpilogueBwdGQAISA_fSD_Li256ELb1ELb0EEENS1_19SingleTileSchedulerILb1ELb0ELb0ELi128EEEEEEEEEvNT_6ParamsE) ;  /* 0xffff9b5024007950 */ /* 0x000fea0003c3ffff */
        .type           $_ZN7cutlass13device_kernelIN5flash19enable_sm80_to_sm89INS1_16FlashAttnBwdSm80INS1_25CollectiveMainloopBwdSm80ILi2ELi2EN4cute5tupleIJNS5_1CILi128EEES8_NS7_ILi64EEEEEENS_6half_tEfNS_4arch4Sm80ELb0ELb0ELb1ELb1ELb0ELb0ELb0ELb0ELi2ELi4ELi4ELi4ELb0EEENS1_24CollectiveEpilogueBwdGQAISA_fSD_Li256ELb1ELb0EEENS1_19SingleTileSchedulerILb1ELb0ELb0ELi128EEEEEEEEEvNT_6ParamsE$_ZN4cute3eso3ESOILb0ELb0EJNS_6LayoutINS_5tupleIJNS3_IJNS_1CILi8EEENS4_ILi1EEEEEENS4_ILi2EEENS3_IJS8_S8_EEEEEENS3_IJNS3_IJS6_NS4_ILi0EEEEEENS4_ILi4096EEENS3_IJiiEEEEEEEENS_10ViewEngineINS_8smem_ptrIPN7cutlass6half_tEEEEEEEC2ERKSG_RKSN_,@function
        .size           $_ZN7cutlass13device_kernelIN5flash19enable_sm80_to_sm89INS1_16FlashAttnBwdSm80INS1_25CollectiveMainloopBwdSm80ILi2ELi2EN4cute5tupleIJNS5_1CILi128EEES8_NS7_ILi64EEEEEENS_6half_tEfNS_4arch4Sm80ELb0ELb0ELb1ELb1ELb0ELb0ELb0ELb0ELi2ELi4ELi4ELi4ELb0EEENS1_24CollectiveEpilogueBwdGQAISA_fSD_Li256ELb1ELb0EEENS1_19SingleTileSchedulerILb1ELb0ELb0ELi128EEEEEEEEEvNT_6ParamsE$_ZN4cute3eso3ESOILb0ELb0EJNS_6LayoutINS_5tupleIJNS3_IJNS_1CILi8EEENS4_ILi1EEEEEENS4_ILi2EEENS3_IJS8_S8_EEEEEENS3_IJNS3_IJS6_NS4_ILi0EEEEEENS4_ILi4096EEENS3_IJiiEEEEEEEENS_10ViewEngineINS_8smem_ptrIPN7cutlass6half_tEEEEEEEC2ERKSG_RKSN_,($_ZN7cutlass13device_kernelIN5flash19enable_sm80_to_sm89INS1_16FlashAttnBwdSm80INS1_25CollectiveMainloopBwdSm80ILi2ELi2EN4cute5tupleIJNS5_1CILi128EEES8_NS7_ILi64EEEEEENS_6half_tEfNS_4arch4Sm80ELb0ELb0ELb1ELb1ELb0ELb0ELb0ELb0ELi2ELi4ELi4ELi4ELb0EEENS1_24CollectiveEpilogueBwdGQAISA_fSD_Li256ELb1ELb0EEENS1_19SingleTileSchedulerILb1ELb0ELb0ELi128EEEEEEEEEvNT_6ParamsE$_ZN4cute3eso3ESOILb0ELb0EJNS_6LayoutINS_5tupleIJNS3_IJNS_1CILi8EEENS4_ILi1EEEEEENS4_ILi2EEENS3_IJS8_S8_EEEEEENS3_IJNS3_IJS6_NS4_ILi0EEEEEENS4_ILi4096EEENS3_IJiiEEEEEEEEiEEC2ERKSG_RKi - $_ZN7cutlass13device_kernelIN5flash19enable_sm80_to_sm89INS1_16FlashAttnBwdSm80INS1_25CollectiveMainloopBwdSm80ILi2ELi2EN4cute5tupleIJNS5_1CILi128EEES8_NS7_ILi64EEEEEENS_6half_tEfNS_4arch4Sm80ELb0ELb0ELb1ELb1ELb0ELb0ELb0ELb0ELi2ELi4ELi4ELi4ELb0EEENS1_24CollectiveEpilogueBwdGQAISA_fSD_Li256ELb1ELb0EEENS1_19SingleTileSchedulerILb1ELb0ELb0ELi128EEEEEEEEEvNT_6ParamsE$_ZN4cute3eso3ESOILb0ELb0EJNS_6LayoutINS_5tupleIJNS3_IJNS_1CILi8EEENS4_ILi1EEEEEENS4_ILi2EEENS3_IJS8_S8_EEEEEENS3_IJNS3_IJS6_NS4_ILi0EEEEEENS4_ILi4096EEENS3_IJiiEEEEEEEENS_10ViewEngineINS_8smem_ptrIPN7cutlass6half_tEEEEEEEC2ERKSG_RKSN_)
$_ZN7cutlass13device_kernelIN5flash19enable_sm80_to_sm89INS1_16FlashAttnBwdSm80INS1_25CollectiveMainloopBwdSm80ILi2ELi2EN4cute5tupleIJNS5_1CILi128EEES8_NS7_ILi64EEEEEENS_6half_tEfNS_4arch4Sm80ELb0ELb0ELb1ELb1ELb0ELb0ELb0ELb0ELi2ELi4ELi4ELi4ELb0EEENS1_24CollectiveEpilogueBwdGQAISA_fSD_Li256ELb1ELb0EEENS1_19SingleTileSchedulerILb1ELb0ELb0ELi128EEEEEEEEEvNT_6ParamsE$_ZN4cute3eso3ESOILb0ELb0EJNS_6LayoutINS_5tupleIJNS3_IJNS_1CILi8EEENS4_ILi1EEEEEENS4_ILi2EEENS3_IJS8_S8_EEEEEENS3_IJNS3_IJS6_NS4_ILi0EEEEEENS4_ILi4096EEENS3_IJiiEEEEEEEENS_10ViewEngineINS_8smem_ptrIPN7cutlass6half_tEEEEEEEC2ERKSG_RKSN_:
[----:B------:R-:W-:Y:S02]  /*64b0*/  IADD3 R3, R3, -c[0x0][0x20], RZ ;  /* 0x8000080003037a10 */ /* 0x000fe40007ffe0ff */
[----:B------:R-:W-:-:S03]  /*64c0*/  IADD3 R2, R2, -c[0x0][0x20], RZ ;  /* 0x8000080002027a10 */ /* 0x000fc60007ffe0ff */
[----:B------:R1:W-:Y:S04]  /*64d0*/  STL.64 [R3], R4 ;  /* 0x0000000403007387 */ /* 0x0003e80000100a00 */
[----:B-1----:R-:W2:Y:S01]  /*64e0*/  LDL.64 R4, [R2] ;  /* 0x0000000002047983 */ /* 0x002ea20000100a00 */
[----:B------:R-:W-:-:S03]  /*64f0*/  IMAD.MOV.U32 R7, RZ, RZ, 0x0 ;  /* 0x00000000ff077424 */ /* 0x000fc600078e00ff */
[----:B--2---:R1:W-:Y:S01]  /*6500*/  STL.64 [R3+0x8], R4 ;  /* 0x0000080403007387 */ /* 0x0043e20000100a00 */
[----:B------:R-:W-:Y:S05]  /*6510*/  RET.REL.NODEC R6 `(_ZN7cutlass13device_kernelIN5flash19enable_sm80_to_sm89INS1_16FlashAttnBwdSm80INS1_25CollectiveMainloopBwdSm80ILi2ELi2EN4cute5tupleIJNS5_1CILi128EEES8_NS7_ILi64EEEEEENS_6half_tEfNS_4arch4Sm80ELb0ELb0ELb1ELb1ELb0ELb0ELb0ELb0ELi2ELi4ELi4ELi4ELb0EEENS1_24CollectiveEpilogueBwdGQAISA_fSD_Li256ELb1ELb0EEENS1_19SingleTileSchedulerILb1ELb0ELb0ELi128EEEEEEEEEvNT_6ParamsE) ;  /* 0xffff9ae006007950 */ /* 0x000fea0003c3ffff */
        .type           $_ZN7cutlass13device_kernelIN5flash19enable_sm80_to_sm89INS1_16FlashAttnBwdSm80INS1_25CollectiveMainloopBwdSm80ILi2ELi2EN4cute5tupleIJNS5_1CILi128EEES8_NS7_ILi64EEEEEENS_6half_tEfNS_4arch4Sm80ELb0ELb0ELb1ELb1ELb0ELb0ELb0ELb0ELi2ELi4ELi4ELi4ELb0EEENS1_24CollectiveEpilogueBwdGQAISA_fSD_Li256ELb1ELb0EEENS1_19SingleTileSchedulerILb1ELb0ELb0ELi128EEEEEEEEEvNT_6ParamsE$_ZN4cute3eso3ESOILb0ELb0EJNS_6LayoutINS_5tupleIJNS3_IJNS_1CILi8EEENS4_ILi1EEEEEENS4_ILi2EEENS3_IJS8_S8_EEEEEENS3_IJNS3_IJS6_NS4_ILi0EEEEEENS4_ILi4096EEENS3_IJiiEEEEEEEEiEEC2ERKSG_RKi,@function
        .size           $_ZN7cutlass13device_kernelIN5flash19enable_sm80_to_sm89INS1_16FlashAttnBwdSm80INS1_25CollectiveMainloopBwdSm80ILi2ELi2EN4cute5tupleIJNS5_1CILi128EEES8_NS7_ILi64EEEEEENS_6half_tEfNS_4arch4Sm80ELb0ELb0ELb1ELb1ELb0ELb0ELb0ELb0ELi2ELi4ELi4ELi4ELb0EEENS1_24CollectiveEpilogueBwdGQAISA_fSD_Li256ELb1ELb0EEENS1_19SingleTileSchedulerILb1ELb0ELb0ELi128EEEEEEEEEvNT_6ParamsE$_ZN4cute3eso3ESOILb0ELb0EJNS_6LayoutINS_5tupleIJNS3_IJNS_1CILi8EEENS4_ILi1EEEEEENS4_ILi2EEENS3_IJS8_S8_EEEEEENS3_IJNS3_IJS6_NS4_ILi0EEEEEENS4_ILi4096EEENS3_IJiiEEEEEEEEiEEC2ERKSG_RKi,($_ZN7cutlass13device_kernelIN5flash19enable_sm80_to_sm89INS1_16FlashAttnBwdSm80INS1_25CollectiveMainloopBwdSm80ILi2ELi2EN4cute5tupleIJNS5_1CILi128EEES8_NS7_ILi64EEEEEENS_6half_tEfNS_4arch4Sm80ELb0ELb0ELb1ELb1ELb0ELb0ELb0ELb0ELi2ELi4ELi4ELi4ELb0EEENS1_24CollectiveEpilogueBwdGQAISA_fSD_Li256ELb1ELb0EEENS1_19SingleTileSchedulerILb1ELb0ELb0ELi128EEEEEEEEEvNT_6ParamsE$_ZN4cute3eso3ESOILb0ELb0EJNS_6LayoutINS_5tupleIJNS3_IJNS_1CILi8EEENS4_ILi1EEEEEENS4_ILi2EEES5_EEENS3_IJNS3_IJS6_NS4_ILi0EEEEEEiNS4_ILi1024EEEEEEEENS_10ViewEngineINS_8smem_ptrIPN7cutlass6half_tEEEEEEEC2ERKSE_RKSL_ - $_ZN7cutlass13device_kernelIN5flash19enable_sm80_to_sm89INS1_16FlashAttnBwdSm80INS1_25CollectiveMainloopBwdSm80ILi2ELi2EN4cute5tupleIJNS5_1CILi128EEES8_NS7_ILi64EEEEEENS_6half_tEfNS_4arch4Sm80ELb0ELb0ELb1ELb1ELb0ELb0ELb0ELb0ELi2ELi4ELi4ELi4ELb0EEENS1_24CollectiveEpilogueBwdGQAISA_fSD_Li256ELb1ELb0EEENS1_19SingleTileSchedulerILb1ELb0ELb0ELi128EEEEEEEEEvNT_6ParamsE$_ZN4cute3eso3ESOILb0ELb0EJNS_6LayoutINS_5tupleIJNS3_IJNS_1CILi8EEENS4_ILi1EEEEEENS4_ILi2EEENS3_IJS8_S8_EEEEEENS3_IJNS3_IJS6_NS4_ILi0EEEEEENS4_ILi4096EEENS3_IJiiEEEEEEEEiEEC2ERKSG_RKi)
$_ZN7cutlass13device_kernelIN5flash19enable_sm80_to_sm89INS1_16FlashAttnBwdSm80INS1_25CollectiveMainloopBwdSm80ILi2ELi2EN4cute5tupleIJNS5_1CILi128EEES8_NS7_ILi64EEEEEENS_6half_tEfNS_4arch4Sm80ELb0ELb0ELb1ELb1ELb0ELb0ELb0ELb0ELi2ELi4ELi4ELi4ELb0EEENS1_24CollectiveEpilogueBwdGQAISA_fSD_Li256ELb1ELb0EEENS1_19SingleTileSchedulerILb1ELb0ELb0ELi128EEEEEEEEEvNT_6ParamsE$_ZN4cute3eso3ESOILb0ELb0EJNS_6LayoutINS_5tupleIJNS3_IJNS_1CILi8EEENS4_ILi1EEEEEENS4_ILi2EEENS3_IJS8_S8_EEEEEENS3_IJNS3_IJS6_NS4_ILi0EEEEEENS4_ILi4096EEENS3_IJiiEEEEEEEEiEEC2ERKSG_RKi:
[----:B------:R-:W-:Y:S02]  /*6520*/  IADD3 R5, R5, -c[0x0][0x20], RZ ;  /* 0x8000080005057a10 */ /* 0x000fe40007ffe0ff */
[----:B------:R-:W-:-:S03]  /*6530*/  IADD3 R4, R4, -c[0x0][0x20], RZ ;  /* 0x8000080004047a10 */ /* 0x000fc60007ffe0ff */
[----:B------:R1:W-:Y:S04]  /*6540*/  STL [R5], R2 ;  /* 0x0000000205007387 */ /* 0x0003e80000100800 */
[----:B------:R1:W-:Y:S04]  /*6550*/  STL [R5+0x4], R3 ;  /* 0x0000040305007387 */ /* 0x0003e80000100800 */
[----:B------:R-:W2:Y:S01]  /*6560*/  LDL R4, [R4] ;  /* 0x0000000004047983 */ /* 0x000ea20000100800 */
[----:B------:R-:W-:-:S03]  /*6570*/  IMAD.MOV.U32 R7, RZ, RZ, 0x0 ;  /* 0x00000000ff077424 */ /* 0x000fc600078e00ff */
[----:B--2---:R1:W-:Y:S01]  /*6580*/  STL [R5+0x8], R4 ;  /* 0x0000080405007387 */ /* 0x0043e20000100800 */
[----:B------:R-:W-:Y:S05]  /*6590*/  RET.REL.NODEC R6 `(_ZN7cutlass13device_kernelIN5flash19enable_sm80_to_sm89INS1_16FlashAttnBwdSm80INS1_25CollectiveMainloopBwdSm80ILi2ELi2EN4cute5tupleIJNS5_1CILi128EEES8_NS7_ILi64EEEEEENS_6half_tEfNS_4arch4Sm80ELb0ELb0ELb1ELb1ELb0ELb0ELb0ELb0ELi2ELi4ELi4ELi4ELb0EEENS1_24CollectiveEpilogueBwdGQAISA_fSD_Li256ELb1ELb0EEENS1_19SingleTileSchedulerILb1ELb0ELb0ELi128EEEEEEEEEvNT_6ParamsE) ;  /* 0xffff9a6006007950 */ /* 0x000fea0003c3ffff */
        .type           $_ZN7cutlass13device_kernelIN5flash19enable_sm80_to_sm89INS1_16FlashAttnBwdSm80INS1_25CollectiveMainloopBwdSm80ILi2ELi2EN4cute5tupleIJNS5_1CILi128EEES8_NS7_ILi64EEEEEENS_6half_tEfNS_4arch4Sm80ELb0ELb0ELb1ELb1ELb0ELb0ELb0ELb0ELi2ELi4ELi4ELi4ELb0EEENS1_24CollectiveEpilogueBwdGQAISA_fSD_Li256ELb1ELb0EEENS1_19SingleTileSchedulerILb1ELb0ELb0ELi128EEEEEEEEEvNT_6ParamsE$_ZN4cute3eso3ESOILb0ELb0EJNS_6LayoutINS_5tupleIJNS3_IJNS_1CILi8EEENS4_ILi1EEEEEENS4_ILi2EEES5_EEENS3_IJNS3_IJS6_NS4_ILi0EEEEEEiNS4_ILi1024EEEEEEEENS_10ViewEngineINS_8smem_ptrIPN7cutlass6half_tEEEEEEEC2ERKSE_RKSL_,@function
        .size           $_ZN7cutlass13device_kernelIN5flash19enable_sm80_to_sm89INS1_16FlashAttnBwdSm80INS1_25CollectiveMainloopBwdSm80ILi2ELi2EN4cute5tupleIJNS5_1CILi128EEES8_NS7_ILi64EEEEEENS_6half_tEfNS_4arch4Sm80ELb0ELb0ELb1ELb1ELb0ELb0ELb0ELb0ELi2ELi4ELi4ELi4ELb0EEENS1_24CollectiveEpilogueBwdGQAISA_fSD_Li256ELb1ELb0EEENS1_19SingleTileSchedulerILb1ELb0ELb0ELi128EEEEEEEEEvNT_6ParamsE$_ZN4cute3eso3ESOILb0ELb0EJNS_6LayoutINS_5tupleIJNS3_IJNS_1CILi8EEENS4_ILi1EEEEEENS4_ILi2EEES5_EEENS3_IJNS3_IJS6_NS4_ILi0EEEEEEiNS4_ILi1024EEEEEEEENS_10ViewEngineINS_8smem_ptrIPN7cutlass6half_tEEEEEEEC2ERKSE_RKSL_,($_ZN7cutlass13device_kernelIN5flash19enable_sm80_to_sm89INS1_16FlashAttnBwdSm80INS1_25CollectiveMainloopBwdSm80ILi2ELi2EN4cute5tupleIJNS5_1CILi128EEES8_NS7_ILi64EEEEEENS_6half_tEfNS_4arch4Sm80ELb0ELb0ELb1ELb1ELb0ELb0ELb0ELb0ELi2ELi4ELi4ELi4ELb0EEENS1_24CollectiveEpilogueBwdGQAISA_fSD_Li256ELb1ELb0EEENS1_19SingleTileSchedulerILb1ELb0ELb0ELi128EEEEEEEEEvNT_6ParamsE$_ZN4cute3eso3ESOILb0ELb0EJNS_6LayoutINS_5tupleIJNS3_IJNS_1CILi8EEENS4_ILi1EEEEEENS4_ILi2EEES5_EEENS3_IJNS3_IJS6_NS4_ILi0EEEEEEiNS4_ILi1024EEEEEEEEiEEC2ERKSE_RKi - $_ZN7cutlass13device_kernelIN5flash19enable_sm80_to_sm89INS1_16FlashAttnBwdSm80INS1_25CollectiveMainloopBwdSm80ILi2ELi2EN4cute5tupleIJNS5_1CILi128EEES8_NS7_ILi64EEEEEENS_6half_tEfNS_4arch4Sm80ELb0ELb0ELb1ELb1ELb0ELb0ELb0ELb0ELi2ELi4ELi4ELi4ELb0EEENS1_24CollectiveEpilogueBwdGQAISA_fSD_Li256ELb1ELb0EEENS1_19SingleTileSchedulerILb1ELb0ELb0ELi128EEEEEEEEEvNT_6ParamsE$_ZN4cute3eso3ESOILb0ELb0EJNS_6LayoutINS_5tupleIJNS3_IJNS_1CILi8EEENS4_ILi1EEEEEENS4_ILi2EEES5_EEENS3_IJNS3_IJS6_NS4_ILi0EEEEEEiNS4_ILi1024EEEEEEEENS_10ViewEngineINS_8smem_ptrIPN7cutlass6half_tEEEEEEEC2ERKSE_RKSL_)
$_ZN7cutlass13device_kernelIN5flash19enable_sm80_to_sm89INS1_16FlashAttnBwdSm80INS1_25CollectiveMainloopBwdSm80ILi2ELi2EN4cute5tupleIJNS5_1CILi128EEES8_NS7_ILi64EEEEEENS_6half_tEfNS_4arch4Sm80ELb0ELb0ELb1ELb1ELb0ELb0ELb0ELb0ELi2ELi4ELi4ELi4ELb0EEENS1_24CollectiveEpilogueBwdGQAISA_fSD_Li256ELb1ELb0EEENS1_19SingleTileSchedulerILb1ELb0ELb0ELi128EEEEEEEEEvNT_6ParamsE$_ZN4cute3eso3ESOILb0ELb0EJNS_6LayoutINS_5tupleIJNS3_IJNS_1CILi8EEENS4_ILi1EEEEEENS4_ILi2EEES5_EEENS3_IJNS3_IJS6_NS4_ILi0EEEEEEiNS4_ILi1024EEEEEEEENS_10ViewEngineINS_8smem_ptrIPN7cutlass6half_tEEEEEEEC2ERKSE_RKSL_:
[----:B------:R-:W-:Y:S02]  /*65a0*/  IADD3 R2, R2, -c[0x0][0x20], RZ ;  /* 0x8000080002027a10 */ /* 0x000fe40007ffe0ff */
[----:B------:R-:W-:-:S03]  /*65b0*/  IADD3 R0, R0, -c[0x0][0x20], RZ ;  /* 0x8000080000007a10 */ /* 0x000fc60007ffe0ff */
[----:B------:R1:W-:Y:S04]  /*65c0*/  STL [R2], R4 ;  /* 0x0000000402007387 */ /* 0x0003e80000100800 */
[----:B-1----:R-:W2:Y:S04]  /*65d0*/  LDL.64 R4, [R0] ;  /* 0x0000000000047983 */ /* 0x002ea80000100a00 */
[----:B--2---:R1:W-:Y:S02]  /*65e0*/  STL.64 [R2+0x8], R4 ;  /* 0x0000080402007387 */ /* 0x0043e40000100a00 */
[----:B-1----:R-:W-:-:S02]  /*65f0*/  IMAD.MOV.U32 R2, RZ, RZ, R3 ;  /* 0x000000ffff027224 */ /* 0x002fc400078e0003 */
[----:B------:R-:W-:-:S04]  /*6600*/  IMAD.MOV.U32 R3, RZ, RZ, 0x0 ;  /* 0x00000000ff037424 */ /* 0x000fc800078e00ff */
[----:B------:R-:W-:Y:S05]  /*6610*/  RET.REL.NODEC R2 `(_ZN7cutlass13device_kernelIN5flash19enable_sm80_to_sm89INS1_16FlashAttnBwdSm80INS1_25CollectiveMainloopBwdSm80ILi2ELi2EN4cute5tupleIJNS5_1CILi128EEES8_NS7_ILi64EEEEEENS_6half_tEfNS_4arch4Sm80ELb0ELb0ELb1ELb1ELb0ELb0ELb0ELb0ELi2ELi4ELi4ELi4ELb0EEENS1_24CollectiveEpilogueBwdGQAISA_fSD_Li256ELb1ELb0EEENS1_19SingleTileSchedulerILb1ELb0ELb0ELi128EEEEEEEEEvNT_6ParamsE) ;  /* 0xffff99e002007950 */ /* 0x000fea0003c3ffff */
        .type           $_ZN7cutlass13device_kernelIN5flash19enable_sm80_to_sm89INS1_16FlashAttnBwdSm80INS1_25CollectiveMainloopBwdSm80ILi2ELi2EN4cute5tupleIJNS5_1CILi128EEES8_NS7_ILi64EEEEEENS_6half_tEfNS_4arch4Sm80ELb0ELb0ELb1ELb1ELb0ELb0ELb0ELb0ELi2ELi4ELi4ELi4ELb0EEENS1_24CollectiveEpilogueBwdGQAISA_fSD_Li256ELb1ELb0EEENS1_19SingleTileSchedulerILb1ELb0ELb0ELi128EEEEEEEEEvNT_6ParamsE$_ZN4cute3eso3ESOILb0ELb0EJNS_6LayoutINS_5tupleIJNS3_IJNS_1CILi8EEENS4_ILi1EEEEEENS4_ILi2EEES5_EEENS3_IJNS3_IJS6_NS4_ILi0EEEEEEiNS4_ILi1024EEEEEEEEiEEC2ERKSE_RKi,@function
        .size           $_ZN7cutlass13device_kernelIN5flash19enable_sm80_to_sm89INS1_16FlashAttnBwdSm80INS1_25CollectiveMainloopBwdSm80ILi2ELi2EN4cute5tupleIJNS5_1CILi128EEES8_NS7_ILi64EEEEEENS_6half_tEfNS_4arch4Sm80ELb0ELb0ELb1ELb1ELb0ELb0ELb0ELb0ELi2ELi4ELi4ELi4ELb0EEENS1_24CollectiveEpilogueBwdGQAISA_fSD_Li256ELb1ELb0EEENS1_19SingleTileSchedulerILb1ELb0ELb0ELi128EEEEEEEEEvNT_6ParamsE$_ZN4cute3eso3ESOILb0ELb0EJNS_6LayoutINS_5tupleIJNS3_IJNS_1CILi8EEENS4_ILi1EEEEEENS4_ILi2EEES5_EEENS3_IJNS3_IJS6_NS4_ILi0EEEEEEiNS4_ILi1024EEEEEEEEiEEC2ERKSE_RKi,($_ZN7cutlass13device_kernelIN5flash19enable_sm80_to_sm89INS1_16FlashAttnBwdSm80INS1_25CollectiveMainloopBwdSm80ILi2ELi2EN4cute5tupleIJNS5_1CILi128EEES8_NS7_ILi64EEEEEENS_6half_tEfNS_4arch4Sm80ELb0ELb0ELb1ELb1ELb0ELb0ELb0ELb0ELi2ELi4ELi4ELi4ELb0EEENS1_24CollectiveEpilogueBwdGQAISA_fSD_Li256ELb1ELb0EEENS1_19SingleTileSchedulerILb1ELb0ELb0ELi128EEEEEEEEEvNT_6ParamsE$_ZN4cute3eso3ESOILb0ELb0EJiNS_5tupleIJiNS_1CILi0EEEEEEEEC2ERKiRKS5_ - $_ZN7cutlass13device_kernelIN5flash19enable_sm80_to_sm89INS1_16FlashAttnBwdSm80INS1_25CollectiveMainloopBwdSm80ILi2ELi2EN4cute5tupleIJNS5_1CILi128EEES8_NS7_ILi64EEEEEENS_6half_tEfNS_4arch4Sm80ELb0ELb0ELb1ELb1ELb0ELb0ELb0ELb0ELi2ELi4ELi4ELi4ELb0EEENS1_24CollectiveEpilogueBwdGQAISA_fSD_Li256ELb1ELb0EEENS1_19SingleTileSchedulerILb1ELb0ELb0ELi128EEEEEEEEEvNT_6ParamsE$_ZN4cute3eso3ESOILb0ELb0EJNS_6LayoutINS_5tupleIJNS3_IJNS_1CILi8EEENS4_ILi1EEEEEENS4_ILi2EEES5_EEENS3_IJNS3_IJS6_NS4_ILi0EEEEEEiNS4_ILi1024EEEEEEEEiEEC2ERKSE_RKi)
$_ZN7cutlass13device_kernelIN5flash19enable_sm80_to_sm89INS1_16FlashAttnBwdSm80INS1_25CollectiveMainloopBwdSm80ILi2ELi2EN4cute5tupleIJNS5_1CILi128EEES8_NS7_ILi64EEEEEENS_6half_tEfNS_4arch4Sm80ELb0ELb0ELb1ELb1ELb0ELb0ELb0ELb0ELi2ELi4ELi4ELi4ELb0EEENS1_24CollectiveEpilogueBwdGQAISA_fSD_Li256ELb1ELb0EEENS1_19SingleTileSchedulerILb1ELb0ELb0ELi128EEEEEEEEEvNT_6ParamsE$_ZN4cute3eso3ESOILb0ELb0EJNS_6LayoutINS_5tupleIJNS3_IJNS_1CILi8EEENS4_ILi1EEEEEENS4_ILi2EEES5_EEENS3_IJNS3_IJS6_NS4_ILi0EEEEEEiNS4_ILi1024EEEEEEEEiEEC2ERKSE_RKi:
[----:B------:R-:W-:Y:S02]  /*6620*/  IADD3 R3, R3, -c[0x0][0x20], RZ ;  /* 0x8000080003037a10 */ /* 0x000fe40007ffe0ff */
[----:B------:R-:W-:-:S03]  /*6630*/  IADD3 R0, R0, -c[0x0][0x20], RZ ;  /* 0x8000080000007a10 */ /* 0x000fc60007ffe0ff */
[----:B------:R1:W-:Y:S04]  /*6640*/  STL [R3], R2 ;  /* 0x0000000203007387 */ /* 0x0003e80000100800 */
[----:B------:R-:W2:Y:S01]  /*6650*/  LDL R0, [R0] ;  /* 0x0000000000007983 */ /* 0x000ea20000100800 */
[----:B------:R-:W-:-:S03]  /*6660*/  IMAD.MOV.U32 R5, RZ, RZ, 0x0 ;  /* 0x00000000ff057424 */ /* 0x000fc600078e00ff */
[----:B--2---:R1:W-:Y:S01]  /*6670*/  STL [R3+0x4], R0 ;  /* 0x0000040003007387 */ /* 0x0043e20000100800 */
[----:B------:R-:W-:Y:S05]  /*6680*/  RET.REL.NODEC R4 `(_ZN7cutlass13device_kernelIN5flash19enable_sm80_to_sm89INS1_16FlashAttnBwdSm80INS1_25CollectiveMainloopBwdSm80ILi2ELi2EN4cute5tupleIJNS5_1CILi128EEES8_NS7_ILi64EEEEEENS_6half_tEfNS_4arch4Sm80ELb0ELb0ELb1ELb1ELb0ELb0ELb0ELb0ELi2ELi4ELi4ELi4ELb0EEENS1_24CollectiveEpilogueBwdGQAISA_fSD_Li256ELb1ELb0EEENS1_19SingleTileSchedulerILb1ELb0ELb0ELi128EEEEEEEEEvNT_6ParamsE) ;  /* 0xffff997004007950 */ /* 0x000fea0003c3ffff */
        .type           $_ZN7cutlass13device_kernelIN5flash19enable_sm80_to_sm89INS1_16FlashAttnBwdSm80INS1_25CollectiveMainloopBwdSm80ILi2ELi2EN4cute5tupleIJNS5_1CILi128EEES8_NS7_ILi64EEEEEENS_6half_tEfNS_4arch4Sm80ELb0ELb0ELb1ELb1ELb0ELb0ELb0ELb0ELi2ELi4ELi4ELi4ELb0EEENS1_24CollectiveEpilogueBwdGQAISA_fSD_Li256ELb1ELb0EEENS1_19SingleTileSchedulerILb1ELb0ELb0ELi128EEEEEEEEEvNT_6ParamsE$_ZN4cute3eso3ESOILb0ELb0EJiNS_5tupleIJiNS_1CILi0EEEEEEEEC2ERKiRKS5_,@function
        .size           $_ZN7cutlass13device_kernelIN5flash19enable_sm80_to_sm89INS1_16FlashAttnBwdSm80INS1_25CollectiveMainloopBwdSm80ILi2ELi2EN4cute5tupleIJNS5_1CILi128EEES8_NS7_ILi64EEEEEENS_6half_tEfNS_4arch4Sm80ELb0ELb0ELb1ELb1ELb0ELb0ELb0ELb0ELi2ELi4ELi4ELi4ELb0EEENS1_24CollectiveEpilogueBwdGQAISA_fSD_Li256ELb1ELb0EEENS1_19SingleTileSchedulerILb1ELb0ELb0ELi128EEEEEEEEEvNT_6ParamsE$_ZN4cute3eso3ESOILb0ELb0EJiNS_5tupleIJiNS_1CILi0EEEEEEEEC2ERKiRKS5_,($_ZN7cutlass13device_kernelIN5flash19enable_sm80_to_sm89INS1_16FlashAttnBwdSm80INS1_25CollectiveMainloopBwdSm80ILi2ELi2EN4cute5tupleIJNS5_1CILi128EEES8_NS7_ILi64EEEEEENS_6half_tEfNS_4arch4Sm80ELb0ELb0ELb1ELb1ELb0ELb0ELb0ELb0ELi2ELi4ELi4ELi4ELb0EEENS1_24CollectiveEpilogueBwdGQAISA_fSD_Li256ELb1ELb0EEENS1_19SingleTileSchedulerILb1ELb0ELb0ELi128EEEEEEEEEvNT_6ParamsE$_ZN4cute3eso3ESOILb0ELb0EJiiEEC2ERKiS4_ - $_ZN7cutlass13device_kernelIN5flash19enable_sm80_to_sm89INS1_16FlashAttnBwdSm80INS1_25CollectiveMainloopBwdSm80ILi2ELi2EN4cute5tupleIJNS5_1CILi128EEES8_NS7_ILi64EEEEEENS_6half_tEfNS_4arch4Sm80ELb0ELb0ELb1ELb1ELb0ELb0ELb0ELb0ELi2ELi4ELi4ELi4ELb0EEENS1_24CollectiveEpilogueBwdGQAISA_fSD_Li256ELb1ELb0EEENS1_19SingleTileSchedulerILb1ELb0ELb0ELi128EEEEEEEEEvNT_6ParamsE$_ZN4cute3eso3ESOILb0ELb0EJiNS_5tupleIJiNS_1CILi0EEEEEEEEC2ERKiRKS5_)
$_ZN7cutlass13device_kernelIN5flash19enable_sm80_to_sm89INS1_16FlashAttnBwdSm80INS1_25CollectiveMainloopBwdSm80ILi2ELi2EN4cute5tupleIJNS5_1CILi128EEES8_NS7_ILi64EEEEEENS_6half_tEfNS_4arch4Sm80ELb0ELb0ELb1ELb1ELb0ELb0ELb0ELb0ELi2ELi4ELi4ELi4ELb0EEENS1_24CollectiveEpilogueBwdGQAISA_fSD_Li256ELb1ELb0EEENS1_19SingleTileSchedulerILb1ELb0ELb0ELi128EEEEEEEEEvNT_6ParamsE$_ZN4cute3eso3ESOILb0ELb0EJiNS_5tupleIJiNS_1CILi0EEEEEEEEC2ERKiRKS5_:
[----:B------:R-:W-:Y:S02]  /*6690*/  IADD3 R3, R77, -c[0x0][0x20], RZ ;  /* 0x800008004d037a10 */ /* 0x000fe40007ffe0ff */
[----:B------:R-:W-:-:S03]  /*66a0*/  IADD3 R2, R2, -c[0x0][0x20], RZ ;  /* 0x8000080002027a10 */ /* 0x000fc60007ffe0ff */
[----:B------:R1:W-:Y:S04]  /*66b0*/  STL [R3], R7 ;  /* 0x0000000703007387 */ /* 0x0003e80000100800 */
[----:B------:R-:W2:Y:S01]  /*66c0*/  LDL R2, [R2] ;  /* 0x0000000002027983 */ /* 0x000ea20000100800 */
[----:B-1----:R-:W-:-:S03]  /*66d0*/  IMAD.MOV.U32 R7, RZ, RZ, 0x0 ;  /* 0x00000000ff077424 */ /* 0x002fc600078e00ff */
[----:B--2---:R1:W-:Y:S01]  /*66e0*/  STL [R3+0x4], R2 ;  /* 0x0000040203007387 */ /* 0x0043e20000100800 */
[----:B------:R-:W-:Y:S05]  /*66f0*/  RET.REL.NODEC R6 `(_ZN7cutlass13device_kernelIN5flash19enable_sm80_to_sm89INS1_16FlashAttnBwdSm80INS1_25CollectiveMainloopBwdSm80ILi2ELi2EN4cute5tupleIJNS5_1CILi128EEES8_NS7_ILi64EEEEEENS_6half_tEfNS_4arch4Sm80ELb0ELb0ELb1ELb1ELb0ELb0ELb0ELb0ELi2ELi4ELi4ELi4ELb0EEENS1_24CollectiveEpilogueBwdGQAISA_fSD_Li256ELb1ELb0EEENS1_19SingleTileSchedulerILb1ELb0ELb0ELi128EEEEEEEEEvNT_6ParamsE) ;  /* 0xffff990006007950 */ /* 0x000fea0003c3ffff */
        .type           $_ZN7cutlass13device_kernelIN5flash19enable_sm80_to_sm89INS1_16FlashAttnBwdSm80INS1_25CollectiveMainloopBwdSm80ILi2ELi2EN4cute5tupleIJNS5_1CILi128EEES8_NS7_ILi64EEEEEENS_6half_tEfNS_4arch4Sm80ELb0ELb0ELb1ELb1ELb0ELb0ELb0ELb0ELi2ELi4ELi4ELi4ELb0EEENS1_24CollectiveEpilogueBwdGQAISA_fSD_Li256ELb1ELb0EEENS1_19SingleTileSchedulerILb1ELb0ELb0ELi128EEEEEEEEEvNT_6ParamsE$_ZN4cute3eso3ESOILb0ELb0EJiiEEC2ERKiS4_,@function
        .size           $_ZN7cutlass13device_kernelIN5flash19enable_sm80_to_sm89INS1_16FlashAttnBwdSm80INS1_25CollectiveMainloopBwdSm80ILi2ELi2EN4cute5tupleIJNS5_1CILi128EEES8_NS7_ILi64EEEEEENS_6half_tEfNS_4arch4Sm80ELb0ELb0ELb1ELb1ELb0ELb0ELb0ELb0ELi2ELi4ELi4ELi4ELb0EEENS1_24CollectiveEpilogueBwdGQAISA_fSD_Li256ELb1ELb0EEENS1_19SingleTileSchedulerILb1ELb0ELb0ELi128EEEEEEEEEvNT_6ParamsE$_ZN4cute3eso3ESOILb0ELb0EJiiEEC2ERKiS4_,($_ZN7cutlass13device_kernelIN5flash19enable_sm80_to_sm89INS1_16FlashAttnBwdSm80INS1_25CollectiveMainloopBwdSm80ILi2ELi2EN4cute5tupleIJNS5_1CILi128EEES8_NS7_ILi64EEEEEENS_6half_tEfNS_4arch4Sm80ELb0ELb0ELb1ELb1ELb0ELb0ELb0ELb0ELi2ELi4ELi4ELi4ELb0EEENS1_24CollectiveEpilogueBwdGQAISA_fSD_Li256ELb1ELb0EEENS1_19SingleTileSchedulerILb1ELb0ELb0ELi128EEEEEEEEEvNT_6ParamsE$_ZN4cute3eso3ESOILb0ELb0EJiiNS_1CILi144EEENS2_ILi512EEEEEC2ERKiS7_RKS3_RKS4_ - $_ZN7cutlass13device_kernelIN5flash19enable_sm80_to_sm89INS1_16FlashAttnBwdSm80INS1_25CollectiveMainloopBwdSm80ILi2ELi2EN4cute5tupleIJNS5_1CILi128EEES8_NS7_ILi64EEEEEENS_6half_tEfNS_4arch4Sm80ELb0ELb0ELb1ELb1ELb0ELb0ELb0ELb0ELi2ELi4ELi4ELi4ELb0EEENS1_24CollectiveEpilogueBwdGQAISA_fSD_Li256ELb1ELb0EEENS1_19SingleTileSchedulerILb1ELb0ELb0ELi128EEEEEEEEEvNT_6ParamsE$_ZN4cute3eso3ESOILb0ELb0EJiiEEC2ERKiS4_)
$_ZN7cutlass13device_kernelIN5flash19enable_sm80_to_sm89INS1_16FlashAttnBwdSm80INS1_25CollectiveMainloopBwdSm80ILi2ELi2EN4cute5tupleIJNS5_1CILi128EEES8_NS7_ILi64EEEEEENS_6half_tEfNS_4arch4Sm80ELb0ELb0ELb1ELb1ELb0ELb0ELb0ELb0ELi2ELi4ELi4ELi4ELb0EEENS1_24CollectiveEpilogueBwdGQAISA_fSD_Li256ELb1ELb0EEENS1_19SingleTileSchedulerILb1ELb0ELb0ELi128EEEEEEEEEvNT_6ParamsE$_ZN4cute3eso3ESOILb0ELb0EJiiEEC2ERKiS4_:
[----:B------:R-:W-:Y:S02]  /*6700*/  IADD3 R9, R9, -c[0x0][0x20], RZ ;  /* 0x8000080009097a10 */ /* 0x000fe40007ffe0ff */
[----:B------:R-:W-:-:S03]  /*6710*/  IADD3 R3, R3, -c[0x0][0x20], RZ ;  /* 0x8000080003037a10 */ /* 0x000fc60007ffe0ff */
[----:B------:R1:W-:Y:S04]  /*6720*/  STL [R9], R6 ;  /* 0x0000000609007387 */ /* 0x0003e80000100800 */
[----:B------:R-:W2:Y:S01]  /*6730*/  LDL R3, [R3] ;  /* 0x0000000003037983 */ /* 0x000ea20000100800 */
[----:B------:R-:W-:-:S03]  /*6740*/  IMAD.MOV.U32 R13, RZ, RZ, 0x0 ;  /* 0x00000000ff0d7424 */ /* 0x000fc600078e00ff */
[----:B--2---:R1:W-:Y:S01]  /*6750*/  STL [R9+0x4], R3 ;  /* 0x0000040309007387 */ /* 0x0043e20000100800 */
[----:B------:R-:W-:Y:S05]  /*6760*/  RET.REL.NODEC R12 `(_ZN7cutlass13device_kernelIN5flash19enable_sm80_to_sm89INS1_16FlashAttnBwdSm80INS1_25CollectiveMainloopBwdSm80ILi2ELi2EN4cute5tupleIJNS5_1CILi128EEES8_NS7_ILi64EEEEEENS_6half_tEfNS_4arch4Sm80ELb0ELb0ELb1ELb1ELb0ELb0ELb0ELb0ELi2ELi4ELi4ELi4ELb0EEENS1_24CollectiveEpilogueBwdGQAISA_fSD_Li256ELb1ELb0EEENS1_19SingleTileSchedulerILb1ELb0ELb0ELi128EEEEEEEEEvNT_6ParamsE) ;  /* 0xffff98900c007950 */ /* 0x000fea0003c3ffff */
        .type           $_ZN7cutlass13device_kernelIN5flash19enable_sm80_to_sm89INS1_16FlashAttnBwdSm80INS1_25CollectiveMainloopBwdSm80ILi2ELi2EN4cute5tupleIJNS5_1CILi128EEES8_NS7_ILi64EEEEEENS_6half_tEfNS_4arch4Sm80ELb0ELb0ELb1ELb1ELb0ELb0ELb0ELb0ELi2ELi4ELi4ELi4ELb0EEENS1_24CollectiveEpilogueBwdGQAISA_fSD_Li256ELb1ELb0EEENS1_19SingleTileSchedulerILb1ELb0ELb0ELi128EEEEEEEEEvNT_6ParamsE$_ZN4cute3eso3ESOILb0ELb0EJiiNS_1CILi144EEENS2_ILi512EEEEEC2ERKiS7_RKS3_RKS4_,@function
        .size           $_ZN7cutlass13device_kernelIN5flash19enable_sm80_to_sm89INS1_16FlashAttnBwdSm80INS1_25CollectiveMainloopBwdSm80ILi2ELi2EN4cute5tupleIJNS5_1CILi128EEES8_NS7_ILi64EEEEEENS_6half_tEfNS_4arch4Sm80ELb0ELb0ELb1ELb1ELb0ELb0ELb0ELb0ELi2ELi4ELi4ELi4ELb0EEENS1_24CollectiveEpilogueBwdGQAISA_fSD_Li256ELb1ELb0EEENS1_19SingleTileSchedulerILb1ELb0ELb0ELi128EEEEEEEEEvNT_6ParamsE$_ZN4cute3eso3ESOILb0ELb0EJiiNS_1CILi144EEENS2_ILi512EEEEEC2ERKiS7_RKS3_RKS4_,($_ZN7cutlass13device_kernelIN5flash19enable_sm80_to_sm89INS1_16FlashAttnBwdSm80INS1_25CollectiveMainloopBwdSm80ILi2ELi2EN4cute5tupleIJNS5_1CILi128EEES8_NS7_ILi64EEEEEENS_6half_tEfNS_4arch4Sm80ELb0ELb0ELb1ELb1ELb0ELb0ELb0ELb0ELi2ELi4ELi4ELi4ELb0EEENS1_24CollectiveEpilogueBwdGQAISA_fSD_Li256ELb1ELb0EEENS1_19SingleTileSchedulerILb1ELb0ELb0ELi128EEEEEEEEEvNT_6ParamsE$_ZN4cute3eso3ESOILb0ELb0EJiiNS_1CILi72EEENS2_ILi512EEEEEC2ERKiS7_RKS3_RKS4_ - $_ZN7cutlass13device_kernelIN5flash19enable_sm80_to_sm89INS1_16FlashAttnBwdSm80INS1_25CollectiveMainloopBwdSm80ILi2ELi2EN4cute5tupleIJNS5_1CILi128EEES8_NS7_ILi64EEEEEENS_6half_tEfNS_4arch4Sm80ELb0ELb0ELb1ELb1ELb0ELb0ELb0ELb0ELi2ELi4ELi4ELi4ELb0EEENS1_24CollectiveEpilogueBwdGQAISA_fSD_Li256ELb1ELb0EEENS1_19SingleTileSchedulerILb1ELb0ELb0ELi128EEEEEEEEEvNT_6ParamsE$_ZN4cute3eso3ESOILb0ELb0EJiiNS_1CILi144EEENS2_ILi512EEEEEC2ERKiS7_RKS3_RKS4_)
$_ZN7cutlass13device_kernelIN5flash19enable_sm80_to_sm89INS1_16FlashAttnBwdSm80INS1_25CollectiveMainloopBwdSm80ILi2ELi2EN4cute5tupleIJNS5_1CILi128EEES8_NS7_ILi64EEEEEENS_6half_tEfNS_4arch4Sm80ELb0ELb0ELb1ELb1ELb0ELb0ELb0ELb0ELi2ELi4ELi4ELi4ELb0EEENS1_24CollectiveEpilogueBwdGQAISA_fSD_Li256ELb1ELb0EEENS1_19SingleTileSchedulerILb1ELb0ELb0ELi128EEEEEEEEEvNT_6ParamsE$_ZN4cute3eso3ESOILb0ELb0EJiiNS_1CILi144EEENS2_ILi512EEEEEC2ERKiS7_RKS3_RKS4_:
        /* <DEDUP_REMOVED lines=8> */
        .type           $_ZN7cutlass13device_kernelIN5flash19enable_sm80_to_sm89INS1_16FlashAttnBwdSm80INS1_25CollectiveMainloopBwdSm80ILi2ELi2EN4cute5tupleIJNS5_1CILi128EEES8_NS7_ILi64EEEEEENS_6half_tEfNS_4arch4Sm80ELb0ELb0ELb1ELb1ELb0ELb0ELb0ELb0ELi2ELi4ELi4ELi4ELb0EEENS1_24CollectiveEpilogueBwdGQAISA_fSD_Li256ELb1ELb0EEENS1_19SingleTileSchedulerILb1ELb0ELb0ELi128EEEEEEEEEvNT_6ParamsE$_ZN4cute3eso3ESOILb0ELb0EJiiNS_1CILi72EEENS2_ILi512EEEEEC2ERKiS7_RKS3_RKS4_,@function
        .size           $_ZN7cutlass13device_kernelIN5flash19enable_sm80_to_sm89INS1_16FlashAttnBwdSm80INS1_25CollectiveMainloopBwdSm80ILi2ELi2EN4cute5tupleIJNS5_1CILi128EEES8_NS7_ILi64EEEEEENS_6half_tEfNS_4arch4Sm80ELb0ELb0ELb1ELb1ELb0ELb0ELb0ELb0ELi2ELi4ELi4ELi4ELb0EEENS1_24CollectiveEpilogueBwdGQAISA_fSD_Li256ELb1ELb0EEENS1_19SingleTileSchedulerILb1ELb0ELb0ELi128EEEEEEEEEvNT_6ParamsE$_ZN4cute3eso3ESOILb0ELb0EJiiNS_1CILi72EEENS2_ILi512EEEEEC2ERKiS7_RKS3_RKS4_,($_ZN7cutlass13device_kernelIN5flash19enable_sm80_to_sm89INS1_16FlashAttnBwdSm80INS1_25CollectiveMainloopBwdSm80ILi2ELi2EN4cute5tupleIJNS5_1CILi128EEES8_NS7_ILi64EEEEEENS_6half_tEfNS_4arch4Sm80ELb0ELb0ELb1ELb1ELb0ELb0ELb0ELb0ELi2ELi4ELi4ELi4ELb0EEENS1_24CollectiveEpilogueBwdGQAISA_fSD_Li256ELb1ELb0EEENS1_19SingleTileSchedulerILb1ELb0ELb0ELi128EEEEEEEEEvNT_6ParamsE$_ZN4cute3eso3ESOILb0ELb0EJiiiEEC2ERKiS4_S4_ - $_ZN7cutlass13device_kernelIN5flash19enable_sm80_to_sm89INS1_16FlashAttnBwdSm80INS1_25CollectiveMainloopBwdSm80ILi2ELi2EN4cute5tupleIJNS5_1CILi128EEES8_NS7_ILi64EEEEEENS_6half_tEfNS_4arch4Sm80ELb0ELb0ELb1ELb1ELb0ELb0ELb0ELb0ELi2ELi4ELi4ELi4ELb0EEENS1_24CollectiveEpilogueBwdGQAISA_fSD_Li256ELb1ELb0EEENS1_19SingleTileSchedulerILb1ELb0ELb0ELi128EEEEEEEEEvNT_6ParamsE$_ZN4cute3eso3ESOILb0ELb0EJiiNS_1CILi72EEENS2_ILi512EEEEEC2ERKiS7_RKS3_RKS4_)
$_ZN7cutlass13device_kernelIN5flash19enable_sm80_to_sm89INS1_16FlashAttnBwdSm80INS1_25CollectiveMainloopBwdSm80ILi2ELi2EN4cute5tupleIJNS5_1CILi128EEES8_NS7_ILi64EEEEEENS_6half_tEfNS_4arch4Sm80ELb0ELb0ELb1ELb1ELb0ELb0ELb0ELb0ELi2ELi4ELi4ELi4ELb0EEENS1_24CollectiveEpilogueBwdGQAISA_fSD_Li256ELb1ELb0EEENS1_19SingleTileSchedulerILb1ELb0ELb0ELi128EEEEEEEEEvNT_6ParamsE$_ZN4cute3eso3ESOILb0ELb0EJiiNS_1CILi72EEENS2_ILi512EEEEEC2ERKiS7_RKS3_RKS4_:
        /* <DEDUP_REMOVED lines=8> */
        .type           $_ZN7cutlass13device_kernelIN5flash19enable_sm80_to_sm89INS1_16FlashAttnBwdSm80INS1_25CollectiveMainloopBwdSm80ILi2ELi2EN4cute5tupleIJNS5_1CILi128EEES8_NS7_ILi64EEEEEENS_6half_tEfNS_4arch4Sm80ELb0ELb0ELb1ELb1ELb0ELb0ELb0ELb0ELi2ELi4ELi4ELi4ELb0EEENS1_24CollectiveEpilogueBwdGQAISA_fSD_Li256ELb1ELb0EEENS1_19SingleTileSchedulerILb1ELb0ELb0ELi128EEEEEEEEEvNT_6ParamsE$_ZN4cute3eso3ESOILb0ELb0EJiiiEEC2ERKiS4_S4_,@function
        .size           $_ZN7cutlass13device_kernelIN5flash19enable_sm80_to_sm89INS1_16FlashAttnBwdSm80INS1_25CollectiveMainloopBwdSm80ILi2ELi2EN4cute5tupleIJNS5_1CILi128EEES8_NS7_ILi64EEEEEENS_6half_tEfNS_4arch4Sm80ELb0ELb0ELb1ELb1ELb0ELb0ELb0ELb0ELi2ELi4ELi4ELi4ELb0EEENS1_24CollectiveEpilogueBwdGQAISA_fSD_Li256ELb1ELb0EEENS1_19SingleTileSchedulerILb1ELb0ELb0ELi128EEEEEEEEEvNT_6ParamsE$_ZN4cute3eso3ESOILb0ELb0EJiiiEEC2ERKiS4_S4_,($_ZN7cutlass13device_kernelIN5flash19enable_sm80_to_sm89INS1_16FlashAttnBwdSm80INS1_25CollectiveMainloopBwdSm80ILi2ELi2EN4cute5tupleIJNS5_1CILi128EEES8_NS7_ILi64EEEEEENS_6half_tEfNS_4arch4Sm80ELb0ELb0ELb1ELb1ELb0ELb0ELb0ELb0ELi2ELi4ELi4ELi4ELb0EEENS1_24CollectiveEpilogueBwdGQAISA_fSD_Li256ELb1ELb0EEENS1_19SingleTileSchedulerILb1ELb0ELb0ELi128EEEEEEEEEvNT_6ParamsE$_ZN4cute3eso3ESOILb0ELb0EJiiiNS_1CILi144EEENS2_ILi512EEEEEC2ERKiS7_S7_RKS3_RKS4_ - $_ZN7cutlass13device_kernelIN5flash19enable_sm80_to_sm89INS1_16FlashAttnBwdSm80INS1_25CollectiveMainloopBwdSm80ILi2ELi2EN4cute5tupleIJNS5_1CILi128EEES8_NS7_ILi64EEEEEENS_6half_tEfNS_4arch4Sm80ELb0ELb0ELb1ELb1ELb0ELb0ELb0ELb0ELi2ELi4ELi4ELi4ELb0EEENS1_24CollectiveEpilogueBwdGQAISA_fSD_Li256ELb1ELb0EEENS1_19SingleTileSchedulerILb1ELb0ELb0ELi128EEEEEEEEEvNT_6ParamsE$_ZN4cute3eso3ESOILb0ELb0EJiiiEEC2ERKiS4_S4_)
$_ZN7cutlass13device_kernelIN5flash19enable_sm80_to_sm89INS1_16FlashAttnBwdSm80INS1_25CollectiveMainloopBwdSm80ILi2ELi2EN4cute5tupleIJNS5_1CILi128EEES8_NS7_ILi64EEEEEENS_6half_tEfNS_4arch4Sm80ELb0ELb0ELb1ELb1ELb0ELb0ELb0ELb0ELi2ELi4ELi4ELi4ELb0EEENS1_24CollectiveEpilogueBwdGQAISA_fSD_Li256ELb1ELb0EEENS1_19SingleTileSchedulerILb1ELb0ELb0ELi128EEEEEEEEEvNT_6ParamsE$_ZN4cute3eso3ESOILb0ELb0EJiiiEEC2ERKiS4_S4_:
[----:B------:R-:W-:Y:S02]  /*6870*/  IADD3 R3, R3, -c[0x0][0x20], RZ ;  /* 0x8000080003037a10 */ /* 0x000fe40007ffe0ff */
[----:B------:R-:W-:-:S03]  /*6880*/  IADD3 R2, R2, -c[0x0][0x20], RZ ;  /* 0x8000080002027a10 */ /* 0x000fc60007ffe0ff */
[----:B------:R1:W-:Y:S04]  /*6890*/  STL [R3], R5 ;  /* 0x0000000503007387 */ /* 0x0003e80000100800 */
[----:B------:R-:W2:Y:S01]  /*68a0*/  LDL R2, [R2] ;  /* 0x0000000002027983 */ /* 0x000ea20000100800 */
[----:B-1----:R-:W-:-:S03]  /*68b0*/  IADD3 R5, R6, -c[0x0][0x20], RZ ;  /* 0x8000080006057a10 */ /* 0x002fc60007ffe0ff */
[----:B--2---:R-:W-:Y:S04]  /*68c0*/  STL [R3+0x4], R2 ;  /* 0x0000040203007387 */ /* 0x004fe80000100800 */
[----:B------:R-:W2:Y:S04]  /*68d0*/  LDL R5, [R5] ;  /* 0x0000000005057983 */ /* 0x000ea80000100800 */
[----:B--2---:R1:W-:Y:S02]  /*68e0*/  STL [R3+0x8], R5 ;  /* 0x0000080503007387 */ /* 0x0043e40000100800 */
[----:B-1----:R-:W-:-:S04]  /*68f0*/  IMAD.MOV.U32 R5, RZ, RZ, 0x0 ;  /* 0x00000000ff057424 */ /* 0x002fc800078e00ff */
[----:B------:R-:W-:Y:S05]  /*6900*/  RET.REL.NODEC R4 `(_ZN7cutlass13device_kernelIN5flash19enable_sm80_to_sm89INS1_16FlashAttnBwdSm80INS1_25CollectiveMainloopBwdSm80ILi2ELi2EN4cute5tupleIJNS5_1CILi128EEES8_NS7_ILi64EEEEEENS_6half_tEfNS_4arch4Sm80ELb0ELb0ELb1ELb1ELb0ELb0ELb0ELb0ELi2ELi4ELi4ELi4ELb0EEENS1_24CollectiveEpilogueBwdGQAISA_fSD_Li256ELb1ELb0EEENS1_19SingleTileSchedulerILb1ELb0ELb0ELi128EEEEEEEEEvNT_6ParamsE) ;  /* 0xffff96f004007950 */ /* 0x000fea0003c3ffff */
        .type           $_ZN7cutlass13device_kernelIN5flash19enable_sm80_to_sm89INS1_16FlashAttnBwdSm80INS1_25CollectiveMainloopBwdSm80ILi2ELi2EN4cute5tupleIJNS5_1CILi128EEES8_NS7_ILi64EEEEEENS_6half_tEfNS_4arch4Sm80ELb0ELb0ELb1ELb1ELb0ELb0ELb0ELb0ELi2ELi4ELi4ELi4ELb0EEENS1_24CollectiveEpilogueBwdGQAISA_fSD_Li256ELb1ELb0EEENS1_19SingleTileSchedulerILb1ELb0ELb0ELi128EEEEEEEEEvNT_6ParamsE$_ZN4cute3eso3ESOILb0ELb0EJiiiNS_1CILi144EEENS2_ILi512EEEEEC2ERKiS7_S7_RKS3_RKS4_,@function
        .size           $_ZN7cutlass13device_kernelIN5flash19enable_sm80_to_sm89INS1_16FlashAttnBwdSm80INS1_25CollectiveMainloopBwdSm80ILi2ELi2EN4cute5tupleIJNS5_1CILi128EEES8_NS7_ILi64EEEEEENS_6half_tEfNS_4arch4Sm80ELb0ELb0ELb1ELb1ELb0ELb0ELb0ELb0ELi2ELi4ELi4ELi4ELb0EEENS1_24CollectiveEpilogueBwdGQAISA_fSD_Li256ELb1ELb0EEENS1_19SingleTileSchedulerILb1ELb0ELb0ELi128EEEEEEEEEvNT_6ParamsE$_ZN4cute3eso3ESOILb0ELb0EJiiiNS_1CILi144EEENS2_ILi512EEEEEC2ERKiS7_S7_RKS3_RKS4_,($_ZN7cutlass13device_kernelIN5flash19enable_sm80_to_sm89INS1_16FlashAttnBwdSm80INS1_25CollectiveMainloopBwdSm80ILi2ELi2EN4cute5tupleIJNS5_1CILi128EEES8_NS7_ILi64EEEEEENS_6half_tEfNS_4arch4Sm80ELb0ELb0ELb1ELb1ELb0ELb0ELb0ELb0ELi2ELi4ELi4ELi4ELb0EEENS1_24CollectiveEpilogueBwdGQAISA_fSD_Li256ELb1ELb0EEENS1_19SingleTileSchedulerILb1ELb0ELb0ELi128EEEEEEEEEvNT_6ParamsE$_ZN4cute3eso3ESOILb0ELb0EJiiiNS_1CILi72EEENS2_ILi512EEEEEC2ERKiS7_S7_RKS3_RKS4_ - $_ZN7cutlass13device_kernelIN5flash19enable_sm80_to_sm89INS1_16FlashAttnBwdSm80INS1_25CollectiveMainloopBwdSm80ILi2ELi2EN4cute5tupleIJNS5_1CILi128EEES8_NS7_ILi64EEEEEENS_6half_tEfNS_4arch4Sm80ELb0ELb0ELb1ELb1ELb0ELb0ELb0ELb0ELi2ELi4ELi4ELi4ELb0EEENS1_24CollectiveEpilogueBwdGQAISA_fSD_Li256ELb1ELb0EEENS1_19SingleTileSchedulerILb1ELb0ELb0ELi128EEEEEEEEEvNT_6ParamsE$_ZN4cute3eso3ESOILb0ELb0EJiiiNS_1CILi144EEENS2_ILi512EEEEEC2ERKiS7_S7_RKS3_RKS4_)
$_ZN7cutlass13device_kernelIN5flash19enable_sm80_to_sm89INS1_16FlashAttnBwdSm80INS1_25CollectiveMainloopBwdSm80ILi2ELi2EN4cute5tupleIJNS5_1CILi128EEES8_NS7_ILi64EEEEEENS_6half_tEfNS_4arch4Sm80ELb0ELb0ELb1ELb1ELb0ELb0ELb0ELb0ELi2ELi4ELi4ELi4ELb0EEENS1_24CollectiveEpilogueBwdGQAISA_fSD_Li256ELb1ELb0EEENS1_19SingleTileSchedulerILb1ELb0ELb0ELi128EEEEEEEEEvNT_6ParamsE$_ZN4cute3eso3ESOILb0ELb0EJiiiNS_1CILi144EEENS2_ILi512EEEEEC2ERKiS7_S7_RKS3_RKS4_:
        /* <DEDUP_REMOVED lines=8> */
[----:B-1----:R-:W-:-:S02]  /*6990*/  IMAD.MOV.U32 R2, RZ, RZ, R3 ;  /* 0x000000ffff027224 */ /* 0x002fc400078e0003 */
[----:B------:R-:W-:-:S04]  /*69a0*/  IMAD.MOV.U32 R3, RZ, RZ, 0x0 ;  /* 0x00000000ff037424 */ /* 0x000fc800078e00ff */
[----:B------:R-:W-:Y:S05]  /*69b0*/  RET.REL.NODEC R2 `(_ZN7cutlass13device_kernelIN5flash19enable_sm80_to_sm89INS1_16FlashAttnBwdSm80INS1_25CollectiveMainloopBwdSm80ILi2ELi2EN4cute5tupleIJNS5_1CILi128EEES8_NS7_ILi64EEEEEENS_6half_tEfNS_4arch4Sm80ELb0ELb0ELb1ELb1ELb0ELb0ELb0ELb0ELi2ELi4ELi4ELi4ELb0EEENS1_24CollectiveEpilogueBwdGQAISA_fSD_Li256ELb1ELb0EEENS1_19SingleTileSchedulerILb1ELb0ELb0ELi128EEEEEEEEEvNT_6ParamsE) ;  /* 0xffff964002007950 */ /* 0x000fea0003c3ffff */
        .type           $_ZN7cutlass13device_kernelIN5flash19enable_sm80_to_sm89INS1_16FlashAttnBwdSm80INS1_25CollectiveMainloopBwdSm80ILi2ELi2EN4cute5tupleIJNS5_1CILi128EEES8_NS7_ILi64EEEEEENS_6half_tEfNS_4arch4Sm80ELb0ELb0ELb1ELb1ELb0ELb0ELb0ELb0ELi2ELi4ELi4ELi4ELb0EEENS1_24CollectiveEpilogueBwdGQAISA_fSD_Li256ELb1ELb0EEENS1_19SingleTileSchedulerILb1ELb0ELb0ELi128EEEEEEEEEvNT_6ParamsE$_ZN4cute3eso3ESOILb0ELb0EJiiiNS_1CILi72EEENS2_ILi512EEEEEC2ERKiS7_S7_RKS3_RKS4_,@function
        .size           $_ZN7cutlass13device_kernelIN5flash19enable_sm80_to_sm89INS1_16FlashAttnBwdSm80INS1_25CollectiveMainloopBwdSm80ILi2ELi2EN4cute5tupleIJNS5_1CILi128EEES8_NS7_ILi64EEEEEENS_6half_tEfNS_4arch4Sm80ELb0ELb0ELb1ELb1ELb0ELb0ELb0ELb0ELi2ELi4ELi4ELi4ELb0EEENS1_24CollectiveEpilogueBwdGQAISA_fSD_Li256ELb1ELb0EEENS1_19SingleTileSchedulerILb1ELb0ELb0ELi128EEEEEEEEEvNT_6ParamsE$_ZN4cute3eso3ESOILb0ELb0EJiiiNS_1CILi72EEENS2_ILi512EEEEEC2ERKiS7_S7_RKS3_RKS4_,($_ZN7cutlass13device_kernelIN5flash19enable_sm80_to_sm89INS1_16FlashAttnBwdSm80INS1_25CollectiveMainloopBwdSm80ILi2ELi2EN4cute5tupleIJNS5_1CILi128EEES8_NS7_ILi64EEEEEENS_6half_tEfNS_4arch4Sm80ELb0ELb0ELb1ELb1ELb0ELb0ELb0ELb0ELi2ELi4ELi4ELi4ELb0EEENS1_24CollectiveEpilogueBwdGQAISA_fSD_Li256ELb1ELb0EEENS1_19SingleTileSchedulerILb1ELb0ELb0ELi128EEEEEEEEEvNT_6ParamsE$_ZN4cute3eso3ESOILb0ELb1EJNS_5tupleIJiNS2_IJiNS_1CILi0EEEEEEEEENS2_IJNS_10UnderscoreENS2_IJS7_S7_EEEEEEEEC2ERKS6_RKS9_ - $_ZN7cutlass13device_kernelIN5flash19enable_sm80_to_sm89INS1_16FlashAttnBwdSm80INS1_25CollectiveMainloopBwdSm80ILi2ELi2EN4cute5tupleIJNS5_1CILi128EEES8_NS7_ILi64EEEEEENS_6half_tEfNS_4arch4Sm80ELb0ELb0ELb1ELb1ELb0ELb0ELb0ELb0ELi2ELi4ELi4ELi4ELb0EEENS1_24CollectiveEpilogueBwdGQAISA_fSD_Li256ELb1ELb0EEENS1_19SingleTileSchedulerILb1ELb0ELb0ELi128EEEEEEEEEvNT_6ParamsE$_ZN4cute3eso3ESOILb0ELb0EJiiiNS_1CILi72EEENS2_ILi512EEEEEC2ERKiS7_S7_RKS3_RKS4_)
$_ZN7cutlass13device_kernelIN5flash19enable_sm80_to_sm89INS1_16FlashAttnBwdSm80INS1_25CollectiveMainloopBwdSm80ILi2ELi2EN4cute5tupleIJNS5_1CILi128EEES8_NS7_ILi64EEEEEENS_6half_tEfNS_4arch4Sm80ELb0ELb0ELb1ELb1ELb0ELb0ELb0ELb0ELi2ELi4ELi4ELi4ELb0EEENS1_24CollectiveEpilogueBwdGQAISA_fSD_Li256ELb1ELb0EEENS1_19SingleTileSchedulerILb1ELb0ELb0ELi128EEEEEEEEEvNT_6ParamsE$_ZN4cute3eso3ESOILb0ELb0EJiiiNS_1CILi72EEENS2_ILi512EEEEEC2ERKiS7_S7_RKS3_RKS4_:
        /* <DEDUP_REMOVED lines=10> */
        .type           $_ZN7cutlass13device_kernelIN5flash19enable_sm80_to_sm89INS1_16FlashAttnBwdSm80INS1_25CollectiveMainloopBwdSm80ILi2ELi2EN4cute5tupleIJNS5_1CILi128EEES8_NS7_ILi64EEEEEENS_6half_tEfNS_4arch4Sm80ELb0ELb0ELb1ELb1ELb0ELb0ELb0ELb0ELi2ELi4ELi4ELi4ELb0EEENS1_24CollectiveEpilogueBwdGQAISA_fSD_Li256ELb1ELb0EEENS1_19SingleTileSchedulerILb1ELb0ELb0ELi128EEEEEEEEEvNT_6ParamsE$_ZN4cute3eso3ESOILb0ELb1EJNS_5tupleIJiNS2_IJiNS_1CILi0EEEEEEEEENS2_IJNS_10UnderscoreENS2_IJS7_S7_EEEEEEEEC2ERKS6_RKS9_,@function
        .size           $_ZN7cutlass13device_kernelIN5flash19enable_sm80_to_sm89INS1_16FlashAttnBwdSm80INS1_25CollectiveMainloopBwdSm80ILi2ELi2EN4cute5tupleIJNS5_1CILi128EEES8_NS7_ILi64EEEEEENS_6half_tEfNS_4arch4Sm80ELb0ELb0ELb1ELb1ELb0ELb0ELb0ELb0ELi2ELi4ELi4ELi4ELb0EEENS1_24CollectiveEpilogueBwdGQAISA_fSD_Li256ELb1ELb0EEENS1_19SingleTileSchedulerILb1ELb0ELb0ELi128EEEEEEEEEvNT_6ParamsE$_ZN4cute3eso3ESOILb0ELb1EJNS_5tupleIJiNS2_IJiNS_1CILi0EEEEEEEEENS2_IJNS_10UnderscoreENS2_IJS7_S7_EEEEEEEEC2ERKS6_RKS9_,($_ZN7cutlass13device_kernelIN5flash19enable_sm80_to_sm89INS1_16FlashAttnBwdSm80INS1_25CollectiveMainloopBwdSm80ILi2ELi2EN4cute5tupleIJNS5_1CILi128EEES8_NS7_ILi64EEEEEENS_6half_tEfNS_4arch4Sm80ELb0ELb0ELb1ELb1ELb0ELb0ELb0ELb0ELi2ELi4ELi4ELi4ELb0EEENS1_24CollectiveEpilogueBwdGQAISA_fSD_Li256ELb1ELb0EEENS1_19SingleTileSchedulerILb1ELb0ELb0ELi128EEEEEEEEEvNT_6ParamsE$_ZN4cute3eso3ESOILb0ELb1EJNS_6LayoutINS_5tupleIJNS3_IJNS_1CILi8EEENS4_ILi1EEEEEENS4_ILi2EEEEEENS3_IJNS3_IJS6_NS4_ILi0EEEEEEiEEEEESA_EEC2ERKSD_RKSA_ - $_ZN7cutlass13device_kernelIN5flash19enable_sm80_to_sm89INS1_16FlashAttnBwdSm80INS1_25CollectiveMainloopBwdSm80ILi2ELi2EN4cute5tupleIJNS5_1CILi128EEES8_NS7_ILi64EEEEEENS_6half_tEfNS_4arch4Sm80ELb0ELb0ELb1ELb1ELb0ELb0ELb0ELb0ELi2ELi4ELi4ELi4ELb0EEENS1_24CollectiveEpilogueBwdGQAISA_fSD_Li256ELb1ELb0EEENS1_19SingleTileSchedulerILb1ELb0ELb0ELi128EEEEEEEEEvNT_6ParamsE$_ZN4cute3eso3ESOILb0ELb1EJNS_5tupleIJiNS2_IJiNS_1CILi0EEEEEEEEENS2_IJNS_10UnderscoreENS2_IJS7_S7_EEEEEEEEC2ERKS6_RKS9_)
$_ZN7cutlass13device_kernelIN5flash19enable_sm80_to_sm89INS1_16FlashAttnBwdSm80INS1_25CollectiveMainloopBwdSm80ILi2ELi2EN4cute5tupleIJNS5_1CILi128EEES8_NS7_ILi64EEEEEENS_6half_tEfNS_4arch4Sm80ELb0ELb0ELb1ELb1ELb0ELb0ELb0ELb0ELi2ELi4ELi4ELi4ELb0EEENS1_24CollectiveEpilogueBwdGQAISA_fSD_Li256ELb1ELb0EEENS1_19SingleTileSchedulerILb1ELb0ELb0ELi128EEEEEEEEEvNT_6ParamsE$_ZN4cute3eso3ESOILb0ELb1EJNS_5tupleIJiNS2_IJiNS_1CILi0EEEEEEEEENS2_IJNS_10UnderscoreENS2_IJS7_S7_EEEEEEEEC2ERKS6_RKS9_:
[----:B------:R-:W-:-:S05]  /*6a60*/  IADD3 R6, R77, -c[0x0][0x20], RZ ;  /* 0x800008004d067a10 */ /* 0x000fca0007ffe0ff */
[----:B------:R1:W-:Y:S04]  /*6a70*/  STL [R6], R2 ;  /* 0x0000000206007387 */ /* 0x0003e80000100800 */
[----:B------:R2:W-:Y:S01]  /*6a80*/  STL [R6+0x4], R3 ;  /* 0x0000040306007387 */ /* 0x0005e20000100800 */
[----:B-1----:R-:W-:Y:S01]  /*6a90*/  IMAD.MOV.U32 R2, RZ, RZ, R7 ;  /* 0x000000ffff027224 */ /* 0x002fe200078e0007 */
[----:B--2---:R-:W-:-:S04]  /*6aa0*/  MOV R3, 0x0 ;  /* 0x0000000000037802 */ /* 0x004fc80000000f00 */
[----:B------:R-:W-:Y:S05]  /*6ab0*/  RET.REL.NODEC R2 `(_ZN7cutlass13device_kernelIN5flash19enable_sm80_to_sm89INS1_16FlashAttnBwdSm80INS1_25CollectiveMainloopBwdSm80ILi2ELi2EN4cute5tupleIJNS5_1CILi128EEES8_NS7_ILi64EEEEEENS_6half_tEfNS_4arch4Sm80ELb0ELb0ELb1ELb1ELb0ELb0ELb0ELb0ELi2ELi4ELi4ELi4ELb0EEENS1_24CollectiveEpilogueBwdGQAISA_fSD_Li256ELb1ELb0EEENS1_19SingleTileSchedulerILb1ELb0ELb0ELi128EEEEEEEEEvNT_6ParamsE) ;  /* 0xffff954002007950 */ /* 0x000fea0003c3ffff */
        .type           $_ZN7cutlass13device_kernelIN5flash19enable_sm80_to_sm89INS1_16FlashAttnBwdSm80INS1_25CollectiveMainloopBwdSm80ILi2ELi2EN4cute5tupleIJNS5_1CILi128EEES8_NS7_ILi64EEEEEENS_6half_tEfNS_4arch4Sm80ELb0ELb0ELb1ELb1ELb0ELb0ELb0ELb0ELi2ELi4ELi4ELi4ELb0EEENS1_24CollectiveEpilogueBwdGQAISA_fSD_Li256ELb1ELb0EEENS1_19SingleTileSchedulerILb1ELb0ELb0ELi128EEEEEEEEEvNT_6ParamsE$_ZN4cute3eso3ESOILb0ELb1EJNS_6LayoutINS_5tupleIJNS3_IJNS_1CILi8EEENS4_ILi1EEEEEENS4_ILi2EEEEEENS3_IJNS3_IJS6_NS4_ILi0EEEEEEiEEEEESA_EEC2ERKSD_RKSA_,@function
        .size           $_ZN7cutlass13device_kernelIN5flash19enable_sm80_to_sm89INS1_16FlashAttnBwdSm80INS1_25CollectiveMainloopBwdSm80ILi2ELi2EN4cute5tupleIJNS5_1CILi128EEES8_NS7_ILi64EEEEEENS_6half_tEfNS_4arch4Sm80ELb0ELb0ELb1ELb1ELb0ELb0ELb0ELb0ELi2ELi4ELi4ELi4ELb0EEENS1_24CollectiveEpilogueBwdGQAISA_fSD_Li256ELb1ELb0EEENS1_19SingleTileSchedulerILb1ELb0ELb0ELi128EEEEEEEEEvNT_6ParamsE$_ZN4cute3eso3ESOILb0ELb1EJNS_6LayoutINS_5tupleIJNS3_IJNS_1CILi8EEENS4_ILi1EEEEEENS4_ILi2EEEEEENS3_IJNS3_IJS6_NS4_ILi0EEEEEEiEEEEESA_EEC2ERKSD_RKSA_,($_ZN7cutlass13device_kernelIN5flash19enable_sm80_to_sm89INS1_16FlashAttnBwdSm80INS1_25CollectiveMainloopBwdSm80ILi2ELi2EN4cute5tupleIJNS5_1CILi128EEES8_NS7_ILi64EEEEEENS_6half_tEfNS_4arch4Sm80ELb0ELb0ELb1ELb1ELb0ELb0ELb0ELb0ELi2ELi4ELi4ELi4ELb0EEENS1_24CollectiveEpilogueBwdGQAISA_fSD_Li256ELb1ELb0EEENS1_19SingleTileSchedulerILb1ELb0ELb0ELi128EEEEEEEEEvNT_6ParamsE$_ZN4cute3eso3ESOILb0ELb1EJiNS_1CILi0EEEEEC2ERKiRKS3_ - $_ZN7cutlass13device_kernelIN5flash19enable_sm80_to_sm89INS1_16FlashAttnBwdSm80INS1_25CollectiveMainloopBwdSm80ILi2ELi2EN4cute5tupleIJNS5_1CILi128EEES8_NS7_ILi64EEEEEENS_6half_tEfNS_4arch4Sm80ELb0ELb0ELb1ELb1ELb0ELb0ELb0ELb0ELi2ELi4ELi4ELi4ELb0EEENS1_24CollectiveEpilogueBwdGQAISA_fSD_Li256ELb1ELb0EEENS1_19SingleTileSchedulerILb1ELb0ELb0ELi128EEEEEEEEEvNT_6ParamsE$_ZN4cute3eso3ESOILb0ELb1EJNS_6LayoutINS_5tupleIJNS3_IJNS_1CILi8EEENS4_ILi1EEEEEENS4_ILi2EEEEEENS3_IJNS3_IJS6_NS4_ILi0EEEEEEiEEEEESA_EEC2ERKSD_RKSA_)
$_ZN7cutlass13device_kernelIN5flash19enable_sm80_to_sm89INS1_16FlashAttnBwdSm80INS1_25CollectiveMainloopBwdSm80ILi2ELi2EN4cute5tupleIJNS5_1CILi128EEES8_NS7_ILi64EEEEEENS_6half_tEfNS_4arch4Sm80ELb0ELb0ELb1ELb1ELb0ELb0ELb0ELb0ELi2ELi4ELi4ELi4ELb0EEENS1_24CollectiveEpilogueBwdGQAISA_fSD_Li256ELb1ELb0EEENS1_19SingleTileSchedulerILb1ELb0ELb0ELi128EEEEEEEEEvNT_6ParamsE$_ZN4cute3eso3ESOILb0ELb1EJNS_6LayoutINS_5tupleIJNS3_IJNS_1CILi8EEENS4_ILi1EEEEEENS4_ILi2EEEEEENS3_IJNS3_IJS6_NS4_ILi0EEEEEEiEEEEESA_EEC2ERKSD_RKSA_:
[----:B------:R-:W-:-:S05]  /*6ac0*/  IADD3 R2, R78, -c[0x0][0x20], RZ ;  /* 0x800008004e027a10 */ /* 0x000fca0007ffe0ff */
[----:B------:R1:W-:Y:S02]  /*6ad0*/  STL [R2], R12 ;  /* 0x0000000c02007387 */ /* 0x0003e40000100800 */
[----:B-1----:R-:W-:Y:S01]  /*6ae0*/  IMAD.MOV.U32 R2, RZ, RZ, R3 ;  /* 0x000000ffff027224 */ /* 0x002fe200078e0003 */
[----:B------:R-:W-:-:S04]  /*6af0*/  MOV R3, 0x0 ;  /* 0x0000000000037802 */ /* 0x000fc80000000f00 */
[----:B------:R-:W-:Y:S05]  /*6b00*/  RET.REL.NODEC R2 `(_ZN7cutlass13device_kernelIN5flash19enable_sm80_to_sm89INS1_16FlashAttnBwdSm80INS1_25CollectiveMainloopBwdSm80ILi2ELi2EN4cute5tupleIJNS5_1CILi128EEES8_NS7_ILi64EEEEEENS_6half_tEfNS_4arch4Sm80ELb0ELb0ELb1ELb1ELb0ELb0ELb0ELb0ELi2ELi4ELi4ELi4ELb0EEENS1_24CollectiveEpilogueBwdGQAISA_fSD_Li256ELb1ELb0EEENS1_19SingleTileSchedulerILb1ELb0ELb0ELi128EEEEEEEEEvNT_6ParamsE) ;  /* 0xffff94f002007950 */ /* 0x000fea0003c3ffff */
        .type           $_ZN7cutlass13device_kernelIN5flash19enable_sm80_to_sm89INS1_16FlashAttnBwdSm80INS1_25CollectiveMainloopBwdSm80ILi2ELi2EN4cute5tupleIJNS5_1CILi128EEES8_NS7_ILi64EEEEEENS_6half_tEfNS_4arch4Sm80ELb0ELb0ELb1ELb1ELb0ELb0ELb0ELb0ELi2ELi4ELi4ELi4ELb0EEENS1_24CollectiveEpilogueBwdGQAISA_fSD_Li256ELb1ELb0EEENS1_19SingleTileSchedulerILb1ELb0ELb0ELi128EEEEEEEEEvNT_6ParamsE$_ZN4cute3eso3ESOILb0ELb1EJiNS_1CILi0EEEEEC2ERKiRKS3_,@function
        .size           $_ZN7cutlass13device_kernelIN5flash19enable_sm80_to_sm89INS1_16FlashAttnBwdSm80INS1_25CollectiveMainloopBwdSm80ILi2ELi2EN4cute5tupleIJNS5_1CILi128EEES8_NS7_ILi64EEEEEENS_6half_tEfNS_4arch4Sm80ELb0ELb0ELb1ELb1ELb0ELb0ELb0ELb0ELi2ELi4ELi4ELi4ELb0EEENS1_24CollectiveEpilogueBwdGQAISA_fSD_Li256ELb1ELb0EEENS1_19SingleTileSchedulerILb1ELb0ELb0ELi128EEEEEEEEEvNT_6ParamsE$_ZN4cute3eso3ESOILb0ELb1EJiNS_1CILi0EEEEEC2ERKiRKS3_,($_ZN7cutlass13device_kernelIN5flash19enable_sm80_to_sm89INS1_16FlashAttnBwdSm80INS1_25CollectiveMainloopBwdSm80ILi2ELi2EN4cute5tupleIJNS5_1CILi128EEES8_NS7_ILi64EEEEEENS_6half_tEfNS_4arch4Sm80ELb0ELb0ELb1ELb1ELb0ELb0ELb0ELb0ELi2ELi4ELi4ELi4ELb0EEENS1_24CollectiveEpilogueBwdGQAISA_fSD_Li256ELb1ELb0EEENS1_19SingleTileSchedulerILb1ELb0ELb0ELi128EEEEEEEEEvNT_6ParamsE$_ZN4cute3eso3ESOILb0ELb1EJiNS_1CILi144EEENS2_ILi288EEEEEC2ERKiRKS3_RKS4_ - $_ZN7cutlass13device_kernelIN5flash19enable_sm80_to_sm89INS1_16FlashAttnBwdSm80INS1_25CollectiveMainloopBwdSm80ILi2ELi2EN4cute5tupleIJNS5_1CILi128EEES8_NS7_ILi64EEEEEENS_6half_tEfNS_4arch4Sm80ELb0ELb0ELb1ELb1ELb0ELb0ELb0ELb0ELi2ELi4ELi4ELi4ELb0EEENS1_24CollectiveEpilogueBwdGQAISA_fSD_Li256ELb1ELb0EEENS1_19SingleTileSchedulerILb1ELb0ELb0ELi128EEEEEEEEEvNT_6ParamsE$_ZN4cute3eso3ESOILb0ELb1EJiNS_1CILi0EEEEEC2ERKiRKS3_)
$_ZN7cutlass13device_kernelIN5flash19enable_sm80_to_sm89INS1_16FlashAttnBwdSm80INS1_25CollectiveMainloopBwdSm80ILi2ELi2EN4cute5tupleIJNS5_1CILi128EEES8_NS7_ILi64EEEEEENS_6half_tEfNS_4arch4Sm80ELb0ELb0ELb1ELb1ELb0ELb0ELb0ELb0ELi2ELi4ELi4ELi4ELb0EEENS1_24CollectiveEpilogueBwdGQAISA_fSD_Li256ELb1ELb0EEENS1_19SingleTileSchedulerILb1ELb0ELb0ELi128EEEEEEEEEvNT_6ParamsE$_ZN4cute3eso3ESOILb0ELb1EJiNS_1CILi0EEEEEC2ERKiRKS3_:
[----:B------:R-:W-:-:S05]  /*6b10*/  IADD3 R2, R77, -c[0x0][0x20], RZ ;  /* 0x800008004d027a10 */ /* 0x000fca0007ffe0ff */
[----:B------:R1:W-:Y:S02]  /*6b20*/  STL [R2], R6 ;  /* 0x0000000602007387 */ /* 0x0003e40000100800 */
[----:B-1----:R-:W-:Y:S01]  /*6b30*/  IMAD.MOV.U32 R2, RZ, RZ, R3 ;  /* 0x000000ffff027224 */ /* 0x002fe200078e0003 */
[----:B------:R-:W-:-:S04]  /*6b40*/  MOV R3, 0x0 ;  /* 0x0000000000037802 */ /* 0x000fc80000000f00 */
[----:B------:R-:W-:Y:S05]  /*6b50*/  RET.REL.NODEC R2 `(_ZN7cutlass13device_kernelIN5flash19enable_sm80_to_sm89INS1_16FlashAttnBwdSm80INS1_25CollectiveMainloopBwdSm80ILi2ELi2EN4cute5tupleIJNS5_1CILi128EEES8_NS7_ILi64EEEEEENS_6half_tEfNS_4arch4Sm80ELb0ELb0ELb1ELb1ELb0ELb0ELb0ELb0ELi2ELi4ELi4ELi4ELb0EEENS1_24CollectiveEpilogueBwdGQAISA_fSD_Li256ELb1ELb0EEENS1_19SingleTileSchedulerILb1ELb0ELb0ELi128EEEEEEEEEvNT_6ParamsE) ;  /* 0xffff94a002007950 */ /* 0x000fea0003c3ffff */
        .type           $_ZN7cutlass13device_kernelIN5flash19enable_sm80_to_sm89INS1_16FlashAttnBwdSm80INS1_25CollectiveMainloopBwdSm80ILi2ELi2EN4cute5tupleIJNS5_1CILi128EEES8_NS7_ILi64EEEEEENS_6half_tEfNS_4arch4Sm80ELb0ELb0ELb1ELb1ELb0ELb0ELb0ELb0ELi2ELi4ELi4ELi4ELb0EEENS1_24CollectiveEpilogueBwdGQAISA_fSD_Li256ELb1ELb0EEENS1_19SingleTileSchedulerILb1ELb0ELb0ELi128EEEEEEEEEvNT_6ParamsE$_ZN4cute3eso3ESOILb0ELb1EJiNS_1CILi144EEENS2_ILi288EEEEEC2ERKiRKS3_RKS4_,@function
        .size           $_ZN7cutlass13device_kernelIN5flash19enable_sm80_to_sm89INS1_16FlashAttnBwdSm80INS1_25CollectiveMainloopBwdSm80ILi2ELi2EN4cute5tupleIJNS5_1CILi128EEES8_NS7_ILi64EEEEEENS_6half_tEfNS_4arch4Sm80ELb0ELb0ELb1ELb1ELb0ELb0ELb0ELb0ELi2ELi4ELi4ELi4ELb0EEENS1_24CollectiveEpilogueBwdGQAISA_fSD_Li256ELb1ELb0EEENS1_19SingleTileSchedulerILb1ELb0ELb0ELi128EEEEEEEEEvNT_6ParamsE$_ZN4cute3eso3ESOILb0ELb1EJiNS_1CILi144EEENS2_ILi288EEEEEC2ERKiRKS3_RKS4_,($_ZN7cutlass13device_kernelIN5flash19enable_sm80_to_sm89INS1_16FlashAttnBwdSm80INS1_25CollectiveMainloopBwdSm80ILi2ELi2EN4cute5tupleIJNS5_1CILi128EEES8_NS7_ILi64EEEEEENS_6half_tEfNS_4arch4Sm80ELb0ELb0ELb1ELb1ELb0ELb0ELb0ELb0ELi2ELi4ELi4ELi4ELb0EEENS1_24CollectiveEpilogueBwdGQAISA_fSD_Li256ELb1ELb0EEENS1_19SingleTileSchedulerILb1ELb0ELb0ELi128EEEEEEEEEvNT_6ParamsE$_ZN4cute3eso3ESOILb0ELb1EJiNS_1CILi144EEENS2_ILi512EEEEEC2ERKiRKS3_RKS4_ - $_ZN7cutlass13device_kernelIN5flash19enable_sm80_to_sm89INS1_16FlashAttnBwdSm80INS1_25CollectiveMainloopBwdSm80ILi2ELi2EN4cute5tupleIJNS5_1CILi128EEES8_NS7_ILi64EEEEEENS_6half_tEfNS_4arch4Sm80ELb0ELb0ELb1ELb1ELb0ELb0ELb0ELb0ELi2ELi4ELi4ELi4ELb0EEENS1_24CollectiveEpilogueBwdGQAISA_fSD_Li256ELb1ELb0EEENS1_19SingleTileSchedulerILb1ELb0ELb0ELi128EEEEEEEEEvNT_6ParamsE$_ZN4cute3eso3ESOILb0ELb1EJiNS_1CILi144EEENS2_ILi288EEEEEC2ERKiRKS3_RKS4_)
$_ZN7cutlass13device_kernelIN5flash19enable_sm80_to_sm89INS1_16FlashAttnBwdSm80INS1_25CollectiveMainloopBwdSm80ILi2ELi2EN4cute5tupleIJNS5_1CILi128EEES8_NS7_ILi64EEEEEENS_6half_tEfNS_4arch4Sm80ELb0ELb0ELb1ELb1ELb0ELb0ELb0ELb0ELi2ELi4ELi4ELi4ELb0EEENS1_24CollectiveEpilogueBwdGQAISA_fSD_Li256ELb1ELb0EEENS1_19SingleTileSchedulerILb1ELb0ELb0ELi128EEEEEEEEEvNT_6ParamsE$_ZN4cute3eso3ESOILb0ELb1EJiNS_1CILi144EEENS2_ILi288EEEEEC2ERKiRKS3_RKS4_:
[----:B------:R-:W-:-:S05]  /*6b60*/  IADD3 R4, R4, -c[0x0][0x20], RZ ;  /* 0x8000080004047a10 */ /* 0x000fca0007ffe0ff */
[----:B------:R1:W-:Y:S02]  /*6b70*/  STL [R4], R26 ;  /* 0x0000001a04007387 */ /* 0x0003e40000100800 */
[----:B-1----:R-:W-:Y:S01]  /*6b80*/  IMAD.MOV.U32 R4, RZ, RZ, R5 ;  /* 0x000000ffff047224 */ /* 0x002fe200078e0005 */
[----:B------:R-:W-:-:S04]  /*6b90*/  MOV R5, 0x0 ;  /* 0x0000000000057802 */ /* 0x000fc80000000f00 */
[----:B------:R-:W-:Y:S05]  /*6ba0*/  RET.REL.NODEC R4 `(_ZN7cutlass13device_kernelIN5flash19enable_sm80_to_sm89INS1_16FlashAttnBwdSm80INS1_25CollectiveMainloopBwdSm80ILi2ELi2EN4cute5tupleIJNS5_1CILi128EEES8_NS7_ILi64EEEEEENS_6half_tEfNS_4arch4Sm80ELb0ELb0ELb1ELb1ELb0ELb0ELb0ELb0ELi2ELi4ELi4ELi4ELb0EEENS1_24CollectiveEpilogueBwdGQAISA_fSD_Li256ELb1ELb0EEENS1_19SingleTileSchedulerILb1ELb0ELb0ELi128EEEEEEEEEvNT_6ParamsE) ;  /* 0xffff945004007950 */ /* 0x000fea0003c3ffff */
        .type           $_ZN7cutlass13device_kernelIN5flash19enable_sm80_to_sm89INS1_16FlashAttnBwdSm80INS1_25CollectiveMainloopBwdSm80ILi2ELi2EN4cute5tupleIJNS5_1CILi128EEES8_NS7_ILi64EEEEEENS_6half_tEfNS_4arch4Sm80ELb0ELb0ELb1ELb1ELb0ELb0ELb0ELb0ELi2ELi4ELi4ELi4ELb0EEENS1_24CollectiveEpilogueBwdGQAISA_fSD_Li256ELb1ELb0EEENS1_19SingleTileSchedulerILb1ELb0ELb0ELi128EEEEEEEEEvNT_6ParamsE$_ZN4cute3eso3ESOILb0ELb1EJiNS_1CILi144EEENS2_ILi512EEEEEC2ERKiRKS3_RKS4_,@function
        .size           $_ZN7cutlass13device_kernelIN5flash19enable_sm80_to_sm89INS1_16FlashAttnBwdSm80INS1_25CollectiveMainloopBwdSm80ILi2ELi2EN4cute5tupleIJNS5_1CILi128EEES8_NS7_ILi64EEEEEENS_6half_tEfNS_4arch4Sm80ELb0ELb0ELb1ELb1ELb0ELb0ELb0ELb0ELi2ELi4ELi4ELi4ELb0EEENS1_24CollectiveEpilogueBwdGQAISA_fSD_Li256ELb1ELb0EEENS1_19SingleTileSchedulerILb1ELb0ELb0ELi128EEEEEEEEEvNT_6ParamsE$_ZN4cute3eso3ESOILb0ELb1EJiNS_1CILi144EEENS2_ILi512EEEEEC2ERKiRKS3_RKS4_,($_ZN7cutlass13device_kernelIN5flash19enable_sm80_to_sm89INS1_16FlashAttnBwdSm80INS1_25CollectiveMainloopBwdSm80ILi2ELi2EN4cute5tupleIJNS5_1CILi128EEES8_NS7_ILi64EEEEEENS_6half_tEfNS_4arch4Sm80ELb0ELb0ELb1ELb1ELb0ELb0ELb0ELb0ELi2ELi4ELi4ELi4ELb0EEENS1_24CollectiveEpilogueBwdGQAISA_fSD_Li256ELb1ELb0EEENS1_19SingleTileSchedulerILb1ELb0ELb0ELi128EEEEEEEEEvNT_6ParamsE$_ZN4cute3eso3ESOILb0ELb1EJiNS_1CILi72EEENS2_ILi512EEEEEC2ERKiRKS3_RKS4_ - $_ZN7cutlass13device_kernelIN5flash19enable_sm80_to_sm89INS1_16FlashAttnBwdSm80INS1_25CollectiveMainloopBwdSm80ILi2ELi2EN4cute5tupleIJNS5_1CILi128EEES8_NS7_ILi64EEEEEENS_6half_tEfNS_4arch4Sm80ELb0ELb0ELb1ELb1ELb0ELb0ELb0ELb0ELi2ELi4ELi4ELi4ELb0EEENS1_24CollectiveEpilogueBwdGQAISA_fSD_Li256ELb1ELb0EEENS1_19SingleTileSchedulerILb1ELb0ELb0ELi128EEEEEEEEEvNT_6ParamsE$_ZN4cute3eso3ESOILb0ELb1EJiNS_1CILi144EEENS2_ILi512EEEEEC2ERKiRKS3_RKS4_)
$_ZN7cutlass13device_kernelIN5flash19enable_sm80_to_sm89INS1_16FlashAttnBwdSm80INS1_25CollectiveMainloopBwdSm80ILi2ELi2EN4cute5tupleIJNS5_1CILi128EEES8_NS7_ILi64EEEEEENS_6half_tEfNS_4arch4Sm80ELb0ELb0ELb1ELb1ELb0ELb0ELb0ELb0ELi2ELi4ELi4ELi4ELb0EEENS1_24CollectiveEpilogueBwdGQAISA_fSD_Li256ELb1ELb0EEENS1_19SingleTileSchedulerILb1ELb0ELb0ELi128EEEEEEEEEvNT_6ParamsE$_ZN4cute3eso3ESOILb0ELb1EJiNS_1CILi144EEENS2_ILi512EEEEEC2ERKiRKS3_RKS4_:
[----:B------:R-:W-:-:S05]  /*6bb0*/  IADD3 R2, R2, -c[0x0][0x20], RZ ;  /* 0x8000080002027a10 */ /* 0x000fca0007ffe0ff */
[----:B------:R1:W-:Y:S02]  /*6bc0*/  STL [R2], R5 ;  /* 0x0000000502007387 */ /* 0x0003e40000100800 */
[----:B-1----:R-:W-:Y:S01]  /*6bd0*/  IMAD.MOV.U32 R2, RZ, RZ, R3 ;  /* 0x000000ffff027224 */ /* 0x002fe200078e0003 */
[----:B------:R-:W-:-:S04]  /*6be0*/  MOV R3, 0x0 ;  /* 0x0000000000037802 */ /* 0x000fc80000000f00 */
[----:B------:R-:W-:Y:S05]  /*6bf0*/  RET.REL.NODEC R2 `(_ZN7cutlass13device_kernelIN5flash19enable_sm80_to_sm89INS1_16FlashAttnBwdSm80INS1_25CollectiveMainloopBwdSm80ILi2ELi2EN4cute5tupleIJNS5_1CILi128EEES8_NS7_ILi64EEEEEENS_6half_tEfNS_4arch4Sm80ELb0ELb0ELb1ELb1ELb0ELb0ELb0ELb0ELi2ELi4ELi4ELi4ELb0EEENS1_24CollectiveEpilogueBwdGQAISA_fSD_Li256ELb1ELb0EEENS1_19SingleTileSchedulerILb1ELb0ELb0ELi128EEEEEEEEEvNT_6ParamsE) ;  /* 0xffff940002007950 */ /* 0x000fea0003c3ffff */
        .type           $_ZN7cutlass13device_kernelIN5flash19enable_sm80_to_sm89INS1_16FlashAttnBwdSm80INS1_25CollectiveMainloopBwdSm80ILi2ELi2EN4cute5tupleIJNS5_1CILi128EEES8_NS7_ILi64EEEEEENS_6half_tEfNS_4arch4Sm80ELb0ELb0ELb1ELb1ELb0ELb0ELb0ELb0ELi2ELi4ELi4ELi4ELb0EEENS1_24CollectiveEpilogueBwdGQAISA_fSD_Li256ELb1ELb0EEENS1_19SingleTileSchedulerILb1ELb0ELb0ELi128EEEEEEEEEvNT_6ParamsE$_ZN4cute3eso3ESOILb0ELb1EJiNS_1CILi72EEENS2_ILi512EEEEEC2ERKiRKS3_RKS4_,@function
        .size           $_ZN7cutlass13device_kernelIN5flash19enable_sm80_to_sm89INS1_16FlashAttnBwdSm80INS1_25CollectiveMainloopBwdSm80ILi2ELi2EN4cute5tupleIJNS5_1CILi128EEES8_NS7_ILi64EEEEEENS_6half_tEfNS_4arch4Sm80ELb0ELb0ELb1ELb1ELb0ELb0ELb0ELb0ELi2ELi4ELi4ELi4ELb0EEENS1_24CollectiveEpilogueBwdGQAISA_fSD_Li256ELb1ELb0EEENS1_19SingleTileSchedulerILb1ELb0ELb0ELi128EEEEEEEEEvNT_6ParamsE$_ZN4cute3eso3ESOILb0ELb1EJiNS_1CILi72EEENS2_ILi512EEEEEC2ERKiRKS3_RKS4_,($_ZN7cutlass13device_kernelIN5flash19enable_sm80_to_sm89INS1_16FlashAttnBwdSm80INS1_25CollectiveMainloopBwdSm80ILi2ELi2EN4cute5tupleIJNS5_1CILi128EEES8_NS7_ILi64EEEEEENS_6half_tEfNS_4arch4Sm80ELb0ELb0ELb1ELb1ELb0ELb0ELb0ELb0ELi2ELi4ELi4ELi4ELb0EEENS1_24CollectiveEpilogueBwdGQAISA_fSD_Li256ELb1ELb0EEENS1_19SingleTileSchedulerILb1ELb0ELb0ELi128EEEEEEEEEvNT_6ParamsE$_ZN4cute3eso3ESOILb1ELb0EJNS_10UnderscoreES2_S2_iEEC2ERKS2_S5_S5_RKi - $_ZN7cutlass13device_kernelIN5flash19enable_sm80_to_sm89INS1_16FlashAttnBwdSm80INS1_25CollectiveMainloopBwdSm80ILi2ELi2EN4cute5tupleIJNS5_1CILi128EEES8_NS7_ILi64EEEEEENS_6half_tEfNS_4arch4Sm80ELb0ELb0ELb1ELb1ELb0ELb0ELb0ELb0ELi2ELi4ELi4ELi4ELb0EEENS1_24CollectiveEpilogueBwdGQAISA_fSD_Li256ELb1ELb0EEENS1_19SingleTileSchedulerILb1ELb0ELb0ELi128EEEEEEEEEvNT_6ParamsE$_ZN4cute3eso3ESOILb0ELb1EJiNS_1CILi72EEENS2_ILi512EEEEEC2ERKiRKS3_RKS4_)
$_ZN7cutlass13device_kernelIN5flash19enable_sm80_to_sm89INS1_16FlashAttnBwdSm80INS1_25CollectiveMainloopBwdSm80ILi2ELi2EN4cute5tupleIJNS5_1CILi128EEES8_NS7_ILi64EEEEEENS_6half_tEfNS_4arch4Sm80ELb0ELb0ELb1ELb1ELb0ELb0ELb0ELb0ELi2ELi4ELi4ELi4ELb0EEENS1_24CollectiveEpilogueBwdGQAISA_fSD_Li256ELb1ELb0EEENS1_19SingleTileSchedulerILb1ELb0ELb0ELi128EEEEEEEEEvNT_6ParamsE$_ZN4cute3eso3ESOILb0ELb1EJiNS_1CILi72EEENS2_ILi512EEEEEC2ERKiRKS3_RKS4_:
[----:B------:R-:W-:Y:S01]  /*6c00*/  IADD3 R2, R2, -c[0x0][0x20], RZ ;  /* 0x8000080002027a10 */ /* 0x000fe20007ffe0ff */
[----:B------:R-:W-:Y:S01]  /*6c10*/  IMAD.MOV.U32 R38, RZ, RZ, R5 ;  /* 0x000000ffff267224 */ /* 0x000fe200078e0005 */
[----:B------:R-:W-:-:S03]  /*6c20*/  MOV R39, 0x0 ;  /* 0x0000000000277802 */ /* 0x000fc60000000f00 */
[----:B------:R1:W-:Y:S01]  /*6c30*/  STL [R2], R6 ;  /* 0x0000000602007387 */ /* 0x0003e20000100800 */
[----:B------:R-:W-:Y:S05]  /*6c40*/  RET.REL.NODEC R38 `(_ZN7cutlass13device_kernelIN5flash19enable_sm80_to_sm89INS1_16FlashAttnBwdSm80INS1_25CollectiveMainloopBwdSm80ILi2ELi2EN4cute5tupleIJNS5_1CILi128EEES8_NS7_ILi64EEEEEENS_6half_tEfNS_4arch4Sm80ELb0ELb0ELb1ELb1ELb0ELb0ELb0ELb0ELi2ELi4ELi4ELi4ELb0EEENS1_24CollectiveEpilogueBwdGQAISA_fSD_Li256ELb1ELb0EEENS1_19SingleTileSchedulerILb1ELb0ELb0ELi128EEEEEEEEEvNT_6ParamsE) ;  /* 0xffff93b026007950 */ /* 0x000fea0003c3ffff */
        .type           $_ZN7cutlass13device_kernelIN5flash19enable_sm80_to_sm89INS1_16FlashAttnBwdSm80INS1_25CollectiveMainloopBwdSm80ILi2ELi2EN4cute5tupleIJNS5_1CILi128EEES8_NS7_ILi64EEEEEENS_6half_tEfNS_4arch4Sm80ELb0ELb0ELb1ELb1ELb0ELb0ELb0ELb0ELi2ELi4ELi4ELi4ELb0EEENS1_24CollectiveEpilogueBwdGQAISA_fSD_Li256ELb1ELb0EEENS1_19SingleTileSchedulerILb1ELb0ELb0ELi128EEEEEEEEEvNT_6ParamsE$_ZN4cute3eso3ESOILb1ELb0EJNS_10UnderscoreES2_S2_iEEC2ERKS2_S5_S5_RKi,@function
        .size           $_ZN7cutlass13device_kernelIN5flash19enable_sm80_to_sm89INS1_16FlashAttnBwdSm80INS1_25CollectiveMainloopBwdSm80ILi2ELi2EN4cute5tupleIJNS5_1CILi128EEES8_NS7_ILi64EEEEEENS_6half_tEfNS_4arch4Sm80ELb0ELb0ELb1ELb1ELb0ELb0ELb0ELb0ELi2ELi4ELi4ELi4ELb0EEENS1_24CollectiveEpilogueBwdGQAISA_fSD_Li256ELb1ELb0EEENS1_19SingleTileSchedulerILb1ELb0ELb0ELi128EEEEEEEEEvNT_6ParamsE$_ZN4cute3eso3ESOILb1ELb0EJNS_10UnderscoreES2_S2_iEEC2ERKS2_S5_S5_RKi,($_ZN7cutlass13device_kernelIN5flash19enable_sm80_to_sm89INS1_16FlashAttnBwdSm80INS1_25CollectiveMainloopBwdSm80ILi2ELi2EN4cute5tupleIJNS5_1CILi128EEES8_NS7_ILi64EEEEEENS_6half_tEfNS_4arch4Sm80ELb0ELb0ELb1ELb1ELb0ELb0ELb0ELb0ELi2ELi4ELi4ELi4ELb0EEENS1_24CollectiveEpilogueBwdGQAISA_fSD_Li256ELb1ELb0EEENS1_19SingleTileSchedulerILb1ELb0ELb0ELi128EEEEEEEEEvNT_6ParamsE$_ZN4cute3eso3ESOILb1ELb0EJNS_10UnderscoreES2_iEEC2ERKS2_S5_RKi - $_ZN7cutlass13device_kernelIN5flash19enable_sm80_to_sm89INS1_16FlashAttnBwdSm80INS1_25CollectiveMainloopBwdSm80ILi2ELi2EN4cute5tupleIJNS5_1CILi128EEES8_NS7_ILi64EEEEEENS_6half_tEfNS_4arch4Sm80ELb0ELb0ELb1ELb1ELb0ELb0ELb0ELb0ELi2ELi4ELi4ELi4ELb0EEENS1_24CollectiveEpilogueBwdGQAISA_fSD_Li256ELb1ELb0EEENS1_19SingleTileSchedulerILb1ELb0ELb0ELi128EEEEEEEEEvNT_6ParamsE$_ZN4cute3eso3ESOILb1ELb0EJNS_10UnderscoreES2_S2_iEEC2ERKS2_S5_S5_RKi)
$_ZN7cutlass13device_kernelIN5flash19enable_sm80_to_sm89INS1_16FlashAttnBwdSm80INS1_25CollectiveMainloopBwdSm80ILi2ELi2EN4cute5tupleIJNS5_1CILi128EEES8_NS7_ILi64EEEEEENS_6half_tEfNS_4arch4Sm80ELb0ELb0ELb1ELb1ELb0ELb0ELb0ELb0ELi2ELi4ELi4ELi4ELb0EEENS1_24CollectiveEpilogueBwdGQAISA_fSD_Li256ELb1ELb0EEENS1_19SingleTileSchedulerILb1ELb0ELb0ELi128EEEEEEEEEvNT_6ParamsE$_ZN4cute3eso3ESOILb1ELb0EJNS_10UnderscoreES2_S2_iEEC2ERKS2_S5_S5_RKi:
[----:B------:R-:W-:-:S05]  /*6c50*/  IADD3 R2, R2, -c[0x0][0x20], RZ ;  /* 0x8000080002027a10 */ /* 0x000fca0007ffe0ff */
[----:B------:R1:W-:Y:S02]  /*6c60*/  STL [R2], R24 ;  /* 0x0000001802007387 */ /* 0x0003e40000100800 */
[----:B-1----:R-:W-:Y:S01]  /*6c70*/  IMAD.MOV.U32 R2, RZ, RZ, R3 ;  /* 0x000000ffff027224 */ /* 0x002fe200078e0003 */
[----:B------:R-:W-:-:S04]  /*6c80*/  MOV R3, 0x0 ;  /* 0x0000000000037802 */ /* 0x000fc80000000f00 */
[----:B------:R-:W-:Y:S05]  /*6c90*/  RET.REL.NODEC R2 `(_ZN7cutlass13device_kernelIN5flash19enable_sm80_to_sm89INS1_16FlashAttnBwdSm80INS1_25CollectiveMainloopBwdSm80ILi2ELi2EN4cute5tupleIJNS5_1CILi128EEES8_NS7_ILi64EEEEEENS_6half_tEfNS_4arch4Sm80ELb0ELb0ELb1ELb1ELb0ELb0ELb0ELb0ELi2ELi4ELi4ELi4ELb0EEENS1_24CollectiveEpilogueBwdGQAISA_fSD_Li256ELb1ELb0EEENS1_19SingleTileSchedulerILb1ELb0ELb0ELi128EEEEEEEEEvNT_6ParamsE) ;  /* 0xffff936002007950 */ /* 0x000fea0003c3ffff */
        .type           $_ZN7cutlass13device_kernelIN5flash19enable_sm80_to_sm89INS1_16FlashAttnBwdSm80INS1_25CollectiveMainloopBwdSm80ILi2ELi2EN4cute5tupleIJNS5_1CILi128EEES8_NS7_ILi64EEEEEENS_6half_tEfNS_4arch4Sm80ELb0ELb0ELb1ELb1ELb0ELb0ELb0ELb0ELi2ELi4ELi4ELi4ELb0EEENS1_24CollectiveEpilogueBwdGQAISA_fSD_Li256ELb1ELb0EEENS1_19SingleTileSchedulerILb1ELb0ELb0ELi128EEEEEEEEEvNT_6ParamsE$_ZN4cute3eso3ESOILb1ELb0EJNS_10UnderscoreES2_iEEC2ERKS2_S5_RKi,@function
        .size           $_ZN7cutlass13device_kernelIN5flash19enable_sm80_to_sm89INS1_16FlashAttnBwdSm80INS1_25CollectiveMainloopBwdSm80ILi2ELi2EN4cute5tupleIJNS5_1CILi128EEES8_NS7_ILi64EEEEEENS_6half_tEfNS_4arch4Sm80ELb0ELb0ELb1ELb1ELb0ELb0ELb0ELb0ELi2ELi4ELi4ELi4ELb0EEENS1_24CollectiveEpilogueBwdGQAISA_fSD_Li256ELb1ELb0EEENS1_19SingleTileSchedulerILb1ELb0ELb0ELi128EEEEEEEEEvNT_6ParamsE$_ZN4cute3eso3ESOILb1ELb0EJNS_10UnderscoreES2_iEEC2ERKS2_S5_RKi,($_ZN7cutlass13device_kernelIN5flash19enable_sm80_to_sm89INS1_16FlashAttnBwdSm80INS1_25CollectiveMainloopBwdSm80ILi2ELi2EN4cute5tupleIJNS5_1CILi128EEES8_NS7_ILi64EEEEEENS_6half_tEfNS_4arch4Sm80ELb0ELb0ELb1ELb1ELb0ELb0ELb0ELb0ELi2ELi4ELi4ELi4ELb0EEENS1_24CollectiveEpilogueBwdGQAISA_fSD_Li256ELb1ELb0EEENS1_19SingleTileSchedulerILb1ELb0ELb0ELi128EEEEEEEEEvNT_6ParamsE$_ZN4cute3eso3ESOILb1ELb0EJNS_10UnderscoreEiEEC2ERKS2_RKi - $_ZN7cutlass13device_kernelIN5flash19enable_sm80_to_sm89INS1_16FlashAttnBwdSm80INS1_25CollectiveMainloopBwdSm80ILi2ELi2EN4cute5tupleIJNS5_1CILi128EEES8_NS7_ILi64EEEEEENS_6half_tEfNS_4arch4Sm80ELb0ELb0ELb1ELb1ELb0ELb0ELb0ELb0ELi2ELi4ELi4ELi4ELb0EEENS1_24CollectiveEpilogueBwdGQAISA_fSD_Li256ELb1ELb0EEENS1_19SingleTileSchedulerILb1ELb0ELb0ELi128EEEEEEEEEvNT_6ParamsE$_ZN4cute3eso3ESOILb1ELb0EJNS_10UnderscoreES2_iEEC2ERKS2_S5_RKi)
$_ZN7cutlass13device_kernelIN5flash19enable_sm80_to_sm89INS1_16FlashAttnBwdSm80INS1_25CollectiveMainloopBwdSm80ILi2ELi2EN4cute5tupleIJNS5_1CILi128EEES8_NS7_ILi64EEEEEENS_6half_tEfNS_4arch4Sm80ELb0ELb0ELb1ELb1ELb0ELb0ELb0ELb0ELi2ELi4ELi4ELi4ELb0EEENS1_24CollectiveEpilogueBwdGQAISA_fSD_Li256ELb1ELb0EEENS1_19SingleTileSchedulerILb1ELb0ELb0ELi128EEEEEEEEEvNT_6ParamsE$_ZN4cute3eso3ESOILb1ELb0EJNS_10UnderscoreES2_iEEC2ERKS2_S5_RKi:
[----:B------:R-:W-:-:S05]  /*6ca0*/  IADD3 R2, R78, -c[0x0][0x20], RZ ;  /* 0x800008004e027a10 */ /* 0x000fca0007ffe0ff */
[----:B------:R1:W-:Y:S02]  /*6cb0*/  STL [R2], R38 ;  /* 0x0000002602007387 */ /* 0x0003e40000100800 */
[----:B-1----:R-:W-:Y:S01]  /*6cc0*/  IMAD.MOV.U32 R2, RZ, RZ, R3 ;  /* 0x000000ffff027224 */ /* 0x002fe200078e0003 */
[----:B------:R-:W-:-:S04]  /*6cd0*/  MOV R3, 0x0 ;  /* 0x0000000000037802 */ /* 0x000fc80000000f00 */
[----:B------:R-:W-:Y:S05]  /*6ce0*/  RET.REL.NODEC R2 `(_ZN7cutlass13device_kernelIN5flash19enable_sm80_to_sm89INS1_16FlashAttnBwdSm80INS1_25CollectiveMainloopBwdSm80ILi2ELi2EN4cute5tupleIJNS5_1CILi128EEES8_NS7_ILi64EEEEEENS_6half_tEfNS_4arch4Sm80ELb0ELb0ELb1ELb1ELb0ELb0ELb0ELb0ELi2ELi4ELi4ELi4ELb0EEENS1_24CollectiveEpilogueBwdGQAISA_fSD_Li256ELb1ELb0EEENS1_19SingleTileSchedulerILb1ELb0ELb0ELi128EEEEEEEEEvNT_6ParamsE) ;  /* 0xffff931002007950 */ /* 0x000fea0003c3ffff */
        .type           $_ZN7cutlass13device_kernelIN5flash19enable_sm80_to_sm89INS1_16FlashAttnBwdSm80INS1_25CollectiveMainloopBwdSm80ILi2ELi2EN4cute5tupleIJNS5_1CILi128EEES8_NS7_ILi64EEEEEENS_6half_tEfNS_4arch4Sm80ELb0ELb0ELb1ELb1ELb0ELb0ELb0ELb0ELi2ELi4ELi4ELi4ELb0EEENS1_24CollectiveEpilogueBwdGQAISA_fSD_Li256ELb1ELb0EEENS1_19SingleTileSchedulerILb1ELb0ELb0ELi128EEEEEEEEEvNT_6ParamsE$_ZN4cute3eso3ESOILb1ELb0EJNS_10UnderscoreEiEEC2ERKS2_RKi,@function
        .size           $_ZN7cutlass13device_kernelIN5flash19enable_sm80_to_sm89INS1_16FlashAttnBwdSm80INS1_25CollectiveMainloopBwdSm80ILi2ELi2EN4cute5tupleIJNS5_1CILi128EEES8_NS7_ILi64EEEEEENS_6half_tEfNS_4arch4Sm80ELb0ELb0ELb1ELb1ELb0ELb0ELb0ELb0ELi2ELi4ELi4ELi4ELb0EEENS1_24CollectiveEpilogueBwdGQAISA_fSD_Li256ELb1ELb0EEENS1_19SingleTileSchedulerILb1ELb0ELb0ELi128EEEEEEEEEvNT_6ParamsE$_ZN4cute3eso3ESOILb1ELb0EJNS_10UnderscoreEiEEC2ERKS2_RKi,($_ZN7cutlass13device_kernelIN5flash19enable_sm80_to_sm89INS1_16FlashAttnBwdSm80INS1_25CollectiveMainloopBwdSm80ILi2ELi2EN4cute5tupleIJNS5_1CILi128EEES8_NS7_ILi64EEEEEENS_6half_tEfNS_4arch4Sm80ELb0ELb0ELb1ELb1ELb0ELb0ELb0ELb0ELi2ELi4ELi4ELi4ELb0EEENS1_24CollectiveEpilogueBwdGQAISA_fSD_Li256ELb1ELb0EEENS1_19SingleTileSchedulerILb1ELb0ELb0ELi128EEEEEEEEEvNT_6ParamsE$_ZN4cute3eso3ESOILb1ELb0EJNS_10UnderscoreEiiEEC2ERKS2_RKiS7_ - $_ZN7cutlass13device_kernelIN5flash19enable_sm80_to_sm89INS1_16FlashAttnBwdSm80INS1_25CollectiveMainloopBwdSm80ILi2ELi2EN4cute5tupleIJNS5_1CILi128EEES8_NS7_ILi64EEEEEENS_6half_tEfNS_4arch4Sm80ELb0ELb0ELb1ELb1ELb0ELb0ELb0ELb0ELi2ELi4ELi4ELi4ELb0EEENS1_24CollectiveEpilogueBwdGQAISA_fSD_Li256ELb1ELb0EEENS1_19SingleTileSchedulerILb1ELb0ELb0ELi128EEEEEEEEEvNT_6ParamsE$_ZN4cute3eso3ESOILb1ELb0EJNS_10UnderscoreEiEEC2ERKS2_RKi)
$_ZN7cutlass13device_kernelIN5flash19enable_sm80_to_sm89INS1_16FlashAttnBwdSm80INS1_25CollectiveMainloopBwdSm80ILi2ELi2EN4cute5tupleIJNS5_1CILi128EEES8_NS7_ILi64EEEEEENS_6half_tEfNS_4arch4Sm80ELb0ELb0ELb1ELb1ELb0ELb0ELb0ELb0ELi2ELi4ELi4ELi4ELb0EEENS1_24CollectiveEpilogueBwdGQAISA_fSD_Li256ELb1ELb0EEENS1_19SingleTileSchedulerILb1ELb0ELb0ELi128EEEEEEEEEvNT_6ParamsE$_ZN4cute3eso3ESOILb1ELb0EJNS_10UnderscoreEiEEC2ERKS2_RKi:
[----:B------:R-:W-:-:S05]  /*6cf0*/  IADD3 R36, R78, -c[0x0][0x20], RZ ;  /* 0x800008004e247a10 */ /* 0x000fca0007ffe0ff */
[----:B------:R1:W-:Y:S02]  /*6d00*/  STL [R36], R38 ;  /* 0x0000002624007387 */ /* 0x0003e40000100800 */
[----:B-1----:R-:W-:Y:S01]  /*6d10*/  IMAD.MOV.U32 R36, RZ, RZ, R37 ;  /* 0x000000ffff247224 */ /* 0x002fe200078e0025 */
[----:B------:R-:W-:-:S04]  /*6d20*/  MOV R37, 0x0 ;  /* 0x0000000000257802 */ /* 0x000fc80000000f00 */
[----:B------:R-:W-:Y:S05]  /*6d30*/  RET.REL.NODEC R36 `(_ZN7cutlass13device_kernelIN5flash19enable_sm80_to_sm89INS1_16FlashAttnBwdSm80INS1_25CollectiveMainloopBwdSm80ILi2ELi2EN4cute5tupleIJNS5_1CILi128EEES8_NS7_ILi64EEEEEENS_6half_tEfNS_4arch4Sm80ELb0ELb0ELb1ELb1ELb0ELb0ELb0ELb0ELi2ELi4ELi4ELi4ELb0EEENS1_24CollectiveEpilogueBwdGQAISA_fSD_Li256ELb1ELb0EEENS1_19SingleTileSchedulerILb1ELb0ELb0ELi128EEEEEEEEEvNT_6ParamsE) ;  /* 0xffff92c024007950 */ /* 0x000fea0003c3ffff */
        .type           $_ZN7cutlass13device_kernelIN5flash19enable_sm80_to_sm89INS1_16FlashAttnBwdSm80INS1_25CollectiveMainloopBwdSm80ILi2ELi2EN4cute5tupleIJNS5_1CILi128EEES8_NS7_ILi64EEEEEENS_6half_tEfNS_4arch4Sm80ELb0ELb0ELb1ELb1ELb0ELb0ELb0ELb0ELi2ELi4ELi4ELi4ELb0EEENS1_24CollectiveEpilogueBwdGQAISA_fSD_Li256ELb1ELb0EEENS1_19SingleTileSchedulerILb1ELb0ELb0ELi128EEEEEEEEEvNT_6ParamsE$_ZN4cute3eso3ESOILb1ELb0EJNS_10UnderscoreEiiEEC2ERKS2_RKiS7_,@function
        .size           $_ZN7cutlass13device_kernelIN5flash19enable_sm80_to_sm89INS1_16FlashAttnBwdSm80INS1_25CollectiveMainloopBwdSm80ILi2ELi2EN4cute5tupleIJNS5_1CILi128EEES8_NS7_ILi64EEEEEENS_6half_tEfNS_4arch4Sm80ELb0ELb0ELb1ELb1ELb0ELb0ELb0ELb0ELi2ELi4ELi4ELi4ELb0EEENS1_24CollectiveEpilogueBwdGQAISA_fSD_Li256ELb1ELb0EEENS1_19SingleTileSchedulerILb1ELb0ELb0ELi128EEEEEEEEEvNT_6ParamsE$_ZN4cute3eso3ESOILb1ELb0EJNS_10UnderscoreEiiEEC2ERKS2_RKiS7_,($_ZN7cutlass13device_kernelIN5flash19enable_sm80_to_sm89INS1_16FlashAttnBwdSm80INS1_25CollectiveMainloopBwdSm80ILi2ELi2EN4cute5tupleIJNS5_1CILi128EEES8_NS7_ILi64EEEEEENS_6half_tEfNS_4arch4Sm80ELb0ELb0ELb1ELb1ELb0ELb0ELb0ELb0ELi2ELi4ELi4ELi4ELb0EEENS1_24CollectiveEpilogueBwdGQAISA_fSD_Li256ELb1ELb0EEENS1_19SingleTileSchedulerILb1ELb0ELb0ELi128EEEEEEEEEvNT_6ParamsE$_ZN4cute3eso3ESOILb1ELb0EJNS_14ComposedLayoutINS_7SwizzleILi3ELi3ELi3EEENS_1CILi0EEENS_6LayoutINS_5tupleIJNS8_IJNS8_IJNS5_ILi4EEENS5_ILi8EEEEEENS8_IJNS5_ILi2EEENS5_ILi1EEEEEEEEENS8_IJNS8_IJSC_SC_EEENS8_IJSA_S9_EEEEEEEEENS8_IJNS8_IJNS8_IJSC_NS5_ILi64EEEEEENS8_IJNS5_ILi512EEES6_EEEEEENS8_IJNS8_IJSD_SA_EEENS8_IJNS5_ILi1024EEENS5_ILi16EEEEEEEEEEEEEEEENS_10ViewEngineINS_8smem_ptrIPN7cutlass6half_tEEEEEEEC2ERKSW_RKS13_ - $_ZN7cutlass13device_kernelIN5flash19enable_sm80_to_sm89INS1_16FlashAttnBwdSm80INS1_25CollectiveMainloopBwdSm80ILi2ELi2EN4cute5tupleIJNS5_1CILi128EEES8_NS7_ILi64EEEEEENS_6half_tEfNS_4arch4Sm80ELb0ELb0ELb1ELb1ELb0ELb0ELb0ELb0ELi2ELi4ELi4ELi4ELb0EEENS1_24CollectiveEpilogueBwdGQAISA_fSD_Li256ELb1ELb0EEENS1_19SingleTileSchedulerILb1ELb0ELb0ELi128EEEEEEEEEvNT_6ParamsE$_ZN4cute3eso3ESOILb1ELb0EJNS_10UnderscoreEiiEEC2ERKS2_RKiS7_)
$_ZN7cutlass13device_kernelIN5flash19enable_sm80_to_sm89INS1_16FlashAttnBwdSm80INS1_25CollectiveMainloopBwdSm80ILi2ELi2EN4cute5tupleIJNS5_1CILi128EEES8_NS7_ILi64EEEEEENS_6half_tEfNS_4arch4Sm80ELb0ELb0ELb1ELb1ELb0ELb0ELb0ELb0ELi2ELi4ELi4ELi4ELb0EEENS1_24CollectiveEpilogueBwdGQAISA_fSD_Li256ELb1ELb0EEENS1_19SingleTileSchedulerILb1ELb0ELb0ELi128EEEEEEEEEvNT_6ParamsE$_ZN4cute3eso3ESOILb1ELb0EJNS_10UnderscoreEiiEEC2ERKS2_RKiS7_:
[----:B------:R-:W-:Y:S02]  /*6d40*/  IADD3 R3, R58, -c[0x0][0x20], RZ ;  /* 0x800008003a037a10 */ /* 0x000fe40007ffe0ff */
[----:B------:R-:W-:-:S03]  /*6d50*/  IADD3 R2, R57, -c[0x0][0x20], RZ ;  /* 0x8000080039027a10 */ /* 0x000fc60007ffe0ff */
[----:B------:R1:W-:Y:S04]  /*6d60*/  STL [R3], R14 ;  /* 0x0000000e03007387 */ /* 0x0003e80000100800 */
[----:B------:R-:W2:Y:S01]  /*6d70*/  LDL R2, [R2] ;  /* 0x0000000002027983 */ /* 0x000ea20000100800 */
[----:B------:R-:W-:-:S03]  /*6d80*/  IMAD.MOV.U32 R13, RZ, RZ, 0x0 ;  /* 0x00000000ff0d7424 */ /* 0x000fc600078e00ff */
[----:B--2---:R1:W-:Y:S01]  /*6d90*/  STL [R3+0x4], R2 ;  /* 0x0000040203007387 */ /* 0x0043e20000100800 */
[----:B------:R-:W-:Y:S05]  /*6da0*/  RET.REL.NODEC R12 `(_ZN7cutlass13device_kernelIN5flash19enable_sm80_to_sm89INS1_16FlashAttnBwdSm80INS1_25CollectiveMainloopBwdSm80ILi2ELi2EN4cute5tupleIJNS5_1CILi128EEES8_NS7_ILi64EEEEEENS_6half_tEfNS_4arch4Sm80ELb0ELb0ELb1ELb1ELb0ELb0ELb0ELb0ELi2ELi4ELi4ELi4ELb0EEENS1_24CollectiveEpilogueBwdGQAISA_fSD_Li256ELb1ELb0EEENS1_19SingleTileSchedulerILb1ELb0ELb0ELi128EEEEEEEEEvNT_6ParamsE) ;  /* 0xffff92500c007950 */ /* 0x000fea0003c3ffff */
        .type           $_ZN7cutlass13device_kernelIN5flash19enable_sm80_to_sm89INS1_16FlashAttnBwdSm80INS1_25CollectiveMainloopBwdSm80ILi2ELi2EN4cute5tupleIJNS5_1CILi128EEES8_NS7_ILi64EEEEEENS_6half_tEfNS_4arch4Sm80ELb0ELb0ELb1ELb1ELb0ELb0ELb0ELb0ELi2ELi4ELi4ELi4ELb0EEENS1_24CollectiveEpilogueBwdGQAISA_fSD_Li256ELb1ELb0EEENS1_19SingleTileSchedulerILb1ELb0ELb0ELi128EEEEEEEEEvNT_6ParamsE$_ZN4cute3eso3ESOILb1ELb0EJNS_14ComposedLayoutINS_7SwizzleILi3ELi3ELi3EEENS_1CILi0EEENS_6LayoutINS_5tupleIJNS8_IJNS8_IJNS5_ILi4EEENS5_ILi8EEEEEENS8_IJNS5_ILi2EEENS5_ILi1EEEEEEEEENS8_IJNS8_IJSC_SC_EEENS8_IJSA_S9_EEEEEEEEENS8_IJNS8_IJNS8_IJSC_NS5_ILi64EEEEEENS8_IJNS5_ILi512EEES6_EEEEEENS8_IJNS8_IJSD_SA_EEENS8_IJNS5_ILi1024EEENS5_ILi16EEEEEEEEEEEEEEEENS_10ViewEngineINS_8smem_ptrIPN7cutlass6half_tEEEEEEEC2ERKSW_RKS13_,@function
        .size           $_ZN7cutlass13device_kernelIN5flash19enable_sm80_to_sm89INS1_16FlashAttnBwdSm80INS1_25CollectiveMainloopBwdSm80ILi2ELi2EN4cute5tupleIJNS5_1CILi128EEES8_NS7_ILi64EEEEEENS_6half_tEfNS_4arch4Sm80ELb0ELb0ELb1ELb1ELb0ELb0ELb0ELb0ELi2ELi4ELi4ELi4ELb0EEENS1_24CollectiveEpilogueBwdGQAISA_fSD_Li256ELb1ELb0EEENS1_19SingleTileSchedulerILb1ELb0ELb0ELi128EEEEEEEEEvNT_6ParamsE$_ZN4cute3eso3ESOILb1ELb0EJNS_14ComposedLayoutINS_7SwizzleILi3ELi3ELi3EEENS_1CILi0EEENS_6LayoutINS_5tupleIJNS8_IJNS8_IJNS5_ILi4EEENS5_ILi8EEEEEENS8_IJNS5_ILi2EEENS5_ILi1EEEEEEEEENS8_IJNS8_IJSC_SC_EEENS8_IJSA_S9_EEEEEEEEENS8_IJNS8_IJNS8_IJSC_NS5_ILi64EEEEEENS8_IJNS5_ILi512EEES6_EEEEEENS8_IJNS8_IJSD_SA_EEENS8_IJNS5_ILi1024EEENS5_ILi16EEEEEEEEEEEEEEEENS_10ViewEngineINS_8smem_ptrIPN7cutlass6half_tEEEEEEEC2ERKSW_RKS13_,($_ZN7cutlass13device_kernelIN5flash19enable_sm80_to_sm89INS1_16FlashAttnBwdSm80INS1_25CollectiveMainloopBwdSm80ILi2ELi2EN4cute5tupleIJNS5_1CILi128EEES8_NS7_ILi64EEEEEENS_6half_tEfNS_4arch4Sm80ELb0ELb0ELb1ELb1ELb0ELb0ELb0ELb0ELi2ELi4ELi4ELi4ELb0EEENS1_24CollectiveEpilogueBwdGQAISA_fSD_Li256ELb1ELb0EEENS1_19SingleTileSchedulerILb1ELb0ELb0ELi128EEEEEEEEEvNT_6ParamsE$_ZN4cute3eso3ESOILb1ELb0EJNS_14ComposedLayoutINS_7SwizzleILi3ELi3ELi3EEENS_1CILi0EEENS_6LayoutINS_5tupleIJNS8_IJNS8_IJNS5_ILi4EEENS5_ILi8EEEEEENS8_IJNS5_ILi2EEENS5_ILi1EEEEEEEEENS8_IJNS8_IJSC_SC_EEESB_EEEEEENS8_IJNS8_IJNS8_IJNS5_ILi128EEESD_EEENS8_IJSA_S6_EEEEEENS8_IJNS8_IJNS5_ILi64EEENS5_ILi512EEEEEENS8_IJNS5_ILi16EEENS5_ILi1024EEEEEEEEEEEEEEEENS_10ViewEngineINS_8smem_ptrIPN7cutlass6half_tEEEEEEEC2ERKSW_RKS13_ - $_ZN7cutlass13device_kernelIN5flash19enable_sm80_to_sm89INS1_16FlashAttnBwdSm80INS1_25CollectiveMainloopBwdSm80ILi2ELi2EN4cute5tupleIJNS5_1CILi128EEES8_NS7_ILi64EEEEEENS_6half_tEfNS_4arch4Sm80ELb0ELb0ELb1ELb1ELb0ELb0ELb0ELb0ELi2ELi4ELi4ELi4ELb0EEENS1_24CollectiveEpilogueBwdGQAISA_fSD_Li256ELb1ELb0EEENS1_19SingleTileSchedulerILb1ELb0ELb0ELi128EEEEEEEEEvNT_6ParamsE$_ZN4cute3eso3ESOILb1ELb0EJNS_14ComposedLayoutINS_7SwizzleILi3ELi3ELi3EEENS_1CILi0EEENS_6LayoutINS_5tupleIJNS8_IJNS8_IJNS5_ILi4EEENS5_ILi8EEEEEENS8_IJNS5_ILi2EEENS5_ILi1EEEEEEEEENS8_IJNS8_IJSC_SC_EEENS8_IJSA_S9_EEEEEEEEENS8_IJNS8_IJNS8_IJSC_NS5_ILi64EEEEEENS8_IJNS5_ILi512EEES6_EEEEEENS8_IJNS8_IJSD_SA_EEENS8_IJNS5_ILi1024EEENS5_ILi16EEEEEEEEEEEEEEEENS_10ViewEngineINS_8smem_ptrIPN7cutlass6half_tEEEEEEEC2ERKSW_RKS13_)
$_ZN7cutlass13device_kernelIN5flash19enable_sm80_to_sm89INS1_16FlashAttnBwdSm80INS1_25CollectiveMainloopBwdSm80ILi2ELi2EN4cute5tupleIJNS5_1CILi128EEES8_NS7_ILi64EEEEEENS_6half_tEfNS_4arch4Sm80ELb0ELb0ELb1ELb1ELb0ELb0ELb0ELb0ELi2ELi4ELi4ELi4ELb0EEENS1_24CollectiveEpilogueBwdGQAISA_fSD_Li256ELb1ELb0EEENS1_19SingleTileSchedulerILb1ELb0ELb0ELi128EEEEEEEEEvNT_6ParamsE$_ZN4cute3eso3ESOILb1ELb0EJNS_14ComposedLayoutINS_7SwizzleILi3ELi3ELi3EEENS_1CILi0EEENS_6LayoutINS_5tupleIJNS8_IJNS8_IJNS5_ILi4EEENS5_ILi8EEEEEENS8_IJNS5_ILi2EEENS5_ILi1EEEEEEEEENS8_IJNS8_IJSC_SC_EEENS8_IJSA_S9_EEEEEEEEENS8_IJNS8_IJNS8_IJSC_NS5_ILi64EEEEEENS8_IJNS5_ILi512EEES6_EEEEEENS8_IJNS8_IJSD_SA_EEENS8_IJNS5_ILi1024EEENS5_ILi16EEEEEEEEEEEEEEEENS_10ViewEngineINS_8smem_ptrIPN7cutlass6half_tEEEEEEEC2ERKSW_RKS13_:
[----:B------:R-:W-:-:S05]  /*6db0*/  IADD3 R4, R4, -c[0x0][0x20], RZ ;  /* 0x8000080004047a10 */ /* 0x000fca0007ffe0ff */
[----:B------:R1:W-:Y:S02]  /*6dc0*/  STL.64 [R4], R2 ;  /* 0x0000000204007387 */ /* 0x0003e40000100a00 */
[----:B-1----:R-:W-:Y:S01]  /*6dd0*/  IMAD.MOV.U32 R2, RZ, RZ, R5 ;  /* 0x000000ffff027224 */ /* 0x002fe200078e0005 */
[----:B------:R-:W-:-:S04]  /*6de0*/  MOV R3, 0x0 ;  /* 0x0000000000037802 */ /* 0x000fc80000000f00 */
[----:B------:R-:W-:Y:S05]  /*6df0*/  RET.REL.NODEC R2 `(_ZN7cutlass13device_kernelIN5flash19enable_sm80_to_sm89INS1_16FlashAttnBwdSm80INS1_25CollectiveMainloopBwdSm80ILi2ELi2EN4cute5tupleIJNS5_1CILi128EEES8_NS7_ILi64EEEEEENS_6half_tEfNS_4arch4Sm80ELb0ELb0ELb1ELb1ELb0ELb0ELb0ELb0ELi2ELi4ELi4ELi4ELb0EEENS1_24CollectiveEpilogueBwdGQAISA_fSD_Li256ELb1ELb0EEENS1_19SingleTileSchedulerILb1ELb0ELb0ELi128EEEEEEEEEvNT_6ParamsE) ;  /* 0xffff920002007950 */ /* 0x000fea0003c3ffff */
        .type           $_ZN7cutlass13device_kernelIN5flash19enable_sm80_to_sm89INS1_16FlashAttnBwdSm80INS1_25CollectiveMainloopBwdSm80ILi2ELi2EN4cute5tupleIJNS5_1CILi128EEES8_NS7_ILi64EEEEEENS_6half_tEfNS_4arch4Sm80ELb0ELb0ELb1ELb1ELb0ELb0ELb0ELb0ELi2ELi4ELi4ELi4ELb0EEENS1_24CollectiveEpilogueBwdGQAISA_fSD_Li256ELb1ELb0EEENS1_19SingleTileSchedulerILb1ELb0ELb0ELi128EEEEEEEEEvNT_6ParamsE$_ZN4cute3eso3ESOILb1ELb0EJNS_14ComposedLayoutINS_7SwizzleILi3ELi3ELi3EEENS_1CILi0EEENS_6LayoutINS_5tupleIJNS8_IJNS8_IJNS5_ILi4EEENS5_ILi8EEEEEENS8_IJNS5_ILi2EEENS5_ILi1EEEEEEEEENS8_IJNS8_IJSC_SC_EEESB_EEEEEENS8_IJNS8_IJNS8_IJNS5_ILi128EEESD_EEENS8_IJSA_S6_EEEEEENS8_IJNS8_IJNS5_ILi64EEENS5_ILi512EEEEEENS8_IJNS5_ILi16EEENS5_ILi1024EEEEEEEEEEEEEEEENS_10ViewEngineINS_8smem_ptrIPN7cutlass6half_tEEEEEEEC2ERKSW_RKS13_,@function
        .size           $_ZN7cutlass13device_kernelIN5flash19enable_sm80_to_sm89INS1_16FlashAttnBwdSm80INS1_25CollectiveMainloopBwdSm80ILi2ELi2EN4cute5tupleIJNS5_1CILi128EEES8_NS7_ILi64EEEEEENS_6half_tEfNS_4arch4Sm80ELb0ELb0ELb1ELb1ELb0ELb0ELb0ELb0ELi2ELi4ELi4ELi4ELb0EEENS1_24CollectiveEpilogueBwdGQAISA_fSD_Li256ELb1ELb0EEENS1_19SingleTileSchedulerILb1ELb0ELb0ELi128EEEEEEEEEvNT_6ParamsE$_ZN4cute3eso3ESOILb1ELb0EJNS_14ComposedLayoutINS_7SwizzleILi3ELi3ELi3EEENS_1CILi0EEENS_6LayoutINS_5tupleIJNS8_IJNS8_IJNS5_ILi4EEENS5_ILi8EEEEEENS8_IJNS5_ILi2EEENS5_ILi1EEEEEEEEENS8_IJNS8_IJSC_SC_EEESB_EEEEEENS8_IJNS8_IJNS8_IJNS5_ILi128EEESD_EEENS8_IJSA_S6_EEEEEENS8_IJNS8_IJNS5_ILi64EEENS5_ILi512EEEEEENS8_IJNS5_ILi16EEENS5_ILi1024EEEEEEEEEEEEEEEENS_10ViewEngineINS_8smem_ptrIPN7cutlass6half_tEEEEEEEC2ERKSW_RKS13_,($_ZN7cutlass13device_kernelIN5flash19enable_sm80_to_sm89INS1_16FlashAttnBwdSm80INS1_25CollectiveMainloopBwdSm80ILi2ELi2EN4cute5tupleIJNS5_1CILi128EEES8_NS7_ILi64EEEEEENS_6half_tEfNS_4arch4Sm80ELb0ELb0ELb1ELb1ELb0ELb0ELb0ELb0ELi2ELi4ELi4ELi4ELb0EEENS1_24CollectiveEpilogueBwdGQAISA_fSD_Li256ELb1ELb0EEENS1_19SingleTileSchedulerILb1ELb0ELb0ELi128EEEEEEEEEvNT_6ParamsE$_ZN4cute3eso3ESOILb1ELb0EJNS_14ComposedLayoutINS_7SwizzleILi3ELi3ELi3EEENS_1CILi0EEENS_6LayoutINS_5tupleIJNS8_IJNS8_IJNS5_ILi4EEENS5_ILi8EEEEEENS8_IJS9_NS5_ILi1EEEEEEEEENS8_IJNS8_IJNS5_ILi2EEESF_SF_EEENS8_IJSF_SA_EEEEEEEEENS8_IJNS8_IJNS8_IJNS5_ILi128EEESC_EEENS8_IJNS5_ILi16EEES6_EEEEEENS8_IJNS8_IJNS5_ILi64EEESA_NS5_ILi512EEEEEENS8_IJNS5_ILi8192EEENS5_ILi1024EEEEEEEEEEEEEEEENS_10ViewEngineINS_8smem_ptrIPN7cutlass6half_tEEEEEEEC2ERKSY_RKS15_ - $_ZN7cutlass13device_kernelIN5flash19enable_sm80_to_sm89INS1_16FlashAttnBwdSm80INS1_25CollectiveMainloopBwdSm80ILi2ELi2EN4cute5tupleIJNS5_1CILi128EEES8_NS7_ILi64EEEEEENS_6half_tEfNS_4arch4Sm80ELb0ELb0ELb1ELb1ELb0ELb0ELb0ELb0ELi2ELi4ELi4ELi4ELb0EEENS1_24CollectiveEpilogueBwdGQAISA_fSD_Li256ELb1ELb0EEENS1_19SingleTileSchedulerILb1ELb0ELb0ELi128EEEEEEEEEvNT_6ParamsE$_ZN4cute3eso3ESOILb1ELb0EJNS_14ComposedLayoutINS_7SwizzleILi3ELi3ELi3EEENS_1CILi0EEENS_6LayoutINS_5tupleIJNS8_IJNS8_IJNS5_ILi4EEENS5_ILi8EEEEEENS8_IJNS5_ILi2EEENS5_ILi1EEEEEEEEENS8_IJNS8_IJSC_SC_EEESB_EEEEEENS8_IJNS8_IJNS8_IJNS5_ILi128EEESD_EEENS8_IJSA_S6_EEEEEENS8_IJNS8_IJNS5_ILi64EEENS5_ILi512EEEEEENS8_IJNS5_ILi16EEENS5_ILi1024EEEEEEEEEEEEEEEENS_10ViewEngineINS_8smem_ptrIPN7cutlass6half_tEEEEEEEC2ERKSW_RKS13_)
$_ZN7cutlass13device_kernelIN5flash19enable_sm80_to_sm89INS1_16FlashAttnBwdSm80INS1_25CollectiveMainloopBwdSm80ILi2ELi2EN4cute5tupleIJNS5_1CILi128EEES8_NS7_ILi64EEEEEENS_6half_tEfNS_4arch4Sm80ELb0ELb0ELb1ELb1ELb0ELb0ELb0ELb0ELi2ELi4ELi4ELi4ELb0EEENS1_24CollectiveEpilogueBwdGQAISA_fSD_Li256ELb1ELb0EEENS1_19SingleTileSchedulerILb1ELb0ELb0ELi128EEEEEEEEEvNT_6ParamsE$_ZN4cute3eso3ESOILb1ELb0EJNS_14ComposedLayoutINS_7SwizzleILi3ELi3ELi3EEENS_1CILi0EEENS_6LayoutINS_5tupleIJNS8_IJNS8_IJNS5_ILi4EEENS5_ILi8EEEEEENS8_IJNS5_ILi2EEENS5_ILi1EEEEEEEEENS8_IJNS8_IJSC_SC_EEESB_EEEEEENS8_IJNS8_IJNS8_IJNS5_ILi128EEESD_EEENS8_IJSA_S6_EEEEEENS8_IJNS8_IJNS5_ILi64EEENS5_ILi512EEEEEENS8_IJNS5_ILi16EEENS5_ILi1024EEEEEEEEEEEEEEEENS_10ViewEngineINS_8smem_ptrIPN7cutlass6half_tEEEEEEEC2ERKSW_RKS13_:
[----:B------:R-:W-:-:S05]  /*6e00*/  IADD3 R6, R77, -c[0x0][0x20], RZ ;  /* 0x800008004d067a10 */ /* 0x000fca0007ffe0ff */
[----:B------:R1:W-:Y:S02]  /*6e10*/  STL.64 [R6], R2 ;  /* 0x0000000206007387 */ /* 0x0003e40000100a00 */
[----:B-1----:R-:W-:Y:S01]  /*6e20*/  IMAD.MOV.U32 R2, RZ, RZ, R7 ;  /* 0x000000ffff027224 */ /* 0x002fe200078e0007 */
[----:B------:R-:W-:-:S04]  /*6e30*/  MOV R3, 0x0 ;  /* 0x0000000000037802 */ /* 0x000fc80000000f00 */
[----:B------:R-:W-:Y:S05]  /*6e40*/  RET.REL.NODEC R2 `(_ZN7cutlass13device_kernelIN5flash19enable_sm80_to_sm89INS1_16FlashAttnBwdSm80INS1_25CollectiveMainloopBwdSm80ILi2ELi2EN4cute5tupleIJNS5_1CILi128EEES8_NS7_ILi64EEEEEENS_6half_tEfNS_4arch4Sm80ELb0ELb0ELb1ELb1ELb0ELb0ELb0ELb0ELi2ELi4ELi4ELi4ELb0EEENS1_24CollectiveEpilogueBwdGQAISA_fSD_Li256ELb1ELb0EEENS1_19SingleTileSchedulerILb1ELb0ELb0ELi128EEEEEEEEEvNT_6ParamsE) ;  /* 0xffff91b002007950 */ /* 0x000fea0003c3ffff */
        .type           $_ZN7cutlass13device_kernelIN5flash19enable_sm80_to_sm89INS1_16FlashAttnBwdSm80INS1_25CollectiveMainloopBwdSm80ILi2ELi2EN4cute5tupleIJNS5_1CILi128EEES8_NS7_ILi64EEEEEENS_6half_tEfNS_4arch4Sm80ELb0ELb0ELb1ELb1ELb0ELb0ELb0ELb0ELi2ELi4ELi4ELi4ELb0EEENS1_24CollectiveEpilogueBwdGQAISA_fSD_Li256ELb1ELb0EEENS1_19SingleTileSchedulerILb1ELb0ELb0ELi128EEEEEEEEEvNT_6ParamsE$_ZN4cute3eso3ESOILb1ELb0EJNS_14ComposedLayoutINS_7SwizzleILi3ELi3ELi3EEENS_1CILi0EEENS_6LayoutINS_5tupleIJNS8_IJNS8_IJNS5_ILi4EEENS5_ILi8EEEEEENS8_IJS9_NS5_ILi1EEEEEEEEENS8_IJNS8_IJNS5_ILi2EEESF_SF_EEENS8_IJSF_SA_EEEEEEEEENS8_IJNS8_IJNS8_IJNS5_ILi128EEESC_EEENS8_IJNS5_ILi16EEES6_EEEEEENS8_IJNS8_IJNS5_ILi64EEESA_NS5_ILi512EEEEEENS8_IJNS5_ILi8192EEENS5_ILi1024EEEEEEEEEEEEEEEENS_10ViewEngineINS_8smem_ptrIPN7cutlass6half_tEEEEEEEC2ERKSY_RKS15_,@function
        .size           $_ZN7cutlass13device_kernelIN5flash19enable_sm80_to_sm89INS1_16FlashAttnBwdSm80INS1_25CollectiveMainloopBwdSm80ILi2ELi2EN4cute5tupleIJNS5_1CILi128EEES8_NS7_ILi64EEEEEENS_6half_tEfNS_4arch4Sm80ELb0ELb0ELb1ELb1ELb0ELb0ELb0ELb0ELi2ELi4ELi4ELi4ELb0EEENS1_24CollectiveEpilogueBwdGQAISA_fSD_Li256ELb1ELb0EEENS1_19SingleTileSchedulerILb1ELb0ELb0ELi128EEEEEEEEEvNT_6ParamsE$_ZN4cute3eso3ESOILb1ELb0EJNS_14ComposedLayoutINS_7SwizzleILi3ELi3ELi3EEENS_1CILi0EEENS_6LayoutINS_5tupleIJNS8_IJNS8_IJNS5_ILi4EEENS5_ILi8EEEEEENS8_IJS9_NS5_ILi1EEEEEEEEENS8_IJNS8_IJNS5_ILi2EEESF_SF_EEENS8_IJSF_SA_EEEEEEEEENS8_IJNS8_IJNS8_IJNS5_ILi128EEESC_EEENS8_IJNS5_ILi16EEES6_EEEEEENS8_IJNS8_IJNS5_ILi64EEESA_NS5_ILi512EEEEEENS8_IJNS5_ILi8192EEENS5_ILi1024EEEEEEEEEEEEEEEENS_10ViewEngineINS_8smem_ptrIPN7cutlass6half_tEEEEEEEC2ERKSY_RKS15_,($_ZN7cutlass13device_kernelIN5flash19enable_sm80_to_sm89INS1_16FlashAttnBwdSm80INS1_25CollectiveMainloopBwdSm80ILi2ELi2EN4cute5tupleIJNS5_1CILi128EEES8_NS7_ILi64EEEEEENS_6half_tEfNS_4arch4Sm80ELb0ELb0ELb1ELb1ELb0ELb0ELb0ELb0ELi2ELi4ELi4ELi4ELb0EEENS1_24CollectiveEpilogueBwdGQAISA_fSD_Li256ELb1ELb0EEENS1_19SingleTileSchedulerILb1ELb0ELb0ELi128EEEEEEEEEvNT_6ParamsE$_ZN4cute3eso3ESOILb1ELb0EJNS_14ComposedLayoutINS_7SwizzleILi3ELi3ELi3EEENS_1CILj0EEENS_6LayoutINS_5tupleIJNS5_ILi64EEENS5_ILi128EEEEEENS8_IJNS5_ILi1EEES9_EEEEEEENS_10ViewEngineINS_8smem_ptrIPN7cutlass6half_tEEEEEEEC2ERKSF_RKSM_ - $_ZN7cutlass13device_kernelIN5flash19enable_sm80_to_sm89INS1_16FlashAttnBwdSm80INS1_25CollectiveMainloopBwdSm80ILi2ELi2EN4cute5tupleIJNS5_1CILi128EEES8_NS7_ILi64EEEEEENS_6half_tEfNS_4arch4Sm80ELb0ELb0ELb1ELb1ELb0ELb0ELb0ELb0ELi2ELi4ELi4ELi4ELb0EEENS1_24CollectiveEpilogueBwdGQAISA_fSD_Li256ELb1ELb0EEENS1_19SingleTileSchedulerILb1ELb0ELb0ELi128EEEEEEEEEvNT_6ParamsE$_ZN4cute3eso3ESOILb1ELb0EJNS_14ComposedLayoutINS_7SwizzleILi3ELi3ELi3EEENS_1CILi0EEENS_6LayoutINS_5tupleIJNS8_IJNS8_IJNS5_ILi4EEENS5_ILi8EEEEEENS8_IJS9_NS5_ILi1EEEEEEEEENS8_IJNS8_IJNS5_ILi2EEESF_SF_EEENS8_IJSF_SA_EEEEEEEEENS8_IJNS8_IJNS8_IJNS5_ILi128EEESC_EEENS8_IJNS5_ILi16EEES6_EEEEEENS8_IJNS8_IJNS5_ILi64EEESA_NS5_ILi512EEEEEENS8_IJNS5_ILi8192EEENS5_ILi1024EEEEEEEEEEEEEEEENS_10ViewEngineINS_8smem_ptrIPN7cutlass6half_tEEEEEEEC2ERKSY_RKS15_)
$_ZN7cutlass13device_kernelIN5flash19enable_sm80_to_sm89INS1_16FlashAttnBwdSm80INS1_25CollectiveMainloopBwdSm80ILi2ELi2EN4cute5tupleIJNS5_1CILi128EEES8_NS7_ILi64EEEEEENS_6half_tEfNS_4arch4Sm80ELb0ELb0ELb1ELb1ELb0ELb0ELb0ELb0ELi2ELi4ELi4ELi4ELb0EEENS1_24CollectiveEpilogueBwdGQAISA_fSD_Li256ELb1ELb0EEENS1_19SingleTileSchedulerILb1ELb0ELb0ELi128EEEEEEEEEvNT_6ParamsE$_ZN4cute3eso3ESOILb1ELb0EJNS_14ComposedLayoutINS_7SwizzleILi3ELi3ELi3EEENS_1CILi0EEENS_6LayoutINS_5tupleIJNS8_IJNS8_IJNS5_ILi4EEENS5_ILi8EEEEEENS8_IJS9_NS5_ILi1EEEEEEEEENS8_IJNS8_IJNS5_ILi2EEESF_SF_EEENS8_IJSF_SA_EEEEEEEEENS8_IJNS8_IJNS8_IJNS5_ILi128EEESC_EEENS8_IJNS5_ILi16EEES6_EEEEEENS8_IJNS8_IJNS5_ILi64EEESA_NS5_ILi512EEEEEENS8_IJNS5_ILi8192EEENS5_ILi1024EEEEEEEEEEEEEEEENS_10ViewEngineINS_8smem_ptrIPN7cutlass6half_tEEEEEEEC2ERKSY_RKS15_:
[----:B------:R-:W-:-:S05]  /*6e50*/  IADD3 R6, R6, -c[0x0][0x20], RZ ;  /* 0x8000080006067a10 */ /* 0x000fca0007ffe0ff */
[----:B------:R1:W-:Y:S02]  /*6e60*/  STL.64 [R6], R2 ;  /* 0x0000000206007387 */ /* 0x0003e40000100a00 */
[----:B-1----:R-:W-:Y:S01]  /*6e70*/  IMAD.MOV.U32 R2, RZ, RZ, R7 ;  /* 0x000000ffff027224 */ /* 0x002fe200078e0007 */
[----:B------:R-:W-:-:S04]  /*6e80*/  MOV R3, 0x0 ;  /* 0x0000000000037802 */ /* 0x000fc80000000f00 */
[----:B------:R-:W-:Y:S05]  /*6e90*/  RET.REL.NODEC R2 `(_ZN7cutlass13device_kernelIN5flash19enable_sm80_to_sm89INS1_16FlashAttnBwdSm80INS1_25CollectiveMainloopBwdSm80ILi2ELi2EN4cute5tupleIJNS5_1CILi128EEES8_NS7_ILi64EEEEEENS_6half_tEfNS_4arch4Sm80ELb0ELb0ELb1ELb1ELb0ELb0ELb0ELb0ELi2ELi4ELi4ELi4ELb0EEENS1_24CollectiveEpilogueBwdGQAISA_fSD_Li256ELb1ELb0EEENS1_19SingleTileSchedulerILb1ELb0ELb0ELi128EEEEEEEEEvNT_6ParamsE) ;  /* 0xffff916002007950 */ /* 0x000fea0003c3ffff */
        .type           $_ZN7cutlass13device_kernelIN5flash19enable_sm80_to_sm89INS1_16FlashAttnBwdSm80INS1_25CollectiveMainloopBwdSm80ILi2ELi2EN4cute5tupleIJNS5_1CILi128EEES8_NS7_ILi64EEEEEENS_6half_tEfNS_4arch4Sm80ELb0ELb0ELb1ELb1ELb0ELb0ELb0ELb0ELi2ELi4ELi4ELi4ELb0EEENS1_24CollectiveEpilogueBwdGQAISA_fSD_Li256ELb1ELb0EEENS1_19SingleTileSchedulerILb1ELb0ELb0ELi128EEEEEEEEEvNT_6ParamsE$_ZN4cute3eso3ESOILb1ELb0EJNS_14ComposedLayoutINS_7SwizzleILi3ELi3ELi3EEENS_1CILj0EEENS_6LayoutINS_5tupleIJNS5_ILi64EEENS5_ILi128EEEEEENS8_IJNS5_ILi1EEES9_EEEEEEENS_10ViewEngineINS_8smem_ptrIPN7cutlass6half_tEEEEEEEC2ERKSF_RKSM_,@function
        .size           $_ZN7cutlass13device_kernelIN5flash19enable_sm80_to_sm89INS1_16FlashAttnBwdSm80INS1_25CollectiveMainloopBwdSm80ILi2ELi2EN4cute5tupleIJNS5_1CILi128EEES8_NS7_ILi64EEEEEENS_6half_tEfNS_4arch4Sm80ELb0ELb0ELb1ELb1ELb0ELb0ELb0ELb0ELi2ELi4ELi4ELi4ELb0EEENS1_24CollectiveEpilogueBwdGQAISA_fSD_Li256ELb1ELb0EEENS1_19SingleTileSchedulerILb1ELb0ELb0ELi128EEEEEEEEEvNT_6ParamsE$_ZN4cute3eso3ESOILb1ELb0EJNS_14ComposedLayoutINS_7SwizzleILi3ELi3ELi3EEENS_1CILj0EEENS_6LayoutINS_5tupleIJNS5_ILi64EEENS5_ILi128EEEEEENS8_IJNS5_ILi1EEES9_EEEEEEENS_10ViewEngineINS_8smem_ptrIPN7cutlass6half_tEEEEEEEC2ERKSF_RKSM_,($_ZN7cutlass13device_kernelIN5flash19enable_sm80_to_sm89INS1_16FlashAttnBwdSm80INS1_25CollectiveMainloopBwdSm80ILi2ELi2EN4cute5tupleIJNS5_1CILi128EEES8_NS7_ILi64EEEEEENS_6half_tEfNS_4arch4Sm80ELb0ELb0ELb1ELb1ELb0ELb0ELb0ELb0ELi2ELi4ELi4ELi4ELb0EEENS1_24CollectiveEpilogueBwdGQAISA_fSD_Li256ELb1ELb0EEENS1_19SingleTileSchedulerILb1ELb0ELb0ELi128EEEEEEEEEvNT_6ParamsE$_ZN4cute3eso3ESOILb1ELb0EJNS_14ComposedLayoutINS_7SwizzleILi3ELi3ELi3EEENS_1CILj0EEENS_6LayoutINS_5tupleIJNS8_IJNS5_ILi8EEENS5_ILi16EEEEEENS8_IJNS5_ILi64EEENS5_ILi1EEEEEEEEENS8_IJNS8_IJSC_NS5_ILi512EEEEEENS8_IJSD_NS5_ILi0EEEEEEEEEEEEENS_10ViewEngineINS_8smem_ptrIPN7cutlass6half_tEEEEEEEC2ERKSM_RKST_ - $_ZN7cutlass13device_kernelIN5flash19enable_sm80_to_sm89INS1_16FlashAttnBwdSm80INS1_25CollectiveMainloopBwdSm80ILi2ELi2EN4cute5tupleIJNS5_1CILi128EEES8_NS7_ILi64EEEEEENS_6half_tEfNS_4arch4Sm80ELb0ELb0ELb1ELb1ELb0ELb0ELb0ELb0ELi2ELi4ELi4ELi4ELb0EEENS1_24CollectiveEpilogueBwdGQAISA_fSD_Li256ELb1ELb0EEENS1_19SingleTileSchedulerILb1ELb0ELb0ELi128EEEEEEEEEvNT_6ParamsE$_ZN4cute3eso3ESOILb1ELb0EJNS_14ComposedLayoutINS_7SwizzleILi3ELi3ELi3EEENS_1CILj0EEENS_6LayoutINS_5tupleIJNS5_ILi64EEENS5_ILi128EEEEEENS8_IJNS5_ILi1EEES9_EEEEEEENS_10ViewEngineINS_8smem_ptrIPN7cutlass6half_tEEEEEEEC2ERKSF_RKSM_)
$_ZN7cutlass13device_kernelIN5flash19enable_sm80_to_sm89INS1_16FlashAttnBwdSm80INS1_25CollectiveMainloopBwdSm80ILi2ELi2EN4cute5tupleIJNS5_1CILi128EEES8_NS7_ILi64EEEEEENS_6half_tEfNS_4arch4Sm80ELb0ELb0ELb1ELb1ELb0ELb0ELb0ELb0ELi2ELi4ELi4ELi4ELb0EEENS1_24CollectiveEpilogueBwdGQAISA_fSD_Li256ELb1ELb0EEENS1_19SingleTileSchedulerILb1ELb0ELb0ELi128EEEEEEEEEvNT_6ParamsE$_ZN4cute3eso3ESOILb1ELb0EJNS_14ComposedLayoutINS_7SwizzleILi3ELi3ELi3EEENS_1CILj0EEENS_6LayoutINS_5tupleIJNS5_ILi64EEENS5_ILi128EEEEEENS8_IJNS5_ILi1EEES9_EEEEEEENS_10ViewEngineINS_8smem_ptrIPN7cutlass6half_tEEEEEEEC2ERKSF_RKSM_:
[----:B------:R-:W-:-:S05]  /*6ea0*/  IADD3 R6, R6, -c[0x0][0x20], RZ ;  /* 0x8000080006067a10 */ /* 0x000fca0007ffe0ff */
[----:B------:R1:W-:Y:S02]  /*6eb0*/  STL.64 [R6], R2 ;  /* 0x0000000206007387 */ /* 0x0003e40000100a00 */
[----:B-1----:R-:W-:Y:S01]  /*6ec0*/  IMAD.MOV.U32 R2, RZ, RZ, R7 ;  /* 0x000000ffff027224 */ /* 0x002fe200078e0007 */
[----:B------:R-:W-:-:S04]  /*6ed0*/  MOV R3, 0x0 ;  /* 0x0000000000037802 */ /* 0x000fc80000000f00 */
[----:B------:R-:W-:Y:S05]  /*6ee0*/  RET.REL.NODEC R2 `(_ZN7cutlass13device_kernelIN5flash19enable_sm80_to_sm89INS1_16FlashAttnBwdSm80INS1_25CollectiveMainloopBwdSm80ILi2ELi2EN4cute5tupleIJNS5_1CILi128EEES8_NS7_ILi64EEEEEENS_6half_tEfNS_4arch4Sm80ELb0ELb0ELb1ELb1ELb0ELb0ELb0ELb0ELi2ELi4ELi4ELi4ELb0EEENS1_24CollectiveEpilogueBwdGQAISA_fSD_Li256ELb1ELb0EEENS1_19SingleTileSchedulerILb1ELb0ELb0ELi128EEEEEEEEEvNT_6ParamsE) ;  /* 0xffff911002007950 */ /* 0x000fea0003c3ffff */
        .type           $_ZN7cutlass13device_kernelIN5flash19enable_sm80_to_sm89INS1_16FlashAttnBwdSm80INS1_25CollectiveMainloopBwdSm80ILi2ELi2EN4cute5tupleIJNS5_1CILi128EEES8_NS7_ILi64EEEEEENS_6half_tEfNS_4arch4Sm80ELb0ELb0ELb1ELb1ELb0ELb0ELb0ELb0ELi2ELi4ELi4ELi4ELb0EEENS1_24CollectiveEpilogueBwdGQAISA_fSD_Li256ELb1ELb0EEENS1_19SingleTileSchedulerILb1ELb0ELb0ELi128EEEEEEEEEvNT_6ParamsE$_ZN4cute3eso3ESOILb1ELb0EJNS_14ComposedLayoutINS_7SwizzleILi3ELi3ELi3EEENS_1CILj0EEENS_6LayoutINS_5tupleIJNS8_IJNS5_ILi8EEENS5_ILi16EEEEEENS8_IJNS5_ILi64EEENS5_ILi1EEEEEEEEENS8_IJNS8_IJSC_NS5_ILi512EEEEEENS8_IJSD_NS5_ILi0EEEEEEEEEEEEENS_10ViewEngineINS_8smem_ptrIPN7cutlass6half_tEEEEEEEC2ERKSM_RKST_,@function
        .size           $_ZN7cutlass13device_kernelIN5flash19enable_sm80_to_sm89INS1_16FlashAttnBwdSm80INS1_25CollectiveMainloopBwdSm80ILi2ELi2EN4cute5tupleIJNS5_1CILi128EEES8_NS7_ILi64EEEEEENS_6half_tEfNS_4arch4Sm80ELb0ELb0ELb1ELb1ELb0ELb0ELb0ELb0ELi2ELi4ELi4ELi4ELb0EEENS1_24CollectiveEpilogueBwdGQAISA_fSD_Li256ELb1ELb0EEENS1_19SingleTileSchedulerILb1ELb0ELb0ELi128EEEEEEEEEvNT_6ParamsE$_ZN4cute3eso3ESOILb1ELb0EJNS_14ComposedLayoutINS_7SwizzleILi3ELi3ELi3EEENS_1CILj0EEENS_6LayoutINS_5tupleIJNS8_IJNS5_ILi8EEENS5_ILi16EEEEEENS8_IJNS5_ILi64EEENS5_ILi1EEEEEEEEENS8_IJNS8_IJSC_NS5_ILi512EEEEEENS8_IJSD_NS5_ILi0EEEEEEEEEEEEENS_10ViewEngineINS_8smem_ptrIPN7cutlass6half_tEEEEEEEC2ERKSM_RKST_,($_ZN7cutlass13device_kernelIN5flash19enable_sm80_to_sm89INS1_16FlashAttnBwdSm80INS1_25CollectiveMainloopBwdSm80ILi2ELi2EN4cute5tupleIJNS5_1CILi128EEES8_NS7_ILi64EEEEEENS_6half_tEfNS_4arch4Sm80ELb0ELb0ELb1ELb1ELb0ELb0ELb0ELb0ELi2ELi4ELi4ELi4ELb0EEENS1_24CollectiveEpilogueBwdGQAISA_fSD_Li256ELb1ELb0EEENS1_19SingleTileSchedulerILb1ELb0ELb0ELi128EEEEEEEEEvNT_6ParamsE$_ZN4cute3eso3ESOILb1ELb0EJNS_14ComposedLayoutINS_7SwizzleILi3ELi3ELi3EEENS_1CILj0EEENS_6LayoutINS_5tupleIJNS8_IJNS8_IJNS5_ILi4EEENS5_ILi8EEEEEENS8_IJNS5_ILi2EEENS5_ILi1EEEEEEEEENS8_IJNS8_IJSC_SC_EEESB_EEEEEENS8_IJNS8_IJNS8_IJNS5_ILi128EEESD_EEENS8_IJSA_NS5_ILi0EEEEEEEEENS8_IJNS8_IJNS5_ILi64EEENS5_ILi512EEEEEENS8_IJNS5_ILi16EEENS5_ILi1024EEEEEEEEEEEEEEEENS_10ViewEngineINS_8smem_ptrIPN7cutlass6half_tEEEEEEEC2ERKSX_RKS14_ - $_ZN7cutlass13device_kernelIN5flash19enable_sm80_to_sm89INS1_16FlashAttnBwdSm80INS1_25CollectiveMainloopBwdSm80ILi2ELi2EN4cute5tupleIJNS5_1CILi128EEES8_NS7_ILi64EEEEEENS_6half_tEfNS_4arch4Sm80ELb0ELb0ELb1ELb1ELb0ELb0ELb0ELb0ELi2ELi4ELi4ELi4ELb0EEENS1_24CollectiveEpilogueBwdGQAISA_fSD_Li256ELb1ELb0EEENS1_19SingleTileSchedulerILb1ELb0ELb0ELi128EEEEEEEEEvNT_6ParamsE$_ZN4cute3eso3ESOILb1ELb0EJNS_14ComposedLayoutINS_7SwizzleILi3ELi3ELi3EEENS_1CILj0EEENS_6LayoutINS_5tupleIJNS8_IJNS5_ILi8EEENS5_ILi16EEEEEENS8_IJNS5_ILi64EEENS5_ILi1EEEEEEEEENS8_IJNS8_IJSC_NS5_ILi512EEEEEENS8_IJSD_NS5_ILi0EEEEEEEEEEEEENS_10ViewEngineINS_8smem_ptrIPN7cutlass6half_tEEEEEEEC2ERKSM_RKST_)
$_ZN7cutlass13device_kernelIN5flash19enable_sm80_to_sm89INS1_16FlashAttnBwdSm80INS1_25CollectiveMainloopBwdSm80ILi2ELi2EN4cute5tupleIJNS5_1CILi128EEES8_NS7_ILi64EEEEEENS_6half_tEfNS_4arch4Sm80ELb0ELb0ELb1ELb1ELb0ELb0ELb0ELb0ELi2ELi4ELi4ELi4ELb0EEENS1_24CollectiveEpilogueBwdGQAISA_fSD_Li256ELb1ELb0EEENS1_19SingleTileSchedulerILb1ELb0ELb0ELi128EEEEEEEEEvNT_6ParamsE$_ZN4cute3eso3ESOILb1ELb0EJNS_14ComposedLayoutINS_7SwizzleILi3ELi3ELi3EEENS_1CILj0EEENS_6LayoutINS_5tupleIJNS8_IJNS5_ILi8EEENS5_ILi16EEEEEENS8_IJNS5_ILi64EEENS5_ILi1EEEEEEEEENS8_IJNS8_IJSC_NS5_ILi512EEEEEENS8_IJSD_NS5_ILi0EEEEEEEEEEEEENS_10ViewEngineINS_8smem_ptrIPN7cutlass6half_tEEEEEEEC2ERKSM_RKST_:
[----:B------:R-:W-:Y:S02]  /*6ef0*/  IADD3 R5, R5, -c[0x0][0x20], RZ ;  /* 0x8000080005057a10 */ /* 0x000fe40007ffe0ff */
[----:B------:R-:W-:-:S03]  /*6f00*/  MOV R7, 0x0 ;  /* 0x0000000000077802 */ /* 0x000fc60000000f00 */
[----:B------:R1:W-:Y:S01]  /*6f10*/  STL.64 [R5], R2 ;  /* 0x0000000205007387 */ /* 0x0003e20000100a00 */
[----:B------:R-:W-:Y:S05]  /*6f20*/  RET.REL.NODEC R6 `(_ZN7cutlass13device_kernelIN5flash19enable_sm80_to_sm89INS1_16FlashAttnBwdSm80INS1_25CollectiveMainloopBwdSm80ILi2ELi2EN4cute5tupleIJNS5_1CILi128EEES8_NS7_ILi64EEEEEENS_6half_tEfNS_4arch4Sm80ELb0ELb0ELb1ELb1ELb0ELb0ELb0ELb0ELi2ELi4ELi4ELi4ELb0EEENS1_24CollectiveEpilogueBwdGQAISA_fSD_Li256ELb1ELb0EEENS1_19SingleTileSchedulerILb1ELb0ELb0ELi128EEEEEEEEEvNT_6ParamsE) ;  /* 0xffff90d006007950 */ /* 0x000fea0003c3ffff */
        .type           $_ZN7cutlass13device_kernelIN5flash19enable_sm80_to_sm89INS1_16FlashAttnBwdSm80INS1_25CollectiveMainloopBwdSm80ILi2ELi2EN4cute5tupleIJNS5_1CILi128EEES8_NS7_ILi64EEEEEENS_6half_tEfNS_4arch4Sm80ELb0ELb0ELb1ELb1ELb0ELb0ELb0ELb0ELi2ELi4ELi4ELi4ELb0EEENS1_24CollectiveEpilogueBwdGQAISA_fSD_Li256ELb1ELb0EEENS1_19SingleTileSchedulerILb1ELb0ELb0ELi128EEEEEEEEEvNT_6ParamsE$_ZN4cute3eso3ESOILb1ELb0EJNS_14ComposedLayoutINS_7SwizzleILi3ELi3ELi3EEENS_1CILj0EEENS_6LayoutINS_5tupleIJNS8_IJNS8_IJNS5_ILi4EEENS5_ILi8EEEEEENS8_IJNS5_ILi2EEENS5_ILi1EEEEEEEEENS8_IJNS8_IJSC_SC_EEESB_EEEEEENS8_IJNS8_IJNS8_IJNS5_ILi128EEESD_EEENS8_IJSA_NS5_ILi0EEEEEEEEENS8_IJNS8_IJNS5_ILi64EEENS5_ILi512EEEEEENS8_IJNS5_ILi16EEENS5_ILi1024EEEEEEEEEEEEEEEENS_10ViewEngineINS_8smem_ptrIPN7cutlass6half_tEEEEEEEC2ERKSX_RKS14_,@function
        .size           $_ZN7cutlass13device_kernelIN5flash19enable_sm80_to_sm89INS1_16FlashAttnBwdSm80INS1_25CollectiveMainloopBwdSm80ILi2ELi2EN4cute5tupleIJNS5_1CILi128EEES8_NS7_ILi64EEEEEENS_6half_tEfNS_4arch4Sm80ELb0ELb0ELb1ELb1ELb0ELb0ELb0ELb0ELi2ELi4ELi4ELi4ELb0EEENS1_24CollectiveEpilogueBwdGQAISA_fSD_Li256ELb1ELb0EEENS1_19SingleTileSchedulerILb1ELb0ELb0ELi128EEEEEEEEEvNT_6ParamsE$_ZN4cute3eso3ESOILb1ELb0EJNS_14ComposedLayoutINS_7SwizzleILi3ELi3ELi3EEENS_1CILj0EEENS_6LayoutINS_5tupleIJNS8_IJNS8_IJNS5_ILi4EEENS5_ILi8EEEEEENS8_IJNS5_ILi2EEENS5_ILi1EEEEEEEEENS8_IJNS8_IJSC_SC_EEESB_EEEEEENS8_IJNS8_IJNS8_IJNS5_ILi128EEESD_EEENS8_IJSA_NS5_ILi0EEEEEEEEENS8_IJNS8_IJNS5_ILi64EEENS5_ILi512EEEEEENS8_IJNS5_ILi16EEENS5_ILi1024EEEEEEEEEEEEEEEENS_10ViewEngineINS_8smem_ptrIPN7cutlass6half_tEEEEEEEC2ERKSX_RKS14_,($_ZN7cutlass13device_kernelIN5flash19enable_sm80_to_sm89INS1_16FlashAttnBwdSm80INS1_25CollectiveMainloopBwdSm80ILi2ELi2EN4cute5tupleIJNS5_1CILi128EEES8_NS7_ILi64EEEEEENS_6half_tEfNS_4arch4Sm80ELb0ELb0ELb1ELb1ELb0ELb0ELb0ELb0ELi2ELi4ELi4ELi4ELb0EEENS1_24CollectiveEpilogueBwdGQAISA_fSD_Li256ELb1ELb0EEENS1_19SingleTileSchedulerILb1ELb0ELb0ELi128EEEEEEEEEvNT_6ParamsE$_ZN4cute3eso3ESOILb1ELb0EJNS_14ComposedLayoutINS_7SwizzleILi3ELi3ELi3EEENS_1CILj0EEENS_6LayoutINS_5tupleIJNS8_IJNS8_IJNS5_ILi4EEENS5_ILi8EEEEEENS8_IJS9_NS5_ILi1EEEEEEEEENS8_IJNS8_IJNS5_ILi2EEESF_SF_EEENS8_IJSF_S9_EEEEEEEEENS8_IJNS8_IJNS8_IJSF_NS5_ILi64EEEEEENS8_IJNS5_ILi1024EEENS5_ILi0EEEEEEEEENS8_IJNS8_IJSC_NS5_ILi512EEESA_EEENS8_IJNS5_ILi4096EEENS5_ILi16EEEEEEEEEEEEEEEENS_10ViewEngineINS_8smem_ptrIPN7cutlass6half_tEEEEEEEC2ERKSY_RKS15_ - $_ZN7cutlass13device_kernelIN5flash19enable_sm80_to_sm89INS1_16FlashAttnBwdSm80INS1_25CollectiveMainloopBwdSm80ILi2ELi2EN4cute5tupleIJNS5_1CILi128EEES8_NS7_ILi64EEEEEENS_6half_tEfNS_4arch4Sm80ELb0ELb0ELb1ELb1ELb0ELb0ELb0ELb0ELi2ELi4ELi4ELi4ELb0EEENS1_24CollectiveEpilogueBwdGQAISA_fSD_Li256ELb1ELb0EEENS1_19SingleTileSchedulerILb1ELb0ELb0ELi128EEEEEEEEEvNT_6ParamsE$_ZN4cute3eso3ESOILb1ELb0EJNS_14ComposedLayoutINS_7SwizzleILi3ELi3ELi3EEENS_1CILj0EEENS_6LayoutINS_5tupleIJNS8_IJNS8_IJNS5_ILi4EEENS5_ILi8EEEEEENS8_IJNS5_ILi2EEENS5_ILi1EEEEEEEEENS8_IJNS8_IJSC_SC_EEESB_EEEEEENS8_IJNS8_IJNS8_IJNS5_ILi128EEESD_EEENS8_IJSA_NS5_ILi0EEEEEEEEENS8_IJNS8_IJNS5_ILi64EEENS5_ILi512EEEEEENS8_IJNS5_ILi16EEENS5_ILi1024EEEEEEEEEEEEEEEENS_10ViewEngineINS_8smem_ptrIPN7cutlass6half_tEEEEEEEC2ERKSX_RKS14_)
$_ZN7cutlass13device_kernelIN5flash19enable_sm80_to_sm89INS1_16FlashAttnBwdSm80INS1_25CollectiveMainloopBwdSm80ILi2ELi2EN4cute5tupleIJNS5_1CILi128EEES8_NS7_ILi64EEEEEENS_6half_tEfNS_4arch4Sm80ELb0ELb0ELb1ELb1ELb0ELb0ELb0ELb0ELi2ELi4ELi4ELi4ELb0EEENS1_24CollectiveEpilogueBwdGQAISA_fSD_Li256ELb1ELb0EEENS1_19SingleTileSchedulerILb1ELb0ELb0ELi128EEEEEEEEEvNT_6ParamsE$_ZN4cute3eso3ESOILb1ELb0EJNS_14ComposedLayoutINS_7SwizzleILi3ELi3ELi3EEENS_1CILj0EEENS_6LayoutINS_5tupleIJNS8_IJNS8_IJNS5_ILi4EEENS5_ILi8EEEEEENS8_IJNS5_ILi2EEENS5_ILi1EEEEEEEEENS8_IJNS8_IJSC_SC_EEESB_EEEEEENS8_IJNS8_IJNS8_IJNS5_ILi128EEESD_EEENS8_IJSA_NS5_ILi0EEEEEEEEENS8_IJNS8_IJNS5_ILi64EEENS5_ILi512EEEEEENS8_IJNS5_ILi16EEENS5_ILi1024EEEEEEEEEEEEEEEENS_10ViewEngineINS_8smem_ptrIPN7cutlass6half_tEEEEEEEC2ERKSX_RKS14_:
[----:B------:R-:W-:-:S05]  /*6f30*/  IADD3 R6, R6, -c[0x0][0x20], RZ ;  /* 0x8000080006067a10 */ /* 0x000fca0007ffe0ff */
[----:B------:R1:W-:Y:S02]  /*6f40*/  STL.64 [R6], R2 ;  /* 0x0000000206007387 */ /* 0x0003e40000100a00 */
[----:B-1----:R-:W-:Y:S01]  /*6f50*/  IMAD.MOV.U32 R2, RZ, RZ, R7 ;  /* 0x000000ffff027224 */ /* 0x002fe200078e0007 */
[----:B------:R-:W-:-:S04]  /*6f60*/  MOV R3, 0x0 ;  /* 0x0000000000037802 */ /* 0x000fc80000000f00 */
[----:B------:R-:W-:Y:S05]  /*6f70*/  RET.REL.NODEC R2 `(_ZN7cutlass13device_kernelIN5flash19enable_sm80_to_sm89INS1_16FlashAttnBwdSm80INS1_25CollectiveMainloopBwdSm80ILi2ELi2EN4cute5tupleIJNS5_1CILi128EEES8_NS7_ILi64EEEEEENS_6half_tEfNS_4arch4Sm80ELb0ELb0ELb1ELb1ELb0ELb0ELb0ELb0ELi2ELi4ELi4ELi4ELb0EEENS1_24CollectiveEpilogueBwdGQAISA_fSD_Li256ELb1ELb0EEENS1_19SingleTileSchedulerILb1ELb0ELb0ELi128EEEEEEEEEvNT_6ParamsE) ;  /* 0xffff908002007950 */ /* 0x000fea0003c3ffff */
        .type           $_ZN7cutlass13device_kernelIN5flash19enable_sm80_to_sm89INS1_16FlashAttnBwdSm80INS1_25CollectiveMainloopBwdSm80ILi2ELi2EN4cute5tupleIJNS5_1CILi128EEES8_NS7_ILi64EEEEEENS_6half_tEfNS_4arch4Sm80ELb0ELb0ELb1ELb1ELb0ELb0ELb0ELb0ELi2ELi4ELi4ELi4ELb0EEENS1_24CollectiveEpilogueBwdGQAISA_fSD_Li256ELb1ELb0EEENS1_19SingleTileSchedulerILb1ELb0ELb0ELi128EEEEEEEEEvNT_6ParamsE$_ZN4cute3eso3ESOILb1ELb0EJNS_14ComposedLayoutINS_7SwizzleILi3ELi3ELi3EEENS_1CILj0EEENS_6LayoutINS_5tupleIJNS8_IJNS8_IJNS5_ILi4EEENS5_ILi8EEEEEENS8_IJS9_NS5_ILi1EEEEEEEEENS8_IJNS8_IJNS5_ILi2EEESF_SF_EEENS8_IJSF_S9_EEEEEEEEENS8_IJNS8_IJNS8_IJSF_NS5_ILi64EEEEEENS8_IJNS5_ILi1024EEENS5_ILi0EEEEEEEEENS8_IJNS8_IJSC_NS5_ILi512EEESA_EEENS8_IJNS5_ILi4096EEENS5_ILi16EEEEEEEEEEEEEEEENS_10ViewEngineINS_8smem_ptrIPN7cutlass6half_tEEEEEEEC2ERKSY_RKS15_,@function
        .size           $_ZN7cutlass13device_kernelIN5flash19enable_sm80_to_sm89INS1_16FlashAttnBwdSm80INS1_25CollectiveMainloopBwdSm80ILi2ELi2EN4cute5tupleIJNS5_1CILi128EEES8_NS7_ILi64EEEEEENS_6half_tEfNS_4arch4Sm80ELb0ELb0ELb1ELb1ELb0ELb0ELb0ELb0ELi2ELi4ELi4ELi4ELb0EEENS1_24CollectiveEpilogueBwdGQAISA_fSD_Li256ELb1ELb0EEENS1_19SingleTileSchedulerILb1ELb0ELb0ELi128EEEEEEEEEvNT_6ParamsE$_ZN4cute3eso3ESOILb1ELb0EJNS_14ComposedLayoutINS_7SwizzleILi3ELi3ELi3EEENS_1CILj0EEENS_6LayoutINS_5tupleIJNS8_IJNS8_IJNS5_ILi4EEENS5_ILi8EEEEEENS8_IJS9_NS5_ILi1EEEEEEEEENS8_IJNS8_IJNS5_ILi2EEESF_SF_EEENS8_IJSF_S9_EEEEEEEEENS8_IJNS8_IJNS8_IJSF_NS5_ILi64EEEEEENS8_IJNS5_ILi1024EEENS5_ILi0EEEEEEEEENS8_IJNS8_IJSC_NS5_ILi512EEESA_EEENS8_IJNS5_ILi4096EEENS5_ILi16EEEEEEEEEEEEEEEENS_10ViewEngineINS_8smem_ptrIPN7cutlass6half_tEEEEEEEC2ERKSY_RKS15_,($_ZN7cutlass13device_kernelIN5flash19enable_sm80_to_sm89INS1_16FlashAttnBwdSm80INS1_25CollectiveMainloopBwdSm80ILi2ELi2EN4cute5tupleIJNS5_1CILi128EEES8_NS7_ILi64EEEEEENS_6half_tEfNS_4arch4Sm80ELb0ELb0ELb1ELb1ELb0ELb0ELb0ELb0ELi2ELi4ELi4ELi4ELb0EEENS1_24CollectiveEpilogueBwdGQAISA_fSD_Li256ELb1ELb0EEENS1_19SingleTileSchedulerILb1ELb0ELb0ELi128EEEEEEEEEvNT_6ParamsE$_ZN4cute3eso3ESOILb1ELb0EJNS_1CILi1EEENS_5tupleIJNS2_ILi8EEEiiEEENS2_ILi64EEENS4_IJiNS2_ILi144EEENS2_ILi288EEEEEENS2_ILi512EEEEEC2ERKS3_RKS6_RKS7_RKSA_RKSB_ - $_ZN7cutlass13device_kernelIN5flash19enable_sm80_to_sm89INS1_16FlashAttnBwdSm80INS1_25CollectiveMainloopBwdSm80ILi2ELi2EN4cute5tupleIJNS5_1CILi128EEES8_NS7_ILi64EEEEEENS_6half_tEfNS_4arch4Sm80ELb0ELb0ELb1ELb1ELb0ELb0ELb0ELb0ELi2ELi4ELi4ELi4ELb0EEENS1_24CollectiveEpilogueBwdGQAISA_fSD_Li256ELb1ELb0EEENS1_19SingleTileSchedulerILb1ELb0ELb0ELi128EEEEEEEEEvNT_6ParamsE$_ZN4cute3eso3ESOILb1ELb0EJNS_14ComposedLayoutINS_7SwizzleILi3ELi3ELi3EEENS_1CILj0EEENS_6LayoutINS_5tupleIJNS8_IJNS8_IJNS5_ILi4EEENS5_ILi8EEEEEENS8_IJS9_NS5_ILi1EEEEEEEEENS8_IJNS8_IJNS5_ILi2EEESF_SF_EEENS8_IJSF_S9_EEEEEEEEENS8_IJNS8_IJNS8_IJSF_NS5_ILi64EEEEEENS8_IJNS5_ILi1024EEENS5_ILi0EEEEEEEEENS8_IJNS8_IJSC_NS5_ILi512EEESA_EEENS8_IJNS5_ILi4096EEENS5_ILi16EEEEEEEEEEEEEEEENS_10ViewEngineINS_8smem_ptrIPN7cutlass6half_tEEEEEEEC2ERKSY_RKS15_)
$_ZN7cutlass13device_kernelIN5flash19enable_sm80_to_sm89INS1_16FlashAttnBwdSm80INS1_25CollectiveMainloopBwdSm80ILi2ELi2EN4cute5tupleIJNS5_1CILi128EEES8_NS7_ILi64EEEEEENS_6half_tEfNS_4arch4Sm80ELb0ELb0ELb1ELb1ELb0ELb0ELb0ELb0ELi2ELi4ELi4ELi4ELb0EEENS1_24CollectiveEpilogueBwdGQAISA_fSD_Li256ELb1ELb0EEENS1_19SingleTileSchedulerILb1ELb0ELb0ELi128EEEEEEEEEvNT_6ParamsE$_ZN4cute3eso3ESOILb1ELb0EJNS_14ComposedLayoutINS_7SwizzleILi3ELi3ELi3EEENS_1CILj0EEENS_6LayoutINS_5tupleIJNS8_IJNS8_IJNS5_ILi4EEENS5_ILi8EEEEEENS8_IJS9_NS5_ILi1EEEEEEEEENS8_IJNS8_IJNS5_ILi2EEESF_SF_EEENS8_IJSF_S9_EEEEEEEEENS8_IJNS8_IJNS8_IJSF_NS5_ILi64EEEEEENS8_IJNS5_ILi1024EEENS5_ILi0EEEEEEEEENS8_IJNS8_IJSC_NS5_ILi512EEESA_EEENS8_IJNS5_ILi4096EEENS5_ILi16EEEEEEEEEEEEEEEENS_10ViewEngineINS_8smem_ptrIPN7cutlass6half_tEEEEEEEC2ERKSY_RKS15_:
[----:B------:R-:W-:Y:S02]  /*6f80*/  IADD3 R5, R5, -c[0x0][0x20], RZ ;  /* 0x8000080005057a10 */ /* 0x000fe40007ffe0ff */
[----:B------:R-:W-:-:S03]  /*6f90*/  MOV R7, 0x0 ;  /* 0x0000000000077802 */ /* 0x000fc60000000f00 */
[----:B------:R1:W-:Y:S01]  /*6fa0*/  STL.64 [R5], R2 ;  /* 0x0000000205007387 */ /* 0x0003e20000100a00 */
[----:B------:R-:W-:Y:S05]  /*6fb0*/  RET.REL.NODEC R6 `(_ZN7cutlass13device_kernelIN5flash19enable_sm80_to_sm89INS1_16FlashAttnBwdSm80INS1_25CollectiveMainloopBwdSm80ILi2ELi2EN4cute5tupleIJNS5_1CILi128EEES8_NS7_ILi64EEEEEENS_6half_tEfNS_4arch4Sm80ELb0ELb0ELb1ELb1ELb0ELb0ELb0ELb0ELi2ELi4ELi4ELi4ELb0EEENS1_24CollectiveEpilogueBwdGQAISA_fSD_Li256ELb1ELb0EEENS1_19SingleTileSchedulerILb1ELb0ELb0ELi128EEEEEEEEEvNT_6ParamsE) ;  /* 0xffff904006007950 */ /* 0x000fea0003c3ffff */
        .type           $_ZN7cutlass13device_kernelIN5flash19enable_sm80_to_sm89INS1_16FlashAttnBwdSm80INS1_25CollectiveMainloopBwdSm80ILi2ELi2EN4cute5tupleIJNS5_1CILi128EEES8_NS7_ILi64EEEEEENS_6half_tEfNS_4arch4Sm80ELb0ELb0ELb1ELb1ELb0ELb0ELb0ELb0ELi2ELi4ELi4ELi4ELb0EEENS1_24CollectiveEpilogueBwdGQAISA_fSD_Li256ELb1ELb0EEENS1_19SingleTileSchedulerILb1ELb0ELb0ELi128EEEEEEEEEvNT_6ParamsE$_ZN4cute3eso3ESOILb1ELb0EJNS_1CILi1EEENS_5tupleIJNS2_ILi8EEEiiEEENS2_ILi64EEENS4_IJiNS2_ILi144EEENS2_ILi288EEEEEENS2_ILi512EEEEEC2ERKS3_RKS6_RKS7_RKSA_RKSB_,@function
        .size           $_ZN7cutlass13device_kernelIN5flash19enable_sm80_to_sm89INS1_16FlashAttnBwdSm80INS1_25CollectiveMainloopBwdSm80ILi2ELi2EN4cute5tupleIJNS5_1CILi128EEES8_NS7_ILi64EEEEEENS_6half_tEfNS_4arch4Sm80ELb0ELb0ELb1ELb1ELb0ELb0ELb0ELb0ELi2ELi4ELi4ELi4ELb0EEENS1_24CollectiveEpilogueBwdGQAISA_fSD_Li256ELb1ELb0EEENS1_19SingleTileSchedulerILb1ELb0ELb0ELi128EEEEEEEEEvNT_6ParamsE$_ZN4cute3eso3ESOILb1ELb0EJNS_1CILi1EEENS_5tupleIJNS2_ILi8EEEiiEEENS2_ILi64EEENS4_IJiNS2_ILi144EEENS2_ILi288EEEEEENS2_ILi512EEEEEC2ERKS3_RKS6_RKS7_RKSA_RKSB_,($_ZN7cutlass13device_kernelIN5flash19enable_sm80_to_sm89INS1_16FlashAttnBwdSm80INS1_25CollectiveMainloopBwdSm80ILi2ELi2EN4cute5tupleIJNS5_1CILi128EEES8_NS7_ILi64EEEEEENS_6half_tEfNS_4arch4Sm80ELb0ELb0ELb1ELb1ELb0ELb0ELb0ELb0ELi2ELi4ELi4ELi4ELb0EEENS1_24CollectiveEpilogueBwdGQAISA_fSD_Li256ELb1ELb0EEENS1_19SingleTileSchedulerILb1ELb0ELb0ELi128EEEEEEEEEvNT_6ParamsE$_ZN4cute3eso3ESOILb1ELb0EJNS_1CILi1EEENS_5tupleIJiiiEEENS2_ILi64EEENS4_IJNS2_ILi72EEENS2_ILi144EEENS2_ILi288EEEEEENS2_ILi512EEEEEC2ERKS3_RKS5_RKS6_RKSA_RKSB_ - $_ZN7cutlass13device_kernelIN5flash19enable_sm80_to_sm89INS1_16FlashAttnBwdSm80INS1_25CollectiveMainloopBwdSm80ILi2ELi2EN4cute5tupleIJNS5_1CILi128EEES8_NS7_ILi64EEEEEENS_6half_tEfNS_4arch4Sm80ELb0ELb0ELb1ELb1ELb0ELb0ELb0ELb0ELi2ELi4ELi4ELi4ELb0EEENS1_24CollectiveEpilogueBwdGQAISA_fSD_Li256ELb1ELb0EEENS1_19SingleTileSchedulerILb1ELb0ELb0ELi128EEEEEEEEEvNT_6ParamsE$_ZN4cute3eso3ESOILb1ELb0EJNS_1CILi1EEENS_5tupleIJNS2_ILi8EEEiiEEENS2_ILi64EEENS4_IJiNS2_ILi144EEENS2_ILi288EEEEEENS2_ILi512EEEEEC2ERKS3_RKS6_RKS7_RKSA_RKSB_)
$_ZN7cutlass13device_kernelIN5flash19enable_sm80_to_sm89INS1_16FlashAttnBwdSm80INS1_25CollectiveMainloopBwdSm80ILi2ELi2EN4cute5tupleIJNS5_1CILi128EEES8_NS7_ILi64EEEEEENS_6half_tEfNS_4arch4Sm80ELb0ELb0ELb1ELb1ELb0ELb0ELb0ELb0ELi2ELi4ELi4ELi4ELb0EEENS1_24CollectiveEpilogueBwdGQAISA_fSD_Li256ELb1ELb0EEENS1_19SingleTileSchedulerILb1ELb0ELb0ELi128EEEEEEEEEvNT_6ParamsE$_ZN4cute3eso3ESOILb1ELb0EJNS_1CILi1EEENS_5tupleIJNS2_ILi8EEEiiEEENS2_ILi64EEENS4_IJiNS2_ILi144EEENS2_ILi288EEEEEENS2_ILi512EEEEEC2ERKS3_RKS6_RKS7_RKSA_RKSB_:
[----:B------:R-:W-:Y:S02]  /*6fc0*/  IADD3 R5, R5, -c[0x0][0x20], RZ ;  /* 0x8000080005057a10 */ /* 0x000fe40007ffe0ff */
[----:B------:R-:W-:-:S03]  /*6fd0*/  IADD3 R4, R4, -c[0x0][0x20], RZ ;  /* 0x8000080004047a10 */ /* 0x000fc60007ffe0ff */
[----:B------:R1:W-:Y:S04]  /*6fe0*/  STL [R5], R2 ;  /* 0x0000000205007387 */ /* 0x0003e80000100800 */
[----:B------:R2:W-:Y:S04]  /*6ff0*/  STL [R5+0x4], R3 ;  /* 0x0000040305007387 */ /* 0x0005e80000100800 */
[----:B------:R-:W3:Y:S01]  /*7000*/  LDL R4, [R4] ;  /* 0x0000000004047983 */ /* 0x000ee20000100800 */
[----:B-1----:R-:W-:Y:S02]  /*7010*/  IMAD.MOV.U32 R2, RZ, RZ, R26 ;  /* 0x000000ffff027224 */ /* 0x002fe400078e001a */
[----:B--2---:R-:W-:Y:S01]  /*7020*/  IMAD.MOV.U32 R3, RZ, RZ, 0x0 ;  /* 0x00000000ff037424 */ /* 0x004fe200078e00ff */
[----:B---3--:R1:W-:Y:S03]  /*7030*/  STL [R5+0x8], R4 ;  /* 0x0000080405007387 */ /* 0x0083e60000100800 */
[----:B------:R-:W-:Y:S05]  /*7040*/  RET.REL.NODEC R2 `(_ZN7cutlass13device_kernelIN5flash19enable_sm80_to_sm89INS1_16FlashAttnBwdSm80INS1_25CollectiveMainloopBwdSm80ILi2ELi2EN4cute5tupleIJNS5_1CILi128EEES8_NS7_ILi64EEEEEENS_6half_tEfNS_4arch4Sm80ELb0ELb0ELb1ELb1ELb0ELb0ELb0ELb0ELi2ELi4ELi4ELi4ELb0EEENS1_24CollectiveEpilogueBwdGQAISA_fSD_Li256ELb1ELb0EEENS1_19SingleTileSchedulerILb1ELb0ELb0ELi128EEEEEEEEEvNT_6ParamsE) ;  /* 0xffff8fb002007950 */ /* 0x000fea0003c3ffff */
        .type           $_ZN7cutlass13device_kernelIN5flash19enable_sm80_to_sm89INS1_16FlashAttnBwdSm80INS1_25CollectiveMainloopBwdSm80ILi2ELi2EN4cute5tupleIJNS5_1CILi128EEES8_NS7_ILi64EEEEEENS_6half_tEfNS_4arch4Sm80ELb0ELb0ELb1ELb1ELb0ELb0ELb0ELb0ELi2ELi4ELi4ELi4ELb0EEENS1_24CollectiveEpilogueBwdGQAISA_fSD_Li256ELb1ELb0EEENS1_19SingleTileSchedulerILb1ELb0ELb0ELi128EEEEEEEEEvNT_6ParamsE$_ZN4cute3eso3ESOILb1ELb0EJNS_1CILi1EEENS_5tupleIJiiiEEENS2_ILi64EEENS4_IJNS2_ILi72EEENS2_ILi144EEENS2_ILi288EEEEEENS2_ILi512EEEEEC2ERKS3_RKS5_RKS6_RKSA_RKSB_,@function
        .size           $_ZN7cutlass13device_kernelIN5flash19enable_sm80_to_sm89INS1_16FlashAttnBwdSm80INS1_25CollectiveMainloopBwdSm80ILi2ELi2EN4cute5tupleIJNS5_1CILi128EEES8_NS7_ILi64EEEEEENS_6half_tEfNS_4arch4Sm80ELb0ELb0ELb1ELb1ELb0ELb0ELb0ELb0ELi2ELi4ELi4ELi4ELb0EEENS1_24CollectiveEpilogueBwdGQAISA_fSD_Li256ELb1ELb0EEENS1_19SingleTileSchedulerILb1ELb0ELb0ELi128EEEEEEEEEvNT_6ParamsE$_ZN4cute3eso3ESOILb1ELb0EJNS_1CILi1EEENS_5tupleIJiiiEEENS2_ILi64EEENS4_IJNS2_ILi72EEENS2_ILi144EEENS2_ILi288EEEEEENS2_ILi512EEEEEC2ERKS3_RKS5_RKS6_RKSA_RKSB_,($_ZN7cutlass13device_kernelIN5flash19enable_sm80_to_sm89INS1_16FlashAttnBwdSm80INS1_25CollectiveMainloopBwdSm80ILi2ELi2EN4cute5tupleIJNS5_1CILi128EEES8_NS7_ILi64EEEEEENS_6half_tEfNS_4arch4Sm80ELb0ELb0ELb1ELb1ELb0ELb0ELb0ELb0ELi2ELi4ELi4ELi4ELb0EEENS1_24CollectiveEpilogueBwdGQAISA_fSD_Li256ELb1ELb0EEENS1_19SingleTileSchedulerILb1ELb0ELb0ELi128EEEEEEEEEvNT_6ParamsE$_ZN4cute3eso3ESOILb1ELb0EJNS_1CILi1EEEiiiNS2_ILi144EEENS2_ILi512EEEEEC2ERKS3_RKiSA_SA_RKS4_RKS5_ - $_ZN7cutlass13device_kernelIN5flash19enable_sm80_to_sm89INS1_16FlashAttnBwdSm80INS1_25CollectiveMainloopBwdSm80ILi2ELi2EN4cute5tupleIJNS5_1CILi128EEES8_NS7_ILi64EEEEEENS_6half_tEfNS_4arch4Sm80ELb0ELb0ELb1ELb1ELb0ELb0ELb0ELb0ELi2ELi4ELi4ELi4ELb0EEENS1_24CollectiveEpilogueBwdGQAISA_fSD_Li256ELb1ELb0EEENS1_19SingleTileSchedulerILb1ELb0ELb0ELi128EEEEEEEEEvNT_6ParamsE$_ZN4cute3eso3ESOILb1ELb0EJNS_1CILi1EEENS_5tupleIJiiiEEENS2_ILi64EEENS4_IJNS2_ILi72EEENS2_ILi144EEENS2_ILi288EEEEEENS2_ILi512EEEEEC2ERKS3_RKS5_RKS6_RKSA_RKSB_)
$_ZN7cutlass13device_kernelIN5flash19enable_sm80_to_sm89INS1_16FlashAttnBwdSm80INS1_25CollectiveMainloopBwdSm80ILi2ELi2EN4cute5tupleIJNS5_1CILi128EEES8_NS7_ILi64EEEEEENS_6half_tEfNS_4arch4Sm80ELb0ELb0ELb1ELb1ELb0ELb0ELb0ELb0ELi2ELi4ELi4ELi4ELb0EEENS1_24CollectiveEpilogueBwdGQAISA_fSD_Li256ELb1ELb0EEENS1_19SingleTileSchedulerILb1ELb0ELb0ELi128EEEEEEEEEvNT_6ParamsE$_ZN4cute3eso3ESOILb1ELb0EJNS_1CILi1EEENS_5tupleIJiiiEEENS2_ILi64EEENS4_IJNS2_ILi72EEENS2_ILi144EEENS2_ILi288EEEEEENS2_ILi512EEEEEC2ERKS3_RKS5_RKS6_RKSA_RKSB_:
[----:B------:R-:W-:-:S05]  /*7050*/  IADD3 R4, R4, -c[0x0][0x20], RZ ;  /* 0x8000080004047a10 */ /* 0x000fca0007ffe0ff */
[----:B------:R1:W-:Y:S04]  /*7060*/  STL [R4], R2 ;  /* 0x0000000204007387 */ /* 0x0003e80000100800 */
[----:B------:R2:W-:Y:S04]  /*7070*/  STL [R4+0x4], R3 ;  /* 0x0000040304007387 */ /* 0x0005e80000100800 */
[----:B------:R3:W-:Y:S01]  /*7080*/  STL [R4+0x8], R6 ;  /* 0x0000080604007387 */ /* 0x0007e20000100800 */
[----:B-1----:R-:W-:Y:S01]  /*7090*/  IMAD.MOV.U32 R2, RZ, RZ, R5 ;  /* 0x000000ffff027224 */ /* 0x002fe200078e0005 */
[----:B--2---:R-:W-:-:S04]  /*70a0*/  MOV R3, 0x0 ;  /* 0x0000000000037802 */ /* 0x004fc80000000f00 */
[----:B---3--:R-:W-:Y:S05]  /*70b0*/  RET.REL.NODEC R2 `(_ZN7cutlass13device_kernelIN5flash19enable_sm80_to_sm89INS1_16FlashAttnBwdSm80INS1_25CollectiveMainloopBwdSm80ILi2ELi2EN4cute5tupleIJNS5_1CILi128EEES8_NS7_ILi64EEEEEENS_6half_tEfNS_4arch4Sm80ELb0ELb0ELb1ELb1ELb0ELb0ELb0ELb0ELi2ELi4ELi4ELi4ELb0EEENS1_24CollectiveEpilogueBwdGQAISA_fSD_Li256ELb1ELb0EEENS1_19SingleTileSchedulerILb1ELb0ELb0ELi128EEEEEEEEEvNT_6ParamsE) ;  /* 0xffff8f4002007950 */ /* 0x008fea0003c3ffff */
        .type           $_ZN7cutlass13device_kernelIN5flash19enable_sm80_to_sm89INS1_16FlashAttnBwdSm80INS1_25CollectiveMainloopBwdSm80ILi2ELi2EN4cute5tupleIJNS5_1CILi128EEES8_NS7_ILi64EEEEEENS_6half_tEfNS_4arch4Sm80ELb0ELb0ELb1ELb1ELb0ELb0ELb0ELb0ELi2ELi4ELi4ELi4ELb0EEENS1_24CollectiveEpilogueBwdGQAISA_fSD_Li256ELb1ELb0EEENS1_19SingleTileSchedulerILb1ELb0ELb0ELi128EEEEEEEEEvNT_6ParamsE$_ZN4cute3eso3ESOILb1ELb0EJNS_1CILi1EEEiiiNS2_ILi144EEENS2_ILi512EEEEEC2ERKS3_RKiSA_SA_RKS4_RKS5_,@function
        .size           $_ZN7cutlass13device_kernelIN5flash19enable_sm80_to_sm89INS1_16FlashAttnBwdSm80INS1_25CollectiveMainloopBwdSm80ILi2ELi2EN4cute5tupleIJNS5_1CILi128EEES8_NS7_ILi64EEEEEENS_6half_tEfNS_4arch4Sm80ELb0ELb0ELb1ELb1ELb0ELb0ELb0ELb0ELi2ELi4ELi4ELi4ELb0EEENS1_24CollectiveEpilogueBwdGQAISA_fSD_Li256ELb1ELb0EEENS1_19SingleTileSchedulerILb1ELb0ELb0ELi128EEEEEEEEEvNT_6ParamsE$_ZN4cute3eso3ESOILb1ELb0EJNS_1CILi1EEEiiiNS2_ILi144EEENS2_ILi512EEEEEC2ERKS3_RKiSA_SA_RKS4_RKS5_,($_ZN7cutlass13device_kernelIN5flash19enable_sm80_to_sm89INS1_16FlashAttnBwdSm80INS1_25CollectiveMainloopBwdSm80ILi2ELi2EN4cute5tupleIJNS5_1CILi128EEES8_NS7_ILi64EEEEEENS_6half_tEfNS_4arch4Sm80ELb0ELb0ELb1ELb1ELb0ELb0ELb0ELb0ELi2ELi4ELi4ELi4ELb0EEENS1_24CollectiveEpilogueBwdGQAISA_fSD_Li256ELb1ELb0EEENS1_19SingleTileSchedulerILb1ELb0ELb0ELi128EEEEEEEEEvNT_6ParamsE$_ZN4cute3eso3ESOILb1ELb0EJNS_1CILi1EEEiiiNS2_ILi72EEENS2_ILi512EEEEEC2ERKS3_RKiSA_SA_RKS4_RKS5_ - $_ZN7cutlass13device_kernelIN5flash19enable_sm80_to_sm89INS1_16FlashAttnBwdSm80INS1_25CollectiveMainloopBwdSm80ILi2ELi2EN4cute5tupleIJNS5_1CILi128EEES8_NS7_ILi64EEEEEENS_6half_tEfNS_4arch4Sm80ELb0ELb0ELb1ELb1ELb0ELb0ELb0ELb0ELi2ELi4ELi4ELi4ELb0EEENS1_24CollectiveEpilogueBwdGQAISA_fSD_Li256ELb1ELb0EEENS1_19SingleTileSchedulerILb1ELb0ELb0ELi128EEEEEEEEEvNT_6ParamsE$_ZN4cute3eso3ESOILb1ELb0EJNS_1CILi1EEEiiiNS2_ILi144EEENS2_ILi512EEEEEC2ERKS3_RKiSA_SA_RKS4_RKS5_)
$_ZN7cutlass13device_kernelIN5flash19enable_sm80_to_sm89INS1_16FlashAttnBwdSm80INS1_25CollectiveMainloopBwdSm80ILi2ELi2EN4cute5tupleIJNS5_1CILi128EEES8_NS7_ILi64EEEEEENS_6half_tEfNS_4arch4Sm80ELb0ELb0ELb1ELb1ELb0ELb0ELb0ELb0ELi2ELi4ELi4ELi4ELb0EEENS1_24CollectiveEpilogueBwdGQAISA_fSD_Li256ELb1ELb0EEENS1_19SingleTileSchedulerILb1ELb0ELb0ELi128EEEEEEEEEvNT_6ParamsE$_ZN4cute3eso3ESOILb1ELb0EJNS_1CILi1EEEiiiNS2_ILi144EEENS2_ILi512EEEEEC2ERKS3_RKiSA_SA_RKS4_RKS5_:
[----:B------:R-:W-:Y:S02]  /*70c0*/  IADD3 R4, R4, -c[0x0][0x20], RZ ;  /* 0x8000080004047a10 */ /* 0x000fe40007ffe0ff */
[----:B------:R-:W-:-:S03]  /*70d0*/  IADD3 R3, R3, -c[0x0][0x20], RZ ;  /* 0x8000080003037a10 */ /* 0x000fc60007ffe0ff */
[----:B------:R1:W-:Y:S04]  /*70e0*/  STL [R4], R2 ;  /* 0x0000000204007387 */ /* 0x0003e80000100800 */
[----:B------:R-:W2:Y:S01]  /*70f0*/  LDL R3, [R3] ;  /* 0x0000000003037983 */ /* 0x000ea20000100800 */
[----:B------:R-:W-:-:S03]  /*7100*/  IADD3 R12, R12, -c[0x0][0x20], RZ ;  /* 0x800008000c0c7a10 */ /* 0x000fc60007ffe0ff */
[----:B--2---:R2:W-:Y:S04]  /*7110*/  STL [R4+0x4], R3 ;  /* 0x0000040304007387 */ /* 0x0045e80000100800 */
[----:B------:R-:W3:Y:S01]  /*7120*/  LDL R12, [R12] ;  /* 0x000000000c0c7983 */ /* 0x000ee20000100800 */
[----:B-1----:R-:W-:Y:S02]  /*7130*/  IMAD.MOV.U32 R2, RZ, RZ, R5 ;  /* 0x000000ffff027224 */ /* 0x002fe400078e0005 */
[----:B--2---:R-:W-:Y:S01]  /*7140*/  IMAD.MOV.U32 R3, RZ, RZ, 0x0 ;  /* 0x00000000ff037424 */ /* 0x004fe200078e00ff */
[----:B---3--:R1:W-:Y:S03]  /*7150*/  STL [R4+0x8], R12 ;  /* 0x0000080c04007387 */ /* 0x0083e60000100800 */
[----:B------:R-:W-:Y:S05]  /*7160*/  RET.REL.NODEC R2 `(_ZN7cutlass13device_kernelIN5flash19enable_sm80_to_sm89INS1_16FlashAttnBwdSm80INS1_25CollectiveMainloopBwdSm80ILi2ELi2EN4cute5tupleIJNS5_1CILi128EEES8_NS7_ILi64EEEEEENS_6half_tEfNS_4arch4Sm80ELb0ELb0ELb1ELb1ELb0ELb0ELb0ELb0ELi2ELi4ELi4ELi4ELb0EEENS1_24CollectiveEpilogueBwdGQAISA_fSD_Li256ELb1ELb0EEENS1_19SingleTileSchedulerILb1ELb0ELb0ELi128EEEEEEEEEvNT_6ParamsE) ;  /* 0xffff8e9002007950 */ /* 0x000fea0003c3ffff */
        .type           $_ZN7cutlass13device_kernelIN5flash19enable_sm80_to_sm89INS1_16FlashAttnBwdSm80INS1_25CollectiveMainloopBwdSm80ILi2ELi2EN4cute5tupleIJNS5_1CILi128EEES8_NS7_ILi64EEEEEENS_6half_tEfNS_4arch4Sm80ELb0ELb0ELb1ELb1ELb0ELb0ELb0ELb0ELi2ELi4ELi4ELi4ELb0EEENS1_24CollectiveEpilogueBwdGQAISA_fSD_Li256ELb1ELb0EEENS1_19SingleTileSchedulerILb1ELb0ELb0ELi128EEEEEEEEEvNT_6ParamsE$_ZN4cute3eso3ESOILb1ELb0EJNS_1CILi1EEEiiiNS2_ILi72EEENS2_ILi512EEEEEC2ERKS3_RKiSA_SA_RKS4_RKS5_,@function
        .size           $_ZN7cutlass13device_kernelIN5flash19enable_sm80_to_sm89INS1_16FlashAttnBwdSm80INS1_25CollectiveMainloopBwdSm80ILi2ELi2EN4cute5tupleIJNS5_1CILi128EEES8_NS7_ILi64EEEEEENS_6half_tEfNS_4arch4Sm80ELb0ELb0ELb1ELb1ELb0ELb0ELb0ELb0ELi2ELi4ELi4ELi4ELb0EEENS1_24CollectiveEpilogueBwdGQAISA_fSD_Li256ELb1ELb0EEENS1_19SingleTileSchedulerILb1ELb0ELb0ELi128EEEEEEEEEvNT_6ParamsE$_ZN4cute3eso3ESOILb1ELb0EJNS_1CILi1EEEiiiNS2_ILi72EEENS2_ILi512EEEEEC2ERKS3_RKiSA_SA_RKS4_RKS5_,($_ZN7cutlass13device_kernelIN5flash19enable_sm80_to_sm89INS1_16FlashAttnBwdSm80INS1_25CollectiveMainloopBwdSm80ILi2ELi2EN4cute5tupleIJNS5_1CILi128EEES8_NS7_ILi64EEEEEENS_6half_tEfNS_4arch4Sm80ELb0ELb0ELb1ELb1ELb0ELb0ELb0ELb0ELi2ELi4ELi4ELi4ELb0EEENS1_24CollectiveEpilogueBwdGQAISA_fSD_Li256ELb1ELb0EEENS1_19SingleTileSchedulerILb1ELb0ELb0ELi128EEEEEEEEEvNT_6ParamsE$_ZN4cute3eso3ESOILb1ELb0EJNS_1CILi8EEEiiEEC2ERKS3_RKiS8_ - $_ZN7cutlass13device_kernelIN5flash19enable_sm80_to_sm89INS1_16FlashAttnBwdSm80INS1_25CollectiveMainloopBwdSm80ILi2ELi2EN4cute5tupleIJNS5_1CILi128EEES8_NS7_ILi64EEEEEENS_6half_tEfNS_4arch4Sm80ELb0ELb0ELb1ELb1ELb0ELb0ELb0ELb0ELi2ELi4ELi4ELi4ELb0EEENS1_24CollectiveEpilogueBwdGQAISA_fSD_Li256ELb1ELb0EEENS1_19SingleTileSchedulerILb1ELb0ELb0ELi128EEEEEEEEEvNT_6ParamsE$_ZN4cute3eso3ESOILb1ELb0EJNS_1CILi1EEEiiiNS2_ILi72EEENS2_ILi512EEEEEC2ERKS3_RKiSA_SA_RKS4_RKS5_)
$_ZN7cutlass13device_kernelIN5flash19enable_sm80_to_sm89INS1_16FlashAttnBwdSm80INS1_25CollectiveMainloopBwdSm80ILi2ELi2EN4cute5tupleIJNS5_1CILi128EEES8_NS7_ILi64EEEEEENS_6half_tEfNS_4arch4Sm80ELb0ELb0ELb1ELb1ELb0ELb0ELb0ELb0ELi2ELi4ELi4ELi4ELb0EEENS1_24CollectiveEpilogueBwdGQAISA_fSD_Li256ELb1ELb0EEENS1_19SingleTileSchedulerILb1ELb0ELb0ELi128EEEEEEEEEvNT_6ParamsE$_ZN4cute3eso3ESOILb1ELb0EJNS_1CILi1EEEiiiNS2_ILi72EEENS2_ILi512EEEEEC2ERKS3_RKiSA_SA_RKS4_RKS5_:
[----:B------:R-:W-:Y:S02]  /*7170*/  IADD3 R4, R4, -c[0x0][0x20], RZ ;  /* 0x8000080004047a10 */ /* 0x000fe40007ffe0ff */
[----:B------:R-:W-:-:S03]  /*7180*/  IADD3 R3, R3, -c[0x0][0x20], RZ ;  /* 0x8000080003037a10 */ /* 0x000fc60007ffe0ff */
[----:B------:R1:W-:Y:S04]  /*7190*/  STL [R4], R2 ;  /* 0x0000000204007387 */ /* 0x0003e80000100800 */
[----:B------:R-:W2:Y:S01]  /*71a0*/  LDL R3, [R3] ;  /* 0x0000000003037983 */ /* 0x000ea20000100800 */
[----:B-1----:R-:W-:-:S03]  /*71b0*/  IADD3 R2, R6, -c[0x0][0x20], RZ ;  /* 0x8000080006027a10 */ /* 0x002fc60007ffe0ff */
[----:B--2---:R1:W-:Y:S04]  /*71c0*/  STL [R4+0x4], R3 ;  /* 0x0000040304007387 */ /* 0x0043e80000100800 */
[----:B------:R-:W2:Y:S01]  /*71d0*/  LDL R2, [R2] ;  /* 0x0000000002027983 */ /* 0x000ea20000100800 */
[----:B-1----:R-:W-:-:S03]  /*71e0*/  IMAD.MOV.U32 R3, RZ, RZ, 0x0 ;  /* 0x00000000ff037424 */ /* 0x002fc600078e00ff */
[----:B--2---:R1:W-:Y:S02]  /*71f0*/  STL [R4+0x8], R2 ;  /* 0x0000080204007387 */ /* 0x0043e40000100800 */
[----:B-1----:R-:W-:-:S04]  /*7200*/  IMAD.MOV.U32 R2, RZ, RZ, R5 ;  /* 0x000000ffff027224 */ /* 0x002fc800078e0005 */
[----:B------:R-:W-:Y:S05]  /*7210*/  RET.REL.NODEC R2 `(_ZN7cutlass13device_kernelIN5flash19enable_sm80_to_sm89INS1_16FlashAttnBwdSm80INS1_25CollectiveMainloopBwdSm80ILi2ELi2EN4cute5tupleIJNS5_1CILi128EEES8_NS7_ILi64EEEEEENS_6half_tEfNS_4arch4Sm80ELb0ELb0ELb1ELb1ELb0ELb0ELb0ELb0ELi2ELi4ELi4ELi4ELb0EEENS1_24CollectiveEpilogueBwdGQAISA_fSD_Li256ELb1ELb0EEENS1_19SingleTileSchedulerILb1ELb0ELb0ELi128EEEEEEEEEvNT_6ParamsE) ;  /* 0xffff8de002007950 */ /* 0x000fea0003c3ffff */
        .type           $_ZN7cutlass13device_kernelIN5flash19enable_sm80_to_sm89INS1_16FlashAttnBwdSm80INS1_25CollectiveMainloopBwdSm80ILi2ELi2EN4cute5tupleIJNS5_1CILi128EEES8_NS7_ILi64EEEEEENS_6half_tEfNS_4arch4Sm80ELb0ELb0ELb1ELb1ELb0ELb0ELb0ELb0ELi2ELi4ELi4ELi4ELb0EEENS1_24CollectiveEpilogueBwdGQAISA_fSD_Li256ELb1ELb0EEENS1_19SingleTileSchedulerILb1ELb0ELb0ELi128EEEEEEEEEvNT_6ParamsE$_ZN4cute3eso3ESOILb1ELb0EJNS_1CILi8EEEiiEEC2ERKS3_RKiS8_,@function
        .size           $_ZN7cutlass13device_kernelIN5flash19enable_sm80_to_sm89INS1_16FlashAttnBwdSm80INS1_25CollectiveMainloopBwdSm80ILi2ELi2EN4cute5tupleIJNS5_1CILi128EEES8_NS7_ILi64EEEEEENS_6half_tEfNS_4arch4Sm80ELb0ELb0ELb1ELb1ELb0ELb0ELb0ELb0ELi2ELi4ELi4ELi4ELb0EEENS1_24CollectiveEpilogueBwdGQAISA_fSD_Li256ELb1ELb0EEENS1_19SingleTileSchedulerILb1ELb0ELb0ELi128EEEEEEEEEvNT_6ParamsE$_ZN4cute3eso3ESOILb1ELb0EJNS_1CILi8EEEiiEEC2ERKS3_RKiS8_,($_ZN7cutlass13device_kernelIN5flash19enable_sm80_to_sm89INS1_16FlashAttnBwdSm80INS1_25CollectiveMainloopBwdSm80ILi2ELi2EN4cute5tupleIJNS5_1CILi128EEES8_NS7_ILi64EEEEEENS_6half_tEfNS_4arch4Sm80ELb0ELb0ELb1ELb1ELb0ELb0ELb0ELb0ELi2ELi4ELi4ELi4ELb0EEENS1_24CollectiveEpilogueBwdGQAISA_fSD_Li256ELb1ELb0EEENS1_19SingleTileSchedulerILb1ELb0ELb0ELi128EEEEEEEEEvNT_6ParamsE$_ZN4cute3eso3ESOILb1ELb0EJNS_1CILi8EEEiiiNS2_ILi144EEENS2_ILi512EEEEEC2ERKS3_RKiSA_SA_RKS4_RKS5_ - $_ZN7cutlass13device_kernelIN5flash19enable_sm80_to_sm89INS1_16FlashAttnBwdSm80INS1_25CollectiveMainloopBwdSm80ILi2ELi2EN4cute5tupleIJNS5_1CILi128EEES8_NS7_ILi64EEEEEENS_6half_tEfNS_4arch4Sm80ELb0ELb0ELb1ELb1ELb0ELb0ELb0ELb0ELi2ELi4ELi4ELi4ELb0EEENS1_24CollectiveEpilogueBwdGQAISA_fSD_Li256ELb1ELb0EEENS1_19SingleTileSchedulerILb1ELb0ELb0ELi128EEEEEEEEEvNT_6ParamsE$_ZN4cute3eso3ESOILb1ELb0EJNS_1CILi8EEEiiEEC2ERKS3_RKiS8_)
$_ZN7cutlass13device_kernelIN5flash19enable_sm80_to_sm89INS1_16FlashAttnBwdSm80INS1_25CollectiveMainloopBwdSm80ILi2ELi2EN4cute5tupleIJNS5_1CILi128EEES8_NS7_ILi64EEEEEENS_6half_tEfNS_4arch4Sm80ELb0ELb0ELb1ELb1ELb0ELb0ELb0ELb0ELi2ELi4ELi4ELi4ELb0EEENS1_24CollectiveEpilogueBwdGQAISA_fSD_Li256ELb1ELb0EEENS1_19SingleTileSchedulerILb1ELb0ELb0ELi128EEEEEEEEEvNT_6ParamsE$_ZN4cute3eso3ESOILb1ELb0EJNS_1CILi8EEEiiEEC2ERKS3_RKiS8_:
[----:B------:R-:W-:Y:S02]  /*7220*/  IADD3 R3, R3, -c[0x0][0x20], RZ ;  /* 0x8000080003037a10 */ /* 0x000fe40007ffe0ff */
[----:B------:R-:W-:-:S03]  /*7230*/  IADD3 R2, R2, -c[0x0][0x20], RZ ;  /* 0x8000080002027a10 */ /* 0x000fc60007ffe0ff */
[----:B------:R1:W-:Y:S04]  /*7240*/  STL [R3], R5 ;  /* 0x0000000503007387 */ /* 0x0003e80000100800 */
[----:B------:R-:W2:Y:S01]  /*7250*/  LDL R2, [R2] ;  /* 0x0000000002027983 */ /* 0x000ea20000100800 */
[----:B-1----:R-:W-:-:S03]  /*7260*/  IMAD.MOV.U32 R5, RZ, RZ, 0x0 ;  /* 0x00000000ff057424 */ /* 0x002fc600078e00ff */
[----:B--2---:R1:W-:Y:S01]  /*7270*/  STL [R3+0x4], R2 ;  /* 0x0000040203007387 */ /* 0x0043e20000100800 */
[----:B------:R-:W-:Y:S05]  /*7280*/  RET.REL.NODEC R4 `(_ZN7cutlass13device_kernelIN5flash19enable_sm80_to_sm89INS1_16FlashAttnBwdSm80INS1_25CollectiveMainloopBwdSm80ILi2ELi2EN4cute5tupleIJNS5_1CILi128EEES8_NS7_ILi64EEEEEENS_6half_tEfNS_4arch4Sm80ELb0ELb0ELb1ELb1ELb0ELb0ELb0ELb0ELi2ELi4ELi4ELi4ELb0EEENS1_24CollectiveEpilogueBwdGQAISA_fSD_Li256ELb1ELb0EEENS1_19SingleTileSchedulerILb1ELb0ELb0ELi128EEEEEEEEEvNT_6ParamsE) ;  /* 0xffff8d7004007950 */ /* 0x000fea0003c3ffff */
        .type           $_ZN7cutlass13device_kernelIN5flash19enable_sm80_to_sm89INS1_16FlashAttnBwdSm80INS1_25CollectiveMainloopBwdSm80ILi2ELi2EN4cute5tupleIJNS5_1CILi128EEES8_NS7_ILi64EEEEEENS_6half_tEfNS_4arch4Sm80ELb0ELb0ELb1ELb1ELb0ELb0ELb0ELb0ELi2ELi4ELi4ELi4ELb0EEENS1_24CollectiveEpilogueBwdGQAISA_fSD_Li256ELb1ELb0EEENS1_19SingleTileSchedulerILb1ELb0ELb0ELi128EEEEEEEEEvNT_6ParamsE$_ZN4cute3eso3ESOILb1ELb0EJNS_1CILi8EEEiiiNS2_ILi144EEENS2_ILi512EEEEEC2ERKS3_RKiSA_SA_RKS4_RKS5_,@function
        .size           $_ZN7cutlass13device_kernelIN5flash19enable_sm80_to_sm89INS1_16FlashAttnBwdSm80INS1_25CollectiveMainloopBwdSm80ILi2ELi2EN4cute5tupleIJNS5_1CILi128EEES8_NS7_ILi64EEEEEENS_6half_tEfNS_4arch4Sm80ELb0ELb0ELb1ELb1ELb0ELb0ELb0ELb0ELi2ELi4ELi4ELi4ELb0EEENS1_24CollectiveEpilogueBwdGQAISA_fSD_Li256ELb1ELb0EEENS1_19SingleTileSchedulerILb1ELb0ELb0ELi128EEEEEEEEEvNT_6ParamsE$_ZN4cute3eso3ESOILb1ELb0EJNS_1CILi8EEEiiiNS2_ILi144EEENS2_ILi512EEEEEC2ERKS3_RKiSA_SA_RKS4_RKS5_,($_ZN7cutlass13device_kernelIN5flash19enable_sm80_to_sm89INS1_16FlashAttnBwdSm80INS1_25CollectiveMainloopBwdSm80ILi2ELi2EN4cute5tupleIJNS5_1CILi128EEES8_NS7_ILi64EEEEEENS_6half_tEfNS_4arch4Sm80ELb0ELb0ELb1ELb1ELb0ELb0ELb0ELb0ELi2ELi4ELi4ELi4ELb0EEENS1_24CollectiveEpilogueBwdGQAISA_fSD_Li256ELb1ELb0EEENS1_19SingleTileSchedulerILb1ELb0ELb0ELi128EEEEEEEEEvNT_6ParamsE$_ZN4cute3eso3ESOILb1ELb0EJNS_5tupleIJNS2_IJNS_1CILi1EEENS3_ILi0EEEEEENS2_IJS5_S5_EEEEEENS2_IJS5_iEEEEEC2ERKS8_RKS9_ - $_ZN7cutlass13device_kernelIN5flash19enable_sm80_to_sm89INS1_16FlashAttnBwdSm80INS1_25CollectiveMainloopBwdSm80ILi2ELi2EN4cute5tupleIJNS5_1CILi128EEES8_NS7_ILi64EEEEEENS_6half_tEfNS_4arch4Sm80ELb0ELb0ELb1ELb1ELb0ELb0ELb0ELb0ELi2ELi4ELi4ELi4ELb0EEENS1_24CollectiveEpilogueBwdGQAISA_fSD_Li256ELb1ELb0EEENS1_19SingleTileSchedulerILb1ELb0ELb0ELi128EEEEEEEEEvNT_6ParamsE$_ZN4cute3eso3ESOILb1ELb0EJNS_1CILi8EEEiiiNS2_ILi144EEENS2_ILi512EEEEEC2ERKS3_RKiSA_SA_RKS4_RKS5_)
$_ZN7cutlass13device_kernelIN5flash19enable_sm80_to_sm89INS1_16FlashAttnBwdSm80INS1_25CollectiveMainloopBwdSm80ILi2ELi2EN4cute5tupleIJNS5_1CILi128EEES8_NS7_ILi64EEEEEENS_6half_tEfNS_4arch4Sm80ELb0ELb0ELb1ELb1ELb0ELb0ELb0ELb0ELi2ELi4ELi4ELi4ELb0EEENS1_24CollectiveEpilogueBwdGQAISA_fSD_Li256ELb1ELb0EEENS1_19SingleTileSchedulerILb1ELb0ELb0ELi128EEEEEEEEEvNT_6ParamsE$_ZN4cute3eso3ESOILb1ELb0EJNS_1CILi8EEEiiiNS2_ILi144EEENS2_ILi512EEEEEC2ERKS3_RKiSA_SA_RKS4_RKS5_:
[----:B------:R-:W-:Y:S02]  /*7290*/  IADD3 R3, R3, -c[0x0][0x20], RZ ;  /* 0x8000080003037a10 */ /* 0x000fe40007ffe0ff */
[----:B------:R-:W-:-:S03]  /*72a0*/  IADD3 R5, R27, -c[0x0][0x20], RZ ;  /* 0x800008001b057a10 */ /* 0x000fc60007ffe0ff */
[----:B------:R-:W-:Y:S04]  /*72b0*/  STL [R3], R2 ;  /* 0x0000000203007387 */ /* 0x000fe80000100800 */
[----:B------:R-:W2:Y:S01]  /*72c0*/  LDL R5, [R5] ;  /* 0x0000000005057983 */ /* 0x000ea20000100800 */
[----:B------:R-:W-:-:S03]  /*72d0*/  IADD3 R28, R28, -c[0x0][0x20], RZ ;  /* 0x800008001c1c7a10 */ /* 0x000fc60007ffe0ff */
[----:B--2---:R1:W-:Y:S04]  /*72e0*/  STL [R3+0x4], R5 ;  /* 0x0000040503007387 */ /* 0x0043e80000100800 */
[----:B------:R-:W2:Y:S01]  /*72f0*/  LDL R28, [R28] ;  /* 0x000000001c1c7983 */ /* 0x000ea20000100800 */
[----:B-1----:R-:W-:-:S03]  /*7300*/  IMAD.MOV.U32 R5, RZ, RZ, 0x0 ;  /* 0x00000000ff057424 */ /* 0x002fc600078e00ff */
[----:B--2---:R1:W-:Y:S01]  /*7310*/  STL [R3+0x8], R28 ;  /* 0x0000081c03007387 */ /* 0x0043e20000100800 */
[----:B------:R-:W-:Y:S05]  /*7320*/  RET.REL.NODEC R4 `(_ZN7cutlass13device_kernelIN5flash19enable_sm80_to_sm89INS1_16FlashAttnBwdSm80INS1_25CollectiveMainloopBwdSm80ILi2ELi2EN4cute5tupleIJNS5_1CILi128EEES8_NS7_ILi64EEEEEENS_6half_tEfNS_4arch4Sm80ELb0ELb0ELb1ELb1ELb0ELb0ELb0ELb0ELi2ELi4ELi4ELi4ELb0EEENS1_24CollectiveEpilogueBwdGQAISA_fSD_Li256ELb1ELb0EEENS1_19SingleTileSchedulerILb1ELb0ELb0ELi128EEEEEEEEEvNT_6ParamsE) ;  /* 0xffff8cd004007950 */ /* 0x000fea0003c3ffff */
        .type           $_ZN7cutlass13device_kernelIN5flash19enable_sm80_to_sm89INS1_16FlashAttnBwdSm80INS1_25CollectiveMainloopBwdSm80ILi2ELi2EN4cute5tupleIJNS5_1CILi128EEES8_NS7_ILi64EEEEEENS_6half_tEfNS_4arch4Sm80ELb0ELb0ELb1ELb1ELb0ELb0ELb0ELb0ELi2ELi4ELi4ELi4ELb0EEENS1_24CollectiveEpilogueBwdGQAISA_fSD_Li256ELb1ELb0EEENS1_19SingleTileSchedulerILb1ELb0ELb0ELi128EEEEEEEEEvNT_6ParamsE$_ZN4cute3eso3ESOILb1ELb0EJNS_5tupleIJNS2_IJNS_1CILi1EEENS3_ILi0EEEEEENS2_IJS5_S5_EEEEEENS2_IJS5_iEEEEEC2ERKS8_RKS9_,@function
        .size           $_ZN7cutlass13device_kernelIN5flash19enable_sm80_to_sm89INS1_16FlashAttnBwdSm80INS1_25CollectiveMainloopBwdSm80ILi2ELi2EN4cute5tupleIJNS5_1CILi128EEES8_NS7_ILi64EEEEEENS_6half_tEfNS_4arch4Sm80ELb0ELb0ELb1ELb1ELb0ELb0ELb0ELb0ELi2ELi4ELi4ELi4ELb0EEENS1_24CollectiveEpilogueBwdGQAISA_fSD_Li256ELb1ELb0EEENS1_19SingleTileSchedulerILb1ELb0ELb0ELi128EEEEEEEEEvNT_6ParamsE$_ZN4cute3eso3ESOILb1ELb0EJNS_5tupleIJNS2_IJNS_1CILi1EEENS3_ILi0EEEEEENS2_IJS5_S5_EEEEEENS2_IJS5_iEEEEEC2ERKS8_RKS9_,($_ZN7cutlass13device_kernelIN5flash19enable_sm80_to_sm89INS1_16FlashAttnBwdSm80INS1_25CollectiveMainloopBwdSm80ILi2ELi2EN4cute5tupleIJNS5_1CILi128EEES8_NS7_ILi64EEEEEENS_6half_tEfNS_4arch4Sm80ELb0ELb0ELb1ELb1ELb0ELb0ELb0ELb0ELi2ELi4ELi4ELi4ELb0EEENS1_24CollectiveEpilogueBwdGQAISA_fSD_Li256ELb1ELb0EEENS1_19SingleTileSchedulerILb1ELb0ELb0ELi128EEEEEEEEEvNT_6ParamsE$_ZN4cute3eso3ESOILb1ELb0EJNS_5tupleIJNS2_IJNS_1CILi1EEENS3_ILi0EEEEEES5_EEENS2_IJNS2_IJS5_S5_EEEiEEEEEC2ERKS7_RKS9_ - $_ZN7cutlass13device_kernelIN5flash19enable_sm80_to_sm89INS1_16FlashAttnBwdSm80INS1_25CollectiveMainloopBwdSm80ILi2ELi2EN4cute5tupleIJNS5_1CILi128EEES8_NS7_ILi64EEEEEENS_6half_tEfNS_4arch4Sm80ELb0ELb0ELb1ELb1ELb0ELb0ELb0ELb0ELi2ELi4ELi4ELi4ELb0EEENS1_24CollectiveEpilogueBwdGQAISA_fSD_Li256ELb1ELb0EEENS1_19SingleTileSchedulerILb1ELb0ELb0ELi128EEEEEEEEEvNT_6ParamsE$_ZN4cute3eso3ESOILb1ELb0EJNS_5tupleIJNS2_IJNS_1CILi1EEENS3_ILi0EEEEEENS2_IJS5_S5_EEEEEENS2_IJS5_iEEEEEC2ERKS8_RKS9_)
$_ZN7cutlass13device_kernelIN5flash19enable_sm80_to_sm89INS1_16FlashAttnBwdSm80INS1_25CollectiveMainloopBwdSm80ILi2ELi2EN4cute5tupleIJNS5_1CILi128EEES8_NS7_ILi64EEEEEENS_6half_tEfNS_4arch4Sm80ELb0ELb0ELb1ELb1ELb0ELb0ELb0ELb0ELi2ELi4ELi4ELi4ELb0EEENS1_24CollectiveEpilogueBwdGQAISA_fSD_Li256ELb1ELb0EEENS1_19SingleTileSchedulerILb1ELb0ELb0ELi128EEEEEEEEEvNT_6ParamsE$_ZN4cute3eso3ESOILb1ELb0EJNS_5tupleIJNS2_IJNS_1CILi1EEENS3_ILi0EEEEEENS2_IJS5_S5_EEEEEENS2_IJS5_iEEEEEC2ERKS8_RKS9_:
[----:B------:R-:W-:-:S05]  /*7330*/  IADD3 R10, R10, -c[0x0][0x20], RZ ;  /* 0x800008000a0a7a10 */ /* 0x000fca0007ffe0ff */
[----:B------:R1:W-:Y:S02]  /*7340*/  STL [R10], R12 ;  /* 0x0000000c0a007387 */ /* 0x0003e40000100800 */
[----:B-1----:R-:W-:Y:S01]  /*7350*/  IMAD.MOV.U32 R10, RZ, RZ, R11 ;  /* 0x000000ffff0a7224 */ /* 0x002fe200078e000b */
[----:B------:R-:W-:-:S04]  /*7360*/  MOV R11, 0x0 ;  /* 0x00000000000b7802 */ /* 0x000fc80000000f00 */
[----:B------:R-:W-:Y:S05]  /*7370*/  RET.REL.NODEC R10 `(_ZN7cutlass13device_kernelIN5flash19enable_sm80_to_sm89INS1_16FlashAttnBwdSm80INS1_25CollectiveMainloopBwdSm80ILi2ELi2EN4cute5tupleIJNS5_1CILi128EEES8_NS7_ILi64EEEEEENS_6half_tEfNS_4arch4Sm80ELb0ELb0ELb1ELb1ELb0ELb0ELb0ELb0ELi2ELi4ELi4ELi4ELb0EEENS1_24CollectiveEpilogueBwdGQAISA_fSD_Li256ELb1ELb0EEENS1_19SingleTileSchedulerILb1ELb0ELb0ELi128EEEEEEEEEvNT_6ParamsE) ;  /* 0xffff8c800a007950 */ /* 0x000fea0003c3ffff */
        .type           $_ZN7cutlass13device_kernelIN5flash19enable_sm80_to_sm89INS1_16FlashAttnBwdSm80INS1_25CollectiveMainloopBwdSm80ILi2ELi2EN4cute5tupleIJNS5_1CILi128EEES8_NS7_ILi64EEEEEENS_6half_tEfNS_4arch4Sm80ELb0ELb0ELb1ELb1ELb0ELb0ELb0ELb0ELi2ELi4ELi4ELi4ELb0EEENS1_24CollectiveEpilogueBwdGQAISA_fSD_Li256ELb1ELb0EEENS1_19SingleTileSchedulerILb1ELb0ELb0ELi128EEEEEEEEEvNT_6ParamsE$_ZN4cute3eso3ESOILb1ELb0EJNS_5tupleIJNS2_IJNS_1CILi1EEENS3_ILi0EEEEEES5_EEENS2_IJNS2_IJS5_S5_EEEiEEEEEC2ERKS7_RKS9_,@function
        .size           $_ZN7cutlass13device_kernelIN5flash19enable_sm80_to_sm89INS1_16FlashAttnBwdSm80INS1_25CollectiveMainloopBwdSm80ILi2ELi2EN4cute5tupleIJNS5_1CILi128EEES8_NS7_ILi64EEEEEENS_6half_tEfNS_4arch4Sm80ELb0ELb0ELb1ELb1ELb0ELb0ELb0ELb0ELi2ELi4ELi4ELi4ELb0EEENS1_24CollectiveEpilogueBwdGQAISA_fSD_Li256ELb1ELb0EEENS1_19SingleTileSchedulerILb1ELb0ELb0ELi128EEEEEEEEEvNT_6ParamsE$_ZN4cute3eso3ESOILb1ELb0EJNS_5tupleIJNS2_IJNS_1CILi1EEENS3_ILi0EEEEEES5_EEENS2_IJNS2_IJS5_S5_EEEiEEEEEC2ERKS7_RKS9_,($_ZN7cutlass13device_kernelIN5flash19enable_sm80_to_sm89INS1_16FlashAttnBwdSm80INS1_25CollectiveMainloopBwdSm80ILi2ELi2EN4cute5tupleIJNS5_1CILi128EEES8_NS7_ILi64EEEEEENS_6half_tEfNS_4arch4Sm80ELb0ELb0ELb1ELb1ELb0ELb0ELb0ELb0ELi2ELi4ELi4ELi4ELb0EEENS1_24CollectiveEpilogueBwdGQAISA_fSD_Li256ELb1ELb0EEENS1_19SingleTileSchedulerILb1ELb0ELb0ELi128EEEEEEEEEvNT_6ParamsE$_ZN4cute3eso3ESOILb1ELb0EJNS_5tupleIJNS_1CILi0EEES4_EEEiEEC2ERKS5_RKi - $_ZN7cutlass13device_kernelIN5flash19enable_sm80_to_sm89INS1_16FlashAttnBwdSm80INS1_25CollectiveMainloopBwdSm80ILi2ELi2EN4cute5tupleIJNS5_1CILi128EEES8_NS7_ILi64EEEEEENS_6half_tEfNS_4arch4Sm80ELb0ELb0ELb1ELb1ELb0ELb0ELb0ELb0ELi2ELi4ELi4ELi4ELb0EEENS1_24CollectiveEpilogueBwdGQAISA_fSD_Li256ELb1ELb0EEENS1_19SingleTileSchedulerILb1ELb0ELb0ELi128EEEEEEEEEvNT_6ParamsE$_ZN4cute3eso3ESOILb1ELb0EJNS_5tupleIJNS2_IJNS_1CILi1EEENS3_ILi0EEEEEES5_EEENS2_IJNS2_IJS5_S5_EEEiEEEEEC2ERKS7_RKS9_)
$_ZN7cutlass13device_kernelIN5flash19enable_sm80_to_sm89INS1_16FlashAttnBwdSm80INS1_25CollectiveMainloopBwdSm80ILi2ELi2EN4cute5tupleIJNS5_1CILi128EEES8_NS7_ILi64EEEEEENS_6half_tEfNS_4arch4Sm80ELb0ELb0ELb1ELb1ELb0ELb0ELb0ELb0ELi2ELi4ELi4ELi4ELb0EEENS1_24CollectiveEpilogueBwdGQAISA_fSD_Li256ELb1ELb0EEENS1_19SingleTileSchedulerILb1ELb0ELb0ELi128EEEEEEEEEvNT_6ParamsE$_ZN4cute3eso3ESOILb1ELb0EJNS_5tupleIJNS2_IJNS_1CILi1EEENS3_ILi0EEEEEES5_EEENS2_IJNS2_IJS5_S5_EEEiEEEEEC2ERKS7_RKS9_:
[----:B------:R-:W-:-:S05]  /*7380*/  IADD3 R10, R78, -c[0x0][0x20], RZ ;  /* 0x800008004e0a7a10 */ /* 0x000fca0007ffe0ff */
[----:B------:R1:W-:Y:S02]  /*7390*/  STL [R10], R12 ;  /* 0x0000000c0a007387 */ /* 0x0003e40000100800 */
[----:B-1----:R-:W-:Y:S01]  /*73a0*/  IMAD.MOV.U32 R10, RZ, RZ, R11 ;  /* 0x000000ffff0a7224 */ /* 0x002fe200078e000b */
[----:B------:R-:W-:-:S04]  /*73b0*/  MOV R11, 0x0 ;  /* 0x00000000000b7802 */ /* 0x000fc80000000f00 */
[----:B------:R-:W-:Y:S05]  /*73c0*/  RET.REL.NODEC R10 `(_ZN7cutlass13device_kernelIN5flash19enable_sm80_to_sm89INS1_16FlashAttnBwdSm80INS1_25CollectiveMainloopBwdSm80ILi2ELi2EN4cute5tupleIJNS5_1CILi128EEES8_NS7_ILi64EEEEEENS_6half_tEfNS_4arch4Sm80ELb0ELb0ELb1ELb1ELb0ELb0ELb0ELb0ELi2ELi4ELi4ELi4ELb0EEENS1_24CollectiveEpilogueBwdGQAISA_fSD_Li256ELb1ELb0EEENS1_19SingleTileSchedulerILb1ELb0ELb0ELi128EEEEEEEEEvNT_6ParamsE) ;  /* 0xffff8c300a007950 */ /* 0x000fea0003c3ffff */
        .type           $_ZN7cutlass13device_kernelIN5flash19enable_sm80_to_sm89INS1_16FlashAttnBwdSm80INS1_25CollectiveMainloopBwdSm80ILi2ELi2EN4cute5tupleIJNS5_1CILi128EEES8_NS7_ILi64EEEEEENS_6half_tEfNS_4arch4Sm80ELb0ELb0ELb1ELb1ELb0ELb0ELb0ELb0ELi2ELi4ELi4ELi4ELb0EEENS1_24CollectiveEpilogueBwdGQAISA_fSD_Li256ELb1ELb0EEENS1_19SingleTileSchedulerILb1ELb0ELb0ELi128EEEEEEEEEvNT_6ParamsE$_ZN4cute3eso3ESOILb1ELb0EJNS_5tupleIJNS_1CILi0EEES4_EEEiEEC2ERKS5_RKi,@function
        .size           $_ZN7cutlass13device_kernelIN5flash19enable_sm80_to_sm89INS1_16FlashAttnBwdSm80INS1_25CollectiveMainloopBwdSm80ILi2ELi2EN4cute5tupleIJNS5_1CILi128EEES8_NS7_ILi64EEEEEENS_6half_tEfNS_4arch4Sm80ELb0ELb0ELb1ELb1ELb0ELb0ELb0ELb0ELi2ELi4ELi4ELi4ELb0EEENS1_24CollectiveEpilogueBwdGQAISA_fSD_Li256ELb1ELb0EEENS1_19SingleTileSchedulerILb1ELb0ELb0ELi128EEEEEEEEEvNT_6ParamsE$_ZN4cute3eso3ESOILb1ELb0EJNS_5tupleIJNS_1CILi0EEES4_EEEiEEC2ERKS5_RKi,($_ZN7cutlass13device_kernelIN5flash19enable_sm80_to_sm89INS1_16FlashAttnBwdSm80INS1_25CollectiveMainloopBwdSm80ILi2ELi2EN4cute5tupleIJNS5_1CILi128EEES8_NS7_ILi64EEEEEENS_6half_tEfNS_4arch4Sm80ELb0ELb0ELb1ELb1ELb0ELb0ELb0ELb0ELi2ELi4ELi4ELi4ELb0EEENS1_24CollectiveEpilogueBwdGQAISA_fSD_Li256ELb1ELb0EEENS1_19SingleTileSchedulerILb1ELb0ELb0ELi128EEEEEEEEEvNT_6ParamsE$_ZN4cute3eso3ESOILb1ELb0EJNS_5tupleIJNS_1CILi1EEENS3_ILi0EEEEEENS2_IJiEEEEEC2ERKS6_RKS7_ - $_ZN7cutlass13device_kernelIN5flash19enable_sm80_to_sm89INS1_16FlashAttnBwdSm80INS1_25CollectiveMainloopBwdSm80ILi2ELi2EN4cute5tupleIJNS5_1CILi128EEES8_NS7_ILi64EEEEEENS_6half_tEfNS_4arch4Sm80ELb0ELb0ELb1ELb1ELb0ELb0ELb0ELb0ELi2ELi4ELi4ELi4ELb0EEENS1_24CollectiveEpilogueBwdGQAISA_fSD_Li256ELb1ELb0EEENS1_19SingleTileSchedulerILb1ELb0ELb0ELi128EEEEEEEEEvNT_6ParamsE$_ZN4cute3eso3ESOILb1ELb0EJNS_5tupleIJNS_1CILi0EEES4_EEEiEEC2ERKS5_RKi)
$_ZN7cutlass13device_kernelIN5flash19enable_sm80_to_sm89INS1_16FlashAttnBwdSm80INS1_25CollectiveMainloopBwdSm80ILi2ELi2EN4cute5tupleIJNS5_1CILi128EEES8_NS7_ILi64EEEEEENS_6half_tEfNS_4arch4Sm80ELb0ELb0ELb1ELb1ELb0ELb0ELb0ELb0ELi2ELi4ELi4ELi4ELb0EEENS1_24CollectiveEpilogueBwdGQAISA_fSD_Li256ELb1ELb0EEENS1_19SingleTileSchedulerILb1ELb0ELb0ELi128EEEEEEEEEvNT_6ParamsE$_ZN4cute3eso3ESOILb1ELb0EJNS_5tupleIJNS_1CILi0EEES4_EEEiEEC2ERKS5_RKi:
[----:B------:R-:W-:-:S05]  /*73d0*/  IADD3 R10, R78, -c[0x0][0x20], RZ ;  /* 0x800008004e0a7a10 */ /* 0x000fca0007ffe0ff */
[----:B------:R1:W-:Y:S02]  /*73e0*/  STL [R10], R12 ;  /* 0x0000000c0a007387 */ /* 0x0003e40000100800 */
[----:B-1----:R-:W-:Y:S01]  /*73f0*/  IMAD.MOV.U32 R10, RZ, RZ, R11 ;  /* 0x000000ffff0a7224 */ /* 0x002fe200078e000b */
[----:B------:R-:W-:-:S04]  /*7400*/  MOV R11, 0x0 ;  /* 0x00000000000b7802 */ /* 0x000fc80000000f00 */
[----:B------:R-:W-:Y:S05]  /*7410*/  RET.REL.NODEC R10 `(_ZN7cutlass13device_kernelIN5flash19enable_sm80_to_sm89INS1_16FlashAttnBwdSm80INS1_25CollectiveMainloopBwdSm80ILi2ELi2EN4cute5tupleIJNS5_1CILi128EEES8_NS7_ILi64EEEEEENS_6half_tEfNS_4arch4Sm80ELb0ELb0ELb1ELb1ELb0ELb0ELb0ELb0ELi2ELi4ELi4ELi4ELb0EEENS1_24CollectiveEpilogueBwdGQAISA_fSD_Li256ELb1ELb0EEENS1_19SingleTileSchedulerILb1ELb0ELb0ELi128EEEEEEEEEvNT_6ParamsE) ;  /* 0xffff8be00a007950 */ /* 0x000fea0003c3ffff */
        .type           $_ZN7cutlass13device_kernelIN5flash19enable_sm80_to_sm89INS1_16FlashAttnBwdSm80INS1_25CollectiveMainloopBwdSm80ILi2ELi2EN4cute5tupleIJNS5_1CILi128EEES8_NS7_ILi64EEEEEENS_6half_tEfNS_4arch4Sm80ELb0ELb0ELb1ELb1ELb0ELb0ELb0ELb0ELi2ELi4ELi4ELi4ELb0EEENS1_24CollectiveEpilogueBwdGQAISA_fSD_Li256ELb1ELb0EEENS1_19SingleTileSchedulerILb1ELb0ELb0ELi128EEEEEEEEEvNT_6ParamsE$_ZN4cute3eso3ESOILb1ELb0EJNS_5tupleIJNS_1CILi1EEENS3_ILi0EEEEEENS2_IJiEEEEEC2ERKS6_RKS7_,@function
        .size           $_ZN7cutlass13device_kernelIN5flash19enable_sm80_to_sm89INS1_16FlashAttnBwdSm80INS1_25CollectiveMainloopBwdSm80ILi2ELi2EN4cute5tupleIJNS5_1CILi128EEES8_NS7_ILi64EEEEEENS_6half_tEfNS_4arch4Sm80ELb0ELb0ELb1ELb1ELb0ELb0ELb0ELb0ELi2ELi4ELi4ELi4ELb0EEENS1_24CollectiveEpilogueBwdGQAISA_fSD_Li256ELb1ELb0EEENS1_19SingleTileSchedulerILb1ELb0ELb0ELi128EEEEEEEEEvNT_6ParamsE$_ZN4cute3eso3ESOILb1ELb0EJNS_5tupleIJNS_1CILi1EEENS3_ILi0EEEEEENS2_IJiEEEEEC2ERKS6_RKS7_,($_ZN7cutlass13device_kernelIN5flash19enable_sm80_to_sm89INS1_16FlashAttnBwdSm80INS1_25CollectiveMainloopBwdSm80ILi2ELi2EN4cute5tupleIJNS5_1CILi128EEES8_NS7_ILi64EEEEEENS_6half_tEfNS_4arch4Sm80ELb0ELb0ELb1ELb1ELb0ELb0ELb0ELb0ELi2ELi4ELi4ELi4ELb0EEENS1_24CollectiveEpilogueBwdGQAISA_fSD_Li256ELb1ELb0EEENS1_19SingleTileSchedulerILb1ELb0ELb0ELi128EEEEEEEEEvNT_6ParamsE$_ZN4cute3eso3ESOILb1ELb0EJNS_6LayoutINS_5tupleIJNS3_IJNS3_IJNS3_IJNS_1CILi4EEENS4_ILi2EEEEEENS4_ILi1EEEEEES8_EEENS3_IJNS3_IJNS3_IJS8_S8_EEES8_EEES6_EEEEEENS3_IJNS3_IJNS3_IJNS3_IJS8_NS4_ILi32EEEEEENS4_ILi0EEEEEESH_EEENS3_IJNS3_IJNS3_IJSH_SH_EEESH_EEENS4_ILi64EEEEEEEEEEENS_10ViewEngineIPN7cutlass6half_tEEEEEC2ERKSP_RKSU_ - $_ZN7cutlass13device_kernelIN5flash19enable_sm80_to_sm89INS1_16FlashAttnBwdSm80INS1_25CollectiveMainloopBwdSm80ILi2ELi2EN4cute5tupleIJNS5_1CILi128EEES8_NS7_ILi64EEEEEENS_6half_tEfNS_4arch4Sm80ELb0ELb0ELb1ELb1ELb0ELb0ELb0ELb0ELi2ELi4ELi4ELi4ELb0EEENS1_24CollectiveEpilogueBwdGQAISA_fSD_Li256ELb1ELb0EEENS1_19SingleTileSchedulerILb1ELb0ELb0ELi128EEEEEEEEEvNT_6ParamsE$_ZN4cute3eso3ESOILb1ELb0EJNS_5tupleIJNS_1CILi1EEENS3_ILi0EEEEEENS2_IJiEEEEEC2ERKS6_RKS7_)
$_ZN7cutlass13device_kernelIN5flash19enable_sm80_to_sm89INS1_16FlashAttnBwdSm80INS1_25CollectiveMainloopBwdSm80ILi2ELi2EN4cute5tupleIJNS5_1CILi128EEES8_NS7_ILi64EEEEEENS_6half_tEfNS_4arch4Sm80ELb0ELb0ELb1ELb1ELb0ELb0ELb0ELb0ELi2ELi4ELi4ELi4ELb0EEENS1_24CollectiveEpilogueBwdGQAISA_fSD_Li256ELb1ELb0EEENS1_19SingleTileSchedulerILb1ELb0ELb0ELi128EEEEEEEEEvNT_6ParamsE$_ZN4cute3eso3ESOILb1ELb0EJNS_5tupleIJNS_1CILi1EEENS3_ILi0EEEEEENS2_IJiEEEEEC2ERKS6_RKS7_:
[----:B------:R-:W-:-:S05]  /*7420*/  IADD3 R36, R78, -c[0x0][0x20], RZ ;  /* 0x800008004e247a10 */ /* 0x000fca0007ffe0ff */
[----:B------:R1:W-:Y:S02]  /*7430*/  STL [R36], R38 ;  /* 0x0000002624007387 */ /* 0x0003e40000100800 */
[----:B-1----:R-:W-:Y:S01]  /*7440*/  IMAD.MOV.U32 R36, RZ, RZ, R37 ;  /* 0x000000ffff247224 */ /* 0x002fe200078e0025 */
[----:B------:R-:W-:-:S04]  /*7450*/  MOV R37, 0x0 ;  /* 0x0000000000257802 */ /* 0x000fc80000000f00 */
[----:B------:R-:W-:Y:S05]  /*7460*/  RET.REL.NODEC R36 `(_ZN7cutlass13device_kernelIN5flash19enable_sm80_to_sm89INS1_16FlashAttnBwdSm80INS1_25CollectiveMainloopBwdSm80ILi2ELi2EN4cute5tupleIJNS5_1CILi128EEES8_NS7_ILi64EEEEEENS_6half_tEfNS_4arch4Sm80ELb0ELb0ELb1ELb1ELb0ELb0ELb0ELb0ELi2ELi4ELi4ELi4ELb0EEENS1_24CollectiveEpilogueBwdGQAISA_fSD_Li256ELb1ELb0EEENS1_19SingleTileSchedulerILb1ELb0ELb0ELi128EEEEEEEEEvNT_6ParamsE) ;  /* 0xffff8b9024007950 */ /* 0x000fea0003c3ffff */
        .type           $_ZN7cutlass13device_kernelIN5flash19enable_sm80_to_sm89INS1_16FlashAttnBwdSm80INS1_25CollectiveMainloopBwdSm80ILi2ELi2EN4cute5tupleIJNS5_1CILi128EEES8_NS7_ILi64EEEEEENS_6half_tEfNS_4arch4Sm80ELb0ELb0ELb1ELb1ELb0ELb0ELb0ELb0ELi2ELi4ELi4ELi4ELb0EEENS1_24CollectiveEpilogueBwdGQAISA_fSD_Li256ELb1ELb0EEENS1_19SingleTileSchedulerILb1ELb0ELb0ELi128EEEEEEEEEvNT_6ParamsE$_ZN4cute3eso3ESOILb1ELb0EJNS_6LayoutINS_5tupleIJNS3_IJNS3_IJNS3_IJNS_1CILi4EEENS4_ILi2EEEEEENS4_ILi1EEEEEES8_EEENS3_IJNS3_IJNS3_IJS8_S8_EEES8_EEES6_EEEEEENS3_IJNS3_IJNS3_IJNS3_IJS8_NS4_ILi32EEEEEENS4_ILi0EEEEEESH_EEENS3_IJNS3_IJNS3_IJSH_SH_EEESH_EEENS4_ILi64EEEEEEEEEEENS_10ViewEngineIPN7cutlass6half_tEEEEEC2ERKSP_RKSU_,@function
        .size           $_ZN7cutlass13device_kernelIN5flash19enable_sm80_to_sm89INS1_16FlashAttnBwdSm80INS1_25CollectiveMainloopBwdSm80ILi2ELi2EN4cute5tupleIJNS5_1CILi128EEES8_NS7_ILi64EEEEEENS_6half_tEfNS_4arch4Sm80ELb0ELb0ELb1ELb1ELb0ELb0ELb0ELb0ELi2ELi4ELi4ELi4ELb0EEENS1_24CollectiveEpilogueBwdGQAISA_fSD_Li256ELb1ELb0EEENS1_19SingleTileSchedulerILb1ELb0ELb0ELi128EEEEEEEEEvNT_6ParamsE$_ZN4cute3eso3ESOILb1ELb0EJNS_6LayoutINS_5tupleIJNS3_IJNS3_IJNS3_IJNS_1CILi4EEENS4_ILi2EEEEEENS4_ILi1EEEEEES8_EEENS3_IJNS3_IJNS3_IJS8_S8_EEES8_EEES6_EEEEEENS3_IJNS3_IJNS3_IJNS3_IJS8_NS4_ILi32EEEEEENS4_ILi0EEEEEESH_EEENS3_IJNS3_IJNS3_IJSH_SH_EEESH_EEENS4_ILi64EEEEEEEEEEENS_10ViewEngineIPN7cutlass6half_tEEEEEC2ERKSP_RKSU_,($_ZN7cutlass13device_kernelIN5flash19enable_sm80_to_sm89INS1_16FlashAttnBwdSm80INS1_25CollectiveMainloopBwdSm80ILi2ELi2EN4cute5tupleIJNS5_1CILi128EEES8_NS7_ILi64EEEEEENS_6half_tEfNS_4arch4Sm80ELb0ELb0ELb1ELb1ELb0ELb0ELb0ELb0ELi2ELi4ELi4ELi4ELb0EEENS1_24CollectiveEpilogueBwdGQAISA_fSD_Li256ELb1ELb0EEENS1_19SingleTileSchedulerILb1ELb0ELb0ELi128EEEEEEEEEvNT_6ParamsE$_ZN4cute3eso3ESOILb1ELb0EJNS_6LayoutINS_5tupleIJNS3_IJNS3_IJNS_1CILi2EEES5_EEENS4_ILi1EEEEEEEEENS3_IJNS3_IJNS3_IJS7_NS4_ILi16EEEEEENS4_ILi0EEEEEEEEEEENS_10ViewEngineIPjEEEEC2ERKSF_RKSI_ - $_ZN7cutlass13device_kernelIN5flash19enable_sm80_to_sm89INS1_16FlashAttnBwdSm80INS1_25CollectiveMainloopBwdSm80ILi2ELi2EN4cute5tupleIJNS5_1CILi128EEES8_NS7_ILi64EEEEEENS_6half_tEfNS_4arch4Sm80ELb0ELb0ELb1ELb1ELb0ELb0ELb0ELb0ELi2ELi4ELi4ELi4ELb0EEENS1_24CollectiveEpilogueBwdGQAISA_fSD_Li256ELb1ELb0EEENS1_19SingleTileSchedulerILb1ELb0ELb0ELi128EEEEEEEEEvNT_6ParamsE$_ZN4cute3eso3ESOILb1ELb0EJNS_6LayoutINS_5tupleIJNS3_IJNS3_IJNS3_IJNS_1CILi4EEENS4_ILi2EEEEEENS4_ILi1EEEEEES8_EEENS3_IJNS3_IJNS3_IJS8_S8_EEES8_EEES6_EEEEEENS3_IJNS3_IJNS3_IJNS3_IJS8_NS4_ILi32EEEEEENS4_ILi0EEEEEESH_EEENS3_IJNS3_IJNS3_IJSH_SH_EEESH_EEENS4_ILi64EEEEEEEEEEENS_10ViewEngineIPN7cutlass6half_tEEEEEC2ERKSP_RKSU_)
$_ZN7cutlass13device_kernelIN5flash19enable_sm80_to_sm89INS1_16FlashAttnBwdSm80INS1_25CollectiveMainloopBwdSm80ILi2ELi2EN4cute5tupleIJNS5_1CILi128EEES8_NS7_ILi64EEEEEENS_6half_tEfNS_4arch4Sm80ELb0ELb0ELb1ELb1ELb0ELb0ELb0ELb0ELi2ELi4ELi4ELi4ELb0EEENS1_24CollectiveEpilogueBwdGQAISA_fSD_Li256ELb1ELb0EEENS1_19SingleTileSchedulerILb1ELb0ELb0ELi128EEEEEEEEEvNT_6ParamsE$_ZN4cute3eso3ESOILb1ELb0EJNS_6LayoutINS_5tupleIJNS3_IJNS3_IJNS3_IJNS_1CILi4EEENS4_ILi2EEEEEENS4_ILi1EEEEEES8_EEENS3_IJNS3_IJNS3_IJS8_S8_EEES8_EEES6_EEEEEENS3_IJNS3_IJNS3_IJNS3_IJS8_NS4_ILi32EEEEEENS4_ILi0EEEEEESH_EEENS3_IJNS3_IJNS3_IJSH_SH_EEESH_EEENS4_ILi64EEEEEEEEEEENS_10ViewEngineIPN7cutlass6half_tEEEEEC2ERKSP_RKSU_:
[----:B------:R-:W-:-:S05]  /*7470*/  IADD3 R36, R78, -c[0x0][0x20], RZ ;  /* 0x800008004e247a10 */ /* 0x000fca0007ffe0ff */
[----:B------:R1:W-:Y:S02]  /*7480*/  STL.64 [R36], R2 ;  /* 0x0000000224007387 */ /* 0x0003e40000100a00 */
[----:B-1----:R-:W-:Y:S01]  /*7490*/  IMAD.MOV.U32 R2, RZ, RZ, R37 ;  /* 0x000000ffff027224 */ /* 0x002fe200078e0025 */
[----:B------:R-:W-:-:S04]  /*74a0*/  MOV R3, 0x0 ;  /* 0x0000000000037802 */ /* 0x000fc80000000f00 */
[----:B------:R-:W-:Y:S05]  /*74b0*/  RET.REL.NODEC R2 `(_ZN7cutlass13device_kernelIN5flash19enable_sm80_to_sm89INS1_16FlashAttnBwdSm80INS1_25CollectiveMainloopBwdSm80ILi2ELi2EN4cute5tupleIJNS5_1CILi128EEES8_NS7_ILi64EEEEEENS_6half_tEfNS_4arch4Sm80ELb0ELb0ELb1ELb1ELb0ELb0ELb0ELb0ELi2ELi4ELi4ELi4ELb0EEENS1_24CollectiveEpilogueBwdGQAISA_fSD_Li256ELb1ELb0EEENS1_19SingleTileSchedulerILb1ELb0ELb0ELi128EEEEEEEEEvNT_6ParamsE) ;  /* 0xffff8b4002007950 */ /* 0x000fea0003c3ffff */
        .type           $_ZN7cutlass13device_kernelIN5flash19enable_sm80_to_sm89INS1_16FlashAttnBwdSm80INS1_25CollectiveMainloopBwdSm80ILi2ELi2EN4cute5tupleIJNS5_1CILi128EEES8_NS7_ILi64EEEEEENS_6half_tEfNS_4arch4Sm80ELb0ELb0ELb1ELb1ELb0ELb0ELb0ELb0ELi2ELi4ELi4ELi4ELb0EEENS1_24CollectiveEpilogueBwdGQAISA_fSD_Li256ELb1ELb0EEENS1_19SingleTileSchedulerILb1ELb0ELb0ELi128EEEEEEEEEvNT_6ParamsE$_ZN4cute3eso3ESOILb1ELb0EJNS_6LayoutINS_5tupleIJNS3_IJNS3_IJNS_1CILi2EEES5_EEENS4_ILi1EEEEEEEEENS3_IJNS3_IJNS3_IJS7_NS4_ILi16EEEEEENS4_ILi0EEEEEEEEEEENS_10ViewEngineIPjEEEEC2ERKSF_RKSI_,@function
        .size           $_ZN7cutlass13device_kernelIN5flash19enable_sm80_to_sm89INS1_16FlashAttnBwdSm80INS1_25CollectiveMainloopBwdSm80ILi2ELi2EN4cute5tupleIJNS5_1CILi128EEES8_NS7_ILi64EEEEEENS_6half_tEfNS_4arch4Sm80ELb0ELb0ELb1ELb1ELb0ELb0ELb0ELb0ELi2ELi4ELi4ELi4ELb0EEENS1_24CollectiveEpilogueBwdGQAISA_fSD_Li256ELb1ELb0EEENS1_19SingleTileSchedulerILb1ELb0ELb0ELi128EEEEEEEEEvNT_6ParamsE$_ZN4cute3eso3ESOILb1ELb0EJNS_6LayoutINS_5tupleIJNS3_IJNS3_IJNS_1CILi2EEES5_EEENS4_ILi1EEEEEEEEENS3_IJNS3_IJNS3_IJS7_NS4_ILi16EEEEEENS4_ILi0EEEEEEEEEEENS_10ViewEngineIPjEEEEC2ERKSF_RKSI_,($_ZN7cutlass13device_kernelIN5flash19enable_sm80_to_sm89INS1_16FlashAttnBwdSm80INS1_25CollectiveMainloopBwdSm80ILi2ELi2EN4cute5tupleIJNS5_1CILi128EEES8_NS7_ILi64EEEEEENS_6half_tEfNS_4arch4Sm80ELb0ELb0ELb1ELb1ELb0ELb0ELb0ELb0ELi2ELi4ELi4ELi4ELb0EEENS1_24CollectiveEpilogueBwdGQAISA_fSD_Li256ELb1ELb0EEENS1_19SingleTileSchedulerILb1ELb0ELb0ELi128EEEEEEEEEvNT_6ParamsE$_ZN4cute3eso3ESOILb1ELb0EJNS_6LayoutINS_5tupleIJNS3_IJNS3_IJNS_1CILi4EEENS4_ILi2EEEEEENS4_ILi1EEEEEEEEENS3_IJNS3_IJNS3_IJS8_NS4_ILi32EEEEEENS4_ILi0EEEEEEEEEEENS_10ViewEngineIPN7cutlass6half_tEEEEEC2ERKSG_RKSL_ - $_ZN7cutlass13device_kernelIN5flash19enable_sm80_to_sm89INS1_16FlashAttnBwdSm80INS1_25CollectiveMainloopBwdSm80ILi2ELi2EN4cute5tupleIJNS5_1CILi128EEES8_NS7_ILi64EEEEEENS_6half_tEfNS_4arch4Sm80ELb0ELb0ELb1ELb1ELb0ELb0ELb0ELb0ELi2ELi4ELi4ELi4ELb0EEENS1_24CollectiveEpilogueBwdGQAISA_fSD_Li256ELb1ELb0EEENS1_19SingleTileSchedulerILb1ELb0ELb0ELi128EEEEEEEEEvNT_6ParamsE$_ZN4cute3eso3ESOILb1ELb0EJNS_6LayoutINS_5tupleIJNS3_IJNS3_IJNS_1CILi2EEES5_EEENS4_ILi1EEEEEEEEENS3_IJNS3_IJNS3_IJS7_NS4_ILi16EEEEEENS4_ILi0EEEEEEEEEEENS_10ViewEngineIPjEEEEC2ERKSF_RKSI_)
$_ZN7cutlass13device_kernelIN5flash19enable_sm80_to_sm89INS1_16FlashAttnBwdSm80INS1_25CollectiveMainloopBwdSm80ILi2ELi2EN4cute5tupleIJNS5_1CILi128EEES8_NS7_ILi64EEEEEENS_6half_tEfNS_4arch4Sm80ELb0ELb0ELb1ELb1ELb0ELb0ELb0ELb0ELi2ELi4ELi4ELi4ELb0EEENS1_24CollectiveEpilogueBwdGQAISA_fSD_Li256ELb1ELb0EEENS1_19SingleTileSchedulerILb1ELb0ELb0ELi128EEEEEEEEEvNT_6ParamsE$_ZN4cute3eso3ESOILb1ELb0EJNS_6LayoutINS_5tupleIJNS3_IJNS3_IJNS_1CILi2EEES5_EEENS4_ILi1EEEEEEEEENS3_IJNS3_IJNS3_IJS7_NS4_ILi16EEEEEENS4_ILi0EEEEEEEEEEENS_10ViewEngineIPjEEEEC2ERKSF_RKSI_:
[----:B------:R-:W-:Y:S01]  /*74c0*/  IADD3 R3, R78, -c[0x0][0x20], RZ ;  /* 0x800008004e037a10 */ /* 0x000fe20007ffe0ff */
[----:B------:R-:W-:Y:S01]  /*74d0*/  IMAD.MOV.U32 R32, RZ, RZ, R2 ;  /* 0x000000ffff207224 */ /* 0x000fe200078e0002 */
[----:B------:R-:W-:Y:S01]  /*74e0*/  MOV R33, R13 ;  /* 0x0000000d00217202 */ /* 0x000fe20000000f00 */
[----:B------:R-:W-:-:S04]  /*74f0*/  IMAD.MOV.U32 R13, RZ, RZ, 0x0 ;  /* 0x00000000ff0d7424 */ /* 0x000fc800078e00ff */
[----:B------:R1:W-:Y:S01]  /*7500*/  STL.64 [R3], R32 ;  /* 0x0000002003007387 */ /* 0x0003e20000100a00 */
[----:B------:R-:W-:Y:S05]  /*7510*/  RET.REL.NODEC R12 `(_ZN7cutlass13device_kernelIN5flash19enable_sm80_to_sm89INS1_16FlashAttnBwdSm80INS1_25CollectiveMainloopBwdSm80ILi2ELi2EN4cute5tupleIJNS5_1CILi128EEES8_NS7_ILi64EEEEEENS_6half_tEfNS_4arch4Sm80ELb0ELb0ELb1ELb1ELb0ELb0ELb0ELb0ELi2ELi4ELi4ELi4ELb0EEENS1_24CollectiveEpilogueBwdGQAISA_fSD_Li256ELb1ELb0EEENS1_19SingleTileSchedulerILb1ELb0ELb0ELi128EEEEEEEEEvNT_6ParamsE) ;  /* 0xffff8ae00c007950 */ /* 0x000fea0003c3ffff */
        .type           $_ZN7cutlass13device_kernelIN5flash19enable_sm80_to_sm89INS1_16FlashAttnBwdSm80INS1_25CollectiveMainloopBwdSm80ILi2ELi2EN4cute5tupleIJNS5_1CILi128EEES8_NS7_ILi64EEEEEENS_6half_tEfNS_4arch4Sm80ELb0ELb0ELb1ELb1ELb0ELb0ELb0ELb0ELi2ELi4ELi4ELi4ELb0EEENS1_24CollectiveEpilogueBwdGQAISA_fSD_Li256ELb1ELb0EEENS1_19SingleTileSchedulerILb1ELb0ELb0ELi128EEEEEEEEEvNT_6ParamsE$_ZN4cute3eso3ESOILb1ELb0EJNS_6LayoutINS_5tupleIJNS3_IJNS3_IJNS_1CILi4EEENS4_ILi2EEEEEENS4_ILi1EEEEEEEEENS3_IJNS3_IJNS3_IJS8_NS4_ILi32EEEEEENS4_ILi0EEEEEEEEEEENS_10ViewEngineIPN7cutlass6half_tEEEEEC2ERKSG_RKSL_,@function
        .size           $_ZN7cutlass13device_kernelIN5flash19enable_sm80_to_sm89INS1_16FlashAttnBwdSm80INS1_25CollectiveMainloopBwdSm80ILi2ELi2EN4cute5tupleIJNS5_1CILi128EEES8_NS7_ILi64EEEEEENS_6half_tEfNS_4arch4Sm80ELb0ELb0ELb1ELb1ELb0ELb0ELb0ELb0ELi2ELi4ELi4ELi4ELb0EEENS1_24CollectiveEpilogueBwdGQAISA_fSD_Li256ELb1ELb0EEENS1_19SingleTileSchedulerILb1ELb0ELb0ELi128EEEEEEEEEvNT_6ParamsE$_ZN4cute3eso3ESOILb1ELb0EJNS_6LayoutINS_5tupleIJNS3_IJNS3_IJNS_1CILi4EEENS4_ILi2EEEEEENS4_ILi1EEEEEEEEENS3_IJNS3_IJNS3_IJS8_NS4_ILi32EEEEEENS4_ILi0EEEEEEEEEEENS_10ViewEngineIPN7cutlass6half_tEEEEEC2ERKSG_RKSL_,($_ZN7cutlass13device_kernelIN5flash19enable_sm80_to_sm89INS1_16FlashAttnBwdSm80INS1_25CollectiveMainloopBwdSm80ILi2ELi2EN4cute5tupleIJNS5_1CILi128EEES8_NS7_ILi64EEEEEENS_6half_tEfNS_4arch4Sm80ELb0ELb0ELb1ELb1ELb0ELb0ELb0ELb0ELi2ELi4ELi4ELi4ELb0EEENS1_24CollectiveEpilogueBwdGQAISA_fSD_Li256ELb1ELb0EEENS1_19SingleTileSchedulerILb1ELb0ELb0ELi128EEEEEEEEEvNT_6ParamsE$_ZN4cute3eso3ESOILb1ELb0EJNS_6LayoutINS_5tupleIJNS3_IJNS3_IJNS_1CILi4EEENS4_ILi2EEEEEENS4_ILi1EEEEEEEEENS3_IJNS3_IJNS3_IJS8_NS4_ILi32EEEEEENS4_ILi0EEEEEEEEEEEiEEC2ERKSG_RKi - $_ZN7cutlass13device_kernelIN5flash19enable_sm80_to_sm89INS1_16FlashAttnBwdSm80INS1_25CollectiveMainloopBwdSm80ILi2ELi2EN4cute5tupleIJNS5_1CILi128EEES8_NS7_ILi64EEEEEENS_6half_tEfNS_4arch4Sm80ELb0ELb0ELb1ELb1ELb0ELb0ELb0ELb0ELi2ELi4ELi4ELi4ELb0EEENS1_24CollectiveEpilogueBwdGQAISA_fSD_Li256ELb1ELb0EEENS1_19SingleTileSchedulerILb1ELb0ELb0ELi128EEEEEEEEEvNT_6ParamsE$_ZN4cute3eso3ESOILb1ELb0EJNS_6LayoutINS_5tupleIJNS3_IJNS3_IJNS_1CILi4EEENS4_ILi2EEEEEENS4_ILi1EEEEEEEEENS3_IJNS3_IJNS3_IJS8_NS4_ILi32EEEEEENS4_ILi0EEEEEEEEEEENS_10ViewEngineIPN7cutlass6half_tEEEEEC2ERKSG_RKSL_)
$_ZN7cutlass13device_kernelIN5flash19enable_sm80_to_sm89INS1_16FlashAttnBwdSm80INS1_25CollectiveMainloopBwdSm80ILi2ELi2EN4cute5tupleIJNS5_1CILi128EEES8_NS7_ILi64EEEEEENS_6half_tEfNS_4arch4Sm80ELb0ELb0ELb1ELb1ELb0ELb0ELb0ELb0ELi2ELi4ELi4ELi4ELb0EEENS1_24CollectiveEpilogueBwdGQAISA_fSD_Li256ELb1ELb0EEENS1_19SingleTileSchedulerILb1ELb0ELb0ELi128EEEEEEEEEvNT_6ParamsE$_ZN4cute3eso3ESOILb1ELb0EJNS_6LayoutINS_5tupleIJNS3_IJNS3_IJNS_1CILi4EEENS4_ILi2EEEEEENS4_ILi1EEEEEEEEENS3_IJNS3_IJNS3_IJS8_NS4_ILi32EEEEEENS4_ILi0EEEEEEEEEEENS_10ViewEngineIPN7cutlass6half_tEEEEEC2ERKSG_RKSL_:
[----:B------:R-:W-:Y:S01]  /*7520*/  IADD3 R12, R78, -c[0x0][0x20], RZ ;  /* 0x800008004e0c7a10 */ /* 0x000fe20007ffe0ff */
[----:B------:R-:W-:-:S05]  /*7530*/  IMAD.MOV.U32 R33, RZ, RZ, R31 ;  /* 0x000000ffff217224 */ /* 0x000fca00078e001f */
[----:B------:R1:W-:Y:S02]  /*7540*/  STL.64 [R12], R32 ;  /* 0x000000200c007387 */ /* 0x0003e40000100a00 */
[----:B-1----:R-:W-:Y:S01]  /*7550*/  MOV R12, R13 ;  /* 0x0000000d000c7202 */ /* 0x002fe20000000f00 */
[----:B------:R-:W-:-:S04]  /*7560*/  IMAD.MOV.U32 R13, RZ, RZ, 0x0 ;  /* 0x00000000ff0d7424 */ /* 0x000fc800078e00ff */
[----:B------:R-:W-:Y:S05]  /*7570*/  RET.REL.NODEC R12 `(_ZN7cutlass13device_kernelIN5flash19enable_sm80_to_sm89INS1_16FlashAttnBwdSm80INS1_25CollectiveMainloopBwdSm80ILi2ELi2EN4cute5tupleIJNS5_1CILi128EEES8_NS7_ILi64EEEEEENS_6half_tEfNS_4arch4Sm80ELb0ELb0ELb1ELb1ELb0ELb0ELb0ELb0ELi2ELi4ELi4ELi4ELb0EEENS1_24CollectiveEpilogueBwdGQAISA_fSD_Li256ELb1ELb0EEENS1_19SingleTileSchedulerILb1ELb0ELb0ELi128EEEEEEEEEvNT_6ParamsE) ;  /* 0xffff8a800c007950 */ /* 0x000fea0003c3ffff */
        .type           $_ZN7cutlass13device_kernelIN5flash19enable_sm80_to_sm89INS1_16FlashAttnBwdSm80INS1_25CollectiveMainloopBwdSm80ILi2ELi2EN4cute5tupleIJNS5_1CILi128EEES8_NS7_ILi64EEEEEENS_6half_tEfNS_4arch4Sm80ELb0ELb0ELb1ELb1ELb0ELb0ELb0ELb0ELi2ELi4ELi4ELi4ELb0EEENS1_24CollectiveEpilogueBwdGQAISA_fSD_Li256ELb1ELb0EEENS1_19SingleTileSchedulerILb1ELb0ELb0ELi128EEEEEEEEEvNT_6ParamsE$_ZN4cute3eso3ESOILb1ELb0EJNS_6LayoutINS_5tupleIJNS3_IJNS3_IJNS_1CILi4EEENS4_ILi2EEEEEENS4_ILi1EEEEEEEEENS3_IJNS3_IJNS3_IJS8_NS4_ILi32EEEEEENS4_ILi0EEEEEEEEEEEiEEC2ERKSG_RKi,@function
        .size           $_ZN7cutlass13device_kernelIN5flash19enable_sm80_to_sm89INS1_16FlashAttnBwdSm80INS1_25CollectiveMainloopBwdSm80ILi2ELi2EN4cute5tupleIJNS5_1CILi128EEES8_NS7_ILi64EEEEEENS_6half_tEfNS_4arch4Sm80ELb0ELb0ELb1ELb1ELb0ELb0ELb0ELb0ELi2ELi4ELi4ELi4ELb0EEENS1_24CollectiveEpilogueBwdGQAISA_fSD_Li256ELb1ELb0EEENS1_19SingleTileSchedulerILb1ELb0ELb0ELi128EEEEEEEEEvNT_6ParamsE$_ZN4cute3eso3ESOILb1ELb0EJNS_6LayoutINS_5tupleIJNS3_IJNS3_IJNS_1CILi4EEENS4_ILi2EEEEEENS4_ILi1EEEEEEEEENS3_IJNS3_IJNS3_IJS8_NS4_ILi32EEEEEENS4_ILi0EEEEEEEEEEEiEEC2ERKSG_RKi,($_ZN7cutlass13device_kernelIN5flash19enable_sm80_to_sm89INS1_16FlashAttnBwdSm80INS1_25CollectiveMainloopBwdSm80ILi2ELi2EN4cute5tupleIJNS5_1CILi128EEES8_NS7_ILi64EEEEEENS_6half_tEfNS_4arch4Sm80ELb0ELb0ELb1ELb1ELb0ELb0ELb0ELb0ELi2ELi4ELi4ELi4ELb0EEENS1_24CollectiveEpilogueBwdGQAISA_fSD_Li256ELb1ELb0EEENS1_19SingleTileSchedulerILb1ELb0ELb0ELi128EEEEEEEEEvNT_6ParamsE$_ZN4cute3eso3ESOILb1ELb0EJNS_6LayoutINS_5tupleIJNS3_IJNS3_IJNS_1CILi4EEENS4_ILi2EEEEEENS4_ILi1EEEEEENS3_IJS6_EEEEEENS3_IJNS3_IJNS3_IJS8_NS4_ILi32EEEEEENS4_ILi0EEEEEENS3_IJNS4_ILi64EEEEEEEEEEENS_10ViewEngineIPN7cutlass6half_tEEEEEC2ERKSJ_RKSO_ - $_ZN7cutlass13device_kernelIN5flash19enable_sm80_to_sm89INS1_16FlashAttnBwdSm80INS1_25CollectiveMainloopBwdSm80ILi2ELi2EN4cute5tupleIJNS5_1CILi128EEES8_NS7_ILi64EEEEEENS_6half_tEfNS_4arch4Sm80ELb0ELb0ELb1ELb1ELb0ELb0ELb0ELb0ELi2ELi4ELi4ELi4ELb0EEENS1_24CollectiveEpilogueBwdGQAISA_fSD_Li256ELb1ELb0EEENS1_19SingleTileSchedulerILb1ELb0ELb0ELi128EEEEEEEEEvNT_6ParamsE$_ZN4cute3eso3ESOILb1ELb0EJNS_6LayoutINS_5tupleIJNS3_IJNS3_IJNS_1CILi4EEENS4_ILi2EEEEEENS4_ILi1EEEEEEEEENS3_IJNS3_IJNS3_IJS8_NS4_ILi32EEEEEENS4_ILi0EEEEEEEEEEEiEEC2ERKSG_RKi)
$_ZN7cutlass13device_kernelIN5flash19enable_sm80_to_sm89INS1_16FlashAttnBwdSm80INS1_25CollectiveMainloopBwdSm80ILi2ELi2EN4cute5tupleIJNS5_1CILi128EEES8_NS7_ILi64EEEEEENS_6half_tEfNS_4arch4Sm80ELb0ELb0ELb1ELb1ELb0ELb0ELb0ELb0ELi2ELi4ELi4ELi4ELb0EEENS1_24CollectiveEpilogueBwdGQAISA_fSD_Li256ELb1ELb0EEENS1_19SingleTileSchedulerILb1ELb0ELb0ELi128EEEEEEEEEvNT_6ParamsE$_ZN4cute3eso3ESOILb1ELb0EJNS_6LayoutINS_5tupleIJNS3_IJNS3_IJNS_1CILi4EEENS4_ILi2EEEEEENS4_ILi1EEEEEEEEENS3_IJNS3_IJNS3_IJS8_NS4_ILi32EEEEEENS4_ILi0EEEEEEEEEEEiEEC2ERKSG_RKi:
[----:B------:R-:W-:-:S05]  /*7580*/  IADD3 R12, R78, -c[0x0][0x20], RZ ;  /* 0x800008004e0c7a10 */ /* 0x000fca0007ffe0ff */
[----:B------:R1:W-:Y:S02]  /*7590*/  STL [R12], R31 ;  /* 0x0000001f0c007387 */ /* 0x0003e40000100800 */
[----:B-1----:R-:W-:Y:S01]  /*75a0*/  IMAD.MOV.U32 R12, RZ, RZ, R13 ;  /* 0x000000ffff0c7224 */ /* 0x002fe200078e000d */
[----:B------:R-:W-:-:S04]  /*75b0*/  MOV R13, 0x0 ;  /* 0x00000000000d7802 */ /* 0x000fc80000000f00 */
[----:B------:R-:W-:Y:S05]  /*75c0*/  RET.REL.NODEC R12 `(_ZN7cutlass13device_kernelIN5flash19enable_sm80_to_sm89INS1_16FlashAttnBwdSm80INS1_25CollectiveMainloopBwdSm80ILi2ELi2EN4cute5tupleIJNS5_1CILi128EEES8_NS7_ILi64EEEEEENS_6half_tEfNS_4arch4Sm80ELb0ELb0ELb1ELb1ELb0ELb0ELb0ELb0ELi2ELi4ELi4ELi4ELb0EEENS1_24CollectiveEpilogueBwdGQAISA_fSD_Li256ELb1ELb0EEENS1_19SingleTileSchedulerILb1ELb0ELb0ELi128EEEEEEEEEvNT_6ParamsE) ;  /* 0xffff8a300c007950 */ /* 0x000fea0003c3ffff */
        .type           $_ZN7cutlass13device_kernelIN5flash19enable_sm80_to_sm89INS1_16FlashAttnBwdSm80INS1_25CollectiveMainloopBwdSm80ILi2ELi2EN4cute5tupleIJNS5_1CILi128EEES8_NS7_ILi64EEEEEENS_6half_tEfNS_4arch4Sm80ELb0ELb0ELb1ELb1ELb0ELb0ELb0ELb0ELi2ELi4ELi4ELi4ELb0EEENS1_24CollectiveEpilogueBwdGQAISA_fSD_Li256ELb1ELb0EEENS1_19SingleTileSchedulerILb1ELb0ELb0ELi128EEEEEEEEEvNT_6ParamsE$_ZN4cute3eso3ESOILb1ELb0EJNS_6LayoutINS_5tupleIJNS3_IJNS3_IJNS_1CILi4EEENS4_ILi2EEEEEENS4_ILi1EEEEEENS3_IJS6_EEEEEENS3_IJNS3_IJNS3_IJS8_NS4_ILi32EEEEEENS4_ILi0EEEEEENS3_IJNS4_ILi64EEEEEEEEEEENS_10ViewEngineIPN7cutlass6half_tEEEEEC2ERKSJ_RKSO_,@function
        .size           $_ZN7cutlass13device_kernelIN5flash19enable_sm80_to_sm89INS1_16FlashAttnBwdSm80INS1_25CollectiveMainloopBwdSm80ILi2ELi2EN4cute5tupleIJNS5_1CILi128EEES8_NS7_ILi64EEEEEENS_6half_tEfNS_4arch4Sm80ELb0ELb0ELb1ELb1ELb0ELb0ELb0ELb0ELi2ELi4ELi4ELi4ELb0EEENS1_24CollectiveEpilogueBwdGQAISA_fSD_Li256ELb1ELb0EEENS1_19SingleTileSchedulerILb1ELb0ELb0ELi128EEEEEEEEEvNT_6ParamsE$_ZN4cute3eso3ESOILb1ELb0EJNS_6LayoutINS_5tupleIJNS3_IJNS3_IJNS_1CILi4EEENS4_ILi2EEEEEENS4_ILi1EEEEEENS3_IJS6_EEEEEENS3_IJNS3_IJNS3_IJS8_NS4_ILi32EEEEEENS4_ILi0EEEEEENS3_IJNS4_ILi64EEEEEEEEEEENS_10ViewEngineIPN7cutlass6half_tEEEEEC2ERKSJ_RKSO_,($_ZN7cutlass13device_kernelIN5flash19enable_sm80_to_sm89INS1_16FlashAttnBwdSm80INS1_25CollectiveMainloopBwdSm80ILi2ELi2EN4cute5tupleIJNS5_1CILi128EEES8_NS7_ILi64EEEEEENS_6half_tEfNS_4arch4Sm80ELb0ELb0ELb1ELb1ELb0ELb0ELb0ELb0ELi2ELi4ELi4ELi4ELb0EEENS1_24CollectiveEpilogueBwdGQAISA_fSD_Li256ELb1ELb0EEENS1_19SingleTileSchedulerILb1ELb0ELb0ELi128EEEEEEEEEvNT_6ParamsE$_ZN4cute3eso3ESOILb1ELb0EJNS_6LayoutINS_5tupleIJNS3_IJNS3_IJNS_1CILi4EEENS4_ILi2EEEEEENS4_ILi1EEEEEES6_EEENS3_IJNS3_IJNS3_IJS8_NS4_ILi32EEEEEENS4_ILi0EEEEEENS4_ILi64EEEEEEEENS_10ViewEngineIPN7cutlass6half_tEEEEEC2ERKSH_RKSM_ - $_ZN7cutlass13device_kernelIN5flash19enable_sm80_to_sm89INS1_16FlashAttnBwdSm80INS1_25CollectiveMainloopBwdSm80ILi2ELi2EN4cute5tupleIJNS5_1CILi128EEES8_NS7_ILi64EEEEEENS_6half_tEfNS_4arch4Sm80ELb0ELb0ELb1ELb1ELb0ELb0ELb0ELb0ELi2ELi4ELi4ELi4ELb0EEENS1_24CollectiveEpilogueBwdGQAISA_fSD_Li256ELb1ELb0EEENS1_19SingleTileSchedulerILb1ELb0ELb0ELi128EEEEEEEEEvNT_6ParamsE$_ZN4cute3eso3ESOILb1ELb0EJNS_6LayoutINS_5tupleIJNS3_IJNS3_IJNS_1CILi4EEENS4_ILi2EEEEEENS4_ILi1EEEEEENS3_IJS6_EEEEEENS3_IJNS3_IJNS3_IJS8_NS4_ILi32EEEEEENS4_ILi0EEEEEENS3_IJNS4_ILi64EEEEEEEEEEENS_10ViewEngineIPN7cutlass6half_tEEEEEC2ERKSJ_RKSO_)
$_ZN7cutlass13device_kernelIN5flash19enable_sm80_to_sm89INS1_16FlashAttnBwdSm80INS1_25CollectiveMainloopBwdSm80ILi2ELi2EN4cute5tupleIJNS5_1CILi128EEES8_NS7_ILi64EEEEEENS_6half_tEfNS_4arch4Sm80ELb0ELb0ELb1ELb1ELb0ELb0ELb0ELb0ELi2ELi4ELi4ELi4ELb0EEENS1_24CollectiveEpilogueBwdGQAISA_fSD_Li256ELb1ELb0EEENS1_19SingleTileSchedulerILb1ELb0ELb0ELi128EEEEEEEEEvNT_6ParamsE$_ZN4cute3eso3ESOILb1ELb0EJNS_6LayoutINS_5tupleIJNS3_IJNS3_IJNS_1CILi4EEENS4_ILi2EEEEEENS4_ILi1EEEEEENS3_IJS6_EEEEEENS3_IJNS3_IJNS3_IJS8_NS4_ILi32EEEEEENS4_ILi0EEEEEENS3_IJNS4_ILi64EEEEEEEEEEENS_10ViewEngineIPN7cutlass6half_tEEEEEC2ERKSJ_RKSO_:
[----:B------:R-:W-:-:S05]  /*75d0*/  IADD3 R36, R78, -c[0x0][0x20], RZ ;  /* 0x800008004e247a10 */ /* 0x000fca0007ffe0ff */
[----:B------:R1:W-:Y:S02]  /*75e0*/  STL.64 [R36], R2 ;  /* 0x0000000224007387 */ /* 0x0003e40000100a00 */
[----:B-1----:R-:W-:Y:S01]  /*75f0*/  IMAD.MOV.U32 R2, RZ, RZ, R37 ;  /* 0x000000ffff027224 */ /* 0x002fe200078e0025 */
[----:B------:R-:W-:-:S04]  /*7600*/  MOV R3, 0x0 ;  /* 0x0000000000037802 */ /* 0x000fc80000000f00 */
[----:B------:R-:W-:Y:S05]  /*7610*/  RET.REL.NODEC R2 `(_ZN7cutlass13device_kernelIN5flash19enable_sm80_to_sm89INS1_16FlashAttnBwdSm80INS1_25CollectiveMainloopBwdSm80ILi2ELi2EN4cute5tupleIJNS5_1CILi128EEES8_NS7_ILi64EEEEEENS_6half_tEfNS_4arch4Sm80ELb0ELb0ELb1ELb1ELb0ELb0ELb0ELb0ELi2ELi4ELi4ELi4ELb0EEENS1_24CollectiveEpilogueBwdGQAISA_fSD_Li256ELb1ELb0EEENS1_19SingleTileSchedulerILb1ELb0ELb0ELi128EEEEEEEEEvNT_6ParamsE) ;  /* 0xffff89e002007950 */ /* 0x000fea0003c3ffff */
        .type           $_ZN7cutlass13device_kernelIN5flash19enable_sm80_to_sm89INS1_16FlashAttnBwdSm80INS1_25CollectiveMainloopBwdSm80ILi2ELi2EN4cute5tupleIJNS5_1CILi128EEES8_NS7_ILi64EEEEEENS_6half_tEfNS_4arch4Sm80ELb0ELb0ELb1ELb1ELb0ELb0ELb0ELb0ELi2ELi4ELi4ELi4ELb0EEENS1_24CollectiveEpilogueBwdGQAISA_fSD_Li256ELb1ELb0EEENS1_19SingleTileSchedulerILb1ELb0ELb0ELi128EEEEEEEEEvNT_6ParamsE$_ZN4cute3eso3ESOILb1ELb0EJNS_6LayoutINS_5tupleIJNS3_IJNS3_IJNS_1CILi4EEENS4_ILi2EEEEEENS4_ILi1EEEEEES6_EEENS3_IJNS3_IJNS3_IJS8_NS4_ILi32EEEEEENS4_ILi0EEEEEENS4_ILi64EEEEEEEENS_10ViewEngineIPN7cutlass6half_tEEEEEC2ERKSH_RKSM_,@function
        .size           $_ZN7cutlass13device_kernelIN5flash19enable_sm80_to_sm89INS1_16FlashAttnBwdSm80INS1_25CollectiveMainloopBwdSm80ILi2ELi2EN4cute5tupleIJNS5_1CILi128EEES8_NS7_ILi64EEEEEENS_6half_tEfNS_4arch4Sm80ELb0ELb0ELb1ELb1ELb0ELb0ELb0ELb0ELi2ELi4ELi4ELi4ELb0EEENS1_24CollectiveEpilogueBwdGQAISA_fSD_Li256ELb1ELb0EEENS1_19SingleTileSchedulerILb1ELb0ELb0ELi128EEEEEEEEEvNT_6ParamsE$_ZN4cute3eso3ESOILb1ELb0EJNS_6LayoutINS_5tupleIJNS3_IJNS3_IJNS_1CILi4EEENS4_ILi2EEEEEENS4_ILi1EEEEEES6_EEENS3_IJNS3_IJNS3_IJS8_NS4_ILi32EEEEEENS4_ILi0EEEEEENS4_ILi64EEEEEEEENS_10ViewEngineIPN7cutlass6half_tEEEEEC2ERKSH_RKSM_,($_ZN7cutlass13device_kernelIN5flash19enable_sm80_to_sm89INS1_16FlashAttnBwdSm80INS1_25CollectiveMainloopBwdSm80ILi2ELi2EN4cute5tupleIJNS5_1CILi128EEES8_NS7_ILi64EEEEEENS_6half_tEfNS_4arch4Sm80ELb0ELb0ELb1ELb1ELb0ELb0ELb0ELb0ELi2ELi4ELi4ELi4ELb0EEENS1_24CollectiveEpilogueBwdGQAISA_fSD_Li256ELb1ELb0EEENS1_19SingleTileSchedulerILb1ELb0ELb0ELi128EEEEEEEEEvNT_6ParamsE$_ZN4cute3eso3ESOILb1ELb0EJNS_6LayoutINS_5tupleIJNS3_IJNS3_IJNS_1CILi4EEENS4_ILi2EEEEEENS4_ILi1EEEEEES6_EEENS3_IJNS3_IJNS3_IJS8_NS4_ILi32EEEEEENS4_ILi0EEEEEENS4_ILi64EEEEEEEEiEEC2ERKSH_RKi - $_ZN7cutlass13device_kernelIN5flash19enable_sm80_to_sm89INS1_16FlashAttnBwdSm80INS1_25CollectiveMainloopBwdSm80ILi2ELi2EN4cute5tupleIJNS5_1CILi128EEES8_NS7_ILi64EEEEEENS_6half_tEfNS_4arch4Sm80ELb0ELb0ELb1ELb1ELb0ELb0ELb0ELb0ELi2ELi4ELi4ELi4ELb0EEENS1_24CollectiveEpilogueBwdGQAISA_fSD_Li256ELb1ELb0EEENS1_19SingleTileSchedulerILb1ELb0ELb0ELi128EEEEEEEEEvNT_6ParamsE$_ZN4cute3eso3ESOILb1ELb0EJNS_6LayoutINS_5tupleIJNS3_IJNS3_IJNS_1CILi4EEENS4_ILi2EEEEEENS4_ILi1EEEEEES6_EEENS3_IJNS3_IJNS3_IJS8_NS4_ILi32EEEEEENS4_ILi0EEEEEENS4_ILi64EEEEEEEENS_10ViewEngineIPN7cutlass6half_tEEEEEC2ERKSH_RKSM_)
$_ZN7cutlass13device_kernelIN5flash19enable_sm80_to_sm89INS1_16FlashAttnBwdSm80INS1_25CollectiveMainloopBwdSm80ILi2ELi2EN4cute5tupleIJNS5_1CILi128EEES8_NS7_ILi64EEEEEENS_6half_tEfNS_4arch4Sm80ELb0ELb0ELb1ELb1ELb0ELb0ELb0ELb0ELi2ELi4ELi4ELi4ELb0EEENS1_24CollectiveEpilogueBwdGQAISA_fSD_Li256ELb1ELb0EEENS1_19SingleTileSchedulerILb1ELb0ELb0ELi128EEEEEEEEEvNT_6ParamsE$_ZN4cute3eso3ESOILb1ELb0EJNS_6LayoutINS_5tupleIJNS3_IJNS3_IJNS_1CILi4EEENS4_ILi2EEEEEENS4_ILi1EEEEEES6_EEENS3_IJNS3_IJNS3_IJS8_NS4_ILi32EEEEEENS4_ILi0EEEEEENS4_ILi64EEEEEEEENS_10ViewEngineIPN7cutlass6half_tEEEEEC2ERKSH_RKSM_:
[-C--:B------:R-:W-:Y:S02]  /*7620*/  LOP3.LUT R37, R37, R36.reuse, RZ, 0x3c, !PT ;  /* 0x0000002425257212 */ /* 0x080fe400078e3cff */
[----:B------:R-:W-:Y:S02]  /*7630*/  IADD3 R2, R78, -c[0x0][0x20], RZ ;  /* 0x800008004e027a10 */ /* 0x000fe40007ffe0ff */
[----:B------:R-:W-:-:S04]  /*7640*/  LOP3.LUT R36, R37, R36, RZ, 0x3c, !PT ;  /* 0x0000002425247212 */ /* 0x000fc800078e3cff */
[----:B------:R-:W-:-:S05]  /*7650*/  LOP3.LUT R37, R37, R36, RZ, 0x3c, !PT ;  /* 0x0000002425257212 */ /* 0x000fca00078e3cff */
[----:B------:R1:W-:Y:S02]  /*7660*/  STL.64 [R2], R36 ;  /* 0x0000002402007387 */ /* 0x0003e40000100a00 */
[----:B-1----:R-:W-:Y:S02]  /*7670*/  IMAD.MOV.U32 R2, RZ, RZ, R3 ;  /* 0x000000ffff027224 */ /* 0x002fe400078e0003 */
[----:B------:R-:W-:-:S04]  /*7680*/  IMAD.MOV.U32 R3, RZ, RZ, 0x0 ;  /* 0x00000000ff037424 */ /* 0x000fc800078e00ff */
[----:B------:R-:W-:Y:S05]  /*7690*/  RET.REL.NODEC R2 `(_ZN7cutlass13device_kernelIN5flash19enable_sm80_to_sm89INS1_16FlashAttnBwdSm80INS1_25CollectiveMainloopBwdSm80ILi2ELi2EN4cute5tupleIJNS5_1CILi128EEES8_NS7_ILi64EEEEEENS_6half_tEfNS_4arch4Sm80ELb0ELb0ELb1ELb1ELb0ELb0ELb0ELb0ELi2ELi4ELi4ELi4ELb0EEENS1_24CollectiveEpilogueBwdGQAISA_fSD_Li256ELb1ELb0EEENS1_19SingleTileSchedulerILb1ELb0ELb0ELi128EEEEEEEEEvNT_6ParamsE) ;  /* 0xffff896002007950 */ /* 0x000fea0003c3ffff */
        .type           $_ZN7cutlass13device_kernelIN5flash19enable_sm80_to_sm89INS1_16FlashAttnBwdSm80INS1_25CollectiveMainloopBwdSm80ILi2ELi2EN4cute5tupleIJNS5_1CILi128EEES8_NS7_ILi64EEEEEENS_6half_tEfNS_4arch4Sm80ELb0ELb0ELb1ELb1ELb0ELb0ELb0ELb0ELi2ELi4ELi4ELi4ELb0EEENS1_24CollectiveEpilogueBwdGQAISA_fSD_Li256ELb1ELb0EEENS1_19SingleTileSchedulerILb1ELb0ELb0ELi128EEEEEEEEEvNT_6ParamsE$_ZN4cute3eso3ESOILb1ELb0EJNS_6LayoutINS_5tupleIJNS3_IJNS3_IJNS_1CILi4EEENS4_ILi2EEEEEENS4_ILi1EEEEEES6_EEENS3_IJNS3_IJNS3_IJS8_NS4_ILi32EEEEEENS4_ILi0EEEEEENS4_ILi64EEEEEEEEiEEC2ERKSH_RKi,@function
        .size           $_ZN7cutlass13device_kernelIN5flash19enable_sm80_to_sm89INS1_16FlashAttnBwdSm80INS1_25CollectiveMainloopBwdSm80ILi2ELi2EN4cute5tupleIJNS5_1CILi128EEES8_NS7_ILi64EEEEEENS_6half_tEfNS_4arch4Sm80ELb0ELb0ELb1ELb1ELb0ELb0ELb0ELb0ELi2ELi4ELi4ELi4ELb0EEENS1_24CollectiveEpilogueBwdGQAISA_fSD_Li256ELb1ELb0EEENS1_19SingleTileSchedulerILb1ELb0ELb0ELi128EEEEEEEEEvNT_6ParamsE$_ZN4cute3eso3ESOILb1ELb0EJNS_6LayoutINS_5tupleIJNS3_IJNS3_IJNS_1CILi4EEENS4_ILi2EEEEEENS4_ILi1EEEEEES6_EEENS3_IJNS3_IJNS3_IJS8_NS4_ILi32EEEEEENS4_ILi0EEEEEENS4_ILi64EEEEEEEEiEEC2ERKSH_RKi,($_ZN7cutlass13device_kernelIN5flash19enable_sm80_to_sm89INS1_16FlashAttnBwdSm80INS1_25CollectiveMainloopBwdSm80ILi2ELi2EN4cute5tupleIJNS5_1CILi128EEES8_NS7_ILi64EEEEEENS_6half_tEfNS_4arch4Sm80ELb0ELb0ELb1ELb1ELb0ELb0ELb0ELb0ELi2ELi4ELi4ELi4ELb0EEENS1_24CollectiveEpilogueBwdGQAISA_fSD_Li256ELb1ELb0EEENS1_19SingleTileSchedulerILb1ELb0ELb0ELi128EEEEEEEEEvNT_6ParamsE$_ZN4cute3eso3ESOILb1ELb0EJNS_6LayoutINS_5tupleIJNS3_IJNS3_IJNS_1CILi4EEENS4_ILi2EEEEEENS4_ILi1EEEEEES6_NS4_ILi8EEEEEENS3_IJNS3_IJNS3_IJS8_NS4_ILi32EEEEEENS4_ILi0EEEEEENS4_ILi64EEES5_EEEEENS_10ViewEngineIPN7cutlass6half_tEEEEEC2ERKSI_RKSN_ - $_ZN7cutlass13device_kernelIN5flash19enable_sm80_to_sm89INS1_16FlashAttnBwdSm80INS1_25CollectiveMainloopBwdSm80ILi2ELi2EN4cute5tupleIJNS5_1CILi128EEES8_NS7_ILi64EEEEEENS_6half_tEfNS_4arch4Sm80ELb0ELb0ELb1ELb1ELb0ELb0ELb0ELb0ELi2ELi4ELi4ELi4ELb0EEENS1_24CollectiveEpilogueBwdGQAISA_fSD_Li256ELb1ELb0EEENS1_19SingleTileSchedulerILb1ELb0ELb0ELi128EEEEEEEEEvNT_6ParamsE$_ZN4cute3eso3ESOILb1ELb0EJNS_6LayoutINS_5tupleIJNS3_IJNS3_IJNS_1CILi4EEENS4_ILi2EEEEEENS4_ILi1EEEEEES6_EEENS3_IJNS3_IJNS3_IJS8_NS4_ILi32EEEEEENS4_ILi0EEEEEENS4_ILi64EEEEEEEEiEEC2ERKSH_RKi)
$_ZN7cutlass13device_kernelIN5flash19enable_sm80_to_sm89INS1_16FlashAttnBwdSm80INS1_25CollectiveMainloopBwdSm80ILi2ELi2EN4cute5tupleIJNS5_1CILi128EEES8_NS7_ILi64EEEEEENS_6half_tEfNS_4arch4Sm80ELb0ELb0ELb1ELb1ELb0ELb0ELb0ELb0ELi2ELi4ELi4ELi4ELb0EEENS1_24CollectiveEpilogueBwdGQAISA_fSD_Li256ELb1ELb0EEENS1_19SingleTileSchedulerILb1ELb0ELb0ELi128EEEEEEEEEvNT_6ParamsE$_ZN4cute3eso3ESOILb1ELb0EJNS_6LayoutINS_5tupleIJNS3_IJNS3_IJNS_1CILi4EEENS4_ILi2EEEEEENS4_ILi1EEEEEES6_EEENS3_IJNS3_IJNS3_IJS8_NS4_ILi32EEEEEENS4_ILi0EEEEEENS4_ILi64EEEEEEEEiEEC2ERKSH_RKi:
[----:B------:R-:W-:-:S05]  /*76a0*/  IADD3 R2, R78, -c[0x0][0x20], RZ ;  /* 0x800008004e027a10 */ /* 0x000fca0007ffe0ff */
[----:B------:R1:W-:Y:S02]  /*76b0*/  STL [R2], R36 ;  /* 0x0000002402007387 */ /* 0x0003e40000100800 */
[----:B-1----:R-:W-:Y:S01]  /*76c0*/  IMAD.MOV.U32 R2, RZ, RZ, R3 ;  /* 0x000000ffff027224 */ /* 0x002fe200078e0003 */
[----:B------:R-:W-:-:S04]  /*76d0*/  MOV R3, 0x0 ;  /* 0x0000000000037802 */ /* 0x000fc80000000f00 */
[----:B------:R-:W-:Y:S05]  /*76e0*/  RET.REL.NODEC R2 `(_ZN7cutlass13device_kernelIN5flash19enable_sm80_to_sm89INS1_16FlashAttnBwdSm80INS1_25CollectiveMainloopBwdSm80ILi2ELi2EN4cute5tupleIJNS5_1CILi128EEES8_NS7_ILi64EEEEEENS_6half_tEfNS_4arch4Sm80ELb0ELb0ELb1ELb1ELb0ELb0ELb0ELb0ELi2ELi4ELi4ELi4ELb0EEENS1_24CollectiveEpilogueBwdGQAISA_fSD_Li256ELb1ELb0EEENS1_19SingleTileSchedulerILb1ELb0ELb0ELi128EEEEEEEEEvNT_6ParamsE) ;  /* 0xffff891002007950 */ /* 0x000fea0003c3ffff */
        .type           $_ZN7cutlass13device_kernelIN5flash19enable_sm80_to_sm89INS1_16FlashAttnBwdSm80INS1_25CollectiveMainloopBwdSm80ILi2ELi2EN4cute5tupleIJNS5_1CILi128EEES8_NS7_ILi64EEEEEENS_6half_tEfNS_4arch4Sm80ELb0ELb0ELb1ELb1ELb0ELb0ELb0ELb0ELi2ELi4ELi4ELi4ELb0EEENS1_24CollectiveEpilogueBwdGQAISA_fSD_Li256ELb1ELb0EEENS1_19SingleTileSchedulerILb1ELb0ELb0ELi128EEEEEEEEEvNT_6ParamsE$_ZN4cute3eso3ESOILb1ELb0EJNS_6LayoutINS_5tupleIJNS3_IJNS3_IJNS_1CILi4EEENS4_ILi2EEEEEENS4_ILi1EEEEEES6_NS4_ILi8EEEEEENS3_IJNS3_IJNS3_IJS8_NS4_ILi32EEEEEENS4_ILi0EEEEEENS4_ILi64EEES5_EEEEENS_10ViewEngineIPN7cutlass6half_tEEEEEC2ERKSI_RKSN_,@function
        .size           $_ZN7cutlass13device_kernelIN5flash19enable_sm80_to_sm89INS1_16FlashAttnBwdSm80INS1_25CollectiveMainloopBwdSm80ILi2ELi2EN4cute5tupleIJNS5_1CILi128EEES8_NS7_ILi64EEEEEENS_6half_tEfNS_4arch4Sm80ELb0ELb0ELb1ELb1ELb0ELb0ELb0ELb0ELi2ELi4ELi4ELi4ELb0EEENS1_24CollectiveEpilogueBwdGQAISA_fSD_Li256ELb1ELb0EEENS1_19SingleTileSchedulerILb1ELb0ELb0ELi128EEEEEEEEEvNT_6ParamsE$_ZN4cute3eso3ESOILb1ELb0EJNS_6LayoutINS_5tupleIJNS3_IJNS3_IJNS_1CILi4EEENS4_ILi2EEEEEENS4_ILi1EEEEEES6_NS4_ILi8EEEEEENS3_IJNS3_IJNS3_IJS8_NS4_ILi32EEEEEENS4_ILi0EEEEEENS4_ILi64EEES5_EEEEENS_10ViewEngineIPN7cutlass6half_tEEEEEC2ERKSI_RKSN_,($_ZN7cutlass13device_kernelIN5flash19enable_sm80_to_sm89INS1_16FlashAttnBwdSm80INS1_25CollectiveMainloopBwdSm80ILi2ELi2EN4cute5tupleIJNS5_1CILi128EEES8_NS7_ILi64EEEEEENS_6half_tEfNS_4arch4Sm80ELb0ELb0ELb1ELb1ELb0ELb0ELb0ELb0ELi2ELi4ELi4ELi4ELb0EEENS1_24CollectiveEpilogueBwdGQAISA_fSD_Li256ELb1ELb0EEENS1_19SingleTileSchedulerILb1ELb0ELb0ELi128EEEEEEEEEvNT_6ParamsE$_ZN4cute3eso3ESOILb1ELb0EJNS_6LayoutINS_5tupleIJNS3_IJNS3_IJNS_1CILi8EEENS4_ILi1EEEEEES6_EEENS3_IJNS3_IJS6_S6_EEENS4_ILi2EEEEEEEEENS3_IJNS3_IJNS3_IJS6_NS4_ILi0EEEEEESD_EEENS3_IJNS3_IJSD_SD_EEENS4_ILi4096EEEEEEEEEEENS_10ViewEngineINS_8smem_ptrIPN7cutlass6half_tEEEEEEEC2ERKSK_RKSR_ - $_ZN7cutlass13device_kernelIN5flash19enable_sm80_to_sm89INS1_16FlashAttnBwdSm80INS1_25CollectiveMainloopBwdSm80ILi2ELi2EN4cute5tupleIJNS5_1CILi128EEES8_NS7_ILi64EEEEEENS_6half_tEfNS_4arch4Sm80ELb0ELb0ELb1ELb1ELb0ELb0ELb0ELb0ELi2ELi4ELi4ELi4ELb0EEENS1_24CollectiveEpilogueBwdGQAISA_fSD_Li256ELb1ELb0EEENS1_19SingleTileSchedulerILb1ELb0ELb0ELi128EEEEEEEEEvNT_6ParamsE$_ZN4cute3eso3ESOILb1ELb0EJNS_6LayoutINS_5tupleIJNS3_IJNS3_IJNS_1CILi4EEENS4_ILi2EEEEEENS4_ILi1EEEEEES6_NS4_ILi8EEEEEENS3_IJNS3_IJNS3_IJS8_NS4_ILi32EEEEEENS4_ILi0EEEEEENS4_ILi64EEES5_EEEEENS_10ViewEngineIPN7cutlass6half_tEEEEEC2ERKSI_RKSN_)
$_ZN7cutlass13device_kernelIN5flash19enable_sm80_to_sm89INS1_16FlashAttnBwdSm80INS1_25CollectiveMainloopBwdSm80ILi2ELi2EN4cute5tupleIJNS5_1CILi128EEES8_NS7_ILi64EEEEEENS_6half_tEfNS_4arch4Sm80ELb0ELb0ELb1ELb1ELb0ELb0ELb0ELb0ELi2ELi4ELi4ELi4ELb0EEENS1_24CollectiveEpilogueBwdGQAISA_fSD_Li256ELb1ELb0EEENS1_19SingleTileSchedulerILb1ELb0ELb0ELi128EEEEEEEEEvNT_6ParamsE$_ZN4cute3eso3ESOILb1ELb0EJNS_6LayoutINS_5tupleIJNS3_IJNS3_IJNS_1CILi4EEENS4_ILi2EEEEEENS4_ILi1EEEEEES6_NS4_ILi8EEEEEENS3_IJNS3_IJNS3_IJS8_NS4_ILi32EEEEEENS4_ILi0EEEEEENS4_ILi64EEES5_EEEEENS_10ViewEngineIPN7cutlass6half_tEEEEEC2ERKSI_RKSN_:
[----:B------:R-:W-:Y:S01]  /*76f0*/  IMAD.MOV.U32 R11, RZ, RZ, R10 ;  /* 0x000000ffff0b7224 */ /* 0x000fe200078e000a */
[----:B------:R-:W-:Y:S01]  /*7700*/  IADD3 R2, R2, -c[0x0][0x20], RZ ;  /* 0x8000080002027a10 */ /* 0x000fe20007ffe0ff */
[----:B------:R-:W-:-:S05]  /*7710*/  IMAD.MOV.U32 R10, RZ, RZ, R9 ;  /* 0x000000ffff0a7224 */ /* 0x000fca00078e0009 */
[----:B------:R1:W-:Y:S02]  /*7720*/  STL.64 [R2], R10 ;  /* 0x0000000a02007387 */ /* 0x0003e40000100a00 */
[----:B-1----:R-:W-:Y:S02]  /*7730*/  MOV R2, R3 ;  /* 0x0000000300027202 */ /* 0x002fe40000000f00 */
[----:B------:R-:W-:-:S04]  /*7740*/  MOV R3, 0x0 ;  /* 0x0000000000037802 */ /* 0x000fc80000000f00 */
[----:B------:R-:W-:Y:S05]  /*7750*/  RET.REL.NODEC R2 `(_ZN7cutlass13device_kernelIN5flash19enable_sm80_to_sm89INS1_16FlashAttnBwdSm80INS1_25CollectiveMainloopBwdSm80ILi2ELi2EN4cute5tupleIJNS5_1CILi128EEES8_NS7_ILi64EEEEEENS_6half_tEfNS_4arch4Sm80ELb0ELb0ELb1ELb1ELb0ELb0ELb0ELb0ELi2ELi4ELi4ELi4ELb0EEENS1_24CollectiveEpilogueBwdGQAISA_fSD_Li256ELb1ELb0EEENS1_19SingleTileSchedulerILb1ELb0ELb0ELi128EEEEEEEEEvNT_6ParamsE) ;  /* 0xffff88a002007950 */ /* 0x000fea0003c3ffff */
        .type           $_ZN7cutlass13device_kernelIN5flash19enable_sm80_to_sm89INS1_16FlashAttnBwdSm80INS1_25CollectiveMainloopBwdSm80ILi2ELi2EN4cute5tupleIJNS5_1CILi128EEES8_NS7_ILi64EEEEEENS_6half_tEfNS_4arch4Sm80ELb0ELb0ELb1ELb1ELb0ELb0ELb0ELb0ELi2ELi4ELi4ELi4ELb0EEENS1_24CollectiveEpilogueBwdGQAISA_fSD_Li256ELb1ELb0EEENS1_19SingleTileSchedulerILb1ELb0ELb0ELi128EEEEEEEEEvNT_6ParamsE$_ZN4cute3eso3ESOILb1ELb0EJNS_6LayoutINS_5tupleIJNS3_IJNS3_IJNS_1CILi8EEENS4_ILi1EEEEEES6_EEENS3_IJNS3_IJS6_S6_EEENS4_ILi2EEEEEEEEENS3_IJNS3_IJNS3_IJS6_NS4_ILi0EEEEEESD_EEENS3_IJNS3_IJSD_SD_EEENS4_ILi4096EEEEEEEEEEENS_10ViewEngineINS_8smem_ptrIPN7cutlass6half_tEEEEEEEC2ERKSK_RKSR_,@function
        .size           $_ZN7cutlass13device_kernelIN5flash19enable_sm80_to_sm89INS1_16FlashAttnBwdSm80INS1_25CollectiveMainloopBwdSm80ILi2ELi2EN4cute5tupleIJNS5_1CILi128EEES8_NS7_ILi64EEEEEENS_6half_tEfNS_4arch4Sm80ELb0ELb0ELb1ELb1ELb0ELb0ELb0ELb0ELi2ELi4ELi4ELi4ELb0EEENS1_24CollectiveEpilogueBwdGQAISA_fSD_Li256ELb1ELb0EEENS1_19SingleTileSchedulerILb1ELb0ELb0ELi128EEEEEEEEEvNT_6ParamsE$_ZN4cute3eso3ESOILb1ELb0EJNS_6LayoutINS_5tupleIJNS3_IJNS3_IJNS_1CILi8EEENS4_ILi1EEEEEES6_EEENS3_IJNS3_IJS6_S6_EEENS4_ILi2EEEEEEEEENS3_IJNS3_IJNS3_IJS6_NS4_ILi0EEEEEESD_EEENS3_IJNS3_IJSD_SD_EEENS4_ILi4096EEEEEEEEEEENS_10ViewEngineINS_8smem_ptrIPN7cutlass6half_tEEEEEEEC2ERKSK_RKSR_,($_ZN7cutlass13device_kernelIN5flash19enable_sm80_to_sm89INS1_16FlashAttnBwdSm80INS1_25CollectiveMainloopBwdSm80ILi2ELi2EN4cute5tupleIJNS5_1CILi128EEES8_NS7_ILi64EEEEEENS_6half_tEfNS_4arch4Sm80ELb0ELb0ELb1ELb1ELb0ELb0ELb0ELb0ELi2ELi4ELi4ELi4ELb0EEENS1_24CollectiveEpilogueBwdGQAISA_fSD_Li256ELb1ELb0EEENS1_19SingleTileSchedulerILb1ELb0ELb0ELi128EEEEEEEEEvNT_6ParamsE$_ZN4cute3eso3ESOILb1ELb0EJNS_6LayoutINS_5tupleIJNS3_IJNS3_IJNS_1CILi8EEENS4_ILi1EEEEEES6_EEENS3_IJNS3_IJS6_S6_EEENS4_ILi2EEEEEEEEENS3_IJNS3_IJNS3_IJS6_NS4_ILi0EEEEEESD_EEENS3_IJNS3_IJSD_SD_EEENS4_ILi64EEEEEEEEEEENS_10ViewEngineIPN7cutlass6half_tEEEEEC2ERKSK_RKSP_ - $_ZN7cutlass13device_kernelIN5flash19enable_sm80_to_sm89INS1_16FlashAttnBwdSm80INS1_25CollectiveMainloopBwdSm80ILi2ELi2EN4cute5tupleIJNS5_1CILi128EEES8_NS7_ILi64EEEEEENS_6half_tEfNS_4arch4Sm80ELb0ELb0ELb1ELb1ELb0ELb0ELb0ELb0ELi2ELi4ELi4ELi4ELb0EEENS1_24CollectiveEpilogueBwdGQAISA_fSD_Li256ELb1ELb0EEENS1_19SingleTileSchedulerILb1ELb0ELb0ELi128EEEEEEEEEvNT_6ParamsE$_ZN4cute3eso3ESOILb1ELb0EJNS_6LayoutINS_5tupleIJNS3_IJNS3_IJNS_1CILi8EEENS4_ILi1EEEEEES6_EEENS3_IJNS3_IJS6_S6_EEENS4_ILi2EEEEEEEEENS3_IJNS3_IJNS3_IJS6_NS4_ILi0EEEEEESD_EEENS3_IJNS3_IJSD_SD_EEENS4_ILi4096EEEEEEEEEEENS_10ViewEngineINS_8smem_ptrIPN7cutlass6half_tEEEEEEEC2ERKSK_RKSR_)
$_ZN7cutlass13device_kernelIN5flash19enable_sm80_to_sm89INS1_16FlashAttnBwdSm80INS1_25CollectiveMainloopBwdSm80ILi2ELi2EN4cute5tupleIJNS5_1CILi128EEES8_NS7_ILi64EEEEEENS_6half_tEfNS_4arch4Sm80ELb0ELb0ELb1ELb1ELb0ELb0ELb0ELb0ELi2ELi4ELi4ELi4ELb0EEENS1_24CollectiveEpilogueBwdGQAISA_fSD_Li256ELb1ELb0EEENS1_19SingleTileSchedulerILb1ELb0ELb0ELi128EEEEEEEEEvNT_6ParamsE$_ZN4cute3eso3ESOILb1ELb0EJNS_6LayoutINS_5tupleIJNS3_IJNS3_IJNS_1CILi8EEENS4_ILi1EEEEEES6_EEENS3_IJNS3_IJS6_S6_EEENS4_ILi2EEEEEEEEENS3_IJNS3_IJNS3_IJS6_NS4_ILi0EEEEEESD_EEENS3_IJNS3_IJSD_SD_EEENS4_ILi4096EEEEEEEEEEENS_10ViewEngineINS_8smem_ptrIPN7cutlass6half_tEEEEEEEC2ERKSK_RKSR_:
[----:B------:R-:W-:-:S05]  /*7760*/  IADD3 R2, R78, -c[0x0][0x20], RZ ;  /* 0x800008004e027a10 */ /* 0x000fca0007ffe0ff */
[----:B------:R1:W-:Y:S02]  /*7770*/  STL.64 [R2], R36 ;  /* 0x0000002402007387 */ /* 0x0003e40000100a00 */
[----:B-1----:R-:W-:Y:S01]  /*7780*/  IMAD.MOV.U32 R2, RZ, RZ, R3 ;  /* 0x000000ffff027224 */ /* 0x002fe200078e0003 */
[----:B------:R-:W-:-:S04]  /*7790*/  MOV R3, 0x0 ;  /* 0x0000000000037802 */ /* 0x000fc80000000f00 */
[----:B------:R-:W-:Y:S05]  /*77a0*/  RET.REL.NODEC R2 `(_ZN7cutlass13device_kernelIN5flash19enable_sm80_to_sm89INS1_16FlashAttnBwdSm80INS1_25CollectiveMainloopBwdSm80ILi2ELi2EN4cute5tupleIJNS5_1CILi128EEES8_NS7_ILi64EEEEEENS_6half_tEfNS_4arch4Sm80ELb0ELb0ELb1ELb1ELb0ELb0ELb0ELb0ELi2ELi4ELi4ELi4ELb0EEENS1_24CollectiveEpilogueBwdGQAISA_fSD_Li256ELb1ELb0EEENS1_19SingleTileSchedulerILb1ELb0ELb0ELi128EEEEEEEEEvNT_6ParamsE) ;  /* 0xffff885002007950 */ /* 0x000fea0003c3ffff */
        .type           $_ZN7cutlass13device_kernelIN5flash19enable_sm80_to_sm89INS1_16FlashAttnBwdSm80INS1_25CollectiveMainloopBwdSm80ILi2ELi2EN4cute5tupleIJNS5_1CILi128EEES8_NS7_ILi64EEEEEENS_6half_tEfNS_4arch4Sm80ELb0ELb0ELb1ELb1ELb0ELb0ELb0ELb0ELi2ELi4ELi4ELi4ELb0EEENS1_24CollectiveEpilogueBwdGQAISA_fSD_Li256ELb1ELb0EEENS1_19SingleTileSchedulerILb1ELb0ELb0ELi128EEEEEEEEEvNT_6ParamsE$_ZN4cute3eso3ESOILb1ELb0EJNS_6LayoutINS_5tupleIJNS3_IJNS3_IJNS_1CILi8EEENS4_ILi1EEEEEES6_EEENS3_IJNS3_IJS6_S6_EEENS4_ILi2EEEEEEEEENS3_IJNS3_IJNS3_IJS6_NS4_ILi0EEEEEESD_EEENS3_IJNS3_IJSD_SD_EEENS4_ILi64EEEEEEEEEEENS_10ViewEngineIPN7cutlass6half_tEEEEEC2ERKSK_RKSP_,@function
        .size           $_ZN7cutlass13device_kernelIN5flash19enable_sm80_to_sm89INS1_16FlashAttnBwdSm80INS1_25CollectiveMainloopBwdSm80ILi2ELi2EN4cute5tupleIJNS5_1CILi128EEES8_NS7_ILi64EEEEEENS_6half_tEfNS_4arch4Sm80ELb0ELb0ELb1ELb1ELb0ELb0ELb0ELb0ELi2ELi4ELi4ELi4ELb0EEENS1_24CollectiveEpilogueBwdGQAISA_fSD_Li256ELb1ELb0EEENS1_19SingleTileSchedulerILb1ELb0ELb0ELi128EEEEEEEEEvNT_6ParamsE$_ZN4cute3eso3ESOILb1ELb0EJNS_6LayoutINS_5tupleIJNS3_IJNS3_IJNS_1CILi8EEENS4_ILi1EEEEEES6_EEENS3_IJNS3_IJS6_S6_EEENS4_ILi2EEEEEEEEENS3_IJNS3_IJNS3_IJS6_NS4_ILi0EEEEEESD_EEENS3_IJNS3_IJSD_SD_EEENS4_ILi64EEEEEEEEEEENS_10ViewEngineIPN7cutlass6half_tEEEEEC2ERKSK_RKSP_,($_ZN7cutlass13device_kernelIN5flash19enable_sm80_to_sm89INS1_16FlashAttnBwdSm80INS1_25CollectiveMainloopBwdSm80ILi2ELi2EN4cute5tupleIJNS5_1CILi128EEES8_NS7_ILi64EEEEEENS_6half_tEfNS_4arch4Sm80ELb0ELb0ELb1ELb1ELb0ELb0ELb0ELb0ELi2ELi4ELi4ELi4ELb0EEENS1_24CollectiveEpilogueBwdGQAISA_fSD_Li256ELb1ELb0EEENS1_19SingleTileSchedulerILb1ELb0ELb0ELi128EEEEEEEEEvNT_6ParamsE$_ZN4cute3eso3ESOILb1ELb0EJNS_6LayoutINS_5tupleIJNS3_IJNS3_IJNS_1CILi8EEENS4_ILi1EEEEEES6_EEENS3_IJNS3_IJS6_S6_EEENS4_ILi2EEEEEEEEENS3_IJNS3_IJNS3_IJS6_NS4_ILi0EEEEEESD_EEENS3_IJNS3_IJSD_SD_EEENS4_ILi8192EEEEEEEEEEENS_10ViewEngineINS_8smem_ptrIPN7cutlass6half_tEEEEEEEC2ERKSK_RKSR_ - $_ZN7cutlass13device_kernelIN5flash19enable_sm80_to_sm89INS1_16FlashAttnBwdSm80INS1_25CollectiveMainloopBwdSm80ILi2ELi2EN4cute5tupleIJNS5_1CILi128EEES8_NS7_ILi64EEEEEENS_6half_tEfNS_4arch4Sm80ELb0ELb0ELb1ELb1ELb0ELb0ELb0ELb0ELi2ELi4ELi4ELi4ELb0EEENS1_24CollectiveEpilogueBwdGQAISA_fSD_Li256ELb1ELb0EEENS1_19SingleTileSchedulerILb1ELb0ELb0ELi128EEEEEEEEEvNT_6ParamsE$_ZN4cute3eso3ESOILb1ELb0EJNS_6LayoutINS_5tupleIJNS3_IJNS3_IJNS_1CILi8EEENS4_ILi1EEEEEES6_EEENS3_IJNS3_IJS6_S6_EEENS4_ILi2EEEEEEEEENS3_IJNS3_IJNS3_IJS6_NS4_ILi0EEEEEESD_EEENS3_IJNS3_IJSD_SD_EEENS4_ILi64EEEEEEEEEEENS_10ViewEngineIPN7cutlass6half_tEEEEEC2ERKSK_RKSP_)
$_ZN7cutlass13device_kernelIN5flash19enable_sm80_to_sm89INS1_16FlashAttnBwdSm80INS1_25CollectiveMainloopBwdSm80ILi2ELi2EN4cute5tupleIJNS5_1CILi128EEES8_NS7_ILi64EEEEEENS_6half_tEfNS_4arch4Sm80ELb0ELb0ELb1ELb1ELb0ELb0ELb0ELb0ELi2ELi4ELi4ELi4ELb0EEENS1_24CollectiveEpilogueBwdGQAISA_fSD_Li256ELb1ELb0EEENS1_19SingleTileSchedulerILb1ELb0ELb0ELi128EEEEEEEEEvNT_6ParamsE$_ZN4cute3eso3ESOILb1ELb0EJNS_6LayoutINS_5tupleIJNS3_IJNS3_IJNS_1CILi8EEENS4_ILi1EEEEEES6_EEENS3_IJNS3_IJS6_S6_EEENS4_ILi2EEEEEEEEENS3_IJNS3_IJNS3_IJS6_NS4_ILi0EEEEEESD_EEENS3_IJNS3_IJSD_SD_EEENS4_ILi64EEEEEEEEEEENS_10ViewEngineIPN7cutlass6half_tEEEEEC2ERKSK_RKSP_:
[----:B------:R-:W-:-:S05]  /*77b0*/  IADD3 R10, R58, -c[0x0][0x20], RZ ;  /* 0x800008003a0a7a10 */ /* 0x000fca0007ffe0ff */
[----:B------:R1:W-:Y:S02]  /*77c0*/  STL.64 [R10], R2 ;  /* 0x000000020a007387 */ /* 0x0003e40000100a00 */
[----:B-1----:R-:W-:Y:S01]  /*77d0*/  IMAD.MOV.U32 R2, RZ, RZ, R11 ;  /* 0x000000ffff027224 */ /* 0x002fe200078e000b */
[----:B------:R-:W-:-:S04]  /*77e0*/  MOV R3, 0x0 ;  /* 0x0000000000037802 */ /* 0x000fc80000000f00 */
[----:B------:R-:W-:Y:S05]  /*77f0*/  RET.REL.NODEC R2 `(_ZN7cutlass13device_kernelIN5flash19enable_sm80_to_sm89INS1_16FlashAttnBwdSm80INS1_25CollectiveMainloopBwdSm80ILi2ELi2EN4cute5tupleIJNS5_1CILi128EEES8_NS7_ILi64EEEEEENS_6half_tEfNS_4arch4Sm80ELb0ELb0ELb1ELb1ELb0ELb0ELb0ELb0ELi2ELi4ELi4ELi4ELb0EEENS1_24CollectiveEpilogueBwdGQAISA_fSD_Li256ELb1ELb0EEENS1_19SingleTileSchedulerILb1ELb0ELb0ELi128EEEEEEEEEvNT_6ParamsE) ;  /* 0xffff880002007950 */ /* 0x000fea0003c3ffff */
        .type           $_ZN7cutlass13device_kernelIN5flash19enable_sm80_to_sm89INS1_16FlashAttnBwdSm80INS1_25CollectiveMainloopBwdSm80ILi2ELi2EN4cute5tupleIJNS5_1CILi128EEES8_NS7_ILi64EEEEEENS_6half_tEfNS_4arch4Sm80ELb0ELb0ELb1ELb1ELb0ELb0ELb0ELb0ELi2ELi4ELi4ELi4ELb0EEENS1_24CollectiveEpilogueBwdGQAISA_fSD_Li256ELb1ELb0EEENS1_19SingleTileSchedulerILb1ELb0ELb0ELi128EEEEEEEEEvNT_6ParamsE$_ZN4cute3eso3ESOILb1ELb0EJNS_6LayoutINS_5tupleIJNS3_IJNS3_IJNS_1CILi8EEENS4_ILi1EEEEEES6_EEENS3_IJNS3_IJS6_S6_EEENS4_ILi2EEEEEEEEENS3_IJNS3_IJNS3_IJS6_NS4_ILi0EEEEEESD_EEENS3_IJNS3_IJSD_SD_EEENS4_ILi8192EEEEEEEEEEENS_10ViewEngineINS_8smem_ptrIPN7cutlass6half_tEEEEEEEC2ERKSK_RKSR_,@function
        .size           $_ZN7cutlass13device_kernelIN5flash19enable_sm80_to_sm89INS1_16FlashAttnBwdSm80INS1_25CollectiveMainloopBwdSm80ILi2ELi2EN4cute5tupleIJNS5_1CILi128EEES8_NS7_ILi64EEEEEENS_6half_tEfNS_4arch4Sm80ELb0ELb0ELb1ELb1ELb0ELb0ELb0ELb0ELi2ELi4ELi4ELi4ELb0EEENS1_24CollectiveEpilogueBwdGQAISA_fSD_Li256ELb1ELb0EEENS1_19SingleTileSchedulerILb1ELb0ELb0ELi128EEEEEEEEEvNT_6ParamsE$_ZN4cute3eso3ESOILb1ELb0EJNS_6LayoutINS_5tupleIJNS3_IJNS3_IJNS_1CILi8EEENS4_ILi1EEEEEES6_EEENS3_IJNS3_IJS6_S6_EEENS4_ILi2EEEEEEEEENS3_IJNS3_IJNS3_IJS6_NS4_ILi0EEEEEESD_EEENS3_IJNS3_IJSD_SD_EEENS4_ILi8192EEEEEEEEEEENS_10ViewEngineINS_8smem_ptrIPN7cutlass6half_tEEEEEEEC2ERKSK_RKSR_,($_ZN7cutlass13device_kernelIN5flash19enable_sm80_to_sm89INS1_16FlashAttnBwdSm80INS1_25CollectiveMainloopBwdSm80ILi2ELi2EN4cute5tupleIJNS5_1CILi128EEES8_NS7_ILi64EEEEEENS_6half_tEfNS_4arch4Sm80ELb0ELb0ELb1ELb1ELb0ELb0ELb0ELb0ELi2ELi4ELi4ELi4ELb0EEENS1_24CollectiveEpilogueBwdGQAISA_fSD_Li256ELb1ELb0EEENS1_19SingleTileSchedulerILb1ELb0ELb0ELi128EEEEEEEEEvNT_6ParamsE$_ZN4cute3eso3ESOILb1ELb0EJNS_6LayoutINS_5tupleIJNS3_IJNS3_IJNS_1CILi8EEENS4_ILi1EEEEEES6_EEENS3_IJNS3_IJS6_S6_EEENS4_ILi2EEEEEEEEENS3_IJNS3_IJNS3_IJS6_NS4_ILi0EEEEEESD_EEENS3_IJNS3_IJSD_SD_EEES5_EEEEEEEENS_10ViewEngineIPN7cutlass6half_tEEEEEC2ERKSJ_RKSO_ - $_ZN7cutlass13device_kernelIN5flash19enable_sm80_to_sm89INS1_16FlashAttnBwdSm80INS1_25CollectiveMainloopBwdSm80ILi2ELi2EN4cute5tupleIJNS5_1CILi128EEES8_NS7_ILi64EEEEEENS_6half_tEfNS_4arch4Sm80ELb0ELb0ELb1ELb1ELb0ELb0ELb0ELb0ELi2ELi4ELi4ELi4ELb0EEENS1_24CollectiveEpilogueBwdGQAISA_fSD_Li256ELb1ELb0EEENS1_19SingleTileSchedulerILb1ELb0ELb0ELi128EEEEEEEEEvNT_6ParamsE$_ZN4cute3eso3ESOILb1ELb0EJNS_6LayoutINS_5tupleIJNS3_IJNS3_IJNS_1CILi8EEENS4_ILi1EEEEEES6_EEENS3_IJNS3_IJS6_S6_EEENS4_ILi2EEEEEEEEENS3_IJNS3_IJNS3_IJS6_NS4_ILi0EEEEEESD_EEENS3_IJNS3_IJSD_SD_EEENS4_ILi8192EEEEEEEEEEENS_10ViewEngineINS_8smem_ptrIPN7cutlass6half_tEEEEEEEC2ERKSK_RKSR_)
$_ZN7cutlass13device_kernelIN5flash19enable_sm80_to_sm89INS1_16FlashAttnBwdSm80INS1_25CollectiveMainloopBwdSm80ILi2ELi2EN4cute5tupleIJNS5_1CILi128EEES8_NS7_ILi64EEEEEENS_6half_tEfNS_4arch4Sm80ELb0ELb0ELb1ELb1ELb0ELb0ELb0ELb0ELi2ELi4ELi4ELi4ELb0EEENS1_24CollectiveEpilogueBwdGQAISA_fSD_Li256ELb1ELb0EEENS1_19SingleTileSchedulerILb1ELb0ELb0ELi128EEEEEEEEEvNT_6ParamsE$_ZN4cute3eso3ESOILb1ELb0EJNS_6LayoutINS_5tupleIJNS3_IJNS3_IJNS_1CILi8EEENS4_ILi1EEEEEES6_EEENS3_IJNS3_IJS6_S6_EEENS4_ILi2EEEEEEEEENS3_IJNS3_IJNS3_IJS6_NS4_ILi0EEEEEESD_EEENS3_IJNS3_IJSD_SD_EEENS4_ILi8192EEEEEEEEEEENS_10ViewEngineINS_8smem_ptrIPN7cutlass6half_tEEEEEEEC2ERKSK_RKSR_:
[----:B------:R-:W-:Y:S01]  /*7800*/  IADD3 R11, R58, -c[0x0][0x20], RZ ;  /* 0x800008003a0b7a10 */ /* 0x000fe20007ffe0ff */
[----:B------:R-:W-:Y:S01]  /*7810*/  IMAD.MOV.U32 R14, RZ, RZ, R10 ;  /* 0x000000ffff0e7224 */ /* 0x000fe200078e000a */
[----:B------:R-:W-:Y:S01]  /*7820*/  MOV R15, R13 ;  /* 0x0000000d000f7202 */ /* 0x000fe20000000f00 */
[----:B------:R-:W-:-:S04]  /*7830*/  IMAD.MOV.U32 R13, RZ, RZ, 0x0 ;  /* 0x00000000ff0d7424 */ /* 0x000fc800078e00ff */
[----:B------:R1:W-:Y:S01]  /*7840*/  STL.64 [R11], R14 ;  /* 0x0000000e0b007387 */ /* 0x0003e20000100a00 */
[----:B------:R-:W-:Y:S05]  /*7850*/  RET.REL.NODEC R12 `(_ZN7cutlass13device_kernelIN5flash19enable_sm80_to_sm89INS1_16FlashAttnBwdSm80INS1_25CollectiveMainloopBwdSm80ILi2ELi2EN4cute5tupleIJNS5_1CILi128EEES8_NS7_ILi64EEEEEENS_6half_tEfNS_4arch4Sm80ELb0ELb0ELb1ELb1ELb0ELb0ELb0ELb0ELi2ELi4ELi4ELi4ELb0EEENS1_24CollectiveEpilogueBwdGQAISA_fSD_Li256ELb1ELb0EEENS1_19SingleTileSchedulerILb1ELb0ELb0ELi128EEEEEEEEEvNT_6ParamsE) ;  /* 0xffff87a00c007950 */ /* 0x000fea0003c3ffff */
        .type           $_ZN7cutlass13device_kernelIN5flash19enable_sm80_to_sm89INS1_16FlashAttnBwdSm80INS1_25CollectiveMainloopBwdSm80ILi2ELi2EN4cute5tupleIJNS5_1CILi128EEES8_NS7_ILi64EEEEEENS_6half_tEfNS_4arch4Sm80ELb0ELb0ELb1ELb1ELb0ELb0ELb0ELb0ELi2ELi4ELi4ELi4ELb0EEENS1_24CollectiveEpilogueBwdGQAISA_fSD_Li256ELb1ELb0EEENS1_19SingleTileSchedulerILb1ELb0ELb0ELi128EEEEEEEEEvNT_6ParamsE$_ZN4cute3eso3ESOILb1ELb0EJNS_6LayoutINS_5tupleIJNS3_IJNS3_IJNS_1CILi8EEENS4_ILi1EEEEEES6_EEENS3_IJNS3_IJS6_S6_EEENS4_ILi2EEEEEEEEENS3_IJNS3_IJNS3_IJS6_NS4_ILi0EEEEEESD_EEENS3_IJNS3_IJSD_SD_EEES5_EEEEEEEENS_10ViewEngineIPN7cutlass6half_tEEEEEC2ERKSJ_RKSO_,@function
        .size           $_ZN7cutlass13device_kernelIN5flash19enable_sm80_to_sm89INS1_16FlashAttnBwdSm80INS1_25CollectiveMainloopBwdSm80ILi2ELi2EN4cute5tupleIJNS5_1CILi128EEES8_NS7_ILi64EEEEEENS_6half_tEfNS_4arch4Sm80ELb0ELb0ELb1ELb1ELb0ELb0ELb0ELb0ELi2ELi4ELi4ELi4ELb0EEENS1_24CollectiveEpilogueBwdGQAISA_fSD_Li256ELb1ELb0EEENS1_19SingleTileSchedulerILb1ELb0ELb0ELi128EEEEEEEEEvNT_6ParamsE$_ZN4cute3eso3ESOILb1ELb0EJNS_6LayoutINS_5tupleIJNS3_IJNS3_IJNS_1CILi8EEENS4_ILi1EEEEEES6_EEENS3_IJNS3_IJS6_S6_EEENS4_ILi2EEEEEEEEENS3_IJNS3_IJNS3_IJS6_NS4_ILi0EEEEEESD_EEENS3_IJNS3_IJSD_SD_EEES5_EEEEEEEENS_10ViewEngineIPN7cutlass6half_tEEEEEC2ERKSJ_RKSO_,($_ZN7cutlass13device_kernelIN5flash19enable_sm80_to_sm89INS1_16FlashAttnBwdSm80INS1_25CollectiveMainloopBwdSm80ILi2ELi2EN4cute5tupleIJNS5_1CILi128EEES8_NS7_ILi64EEEEEENS_6half_tEfNS_4arch4Sm80ELb0ELb0ELb1ELb1ELb0ELb0ELb0ELb0ELi2ELi4ELi4ELi4ELb0EEENS1_24CollectiveEpilogueBwdGQAISA_fSD_Li256ELb1ELb0EEENS1_19SingleTileSchedulerILb1ELb0ELb0ELi128EEEEEEEEEvNT_6ParamsE$_ZN4cute3eso3ESOILb1ELb0EJNS_6LayoutINS_5tupleIJNS3_IJNS3_IJNS_1CILi8EEENS4_ILi1EEEEEES6_EEENS3_IJNS3_IJS6_S6_EEENS4_ILi4EEEEEEEEENS3_IJNS3_IJNS3_IJS6_NS4_ILi0EEEEEESD_EEENS3_IJNS3_IJSD_SD_EEENS4_ILi2048EEEEEEEEEEENS_10ViewEngineINS_8smem_ptrIPN7cutlass6half_tEEEEEEEC2ERKSK_RKSR_ - $_ZN7cutlass13device_kernelIN5flash19enable_sm80_to_sm89INS1_16FlashAttnBwdSm80INS1_25CollectiveMainloopBwdSm80ILi2ELi2EN4cute5tupleIJNS5_1CILi128EEES8_NS7_ILi64EEEEEENS_6half_tEfNS_4arch4Sm80ELb0ELb0ELb1ELb1ELb0ELb0ELb0ELb0ELi2ELi4ELi4ELi4ELb0EEENS1_24CollectiveEpilogueBwdGQAISA_fSD_Li256ELb1ELb0EEENS1_19SingleTileSchedulerILb1ELb0ELb0ELi128EEEEEEEEEvNT_6ParamsE$_ZN4cute3eso3ESOILb1ELb0EJNS_6LayoutINS_5tupleIJNS3_IJNS3_IJNS_1CILi8EEENS4_ILi1EEEEEES6_EEENS3_IJNS3_IJS6_S6_EEENS4_ILi2EEEEEEEEENS3_IJNS3_IJNS3_IJS6_NS4_ILi0EEEEEESD_EEENS3_IJNS3_IJSD_SD_EEES5_EEEEEEEENS_10ViewEngineIPN7cutlass6half_tEEEEEC2ERKSJ_RKSO_)
$_ZN7cutlass13device_kernelIN5flash19enable_sm80_to_sm89INS1_16FlashAttnBwdSm80INS1_25CollectiveMainloopBwdSm80ILi2ELi2EN4cute5tupleIJNS5_1CILi128EEES8_NS7_ILi64EEEEEENS_6half_tEfNS_4arch4Sm80ELb0ELb0ELb1ELb1ELb0ELb0ELb0ELb0ELi2ELi4ELi4ELi4ELb0EEENS1_24CollectiveEpilogueBwdGQAISA_fSD_Li256ELb1ELb0EEENS1_19SingleTileSchedulerILb1ELb0ELb0ELi128EEEEEEEEEvNT_6ParamsE$_ZN4cute3eso3ESOILb1ELb0EJNS_6LayoutINS_5tupleIJNS3_IJNS3_IJNS_1CILi8EEENS4_ILi1EEEEEES6_EEENS3_IJNS3_IJS6_S6_EEENS4_ILi2EEEEEEEEENS3_IJNS3_IJNS3_IJS6_NS4_ILi0EEEEEESD_EEENS3_IJNS3_IJSD_SD_EEES5_EEEEEEEENS_10ViewEngineIPN7cutlass6half_tEEEEEC2ERKSJ_RKSO_:
[----:B------:R-:W-:-:S05]  /*7860*/  IADD3 R38, R78, -c[0x0][0x20], RZ ;  /* 0x800008004e267a10 */ /* 0x000fca0007ffe0ff */
[----:B------:R1:W-:Y:S02]  /*7870*/  STL.64 [R38], R2 ;  /* 0x0000000226007387 */ /* 0x0003e40000100a00 */
[----:B-1----:R-:W-:Y:S01]  /*7880*/  IMAD.MOV.U32 R2, RZ, RZ, R39 ;  /* 0x000000ffff027224 */ /* 0x002fe200078e0027 */
[----:B------:R-:W-:-:S04]  /*7890*/  MOV R3, 0x0 ;  /* 0x0000000000037802 */ /* 0x000fc80000000f00 */
[----:B------:R-:W-:Y:S05]  /*78a0*/  RET.REL.NODEC R2 `(_ZN7cutlass13device_kernelIN5flash19enable_sm80_to_sm89INS1_16FlashAttnBwdSm80INS1_25CollectiveMainloopBwdSm80ILi2ELi2EN4cute5tupleIJNS5_1CILi128EEES8_NS7_ILi64EEEEEENS_6half_tEfNS_4arch4Sm80ELb0ELb0ELb1ELb1ELb0ELb0ELb0ELb0ELi2ELi4ELi4ELi4ELb0EEENS1_24CollectiveEpilogueBwdGQAISA_fSD_Li256ELb1ELb0EEENS1_19SingleTileSchedulerILb1ELb0ELb0ELi128EEEEEEEEEvNT_6ParamsE) ;  /* 0xffff875002007950 */ /* 0x000fea0003c3ffff */
        .type           $_ZN7cutlass13device_kernelIN5flash19enable_sm80_to_sm89INS1_16FlashAttnBwdSm80INS1_25CollectiveMainloopBwdSm80ILi2ELi2EN4cute5tupleIJNS5_1CILi128EEES8_NS7_ILi64EEEEEENS_6half_tEfNS_4arch4Sm80ELb0ELb0ELb1ELb1ELb0ELb0ELb0ELb0ELi2ELi4ELi4ELi4ELb0EEENS1_24CollectiveEpilogueBwdGQAISA_fSD_Li256ELb1ELb0EEENS1_19SingleTileSchedulerILb1ELb0ELb0ELi128EEEEEEEEEvNT_6ParamsE$_ZN4cute3eso3ESOILb1ELb0EJNS_6LayoutINS_5tupleIJNS3_IJNS3_IJNS_1CILi8EEENS4_ILi1EEEEEES6_EEENS3_IJNS3_IJS6_S6_EEENS4_ILi4EEEEEEEEENS3_IJNS3_IJNS3_IJS6_NS4_ILi0EEEEEESD_EEENS3_IJNS3_IJSD_SD_EEENS4_ILi2048EEEEEEEEEEENS_10ViewEngineINS_8smem_ptrIPN7cutlass6half_tEEEEEEEC2ERKSK_RKSR_,@function
        .size           $_ZN7cutlass13device_kernelIN5flash19enable_sm80_to_sm89INS1_16FlashAttnBwdSm80INS1_25CollectiveMainloopBwdSm80ILi2ELi2EN4cute5tupleIJNS5_1CILi128EEES8_NS7_ILi64EEEEEENS_6half_tEfNS_4arch4Sm80ELb0ELb0ELb1ELb1ELb0ELb0ELb0ELb0ELi2ELi4ELi4ELi4ELb0EEENS1_24CollectiveEpilogueBwdGQAISA_fSD_Li256ELb1ELb0EEENS1_19SingleTileSchedulerILb1ELb0ELb0ELi128EEEEEEEEEvNT_6ParamsE$_ZN4cute3eso3ESOILb1ELb0EJNS_6LayoutINS_5tupleIJNS3_IJNS3_IJNS_1CILi8EEENS4_ILi1EEEEEES6_EEENS3_IJNS3_IJS6_S6_EEENS4_ILi4EEEEEEEEENS3_IJNS3_IJNS3_IJS6_NS4_ILi0EEEEEESD_EEENS3_IJNS3_IJSD_SD_EEENS4_ILi2048EEEEEEEEEEENS_10ViewEngineINS_8smem_ptrIPN7cutlass6half_tEEEEEEEC2ERKSK_RKSR_,($_ZN7cutlass13device_kernelIN5flash19enable_sm80_to_sm89INS1_16FlashAttnBwdSm80INS1_25CollectiveMainloopBwdSm80ILi2ELi2EN4cute5tupleIJNS5_1CILi128EEES8_NS7_ILi64EEEEEENS_6half_tEfNS_4arch4Sm80ELb0ELb0ELb1ELb1ELb0ELb0ELb0ELb0ELi2ELi4ELi4ELi4ELb0EEENS1_24CollectiveEpilogueBwdGQAISA_fSD_Li256ELb1ELb0EEENS1_19SingleTileSchedulerILb1ELb0ELb0ELi128EEEEEEEEEvNT_6ParamsE$_ZN4cute3eso3ESOILb1ELb0EJNS_6LayoutINS_5tupleIJNS3_IJNS3_IJNS_1CILi8EEENS4_ILi1EEEEEES6_EEENS3_IJNS3_IJS6_S6_EEENS4_ILi4EEEEEEEEENS3_IJNS3_IJNS3_IJS6_NS4_ILi0EEEEEESD_EEENS3_IJNS3_IJSD_SD_EEES5_EEEEEEEENS_10ViewEngineIPN7cutlass6half_tEEEEEC2ERKSJ_RKSO_ - $_ZN7cutlass13device_kernelIN5flash19enable_sm80_to_sm89INS1_16FlashAttnBwdSm80INS1_25CollectiveMainloopBwdSm80ILi2ELi2EN4cute5tupleIJNS5_1CILi128EEES8_NS7_ILi64EEEEEENS_6half_tEfNS_4arch4Sm80ELb0ELb0ELb1ELb1ELb0ELb0ELb0ELb0ELi2ELi4ELi4ELi4ELb0EEENS1_24CollectiveEpilogueBwdGQAISA_fSD_Li256ELb1ELb0EEENS1_19SingleTileSchedulerILb1ELb0ELb0ELi128EEEEEEEEEvNT_6ParamsE$_ZN4cute3eso3ESOILb1ELb0EJNS_6LayoutINS_5tupleIJNS3_IJNS3_IJNS_1CILi8EEENS4_ILi1EEEEEES6_EEENS3_IJNS3_IJS6_S6_EEENS4_ILi4EEEEEEEEENS3_IJNS3_IJNS3_IJS6_NS4_ILi0EEEEEESD_EEENS3_IJNS3_IJSD_SD_EEENS4_ILi2048EEEEEEEEEEENS_10ViewEngineINS_8smem_ptrIPN7cutlass6half_tEEEEEEEC2ERKSK_RKSR_)
$_ZN7cutlass13device_kernelIN5flash19enable_sm80_to_sm89INS1_16FlashAttnBwdSm80INS1_25CollectiveMainloopBwdSm80ILi2ELi2EN4cute5tupleIJNS5_1CILi128EEES8_NS7_ILi64EEEEEENS_6half_tEfNS_4arch4Sm80ELb0ELb0ELb1ELb1ELb0ELb0ELb0ELb0ELi2ELi4ELi4ELi4ELb0EEENS1_24CollectiveEpilogueBwdGQAISA_fSD_Li256ELb1ELb0EEENS1_19SingleTileSchedulerILb1ELb0ELb0ELi128EEEEEEEEEvNT_6ParamsE$_ZN4cute3eso3ESOILb1ELb0EJNS_6LayoutINS_5tupleIJNS3_IJNS3_IJNS_1CILi8EEENS4_ILi1EEEEEES6_EEENS3_IJNS3_IJS6_S6_EEENS4_ILi4EEEEEEEEENS3_IJNS3_IJNS3_IJS6_NS4_ILi0EEEEEESD_EEENS3_IJNS3_IJSD_SD_EEENS4_ILi2048EEEEEEEEEEENS_10ViewEngineINS_8smem_ptrIPN7cutlass6half_tEEEEEEEC2ERKSK_RKSR_:
[----:B------:R-:W-:Y:S01]  /*78b0*/  IADD3 R3, R3, -c[0x0][0x20], RZ ;  /* 0x8000080003037a10 */ /* 0x000fe20007ffe0ff */
[----:B------:R-:W-:Y:S01]  /*78c0*/  IMAD.MOV.U32 R36, RZ, RZ, R2 ;  /* 0x000000ffff247224 */ /* 0x000fe200078e0002 */
[----:B------:R-:W-:Y:S01]  /*78d0*/  MOV R37, R15 ;  /* 0x0000000f00257202 */ /* 0x000fe20000000f00 */
[----:B------:R-:W-:-:S04]  /*78e0*/  IMAD.MOV.U32 R15, RZ, RZ, 0x0 ;  /* 0x00000000ff0f7424 */ /* 0x000fc800078e00ff */
[----:B------:R1:W-:Y:S01]  /*78f0*/  STL.64 [R3], R36 ;  /* 0x0000002403007387 */ /* 0x0003e20000100a00 */
[----:B------:R-:W-:Y:S05]  /*7900*/  RET.REL.NODEC R14 `(_ZN7cutlass13device_kernelIN5flash19enable_sm80_to_sm89INS1_16FlashAttnBwdSm80INS1_25CollectiveMainloopBwdSm80ILi2ELi2EN4cute5tupleIJNS5_1CILi128EEES8_NS7_ILi64EEEEEENS_6half_tEfNS_4arch4Sm80ELb0ELb0ELb1ELb1ELb0ELb0ELb0ELb0ELi2ELi4ELi4ELi4ELb0EEENS1_24CollectiveEpilogueBwdGQAISA_fSD_Li256ELb1ELb0EEENS1_19SingleTileSchedulerILb1ELb0ELb0ELi128EEEEEEEEEvNT_6ParamsE) ;  /* 0xffff86f00e007950 */ /* 0x000fea0003c3ffff */
        .type           $_ZN7cutlass13device_kernelIN5flash19enable_sm80_to_sm89INS1_16FlashAttnBwdSm80INS1_25CollectiveMainloopBwdSm80ILi2ELi2EN4cute5tupleIJNS5_1CILi128EEES8_NS7_ILi64EEEEEENS_6half_tEfNS_4arch4Sm80ELb0ELb0ELb1ELb1ELb0ELb0ELb0ELb0ELi2ELi4ELi4ELi4ELb0EEENS1_24CollectiveEpilogueBwdGQAISA_fSD_Li256ELb1ELb0EEENS1_19SingleTileSchedulerILb1ELb0ELb0ELi128EEEEEEEEEvNT_6ParamsE$_ZN4cute3eso3ESOILb1ELb0EJNS_6LayoutINS_5tupleIJNS3_IJNS3_IJNS_1CILi8EEENS4_ILi1EEEEEES6_EEENS3_IJNS3_IJS6_S6_EEENS4_ILi4EEEEEEEEENS3_IJNS3_IJNS3_IJS6_NS4_ILi0EEEEEESD_EEENS3_IJNS3_IJSD_SD_EEES5_EEEEEEEENS_10ViewEngineIPN7cutlass6half_tEEEEEC2ERKSJ_RKSO_,@function
        .size           $_ZN7cutlass13device_kernelIN5flash19enable_sm80_to_sm89INS1_16FlashAttnBwdSm80INS1_25CollectiveMainloopBwdSm80ILi2ELi2EN4cute5tupleIJNS5_1CILi128EEES8_NS7_ILi64EEEEEENS_6half_tEfNS_4arch4Sm80ELb0ELb0ELb1ELb1ELb0ELb0ELb0ELb0ELi2ELi4ELi4ELi4ELb0EEENS1_24CollectiveEpilogueBwdGQAISA_fSD_Li256ELb1ELb0EEENS1_19SingleTileSchedulerILb1ELb0ELb0ELi128EEEEEEEEEvNT_6ParamsE$_ZN4cute3eso3ESOILb1ELb0EJNS_6LayoutINS_5tupleIJNS3_IJNS3_IJNS_1CILi8EEENS4_ILi1EEEEEES6_EEENS3_IJNS3_IJS6_S6_EEENS4_ILi4EEEEEEEEENS3_IJNS3_IJNS3_IJS6_NS4_ILi0EEEEEESD_EEENS3_IJNS3_IJSD_SD_EEES5_EEEEEEEENS_10ViewEngineIPN7cutlass6half_tEEEEEC2ERKSJ_RKSO_,($_ZN7cutlass13device_kernelIN5flash19enable_sm80_to_sm89INS1_16FlashAttnBwdSm80INS1_25CollectiveMainloopBwdSm80ILi2ELi2EN4cute5tupleIJNS5_1CILi128EEES8_NS7_ILi64EEEEEENS_6half_tEfNS_4arch4Sm80ELb0ELb0ELb1ELb1ELb0ELb0ELb0ELb0ELi2ELi4ELi4ELi4ELb0EEENS1_24CollectiveEpilogueBwdGQAISA_fSD_Li256ELb1ELb0EEENS1_19SingleTileSchedulerILb1ELb0ELb0ELi128EEEEEEEEEvNT_6ParamsE$_ZN4cute3eso3ESOILb1ELb0EJNS_6LayoutINS_5tupleIJNS3_IJNS_1CILi1EEENS3_IJNS4_ILi2EEES6_EEEEEES6_NS4_ILi4EEEEEENS3_IJNS3_IJNS4_ILi0EEENS3_IJS5_S9_EEEEEES6_NS4_ILi8EEEEEEEENS_10ViewEngineIPjEEEEC2ERKSG_RKSJ_ - $_ZN7cutlass13device_kernelIN5flash19enable_sm80_to_sm89INS1_16FlashAttnBwdSm80INS1_25CollectiveMainloopBwdSm80ILi2ELi2EN4cute5tupleIJNS5_1CILi128EEES8_NS7_ILi64EEEEEENS_6half_tEfNS_4arch4Sm80ELb0ELb0ELb1ELb1ELb0ELb0ELb0ELb0ELi2ELi4ELi4ELi4ELb0EEENS1_24CollectiveEpilogueBwdGQAISA_fSD_Li256ELb1ELb0EEENS1_19SingleTileSchedulerILb1ELb0ELb0ELi128EEEEEEEEEvNT_6ParamsE$_ZN4cute3eso3ESOILb1ELb0EJNS_6LayoutINS_5tupleIJNS3_IJNS3_IJNS_1CILi8EEENS4_ILi1EEEEEES6_EEENS3_IJNS3_IJS6_S6_EEENS4_ILi4EEEEEEEEENS3_IJNS3_IJNS3_IJS6_NS4_ILi0EEEEEESD_EEENS3_IJNS3_IJSD_SD_EEES5_EEEEEEEENS_10ViewEngineIPN7cutlass6half_tEEEEEC2ERKSJ_RKSO_)
$_ZN7cutlass13device_kernelIN5flash19enable_sm80_to_sm89INS1_16FlashAttnBwdSm80INS1_25CollectiveMainloopBwdSm80ILi2ELi2EN4cute5tupleIJNS5_1CILi128EEES8_NS7_ILi64EEEEEENS_6half_tEfNS_4arch4Sm80ELb0ELb0ELb1ELb1ELb0ELb0ELb0ELb0ELi2ELi4ELi4ELi4ELb0EEENS1_24CollectiveEpilogueBwdGQAISA_fSD_Li256ELb1ELb0EEENS1_19SingleTileSchedulerILb1ELb0ELb0ELi128EEEEEEEEEvNT_6ParamsE$_ZN4cute3eso3ESOILb1ELb0EJNS_6LayoutINS_5tupleIJNS3_IJNS3_IJNS_1CILi8EEENS4_ILi1EEEEEES6_EEENS3_IJNS3_IJS6_S6_EEENS4_ILi4EEEEEEEEENS3_IJNS3_IJNS3_IJS6_NS4_ILi0EEEEEESD_EEENS3_IJNS3_IJSD_SD_EEES5_EEEEEEEENS_10ViewEngineIPN7cutlass6half_tEEEEEC2ERKSJ_RKSO_:
[----:B------:R-:W-:-:S05]  /*7910*/  IADD3 R12, R12, -c[0x0][0x20], RZ ;  /* 0x800008000c0c7a10 */ /* 0x000fca0007ffe0ff */
[----:B------:R1:W-:Y:S02]  /*7920*/  STL.64 [R12], R2 ;  /* 0x000000020c007387 */ /* 0x0003e40000100a00 */
[----:B-1----:R-:W-:Y:S01]  /*7930*/  IMAD.MOV.U32 R2, RZ, RZ, R13 ;  /* 0x000000ffff027224 */ /* 0x002fe200078e000d */
[----:B------:R-:W-:-:S04]  /*7940*/  MOV R3, 0x0 ;  /* 0x0000000000037802 */ /* 0x000fc80000000f00 */
[----:B------:R-:W-:Y:S05]  /*7950*/  RET.REL.NODEC R2 `(_ZN7cutlass13device_kernelIN5flash19enable_sm80_to_sm89INS1_16FlashAttnBwdSm80INS1_25CollectiveMainloopBwdSm80ILi2ELi2EN4cute5tupleIJNS5_1CILi128EEES8_NS7_ILi64EEEEEENS_6half_tEfNS_4arch4Sm80ELb0ELb0ELb1ELb1ELb0ELb0ELb0ELb0ELi2ELi4ELi4ELi4ELb0EEENS1_24CollectiveEpilogueBwdGQAISA_fSD_Li256ELb1ELb0EEENS1_19SingleTileSchedulerILb1ELb0ELb0ELi128EEEEEEEEEvNT_6ParamsE) ;  /* 0xffff86a002007950 */ /* 0x000fea0003c3ffff */
        .type           $_ZN7cutlass13device_kernelIN5flash19enable_sm80_to_sm89INS1_16FlashAttnBwdSm80INS1_25CollectiveMainloopBwdSm80ILi2ELi2EN4cute5tupleIJNS5_1CILi128EEES8_NS7_ILi64EEEEEENS_6half_tEfNS_4arch4Sm80ELb0ELb0ELb1ELb1ELb0ELb0ELb0ELb0ELi2ELi4ELi4ELi4ELb0EEENS1_24CollectiveEpilogueBwdGQAISA_fSD_Li256ELb1ELb0EEENS1_19SingleTileSchedulerILb1ELb0ELb0ELi128EEEEEEEEEvNT_6ParamsE$_ZN4cute3eso3ESOILb1ELb0EJNS_6LayoutINS_5tupleIJNS3_IJNS_1CILi1EEENS3_IJNS4_ILi2EEES6_EEEEEES6_NS4_ILi4EEEEEENS3_IJNS3_IJNS4_ILi0EEENS3_IJS5_S9_EEEEEES6_NS4_ILi8EEEEEEEENS_10ViewEngineIPjEEEEC2ERKSG_RKSJ_,@function
        .size           $_ZN7cutlass13device_kernelIN5flash19enable_sm80_to_sm89INS1_16FlashAttnBwdSm80INS1_25CollectiveMainloopBwdSm80ILi2ELi2EN4cute5tupleIJNS5_1CILi128EEES8_NS7_ILi64EEEEEENS_6half_tEfNS_4arch4Sm80ELb0ELb0ELb1ELb1ELb0ELb0ELb0ELb0ELi2ELi4ELi4ELi4ELb0EEENS1_24CollectiveEpilogueBwdGQAISA_fSD_Li256ELb1ELb0EEENS1_19SingleTileSchedulerILb1ELb0ELb0ELi128EEEEEEEEEvNT_6ParamsE$_ZN4cute3eso3ESOILb1ELb0EJNS_6LayoutINS_5tupleIJNS3_IJNS_1CILi1EEENS3_IJNS4_ILi2EEES6_EEEEEES6_NS4_ILi4EEEEEENS3_IJNS3_IJNS4_ILi0EEENS3_IJS5_S9_EEEEEES6_NS4_ILi8EEEEEEEENS_10ViewEngineIPjEEEEC2ERKSG_RKSJ_,($_ZN7cutlass13device_kernelIN5flash19enable_sm80_to_sm89INS1_16FlashAttnBwdSm80INS1_25CollectiveMainloopBwdSm80ILi2ELi2EN4cute5tupleIJNS5_1CILi128EEES8_NS7_ILi64EEEEEENS_6half_tEfNS_4arch4Sm80ELb0ELb0ELb1ELb1ELb0ELb0ELb0ELb0ELi2ELi4ELi4ELi4ELb0EEENS1_24CollectiveEpilogueBwdGQAISA_fSD_Li256ELb1ELb0EEENS1_19SingleTileSchedulerILb1ELb0ELb0ELi128EEEEEEEEEvNT_6ParamsE$_ZN4cute3eso3ESOILb1ELb0EJNS_6LayoutINS_5tupleIJNS3_IJNS_1CILi1EEENS3_IJNS4_ILi4EEENS4_ILi2EEEEEEEEES7_S6_EEENS3_IJNS3_IJNS4_ILi0EEENS3_IJS5_NS4_ILi8EEEEEEEEES6_NS4_ILi16EEEEEEEENS_10ViewEngineIPN7cutlass6half_tEEEEEC2ERKSH_RKSM_ - $_ZN7cutlass13device_kernelIN5flash19enable_sm80_to_sm89INS1_16FlashAttnBwdSm80INS1_25CollectiveMainloopBwdSm80ILi2ELi2EN4cute5tupleIJNS5_1CILi128EEES8_NS7_ILi64EEEEEENS_6half_tEfNS_4arch4Sm80ELb0ELb0ELb1ELb1ELb0ELb0ELb0ELb0ELi2ELi4ELi4ELi4ELb0EEENS1_24CollectiveEpilogueBwdGQAISA_fSD_Li256ELb1ELb0EEENS1_19SingleTileSchedulerILb1ELb0ELb0ELi128EEEEEEEEEvNT_6ParamsE$_ZN4cute3eso3ESOILb1ELb0EJNS_6LayoutINS_5tupleIJNS3_IJNS_1CILi1EEENS3_IJNS4_ILi2EEES6_EEEEEES6_NS4_ILi4EEEEEENS3_IJNS3_IJNS4_ILi0EEENS3_IJS5_S9_EEEEEES6_NS4_ILi8EEEEEEEENS_10ViewEngineIPjEEEEC2ERKSG_RKSJ_)
$_ZN7cutlass13device_kernelIN5flash19enable_sm80_to_sm89INS1_16FlashAttnBwdSm80INS1_25CollectiveMainloopBwdSm80ILi2ELi2EN4cute5tupleIJNS5_1CILi128EEES8_NS7_ILi64EEEEEENS_6half_tEfNS_4arch4Sm80ELb0ELb0ELb1ELb1ELb0ELb0ELb0ELb0ELi2ELi4ELi4ELi4ELb0EEENS1_24CollectiveEpilogueBwdGQAISA_fSD_Li256ELb1ELb0EEENS1_19SingleTileSchedulerILb1ELb0ELb0ELi128EEEEEEEEEvNT_6ParamsE$_ZN4cute3eso3ESOILb1ELb0EJNS_6LayoutINS_5tupleIJNS3_IJNS_1CILi1EEENS3_IJNS4_ILi2EEES6_EEEEEES6_NS4_ILi4EEEEEENS3_IJNS3_IJNS4_ILi0EEENS3_IJS5_S9_EEEEEES6_NS4_ILi8EEEEEEEENS_10ViewEngineIPjEEEEC2ERKSG_RKSJ_:
[----:B------:R-:W-:-:S05]  /*7960*/  IADD3 R6, R6, -c[0x0][0x20], RZ ;  /* 0x8000080006067a10 */ /* 0x000fca0007ffe0ff */
[----:B------:R1:W-:Y:S02]  /*7970*/  STL.64 [R6], R2 ;  /* 0x0000000206007387 */ /* 0x0003e40000100a00 */
[----:B-1----:R-:W-:Y:S01]  /*7980*/  IMAD.MOV.U32 R2, RZ, RZ, R7 ;  /* 0x000000ffff027224 */ /* 0x002fe200078e0007 */
[----:B------:R-:W-:-:S04]  /*7990*/  MOV R3, 0x0 ;  /* 0x0000000000037802 */ /* 0x000fc80000000f00 */
[----:B------:R-:W-:Y:S05]  /*79a0*/  RET.REL.NODEC R2 `(_ZN7cutlass13device_kernelIN5flash19enable_sm80_to_sm89INS1_16FlashAttnBwdSm80INS1_25CollectiveMainloopBwdSm80ILi2ELi2EN4cute5tupleIJNS5_1CILi128EEES8_NS7_ILi64EEEEEENS_6half_tEfNS_4arch4Sm80ELb0ELb0ELb1ELb1ELb0ELb0ELb0ELb0ELi2ELi4ELi4ELi4ELb0EEENS1_24CollectiveEpilogueBwdGQAISA_fSD_Li256ELb1ELb0EEENS1_19SingleTileSchedulerILb1ELb0ELb0ELi128EEEEEEEEEvNT_6ParamsE) ;  /* 0xffff865002007950 */ /* 0x000fea0003c3ffff */
        .type           $_ZN7cutlass13device_kernelIN5flash19enable_sm80_to_sm89INS1_16FlashAttnBwdSm80INS1_25CollectiveMainloopBwdSm80ILi2ELi2EN4cute5tupleIJNS5_1CILi128EEES8_NS7_ILi64EEEEEENS_6half_tEfNS_4arch4Sm80ELb0ELb0ELb1ELb1ELb0ELb0ELb0ELb0ELi2ELi4ELi4ELi4ELb0EEENS1_24CollectiveEpilogueBwdGQAISA_fSD_Li256ELb1ELb0EEENS1_19SingleTileSchedulerILb1ELb0ELb0ELi128EEEEEEEEEvNT_6ParamsE$_ZN4cute3eso3ESOILb1ELb0EJNS_6LayoutINS_5tupleIJNS3_IJNS_1CILi1EEENS3_IJNS4_ILi4EEENS4_ILi2EEEEEEEEES7_S6_EEENS3_IJNS3_IJNS4_ILi0EEENS3_IJS5_NS4_ILi8EEEEEEEEES6_NS4_ILi16EEEEEEEENS_10ViewEngineIPN7cutlass6half_tEEEEEC2ERKSH_RKSM_,@function
        .size           $_ZN7cutlass13device_kernelIN5flash19enable_sm80_to_sm89INS1_16FlashAttnBwdSm80INS1_25CollectiveMainloopBwdSm80ILi2ELi2EN4cute5tupleIJNS5_1CILi128EEES8_NS7_ILi64EEEEEENS_6half_tEfNS_4arch4Sm80ELb0ELb0ELb1ELb1ELb0ELb0ELb0ELb0ELi2ELi4ELi4ELi4ELb0EEENS1_24CollectiveEpilogueBwdGQAISA_fSD_Li256ELb1ELb0EEENS1_19SingleTileSchedulerILb1ELb0ELb0ELi128EEEEEEEEEvNT_6ParamsE$_ZN4cute3eso3ESOILb1ELb0EJNS_6LayoutINS_5tupleIJNS3_IJNS_1CILi1EEENS3_IJNS4_ILi4EEENS4_ILi2EEEEEEEEES7_S6_EEENS3_IJNS3_IJNS4_ILi0EEENS3_IJS5_NS4_ILi8EEEEEEEEES6_NS4_ILi16EEEEEEEENS_10ViewEngineIPN7cutlass6half_tEEEEEC2ERKSH_RKSM_,($_ZN7cutlass13device_kernelIN5flash19enable_sm80_to_sm89INS1_16FlashAttnBwdSm80INS1_25CollectiveMainloopBwdSm80ILi2ELi2EN4cute5tupleIJNS5_1CILi128EEES8_NS7_ILi64EEEEEENS_6half_tEfNS_4arch4Sm80ELb0ELb0ELb1ELb1ELb0ELb0ELb0ELb0ELi2ELi4ELi4ELi4ELb0EEENS1_24CollectiveEpilogueBwdGQAISA_fSD_Li256ELb1ELb0EEENS1_19SingleTileSchedulerILb1ELb0ELb0ELi128EEEEEEEEEvNT_6ParamsE$_ZN4cute3eso3ESOILb1ELb0EJNS_6LayoutINS_5tupleIJNS3_IJNS_1CILi1EEENS4_ILi2EEEEEEEEENS3_IJNS3_IJS5_S5_EEEEEEEENS_10ViewEngineIPjEEEEC2ERKSB_RKSE_ - $_ZN7cutlass13device_kernelIN5flash19enable_sm80_to_sm89INS1_16FlashAttnBwdSm80INS1_25CollectiveMainloopBwdSm80ILi2ELi2EN4cute5tupleIJNS5_1CILi128EEES8_NS7_ILi64EEEEEENS_6half_tEfNS_4arch4Sm80ELb0ELb0ELb1ELb1ELb0ELb0ELb0ELb0ELi2ELi4ELi4ELi4ELb0EEENS1_24CollectiveEpilogueBwdGQAISA_fSD_Li256ELb1ELb0EEENS1_19SingleTileSchedulerILb1ELb0ELb0ELi128EEEEEEEEEvNT_6ParamsE$_ZN4cute3eso3ESOILb1ELb0EJNS_6LayoutINS_5tupleIJNS3_IJNS_1CILi1EEENS3_IJNS4_ILi4EEENS4_ILi2EEEEEEEEES7_S6_EEENS3_IJNS3_IJNS4_ILi0EEENS3_IJS5_NS4_ILi8EEEEEEEEES6_NS4_ILi16EEEEEEEENS_10ViewEngineIPN7cutlass6half_tEEEEEC2ERKSH_RKSM_)
$_ZN7cutlass13device_kernelIN5flash19enable_sm80_to_sm89INS1_16FlashAttnBwdSm80INS1_25CollectiveMainloopBwdSm80ILi2ELi2EN4cute5tupleIJNS5_1CILi128EEES8_NS7_ILi64EEEEEENS_6half_tEfNS_4arch4Sm80ELb0ELb0ELb1ELb1ELb0ELb0ELb0ELb0ELi2ELi4ELi4ELi4ELb0EEENS1_24CollectiveEpilogueBwdGQAISA_fSD_Li256ELb1ELb0EEENS1_19SingleTileSchedulerILb1ELb0ELb0ELi128EEEEEEEEEvNT_6ParamsE$_ZN4cute3eso3ESOILb1ELb0EJNS_6LayoutINS_5tupleIJNS3_IJNS_1CILi1EEENS3_IJNS4_ILi4EEENS4_ILi2EEEEEEEEES7_S6_EEENS3_IJNS3_IJNS4_ILi0EEENS3_IJS5_NS4_ILi8EEEEEEEEES6_NS4_ILi16EEEEEEEENS_10ViewEngineIPN7cutlass6half_tEEEEEC2ERKSH_RKSM_:
[----:B------:R-:W-:Y:S01]  /*79b0*/  IADD3 R3, R3, -c[0x0][0x20], RZ ;  /* 0x8000080003037a10 */ /* 0x000fe20007ffe0ff */
[----:B------:R-:W-:Y:S01]  /*79c0*/  IMAD.MOV.U32 R14, RZ, RZ, R2 ;  /* 0x000000ffff0e7224 */ /* 0x000fe200078e0002 */
[----:B------:R-:W-:Y:S01]  /*79d0*/  MOV R15, R7 ;  /* 0x00000007000f7202 */ /* 0x000fe20000000f00 */
[----:B------:R-:W-:-:S04]  /*79e0*/  IMAD.MOV.U32 R7, RZ, RZ, 0x0 ;  /* 0x00000000ff077424 */ /* 0x000fc800078e00ff */
[----:B------:R1:W-:Y:S01]  /*79f0*/  STL.64 [R3], R14 ;  /* 0x0000000e03007387 */ /* 0x0003e20000100a00 */
[----:B------:R-:W-:Y:S05]  /*7a00*/  RET.REL.NODEC R6 `(_ZN7cutlass13device_kernelIN5flash19enable_sm80_to_sm89INS1_16FlashAttnBwdSm80INS1_25CollectiveMainloopBwdSm80ILi2ELi2EN4cute5tupleIJNS5_1CILi128EEES8_NS7_ILi64EEEEEENS_6half_tEfNS_4arch4Sm80ELb0ELb0ELb1ELb1ELb0ELb0ELb0ELb0ELi2ELi4ELi4ELi4ELb0EEENS1_24CollectiveEpilogueBwdGQAISA_fSD_Li256ELb1ELb0EEENS1_19SingleTileSchedulerILb1ELb0ELb0ELi128EEEEEEEEEvNT_6ParamsE) ;  /* 0xffff85f006007950 */ /* 0x000fea0003c3ffff */
        .type           $_ZN7cutlass13device_kernelIN5flash19enable_sm80_to_sm89INS1_16FlashAttnBwdSm80INS1_25CollectiveMainloopBwdSm80ILi2ELi2EN4cute5tupleIJNS5_1CILi128EEES8_NS7_ILi64EEEEEENS_6half_tEfNS_4arch4Sm80ELb0ELb0ELb1ELb1ELb0ELb0ELb0ELb0ELi2ELi4ELi4ELi4ELb0EEENS1_24CollectiveEpilogueBwdGQAISA_fSD_Li256ELb1ELb0EEENS1_19SingleTileSchedulerILb1ELb0ELb0ELi128EEEEEEEEEvNT_6ParamsE$_ZN4cute3eso3ESOILb1ELb0EJNS_6LayoutINS_5tupleIJNS3_IJNS_1CILi1EEENS4_ILi2EEEEEEEEENS3_IJNS3_IJS5_S5_EEEEEEEENS_10ViewEngineIPjEEEEC2ERKSB_RKSE_,@function
        .size           $_ZN7cutlass13device_kernelIN5flash19enable_sm80_to_sm89INS1_16FlashAttnBwdSm80INS1_25CollectiveMainloopBwdSm80ILi2ELi2EN4cute5tupleIJNS5_1CILi128EEES8_NS7_ILi64EEEEEENS_6half_tEfNS_4arch4Sm80ELb0ELb0ELb1ELb1ELb0ELb0ELb0ELb0ELi2ELi4ELi4ELi4ELb0EEENS1_24CollectiveEpilogueBwdGQAISA_fSD_Li256ELb1ELb0EEENS1_19SingleTileSchedulerILb1ELb0ELb0ELi128EEEEEEEEEvNT_6ParamsE$_ZN4cute3eso3ESOILb1ELb0EJNS_6LayoutINS_5tupleIJNS3_IJNS_1CILi1EEENS4_ILi2EEEEEEEEENS3_IJNS3_IJS5_S5_EEEEEEEENS_10ViewEngineIPjEEEEC2ERKSB_RKSE_,($_ZN7cutlass13device_kernelIN5flash19enable_sm80_to_sm89INS1_16FlashAttnBwdSm80INS1_25CollectiveMainloopBwdSm80ILi2ELi2EN4cute5tupleIJNS5_1CILi128EEES8_NS7_ILi64EEEEEENS_6half_tEfNS_4arch4Sm80ELb0ELb0ELb1ELb1ELb0ELb0ELb0ELb0ELi2ELi4ELi4ELi4ELb0EEENS1_24CollectiveEpilogueBwdGQAISA_fSD_Li256ELb1ELb0EEENS1_19SingleTileSchedulerILb1ELb0ELb0ELi128EEEEEEEEEvNT_6ParamsE$_ZN4cute3eso3ESOILb1ELb0EJNS_6LayoutINS_5tupleIJNS3_IJNS_1CILi1EEENS4_ILi2EEEEEES6_NS4_ILi8EEEEEENS3_IJNS3_IJS5_S5_EEES6_NS4_ILi4EEEEEEEENS_10ViewEngineIPKN7cutlass5ArrayIfLi2ELb1EEEEEEEC2ERKSD_RKSK_ - $_ZN7cutlass13device_kernelIN5flash19enable_sm80_to_sm89INS1_16FlashAttnBwdSm80INS1_25CollectiveMainloopBwdSm80ILi2ELi2EN4cute5tupleIJNS5_1CILi128EEES8_NS7_ILi64EEEEEENS_6half_tEfNS_4arch4Sm80ELb0ELb0ELb1ELb1ELb0ELb0ELb0ELb0ELi2ELi4ELi4ELi4ELb0EEENS1_24CollectiveEpilogueBwdGQAISA_fSD_Li256ELb1ELb0EEENS1_19SingleTileSchedulerILb1ELb0ELb0ELi128EEEEEEEEEvNT_6ParamsE$_ZN4cute3eso3ESOILb1ELb0EJNS_6LayoutINS_5tupleIJNS3_IJNS_1CILi1EEENS4_ILi2EEEEEEEEENS3_IJNS3_IJS5_S5_EEEEEEEENS_10ViewEngineIPjEEEEC2ERKSB_RKSE_)
$_ZN7cutlass13device_kernelIN5flash19enable_sm80_to_sm89INS1_16FlashAttnBwdSm80INS1_25CollectiveMainloopBwdSm80ILi2ELi2EN4cute5tupleIJNS5_1CILi128EEES8_NS7_ILi64EEEEEENS_6half_tEfNS_4arch4Sm80ELb0ELb0ELb1ELb1ELb0ELb0ELb0ELb0ELi2ELi4ELi4ELi4ELb0EEENS1_24CollectiveEpilogueBwdGQAISA_fSD_Li256ELb1ELb0EEENS1_19SingleTileSchedulerILb1ELb0ELb0ELi128EEEEEEEEEvNT_6ParamsE$_ZN4cute3eso3ESOILb1ELb0EJNS_6LayoutINS_5tupleIJNS3_IJNS_1CILi1EEENS4_ILi2EEEEEEEEENS3_IJNS3_IJS5_S5_EEEEEEEENS_10ViewEngineIPjEEEEC2ERKSB_RKSE_:
        /* <DEDUP_REMOVED lines=8> */
        .type           $_ZN7cutlass13device_kernelIN5flash19enable_sm80_to_sm89INS1_16FlashAttnBwdSm80INS1_25CollectiveMainloopBwdSm80ILi2ELi2EN4cute5tupleIJNS5_1CILi128EEES8_NS7_ILi64EEEEEENS_6half_tEfNS_4arch4Sm80ELb0ELb0ELb1ELb1ELb0ELb0ELb0ELb0ELi2ELi4ELi4ELi4ELb0EEENS1_24CollectiveEpilogueBwdGQAISA_fSD_Li256ELb1ELb0EEENS1_19SingleTileSchedulerILb1ELb0ELb0ELi128EEEEEEEEEvNT_6ParamsE$_ZN4cute3eso3ESOILb1ELb0EJNS_6LayoutINS_5tupleIJNS3_IJNS_1CILi1EEENS4_ILi2EEEEEES6_NS4_ILi8EEEEEENS3_IJNS3_IJS5_S5_EEES6_NS4_ILi4EEEEEEEENS_10ViewEngineIPKN7cutlass5ArrayIfLi2ELb1EEEEEEEC2ERKSD_RKSK_,@function
        .size           $_ZN7cutlass13device_kernelIN5flash19enable_sm80_to_sm89INS1_16FlashAttnBwdSm80INS1_25CollectiveMainloopBwdSm80ILi2ELi2EN4cute5tupleIJNS5_1CILi128EEES8_NS7_ILi64EEEEEENS_6half_tEfNS_4arch4Sm80ELb0ELb0ELb1ELb1ELb0ELb0ELb0ELb0ELi2ELi4ELi4ELi4ELb0EEENS1_24CollectiveEpilogueBwdGQAISA_fSD_Li256ELb1ELb0EEENS1_19SingleTileSchedulerILb1ELb0ELb0ELi128EEEEEEEEEvNT_6ParamsE$_ZN4cute3eso3ESOILb1ELb0EJNS_6LayoutINS_5tupleIJNS3_IJNS_1CILi1EEENS4_ILi2EEEEEES6_NS4_ILi8EEEEEENS3_IJNS3_IJS5_S5_EEES6_NS4_ILi4EEEEEEEENS_10ViewEngineIPKN7cutlass5ArrayIfLi2ELb1EEEEEEEC2ERKSD_RKSK_,($_ZN7cutlass13device_kernelIN5flash19enable_sm80_to_sm89INS1_16FlashAttnBwdSm80INS1_25CollectiveMainloopBwdSm80ILi2ELi2EN4cute5tupleIJNS5_1CILi128EEES8_NS7_ILi64EEEEEENS_6half_tEfNS_4arch4Sm80ELb0ELb0ELb1ELb1ELb0ELb0ELb0ELb0ELi2ELi4ELi4ELi4ELb0EEENS1_24CollectiveEpilogueBwdGQAISA_fSD_Li256ELb1ELb0EEENS1_19SingleTileSchedulerILb1ELb0ELb0ELi128EEEEEEEEEvNT_6ParamsE$_ZN4cute3eso3ESOILb1ELb0EJNS_6LayoutINS_5tupleIJNS3_IJNS_1CILi1EEENS4_ILi2EEEEEES6_NS4_ILi8EEEEEENS3_IJNS3_IJS5_S5_EEES6_NS4_ILi4EEEEEEEENS_10ViewEngineIPN7cutlass5ArrayINSF_6half_tELi2ELb0EEEEEEEC2ERKSD_RKSK_ - $_ZN7cutlass13device_kernelIN5flash19enable_sm80_to_sm89INS1_16FlashAttnBwdSm80INS1_25CollectiveMainloopBwdSm80ILi2ELi2EN4cute5tupleIJNS5_1CILi128EEES8_NS7_ILi64EEEEEENS_6half_tEfNS_4arch4Sm80ELb0ELb0ELb1ELb1ELb0ELb0ELb0ELb0ELi2ELi4ELi4ELi4ELb0EEENS1_24CollectiveEpilogueBwdGQAISA_fSD_Li256ELb1ELb0EEENS1_19SingleTileSchedulerILb1ELb0ELb0ELi128EEEEEEEEEvNT_6ParamsE$_ZN4cute3eso3ESOILb1ELb0EJNS_6LayoutINS_5tupleIJNS3_IJNS_1CILi1EEENS4_ILi2EEEEEES6_NS4_ILi8EEEEEENS3_IJNS3_IJS5_S5_EEES6_NS4_ILi4EEEEEEEENS_10ViewEngineIPKN7cutlass5ArrayIfLi2ELb1EEEEEEEC2ERKSD_RKSK_)
$_ZN7cutlass13device_kernelIN5flash19enable_sm80_to_sm89INS1_16FlashAttnBwdSm80INS1_25CollectiveMainloopBwdSm80ILi2ELi2EN4cute5tupleIJNS5_1CILi128EEES8_NS7_ILi64EEEEEENS_6half_tEfNS_4arch4Sm80ELb0ELb0ELb1ELb1ELb0ELb0ELb0ELb0ELi2ELi4ELi4ELi4ELb0EEENS1_24CollectiveEpilogueBwdGQAISA_fSD_Li256ELb1ELb0EEENS1_19SingleTileSchedulerILb1ELb0ELb0ELi128EEEEEEEEEvNT_6ParamsE$_ZN4cute3eso3ESOILb1ELb0EJNS_6LayoutINS_5tupleIJNS3_IJNS_1CILi1EEENS4_ILi2EEEEEES6_NS4_ILi8EEEEEENS3_IJNS3_IJS5_S5_EEES6_NS4_ILi4EEEEEEEENS_10ViewEngineIPKN7cutlass5ArrayIfLi2ELb1EEEEEEEC2ERKSD_RKSK_:
[----:B------:R-:W-:Y:S01]  /*7a90*/  IADD3 R3, R3, -c[0x0][0x20], RZ ;  /* 0x8000080003037a10 */ /* 0x000fe20007ffe0ff */
[----:B------:R-:W-:Y:S01]  /*7aa0*/  IMAD.MOV.U32 R18, RZ, RZ, R2 ;  /* 0x000000ffff127224 */ /* 0x000fe200078e0002 */
[----:B------:R-:W-:Y:S01]  /*7ab0*/  MOV R19, R20 ;  /* 0x0000001400137202 */ /* 0x000fe20000000f00 */
[----:B------:R-:W-:-:S04]  /*7ac0*/  IMAD.MOV.U32 R15, RZ, RZ, 0x0 ;  /* 0x00000000ff0f7424 */ /* 0x000fc800078e00ff */
[----:B------:R1:W-:Y:S01]  /*7ad0*/  STL.64 [R3], R18 ;  /* 0x0000001203007387 */ /* 0x0003e20000100a00 */
[----:B------:R-:W-:Y:S05]  /*7ae0*/  RET.REL.NODEC R14 `(_ZN7cutlass13device_kernelIN5flash19enable_sm80_to_sm89INS1_16FlashAttnBwdSm80INS1_25CollectiveMainloopBwdSm80ILi2ELi2EN4cute5tupleIJNS5_1CILi128EEES8_NS7_ILi64EEEEEENS_6half_tEfNS_4arch4Sm80ELb0ELb0ELb1ELb1ELb0ELb0ELb0ELb0ELi2ELi4ELi4ELi4ELb0EEENS1_24CollectiveEpilogueBwdGQAISA_fSD_Li256ELb1ELb0EEENS1_19SingleTileSchedulerILb1ELb0ELb0ELi128EEEEEEEEEvNT_6ParamsE) ;  /* 0xffff85100e007950 */ /* 0x000fea0003c3ffff */
        .type           $_ZN7cutlass13device_kernelIN5flash19enable_sm80_to_sm89INS1_16FlashAttnBwdSm80INS1_25CollectiveMainloopBwdSm80ILi2ELi2EN4cute5tupleIJNS5_1CILi128EEES8_NS7_ILi64EEEEEENS_6half_tEfNS_4arch4Sm80ELb0ELb0ELb1ELb1ELb0ELb0ELb0ELb0ELi2ELi4ELi4ELi4ELb0EEENS1_24CollectiveEpilogueBwdGQAISA_fSD_Li256ELb1ELb0EEENS1_19SingleTileSchedulerILb1ELb0ELb0ELi128EEEEEEEEEvNT_6ParamsE$_ZN4cute3eso3ESOILb1ELb0EJNS_6LayoutINS_5tupleIJNS3_IJNS_1CILi1EEENS4_ILi2EEEEEES6_NS4_ILi8EEEEEENS3_IJNS3_IJS5_S5_EEES6_NS4_ILi4EEEEEEEENS_10ViewEngineIPN7cutlass5ArrayINSF_6half_tELi2ELb0EEEEEEEC2ERKSD_RKSK_,@function
        .size           $_ZN7cutlass13device_kernelIN5flash19enable_sm80_to_sm89INS1_16FlashAttnBwdSm80INS1_25CollectiveMainloopBwdSm80ILi2ELi2EN4cute5tupleIJNS5_1CILi128EEES8_NS7_ILi64EEEEEENS_6half_tEfNS_4arch4Sm80ELb0ELb0ELb1ELb1ELb0ELb0ELb0ELb0ELi2ELi4ELi4ELi4ELb0EEENS1_24CollectiveEpilogueBwdGQAISA_fSD_Li256ELb1ELb0EEENS1_19SingleTileSchedulerILb1ELb0ELb0ELi128EEEEEEEEEvNT_6ParamsE$_ZN4cute3eso3ESOILb1ELb0EJNS_6LayoutINS_5tupleIJNS3_IJNS_1CILi1EEENS4_ILi2EEEEEES6_NS4_ILi8EEEEEENS3_IJNS3_IJS5_S5_EEES6_NS4_ILi4EEEEEEEENS_10ViewEngineIPN7cutlass5ArrayINSF_6half_tELi2ELb0EEEEEEEC2ERKSD_RKSK_,($_ZN7cutlass13device_kernelIN5flash19enable_sm80_to_sm89INS1_16FlashAttnBwdSm80INS1_25CollectiveMainloopBwdSm80ILi2ELi2EN4cute5tupleIJNS5_1CILi128EEES8_NS7_ILi64EEEEEENS_6half_tEfNS_4arch4Sm80ELb0ELb0ELb1ELb1ELb0ELb0ELb0ELb0ELi2ELi4ELi4ELi4ELb0EEENS1_24CollectiveEpilogueBwdGQAISA_fSD_Li256ELb1ELb0EEENS1_19SingleTileSchedulerILb1ELb0ELb0ELi128EEEEEEEEEvNT_6ParamsE$_ZN4cute3eso3ESOILb1ELb0EJNS_6LayoutINS_5tupleIJNS3_IJNS_1CILi1EEENS4_ILi2EEES6_EEEEEENS3_IJNS3_IJS5_S5_S6_EEEEEEEENS_10ViewEngineIPjEEEEC2ERKSB_RKSE_ - $_ZN7cutlass13device_kernelIN5flash19enable_sm80_to_sm89INS1_16FlashAttnBwdSm80INS1_25CollectiveMainloopBwdSm80ILi2ELi2EN4cute5tupleIJNS5_1CILi128EEES8_NS7_ILi64EEEEEENS_6half_tEfNS_4arch4Sm80ELb0ELb0ELb1ELb1ELb0ELb0ELb0ELb0ELi2ELi4ELi4ELi4ELb0EEENS1_24CollectiveEpilogueBwdGQAISA_fSD_Li256ELb1ELb0EEENS1_19SingleTileSchedulerILb1ELb0ELb0ELi128EEEEEEEEEvNT_6ParamsE$_ZN4cute3eso3ESOILb1ELb0EJNS_6LayoutINS_5tupleIJNS3_IJNS_1CILi1EEENS4_ILi2EEEEEES6_NS4_ILi8EEEEEENS3_IJNS3_IJS5_S5_EEES6_NS4_ILi4EEEEEEEENS_10ViewEngineIPN7cutlass5ArrayINSF_6half_tELi2ELb0EEEEEEEC2ERKSD_RKSK_)
$_ZN7cutlass13device_kernelIN5flash19enable_sm80_to_sm89INS1_16FlashAttnBwdSm80INS1_25CollectiveMainloopBwdSm80ILi2ELi2EN4cute5tupleIJNS5_1CILi128EEES8_NS7_ILi64EEEEEENS_6half_tEfNS_4arch4Sm80ELb0ELb0ELb1ELb1ELb0ELb0ELb0ELb0ELi2ELi4ELi4ELi4ELb0EEENS1_24CollectiveEpilogueBwdGQAISA_fSD_Li256ELb1ELb0EEENS1_19SingleTileSchedulerILb1ELb0ELb0ELi128EEEEEEEEEvNT_6ParamsE$_ZN4cute3eso3ESOILb1ELb0EJNS_6LayoutINS_5tupleIJNS3_IJNS_1CILi1EEENS4_ILi2EEEEEES6_NS4_ILi8EEEEEENS3_IJNS3_IJS5_S5_EEES6_NS4_ILi4EEEEEEEENS_10ViewEngineIPN7cutlass5ArrayINSF_6half_tELi2ELb0EEEEEEEC2ERKSD_RKSK_:
        /* <DEDUP_REMOVED lines=8> */
        .type           $_ZN7cutlass13device_kernelIN5flash19enable_sm80_to_sm89INS1_16FlashAttnBwdSm80INS1_25CollectiveMainloopBwdSm80ILi2ELi2EN4cute5tupleIJNS5_1CILi128EEES8_NS7_ILi64EEEEEENS_6half_tEfNS_4arch4Sm80ELb0ELb0ELb1ELb1ELb0ELb0ELb0ELb0ELi2ELi4ELi4ELi4ELb0EEENS1_24CollectiveEpilogueBwdGQAISA_fSD_Li256ELb1ELb0EEENS1_19SingleTileSchedulerILb1ELb0ELb0ELi128EEEEEEEEEvNT_6ParamsE$_ZN4cute3eso3ESOILb1ELb0EJNS_6LayoutINS_5tupleIJNS3_IJNS_1CILi1EEENS4_ILi2EEES6_EEEEEENS3_IJNS3_IJS5_S5_S6_EEEEEEEENS_10ViewEngineIPjEEEEC2ERKSB_RKSE_,@function
        .size           $_ZN7cutlass13device_kernelIN5flash19enable_sm80_to_sm89INS1_16FlashAttnBwdSm80INS1_25CollectiveMainloopBwdSm80ILi2ELi2EN4cute5tupleIJNS5_1CILi128EEES8_NS7_ILi64EEEEEENS_6half_tEfNS_4arch4Sm80ELb0ELb0ELb1ELb1ELb0ELb0ELb0ELb0ELi2ELi4ELi4ELi4ELb0EEENS1_24CollectiveEpilogueBwdGQAISA_fSD_Li256ELb1ELb0EEENS1_19SingleTileSchedulerILb1ELb0ELb0ELi128EEEEEEEEEvNT_6ParamsE$_ZN4cute3eso3ESOILb1ELb0EJNS_6LayoutINS_5tupleIJNS3_IJNS_1CILi1EEENS4_ILi2EEES6_EEEEEENS3_IJNS3_IJS5_S5_S6_EEEEEEEENS_10ViewEngineIPjEEEEC2ERKSB_RKSE_,($_ZN7cutlass13device_kernelIN5flash19enable_sm80_to_sm89INS1_16FlashAttnBwdSm80INS1_25CollectiveMainloopBwdSm80ILi2ELi2EN4cute5tupleIJNS5_1CILi128EEES8_NS7_ILi64EEEEEENS_6half_tEfNS_4arch4Sm80ELb0ELb0ELb1ELb1ELb0ELb0ELb0ELb0ELi2ELi4ELi4ELi4ELb0EEENS1_24CollectiveEpilogueBwdGQAISA_fSD_Li256ELb1ELb0EEENS1_19SingleTileSchedulerILb1ELb0ELb0ELi128EEEEEEEEEvNT_6ParamsE$_ZN4cute3eso3ESOILb1ELb0EJNS_6LayoutINS_5tupleIJNS3_IJNS_1CILi1EEES5_EEEEEENS3_IJNS3_IJS5_NS4_ILi0EEEEEEEEEEENS_10ViewEngineINS_8smem_ptrIPN7cutlass9uint128_tEEEEEEEC2ERKSB_RKSI_ - $_ZN7cutlass13device_kernelIN5flash19enable_sm80_to_sm89INS1_16FlashAttnBwdSm80INS1_25CollectiveMainloopBwdSm80ILi2ELi2EN4cute5tupleIJNS5_1CILi128EEES8_NS7_ILi64EEEEEENS_6half_tEfNS_4arch4Sm80ELb0ELb0ELb1ELb1ELb0ELb0ELb0ELb0ELi2ELi4ELi4ELi4ELb0EEENS1_24CollectiveEpilogueBwdGQAISA_fSD_Li256ELb1ELb0EEENS1_19SingleTileSchedulerILb1ELb0ELb0ELi128EEEEEEEEEvNT_6ParamsE$_ZN4cute3eso3ESOILb1ELb0EJNS_6LayoutINS_5tupleIJNS3_IJNS_1CILi1EEENS4_ILi2EEES6_EEEEEENS3_IJNS3_IJS5_S5_S6_EEEEEEEENS_10ViewEngineIPjEEEEC2ERKSB_RKSE_)
$_ZN7cutlass13device_kernelIN5flash19enable_sm80_to_sm89INS1_16FlashAttnBwdSm80INS1_25CollectiveMainloopBwdSm80ILi2ELi2EN4cute5tupleIJNS5_1CILi128EEES8_NS7_ILi64EEEEEENS_6half_tEfNS_4arch4Sm80ELb0ELb0ELb1ELb1ELb0ELb0ELb0ELb0ELi2ELi4ELi4ELi4ELb0EEENS1_24CollectiveEpilogueBwdGQAISA_fSD_Li256ELb1ELb0EEENS1_19SingleTileSchedulerILb1ELb0ELb0ELi128EEEEEEEEEvNT_6ParamsE$_ZN4cute3eso3ESOILb1ELb0EJNS_6LayoutINS_5tupleIJNS3_IJNS_1CILi1EEENS4_ILi2EEES6_EEEEEENS3_IJNS3_IJS5_S5_S6_EEEEEEEENS_10ViewEngineIPjEEEEC2ERKSB_RKSE_:
[----:B------:R-:W-:-:S05]  /*7b70*/  IADD3 R2, R58, -c[0x0][0x20], RZ ;  /* 0x800008003a027a10 */ /* 0x000fca0007ffe0ff */
[----:B------:R1:W-:Y:S02]  /*7b80*/  STL.64 [R2], R4 ;  /* 0x0000000402007387 */ /* 0x0003e40000100a00 */
[----:B-1----:R-:W-:Y:S01]  /*7b90*/  IMAD.MOV.U32 R2, RZ, RZ, R3 ;  /* 0x000000ffff027224 */ /* 0x002fe200078e0003 */
[----:B------:R-:W-:-:S04]  /*7ba0*/  MOV R3, 0x0 ;  /* 0x0000000000037802 */ /* 0x000fc80000000f00 */
[----:B------:R-:W-:Y:S05]  /*7bb0*/  RET.REL.NODEC R2 `(_ZN7cutlass13device_kernelIN5flash19enable_sm80_to_sm89INS1_16FlashAttnBwdSm80INS1_25CollectiveMainloopBwdSm80ILi2ELi2EN4cute5tupleIJNS5_1CILi128EEES8_NS7_ILi64EEEEEENS_6half_tEfNS_4arch4Sm80ELb0ELb0ELb1ELb1ELb0ELb0ELb0ELb0ELi2ELi4ELi4ELi4ELb0EEENS1_24CollectiveEpilogueBwdGQAISA_fSD_Li256ELb1ELb0EEENS1_19SingleTileSchedulerILb1ELb0ELb0ELi128EEEEEEEEEvNT_6ParamsE) ;  /* 0xffff844002007950 */ /* 0x000fea0003c3ffff */
        .type           $_ZN7cutlass13device_kernelIN5flash19enable_sm80_to_sm89INS1_16FlashAttnBwdSm80INS1_25CollectiveMainloopBwdSm80ILi2ELi2EN4cute5tupleIJNS5_1CILi128EEES8_NS7_ILi64EEEEEENS_6half_tEfNS_4arch4Sm80ELb0ELb0ELb1ELb1ELb0ELb0ELb0ELb0ELi2ELi4ELi4ELi4ELb0EEENS1_24CollectiveEpilogueBwdGQAISA_fSD_Li256ELb1ELb0EEENS1_19SingleTileSchedulerILb1ELb0ELb0ELi128EEEEEEEEEvNT_6ParamsE$_ZN4cute3eso3ESOILb1ELb0EJNS_6LayoutINS_5tupleIJNS3_IJNS_1CILi1EEES5_EEEEEENS3_IJNS3_IJS5_NS4_ILi0EEEEEEEEEEENS_10ViewEngineINS_8smem_ptrIPN7cutlass9uint128_tEEEEEEEC2ERKSB_RKSI_,@function
        .size           $_ZN7cutlass13device_kernelIN5flash19enable_sm80_to_sm89INS1_16FlashAttnBwdSm80INS1_25CollectiveMainloopBwdSm80ILi2ELi2EN4cute5tupleIJNS5_1CILi128EEES8_NS7_ILi64EEEEEENS_6half_tEfNS_4arch4Sm80ELb0ELb0ELb1ELb1ELb0ELb0ELb0ELb0ELi2ELi4ELi4ELi4ELb0EEENS1_24CollectiveEpilogueBwdGQAISA_fSD_Li256ELb1ELb0EEENS1_19SingleTileSchedulerILb1ELb0ELb0ELi128EEEEEEEEEvNT_6ParamsE$_ZN4cute3eso3ESOILb1ELb0EJNS_6LayoutINS_5tupleIJNS3_IJNS_1CILi1EEES5_EEEEEENS3_IJNS3_IJS5_NS4_ILi0EEEEEEEEEEENS_10ViewEngineINS_8smem_ptrIPN7cutlass9uint128_tEEEEEEEC2ERKSB_RKSI_,($_ZN7cutlass13device_kernelIN5flash19enable_sm80_to_sm89INS1_16FlashAttnBwdSm80INS1_25CollectiveMainloopBwdSm80ILi2ELi2EN4cute5tupleIJNS5_1CILi128EEES8_NS7_ILi64EEEEEENS_6half_tEfNS_4arch4Sm80ELb0ELb0ELb1ELb1ELb0ELb0ELb0ELb0ELi2ELi4ELi4ELi4ELb0EEENS1_24CollectiveEpilogueBwdGQAISA_fSD_Li256ELb1ELb0EEENS1_19SingleTileSchedulerILb1ELb0ELb0ELi128EEEEEEEEEvNT_6ParamsE$_ZN4cute3eso3ESOILb1ELb0EJNS_6LayoutINS_5tupleIJNS3_IJNS_1CILi2EEES5_EEEEEENS3_IJNS3_IJNS4_ILi1EEES5_EEEEEEEENS_10ViewEngineIPKfEEEEC2ERKSB_RKSF_ - $_ZN7cutlass13device_kernelIN5flash19enable_sm80_to_sm89INS1_16FlashAttnBwdSm80INS1_25CollectiveMainloopBwdSm80ILi2ELi2EN4cute5tupleIJNS5_1CILi128EEES8_NS7_ILi64EEEEEENS_6half_tEfNS_4arch4Sm80ELb0ELb0ELb1ELb1ELb0ELb0ELb0ELb0ELi2ELi4ELi4ELi4ELb0EEENS1_24CollectiveEpilogueBwdGQAISA_fSD_Li256ELb1ELb0EEENS1_19SingleTileSchedulerILb1ELb0ELb0ELi128EEEEEEEEEvNT_6ParamsE$_ZN4cute3eso3ESOILb1ELb0EJNS_6LayoutINS_5tupleIJNS3_IJNS_1CILi1EEES5_EEEEEENS3_IJNS3_IJS5_NS4_ILi0EEEEEEEEEEENS_10ViewEngineINS_8smem_ptrIPN7cutlass9uint128_tEEEEEEEC2ERKSB_RKSI_)
$_ZN7cutlass13device_kernelIN5flash19enable_sm80_to_sm89INS1_16FlashAttnBwdSm80INS1_25CollectiveMainloopBwdSm80ILi2ELi2EN4cute5tupleIJNS5_1CILi128EEES8_NS7_ILi64EEEEEENS_6half_tEfNS_4arch4Sm80ELb0ELb0ELb1ELb1ELb0ELb0ELb0ELb0ELi2ELi4ELi4ELi4ELb0EEENS1_24CollectiveEpilogueBwdGQAISA_fSD_Li256ELb1ELb0EEENS1_19SingleTileSchedulerILb1ELb0ELb0ELi128EEEEEEEEEvNT_6ParamsE$_ZN4cute3eso3ESOILb1ELb0EJNS_6LayoutINS_5tupleIJNS3_IJNS_1CILi1EEES5_EEEEEENS3_IJNS3_IJS5_NS4_ILi0EEEEEEEEEEENS_10ViewEngineINS_8smem_ptrIPN7cutlass9uint128_tEEEEEEEC2ERKSB_RKSI_:
[----:B------:R-:W-:-:S05]  /*7bc0*/  IADD3 R38, R78, -c[0x0][0x20], RZ ;  /* 0x800008004e267a10 */ /* 0x000fca0007ffe0ff */
[----:B------:R1:W-:Y:S02]  /*7bd0*/  STL.64 [R38], R2 ;  /* 0x0000000226007387 */ /* 0x0003e40000100a00 */
[----:B-1----:R-:W-:Y:S01]  /*7be0*/  IMAD.MOV.U32 R2, RZ, RZ, R39 ;  /* 0x000000ffff027224 */ /* 0x002fe200078e0027 */
[----:B------:R-:W-:-:S04]  /*7bf0*/  MOV R3, 0x0 ;  /* 0x0000000000037802 */ /* 0x000fc80000000f00 */
[----:B------:R-:W-:Y:S05]  /*7c00*/  RET.REL.NODEC R2 `(_ZN7cutlass13device_kernelIN5flash19enable_sm80_to_sm89INS1_16FlashAttnBwdSm80INS1_25CollectiveMainloopBwdSm80ILi2ELi2EN4cute5tupleIJNS5_1CILi128EEES8_NS7_ILi64EEEEEENS_6half_tEfNS_4arch4Sm80ELb0ELb0ELb1ELb1ELb0ELb0ELb0ELb0ELi2ELi4ELi4ELi4ELb0EEENS1_24CollectiveEpilogueBwdGQAISA_fSD_Li256ELb1ELb0EEENS1_19SingleTileSchedulerILb1ELb0ELb0ELi128EEEEEEEEEvNT_6ParamsE) ;  /* 0xffff83f002007950 */ /* 0x000fea0003c3ffff */
        .type           $_ZN7cutlass13device_kernelIN5flash19enable_sm80_to_sm89INS1_16FlashAttnBwdSm80INS1_25CollectiveMainloopBwdSm80ILi2ELi2EN4cute5tupleIJNS5_1CILi128EEES8_NS7_ILi64EEEEEENS_6half_tEfNS_4arch4Sm80ELb0ELb0ELb1ELb1ELb0ELb0ELb0ELb0ELi2ELi4ELi4ELi4ELb0EEENS1_24CollectiveEpilogueBwdGQAISA_fSD_Li256ELb1ELb0EEENS1_19SingleTileSchedulerILb1ELb0ELb0ELi128EEEEEEEEEvNT_6ParamsE$_ZN4cute3eso3ESOILb1ELb0EJNS_6LayoutINS_5tupleIJNS3_IJNS_1CILi2EEES5_EEEEEENS3_IJNS3_IJNS4_ILi1EEES5_EEEEEEEENS_10ViewEngineIPKfEEEEC2ERKSB_RKSF_,@function
        .size           $_ZN7cutlass13device_kernelIN5flash19enable_sm80_to_sm89INS1_16FlashAttnBwdSm80INS1_25CollectiveMainloopBwdSm80ILi2ELi2EN4cute5tupleIJNS5_1CILi128EEES8_NS7_ILi64EEEEEENS_6half_tEfNS_4arch4Sm80ELb0ELb0ELb1ELb1ELb0ELb0ELb0ELb0ELi2ELi4ELi4ELi4ELb0EEENS1_24CollectiveEpilogueBwdGQAISA_fSD_Li256ELb1ELb0EEENS1_19SingleTileSchedulerILb1ELb0ELb0ELi128EEEEEEEEEvNT_6ParamsE$_ZN4cute3eso3ESOILb1ELb0EJNS_6LayoutINS_5tupleIJNS3_IJNS_1CILi2EEES5_EEEEEENS3_IJNS3_IJNS4_ILi1EEES5_EEEEEEEENS_10ViewEngineIPKfEEEEC2ERKSB_RKSF_,($_ZN7cutlass13device_kernelIN5flash19enable_sm80_to_sm89INS1_16FlashAttnBwdSm80INS1_25CollectiveMainloopBwdSm80ILi2ELi2EN4cute5tupleIJNS5_1CILi128EEES8_NS7_ILi64EEEEEENS_6half_tEfNS_4arch4Sm80ELb0ELb0ELb1ELb1ELb0ELb0ELb0ELb0ELi2ELi4ELi4ELi4ELb0EEENS1_24CollectiveEpilogueBwdGQAISA_fSD_Li256ELb1ELb0EEENS1_19SingleTileSchedulerILb1ELb0ELb0ELi128EEEEEEEEEvNT_6ParamsE$_ZN4cute3eso3ESOILb1ELb0EJNS_6LayoutINS_5tupleIJNS3_IJNS_1CILi2EEES5_EEEEEENS3_IJNS3_IJNS4_ILi1EEES5_EEEEEEEENS_10ViewEngineIPN7cutlass6half_tEEEEEC2ERKSB_RKSG_ - $_ZN7cutlass13device_kernelIN5flash19enable_sm80_to_sm89INS1_16FlashAttnBwdSm80INS1_25CollectiveMainloopBwdSm80ILi2ELi2EN4cute5tupleIJNS5_1CILi128EEES8_NS7_ILi64EEEEEENS_6half_tEfNS_4arch4Sm80ELb0ELb0ELb1ELb1ELb0ELb0ELb0ELb0ELi2ELi4ELi4ELi4ELb0EEENS1_24CollectiveEpilogueBwdGQAISA_fSD_Li256ELb1ELb0EEENS1_19SingleTileSchedulerILb1ELb0ELb0ELi128EEEEEEEEEvNT_6ParamsE$_ZN4cute3eso3ESOILb1ELb0EJNS_6LayoutINS_5tupleIJNS3_IJNS_1CILi2EEES5_EEEEEENS3_IJNS3_IJNS4_ILi1EEES5_EEEEEEEENS_10ViewEngineIPKfEEEEC2ERKSB_RKSF_)
$_ZN7cutlass13device_kernelIN5flash19enable_sm80_to_sm89INS1_16FlashAttnBwdSm80INS1_25CollectiveMainloopBwdSm80ILi2ELi2EN4cute5tupleIJNS5_1CILi128EEES8_NS7_ILi64EEEEEENS_6half_tEfNS_4arch4Sm80ELb0ELb0ELb1ELb1ELb0ELb0ELb0ELb0ELi2ELi4ELi4ELi4ELb0EEENS1_24CollectiveEpilogueBwdGQAISA_fSD_Li256ELb1ELb0EEENS1_19SingleTileSchedulerILb1ELb0ELb0ELi128EEEEEEEEEvNT_6ParamsE$_ZN4cute3eso3ESOILb1ELb0EJNS_6LayoutINS_5tupleIJNS3_IJNS_1CILi2EEES5_EEEEEENS3_IJNS3_IJNS4_ILi1EEES5_EEEEEEEENS_10ViewEngineIPKfEEEEC2ERKSB_RKSF_:
        /* <DEDUP_REMOVED lines=8> */
        .type           $_ZN7cutlass13device_kernelIN5flash19enable_sm80_to_sm89INS1_16FlashAttnBwdSm80INS1_25CollectiveMainloopBwdSm80ILi2ELi2EN4cute5tupleIJNS5_1CILi128EEES8_NS7_ILi64EEEEEENS_6half_tEfNS_4arch4Sm80ELb0ELb0ELb1ELb1ELb0ELb0ELb0ELb0ELi2ELi4ELi4ELi4ELb0EEENS1_24CollectiveEpilogueBwdGQAISA_fSD_Li256ELb1ELb0EEENS1_19SingleTileSchedulerILb1ELb0ELb0ELi128EEEEEEEEEvNT_6ParamsE$_ZN4cute3eso3ESOILb1ELb0EJNS_6LayoutINS_5tupleIJNS3_IJNS_1CILi2EEES5_EEEEEENS3_IJNS3_IJNS4_ILi1EEES5_EEEEEEEENS_10ViewEngineIPN7cutlass6half_tEEEEEC2ERKSB_RKSG_,@function
        .size           $_ZN7cutlass13device_kernelIN5flash19enable_sm80_to_sm89INS1_16FlashAttnBwdSm80INS1_25CollectiveMainloopBwdSm80ILi2ELi2EN4cute5tupleIJNS5_1CILi128EEES8_NS7_ILi64EEEEEENS_6half_tEfNS_4arch4Sm80ELb0ELb0ELb1ELb1ELb0ELb0ELb0ELb0ELi2ELi4ELi4ELi4ELb0EEENS1_24CollectiveEpilogueBwdGQAISA_fSD_Li256ELb1ELb0EEENS1_19SingleTileSchedulerILb1ELb0ELb0ELi128EEEEEEEEEvNT_6ParamsE$_ZN4cute3eso3ESOILb1ELb0EJNS_6LayoutINS_5tupleIJNS3_IJNS_1CILi2EEES5_EEEEEENS3_IJNS3_IJNS4_ILi1EEES5_EEEEEEEENS_10ViewEngineIPN7cutlass6half_tEEEEEC2ERKSB_RKSG_,($_ZN7cutlass13device_kernelIN5flash19enable_sm80_to_sm89INS1_16FlashAttnBwdSm80INS1_25CollectiveMainloopBwdSm80ILi2ELi2EN4cute5tupleIJNS5_1CILi128EEES8_NS7_ILi64EEEEEENS_6half_tEfNS_4arch4Sm80ELb0ELb0ELb1ELb1ELb0ELb0ELb0ELb0ELi2ELi4ELi4ELi4ELb0EEENS1_24CollectiveEpilogueBwdGQAISA_fSD_Li256ELb1ELb0EEENS1_19SingleTileSchedulerILb1ELb0ELb0ELi128EEEEEEEEEvNT_6ParamsE$_ZN4cute3eso3ESOILb1ELb0EJNS_6LayoutINS_5tupleIJNS3_IJNS_1CILi2EEES5_EEEEEENS3_IJNS3_IJNS4_ILi1EEES5_EEEEEEEENS_10ViewEngineIPfEEEEC2ERKSB_RKSE_ - $_ZN7cutlass13device_kernelIN5flash19enable_sm80_to_sm89INS1_16FlashAttnBwdSm80INS1_25CollectiveMainloopBwdSm80ILi2ELi2EN4cute5tupleIJNS5_1CILi128EEES8_NS7_ILi64EEEEEENS_6half_tEfNS_4arch4Sm80ELb0ELb0ELb1ELb1ELb0ELb0ELb0ELb0ELi2ELi4ELi4ELi4ELb0EEENS1_24CollectiveEpilogueBwdGQAISA_fSD_Li256ELb1ELb0EEENS1_19SingleTileSchedulerILb1ELb0ELb0ELi128EEEEEEEEEvNT_6ParamsE$_ZN4cute3eso3ESOILb1ELb0EJNS_6LayoutINS_5tupleIJNS3_IJNS_1CILi2EEES5_EEEEEENS3_IJNS3_IJNS4_ILi1EEES5_EEEEEEEENS_10ViewEngineIPN7cutlass6half_tEEEEEC2ERKSB_RKSG_)
$_ZN7cutlass13device_kernelIN5flash19enable_sm80_to_sm89INS1_16FlashAttnBwdSm80INS1_25CollectiveMainloopBwdSm80ILi2ELi2EN4cute5tupleIJNS5_1CILi128EEES8_NS7_ILi64EEEEEENS_6half_tEfNS_4arch4Sm80ELb0ELb0ELb1ELb1ELb0ELb0ELb0ELb0ELi2ELi4ELi4ELi4ELb0EEENS1_24CollectiveEpilogueBwdGQAISA_fSD_Li256ELb1ELb0EEENS1_19SingleTileSchedulerILb1ELb0ELb0ELi128EEEEEEEEEvNT_6ParamsE$_ZN4cute3eso3ESOILb1ELb0EJNS_6LayoutINS_5tupleIJNS3_IJNS_1CILi2EEES5_EEEEEENS3_IJNS3_IJNS4_ILi1EEES5_EEEEEEEENS_10ViewEngineIPN7cutlass6half_tEEEEEC2ERKSB_RKSG_:
        /* <DEDUP_REMOVED lines=8> */
        .type           $_ZN7cutlass13device_kernelIN5flash19enable_sm80_to_sm89INS1_16FlashAttnBwdSm80INS1_25CollectiveMainloopBwdSm80ILi2ELi2EN4cute5tupleIJNS5_1CILi128EEES8_NS7_ILi64EEEEEENS_6half_tEfNS_4arch4Sm80ELb0ELb0ELb1ELb1ELb0ELb0ELb0ELb0ELi2ELi4ELi4ELi4ELb0EEENS1_24CollectiveEpilogueBwdGQAISA_fSD_Li256ELb1ELb0EEENS1_19SingleTileSchedulerILb1ELb0ELb0ELi128EEEEEEEEEvNT_6ParamsE$_ZN4cute3eso3ESOILb1ELb0EJNS_6LayoutINS_5tupleIJNS3_IJNS_1CILi2EEES5_EEEEEENS3_IJNS3_IJNS4_ILi1EEES5_EEEEEEEENS_10ViewEngineIPfEEEEC2ERKSB_RKSE_,@function
        .size           $_ZN7cutlass13device_kernelIN5flash19enable_sm80_to_sm89INS1_16FlashAttnBwdSm80INS1_25CollectiveMainloopBwdSm80ILi2ELi2EN4cute5tupleIJNS5_1CILi128EEES8_NS7_ILi64EEEEEENS_6half_tEfNS_4arch4Sm80ELb0ELb0ELb1ELb1ELb0ELb0ELb0ELb0ELi2ELi4ELi4ELi4ELb0EEENS1_24CollectiveEpilogueBwdGQAISA_fSD_Li256ELb1ELb0EEENS1_19SingleTileSchedulerILb1ELb0ELb0ELi128EEEEEEEEEvNT_6ParamsE$_ZN4cute3eso3ESOILb1ELb0EJNS_6LayoutINS_5tupleIJNS3_IJNS_1CILi2EEES5_EEEEEENS3_IJNS3_IJNS4_ILi1EEES5_EEEEEEEENS_10ViewEngineIPfEEEEC2ERKSB_RKSE_,($_ZN7cutlass13device_kernelIN5flash19enable_sm80_to_sm89INS1_16FlashAttnBwdSm80INS1_25CollectiveMainloopBwdSm80ILi2ELi2EN4cute5tupleIJNS5_1CILi128EEES8_NS7_ILi64EEEEEENS_6half_tEfNS_4arch4Sm80ELb0ELb0ELb1ELb1ELb0ELb0ELb0ELb0ELi2ELi4ELi4ELi4ELb0EEENS1_24CollectiveEpilogueBwdGQAISA_fSD_Li256ELb1ELb0EEENS1_19SingleTileSchedulerILb1ELb0ELb0ELi128EEEEEEEEEvNT_6ParamsE$_ZN4cute3eso3ESOILb1ELb0EJNS_6LayoutINS_5tupleIJNS3_IJNS_1CILi2EEES5_EEEEEENS3_IJNS3_IJNS4_ILi1EEES5_EEEEEEEEiEEC2ERKSB_RKi - $_ZN7cutlass13device_kernelIN5flash19enable_sm80_to_sm89INS1_16FlashAttnBwdSm80INS1_25CollectiveMainloopBwdSm80ILi2ELi2EN4cute5tupleIJNS5_1CILi128EEES8_NS7_ILi64EEEEEENS_6half_tEfNS_4arch4Sm80ELb0ELb0ELb1ELb1ELb0ELb0ELb0ELb0ELi2ELi4ELi4ELi4ELb0EEENS1_24CollectiveEpilogueBwdGQAISA_fSD_Li256ELb1ELb0EEENS1_19SingleTileSchedulerILb1ELb0ELb0ELi128EEEEEEEEEvNT_6ParamsE$_ZN4cute3eso3ESOILb1ELb0EJNS_6LayoutINS_5tupleIJNS3_IJNS_1CILi2EEES5_EEEEEENS3_IJNS3_IJNS4_ILi1EEES5_EEEEEEEENS_10ViewEngineIPfEEEEC2ERKSB_RKSE_)
$_ZN7cutlass13device_kernelIN5flash19enable_sm80_to_sm89INS1_16FlashAttnBwdSm80INS1_25CollectiveMainloopBwdSm80ILi2ELi2EN4cute5tupleIJNS5_1CILi128EEES8_NS7_ILi64EEEEEENS_6half_tEfNS_4arch4Sm80ELb0ELb0ELb1ELb1ELb0ELb0ELb0ELb0ELi2ELi4ELi4ELi4ELb0EEENS1_24CollectiveEpilogueBwdGQAISA_fSD_Li256ELb1ELb0EEENS1_19SingleTileSchedulerILb1ELb0ELb0ELi128EEEEEEEEEvNT_6ParamsE$_ZN4cute3eso3ESOILb1ELb0EJNS_6LayoutINS_5tupleIJNS3_IJNS_1CILi2EEES5_EEEEEENS3_IJNS3_IJNS4_ILi1EEES5_EEEEEEEENS_10ViewEngineIPfEEEEC2ERKSB_RKSE_:
        /* <DEDUP_REMOVED lines=8> */
        .type           $_ZN7cutlass13device_kernelIN5flash19enable_sm80_to_sm89INS1_16FlashAttnBwdSm80INS1_25CollectiveMainloopBwdSm80ILi2ELi2EN4cute5tupleIJNS5_1CILi128EEES8_NS7_ILi64EEEEEENS_6half_tEfNS_4arch4Sm80ELb0ELb0ELb1ELb1ELb0ELb0ELb0ELb0ELi2ELi4ELi4ELi4ELb0EEENS1_24CollectiveEpilogueBwdGQAISA_fSD_Li256ELb1ELb0EEENS1_19SingleTileSchedulerILb1ELb0ELb0ELi128EEEEEEEEEvNT_6ParamsE$_ZN4cute3eso3ESOILb1ELb0EJNS_6LayoutINS_5tupleIJNS3_IJNS_1CILi2EEES5_EEEEEENS3_IJNS3_IJNS4_ILi1EEES5_EEEEEEEEiEEC2ERKSB_RKi,@function
        .size           $_ZN7cutlass13device_kernelIN5flash19enable_sm80_to_sm89INS1_16FlashAttnBwdSm80INS1_25CollectiveMainloopBwdSm80ILi2ELi2EN4cute5tupleIJNS5_1CILi128EEES8_NS7_ILi64EEEEEENS_6half_tEfNS_4arch4Sm80ELb0ELb0ELb1ELb1ELb0ELb0ELb0ELb0ELi2ELi4ELi4ELi4ELb0EEENS1_24CollectiveEpilogueBwdGQAISA_fSD_Li256ELb1ELb0EEENS1_19SingleTileSchedulerILb1ELb0ELb0ELi128EEEEEEEEEvNT_6ParamsE$_ZN4cute3eso3ESOILb1ELb0EJNS_6LayoutINS_5tupleIJNS3_IJNS_1CILi2EEES5_EEEEEENS3_IJNS3_IJNS4_ILi1EEES5_EEEEEEEEiEEC2ERKSB_RKi,($_ZN7cutlass13device_kernelIN5flash19enable_sm80_to_sm89INS1_16FlashAttnBwdSm80INS1_25CollectiveMainloopBwdSm80ILi2ELi2EN4cute5tupleIJNS5_1CILi128EEES8_NS7_ILi64EEEEEENS_6half_tEfNS_4arch4Sm80ELb0ELb0ELb1ELb1ELb0ELb0ELb0ELb0ELi2ELi4ELi4ELi4ELb0EEENS1_24CollectiveEpilogueBwdGQAISA_fSD_Li256ELb1ELb0EEENS1_19SingleTileSchedulerILb1ELb0ELb0ELi128EEEEEEEEEvNT_6ParamsE$_ZN4cute3eso3ESOILb1ELb0EJNS_6LayoutINS_5tupleIJNS3_IJNS_1CILi2EEES5_EEEEEENS3_IJNS3_IJNS4_ILi8EEENS4_ILi64EEEEEEEEEEENS_10ViewEngineINS_8smem_ptrIPfEEEEEEC2ERKSC_RKSH_ - $_ZN7cutlass13device_kernelIN5flash19enable_sm80_to_sm89INS1_16FlashAttnBwdSm80INS1_25CollectiveMainloopBwdSm80ILi2ELi2EN4cute5tupleIJNS5_1CILi128EEES8_NS7_ILi64EEEEEENS_6half_tEfNS_4arch4Sm80ELb0ELb0ELb1ELb1ELb0ELb0ELb0ELb0ELi2ELi4ELi4ELi4ELb0EEENS1_24CollectiveEpilogueBwdGQAISA_fSD_Li256ELb1ELb0EEENS1_19SingleTileSchedulerILb1ELb0ELb0ELi128EEEEEEEEEvNT_6ParamsE$_ZN4cute3eso3ESOILb1ELb0EJNS_6LayoutINS_5tupleIJNS3_IJNS_1CILi2EEES5_EEEEEENS3_IJNS3_IJNS4_ILi1EEES5_EEEEEEEEiEEC2ERKSB_RKi)
$_ZN7cutlass13device_kernelIN5flash19enable_sm80_to_sm89INS1_16FlashAttnBwdSm80INS1_25CollectiveMainloopBwdSm80ILi2ELi2EN4cute5tupleIJNS5_1CILi128EEES8_NS7_ILi64EEEEEENS_6half_tEfNS_4arch4Sm80ELb0ELb0ELb1ELb1ELb0ELb0ELb0ELb0ELi2ELi4ELi4ELi4ELb0EEENS1_24CollectiveEpilogueBwdGQAISA_fSD_Li256ELb1ELb0EEENS1_19SingleTileSchedulerILb1ELb0ELb0ELi128EEEEEEEEEvNT_6ParamsE$_ZN4cute3eso3ESOILb1ELb0EJNS_6LayoutINS_5tupleIJNS3_IJNS_1CILi2EEES5_EEEEEENS3_IJNS3_IJNS4_ILi1EEES5_EEEEEEEEiEEC2ERKSB_RKi:
[----:B------:R-:W-:-:S05]  /*7d90*/  IADD3 R2, R58, -c[0x0][0x20], RZ ;  /* 0x800008003a027a10 */ /* 0x000fca0007ffe0ff */
[----:B------:R1:W-:Y:S02]  /*7da0*/  STL [R2], R6 ;  /* 0x0000000602007387 */ /* 0x0003e40000100800 */
[----:B-1----:R-:W-:Y:S01]  /*7db0*/  IMAD.MOV.U32 R2, RZ, RZ, R3 ;  /* 0x000000ffff027224 */ /* 0x002fe200078e0003 */
[----:B------:R-:W-:-:S04]  /*7dc0*/  MOV R3, 0x0 ;  /* 0x0000000000037802 */ /* 0x000fc80000000f00 */
[----:B------:R-:W-:Y:S05]  /*7dd0*/  RET.REL.NODEC R2 `(_ZN7cutlass13device_kernelIN5flash19enable_sm80_to_sm89INS1_16FlashAttnBwdSm80INS1_25CollectiveMainloopBwdSm80ILi2ELi2EN4cute5tupleIJNS5_1CILi128EEES8_NS7_ILi64EEEEEENS_6half_tEfNS_4arch4Sm80ELb0ELb0ELb1ELb1ELb0ELb0ELb0ELb0ELi2ELi4ELi4ELi4ELb0EEENS1_24CollectiveEpilogueBwdGQAISA_fSD_Li256ELb1ELb0EEENS1_19SingleTileSchedulerILb1ELb0ELb0ELi128EEEEEEEEEvNT_6ParamsE) ;  /* 0xffff822002007950 */ /* 0x000fea0003c3ffff */
        .type           $_ZN7cutlass13device_kernelIN5flash19enable_sm80_to_sm89INS1_16FlashAttnBwdSm80INS1_25CollectiveMainloopBwdSm80ILi2ELi2EN4cute5tupleIJNS5_1CILi128EEES8_NS7_ILi64EEEEEENS_6half_tEfNS_4arch4Sm80ELb0ELb0ELb1ELb1ELb0ELb0ELb0ELb0ELi2ELi4ELi4ELi4ELb0EEENS1_24CollectiveEpilogueBwdGQAISA_fSD_Li256ELb1ELb0EEENS1_19SingleTileSchedulerILb1ELb0ELb0ELi128EEEEEEEEEvNT_6ParamsE$_ZN4cute3eso3ESOILb1ELb0EJNS_6LayoutINS_5tupleIJNS3_IJNS_1CILi2EEES5_EEEEEENS3_IJNS3_IJNS4_ILi8EEENS4_ILi64EEEEEEEEEEENS_10ViewEngineINS_8smem_ptrIPfEEEEEEC2ERKSC_RKSH_,@function
        .size           $_ZN7cutlass13device_kernelIN5flash19enable_sm80_to_sm89INS1_16FlashAttnBwdSm80INS1_25CollectiveMainloopBwdSm80ILi2ELi2EN4cute5tupleIJNS5_1CILi128EEES8_NS7_ILi64EEEEEENS_6half_tEfNS_4arch4Sm80ELb0ELb0ELb1ELb1ELb0ELb0ELb0ELb0ELi2ELi4ELi4ELi4ELb0EEENS1_24CollectiveEpilogueBwdGQAISA_fSD_Li256ELb1ELb0EEENS1_19SingleTileSchedulerILb1ELb0ELb0ELi128EEEEEEEEEvNT_6ParamsE$_ZN4cute3eso3ESOILb1ELb0EJNS_6LayoutINS_5tupleIJNS3_IJNS_1CILi2EEES5_EEEEEENS3_IJNS3_IJNS4_ILi8EEENS4_ILi64EEEEEEEEEEENS_10ViewEngineINS_8smem_ptrIPfEEEEEEC2ERKSC_RKSH_,($_ZN7cutlass13device_kernelIN5flash19enable_sm80_to_sm89INS1_16FlashAttnBwdSm80INS1_25CollectiveMainloopBwdSm80ILi2ELi2EN4cute5tupleIJNS5_1CILi128EEES8_NS7_ILi64EEEEEENS_6half_tEfNS_4arch4Sm80ELb0ELb0ELb1ELb1ELb0ELb0ELb0ELb0ELi2ELi4ELi4ELi4ELb0EEENS1_24CollectiveEpilogueBwdGQAISA_fSD_Li256ELb1ELb0EEENS1_19SingleTileSchedulerILb1ELb0ELb0ELi128EEEEEEEEEvNT_6ParamsE$_ZN4cute3eso3ESOILb1ELb0EJNS_6LayoutINS_5tupleIJNS3_IJNS_1CILi2EEES5_EEEEEENS3_IJNS3_IJNS4_ILi8EEENS4_ILi64EEEEEEEEEEEiEEC2ERKSC_RKi - $_ZN7cutlass13device_kernelIN5flash19enable_sm80_to_sm89INS1_16FlashAttnBwdSm80INS1_25CollectiveMainloopBwdSm80ILi2ELi2EN4cute5tupleIJNS5_1CILi128EEES8_NS7_ILi64EEEEEENS_6half_tEfNS_4arch4Sm80ELb0ELb0ELb1ELb1ELb0ELb0ELb0ELb0ELi2ELi4ELi4ELi4ELb0EEENS1_24CollectiveEpilogueBwdGQAISA_fSD_Li256ELb1ELb0EEENS1_19SingleTileSchedulerILb1ELb0ELb0ELi128EEEEEEEEEvNT_6ParamsE$_ZN4cute3eso3ESOILb1ELb0EJNS_6LayoutINS_5tupleIJNS3_IJNS_1CILi2EEES5_EEEEEENS3_IJNS3_IJNS4_ILi8EEENS4_ILi64EEEEEEEEEEENS_10ViewEngineINS_8smem_ptrIPfEEEEEEC2ERKSC_RKSH_)
$_ZN7cutlass13device_kernelIN5flash19enable_sm80_to_sm89INS1_16FlashAttnBwdSm80INS1_25CollectiveMainloopBwdSm80ILi2ELi2EN4cute5tupleIJNS5_1CILi128EEES8_NS7_ILi64EEEEEENS_6half_tEfNS_4arch4Sm80ELb0ELb0ELb1ELb1ELb0ELb0ELb0ELb0ELi2ELi4ELi4ELi4ELb0EEENS1_24CollectiveEpilogueBwdGQAISA_fSD_Li256ELb1ELb0EEENS1_19SingleTileSchedulerILb1ELb0ELb0ELi128EEEEEEEEEvNT_6ParamsE$_ZN4cute3eso3ESOILb1ELb0EJNS_6LayoutINS_5tupleIJNS3_IJNS_1CILi2EEES5_EEEEEENS3_IJNS3_IJNS4_ILi8EEENS4_ILi64EEEEEEEEEEENS_10ViewEngineINS_8smem_ptrIPfEEEEEEC2ERKSC_RKSH_:
[----:B------:R-:W-:Y:S02]  /*7de0*/  IADD3 R5, R5, -c[0x0][0x20], RZ ;  /* 0x8000080005057a10 */ /* 0x000fe40007ffe0ff */
[----:B------:R-:W-:-:S03]  /*7df0*/  MOV R11, 0x0 ;  /* 0x00000000000b7802 */ /* 0x000fc60000000f00 */
[----:B------:R1:W-:Y:S01]  /*7e00*/  STL.64 [R5], R6 ;  /* 0x0000000605007387 */ /* 0x0003e20000100a00 */
[----:B------:R-:W-:Y:S05]  /*7e10*/  RET.REL.NODEC R10 `(_ZN7cutlass13device_kernelIN5flash19enable_sm80_to_sm89INS1_16FlashAttnBwdSm80INS1_25CollectiveMainloopBwdSm80ILi2ELi2EN4cute5tupleIJNS5_1CILi128EEES8_NS7_ILi64EEEEEENS_6half_tEfNS_4arch4Sm80ELb0ELb0ELb1ELb1ELb0ELb0ELb0ELb0ELi2ELi4ELi4ELi4ELb0EEENS1_24CollectiveEpilogueBwdGQAISA_fSD_Li256ELb1ELb0EEENS1_19SingleTileSchedulerILb1ELb0ELb0ELi128EEEEEEEEEvNT_6ParamsE) ;  /* 0xffff81e00a007950 */ /* 0x000fea0003c3ffff */
        .type           $_ZN7cutlass13device_kernelIN5flash19enable_sm80_to_sm89INS1_16FlashAttnBwdSm80INS1_25CollectiveMainloopBwdSm80ILi2ELi2EN4cute5tupleIJNS5_1CILi128EEES8_NS7_ILi64EEEEEENS_6half_tEfNS_4arch4Sm80ELb0ELb0ELb1ELb1ELb0ELb0ELb0ELb0ELi2ELi4ELi4ELi4ELb0EEENS1_24CollectiveEpilogueBwdGQAISA_fSD_Li256ELb1ELb0EEENS1_19SingleTileSchedulerILb1ELb0ELb0ELi128EEEEEEEEEvNT_6ParamsE$_ZN4cute3eso3ESOILb1ELb0EJNS_6LayoutINS_5tupleIJNS3_IJNS_1CILi2EEES5_EEEEEENS3_IJNS3_IJNS4_ILi8EEENS4_ILi64EEEEEEEEEEEiEEC2ERKSC_RKi,@function
        .size           $_ZN7cutlass13device_kernelIN5flash19enable_sm80_to_sm89INS1_16FlashAttnBwdSm80INS1_25CollectiveMainloopBwdSm80ILi2ELi2EN4cute5tupleIJNS5_1CILi128EEES8_NS7_ILi64EEEEEENS_6half_tEfNS_4arch4Sm80ELb0ELb0ELb1ELb1ELb0ELb0ELb0ELb0ELi2ELi4ELi4ELi4ELb0EEENS1_24CollectiveEpilogueBwdGQAISA_fSD_Li256ELb1ELb0EEENS1_19SingleTileSchedulerILb1ELb0ELb0ELi128EEEEEEEEEvNT_6ParamsE$_ZN4cute3eso3ESOILb1ELb0EJNS_6LayoutINS_5tupleIJNS3_IJNS_1CILi2EEES5_EEEEEENS3_IJNS3_IJNS4_ILi8EEENS4_ILi64EEEEEEEEEEEiEEC2ERKSC_RKi,($_ZN7cutlass13device_kernelIN5flash19enable_sm80_to_sm89INS1_16FlashAttnBwdSm80INS1_25CollectiveMainloopBwdSm80ILi2ELi2EN4cute5tupleIJNS5_1CILi128EEES8_NS7_ILi64EEEEEENS_6half_tEfNS_4arch4Sm80ELb0ELb0ELb1ELb1ELb0ELb0ELb0ELb0ELi2ELi4ELi4ELi4ELb0EEENS1_24CollectiveEpilogueBwdGQAISA_fSD_Li256ELb1ELb0EEENS1_19SingleTileSchedulerILb1ELb0ELb0ELi128EEEEEEEEEvNT_6ParamsE$_ZN4cute3eso3ESOILb1ELb0EJNS_6LayoutINS_5tupleIJNS3_IJNS_1CILi2EEES5_EEENS3_IJS5_NS4_ILi8EEEEEEEEENS3_IJNS3_IJS5_NS4_ILi4EEEEEENS3_IJNS4_ILi1EEES7_EEEEEEEENS_10ViewEngineIPfEEEEC2ERKSF_RKSI_ - $_ZN7cutlass13device_kernelIN5flash19enable_sm80_to_sm89INS1_16FlashAttnBwdSm80INS1_25CollectiveMainloopBwdSm80ILi2ELi2EN4cute5tupleIJNS5_1CILi128EEES8_NS7_ILi64EEEEEENS_6half_tEfNS_4arch4Sm80ELb0ELb0ELb1ELb1ELb0ELb0ELb0ELb0ELi2ELi4ELi4ELi4ELb0EEENS1_24CollectiveEpilogueBwdGQAISA_fSD_Li256ELb1ELb0EEENS1_19SingleTileSchedulerILb1ELb0ELb0ELi128EEEEEEEEEvNT_6ParamsE$_ZN4cute3eso3ESOILb1ELb0EJNS_6LayoutINS_5tupleIJNS3_IJNS_1CILi2EEES5_EEEEEENS3_IJNS3_IJNS4_ILi8EEENS4_ILi64EEEEEEEEEEEiEEC2ERKSC_RKi)
$_ZN7cutlass13device_kernelIN5flash19enable_sm80_to_sm89INS1_16FlashAttnBwdSm80INS1_25CollectiveMainloopBwdSm80ILi2ELi2EN4cute5tupleIJNS5_1CILi128EEES8_NS7_ILi64EEEEEENS_6half_tEfNS_4arch4Sm80ELb0ELb0ELb1ELb1ELb0ELb0ELb0ELb0ELi2ELi4ELi4ELi4ELb0EEENS1_24CollectiveEpilogueBwdGQAISA_fSD_Li256ELb1ELb0EEENS1_19SingleTileSchedulerILb1ELb0ELb0ELi128EEEEEEEEEvNT_6ParamsE$_ZN4cute3eso3ESOILb1ELb0EJNS_6LayoutINS_5tupleIJNS3_IJNS_1CILi2EEES5_EEEEEENS3_IJNS3_IJNS4_ILi8EEENS4_ILi64EEEEEEEEEEEiEEC2ERKSC_RKi:
[----:B------:R-:W-:-:S05]  /*7e20*/  IADD3 R5, R5, -c[0x0][0x20], RZ ;  /* 0x8000080005057a10 */ /* 0x000fca0007ffe0ff */
[----:B------:R1:W-:Y:S02]  /*7e30*/  STL [R5], R7 ;  /* 0x0000000705007387 */ /* 0x0003e40000100800 */
[----:B-1----:R-:W-:-:S04]  /*7e40*/  MOV R7, 0x0 ;  /* 0x0000000000077802 */ /* 0x002fc80000000f00 */
[----:B------:R-:W-:Y:S05]  /*7e50*/  RET.REL.NODEC R6 `(_ZN7cutlass13device_kernelIN5flash19enable_sm80_to_sm89INS1_16FlashAttnBwdSm80INS1_25CollectiveMainloopBwdSm80ILi2ELi2EN4cute5tupleIJNS5_1CILi128EEES8_NS7_ILi64EEEEEENS_6half_tEfNS_4arch4Sm80ELb0ELb0ELb1ELb1ELb0ELb0ELb0ELb0ELi2ELi4ELi4ELi4ELb0EEENS1_24CollectiveEpilogueBwdGQAISA_fSD_Li256ELb1ELb0EEENS1_19SingleTileSchedulerILb1ELb0ELb0ELi128EEEEEEEEEvNT_6ParamsE) ;  /* 0xffff81a006007950 */ /* 0x000fea0003c3ffff */
        .type           $_ZN7cutlass13device_kernelIN5flash19enable_sm80_to_sm89INS1_16FlashAttnBwdSm80INS1_25CollectiveMainloopBwdSm80ILi2ELi2EN4cute5tupleIJNS5_1CILi128EEES8_NS7_ILi64EEEEEENS_6half_tEfNS_4arch4Sm80ELb0ELb0ELb1ELb1ELb0ELb0ELb0ELb0ELi2ELi4ELi4ELi4ELb0EEENS1_24CollectiveEpilogueBwdGQAISA_fSD_Li256ELb1ELb0EEENS1_19SingleTileSchedulerILb1ELb0ELb0ELi128EEEEEEEEEvNT_6ParamsE$_ZN4cute3eso3ESOILb1ELb0EJNS_6LayoutINS_5tupleIJNS3_IJNS_1CILi2EEES5_EEENS3_IJS5_NS4_ILi8EEEEEEEEENS3_IJNS3_IJS5_NS4_ILi4EEEEEENS3_IJNS4_ILi1EEES7_EEEEEEEENS_10ViewEngineIPfEEEEC2ERKSF_RKSI_,@function
        .size           $_ZN7cutlass13device_kernelIN5flash19enable_sm80_to_sm89INS1_16FlashAttnBwdSm80INS1_25CollectiveMainloopBwdSm80ILi2ELi2EN4cute5tupleIJNS5_1CILi128EEES8_NS7_ILi64EEEEEENS_6half_tEfNS_4arch4Sm80ELb0ELb0ELb1ELb1ELb0ELb0ELb0ELb0ELi2ELi4ELi4ELi4ELb0EEENS1_24CollectiveEpilogueBwdGQAISA_fSD_Li256ELb1ELb0EEENS1_19SingleTileSchedulerILb1ELb0ELb0ELi128EEEEEEEEEvNT_6ParamsE$_ZN4cute3eso3ESOILb1ELb0EJNS_6LayoutINS_5tupleIJNS3_IJNS_1CILi2EEES5_EEENS3_IJS5_NS4_ILi8EEEEEEEEENS3_IJNS3_IJS5_NS4_ILi4EEEEEENS3_IJNS4_ILi1EEES7_EEEEEEEENS_10ViewEngineIPfEEEEC2ERKSF_RKSI_,($_ZN7cutlass13device_kernelIN5flash19enable_sm80_to_sm89INS1_16FlashAttnBwdSm80INS1_25CollectiveMainloopBwdSm80ILi2ELi2EN4cute5tupleIJNS5_1CILi128EEES8_NS7_ILi64EEEEEENS_6half_tEfNS_4arch4Sm80ELb0ELb0ELb1ELb1ELb0ELb0ELb0ELb0ELi2ELi4ELi4ELi4ELb0EEENS1_24CollectiveEpilogueBwdGQAISA_fSD_Li256ELb1ELb0EEENS1_19SingleTileSchedulerILb1ELb0ELb0ELi128EEEEEEEEEvNT_6ParamsE$_ZN4cute3eso3ESOILb1ELb0EJNS_6LayoutINS_5tupleIJNS3_IJNS_1CILi2EEES5_EEENS4_ILi8EEEEEENS3_IJNS3_IJNS4_ILi1EEES5_EEENS4_ILi4EEEEEEEENS_10ViewEngineIPN7cutlass6half_tEEEEEC2ERKSD_RKSI_ - $_ZN7cutlass13device_kernelIN5flash19enable_sm80_to_sm89INS1_16FlashAttnBwdSm80INS1_25CollectiveMainloopBwdSm80ILi2ELi2EN4cute5tupleIJNS5_1CILi128EEES8_NS7_ILi64EEEEEENS_6half_tEfNS_4arch4Sm80ELb0ELb0ELb1ELb1ELb0ELb0ELb0ELb0ELi2ELi4ELi4ELi4ELb0EEENS1_24CollectiveEpilogueBwdGQAISA_fSD_Li256ELb1ELb0EEENS1_19SingleTileSchedulerILb1ELb0ELb0ELi128EEEEEEEEEvNT_6ParamsE$_ZN4cute3eso3ESOILb1ELb0EJNS_6LayoutINS_5tupleIJNS3_IJNS_1CILi2EEES5_EEENS3_IJS5_NS4_ILi8EEEEEEEEENS3_IJNS3_IJS5_NS4_ILi4EEEEEENS3_IJNS4_ILi1EEES7_EEEEEEEENS_10ViewEngineIPfEEEEC2ERKSF_RKSI_)
$_ZN7cutlass13device_kernelIN5flash19enable_sm80_to_sm89INS1_16FlashAttnBwdSm80INS1_25CollectiveMainloopBwdSm80ILi2ELi2EN4cute5tupleIJNS5_1CILi128EEES8_NS7_ILi64EEEEEENS_6half_tEfNS_4arch4Sm80ELb0ELb0ELb1ELb1ELb0ELb0ELb0ELb0ELi2ELi4ELi4ELi4ELb0EEENS1_24CollectiveEpilogueBwdGQAISA_fSD_Li256ELb1ELb0EEENS1_19SingleTileSchedulerILb1ELb0ELb0ELi128EEEEEEEEEvNT_6ParamsE$_ZN4cute3eso3ESOILb1ELb0EJNS_6LayoutINS_5tupleIJNS3_IJNS_1CILi2EEES5_EEENS3_IJS5_NS4_ILi8EEEEEEEEENS3_IJNS3_IJS5_NS4_ILi4EEEEEENS3_IJNS4_ILi1EEES7_EEEEEEEENS_10ViewEngineIPfEEEEC2ERKSF_RKSI_:
        /* <DEDUP_REMOVED lines=8> */
        .type           $_ZN7cutlass13device_kernelIN5flash19enable_sm80_to_sm89INS1_16FlashAttnBwdSm80INS1_25CollectiveMainloopBwdSm80ILi2ELi2EN4cute5tupleIJNS5_1CILi128EEES8_NS7_ILi64EEEEEENS_6half_tEfNS_4arch4Sm80ELb0ELb0ELb1ELb1ELb0ELb0ELb0ELb0ELi2ELi4ELi4ELi4ELb0EEENS1_24CollectiveEpilogueBwdGQAISA_fSD_Li256ELb1ELb0EEENS1_19SingleTileSchedulerILb1ELb0ELb0ELi128EEEEEEEEEvNT_6ParamsE$_ZN4cute3eso3ESOILb1ELb0EJNS_6LayoutINS_5tupleIJNS3_IJNS_1CILi2EEES5_EEENS4_ILi8EEEEEENS3_IJNS3_IJNS4_ILi1EEES5_EEENS4_ILi4EEEEEEEENS_10ViewEngineIPN7cutlass6half_tEEEEEC2ERKSD_RKSI_,@function
        .size           $_ZN7cutlass13device_kernelIN5flash19enable_sm80_to_sm89INS1_16FlashAttnBwdSm80INS1_25CollectiveMainloopBwdSm80ILi2ELi2EN4cute5tupleIJNS5_1CILi128EEES8_NS7_ILi64EEEEEENS_6half_tEfNS_4arch4Sm80ELb0ELb0ELb1ELb1ELb0ELb0ELb0ELb0ELi2ELi4ELi4ELi4ELb0EEENS1_24CollectiveEpilogueBwdGQAISA_fSD_Li256ELb1ELb0EEENS1_19SingleTileSchedulerILb1ELb0ELb0ELi128EEEEEEEEEvNT_6ParamsE$_ZN4cute3eso3ESOILb1ELb0EJNS_6LayoutINS_5tupleIJNS3_IJNS_1CILi2EEES5_EEENS4_ILi8EEEEEENS3_IJNS3_IJNS4_ILi1EEES5_EEENS4_ILi4EEEEEEEENS_10ViewEngineIPN7cutlass6half_tEEEEEC2ERKSD_RKSI_,($_ZN7cutlass13device_kernelIN5flash19enable_sm80_to_sm89INS1_16FlashAttnBwdSm80INS1_25CollectiveMainloopBwdSm80ILi2ELi2EN4cute5tupleIJNS5_1CILi128EEES8_NS7_ILi64EEEEEENS_6half_tEfNS_4arch4Sm80ELb0ELb0ELb1ELb1ELb0ELb0ELb0ELb0ELi2ELi4ELi4ELi4ELb0EEENS1_24CollectiveEpilogueBwdGQAISA_fSD_Li256ELb1ELb0EEENS1_19SingleTileSchedulerILb1ELb0ELb0ELi128EEEEEEEEEvNT_6ParamsE$_ZN4cute3eso3ESOILb1ELb0EJNS_6LayoutINS_5tupleIJNS3_IJNS_1CILi2EEES5_EEENS4_ILi8EEEEEENS3_IJNS3_IJNS4_ILi1EEES5_EEENS4_ILi4EEEEEEEEiEEC2ERKSD_RKi - $_ZN7cutlass13device_kernelIN5flash19enable_sm80_to_sm89INS1_16FlashAttnBwdSm80INS1_25CollectiveMainloopBwdSm80ILi2ELi2EN4cute5tupleIJNS5_1CILi128EEES8_NS7_ILi64EEEEEENS_6half_tEfNS_4arch4Sm80ELb0ELb0ELb1ELb1ELb0ELb0ELb0ELb0ELi2ELi4ELi4ELi4ELb0EEENS1_24CollectiveEpilogueBwdGQAISA_fSD_Li256ELb1ELb0EEENS1_19SingleTileSchedulerILb1ELb0ELb0ELi128EEEEEEEEEvNT_6ParamsE$_ZN4cute3eso3ESOILb1ELb0EJNS_6LayoutINS_5tupleIJNS3_IJNS_1CILi2EEES5_EEENS4_ILi8EEEEEENS3_IJNS3_IJNS4_ILi1EEES5_EEENS4_ILi4EEEEEEEENS_10ViewEngineIPN7cutlass6half_tEEEEEC2ERKSD_RKSI_)
$_ZN7cutlass13device_kernelIN5flash19enable_sm80_to_sm89INS1_16FlashAttnBwdSm80INS1_25CollectiveMainloopBwdSm80ILi2ELi2EN4cute5tupleIJNS5_1CILi128EEES8_NS7_ILi64EEEEEENS_6half_tEfNS_4arch4Sm80ELb0ELb0ELb1ELb1ELb0ELb0ELb0ELb0ELi2ELi4ELi4ELi4ELb0EEENS1_24CollectiveEpilogueBwdGQAISA_fSD_Li256ELb1ELb0EEENS1_19SingleTileSchedulerILb1ELb0ELb0ELi128EEEEEEEEEvNT_6ParamsE$_ZN4cute3eso3ESOILb1ELb0EJNS_6LayoutINS_5tupleIJNS3_IJNS_1CILi2EEES5_EEENS4_ILi8EEEEEENS3_IJNS3_IJNS4_ILi1EEES5_EEENS4_ILi4EEEEEEEENS_10ViewEngineIPN7cutlass6half_tEEEEEC2ERKSD_RKSI_:
        /* <DEDUP_REMOVED lines=8> */
        .type           $_ZN7cutlass13device_kernelIN5flash19enable_sm80_to_sm89INS1_16FlashAttnBwdSm80INS1_25CollectiveMainloopBwdSm80ILi2ELi2EN4cute5tupleIJNS5_1CILi128EEES8_NS7_ILi64EEEEEENS_6half_tEfNS_4arch4Sm80ELb0ELb0ELb1ELb1ELb0ELb0ELb0ELb0ELi2ELi4ELi4ELi4ELb0EEENS1_24CollectiveEpilogueBwdGQAISA_fSD_Li256ELb1ELb0EEENS1_19SingleTileSchedulerILb1ELb0ELb0ELi128EEEEEEEEEvNT_6ParamsE$_ZN4cute3eso3ESOILb1ELb0EJNS_6LayoutINS_5tupleIJNS3_IJNS_1CILi2EEES5_EEENS4_ILi8EEEEEENS3_IJNS3_IJNS4_ILi1EEES5_EEENS4_ILi4EEEEEEEEiEEC2ERKSD_RKi,@function
        .size           $_ZN7cutlass13device_kernelIN5flash19enable_sm80_to_sm89INS1_16FlashAttnBwdSm80INS1_25CollectiveMainloopBwdSm80ILi2ELi2EN4cute5tupleIJNS5_1CILi128EEES8_NS7_ILi64EEEEEENS_6half_tEfNS_4arch4Sm80ELb0ELb0ELb1ELb1ELb0ELb0ELb0ELb0ELi2ELi4ELi4ELi4ELb0EEENS1_24CollectiveEpilogueBwdGQAISA_fSD_Li256ELb1ELb0EEENS1_19SingleTileSchedulerILb1ELb0ELb0ELi128EEEEEEEEEvNT_6ParamsE$_ZN4cute3eso3ESOILb1ELb0EJNS_6LayoutINS_5tupleIJNS3_IJNS_1CILi2EEES5_EEENS4_ILi8EEEEEENS3_IJNS3_IJNS4_ILi1EEES5_EEENS4_ILi4EEEEEEEEiEEC2ERKSD_RKi,($_ZN7cutlass13device_kernelIN5flash19enable_sm80_to_sm89INS1_16FlashAttnBwdSm80INS1_25CollectiveMainloopBwdSm80ILi2ELi2EN4cute5tupleIJNS5_1CILi128EEES8_NS7_ILi64EEEEEENS_6half_tEfNS_4arch4Sm80ELb0ELb0ELb1ELb1ELb0ELb0ELb0ELb0ELi2ELi4ELi4ELi4ELb0EEENS1_24CollectiveEpilogueBwdGQAISA_fSD_Li256ELb1ELb0EEENS1_19SingleTileSchedulerILb1ELb0ELb0ELi128EEEEEEEEEvNT_6ParamsE$_ZN4cute3eso3ESOILb1ELb0EJNS_6LayoutINS_5tupleIJNS3_IJNS_1CILi2EEES5_EEES6_EEENS3_IJNS3_IJNS4_ILi1EEES5_EEENS3_IJNS4_ILi32EEENS4_ILi64EEEEEEEEEEENS_10ViewEngineIPN7cutlass6half_tEEEEEC2ERKSE_RKSJ_ - $_ZN7cutlass13device_kernelIN5flash19enable_sm80_to_sm89INS1_16FlashAttnBwdSm80INS1_25CollectiveMainloopBwdSm80ILi2ELi2EN4cute5tupleIJNS5_1CILi128EEES8_NS7_ILi64EEEEEENS_6half_tEfNS_4arch4Sm80ELb0ELb0ELb1ELb1ELb0ELb0ELb0ELb0ELi2ELi4ELi4ELi4ELb0EEENS1_24CollectiveEpilogueBwdGQAISA_fSD_Li256ELb1ELb0EEENS1_19SingleTileSchedulerILb1ELb0ELb0ELi128EEEEEEEEEvNT_6ParamsE$_ZN4cute3eso3ESOILb1ELb0EJNS_6LayoutINS_5tupleIJNS3_IJNS_1CILi2EEES5_EEENS4_ILi8EEEEEENS3_IJNS3_IJNS4_ILi1EEES5_EEENS4_ILi4EEEEEEEEiEEC2ERKSD_RKi)
$_ZN7cutlass13device_kernelIN5flash19enable_sm80_to_sm89INS1_16FlashAttnBwdSm80INS1_25CollectiveMainloopBwdSm80ILi2ELi2EN4cute5tupleIJNS5_1CILi128EEES8_NS7_ILi64EEEEEENS_6half_tEfNS_4arch4Sm80ELb0ELb0ELb1ELb1ELb0ELb0ELb0ELb0ELi2ELi4ELi4ELi4ELb0EEENS1_24CollectiveEpilogueBwdGQAISA_fSD_Li256ELb1ELb0EEENS1_19SingleTileSchedulerILb1ELb0ELb0ELi128EEEEEEEEEvNT_6ParamsE$_ZN4cute3eso3ESOILb1ELb0EJNS_6LayoutINS_5tupleIJNS3_IJNS_1CILi2EEES5_EEENS4_ILi8EEEEEENS3_IJNS3_IJNS4_ILi1EEES5_EEENS4_ILi4EEEEEEEEiEEC2ERKSD_RKi:
[----:B------:R-:W-:-:S05]  /*7f60*/  IADD3 R2, R2, -c[0x0][0x20], RZ ;  /* 0x8000080002027a10 */ /* 0x000fca0007ffe0ff */
[----:B------:R1:W-:Y:S02]  /*7f70*/  STL [R2], R6 ;  /* 0x0000000602007387 */ /* 0x0003e40000100800 */
[----:B-1----:R-:W-:Y:S01]  /*7f80*/  IMAD.MOV.U32 R2, RZ, RZ, R3 ;  /* 0x000000ffff027224 */ /* 0x002fe200078e0003 */
[----:B------:R-:W-:-:S04]  /*7f90*/  MOV R3, 0x0 ;  /* 0x0000000000037802 */ /* 0x000fc80000000f00 */
[----:B------:R-:W-:Y:S05]  /*7fa0*/  RET.REL.NODEC R2 `(_ZN7cutlass13device_kernelIN5flash19enable_sm80_to_sm89INS1_16FlashAttnBwdSm80INS1_25CollectiveMainloopBwdSm80ILi2ELi2EN4cute5tupleIJNS5_1CILi128EEES8_NS7_ILi64EEEEEENS_6half_tEfNS_4arch4Sm80ELb0ELb0ELb1ELb1ELb0ELb0ELb0ELb0ELi2ELi4ELi4ELi4ELb0EEENS1_24CollectiveEpilogueBwdGQAISA_fSD_Li256ELb1ELb0EEENS1_19SingleTileSchedulerILb1ELb0ELb0ELi128EEEEEEEEEvNT_6ParamsE) ;  /* 0xffff805002007950 */ /* 0x000fea0003c3ffff */
        .type           $_ZN7cutlass13device_kernelIN5flash19enable_sm80_to_sm89INS1_16FlashAttnBwdSm80INS1_25CollectiveMainloopBwdSm80ILi2ELi2EN4cute5tupleIJNS5_1CILi128EEES8_NS7_ILi64EEEEEENS_6half_tEfNS_4arch4Sm80ELb0ELb0ELb1ELb1ELb0ELb0ELb0ELb0ELi2ELi4ELi4ELi4ELb0EEENS1_24CollectiveEpilogueBwdGQAISA_fSD_Li256ELb1ELb0EEENS1_19SingleTileSchedulerILb1ELb0ELb0ELi128EEEEEEEEEvNT_6ParamsE$_ZN4cute3eso3ESOILb1ELb0EJNS_6LayoutINS_5tupleIJNS3_IJNS_1CILi2EEES5_EEES6_EEENS3_IJNS3_IJNS4_ILi1EEES5_EEENS3_IJNS4_ILi32EEENS4_ILi64EEEEEEEEEEENS_10ViewEngineIPN7cutlass6half_tEEEEEC2ERKSE_RKSJ_,@function
        .size           $_ZN7cutlass13device_kernelIN5flash19enable_sm80_to_sm89INS1_16FlashAttnBwdSm80INS1_25CollectiveMainloopBwdSm80ILi2ELi2EN4cute5tupleIJNS5_1CILi128EEES8_NS7_ILi64EEEEEENS_6half_tEfNS_4arch4Sm80ELb0ELb0ELb1ELb1ELb0ELb0ELb0ELb0ELi2ELi4ELi4ELi4ELb0EEENS1_24CollectiveEpilogueBwdGQAISA_fSD_Li256ELb1ELb0EEENS1_19SingleTileSchedulerILb1ELb0ELb0ELi128EEEEEEEEEvNT_6ParamsE$_ZN4cute3eso3ESOILb1ELb0EJNS_6LayoutINS_5tupleIJNS3_IJNS_1CILi2EEES5_EEES6_EEENS3_IJNS3_IJNS4_ILi1EEES5_EEENS3_IJNS4_ILi32EEENS4_ILi64EEEEEEEEEEENS_10ViewEngineIPN7cutlass6half_tEEEEEC2ERKSE_RKSJ_,($_ZN7cutlass13device_kernelIN5flash19enable_sm80_to_sm89INS1_16FlashAttnBwdSm80INS1_25CollectiveMainloopBwdSm80ILi2ELi2EN4cute5tupleIJNS5_1CILi128EEES8_NS7_ILi64EEEEEENS_6half_tEfNS_4arch4Sm80ELb0ELb0ELb1ELb1ELb0ELb0ELb0ELb0ELi2ELi4ELi4ELi4ELb0EEENS1_24CollectiveEpilogueBwdGQAISA_fSD_Li256ELb1ELb0EEENS1_19SingleTileSchedulerILb1ELb0ELb0ELi128EEEEEEEEEvNT_6ParamsE$_ZN4cute3eso3ESOILb1ELb0EJNS_6LayoutINS_5tupleIJNS3_IJNS_1CILi2EEES5_EEES6_EEENS3_IJNS3_IJNS4_ILi1EEES5_EEENS3_IJNS4_ILi32EEENS4_ILi64EEEEEEEEEEEiEEC2ERKSE_RKi - $_ZN7cutlass13device_kernelIN5flash19enable_sm80_to_sm89INS1_16FlashAttnBwdSm80INS1_25CollectiveMainloopBwdSm80ILi2ELi2EN4cute5tupleIJNS5_1CILi128EEES8_NS7_ILi64EEEEEENS_6half_tEfNS_4arch4Sm80ELb0ELb0ELb1ELb1ELb0ELb0ELb0ELb0ELi2ELi4ELi4ELi4ELb0EEENS1_24CollectiveEpilogueBwdGQAISA_fSD_Li256ELb1ELb0EEENS1_19SingleTileSchedulerILb1ELb0ELb0ELi128EEEEEEEEEvNT_6ParamsE$_ZN4cute3eso3ESOILb1ELb0EJNS_6LayoutINS_5tupleIJNS3_IJNS_1CILi2EEES5_EEES6_EEENS3_IJNS3_IJNS4_ILi1EEES5_EEENS3_IJNS4_ILi32EEENS4_ILi64EEEEEEEEEEENS_10ViewEngineIPN7cutlass6half_tEEEEEC2ERKSE_RKSJ_)
$_ZN7cutlass13device_kernelIN5flash19enable_sm80_to_sm89INS1_16FlashAttnBwdSm80INS1_25CollectiveMainloopBwdSm80ILi2ELi2EN4cute5tupleIJNS5_1CILi128EEES8_NS7_ILi64EEEEEENS_6half_tEfNS_4arch4Sm80ELb0ELb0ELb1ELb1ELb0ELb0ELb0ELb0ELi2ELi4ELi4ELi4ELb0EEENS1_24CollectiveEpilogueBwdGQAISA_fSD_Li256ELb1ELb0EEENS1_19SingleTileSchedulerILb1ELb0ELb0ELi128EEEEEEEEEvNT_6ParamsE$_ZN4cute3eso3ESOILb1ELb0EJNS_6LayoutINS_5tupleIJNS3_IJNS_1CILi2EEES5_EEES6_EEENS3_IJNS3_IJNS4_ILi1EEES5_EEENS3_IJNS4_ILi32EEENS4_ILi64EEEEEEEEEEENS_10ViewEngineIPN7cutlass6half_tEEEEEC2ERKSE_RKSJ_:
        /* <DEDUP_REMOVED lines=8> */
        .type           $_ZN7cutlass13device_kernelIN5flash19enable_sm80_to_sm89INS1_16FlashAttnBwdSm80INS1_25CollectiveMainloopBwdSm80ILi2ELi2EN4cute5tupleIJNS5_1CILi128EEES8_NS7_ILi64EEEEEENS_6half_tEfNS_4arch4Sm80ELb0ELb0ELb1ELb1ELb0ELb0ELb0ELb0ELi2ELi4ELi4ELi4ELb0EEENS1_24CollectiveEpilogueBwdGQAISA_fSD_Li256ELb1ELb0EEENS1_19SingleTileSchedulerILb1ELb0ELb0ELi128EEEEEEEEEvNT_6ParamsE$_ZN4cute3eso3ESOILb1ELb0EJNS_6LayoutINS_5tupleIJNS3_IJNS_1CILi2EEES5_EEES6_EEENS3_IJNS3_IJNS4_ILi1EEES5_EEENS3_IJNS4_ILi32EEENS4_ILi64EEEEEEEEEEEiEEC2ERKSE_RKi,@function
        .size           $_ZN7cutlass13device_kernelIN5flash19enable_sm80_to_sm89INS1_16FlashAttnBwdSm80INS1_25CollectiveMainloopBwdSm80ILi2ELi2EN4cute5tupleIJNS5_1CILi128EEES8_NS7_ILi64EEEEEENS_6half_tEfNS_4arch4Sm80ELb0ELb0ELb1ELb1ELb0ELb0ELb0ELb0ELi2ELi4ELi4ELi4ELb0EEENS1_24CollectiveEpilogueBwdGQAISA_fSD_Li256ELb1ELb0EEENS1_19SingleTileSchedulerILb1ELb0ELb0ELi128EEEEEEEEEvNT_6ParamsE$_ZN4cute3eso3ESOILb1ELb0EJNS_6LayoutINS_5tupleIJNS3_IJNS_1CILi2EEES5_EEES6_EEENS3_IJNS3_IJNS4_ILi1EEES5_EEENS3_IJNS4_ILi32EEENS4_ILi64EEEEEEEEEEEiEEC2ERKSE_RKi,($_ZN7cutlass13device_kernelIN5flash19enable_sm80_to_sm89INS1_16FlashAttnBwdSm80INS1_25CollectiveMainloopBwdSm80ILi2ELi2EN4cute5tupleIJNS5_1CILi128EEES8_NS7_ILi64EEEEEENS_6half_tEfNS_4arch4Sm80ELb0ELb0ELb1ELb1ELb0ELb0ELb0ELb0ELi2ELi4ELi4ELi4ELb0EEENS1_24CollectiveEpilogueBwdGQAISA_fSD_Li256ELb1ELb0EEENS1_19SingleTileSchedulerILb1ELb0ELb0ELi128EEEEEEEEEvNT_6ParamsE$_ZN4cute3eso3ESOILb1ELb0EJNS_6LayoutINS_5tupleIJNS3_IJNS_1CILi2EEES5_S5_EEEEEENS3_IJNS3_IJNS4_ILi1EEES5_NS4_ILi4EEEEEEEEEEENS_10ViewEngineIPN7cutlass6half_tEEEEEC2ERKSC_RKSH_ - $_ZN7cutlass13device_kernelIN5flash19enable_sm80_to_sm89INS1_16FlashAttnBwdSm80INS1_25CollectiveMainloopBwdSm80ILi2ELi2EN4cute5tupleIJNS5_1CILi128EEES8_NS7_ILi64EEEEEENS_6half_tEfNS_4arch4Sm80ELb0ELb0ELb1ELb1ELb0ELb0ELb0ELb0ELi2ELi4ELi4ELi4ELb0EEENS1_24CollectiveEpilogueBwdGQAISA_fSD_Li256ELb1ELb0EEENS1_19SingleTileSchedulerILb1ELb0ELb0ELi128EEEEEEEEEvNT_6ParamsE$_ZN4cute3eso3ESOILb1ELb0EJNS_6LayoutINS_5tupleIJNS3_IJNS_1CILi2EEES5_EEES6_EEENS3_IJNS3_IJNS4_ILi1EEES5_EEENS3_IJNS4_ILi32EEENS4_ILi64EEEEEEEEEEEiEEC2ERKSE_RKi)
$_ZN7cutlass13device_kernelIN5flash19enable_sm80_to_sm89INS1_16FlashAttnBwdSm80INS1_25CollectiveMainloopBwdSm80ILi2ELi2EN4cute5tupleIJNS5_1CILi128EEES8_NS7_ILi64EEEEEENS_6half_tEfNS_4arch4Sm80ELb0ELb0ELb1ELb1ELb0ELb0ELb0ELb0ELi2ELi4ELi4ELi4ELb0EEENS1_24CollectiveEpilogueBwdGQAISA_fSD_Li256ELb1ELb0EEENS1_19SingleTileSchedulerILb1ELb0ELb0ELi128EEEEEEEEEvNT_6ParamsE$_ZN4cute3eso3ESOILb1ELb0EJNS_6LayoutINS_5tupleIJNS3_IJNS_1CILi2EEES5_EEES6_EEENS3_IJNS3_IJNS4_ILi1EEES5_EEENS3_IJNS4_ILi32EEENS4_ILi64EEEEEEEEEEEiEEC2ERKSE_RKi:
[----:B------:R-:W-:-:S05]  /*8030*/  IADD3 R2, R2, -c[0x0][0x20], RZ ;  /* 0x8000080002027a10 */ /* 0x000fca0007ffe0ff */
[----:B------:R1:W-:Y:S02]  /*8040*/  STL [R2], R4 ;  /* 0x0000000402007387 */ /* 0x0003e40000100800 */
[----:B-1----:R-:W-:Y:S01]  /*8050*/  IMAD.MOV.U32 R2, RZ, RZ, R3 ;  /* 0x000000ffff027224 */ /* 0x002fe200078e0003 */
[----:B------:R-:W-:-:S04]  /*8060*/  MOV R3, 0x0 ;  /* 0x0000000000037802 */ /* 0x000fc80000000f00 */
[----:B------:R-:W-:Y:S05]  /*8070*/  RET.REL.NODEC R2 `(_ZN7cutlass13device_kernelIN5flash19enable_sm80_to_sm89INS1_16FlashAttnBwdSm80INS1_25CollectiveMainloopBwdSm80ILi2ELi2EN4cute5tupleIJNS5_1CILi128EEES8_NS7_ILi64EEEEEENS_6half_tEfNS_4arch4Sm80ELb0ELb0ELb1ELb1ELb0ELb0ELb0ELb0ELi2ELi4ELi4ELi4ELb0EEENS1_24CollectiveEpilogueBwdGQAISA_fSD_Li256ELb1ELb0EEENS1_19SingleTileSchedulerILb1ELb0ELb0ELi128EEEEEEEEEvNT_6ParamsE) ;  /* 0xffff7f8002007950 */ /* 0x000fea0003c3ffff */
        .type           $_ZN7cutlass13device_kernelIN5flash19enable_sm80_to_sm89INS1_16FlashAttnBwdSm80INS1_25CollectiveMainloopBwdSm80ILi2ELi2EN4cute5tupleIJNS5_1CILi128EEES8_NS7_ILi64EEEEEENS_6half_tEfNS_4arch4Sm80ELb0ELb0ELb1ELb1ELb0ELb0ELb0ELb0ELi2ELi4ELi4ELi4ELb0EEENS1_24CollectiveEpilogueBwdGQAISA_fSD_Li256ELb1ELb0EEENS1_19SingleTileSchedulerILb1ELb0ELb0ELi128EEEEEEEEEvNT_6ParamsE$_ZN4cute3eso3ESOILb1ELb0EJNS_6LayoutINS_5tupleIJNS3_IJNS_1CILi2EEES5_S5_EEEEEENS3_IJNS3_IJNS4_ILi1EEES5_NS4_ILi4EEEEEEEEEEENS_10ViewEngineIPN7cutlass6half_tEEEEEC2ERKSC_RKSH_,@function
        .size           $_ZN7cutlass13device_kernelIN5flash19enable_sm80_to_sm89INS1_16FlashAttnBwdSm80INS1_25CollectiveMainloopBwdSm80ILi2ELi2EN4cute5tupleIJNS5_1CILi128EEES8_NS7_ILi64EEEEEENS_6half_tEfNS_4arch4Sm80ELb0ELb0ELb1ELb1ELb0ELb0ELb0ELb0ELi2ELi4ELi4ELi4ELb0EEENS1_24CollectiveEpilogueBwdGQAISA_fSD_Li256ELb1ELb0EEENS1_19SingleTileSchedulerILb1ELb0ELb0ELi128EEEEEEEEEvNT_6ParamsE$_ZN4cute3eso3ESOILb1ELb0EJNS_6LayoutINS_5tupleIJNS3_IJNS_1CILi2EEES5_S5_EEEEEENS3_IJNS3_IJNS4_ILi1EEES5_NS4_ILi4EEEEEEEEEEENS_10ViewEngineIPN7cutlass6half_tEEEEEC2ERKSC_RKSH_,($_ZN7cutlass13device_kernelIN5flash19enable_sm80_to_sm89INS1_16FlashAttnBwdSm80INS1_25CollectiveMainloopBwdSm80ILi2ELi2EN4cute5tupleIJNS5_1CILi128EEES8_NS7_ILi64EEEEEENS_6half_tEfNS_4arch4Sm80ELb0ELb0ELb1ELb1ELb0ELb0ELb0ELb0ELi2ELi4ELi4ELi4ELb0EEENS1_24CollectiveEpilogueBwdGQAISA_fSD_Li256ELb1ELb0EEENS1_19SingleTileSchedulerILb1ELb0ELb0ELi128EEEEEEEEEvNT_6ParamsE$_ZN4cute3eso3ESOILb1ELb0EJNS_6LayoutINS_5tupleIJNS3_IJNS_1CILi2EEES5_S5_EEEEEENS3_IJNS3_IJNS4_ILi1EEES5_NS4_ILi4EEEEEEEEEEEiEEC2ERKSC_RKi - $_ZN7cutlass13device_kernelIN5flash19enable_sm80_to_sm89INS1_16FlashAttnBwdSm80INS1_25CollectiveMainloopBwdSm80ILi2ELi2EN4cute5tupleIJNS5_1CILi128EEES8_NS7_ILi64EEEEEENS_6half_tEfNS_4arch4Sm80ELb0ELb0ELb1ELb1ELb0ELb0ELb0ELb0ELi2ELi4ELi4ELi4ELb0EEENS1_24CollectiveEpilogueBwdGQAISA_fSD_Li256ELb1ELb0EEENS1_19SingleTileSchedulerILb1ELb0ELb0ELi128EEEEEEEEEvNT_6ParamsE$_ZN4cute3eso3ESOILb1ELb0EJNS_6LayoutINS_5tupleIJNS3_IJNS_1CILi2EEES5_S5_EEEEEENS3_IJNS3_IJNS4_ILi1EEES5_NS4_ILi4EEEEEEEEEEENS_10ViewEngineIPN7cutlass6half_tEEEEEC2ERKSC_RKSH_)
$_ZN7cutlass13device_kernelIN5flash19enable_sm80_to_sm89INS1_16FlashAttnBwdSm80INS1_25CollectiveMainloopBwdSm80ILi2ELi2EN4cute5tupleIJNS5_1CILi128EEES8_NS7_ILi64EEEEEENS_6half_tEfNS_4arch4Sm80ELb0ELb0ELb1ELb1ELb0ELb0ELb0ELb0ELi2ELi4ELi4ELi4ELb0EEENS1_24CollectiveEpilogueBwdGQAISA_fSD_Li256ELb1ELb0EEENS1_19SingleTileSchedulerILb1ELb0ELb0ELi128EEEEEEEEEvNT_6ParamsE$_ZN4cute3eso3ESOILb1ELb0EJNS_6LayoutINS_5tupleIJNS3_IJNS_1CILi2EEES5_S5_EEEEEENS3_IJNS3_IJNS4_ILi1EEES5_NS4_ILi4EEEEEEEEEEENS_10ViewEngineIPN7cutlass6half_tEEEEEC2ERKSC_RKSH_:
        /* <DEDUP_REMOVED lines=8> */
        .type           $_ZN7cutlass13device_kernelIN5flash19enable_sm80_to_sm89INS1_16FlashAttnBwdSm80INS1_25CollectiveMainloopBwdSm80ILi2ELi2EN4cute5tupleIJNS5_1CILi128EEES8_NS7_ILi64EEEEEENS_6half_tEfNS_4arch4Sm80ELb0ELb0ELb1ELb1ELb0ELb0ELb0ELb0ELi2ELi4ELi4ELi4ELb0EEENS1_24CollectiveEpilogueBwdGQAISA_fSD_Li256ELb1ELb0EEENS1_19SingleTileSchedulerILb1ELb0ELb0ELi128EEEEEEEEEvNT_6ParamsE$_ZN4cute3eso3ESOILb1ELb0EJNS_6LayoutINS_5tupleIJNS3_IJNS_1CILi2EEES5_S5_EEEEEENS3_IJNS3_IJNS4_ILi1EEES5_NS4_ILi4EEEEEEEEEEEiEEC2ERKSC_RKi,@function
        .size           $_ZN7cutlass13device_kernelIN5flash19enable_sm80_to_sm89INS1_16FlashAttnBwdSm80INS1_25CollectiveMainloopBwdSm80ILi2ELi2EN4cute5tupleIJNS5_1CILi128EEES8_NS7_ILi64EEEEEENS_6half_tEfNS_4arch4Sm80ELb0ELb0ELb1ELb1ELb0ELb0ELb0ELb0ELi2ELi4ELi4ELi4ELb0EEENS1_24CollectiveEpilogueBwdGQAISA_fSD_Li256ELb1ELb0EEENS1_19SingleTileSchedulerILb1ELb0ELb0ELi128EEEEEEEEEvNT_6ParamsE$_ZN4cute3eso3ESOILb1ELb0EJNS_6LayoutINS_5tupleIJNS3_IJNS_1CILi2EEES5_S5_EEEEEENS3_IJNS3_IJNS4_ILi1EEES5_NS4_ILi4EEEEEEEEEEEiEEC2ERKSC_RKi,($_ZN7cutlass13device_kernelIN5flash19enable_sm80_to_sm89INS1_16FlashAttnBwdSm80INS1_25CollectiveMainloopBwdSm80ILi2ELi2EN4cute5tupleIJNS5_1CILi128EEES8_NS7_ILi64EEEEEENS_6half_tEfNS_4arch4Sm80ELb0ELb0ELb1ELb1ELb0ELb0ELb0ELb0ELi2ELi4ELi4ELi4ELb0EEENS1_24CollectiveEpilogueBwdGQAISA_fSD_Li256ELb1ELb0EEENS1_19SingleTileSchedulerILb1ELb0ELb0ELi128EEEEEEEEEvNT_6ParamsE$_ZN4cute3eso3ESOILb1ELb0EJNS_6LayoutINS_5tupleIJNS3_IJNS_1CILi2EEES5_S5_EEES5_EEENS3_IJNS3_IJNS4_ILi1EEES5_NS4_ILi4EEEEEENS4_ILi64EEEEEEEENS_10ViewEngineIPN7cutlass6half_tEEEEEC2ERKSD_RKSI_ - $_ZN7cutlass13device_kernelIN5flash19enable_sm80_to_sm89INS1_16FlashAttnBwdSm80INS1_25CollectiveMainloopBwdSm80ILi2ELi2EN4cute5tupleIJNS5_1CILi128EEES8_NS7_ILi64EEEEEENS_6half_tEfNS_4arch4Sm80ELb0ELb0ELb1ELb1ELb0ELb0ELb0ELb0ELi2ELi4ELi4ELi4ELb0EEENS1_24CollectiveEpilogueBwdGQAISA_fSD_Li256ELb1ELb0EEENS1_19SingleTileSchedulerILb1ELb0ELb0ELi128EEEEEEEEEvNT_6ParamsE$_ZN4cute3eso3ESOILb1ELb0EJNS_6LayoutINS_5tupleIJNS3_IJNS_1CILi2EEES5_S5_EEEEEENS3_IJNS3_IJNS4_ILi1EEES5_NS4_ILi4EEEEEEEEEEEiEEC2ERKSC_RKi)
$_ZN7cutlass13device_kernelIN5flash19enable_sm80_to_sm89INS1_16FlashAttnBwdSm80INS1_25CollectiveMainloopBwdSm80ILi2ELi2EN4cute5tupleIJNS5_1CILi128EEES8_NS7_ILi64EEEEEENS_6half_tEfNS_4arch4Sm80ELb0ELb0ELb1ELb1ELb0ELb0ELb0ELb0ELi2ELi4ELi4ELi4ELb0EEENS1_24CollectiveEpilogueBwdGQAISA_fSD_Li256ELb1ELb0EEENS1_19SingleTileSchedulerILb1ELb0ELb0ELi128EEEEEEEEEvNT_6ParamsE$_ZN4cute3eso3ESOILb1ELb0EJNS_6LayoutINS_5tupleIJNS3_IJNS_1CILi2EEES5_S5_EEEEEENS3_IJNS3_IJNS4_ILi1EEES5_NS4_ILi4EEEEEEEEEEEiEEC2ERKSC_RKi:
[----:B------:R-:W-:-:S05]  /*8100*/  IADD3 R2, R58, -c[0x0][0x20], RZ ;  /* 0x800008003a027a10 */ /* 0x000fca0007ffe0ff */
[----:B------:R1:W-:Y:S02]  /*8110*/  STL [R2], R4 ;  /* 0x0000000402007387 */ /* 0x0003e40000100800 */
[----:B-1----:R-:W-:Y:S01]  /*8120*/  IMAD.MOV.U32 R2, RZ, RZ, R3 ;  /* 0x000000ffff027224 */ /* 0x002fe200078e0003 */
[----:B------:R-:W-:-:S04]  /*8130*/  MOV R3, 0x0 ;  /* 0x0000000000037802 */ /* 0x000fc80000000f00 */
[----:B------:R-:W-:Y:S05]  /*8140*/  RET.REL.NODEC R2 `(_ZN7cutlass13device_kernelIN5flash19enable_sm80_to_sm89INS1_16FlashAttnBwdSm80INS1_25CollectiveMainloopBwdSm80ILi2ELi2EN4cute5tupleIJNS5_1CILi128EEES8_NS7_ILi64EEEEEENS_6half_tEfNS_4arch4Sm80ELb0ELb0ELb1ELb1ELb0ELb0ELb0ELb0ELi2ELi4ELi4ELi4ELb0EEENS1_24CollectiveEpilogueBwdGQAISA_fSD_Li256ELb1ELb0EEENS1_19SingleTileSchedulerILb1ELb0ELb0ELi128EEEEEEEEEvNT_6ParamsE) ;  /* 0xffff7eb002007950 */ /* 0x000fea0003c3ffff */
        .type           $_ZN7cutlass13device_kernelIN5flash19enable_sm80_to_sm89INS1_16FlashAttnBwdSm80INS1_25CollectiveMainloopBwdSm80ILi2ELi2EN4cute5tupleIJNS5_1CILi128EEES8_NS7_ILi64EEEEEENS_6half_tEfNS_4arch4Sm80ELb0ELb0ELb1ELb1ELb0ELb0ELb0ELb0ELi2ELi4ELi4ELi4ELb0EEENS1_24CollectiveEpilogueBwdGQAISA_fSD_Li256ELb1ELb0EEENS1_19SingleTileSchedulerILb1ELb0ELb0ELi128EEEEEEEEEvNT_6ParamsE$_ZN4cute3eso3ESOILb1ELb0EJNS_6LayoutINS_5tupleIJNS3_IJNS_1CILi2EEES5_S5_EEES5_EEENS3_IJNS3_IJNS4_ILi1EEES5_NS4_ILi4EEEEEENS4_ILi64EEEEEEEENS_10ViewEngineIPN7cutlass6half_tEEEEEC2ERKSD_RKSI_,@function
        .size           $_ZN7cutlass13device_kernelIN5flash19enable_sm80_to_sm89INS1_16FlashAttnBwdSm80INS1_25CollectiveMainloopBwdSm80ILi2ELi2EN4cute5tupleIJNS5_1CILi128EEES8_NS7_ILi64EEEEEENS_6half_tEfNS_4arch4Sm80ELb0ELb0ELb1ELb1ELb0ELb0ELb0ELb0ELi2ELi4ELi4ELi4ELb0EEENS1_24CollectiveEpilogueBwdGQAISA_fSD_Li256ELb1ELb0EEENS1_19SingleTileSchedulerILb1ELb0ELb0ELi128EEEEEEEEEvNT_6ParamsE$_ZN4cute3eso3ESOILb1ELb0EJNS_6LayoutINS_5tupleIJNS3_IJNS_1CILi2EEES5_S5_EEES5_EEENS3_IJNS3_IJNS4_ILi1EEES5_NS4_ILi4EEEEEENS4_ILi64EEEEEEEENS_10ViewEngineIPN7cutlass6half_tEEEEEC2ERKSD_RKSI_,($_ZN7cutlass13device_kernelIN5flash19enable_sm80_to_sm89INS1_16FlashAttnBwdSm80INS1_25CollectiveMainloopBwdSm80ILi2ELi2EN4cute5tupleIJNS5_1CILi128EEES8_NS7_ILi64EEEEEENS_6half_tEfNS_4arch4Sm80ELb0ELb0ELb1ELb1ELb0ELb0ELb0ELb0ELi2ELi4ELi4ELi4ELb0EEENS1_24CollectiveEpilogueBwdGQAISA_fSD_Li256ELb1ELb0EEENS1_19SingleTileSchedulerILb1ELb0ELb0ELi128EEEEEEEEEvNT_6ParamsE$_ZN4cute3eso3ESOILb1ELb0EJNS_6LayoutINS_5tupleIJNS3_IJNS_1CILi2EEES5_S5_EEES5_EEENS3_IJNS3_IJNS4_ILi1EEES5_NS4_ILi4EEEEEENS4_ILi64EEEEEEEEiEEC2ERKSD_RKi - $_ZN7cutlass13device_kernelIN5flash19enable_sm80_to_sm89INS1_16FlashAttnBwdSm80INS1_25CollectiveMainloopBwdSm80ILi2ELi2EN4cute5tupleIJNS5_1CILi128EEES8_NS7_ILi64EEEEEENS_6half_tEfNS_4arch4Sm80ELb0ELb0ELb1ELb1ELb0ELb0ELb0ELb0ELi2ELi4ELi4ELi4ELb0EEENS1_24CollectiveEpilogueBwdGQAISA_fSD_Li256ELb1ELb0EEENS1_19SingleTileSchedulerILb1ELb0ELb0ELi128EEEEEEEEEvNT_6ParamsE$_ZN4cute3eso3ESOILb1ELb0EJNS_6LayoutINS_5tupleIJNS3_IJNS_1CILi2EEES5_S5_EEES5_EEENS3_IJNS3_IJNS4_ILi1EEES5_NS4_ILi4EEEEEENS4_ILi64EEEEEEEENS_10ViewEngineIPN7cutlass6half_tEEEEEC2ERKSD_RKSI_)
$_ZN7cutlass13device_kernelIN5flash19enable_sm80_to_sm89INS1_16FlashAttnBwdSm80INS1_25CollectiveMainloopBwdSm80ILi2ELi2EN4cute5tupleIJNS5_1CILi128EEES8_NS7_ILi64EEEEEENS_6half_tEfNS_4arch4Sm80ELb0ELb0ELb1ELb1ELb0ELb0ELb0ELb0ELi2ELi4ELi4ELi4ELb0EEENS1_24CollectiveEpilogueBwdGQAISA_fSD_Li256ELb1ELb0EEENS1_19SingleTileSchedulerILb1ELb0ELb0ELi128EEEEEEEEEvNT_6ParamsE$_ZN4cute3eso3ESOILb1ELb0EJNS_6LayoutINS_5tupleIJNS3_IJNS_1CILi2EEES5_S5_EEES5_EEENS3_IJNS3_IJNS4_ILi1EEES5_NS4_ILi4EEEEEENS4_ILi64EEEEEEEENS_10ViewEngineIPN7cutlass6half_tEEEEEC2ERKSD_RKSI_:
        /* <DEDUP_REMOVED lines=8> */
        .type           $_ZN7cutlass13device_kernelIN5flash19enable_sm80_to_sm89INS1_16FlashAttnBwdSm80INS1_25CollectiveMainloopBwdSm80ILi2ELi2EN4cute5tupleIJNS5_1CILi128EEES8_NS7_ILi64EEEEEENS_6half_tEfNS_4arch4Sm80ELb0ELb0ELb1ELb1ELb0ELb0ELb0ELb0ELi2ELi4ELi4ELi4ELb0EEENS1_24CollectiveEpilogueBwdGQAISA_fSD_Li256ELb1ELb0EEENS1_19SingleTileSchedulerILb1ELb0ELb0ELi128EEEEEEEEEvNT_6ParamsE$_ZN4cute3eso3ESOILb1ELb0EJNS_6LayoutINS_5tupleIJNS3_IJNS_1CILi2EEES5_S5_EEES5_EEENS3_IJNS3_IJNS4_ILi1EEES5_NS4_ILi4EEEEEENS4_ILi64EEEEEEEEiEEC2ERKSD_RKi,@function
        .size           $_ZN7cutlass13device_kernelIN5flash19enable_sm80_to_sm89INS1_16FlashAttnBwdSm80INS1_25CollectiveMainloopBwdSm80ILi2ELi2EN4cute5tupleIJNS5_1CILi128EEES8_NS7_ILi64EEEEEENS_6half_tEfNS_4arch4Sm80ELb0ELb0ELb1ELb1ELb0ELb0ELb0ELb0ELi2ELi4ELi4ELi4ELb0EEENS1_24CollectiveEpilogueBwdGQAISA_fSD_Li256ELb1ELb0EEENS1_19SingleTileSchedulerILb1ELb0ELb0ELi128EEEEEEEEEvNT_6ParamsE$_ZN4cute3eso3ESOILb1ELb0EJNS_6LayoutINS_5tupleIJNS3_IJNS_1CILi2EEES5_S5_EEES5_EEENS3_IJNS3_IJNS4_ILi1EEES5_NS4_ILi4EEEEEENS4_ILi64EEEEEEEEiEEC2ERKSD_RKi,($_ZN7cutlass13device_kernelIN5flash19enable_sm80_to_sm89INS1_16FlashAttnBwdSm80INS1_25CollectiveMainloopBwdSm80ILi2ELi2EN4cute5tupleIJNS5_1CILi128EEES8_NS7_ILi64EEEEEENS_6half_tEfNS_4arch4Sm80ELb0ELb0ELb1ELb1ELb0ELb0ELb0ELb0ELi2ELi4ELi4ELi4ELb0EEENS1_24CollectiveEpilogueBwdGQAISA_fSD_Li256ELb1ELb0EEENS1_19SingleTileSchedulerILb1ELb0ELb0ELi128EEEEEEEEEvNT_6ParamsE$_ZN4cute3eso3ESOILb1ELb0EJNS_6LayoutINS_5tupleIJNS3_IJNS_1CILi2EEES5_S5_EEES5_EEENS3_IJNS3_IJNS4_ILi1EEES5_NS4_ILi4EEEEEENS4_ILi8EEEEEEEENS_10ViewEngineIPN7cutlass6half_tEEEEEC2ERKSD_RKSI_ - $_ZN7cutlass13device_kernelIN5flash19enable_sm80_to_sm89INS1_16FlashAttnBwdSm80INS1_25CollectiveMainloopBwdSm80ILi2ELi2EN4cute5tupleIJNS5_1CILi128EEES8_NS7_ILi64EEEEEENS_6half_tEfNS_4arch4Sm80ELb0ELb0ELb1ELb1ELb0ELb0ELb0ELb0ELi2ELi4ELi4ELi4ELb0EEENS1_24CollectiveEpilogueBwdGQAISA_fSD_Li256ELb1ELb0EEENS1_19SingleTileSchedulerILb1ELb0ELb0ELi128EEEEEEEEEvNT_6ParamsE$_ZN4cute3eso3ESOILb1ELb0EJNS_6LayoutINS_5tupleIJNS3_IJNS_1CILi2EEES5_S5_EEES5_EEENS3_IJNS3_IJNS4_ILi1EEES5_NS4_ILi4EEEEEENS4_ILi64EEEEEEEEiEEC2ERKSD_RKi)
$_ZN7cutlass13device_kernelIN5flash19enable_sm80_to_sm89INS1_16FlashAttnBwdSm80INS1_25CollectiveMainloopBwdSm80ILi2ELi2EN4cute5tupleIJNS5_1CILi128EEES8_NS7_ILi64EEEEEENS_6half_tEfNS_4arch4Sm80ELb0ELb0ELb1ELb1ELb0ELb0ELb0ELb0ELi2ELi4ELi4ELi4ELb0EEENS1_24CollectiveEpilogueBwdGQAISA_fSD_Li256ELb1ELb0EEENS1_19SingleTileSchedulerILb1ELb0ELb0ELi128EEEEEEEEEvNT_6ParamsE$_ZN4cute3eso3ESOILb1ELb0EJNS_6LayoutINS_5tupleIJNS3_IJNS_1CILi2EEES5_S5_EEES5_EEENS3_IJNS3_IJNS4_ILi1EEES5_NS4_ILi4EEEEEENS4_ILi64EEEEEEEEiEEC2ERKSD_RKi:
[----:B------:R-:W-:-:S05]  /*81d0*/  IADD3 R2, R2, -c[0x0][0x20], RZ ;  /* 0x8000080002027a10 */ /* 0x000fca0007ffe0ff */
[----:B------:R1:W-:Y:S02]  /*81e0*/  STL [R2], R6 ;  /* 0x0000000602007387 */ /* 0x0003e40000100800 */
[----:B-1----:R-:W-:Y:S01]  /*81f0*/  IMAD.MOV.U32 R2, RZ, RZ, R3 ;  /* 0x000000ffff027224 */ /* 0x002fe200078e0003 */
[----:B------:R-:W-:-:S04]  /*8200*/  MOV R3, 0x0 ;  /* 0x0000000000037802 */ /* 0x000fc80000000f00 */
[----:B------:R-:W-:Y:S05]  /*8210*/  RET.REL.NODEC R2 `(_ZN7cutlass13device_kernelIN5flash19enable_sm80_to_sm89INS1_16FlashAttnBwdSm80INS1_25CollectiveMainloopBwdSm80ILi2ELi2EN4cute5tupleIJNS5_1CILi128EEES8_NS7_ILi64EEEEEENS_6half_tEfNS_4arch4Sm80ELb0ELb0ELb1ELb1ELb0ELb0ELb0ELb0ELi2ELi4ELi4ELi4ELb0EEENS1_24CollectiveEpilogueBwdGQAISA_fSD_Li256ELb1ELb0EEENS1_19SingleTileSchedulerILb1ELb0ELb0ELi128EEEEEEEEEvNT_6ParamsE) ;  /* 0xffff7de002007950 */ /* 0x000fea0003c3ffff */
        .type           $_ZN7cutlass13device_kernelIN5flash19enable_sm80_to_sm89INS1_16FlashAttnBwdSm80INS1_25CollectiveMainloopBwdSm80ILi2ELi2EN4cute5tupleIJNS5_1CILi128EEES8_NS7_ILi64EEEEEENS_6half_tEfNS_4arch4Sm80ELb0ELb0ELb1ELb1ELb0ELb0ELb0ELb0ELi2ELi4ELi4ELi4ELb0EEENS1_24CollectiveEpilogueBwdGQAISA_fSD_Li256ELb1ELb0EEENS1_19SingleTileSchedulerILb1ELb0ELb0ELi128EEEEEEEEEvNT_6ParamsE$_ZN4cute3eso3ESOILb1ELb0EJNS_6LayoutINS_5tupleIJNS3_IJNS_1CILi2EEES5_S5_EEES5_EEENS3_IJNS3_IJNS4_ILi1EEES5_NS4_ILi4EEEEEENS4_ILi8EEEEEEEENS_10ViewEngineIPN7cutlass6half_tEEEEEC2ERKSD_RKSI_,@function
        .size           $_ZN7cutlass13device_kernelIN5flash19enable_sm80_to_sm89INS1_16FlashAttnBwdSm80INS1_25CollectiveMainloopBwdSm80ILi2ELi2EN4cute5tupleIJNS5_1CILi128EEES8_NS7_ILi64EEEEEENS_6half_tEfNS_4arch4Sm80ELb0ELb0ELb1ELb1ELb0ELb0ELb0ELb0ELi2ELi4ELi4ELi4ELb0EEENS1_24CollectiveEpilogueBwdGQAISA_fSD_Li256ELb1ELb0EEENS1_19SingleTileSchedulerILb1ELb0ELb0ELi128EEEEEEEEEvNT_6ParamsE$_ZN4cute3eso3ESOILb1ELb0EJNS_6LayoutINS_5tupleIJNS3_IJNS_1CILi2EEES5_S5_EEES5_EEENS3_IJNS3_IJNS4_ILi1EEES5_NS4_ILi4EEEEEENS4_ILi8EEEEEEEENS_10ViewEngineIPN7cutlass6half_tEEEEEC2ERKSD_RKSI_,($_ZN7cutlass13device_kernelIN5flash19enable_sm80_to_sm89INS1_16FlashAttnBwdSm80INS1_25CollectiveMainloopBwdSm80ILi2ELi2EN4cute5tupleIJNS5_1CILi128EEES8_NS7_ILi64EEEEEENS_6half_tEfNS_4arch4Sm80ELb0ELb0ELb1ELb1ELb0ELb0ELb0ELb0ELi2ELi4ELi4ELi4ELb0EEENS1_24CollectiveEpilogueBwdGQAISA_fSD_Li256ELb1ELb0EEENS1_19SingleTileSchedulerILb1ELb0ELb0ELi128EEEEEEEEEvNT_6ParamsE$_ZN4cute3eso3ESOILb1ELb0EJNS_6LayoutINS_5tupleIJNS3_IJNS_1CILi2EEES5_S5_EEES5_EEENS3_IJNS3_IJNS4_ILi1EEES5_NS4_ILi4EEEEEENS4_ILi8EEEEEEEEiEEC2ERKSD_RKi - $_ZN7cutlass13device_kernelIN5flash19enable_sm80_to_sm89INS1_16FlashAttnBwdSm80INS1_25CollectiveMainloopBwdSm80ILi2ELi2EN4cute5tupleIJNS5_1CILi128EEES8_NS7_ILi64EEEEEENS_6half_tEfNS_4arch4Sm80ELb0ELb0ELb1ELb1ELb0ELb0ELb0ELb0ELi2ELi4ELi4ELi4ELb0EEENS1_24CollectiveEpilogueBwdGQAISA_fSD_Li256ELb1ELb0EEENS1_19SingleTileSchedulerILb1ELb0ELb0ELi128EEEEEEEEEvNT_6ParamsE$_ZN4cute3eso3ESOILb1ELb0EJNS_6LayoutINS_5tupleIJNS3_IJNS_1CILi2EEES5_S5_EEES5_EEENS3_IJNS3_IJNS4_ILi1EEES5_NS4_ILi4EEEEEENS4_ILi8EEEEEEEENS_10ViewEngineIPN7cutlass6half_tEEEEEC2ERKSD_RKSI_)
$_ZN7cutlass13device_kernelIN5flash19enable_sm80_to_sm89INS1_16FlashAttnBwdSm80INS1_25CollectiveMainloopBwdSm80ILi2ELi2EN4cute5tupleIJNS5_1CILi128EEES8_NS7_ILi64EEEEEENS_6half_tEfNS_4arch4Sm80ELb0ELb0ELb1ELb1ELb0ELb0ELb0ELb0ELi2ELi4ELi4ELi4ELb0EEENS1_24CollectiveEpilogueBwdGQAISA_fSD_Li256ELb1ELb0EEENS1_19SingleTileSchedulerILb1ELb0ELb0ELi128EEEEEEEEEvNT_6ParamsE$_ZN4cute3eso3ESOILb1ELb0EJNS_6LayoutINS_5tupleIJNS3_IJNS_1CILi2EEES5_S5_EEES5_EEENS3_IJNS3_IJNS4_ILi1EEES5_NS4_ILi4EEEEEENS4_ILi8EEEEEEEENS_10ViewEngineIPN7cutlass6half_tEEEEEC2ERKSD_RKSI_:
        /* <DEDUP_REMOVED lines=8> */
        .type           $_ZN7cutlass13device_kernelIN5flash19enable_sm80_to_sm89INS1_16FlashAttnBwdSm80INS1_25CollectiveMainloopBwdSm80ILi2ELi2EN4cute5tupleIJNS5_1CILi128EEES8_NS7_ILi64EEEEEENS_6half_tEfNS_4arch4Sm80ELb0ELb0ELb1ELb1ELb0ELb0ELb0ELb0ELi2ELi4ELi4ELi4ELb0EEENS1_24CollectiveEpilogueBwdGQAISA_fSD_Li256ELb1ELb0EEENS1_19SingleTileSchedulerILb1ELb0ELb0ELi128EEEEEEEEEvNT_6ParamsE$_ZN4cute3eso3ESOILb1ELb0EJNS_6LayoutINS_5tupleIJNS3_IJNS_1CILi2EEES5_S5_EEES5_EEENS3_IJNS3_IJNS4_ILi1EEES5_NS4_ILi4EEEEEENS4_ILi8EEEEEEEEiEEC2ERKSD_RKi,@function
        .size           $_ZN7cutlass13device_kernelIN5flash19enable_sm80_to_sm89INS1_16FlashAttnBwdSm80INS1_25CollectiveMainloopBwdSm80ILi2ELi2EN4cute5tupleIJNS5_1CILi128EEES8_NS7_ILi64EEEEEENS_6half_tEfNS_4arch4Sm80ELb0ELb0ELb1ELb1ELb0ELb0ELb0ELb0ELi2ELi4ELi4ELi4ELb0EEENS1_24CollectiveEpilogueBwdGQAISA_fSD_Li256ELb1ELb0EEENS1_19SingleTileSchedulerILb1ELb0ELb0ELi128EEEEEEEEEvNT_6ParamsE$_ZN4cute3eso3ESOILb1ELb0EJNS_6LayoutINS_5tupleIJNS3_IJNS_1CILi2EEES5_S5_EEES5_EEENS3_IJNS3_IJNS4_ILi1EEES5_NS4_ILi4EEEEEENS4_ILi8EEEEEEEEiEEC2ERKSD_RKi,($_ZN7cutlass13device_kernelIN5flash19enable_sm80_to_sm89INS1_16FlashAttnBwdSm80INS1_25CollectiveMainloopBwdSm80ILi2ELi2EN4cute5tupleIJNS5_1CILi128EEES8_NS7_ILi64EEEEEENS_6half_tEfNS_4arch4Sm80ELb0ELb0ELb1ELb1ELb0ELb0ELb0ELb0ELi2ELi4ELi4ELi4ELb0EEENS1_24CollectiveEpilogueBwdGQAISA_fSD_Li256ELb1ELb0EEENS1_19SingleTileSchedulerILb1ELb0ELb0ELi128EEEEEEEEEvNT_6ParamsE$_ZN4cute3eso3ESOILb1ELb0EJNS_6LayoutINS_5tupleIJNS3_IJNS_1CILi4EEENS4_ILi1EEEEEEEEENS3_IJNS3_IJS6_NS4_ILi0EEEEEEEEEEENS_10ViewEngineIPjEEEEC2ERKSC_RKSF_ - $_ZN7cutlass13device_kernelIN5flash19enable_sm80_to_sm89INS1_16FlashAttnBwdSm80INS1_25CollectiveMainloopBwdSm80ILi2ELi2EN4cute5tupleIJNS5_1CILi128EEES8_NS7_ILi64EEEEEENS_6half_tEfNS_4arch4Sm80ELb0ELb0ELb1ELb1ELb0ELb0ELb0ELb0ELi2ELi4ELi4ELi4ELb0EEENS1_24CollectiveEpilogueBwdGQAISA_fSD_Li256ELb1ELb0EEENS1_19SingleTileSchedulerILb1ELb0ELb0ELi128EEEEEEEEEvNT_6ParamsE$_ZN4cute3eso3ESOILb1ELb0EJNS_6LayoutINS_5tupleIJNS3_IJNS_1CILi2EEES5_S5_EEES5_EEENS3_IJNS3_IJNS4_ILi1EEES5_NS4_ILi4EEEEEENS4_ILi8EEEEEEEEiEEC2ERKSD_RKi)
$_ZN7cutlass13device_kernelIN5flash19enable_sm80_to_sm89INS1_16FlashAttnBwdSm80INS1_25CollectiveMainloopBwdSm80ILi2ELi2EN4cute5tupleIJNS5_1CILi128EEES8_NS7_ILi64EEEEEENS_6half_tEfNS_4arch4Sm80ELb0ELb0ELb1ELb1ELb0ELb0ELb0ELb0ELi2ELi4ELi4ELi4ELb0EEENS1_24CollectiveEpilogueBwdGQAISA_fSD_Li256ELb1ELb0EEENS1_19SingleTileSchedulerILb1ELb0ELb0ELi128EEEEEEEEEvNT_6ParamsE$_ZN4cute3eso3ESOILb1ELb0EJNS_6LayoutINS_5tupleIJNS3_IJNS_1CILi2EEES5_S5_EEES5_EEENS3_IJNS3_IJNS4_ILi1EEES5_NS4_ILi4EEEEEENS4_ILi8EEEEEEEEiEEC2ERKSD_RKi:
[----:B------:R-:W-:-:S05]  /*82a0*/  IADD3 R2, R2, -c[0x0][0x20], RZ ;  /* 0x8000080002027a10 */ /* 0x000fca0007ffe0ff */
[----:B------:R1:W-:Y:S02]  /*82b0*/  STL [R2], R12 ;  /* 0x0000000c02007387 */ /* 0x0003e40000100800 */
[----:B-1----:R-:W-:Y:S01]  /*82c0*/  IMAD.MOV.U32 R2, RZ, RZ, R3 ;  /* 0x000000ffff027224 */ /* 0x002fe200078e0003 */
[----:B------:R-:W-:-:S04]  /*82d0*/  MOV R3, 0x0 ;  /* 0x0000000000037802 */ /* 0x000fc80000000f00 */
[----:B------:R-:W-:Y:S05]  /*82e0*/  RET.REL.NODEC R2 `(_ZN7cutlass13device_kernelIN5flash19enable_sm80_to_sm89INS1_16FlashAttnBwdSm80INS1_25CollectiveMainloopBwdSm80ILi2ELi2EN4cute5tupleIJNS5_1CILi128EEES8_NS7_ILi64EEEEEENS_6half_tEfNS_4arch4Sm80ELb0ELb0ELb1ELb1ELb0ELb0ELb0ELb0ELi2ELi4ELi4ELi4ELb0EEENS1_24CollectiveEpilogueBwdGQAISA_fSD_Li256ELb1ELb0EEENS1_19SingleTileSchedulerILb1ELb0ELb0ELi128EEEEEEEEEvNT_6ParamsE) ;  /* 0xffff7d1002007950 */ /* 0x000fea0003c3ffff */
        .type           $_ZN7cutlass13device_kernelIN5flash19enable_sm80_to_sm89INS1_16FlashAttnBwdSm80INS1_25CollectiveMainloopBwdSm80ILi2ELi2EN4cute5tupleIJNS5_1CILi128EEES8_NS7_ILi64EEEEEENS_6half_tEfNS_4arch4Sm80ELb0ELb0ELb1ELb1ELb0ELb0ELb0ELb0ELi2ELi4ELi4ELi4ELb0EEENS1_24CollectiveEpilogueBwdGQAISA_fSD_Li256ELb1ELb0EEENS1_19SingleTileSchedulerILb1ELb0ELb0ELi128EEEEEEEEEvNT_6ParamsE$_ZN4cute3eso3ESOILb1ELb0EJNS_6LayoutINS_5tupleIJNS3_IJNS_1CILi4EEENS4_ILi1EEEEEEEEENS3_IJNS3_IJS6_NS4_ILi0EEEEEEEEEEENS_10ViewEngineIPjEEEEC2ERKSC_RKSF_,@function
        .size           $_ZN7cutlass13device_kernelIN5flash19enable_sm80_to_sm89INS1_16FlashAttnBwdSm80INS1_25CollectiveMainloopBwdSm80ILi2ELi2EN4cute5tupleIJNS5_1CILi128EEES8_NS7_ILi64EEEEEENS_6half_tEfNS_4arch4Sm80ELb0ELb0ELb1ELb1ELb0ELb0ELb0ELb0ELi2ELi4ELi4ELi4ELb0EEENS1_24CollectiveEpilogueBwdGQAISA_fSD_Li256ELb1ELb0EEENS1_19SingleTileSchedulerILb1ELb0ELb0ELi128EEEEEEEEEvNT_6ParamsE$_ZN4cute3eso3ESOILb1ELb0EJNS_6LayoutINS_5tupleIJNS3_IJNS_1CILi4EEENS4_ILi1EEEEEEEEENS3_IJNS3_IJS6_NS4_ILi0EEEEEEEEEEENS_10ViewEngineIPjEEEEC2ERKSC_RKSF_,($_ZN7cutlass13device_kernelIN5flash19enable_sm80_to_sm89INS1_16FlashAttnBwdSm80INS1_25CollectiveMainloopBwdSm80ILi2ELi2EN4cute5tupleIJNS5_1CILi128EEES8_NS7_ILi64EEEEEENS_6half_tEfNS_4arch4Sm80ELb0ELb0ELb1ELb1ELb0ELb0ELb0ELb0ELi2ELi4ELi4ELi4ELb0EEENS1_24CollectiveEpilogueBwdGQAISA_fSD_Li256ELb1ELb0EEENS1_19SingleTileSchedulerILb1ELb0ELb0ELi128EEEEEEEEEvNT_6ParamsE$_ZN4cute3eso3ESOILb1ELb0EJNS_6LayoutINS_5tupleIJNS3_IJNS_1CILi8EEENS4_ILi1EEEEEEEEENS3_IJNS3_IJS6_NS4_ILi0EEEEEEEEEEENS_10ViewEngineINS_8smem_ptrIPN7cutlass6half_tEEEEEEEC2ERKSC_RKSJ_ - $_ZN7cutlass13device_kernelIN5flash19enable_sm80_to_sm89INS1_16FlashAttnBwdSm80INS1_25CollectiveMainloopBwdSm80ILi2ELi2EN4cute5tupleIJNS5_1CILi128EEES8_NS7_ILi64EEEEEENS_6half_tEfNS_4arch4Sm80ELb0ELb0ELb1ELb1ELb0ELb0ELb0ELb0ELi2ELi4ELi4ELi4ELb0EEENS1_24CollectiveEpilogueBwdGQAISA_fSD_Li256ELb1ELb0EEENS1_19SingleTileSchedulerILb1ELb0ELb0ELi128EEEEEEEEEvNT_6ParamsE$_ZN4cute3eso3ESOILb1ELb0EJNS_6LayoutINS_5tupleIJNS3_IJNS_1CILi4EEENS4_ILi1EEEEEEEEENS3_IJNS3_IJS6_NS4_ILi0EEEEEEEEEEENS_10ViewEngineIPjEEEEC2ERKSC_RKSF_)
$_ZN7cutlass13device_kernelIN5flash19enable_sm80_to_sm89INS1_16FlashAttnBwdSm80INS1_25CollectiveMainloopBwdSm80ILi2ELi2EN4cute5tupleIJNS5_1CILi128EEES8_NS7_ILi64EEEEEENS_6half_tEfNS_4arch4Sm80ELb0ELb0ELb1ELb1ELb0ELb0ELb0ELb0ELi2ELi4ELi4ELi4ELb0EEENS1_24CollectiveEpilogueBwdGQAISA_fSD_Li256ELb1ELb0EEENS1_19SingleTileSchedulerILb1ELb0ELb0ELi128EEEEEEEEEvNT_6ParamsE$_ZN4cute3eso3ESOILb1ELb0EJNS_6LayoutINS_5tupleIJNS3_IJNS_1CILi4EEENS4_ILi1EEEEEEEEENS3_IJNS3_IJS6_NS4_ILi0EEEEEEEEEEENS_10ViewEngineIPjEEEEC2ERKSC_RKSF_:
[----:B------:R-:W-:-:S05]  /*82f0*/  IADD3 R2, R78, -c[0x0][0x20], RZ ;  /* 0x800008004e027a10 */ /* 0x000fca0007ffe0ff */
[----:B------:R1:W-:Y:S02]  /*8300*/  STL.64 [R2], R36 ;  /* 0x0000002402007387 */ /* 0x0003e40000100a00 */
[----:B-1----:R-:W-:Y:S01]  /*8310*/  IMAD.MOV.U32 R2, RZ, RZ, R3 ;  /* 0x000000ffff027224 */ /* 0x002fe200078e0003 */
[----:B------:R-:W-:-:S04]  /*8320*/  MOV R3, 0x0 ;  /* 0x0000000000037802 */ /* 0x000fc80000000f00 */
[----:B------:R-:W-:Y:S05]  /*8330*/  RET.REL.NODEC R2 `(_ZN7cutlass13device_kernelIN5flash19enable_sm80_to_sm89INS1_16FlashAttnBwdSm80INS1_25CollectiveMainloopBwdSm80ILi2ELi2EN4cute5tupleIJNS5_1CILi128EEES8_NS7_ILi64EEEEEENS_6half_tEfNS_4arch4Sm80ELb0ELb0ELb1ELb1ELb0ELb0ELb0ELb0ELi2ELi4ELi4ELi4ELb0EEENS1_24CollectiveEpilogueBwdGQAISA_fSD_Li256ELb1ELb0EEENS1_19SingleTileSchedulerILb1ELb0ELb0ELi128EEEEEEEEEvNT_6ParamsE) ;  /* 0xffff7cc002007950 */ /* 0x000fea0003c3ffff */
        .type           $_ZN7cutlass13device_kernelIN5flash19enable_sm80_to_sm89INS1_16FlashAttnBwdSm80INS1_25CollectiveMainloopBwdSm80ILi2ELi2EN4cute5tupleIJNS5_1CILi128EEES8_NS7_ILi64EEEEEENS_6half_tEfNS_4arch4Sm80ELb0ELb0ELb1ELb1ELb0ELb0ELb0ELb0ELi2ELi4ELi4ELi4ELb0EEENS1_24CollectiveEpilogueBwdGQAISA_fSD_Li256ELb1ELb0EEENS1_19SingleTileSchedulerILb1ELb0ELb0ELi128EEEEEEEEEvNT_6ParamsE$_ZN4cute3eso3ESOILb1ELb0EJNS_6LayoutINS_5tupleIJNS3_IJNS_1CILi8EEENS4_ILi1EEEEEEEEENS3_IJNS3_IJS6_NS4_ILi0EEEEEEEEEEENS_10ViewEngineINS_8smem_ptrIPN7cutlass6half_tEEEEEEEC2ERKSC_RKSJ_,@function
        .size           $_ZN7cutlass13device_kernelIN5flash19enable_sm80_to_sm89INS1_16FlashAttnBwdSm80INS1_25CollectiveMainloopBwdSm80ILi2ELi2EN4cute5tupleIJNS5_1CILi128EEES8_NS7_ILi64EEEEEENS_6half_tEfNS_4arch4Sm80ELb0ELb0ELb1ELb1ELb0ELb0ELb0ELb0ELi2ELi4ELi4ELi4ELb0EEENS1_24CollectiveEpilogueBwdGQAISA_fSD_Li256ELb1ELb0EEENS1_19SingleTileSchedulerILb1ELb0ELb0ELi128EEEEEEEEEvNT_6ParamsE$_ZN4cute3eso3ESOILb1ELb0EJNS_6LayoutINS_5tupleIJNS3_IJNS_1CILi8EEENS4_ILi1EEEEEEEEENS3_IJNS3_IJS6_NS4_ILi0EEEEEEEEEEENS_10ViewEngineINS_8smem_ptrIPN7cutlass6half_tEEEEEEEC2ERKSC_RKSJ_,($_ZN7cutlass13device_kernelIN5flash19enable_sm80_to_sm89INS1_16FlashAttnBwdSm80INS1_25CollectiveMainloopBwdSm80ILi2ELi2EN4cute5tupleIJNS5_1CILi128EEES8_NS7_ILi64EEEEEENS_6half_tEfNS_4arch4Sm80ELb0ELb0ELb1ELb1ELb0ELb0ELb0ELb0ELi2ELi4ELi4ELi4ELb0EEENS1_24CollectiveEpilogueBwdGQAISA_fSD_Li256ELb1ELb0EEENS1_19SingleTileSchedulerILb1ELb0ELb0ELi128EEEEEEEEEvNT_6ParamsE$_ZN4cute3eso3ESOILb1ELb0EJNS_6LayoutINS_5tupleIJNS3_IJNS_1CILi8EEENS4_ILi1EEEEEEEEENS3_IJNS3_IJS6_NS4_ILi0EEEEEEEEEEENS_10ViewEngineIPN7cutlass6half_tEEEEEC2ERKSC_RKSH_ - $_ZN7cutlass13device_kernelIN5flash19enable_sm80_to_sm89INS1_16FlashAttnBwdSm80INS1_25CollectiveMainloopBwdSm80ILi2ELi2EN4cute5tupleIJNS5_1CILi128EEES8_NS7_ILi64EEEEEENS_6half_tEfNS_4arch4Sm80ELb0ELb0ELb1ELb1ELb0ELb0ELb0ELb0ELi2ELi4ELi4ELi4ELb0EEENS1_24CollectiveEpilogueBwdGQAISA_fSD_Li256ELb1ELb0EEENS1_19SingleTileSchedulerILb1ELb0ELb0ELi128EEEEEEEEEvNT_6ParamsE$_ZN4cute3eso3ESOILb1ELb0EJNS_6LayoutINS_5tupleIJNS3_IJNS_1CILi8EEENS4_ILi1EEEEEEEEENS3_IJNS3_IJS6_NS4_ILi0EEEEEEEEEEENS_10ViewEngineINS_8smem_ptrIPN7cutlass6half_tEEEEEEEC2ERKSC_RKSJ_)
$_ZN7cutlass13device_kernelIN5flash19enable_sm80_to_sm89INS1_16FlashAttnBwdSm80INS1_25CollectiveMainloopBwdSm80ILi2ELi2EN4cute5tupleIJNS5_1CILi128EEES8_NS7_ILi64EEEEEENS_6half_tEfNS_4arch4Sm80ELb0ELb0ELb1ELb1ELb0ELb0ELb0ELb0ELi2ELi4ELi4ELi4ELb0EEENS1_24CollectiveEpilogueBwdGQAISA_fSD_Li256ELb1ELb0EEENS1_19SingleTileSchedulerILb1ELb0ELb0ELi128EEEEEEEEEvNT_6ParamsE$_ZN4cute3eso3ESOILb1ELb0EJNS_6LayoutINS_5tupleIJNS3_IJNS_1CILi8EEENS4_ILi1EEEEEEEEENS3_IJNS3_IJS6_NS4_ILi0EEEEEEEEEEENS_10ViewEngineINS_8smem_ptrIPN7cutlass6half_tEEEEEEEC2ERKSC_RKSJ_:
[----:B------:R-:W-:-:S05]  /*8340*/  IADD3 R36, R78, -c[0x0][0x20], RZ ;  /* 0x800008004e247a10 */ /* 0x000fca0007ffe0ff */
[----:B------:R1:W-:Y:S02]  /*8350*/  STL.64 [R36], R2 ;  /* 0x0000000224007387 */ /* 0x0003e40000100a00 */
[----:B-1----:R-:W-:Y:S01]  /*8360*/  IMAD.MOV.U32 R2, RZ, RZ, R37 ;  /* 0x000000ffff027224 */ /* 0x002fe200078e0025 */
[----:B------:R-:W-:-:S04]  /*8370*/  MOV R3, 0x0 ;  /* 0x0000000000037802 */ /* 0x000fc80000000f00 */
[----:B------:R-:W-:Y:S05]  /*8380*/  RET.REL.NODEC R2 `(_ZN7cutlass13device_kernelIN5flash19enable_sm80_to_sm89INS1_16FlashAttnBwdSm80INS1_25CollectiveMainloopBwdSm80ILi2ELi2EN4cute5tupleIJNS5_1CILi128EEES8_NS7_ILi64EEEEEENS_6half_tEfNS_4arch4Sm80ELb0ELb0ELb1ELb1ELb0ELb0ELb0ELb0ELi2ELi4ELi4ELi4ELb0EEENS1_24CollectiveEpilogueBwdGQAISA_fSD_Li256ELb1ELb0EEENS1_19SingleTileSchedulerILb1ELb0ELb0ELi128EEEEEEEEEvNT_6ParamsE) ;  /* 0xffff7c7002007950 */ /* 0x000fea0003c3ffff */
        .type           $_ZN7cutlass13device_kernelIN5flash19enable_sm80_to_sm89INS1_16FlashAttnBwdSm80INS1_25CollectiveMainloopBwdSm80ILi2ELi2EN4cute5tupleIJNS5_1CILi128EEES8_NS7_ILi64EEEEEENS_6half_tEfNS_4arch4Sm80ELb0ELb0ELb1ELb1ELb0ELb0ELb0ELb0ELi2ELi4ELi4ELi4ELb0EEENS1_24CollectiveEpilogueBwdGQAISA_fSD_Li256ELb1ELb0EEENS1_19SingleTileSchedulerILb1ELb0ELb0ELi128EEEEEEEEEvNT_6ParamsE$_ZN4cute3eso3ESOILb1ELb0EJNS_6LayoutINS_5tupleIJNS3_IJNS_1CILi8EEENS4_ILi1EEEEEEEEENS3_IJNS3_IJS6_NS4_ILi0EEEEEEEEEEENS_10ViewEngineIPN7cutlass6half_tEEEEEC2ERKSC_RKSH_,@function
        .size           $_ZN7cutlass13device_kernelIN5flash19enable_sm80_to_sm89INS1_16FlashAttnBwdSm80INS1_25CollectiveMainloopBwdSm80ILi2ELi2EN4cute5tupleIJNS5_1CILi128EEES8_NS7_ILi64EEEEEENS_6half_tEfNS_4arch4Sm80ELb0ELb0ELb1ELb1ELb0ELb0ELb0ELb0ELi2ELi4ELi4ELi4ELb0EEENS1_24CollectiveEpilogueBwdGQAISA_fSD_Li256ELb1ELb0EEENS1_19SingleTileSchedulerILb1ELb0ELb0ELi128EEEEEEEEEvNT_6ParamsE$_ZN4cute3eso3ESOILb1ELb0EJNS_6LayoutINS_5tupleIJNS3_IJNS_1CILi8EEENS4_ILi1EEEEEEEEENS3_IJNS3_IJS6_NS4_ILi0EEEEEEEEEEENS_10ViewEngineIPN7cutlass6half_tEEEEEC2ERKSC_RKSH_,($_ZN7cutlass13device_kernelIN5flash19enable_sm80_to_sm89INS1_16FlashAttnBwdSm80INS1_25CollectiveMainloopBwdSm80ILi2ELi2EN4cute5tupleIJNS5_1CILi128EEES8_NS7_ILi64EEEEEENS_6half_tEfNS_4arch4Sm80ELb0ELb0ELb1ELb1ELb0ELb0ELb0ELb0ELi2ELi4ELi4ELi4ELb0EEENS1_24CollectiveEpilogueBwdGQAISA_fSD_Li256ELb1ELb0EEENS1_19SingleTileSchedulerILb1ELb0ELb0ELi128EEEEEEEEEvNT_6ParamsE$_ZN4cute3eso3ESOILb1ELb0EJNS_6LayoutINS_5tupleIJNS3_IJNS_1CILi8EEENS4_ILi1EEEEEEEEENS3_IJNS3_IJS6_NS4_ILi0EEEEEEEEEEEiEEC2ERKSC_RKi - $_ZN7cutlass13device_kernelIN5flash19enable_sm80_to_sm89INS1_16FlashAttnBwdSm80INS1_25CollectiveMainloopBwdSm80ILi2ELi2EN4cute5tupleIJNS5_1CILi128EEES8_NS7_ILi64EEEEEENS_6half_tEfNS_4arch4Sm80ELb0ELb0ELb1ELb1ELb0ELb0ELb0ELb0ELi2ELi4ELi4ELi4ELb0EEENS1_24CollectiveEpilogueBwdGQAISA_fSD_Li256ELb1ELb0EEENS1_19SingleTileSchedulerILb1ELb0ELb0ELi128EEEEEEEEEvNT_6ParamsE$_ZN4cute3eso3ESOILb1ELb0EJNS_6LayoutINS_5tupleIJNS3_IJNS_1CILi8EEENS4_ILi1EEEEEEEEENS3_IJNS3_IJS6_NS4_ILi0EEEEEEEEEEENS_10ViewEngineIPN7cutlass6half_tEEEEEC2ERKSC_RKSH_)
$_ZN7cutlass13device_kernelIN5flash19enable_sm80_to_sm89INS1_16FlashAttnBwdSm80INS1_25CollectiveMainloopBwdSm80ILi2ELi2EN4cute5tupleIJNS5_1CILi128EEES8_NS7_ILi64EEEEEENS_6half_tEfNS_4arch4Sm80ELb0ELb0ELb1ELb1ELb0ELb0ELb0ELb0ELi2ELi4ELi4ELi4ELb0EEENS1_24CollectiveEpilogueBwdGQAISA_fSD_Li256ELb1ELb0EEENS1_19SingleTileSchedulerILb1ELb0ELb0ELi128EEEEEEEEEvNT_6ParamsE$_ZN4cute3eso3ESOILb1ELb0EJNS_6LayoutINS_5tupleIJNS3_IJNS_1CILi8EEENS4_ILi1EEEEEEEEENS3_IJNS3_IJS6_NS4_ILi0EEEEEEEEEEENS_10ViewEngineIPN7cutlass6half_tEEEEEC2ERKSC_RKSH_:
[----:B------:R-:W-:-:S05]  /*8390*/  IADD3 R36, R78, -c[0x0][0x20], RZ ;  /* 0x800008004e247a10 */ /* 0x000fca0007ffe0ff */
[----:B------:R1:W-:Y:S02]  /*83a0*/  STL.64 [R36], R38 ;  /* 0x0000002624007387 */ /* 0x0003e40000100a00 */
[----:B-1----:R-:W-:Y:S01]  /*83b0*/  IMAD.MOV.U32 R36, RZ, RZ, R37 ;  /* 0x000000ffff247224 */ /* 0x002fe200078e0025 */
[----:B------:R-:W-:-:S04]  /*83c0*/  MOV R37, 0x0 ;  /* 0x0000000000257802 */ /* 0x000fc80000000f00 */
[----:B------:R-:W-:Y:S05]  /*83d0*/  RET.REL.NODEC R36 `(_ZN7cutlass13device_kernelIN5flash19enable_sm80_to_sm89INS1_16FlashAttnBwdSm80INS1_25CollectiveMainloopBwdSm80ILi2ELi2EN4cute5tupleIJNS5_1CILi128EEES8_NS7_ILi64EEEEEENS_6half_tEfNS_4arch4Sm80ELb0ELb0ELb1ELb1ELb0ELb0ELb0ELb0ELi2ELi4ELi4ELi4ELb0EEENS1_24CollectiveEpilogueBwdGQAISA_fSD_Li256ELb1ELb0EEENS1_19SingleTileSchedulerILb1ELb0ELb0ELi128EEEEEEEEEvNT_6ParamsE) ;  /* 0xffff7c2024007950 */ /* 0x000fea0003c3ffff */
        .type           $_ZN7cutlass13device_kernelIN5flash19enable_sm80_to_sm89INS1_16FlashAttnBwdSm80INS1_25CollectiveMainloopBwdSm80ILi2ELi2EN4cute5tupleIJNS5_1CILi128EEES8_NS7_ILi64EEEEEENS_6half_tEfNS_4arch4Sm80ELb0ELb0ELb1ELb1ELb0ELb0ELb0ELb0ELi2ELi4ELi4ELi4ELb0EEENS1_24CollectiveEpilogueBwdGQAISA_fSD_Li256ELb1ELb0EEENS1_19SingleTileSchedulerILb1ELb0ELb0ELi128EEEEEEEEEvNT_6ParamsE$_ZN4cute3eso3ESOILb1ELb0EJNS_6LayoutINS_5tupleIJNS3_IJNS_1CILi8EEENS4_ILi1EEEEEEEEENS3_IJNS3_IJS6_NS4_ILi0EEEEEEEEEEEiEEC2ERKSC_RKi,@function
        .size           $_ZN7cutlass13device_kernelIN5flash19enable_sm80_to_sm89INS1_16FlashAttnBwdSm80INS1_25CollectiveMainloopBwdSm80ILi2ELi2EN4cute5tupleIJNS5_1CILi128EEES8_NS7_ILi64EEEEEENS_6half_tEfNS_4arch4Sm80ELb0ELb0ELb1ELb1ELb0ELb0ELb0ELb0ELi2ELi4ELi4ELi4ELb0EEENS1_24CollectiveEpilogueBwdGQAISA_fSD_Li256ELb1ELb0EEENS1_19SingleTileSchedulerILb1ELb0ELb0ELi128EEEEEEEEEvNT_6ParamsE$_ZN4cute3eso3ESOILb1ELb0EJNS_6LayoutINS_5tupleIJNS3_IJNS_1CILi8EEENS4_ILi1EEEEEEEEENS3_IJNS3_IJS6_NS4_ILi0EEEEEEEEEEEiEEC2ERKSC_RKi,($_ZN7cutlass13device_kernelIN5flash19enable_sm80_to_sm89INS1_16FlashAttnBwdSm80INS1_25CollectiveMainloopBwdSm80ILi2ELi2EN4cute5tupleIJNS5_1CILi128EEES8_NS7_ILi64EEEEEENS_6half_tEfNS_4arch4Sm80ELb0ELb0ELb1ELb1ELb0ELb0ELb0ELb0ELi2ELi4ELi4ELi4ELb0EEENS1_24CollectiveEpilogueBwdGQAISA_fSD_Li256ELb1ELb0EEENS1_19SingleTileSchedulerILb1ELb0ELb0ELi128EEEEEEEEEvNT_6ParamsE$_ZN4cute3eso3ESOILb1ELb0EJNS_6LayoutINS_5tupleIJNS3_IJNS_1CILi8EEENS4_ILi1EEEEEENS3_IJNS4_ILi2EEEEEEEEENS3_IJNS3_IJS6_NS4_ILi0EEEEEENS3_IJNS4_ILi4096EEEEEEEEEEENS_10ViewEngineINS_8smem_ptrIPN7cutlass6half_tEEEEEEEC2ERKSG_RKSN_ - $_ZN7cutlass13device_kernelIN5flash19enable_sm80_to_sm89INS1_16FlashAttnBwdSm80INS1_25CollectiveMainloopBwdSm80ILi2ELi2EN4cute5tupleIJNS5_1CILi128EEES8_NS7_ILi64EEEEEENS_6half_tEfNS_4arch4Sm80ELb0ELb0ELb1ELb1ELb0ELb0ELb0ELb0ELi2ELi4ELi4ELi4ELb0EEENS1_24CollectiveEpilogueBwdGQAISA_fSD_Li256ELb1ELb0EEENS1_19SingleTileSchedulerILb1ELb0ELb0ELi128EEEEEEEEEvNT_6ParamsE$_ZN4cute3eso3ESOILb1ELb0EJNS_6LayoutINS_5tupleIJNS3_IJNS_1CILi8EEENS4_ILi1EEEEEEEEENS3_IJNS3_IJS6_NS4_ILi0EEEEEEEEEEEiEEC2ERKSC_RKi)
$_ZN7cutlass13device_kernelIN5flash19enable_sm80_to_sm89INS1_16FlashAttnBwdSm80INS1_25CollectiveMainloopBwdSm80ILi2ELi2EN4cute5tupleIJNS5_1CILi128EEES8_NS7_ILi64EEEEEENS_6half_tEfNS_4arch4Sm80ELb0ELb0ELb1ELb1ELb0ELb0ELb0ELb0ELi2ELi4ELi4ELi4ELb0EEENS1_24CollectiveEpilogueBwdGQAISA_fSD_Li256ELb1ELb0EEENS1_19SingleTileSchedulerILb1ELb0ELb0ELi128EEEEEEEEEvNT_6ParamsE$_ZN4cute3eso3ESOILb1ELb0EJNS_6LayoutINS_5tupleIJNS3_IJNS_1CILi8EEENS4_ILi1EEEEEEEEENS3_IJNS3_IJS6_NS4_ILi0EEEEEEEEEEEiEEC2ERKSC_RKi:
[----:B------:R-:W-:-:S05]  /*83e0*/  IADD3 R36, R78, -c[0x0][0x20], RZ ;  /* 0x800008004e247a10 */ /* 0x000fca0007ffe0ff */
[----:B------:R1:W-:Y:S02]  /*83f0*/  STL [R36], R38 ;  /* 0x0000002624007387 */ /* 0x0003e40000100800 */
[----:B-1----:R-:W-:Y:S01]  /*8400*/  IMAD.MOV.U32 R36, RZ, RZ, R37 ;  /* 0x000000ffff247224 */ /* 0x002fe200078e0025 */
[----:B------:R-:W-:-:S04]  /*8410*/  MOV R37, 0x0 ;  /* 0x0000000000257802 */ /* 0x000fc80000000f00 */
[----:B------:R-:W-:Y:S05]  /*8420*/  RET.REL.NODEC R36 `(_ZN7cutlass13device_kernelIN5flash19enable_sm80_to_sm89INS1_16FlashAttnBwdSm80INS1_25CollectiveMainloopBwdSm80ILi2ELi2EN4cute5tupleIJNS5_1CILi128EEES8_NS7_ILi64EEEEEENS_6half_tEfNS_4arch4Sm80ELb0ELb0ELb1ELb1ELb0ELb0ELb0ELb0ELi2ELi4ELi4ELi4ELb0EEENS1_24CollectiveEpilogueBwdGQAISA_fSD_Li256ELb1ELb0EEENS1_19SingleTileSchedulerILb1ELb0ELb0ELi128EEEEEEEEEvNT_6ParamsE) ;  /* 0xffff7bd024007950 */ /* 0x000fea0003c3ffff */
        .type           $_ZN7cutlass13device_kernelIN5flash19enable_sm80_to_sm89INS1_16FlashAttnBwdSm80INS1_25CollectiveMainloopBwdSm80ILi2ELi2EN4cute5tupleIJNS5_1CILi128EEES8_NS7_ILi64EEEEEENS_6half_tEfNS_4arch4Sm80ELb0ELb0ELb1ELb1ELb0ELb0ELb0ELb0ELi2ELi4ELi4ELi4ELb0EEENS1_24CollectiveEpilogueBwdGQAISA_fSD_Li256ELb1ELb0EEENS1_19SingleTileSchedulerILb1ELb0ELb0ELi128EEEEEEEEEvNT_6ParamsE$_ZN4cute3eso3ESOILb1ELb0EJNS_6LayoutINS_5tupleIJNS3_IJNS_1CILi8EEENS4_ILi1EEEEEENS3_IJNS4_ILi2EEEEEEEEENS3_IJNS3_IJS6_NS4_ILi0EEEEEENS3_IJNS4_ILi4096EEEEEEEEEEENS_10ViewEngineINS_8smem_ptrIPN7cutlass6half_tEEEEEEEC2ERKSG_RKSN_,@function
        .size           $_ZN7cutlass13device_kernelIN5flash19enable_sm80_to_sm89INS1_16FlashAttnBwdSm80INS1_25CollectiveMainloopBwdSm80ILi2ELi2EN4cute5tupleIJNS5_1CILi128EEES8_NS7_ILi64EEEEEENS_6half_tEfNS_4arch4Sm80ELb0ELb0ELb1ELb1ELb0ELb0ELb0ELb0ELi2ELi4ELi4ELi4ELb0EEENS1_24CollectiveEpilogueBwdGQAISA_fSD_Li256ELb1ELb0EEENS1_19SingleTileSchedulerILb1ELb0ELb0ELi128EEEEEEEEEvNT_6ParamsE$_ZN4cute3eso3ESOILb1ELb0EJNS_6LayoutINS_5tupleIJNS3_IJNS_1CILi8EEENS4_ILi1EEEEEENS3_IJNS4_ILi2EEEEEEEEENS3_IJNS3_IJS6_NS4_ILi0EEEEEENS3_IJNS4_ILi4096EEEEEEEEEEENS_10ViewEngineINS_8smem_ptrIPN7cutlass6half_tEEEEEEEC2ERKSG_RKSN_,($_ZN7cutlass13device_kernelIN5flash19enable_sm80_to_sm89INS1_16FlashAttnBwdSm80INS1_25CollectiveMainloopBwdSm80ILi2ELi2EN4cute5tupleIJNS5_1CILi128EEES8_NS7_ILi64EEEEEENS_6half_tEfNS_4arch4Sm80ELb0ELb0ELb1ELb1ELb0ELb0ELb0ELb0ELi2ELi4ELi4ELi4ELb0EEENS1_24CollectiveEpilogueBwdGQAISA_fSD_Li256ELb1ELb0EEENS1_19SingleTileSchedulerILb1ELb0ELb0ELi128EEEEEEEEEvNT_6ParamsE$_ZN4cute3eso3ESOILb1ELb0EJNS_6LayoutINS_5tupleIJNS3_IJNS_1CILi8EEENS4_ILi1EEEEEENS3_IJNS4_ILi2EEEEEEEEENS3_IJNS3_IJS6_NS4_ILi0EEEEEENS3_IJNS4_ILi64EEEEEEEEEEENS_10ViewEngineIPN7cutlass6half_tEEEEEC2ERKSG_RKSL_ - $_ZN7cutlass13device_kernelIN5flash19enable_sm80_to_sm89INS1_16FlashAttnBwdSm80INS1_25CollectiveMainloopBwdSm80ILi2ELi2EN4cute5tupleIJNS5_1CILi128EEES8_NS7_ILi64EEEEEENS_6half_tEfNS_4arch4Sm80ELb0ELb0ELb1ELb1ELb0ELb0ELb0ELb0ELi2ELi4ELi4ELi4ELb0EEENS1_24CollectiveEpilogueBwdGQAISA_fSD_Li256ELb1ELb0EEENS1_19SingleTileSchedulerILb1ELb0ELb0ELi128EEEEEEEEEvNT_6ParamsE$_ZN4cute3eso3ESOILb1ELb0EJNS_6LayoutINS_5tupleIJNS3_IJNS_1CILi8EEENS4_ILi1EEEEEENS3_IJNS4_ILi2EEEEEEEEENS3_IJNS3_IJS6_NS4_ILi0EEEEEENS3_IJNS4_ILi4096EEEEEEEEEEENS_10ViewEngineINS_8smem_ptrIPN7cutlass6half_tEEEEEEEC2ERKSG_RKSN_)
$_ZN7cutlass13device_kernelIN5flash19enable_sm80_to_sm89INS1_16FlashAttnBwdSm80INS1_25CollectiveMainloopBwdSm80ILi2ELi2EN4cute5tupleIJNS5_1CILi128EEES8_NS7_ILi64EEEEEENS_6half_tEfNS_4arch4Sm80ELb0ELb0ELb1ELb1ELb0ELb0ELb0ELb0ELi2ELi4ELi4ELi4ELb0EEENS1_24CollectiveEpilogueBwdGQAISA_fSD_Li256ELb1ELb0EEENS1_19SingleTileSchedulerILb1ELb0ELb0ELi128EEEEEEEEEvNT_6ParamsE$_ZN4cute3eso3ESOILb1ELb0EJNS_6LayoutINS_5tupleIJNS3_IJNS_1CILi8EEENS4_ILi1EEEEEENS3_IJNS4_ILi2EEEEEEEEENS3_IJNS3_IJS6_NS4_ILi0EEEEEENS3_IJNS4_ILi4096EEEEEEEEEEENS_10ViewEngineINS_8smem_ptrIPN7cutlass6half_tEEEEEEEC2ERKSG_RKSN_:
[----:B------:R-:W-:-:S05]  /*8430*/  IADD3 R38, R78, -c[0x0][0x20], RZ ;  /* 0x800008004e267a10 */ /* 0x000fca0007ffe0ff */
[----:B------:R1:W-:Y:S02]  /*8440*/  STL.64 [R38], R36 ;  /* 0x0000002426007387 */ /* 0x0003e40000100a00 */
[----:B-1----:R-:W-:Y:S01]  /*8450*/  IMAD.MOV.U32 R36, RZ, RZ, R39 ;  /* 0x000000ffff247224 */ /* 0x002fe200078e0027 */
[----:B------:R-:W-:-:S04]  /*8460*/  MOV R37, 0x0 ;  /* 0x0000000000257802 */ /* 0x000fc80000000f00 */
[----:B------:R-:W-:Y:S05]  /*8470*/  RET.REL.NODEC R36 `(_ZN7cutlass13device_kernelIN5flash19enable_sm80_to_sm89INS1_16FlashAttnBwdSm80INS1_25CollectiveMainloopBwdSm80ILi2ELi2EN4cute5tupleIJNS5_1CILi128EEES8_NS7_ILi64EEEEEENS_6half_tEfNS_4arch4Sm80ELb0ELb0ELb1ELb1ELb0ELb0ELb0ELb0ELi2ELi4ELi4ELi4ELb0EEENS1_24CollectiveEpilogueBwdGQAISA_fSD_Li256ELb1ELb0EEENS1_19SingleTileSchedulerILb1ELb0ELb0ELi128EEEEEEEEEvNT_6ParamsE) ;  /* 0xffff7b8024007950 */ /* 0x000fea0003c3ffff */
        .type           $_ZN7cutlass13device_kernelIN5flash19enable_sm80_to_sm89INS1_16FlashAttnBwdSm80INS1_25CollectiveMainloopBwdSm80ILi2ELi2EN4cute5tupleIJNS5_1CILi128EEES8_NS7_ILi64EEEEEENS_6half_tEfNS_4arch4Sm80ELb0ELb0ELb1ELb1ELb0ELb0ELb0ELb0ELi2ELi4ELi4ELi4ELb0EEENS1_24CollectiveEpilogueBwdGQAISA_fSD_Li256ELb1ELb0EEENS1_19SingleTileSchedulerILb1ELb0ELb0ELi128EEEEEEEEEvNT_6ParamsE$_ZN4cute3eso3ESOILb1ELb0EJNS_6LayoutINS_5tupleIJNS3_IJNS_1CILi8EEENS4_ILi1EEEEEENS3_IJNS4_ILi2EEEEEEEEENS3_IJNS3_IJS6_NS4_ILi0EEEEEENS3_IJNS4_ILi64EEEEEEEEEEENS_10ViewEngineIPN7cutlass6half_tEEEEEC2ERKSG_RKSL_,@function
        .size           $_ZN7cutlass13device_kernelIN5flash19enable_sm80_to_sm89INS1_16FlashAttnBwdSm80INS1_25CollectiveMainloopBwdSm80ILi2ELi2EN4cute5tupleIJNS5_1CILi128EEES8_NS7_ILi64EEEEEENS_6half_tEfNS_4arch4Sm80ELb0ELb0ELb1ELb1ELb0ELb0ELb0ELb0ELi2ELi4ELi4ELi4ELb0EEENS1_24CollectiveEpilogueBwdGQAISA_fSD_Li256ELb1ELb0EEENS1_19SingleTileSchedulerILb1ELb0ELb0ELi128EEEEEEEEEvNT_6ParamsE$_ZN4cute3eso3ESOILb1ELb0EJNS_6LayoutINS_5tupleIJNS3_IJNS_1CILi8EEENS4_ILi1EEEEEENS3_IJNS4_ILi2EEEEEEEEENS3_IJNS3_IJS6_NS4_ILi0EEEEEENS3_IJNS4_ILi64EEEEEEEEEEENS_10ViewEngineIPN7cutlass6half_tEEEEEC2ERKSG_RKSL_,($_ZN7cutlass13device_kernelIN5flash19enable_sm80_to_sm89INS1_16FlashAttnBwdSm80INS1_25CollectiveMainloopBwdSm80ILi2ELi2EN4cute5tupleIJNS5_1CILi128EEES8_NS7_ILi64EEEEEENS_6half_tEfNS_4arch4Sm80ELb0ELb0ELb1ELb1ELb0ELb0ELb0ELb0ELi2ELi4ELi4ELi4ELb0EEENS1_24CollectiveEpilogueBwdGQAISA_fSD_Li256ELb1ELb0EEENS1_19SingleTileSchedulerILb1ELb0ELb0ELi128EEEEEEEEEvNT_6ParamsE$_ZN4cute3eso3ESOILb1ELb0EJNS_6LayoutINS_5tupleIJNS3_IJNS_1CILi8EEENS4_ILi1EEEEEENS3_IJNS4_ILi2EEEEEEEEENS3_IJNS3_IJS6_NS4_ILi0EEEEEENS3_IJNS4_ILi8192EEEEEEEEEEENS_10ViewEngineINS_8smem_ptrIPN7cutlass6half_tEEEEEEEC2ERKSG_RKSN_ - $_ZN7cutlass13device_kernelIN5flash19enable_sm80_to_sm89INS1_16FlashAttnBwdSm80INS1_25CollectiveMainloopBwdSm80ILi2ELi2EN4cute5tupleIJNS5_1CILi128EEES8_NS7_ILi64EEEEEENS_6half_tEfNS_4arch4Sm80ELb0ELb0ELb1ELb1ELb0ELb0ELb0ELb0ELi2ELi4ELi4ELi4ELb0EEENS1_24CollectiveEpilogueBwdGQAISA_fSD_Li256ELb1ELb0EEENS1_19SingleTileSchedulerILb1ELb0ELb0ELi128EEEEEEEEEvNT_6ParamsE$_ZN4cute3eso3ESOILb1ELb0EJNS_6LayoutINS_5tupleIJNS3_IJNS_1CILi8EEENS4_ILi1EEEEEENS3_IJNS4_ILi2EEEEEEEEENS3_IJNS3_IJS6_NS4_ILi0EEEEEENS3_IJNS4_ILi64EEEEEEEEEEENS_10ViewEngineIPN7cutlass6half_tEEEEEC2ERKSG_RKSL_)
$_ZN7cutlass13device_kernelIN5flash19enable_sm80_to_sm89INS1_16FlashAttnBwdSm80INS1_25CollectiveMainloopBwdSm80ILi2ELi2EN4cute5tupleIJNS5_1CILi128EEES8_NS7_ILi64EEEEEENS_6half_tEfNS_4arch4Sm80ELb0ELb0ELb1ELb1ELb0ELb0ELb0ELb0ELi2ELi4ELi4ELi4ELb0EEENS1_24CollectiveEpilogueBwdGQAISA_fSD_Li256ELb1ELb0EEENS1_19SingleTileSchedulerILb1ELb0ELb0ELi128EEEEEEEEEvNT_6ParamsE$_ZN4cute3eso3ESOILb1ELb0EJNS_6LayoutINS_5tupleIJNS3_IJNS_1CILi8EEENS4_ILi1EEEEEENS3_IJNS4_ILi2EEEEEEEEENS3_IJNS3_IJS6_NS4_ILi0EEEEEENS3_IJNS4_ILi64EEEEEEEEEEENS_10ViewEngineIPN7cutlass6half_tEEEEEC2ERKSG_RKSL_:
        /* <DEDUP_REMOVED lines=8> */
        .type           $_ZN7cutlass13device_kernelIN5flash19enable_sm80_to_sm89INS1_16FlashAttnBwdSm80INS1_25CollectiveMainloopBwdSm80ILi2ELi2EN4cute5tupleIJNS5_1CILi128EEES8_NS7_ILi64EEEEEENS_6half_tEfNS_4arch4Sm80ELb0ELb0ELb1ELb1ELb0ELb0ELb0ELb0ELi2ELi4ELi4ELi4ELb0EEENS1_24CollectiveEpilogueBwdGQAISA_fSD_Li256ELb1ELb0EEENS1_19SingleTileSchedulerILb1ELb0ELb0ELi128EEEEEEEEEvNT_6ParamsE$_ZN4cute3eso3ESOILb1ELb0EJNS_6LayoutINS_5tupleIJNS3_IJNS_1CILi8EEENS4_ILi1EEEEEENS3_IJNS4_ILi2EEEEEEEEENS3_IJNS3_IJS6_NS4_ILi0EEEEEENS3_IJNS4_ILi8192EEEEEEEEEEENS_10ViewEngineINS_8smem_ptrIPN7cutlass6half_tEEEEEEEC2ERKSG_RKSN_,@function
        .size           $_ZN7cutlass13device_kernelIN5flash19enable_sm80_to_sm89INS1_16FlashAttnBwdSm80INS1_25CollectiveMainloopBwdSm80ILi2ELi2EN4cute5tupleIJNS5_1CILi128EEES8_NS7_ILi64EEEEEENS_6half_tEfNS_4arch4Sm80ELb0ELb0ELb1ELb1ELb0ELb0ELb0ELb0ELi2ELi4ELi4ELi4ELb0EEENS1_24CollectiveEpilogueBwdGQAISA_fSD_Li256ELb1ELb0EEENS1_19SingleTileSchedulerILb1ELb0ELb0ELi128EEEEEEEEEvNT_6ParamsE$_ZN4cute3eso3ESOILb1ELb0EJNS_6LayoutINS_5tupleIJNS3_IJNS_1CILi8EEENS4_ILi1EEEEEENS3_IJNS4_ILi2EEEEEEEEENS3_IJNS3_IJS6_NS4_ILi0EEEEEENS3_IJNS4_ILi8192EEEEEEEEEEENS_10ViewEngineINS_8smem_ptrIPN7cutlass6half_tEEEEEEEC2ERKSG_RKSN_,($_ZN7cutlass13device_kernelIN5flash19enable_sm80_to_sm89INS1_16FlashAttnBwdSm80INS1_25CollectiveMainloopBwdSm80ILi2ELi2EN4cute5tupleIJNS5_1CILi128EEES8_NS7_ILi64EEEEEENS_6half_tEfNS_4arch4Sm80ELb0ELb0ELb1ELb1ELb0ELb0ELb0ELb0ELi2ELi4ELi4ELi4ELb0EEENS1_24CollectiveEpilogueBwdGQAISA_fSD_Li256ELb1ELb0EEENS1_19SingleTileSchedulerILb1ELb0ELb0ELi128EEEEEEEEEvNT_6ParamsE$_ZN4cute3eso3ESOILb1ELb0EJNS_6LayoutINS_5tupleIJNS3_IJNS_1CILi8EEENS4_ILi1EEEEEENS3_IJNS4_ILi2EEEEEEEEENS3_IJNS3_IJS6_NS4_ILi0EEEEEENS3_IJS5_EEEEEEEENS_10ViewEngineIPN7cutlass6half_tEEEEEC2ERKSF_RKSK_ - $_ZN7cutlass13device_kernelIN5flash19enable_sm80_to_sm89INS1_16FlashAttnBwdSm80INS1_25CollectiveMainloopBwdSm80ILi2ELi2EN4cute5tupleIJNS5_1CILi128EEES8_NS7_ILi64EEEEEENS_6half_tEfNS_4arch4Sm80ELb0ELb0ELb1ELb1ELb0ELb0ELb0ELb0ELi2ELi4ELi4ELi4ELb0EEENS1_24CollectiveEpilogueBwdGQAISA_fSD_Li256ELb1ELb0EEENS1_19SingleTileSchedulerILb1ELb0ELb0ELi128EEEEEEEEEvNT_6ParamsE$_ZN4cute3eso3ESOILb1ELb0EJNS_6LayoutINS_5tupleIJNS3_IJNS_1CILi8EEENS4_ILi1EEEEEENS3_IJNS4_ILi2EEEEEEEEENS3_IJNS3_IJS6_NS4_ILi0EEEEEENS3_IJNS4_ILi8192EEEEEEEEEEENS_10ViewEngineINS_8smem_ptrIPN7cutlass6half_tEEEEEEEC2ERKSG_RKSN_)
$_ZN7cutlass13device_kernelIN5flash19enable_sm80_to_sm89INS1_16FlashAttnBwdSm80INS1_25CollectiveMainloopBwdSm80ILi2ELi2EN4cute5tupleIJNS5_1CILi128EEES8_NS7_ILi64EEEEEENS_6half_tEfNS_4arch4Sm80ELb0ELb0ELb1ELb1ELb0ELb0ELb0ELb0ELi2ELi4ELi4ELi4ELb0EEENS1_24CollectiveEpilogueBwdGQAISA_fSD_Li256ELb1ELb0EEENS1_19SingleTileSchedulerILb1ELb0ELb0ELi128EEEEEEEEEvNT_6ParamsE$_ZN4cute3eso3ESOILb1ELb0EJNS_6LayoutINS_5tupleIJNS3_IJNS_1CILi8EEENS4_ILi1EEEEEENS3_IJNS4_ILi2EEEEEEEEENS3_IJNS3_IJS6_NS4_ILi0EEEEEENS3_IJNS4_ILi8192EEEEEEEEEEENS_10ViewEngineINS_8smem_ptrIPN7cutlass6half_tEEEEEEEC2ERKSG_RKSN_:
[----:B------:R-:W-:Y:S01]  /*8500*/  IADD3 R11, R58, -c[0x0][0x20], RZ ;  /* 0x800008003a0b7a10 */ /* 0x000fe20007ffe0ff */
[----:B------:R-:W-:Y:S01]  /*8510*/  IMAD.MOV.U32 R14, RZ, RZ, R10 ;  /* 0x000000ffff0e7224 */ /* 0x000fe200078e000a */
[----:B------:R-:W-:Y:S01]  /*8520*/  MOV R15, R13 ;  /* 0x0000000d000f7202 */ /* 0x000fe20000000f00 */
[----:B------:R-:W-:-:S04]  /*8530*/  IMAD.MOV.U32 R13, RZ, RZ, 0x0 ;  /* 0x00000000ff0d7424 */ /* 0x000fc800078e00ff */
[----:B------:R1:W-:Y:S01]  /*8540*/  STL.64 [R11], R14 ;  /* 0x0000000e0b007387 */ /* 0x0003e20000100a00 */
[----:B------:R-:W-:Y:S05]  /*8550*/  RET.REL.NODEC R12 `(_ZN7cutlass13device_kernelIN5flash19enable_sm80_to_sm89INS1_16FlashAttnBwdSm80INS1_25CollectiveMainloopBwdSm80ILi2ELi2EN4cute5tupleIJNS5_1CILi128EEES8_NS7_ILi64EEEEEENS_6half_tEfNS_4arch4Sm80ELb0ELb0ELb1ELb1ELb0ELb0ELb0ELb0ELi2ELi4ELi4ELi4ELb0EEENS1_24CollectiveEpilogueBwdGQAISA_fSD_Li256ELb1ELb0EEENS1_19SingleTileSchedulerILb1ELb0ELb0ELi128EEEEEEEEEvNT_6ParamsE) ;  /* 0xffff7aa00c007950 */ /* 0x000fea0003c3ffff */
        .type           $_ZN7cutlass13device_kernelIN5flash19enable_sm80_to_sm89INS1_16FlashAttnBwdSm80INS1_25CollectiveMainloopBwdSm80ILi2ELi2EN4cute5tupleIJNS5_1CILi128EEES8_NS7_ILi64EEEEEENS_6half_tEfNS_4arch4Sm80ELb0ELb0ELb1ELb1ELb0ELb0ELb0ELb0ELi2ELi4ELi4ELi4ELb0EEENS1_24CollectiveEpilogueBwdGQAISA_fSD_Li256ELb1ELb0EEENS1_19SingleTileSchedulerILb1ELb0ELb0ELi128EEEEEEEEEvNT_6ParamsE$_ZN4cute3eso3ESOILb1ELb0EJNS_6LayoutINS_5tupleIJNS3_IJNS_1CILi8EEENS4_ILi1EEEEEENS3_IJNS4_ILi2EEEEEEEEENS3_IJNS3_IJS6_NS4_ILi0EEEEEENS3_IJS5_EEEEEEEENS_10ViewEngineIPN7cutlass6half_tEEEEEC2ERKSF_RKSK_,@function
        .size           $_ZN7cutlass13device_kernelIN5flash19enable_sm80_to_sm89INS1_16FlashAttnBwdSm80INS1_25CollectiveMainloopBwdSm80ILi2ELi2EN4cute5tupleIJNS5_1CILi128EEES8_NS7_ILi64EEEEEENS_6half_tEfNS_4arch4Sm80ELb0ELb0ELb1ELb1ELb0ELb0ELb0ELb0ELi2ELi4ELi4ELi4ELb0EEENS1_24CollectiveEpilogueBwdGQAISA_fSD_Li256ELb1ELb0EEENS1_19SingleTileSchedulerILb1ELb0ELb0ELi128EEEEEEEEEvNT_6ParamsE$_ZN4cute3eso3ESOILb1ELb0EJNS_6LayoutINS_5tupleIJNS3_IJNS_1CILi8EEENS4_ILi1EEEEEENS3_IJNS4_ILi2EEEEEEEEENS3_IJNS3_IJS6_NS4_ILi0EEEEEENS3_IJS5_EEEEEEEENS_10ViewEngineIPN7cutlass6half_tEEEEEC2ERKSF_RKSK_,($_ZN7cutlass13device_kernelIN5flash19enable_sm80_to_sm89INS1_16FlashAttnBwdSm80INS1_25CollectiveMainloopBwdSm80ILi2ELi2EN4cute5tupleIJNS5_1CILi128EEES8_NS7_ILi64EEEEEENS_6half_tEfNS_4arch4Sm80ELb0ELb0ELb1ELb1ELb0ELb0ELb0ELb0ELi2ELi4ELi4ELi4ELb0EEENS1_24CollectiveEpilogueBwdGQAISA_fSD_Li256ELb1ELb0EEENS1_19SingleTileSchedulerILb1ELb0ELb0ELi128EEEEEEEEEvNT_6ParamsE$_ZN4cute3eso3ESOILb1ELb0EJNS_6LayoutINS_5tupleIJNS3_IJNS_1CILi8EEENS4_ILi1EEEEEENS3_IJNS4_ILi4EEEEEEEEENS3_IJNS3_IJS6_NS4_ILi0EEEEEENS3_IJNS4_ILi2048EEEEEEEEEEENS_10ViewEngineINS_8smem_ptrIPN7cutlass6half_tEEEEEEEC2ERKSG_RKSN_ - $_ZN7cutlass13device_kernelIN5flash19enable_sm80_to_sm89INS1_16FlashAttnBwdSm80INS1_25CollectiveMainloopBwdSm80ILi2ELi2EN4cute5tupleIJNS5_1CILi128EEES8_NS7_ILi64EEEEEENS_6half_tEfNS_4arch4Sm80ELb0ELb0ELb1ELb1ELb0ELb0ELb0ELb0ELi2ELi4ELi4ELi4ELb0EEENS1_24CollectiveEpilogueBwdGQAISA_fSD_Li256ELb1ELb0EEENS1_19SingleTileSchedulerILb1ELb0ELb0ELi128EEEEEEEEEvNT_6ParamsE$_ZN4cute3eso3ESOILb1ELb0EJNS_6LayoutINS_5tupleIJNS3_IJNS_1CILi8EEENS4_ILi1EEEEEENS3_IJNS4_ILi2EEEEEEEEENS3_IJNS3_IJS6_NS4_ILi0EEEEEENS3_IJS5_EEEEEEEENS_10ViewEngineIPN7cutlass6half_tEEEEEC2ERKSF_RKSK_)
$_ZN7cutlass13device_kernelIN5flash19enable_sm80_to_sm89INS1_16FlashAttnBwdSm80INS1_25CollectiveMainloopBwdSm80ILi2ELi2EN4cute5tupleIJNS5_1CILi128EEES8_NS7_ILi64EEEEEENS_6half_tEfNS_4arch4Sm80ELb0ELb0ELb1ELb1ELb0ELb0ELb0ELb0ELi2ELi4ELi4ELi4ELb0EEENS1_24CollectiveEpilogueBwdGQAISA_fSD_Li256ELb1ELb0EEENS1_19SingleTileSchedulerILb1ELb0ELb0ELi128EEEEEEEEEvNT_6ParamsE$_ZN4cute3eso3ESOILb1ELb0EJNS_6LayoutINS_5tupleIJNS3_IJNS_1CILi8EEENS4_ILi1EEEEEENS3_IJNS4_ILi2EEEEEEEEENS3_IJNS3_IJS6_NS4_ILi0EEEEEENS3_IJS5_EEEEEEEENS_10ViewEngineIPN7cutlass6half_tEEEEEC2ERKSF_RKSK_:
[----:B------:R-:W-:-:S05]  /*8560*/  IADD3 R38, R78, -c[0x0][0x20], RZ ;  /* 0x800008004e267a10 */ /* 0x000fca0007ffe0ff */
[----:B------:R1:W-:Y:S02]  /*8570*/  STL.64 [R38], R2 ;  /* 0x0000000226007387 */ /* 0x0003e40000100a00 */
[----:B-1----:R-:W-:Y:S01]  /*8580*/  IMAD.MOV.U32 R2, RZ, RZ, R39 ;  /* 0x000000ffff027224 */ /* 0x002fe200078e0027 */
[----:B------:R-:W-:-:S04]  /*8590*/  MOV R3, 0x0 ;  /* 0x0000000000037802 */ /* 0x000fc80000000f00 */
[----:B------:R-:W-:Y:S05]  /*85a0*/  RET.REL.NODEC R2 `(_ZN7cutlass13device_kernelIN5flash19enable_sm80_to_sm89INS1_16FlashAttnBwdSm80INS1_25CollectiveMainloopBwdSm80ILi2ELi2EN4cute5tupleIJNS5_1CILi128EEES8_NS7_ILi64EEEEEENS_6half_tEfNS_4arch4Sm80ELb0ELb0ELb1ELb1ELb0ELb0ELb0ELb0ELi2ELi4ELi4ELi4ELb0EEENS1_24CollectiveEpilogueBwdGQAISA_fSD_Li256ELb1ELb0EEENS1_19SingleTileSchedulerILb1ELb0ELb0ELi128EEEEEEEEEvNT_6ParamsE) ;  /* 0xffff7a5002007950 */ /* 0x000fea0003c3ffff */
        .type           $_ZN7cutlass13device_kernelIN5flash19enable_sm80_to_sm89INS1_16FlashAttnBwdSm80INS1_25CollectiveMainloopBwdSm80ILi2ELi2EN4cute5tupleIJNS5_1CILi128EEES8_NS7_ILi64EEEEEENS_6half_tEfNS_4arch4Sm80ELb0ELb0ELb1ELb1ELb0ELb0ELb0ELb0ELi2ELi4ELi4ELi4ELb0EEENS1_24CollectiveEpilogueBwdGQAISA_fSD_Li256ELb1ELb0EEENS1_19SingleTileSchedulerILb1ELb0ELb0ELi128EEEEEEEEEvNT_6ParamsE$_ZN4cute3eso3ESOILb1ELb0EJNS_6LayoutINS_5tupleIJNS3_IJNS_1CILi8EEENS4_ILi1EEEEEENS3_IJNS4_ILi4EEEEEEEEENS3_IJNS3_IJS6_NS4_ILi0EEEEEENS3_IJNS4_ILi2048EEEEEEEEEEENS_10ViewEngineINS_8smem_ptrIPN7cutlass6half_tEEEEEEEC2ERKSG_RKSN_,@function
        .size           $_ZN7cutlass13device_kernelIN5flash19enable_sm80_to_sm89INS1_16FlashAttnBwdSm80INS1_25CollectiveMainloopBwdSm80ILi2ELi2EN4cute5tupleIJNS5_1CILi128EEES8_NS7_ILi64EEEEEENS_6half_tEfNS_4arch4Sm80ELb0ELb0ELb1ELb1ELb0ELb0ELb0ELb0ELi2ELi4ELi4ELi4ELb0EEENS1_24CollectiveEpilogueBwdGQAISA_fSD_Li256ELb1ELb0EEENS1_19SingleTileSchedulerILb1ELb0ELb0ELi128EEEEEEEEEvNT_6ParamsE$_ZN4cute3eso3ESOILb1ELb0EJNS_6LayoutINS_5tupleIJNS3_IJNS_1CILi8EEENS4_ILi1EEEEEENS3_IJNS4_ILi4EEEEEEEEENS3_IJNS3_IJS6_NS4_ILi0EEEEEENS3_IJNS4_ILi2048EEEEEEEEEEENS_10ViewEngineINS_8smem_ptrIPN7cutlass6half_tEEEEEEEC2ERKSG_RKSN_,($_ZN7cutlass13device_kernelIN5flash19enable_sm80_to_sm89INS1_16FlashAttnBwdSm80INS1_25CollectiveMainloopBwdSm80ILi2ELi2EN4cute5tupleIJNS5_1CILi128EEES8_NS7_ILi64EEEEEENS_6half_tEfNS_4arch4Sm80ELb0ELb0ELb1ELb1ELb0ELb0ELb0ELb0ELi2ELi4ELi4ELi4ELb0EEENS1_24CollectiveEpilogueBwdGQAISA_fSD_Li256ELb1ELb0EEENS1_19SingleTileSchedulerILb1ELb0ELb0ELi128EEEEEEEEEvNT_6ParamsE$_ZN4cute3eso3ESOILb1ELb0EJNS_6LayoutINS_5tupleIJNS3_IJNS_1CILi8EEENS4_ILi1EEEEEENS3_IJNS4_ILi4EEEEEEEEENS3_IJNS3_IJS6_NS4_ILi0EEEEEENS3_IJS5_EEEEEEEENS_10ViewEngineIPN7cutlass6half_tEEEEEC2ERKSF_RKSK_ - $_ZN7cutlass13device_kernelIN5flash19enable_sm80_to_sm89INS1_16FlashAttnBwdSm80INS1_25CollectiveMainloopBwdSm80ILi2ELi2EN4cute5tupleIJNS5_1CILi128EEES8_NS7_ILi64EEEEEENS_6half_tEfNS_4arch4Sm80ELb0ELb0ELb1ELb1ELb0ELb0ELb0ELb0ELi2ELi4ELi4ELi4ELb0EEENS1_24CollectiveEpilogueBwdGQAISA_fSD_Li256ELb1ELb0EEENS1_19SingleTileSchedulerILb1ELb0ELb0ELi128EEEEEEEEEvNT_6ParamsE$_ZN4cute3eso3ESOILb1ELb0EJNS_6LayoutINS_5tupleIJNS3_IJNS_1CILi8EEENS4_ILi1EEEEEENS3_IJNS4_ILi4EEEEEEEEENS3_IJNS3_IJS6_NS4_ILi0EEEEEENS3_IJNS4_ILi2048EEEEEEEEEEENS_10ViewEngineINS_8smem_ptrIPN7cutlass6half_tEEEEEEEC2ERKSG_RKSN_)
$_ZN7cutlass13device_kernelIN5flash19enable_sm80_to_sm89INS1_16FlashAttnBwdSm80INS1_25CollectiveMainloopBwdSm80ILi2ELi2EN4cute5tupleIJNS5_1CILi128EEES8_NS7_ILi64EEEEEENS_6half_tEfNS_4arch4Sm80ELb0ELb0ELb1ELb1ELb0ELb0ELb0ELb0ELi2ELi4ELi4ELi4ELb0EEENS1_24CollectiveEpilogueBwdGQAISA_fSD_Li256ELb1ELb0EEENS1_19SingleTileSchedulerILb1ELb0ELb0ELi128EEEEEEEEEvNT_6ParamsE$_ZN4cute3eso3ESOILb1ELb0EJNS_6LayoutINS_5tupleIJNS3_IJNS_1CILi8EEENS4_ILi1EEEEEENS3_IJNS4_ILi4EEEEEEEEENS3_IJNS3_IJS6_NS4_ILi0EEEEEENS3_IJNS4_ILi2048EEEEEEEEEEENS_10ViewEngineINS_8smem_ptrIPN7cutlass6half_tEEEEEEEC2ERKSG_RKSN_:
[----:B------:R-:W-:Y:S01]  /*85b0*/  IADD3 R13, R13, -c[0x0][0x20], RZ ;  /* 0x800008000d0d7a10 */ /* 0x000fe20007ffe0ff */
[----:B------:R-:W-:Y:S01]  /*85c0*/  IMAD.MOV.U32 R36, RZ, RZ, R12 ;  /* 0x000000ffff247224 */ /* 0x000fe200078e000c */
[----:B------:R-:W-:Y:S01]  /*85d0*/  MOV R37, R15 ;  /* 0x0000000f00257202 */ /* 0x000fe20000000f00 */
[----:B------:R-:W-:-:S04]  /*85e0*/  IMAD.MOV.U32 R15, RZ, RZ, 0x0 ;  /* 0x00000000ff0f7424 */ /* 0x000fc800078e00ff */
[----:B------:R1:W-:Y:S01]  /*85f0*/  STL.64 [R13], R36 ;  /* 0x000000240d007387 */ /* 0x0003e20000100a00 */
[----:B------:R-:W-:Y:S05]  /*8600*/  RET.REL.NODEC R14 `(_ZN7cutlass13device_kernelIN5flash19enable_sm80_to_sm89INS1_16FlashAttnBwdSm80INS1_25CollectiveMainloopBwdSm80ILi2ELi2EN4cute5tupleIJNS5_1CILi128EEES8_NS7_ILi64EEEEEENS_6half_tEfNS_4arch4Sm80ELb0ELb0ELb1ELb1ELb0ELb0ELb0ELb0ELi2ELi4ELi4ELi4ELb0EEENS1_24CollectiveEpilogueBwdGQAISA_fSD_Li256ELb1ELb0EEENS1_19SingleTileSchedulerILb1ELb0ELb0ELi128EEEEEEEEEvNT_6ParamsE) ;  /* 0xffff79f00e007950 */ /* 0x000fea0003c3ffff */
        .type           $_ZN7cutlass13device_kernelIN5flash19enable_sm80_to_sm89INS1_16FlashAttnBwdSm80INS1_25CollectiveMainloopBwdSm80ILi2ELi2EN4cute5tupleIJNS5_1CILi128EEES8_NS7_ILi64EEEEEENS_6half_tEfNS_4arch4Sm80ELb0ELb0ELb1ELb1ELb0ELb0ELb0ELb0ELi2ELi4ELi4ELi4ELb0EEENS1_24CollectiveEpilogueBwdGQAISA_fSD_Li256ELb1ELb0EEENS1_19SingleTileSchedulerILb1ELb0ELb0ELi128EEEEEEEEEvNT_6ParamsE$_ZN4cute3eso3ESOILb1ELb0EJNS_6LayoutINS_5tupleIJNS3_IJNS_1CILi8EEENS4_ILi1EEEEEENS3_IJNS4_ILi4EEEEEEEEENS3_IJNS3_IJS6_NS4_ILi0EEEEEENS3_IJS5_EEEEEEEENS_10ViewEngineIPN7cutlass6half_tEEEEEC2ERKSF_RKSK_,@function
        .size           $_ZN7cutlass13device_kernelIN5flash19enable_sm80_to_sm89INS1_16FlashAttnBwdSm80INS1_25CollectiveMainloopBwdSm80ILi2ELi2EN4cute5tupleIJNS5_1CILi128EEES8_NS7_ILi64EEEEEENS_6half_tEfNS_4arch4Sm80ELb0ELb0ELb1ELb1ELb0ELb0ELb0ELb0ELi2ELi4ELi4ELi4ELb0EEENS1_24CollectiveEpilogueBwdGQAISA_fSD_Li256ELb1ELb0EEENS1_19SingleTileSchedulerILb1ELb0ELb0ELi128EEEEEEEEEvNT_6ParamsE$_ZN4cute3eso3ESOILb1ELb0EJNS_6LayoutINS_5tupleIJNS3_IJNS_1CILi8EEENS4_ILi1EEEEEENS3_IJNS4_ILi4EEEEEEEEENS3_IJNS3_IJS6_NS4_ILi0EEEEEENS3_IJS5_EEEEEEEENS_10ViewEngineIPN7cutlass6half_tEEEEEC2ERKSF_RKSK_,($_ZN7cutlass13device_kernelIN5flash19enable_sm80_to_sm89INS1_16FlashAttnBwdSm80INS1_25CollectiveMainloopBwdSm80ILi2ELi2EN4cute5tupleIJNS5_1CILi128EEES8_NS7_ILi64EEEEEENS_6half_tEfNS_4arch4Sm80ELb0ELb0ELb1ELb1ELb0ELb0ELb0ELb0ELi2ELi4ELi4ELi4ELb0EEENS1_24CollectiveEpilogueBwdGQAISA_fSD_Li256ELb1ELb0EEENS1_19SingleTileSchedulerILb1ELb0ELb0ELi128EEEEEEEEEvNT_6ParamsE$_ZN4cute3eso3ESOILb1ELb0EJNS_6LayoutINS_5tupleIJNS3_IJNS_1CILi8EEENS4_ILi1EEEEEENS4_ILi2EEEEEENS3_IJNS3_IJS6_NS4_ILi0EEEEEENS4_ILi4096EEEEEEEENS_10ViewEngineINS_8smem_ptrIPN7cutlass6half_tEEEEEEEC2ERKSE_RKSL_ - $_ZN7cutlass13device_kernelIN5flash19enable_sm80_to_sm89INS1_16FlashAttnBwdSm80INS1_25CollectiveMainloopBwdSm80ILi2ELi2EN4cute5tupleIJNS5_1CILi128EEES8_NS7_ILi64EEEEEENS_6half_tEfNS_4arch4Sm80ELb0ELb0ELb1ELb1ELb0ELb0ELb0ELb0ELi2ELi4ELi4ELi4ELb0EEENS1_24CollectiveEpilogueBwdGQAISA_fSD_Li256ELb1ELb0EEENS1_19SingleTileSchedulerILb1ELb0ELb0ELi128EEEEEEEEEvNT_6ParamsE$_ZN4cute3eso3ESOILb1ELb0EJNS_6LayoutINS_5tupleIJNS3_IJNS_1CILi8EEENS4_ILi1EEEEEENS3_IJNS4_ILi4EEEEEEEEENS3_IJNS3_IJS6_NS4_ILi0EEEEEENS3_IJS5_EEEEEEEENS_10ViewEngineIPN7cutlass6half_tEEEEEC2ERKSF_RKSK_)
$_ZN7cutlass13device_kernelIN5flash19enable_sm80_to_sm89INS1_16FlashAttnBwdSm80INS1_25CollectiveMainloopBwdSm80ILi2ELi2EN4cute5tupleIJNS5_1CILi128EEES8_NS7_ILi64EEEEEENS_6half_tEfNS_4arch4Sm80ELb0ELb0ELb1ELb1ELb0ELb0ELb0ELb0ELi2ELi4ELi4ELi4ELb0EEENS1_24CollectiveEpilogueBwdGQAISA_fSD_Li256ELb1ELb0EEENS1_19SingleTileSchedulerILb1ELb0ELb0ELi128EEEEEEEEEvNT_6ParamsE$_ZN4cute3eso3ESOILb1ELb0EJNS_6LayoutINS_5tupleIJNS3_IJNS_1CILi8EEENS4_ILi1EEEEEENS3_IJNS4_ILi4EEEEEEEEENS3_IJNS3_IJS6_NS4_ILi0EEEEEENS3_IJS5_EEEEEEEENS_10ViewEngineIPN7cutlass6half_tEEEEEC2ERKSF_RKSK_:
[----:B------:R-:W-:Y:S01]  /*8610*/  IADD3 R3, R3, -c[0x0][0x20], RZ ;  /* 0x8000080003037a10 */ /* 0x000fe20007ffe0ff */
[----:B------:R-:W-:Y:S01]  /*8620*/  IMAD.MOV.U32 R36, RZ, RZ, R2 ;  /* 0x000000ffff247224 */ /* 0x000fe200078e0002 */
[----:B------:R-:W-:Y:S01]  /*8630*/  MOV R37, R13 ;  /* 0x0000000d00257202 */ /* 0x000fe20000000f00 */
[----:B------:R-:W-:-:S04]  /*8640*/  IMAD.MOV.U32 R13, RZ, RZ, 0x0 ;  /* 0x00000000ff0d7424 */ /* 0x000fc800078e00ff */
[----:B------:R1:W-:Y:S01]  /*8650*/  STL.64 [R3], R36 ;  /* 0x0000002403007387 */ /* 0x0003e20000100a00 */
[----:B------:R-:W-:Y:S05]  /*8660*/  RET.REL.NODEC R12 `(_ZN7cutlass13device_kernelIN5flash19enable_sm80_to_sm89INS1_16FlashAttnBwdSm80INS1_25CollectiveMainloopBwdSm80ILi2ELi2EN4cute5tupleIJNS5_1CILi128EEES8_NS7_ILi64EEEEEENS_6half_tEfNS_4arch4Sm80ELb0ELb0ELb1ELb1ELb0ELb0ELb0ELb0ELi2ELi4ELi4ELi4ELb0EEENS1_24CollectiveEpilogueBwdGQAISA_fSD_Li256ELb1ELb0EEENS1_19SingleTileSchedulerILb1ELb0ELb0ELi128EEEEEEEEEvNT_6ParamsE) ;  /* 0xffff79900c007950 */ /* 0x000fea0003c3ffff */
        .type           $_ZN7cutlass13device_kernelIN5flash19enable_sm80_to_sm89INS1_16FlashAttnBwdSm80INS1_25CollectiveMainloopBwdSm80ILi2ELi2EN4cute5tupleIJNS5_1CILi128EEES8_NS7_ILi64EEEEEENS_6half_tEfNS_4arch4Sm80ELb0ELb0ELb1ELb1ELb0ELb0ELb0ELb0ELi2ELi4ELi4ELi4ELb0EEENS1_24CollectiveEpilogueBwdGQAISA_fSD_Li256ELb1ELb0EEENS1_19SingleTileSchedulerILb1ELb0ELb0ELi128EEEEEEEEEvNT_6ParamsE$_ZN4cute3eso3ESOILb1ELb0EJNS_6LayoutINS_5tupleIJNS3_IJNS_1CILi8EEENS4_ILi1EEEEEENS4_ILi2EEEEEENS3_IJNS3_IJS6_NS4_ILi0EEEEEENS4_ILi4096EEEEEEEENS_10ViewEngineINS_8smem_ptrIPN7cutlass6half_tEEEEEEEC2ERKSE_RKSL_,@function
        .size           $_ZN7cutlass13device_kernelIN5flash19enable_sm80_to_sm89INS1_16FlashAttnBwdSm80INS1_25CollectiveMainloopBwdSm80ILi2ELi2EN4cute5tupleIJNS5_1CILi128EEES8_NS7_ILi64EEEEEENS_6half_tEfNS_4arch4Sm80ELb0ELb0ELb1ELb1ELb0ELb0ELb0ELb0ELi2ELi4ELi4ELi4ELb0EEENS1_24CollectiveEpilogueBwdGQAISA_fSD_Li256ELb1ELb0EEENS1_19SingleTileSchedulerILb1ELb0ELb0ELi128EEEEEEEEEvNT_6ParamsE$_ZN4cute3eso3ESOILb1ELb0EJNS_6LayoutINS_5tupleIJNS3_IJNS_1CILi8EEENS4_ILi1EEEEEENS4_ILi2EEEEEENS3_IJNS3_IJS6_NS4_ILi0EEEEEENS4_ILi4096EEEEEEEENS_10ViewEngineINS_8smem_ptrIPN7cutlass6half_tEEEEEEEC2ERKSE_RKSL_,($_ZN7cutlass13device_kernelIN5flash19enable_sm80_to_sm89INS1_16FlashAttnBwdSm80INS1_25CollectiveMainloopBwdSm80ILi2ELi2EN4cute5tupleIJNS5_1CILi128EEES8_NS7_ILi64EEEEEENS_6half_tEfNS_4arch4Sm80ELb0ELb0ELb1ELb1ELb0ELb0ELb0ELb0ELi2ELi4ELi4ELi4ELb0EEENS1_24CollectiveEpilogueBwdGQAISA_fSD_Li256ELb1ELb0EEENS1_19SingleTileSchedulerILb1ELb0ELb0ELi128EEEEEEEEEvNT_6ParamsE$_ZN4cute3eso3ESOILb1ELb0EJNS_6LayoutINS_5tupleIJNS3_IJNS_1CILi8EEENS4_ILi1EEEEEENS4_ILi2EEEEEENS3_IJNS3_IJS6_NS4_ILi0EEEEEENS4_ILi4096EEEEEEEEiEEC2ERKSE_RKi - $_ZN7cutlass13device_kernelIN5flash19enable_sm80_to_sm89INS1_16FlashAttnBwdSm80INS1_25CollectiveMainloopBwdSm80ILi2ELi2EN4cute5tupleIJNS5_1CILi128EEES8_NS7_ILi64EEEEEENS_6half_tEfNS_4arch4Sm80ELb0ELb0ELb1ELb1ELb0ELb0ELb0ELb0ELi2ELi4ELi4ELi4ELb0EEENS1_24CollectiveEpilogueBwdGQAISA_fSD_Li256ELb1ELb0EEENS1_19SingleTileSchedulerILb1ELb0ELb0ELi128EEEEEEEEEvNT_6ParamsE$_ZN4cute3eso3ESOILb1ELb0EJNS_6LayoutINS_5tupleIJNS3_IJNS_1CILi8EEENS4_ILi1EEEEEENS4_ILi2EEEEEENS3_IJNS3_IJS6_NS4_ILi0EEEEEENS4_ILi4096EEEEEEEENS_10ViewEngineINS_8smem_ptrIPN7cutlass6half_tEEEEEEEC2ERKSE_RKSL_)
$_ZN7cutlass13device_kernelIN5flash19enable_sm80_to_sm89INS1_16FlashAttnBwdSm80INS1_25CollectiveMainloopBwdSm80ILi2ELi2EN4cute5tupleIJNS5_1CILi128EEES8_NS7_ILi64EEEEEENS_6half_tEfNS_4arch4Sm80ELb0ELb0ELb1ELb1ELb0ELb0ELb0ELb0ELi2ELi4ELi4ELi4ELb0EEENS1_24CollectiveEpilogueBwdGQAISA_fSD_Li256ELb1ELb0EEENS1_19SingleTileSchedulerILb1ELb0ELb0ELi128EEEEEEEEEvNT_6ParamsE$_ZN4cute3eso3ESOILb1ELb0EJNS_6LayoutINS_5tupleIJNS3_IJNS_1CILi8EEENS4_ILi1EEEEEENS4_ILi2EEEEEENS3_IJNS3_IJS6_NS4_ILi0EEEEEENS4_ILi4096EEEEEEEENS_10ViewEngineINS_8smem_ptrIPN7cutlass6half_tEEEEEEEC2ERKSE_RKSL_:
[----:B------:R-:W-:-:S05]  /*8670*/  IADD3 R36, R78, -c[0x0][0x20], RZ ;  /* 0x800008004e247a10 */ /* 0x000fca0007ffe0ff */
[----:B------:R1:W-:Y:S02]  /*8680*/  STL.64 [R36], R2 ;  /* 0x0000000224007387 */ /* 0x0003e40000100a00 */
[----:B-1----:R-:W-:Y:S01]  /*8690*/  IMAD.MOV.U32 R2, RZ, RZ, R37 ;  /* 0x000000ffff027224 */ /* 0x002fe200078e0025 */
[----:B------:R-:W-:-:S04]  /*86a0*/  MOV R3, 0x0 ;  /* 0x0000000000037802 */ /* 0x000fc80000000f00 */
[----:B------:R-:W-:Y:S05]  /*86b0*/  RET.REL.NODEC R2 `(_ZN7cutlass13device_kernelIN5flash19enable_sm80_to_sm89INS1_16FlashAttnBwdSm80INS1_25CollectiveMainloopBwdSm80ILi2ELi2EN4cute5tupleIJNS5_1CILi128EEES8_NS7_ILi64EEEEEENS_6half_tEfNS_4arch4Sm80ELb0ELb0ELb1ELb1ELb0ELb0ELb0ELb0ELi2ELi4ELi4ELi4ELb0EEENS1_24CollectiveEpilogueBwdGQAISA_fSD_Li256ELb1ELb0EEENS1_19SingleTileSchedulerILb1ELb0ELb0ELi128EEEEEEEEEvNT_6ParamsE) ;  /* 0xffff794002007950 */ /* 0x000fea0003c3ffff */
        .type           $_ZN7cutlass13device_kernelIN5flash19enable_sm80_to_sm89INS1_16FlashAttnBwdSm80INS1_25CollectiveMainloopBwdSm80ILi2ELi2EN4cute5tupleIJNS5_1CILi128EEES8_NS7_ILi64EEEEEENS_6half_tEfNS_4arch4Sm80ELb0ELb0ELb1ELb1ELb0ELb0ELb0ELb0ELi2ELi4ELi4ELi4ELb0EEENS1_24CollectiveEpilogueBwdGQAISA_fSD_Li256ELb1ELb0EEENS1_19SingleTileSchedulerILb1ELb0ELb0ELi128EEEEEEEEEvNT_6ParamsE$_ZN4cute3eso3ESOILb1ELb0EJNS_6LayoutINS_5tupleIJNS3_IJNS_1CILi8EEENS4_ILi1EEEEEENS4_ILi2EEEEEENS3_IJNS3_IJS6_NS4_ILi0EEEEEENS4_ILi4096EEEEEEEEiEEC2ERKSE_RKi,@function
        .size           $_ZN7cutlass13device_kernelIN5flash19enable_sm80_to_sm89INS1_16FlashAttnBwdSm80INS1_25CollectiveMainloopBwdSm80ILi2ELi2EN4cute5tupleIJNS5_1CILi128EEES8_NS7_ILi64EEEEEENS_6half_tEfNS_4arch4Sm80ELb0ELb0ELb1ELb1ELb0ELb0ELb0ELb0ELi2ELi4ELi4ELi4ELb0EEENS1_24CollectiveEpilogueBwdGQAISA_fSD_Li256ELb1ELb0EEENS1_19SingleTileSchedulerILb1ELb0ELb0ELi128EEEEEEEEEvNT_6ParamsE$_ZN4cute3eso3ESOILb1ELb0EJNS_6LayoutINS_5tupleIJNS3_IJNS_1CILi8EEENS4_ILi1EEEEEENS4_ILi2EEEEEENS3_IJNS3_IJS6_NS4_ILi0EEEEEENS4_ILi4096EEEEEEEEiEEC2ERKSE_RKi,($_ZN7cutlass13device_kernelIN5flash19enable_sm80_to_sm89INS1_16FlashAttnBwdSm80INS1_25CollectiveMainloopBwdSm80ILi2ELi2EN4cute5tupleIJNS5_1CILi128EEES8_NS7_ILi64EEEEEENS_6half_tEfNS_4arch4Sm80ELb0ELb0ELb1ELb1ELb0ELb0ELb0ELb0ELi2ELi4ELi4ELi4ELb0EEENS1_24CollectiveEpilogueBwdGQAISA_fSD_Li256ELb1ELb0EEENS1_19SingleTileSchedulerILb1ELb0ELb0ELi128EEEEEEEEEvNT_6ParamsE$_ZN4cute3eso3ESOILb1ELb0EJNS_6LayoutINS_5tupleIJNS3_IJNS_1CILi8EEENS4_ILi1EEEEEENS4_ILi2EEEEEENS3_IJNS3_IJS6_NS4_ILi0EEEEEENS4_ILi64EEEEEEEENS_10ViewEngineIPN7cutlass6half_tEEEEEC2ERKSE_RKSJ_ - $_ZN7cutlass13device_kernelIN5flash19enable_sm80_to_sm89INS1_16FlashAttnBwdSm80INS1_25CollectiveMainloopBwdSm80ILi2ELi2EN4cute5tupleIJNS5_1CILi128EEES8_NS7_ILi64EEEEEENS_6half_tEfNS_4arch4Sm80ELb0ELb0ELb1ELb1ELb0ELb0ELb0ELb0ELi2ELi4ELi4ELi4ELb0EEENS1_24CollectiveEpilogueBwdGQAISA_fSD_Li256ELb1ELb0EEENS1_19SingleTileSchedulerILb1ELb0ELb0ELi128EEEEEEEEEvNT_6ParamsE$_ZN4cute3eso3ESOILb1ELb0EJNS_6LayoutINS_5tupleIJNS3_IJNS_1CILi8EEENS4_ILi1EEEEEENS4_ILi2EEEEEENS3_IJNS3_IJS6_NS4_ILi0EEEEEENS4_ILi4096EEEEEEEEiEEC2ERKSE_RKi)
$_ZN7cutlass13device_kernelIN5flash19enable_sm80_to_sm89INS1_16FlashAttnBwdSm80INS1_25CollectiveMainloopBwdSm80ILi2ELi2EN4cute5tupleIJNS5_1CILi128EEES8_NS7_ILi64EEEEEENS_6half_tEfNS_4arch4Sm80ELb0ELb0ELb1ELb1ELb0ELb0ELb0ELb0ELi2ELi4ELi4ELi4ELb0EEENS1_24CollectiveEpilogueBwdGQAISA_fSD_Li256ELb1ELb0EEENS1_19SingleTileSchedulerILb1ELb0ELb0ELi128EEEEEEEEEvNT_6ParamsE$_ZN4cute3eso3ESOILb1ELb0EJNS_6LayoutINS_5tupleIJNS3_IJNS_1CILi8EEENS4_ILi1EEEEEENS4_ILi2EEEEEENS3_IJNS3_IJS6_NS4_ILi0EEEEEENS4_ILi4096EEEEEEEEiEEC2ERKSE_RKi:
[----:B------:R-:W-:-:S05]  /*86c0*/  IADD3 R2, R78, -c[0x0][0x20], RZ ;  /* 0x800008004e027a10 */ /* 0x000fca0007ffe0ff */
[----:B------:R1:W-:Y:S02]  /*86d0*/  STL [R2], R36 ;  /* 0x0000002402007387 */ /* 0x0003e40000100800 */
[----:B-1----:R-:W-:Y:S01]  /*86e0*/  IMAD.MOV.U32 R2, RZ, RZ, R3 ;  /* 0x000000ffff027224 */ /* 0x002fe200078e0003 */
[----:B------:R-:W-:-:S04]  /*86f0*/  MOV R3, 0x0 ;  /* 0x0000000000037802 */ /* 0x000fc80000000f00 */
[----:B------:R-:W-:Y:S05]  /*8700*/  RET.REL.NODEC R2 `(_ZN7cutlass13device_kernelIN5flash19enable_sm80_to_sm89INS1_16FlashAttnBwdSm80INS1_25CollectiveMainloopBwdSm80ILi2ELi2EN4cute5tupleIJNS5_1CILi128EEES8_NS7_ILi64EEEEEENS_6half_tEfNS_4arch4Sm80ELb0ELb0ELb1ELb1ELb0ELb0ELb0ELb0ELi2ELi4ELi4ELi4ELb0EEENS1_24CollectiveEpilogueBwdGQAISA_fSD_Li256ELb1ELb0EEENS1_19SingleTileSchedulerILb1ELb0ELb0ELi128EEEEEEEEEvNT_6ParamsE) ;  /* 0xffff78f002007950 */ /* 0x000fea0003c3ffff */
        .type           $_ZN7cutlass13device_kernelIN5flash19enable_sm80_to_sm89INS1_16FlashAttnBwdSm80INS1_25CollectiveMainloopBwdSm80ILi2ELi2EN4cute5tupleIJNS5_1CILi128EEES8_NS7_ILi64EEEEEENS_6half_tEfNS_4arch4Sm80ELb0ELb0ELb1ELb1ELb0ELb0ELb0ELb0ELi2ELi4ELi4ELi4ELb0EEENS1_24CollectiveEpilogueBwdGQAISA_fSD_Li256ELb1ELb0EEENS1_19SingleTileSchedulerILb1ELb0ELb0ELi128EEEEEEEEEvNT_6ParamsE$_ZN4cute3eso3ESOILb1ELb0EJNS_6LayoutINS_5tupleIJNS3_IJNS_1CILi8EEENS4_ILi1EEEEEENS4_ILi2EEEEEENS3_IJNS3_IJS6_NS4_ILi0EEEEEENS4_ILi64EEEEEEEENS_10ViewEngineIPN7cutlass6half_tEEEEEC2ERKSE_RKSJ_,@function
        .size           $_ZN7cutlass13device_kernelIN5flash19enable_sm80_to_sm89INS1_16FlashAttnBwdSm80INS1_25CollectiveMainloopBwdSm80ILi2ELi2EN4cute5tupleIJNS5_1CILi128EEES8_NS7_ILi64EEEEEENS_6half_tEfNS_4arch4Sm80ELb0ELb0ELb1ELb1ELb0ELb0ELb0ELb0ELi2ELi4ELi4ELi4ELb0EEENS1_24CollectiveEpilogueBwdGQAISA_fSD_Li256ELb1ELb0EEENS1_19SingleTileSchedulerILb1ELb0ELb0ELi128EEEEEEEEEvNT_6ParamsE$_ZN4cute3eso3ESOILb1ELb0EJNS_6LayoutINS_5tupleIJNS3_IJNS_1CILi8EEENS4_ILi1EEEEEENS4_ILi2EEEEEENS3_IJNS3_IJS6_NS4_ILi0EEEEEENS4_ILi64EEEEEEEENS_10ViewEngineIPN7cutlass6half_tEEEEEC2ERKSE_RKSJ_,($_ZN7cutlass13device_kernelIN5flash19enable_sm80_to_sm89INS1_16FlashAttnBwdSm80INS1_25CollectiveMainloopBwdSm80ILi2ELi2EN4cute5tupleIJNS5_1CILi128EEES8_NS7_ILi64EEEEEENS_6half_tEfNS_4arch4Sm80ELb0ELb0ELb1ELb1ELb0ELb0ELb0ELb0ELi2ELi4ELi4ELi4ELb0EEENS1_24CollectiveEpilogueBwdGQAISA_fSD_Li256ELb1ELb0EEENS1_19SingleTileSchedulerILb1ELb0ELb0ELi128EEEEEEEEEvNT_6ParamsE$_ZN4cute3eso3ESOILb1ELb0EJNS_6LayoutINS_5tupleIJNS3_IJNS_1CILi8EEENS4_ILi1EEEEEENS4_ILi2EEEEEENS3_IJNS3_IJS6_NS4_ILi0EEEEEENS4_ILi64EEEEEEEEiEEC2ERKSE_RKi - $_ZN7cutlass13device_kernelIN5flash19enable_sm80_to_sm89INS1_16FlashAttnBwdSm80INS1_25CollectiveMainloopBwdSm80ILi2ELi2EN4cute5tupleIJNS5_1CILi128EEES8_NS7_ILi64EEEEEENS_6half_tEfNS_4arch4Sm80ELb0ELb0ELb1ELb1ELb0ELb0ELb0ELb0ELi2ELi4ELi4ELi4ELb0EEENS1_24CollectiveEpilogueBwdGQAISA_fSD_Li256ELb1ELb0EEENS1_19SingleTileSchedulerILb1ELb0ELb0ELi128EEEEEEEEEvNT_6ParamsE$_ZN4cute3eso3ESOILb1ELb0EJNS_6LayoutINS_5tupleIJNS3_IJNS_1CILi8EEENS4_ILi1EEEEEENS4_ILi2EEEEEENS3_IJNS3_IJS6_NS4_ILi0EEEEEENS4_ILi64EEEEEEEENS_10ViewEngineIPN7cutlass6half_tEEEEEC2ERKSE_RKSJ_)
$_ZN7cutlass13device_kernelIN5flash19enable_sm80_to_sm89INS1_16FlashAttnBwdSm80INS1_25CollectiveMainloopBwdSm80ILi2ELi2EN4cute5tupleIJNS5_1CILi128EEES8_NS7_ILi64EEEEEENS_6half_tEfNS_4arch4Sm80ELb0ELb0ELb1ELb1ELb0ELb0ELb0ELb0ELi2ELi4ELi4ELi4ELb0EEENS1_24CollectiveEpilogueBwdGQAISA_fSD_Li256ELb1ELb0EEENS1_19SingleTileSchedulerILb1ELb0ELb0ELi128EEEEEEEEEvNT_6ParamsE$_ZN4cute3eso3ESOILb1ELb0EJNS_6LayoutINS_5tupleIJNS3_IJNS_1CILi8EEENS4_ILi1EEEEEENS4_ILi2EEEEEENS3_IJNS3_IJS6_NS4_ILi0EEEEEENS4_ILi64EEEEEEEENS_10ViewEngineIPN7cutlass6half_tEEEEEC2ERKSE_RKSJ_:
        /* <DEDUP_REMOVED lines=8> */
        .type           $_ZN7cutlass13device_kernelIN5flash19enable_sm80_to_sm89INS1_16FlashAttnBwdSm80INS1_25CollectiveMainloopBwdSm80ILi2ELi2EN4cute5tupleIJNS5_1CILi128EEES8_NS7_ILi64EEEEEENS_6half_tEfNS_4arch4Sm80ELb0ELb0ELb1ELb1ELb0ELb0ELb0ELb0ELi2ELi4ELi4ELi4ELb0EEENS1_24CollectiveEpilogueBwdGQAISA_fSD_Li256ELb1ELb0EEENS1_19SingleTileSchedulerILb1ELb0ELb0ELi128EEEEEEEEEvNT_6ParamsE$_ZN4cute3eso3ESOILb1ELb0EJNS_6LayoutINS_5tupleIJNS3_IJNS_1CILi8EEENS4_ILi1EEEEEENS4_ILi2EEEEEENS3_IJNS3_IJS6_NS4_ILi0EEEEEENS4_ILi64EEEEEEEEiEEC2ERKSE_RKi,@function
        .size           $_ZN7cutlass13device_kernelIN5flash19enable_sm80_to_sm89INS1_16FlashAttnBwdSm80INS1_25CollectiveMainloopBwdSm80ILi2ELi2EN4cute5tupleIJNS5_1CILi128EEES8_NS7_ILi64EEEEEENS_6half_tEfNS_4arch4Sm80ELb0ELb0ELb1ELb1ELb0ELb0ELb0ELb0ELi2ELi4ELi4ELi4ELb0EEENS1_24CollectiveEpilogueBwdGQAISA_fSD_Li256ELb1ELb0EEENS1_19SingleTileSchedulerILb1ELb0ELb0ELi128EEEEEEEEEvNT_6ParamsE$_ZN4cute3eso3ESOILb1ELb0EJNS_6LayoutINS_5tupleIJNS3_IJNS_1CILi8EEENS4_ILi1EEEEEENS4_ILi2EEEEEENS3_IJNS3_IJS6_NS4_ILi0EEEEEENS4_ILi64EEEEEEEEiEEC2ERKSE_RKi,($_ZN7cutlass13device_kernelIN5flash19enable_sm80_to_sm89INS1_16FlashAttnBwdSm80INS1_25CollectiveMainloopBwdSm80ILi2ELi2EN4cute5tupleIJNS5_1CILi128EEES8_NS7_ILi64EEEEEENS_6half_tEfNS_4arch4Sm80ELb0ELb0ELb1ELb1ELb0ELb0ELb0ELb0ELi2ELi4ELi4ELi4ELb0EEENS1_24CollectiveEpilogueBwdGQAISA_fSD_Li256ELb1ELb0EEENS1_19SingleTileSchedulerILb1ELb0ELb0ELi128EEEEEEEEEvNT_6ParamsE$_ZN4cute3eso3ESOILb1ELb0EJNS_6LayoutINS_5tupleIJNS3_IJNS_1CILi8EEENS4_ILi1EEEEEENS4_ILi2EEEEEENS3_IJNS3_IJS6_NS4_ILi0EEEEEENS4_ILi8192EEEEEEEENS_10ViewEngineINS_8smem_ptrIPN7cutlass6half_tEEEEEEEC2ERKSE_RKSL_ - $_ZN7cutlass13device_kernelIN5flash19enable_sm80_to_sm89INS1_16FlashAttnBwdSm80INS1_25CollectiveMainloopBwdSm80ILi2ELi2EN4cute5tupleIJNS5_1CILi128EEES8_NS7_ILi64EEEEEENS_6half_tEfNS_4arch4Sm80ELb0ELb0ELb1ELb1ELb0ELb0ELb0ELb0ELi2ELi4ELi4ELi4ELb0EEENS1_24CollectiveEpilogueBwdGQAISA_fSD_Li256ELb1ELb0EEENS1_19SingleTileSchedulerILb1ELb0ELb0ELi128EEEEEEEEEvNT_6ParamsE$_ZN4cute3eso3ESOILb1ELb0EJNS_6LayoutINS_5tupleIJNS3_IJNS_1CILi8EEENS4_ILi1EEEEEENS4_ILi2EEEEEENS3_IJNS3_IJS6_NS4_ILi0EEEEEENS4_ILi64EEEEEEEEiEEC2ERKSE_RKi)
$_ZN7cutlass13device_kernelIN5flash19enable_sm80_to_sm89INS1_16FlashAttnBwdSm80INS1_25CollectiveMainloopBwdSm80ILi2ELi2EN4cute5tupleIJNS5_1CILi128EEES8_NS7_ILi64EEEEEENS_6half_tEfNS_4arch4Sm80ELb0ELb0ELb1ELb1ELb0ELb0ELb0ELb0ELi2ELi4ELi4ELi4ELb0EEENS1_24CollectiveEpilogueBwdGQAISA_fSD_Li256ELb1ELb0EEENS1_19SingleTileSchedulerILb1ELb0ELb0ELi128EEEEEEEEEvNT_6ParamsE$_ZN4cute3eso3ESOILb1ELb0EJNS_6LayoutINS_5tupleIJNS3_IJNS_1CILi8EEENS4_ILi1EEEEEENS4_ILi2EEEEEENS3_IJNS3_IJS6_NS4_ILi0EEEEEENS4_ILi64EEEEEEEEiEEC2ERKSE_RKi:
[----:B------:R-:W-:-:S05]  /*8790*/  IADD3 R2, R58, -c[0x0][0x20], RZ ;  /* 0x800008003a027a10 */ /* 0x000fca0007ffe0ff */
[----:B------:R1:W-:Y:S02]  /*87a0*/  STL [R2], R10 ;  /* 0x0000000a02007387 */ /* 0x0003e40000100800 */
[----:B-1----:R-:W-:Y:S01]  /*87b0*/  IMAD.MOV.U32 R2, RZ, RZ, R3 ;  /* 0x000000ffff027224 */ /* 0x002fe200078e0003 */
[----:B------:R-:W-:-:S04]  /*87c0*/  MOV R3, 0x0 ;  /* 0x0000000000037802 */ /* 0x000fc80000000f00 */
[----:B------:R-:W-:Y:S05]  /*87d0*/  RET.REL.NODEC R2 `(_ZN7cutlass13device_kernelIN5flash19enable_sm80_to_sm89INS1_16FlashAttnBwdSm80INS1_25CollectiveMainloopBwdSm80ILi2ELi2EN4cute5tupleIJNS5_1CILi128EEES8_NS7_ILi64EEEEEENS_6half_tEfNS_4arch4Sm80ELb0ELb0ELb1ELb1ELb0ELb0ELb0ELb0ELi2ELi4ELi4ELi4ELb0EEENS1_24CollectiveEpilogueBwdGQAISA_fSD_Li256ELb1ELb0EEENS1_19SingleTileSchedulerILb1ELb0ELb0ELi128EEEEEEEEEvNT_6ParamsE) ;  /* 0xffff782002007950 */ /* 0x000fea0003c3ffff */
        .type           $_ZN7cutlass13device_kernelIN5flash19enable_sm80_to_sm89INS1_16FlashAttnBwdSm80INS1_25CollectiveMainloopBwdSm80ILi2ELi2EN4cute5tupleIJNS5_1CILi128EEES8_NS7_ILi64EEEEEENS_6half_tEfNS_4arch4Sm80ELb0ELb0ELb1ELb1ELb0ELb0ELb0ELb0ELi2ELi4ELi4ELi4ELb0EEENS1_24CollectiveEpilogueBwdGQAISA_fSD_Li256ELb1ELb0EEENS1_19SingleTileSchedulerILb1ELb0ELb0ELi128EEEEEEEEEvNT_6ParamsE$_ZN4cute3eso3ESOILb1ELb0EJNS_6LayoutINS_5tupleIJNS3_IJNS_1CILi8EEENS4_ILi1EEEEEENS4_ILi2EEEEEENS3_IJNS3_IJS6_NS4_ILi0EEEEEENS4_ILi8192EEEEEEEENS_10ViewEngineINS_8smem_ptrIPN7cutlass6half_tEEEEEEEC2ERKSE_RKSL_,@function
        .size           $_ZN7cutlass13device_kernelIN5flash19enable_sm80_to_sm89INS1_16FlashAttnBwdSm80INS1_25CollectiveMainloopBwdSm80ILi2ELi2EN4cute5tupleIJNS5_1CILi128EEES8_NS7_ILi64EEEEEENS_6half_tEfNS_4arch4Sm80ELb0ELb0ELb1ELb1ELb0ELb0ELb0ELb0ELi2ELi4ELi4ELi4ELb0EEENS1_24CollectiveEpilogueBwdGQAISA_fSD_Li256ELb1ELb0EEENS1_19SingleTileSchedulerILb1ELb0ELb0ELi128EEEEEEEEEvNT_6ParamsE$_ZN4cute3eso3ESOILb1ELb0EJNS_6LayoutINS_5tupleIJNS3_IJNS_1CILi8EEENS4_ILi1EEEEEENS4_ILi2EEEEEENS3_IJNS3_IJS6_NS4_ILi0EEEEEENS4_ILi8192EEEEEEEENS_10ViewEngineINS_8smem_ptrIPN7cutlass6half_tEEEEEEEC2ERKSE_RKSL_,($_ZN7cutlass13device_kernelIN5flash19enable_sm80_to_sm89INS1_16FlashAttnBwdSm80INS1_25CollectiveMainloopBwdSm80ILi2ELi2EN4cute5tupleIJNS5_1CILi128EEES8_NS7_ILi64EEEEEENS_6half_tEfNS_4arch4Sm80ELb0ELb0ELb1ELb1ELb0ELb0ELb0ELb0ELi2ELi4ELi4ELi4ELb0EEENS1_24CollectiveEpilogueBwdGQAISA_fSD_Li256ELb1ELb0EEENS1_19SingleTileSchedulerILb1ELb0ELb0ELi128EEEEEEEEEvNT_6ParamsE$_ZN4cute3eso3ESOILb1ELb0EJNS_6LayoutINS_5tupleIJNS3_IJNS_1CILi8EEENS4_ILi1EEEEEENS4_ILi2EEEEEENS3_IJNS3_IJS6_NS4_ILi0EEEEEENS4_ILi8192EEEEEEEEiEEC2ERKSE_RKi - $_ZN7cutlass13device_kernelIN5flash19enable_sm80_to_sm89INS1_16FlashAttnBwdSm80INS1_25CollectiveMainloopBwdSm80ILi2ELi2EN4cute5tupleIJNS5_1CILi128EEES8_NS7_ILi64EEEEEENS_6half_tEfNS_4arch4Sm80ELb0ELb0ELb1ELb1ELb0ELb0ELb0ELb0ELi2ELi4ELi4ELi4ELb0EEENS1_24CollectiveEpilogueBwdGQAISA_fSD_Li256ELb1ELb0EEENS1_19SingleTileSchedulerILb1ELb0ELb0ELi128EEEEEEEEEvNT_6ParamsE$_ZN4cute3eso3ESOILb1ELb0EJNS_6LayoutINS_5tupleIJNS3_IJNS_1CILi8EEENS4_ILi1EEEEEENS4_ILi2EEEEEENS3_IJNS3_IJS6_NS4_ILi0EEEEEENS4_ILi8192EEEEEEEENS_10ViewEngineINS_8smem_ptrIPN7cutlass6half_tEEEEEEEC2ERKSE_RKSL_)
$_ZN7cutlass13device_kernelIN5flash19enable_sm80_to_sm89INS1_16FlashAttnBwdSm80INS1_25CollectiveMainloopBwdSm80ILi2ELi2EN4cute5tupleIJNS5_1CILi128EEES8_NS7_ILi64EEEEEENS_6half_tEfNS_4arch4Sm80ELb0ELb0ELb1ELb1ELb0ELb0ELb0ELb0ELi2ELi4ELi4ELi4ELb0EEENS1_24CollectiveEpilogueBwdGQAISA_fSD_Li256ELb1ELb0EEENS1_19SingleTileSchedulerILb1ELb0ELb0ELi128EEEEEEEEEvNT_6ParamsE$_ZN4cute3eso3ESOILb1ELb0EJNS_6LayoutINS_5tupleIJNS3_IJNS_1CILi8EEENS4_ILi1EEEEEENS4_ILi2EEEEEENS3_IJNS3_IJS6_NS4_ILi0EEEEEENS4_ILi8192EEEEEEEENS_10ViewEngineINS_8smem_ptrIPN7cutlass6half_tEEEEEEEC2ERKSE_RKSL_:
[----:B------:R-:W-:-:S05]  /*87e0*/  IADD3 R14, R58, -c[0x0][0x20], RZ ;  /* 0x800008003a0e7a10 */ /* 0x000fca0007ffe0ff */
[----:B------:R1:W-:Y:S02]  /*87f0*/  STL.64 [R14], R2 ;  /* 0x000000020e007387 */ /* 0x0003e40000100a00 */
[----:B-1----:R-:W-:Y:S01]  /*8800*/  IMAD.MOV.U32 R2, RZ, RZ, R15 ;  /* 0x000000ffff027224 */ /* 0x002fe200078e000f */
[----:B------:R-:W-:-:S04]  /*8810*/  MOV R3, 0x0 ;  /* 0x0000000000037802 */ /* 0x000fc80000000f00 */
[----:B------:R-:W-:Y:S05]  /*8820*/  RET.REL.NODEC R2 `(_ZN7cutlass13device_kernelIN5flash19enable_sm80_to_sm89INS1_16FlashAttnBwdSm80INS1_25CollectiveMainloopBwdSm80ILi2ELi2EN4cute5tupleIJNS5_1CILi128EEES8_NS7_ILi64EEEEEENS_6half_tEfNS_4arch4Sm80ELb0ELb0ELb1ELb1ELb0ELb0ELb0ELb0ELi2ELi4ELi4ELi4ELb0EEENS1_24CollectiveEpilogueBwdGQAISA_fSD_Li256ELb1ELb0EEENS1_19SingleTileSchedulerILb1ELb0ELb0ELi128EEEEEEEEEvNT_6ParamsE) ;  /* 0xffff77d002007950 */ /* 0x000fea0003c3ffff */
        .type           $_ZN7cutlass13device_kernelIN5flash19enable_sm80_to_sm89INS1_16FlashAttnBwdSm80INS1_25CollectiveMainloopBwdSm80ILi2ELi2EN4cute5tupleIJNS5_1CILi128EEES8_NS7_ILi64EEEEEENS_6half_tEfNS_4arch4Sm80ELb0ELb0ELb1ELb1ELb0ELb0ELb0ELb0ELi2ELi4ELi4ELi4ELb0EEENS1_24CollectiveEpilogueBwdGQAISA_fSD_Li256ELb1ELb0EEENS1_19SingleTileSchedulerILb1ELb0ELb0ELi128EEEEEEEEEvNT_6ParamsE$_ZN4cute3eso3ESOILb1ELb0EJNS_6LayoutINS_5tupleIJNS3_IJNS_1CILi8EEENS4_ILi1EEEEEENS4_ILi2EEEEEENS3_IJNS3_IJS6_NS4_ILi0EEEEEENS4_ILi8192EEEEEEEEiEEC2ERKSE_RKi,@function
        .size           $_ZN7cutlass13device_kernelIN5flash19enable_sm80_to_sm89INS1_16FlashAttnBwdSm80INS1_25CollectiveMainloopBwdSm80ILi2ELi2EN4cute5tupleIJNS5_1CILi128EEES8_NS7_ILi64EEEEEENS_6half_tEfNS_4arch4Sm80ELb0ELb0ELb1ELb1ELb0ELb0ELb0ELb0ELi2ELi4ELi4ELi4ELb0EEENS1_24CollectiveEpilogueBwdGQAISA_fSD_Li256ELb1ELb0EEENS1_19SingleTileSchedulerILb1ELb0ELb0ELi128EEEEEEEEEvNT_6ParamsE$_ZN4cute3eso3ESOILb1ELb0EJNS_6LayoutINS_5tupleIJNS3_IJNS_1CILi8EEENS4_ILi1EEEEEENS4_ILi2EEEEEENS3_IJNS3_IJS6_NS4_ILi0EEEEEENS4_ILi8192EEEEEEEEiEEC2ERKSE_RKi,($_ZN7cutlass13device_kernelIN5flash19enable_sm80_to_sm89INS1_16FlashAttnBwdSm80INS1_25CollectiveMainloopBwdSm80ILi2ELi2EN4cute5tupleIJNS5_1CILi128EEES8_NS7_ILi64EEEEEENS_6half_tEfNS_4arch4Sm80ELb0ELb0ELb1ELb1ELb0ELb0ELb0ELb0ELi2ELi4ELi4ELi4ELb0EEENS1_24CollectiveEpilogueBwdGQAISA_fSD_Li256ELb1ELb0EEENS1_19SingleTileSchedulerILb1ELb0ELb0ELi128EEEEEEEEEvNT_6ParamsE$_ZN4cute3eso3ESOILb1ELb0EJNS_6LayoutINS_5tupleIJNS3_IJNS_1CILi8EEENS4_ILi1EEEEEENS4_ILi2EEEEEENS3_IJNS3_IJS6_NS4_ILi0EEEEEES5_EEEEENS_10ViewEngineIPN7cutlass6half_tEEEEEC2ERKSD_RKSI_ - $_ZN7cutlass13device_kernelIN5flash19enable_sm80_to_sm89INS1_16FlashAttnBwdSm80INS1_25CollectiveMainloopBwdSm80ILi2ELi2EN4cute5tupleIJNS5_1CILi128EEES8_NS7_ILi64EEEEEENS_6half_tEfNS_4arch4Sm80ELb0ELb0ELb1ELb1ELb0ELb0ELb0ELb0ELi2ELi4ELi4ELi4ELb0EEENS1_24CollectiveEpilogueBwdGQAISA_fSD_Li256ELb1ELb0EEENS1_19SingleTileSchedulerILb1ELb0ELb0ELi128EEEEEEEEEvNT_6ParamsE$_ZN4cute3eso3ESOILb1ELb0EJNS_6LayoutINS_5tupleIJNS3_IJNS_1CILi8EEENS4_ILi1EEEEEENS4_ILi2EEEEEENS3_IJNS3_IJS6_NS4_ILi0EEEEEENS4_ILi8192EEEEEEEEiEEC2ERKSE_RKi)
$_ZN7cutlass13device_kernelIN5flash19enable_sm80_to_sm89INS1_16FlashAttnBwdSm80INS1_25CollectiveMainloopBwdSm80ILi2ELi2EN4cute5tupleIJNS5_1CILi128EEES8_NS7_ILi64EEEEEENS_6half_tEfNS_4arch4Sm80ELb0ELb0ELb1ELb1ELb0ELb0ELb0ELb0ELi2ELi4ELi4ELi4ELb0EEENS1_24CollectiveEpilogueBwdGQAISA_fSD_Li256ELb1ELb0EEENS1_19SingleTileSchedulerILb1ELb0ELb0ELi128EEEEEEEEEvNT_6ParamsE$_ZN4cute3eso3ESOILb1ELb0EJNS_6LayoutINS_5tupleIJNS3_IJNS_1CILi8EEENS4_ILi1EEEEEENS4_ILi2EEEEEENS3_IJNS3_IJS6_NS4_ILi0EEEEEENS4_ILi8192EEEEEEEEiEEC2ERKSE_RKi:
[----:B------:R-:W-:-:S05]  /*8830*/  IADD3 R2, R58, -c[0x0][0x20], RZ ;  /* 0x800008003a027a10 */ /* 0x000fca0007ffe0ff */
[----:B------:R1:W-:Y:S02]  /*8840*/  STL [R2], R10 ;  /* 0x0000000a02007387 */ /* 0x0003e40000100800 */
[----:B-1----:R-:W-:Y:S01]  /*8850*/  IMAD.MOV.U32 R2, RZ, RZ, R3 ;  /* 0x000000ffff027224 */ /* 0x002fe200078e0003 */
[----:B------:R-:W-:-:S04]  /*8860*/  MOV R3, 0x0 ;  /* 0x0000000000037802 */ /* 0x000fc80000000f00 */
[----:B------:R-:W-:Y:S05]  /*8870*/  RET.REL.NODEC R2 `(_ZN7cutlass13device_kernelIN5flash19enable_sm80_to_sm89INS1_16FlashAttnBwdSm80INS1_25CollectiveMainloopBwdSm80ILi2ELi2EN4cute5tupleIJNS5_1CILi128EEES8_NS7_ILi64EEEEEENS_6half_tEfNS_4arch4Sm80ELb0ELb0ELb1ELb1ELb0ELb0ELb0ELb0ELi2ELi4ELi4ELi4ELb0EEENS1_24CollectiveEpilogueBwdGQAISA_fSD_Li256ELb1ELb0EEENS1_19SingleTileSchedulerILb1ELb0ELb0ELi128EEEEEEEEEvNT_6ParamsE) ;  /* 0xffff778002007950 */ /* 0x000fea0003c3ffff */
        .type           $_ZN7cutlass13device_kernelIN5flash19enable_sm80_to_sm89INS1_16FlashAttnBwdSm80INS1_25CollectiveMainloopBwdSm80ILi2ELi2EN4cute5tupleIJNS5_1CILi128EEES8_NS7_ILi64EEEEEENS_6half_tEfNS_4arch4Sm80ELb0ELb0ELb1ELb1ELb0ELb0ELb0ELb0ELi2ELi4ELi4ELi4ELb0EEENS1_24CollectiveEpilogueBwdGQAISA_fSD_Li256ELb1ELb0EEENS1_19SingleTileSchedulerILb1ELb0ELb0ELi128EEEEEEEEEvNT_6ParamsE$_ZN4cute3eso3ESOILb1ELb0EJNS_6LayoutINS_5tupleIJNS3_IJNS_1CILi8EEENS4_ILi1EEEEEENS4_ILi2EEEEEENS3_IJNS3_IJS6_NS4_ILi0EEEEEES5_EEEEENS_10ViewEngineIPN7cutlass6half_tEEEEEC2ERKSD_RKSI_,@function
        .size           $_ZN7cutlass13device_kernelIN5flash19enable_sm80_to_sm89INS1_16FlashAttnBwdSm80INS1_25CollectiveMainloopBwdSm80ILi2ELi2EN4cute5tupleIJNS5_1CILi128EEES8_NS7_ILi64EEEEEENS_6half_tEfNS_4arch4Sm80ELb0ELb0ELb1ELb1ELb0ELb0ELb0ELb0ELi2ELi4ELi4ELi4ELb0EEENS1_24CollectiveEpilogueBwdGQAISA_fSD_Li256ELb1ELb0EEENS1_19SingleTileSchedulerILb1ELb0ELb0ELi128EEEEEEEEEvNT_6ParamsE$_ZN4cute3eso3ESOILb1ELb0EJNS_6LayoutINS_5tupleIJNS3_IJNS_1CILi8EEENS4_ILi1EEEEEENS4_ILi2EEEEEENS3_IJNS3_IJS6_NS4_ILi0EEEEEES5_EEEEENS_10ViewEngineIPN7cutlass6half_tEEEEEC2ERKSD_RKSI_,($_ZN7cutlass13device_kernelIN5flash19enable_sm80_to_sm89INS1_16FlashAttnBwdSm80INS1_25CollectiveMainloopBwdSm80ILi2ELi2EN4cute5tupleIJNS5_1CILi128EEES8_NS7_ILi64EEEEEENS_6half_tEfNS_4arch4Sm80ELb0ELb0ELb1ELb1ELb0ELb0ELb0ELb0ELi2ELi4ELi4ELi4ELb0EEENS1_24CollectiveEpilogueBwdGQAISA_fSD_Li256ELb1ELb0EEENS1_19SingleTileSchedulerILb1ELb0ELb0ELi128EEEEEEEEEvNT_6ParamsE$_ZN4cute3eso3ESOILb1ELb0EJNS_6LayoutINS_5tupleIJNS3_IJNS_1CILi8EEENS4_ILi1EEEEEENS4_ILi2EEEEEENS3_IJNS3_IJS6_NS4_ILi0EEEEEES5_EEEEEiEEC2ERKSD_RKi - $_ZN7cutlass13device_kernelIN5flash19enable_sm80_to_sm89INS1_16FlashAttnBwdSm80INS1_25CollectiveMainloopBwdSm80ILi2ELi2EN4cute5tupleIJNS5_1CILi128EEES8_NS7_ILi64EEEEEENS_6half_tEfNS_4arch4Sm80ELb0ELb0ELb1ELb1ELb0ELb0ELb0ELb0ELi2ELi4ELi4ELi4ELb0EEENS1_24CollectiveEpilogueBwdGQAISA_fSD_Li256ELb1ELb0EEENS1_19SingleTileSchedulerILb1ELb0ELb0ELi128EEEEEEEEEvNT_6ParamsE$_ZN4cute3eso3ESOILb1ELb0EJNS_6LayoutINS_5tupleIJNS3_IJNS_1CILi8EEENS4_ILi1EEEEEENS4_ILi2EEEEEENS3_IJNS3_IJS6_NS4_ILi0EEEEEES5_EEEEENS_10ViewEngineIPN7cutlass6half_tEEEEEC2ERKSD_RKSI_)
$_ZN7cutlass13device_kernelIN5flash19enable_sm80_to_sm89INS1_16FlashAttnBwdSm80INS1_25CollectiveMainloopBwdSm80ILi2ELi2EN4cute5tupleIJNS5_1CILi128EEES8_NS7_ILi64EEEEEENS_6half_tEfNS_4arch4Sm80ELb0ELb0ELb1ELb1ELb0ELb0ELb0ELb0ELi2ELi4ELi4ELi4ELb0EEENS1_24CollectiveEpilogueBwdGQAISA_fSD_Li256ELb1ELb0EEENS1_19SingleTileSchedulerILb1ELb0ELb0ELi128EEEEEEEEEvNT_6ParamsE$_ZN4cute3eso3ESOILb1ELb0EJNS_6LayoutINS_5tupleIJNS3_IJNS_1CILi8EEENS4_ILi1EEEEEENS4_ILi2EEEEEENS3_IJNS3_IJS6_NS4_ILi0EEEEEES5_EEEEENS_10ViewEngineIPN7cutlass6half_tEEEEEC2ERKSD_RKSI_:
[----:B------:R-:W-:-:S05]  /*8880*/  IADD3 R44, R78, -c[0x0][0x20], RZ ;  /* 0x800008004e2c7a10 */ /* 0x000fca0007ffe0ff */
[----:B------:R1:W-:Y:S02]  /*8890*/  STL.64 [R44], R38 ;  /* 0x000000262c007387 */ /* 0x0003e40000100a00 */
[----:B-1----:R-:W-:Y:S01]  /*88a0*/  IMAD.MOV.U32 R38, RZ, RZ, R45 ;  /* 0x000000ffff267224 */ /* 0x002fe200078e002d */
[----:B------:R-:W-:-:S04]  /*88b0*/  MOV R39, 0x0 ;  /* 0x0000000000277802 */ /* 0x000fc80000000f00 */
[----:B------:R-:W-:Y:S05]  /*88c0*/  RET.REL.NODEC R38 `(_ZN7cutlass13device_kernelIN5flash19enable_sm80_to_sm89INS1_16FlashAttnBwdSm80INS1_25CollectiveMainloopBwdSm80ILi2ELi2EN4cute5tupleIJNS5_1CILi128EEES8_NS7_ILi64EEEEEENS_6half_tEfNS_4arch4Sm80ELb0ELb0ELb1ELb1ELb0ELb0ELb0ELb0ELi2ELi4ELi4ELi4ELb0EEENS1_24CollectiveEpilogueBwdGQAISA_fSD_Li256ELb1ELb0EEENS1_19SingleTileSchedulerILb1ELb0ELb0ELi128EEEEEEEEEvNT_6ParamsE) ;  /* 0xffff773026007950 */ /* 0x000fea0003c3ffff */
        .type           $_ZN7cutlass13device_kernelIN5flash19enable_sm80_to_sm89INS1_16FlashAttnBwdSm80INS1_25CollectiveMainloopBwdSm80ILi2ELi2EN4cute5tupleIJNS5_1CILi128EEES8_NS7_ILi64EEEEEENS_6half_tEfNS_4arch4Sm80ELb0ELb0ELb1ELb1ELb0ELb0ELb0ELb0ELi2ELi4ELi4ELi4ELb0EEENS1_24CollectiveEpilogueBwdGQAISA_fSD_Li256ELb1ELb0EEENS1_19SingleTileSchedulerILb1ELb0ELb0ELi128EEEEEEEEEvNT_6ParamsE$_ZN4cute3eso3ESOILb1ELb0EJNS_6LayoutINS_5tupleIJNS3_IJNS_1CILi8EEENS4_ILi1EEEEEENS4_ILi2EEEEEENS3_IJNS3_IJS6_NS4_ILi0EEEEEES5_EEEEEiEEC2ERKSD_RKi,@function
        .size           $_ZN7cutlass13device_kernelIN5flash19enable_sm80_to_sm89INS1_16FlashAttnBwdSm80INS1_25CollectiveMainloopBwdSm80ILi2ELi2EN4cute5tupleIJNS5_1CILi128EEES8_NS7_ILi64EEEEEENS_6half_tEfNS_4arch4Sm80ELb0ELb0ELb1ELb1ELb0ELb0ELb0ELb0ELi2ELi4ELi4ELi4ELb0EEENS1_24CollectiveEpilogueBwdGQAISA_fSD_Li256ELb1ELb0EEENS1_19SingleTileSchedulerILb1ELb0ELb0ELi128EEEEEEEEEvNT_6ParamsE$_ZN4cute3eso3ESOILb1ELb0EJNS_6LayoutINS_5tupleIJNS3_IJNS_1CILi8EEENS4_ILi1EEEEEENS4_ILi2EEEEEENS3_IJNS3_IJS6_NS4_ILi0EEEEEES5_EEEEEiEEC2ERKSD_RKi,($_ZN7cutlass13device_kernelIN5flash19enable_sm80_to_sm89INS1_16FlashAttnBwdSm80INS1_25CollectiveMainloopBwdSm80ILi2ELi2EN4cute5tupleIJNS5_1CILi128EEES8_NS7_ILi64EEEEEENS_6half_tEfNS_4arch4Sm80ELb0ELb0ELb1ELb1ELb0ELb0ELb0ELb0ELi2ELi4ELi4ELi4ELb0EEENS1_24CollectiveEpilogueBwdGQAISA_fSD_Li256ELb1ELb0EEENS1_19SingleTileSchedulerILb1ELb0ELb0ELi128EEEEEEEEEvNT_6ParamsE$_ZN4cute3eso3ESOILb1ELb0EJNS_6LayoutINS_5tupleIJNS3_IJNS_1CILi8EEENS4_ILi1EEEEEENS4_ILi2EEENS3_IJNS4_ILi4EEES8_EEEEEENS3_IJNS3_IJS6_NS4_ILi0EEEEEES5_NS3_IJNS4_ILi32EEENS4_ILi16EEEEEEEEEEENS_10ViewEngineIPN7cutlass6half_tEEEEEC2ERKSI_RKSN_ - $_ZN7cutlass13device_kernelIN5flash19enable_sm80_to_sm89INS1_16FlashAttnBwdSm80INS1_25CollectiveMainloopBwdSm80ILi2ELi2EN4cute5tupleIJNS5_1CILi128EEES8_NS7_ILi64EEEEEENS_6half_tEfNS_4arch4Sm80ELb0ELb0ELb1ELb1ELb0ELb0ELb0ELb0ELi2ELi4ELi4ELi4ELb0EEENS1_24CollectiveEpilogueBwdGQAISA_fSD_Li256ELb1ELb0EEENS1_19SingleTileSchedulerILb1ELb0ELb0ELi128EEEEEEEEEvNT_6ParamsE$_ZN4cute3eso3ESOILb1ELb0EJNS_6LayoutINS_5tupleIJNS3_IJNS_1CILi8EEENS4_ILi1EEEEEENS4_ILi2EEEEEENS3_IJNS3_IJS6_NS4_ILi0EEEEEES5_EEEEEiEEC2ERKSD_RKi)
$_ZN7cutlass13device_kernelIN5flash19enable_sm80_to_sm89INS1_16FlashAttnBwdSm80INS1_25CollectiveMainloopBwdSm80ILi2ELi2EN4cute5tupleIJNS5_1CILi128EEES8_NS7_ILi64EEEEEENS_6half_tEfNS_4arch4Sm80ELb0ELb0ELb1ELb1ELb0ELb0ELb0ELb0ELi2ELi4ELi4ELi4ELb0EEENS1_24CollectiveEpilogueBwdGQAISA_fSD_Li256ELb1ELb0EEENS1_19SingleTileSchedulerILb1ELb0ELb0ELi128EEEEEEEEEvNT_6ParamsE$_ZN4cute3eso3ESOILb1ELb0EJNS_6LayoutINS_5tupleIJNS3_IJNS_1CILi8EEENS4_ILi1EEEEEENS4_ILi2EEEEEENS3_IJNS3_IJS6_NS4_ILi0EEEEEES5_EEEEEiEEC2ERKSD_RKi:
[----:B------:R-:W-:-:S05]  /*88d0*/  IADD3 R2, R78, -c[0x0][0x20], RZ ;  /* 0x800008004e027a10 */ /* 0x000fca0007ffe0ff */
[----:B------:R1:W-:Y:S02]  /*88e0*/  STL [R2], R38 ;  /* 0x0000002602007387 */ /* 0x0003e40000100800 */
[----:B-1----:R-:W-:Y:S01]  /*88f0*/  IMAD.MOV.U32 R2, RZ, RZ, R3 ;  /* 0x000000ffff027224 */ /* 0x002fe200078e0003 */
[----:B------:R-:W-:-:S04]  /*8900*/  MOV R3, 0x0 ;  /* 0x0000000000037802 */ /* 0x000fc80000000f00 */
[----:B------:R-:W-:Y:S05]  /*8910*/  RET.REL.NODEC R2 `(_ZN7cutlass13device_kernelIN5flash19enable_sm80_to_sm89INS1_16FlashAttnBwdSm80INS1_25CollectiveMainloopBwdSm80ILi2ELi2EN4cute5tupleIJNS5_1CILi128EEES8_NS7_ILi64EEEEEENS_6half_tEfNS_4arch4Sm80ELb0ELb0ELb1ELb1ELb0ELb0ELb0ELb0ELi2ELi4ELi4ELi4ELb0EEENS1_24CollectiveEpilogueBwdGQAISA_fSD_Li256ELb1ELb0EEENS1_19SingleTileSchedulerILb1ELb0ELb0ELi128EEEEEEEEEvNT_6ParamsE) ;  /* 0xffff76e002007950 */ /* 0x000fea0003c3ffff */
        .type           $_ZN7cutlass13device_kernelIN5flash19enable_sm80_to_sm89INS1_16FlashAttnBwdSm80INS1_25CollectiveMainloopBwdSm80ILi2ELi2EN4cute5tupleIJNS5_1CILi128EEES8_NS7_ILi64EEEEEENS_6half_tEfNS_4arch4Sm80ELb0ELb0ELb1ELb1ELb0ELb0ELb0ELb0ELi2ELi4ELi4ELi4ELb0EEENS1_24CollectiveEpilogueBwdGQAISA_fSD_Li256ELb1ELb0EEENS1_19SingleTileSchedulerILb1ELb0ELb0ELi128EEEEEEEEEvNT_6ParamsE$_ZN4cute3eso3ESOILb1ELb0EJNS_6LayoutINS_5tupleIJNS3_IJNS_1CILi8EEENS4_ILi1EEEEEENS4_ILi2EEENS3_IJNS4_ILi4EEES8_EEEEEENS3_IJNS3_IJS6_NS4_ILi0EEEEEES5_NS3_IJNS4_ILi32EEENS4_ILi16EEEEEEEEEEENS_10ViewEngineIPN7cutlass6half_tEEEEEC2ERKSI_RKSN_,@function
        .size           $_ZN7cutlass13device_kernelIN5flash19enable_sm80_to_sm89INS1_16FlashAttnBwdSm80INS1_25CollectiveMainloopBwdSm80ILi2ELi2EN4cute5tupleIJNS5_1CILi128EEES8_NS7_ILi64EEEEEENS_6half_tEfNS_4arch4Sm80ELb0ELb0ELb1ELb1ELb0ELb0ELb0ELb0ELi2ELi4ELi4ELi4ELb0EEENS1_24CollectiveEpilogueBwdGQAISA_fSD_Li256ELb1ELb0EEENS1_19SingleTileSchedulerILb1ELb0ELb0ELi128EEEEEEEEEvNT_6ParamsE$_ZN4cute3eso3ESOILb1ELb0EJNS_6LayoutINS_5tupleIJNS3_IJNS_1CILi8EEENS4_ILi1EEEEEENS4_ILi2EEENS3_IJNS4_ILi4EEES8_EEEEEENS3_IJNS3_IJS6_NS4_ILi0EEEEEES5_NS3_IJNS4_ILi32EEENS4_ILi16EEEEEEEEEEENS_10ViewEngineIPN7cutlass6half_tEEEEEC2ERKSI_RKSN_,($_ZN7cutlass13device_kernelIN5flash19enable_sm80_to_sm89INS1_16FlashAttnBwdSm80INS1_25CollectiveMainloopBwdSm80ILi2ELi2EN4cute5tupleIJNS5_1CILi128EEES8_NS7_ILi64EEEEEENS_6half_tEfNS_4arch4Sm80ELb0ELb0ELb1ELb1ELb0ELb0ELb0ELb0ELi2ELi4ELi4ELi4ELb0EEENS1_24CollectiveEpilogueBwdGQAISA_fSD_Li256ELb1ELb0EEENS1_19SingleTileSchedulerILb1ELb0ELb0ELi128EEEEEEEEEvNT_6ParamsE$_ZN4cute3eso3ESOILb1ELb0EJNS_6LayoutINS_5tupleIJNS3_IJNS_1CILi8EEENS4_ILi1EEEEEENS4_ILi2EEENS4_ILi4EEEEEENS3_IJNS3_IJS6_NS4_ILi0EEEEEES5_NS4_ILi16EEEEEEEENS_10ViewEngineIPN7cutlass6half_tEEEEEC2ERKSF_RKSK_ - $_ZN7cutlass13device_kernelIN5flash19enable_sm80_to_sm89INS1_16FlashAttnBwdSm80INS1_25CollectiveMainloopBwdSm80ILi2ELi2EN4cute5tupleIJNS5_1CILi128EEES8_NS7_ILi64EEEEEENS_6half_tEfNS_4arch4Sm80ELb0ELb0ELb1ELb1ELb0ELb0ELb0ELb0ELi2ELi4ELi4ELi4ELb0EEENS1_24CollectiveEpilogueBwdGQAISA_fSD_Li256ELb1ELb0EEENS1_19SingleTileSchedulerILb1ELb0ELb0ELi128EEEEEEEEEvNT_6ParamsE$_ZN4cute3eso3ESOILb1ELb0EJNS_6LayoutINS_5tupleIJNS3_IJNS_1CILi8EEENS4_ILi1EEEEEENS4_ILi2EEENS3_IJNS4_ILi4EEES8_EEEEEENS3_IJNS3_IJS6_NS4_ILi0EEEEEES5_NS3_IJNS4_ILi32EEENS4_ILi16EEEEEEEEEEENS_10ViewEngineIPN7cutlass6half_tEEEEEC2ERKSI_RKSN_)
$_ZN7cutlass13device_kernelIN5flash19enable_sm80_to_sm89INS1_16FlashAttnBwdSm80INS1_25CollectiveMainloopBwdSm80ILi2ELi2EN4cute5tupleIJNS5_1CILi128EEES8_NS7_ILi64EEEEEENS_6half_tEfNS_4arch4Sm80ELb0ELb0ELb1ELb1ELb0ELb0ELb0ELb0ELi2ELi4ELi4ELi4ELb0EEENS1_24CollectiveEpilogueBwdGQAISA_fSD_Li256ELb1ELb0EEENS1_19SingleTileSchedulerILb1ELb0ELb0ELi128EEEEEEEEEvNT_6ParamsE$_ZN4cute3eso3ESOILb1ELb0EJNS_6LayoutINS_5tupleIJNS3_IJNS_1CILi8EEENS4_ILi1EEEEEENS4_ILi2EEENS3_IJNS4_ILi4EEES8_EEEEEENS3_IJNS3_IJS6_NS4_ILi0EEEEEES5_NS3_IJNS4_ILi32EEENS4_ILi16EEEEEEEEEEENS_10ViewEngineIPN7cutlass6half_tEEEEEC2ERKSI_RKSN_:
        /* <DEDUP_REMOVED lines=8> */
        .type           $_ZN7cutlass13device_kernelIN5flash19enable_sm80_to_sm89INS1_16FlashAttnBwdSm80INS1_25CollectiveMainloopBwdSm80ILi2ELi2EN4cute5tupleIJNS5_1CILi128EEES8_NS7_ILi64EEEEEENS_6half_tEfNS_4arch4Sm80ELb0ELb0ELb1ELb1ELb0ELb0ELb0ELb0ELi2ELi4ELi4ELi4ELb0EEENS1_24CollectiveEpilogueBwdGQAISA_fSD_Li256ELb1ELb0EEENS1_19SingleTileSchedulerILb1ELb0ELb0ELi128EEEEEEEEEvNT_6ParamsE$_ZN4cute3eso3ESOILb1ELb0EJNS_6LayoutINS_5tupleIJNS3_IJNS_1CILi8EEENS4_ILi1EEEEEENS4_ILi2EEENS4_ILi4EEEEEENS3_IJNS3_IJS6_NS4_ILi0EEEEEES5_NS4_ILi16EEEEEEEENS_10ViewEngineIPN7cutlass6half_tEEEEEC2ERKSF_RKSK_,@function
        .size           $_ZN7cutlass13device_kernelIN5flash19enable_sm80_to_sm89INS1_16FlashAttnBwdSm80INS1_25CollectiveMainloopBwdSm80ILi2ELi2EN4cute5tupleIJNS5_1CILi128EEES8_NS7_ILi64EEEEEENS_6half_tEfNS_4arch4Sm80ELb0ELb0ELb1ELb1ELb0ELb0ELb0ELb0ELi2ELi4ELi4ELi4ELb0EEENS1_24CollectiveEpilogueBwdGQAISA_fSD_Li256ELb1ELb0EEENS1_19SingleTileSchedulerILb1ELb0ELb0ELi128EEEEEEEEEvNT_6ParamsE$_ZN4cute3eso3ESOILb1ELb0EJNS_6LayoutINS_5tupleIJNS3_IJNS_1CILi8EEENS4_ILi1EEEEEENS4_ILi2EEENS4_ILi4EEEEEENS3_IJNS3_IJS6_NS4_ILi0EEEEEES5_NS4_ILi16EEEEEEEENS_10ViewEngineIPN7cutlass6half_tEEEEEC2ERKSF_RKSK_,($_ZN7cutlass13device_kernelIN5flash19enable_sm80_to_sm89INS1_16FlashAttnBwdSm80INS1_25CollectiveMainloopBwdSm80ILi2ELi2EN4cute5tupleIJNS5_1CILi128EEES8_NS7_ILi64EEEEEENS_6half_tEfNS_4arch4Sm80ELb0ELb0ELb1ELb1ELb0ELb0ELb0ELb0ELi2ELi4ELi4ELi4ELb0EEENS1_24CollectiveEpilogueBwdGQAISA_fSD_Li256ELb1ELb0EEENS1_19SingleTileSchedulerILb1ELb0ELb0ELi128EEEEEEEEEvNT_6ParamsE$_ZN4cute3eso3ESOILb1ELb0EJNS_6LayoutINS_5tupleIJNS3_IJNS_1CILi8EEENS4_ILi1EEEEEENS4_ILi2EEES5_EEENS3_IJNS3_IJS6_NS4_ILi0EEEEEENS4_ILi64EEES5_EEEEENS_10ViewEngineIPN7cutlass6half_tEEEEEC2ERKSE_RKSJ_ - $_ZN7cutlass13device_kernelIN5flash19enable_sm80_to_sm89INS1_16FlashAttnBwdSm80INS1_25CollectiveMainloopBwdSm80ILi2ELi2EN4cute5tupleIJNS5_1CILi128EEES8_NS7_ILi64EEEEEENS_6half_tEfNS_4arch4Sm80ELb0ELb0ELb1ELb1ELb0ELb0ELb0ELb0ELi2ELi4ELi4ELi4ELb0EEENS1_24CollectiveEpilogueBwdGQAISA_fSD_Li256ELb1ELb0EEENS1_19SingleTileSchedulerILb1ELb0ELb0ELi128EEEEEEEEEvNT_6ParamsE$_ZN4cute3eso3ESOILb1ELb0EJNS_6LayoutINS_5tupleIJNS3_IJNS_1CILi8EEENS4_ILi1EEEEEENS4_ILi2EEENS4_ILi4EEEEEENS3_IJNS3_IJS6_NS4_ILi0EEEEEES5_NS4_ILi16EEEEEEEENS_10ViewEngineIPN7cutlass6half_tEEEEEC2ERKSF_RKSK_)
$_ZN7cutlass13device_kernelIN5flash19enable_sm80_to_sm89INS1_16FlashAttnBwdSm80INS1_25CollectiveMainloopBwdSm80ILi2ELi2EN4cute5tupleIJNS5_1CILi128EEES8_NS7_ILi64EEEEEENS_6half_tEfNS_4arch4Sm80ELb0ELb0ELb1ELb1ELb0ELb0ELb0ELb0ELi2ELi4ELi4ELi4ELb0EEENS1_24CollectiveEpilogueBwdGQAISA_fSD_Li256ELb1ELb0EEENS1_19SingleTileSchedulerILb1ELb0ELb0ELi128EEEEEEEEEvNT_6ParamsE$_ZN4cute3eso3ESOILb1ELb0EJNS_6LayoutINS_5tupleIJNS3_IJNS_1CILi8EEENS4_ILi1EEEEEENS4_ILi2EEENS4_ILi4EEEEEENS3_IJNS3_IJS6_NS4_ILi0EEEEEES5_NS4_ILi16EEEEEEEENS_10ViewEngineIPN7cutlass6half_tEEEEEC2ERKSF_RKSK_:
        /* <DEDUP_REMOVED lines=8> */
        .type           $_ZN7cutlass13device_kernelIN5flash19enable_sm80_to_sm89INS1_16FlashAttnBwdSm80INS1_25CollectiveMainloopBwdSm80ILi2ELi2EN4cute5tupleIJNS5_1CILi128EEES8_NS7_ILi64EEEEEENS_6half_tEfNS_4arch4Sm80ELb0ELb0ELb1ELb1ELb0ELb0ELb0ELb0ELi2ELi4ELi4ELi4ELb0EEENS1_24CollectiveEpilogueBwdGQAISA_fSD_Li256ELb1ELb0EEENS1_19SingleTileSchedulerILb1ELb0ELb0ELi128EEEEEEEEEvNT_6ParamsE$_ZN4cute3eso3ESOILb1ELb0EJNS_6LayoutINS_5tupleIJNS3_IJNS_1CILi8EEENS4_ILi1EEEEEENS4_ILi2EEES5_EEENS3_IJNS3_IJS6_NS4_ILi0EEEEEENS4_ILi64EEES5_EEEEENS_10ViewEngineIPN7cutlass6half_tEEEEEC2ERKSE_RKSJ_,@function
        .size           $_ZN7cutlass13device_kernelIN5flash19enable_sm80_to_sm89INS1_16FlashAttnBwdSm80INS1_25CollectiveMainloopBwdSm80ILi2ELi2EN4cute5tupleIJNS5_1CILi128EEES8_NS7_ILi64EEEEEENS_6half_tEfNS_4arch4Sm80ELb0ELb0ELb1ELb1ELb0ELb0ELb0ELb0ELi2ELi4ELi4ELi4ELb0EEENS1_24CollectiveEpilogueBwdGQAISA_fSD_Li256ELb1ELb0EEENS1_19SingleTileSchedulerILb1ELb0ELb0ELi128EEEEEEEEEvNT_6ParamsE$_ZN4cute3eso3ESOILb1ELb0EJNS_6LayoutINS_5tupleIJNS3_IJNS_1CILi8EEENS4_ILi1EEEEEENS4_ILi2EEES5_EEENS3_IJNS3_IJS6_NS4_ILi0EEEEEENS4_ILi64EEES5_EEEEENS_10ViewEngineIPN7cutlass6half_tEEEEEC2ERKSE_RKSJ_,($_ZN7cutlass13device_kernelIN5flash19enable_sm80_to_sm89INS1_16FlashAttnBwdSm80INS1_25CollectiveMainloopBwdSm80ILi2ELi2EN4cute5tupleIJNS5_1CILi128EEES8_NS7_ILi64EEEEEENS_6half_tEfNS_4arch4Sm80ELb0ELb0ELb1ELb1ELb0ELb0ELb0ELb0ELi2ELi4ELi4ELi4ELb0EEENS1_24CollectiveEpilogueBwdGQAISA_fSD_Li256ELb1ELb0EEENS1_19SingleTileSchedulerILb1ELb0ELb0ELi128EEEEEEEEEvNT_6ParamsE$_ZN4cute3eso3ESOILb1ELb0EJNS_6LayoutINS_5tupleIJNS3_IJNS_1CILi8EEENS4_ILi1EEEEEENS4_ILi4EEEEEENS3_IJNS3_IJS6_NS4_ILi0EEEEEENS4_ILi2048EEEEEEEENS_10ViewEngineINS_8smem_ptrIPN7cutlass6half_tEEEEEEEC2ERKSE_RKSL_ - $_ZN7cutlass13device_kernelIN5flash19enable_sm80_to_sm89INS1_16FlashAttnBwdSm80INS1_25CollectiveMainloopBwdSm80ILi2ELi2EN4cute5tupleIJNS5_1CILi128EEES8_NS7_ILi64EEEEEENS_6half_tEfNS_4arch4Sm80ELb0ELb0ELb1ELb1ELb0ELb0ELb0ELb0ELi2ELi4ELi4ELi4ELb0EEENS1_24CollectiveEpilogueBwdGQAISA_fSD_Li256ELb1ELb0EEENS1_19SingleTileSchedulerILb1ELb0ELb0ELi128EEEEEEEEEvNT_6ParamsE$_ZN4cute3eso3ESOILb1ELb0EJNS_6LayoutINS_5tupleIJNS3_IJNS_1CILi8EEENS4_ILi1EEEEEENS4_ILi2EEES5_EEENS3_IJNS3_IJS6_NS4_ILi0EEEEEENS4_ILi64EEES5_EEEEENS_10ViewEngineIPN7cutlass6half_tEEEEEC2ERKSE_RKSJ_)
$_ZN7cutlass13device_kernelIN5flash19enable_sm80_to_sm89INS1_16FlashAttnBwdSm80INS1_25CollectiveMainloopBwdSm80ILi2ELi2EN4cute5tupleIJNS5_1CILi128EEES8_NS7_ILi64EEEEEENS_6half_tEfNS_4arch4Sm80ELb0ELb0ELb1ELb1ELb0ELb0ELb0ELb0ELi2ELi4ELi4ELi4ELb0EEENS1_24CollectiveEpilogueBwdGQAISA_fSD_Li256ELb1ELb0EEENS1_19SingleTileSchedulerILb1ELb0ELb0ELi128EEEEEEEEEvNT_6ParamsE$_ZN4cute3eso3ESOILb1ELb0EJNS_6LayoutINS_5tupleIJNS3_IJNS_1CILi8EEENS4_ILi1EEEEEENS4_ILi2EEES5_EEENS3_IJNS3_IJS6_NS4_ILi0EEEEEENS4_ILi64EEES5_EEEEENS_10ViewEngineIPN7cutlass6half_tEEEEEC2ERKSE_RKSJ_:
        /* <DEDUP_REMOVED lines=8> */
        .type           $_ZN7cutlass13device_kernelIN5flash19enable_sm80_to_sm89INS1_16FlashAttnBwdSm80INS1_25CollectiveMainloopBwdSm80ILi2ELi2EN4cute5tupleIJNS5_1CILi128EEES8_NS7_ILi64EEEEEENS_6half_tEfNS_4arch4Sm80ELb0ELb0ELb1ELb1ELb0ELb0ELb0ELb0ELi2ELi4ELi4ELi4ELb0EEENS1_24CollectiveEpilogueBwdGQAISA_fSD_Li256ELb1ELb0EEENS1_19SingleTileSchedulerILb1ELb0ELb0ELi128EEEEEEEEEvNT_6ParamsE$_ZN4cute3eso3ESOILb1ELb0EJNS_6LayoutINS_5tupleIJNS3_IJNS_1CILi8EEENS4_ILi1EEEEEENS4_ILi4EEEEEENS3_IJNS3_IJS6_NS4_ILi0EEEEEENS4_ILi2048EEEEEEEENS_10ViewEngineINS_8smem_ptrIPN7cutlass6half_tEEEEEEEC2ERKSE_RKSL_,@function
        .size           $_ZN7cutlass13device_kernelIN5flash19enable_sm80_to_sm89INS1_16FlashAttnBwdSm80INS1_25CollectiveMainloopBwdSm80ILi2ELi2EN4cute5tupleIJNS5_1CILi128EEES8_NS7_ILi64EEEEEENS_6half_tEfNS_4arch4Sm80ELb0ELb0ELb1ELb1ELb0ELb0ELb0ELb0ELi2ELi4ELi4ELi4ELb0EEENS1_24CollectiveEpilogueBwdGQAISA_fSD_Li256ELb1ELb0EEENS1_19SingleTileSchedulerILb1ELb0ELb0ELi128EEEEEEEEEvNT_6ParamsE$_ZN4cute3eso3ESOILb1ELb0EJNS_6LayoutINS_5tupleIJNS3_IJNS_1CILi8EEENS4_ILi1EEEEEENS4_ILi4EEEEEENS3_IJNS3_IJS6_NS4_ILi0EEEEEENS4_ILi2048EEEEEEEENS_10ViewEngineINS_8smem_ptrIPN7cutlass6half_tEEEEEEEC2ERKSE_RKSL_,($_ZN7cutlass13device_kernelIN5flash19enable_sm80_to_sm89INS1_16FlashAttnBwdSm80INS1_25CollectiveMainloopBwdSm80ILi2ELi2EN4cute5tupleIJNS5_1CILi128EEES8_NS7_ILi64EEEEEENS_6half_tEfNS_4arch4Sm80ELb0ELb0ELb1ELb1ELb0ELb0ELb0ELb0ELi2ELi4ELi4ELi4ELb0EEENS1_24CollectiveEpilogueBwdGQAISA_fSD_Li256ELb1ELb0EEENS1_19SingleTileSchedulerILb1ELb0ELb0ELi128EEEEEEEEEvNT_6ParamsE$_ZN4cute3eso3ESOILb1ELb0EJNS_6LayoutINS_5tupleIJNS3_IJNS_1CILi8EEENS4_ILi1EEEEEENS4_ILi4EEEEEENS3_IJNS3_IJS6_NS4_ILi0EEEEEENS4_ILi2048EEEEEEEEiEEC2ERKSE_RKi - $_ZN7cutlass13device_kernelIN5flash19enable_sm80_to_sm89INS1_16FlashAttnBwdSm80INS1_25CollectiveMainloopBwdSm80ILi2ELi2EN4cute5tupleIJNS5_1CILi128EEES8_NS7_ILi64EEEEEENS_6half_tEfNS_4arch4Sm80ELb0ELb0ELb1ELb1ELb0ELb0ELb0ELb0ELi2ELi4ELi4ELi4ELb0EEENS1_24CollectiveEpilogueBwdGQAISA_fSD_Li256ELb1ELb0EEENS1_19SingleTileSchedulerILb1ELb0ELb0ELi128EEEEEEEEEvNT_6ParamsE$_ZN4cute3eso3ESOILb1ELb0EJNS_6LayoutINS_5tupleIJNS3_IJNS_1CILi8EEENS4_ILi1EEEEEENS4_ILi4EEEEEENS3_IJNS3_IJS6_NS4_ILi0EEEEEENS4_ILi2048EEEEEEEENS_10ViewEngineINS_8smem_ptrIPN7cutlass6half_tEEEEEEEC2ERKSE_RKSL_)
$_ZN7cutlass13device_kernelIN5flash19enable_sm80_to_sm89INS1_16FlashAttnBwdSm80INS1_25CollectiveMainloopBwdSm80ILi2ELi2EN4cute5tupleIJNS5_1CILi128EEES8_NS7_ILi64EEEEEENS_6half_tEfNS_4arch4Sm80ELb0ELb0ELb1ELb1ELb0ELb0ELb0ELb0ELi2ELi4ELi4ELi4ELb0EEENS1_24CollectiveEpilogueBwdGQAISA_fSD_Li256ELb1ELb0EEENS1_19SingleTileSchedulerILb1ELb0ELb0ELi128EEEEEEEEEvNT_6ParamsE$_ZN4cute3eso3ESOILb1ELb0EJNS_6LayoutINS_5tupleIJNS3_IJNS_1CILi8EEENS4_ILi1EEEEEENS4_ILi4EEEEEENS3_IJNS3_IJS6_NS4_ILi0EEEEEENS4_ILi2048EEEEEEEENS_10ViewEngineINS_8smem_ptrIPN7cutlass6half_tEEEEEEEC2ERKSE_RKSL_:
[----:B------:R-:W-:-:S05]  /*8aa0*/  IADD3 R14, R58, -c[0x0][0x20], RZ ;  /* 0x800008003a0e7a10 */ /* 0x000fca0007ffe0ff */
[----:B------:R1:W-:Y:S02]  /*8ab0*/  STL.64 [R14], R2 ;  /* 0x000000020e007387 */ /* 0x0003e40000100a00 */
[----:B-1----:R-:W-:Y:S01]  /*8ac0*/  IMAD.MOV.U32 R2, RZ, RZ, R15 ;  /* 0x000000ffff027224 */ /* 0x002fe200078e000f */
[----:B------:R-:W-:-:S04]  /*8ad0*/  MOV R3, 0x0 ;  /* 0x0000000000037802 */ /* 0x000fc80000000f00 */
[----:B------:R-:W-:Y:S05]  /*8ae0*/  RET.REL.NODEC R2 `(_ZN7cutlass13device_kernelIN5flash19enable_sm80_to_sm89INS1_16FlashAttnBwdSm80INS1_25CollectiveMainloopBwdSm80ILi2ELi2EN4cute5tupleIJNS5_1CILi128EEES8_NS7_ILi64EEEEEENS_6half_tEfNS_4arch4Sm80ELb0ELb0ELb1ELb1ELb0ELb0ELb0ELb0ELi2ELi4ELi4ELi4ELb0EEENS1_24CollectiveEpilogueBwdGQAISA_fSD_Li256ELb1ELb0EEENS1_19SingleTileSchedulerILb1ELb0ELb0ELi128EEEEEEEEEvNT_6ParamsE) ;  /* 0xffff751002007950 */ /* 0x000fea0003c3ffff */
        .type           $_ZN7cutlass13device_kernelIN5flash19enable_sm80_to_sm89INS1_16FlashAttnBwdSm80INS1_25CollectiveMainloopBwdSm80ILi2ELi2EN4cute5tupleIJNS5_1CILi128EEES8_NS7_ILi64EEEEEENS_6half_tEfNS_4arch4Sm80ELb0ELb0ELb1ELb1ELb0ELb0ELb0ELb0ELi2ELi4ELi4ELi4ELb0EEENS1_24CollectiveEpilogueBwdGQAISA_fSD_Li256ELb1ELb0EEENS1_19SingleTileSchedulerILb1ELb0ELb0ELi128EEEEEEEEEvNT_6ParamsE$_ZN4cute3eso3ESOILb1ELb0EJNS_6LayoutINS_5tupleIJNS3_IJNS_1CILi8EEENS4_ILi1EEEEEENS4_ILi4EEEEEENS3_IJNS3_IJS6_NS4_ILi0EEEEEENS4_ILi2048EEEEEEEEiEEC2ERKSE_RKi,@function
        .size           $_ZN7cutlass13device_kernelIN5flash19enable_sm80_to_sm89INS1_16FlashAttnBwdSm80INS1_25CollectiveMainloopBwdSm80ILi2ELi2EN4cute5tupleIJNS5_1CILi128EEES8_NS7_ILi64EEEEEENS_6half_tEfNS_4arch4Sm80ELb0ELb0ELb1ELb1ELb0ELb0ELb0ELb0ELi2ELi4ELi4ELi4ELb0EEENS1_24CollectiveEpilogueBwdGQAISA_fSD_Li256ELb1ELb0EEENS1_19SingleTileSchedulerILb1ELb0ELb0ELi128EEEEEEEEEvNT_6ParamsE$_ZN4cute3eso3ESOILb1ELb0EJNS_6LayoutINS_5tupleIJNS3_IJNS_1CILi8EEENS4_ILi1EEEEEENS4_ILi4EEEEEENS3_IJNS3_IJS6_NS4_ILi0EEEEEENS4_ILi2048EEEEEEEEiEEC2ERKSE_RKi,($_ZN7cutlass13device_kernelIN5flash19enable_sm80_to_sm89INS1_16FlashAttnBwdSm80INS1_25CollectiveMainloopBwdSm80ILi2ELi2EN4cute5tupleIJNS5_1CILi128EEES8_NS7_ILi64EEEEEENS_6half_tEfNS_4arch4Sm80ELb0ELb0ELb1ELb1ELb0ELb0ELb0ELb0ELi2ELi4ELi4ELi4ELb0EEENS1_24CollectiveEpilogueBwdGQAISA_fSD_Li256ELb1ELb0EEENS1_19SingleTileSchedulerILb1ELb0ELb0ELi128EEEEEEEEEvNT_6ParamsE$_ZN4cute3eso3ESOILb1ELb0EJNS_6LayoutINS_5tupleIJNS3_IJNS_1CILi8EEENS4_ILi1EEEEEENS4_ILi4EEEEEENS3_IJNS3_IJS6_NS4_ILi0EEEEEES5_EEEEENS_10ViewEngineIPN7cutlass6half_tEEEEEC2ERKSD_RKSI_ - $_ZN7cutlass13device_kernelIN5flash19enable_sm80_to_sm89INS1_16FlashAttnBwdSm80INS1_25CollectiveMainloopBwdSm80ILi2ELi2EN4cute5tupleIJNS5_1CILi128EEES8_NS7_ILi64EEEEEENS_6half_tEfNS_4arch4Sm80ELb0ELb0ELb1ELb1ELb0ELb0ELb0ELb0ELi2ELi4ELi4ELi4ELb0EEENS1_24CollectiveEpilogueBwdGQAISA_fSD_Li256ELb1ELb0EEENS1_19SingleTileSchedulerILb1ELb0ELb0ELi128EEEEEEEEEvNT_6ParamsE$_ZN4cute3eso3ESOILb1ELb0EJNS_6LayoutINS_5tupleIJNS3_IJNS_1CILi8EEENS4_ILi1EEEEEENS4_ILi4EEEEEENS3_IJNS3_IJS6_NS4_ILi0EEEEEENS4_ILi2048EEEEEEEEiEEC2ERKSE_RKi)
$_ZN7cutlass13device_kernelIN5flash19enable_sm80_to_sm89INS1_16FlashAttnBwdSm80INS1_25CollectiveMainloopBwdSm80ILi2ELi2EN4cute5tupleIJNS5_1CILi128EEES8_NS7_ILi64EEEEEENS_6half_tEfNS_4arch4Sm80ELb0ELb0ELb1ELb1ELb0ELb0ELb0ELb0ELi2ELi4ELi4ELi4ELb0EEENS1_24CollectiveEpilogueBwdGQAISA_fSD_Li256ELb1ELb0EEENS1_19SingleTileSchedulerILb1ELb0ELb0ELi128EEEEEEEEEvNT_6ParamsE$_ZN4cute3eso3ESOILb1ELb0EJNS_6LayoutINS_5tupleIJNS3_IJNS_1CILi8EEENS4_ILi1EEEEEENS4_ILi4EEEEEENS3_IJNS3_IJS6_NS4_ILi0EEEEEENS4_ILi2048EEEEEEEEiEEC2ERKSE_RKi:
[----:B------:R-:W-:-:S05]  /*8af0*/  IADD3 R2, R2, -c[0x0][0x20], RZ ;  /* 0x8000080002027a10 */ /* 0x000fca0007ffe0ff */
[----:B------:R1:W-:Y:S02]  /*8b00*/  STL [R2], R12 ;  /* 0x0000000c02007387 */ /* 0x0003e40000100800 */
[----:B-1----:R-:W-:Y:S01]  /*8b10*/  IMAD.MOV.U32 R2, RZ, RZ, R3 ;  /* 0x000000ffff027224 */ /* 0x002fe200078e0003 */
[----:B------:R-:W-:-:S04]  /*8b20*/  MOV R3, 0x0 ;  /* 0x0000000000037802 */ /* 0x000fc80000000f00 */
[----:B------:R-:W-:Y:S05]  /*8b30*/  RET.REL.NODEC R2 `(_ZN7cutlass13device_kernelIN5flash19enable_sm80_to_sm89INS1_16FlashAttnBwdSm80INS1_25CollectiveMainloopBwdSm80ILi2ELi2EN4cute5tupleIJNS5_1CILi128EEES8_NS7_ILi64EEEEEENS_6half_tEfNS_4arch4Sm80ELb0ELb0ELb1ELb1ELb0ELb0ELb0ELb0ELi2ELi4ELi4ELi4ELb0EEENS1_24CollectiveEpilogueBwdGQAISA_fSD_Li256ELb1ELb0EEENS1_19SingleTileSchedulerILb1ELb0ELb0ELi128EEEEEEEEEvNT_6ParamsE) ;  /* 0xffff74c002007950 */ /* 0x000fea0003c3ffff */
        .type           $_ZN7cutlass13device_kernelIN5flash19enable_sm80_to_sm89INS1_16FlashAttnBwdSm80INS1_25CollectiveMainloopBwdSm80ILi2ELi2EN4cute5tupleIJNS5_1CILi128EEES8_NS7_ILi64EEEEEENS_6half_tEfNS_4arch4Sm80ELb0ELb0ELb1ELb1ELb0ELb0ELb0ELb0ELi2ELi4ELi4ELi4ELb0EEENS1_24CollectiveEpilogueBwdGQAISA_fSD_Li256ELb1ELb0EEENS1_19SingleTileSchedulerILb1ELb0ELb0ELi128EEEEEEEEEvNT_6ParamsE$_ZN4cute3eso3ESOILb1ELb0EJNS_6LayoutINS_5tupleIJNS3_IJNS_1CILi8EEENS4_ILi1EEEEEENS4_ILi4EEEEEENS3_IJNS3_IJS6_NS4_ILi0EEEEEES5_EEEEENS_10ViewEngineIPN7cutlass6half_tEEEEEC2ERKSD_RKSI_,@function
        .size           $_ZN7cutlass13device_kernelIN5flash19enable_sm80_to_sm89INS1_16FlashAttnBwdSm80INS1_25CollectiveMainloopBwdSm80ILi2ELi2EN4cute5tupleIJNS5_1CILi128EEES8_NS7_ILi64EEEEEENS_6half_tEfNS_4arch4Sm80ELb0ELb0ELb1ELb1ELb0ELb0ELb0ELb0ELi2ELi4ELi4ELi4ELb0EEENS1_24CollectiveEpilogueBwdGQAISA_fSD_Li256ELb1ELb0EEENS1_19SingleTileSchedulerILb1ELb0ELb0ELi128EEEEEEEEEvNT_6ParamsE$_ZN4cute3eso3ESOILb1ELb0EJNS_6LayoutINS_5tupleIJNS3_IJNS_1CILi8EEENS4_ILi1EEEEEENS4_ILi4EEEEEENS3_IJNS3_IJS6_NS4_ILi0EEEEEES5_EEEEENS_10ViewEngineIPN7cutlass6half_tEEEEEC2ERKSD_RKSI_,($_ZN7cutlass13device_kernelIN5flash19enable_sm80_to_sm89INS1_16FlashAttnBwdSm80INS1_25CollectiveMainloopBwdSm80ILi2ELi2EN4cute5tupleIJNS5_1CILi128EEES8_NS7_ILi64EEEEEENS_6half_tEfNS_4arch4Sm80ELb0ELb0ELb1ELb1ELb0ELb0ELb0ELb0ELi2ELi4ELi4ELi4ELb0EEENS1_24CollectiveEpilogueBwdGQAISA_fSD_Li256ELb1ELb0EEENS1_19SingleTileSchedulerILb1ELb0ELb0ELi128EEEEEEEEEvNT_6ParamsE$_ZN4cute3eso3ESOILb1ELb0EJNS_6LayoutINS_5tupleIJNS3_IJNS_1CILi8EEENS4_ILi1EEEEEENS4_ILi4EEEEEENS3_IJNS3_IJS6_NS4_ILi0EEEEEES5_EEEEEiEEC2ERKSD_RKi - $_ZN7cutlass13device_kernelIN5flash19enable_sm80_to_sm89INS1_16FlashAttnBwdSm80INS1_25CollectiveMainloopBwdSm80ILi2ELi2EN4cute5tupleIJNS5_1CILi128EEES8_NS7_ILi64EEEEEENS_6half_tEfNS_4arch4Sm80ELb0ELb0ELb1ELb1ELb0ELb0ELb0ELb0ELi2ELi4ELi4ELi4ELb0EEENS1_24CollectiveEpilogueBwdGQAISA_fSD_Li256ELb1ELb0EEENS1_19SingleTileSchedulerILb1ELb0ELb0ELi128EEEEEEEEEvNT_6ParamsE$_ZN4cute3eso3ESOILb1ELb0EJNS_6LayoutINS_5tupleIJNS3_IJNS_1CILi8EEENS4_ILi1EEEEEENS4_ILi4EEEEEENS3_IJNS3_IJS6_NS4_ILi0EEEEEES5_EEEEENS_10ViewEngineIPN7cutlass6half_tEEEEEC2ERKSD_RKSI_)
$_ZN7cutlass13device_kernelIN5flash19enable_sm80_to_sm89INS1_16FlashAttnBwdSm80INS1_25CollectiveMainloopBwdSm80ILi2ELi2EN4cute5tupleIJNS5_1CILi128EEES8_NS7_ILi64EEEEEENS_6half_tEfNS_4arch4Sm80ELb0ELb0ELb1ELb1ELb0ELb0ELb0ELb0ELi2ELi4ELi4ELi4ELb0EEENS1_24CollectiveEpilogueBwdGQAISA_fSD_Li256ELb1ELb0EEENS1_19SingleTileSchedulerILb1ELb0ELb0ELi128EEEEEEEEEvNT_6ParamsE$_ZN4cute3eso3ESOILb1ELb0EJNS_6LayoutINS_5tupleIJNS3_IJNS_1CILi8EEENS4_ILi1EEEEEENS4_ILi4EEEEEENS3_IJNS3_IJS6_NS4_ILi0EEEEEES5_EEEEENS_10ViewEngineIPN7cutlass6half_tEEEEEC2ERKSD_RKSI_:
[----:B------:R-:W-:Y:S01]  /*8b40*/  IADD3 R13, R58, -c[0x0][0x20], RZ ;  /* 0x800008003a0d7a10 */ /* 0x000fe20007ffe0ff */
[----:B------:R-:W-:Y:S01]  /*8b50*/  IMAD.MOV.U32 R36, RZ, RZ, R12 ;  /* 0x000000ffff247224 */ /* 0x000fe200078e000c */
[----:B------:R-:W-:Y:S01]  /*8b60*/  MOV R37, R15 ;  /* 0x0000000f00257202 */ /* 0x000fe20000000f00 */
[----:B------:R-:W-:-:S04]  /*8b70*/  IMAD.MOV.U32 R15, RZ, RZ, 0x0 ;  /* 0x00000000ff0f7424 */ /* 0x000fc800078e00ff */
[----:B------:R1:W-:Y:S01]  /*8b80*/  STL.64 [R13], R36 ;  /* 0x000000240d007387 */ /* 0x0003e20000100a00 */
[----:B------:R-:W-:Y:S05]  /*8b90*/  RET.REL.NODEC R14 `(_ZN7cutlass13device_kernelIN5flash19enable_sm80_to_sm89INS1_16FlashAttnBwdSm80INS1_25CollectiveMainloopBwdSm80ILi2ELi2EN4cute5tupleIJNS5_1CILi128EEES8_NS7_ILi64EEEEEENS_6half_tEfNS_4arch4Sm80ELb0ELb0ELb1ELb1ELb0ELb0ELb0ELb0ELi2ELi4ELi4ELi4ELb0EEENS1_24CollectiveEpilogueBwdGQAISA_fSD_Li256ELb1ELb0EEENS1_19SingleTileSchedulerILb1ELb0ELb0ELi128EEEEEEEEEvNT_6ParamsE) ;  /* 0xffff74600e007950 */ /* 0x000fea0003c3ffff */
        .type           $_ZN7cutlass13device_kernelIN5flash19enable_sm80_to_sm89INS1_16FlashAttnBwdSm80INS1_25CollectiveMainloopBwdSm80ILi2ELi2EN4cute5tupleIJNS5_1CILi128EEES8_NS7_ILi64EEEEEENS_6half_tEfNS_4arch4Sm80ELb0ELb0ELb1ELb1ELb0ELb0ELb0ELb0ELi2ELi4ELi4ELi4ELb0EEENS1_24CollectiveEpilogueBwdGQAISA_fSD_Li256ELb1ELb0EEENS1_19SingleTileSchedulerILb1ELb0ELb0ELi128EEEEEEEEEvNT_6ParamsE$_ZN4cute3eso3ESOILb1ELb0EJNS_6LayoutINS_5tupleIJNS3_IJNS_1CILi8EEENS4_ILi1EEEEEENS4_ILi4EEEEEENS3_IJNS3_IJS6_NS4_ILi0EEEEEES5_EEEEEiEEC2ERKSD_RKi,@function
        .size           $_ZN7cutlass13device_kernelIN5flash19enable_sm80_to_sm89INS1_16FlashAttnBwdSm80INS1_25CollectiveMainloopBwdSm80ILi2ELi2EN4cute5tupleIJNS5_1CILi128EEES8_NS7_ILi64EEEEEENS_6half_tEfNS_4arch4Sm80ELb0ELb0ELb1ELb1ELb0ELb0ELb0ELb0ELi2ELi4ELi4ELi4ELb0EEENS1_24CollectiveEpilogueBwdGQAISA_fSD_Li256ELb1ELb0EEENS1_19SingleTileSchedulerILb1ELb0ELb0ELi128EEEEEEEEEvNT_6ParamsE$_ZN4cute3eso3ESOILb1ELb0EJNS_6LayoutINS_5tupleIJNS3_IJNS_1CILi8EEENS4_ILi1EEEEEENS4_ILi4EEEEEENS3_IJNS3_IJS6_NS4_ILi0EEEEEES5_EEEEEiEEC2ERKSD_RKi,($_ZN7cutlass13device_kernelIN5flash19enable_sm80_to_sm89INS1_16FlashAttnBwdSm80INS1_25CollectiveMainloopBwdSm80ILi2ELi2EN4cute5tupleIJNS5_1CILi128EEES8_NS7_ILi64EEEEEENS_6half_tEfNS_4arch4Sm80ELb0ELb0ELb1ELb1ELb0ELb0ELb0ELb0ELi2ELi4ELi4ELi4ELb0EEENS1_24CollectiveEpilogueBwdGQAISA_fSD_Li256ELb1ELb0EEENS1_19SingleTileSchedulerILb1ELb0ELb0ELi128EEEEEEEEEvNT_6ParamsE$_ZN4cute3eso3ESOILb1ELb0EJNS_6LayoutINS_5tupleIJNS3_IJNS_1CILi8EEENS4_ILi1EEEEEENS4_ILi4EEES8_EEENS3_IJNS3_IJS6_NS4_ILi0EEEEEES5_NS4_ILi32EEEEEEEENS_10ViewEngineIPN7cutlass6half_tEEEEEC2ERKSE_RKSJ_ - $_ZN7cutlass13device_kernelIN5flash19enable_sm80_to_sm89INS1_16FlashAttnBwdSm80INS1_25CollectiveMainloopBwdSm80ILi2ELi2EN4cute5tupleIJNS5_1CILi128EEES8_NS7_ILi64EEEEEENS_6half_tEfNS_4arch4Sm80ELb0ELb0ELb1ELb1ELb0ELb0ELb0ELb0ELi2ELi4ELi4ELi4ELb0EEENS1_24CollectiveEpilogueBwdGQAISA_fSD_Li256ELb1ELb0EEENS1_19SingleTileSchedulerILb1ELb0ELb0ELi128EEEEEEEEEvNT_6ParamsE$_ZN4cute3eso3ESOILb1ELb0EJNS_6LayoutINS_5tupleIJNS3_IJNS_1CILi8EEENS4_ILi1EEEEEENS4_ILi4EEEEEENS3_IJNS3_IJS6_NS4_ILi0EEEEEES5_EEEEEiEEC2ERKSD_RKi)
$_ZN7cutlass13device_kernelIN5flash19enable_sm80_to_sm89INS1_16FlashAttnBwdSm80INS1_25CollectiveMainloopBwdSm80ILi2ELi2EN4cute5tupleIJNS5_1CILi128EEES8_NS7_ILi64EEEEEENS_6half_tEfNS_4arch4Sm80ELb0ELb0ELb1ELb1ELb0ELb0ELb0ELb0ELi2ELi4ELi4ELi4ELb0EEENS1_24CollectiveEpilogueBwdGQAISA_fSD_Li256ELb1ELb0EEENS1_19SingleTileSchedulerILb1ELb0ELb0ELi128EEEEEEEEEvNT_6ParamsE$_ZN4cute3eso3ESOILb1ELb0EJNS_6LayoutINS_5tupleIJNS3_IJNS_1CILi8EEENS4_ILi1EEEEEENS4_ILi4EEEEEENS3_IJNS3_IJS6_NS4_ILi0EEEEEES5_EEEEEiEEC2ERKSD_RKi:
[----:B------:R-:W-:-:S05]  /*8ba0*/  IADD3 R2, R2, -c[0x0][0x20], RZ ;  /* 0x8000080002027a10 */ /* 0x000fca0007ffe0ff */
[----:B------:R1:W-:Y:S02]  /*8bb0*/  STL [R2], R12 ;  /* 0x0000000c02007387 */ /* 0x0003e40000100800 */
[----:B-1----:R-:W-:Y:S01]  /*8bc0*/  IMAD.MOV.U32 R2, RZ, RZ, R3 ;  /* 0x000000ffff027224 */ /* 0x002fe200078e0003 */
[----:B------:R-:W-:-:S04]  /*8bd0*/  MOV R3, 0x0 ;  /* 0x0000000000037802 */ /* 0x000fc80000000f00 */
[----:B------:R-:W-:Y:S05]  /*8be0*/  RET.REL.NODEC R2 `(_ZN7cutlass13device_kernelIN5flash19enable_sm80_to_sm89INS1_16FlashAttnBwdSm80INS1_25CollectiveMainloopBwdSm80ILi2ELi2EN4cute5tupleIJNS5_1CILi128EEES8_NS7_ILi64EEEEEENS_6half_tEfNS_4arch4Sm80ELb0ELb0ELb1ELb1ELb0ELb0ELb0ELb0ELi2ELi4ELi4ELi4ELb0EEENS1_24CollectiveEpilogueBwdGQAISA_fSD_Li256ELb1ELb0EEENS1_19SingleTileSchedulerILb1ELb0ELb0ELi128EEEEEEEEEvNT_6ParamsE) ;  /* 0xffff741002007950 */ /* 0x000fea0003c3ffff */
        .type           $_ZN7cutlass13device_kernelIN5flash19enable_sm80_to_sm89INS1_16FlashAttnBwdSm80INS1_25CollectiveMainloopBwdSm80ILi2ELi2EN4cute5tupleIJNS5_1CILi128EEES8_NS7_ILi64EEEEEENS_6half_tEfNS_4arch4Sm80ELb0ELb0ELb1ELb1ELb0ELb0ELb0ELb0ELi2ELi4ELi4ELi4ELb0EEENS1_24CollectiveEpilogueBwdGQAISA_fSD_Li256ELb1ELb0EEENS1_19SingleTileSchedulerILb1ELb0ELb0ELi128EEEEEEEEEvNT_6ParamsE$_ZN4cute3eso3ESOILb1ELb0EJNS_6LayoutINS_5tupleIJNS3_IJNS_1CILi8EEENS4_ILi1EEEEEENS4_ILi4EEES8_EEENS3_IJNS3_IJS6_NS4_ILi0EEEEEES5_NS4_ILi32EEEEEEEENS_10ViewEngineIPN7cutlass6half_tEEEEEC2ERKSE_RKSJ_,@function
        .size           $_ZN7cutlass13device_kernelIN5flash19enable_sm80_to_sm89INS1_16FlashAttnBwdSm80INS1_25CollectiveMainloopBwdSm80ILi2ELi2EN4cute5tupleIJNS5_1CILi128EEES8_NS7_ILi64EEEEEENS_6half_tEfNS_4arch4Sm80ELb0ELb0ELb1ELb1ELb0ELb0ELb0ELb0ELi2ELi4ELi4ELi4ELb0EEENS1_24CollectiveEpilogueBwdGQAISA_fSD_Li256ELb1ELb0EEENS1_19SingleTileSchedulerILb1ELb0ELb0ELi128EEEEEEEEEvNT_6ParamsE$_ZN4cute3eso3ESOILb1ELb0EJNS_6LayoutINS_5tupleIJNS3_IJNS_1CILi8EEENS4_ILi1EEEEEENS4_ILi4EEES8_EEENS3_IJNS3_IJS6_NS4_ILi0EEEEEES5_NS4_ILi32EEEEEEEENS_10ViewEngineIPN7cutlass6half_tEEEEEC2ERKSE_RKSJ_,($_ZN7cutlass13device_kernelIN5flash19enable_sm80_to_sm89INS1_16FlashAttnBwdSm80INS1_25CollectiveMainloopBwdSm80ILi2ELi2EN4cute5tupleIJNS5_1CILi128EEES8_NS7_ILi64EEEEEENS_6half_tEfNS_4arch4Sm80ELb0ELb0ELb1ELb1ELb0ELb0ELb0ELb0ELi2ELi4ELi4ELi4ELb0EEENS1_24CollectiveEpilogueBwdGQAISA_fSD_Li256ELb1ELb0EEENS1_19SingleTileSchedulerILb1ELb0ELb0ELi128EEEEEEEEEvNT_6ParamsE$_ZN4cute3eso3ESOILb1ELb0EJNS_6LayoutINS_5tupleIJNS_1CILi1EEENS3_IJNS4_ILi2EEES6_EEEEEENS3_IJNS4_ILi0EEENS3_IJNS4_ILi8EEENS4_ILi64EEEEEEEEEEENS_10ViewEngineINS_8smem_ptrIPfEEEEEEC2ERKSE_RKSJ_ - $_ZN7cutlass13device_kernelIN5flash19enable_sm80_to_sm89INS1_16FlashAttnBwdSm80INS1_25CollectiveMainloopBwdSm80ILi2ELi2EN4cute5tupleIJNS5_1CILi128EEES8_NS7_ILi64EEEEEENS_6half_tEfNS_4arch4Sm80ELb0ELb0ELb1ELb1ELb0ELb0ELb0ELb0ELi2ELi4ELi4ELi4ELb0EEENS1_24CollectiveEpilogueBwdGQAISA_fSD_Li256ELb1ELb0EEENS1_19SingleTileSchedulerILb1ELb0ELb0ELi128EEEEEEEEEvNT_6ParamsE$_ZN4cute3eso3ESOILb1ELb0EJNS_6LayoutINS_5tupleIJNS3_IJNS_1CILi8EEENS4_ILi1EEEEEENS4_ILi4EEES8_EEENS3_IJNS3_IJS6_NS4_ILi0EEEEEES5_NS4_ILi32EEEEEEEENS_10ViewEngineIPN7cutlass6half_tEEEEEC2ERKSE_RKSJ_)
$_ZN7cutlass13device_kernelIN5flash19enable_sm80_to_sm89INS1_16FlashAttnBwdSm80INS1_25CollectiveMainloopBwdSm80ILi2ELi2EN4cute5tupleIJNS5_1CILi128EEES8_NS7_ILi64EEEEEENS_6half_tEfNS_4arch4Sm80ELb0ELb0ELb1ELb1ELb0ELb0ELb0ELb0ELi2ELi4ELi4ELi4ELb0EEENS1_24CollectiveEpilogueBwdGQAISA_fSD_Li256ELb1ELb0EEENS1_19SingleTileSchedulerILb1ELb0ELb0ELi128EEEEEEEEEvNT_6ParamsE$_ZN4cute3eso3ESOILb1ELb0EJNS_6LayoutINS_5tupleIJNS3_IJNS_1CILi8EEENS4_ILi1EEEEEENS4_ILi4EEES8_EEENS3_IJNS3_IJS6_NS4_ILi0EEEEEES5_NS4_ILi32EEEEEEEENS_10ViewEngineIPN7cutlass6half_tEEEEEC2ERKSE_RKSJ_:
        /* <DEDUP_REMOVED lines=8> */
        .type           $_ZN7cutlass13device_kernelIN5flash19enable_sm80_to_sm89INS1_16FlashAttnBwdSm80INS1_25CollectiveMainloopBwdSm80ILi2ELi2EN4cute5tupleIJNS5_1CILi128EEES8_NS7_ILi64EEEEEENS_6half_tEfNS_4arch4Sm80ELb0ELb0ELb1ELb1ELb0ELb0ELb0ELb0ELi2ELi4ELi4ELi4ELb0EEENS1_24CollectiveEpilogueBwdGQAISA_fSD_Li256ELb1ELb0EEENS1_19SingleTileSchedulerILb1ELb0ELb0ELi128EEEEEEEEEvNT_6ParamsE$_ZN4cute3eso3ESOILb1ELb0EJNS_6LayoutINS_5tupleIJNS_1CILi1EEENS3_IJNS4_ILi2EEES6_EEEEEENS3_IJNS4_ILi0EEENS3_IJNS4_ILi8EEENS4_ILi64EEEEEEEEEEENS_10ViewEngineINS_8smem_ptrIPfEEEEEEC2ERKSE_RKSJ_,@function
        .size           $_ZN7cutlass13device_kernelIN5flash19enable_sm80_to_sm89INS1_16FlashAttnBwdSm80INS1_25CollectiveMainloopBwdSm80ILi2ELi2EN4cute5tupleIJNS5_1CILi128EEES8_NS7_ILi64EEEEEENS_6half_tEfNS_4arch4Sm80ELb0ELb0ELb1ELb1ELb0ELb0ELb0ELb0ELi2ELi4ELi4ELi4ELb0EEENS1_24CollectiveEpilogueBwdGQAISA_fSD_Li256ELb1ELb0EEENS1_19SingleTileSchedulerILb1ELb0ELb0ELi128EEEEEEEEEvNT_6ParamsE$_ZN4cute3eso3ESOILb1ELb0EJNS_6LayoutINS_5tupleIJNS_1CILi1EEENS3_IJNS4_ILi2EEES6_EEEEEENS3_IJNS4_ILi0EEENS3_IJNS4_ILi8EEENS4_ILi64EEEEEEEEEEENS_10ViewEngineINS_8smem_ptrIPfEEEEEEC2ERKSE_RKSJ_,($_ZN7cutlass13device_kernelIN5flash19enable_sm80_to_sm89INS1_16FlashAttnBwdSm80INS1_25CollectiveMainloopBwdSm80ILi2ELi2EN4cute5tupleIJNS5_1CILi128EEES8_NS7_ILi64EEEEEENS_6half_tEfNS_4arch4Sm80ELb0ELb0ELb1ELb1ELb0ELb0ELb0ELb0ELi2ELi4ELi4ELi4ELb0EEENS1_24CollectiveEpilogueBwdGQAISA_fSD_Li256ELb1ELb0EEENS1_19SingleTileSchedulerILb1ELb0ELb0ELi128EEEEEEEEEvNT_6ParamsE$_ZN4cute3eso3ESOILb1ELb0EJNS_6LayoutINS_5tupleIJNS_1CILi1EEENS4_ILi4EEEEEENS3_IJNS4_ILi0EEES5_EEEEENS_10ViewEngineIPfEEEEC2ERKSA_RKSD_ - $_ZN7cutlass13device_kernelIN5flash19enable_sm80_to_sm89INS1_16FlashAttnBwdSm80INS1_25CollectiveMainloopBwdSm80ILi2ELi2EN4cute5tupleIJNS5_1CILi128EEES8_NS7_ILi64EEEEEENS_6half_tEfNS_4arch4Sm80ELb0ELb0ELb1ELb1ELb0ELb0ELb0ELb0ELi2ELi4ELi4ELi4ELb0EEENS1_24CollectiveEpilogueBwdGQAISA_fSD_Li256ELb1ELb0EEENS1_19SingleTileSchedulerILb1ELb0ELb0ELi128EEEEEEEEEvNT_6ParamsE$_ZN4cute3eso3ESOILb1ELb0EJNS_6LayoutINS_5tupleIJNS_1CILi1EEENS3_IJNS4_ILi2EEES6_EEEEEENS3_IJNS4_ILi0EEENS3_IJNS4_ILi8EEENS4_ILi64EEEEEEEEEEENS_10ViewEngineINS_8smem_ptrIPfEEEEEEC2ERKSE_RKSJ_)
$_ZN7cutlass13device_kernelIN5flash19enable_sm80_to_sm89INS1_16FlashAttnBwdSm80INS1_25CollectiveMainloopBwdSm80ILi2ELi2EN4cute5tupleIJNS5_1CILi128EEES8_NS7_ILi64EEEEEENS_6half_tEfNS_4arch4Sm80ELb0ELb0ELb1ELb1ELb0ELb0ELb0ELb0ELi2ELi4ELi4ELi4ELb0EEENS1_24CollectiveEpilogueBwdGQAISA_fSD_Li256ELb1ELb0EEENS1_19SingleTileSchedulerILb1ELb0ELb0ELi128EEEEEEEEEvNT_6ParamsE$_ZN4cute3eso3ESOILb1ELb0EJNS_6LayoutINS_5tupleIJNS_1CILi1EEENS3_IJNS4_ILi2EEES6_EEEEEENS3_IJNS4_ILi0EEENS3_IJNS4_ILi8EEENS4_ILi64EEEEEEEEEEENS_10ViewEngineINS_8smem_ptrIPfEEEEEEC2ERKSE_RKSJ_:
[----:B------:R-:W-:Y:S01]  /*8c70*/  IMAD.MOV.U32 R11, RZ, RZ, R10 ;  /* 0x000000ffff0b7224 */ /* 0x000fe200078e000a */
[----:B------:R-:W-:Y:S01]  /*8c80*/  IADD3 R5, R5, -c[0x0][0x20], RZ ;  /* 0x8000080005057a10 */ /* 0x000fe20007ffe0ff */
[----:B------:R-:W-:Y:S01]  /*8c90*/  IMAD.MOV.U32 R10, RZ, RZ, R6 ;  /* 0x000000ffff0a7224 */ /* 0x000fe200078e0006 */
[----:B------:R-:W-:Y:S02]  /*8ca0*/  MOV R6, R7 ;  /* 0x0000000700067202 */ /* 0x000fe40000000f00 */
[----:B------:R-:W-:Y:S02]  /*8cb0*/  MOV R7, 0x0 ;  /* 0x0000000000077802 */ /* 0x000fe40000000f00 */
[----:B------:R1:W-:Y:S02]  /*8cc0*/  STL.64 [R5], R10 ;  /* 0x0000000a05007387 */ /* 0x0003e40000100a00 */
[----:B------:R-:W-:Y:S05]  /*8cd0*/  RET.REL.NODEC R6 `(_ZN7cutlass13device_kernelIN5flash19enable_sm80_to_sm89INS1_16FlashAttnBwdSm80INS1_25CollectiveMainloopBwdSm80ILi2ELi2EN4cute5tupleIJNS5_1CILi128EEES8_NS7_ILi64EEEEEENS_6half_tEfNS_4arch4Sm80ELb0ELb0ELb1ELb1ELb0ELb0ELb0ELb0ELi2ELi4ELi4ELi4ELb0EEENS1_24CollectiveEpilogueBwdGQAISA_fSD_Li256ELb1ELb0EEENS1_19SingleTileSchedulerILb1ELb0ELb0ELi128EEEEEEEEEvNT_6ParamsE) ;  /* 0xffff732006007950 */ /* 0x000fea0003c3ffff */
        .type           $_ZN7cutlass13device_kernelIN5flash19enable_sm80_to_sm89INS1_16FlashAttnBwdSm80INS1_25CollectiveMainloopBwdSm80ILi2ELi2EN4cute5tupleIJNS5_1CILi128EEES8_NS7_ILi64EEEEEENS_6half_tEfNS_4arch4Sm80ELb0ELb0ELb1ELb1ELb0ELb0ELb0ELb0ELi2ELi4ELi4ELi4ELb0EEENS1_24CollectiveEpilogueBwdGQAISA_fSD_Li256ELb1ELb0EEENS1_19SingleTileSchedulerILb1ELb0ELb0ELi128EEEEEEEEEvNT_6ParamsE$_ZN4cute3eso3ESOILb1ELb0EJNS_6LayoutINS_5tupleIJNS_1CILi1EEENS4_ILi4EEEEEENS3_IJNS4_ILi0EEES5_EEEEENS_10ViewEngineIPfEEEEC2ERKSA_RKSD_,@function
        .size           $_ZN7cutlass13device_kernelIN5flash19enable_sm80_to_sm89INS1_16FlashAttnBwdSm80INS1_25CollectiveMainloopBwdSm80ILi2ELi2EN4cute5tupleIJNS5_1CILi128EEES8_NS7_ILi64EEEEEENS_6half_tEfNS_4arch4Sm80ELb0ELb0ELb1ELb1ELb0ELb0ELb0ELb0ELi2ELi4ELi4ELi4ELb0EEENS1_24CollectiveEpilogueBwdGQAISA_fSD_Li256ELb1ELb0EEENS1_19SingleTileSchedulerILb1ELb0ELb0ELi128EEEEEEEEEvNT_6ParamsE$_ZN4cute3eso3ESOILb1ELb0EJNS_6LayoutINS_5tupleIJNS_1CILi1EEENS4_ILi4EEEEEENS3_IJNS4_ILi0EEES5_EEEEENS_10ViewEngineIPfEEEEC2ERKSA_RKSD_,($_ZN7cutlass13device_kernelIN5flash19enable_sm80_to_sm89INS1_16FlashAttnBwdSm80INS1_25CollectiveMainloopBwdSm80ILi2ELi2EN4cute5tupleIJNS5_1CILi128EEES8_NS7_ILi64EEEEEENS_6half_tEfNS_4arch4Sm80ELb0ELb0ELb1ELb1ELb0ELb0ELb0ELb0ELi2ELi4ELi4ELi4ELb0EEENS1_24CollectiveEpilogueBwdGQAISA_fSD_Li256ELb1ELb0EEENS1_19SingleTileSchedulerILb1ELb0ELb0ELi128EEEEEEEEEvNT_6ParamsE$_ZN4cute3eso3ESOILb1ELb0EJNS_6LayoutINS_5tupleIJNS_1CILi4EEEEEENS3_IJNS4_ILi1EEEEEEEENS_10ViewEngineIPfEEEEC2ERKS9_RKSC_ - $_ZN7cutlass13device_kernelIN5flash19enable_sm80_to_sm89INS1_16FlashAttnBwdSm80INS1_25CollectiveMainloopBwdSm80ILi2ELi2EN4cute5tupleIJNS5_1CILi128EEES8_NS7_ILi64EEEEEENS_6half_tEfNS_4arch4Sm80ELb0ELb0ELb1ELb1ELb0ELb0ELb0ELb0ELi2ELi4ELi4ELi4ELb0EEENS1_24CollectiveEpilogueBwdGQAISA_fSD_Li256ELb1ELb0EEENS1_19SingleTileSchedulerILb1ELb0ELb0ELi128EEEEEEEEEvNT_6ParamsE$_ZN4cute3eso3ESOILb1ELb0EJNS_6LayoutINS_5tupleIJNS_1CILi1EEENS4_ILi4EEEEEENS3_IJNS4_ILi0EEES5_EEEEENS_10ViewEngineIPfEEEEC2ERKSA_RKSD_)
$_ZN7cutlass13device_kernelIN5flash19enable_sm80_to_sm89INS1_16FlashAttnBwdSm80INS1_25CollectiveMainloopBwdSm80ILi2ELi2EN4cute5tupleIJNS5_1CILi128EEES8_NS7_ILi64EEEEEENS_6half_tEfNS_4arch4Sm80ELb0ELb0ELb1ELb1ELb0ELb0ELb0ELb0ELi2ELi4ELi4ELi4ELb0EEENS1_24CollectiveEpilogueBwdGQAISA_fSD_Li256ELb1ELb0EEENS1_19SingleTileSchedulerILb1ELb0ELb0ELi128EEEEEEEEEvNT_6ParamsE$_ZN4cute3eso3ESOILb1ELb0EJNS_6LayoutINS_5tupleIJNS_1CILi1EEENS4_ILi4EEEEEENS3_IJNS4_ILi0EEES5_EEEEENS_10ViewEngineIPfEEEEC2ERKSA_RKSD_:
[----:B------:R-:W-:Y:S01]  /*8ce0*/  IADD3 R9, R9, -c[0x0][0x20], RZ ;  /* 0x8000080009097a10 */ /* 0x000fe20007ffe0ff */
[----:B------:R-:W-:Y:S01]  /*8cf0*/  IMAD.MOV.U32 R12, RZ, RZ, R2 ;  /* 0x000000ffff0c7224 */ /* 0x000fe200078e0002 */
[----:B------:R-:W-:Y:S01]  /*8d00*/  MOV R13, R11 ;  /* 0x0000000b000d7202 */ /* 0x000fe20000000f00 */
[----:B------:R-:W-:-:S04]  /*8d10*/  IMAD.MOV.U32 R11, RZ, RZ, 0x0 ;  /* 0x00000000ff0b7424 */ /* 0x000fc800078e00ff */
[----:B------:R1:W-:Y:S01]  /*8d20*/  STL.64 [R9], R12 ;  /* 0x0000000c09007387 */ /* 0x0003e20000100a00 */
[----:B------:R-:W-:Y:S05]  /*8d30*/  RET.REL.NODEC R10 `(_ZN7cutlass13device_kernelIN5flash19enable_sm80_to_sm89INS1_16FlashAttnBwdSm80INS1_25CollectiveMainloopBwdSm80ILi2ELi2EN4cute5tupleIJNS5_1CILi128EEES8_NS7_ILi64EEEEEENS_6half_tEfNS_4arch4Sm80ELb0ELb0ELb1ELb1ELb0ELb0ELb0ELb0ELi2ELi4ELi4ELi4ELb0EEENS1_24CollectiveEpilogueBwdGQAISA_fSD_Li256ELb1ELb0EEENS1_19SingleTileSchedulerILb1ELb0ELb0ELi128EEEEEEEEEvNT_6ParamsE) ;  /* 0xffff72c00a007950 */ /* 0x000fea0003c3ffff */
        .type           $_ZN7cutlass13device_kernelIN5flash19enable_sm80_to_sm89INS1_16FlashAttnBwdSm80INS1_25CollectiveMainloopBwdSm80ILi2ELi2EN4cute5tupleIJNS5_1CILi128EEES8_NS7_ILi64EEEEEENS_6half_tEfNS_4arch4Sm80ELb0ELb0ELb1ELb1ELb0ELb0ELb0ELb0ELi2ELi4ELi4ELi4ELb0EEENS1_24CollectiveEpilogueBwdGQAISA_fSD_Li256ELb1ELb0EEENS1_19SingleTileSchedulerILb1ELb0ELb0ELi128EEEEEEEEEvNT_6ParamsE$_ZN4cute3eso3ESOILb1ELb0EJNS_6LayoutINS_5tupleIJNS_1CILi4EEEEEENS3_IJNS4_ILi1EEEEEEEENS_10ViewEngineIPfEEEEC2ERKS9_RKSC_,@function
        .size           $_ZN7cutlass13device_kernelIN5flash19enable_sm80_to_sm89INS1_16FlashAttnBwdSm80INS1_25CollectiveMainloopBwdSm80ILi2ELi2EN4cute5tupleIJNS5_1CILi128EEES8_NS7_ILi64EEEEEENS_6half_tEfNS_4arch4Sm80ELb0ELb0ELb1ELb1ELb0ELb0ELb0ELb0ELi2ELi4ELi4ELi4ELb0EEENS1_24CollectiveEpilogueBwdGQAISA_fSD_Li256ELb1ELb0EEENS1_19SingleTileSchedulerILb1ELb0ELb0ELi128EEEEEEEEEvNT_6ParamsE$_ZN4cute3eso3ESOILb1ELb0EJNS_6LayoutINS_5tupleIJNS_1CILi4EEEEEENS3_IJNS4_ILi1EEEEEEEENS_10ViewEngineIPfEEEEC2ERKS9_RKSC_,($_ZN7cutlass13device_kernelIN5flash19enable_sm80_to_sm89INS1_16FlashAttnBwdSm80INS1_25CollectiveMainloopBwdSm80ILi2ELi2EN4cute5tupleIJNS5_1CILi128EEES8_NS7_ILi64EEEEEENS_6half_tEfNS_4arch4Sm80ELb0ELb0ELb1ELb1ELb0ELb0ELb0ELb0ELi2ELi4ELi4ELi4ELb0EEENS1_24CollectiveEpilogueBwdGQAISA_fSD_Li256ELb1ELb0EEENS1_19SingleTileSchedulerILb1ELb0ELb0ELi128EEEEEEEEEvNT_6ParamsE$_ZN4cute5tupleIJNS0_IJNS0_IJNS0_IJNS_1CILi8EEENS1_ILi1EEEEEENS0_IJS3_S3_EEEEEENS0_IJS3_NS1_ILi2EEEEEEEEENS0_IJNS0_IJNS0_IJS3_NS1_ILi0EEEEEENS0_IJSA_SA_EEEEEENS0_IJSA_iEEEEEEEEC2ERKS9_RKSF_ - $_ZN7cutlass13device_kernelIN5flash19enable_sm80_to_sm89INS1_16FlashAttnBwdSm80INS1_25CollectiveMainloopBwdSm80ILi2ELi2EN4cute5tupleIJNS5_1CILi128EEES8_NS7_ILi64EEEEEENS_6half_tEfNS_4arch4Sm80ELb0ELb0ELb1ELb1ELb0ELb0ELb0ELb0ELi2ELi4ELi4ELi4ELb0EEENS1_24CollectiveEpilogueBwdGQAISA_fSD_Li256ELb1ELb0EEENS1_19SingleTileSchedulerILb1ELb0ELb0ELi128EEEEEEEEEvNT_6ParamsE$_ZN4cute3eso3ESOILb1ELb0EJNS_6LayoutINS_5tupleIJNS_1CILi4EEEEEENS3_IJNS4_ILi1EEEEEEEENS_10ViewEngineIPfEEEEC2ERKS9_RKSC_)
$_ZN7cutlass13device_kernelIN5flash19enable_sm80_to_sm89INS1_16FlashAttnBwdSm80INS1_25CollectiveMainloopBwdSm80ILi2ELi2EN4cute5tupleIJNS5_1CILi128EEES8_NS7_ILi64EEEEEENS_6half_tEfNS_4arch4Sm80ELb0ELb0ELb1ELb1ELb0ELb0ELb0ELb0ELi2ELi4ELi4ELi4ELb0EEENS1_24CollectiveEpilogueBwdGQAISA_fSD_Li256ELb1ELb0EEENS1_19SingleTileSchedulerILb1ELb0ELb0ELi128EEEEEEEEEvNT_6ParamsE$_ZN4cute3eso3ESOILb1ELb0EJNS_6LayoutINS_5tupleIJNS_1CILi4EEEEEENS3_IJNS4_ILi1EEEEEEEENS_10ViewEngineIPfEEEEC2ERKS9_RKSC_:
[----:B------:R-:W-:Y:S01]  /*8d40*/  IADD3 R6, R6, -c[0x0][0x20], RZ ;  /* 0x8000080006067a10 */ /* 0x000fe20007ffe0ff */
[----:B------:R-:W-:Y:S02]  /*8d50*/  IMAD.MOV.U32 R12, RZ, RZ, R5 ;  /* 0x000000ffff0c7224 */ /* 0x000fe400078e0005 */
[----:B------:R-:W-:-:S05]  /*8d60*/  IMAD.MOV.U32 R13, RZ, RZ, R9 ;  /* 0x000000ffff0d7224 */ /* 0x000fca00078e0009 */
[----:B------:R1:W-:Y:S02]  /*8d70*/  STL.64 [R6], R12 ;  /* 0x0000000c06007387 */ /* 0x0003e40000100a00 */
[----:B-1----:R-:W-:Y:S02]  /*8d80*/  MOV R6, R7 ;  /* 0x0000000700067202 */ /* 0x002fe40000000f00 */
[----:B------:R-:W-:-:S04]  /*8d90*/  MOV R7, 0x0 ;  /* 0x0000000000077802 */ /* 0x000fc80000000f00 */
[----:B------:R-:W-:Y:S05]  /*8da0*/  RET.REL.NODEC R6 `(_ZN7cutlass13device_kernelIN5flash19enable_sm80_to_sm89INS1_16FlashAttnBwdSm80INS1_25CollectiveMainloopBwdSm80ILi2ELi2EN4cute5tupleIJNS5_1CILi128EEES8_NS7_ILi64EEEEEENS_6half_tEfNS_4arch4Sm80ELb0ELb0ELb1ELb1ELb0ELb0ELb0ELb0ELi2ELi4ELi4ELi4ELb0EEENS1_24CollectiveEpilogueBwdGQAISA_fSD_Li256ELb1ELb0EEENS1_19SingleTileSchedulerILb1ELb0ELb0ELi128EEEEEEEEEvNT_6ParamsE) ;  /* 0xffff725006007950 */ /* 0x000fea0003c3ffff */
        .type           $_ZN7cutlass13device_kernelIN5flash19enable_sm80_to_sm89INS1_16FlashAttnBwdSm80INS1_25CollectiveMainloopBwdSm80ILi2ELi2EN4cute5tupleIJNS5_1CILi128EEES8_NS7_ILi64EEEEEENS_6half_tEfNS_4arch4Sm80ELb0ELb0ELb1ELb1ELb0ELb0ELb0ELb0ELi2ELi4ELi4ELi4ELb0EEENS1_24CollectiveEpilogueBwdGQAISA_fSD_Li256ELb1ELb0EEENS1_19SingleTileSchedulerILb1ELb0ELb0ELi128EEEEEEEEEvNT_6ParamsE$_ZN4cute5tupleIJNS0_IJNS0_IJNS0_IJNS_1CILi8EEENS1_ILi1EEEEEENS0_IJS3_S3_EEEEEENS0_IJS3_NS1_ILi2EEEEEEEEENS0_IJNS0_IJNS0_IJS3_NS1_ILi0EEEEEENS0_IJSA_SA_EEEEEENS0_IJSA_iEEEEEEEEC2ERKS9_RKSF_,@function
        .size           $_ZN7cutlass13device_kernelIN5flash19enable_sm80_to_sm89INS1_16FlashAttnBwdSm80INS1_25CollectiveMainloopBwdSm80ILi2ELi2EN4cute5tupleIJNS5_1CILi128EEES8_NS7_ILi64EEEEEENS_6half_tEfNS_4arch4Sm80ELb0ELb0ELb1ELb1ELb0ELb0ELb0ELb0ELi2ELi4ELi4ELi4ELb0EEENS1_24CollectiveEpilogueBwdGQAISA_fSD_Li256ELb1ELb0EEENS1_19SingleTileSchedulerILb1ELb0ELb0ELi128EEEEEEEEEvNT_6ParamsE$_ZN4cute5tupleIJNS0_IJNS0_IJNS0_IJNS_1CILi8EEENS1_ILi1EEEEEENS0_IJS3_S3_EEEEEENS0_IJS3_NS1_ILi2EEEEEEEEENS0_IJNS0_IJNS0_IJS3_NS1_ILi0EEEEEENS0_IJSA_SA_EEEEEENS0_IJSA_iEEEEEEEEC2ERKS9_RKSF_,($_ZN7cutlass13device_kernelIN5flash19enable_sm80_to_sm89INS1_16FlashAttnBwdSm80INS1_25CollectiveMainloopBwdSm80ILi2ELi2EN4cute5tupleIJNS5_1CILi128EEES8_NS7_ILi64EEEEEENS_6half_tEfNS_4arch4Sm80ELb0ELb0ELb1ELb1ELb0ELb0ELb0ELb0ELi2ELi4ELi4ELi4ELb0EEENS1_24CollectiveEpilogueBwdGQAISA_fSD_Li256ELb1ELb0EEENS1_19SingleTileSchedulerILb1ELb0ELb0ELi128EEEEEEEEEvNT_6ParamsE$_ZN4cute5tupleIJNS0_IJNS0_IJNS0_IJNS_1CILi8EEENS1_ILi1EEEEEES3_EEENS0_IJNS0_IJS3_S3_EEENS1_ILi2EEEEEEEEENS0_IJNS0_IJNS0_IJS3_NS1_ILi0EEEEEESA_EEENS0_IJNS0_IJSA_SA_EEEiEEEEEEEEC2ERKS9_RKSF_ - $_ZN7cutlass13device_kernelIN5flash19enable_sm80_to_sm89INS1_16FlashAttnBwdSm80INS1_25CollectiveMainloopBwdSm80ILi2ELi2EN4cute5tupleIJNS5_1CILi128EEES8_NS7_ILi64EEEEEENS_6half_tEfNS_4arch4Sm80ELb0ELb0ELb1ELb1ELb0ELb0ELb0ELb0ELi2ELi4ELi4ELi4ELb0EEENS1_24CollectiveEpilogueBwdGQAISA_fSD_Li256ELb1ELb0EEENS1_19SingleTileSchedulerILb1ELb0ELb0ELi128EEEEEEEEEvNT_6ParamsE$_ZN4cute5tupleIJNS0_IJNS0_IJNS0_IJNS_1CILi8EEENS1_ILi1EEEEEENS0_IJS3_S3_EEEEEENS0_IJS3_NS1_ILi2EEEEEEEEENS0_IJNS0_IJNS0_IJS3_NS1_ILi0EEEEEENS0_IJSA_SA_EEEEEENS0_IJSA_iEEEEEEEEC2ERKS9_RKSF_)
$_ZN7cutlass13device_kernelIN5flash19enable_sm80_to_sm89INS1_16FlashAttnBwdSm80INS1_25CollectiveMainloopBwdSm80ILi2ELi2EN4cute5tupleIJNS5_1CILi128EEES8_NS7_ILi64EEEEEENS_6half_tEfNS_4arch4Sm80ELb0ELb0ELb1ELb1ELb0ELb0ELb0ELb0ELi2ELi4ELi4ELi4ELb0EEENS1_24CollectiveEpilogueBwdGQAISA_fSD_Li256ELb1ELb0EEENS1_19SingleTileSchedulerILb1ELb0ELb0ELi128EEEEEEEEEvNT_6ParamsE$_ZN4cute5tupleIJNS0_IJNS0_IJNS0_IJNS_1CILi8EEENS1_ILi1EEEEEENS0_IJS3_S3_EEEEEENS0_IJS3_NS1_ILi2EEEEEEEEENS0_IJNS0_IJNS0_IJS3_NS1_ILi0EEEEEENS0_IJSA_SA_EEEEEENS0_IJSA_iEEEEEEEEC2ERKS9_RKSF_:
[----:B------:R-:W-:-:S05]  /*8db0*/  IADD3 R10, R79, -c[0x0][0x20], RZ ;  /* 0x800008004f0a7a10 */ /* 0x000fca0007ffe0ff */
[----:B------:R1:W-:Y:S02]  /*8dc0*/  STL [R10], R12 ;  /* 0x0000000c0a007387 */ /* 0x0003e40000100800 */
[----:B-1----:R-:W-:Y:S01]  /*8dd0*/  IMAD.MOV.U32 R10, RZ, RZ, R11 ;  /* 0x000000ffff0a7224 */ /* 0x002fe200078e000b */
[----:B------:R-:W-:-:S04]  /*8de0*/  MOV R11, 0x0 ;  /* 0x00000000000b7802 */ /* 0x000fc80000000f00 */
[----:B------:R-:W-:Y:S05]  /*8df0*/  RET.REL.NODEC R10 `(_ZN7cutlass13device_kernelIN5flash19enable_sm80_to_sm89INS1_16FlashAttnBwdSm80INS1_25CollectiveMainloopBwdSm80ILi2ELi2EN4cute5tupleIJNS5_1CILi128EEES8_NS7_ILi64EEEEEENS_6half_tEfNS_4arch4Sm80ELb0ELb0ELb1ELb1ELb0ELb0ELb0ELb0ELi2ELi4ELi4ELi4ELb0EEENS1_24CollectiveEpilogueBwdGQAISA_fSD_Li256ELb1ELb0EEENS1_19SingleTileSchedulerILb1ELb0ELb0ELi128EEEEEEEEEvNT_6ParamsE) ;  /* 0xffff72000a007950 */ /* 0x000fea0003c3ffff */
        .type           $_ZN7cutlass13device_kernelIN5flash19enable_sm80_to_sm89INS1_16FlashAttnBwdSm80INS1_25CollectiveMainloopBwdSm80ILi2ELi2EN4cute5tupleIJNS5_1CILi128EEES8_NS7_ILi64EEEEEENS_6half_tEfNS_4arch4Sm80ELb0ELb0ELb1ELb1ELb0ELb0ELb0ELb0ELi2ELi4ELi4ELi4ELb0EEENS1_24CollectiveEpilogueBwdGQAISA_fSD_Li256ELb1ELb0EEENS1_19SingleTileSchedulerILb1ELb0ELb0ELi128EEEEEEEEEvNT_6ParamsE$_ZN4cute5tupleIJNS0_IJNS0_IJNS0_IJNS_1CILi8EEENS1_ILi1EEEEEES3_EEENS0_IJNS0_IJS3_S3_EEENS1_ILi2EEEEEEEEENS0_IJNS0_IJNS0_IJS3_NS1_ILi0EEEEEESA_EEENS0_IJNS0_IJSA_SA_EEEiEEEEEEEEC2ERKS9_RKSF_,@function
        .size           $_ZN7cutlass13device_kernelIN5flash19enable_sm80_to_sm89INS1_16FlashAttnBwdSm80INS1_25CollectiveMainloopBwdSm80ILi2ELi2EN4cute5tupleIJNS5_1CILi128EEES8_NS7_ILi64EEEEEENS_6half_tEfNS_4arch4Sm80ELb0ELb0ELb1ELb1ELb0ELb0ELb0ELb0ELi2ELi4ELi4ELi4ELb0EEENS1_24CollectiveEpilogueBwdGQAISA_fSD_Li256ELb1ELb0EEENS1_19SingleTileSchedulerILb1ELb0ELb0ELi128EEEEEEEEEvNT_6ParamsE$_ZN4cute5tupleIJNS0_IJNS0_IJNS0_IJNS_1CILi8EEENS1_ILi1EEEEEES3_EEENS0_IJNS0_IJS3_S3_EEENS1_ILi2EEEEEEEEENS0_IJNS0_IJNS0_IJS3_NS1_ILi0EEEEEESA_EEENS0_IJNS0_IJSA_SA_EEEiEEEEEEEEC2ERKS9_RKSF_,($_ZN7cutlass13device_kernelIN5flash19enable_sm80_to_sm89INS1_16FlashAttnBwdSm80INS1_25CollectiveMainloopBwdSm80ILi2ELi2EN4cute5tupleIJNS5_1CILi128EEES8_NS7_ILi64EEEEEENS_6half_tEfNS_4arch4Sm80ELb0ELb0ELb1ELb1ELb0ELb0ELb0ELb0ELi2ELi4ELi4ELi4ELb0EEENS1_24CollectiveEpilogueBwdGQAISA_fSD_Li256ELb1ELb0EEENS1_19SingleTileSchedulerILb1ELb0ELb0ELi128EEEEEEEEEvNT_6ParamsE$_ZN4cute5tupleIJNS0_IJNS0_IJNS_1CILi1EEENS0_IJS2_NS1_ILi2EEES3_EEEEEES3_NS0_IJS3_S3_EEEEEENS0_IJNS0_IJNS1_ILi0EEENS0_IJS2_NS1_ILi256EEEiEEEEEENS1_ILi2048EEENS0_IJiNS1_ILi4096EEEEEEEEEEEC2ERKS7_RKSF_ - $_ZN7cutlass13device_kernelIN5flash19enable_sm80_to_sm89INS1_16FlashAttnBwdSm80INS1_25CollectiveMainloopBwdSm80ILi2ELi2EN4cute5tupleIJNS5_1CILi128EEES8_NS7_ILi64EEEEEENS_6half_tEfNS_4arch4Sm80ELb0ELb0ELb1ELb1ELb0ELb0ELb0ELb0ELi2ELi4ELi4ELi4ELb0EEENS1_24CollectiveEpilogueBwdGQAISA_fSD_Li256ELb1ELb0EEENS1_19SingleTileSchedulerILb1ELb0ELb0ELi128EEEEEEEEEvNT_6ParamsE$_ZN4cute5tupleIJNS0_IJNS0_IJNS0_IJNS_1CILi8EEENS1_ILi1EEEEEES3_EEENS0_IJNS0_IJS3_S3_EEENS1_ILi2EEEEEEEEENS0_IJNS0_IJNS0_IJS3_NS1_ILi0EEEEEESA_EEENS0_IJNS0_IJSA_SA_EEEiEEEEEEEEC2ERKS9_RKSF_)
$_ZN7cutlass13device_kernelIN5flash19enable_sm80_to_sm89INS1_16FlashAttnBwdSm80INS1_25CollectiveMainloopBwdSm80ILi2ELi2EN4cute5tupleIJNS5_1CILi128EEES8_NS7_ILi64EEEEEENS_6half_tEfNS_4arch4Sm80ELb0ELb0ELb1ELb1ELb0ELb0ELb0ELb0ELi2ELi4ELi4ELi4ELb0EEENS1_24CollectiveEpilogueBwdGQAISA_fSD_Li256ELb1ELb0EEENS1_19SingleTileSchedulerILb1ELb0ELb0ELi128EEEEEEEEEvNT_6ParamsE$_ZN4cute5tupleIJNS0_IJNS0_IJNS0_IJNS_1CILi8EEENS1_ILi1EEEEEES3_EEENS0_IJNS0_IJS3_S3_EEENS1_ILi2EEEEEEEEENS0_IJNS0_IJNS0_IJS3_NS1_ILi0EEEEEESA_EEENS0_IJNS0_IJSA_SA_EEEiEEEEEEEEC2ERKS9_RKSF_:
[----:B------:R-:W-:-:S05]  /*8e00*/  IADD3 R10, R78, -c[0x0][0x20], RZ ;  /* 0x800008004e0a7a10 */ /* 0x000fca0007ffe0ff */
[----:B------:R1:W-:Y:S02]  /*8e10*/  STL [R10], R12 ;  /* 0x0000000c0a007387 */ /* 0x0003e40000100800 */
[----:B-1----:R-:W-:Y:S01]  /*8e20*/  IMAD.MOV.U32 R10, RZ, RZ, R11 ;  /* 0x000000ffff0a7224 */ /* 0x002fe200078e000b */
[----:B------:R-:W-:-:S04]  /*8e30*/  MOV R11, 0x0 ;  /* 0x00000000000b7802 */ /* 0x000fc80000000f00 */
[----:B------:R-:W-:Y:S05]  /*8e40*/  RET.REL.NODEC R10 `(_ZN7cutlass13device_kernelIN5flash19enable_sm80_to_sm89INS1_16FlashAttnBwdSm80INS1_25CollectiveMainloopBwdSm80ILi2ELi2EN4cute5tupleIJNS5_1CILi128EEES8_NS7_ILi64EEEEEENS_6half_tEfNS_4arch4Sm80ELb0ELb0ELb1ELb1ELb0ELb0ELb0ELb0ELi2ELi4ELi4ELi4ELb0EEENS1_24CollectiveEpilogueBwdGQAISA_fSD_Li256ELb1ELb0EEENS1_19SingleTileSchedulerILb1ELb0ELb0ELi128EEEEEEEEEvNT_6ParamsE) ;  /* 0xffff71b00a007950 */ /* 0x000fea0003c3ffff */
        .type           $_ZN7cutlass13device_kernelIN5flash19enable_sm80_to_sm89INS1_16FlashAttnBwdSm80INS1_25CollectiveMainloopBwdSm80ILi2ELi2EN4cute5tupleIJNS5_1CILi128EEES8_NS7_ILi64EEEEEENS_6half_tEfNS_4arch4Sm80ELb0ELb0ELb1ELb1ELb0ELb0ELb0ELb0ELi2ELi4ELi4ELi4ELb0EEENS1_24CollectiveEpilogueBwdGQAISA_fSD_Li256ELb1ELb0EEENS1_19SingleTileSchedulerILb1ELb0ELb0ELi128EEEEEEEEEvNT_6ParamsE$_ZN4cute5tupleIJNS0_IJNS0_IJNS_1CILi1EEENS0_IJS2_NS1_ILi2EEES3_EEEEEES3_NS0_IJS3_S3_EEEEEENS0_IJNS0_IJNS1_ILi0EEENS0_IJS2_NS1_ILi256EEEiEEEEEENS1_ILi2048EEENS0_IJiNS1_ILi4096EEEEEEEEEEEC2ERKS7_RKSF_,@function
        .size           $_ZN7cutlass13device_kernelIN5flash19enable_sm80_to_sm89INS1_16FlashAttnBwdSm80INS1_25CollectiveMainloopBwdSm80ILi2ELi2EN4cute5tupleIJNS5_1CILi128EEES8_NS7_ILi64EEEEEENS_6half_tEfNS_4arch4Sm80ELb0ELb0ELb1ELb1ELb0ELb0ELb0ELb0ELi2ELi4ELi4ELi4ELb0EEENS1_24CollectiveEpilogueBwdGQAISA_fSD_Li256ELb1ELb0EEENS1_19SingleTileSchedulerILb1ELb0ELb0ELi128EEEEEEEEEvNT_6ParamsE$_ZN4cute5tupleIJNS0_IJNS0_IJNS_1CILi1EEENS0_IJS2_NS1_ILi2EEES3_EEEEEES3_NS0_IJS3_S3_EEEEEENS0_IJNS0_IJNS1_ILi0EEENS0_IJS2_NS1_ILi256EEEiEEEEEENS1_ILi2048EEENS0_IJiNS1_ILi4096EEEEEEEEEEEC2ERKS7_RKSF_,($_ZN7cutlass13device_kernelIN5flash19enable_sm80_to_sm89INS1_16FlashAttnBwdSm80INS1_25CollectiveMainloopBwdSm80ILi2ELi2EN4cute5tupleIJNS5_1CILi128EEES8_NS7_ILi64EEEEEENS_6half_tEfNS_4arch4Sm80ELb0ELb0ELb1ELb1ELb0ELb0ELb0ELb0ELi2ELi4ELi4ELi4ELb0EEENS1_24CollectiveEpilogueBwdGQAISA_fSD_Li256ELb1ELb0EEENS1_19SingleTileSchedulerILb1ELb0ELb0ELi128EEEEEEEEEvNT_6ParamsE$_ZN4cute5tupleIJNS0_IJNS0_IJNS_1CILi2EEES2_EEENS1_ILi8EEES3_EEENS0_IJNS0_IJNS1_ILi1EEEiEEENS1_ILi1024EEENS0_IJiiEEEEEEEEC2ERKS5_RKSA_ - $_ZN7cutlass13device_kernelIN5flash19enable_sm80_to_sm89INS1_16FlashAttnBwdSm80INS1_25CollectiveMainloopBwdSm80ILi2ELi2EN4cute5tupleIJNS5_1CILi128EEES8_NS7_ILi64EEEEEENS_6half_tEfNS_4arch4Sm80ELb0ELb0ELb1ELb1ELb0ELb0ELb0ELb0ELi2ELi4ELi4ELi4ELb0EEENS1_24CollectiveEpilogueBwdGQAISA_fSD_Li256ELb1ELb0EEENS1_19SingleTileSchedulerILb1ELb0ELb0ELi128EEEEEEEEEvNT_6ParamsE$_ZN4cute5tupleIJNS0_IJNS0_IJNS_1CILi1EEENS0_IJS2_NS1_ILi2EEES3_EEEEEES3_NS0_IJS3_S3_EEEEEENS0_IJNS0_IJNS1_ILi0EEENS0_IJS2_NS1_ILi256EEEiEEEEEENS1_ILi2048EEENS0_IJiNS1_ILi4096EEEEEEEEEEEC2ERKS7_RKSF_)
$_ZN7cutlass13device_kernelIN5flash19enable_sm80_to_sm89INS1_16FlashAttnBwdSm80INS1_25CollectiveMainloopBwdSm80ILi2ELi2EN4cute5tupleIJNS5_1CILi128EEES8_NS7_ILi64EEEEEENS_6half_tEfNS_4arch4Sm80ELb0ELb0ELb1ELb1ELb0ELb0ELb0ELb0ELi2ELi4ELi4ELi4ELb0EEENS1_24CollectiveEpilogueBwdGQAISA_fSD_Li256ELb1ELb0EEENS1_19SingleTileSchedulerILb1ELb0ELb0ELi128EEEEEEEEEvNT_6ParamsE$_ZN4cute5tupleIJNS0_IJNS0_IJNS_1CILi1EEENS0_IJS2_NS1_ILi2EEES3_EEEEEES3_NS0_IJS3_S3_EEEEEENS0_IJNS0_IJNS1_ILi0EEENS0_IJS2_NS1_ILi256EEEiEEEEEENS1_ILi2048EEENS0_IJiNS1_ILi4096EEEEEEEEEEEC2ERKS7_RKSF_:
[----:B------:R-:W-:-:S05]  /*8e50*/  IADD3 R2, R2, -c[0x0][0x20], RZ ;  /* 0x8000080002027a10 */ /* 0x000fca0007ffe0ff */
[----:B------:R-:W-:Y:S04]  /*8e60*/  STL [R2], R20 ;  /* 0x0000001402007387 */ /* 0x000fe80000100800 */
[----:B------:R1:W-:Y:S02]  /*8e70*/  STL [R2+0x4], R16 ;  /* 0x0000041002007387 */ /* 0x0003e40000100800 */
[----:B-1----:R-:W-:Y:S01]  /*8e80*/  IMAD.MOV.U32 R2, RZ, RZ, R3 ;  /* 0x000000ffff027224 */ /* 0x002fe200078e0003 */
[----:B------:R-:W-:-:S04]  /*8e90*/  MOV R3, 0x0 ;  /* 0x0000000000037802 */ /* 0x000fc80000000f00 */
[----:B------:R-:W-:Y:S05]  /*8ea0*/  RET.REL.NODEC R2 `(_ZN7cutlass13device_kernelIN5flash19enable_sm80_to_sm89INS1_16FlashAttnBwdSm80INS1_25CollectiveMainloopBwdSm80ILi2ELi2EN4cute5tupleIJNS5_1CILi128EEES8_NS7_ILi64EEEEEENS_6half_tEfNS_4arch4Sm80ELb0ELb0ELb1ELb1ELb0ELb0ELb0ELb0ELi2ELi4ELi4ELi4ELb0EEENS1_24CollectiveEpilogueBwdGQAISA_fSD_Li256ELb1ELb0EEENS1_19SingleTileSchedulerILb1ELb0ELb0ELi128EEEEEEEEEvNT_6ParamsE) ;  /* 0xffff715002007950 */ /* 0x000fea0003c3ffff */
        .type           $_ZN7cutlass13device_kernelIN5flash19enable_sm80_to_sm89INS1_16FlashAttnBwdSm80INS1_25CollectiveMainloopBwdSm80ILi2ELi2EN4cute5tupleIJNS5_1CILi128EEES8_NS7_ILi64EEEEEENS_6half_tEfNS_4arch4Sm80ELb0ELb0ELb1ELb1ELb0ELb0ELb0ELb0ELi2ELi4ELi4ELi4ELb0EEENS1_24CollectiveEpilogueBwdGQAISA_fSD_Li256ELb1ELb0EEENS1_19SingleTileSchedulerILb1ELb0ELb0ELi128EEEEEEEEEvNT_6ParamsE$_ZN4cute5tupleIJNS0_IJNS0_IJNS_1CILi2EEES2_EEENS1_ILi8EEES3_EEENS0_IJNS0_IJNS1_ILi1EEEiEEENS1_ILi1024EEENS0_IJiiEEEEEEEEC2ERKS5_RKSA_,@function
        .size           $_ZN7cutlass13device_kernelIN5flash19enable_sm80_to_sm89INS1_16FlashAttnBwdSm80INS1_25CollectiveMainloopBwdSm80ILi2ELi2EN4cute5tupleIJNS5_1CILi128EEES8_NS7_ILi64EEEEEENS_6half_tEfNS_4arch4Sm80ELb0ELb0ELb1ELb1ELb0ELb0ELb0ELb0ELi2ELi4ELi4ELi4ELb0EEENS1_24CollectiveEpilogueBwdGQAISA_fSD_Li256ELb1ELb0EEENS1_19SingleTileSchedulerILb1ELb0ELb0ELi128EEEEEEEEEvNT_6ParamsE$_ZN4cute5tupleIJNS0_IJNS0_IJNS_1CILi2EEES2_EEENS1_ILi8EEES3_EEENS0_IJNS0_IJNS1_ILi1EEEiEEENS1_ILi1024EEENS0_IJiiEEEEEEEEC2ERKS5_RKSA_,($_ZN7cutlass13device_kernelIN5flash19enable_sm80_to_sm89INS1_16FlashAttnBwdSm80INS1_25CollectiveMainloopBwdSm80ILi2ELi2EN4cute5tupleIJNS5_1CILi128EEES8_NS7_ILi64EEEEEENS_6half_tEfNS_4arch4Sm80ELb0ELb0ELb1ELb1ELb0ELb0ELb0ELb0ELi2ELi4ELi4ELi4ELb0EEENS1_24CollectiveEpilogueBwdGQAISA_fSD_Li256ELb1ELb0EEENS1_19SingleTileSchedulerILb1ELb0ELb0ELi128EEEEEEEEEvNT_6ParamsE$_ZN4cute5tupleIJNS0_IJNS0_IJNS_1CILi2EEES2_EEES3_NS1_ILi8EEEEEENS0_IJNS0_IJiNS1_ILi512EEEEEENS0_IJiiEEENS1_ILi1024EEEEEEEEC2ERKS5_RKSA_ - $_ZN7cutlass13device_kernelIN5flash19enable_sm80_to_sm89INS1_16FlashAttnBwdSm80INS1_25CollectiveMainloopBwdSm80ILi2ELi2EN4cute5tupleIJNS5_1CILi128EEES8_NS7_ILi64EEEEEENS_6half_tEfNS_4arch4Sm80ELb0ELb0ELb1ELb1ELb0ELb0ELb0ELb0ELi2ELi4ELi4ELi4ELb0EEENS1_24CollectiveEpilogueBwdGQAISA_fSD_Li256ELb1ELb0EEENS1_19SingleTileSchedulerILb1ELb0ELb0ELi128EEEEEEEEEvNT_6ParamsE$_ZN4cute5tupleIJNS0_IJNS0_IJNS_1CILi2EEES2_EEENS1_ILi8EEES3_EEENS0_IJNS0_IJNS1_ILi1EEEiEEENS1_ILi1024EEENS0_IJiiEEEEEEEEC2ERKS5_RKSA_)
$_ZN7cutlass13device_kernelIN5flash19enable_sm80_to_sm89INS1_16FlashAttnBwdSm80INS1_25CollectiveMainloopBwdSm80ILi2ELi2EN4cute5tupleIJNS5_1CILi128EEES8_NS7_ILi64EEEEEENS_6half_tEfNS_4arch4Sm80ELb0ELb0ELb1ELb1ELb0ELb0ELb0ELb0ELi2ELi4ELi4ELi4ELb0EEENS1_24CollectiveEpilogueBwdGQAISA_fSD_Li256ELb1ELb0EEENS1_19SingleTileSchedulerILb1ELb0ELb0ELi128EEEEEEEEEvNT_6ParamsE$_ZN4cute5tupleIJNS0_IJNS0_IJNS_1CILi2EEES2_EEENS1_ILi8EEES3_EEENS0_IJNS0_IJNS1_ILi1EEEiEEENS1_ILi1024EEENS0_IJiiEEEEEEEEC2ERKS5_RKSA_:
[----:B------:R-:W-:-:S05]  /*8eb0*/  IADD3 R4, R4, -c[0x0][0x20], RZ ;  /* 0x8000080004047a10 */ /* 0x000fca0007ffe0ff */
[----:B------:R1:W-:Y:S04]  /*8ec0*/  STL [R4], R2 ;  /* 0x0000000204007387 */ /* 0x0003e80000100800 */
[----:B------:R2:W-:Y:S04]  /*8ed0*/  STL [R4+0x4], R3 ;  /* 0x0000040304007387 */ /* 0x0005e80000100800 */
[----:B------:R3:W-:Y:S01]  /*8ee0*/  STL [R4+0x8], R6 ;  /* 0x0000080604007387 */ /* 0x0007e20000100800 */
[----:B-1----:R-:W-:Y:S01]  /*8ef0*/  IMAD.MOV.U32 R2, RZ, RZ, R5 ;  /* 0x000000ffff027224 */ /* 0x002fe200078e0005 */
[----:B--2---:R-:W-:-:S04]  /*8f00*/  MOV R3, 0x0 ;  /* 0x0000000000037802 */ /* 0x004fc80000000f00 */
[----:B---3--:R-:W-:Y:S05]  /*8f10*/  RET.REL.NODEC R2 `(_ZN7cutlass13device_kernelIN5flash19enable_sm80_to_sm89INS1_16FlashAttnBwdSm80INS1_25CollectiveMainloopBwdSm80ILi2ELi2EN4cute5tupleIJNS5_1CILi128EEES8_NS7_ILi64EEEEEENS_6half_tEfNS_4arch4Sm80ELb0ELb0ELb1ELb1ELb0ELb0ELb0ELb0ELi2ELi4ELi4ELi4ELb0EEENS1_24CollectiveEpilogueBwdGQAISA_fSD_Li256ELb1ELb0EEENS1_19SingleTileSchedulerILb1ELb0ELb0ELi128EEEEEEEEEvNT_6ParamsE) ;  /* 0xffff70e002007950 */ /* 0x008fea0003c3ffff */
        .type           $_ZN7cutlass13device_kernelIN5flash19enable_sm80_to_sm89INS1_16FlashAttnBwdSm80INS1_25CollectiveMainloopBwdSm80ILi2ELi2EN4cute5tupleIJNS5_1CILi128EEES8_NS7_ILi64EEEEEENS_6half_tEfNS_4arch4Sm80ELb0ELb0ELb1ELb1ELb0ELb0ELb0ELb0ELi2ELi4ELi4ELi4ELb0EEENS1_24CollectiveEpilogueBwdGQAISA_fSD_Li256ELb1ELb0EEENS1_19SingleTileSchedulerILb1ELb0ELb0ELi128EEEEEEEEEvNT_6ParamsE$_ZN4cute5tupleIJNS0_IJNS0_IJNS_1CILi2EEES2_EEES3_NS1_ILi8EEEEEENS0_IJNS0_IJiNS1_ILi512EEEEEENS0_IJiiEEENS1_ILi1024EEEEEEEEC2ERKS5_RKSA_,@function
        .size           $_ZN7cutlass13device_kernelIN5flash19enable_sm80_to_sm89INS1_16FlashAttnBwdSm80INS1_25CollectiveMainloopBwdSm80ILi2ELi2EN4cute5tupleIJNS5_1CILi128EEES8_NS7_ILi64EEEEEENS_6half_tEfNS_4arch4Sm80ELb0ELb0ELb1ELb1ELb0ELb0ELb0ELb0ELi2ELi4ELi4ELi4ELb0EEENS1_24CollectiveEpilogueBwdGQAISA_fSD_Li256ELb1ELb0EEENS1_19SingleTileSchedulerILb1ELb0ELb0ELi128EEEEEEEEEvNT_6ParamsE$_ZN4cute5tupleIJNS0_IJNS0_IJNS_1CILi2EEES2_EEES3_NS1_ILi8EEEEEENS0_IJNS0_IJiNS1_ILi512EEEEEENS0_IJiiEEENS1_ILi1024EEEEEEEEC2ERKS5_RKSA_,($_ZN7cutlass13device_kernelIN5flash19enable_sm80_to_sm89INS1_16FlashAttnBwdSm80INS1_25CollectiveMainloopBwdSm80ILi2ELi2EN4cute5tupleIJNS5_1CILi128EEES8_NS7_ILi64EEEEEENS_6half_tEfNS_4arch4Sm80ELb0ELb0ELb1ELb1ELb0ELb0ELb0ELb0ELi2ELi4ELi4ELi4ELb0EEENS1_24CollectiveEpilogueBwdGQAISA_fSD_Li256ELb1ELb0EEENS1_19SingleTileSchedulerILb1ELb0ELb0ELi128EEEEEEEEEvNT_6ParamsE$_ZN4cute5tupleIJNS0_IJNS0_IJNS_1CILi2EEES2_S2_EEES2_NS0_IJNS0_IJS2_S2_EEES2_EEEEEENS0_IJNS0_IJNS1_ILi1EEENS1_ILi512EEEiEEENS1_ILi4096EEENS0_IJNS0_IJiiEEENS1_ILi8192EEEEEEEEEEEC2ERKS6_RKSE_ - $_ZN7cutlass13device_kernelIN5flash19enable_sm80_to_sm89INS1_16FlashAttnBwdSm80INS1_25CollectiveMainloopBwdSm80ILi2ELi2EN4cute5tupleIJNS5_1CILi128EEES8_NS7_ILi64EEEEEENS_6half_tEfNS_4arch4Sm80ELb0ELb0ELb1ELb1ELb0ELb0ELb0ELb0ELi2ELi4ELi4ELi4ELb0EEENS1_24CollectiveEpilogueBwdGQAISA_fSD_Li256ELb1ELb0EEENS1_19SingleTileSchedulerILb1ELb0ELb0ELi128EEEEEEEEEvNT_6ParamsE$_ZN4cute5tupleIJNS0_IJNS0_IJNS_1CILi2EEES2_EEES3_NS1_ILi8EEEEEENS0_IJNS0_IJiNS1_ILi512EEEEEENS0_IJiiEEENS1_ILi1024EEEEEEEEC2ERKS5_RKSA_)
$_ZN7cutlass13device_kernelIN5flash19enable_sm80_to_sm89INS1_16FlashAttnBwdSm80INS1_25CollectiveMainloopBwdSm80ILi2ELi2EN4cute5tupleIJNS5_1CILi128EEES8_NS7_ILi64EEEEEENS_6half_tEfNS_4arch4Sm80ELb0ELb0ELb1ELb1ELb0ELb0ELb0ELb0ELi2ELi4ELi4ELi4ELb0EEENS1_24CollectiveEpilogueBwdGQAISA_fSD_Li256ELb1ELb0EEENS1_19SingleTileSchedulerILb1ELb0ELb0ELi128EEEEEEEEEvNT_6ParamsE$_ZN4cute5tupleIJNS0_IJNS0_IJNS_1CILi2EEES2_EEES3_NS1_ILi8EEEEEENS0_IJNS0_IJiNS1_ILi512EEEEEENS0_IJiiEEENS1_ILi1024EEEEEEEEC2ERKS5_RKSA_:
[----:B------:R-:W-:-:S05]  /*8f20*/  IADD3 R4, R4, -c[0x0][0x20], RZ ;  /* 0x8000080004047a10 */ /* 0x000fca0007ffe0ff */
[----:B------:R1:W-:Y:S04]  /*8f30*/  STL [R4], R2 ;  /* 0x0000000204007387 */ /* 0x0003e80000100800 */
[----:B------:R2:W-:Y:S04]  /*8f40*/  STL [R4+0x4], R3 ;  /* 0x0000040304007387 */ /* 0x0005e80000100800 */
[----:B------:R3:W-:Y:S01]  /*8f50*/  STL [R4+0x8], R12 ;  /* 0x0000080c04007387 */ /* 0x0007e20000100800 */
[----:B-1----:R-:W-:Y:S01]  /*8f60*/  IMAD.MOV.U32 R2, RZ, RZ, R5 ;  /* 0x000000ffff027224 */ /* 0x002fe200078e0005 */
[----:B--2---:R-:W-:-:S04]  /*8f70*/  MOV R3, 0x0 ;  /* 0x0000000000037802 */ /* 0x004fc80000000f00 */
[----:B---3--:R-:W-:Y:S05]  /*8f80*/  RET.REL.NODEC R2 `(_ZN7cutlass13device_kernelIN5flash19enable_sm80_to_sm89INS1_16FlashAttnBwdSm80INS1_25CollectiveMainloopBwdSm80ILi2ELi2EN4cute5tupleIJNS5_1CILi128EEES8_NS7_ILi64EEEEEENS_6half_tEfNS_4arch4Sm80ELb0ELb0ELb1ELb1ELb0ELb0ELb0ELb0ELi2ELi4ELi4ELi4ELb0EEENS1_24CollectiveEpilogueBwdGQAISA_fSD_Li256ELb1ELb0EEENS1_19SingleTileSchedulerILb1ELb0ELb0ELi128EEEEEEEEEvNT_6ParamsE) ;  /* 0xffff707002007950 */ /* 0x008fea0003c3ffff */
        .type           $_ZN7cutlass13device_kernelIN5flash19enable_sm80_to_sm89INS1_16FlashAttnBwdSm80INS1_25CollectiveMainloopBwdSm80ILi2ELi2EN4cute5tupleIJNS5_1CILi128EEES8_NS7_ILi64EEEEEENS_6half_tEfNS_4arch4Sm80ELb0ELb0ELb1ELb1ELb0ELb0ELb0ELb0ELi2ELi4ELi4ELi4ELb0EEENS1_24CollectiveEpilogueBwdGQAISA_fSD_Li256ELb1ELb0EEENS1_19SingleTileSchedulerILb1ELb0ELb0ELi128EEEEEEEEEvNT_6ParamsE$_ZN4cute5tupleIJNS0_IJNS0_IJNS_1CILi2EEES2_S2_EEES2_NS0_IJNS0_IJS2_S2_EEES2_EEEEEENS0_IJNS0_IJNS1_ILi1EEENS1_ILi512EEEiEEENS1_ILi4096EEENS0_IJNS0_IJiiEEENS1_ILi8192EEEEEEEEEEEC2ERKS6_RKSE_,@function
        .size           $_ZN7cutlass13device_kernelIN5flash19enable_sm80_to_sm89INS1_16FlashAttnBwdSm80INS1_25CollectiveMainloopBwdSm80ILi2ELi2EN4cute5tupleIJNS5_1CILi128EEES8_NS7_ILi64EEEEEENS_6half_tEfNS_4arch4Sm80ELb0ELb0ELb1ELb1ELb0ELb0ELb0ELb0ELi2ELi4ELi4ELi4ELb0EEENS1_24CollectiveEpilogueBwdGQAISA_fSD_Li256ELb1ELb0EEENS1_19SingleTileSchedulerILb1ELb0ELb0ELi128EEEEEEEEEvNT_6ParamsE$_ZN4cute5tupleIJNS0_IJNS0_IJNS_1CILi2EEES2_S2_EEES2_NS0_IJNS0_IJS2_S2_EEES2_EEEEEENS0_IJNS0_IJNS1_ILi1EEENS1_ILi512EEEiEEENS1_ILi4096EEENS0_IJNS0_IJiiEEENS1_ILi8192EEEEEEEEEEEC2ERKS6_RKSE_,($_ZN7cutlass13device_kernelIN5flash19enable_sm80_to_sm89INS1_16FlashAttnBwdSm80INS1_25CollectiveMainloopBwdSm80ILi2ELi2EN4cute5tupleIJNS5_1CILi128EEES8_NS7_ILi64EEEEEENS_6half_tEfNS_4arch4Sm80ELb0ELb0ELb1ELb1ELb0ELb0ELb0ELb0ELi2ELi4ELi4ELi4ELb0EEENS1_24CollectiveEpilogueBwdGQAISA_fSD_Li256ELb1ELb0EEENS1_19SingleTileSchedulerILb1ELb0ELb0ELi128EEEEEEEEEvNT_6ParamsE$_ZN4cute5tupleIJNS0_IJNS0_IJNS_1CILi2EEES2_S2_EEES2_NS0_IJS2_S2_EEEEEENS0_IJNS0_IJNS1_ILi1EEENS1_ILi512EEEiEEENS1_ILi4096EEENS0_IJiiEEEEEEEEC2ERKS5_RKSB_ - $_ZN7cutlass13device_kernelIN5flash19enable_sm80_to_sm89INS1_16FlashAttnBwdSm80INS1_25CollectiveMainloopBwdSm80ILi2ELi2EN4cute5tupleIJNS5_1CILi128EEES8_NS7_ILi64EEEEEENS_6half_tEfNS_4arch4Sm80ELb0ELb0ELb1ELb1ELb0ELb0ELb0ELb0ELi2ELi4ELi4ELi4ELb0EEENS1_24CollectiveEpilogueBwdGQAISA_fSD_Li256ELb1ELb0EEENS1_19SingleTileSchedulerILb1ELb0ELb0ELi128EEEEEEEEEvNT_6ParamsE$_ZN4cute5tupleIJNS0_IJNS0_IJNS_1CILi2EEES2_S2_EEES2_NS0_IJNS0_IJS2_S2_EEES2_EEEEEENS0_IJNS0_IJNS1_ILi1EEENS1_ILi512EEEiEEENS1_ILi4096EEENS0_IJNS0_IJiiEEENS1_ILi8192EEEEEEEEEEEC2ERKS6_RKSE_)
$_ZN7cutlass13device_kernelIN5flash19enable_sm80_to_sm89INS1_16FlashAttnBwdSm80INS1_25CollectiveMainloopBwdSm80ILi2ELi2EN4cute5tupleIJNS5_1CILi128EEES8_NS7_ILi64EEEEEENS_6half_tEfNS_4arch4Sm80ELb0ELb0ELb1ELb1ELb0ELb0ELb0ELb0ELi2ELi4ELi4ELi4ELb0EEENS1_24CollectiveEpilogueBwdGQAISA_fSD_Li256ELb1ELb0EEENS1_19SingleTileSchedulerILb1ELb0ELb0ELi128EEEEEEEEEvNT_6ParamsE$_ZN4cute5tupleIJNS0_IJNS0_IJNS_1CILi2EEES2_S2_EEES2_NS0_IJNS0_IJS2_S2_EEES2_EEEEEENS0_IJNS0_IJNS1_ILi1EEENS1_ILi512EEEiEEENS1_ILi4096EEENS0_IJNS0_IJiiEEENS1_ILi8192EEEEEEEEEEEC2ERKS6_RKSE_:
[----:B------:R-:W-:-:S05]  /*8f90*/  IADD3 R4, R77, -c[0x0][0x20], RZ ;  /* 0x800008004d047a10 */ /* 0x000fca0007ffe0ff */
[----:B------:R1:W-:Y:S04]  /*8fa0*/  STL [R4], R2 ;  /* 0x0000000204007387 */ /* 0x0003e80000100800 */
[----:B------:R2:W-:Y:S04]  /*8fb0*/  STL [R4+0x4], R3 ;  /* 0x0000040304007387 */ /* 0x0005e80000100800 */
[----:B------:R3:W-:Y:S01]  /*8fc0*/  STL [R4+0x8], R6 ;  /* 0x0000080604007387 */ /* 0x0007e20000100800 */
[----:B-1----:R-:W-:Y:S01]  /*8fd0*/  IMAD.MOV.U32 R2, RZ, RZ, R5 ;  /* 0x000000ffff027224 */ /* 0x002fe200078e0005 */
[----:B--2---:R-:W-:-:S04]  /*8fe0*/  MOV R3, 0x0 ;  /* 0x0000000000037802 */ /* 0x004fc80000000f00 */
[----:B---3--:R-:W-:Y:S05]  /*8ff0*/  RET.REL.NODEC R2 `(_ZN7cutlass13device_kernelIN5flash19enable_sm80_to_sm89INS1_16FlashAttnBwdSm80INS1_25CollectiveMainloopBwdSm80ILi2ELi2EN4cute5tupleIJNS5_1CILi128EEES8_NS7_ILi64EEEEEENS_6half_tEfNS_4arch4Sm80ELb0ELb0ELb1ELb1ELb0ELb0ELb0ELb0ELi2ELi4ELi4ELi4ELb0EEENS1_24CollectiveEpilogueBwdGQAISA_fSD_Li256ELb1ELb0EEENS1_19SingleTileSchedulerILb1ELb0ELb0ELi128EEEEEEEEEvNT_6ParamsE) ;  /* 0xffff700002007950 */ /* 0x008fea0003c3ffff */
        .type           $_ZN7cutlass13device_kernelIN5flash19enable_sm80_to_sm89INS1_16FlashAttnBwdSm80INS1_25CollectiveMainloopBwdSm80ILi2ELi2EN4cute5tupleIJNS5_1CILi128EEES8_NS7_ILi64EEEEEENS_6half_tEfNS_4arch4Sm80ELb0ELb0ELb1ELb1ELb0ELb0ELb0ELb0ELi2ELi4ELi4ELi4ELb0EEENS1_24CollectiveEpilogueBwdGQAISA_fSD_Li256ELb1ELb0EEENS1_19SingleTileSchedulerILb1ELb0ELb0ELi128EEEEEEEEEvNT_6ParamsE$_ZN4cute5tupleIJNS0_IJNS0_IJNS_1CILi2EEES2_S2_EEES2_NS0_IJS2_S2_EEEEEENS0_IJNS0_IJNS1_ILi1EEENS1_ILi512EEEiEEENS1_ILi4096EEENS0_IJiiEEEEEEEEC2ERKS5_RKSB_,@function
        .size           $_ZN7cutlass13device_kernelIN5flash19enable_sm80_to_sm89INS1_16FlashAttnBwdSm80INS1_25CollectiveMainloopBwdSm80ILi2ELi2EN4cute5tupleIJNS5_1CILi128EEES8_NS7_ILi64EEEEEENS_6half_tEfNS_4arch4Sm80ELb0ELb0ELb1ELb1ELb0ELb0ELb0ELb0ELi2ELi4ELi4ELi4ELb0EEENS1_24CollectiveEpilogueBwdGQAISA_fSD_Li256ELb1ELb0EEENS1_19SingleTileSchedulerILb1ELb0ELb0ELi128EEEEEEEEEvNT_6ParamsE$_ZN4cute5tupleIJNS0_IJNS0_IJNS_1CILi2EEES2_S2_EEES2_NS0_IJS2_S2_EEEEEENS0_IJNS0_IJNS1_ILi1EEENS1_ILi512EEEiEEENS1_ILi4096EEENS0_IJiiEEEEEEEEC2ERKS5_RKSB_,($_ZN7cutlass13device_kernelIN5flash19enable_sm80_to_sm89INS1_16FlashAttnBwdSm80INS1_25CollectiveMainloopBwdSm80ILi2ELi2EN4cute5tupleIJNS5_1CILi128EEES8_NS7_ILi64EEEEEENS_6half_tEfNS_4arch4Sm80ELb0ELb0ELb1ELb1ELb0ELb0ELb0ELb0ELi2ELi4ELi4ELi4ELb0EEENS1_24CollectiveEpilogueBwdGQAISA_fSD_Li256ELb1ELb0EEENS1_19SingleTileSchedulerILb1ELb0ELb0ELi128EEEEEEEEEvNT_6ParamsE$_ZN4cute5tupleIJNS0_IJNS0_IJNS_1CILi8EEENS1_ILi1EEEEEENS0_IJNS1_ILi2EEEEEEEEENS0_IJNS0_IJS3_NS1_ILi0EEEEEENS0_IJiEEEEEEEEC2ERKS7_RKSB_ - $_ZN7cutlass13device_kernelIN5flash19enable_sm80_to_sm89INS1_16FlashAttnBwdSm80INS1_25CollectiveMainloopBwdSm80ILi2ELi2EN4cute5tupleIJNS5_1CILi128EEES8_NS7_ILi64EEEEEENS_6half_tEfNS_4arch4Sm80ELb0ELb0ELb1ELb1ELb0ELb0ELb0ELb0ELi2ELi4ELi4ELi4ELb0EEENS1_24CollectiveEpilogueBwdGQAISA_fSD_Li256ELb1ELb0EEENS1_19SingleTileSchedulerILb1ELb0ELb0ELi128EEEEEEEEEvNT_6ParamsE$_ZN4cute5tupleIJNS0_IJNS0_IJNS_1CILi2EEES2_S2_EEES2_NS0_IJS2_S2_EEEEEENS0_IJNS0_IJNS1_ILi1EEENS1_ILi512EEEiEEENS1_ILi4096EEENS0_IJiiEEEEEEEEC2ERKS5_RKSB_)
$_ZN7cutlass13device_kernelIN5flash19enable_sm80_to_sm89INS1_16FlashAttnBwdSm80INS1_25CollectiveMainloopBwdSm80ILi2ELi2EN4cute5tupleIJNS5_1CILi128EEES8_NS7_ILi64EEEEEENS_6half_tEfNS_4arch4Sm80ELb0ELb0ELb1ELb1ELb0ELb0ELb0ELb0ELi2ELi4ELi4ELi4ELb0EEENS1_24CollectiveEpilogueBwdGQAISA_fSD_Li256ELb1ELb0EEENS1_19SingleTileSchedulerILb1ELb0ELb0ELi128EEEEEEEEEvNT_6ParamsE$_ZN4cute5tupleIJNS0_IJNS0_IJNS_1CILi2EEES2_S2_EEES2_NS0_IJS2_S2_EEEEEENS0_IJNS0_IJNS1_ILi1EEENS1_ILi512EEEiEEENS1_ILi4096EEENS0_IJiiEEEEEEEEC2ERKS5_RKSB_:
[----:B------:R-:W-:-:S05]  /*9000*/  IADD3 R4, R4, -c[0x0][0x20], RZ ;  /* 0x8000080004047a10 */ /* 0x000fca0007ffe0ff */
[----:B------:R1:W-:Y:S04]  /*9010*/  STL [R4], R2 ;  /* 0x0000000204007387 */ /* 0x0003e80000100800 */
[----:B------:R2:W-:Y:S04]  /*9020*/  STL [R4+0x4], R3 ;  /* 0x0000040304007387 */ /* 0x0005e80000100800 */
[----:B------:R3:W-:Y:S01]  /*9030*/  STL [R4+0x8], R6 ;  /* 0x0000080604007387 */ /* 0x0007e20000100800 */
[----:B-1----:R-:W-:Y:S01]  /*9040*/  IMAD.MOV.U32 R2, RZ, RZ, R5 ;  /* 0x000000ffff027224 */ /* 0x002fe200078e0005 */
[----:B--2---:R-:W-:-:S04]  /*9050*/  MOV R3, 0x0 ;  /* 0x0000000000037802 */ /* 0x004fc80000000f00 */
[----:B---3--:R-:W-:Y:S05]  /*9060*/  RET.REL.NODEC R2 `(_ZN7cutlass13device_kernelIN5flash19enable_sm80_to_sm89INS1_16FlashAttnBwdSm80INS1_25CollectiveMainloopBwdSm80ILi2ELi2EN4cute5tupleIJNS5_1CILi128EEES8_NS7_ILi64EEEEEENS_6half_tEfNS_4arch4Sm80ELb0ELb0ELb1ELb1ELb0ELb0ELb0ELb0ELi2ELi4ELi4ELi4ELb0EEENS1_24CollectiveEpilogueBwdGQAISA_fSD_Li256ELb1ELb0EEENS1_19SingleTileSchedulerILb1ELb0ELb0ELi128EEEEEEEEEvNT_6ParamsE) ;  /* 0xffff6f9002007950 */ /* 0x008fea0003c3ffff */
        .type           $_ZN7cutlass13device_kernelIN5flash19enable_sm80_to_sm89INS1_16FlashAttnBwdSm80INS1_25CollectiveMainloopBwdSm80ILi2ELi2EN4cute5tupleIJNS5_1CILi128EEES8_NS7_ILi64EEEEEENS_6half_tEfNS_4arch4Sm80ELb0ELb0ELb1ELb1ELb0ELb0ELb0ELb0ELi2ELi4ELi4ELi4ELb0EEENS1_24CollectiveEpilogueBwdGQAISA_fSD_Li256ELb1ELb0EEENS1_19SingleTileSchedulerILb1ELb0ELb0ELi128EEEEEEEEEvNT_6ParamsE$_ZN4cute5tupleIJNS0_IJNS0_IJNS_1CILi8EEENS1_ILi1EEEEEENS0_IJNS1_ILi2EEEEEEEEENS0_IJNS0_IJS3_NS1_ILi0EEEEEENS0_IJiEEEEEEEEC2ERKS7_RKSB_,@function
        .size           $_ZN7cutlass13device_kernelIN5flash19enable_sm80_to_sm89INS1_16FlashAttnBwdSm80INS1_25CollectiveMainloopBwdSm80ILi2ELi2EN4cute5tupleIJNS5_1CILi128EEES8_NS7_ILi64EEEEEENS_6half_tEfNS_4arch4Sm80ELb0ELb0ELb1ELb1ELb0ELb0ELb0ELb0ELi2ELi4ELi4ELi4ELb0EEENS1_24CollectiveEpilogueBwdGQAISA_fSD_Li256ELb1ELb0EEENS1_19SingleTileSchedulerILb1ELb0ELb0ELi128EEEEEEEEEvNT_6ParamsE$_ZN4cute5tupleIJNS0_IJNS0_IJNS_1CILi8EEENS1_ILi1EEEEEENS0_IJNS1_ILi2EEEEEEEEENS0_IJNS0_IJS3_NS1_ILi0EEEEEENS0_IJiEEEEEEEEC2ERKS7_RKSB_,($_ZN7cutlass13device_kernelIN5flash19enable_sm80_to_sm89INS1_16FlashAttnBwdSm80INS1_25CollectiveMainloopBwdSm80ILi2ELi2EN4cute5tupleIJNS5_1CILi128EEES8_NS7_ILi64EEEEEENS_6half_tEfNS_4arch4Sm80ELb0ELb0ELb1ELb1ELb0ELb0ELb0ELb0ELi2ELi4ELi4ELi4ELb0EEENS1_24CollectiveEpilogueBwdGQAISA_fSD_Li256ELb1ELb0EEENS1_19SingleTileSchedulerILb1ELb0ELb0ELi128EEEEEEEEEvNT_6ParamsE$_ZN4cute5tupleIJNS0_IJNS0_IJNS_1CILi8EEENS1_ILi1EEEEEENS1_ILi2EEEEEENS0_IJNS0_IJS3_NS1_ILi0EEEEEEiEEEEEC2ERKS6_RKS9_ - $_ZN7cutlass13device_kernelIN5flash19enable_sm80_to_sm89INS1_16FlashAttnBwdSm80INS1_25CollectiveMainloopBwdSm80ILi2ELi2EN4cute5tupleIJNS5_1CILi128EEES8_NS7_ILi64EEEEEENS_6half_tEfNS_4arch4Sm80ELb0ELb0ELb1ELb1ELb0ELb0ELb0ELb0ELi2ELi4ELi4ELi4ELb0EEENS1_24CollectiveEpilogueBwdGQAISA_fSD_Li256ELb1ELb0EEENS1_19SingleTileSchedulerILb1ELb0ELb0ELi128EEEEEEEEEvNT_6ParamsE$_ZN4cute5tupleIJNS0_IJNS0_IJNS_1CILi8EEENS1_ILi1EEEEEENS0_IJNS1_ILi2EEEEEEEEENS0_IJNS0_IJS3_NS1_ILi0EEEEEENS0_IJiEEEEEEEEC2ERKS7_RKSB_)
$_ZN7cutlass13device_kernelIN5flash19enable_sm80_to_sm89INS1_16FlashAttnBwdSm80INS1_25CollectiveMainloopBwdSm80ILi2ELi2EN4cute5tupleIJNS5_1CILi128EEES8_NS7_ILi64EEEEEENS_6half_tEfNS_4arch4Sm80ELb0ELb0ELb1ELb1ELb0ELb0ELb0ELb0ELi2ELi4ELi4ELi4ELb0EEENS1_24CollectiveEpilogueBwdGQAISA_fSD_Li256ELb1ELb0EEENS1_19SingleTileSchedulerILb1ELb0ELb0ELi128EEEEEEEEEvNT_6ParamsE$_ZN4cute5tupleIJNS0_IJNS0_IJNS_1CILi8EEENS1_ILi1EEEEEENS0_IJNS1_ILi2EEEEEEEEENS0_IJNS0_IJS3_NS1_ILi0EEEEEENS0_IJiEEEEEEEEC2ERKS7_RKSB_:
[----:B------:R-:W-:-:S05]  /*9070*/  IADD3 R36, R78, -c[0x0][0x20], RZ ;  /* 0x800008004e247a10 */ /* 0x000fca0007ffe0ff */
[----:B------:R1:W-:Y:S02]  /*9080*/  STL [R36], R38 ;  /* 0x0000002624007387 */ /* 0x0003e40000100800 */
[----:B-1----:R-:W-:Y:S01]  /*9090*/  IMAD.MOV.U32 R36, RZ, RZ, R37 ;  /* 0x000000ffff247224 */ /* 0x002fe200078e0025 */
[----:B------:R-:W-:-:S04]  /*90a0*/  MOV R37, 0x0 ;  /* 0x0000000000257802 */ /* 0x000fc80000000f00 */
[----:B------:R-:W-:Y:S05]  /*90b0*/  RET.REL.NODEC R36 `(_ZN7cutlass13device_kernelIN5flash19enable_sm80_to_sm89INS1_16FlashAttnBwdSm80INS1_25CollectiveMainloopBwdSm80ILi2ELi2EN4cute5tupleIJNS5_1CILi128EEES8_NS7_ILi64EEEEEENS_6half_tEfNS_4arch4Sm80ELb0ELb0ELb1ELb1ELb0ELb0ELb0ELb0ELi2ELi4ELi4ELi4ELb0EEENS1_24CollectiveEpilogueBwdGQAISA_fSD_Li256ELb1ELb0EEENS1_19SingleTileSchedulerILb1ELb0ELb0ELi128EEEEEEEEEvNT_6ParamsE) ;  /* 0xffff6f4024007950 */ /* 0x000fea0003c3ffff */
        .type           $_ZN7cutlass13device_kernelIN5flash19enable_sm80_to_sm89INS1_16FlashAttnBwdSm80INS1_25CollectiveMainloopBwdSm80ILi2ELi2EN4cute5tupleIJNS5_1CILi128EEES8_NS7_ILi64EEEEEENS_6half_tEfNS_4arch4Sm80ELb0ELb0ELb1ELb1ELb0ELb0ELb0ELb0ELi2ELi4ELi4ELi4ELb0EEENS1_24CollectiveEpilogueBwdGQAISA_fSD_Li256ELb1ELb0EEENS1_19SingleTileSchedulerILb1ELb0ELb0ELi128EEEEEEEEEvNT_6ParamsE$_ZN4cute5tupleIJNS0_IJNS0_IJNS_1CILi8EEENS1_ILi1EEEEEENS1_ILi2EEEEEENS0_IJNS0_IJS3_NS1_ILi0EEEEEEiEEEEEC2ERKS6_RKS9_,@function
        .size           $_ZN7cutlass13device_kernelIN5flash19enable_sm80_to_sm89INS1_16FlashAttnBwdSm80INS1_25CollectiveMainloopBwdSm80ILi2ELi2EN4cute5tupleIJNS5_1CILi128EEES8_NS7_ILi64EEEEEENS_6half_tEfNS_4arch4Sm80ELb0ELb0ELb1ELb1ELb0ELb0ELb0ELb0ELi2ELi4ELi4ELi4ELb0EEENS1_24CollectiveEpilogueBwdGQAISA_fSD_Li256ELb1ELb0EEENS1_19SingleTileSchedulerILb1ELb0ELb0ELi128EEEEEEEEEvNT_6ParamsE$_ZN4cute5tupleIJNS0_IJNS0_IJNS_1CILi8EEENS1_ILi1EEEEEENS1_ILi2EEEEEENS0_IJNS0_IJS3_NS1_ILi0EEEEEEiEEEEEC2ERKS6_RKS9_,($_ZN7cutlass13device_kernelIN5flash19enable_sm80_to_sm89INS1_16FlashAttnBwdSm80INS1_25CollectiveMainloopBwdSm80ILi2ELi2EN4cute5tupleIJNS5_1CILi128EEES8_NS7_ILi64EEEEEENS_6half_tEfNS_4arch4Sm80ELb0ELb0ELb1ELb1ELb0ELb0ELb0ELb0ELi2ELi4ELi4ELi4ELb0EEENS1_24CollectiveEpilogueBwdGQAISA_fSD_Li256ELb1ELb0EEENS1_19SingleTileSchedulerILb1ELb0ELb0ELi128EEEEEEEEEvNT_6ParamsE$_ZN4cute5tupleIJNS0_IJNS0_IJNS_1CILi8EEENS1_ILi1EEEEEENS1_ILi2EEENS0_IJS5_S5_EEEEEENS0_IJNS0_IJS3_NS1_ILi0EEEEEENS1_ILi4096EEENS0_IJiiEEEEEEEEC2ERKS7_RKSC_ - $_ZN7cutlass13device_kernelIN5flash19enable_sm80_to_sm89INS1_16FlashAttnBwdSm80INS1_25CollectiveMainloopBwdSm80ILi2ELi2EN4cute5tupleIJNS5_1CILi128EEES8_NS7_ILi64EEEEEENS_6half_tEfNS_4arch4Sm80ELb0ELb0ELb1ELb1ELb0ELb0ELb0ELb0ELi2ELi4ELi4ELi4ELb0EEENS1_24CollectiveEpilogueBwdGQAISA_fSD_Li256ELb1ELb0EEENS1_19SingleTileSchedulerILb1ELb0ELb0ELi128EEEEEEEEEvNT_6ParamsE$_ZN4cute5tupleIJNS0_IJNS0_IJNS_1CILi8EEENS1_ILi1EEEEEENS1_ILi2EEEEEENS0_IJNS0_IJS3_NS1_ILi0EEEEEEiEEEEEC2ERKS6_RKS9_)
$_ZN7cutlass13device_kernelIN5flash19enable_sm80_to_sm89INS1_16FlashAttnBwdSm80INS1_25CollectiveMainloopBwdSm80ILi2ELi2EN4cute5tupleIJNS5_1CILi128EEES8_NS7_ILi64EEEEEENS_6half_tEfNS_4arch4Sm80ELb0ELb0ELb1ELb1ELb0ELb0ELb0ELb0ELi2ELi4ELi4ELi4ELb0EEENS1_24CollectiveEpilogueBwdGQAISA_fSD_Li256ELb1ELb0EEENS1_19SingleTileSchedulerILb1ELb0ELb0ELi128EEEEEEEEEvNT_6ParamsE$_ZN4cute5tupleIJNS0_IJNS0_IJNS_1CILi8EEENS1_ILi1EEEEEENS1_ILi2EEEEEENS0_IJNS0_IJS3_NS1_ILi0EEEEEEiEEEEEC2ERKS6_RKS9_:
[----:B------:R-:W-:-:S05]  /*90c0*/  IADD3 R2, R78, -c[0x0][0x20], RZ ;  /* 0x800008004e027a10 */ /* 0x000fca0007ffe0ff */
[----:B------:R1:W-:Y:S02]  /*90d0*/  STL [R2], R36 ;  /* 0x0000002402007387 */ /* 0x0003e40000100800 */
[----:B-1----:R-:W-:Y:S01]  /*90e0*/  IMAD.MOV.U32 R2, RZ, RZ, R3 ;  /* 0x000000ffff027224 */ /* 0x002fe200078e0003 */
[----:B------:R-:W-:-:S04]  /*90f0*/  MOV R3, 0x0 ;  /* 0x0000000000037802 */ /* 0x000fc80000000f00 */
[----:B------:R-:W-:Y:S05]  /*9100*/  RET.REL.NODEC R2 `(_ZN7cutlass13device_kernelIN5flash19enable_sm80_to_sm89INS1_16FlashAttnBwdSm80INS1_25CollectiveMainloopBwdSm80ILi2ELi2EN4cute5tupleIJNS5_1CILi128EEES8_NS7_ILi64EEEEEENS_6half_tEfNS_4arch4Sm80ELb0ELb0ELb1ELb1ELb0ELb0ELb0ELb0ELi2ELi4ELi4ELi4ELb0EEENS1_24CollectiveEpilogueBwdGQAISA_fSD_Li256ELb1ELb0EEENS1_19SingleTileSchedulerILb1ELb0ELb0ELi128EEEEEEEEEvNT_6ParamsE) ;  /* 0xffff6ef002007950 */ /* 0x000fea0003c3ffff */
        .type           $_ZN7cutlass13device_kernelIN5flash19enable_sm80_to_sm89INS1_16FlashAttnBwdSm80INS1_25CollectiveMainloopBwdSm80ILi2ELi2EN4cute5tupleIJNS5_1CILi128EEES8_NS7_ILi64EEEEEENS_6half_tEfNS_4arch4Sm80ELb0ELb0ELb1ELb1ELb0ELb0ELb0ELb0ELi2ELi4ELi4ELi4ELb0EEENS1_24CollectiveEpilogueBwdGQAISA_fSD_Li256ELb1ELb0EEENS1_19SingleTileSchedulerILb1ELb0ELb0ELi128EEEEEEEEEvNT_6ParamsE$_ZN4cute5tupleIJNS0_IJNS0_IJNS_1CILi8EEENS1_ILi1EEEEEENS1_ILi2EEENS0_IJS5_S5_EEEEEENS0_IJNS0_IJS3_NS1_ILi0EEEEEENS1_ILi4096EEENS0_IJiiEEEEEEEEC2ERKS7_RKSC_,@function
        .size           $_ZN7cutlass13device_kernelIN5flash19enable_sm80_to_sm89INS1_16FlashAttnBwdSm80INS1_25CollectiveMainloopBwdSm80ILi2ELi2EN4cute5tupleIJNS5_1CILi128EEES8_NS7_ILi64EEEEEENS_6half_tEfNS_4arch4Sm80ELb0ELb0ELb1ELb1ELb0ELb0ELb0ELb0ELi2ELi4ELi4ELi4ELb0EEENS1_24CollectiveEpilogueBwdGQAISA_fSD_Li256ELb1ELb0EEENS1_19SingleTileSchedulerILb1ELb0ELb0ELi128EEEEEEEEEvNT_6ParamsE$_ZN4cute5tupleIJNS0_IJNS0_IJNS_1CILi8EEENS1_ILi1EEEEEENS1_ILi2EEENS0_IJS5_S5_EEEEEENS0_IJNS0_IJS3_NS1_ILi0EEEEEENS1_ILi4096EEENS0_IJiiEEEEEEEEC2ERKS7_RKSC_,($_ZN7cutlass13device_kernelIN5flash19enable_sm80_to_sm89INS1_16FlashAttnBwdSm80INS1_25CollectiveMainloopBwdSm80ILi2ELi2EN4cute5tupleIJNS5_1CILi128EEES8_NS7_ILi64EEEEEENS_6half_tEfNS_4arch4Sm80ELb0ELb0ELb1ELb1ELb0ELb0ELb0ELb0ELi2ELi4ELi4ELi4ELb0EEENS1_24CollectiveEpilogueBwdGQAISA_fSD_Li256ELb1ELb0EEENS1_19SingleTileSchedulerILb1ELb0ELb0ELi128EEEEEEEEEvNT_6ParamsE$_ZN4cute5tupleIJNS0_IJNS0_IJNS_1CILi8EEENS1_ILi1EEEEEENS1_ILi2EEES2_EEENS0_IJNS0_IJS3_NS1_ILi0EEEEEEiNS1_ILi1024EEEEEEEEC2ERKS6_RKSA_ - $_ZN7cutlass13device_kernelIN5flash19enable_sm80_to_sm89INS1_16FlashAttnBwdSm80INS1_25CollectiveMainloopBwdSm80ILi2ELi2EN4cute5tupleIJNS5_1CILi128EEES8_NS7_ILi64EEEEEENS_6half_tEfNS_4arch4Sm80ELb0ELb0ELb1ELb1ELb0ELb0ELb0ELb0ELi2ELi4ELi4ELi4ELb0EEENS1_24CollectiveEpilogueBwdGQAISA_fSD_Li256ELb1ELb0EEENS1_19SingleTileSchedulerILb1ELb0ELb0ELi128EEEEEEEEEvNT_6ParamsE$_ZN4cute5tupleIJNS0_IJNS0_IJNS_1CILi8EEENS1_ILi1EEEEEENS1_ILi2EEENS0_IJS5_S5_EEEEEENS0_IJNS0_IJS3_NS1_ILi0EEEEEENS1_ILi4096EEENS0_IJiiEEEEEEEEC2ERKS7_RKSC_)
$_ZN7cutlass13device_kernelIN5flash19enable_sm80_to_sm89INS1_16FlashAttnBwdSm80INS1_25CollectiveMainloopBwdSm80ILi2ELi2EN4cute5tupleIJNS5_1CILi128EEES8_NS7_ILi64EEEEEENS_6half_tEfNS_4arch4Sm80ELb0ELb0ELb1ELb1ELb0ELb0ELb0ELb0ELi2ELi4ELi4ELi4ELb0EEENS1_24CollectiveEpilogueBwdGQAISA_fSD_Li256ELb1ELb0EEENS1_19SingleTileSchedulerILb1ELb0ELb0ELi128EEEEEEEEEvNT_6ParamsE$_ZN4cute5tupleIJNS0_IJNS0_IJNS_1CILi8EEENS1_ILi1EEEEEENS1_ILi2EEENS0_IJS5_S5_EEEEEENS0_IJNS0_IJS3_NS1_ILi0EEEEEENS1_ILi4096EEENS0_IJiiEEEEEEEEC2ERKS7_RKSC_:
[----:B------:R-:W-:-:S05]  /*9110*/  IADD3 R2, R2, -c[0x0][0x20], RZ ;  /* 0x8000080002027a10 */ /* 0x000fca0007ffe0ff */
[----:B------:R-:W-:Y:S04]  /*9120*/  STL [R2], R5 ;  /* 0x0000000502007387 */ /* 0x000fe80000100800 */
[----:B------:R1:W-:Y:S02]  /*9130*/  STL [R2+0x4], R4 ;  /* 0x0000040402007387 */ /* 0x0003e40000100800 */
[----:B-1----:R-:W-:Y:S01]  /*9140*/  IMAD.MOV.U32 R2, RZ, RZ, R3 ;  /* 0x000000ffff027224 */ /* 0x002fe200078e0003 */
[----:B------:R-:W-:-:S04]  /*9150*/  MOV R3, 0x0 ;  /* 0x0000000000037802 */ /* 0x000fc80000000f00 */
[----:B------:R-:W-:Y:S05]  /*9160*/  RET.REL.NODEC R2 `(_ZN7cutlass13device_kernelIN5flash19enable_sm80_to_sm89INS1_16FlashAttnBwdSm80INS1_25CollectiveMainloopBwdSm80ILi2ELi2EN4cute5tupleIJNS5_1CILi128EEES8_NS7_ILi64EEEEEENS_6half_tEfNS_4arch4Sm80ELb0ELb0ELb1ELb1ELb0ELb0ELb0ELb0ELi2ELi4ELi4ELi4ELb0EEENS1_24CollectiveEpilogueBwdGQAISA_fSD_Li256ELb1ELb0EEENS1_19SingleTileSchedulerILb1ELb0ELb0ELi128EEEEEEEEEvNT_6ParamsE) ;  /* 0xffff6e9002007950 */ /* 0x000fea0003c3ffff */
        .type           $_ZN7cutlass13device_kernelIN5flash19enable_sm80_to_sm89INS1_16FlashAttnBwdSm80INS1_25CollectiveMainloopBwdSm80ILi2ELi2EN4cute5tupleIJNS5_1CILi128EEES8_NS7_ILi64EEEEEENS_6half_tEfNS_4arch4Sm80ELb0ELb0ELb1ELb1ELb0ELb0ELb0ELb0ELi2ELi4ELi4ELi4ELb0EEENS1_24CollectiveEpilogueBwdGQAISA_fSD_Li256ELb1ELb0EEENS1_19SingleTileSchedulerILb1ELb0ELb0ELi128EEEEEEEEEvNT_6ParamsE$_ZN4cute5tupleIJNS0_IJNS0_IJNS_1CILi8EEENS1_ILi1EEEEEENS1_ILi2EEES2_EEENS0_IJNS0_IJS3_NS1_ILi0EEEEEEiNS1_ILi1024EEEEEEEEC2ERKS6_RKSA_,@function
        .size           $_ZN7cutlass13device_kernelIN5flash19enable_sm80_to_sm89INS1_16FlashAttnBwdSm80INS1_25CollectiveMainloopBwdSm80ILi2ELi2EN4cute5tupleIJNS5_1CILi128EEES8_NS7_ILi64EEEEEENS_6half_tEfNS_4arch4Sm80ELb0ELb0ELb1ELb1ELb0ELb0ELb0ELb0ELi2ELi4ELi4ELi4ELb0EEENS1_24CollectiveEpilogueBwdGQAISA_fSD_Li256ELb1ELb0EEENS1_19SingleTileSchedulerILb1ELb0ELb0ELi128EEEEEEEEEvNT_6ParamsE$_ZN4cute5tupleIJNS0_IJNS0_IJNS_1CILi8EEENS1_ILi1EEEEEENS1_ILi2EEES2_EEENS0_IJNS0_IJS3_NS1_ILi0EEEEEEiNS1_ILi1024EEEEEEEEC2ERKS6_RKSA_,($_ZN7cutlass13device_kernelIN5flash19enable_sm80_to_sm89INS1_16FlashAttnBwdSm80INS1_25CollectiveMainloopBwdSm80ILi2ELi2EN4cute5tupleIJNS5_1CILi128EEES8_NS7_ILi64EEEEEENS_6half_tEfNS_4arch4Sm80ELb0ELb0ELb1ELb1ELb0ELb0ELb0ELb0ELi2ELi4ELi4ELi4ELb0EEENS1_24CollectiveEpilogueBwdGQAISA_fSD_Li256ELb1ELb0EEENS1_19SingleTileSchedulerILb1ELb0ELb0ELi128EEEEEEEEEvNT_6ParamsE$_ZN4cute5tupleIJNS0_IJNS_1CILi16EEENS1_ILi2EEES3_S3_NS1_ILi4EEES3_EEENS0_IJNS1_ILi1EEEiiiNS1_ILi144EEENS1_ILi512EEEEEEEEC2ERKS5_RKS9_ - $_ZN7cutlass13device_kernelIN5flash19enable_sm80_to_sm89INS1_16FlashAttnBwdSm80INS1_25CollectiveMainloopBwdSm80ILi2ELi2EN4cute5tupleIJNS5_1CILi128EEES8_NS7_ILi64EEEEEENS_6half_tEfNS_4arch4Sm80ELb0ELb0ELb1ELb1ELb0ELb0ELb0ELb0ELi2ELi4ELi4ELi4ELb0EEENS1_24CollectiveEpilogueBwdGQAISA_fSD_Li256ELb1ELb0EEENS1_19SingleTileSchedulerILb1ELb0ELb0ELi128EEEEEEEEEvNT_6ParamsE$_ZN4cute5tupleIJNS0_IJNS0_IJNS_1CILi8EEENS1_ILi1EEEEEENS1_ILi2EEES2_EEENS0_IJNS0_IJS3_NS1_ILi0EEEEEEiNS1_ILi1024EEEEEEEEC2ERKS6_RKSA_)
$_ZN7cutlass13device_kernelIN5flash19enable_sm80_to_sm89INS1_16FlashAttnBwdSm80INS1_25CollectiveMainloopBwdSm80ILi2ELi2EN4cute5tupleIJNS5_1CILi128EEES8_NS7_ILi64EEEEEENS_6half_tEfNS_4arch4Sm80ELb0ELb0ELb1ELb1ELb0ELb0ELb0ELb0ELi2ELi4ELi4ELi4ELb0EEENS1_24CollectiveEpilogueBwdGQAISA_fSD_Li256ELb1ELb0EEENS1_19SingleTileSchedulerILb1ELb0ELb0ELi128EEEEEEEEEvNT_6ParamsE$_ZN4cute5tupleIJNS0_IJNS0_IJNS_1CILi8EEENS1_ILi1EEEEEENS1_ILi2EEES2_EEENS0_IJNS0_IJS3_NS1_ILi0EEEEEEiNS1_ILi1024EEEEEEEEC2ERKS6_RKSA_:
[----:B------:R-:W-:-:S05]  /*9170*/  IADD3 R2, R2, -c[0x0][0x20], RZ ;  /* 0x8000080002027a10 */ /* 0x000fca0007ffe0ff */
[----:B------:R1:W-:Y:S02]  /*9180*/  STL [R2], R4 ;  /* 0x0000000402007387 */ /* 0x0003e40000100800 */
[----:B-1----:R-:W-:Y:S01]  /*9190*/  IMAD.MOV.U32 R2, RZ, RZ, R3 ;  /* 0x000000ffff027224 */ /* 0x002fe200078e0003 */
[----:B------:R-:W-:-:S04]  /*91a0*/  MOV R3, 0x0 ;  /* 0x0000000000037802 */ /* 0x000fc80000000f00 */
[----:B------:R-:W-:Y:S05]  /*91b0*/  RET.REL.NODEC R2 `(_ZN7cutlass13device_kernelIN5flash19enable_sm80_to_sm89INS1_16FlashAttnBwdSm80INS1_25CollectiveMainloopBwdSm80ILi2ELi2EN4cute5tupleIJNS5_1CILi128EEES8_NS7_ILi64EEEEEENS_6half_tEfNS_4arch4Sm80ELb0ELb0ELb1ELb1ELb0ELb0ELb0ELb0ELi2ELi4ELi4ELi4ELb0EEENS1_24CollectiveEpilogueBwdGQAISA_fSD_Li256ELb1ELb0EEENS1_19SingleTileSchedulerILb1ELb0ELb0ELi128EEEEEEEEEvNT_6ParamsE) ;  /* 0xffff6e4002007950 */ /* 0x000fea0003c3ffff */
        .type           $_ZN7cutlass13device_kernelIN5flash19enable_sm80_to_sm89INS1_16FlashAttnBwdSm80INS1_25CollectiveMainloopBwdSm80ILi2ELi2EN4cute5tupleIJNS5_1CILi128EEES8_NS7_ILi64EEEEEENS_6half_tEfNS_4arch4Sm80ELb0ELb0ELb1ELb1ELb0ELb0ELb0ELb0ELi2ELi4ELi4ELi4ELb0EEENS1_24CollectiveEpilogueBwdGQAISA_fSD_Li256ELb1ELb0EEENS1_19SingleTileSchedulerILb1ELb0ELb0ELi128EEEEEEEEEvNT_6ParamsE$_ZN4cute5tupleIJNS0_IJNS_1CILi16EEENS1_ILi2EEES3_S3_NS1_ILi4EEES3_EEENS0_IJNS1_ILi1EEEiiiNS1_ILi144EEENS1_ILi512EEEEEEEEC2ERKS5_RKS9_,@function
        .size           $_ZN7cutlass13device_kernelIN5flash19enable_sm80_to_sm89INS1_16FlashAttnBwdSm80INS1_25CollectiveMainloopBwdSm80ILi2ELi2EN4cute5tupleIJNS5_1CILi128EEES8_NS7_ILi64EEEEEENS_6half_tEfNS_4arch4Sm80ELb0ELb0ELb1ELb1ELb0ELb0ELb0ELb0ELi2ELi4ELi4ELi4ELb0EEENS1_24CollectiveEpilogueBwdGQAISA_fSD_Li256ELb1ELb0EEENS1_19SingleTileSchedulerILb1ELb0ELb0ELi128EEEEEEEEEvNT_6ParamsE$_ZN4cute5tupleIJNS0_IJNS_1CILi16EEENS1_ILi2EEES3_S3_NS1_ILi4EEES3_EEENS0_IJNS1_ILi1EEEiiiNS1_ILi144EEENS1_ILi512EEEEEEEEC2ERKS5_RKS9_,($_ZN7cutlass13device_kernelIN5flash19enable_sm80_to_sm89INS1_16FlashAttnBwdSm80INS1_25CollectiveMainloopBwdSm80ILi2ELi2EN4cute5tupleIJNS5_1CILi128EEES8_NS7_ILi64EEEEEENS_6half_tEfNS_4arch4Sm80ELb0ELb0ELb1ELb1ELb0ELb0ELb0ELb0ELi2ELi4ELi4ELi4ELb0EEENS1_24CollectiveEpilogueBwdGQAISA_fSD_Li256ELb1ELb0EEENS1_19SingleTileSchedulerILb1ELb0ELb0ELi128EEEEEEEEEvNT_6ParamsE$_ZN4cute5tupleIJNS0_IJNS_1CILi2EEEEEENS0_IJiEEEEEC2ERKS3_RKS4_ - $_ZN7cutlass13device_kernelIN5flash19enable_sm80_to_sm89INS1_16FlashAttnBwdSm80INS1_25CollectiveMainloopBwdSm80ILi2ELi2EN4cute5tupleIJNS5_1CILi128EEES8_NS7_ILi64EEEEEENS_6half_tEfNS_4arch4Sm80ELb0ELb0ELb1ELb1ELb0ELb0ELb0ELb0ELi2ELi4ELi4ELi4ELb0EEENS1_24CollectiveEpilogueBwdGQAISA_fSD_Li256ELb1ELb0EEENS1_19SingleTileSchedulerILb1ELb0ELb0ELi128EEEEEEEEEvNT_6ParamsE$_ZN4cute5tupleIJNS0_IJNS_1CILi16EEENS1_ILi2EEES3_S3_NS1_ILi4EEES3_EEENS0_IJNS1_ILi1EEEiiiNS1_ILi144EEENS1_ILi512EEEEEEEEC2ERKS5_RKS9_)
$_ZN7cutlass13device_kernelIN5flash19enable_sm80_to_sm89INS1_16FlashAttnBwdSm80INS1_25CollectiveMainloopBwdSm80ILi2ELi2EN4cute5tupleIJNS5_1CILi128EEES8_NS7_ILi64EEEEEENS_6half_tEfNS_4arch4Sm80ELb0ELb0ELb1ELb1ELb0ELb0ELb0ELb0ELi2ELi4ELi4ELi4ELb0EEENS1_24CollectiveEpilogueBwdGQAISA_fSD_Li256ELb1ELb0EEENS1_19SingleTileSchedulerILb1ELb0ELb0ELi128EEEEEEEEEvNT_6ParamsE$_ZN4cute5tupleIJNS0_IJNS_1CILi16EEENS1_ILi2EEES3_S3_NS1_ILi4EEES3_EEENS0_IJNS1_ILi1EEEiiiNS1_ILi144EEENS1_ILi512EEEEEEEEC2ERKS5_RKS9_:
[----:B------:R-:W-:-:S05]  /*91c0*/  IADD3 R4, R4, -c[0x0][0x20], RZ ;  /* 0x8000080004047a10 */ /* 0x000fca0007ffe0ff */
[----:B------:R1:W-:Y:S04]  /*91d0*/  STL [R4], R2 ;  /* 0x0000000204007387 */ /* 0x0003e80000100800 */
[----:B------:R2:W-:Y:S04]  /*91e0*/  STL [R4+0x4], R3 ;  /* 0x0000040304007387 */ /* 0x0005e80000100800 */
[----:B------:R3:W-:Y:S01]  /*91f0*/  STL [R4+0x8], R12 ;  /* 0x0000080c04007387 */ /* 0x0007e20000100800 */
[----:B-1----:R-:W-:Y:S01]  /*9200*/  IMAD.MOV.U32 R2, RZ, RZ, R5 ;  /* 0x000000ffff027224 */ /* 0x002fe200078e0005 */
[----:B--2---:R-:W-:-:S04]  /*9210*/  MOV R3, 0x0 ;  /* 0x0000000000037802 */ /* 0x004fc80000000f00 */
[----:B---3--:R-:W-:Y:S05]  /*9220*/  RET.REL.NODEC R2 `(_ZN7cutlass13device_kernelIN5flash19enable_sm80_to_sm89INS1_16FlashAttnBwdSm80INS1_25CollectiveMainloopBwdSm80ILi2ELi2EN4cute5tupleIJNS5_1CILi128EEES8_NS7_ILi64EEEEEENS_6half_tEfNS_4arch4Sm80ELb0ELb0ELb1ELb1ELb0ELb0ELb0ELb0ELi2ELi4ELi4ELi4ELb0EEENS1_24CollectiveEpilogueBwdGQAISA_fSD_Li256ELb1ELb0EEENS1_19SingleTileSchedulerILb1ELb0ELb0ELi128EEEEEEEEEvNT_6ParamsE) ;  /* 0xffff6dd002007950 */ /* 0x008fea0003c3ffff */
        .type           $_ZN7cutlass13device_kernelIN5flash19enable_sm80_to_sm89INS1_16FlashAttnBwdSm80INS1_25CollectiveMainloopBwdSm80ILi2ELi2EN4cute5tupleIJNS5_1CILi128EEES8_NS7_ILi64EEEEEENS_6half_tEfNS_4arch4Sm80ELb0ELb0ELb1ELb1ELb0ELb0ELb0ELb0ELi2ELi4ELi4ELi4ELb0EEENS1_24CollectiveEpilogueBwdGQAISA_fSD_Li256ELb1ELb0EEENS1_19SingleTileSchedulerILb1ELb0ELb0ELi128EEEEEEEEEvNT_6ParamsE$_ZN4cute5tupleIJNS0_IJNS_1CILi2EEEEEENS0_IJiEEEEEC2ERKS3_RKS4_,@function
        .size           $_ZN7cutlass13device_kernelIN5flash19enable_sm80_to_sm89INS1_16FlashAttnBwdSm80INS1_25CollectiveMainloopBwdSm80ILi2ELi2EN4cute5tupleIJNS5_1CILi128EEES8_NS7_ILi64EEEEEENS_6half_tEfNS_4arch4Sm80ELb0ELb0ELb1ELb1ELb0ELb0ELb0ELb0ELi2ELi4ELi4ELi4ELb0EEENS1_24CollectiveEpilogueBwdGQAISA_fSD_Li256ELb1ELb0EEENS1_19SingleTileSchedulerILb1ELb0ELb0ELi128EEEEEEEEEvNT_6ParamsE$_ZN4cute5tupleIJNS0_IJNS_1CILi2EEEEEENS0_IJiEEEEEC2ERKS3_RKS4_,($_ZN7cutlass13device_kernelIN5flash19enable_sm80_to_sm89INS1_16FlashAttnBwdSm80INS1_25CollectiveMainloopBwdSm80ILi2ELi2EN4cute5tupleIJNS5_1CILi128EEES8_NS7_ILi64EEEEEENS_6half_tEfNS_4arch4Sm80ELb0ELb0ELb1ELb1ELb0ELb0ELb0ELb0ELi2ELi4ELi4ELi4ELb0EEENS1_24CollectiveEpilogueBwdGQAISA_fSD_Li256ELb1ELb0EEENS1_19SingleTileSchedulerILb1ELb0ELb0ELi128EEEEEEEEEvNT_6ParamsE$_ZN4cute5tupleIJNS0_IJNS_1CILi8EEENS0_IJNS1_ILi2EEES3_S3_EEENS1_ILi1EEES4_S5_EEENS0_IJS5_NS0_IJS2_iiEEENS1_ILi64EEENS0_IJiNS1_ILi144EEENS1_ILi288EEEEEENS1_ILi512EEEEEEEEC2ERKS6_RKSD_ - $_ZN7cutlass13device_kernelIN5flash19enable_sm80_to_sm89INS1_16FlashAttnBwdSm80INS1_25CollectiveMainloopBwdSm80ILi2ELi2EN4cute5tupleIJNS5_1CILi128EEES8_NS7_ILi64EEEEEENS_6half_tEfNS_4arch4Sm80ELb0ELb0ELb1ELb1ELb0ELb0ELb0ELb0ELi2ELi4ELi4ELi4ELb0EEENS1_24CollectiveEpilogueBwdGQAISA_fSD_Li256ELb1ELb0EEENS1_19SingleTileSchedulerILb1ELb0ELb0ELi128EEEEEEEEEvNT_6ParamsE$_ZN4cute5tupleIJNS0_IJNS_1CILi2EEEEEENS0_IJiEEEEEC2ERKS3_RKS4_)
$_ZN7cutlass13device_kernelIN5flash19enable_sm80_to_sm89INS1_16FlashAttnBwdSm80INS1_25CollectiveMainloopBwdSm80ILi2ELi2EN4cute5tupleIJNS5_1CILi128EEES8_NS7_ILi64EEEEEENS_6half_tEfNS_4arch4Sm80ELb0ELb0ELb1ELb1ELb0ELb0ELb0ELb0ELi2ELi4ELi4ELi4ELb0EEENS1_24CollectiveEpilogueBwdGQAISA_fSD_Li256ELb1ELb0EEENS1_19SingleTileSchedulerILb1ELb0ELb0ELi128EEEEEEEEEvNT_6ParamsE$_ZN4cute5tupleIJNS0_IJNS_1CILi2EEEEEENS0_IJiEEEEEC2ERKS3_RKS4_:
[----:B------:R-:W-:-:S05]  /*9230*/  IADD3 R10, R79, -c[0x0][0x20], RZ ;  /* 0x800008004f0a7a10 */ /* 0x000fca0007ffe0ff */
[----:B------:R1:W-:Y:S02]  /*9240*/  STL [R10], R12 ;  /* 0x0000000c0a007387 */ /* 0x0003e40000100800 */
[----:B-1----:R-:W-:Y:S01]  /*9250*/  IMAD.MOV.U32 R10, RZ, RZ, R11 ;  /* 0x000000ffff0a7224 */ /* 0x002fe200078e000b */
[----:B------:R-:W-:-:S04]  /*9260*/  MOV R11, 0x0 ;  /* 0x00000000000b7802 */ /* 0x000fc80000000f00 */
[----:B------:R-:W-:Y:S05]  /*9270*/  RET.REL.NODEC R10 `(_ZN7cutlass13device_kernelIN5flash19enable_sm80_to_sm89INS1_16FlashAttnBwdSm80INS1_25CollectiveMainloopBwdSm80ILi2ELi2EN4cute5tupleIJNS5_1CILi128EEES8_NS7_ILi64EEEEEENS_6half_tEfNS_4arch4Sm80ELb0ELb0ELb1ELb1ELb0ELb0ELb0ELb0ELi2ELi4ELi4ELi4ELb0EEENS1_24CollectiveEpilogueBwdGQAISA_fSD_Li256ELb1ELb0EEENS1_19SingleTileSchedulerILb1ELb0ELb0ELi128EEEEEEEEEvNT_6ParamsE) ;  /* 0xffff6d800a007950 */ /* 0x000fea0003c3ffff */
        .type           $_ZN7cutlass13device_kernelIN5flash19enable_sm80_to_sm89INS1_16FlashAttnBwdSm80INS1_25CollectiveMainloopBwdSm80ILi2ELi2EN4cute5tupleIJNS5_1CILi128EEES8_NS7_ILi64EEEEEENS_6half_tEfNS_4arch4Sm80ELb0ELb0ELb1ELb1ELb0ELb0ELb0ELb0ELi2ELi4ELi4ELi4ELb0EEENS1_24CollectiveEpilogueBwdGQAISA_fSD_Li256ELb1ELb0EEENS1_19SingleTileSchedulerILb1ELb0ELb0ELi128EEEEEEEEEvNT_6ParamsE$_ZN4cute5tupleIJNS0_IJNS_1CILi8EEENS0_IJNS1_ILi2EEES3_S3_EEENS1_ILi1EEES4_S5_EEENS0_IJS5_NS0_IJS2_iiEEENS1_ILi64EEENS0_IJiNS1_ILi144EEENS1_ILi288EEEEEENS1_ILi512EEEEEEEEC2ERKS6_RKSD_,@function
        .size           $_ZN7cutlass13device_kernelIN5flash19enable_sm80_to_sm89INS1_16FlashAttnBwdSm80INS1_25CollectiveMainloopBwdSm80ILi2ELi2EN4cute5tupleIJNS5_1CILi128EEES8_NS7_ILi64EEEEEENS_6half_tEfNS_4arch4Sm80ELb0ELb0ELb1ELb1ELb0ELb0ELb0ELb0ELi2ELi4ELi4ELi4ELb0EEENS1_24CollectiveEpilogueBwdGQAISA_fSD_Li256ELb1ELb0EEENS1_19SingleTileSchedulerILb1ELb0ELb0ELi128EEEEEEEEEvNT_6ParamsE$_ZN4cute5tupleIJNS0_IJNS_1CILi8EEENS0_IJNS1_ILi2EEES3_S3_EEENS1_ILi1EEES4_S5_EEENS0_IJS5_NS0_IJS2_iiEEENS1_ILi64EEENS0_IJiNS1_ILi144EEENS1_ILi288EEEEEENS1_ILi512EEEEEEEEC2ERKS6_RKSD_,($_ZN7cutlass13device_kernelIN5flash19enable_sm80_to_sm89INS1_16FlashAttnBwdSm80INS1_25CollectiveMainloopBwdSm80ILi2ELi2EN4cute5tupleIJNS5_1CILi128EEES8_NS7_ILi64EEEEEENS_6half_tEfNS_4arch4Sm80ELb0ELb0ELb1ELb1ELb0ELb0ELb0ELb0ELi2ELi4ELi4ELi4ELb0EEENS1_24CollectiveEpilogueBwdGQAISA_fSD_Li256ELb1ELb0EEENS1_19SingleTileSchedulerILb1ELb0ELb0ELi128EEEEEEEEEvNT_6ParamsE$_ZN4cute5tupleIJNS0_IJNS_1CILi8EEENS0_IJNS1_ILi2EEES3_S3_EEENS1_ILi1EEES4_S5_EEENS0_IJS5_NS0_IJiiiEEENS1_ILi64EEENS0_IJNS1_ILi72EEENS1_ILi144EEENS1_ILi288EEEEEENS1_ILi512EEEEEEEEC2ERKS6_RKSE_ - $_ZN7cutlass13device_kernelIN5flash19enable_sm80_to_sm89INS1_16FlashAttnBwdSm80INS1_25CollectiveMainloopBwdSm80ILi2ELi2EN4cute5tupleIJNS5_1CILi128EEES8_NS7_ILi64EEEEEENS_6half_tEfNS_4arch4Sm80ELb0ELb0ELb1ELb1ELb0ELb0ELb0ELb0ELi2ELi4ELi4ELi4ELb0EEENS1_24CollectiveEpilogueBwdGQAISA_fSD_Li256ELb1ELb0EEENS1_19SingleTileSchedulerILb1ELb0ELb0ELi128EEEEEEEEEvNT_6ParamsE$_ZN4cute5tupleIJNS0_IJNS_1CILi8EEENS0_IJNS1_ILi2EEES3_S3_EEENS1_ILi1EEES4_S5_EEENS0_IJS5_NS0_IJS2_iiEEENS1_ILi64EEENS0_IJiNS1_ILi144EEENS1_ILi288EEEEEENS1_ILi512EEEEEEEEC2ERKS6_RKSD_)
$_ZN7cutlass13device_kernelIN5flash19enable_sm80_to_sm89INS1_16FlashAttnBwdSm80INS1_25CollectiveMainloopBwdSm80ILi2ELi2EN4cute5tupleIJNS5_1CILi128EEES8_NS7_ILi64EEEEEENS_6half_tEfNS_4arch4Sm80ELb0ELb0ELb1ELb1ELb0ELb0ELb0ELb0ELi2ELi4ELi4ELi4ELb0EEENS1_24CollectiveEpilogueBwdGQAISA_fSD_Li256ELb1ELb0EEENS1_19SingleTileSchedulerILb1ELb0ELb0ELi128EEEEEEEEEvNT_6ParamsE$_ZN4cute5tupleIJNS0_IJNS_1CILi8EEENS0_IJNS1_ILi2EEES3_S3_EEENS1_ILi1EEES4_S5_EEENS0_IJS5_NS0_IJS2_iiEEENS1_ILi64EEENS0_IJiNS1_ILi144EEENS1_ILi288EEEEEENS1_ILi512EEEEEEEEC2ERKS6_RKSD_:
[----:B------:R-:W-:-:S05]  /*9280*/  IADD3 R4, R4, -c[0x0][0x20], RZ ;  /* 0x8000080004047a10 */ /* 0x000fca0007ffe0ff */
[----:B------:R1:W-:Y:S04]  /*9290*/  STL [R4], R2 ;  /* 0x0000000204007387 */ /* 0x0003e80000100800 */
[----:B------:R2:W-:Y:S04]  /*92a0*/  STL [R4+0x4], R3 ;  /* 0x0000040304007387 */ /* 0x0005e80000100800 */
[----:B------:R3:W-:Y:S01]  /*92b0*/  STL [R4+0x8], R26 ;  /* 0x0000081a04007387 */ /* 0x0007e20000100800 */
[----:B-1----:R-:W-:Y:S01]  /*92c0*/  IMAD.MOV.U32 R2, RZ, RZ, R5 ;  /* 0x000000ffff027224 */ /* 0x002fe200078e0005 */
[----:B--2---:R-:W-:-:S04]  /*92d0*/  MOV R3, 0x0 ;  /* 0x0000000000037802 */ /* 0x004fc80000000f00 */
[----:B---3--:R-:W-:Y:S05]  /*92e0*/  RET.REL.NODEC R2 `(_ZN7cutlass13device_kernelIN5flash19enable_sm80_to_sm89INS1_16FlashAttnBwdSm80INS1_25CollectiveMainloopBwdSm80ILi2ELi2EN4cute5tupleIJNS5_1CILi128EEES8_NS7_ILi64EEEEEENS_6half_tEfNS_4arch4Sm80ELb0ELb0ELb1ELb1ELb0ELb0ELb0ELb0ELi2ELi4ELi4ELi4ELb0EEENS1_24CollectiveEpilogueBwdGQAISA_fSD_Li256ELb1ELb0EEENS1_19SingleTileSchedulerILb1ELb0ELb0ELi128EEEEEEEEEvNT_6ParamsE) ;  /* 0xffff6d1002007950 */ /* 0x008fea0003c3ffff */
        .type           $_ZN7cutlass13device_kernelIN5flash19enable_sm80_to_sm89INS1_16FlashAttnBwdSm80INS1_25CollectiveMainloopBwdSm80ILi2ELi2EN4cute5tupleIJNS5_1CILi128EEES8_NS7_ILi64EEEEEENS_6half_tEfNS_4arch4Sm80ELb0ELb0ELb1ELb1ELb0ELb0ELb0ELb0ELi2ELi4ELi4ELi4ELb0EEENS1_24CollectiveEpilogueBwdGQAISA_fSD_Li256ELb1ELb0EEENS1_19SingleTileSchedulerILb1ELb0ELb0ELi128EEEEEEEEEvNT_6ParamsE$_ZN4cute5tupleIJNS0_IJNS_1CILi8EEENS0_IJNS1_ILi2EEES3_S3_EEENS1_ILi1EEES4_S5_EEENS0_IJS5_NS0_IJiiiEEENS1_ILi64EEENS0_IJNS1_ILi72EEENS1_ILi144EEENS1_ILi288EEEEEENS1_ILi512EEEEEEEEC2ERKS6_RKSE_,@function
        .size           $_ZN7cutlass13device_kernelIN5flash19enable_sm80_to_sm89INS1_16FlashAttnBwdSm80INS1_25CollectiveMainloopBwdSm80ILi2ELi2EN4cute5tupleIJNS5_1CILi128EEES8_NS7_ILi64EEEEEENS_6half_tEfNS_4arch4Sm80ELb0ELb0ELb1ELb1ELb0ELb0ELb0ELb0ELi2ELi4ELi4ELi4ELb0EEENS1_24CollectiveEpilogueBwdGQAISA_fSD_Li256ELb1ELb0EEENS1_19SingleTileSchedulerILb1ELb0ELb0ELi128EEEEEEEEEvNT_6ParamsE$_ZN4cute5tupleIJNS0_IJNS_1CILi8EEENS0_IJNS1_ILi2EEES3_S3_EEENS1_ILi1EEES4_S5_EEENS0_IJS5_NS0_IJiiiEEENS1_ILi64EEENS0_IJNS1_ILi72EEENS1_ILi144EEENS1_ILi288EEEEEENS1_ILi512EEEEEEEEC2ERKS6_RKSE_,($_ZN7cutlass13device_kernelIN5flash19enable_sm80_to_sm89INS1_16FlashAttnBwdSm80INS1_25CollectiveMainloopBwdSm80ILi2ELi2EN4cute5tupleIJNS5_1CILi128EEES8_NS7_ILi64EEEEEENS_6half_tEfNS_4arch4Sm80ELb0ELb0ELb1ELb1ELb0ELb0ELb0ELb0ELi2ELi4ELi4ELi4ELb0EEENS1_24CollectiveEpilogueBwdGQAISA_fSD_Li256ELb1ELb0EEENS1_19SingleTileSchedulerILb1ELb0ELb0ELi128EEEEEEEEEvNT_6ParamsE$_ZN4cute5tupleIJNS0_IJNS_1CILi8EEENS1_ILi2EEES3_S3_S2_S3_EEENS0_IJNS1_ILi1EEEiiiNS1_ILi72EEENS1_ILi512EEEEEEEEC2ERKS4_RKS8_ - $_ZN7cutlass13device_kernelIN5flash19enable_sm80_to_sm89INS1_16FlashAttnBwdSm80INS1_25CollectiveMainloopBwdSm80ILi2ELi2EN4cute5tupleIJNS5_1CILi128EEES8_NS7_ILi64EEEEEENS_6half_tEfNS_4arch4Sm80ELb0ELb0ELb1ELb1ELb0ELb0ELb0ELb0ELi2ELi4ELi4ELi4ELb0EEENS1_24CollectiveEpilogueBwdGQAISA_fSD_Li256ELb1ELb0EEENS1_19SingleTileSchedulerILb1ELb0ELb0ELi128EEEEEEEEEvNT_6ParamsE$_ZN4cute5tupleIJNS0_IJNS_1CILi8EEENS0_IJNS1_ILi2EEES3_S3_EEENS1_ILi1EEES4_S5_EEENS0_IJS5_NS0_IJiiiEEENS1_ILi64EEENS0_IJNS1_ILi72EEENS1_ILi144EEENS1_ILi288EEEEEENS1_ILi512EEEEEEEEC2ERKS6_RKSE_)
$_ZN7cutlass13device_kernelIN5flash19enable_sm80_to_sm89INS1_16FlashAttnBwdSm80INS1_25CollectiveMainloopBwdSm80ILi2ELi2EN4cute5tupleIJNS5_1CILi128EEES8_NS7_ILi64EEEEEENS_6half_tEfNS_4arch4Sm80ELb0ELb0ELb1ELb1ELb0ELb0ELb0ELb0ELi2ELi4ELi4ELi4ELb0EEENS1_24CollectiveEpilogueBwdGQAISA_fSD_Li256ELb1ELb0EEENS1_19SingleTileSchedulerILb1ELb0ELb0ELi128EEEEEEEEEvNT_6ParamsE$_ZN4cute5tupleIJNS0_IJNS_1CILi8EEENS0_IJNS1_ILi2EEES3_S3_EEENS1_ILi1EEES4_S5_EEENS0_IJS5_NS0_IJiiiEEENS1_ILi64EEENS0_IJNS1_ILi72EEENS1_ILi144EEENS1_ILi288EEEEEENS1_ILi512EEEEEEEEC2ERKS6_RKSE_:
[----:B------:R-:W-:-:S05]  /*92f0*/  IADD3 R4, R4, -c[0x0][0x20], RZ ;  /* 0x8000080004047a10 */ /* 0x000fca0007ffe0ff */
[----:B------:R1:W-:Y:S04]  /*9300*/  STL [R4], R2 ;  /* 0x0000000204007387 */ /* 0x0003e80000100800 */
[----:B------:R2:W-:Y:S04]  /*9310*/  STL [R4+0x4], R3 ;  /* 0x0000040304007387 */ /* 0x0005e80000100800 */
[----:B------:R3:W-:Y:S01]  /*9320*/  STL [R4+0x8], R6 ;  /* 0x0000080604007387 */ /* 0x0007e20000100800 */
[----:B-1----:R-:W-:Y:S01]  /*9330*/  IMAD.MOV.U32 R2, RZ, RZ, R5 ;  /* 0x000000ffff027224 */ /* 0x002fe200078e0005 */
[----:B--2---:R-:W-:-:S04]  /*9340*/  MOV R3, 0x0 ;  /* 0x0000000000037802 */ /* 0x004fc80000000f00 */
[----:B---3--:R-:W-:Y:S05]  /*9350*/  RET.REL.NODEC R2 `(_ZN7cutlass13device_kernelIN5flash19enable_sm80_to_sm89INS1_16FlashAttnBwdSm80INS1_25CollectiveMainloopBwdSm80ILi2ELi2EN4cute5tupleIJNS5_1CILi128EEES8_NS7_ILi64EEEEEENS_6half_tEfNS_4arch4Sm80ELb0ELb0ELb1ELb1ELb0ELb0ELb0ELb0ELi2ELi4ELi4ELi4ELb0EEENS1_24CollectiveEpilogueBwdGQAISA_fSD_Li256ELb1ELb0EEENS1_19SingleTileSchedulerILb1ELb0ELb0ELi128EEEEEEEEEvNT_6ParamsE) ;  /* 0xffff6ca002007950 */ /* 0x008fea0003c3ffff */
        .type           $_ZN7cutlass13device_kernelIN5flash19enable_sm80_to_sm89INS1_16FlashAttnBwdSm80INS1_25CollectiveMainloopBwdSm80ILi2ELi2EN4cute5tupleIJNS5_1CILi128EEES8_NS7_ILi64EEEEEENS_6half_tEfNS_4arch4Sm80ELb0ELb0ELb1ELb1ELb0ELb0ELb0ELb0ELi2ELi4ELi4ELi4ELb0EEENS1_24CollectiveEpilogueBwdGQAISA_fSD_Li256ELb1ELb0EEENS1_19SingleTileSchedulerILb1ELb0ELb0ELi128EEEEEEEEEvNT_6ParamsE$_ZN4cute5tupleIJNS0_IJNS_1CILi8EEENS1_ILi2EEES3_S3_S2_S3_EEENS0_IJNS1_ILi1EEEiiiNS1_ILi72EEENS1_ILi512EEEEEEEEC2ERKS4_RKS8_,@function
        .size           $_ZN7cutlass13device_kernelIN5flash19enable_sm80_to_sm89INS1_16FlashAttnBwdSm80INS1_25CollectiveMainloopBwdSm80ILi2ELi2EN4cute5tupleIJNS5_1CILi128EEES8_NS7_ILi64EEEEEENS_6half_tEfNS_4arch4Sm80ELb0ELb0ELb1ELb1ELb0ELb0ELb0ELb0ELi2ELi4ELi4ELi4ELb0EEENS1_24CollectiveEpilogueBwdGQAISA_fSD_Li256ELb1ELb0EEENS1_19SingleTileSchedulerILb1ELb0ELb0ELi128EEEEEEEEEvNT_6ParamsE$_ZN4cute5tupleIJNS0_IJNS_1CILi8EEENS1_ILi2EEES3_S3_S2_S3_EEENS0_IJNS1_ILi1EEEiiiNS1_ILi72EEENS1_ILi512EEEEEEEEC2ERKS4_RKS8_,($_ZN7cutlass13device_kernelIN5flash19enable_sm80_to_sm89INS1_16FlashAttnBwdSm80INS1_25CollectiveMainloopBwdSm80ILi2ELi2EN4cute5tupleIJNS5_1CILi128EEES8_NS7_ILi64EEEEEENS_6half_tEfNS_4arch4Sm80ELb0ELb0ELb1ELb1ELb0ELb0ELb0ELb0ELi2ELi4ELi4ELi4ELb0EEENS1_24CollectiveEpilogueBwdGQAISA_fSD_Li256ELb1ELb0EEENS1_19SingleTileSchedulerILb1ELb0ELb0ELi128EEEEEEEEEvNT_6ParamsE$_ZN4cute5tupleIJNS_7SwizzleILi3ELi3ELi3EEENS_9MixedBitsILj0ELj432EEENS_6LayoutINS0_IJNS0_IJNS_1CILi2EEES7_S7_EEES7_NS6_ILi8EEEEEENS0_IJNS0_IJNS6_ILi64EEES9_NS6_ILi512EEEEEENS6_ILi8192EEENS6_ILi1024EEEEEEEEEEC2ERKS2_RKS4_RKSH_ - $_ZN7cutlass13device_kernelIN5flash19enable_sm80_to_sm89INS1_16FlashAttnBwdSm80INS1_25CollectiveMainloopBwdSm80ILi2ELi2EN4cute5tupleIJNS5_1CILi128EEES8_NS7_ILi64EEEEEENS_6half_tEfNS_4arch4Sm80ELb0ELb0ELb1ELb1ELb0ELb0ELb0ELb0ELi2ELi4ELi4ELi4ELb0EEENS1_24CollectiveEpilogueBwdGQAISA_fSD_Li256ELb1ELb0EEENS1_19SingleTileSchedulerILb1ELb0ELb0ELi128EEEEEEEEEvNT_6ParamsE$_ZN4cute5tupleIJNS0_IJNS_1CILi8EEENS1_ILi2EEES3_S3_S2_S3_EEENS0_IJNS1_ILi1EEEiiiNS1_ILi72EEENS1_ILi512EEEEEEEEC2ERKS4_RKS8_)
$_ZN7cutlass13device_kernelIN5flash19enable_sm80_to_sm89INS1_16FlashAttnBwdSm80INS1_25CollectiveMainloopBwdSm80ILi2ELi2EN4cute5tupleIJNS5_1CILi128EEES8_NS7_ILi64EEEEEENS_6half_tEfNS_4arch4Sm80ELb0ELb0ELb1ELb1ELb0ELb0ELb0ELb0ELi2ELi4ELi4ELi4ELb0EEENS1_24CollectiveEpilogueBwdGQAISA_fSD_Li256ELb1ELb0EEENS1_19SingleTileSchedulerILb1ELb0ELb0ELi128EEEEEEEEEvNT_6ParamsE$_ZN4cute5tupleIJNS0_IJNS_1CILi8EEENS1_ILi2EEES3_S3_S2_S3_EEENS0_IJNS1_ILi1EEEiiiNS1_ILi72EEENS1_ILi512EEEEEEEEC2ERKS4_RKS8_:
[----:B------:R-:W-:-:S05]  /*9360*/  IADD3 R4, R4, -c[0x0][0x20], RZ ;  /* 0x8000080004047a10 */ /* 0x000fca0007ffe0ff */
[----:B------:R1:W-:Y:S04]  /*9370*/  STL [R4], R2 ;  /* 0x0000000204007387 */ /* 0x0003e80000100800 */
[----:B------:R2:W-:Y:S04]  /*9380*/  STL [R4+0x4], R3 ;  /* 0x0000040304007387 */ /* 0x0005e80000100800 */
[----:B------:R3:W-:Y:S01]  /*9390*/  STL [R4+0x8], R6 ;  /* 0x0000080604007387 */ /* 0x0007e20000100800 */
[----:B-1----:R-:W-:Y:S01]  /*93a0*/  IMAD.MOV.U32 R2, RZ, RZ, R5 ;  /* 0x000000ffff027224 */ /* 0x002fe200078e0005 */
[----:B--2---:R-:W-:-:S04]  /*93b0*/  MOV R3, 0x0 ;  /* 0x0000000000037802 */ /* 0x004fc80000000f00 */
[----:B---3--:R-:W-:Y:S05]  /*93c0*/  RET.REL.NODEC R2 `(_ZN7cutlass13device_kernelIN5flash19enable_sm80_to_sm89INS1_16FlashAttnBwdSm80INS1_25CollectiveMainloopBwdSm80ILi2ELi2EN4cute5tupleIJNS5_1CILi128EEES8_NS7_ILi64EEEEEENS_6half_tEfNS_4arch4Sm80ELb0ELb0ELb1ELb1ELb0ELb0ELb0ELb0ELi2ELi4ELi4ELi4ELb0EEENS1_24CollectiveEpilogueBwdGQAISA_fSD_Li256ELb1ELb0EEENS1_19SingleTileSchedulerILb1ELb0ELb0ELi128EEEEEEEEEvNT_6ParamsE) ;  /* 0xffff6c3002007950 */ /* 0x008fea0003c3ffff */
        .type           $_ZN7cutlass13device_kernelIN5flash19enable_sm80_to_sm89INS1_16FlashAttnBwdSm80INS1_25CollectiveMainloopBwdSm80ILi2ELi2EN4cute5tupleIJNS5_1CILi128EEES8_NS7_ILi64EEEEEENS_6half_tEfNS_4arch4Sm80ELb0ELb0ELb1ELb1ELb0ELb0ELb0ELb0ELi2ELi4ELi4ELi4ELb0EEENS1_24CollectiveEpilogueBwdGQAISA_fSD_Li256ELb1ELb0EEENS1_19SingleTileSchedulerILb1ELb0ELb0ELi128EEEEEEEEEvNT_6ParamsE$_ZN4cute5tupleIJNS_7SwizzleILi3ELi3ELi3EEENS_9MixedBitsILj0ELj432EEENS_6LayoutINS0_IJNS0_IJNS_1CILi2EEES7_S7_EEES7_NS6_ILi8EEEEEENS0_IJNS0_IJNS6_ILi64EEES9_NS6_ILi512EEEEEENS6_ILi8192EEENS6_ILi1024EEEEEEEEEEC2ERKS2_RKS4_RKSH_,@function
        .size           $_ZN7cutlass13device_kernelIN5flash19enable_sm80_to_sm89INS1_16FlashAttnBwdSm80INS1_25CollectiveMainloopBwdSm80ILi2ELi2EN4cute5tupleIJNS5_1CILi128EEES8_NS7_ILi64EEEEEENS_6half_tEfNS_4arch4Sm80ELb0ELb0ELb1ELb1ELb0ELb0ELb0ELb0ELi2ELi4ELi4ELi4ELb0EEENS1_24CollectiveEpilogueBwdGQAISA_fSD_Li256ELb1ELb0EEENS1_19SingleTileSchedulerILb1ELb0ELb0ELi128EEEEEEEEEvNT_6ParamsE$_ZN4cute5tupleIJNS_7SwizzleILi3ELi3ELi3EEENS_9MixedBitsILj0ELj432EEENS_6LayoutINS0_IJNS0_IJNS_1CILi2EEES7_S7_EEES7_NS6_ILi8EEEEEENS0_IJNS0_IJNS6_ILi64EEES9_NS6_ILi512EEEEEENS6_ILi8192EEENS6_ILi1024EEEEEEEEEEC2ERKS2_RKS4_RKSH_,($_ZN7cutlass13device_kernelIN5flash19enable_sm80_to_sm89INS1_16FlashAttnBwdSm80INS1_25CollectiveMainloopBwdSm80ILi2ELi2EN4cute5tupleIJNS5_1CILi128EEES8_NS7_ILi64EEEEEENS_6half_tEfNS_4arch4Sm80ELb0ELb0ELb1ELb1ELb0ELb0ELb0ELb0ELi2ELi4ELi4ELi4ELb0EEENS1_24CollectiveEpilogueBwdGQAISA_fSD_Li256ELb1ELb0EEENS1_19SingleTileSchedulerILb1ELb0ELb0ELi128EEEEEEEEEvNT_6ParamsE$_ZN4cute8smem_ptrIPN7cutlass6half_tEECI1NS_12iter_adaptorIS3_S4_EEES3_ - $_ZN7cutlass13device_kernelIN5flash19enable_sm80_to_sm89INS1_16FlashAttnBwdSm80INS1_25CollectiveMainloopBwdSm80ILi2ELi2EN4cute5tupleIJNS5_1CILi128EEES8_NS7_ILi64EEEEEENS_6half_tEfNS_4arch4Sm80ELb0ELb0ELb1ELb1ELb0ELb0ELb0ELb0ELi2ELi4ELi4ELi4ELb0EEENS1_24CollectiveEpilogueBwdGQAISA_fSD_Li256ELb1ELb0EEENS1_19SingleTileSchedulerILb1ELb0ELb0ELi128EEEEEEEEEvNT_6ParamsE$_ZN4cute5tupleIJNS_7SwizzleILi3ELi3ELi3EEENS_9MixedBitsILj0ELj432EEENS_6LayoutINS0_IJNS0_IJNS_1CILi2EEES7_S7_EEES7_NS6_ILi8EEEEEENS0_IJNS0_IJNS6_ILi64EEES9_NS6_ILi512EEEEEENS6_ILi8192EEENS6_ILi1024EEEEEEEEEEC2ERKS2_RKS4_RKSH_)
$_ZN7cutlass13device_kernelIN5flash19enable_sm80_to_sm89INS1_16FlashAttnBwdSm80INS1_25CollectiveMainloopBwdSm80ILi2ELi2EN4cute5tupleIJNS5_1CILi128EEES8_NS7_ILi64EEEEEENS_6half_tEfNS_4arch4Sm80ELb0ELb0ELb1ELb1ELb0ELb0ELb0ELb0ELi2ELi4ELi4ELi4ELb0EEENS1_24CollectiveEpilogueBwdGQAISA_fSD_Li256ELb1ELb0EEENS1_19SingleTileSchedulerILb1ELb0ELb0ELi128EEEEEEEEEvNT_6ParamsE$_ZN4cute5tupleIJNS_7SwizzleILi3ELi3ELi3EEENS_9MixedBitsILj0ELj432EEENS_6LayoutINS0_IJNS0_IJNS_1CILi2EEES7_S7_EEES7_NS6_ILi8EEEEEENS0_IJNS0_IJNS6_ILi64EEES9_NS6_ILi512EEEEEENS6_ILi8192EEENS6_ILi1024EEEEEEEEEEC2ERKS2_RKS4_RKSH_:
[----:B------:R-:W-:-:S05]  /*93d0*/  IADD3 R2, R2, -c[0x0][0x20], RZ ;  /* 0x8000080002027a10 */ /* 0x000fca0007ffe0ff */
[----:B------:R1:W-:Y:S02]  /*93e0*/  STL [R2], R6 ;  /* 0x0000000602007387 */ /* 0x0003e40000100800 */
[----:B-1----:R-:W-:Y:S01]  /*93f0*/  IMAD.MOV.U32 R2, RZ, RZ, R3 ;  /* 0x000000ffff027224 */ /* 0x002fe200078e0003 */
[----:B------:R-:W-:-:S04]  /*9400*/  MOV R3, 0x0 ;  /* 0x0000000000037802 */ /* 0x000fc80000000f00 */
[----:B------:R-:W-:Y:S05]  /*9410*/  RET.REL.NODEC R2 `(_ZN7cutlass13device_kernelIN5flash19enable_sm80_to_sm89INS1_16FlashAttnBwdSm80INS1_25CollectiveMainloopBwdSm80ILi2ELi2EN4cute5tupleIJNS5_1CILi128EEES8_NS7_ILi64EEEEEENS_6half_tEfNS_4arch4Sm80ELb0ELb0ELb1ELb1ELb0ELb0ELb0ELb0ELi2ELi4ELi4ELi4ELb0EEENS1_24CollectiveEpilogueBwdGQAISA_fSD_Li256ELb1ELb0EEENS1_19SingleTileSchedulerILb1ELb0ELb0ELi128EEEEEEEEEvNT_6ParamsE) ;  /* 0xffff6be002007950 */ /* 0x000fea0003c3ffff */
        .type           $_ZN7cutlass13device_kernelIN5flash19enable_sm80_to_sm89INS1_16FlashAttnBwdSm80INS1_25CollectiveMainloopBwdSm80ILi2ELi2EN4cute5tupleIJNS5_1CILi128EEES8_NS7_ILi64EEEEEENS_6half_tEfNS_4arch4Sm80ELb0ELb0ELb1ELb1ELb0ELb0ELb0ELb0ELi2ELi4ELi4ELi4ELb0EEENS1_24CollectiveEpilogueBwdGQAISA_fSD_Li256ELb1ELb0EEENS1_19SingleTileSchedulerILb1ELb0ELb0ELi128EEEEEEEEEvNT_6ParamsE$_ZN4cute8smem_ptrIPN7cutlass6half_tEECI1NS_12iter_adaptorIS3_S4_EEES3_,@function
        .size           $_ZN7cutlass13device_kernelIN5flash19enable_sm80_to_sm89INS1_16FlashAttnBwdSm80INS1_25CollectiveMainloopBwdSm80ILi2ELi2EN4cute5tupleIJNS5_1CILi128EEES8_NS7_ILi64EEEEEENS_6half_tEfNS_4arch4Sm80ELb0ELb0ELb1ELb1ELb0ELb0ELb0ELb0ELi2ELi4ELi4ELi4ELb0EEENS1_24CollectiveEpilogueBwdGQAISA_fSD_Li256ELb1ELb0EEENS1_19SingleTileSchedulerILb1ELb0ELb0ELi128EEEEEEEEEvNT_6ParamsE$_ZN4cute8smem_ptrIPN7cutlass6half_tEECI1NS_12iter_adaptorIS3_S4_EEES3_,($_ZN7cutlass13device_kernelIN5flash19enable_sm80_to_sm89INS1_16FlashAttnBwdSm80INS1_25CollectiveMainloopBwdSm80ILi2ELi2EN4cute5tupleIJNS5_1CILi128EEES8_NS7_ILi64EEEEEENS_6half_tEfNS_4arch4Sm80ELb0ELb0ELb1ELb1ELb0ELb0ELb0ELb0ELi2ELi4ELi4ELi4ELb0EEENS1_24CollectiveEpilogueBwdGQAISA_fSD_Li256ELb1ELb0EEENS1_19SingleTileSchedulerILb1ELb0ELb0ELi128EEEEEEEEEvNT_6ParamsE$_ZN4cute8smem_ptrIPN7cutlass9uint128_tEECI1NS_12iter_adaptorIS3_S4_EEES3_ - $_ZN7cutlass13device_kernelIN5flash19enable_sm80_to_sm89INS1_16FlashAttnBwdSm80INS1_25CollectiveMainloopBwdSm80ILi2ELi2EN4cute5tupleIJNS5_1CILi128EEES8_NS7_ILi64EEEEEENS_6half_tEfNS_4arch4Sm80ELb0ELb0ELb1ELb1ELb0ELb0ELb0ELb0ELi2ELi4ELi4ELi4ELb0EEENS1_24CollectiveEpilogueBwdGQAISA_fSD_Li256ELb1ELb0EEENS1_19SingleTileSchedulerILb1ELb0ELb0ELi128EEEEEEEEEvNT_6ParamsE$_ZN4cute8smem_ptrIPN7cutlass6half_tEECI1NS_12iter_adaptorIS3_S4_EEES3_)
$_ZN7cutlass13device_kernelIN5flash19enable_sm80_to_sm89INS1_16FlashAttnBwdSm80INS1_25CollectiveMainloopBwdSm80ILi2ELi2EN4cute5tupleIJNS5_1CILi128EEES8_NS7_ILi64EEEEEENS_6half_tEfNS_4arch4Sm80ELb0ELb0ELb1ELb1ELb0ELb0ELb0ELb0ELi2ELi4ELi4ELi4ELb0EEENS1_24CollectiveEpilogueBwdGQAISA_fSD_Li256ELb1ELb0EEENS1_19SingleTileSchedulerILb1ELb0ELb0ELi128EEEEEEEEEvNT_6ParamsE$_ZN4cute8smem_ptrIPN7cutlass6half_tEECI1NS_12iter_adaptorIS3_S4_EEES3_:
[----:B------:R-:W-:-:S05]  /*9420*/  IADD3 R38, R38, -c[0x0][0x20], RZ ;  /* 0x8000080026267a10 */ /* 0x000fca0007ffe0ff */
[----:B------:R1:W-:Y:S02]  /*9430*/  STL.64 [R38], R2 ;  /* 0x0000000226007387 */ /* 0x0003e40000100a00 */
[----:B-1----:R-:W-:Y:S01]  /*9440*/  IMAD.MOV.U32 R2, RZ, RZ, R39 ;  /* 0x000000ffff027224 */ /* 0x002fe200078e0027 */
[----:B------:R-:W-:-:S04]  /*9450*/  MOV R3, 0x0 ;  /* 0x0000000000037802 */ /* 0x000fc80000000f00 */
[----:B------:R-:W-:Y:S05]  /*9460*/  RET.REL.NODEC R2 `(_ZN7cutlass13device_kernelIN5flash19enable_sm80_to_sm89INS1_16FlashAttnBwdSm80INS1_25CollectiveMainloopBwdSm80ILi2ELi2EN4cute5tupleIJNS5_1CILi128EEES8_NS7_ILi64EEEEEENS_6half_tEfNS_4arch4Sm80ELb0ELb0ELb1ELb1ELb0ELb0ELb0ELb0ELi2ELi4ELi4ELi4ELb0EEENS1_24CollectiveEpilogueBwdGQAISA_fSD_Li256ELb1ELb0EEENS1_19SingleTileSchedulerILb1ELb0ELb0ELi128EEEEEEEEEvNT_6ParamsE) ;  /* 0xffff6b9002007950 */ /* 0x000fea0003c3ffff */
        .type           $_ZN7cutlass13device_kernelIN5flash19enable_sm80_to_sm89INS1_16FlashAttnBwdSm80INS1_25CollectiveMainloopBwdSm80ILi2ELi2EN4cute5tupleIJNS5_1CILi128EEES8_NS7_ILi64EEEEEENS_6half_tEfNS_4arch4Sm80ELb0ELb0ELb1ELb1ELb0ELb0ELb0ELb0ELi2ELi4ELi4ELi4ELb0EEENS1_24CollectiveEpilogueBwdGQAISA_fSD_Li256ELb1ELb0EEENS1_19SingleTileSchedulerILb1ELb0ELb0ELi128EEEEEEEEEvNT_6ParamsE$_ZN4cute8smem_ptrIPN7cutlass9uint128_tEECI1NS_12iter_adaptorIS3_S4_EEES3_,@function
        .size           $_ZN7cutlass13device_kernelIN5flash19enable_sm80_to_sm89INS1_16FlashAttnBwdSm80INS1_25CollectiveMainloopBwdSm80ILi2ELi2EN4cute5tupleIJNS5_1CILi128EEES8_NS7_ILi64EEEEEENS_6half_tEfNS_4arch4Sm80ELb0ELb0ELb1ELb1ELb0ELb0ELb0ELb0ELi2ELi4ELi4ELi4ELb0EEENS1_24CollectiveEpilogueBwdGQAISA_fSD_Li256ELb1ELb0EEENS1_19SingleTileSchedulerILb1ELb0ELb0ELi128EEEEEEEEEvNT_6ParamsE$_ZN4cute8smem_ptrIPN7cutlass9uint128_tEECI1NS_12iter_adaptorIS3_S4_EEES3_,($_ZN7cutlass13device_kernelIN5flash19enable_sm80_to_sm89INS1_16FlashAttnBwdSm80INS1_25CollectiveMainloopBwdSm80ILi2ELi2EN4cute5tupleIJNS5_1CILi128EEES8_NS7_ILi64EEEEEENS_6half_tEfNS_4arch4Sm80ELb0ELb0ELb1ELb1ELb0ELb0ELb0ELb0ELi2ELi4ELi4ELi4ELb0EEENS1_24CollectiveEpilogueBwdGQAISA_fSD_Li256ELb1ELb0EEENS1_19SingleTileSchedulerILb1ELb0ELb0ELi128EEEEEEEEEvNT_6ParamsE$_ZN4cute8smem_ptrIPfECI1NS_12iter_adaptorIS1_S2_EEES1_ - $_ZN7cutlass13device_kernelIN5flash19enable_sm80_to_sm89INS1_16FlashAttnBwdSm80INS1_25CollectiveMainloopBwdSm80ILi2ELi2EN4cute5tupleIJNS5_1CILi128EEES8_NS7_ILi64EEEEEENS_6half_tEfNS_4arch4Sm80ELb0ELb0ELb1ELb1ELb0ELb0ELb0ELb0ELi2ELi4ELi4ELi4ELb0EEENS1_24CollectiveEpilogueBwdGQAISA_fSD_Li256ELb1ELb0EEENS1_19SingleTileSchedulerILb1ELb0ELb0ELi128EEEEEEEEEvNT_6ParamsE$_ZN4cute8smem_ptrIPN7cutlass9uint128_tEECI1NS_12iter_adaptorIS3_S4_EEES3_)
$_ZN7cutlass13device_kernelIN5flash19enable_sm80_to_sm89INS1_16FlashAttnBwdSm80INS1_25CollectiveMainloopBwdSm80ILi2ELi2EN4cute5tupleIJNS5_1CILi128EEES8_NS7_ILi64EEEEEENS_6half_tEfNS_4arch4Sm80ELb0ELb0ELb1ELb1ELb0ELb0ELb0ELb0ELi2ELi4ELi4ELi4ELb0EEENS1_24CollectiveEpilogueBwdGQAISA_fSD_Li256ELb1ELb0EEENS1_19SingleTileSchedulerILb1ELb0ELb0ELi128EEEEEEEEEvNT_6ParamsE$_ZN4cute8smem_ptrIPN7cutlass9uint128_tEECI1NS_12iter_adaptorIS3_S4_EEES3_:
[----:B------:R-:W-:-:S05]  /*9470*/  IADD3 R38, R78, -c[0x0][0x20], RZ ;  /* 0x800008004e267a10 */ /* 0x000fca0007ffe0ff */
[----:B------:R1:W-:Y:S02]  /*9480*/  STL.64 [R38], R2 ;  /* 0x0000000226007387 */ /* 0x0003e40000100a00 */
[----:B-1----:R-:W-:Y:S01]  /*9490*/  IMAD.MOV.U32 R2, RZ, RZ, R39 ;  /* 0x000000ffff027224 */ /* 0x002fe200078e0027 */
[----:B------:R-:W-:-:S04]  /*94a0*/  MOV R3, 0x0 ;  /* 0x0000000000037802 */ /* 0x000fc80000000f00 */
[----:B------:R-:W-:Y:S05]  /*94b0*/  RET.REL.NODEC R2 `(_ZN7cutlass13device_kernelIN5flash19enable_sm80_to_sm89INS1_16FlashAttnBwdSm80INS1_25CollectiveMainloopBwdSm80ILi2ELi2EN4cute5tupleIJNS5_1CILi128EEES8_NS7_ILi64EEEEEENS_6half_tEfNS_4arch4Sm80ELb0ELb0ELb1ELb1ELb0ELb0ELb0ELb0ELi2ELi4ELi4ELi4ELb0EEENS1_24CollectiveEpilogueBwdGQAISA_fSD_Li256ELb1ELb0EEENS1_19SingleTileSchedulerILb1ELb0ELb0ELi128EEEEEEEEEvNT_6ParamsE) ;  /* 0xffff6b4002007950 */ /* 0x000fea0003c3ffff */
        .type           $_ZN7cutlass13device_kernelIN5flash19enable_sm80_to_sm89INS1_16FlashAttnBwdSm80INS1_25CollectiveMainloopBwdSm80ILi2ELi2EN4cute5tupleIJNS5_1CILi128EEES8_NS7_ILi64EEEEEENS_6half_tEfNS_4arch4Sm80ELb0ELb0ELb1ELb1ELb0ELb0ELb0ELb0ELi2ELi4ELi4ELi4ELb0EEENS1_24CollectiveEpilogueBwdGQAISA_fSD_Li256ELb1ELb0EEENS1_19SingleTileSchedulerILb1ELb0ELb0ELi128EEEEEEEEEvNT_6ParamsE$_ZN4cute8smem_ptrIPfECI1NS_12iter_adaptorIS1_S2_EEES1_,@function
        .size           $_ZN7cutlass13device_kernelIN5flash19enable_sm80_to_sm89INS1_16FlashAttnBwdSm80INS1_25CollectiveMainloopBwdSm80ILi2ELi2EN4cute5tupleIJNS5_1CILi128EEES8_NS7_ILi64EEEEEENS_6half_tEfNS_4arch4Sm80ELb0ELb0ELb1ELb1ELb0ELb0ELb0ELb0ELi2ELi4ELi4ELi4ELb0EEENS1_24CollectiveEpilogueBwdGQAISA_fSD_Li256ELb1ELb0EEENS1_19SingleTileSchedulerILb1ELb0ELb0ELi128EEEEEEEEEvNT_6ParamsE$_ZN4cute8smem_ptrIPfECI1NS_12iter_adaptorIS1_S2_EEES1_,($_ZN7cutlass13device_kernelIN5flash19enable_sm80_to_sm89INS1_16FlashAttnBwdSm80INS1_25CollectiveMainloopBwdSm80ILi2ELi2EN4cute5tupleIJNS5_1CILi128EEES8_NS7_ILi64EEEEEENS_6half_tEfNS_4arch4Sm80ELb0ELb0ELb1ELb1ELb0ELb0ELb0ELb0ELi2ELi4ELi4ELi4ELb0EEENS1_24CollectiveEpilogueBwdGQAISA_fSD_Li256ELb1ELb0EEENS1_19SingleTileSchedulerILb1ELb0ELb0ELi128EEEEEEEEEvNT_6ParamsE$_ZN4cute8smem_ptrIPjECI1NS_12iter_adaptorIS1_S2_EEES1_ - $_ZN7cutlass13device_kernelIN5flash19enable_sm80_to_sm89INS1_16FlashAttnBwdSm80INS1_25CollectiveMainloopBwdSm80ILi2ELi2EN4cute5tupleIJNS5_1CILi128EEES8_NS7_ILi64EEEEEENS_6half_tEfNS_4arch4Sm80ELb0ELb0ELb1ELb1ELb0ELb0ELb0ELb0ELi2ELi4ELi4ELi4ELb0EEENS1_24CollectiveEpilogueBwdGQAISA_fSD_Li256ELb1ELb0EEENS1_19SingleTileSchedulerILb1ELb0ELb0ELi128EEEEEEEEEvNT_6ParamsE$_ZN4cute8smem_ptrIPfECI1NS_12iter_adaptorIS1_S2_EEES1_)
$_ZN7cutlass13device_kernelIN5flash19enable_sm80_to_sm89INS1_16FlashAttnBwdSm80INS1_25CollectiveMainloopBwdSm80ILi2ELi2EN4cute5tupleIJNS5_1CILi128EEES8_NS7_ILi64EEEEEENS_6half_tEfNS_4arch4Sm80ELb0ELb0ELb1ELb1ELb0ELb0ELb0ELb0ELi2ELi4ELi4ELi4ELb0EEENS1_24CollectiveEpilogueBwdGQAISA_fSD_Li256ELb1ELb0EEENS1_19SingleTileSchedulerILb1ELb0ELb0ELi128EEEEEEEEEvNT_6ParamsE$_ZN4cute8smem_ptrIPfECI1NS_12iter_adaptorIS1_S2_EEES1_:
[----:B------:R-:W-:Y:S02]  /*94c0*/  IADD3 R5, R5, -c[0x0][0x20], RZ ;  /* 0x8000080005057a10 */ /* 0x000fe40007ffe0ff */
[----:B------:R-:W-:-:S03]  /*94d0*/  MOV R11, 0x0 ;  /* 0x00000000000b7802 */ /* 0x000fc60000000f00 */
[----:B------:R1:W-:Y:S01]  /*94e0*/  STL.64 [R5], R6 ;  /* 0x0000000605007387 */ /* 0x0003e20000100a00 */
[----:B------:R-:W-:Y:S05]  /*94f0*/  RET.REL.NODEC R10 `(_ZN7cutlass13device_kernelIN5flash19enable_sm80_to_sm89INS1_16FlashAttnBwdSm80INS1_25CollectiveMainloopBwdSm80ILi2ELi2EN4cute5tupleIJNS5_1CILi128EEES8_NS7_ILi64EEEEEENS_6half_tEfNS_4arch4Sm80ELb0ELb0ELb1ELb1ELb0ELb0ELb0ELb0ELi2ELi4ELi4ELi4ELb0EEENS1_24CollectiveEpilogueBwdGQAISA_fSD_Li256ELb1ELb0EEENS1_19SingleTileSchedulerILb1ELb0ELb0ELi128EEEEEEEEEvNT_6ParamsE) ;  /* 0xffff6b000a007950 */ /* 0x000fea0003c3ffff */
        .type           $_ZN7cutlass13device_kernelIN5flash19enable_sm80_to_sm89INS1_16FlashAttnBwdSm80INS1_25CollectiveMainloopBwdSm80ILi2ELi2EN4cute5tupleIJNS5_1CILi128EEES8_NS7_ILi64EEEEEENS_6half_tEfNS_4arch4Sm80ELb0ELb0ELb1ELb1ELb0ELb0ELb0ELb0ELi2ELi4ELi4ELi4ELb0EEENS1_24CollectiveEpilogueBwdGQAISA_fSD_Li256ELb1ELb0EEENS1_19SingleTileSchedulerILb1ELb0ELb0ELi128EEEEEEEEEvNT_6ParamsE$_ZN4cute8smem_ptrIPjECI1NS_12iter_adaptorIS1_S2_EEES1_,@function
        .size           $_ZN7cutlass13device_kernelIN5flash19enable_sm80_to_sm89INS1_16FlashAttnBwdSm80INS1_25CollectiveMainloopBwdSm80ILi2ELi2EN4cute5tupleIJNS5_1CILi128EEES8_NS7_ILi64EEEEEENS_6half_tEfNS_4arch4Sm80ELb0ELb0ELb1ELb1ELb0ELb0ELb0ELb0ELi2ELi4ELi4ELi4ELb0EEENS1_24CollectiveEpilogueBwdGQAISA_fSD_Li256ELb1ELb0EEENS1_19SingleTileSchedulerILb1ELb0ELb0ELi128EEEEEEEEEvNT_6ParamsE$_ZN4cute8smem_ptrIPjECI1NS_12iter_adaptorIS1_S2_EEES1_,($_ZN7cutlass13device_kernelIN5flash19enable_sm80_to_sm89INS1_16FlashAttnBwdSm80INS1_25CollectiveMainloopBwdSm80ILi2ELi2EN4cute5tupleIJNS5_1CILi128EEES8_NS7_ILi64EEEEEENS_6half_tEfNS_4arch4Sm80ELb0ELb0ELb1ELb1ELb0ELb0ELb0ELb0ELi2ELi4ELi4ELi4ELb0EEENS1_24CollectiveEpilogueBwdGQAISA_fSD_Li256ELb1ELb0EEENS1_19SingleTileSchedulerILb1ELb0ELb0ELi128EEEEEEEEEvNT_6ParamsE$_ZN73_INTERNAL_e48e4f46_37_flash_bwd_hdim64_fp16_softcap_sm80_cu_3fbc093a_281817__float22half2_rnE6float2 - $_ZN7cutlass13device_kernelIN5flash19enable_sm80_to_sm89INS1_16FlashAttnBwdSm80INS1_25CollectiveMainloopBwdSm80ILi2ELi2EN4cute5tupleIJNS5_1CILi128EEES8_NS7_ILi64EEEEEENS_6half_tEfNS_4arch4Sm80ELb0ELb0ELb1ELb1ELb0ELb0ELb0ELb0ELi2ELi4ELi4ELi4ELb0EEENS1_24CollectiveEpilogueBwdGQAISA_fSD_Li256ELb1ELb0EEENS1_19SingleTileSchedulerILb1ELb0ELb0ELi128EEEEEEEEEvNT_6ParamsE$_ZN4cute8smem_ptrIPjECI1NS_12iter_adaptorIS1_S2_EEES1_)
$_ZN7cutlass13device_kernelIN5flash19enable_sm80_to_sm89INS1_16FlashAttnBwdSm80INS1_25CollectiveMainloopBwdSm80ILi2ELi2EN4cute5tupleIJNS5_1CILi128EEES8_NS7_ILi64EEEEEENS_6half_tEfNS_4arch4Sm80ELb0ELb0ELb1ELb1ELb0ELb0ELb0ELb0ELi2ELi4ELi4ELi4ELb0EEENS1_24CollectiveEpilogueBwdGQAISA_fSD_Li256ELb1ELb0EEENS1_19SingleTileSchedulerILb1ELb0ELb0ELi128EEEEEEEEEvNT_6ParamsE$_ZN4cute8smem_ptrIPjECI1NS_12iter_adaptorIS1_S2_EEES1_:
[----:B------:R-:W-:Y:S02]  /*9500*/  IADD3 R16, R16, -c[0x0][0x20], RZ ;  /* 0x8000080010107a10 */ /* 0x000fe40007ffe0ff */
[----:B------:R-:W-:-:S03]  /*9510*/  MOV R19, 0x0 ;  /* 0x0000000000137802 */ /* 0x000fc60000000f00 */
[----:B------:R1:W-:Y:S01]  /*9520*/  STL.64 [R16], R2 ;  /* 0x0000000210007387 */ /* 0x0003e20000100a00 */
[----:B------:R-:W-:Y:S05]  /*9530*/  RET.REL.NODEC R18 `(_ZN7cutlass13device_kernelIN5flash19enable_sm80_to_sm89INS1_16FlashAttnBwdSm80INS1_25CollectiveMainloopBwdSm80ILi2ELi2EN4cute5tupleIJNS5_1CILi128EEES8_NS7_ILi64EEEEEENS_6half_tEfNS_4arch4Sm80ELb0ELb0ELb1ELb1ELb0ELb0ELb0ELb0ELi2ELi4ELi4ELi4ELb0EEENS1_24CollectiveEpilogueBwdGQAISA_fSD_Li256ELb1ELb0EEENS1_19SingleTileSchedulerILb1ELb0ELb0ELi128EEEEEEEEEvNT_6ParamsE) ;  /* 0xffff6ac012007950 */ /* 0x000fea0003c3ffff */
        .type           $_ZN7cutlass13device_kernelIN5flash19enable_sm80_to_sm89INS1_16FlashAttnBwdSm80INS1_25CollectiveMainloopBwdSm80ILi2ELi2EN4cute5tupleIJNS5_1CILi128EEES8_NS7_ILi64EEEEEENS_6half_tEfNS_4arch4Sm80ELb0ELb0ELb1ELb1ELb0ELb0ELb0ELb0ELi2ELi4ELi4ELi4ELb0EEENS1_24CollectiveEpilogueBwdGQAISA_fSD_Li256ELb1ELb0EEENS1_19SingleTileSchedulerILb1ELb0ELb0ELi128EEEEEEEEEvNT_6ParamsE$_ZN73_INTERNAL_e48e4f46_37_flash_bwd_hdim64_fp16_softcap_sm80_cu_3fbc093a_281817__float22half2_rnE6float2,@function
        .size           $_ZN7cutlass13device_kernelIN5flash19enable_sm80_to_sm89INS1_16FlashAttnBwdSm80INS1_25CollectiveMainloopBwdSm80ILi2ELi2EN4cute5tupleIJNS5_1CILi128EEES8_NS7_ILi64EEEEEENS_6half_tEfNS_4arch4Sm80ELb0ELb0ELb1ELb1ELb0ELb0ELb0ELb0ELi2ELi4ELi4ELi4ELb0EEENS1_24CollectiveEpilogueBwdGQAISA_fSD_Li256ELb1ELb0EEENS1_19SingleTileSchedulerILb1ELb0ELb0ELi128EEEEEEEEEvNT_6ParamsE$_ZN73_INTERNAL_e48e4f46_37_flash_bwd_hdim64_fp16_softcap_sm80_cu_3fbc093a_281817__float22half2_rnE6float2,($_ZN7cutlass13device_kernelIN5flash19enable_sm80_to_sm89INS1_16FlashAttnBwdSm80INS1_25CollectiveMainloopBwdSm80ILi2ELi2EN4cute5tupleIJNS5_1CILi128EEES8_NS7_ILi64EEEEEENS_6half_tEfNS_4arch4Sm80ELb0ELb0ELb1ELb1ELb0ELb0ELb0ELb0ELi2ELi4ELi4ELi4ELb0EEENS1_24CollectiveEpilogueBwdGQAISA_fSD_Li256ELb1ELb0EEENS1_19SingleTileSchedulerILb1ELb0ELb0ELi128EEEEEEEEEvNT_6ParamsE$_ZN7__half2aSEOKS_ - $_ZN7cutlass13device_kernelIN5flash19enable_sm80_to_sm89INS1_16FlashAttnBwdSm80INS1_25CollectiveMainloopBwdSm80ILi2ELi2EN4cute5tupleIJNS5_1CILi128EEES8_NS7_ILi64EEEEEENS_6half_tEfNS_4arch4Sm80ELb0ELb0ELb1ELb1ELb0ELb0ELb0ELb0ELi2ELi4ELi4ELi4ELb0EEENS1_24CollectiveEpilogueBwdGQAISA_fSD_Li256ELb1ELb0EEENS1_19SingleTileSchedulerILb1ELb0ELb0ELi128EEEEEEEEEvNT_6ParamsE$_ZN73_INTERNAL_e48e4f46_37_flash_bwd_hdim64_fp16_softcap_sm80_cu_3fbc093a_281817__float22half2_rnE6float2)
$_ZN7cutlass13device_kernelIN5flash19enable_sm80_to_sm89INS1_16FlashAttnBwdSm80INS1_25CollectiveMainloopBwdSm80ILi2ELi2EN4cute5tupleIJNS5_1CILi128EEES8_NS7_ILi64EEEEEENS_6half_tEfNS_4arch4Sm80ELb0ELb0ELb1ELb1ELb0ELb0ELb0ELb0ELi2ELi4ELi4ELi4ELb0EEENS1_24CollectiveEpilogueBwdGQAISA_fSD_Li256ELb1ELb0EEENS1_19SingleTileSchedulerILb1ELb0ELb0ELi128EEEEEEEEEvNT_6ParamsE$_ZN73_INTERNAL_e48e4f46_37_flash_bwd_hdim64_fp16_softcap_sm80_cu_3fbc093a_281817__float22half2_rnE6float2:
[----:B------:R-:W-:Y:S01]  /*9540*/  F2FP.PACK_AB R2, R3, R2 ;  /* 0x000000020302723e */ /* 0x000fe200000000ff */
[----:B------:R-:W-:Y:S01]  /*9550*/  IMAD.MOV.U32 R15, RZ, RZ, 0x0 ;  /* 0x00000000ff0f7424 */ /* 0x000fe200078e00ff */
[----:B------:R-:W-:-:S05]  /*9560*/  IADD3 R3, R58, -c[0x0][0x20], RZ ;  /* 0x800008003a037a10 */ /* 0x000fca0007ffe0ff */
[----:B------:R1:W-:Y:S01]  /*9570*/  STL [R3], R2 ;  /* 0x0000000203007387 */ /* 0x0003e20000100800 */
[----:B------:R-:W-:Y:S05]  /*9580*/  RET.REL.NODEC R14 `(_ZN7cutlass13device_kernelIN5flash19enable_sm80_to_sm89INS1_16FlashAttnBwdSm80INS1_25CollectiveMainloopBwdSm80ILi2ELi2EN4cute5tupleIJNS5_1CILi128EEES8_NS7_ILi64EEEEEENS_6half_tEfNS_4arch4Sm80ELb0ELb0ELb1ELb1ELb0ELb0ELb0ELb0ELi2ELi4ELi4ELi4ELb0EEENS1_24CollectiveEpilogueBwdGQAISA_fSD_Li256ELb1ELb0EEENS1_19SingleTileSchedulerILb1ELb0ELb0ELi128EEEEEEEEEvNT_6ParamsE) ;  /* 0xffff6a700e007950 */ /* 0x000fea0003c3ffff */
        .type           $_ZN7cutlass13device_kernelIN5flash19enable_sm80_to_sm89INS1_16FlashAttnBwdSm80INS1_25CollectiveMainloopBwdSm80ILi2ELi2EN4cute5tupleIJNS5_1CILi128EEES8_NS7_ILi64EEEEEENS_6half_tEfNS_4arch4Sm80ELb0ELb0ELb1ELb1ELb0ELb0ELb0ELb0ELi2ELi4ELi4ELi4ELb0EEENS1_24CollectiveEpilogueBwdGQAISA_fSD_Li256ELb1ELb0EEENS1_19SingleTileSchedulerILb1ELb0ELb0ELi128EEEEEEEEEvNT_6ParamsE$_ZN7__half2aSEOKS_,@function
        .size           $_ZN7cutlass13device_kernelIN5flash19enable_sm80_to_sm89INS1_16FlashAttnBwdSm80INS1_25CollectiveMainloopBwdSm80ILi2ELi2EN4cute5tupleIJNS5_1CILi128EEES8_NS7_ILi64EEEEEENS_6half_tEfNS_4arch4Sm80ELb0ELb0ELb1ELb1ELb0ELb0ELb0ELb0ELi2ELi4ELi4ELi4ELb0EEENS1_24CollectiveEpilogueBwdGQAISA_fSD_Li256ELb1ELb0EEENS1_19SingleTileSchedulerILb1ELb0ELb0ELi128EEEEEEEEEvNT_6ParamsE$_ZN7__half2aSEOKS_,($_ZN7cutlass13device_kernelIN5flash19enable_sm80_to_sm89INS1_16FlashAttnBwdSm80INS1_25CollectiveMainloopBwdSm80ILi2ELi2EN4cute5tupleIJNS5_1CILi128EEES8_NS7_ILi64EEEEEENS_6half_tEfNS_4arch4Sm80ELb0ELb0ELb1ELb1ELb0ELb0ELb0ELb0ELi2ELi4ELi4ELi4ELb0EEENS1_24CollectiveEpilogueBwdGQAISA_fSD_Li256ELb1ELb0EEENS1_19SingleTileSchedulerILb1ELb0ELb0ELi128EEEEEEEEEvNT_6ParamsE$_ZZN4cute12filter_tupleINS_5tupleIJNS1_IJNS_10UnderscoreENS_1CILi0EEEEEENS1_IJS4_S2_EEEEEENS1_IJNS1_IJNS1_IJNS3_ILi1EEES4_EEES4_EEENS1_IJNS1_IJS4_S4_EEEiEEEEEEZNS_5sliceIS7_SD_EEDaRKT_RKT0_EUlRKT_RKT0_E_EEDaSH_SK_OT1_ENKUlDpSN_E_clIJNS1_IJS9_EEENS1_IJiEEEEEEDaSU_ - $_ZN7cutlass13device_kernelIN5flash19enable_sm80_to_sm89INS1_16FlashAttnBwdSm80INS1_25CollectiveMainloopBwdSm80ILi2ELi2EN4cute5tupleIJNS5_1CILi128EEES8_NS7_ILi64EEEEEENS_6half_tEfNS_4arch4Sm80ELb0ELb0ELb1ELb1ELb0ELb0ELb0ELb0ELi2ELi4ELi4ELi4ELb0EEENS1_24CollectiveEpilogueBwdGQAISA_fSD_Li256ELb1ELb0EEENS1_19SingleTileSchedulerILb1ELb0ELb0ELi128EEEEEEEEEvNT_6ParamsE$_ZN7__half2aSEOKS_)
$_ZN7cutlass13device_kernelIN5flash19enable_sm80_to_sm89INS1_16FlashAttnBwdSm80INS1_25CollectiveMainloopBwdSm80ILi2ELi2EN4cute5tupleIJNS5_1CILi128EEES8_NS7_ILi64EEEEEENS_6half_tEfNS_4arch4Sm80ELb0ELb0ELb1ELb1ELb0ELb0ELb0ELb0ELi2ELi4ELi4ELi4ELb0EEENS1_24CollectiveEpilogueBwdGQAISA_fSD_Li256ELb1ELb0EEENS1_19SingleTileSchedulerILb1ELb0ELb0ELi128EEEEEEEEEvNT_6ParamsE$_ZN7__half2aSEOKS_:
[----:B------:R-:W-:-:S06]  /*9590*/  IADD3 R14, R58, -c[0x0][0x20], RZ ;  /* 0x800008003a0e7a10 */ /* 0x000fcc0007ffe0ff */
[----:B------:R-:W2:Y:S01]  /*95a0*/  LDL R14, [R14] ;  /* 0x000000000e0e7983 */ /* 0x000ea20000100800 */
[----:B------:R-:W-:-:S05]  /*95b0*/  IADD3 R2, R57, -c[0x0][0x20], RZ ;  /* 0x8000080039027a10 */ /* 0x000fca0007ffe0ff */
[----:B--2---:R1:W-:Y:S02]  /*95c0*/  STL [R2], R14 ;  /* 0x0000000e02007387 */ /* 0x0043e40000100800 */
[----:B-1----:R-:W-:Y:S02]  /*95d0*/  IMAD.MOV.U32 R2, RZ, RZ, R3 ;  /* 0x000000ffff027224 */ /* 0x002fe400078e0003 */
[----:B------:R-:W-:-:S04]  /*95e0*/  IMAD.MOV.U32 R3, RZ, RZ, 0x0 ;  /* 0x00000000ff037424 */ /* 0x000fc800078e00ff */
[----:B------:R-:W-:Y:S05]  /*95f0*/  RET.REL.NODEC R2 `(_ZN7cutlass13device_kernelIN5flash19enable_sm80_to_sm89INS1_16FlashAttnBwdSm80INS1_25CollectiveMainloopBwdSm80ILi2ELi2EN4cute5tupleIJNS5_1CILi128EEES8_NS7_ILi64EEEEEENS_6half_tEfNS_4arch4Sm80ELb0ELb0ELb1ELb1ELb0ELb0ELb0ELb0ELi2ELi4ELi4ELi4ELb0EEENS1_24CollectiveEpilogueBwdGQAISA_fSD_Li256ELb1ELb0EEENS1_19SingleTileSchedulerILb1ELb0ELb0ELi128EEEEEEEEEvNT_6ParamsE) ;  /* 0xffff6a0002007950 */ /* 0x000fea0003c3ffff */
        .type           $_ZN7cutlass13device_kernelIN5flash19enable_sm80_to_sm89INS1_16FlashAttnBwdSm80INS1_25CollectiveMainloopBwdSm80ILi2ELi2EN4cute5tupleIJNS5_1CILi128EEES8_NS7_ILi64EEEEEENS_6half_tEfNS_4arch4Sm80ELb0ELb0ELb1ELb1ELb0ELb0ELb0ELb0ELi2ELi4ELi4ELi4ELb0EEENS1_24CollectiveEpilogueBwdGQAISA_fSD_Li256ELb1ELb0EEENS1_19SingleTileSchedulerILb1ELb0ELb0ELi128EEEEEEEEEvNT_6ParamsE$_ZZN4cute12filter_tupleINS_5tupleIJNS1_IJNS_10UnderscoreENS_1CILi0EEEEEENS1_IJS4_S2_EEEEEENS1_IJNS1_IJNS1_IJNS3_ILi1EEES4_EEES4_EEENS1_IJNS1_IJS4_S4_EEEiEEEEEEZNS_5sliceIS7_SD_EEDaRKT_RKT0_EUlRKT_RKT0_E_EEDaSH_SK_OT1_ENKUlDpSN_E_clIJNS1_IJS9_EEENS1_IJiEEEEEEDaSU_,@function
        .size           $_ZN7cutlass13device_kernelIN5flash19enable_sm80_to_sm89INS1_16FlashAttnBwdSm80INS1_25CollectiveMainloopBwdSm80ILi2ELi2EN4cute5tupleIJNS5_1CILi128EEES8_NS7_ILi64EEEEEENS_6half_tEfNS_4arch4Sm80ELb0ELb0ELb1ELb1ELb0ELb0ELb0ELb0ELi2ELi4ELi4ELi4ELb0EEENS1_24CollectiveEpilogueBwdGQAISA_fSD_Li256ELb1ELb0EEENS1_19SingleTileSchedulerILb1ELb0ELb0ELi128EEEEEEEEEvNT_6ParamsE$_ZZN4cute12filter_tupleINS_5tupleIJNS1_IJNS_10UnderscoreENS_1CILi0EEEEEENS1_IJS4_S2_EEEEEENS1_IJNS1_IJNS1_IJNS3_ILi1EEES4_EEES4_EEENS1_IJNS1_IJS4_S4_EEEiEEEEEEZNS_5sliceIS7_SD_EEDaRKT_RKT0_EUlRKT_RKT0_E_EEDaSH_SK_OT1_ENKUlDpSN_E_clIJNS1_IJS9_EEENS1_IJiEEEEEEDaSU_,($_ZN7cutlass13device_kernelIN5flash19enable_sm80_to_sm89INS1_16FlashAttnBwdSm80INS1_25CollectiveMainloopBwdSm80ILi2ELi2EN4cute5tupleIJNS5_1CILi128EEES8_NS7_ILi64EEEEEENS_6half_tEfNS_4arch4Sm80ELb0ELb0ELb1ELb1ELb0ELb0ELb0ELb0ELi2ELi4ELi4ELi4ELb0EEENS1_24CollectiveEpilogueBwdGQAISA_fSD_Li256ELb1ELb0EEENS1_19SingleTileSchedulerILb1ELb0ELb0ELi128EEEEEEEEEvNT_6ParamsE$_ZZN4cute12filter_tupleINS_5tupleIJNS1_IJNS_1CILi0EEENS1_IJNS2_ILi1EEENS2_ILi512EEEiEEEEEENS2_ILi4096EEENS1_IJiNS2_ILi8192EEEEEEEEEZNS_7flattenISB_EEDaRKT_EUlRKT_E_EEDaSF_OT0_ENKUlDpSI_E_clIJNS1_IJS3_S4_S5_iEEENS1_IJS8_EEESA_EEEDaSM_ - $_ZN7cutlass13device_kernelIN5flash19enable_sm80_to_sm89INS1_16FlashAttnBwdSm80INS1_25CollectiveMainloopBwdSm80ILi2ELi2EN4cute5tupleIJNS5_1CILi128EEES8_NS7_ILi64EEEEEENS_6half_tEfNS_4arch4Sm80ELb0ELb0ELb1ELb1ELb0ELb0ELb0ELb0ELi2ELi4ELi4ELi4ELb0EEENS1_24CollectiveEpilogueBwdGQAISA_fSD_Li256ELb1ELb0EEENS1_19SingleTileSchedulerILb1ELb0ELb0ELi128EEEEEEEEEvNT_6ParamsE$_ZZN4cute12filter_tupleINS_5tupleIJNS1_IJNS_10UnderscoreENS_1CILi0EEEEEENS1_IJS4_S2_EEEEEENS1_IJNS1_IJNS1_IJNS3_ILi1EEES4_EEES4_EEENS1_IJNS1_IJS4_S4_EEEiEEEEEEZNS_5sliceIS7_SD_EEDaRKT_RKT0_EUlRKT_RKT0_E_EEDaSH_SK_OT1_ENKUlDpSN_E_clIJNS1_IJS9_EEENS1_IJiEEEEEEDaSU_)
$_ZN7cutlass13device_kernelIN5flash19enable_sm80_to_sm89INS1_16FlashAttnBwdSm80INS1_25CollectiveMainloopBwdSm80ILi2ELi2EN4cute5tupleIJNS5_1CILi128EEES8_NS7_ILi64EEEEEENS_6half_tEfNS_4arch4Sm80ELb0ELb0ELb1ELb1ELb0ELb0ELb0ELb0ELi2ELi4ELi4ELi4ELb0EEENS1_24CollectiveEpilogueBwdGQAISA_fSD_Li256ELb1ELb0EEENS1_19SingleTileSchedulerILb1ELb0ELb0ELi128EEEEEEEEEvNT_6ParamsE$_ZZN4cute12filter_tupleINS_5tupleIJNS1_IJNS_10UnderscoreENS_1CILi0EEEEEENS1_IJS4_S2_EEEEEENS1_IJNS1_IJNS1_IJNS3_ILi1EEES4_EEES4_EEENS1_IJNS1_IJS4_S4_EEEiEEEEEEZNS_5sliceIS7_SD_EEDaRKT_RKT0_EUlRKT_RKT0_E_EEDaSH_SK_OT1_ENKUlDpSN_E_clIJNS1_IJS9_EEENS1_IJiEEEEEEDaSU_:
[----:B------:R-:W-:-:S04]  /*9600*/  MOV R3, 0x0 ;  /* 0x0000000000037802 */ /* 0x000fc80000000f00 */
[----:B------:R-:W-:Y:S05]  /*9610*/  RET.REL.NODEC R2 `(_ZN7cutlass13device_kernelIN5flash19enable_sm80_to_sm89INS1_16FlashAttnBwdSm80INS1_25CollectiveMainloopBwdSm80ILi2ELi2EN4cute5tupleIJNS5_1CILi128EEES8_NS7_ILi64EEEEEENS_6half_tEfNS_4arch4Sm80ELb0ELb0ELb1ELb1ELb0ELb0ELb0ELb0ELi2ELi4ELi4ELi4ELb0EEENS1_24CollectiveEpilogueBwdGQAISA_fSD_Li256ELb1ELb0EEENS1_19SingleTileSchedulerILb1ELb0ELb0ELi128EEEEEEEEEvNT_6ParamsE) ;  /* 0xffff69e002007950 */ /* 0x000fea0003c3ffff */
        .type           $_ZN7cutlass13device_kernelIN5flash19enable_sm80_to_sm89INS1_16FlashAttnBwdSm80INS1_25CollectiveMainloopBwdSm80ILi2ELi2EN4cute5tupleIJNS5_1CILi128EEES8_NS7_ILi64EEEEEENS_6half_tEfNS_4arch4Sm80ELb0ELb0ELb1ELb1ELb0ELb0ELb0ELb0ELi2ELi4ELi4ELi4ELb0EEENS1_24CollectiveEpilogueBwdGQAISA_fSD_Li256ELb1ELb0EEENS1_19SingleTileSchedulerILb1ELb0ELb0ELi128EEEEEEEEEvNT_6ParamsE$_ZZN4cute12filter_tupleINS_5tupleIJNS1_IJNS_1CILi0EEENS1_IJNS2_ILi1EEENS2_ILi512EEEiEEEEEENS2_ILi4096EEENS1_IJiNS2_ILi8192EEEEEEEEEZNS_7flattenISB_EEDaRKT_EUlRKT_E_EEDaSF_OT0_ENKUlDpSI_E_clIJNS1_IJS3_S4_S5_iEEENS1_IJS8_EEESA_EEEDaSM_,@function
        .size           $_ZN7cutlass13device_kernelIN5flash19enable_sm80_to_sm89INS1_16FlashAttnBwdSm80INS1_25CollectiveMainloopBwdSm80ILi2ELi2EN4cute5tupleIJNS5_1CILi128EEES8_NS7_ILi64EEEEEENS_6half_tEfNS_4arch4Sm80ELb0ELb0ELb1ELb1ELb0ELb0ELb0ELb0ELi2ELi4ELi4ELi4ELb0EEENS1_24CollectiveEpilogueBwdGQAISA_fSD_Li256ELb1ELb0EEENS1_19SingleTileSchedulerILb1ELb0ELb0ELi128EEEEEEEEEvNT_6ParamsE$_ZZN4cute12filter_tupleINS_5tupleIJNS1_IJNS_1CILi0EEENS1_IJNS2_ILi1EEENS2_ILi512EEEiEEEEEENS2_ILi4096EEENS1_IJiNS2_ILi8192EEEEEEEEEZNS_7flattenISB_EEDaRKT_EUlRKT_E_EEDaSF_OT0_ENKUlDpSI_E_clIJNS1_IJS3_S4_S5_iEEENS1_IJS8_EEESA_EEEDaSM_,($_ZN7cutlass13device_kernelIN5flash19enable_sm80_to_sm89INS1_16FlashAttnBwdSm80INS1_25CollectiveMainloopBwdSm80ILi2ELi2EN4cute5tupleIJNS5_1CILi128EEES8_NS7_ILi64EEEEEENS_6half_tEfNS_4arch4Sm80ELb0ELb0ELb1ELb1ELb0ELb0ELb0ELb0ELi2ELi4ELi4ELi4ELb0EEENS1_24CollectiveEpilogueBwdGQAISA_fSD_Li256ELb1ELb0EEENS1_19SingleTileSchedulerILb1ELb0ELb0ELi128EEEEEEEEEvNT_6ParamsE$_ZZN4cute12filter_tupleINS_5tupleIJNS1_IJiNS1_IJiNS_1CILi0EEEEEEEEENS1_IJNS_10UnderscoreENS1_IJS6_S6_EEEEEEEEES9_ZNS_4diceIS9_S9_EEDaRKT_RKT0_EUlRKT_RKT0_E_EEDaSD_SG_OT1_ENKUlDpSJ_E_clIJNS1_IJiiS3_EEENS1_IJEEEEEEDaSQ_ - $_ZN7cutlass13device_kernelIN5flash19enable_sm80_to_sm89INS1_16FlashAttnBwdSm80INS1_25CollectiveMainloopBwdSm80ILi2ELi2EN4cute5tupleIJNS5_1CILi128EEES8_NS7_ILi64EEEEEENS_6half_tEfNS_4arch4Sm80ELb0ELb0ELb1ELb1ELb0ELb0ELb0ELb0ELi2ELi4ELi4ELi4ELb0EEENS1_24CollectiveEpilogueBwdGQAISA_fSD_Li256ELb1ELb0EEENS1_19SingleTileSchedulerILb1ELb0ELb0ELi128EEEEEEEEEvNT_6ParamsE$_ZZN4cute12filter_tupleINS_5tupleIJNS1_IJNS_1CILi0EEENS1_IJNS2_ILi1EEENS2_ILi512EEEiEEEEEENS2_ILi4096EEENS1_IJiNS2_ILi8192EEEEEEEEEZNS_7flattenISB_EEDaRKT_EUlRKT_E_EEDaSF_OT0_ENKUlDpSI_E_clIJNS1_IJS3_S4_S5_iEEENS1_IJS8_EEESA_EEEDaSM_)
$_ZN7cutlass13device_kernelIN5flash19enable_sm80_to_sm89INS1_16FlashAttnBwdSm80INS1_25CollectiveMainloopBwdSm80ILi2ELi2EN4cute5tupleIJNS5_1CILi128EEES8_NS7_ILi64EEEEEENS_6half_tEfNS_4arch4Sm80ELb0ELb0ELb1ELb1ELb0ELb0ELb0ELb0ELi2ELi4ELi4ELi4ELb0EEENS1_24CollectiveEpilogueBwdGQAISA_fSD_Li256ELb1ELb0EEENS1_19SingleTileSchedulerILb1ELb0ELb0ELi128EEEEEEEEEvNT_6ParamsE$_ZZN4cute12filter_tupleINS_5tupleIJNS1_IJNS_1CILi0EEENS1_IJNS2_ILi1EEENS2_ILi512EEEiEEEEEENS2_ILi4096EEENS1_IJiNS2_ILi8192EEEEEEEEEZNS_7flattenISB_EEDaRKT_EUlRKT_E_EEDaSF_OT0_ENKUlDpSI_E_clIJNS1_IJS3_S4_S5_iEEENS1_IJS8_EEESA_EEEDaSM_:
[----:B------:R-:W-:-:S04]  /*9620*/  MOV R3, 0x0 ;  /* 0x0000000000037802 */ /* 0x000fc80000000f00 */
[----:B------:R-:W-:Y:S05]  /*9630*/  RET.REL.NODEC R2 `(_ZN7cutlass13device_kernelIN5flash19enable_sm80_to_sm89INS1_16FlashAttnBwdSm80INS1_25CollectiveMainloopBwdSm80ILi2ELi2EN4cute5tupleIJNS5_1CILi128EEES8_NS7_ILi64EEEEEENS_6half_tEfNS_4arch4Sm80ELb0ELb0ELb1ELb1ELb0ELb0ELb0ELb0ELi2ELi4ELi4ELi4ELb0EEENS1_24CollectiveEpilogueBwdGQAISA_fSD_Li256ELb1ELb0EEENS1_19SingleTileSchedulerILb1ELb0ELb0ELi128EEEEEEEEEvNT_6ParamsE) ;  /* 0xffff69c002007950 */ /* 0x000fea0003c3ffff */
        .type           $_ZN7cutlass13device_kernelIN5flash19enable_sm80_to_sm89INS1_16FlashAttnBwdSm80INS1_25CollectiveMainloopBwdSm80ILi2ELi2EN4cute5tupleIJNS5_1CILi128EEES8_NS7_ILi64EEEEEENS_6half_tEfNS_4arch4Sm80ELb0ELb0ELb1ELb1ELb0ELb0ELb0ELb0ELi2ELi4ELi4ELi4ELb0EEENS1_24CollectiveEpilogueBwdGQAISA_fSD_Li256ELb1ELb0EEENS1_19SingleTileSchedulerILb1ELb0ELb0ELi128EEEEEEEEEvNT_6ParamsE$_ZZN4cute12filter_tupleINS_5tupleIJNS1_IJiNS1_IJiNS_1CILi0EEEEEEEEENS1_IJNS_10UnderscoreENS1_IJS6_S6_EEEEEEEEES9_ZNS_4diceIS9_S9_EEDaRKT_RKT0_EUlRKT_RKT0_E_EEDaSD_SG_OT1_ENKUlDpSJ_E_clIJNS1_IJiiS3_EEENS1_IJEEEEEEDaSQ_,@function
        .size           $_ZN7cutlass13device_kernelIN5flash19enable_sm80_to_sm89INS1_16FlashAttnBwdSm80INS1_25CollectiveMainloopBwdSm80ILi2ELi2EN4cute5tupleIJNS5_1CILi128EEES8_NS7_ILi64EEEEEENS_6half_tEfNS_4arch4Sm80ELb0ELb0ELb1ELb1ELb0ELb0ELb0ELb0ELi2ELi4ELi4ELi4ELb0EEENS1_24CollectiveEpilogueBwdGQAISA_fSD_Li256ELb1ELb0EEENS1_19SingleTileSchedulerILb1ELb0ELb0ELi128EEEEEEEEEvNT_6ParamsE$_ZZN4cute12filter_tupleINS_5tupleIJNS1_IJiNS1_IJiNS_1CILi0EEEEEEEEENS1_IJNS_10UnderscoreENS1_IJS6_S6_EEEEEEEEES9_ZNS_4diceIS9_S9_EEDaRKT_RKT0_EUlRKT_RKT0_E_EEDaSD_SG_OT1_ENKUlDpSJ_E_clIJNS1_IJiiS3_EEENS1_IJEEEEEEDaSQ_,($_ZN7cutlass13device_kernelIN5flash19enable_sm80_to_sm89INS1_16FlashAttnBwdSm80INS1_25CollectiveMainloopBwdSm80ILi2ELi2EN4cute5tupleIJNS5_1CILi128EEES8_NS7_ILi64EEEEEENS_6half_tEfNS_4arch4Sm80ELb0ELb0ELb1ELb1ELb0ELb0ELb0ELb0ELi2ELi4ELi4ELi4ELb0EEENS1_24CollectiveEpilogueBwdGQAISA_fSD_Li256ELb1ELb0EEENS1_19SingleTileSchedulerILb1ELb0ELb0ELi128EEEEEEEEEvNT_6ParamsE$_ZZN4cute12filter_tupleINS_5tupleIJNS1_IJiiEEENS_1CILi1024EEEEEEZNS_16flatten_to_tupleIS5_EEDaRKT_EUlRKT_E_EEDaS9_OT0_ENKUlDpSC_E_clIJS2_NS1_IJS4_EEEEEEDaSG_ - $_ZN7cutlass13device_kernelIN5flash19enable_sm80_to_sm89INS1_16FlashAttnBwdSm80INS1_25CollectiveMainloopBwdSm80ILi2ELi2EN4cute5tupleIJNS5_1CILi128EEES8_NS7_ILi64EEEEEENS_6half_tEfNS_4arch4Sm80ELb0ELb0ELb1ELb1ELb0ELb0ELb0ELb0ELi2ELi4ELi4ELi4ELb0EEENS1_24CollectiveEpilogueBwdGQAISA_fSD_Li256ELb1ELb0EEENS1_19SingleTileSchedulerILb1ELb0ELb0ELi128EEEEEEEEEvNT_6ParamsE$_ZZN4cute12filter_tupleINS_5tupleIJNS1_IJiNS1_IJiNS_1CILi0EEEEEEEEENS1_IJNS_10UnderscoreENS1_IJS6_S6_EEEEEEEEES9_ZNS_4diceIS9_S9_EEDaRKT_RKT0_EUlRKT_RKT0_E_EEDaSD_SG_OT1_ENKUlDpSJ_E_clIJNS1_IJiiS3_EEENS1_IJEEEEEEDaSQ_)
$_ZN7cutlass13device_kernelIN5flash19enable_sm80_to_sm89INS1_16FlashAttnBwdSm80INS1_25CollectiveMainloopBwdSm80ILi2ELi2EN4cute5tupleIJNS5_1CILi128EEES8_NS7_ILi64EEEEEENS_6half_tEfNS_4arch4Sm80ELb0ELb0ELb1ELb1ELb0ELb0ELb0ELb0ELi2ELi4ELi4ELi4ELb0EEENS1_24CollectiveEpilogueBwdGQAISA_fSD_Li256ELb1ELb0EEENS1_19SingleTileSchedulerILb1ELb0ELb0ELi128EEEEEEEEEvNT_6ParamsE$_ZZN4cute12filter_tupleINS_5tupleIJNS1_IJiNS1_IJiNS_1CILi0EEEEEEEEENS1_IJNS_10UnderscoreENS1_IJS6_S6_EEEEEEEEES9_ZNS_4diceIS9_S9_EEDaRKT_RKT0_EUlRKT_RKT0_E_EEDaSD_SG_OT1_ENKUlDpSJ_E_clIJNS1_IJiiS3_EEENS1_IJEEEEEEDaSQ_:
[----:B------:R-:W-:Y:S02]  /*9640*/  MOV R38, R3 ;  /* 0x0000000300267202 */ /* 0x000fe40000000f00 */
[----:B------:R-:W-:-:S04]  /*9650*/  MOV R39, 0x0 ;  /* 0x0000000000277802 */ /* 0x000fc80000000f00 */
[----:B------:R-:W-:Y:S05]  /*9660*/  RET.REL.NODEC R38 `(_ZN7cutlass13device_kernelIN5flash19enable_sm80_to_sm89INS1_16FlashAttnBwdSm80INS1_25CollectiveMainloopBwdSm80ILi2ELi2EN4cute5tupleIJNS5_1CILi128EEES8_NS7_ILi64EEEEEENS_6half_tEfNS_4arch4Sm80ELb0ELb0ELb1ELb1ELb0ELb0ELb0ELb0ELi2ELi4ELi4ELi4ELb0EEENS1_24CollectiveEpilogueBwdGQAISA_fSD_Li256ELb1ELb0EEENS1_19SingleTileSchedulerILb1ELb0ELb0ELi128EEEEEEEEEvNT_6ParamsE) ;  /* 0xffff699026007950 */ /* 0x000fea0003c3ffff */
        .type           $_ZN7cutlass13device_kernelIN5flash19enable_sm80_to_sm89INS1_16FlashAttnBwdSm80INS1_25CollectiveMainloopBwdSm80ILi2ELi2EN4cute5tupleIJNS5_1CILi128EEES8_NS7_ILi64EEEEEENS_6half_tEfNS_4arch4Sm80ELb0ELb0ELb1ELb1ELb0ELb0ELb0ELb0ELi2ELi4ELi4ELi4ELb0EEENS1_24CollectiveEpilogueBwdGQAISA_fSD_Li256ELb1ELb0EEENS1_19SingleTileSchedulerILb1ELb0ELb0ELi128EEEEEEEEEvNT_6ParamsE$_ZZN4cute12filter_tupleINS_5tupleIJNS1_IJiiEEENS_1CILi1024EEEEEEZNS_16flatten_to_tupleIS5_EEDaRKT_EUlRKT_E_EEDaS9_OT0_ENKUlDpSC_E_clIJS2_NS1_IJS4_EEEEEEDaSG_,@function
        .size           $_ZN7cutlass13device_kernelIN5flash19enable_sm80_to_sm89INS1_16FlashAttnBwdSm80INS1_25CollectiveMainloopBwdSm80ILi2ELi2EN4cute5tupleIJNS5_1CILi128EEES8_NS7_ILi64EEEEEENS_6half_tEfNS_4arch4Sm80ELb0ELb0ELb1ELb1ELb0ELb0ELb0ELb0ELi2ELi4ELi4ELi4ELb0EEENS1_24CollectiveEpilogueBwdGQAISA_fSD_Li256ELb1ELb0EEENS1_19SingleTileSchedulerILb1ELb0ELb0ELi128EEEEEEEEEvNT_6ParamsE$_ZZN4cute12filter_tupleINS_5tupleIJNS1_IJiiEEENS_1CILi1024EEEEEEZNS_16flatten_to_tupleIS5_EEDaRKT_EUlRKT_E_EEDaS9_OT0_ENKUlDpSC_E_clIJS2_NS1_IJS4_EEEEEEDaSG_,($_ZN7cutlass13device_kernelIN5flash19enable_sm80_to_sm89INS1_16FlashAttnBwdSm80INS1_25CollectiveMainloopBwdSm80ILi2ELi2EN4cute5tupleIJNS5_1CILi128EEES8_NS7_ILi64EEEEEENS_6half_tEfNS_4arch4Sm80ELb0ELb0ELb1ELb1ELb0ELb0ELb0ELb0ELi2ELi4ELi4ELi4ELb0EEENS1_24CollectiveEpilogueBwdGQAISA_fSD_Li256ELb1ELb0EEENS1_19SingleTileSchedulerILb1ELb0ELb0ELi128EEEEEEEEEvNT_6ParamsE$_ZZN4cute12filter_tupleINS_5tupleIJNS_10UnderscoreES2_NS_1CILi0EEEEEENS1_IJNS1_IJNS3_ILi1EEES4_EEEiNS3_ILi1024EEEEEEZNS_5sliceIS5_S9_EEDaRKT_RKT0_EUlRKT_RKT0_E_EEDaSD_SG_OT1_ENKUlDpSJ_E_clIJNS1_IJS7_EEENS1_IJiEEENS1_IJEEEEEEDaSQ_ - $_ZN7cutlass13device_kernelIN5flash19enable_sm80_to_sm89INS1_16FlashAttnBwdSm80INS1_25CollectiveMainloopBwdSm80ILi2ELi2EN4cute5tupleIJNS5_1CILi128EEES8_NS7_ILi64EEEEEENS_6half_tEfNS_4arch4Sm80ELb0ELb0ELb1ELb1ELb0ELb0ELb0ELb0ELi2ELi4ELi4ELi4ELb0EEENS1_24CollectiveEpilogueBwdGQAISA_fSD_Li256ELb1ELb0EEENS1_19SingleTileSchedulerILb1ELb0ELb0ELi128EEEEEEEEEvNT_6ParamsE$_ZZN4cute12filter_tupleINS_5tupleIJNS1_IJiiEEENS_1CILi1024EEEEEEZNS_16flatten_to_tupleIS5_EEDaRKT_EUlRKT_E_EEDaS9_OT0_ENKUlDpSC_E_clIJS2_NS1_IJS4_EEEEEEDaSG_)
$_ZN7cutlass13device_kernelIN5flash19enable_sm80_to_sm89INS1_16FlashAttnBwdSm80INS1_25CollectiveMainloopBwdSm80ILi2ELi2EN4cute5tupleIJNS5_1CILi128EEES8_NS7_ILi64EEEEEENS_6half_tEfNS_4arch4Sm80ELb0ELb0ELb1ELb1ELb0ELb0ELb0ELb0ELi2ELi4ELi4ELi4ELb0EEENS1_24CollectiveEpilogueBwdGQAISA_fSD_Li256ELb1ELb0EEENS1_19SingleTileSchedulerILb1ELb0ELb0ELi128EEEEEEEEEvNT_6ParamsE$_ZZN4cute12filter_tupleINS_5tupleIJNS1_IJiiEEENS_1CILi1024EEEEEEZNS_16flatten_to_tupleIS5_EEDaRKT_EUlRKT_E_EEDaS9_OT0_ENKUlDpSC_E_clIJS2_NS1_IJS4_EEEEEEDaSG_:
[----:B------:R-:W-:-:S04]  /*9670*/  MOV R3, 0x0 ;  /* 0x0000000000037802 */ /* 0x000fc80000000f00 */
[----:B------:R-:W-:Y:S05]  /*9680*/  RET.REL.NODEC R2 `(_ZN7cutlass13device_kernelIN5flash19enable_sm80_to_sm89INS1_16FlashAttnBwdSm80INS1_25CollectiveMainloopBwdSm80ILi2ELi2EN4cute5tupleIJNS5_1CILi128EEES8_NS7_ILi64EEEEEENS_6half_tEfNS_4arch4Sm80ELb0ELb0ELb1ELb1ELb0ELb0ELb0ELb0ELi2ELi4ELi4ELi4ELb0EEENS1_24CollectiveEpilogueBwdGQAISA_fSD_Li256ELb1ELb0EEENS1_19SingleTileSchedulerILb1ELb0ELb0ELi128EEEEEEEEEvNT_6ParamsE) ;  /* 0xffff697002007950 */ /* 0x000fea0003c3ffff */
        .type           $_ZN7cutlass13device_kernelIN5flash19enable_sm80_to_sm89INS1_16FlashAttnBwdSm80INS1_25CollectiveMainloopBwdSm80ILi2ELi2EN4cute5tupleIJNS5_1CILi128EEES8_NS7_ILi64EEEEEENS_6half_tEfNS_4arch4Sm80ELb0ELb0ELb1ELb1ELb0ELb0ELb0ELb0ELi2ELi4ELi4ELi4ELb0EEENS1_24CollectiveEpilogueBwdGQAISA_fSD_Li256ELb1ELb0EEENS1_19SingleTileSchedulerILb1ELb0ELb0ELi128EEEEEEEEEvNT_6ParamsE$_ZZN4cute12filter_tupleINS_5tupleIJNS_10UnderscoreES2_NS_1CILi0EEEEEENS1_IJNS1_IJNS3_ILi1EEES4_EEEiNS3_ILi1024EEEEEEZNS_5sliceIS5_S9_EEDaRKT_RKT0_EUlRKT_RKT0_E_EEDaSD_SG_OT1_ENKUlDpSJ_E_clIJNS1_IJS7_EEENS1_IJiEEENS1_IJEEEEEEDaSQ_,@function
        .size           $_ZN7cutlass13device_kernelIN5flash19enable_sm80_to_sm89INS1_16FlashAttnBwdSm80INS1_25CollectiveMainloopBwdSm80ILi2ELi2EN4cute5tupleIJNS5_1CILi128EEES8_NS7_ILi64EEEEEENS_6half_tEfNS_4arch4Sm80ELb0ELb0ELb1ELb1ELb0ELb0ELb0ELb0ELi2ELi4ELi4ELi4ELb0EEENS1_24CollectiveEpilogueBwdGQAISA_fSD_Li256ELb1ELb0EEENS1_19SingleTileSchedulerILb1ELb0ELb0ELi128EEEEEEEEEvNT_6ParamsE$_ZZN4cute12filter_tupleINS_5tupleIJNS_10UnderscoreES2_NS_1CILi0EEEEEENS1_IJNS1_IJNS3_ILi1EEES4_EEEiNS3_ILi1024EEEEEEZNS_5sliceIS5_S9_EEDaRKT_RKT0_EUlRKT_RKT0_E_EEDaSD_SG_OT1_ENKUlDpSJ_E_clIJNS1_IJS7_EEENS1_IJiEEENS1_IJEEEEEEDaSQ_,($_ZN7cutlass13device_kernelIN5flash19enable_sm80_to_sm89INS1_16FlashAttnBwdSm80INS1_25CollectiveMainloopBwdSm80ILi2ELi2EN4cute5tupleIJNS5_1CILi128EEES8_NS7_ILi64EEEEEENS_6half_tEfNS_4arch4Sm80ELb0ELb0ELb1ELb1ELb0ELb0ELb0ELb0ELi2ELi4ELi4ELi4ELb0EEENS1_24CollectiveEpilogueBwdGQAISA_fSD_Li256ELb1ELb0EEENS1_19SingleTileSchedulerILb1ELb0ELb0ELi128EEEEEEEEEvNT_6ParamsE$_ZZN4cute12filter_tupleINS_5tupleIJNS_10UnderscoreES2_S2_iEEENS1_IJNS1_IJNS_1CILi1EEENS4_ILi0EEEEEENS4_ILi4096EEENS1_IJiiEEENS1_IJS6_NS4_ILi8192EEEEEEEEEZNS_5sliceIS3_SC_EEDaRKT_RKT0_EUlRKT_RKT0_E_EEDaSG_SJ_OT1_ENKUlDpSM_E_clIJNS1_IJS7_EEENS1_IJS8_EEENS1_IJS9_EEENS1_IJEEEEEEDaST_ - $_ZN7cutlass13device_kernelIN5flash19enable_sm80_to_sm89INS1_16FlashAttnBwdSm80INS1_25CollectiveMainloopBwdSm80ILi2ELi2EN4cute5tupleIJNS5_1CILi128EEES8_NS7_ILi64EEEEEENS_6half_tEfNS_4arch4Sm80ELb0ELb0ELb1ELb1ELb0ELb0ELb0ELb0ELi2ELi4ELi4ELi4ELb0EEENS1_24CollectiveEpilogueBwdGQAISA_fSD_Li256ELb1ELb0EEENS1_19SingleTileSchedulerILb1ELb0ELb0ELi128EEEEEEEEEvNT_6ParamsE$_ZZN4cute12filter_tupleINS_5tupleIJNS_10UnderscoreES2_NS_1CILi0EEEEEENS1_IJNS1_IJNS3_ILi1EEES4_EEEiNS3_ILi1024EEEEEEZNS_5sliceIS5_S9_EEDaRKT_RKT0_EUlRKT_RKT0_E_EEDaSD_SG_OT1_ENKUlDpSJ_E_clIJNS1_IJS7_EEENS1_IJiEEENS1_IJEEEEEEDaSQ_)
$_ZN7cutlass13device_kernelIN5flash19enable_sm80_to_sm89INS1_16FlashAttnBwdSm80INS1_25CollectiveMainloopBwdSm80ILi2ELi2EN4cute5tupleIJNS5_1CILi128EEES8_NS7_ILi64EEEEEENS_6half_tEfNS_4arch4Sm80ELb0ELb0ELb1ELb1ELb0ELb0ELb0ELb0ELi2ELi4ELi4ELi4ELb0EEENS1_24CollectiveEpilogueBwdGQAISA_fSD_Li256ELb1ELb0EEENS1_19SingleTileSchedulerILb1ELb0ELb0ELi128EEEEEEEEEvNT_6ParamsE$_ZZN4cute12filter_tupleINS_5tupleIJNS_10UnderscoreES2_NS_1CILi0EEEEEENS1_IJNS1_IJNS3_ILi1EEES4_EEEiNS3_ILi1024EEEEEEZNS_5sliceIS5_S9_EEDaRKT_RKT0_EUlRKT_RKT0_E_EEDaSD_SG_OT1_ENKUlDpSJ_E_clIJNS1_IJS7_EEENS1_IJiEEENS1_IJEEEEEEDaSQ_:
[----:B------:R-:W-:-:S04]  /*9690*/  MOV R3, 0x0 ;  /* 0x0000000000037802 */ /* 0x000fc80000000f00 */
[----:B------:R-:W-:Y:S05]  /*96a0*/  RET.REL.NODEC R2 `(_ZN7cutlass13device_kernelIN5flash19enable_sm80_to_sm89INS1_16FlashAttnBwdSm80INS1_25CollectiveMainloopBwdSm80ILi2ELi2EN4cute5tupleIJNS5_1CILi128EEES8_NS7_ILi64EEEEEENS_6half_tEfNS_4arch4Sm80ELb0ELb0ELb1ELb1ELb0ELb0ELb0ELb0ELi2ELi4ELi4ELi4ELb0EEENS1_24CollectiveEpilogueBwdGQAISA_fSD_Li256ELb1ELb0EEENS1_19SingleTileSchedulerILb1ELb0ELb0ELi128EEEEEEEEEvNT_6ParamsE) ;  /* 0xffff695002007950 */ /* 0x000fea0003c3ffff */
        .type           $_ZN7cutlass13device_kernelIN5flash19enable_sm80_to_sm89INS1_16FlashAttnBwdSm80INS1_25CollectiveMainloopBwdSm80ILi2ELi2EN4cute5tupleIJNS5_1CILi128EEES8_NS7_ILi64EEEEEENS_6half_tEfNS_4arch4Sm80ELb0ELb0ELb1ELb1ELb0ELb0ELb0ELb0ELi2ELi4ELi4ELi4ELb0EEENS1_24CollectiveEpilogueBwdGQAISA_fSD_Li256ELb1ELb0EEENS1_19SingleTileSchedulerILb1ELb0ELb0ELi128EEEEEEEEEvNT_6ParamsE$_ZZN4cute12filter_tupleINS_5tupleIJNS_10UnderscoreES2_S2_iEEENS1_IJNS1_IJNS_1CILi1EEENS4_ILi0EEEEEENS4_ILi4096EEENS1_IJiiEEENS1_IJS6_NS4_ILi8192EEEEEEEEEZNS_5sliceIS3_SC_EEDaRKT_RKT0_EUlRKT_RKT0_E_EEDaSG_SJ_OT1_ENKUlDpSM_E_clIJNS1_IJS7_EEENS1_IJS8_EEENS1_IJS9_EEENS1_IJEEEEEEDaST_,@function
        .size           $_ZN7cutlass13device_kernelIN5flash19enable_sm80_to_sm89INS1_16FlashAttnBwdSm80INS1_25CollectiveMainloopBwdSm80ILi2ELi2EN4cute5tupleIJNS5_1CILi128EEES8_NS7_ILi64EEEEEENS_6half_tEfNS_4arch4Sm80ELb0ELb0ELb1ELb1ELb0ELb0ELb0ELb0ELi2ELi4ELi4ELi4ELb0EEENS1_24CollectiveEpilogueBwdGQAISA_fSD_Li256ELb1ELb0EEENS1_19SingleTileSchedulerILb1ELb0ELb0ELi128EEEEEEEEEvNT_6ParamsE$_ZZN4cute12filter_tupleINS_5tupleIJNS_10UnderscoreES2_S2_iEEENS1_IJNS1_IJNS_1CILi1EEENS4_ILi0EEEEEENS4_ILi4096EEENS1_IJiiEEENS1_IJS6_NS4_ILi8192EEEEEEEEEZNS_5sliceIS3_SC_EEDaRKT_RKT0_EUlRKT_RKT0_E_EEDaSG_SJ_OT1_ENKUlDpSM_E_clIJNS1_IJS7_EEENS1_IJS8_EEENS1_IJS9_EEENS1_IJEEEEEEDaST_,($_ZN7cutlass13device_kernelIN5flash19enable_sm80_to_sm89INS1_16FlashAttnBwdSm80INS1_25CollectiveMainloopBwdSm80ILi2ELi2EN4cute5tupleIJNS5_1CILi128EEES8_NS7_ILi64EEEEEENS_6half_tEfNS_4arch4Sm80ELb0ELb0ELb1ELb1ELb0ELb0ELb0ELb0ELi2ELi4ELi4ELi4ELb0EEENS1_24CollectiveEpilogueBwdGQAISA_fSD_Li256ELb1ELb0EEENS1_19SingleTileSchedulerILb1ELb0ELb0ELi128EEEEEEEEEvNT_6ParamsE$_ZZN4cute12filter_tupleINS_5tupleIJNS_10UnderscoreES2_S2_iEEENS1_IJNS1_IJNS_1CILi1EEENS4_ILi0EEEEEEiNS4_ILi1024EEENS4_ILi8192EEEEEEZNS_5sliceIS3_SA_EEDaRKT_RKT0_EUlRKT_RKT0_E_EEDaSE_SH_OT1_ENKUlDpSK_E_clIJNS1_IJS7_EEENS1_IJiEEENS1_IJS8_EEENS1_IJEEEEEEDaSR_ - $_ZN7cutlass13device_kernelIN5flash19enable_sm80_to_sm89INS1_16FlashAttnBwdSm80INS1_25CollectiveMainloopBwdSm80ILi2ELi2EN4cute5tupleIJNS5_1CILi128EEES8_NS7_ILi64EEEEEENS_6half_tEfNS_4arch4Sm80ELb0ELb0ELb1ELb1ELb0ELb0ELb0ELb0ELi2ELi4ELi4ELi4ELb0EEENS1_24CollectiveEpilogueBwdGQAISA_fSD_Li256ELb1ELb0EEENS1_19SingleTileSchedulerILb1ELb0ELb0ELi128EEEEEEEEEvNT_6ParamsE$_ZZN4cute12filter_tupleINS_5tupleIJNS_10UnderscoreES2_S2_iEEENS1_IJNS1_IJNS_1CILi1EEENS4_ILi0EEEEEENS4_ILi4096EEENS1_IJiiEEENS1_IJS6_NS4_ILi8192EEEEEEEEEZNS_5sliceIS3_SC_EEDaRKT_RKT0_EUlRKT_RKT0_E_EEDaSG_SJ_OT1_ENKUlDpSM_E_clIJNS1_IJS7_EEENS1_IJS8_EEENS1_IJS9_EEENS1_IJEEEEEEDaST_)
$_ZN7cutlass13device_kernelIN5flash19enable_sm80_to_sm89INS1_16FlashAttnBwdSm80INS1_25CollectiveMainloopBwdSm80ILi2ELi2EN4cute5tupleIJNS5_1CILi128EEES8_NS7_ILi64EEEEEENS_6half_tEfNS_4arch4Sm80ELb0ELb0ELb1ELb1ELb0ELb0ELb0ELb0ELi2ELi4ELi4ELi4ELb0EEENS1_24CollectiveEpilogueBwdGQAISA_fSD_Li256ELb1ELb0EEENS1_19SingleTileSchedulerILb1ELb0ELb0ELi128EEEEEEEEEvNT_6ParamsE$_ZZN4cute12filter_tupleINS_5tupleIJNS_10UnderscoreES2_S2_iEEENS1_IJNS1_IJNS_1CILi1EEENS4_ILi0EEEEEENS4_ILi4096EEENS1_IJiiEEENS1_IJS6_NS4_ILi8192EEEEEEEEEZNS_5sliceIS3_SC_EEDaRKT_RKT0_EUlRKT_RKT0_E_EEDaSG_SJ_OT1_ENKUlDpSM_E_clIJNS1_IJS7_EEENS1_IJS8_EEENS1_IJS9_EEENS1_IJEEEEEEDaST_:
[----:B------:R-:W-:-:S05]  /*96b0*/  IADD3 R5, R3, -c[0x0][0x20], RZ ;  /* 0x8000080003057a10 */ /* 0x000fca0007ffe0ff */
[----:B------:R1:W5:Y:S04]  /*96c0*/  LDL R4, [R5+0x4] ;  /* 0x0000040005047983 */ /* 0x0003680000100800 */
[----:B-1----:R-:W5:Y:S01]  /*96d0*/  LDL R5, [R5] ;  /* 0x0000000005057983 */ /* 0x002f620000100800 */
[----:B------:R-:W-:-:S04]  /*96e0*/  MOV R3, 0x0 ;  /* 0x0000000000037802 */ /* 0x000fc80000000f00 */
[----:B------:R-:W-:Y:S05]  /*96f0*/  RET.REL.NODEC R2 `(_ZN7cutlass13device_kernelIN5flash19enable_sm80_to_sm89INS1_16FlashAttnBwdSm80INS1_25CollectiveMainloopBwdSm80ILi2ELi2EN4cute5tupleIJNS5_1CILi128EEES8_NS7_ILi64EEEEEENS_6half_tEfNS_4arch4Sm80ELb0ELb0ELb1ELb1ELb0ELb0ELb0ELb0ELi2ELi4ELi4ELi4ELb0EEENS1_24CollectiveEpilogueBwdGQAISA_fSD_Li256ELb1ELb0EEENS1_19SingleTileSchedulerILb1ELb0ELb0ELi128EEEEEEEEEvNT_6ParamsE) ;  /* 0xffff690002007950 */ /* 0x000fea0003c3ffff */
        .type           $_ZN7cutlass13device_kernelIN5flash19enable_sm80_to_sm89INS1_16FlashAttnBwdSm80INS1_25CollectiveMainloopBwdSm80ILi2ELi2EN4cute5tupleIJNS5_1CILi128EEES8_NS7_ILi64EEEEEENS_6half_tEfNS_4arch4Sm80ELb0ELb0ELb1ELb1ELb0ELb0ELb0ELb0ELi2ELi4ELi4ELi4ELb0EEENS1_24CollectiveEpilogueBwdGQAISA_fSD_Li256ELb1ELb0EEENS1_19SingleTileSchedulerILb1ELb0ELb0ELi128EEEEEEEEEvNT_6ParamsE$_ZZN4cute12filter_tupleINS_5tupleIJNS_10UnderscoreES2_S2_iEEENS1_IJNS1_IJNS_1CILi1EEENS4_ILi0EEEEEEiNS4_ILi1024EEENS4_ILi8192EEEEEEZNS_5sliceIS3_SA_EEDaRKT_RKT0_EUlRKT_RKT0_E_EEDaSE_SH_OT1_ENKUlDpSK_E_clIJNS1_IJS7_EEENS1_IJiEEENS1_IJS8_EEENS1_IJEEEEEEDaSR_,@function
        .size           $_ZN7cutlass13device_kernelIN5flash19enable_sm80_to_sm89INS1_16FlashAttnBwdSm80INS1_25CollectiveMainloopBwdSm80ILi2ELi2EN4cute5tupleIJNS5_1CILi128EEES8_NS7_ILi64EEEEEENS_6half_tEfNS_4arch4Sm80ELb0ELb0ELb1ELb1ELb0ELb0ELb0ELb0ELi2ELi4ELi4ELi4ELb0EEENS1_24CollectiveEpilogueBwdGQAISA_fSD_Li256ELb1ELb0EEENS1_19SingleTileSchedulerILb1ELb0ELb0ELi128EEEEEEEEEvNT_6ParamsE$_ZZN4cute12filter_tupleINS_5tupleIJNS_10UnderscoreES2_S2_iEEENS1_IJNS1_IJNS_1CILi1EEENS4_ILi0EEEEEEiNS4_ILi1024EEENS4_ILi8192EEEEEEZNS_5sliceIS3_SA_EEDaRKT_RKT0_EUlRKT_RKT0_E_EEDaSE_SH_OT1_ENKUlDpSK_E_clIJNS1_IJS7_EEENS1_IJiEEENS1_IJS8_EEENS1_IJEEEEEEDaSR_,($_ZN7cutlass13device_kernelIN5flash19enable_sm80_to_sm89INS1_16FlashAttnBwdSm80INS1_25CollectiveMainloopBwdSm80ILi2ELi2EN4cute5tupleIJNS5_1CILi128EEES8_NS7_ILi64EEEEEENS_6half_tEfNS_4arch4Sm80ELb0ELb0ELb1ELb1ELb0ELb0ELb0ELb0ELi2ELi4ELi4ELi4ELb0EEENS1_24CollectiveEpilogueBwdGQAISA_fSD_Li256ELb1ELb0EEENS1_19SingleTileSchedulerILb1ELb0ELb0ELi128EEEEEEEEEvNT_6ParamsE$_ZZN4cute12filter_tupleINS_5tupleIJNS_10UnderscoreES2_iEEENS1_IJNS1_IJNS_1CILi1EEENS4_ILi0EEEEEEiNS4_ILi1024EEEEEEZNS_5sliceIS3_S9_EEDaRKT_RKT0_EUlRKT_RKT0_E_EEDaSD_SG_OT1_ENKUlDpSJ_E_clIJNS1_IJS7_EEENS1_IJiEEENS1_IJEEEEEEDaSQ_ - $_ZN7cutlass13device_kernelIN5flash19enable_sm80_to_sm89INS1_16FlashAttnBwdSm80INS1_25CollectiveMainloopBwdSm80ILi2ELi2EN4cute5tupleIJNS5_1CILi128EEES8_NS7_ILi64EEEEEENS_6half_tEfNS_4arch4Sm80ELb0ELb0ELb1ELb1ELb0ELb0ELb0ELb0ELi2ELi4ELi4ELi4ELb0EEENS1_24CollectiveEpilogueBwdGQAISA_fSD_Li256ELb1ELb0EEENS1_19SingleTileSchedulerILb1ELb0ELb0ELi128EEEEEEEEEvNT_6ParamsE$_ZZN4cute12filter_tupleINS_5tupleIJNS_10UnderscoreES2_S2_iEEENS1_IJNS1_IJNS_1CILi1EEENS4_ILi0EEEEEEiNS4_ILi1024EEENS4_ILi8192EEEEEEZNS_5sliceIS3_SA_EEDaRKT_RKT0_EUlRKT_RKT0_E_EEDaSE_SH_OT1_ENKUlDpSK_E_clIJNS1_IJS7_EEENS1_IJiEEENS1_IJS8_EEENS1_IJEEEEEEDaSR_)
$_ZN7cutlass13device_kernelIN5flash19enable_sm80_to_sm89INS1_16FlashAttnBwdSm80INS1_25CollectiveMainloopBwdSm80ILi2ELi2EN4cute5tupleIJNS5_1CILi128EEES8_NS7_ILi64EEEEEENS_6half_tEfNS_4arch4Sm80ELb0ELb0ELb1ELb1ELb0ELb0ELb0ELb0ELi2ELi4ELi4ELi4ELb0EEENS1_24CollectiveEpilogueBwdGQAISA_fSD_Li256ELb1ELb0EEENS1_19SingleTileSchedulerILb1ELb0ELb0ELi128EEEEEEEEEvNT_6ParamsE$_ZZN4cute12filter_tupleINS_5tupleIJNS_10UnderscoreES2_S2_iEEENS1_IJNS1_IJNS_1CILi1EEENS4_ILi0EEEEEEiNS4_ILi1024EEENS4_ILi8192EEEEEEZNS_5sliceIS3_SA_EEDaRKT_RKT0_EUlRKT_RKT0_E_EEDaSE_SH_OT1_ENKUlDpSK_E_clIJNS1_IJS7_EEENS1_IJiEEENS1_IJS8_EEENS1_IJEEEEEEDaSR_:
[----:B------:R-:W-:-:S04]  /*9700*/  MOV R3, 0x0 ;  /* 0x0000000000037802 */ /* 0x000fc80000000f00 */
[----:B------:R-:W-:Y:S05]  /*9710*/  RET.REL.NODEC R2 `(_ZN7cutlass13device_kernelIN5flash19enable_sm80_to_sm89INS1_16FlashAttnBwdSm80INS1_25CollectiveMainloopBwdSm80ILi2ELi2EN4cute5tupleIJNS5_1CILi128EEES8_NS7_ILi64EEEEEENS_6half_tEfNS_4arch4Sm80ELb0ELb0ELb1ELb1ELb0ELb0ELb0ELb0ELi2ELi4ELi4ELi4ELb0EEENS1_24CollectiveEpilogueBwdGQAISA_fSD_Li256ELb1ELb0EEENS1_19SingleTileSchedulerILb1ELb0ELb0ELi128EEEEEEEEEvNT_6ParamsE) ;  /* 0xffff68e002007950 */ /* 0x000fea0003c3ffff */
        .type           $_ZN7cutlass13device_kernelIN5flash19enable_sm80_to_sm89INS1_16FlashAttnBwdSm80INS1_25CollectiveMainloopBwdSm80ILi2ELi2EN4cute5tupleIJNS5_1CILi128EEES8_NS7_ILi64EEEEEENS_6half_tEfNS_4arch4Sm80ELb0ELb0ELb1ELb1ELb0ELb0ELb0ELb0ELi2ELi4ELi4ELi4ELb0EEENS1_24CollectiveEpilogueBwdGQAISA_fSD_Li256ELb1ELb0EEENS1_19SingleTileSchedulerILb1ELb0ELb0ELi128EEEEEEEEEvNT_6ParamsE$_ZZN4cute12filter_tupleINS_5tupleIJNS_10UnderscoreES2_iEEENS1_IJNS1_IJNS_1CILi1EEENS4_ILi0EEEEEEiNS4_ILi1024EEEEEEZNS_5sliceIS3_S9_EEDaRKT_RKT0_EUlRKT_RKT0_E_EEDaSD_SG_OT1_ENKUlDpSJ_E_clIJNS1_IJS7_EEENS1_IJiEEENS1_IJEEEEEEDaSQ_,@function
        .size           $_ZN7cutlass13device_kernelIN5flash19enable_sm80_to_sm89INS1_16FlashAttnBwdSm80INS1_25CollectiveMainloopBwdSm80ILi2ELi2EN4cute5tupleIJNS5_1CILi128EEES8_NS7_ILi64EEEEEENS_6half_tEfNS_4arch4Sm80ELb0ELb0ELb1ELb1ELb0ELb0ELb0ELb0ELi2ELi4ELi4ELi4ELb0EEENS1_24CollectiveEpilogueBwdGQAISA_fSD_Li256ELb1ELb0EEENS1_19SingleTileSchedulerILb1ELb0ELb0ELi128EEEEEEEEEvNT_6ParamsE$_ZZN4cute12filter_tupleINS_5tupleIJNS_10UnderscoreES2_iEEENS1_IJNS1_IJNS_1CILi1EEENS4_ILi0EEEEEEiNS4_ILi1024EEEEEEZNS_5sliceIS3_S9_EEDaRKT_RKT0_EUlRKT_RKT0_E_EEDaSD_SG_OT1_ENKUlDpSJ_E_clIJNS1_IJS7_EEENS1_IJiEEENS1_IJEEEEEEDaSQ_,($_ZN7cutlass13device_kernelIN5flash19enable_sm80_to_sm89INS1_16FlashAttnBwdSm80INS1_25CollectiveMainloopBwdSm80ILi2ELi2EN4cute5tupleIJNS5_1CILi128EEES8_NS7_ILi64EEEEEENS_6half_tEfNS_4arch4Sm80ELb0ELb0ELb1ELb1ELb0ELb0ELb0ELb0ELi2ELi4ELi4ELi4ELb0EEENS1_24CollectiveEpilogueBwdGQAISA_fSD_Li256ELb1ELb0EEENS1_19SingleTileSchedulerILb1ELb0ELb0ELi128EEEEEEEEEvNT_6ParamsE$_ZZN4cute12filter_tupleINS_5tupleIJNS_1CILi1024EEENS1_IJiiEEEEEEZNS_16flatten_to_tupleIS5_EEDaRKT_EUlRKT_E_EEDaS9_OT0_ENKUlDpSC_E_clIJNS1_IJS3_EEES4_EEEDaSG_ - $_ZN7cutlass13device_kernelIN5flash19enable_sm80_to_sm89INS1_16FlashAttnBwdSm80INS1_25CollectiveMainloopBwdSm80ILi2ELi2EN4cute5tupleIJNS5_1CILi128EEES8_NS7_ILi64EEEEEENS_6half_tEfNS_4arch4Sm80ELb0ELb0ELb1ELb1ELb0ELb0ELb0ELb0ELi2ELi4ELi4ELi4ELb0EEENS1_24CollectiveEpilogueBwdGQAISA_fSD_Li256ELb1ELb0EEENS1_19SingleTileSchedulerILb1ELb0ELb0ELi128EEEEEEEEEvNT_6ParamsE$_ZZN4cute12filter_tupleINS_5tupleIJNS_10UnderscoreES2_iEEENS1_IJNS1_IJNS_1CILi1EEENS4_ILi0EEEEEEiNS4_ILi1024EEEEEEZNS_5sliceIS3_S9_EEDaRKT_RKT0_EUlRKT_RKT0_E_EEDaSD_SG_OT1_ENKUlDpSJ_E_clIJNS1_IJS7_EEENS1_IJiEEENS1_IJEEEEEEDaSQ_)
$_ZN7cutlass13device_kernelIN5flash19enable_sm80_to_sm89INS1_16FlashAttnBwdSm80INS1_25CollectiveMainloopBwdSm80ILi2ELi2EN4cute5tupleIJNS5_1CILi128EEES8_NS7_ILi64EEEEEENS_6half_tEfNS_4arch4Sm80ELb0ELb0ELb1ELb1ELb0ELb0ELb0ELb0ELi2ELi4ELi4ELi4ELb0EEENS1_24CollectiveEpilogueBwdGQAISA_fSD_Li256ELb1ELb0EEENS1_19SingleTileSchedulerILb1ELb0ELb0ELi128EEEEEEEEEvNT_6ParamsE$_ZZN4cute12filter_tupleINS_5tupleIJNS_10UnderscoreES2_iEEENS1_IJNS1_IJNS_1CILi1EEENS4_ILi0EEEEEEiNS4_ILi1024EEEEEEZNS_5sliceIS3_S9_EEDaRKT_RKT0_EUlRKT_RKT0_E_EEDaSD_SG_OT1_ENKUlDpSJ_E_clIJNS1_IJS7_EEENS1_IJiEEENS1_IJEEEEEEDaSQ_:
[----:B------:R-:W-:-:S04]  /*9720*/  MOV R3, 0x0 ;  /* 0x0000000000037802 */ /* 0x000fc80000000f00 */
[----:B------:R-:W-:Y:S05]  /*9730*/  RET.REL.NODEC R2 `(_ZN7cutlass13device_kernelIN5flash19enable_sm80_to_sm89INS1_16FlashAttnBwdSm80INS1_25CollectiveMainloopBwdSm80ILi2ELi2EN4cute5tupleIJNS5_1CILi128EEES8_NS7_ILi64EEEEEENS_6half_tEfNS_4arch4Sm80ELb0ELb0ELb1ELb1ELb0ELb0ELb0ELb0ELi2ELi4ELi4ELi4ELb0EEENS1_24CollectiveEpilogueBwdGQAISA_fSD_Li256ELb1ELb0EEENS1_19SingleTileSchedulerILb1ELb0ELb0ELi128EEEEEEEEEvNT_6ParamsE) ;  /* 0xffff68c002007950 */ /* 0x000fea0003c3ffff */
        .type           $_ZN7cutlass13device_kernelIN5flash19enable_sm80_to_sm89INS1_16FlashAttnBwdSm80INS1_25CollectiveMainloopBwdSm80ILi2ELi2EN4cute5tupleIJNS5_1CILi128EEES8_NS7_ILi64EEEEEENS_6half_tEfNS_4arch4Sm80ELb0ELb0ELb1ELb1ELb0ELb0ELb0ELb0ELi2ELi4ELi4ELi4ELb0EEENS1_24CollectiveEpilogueBwdGQAISA_fSD_Li256ELb1ELb0EEENS1_19SingleTileSchedulerILb1ELb0ELb0ELi128EEEEEEEEEvNT_6ParamsE$_ZZN4cute12filter_tupleINS_5tupleIJNS_1CILi1024EEENS1_IJiiEEEEEEZNS_16flatten_to_tupleIS5_EEDaRKT_EUlRKT_E_EEDaS9_OT0_ENKUlDpSC_E_clIJNS1_IJS3_EEES4_EEEDaSG_,@function
        .size           $_ZN7cutlass13device_kernelIN5flash19enable_sm80_to_sm89INS1_16FlashAttnBwdSm80INS1_25CollectiveMainloopBwdSm80ILi2ELi2EN4cute5tupleIJNS5_1CILi128EEES8_NS7_ILi64EEEEEENS_6half_tEfNS_4arch4Sm80ELb0ELb0ELb1ELb1ELb0ELb0ELb0ELb0ELi2ELi4ELi4ELi4ELb0EEENS1_24CollectiveEpilogueBwdGQAISA_fSD_Li256ELb1ELb0EEENS1_19SingleTileSchedulerILb1ELb0ELb0ELi128EEEEEEEEEvNT_6ParamsE$_ZZN4cute12filter_tupleINS_5tupleIJNS_1CILi1024EEENS1_IJiiEEEEEEZNS_16flatten_to_tupleIS5_EEDaRKT_EUlRKT_E_EEDaS9_OT0_ENKUlDpSC_E_clIJNS1_IJS3_EEES4_EEEDaSG_,($_ZN7cutlass13device_kernelIN5flash19enable_sm80_to_sm89INS1_16FlashAttnBwdSm80INS1_25CollectiveMainloopBwdSm80ILi2ELi2EN4cute5tupleIJNS5_1CILi128EEES8_NS7_ILi64EEEEEENS_6half_tEfNS_4arch4Sm80ELb0ELb0ELb1ELb1ELb0ELb0ELb0ELb0ELi2ELi4ELi4ELi4ELb0EEENS1_24CollectiveEpilogueBwdGQAISA_fSD_Li256ELb1ELb0EEENS1_19SingleTileSchedulerILb1ELb0ELb0ELi128EEEEEEEEEvNT_6ParamsE$_ZZN4cute12filter_tupleINS_5tupleIJNS_1CILi1EEENS1_IJNS2_ILi8EEEiiEEENS2_ILi64EEENS1_IJiNS2_ILi144EEENS2_ILi288EEEEEENS2_ILi512EEEEEEZNS_7flattenISB_EEDaRKT_EUlRKT_E_EEDaSF_OT0_ENKUlDpSI_E_clIJNS1_IJS3_EEES5_NS1_IJS6_EEES9_NS1_IJSA_EEEEEEDaSM_ - $_ZN7cutlass13device_kernelIN5flash19enable_sm80_to_sm89INS1_16FlashAttnBwdSm80INS1_25CollectiveMainloopBwdSm80ILi2ELi2EN4cute5tupleIJNS5_1CILi128EEES8_NS7_ILi64EEEEEENS_6half_tEfNS_4arch4Sm80ELb0ELb0ELb1ELb1ELb0ELb0ELb0ELb0ELi2ELi4ELi4ELi4ELb0EEENS1_24CollectiveEpilogueBwdGQAISA_fSD_Li256ELb1ELb0EEENS1_19SingleTileSchedulerILb1ELb0ELb0ELi128EEEEEEEEEvNT_6ParamsE$_ZZN4cute12filter_tupleINS_5tupleIJNS_1CILi1024EEENS1_IJiiEEEEEEZNS_16flatten_to_tupleIS5_EEDaRKT_EUlRKT_E_EEDaS9_OT0_ENKUlDpSC_E_clIJNS1_IJS3_EEES4_EEEDaSG_)
$_ZN7cutlass13device_kernelIN5flash19enable_sm80_to_sm89INS1_16FlashAttnBwdSm80INS1_25CollectiveMainloopBwdSm80ILi2ELi2EN4cute5tupleIJNS5_1CILi128EEES8_NS7_ILi64EEEEEENS_6half_tEfNS_4arch4Sm80ELb0ELb0ELb1ELb1ELb0ELb0ELb0ELb0ELi2ELi4ELi4ELi4ELb0EEENS1_24CollectiveEpilogueBwdGQAISA_fSD_Li256ELb1ELb0EEENS1_19SingleTileSchedulerILb1ELb0ELb0ELi128EEEEEEEEEvNT_6ParamsE$_ZZN4cute12filter_tupleINS_5tupleIJNS_1CILi1024EEENS1_IJiiEEEEEEZNS_16flatten_to_tupleIS5_EEDaRKT_EUlRKT_E_EEDaS9_OT0_ENKUlDpSC_E_clIJNS1_IJS3_EEES4_EEEDaSG_:
[----:B------:R-:W-:-:S04]  /*9740*/  MOV R3, 0x0 ;  /* 0x0000000000037802 */ /* 0x000fc80000000f00 */
[----:B------:R-:W-:Y:S05]  /*9750*/  RET.REL.NODEC R2 `(_ZN7cutlass13device_kernelIN5flash19enable_sm80_to_sm89INS1_16FlashAttnBwdSm80INS1_25CollectiveMainloopBwdSm80ILi2ELi2EN4cute5tupleIJNS5_1CILi128EEES8_NS7_ILi64EEEEEENS_6half_tEfNS_4arch4Sm80ELb0ELb0ELb1ELb1ELb0ELb0ELb0ELb0ELi2ELi4ELi4ELi4ELb0EEENS1_24CollectiveEpilogueBwdGQAISA_fSD_Li256ELb1ELb0EEENS1_19SingleTileSchedulerILb1ELb0ELb0ELi128EEEEEEEEEvNT_6ParamsE) ;  /* 0xffff68a002007950 */ /* 0x000fea0003c3ffff */
        .type           $_ZN7cutlass13device_kernelIN5flash19enable_sm80_to_sm89INS1_16FlashAttnBwdSm80INS1_25CollectiveMainloopBwdSm80ILi2ELi2EN4cute5tupleIJNS5_1CILi128EEES8_NS7_ILi64EEEEEENS_6half_tEfNS_4arch4Sm80ELb0ELb0ELb1ELb1ELb0ELb0ELb0ELb0ELi2ELi4ELi4ELi4ELb0EEENS1_24CollectiveEpilogueBwdGQAISA_fSD_Li256ELb1ELb0EEENS1_19SingleTileSchedulerILb1ELb0ELb0ELi128EEEEEEEEEvNT_6ParamsE$_ZZN4cute12filter_tupleINS_5tupleIJNS_1CILi1EEENS1_IJNS2_ILi8EEEiiEEENS2_ILi64EEENS1_IJiNS2_ILi144EEENS2_ILi288EEEEEENS2_ILi512EEEEEEZNS_7flattenISB_EEDaRKT_EUlRKT_E_EEDaSF_OT0_ENKUlDpSI_E_clIJNS1_IJS3_EEES5_NS1_IJS6_EEES9_NS1_IJSA_EEEEEEDaSM_,@function
        .size           $_ZN7cutlass13device_kernelIN5flash19enable_sm80_to_sm89INS1_16FlashAttnBwdSm80INS1_25CollectiveMainloopBwdSm80ILi2ELi2EN4cute5tupleIJNS5_1CILi128EEES8_NS7_ILi64EEEEEENS_6half_tEfNS_4arch4Sm80ELb0ELb0ELb1ELb1ELb0ELb0ELb0ELb0ELi2ELi4ELi4ELi4ELb0EEENS1_24CollectiveEpilogueBwdGQAISA_fSD_Li256ELb1ELb0EEENS1_19SingleTileSchedulerILb1ELb0ELb0ELi128EEEEEEEEEvNT_6ParamsE$_ZZN4cute12filter_tupleINS_5tupleIJNS_1CILi1EEENS1_IJNS2_ILi8EEEiiEEENS2_ILi64EEENS1_IJiNS2_ILi144EEENS2_ILi288EEEEEENS2_ILi512EEEEEEZNS_7flattenISB_EEDaRKT_EUlRKT_E_EEDaSF_OT0_ENKUlDpSI_E_clIJNS1_IJS3_EEES5_NS1_IJS6_EEES9_NS1_IJSA_EEEEEEDaSM_,($_ZN7cutlass13device_kernelIN5flash19enable_sm80_to_sm89INS1_16FlashAttnBwdSm80INS1_25CollectiveMainloopBwdSm80ILi2ELi2EN4cute5tupleIJNS5_1CILi128EEES8_NS7_ILi64EEEEEENS_6half_tEfNS_4arch4Sm80ELb0ELb0ELb1ELb1ELb0ELb0ELb0ELb0ELi2ELi4ELi4ELi4ELb0EEENS1_24CollectiveEpilogueBwdGQAISA_fSD_Li256ELb1ELb0EEENS1_19SingleTileSchedulerILb1ELb0ELb0ELi128EEEEEEEEEvNT_6ParamsE$_ZZN4cute12filter_tupleINS_5tupleIJNS_1CILi1EEENS1_IJiiiEEENS2_ILi64EEENS1_IJNS2_ILi72EEENS2_ILi144EEENS2_ILi288EEEEEENS2_ILi512EEEEEEZNS_7flattenISB_EEDaRKT_EUlRKT_E_EEDaSF_OT0_ENKUlDpSI_E_clIJNS1_IJS3_EEES4_NS1_IJS5_EEES9_NS1_IJSA_EEEEEEDaSM_ - $_ZN7cutlass13device_kernelIN5flash19enable_sm80_to_sm89INS1_16FlashAttnBwdSm80INS1_25CollectiveMainloopBwdSm80ILi2ELi2EN4cute5tupleIJNS5_1CILi128EEES8_NS7_ILi64EEEEEENS_6half_tEfNS_4arch4Sm80ELb0ELb0ELb1ELb1ELb0ELb0ELb0ELb0ELi2ELi4ELi4ELi4ELb0EEENS1_24CollectiveEpilogueBwdGQAISA_fSD_Li256ELb1ELb0EEENS1_19SingleTileSchedulerILb1ELb0ELb0ELi128EEEEEEEEEvNT_6ParamsE$_ZZN4cute12filter_tupleINS_5tupleIJNS_1CILi1EEENS1_IJNS2_ILi8EEEiiEEENS2_ILi64EEENS1_IJiNS2_ILi144EEENS2_ILi288EEEEEENS2_ILi512EEEEEEZNS_7flattenISB_EEDaRKT_EUlRKT_E_EEDaSF_OT0_ENKUlDpSI_E_clIJNS1_IJS3_EEES5_NS1_IJS6_EEES9_NS1_IJSA_EEEEEEDaSM_)
$_ZN7cutlass13device_kernelIN5flash19enable_sm80_to_sm89INS1_16FlashAttnBwdSm80INS1_25CollectiveMainloopBwdSm80ILi2ELi2EN4cute5tupleIJNS5_1CILi128EEES8_NS7_ILi64EEEEEENS_6half_tEfNS_4arch4Sm80ELb0ELb0ELb1ELb1ELb0ELb0ELb0ELb0ELi2ELi4ELi4ELi4ELb0EEENS1_24CollectiveEpilogueBwdGQAISA_fSD_Li256ELb1ELb0EEENS1_19SingleTileSchedulerILb1ELb0ELb0ELi128EEEEEEEEEvNT_6ParamsE$_ZZN4cute12filter_tupleINS_5tupleIJNS_1CILi1EEENS1_IJNS2_ILi8EEEiiEEENS2_ILi64EEENS1_IJiNS2_ILi144EEENS2_ILi288EEEEEENS2_ILi512EEEEEEZNS_7flattenISB_EEDaRKT_EUlRKT_E_EEDaSF_OT0_ENKUlDpSI_E_clIJNS1_IJS3_EEES5_NS1_IJS6_EEES9_NS1_IJSA_EEEEEEDaSM_:
[----:B------:R-:W-:Y:S02]  /*9760*/  MOV R5, R3 ;  /* 0x0000000300057202 */ /* 0x000fe40000000f00 */
[----:B------:R-:W-:-:S04]  /*9770*/  MOV R3, 0x0 ;  /* 0x0000000000037802 */ /* 0x000fc80000000f00 */
[----:B------:R-:W-:Y:S05]  /*9780*/  RET.REL.NODEC R2 `(_ZN7cutlass13device_kernelIN5flash19enable_sm80_to_sm89INS1_16FlashAttnBwdSm80INS1_25CollectiveMainloopBwdSm80ILi2ELi2EN4cute5tupleIJNS5_1CILi128EEES8_NS7_ILi64EEEEEENS_6half_tEfNS_4arch4Sm80ELb0ELb0ELb1ELb1ELb0ELb0ELb0ELb0ELi2ELi4ELi4ELi4ELb0EEENS1_24CollectiveEpilogueBwdGQAISA_fSD_Li256ELb1ELb0EEENS1_19SingleTileSchedulerILb1ELb0ELb0ELi128EEEEEEEEEvNT_6ParamsE) ;  /* 0xffff687002007950 */ /* 0x000fea0003c3ffff */
        .type           $_ZN7cutlass13device_kernelIN5flash19enable_sm80_to_sm89INS1_16FlashAttnBwdSm80INS1_25CollectiveMainloopBwdSm80ILi2ELi2EN4cute5tupleIJNS5_1CILi128EEES8_NS7_ILi64EEEEEENS_6half_tEfNS_4arch4Sm80ELb0ELb0ELb1ELb1ELb0ELb0ELb0ELb0ELi2ELi4ELi4ELi4ELb0EEENS1_24CollectiveEpilogueBwdGQAISA_fSD_Li256ELb1ELb0EEENS1_19SingleTileSchedulerILb1ELb0ELb0ELi128EEEEEEEEEvNT_6ParamsE$_ZZN4cute12filter_tupleINS_5tupleIJNS_1CILi1EEENS1_IJiiiEEENS2_ILi64EEENS1_IJNS2_ILi72EEENS2_ILi144EEENS2_ILi288EEEEEENS2_ILi512EEEEEEZNS_7flattenISB_EEDaRKT_EUlRKT_E_EEDaSF_OT0_ENKUlDpSI_E_clIJNS1_IJS3_EEES4_NS1_IJS5_EEES9_NS1_IJSA_EEEEEEDaSM_,@function
        .size           $_ZN7cutlass13device_kernelIN5flash19enable_sm80_to_sm89INS1_16FlashAttnBwdSm80INS1_25CollectiveMainloopBwdSm80ILi2ELi2EN4cute5tupleIJNS5_1CILi128EEES8_NS7_ILi64EEEEEENS_6half_tEfNS_4arch4Sm80ELb0ELb0ELb1ELb1ELb0ELb0ELb0ELb0ELi2ELi4ELi4ELi4ELb0EEENS1_24CollectiveEpilogueBwdGQAISA_fSD_Li256ELb1ELb0EEENS1_19SingleTileSchedulerILb1ELb0ELb0ELi128EEEEEEEEEvNT_6ParamsE$_ZZN4cute12filter_tupleINS_5tupleIJNS_1CILi1EEENS1_IJiiiEEENS2_ILi64EEENS1_IJNS2_ILi72EEENS2_ILi144EEENS2_ILi288EEEEEENS2_ILi512EEEEEEZNS_7flattenISB_EEDaRKT_EUlRKT_E_EEDaSF_OT0_ENKUlDpSI_E_clIJNS1_IJS3_EEES4_NS1_IJS5_EEES9_NS1_IJSA_EEEEEEDaSM_,($_ZN7cutlass13device_kernelIN5flash19enable_sm80_to_sm89INS1_16FlashAttnBwdSm80INS1_25CollectiveMainloopBwdSm80ILi2ELi2EN4cute5tupleIJNS5_1CILi128EEES8_NS7_ILi64EEEEEENS_6half_tEfNS_4arch4Sm80ELb0ELb0ELb1ELb1ELb0ELb0ELb0ELb0ELi2ELi4ELi4ELi4ELb0EEENS1_24CollectiveEpilogueBwdGQAISA_fSD_Li256ELb1ELb0EEENS1_19SingleTileSchedulerILb1ELb0ELb0ELi128EEEEEEEEEvNT_6ParamsE$_ZZN4cute12filter_tupleINS_5tupleIJNS_1CILi4096EEENS1_IJNS1_IJiiEEENS2_ILi8192EEEEEEEEEZNS_16flatten_to_tupleIS7_EEDaRKT_EUlRKT_E_EEDaSB_OT0_ENKUlDpSE_E_clIJNS1_IJS3_EEENS1_IJiiS5_EEEEEEDaSI_ - $_ZN7cutlass13device_kernelIN5flash19enable_sm80_to_sm89INS1_16FlashAttnBwdSm80INS1_25CollectiveMainloopBwdSm80ILi2ELi2EN4cute5tupleIJNS5_1CILi128EEES8_NS7_ILi64EEEEEENS_6half_tEfNS_4arch4Sm80ELb0ELb0ELb1ELb1ELb0ELb0ELb0ELb0ELi2ELi4ELi4ELi4ELb0EEENS1_24CollectiveEpilogueBwdGQAISA_fSD_Li256ELb1ELb0EEENS1_19SingleTileSchedulerILb1ELb0ELb0ELi128EEEEEEEEEvNT_6ParamsE$_ZZN4cute12filter_tupleINS_5tupleIJNS_1CILi1EEENS1_IJiiiEEENS2_ILi64EEENS1_IJNS2_ILi72EEENS2_ILi144EEENS2_ILi288EEEEEENS2_ILi512EEEEEEZNS_7flattenISB_EEDaRKT_EUlRKT_E_EEDaSF_OT0_ENKUlDpSI_E_clIJNS1_IJS3_EEES4_NS1_IJS5_EEES9_NS1_IJSA_EEEEEEDaSM_)
$_ZN7cutlass13device_kernelIN5flash19enable_sm80_to_sm89INS1_16FlashAttnBwdSm80INS1_25CollectiveMainloopBwdSm80ILi2ELi2EN4cute5tupleIJNS5_1CILi128EEES8_NS7_ILi64EEEEEENS_6half_tEfNS_4arch4Sm80ELb0ELb0ELb1ELb1ELb0ELb0ELb0ELb0ELi2ELi4ELi4ELi4ELb0EEENS1_24CollectiveEpilogueBwdGQAISA_fSD_Li256ELb1ELb0EEENS1_19SingleTileSchedulerILb1ELb0ELb0ELi128EEEEEEEEEvNT_6ParamsE$_ZZN4cute12filter_tupleINS_5tupleIJNS_1CILi1EEENS1_IJiiiEEENS2_ILi64EEENS1_IJNS2_ILi72EEENS2_ILi144EEENS2_ILi288EEEEEENS2_ILi512EEEEEEZNS_7flattenISB_EEDaRKT_EUlRKT_E_EEDaSF_OT0_ENKUlDpSI_E_clIJNS1_IJS3_EEES4_NS1_IJS5_EEES9_NS1_IJSA_EEEEEEDaSM_:
[----:B------:R-:W-:Y:S02]  /*9790*/  MOV R38, R5 ;  /* 0x0000000500267202 */ /* 0x000fe40000000f00 */
[----:B------:R-:W-:Y:S02]  /*97a0*/  MOV R39, 0x0 ;  /* 0x0000000000277802 */ /* 0x000fe40000000f00 */
[----:B------:R-:W-:Y:S02]  /*97b0*/  MOV R4, R2 ;  /* 0x0000000200047202 */ /* 0x000fe40000000f00 */
[----:B------:R-:W-:Y:S05]  /*97c0*/  RET.REL.NODEC R38 `(_ZN7cutlass13device_kernelIN5flash19enable_sm80_to_sm89INS1_16FlashAttnBwdSm80INS1_25CollectiveMainloopBwdSm80ILi2ELi2EN4cute5tupleIJNS5_1CILi128EEES8_NS7_ILi64EEEEEENS_6half_tEfNS_4arch4Sm80ELb0ELb0ELb1ELb1ELb0ELb0ELb0ELb0ELi2ELi4ELi4ELi4ELb0EEENS1_24CollectiveEpilogueBwdGQAISA_fSD_Li256ELb1ELb0EEENS1_19SingleTileSchedulerILb1ELb0ELb0ELi128EEEEEEEEEvNT_6ParamsE) ;  /* 0xffff683026007950 */ /* 0x000fea0003c3ffff */
        .type           $_ZN7cutlass13device_kernelIN5flash19enable_sm80_to_sm89INS1_16FlashAttnBwdSm80INS1_25CollectiveMainloopBwdSm80ILi2ELi2EN4cute5tupleIJNS5_1CILi128EEES8_NS7_ILi64EEEEEENS_6half_tEfNS_4arch4Sm80ELb0ELb0ELb1ELb1ELb0ELb0ELb0ELb0ELi2ELi4ELi4ELi4ELb0EEENS1_24CollectiveEpilogueBwdGQAISA_fSD_Li256ELb1ELb0EEENS1_19SingleTileSchedulerILb1ELb0ELb0ELi128EEEEEEEEEvNT_6ParamsE$_ZZN4cute12filter_tupleINS_5tupleIJNS_1CILi4096EEENS1_IJNS1_IJiiEEENS2_ILi8192EEEEEEEEEZNS_16flatten_to_tupleIS7_EEDaRKT_EUlRKT_E_EEDaSB_OT0_ENKUlDpSE_E_clIJNS1_IJS3_EEENS1_IJiiS5_EEEEEEDaSI_,@function
        .size           $_ZN7cutlass13device_kernelIN5flash19enable_sm80_to_sm89INS1_16FlashAttnBwdSm80INS1_25CollectiveMainloopBwdSm80ILi2ELi2EN4cute5tupleIJNS5_1CILi128EEES8_NS7_ILi64EEEEEENS_6half_tEfNS_4arch4Sm80ELb0ELb0ELb1ELb1ELb0ELb0ELb0ELb0ELi2ELi4ELi4ELi4ELb0EEENS1_24CollectiveEpilogueBwdGQAISA_fSD_Li256ELb1ELb0EEENS1_19SingleTileSchedulerILb1ELb0ELb0ELi128EEEEEEEEEvNT_6ParamsE$_ZZN4cute12filter_tupleINS_5tupleIJNS_1CILi4096EEENS1_IJNS1_IJiiEEENS2_ILi8192EEEEEEEEEZNS_16flatten_to_tupleIS7_EEDaRKT_EUlRKT_E_EEDaSB_OT0_ENKUlDpSE_E_clIJNS1_IJS3_EEENS1_IJiiS5_EEEEEEDaSI_,($_ZN7cutlass13device_kernelIN5flash19enable_sm80_to_sm89INS1_16FlashAttnBwdSm80INS1_25CollectiveMainloopBwdSm80ILi2ELi2EN4cute5tupleIJNS5_1CILi128EEES8_NS7_ILi64EEEEEENS_6half_tEfNS_4arch4Sm80ELb0ELb0ELb1ELb1ELb0ELb0ELb0ELb0ELi2ELi4ELi4ELi4ELb0EEENS1_24CollectiveEpilogueBwdGQAISA_fSD_Li256ELb1ELb0EEENS1_19SingleTileSchedulerILb1ELb0ELb0ELi128EEEEEEEEEvNT_6ParamsE$_ZZN4cute12filter_tupleINS_5tupleIJNS_1CILi4096EEENS1_IJiiEEEEEEZNS_16flatten_to_tupleIS5_EEDaRKT_EUlRKT_E_EEDaS9_OT0_ENKUlDpSC_E_clIJNS1_IJS3_EEES4_EEEDaSG_ - $_ZN7cutlass13device_kernelIN5flash19enable_sm80_to_sm89INS1_16FlashAttnBwdSm80INS1_25CollectiveMainloopBwdSm80ILi2ELi2EN4cute5tupleIJNS5_1CILi128EEES8_NS7_ILi64EEEEEENS_6half_tEfNS_4arch4Sm80ELb0ELb0ELb1ELb1ELb0ELb0ELb0ELb0ELi2ELi4ELi4ELi4ELb0EEENS1_24CollectiveEpilogueBwdGQAISA_fSD_Li256ELb1ELb0EEENS1_19SingleTileSchedulerILb1ELb0ELb0ELi128EEEEEEEEEvNT_6ParamsE$_ZZN4cute12filter_tupleINS_5tupleIJNS_1CILi4096EEENS1_IJNS1_IJiiEEENS2_ILi8192EEEEEEEEEZNS_16flatten_to_tupleIS7_EEDaRKT_EUlRKT_E_EEDaSB_OT0_ENKUlDpSE_E_clIJNS1_IJS3_EEENS1_IJiiS5_EEEEEEDaSI_)
$_ZN7cutlass13device_kernelIN5flash19enable_sm80_to_sm89INS1_16FlashAttnBwdSm80INS1_25CollectiveMainloopBwdSm80ILi2ELi2EN4cute5tupleIJNS5_1CILi128EEES8_NS7_ILi64EEEEEENS_6half_tEfNS_4arch4Sm80ELb0ELb0ELb1ELb1ELb0ELb0ELb0ELb0ELi2ELi4ELi4ELi4ELb0EEENS1_24CollectiveEpilogueBwdGQAISA_fSD_Li256ELb1ELb0EEENS1_19SingleTileSchedulerILb1ELb0ELb0ELi128EEEEEEEEEvNT_6ParamsE$_ZZN4cute12filter_tupleINS_5tupleIJNS_1CILi4096EEENS1_IJNS1_IJiiEEENS2_ILi8192EEEEEEEEEZNS_16flatten_to_tupleIS7_EEDaRKT_EUlRKT_E_EEDaSB_OT0_ENKUlDpSE_E_clIJNS1_IJS3_EEENS1_IJiiS5_EEEEEEDaSI_:
[----:B------:R-:W-:-:S04]  /*97d0*/  MOV R3, 0x0 ;  /* 0x0000000000037802 */ /* 0x000fc80000000f00 */
[----:B------:R-:W-:Y:S05]  /*97e0*/  RET.REL.NODEC R2 `(_ZN7cutlass13device_kernelIN5flash19enable_sm80_to_sm89INS1_16FlashAttnBwdSm80INS1_25CollectiveMainloopBwdSm80ILi2ELi2EN4cute5tupleIJNS5_1CILi128EEES8_NS7_ILi64EEEEEENS_6half_tEfNS_4arch4Sm80ELb0ELb0ELb1ELb1ELb0ELb0ELb0ELb0ELi2ELi4ELi4ELi4ELb0EEENS1_24CollectiveEpilogueBwdGQAISA_fSD_Li256ELb1ELb0EEENS1_19SingleTileSchedulerILb1ELb0ELb0ELi128EEEEEEEEEvNT_6ParamsE) ;  /* 0xffff681002007950 */ /* 0x000fea0003c3ffff */
        .type           $_ZN7cutlass13device_kernelIN5flash19enable_sm80_to_sm89INS1_16FlashAttnBwdSm80INS1_25CollectiveMainloopBwdSm80ILi2ELi2EN4cute5tupleIJNS5_1CILi128EEES8_NS7_ILi64EEEEEENS_6half_tEfNS_4arch4Sm80ELb0ELb0ELb1ELb1ELb0ELb0ELb0ELb0ELi2ELi4ELi4ELi4ELb0EEENS1_24CollectiveEpilogueBwdGQAISA_fSD_Li256ELb1ELb0EEENS1_19SingleTileSchedulerILb1ELb0ELb0ELi128EEEEEEEEEvNT_6ParamsE$_ZZN4cute12filter_tupleINS_5tupleIJNS_1CILi4096EEENS1_IJiiEEEEEEZNS_16flatten_to_tupleIS5_EEDaRKT_EUlRKT_E_EEDaS9_OT0_ENKUlDpSC_E_clIJNS1_IJS3_EEES4_EEEDaSG_,@function
        .size           $_ZN7cutlass13device_kernelIN5flash19enable_sm80_to_sm89INS1_16FlashAttnBwdSm80INS1_25CollectiveMainloopBwdSm80ILi2ELi2EN4cute5tupleIJNS5_1CILi128EEES8_NS7_ILi64EEEEEENS_6half_tEfNS_4arch4Sm80ELb0ELb0ELb1ELb1ELb0ELb0ELb0ELb0ELi2ELi4ELi4ELi4ELb0EEENS1_24CollectiveEpilogueBwdGQAISA_fSD_Li256ELb1ELb0EEENS1_19SingleTileSchedulerILb1ELb0ELb0ELi128EEEEEEEEEvNT_6ParamsE$_ZZN4cute12filter_tupleINS_5tupleIJNS_1CILi4096EEENS1_IJiiEEEEEEZNS_16flatten_to_tupleIS5_EEDaRKT_EUlRKT_E_EEDaS9_OT0_ENKUlDpSC_E_clIJNS1_IJS3_EEES4_EEEDaSG_,($_ZN7cutlass13device_kernelIN5flash19enable_sm80_to_sm89INS1_16FlashAttnBwdSm80INS1_25CollectiveMainloopBwdSm80ILi2ELi2EN4cute5tupleIJNS5_1CILi128EEES8_NS7_ILi64EEEEEENS_6half_tEfNS_4arch4Sm80ELb0ELb0ELb1ELb1ELb0ELb0ELb0ELb0ELi2ELi4ELi4ELi4ELb0EEENS1_24CollectiveEpilogueBwdGQAISA_fSD_Li256ELb1ELb0EEENS1_19SingleTileSchedulerILb1ELb0ELb0ELi128EEEEEEEEEvNT_6ParamsE$_ZZN4cute13to_mixed_bitsINS_5tupleIJNS1_IJNS_1CILi4EEENS2_ILi8EEEEEENS2_ILi2EEENS2_ILi1EEEEEENS1_IJNS1_IJNS2_ILi0EEENS2_ILi64EEEEEES9_S9_EEENS1_IJNS1_IJiiEEEiS9_EEEEEDaRKT_RKT0_RKT1_ENKUlDpRKT_E_clIJNS_9MixedBitsILj0ELj448EEENS2_ILj0EEESW_EEEDaSR_ - $_ZN7cutlass13device_kernelIN5flash19enable_sm80_to_sm89INS1_16FlashAttnBwdSm80INS1_25CollectiveMainloopBwdSm80ILi2ELi2EN4cute5tupleIJNS5_1CILi128EEES8_NS7_ILi64EEEEEENS_6half_tEfNS_4arch4Sm80ELb0ELb0ELb1ELb1ELb0ELb0ELb0ELb0ELi2ELi4ELi4ELi4ELb0EEENS1_24CollectiveEpilogueBwdGQAISA_fSD_Li256ELb1ELb0EEENS1_19SingleTileSchedulerILb1ELb0ELb0ELi128EEEEEEEEEvNT_6ParamsE$_ZZN4cute12filter_tupleINS_5tupleIJNS_1CILi4096EEENS1_IJiiEEEEEEZNS_16flatten_to_tupleIS5_EEDaRKT_EUlRKT_E_EEDaS9_OT0_ENKUlDpSC_E_clIJNS1_IJS3_EEES4_EEEDaSG_)
$_ZN7cutlass13device_kernelIN5flash19enable_sm80_to_sm89INS1_16FlashAttnBwdSm80INS1_25CollectiveMainloopBwdSm80ILi2ELi2EN4cute5tupleIJNS5_1CILi128EEES8_NS7_ILi64EEEEEENS_6half_tEfNS_4arch4Sm80ELb0ELb0ELb1ELb1ELb0ELb0ELb0ELb0ELi2ELi4ELi4ELi4ELb0EEENS1_24CollectiveEpilogueBwdGQAISA_fSD_Li256ELb1ELb0EEENS1_19SingleTileSchedulerILb1ELb0ELb0ELi128EEEEEEEEEvNT_6ParamsE$_ZZN4cute12filter_tupleINS_5tupleIJNS_1CILi4096EEENS1_IJiiEEEEEEZNS_16flatten_to_tupleIS5_EEDaRKT_EUlRKT_E_EEDaS9_OT0_ENKUlDpSC_E_clIJNS1_IJS3_EEES4_EEEDaSG_:
[----:B------:R-:W-:-:S04]  /*97f0*/  MOV R3, 0x0 ;  /* 0x0000000000037802 */ /* 0x000fc80000000f00 */
[----:B------:R-:W-:Y:S05]  /*9800*/  RET.REL.NODEC R2 `(_ZN7cutlass13device_kernelIN5flash19enable_sm80_to_sm89INS1_16FlashAttnBwdSm80INS1_25CollectiveMainloopBwdSm80ILi2ELi2EN4cute5tupleIJNS5_1CILi128EEES8_NS7_ILi64EEEEEENS_6half_tEfNS_4arch4Sm80ELb0ELb0ELb1ELb1ELb0ELb0ELb0ELb0ELi2ELi4ELi4ELi4ELb0EEENS1_24CollectiveEpilogueBwdGQAISA_fSD_Li256ELb1ELb0EEENS1_19SingleTileSchedulerILb1ELb0ELb0ELi128EEEEEEEEEvNT_6ParamsE) ;  /* 0xffff67f002007950 */ /* 0x000fea0003c3ffff */
        .type           $_ZN7cutlass13device_kernelIN5flash19enable_sm80_to_sm89INS1_16FlashAttnBwdSm80INS1_25CollectiveMainloopBwdSm80ILi2ELi2EN4cute5tupleIJNS5_1CILi128EEES8_NS7_ILi64EEEEEENS_6half_tEfNS_4arch4Sm80ELb0ELb0ELb1ELb1ELb0ELb0ELb0ELb0ELi2ELi4ELi4ELi4ELb0EEENS1_24CollectiveEpilogueBwdGQAISA_fSD_Li256ELb1ELb0EEENS1_19SingleTileSchedulerILb1ELb0ELb0ELi128EEEEEEEEEvNT_6ParamsE$_ZZN4cute13to_mixed_bitsINS_5tupleIJNS1_IJNS_1CILi4EEENS2_ILi8EEEEEENS2_ILi2EEENS2_ILi1EEEEEENS1_IJNS1_IJNS2_ILi0EEENS2_ILi64EEEEEES9_S9_EEENS1_IJNS1_IJiiEEEiS9_EEEEEDaRKT_RKT0_RKT1_ENKUlDpRKT_E_clIJNS_9MixedBitsILj0ELj448EEENS2_ILj0EEESW_EEEDaSR_,@function
        .size           $_ZN7cutlass13device_kernelIN5flash19enable_sm80_to_sm89INS1_16FlashAttnBwdSm80INS1_25CollectiveMainloopBwdSm80ILi2ELi2EN4cute5tupleIJNS5_1CILi128EEES8_NS7_ILi64EEEEEENS_6half_tEfNS_4arch4Sm80ELb0ELb0ELb1ELb1ELb0ELb0ELb0ELb0ELi2ELi4ELi4ELi4ELb0EEENS1_24CollectiveEpilogueBwdGQAISA_fSD_Li256ELb1ELb0EEENS1_19SingleTileSchedulerILb1ELb0ELb0ELi128EEEEEEEEEvNT_6ParamsE$_ZZN4cute13to_mixed_bitsINS_5tupleIJNS1_IJNS_1CILi4EEENS2_ILi8EEEEEENS2_ILi2EEENS2_ILi1EEEEEENS1_IJNS1_IJNS2_ILi0EEENS2_ILi64EEEEEES9_S9_EEENS1_IJNS1_IJiiEEEiS9_EEEEEDaRKT_RKT0_RKT1_ENKUlDpRKT_E_clIJNS_9MixedBitsILj0ELj448EEENS2_ILj0EEESW_EEEDaSR_,($_ZN7cutlass13device_kernelIN5flash19enable_sm80_to_sm89INS1_16FlashAttnBwdSm80INS1_25CollectiveMainloopBwdSm80ILi2ELi2EN4cute5tupleIJNS5_1CILi128EEES8_NS7_ILi64EEEEEENS_6half_tEfNS_4arch4Sm80ELb0ELb0ELb1ELb1ELb0ELb0ELb0ELb0ELi2ELi4ELi4ELi4ELb0EEENS1_24CollectiveEpilogueBwdGQAISA_fSD_Li256ELb1ELb0EEENS1_19SingleTileSchedulerILb1ELb0ELb0ELi128EEEEEEEEEvNT_6ParamsE$_ZZN4cute13to_mixed_bitsINS_5tupleIJNS1_IJNS_1CILi4EEENS2_ILi8EEEEEENS2_ILi2EEENS2_ILi1EEEEEENS1_IJNS1_IJNS2_ILi0EEENS2_ILi64EEEEEES9_S9_EEENS1_IJNS1_IJiiEEEiS9_EEEEEDaRKT_RKT0_RKT1_ENKUlRKT_RKT0_RKT1_E_clIS5_SB_SD_EEDaSQ_ST_SW_ - $_ZN7cutlass13device_kernelIN5flash19enable_sm80_to_sm89INS1_16FlashAttnBwdSm80INS1_25CollectiveMainloopBwdSm80ILi2ELi2EN4cute5tupleIJNS5_1CILi128EEES8_NS7_ILi64EEEEEENS_6half_tEfNS_4arch4Sm80ELb0ELb0ELb1ELb1ELb0ELb0ELb0ELb0ELi2ELi4ELi4ELi4ELb0EEENS1_24CollectiveEpilogueBwdGQAISA_fSD_Li256ELb1ELb0EEENS1_19SingleTileSchedulerILb1ELb0ELb0ELi128EEEEEEEEEvNT_6ParamsE$_ZZN4cute13to_mixed_bitsINS_5tupleIJNS1_IJNS_1CILi4EEENS2_ILi8EEEEEENS2_ILi2EEENS2_ILi1EEEEEENS1_IJNS1_IJNS2_ILi0EEENS2_ILi64EEEEEES9_S9_EEENS1_IJNS1_IJiiEEEiS9_EEEEEDaRKT_RKT0_RKT1_ENKUlDpRKT_E_clIJNS_9MixedBitsILj0ELj448EEENS2_ILj0EEESW_EEEDaSR_)
$_ZN7cutlass13device_kernelIN5flash19enable_sm80_to_sm89INS1_16FlashAttnBwdSm80INS1_25CollectiveMainloopBwdSm80ILi2ELi2EN4cute5tupleIJNS5_1CILi128EEES8_NS7_ILi64EEEEEENS_6half_tEfNS_4arch4Sm80ELb0ELb0ELb1ELb1ELb0ELb0ELb0ELb0ELi2ELi4ELi4ELi4ELb0EEENS1_24CollectiveEpilogueBwdGQAISA_fSD_Li256ELb1ELb0EEENS1_19SingleTileSchedulerILb1ELb0ELb0ELi128EEEEEEEEEvNT_6ParamsE$_ZZN4cute13to_mixed_bitsINS_5tupleIJNS1_IJNS_1CILi4EEENS2_ILi8EEEEEENS2_ILi2EEENS2_ILi1EEEEEENS1_IJNS1_IJNS2_ILi0EEENS2_ILi64EEEEEES9_S9_EEENS1_IJNS1_IJiiEEEiS9_EEEEEDaRKT_RKT0_RKT1_ENKUlDpRKT_E_clIJNS_9MixedBitsILj0ELj448EEENS2_ILj0EEESW_EEEDaSR_:
[----:B------:R-:W-:Y:S02]  /*9810*/  MOV R5, 0x0 ;  /* 0x0000000000057802 */ /* 0x000fe40000000f00 */
[----:B------:R-:W-:Y:S02]  /*9820*/  LOP3.LUT R3, R3, 0x1c0, RZ, 0xc0, !PT ;  /* 0x000001c003037812 */ /* 0x000fe400078ec0ff */
[----:B------:R-:W-:Y:S05]  /*9830*/  RET.REL.NODEC R4 `(_ZN7cutlass13device_kernelIN5flash19enable_sm80_to_sm89INS1_16FlashAttnBwdSm80INS1_25CollectiveMainloopBwdSm80ILi2ELi2EN4cute5tupleIJNS5_1CILi128EEES8_NS7_ILi64EEEEEENS_6half_tEfNS_4arch4Sm80ELb0ELb0ELb1ELb1ELb0ELb0ELb0ELb0ELi2ELi4ELi4ELi4ELb0EEENS1_24CollectiveEpilogueBwdGQAISA_fSD_Li256ELb1ELb0EEENS1_19SingleTileSchedulerILb1ELb0ELb0ELi128EEEEEEEEEvNT_6ParamsE) ;  /* 0xffff67c004007950 */ /* 0x000fea0003c3ffff */
        .type           $_ZN7cutlass13device_kernelIN5flash19enable_sm80_to_sm89INS1_16FlashAttnBwdSm80INS1_25CollectiveMainloopBwdSm80ILi2ELi2EN4cute5tupleIJNS5_1CILi128EEES8_NS7_ILi64EEEEEENS_6half_tEfNS_4arch4Sm80ELb0ELb0ELb1ELb1ELb0ELb0ELb0ELb0ELi2ELi4ELi4ELi4ELb0EEENS1_24CollectiveEpilogueBwdGQAISA_fSD_Li256ELb1ELb0EEENS1_19SingleTileSchedulerILb1ELb0ELb0ELi128EEEEEEEEEvNT_6ParamsE$_ZZN4cute13to_mixed_bitsINS_5tupleIJNS1_IJNS_1CILi4EEENS2_ILi8EEEEEENS2_ILi2EEENS2_ILi1EEEEEENS1_IJNS1_IJNS2_ILi0EEENS2_ILi64EEEEEES9_S9_EEENS1_IJNS1_IJiiEEEiS9_EEEEEDaRKT_RKT0_RKT1_ENKUlRKT_RKT0_RKT1_E_clIS5_SB_SD_EEDaSQ_ST_SW_,@function
        .size           $_ZN7cutlass13device_kernelIN5flash19enable_sm80_to_sm89INS1_16FlashAttnBwdSm80INS1_25CollectiveMainloopBwdSm80ILi2ELi2EN4cute5tupleIJNS5_1CILi128EEES8_NS7_ILi64EEEEEENS_6half_tEfNS_4arch4Sm80ELb0ELb0ELb1ELb1ELb0ELb0ELb0ELb0ELi2ELi4ELi4ELi4ELb0EEENS1_24CollectiveEpilogueBwdGQAISA_fSD_Li256ELb1ELb0EEENS1_19SingleTileSchedulerILb1ELb0ELb0ELi128EEEEEEEEEvNT_6ParamsE$_ZZN4cute13to_mixed_bitsINS_5tupleIJNS1_IJNS_1CILi4EEENS2_ILi8EEEEEENS2_ILi2EEENS2_ILi1EEEEEENS1_IJNS1_IJNS2_ILi0EEENS2_ILi64EEEEEES9_S9_EEENS1_IJNS1_IJiiEEEiS9_EEEEEDaRKT_RKT0_RKT1_ENKUlRKT_RKT0_RKT1_E_clIS5_SB_SD_EEDaSQ_ST_SW_,($_ZN7cutlass13device_kernelIN5flash19enable_sm80_to_sm89INS1_16FlashAttnBwdSm80INS1_25CollectiveMainloopBwdSm80ILi2ELi2EN4cute5tupleIJNS5_1CILi128EEES8_NS7_ILi64EEEEEENS_6half_tEfNS_4arch4Sm80ELb0ELb0ELb1ELb1ELb0ELb0ELb0ELb0ELi2ELi4ELi4ELi4ELb0EEENS1_24CollectiveEpilogueBwdGQAISA_fSD_Li256ELb1ELb0EEENS1_19SingleTileSchedulerILb1ELb0ELb0ELi128EEEEEEEEEvNT_6ParamsE$_ZZN4cute13to_mixed_bitsINS_5tupleIJNS1_IJNS_1CILi4EEENS2_ILi8EEEEEENS2_ILi2EEENS2_ILi1EEEEEENS1_IJNS1_IJNS2_ILi128EEENS2_ILi0EEEEEES4_SA_EEENS1_IJNS1_IJiiEEEiSA_EEEEEDaRKT_RKT0_RKT1_ENKUlDpRKT_E_clIJNS_9MixedBitsILj0ELj384EEENSU_ILj0ELj8EEENS2_ILj0EEEEEEDaSR_ - $_ZN7cutlass13device_kernelIN5flash19enable_sm80_to_sm89INS1_16FlashAttnBwdSm80INS1_25CollectiveMainloopBwdSm80ILi2ELi2EN4cute5tupleIJNS5_1CILi128EEES8_NS7_ILi64EEEEEENS_6half_tEfNS_4arch4Sm80ELb0ELb0ELb1ELb1ELb0ELb0ELb0ELb0ELi2ELi4ELi4ELi4ELb0EEENS1_24CollectiveEpilogueBwdGQAISA_fSD_Li256ELb1ELb0EEENS1_19SingleTileSchedulerILb1ELb0ELb0ELi128EEEEEEEEEvNT_6ParamsE$_ZZN4cute13to_mixed_bitsINS_5tupleIJNS1_IJNS_1CILi4EEENS2_ILi8EEEEEENS2_ILi2EEENS2_ILi1EEEEEENS1_IJNS1_IJNS2_ILi0EEENS2_ILi64EEEEEES9_S9_EEENS1_IJNS1_IJiiEEEiS9_EEEEEDaRKT_RKT0_RKT1_ENKUlRKT_RKT0_RKT1_E_clIS5_SB_SD_EEDaSQ_ST_SW_)
$_ZN7cutlass13device_kernelIN5flash19enable_sm80_to_sm89INS1_16FlashAttnBwdSm80INS1_25CollectiveMainloopBwdSm80ILi2ELi2EN4cute5tupleIJNS5_1CILi128EEES8_NS7_ILi64EEEEEENS_6half_tEfNS_4arch4Sm80ELb0ELb0ELb1ELb1ELb0ELb0ELb0ELb0ELi2ELi4ELi4ELi4ELb0EEENS1_24CollectiveEpilogueBwdGQAISA_fSD_Li256ELb1ELb0EEENS1_19SingleTileSchedulerILb1ELb0ELb0ELi128EEEEEEEEEvNT_6ParamsE$_ZZN4cute13to_mixed_bitsINS_5tupleIJNS1_IJNS_1CILi4EEENS2_ILi8EEEEEENS2_ILi2EEENS2_ILi1EEEEEENS1_IJNS1_IJNS2_ILi0EEENS2_ILi64EEEEEES9_S9_EEENS1_IJNS1_IJiiEEEiS9_EEEEEDaRKT_RKT0_RKT1_ENKUlRKT_RKT0_RKT1_E_clIS5_SB_SD_EEDaSQ_ST_SW_:
[----:B------:R-:W-:Y:S01]  /*9840*/  MOV R5, 0x0 ;  /* 0x0000000000057802 */ /* 0x000fe20000000f00 */
[----:B------:R-:W-:-:S05]  /*9850*/  IMAD.SHL.U32 R3, R3, 0x40, RZ ;  /* 0x0000004003037824 */ /* 0x000fca00078e00ff */
[----:B------:R-:W-:Y:S01]  /*9860*/  LOP3.LUT R3, R3, 0x1c0, RZ, 0xc0, !PT ;  /* 0x000001c003037812 */ /* 0x000fe200078ec0ff */
[----:B------:R-:W-:Y:S06]  /*9870*/  RET.REL.NODEC R4 `(_ZN7cutlass13device_kernelIN5flash19enable_sm80_to_sm89INS1_16FlashAttnBwdSm80INS1_25CollectiveMainloopBwdSm80ILi2ELi2EN4cute5tupleIJNS5_1CILi128EEES8_NS7_ILi64EEEEEENS_6half_tEfNS_4arch4Sm80ELb0ELb0ELb1ELb1ELb0ELb0ELb0ELb0ELi2ELi4ELi4ELi4ELb0EEENS1_24CollectiveEpilogueBwdGQAISA_fSD_Li256ELb1ELb0EEENS1_19SingleTileSchedulerILb1ELb0ELb0ELi128EEEEEEEEEvNT_6ParamsE) ;  /* 0xffff678004007950 */ /* 0x000fec0003c3ffff */
        .type           $_ZN7cutlass13device_kernelIN5flash19enable_sm80_to_sm89INS1_16FlashAttnBwdSm80INS1_25CollectiveMainloopBwdSm80ILi2ELi2EN4cute5tupleIJNS5_1CILi128EEES8_NS7_ILi64EEEEEENS_6half_tEfNS_4arch4Sm80ELb0ELb0ELb1ELb1ELb0ELb0ELb0ELb0ELi2ELi4ELi4ELi4ELb0EEENS1_24CollectiveEpilogueBwdGQAISA_fSD_Li256ELb1ELb0EEENS1_19SingleTileSchedulerILb1ELb0ELb0ELi128EEEEEEEEEvNT_6ParamsE$_ZZN4cute13to_mixed_bitsINS_5tupleIJNS1_IJNS_1CILi4EEENS2_ILi8EEEEEENS2_ILi2EEENS2_ILi1EEEEEENS1_IJNS1_IJNS2_ILi128EEENS2_ILi0EEEEEES4_SA_EEENS1_IJNS1_IJiiEEEiSA_EEEEEDaRKT_RKT0_RKT1_ENKUlDpRKT_E_clIJNS_9MixedBitsILj0ELj384EEENSU_ILj0ELj8EEENS2_ILj0EEEEEEDaSR_,@function
        .size           $_ZN7cutlass13device_kernelIN5flash19enable_sm80_to_sm89INS1_16FlashAttnBwdSm80INS1_25CollectiveMainloopBwdSm80ILi2ELi2EN4cute5tupleIJNS5_1CILi128EEES8_NS7_ILi64EEEEEENS_6half_tEfNS_4arch4Sm80ELb0ELb0ELb1ELb1ELb0ELb0ELb0ELb0ELi2ELi4ELi4ELi4ELb0EEENS1_24CollectiveEpilogueBwdGQAISA_fSD_Li256ELb1ELb0EEENS1_19SingleTileSchedulerILb1ELb0ELb0ELi128EEEEEEEEEvNT_6ParamsE$_ZZN4cute13to_mixed_bitsINS_5tupleIJNS1_IJNS_1CILi4EEENS2_ILi8EEEEEENS2_ILi2EEENS2_ILi1EEEEEENS1_IJNS1_IJNS2_ILi128EEENS2_ILi0EEEEEES4_SA_EEENS1_IJNS1_IJiiEEEiSA_EEEEEDaRKT_RKT0_RKT1_ENKUlDpRKT_E_clIJNS_9MixedBitsILj0ELj384EEENSU_ILj0ELj8EEENS2_ILj0EEEEEEDaSR_,($_ZN7cutlass13device_kernelIN5flash19enable_sm80_to_sm89INS1_16FlashAttnBwdSm80INS1_25CollectiveMainloopBwdSm80ILi2ELi2EN4cute5tupleIJNS5_1CILi128EEES8_NS7_ILi64EEEEEENS_6half_tEfNS_4arch4Sm80ELb0ELb0ELb1ELb1ELb0ELb0ELb0ELb0ELi2ELi4ELi4ELi4ELb0EEENS1_24CollectiveEpilogueBwdGQAISA_fSD_Li256ELb1ELb0EEENS1_19SingleTileSchedulerILb1ELb0ELb0ELi128EEEEEEEEEvNT_6ParamsE$_ZZN4cute13to_mixed_bitsINS_5tupleIJNS1_IJNS_1CILi4EEENS2_ILi8EEEEEENS2_ILi2EEENS2_ILi1EEEEEENS1_IJNS1_IJNS2_ILi128EEENS2_ILi0EEEEEES4_SA_EEENS1_IJNS1_IJiiEEEiSA_EEEEEDaRKT_RKT0_RKT1_ENKUlRKT_RKT0_RKT1_E_clIS5_SB_SD_EEDaSQ_ST_SW_ - $_ZN7cutlass13device_kernelIN5flash19enable_sm80_to_sm89INS1_16FlashAttnBwdSm80INS1_25CollectiveMainloopBwdSm80ILi2ELi2EN4cute5tupleIJNS5_1CILi128EEES8_NS7_ILi64EEEEEENS_6half_tEfNS_4arch4Sm80ELb0ELb0ELb1ELb1ELb0ELb0ELb0ELb0ELi2ELi4ELi4ELi4ELb0EEENS1_24CollectiveEpilogueBwdGQAISA_fSD_Li256ELb1ELb0EEENS1_19SingleTileSchedulerILb1ELb0ELb0ELi128EEEEEEEEEvNT_6ParamsE$_ZZN4cute13to_mixed_bitsINS_5tupleIJNS1_IJNS_1CILi4EEENS2_ILi8EEEEEENS2_ILi2EEENS2_ILi1EEEEEENS1_IJNS1_IJNS2_ILi128EEENS2_ILi0EEEEEES4_SA_EEENS1_IJNS1_IJiiEEEiSA_EEEEEDaRKT_RKT0_RKT1_ENKUlDpRKT_E_clIJNS_9MixedBitsILj0ELj384EEENSU_ILj0ELj8EEENS2_ILj0EEEEEEDaSR_)
$_ZN7cutlass13device_kernelIN5flash19enable_sm80_to_sm89INS1_16FlashAttnBwdSm80INS1_25CollectiveMainloopBwdSm80ILi2ELi2EN4cute5tupleIJNS5_1CILi128EEES8_NS7_ILi64EEEEEENS_6half_tEfNS_4arch4Sm80ELb0ELb0ELb1ELb1ELb0ELb0ELb0ELb0ELi2ELi4ELi4ELi4ELb0EEENS1_24CollectiveEpilogueBwdGQAISA_fSD_Li256ELb1ELb0EEENS1_19SingleTileSchedulerILb1ELb0ELb0ELi128EEEEEEEEEvNT_6ParamsE$_ZZN4cute13to_mixed_bitsINS_5tupleIJNS1_IJNS_1CILi4EEENS2_ILi8EEEEEENS2_ILi2EEENS2_ILi1EEEEEENS1_IJNS1_IJNS2_ILi128EEENS2_ILi0EEEEEES4_SA_EEENS1_IJNS1_IJiiEEEiSA_EEEEEDaRKT_RKT0_RKT1_ENKUlDpRKT_E_clIJNS_9MixedBitsILj0ELj384EEENSU_ILj0ELj8EEENS2_ILj0EEEEEEDaSR_:
[----:B------:R-:W-:Y:S01]  /*9880*/  LOP3.LUT R4, R4, 0x8, RZ, 0xc0, !PT ;  /* 0x0000000804047812 */ /* 0x000fe200078ec0ff */
[----:B------:R-:W-:-:S03]  /*9890*/  IMAD.MOV.U32 R5, RZ, RZ, 0x0 ;  /* 0x00000000ff057424 */ /* 0x000fc600078e00ff */
[----:B------:R-:W-:Y:S01]  /*98a0*/  LOP3.LUT R6, R4, 0x188, R6, 0x78, !PT ;  /* 0x0000018804067812 */ /* 0x000fe200078e7806 */
[----:B------:R-:W-:-:S04]  /*98b0*/  IMAD.MOV.U32 R4, RZ, RZ, R3 ;  /* 0x000000ffff047224 */ /* 0x000fc800078e0003 */
[----:B------:R-:W-:Y:S05]  /*98c0*/  RET.REL.NODEC R4 `(_ZN7cutlass13device_kernelIN5flash19enable_sm80_to_sm89INS1_16FlashAttnBwdSm80INS1_25CollectiveMainloopBwdSm80ILi2ELi2EN4cute5tupleIJNS5_1CILi128EEES8_NS7_ILi64EEEEEENS_6half_tEfNS_4arch4Sm80ELb0ELb0ELb1ELb1ELb0ELb0ELb0ELb0ELi2ELi4ELi4ELi4ELb0EEENS1_24CollectiveEpilogueBwdGQAISA_fSD_Li256ELb1ELb0EEENS1_19SingleTileSchedulerILb1ELb0ELb0ELi128EEEEEEEEEvNT_6ParamsE) ;  /* 0xffff673004007950 */ /* 0x000fea0003c3ffff */
        .type           $_ZN7cutlass13device_kernelIN5flash19enable_sm80_to_sm89INS1_16FlashAttnBwdSm80INS1_25CollectiveMainloopBwdSm80ILi2ELi2EN4cute5tupleIJNS5_1CILi128EEES8_NS7_ILi64EEEEEENS_6half_tEfNS_4arch4Sm80ELb0ELb0ELb1ELb1ELb0ELb0ELb0ELb0ELi2ELi4ELi4ELi4ELb0EEENS1_24CollectiveEpilogueBwdGQAISA_fSD_Li256ELb1ELb0EEENS1_19SingleTileSchedulerILb1ELb0ELb0ELi128EEEEEEEEEvNT_6ParamsE$_ZZN4cute13to_mixed_bitsINS_5tupleIJNS1_IJNS_1CILi4EEENS2_ILi8EEEEEENS2_ILi2EEENS2_ILi1EEEEEENS1_IJNS1_IJNS2_ILi128EEENS2_ILi0EEEEEES4_SA_EEENS1_IJNS1_IJiiEEEiSA_EEEEEDaRKT_RKT0_RKT1_ENKUlRKT_RKT0_RKT1_E_clIS5_SB_SD_EEDaSQ_ST_SW_,@function
        .size           $_ZN7cutlass13device_kernelIN5flash19enable_sm80_to_sm89INS1_16FlashAttnBwdSm80INS1_25CollectiveMainloopBwdSm80ILi2ELi2EN4cute5tupleIJNS5_1CILi128EEES8_NS7_ILi64EEEEEENS_6half_tEfNS_4arch4Sm80ELb0ELb0ELb1ELb1ELb0ELb0ELb0ELb0ELi2ELi4ELi4ELi4ELb0EEENS1_24CollectiveEpilogueBwdGQAISA_fSD_Li256ELb1ELb0EEENS1_19SingleTileSchedulerILb1ELb0ELb0ELi128EEEEEEEEEvNT_6ParamsE$_ZZN4cute13to_mixed_bitsINS_5tupleIJNS1_IJNS_1CILi4EEENS2_ILi8EEEEEENS2_ILi2EEENS2_ILi1EEEEEENS1_IJNS1_IJNS2_ILi128EEENS2_ILi0EEEEEES4_SA_EEENS1_IJNS1_IJiiEEEiSA_EEEEEDaRKT_RKT0_RKT1_ENKUlRKT_RKT0_RKT1_E_clIS5_SB_SD_EEDaSQ_ST_SW_,($_ZN7cutlass13device_kernelIN5flash19enable_sm80_to_sm89INS1_16FlashAttnBwdSm80INS1_25CollectiveMainloopBwdSm80ILi2ELi2EN4cute5tupleIJNS5_1CILi128EEES8_NS7_ILi64EEEEEENS_6half_tEfNS_4arch4Sm80ELb0ELb0ELb1ELb1ELb0ELb0ELb0ELb0ELi2ELi4ELi4ELi4ELb0EEENS1_24CollectiveEpilogueBwdGQAISA_fSD_Li256ELb1ELb0EEENS1_19SingleTileSchedulerILb1ELb0ELb0ELi128EEEEEEEEEvNT_6ParamsE$_ZZN4cute13to_mixed_bitsINS_5tupleIJNS1_IJNS_1CILi4EEENS2_ILi8EEEEEENS2_ILi2EEENS2_ILi1EEEEEENS1_IJNS1_IJNS2_ILi128EEENS2_ILi0EEEEEES4_SA_EEENS1_IJNS1_IJiiEEEiSA_EEEEEDaRKT_RKT0_RKT1_ENKUlRKT_RKT0_RKT1_E_clIS6_S4_iEEDaSQ_ST_SW_ - $_ZN7cutlass13device_kernelIN5flash19enable_sm80_to_sm89INS1_16FlashAttnBwdSm80INS1_25CollectiveMainloopBwdSm80ILi2ELi2EN4cute5tupleIJNS5_1CILi128EEES8_NS7_ILi64EEEEEENS_6half_tEfNS_4arch4Sm80ELb0ELb0ELb1ELb1ELb0ELb0ELb0ELb0ELi2ELi4ELi4ELi4ELb0EEENS1_24CollectiveEpilogueBwdGQAISA_fSD_Li256ELb1ELb0EEENS1_19SingleTileSchedulerILb1ELb0ELb0ELi128EEEEEEEEEvNT_6ParamsE$_ZZN4cute13to_mixed_bitsINS_5tupleIJNS1_IJNS_1CILi4EEENS2_ILi8EEEEEENS2_ILi2EEENS2_ILi1EEEEEENS1_IJNS1_IJNS2_ILi128EEENS2_ILi0EEEEEES4_SA_EEENS1_IJNS1_IJiiEEEiSA_EEEEEDaRKT_RKT0_RKT1_ENKUlRKT_RKT0_RKT1_E_clIS5_SB_SD_EEDaSQ_ST_SW_)
$_ZN7cutlass13device_kernelIN5flash19enable_sm80_to_sm89INS1_16FlashAttnBwdSm80INS1_25CollectiveMainloopBwdSm80ILi2ELi2EN4cute5tupleIJNS5_1CILi128EEES8_NS7_ILi64EEEEEENS_6half_tEfNS_4arch4Sm80ELb0ELb0ELb1ELb1ELb0ELb0ELb0ELb0ELi2ELi4ELi4ELi4ELb0EEENS1_24CollectiveEpilogueBwdGQAISA_fSD_Li256ELb1ELb0EEENS1_19SingleTileSchedulerILb1ELb0ELb0ELi128EEEEEEEEEvNT_6ParamsE$_ZZN4cute13to_mixed_bitsINS_5tupleIJNS1_IJNS_1CILi4EEENS2_ILi8EEEEEENS2_ILi2EEENS2_ILi1EEEEEENS1_IJNS1_IJNS2_ILi128EEENS2_ILi0EEEEEES4_SA_EEENS1_IJNS1_IJiiEEEiSA_EEEEEDaRKT_RKT0_RKT1_ENKUlRKT_RKT0_RKT1_E_clIS5_SB_SD_EEDaSQ_ST_SW_:
[----:B------:R-:W-:Y:S01]  /*98d0*/  MOV R5, 0x0 ;  /* 0x0000000000057802 */ /* 0x000fe20000000f00 */
[----:B------:R-:W-:-:S05]  /*98e0*/  IMAD.SHL.U32 R3, R3, 0x80, RZ ;  /* 0x0000008003037824 */ /* 0x000fca00078e00ff */
[----:B------:R-:W-:Y:S01]  /*98f0*/  LOP3.LUT R3, R3, 0x180, RZ, 0xc0, !PT ;  /* 0x0000018003037812 */ /* 0x000fe200078ec0ff */
[----:B------:R-:W-:Y:S06]  /*9900*/  RET.REL.NODEC R4 `(_ZN7cutlass13device_kernelIN5flash19enable_sm80_to_sm89INS1_16FlashAttnBwdSm80INS1_25CollectiveMainloopBwdSm80ILi2ELi2EN4cute5tupleIJNS5_1CILi128EEES8_NS7_ILi64EEEEEENS_6half_tEfNS_4arch4Sm80ELb0ELb0ELb1ELb1ELb0ELb0ELb0ELb0ELi2ELi4ELi4ELi4ELb0EEENS1_24CollectiveEpilogueBwdGQAISA_fSD_Li256ELb1ELb0EEENS1_19SingleTileSchedulerILb1ELb0ELb0ELi128EEEEEEEEEvNT_6ParamsE) ;  /* 0xffff66f004007950 */ /* 0x000fec0003c3ffff */
        .type           $_ZN7cutlass13device_kernelIN5flash19enable_sm80_to_sm89INS1_16FlashAttnBwdSm80INS1_25CollectiveMainloopBwdSm80ILi2ELi2EN4cute5tupleIJNS5_1CILi128EEES8_NS7_ILi64EEEEEENS_6half_tEfNS_4arch4Sm80ELb0ELb0ELb1ELb1ELb0ELb0ELb0ELb0ELi2ELi4ELi4ELi4ELb0EEENS1_24CollectiveEpilogueBwdGQAISA_fSD_Li256ELb1ELb0EEENS1_19SingleTileSchedulerILb1ELb0ELb0ELi128EEEEEEEEEvNT_6ParamsE$_ZZN4cute13to_mixed_bitsINS_5tupleIJNS1_IJNS_1CILi4EEENS2_ILi8EEEEEENS2_ILi2EEENS2_ILi1EEEEEENS1_IJNS1_IJNS2_ILi128EEENS2_ILi0EEEEEES4_SA_EEENS1_IJNS1_IJiiEEEiSA_EEEEEDaRKT_RKT0_RKT1_ENKUlRKT_RKT0_RKT1_E_clIS6_S4_iEEDaSQ_ST_SW_,@function
        .size           $_ZN7cutlass13device_kernelIN5flash19enable_sm80_to_sm89INS1_16FlashAttnBwdSm80INS1_25CollectiveMainloopBwdSm80ILi2ELi2EN4cute5tupleIJNS5_1CILi128EEES8_NS7_ILi64EEEEEENS_6half_tEfNS_4arch4Sm80ELb0ELb0ELb1ELb1ELb0ELb0ELb0ELb0ELi2ELi4ELi4ELi4ELb0EEENS1_24CollectiveEpilogueBwdGQAISA_fSD_Li256ELb1ELb0EEENS1_19SingleTileSchedulerILb1ELb0ELb0ELi128EEEEEEEEEvNT_6ParamsE$_ZZN4cute13to_mixed_bitsINS_5tupleIJNS1_IJNS_1CILi4EEENS2_ILi8EEEEEENS2_ILi2EEENS2_ILi1EEEEEENS1_IJNS1_IJNS2_ILi128EEENS2_ILi0EEEEEES4_SA_EEENS1_IJNS1_IJiiEEEiSA_EEEEEDaRKT_RKT0_RKT1_ENKUlRKT_RKT0_RKT1_E_clIS6_S4_iEEDaSQ_ST_SW_,($_ZN7cutlass13device_kernelIN5flash19enable_sm80_to_sm89INS1_16FlashAttnBwdSm80INS1_25CollectiveMainloopBwdSm80ILi2ELi2EN4cute5tupleIJNS5_1CILi128EEES8_NS7_ILi64EEEEEENS_6half_tEfNS_4arch4Sm80ELb0ELb0ELb1ELb1ELb0ELb0ELb0ELb0ELi2ELi4ELi4ELi4ELb0EEENS1_24CollectiveEpilogueBwdGQAISA_fSD_Li256ELb1ELb0EEENS1_19SingleTileSchedulerILb1ELb0ELb0ELi128EEEEEEEEEvNT_6ParamsE$_ZZN4cute13to_mixed_bitsINS_5tupleIJNS1_IJNS_1CILi4EEENS2_ILi8EEEEEES3_NS2_ILi1EEEEEENS1_IJNS1_IJNS2_ILi0EEENS2_ILi64EEEEEES8_S8_EEENS1_IJNS1_IJiiEEEiS8_EEEEEDaRKT_RKT0_RKT1_ENKUlDpRKT_E_clIJNS_9MixedBitsILj0ELj448EEENS2_ILj0EEESV_EEEDaSQ_ - $_ZN7cutlass13device_kernelIN5flash19enable_sm80_to_sm89INS1_16FlashAttnBwdSm80INS1_25CollectiveMainloopBwdSm80ILi2ELi2EN4cute5tupleIJNS5_1CILi128EEES8_NS7_ILi64EEEEEENS_6half_tEfNS_4arch4Sm80ELb0ELb0ELb1ELb1ELb0ELb0ELb0ELb0ELi2ELi4ELi4ELi4ELb0EEENS1_24CollectiveEpilogueBwdGQAISA_fSD_Li256ELb1ELb0EEENS1_19SingleTileSchedulerILb1ELb0ELb0ELi128EEEEEEEEEvNT_6ParamsE$_ZZN4cute13to_mixed_bitsINS_5tupleIJNS1_IJNS_1CILi4EEENS2_ILi8EEEEEENS2_ILi2EEENS2_ILi1EEEEEENS1_IJNS1_IJNS2_ILi128EEENS2_ILi0EEEEEES4_SA_EEENS1_IJNS1_IJiiEEEiSA_EEEEEDaRKT_RKT0_RKT1_ENKUlRKT_RKT0_RKT1_E_clIS6_S4_iEEDaSQ_ST_SW_)
$_ZN7cutlass13device_kernelIN5flash19enable_sm80_to_sm89INS1_16FlashAttnBwdSm80INS1_25CollectiveMainloopBwdSm80ILi2ELi2EN4cute5tupleIJNS5_1CILi128EEES8_NS7_ILi64EEEEEENS_6half_tEfNS_4arch4Sm80ELb0ELb0ELb1ELb1ELb0ELb0ELb0ELb0ELi2ELi4ELi4ELi4ELb0EEENS1_24CollectiveEpilogueBwdGQAISA_fSD_Li256ELb1ELb0EEENS1_19SingleTileSchedulerILb1ELb0ELb0ELi128EEEEEEEEEvNT_6ParamsE$_ZZN4cute13to_mixed_bitsINS_5tupleIJNS1_IJNS_1CILi4EEENS2_ILi8EEEEEENS2_ILi2EEENS2_ILi1EEEEEENS1_IJNS1_IJNS2_ILi128EEENS2_ILi0EEEEEES4_SA_EEENS1_IJNS1_IJiiEEEiSA_EEEEEDaRKT_RKT0_RKT1_ENKUlRKT_RKT0_RKT1_E_clIS6_S4_iEEDaSQ_ST_SW_:
[----:B------:R-:W-:Y:S01]  /*9910*/  IMAD.SHL.U32 R4, R7, 0x8, RZ ;  /* 0x0000000807047824 */ /* 0x000fe200078e00ff */
[----:B------:R-:W-:Y:S01]  /*9920*/  MOV R6, R5 ;  /* 0x0000000500067202 */ /* 0x000fe20000000f00 */
[----:B------:R-:W-:-:S03]  /*9930*/  IMAD.MOV.U32 R7, RZ, RZ, 0x0 ;  /* 0x00000000ff077424 */ /* 0x000fc600078e00ff */
[----:B------:R-:W-:Y:S01]  /*9940*/  LOP3.LUT R4, R4, 0x8, RZ, 0xc0, !PT ;  /* 0x0000000804047812 */ /* 0x000fe200078ec0ff */
[----:B------:R-:W-:Y:S06]  /*9950*/  RET.REL.NODEC R6 `(_ZN7cutlass13device_kernelIN5flash19enable_sm80_to_sm89INS1_16FlashAttnBwdSm80INS1_25CollectiveMainloopBwdSm80ILi2ELi2EN4cute5tupleIJNS5_1CILi128EEES8_NS7_ILi64EEEEEENS_6half_tEfNS_4arch4Sm80ELb0ELb0ELb1ELb1ELb0ELb0ELb0ELb0ELi2ELi4ELi4ELi4ELb0EEENS1_24CollectiveEpilogueBwdGQAISA_fSD_Li256ELb1ELb0EEENS1_19SingleTileSchedulerILb1ELb0ELb0ELi128EEEEEEEEEvNT_6ParamsE) ;  /* 0xffff66a006007950 */ /* 0x000fec0003c3ffff */
        .type           $_ZN7cutlass13device_kernelIN5flash19enable_sm80_to_sm89INS1_16FlashAttnBwdSm80INS1_25CollectiveMainloopBwdSm80ILi2ELi2EN4cute5tupleIJNS5_1CILi128EEES8_NS7_ILi64EEEEEENS_6half_tEfNS_4arch4Sm80ELb0ELb0ELb1ELb1ELb0ELb0ELb0ELb0ELi2ELi4ELi4ELi4ELb0EEENS1_24CollectiveEpilogueBwdGQAISA_fSD_Li256ELb1ELb0EEENS1_19SingleTileSchedulerILb1ELb0ELb0ELi128EEEEEEEEEvNT_6ParamsE$_ZZN4cute13to_mixed_bitsINS_5tupleIJNS1_IJNS_1CILi4EEENS2_ILi8EEEEEES3_NS2_ILi1EEEEEENS1_IJNS1_IJNS2_ILi0EEENS2_ILi64EEEEEES8_S8_EEENS1_IJNS1_IJiiEEEiS8_EEEEEDaRKT_RKT0_RKT1_ENKUlDpRKT_E_clIJNS_9MixedBitsILj0ELj448EEENS2_ILj0EEESV_EEEDaSQ_,@function
        .size           $_ZN7cutlass13device_kernelIN5flash19enable_sm80_to_sm89INS1_16FlashAttnBwdSm80INS1_25CollectiveMainloopBwdSm80ILi2ELi2EN4cute5tupleIJNS5_1CILi128EEES8_NS7_ILi64EEEEEENS_6half_tEfNS_4arch4Sm80ELb0ELb0ELb1ELb1ELb0ELb0ELb0ELb0ELi2ELi4ELi4ELi4ELb0EEENS1_24CollectiveEpilogueBwdGQAISA_fSD_Li256ELb1ELb0EEENS1_19SingleTileSchedulerILb1ELb0ELb0ELi128EEEEEEEEEvNT_6ParamsE$_ZZN4cute13to_mixed_bitsINS_5tupleIJNS1_IJNS_1CILi4EEENS2_ILi8EEEEEES3_NS2_ILi1EEEEEENS1_IJNS1_IJNS2_ILi0EEENS2_ILi64EEEEEES8_S8_EEENS1_IJNS1_IJiiEEEiS8_EEEEEDaRKT_RKT0_RKT1_ENKUlDpRKT_E_clIJNS_9MixedBitsILj0ELj448EEENS2_ILj0EEESV_EEEDaSQ_,($_ZN7cutlass13device_kernelIN5flash19enable_sm80_to_sm89INS1_16FlashAttnBwdSm80INS1_25CollectiveMainloopBwdSm80ILi2ELi2EN4cute5tupleIJNS5_1CILi128EEES8_NS7_ILi64EEEEEENS_6half_tEfNS_4arch4Sm80ELb0ELb0ELb1ELb1ELb0ELb0ELb0ELb0ELi2ELi4ELi4ELi4ELb0EEENS1_24CollectiveEpilogueBwdGQAISA_fSD_Li256ELb1ELb0EEENS1_19SingleTileSchedulerILb1ELb0ELb0ELi128EEEEEEEEEvNT_6ParamsE$_ZZN4cute13to_mixed_bitsINS_5tupleIJNS1_IJNS_1CILi4EEENS2_ILi8EEEEEES3_NS2_ILi1EEEEEENS1_IJNS1_IJNS2_ILi0EEENS2_ILi64EEEEEES8_S8_EEENS1_IJNS1_IJiiEEEiS8_EEEEEDaRKT_RKT0_RKT1_ENKUlRKT_RKT0_RKT1_E_clIS5_SA_SC_EEDaSP_SS_SV_ - $_ZN7cutlass13device_kernelIN5flash19enable_sm80_to_sm89INS1_16FlashAttnBwdSm80INS1_25CollectiveMainloopBwdSm80ILi2ELi2EN4cute5tupleIJNS5_1CILi128EEES8_NS7_ILi64EEEEEENS_6half_tEfNS_4arch4Sm80ELb0ELb0ELb1ELb1ELb0ELb0ELb0ELb0ELi2ELi4ELi4ELi4ELb0EEENS1_24CollectiveEpilogueBwdGQAISA_fSD_Li256ELb1ELb0EEENS1_19SingleTileSchedulerILb1ELb0ELb0ELi128EEEEEEEEEvNT_6ParamsE$_ZZN4cute13to_mixed_bitsINS_5tupleIJNS1_IJNS_1CILi4EEENS2_ILi8EEEEEES3_NS2_ILi1EEEEEENS1_IJNS1_IJNS2_ILi0EEENS2_ILi64EEEEEES8_S8_EEENS1_IJNS1_IJiiEEEiS8_EEEEEDaRKT_RKT0_RKT1_ENKUlDpRKT_E_clIJNS_9MixedBitsILj0ELj448EEENS2_ILj0EEESV_EEEDaSQ_)
$_ZN7cutlass13device_kernelIN5flash19enable_sm80_to_sm89INS1_16FlashAttnBwdSm80INS1_25CollectiveMainloopBwdSm80ILi2ELi2EN4cute5tupleIJNS5_1CILi128EEES8_NS7_ILi64EEEEEENS_6half_tEfNS_4arch4Sm80ELb0ELb0ELb1ELb1ELb0ELb0ELb0ELb0ELi2ELi4ELi4ELi4ELb0EEENS1_24CollectiveEpilogueBwdGQAISA_fSD_Li256ELb1ELb0EEENS1_19SingleTileSchedulerILb1ELb0ELb0ELi128EEEEEEEEEvNT_6ParamsE$_ZZN4cute13to_mixed_bitsINS_5tupleIJNS1_IJNS_1CILi4EEENS2_ILi8EEEEEES3_NS2_ILi1EEEEEENS1_IJNS1_IJNS2_ILi0EEENS2_ILi64EEEEEES8_S8_EEENS1_IJNS1_IJiiEEEiS8_EEEEEDaRKT_RKT0_RKT1_ENKUlDpRKT_E_clIJNS_9MixedBitsILj0ELj448EEENS2_ILj0EEESV_EEEDaSQ_:
[----:B------:R-:W-:Y:S01]  /*9960*/  IMAD.MOV.U32 R38, RZ, RZ, R3 ;  /* 0x000000ffff267224 */ /* 0x000fe200078e0003 */
[----:B------:R-:W-:Y:S02]  /*9970*/  MOV R39, 0x0 ;  /* 0x0000000000277802 */ /* 0x000fe40000000f00 */
[----:B------:R-:W-:Y:S02]  /*9980*/  LOP3.LUT R29, R29, 0x1c0, RZ, 0xc0, !PT ;  /* 0x000001c01d1d7812 */ /* 0x000fe400078ec0ff */
[----:B------:R-:W-:Y:S05]  /*9990*/  RET.REL.NODEC R38 `(_ZN7cutlass13device_kernelIN5flash19enable_sm80_to_sm89INS1_16FlashAttnBwdSm80INS1_25CollectiveMainloopBwdSm80ILi2ELi2EN4cute5tupleIJNS5_1CILi128EEES8_NS7_ILi64EEEEEENS_6half_tEfNS_4arch4Sm80ELb0ELb0ELb1ELb1ELb0ELb0ELb0ELb0ELi2ELi4ELi4ELi4ELb0EEENS1_24CollectiveEpilogueBwdGQAISA_fSD_Li256ELb1ELb0EEENS1_19SingleTileSchedulerILb1ELb0ELb0ELi128EEEEEEEEEvNT_6ParamsE) ;  /* 0xffff666026007950 */ /* 0x000fea0003c3ffff */
        .type           $_ZN7cutlass13device_kernelIN5flash19enable_sm80_to_sm89INS1_16FlashAttnBwdSm80INS1_25CollectiveMainloopBwdSm80ILi2ELi2EN4cute5tupleIJNS5_1CILi128EEES8_NS7_ILi64EEEEEENS_6half_tEfNS_4arch4Sm80ELb0ELb0ELb1ELb1ELb0ELb0ELb0ELb0ELi2ELi4ELi4ELi4ELb0EEENS1_24CollectiveEpilogueBwdGQAISA_fSD_Li256ELb1ELb0EEENS1_19SingleTileSchedulerILb1ELb0ELb0ELi128EEEEEEEEEvNT_6ParamsE$_ZZN4cute13to_mixed_bitsINS_5tupleIJNS1_IJNS_1CILi4EEENS2_ILi8EEEEEES3_NS2_ILi1EEEEEENS1_IJNS1_IJNS2_ILi0EEENS2_ILi64EEEEEES8_S8_EEENS1_IJNS1_IJiiEEEiS8_EEEEEDaRKT_RKT0_RKT1_ENKUlRKT_RKT0_RKT1_E_clIS5_SA_SC_EEDaSP_SS_SV_,@function
        .size           $_ZN7cutlass13device_kernelIN5flash19enable_sm80_to_sm89INS1_16FlashAttnBwdSm80INS1_25CollectiveMainloopBwdSm80ILi2ELi2EN4cute5tupleIJNS5_1CILi128EEES8_NS7_ILi64EEEEEENS_6half_tEfNS_4arch4Sm80ELb0ELb0ELb1ELb1ELb0ELb0ELb0ELb0ELi2ELi4ELi4ELi4ELb0EEENS1_24CollectiveEpilogueBwdGQAISA_fSD_Li256ELb1ELb0EEENS1_19SingleTileSchedulerILb1ELb0ELb0ELi128EEEEEEEEEvNT_6ParamsE$_ZZN4cute13to_mixed_bitsINS_5tupleIJNS1_IJNS_1CILi4EEENS2_ILi8EEEEEES3_NS2_ILi1EEEEEENS1_IJNS1_IJNS2_ILi0EEENS2_ILi64EEEEEES8_S8_EEENS1_IJNS1_IJiiEEEiS8_EEEEEDaRKT_RKT0_RKT1_ENKUlRKT_RKT0_RKT1_E_clIS5_SA_SC_EEDaSP_SS_SV_,($_ZN7cutlass13device_kernelIN5flash19enable_sm80_to_sm89INS1_16FlashAttnBwdSm80INS1_25CollectiveMainloopBwdSm80ILi2ELi2EN4cute5tupleIJNS5_1CILi128EEES8_NS7_ILi64EEEEEENS_6half_tEfNS_4arch4Sm80ELb0ELb0ELb1ELb1ELb0ELb0ELb0ELb0ELi2ELi4ELi4ELi4ELb0EEENS1_24CollectiveEpilogueBwdGQAISA_fSD_Li256ELb1ELb0EEENS1_19SingleTileSchedulerILb1ELb0ELb0ELi128EEEEEEEEEvNT_6ParamsE$_ZZN4cute13to_mixed_bitsINS_5tupleIJNS1_IJNS_1CILi4EEENS2_ILi8EEEEEES3_NS2_ILi1EEEEEENS1_IJNS1_IJNS2_ILi128EEENS2_ILi0EEEEEENS2_ILi16EEES9_EEENS1_IJNS1_IJiiEEEiS9_EEEEEDaRKT_RKT0_RKT1_ENKUlDpRKT_E_clIJNS_9MixedBitsILj0ELj384EEENSU_ILj0ELj48EEENS2_ILj0EEEEEEDaSR_ - $_ZN7cutlass13device_kernelIN5flash19enable_sm80_to_sm89INS1_16FlashAttnBwdSm80INS1_25CollectiveMainloopBwdSm80ILi2ELi2EN4cute5tupleIJNS5_1CILi128EEES8_NS7_ILi64EEEEEENS_6half_tEfNS_4arch4Sm80ELb0ELb0ELb1ELb1ELb0ELb0ELb0ELb0ELi2ELi4ELi4ELi4ELb0EEENS1_24CollectiveEpilogueBwdGQAISA_fSD_Li256ELb1ELb0EEENS1_19SingleTileSchedulerILb1ELb0ELb0ELi128EEEEEEEEEvNT_6ParamsE$_ZZN4cute13to_mixed_bitsINS_5tupleIJNS1_IJNS_1CILi4EEENS2_ILi8EEEEEES3_NS2_ILi1EEEEEENS1_IJNS1_IJNS2_ILi0EEENS2_ILi64EEEEEES8_S8_EEENS1_IJNS1_IJiiEEEiS8_EEEEEDaRKT_RKT0_RKT1_ENKUlRKT_RKT0_RKT1_E_clIS5_SA_SC_EEDaSP_SS_SV_)
$_ZN7cutlass13device_kernelIN5flash19enable_sm80_to_sm89INS1_16FlashAttnBwdSm80INS1_25CollectiveMainloopBwdSm80ILi2ELi2EN4cute5tupleIJNS5_1CILi128EEES8_NS7_ILi64EEEEEENS_6half_tEfNS_4arch4Sm80ELb0ELb0ELb1ELb1ELb0ELb0ELb0ELb0ELi2ELi4ELi4ELi4ELb0EEENS1_24CollectiveEpilogueBwdGQAISA_fSD_Li256ELb1ELb0EEENS1_19SingleTileSchedulerILb1ELb0ELb0ELi128EEEEEEEEEvNT_6ParamsE$_ZZN4cute13to_mixed_bitsINS_5tupleIJNS1_IJNS_1CILi4EEENS2_ILi8EEEEEES3_NS2_ILi1EEEEEENS1_IJNS1_IJNS2_ILi0EEENS2_ILi64EEEEEES8_S8_EEENS1_IJNS1_IJiiEEEiS8_EEEEEDaRKT_RKT0_RKT1_ENKUlRKT_RKT0_RKT1_E_clIS5_SA_SC_EEDaSP_SS_SV_:
[----:B------:R-:W-:Y:S01]  /*99a0*/  IMAD.SHL.U32 R3, R28, 0x40, RZ ;  /* 0x000000401c037824 */ /* 0x000fe200078e00ff */
[----:B------:R-:W-:Y:S01]  /*99b0*/  MOV R28, R5 ;  /* 0x00000005001c7202 */ /* 0x000fe20000000f00 */
[----:B------:R-:W-:-:S03]  /*99c0*/  IMAD.MOV.U32 R29, RZ, RZ, 0x0 ;  /* 0x00000000ff1d7424 */ /* 0x000fc600078e00ff */
[----:B------:R-:W-:Y:S01]  /*99d0*/  LOP3.LUT R3, R3, 0x1c0, RZ, 0xc0, !PT ;  /* 0x000001c003037812 */ /* 0x000fe200078ec0ff */
[----:B------:R-:W-:Y:S06]  /*99e0*/  RET.REL.NODEC R28 `(_ZN7cutlass13device_kernelIN5flash19enable_sm80_to_sm89INS1_16FlashAttnBwdSm80INS1_25CollectiveMainloopBwdSm80ILi2ELi2EN4cute5tupleIJNS5_1CILi128EEES8_NS7_ILi64EEEEEENS_6half_tEfNS_4arch4Sm80ELb0ELb0ELb1ELb1ELb0ELb0ELb0ELb0ELi2ELi4ELi4ELi4ELb0EEENS1_24CollectiveEpilogueBwdGQAISA_fSD_Li256ELb1ELb0EEENS1_19SingleTileSchedulerILb1ELb0ELb0ELi128EEEEEEEEEvNT_6ParamsE) ;  /* 0xffff66101c007950 */ /* 0x000fec0003c3ffff */
        .type           $_ZN7cutlass13device_kernelIN5flash19enable_sm80_to_sm89INS1_16FlashAttnBwdSm80INS1_25CollectiveMainloopBwdSm80ILi2ELi2EN4cute5tupleIJNS5_1CILi128EEES8_NS7_ILi64EEEEEENS_6half_tEfNS_4arch4Sm80ELb0ELb0ELb1ELb1ELb0ELb0ELb0ELb0ELi2ELi4ELi4ELi4ELb0EEENS1_24CollectiveEpilogueBwdGQAISA_fSD_Li256ELb1ELb0EEENS1_19SingleTileSchedulerILb1ELb0ELb0ELi128EEEEEEEEEvNT_6ParamsE$_ZZN4cute13to_mixed_bitsINS_5tupleIJNS1_IJNS_1CILi4EEENS2_ILi8EEEEEES3_NS2_ILi1EEEEEENS1_IJNS1_IJNS2_ILi128EEENS2_ILi0EEEEEENS2_ILi16EEES9_EEENS1_IJNS1_IJiiEEEiS9_EEEEEDaRKT_RKT0_RKT1_ENKUlDpRKT_E_clIJNS_9MixedBitsILj0ELj384EEENSU_ILj0ELj48EEENS2_ILj0EEEEEEDaSR_,@function
        .size           $_ZN7cutlass13device_kernelIN5flash19enable_sm80_to_sm89INS1_16FlashAttnBwdSm80INS1_25CollectiveMainloopBwdSm80ILi2ELi2EN4cute5tupleIJNS5_1CILi128EEES8_NS7_ILi64EEEEEENS_6half_tEfNS_4arch4Sm80ELb0ELb0ELb1ELb1ELb0ELb0ELb0ELb0ELi2ELi4ELi4ELi4ELb0EEENS1_24CollectiveEpilogueBwdGQAISA_fSD_Li256ELb1ELb0EEENS1_19SingleTileSchedulerILb1ELb0ELb0ELi128EEEEEEEEEvNT_6ParamsE$_ZZN4cute13to_mixed_bitsINS_5tupleIJNS1_IJNS_1CILi4EEENS2_ILi8EEEEEES3_NS2_ILi1EEEEEENS1_IJNS1_IJNS2_ILi128EEENS2_ILi0EEEEEENS2_ILi16EEES9_EEENS1_IJNS1_IJiiEEEiS9_EEEEEDaRKT_RKT0_RKT1_ENKUlDpRKT_E_clIJNS_9MixedBitsILj0ELj384EEENSU_ILj0ELj48EEENS2_ILj0EEEEEEDaSR_,($_ZN7cutlass13device_kernelIN5flash19enable_sm80_to_sm89INS1_16FlashAttnBwdSm80INS1_25CollectiveMainloopBwdSm80ILi2ELi2EN4cute5tupleIJNS5_1CILi128EEES8_NS7_ILi64EEEEEENS_6half_tEfNS_4arch4Sm80ELb0ELb0ELb1ELb1ELb0ELb0ELb0ELb0ELi2ELi4ELi4ELi4ELb0EEENS1_24CollectiveEpilogueBwdGQAISA_fSD_Li256ELb1ELb0EEENS1_19SingleTileSchedulerILb1ELb0ELb0ELi128EEEEEEEEEvNT_6ParamsE$_ZZN4cute13to_mixed_bitsINS_5tupleIJNS1_IJNS_1CILi4EEENS2_ILi8EEEEEES3_NS2_ILi1EEEEEENS1_IJNS1_IJNS2_ILi128EEENS2_ILi0EEEEEENS2_ILi16EEES9_EEENS1_IJNS1_IJiiEEEiS9_EEEEEDaRKT_RKT0_RKT1_ENKUlRKT_RKT0_RKT1_E_clIS3_SB_iEEDaSQ_ST_SW_ - $_ZN7cutlass13device_kernelIN5flash19enable_sm80_to_sm89INS1_16FlashAttnBwdSm80INS1_25CollectiveMainloopBwdSm80ILi2ELi2EN4cute5tupleIJNS5_1CILi128EEES8_NS7_ILi64EEEEEENS_6half_tEfNS_4arch4Sm80ELb0ELb0ELb1ELb1ELb0ELb0ELb0ELb0ELi2ELi4ELi4ELi4ELb0EEENS1_24CollectiveEpilogueBwdGQAISA_fSD_Li256ELb1ELb0EEENS1_19SingleTileSchedulerILb1ELb0ELb0ELi128EEEEEEEEEvNT_6ParamsE$_ZZN4cute13to_mixed_bitsINS_5tupleIJNS1_IJNS_1CILi4EEENS2_ILi8EEEEEES3_NS2_ILi1EEEEEENS1_IJNS1_IJNS2_ILi128EEENS2_ILi0EEEEEENS2_ILi16EEES9_EEENS1_IJNS1_IJiiEEEiS9_EEEEEDaRKT_RKT0_RKT1_ENKUlDpRKT_E_clIJNS_9MixedBitsILj0ELj384EEENSU_ILj0ELj48EEENS2_ILj0EEEEEEDaSR_)
$_ZN7cutlass13device_kernelIN5flash19enable_sm80_to_sm89INS1_16FlashAttnBwdSm80INS1_25CollectiveMainloopBwdSm80ILi2ELi2EN4cute5tupleIJNS5_1CILi128EEES8_NS7_ILi64EEEEEENS_6half_tEfNS_4arch4Sm80ELb0ELb0ELb1ELb1ELb0ELb0ELb0ELb0ELi2ELi4ELi4ELi4ELb0EEENS1_24CollectiveEpilogueBwdGQAISA_fSD_Li256ELb1ELb0EEENS1_19SingleTileSchedulerILb1ELb0ELb0ELi128EEEEEEEEEvNT_6ParamsE$_ZZN4cute13to_mixed_bitsINS_5tupleIJNS1_IJNS_1CILi4EEENS2_ILi8EEEEEES3_NS2_ILi1EEEEEENS1_IJNS1_IJNS2_ILi128EEENS2_ILi0EEEEEENS2_ILi16EEES9_EEENS1_IJNS1_IJiiEEEiS9_EEEEEDaRKT_RKT0_RKT1_ENKUlDpRKT_E_clIJNS_9MixedBitsILj0ELj384EEENSU_ILj0ELj48EEENS2_ILj0EEEEEEDaSR_:
[----:B------:R-:W-:-:S04]  /*99f0*/  LOP3.LUT R7, R7, 0x30, RZ, 0xc0, !PT ;  /* 0x0000003007077812 */ /* 0x000fc800078ec0ff */
[----:B------:R-:W-:Y:S01]  /*9a00*/  LOP3.LUT R3, R7, 0x1b0, R3, 0x78, !PT ;  /* 0x000001b007037812 */ /* 0x000fe200078e7803 */
[----:B------:R-:W-:-:S04]  /*9a10*/  IMAD.MOV.U32 R7, RZ, RZ, 0x0 ;  /* 0x00000000ff077424 */ /* 0x000fc800078e00ff */
[----:B------:R-:W-:Y:S05]  /*9a20*/  RET.REL.NODEC R6 `(_ZN7cutlass13device_kernelIN5flash19enable_sm80_to_sm89INS1_16FlashAttnBwdSm80INS1_25CollectiveMainloopBwdSm80ILi2ELi2EN4cute5tupleIJNS5_1CILi128EEES8_NS7_ILi64EEEEEENS_6half_tEfNS_4arch4Sm80ELb0ELb0ELb1ELb1ELb0ELb0ELb0ELb0ELi2ELi4ELi4ELi4ELb0EEENS1_24CollectiveEpilogueBwdGQAISA_fSD_Li256ELb1ELb0EEENS1_19SingleTileSchedulerILb1ELb0ELb0ELi128EEEEEEEEEvNT_6ParamsE) ;  /* 0xffff65d006007950 */ /* 0x000fea0003c3ffff */
        .type           $_ZN7cutlass13device_kernelIN5flash19enable_sm80_to_sm89INS1_16FlashAttnBwdSm80INS1_25CollectiveMainloopBwdSm80ILi2ELi2EN4cute5tupleIJNS5_1CILi128EEES8_NS7_ILi64EEEEEENS_6half_tEfNS_4arch4Sm80ELb0ELb0ELb1ELb1ELb0ELb0ELb0ELb0ELi2ELi4ELi4ELi4ELb0EEENS1_24CollectiveEpilogueBwdGQAISA_fSD_Li256ELb1ELb0EEENS1_19SingleTileSchedulerILb1ELb0ELb0ELi128EEEEEEEEEvNT_6ParamsE$_ZZN4cute13to_mixed_bitsINS_5tupleIJNS1_IJNS_1CILi4EEENS2_ILi8EEEEEES3_NS2_ILi1EEEEEENS1_IJNS1_IJNS2_ILi128EEENS2_ILi0EEEEEENS2_ILi16EEES9_EEENS1_IJNS1_IJiiEEEiS9_EEEEEDaRKT_RKT0_RKT1_ENKUlRKT_RKT0_RKT1_E_clIS3_SB_iEEDaSQ_ST_SW_,@function
        .size           $_ZN7cutlass13device_kernelIN5flash19enable_sm80_to_sm89INS1_16FlashAttnBwdSm80INS1_25CollectiveMainloopBwdSm80ILi2ELi2EN4cute5tupleIJNS5_1CILi128EEES8_NS7_ILi64EEEEEENS_6half_tEfNS_4arch4Sm80ELb0ELb0ELb1ELb1ELb0ELb0ELb0ELb0ELi2ELi4ELi4ELi4ELb0EEENS1_24CollectiveEpilogueBwdGQAISA_fSD_Li256ELb1ELb0EEENS1_19SingleTileSchedulerILb1ELb0ELb0ELi128EEEEEEEEEvNT_6ParamsE$_ZZN4cute13to_mixed_bitsINS_5tupleIJNS1_IJNS_1CILi4EEENS2_ILi8EEEEEES3_NS2_ILi1EEEEEENS1_IJNS1_IJNS2_ILi128EEENS2_ILi0EEEEEENS2_ILi16EEES9_EEENS1_IJNS1_IJiiEEEiS9_EEEEEDaRKT_RKT0_RKT1_ENKUlRKT_RKT0_RKT1_E_clIS3_SB_iEEDaSQ_ST_SW_,($_ZN7cutlass13device_kernelIN5flash19enable_sm80_to_sm89INS1_16FlashAttnBwdSm80INS1_25CollectiveMainloopBwdSm80ILi2ELi2EN4cute5tupleIJNS5_1CILi128EEES8_NS7_ILi64EEEEEENS_6half_tEfNS_4arch4Sm80ELb0ELb0ELb1ELb1ELb0ELb0ELb0ELb0ELi2ELi4ELi4ELi4ELb0EEENS1_24CollectiveEpilogueBwdGQAISA_fSD_Li256ELb1ELb0EEENS1_19SingleTileSchedulerILb1ELb0ELb0ELi128EEEEEEEEEvNT_6ParamsE$_ZZN4cute13to_mixed_bitsINS_5tupleIJNS1_IJNS_1CILi4EEENS2_ILi8EEEEEES3_NS2_ILi1EEEEEENS1_IJNS1_IJNS2_ILi128EEENS2_ILi0EEEEEENS2_ILi16EEES9_EEENS1_IJNS1_IJiiEEEiS9_EEEEEDaRKT_RKT0_RKT1_ENKUlRKT_RKT0_RKT1_E_clIS5_SA_SD_EEDaSQ_ST_SW_ - $_ZN7cutlass13device_kernelIN5flash19enable_sm80_to_sm89INS1_16FlashAttnBwdSm80INS1_25CollectiveMainloopBwdSm80ILi2ELi2EN4cute5tupleIJNS5_1CILi128EEES8_NS7_ILi64EEEEEENS_6half_tEfNS_4arch4Sm80ELb0ELb0ELb1ELb1ELb0ELb0ELb0ELb0ELi2ELi4ELi4ELi4ELb0EEENS1_24CollectiveEpilogueBwdGQAISA_fSD_Li256ELb1ELb0EEENS1_19SingleTileSchedulerILb1ELb0ELb0ELi128EEEEEEEEEvNT_6ParamsE$_ZZN4cute13to_mixed_bitsINS_5tupleIJNS1_IJNS_1CILi4EEENS2_ILi8EEEEEES3_NS2_ILi1EEEEEENS1_IJNS1_IJNS2_ILi128EEENS2_ILi0EEEEEENS2_ILi16EEES9_EEENS1_IJNS1_IJiiEEEiS9_EEEEEDaRKT_RKT0_RKT1_ENKUlRKT_RKT0_RKT1_E_clIS3_SB_iEEDaSQ_ST_SW_)
$_ZN7cutlass13device_kernelIN5flash19enable_sm80_to_sm89INS1_16FlashAttnBwdSm80INS1_25CollectiveMainloopBwdSm80ILi2ELi2EN4cute5tupleIJNS5_1CILi128EEES8_NS7_ILi64EEEEEENS_6half_tEfNS_4arch4Sm80ELb0ELb0ELb1ELb1ELb0ELb0ELb0ELb0ELi2ELi4ELi4ELi4ELb0EEENS1_24CollectiveEpilogueBwdGQAISA_fSD_Li256ELb1ELb0EEENS1_19SingleTileSchedulerILb1ELb0ELb0ELi128EEEEEEEEEvNT_6ParamsE$_ZZN4cute13to_mixed_bitsINS_5tupleIJNS1_IJNS_1CILi4EEENS2_ILi8EEEEEES3_NS2_ILi1EEEEEENS1_IJNS1_IJNS2_ILi128EEENS2_ILi0EEEEEENS2_ILi16EEES9_EEENS1_IJNS1_IJiiEEEiS9_EEEEEDaRKT_RKT0_RKT1_ENKUlRKT_RKT0_RKT1_E_clIS3_SB_iEEDaSQ_ST_SW_:
[----:B------:R-:W-:Y:S01]  /*9a30*/  MOV R12, R7 ;  /* 0x00000007000c7202 */ /* 0x000fe20000000f00 */
[----:B------:R-:W-:Y:S02]  /*9a40*/  IMAD.MOV.U32 R13, RZ, RZ, 0x0 ;  /* 0x00000000ff0d7424 */ /* 0x000fe400078e00ff */
[----:B------:R-:W-:-:S05]  /*9a50*/  IMAD.SHL.U32 R6, R6, 0x10, RZ ;  /* 0x0000001006067824 */ /* 0x000fca00078e00ff */
[----:B------:R-:W-:Y:S01]  /*9a60*/  LOP3.LUT R6, R6, 0x30, RZ, 0xc0, !PT ;  /* 0x0000003006067812 */ /* 0x000fe200078ec0ff */
[----:B------:R-:W-:Y:S06]  /*9a70*/  RET.REL.NODEC R12 `(_ZN7cutlass13device_kernelIN5flash19enable_sm80_to_sm89INS1_16FlashAttnBwdSm80INS1_25CollectiveMainloopBwdSm80ILi2ELi2EN4cute5tupleIJNS5_1CILi128EEES8_NS7_ILi64EEEEEENS_6half_tEfNS_4arch4Sm80ELb0ELb0ELb1ELb1ELb0ELb0ELb0ELb0ELi2ELi4ELi4ELi4ELb0EEENS1_24CollectiveEpilogueBwdGQAISA_fSD_Li256ELb1ELb0EEENS1_19SingleTileSchedulerILb1ELb0ELb0ELi128EEEEEEEEEvNT_6ParamsE) ;  /* 0xffff65800c007950 */ /* 0x000fec0003c3ffff */
        .type           $_ZN7cutlass13device_kernelIN5flash19enable_sm80_to_sm89INS1_16FlashAttnBwdSm80INS1_25CollectiveMainloopBwdSm80ILi2ELi2EN4cute5tupleIJNS5_1CILi128EEES8_NS7_ILi64EEEEEENS_6half_tEfNS_4arch4Sm80ELb0ELb0ELb1ELb1ELb0ELb0ELb0ELb0ELi2ELi4ELi4ELi4ELb0EEENS1_24CollectiveEpilogueBwdGQAISA_fSD_Li256ELb1ELb0EEENS1_19SingleTileSchedulerILb1ELb0ELb0ELi128EEEEEEEEEvNT_6ParamsE$_ZZN4cute13to_mixed_bitsINS_5tupleIJNS1_IJNS_1CILi4EEENS2_ILi8EEEEEES3_NS2_ILi1EEEEEENS1_IJNS1_IJNS2_ILi128EEENS2_ILi0EEEEEENS2_ILi16EEES9_EEENS1_IJNS1_IJiiEEEiS9_EEEEEDaRKT_RKT0_RKT1_ENKUlRKT_RKT0_RKT1_E_clIS5_SA_SD_EEDaSQ_ST_SW_,@function
        .size           $_ZN7cutlass13device_kernelIN5flash19enable_sm80_to_sm89INS1_16FlashAttnBwdSm80INS1_25CollectiveMainloopBwdSm80ILi2ELi2EN4cute5tupleIJNS5_1CILi128EEES8_NS7_ILi64EEEEEENS_6half_tEfNS_4arch4Sm80ELb0ELb0ELb1ELb1ELb0ELb0ELb0ELb0ELi2ELi4ELi4ELi4ELb0EEENS1_24CollectiveEpilogueBwdGQAISA_fSD_Li256ELb1ELb0EEENS1_19SingleTileSchedulerILb1ELb0ELb0ELi128EEEEEEEEEvNT_6ParamsE$_ZZN4cute13to_mixed_bitsINS_5tupleIJNS1_IJNS_1CILi4EEENS2_ILi8EEEEEES3_NS2_ILi1EEEEEENS1_IJNS1_IJNS2_ILi128EEENS2_ILi0EEEEEENS2_ILi16EEES9_EEENS1_IJNS1_IJiiEEEiS9_EEEEEDaRKT_RKT0_RKT1_ENKUlRKT_RKT0_RKT1_E_clIS5_SA_SD_EEDaSQ_ST_SW_,($_ZN7cutlass13device_kernelIN5flash19enable_sm80_to_sm89INS1_16FlashAttnBwdSm80INS1_25CollectiveMainloopBwdSm80ILi2ELi2EN4cute5tupleIJNS5_1CILi128EEES8_NS7_ILi64EEEEEENS_6half_tEfNS_4arch4Sm80ELb0ELb0ELb1ELb1ELb0ELb0ELb0ELb0ELi2ELi4ELi4ELi4ELb0EEENS1_24CollectiveEpilogueBwdGQAISA_fSD_Li256ELb1ELb0EEENS1_19SingleTileSchedulerILb1ELb0ELb0ELi128EEEEEEEEEvNT_6ParamsE$_ZZN4cute14logical_divideINS_5tupleIJNS1_IJNS_1CILi8EEENS2_ILi1EEEEEENS1_IJNS2_ILi2EEEEEEEEENS1_IJNS1_IJS4_NS2_ILi0EEEEEENS1_IJiEEEEEENS1_IJS5_NS_6LayoutIS4_S9_EEEEEEEDaRKNSD_IT_T0_EERKT1_ENKUlRKT_RKT0_E_clINSD_IS7_SB_EESE_EEDaSQ_ST_ - $_ZN7cutlass13device_kernelIN5flash19enable_sm80_to_sm89INS1_16FlashAttnBwdSm80INS1_25CollectiveMainloopBwdSm80ILi2ELi2EN4cute5tupleIJNS5_1CILi128EEES8_NS7_ILi64EEEEEENS_6half_tEfNS_4arch4Sm80ELb0ELb0ELb1ELb1ELb0ELb0ELb0ELb0ELi2ELi4ELi4ELi4ELb0EEENS1_24CollectiveEpilogueBwdGQAISA_fSD_Li256ELb1ELb0EEENS1_19SingleTileSchedulerILb1ELb0ELb0ELi128EEEEEEEEEvNT_6ParamsE$_ZZN4cute13to_mixed_bitsINS_5tupleIJNS1_IJNS_1CILi4EEENS2_ILi8EEEEEES3_NS2_ILi1EEEEEENS1_IJNS1_IJNS2_ILi128EEENS2_ILi0EEEEEENS2_ILi16EEES9_EEENS1_IJNS1_IJiiEEEiS9_EEEEEDaRKT_RKT0_RKT1_ENKUlRKT_RKT0_RKT1_E_clIS5_SA_SD_EEDaSQ_ST_SW_)
$_ZN7cutlass13device_kernelIN5flash19enable_sm80_to_sm89INS1_16FlashAttnBwdSm80INS1_25CollectiveMainloopBwdSm80ILi2ELi2EN4cute5tupleIJNS5_1CILi128EEES8_NS7_ILi64EEEEEENS_6half_tEfNS_4arch4Sm80ELb0ELb0ELb1ELb1ELb0ELb0ELb0ELb0ELi2ELi4ELi4ELi4ELb0EEENS1_24CollectiveEpilogueBwdGQAISA_fSD_Li256ELb1ELb0EEENS1_19SingleTileSchedulerILb1ELb0ELb0ELi128EEEEEEEEEvNT_6ParamsE$_ZZN4cute13to_mixed_bitsINS_5tupleIJNS1_IJNS_1CILi4EEENS2_ILi8EEEEEES3_NS2_ILi1EEEEEENS1_IJNS1_IJNS2_ILi128EEENS2_ILi0EEEEEENS2_ILi16EEES9_EEENS1_IJNS1_IJiiEEEiS9_EEEEEDaRKT_RKT0_RKT1_ENKUlRKT_RKT0_RKT1_E_clIS5_SA_SD_EEDaSQ_ST_SW_:
[----:B------:R-:W-:Y:S01]  /*9a80*/  MOV R12, R6 ;  /* 0x00000006000c7202 */ /* 0x000fe20000000f00 */
[----:B------:R-:W-:Y:S02]  /*9a90*/  IMAD.MOV.U32 R13, RZ, RZ, 0x0 ;  /* 0x00000000ff0d7424 */ /* 0x000fe400078e00ff */
[----:B------:R-:W-:-:S05]  /*9aa0*/  IMAD.SHL.U32 R3, R29, 0x80, RZ ;  /* 0x000000801d037824 */ /* 0x000fca00078e00ff */
[----:B------:R-:W-:Y:S01]  /*9ab0*/  LOP3.LUT R3, R3, 0x180, RZ, 0xc0, !PT ;  /* 0x0000018003037812 */ /* 0x000fe200078ec0ff */
[----:B------:R-:W-:Y:S06]  /*9ac0*/  RET.REL.NODEC R12 `(_ZN7cutlass13device_kernelIN5flash19enable_sm80_to_sm89INS1_16FlashAttnBwdSm80INS1_25CollectiveMainloopBwdSm80ILi2ELi2EN4cute5tupleIJNS5_1CILi128EEES8_NS7_ILi64EEEEEENS_6half_tEfNS_4arch4Sm80ELb0ELb0ELb1ELb1ELb0ELb0ELb0ELb0ELi2ELi4ELi4ELi4ELb0EEENS1_24CollectiveEpilogueBwdGQAISA_fSD_Li256ELb1ELb0EEENS1_19SingleTileSchedulerILb1ELb0ELb0ELi128EEEEEEEEEvNT_6ParamsE) ;  /* 0xffff65300c007950 */ /* 0x000fec0003c3ffff */
        .type           $_ZN7cutlass13device_kernelIN5flash19enable_sm80_to_sm89INS1_16FlashAttnBwdSm80INS1_25CollectiveMainloopBwdSm80ILi2ELi2EN4cute5tupleIJNS5_1CILi128EEES8_NS7_ILi64EEEEEENS_6half_tEfNS_4arch4Sm80ELb0ELb0ELb1ELb1ELb0ELb0ELb0ELb0ELi2ELi4ELi4ELi4ELb0EEENS1_24CollectiveEpilogueBwdGQAISA_fSD_Li256ELb1ELb0EEENS1_19SingleTileSchedulerILb1ELb0ELb0ELi128EEEEEEEEEvNT_6ParamsE$_ZZN4cute14logical_divideINS_5tupleIJNS1_IJNS_1CILi8EEENS2_ILi1EEEEEENS1_IJNS2_ILi2EEEEEEEEENS1_IJNS1_IJS4_NS2_ILi0EEEEEENS1_IJiEEEEEENS1_IJS5_NS_6LayoutIS4_S9_EEEEEEEDaRKNSD_IT_T0_EERKT1_ENKUlRKT_RKT0_E_clINSD_IS7_SB_EESE_EEDaSQ_ST_,@function
        .size           $_ZN7cutlass13device_kernelIN5flash19enable_sm80_to_sm89INS1_16FlashAttnBwdSm80INS1_25CollectiveMainloopBwdSm80ILi2ELi2EN4cute5tupleIJNS5_1CILi128EEES8_NS7_ILi64EEEEEENS_6half_tEfNS_4arch4Sm80ELb0ELb0ELb1ELb1ELb0ELb0ELb0ELb0ELi2ELi4ELi4ELi4ELb0EEENS1_24CollectiveEpilogueBwdGQAISA_fSD_Li256ELb1ELb0EEENS1_19SingleTileSchedulerILb1ELb0ELb0ELi128EEEEEEEEEvNT_6ParamsE$_ZZN4cute14logical_divideINS_5tupleIJNS1_IJNS_1CILi8EEENS2_ILi1EEEEEENS1_IJNS2_ILi2EEEEEEEEENS1_IJNS1_IJS4_NS2_ILi0EEEEEENS1_IJiEEEEEENS1_IJS5_NS_6LayoutIS4_S9_EEEEEEEDaRKNSD_IT_T0_EERKT1_ENKUlRKT_RKT0_E_clINSD_IS7_SB_EESE_EEDaSQ_ST_,($_ZN7cutlass13device_kernelIN5flash19enable_sm80_to_sm89INS1_16FlashAttnBwdSm80INS1_25CollectiveMainloopBwdSm80ILi2ELi2EN4cute5tupleIJNS5_1CILi128EEES8_NS7_ILi64EEEEEENS_6half_tEfNS_4arch4Sm80ELb0ELb0ELb1ELb1ELb0ELb0ELb0ELb0ELi2ELi4ELi4ELi4ELb0EEENS1_24CollectiveEpilogueBwdGQAISA_fSD_Li256ELb1ELb0EEENS1_19SingleTileSchedulerILb1ELb0ELb0ELi128EEEEEEEEEvNT_6ParamsE$_ZZN4cute16flatten_to_tupleINS_5tupleIJNS1_IJiiEEENS_1CILi1024EEEEEEEEDaRKT_ENKUlRKT_E_clIS2_EEDaSB_ - $_ZN7cutlass13device_kernelIN5flash19enable_sm80_to_sm89INS1_16FlashAttnBwdSm80INS1_25CollectiveMainloopBwdSm80ILi2ELi2EN4cute5tupleIJNS5_1CILi128EEES8_NS7_ILi64EEEEEENS_6half_tEfNS_4arch4Sm80ELb0ELb0ELb1ELb1ELb0ELb0ELb0ELb0ELi2ELi4ELi4ELi4ELb0EEENS1_24CollectiveEpilogueBwdGQAISA_fSD_Li256ELb1ELb0EEENS1_19SingleTileSchedulerILb1ELb0ELb0ELi128EEEEEEEEEvNT_6ParamsE$_ZZN4cute14logical_divideINS_5tupleIJNS1_IJNS_1CILi8EEENS2_ILi1EEEEEENS1_IJNS2_ILi2EEEEEEEEENS1_IJNS1_IJS4_NS2_ILi0EEEEEENS1_IJiEEEEEENS1_IJS5_NS_6LayoutIS4_S9_EEEEEEEDaRKNSD_IT_T0_EERKT1_ENKUlRKT_RKT0_E_clINSD_IS7_SB_EESE_EEDaSQ_ST_)
$_ZN7cutlass13device_kernelIN5flash19enable_sm80_to_sm89INS1_16FlashAttnBwdSm80INS1_25CollectiveMainloopBwdSm80ILi2ELi2EN4cute5tupleIJNS5_1CILi128EEES8_NS7_ILi64EEEEEENS_6half_tEfNS_4arch4Sm80ELb0ELb0ELb1ELb1ELb0ELb0ELb0ELb0ELi2ELi4ELi4ELi4ELb0EEENS1_24CollectiveEpilogueBwdGQAISA_fSD_Li256ELb1ELb0EEENS1_19SingleTileSchedulerILb1ELb0ELb0ELi128EEEEEEEEEvNT_6ParamsE$_ZZN4cute14logical_divideINS_5tupleIJNS1_IJNS_1CILi8EEENS2_ILi1EEEEEENS1_IJNS2_ILi2EEEEEEEEENS1_IJNS1_IJS4_NS2_ILi0EEEEEENS1_IJiEEEEEENS1_IJS5_NS_6LayoutIS4_S9_EEEEEEEDaRKNSD_IT_T0_EERKT1_ENKUlRKT_RKT0_E_clINSD_IS7_SB_EESE_EEDaSQ_ST_:
[----:B------:R-:W-:-:S06]  /*9ad0*/  IADD3 R12, R78, -c[0x0][0x20], RZ ;  /* 0x800008004e0c7a10 */ /* 0x000fcc0007ffe0ff */
[----:B------:R-:W5:Y:S01]  /*9ae0*/  LDL R12, [R12] ;  /* 0x000000000c0c7983 */ /* 0x000f620000100800 */
[----:B------:R-:W-:-:S04]  /*9af0*/  MOV R11, 0x0 ;  /* 0x00000000000b7802 */ /* 0x000fc80000000f00 */
[----:B------:R-:W-:Y:S05]  /*9b00*/  RET.REL.NODEC R10 `(_ZN7cutlass13device_kernelIN5flash19enable_sm80_to_sm89INS1_16FlashAttnBwdSm80INS1_25CollectiveMainloopBwdSm80ILi2ELi2EN4cute5tupleIJNS5_1CILi128EEES8_NS7_ILi64EEEEEENS_6half_tEfNS_4arch4Sm80ELb0ELb0ELb1ELb1ELb0ELb0ELb0ELb0ELi2ELi4ELi4ELi4ELb0EEENS1_24CollectiveEpilogueBwdGQAISA_fSD_Li256ELb1ELb0EEENS1_19SingleTileSchedulerILb1ELb0ELb0ELi128EEEEEEEEEvNT_6ParamsE) ;  /* 0xffff64f00a007950 */ /* 0x000fea0003c3ffff */
        .type           $_ZN7cutlass13device_kernelIN5flash19enable_sm80_to_sm89INS1_16FlashAttnBwdSm80INS1_25CollectiveMainloopBwdSm80ILi2ELi2EN4cute5tupleIJNS5_1CILi128EEES8_NS7_ILi64EEEEEENS_6half_tEfNS_4arch4Sm80ELb0ELb0ELb1ELb1ELb0ELb0ELb0ELb0ELi2ELi4ELi4ELi4ELb0EEENS1_24CollectiveEpilogueBwdGQAISA_fSD_Li256ELb1ELb0EEENS1_19SingleTileSchedulerILb1ELb0ELb0ELi128EEEEEEEEEvNT_6ParamsE$_ZZN4cute16flatten_to_tupleINS_5tupleIJNS1_IJiiEEENS_1CILi1024EEEEEEEEDaRKT_ENKUlRKT_E_clIS2_EEDaSB_,@function
        .size           $_ZN7cutlass13device_kernelIN5flash19enable_sm80_to_sm89INS1_16FlashAttnBwdSm80INS1_25CollectiveMainloopBwdSm80ILi2ELi2EN4cute5tupleIJNS5_1CILi128EEES8_NS7_ILi64EEEEEENS_6half_tEfNS_4arch4Sm80ELb0ELb0ELb1ELb1ELb0ELb0ELb0ELb0ELi2ELi4ELi4ELi4ELb0EEENS1_24CollectiveEpilogueBwdGQAISA_fSD_Li256ELb1ELb0EEENS1_19SingleTileSchedulerILb1ELb0ELb0ELi128EEEEEEEEEvNT_6ParamsE$_ZZN4cute16flatten_to_tupleINS_5tupleIJNS1_IJiiEEENS_1CILi1024EEEEEEEEDaRKT_ENKUlRKT_E_clIS2_EEDaSB_,($_ZN7cutlass13device_kernelIN5flash19enable_sm80_to_sm89INS1_16FlashAttnBwdSm80INS1_25CollectiveMainloopBwdSm80ILi2ELi2EN4cute5tupleIJNS5_1CILi128EEES8_NS7_ILi64EEEEEENS_6half_tEfNS_4arch4Sm80ELb0ELb0ELb1ELb1ELb0ELb0ELb0ELb0ELi2ELi4ELi4ELi4ELb0EEENS1_24CollectiveEpilogueBwdGQAISA_fSD_Li256ELb1ELb0EEENS1_19SingleTileSchedulerILb1ELb0ELb0ELi128EEEEEEEEEvNT_6ParamsE$_ZZN4cute16flatten_to_tupleINS_5tupleIJNS_1CILi1024EEENS1_IJiiEEEEEEEEDaRKT_ENKUlRKT_E_clIS4_EEDaSB_ - $_ZN7cutlass13device_kernelIN5flash19enable_sm80_to_sm89INS1_16FlashAttnBwdSm80INS1_25CollectiveMainloopBwdSm80ILi2ELi2EN4cute5tupleIJNS5_1CILi128EEES8_NS7_ILi64EEEEEENS_6half_tEfNS_4arch4Sm80ELb0ELb0ELb1ELb1ELb0ELb0ELb0ELb0ELi2ELi4ELi4ELi4ELb0EEENS1_24CollectiveEpilogueBwdGQAISA_fSD_Li256ELb1ELb0EEENS1_19SingleTileSchedulerILb1ELb0ELb0ELi128EEEEEEEEEvNT_6ParamsE$_ZZN4cute16flatten_to_tupleINS_5tupleIJNS1_IJiiEEENS_1CILi1024EEEEEEEEDaRKT_ENKUlRKT_E_clIS2_EEDaSB_)
$_ZN7cutlass13device_kernelIN5flash19enable_sm80_to_sm89INS1_16FlashAttnBwdSm80INS1_25CollectiveMainloopBwdSm80ILi2ELi2EN4cute5tupleIJNS5_1CILi128EEES8_NS7_ILi64EEEEEENS_6half_tEfNS_4arch4Sm80ELb0ELb0ELb1ELb1ELb0ELb0ELb0ELb0ELi2ELi4ELi4ELi4ELb0EEENS1_24CollectiveEpilogueBwdGQAISA_fSD_Li256ELb1ELb0EEENS1_19SingleTileSchedulerILb1ELb0ELb0ELi128EEEEEEEEEvNT_6ParamsE$_ZZN4cute16flatten_to_tupleINS_5tupleIJNS1_IJiiEEENS_1CILi1024EEEEEEEEDaRKT_ENKUlRKT_E_clIS2_EEDaSB_:
[----:B------:R-:W-:-:S04]  /*9b10*/  MOV R3, 0x0 ;  /* 0x0000000000037802 */ /* 0x000fc80000000f00 */
[----:B------:R-:W-:Y:S05]  /*9b20*/  RET.REL.NODEC R2 `(_ZN7cutlass13device_kernelIN5flash19enable_sm80_to_sm89INS1_16FlashAttnBwdSm80INS1_25CollectiveMainloopBwdSm80ILi2ELi2EN4cute5tupleIJNS5_1CILi128EEES8_NS7_ILi64EEEEEENS_6half_tEfNS_4arch4Sm80ELb0ELb0ELb1ELb1ELb0ELb0ELb0ELb0ELi2ELi4ELi4ELi4ELb0EEENS1_24CollectiveEpilogueBwdGQAISA_fSD_Li256ELb1ELb0EEENS1_19SingleTileSchedulerILb1ELb0ELb0ELi128EEEEEEEEEvNT_6ParamsE) ;  /* 0xffff64d002007950 */ /* 0x000fea0003c3ffff */
        .type           $_ZN7cutlass13device_kernelIN5flash19enable_sm80_to_sm89INS1_16FlashAttnBwdSm80INS1_25CollectiveMainloopBwdSm80ILi2ELi2EN4cute5tupleIJNS5_1CILi128EEES8_NS7_ILi64EEEEEENS_6half_tEfNS_4arch4Sm80ELb0ELb0ELb1ELb1ELb0ELb0ELb0ELb0ELi2ELi4ELi4ELi4ELb0EEENS1_24CollectiveEpilogueBwdGQAISA_fSD_Li256ELb1ELb0EEENS1_19SingleTileSchedulerILb1ELb0ELb0ELi128EEEEEEEEEvNT_6ParamsE$_ZZN4cute16flatten_to_tupleINS_5tupleIJNS_1CILi1024EEENS1_IJiiEEEEEEEEDaRKT_ENKUlRKT_E_clIS4_EEDaSB_,@function
        .size           $_ZN7cutlass13device_kernelIN5flash19enable_sm80_to_sm89INS1_16FlashAttnBwdSm80INS1_25CollectiveMainloopBwdSm80ILi2ELi2EN4cute5tupleIJNS5_1CILi128EEES8_NS7_ILi64EEEEEENS_6half_tEfNS_4arch4Sm80ELb0ELb0ELb1ELb1ELb0ELb0ELb0ELb0ELi2ELi4ELi4ELi4ELb0EEENS1_24CollectiveEpilogueBwdGQAISA_fSD_Li256ELb1ELb0EEENS1_19SingleTileSchedulerILb1ELb0ELb0ELi128EEEEEEEEEvNT_6ParamsE$_ZZN4cute16flatten_to_tupleINS_5tupleIJNS_1CILi1024EEENS1_IJiiEEEEEEEEDaRKT_ENKUlRKT_E_clIS4_EEDaSB_,($_ZN7cutlass13device_kernelIN5flash19enable_sm80_to_sm89INS1_16FlashAttnBwdSm80INS1_25CollectiveMainloopBwdSm80ILi2ELi2EN4cute5tupleIJNS5_1CILi128EEES8_NS7_ILi64EEEEEENS_6half_tEfNS_4arch4Sm80ELb0ELb0ELb1ELb1ELb0ELb0ELb0ELb0ELi2ELi4ELi4ELi4ELb0EEENS1_24CollectiveEpilogueBwdGQAISA_fSD_Li256ELb1ELb0EEENS1_19SingleTileSchedulerILb1ELb0ELb0ELi128EEEEEEEEEvNT_6ParamsE$_ZZN4cute16flatten_to_tupleINS_5tupleIJNS_1CILi4096EEENS1_IJNS1_IJiiEEENS2_ILi8192EEEEEEEEEEEDaRKT_ENKUlRKT_E_clIS6_EEDaSD_ - $_ZN7cutlass13device_kernelIN5flash19enable_sm80_to_sm89INS1_16FlashAttnBwdSm80INS1_25CollectiveMainloopBwdSm80ILi2ELi2EN4cute5tupleIJNS5_1CILi128EEES8_NS7_ILi64EEEEEENS_6half_tEfNS_4arch4Sm80ELb0ELb0ELb1ELb1ELb0ELb0ELb0ELb0ELi2ELi4ELi4ELi4ELb0EEENS1_24CollectiveEpilogueBwdGQAISA_fSD_Li256ELb1ELb0EEENS1_19SingleTileSchedulerILb1ELb0ELb0ELi128EEEEEEEEEvNT_6ParamsE$_ZZN4cute16flatten_to_tupleINS_5tupleIJNS_1CILi1024EEENS1_IJiiEEEEEEEEDaRKT_ENKUlRKT_E_clIS4_EEDaSB_)
$_ZN7cutlass13device_kernelIN5flash19enable_sm80_to_sm89INS1_16FlashAttnBwdSm80INS1_25CollectiveMainloopBwdSm80ILi2ELi2EN4cute5tupleIJNS5_1CILi128EEES8_NS7_ILi64EEEEEENS_6half_tEfNS_4arch4Sm80ELb0ELb0ELb1ELb1ELb0ELb0ELb0ELb0ELi2ELi4ELi4ELi4ELb0EEENS1_24CollectiveEpilogueBwdGQAISA_fSD_Li256ELb1ELb0EEENS1_19SingleTileSchedulerILb1ELb0ELb0ELi128EEEEEEEEEvNT_6ParamsE$_ZZN4cute16flatten_to_tupleINS_5tupleIJNS_1CILi1024EEENS1_IJiiEEEEEEEEDaRKT_ENKUlRKT_E_clIS4_EEDaSB_:
[----:B------:R-:W-:-:S04]  /*9b30*/  MOV R3, 0x0 ;  /* 0x0000000000037802 */ /* 0x000fc80000000f00 */
[----:B------:R-:W-:Y:S05]  /*9b40*/  RET.REL.NODEC R2 `(_ZN7cutlass13device_kernelIN5flash19enable_sm80_to_sm89INS1_16FlashAttnBwdSm80INS1_25CollectiveMainloopBwdSm80ILi2ELi2EN4cute5tupleIJNS5_1CILi128EEES8_NS7_ILi64EEEEEENS_6half_tEfNS_4arch4Sm80ELb0ELb0ELb1ELb1ELb0ELb0ELb0ELb0ELi2ELi4ELi4ELi4ELb0EEENS1_24CollectiveEpilogueBwdGQAISA_fSD_Li256ELb1ELb0EEENS1_19SingleTileSchedulerILb1ELb0ELb0ELi128EEEEEEEEEvNT_6ParamsE) ;  /* 0xffff64b002007950 */ /* 0x000fea0003c3ffff */
        .type           $_ZN7cutlass13device_kernelIN5flash19enable_sm80_to_sm89INS1_16FlashAttnBwdSm80INS1_25CollectiveMainloopBwdSm80ILi2ELi2EN4cute5tupleIJNS5_1CILi128EEES8_NS7_ILi64EEEEEENS_6half_tEfNS_4arch4Sm80ELb0ELb0ELb1ELb1ELb0ELb0ELb0ELb0ELi2ELi4ELi4ELi4ELb0EEENS1_24CollectiveEpilogueBwdGQAISA_fSD_Li256ELb1ELb0EEENS1_19SingleTileSchedulerILb1ELb0ELb0ELi128EEEEEEEEEvNT_6ParamsE$_ZZN4cute16flatten_to_tupleINS_5tupleIJNS_1CILi4096EEENS1_IJNS1_IJiiEEENS2_ILi8192EEEEEEEEEEEDaRKT_ENKUlRKT_E_clIS6_EEDaSD_,@function
        .size           $_ZN7cutlass13device_kernelIN5flash19enable_sm80_to_sm89INS1_16FlashAttnBwdSm80INS1_25CollectiveMainloopBwdSm80ILi2ELi2EN4cute5tupleIJNS5_1CILi128EEES8_NS7_ILi64EEEEEENS_6half_tEfNS_4arch4Sm80ELb0ELb0ELb1ELb1ELb0ELb0ELb0ELb0ELi2ELi4ELi4ELi4ELb0EEENS1_24CollectiveEpilogueBwdGQAISA_fSD_Li256ELb1ELb0EEENS1_19SingleTileSchedulerILb1ELb0ELb0ELi128EEEEEEEEEvNT_6ParamsE$_ZZN4cute16flatten_to_tupleINS_5tupleIJNS_1CILi4096EEENS1_IJNS1_IJiiEEENS2_ILi8192EEEEEEEEEEEDaRKT_ENKUlRKT_E_clIS6_EEDaSD_,($_ZN7cutlass13device_kernelIN5flash19enable_sm80_to_sm89INS1_16FlashAttnBwdSm80INS1_25CollectiveMainloopBwdSm80ILi2ELi2EN4cute5tupleIJNS5_1CILi128EEES8_NS7_ILi64EEEEEENS_6half_tEfNS_4arch4Sm80ELb0ELb0ELb1ELb1ELb0ELb0ELb0ELb0ELi2ELi4ELi4ELi4ELb0EEENS1_24CollectiveEpilogueBwdGQAISA_fSD_Li256ELb1ELb0EEENS1_19SingleTileSchedulerILb1ELb0ELb0ELi128EEEEEEEEEvNT_6ParamsE$_ZZN4cute16flatten_to_tupleINS_5tupleIJNS_1CILi4096EEENS1_IJiiEEEEEEEEDaRKT_ENKUlRKT_E_clIS4_EEDaSB_ - $_ZN7cutlass13device_kernelIN5flash19enable_sm80_to_sm89INS1_16FlashAttnBwdSm80INS1_25CollectiveMainloopBwdSm80ILi2ELi2EN4cute5tupleIJNS5_1CILi128EEES8_NS7_ILi64EEEEEENS_6half_tEfNS_4arch4Sm80ELb0ELb0ELb1ELb1ELb0ELb0ELb0ELb0ELi2ELi4ELi4ELi4ELb0EEENS1_24CollectiveEpilogueBwdGQAISA_fSD_Li256ELb1ELb0EEENS1_19SingleTileSchedulerILb1ELb0ELb0ELi128EEEEEEEEEvNT_6ParamsE$_ZZN4cute16flatten_to_tupleINS_5tupleIJNS_1CILi4096EEENS1_IJNS1_IJiiEEENS2_ILi8192EEEEEEEEEEEDaRKT_ENKUlRKT_E_clIS6_EEDaSD_)
$_ZN7cutlass13device_kernelIN5flash19enable_sm80_to_sm89INS1_16FlashAttnBwdSm80INS1_25CollectiveMainloopBwdSm80ILi2ELi2EN4cute5tupleIJNS5_1CILi128EEES8_NS7_ILi64EEEEEENS_6half_tEfNS_4arch4Sm80ELb0ELb0ELb1ELb1ELb0ELb0ELb0ELb0ELi2ELi4ELi4ELi4ELb0EEENS1_24CollectiveEpilogueBwdGQAISA_fSD_Li256ELb1ELb0EEENS1_19SingleTileSchedulerILb1ELb0ELb0ELi128EEEEEEEEEvNT_6ParamsE$_ZZN4cute16flatten_to_tupleINS_5tupleIJNS_1CILi4096EEENS1_IJNS1_IJiiEEENS2_ILi8192EEEEEEEEEEEDaRKT_ENKUlRKT_E_clIS6_EEDaSD_:
[----:B------:R-:W-:-:S04]  /*9b50*/  MOV R3, 0x0 ;  /* 0x0000000000037802 */ /* 0x000fc80000000f00 */
[----:B------:R-:W-:Y:S05]  /*9b60*/  RET.REL.NODEC R2 `(_ZN7cutlass13device_kernelIN5flash19enable_sm80_to_sm89INS1_16FlashAttnBwdSm80INS1_25CollectiveMainloopBwdSm80ILi2ELi2EN4cute5tupleIJNS5_1CILi128EEES8_NS7_ILi64EEEEEENS_6half_tEfNS_4arch4Sm80ELb0ELb0ELb1ELb1ELb0ELb0ELb0ELb0ELi2ELi4ELi4ELi4ELb0EEENS1_24CollectiveEpilogueBwdGQAISA_fSD_Li256ELb1ELb0EEENS1_19SingleTileSchedulerILb1ELb0ELb0ELi128EEEEEEEEEvNT_6ParamsE) ;  /* 0xffff649002007950 */ /* 0x000fea0003c3ffff */
        .type           $_ZN7cutlass13device_kernelIN5flash19enable_sm80_to_sm89INS1_16FlashAttnBwdSm80INS1_25CollectiveMainloopBwdSm80ILi2ELi2EN4cute5tupleIJNS5_1CILi128EEES8_NS7_ILi64EEEEEENS_6half_tEfNS_4arch4Sm80ELb0ELb0ELb1ELb1ELb0ELb0ELb0ELb0ELi2ELi4ELi4ELi4ELb0EEENS1_24CollectiveEpilogueBwdGQAISA_fSD_Li256ELb1ELb0EEENS1_19SingleTileSchedulerILb1ELb0ELb0ELi128EEEEEEEEEvNT_6ParamsE$_ZZN4cute16flatten_to_tupleINS_5tupleIJNS_1CILi4096EEENS1_IJiiEEEEEEEEDaRKT_ENKUlRKT_E_clIS4_EEDaSB_,@function
        .size           $_ZN7cutlass13device_kernelIN5flash19enable_sm80_to_sm89INS1_16FlashAttnBwdSm80INS1_25CollectiveMainloopBwdSm80ILi2ELi2EN4cute5tupleIJNS5_1CILi128EEES8_NS7_ILi64EEEEEENS_6half_tEfNS_4arch4Sm80ELb0ELb0ELb1ELb1ELb0ELb0ELb0ELb0ELi2ELi4ELi4ELi4ELb0EEENS1_24CollectiveEpilogueBwdGQAISA_fSD_Li256ELb1ELb0EEENS1_19SingleTileSchedulerILb1ELb0ELb0ELi128EEEEEEEEEvNT_6ParamsE$_ZZN4cute16flatten_to_tupleINS_5tupleIJNS_1CILi4096EEENS1_IJiiEEEEEEEEDaRKT_ENKUlRKT_E_clIS4_EEDaSB_,($_ZN7cutlass13device_kernelIN5flash19enable_sm80_to_sm89INS1_16FlashAttnBwdSm80INS1_25CollectiveMainloopBwdSm80ILi2ELi2EN4cute5tupleIJNS5_1CILi128EEES8_NS7_ILi64EEEEEENS_6half_tEfNS_4arch4Sm80ELb0ELb0ELb1ELb1ELb0ELb0ELb0ELb0ELi2ELi4ELi4ELi4ELb0EEENS1_24CollectiveEpilogueBwdGQAISA_fSD_Li256ELb1ELb0EEENS1_19SingleTileSchedulerILb1ELb0ELb0ELi128EEEEEEEEEvNT_6ParamsE$_ZZN4cute4diceINS_5tupleIJNS1_IJiNS1_IJiNS_1CILi0EEEEEEEEENS1_IJNS_10UnderscoreENS1_IJS6_S6_EEEEEEEEES9_EEDaRKT_RKT0_ENKUlRKT_RKT0_E_clIS5_S5_EEDaSI_SL_ - $_ZN7cutlass13device_kernelIN5flash19enable_sm80_to_sm89INS1_16FlashAttnBwdSm80INS1_25CollectiveMainloopBwdSm80ILi2ELi2EN4cute5tupleIJNS5_1CILi128EEES8_NS7_ILi64EEEEEENS_6half_tEfNS_4arch4Sm80ELb0ELb0ELb1ELb1ELb0ELb0ELb0ELb0ELi2ELi4ELi4ELi4ELb0EEENS1_24CollectiveEpilogueBwdGQAISA_fSD_Li256ELb1ELb0EEENS1_19SingleTileSchedulerILb1ELb0ELb0ELi128EEEEEEEEEvNT_6ParamsE$_ZZN4cute16flatten_to_tupleINS_5tupleIJNS_1CILi4096EEENS1_IJiiEEEEEEEEDaRKT_ENKUlRKT_E_clIS4_EEDaSB_)
$_ZN7cutlass13device_kernelIN5flash19enable_sm80_to_sm89INS1_16FlashAttnBwdSm80INS1_25CollectiveMainloopBwdSm80ILi2ELi2EN4cute5tupleIJNS5_1CILi128EEES8_NS7_ILi64EEEEEENS_6half_tEfNS_4arch4Sm80ELb0ELb0ELb1ELb1ELb0ELb0ELb0ELb0ELi2ELi4ELi4ELi4ELb0EEENS1_24CollectiveEpilogueBwdGQAISA_fSD_Li256ELb1ELb0EEENS1_19SingleTileSchedulerILb1ELb0ELb0ELi128EEEEEEEEEvNT_6ParamsE$_ZZN4cute16flatten_to_tupleINS_5tupleIJNS_1CILi4096EEENS1_IJiiEEEEEEEEDaRKT_ENKUlRKT_E_clIS4_EEDaSB_:
[----:B------:R-:W-:-:S04]  /*9b70*/  MOV R3, 0x0 ;  /* 0x0000000000037802 */ /* 0x000fc80000000f00 */
[----:B------:R-:W-:Y:S05]  /*9b80*/  RET.REL.NODEC R2 `(_ZN7cutlass13device_kernelIN5flash19enable_sm80_to_sm89INS1_16FlashAttnBwdSm80INS1_25CollectiveMainloopBwdSm80ILi2ELi2EN4cute5tupleIJNS5_1CILi128EEES8_NS7_ILi64EEEEEENS_6half_tEfNS_4arch4Sm80ELb0ELb0ELb1ELb1ELb0ELb0ELb0ELb0ELi2ELi4ELi4ELi4ELb0EEENS1_24CollectiveEpilogueBwdGQAISA_fSD_Li256ELb1ELb0EEENS1_19SingleTileSchedulerILb1ELb0ELb0ELi128EEEEEEEEEvNT_6ParamsE) ;  /* 0xffff647002007950 */ /* 0x000fea0003c3ffff */
        .type           $_ZN7cutlass13device_kernelIN5flash19enable_sm80_to_sm89INS1_16FlashAttnBwdSm80INS1_25CollectiveMainloopBwdSm80ILi2ELi2EN4cute5tupleIJNS5_1CILi128EEES8_NS7_ILi64EEEEEENS_6half_tEfNS_4arch4Sm80ELb0ELb0ELb1ELb1ELb0ELb0ELb0ELb0ELi2ELi4ELi4ELi4ELb0EEENS1_24CollectiveEpilogueBwdGQAISA_fSD_Li256ELb1ELb0EEENS1_19SingleTileSchedulerILb1ELb0ELb0ELi128EEEEEEEEEvNT_6ParamsE$_ZZN4cute4diceINS_5tupleIJNS1_IJiNS1_IJiNS_1CILi0EEEEEEEEENS1_IJNS_10UnderscoreENS1_IJS6_S6_EEEEEEEEES9_EEDaRKT_RKT0_ENKUlRKT_RKT0_E_clIS5_S5_EEDaSI_SL_,@function
        .size           $_ZN7cutlass13device_kernelIN5flash19enable_sm80_to_sm89INS1_16FlashAttnBwdSm80INS1_25CollectiveMainloopBwdSm80ILi2ELi2EN4cute5tupleIJNS5_1CILi128EEES8_NS7_ILi64EEEEEENS_6half_tEfNS_4arch4Sm80ELb0ELb0ELb1ELb1ELb0ELb0ELb0ELb0ELi2ELi4ELi4ELi4ELb0EEENS1_24CollectiveEpilogueBwdGQAISA_fSD_Li256ELb1ELb0EEENS1_19SingleTileSchedulerILb1ELb0ELb0ELi128EEEEEEEEEvNT_6ParamsE$_ZZN4cute4diceINS_5tupleIJNS1_IJiNS1_IJiNS_1CILi0EEEEEEEEENS1_IJNS_10UnderscoreENS1_IJS6_S6_EEEEEEEEES9_EEDaRKT_RKT0_ENKUlRKT_RKT0_E_clIS5_S5_EEDaSI_SL_,($_ZN7cutlass13device_kernelIN5flash19enable_sm80_to_sm89INS1_16FlashAttnBwdSm80INS1_25CollectiveMainloopBwdSm80ILi2ELi2EN4cute5tupleIJNS5_1CILi128EEES8_NS7_ILi64EEEEEENS_6half_tEfNS_4arch4Sm80ELb0ELb0ELb1ELb1ELb0ELb0ELb0ELb0ELi2ELi4ELi4ELi4ELb0EEENS1_24CollectiveEpilogueBwdGQAISA_fSD_Li256ELb1ELb0EEENS1_19SingleTileSchedulerILb1ELb0ELb0ELi128EEEEEEEEEvNT_6ParamsE$_ZZN4cute4takeILi1ELi2ENS_5tupleIJNS1_IJNS_1CILi1EEENS2_ILi0EEEEEEiEEEEEDaRKT1_ENKUlDpRKT_E_clIJiEEEDaSD_ - $_ZN7cutlass13device_kernelIN5flash19enable_sm80_to_sm89INS1_16FlashAttnBwdSm80INS1_25CollectiveMainloopBwdSm80ILi2ELi2EN4cute5tupleIJNS5_1CILi128EEES8_NS7_ILi64EEEEEENS_6half_tEfNS_4arch4Sm80ELb0ELb0ELb1ELb1ELb0ELb0ELb0ELb0ELi2ELi4ELi4ELi4ELb0EEENS1_24CollectiveEpilogueBwdGQAISA_fSD_Li256ELb1ELb0EEENS1_19SingleTileSchedulerILb1ELb0ELb0ELi128EEEEEEEEEvNT_6ParamsE$_ZZN4cute4diceINS_5tupleIJNS1_IJiNS1_IJiNS_1CILi0EEEEEEEEENS1_IJNS_10UnderscoreENS1_IJS6_S6_EEEEEEEEES9_EEDaRKT_RKT0_ENKUlRKT_RKT0_E_clIS5_S5_EEDaSI_SL_)
$_ZN7cutlass13device_kernelIN5flash19enable_sm80_to_sm89INS1_16FlashAttnBwdSm80INS1_25CollectiveMainloopBwdSm80ILi2ELi2EN4cute5tupleIJNS5_1CILi128EEES8_NS7_ILi64EEEEEENS_6half_tEfNS_4arch4Sm80ELb0ELb0ELb1ELb1ELb0ELb0ELb0ELb0ELi2ELi4ELi4ELi4ELb0EEENS1_24CollectiveEpilogueBwdGQAISA_fSD_Li256ELb1ELb0EEENS1_19SingleTileSchedulerILb1ELb0ELb0ELi128EEEEEEEEEvNT_6ParamsE$_ZZN4cute4diceINS_5tupleIJNS1_IJiNS1_IJiNS_1CILi0EEEEEEEEENS1_IJNS_10UnderscoreENS1_IJS6_S6_EEEEEEEEES9_EEDaRKT_RKT0_ENKUlRKT_RKT0_E_clIS5_S5_EEDaSI_SL_:
[----:B------:R-:W-:-:S05]  /*9b90*/  IADD3 R2, R2, -c[0x0][0x20], RZ ;  /* 0x8000080002027a10 */ /* 0x000fca0007ffe0ff */
[----:B------:R1:W5:Y:S04]  /*9ba0*/  LDL R3, [R2+0x4] ;  /* 0x0000040002037983 */ /* 0x0003680000100800 */
[----:B-1----:R-:W5:Y:S01]  /*9bb0*/  LDL R2, [R2] ;  /* 0x0000000002027983 */ /* 0x002f620000100800 */
[----:B------:R-:W-:-:S04]  /*9bc0*/  MOV R7, 0x0 ;  /* 0x0000000000077802 */ /* 0x000fc80000000f00 */
[----:B------:R-:W-:Y:S05]  /*9bd0*/  RET.REL.NODEC R6 `(_ZN7cutlass13device_kernelIN5flash19enable_sm80_to_sm89INS1_16FlashAttnBwdSm80INS1_25CollectiveMainloopBwdSm80ILi2ELi2EN4cute5tupleIJNS5_1CILi128EEES8_NS7_ILi64EEEEEENS_6half_tEfNS_4arch4Sm80ELb0ELb0ELb1ELb1ELb0ELb0ELb0ELb0ELi2ELi4ELi4ELi4ELb0EEENS1_24CollectiveEpilogueBwdGQAISA_fSD_Li256ELb1ELb0EEENS1_19SingleTileSchedulerILb1ELb0ELb0ELi128EEEEEEEEEvNT_6ParamsE) ;  /* 0xffff642006007950 */ /* 0x000fea0003c3ffff */
        .type           $_ZN7cutlass13device_kernelIN5flash19enable_sm80_to_sm89INS1_16FlashAttnBwdSm80INS1_25CollectiveMainloopBwdSm80ILi2ELi2EN4cute5tupleIJNS5_1CILi128EEES8_NS7_ILi64EEEEEENS_6half_tEfNS_4arch4Sm80ELb0ELb0ELb1ELb1ELb0ELb0ELb0ELb0ELi2ELi4ELi4ELi4ELb0EEENS1_24CollectiveEpilogueBwdGQAISA_fSD_Li256ELb1ELb0EEENS1_19SingleTileSchedulerILb1ELb0ELb0ELi128EEEEEEEEEvNT_6ParamsE$_ZZN4cute4takeILi1ELi2ENS_5tupleIJNS1_IJNS_1CILi1EEENS2_ILi0EEEEEEiEEEEEDaRKT1_ENKUlDpRKT_E_clIJiEEEDaSD_,@function
        .size           $_ZN7cutlass13device_kernelIN5flash19enable_sm80_to_sm89INS1_16FlashAttnBwdSm80INS1_25CollectiveMainloopBwdSm80ILi2ELi2EN4cute5tupleIJNS5_1CILi128EEES8_NS7_ILi64EEEEEENS_6half_tEfNS_4arch4Sm80ELb0ELb0ELb1ELb1ELb0ELb0ELb0ELb0ELi2ELi4ELi4ELi4ELb0EEENS1_24CollectiveEpilogueBwdGQAISA_fSD_Li256ELb1ELb0EEENS1_19SingleTileSchedulerILb1ELb0ELb0ELi128EEEEEEEEEvNT_6ParamsE$_ZZN4cute4takeILi1ELi2ENS_5tupleIJNS1_IJNS_1CILi1EEENS2_ILi0EEEEEEiEEEEEDaRKT1_ENKUlDpRKT_E_clIJiEEEDaSD_,($_ZN7cutlass13device_kernelIN5flash19enable_sm80_to_sm89INS1_16FlashAttnBwdSm80INS1_25CollectiveMainloopBwdSm80ILi2ELi2EN4cute5tupleIJNS5_1CILi128EEES8_NS7_ILi64EEEEEENS_6half_tEfNS_4arch4Sm80ELb0ELb0ELb1ELb1ELb0ELb0ELb0ELb0ELi2ELi4ELi4ELi4ELb0EEENS1_24CollectiveEpilogueBwdGQAISA_fSD_Li256ELb1ELb0EEENS1_19SingleTileSchedulerILb1ELb0ELb0ELi128EEEEEEEEEvNT_6ParamsE$_ZZN4cute4takeILi1ELi3ENS_5tupleIJNS1_IJNS_1CILi1EEENS2_ILi512EEEiEEENS2_ILi4096EEENS1_IJNS1_IJiiEEENS2_ILi8192EEEEEEEEEEEDaRKT1_ENKUlDpRKT_E_clIJS6_S9_EEEDaSH_ - $_ZN7cutlass13device_kernelIN5flash19enable_sm80_to_sm89INS1_16FlashAttnBwdSm80INS1_25CollectiveMainloopBwdSm80ILi2ELi2EN4cute5tupleIJNS5_1CILi128EEES8_NS7_ILi64EEEEEENS_6half_tEfNS_4arch4Sm80ELb0ELb0ELb1ELb1ELb0ELb0ELb0ELb0ELi2ELi4ELi4ELi4ELb0EEENS1_24CollectiveEpilogueBwdGQAISA_fSD_Li256ELb1ELb0EEENS1_19SingleTileSchedulerILb1ELb0ELb0ELi128EEEEEEEEEvNT_6ParamsE$_ZZN4cute4takeILi1ELi2ENS_5tupleIJNS1_IJNS_1CILi1EEENS2_ILi0EEEEEEiEEEEEDaRKT1_ENKUlDpRKT_E_clIJiEEEDaSD_)
$_ZN7cutlass13device_kernelIN5flash19enable_sm80_to_sm89INS1_16FlashAttnBwdSm80INS1_25CollectiveMainloopBwdSm80ILi2ELi2EN4cute5tupleIJNS5_1CILi128EEES8_NS7_ILi64EEEEEENS_6half_tEfNS_4arch4Sm80ELb0ELb0ELb1ELb1ELb0ELb0ELb0ELb0ELi2ELi4ELi4ELi4ELb0EEENS1_24CollectiveEpilogueBwdGQAISA_fSD_Li256ELb1ELb0EEENS1_19SingleTileSchedulerILb1ELb0ELb0ELi128EEEEEEEEEvNT_6ParamsE$_ZZN4cute4takeILi1ELi2ENS_5tupleIJNS1_IJNS_1CILi1EEENS2_ILi0EEEEEEiEEEEEDaRKT1_ENKUlDpRKT_E_clIJiEEEDaSD_:
[----:B------:R-:W-:-:S04]  /*9be0*/  MOV R37, 0x0 ;  /* 0x0000000000257802 */ /* 0x000fc80000000f00 */
[----:B------:R-:W-:Y:S05]  /*9bf0*/  RET.REL.NODEC R36 `(_ZN7cutlass13device_kernelIN5flash19enable_sm80_to_sm89INS1_16FlashAttnBwdSm80INS1_25CollectiveMainloopBwdSm80ILi2ELi2EN4cute5tupleIJNS5_1CILi128EEES8_NS7_ILi64EEEEEENS_6half_tEfNS_4arch4Sm80ELb0ELb0ELb1ELb1ELb0ELb0ELb0ELb0ELi2ELi4ELi4ELi4ELb0EEENS1_24CollectiveEpilogueBwdGQAISA_fSD_Li256ELb1ELb0EEENS1_19SingleTileSchedulerILb1ELb0ELb0ELi128EEEEEEEEEvNT_6ParamsE) ;  /* 0xffff640024007950 */ /* 0x000fea0003c3ffff */
        .type           $_ZN7cutlass13device_kernelIN5flash19enable_sm80_to_sm89INS1_16FlashAttnBwdSm80INS1_25CollectiveMainloopBwdSm80ILi2ELi2EN4cute5tupleIJNS5_1CILi128EEES8_NS7_ILi64EEEEEENS_6half_tEfNS_4arch4Sm80ELb0ELb0ELb1ELb1ELb0ELb0ELb0ELb0ELi2ELi4ELi4ELi4ELb0EEENS1_24CollectiveEpilogueBwdGQAISA_fSD_Li256ELb1ELb0EEENS1_19SingleTileSchedulerILb1ELb0ELb0ELi128EEEEEEEEEvNT_6ParamsE$_ZZN4cute4takeILi1ELi3ENS_5tupleIJNS1_IJNS_1CILi1EEENS2_ILi512EEEiEEENS2_ILi4096EEENS1_IJNS1_IJiiEEENS2_ILi8192EEEEEEEEEEEDaRKT1_ENKUlDpRKT_E_clIJS6_S9_EEEDaSH_,@function
        .size           $_ZN7cutlass13device_kernelIN5flash19enable_sm80_to_sm89INS1_16FlashAttnBwdSm80INS1_25CollectiveMainloopBwdSm80ILi2ELi2EN4cute5tupleIJNS5_1CILi128EEES8_NS7_ILi64EEEEEENS_6half_tEfNS_4arch4Sm80ELb0ELb0ELb1ELb1ELb0ELb0ELb0ELb0ELi2ELi4ELi4ELi4ELb0EEENS1_24CollectiveEpilogueBwdGQAISA_fSD_Li256ELb1ELb0EEENS1_19SingleTileSchedulerILb1ELb0ELb0ELi128EEEEEEEEEvNT_6ParamsE$_ZZN4cute4takeILi1ELi3ENS_5tupleIJNS1_IJNS_1CILi1EEENS2_ILi512EEEiEEENS2_ILi4096EEENS1_IJNS1_IJiiEEENS2_ILi8192EEEEEEEEEEEDaRKT1_ENKUlDpRKT_E_clIJS6_S9_EEEDaSH_,($_ZN7cutlass13device_kernelIN5flash19enable_sm80_to_sm89INS1_16FlashAttnBwdSm80INS1_25CollectiveMainloopBwdSm80ILi2ELi2EN4cute5tupleIJNS5_1CILi128EEES8_NS7_ILi64EEEEEENS_6half_tEfNS_4arch4Sm80ELb0ELb0ELb1ELb1ELb0ELb0ELb0ELb0ELi2ELi4ELi4ELi4ELb0EEENS1_24CollectiveEpilogueBwdGQAISA_fSD_Li256ELb1ELb0EEENS1_19SingleTileSchedulerILb1ELb0ELb0ELi128EEEEEEEEEvNT_6ParamsE$_ZZN4cute4takeILi1ELi3ENS_5tupleIJNS1_IJNS_1CILi1EEENS2_ILi512EEEiEEENS2_ILi4096EEENS1_IJiiEEEEEEEEDaRKT1_ENKUlDpRKT_E_clIJS6_S7_EEEDaSF_ - $_ZN7cutlass13device_kernelIN5flash19enable_sm80_to_sm89INS1_16FlashAttnBwdSm80INS1_25CollectiveMainloopBwdSm80ILi2ELi2EN4cute5tupleIJNS5_1CILi128EEES8_NS7_ILi64EEEEEENS_6half_tEfNS_4arch4Sm80ELb0ELb0ELb1ELb1ELb0ELb0ELb0ELb0ELi2ELi4ELi4ELi4ELb0EEENS1_24CollectiveEpilogueBwdGQAISA_fSD_Li256ELb1ELb0EEENS1_19SingleTileSchedulerILb1ELb0ELb0ELi128EEEEEEEEEvNT_6ParamsE$_ZZN4cute4takeILi1ELi3ENS_5tupleIJNS1_IJNS_1CILi1EEENS2_ILi512EEEiEEENS2_ILi4096EEENS1_IJNS1_IJiiEEENS2_ILi8192EEEEEEEEEEEDaRKT1_ENKUlDpRKT_E_clIJS6_S9_EEEDaSH_)
$_ZN7cutlass13device_kernelIN5flash19enable_sm80_to_sm89INS1_16FlashAttnBwdSm80INS1_25CollectiveMainloopBwdSm80ILi2ELi2EN4cute5tupleIJNS5_1CILi128EEES8_NS7_ILi64EEEEEENS_6half_tEfNS_4arch4Sm80ELb0ELb0ELb1ELb1ELb0ELb0ELb0ELb0ELi2ELi4ELi4ELi4ELb0EEENS1_24CollectiveEpilogueBwdGQAISA_fSD_Li256ELb1ELb0EEENS1_19SingleTileSchedulerILb1ELb0ELb0ELi128EEEEEEEEEvNT_6ParamsE$_ZZN4cute4takeILi1ELi3ENS_5tupleIJNS1_IJNS_1CILi1EEENS2_ILi512EEEiEEENS2_ILi4096EEENS1_IJNS1_IJiiEEENS2_ILi8192EEEEEEEEEEEDaRKT1_ENKUlDpRKT_E_clIJS6_S9_EEEDaSH_:
[----:B------:R-:W-:-:S04]  /*9c00*/  MOV R5, 0x0 ;  /* 0x0000000000057802 */ /* 0x000fc80000000f00 */
[----:B------:R-:W-:Y:S05]  /*9c10*/  RET.REL.NODEC R4 `(_ZN7cutlass13device_kernelIN5flash19enable_sm80_to_sm89INS1_16FlashAttnBwdSm80INS1_25CollectiveMainloopBwdSm80ILi2ELi2EN4cute5tupleIJNS5_1CILi128EEES8_NS7_ILi64EEEEEENS_6half_tEfNS_4arch4Sm80ELb0ELb0ELb1ELb1ELb0ELb0ELb0ELb0ELi2ELi4ELi4ELi4ELb0EEENS1_24CollectiveEpilogueBwdGQAISA_fSD_Li256ELb1ELb0EEENS1_19SingleTileSchedulerILb1ELb0ELb0ELi128EEEEEEEEEvNT_6ParamsE) ;  /* 0xffff63e004007950 */ /* 0x000fea0003c3ffff */
        .type           $_ZN7cutlass13device_kernelIN5flash19enable_sm80_to_sm89INS1_16FlashAttnBwdSm80INS1_25CollectiveMainloopBwdSm80ILi2ELi2EN4cute5tupleIJNS5_1CILi128EEES8_NS7_ILi64EEEEEENS_6half_tEfNS_4arch4Sm80ELb0ELb0ELb1ELb1ELb0ELb0ELb0ELb0ELi2ELi4ELi4ELi4ELb0EEENS1_24CollectiveEpilogueBwdGQAISA_fSD_Li256ELb1ELb0EEENS1_19SingleTileSchedulerILb1ELb0ELb0ELi128EEEEEEEEEvNT_6ParamsE$_ZZN4cute4takeILi1ELi3ENS_5tupleIJNS1_IJNS_1CILi1EEENS2_ILi512EEEiEEENS2_ILi4096EEENS1_IJiiEEEEEEEEDaRKT1_ENKUlDpRKT_E_clIJS6_S7_EEEDaSF_,@function
        .size           $_ZN7cutlass13device_kernelIN5flash19enable_sm80_to_sm89INS1_16FlashAttnBwdSm80INS1_25CollectiveMainloopBwdSm80ILi2ELi2EN4cute5tupleIJNS5_1CILi128EEES8_NS7_ILi64EEEEEENS_6half_tEfNS_4arch4Sm80ELb0ELb0ELb1ELb1ELb0ELb0ELb0ELb0ELi2ELi4ELi4ELi4ELb0EEENS1_24CollectiveEpilogueBwdGQAISA_fSD_Li256ELb1ELb0EEENS1_19SingleTileSchedulerILb1ELb0ELb0ELi128EEEEEEEEEvNT_6ParamsE$_ZZN4cute4takeILi1ELi3ENS_5tupleIJNS1_IJNS_1CILi1EEENS2_ILi512EEEiEEENS2_ILi4096EEENS1_IJiiEEEEEEEEDaRKT1_ENKUlDpRKT_E_clIJS6_S7_EEEDaSF_,($_ZN7cutlass13device_kernelIN5flash19enable_sm80_to_sm89INS1_16FlashAttnBwdSm80INS1_25CollectiveMainloopBwdSm80ILi2ELi2EN4cute5tupleIJNS5_1CILi128EEES8_NS7_ILi64EEEEEENS_6half_tEfNS_4arch4Sm80ELb0ELb0ELb1ELb1ELb0ELb0ELb0ELb0ELi2ELi4ELi4ELi4ELb0EEENS1_24CollectiveEpilogueBwdGQAISA_fSD_Li256ELb1ELb0EEENS1_19SingleTileSchedulerILb1ELb0ELb0ELi128EEEEEEEEEvNT_6ParamsE$_ZZN4cute4takeILi1ELi3ENS_5tupleIJNS1_IJNS_1CILi1EEEiEEENS2_ILi1024EEENS1_IJiiEEEEEEEEDaRKT1_ENKUlDpRKT_E_clIJS5_S6_EEEDaSE_ - $_ZN7cutlass13device_kernelIN5flash19enable_sm80_to_sm89INS1_16FlashAttnBwdSm80INS1_25CollectiveMainloopBwdSm80ILi2ELi2EN4cute5tupleIJNS5_1CILi128EEES8_NS7_ILi64EEEEEENS_6half_tEfNS_4arch4Sm80ELb0ELb0ELb1ELb1ELb0ELb0ELb0ELb0ELi2ELi4ELi4ELi4ELb0EEENS1_24CollectiveEpilogueBwdGQAISA_fSD_Li256ELb1ELb0EEENS1_19SingleTileSchedulerILb1ELb0ELb0ELi128EEEEEEEEEvNT_6ParamsE$_ZZN4cute4takeILi1ELi3ENS_5tupleIJNS1_IJNS_1CILi1EEENS2_ILi512EEEiEEENS2_ILi4096EEENS1_IJiiEEEEEEEEDaRKT1_ENKUlDpRKT_E_clIJS6_S7_EEEDaSF_)
$_ZN7cutlass13device_kernelIN5flash19enable_sm80_to_sm89INS1_16FlashAttnBwdSm80INS1_25CollectiveMainloopBwdSm80ILi2ELi2EN4cute5tupleIJNS5_1CILi128EEES8_NS7_ILi64EEEEEENS_6half_tEfNS_4arch4Sm80ELb0ELb0ELb1ELb1ELb0ELb0ELb0ELb0ELi2ELi4ELi4ELi4ELb0EEENS1_24CollectiveEpilogueBwdGQAISA_fSD_Li256ELb1ELb0EEENS1_19SingleTileSchedulerILb1ELb0ELb0ELi128EEEEEEEEEvNT_6ParamsE$_ZZN4cute4takeILi1ELi3ENS_5tupleIJNS1_IJNS_1CILi1EEENS2_ILi512EEEiEEENS2_ILi4096EEENS1_IJiiEEEEEEEEDaRKT1_ENKUlDpRKT_E_clIJS6_S7_EEEDaSF_:
[----:B------:R-:W-:-:S04]  /*9c20*/  MOV R3, 0x0 ;  /* 0x0000000000037802 */ /* 0x000fc80000000f00 */
[----:B------:R-:W-:Y:S05]  /*9c30*/  RET.REL.NODEC R2 `(_ZN7cutlass13device_kernelIN5flash19enable_sm80_to_sm89INS1_16FlashAttnBwdSm80INS1_25CollectiveMainloopBwdSm80ILi2ELi2EN4cute5tupleIJNS5_1CILi128EEES8_NS7_ILi64EEEEEENS_6half_tEfNS_4arch4Sm80ELb0ELb0ELb1ELb1ELb0ELb0ELb0ELb0ELi2ELi4ELi4ELi4ELb0EEENS1_24CollectiveEpilogueBwdGQAISA_fSD_Li256ELb1ELb0EEENS1_19SingleTileSchedulerILb1ELb0ELb0ELi128EEEEEEEEEvNT_6ParamsE) ;  /* 0xffff63c002007950 */ /* 0x000fea0003c3ffff */
        .type           $_ZN7cutlass13device_kernelIN5flash19enable_sm80_to_sm89INS1_16FlashAttnBwdSm80INS1_25CollectiveMainloopBwdSm80ILi2ELi2EN4cute5tupleIJNS5_1CILi128EEES8_NS7_ILi64EEEEEENS_6half_tEfNS_4arch4Sm80ELb0ELb0ELb1ELb1ELb0ELb0ELb0ELb0ELi2ELi4ELi4ELi4ELb0EEENS1_24CollectiveEpilogueBwdGQAISA_fSD_Li256ELb1ELb0EEENS1_19SingleTileSchedulerILb1ELb0ELb0ELi128EEEEEEEEEvNT_6ParamsE$_ZZN4cute4takeILi1ELi3ENS_5tupleIJNS1_IJNS_1CILi1EEEiEEENS2_ILi1024EEENS1_IJiiEEEEEEEEDaRKT1_ENKUlDpRKT_E_clIJS5_S6_EEEDaSE_,@function
        .size           $_ZN7cutlass13device_kernelIN5flash19enable_sm80_to_sm89INS1_16FlashAttnBwdSm80INS1_25CollectiveMainloopBwdSm80ILi2ELi2EN4cute5tupleIJNS5_1CILi128EEES8_NS7_ILi64EEEEEENS_6half_tEfNS_4arch4Sm80ELb0ELb0ELb1ELb1ELb0ELb0ELb0ELb0ELi2ELi4ELi4ELi4ELb0EEENS1_24CollectiveEpilogueBwdGQAISA_fSD_Li256ELb1ELb0EEENS1_19SingleTileSchedulerILb1ELb0ELb0ELi128EEEEEEEEEvNT_6ParamsE$_ZZN4cute4takeILi1ELi3ENS_5tupleIJNS1_IJNS_1CILi1EEEiEEENS2_ILi1024EEENS1_IJiiEEEEEEEEDaRKT1_ENKUlDpRKT_E_clIJS5_S6_EEEDaSE_,($_ZN7cutlass13device_kernelIN5flash19enable_sm80_to_sm89INS1_16FlashAttnBwdSm80INS1_25CollectiveMainloopBwdSm80ILi2ELi2EN4cute5tupleIJNS5_1CILi128EEES8_NS7_ILi64EEEEEENS_6half_tEfNS_4arch4Sm80ELb0ELb0ELb1ELb1ELb0ELb0ELb0ELb0ELi2ELi4ELi4ELi4ELb0EEENS1_24CollectiveEpilogueBwdGQAISA_fSD_Li256ELb1ELb0EEENS1_19SingleTileSchedulerILb1ELb0ELb0ELi128EEEEEEEEEvNT_6ParamsE$_ZZN4cute4takeILi1ELi3ENS_5tupleIJNS1_IJiNS_1CILi512EEEEEENS1_IJiiEEENS2_ILi1024EEEEEEEEDaRKT1_ENKUlDpRKT_E_clIJS5_S6_EEEDaSE_ - $_ZN7cutlass13device_kernelIN5flash19enable_sm80_to_sm89INS1_16FlashAttnBwdSm80INS1_25CollectiveMainloopBwdSm80ILi2ELi2EN4cute5tupleIJNS5_1CILi128EEES8_NS7_ILi64EEEEEENS_6half_tEfNS_4arch4Sm80ELb0ELb0ELb1ELb1ELb0ELb0ELb0ELb0ELi2ELi4ELi4ELi4ELb0EEENS1_24CollectiveEpilogueBwdGQAISA_fSD_Li256ELb1ELb0EEENS1_19SingleTileSchedulerILb1ELb0ELb0ELi128EEEEEEEEEvNT_6ParamsE$_ZZN4cute4takeILi1ELi3ENS_5tupleIJNS1_IJNS_1CILi1EEEiEEENS2_ILi1024EEENS1_IJiiEEEEEEEEDaRKT1_ENKUlDpRKT_E_clIJS5_S6_EEEDaSE_)
$_ZN7cutlass13device_kernelIN5flash19enable_sm80_to_sm89INS1_16FlashAttnBwdSm80INS1_25CollectiveMainloopBwdSm80ILi2ELi2EN4cute5tupleIJNS5_1CILi128EEES8_NS7_ILi64EEEEEENS_6half_tEfNS_4arch4Sm80ELb0ELb0ELb1ELb1ELb0ELb0ELb0ELb0ELi2ELi4ELi4ELi4ELb0EEENS1_24CollectiveEpilogueBwdGQAISA_fSD_Li256ELb1ELb0EEENS1_19SingleTileSchedulerILb1ELb0ELb0ELi128EEEEEEEEEvNT_6ParamsE$_ZZN4cute4takeILi1ELi3ENS_5tupleIJNS1_IJNS_1CILi1EEEiEEENS2_ILi1024EEENS1_IJiiEEEEEEEEDaRKT1_ENKUlDpRKT_E_clIJS5_S6_EEEDaSE_:
[----:B------:R-:W-:-:S04]  /*9c40*/  MOV R3, 0x0 ;  /* 0x0000000000037802 */ /* 0x000fc80000000f00 */
[----:B------:R-:W-:Y:S05]  /*9c50*/  RET.REL.NODEC R2 `(_ZN7cutlass13device_kernelIN5flash19enable_sm80_to_sm89INS1_16FlashAttnBwdSm80INS1_25CollectiveMainloopBwdSm80ILi2ELi2EN4cute5tupleIJNS5_1CILi128EEES8_NS7_ILi64EEEEEENS_6half_tEfNS_4arch4Sm80ELb0ELb0ELb1ELb1ELb0ELb0ELb0ELb0ELi2ELi4ELi4ELi4ELb0EEENS1_24CollectiveEpilogueBwdGQAISA_fSD_Li256ELb1ELb0EEENS1_19SingleTileSchedulerILb1ELb0ELb0ELi128EEEEEEEEEvNT_6ParamsE) ;  /* 0xffff63a002007950 */ /* 0x000fea0003c3ffff */
        .type           $_ZN7cutlass13device_kernelIN5flash19enable_sm80_to_sm89INS1_16FlashAttnBwdSm80INS1_25CollectiveMainloopBwdSm80ILi2ELi2EN4cute5tupleIJNS5_1CILi128EEES8_NS7_ILi64EEEEEENS_6half_tEfNS_4arch4Sm80ELb0ELb0ELb1ELb1ELb0ELb0ELb0ELb0ELi2ELi4ELi4ELi4ELb0EEENS1_24CollectiveEpilogueBwdGQAISA_fSD_Li256ELb1ELb0EEENS1_19SingleTileSchedulerILb1ELb0ELb0ELi128EEEEEEEEEvNT_6ParamsE$_ZZN4cute4takeILi1ELi3ENS_5tupleIJNS1_IJiNS_1CILi512EEEEEENS1_IJiiEEENS2_ILi1024EEEEEEEEDaRKT1_ENKUlDpRKT_E_clIJS5_S6_EEEDaSE_,@function
        .size           $_ZN7cutlass13device_kernelIN5flash19enable_sm80_to_sm89INS1_16FlashAttnBwdSm80INS1_25CollectiveMainloopBwdSm80ILi2ELi2EN4cute5tupleIJNS5_1CILi128EEES8_NS7_ILi64EEEEEENS_6half_tEfNS_4arch4Sm80ELb0ELb0ELb1ELb1ELb0ELb0ELb0ELb0ELi2ELi4ELi4ELi4ELb0EEENS1_24CollectiveEpilogueBwdGQAISA_fSD_Li256ELb1ELb0EEENS1_19SingleTileSchedulerILb1ELb0ELb0ELi128EEEEEEEEEvNT_6ParamsE$_ZZN4cute4takeILi1ELi3ENS_5tupleIJNS1_IJiNS_1CILi512EEEEEENS1_IJiiEEENS2_ILi1024EEEEEEEEDaRKT1_ENKUlDpRKT_E_clIJS5_S6_EEEDaSE_,($_ZN7cutlass13device_kernelIN5flash19enable_sm80_to_sm89INS1_16FlashAttnBwdSm80INS1_25CollectiveMainloopBwdSm80ILi2ELi2EN4cute5tupleIJNS5_1CILi128EEES8_NS7_ILi64EEEEEENS_6half_tEfNS_4arch4Sm80ELb0ELb0ELb1ELb1ELb0ELb0ELb0ELb0ELi2ELi4ELi4ELi4ELb0EEENS1_24CollectiveEpilogueBwdGQAISA_fSD_Li256ELb1ELb0EEENS1_19SingleTileSchedulerILb1ELb0ELb0ELi128EEEEEEEEEvNT_6ParamsE$_ZZN4cute5sliceINS_5tupleIJNS1_IJNS_10UnderscoreENS_1CILi0EEEEEENS1_IJS4_S2_EEEEEENS1_IJNS1_IJNS1_IJNS3_ILi1EEES4_EEES4_EEENS1_IJNS1_IJS4_S4_EEEiEEEEEEEEDaRKT_RKT0_ENKUlRKT_RKT0_E_clIS6_SC_EEDaSM_SP_ - $_ZN7cutlass13device_kernelIN5flash19enable_sm80_to_sm89INS1_16FlashAttnBwdSm80INS1_25CollectiveMainloopBwdSm80ILi2ELi2EN4cute5tupleIJNS5_1CILi128EEES8_NS7_ILi64EEEEEENS_6half_tEfNS_4arch4Sm80ELb0ELb0ELb1ELb1ELb0ELb0ELb0ELb0ELi2ELi4ELi4ELi4ELb0EEENS1_24CollectiveEpilogueBwdGQAISA_fSD_Li256ELb1ELb0EEENS1_19SingleTileSchedulerILb1ELb0ELb0ELi128EEEEEEEEEvNT_6ParamsE$_ZZN4cute4takeILi1ELi3ENS_5tupleIJNS1_IJiNS_1CILi512EEEEEENS1_IJiiEEENS2_ILi1024EEEEEEEEDaRKT1_ENKUlDpRKT_E_clIJS5_S6_EEEDaSE_)
$_ZN7cutlass13device_kernelIN5flash19enable_sm80_to_sm89INS1_16FlashAttnBwdSm80INS1_25CollectiveMainloopBwdSm80ILi2ELi2EN4cute5tupleIJNS5_1CILi128EEES8_NS7_ILi64EEEEEENS_6half_tEfNS_4arch4Sm80ELb0ELb0ELb1ELb1ELb0ELb0ELb0ELb0ELi2ELi4ELi4ELi4ELb0EEENS1_24CollectiveEpilogueBwdGQAISA_fSD_Li256ELb1ELb0EEENS1_19SingleTileSchedulerILb1ELb0ELb0ELi128EEEEEEEEEvNT_6ParamsE$_ZZN4cute4takeILi1ELi3ENS_5tupleIJNS1_IJiNS_1CILi512EEEEEENS1_IJiiEEENS2_ILi1024EEEEEEEEDaRKT1_ENKUlDpRKT_E_clIJS5_S6_EEEDaSE_:
[----:B------:R-:W-:-:S04]  /*9c60*/  MOV R3, 0x0 ;  /* 0x0000000000037802 */ /* 0x000fc80000000f00 */
[----:B------:R-:W-:Y:S05]  /*9c70*/  RET.REL.NODEC R2 `(_ZN7cutlass13device_kernelIN5flash19enable_sm80_to_sm89INS1_16FlashAttnBwdSm80INS1_25CollectiveMainloopBwdSm80ILi2ELi2EN4cute5tupleIJNS5_1CILi128EEES8_NS7_ILi64EEEEEENS_6half_tEfNS_4arch4Sm80ELb0ELb0ELb1ELb1ELb0ELb0ELb0ELb0ELi2ELi4ELi4ELi4ELb0EEENS1_24CollectiveEpilogueBwdGQAISA_fSD_Li256ELb1ELb0EEENS1_19SingleTileSchedulerILb1ELb0ELb0ELi128EEEEEEEEEvNT_6ParamsE) ;  /* 0xffff638002007950 */ /* 0x000fea0003c3ffff */
        .type           $_ZN7cutlass13device_kernelIN5flash19enable_sm80_to_sm89INS1_16FlashAttnBwdSm80INS1_25CollectiveMainloopBwdSm80ILi2ELi2EN4cute5tupleIJNS5_1CILi128EEES8_NS7_ILi64EEEEEENS_6half_tEfNS_4arch4Sm80ELb0ELb0ELb1ELb1ELb0ELb0ELb0ELb0ELi2ELi4ELi4ELi4ELb0EEENS1_24CollectiveEpilogueBwdGQAISA_fSD_Li256ELb1ELb0EEENS1_19SingleTileSchedulerILb1ELb0ELb0ELi128EEEEEEEEEvNT_6ParamsE$_ZZN4cute5sliceINS_5tupleIJNS1_IJNS_10UnderscoreENS_1CILi0EEEEEENS1_IJS4_S2_EEEEEENS1_IJNS1_IJNS1_IJNS3_ILi1EEES4_EEES4_EEENS1_IJNS1_IJS4_S4_EEEiEEEEEEEEDaRKT_RKT0_ENKUlRKT_RKT0_E_clIS6_SC_EEDaSM_SP_,@function
        .size           $_ZN7cutlass13device_kernelIN5flash19enable_sm80_to_sm89INS1_16FlashAttnBwdSm80INS1_25CollectiveMainloopBwdSm80ILi2ELi2EN4cute5tupleIJNS5_1CILi128EEES8_NS7_ILi64EEEEEENS_6half_tEfNS_4arch4Sm80ELb0ELb0ELb1ELb1ELb0ELb0ELb0ELb0ELi2ELi4ELi4ELi4ELb0EEENS1_24CollectiveEpilogueBwdGQAISA_fSD_Li256ELb1ELb0EEENS1_19SingleTileSchedulerILb1ELb0ELb0ELi128EEEEEEEEEvNT_6ParamsE$_ZZN4cute5sliceINS_5tupleIJNS1_IJNS_10UnderscoreENS_1CILi0EEEEEENS1_IJS4_S2_EEEEEENS1_IJNS1_IJNS1_IJNS3_ILi1EEES4_EEES4_EEENS1_IJNS1_IJS4_S4_EEEiEEEEEEEEDaRKT_RKT0_ENKUlRKT_RKT0_E_clIS6_SC_EEDaSM_SP_,($_ZN7cutlass13device_kernelIN5flash19enable_sm80_to_sm89INS1_16FlashAttnBwdSm80INS1_25CollectiveMainloopBwdSm80ILi2ELi2EN4cute5tupleIJNS5_1CILi128EEES8_NS7_ILi64EEEEEENS_6half_tEfNS_4arch4Sm80ELb0ELb0ELb1ELb1ELb0ELb0ELb0ELb0ELi2ELi4ELi4ELi4ELb0EEENS1_24CollectiveEpilogueBwdGQAISA_fSD_Li256ELb1ELb0EEENS1_19SingleTileSchedulerILb1ELb0ELb0ELi128EEEEEEEEEvNT_6ParamsE$_ZZN4cute5sliceINS_5tupleIJNS_10UnderscoreES2_NS_1CILi0EEEEEENS1_IJNS1_IJNS3_ILi1EEES4_EEEiNS3_ILi1024EEEEEEEEDaRKT_RKT0_ENKUlRKT_RKT0_E_clIS2_iEEDaSI_SL_ - $_ZN7cutlass13device_kernelIN5flash19enable_sm80_to_sm89INS1_16FlashAttnBwdSm80INS1_25CollectiveMainloopBwdSm80ILi2ELi2EN4cute5tupleIJNS5_1CILi128EEES8_NS7_ILi64EEEEEENS_6half_tEfNS_4arch4Sm80ELb0ELb0ELb1ELb1ELb0ELb0ELb0ELb0ELi2ELi4ELi4ELi4ELb0EEENS1_24CollectiveEpilogueBwdGQAISA_fSD_Li256ELb1ELb0EEENS1_19SingleTileSchedulerILb1ELb0ELb0ELi128EEEEEEEEEvNT_6ParamsE$_ZZN4cute5sliceINS_5tupleIJNS1_IJNS_10UnderscoreENS_1CILi0EEEEEENS1_IJS4_S2_EEEEEENS1_IJNS1_IJNS1_IJNS3_ILi1EEES4_EEES4_EEENS1_IJNS1_IJS4_S4_EEEiEEEEEEEEDaRKT_RKT0_ENKUlRKT_RKT0_E_clIS6_SC_EEDaSM_SP_)
$_ZN7cutlass13device_kernelIN5flash19enable_sm80_to_sm89INS1_16FlashAttnBwdSm80INS1_25CollectiveMainloopBwdSm80ILi2ELi2EN4cute5tupleIJNS5_1CILi128EEES8_NS7_ILi64EEEEEENS_6half_tEfNS_4arch4Sm80ELb0ELb0ELb1ELb1ELb0ELb0ELb0ELb0ELi2ELi4ELi4ELi4ELb0EEENS1_24CollectiveEpilogueBwdGQAISA_fSD_Li256ELb1ELb0EEENS1_19SingleTileSchedulerILb1ELb0ELb0ELi128EEEEEEEEEvNT_6ParamsE$_ZZN4cute5sliceINS_5tupleIJNS1_IJNS_10UnderscoreENS_1CILi0EEEEEENS1_IJS4_S2_EEEEEENS1_IJNS1_IJNS1_IJNS3_ILi1EEES4_EEES4_EEENS1_IJNS1_IJS4_S4_EEEiEEEEEEEEDaRKT_RKT0_ENKUlRKT_RKT0_E_clIS6_SC_EEDaSM_SP_:
[----:B------:R-:W-:-:S04]  /*9c80*/  MOV R3, 0x0 ;  /* 0x0000000000037802 */ /* 0x000fc80000000f00 */
[----:B------:R-:W-:Y:S05]  /*9c90*/  RET.REL.NODEC R2 `(_ZN7cutlass13device_kernelIN5flash19enable_sm80_to_sm89INS1_16FlashAttnBwdSm80INS1_25CollectiveMainloopBwdSm80ILi2ELi2EN4cute5tupleIJNS5_1CILi128EEES8_NS7_ILi64EEEEEENS_6half_tEfNS_4arch4Sm80ELb0ELb0ELb1ELb1ELb0ELb0ELb0ELb0ELi2ELi4ELi4ELi4ELb0EEENS1_24CollectiveEpilogueBwdGQAISA_fSD_Li256ELb1ELb0EEENS1_19SingleTileSchedulerILb1ELb0ELb0ELi128EEEEEEEEEvNT_6ParamsE) ;  /* 0xffff636002007950 */ /* 0x000fea0003c3ffff */
        .type           $_ZN7cutlass13device_kernelIN5flash19enable_sm80_to_sm89INS1_16FlashAttnBwdSm80INS1_25CollectiveMainloopBwdSm80ILi2ELi2EN4cute5tupleIJNS5_1CILi128EEES8_NS7_ILi64EEEEEENS_6half_tEfNS_4arch4Sm80ELb0ELb0ELb1ELb1ELb0ELb0ELb0ELb0ELi2ELi4ELi4ELi4ELb0EEENS1_24CollectiveEpilogueBwdGQAISA_fSD_Li256ELb1ELb0EEENS1_19SingleTileSchedulerILb1ELb0ELb0ELi128EEEEEEEEEvNT_6ParamsE$_ZZN4cute5sliceINS_5tupleIJNS_10UnderscoreES2_NS_1CILi0EEEEEENS1_IJNS1_IJNS3_ILi1EEES4_EEEiNS3_ILi1024EEEEEEEEDaRKT_RKT0_ENKUlRKT_RKT0_E_clIS2_iEEDaSI_SL_,@function
        .size           $_ZN7cutlass13device_kernelIN5flash19enable_sm80_to_sm89INS1_16FlashAttnBwdSm80INS1_25CollectiveMainloopBwdSm80ILi2ELi2EN4cute5tupleIJNS5_1CILi128EEES8_NS7_ILi64EEEEEENS_6half_tEfNS_4arch4Sm80ELb0ELb0ELb1ELb1ELb0ELb0ELb0ELb0ELi2ELi4ELi4ELi4ELb0EEENS1_24CollectiveEpilogueBwdGQAISA_fSD_Li256ELb1ELb0EEENS1_19SingleTileSchedulerILb1ELb0ELb0ELi128EEEEEEEEEvNT_6ParamsE$_ZZN4cute5sliceINS_5tupleIJNS_10UnderscoreES2_NS_1CILi0EEEEEENS1_IJNS1_IJNS3_ILi1EEES4_EEEiNS3_ILi1024EEEEEEEEDaRKT_RKT0_ENKUlRKT_RKT0_E_clIS2_iEEDaSI_SL_,($_ZN7cutlass13device_kernelIN5flash19enable_sm80_to_sm89INS1_16FlashAttnBwdSm80INS1_25CollectiveMainloopBwdSm80ILi2ELi2EN4cute5tupleIJNS5_1CILi128EEES8_NS7_ILi64EEEEEENS_6half_tEfNS_4arch4Sm80ELb0ELb0ELb1ELb1ELb0ELb0ELb0ELb0ELi2ELi4ELi4ELi4ELb0EEENS1_24CollectiveEpilogueBwdGQAISA_fSD_Li256ELb1ELb0EEENS1_19SingleTileSchedulerILb1ELb0ELb0ELi128EEEEEEEEEvNT_6ParamsE$_ZZN4cute5sliceINS_5tupleIJNS_10UnderscoreES2_S2_iEEENS1_IJNS1_IJNS_1CILi1EEENS4_ILi0EEEEEENS4_ILi4096EEENS1_IJiiEEENS1_IJS6_NS4_ILi8192EEEEEEEEEEEDaRKT_RKT0_ENKUlRKT_RKT0_E_clIS2_S9_EEDaSL_SO_ - $_ZN7cutlass13device_kernelIN5flash19enable_sm80_to_sm89INS1_16FlashAttnBwdSm80INS1_25CollectiveMainloopBwdSm80ILi2ELi2EN4cute5tupleIJNS5_1CILi128EEES8_NS7_ILi64EEEEEENS_6half_tEfNS_4arch4Sm80ELb0ELb0ELb1ELb1ELb0ELb0ELb0ELb0ELi2ELi4ELi4ELi4ELb0EEENS1_24CollectiveEpilogueBwdGQAISA_fSD_Li256ELb1ELb0EEENS1_19SingleTileSchedulerILb1ELb0ELb0ELi128EEEEEEEEEvNT_6ParamsE$_ZZN4cute5sliceINS_5tupleIJNS_10UnderscoreES2_NS_1CILi0EEEEEENS1_IJNS1_IJNS3_ILi1EEES4_EEEiNS3_ILi1024EEEEEEEEDaRKT_RKT0_ENKUlRKT_RKT0_E_clIS2_iEEDaSI_SL_)
$_ZN7cutlass13device_kernelIN5flash19enable_sm80_to_sm89INS1_16FlashAttnBwdSm80INS1_25CollectiveMainloopBwdSm80ILi2ELi2EN4cute5tupleIJNS5_1CILi128EEES8_NS7_ILi64EEEEEENS_6half_tEfNS_4arch4Sm80ELb0ELb0ELb1ELb1ELb0ELb0ELb0ELb0ELi2ELi4ELi4ELi4ELb0EEENS1_24CollectiveEpilogueBwdGQAISA_fSD_Li256ELb1ELb0EEENS1_19SingleTileSchedulerILb1ELb0ELb0ELi128EEEEEEEEEvNT_6ParamsE$_ZZN4cute5sliceINS_5tupleIJNS_10UnderscoreES2_NS_1CILi0EEEEEENS1_IJNS1_IJNS3_ILi1EEES4_EEEiNS3_ILi1024EEEEEEEEDaRKT_RKT0_ENKUlRKT_RKT0_E_clIS2_iEEDaSI_SL_:
[----:B------:R-:W-:Y:S02]  /*9ca0*/  MOV R36, R3 ;  /* 0x0000000300247202 */ /* 0x000fe40000000f00 */
[----:B------:R-:W-:-:S04]  /*9cb0*/  MOV R3, 0x0 ;  /* 0x0000000000037802 */ /* 0x000fc80000000f00 */
[----:B------:R-:W-:Y:S05]  /*9cc0*/  RET.REL.NODEC R2 `(_ZN7cutlass13device_kernelIN5flash19enable_sm80_to_sm89INS1_16FlashAttnBwdSm80INS1_25CollectiveMainloopBwdSm80ILi2ELi2EN4cute5tupleIJNS5_1CILi128EEES8_NS7_ILi64EEEEEENS_6half_tEfNS_4arch4Sm80ELb0ELb0ELb1ELb1ELb0ELb0ELb0ELb0ELi2ELi4ELi4ELi4ELb0EEENS1_24CollectiveEpilogueBwdGQAISA_fSD_Li256ELb1ELb0EEENS1_19SingleTileSchedulerILb1ELb0ELb0ELi128EEEEEEEEEvNT_6ParamsE) ;  /* 0xffff633002007950 */ /* 0x000fea0003c3ffff */
        .type           $_ZN7cutlass13device_kernelIN5flash19enable_sm80_to_sm89INS1_16FlashAttnBwdSm80INS1_25CollectiveMainloopBwdSm80ILi2ELi2EN4cute5tupleIJNS5_1CILi128EEES8_NS7_ILi64EEEEEENS_6half_tEfNS_4arch4Sm80ELb0ELb0ELb1ELb1ELb0ELb0ELb0ELb0ELi2ELi4ELi4ELi4ELb0EEENS1_24CollectiveEpilogueBwdGQAISA_fSD_Li256ELb1ELb0EEENS1_19SingleTileSchedulerILb1ELb0ELb0ELi128EEEEEEEEEvNT_6ParamsE$_ZZN4cute5sliceINS_5tupleIJNS_10UnderscoreES2_S2_iEEENS1_IJNS1_IJNS_1CILi1EEENS4_ILi0EEEEEENS4_ILi4096EEENS1_IJiiEEENS1_IJS6_NS4_ILi8192EEEEEEEEEEEDaRKT_RKT0_ENKUlRKT_RKT0_E_clIS2_S9_EEDaSL_SO_,@function
        .size           $_ZN7cutlass13device_kernelIN5flash19enable_sm80_to_sm89INS1_16FlashAttnBwdSm80INS1_25CollectiveMainloopBwdSm80ILi2ELi2EN4cute5tupleIJNS5_1CILi128EEES8_NS7_ILi64EEEEEENS_6half_tEfNS_4arch4Sm80ELb0ELb0ELb1ELb1ELb0ELb0ELb0ELb0ELi2ELi4ELi4ELi4ELb0EEENS1_24CollectiveEpilogueBwdGQAISA_fSD_Li256ELb1ELb0EEENS1_19SingleTileSchedulerILb1ELb0ELb0ELi128EEEEEEEEEvNT_6ParamsE$_ZZN4cute5sliceINS_5tupleIJNS_10UnderscoreES2_S2_iEEENS1_IJNS1_IJNS_1CILi1EEENS4_ILi0EEEEEENS4_ILi4096EEENS1_IJiiEEENS1_IJS6_NS4_ILi8192EEEEEEEEEEEDaRKT_RKT0_ENKUlRKT_RKT0_E_clIS2_S9_EEDaSL_SO_,($_ZN7cutlass13device_kernelIN5flash19enable_sm80_to_sm89INS1_16FlashAttnBwdSm80INS1_25CollectiveMainloopBwdSm80ILi2ELi2EN4cute5tupleIJNS5_1CILi128EEES8_NS7_ILi64EEEEEENS_6half_tEfNS_4arch4Sm80ELb0ELb0ELb1ELb1ELb0ELb0ELb0ELb0ELi2ELi4ELi4ELi4ELb0EEENS1_24CollectiveEpilogueBwdGQAISA_fSD_Li256ELb1ELb0EEENS1_19SingleTileSchedulerILb1ELb0ELb0ELi128EEEEEEEEEvNT_6ParamsE$_ZZN4cute5sliceINS_5tupleIJNS_10UnderscoreES2_S2_iEEENS1_IJNS1_IJNS_1CILi1EEENS4_ILi0EEEEEEiNS4_ILi1024EEENS4_ILi8192EEEEEEEEDaRKT_RKT0_ENKUlRKT_RKT0_E_clIS2_iEEDaSJ_SM_ - $_ZN7cutlass13device_kernelIN5flash19enable_sm80_to_sm89INS1_16FlashAttnBwdSm80INS1_25CollectiveMainloopBwdSm80ILi2ELi2EN4cute5tupleIJNS5_1CILi128EEES8_NS7_ILi64EEEEEENS_6half_tEfNS_4arch4Sm80ELb0ELb0ELb1ELb1ELb0ELb0ELb0ELb0ELi2ELi4ELi4ELi4ELb0EEENS1_24CollectiveEpilogueBwdGQAISA_fSD_Li256ELb1ELb0EEENS1_19SingleTileSchedulerILb1ELb0ELb0ELi128EEEEEEEEEvNT_6ParamsE$_ZZN4cute5sliceINS_5tupleIJNS_10UnderscoreES2_S2_iEEENS1_IJNS1_IJNS_1CILi1EEENS4_ILi0EEEEEENS4_ILi4096EEENS1_IJiiEEENS1_IJS6_NS4_ILi8192EEEEEEEEEEEDaRKT_RKT0_ENKUlRKT_RKT0_E_clIS2_S9_EEDaSL_SO_)
$_ZN7cutlass13device_kernelIN5flash19enable_sm80_to_sm89INS1_16FlashAttnBwdSm80INS1_25CollectiveMainloopBwdSm80ILi2ELi2EN4cute5tupleIJNS5_1CILi128EEES8_NS7_ILi64EEEEEENS_6half_tEfNS_4arch4Sm80ELb0ELb0ELb1ELb1ELb0ELb0ELb0ELb0ELi2ELi4ELi4ELi4ELb0EEENS1_24CollectiveEpilogueBwdGQAISA_fSD_Li256ELb1ELb0EEENS1_19SingleTileSchedulerILb1ELb0ELb0ELi128EEEEEEEEEvNT_6ParamsE$_ZZN4cute5sliceINS_5tupleIJNS_10UnderscoreES2_S2_iEEENS1_IJNS1_IJNS_1CILi1EEENS4_ILi0EEEEEENS4_ILi4096EEENS1_IJiiEEENS1_IJS6_NS4_ILi8192EEEEEEEEEEEDaRKT_RKT0_ENKUlRKT_RKT0_E_clIS2_S9_EEDaSL_SO_:
[----:B------:R-:W-:-:S04]  /*9cd0*/  MOV R5, 0x0 ;  /* 0x0000000000057802 */ /* 0x000fc80000000f00 */
[----:B------:R-:W-:Y:S05]  /*9ce0*/  RET.REL.NODEC R4 `(_ZN7cutlass13device_kernelIN5flash19enable_sm80_to_sm89INS1_16FlashAttnBwdSm80INS1_25CollectiveMainloopBwdSm80ILi2ELi2EN4cute5tupleIJNS5_1CILi128EEES8_NS7_ILi64EEEEEENS_6half_tEfNS_4arch4Sm80ELb0ELb0ELb1ELb1ELb0ELb0ELb0ELb0ELi2ELi4ELi4ELi4ELb0EEENS1_24CollectiveEpilogueBwdGQAISA_fSD_Li256ELb1ELb0EEENS1_19SingleTileSchedulerILb1ELb0ELb0ELi128EEEEEEEEEvNT_6ParamsE) ;  /* 0xffff631004007950 */ /* 0x000fea0003c3ffff */
        .type           $_ZN7cutlass13device_kernelIN5flash19enable_sm80_to_sm89INS1_16FlashAttnBwdSm80INS1_25CollectiveMainloopBwdSm80ILi2ELi2EN4cute5tupleIJNS5_1CILi128EEES8_NS7_ILi64EEEEEENS_6half_tEfNS_4arch4Sm80ELb0ELb0ELb1ELb1ELb0ELb0ELb0ELb0ELi2ELi4ELi4ELi4ELb0EEENS1_24CollectiveEpilogueBwdGQAISA_fSD_Li256ELb1ELb0EEENS1_19SingleTileSchedulerILb1ELb0ELb0ELi128EEEEEEEEEvNT_6ParamsE$_ZZN4cute5sliceINS_5tupleIJNS_10UnderscoreES2_S2_iEEENS1_IJNS1_IJNS_1CILi1EEENS4_ILi0EEEEEEiNS4_ILi1024EEENS4_ILi8192EEEEEEEEDaRKT_RKT0_ENKUlRKT_RKT0_E_clIS2_iEEDaSJ_SM_,@function
        .size           $_ZN7cutlass13device_kernelIN5flash19enable_sm80_to_sm89INS1_16FlashAttnBwdSm80INS1_25CollectiveMainloopBwdSm80ILi2ELi2EN4cute5tupleIJNS5_1CILi128EEES8_NS7_ILi64EEEEEENS_6half_tEfNS_4arch4Sm80ELb0ELb0ELb1ELb1ELb0ELb0ELb0ELb0ELi2ELi4ELi4ELi4ELb0EEENS1_24CollectiveEpilogueBwdGQAISA_fSD_Li256ELb1ELb0EEENS1_19SingleTileSchedulerILb1ELb0ELb0ELi128EEEEEEEEEvNT_6ParamsE$_ZZN4cute5sliceINS_5tupleIJNS_10UnderscoreES2_S2_iEEENS1_IJNS1_IJNS_1CILi1EEENS4_ILi0EEEEEEiNS4_ILi1024EEENS4_ILi8192EEEEEEEEDaRKT_RKT0_ENKUlRKT_RKT0_E_clIS2_iEEDaSJ_SM_,($_ZN7cutlass13device_kernelIN5flash19enable_sm80_to_sm89INS1_16FlashAttnBwdSm80INS1_25CollectiveMainloopBwdSm80ILi2ELi2EN4cute5tupleIJNS5_1CILi128EEES8_NS7_ILi64EEEEEENS_6half_tEfNS_4arch4Sm80ELb0ELb0ELb1ELb1ELb0ELb0ELb0ELb0ELi2ELi4ELi4ELi4ELb0EEENS1_24CollectiveEpilogueBwdGQAISA_fSD_Li256ELb1ELb0EEENS1_19SingleTileSchedulerILb1ELb0ELb0ELi128EEEEEEEEEvNT_6ParamsE$_ZZN4cute5sliceINS_5tupleIJNS_10UnderscoreES2_iEEENS1_IJNS1_IJNS_1CILi1EEENS4_ILi0EEEEEEiNS4_ILi1024EEEEEEEEDaRKT_RKT0_ENKUlRKT_RKT0_E_clIS2_iEEDaSI_SL_ - $_ZN7cutlass13device_kernelIN5flash19enable_sm80_to_sm89INS1_16FlashAttnBwdSm80INS1_25CollectiveMainloopBwdSm80ILi2ELi2EN4cute5tupleIJNS5_1CILi128EEES8_NS7_ILi64EEEEEENS_6half_tEfNS_4arch4Sm80ELb0ELb0ELb1ELb1ELb0ELb0ELb0ELb0ELi2ELi4ELi4ELi4ELb0EEENS1_24CollectiveEpilogueBwdGQAISA_fSD_Li256ELb1ELb0EEENS1_19SingleTileSchedulerILb1ELb0ELb0ELi128EEEEEEEEEvNT_6ParamsE$_ZZN4cute5sliceINS_5tupleIJNS_10UnderscoreES2_S2_iEEENS1_IJNS1_IJNS_1CILi1EEENS4_ILi0EEEEEEiNS4_ILi1024EEENS4_ILi8192EEEEEEEEDaRKT_RKT0_ENKUlRKT_RKT0_E_clIS2_iEEDaSJ_SM_)
$_ZN7cutlass13device_kernelIN5flash19enable_sm80_to_sm89INS1_16FlashAttnBwdSm80INS1_25CollectiveMainloopBwdSm80ILi2ELi2EN4cute5tupleIJNS5_1CILi128EEES8_NS7_ILi64EEEEEENS_6half_tEfNS_4arch4Sm80ELb0ELb0ELb1ELb1ELb0ELb0ELb0ELb0ELi2ELi4ELi4ELi4ELb0EEENS1_24CollectiveEpilogueBwdGQAISA_fSD_Li256ELb1ELb0EEENS1_19SingleTileSchedulerILb1ELb0ELb0ELi128EEEEEEEEEvNT_6ParamsE$_ZZN4cute5sliceINS_5tupleIJNS_10UnderscoreES2_S2_iEEENS1_IJNS1_IJNS_1CILi1EEENS4_ILi0EEEEEEiNS4_ILi1024EEENS4_ILi8192EEEEEEEEDaRKT_RKT0_ENKUlRKT_RKT0_E_clIS2_iEEDaSJ_SM_:
[----:B------:R-:W-:-:S04]  /*9cf0*/  MOV R3, 0x0 ;  /* 0x0000000000037802 */ /* 0x000fc80000000f00 */
[----:B------:R-:W-:Y:S05]  /*9d00*/  RET.REL.NODEC R2 `(_ZN7cutlass13device_kernelIN5flash19enable_sm80_to_sm89INS1_16FlashAttnBwdSm80INS1_25CollectiveMainloopBwdSm80ILi2ELi2EN4cute5tupleIJNS5_1CILi128EEES8_NS7_ILi64EEEEEENS_6half_tEfNS_4arch4Sm80ELb0ELb0ELb1ELb1ELb0ELb0ELb0ELb0ELi2ELi4ELi4ELi4ELb0EEENS1_24CollectiveEpilogueBwdGQAISA_fSD_Li256ELb1ELb0EEENS1_19SingleTileSchedulerILb1ELb0ELb0ELi128EEEEEEEEEvNT_6ParamsE) ;  /* 0xffff62f002007950 */ /* 0x000fea0003c3ffff */
        .type           $_ZN7cutlass13device_kernelIN5flash19enable_sm80_to_sm89INS1_16FlashAttnBwdSm80INS1_25CollectiveMainloopBwdSm80ILi2ELi2EN4cute5tupleIJNS5_1CILi128EEES8_NS7_ILi64EEEEEENS_6half_tEfNS_4arch4Sm80ELb0ELb0ELb1ELb1ELb0ELb0ELb0ELb0ELi2ELi4ELi4ELi4ELb0EEENS1_24CollectiveEpilogueBwdGQAISA_fSD_Li256ELb1ELb0EEENS1_19SingleTileSchedulerILb1ELb0ELb0ELi128EEEEEEEEEvNT_6ParamsE$_ZZN4cute5sliceINS_5tupleIJNS_10UnderscoreES2_iEEENS1_IJNS1_IJNS_1CILi1EEENS4_ILi0EEEEEEiNS4_ILi1024EEEEEEEEDaRKT_RKT0_ENKUlRKT_RKT0_E_clIS2_iEEDaSI_SL_,@function
        .size           $_ZN7cutlass13device_kernelIN5flash19enable_sm80_to_sm89INS1_16FlashAttnBwdSm80INS1_25CollectiveMainloopBwdSm80ILi2ELi2EN4cute5tupleIJNS5_1CILi128EEES8_NS7_ILi64EEEEEENS_6half_tEfNS_4arch4Sm80ELb0ELb0ELb1ELb1ELb0ELb0ELb0ELb0ELi2ELi4ELi4ELi4ELb0EEENS1_24CollectiveEpilogueBwdGQAISA_fSD_Li256ELb1ELb0EEENS1_19SingleTileSchedulerILb1ELb0ELb0ELi128EEEEEEEEEvNT_6ParamsE$_ZZN4cute5sliceINS_5tupleIJNS_10UnderscoreES2_iEEENS1_IJNS1_IJNS_1CILi1EEENS4_ILi0EEEEEEiNS4_ILi1024EEEEEEEEDaRKT_RKT0_ENKUlRKT_RKT0_E_clIS2_iEEDaSI_SL_,($_ZN7cutlass13device_kernelIN5flash19enable_sm80_to_sm89INS1_16FlashAttnBwdSm80INS1_25CollectiveMainloopBwdSm80ILi2ELi2EN4cute5tupleIJNS5_1CILi128EEES8_NS7_ILi64EEEEEENS_6half_tEfNS_4arch4Sm80ELb0ELb0ELb1ELb1ELb0ELb0ELb0ELb0ELi2ELi4ELi4ELi4ELb0EEENS1_24CollectiveEpilogueBwdGQAISA_fSD_Li256ELb1ELb0EEENS1_19SingleTileSchedulerILb1ELb0ELb0ELi128EEEEEEEEEvNT_6ParamsE$_ZZN4cute6detail16composition_implINS_5tupleIJNS_1CILi16EEENS3_ILi2EEES5_S5_NS3_ILi4EEES5_EEENS2_IJNS3_ILi1EEEiiiNS3_ILi144EEENS3_ILi512EEEEEENS2_IJNS2_IJS5_S5_EEES6_NS3_ILi8EEEEEENS2_IJNS2_IJNS3_ILi64EEESA_EEES4_NS3_ILi1024EEEEEEEEDaRKT_RKT0_RKT1_RKT2_ENKUlRKT_RKT0_E_clIS6_S4_EEDaSX_S10_ - $_ZN7cutlass13device_kernelIN5flash19enable_sm80_to_sm89INS1_16FlashAttnBwdSm80INS1_25CollectiveMainloopBwdSm80ILi2ELi2EN4cute5tupleIJNS5_1CILi128EEES8_NS7_ILi64EEEEEENS_6half_tEfNS_4arch4Sm80ELb0ELb0ELb1ELb1ELb0ELb0ELb0ELb0ELi2ELi4ELi4ELi4ELb0EEENS1_24CollectiveEpilogueBwdGQAISA_fSD_Li256ELb1ELb0EEENS1_19SingleTileSchedulerILb1ELb0ELb0ELi128EEEEEEEEEvNT_6ParamsE$_ZZN4cute5sliceINS_5tupleIJNS_10UnderscoreES2_iEEENS1_IJNS1_IJNS_1CILi1EEENS4_ILi0EEEEEEiNS4_ILi1024EEEEEEEEDaRKT_RKT0_ENKUlRKT_RKT0_E_clIS2_iEEDaSI_SL_)
$_ZN7cutlass13device_kernelIN5flash19enable_sm80_to_sm89INS1_16FlashAttnBwdSm80INS1_25CollectiveMainloopBwdSm80ILi2ELi2EN4cute5tupleIJNS5_1CILi128EEES8_NS7_ILi64EEEEEENS_6half_tEfNS_4arch4Sm80ELb0ELb0ELb1ELb1ELb0ELb0ELb0ELb0ELi2ELi4ELi4ELi4ELb0EEENS1_24CollectiveEpilogueBwdGQAISA_fSD_Li256ELb1ELb0EEENS1_19SingleTileSchedulerILb1ELb0ELb0ELi128EEEEEEEEEvNT_6ParamsE$_ZZN4cute5sliceINS_5tupleIJNS_10UnderscoreES2_iEEENS1_IJNS1_IJNS_1CILi1EEENS4_ILi0EEEEEEiNS4_ILi1024EEEEEEEEDaRKT_RKT0_ENKUlRKT_RKT0_E_clIS2_iEEDaSI_SL_:
[----:B------:R-:W-:-:S04]  /*9d10*/  MOV R3, 0x0 ;  /* 0x0000000000037802 */ /* 0x000fc80000000f00 */
[----:B------:R-:W-:Y:S05]  /*9d20*/  RET.REL.NODEC R2 `(_ZN7cutlass13device_kernelIN5flash19enable_sm80_to_sm89INS1_16FlashAttnBwdSm80INS1_25CollectiveMainloopBwdSm80ILi2ELi2EN4cute5tupleIJNS5_1CILi128EEES8_NS7_ILi64EEEEEENS_6half_tEfNS_4arch4Sm80ELb0ELb0ELb1ELb1ELb0ELb0ELb0ELb0ELi2ELi4ELi4ELi4ELb0EEENS1_24CollectiveEpilogueBwdGQAISA_fSD_Li256ELb1ELb0EEENS1_19SingleTileSchedulerILb1ELb0ELb0ELi128EEEEEEEEEvNT_6ParamsE) ;  /* 0xffff62d002007950 */ /* 0x000fea0003c3ffff */
        .type           $_ZN7cutlass13device_kernelIN5flash19enable_sm80_to_sm89INS1_16FlashAttnBwdSm80INS1_25CollectiveMainloopBwdSm80ILi2ELi2EN4cute5tupleIJNS5_1CILi128EEES8_NS7_ILi64EEEEEENS_6half_tEfNS_4arch4Sm80ELb0ELb0ELb1ELb1ELb0ELb0ELb0ELb0ELi2ELi4ELi4ELi4ELb0EEENS1_24CollectiveEpilogueBwdGQAISA_fSD_Li256ELb1ELb0EEENS1_19SingleTileSchedulerILb1ELb0ELb0ELi128EEEEEEEEEvNT_6ParamsE$_ZZN4cute6detail16composition_implINS_5tupleIJNS_1CILi16EEENS3_ILi2EEES5_S5_NS3_ILi4EEES5_EEENS2_IJNS3_ILi1EEEiiiNS3_ILi144EEENS3_ILi512EEEEEENS2_IJNS2_IJS5_S5_EEES6_NS3_ILi8EEEEEENS2_IJNS2_IJNS3_ILi64EEESA_EEES4_NS3_ILi1024EEEEEEEEDaRKT_RKT0_RKT1_RKT2_ENKUlRKT_RKT0_E_clIS6_S4_EEDaSX_S10_,@function
        .size           $_ZN7cutlass13device_kernelIN5flash19enable_sm80_to_sm89INS1_16FlashAttnBwdSm80INS1_25CollectiveMainloopBwdSm80ILi2ELi2EN4cute5tupleIJNS5_1CILi128EEES8_NS7_ILi64EEEEEENS_6half_tEfNS_4arch4Sm80ELb0ELb0ELb1ELb1ELb0ELb0ELb0ELb0ELi2ELi4ELi4ELi4ELb0EEENS1_24CollectiveEpilogueBwdGQAISA_fSD_Li256ELb1ELb0EEENS1_19SingleTileSchedulerILb1ELb0ELb0ELi128EEEEEEEEEvNT_6ParamsE$_ZZN4cute6detail16composition_implINS_5tupleIJNS_1CILi16EEENS3_ILi2EEES5_S5_NS3_ILi4EEES5_EEENS2_IJNS3_ILi1EEEiiiNS3_ILi144EEENS3_ILi512EEEEEENS2_IJNS2_IJS5_S5_EEES6_NS3_ILi8EEEEEENS2_IJNS2_IJNS3_ILi64EEESA_EEES4_NS3_ILi1024EEEEEEEEDaRKT_RKT0_RKT1_RKT2_ENKUlRKT_RKT0_E_clIS6_S4_EEDaSX_S10_,($_ZN7cutlass13device_kernelIN5flash19enable_sm80_to_sm89INS1_16FlashAttnBwdSm80INS1_25CollectiveMainloopBwdSm80ILi2ELi2EN4cute5tupleIJNS5_1CILi128EEES8_NS7_ILi64EEEEEENS_6half_tEfNS_4arch4Sm80ELb0ELb0ELb1ELb1ELb0ELb0ELb0ELb0ELi2ELi4ELi4ELi4ELb0EEENS1_24CollectiveEpilogueBwdGQAISA_fSD_Li256ELb1ELb0EEENS1_19SingleTileSchedulerILb1ELb0ELb0ELi128EEEEEEEEEvNT_6ParamsE$_ZZN4cute6detail16composition_implINS_5tupleIJNS_1CILi16EEENS3_ILi2EEES5_S5_NS3_ILi4EEES5_EEENS2_IJNS3_ILi1EEEiiiNS3_ILi144EEENS3_ILi512EEEEEENS2_IJNS2_IJS5_S5_EEES6_NS3_ILi8EEEEEENS2_IJNS2_IJNS3_ILi64EEESA_EEES4_NS3_ILi1024EEEEEEEEDaRKT_RKT0_RKT1_RKT2_ENKUlRKT_RKT0_E_clISC_SG_EEDaSX_S10_ - $_ZN7cutlass13device_kernelIN5flash19enable_sm80_to_sm89INS1_16FlashAttnBwdSm80INS1_25CollectiveMainloopBwdSm80ILi2ELi2EN4cute5tupleIJNS5_1CILi128EEES8_NS7_ILi64EEEEEENS_6half_tEfNS_4arch4Sm80ELb0ELb0ELb1ELb1ELb0ELb0ELb0ELb0ELi2ELi4ELi4ELi4ELb0EEENS1_24CollectiveEpilogueBwdGQAISA_fSD_Li256ELb1ELb0EEENS1_19SingleTileSchedulerILb1ELb0ELb0ELi128EEEEEEEEEvNT_6ParamsE$_ZZN4cute6detail16composition_implINS_5tupleIJNS_1CILi16EEENS3_ILi2EEES5_S5_NS3_ILi4EEES5_EEENS2_IJNS3_ILi1EEEiiiNS3_ILi144EEENS3_ILi512EEEEEENS2_IJNS2_IJS5_S5_EEES6_NS3_ILi8EEEEEENS2_IJNS2_IJNS3_ILi64EEESA_EEES4_NS3_ILi1024EEEEEEEEDaRKT_RKT0_RKT1_RKT2_ENKUlRKT_RKT0_E_clIS6_S4_EEDaSX_S10_)
$_ZN7cutlass13device_kernelIN5flash19enable_sm80_to_sm89INS1_16FlashAttnBwdSm80INS1_25CollectiveMainloopBwdSm80ILi2ELi2EN4cute5tupleIJNS5_1CILi128EEES8_NS7_ILi64EEEEEENS_6half_tEfNS_4arch4Sm80ELb0ELb0ELb1ELb1ELb0ELb0ELb0ELb0ELi2ELi4ELi4ELi4ELb0EEENS1_24CollectiveEpilogueBwdGQAISA_fSD_Li256ELb1ELb0EEENS1_19SingleTileSchedulerILb1ELb0ELb0ELi128EEEEEEEEEvNT_6ParamsE$_ZZN4cute6detail16composition_implINS_5tupleIJNS_1CILi16EEENS3_ILi2EEES5_S5_NS3_ILi4EEES5_EEENS2_IJNS3_ILi1EEEiiiNS3_ILi144EEENS3_ILi512EEEEEENS2_IJNS2_IJS5_S5_EEES6_NS3_ILi8EEEEEENS2_IJNS2_IJNS3_ILi64EEESA_EEES4_NS3_ILi1024EEEEEEEEDaRKT_RKT0_RKT1_RKT2_ENKUlRKT_RKT0_E_clIS6_S4_EEDaSX_S10_:
[----:B------:R-:W-:-:S05]  /*9d30*/  IADD3 R2, R2, -c[0x0][0x20], RZ ;  /* 0x8000080002027a10 */ /* 0x000fca0007ffe0ff */
[----:B------:R1:W5:Y:S04]  /*9d40*/  LDL R3, [R2+0x4] ;  /* 0x0000040002037983 */ /* 0x0003680000100800 */
[----:B-1----:R-:W5:Y:S01]  /*9d50*/  LDL R2, [R2] ;  /* 0x0000000002027983 */ /* 0x002f620000100800 */
[----:B------:R-:W-:Y:S01]  /*9d60*/  IMAD.MOV.U32 R26, RZ, RZ, R5 ;  /* 0x000000ffff1a7224 */ /* 0x000fe200078e0005 */
[----:B------:R-:W-:-:S04]  /*9d70*/  MOV R27, 0x0 ;  /* 0x00000000001b7802 */ /* 0x000fc80000000f00 */
[----:B------:R-:W-:Y:S05]  /*9d80*/  RET.REL.NODEC R26 `(_ZN7cutlass13device_kernelIN5flash19enable_sm80_to_sm89INS1_16FlashAttnBwdSm80INS1_25CollectiveMainloopBwdSm80ILi2ELi2EN4cute5tupleIJNS5_1CILi128EEES8_NS7_ILi64EEEEEENS_6half_tEfNS_4arch4Sm80ELb0ELb0ELb1ELb1ELb0ELb0ELb0ELb0ELi2ELi4ELi4ELi4ELb0EEENS1_24CollectiveEpilogueBwdGQAISA_fSD_Li256ELb1ELb0EEENS1_19SingleTileSchedulerILb1ELb0ELb0ELi128EEEEEEEEEvNT_6ParamsE) ;  /* 0xffff62701a007950 */ /* 0x000fea0003c3ffff */
        .type           $_ZN7cutlass13device_kernelIN5flash19enable_sm80_to_sm89INS1_16FlashAttnBwdSm80INS1_25CollectiveMainloopBwdSm80ILi2ELi2EN4cute5tupleIJNS5_1CILi128EEES8_NS7_ILi64EEEEEENS_6half_tEfNS_4arch4Sm80ELb0ELb0ELb1ELb1ELb0ELb0ELb0ELb0ELi2ELi4ELi4ELi4ELb0EEENS1_24CollectiveEpilogueBwdGQAISA_fSD_Li256ELb1ELb0EEENS1_19SingleTileSchedulerILb1ELb0ELb0ELi128EEEEEEEEEvNT_6ParamsE$_ZZN4cute6detail16composition_implINS_5tupleIJNS_1CILi16EEENS3_ILi2EEES5_S5_NS3_ILi4EEES5_EEENS2_IJNS3_ILi1EEEiiiNS3_ILi144EEENS3_ILi512EEEEEENS2_IJNS2_IJS5_S5_EEES6_NS3_ILi8EEEEEENS2_IJNS2_IJNS3_ILi64EEESA_EEES4_NS3_ILi1024EEEEEEEEDaRKT_RKT0_RKT1_RKT2_ENKUlRKT_RKT0_E_clISC_SG_EEDaSX_S10_,@function
        .size           $_ZN7cutlass13device_kernelIN5flash19enable_sm80_to_sm89INS1_16FlashAttnBwdSm80INS1_25CollectiveMainloopBwdSm80ILi2ELi2EN4cute5tupleIJNS5_1CILi128EEES8_NS7_ILi64EEEEEENS_6half_tEfNS_4arch4Sm80ELb0ELb0ELb1ELb1ELb0ELb0ELb0ELb0ELi2ELi4ELi4ELi4ELb0EEENS1_24CollectiveEpilogueBwdGQAISA_fSD_Li256ELb1ELb0EEENS1_19SingleTileSchedulerILb1ELb0ELb0ELi128EEEEEEEEEvNT_6ParamsE$_ZZN4cute6detail16composition_implINS_5tupleIJNS_1CILi16EEENS3_ILi2EEES5_S5_NS3_ILi4EEES5_EEENS2_IJNS3_ILi1EEEiiiNS3_ILi144EEENS3_ILi512EEEEEENS2_IJNS2_IJS5_S5_EEES6_NS3_ILi8EEEEEENS2_IJNS2_IJNS3_ILi64EEESA_EEES4_NS3_ILi1024EEEEEEEEDaRKT_RKT0_RKT1_RKT2_ENKUlRKT_RKT0_E_clISC_SG_EEDaSX_S10_,($_ZN7cutlass13device_kernelIN5flash19enable_sm80_to_sm89INS1_16FlashAttnBwdSm80INS1_25CollectiveMainloopBwdSm80ILi2ELi2EN4cute5tupleIJNS5_1CILi128EEES8_NS7_ILi64EEEEEENS_6half_tEfNS_4arch4Sm80ELb0ELb0ELb1ELb1ELb0ELb0ELb0ELb0ELi2ELi4ELi4ELi4ELb0EEENS1_24CollectiveEpilogueBwdGQAISA_fSD_Li256ELb1ELb0EEENS1_19SingleTileSchedulerILb1ELb0ELb0ELi128EEEEEEEEEvNT_6ParamsE$_ZZN4cute6detail16composition_implINS_5tupleIJNS_1CILi8EEENS3_ILi2EEES5_S5_S4_S5_EEENS2_IJNS3_ILi1EEEiiiNS3_ILi72EEENS3_ILi512EEEEEENS2_IJNS2_IJS5_S5_EEES4_NS3_ILi4EEEEEENS2_IJNS2_IJS7_S4_EEENS3_ILi1024EEENS3_ILi16EEEEEEEEDaRKT_RKT0_RKT1_RKT2_ENKUlRKT_RKT0_E_clISB_SE_EEDaSW_SZ_ - $_ZN7cutlass13device_kernelIN5flash19enable_sm80_to_sm89INS1_16FlashAttnBwdSm80INS1_25CollectiveMainloopBwdSm80ILi2ELi2EN4cute5tupleIJNS5_1CILi128EEES8_NS7_ILi64EEEEEENS_6half_tEfNS_4arch4Sm80ELb0ELb0ELb1ELb1ELb0ELb0ELb0ELb0ELi2ELi4ELi4ELi4ELb0EEENS1_24CollectiveEpilogueBwdGQAISA_fSD_Li256ELb1ELb0EEENS1_19SingleTileSchedulerILb1ELb0ELb0ELi128EEEEEEEEEvNT_6ParamsE$_ZZN4cute6detail16composition_implINS_5tupleIJNS_1CILi16EEENS3_ILi2EEES5_S5_NS3_ILi4EEES5_EEENS2_IJNS3_ILi1EEEiiiNS3_ILi144EEENS3_ILi512EEEEEENS2_IJNS2_IJS5_S5_EEES6_NS3_ILi8EEEEEENS2_IJNS2_IJNS3_ILi64EEESA_EEES4_NS3_ILi1024EEEEEEEEDaRKT_RKT0_RKT1_RKT2_ENKUlRKT_RKT0_E_clISC_SG_EEDaSX_S10_)
$_ZN7cutlass13device_kernelIN5flash19enable_sm80_to_sm89INS1_16FlashAttnBwdSm80INS1_25CollectiveMainloopBwdSm80ILi2ELi2EN4cute5tupleIJNS5_1CILi128EEES8_NS7_ILi64EEEEEENS_6half_tEfNS_4arch4Sm80ELb0ELb0ELb1ELb1ELb0ELb0ELb0ELb0ELi2ELi4ELi4ELi4ELb0EEENS1_24CollectiveEpilogueBwdGQAISA_fSD_Li256ELb1ELb0EEENS1_19SingleTileSchedulerILb1ELb0ELb0ELi128EEEEEEEEEvNT_6ParamsE$_ZZN4cute6detail16composition_implINS_5tupleIJNS_1CILi16EEENS3_ILi2EEES5_S5_NS3_ILi4EEES5_EEENS2_IJNS3_ILi1EEEiiiNS3_ILi144EEENS3_ILi512EEEEEENS2_IJNS2_IJS5_S5_EEES6_NS3_ILi8EEEEEENS2_IJNS2_IJNS3_ILi64EEESA_EEES4_NS3_ILi1024EEEEEEEEDaRKT_RKT0_RKT1_RKT2_ENKUlRKT_RKT0_E_clISC_SG_EEDaSX_S10_:
[----:B------:R-:W-:-:S06]  /*9d90*/  IADD3 R4, R3, -c[0x0][0x20], RZ ;  /* 0x8000080003047a10 */ /* 0x000fcc0007ffe0ff */
[----:B------:R-:W5:Y:S01]  /*9da0*/  LDL R4, [R4+0x8] ;  /* 0x0000080004047983 */ /* 0x000f620000100800 */
[----:B------:R-:W-:-:S04]  /*9db0*/  MOV R3, 0x0 ;  /* 0x0000000000037802 */ /* 0x000fc80000000f00 */
[----:B------:R-:W-:Y:S05]  /*9dc0*/  RET.REL.NODEC R2 `(_ZN7cutlass13device_kernelIN5flash19enable_sm80_to_sm89INS1_16FlashAttnBwdSm80INS1_25CollectiveMainloopBwdSm80ILi2ELi2EN4cute5tupleIJNS5_1CILi128EEES8_NS7_ILi64EEEEEENS_6half_tEfNS_4arch4Sm80ELb0ELb0ELb1ELb1ELb0ELb0ELb0ELb0ELi2ELi4ELi4ELi4ELb0EEENS1_24CollectiveEpilogueBwdGQAISA_fSD_Li256ELb1ELb0EEENS1_19SingleTileSchedulerILb1ELb0ELb0ELi128EEEEEEEEEvNT_6ParamsE) ;  /* 0xffff623002007950 */ /* 0x000fea0003c3ffff */
        .type           $_ZN7cutlass13device_kernelIN5flash19enable_sm80_to_sm89INS1_16FlashAttnBwdSm80INS1_25CollectiveMainloopBwdSm80ILi2ELi2EN4cute5tupleIJNS5_1CILi128EEES8_NS7_ILi64EEEEEENS_6half_tEfNS_4arch4Sm80ELb0ELb0ELb1ELb1ELb0ELb0ELb0ELb0ELi2ELi4ELi4ELi4ELb0EEENS1_24CollectiveEpilogueBwdGQAISA_fSD_Li256ELb1ELb0EEENS1_19SingleTileSchedulerILb1ELb0ELb0ELi128EEEEEEEEEvNT_6ParamsE$_ZZN4cute6detail16composition_implINS_5tupleIJNS_1CILi8EEENS3_ILi2EEES5_S5_S4_S5_EEENS2_IJNS3_ILi1EEEiiiNS3_ILi72EEENS3_ILi512EEEEEENS2_IJNS2_IJS5_S5_EEES4_NS3_ILi4EEEEEENS2_IJNS2_IJS7_S4_EEENS3_ILi1024EEENS3_ILi16EEEEEEEEDaRKT_RKT0_RKT1_RKT2_ENKUlRKT_RKT0_E_clISB_SE_EEDaSW_SZ_,@function
        .size           $_ZN7cutlass13device_kernelIN5flash19enable_sm80_to_sm89INS1_16FlashAttnBwdSm80INS1_25CollectiveMainloopBwdSm80ILi2ELi2EN4cute5tupleIJNS5_1CILi128EEES8_NS7_ILi64EEEEEENS_6half_tEfNS_4arch4Sm80ELb0ELb0ELb1ELb1ELb0ELb0ELb0ELb0ELi2ELi4ELi4ELi4ELb0EEENS1_24CollectiveEpilogueBwdGQAISA_fSD_Li256ELb1ELb0EEENS1_19SingleTileSchedulerILb1ELb0ELb0ELi128EEEEEEEEEvNT_6ParamsE$_ZZN4cute6detail16composition_implINS_5tupleIJNS_1CILi8EEENS3_ILi2EEES5_S5_S4_S5_EEENS2_IJNS3_ILi1EEEiiiNS3_ILi72EEENS3_ILi512EEEEEENS2_IJNS2_IJS5_S5_EEES4_NS3_ILi4EEEEEENS2_IJNS2_IJS7_S4_EEENS3_ILi1024EEENS3_ILi16EEEEEEEEDaRKT_RKT0_RKT1_RKT2_ENKUlRKT_RKT0_E_clISB_SE_EEDaSW_SZ_,($_ZN7cutlass13device_kernelIN5flash19enable_sm80_to_sm89INS1_16FlashAttnBwdSm80INS1_25CollectiveMainloopBwdSm80ILi2ELi2EN4cute5tupleIJNS5_1CILi128EEES8_NS7_ILi64EEEEEENS_6half_tEfNS_4arch4Sm80ELb0ELb0ELb1ELb1ELb0ELb0ELb0ELb0ELi2ELi4ELi4ELi4ELb0EEENS1_24CollectiveEpilogueBwdGQAISA_fSD_Li256ELb1ELb0EEENS1_19SingleTileSchedulerILb1ELb0ELb0ELi128EEEEEEEEEvNT_6ParamsE$_ZZN4cute6detail16composition_implINS_5tupleIJNS_1CILi8EEENS3_ILi2EEES5_S5_S4_S5_EEENS2_IJNS3_ILi1EEEiiiNS3_ILi72EEENS3_ILi512EEEEEENS2_IJNS2_IJS5_S5_EEES4_NS3_ILi4EEEEEENS2_IJNS2_IJS7_S4_EEENS3_ILi1024EEENS3_ILi16EEEEEEEEDaRKT_RKT0_RKT1_RKT2_ENKUlRKT_RKT0_E_clISC_SG_EEDaSW_SZ_ - $_ZN7cutlass13device_kernelIN5flash19enable_sm80_to_sm89INS1_16FlashAttnBwdSm80INS1_25CollectiveMainloopBwdSm80ILi2ELi2EN4cute5tupleIJNS5_1CILi128EEES8_NS7_ILi64EEEEEENS_6half_tEfNS_4arch4Sm80ELb0ELb0ELb1ELb1ELb0ELb0ELb0ELb0ELi2ELi4ELi4ELi4ELb0EEENS1_24CollectiveEpilogueBwdGQAISA_fSD_Li256ELb1ELb0EEENS1_19SingleTileSchedulerILb1ELb0ELb0ELi128EEEEEEEEEvNT_6ParamsE$_ZZN4cute6detail16composition_implINS_5tupleIJNS_1CILi8EEENS3_ILi2EEES5_S5_S4_S5_EEENS2_IJNS3_ILi1EEEiiiNS3_ILi72EEENS3_ILi512EEEEEENS2_IJNS2_IJS5_S5_EEES4_NS3_ILi4EEEEEENS2_IJNS2_IJS7_S4_EEENS3_ILi1024EEENS3_ILi16EEEEEEEEDaRKT_RKT0_RKT1_RKT2_ENKUlRKT_RKT0_E_clISB_SE_EEDaSW_SZ_)
$_ZN7cutlass13device_kernelIN5flash19enable_sm80_to_sm89INS1_16FlashAttnBwdSm80INS1_25CollectiveMainloopBwdSm80ILi2ELi2EN4cute5tupleIJNS5_1CILi128EEES8_NS7_ILi64EEEEEENS_6half_tEfNS_4arch4Sm80ELb0ELb0ELb1ELb1ELb0ELb0ELb0ELb0ELi2ELi4ELi4ELi4ELb0EEENS1_24CollectiveEpilogueBwdGQAISA_fSD_Li256ELb1ELb0EEENS1_19SingleTileSchedulerILb1ELb0ELb0ELi128EEEEEEEEEvNT_6ParamsE$_ZZN4cute6detail16composition_implINS_5tupleIJNS_1CILi8EEENS3_ILi2EEES5_S5_S4_S5_EEENS2_IJNS3_ILi1EEEiiiNS3_ILi72EEENS3_ILi512EEEEEENS2_IJNS2_IJS5_S5_EEES4_NS3_ILi4EEEEEENS2_IJNS2_IJS7_S4_EEENS3_ILi1024EEENS3_ILi16EEEEEEEEDaRKT_RKT0_RKT1_RKT2_ENKUlRKT_RKT0_E_clISB_SE_EEDaSW_SZ_:
[----:B------:R-:W-:-:S06]  /*9dd0*/  IADD3 R4, R3, -c[0x0][0x20], RZ ;  /* 0x8000080003047a10 */ /* 0x000fcc0007ffe0ff */
[----:B------:R-:W5:Y:S01]  /*9de0*/  LDL R4, [R4] ;  /* 0x0000000004047983 */ /* 0x000f620000100800 */
[----:B------:R-:W-:-:S04]  /*9df0*/  MOV R3, 0x0 ;  /* 0x0000000000037802 */ /* 0x000fc80000000f00 */
[----:B------:R-:W-:Y:S05]  /*9e00*/  RET.REL.NODEC R2 `(_ZN7cutlass13device_kernelIN5flash19enable_sm80_to_sm89INS1_16FlashAttnBwdSm80INS1_25CollectiveMainloopBwdSm80ILi2ELi2EN4cute5tupleIJNS5_1CILi128EEES8_NS7_ILi64EEEEEENS_6half_tEfNS_4arch4Sm80ELb0ELb0ELb1ELb1ELb0ELb0ELb0ELb0ELi2ELi4ELi4ELi4ELb0EEENS1_24CollectiveEpilogueBwdGQAISA_fSD_Li256ELb1ELb0EEENS1_19SingleTileSchedulerILb1ELb0ELb0ELi128EEEEEEEEEvNT_6ParamsE) ;  /* 0xffff61f002007950 */ /* 0x000fea0003c3ffff */
        .type           $_ZN7cutlass13device_kernelIN5flash19enable_sm80_to_sm89INS1_16FlashAttnBwdSm80INS1_25CollectiveMainloopBwdSm80ILi2ELi2EN4cute5tupleIJNS5_1CILi128EEES8_NS7_ILi64EEEEEENS_6half_tEfNS_4arch4Sm80ELb0ELb0ELb1ELb1ELb0ELb0ELb0ELb0ELi2ELi4ELi4ELi4ELb0EEENS1_24CollectiveEpilogueBwdGQAISA_fSD_Li256ELb1ELb0EEENS1_19SingleTileSchedulerILb1ELb0ELb0ELi128EEEEEEEEEvNT_6ParamsE$_ZZN4cute6detail16composition_implINS_5tupleIJNS_1CILi8EEENS3_ILi2EEES5_S5_S4_S5_EEENS2_IJNS3_ILi1EEEiiiNS3_ILi72EEENS3_ILi512EEEEEENS2_IJNS2_IJS5_S5_EEES4_NS3_ILi4EEEEEENS2_IJNS2_IJS7_S4_EEENS3_ILi1024EEENS3_ILi16EEEEEEEEDaRKT_RKT0_RKT1_RKT2_ENKUlRKT_RKT0_E_clISC_SG_EEDaSW_SZ_,@function
        .size           $_ZN7cutlass13device_kernelIN5flash19enable_sm80_to_sm89INS1_16FlashAttnBwdSm80INS1_25CollectiveMainloopBwdSm80ILi2ELi2EN4cute5tupleIJNS5_1CILi128EEES8_NS7_ILi64EEEEEENS_6half_tEfNS_4arch4Sm80ELb0ELb0ELb1ELb1ELb0ELb0ELb0ELb0ELi2ELi4ELi4ELi4ELb0EEENS1_24CollectiveEpilogueBwdGQAISA_fSD_Li256ELb1ELb0EEENS1_19SingleTileSchedulerILb1ELb0ELb0ELi128EEEEEEEEEvNT_6ParamsE$_ZZN4cute6detail16composition_implINS_5tupleIJNS_1CILi8EEENS3_ILi2EEES5_S5_S4_S5_EEENS2_IJNS3_ILi1EEEiiiNS3_ILi72EEENS3_ILi512EEEEEENS2_IJNS2_IJS5_S5_EEES4_NS3_ILi4EEEEEENS2_IJNS2_IJS7_S4_EEENS3_ILi1024EEENS3_ILi16EEEEEEEEDaRKT_RKT0_RKT1_RKT2_ENKUlRKT_RKT0_E_clISC_SG_EEDaSW_SZ_,($_ZN7cutlass13device_kernelIN5flash19enable_sm80_to_sm89INS1_16FlashAttnBwdSm80INS1_25CollectiveMainloopBwdSm80ILi2ELi2EN4cute5tupleIJNS5_1CILi128EEES8_NS7_ILi64EEEEEENS_6half_tEfNS_4arch4Sm80ELb0ELb0ELb1ELb1ELb0ELb0ELb0ELb0ELi2ELi4ELi4ELi4ELb0EEENS1_24CollectiveEpilogueBwdGQAISA_fSD_Li256ELb1ELb0EEENS1_19SingleTileSchedulerILb1ELb0ELb0ELi128EEEEEEEEEvNT_6ParamsE$_ZZN4cute6detail16composition_implINS_5tupleIJNS_1CILi8EEENS3_ILi2EEES5_S5_S4_S5_EEENS2_IJNS3_ILi1EEEiiiNS3_ILi72EEENS3_ILi512EEEEEENS2_IJNS2_IJS5_S5_S5_EEES5_NS2_IJNS3_ILi4EEES5_EEEEEENS2_IJNS2_IJS7_S9_S4_EEENS3_ILi4096EEENS2_IJNS3_ILi16EEENS3_ILi8192EEEEEEEEEEEDaRKT_RKT0_RKT1_RKT2_ENKUlRKT_RKT0_E_clISB_SF_EEDaSZ_S12_ - $_ZN7cutlass13device_kernelIN5flash19enable_sm80_to_sm89INS1_16FlashAttnBwdSm80INS1_25CollectiveMainloopBwdSm80ILi2ELi2EN4cute5tupleIJNS5_1CILi128EEES8_NS7_ILi64EEEEEENS_6half_tEfNS_4arch4Sm80ELb0ELb0ELb1ELb1ELb0ELb0ELb0ELb0ELi2ELi4ELi4ELi4ELb0EEENS1_24CollectiveEpilogueBwdGQAISA_fSD_Li256ELb1ELb0EEENS1_19SingleTileSchedulerILb1ELb0ELb0ELi128EEEEEEEEEvNT_6ParamsE$_ZZN4cute6detail16composition_implINS_5tupleIJNS_1CILi8EEENS3_ILi2EEES5_S5_S4_S5_EEENS2_IJNS3_ILi1EEEiiiNS3_ILi72EEENS3_ILi512EEEEEENS2_IJNS2_IJS5_S5_EEES4_NS3_ILi4EEEEEENS2_IJNS2_IJS7_S4_EEENS3_ILi1024EEENS3_ILi16EEEEEEEEDaRKT_RKT0_RKT1_RKT2_ENKUlRKT_RKT0_E_clISC_SG_EEDaSW_SZ_)
$_ZN7cutlass13device_kernelIN5flash19enable_sm80_to_sm89INS1_16FlashAttnBwdSm80INS1_25CollectiveMainloopBwdSm80ILi2ELi2EN4cute5tupleIJNS5_1CILi128EEES8_NS7_ILi64EEEEEENS_6half_tEfNS_4arch4Sm80ELb0ELb0ELb1ELb1ELb0ELb0ELb0ELb0ELi2ELi4ELi4ELi4ELb0EEENS1_24CollectiveEpilogueBwdGQAISA_fSD_Li256ELb1ELb0EEENS1_19SingleTileSchedulerILb1ELb0ELb0ELi128EEEEEEEEEvNT_6ParamsE$_ZZN4cute6detail16composition_implINS_5tupleIJNS_1CILi8EEENS3_ILi2EEES5_S5_S4_S5_EEENS2_IJNS3_ILi1EEEiiiNS3_ILi72EEENS3_ILi512EEEEEENS2_IJNS2_IJS5_S5_EEES4_NS3_ILi4EEEEEENS2_IJNS2_IJS7_S4_EEENS3_ILi1024EEENS3_ILi16EEEEEEEEDaRKT_RKT0_RKT1_RKT2_ENKUlRKT_RKT0_E_clISC_SG_EEDaSW_SZ_:
[----:B------:R-:W-:-:S05]  /*9e10*/  IADD3 R2, R13, -c[0x0][0x20], RZ ;  /* 0x800008000d027a10 */ /* 0x000fca0007ffe0ff */
[----:B------:R1:W5:Y:S04]  /*9e20*/  LDL R3, [R2+0x8] ;  /* 0x0000080002037983 */ /* 0x0003680000100800 */
[----:B-1----:R-:W5:Y:S01]  /*9e30*/  LDL R2, [R2+0x4] ;  /* 0x0000040002027983 */ /* 0x002f620000100800 */
[----:B------:R-:W-:Y:S01]  /*9e40*/  IMAD.MOV.U32 R28, RZ, RZ, R5 ;  /* 0x000000ffff1c7224 */ /* 0x000fe200078e0005 */
[----:B------:R-:W-:-:S04]  /*9e50*/  MOV R29, 0x0 ;  /* 0x00000000001d7802 */ /* 0x000fc80000000f00 */
[----:B------:R-:W-:Y:S05]  /*9e60*/  RET.REL.NODEC R28 `(_ZN7cutlass13device_kernelIN5flash19enable_sm80_to_sm89INS1_16FlashAttnBwdSm80INS1_25CollectiveMainloopBwdSm80ILi2ELi2EN4cute5tupleIJNS5_1CILi128EEES8_NS7_ILi64EEEEEENS_6half_tEfNS_4arch4Sm80ELb0ELb0ELb1ELb1ELb0ELb0ELb0ELb0ELi2ELi4ELi4ELi4ELb0EEENS1_24CollectiveEpilogueBwdGQAISA_fSD_Li256ELb1ELb0EEENS1_19SingleTileSchedulerILb1ELb0ELb0ELi128EEEEEEEEEvNT_6ParamsE) ;  /* 0xffff61901c007950 */ /* 0x000fea0003c3ffff */
        .type           $_ZN7cutlass13device_kernelIN5flash19enable_sm80_to_sm89INS1_16FlashAttnBwdSm80INS1_25CollectiveMainloopBwdSm80ILi2ELi2EN4cute5tupleIJNS5_1CILi128EEES8_NS7_ILi64EEEEEENS_6half_tEfNS_4arch4Sm80ELb0ELb0ELb1ELb1ELb0ELb0ELb0ELb0ELi2ELi4ELi4ELi4ELb0EEENS1_24CollectiveEpilogueBwdGQAISA_fSD_Li256ELb1ELb0EEENS1_19SingleTileSchedulerILb1ELb0ELb0ELi128EEEEEEEEEvNT_6ParamsE$_ZZN4cute6detail16composition_implINS_5tupleIJNS_1CILi8EEENS3_ILi2EEES5_S5_S4_S5_EEENS2_IJNS3_ILi1EEEiiiNS3_ILi72EEENS3_ILi512EEEEEENS2_IJNS2_IJS5_S5_S5_EEES5_NS2_IJNS3_ILi4EEES5_EEEEEENS2_IJNS2_IJS7_S9_S4_EEENS3_ILi4096EEENS2_IJNS3_ILi16EEENS3_ILi8192EEEEEEEEEEEDaRKT_RKT0_RKT1_RKT2_ENKUlRKT_RKT0_E_clISB_SF_EEDaSZ_S12_,@function
        .size           $_ZN7cutlass13device_kernelIN5flash19enable_sm80_to_sm89INS1_16FlashAttnBwdSm80INS1_25CollectiveMainloopBwdSm80ILi2ELi2EN4cute5tupleIJNS5_1CILi128EEES8_NS7_ILi64EEEEEENS_6half_tEfNS_4arch4Sm80ELb0ELb0ELb1ELb1ELb0ELb0ELb0ELb0ELi2ELi4ELi4ELi4ELb0EEENS1_24CollectiveEpilogueBwdGQAISA_fSD_Li256ELb1ELb0EEENS1_19SingleTileSchedulerILb1ELb0ELb0ELi128EEEEEEEEEvNT_6ParamsE$_ZZN4cute6detail16composition_implINS_5tupleIJNS_1CILi8EEENS3_ILi2EEES5_S5_S4_S5_EEENS2_IJNS3_ILi1EEEiiiNS3_ILi72EEENS3_ILi512EEEEEENS2_IJNS2_IJS5_S5_S5_EEES5_NS2_IJNS3_ILi4EEES5_EEEEEENS2_IJNS2_IJS7_S9_S4_EEENS3_ILi4096EEENS2_IJNS3_ILi16EEENS3_ILi8192EEEEEEEEEEEDaRKT_RKT0_RKT1_RKT2_ENKUlRKT_RKT0_E_clISB_SF_EEDaSZ_S12_,($_ZN7cutlass13device_kernelIN5flash19enable_sm80_to_sm89INS1_16FlashAttnBwdSm80INS1_25CollectiveMainloopBwdSm80ILi2ELi2EN4cute5tupleIJNS5_1CILi128EEES8_NS7_ILi64EEEEEENS_6half_tEfNS_4arch4Sm80ELb0ELb0ELb1ELb1ELb0ELb0ELb0ELb0ELi2ELi4ELi4ELi4ELb0EEENS1_24CollectiveEpilogueBwdGQAISA_fSD_Li256ELb1ELb0EEENS1_19SingleTileSchedulerILb1ELb0ELb0ELi128EEEEEEEEEvNT_6ParamsE$_ZZN4cute6detail16composition_implINS_5tupleIJNS_1CILi8EEENS3_ILi2EEES5_S5_S4_S5_EEENS2_IJNS3_ILi1EEEiiiNS3_ILi72EEENS3_ILi512EEEEEENS2_IJNS2_IJS5_S5_S5_EEES5_NS2_IJNS3_ILi4EEES5_EEEEEENS2_IJNS2_IJS7_S9_S4_EEENS3_ILi4096EEENS2_IJNS3_ILi16EEENS3_ILi8192EEEEEEEEEEEDaRKT_RKT0_RKT1_RKT2_ENKUlRKT_RKT0_E_clISD_SJ_EEDaSZ_S12_ - $_ZN7cutlass13device_kernelIN5flash19enable_sm80_to_sm89INS1_16FlashAttnBwdSm80INS1_25CollectiveMainloopBwdSm80ILi2ELi2EN4cute5tupleIJNS5_1CILi128EEES8_NS7_ILi64EEEEEENS_6half_tEfNS_4arch4Sm80ELb0ELb0ELb1ELb1ELb0ELb0ELb0ELb0ELi2ELi4ELi4ELi4ELb0EEENS1_24CollectiveEpilogueBwdGQAISA_fSD_Li256ELb1ELb0EEENS1_19SingleTileSchedulerILb1ELb0ELb0ELi128EEEEEEEEEvNT_6ParamsE$_ZZN4cute6detail16composition_implINS_5tupleIJNS_1CILi8EEENS3_ILi2EEES5_S5_S4_S5_EEENS2_IJNS3_ILi1EEEiiiNS3_ILi72EEENS3_ILi512EEEEEENS2_IJNS2_IJS5_S5_S5_EEES5_NS2_IJNS3_ILi4EEES5_EEEEEENS2_IJNS2_IJS7_S9_S4_EEENS3_ILi4096EEENS2_IJNS3_ILi16EEENS3_ILi8192EEEEEEEEEEEDaRKT_RKT0_RKT1_RKT2_ENKUlRKT_RKT0_E_clISB_SF_EEDaSZ_S12_)
$_ZN7cutlass13device_kernelIN5flash19enable_sm80_to_sm89INS1_16FlashAttnBwdSm80INS1_25CollectiveMainloopBwdSm80ILi2ELi2EN4cute5tupleIJNS5_1CILi128EEES8_NS7_ILi64EEEEEENS_6half_tEfNS_4arch4Sm80ELb0ELb0ELb1ELb1ELb0ELb0ELb0ELb0ELi2ELi4ELi4ELi4ELb0EEENS1_24CollectiveEpilogueBwdGQAISA_fSD_Li256ELb1ELb0EEENS1_19SingleTileSchedulerILb1ELb0ELb0ELi128EEEEEEEEEvNT_6ParamsE$_ZZN4cute6detail16composition_implINS_5tupleIJNS_1CILi8EEENS3_ILi2EEES5_S5_S4_S5_EEENS2_IJNS3_ILi1EEEiiiNS3_ILi72EEENS3_ILi512EEEEEENS2_IJNS2_IJS5_S5_S5_EEES5_NS2_IJNS3_ILi4EEES5_EEEEEENS2_IJNS2_IJS7_S9_S4_EEENS3_ILi4096EEENS2_IJNS3_ILi16EEENS3_ILi8192EEEEEEEEEEEDaRKT_RKT0_RKT1_RKT2_ENKUlRKT_RKT0_E_clISB_SF_EEDaSZ_S12_:
[----:B------:R-:W-:-:S06]  /*9e70*/  IADD3 R5, R79, -c[0x0][0x20], RZ ;  /* 0x800008004f057a10 */ /* 0x000fcc0007ffe0ff */
[----:B------:R-:W5:Y:S01]  /*9e80*/  LDL R5, [R5] ;  /* 0x0000000005057983 */ /* 0x000f620000100800 */
[----:B------:R-:W-:-:S04]  /*9e90*/  MOV R3, 0x0 ;  /* 0x0000000000037802 */ /* 0x000fc80000000f00 */
[----:B------:R-:W-:Y:S05]  /*9ea0*/  RET.REL.NODEC R2 `(_ZN7cutlass13device_kernelIN5flash19enable_sm80_to_sm89INS1_16FlashAttnBwdSm80INS1_25CollectiveMainloopBwdSm80ILi2ELi2EN4cute5tupleIJNS5_1CILi128EEES8_NS7_ILi64EEEEEENS_6half_tEfNS_4arch4Sm80ELb0ELb0ELb1ELb1ELb0ELb0ELb0ELb0ELi2ELi4ELi4ELi4ELb0EEENS1_24CollectiveEpilogueBwdGQAISA_fSD_Li256ELb1ELb0EEENS1_19SingleTileSchedulerILb1ELb0ELb0ELi128EEEEEEEEEvNT_6ParamsE) ;  /* 0xffff615002007950 */ /* 0x000fea0003c3ffff */
        .type           $_ZN7cutlass13device_kernelIN5flash19enable_sm80_to_sm89INS1_16FlashAttnBwdSm80INS1_25CollectiveMainloopBwdSm80ILi2ELi2EN4cute5tupleIJNS5_1CILi128EEES8_NS7_ILi64EEEEEENS_6half_tEfNS_4arch4Sm80ELb0ELb0ELb1ELb1ELb0ELb0ELb0ELb0ELi2ELi4ELi4ELi4ELb0EEENS1_24CollectiveEpilogueBwdGQAISA_fSD_Li256ELb1ELb0EEENS1_19SingleTileSchedulerILb1ELb0ELb0ELi128EEEEEEEEEvNT_6ParamsE$_ZZN4cute6detail16composition_implINS_5tupleIJNS_1CILi8EEENS3_ILi2EEES5_S5_S4_S5_EEENS2_IJNS3_ILi1EEEiiiNS3_ILi72EEENS3_ILi512EEEEEENS2_IJNS2_IJS5_S5_S5_EEES5_NS2_IJNS3_ILi4EEES5_EEEEEENS2_IJNS2_IJS7_S9_S4_EEENS3_ILi4096EEENS2_IJNS3_ILi16EEENS3_ILi8192EEEEEEEEEEEDaRKT_RKT0_RKT1_RKT2_ENKUlRKT_RKT0_E_clISD_SJ_EEDaSZ_S12_,@function
        .size           $_ZN7cutlass13device_kernelIN5flash19enable_sm80_to_sm89INS1_16FlashAttnBwdSm80INS1_25CollectiveMainloopBwdSm80ILi2ELi2EN4cute5tupleIJNS5_1CILi128EEES8_NS7_ILi64EEEEEENS_6half_tEfNS_4arch4Sm80ELb0ELb0ELb1ELb1ELb0ELb0ELb0ELb0ELi2ELi4ELi4ELi4ELb0EEENS1_24CollectiveEpilogueBwdGQAISA_fSD_Li256ELb1ELb0EEENS1_19SingleTileSchedulerILb1ELb0ELb0ELi128EEEEEEEEEvNT_6ParamsE$_ZZN4cute6detail16composition_implINS_5tupleIJNS_1CILi8EEENS3_ILi2EEES5_S5_S4_S5_EEENS2_IJNS3_ILi1EEEiiiNS3_ILi72EEENS3_ILi512EEEEEENS2_IJNS2_IJS5_S5_S5_EEES5_NS2_IJNS3_ILi4EEES5_EEEEEENS2_IJNS2_IJS7_S9_S4_EEENS3_ILi4096EEENS2_IJNS3_ILi16EEENS3_ILi8192EEEEEEEEEEEDaRKT_RKT0_RKT1_RKT2_ENKUlRKT_RKT0_E_clISD_SJ_EEDaSZ_S12_,($_ZN7cutlass13device_kernelIN5flash19enable_sm80_to_sm89INS1_16FlashAttnBwdSm80INS1_25CollectiveMainloopBwdSm80ILi2ELi2EN4cute5tupleIJNS5_1CILi128EEES8_NS7_ILi64EEEEEENS_6half_tEfNS_4arch4Sm80ELb0ELb0ELb1ELb1ELb0ELb0ELb0ELb0ELi2ELi4ELi4ELi4ELb0EEENS1_24CollectiveEpilogueBwdGQAISA_fSD_Li256ELb1ELb0EEENS1_19SingleTileSchedulerILb1ELb0ELb0ELi128EEEEEEEEEvNT_6ParamsE$_ZZN4cute6detail16composition_implINS_5tupleIJNS_1CILi8EEENS3_ILi2EEES5_S5_S4_S5_EEENS2_IJNS3_ILi1EEEiiiNS3_ILi72EEENS3_ILi512EEEEEENS2_IJNS2_IJS5_S5_S5_EEES5_NS3_ILi4EEEEEENS2_IJNS2_IJS7_S9_S4_EEENS3_ILi4096EEENS3_ILi16EEEEEEEEDaRKT_RKT0_RKT1_RKT2_ENKUlRKT_RKT0_E_clISB_SE_EEDaSW_SZ_ - $_ZN7cutlass13device_kernelIN5flash19enable_sm80_to_sm89INS1_16FlashAttnBwdSm80INS1_25CollectiveMainloopBwdSm80ILi2ELi2EN4cute5tupleIJNS5_1CILi128EEES8_NS7_ILi64EEEEEENS_6half_tEfNS_4arch4Sm80ELb0ELb0ELb1ELb1ELb0ELb0ELb0ELb0ELi2ELi4ELi4ELi4ELb0EEENS1_24CollectiveEpilogueBwdGQAISA_fSD_Li256ELb1ELb0EEENS1_19SingleTileSchedulerILb1ELb0ELb0ELi128EEEEEEEEEvNT_6ParamsE$_ZZN4cute6detail16composition_implINS_5tupleIJNS_1CILi8EEENS3_ILi2EEES5_S5_S4_S5_EEENS2_IJNS3_ILi1EEEiiiNS3_ILi72EEENS3_ILi512EEEEEENS2_IJNS2_IJS5_S5_S5_EEES5_NS2_IJNS3_ILi4EEES5_EEEEEENS2_IJNS2_IJS7_S9_S4_EEENS3_ILi4096EEENS2_IJNS3_ILi16EEENS3_ILi8192EEEEEEEEEEEDaRKT_RKT0_RKT1_RKT2_ENKUlRKT_RKT0_E_clISD_SJ_EEDaSZ_S12_)
$_ZN7cutlass13device_kernelIN5flash19enable_sm80_to_sm89INS1_16FlashAttnBwdSm80INS1_25CollectiveMainloopBwdSm80ILi2ELi2EN4cute5tupleIJNS5_1CILi128EEES8_NS7_ILi64EEEEEENS_6half_tEfNS_4arch4Sm80ELb0ELb0ELb1ELb1ELb0ELb0ELb0ELb0ELi2ELi4ELi4ELi4ELb0EEENS1_24CollectiveEpilogueBwdGQAISA_fSD_Li256ELb1ELb0EEENS1_19SingleTileSchedulerILb1ELb0ELb0ELi128EEEEEEEEEvNT_6ParamsE$_ZZN4cute6detail16composition_implINS_5tupleIJNS_1CILi8EEENS3_ILi2EEES5_S5_S4_S5_EEENS2_IJNS3_ILi1EEEiiiNS3_ILi72EEENS3_ILi512EEEEEENS2_IJNS2_IJS5_S5_S5_EEES5_NS2_IJNS3_ILi4EEES5_EEEEEENS2_IJNS2_IJS7_S9_S4_EEENS3_ILi4096EEENS2_IJNS3_ILi16EEENS3_ILi8192EEEEEEEEEEEDaRKT_RKT0_RKT1_RKT2_ENKUlRKT_RKT0_E_clISD_SJ_EEDaSZ_S12_:
[----:B------:R-:W-:-:S05]  /*9eb0*/  IADD3 R2, R79, -c[0x0][0x20], RZ ;  /* 0x800008004f027a10 */ /* 0x000fca0007ffe0ff */
[----:B------:R1:W5:Y:S04]  /*9ec0*/  LDL R3, [R2+0x8] ;  /* 0x0000080002037983 */ /* 0x0003680000100800 */
[----:B-1----:R-:W5:Y:S01]  /*9ed0*/  LDL R2, [R2+0x4] ;  /* 0x0000040002027983 */ /* 0x002f620000100800 */
[----:B------:R-:W-:Y:S01]  /*9ee0*/  IMAD.MOV.U32 R32, RZ, RZ, R4 ;  /* 0x000000ffff207224 */ /* 0x000fe200078e0004 */
[----:B------:R-:W-:-:S04]  /*9ef0*/  MOV R33, 0x0 ;  /* 0x0000000000217802 */ /* 0x000fc80000000f00 */
[----:B------:R-:W-:Y:S05]  /*9f00*/  RET.REL.NODEC R32 `(_ZN7cutlass13device_kernelIN5flash19enable_sm80_to_sm89INS1_16FlashAttnBwdSm80INS1_25CollectiveMainloopBwdSm80ILi2ELi2EN4cute5tupleIJNS5_1CILi128EEES8_NS7_ILi64EEEEEENS_6half_tEfNS_4arch4Sm80ELb0ELb0ELb1ELb1ELb0ELb0ELb0ELb0ELi2ELi4ELi4ELi4ELb0EEENS1_24CollectiveEpilogueBwdGQAISA_fSD_Li256ELb1ELb0EEENS1_19SingleTileSchedulerILb1ELb0ELb0ELi128EEEEEEEEEvNT_6ParamsE) ;  /* 0xffff60f020007950 */ /* 0x000fea0003c3ffff */
        .type           $_ZN7cutlass13device_kernelIN5flash19enable_sm80_to_sm89INS1_16FlashAttnBwdSm80INS1_25CollectiveMainloopBwdSm80ILi2ELi2EN4cute5tupleIJNS5_1CILi128EEES8_NS7_ILi64EEEEEENS_6half_tEfNS_4arch4Sm80ELb0ELb0ELb1ELb1ELb0ELb0ELb0ELb0ELi2ELi4ELi4ELi4ELb0EEENS1_24CollectiveEpilogueBwdGQAISA_fSD_Li256ELb1ELb0EEENS1_19SingleTileSchedulerILb1ELb0ELb0ELi128EEEEEEEEEvNT_6ParamsE$_ZZN4cute6detail16composition_implINS_5tupleIJNS_1CILi8EEENS3_ILi2EEES5_S5_S4_S5_EEENS2_IJNS3_ILi1EEEiiiNS3_ILi72EEENS3_ILi512EEEEEENS2_IJNS2_IJS5_S5_S5_EEES5_NS3_ILi4EEEEEENS2_IJNS2_IJS7_S9_S4_EEENS3_ILi4096EEENS3_ILi16EEEEEEEEDaRKT_RKT0_RKT1_RKT2_ENKUlRKT_RKT0_E_clISB_SE_EEDaSW_SZ_,@function
        .size           $_ZN7cutlass13device_kernelIN5flash19enable_sm80_to_sm89INS1_16FlashAttnBwdSm80INS1_25CollectiveMainloopBwdSm80ILi2ELi2EN4cute5tupleIJNS5_1CILi128EEES8_NS7_ILi64EEEEEENS_6half_tEfNS_4arch4Sm80ELb0ELb0ELb1ELb1ELb0ELb0ELb0ELb0ELi2ELi4ELi4ELi4ELb0EEENS1_24CollectiveEpilogueBwdGQAISA_fSD_Li256ELb1ELb0EEENS1_19SingleTileSchedulerILb1ELb0ELb0ELi128EEEEEEEEEvNT_6ParamsE$_ZZN4cute6detail16composition_implINS_5tupleIJNS_1CILi8EEENS3_ILi2EEES5_S5_S4_S5_EEENS2_IJNS3_ILi1EEEiiiNS3_ILi72EEENS3_ILi512EEEEEENS2_IJNS2_IJS5_S5_S5_EEES5_NS3_ILi4EEEEEENS2_IJNS2_IJS7_S9_S4_EEENS3_ILi4096EEENS3_ILi16EEEEEEEEDaRKT_RKT0_RKT1_RKT2_ENKUlRKT_RKT0_E_clISB_SE_EEDaSW_SZ_,($_ZN7cutlass13device_kernelIN5flash19enable_sm80_to_sm89INS1_16FlashAttnBwdSm80INS1_25CollectiveMainloopBwdSm80ILi2ELi2EN4cute5tupleIJNS5_1CILi128EEES8_NS7_ILi64EEEEEENS_6half_tEfNS_4arch4Sm80ELb0ELb0ELb1ELb1ELb0ELb0ELb0ELb0ELi2ELi4ELi4ELi4ELb0EEENS1_24CollectiveEpilogueBwdGQAISA_fSD_Li256ELb1ELb0EEENS1_19SingleTileSchedulerILb1ELb0ELb0ELi128EEEEEEEEEvNT_6ParamsE$_ZZN4cute6detail16composition_implINS_5tupleIJNS_1CILi8EEENS3_ILi2EEES5_S5_S4_S5_EEENS2_IJNS3_ILi1EEEiiiNS3_ILi72EEENS3_ILi512EEEEEENS2_IJNS2_IJS5_S5_S5_EEES5_NS3_ILi4EEEEEENS2_IJNS2_IJS7_S9_S4_EEENS3_ILi4096EEENS3_ILi16EEEEEEEEDaRKT_RKT0_RKT1_RKT2_ENKUlRKT_RKT0_E_clISC_SG_EEDaSW_SZ_ - $_ZN7cutlass13device_kernelIN5flash19enable_sm80_to_sm89INS1_16FlashAttnBwdSm80INS1_25CollectiveMainloopBwdSm80ILi2ELi2EN4cute5tupleIJNS5_1CILi128EEES8_NS7_ILi64EEEEEENS_6half_tEfNS_4arch4Sm80ELb0ELb0ELb1ELb1ELb0ELb0ELb0ELb0ELi2ELi4ELi4ELi4ELb0EEENS1_24CollectiveEpilogueBwdGQAISA_fSD_Li256ELb1ELb0EEENS1_19SingleTileSchedulerILb1ELb0ELb0ELi128EEEEEEEEEvNT_6ParamsE$_ZZN4cute6detail16composition_implINS_5tupleIJNS_1CILi8EEENS3_ILi2EEES5_S5_S4_S5_EEENS2_IJNS3_ILi1EEEiiiNS3_ILi72EEENS3_ILi512EEEEEENS2_IJNS2_IJS5_S5_S5_EEES5_NS3_ILi4EEEEEENS2_IJNS2_IJS7_S9_S4_EEENS3_ILi4096EEENS3_ILi16EEEEEEEEDaRKT_RKT0_RKT1_RKT2_ENKUlRKT_RKT0_E_clISB_SE_EEDaSW_SZ_)
$_ZN7cutlass13device_kernelIN5flash19enable_sm80_to_sm89INS1_16FlashAttnBwdSm80INS1_25CollectiveMainloopBwdSm80ILi2ELi2EN4cute5tupleIJNS5_1CILi128EEES8_NS7_ILi64EEEEEENS_6half_tEfNS_4arch4Sm80ELb0ELb0ELb1ELb1ELb0ELb0ELb0ELb0ELi2ELi4ELi4ELi4ELb0EEENS1_24CollectiveEpilogueBwdGQAISA_fSD_Li256ELb1ELb0EEENS1_19SingleTileSchedulerILb1ELb0ELb0ELi128EEEEEEEEEvNT_6ParamsE$_ZZN4cute6detail16composition_implINS_5tupleIJNS_1CILi8EEENS3_ILi2EEES5_S5_S4_S5_EEENS2_IJNS3_ILi1EEEiiiNS3_ILi72EEENS3_ILi512EEEEEENS2_IJNS2_IJS5_S5_S5_EEES5_NS3_ILi4EEEEEENS2_IJNS2_IJS7_S9_S4_EEENS3_ILi4096EEENS3_ILi16EEEEEEEEDaRKT_RKT0_RKT1_RKT2_ENKUlRKT_RKT0_E_clISB_SE_EEDaSW_SZ_:
[----:B------:R-:W-:-:S06]  /*9f10*/  IADD3 R4, R3, -c[0x0][0x20], RZ ;  /* 0x8000080003047a10 */ /* 0x000fcc0007ffe0ff */
[----:B------:R-:W5:Y:S01]  /*9f20*/  LDL R4, [R4] ;  /* 0x0000000004047983 */ /* 0x000f620000100800 */
[----:B------:R-:W-:-:S04]  /*9f30*/  MOV R3, 0x0 ;  /* 0x0000000000037802 */ /* 0x000fc80000000f00 */
[----:B------:R-:W-:Y:S05]  /*9f40*/  RET.REL.NODEC R2 `(_ZN7cutlass13device_kernelIN5flash19enable_sm80_to_sm89INS1_16FlashAttnBwdSm80INS1_25CollectiveMainloopBwdSm80ILi2ELi2EN4cute5tupleIJNS5_1CILi128EEES8_NS7_ILi64EEEEEENS_6half_tEfNS_4arch4Sm80ELb0ELb0ELb1ELb1ELb0ELb0ELb0ELb0ELi2ELi4ELi4ELi4ELb0EEENS1_24CollectiveEpilogueBwdGQAISA_fSD_Li256ELb1ELb0EEENS1_19SingleTileSchedulerILb1ELb0ELb0ELi128EEEEEEEEEvNT_6ParamsE) ;  /* 0xffff60b002007950 */ /* 0x000fea0003c3ffff */
        .type           $_ZN7cutlass13device_kernelIN5flash19enable_sm80_to_sm89INS1_16FlashAttnBwdSm80INS1_25CollectiveMainloopBwdSm80ILi2ELi2EN4cute5tupleIJNS5_1CILi128EEES8_NS7_ILi64EEEEEENS_6half_tEfNS_4arch4Sm80ELb0ELb0ELb1ELb1ELb0ELb0ELb0ELb0ELi2ELi4ELi4ELi4ELb0EEENS1_24CollectiveEpilogueBwdGQAISA_fSD_Li256ELb1ELb0EEENS1_19SingleTileSchedulerILb1ELb0ELb0ELi128EEEEEEEEEvNT_6ParamsE$_ZZN4cute6detail16composition_implINS_5tupleIJNS_1CILi8EEENS3_ILi2EEES5_S5_S4_S5_EEENS2_IJNS3_ILi1EEEiiiNS3_ILi72EEENS3_ILi512EEEEEENS2_IJNS2_IJS5_S5_S5_EEES5_NS3_ILi4EEEEEENS2_IJNS2_IJS7_S9_S4_EEENS3_ILi4096EEENS3_ILi16EEEEEEEEDaRKT_RKT0_RKT1_RKT2_ENKUlRKT_RKT0_E_clISC_SG_EEDaSW_SZ_,@function
        .size           $_ZN7cutlass13device_kernelIN5flash19enable_sm80_to_sm89INS1_16FlashAttnBwdSm80INS1_25CollectiveMainloopBwdSm80ILi2ELi2EN4cute5tupleIJNS5_1CILi128EEES8_NS7_ILi64EEEEEENS_6half_tEfNS_4arch4Sm80ELb0ELb0ELb1ELb1ELb0ELb0ELb0ELb0ELi2ELi4ELi4ELi4ELb0EEENS1_24CollectiveEpilogueBwdGQAISA_fSD_Li256ELb1ELb0EEENS1_19SingleTileSchedulerILb1ELb0ELb0ELi128EEEEEEEEEvNT_6ParamsE$_ZZN4cute6detail16composition_implINS_5tupleIJNS_1CILi8EEENS3_ILi2EEES5_S5_S4_S5_EEENS2_IJNS3_ILi1EEEiiiNS3_ILi72EEENS3_ILi512EEEEEENS2_IJNS2_IJS5_S5_S5_EEES5_NS3_ILi4EEEEEENS2_IJNS2_IJS7_S9_S4_EEENS3_ILi4096EEENS3_ILi16EEEEEEEEDaRKT_RKT0_RKT1_RKT2_ENKUlRKT_RKT0_E_clISC_SG_EEDaSW_SZ_,($_ZN7cutlass13device_kernelIN5flash19enable_sm80_to_sm89INS1_16FlashAttnBwdSm80INS1_25CollectiveMainloopBwdSm80ILi2ELi2EN4cute5tupleIJNS5_1CILi128EEES8_NS7_ILi64EEEEEENS_6half_tEfNS_4arch4Sm80ELb0ELb0ELb1ELb1ELb0ELb0ELb0ELb0ELi2ELi4ELi4ELi4ELb0EEENS1_24CollectiveEpilogueBwdGQAISA_fSD_Li256ELb1ELb0EEENS1_19SingleTileSchedulerILb1ELb0ELb0ELi128EEEEEEEEEvNT_6ParamsE$_ZZN4cute6upcastILi2ENS_5tupleIJNS1_IJNS_1CILi1EEENS1_IJNS2_ILi2EEES4_S4_EEEEEES4_NS1_IJS4_S4_EEEEEENS1_IJNS1_IJNS2_ILi0EEENS1_IJS3_NS2_ILi512EEEiEEEEEENS2_ILi4096EEENS1_IJiNS2_ILi8192EEEEEEEEEEEDaRKT0_RKT1_ENKUlRKT_RKT0_E_clIS6_SC_EEDaSP_SS_ - $_ZN7cutlass13device_kernelIN5flash19enable_sm80_to_sm89INS1_16FlashAttnBwdSm80INS1_25CollectiveMainloopBwdSm80ILi2ELi2EN4cute5tupleIJNS5_1CILi128EEES8_NS7_ILi64EEEEEENS_6half_tEfNS_4arch4Sm80ELb0ELb0ELb1ELb1ELb0ELb0ELb0ELb0ELi2ELi4ELi4ELi4ELb0EEENS1_24CollectiveEpilogueBwdGQAISA_fSD_Li256ELb1ELb0EEENS1_19SingleTileSchedulerILb1ELb0ELb0ELi128EEEEEEEEEvNT_6ParamsE$_ZZN4cute6detail16composition_implINS_5tupleIJNS_1CILi8EEENS3_ILi2EEES5_S5_S4_S5_EEENS2_IJNS3_ILi1EEEiiiNS3_ILi72EEENS3_ILi512EEEEEENS2_IJNS2_IJS5_S5_S5_EEES5_NS3_ILi4EEEEEENS2_IJNS2_IJS7_S9_S4_EEENS3_ILi4096EEENS3_ILi16EEEEEEEEDaRKT_RKT0_RKT1_RKT2_ENKUlRKT_RKT0_E_clISC_SG_EEDaSW_SZ_)
$_ZN7cutlass13device_kernelIN5flash19enable_sm80_to_sm89INS1_16FlashAttnBwdSm80INS1_25CollectiveMainloopBwdSm80ILi2ELi2EN4cute5tupleIJNS5_1CILi128EEES8_NS7_ILi64EEEEEENS_6half_tEfNS_4arch4Sm80ELb0ELb0ELb1ELb1ELb0ELb0ELb0ELb0ELi2ELi4ELi4ELi4ELb0EEENS1_24CollectiveEpilogueBwdGQAISA_fSD_Li256ELb1ELb0EEENS1_19SingleTileSchedulerILb1ELb0ELb0ELi128EEEEEEEEEvNT_6ParamsE$_ZZN4cute6detail16composition_implINS_5tupleIJNS_1CILi8EEENS3_ILi2EEES5_S5_S4_S5_EEENS2_IJNS3_ILi1EEEiiiNS3_ILi72EEENS3_ILi512EEEEEENS2_IJNS2_IJS5_S5_S5_EEES5_NS3_ILi4EEEEEENS2_IJNS2_IJS7_S9_S4_EEENS3_ILi4096EEENS3_ILi16EEEEEEEEDaRKT_RKT0_RKT1_RKT2_ENKUlRKT_RKT0_E_clISC_SG_EEDaSW_SZ_:
[----:B------:R-:W-:-:S05]  /*9f50*/  IADD3 R2, R2, -c[0x0][0x20], RZ ;  /* 0x8000080002027a10 */ /* 0x000fca0007ffe0ff */
[----:B------:R1:W5:Y:S04]  /*9f60*/  LDL R3, [R2+0x8] ;  /* 0x0000080002037983 */ /* 0x0003680000100800 */
[----:B-1----:R-:W5:Y:S01]  /*9f70*/  LDL R2, [R2+0x4] ;  /* 0x0000040002027983 */ /* 0x002f620000100800 */
[----:B------:R-:W-:Y:S01]  /*9f80*/  IMAD.MOV.U32 R28, RZ, RZ, R5 ;  /* 0x000000ffff1c7224 */ /* 0x000fe200078e0005 */
[----:B------:R-:W-:-:S04]  /*9f90*/  MOV R29, 0x0 ;  /* 0x00000000001d7802 */ /* 0x000fc80000000f00 */
[----:B------:R-:W-:Y:S05]  /*9fa0*/  RET.REL.NODEC R28 `(_ZN7cutlass13device_kernelIN5flash19enable_sm80_to_sm89INS1_16FlashAttnBwdSm80INS1_25CollectiveMainloopBwdSm80ILi2ELi2EN4cute5tupleIJNS5_1CILi128EEES8_NS7_ILi64EEEEEENS_6half_tEfNS_4arch4Sm80ELb0ELb0ELb1ELb1ELb0ELb0ELb0ELb0ELi2ELi4ELi4ELi4ELb0EEENS1_24CollectiveEpilogueBwdGQAISA_fSD_Li256ELb1ELb0EEENS1_19SingleTileSchedulerILb1ELb0ELb0ELi128EEEEEEEEEvNT_6ParamsE) ;  /* 0xffff60501c007950 */ /* 0x000fea0003c3ffff */
        .type           $_ZN7cutlass13device_kernelIN5flash19enable_sm80_to_sm89INS1_16FlashAttnBwdSm80INS1_25CollectiveMainloopBwdSm80ILi2ELi2EN4cute5tupleIJNS5_1CILi128EEES8_NS7_ILi64EEEEEENS_6half_tEfNS_4arch4Sm80ELb0ELb0ELb1ELb1ELb0ELb0ELb0ELb0ELi2ELi4ELi4ELi4ELb0EEENS1_24CollectiveEpilogueBwdGQAISA_fSD_Li256ELb1ELb0EEENS1_19SingleTileSchedulerILb1ELb0ELb0ELi128EEEEEEEEEvNT_6ParamsE$_ZZN4cute6upcastILi2ENS_5tupleIJNS1_IJNS_1CILi1EEENS1_IJNS2_ILi2EEES4_S4_EEEEEES4_NS1_IJS4_S4_EEEEEENS1_IJNS1_IJNS2_ILi0EEENS1_IJS3_NS2_ILi512EEEiEEEEEENS2_ILi4096EEENS1_IJiNS2_ILi8192EEEEEEEEEEEDaRKT0_RKT1_ENKUlRKT_RKT0_E_clIS6_SC_EEDaSP_SS_,@function
        .size           $_ZN7cutlass13device_kernelIN5flash19enable_sm80_to_sm89INS1_16FlashAttnBwdSm80INS1_25CollectiveMainloopBwdSm80ILi2ELi2EN4cute5tupleIJNS5_1CILi128EEES8_NS7_ILi64EEEEEENS_6half_tEfNS_4arch4Sm80ELb0ELb0ELb1ELb1ELb0ELb0ELb0ELb0ELi2ELi4ELi4ELi4ELb0EEENS1_24CollectiveEpilogueBwdGQAISA_fSD_Li256ELb1ELb0EEENS1_19SingleTileSchedulerILb1ELb0ELb0ELi128EEEEEEEEEvNT_6ParamsE$_ZZN4cute6upcastILi2ENS_5tupleIJNS1_IJNS_1CILi1EEENS1_IJNS2_ILi2EEES4_S4_EEEEEES4_NS1_IJS4_S4_EEEEEENS1_IJNS1_IJNS2_ILi0EEENS1_IJS3_NS2_ILi512EEEiEEEEEENS2_ILi4096EEENS1_IJiNS2_ILi8192EEEEEEEEEEEDaRKT0_RKT1_ENKUlRKT_RKT0_E_clIS6_SC_EEDaSP_SS_,($_ZN7cutlass13device_kernelIN5flash19enable_sm80_to_sm89INS1_16FlashAttnBwdSm80INS1_25CollectiveMainloopBwdSm80ILi2ELi2EN4cute5tupleIJNS5_1CILi128EEES8_NS7_ILi64EEEEEENS_6half_tEfNS_4arch4Sm80ELb0ELb0ELb1ELb1ELb0ELb0ELb0ELb0ELi2ELi4ELi4ELi4ELb0EEENS1_24CollectiveEpilogueBwdGQAISA_fSD_Li256ELb1ELb0EEENS1_19SingleTileSchedulerILb1ELb0ELb0ELi128EEEEEEEEEvNT_6ParamsE$_ZZN4cute6upcastILi2ENS_5tupleIJNS1_IJNS_1CILi1EEENS1_IJNS2_ILi2EEES4_S4_EEEEEES4_NS1_IJS4_S4_EEEEEENS1_IJNS1_IJNS2_ILi0EEENS1_IJS3_NS2_ILi512EEEiEEEEEENS2_ILi4096EEENS1_IJiNS2_ILi8192EEEEEEEEEEEDaRKT0_RKT1_ENKUlRKT_RKT0_E_clIS7_SF_EEDaSP_SS_ - $_ZN7cutlass13device_kernelIN5flash19enable_sm80_to_sm89INS1_16FlashAttnBwdSm80INS1_25CollectiveMainloopBwdSm80ILi2ELi2EN4cute5tupleIJNS5_1CILi128EEES8_NS7_ILi64EEEEEENS_6half_tEfNS_4arch4Sm80ELb0ELb0ELb1ELb1ELb0ELb0ELb0ELb0ELi2ELi4ELi4ELi4ELb0EEENS1_24CollectiveEpilogueBwdGQAISA_fSD_Li256ELb1ELb0EEENS1_19SingleTileSchedulerILb1ELb0ELb0ELi128EEEEEEEEEvNT_6ParamsE$_ZZN4cute6upcastILi2ENS_5tupleIJNS1_IJNS_1CILi1EEENS1_IJNS2_ILi2EEES4_S4_EEEEEES4_NS1_IJS4_S4_EEEEEENS1_IJNS1_IJNS2_ILi0EEENS1_IJS3_NS2_ILi512EEEiEEEEEENS2_ILi4096EEENS1_IJiNS2_ILi8192EEEEEEEEEEEDaRKT0_RKT1_ENKUlRKT_RKT0_E_clIS6_SC_EEDaSP_SS_)
$_ZN7cutlass13device_kernelIN5flash19enable_sm80_to_sm89INS1_16FlashAttnBwdSm80INS1_25CollectiveMainloopBwdSm80ILi2ELi2EN4cute5tupleIJNS5_1CILi128EEES8_NS7_ILi64EEEEEENS_6half_tEfNS_4arch4Sm80ELb0ELb0ELb1ELb1ELb0ELb0ELb0ELb0ELi2ELi4ELi4ELi4ELb0EEENS1_24CollectiveEpilogueBwdGQAISA_fSD_Li256ELb1ELb0EEENS1_19SingleTileSchedulerILb1ELb0ELb0ELi128EEEEEEEEEvNT_6ParamsE$_ZZN4cute6upcastILi2ENS_5tupleIJNS1_IJNS_1CILi1EEENS1_IJNS2_ILi2EEES4_S4_EEEEEES4_NS1_IJS4_S4_EEEEEENS1_IJNS1_IJNS2_ILi0EEENS1_IJS3_NS2_ILi512EEEiEEEEEENS2_ILi4096EEENS1_IJiNS2_ILi8192EEEEEEEEEEEDaRKT0_RKT1_ENKUlRKT_RKT0_E_clIS6_SC_EEDaSP_SS_:
[----:B------:R-:W-:-:S06]  /*9fb0*/  IADD3 R3, R5, -c[0x0][0x20], RZ ;  /* 0x8000080005037a10 */ /* 0x000fcc0007ffe0ff */
[----:B------:R-:W2:Y:S02]  /*9fc0*/  LDL R3, [R3] ;  /* 0x0000000003037983 */ /* 0x000ea40000100800 */
[----:B--2---:R-:W-:Y:S01]  /*9fd0*/  LEA.HI R20, R3, R3, RZ, 0x1 ;  /* 0x0000000303147211 */ /* 0x004fe200078f08ff */
[----:B------:R-:W-:-:S03]  /*9fe0*/  IMAD.MOV.U32 R3, RZ, RZ, 0x0 ;  /* 0x00000000ff037424 */ /* 0x000fc600078e00ff */
[----:B------:R-:W-:Y:S01]  /*9ff0*/  SHF.R.S32.HI R20, RZ, 0x1, R20 ;  /* 0x00000001ff147819 */ /* 0x000fe20000011414 */
[----:B------:R-:W-:Y:S06]  /*a000*/  RET.REL.NODEC R2 `(_ZN7cutlass13device_kernelIN5flash19enable_sm80_to_sm89INS1_16FlashAttnBwdSm80INS1_25CollectiveMainloopBwdSm80ILi2ELi2EN4cute5tupleIJNS5_1CILi128EEES8_NS7_ILi64EEEEEENS_6half_tEfNS_4arch4Sm80ELb0ELb0ELb1ELb1ELb0ELb0ELb0ELb0ELi2ELi4ELi4ELi4ELb0EEENS1_24CollectiveEpilogueBwdGQAISA_fSD_Li256ELb1ELb0EEENS1_19SingleTileSchedulerILb1ELb0ELb0ELi128EEEEEEEEEvNT_6ParamsE) ;  /* 0xffff5ff002007950 */ /* 0x000fec0003c3ffff */
        .type           $_ZN7cutlass13device_kernelIN5flash19enable_sm80_to_sm89INS1_16FlashAttnBwdSm80INS1_25CollectiveMainloopBwdSm80ILi2ELi2EN4cute5tupleIJNS5_1CILi128EEES8_NS7_ILi64EEEEEENS_6half_tEfNS_4arch4Sm80ELb0ELb0ELb1ELb1ELb0ELb0ELb0ELb0ELi2ELi4ELi4ELi4ELb0EEENS1_24CollectiveEpilogueBwdGQAISA_fSD_Li256ELb1ELb0EEENS1_19SingleTileSchedulerILb1ELb0ELb0ELi128EEEEEEEEEvNT_6ParamsE$_ZZN4cute6upcastILi2ENS_5tupleIJNS1_IJNS_1CILi1EEENS1_IJNS2_ILi2EEES4_S4_EEEEEES4_NS1_IJS4_S4_EEEEEENS1_IJNS1_IJNS2_ILi0EEENS1_IJS3_NS2_ILi512EEEiEEEEEENS2_ILi4096EEENS1_IJiNS2_ILi8192EEEEEEEEEEEDaRKT0_RKT1_ENKUlRKT_RKT0_E_clIS7_SF_EEDaSP_SS_,@function
        .size           $_ZN7cutlass13device_kernelIN5flash19enable_sm80_to_sm89INS1_16FlashAttnBwdSm80INS1_25CollectiveMainloopBwdSm80ILi2ELi2EN4cute5tupleIJNS5_1CILi128EEES8_NS7_ILi64EEEEEENS_6half_tEfNS_4arch4Sm80ELb0ELb0ELb1ELb1ELb0ELb0ELb0ELb0ELi2ELi4ELi4ELi4ELb0EEENS1_24CollectiveEpilogueBwdGQAISA_fSD_Li256ELb1ELb0EEENS1_19SingleTileSchedulerILb1ELb0ELb0ELi128EEEEEEEEEvNT_6ParamsE$_ZZN4cute6upcastILi2ENS_5tupleIJNS1_IJNS_1CILi1EEENS1_IJNS2_ILi2EEES4_S4_EEEEEES4_NS1_IJS4_S4_EEEEEENS1_IJNS1_IJNS2_ILi0EEENS1_IJS3_NS2_ILi512EEEiEEEEEENS2_ILi4096EEENS1_IJiNS2_ILi8192EEEEEEEEEEEDaRKT0_RKT1_ENKUlRKT_RKT0_E_clIS7_SF_EEDaSP_SS_,($_ZN7cutlass13device_kernelIN5flash19enable_sm80_to_sm89INS1_16FlashAttnBwdSm80INS1_25CollectiveMainloopBwdSm80ILi2ELi2EN4cute5tupleIJNS5_1CILi128EEES8_NS7_ILi64EEEEEENS_6half_tEfNS_4arch4Sm80ELb0ELb0ELb1ELb1ELb0ELb0ELb0ELb0ELi2ELi4ELi4ELi4ELb0EEENS1_24CollectiveEpilogueBwdGQAISA_fSD_Li256ELb1ELb0EEENS1_19SingleTileSchedulerILb1ELb0ELb0ELi128EEEEEEEEEvNT_6ParamsE$_ZZN4cute7flattenINS_5tupleIJNS1_IJNS_1CILi0EEENS1_IJNS2_ILi1EEENS2_ILi512EEEiEEEEEENS2_ILi4096EEENS1_IJiNS2_ILi8192EEEEEEEEEEEDaRKT_ENKUlRKT_E_clIS7_EEDaSH_ - $_ZN7cutlass13device_kernelIN5flash19enable_sm80_to_sm89INS1_16FlashAttnBwdSm80INS1_25CollectiveMainloopBwdSm80ILi2ELi2EN4cute5tupleIJNS5_1CILi128EEES8_NS7_ILi64EEEEEENS_6half_tEfNS_4arch4Sm80ELb0ELb0ELb1ELb1ELb0ELb0ELb0ELb0ELi2ELi4ELi4ELi4ELb0EEENS1_24CollectiveEpilogueBwdGQAISA_fSD_Li256ELb1ELb0EEENS1_19SingleTileSchedulerILb1ELb0ELb0ELi128EEEEEEEEEvNT_6ParamsE$_ZZN4cute6upcastILi2ENS_5tupleIJNS1_IJNS_1CILi1EEENS1_IJNS2_ILi2EEES4_S4_EEEEEES4_NS1_IJS4_S4_EEEEEENS1_IJNS1_IJNS2_ILi0EEENS1_IJS3_NS2_ILi512EEEiEEEEEENS2_ILi4096EEENS1_IJiNS2_ILi8192EEEEEEEEEEEDaRKT0_RKT1_ENKUlRKT_RKT0_E_clIS7_SF_EEDaSP_SS_)
$_ZN7cutlass13device_kernelIN5flash19enable_sm80_to_sm89INS1_16FlashAttnBwdSm80INS1_25CollectiveMainloopBwdSm80ILi2ELi2EN4cute5tupleIJNS5_1CILi128EEES8_NS7_ILi64EEEEEENS_6half_tEfNS_4arch4Sm80ELb0ELb0ELb1ELb1ELb0ELb0ELb0ELb0ELi2ELi4ELi4ELi4ELb0EEENS1_24CollectiveEpilogueBwdGQAISA_fSD_Li256ELb1ELb0EEENS1_19SingleTileSchedulerILb1ELb0ELb0ELi128EEEEEEEEEvNT_6ParamsE$_ZZN4cute6upcastILi2ENS_5tupleIJNS1_IJNS_1CILi1EEENS1_IJNS2_ILi2EEES4_S4_EEEEEES4_NS1_IJS4_S4_EEEEEENS1_IJNS1_IJNS2_ILi0EEENS1_IJS3_NS2_ILi512EEEiEEEEEENS2_ILi4096EEENS1_IJiNS2_ILi8192EEEEEEEEEEEDaRKT0_RKT1_ENKUlRKT_RKT0_E_clIS7_SF_EEDaSP_SS_:
[----:B------:R-:W-:Y:S01]  /*a010*/  IMAD.MOV.U32 R22, RZ, RZ, R3 ;  /* 0x000000ffff167224 */ /* 0x000fe200078e0003 */
[----:B------:R-:W-:Y:S01]  /*a020*/  LEA.HI R2, R2, R2, RZ, 0x1 ;  /* 0x0000000202027211 */ /* 0x000fe200078f08ff */
[----:B------:R-:W-:-:S03]  /*a030*/  IMAD.MOV.U32 R23, RZ, RZ, 0x0 ;  /* 0x00000000ff177424 */ /* 0x000fc600078e00ff */
[----:B------:R-:W-:Y:S01]  /*a040*/  SHF.R.S32.HI R2, RZ, 0x1, R2 ;  /* 0x00000001ff027819 */ /* 0x000fe20000011402 */
[----:B------:R-:W-:Y:S06]  /*a050*/  RET.REL.NODEC R22 `(_ZN7cutlass13device_kernelIN5flash19enable_sm80_to_sm89INS1_16FlashAttnBwdSm80INS1_25CollectiveMainloopBwdSm80ILi2ELi2EN4cute5tupleIJNS5_1CILi128EEES8_NS7_ILi64EEEEEENS_6half_tEfNS_4arch4Sm80ELb0ELb0ELb1ELb1ELb0ELb0ELb0ELb0ELi2ELi4ELi4ELi4ELb0EEENS1_24CollectiveEpilogueBwdGQAISA_fSD_Li256ELb1ELb0EEENS1_19SingleTileSchedulerILb1ELb0ELb0ELi128EEEEEEEEEvNT_6ParamsE) ;  /* 0xffff5fa016007950 */ /* 0x000fec0003c3ffff */
        .type           $_ZN7cutlass13device_kernelIN5flash19enable_sm80_to_sm89INS1_16FlashAttnBwdSm80INS1_25CollectiveMainloopBwdSm80ILi2ELi2EN4cute5tupleIJNS5_1CILi128EEES8_NS7_ILi64EEEEEENS_6half_tEfNS_4arch4Sm80ELb0ELb0ELb1ELb1ELb0ELb0ELb0ELb0ELi2ELi4ELi4ELi4ELb0EEENS1_24CollectiveEpilogueBwdGQAISA_fSD_Li256ELb1ELb0EEENS1_19SingleTileSchedulerILb1ELb0ELb0ELi128EEEEEEEEEvNT_6ParamsE$_ZZN4cute7flattenINS_5tupleIJNS1_IJNS_1CILi0EEENS1_IJNS2_ILi1EEENS2_ILi512EEEiEEEEEENS2_ILi4096EEENS1_IJiNS2_ILi8192EEEEEEEEEEEDaRKT_ENKUlRKT_E_clIS7_EEDaSH_,@function
        .size           $_ZN7cutlass13device_kernelIN5flash19enable_sm80_to_sm89INS1_16FlashAttnBwdSm80INS1_25CollectiveMainloopBwdSm80ILi2ELi2EN4cute5tupleIJNS5_1CILi128EEES8_NS7_ILi64EEEEEENS_6half_tEfNS_4arch4Sm80ELb0ELb0ELb1ELb1ELb0ELb0ELb0ELb0ELi2ELi4ELi4ELi4ELb0EEENS1_24CollectiveEpilogueBwdGQAISA_fSD_Li256ELb1ELb0EEENS1_19SingleTileSchedulerILb1ELb0ELb0ELi128EEEEEEEEEvNT_6ParamsE$_ZZN4cute7flattenINS_5tupleIJNS1_IJNS_1CILi0EEENS1_IJNS2_ILi1EEENS2_ILi512EEEiEEEEEENS2_ILi4096EEENS1_IJiNS2_ILi8192EEEEEEEEEEEDaRKT_ENKUlRKT_E_clIS7_EEDaSH_,($_ZN7cutlass13device_kernelIN5flash19enable_sm80_to_sm89INS1_16FlashAttnBwdSm80INS1_25CollectiveMainloopBwdSm80ILi2ELi2EN4cute5tupleIJNS5_1CILi128EEES8_NS7_ILi64EEEEEENS_6half_tEfNS_4arch4Sm80ELb0ELb0ELb1ELb1ELb0ELb0ELb0ELb0ELi2ELi4ELi4ELi4ELb0EEENS1_24CollectiveEpilogueBwdGQAISA_fSD_Li256ELb1ELb0EEENS1_19SingleTileSchedulerILb1ELb0ELb0ELi128EEEEEEEEEvNT_6ParamsE$_ZZN4cute7flattenINS_5tupleIJNS1_IJNS_1CILi0EEENS1_IJNS2_ILi1EEENS2_ILi512EEEiEEEEEENS2_ILi4096EEENS1_IJiNS2_ILi8192EEEEEEEEEEEDaRKT_ENKUlRKT_E_clISA_EEDaSH_ - $_ZN7cutlass13device_kernelIN5flash19enable_sm80_to_sm89INS1_16FlashAttnBwdSm80INS1_25CollectiveMainloopBwdSm80ILi2ELi2EN4cute5tupleIJNS5_1CILi128EEES8_NS7_ILi64EEEEEENS_6half_tEfNS_4arch4Sm80ELb0ELb0ELb1ELb1ELb0ELb0ELb0ELb0ELi2ELi4ELi4ELi4ELb0EEENS1_24CollectiveEpilogueBwdGQAISA_fSD_Li256ELb1ELb0EEENS1_19SingleTileSchedulerILb1ELb0ELb0ELi128EEEEEEEEEvNT_6ParamsE$_ZZN4cute7flattenINS_5tupleIJNS1_IJNS_1CILi0EEENS1_IJNS2_ILi1EEENS2_ILi512EEEiEEEEEENS2_ILi4096EEENS1_IJiNS2_ILi8192EEEEEEEEEEEDaRKT_ENKUlRKT_E_clIS7_EEDaSH_)
$_ZN7cutlass13device_kernelIN5flash19enable_sm80_to_sm89INS1_16FlashAttnBwdSm80INS1_25CollectiveMainloopBwdSm80ILi2ELi2EN4cute5tupleIJNS5_1CILi128EEES8_NS7_ILi64EEEEEENS_6half_tEfNS_4arch4Sm80ELb0ELb0ELb1ELb1ELb0ELb0ELb0ELb0ELi2ELi4ELi4ELi4ELb0EEENS1_24CollectiveEpilogueBwdGQAISA_fSD_Li256ELb1ELb0EEENS1_19SingleTileSchedulerILb1ELb0ELb0ELi128EEEEEEEEEvNT_6ParamsE$_ZZN4cute7flattenINS_5tupleIJNS1_IJNS_1CILi0EEENS1_IJNS2_ILi1EEENS2_ILi512EEEiEEEEEENS2_ILi4096EEENS1_IJiNS2_ILi8192EEEEEEEEEEEDaRKT_ENKUlRKT_E_clIS7_EEDaSH_:
[----:B------:R-:W-:-:S04]  /*a060*/  MOV R3, 0x0 ;  /* 0x0000000000037802 */ /* 0x000fc80000000f00 */
[----:B------:R-:W-:Y:S05]  /*a070*/  RET.REL.NODEC R2 `(_ZN7cutlass13device_kernelIN5flash19enable_sm80_to_sm89INS1_16FlashAttnBwdSm80INS1_25CollectiveMainloopBwdSm80ILi2ELi2EN4cute5tupleIJNS5_1CILi128EEES8_NS7_ILi64EEEEEENS_6half_tEfNS_4arch4Sm80ELb0ELb0ELb1ELb1ELb0ELb0ELb0ELb0ELi2ELi4ELi4ELi4ELb0EEENS1_24CollectiveEpilogueBwdGQAISA_fSD_Li256ELb1ELb0EEENS1_19SingleTileSchedulerILb1ELb0ELb0ELi128EEEEEEEEEvNT_6ParamsE) ;  /* 0xffff5f8002007950 */ /* 0x000fea0003c3ffff */
        .type           $_ZN7cutlass13device_kernelIN5flash19enable_sm80_to_sm89INS1_16FlashAttnBwdSm80INS1_25CollectiveMainloopBwdSm80ILi2ELi2EN4cute5tupleIJNS5_1CILi128EEES8_NS7_ILi64EEEEEENS_6half_tEfNS_4arch4Sm80ELb0ELb0ELb1ELb1ELb0ELb0ELb0ELb0ELi2ELi4ELi4ELi4ELb0EEENS1_24CollectiveEpilogueBwdGQAISA_fSD_Li256ELb1ELb0EEENS1_19SingleTileSchedulerILb1ELb0ELb0ELi128EEEEEEEEEvNT_6ParamsE$_ZZN4cute7flattenINS_5tupleIJNS1_IJNS_1CILi0EEENS1_IJNS2_ILi1EEENS2_ILi512EEEiEEEEEENS2_ILi4096EEENS1_IJiNS2_ILi8192EEEEEEEEEEEDaRKT_ENKUlRKT_E_clISA_EEDaSH_,@function
        .size           $_ZN7cutlass13device_kernelIN5flash19enable_sm80_to_sm89INS1_16FlashAttnBwdSm80INS1_25CollectiveMainloopBwdSm80ILi2ELi2EN4cute5tupleIJNS5_1CILi128EEES8_NS7_ILi64EEEEEENS_6half_tEfNS_4arch4Sm80ELb0ELb0ELb1ELb1ELb0ELb0ELb0ELb0ELi2ELi4ELi4ELi4ELb0EEENS1_24CollectiveEpilogueBwdGQAISA_fSD_Li256ELb1ELb0EEENS1_19SingleTileSchedulerILb1ELb0ELb0ELi128EEEEEEEEEvNT_6ParamsE$_ZZN4cute7flattenINS_5tupleIJNS1_IJNS_1CILi0EEENS1_IJNS2_ILi1EEENS2_ILi512EEEiEEEEEENS2_ILi4096EEENS1_IJiNS2_ILi8192EEEEEEEEEEEDaRKT_ENKUlRKT_E_clISA_EEDaSH_,($_ZN7cutlass13device_kernelIN5flash19enable_sm80_to_sm89INS1_16FlashAttnBwdSm80INS1_25CollectiveMainloopBwdSm80ILi2ELi2EN4cute5tupleIJNS5_1CILi128EEES8_NS7_ILi64EEEEEENS_6half_tEfNS_4arch4Sm80ELb0ELb0ELb1ELb1ELb0ELb0ELb0ELb0ELi2ELi4ELi4ELi4ELb0EEENS1_24CollectiveEpilogueBwdGQAISA_fSD_Li256ELb1ELb0EEENS1_19SingleTileSchedulerILb1ELb0ELb0ELi128EEEEEEEEEvNT_6ParamsE$_ZZN4cute7flattenINS_5tupleIJNS_1CILi1EEENS1_IJNS2_ILi8EEEiiEEENS2_ILi64EEENS1_IJiNS2_ILi144EEENS2_ILi288EEEEEENS2_ILi512EEEEEEEEDaRKT_ENKUlRKT_E_clIS5_EEDaSH_ - $_ZN7cutlass13device_kernelIN5flash19enable_sm80_to_sm89INS1_16FlashAttnBwdSm80INS1_25CollectiveMainloopBwdSm80ILi2ELi2EN4cute5tupleIJNS5_1CILi128EEES8_NS7_ILi64EEEEEENS_6half_tEfNS_4arch4Sm80ELb0ELb0ELb1ELb1ELb0ELb0ELb0ELb0ELi2ELi4ELi4ELi4ELb0EEENS1_24CollectiveEpilogueBwdGQAISA_fSD_Li256ELb1ELb0EEENS1_19SingleTileSchedulerILb1ELb0ELb0ELi128EEEEEEEEEvNT_6ParamsE$_ZZN4cute7flattenINS_5tupleIJNS1_IJNS_1CILi0EEENS1_IJNS2_ILi1EEENS2_ILi512EEEiEEEEEENS2_ILi4096EEENS1_IJiNS2_ILi8192EEEEEEEEEEEDaRKT_ENKUlRKT_E_clISA_EEDaSH_)
$_ZN7cutlass13device_kernelIN5flash19enable_sm80_to_sm89INS1_16FlashAttnBwdSm80INS1_25CollectiveMainloopBwdSm80ILi2ELi2EN4cute5tupleIJNS5_1CILi128EEES8_NS7_ILi64EEEEEENS_6half_tEfNS_4arch4Sm80ELb0ELb0ELb1ELb1ELb0ELb0ELb0ELb0ELi2ELi4ELi4ELi4ELb0EEENS1_24CollectiveEpilogueBwdGQAISA_fSD_Li256ELb1ELb0EEENS1_19SingleTileSchedulerILb1ELb0ELb0ELi128EEEEEEEEEvNT_6ParamsE$_ZZN4cute7flattenINS_5tupleIJNS1_IJNS_1CILi0EEENS1_IJNS2_ILi1EEENS2_ILi512EEEiEEEEEENS2_ILi4096EEENS1_IJiNS2_ILi8192EEEEEEEEEEEDaRKT_ENKUlRKT_E_clISA_EEDaSH_:
[----:B------:R-:W-:-:S04]  /*a080*/  MOV R3, 0x0 ;  /* 0x0000000000037802 */ /* 0x000fc80000000f00 */
[----:B------:R-:W-:Y:S05]  /*a090*/  RET.REL.NODEC R2 `(_ZN7cutlass13device_kernelIN5flash19enable_sm80_to_sm89INS1_16FlashAttnBwdSm80INS1_25CollectiveMainloopBwdSm80ILi2ELi2EN4cute5tupleIJNS5_1CILi128EEES8_NS7_ILi64EEEEEENS_6half_tEfNS_4arch4Sm80ELb0ELb0ELb1ELb1ELb0ELb0ELb0ELb0ELi2ELi4ELi4ELi4ELb0EEENS1_24CollectiveEpilogueBwdGQAISA_fSD_Li256ELb1ELb0EEENS1_19SingleTileSchedulerILb1ELb0ELb0ELi128EEEEEEEEEvNT_6ParamsE) ;  /* 0xffff5f6002007950 */ /* 0x000fea0003c3ffff */
        .type           $_ZN7cutlass13device_kernelIN5flash19enable_sm80_to_sm89INS1_16FlashAttnBwdSm80INS1_25CollectiveMainloopBwdSm80ILi2ELi2EN4cute5tupleIJNS5_1CILi128EEES8_NS7_ILi64EEEEEENS_6half_tEfNS_4arch4Sm80ELb0ELb0ELb1ELb1ELb0ELb0ELb0ELb0ELi2ELi4ELi4ELi4ELb0EEENS1_24CollectiveEpilogueBwdGQAISA_fSD_Li256ELb1ELb0EEENS1_19SingleTileSchedulerILb1ELb0ELb0ELi128EEEEEEEEEvNT_6ParamsE$_ZZN4cute7flattenINS_5tupleIJNS_1CILi1EEENS1_IJNS2_ILi8EEEiiEEENS2_ILi64EEENS1_IJiNS2_ILi144EEENS2_ILi288EEEEEENS2_ILi512EEEEEEEEDaRKT_ENKUlRKT_E_clIS5_EEDaSH_,@function
        .size           $_ZN7cutlass13device_kernelIN5flash19enable_sm80_to_sm89INS1_16FlashAttnBwdSm80INS1_25CollectiveMainloopBwdSm80ILi2ELi2EN4cute5tupleIJNS5_1CILi128EEES8_NS7_ILi64EEEEEENS_6half_tEfNS_4arch4Sm80ELb0ELb0ELb1ELb1ELb0ELb0ELb0ELb0ELi2ELi4ELi4ELi4ELb0EEENS1_24CollectiveEpilogueBwdGQAISA_fSD_Li256ELb1ELb0EEENS1_19SingleTileSchedulerILb1ELb0ELb0ELi128EEEEEEEEEvNT_6ParamsE$_ZZN4cute7flattenINS_5tupleIJNS_1CILi1EEENS1_IJNS2_ILi8EEEiiEEENS2_ILi64EEENS1_IJiNS2_ILi144EEENS2_ILi288EEEEEENS2_ILi512EEEEEEEEDaRKT_ENKUlRKT_E_clIS5_EEDaSH_,($_ZN7cutlass13device_kernelIN5flash19enable_sm80_to_sm89INS1_16FlashAttnBwdSm80INS1_25CollectiveMainloopBwdSm80ILi2ELi2EN4cute5tupleIJNS5_1CILi128EEES8_NS7_ILi64EEEEEENS_6half_tEfNS_4arch4Sm80ELb0ELb0ELb1ELb1ELb0ELb0ELb0ELb0ELi2ELi4ELi4ELi4ELb0EEENS1_24CollectiveEpilogueBwdGQAISA_fSD_Li256ELb1ELb0EEENS1_19SingleTileSchedulerILb1ELb0ELb0ELi128EEEEEEEEEvNT_6ParamsE$_ZZN4cute7flattenINS_5tupleIJNS_1CILi1EEENS1_IJNS2_ILi8EEEiiEEENS2_ILi64EEENS1_IJiNS2_ILi144EEENS2_ILi288EEEEEENS2_ILi512EEEEEEEEDaRKT_ENKUlRKT_E_clIS9_EEDaSH_ - $_ZN7cutlass13device_kernelIN5flash19enable_sm80_to_sm89INS1_16FlashAttnBwdSm80INS1_25CollectiveMainloopBwdSm80ILi2ELi2EN4cute5tupleIJNS5_1CILi128EEES8_NS7_ILi64EEEEEENS_6half_tEfNS_4arch4Sm80ELb0ELb0ELb1ELb1ELb0ELb0ELb0ELb0ELi2ELi4ELi4ELi4ELb0EEENS1_24CollectiveEpilogueBwdGQAISA_fSD_Li256ELb1ELb0EEENS1_19SingleTileSchedulerILb1ELb0ELb0ELi128EEEEEEEEEvNT_6ParamsE$_ZZN4cute7flattenINS_5tupleIJNS_1CILi1EEENS1_IJNS2_ILi8EEEiiEEENS2_ILi64EEENS1_IJiNS2_ILi144EEENS2_ILi288EEEEEENS2_ILi512EEEEEEEEDaRKT_ENKUlRKT_E_clIS5_EEDaSH_)
$_ZN7cutlass13device_kernelIN5flash19enable_sm80_to_sm89INS1_16FlashAttnBwdSm80INS1_25CollectiveMainloopBwdSm80ILi2ELi2EN4cute5tupleIJNS5_1CILi128EEES8_NS7_ILi64EEEEEENS_6half_tEfNS_4arch4Sm80ELb0ELb0ELb1ELb1ELb0ELb0ELb0ELb0ELi2ELi4ELi4ELi4ELb0EEENS1_24CollectiveEpilogueBwdGQAISA_fSD_Li256ELb1ELb0EEENS1_19SingleTileSchedulerILb1ELb0ELb0ELi128EEEEEEEEEvNT_6ParamsE$_ZZN4cute7flattenINS_5tupleIJNS_1CILi1EEENS1_IJNS2_ILi8EEEiiEEENS2_ILi64EEENS1_IJiNS2_ILi144EEENS2_ILi288EEEEEENS2_ILi512EEEEEEEEDaRKT_ENKUlRKT_E_clIS5_EEDaSH_:
[----:B------:R-:W-:Y:S02]  /*a0a0*/  MOV R5, 0x0 ;  /* 0x0000000000057802 */ /* 0x000fe40000000f00 */
[----:B------:R-:W-:Y:S02]  /*a0b0*/  MOV R26, R3 ;  /* 0x00000003001a7202 */ /* 0x000fe40000000f00 */
[----:B------:R-:W-:Y:S05]  /*a0c0*/  RET.REL.NODEC R4 `(_ZN7cutlass13device_kernelIN5flash19enable_sm80_to_sm89INS1_16FlashAttnBwdSm80INS1_25CollectiveMainloopBwdSm80ILi2ELi2EN4cute5tupleIJNS5_1CILi128EEES8_NS7_ILi64EEEEEENS_6half_tEfNS_4arch4Sm80ELb0ELb0ELb1ELb1ELb0ELb0ELb0ELb0ELi2ELi4ELi4ELi4ELb0EEENS1_24CollectiveEpilogueBwdGQAISA_fSD_Li256ELb1ELb0EEENS1_19SingleTileSchedulerILb1ELb0ELb0ELi128EEEEEEEEEvNT_6ParamsE) ;  /* 0xffff5f3004007950 */ /* 0x000fea0003c3ffff */
        .type           $_ZN7cutlass13device_kernelIN5flash19enable_sm80_to_sm89INS1_16FlashAttnBwdSm80INS1_25CollectiveMainloopBwdSm80ILi2ELi2EN4cute5tupleIJNS5_1CILi128EEES8_NS7_ILi64EEEEEENS_6half_tEfNS_4arch4Sm80ELb0ELb0ELb1ELb1ELb0ELb0ELb0ELb0ELi2ELi4ELi4ELi4ELb0EEENS1_24CollectiveEpilogueBwdGQAISA_fSD_Li256ELb1ELb0EEENS1_19SingleTileSchedulerILb1ELb0ELb0ELi128EEEEEEEEEvNT_6ParamsE$_ZZN4cute7flattenINS_5tupleIJNS_1CILi1EEENS1_IJNS2_ILi8EEEiiEEENS2_ILi64EEENS1_IJiNS2_ILi144EEENS2_ILi288EEEEEENS2_ILi512EEEEEEEEDaRKT_ENKUlRKT_E_clIS9_EEDaSH_,@function
        .size           $_ZN7cutlass13device_kernelIN5flash19enable_sm80_to_sm89INS1_16FlashAttnBwdSm80INS1_25CollectiveMainloopBwdSm80ILi2ELi2EN4cute5tupleIJNS5_1CILi128EEES8_NS7_ILi64EEEEEENS_6half_tEfNS_4arch4Sm80ELb0ELb0ELb1ELb1ELb0ELb0ELb0ELb0ELi2ELi4ELi4ELi4ELb0EEENS1_24CollectiveEpilogueBwdGQAISA_fSD_Li256ELb1ELb0EEENS1_19SingleTileSchedulerILb1ELb0ELb0ELi128EEEEEEEEEvNT_6ParamsE$_ZZN4cute7flattenINS_5tupleIJNS_1CILi1EEENS1_IJNS2_ILi8EEEiiEEENS2_ILi64EEENS1_IJiNS2_ILi144EEENS2_ILi288EEEEEENS2_ILi512EEEEEEEEDaRKT_ENKUlRKT_E_clIS9_EEDaSH_,($_ZN7cutlass13device_kernelIN5flash19enable_sm80_to_sm89INS1_16FlashAttnBwdSm80INS1_25CollectiveMainloopBwdSm80ILi2ELi2EN4cute5tupleIJNS5_1CILi128EEES8_NS7_ILi64EEEEEENS_6half_tEfNS_4arch4Sm80ELb0ELb0ELb1ELb1ELb0ELb0ELb0ELb0ELi2ELi4ELi4ELi4ELb0EEENS1_24CollectiveEpilogueBwdGQAISA_fSD_Li256ELb1ELb0EEENS1_19SingleTileSchedulerILb1ELb0ELb0ELi128EEEEEEEEEvNT_6ParamsE$_ZZN4cute7flattenINS_5tupleIJNS_1CILi1EEENS1_IJiiiEEENS2_ILi64EEENS1_IJNS2_ILi72EEENS2_ILi144EEENS2_ILi288EEEEEENS2_ILi512EEEEEEEEDaRKT_ENKUlRKT_E_clIS4_EEDaSH_ - $_ZN7cutlass13device_kernelIN5flash19enable_sm80_to_sm89INS1_16FlashAttnBwdSm80INS1_25CollectiveMainloopBwdSm80ILi2ELi2EN4cute5tupleIJNS5_1CILi128EEES8_NS7_ILi64EEEEEENS_6half_tEfNS_4arch4Sm80ELb0ELb0ELb1ELb1ELb0ELb0ELb0ELb0ELi2ELi4ELi4ELi4ELb0EEENS1_24CollectiveEpilogueBwdGQAISA_fSD_Li256ELb1ELb0EEENS1_19SingleTileSchedulerILb1ELb0ELb0ELi128EEEEEEEEEvNT_6ParamsE$_ZZN4cute7flattenINS_5tupleIJNS_1CILi1EEENS1_IJNS2_ILi8EEEiiEEENS2_ILi64EEENS1_IJiNS2_ILi144EEENS2_ILi288EEEEEENS2_ILi512EEEEEEEEDaRKT_ENKUlRKT_E_clIS9_EEDaSH_)
$_ZN7cutlass13device_kernelIN5flash19enable_sm80_to_sm89INS1_16FlashAttnBwdSm80INS1_25CollectiveMainloopBwdSm80ILi2ELi2EN4cute5tupleIJNS5_1CILi128EEES8_NS7_ILi64EEEEEENS_6half_tEfNS_4arch4Sm80ELb0ELb0ELb1ELb1ELb0ELb0ELb0ELb0ELi2ELi4ELi4ELi4ELb0EEENS1_24CollectiveEpilogueBwdGQAISA_fSD_Li256ELb1ELb0EEENS1_19SingleTileSchedulerILb1ELb0ELb0ELi128EEEEEEEEEvNT_6ParamsE$_ZZN4cute7flattenINS_5tupleIJNS_1CILi1EEENS1_IJNS2_ILi8EEEiiEEENS2_ILi64EEENS1_IJiNS2_ILi144EEENS2_ILi288EEEEEENS2_ILi512EEEEEEEEDaRKT_ENKUlRKT_E_clIS9_EEDaSH_:
[----:B------:R-:W-:-:S04]  /*a0d0*/  MOV R5, 0x0 ;  /* 0x0000000000057802 */ /* 0x000fc80000000f00 */
[----:B------:R-:W-:Y:S05]  /*a0e0*/  RET.REL.NODEC R4 `(_ZN7cutlass13device_kernelIN5flash19enable_sm80_to_sm89INS1_16FlashAttnBwdSm80INS1_25CollectiveMainloopBwdSm80ILi2ELi2EN4cute5tupleIJNS5_1CILi128EEES8_NS7_ILi64EEEEEENS_6half_tEfNS_4arch4Sm80ELb0ELb0ELb1ELb1ELb0ELb0ELb0ELb0ELi2ELi4ELi4ELi4ELb0EEENS1_24CollectiveEpilogueBwdGQAISA_fSD_Li256ELb1ELb0EEENS1_19SingleTileSchedulerILb1ELb0ELb0ELi128EEEEEEEEEvNT_6ParamsE) ;  /* 0xffff5f1004007950 */ /* 0x000fea0003c3ffff */
        .type           $_ZN7cutlass13device_kernelIN5flash19enable_sm80_to_sm89INS1_16FlashAttnBwdSm80INS1_25CollectiveMainloopBwdSm80ILi2ELi2EN4cute5tupleIJNS5_1CILi128EEES8_NS7_ILi64EEEEEENS_6half_tEfNS_4arch4Sm80ELb0ELb0ELb1ELb1ELb0ELb0ELb0ELb0ELi2ELi4ELi4ELi4ELb0EEENS1_24CollectiveEpilogueBwdGQAISA_fSD_Li256ELb1ELb0EEENS1_19SingleTileSchedulerILb1ELb0ELb0ELi128EEEEEEEEEvNT_6ParamsE$_ZZN4cute7flattenINS_5tupleIJNS_1CILi1EEENS1_IJiiiEEENS2_ILi64EEENS1_IJNS2_ILi72EEENS2_ILi144EEENS2_ILi288EEEEEENS2_ILi512EEEEEEEEDaRKT_ENKUlRKT_E_clIS4_EEDaSH_,@function
        .size           $_ZN7cutlass13device_kernelIN5flash19enable_sm80_to_sm89INS1_16FlashAttnBwdSm80INS1_25CollectiveMainloopBwdSm80ILi2ELi2EN4cute5tupleIJNS5_1CILi128EEES8_NS7_ILi64EEEEEENS_6half_tEfNS_4arch4Sm80ELb0ELb0ELb1ELb1ELb0ELb0ELb0ELb0ELi2ELi4ELi4ELi4ELb0EEENS1_24CollectiveEpilogueBwdGQAISA_fSD_Li256ELb1ELb0EEENS1_19SingleTileSchedulerILb1ELb0ELb0ELi128EEEEEEEEEvNT_6ParamsE$_ZZN4cute7flattenINS_5tupleIJNS_1CILi1EEENS1_IJiiiEEENS2_ILi64EEENS1_IJNS2_ILi72EEENS2_ILi144EEENS2_ILi288EEEEEENS2_ILi512EEEEEEEEDaRKT_ENKUlRKT_E_clIS4_EEDaSH_,($_ZN7cutlass13device_kernelIN5flash19enable_sm80_to_sm89INS1_16FlashAttnBwdSm80INS1_25CollectiveMainloopBwdSm80ILi2ELi2EN4cute5tupleIJNS5_1CILi128EEES8_NS7_ILi64EEEEEENS_6half_tEfNS_4arch4Sm80ELb0ELb0ELb1ELb1ELb0ELb0ELb0ELb0ELi2ELi4ELi4ELi4ELb0EEENS1_24CollectiveEpilogueBwdGQAISA_fSD_Li256ELb1ELb0EEENS1_19SingleTileSchedulerILb1ELb0ELb0ELi128EEEEEEEEEvNT_6ParamsE$_ZZN4cute7idx2crdINS_5tupleIJiiNS_1CILi0EEEEEENS1_IJNS1_IJNS2_ILi4EEENS2_ILi8EEEEEENS2_ILi2EEENS2_ILi1EEEEEEEEDaRKT_RKT0_ENKUlRKT_RKT0_E_clIiS7_EEDaSJ_SM_ - $_ZN7cutlass13device_kernelIN5flash19enable_sm80_to_sm89INS1_16FlashAttnBwdSm80INS1_25CollectiveMainloopBwdSm80ILi2ELi2EN4cute5tupleIJNS5_1CILi128EEES8_NS7_ILi64EEEEEENS_6half_tEfNS_4arch4Sm80ELb0ELb0ELb1ELb1ELb0ELb0ELb0ELb0ELi2ELi4ELi4ELi4ELb0EEENS1_24CollectiveEpilogueBwdGQAISA_fSD_Li256ELb1ELb0EEENS1_19SingleTileSchedulerILb1ELb0ELb0ELi128EEEEEEEEEvNT_6ParamsE$_ZZN4cute7flattenINS_5tupleIJNS_1CILi1EEENS1_IJiiiEEENS2_ILi64EEENS1_IJNS2_ILi72EEENS2_ILi144EEENS2_ILi288EEEEEENS2_ILi512EEEEEEEEDaRKT_ENKUlRKT_E_clIS4_EEDaSH_)
$_ZN7cutlass13device_kernelIN5flash19enable_sm80_to_sm89INS1_16FlashAttnBwdSm80INS1_25CollectiveMainloopBwdSm80ILi2ELi2EN4cute5tupleIJNS5_1CILi128EEES8_NS7_ILi64EEEEEENS_6half_tEfNS_4arch4Sm80ELb0ELb0ELb1ELb1ELb0ELb0ELb0ELb0ELi2ELi4ELi4ELi4ELb0EEENS1_24CollectiveEpilogueBwdGQAISA_fSD_Li256ELb1ELb0EEENS1_19SingleTileSchedulerILb1ELb0ELb0ELi128EEEEEEEEEvNT_6ParamsE$_ZZN4cute7flattenINS_5tupleIJNS_1CILi1EEENS1_IJiiiEEENS2_ILi64EEENS1_IJNS2_ILi72EEENS2_ILi144EEENS2_ILi288EEEEEENS2_ILi512EEEEEEEEDaRKT_ENKUlRKT_E_clIS4_EEDaSH_:
[----:B------:R-:W-:Y:S02]  /*a0f0*/  MOV R38, R4 ;  /* 0x0000000400267202 */ /* 0x000fe40000000f00 */
[----:B------:R-:W-:-:S04]  /*a100*/  MOV R39, 0x0 ;  /* 0x0000000000277802 */ /* 0x000fc80000000f00 */
[----:B------:R-:W-:Y:S05]  /*a110*/  RET.REL.NODEC R38 `(_ZN7cutlass13device_kernelIN5flash19enable_sm80_to_sm89INS1_16FlashAttnBwdSm80INS1_25CollectiveMainloopBwdSm80ILi2ELi2EN4cute5tupleIJNS5_1CILi128EEES8_NS7_ILi64EEEEEENS_6half_tEfNS_4arch4Sm80ELb0ELb0ELb1ELb1ELb0ELb0ELb0ELb0ELi2ELi4ELi4ELi4ELb0EEENS1_24CollectiveEpilogueBwdGQAISA_fSD_Li256ELb1ELb0EEENS1_19SingleTileSchedulerILb1ELb0ELb0ELi128EEEEEEEEEvNT_6ParamsE) ;  /* 0xffff5ee026007950 */ /* 0x000fea0003c3ffff */
        .type           $_ZN7cutlass13device_kernelIN5flash19enable_sm80_to_sm89INS1_16FlashAttnBwdSm80INS1_25CollectiveMainloopBwdSm80ILi2ELi2EN4cute5tupleIJNS5_1CILi128EEES8_NS7_ILi64EEEEEENS_6half_tEfNS_4arch4Sm80ELb0ELb0ELb1ELb1ELb0ELb0ELb0ELb0ELi2ELi4ELi4ELi4ELb0EEENS1_24CollectiveEpilogueBwdGQAISA_fSD_Li256ELb1ELb0EEENS1_19SingleTileSchedulerILb1ELb0ELb0ELi128EEEEEEEEEvNT_6ParamsE$_ZZN4cute7idx2crdINS_5tupleIJiiNS_1CILi0EEEEEENS1_IJNS1_IJNS2_ILi4EEENS2_ILi8EEEEEENS2_ILi2EEENS2_ILi1EEEEEEEEDaRKT_RKT0_ENKUlRKT_RKT0_E_clIiS7_EEDaSJ_SM_,@function
        .size           $_ZN7cutlass13device_kernelIN5flash19enable_sm80_to_sm89INS1_16FlashAttnBwdSm80INS1_25CollectiveMainloopBwdSm80ILi2ELi2EN4cute5tupleIJNS5_1CILi128EEES8_NS7_ILi64EEEEEENS_6half_tEfNS_4arch4Sm80ELb0ELb0ELb1ELb1ELb0ELb0ELb0ELb0ELi2ELi4ELi4ELi4ELb0EEENS1_24CollectiveEpilogueBwdGQAISA_fSD_Li256ELb1ELb0EEENS1_19SingleTileSchedulerILb1ELb0ELb0ELi128EEEEEEEEEvNT_6ParamsE$_ZZN4cute7idx2crdINS_5tupleIJiiNS_1CILi0EEEEEENS1_IJNS1_IJNS2_ILi4EEENS2_ILi8EEEEEENS2_ILi2EEENS2_ILi1EEEEEEEEDaRKT_RKT0_ENKUlRKT_RKT0_E_clIiS7_EEDaSJ_SM_,($_ZN7cutlass13device_kernelIN5flash19enable_sm80_to_sm89INS1_16FlashAttnBwdSm80INS1_25CollectiveMainloopBwdSm80ILi2ELi2EN4cute5tupleIJNS5_1CILi128EEES8_NS7_ILi64EEEEEENS_6half_tEfNS_4arch4Sm80ELb0ELb0ELb1ELb1ELb0ELb0ELb0ELb0ELi2ELi4ELi4ELi4ELb0EEENS1_24CollectiveEpilogueBwdGQAISA_fSD_Li256ELb1ELb0EEENS1_19SingleTileSchedulerILb1ELb0ELb0ELi128EEEEEEEEEvNT_6ParamsE$_ZZN4cute7idx2crdINS_5tupleIJiiNS_1CILi0EEEEEENS1_IJNS1_IJNS2_ILi4EEENS2_ILi8EEEEEENS2_ILi2EEENS2_ILi1EEEEEEEEDaRKT_RKT0_ENKUlRKT_RKT0_E_clIiS8_EEDaSJ_SM_ - $_ZN7cutlass13device_kernelIN5flash19enable_sm80_to_sm89INS1_16FlashAttnBwdSm80INS1_25CollectiveMainloopBwdSm80ILi2ELi2EN4cute5tupleIJNS5_1CILi128EEES8_NS7_ILi64EEEEEENS_6half_tEfNS_4arch4Sm80ELb0ELb0ELb1ELb1ELb0ELb0ELb0ELb0ELi2ELi4ELi4ELi4ELb0EEENS1_24CollectiveEpilogueBwdGQAISA_fSD_Li256ELb1ELb0EEENS1_19SingleTileSchedulerILb1ELb0ELb0ELi128EEEEEEEEEvNT_6ParamsE$_ZZN4cute7idx2crdINS_5tupleIJiiNS_1CILi0EEEEEENS1_IJNS1_IJNS2_ILi4EEENS2_ILi8EEEEEENS2_ILi2EEENS2_ILi1EEEEEEEEDaRKT_RKT0_ENKUlRKT_RKT0_E_clIiS7_EEDaSJ_SM_)
$_ZN7cutlass13device_kernelIN5flash19enable_sm80_to_sm89INS1_16FlashAttnBwdSm80INS1_25CollectiveMainloopBwdSm80ILi2ELi2EN4cute5tupleIJNS5_1CILi128EEES8_NS7_ILi64EEEEEENS_6half_tEfNS_4arch4Sm80ELb0ELb0ELb1ELb1ELb0ELb0ELb0ELb0ELi2ELi4ELi4ELi4ELb0EEENS1_24CollectiveEpilogueBwdGQAISA_fSD_Li256ELb1ELb0EEENS1_19SingleTileSchedulerILb1ELb0ELb0ELi128EEEEEEEEEvNT_6ParamsE$_ZZN4cute7idx2crdINS_5tupleIJiiNS_1CILi0EEEEEENS1_IJNS1_IJNS2_ILi4EEENS2_ILi8EEEEEENS2_ILi2EEENS2_ILi1EEEEEEEEDaRKT_RKT0_ENKUlRKT_RKT0_E_clIiS7_EEDaSJ_SM_:
[----:B------:R-:W-:Y:S01]  /*a120*/  SHF.R.S32.HI R4, RZ, 0x1f, R2 ;  /* 0x0000001fff047819 */ /* 0x000fe20000011402 */
[----:B------:R-:W-:Y:S02]  /*a130*/  IMAD.MOV.U32 R38, RZ, RZ, R5 ;  /* 0x000000ffff267224 */ /* 0x000fe400078e0005 */
[----:B------:R-:W-:Y:S01]  /*a140*/  IMAD.MOV.U32 R39, RZ, RZ, 0x0 ;  /* 0x00000000ff277424 */ /* 0x000fe200078e00ff */
[----:B------:R-:W-:-:S04]  /*a150*/  LEA.HI R4, R4, R2, RZ, 0x2 ;  /* 0x0000000204047211 */ /* 0x000fc800078f10ff */
[----:B------:R-:W-:Y:S02]  /*a160*/  LOP3.LUT R3, R4, 0xfffffffc, RZ, 0xc0, !PT ;  /* 0xfffffffc04037812 */ /* 0x000fe400078ec0ff */
[----:B------:R-:W-:-:S03]  /*a170*/  SHF.R.S32.HI R4, RZ, 0x2, R4 ;  /* 0x00000002ff047819 */ /* 0x000fc60000011404 */
[----:B------:R-:W-:Y:S01]  /*a180*/  IMAD.IADD R3, R2, 0x1, -R3 ;  /* 0x0000000102037824 */ /* 0x000fe200078e0a03 */
[----:B------:R-:W-:Y:S06]  /*a190*/  RET.REL.NODEC R38 `(_ZN7cutlass13device_kernelIN5flash19enable_sm80_to_sm89INS1_16FlashAttnBwdSm80INS1_25CollectiveMainloopBwdSm80ILi2ELi2EN4cute5tupleIJNS5_1CILi128EEES8_NS7_ILi64EEEEEENS_6half_tEfNS_4arch4Sm80ELb0ELb0ELb1ELb1ELb0ELb0ELb0ELb0ELi2ELi4ELi4ELi4ELb0EEENS1_24CollectiveEpilogueBwdGQAISA_fSD_Li256ELb1ELb0EEENS1_19SingleTileSchedulerILb1ELb0ELb0ELi128EEEEEEEEEvNT_6ParamsE) ;  /* 0xffff5e6026007950 */ /* 0x000fec0003c3ffff */
        .type           $_ZN7cutlass13device_kernelIN5flash19enable_sm80_to_sm89INS1_16FlashAttnBwdSm80INS1_25CollectiveMainloopBwdSm80ILi2ELi2EN4cute5tupleIJNS5_1CILi128EEES8_NS7_ILi64EEEEEENS_6half_tEfNS_4arch4Sm80ELb0ELb0ELb1ELb1ELb0ELb0ELb0ELb0ELi2ELi4ELi4ELi4ELb0EEENS1_24CollectiveEpilogueBwdGQAISA_fSD_Li256ELb1ELb0EEENS1_19SingleTileSchedulerILb1ELb0ELb0ELi128EEEEEEEEEvNT_6ParamsE$_ZZN4cute7idx2crdINS_5tupleIJiiNS_1CILi0EEEEEENS1_IJNS1_IJNS2_ILi4EEENS2_ILi8EEEEEENS2_ILi2EEENS2_ILi1EEEEEEEEDaRKT_RKT0_ENKUlRKT_RKT0_E_clIiS8_EEDaSJ_SM_,@function
        .size           $_ZN7cutlass13device_kernelIN5flash19enable_sm80_to_sm89INS1_16FlashAttnBwdSm80INS1_25CollectiveMainloopBwdSm80ILi2ELi2EN4cute5tupleIJNS5_1CILi128EEES8_NS7_ILi64EEEEEENS_6half_tEfNS_4arch4Sm80ELb0ELb0ELb1ELb1ELb0ELb0ELb0ELb0ELi2ELi4ELi4ELi4ELb0EEENS1_24CollectiveEpilogueBwdGQAISA_fSD_Li256ELb1ELb0EEENS1_19SingleTileSchedulerILb1ELb0ELb0ELi128EEEEEEEEEvNT_6ParamsE$_ZZN4cute7idx2crdINS_5tupleIJiiNS_1CILi0EEEEEENS1_IJNS1_IJNS2_ILi4EEENS2_ILi8EEEEEENS2_ILi2EEENS2_ILi1EEEEEEEEDaRKT_RKT0_ENKUlRKT_RKT0_E_clIiS8_EEDaSJ_SM_,($_ZN7cutlass13device_kernelIN5flash19enable_sm80_to_sm89INS1_16FlashAttnBwdSm80INS1_25CollectiveMainloopBwdSm80ILi2ELi2EN4cute5tupleIJNS5_1CILi128EEES8_NS7_ILi64EEEEEENS_6half_tEfNS_4arch4Sm80ELb0ELb0ELb1ELb1ELb0ELb0ELb0ELb0ELi2ELi4ELi4ELi4ELb0EEENS1_24CollectiveEpilogueBwdGQAISA_fSD_Li256ELb1ELb0EEENS1_19SingleTileSchedulerILb1ELb0ELb0ELi128EEEEEEEEEvNT_6ParamsE$_ZZN4cute7idx2crdINS_5tupleIJiiNS_1CILi0EEEEEENS1_IJNS1_IJNS2_ILi4EEENS2_ILi8EEEEEES5_NS2_ILi1EEEEEEEEDaRKT_RKT0_ENKUlRKT_RKT0_E_clIiS5_EEDaSI_SL_ - $_ZN7cutlass13device_kernelIN5flash19enable_sm80_to_sm89INS1_16FlashAttnBwdSm80INS1_25CollectiveMainloopBwdSm80ILi2ELi2EN4cute5tupleIJNS5_1CILi128EEES8_NS7_ILi64EEEEEENS_6half_tEfNS_4arch4Sm80ELb0ELb0ELb1ELb1ELb0ELb0ELb0ELb0ELi2ELi4ELi4ELi4ELb0EEENS1_24CollectiveEpilogueBwdGQAISA_fSD_Li256ELb1ELb0EEENS1_19SingleTileSchedulerILb1ELb0ELb0ELi128EEEEEEEEEvNT_6ParamsE$_ZZN4cute7idx2crdINS_5tupleIJiiNS_1CILi0EEEEEENS1_IJNS1_IJNS2_ILi4EEENS2_ILi8EEEEEENS2_ILi2EEENS2_ILi1EEEEEEEEDaRKT_RKT0_ENKUlRKT_RKT0_E_clIiS8_EEDaSJ_SM_)
$_ZN7cutlass13device_kernelIN5flash19enable_sm80_to_sm89INS1_16FlashAttnBwdSm80INS1_25CollectiveMainloopBwdSm80ILi2ELi2EN4cute5tupleIJNS5_1CILi128EEES8_NS7_ILi64EEEEEENS_6half_tEfNS_4arch4Sm80ELb0ELb0ELb1ELb1ELb0ELb0ELb0ELb0ELi2ELi4ELi4ELi4ELb0EEENS1_24CollectiveEpilogueBwdGQAISA_fSD_Li256ELb1ELb0EEENS1_19SingleTileSchedulerILb1ELb0ELb0ELi128EEEEEEEEEvNT_6ParamsE$_ZZN4cute7idx2crdINS_5tupleIJiiNS_1CILi0EEEEEENS1_IJNS1_IJNS2_ILi4EEENS2_ILi8EEEEEENS2_ILi2EEENS2_ILi1EEEEEEEEDaRKT_RKT0_ENKUlRKT_RKT0_E_clIiS8_EEDaSJ_SM_:
[----:B------:R-:W-:Y:S02]  /*a1a0*/  MOV R38, R5 ;  /* 0x0000000500267202 */ /* 0x000fe40000000f00 */
[----:B------:R-:W-:Y:S02]  /*a1b0*/  MOV R39, 0x0 ;  /* 0x0000000000277802 */ /* 0x000fe40000000f00 */
[----:B------:R-:W-:Y:S02]  /*a1c0*/  MOV R7, R6 ;  /* 0x0000000600077202 */ /* 0x000fe40000000f00 */
[----:B------:R-:W-:Y:S05]  /*a1d0*/  RET.REL.NODEC R38 `(_ZN7cutlass13device_kernelIN5flash19enable_sm80_to_sm89INS1_16FlashAttnBwdSm80INS1_25CollectiveMainloopBwdSm80ILi2ELi2EN4cute5tupleIJNS5_1CILi128EEES8_NS7_ILi64EEEEEENS_6half_tEfNS_4arch4Sm80ELb0ELb0ELb1ELb1ELb0ELb0ELb0ELb0ELi2ELi4ELi4ELi4ELb0EEENS1_24CollectiveEpilogueBwdGQAISA_fSD_Li256ELb1ELb0EEENS1_19SingleTileSchedulerILb1ELb0ELb0ELi128EEEEEEEEEvNT_6ParamsE) ;  /* 0xffff5e2026007950 */ /* 0x000fea0003c3ffff */
        .type           $_ZN7cutlass13device_kernelIN5flash19enable_sm80_to_sm89INS1_16FlashAttnBwdSm80INS1_25CollectiveMainloopBwdSm80ILi2ELi2EN4cute5tupleIJNS5_1CILi128EEES8_NS7_ILi64EEEEEENS_6half_tEfNS_4arch4Sm80ELb0ELb0ELb1ELb1ELb0ELb0ELb0ELb0ELi2ELi4ELi4ELi4ELb0EEENS1_24CollectiveEpilogueBwdGQAISA_fSD_Li256ELb1ELb0EEENS1_19SingleTileSchedulerILb1ELb0ELb0ELi128EEEEEEEEEvNT_6ParamsE$_ZZN4cute7idx2crdINS_5tupleIJiiNS_1CILi0EEEEEENS1_IJNS1_IJNS2_ILi4EEENS2_ILi8EEEEEES5_NS2_ILi1EEEEEEEEDaRKT_RKT0_ENKUlRKT_RKT0_E_clIiS5_EEDaSI_SL_,@function
        .size           $_ZN7cutlass13device_kernelIN5flash19enable_sm80_to_sm89INS1_16FlashAttnBwdSm80INS1_25CollectiveMainloopBwdSm80ILi2ELi2EN4cute5tupleIJNS5_1CILi128EEES8_NS7_ILi64EEEEEENS_6half_tEfNS_4arch4Sm80ELb0ELb0ELb1ELb1ELb0ELb0ELb0ELb0ELi2ELi4ELi4ELi4ELb0EEENS1_24CollectiveEpilogueBwdGQAISA_fSD_Li256ELb1ELb0EEENS1_19SingleTileSchedulerILb1ELb0ELb0ELi128EEEEEEEEEvNT_6ParamsE$_ZZN4cute7idx2crdINS_5tupleIJiiNS_1CILi0EEEEEENS1_IJNS1_IJNS2_ILi4EEENS2_ILi8EEEEEES5_NS2_ILi1EEEEEEEEDaRKT_RKT0_ENKUlRKT_RKT0_E_clIiS5_EEDaSI_SL_,($_ZN7cutlass13device_kernelIN5flash19enable_sm80_to_sm89INS1_16FlashAttnBwdSm80INS1_25CollectiveMainloopBwdSm80ILi2ELi2EN4cute5tupleIJNS5_1CILi128EEES8_NS7_ILi64EEEEEENS_6half_tEfNS_4arch4Sm80ELb0ELb0ELb1ELb1ELb0ELb0ELb0ELb0ELi2ELi4ELi4ELi4ELb0EEENS1_24CollectiveEpilogueBwdGQAISA_fSD_Li256ELb1ELb0EEENS1_19SingleTileSchedulerILb1ELb0ELb0ELi128EEEEEEEEEvNT_6ParamsE$_ZZN4cute7idx2crdINS_5tupleIJiiNS_1CILi0EEEEEENS1_IJNS1_IJNS2_ILi4EEENS2_ILi8EEEEEES5_NS2_ILi1EEEEEEEEDaRKT_RKT0_ENKUlRKT_RKT0_E_clIiS7_EEDaSI_SL_ - $_ZN7cutlass13device_kernelIN5flash19enable_sm80_to_sm89INS1_16FlashAttnBwdSm80INS1_25CollectiveMainloopBwdSm80ILi2ELi2EN4cute5tupleIJNS5_1CILi128EEES8_NS7_ILi64EEEEEENS_6half_tEfNS_4arch4Sm80ELb0ELb0ELb1ELb1ELb0ELb0ELb0ELb0ELi2ELi4ELi4ELi4ELb0EEENS1_24CollectiveEpilogueBwdGQAISA_fSD_Li256ELb1ELb0EEENS1_19SingleTileSchedulerILb1ELb0ELb0ELi128EEEEEEEEEvNT_6ParamsE$_ZZN4cute7idx2crdINS_5tupleIJiiNS_1CILi0EEEEEENS1_IJNS1_IJNS2_ILi4EEENS2_ILi8EEEEEES5_NS2_ILi1EEEEEEEEDaRKT_RKT0_ENKUlRKT_RKT0_E_clIiS5_EEDaSI_SL_)
$_ZN7cutlass13device_kernelIN5flash19enable_sm80_to_sm89INS1_16FlashAttnBwdSm80INS1_25CollectiveMainloopBwdSm80ILi2ELi2EN4cute5tupleIJNS5_1CILi128EEES8_NS7_ILi64EEEEEENS_6half_tEfNS_4arch4Sm80ELb0ELb0ELb1ELb1ELb0ELb0ELb0ELb0ELi2ELi4ELi4ELi4ELb0EEENS1_24CollectiveEpilogueBwdGQAISA_fSD_Li256ELb1ELb0EEENS1_19SingleTileSchedulerILb1ELb0ELb0ELi128EEEEEEEEEvNT_6ParamsE$_ZZN4cute7idx2crdINS_5tupleIJiiNS_1CILi0EEEEEENS1_IJNS1_IJNS2_ILi4EEENS2_ILi8EEEEEES5_NS2_ILi1EEEEEEEEDaRKT_RKT0_ENKUlRKT_RKT0_E_clIiS5_EEDaSI_SL_:
[----:B------:R-:W-:Y:S02]  /*a1e0*/  MOV R38, R3 ;  /* 0x0000000300267202 */ /* 0x000fe40000000f00 */
[----:B------:R-:W-:Y:S02]  /*a1f0*/  MOV R39, 0x0 ;  /* 0x0000000000277802 */ /* 0x000fe40000000f00 */
[----:B------:R-:W-:-:S02]  /*a200*/  MOV R7, R6 ;  /* 0x0000000600077202 */ /* 0x000fc40000000f00 */
[----:B------:R-:W-:Y:S05]  /*a210*/  RET.REL.NODEC R38 `(_ZN7cutlass13device_kernelIN5flash19enable_sm80_to_sm89INS1_16FlashAttnBwdSm80INS1_25CollectiveMainloopBwdSm80ILi2ELi2EN4cute5tupleIJNS5_1CILi128EEES8_NS7_ILi64EEEEEENS_6half_tEfNS_4arch4Sm80ELb0ELb0ELb1ELb1ELb0ELb0ELb0ELb0ELi2ELi4ELi4ELi4ELb0EEENS1_24CollectiveEpilogueBwdGQAISA_fSD_Li256ELb1ELb0EEENS1_19SingleTileSchedulerILb1ELb0ELb0ELi128EEEEEEEEEvNT_6ParamsE) ;  /* 0xffff5de026007950 */ /* 0x000fea0003c3ffff */
        .type           $_ZN7cutlass13device_kernelIN5flash19enable_sm80_to_sm89INS1_16FlashAttnBwdSm80INS1_25CollectiveMainloopBwdSm80ILi2ELi2EN4cute5tupleIJNS5_1CILi128EEES8_NS7_ILi64EEEEEENS_6half_tEfNS_4arch4Sm80ELb0ELb0ELb1ELb1ELb0ELb0ELb0ELb0ELi2ELi4ELi4ELi4ELb0EEENS1_24CollectiveEpilogueBwdGQAISA_fSD_Li256ELb1ELb0EEENS1_19SingleTileSchedulerILb1ELb0ELb0ELi128EEEEEEEEEvNT_6ParamsE$_ZZN4cute7idx2crdINS_5tupleIJiiNS_1CILi0EEEEEENS1_IJNS1_IJNS2_ILi4EEENS2_ILi8EEEEEES5_NS2_ILi1EEEEEEEEDaRKT_RKT0_ENKUlRKT_RKT0_E_clIiS7_EEDaSI_SL_,@function
        .size           $_ZN7cutlass13device_kernelIN5flash19enable_sm80_to_sm89INS1_16FlashAttnBwdSm80INS1_25CollectiveMainloopBwdSm80ILi2ELi2EN4cute5tupleIJNS5_1CILi128EEES8_NS7_ILi64EEEEEENS_6half_tEfNS_4arch4Sm80ELb0ELb0ELb1ELb1ELb0ELb0ELb0ELb0ELi2ELi4ELi4ELi4ELb0EEENS1_24CollectiveEpilogueBwdGQAISA_fSD_Li256ELb1ELb0EEENS1_19SingleTileSchedulerILb1ELb0ELb0ELi128EEEEEEEEEvNT_6ParamsE$_ZZN4cute7idx2crdINS_5tupleIJiiNS_1CILi0EEEEEENS1_IJNS1_IJNS2_ILi4EEENS2_ILi8EEEEEES5_NS2_ILi1EEEEEEEEDaRKT_RKT0_ENKUlRKT_RKT0_E_clIiS7_EEDaSI_SL_,($_ZN7cutlass13device_kernelIN5flash19enable_sm80_to_sm89INS1_16FlashAttnBwdSm80INS1_25CollectiveMainloopBwdSm80ILi2ELi2EN4cute5tupleIJNS5_1CILi128EEES8_NS7_ILi64EEEEEENS_6half_tEfNS_4arch4Sm80ELb0ELb0ELb1ELb1ELb0ELb0ELb0ELb0ELi2ELi4ELi4ELi4ELb0EEENS1_24CollectiveEpilogueBwdGQAISA_fSD_Li256ELb1ELb0EEENS1_19SingleTileSchedulerILb1ELb0ELb0ELi128EEEEEEEEEvNT_6ParamsE$_ZZN4cute9transformINS_5tupleIJiiNS_1CILi0EEEEEENS1_IJNS1_IJNS2_ILi4EEENS2_ILi8EEEEEENS2_ILi2EEENS2_ILi1EEEEEEZNS_7idx2crdIS4_SA_EEDaRKT_RKT0_EUlRKT_RKT0_E_EEDaSE_SH_OT1_ENKUlDpSK_E_clIJNS1_IJiiEEEiS3_EEEDaSR_ - $_ZN7cutlass13device_kernelIN5flash19enable_sm80_to_sm89INS1_16FlashAttnBwdSm80INS1_25CollectiveMainloopBwdSm80ILi2ELi2EN4cute5tupleIJNS5_1CILi128EEES8_NS7_ILi64EEEEEENS_6half_tEfNS_4arch4Sm80ELb0ELb0ELb1ELb1ELb0ELb0ELb0ELb0ELi2ELi4ELi4ELi4ELb0EEENS1_24CollectiveEpilogueBwdGQAISA_fSD_Li256ELb1ELb0EEENS1_19SingleTileSchedulerILb1ELb0ELb0ELi128EEEEEEEEEvNT_6ParamsE$_ZZN4cute7idx2crdINS_5tupleIJiiNS_1CILi0EEEEEENS1_IJNS1_IJNS2_ILi4EEENS2_ILi8EEEEEES5_NS2_ILi1EEEEEEEEDaRKT_RKT0_ENKUlRKT_RKT0_E_clIiS7_EEDaSI_SL_)
$_ZN7cutlass13device_kernelIN5flash19enable_sm80_to_sm89INS1_16FlashAttnBwdSm80INS1_25CollectiveMainloopBwdSm80ILi2ELi2EN4cute5tupleIJNS5_1CILi128EEES8_NS7_ILi64EEEEEENS_6half_tEfNS_4arch4Sm80ELb0ELb0ELb1ELb1ELb0ELb0ELb0ELb0ELi2ELi4ELi4ELi4ELb0EEENS1_24CollectiveEpilogueBwdGQAISA_fSD_Li256ELb1ELb0EEENS1_19SingleTileSchedulerILb1ELb0ELb0ELi128EEEEEEEEEvNT_6ParamsE$_ZZN4cute7idx2crdINS_5tupleIJiiNS_1CILi0EEEEEENS1_IJNS1_IJNS2_ILi4EEENS2_ILi8EEEEEES5_NS2_ILi1EEEEEEEEDaRKT_RKT0_ENKUlRKT_RKT0_E_clIiS7_EEDaSI_SL_:
        /* <DEDUP_REMOVED lines=8> */
        .type           $_ZN7cutlass13device_kernelIN5flash19enable_sm80_to_sm89INS1_16FlashAttnBwdSm80INS1_25CollectiveMainloopBwdSm80ILi2ELi2EN4cute5tupleIJNS5_1CILi128EEES8_NS7_ILi64EEEEEENS_6half_tEfNS_4arch4Sm80ELb0ELb0ELb1ELb1ELb0ELb0ELb0ELb0ELi2ELi4ELi4ELi4ELb0EEENS1_24CollectiveEpilogueBwdGQAISA_fSD_Li256ELb1ELb0EEENS1_19SingleTileSchedulerILb1ELb0ELb0ELi128EEEEEEEEEvNT_6ParamsE$_ZZN4cute9transformINS_5tupleIJiiNS_1CILi0EEEEEENS1_IJNS1_IJNS2_ILi4EEENS2_ILi8EEEEEENS2_ILi2EEENS2_ILi1EEEEEEZNS_7idx2crdIS4_SA_EEDaRKT_RKT0_EUlRKT_RKT0_E_EEDaSE_SH_OT1_ENKUlDpSK_E_clIJNS1_IJiiEEEiS3_EEEDaSR_,@function
        .size           $_ZN7cutlass13device_kernelIN5flash19enable_sm80_to_sm89INS1_16FlashAttnBwdSm80INS1_25CollectiveMainloopBwdSm80ILi2ELi2EN4cute5tupleIJNS5_1CILi128EEES8_NS7_ILi64EEEEEENS_6half_tEfNS_4arch4Sm80ELb0ELb0ELb1ELb1ELb0ELb0ELb0ELb0ELi2ELi4ELi4ELi4ELb0EEENS1_24CollectiveEpilogueBwdGQAISA_fSD_Li256ELb1ELb0EEENS1_19SingleTileSchedulerILb1ELb0ELb0ELi128EEEEEEEEEvNT_6ParamsE$_ZZN4cute9transformINS_5tupleIJiiNS_1CILi0EEEEEENS1_IJNS1_IJNS2_ILi4EEENS2_ILi8EEEEEENS2_ILi2EEENS2_ILi1EEEEEEZNS_7idx2crdIS4_SA_EEDaRKT_RKT0_EUlRKT_RKT0_E_EEDaSE_SH_OT1_ENKUlDpSK_E_clIJNS1_IJiiEEEiS3_EEEDaSR_,($_ZN7cutlass13device_kernelIN5flash19enable_sm80_to_sm89INS1_16FlashAttnBwdSm80INS1_25CollectiveMainloopBwdSm80ILi2ELi2EN4cute5tupleIJNS5_1CILi128EEES8_NS7_ILi64EEEEEENS_6half_tEfNS_4arch4Sm80ELb0ELb0ELb1ELb1ELb0ELb0ELb0ELb0ELi2ELi4ELi4ELi4ELb0EEENS1_24CollectiveEpilogueBwdGQAISA_fSD_Li256ELb1ELb0EEENS1_19SingleTileSchedulerILb1ELb0ELb0ELi128EEEEEEEEEvNT_6ParamsE$_ZZN4cute9transformINS_5tupleIJiiNS_1CILi0EEEEEENS1_IJNS1_IJNS2_ILi4EEENS2_ILi8EEEEEES5_NS2_ILi1EEEEEEZNS_7idx2crdIS4_S9_EEDaRKT_RKT0_EUlRKT_RKT0_E_EEDaSD_SG_OT1_ENKUlDpSJ_E_clIJNS1_IJiiEEEiS3_EEEDaSQ_ - $_ZN7cutlass13device_kernelIN5flash19enable_sm80_to_sm89INS1_16FlashAttnBwdSm80INS1_25CollectiveMainloopBwdSm80ILi2ELi2EN4cute5tupleIJNS5_1CILi128EEES8_NS7_ILi64EEEEEENS_6half_tEfNS_4arch4Sm80ELb0ELb0ELb1ELb1ELb0ELb0ELb0ELb0ELi2ELi4ELi4ELi4ELb0EEENS1_24CollectiveEpilogueBwdGQAISA_fSD_Li256ELb1ELb0EEENS1_19SingleTileSchedulerILb1ELb0ELb0ELi128EEEEEEEEEvNT_6ParamsE$_ZZN4cute9transformINS_5tupleIJiiNS_1CILi0EEEEEENS1_IJNS1_IJNS2_ILi4EEENS2_ILi8EEEEEENS2_ILi2EEENS2_ILi1EEEEEEZNS_7idx2crdIS4_SA_EEDaRKT_RKT0_EUlRKT_RKT0_E_EEDaSE_SH_OT1_ENKUlDpSK_E_clIJNS1_IJiiEEEiS3_EEEDaSR_)
$_ZN7cutlass13device_kernelIN5flash19enable_sm80_to_sm89INS1_16FlashAttnBwdSm80INS1_25CollectiveMainloopBwdSm80ILi2ELi2EN4cute5tupleIJNS5_1CILi128EEES8_NS7_ILi64EEEEEENS_6half_tEfNS_4arch4Sm80ELb0ELb0ELb1ELb1ELb0ELb0ELb0ELb0ELi2ELi4ELi4ELi4ELb0EEENS1_24CollectiveEpilogueBwdGQAISA_fSD_Li256ELb1ELb0EEENS1_19SingleTileSchedulerILb1ELb0ELb0ELi128EEEEEEEEEvNT_6ParamsE$_ZZN4cute9transformINS_5tupleIJiiNS_1CILi0EEEEEENS1_IJNS1_IJNS2_ILi4EEENS2_ILi8EEEEEENS2_ILi2EEENS2_ILi1EEEEEEZNS_7idx2crdIS4_SA_EEDaRKT_RKT0_EUlRKT_RKT0_E_EEDaSE_SH_OT1_ENKUlDpSK_E_clIJNS1_IJiiEEEiS3_EEEDaSR_:
[----:B------:R-:W-:Y:S02]  /*a2a0*/  MOV R38, R5 ;  /* 0x0000000500267202 */ /* 0x000fe40000000f00 */
[----:B------:R-:W-:-:S04]  /*a2b0*/  MOV R39, 0x0 ;  /* 0x0000000000277802 */ /* 0x000fc80000000f00 */
[----:B------:R-:W-:Y:S05]  /*a2c0*/  RET.REL.NODEC R38 `(_ZN7cutlass13device_kernelIN5flash19enable_sm80_to_sm89INS1_16FlashAttnBwdSm80INS1_25CollectiveMainloopBwdSm80ILi2ELi2EN4cute5tupleIJNS5_1CILi128EEES8_NS7_ILi64EEEEEENS_6half_tEfNS_4arch4Sm80ELb0ELb0ELb1ELb1ELb0ELb0ELb0ELb0ELi2ELi4ELi4ELi4ELb0EEENS1_24CollectiveEpilogueBwdGQAISA_fSD_Li256ELb1ELb0EEENS1_19SingleTileSchedulerILb1ELb0ELb0ELi128EEEEEEEEEvNT_6ParamsE) ;  /* 0xffff5d3026007950 */ /* 0x000fea0003c3ffff */
        .type           $_ZN7cutlass13device_kernelIN5flash19enable_sm80_to_sm89INS1_16FlashAttnBwdSm80INS1_25CollectiveMainloopBwdSm80ILi2ELi2EN4cute5tupleIJNS5_1CILi128EEES8_NS7_ILi64EEEEEENS_6half_tEfNS_4arch4Sm80ELb0ELb0ELb1ELb1ELb0ELb0ELb0ELb0ELi2ELi4ELi4ELi4ELb0EEENS1_24CollectiveEpilogueBwdGQAISA_fSD_Li256ELb1ELb0EEENS1_19SingleTileSchedulerILb1ELb0ELb0ELi128EEEEEEEEEvNT_6ParamsE$_ZZN4cute9transformINS_5tupleIJiiNS_1CILi0EEEEEENS1_IJNS1_IJNS2_ILi4EEENS2_ILi8EEEEEES5_NS2_ILi1EEEEEEZNS_7idx2crdIS4_S9_EEDaRKT_RKT0_EUlRKT_RKT0_E_EEDaSD_SG_OT1_ENKUlDpSJ_E_clIJNS1_IJiiEEEiS3_EEEDaSQ_,@function
        .size           $_ZN7cutlass13device_kernelIN5flash19enable_sm80_to_sm89INS1_16FlashAttnBwdSm80INS1_25CollectiveMainloopBwdSm80ILi2ELi2EN4cute5tupleIJNS5_1CILi128EEES8_NS7_ILi64EEEEEENS_6half_tEfNS_4arch4Sm80ELb0ELb0ELb1ELb1ELb0ELb0ELb0ELb0ELi2ELi4ELi4ELi4ELb0EEENS1_24CollectiveEpilogueBwdGQAISA_fSD_Li256ELb1ELb0EEENS1_19SingleTileSchedulerILb1ELb0ELb0ELi128EEEEEEEEEvNT_6ParamsE$_ZZN4cute9transformINS_5tupleIJiiNS_1CILi0EEEEEENS1_IJNS1_IJNS2_ILi4EEENS2_ILi8EEEEEES5_NS2_ILi1EEEEEEZNS_7idx2crdIS4_S9_EEDaRKT_RKT0_EUlRKT_RKT0_E_EEDaSD_SG_OT1_ENKUlDpSJ_E_clIJNS1_IJiiEEEiS3_EEEDaSQ_,($_ZN7cutlass13device_kernelIN5flash19enable_sm80_to_sm89INS1_16FlashAttnBwdSm80INS1_25CollectiveMainloopBwdSm80ILi2ELi2EN4cute5tupleIJNS5_1CILi128EEES8_NS7_ILi64EEEEEENS_6half_tEfNS_4arch4Sm80ELb0ELb0ELb1ELb1ELb0ELb0ELb0ELb0ELi2ELi4ELi4ELi4ELb0EEENS1_24CollectiveEpilogueBwdGQAISA_fSD_Li256ELb1ELb0EEENS1_19SingleTileSchedulerILb1ELb0ELb0ELi128EEEEEEEEEvNT_6ParamsE$_ZZN5flash25CollectiveMainloopBwdSm80ILi2ELi2EN4cute5tupleIJNS1_1CILi128EEES4_NS3_ILi64EEEEEEN7cutlass6half_tEfNS7_4arch4Sm80ELb0ELb0ELb1ELb1ELb0ELb0ELb0ELb0ELi2ELi4ELi4ELi4ELb0EE3mmaINS_16FlashAttnBwdSm80ISB_NS_24CollectiveEpilogueBwdGQAIS6_fSA_Li256ELb1ELb0EEENS_19SingleTileSchedulerILb1ELb0ELb0ELi128EEEE13SharedStorageENS1_6TensorINS1_11ArrayEngineIfLm32EEENS1_6LayoutINS2_IJNS2_IJNS3_ILi2EEESO_EEESO_NS3_ILi4EEEEEENS2_IJNS2_IJNS3_ILi1EEESO_EEESQ_NS3_ILi8EEEEEEEEEEEEbRKNSB_6ParamsERT0_S12_iNS2_IJiiiEEERT_ENKUlRT_iE_clINSK_INSL_IfLm64EEENSN_INS2_IJSP_SO_SU_EEESV_EEEEEEDaS17_i - $_ZN7cutlass13device_kernelIN5flash19enable_sm80_to_sm89INS1_16FlashAttnBwdSm80INS1_25CollectiveMainloopBwdSm80ILi2ELi2EN4cute5tupleIJNS5_1CILi128EEES8_NS7_ILi64EEEEEENS_6half_tEfNS_4arch4Sm80ELb0ELb0ELb1ELb1ELb0ELb0ELb0ELb0ELi2ELi4ELi4ELi4ELb0EEENS1_24CollectiveEpilogueBwdGQAISA_fSD_Li256ELb1ELb0EEENS1_19SingleTileSchedulerILb1ELb0ELb0ELi128EEEEEEEEEvNT_6ParamsE$_ZZN4cute9transformINS_5tupleIJiiNS_1CILi0EEEEEENS1_IJNS1_IJNS2_ILi4EEENS2_ILi8EEEEEES5_NS2_ILi1EEEEEEZNS_7idx2crdIS4_S9_EEDaRKT_RKT0_EUlRKT_RKT0_E_EEDaSD_SG_OT1_ENKUlDpSJ_E_clIJNS1_IJiiEEEiS3_EEEDaSQ_)
$_ZN7cutlass13device_kernelIN5flash19enable_sm80_to_sm89INS1_16FlashAttnBwdSm80INS1_25CollectiveMainloopBwdSm80ILi2ELi2EN4cute5tupleIJNS5_1CILi128EEES8_NS7_ILi64EEEEEENS_6half_tEfNS_4arch4Sm80ELb0ELb0ELb1ELb1ELb0ELb0ELb0ELb0ELi2ELi4ELi4ELi4ELb0EEENS1_24CollectiveEpilogueBwdGQAISA_fSD_Li256ELb1ELb0EEENS1_19SingleTileSchedulerILb1ELb0ELb0ELi128EEEEEEEEEvNT_6ParamsE$_ZZN4cute9transformINS_5tupleIJiiNS_1CILi0EEEEEENS1_IJNS1_IJNS2_ILi4EEENS2_ILi8EEEEEES5_NS2_ILi1EEEEEEZNS_7idx2crdIS4_S9_EEDaRKT_RKT0_EUlRKT_RKT0_E_EEDaSD_SG_OT1_ENKUlDpSJ_E_clIJNS1_IJiiEEEiS3_EEEDaSQ_:
[----:B------:R-:W-:Y:S02]  /*a2d0*/  MOV R38, R3 ;  /* 0x0000000300267202 */ /* 0x000fe40000000f00 */
[----:B------:R-:W-:-:S04]  /*a2e0*/  MOV R39, 0x0 ;  /* 0x0000000000277802 */ /* 0x000fc80000000f00 */
[----:B------:R-:W-:Y:S05]  /*a2f0*/  RET.REL.NODEC R38 `(_ZN7cutlass13device_kernelIN5flash19enable_sm80_to_sm89INS1_16FlashAttnBwdSm80INS1_25CollectiveMainloopBwdSm80ILi2ELi2EN4cute5tupleIJNS5_1CILi128EEES8_NS7_ILi64EEEEEENS_6half_tEfNS_4arch4Sm80ELb0ELb0ELb1ELb1ELb0ELb0ELb0ELb0ELi2ELi4ELi4ELi4ELb0EEENS1_24CollectiveEpilogueBwdGQAISA_fSD_Li256ELb1ELb0EEENS1_19SingleTileSchedulerILb1ELb0ELb0ELi128EEEEEEEEEvNT_6ParamsE) ;  /* 0xffff5d0026007950 */ /* 0x000fea0003c3ffff */
        .type           $_ZN7cutlass13device_kernelIN5flash19enable_sm80_to_sm89INS1_16FlashAttnBwdSm80INS1_25CollectiveMainloopBwdSm80ILi2ELi2EN4cute5tupleIJNS5_1CILi128EEES8_NS7_ILi64EEEEEENS_6half_tEfNS_4arch4Sm80ELb0ELb0ELb1ELb1ELb0ELb0ELb0ELb0ELi2ELi4ELi4ELi4ELb0EEENS1_24CollectiveEpilogueBwdGQAISA_fSD_Li256ELb1ELb0EEENS1_19SingleTileSchedulerILb1ELb0ELb0ELi128EEEEEEEEEvNT_6ParamsE$_ZZN5flash25CollectiveMainloopBwdSm80ILi2ELi2EN4cute5tupleIJNS1_1CILi128EEES4_NS3_ILi64EEEEEEN7cutlass6half_tEfNS7_4arch4Sm80ELb0ELb0ELb1ELb1ELb0ELb0ELb0ELb0ELi2ELi4ELi4ELi4ELb0EE3mmaINS_16FlashAttnBwdSm80ISB_NS_24CollectiveEpilogueBwdGQAIS6_fSA_Li256ELb1ELb0EEENS_19SingleTileSchedulerILb1ELb0ELb0ELi128EEEE13SharedStorageENS1_6TensorINS1_11ArrayEngineIfLm32EEENS1_6LayoutINS2_IJNS2_IJNS3_ILi2EEESO_EEESO_NS3_ILi4EEEEEENS2_IJNS2_IJNS3_ILi1EEESO_EEESQ_NS3_ILi8EEEEEEEEEEEEbRKNSB_6ParamsERT0_S12_iNS2_IJiiiEEERT_ENKUlRT_iE_clINSK_INSL_IfLm64EEENSN_INS2_IJSP_SO_SU_EEESV_EEEEEEDaS17_i,@function
        .size           $_ZN7cutlass13device_kernelIN5flash19enable_sm80_to_sm89INS1_16FlashAttnBwdSm80INS1_25CollectiveMainloopBwdSm80ILi2ELi2EN4cute5tupleIJNS5_1CILi128EEES8_NS7_ILi64EEEEEENS_6half_tEfNS_4arch4Sm80ELb0ELb0ELb1ELb1ELb0ELb0ELb0ELb0ELi2ELi4ELi4ELi4ELb0EEENS1_24CollectiveEpilogueBwdGQAISA_fSD_Li256ELb1ELb0EEENS1_19SingleTileSchedulerILb1ELb0ELb0ELi128EEEEEEEEEvNT_6ParamsE$_ZZN5flash25CollectiveMainloopBwdSm80ILi2ELi2EN4cute5tupleIJNS1_1CILi128EEES4_NS3_ILi64EEEEEEN7cutlass6half_tEfNS7_4arch4Sm80ELb0ELb0ELb1ELb1ELb0ELb0ELb0ELb0ELi2ELi4ELi4ELi4ELb0EE3mmaINS_16FlashAttnBwdSm80ISB_NS_24CollectiveEpilogueBwdGQAIS6_fSA_Li256ELb1ELb0EEENS_19SingleTileSchedulerILb1ELb0ELb0ELi128EEEE13SharedStorageENS1_6TensorINS1_11ArrayEngineIfLm32EEENS1_6LayoutINS2_IJNS2_IJNS3_ILi2EEESO_EEESO_NS3_ILi4EEEEEENS2_IJNS2_IJNS3_ILi1EEESO_EEESQ_NS3_ILi8EEEEEEEEEEEEbRKNSB_6ParamsERT0_S12_iNS2_IJiiiEEERT_ENKUlRT_iE_clINSK_INSL_IfLm64EEENSN_INS2_IJSP_SO_SU_EEESV_EEEEEEDaS17_i,($_ZN7cutlass13device_kernelIN5flash19enable_sm80_to_sm89INS1_16FlashAttnBwdSm80INS1_25CollectiveMainloopBwdSm80ILi2ELi2EN4cute5tupleIJNS5_1CILi128EEES8_NS7_ILi64EEEEEENS_6half_tEfNS_4arch4Sm80ELb0ELb0ELb1ELb1ELb0ELb0ELb0ELb0ELi2ELi4ELi4ELi4ELb0EEENS1_24CollectiveEpilogueBwdGQAISA_fSD_Li256ELb1ELb0EEENS1_19SingleTileSchedulerILb1ELb0ELb0ELi128EEEEEEEEEvNT_6ParamsE$_ZZN5flash25CollectiveMainloopBwdSm80ILi2ELi2EN4cute5tupleIJNS1_1CILi128EEES4_NS3_ILi64EEEEEEN7cutlass6half_tEfNS7_4arch4Sm80ELb0ELb0ELb1ELb1ELb0ELb0ELb0ELb0ELi2ELi4ELi4ELi4ELb0EE3mmaINS_16FlashAttnBwdSm80ISB_NS_24CollectiveEpilogueBwdGQAIS6_fSA_Li256ELb1ELb0EEENS_19SingleTileSchedulerILb1ELb0ELb0ELi128EEEE13SharedStorageENS1_6TensorINS1_11ArrayEngineIfLm32EEENS1_6LayoutINS2_IJNS2_IJNS3_ILi2EEESO_EEESO_NS3_ILi4EEEEEENS2_IJNS2_IJNS3_ILi1EEESO_EEESQ_NS3_ILi8EEEEEEEEEEEEbRKNSB_6ParamsERT0_S12_iNS2_IJiiiEEERT_ENKUliT_E_clIZSC_ISJ_SX_EbS10_S12_S12_iS13_S15_EUlRS16_iE_EEDaiS16_ - $_ZN7cutlass13device_kernelIN5flash19enable_sm80_to_sm89INS1_16FlashAttnBwdSm80INS1_25CollectiveMainloopBwdSm80ILi2ELi2EN4cute5tupleIJNS5_1CILi128EEES8_NS7_ILi64EEEEEENS_6half_tEfNS_4arch4Sm80ELb0ELb0ELb1ELb1ELb0ELb0ELb0ELb0ELi2ELi4ELi4ELi4ELb0EEENS1_24CollectiveEpilogueBwdGQAISA_fSD_Li256ELb1ELb0EEENS1_19SingleTileSchedulerILb1ELb0ELb0ELi128EEEEEEEEEvNT_6ParamsE$_ZZN5flash25CollectiveMainloopBwdSm80ILi2ELi2EN4cute5tupleIJNS1_1CILi128EEES4_NS3_ILi64EEEEEEN7cutlass6half_tEfNS7_4arch4Sm80ELb0ELb0ELb1ELb1ELb0ELb0ELb0ELb0ELi2ELi4ELi4ELi4ELb0EE3mmaINS_16FlashAttnBwdSm80ISB_NS_24CollectiveEpilogueBwdGQAIS6_fSA_Li256ELb1ELb0EEENS_19SingleTileSchedulerILb1ELb0ELb0ELi128EEEE13SharedStorageENS1_6TensorINS1_11ArrayEngineIfLm32EEENS1_6LayoutINS2_IJNS2_IJNS3_ILi2EEESO_EEESO_NS3_ILi4EEEEEENS2_IJNS2_IJNS3_ILi1EEESO_EEESQ_NS3_ILi8EEEEEEEEEEEEbRKNSB_6ParamsERT0_S12_iNS2_IJiiiEEERT_ENKUlRT_iE_clINSK_INSL_IfLm64EEENSN_INS2_IJSP_SO_SU_EEESV_EEEEEEDaS17_i)
$_ZN7cutlass13device_kernelIN5flash19enable_sm80_to_sm89INS1_16FlashAttnBwdSm80INS1_25CollectiveMainloopBwdSm80ILi2ELi2EN4cute5tupleIJNS5_1CILi128EEES8_NS7_ILi64EEEEEENS_6half_tEfNS_4arch4Sm80ELb0ELb0ELb1ELb1ELb0ELb0ELb0ELb0ELi2ELi4ELi4ELi4ELb0EEENS1_24CollectiveEpilogueBwdGQAISA_fSD_Li256ELb1ELb0EEENS1_19SingleTileSchedulerILb1ELb0ELb0ELi128EEEEEEEEEvNT_6ParamsE$_ZZN5flash25CollectiveMainloopBwdSm80ILi2ELi2EN4cute5tupleIJNS1_1CILi128EEES4_NS3_ILi64EEEEEEN7cutlass6half_tEfNS7_4arch4Sm80ELb0ELb0ELb1ELb1ELb0ELb0ELb0ELb0ELi2ELi4ELi4ELi4ELb0EE3mmaINS_16FlashAttnBwdSm80ISB_NS_24CollectiveEpilogueBwdGQAIS6_fSA_Li256ELb1ELb0EEENS_19SingleTileSchedulerILb1ELb0ELb0ELi128EEEE13SharedStorageENS1_6TensorINS1_11ArrayEngineIfLm32EEENS1_6LayoutINS2_IJNS2_IJNS3_ILi2EEESO_EEESO_NS3_ILi4EEEEEENS2_IJNS2_IJNS3_ILi1EEESO_EEESQ_NS3_ILi8EEEEEEEEEEEEbRKNSB_6ParamsERT0_S12_iNS2_IJiiiEEERT_ENKUlRT_iE_clINSK_INSL_IfLm64EEENSN_INS2_IJSP_SO_SU_EEESV_EEEEEEDaS17_i:
[----:B------:R-:W-:Y:S01]  /*a300*/  IMAD.MOV.U32 R19, RZ, RZ, R3 ;  /* 0x000000ffff137224 */ /* 0x000fe200078e0003 */
[----:B------:R-:W-:-:S04]  /*a310*/  ULDC.64 UR4, c[0x0][0x118] ;  /* 0x0000460000047ab9 */ /* 0x000fc80000000a00 */
[----:B------:R-:W2:Y:S04]  /*a320*/  LD.E R6, [R18.64] ;  /* 0x0000000412067980 */ /* 0x000ea8000c101900 */
[----:B------:R-:W3:Y:S01]  /*a330*/  LD.E R3, [R18.64+0x8] ;  /* 0x0000080412037980 */ /* 0x000ee2000c101900 */
[----:B--2---:R-:W-:-:S04]  /*a340*/  SHF.R.S32.HI R7, RZ, 0x1f, R6 ;  /* 0x0000001fff077819 */ /* 0x004fc80000011406 */
[-C--:B------:R-:W-:Y:S01]  /*a350*/  LEA.HI R9, R7, R6.reuse, RZ, 0x5 ;  /* 0x0000000607097211 */ /* 0x080fe200078f28ff */
        /* <DEDUP_REMOVED lines=11> */
[----:B------:R-:W-:Y:S01]  /*a410*/  IMAD R3, R7, -0x8, R3 ;  /* 0xfffffff807037824 */ /* 0x000fe200078e0203 */
[----:B------:R-:W-:Y:S01]  /*a420*/  IADD3 R7, R0, -c[0x0][0x20], RZ ;  /* 0x8000080000077a10 */ /* 0x000fe20007ffe0ff */
[----:B------:R-:W-:-:S04]  /*a430*/  IMAD.IADD R6, R9, 0x1, -R6 ;  /* 0x0000000109067824 */ /* 0x000fc800078e0a06 */
[----:B------:R-:W-:-:S05]  /*a440*/  IMAD R6, R6, -0x2, R3 ;  /* 0xfffffffe06067824 */ /* 0x000fca00078e0203 */
[C---:B------:R-:W-:Y:S02]  /*a450*/  ISETP.GT.AND P0, PT, R6.reuse, 0x1, PT ;  /* 0x000000010600780c */ /* 0x040fe40003f04270 */
[C---:B------:R-:W-:Y:S02]  /*a460*/  ISETP.GT.AND P1, PT, R6.reuse, RZ, PT ;  /* 0x000000ff0600720c */ /* 0x040fe40003f24270 */
[C---:B------:R-:W-:Y:S02]  /*a470*/  ISETP.GT.AND P2, PT, R6.reuse, 0x11, PT ;  /* 0x000000110600780c */ /* 0x040fe40003f44270 */
[C---:B------:R-:W-:Y:S02]  /*a480*/  ISETP.GT.AND P3, PT, R6.reuse, 0x10, PT ;  /* 0x000000100600780c */ /* 0x040fe40003f64270 */
[----:B------:R-:W-:-:S05]  /*a490*/  ISETP.GT.AND P4, PT, R6, 0x50, PT ;  /* 0x000000500600780c */ /* 0x000fca0003f84270 */
[----:B------:R-:W-:Y:S02]  /*a4a0*/  @!P0 IMAD.MOV.U32 R5, RZ, RZ, -0x800000 ;  /* 0xff800000ff058424 */ /* 0x000fe400078e00ff */
[----:B------:R-:W-:-:S03]  /*a4b0*/  @!P1 IMAD.MOV.U32 R3, RZ, RZ, -0x800000 ;  /* 0xff800000ff039424 */ /* 0x000fc600078e00ff */
[----:B------:R-:W-:Y:S04]  /*a4c0*/  @!P0 STL [R7+0x4], R5 ;  /* 0x0000040507008387 */ /* 0x000fe80000100800 */
        /* <DEDUP_REMOVED lines=8> */
[----:B------:R-:W-:Y:S01]  /*a550*/  ISETP.GT.AND P1, PT, R6, 0x20, PT ;  /* 0x000000200600780c */ /* 0x000fe20003f24270 */
[----:B-1----:R-:W-:-:S05]  /*a560*/  @!P2 IMAD.MOV.U32 R5, RZ, RZ, -0x800000 ;  /* 0xff800000ff05a424 */ /* 0x002fca00078e00ff */
[----:B------:R-:W-:Y:S04]  /*a570*/  @!P2 STL [R7+0x24], R5 ;  /* 0x000024050700a387 */ /* 0x000fe80000100800 */
[----:B------:R-:W-:Y:S04]  /*a580*/  @!P2 STL [R7+0x2c], R5 ;  /* 0x00002c050700a387 */ /* 0x000fe80000100800 */
[----:B------:R-:W-:Y:S01]  /*a590*/  @!P2 STL [R7+0x34], R5 ;  /* 0x000034050700a387 */ /* 0x000fe20000100800 */
[----:B--2---:R-:W-:-:S03]  /*a5a0*/  @!P3 IMAD.MOV.U32 R3, RZ, RZ, -0x800000 ;  /* 0xff800000ff03b424 */ /* 0x004fc600078e00ff */
[----:B------:R1:W-:Y:S01]  /*a5b0*/  @!P2 STL [R7+0x3c], R5 ;  /* 0x00003c050700a387 */ /* 0x0003e20000100800 */
[----:B------:R-:W-:-:S03]  /*a5c0*/  ISETP.GT.AND P2, PT, R6, 0x31, PT ;  /* 0x000000310600780c */ /* 0x000fc60003f44270 */
[----:B------:R-:W-:Y:S04]  /*a5d0*/  @!P3 STL [R7+0x20], R3 ;  /* 0x000020030700b387 */ /* 0x000fe80000100800 */
        /* <DEDUP_REMOVED lines=45> */
[----:B------:R1:W-:Y:S04]  /*a8b0*/  @!P3 STL [R7+0xbc], R5 ;  /* 0x0000bc050700b387 */ /* 0x0003e80000100800 */
[----:B------:R-:W-:Y:S04]  /*a8c0*/  @!P4 STL [R7+0xa0], R3 ;  /* 0x0000a0030700c387 */ /* 0x000fe80000100800 */
[----:B------:R-:W-:Y:S04]  /*a8d0*/  @!P4 STL [R7+0xa8], R3 ;  /* 0x0000a8030700c387 */ /* 0x000fe80000100800 */
[----:B------:R-:W-:Y:S04]  /*a8e0*/  @!P4 STL [R7+0xb0], R3 ;  /* 0x0000b0030700c387 */ /* 0x000fe80000100800 */
[----:B------:R2:W-:Y:S01]  /*a8f0*/  @!P4 STL [R7+0xb8], R3 ;  /* 0x0000b8030700c387 */ /* 0x0005e20000100800 */
        /* <DEDUP_REMOVED lines=10> */
[----:B-1----:R-:W-:-:S02]  /*a9a0*/  IMAD.MOV.U32 R5, RZ, RZ, 0x0 ;  /* 0x00000000ff057424 */ /* 0x002fc400078e00ff */
[----:B--2---:R-:W-:-:S05]  /*a9b0*/  @!P0 IMAD.MOV.U32 R3, RZ, RZ, -0x800000 ;  /* 0xff800000ff038424 */ /* 0x004fca00078e00ff */
[----:B------:R1:W-:Y:S04]  /*a9c0*/  @!P0 STL [R7+0xe0], R3 ;  /* 0x0000e00307008387 */ /* 0x0003e80000100800 */
[----:B------:R1:W-:Y:S04]  /*a9d0*/  @!P0 STL [R7+0xe8], R3 ;  /* 0x0000e80307008387 */ /* 0x0003e80000100800 */
[----:B------:R1:W-:Y:S04]  /*a9e0*/  @!P0 STL [R7+0xf0], R3 ;  /* 0x0000f00307008387 */ /* 0x0003e80000100800 */
[----:B------:R1:W-:Y:S01]  /*a9f0*/  @!P0 STL [R7+0xf8], R3 ;  /* 0x0000f80307008387 */ /* 0x0003e20000100800 */
[----:B------:R-:W-:-:S13]  /*aa00*/  ISETP.GT.AND P0, PT, R6, 0x71, PT ;  /* 0x000000710600780c */ /* 0x000fda0003f04270 */
[----:B------:R-:W-:Y:S05]  /*aa10*/  @P0 RET.REL.NODEC R4 `(_ZN7cutlass13device_kernelIN5flash19enable_sm80_to_sm89INS1_16FlashAttnBwdSm80INS1_25CollectiveMainloopBwdSm80ILi2ELi2EN4cute5tupleIJNS5_1CILi128EEES8_NS7_ILi64EEEEEENS_6half_tEfNS_4arch4Sm80ELb0ELb0ELb1ELb1ELb0ELb0ELb0ELb0ELi2ELi4ELi4ELi4ELb0EEENS1_24CollectiveEpilogueBwdGQAISA_fSD_Li256ELb1ELb0EEENS1_19SingleTileSchedulerILb1ELb0ELb0ELi128EEEEEEEEEvNT_6ParamsE) ;  /* 0xffff55e004000950 */ /* 0x000fea0003c3ffff */
[----:B-1----:R-:W-:Y:S02]  /*aa20*/  MOV R3, 0xff800000 ;  /* 0xff80000000037802 */ /* 0x002fe40000000f00 */
[----:B------:R-:W-:-:S03]  /*aa30*/  MOV R5, 0x0 ;  /* 0x0000000000057802 */ /* 0x000fc60000000f00 */
[----:B------:R1:W-:Y:S04]  /*aa40*/  STL [R7+0xe4], R3 ;  /* 0x0000e40307007387 */ /* 0x0003e80000100800 */
[----:B------:R1:W-:Y:S04]  /*aa50*/  STL [R7+0xec], R3 ;  /* 0x0000ec0307007387 */ /* 0x0003e80000100800 */
[----:B------:R1:W-:Y:S04]  /*aa60*/  STL [R7+0xf4], R3 ;  /* 0x0000f40307007387 */ /* 0x0003e80000100800 */
[----:B------:R1:W-:Y:S01]  /*aa70*/  STL [R7+0xfc], R3 ;  /* 0x0000fc0307007387 */ /* 0x0003e20000100800 */
[----:B------:R-:W-:Y:S05]  /*aa80*/  RET.REL.NODEC R4 `(_ZN7cutlass13device_kernelIN5flash19enable_sm80_to_sm89INS1_16FlashAttnBwdSm80INS1_25CollectiveMainloopBwdSm80ILi2ELi2EN4cute5tupleIJNS5_1CILi128EEES8_NS7_ILi64EEEEEENS_6half_tEfNS_4arch4Sm80ELb0ELb0ELb1ELb1ELb0ELb0ELb0ELb0ELi2ELi4ELi4ELi4ELb0EEENS1_24CollectiveEpilogueBwdGQAISA_fSD_Li256ELb1ELb0EEENS1_19SingleTileSchedulerILb1ELb0ELb0ELi128EEEEEEEEEvNT_6ParamsE) ;  /* 0xffff557004007950 */ /* 0x000fea0003c3ffff */
        .type           $_ZN7cutlass13device_kernelIN5flash19enable_sm80_to_sm89INS1_16FlashAttnBwdSm80INS1_25CollectiveMainloopBwdSm80ILi2ELi2EN4cute5tupleIJNS5_1CILi128EEES8_NS7_ILi64EEEEEENS_6half_tEfNS_4arch4Sm80ELb0ELb0ELb1ELb1ELb0ELb0ELb0ELb0ELi2ELi4ELi4ELi4ELb0EEENS1_24CollectiveEpilogueBwdGQAISA_fSD_Li256ELb1ELb0EEENS1_19SingleTileSchedulerILb1ELb0ELb0ELi128EEEEEEEEEvNT_6ParamsE$_ZZN5flash25CollectiveMainloopBwdSm80ILi2ELi2EN4cute5tupleIJNS1_1CILi128EEES4_NS3_ILi64EEEEEEN7cutlass6half_tEfNS7_4arch4Sm80ELb0ELb0ELb1ELb1ELb0ELb0ELb0ELb0ELi2ELi4ELi4ELi4ELb0EE3mmaINS_16FlashAttnBwdSm80ISB_NS_24CollectiveEpilogueBwdGQAIS6_fSA_Li256ELb1ELb0EEENS_19SingleTileSchedulerILb1ELb0ELb0ELi128EEEE13SharedStorageENS1_6TensorINS1_11ArrayEngineIfLm32EEENS1_6LayoutINS2_IJNS2_IJNS3_ILi2EEESO_EEESO_NS3_ILi4EEEEEENS2_IJNS2_IJNS3_ILi1EEESO_EEESQ_NS3_ILi8EEEEEEEEEEEEbRKNSB_6ParamsERT0_S12_iNS2_IJiiiEEERT_ENKUliT_E_clIZSC_ISJ_SX_EbS10_S12_S12_iS13_S15_EUlRS16_iE_EEDaiS16_,@function
        .size           $_ZN7cutlass13device_kernelIN5flash19enable_sm80_to_sm89INS1_16FlashAttnBwdSm80INS1_25CollectiveMainloopBwdSm80ILi2ELi2EN4cute5tupleIJNS5_1CILi128EEES8_NS7_ILi64EEEEEENS_6half_tEfNS_4arch4Sm80ELb0ELb0ELb1ELb1ELb0ELb0ELb0ELb0ELi2ELi4ELi4ELi4ELb0EEENS1_24CollectiveEpilogueBwdGQAISA_fSD_Li256ELb1ELb0EEENS1_19SingleTileSchedulerILb1ELb0ELb0ELi128EEEEEEEEEvNT_6ParamsE$_ZZN5flash25CollectiveMainloopBwdSm80ILi2ELi2EN4cute5tupleIJNS1_1CILi128EEES4_NS3_ILi64EEEEEEN7cutlass6half_tEfNS7_4arch4Sm80ELb0ELb0ELb1ELb1ELb0ELb0ELb0ELb0ELi2ELi4ELi4ELi4ELb0EE3mmaINS_16FlashAttnBwdSm80ISB_NS_24CollectiveEpilogueBwdGQAIS6_fSA_Li256ELb1ELb0EEENS_19SingleTileSchedulerILb1ELb0ELb0ELi128EEEE13SharedStorageENS1_6TensorINS1_11ArrayEngineIfLm32EEENS1_6LayoutINS2_IJNS2_IJNS3_ILi2EEESO_EEESO_NS3_ILi4EEEEEENS2_IJNS2_IJNS3_ILi1EEESO_EEESQ_NS3_ILi8EEEEEEEEEEEEbRKNSB_6ParamsERT0_S12_iNS2_IJiiiEEERT_ENKUliT_E_clIZSC_ISJ_SX_EbS10_S12_S12_iS13_S15_EUlRS16_iE_EEDaiS16_,($_ZN7cutlass13device_kernelIN5flash19enable_sm80_to_sm89INS1_16FlashAttnBwdSm80INS1_25CollectiveMainloopBwdSm80ILi2ELi2EN4cute5tupleIJNS5_1CILi128EEES8_NS7_ILi64EEEEEENS_6half_tEfNS_4arch4Sm80ELb0ELb0ELb1ELb1ELb0ELb0ELb0ELb0ELi2ELi4ELi4ELi4ELb0EEENS1_24CollectiveEpilogueBwdGQAISA_fSD_Li256ELb1ELb0EEENS1_19SingleTileSchedulerILb1ELb0ELb0ELi128EEEEEEEEEvNT_6ParamsE$_ZZN5flash25CollectiveMainloopBwdSm80ILi2ELi2EN4cute5tupleIJNS1_1CILi128EEES4_NS3_ILi64EEEEEEN7cutlass6half_tEfNS7_4arch4Sm80ELb0ELb0ELb1ELb1ELb0ELb0ELb0ELb0ELi2ELi4ELi4ELi4ELb0EE3mmaINS_16FlashAttnBwdSm80ISB_NS_24CollectiveEpilogueBwdGQAIS6_fSA_Li256ELb1ELb0EEENS_19SingleTileSchedulerILb1ELb0ELb0ELi128EEEE13SharedStorageENS1_6TensorINS1_11ArrayEngineIfLm32EEENS1_6LayoutINS2_IJNS2_IJNS3_ILi2EEESO_EEESO_NS3_ILi4EEEEEENS2_IJNS2_IJNS3_ILi1EEESO_EEESQ_NS3_ILi8EEEEEEEEEEEEbRKNSB_6ParamsERT0_S12_iNS2_IJiiiEEERT_ENKUlvE0_clEv - $_ZN7cutlass13device_kernelIN5flash19enable_sm80_to_sm89INS1_16FlashAttnBwdSm80INS1_25CollectiveMainloopBwdSm80ILi2ELi2EN4cute5tupleIJNS5_1CILi128EEES8_NS7_ILi64EEEEEENS_6half_tEfNS_4arch4Sm80ELb0ELb0ELb1ELb1ELb0ELb0ELb0ELb0ELi2ELi4ELi4ELi4ELb0EEENS1_24CollectiveEpilogueBwdGQAISA_fSD_Li256ELb1ELb0EEENS1_19SingleTileSchedulerILb1ELb0ELb0ELi128EEEEEEEEEvNT_6ParamsE$_ZZN5flash25CollectiveMainloopBwdSm80ILi2ELi2EN4cute5tupleIJNS1_1CILi128EEES4_NS3_ILi64EEEEEEN7cutlass6half_tEfNS7_4arch4Sm80ELb0ELb0ELb1ELb1ELb0ELb0ELb0ELb0ELi2ELi4ELi4ELi4ELb0EE3mmaINS_16FlashAttnBwdSm80ISB_NS_24CollectiveEpilogueBwdGQAIS6_fSA_Li256ELb1ELb0EEENS_19SingleTileSchedulerILb1ELb0ELb0ELi128EEEE13SharedStorageENS1_6TensorINS1_11ArrayEngineIfLm32EEENS1_6LayoutINS2_IJNS2_IJNS3_ILi2EEESO_EEESO_NS3_ILi4EEEEEENS2_IJNS2_IJNS3_ILi1EEESO_EEESQ_NS3_ILi8EEEEEEEEEEEEbRKNSB_6ParamsERT0_S12_iNS2_IJiiiEEERT_ENKUliT_E_clIZSC_ISJ_SX_EbS10_S12_S12_iS13_S15_EUlRS16_iE_EEDaiS16_)
$_ZN7cutlass13device_kernelIN5flash19enable_sm80_to_sm89INS1_16FlashAttnBwdSm80INS1_25CollectiveMainloopBwdSm80ILi2ELi2EN4cute5tupleIJNS5_1CILi128EEES8_NS7_ILi64EEEEEENS_6half_tEfNS_4arch4Sm80ELb0ELb0ELb1ELb1ELb0ELb0ELb0ELb0ELi2ELi4ELi4ELi4ELb0EEENS1_24CollectiveEpilogueBwdGQAISA_fSD_Li256ELb1ELb0EEENS1_19SingleTileSchedulerILb1ELb0ELb0ELi128EEEEEEEEEvNT_6ParamsE$_ZZN5flash25CollectiveMainloopBwdSm80ILi2ELi2EN4cute5tupleIJNS1_1CILi128EEES4_NS3_ILi64EEEEEEN7cutlass6half_tEfNS7_4arch4Sm80ELb0ELb0ELb1ELb1ELb0ELb0ELb0ELb0ELi2ELi4ELi4ELi4ELb0EE3mmaINS_16FlashAttnBwdSm80ISB_NS_24CollectiveEpilogueBwdGQAIS6_fSA_Li256ELb1ELb0EEENS_19SingleTileSchedulerILb1ELb0ELb0ELi128EEEE13SharedStorageENS1_6TensorINS1_11ArrayEngineIfLm32EEENS1_6LayoutINS2_IJNS2_IJNS3_ILi2EEESO_EEESO_NS3_ILi4EEEEEENS2_IJNS2_IJNS3_ILi1EEESO_EEESQ_NS3_ILi8EEEEEEEEEEEEbRKNSB_6ParamsERT0_S12_iNS2_IJiiiEEERT_ENKUliT_E_clIZSC_ISJ_SX_EbS10_S12_S12_iS13_S15_EUlRS16_iE_EEDaiS16_:
        /* <DEDUP_REMOVED lines=45> */
[----:B------:R-:W-:Y:S01]  /*ad60*/  IMAD.MOV.U32 R5, RZ, RZ, R58 ;  /* 0x000000ffff057224 */ /* 0x000fe200078e003a */
[----:B------:R-:W-:Y:S02]  /*ad70*/  MOV R6, 0xad90 ;  /* 0x0000ad9000067802 */ /* 0x000fe40000000f00 */
[----:B-1---5:R-:W-:Y:S05]  /*ad80*/  CALL.REL.NOINC `($_ZN7cutlass13device_kernelIN5flash19enable_sm80_to_sm89INS1_16FlashAttnBwdSm80INS1_25CollectiveMainloopBwdSm80ILi2ELi2EN4cute5tupleIJNS5_1CILi128EEES8_NS7_ILi64EEEEEENS_6half_tEfNS_4arch4Sm80ELb0ELb0ELb1ELb1ELb0ELb0ELb0ELb0ELi2ELi4ELi4ELi4ELb0EEENS1_24CollectiveEpilogueBwdGQAISA_fSD_Li256ELb1ELb0EEENS1_19SingleTileSchedulerILb1ELb0ELb0ELi128EEEEEEEEEvNT_6ParamsE$_ZN4cute3eso3ESOILb1ELb0EJNS_14ComposedLayoutINS_7SwizzleILi3ELi3ELi3EEENS_1CILj0EEENS_6LayoutINS_5tupleIJNS8_IJNS5_ILi8EEENS5_ILi16EEEEEENS8_IJNS5_ILi64EEENS5_ILi1EEEEEEEEENS8_IJNS8_IJSC_NS5_ILi512EEEEEENS8_IJSD_NS5_ILi0EEEEEEEEEEEEENS_10ViewEngineINS_8smem_ptrIPN7cutlass6half_tEEEEEEEC2ERKSM_RKST_) ;  /* 0xffffc16000007944 */ /* 0x022fea0003c3ffff */
[----:B-1----:R1:W5:Y:S01]  /*ad90*/  LDL.64 R2, [R1+0x758] ;  /* 0x0007580001027983 */ /* 0x0023620000100a00 */
[----:B------:R-:W-:Y:S02]  /*ada0*/  MOV R5, R58 ;  /* 0x0000003a00057202 */ /* 0x000fe40000000f00 */
[----:B------:R-:W-:Y:S02]  /*adb0*/  MOV R6, 0xadd0 ;  /* 0x0000add000067802 */ /* 0x000fe40000000f00 */
[----:B-1---5:R-:W-:Y:S05]  /*adc0*/  CALL.REL.NOINC `($_ZN7cutlass13device_kernelIN5flash19enable_sm80_to_sm89INS1_16FlashAttnBwdSm80INS1_25CollectiveMainloopBwdSm80ILi2ELi2EN4cute5tupleIJNS5_1CILi128EEES8_NS7_ILi64EEEEEENS_6half_tEfNS_4arch4Sm80ELb0ELb0ELb1ELb1ELb0ELb0ELb0ELb0ELi2ELi4ELi4ELi4ELb0EEENS1_24CollectiveEpilogueBwdGQAISA_fSD_Li256ELb1ELb0EEENS1_19SingleTileSchedulerILb1ELb0ELb0ELi128EEEEEEEEEvNT_6ParamsE$_ZN4cute3eso3ESOILb1ELb0EJNS_14ComposedLayoutINS_7SwizzleILi3ELi3ELi3EEENS_1CILj0EEENS_6LayoutINS_5tupleIJNS8_IJNS8_IJNS5_ILi4EEENS5_ILi8EEEEEENS8_IJS9_NS5_ILi1EEEEEEEEENS8_IJNS8_IJNS5_ILi2EEESF_SF_EEENS8_IJSF_S9_EEEEEEEEENS8_IJNS8_IJNS8_IJSF_NS5_ILi64EEEEEENS8_IJNS5_ILi1024EEENS5_ILi0EEEEEEEEENS8_IJNS8_IJSC_NS5_ILi512EEESA_EEENS8_IJNS5_ILi4096EEENS5_ILi16EEEEEEEEEEEEEEEENS_10ViewEngineINS_8smem_ptrIPN7cutlass6half_tEEEEEEEC2ERKSY_RKS15_) ;  /* 0xffffc1b000007944 */ /* 0x022fea0003c3ffff */
[----:B------:R-:W-:Y:S01]  /*add0*/  ULDC.64 UR4, c[0x0][0x118] ;  /* 0x0000460000047ab9 */ /* 0x000fe20000000a00 */
[----:B------:R2:W5:Y:S04]  /*ade0*/  LDL.64 R26, [R1+0x758] ;  /* 0x00075800011a7983 */ /* 0x0005680000100a00 */
[----:B------:R2:W5:Y:S01]  /*adf0*/  LD.E R6, [R24.64+0x8] ;  /* 0x0000080418067980 */ /* 0x000562000c101900 */
[----:B------:R-:W-:-:S02]  /*ae00*/  MOV R77, R58 ;  /* 0x0000003a004d7202 */ /* 0x000fc40000000f00 */
[----:B-1----:R-:W-:Y:S02]  /*ae10*/  MOV R3, 0xae30 ;  /* 0x0000ae3000037802 */ /* 0x002fe40000000f00 */
[----:B--2--5:R-:W-:Y:S05]  /*ae20*/  CALL.REL.NOINC `($_ZN7cutlass13device_kernelIN5flash19enable_sm80_to_sm89INS1_16FlashAttnBwdSm80INS1_25CollectiveMainloopBwdSm80ILi2ELi2EN4cute5tupleIJNS5_1CILi128EEES8_NS7_ILi64EEEEEENS_6half_tEfNS_4arch4Sm80ELb0ELb0ELb1ELb1ELb0ELb0ELb0ELb0ELi2ELi4ELi4ELi4ELb0EEENS1_24CollectiveEpilogueBwdGQAISA_fSD_Li256ELb1ELb0EEENS1_19SingleTileSchedulerILb1ELb0ELb0ELi128EEEEEEEEEvNT_6ParamsE$_ZN4cute3eso3ESOILb0ELb1EJiNS_1CILi0EEEEEC2ERKiRKS3_) ;  /* 0xffffbce000007944 */ /* 0x024fea0003c3ffff */
[----:B------:R-:W2:Y:S01]  /*ae30*/  LDL R2, [R1+0x758] ;  /* 0x0007580001027983 */ /* 0x000ea20000100800 */
[----:B------:R-:W-:Y:S01]  /*ae40*/  ULDC.64 UR4, c[0x0][0x118] ;  /* 0x0000460000047ab9 */ /* 0x000fe20000000a00 */
[----:B------:R-:W-:Y:S01]  /*ae50*/  IMAD.MOV.U32 R77, RZ, RZ, R58 ;  /* 0x000000ffff4d7224 */ /* 0x000fe200078e003a */
[----:B------:R-:W-:Y:S01]  /*ae60*/  MOV R6, 0xaeb0 ;  /* 0x0000aeb000067802 */ /* 0x000fe20000000f00 */
[----:B--2---:R1:W-:Y:S04]  /*ae70*/  STL [R1+0x11e8], R2 ;  /* 0x0011e80201007387 */ /* 0x0043e80000100800 */
[----:B------:R2:W5:Y:S01]  /*ae80*/  LD.E R7, [R24.64+0x4] ;  /* 0x0000040418077980 */ /* 0x000562000c101900 */
[----:B-1----:R-:W-:-:S03]  /*ae90*/  MOV R2, R18 ;  /* 0x0000001200027202 */ /* 0x002fc60000000f00 */
[----:B--2--5:R-:W-:Y:S05]  /*aea0*/  CALL.REL.NOINC `($_ZN7cutlass13device_kernelIN5flash19enable_sm80_to_sm89INS1_16FlashAttnBwdSm80INS1_25CollectiveMainloopBwdSm80ILi2ELi2EN4cute5tupleIJNS5_1CILi128EEES8_NS7_ILi64EEEEEENS_6half_tEfNS_4arch4Sm80ELb0ELb0ELb1ELb1ELb0ELb0ELb0ELb0ELi2ELi4ELi4ELi4ELb0EEENS1_24CollectiveEpilogueBwdGQAISA_fSD_Li256ELb1ELb0EEENS1_19SingleTileSchedulerILb1ELb0ELb0ELi128EEEEEEEEEvNT_6ParamsE$_ZN4cute3eso3ESOILb0ELb0EJiNS_5tupleIJiNS_1CILi0EEEEEEEEC2ERKiRKS5_) ;  /* 0xffffb7e000007944 */ /* 0x024fea0003c3ffff */
[----:B-1----:R1:W5:Y:S01]  /*aeb0*/  LDL.64 R2, [R1+0x758] ;  /* 0x0007580001027983 */ /* 0x0023620000100a00 */
[----:B------:R-:W-:-:S02]  /*aec0*/  MOV R77, R58 ;  /* 0x0000003a004d7202 */ /* 0x000fc40000000f00 */
[----:B------:R-:W-:Y:S02]  /*aed0*/  MOV R7, 0xaef0 ;  /* 0x0000aef000077802 */ /* 0x000fe40000000f00 */
[----:B-1---5:R-:W-:Y:S05]  /*aee0*/  CALL.REL.NOINC `($_ZN7cutlass13device_kernelIN5flash19enable_sm80_to_sm89INS1_16FlashAttnBwdSm80INS1_25CollectiveMainloopBwdSm80ILi2ELi2EN4cute5tupleIJNS5_1CILi128EEES8_NS7_ILi64EEEEEENS_6half_tEfNS_4arch4Sm80ELb0ELb0ELb1ELb1ELb0ELb0ELb0ELb0ELi2ELi4ELi4ELi4ELb0EEENS1_24CollectiveEpilogueBwdGQAISA_fSD_Li256ELb1ELb0EEENS1_19SingleTileSchedulerILb1ELb0ELb0ELi128EEEEEEEEEvNT_6ParamsE$_ZN4cute3eso3ESOILb0ELb1EJNS_5tupleIJiNS2_IJiNS_1CILi0EEEEEEEEENS2_IJNS_10UnderscoreENS2_IJS7_S7_EEEEEEEEC2ERKS6_RKS9_) ;  /* 0xffffbb7000007944 */ /* 0x022fea0003c3ffff */
[----:B------:R-:W2:Y:S01]  /*aef0*/  LDL.64 R2, [R1+0x758] ;  /* 0x0007580001027983 */ /* 0x000ea20000100a00 */
[----:B------:R-:W-:-:S03]  /*af00*/  MOV R6, 0xaf50 ;  /* 0x0000af5000067802 */ /* 0x000fc60000000f00 */
[----:B--2---:R-:W-:Y:S04]  /*af10*/  STL [R1+0x11f0], R3 ;  /* 0x0011f00301007387 */ /* 0x004fe80000100800 */
[----:B------:R1:W-:Y:S02]  /*af20*/  STL [R1+0x11ec], R2 ;  /* 0x0011ec0201007387 */ /* 0x0003e40000100800 */
[----:B-1----:R-:W-:Y:S02]  /*af30*/  MOV R2, R22 ;  /* 0x0000001600027202 */ /* 0x002fe40000000f00 */
[----:B------:R-:W-:Y:S05]  /*af40*/  CALL.REL.NOINC `($_ZN7cutlass13device_kernelIN5flash19enable_sm80_to_sm89INS1_16FlashAttnBwdSm80INS1_25CollectiveMainloopBwdSm80ILi2ELi2EN4cute5tupleIJNS5_1CILi128EEES8_NS7_ILi64EEEEEENS_6half_tEfNS_4arch4Sm80ELb0ELb0ELb1ELb1ELb0ELb0ELb0ELb0ELi2ELi4ELi4ELi4ELb0EEENS1_24CollectiveEpilogueBwdGQAISA_fSD_Li256ELb1ELb0EEENS1_19SingleTileSchedulerILb1ELb0ELb0ELi128EEEEEEEEEvNT_6ParamsE$_ZZN4cute4diceINS_5tupleIJNS1_IJiNS1_IJiNS_1CILi0EEEEEEEEENS1_IJNS_10UnderscoreENS1_IJS6_S6_EEEEEEEEES9_EEDaRKT_RKT0_ENKUlRKT_RKT0_E_clIS5_S5_EEDaSI_SL_) ;  /* 0xffffec4000007944 */ /* 0x000fea0003c3ffff */
[----:B-----5:R-:W-:Y:S02]  /*af50*/  MOV R6, R3 ;  /* 0x0000000300067202 */ /* 0x020fe40000000f00 */
[----:B------:R-:W-:Y:S02]  /*af60*/  MOV R3, 0xaf80 ;  /* 0x0000af8000037802 */ /* 0x000fe40000000f00 */
[----:B------:R-:W-:Y:S05]  /*af70*/  CALL.REL.NOINC `($_ZN7cutlass13device_kernelIN5flash19enable_sm80_to_sm89INS1_16FlashAttnBwdSm80INS1_25CollectiveMainloopBwdSm80ILi2ELi2EN4cute5tupleIJNS5_1CILi128EEES8_NS7_ILi64EEEEEENS_6half_tEfNS_4arch4Sm80ELb0ELb0ELb1ELb1ELb0ELb0ELb0ELb0ELi2ELi4ELi4ELi4ELb0EEENS1_24CollectiveEpilogueBwdGQAISA_fSD_Li256ELb1ELb0EEENS1_19SingleTileSchedulerILb1ELb0ELb0ELi128EEEEEEEEEvNT_6ParamsE$_ZZN4cute12filter_tupleINS_5tupleIJNS1_IJiNS1_IJiNS_1CILi0EEEEEEEEENS1_IJNS_10UnderscoreENS1_IJS6_S6_EEEEEEEEES9_ZNS_4diceIS9_S9_EEDaRKT_RKT0_EUlRKT_RKT0_E_EEDaSD_SG_OT1_ENKUlDpSJ_E_clIJNS1_IJiiS3_EEENS1_IJEEEEEEDaSQ_) ;  /* 0xffffe6c000007944 */ /* 0x000fea0003c3ffff */
[----:B------:R-:W-:Y:S02]  /*af80*/  MOV R3, 0xafa0 ;  /* 0x0000afa000037802 */ /* 0x000fe40000000f00 */
[----:B------:R-:W-:Y:S05]  /*af90*/  CALL.REL.NOINC `($_ZN7cutlass13device_kernelIN5flash19enable_sm80_to_sm89INS1_16FlashAttnBwdSm80INS1_25CollectiveMainloopBwdSm80ILi2ELi2EN4cute5tupleIJNS5_1CILi128EEES8_NS7_ILi64EEEEEENS_6half_tEfNS_4arch4Sm80ELb0ELb0ELb1ELb1ELb0ELb0ELb0ELb0ELi2ELi4ELi4ELi4ELb0EEENS1_24CollectiveEpilogueBwdGQAISA_fSD_Li256ELb1ELb0EEENS1_19SingleTileSchedulerILb1ELb0ELb0ELi128EEEEEEEEEvNT_6ParamsE$_ZZN4cute7idx2crdINS_5tupleIJiiNS_1CILi0EEEEEENS1_IJNS1_IJNS2_ILi4EEENS2_ILi8EEEEEES5_NS2_ILi1EEEEEEEEDaRKT_RKT0_ENKUlRKT_RKT0_E_clIiS7_EEDaSI_SL_) ;  /* 0xfffff28000007944 */ /* 0x000fea0003c3ffff */
[----:B------:R-:W-:Y:S02]  /*afa0*/  MOV R7, R6 ;  /* 0x0000000600077202 */ /* 0x000fe40000000f00 */
[----:B------:R-:W-:-:S02]  /*afb0*/  MOV R3, 0xafd0 ;  /* 0x0000afd000037802 */ /* 0x000fc40000000f00 */
[----:B------:R-:W-:Y:S05]  /*afc0*/  CALL.REL.NOINC `($_ZN7cutlass13device_kernelIN5flash19enable_sm80_to_sm89INS1_16FlashAttnBwdSm80INS1_25CollectiveMainloopBwdSm80ILi2ELi2EN4cute5tupleIJNS5_1CILi128EEES8_NS7_ILi64EEEEEENS_6half_tEfNS_4arch4Sm80ELb0ELb0ELb1ELb1ELb0ELb0ELb0ELb0ELi2ELi4ELi4ELi4ELb0EEENS1_24CollectiveEpilogueBwdGQAISA_fSD_Li256ELb1ELb0EEENS1_19SingleTileSchedulerILb1ELb0ELb0ELi128EEEEEEEEEvNT_6ParamsE$_ZZN4cute9transformINS_5tupleIJiiNS_1CILi0EEEEEENS1_IJNS1_IJNS2_ILi4EEENS2_ILi8EEEEEES5_NS2_ILi1EEEEEEZNS_7idx2crdIS4_S9_EEDaRKT_RKT0_EUlRKT_RKT0_E_EEDaSD_SG_OT1_ENKUlDpSJ_E_clIJNS1_IJiiEEEiS3_EEEDaSQ_) ;  /* 0xfffff30000007944 */ /* 0x000fea0003c3ffff */
[----:B------:R-:W-:Y:S02]  /*afd0*/  MOV R5, 0xaff0 ;  /* 0x0000aff000057802 */ /* 0x000fe40000000f00 */
[----:B------:R-:W-:Y:S05]  /*afe0*/  CALL.REL.NOINC `($_ZN7cutlass13device_kernelIN5flash19enable_sm80_to_sm89INS1_16FlashAttnBwdSm80INS1_25CollectiveMainloopBwdSm80ILi2ELi2EN4cute5tupleIJNS5_1CILi128EEES8_NS7_ILi64EEEEEENS_6half_tEfNS_4arch4Sm80ELb0ELb0ELb1ELb1ELb0ELb0ELb0ELb0ELi2ELi4ELi4ELi4ELb0EEENS1_24CollectiveEpilogueBwdGQAISA_fSD_Li256ELb1ELb0EEENS1_19SingleTileSchedulerILb1ELb0ELb0ELi128EEEEEEEEEvNT_6ParamsE$_ZZN4cute13to_mixed_bitsINS_5tupleIJNS1_IJNS_1CILi4EEENS2_ILi8EEEEEES3_NS2_ILi1EEEEEENS1_IJNS1_IJNS2_ILi0EEENS2_ILi64EEEEEES8_S8_EEENS1_IJNS1_IJiiEEEiS8_EEEEEDaRKT_RKT0_RKT1_ENKUlRKT_RKT0_RKT1_E_clIS5_SA_SC_EEDaSP_SS_SV_) ;  /* 0xffffe9b000007944 */ /* 0x000fea0003c3ffff */
[----:B------:R-:W-:Y:S02]  /*aff0*/  MOV R29, R3 ;  /* 0x00000003001d7202 */ /* 0x000fe40000000f00 */
[----:B------:R-:W-:-:S02]  /*b000*/  MOV R3, 0xb020 ;  /* 0x0000b02000037802 */ /* 0x000fc40000000f00 */
[----:B------:R-:W-:Y:S05]  /*b010*/  CALL.REL.NOINC `($_ZN7cutlass13device_kernelIN5flash19enable_sm80_to_sm89INS1_16FlashAttnBwdSm80INS1_25CollectiveMainloopBwdSm80ILi2ELi2EN4cute5tupleIJNS5_1CILi128EEES8_NS7_ILi64EEEEEENS_6half_tEfNS_4arch4Sm80ELb0ELb0ELb1ELb1ELb0ELb0ELb0ELb0ELi2ELi4ELi4ELi4ELb0EEENS1_24CollectiveEpilogueBwdGQAISA_fSD_Li256ELb1ELb0EEENS1_19SingleTileSchedulerILb1ELb0ELb0ELi128EEEEEEEEEvNT_6ParamsE$_ZZN4cute13to_mixed_bitsINS_5tupleIJNS1_IJNS_1CILi4EEENS2_ILi8EEEEEES3_NS2_ILi1EEEEEENS1_IJNS1_IJNS2_ILi0EEENS2_ILi64EEEEEES8_S8_EEENS1_IJNS1_IJiiEEEiS8_EEEEEDaRKT_RKT0_RKT1_ENKUlDpRKT_E_clIJNS_9MixedBitsILj0ELj448EEENS2_ILj0EEESV_EEEDaSQ_) ;  /* 0xffffe94000007944 */ /* 0x000fea0003c3ffff */
[----:B------:R-:W-:Y:S01]  /*b020*/  SHF.R.S32.HI R5, RZ, 0x1f, R2 ;  /* 0x0000001fff057819 */ /* 0x000fe20000011402 */
[----:B------:R-:W-:Y:S01]  /*b030*/  IMAD.MOV.U32 R4, RZ, RZ, 0x10 ;  /* 0x00000010ff047424 */ /* 0x000fe200078e00ff */
[----:B------:R-:W-:Y:S01]  /*b040*/  LOP3.LUT P1, RZ, R29, 0x80, RZ, 0xc0, !PT ;  /* 0x000000801dff7812 */ /* 0x000fe2000782c0ff */
[----:B------:R-:W-:Y:S01]  /*b050*/  IMAD.MOV.U32 R3, RZ, RZ, 0x20 ;  /* 0x00000020ff037424 */ /* 0x000fe200078e00ff */
[----:B------:R-:W-:-:S02]  /*b060*/  LEA.HI R5, R5, R2, RZ, 0x2 ;  /* 0x0000000205057211 */ /* 0x000fc400078f10ff */
[----:B------:R-:W-:Y:S02]  /*b070*/  LOP3.LUT P0, RZ, R29, 0x100, RZ, 0xc0, !PT ;  /* 0x000001001dff7812 */ /* 0x000fe4000780c0ff */
[----:B------:R-:W-:Y:S02]  /*b080*/  LOP3.LUT R5, R5, 0x7ffffffc, RZ, 0xc0, !PT ;  /* 0x7ffffffc05057812 */ /* 0x000fe400078ec0ff */
[----:B------:R-:W-:Y:S02]  /*b090*/  SEL R4, R4, 0xfffffff0, !P1 ;  /* 0xfffffff004047807 */ /* 0x000fe40004800000 */
[----:B------:R-:W-:Y:S01]  /*b0a0*/  SEL R3, R3, 0xffffffe0, !P0 ;  /* 0xffffffe003037807 */ /* 0x000fe20004000000 */
[----:B------:R-:W-:Y:S01]  /*b0b0*/  IMAD.IADD R5, R2, 0x1, -R5 ;  /* 0x0000000102057824 */ /* 0x000fe200078e0a05 */
[C---:B------:R-:W-:Y:S01]  /*b0c0*/  LOP3.LUT P0, RZ, R29.reuse, 0x40, RZ, 0xc0, !PT ;  /* 0x000000401dff7812 */ /* 0x040fe2000780c0ff */
[----:B------:R1:W-:Y:S01]  /*b0d0*/  STL [R1+0x11e0], R4 ;  /* 0x0011e00401007387 */ /* 0x0003e20000100800 */
[----:B------:R-:W-:Y:S01]  /*b0e0*/  LOP3.LUT R25, R29, 0x1c0, RZ, 0xc0, !PT ;  /* 0x000001c01d197812 */ /* 0x000fe200078ec0ff */
[----:B------:R-:W-:-:S02]  /*b0f0*/  IMAD R7, R6, 0x200, R5 ;  /* 0x0000020006077824 */ /* 0x000fc400078e0205 */
[----:B------:R-:W-:Y:S01]  /*b100*/  IMAD.MOV.U32 R5, RZ, RZ, 0x8 ;  /* 0x00000008ff057424 */ /* 0x000fe200078e00ff */
[----:B------:R2:W-:Y:S01]  /*b110*/  STL [R1+0x77c], R3 ;  /* 0x00077c0301007387 */ /* 0x0005e20000100800 */
[----:B------:R-:W-:Y:S02]  /*b120*/  IMAD.MOV.U32 R2, RZ, RZ, R14 ;  /* 0x000000ffff027224 */ /* 0x000fe400078e000e */
[----:B------:R-:W-:Y:S01]  /*b130*/  IMAD.MOV.U32 R6, RZ, RZ, R13 ;  /* 0x000000ffff067224 */ /* 0x000fe200078e000d */
[----:B------:R-:W-:Y:S02]  /*b140*/  SEL R5, R5, 0xfffffff8, !P0 ;  /* 0xfffffff805057807 */ /* 0x000fe40004000000 */
[----:B-1----:R-:W-:Y:S01]  /*b150*/  MOV R4, 0xb180 ;  /* 0x0000b18000047802 */ /* 0x002fe20000000f00 */
[----:B--2---:R-:W-:Y:S02]  /*b160*/  IMAD.MOV.U32 R3, RZ, RZ, R58 ;  /* 0x000000ffff037224 */ /* 0x004fe400078e003a */
[----:B------:R-:W-:Y:S05]  /*b170*/  CALL.REL.NOINC `($_ZN7cutlass13device_kernelIN5flash19enable_sm80_to_sm89INS1_16FlashAttnBwdSm80INS1_25CollectiveMainloopBwdSm80ILi2ELi2EN4cute5tupleIJNS5_1CILi128EEES8_NS7_ILi64EEEEEENS_6half_tEfNS_4arch4Sm80ELb0ELb0ELb1ELb1ELb0ELb0ELb0ELb0ELi2ELi4ELi4ELi4ELb0EEENS1_24CollectiveEpilogueBwdGQAISA_fSD_Li256ELb1ELb0EEENS1_19SingleTileSchedulerILb1ELb0ELb0ELi128EEEEEEEEEvNT_6ParamsE$_ZN4cute3eso3ESOILb0ELb0EJiiiEEC2ERKiS4_S4_) ;  /* 0xffffb6f000007944 */ /* 0x000fea0003c3ffff */
[----:B------:R1:W5:Y:S04]  /*b180*/  LDL R6, [R1+0x760] ;  /* 0x0007600001067983 */ /* 0x0003680000100800 */
[----:B------:R1:W5:Y:S01]  /*b190*/  LDL.64 R2, [R1+0x758] ;  /* 0x0007580001027983 */ /* 0x0003620000100a00 */
[----:B------:R-:W-:-:S02]  /*b1a0*/  MOV R4, R58 ;  /* 0x0000003a00047202 */ /* 0x000fc40000000f00 */
[----:B------:R-:W-:Y:S02]  /*b1b0*/  MOV R5, 0xb1d0 ;  /* 0x0000b1d000057802 */ /* 0x000fe40000000f00 */
[----:B-1---5:R-:W-:Y:S05]  /*b1c0*/  CALL.REL.NOINC `($_ZN7cutlass13device_kernelIN5flash19enable_sm80_to_sm89INS1_16FlashAttnBwdSm80INS1_25CollectiveMainloopBwdSm80ILi2ELi2EN4cute5tupleIJNS5_1CILi128EEES8_NS7_ILi64EEEEEENS_6half_tEfNS_4arch4Sm80ELb0ELb0ELb1ELb1ELb0ELb0ELb0ELb0ELi2ELi4ELi4ELi4ELb0EEENS1_24CollectiveEpilogueBwdGQAISA_fSD_Li256ELb1ELb0EEENS1_19SingleTileSchedulerILb1ELb0ELb0ELi128EEEEEEEEEvNT_6ParamsE$_ZN4cute3eso3ESOILb1ELb0EJNS_1CILi1EEENS_5tupleIJiiiEEENS2_ILi64EEENS4_IJNS2_ILi72EEENS2_ILi144EEENS2_ILi288EEEEEENS2_ILi512EEEEEC2ERKS3_RKS5_RKS6_RKSA_RKSB_) ;  /* 0xffffbe8000007944 */ /* 0x022fea0003c3ffff */
[----:B------:R1:W5:Y:S04]  /*b1d0*/  LDL R6, [R1+0x760] ;  /* 0x0007600001067983 */ /* 0x0003680000100800 */
[----:B------:R1:W5:Y:S01]  /*b1e0*/  LDL.64 R2, [R1+0x758] ;  /* 0x0007580001027983 */ /* 0x0003620000100a00 */
[----:B------:R-:W-:Y:S02]  /*b1f0*/  MOV R4, R58 ;  /* 0x0000003a00047202 */ /* 0x000fe40000000f00 */
[----:B------:R-:W-:Y:S02]  /*b200*/  MOV R5, 0xb220 ;  /* 0x0000b22000057802 */ /* 0x000fe40000000f00 */
[----:B-1---5:R-:W-:Y:S05]  /*b210*/  CALL.REL.NOINC `($_ZN7cutlass13device_kernelIN5flash19enable_sm80_to_sm89INS1_16FlashAttnBwdSm80INS1_25CollectiveMainloopBwdSm80ILi2ELi2EN4cute5tupleIJNS5_1CILi128EEES8_NS7_ILi64EEEEEENS_6half_tEfNS_4arch4Sm80ELb0ELb0ELb1ELb1ELb0ELb0ELb0ELb0ELi2ELi4ELi4ELi4ELb0EEENS1_24CollectiveEpilogueBwdGQAISA_fSD_Li256ELb1ELb0EEENS1_19SingleTileSchedulerILb1ELb0ELb0ELi128EEEEEEEEEvNT_6ParamsE$_ZN4cute5tupleIJNS0_IJNS_1CILi8EEENS0_IJNS1_ILi2EEES3_S3_EEENS1_ILi1EEES4_S5_EEENS0_IJS5_NS0_IJiiiEEENS1_ILi64EEENS0_IJNS1_ILi72EEENS1_ILi144EEENS1_ILi288EEEEEENS1_ILi512EEEEEEEEC2ERKS6_RKSE_) ;  /* 0xffffe0d000007944 */ /* 0x022fea0003c3ffff */
[----:B------:R1:W5:Y:S04]  /*b220*/  LDL R5, [R1+0x760] ;  /* 0x0007600001057983 */ /* 0x0003680000100800 */
[----:B------:R1:W5:Y:S01]  /*b230*/  LDL.64 R2, [R1+0x758] ;  /* 0x0007580001027983 */ /* 0x0003620000100a00 */
[----:B------:R-:W-:-:S03]  /*b240*/  MOV R4, 0xb260 ;  /* 0x0000b26000047802 */ /* 0x000fc60000000f00 */
[----:B-1---5:R-:W-:Y:S05]  /*b250*/  CALL.REL.NOINC `($_ZN7cutlass13device_kernelIN5flash19enable_sm80_to_sm89INS1_16FlashAttnBwdSm80INS1_25CollectiveMainloopBwdSm80ILi2ELi2EN4cute5tupleIJNS5_1CILi128EEES8_NS7_ILi64EEEEEENS_6half_tEfNS_4arch4Sm80ELb0ELb0ELb1ELb1ELb0ELb0ELb0ELb0ELi2ELi4ELi4ELi4ELb0EEENS1_24CollectiveEpilogueBwdGQAISA_fSD_Li256ELb1ELb0EEENS1_19SingleTileSchedulerILb1ELb0ELb0ELi128EEEEEEEEEvNT_6ParamsE$_ZZN4cute7flattenINS_5tupleIJNS_1CILi1EEENS1_IJiiiEEENS2_ILi64EEENS1_IJNS2_ILi72EEENS2_ILi144EEENS2_ILi288EEEEEENS2_ILi512EEEEEEEEDaRKT_ENKUlRKT_E_clIS4_EEDaSH_) ;  /* 0xffffee9000007944 */ /* 0x022fea0003c3ffff */
[----:B------:R-:W-:Y:S02]  /*b260*/  MOV R6, R5 ;  /* 0x0000000500067202 */ /* 0x000fe40000000f00 */
[----:B------:R-:W-:-:S02]  /*b270*/  MOV R5, 0xb290 ;  /* 0x0000b29000057802 */ /* 0x000fc40000000f00 */
[----:B------:R-:W-:Y:S05]  /*b280*/  CALL.REL.NOINC `($_ZN7cutlass13device_kernelIN5flash19enable_sm80_to_sm89INS1_16FlashAttnBwdSm80INS1_25CollectiveMainloopBwdSm80ILi2ELi2EN4cute5tupleIJNS5_1CILi128EEES8_NS7_ILi64EEEEEENS_6half_tEfNS_4arch4Sm80ELb0ELb0ELb1ELb1ELb0ELb0ELb0ELb0ELi2ELi4ELi4ELi4ELb0EEENS1_24CollectiveEpilogueBwdGQAISA_fSD_Li256ELb1ELb0EEENS1_19SingleTileSchedulerILb1ELb0ELb0ELi128EEEEEEEEEvNT_6ParamsE$_ZZN4cute12filter_tupleINS_5tupleIJNS_1CILi1EEENS1_IJiiiEEENS2_ILi64EEENS1_IJNS2_ILi72EEENS2_ILi144EEENS2_ILi288EEEEEENS2_ILi512EEEEEEZNS_7flattenISB_EEDaRKT_EUlRKT_E_EEDaSF_OT0_ENKUlDpSI_E_clIJNS1_IJS3_EEES4_NS1_IJS5_EEES9_NS1_IJSA_EEEEEEDaSM_) ;  /* 0xffffe50000007944 */ /* 0x000fea0003c3ffff */
[----:B------:R-:W-:Y:S02]  /*b290*/  MOV R2, R58 ;  /* 0x0000003a00027202 */ /* 0x000fe40000000f00 */
[----:B------:R-:W-:-:S02]  /*b2a0*/  MOV R5, 0xb2c0 ;  /* 0x0000b2c000057802 */ /* 0x000fc40000000f00 */
[----:B------:R-:W-:Y:S05]  /*b2b0*/  CALL.REL.NOINC `($_ZN7cutlass13device_kernelIN5flash19enable_sm80_to_sm89INS1_16FlashAttnBwdSm80INS1_25CollectiveMainloopBwdSm80ILi2ELi2EN4cute5tupleIJNS5_1CILi128EEES8_NS7_ILi64EEEEEENS_6half_tEfNS_4arch4Sm80ELb0ELb0ELb1ELb1ELb0ELb0ELb0ELb0ELi2ELi4ELi4ELi4ELb0EEENS1_24CollectiveEpilogueBwdGQAISA_fSD_Li256ELb1ELb0EEENS1_19SingleTileSchedulerILb1ELb0ELb0ELi128EEEEEEEEEvNT_6ParamsE$_ZN4cute3eso3ESOILb0ELb1EJiNS_1CILi72EEENS2_ILi512EEEEEC2ERKiRKS3_RKS4_) ;  /* 0xffffb94000007944 */ /* 0x000fea0003c3ffff */
[----:B-1----:R-:W2:Y:S01]  /*b2c0*/  LDL R2, [R1+0x758] ;  /* 0x0007580001027983 */ /* 0x002ea20000100800 */
[----:B------:R-:W-:Y:S01]  /*b2d0*/  IMAD.MOV.U32 R6, RZ, RZ, R3 ;  /* 0x000000ffff067224 */ /* 0x000fe200078e0003 */
[----:B------:R-:W-:Y:S01]  /*b2e0*/  MOV R5, 0xb330 ;  /* 0x0000b33000057802 */ /* 0x000fe20000000f00 */
[----:B------:R-:W-:Y:S01]  /*b2f0*/  IMAD.MOV.U32 R28, RZ, RZ, R12 ;  /* 0x000000ffff1c7224 */ /* 0x000fe200078e000c */
[----:B--2---:R1:W-:Y:S02]  /*b300*/  STL [R1+0x790], R2 ;  /* 0x0007900201007387 */ /* 0x0043e40000100800 */
[----:B-1----:R-:W-:-:S02]  /*b310*/  MOV R2, R58 ;  /* 0x0000003a00027202 */ /* 0x002fc40000000f00 */
[----:B------:R-:W-:Y:S05]  /*b320*/  CALL.REL.NOINC `($_ZN7cutlass13device_kernelIN5flash19enable_sm80_to_sm89INS1_16FlashAttnBwdSm80INS1_25CollectiveMainloopBwdSm80ILi2ELi2EN4cute5tupleIJNS5_1CILi128EEES8_NS7_ILi64EEEEEENS_6half_tEfNS_4arch4Sm80ELb0ELb0ELb1ELb1ELb0ELb0ELb0ELb0ELi2ELi4ELi4ELi4ELb0EEENS1_24CollectiveEpilogueBwdGQAISA_fSD_Li256ELb1ELb0EEENS1_19SingleTileSchedulerILb1ELb0ELb0ELi128EEEEEEEEEvNT_6ParamsE$_ZN4cute3eso3ESOILb0ELb0EJiiNS_1CILi72EEENS2_ILi512EEEEEC2ERKiS7_RKS3_RKS4_) ;  /* 0xffffb4c000007944 */ /* 0x000fea0003c3ffff */
[----:B------:R-:W2:Y:S01]  /*b330*/  LDL.64 R2, [R1+0x758] ;  /* 0x0007580001027983 */ /* 0x000ea20000100a00 */
[----:B------:R-:W-:Y:S01]  /*b340*/  IADD3 R17, R56, 0x3c, RZ ;  /* 0x0000003c38117810 */ /* 0x000fe20007ffe0ff */
[----:B------:R-:W-:Y:S01]  /*b350*/  IMAD.MOV.U32 R5, RZ, RZ, R4 ;  /* 0x000000ffff057224 */ /* 0x000fe200078e0004 */
[----:B------:R-:W-:-:S02]  /*b360*/  MOV R28, R19 ;  /* 0x00000013001c7202 */ /* 0x000fc40000000f00 */
[----:B------:R-:W-:Y:S01]  /*b370*/  MOV R4, 0xb3c0 ;  /* 0x0000b3c000047802 */ /* 0x000fe20000000f00 */
[----:B------:R-:W-:Y:S01]  /*b380*/  IMAD.MOV.U32 R6, RZ, RZ, R17 ;  /* 0x000000ffff067224 */ /* 0x000fe200078e0011 */
[----:B--2---:R1:W-:Y:S02]  /*b390*/  STL.64 [R1+0x788], R2 ;  /* 0x0007880201007387 */ /* 0x0043e40000100a00 */
[----:B-1----:R-:W-:Y:S02]  /*b3a0*/  IMAD.MOV.U32 R2, RZ, RZ, R57 ;  /* 0x000000ffff027224 */ /* 0x002fe400078e0039 */
[----:B------:R-:W-:Y:S05]  /*b3b0*/  CALL.REL.NOINC `($_ZN7cutlass13device_kernelIN5flash19enable_sm80_to_sm89INS1_16FlashAttnBwdSm80INS1_25CollectiveMainloopBwdSm80ILi2ELi2EN4cute5tupleIJNS5_1CILi128EEES8_NS7_ILi64EEEEEENS_6half_tEfNS_4arch4Sm80ELb0ELb0ELb1ELb1ELb0ELb0ELb0ELb0ELi2ELi4ELi4ELi4ELb0EEENS1_24CollectiveEpilogueBwdGQAISA_fSD_Li256ELb1ELb0EEENS1_19SingleTileSchedulerILb1ELb0ELb0ELi128EEEEEEEEEvNT_6ParamsE$_ZN4cute3eso3ESOILb0ELb0EJiiiNS_1CILi72EEENS2_ILi512EEEEEC2ERKiS7_S7_RKS3_RKS4_) ;  /* 0xffffb60000007944 */ /* 0x000fea0003c3ffff */
[----:B------:R-:W2:Y:S04]  /*b3c0*/  LDL R4, [R1+0x778] ;  /* 0x0007780001047983 */ /* 0x000ea80000100800 */
[----:B------:R-:W3:Y:S01]  /*b3d0*/  LDL.64 R2, [R1+0x770] ;  /* 0x0007700001027983 */ /* 0x000ee20000100a00 */
[C---:B------:R-:W-:Y:S02]  /*b3e0*/  IADD3 R23, R56.reuse, 0xc, RZ ;  /* 0x0000000c38177810 */ /* 0x040fe40007ffe0ff */
[----:B------:R-:W-:-:S02]  /*b3f0*/  IADD3 R24, R56, 0x10, RZ ;  /* 0x0000001038187810 */ /* 0x000fc40007ffe0ff */
[----:B------:R-:W-:-:S03]  /*b400*/  MOV R5, 0xb470 ;  /* 0x0000b47000057802 */ /* 0x000fc60000000f00 */
[----:B------:R-:W-:Y:S01]  /*b410*/  IMAD.MOV.U32 R6, RZ, RZ, R24 ;  /* 0x000000ffff067224 */ /* 0x000fe200078e0018 */
[----:B--2---:R1:W-:Y:S04]  /*b420*/  STL [R1+0x760], R4 ;  /* 0x0007600401007387 */ /* 0x0043e80000100800 */
[----:B---3--:R2:W-:Y:S01]  /*b430*/  STL.64 [R1+0x758], R2 ;  /* 0x0007580201007387 */ /* 0x0085e20000100a00 */
[----:B-1----:R-:W-:Y:S02]  /*b440*/  IMAD.MOV.U32 R4, RZ, RZ, R57 ;  /* 0x000000ffff047224 */ /* 0x002fe400078e0039 */
[----:B--2---:R-:W-:Y:S02]  /*b450*/  IMAD.MOV.U32 R3, RZ, RZ, R23 ;  /* 0x000000ffff037224 */ /* 0x004fe400078e0017 */
[----:B------:R-:W-:Y:S05]  /*b460*/  CALL.REL.NOINC `($_ZN7cutlass13device_kernelIN5flash19enable_sm80_to_sm89INS1_16FlashAttnBwdSm80INS1_25CollectiveMainloopBwdSm80ILi2ELi2EN4cute5tupleIJNS5_1CILi128EEES8_NS7_ILi64EEEEEENS_6half_tEfNS_4arch4Sm80ELb0ELb0ELb1ELb1ELb0ELb0ELb0ELb0ELi2ELi4ELi4ELi4ELb0EEENS1_24CollectiveEpilogueBwdGQAISA_fSD_Li256ELb1ELb0EEENS1_19SingleTileSchedulerILb1ELb0ELb0ELi128EEEEEEEEEvNT_6ParamsE$_ZN4cute3eso3ESOILb1ELb0EJNS_1CILi1EEEiiiNS2_ILi72EEENS2_ILi512EEEEEC2ERKS3_RKiSA_SA_RKS4_RKS5_) ;  /* 0xffffbd0000007944 */ /* 0x000fea0003c3ffff */
[----:B------:R1:W5:Y:S04]  /*b470*/  LDL R6, [R1+0x778] ;  /* 0x0007780001067983 */ /* 0x0003680000100800 */
[----:B------:R1:W5:Y:S01]  /*b480*/  LDL.64 R2, [R1+0x770] ;  /* 0x0007700001027983 */ /* 0x0003620000100a00 */
[----:B------:R-:W-:-:S02]  /*b490*/  MOV R4, R57 ;  /* 0x0000003900047202 */ /* 0x000fc40000000f00 */
[----:B------:R-:W-:Y:S02]  /*b4a0*/  MOV R5, 0xb4c0 ;  /* 0x0000b4c000057802 */ /* 0x000fe40000000f00 */
[----:B-1---5:R-:W-:Y:S05]  /*b4b0*/  CALL.REL.NOINC `($_ZN7cutlass13device_kernelIN5flash19enable_sm80_to_sm89INS1_16FlashAttnBwdSm80INS1_25CollectiveMainloopBwdSm80ILi2ELi2EN4cute5tupleIJNS5_1CILi128EEES8_NS7_ILi64EEEEEENS_6half_tEfNS_4arch4Sm80ELb0ELb0ELb1ELb1ELb0ELb0ELb0ELb0ELi2ELi4ELi4ELi4ELb0EEENS1_24CollectiveEpilogueBwdGQAISA_fSD_Li256ELb1ELb0EEENS1_19SingleTileSchedulerILb1ELb0ELb0ELi128EEEEEEEEEvNT_6ParamsE$_ZN4cute5tupleIJNS0_IJNS_1CILi8EEENS1_ILi2EEES3_S3_S2_S3_EEENS0_IJNS1_ILi1EEEiiiNS1_ILi72EEENS1_ILi512EEEEEEEEC2ERKS4_RKS8_) ;  /* 0xffffdea000007944 */ /* 0x022fea0003c3ffff */
[----:B------:R-:W2:Y:S04]  /*b4c0*/  LDL.64 R4, [R1+0x770] ;  /* 0x0007700001047983 */ /* 0x000ea80000100a00 */
[----:B------:R-:W3:Y:S04]  /*b4d0*/  LDL R3, [R1+0x778] ;  /* 0x0007780001037983 */ /* 0x000ee80000100800 */
[----:B------:R-:W-:Y:S04]  /*b4e0*/  STL.U8 [R1+0x11e0], RZ ;  /* 0x0011e0ff01007387 */ /* 0x000fe80000100000 */
[----:B--2---:R-:W-:Y:S01]  /*b4f0*/  STL [R1+0x77c], R4 ;  /* 0x00077c0401007387 */ /* 0x004fe20000100800 */
[----:B------:R-:W-:-:S05]  /*b500*/  IMAD.MOV.U32 R2, RZ, RZ, R5 ;  /* 0x000000ffff027224 */ /* 0x000fca00078e0005 */
[----:B---3--:R1:W-:Y:S02]  /*b510*/  STL.64 [R1+0x780], R2 ;  /* 0x0007800201007387 */ /* 0x0083e40000100a00 */
[----:B-1----:R-:W-:Y:S02]  /*b520*/  MOV R3, R13 ;  /* 0x0000000d00037202 */ /* 0x002fe40000000f00 */
[----:B------:R-:W-:Y:S02]  /*b530*/  MOV R2, 0xb550 ;  /* 0x0000b55000027802 */ /* 0x000fe40000000f00 */
[----:B------:R-:W-:Y:S05]  /*b540*/  CALL.REL.NOINC `($_ZN7cutlass13device_kernelIN5flash19enable_sm80_to_sm89INS1_16FlashAttnBwdSm80INS1_25CollectiveMainloopBwdSm80ILi2ELi2EN4cute5tupleIJNS5_1CILi128EEES8_NS7_ILi64EEEEEENS_6half_tEfNS_4arch4Sm80ELb0ELb0ELb1ELb1ELb0ELb0ELb0ELb0ELi2ELi4ELi4ELi4ELb0EEENS1_24CollectiveEpilogueBwdGQAISA_fSD_Li256ELb1ELb0EEENS1_19SingleTileSchedulerILb1ELb0ELb0ELi128EEEEEEEEEvNT_6ParamsE$_ZZN4cute6detail16composition_implINS_5tupleIJNS_1CILi8EEENS3_ILi2EEES5_S5_S4_S5_EEENS2_IJNS3_ILi1EEEiiiNS3_ILi72EEENS3_ILi512EEEEEENS2_IJNS2_IJS5_S5_S5_EEES5_NS3_ILi4EEEEEENS2_IJNS2_IJS7_S9_S4_EEENS3_ILi4096EEENS3_ILi16EEEEEEEEDaRKT_RKT0_RKT1_RKT2_ENKUlRKT_RKT0_E_clISB_SE_EEDaSW_SZ_) ;  /* 0xffffe9c000007944 */ /* 0x000fea0003c3ffff */
[----:B------:R-:W-:Y:S02]  /*b550*/  MOV R2, R13 ;  /* 0x0000000d00027202 */ /* 0x000fe40000000f00 */
[----:B------:R-:W-:Y:S02]  /*b560*/  MOV R5, 0xb580 ;  /* 0x0000b58000057802 */ /* 0x000fe40000000f00 */
[----:B-----5:R-:W-:Y:S05]  /*b570*/  CALL.REL.NOINC `($_ZN7cutlass13device_kernelIN5flash19enable_sm80_to_sm89INS1_16FlashAttnBwdSm80INS1_25CollectiveMainloopBwdSm80ILi2ELi2EN4cute5tupleIJNS5_1CILi128EEES8_NS7_ILi64EEEEEENS_6half_tEfNS_4arch4Sm80ELb0ELb0ELb1ELb1ELb0ELb0ELb0ELb0ELi2ELi4ELi4ELi4ELb0EEENS1_24CollectiveEpilogueBwdGQAISA_fSD_Li256ELb1ELb0EEENS1_19SingleTileSchedulerILb1ELb0ELb0ELi128EEEEEEEEEvNT_6ParamsE$_ZZN4cute6detail16composition_implINS_5tupleIJNS_1CILi8EEENS3_ILi2EEES5_S5_S4_S5_EEENS2_IJNS3_ILi1EEEiiiNS3_ILi72EEENS3_ILi512EEEEEENS2_IJNS2_IJS5_S5_S5_EEES5_NS3_ILi4EEEEEENS2_IJNS2_IJS7_S9_S4_EEENS3_ILi4096EEENS3_ILi16EEEEEEEEDaRKT_RKT0_RKT1_RKT2_ENKUlRKT_RKT0_E_clISC_SG_EEDaSW_SZ_) ;  /* 0xffffe9d000007944 */ /* 0x020fea0003c3ffff */
[----:B-----5:R1:W-:Y:S01]  /*b580*/  STL.64 [R1+0x770], R2 ;  /* 0x0007700201007387 */ /* 0x0203e20000100a00 */
[----:B------:R-:W-:Y:S01]  /*b590*/  IMAD.MOV.U32 R5, RZ, RZ, R4 ;  /* 0x000000ffff057224 */ /* 0x000fe200078e0004 */
[----:B------:R-:W-:Y:S02]  /*b5a0*/  MOV R4, 0xb5e0 ;  /* 0x0000b5e000047802 */ /* 0x000fe40000000f00 */
[----:B-1----:R-:W-:Y:S01]  /*b5b0*/  MOV R3, R58 ;  /* 0x0000003a00037202 */ /* 0x002fe20000000f00 */
[----:B------:R-:W-:-:S02]  /*b5c0*/  IMAD.MOV.U32 R2, RZ, RZ, R57 ;  /* 0x000000ffff027224 */ /* 0x000fc400078e0039 */
[----:B------:R-:W-:Y:S05]  /*b5d0*/  CALL.REL.NOINC `($_ZN7cutlass13device_kernelIN5flash19enable_sm80_to_sm89INS1_16FlashAttnBwdSm80INS1_25CollectiveMainloopBwdSm80ILi2ELi2EN4cute5tupleIJNS5_1CILi128EEES8_NS7_ILi64EEEEEENS_6half_tEfNS_4arch4Sm80ELb0ELb0ELb1ELb1ELb0ELb0ELb0ELb0ELi2ELi4ELi4ELi4ELb0EEENS1_24CollectiveEpilogueBwdGQAISA_fSD_Li256ELb1ELb0EEENS1_19SingleTileSchedulerILb1ELb0ELb0ELi128EEEEEEEEEvNT_6ParamsE$_ZN4cute3eso3ESOILb0ELb0EJNS_5tupleIJNS_1CILi1EEENS3_ILi512EEEiEEENS3_ILi4096EEENS2_IJiiEEEEEC2ERKS6_RKS7_RKS8_) ;  /* 0xffffa61000007944 */ /* 0x000fea0003c3ffff */
[----:B------:R1:W5:Y:S04]  /*b5e0*/  LDL R6, [R1+0x760] ;  /* 0x0007600001067983 */ /* 0x0003680000100800 */
[----:B--2---:R1:W5:Y:S01]  /*b5f0*/  LDL.64 R2, [R1+0x758] ;  /* 0x0007580001027983 */ /* 0x0043620000100a00 */
[----:B------:R-:W-:-:S02]  /*b600*/  MOV R4, R58 ;  /* 0x0000003a00047202 */ /* 0x000fc40000000f00 */
[----:B------:R-:W-:Y:S02]  /*b610*/  MOV R5, 0xb630 ;  /* 0x0000b63000057802 */ /* 0x000fe40000000f00 */
[----:B-1---5:R-:W-:Y:S05]  /*b620*/  CALL.REL.NOINC `($_ZN7cutlass13device_kernelIN5flash19enable_sm80_to_sm89INS1_16FlashAttnBwdSm80INS1_25CollectiveMainloopBwdSm80ILi2ELi2EN4cute5tupleIJNS5_1CILi128EEES8_NS7_ILi64EEEEEENS_6half_tEfNS_4arch4Sm80ELb0ELb0ELb1ELb1ELb0ELb0ELb0ELb0ELi2ELi4ELi4ELi4ELb0EEENS1_24CollectiveEpilogueBwdGQAISA_fSD_Li256ELb1ELb0EEENS1_19SingleTileSchedulerILb1ELb0ELb0ELi128EEEEEEEEEvNT_6ParamsE$_ZN4cute5tupleIJNS0_IJNS0_IJNS_1CILi2EEES2_S2_EEES2_NS0_IJS2_S2_EEEEEENS0_IJNS0_IJNS1_ILi1EEENS1_ILi512EEEiEEENS1_ILi4096EEENS0_IJiiEEEEEEEEC2ERKS5_RKSB_) ;  /* 0xffffd9d000007944 */ /* 0x022fea0003c3ffff */
[----:B------:R1:W5:Y:S04]  /*b630*/  LDL R4, [R1+0x760] ;  /* 0x0007600001047983 */ /* 0x0003680000100800 */
[----:B------:R1:W5:Y:S01]  /*b640*/  LDL.64 R2, [R1+0x758] ;  /* 0x0007580001027983 */ /* 0x0003620000100a00 */
[----:B------:R-:W-:Y:S01]  /*b650*/  LEA.HI R25, R25, R25, RZ, 0x1d ;  /* 0x0000001919197211 */ /* 0x000fe200078fe8ff */
[----:B------:R-:W-:Y:S01]  /*b660*/  IMAD.MOV.U32 R5, RZ, RZ, R15 ;  /* 0x000000ffff057224 */ /* 0x000fe200078e000f */
[----:B------:R-:W-:-:S03]  /*b670*/  MOV R6, R58 ;  /* 0x0000003a00067202 */ /* 0x000fc60000000f00 */
[----:B------:R-:W-:-:S05]  /*b680*/  IMAD.U32 R7, R7, 0x2, R25 ;  /* 0x0000000207077824 */ /* 0x000fca00078e0019 */
[----:B------:R2:W-:Y:S02]  /*b690*/  STL [R1+0x11e4], R7 ;  /* 0x0011e40701007387 */ /* 0x0005e40000100800 */
[----:B--2---:R-:W-:Y:S02]  /*b6a0*/  MOV R7, 0xb6c0 ;  /* 0x0000b6c000077802 */ /* 0x004fe40000000f00 */
[----:B-1---5:R-:W-:Y:S05]  /*b6b0*/  CALL.REL.NOINC `($_ZN7cutlass13device_kernelIN5flash19enable_sm80_to_sm89INS1_16FlashAttnBwdSm80INS1_25CollectiveMainloopBwdSm80ILi2ELi2EN4cute5tupleIJNS5_1CILi128EEES8_NS7_ILi64EEEEEENS_6half_tEfNS_4arch4Sm80ELb0ELb0ELb1ELb1ELb0ELb0ELb0ELb0ELi2ELi4ELi4ELi4ELb0EEENS1_24CollectiveEpilogueBwdGQAISA_fSD_Li256ELb1ELb0EEENS1_19SingleTileSchedulerILb1ELb0ELb0ELi128EEEEEEEEEvNT_6ParamsE$_ZN4cute3eso3ESOILb0ELb0EJNS_6LayoutINS_5tupleIJNS3_IJNS_1CILi2EEES5_S5_EEES5_NS3_IJS5_S5_EEEEEENS3_IJNS3_IJNS4_ILi1EEENS4_ILi512EEEiEEENS4_ILi4096EEENS3_IJiiEEEEEEEEjEEC2ERKSF_RKj) ;  /* 0xffffabf000007944 */ /* 0x022fea0003c3ffff */
[----:B---3--:R-:W2:Y:S04]  /*b6c0*/  LDL.64 R6, [R1+0x760] ;  /* 0x0007600001067983 */ /* 0x008ea80000100a00 */
[----:B------:R1:W5:Y:S01]  /*b6d0*/  LDL.64 R4, [R1+0x758] ;  /* 0x0007580001047983 */ /* 0x0003620000100a00 */
[----:B------:R-:W-:Y:S02]  /*b6e0*/  MOV R38, R58 ;  /* 0x0000003a00267202 */ /* 0x000fe40000000f00 */
[----:B------:R-:W-:Y:S01]  /*b6f0*/  MOV R39, 0xb740 ;  /* 0x0000b74000277802 */ /* 0x000fe20000000f00 */
[----:B--2---:R-:W-:-:S05]  /*b700*/  IMAD.WIDE.U32 R26, R7, 0x2, R26 ;  /* 0x00000002071a7825 */ /* 0x004fca00078e001a */
[----:B------:R-:W-:Y:S02]  /*b710*/  MOV R2, R26 ;  /* 0x0000001a00027202 */ /* 0x000fe40000000f00 */
[----:B------:R-:W-:Y:S02]  /*b720*/  MOV R3, R27 ;  /* 0x0000001b00037202 */ /* 0x000fe40000000f00 */
[----:B-1---5:R-:W-:Y:S05]  /*b730*/  CALL.REL.NOINC `($_ZN7cutlass13device_kernelIN5flash19enable_sm80_to_sm89INS1_16FlashAttnBwdSm80INS1_25CollectiveMainloopBwdSm80ILi2ELi2EN4cute5tupleIJNS5_1CILi128EEES8_NS7_ILi64EEEEEENS_6half_tEfNS_4arch4Sm80ELb0ELb0ELb1ELb1ELb0ELb0ELb0ELb0ELi2ELi4ELi4ELi4ELb0EEENS1_24CollectiveEpilogueBwdGQAISA_fSD_Li256ELb1ELb0EEENS1_19SingleTileSchedulerILb1ELb0ELb0ELi128EEEEEEEEEvNT_6ParamsE$_ZN4cute8smem_ptrIPN7cutlass6half_tEECI1NS_12iter_adaptorIS3_S4_EEES3_) ;  /* 0xffffdce000007944 */ /* 0x022fea0003c3ffff */
[----:B------:R-:W2:Y:S01]  /*b740*/  LDL.64 R2, [R1+0x758] ;  /* 0x0007580001027983 */ /* 0x000ea20000100a00 */
[----:B------:R-:W-:-:S03]  /*b750*/  MOV R7, 0xb7c0 ;  /* 0x0000b7c000077802 */ /* 0x000fc60000000f00 */
[----:B--2---:R1:W-:Y:S02]  /*b760*/  STL.64 [R1+0x770], R2 ;  /* 0x0007700201007387 */ /* 0x0043e40000100a00 */
[----:B-1----:R-:W-:Y:S01]  /*b770*/  IMAD.MOV.U32 R2, RZ, RZ, R4 ;  /* 0x000000ffff027224 */ /* 0x002fe200078e0004 */
[----:B------:R-:W-:Y:S01]  /*b780*/  MOV R4, R57 ;  /* 0x0000003900047202 */ /* 0x000fe20000000f00 */
[----:B------:R-:W-:Y:S01]  /*b790*/  IMAD.MOV.U32 R3, RZ, RZ, R5 ;  /* 0x000000ffff037224 */ /* 0x000fe200078e0005 */
[----:B------:R-:W-:Y:S02]  /*b7a0*/  MOV R5, R58 ;  /* 0x0000003a00057202 */ /* 0x000fe40000000f00 */
[----:B------:R-:W-:Y:S05]  /*b7b0*/  CALL.REL.NOINC `($_ZN7cutlass13device_kernelIN5flash19enable_sm80_to_sm89INS1_16FlashAttnBwdSm80INS1_25CollectiveMainloopBwdSm80ILi2ELi2EN4cute5tupleIJNS5_1CILi128EEES8_NS7_ILi64EEEEEENS_6half_tEfNS_4arch4Sm80ELb0ELb0ELb1ELb1ELb0ELb0ELb0ELb0ELi2ELi4ELi4ELi4ELb0EEENS1_24CollectiveEpilogueBwdGQAISA_fSD_Li256ELb1ELb0EEENS1_19SingleTileSchedulerILb1ELb0ELb0ELi128EEEEEEEEEvNT_6ParamsE$_ZN4cute3eso3ESOILb0ELb0EJNS_6LayoutINS_5tupleIJNS3_IJNS_1CILi2EEES5_S5_EEES5_NS3_IJS5_S5_EEEEEENS3_IJNS3_IJNS4_ILi1EEENS4_ILi512EEEiEEENS4_ILi4096EEENS3_IJiiEEEEEEEENS_10ViewEngineINS_8smem_ptrIPN7cutlass6half_tEEEEEEEC2ERKSF_RKSM_) ;  /* 0xffffaa6000007944 */ /* 0x000fea0003c3ffff */
[----:B------:R-:W-:Y:S02]  /*b7c0*/  MOV R2, 0xb7e0 ;  /* 0x0000b7e000027802 */ /* 0x000fe40000000f00 */
[----:B------:R-:W-:Y:S05]  /*b7d0*/  CALL.REL.NOINC `($_ZN7cutlass13device_kernelIN5flash19enable_sm80_to_sm89INS1_16FlashAttnBwdSm80INS1_25CollectiveMainloopBwdSm80ILi2ELi2EN4cute5tupleIJNS5_1CILi128EEES8_NS7_ILi64EEEEEENS_6half_tEfNS_4arch4Sm80ELb0ELb0ELb1ELb1ELb0ELb0ELb0ELb0ELi2ELi4ELi4ELi4ELb0EEENS1_24CollectiveEpilogueBwdGQAISA_fSD_Li256ELb1ELb0EEENS1_19SingleTileSchedulerILb1ELb0ELb0ELi128EEEEEEEEEvNT_6ParamsE$_ZZN4cute4takeILi1ELi3ENS_5tupleIJNS1_IJNS_1CILi1EEENS2_ILi512EEEiEEENS2_ILi4096EEENS1_IJiiEEEEEEEEDaRKT1_ENKUlDpRKT_E_clIJS6_S7_EEEDaSF_) ;  /* 0xffffe44000007944 */ /* 0x000fea0003c3ffff */
[----:B------:R-:W-:Y:S02]  /*b7e0*/  MOV R2, 0xb800 ;  /* 0x0000b80000027802 */ /* 0x000fe40000000f00 */
[----:B------:R-:W-:Y:S05]  /*b7f0*/  CALL.REL.NOINC `($_ZN7cutlass13device_kernelIN5flash19enable_sm80_to_sm89INS1_16FlashAttnBwdSm80INS1_25CollectiveMainloopBwdSm80ILi2ELi2EN4cute5tupleIJNS5_1CILi128EEES8_NS7_ILi64EEEEEENS_6half_tEfNS_4arch4Sm80ELb0ELb0ELb1ELb1ELb0ELb0ELb0ELb0ELi2ELi4ELi4ELi4ELb0EEENS1_24CollectiveEpilogueBwdGQAISA_fSD_Li256ELb1ELb0EEENS1_19SingleTileSchedulerILb1ELb0ELb0ELi128EEEEEEEEEvNT_6ParamsE$_ZZN4cute16flatten_to_tupleINS_5tupleIJNS_1CILi4096EEENS1_IJiiEEEEEEEEDaRKT_ENKUlRKT_E_clIS4_EEDaSB_) ;  /* 0xffffe37000007944 */ /* 0x000fea0003c3ffff */
[----:B------:R-:W-:Y:S02]  /*b800*/  MOV R2, 0xb820 ;  /* 0x0000b82000027802 */ /* 0x000fe40000000f00 */
[----:B------:R-:W-:Y:S05]  /*b810*/  CALL.REL.NOINC `($_ZN7cutlass13device_kernelIN5flash19enable_sm80_to_sm89INS1_16FlashAttnBwdSm80INS1_25CollectiveMainloopBwdSm80ILi2ELi2EN4cute5tupleIJNS5_1CILi128EEES8_NS7_ILi64EEEEEENS_6half_tEfNS_4arch4Sm80ELb0ELb0ELb1ELb1ELb0ELb0ELb0ELb0ELi2ELi4ELi4ELi4ELb0EEENS1_24CollectiveEpilogueBwdGQAISA_fSD_Li256ELb1ELb0EEENS1_19SingleTileSchedulerILb1ELb0ELb0ELi128EEEEEEEEEvNT_6ParamsE$_ZZN4cute12filter_tupleINS_5tupleIJNS_1CILi4096EEENS1_IJiiEEEEEEZNS_16flatten_to_tupleIS5_EEDaRKT_EUlRKT_E_EEDaS9_OT0_ENKUlDpSC_E_clIJNS1_IJS3_EEES4_EEEDaSG_) ;  /* 0xffffdfd000007944 */ /* 0x000fea0003c3ffff */
        /* <DEDUP_REMOVED lines=12> */
[----:B------:R-:W-:Y:S01]  /*b8e0*/  IMAD.MOV.U32 R4, RZ, RZ, R58 ;  /* 0x000000ffff047224 */ /* 0x000fe200078e003a */
[----:B------:R-:W-:Y:S02]  /*b8f0*/  MOV R30, RZ ;  /* 0x000000ff001e7202 */ /* 0x000fe40000000f00 */
[----:B------:R-:W-:Y:S02]  /*b900*/  MOV R5, 0xb920 ;  /* 0x0000b92000057802 */ /* 0x000fe40000000f00 */
[----:B-1---5:R-:W-:Y:S05]  /*b910*/  CALL.REL.NOINC `($_ZN7cutlass13device_kernelIN5flash19enable_sm80_to_sm89INS1_16FlashAttnBwdSm80INS1_25CollectiveMainloopBwdSm80ILi2ELi2EN4cute5tupleIJNS5_1CILi128EEES8_NS7_ILi64EEEEEENS_6half_tEfNS_4arch4Sm80ELb0ELb0ELb1ELb1ELb0ELb0ELb0ELb0ELi2ELi4ELi4ELi4ELb0EEENS1_24CollectiveEpilogueBwdGQAISA_fSD_Li256ELb1ELb0EEENS1_19SingleTileSchedulerILb1ELb0ELb0ELi128EEEEEEEEEvNT_6ParamsE$_ZN4cute3eso3ESOILb1ELb0EJNS_14ComposedLayoutINS_7SwizzleILi3ELi3ELi3EEENS_1CILi0EEENS_6LayoutINS_5tupleIJNS8_IJNS8_IJNS5_ILi4EEENS5_ILi8EEEEEENS8_IJNS5_ILi2EEENS5_ILi1EEEEEEEEENS8_IJNS8_IJSC_SC_EEENS8_IJSA_S9_EEEEEEEEENS8_IJNS8_IJNS8_IJSC_NS5_ILi64EEEEEENS8_IJNS5_ILi512EEES6_EEEEEENS8_IJNS8_IJSD_SA_EEENS8_IJNS5_ILi1024EEENS5_ILi16EEEEEEEEEEEEEEEENS_10ViewEngineINS_8smem_ptrIPN7cutlass6half_tEEEEEEEC2ERKSW_RKS13_) ;  /* 0xffffb49000007944 */ /* 0x022fea0003c3ffff */
[----:B------:R-:W-:Y:S01]  /*b920*/  ULDC.64 UR4, c[0x0][0x118] ;  /* 0x0000460000047ab9 */ /* 0x000fe20000000a00 */
[----:B------:R1:W5:Y:S04]  /*b930*/  LDL.64 R26, [R1+0x758] ;  /* 0x00075800011a7983 */ /* 0x0003680000100a00 */
[----:B------:R1:W5:Y:S01]  /*b940*/  LD.E R6, [R28.64+0xc] ;  /* 0x00000c041c067980 */ /* 0x000362000c101900 */
[----:B------:R-:W-:-:S02]  /*b950*/  MOV R77, R58 ;  /* 0x0000003a004d7202 */ /* 0x000fc40000000f00 */
[----:B------:R-:W-:Y:S02]  /*b960*/  MOV R3, 0xb980 ;  /* 0x0000b98000037802 */ /* 0x000fe40000000f00 */
[----:B-1---5:R-:W-:Y:S05]  /*b970*/  CALL.REL.NOINC `($_ZN7cutlass13device_kernelIN5flash19enable_sm80_to_sm89INS1_16FlashAttnBwdSm80INS1_25CollectiveMainloopBwdSm80ILi2ELi2EN4cute5tupleIJNS5_1CILi128EEES8_NS7_ILi64EEEEEENS_6half_tEfNS_4arch4Sm80ELb0ELb0ELb1ELb1ELb0ELb0ELb0ELb0ELi2ELi4ELi4ELi4ELb0EEENS1_24CollectiveEpilogueBwdGQAISA_fSD_Li256ELb1ELb0EEENS1_19SingleTileSchedulerILb1ELb0ELb0ELi128EEEEEEEEEvNT_6ParamsE$_ZN4cute3eso3ESOILb0ELb1EJiNS_1CILi0EEEEEC2ERKiRKS3_) ;  /* 0xffffb19000007944 */ /* 0x022fea0003c3ffff */
[----:B------:R-:W2:Y:S01]  /*b980*/  LDL R2, [R1+0x758] ;  /* 0x0007580001027983 */ /* 0x000ea20000100800 */
[----:B------:R-:W-:Y:S01]  /*b990*/  ULDC.64 UR4, c[0x0][0x118] ;  /* 0x0000460000047ab9 */ /* 0x000fe20000000a00 */
[----:B------:R-:W-:Y:S02]  /*b9a0*/  MOV R77, R58 ;  /* 0x0000003a004d7202 */ /* 0x000fe40000000f00 */
[----:B--2---:R1:W-:Y:S04]  /*b9b0*/  STL [R1+0x790], R2 ;  /* 0x0007900201007387 */ /* 0x0043e80000100800 */
[----:B------:R2:W5:Y:S01]  /*b9c0*/  LD.E R7, [R28.64+0x4] ;  /* 0x000004041c077980 */ /* 0x000562000c101900 */
[----:B------:R-:W-:Y:S01]  /*b9d0*/  MOV R6, 0xba00 ;  /* 0x0000ba0000067802 */ /* 0x000fe20000000f00 */
[----:B-1----:R-:W-:-:S02]  /*b9e0*/  IMAD.MOV.U32 R2, RZ, RZ, R12 ;  /* 0x000000ffff027224 */ /* 0x002fc400078e000c */
        /* <DEDUP_REMOVED lines=15> */
[----:B------:R-:W-:Y:S05]  /*bae0*/  CALL.REL.NOINC `($_ZN7cutlass13device_kernelIN5flash19enable_sm80_to_sm89INS1_16FlashAttnBwdSm80INS1_25CollectiveMainloopBwdSm80ILi2ELi2EN4cute5tupleIJNS5_1CILi128EEES8_NS7_ILi64EEEEEENS_6half_tEfNS_4arch4Sm80ELb0ELb0ELb1ELb1ELb0ELb0ELb0ELb0ELi2ELi4ELi4ELi4ELb0EEENS1_24CollectiveEpilogueBwdGQAISA_fSD_Li256ELb1ELb0EEENS1_19SingleTileSchedulerILb1ELb0ELb0ELi128EEEEEEEEEvNT_6ParamsE$_ZZN4cute7idx2crdINS_5tupleIJiiNS_1CILi0EEEEEENS1_IJNS1_IJNS2_ILi4EEENS2_ILi8EEEEEENS2_ILi2EEENS2_ILi1EEEEEEEEDaRKT_RKT0_ENKUlRKT_RKT0_E_clIiS7_EEDaSJ_SM_) ;  /* 0xffffe63000007944 */ /* 0x000fea0003c3ffff */
[----:B------:R-:W-:Y:S02]  /*baf0*/  MOV R5, 0xbb10 ;  /* 0x0000bb1000057802 */ /* 0x000fe40000000f00 */
[----:B------:R-:W-:Y:S05]  /*bb00*/  CALL.REL.NOINC `($_ZN7cutlass13device_kernelIN5flash19enable_sm80_to_sm89INS1_16FlashAttnBwdSm80INS1_25CollectiveMainloopBwdSm80ILi2ELi2EN4cute5tupleIJNS5_1CILi128EEES8_NS7_ILi64EEEEEENS_6half_tEfNS_4arch4Sm80ELb0ELb0ELb1ELb1ELb0ELb0ELb0ELb0ELi2ELi4ELi4ELi4ELb0EEENS1_24CollectiveEpilogueBwdGQAISA_fSD_Li256ELb1ELb0EEENS1_19SingleTileSchedulerILb1ELb0ELb0ELi128EEEEEEEEEvNT_6ParamsE$_ZZN4cute7idx2crdINS_5tupleIJiiNS_1CILi0EEEEEENS1_IJNS1_IJNS2_ILi4EEENS2_ILi8EEEEEENS2_ILi2EEENS2_ILi1EEEEEEEEDaRKT_RKT0_ENKUlRKT_RKT0_E_clIiS8_EEDaSJ_SM_) ;  /* 0xffffe69000007944 */ /* 0x000fea0003c3ffff */
[----:B------:R-:W-:Y:S02]  /*bb10*/  MOV R5, 0xbb30 ;  /* 0x0000bb3000057802 */ /* 0x000fe40000000f00 */
[----:B------:R-:W-:Y:S05]  /*bb20*/  CALL.REL.NOINC `($_ZN7cutlass13device_kernelIN5flash19enable_sm80_to_sm89INS1_16FlashAttnBwdSm80INS1_25CollectiveMainloopBwdSm80ILi2ELi2EN4cute5tupleIJNS5_1CILi128EEES8_NS7_ILi64EEEEEENS_6half_tEfNS_4arch4Sm80ELb0ELb0ELb1ELb1ELb0ELb0ELb0ELb0ELi2ELi4ELi4ELi4ELb0EEENS1_24CollectiveEpilogueBwdGQAISA_fSD_Li256ELb1ELb0EEENS1_19SingleTileSchedulerILb1ELb0ELb0ELi128EEEEEEEEEvNT_6ParamsE$_ZZN4cute9transformINS_5tupleIJiiNS_1CILi0EEEEEENS1_IJNS1_IJNS2_ILi4EEENS2_ILi8EEEEEENS2_ILi2EEENS2_ILi1EEEEEEZNS_7idx2crdIS4_SA_EEDaRKT_RKT0_EUlRKT_RKT0_E_EEDaSE_SH_OT1_ENKUlDpSK_E_clIJNS1_IJiiEEEiS3_EEEDaSR_) ;  /* 0xffffe77000007944 */ /* 0x000fea0003c3ffff */
[----:B------:R-:W-:Y:S02]  /*bb30*/  MOV R3, R4 ;  /* 0x0000000400037202 */ /* 0x000fe40000000f00 */
[----:B------:R-:W-:-:S02]  /*bb40*/  MOV R4, 0xbb60 ;  /* 0x0000bb6000047802 */ /* 0x000fc40000000f00 */
[----:B------:R-:W-:Y:S05]  /*bb50*/  CALL.REL.NOINC `($_ZN7cutlass13device_kernelIN5flash19enable_sm80_to_sm89INS1_16FlashAttnBwdSm80INS1_25CollectiveMainloopBwdSm80ILi2ELi2EN4cute5tupleIJNS5_1CILi128EEES8_NS7_ILi64EEEEEENS_6half_tEfNS_4arch4Sm80ELb0ELb0ELb1ELb1ELb0ELb0ELb0ELb0ELi2ELi4ELi4ELi4ELb0EEENS1_24CollectiveEpilogueBwdGQAISA_fSD_Li256ELb1ELb0EEENS1_19SingleTileSchedulerILb1ELb0ELb0ELi128EEEEEEEEEvNT_6ParamsE$_ZZN4cute13to_mixed_bitsINS_5tupleIJNS1_IJNS_1CILi4EEENS2_ILi8EEEEEENS2_ILi2EEENS2_ILi1EEEEEENS1_IJNS1_IJNS2_ILi0EEENS2_ILi64EEEEEES9_S9_EEENS1_IJNS1_IJiiEEEiS9_EEEEEDaRKT_RKT0_RKT1_ENKUlRKT_RKT0_RKT1_E_clIS5_SB_SD_EEDaSQ_ST_SW_) ;  /* 0xffffdce000007944 */ /* 0x000fea0003c3ffff */
[----:B------:R-:W-:Y:S02]  /*bb60*/  MOV R4, 0xbb80 ;  /* 0x0000bb8000047802 */ /* 0x000fe40000000f00 */
[----:B------:R-:W-:Y:S05]  /*bb70*/  CALL.REL.NOINC `($_ZN7cutlass13device_kernelIN5flash19enable_sm80_to_sm89INS1_16FlashAttnBwdSm80INS1_25CollectiveMainloopBwdSm80ILi2ELi2EN4cute5tupleIJNS5_1CILi128EEES8_NS7_ILi64EEEEEENS_6half_tEfNS_4arch4Sm80ELb0ELb0ELb1ELb1ELb0ELb0ELb0ELb0ELi2ELi4ELi4ELi4ELb0EEENS1_24CollectiveEpilogueBwdGQAISA_fSD_Li256ELb1ELb0EEENS1_19SingleTileSchedulerILb1ELb0ELb0ELi128EEEEEEEEEvNT_6ParamsE$_ZZN4cute13to_mixed_bitsINS_5tupleIJNS1_IJNS_1CILi4EEENS2_ILi8EEEEEENS2_ILi2EEENS2_ILi1EEEEEENS1_IJNS1_IJNS2_ILi0EEENS2_ILi64EEEEEES9_S9_EEENS1_IJNS1_IJiiEEEiS9_EEEEEDaRKT_RKT0_RKT1_ENKUlDpRKT_E_clIJNS_9MixedBitsILj0ELj448EEENS2_ILj0EEESW_EEEDaSR_) ;  /* 0xffffdc9000007944 */ /* 0x000fea0003c3ffff */
[----:B------:R-:W-:Y:S01]  /*bb80*/  SHF.R.S32.HI R7, RZ, 0x1f, R2 ;  /* 0x0000001fff077819 */ /* 0x000fe20000011402 */
[----:B------:R-:W-:Y:S01]  /*bb90*/  IMAD.MOV.U32 R5, RZ, RZ, 0x10 ;  /* 0x00000010ff057424 */ /* 0x000fe200078e00ff */
[----:B------:R-:W-:Y:S01]  /*bba0*/  LOP3.LUT P1, RZ, R3, 0x80, RZ, 0xc0, !PT ;  /* 0x0000008003ff7812 */ /* 0x000fe2000782c0ff */
[----:B------:R-:W-:Y:S01]  /*bbb0*/  IMAD.MOV.U32 R4, RZ, RZ, 0x20 ;  /* 0x00000020ff047424 */ /* 0x000fe200078e00ff */
[----:B------:R-:W-:-:S02]  /*bbc0*/  LEA.HI R7, R7, R2, RZ, 0x2 ;  /* 0x0000000207077211 */ /* 0x000fc400078f10ff */
[----:B------:R-:W-:Y:S02]  /*bbd0*/  SEL R5, R5, 0xfffffff0, !P1 ;  /* 0xfffffff005057807 */ /* 0x000fe40004800000 */
[----:B------:R-:W-:Y:S02]  /*bbe0*/  LOP3.LUT P0, RZ, R3, 0x100, RZ, 0xc0, !PT ;  /* 0x0000010003ff7812 */ /* 0x000fe4000780c0ff */
[----:B------:R-:W-:Y:S01]  /*bbf0*/  LOP3.LUT R7, R7, 0x7ffffffc, RZ, 0xc0, !PT ;  /* 0x7ffffffc07077812 */ /* 0x000fe200078ec0ff */
[----:B------:R1:W-:Y:S01]  /*bc00*/  STL [R1+0x77c], R5 ;  /* 0x00077c0501007387 */ /* 0x0003e20000100800 */
[----:B------:R-:W-:Y:S02]  /*bc10*/  SEL R4, R4, 0xffffffe0, !P0 ;  /* 0xffffffe004047807 */ /* 0x000fe40004000000 */
[C---:B------:R-:W-:Y:S01]  /*bc20*/  LOP3.LUT P0, RZ, R3.reuse, 0x40, RZ, 0xc0, !PT ;  /* 0x0000004003ff7812 */ /* 0x040fe2000780c0ff */
[----:B------:R-:W-:Y:S01]  /*bc30*/  IMAD.IADD R7, R2, 0x1, -R7 ;  /* 0x0000000102077824 */ /* 0x000fe200078e0a07 */
[----:B------:R-:W-:Y:S01]  /*bc40*/  LOP3.LUT R12, R3, 0x1c0, RZ, 0xc0, !PT ;  /* 0x000001c0030c7812 */ /* 0x000fe200078ec0ff */
[----:B------:R2:W-:Y:S01]  /*bc50*/  STL [R1+0x11e0], R4 ;  /* 0x0011e00401007387 */ /* 0x0005e20000100800 */
[----:B------:R-:W-:-:S02]  /*bc60*/  IMAD.MOV.U32 R3, RZ, RZ, R58 ;  /* 0x000000ffff037224 */ /* 0x000fc400078e003a */
[----:B------:R-:W-:Y:S02]  /*bc70*/  IMAD R7, R6, 0x100, R7 ;  /* 0x0000010006077824 */ /* 0x000fe400078e0207 */
[----:B------:R-:W-:Y:S02]  /*bc80*/  IMAD.MOV.U32 R6, RZ, RZ, R14 ;  /* 0x000000ffff067224 */ /* 0x000fe400078e000e */
[----:B------:R-:W-:Y:S02]  /*bc90*/  IMAD.MOV.U32 R2, RZ, RZ, R13 ;  /* 0x000000ffff027224 */ /* 0x000fe400078e000d */
[----:B-1----:R-:W-:-:S05]  /*bca0*/  IMAD.MOV.U32 R5, RZ, RZ, 0x8 ;  /* 0x00000008ff057424 */ /* 0x002fca00078e00ff */
[----:B------:R-:W-:Y:S02]  /*bcb0*/  SEL R5, R5, 0xfffffff8, !P0 ;  /* 0xfffffff805057807 */ /* 0x000fe40004000000 */
[----:B--2---:R-:W-:Y:S02]  /*bcc0*/  MOV R4, 0xbce0 ;  /* 0x0000bce000047802 */ /* 0x004fe40000000f00 */
[----:B------:R-:W-:Y:S05]  /*bcd0*/  CALL.REL.NOINC `($_ZN7cutlass13device_kernelIN5flash19enable_sm80_to_sm89INS1_16FlashAttnBwdSm80INS1_25CollectiveMainloopBwdSm80ILi2ELi2EN4cute5tupleIJNS5_1CILi128EEES8_NS7_ILi64EEEEEENS_6half_tEfNS_4arch4Sm80ELb0ELb0ELb1ELb1ELb0ELb0ELb0ELb0ELi2ELi4ELi4ELi4ELb0EEENS1_24CollectiveEpilogueBwdGQAISA_fSD_Li256ELb1ELb0EEENS1_19SingleTileSchedulerILb1ELb0ELb0ELi128EEEEEEEEEvNT_6ParamsE$_ZN4cute3eso3ESOILb0ELb0EJiiiEEC2ERKiS4_S4_) ;  /* 0xffffab9000007944 */ /* 0x000fea0003c3ffff */
[----:B------:R1:W5:Y:S04]  /*bce0*/  LDL R6, [R1+0x760] ;  /* 0x0007600001067983 */ /* 0x0003680000100800 */
[----:B------:R1:W5:Y:S01]  /*bcf0*/  LDL.64 R2, [R1+0x758] ;  /* 0x0007580001027983 */ /* 0x0003620000100a00 */
[----:B------:R-:W-:Y:S02]  /*bd00*/  MOV R4, R58 ;  /* 0x0000003a00047202 */ /* 0x000fe40000000f00 */
[----:B------:R-:W-:Y:S02]  /*bd10*/  MOV R5, 0xbd30 ;  /* 0x0000bd3000057802 */ /* 0x000fe40000000f00 */
[----:B-1---5:R-:W-:Y:S05]  /*bd20*/  CALL.REL.NOINC `($_ZN7cutlass13device_kernelIN5flash19enable_sm80_to_sm89INS1_16FlashAttnBwdSm80INS1_25CollectiveMainloopBwdSm80ILi2ELi2EN4cute5tupleIJNS5_1CILi128EEES8_NS7_ILi64EEEEEENS_6half_tEfNS_4arch4Sm80ELb0ELb0ELb1ELb1ELb0ELb0ELb0ELb0ELi2ELi4ELi4ELi4ELb0EEENS1_24CollectiveEpilogueBwdGQAISA_fSD_Li256ELb1ELb0EEENS1_19SingleTileSchedulerILb1ELb0ELb0ELi128EEEEEEEEEvNT_6ParamsE$_ZN4cute3eso3ESOILb1ELb0EJNS_1CILi1EEENS_5tupleIJiiiEEENS2_ILi64EEENS4_IJNS2_ILi72EEENS2_ILi144EEENS2_ILi288EEEEEENS2_ILi512EEEEEC2ERKS3_RKS5_RKS6_RKSA_RKSB_) ;  /* 0xffffb32000007944 */ /* 0x022fea0003c3ffff */
[----:B------:R1:W5:Y:S04]  /*bd30*/  LDL R6, [R1+0x760] ;  /* 0x0007600001067983 */ /* 0x0003680000100800 */
[----:B------:R1:W5:Y:S01]  /*bd40*/  LDL.64 R2, [R1+0x758] ;  /* 0x0007580001027983 */ /* 0x0003620000100a00 */
[----:B------:R-:W-:-:S02]  /*bd50*/  MOV R4, R58 ;  /* 0x0000003a00047202 */ /* 0x000fc40000000f00 */
[----:B------:R-:W-:Y:S02]  /*bd60*/  MOV R5, 0xbd80 ;  /* 0x0000bd8000057802 */ /* 0x000fe40000000f00 */
[----:B-1---5:R-:W-:Y:S05]  /*bd70*/  CALL.REL.NOINC `($_ZN7cutlass13device_kernelIN5flash19enable_sm80_to_sm89INS1_16FlashAttnBwdSm80INS1_25CollectiveMainloopBwdSm80ILi2ELi2EN4cute5tupleIJNS5_1CILi128EEES8_NS7_ILi64EEEEEENS_6half_tEfNS_4arch4Sm80ELb0ELb0ELb1ELb1ELb0ELb0ELb0ELb0ELi2ELi4ELi4ELi4ELb0EEENS1_24CollectiveEpilogueBwdGQAISA_fSD_Li256ELb1ELb0EEENS1_19SingleTileSchedulerILb1ELb0ELb0ELi128EEEEEEEEEvNT_6ParamsE$_ZN4cute5tupleIJNS0_IJNS_1CILi8EEENS0_IJNS1_ILi2EEES3_S3_EEENS1_ILi1EEES4_S5_EEENS0_IJS5_NS0_IJiiiEEENS1_ILi64EEENS0_IJNS1_ILi72EEENS1_ILi144EEENS1_ILi288EEEEEENS1_ILi512EEEEEEEEC2ERKS6_RKSE_) ;  /* 0xffffd57000007944 */ /* 0x022fea0003c3ffff */
[----:B------:R1:W5:Y:S04]  /*bd80*/  LDL R5, [R1+0x760] ;  /* 0x0007600001057983 */ /* 0x0003680000100800 */
[----:B------:R1:W5:Y:S01]  /*bd90*/  LDL.64 R2, [R1+0x758] ;  /* 0x0007580001027983 */ /* 0x0003620000100a00 */
[----:B------:R-:W-:-:S03]  /*bda0*/  MOV R4, 0xbdc0 ;  /* 0x0000bdc000047802 */ /* 0x000fc60000000f00 */
[----:B-1---5:R-:W-:Y:S05]  /*bdb0*/  CALL.REL.NOINC `($_ZN7cutlass13device_kernelIN5flash19enable_sm80_to_sm89INS1_16FlashAttnBwdSm80INS1_25CollectiveMainloopBwdSm80ILi2ELi2EN4cute5tupleIJNS5_1CILi128EEES8_NS7_ILi64EEEEEENS_6half_tEfNS_4arch4Sm80ELb0ELb0ELb1ELb1ELb0ELb0ELb0ELb0ELi2ELi4ELi4ELi4ELb0EEENS1_24CollectiveEpilogueBwdGQAISA_fSD_Li256ELb1ELb0EEENS1_19SingleTileSchedulerILb1ELb0ELb0ELi128EEEEEEEEEvNT_6ParamsE$_ZZN4cute7flattenINS_5tupleIJNS_1CILi1EEENS1_IJiiiEEENS2_ILi64EEENS1_IJNS2_ILi72EEENS2_ILi144EEENS2_ILi288EEEEEENS2_ILi512EEEEEEEEDaRKT_ENKUlRKT_E_clIS4_EEDaSH_) ;  /* 0xffffe33000007944 */ /* 0x022fea0003c3ffff */
[----:B------:R-:W-:Y:S02]  /*bdc0*/  MOV R6, R5 ;  /* 0x0000000500067202 */ /* 0x000fe40000000f00 */
[----:B------:R-:W-:Y:S02]  /*bdd0*/  MOV R5, 0xbdf0 ;  /* 0x0000bdf000057802 */ /* 0x000fe40000000f00 */
[----:B------:R-:W-:Y:S05]  /*bde0*/  CALL.REL.NOINC `($_ZN7cutlass13device_kernelIN5flash19enable_sm80_to_sm89INS1_16FlashAttnBwdSm80INS1_25CollectiveMainloopBwdSm80ILi2ELi2EN4cute5tupleIJNS5_1CILi128EEES8_NS7_ILi64EEEEEENS_6half_tEfNS_4arch4Sm80ELb0ELb0ELb1ELb1ELb0ELb0ELb0ELb0ELi2ELi4ELi4ELi4ELb0EEENS1_24CollectiveEpilogueBwdGQAISA_fSD_Li256ELb1ELb0EEENS1_19SingleTileSchedulerILb1ELb0ELb0ELi128EEEEEEEEEvNT_6ParamsE$_ZZN4cute12filter_tupleINS_5tupleIJNS_1CILi1EEENS1_IJiiiEEENS2_ILi64EEENS1_IJNS2_ILi72EEENS2_ILi144EEENS2_ILi288EEEEEENS2_ILi512EEEEEEZNS_7flattenISB_EEDaRKT_EUlRKT_E_EEDaSF_OT0_ENKUlDpSI_E_clIJNS1_IJS3_EEES4_NS1_IJS5_EEES9_NS1_IJSA_EEEEEEDaSM_) ;  /* 0xffffd9a000007944 */ /* 0x000fea0003c3ffff */
[----:B------:R-:W-:Y:S02]  /*bdf0*/  MOV R2, R58 ;  /* 0x0000003a00027202 */ /* 0x000fe40000000f00 */
[----:B------:R-:W-:Y:S02]  /*be00*/  MOV R5, 0xbe20 ;  /* 0x0000be2000057802 */ /* 0x000fe40000000f00 */
[----:B------:R-:W-:Y:S05]  /*be10*/  CALL.REL.NOINC `($_ZN7cutlass13device_kernelIN5flash19enable_sm80_to_sm89INS1_16FlashAttnBwdSm80INS1_25CollectiveMainloopBwdSm80ILi2ELi2EN4cute5tupleIJNS5_1CILi128EEES8_NS7_ILi64EEEEEENS_6half_tEfNS_4arch4Sm80ELb0ELb0ELb1ELb1ELb0ELb0ELb0ELb0ELi2ELi4ELi4ELi4ELb0EEENS1_24CollectiveEpilogueBwdGQAISA_fSD_Li256ELb1ELb0EEENS1_19SingleTileSchedulerILb1ELb0ELb0ELi128EEEEEEEEEvNT_6ParamsE$_ZN4cute3eso3ESOILb0ELb1EJiNS_1CILi72EEENS2_ILi512EEEEEC2ERKiRKS3_RKS4_) ;  /* 0xffffade000007944 */ /* 0x000fea0003c3ffff */
[----:B-1----:R-:W2:Y:S01]  /*be20*/  LDL R2, [R1+0x758] ;  /* 0x0007580001027983 */ /* 0x002ea20000100800 */
[----:B------:R-:W-:Y:S01]  /*be30*/  IMAD.MOV.U32 R6, RZ, RZ, R3 ;  /* 0x000000ffff067224 */ /* 0x000fe200078e0003 */
[----:B------:R-:W-:-:S02]  /*be40*/  MOV R28, R18 ;  /* 0x00000012001c7202 */ /* 0x000fc40000000f00 */
[----:B------:R-:W-:Y:S01]  /*be50*/  MOV R5, 0xbe90 ;  /* 0x0000be9000057802 */ /* 0x000fe20000000f00 */
[----:B--2---:R1:W-:Y:S02]  /*be60*/  STL [R1+0x11e8], R2 ;  /* 0x0011e80201007387 */ /* 0x0043e40000100800 */
[----:B-1----:R-:W-:Y:S02]  /*be70*/  IMAD.MOV.U32 R2, RZ, RZ, R58 ;  /* 0x000000ffff027224 */ /* 0x002fe400078e003a */
[----:B------:R-:W-:Y:S05]  /*be80*/  CALL.REL.NOINC `($_ZN7cutlass13device_kernelIN5flash19enable_sm80_to_sm89INS1_16FlashAttnBwdSm80INS1_25CollectiveMainloopBwdSm80ILi2ELi2EN4cute5tupleIJNS5_1CILi128EEES8_NS7_ILi64EEEEEENS_6half_tEfNS_4arch4Sm80ELb0ELb0ELb1ELb1ELb0ELb0ELb0ELb0ELi2ELi4ELi4ELi4ELb0EEENS1_24CollectiveEpilogueBwdGQAISA_fSD_Li256ELb1ELb0EEENS1_19SingleTileSchedulerILb1ELb0ELb0ELi128EEEEEEEEEvNT_6ParamsE$_ZN4cute3eso3ESOILb0ELb0EJiiNS_1CILi72EEENS2_ILi512EEEEEC2ERKiS7_RKS3_RKS4_) ;  /* 0xffffa96000007944 */ /* 0x000fea0003c3ffff */
[----:B------:R-:W2:Y:S01]  /*be90*/  LDL.64 R2, [R1+0x758] ;  /* 0x0007580001027983 */ /* 0x000ea20000100a00 */
[----:B------:R-:W-:Y:S01]  /*bea0*/  IMAD.MOV.U32 R5, RZ, RZ, R4 ;  /* 0x000000ffff057224 */ /* 0x000fe200078e0004 */
[----:B------:R-:W-:Y:S01]  /*beb0*/  MOV R6, R17 ;  /* 0x0000001100067202 */ /* 0x000fe20000000f00 */
[----:B------:R-:W-:Y:S01]  /*bec0*/  IMAD.MOV.U32 R28, RZ, RZ, R19 ;  /* 0x000000ffff1c7224 */ /* 0x000fe200078e0013 */
[----:B------:R-:W-:Y:S01]  /*bed0*/  MOV R4, 0xbf10 ;  /* 0x0000bf1000047802 */ /* 0x000fe20000000f00 */
[----:B--2---:R1:W-:Y:S02]  /*bee0*/  STL.64 [R1+0x788], R2 ;  /* 0x0007880201007387 */ /* 0x0043e40000100a00 */
[----:B-1----:R-:W-:-:S02]  /*bef0*/  MOV R2, R57 ;  /* 0x0000003900027202 */ /* 0x002fc40000000f00 */
[----:B------:R-:W-:Y:S05]  /*bf00*/  CALL.REL.NOINC `($_ZN7cutlass13device_kernelIN5flash19enable_sm80_to_sm89INS1_16FlashAttnBwdSm80INS1_25CollectiveMainloopBwdSm80ILi2ELi2EN4cute5tupleIJNS5_1CILi128EEES8_NS7_ILi64EEEEEENS_6half_tEfNS_4arch4Sm80ELb0ELb0ELb1ELb1ELb0ELb0ELb0ELb0ELi2ELi4ELi4ELi4ELb0EEENS1_24CollectiveEpilogueBwdGQAISA_fSD_Li256ELb1ELb0EEENS1_19SingleTileSchedulerILb1ELb0ELb0ELi128EEEEEEEEEvNT_6ParamsE$_ZN4cute3eso3ESOILb0ELb0EJiiiNS_1CILi72EEENS2_ILi512EEEEEC2ERKiS7_S7_RKS3_RKS4_) ;  /* 0xffffaab000007944 */ /* 0x000fea0003c3ffff */
[----:B------:R-:W2:Y:S04]  /*bf10*/  LDL.64 R2, [R1+0x770] ;  /* 0x0007700001027983 */ /* 0x000ea80000100a00 */
[----:B------:R-:W3:Y:S01]  /*bf20*/  LDL R4, [R1+0x778] ;  /* 0x0007780001047983 */ /* 0x000ee20000100800 */
[----:B------:R-:W-:-:S02]  /*bf30*/  MOV R6, R24 ;  /* 0x0000001800067202 */ /* 0x000fc40000000f00 */
[----:B------:R-:W-:Y:S01]  /*bf40*/  MOV R5, 0xbfa0 ;  /* 0x0000bfa000057802 */ /* 0x000fe20000000f00 */
[----:B--2---:R1:W-:Y:S04]  /*bf50*/  STL.64 [R1+0x758], R2 ;  /* 0x0007580201007387 */ /* 0x0043e80000100a00 */
[----:B---3--:R2:W-:Y:S01]  /*bf60*/  STL [R1+0x760], R4 ;  /* 0x0007600401007387 */ /* 0x0085e20000100800 */
        /* <DEDUP_REMOVED lines=16> */
[----:B------:R-:W-:Y:S05]  /*c070*/  CALL.REL.NOINC `($_ZN7cutlass13device_kernelIN5flash19enable_sm80_to_sm89INS1_16FlashAttnBwdSm80INS1_25CollectiveMainloopBwdSm80ILi2ELi2EN4cute5tupleIJNS5_1CILi128EEES8_NS7_ILi64EEEEEENS_6half_tEfNS_4arch4Sm80ELb0ELb0ELb1ELb1ELb0ELb0ELb0ELb0ELi2ELi4ELi4ELi4ELb0EEENS1_24CollectiveEpilogueBwdGQAISA_fSD_Li256ELb1ELb0EEENS1_19SingleTileSchedulerILb1ELb0ELb0ELi128EEEEEEEEEvNT_6ParamsE$_ZZN4cute6detail16composition_implINS_5tupleIJNS_1CILi8EEENS3_ILi2EEES5_S5_S4_S5_EEENS2_IJNS3_ILi1EEEiiiNS3_ILi72EEENS3_ILi512EEEEEENS2_IJNS2_IJS5_S5_EEES4_NS3_ILi4EEEEEENS2_IJNS2_IJS7_S4_EEENS3_ILi1024EEENS3_ILi16EEEEEEEEDaRKT_RKT0_RKT1_RKT2_ENKUlRKT_RKT0_E_clISB_SE_EEDaSW_SZ_) ;  /* 0xffffdd5000007944 */ /* 0x000fea0003c3ffff */
[----:B------:R-:W-:Y:S02]  /*c080*/  MOV R5, 0xc0a0 ;  /* 0x0000c0a000057802 */ /* 0x000fe40000000f00 */
[----:B-----5:R-:W-:Y:S05]  /*c090*/  CALL.REL.NOINC `($_ZN7cutlass13device_kernelIN5flash19enable_sm80_to_sm89INS1_16FlashAttnBwdSm80INS1_25CollectiveMainloopBwdSm80ILi2ELi2EN4cute5tupleIJNS5_1CILi128EEES8_NS7_ILi64EEEEEENS_6half_tEfNS_4arch4Sm80ELb0ELb0ELb1ELb1ELb0ELb0ELb0ELb0ELi2ELi4ELi4ELi4ELb0EEENS1_24CollectiveEpilogueBwdGQAISA_fSD_Li256ELb1ELb0EEENS1_19SingleTileSchedulerILb1ELb0ELb0ELi128EEEEEEEEEvNT_6ParamsE$_ZZN4cute6detail16composition_implINS_5tupleIJNS_1CILi8EEENS3_ILi2EEES5_S5_S4_S5_EEENS2_IJNS3_ILi1EEEiiiNS3_ILi72EEENS3_ILi512EEEEEENS2_IJNS2_IJS5_S5_EEES4_NS3_ILi4EEEEEENS2_IJNS2_IJS7_S4_EEENS3_ILi1024EEENS3_ILi16EEEEEEEEDaRKT_RKT0_RKT1_RKT2_ENKUlRKT_RKT0_E_clISC_SG_EEDaSW_SZ_) ;  /* 0xffffdd7000007944 */ /* 0x020fea0003c3ffff */
[----:B-----5:R1:W-:Y:S01]  /*c0a0*/  STL.64 [R1+0x770], R2 ;  /* 0x0007700201007387 */ /* 0x0203e20000100a00 */
[----:B------:R-:W-:Y:S01]  /*c0b0*/  IMAD.MOV.U32 R5, RZ, RZ, R4 ;  /* 0x000000ffff057224 */ /* 0x000fe200078e0004 */
[----:B------:R-:W-:Y:S02]  /*c0c0*/  MOV R4, 0xc100 ;  /* 0x0000c10000047802 */ /* 0x000fe40000000f00 */
[----:B-1----:R-:W-:Y:S01]  /*c0d0*/  MOV R3, R58 ;  /* 0x0000003a00037202 */ /* 0x002fe20000000f00 */
[----:B------:R-:W-:Y:S02]  /*c0e0*/  IMAD.MOV.U32 R2, RZ, RZ, R57 ;  /* 0x000000ffff027224 */ /* 0x000fe400078e0039 */
[----:B------:R-:W-:Y:S05]  /*c0f0*/  CALL.REL.NOINC `($_ZN7cutlass13device_kernelIN5flash19enable_sm80_to_sm89INS1_16FlashAttnBwdSm80INS1_25CollectiveMainloopBwdSm80ILi2ELi2EN4cute5tupleIJNS5_1CILi128EEES8_NS7_ILi64EEEEEENS_6half_tEfNS_4arch4Sm80ELb0ELb0ELb1ELb1ELb0ELb0ELb0ELb0ELi2ELi4ELi4ELi4ELb0EEENS1_24CollectiveEpilogueBwdGQAISA_fSD_Li256ELb1ELb0EEENS1_19SingleTileSchedulerILb1ELb0ELb0ELi128EEEEEEEEEvNT_6ParamsE$_ZN4cute3eso3ESOILb0ELb0EJNS_5tupleIJNS_1CILi1EEEiEEENS3_ILi1024EEENS2_IJiiEEEEEC2ERKS5_RKS6_RKS7_) ;  /* 0xffff9b8000007944 */ /* 0x000fea0003c3ffff */
[----:B------:R1:W5:Y:S04]  /*c100*/  LDL R6, [R1+0x760] ;  /* 0x0007600001067983 */ /* 0x0003680000100800 */
[----:B--2---:R1:W5:Y:S01]  /*c110*/  LDL.64 R2, [R1+0x758] ;  /* 0x0007580001027983 */ /* 0x0043620000100a00 */
[----:B------:R-:W-:-:S02]  /*c120*/  MOV R4, R58 ;  /* 0x0000003a00047202 */ /* 0x000fc40000000f00 */
[----:B------:R-:W-:Y:S02]  /*c130*/  MOV R5, 0xc150 ;  /* 0x0000c15000057802 */ /* 0x000fe40000000f00 */
[----:B-1---5:R-:W-:Y:S05]  /*c140*/  CALL.REL.NOINC `($_ZN7cutlass13device_kernelIN5flash19enable_sm80_to_sm89INS1_16FlashAttnBwdSm80INS1_25CollectiveMainloopBwdSm80ILi2ELi2EN4cute5tupleIJNS5_1CILi128EEES8_NS7_ILi64EEEEEENS_6half_tEfNS_4arch4Sm80ELb0ELb0ELb1ELb1ELb0ELb0ELb0ELb0ELi2ELi4ELi4ELi4ELb0EEENS1_24CollectiveEpilogueBwdGQAISA_fSD_Li256ELb1ELb0EEENS1_19SingleTileSchedulerILb1ELb0ELb0ELi128EEEEEEEEEvNT_6ParamsE$_ZN4cute5tupleIJNS0_IJNS0_IJNS_1CILi2EEES2_EEENS1_ILi8EEES3_EEENS0_IJNS0_IJNS1_ILi1EEEiEEENS1_ILi1024EEENS0_IJiiEEEEEEEEC2ERKS5_RKSA_) ;  /* 0xffffcd6000007944 */ /* 0x022fea0003c3ffff */
        /* <DEDUP_REMOVED lines=8> */
[----:B-1---5:R-:W-:Y:S05]  /*c1d0*/  CALL.REL.NOINC `($_ZN7cutlass13device_kernelIN5flash19enable_sm80_to_sm89INS1_16FlashAttnBwdSm80INS1_25CollectiveMainloopBwdSm80ILi2ELi2EN4cute5tupleIJNS5_1CILi128EEES8_NS7_ILi64EEEEEENS_6half_tEfNS_4arch4Sm80ELb0ELb0ELb1ELb1ELb0ELb0ELb0ELb0ELi2ELi4ELi4ELi4ELb0EEENS1_24CollectiveEpilogueBwdGQAISA_fSD_Li256ELb1ELb0EEENS1_19SingleTileSchedulerILb1ELb0ELb0ELi128EEEEEEEEEvNT_6ParamsE$_ZN4cute3eso3ESOILb0ELb0EJNS_6LayoutINS_5tupleIJNS3_IJNS_1CILi2EEES5_EEENS4_ILi8EEES6_EEENS3_IJNS3_IJNS4_ILi1EEEiEEENS4_ILi1024EEENS3_IJiiEEEEEEEEjEEC2ERKSE_RKj) ;  /* 0xffff9d4000007944 */ /* 0x022fea0003c3ffff */
        /* <DEDUP_REMOVED lines=12> */
[----:B------:R-:W-:Y:S02]  /*c2a0*/  MOV R2, R57 ;  /* 0x0000003900027202 */ /* 0x000fe40000000f00 */
[----:B------:R-:W-:Y:S05]  /*c2b0*/  CALL.REL.NOINC `($_ZN7cutlass13device_kernelIN5flash19enable_sm80_to_sm89INS1_16FlashAttnBwdSm80INS1_25CollectiveMainloopBwdSm80ILi2ELi2EN4cute5tupleIJNS5_1CILi128EEES8_NS7_ILi64EEEEEENS_6half_tEfNS_4arch4Sm80ELb0ELb0ELb1ELb1ELb0ELb0ELb0ELb0ELi2ELi4ELi4ELi4ELb0EEENS1_24CollectiveEpilogueBwdGQAISA_fSD_Li256ELb1ELb0EEENS1_19SingleTileSchedulerILb1ELb0ELb0ELi128EEEEEEEEEvNT_6ParamsE$_ZN4cute3eso3ESOILb0ELb0EJNS_6LayoutINS_5tupleIJNS3_IJNS_1CILi2EEES5_EEENS4_ILi8EEES6_EEENS3_IJNS3_IJNS4_ILi1EEEiEEENS4_ILi1024EEENS3_IJiiEEEEEEEENS_10ViewEngineINS_8smem_ptrIPN7cutlass6half_tEEEEEEEC2ERKSE_RKSL_) ;  /* 0xffff9bd000007944 */ /* 0x000fea0003c3ffff */
[----:B------:R-:W-:Y:S02]  /*c2c0*/  MOV R2, 0xc2e0 ;  /* 0x0000c2e000027802 */ /* 0x000fe40000000f00 */
[----:B------:R-:W-:Y:S05]  /*c2d0*/  CALL.REL.NOINC `($_ZN7cutlass13device_kernelIN5flash19enable_sm80_to_sm89INS1_16FlashAttnBwdSm80INS1_25CollectiveMainloopBwdSm80ILi2ELi2EN4cute5tupleIJNS5_1CILi128EEES8_NS7_ILi64EEEEEENS_6half_tEfNS_4arch4Sm80ELb0ELb0ELb1ELb1ELb0ELb0ELb0ELb0ELi2ELi4ELi4ELi4ELb0EEENS1_24CollectiveEpilogueBwdGQAISA_fSD_Li256ELb1ELb0EEENS1_19SingleTileSchedulerILb1ELb0ELb0ELi128EEEEEEEEEvNT_6ParamsE$_ZZN4cute4takeILi1ELi3ENS_5tupleIJNS1_IJNS_1CILi1EEEiEEENS2_ILi1024EEENS1_IJiiEEEEEEEEDaRKT1_ENKUlDpRKT_E_clIJS5_S6_EEEDaSE_) ;  /* 0xffffd96000007944 */ /* 0x000fea0003c3ffff */
[----:B------:R-:W-:Y:S02]  /*c2e0*/  MOV R2, 0xc300 ;  /* 0x0000c30000027802 */ /* 0x000fe40000000f00 */
[----:B------:R-:W-:Y:S05]  /*c2f0*/  CALL.REL.NOINC `($_ZN7cutlass13device_kernelIN5flash19enable_sm80_to_sm89INS1_16FlashAttnBwdSm80INS1_25CollectiveMainloopBwdSm80ILi2ELi2EN4cute5tupleIJNS5_1CILi128EEES8_NS7_ILi64EEEEEENS_6half_tEfNS_4arch4Sm80ELb0ELb0ELb1ELb1ELb0ELb0ELb0ELb0ELi2ELi4ELi4ELi4ELb0EEENS1_24CollectiveEpilogueBwdGQAISA_fSD_Li256ELb1ELb0EEENS1_19SingleTileSchedulerILb1ELb0ELb0ELi128EEEEEEEEEvNT_6ParamsE$_ZZN4cute16flatten_to_tupleINS_5tupleIJNS_1CILi1024EEENS1_IJiiEEEEEEEEDaRKT_ENKUlRKT_E_clIS4_EEDaSB_) ;  /* 0xffffd83000007944 */ /* 0x000fea0003c3ffff */
[----:B------:R-:W-:Y:S02]  /*c300*/  MOV R2, 0xc320 ;  /* 0x0000c32000027802 */ /* 0x000fe40000000f00 */
[----:B------:R-:W-:Y:S05]  /*c310*/  CALL.REL.NOINC `($_ZN7cutlass13device_kernelIN5flash19enable_sm80_to_sm89INS1_16FlashAttnBwdSm80INS1_25CollectiveMainloopBwdSm80ILi2ELi2EN4cute5tupleIJNS5_1CILi128EEES8_NS7_ILi64EEEEEENS_6half_tEfNS_4arch4Sm80ELb0ELb0ELb1ELb1ELb0ELb0ELb0ELb0ELi2ELi4ELi4ELi4ELb0EEENS1_24CollectiveEpilogueBwdGQAISA_fSD_Li256ELb1ELb0EEENS1_19SingleTileSchedulerILb1ELb0ELb0ELi128EEEEEEEEEvNT_6ParamsE$_ZZN4cute12filter_tupleINS_5tupleIJNS_1CILi1024EEENS1_IJiiEEEEEEZNS_16flatten_to_tupleIS5_EEDaRKT_EUlRKT_E_EEDaS9_OT0_ENKUlDpSC_E_clIJNS1_IJS3_EEES4_EEEDaSG_) ;  /* 0xffffd42000007944 */ /* 0x000fea0003c3ffff */
        /* <DEDUP_REMOVED lines=20> */
[----:B------:R-:W-:Y:S02]  /*c460*/  MOV R2, R58 ;  /* 0x0000003a00027202 */ /* 0x000fe40000000f00 */
[----:B------:R-:W-:Y:S02]  /*c470*/  MOV R3, 0xc490 ;  /* 0x0000c49000037802 */ /* 0x000fe40000000f00 */
[----:B-1---5:R-:W-:Y:S05]  /*c480*/  CALL.REL.NOINC `($_ZN7cutlass13device_kernelIN5flash19enable_sm80_to_sm89INS1_16FlashAttnBwdSm80INS1_25CollectiveMainloopBwdSm80ILi2ELi2EN4cute5tupleIJNS5_1CILi128EEES8_NS7_ILi64EEEEEENS_6half_tEfNS_4arch4Sm80ELb0ELb0ELb1ELb1ELb0ELb0ELb0ELb0ELi2ELi4ELi4ELi4ELb0EEENS1_24CollectiveEpilogueBwdGQAISA_fSD_Li256ELb1ELb0EEENS1_19SingleTileSchedulerILb1ELb0ELb0ELi128EEEEEEEEEvNT_6ParamsE$_ZN4cute3eso3ESOILb1ELb0EJNS_10UnderscoreES2_S2_iEEC2ERKS2_S5_S5_RKi) ;  /* 0xffffa7c000007944 */ /* 0x022fea0003c3ffff */
[----:B------:R-:W-:Y:S01]  /*c490*/  ULDC.64 UR4, c[0x0][0x118] ;  /* 0x0000460000047ab9 */ /* 0x000fe20000000a00 */
[----:B------:R1:W5:Y:S04]  /*c4a0*/  LDL R6, [R1+0x758] ;  /* 0x0007580001067983 */ /* 0x0003680000100800 */
[----:B------:R1:W5:Y:S04]  /*c4b0*/  LD.E R2, [R12.64] ;  /* 0x000000040c027980 */ /* 0x000368000c101900 */
[----:B------:R1:W5:Y:S01]  /*c4c0*/  LD.E R3, [R12.64+0x4] ;  /* 0x000004040c037980 */ /* 0x000362000c101900 */
[----:B------:R-:W-:-:S03]  /*c4d0*/  MOV R4, 0xc4f0 ;  /* 0x0000c4f000047802 */ /* 0x000fc60000000f00 */
[----:B-1---5:R-:W-:Y:S05]  /*c4e0*/  CALL.REL.NOINC `($_ZN7cutlass13device_kernelIN5flash19enable_sm80_to_sm89INS1_16FlashAttnBwdSm80INS1_25CollectiveMainloopBwdSm80ILi2ELi2EN4cute5tupleIJNS5_1CILi128EEES8_NS7_ILi64EEEEEENS_6half_tEfNS_4arch4Sm80ELb0ELb0ELb1ELb1ELb0ELb0ELb0ELb0ELi2ELi4ELi4ELi4ELb0EEENS1_24CollectiveEpilogueBwdGQAISA_fSD_Li256ELb1ELb0EEENS1_19SingleTileSchedulerILb1ELb0ELb0ELi128EEEEEEEEEvNT_6ParamsE$_ZZN4cute5sliceINS_5tupleIJNS_10UnderscoreES2_S2_iEEENS1_IJNS1_IJNS_1CILi1EEENS4_ILi0EEEEEENS4_ILi4096EEENS1_IJiiEEENS1_IJS6_NS4_ILi8192EEEEEEEEEEEDaRKT_RKT0_ENKUlRKT_RKT0_E_clIS2_S9_EEDaSL_SO_) ;  /* 0xffffd7e000007944 */ /* 0x022fea0003c3ffff */
[----:B------:R1:W-:Y:S02]  /*c4f0*/  STL.64 [R1+0x758], R2 ;  /* 0x0007580201007387 */ /* 0x0003e40000100a00 */
[----:B-1----:R-:W-:-:S02]  /*c500*/  MOV R3, R58 ;  /* 0x0000003a00037202 */ /* 0x002fc40000000f00 */
[----:B------:R-:W-:Y:S02]  /*c510*/  MOV R2, 0xc530 ;  /* 0x0000c53000027802 */ /* 0x000fe40000000f00 */
[----:B------:R-:W-:Y:S05]  /*c520*/  CALL.REL.NOINC `($_ZN7cutlass13device_kernelIN5flash19enable_sm80_to_sm89INS1_16FlashAttnBwdSm80INS1_25CollectiveMainloopBwdSm80ILi2ELi2EN4cute5tupleIJNS5_1CILi128EEES8_NS7_ILi64EEEEEENS_6half_tEfNS_4arch4Sm80ELb0ELb0ELb1ELb1ELb0ELb0ELb0ELb0ELi2ELi4ELi4ELi4ELb0EEENS1_24CollectiveEpilogueBwdGQAISA_fSD_Li256ELb1ELb0EEENS1_19SingleTileSchedulerILb1ELb0ELb0ELi128EEEEEEEEEvNT_6ParamsE$_ZZN4cute12filter_tupleINS_5tupleIJNS_10UnderscoreES2_S2_iEEENS1_IJNS1_IJNS_1CILi1EEENS4_ILi0EEEEEENS4_ILi4096EEENS1_IJiiEEENS1_IJS6_NS4_ILi8192EEEEEEEEEZNS_5sliceIS3_SC_EEDaRKT_RKT0_EUlRKT_RKT0_E_EEDaSG_SJ_OT1_ENKUlDpSM_E_clIJNS1_IJS7_EEENS1_IJS8_EEENS1_IJS9_EEENS1_IJEEEEEEDaST_) ;  /* 0xffffd18000007944 */ /* 0x000fea0003c3ffff */
[----:B------:R-:W-:Y:S02]  /*c530*/  MOV R2, R58 ;  /* 0x0000003a00027202 */ /* 0x000fe40000000f00 */
[----:B------:R-:W-:Y:S02]  /*c540*/  MOV R3, 0xc560 ;  /* 0x0000c56000037802 */ /* 0x000fe40000000f00 */
[----:B-----5:R-:W-:Y:S05]  /*c550*/  CALL.REL.NOINC `($_ZN7cutlass13device_kernelIN5flash19enable_sm80_to_sm89INS1_16FlashAttnBwdSm80INS1_25CollectiveMainloopBwdSm80ILi2ELi2EN4cute5tupleIJNS5_1CILi128EEES8_NS7_ILi64EEEEEENS_6half_tEfNS_4arch4Sm80ELb0ELb0ELb1ELb1ELb0ELb0ELb0ELb0ELi2ELi4ELi4ELi4ELb0EEENS1_24CollectiveEpilogueBwdGQAISA_fSD_Li256ELb1ELb0EEENS1_19SingleTileSchedulerILb1ELb0ELb0ELi128EEEEEEEEEvNT_6ParamsE$_ZN4cute5tupleIJNS0_IJNS0_IJNS_1CILi8EEENS1_ILi1EEEEEENS1_ILi2EEENS0_IJS5_S5_EEEEEENS0_IJNS0_IJS3_NS1_ILi0EEEEEENS1_ILi4096EEENS0_IJiiEEEEEEEEC2ERKS7_RKSC_) ;  /* 0xffffcbb000007944 */ /* 0x020fea0003c3ffff */
[----:B------:R1:W5:Y:S01]  /*c560*/  LDL.64 R2, [R1+0x758] ;  /* 0x0007580001027983 */ /* 0x0003620000100a00 */
[----:B------:R-:W-:Y:S01]  /*c570*/  IMAD.SHL.U32 R6, R6, 0x2000, RZ ;  /* 0x0000200006067824 */ /* 0x000fe200078e00ff */
[----:B------:R-:W-:Y:S01]  /*c580*/  MOV R5, R58 ;  /* 0x0000003a00057202 */ /* 0x000fe20000000f00 */
[----:B------:R-:W-:-:S03]  /*c590*/  IMAD.MOV.U32 R4, RZ, RZ, R57 ;  /* 0x000000ffff047224 */ /* 0x000fc600078e0039 */
[----:B------:R2:W-:Y:S02]  /*c5a0*/  STL [R1+0x770], R6 ;  /* 0x0007700601007387 */ /* 0x0005e40000100800 */
[----:B--2---:R-:W-:Y:S02]  /*c5b0*/  MOV R6, 0xc5d0 ;  /* 0x0000c5d000067802 */ /* 0x004fe40000000f00 */
[----:B-1---5:R-:W-:Y:S05]  /*c5c0*/  CALL.REL.NOINC `($_ZN7cutlass13device_kernelIN5flash19enable_sm80_to_sm89INS1_16FlashAttnBwdSm80INS1_25CollectiveMainloopBwdSm80ILi2ELi2EN4cute5tupleIJNS5_1CILi128EEES8_NS7_ILi64EEEEEENS_6half_tEfNS_4arch4Sm80ELb0ELb0ELb1ELb1ELb0ELb0ELb0ELb0ELi2ELi4ELi4ELi4ELb0EEENS1_24CollectiveEpilogueBwdGQAISA_fSD_Li256ELb1ELb0EEENS1_19SingleTileSchedulerILb1ELb0ELb0ELi128EEEEEEEEEvNT_6ParamsE$_ZN4cute3eso3ESOILb0ELb0EJNS_6LayoutINS_5tupleIJNS3_IJNS_1CILi8EEENS4_ILi1EEEEEENS4_ILi2EEENS3_IJS8_S8_EEEEEENS3_IJNS3_IJS6_NS4_ILi0EEEEEENS4_ILi4096EEENS3_IJiiEEEEEEEEiEEC2ERKSG_RKi) ;  /* 0xffff9f5000007944 */ /* 0x022fea0003c3ffff */
[----:B------:R-:W-:Y:S01]  /*c5d0*/  ULDC.64 UR4, c[0x0][0x118] ;  /* 0x0000460000047ab9 */ /* 0x000fe20000000a00 */
[----:B-1----:R-:W2:Y:S04]  /*c5e0*/  LDL R2, [R1+0x760] ;  /* 0x0007600001027983 */ /* 0x002ea80000100800 */
[----:B------:R-:W2:Y:S04]  /*c5f0*/  LD.E.64 R12, [R12.64+0x8] ;  /* 0x000008040c0c7980 */ /* 0x000ea8000c101b00 */
[----:B------:R1:W5:Y:S01]  /*c600*/  LDL.64 R4, [R1+0x758] ;  /* 0x0007580001047983 */ /* 0x0003620000100a00 */
[----:B------:R-:W-:-:S02]  /*c610*/  MOV R38, R58 ;  /* 0x0000003a00267202 */ /* 0x000fc40000000f00 */
[----:B------:R-:W-:Y:S01]  /*c620*/  MOV R39, 0xc650 ;  /* 0x0000c65000277802 */ /* 0x000fe20000000f00 */
[----:B--2---:R-:W-:-:S04]  /*c630*/  IMAD.WIDE R2, R2, 0x2, R12 ;  /* 0x0000000202027825 */ /* 0x004fc800078e020c */
[----:B-1---5:R-:W-:Y:S05]  /*c640*/  CALL.REL.NOINC `($_ZN7cutlass13device_kernelIN5flash19enable_sm80_to_sm89INS1_16FlashAttnBwdSm80INS1_25CollectiveMainloopBwdSm80ILi2ELi2EN4cute5tupleIJNS5_1CILi128EEES8_NS7_ILi64EEEEEENS_6half_tEfNS_4arch4Sm80ELb0ELb0ELb1ELb1ELb0ELb0ELb0ELb0ELi2ELi4ELi4ELi4ELb0EEENS1_24CollectiveEpilogueBwdGQAISA_fSD_Li256ELb1ELb0EEENS1_19SingleTileSchedulerILb1ELb0ELb0ELi128EEEEEEEEEvNT_6ParamsE$_ZN4cute8smem_ptrIPN7cutlass6half_tEECI1NS_12iter_adaptorIS3_S4_EEES3_) ;  /* 0xffffcdd000007944 */ /* 0x022fea0003c3ffff */
[----:B------:R-:W2:Y:S01]  /*c650*/  LDL.64 R2, [R1+0x758] ;  /* 0x0007580001027983 */ /* 0x000ea20000100a00 */
[----:B------:R-:W-:-:S03]  /*c660*/  MOV R6, 0xc6b0 ;  /* 0x0000c6b000067802 */ /* 0x000fc60000000f00 */
[----:B--2---:R1:W-:Y:S02]  /*c670*/  STL.64 [R1+0x770], R2 ;  /* 0x0007700201007387 */ /* 0x0043e40000100a00 */
[----:B-1----:R-:W-:Y:S01]  /*c680*/  IMAD.MOV.U32 R3, RZ, RZ, R58 ;  /* 0x000000ffff037224 */ /* 0x002fe200078e003a */
[----:B------:R-:W-:Y:S02]  /*c690*/  MOV R2, R57 ;  /* 0x0000003900027202 */ /* 0x000fe40000000f00 */
[----:B------:R-:W-:Y:S05]  /*c6a0*/  CALL.REL.NOINC `($_ZN7cutlass13device_kernelIN5flash19enable_sm80_to_sm89INS1_16FlashAttnBwdSm80INS1_25CollectiveMainloopBwdSm80ILi2ELi2EN4cute5tupleIJNS5_1CILi128EEES8_NS7_ILi64EEEEEENS_6half_tEfNS_4arch4Sm80ELb0ELb0ELb1ELb1ELb0ELb0ELb0ELb0ELi2ELi4ELi4ELi4ELb0EEENS1_24CollectiveEpilogueBwdGQAISA_fSD_Li256ELb1ELb0EEENS1_19SingleTileSchedulerILb1ELb0ELb0ELi128EEEEEEEEEvNT_6ParamsE$_ZN4cute3eso3ESOILb0ELb0EJNS_6LayoutINS_5tupleIJNS3_IJNS_1CILi8EEENS4_ILi1EEEEEENS4_ILi2EEENS3_IJS8_S8_EEEEEENS3_IJNS3_IJS6_NS4_ILi0EEEEEENS4_ILi4096EEENS3_IJiiEEEEEEEENS_10ViewEngineINS_8smem_ptrIPN7cutlass6half_tEEEEEEEC2ERKSG_RKSN_) ;  /* 0xffff9e0000007944 */ /* 0x000fea0003c3ffff */
[----:B------:R2:W5:Y:S04]  /*c6b0*/  LDL.64 R28, [R1+0x760] ;  /* 0x00076000011c7983 */ /* 0x0005680000100a00 */
[----:B------:R2:W5:Y:S04]  /*c6c0*/  LDL.64 R26, [R59+0x30] ;  /* 0x000030003b1a7983 */ /* 0x0005680000100a00 */
[----:B------:R2:W5:Y:S01]  /*c6d0*/  LDL.64 R18, [R1+0x758] ;  /* 0x0007580001127983 */ /* 0x0005620000100a00 */
[----:B------:R-:W-:Y:S01]  /*c6e0*/  IMAD.MOV.U32 R2, RZ, RZ, R58 ;  /* 0x000000ffff027224 */ /* 0x000fe200078e003a */
[----:B-1----:R-:W-:Y:S01]  /*c6f0*/  MOV R5, R10 ;  /* 0x0000000a00057202 */ /* 0x002fe20000000f00 */
[----:B------:R-:W-:Y:S01]  /*c700*/  IMAD.MOV.U32 R4, RZ, RZ, R11 ;  /* 0x000000ffff047224 */ /* 0x000fe200078e000b */
[----:B------:R-:W-:-:S02]  /*c710*/  MOV R3, 0xc730 ;  /* 0x0000c73000037802 */ /* 0x000fc40000000f00 */
[----:B--2--5:R-:W-:Y:S05]  /*c720*/  CALL.REL.NOINC `($_ZN7cutlass13device_kernelIN5flash19enable_sm80_to_sm89INS1_16FlashAttnBwdSm80INS1_25CollectiveMainloopBwdSm80ILi2ELi2EN4cute5tupleIJNS5_1CILi128EEES8_NS7_ILi64EEEEEENS_6half_tEfNS_4arch4Sm80ELb0ELb0ELb1ELb1ELb0ELb0ELb0ELb0ELi2ELi4ELi4ELi4ELb0EEENS1_24CollectiveEpilogueBwdGQAISA_fSD_Li256ELb1ELb0EEENS1_19SingleTileSchedulerILb1ELb0ELb0ELi128EEEEEEEEEvNT_6ParamsE$_ZN4cute3eso3ESOILb1ELb0EJNS_6LayoutINS_5tupleIJNS3_IJNS_1CILi8EEENS4_ILi1EEEEEENS4_ILi2EEENS4_ILi4EEEEEENS3_IJNS3_IJS6_NS4_ILi0EEEEEES5_NS4_ILi16EEEEEEEENS_10ViewEngineIPN7cutlass6half_tEEEEEC2ERKSF_RKSK_) ;  /* 0xffffc27000007944 */ /* 0x024fea0003c3ffff */
[----:B------:R1:W5:Y:S01]  /*c730*/  LDL.64 R24, [R1+0x758] ;  /* 0x0007580001187983 */ /* 0x0003620000100a00 */
[----:B------:R-:W-:Y:S01]  /*c740*/  IMAD.MOV.U32 R2, RZ, RZ, R58 ;  /* 0x000000ffff027224 */ /* 0x000fe200078e003a */
[----:B------:R-:W-:Y:S01]  /*c750*/  MOV R5, R8 ;  /* 0x0000000800057202 */ /* 0x000fe20000000f00 */
[----:B------:R-:W-:Y:S01]  /*c760*/  IMAD.MOV.U32 R4, RZ, RZ, R9 ;  /* 0x000000ffff047224 */ /* 0x000fe200078e0009 */
[----:B------:R-:W-:-:S02]  /*c770*/  MOV R3, 0xc790 ;  /* 0x0000c79000037802 */ /* 0x000fc40000000f00 */
[----:B-1---5:R-:W-:Y:S05]  /*c780*/  CALL.REL.NOINC `($_ZN7cutlass13device_kernelIN5flash19enable_sm80_to_sm89INS1_16FlashAttnBwdSm80INS1_25CollectiveMainloopBwdSm80ILi2ELi2EN4cute5tupleIJNS5_1CILi128EEES8_NS7_ILi64EEEEEENS_6half_tEfNS_4arch4Sm80ELb0ELb0ELb1ELb1ELb0ELb0ELb0ELb0ELi2ELi4ELi4ELi4ELb0EEENS1_24CollectiveEpilogueBwdGQAISA_fSD_Li256ELb1ELb0EEENS1_19SingleTileSchedulerILb1ELb0ELb0ELi128EEEEEEEEEvNT_6ParamsE$_ZN4cute3eso3ESOILb1ELb0EJNS_6LayoutINS_5tupleIJNS3_IJNS_1CILi8EEENS4_ILi1EEEEEENS4_ILi4EEES8_EEENS3_IJNS3_IJS6_NS4_ILi0EEEEEES5_NS4_ILi32EEEEEEEENS_10ViewEngineIPN7cutlass6half_tEEEEEC2ERKSE_RKSJ_) ;  /* 0xffffc46000007944 */ /* 0x022fea0003c3ffff */
[----:B------:R1:W5:Y:S01]  /*c790*/  LDL.64 R22, [R1+0x758] ;  /* 0x0007580001167983 */ /* 0x0003620000100a00 */
[----:B------:R-:W-:Y:S01]  /*c7a0*/  IMAD.MOV.U32 R38, RZ, RZ, R58 ;  /* 0x000000ffff267224 */ /* 0x000fe200078e003a */
[----:B------:R-:W-:Y:S01]  /*c7b0*/  MOV R2, R28 ;  /* 0x0000001c00027202 */ /* 0x000fe20000000f00 */
[----:B------:R-:W-:Y:S01]  /*c7c0*/  IMAD.MOV.U32 R3, RZ, RZ, R29 ;  /* 0x000000ffff037224 */ /* 0x000fe200078e001d */
[----:B------:R-:W-:-:S02]  /*c7d0*/  MOV R39, 0xc7f0 ;  /* 0x0000c7f000277802 */ /* 0x000fc40000000f00 */
[----:B-1---5:R-:W-:Y:S05]  /*c7e0*/  CALL.REL.NOINC `($_ZN7cutlass13device_kernelIN5flash19enable_sm80_to_sm89INS1_16FlashAttnBwdSm80INS1_25CollectiveMainloopBwdSm80ILi2ELi2EN4cute5tupleIJNS5_1CILi128EEES8_NS7_ILi64EEEEEENS_6half_tEfNS_4arch4Sm80ELb0ELb0ELb1ELb1ELb0ELb0ELb0ELb0ELi2ELi4ELi4ELi4ELb0EEENS1_24CollectiveEpilogueBwdGQAISA_fSD_Li256ELb1ELb0EEENS1_19SingleTileSchedulerILb1ELb0ELb0ELi128EEEEEEEEEvNT_6ParamsE$_ZN4cute8smem_ptrIPN7cutlass6half_tEECI1NS_12iter_adaptorIS3_S4_EEES3_) ;  /* 0xffffcc3000007944 */ /* 0x022fea0003c3ffff */
[----:B------:R1:W5:Y:S01]  /*c7f0*/  LDL.64 R2, [R1+0x758] ;  /* 0x0007580001027983 */ /* 0x0003620000100a00 */
[----:B------:R-:W-:-:S02]  /*c800*/  MOV R78, R58 ;  /* 0x0000003a004e7202 */ /* 0x000fc40000000f00 */
[----:B------:R-:W-:Y:S02]  /*c810*/  MOV R37, 0xc830 ;  /* 0x0000c83000257802 */ /* 0x000fe40000000f00 */
[----:B-1---5:R-:W-:Y:S05]  /*c820*/  CALL.REL.NOINC `($_ZN7cutlass13device_kernelIN5flash19enable_sm80_to_sm89INS1_16FlashAttnBwdSm80INS1_25CollectiveMainloopBwdSm80ILi2ELi2EN4cute5tupleIJNS5_1CILi128EEES8_NS7_ILi64EEEEEENS_6half_tEfNS_4arch4Sm80ELb0ELb0ELb1ELb1ELb0ELb0ELb0ELb0ELi2ELi4ELi4ELi4ELb0EEENS1_24CollectiveEpilogueBwdGQAISA_fSD_Li256ELb1ELb0EEENS1_19SingleTileSchedulerILb1ELb0ELb0ELi128EEEEEEEEEvNT_6ParamsE$_ZN4cute3eso3ESOILb1ELb0EJNS_6LayoutINS_5tupleIJNS3_IJNS_1CILi8EEENS4_ILi1EEEEEENS4_ILi2EEEEEENS3_IJNS3_IJS6_NS4_ILi0EEEEEENS4_ILi4096EEEEEEEENS_10ViewEngineINS_8smem_ptrIPN7cutlass6half_tEEEEEEEC2ERKSE_RKSL_) ;  /* 0xffffbe4000007944 */ /* 0x022fea0003c3ffff */
[----:B------:R1:W5:Y:S01]  /*c830*/  LDL.64 R36, [R1+0x758] ;  /* 0x0007580001247983 */ /* 0x0003620000100a00 */
[----:B------:R-:W-:Y:S01]  /*c840*/  IMAD.MOV.U32 R78, RZ, RZ, R58 ;  /* 0x000000ffff4e7224 */ /* 0x000fe200078e003a */
[----:B------:R-:W-:Y:S01]  /*c850*/  MOV R38, R24 ;  /* 0x0000001800267202 */ /* 0x000fe20000000f00 */
[----:B------:R-:W-:Y:S01]  /*c860*/  IMAD.MOV.U32 R39, RZ, RZ, R25 ;  /* 0x000000ffff277224 */ /* 0x000fe200078e0019 */
[----:B------:R-:W-:Y:S02]  /*c870*/  MOV R45, 0xc890 ;  /* 0x0000c890002d7802 */ /* 0x000fe40000000f00 */
[----:B-1---5:R-:W-:Y:S05]  /*c880*/  CALL.REL.NOINC `($_ZN7cutlass13device_kernelIN5flash19enable_sm80_to_sm89INS1_16FlashAttnBwdSm80INS1_25CollectiveMainloopBwdSm80ILi2ELi2EN4cute5tupleIJNS5_1CILi128EEES8_NS7_ILi64EEEEEENS_6half_tEfNS_4arch4Sm80ELb0ELb0ELb1ELb1ELb0ELb0ELb0ELb0ELi2ELi4ELi4ELi4ELb0EEENS1_24CollectiveEpilogueBwdGQAISA_fSD_Li256ELb1ELb0EEENS1_19SingleTileSchedulerILb1ELb0ELb0ELi128EEEEEEEEEvNT_6ParamsE$_ZN4cute3eso3ESOILb1ELb0EJNS_6LayoutINS_5tupleIJNS3_IJNS_1CILi8EEENS4_ILi1EEEEEENS4_ILi2EEEEEENS3_IJNS3_IJS6_NS4_ILi0EEEEEES5_EEEEENS_10ViewEngineIPN7cutlass6half_tEEEEEC2ERKSD_RKSI_) ;  /* 0xffffbff000007944 */ /* 0x022fea0003c3ffff */
[----:B------:R1:W5:Y:S01]  /*c890*/  LDL.64 R2, [R1+0x758] ;  /* 0x0007580001027983 */ /* 0x0003620000100a00 */
[----:B------:R-:W-:Y:S02]  /*c8a0*/  MOV R78, R58 ;  /* 0x0000003a004e7202 */ /* 0x000fe40000000f00 */
[----:B------:R-:W-:Y:S02]  /*c8b0*/  MOV R39, 0xc8d0 ;  /* 0x0000c8d000277802 */ /* 0x000fe40000000f00 */
[----:B-1---5:R-:W-:Y:S05]  /*c8c0*/  CALL.REL.NOINC `($_ZN7cutlass13device_kernelIN5flash19enable_sm80_to_sm89INS1_16FlashAttnBwdSm80INS1_25CollectiveMainloopBwdSm80ILi2ELi2EN4cute5tupleIJNS5_1CILi128EEES8_NS7_ILi64EEEEEENS_6half_tEfNS_4arch4Sm80ELb0ELb0ELb1ELb1ELb0ELb0ELb0ELb0ELi2ELi4ELi4ELi4ELb0EEENS1_24CollectiveEpilogueBwdGQAISA_fSD_Li256ELb1ELb0EEENS1_19SingleTileSchedulerILb1ELb0ELb0ELi128EEEEEEEEEvNT_6ParamsE$_ZN4cute3eso3ESOILb1ELb0EJNS_6LayoutINS_5tupleIJNS3_IJNS_1CILi8EEENS4_ILi1EEEEEENS3_IJNS4_ILi2EEEEEEEEENS3_IJNS3_IJS6_NS4_ILi0EEEEEENS3_IJNS4_ILi4096EEEEEEEEEEENS_10ViewEngineINS_8smem_ptrIPN7cutlass6half_tEEEEEEEC2ERKSG_RKSN_) ;  /* 0xffffbb6000007944 */ /* 0x022fea0003c3ffff */
[----:B------:R1:W5:Y:S01]  /*c8d0*/  LDL.64 R36, [R1+0x758] ;  /* 0x0007580001247983 */ /* 0x0003620000100a00 */
[----:B------:R-:W-:Y:S02]  /*c8e0*/  MOV R78, R58 ;  /* 0x0000003a004e7202 */ /* 0x000fe40000000f00 */
[----:B------:R-:W-:-:S02]  /*c8f0*/  MOV R39, 0xc910 ;  /* 0x0000c91000277802 */ /* 0x000fc40000000f00 */
[----:B-1---5:R-:W-:Y:S05]  /*c900*/  CALL.REL.NOINC `($_ZN7cutlass13device_kernelIN5flash19enable_sm80_to_sm89INS1_16FlashAttnBwdSm80INS1_25CollectiveMainloopBwdSm80ILi2ELi2EN4cute5tupleIJNS5_1CILi128EEES8_NS7_ILi64EEEEEENS_6half_tEfNS_4arch4Sm80ELb0ELb0ELb1ELb1ELb0ELb0ELb0ELb0ELi2ELi4ELi4ELi4ELb0EEENS1_24CollectiveEpilogueBwdGQAISA_fSD_Li256ELb1ELb0EEENS1_19SingleTileSchedulerILb1ELb0ELb0ELi128EEEEEEEEEvNT_6ParamsE$_ZN4cute3eso3ESOILb1ELb0EJNS_6LayoutINS_5tupleIJNS3_IJNS_1CILi8EEENS4_ILi1EEEEEENS3_IJNS4_ILi2EEEEEEEEENS3_IJNS3_IJS6_NS4_ILi0EEEEEENS3_IJS5_EEEEEEEENS_10ViewEngineIPN7cutlass6half_tEEEEEC2ERKSF_RKSK_) ;  /* 0xffffbc5000007944 */ /* 0x022fea0003c3ffff */
[----:B------:R1:W5:Y:S01]  /*c910*/  LDL.64 R2, [R1+0x758] ;  /* 0x0007580001027983 */ /* 0x0003620000100a00 */
[----:B------:R-:W-:-:S02]  /*c920*/  MOV R78, R58 ;  /* 0x0000003a004e7202 */ /* 0x000fc40000000f00 */
[----:B------:R-:W-:Y:S02]  /*c930*/  MOV R39, 0xc950 ;  /* 0x0000c95000277802 */ /* 0x000fe40000000f00 */
[----:B-1---5:R-:W-:Y:S05]  /*c940*/  CALL.REL.NOINC `($_ZN7cutlass13device_kernelIN5flash19enable_sm80_to_sm89INS1_16FlashAttnBwdSm80INS1_25CollectiveMainloopBwdSm80ILi2ELi2EN4cute5tupleIJNS5_1CILi128EEES8_NS7_ILi64EEEEEENS_6half_tEfNS_4arch4Sm80ELb0ELb0ELb1ELb1ELb0ELb0ELb0ELb0ELi2ELi4ELi4ELi4ELb0EEENS1_24CollectiveEpilogueBwdGQAISA_fSD_Li256ELb1ELb0EEENS1_19SingleTileSchedulerILb1ELb0ELb0ELi128EEEEEEEEEvNT_6ParamsE$_ZN4cute3eso3ESOILb1ELb0EJNS_6LayoutINS_5tupleIJNS3_IJNS3_IJNS_1CILi8EEENS4_ILi1EEEEEES6_EEENS3_IJNS3_IJS6_S6_EEENS4_ILi2EEEEEEEEENS3_IJNS3_IJNS3_IJS6_NS4_ILi0EEEEEESD_EEENS3_IJNS3_IJSD_SD_EEES5_EEEEEEEENS_10ViewEngineIPN7cutlass6half_tEEEEEC2ERKSJ_RKSO_) ;  /* 0xffffaf1000007944 */ /* 0x022fea0003c3ffff */
[----:B------:R1:W5:Y:S01]  /*c950*/  LDL.64 R38, [R1+0x758] ;  /* 0x0007580001267983 */ /* 0x0003620000100a00 */
[----:B------:R-:W-:Y:S02]  /*c960*/  MOV R78, R58 ;  /* 0x0000003a004e7202 */ /* 0x000fe40000000f00 */
[----:B------:R-:W-:Y:S02]  /*c970*/  MOV R3, 0xc990 ;  /* 0x0000c99000037802 */ /* 0x000fe40000000f00 */
[----:B-1---5:R-:W-:Y:S05]  /*c980*/  CALL.REL.NOINC `($_ZN7cutlass13device_kernelIN5flash19enable_sm80_to_sm89INS1_16FlashAttnBwdSm80INS1_25CollectiveMainloopBwdSm80ILi2ELi2EN4cute5tupleIJNS5_1CILi128EEES8_NS7_ILi64EEEEEENS_6half_tEfNS_4arch4Sm80ELb0ELb0ELb1ELb1ELb0ELb0ELb0ELb0ELi2ELi4ELi4ELi4ELb0EEENS1_24CollectiveEpilogueBwdGQAISA_fSD_Li256ELb1ELb0EEENS1_19SingleTileSchedulerILb1ELb0ELb0ELi128EEEEEEEEEvNT_6ParamsE$_ZN4cute3eso3ESOILb1ELb0EJNS_6LayoutINS_5tupleIJNS3_IJNS3_IJNS_1CILi8EEENS4_ILi1EEEEEES6_EEENS3_IJNS3_IJS6_S6_EEENS4_ILi2EEEEEEEEENS3_IJNS3_IJNS3_IJS6_NS4_ILi0EEEEEESD_EEENS3_IJNS3_IJSD_SD_EEENS4_ILi4096EEEEEEEEEEENS_10ViewEngineINS_8smem_ptrIPN7cutlass6half_tEEEEEEEC2ERKSK_RKSR_) ;  /* 0xffffadd000007944 */ /* 0x022fea0003c3ffff */
[----:B------:R1:W5:Y:S01]  /*c990*/  LDL.64 R2, [R1+0x758] ;  /* 0x0007580001027983 */ /* 0x0003620000100a00 */
[----:B------:R-:W-:Y:S02]  /*c9a0*/  MOV R78, R58 ;  /* 0x0000003a004e7202 */ /* 0x000fe40000000f00 */
[----:B------:R-:W-:Y:S02]  /*c9b0*/  MOV R45, 0xc9d0 ;  /* 0x0000c9d0002d7802 */ /* 0x000fe40000000f00 */
[----:B-1---5:R-:W-:Y:S05]  /*c9c0*/  CALL.REL.NOINC `($_ZN7cutlass13device_kernelIN5flash19enable_sm80_to_sm89INS1_16FlashAttnBwdSm80INS1_25CollectiveMainloopBwdSm80ILi2ELi2EN4cute5tupleIJNS5_1CILi128EEES8_NS7_ILi64EEEEEENS_6half_tEfNS_4arch4Sm80ELb0ELb0ELb1ELb1ELb0ELb0ELb0ELb0ELi2ELi4ELi4ELi4ELb0EEENS1_24CollectiveEpilogueBwdGQAISA_fSD_Li256ELb1ELb0EEENS1_19SingleTileSchedulerILb1ELb0ELb0ELi128EEEEEEEEEvNT_6ParamsE$_ZN4cute3eso3ESOILb1ELb0EJNS_6LayoutINS_5tupleIJNS3_IJNS_1CILi8EEENS4_ILi1EEEEEENS4_ILi2EEEEEENS3_IJNS3_IJS6_NS4_ILi0EEEEEES5_EEEEENS_10ViewEngineIPN7cutlass6half_tEEEEEC2ERKSD_RKSI_) ;  /* 0xffffbeb000007944 */ /* 0x022fea0003c3ffff */
[----:B------:R1:W5:Y:S01]  /*c9d0*/  LDL.64 R12, [R1+0x758] ;  /* 0x00075800010c7983 */ /* 0x0003620000100a00 */
[----:B------:R-:W-:Y:S02]  /*c9e0*/  MOV R38, R58 ;  /* 0x0000003a00267202 */ /* 0x000fe40000000f00 */
[----:B------:R-:W-:Y:S02]  /*c9f0*/  MOV R39, 0xca10 ;  /* 0x0000ca1000277802 */ /* 0x000fe40000000f00 */
[----:B-1---5:R-:W-:Y:S05]  /*ca00*/  CALL.REL.NOINC `($_ZN7cutlass13device_kernelIN5flash19enable_sm80_to_sm89INS1_16FlashAttnBwdSm80INS1_25CollectiveMainloopBwdSm80ILi2ELi2EN4cute5tupleIJNS5_1CILi128EEES8_NS7_ILi64EEEEEENS_6half_tEfNS_4arch4Sm80ELb0ELb0ELb1ELb1ELb0ELb0ELb0ELb0ELi2ELi4ELi4ELi4ELb0EEENS1_24CollectiveEpilogueBwdGQAISA_fSD_Li256ELb1ELb0EEENS1_19SingleTileSchedulerILb1ELb0ELb0ELi128EEEEEEEEEvNT_6ParamsE$_ZN4cute8smem_ptrIPN7cutlass6half_tEECI1NS_12iter_adaptorIS3_S4_EEES3_) ;  /* 0xffffca1000007944 */ /* 0x022fea0003c3ffff */
[----:B------:R1:W5:Y:S01]  /*ca10*/  LDL.64 R2, [R1+0x758] ;  /* 0x0007580001027983 */ /* 0x0003620000100a00 */
[----:B------:R-:W-:-:S02]  /*ca20*/  MOV R78, R58 ;  /* 0x0000003a004e7202 */ /* 0x000fc40000000f00 */
[----:B------:R-:W-:Y:S02]  /*ca30*/  MOV R37, 0xca50 ;  /* 0x0000ca5000257802 */ /* 0x000fe40000000f00 */
[----:B-1---5:R-:W-:Y:S05]  /*ca40*/  CALL.REL.NOINC `($_ZN7cutlass13device_kernelIN5flash19enable_sm80_to_sm89INS1_16FlashAttnBwdSm80INS1_25CollectiveMainloopBwdSm80ILi2ELi2EN4cute5tupleIJNS5_1CILi128EEES8_NS7_ILi64EEEEEENS_6half_tEfNS_4arch4Sm80ELb0ELb0ELb1ELb1ELb0ELb0ELb0ELb0ELi2ELi4ELi4ELi4ELb0EEENS1_24CollectiveEpilogueBwdGQAISA_fSD_Li256ELb1ELb0EEENS1_19SingleTileSchedulerILb1ELb0ELb0ELi128EEEEEEEEEvNT_6ParamsE$_ZN4cute3eso3ESOILb1ELb0EJNS_6LayoutINS_5tupleIJNS3_IJNS_1CILi8EEENS4_ILi1EEEEEENS4_ILi2EEEEEENS3_IJNS3_IJS6_NS4_ILi0EEEEEENS4_ILi4096EEEEEEEENS_10ViewEngineINS_8smem_ptrIPN7cutlass6half_tEEEEEEEC2ERKSE_RKSL_) ;  /* 0xffffbc2000007944 */ /* 0x022fea0003c3ffff */
[----:B------:R1:W5:Y:S01]  /*ca50*/  LDL.64 R14, [R1+0x758] ;  /* 0x00075800010e7983 */ /* 0x0003620000100a00 */
[----:B------:R-:W-:Y:S01]  /*ca60*/  IMAD.MOV.U32 R78, RZ, RZ, R58 ;  /* 0x000000ffff4e7224 */ /* 0x000fe200078e003a */
[----:B------:R-:W-:Y:S02]  /*ca70*/  MOV R38, RZ ;  /* 0x000000ff00267202 */ /* 0x000fe40000000f00 */
[----:B------:R-:W-:Y:S02]  /*ca80*/  MOV R37, 0xcaa0 ;  /* 0x0000caa000257802 */ /* 0x000fe40000000f00 */
[----:B-1---5:R-:W-:Y:S05]  /*ca90*/  CALL.REL.NOINC `($_ZN7cutlass13device_kernelIN5flash19enable_sm80_to_sm89INS1_16FlashAttnBwdSm80INS1_25CollectiveMainloopBwdSm80ILi2ELi2EN4cute5tupleIJNS5_1CILi128EEES8_NS7_ILi64EEEEEENS_6half_tEfNS_4arch4Sm80ELb0ELb0ELb1ELb1ELb0ELb0ELb0ELb0ELi2ELi4ELi4ELi4ELb0EEENS1_24CollectiveEpilogueBwdGQAISA_fSD_Li256ELb1ELb0EEENS1_19SingleTileSchedulerILb1ELb0ELb0ELi128EEEEEEEEEvNT_6ParamsE$_ZN4cute3eso3ESOILb1ELb0EJNS_10UnderscoreEiEEC2ERKS2_RKi) ;  /* 0xffffa25000007944 */ /* 0x022fea0003c3ffff */
[----:B------:R-:W2:Y:S01]  /*caa0*/  LDL R38, [R1+0x758] ;  /* 0x0007580001267983 */ /* 0x000ea20000100800 */
[----:B------:R-:W-:Y:S01]  /*cab0*/  IMAD.MOV.U32 R78, RZ, RZ, R58 ;  /* 0x000000ffff4e7224 */ /* 0x000fe200078e003a */
[----:B------:R-:W-:Y:S02]  /*cac0*/  MOV R37, 0xcaf0 ;  /* 0x0000caf000257802 */ /* 0x000fe40000000f00 */
[----:B--2---:R-:W-:Y:S02]  /*cad0*/  SHF.L.U32 R38, R38, 0xc, RZ ;  /* 0x0000000c26267819 */ /* 0x004fe400000006ff */
[----:B------:R-:W-:Y:S05]  /*cae0*/  CALL.REL.NOINC `($_ZN7cutlass13device_kernelIN5flash19enable_sm80_to_sm89INS1_16FlashAttnBwdSm80INS1_25CollectiveMainloopBwdSm80ILi2ELi2EN4cute5tupleIJNS5_1CILi128EEES8_NS7_ILi64EEEEEENS_6half_tEfNS_4arch4Sm80ELb0ELb0ELb1ELb1ELb0ELb0ELb0ELb0ELi2ELi4ELi4ELi4ELb0EEENS1_24CollectiveEpilogueBwdGQAISA_fSD_Li256ELb1ELb0EEENS1_19SingleTileSchedulerILb1ELb0ELb0ELi128EEEEEEEEEvNT_6ParamsE$_ZN4cute3eso3ESOILb1ELb0EJNS_6LayoutINS_5tupleIJNS3_IJNS_1CILi8EEENS4_ILi1EEEEEEEEENS3_IJNS3_IJS6_NS4_ILi0EEEEEEEEEEEiEEC2ERKSC_RKi) ;  /* 0xffffb8f000007944 */ /* 0x000fea0003c3ffff */
[----:B------:R-:W2:Y:S01]  /*caf0*/  LDL R2, [R1+0x758] ;  /* 0x0007580001027983 */ /* 0x000ea20000100800 */
[----:B------:R-:W-:Y:S02]  /*cb00*/  MOV R38, R58 ;  /* 0x0000003a00267202 */ /* 0x000fe40000000f00 */
[----:B------:R-:W-:Y:S01]  /*cb10*/  MOV R39, 0xcb40 ;  /* 0x0000cb4000277802 */ /* 0x000fe20000000f00 */
[----:B--2---:R-:W-:-:S04]  /*cb20*/  IMAD.WIDE R2, R2, 0x2, R14 ;  /* 0x0000000202027825 */ /* 0x004fc800078e020e */
[----:B------:R-:W-:Y:S05]  /*cb30*/  CALL.REL.NOINC `($_ZN7cutlass13device_kernelIN5flash19enable_sm80_to_sm89INS1_16FlashAttnBwdSm80INS1_25CollectiveMainloopBwdSm80ILi2ELi2EN4cute5tupleIJNS5_1CILi128EEES8_NS7_ILi64EEEEEENS_6half_tEfNS_4arch4Sm80ELb0ELb0ELb1ELb1ELb0ELb0ELb0ELb0ELi2ELi4ELi4ELi4ELb0EEENS1_24CollectiveEpilogueBwdGQAISA_fSD_Li256ELb1ELb0EEENS1_19SingleTileSchedulerILb1ELb0ELb0ELi128EEEEEEEEEvNT_6ParamsE$_ZN4cute8smem_ptrIPN7cutlass6half_tEECI1NS_12iter_adaptorIS3_S4_EEES3_) ;  /* 0xffffc8e000007944 */ /* 0x000fea0003c3ffff */
[----:B------:R1:W5:Y:S01]  /*cb40*/  LDL.64 R2, [R1+0x758] ;  /* 0x0007580001027983 */ /* 0x0003620000100a00 */
[----:B------:R-:W-:-:S02]  /*cb50*/  MOV R78, R58 ;  /* 0x0000003a004e7202 */ /* 0x000fc40000000f00 */
[----:B------:R-:W-:Y:S02]  /*cb60*/  MOV R37, 0xcb80 ;  /* 0x0000cb8000257802 */ /* 0x000fe40000000f00 */
[----:B-1---5:R-:W-:Y:S05]  /*cb70*/  CALL.REL.NOINC `($_ZN7cutlass13device_kernelIN5flash19enable_sm80_to_sm89INS1_16FlashAttnBwdSm80INS1_25CollectiveMainloopBwdSm80ILi2ELi2EN4cute5tupleIJNS5_1CILi128EEES8_NS7_ILi64EEEEEENS_6half_tEfNS_4arch4Sm80ELb0ELb0ELb1ELb1ELb0ELb0ELb0ELb0ELi2ELi4ELi4ELi4ELb0EEENS1_24CollectiveEpilogueBwdGQAISA_fSD_Li256ELb1ELb0EEENS1_19SingleTileSchedulerILb1ELb0ELb0ELi128EEEEEEEEEvNT_6ParamsE$_ZN4cute3eso3ESOILb1ELb0EJNS_6LayoutINS_5tupleIJNS3_IJNS_1CILi8EEENS4_ILi1EEEEEEEEENS3_IJNS3_IJS6_NS4_ILi0EEEEEEEEEEENS_10ViewEngineINS_8smem_ptrIPN7cutlass6half_tEEEEEEEC2ERKSC_RKSJ_) ;  /* 0xffffb7c000007944 */ /* 0x022fea0003c3ffff */
        /* <DEDUP_REMOVED lines=13> */
[----:B--2---:R-:W-:-:S05]  /*cc50*/  IMAD.WIDE R4, R4, 0x2, R12 ;  /* 0x0000000204047825 */ /* 0x004fca00078e020c */
[----:B------:R-:W-:Y:S02]  /*cc60*/  MOV R38, R4 ;  /* 0x0000000400267202 */ /* 0x000fe40000000f00 */
[----:B------:R-:W-:Y:S02]  /*cc70*/  MOV R39, R5 ;  /* 0x0000000500277202 */ /* 0x000fe40000000f00 */
[----:B------:R-:W-:Y:S05]  /*cc80*/  CALL.REL.NOINC `($_ZN7cutlass13device_kernelIN5flash19enable_sm80_to_sm89INS1_16FlashAttnBwdSm80INS1_25CollectiveMainloopBwdSm80ILi2ELi2EN4cute5tupleIJNS5_1CILi128EEES8_NS7_ILi64EEEEEENS_6half_tEfNS_4arch4Sm80ELb0ELb0ELb1ELb1ELb0ELb0ELb0ELb0ELi2ELi4ELi4ELi4ELb0EEENS1_24CollectiveEpilogueBwdGQAISA_fSD_Li256ELb1ELb0EEENS1_19SingleTileSchedulerILb1ELb0ELb0ELi128EEEEEEEEEvNT_6ParamsE$_ZN4cute3eso3ESOILb1ELb0EJNS_6LayoutINS_5tupleIJNS3_IJNS_1CILi8EEENS4_ILi1EEEEEEEEENS3_IJNS3_IJS6_NS4_ILi0EEEEEEEEEEENS_10ViewEngineIPN7cutlass6half_tEEEEEC2ERKSC_RKSH_) ;  /* 0xffffb70000007944 */ /* 0x000fea0003c3ffff */
[----:B------:R1:W5:Y:S01]  /*cc90*/  LDL.64 R36, [R1+0x758] ;  /* 0x0007580001247983 */ /* 0x0003620000100a00 */
[----:B------:R-:W-:Y:S02]  /*cca0*/  MOV R38, R58 ;  /* 0x0000003a00267202 */ /* 0x000fe40000000f00 */
[----:B------:R-:W-:Y:S02]  /*ccb0*/  MOV R39, 0xccd0 ;  /* 0x0000ccd000277802 */ /* 0x000fe40000000f00 */
[----:B-1---5:R-:W-:Y:S05]  /*ccc0*/  CALL.REL.NOINC `($_ZN7cutlass13device_kernelIN5flash19enable_sm80_to_sm89INS1_16FlashAttnBwdSm80INS1_25CollectiveMainloopBwdSm80ILi2ELi2EN4cute5tupleIJNS5_1CILi128EEES8_NS7_ILi64EEEEEENS_6half_tEfNS_4arch4Sm80ELb0ELb0ELb1ELb1ELb0ELb0ELb0ELb0ELi2ELi4ELi4ELi4ELb0EEENS1_24CollectiveEpilogueBwdGQAISA_fSD_Li256ELb1ELb0EEENS1_19SingleTileSchedulerILb1ELb0ELb0ELi128EEEEEEEEEvNT_6ParamsE$_ZN4cute8smem_ptrIPN7cutlass6half_tEECI1NS_12iter_adaptorIS3_S4_EEES3_) ;  /* 0xffffc75000007944 */ /* 0x022fea0003c3ffff */
[----:B------:R1:W5:Y:S01]  /*ccd0*/  LDL.64 R2, [R1+0x758] ;  /* 0x0007580001027983 */ /* 0x0003620000100a00 */
[----:B------:R-:W-:Y:S02]  /*cce0*/  MOV R78, R58 ;  /* 0x0000003a004e7202 */ /* 0x000fe40000000f00 */
[----:B------:R-:W-:Y:S02]  /*ccf0*/  MOV R39, 0xcd10 ;  /* 0x0000cd1000277802 */ /* 0x000fe40000000f00 */
[----:B-1---5:R-:W-:Y:S05]  /*cd00*/  CALL.REL.NOINC `($_ZN7cutlass13device_kernelIN5flash19enable_sm80_to_sm89INS1_16FlashAttnBwdSm80INS1_25CollectiveMainloopBwdSm80ILi2ELi2EN4cute5tupleIJNS5_1CILi128EEES8_NS7_ILi64EEEEEENS_6half_tEfNS_4arch4Sm80ELb0ELb0ELb1ELb1ELb0ELb0ELb0ELb0ELi2ELi4ELi4ELi4ELb0EEENS1_24CollectiveEpilogueBwdGQAISA_fSD_Li256ELb1ELb0EEENS1_19SingleTileSchedulerILb1ELb0ELb0ELi128EEEEEEEEEvNT_6ParamsE$_ZN4cute8smem_ptrIPN7cutlass9uint128_tEECI1NS_12iter_adaptorIS3_S4_EEES3_) ;  /* 0xffffc76000007944 */ /* 0x022fea0003c3ffff */
[----:B------:R1:W5:Y:S01]  /*cd10*/  LDL.64 R2, [R1+0x758] ;  /* 0x0007580001027983 */ /* 0x0003620000100a00 */
[----:B------:R-:W-:Y:S02]  /*cd20*/  MOV R78, R58 ;  /* 0x0000003a004e7202 */ /* 0x000fe40000000f00 */
[----:B------:R-:W-:-:S02]  /*cd30*/  MOV R39, 0xcd50 ;  /* 0x0000cd5000277802 */ /* 0x000fc40000000f00 */
[----:B-1---5:R-:W-:Y:S05]  /*cd40*/  CALL.REL.NOINC `($_ZN7cutlass13device_kernelIN5flash19enable_sm80_to_sm89INS1_16FlashAttnBwdSm80INS1_25CollectiveMainloopBwdSm80ILi2ELi2EN4cute5tupleIJNS5_1CILi128EEES8_NS7_ILi64EEEEEENS_6half_tEfNS_4arch4Sm80ELb0ELb0ELb1ELb1ELb0ELb0ELb0ELb0ELi2ELi4ELi4ELi4ELb0EEENS1_24CollectiveEpilogueBwdGQAISA_fSD_Li256ELb1ELb0EEENS1_19SingleTileSchedulerILb1ELb0ELb0ELi128EEEEEEEEEvNT_6ParamsE$_ZN4cute3eso3ESOILb1ELb0EJNS_6LayoutINS_5tupleIJNS3_IJNS_1CILi1EEES5_EEEEEENS3_IJNS3_IJS5_NS4_ILi0EEEEEEEEEEENS_10ViewEngineINS_8smem_ptrIPN7cutlass9uint128_tEEEEEEEC2ERKSB_RKSI_) ;  /* 0xffffae7000007944 */ /* 0x022fea0003c3ffff */
[----:B------:R1:W5:Y:S01]  /*cd50*/  LDL R4, [R1+0x758] ;  /* 0x0007580001047983 */ /* 0x0003620000100800 */
[----:B------:R-:W-:-:S02]  /*cd60*/  MOV R78, R58 ;  /* 0x0000003a004e7202 */ /* 0x000fc40000000f00 */
[----:B------:R-:W-:Y:S02]  /*cd70*/  MOV R3, 0xcd90 ;  /* 0x0000cd9000037802 */ /* 0x000fe40000000f00 */
[----:B-1---5:R-:W-:Y:S05]  /*cd80*/  CALL.REL.NOINC `($_ZN7cutlass13device_kernelIN5flash19enable_sm80_to_sm89INS1_16FlashAttnBwdSm80INS1_25CollectiveMainloopBwdSm80ILi2ELi2EN4cute5tupleIJNS5_1CILi128EEES8_NS7_ILi64EEEEEENS_6half_tEfNS_4arch4Sm80ELb0ELb0ELb1ELb1ELb0ELb0ELb0ELb0ELi2ELi4ELi4ELi4ELb0EEENS1_24CollectiveEpilogueBwdGQAISA_fSD_Li256ELb1ELb0EEENS1_19SingleTileSchedulerILb1ELb0ELb0ELi128EEEEEEEEEvNT_6ParamsE$_ZN4cute3eso3ESOILb1ELb0EJNS_6LayoutINS_5tupleIJNS3_IJNS_1CILi4EEENS4_ILi1EEEEEEEEENS3_IJNS3_IJS6_NS4_ILi0EEEEEEEEEEENS_10ViewEngineIPjEEEEC2ERKSC_RKSF_) ;  /* 0xffffb56000007944 */ /* 0x022fea0003c3ffff */
        /* <DEDUP_REMOVED lines=11> */
[----:B-1----:R-:W-:Y:S05]  /*ce40*/  CALL.REL.NOINC `($_ZN7cutlass13device_kernelIN5flash19enable_sm80_to_sm89INS1_16FlashAttnBwdSm80INS1_25CollectiveMainloopBwdSm80ILi2ELi2EN4cute5tupleIJNS5_1CILi128EEES8_NS7_ILi64EEEEEENS_6half_tEfNS_4arch4Sm80ELb0ELb0ELb1ELb1ELb0ELb0ELb0ELb0ELi2ELi4ELi4ELi4ELb0EEENS1_24CollectiveEpilogueBwdGQAISA_fSD_Li256ELb1ELb0EEENS1_19SingleTileSchedulerILb1ELb0ELb0ELi128EEEEEEEEEvNT_6ParamsE$_ZN4cute3eso3ESOILb1ELb0EJNS_10UnderscoreEiEEC2ERKS2_RKi) ;  /* 0xffff9ea000007944 */ /* 0x002fea0003c3ffff */
[----:B------:R-:W2:Y:S01]  /*ce50*/  LDL R38, [R1+0x758] ;  /* 0x0007580001267983 */ /* 0x000ea20000100800 */
[----:B------:R-:W-:Y:S01]  /*ce60*/  IMAD.MOV.U32 R78, RZ, RZ, R58 ;  /* 0x000000ffff4e7224 */ /* 0x000fe200078e003a */
[----:B------:R-:W-:-:S02]  /*ce70*/  MOV R37, 0xcea0 ;  /* 0x0000cea000257802 */ /* 0x000fc40000000f00 */
        /* <DEDUP_REMOVED lines=8> */
[----:B------:R-:W-:Y:S02]  /*cf00*/  MOV R78, R58 ;  /* 0x0000003a004e7202 */ /* 0x000fe40000000f00 */
[----:B------:R-:W-:Y:S02]  /*cf10*/  MOV R37, 0xcf30 ;  /* 0x0000cf3000257802 */ /* 0x000fe40000000f00 */
[----:B-1---5:R-:W-:Y:S05]  /*cf20*/  CALL.REL.NOINC `($_ZN7cutlass13device_kernelIN5flash19enable_sm80_to_sm89INS1_16FlashAttnBwdSm80INS1_25CollectiveMainloopBwdSm80ILi2ELi2EN4cute5tupleIJNS5_1CILi128EEES8_NS7_ILi64EEEEEENS_6half_tEfNS_4arch4Sm80ELb0ELb0ELb1ELb1ELb0ELb0ELb0ELb0ELi2ELi4ELi4ELi4ELb0EEENS1_24CollectiveEpilogueBwdGQAISA_fSD_Li256ELb1ELb0EEENS1_19SingleTileSchedulerILb1ELb0ELb0ELi128EEEEEEEEEvNT_6ParamsE$_ZN4cute3eso3ESOILb1ELb0EJNS_6LayoutINS_5tupleIJNS3_IJNS_1CILi8EEENS4_ILi1EEEEEEEEENS3_IJNS3_IJS6_NS4_ILi0EEEEEEEEEEENS_10ViewEngineINS_8smem_ptrIPN7cutlass6half_tEEEEEEEC2ERKSC_RKSJ_) ;  /* 0xffffb41000007944 */ /* 0x022fea0003c3ffff */
[----:B------:R1:W5:Y:S01]  /*cf30*/  LDL.64 R2, [R1+0x758] ;  /* 0x0007580001027983 */ /* 0x0003620000100a00 */
[----:B------:R-:W-:Y:S01]  /*cf40*/  IMAD.MOV.U32 R78, RZ, RZ, R58 ;  /* 0x000000ffff4e7224 */ /* 0x000fe200078e003a */
[----:B------:R-:W-:Y:S02]  /*cf50*/  MOV R38, 0x1 ;  /* 0x0000000100267802 */ /* 0x000fe40000000f00 */
[----:B------:R-:W-:-:S02]  /*cf60*/  MOV R37, 0xcf80 ;  /* 0x0000cf8000257802 */ /* 0x000fc40000000f00 */
[----:B-1---5:R-:W-:Y:S05]  /*cf70*/  CALL.REL.NOINC `($_ZN7cutlass13device_kernelIN5flash19enable_sm80_to_sm89INS1_16FlashAttnBwdSm80INS1_25CollectiveMainloopBwdSm80ILi2ELi2EN4cute5tupleIJNS5_1CILi128EEES8_NS7_ILi64EEEEEENS_6half_tEfNS_4arch4Sm80ELb0ELb0ELb1ELb1ELb0ELb0ELb0ELb0ELi2ELi4ELi4ELi4ELb0EEENS1_24CollectiveEpilogueBwdGQAISA_fSD_Li256ELb1ELb0EEENS1_19SingleTileSchedulerILb1ELb0ELb0ELi128EEEEEEEEEvNT_6ParamsE$_ZN4cute3eso3ESOILb1ELb0EJNS_10UnderscoreEiEEC2ERKS2_RKi) ;  /* 0xffff9d7000007944 */ /* 0x022fea0003c3ffff */
        /* <DEDUP_REMOVED lines=36> */
[----:B------:R1:W5:Y:S01]  /*d1c0*/  LD.E.64 R2, [R26.64+0x8] ;  /* 0x000008041a027980 */ /* 0x000362000c101b00 */
[----:B------:R-:W-:Y:S01]  /*d1d0*/  IMAD.MOV.U32 R38, RZ, RZ, R58 ;  /* 0x000000ffff267224 */ /* 0x000fe200078e003a */
[----:B------:R-:W-:-:S02]  /*d1e0*/  MOV R39, 0xd200 ;  /* 0x0000d20000277802 */ /* 0x000fc40000000f00 */
[----:B-1---5:R-:W-:Y:S05]  /*d1f0*/  CALL.REL.NOINC `($_ZN7cutlass13device_kernelIN5flash19enable_sm80_to_sm89INS1_16FlashAttnBwdSm80INS1_25CollectiveMainloopBwdSm80ILi2ELi2EN4cute5tupleIJNS5_1CILi128EEES8_NS7_ILi64EEEEEENS_6half_tEfNS_4arch4Sm80ELb0ELb0ELb1ELb1ELb0ELb0ELb0ELb0ELi2ELi4ELi4ELi4ELb0EEENS1_24CollectiveEpilogueBwdGQAISA_fSD_Li256ELb1ELb0EEENS1_19SingleTileSchedulerILb1ELb0ELb0ELi128EEEEEEEEEvNT_6ParamsE$_ZN4cute8smem_ptrIPN7cutlass6half_tEECI1NS_12iter_adaptorIS3_S4_EEES3_) ;  /* 0xffffc22000007944 */ /* 0x022fea0003c3ffff */
[----:B------:R1:W5:Y:S01]  /*d200*/  LDL.64 R2, [R1+0x758] ;  /* 0x0007580001027983 */ /* 0x0003620000100a00 */
[----:B------:R-:W-:-:S03]  /*d210*/  MOV R15, 0xd230 ;  /* 0x0000d230000f7802 */ /* 0x000fc60000000f00 */
[----:B-1---5:R-:W-:Y:S05]  /*d220*/  CALL.REL.NOINC `($_ZN7cutlass13device_kernelIN5flash19enable_sm80_to_sm89INS1_16FlashAttnBwdSm80INS1_25CollectiveMainloopBwdSm80ILi2ELi2EN4cute5tupleIJNS5_1CILi128EEES8_NS7_ILi64EEEEEENS_6half_tEfNS_4arch4Sm80ELb0ELb0ELb1ELb1ELb0ELb0ELb0ELb0ELi2ELi4ELi4ELi4ELb0EEENS1_24CollectiveEpilogueBwdGQAISA_fSD_Li256ELb1ELb0EEENS1_19SingleTileSchedulerILb1ELb0ELb0ELi128EEEEEEEEEvNT_6ParamsE$_ZN4cute3eso3ESOILb1ELb0EJNS_6LayoutINS_5tupleIJNS3_IJNS_1CILi8EEENS4_ILi1EEEEEENS4_ILi4EEEEEENS3_IJNS3_IJS6_NS4_ILi0EEEEEENS4_ILi2048EEEEEEEENS_10ViewEngineINS_8smem_ptrIPN7cutlass6half_tEEEEEEEC2ERKSE_RKSL_) ;  /* 0xffffb87000007944 */ /* 0x022fea0003c3ffff */
[----:B------:R1:W5:Y:S01]  /*d230*/  LDL.64 R2, [R1+0x758] ;  /* 0x0007580001027983 */ /* 0x0003620000100a00 */
[----:B------:R-:W-:Y:S01]  /*d240*/  IMAD.MOV.U32 R12, RZ, RZ, R22 ;  /* 0x000000ffff0c7224 */ /* 0x000fe200078e0016 */
[----:B------:R-:W-:-:S02]  /*d250*/  MOV R15, R23 ;  /* 0x00000017000f7202 */ /* 0x000fc40000000f00 */
[----:B------:R-:W-:Y:S02]  /*d260*/  MOV R14, 0xd280 ;  /* 0x0000d280000e7802 */ /* 0x000fe40000000f00 */
[----:B-1---5:R-:W-:Y:S05]  /*d270*/  CALL.REL.NOINC `($_ZN7cutlass13device_kernelIN5flash19enable_sm80_to_sm89INS1_16FlashAttnBwdSm80INS1_25CollectiveMainloopBwdSm80ILi2ELi2EN4cute5tupleIJNS5_1CILi128EEES8_NS7_ILi64EEEEEENS_6half_tEfNS_4arch4Sm80ELb0ELb0ELb1ELb1ELb0ELb0ELb0ELb0ELi2ELi4ELi4ELi4ELb0EEENS1_24CollectiveEpilogueBwdGQAISA_fSD_Li256ELb1ELb0EEENS1_19SingleTileSchedulerILb1ELb0ELb0ELi128EEEEEEEEEvNT_6ParamsE$_ZN4cute3eso3ESOILb1ELb0EJNS_6LayoutINS_5tupleIJNS3_IJNS_1CILi8EEENS4_ILi1EEEEEENS4_ILi4EEEEEENS3_IJNS3_IJS6_NS4_ILi0EEEEEES5_EEEEENS_10ViewEngineIPN7cutlass6half_tEEEEEC2ERKSD_RKSI_) ;  /* 0xffffb8c000007944 */ /* 0x022fea0003c3ffff */
[----:B------:R2:W5:Y:S01]  /*d280*/  LDL.64 R4, [R1+0x758] ;  /* 0x0007580001047983 */ /* 0x0005620000100a00 */
[----:B------:R-:W-:Y:S01]  /*d290*/  IMAD.MOV.U32 R12, RZ, RZ, R2 ;  /* 0x000000ffff0c7224 */ /* 0x000fe200078e0002 */
[----:B------:R-:W-:Y:S01]  /*d2a0*/  MOV R15, R3 ;  /* 0x00000003000f7202 */ /* 0x000fe20000000f00 */
[----:B-1----:R-:W-:Y:S01]  /*d2b0*/  IMAD.MOV.U32 R13, RZ, RZ, R58 ;  /* 0x000000ffff0d7224 */ /* 0x002fe200078e003a */
[----:B------:R-:W-:Y:S02]  /*d2c0*/  MOV R14, 0xd2e0 ;  /* 0x0000d2e0000e7802 */ /* 0x000fe40000000f00 */
[----:B--2--5:R-:W-:Y:S05]  /*d2d0*/  CALL.REL.NOINC `($_ZN7cutlass13device_kernelIN5flash19enable_sm80_to_sm89INS1_16FlashAttnBwdSm80INS1_25CollectiveMainloopBwdSm80ILi2ELi2EN4cute5tupleIJNS5_1CILi128EEES8_NS7_ILi64EEEEEENS_6half_tEfNS_4arch4Sm80ELb0ELb0ELb1ELb1ELb0ELb0ELb0ELb0ELi2ELi4ELi4ELi4ELb0EEENS1_24CollectiveEpilogueBwdGQAISA_fSD_Li256ELb1ELb0EEENS1_19SingleTileSchedulerILb1ELb0ELb0ELi128EEEEEEEEEvNT_6ParamsE$_ZN4cute3eso3ESOILb1ELb0EJNS_6LayoutINS_5tupleIJNS3_IJNS_1CILi8EEENS4_ILi1EEEEEENS3_IJNS4_ILi4EEEEEEEEENS3_IJNS3_IJS6_NS4_ILi0EEEEEENS3_IJNS4_ILi2048EEEEEEEEEEENS_10ViewEngineINS_8smem_ptrIPN7cutlass6half_tEEEEEEEC2ERKSG_RKSN_) ;  /* 0xffffb2d000007944 */ /* 0x024fea0003c3ffff */
[----:B------:R2:W5:Y:S01]  /*d2e0*/  LDL.64 R6, [R1+0x758] ;  /* 0x0007580001067983 */ /* 0x0005620000100a00 */
[----:B------:R-:W-:Y:S01]  /*d2f0*/  IMAD.MOV.U32 R2, RZ, RZ, R4 ;  /* 0x000000ffff027224 */ /* 0x000fe200078e0004 */
[----:B-1----:R-:W-:Y:S01]  /*d300*/  MOV R13, R5 ;  /* 0x00000005000d7202 */ /* 0x002fe20000000f00 */
[----:B------:R-:W-:Y:S01]  /*d310*/  IMAD.MOV.U32 R3, RZ, RZ, R58 ;  /* 0x000000ffff037224 */ /* 0x000fe200078e003a */
[----:B------:R-:W-:Y:S02]  /*d320*/  MOV R12, 0xd340 ;  /* 0x0000d340000c7802 */ /* 0x000fe40000000f00 */
[----:B--2--5:R-:W-:Y:S05]  /*d330*/  CALL.REL.NOINC `($_ZN7cutlass13device_kernelIN5flash19enable_sm80_to_sm89INS1_16FlashAttnBwdSm80INS1_25CollectiveMainloopBwdSm80ILi2ELi2EN4cute5tupleIJNS5_1CILi128EEES8_NS7_ILi64EEEEEENS_6half_tEfNS_4arch4Sm80ELb0ELb0ELb1ELb1ELb0ELb0ELb0ELb0ELi2ELi4ELi4ELi4ELb0EEENS1_24CollectiveEpilogueBwdGQAISA_fSD_Li256ELb1ELb0EEENS1_19SingleTileSchedulerILb1ELb0ELb0ELi128EEEEEEEEEvNT_6ParamsE$_ZN4cute3eso3ESOILb1ELb0EJNS_6LayoutINS_5tupleIJNS3_IJNS_1CILi8EEENS4_ILi1EEEEEENS3_IJNS4_ILi4EEEEEEEEENS3_IJNS3_IJS6_NS4_ILi0EEEEEENS3_IJS5_EEEEEEEENS_10ViewEngineIPN7cutlass6half_tEEEEEC2ERKSF_RKSK_) ;  /* 0xffffb2d000007944 */ /* 0x024fea0003c3ffff */
[----:B-1----:R1:W5:Y:S01]  /*d340*/  LDL.64 R2, [R1+0x758] ;  /* 0x0007580001027983 */ /* 0x0023620000100a00 */
[----:B------:R-:W-:Y:S02]  /*d350*/  MOV R12, R58 ;  /* 0x0000003a000c7202 */ /* 0x000fe40000000f00 */
[----:B------:R-:W-:-:S02]  /*d360*/  MOV R13, 0xd380 ;  /* 0x0000d380000d7802 */ /* 0x000fc40000000f00 */
[----:B-1---5:R-:W-:Y:S05]  /*d370*/  CALL.REL.NOINC `($_ZN7cutlass13device_kernelIN5flash19enable_sm80_to_sm89INS1_16FlashAttnBwdSm80INS1_25CollectiveMainloopBwdSm80ILi2ELi2EN4cute5tupleIJNS5_1CILi128EEES8_NS7_ILi64EEEEEENS_6half_tEfNS_4arch4Sm80ELb0ELb0ELb1ELb1ELb0ELb0ELb0ELb0ELi2ELi4ELi4ELi4ELb0EEENS1_24CollectiveEpilogueBwdGQAISA_fSD_Li256ELb1ELb0EEENS1_19SingleTileSchedulerILb1ELb0ELb0ELi128EEEEEEEEEvNT_6ParamsE$_ZN4cute3eso3ESOILb1ELb0EJNS_6LayoutINS_5tupleIJNS3_IJNS3_IJNS_1CILi8EEENS4_ILi1EEEEEES6_EEENS3_IJNS3_IJS6_S6_EEENS4_ILi4EEEEEEEEENS3_IJNS3_IJNS3_IJS6_NS4_ILi0EEEEEESD_EEENS3_IJNS3_IJSD_SD_EEES5_EEEEEEEENS_10ViewEngineIPN7cutlass6half_tEEEEEC2ERKSJ_RKSO_) ;  /* 0xffffa59000007944 */ /* 0x022fea0003c3ffff */
[----:B------:R1:W5:Y:S01]  /*d380*/  LDL.64 R12, [R1+0x758] ;  /* 0x00075800010c7983 */ /* 0x0003620000100a00 */
[----:B------:R-:W-:Y:S01]  /*d390*/  IMAD.MOV.U32 R2, RZ, RZ, R6 ;  /* 0x000000ffff027224 */ /* 0x000fe200078e0006 */
[----:B------:R-:W-:Y:S01]  /*d3a0*/  MOV R15, R7 ;  /* 0x00000007000f7202 */ /* 0x000fe20000000f00 */
[----:B------:R-:W-:Y:S01]  /*d3b0*/  IMAD.MOV.U32 R3, RZ, RZ, R58 ;  /* 0x000000ffff037224 */ /* 0x000fe200078e003a */
[----:B------:R-:W-:-:S02]  /*d3c0*/  MOV R14, 0xd3e0 ;  /* 0x0000d3e0000e7802 */ /* 0x000fc40000000f00 */
[----:B-1---5:R-:W-:Y:S05]  /*d3d0*/  CALL.REL.NOINC `($_ZN7cutlass13device_kernelIN5flash19enable_sm80_to_sm89INS1_16FlashAttnBwdSm80INS1_25CollectiveMainloopBwdSm80ILi2ELi2EN4cute5tupleIJNS5_1CILi128EEES8_NS7_ILi64EEEEEENS_6half_tEfNS_4arch4Sm80ELb0ELb0ELb1ELb1ELb0ELb0ELb0ELb0ELi2ELi4ELi4ELi4ELb0EEENS1_24CollectiveEpilogueBwdGQAISA_fSD_Li256ELb1ELb0EEENS1_19SingleTileSchedulerILb1ELb0ELb0ELi128EEEEEEEEEvNT_6ParamsE$_ZN4cute3eso3ESOILb1ELb0EJNS_6LayoutINS_5tupleIJNS3_IJNS3_IJNS_1CILi8EEENS4_ILi1EEEEEES6_EEENS3_IJNS3_IJS6_S6_EEENS4_ILi4EEEEEEEEENS3_IJNS3_IJNS3_IJS6_NS4_ILi0EEEEEESD_EEENS3_IJNS3_IJSD_SD_EEENS4_ILi2048EEEEEEEEEEENS_10ViewEngineINS_8smem_ptrIPN7cutlass6half_tEEEEEEEC2ERKSK_RKSR_) ;  /* 0xffffa4d000007944 */ /* 0x022fea0003c3ffff */
[----:B-1----:R1:W5:Y:S01]  /*d3e0*/  LDL.64 R2, [R1+0x758] ;  /* 0x0007580001027983 */ /* 0x0023620000100a00 */
[----:B------:R-:W-:-:S02]  /*d3f0*/  MOV R15, R13 ;  /* 0x0000000d000f7202 */ /* 0x000fc40000000f00 */
[----:B------:R-:W-:Y:S02]  /*d400*/  MOV R14, 0xd420 ;  /* 0x0000d420000e7802 */ /* 0x000fe40000000f00 */
[----:B-1---5:R-:W-:Y:S05]  /*d410*/  CALL.REL.NOINC `($_ZN7cutlass13device_kernelIN5flash19enable_sm80_to_sm89INS1_16FlashAttnBwdSm80INS1_25CollectiveMainloopBwdSm80ILi2ELi2EN4cute5tupleIJNS5_1CILi128EEES8_NS7_ILi64EEEEEENS_6half_tEfNS_4arch4Sm80ELb0ELb0ELb1ELb1ELb0ELb0ELb0ELb0ELi2ELi4ELi4ELi4ELb0EEENS1_24CollectiveEpilogueBwdGQAISA_fSD_Li256ELb1ELb0EEENS1_19SingleTileSchedulerILb1ELb0ELb0ELi128EEEEEEEEEvNT_6ParamsE$_ZN4cute3eso3ESOILb1ELb0EJNS_6LayoutINS_5tupleIJNS3_IJNS_1CILi8EEENS4_ILi1EEEEEENS4_ILi4EEEEEENS3_IJNS3_IJS6_NS4_ILi0EEEEEES5_EEEEENS_10ViewEngineIPN7cutlass6half_tEEEEEC2ERKSD_RKSI_) ;  /* 0xffffb72000007944 */ /* 0x022fea0003c3ffff */
[----:B-1----:R1:W5:Y:S01]  /*d420*/  LDL.64 R12, [R1+0x758] ;  /* 0x00075800010c7983 */ /* 0x0023620000100a00 */
[----:B------:R-:W-:Y:S02]  /*d430*/  MOV R38, R58 ;  /* 0x0000003a00267202 */ /* 0x000fe40000000f00 */
[----:B------:R-:W-:Y:S02]  /*d440*/  MOV R39, 0xd460 ;  /* 0x0000d46000277802 */ /* 0x000fe40000000f00 */
[----:B-1---5:R-:W-:Y:S05]  /*d450*/  CALL.REL.NOINC `($_ZN7cutlass13device_kernelIN5flash19enable_sm80_to_sm89INS1_16FlashAttnBwdSm80INS1_25CollectiveMainloopBwdSm80ILi2ELi2EN4cute5tupleIJNS5_1CILi128EEES8_NS7_ILi64EEEEEENS_6half_tEfNS_4arch4Sm80ELb0ELb0ELb1ELb1ELb0ELb0ELb0ELb0ELi2ELi4ELi4ELi4ELb0EEENS1_24CollectiveEpilogueBwdGQAISA_fSD_Li256ELb1ELb0EEENS1_19SingleTileSchedulerILb1ELb0ELb0ELi128EEEEEEEEEvNT_6ParamsE$_ZN4cute8smem_ptrIPN7cutlass6half_tEECI1NS_12iter_adaptorIS3_S4_EEES3_) ;  /* 0xffffbfc000007944 */ /* 0x022fea0003c3ffff */
[----:B------:R1:W5:Y:S01]  /*d460*/  LDL.64 R2, [R1+0x758] ;  /* 0x0007580001027983 */ /* 0x0003620000100a00 */
[----:B------:R-:W-:-:S03]  /*d470*/  MOV R15, 0xd490 ;  /* 0x0000d490000f7802 */ /* 0x000fc60000000f00 */
[----:B-1---5:R-:W-:Y:S05]  /*d480*/  CALL.REL.NOINC `($_ZN7cutlass13device_kernelIN5flash19enable_sm80_to_sm89INS1_16FlashAttnBwdSm80INS1_25CollectiveMainloopBwdSm80ILi2ELi2EN4cute5tupleIJNS5_1CILi128EEES8_NS7_ILi64EEEEEENS_6half_tEfNS_4arch4Sm80ELb0ELb0ELb1ELb1ELb0ELb0ELb0ELb0ELi2ELi4ELi4ELi4ELb0EEENS1_24CollectiveEpilogueBwdGQAISA_fSD_Li256ELb1ELb0EEENS1_19SingleTileSchedulerILb1ELb0ELb0ELi128EEEEEEEEEvNT_6ParamsE$_ZN4cute3eso3ESOILb1ELb0EJNS_6LayoutINS_5tupleIJNS3_IJNS_1CILi8EEENS4_ILi1EEEEEENS4_ILi4EEEEEENS3_IJNS3_IJS6_NS4_ILi0EEEEEENS4_ILi2048EEEEEEEENS_10ViewEngineINS_8smem_ptrIPN7cutlass6half_tEEEEEEEC2ERKSE_RKSL_) ;  /* 0xffffb61000007944 */ /* 0x022fea0003c3ffff */
[----:B------:R1:W5:Y:S01]  /*d490*/  LDL.64 R14, [R1+0x758] ;  /* 0x00075800010e7983 */ /* 0x0003620000100a00 */
[----:B------:R-:W-:Y:S01]  /*d4a0*/  IMAD.MOV.U32 R78, RZ, RZ, R58 ;  /* 0x000000ffff4e7224 */ /* 0x000fe200078e003a */
[----:B------:R-:W-:Y:S02]  /*d4b0*/  MOV R38, RZ ;  /* 0x000000ff00267202 */ /* 0x000fe40000000f00 */
[----:B------:R-:W-:Y:S02]  /*d4c0*/  MOV R37, 0xd4e0 ;  /* 0x0000d4e000257802 */ /* 0x000fe40000000f00 */
        /* <DEDUP_REMOVED lines=17> */
[----:B------:R-:W-:Y:S02]  /*d5e0*/  MOV R38, RZ ;  /* 0x000000ff00267202 */ /* 0x000fe40000000f00 */
        /* <DEDUP_REMOVED lines=210> */
[----:B------:R-:W-:Y:S02]  /*e310*/  IMAD.MOV.U32 R78, RZ, RZ, R58 ;  /* 0x000000ffff4e7224 */ /* 0x000fe400078e003a */
[----:B------:R-:W-:Y:S02]  /*e320*/  IMAD.MOV.U32 R38, RZ, RZ, 0x1 ;  /* 0x00000001ff267424 */ /* 0x000fe400078e00ff */
[----:B------:R-:W2:Y:S04]  /*e330*/  LDSM.16.M88.4 R4, [R4] ;  /* 0x000000000404783b */ /* 0x000ea80000000200 */
[----:B--2---:R-:W-:Y:S04]  /*e340*/  ST.E [R2.64], R4 ;  /* 0x0000000402007985 */ /* 0x004fe8000c101904 */
[----:B------:R-:W-:Y:S04]  /*e350*/  ST.E [R2.64+0x4], R5 ;  /* 0x0000040502007985 */ /* 0x000fe8000c101904 */
[----:B------:R-:W-:Y:S04]  /*e360*/  ST.E [R2.64+0x8], R6 ;  /* 0x0000080602007985 */ /* 0x000fe8000c101904 */
[----:B------:R1:W-:Y:S02]  /*e370*/  ST.E [R2.64+0xc], R7 ;  /* 0x00000c0702007985 */ /* 0x0003e4000c101904 */
[----:B-1----:R-:W-:-:S02]  /*e380*/  MOV R3, 0xe3a0 ;  /* 0x0000e3a000037802 */ /* 0x002fc40000000f00 */
[----:B------:R-:W-:Y:S05]  /*e390*/  CALL.REL.NOINC `($_ZN7cutlass13device_kernelIN5flash19enable_sm80_to_sm89INS1_16FlashAttnBwdSm80INS1_25CollectiveMainloopBwdSm80ILi2ELi2EN4cute5tupleIJNS5_1CILi128EEES8_NS7_ILi64EEEEEENS_6half_tEfNS_4arch4Sm80ELb0ELb0ELb1ELb1ELb0ELb0ELb0ELb0ELi2ELi4ELi4ELi4ELb0EEENS1_24CollectiveEpilogueBwdGQAISA_fSD_Li256ELb1ELb0EEENS1_19SingleTileSchedulerILb1ELb0ELb0ELi128EEEEEEEEEvNT_6ParamsE$_ZN4cute3eso3ESOILb1ELb0EJNS_10UnderscoreES2_iEEC2ERKS2_S5_RKi) ;  /* 0xffff890000007944 */ /* 0x000fea0003c3ffff */
[----:B------:R-:W2:Y:S01]  /*e3a0*/  LDL R3, [R1+0x758] ;  /* 0x0007580001037983 */ /* 0x000ea20000100800 */
[----:B------:R-:W-:Y:S01]  /*e3b0*/  IMAD.MOV.U32 R78, RZ, RZ, R58 ;  /* 0x000000ffff4e7224 */ /* 0x000fe200078e003a */
[----:B--2---:R-:W-:-:S04]  /*e3c0*/  LEA.HI R2, R3, R3, RZ, 0x1 ;  /* 0x0000000303027211 */ /* 0x004fc800078f08ff */
[----:B------:R-:W-:Y:S02]  /*e3d0*/  SHF.R.S32.HI R36, RZ, 0x1, R2 ;  /* 0x00000001ff247819 */ /* 0x000fe40000011402 */
[----:B------:R-:W-:-:S03]  /*e3e0*/  LOP3.LUT R2, R2, 0xfffffffe, RZ, 0xc0, !PT ;  /* 0xfffffffe02027812 */ /* 0x000fc600078ec0ff */
[----:B------:R-:W-:Y:S02]  /*e3f0*/  IMAD R36, R19, R36, RZ ;  /* 0x0000002413247224 */ /* 0x000fe400078e02ff */
[----:B------:R-:W-:Y:S01]  /*e400*/  IMAD.IADD R2, R3, 0x1, -R2 ;  /* 0x0000000103027824 */ /* 0x000fe200078e0a02 */
[----:B------:R-:W-:-:S03]  /*e410*/  MOV R3, 0xe440 ;  /* 0x0000e44000037802 */ /* 0x000fc60000000f00 */
[----:B------:R-:W-:Y:S02]  /*e420*/  IMAD R36, R18, R2, R36 ;  /* 0x0000000212247224 */ /* 0x000fe400078e0224 */
[----:B------:R-:W-:Y:S05]  /*e430*/  CALL.REL.NOINC `($_ZN7cutlass13device_kernelIN5flash19enable_sm80_to_sm89INS1_16FlashAttnBwdSm80INS1_25CollectiveMainloopBwdSm80ILi2ELi2EN4cute5tupleIJNS5_1CILi128EEES8_NS7_ILi64EEEEEENS_6half_tEfNS_4arch4Sm80ELb0ELb0ELb1ELb1ELb0ELb0ELb0ELb0ELi2ELi4ELi4ELi4ELb0EEENS1_24CollectiveEpilogueBwdGQAISA_fSD_Li256ELb1ELb0EEENS1_19SingleTileSchedulerILb1ELb0ELb0ELi128EEEEEEEEEvNT_6ParamsE$_ZN4cute3eso3ESOILb1ELb0EJNS_6LayoutINS_5tupleIJNS3_IJNS_1CILi8EEENS4_ILi1EEEEEENS4_ILi2EEEEEENS3_IJNS3_IJS6_NS4_ILi0EEEEEENS4_ILi4096EEEEEEEEiEEC2ERKSE_RKi) ;  /* 0xffffa28000007944 */ /* 0x000fea0003c3ffff */
        /* <DEDUP_REMOVED lines=8> */
[----:B-1---5:R-:W-:Y:S05]  /*e4c0*/  CALL.REL.NOINC `($_ZN7cutlass13device_kernelIN5flash19enable_sm80_to_sm89INS1_16FlashAttnBwdSm80INS1_25CollectiveMainloopBwdSm80ILi2ELi2EN4cute5tupleIJNS5_1CILi128EEES8_NS7_ILi64EEEEEENS_6half_tEfNS_4arch4Sm80ELb0ELb0ELb1ELb1ELb0ELb0ELb0ELb0ELi2ELi4ELi4ELi4ELb0EEENS1_24CollectiveEpilogueBwdGQAISA_fSD_Li256ELb1ELb0EEENS1_19SingleTileSchedulerILb1ELb0ELb0ELi128EEEEEEEEEvNT_6ParamsE$_ZN4cute3eso3ESOILb1ELb0EJNS_6LayoutINS_5tupleIJNS3_IJNS_1CILi8EEENS4_ILi1EEEEEENS4_ILi2EEEEEENS3_IJNS3_IJS6_NS4_ILi0EEEEEENS4_ILi4096EEEEEEEENS_10ViewEngineINS_8smem_ptrIPN7cutlass6half_tEEEEEEEC2ERKSE_RKSL_) ;  /* 0xffffa1a000007944 */ /* 0x022fea0003c3ffff */
[----:B------:R1:W5:Y:S01]  /*e4d0*/  LDL.64 R36, [R1+0x758] ;  /* 0x0007580001247983 */ /* 0x0003620000100a00 */
[----:B------:R-:W-:Y:S01]  /*e4e0*/  IMAD.MOV.U32 R78, RZ, RZ, R58 ;  /* 0x000000ffff4e7224 */ /* 0x000fe200078e003a */
[----:B------:R-:W-:Y:S02]  /*e4f0*/  MOV R38, 0x1 ;  /* 0x0000000100267802 */ /* 0x000fe40000000f00 */
[----:B------:R-:W-:-:S02]  /*e500*/  MOV R3, 0xe520 ;  /* 0x0000e52000037802 */ /* 0x000fc40000000f00 */
[----:B-1---5:R-:W-:Y:S05]  /*e510*/  CALL.REL.NOINC `($_ZN7cutlass13device_kernelIN5flash19enable_sm80_to_sm89INS1_16FlashAttnBwdSm80INS1_25CollectiveMainloopBwdSm80ILi2ELi2EN4cute5tupleIJNS5_1CILi128EEES8_NS7_ILi64EEEEEENS_6half_tEfNS_4arch4Sm80ELb0ELb0ELb1ELb1ELb0ELb0ELb0ELb0ELi2ELi4ELi4ELi4ELb0EEENS1_24CollectiveEpilogueBwdGQAISA_fSD_Li256ELb1ELb0EEENS1_19SingleTileSchedulerILb1ELb0ELb0ELi128EEEEEEEEEvNT_6ParamsE$_ZN4cute3eso3ESOILb1ELb0EJNS_10UnderscoreES2_iEEC2ERKS2_S5_RKi) ;  /* 0xffff878000007944 */ /* 0x022fea0003c3ffff */
[----:B------:R-:W2:Y:S01]  /*e520*/  LDL R38, [R1+0x758] ;  /* 0x0007580001267983 */ /* 0x000ea20000100800 */
[----:B------:R-:W-:Y:S01]  /*e530*/  IMAD.MOV.U32 R78, RZ, RZ, R58 ;  /* 0x000000ffff4e7224 */ /* 0x000fe200078e003a */
[----:B------:R-:W-:-:S02]  /*e540*/  MOV R3, 0xe570 ;  /* 0x0000e57000037802 */ /* 0x000fc40000000f00 */
[----:B--2---:R-:W-:Y:S02]  /*e550*/  SHF.L.U32 R38, R38, 0x4, RZ ;  /* 0x0000000426267819 */ /* 0x004fe400000006ff */
[----:B------:R-:W-:Y:S05]  /*e560*/  CALL.REL.NOINC `($_ZN7cutlass13device_kernelIN5flash19enable_sm80_to_sm89INS1_16FlashAttnBwdSm80INS1_25CollectiveMainloopBwdSm80ILi2ELi2EN4cute5tupleIJNS5_1CILi128EEES8_NS7_ILi64EEEEEENS_6half_tEfNS_4arch4Sm80ELb0ELb0ELb1ELb1ELb0ELb0ELb0ELb0ELi2ELi4ELi4ELi4ELb0EEENS1_24CollectiveEpilogueBwdGQAISA_fSD_Li256ELb1ELb0EEENS1_19SingleTileSchedulerILb1ELb0ELb0ELi128EEEEEEEEEvNT_6ParamsE$_ZN4cute3eso3ESOILb1ELb0EJNS_6LayoutINS_5tupleIJNS3_IJNS_1CILi8EEENS4_ILi1EEEEEENS4_ILi2EEEEEENS3_IJNS3_IJS6_NS4_ILi0EEEEEES5_EEEEEiEEC2ERKSD_RKi) ;  /* 0xffffa36000007944 */ /* 0x000fea0003c3ffff */
[----:B------:R-:W2:Y:S01]  /*e570*/  LDL R2, [R1+0x758] ;  /* 0x0007580001027983 */ /* 0x000ea20000100800 */
[----:B------:R-:W-:Y:S02]  /*e580*/  MOV R78, R58 ;  /* 0x0000003a004e7202 */ /* 0x000fe40000000f00 */
[----:B------:R-:W-:Y:S01]  /*e590*/  MOV R45, 0xe5e0 ;  /* 0x0000e5e0002d7802 */ /* 0x000fe20000000f00 */
[----:B--2---:R-:W-:-:S05]  /*e5a0*/  IMAD.WIDE R2, R2, 0x2, R24 ;  /* 0x0000000202027825 */ /* 0x004fca00078e0218 */
[----:B------:R-:W-:Y:S02]  /*e5b0*/  MOV R38, R2 ;  /* 0x0000000200267202 */ /* 0x000fe40000000f00 */
[----:B------:R-:W-:Y:S02]  /*e5c0*/  MOV R39, R3 ;  /* 0x0000000300277202 */ /* 0x000fe40000000f00 */
[----:B------:R-:W-:Y:S05]  /*e5d0*/  CALL.REL.NOINC `($_ZN7cutlass13device_kernelIN5flash19enable_sm80_to_sm89INS1_16FlashAttnBwdSm80INS1_25CollectiveMainloopBwdSm80ILi2ELi2EN4cute5tupleIJNS5_1CILi128EEES8_NS7_ILi64EEEEEENS_6half_tEfNS_4arch4Sm80ELb0ELb0ELb1ELb1ELb0ELb0ELb0ELb0ELi2ELi4ELi4ELi4ELb0EEENS1_24CollectiveEpilogueBwdGQAISA_fSD_Li256ELb1ELb0EEENS1_19SingleTileSchedulerILb1ELb0ELb0ELi128EEEEEEEEEvNT_6ParamsE$_ZN4cute3eso3ESOILb1ELb0EJNS_6LayoutINS_5tupleIJNS3_IJNS_1CILi8EEENS4_ILi1EEEEEENS4_ILi2EEEEEENS3_IJNS3_IJS6_NS4_ILi0EEEEEES5_EEEEENS_10ViewEngineIPN7cutlass6half_tEEEEEC2ERKSD_RKSI_) ;  /* 0xffffa2a000007944 */ /* 0x000fea0003c3ffff */
[----:B------:R1:W5:Y:S01]  /*e5e0*/  LDL.64 R2, [R1+0x758] ;  /* 0x0007580001027983 */ /* 0x0003620000100a00 */
[----:B------:R-:W-:Y:S02]  /*e5f0*/  MOV R78, R58 ;  /* 0x0000003a004e7202 */ /* 0x000fe40000000f00 */
[----:B------:R-:W-:Y:S02]  /*e600*/  MOV R39, 0xe620 ;  /* 0x0000e62000277802 */ /* 0x000fe40000000f00 */
[----:B-1---5:R-:W-:Y:S05]  /*e610*/  CALL.REL.NOINC `($_ZN7cutlass13device_kernelIN5flash19enable_sm80_to_sm89INS1_16FlashAttnBwdSm80INS1_25CollectiveMainloopBwdSm80ILi2ELi2EN4cute5tupleIJNS5_1CILi128EEES8_NS7_ILi64EEEEEENS_6half_tEfNS_4arch4Sm80ELb0ELb0ELb1ELb1ELb0ELb0ELb0ELb0ELi2ELi4ELi4ELi4ELb0EEENS1_24CollectiveEpilogueBwdGQAISA_fSD_Li256ELb1ELb0EEENS1_19SingleTileSchedulerILb1ELb0ELb0ELi128EEEEEEEEEvNT_6ParamsE$_ZN4cute3eso3ESOILb1ELb0EJNS_6LayoutINS_5tupleIJNS3_IJNS_1CILi8EEENS4_ILi1EEEEEENS3_IJNS4_ILi2EEEEEEEEENS3_IJNS3_IJS6_NS4_ILi0EEEEEENS3_IJNS4_ILi4096EEEEEEEEEEENS_10ViewEngineINS_8smem_ptrIPN7cutlass6half_tEEEEEEEC2ERKSG_RKSN_) ;  /* 0xffff9e1000007944 */ /* 0x022fea0003c3ffff */
[----:B------:R1:W5:Y:S01]  /*e620*/  LDL.64 R36, [R1+0x758] ;  /* 0x0007580001247983 */ /* 0x0003620000100a00 */
[----:B------:R-:W-:Y:S02]  /*e630*/  MOV R78, R58 ;  /* 0x0000003a004e7202 */ /* 0x000fe40000000f00 */
[----:B------:R-:W-:Y:S02]  /*e640*/  MOV R39, 0xe660 ;  /* 0x0000e66000277802 */ /* 0x000fe40000000f00 */
[----:B-1---5:R-:W-:Y:S05]  /*e650*/  CALL.REL.NOINC `($_ZN7cutlass13device_kernelIN5flash19enable_sm80_to_sm89INS1_16FlashAttnBwdSm80INS1_25CollectiveMainloopBwdSm80ILi2ELi2EN4cute5tupleIJNS5_1CILi128EEES8_NS7_ILi64EEEEEENS_6half_tEfNS_4arch4Sm80ELb0ELb0ELb1ELb1ELb0ELb0ELb0ELb0ELi2ELi4ELi4ELi4ELb0EEENS1_24CollectiveEpilogueBwdGQAISA_fSD_Li256ELb1ELb0EEENS1_19SingleTileSchedulerILb1ELb0ELb0ELi128EEEEEEEEEvNT_6ParamsE$_ZN4cute3eso3ESOILb1ELb0EJNS_6LayoutINS_5tupleIJNS3_IJNS_1CILi8EEENS4_ILi1EEEEEENS3_IJNS4_ILi2EEEEEEEEENS3_IJNS3_IJS6_NS4_ILi0EEEEEENS3_IJS5_EEEEEEEENS_10ViewEngineIPN7cutlass6half_tEEEEEC2ERKSF_RKSK_) ;  /* 0xffff9f0000007944 */ /* 0x022fea0003c3ffff */
[----:B------:R1:W5:Y:S01]  /*e660*/  LDL.64 R2, [R1+0x758] ;  /* 0x0007580001027983 */ /* 0x0003620000100a00 */
[----:B------:R-:W-:Y:S02]  /*e670*/  MOV R78, R58 ;  /* 0x0000003a004e7202 */ /* 0x000fe40000000f00 */
[----:B------:R-:W-:-:S02]  /*e680*/  MOV R39, 0xe6a0 ;  /* 0x0000e6a000277802 */ /* 0x000fc40000000f00 */
[----:B-1---5:R-:W-:Y:S05]  /*e690*/  CALL.REL.NOINC `($_ZN7cutlass13device_kernelIN5flash19enable_sm80_to_sm89INS1_16FlashAttnBwdSm80INS1_25CollectiveMainloopBwdSm80ILi2ELi2EN4cute5tupleIJNS5_1CILi128EEES8_NS7_ILi64EEEEEENS_6half_tEfNS_4arch4Sm80ELb0ELb0ELb1ELb1ELb0ELb0ELb0ELb0ELi2ELi4ELi4ELi4ELb0EEENS1_24CollectiveEpilogueBwdGQAISA_fSD_Li256ELb1ELb0EEENS1_19SingleTileSchedulerILb1ELb0ELb0ELi128EEEEEEEEEvNT_6ParamsE$_ZN4cute3eso3ESOILb1ELb0EJNS_6LayoutINS_5tupleIJNS3_IJNS3_IJNS_1CILi8EEENS4_ILi1EEEEEES6_EEENS3_IJNS3_IJS6_S6_EEENS4_ILi2EEEEEEEEENS3_IJNS3_IJNS3_IJS6_NS4_ILi0EEEEEESD_EEENS3_IJNS3_IJSD_SD_EEES5_EEEEEEEENS_10ViewEngineIPN7cutlass6half_tEEEEEC2ERKSJ_RKSO_) ;  /* 0xffff91c000007944 */ /* 0x022fea0003c3ffff */
[----:B------:R1:W5:Y:S01]  /*e6a0*/  LDL.64 R38, [R1+0x758] ;  /* 0x0007580001267983 */ /* 0x0003620000100a00 */
[----:B------:R-:W-:-:S02]  /*e6b0*/  MOV R78, R58 ;  /* 0x0000003a004e7202 */ /* 0x000fc40000000f00 */
        /* <DEDUP_REMOVED lines=11> */
[----:B------:R-:W-:Y:S02]  /*e770*/  MOV R78, R58 ;  /* 0x0000003a004e7202 */ /* 0x000fe40000000f00 */
[----:B------:R-:W-:Y:S02]  /*e780*/  MOV R37, 0xe7a0 ;  /* 0x0000e7a000257802 */ /* 0x000fe40000000f00 */
[----:B-1---5:R-:W-:Y:S05]  /*e790*/  CALL.REL.NOINC `($_ZN7cutlass13device_kernelIN5flash19enable_sm80_to_sm89INS1_16FlashAttnBwdSm80INS1_25CollectiveMainloopBwdSm80ILi2ELi2EN4cute5tupleIJNS5_1CILi128EEES8_NS7_ILi64EEEEEENS_6half_tEfNS_4arch4Sm80ELb0ELb0ELb1ELb1ELb0ELb0ELb0ELb0ELi2ELi4ELi4ELi4ELb0EEENS1_24CollectiveEpilogueBwdGQAISA_fSD_Li256ELb1ELb0EEENS1_19SingleTileSchedulerILb1ELb0ELb0ELi128EEEEEEEEEvNT_6ParamsE$_ZN4cute3eso3ESOILb1ELb0EJNS_6LayoutINS_5tupleIJNS3_IJNS_1CILi8EEENS4_ILi1EEEEEENS4_ILi2EEEEEENS3_IJNS3_IJS6_NS4_ILi0EEEEEENS4_ILi4096EEEEEEEENS_10ViewEngineINS_8smem_ptrIPN7cutlass6half_tEEEEEEEC2ERKSE_RKSL_) ;  /* 0xffff9ed000007944 */ /* 0x022fea0003c3ffff */
[----:B------:R1:W5:Y:S01]  /*e7a0*/  LDL.64 R14, [R1+0x758] ;  /* 0x00075800010e7983 */ /* 0x0003620000100a00 */
[----:B------:R-:W-:Y:S01]  /*e7b0*/  IMAD.MOV.U32 R78, RZ, RZ, R58 ;  /* 0x000000ffff4e7224 */ /* 0x000fe200078e003a */
[----:B------:R-:W-:-:S02]  /*e7c0*/  MOV R38, RZ ;  /* 0x000000ff00267202 */ /* 0x000fc40000000f00 */
        /* <DEDUP_REMOVED lines=14> */
[----:B------:R-:W-:-:S02]  /*e8b0*/  MOV R37, 0xe8d0 ;  /* 0x0000e8d000257802 */ /* 0x000fc40000000f00 */
[----:B-1---5:R-:W-:Y:S05]  /*e8c0*/  CALL.REL.NOINC `($_ZN7cutlass13device_kernelIN5flash19enable_sm80_to_sm89INS1_16FlashAttnBwdSm80INS1_25CollectiveMainloopBwdSm80ILi2ELi2EN4cute5tupleIJNS5_1CILi128EEES8_NS7_ILi64EEEEEENS_6half_tEfNS_4arch4Sm80ELb0ELb0ELb1ELb1ELb0ELb0ELb0ELb0ELi2ELi4ELi4ELi4ELb0EEENS1_24CollectiveEpilogueBwdGQAISA_fSD_Li256ELb1ELb0EEENS1_19SingleTileSchedulerILb1ELb0ELb0ELi128EEEEEEEEEvNT_6ParamsE$_ZN4cute3eso3ESOILb1ELb0EJNS_6LayoutINS_5tupleIJNS3_IJNS_1CILi8EEENS4_ILi1EEEEEEEEENS3_IJNS3_IJS6_NS4_ILi0EEEEEEEEEEENS_10ViewEngineINS_8smem_ptrIPN7cutlass6half_tEEEEEEEC2ERKSC_RKSJ_) ;  /* 0xffff9a7000007944 */ /* 0x022fea0003c3ffff */
        /* <DEDUP_REMOVED lines=105> */
[----:B------:R-:W-:-:S03]  /*ef60*/  ULDC.64 UR4, c[0x0][0x118] ;  /* 0x0000460000047ab9 */ /* 0x000fc60000000a00 */
[----:B------:R-:W3:Y:S04]  /*ef70*/  LD.E R2, [R26.64] ;  /* 0x000000041a027980 */ /* 0x000ee8000c101900 */
[----:B------:R-:W4:Y:S01]  /*ef80*/  LD.E R12, [R26.64+0x4] ;  /* 0x000004041a0c7980 */ /* 0x000f22000c101900 */
[----:B--2---:R-:W-:-:S04]  /*ef90*/  LEA.HI R3, R5, R5, RZ, 0x1 ;  /* 0x0000000505037211 */ /* 0x004fc800078f08ff */
[----:B------:R-:W-:Y:S02]  /*efa0*/  LOP3.LUT R4, R3, 0xfffffffe, RZ, 0xc0, !PT ;  /* 0xfffffffe03047812 */ /* 0x000fe400078ec0ff */
[----:B------:R-:W-:-:S03]  /*efb0*/  SHF.R.S32.HI R3, RZ, 0x1, R3 ;  /* 0x00000001ff037819 */ /* 0x000fc60000011403 */
[----:B------:R-:W-:-:S04]  /*efc0*/  IMAD.IADD R4, R5, 0x1, -R4 ;  /* 0x0000000105047824 */ /* 0x000fc800078e0a04 */
[----:B---3--:R-:W-:Y:S02]  /*efd0*/  IMAD R4, R4, R2, RZ ;  /* 0x0000000204047224 */ /* 0x008fe400078e02ff */
[----:B------:R-:W-:Y:S02]  /*efe0*/  IMAD.MOV.U32 R2, RZ, RZ, R58 ;  /* 0x000000ffff027224 */ /* 0x000fe400078e003a */
[----:B----4-:R-:W-:Y:S01]  /*eff0*/  IMAD R12, R3, R12, R4 ;  /* 0x0000000c030c7224 */ /* 0x010fe200078e0204 */
[----:B------:R-:W-:Y:S02]  /*f000*/  MOV R3, 0xf020 ;  /* 0x0000f02000037802 */ /* 0x000fe40000000f00 */
[----:B------:R-:W-:Y:S05]  /*f010*/  CALL.REL.NOINC `($_ZN7cutlass13device_kernelIN5flash19enable_sm80_to_sm89INS1_16FlashAttnBwdSm80INS1_25CollectiveMainloopBwdSm80ILi2ELi2EN4cute5tupleIJNS5_1CILi128EEES8_NS7_ILi64EEEEEENS_6half_tEfNS_4arch4Sm80ELb0ELb0ELb1ELb1ELb0ELb0ELb0ELb0ELi2ELi4ELi4ELi4ELb0EEENS1_24CollectiveEpilogueBwdGQAISA_fSD_Li256ELb1ELb0EEENS1_19SingleTileSchedulerILb1ELb0ELb0ELi128EEEEEEEEEvNT_6ParamsE$_ZN4cute3eso3ESOILb1ELb0EJNS_6LayoutINS_5tupleIJNS3_IJNS_1CILi8EEENS4_ILi1EEEEEENS4_ILi4EEEEEENS3_IJNS3_IJS6_NS4_ILi0EEEEEENS4_ILi2048EEEEEEEEiEEC2ERKSE_RKi) ;  /* 0xffff9ad000007944 */ /* 0x000fea0003c3ffff */
[----:B------:R-:W-:Y:S01]  /*f020*/  ULDC.64 UR4, c[0x0][0x118] ;  /* 0x0000460000047ab9 */ /* 0x000fe20000000a00 */
[----:B------:R-:W2:Y:S04]  /*f030*/  LDL R2, [R1+0x758] ;  /* 0x0007580001027983 */ /* 0x000ea80000100800 */
[----:B------:R-:W2:Y:S01]  /*f040*/  LD.E.64 R4, [R26.64+0x8] ;  /* 0x000008041a047980 */ /* 0x000ea2000c101b00 */
[----:B------:R-:W-:-:S02]  /*f050*/  MOV R38, R58 ;  /* 0x0000003a00267202 */ /* 0x000fc40000000f00 */
[----:B------:R-:W-:Y:S01]  /*f060*/  MOV R39, 0xf090 ;  /* 0x0000f09000277802 */ /* 0x000fe20000000f00 */
[----:B--2---:R-:W-:-:S04]  /*f070*/  IMAD.WIDE R2, R2, 0x2, R4 ;  /* 0x0000000202027825 */ /* 0x004fc800078e0204 */
[----:B------:R-:W-:Y:S05]  /*f080*/  CALL.REL.NOINC `($_ZN7cutlass13device_kernelIN5flash19enable_sm80_to_sm89INS1_16FlashAttnBwdSm80INS1_25CollectiveMainloopBwdSm80ILi2ELi2EN4cute5tupleIJNS5_1CILi128EEES8_NS7_ILi64EEEEEENS_6half_tEfNS_4arch4Sm80ELb0ELb0ELb1ELb1ELb0ELb0ELb0ELb0ELi2ELi4ELi4ELi4ELb0EEENS1_24CollectiveEpilogueBwdGQAISA_fSD_Li256ELb1ELb0EEENS1_19SingleTileSchedulerILb1ELb0ELb0ELi128EEEEEEEEEvNT_6ParamsE$_ZN4cute8smem_ptrIPN7cutlass6half_tEECI1NS_12iter_adaptorIS3_S4_EEES3_) ;  /* 0xffffa39000007944 */ /* 0x000fea0003c3ffff */
[----:B------:R1:W5:Y:S01]  /*f090*/  LDL.64 R2, [R1+0x758] ;  /* 0x0007580001027983 */ /* 0x0003620000100a00 */
[----:B------:R-:W-:-:S03]  /*f0a0*/  MOV R15, 0xf0c0 ;  /* 0x0000f0c0000f7802 */ /* 0x000fc60000000f00 */
[----:B-1---5:R-:W-:Y:S05]  /*f0b0*/  CALL.REL.NOINC `($_ZN7cutlass13device_kernelIN5flash19enable_sm80_to_sm89INS1_16FlashAttnBwdSm80INS1_25CollectiveMainloopBwdSm80ILi2ELi2EN4cute5tupleIJNS5_1CILi128EEES8_NS7_ILi64EEEEEENS_6half_tEfNS_4arch4Sm80ELb0ELb0ELb1ELb1ELb0ELb0ELb0ELb0ELi2ELi4ELi4ELi4ELb0EEENS1_24CollectiveEpilogueBwdGQAISA_fSD_Li256ELb1ELb0EEENS1_19SingleTileSchedulerILb1ELb0ELb0ELi128EEEEEEEEEvNT_6ParamsE$_ZN4cute3eso3ESOILb1ELb0EJNS_6LayoutINS_5tupleIJNS3_IJNS_1CILi8EEENS4_ILi1EEEEEENS4_ILi4EEEEEENS3_IJNS3_IJS6_NS4_ILi0EEEEEENS4_ILi2048EEEEEEEENS_10ViewEngineINS_8smem_ptrIPN7cutlass6half_tEEEEEEEC2ERKSE_RKSL_) ;  /* 0xffff99e000007944 */ /* 0x022fea0003c3ffff */
[----:B------:R1:W5:Y:S01]  /*f0c0*/  LDL.64 R4, [R1+0x758] ;  /* 0x0007580001047983 */ /* 0x0003620000100a00 */
[----:B------:R-:W-:Y:S01]  /*f0d0*/  IMAD.MOV.U32 R78, RZ, RZ, R58 ;  /* 0x000000ffff4e7224 */ /* 0x000fe200078e003a */
[----:B------:R-:W-:Y:S02]  /*f0e0*/  MOV R38, 0x1 ;  /* 0x0000000100267802 */ /* 0x000fe40000000f00 */
[----:B------:R-:W-:Y:S02]  /*f0f0*/  MOV R3, 0xf110 ;  /* 0x0000f11000037802 */ /* 0x000fe40000000f00 */
[----:B-1---5:R-:W-:Y:S05]  /*f100*/  CALL.REL.NOINC `($_ZN7cutlass13device_kernelIN5flash19enable_sm80_to_sm89INS1_16FlashAttnBwdSm80INS1_25CollectiveMainloopBwdSm80ILi2ELi2EN4cute5tupleIJNS5_1CILi128EEES8_NS7_ILi64EEEEEENS_6half_tEfNS_4arch4Sm80ELb0ELb0ELb1ELb1ELb0ELb0ELb0ELb0ELi2ELi4ELi4ELi4ELb0EEENS1_24CollectiveEpilogueBwdGQAISA_fSD_Li256ELb1ELb0EEENS1_19SingleTileSchedulerILb1ELb0ELb0ELi128EEEEEEEEEvNT_6ParamsE$_ZN4cute3eso3ESOILb1ELb0EJNS_10UnderscoreES2_iEEC2ERKS2_S5_RKi) ;  /* 0xffff7b9000007944 */ /* 0x022fea0003c3ffff */
[----:B------:R-:W2:Y:S01]  /*f110*/  LDL R12, [R1+0x758] ;  /* 0x00075800010c7983 */ /* 0x000ea20000100800 */
[----:B------:R-:W-:Y:S01]  /*f120*/  IMAD.MOV.U32 R2, RZ, RZ, R58 ;  /* 0x000000ffff027224 */ /* 0x000fe200078e003a */
[----:B------:R-:W-:Y:S02]  /*f130*/  MOV R3, 0xf160 ;  /* 0x0000f16000037802 */ /* 0x000fe40000000f00 */
[----:B--2---:R-:W-:-:S02]  /*f140*/  SHF.L.U32 R12, R12, 0x5, RZ ;  /* 0x000000050c0c7819 */ /* 0x004fc400000006ff */
[----:B------:R-:W-:Y:S05]  /*f150*/  CALL.REL.NOINC `($_ZN7cutlass13device_kernelIN5flash19enable_sm80_to_sm89INS1_16FlashAttnBwdSm80INS1_25CollectiveMainloopBwdSm80ILi2ELi2EN4cute5tupleIJNS5_1CILi128EEES8_NS7_ILi64EEEEEENS_6half_tEfNS_4arch4Sm80ELb0ELb0ELb1ELb1ELb0ELb0ELb0ELb0ELi2ELi4ELi4ELi4ELb0EEENS1_24CollectiveEpilogueBwdGQAISA_fSD_Li256ELb1ELb0EEENS1_19SingleTileSchedulerILb1ELb0ELb0ELi128EEEEEEEEEvNT_6ParamsE$_ZN4cute3eso3ESOILb1ELb0EJNS_6LayoutINS_5tupleIJNS3_IJNS_1CILi8EEENS4_ILi1EEEEEENS4_ILi4EEEEEENS3_IJNS3_IJS6_NS4_ILi0EEEEEES5_EEEEEiEEC2ERKSD_RKi) ;  /* 0xffff9a4000007944 */ /* 0x000fea0003c3ffff */
[----:B------:R-:W2:Y:S01]  /*f160*/  LDL R2, [R1+0x758] ;  /* 0x0007580001027983 */ /* 0x000ea20000100800 */
[----:B------:R-:W-:Y:S01]  /*f170*/  MOV R14, 0xf1c0 ;  /* 0x0000f1c0000e7802 */ /* 0x000fe20000000f00 */
[----:B--2---:R-:W-:-:S05]  /*f180*/  IMAD.WIDE R2, R2, 0x2, R22 ;  /* 0x0000000202027825 */ /* 0x004fca00078e0216 */
[----:B------:R-:W-:Y:S02]  /*f190*/  MOV R12, R2 ;  /* 0x00000002000c7202 */ /* 0x000fe40000000f00 */
[----:B------:R-:W-:Y:S02]  /*f1a0*/  MOV R15, R3 ;  /* 0x00000003000f7202 */ /* 0x000fe40000000f00 */
[----:B------:R-:W-:Y:S05]  /*f1b0*/  CALL.REL.NOINC `($_ZN7cutlass13device_kernelIN5flash19enable_sm80_to_sm89INS1_16FlashAttnBwdSm80INS1_25CollectiveMainloopBwdSm80ILi2ELi2EN4cute5tupleIJNS5_1CILi128EEES8_NS7_ILi64EEEEEENS_6half_tEfNS_4arch4Sm80ELb0ELb0ELb1ELb1ELb0ELb0ELb0ELb0ELi2ELi4ELi4ELi4ELb0EEENS1_24CollectiveEpilogueBwdGQAISA_fSD_Li256ELb1ELb0EEENS1_19SingleTileSchedulerILb1ELb0ELb0ELi128EEEEEEEEEvNT_6ParamsE$_ZN4cute3eso3ESOILb1ELb0EJNS_6LayoutINS_5tupleIJNS3_IJNS_1CILi8EEENS4_ILi1EEEEEENS4_ILi4EEEEEENS3_IJNS3_IJS6_NS4_ILi0EEEEEES5_EEEEENS_10ViewEngineIPN7cutlass6half_tEEEEEC2ERKSD_RKSI_) ;  /* 0xffff998000007944 */ /* 0x000fea0003c3ffff */
[----:B------:R2:W5:Y:S01]  /*f1c0*/  LDL.64 R2, [R1+0x758] ;  /* 0x0007580001027983 */ /* 0x0005620000100a00 */
[----:B------:R-:W-:Y:S01]  /*f1d0*/  IMAD.MOV.U32 R12, RZ, RZ, R4 ;  /* 0x000000ffff0c7224 */ /* 0x000fe200078e0004 */
[----:B------:R-:W-:Y:S01]  /*f1e0*/  MOV R15, R5 ;  /* 0x00000005000f7202 */ /* 0x000fe20000000f00 */
[----:B-1----:R-:W-:Y:S01]  /*f1f0*/  IMAD.MOV.U32 R13, RZ, RZ, R58 ;  /* 0x000000ffff0d7224 */ /* 0x002fe200078e003a */
[----:B------:R-:W-:Y:S02]  /*f200*/  MOV R14, 0xf220 ;  /* 0x0000f220000e7802 */ /* 0x000fe40000000f00 */
[----:B--2--5:R-:W-:Y:S05]  /*f210*/  CALL.REL.NOINC `($_ZN7cutlass13device_kernelIN5flash19enable_sm80_to_sm89INS1_16FlashAttnBwdSm80INS1_25CollectiveMainloopBwdSm80ILi2ELi2EN4cute5tupleIJNS5_1CILi128EEES8_NS7_ILi64EEEEEENS_6half_tEfNS_4arch4Sm80ELb0ELb0ELb1ELb1ELb0ELb0ELb0ELb0ELi2ELi4ELi4ELi4ELb0EEENS1_24CollectiveEpilogueBwdGQAISA_fSD_Li256ELb1ELb0EEENS1_19SingleTileSchedulerILb1ELb0ELb0ELi128EEEEEEEEEvNT_6ParamsE$_ZN4cute3eso3ESOILb1ELb0EJNS_6LayoutINS_5tupleIJNS3_IJNS_1CILi8EEENS4_ILi1EEEEEENS3_IJNS4_ILi4EEEEEEEEENS3_IJNS3_IJS6_NS4_ILi0EEEEEENS3_IJNS4_ILi2048EEEEEEEEEEENS_10ViewEngineINS_8smem_ptrIPN7cutlass6half_tEEEEEEEC2ERKSG_RKSN_) ;  /* 0xffff939000007944 */ /* 0x024fea0003c3ffff */
[----:B------:R2:W5:Y:S01]  /*f220*/  LDL.64 R4, [R1+0x758] ;  /* 0x0007580001047983 */ /* 0x0005620000100a00 */
[----:B-1----:R-:W-:Y:S01]  /*f230*/  IMAD.MOV.U32 R13, RZ, RZ, R3 ;  /* 0x000000ffff0d7224 */ /* 0x002fe200078e0003 */
[----:B------:R-:W-:Y:S02]  /*f240*/  MOV R3, R58 ;  /* 0x0000003a00037202 */ /* 0x000fe40000000f00 */
[----:B------:R-:W-:-:S02]  /*f250*/  MOV R12, 0xf270 ;  /* 0x0000f270000c7802 */ /* 0x000fc40000000f00 */
[----:B--2--5:R-:W-:Y:S05]  /*f260*/  CALL.REL.NOINC `($_ZN7cutlass13device_kernelIN5flash19enable_sm80_to_sm89INS1_16FlashAttnBwdSm80INS1_25CollectiveMainloopBwdSm80ILi2ELi2EN4cute5tupleIJNS5_1CILi128EEES8_NS7_ILi64EEEEEENS_6half_tEfNS_4arch4Sm80ELb0ELb0ELb1ELb1ELb0ELb0ELb0ELb0ELi2ELi4ELi4ELi4ELb0EEENS1_24CollectiveEpilogueBwdGQAISA_fSD_Li256ELb1ELb0EEENS1_19SingleTileSchedulerILb1ELb0ELb0ELi128EEEEEEEEEvNT_6ParamsE$_ZN4cute3eso3ESOILb1ELb0EJNS_6LayoutINS_5tupleIJNS3_IJNS_1CILi8EEENS4_ILi1EEEEEENS3_IJNS4_ILi4EEEEEEEEENS3_IJNS3_IJS6_NS4_ILi0EEEEEENS3_IJS5_EEEEEEEENS_10ViewEngineIPN7cutlass6half_tEEEEEC2ERKSF_RKSK_) ;  /* 0xffff93a000007944 */ /* 0x024fea0003c3ffff */
[----:B-1----:R1:W5:Y:S01]  /*f270*/  LDL.64 R2, [R1+0x758] ;  /* 0x0007580001027983 */ /* 0x0023620000100a00 */
[----:B------:R-:W-:-:S02]  /*f280*/  MOV R12, R58 ;  /* 0x0000003a000c7202 */ /* 0x000fc40000000f00 */
[----:B------:R-:W-:Y:S02]  /*f290*/  MOV R13, 0xf2b0 ;  /* 0x0000f2b0000d7802 */ /* 0x000fe40000000f00 */
[----:B-1---5:R-:W-:Y:S05]  /*f2a0*/  CALL.REL.NOINC `($_ZN7cutlass13device_kernelIN5flash19enable_sm80_to_sm89INS1_16FlashAttnBwdSm80INS1_25CollectiveMainloopBwdSm80ILi2ELi2EN4cute5tupleIJNS5_1CILi128EEES8_NS7_ILi64EEEEEENS_6half_tEfNS_4arch4Sm80ELb0ELb0ELb1ELb1ELb0ELb0ELb0ELb0ELi2ELi4ELi4ELi4ELb0EEENS1_24CollectiveEpilogueBwdGQAISA_fSD_Li256ELb1ELb0EEENS1_19SingleTileSchedulerILb1ELb0ELb0ELi128EEEEEEEEEvNT_6ParamsE$_ZN4cute3eso3ESOILb1ELb0EJNS_6LayoutINS_5tupleIJNS3_IJNS3_IJNS_1CILi8EEENS4_ILi1EEEEEES6_EEENS3_IJNS3_IJS6_S6_EEENS4_ILi4EEEEEEEEENS3_IJNS3_IJNS3_IJS6_NS4_ILi0EEEEEESD_EEENS3_IJNS3_IJSD_SD_EEES5_EEEEEEEENS_10ViewEngineIPN7cutlass6half_tEEEEEC2ERKSJ_RKSO_) ;  /* 0xffff866000007944 */ /* 0x022fea0003c3ffff */
[----:B------:R1:W5:Y:S01]  /*f2b0*/  LDL.64 R12, [R1+0x758] ;  /* 0x00075800010c7983 */ /* 0x0003620000100a00 */
[----:B------:R-:W-:Y:S01]  /*f2c0*/  IMAD.MOV.U32 R2, RZ, RZ, R4 ;  /* 0x000000ffff027224 */ /* 0x000fe200078e0004 */
[----:B------:R-:W-:Y:S01]  /*f2d0*/  MOV R15, R5 ;  /* 0x00000005000f7202 */ /* 0x000fe20000000f00 */
[----:B------:R-:W-:Y:S01]  /*f2e0*/  IMAD.MOV.U32 R3, RZ, RZ, R58 ;  /* 0x000000ffff037224 */ /* 0x000fe200078e003a */
[----:B------:R-:W-:Y:S02]  /*f2f0*/  MOV R14, 0xf310 ;  /* 0x0000f310000e7802 */ /* 0x000fe40000000f00 */
[----:B-1---5:R-:W-:Y:S05]  /*f300*/  CALL.REL.NOINC `($_ZN7cutlass13device_kernelIN5flash19enable_sm80_to_sm89INS1_16FlashAttnBwdSm80INS1_25CollectiveMainloopBwdSm80ILi2ELi2EN4cute5tupleIJNS5_1CILi128EEES8_NS7_ILi64EEEEEENS_6half_tEfNS_4arch4Sm80ELb0ELb0ELb1ELb1ELb0ELb0ELb0ELb0ELi2ELi4ELi4ELi4ELb0EEENS1_24CollectiveEpilogueBwdGQAISA_fSD_Li256ELb1ELb0EEENS1_19SingleTileSchedulerILb1ELb0ELb0ELi128EEEEEEEEEvNT_6ParamsE$_ZN4cute3eso3ESOILb1ELb0EJNS_6LayoutINS_5tupleIJNS3_IJNS3_IJNS_1CILi8EEENS4_ILi1EEEEEES6_EEENS3_IJNS3_IJS6_S6_EEENS4_ILi4EEEEEEEEENS3_IJNS3_IJNS3_IJS6_NS4_ILi0EEEEEESD_EEENS3_IJNS3_IJSD_SD_EEENS4_ILi2048EEEEEEEEEEENS_10ViewEngineINS_8smem_ptrIPN7cutlass6half_tEEEEEEEC2ERKSK_RKSR_) ;  /* 0xffff85a000007944 */ /* 0x022fea0003c3ffff */
[----:B-1----:R1:W5:Y:S01]  /*f310*/  LDL.64 R2, [R1+0x758] ;  /* 0x0007580001027983 */ /* 0x0023620000100a00 */
[----:B------:R-:W-:Y:S02]  /*f320*/  MOV R15, R13 ;  /* 0x0000000d000f7202 */ /* 0x000fe40000000f00 */
[----:B------:R-:W-:Y:S02]  /*f330*/  MOV R14, 0xf350 ;  /* 0x0000f350000e7802 */ /* 0x000fe40000000f00 */
[----:B-1---5:R-:W-:Y:S05]  /*f340*/  CALL.REL.NOINC `($_ZN7cutlass13device_kernelIN5flash19enable_sm80_to_sm89INS1_16FlashAttnBwdSm80INS1_25CollectiveMainloopBwdSm80ILi2ELi2EN4cute5tupleIJNS5_1CILi128EEES8_NS7_ILi64EEEEEENS_6half_tEfNS_4arch4Sm80ELb0ELb0ELb1ELb1ELb0ELb0ELb0ELb0ELi2ELi4ELi4ELi4ELb0EEENS1_24CollectiveEpilogueBwdGQAISA_fSD_Li256ELb1ELb0EEENS1_19SingleTileSchedulerILb1ELb0ELb0ELi128EEEEEEEEEvNT_6ParamsE$_ZN4cute3eso3ESOILb1ELb0EJNS_6LayoutINS_5tupleIJNS3_IJNS_1CILi8EEENS4_ILi1EEEEEENS4_ILi4EEEEEENS3_IJNS3_IJS6_NS4_ILi0EEEEEES5_EEEEENS_10ViewEngineIPN7cutlass6half_tEEEEEC2ERKSD_RKSI_) ;  /* 0xffff97f000007944 */ /* 0x022fea0003c3ffff */
[----:B-1----:R1:W5:Y:S01]  /*f350*/  LDL.64 R12, [R1+0x758] ;  /* 0x00075800010c7983 */ /* 0x0023620000100a00 */
[----:B------:R-:W-:Y:S02]  /*f360*/  MOV R38, R58 ;  /* 0x0000003a00267202 */ /* 0x000fe40000000f00 */
[----:B------:R-:W-:-:S02]  /*f370*/  MOV R39, 0xf390 ;  /* 0x0000f39000277802 */ /* 0x000fc40000000f00 */
[----:B-1---5:R-:W-:Y:S05]  /*f380*/  CALL.REL.NOINC `($_ZN7cutlass13device_kernelIN5flash19enable_sm80_to_sm89INS1_16FlashAttnBwdSm80INS1_25CollectiveMainloopBwdSm80ILi2ELi2EN4cute5tupleIJNS5_1CILi128EEES8_NS7_ILi64EEEEEENS_6half_tEfNS_4arch4Sm80ELb0ELb0ELb1ELb1ELb0ELb0ELb0ELb0ELi2ELi4ELi4ELi4ELb0EEENS1_24CollectiveEpilogueBwdGQAISA_fSD_Li256ELb1ELb0EEENS1_19SingleTileSchedulerILb1ELb0ELb0ELi128EEEEEEEEEvNT_6ParamsE$_ZN4cute8smem_ptrIPN7cutlass6half_tEECI1NS_12iter_adaptorIS3_S4_EEES3_) ;  /* 0xffffa09000007944 */ /* 0x022fea0003c3ffff */
[----:B------:R1:W5:Y:S01]  /*f390*/  LDL.64 R2, [R1+0x758] ;  /* 0x0007580001027983 */ /* 0x0003620000100a00 */
[----:B------:R-:W-:-:S03]  /*f3a0*/  MOV R15, 0xf3c0 ;  /* 0x0000f3c0000f7802 */ /* 0x000fc60000000f00 */
[----:B-1---5:R-:W-:Y:S05]  /*f3b0*/  CALL.REL.NOINC `($_ZN7cutlass13device_kernelIN5flash19enable_sm80_to_sm89INS1_16FlashAttnBwdSm80INS1_25CollectiveMainloopBwdSm80ILi2ELi2EN4cute5tupleIJNS5_1CILi128EEES8_NS7_ILi64EEEEEENS_6half_tEfNS_4arch4Sm80ELb0ELb0ELb1ELb1ELb0ELb0ELb0ELb0ELi2ELi4ELi4ELi4ELb0EEENS1_24CollectiveEpilogueBwdGQAISA_fSD_Li256ELb1ELb0EEENS1_19SingleTileSchedulerILb1ELb0ELb0ELi128EEEEEEEEEvNT_6ParamsE$_ZN4cute3eso3ESOILb1ELb0EJNS_6LayoutINS_5tupleIJNS3_IJNS_1CILi8EEENS4_ILi1EEEEEENS4_ILi4EEEEEENS3_IJNS3_IJS6_NS4_ILi0EEEEEENS4_ILi2048EEEEEEEENS_10ViewEngineINS_8smem_ptrIPN7cutlass6half_tEEEEEEEC2ERKSE_RKSL_) ;  /* 0xffff96e000007944 */ /* 0x022fea0003c3ffff */
        /* <DEDUP_REMOVED lines=233> */
[----:B------:R-:W-:Y:S02]  /*10250*/  IMAD.MOV.U32 R38, RZ, RZ, RZ ;  /* 0x000000ffff267224 */ /* 0x000fe400078e00ff */
[----:B------:R-:W2:Y:S04]  /*10260*/  LDSM.16.M88.4 R4, [R4] ;  /* 0x000000000404783b */ /* 0x000ea80000000200 */
[----:B--2---:R-:W-:Y:S04]  /*10270*/  ST.E [R2.64], R4 ;  /* 0x0000000402007985 */ /* 0x004fe8000c101904 */
[----:B------:R-:W-:Y:S04]  /*10280*/  ST.E [R2.64+0x4], R5 ;  /* 0x0000040502007985 */ /* 0x000fe8000c101904 */
[----:B------:R-:W-:Y:S04]  /*10290*/  ST.E [R2.64+0x8], R6 ;  /* 0x0000080602007985 */ /* 0x000fe8000c101904 */
[----:B------:R1:W-:Y:S02]  /*102a0*/  ST.E [R2.64+0xc], R7 ;  /* 0x00000c0702007985 */ /* 0x0003e4000c101904 */
[----:B-1----:R-:W-:-:S02]  /*102b0*/  MOV R3, 0x102d0 ;  /* 0x000102d000037802 */ /* 0x002fc40000000f00 */
[----:B------:R-:W-:Y:S05]  /*102c0*/  CALL.REL.NOINC `($_ZN7cutlass13device_kernelIN5flash19enable_sm80_to_sm89INS1_16FlashAttnBwdSm80INS1_25CollectiveMainloopBwdSm80ILi2ELi2EN4cute5tupleIJNS5_1CILi128EEES8_NS7_ILi64EEEEEENS_6half_tEfNS_4arch4Sm80ELb0ELb0ELb1ELb1ELb0ELb0ELb0ELb0ELi2ELi4ELi4ELi4ELb0EEENS1_24CollectiveEpilogueBwdGQAISA_fSD_Li256ELb1ELb0EEENS1_19SingleTileSchedulerILb1ELb0ELb0ELi128EEEEEEEEEvNT_6ParamsE$_ZN4cute3eso3ESOILb1ELb0EJNS_10UnderscoreES2_iEEC2ERKS2_S5_RKi) ;  /* 0xffff69d000007944 */ /* 0x000fea0003c3ffff */
[----:B------:R-:W2:Y:S02]  /*102d0*/  LDL R2, [R1+0x758] ;  /* 0x0007580001027983 */ /* 0x000ea40000100800 */
[----:B--2---:R-:W-:-:S04]  /*102e0*/  LEA.HI R12, R2, R2, RZ, 0x1 ;  /* 0x00000002020c7211 */ /* 0x004fc800078f08ff */
[C---:B------:R-:W-:Y:S01]  /*102f0*/  LOP3.LUT R3, R12.reuse, 0xffffffe, RZ, 0xc0, !PT ;  /* 0x0ffffffe0c037812 */ /* 0x040fe200078ec0ff */
[----:B------:R-:W-:-:S04]  /*10300*/  IMAD.SHL.U32 R12, R12, 0x10, RZ ;  /* 0x000000100c0c7824 */ /* 0x000fc800078e00ff */
[----:B------:R-:W-:Y:S01]  /*10310*/  IMAD.IADD R3, R2, 0x1, -R3 ;  /* 0x0000000102037824 */ /* 0x000fe200078e0a03 */
[----:B------:R-:W-:Y:S01]  /*10320*/  LOP3.LUT R12, R12, 0xffffffe0, RZ, 0xc0, !PT ;  /* 0xffffffe00c0c7812 */ /* 0x000fe200078ec0ff */
[----:B------:R-:W-:-:S04]  /*10330*/  IMAD.MOV.U32 R2, RZ, RZ, R58 ;  /* 0x000000ffff027224 */ /* 0x000fc800078e003a */
[----:B------:R-:W-:Y:S01]  /*10340*/  IMAD R12, R3, 0x10, R12 ;  /* 0x00000010030c7824 */ /* 0x000fe200078e020c */
[----:B------:R-:W-:Y:S02]  /*10350*/  MOV R3, 0x10370 ;  /* 0x0001037000037802 */ /* 0x000fe40000000f00 */
[----:B------:R-:W-:Y:S05]  /*10360*/  CALL.REL.NOINC `($_ZN7cutlass13device_kernelIN5flash19enable_sm80_to_sm89INS1_16FlashAttnBwdSm80INS1_25CollectiveMainloopBwdSm80ILi2ELi2EN4cute5tupleIJNS5_1CILi128EEES8_NS7_ILi64EEEEEENS_6half_tEfNS_4arch4Sm80ELb0ELb0ELb1ELb1ELb0ELb0ELb0ELb0ELi2ELi4ELi4ELi4ELb0EEENS1_24CollectiveEpilogueBwdGQAISA_fSD_Li256ELb1ELb0EEENS1_19SingleTileSchedulerILb1ELb0ELb0ELi128EEEEEEEEEvNT_6ParamsE$_ZN4cute3eso3ESOILb1ELb0EJNS_6LayoutINS_5tupleIJNS3_IJNS_1CILi2EEES5_S5_EEES5_EEENS3_IJNS3_IJNS4_ILi1EEES5_NS4_ILi4EEEEEENS4_ILi8EEEEEEEEiEEC2ERKSD_RKi) ;  /* 0xffff7f3000007944 */ /* 0x000fea0003c3ffff */
[----:B------:R-:W2:Y:S01]  /*10370*/  LDL R2, [R1+0x758] ;  /* 0x0007580001027983 */ /* 0x000ea20000100800 */
[----:B------:R-:W-:Y:S01]  /*10380*/  MOV R3, 0x103e0 ;  /* 0x000103e000037802 */ /* 0x000fe20000000f00 */
[----:B--2---:R-:W-:Y:S01]  /*10390*/  IMAD.WIDE R10, R2, 0x2, R10 ;  /* 0x00000002020a7825 */ /* 0x004fe200078e020a */
[----:B------:R-:W-:-:S04]  /*103a0*/  MOV R2, R58 ;  /* 0x0000003a00027202 */ /* 0x000fc80000000f00 */
[----:B------:R-:W-:Y:S02]  /*103b0*/  MOV R7, R10 ;  /* 0x0000000a00077202 */ /* 0x000fe40000000f00 */
[----:B------:R-:W-:Y:S02]  /*103c0*/  MOV R6, R11 ;  /* 0x0000000b00067202 */ /* 0x000fe40000000f00 */
[----:B------:R-:W-:Y:S05]  /*103d0*/  CALL.REL.NOINC `($_ZN7cutlass13device_kernelIN5flash19enable_sm80_to_sm89INS1_16FlashAttnBwdSm80INS1_25CollectiveMainloopBwdSm80ILi2ELi2EN4cute5tupleIJNS5_1CILi128EEES8_NS7_ILi64EEEEEENS_6half_tEfNS_4arch4Sm80ELb0ELb0ELb1ELb1ELb0ELb0ELb0ELb0ELi2ELi4ELi4ELi4ELb0EEENS1_24CollectiveEpilogueBwdGQAISA_fSD_Li256ELb1ELb0EEENS1_19SingleTileSchedulerILb1ELb0ELb0ELi128EEEEEEEEEvNT_6ParamsE$_ZN4cute3eso3ESOILb1ELb0EJNS_6LayoutINS_5tupleIJNS3_IJNS_1CILi2EEES5_S5_EEES5_EEENS3_IJNS3_IJNS4_ILi1EEES5_NS4_ILi4EEEEEENS4_ILi8EEEEEEEENS_10ViewEngineIPN7cutlass6half_tEEEEEC2ERKSD_RKSI_) ;  /* 0xffff7e4000007944 */ /* 0x000fea0003c3ffff */
[----:B------:R1:W5:Y:S01]  /*103e0*/  LDL.64 R32, [R1+0x758] ;  /* 0x0007580001207983 */ /* 0x0003620000100a00 */
[----:B------:R-:W-:Y:S01]  /*103f0*/  IMAD.MOV.U32 R78, RZ, RZ, R58 ;  /* 0x000000ffff4e7224 */ /* 0x000fe200078e003a */
[----:B------:R-:W-:Y:S02]  /*10400*/  MOV R38, RZ ;  /* 0x000000ff00267202 */ /* 0x000fe40000000f00 */
[----:B------:R-:W-:Y:S02]  /*10410*/  MOV R3, 0x10430 ;  /* 0x0001043000037802 */ /* 0x000fe40000000f00 */
[----:B-1---5:R-:W-:Y:S05]  /*10420*/  CALL.REL.NOINC `($_ZN7cutlass13device_kernelIN5flash19enable_sm80_to_sm89INS1_16FlashAttnBwdSm80INS1_25CollectiveMainloopBwdSm80ILi2ELi2EN4cute5tupleIJNS5_1CILi128EEES8_NS7_ILi64EEEEEENS_6half_tEfNS_4arch4Sm80ELb0ELb0ELb1ELb1ELb0ELb0ELb0ELb0ELi2ELi4ELi4ELi4ELb0EEENS1_24CollectiveEpilogueBwdGQAISA_fSD_Li256ELb1ELb0EEENS1_19SingleTileSchedulerILb1ELb0ELb0ELi128EEEEEEEEEvNT_6ParamsE$_ZN4cute3eso3ESOILb1ELb0EJNS_10UnderscoreES2_iEEC2ERKS2_S5_RKi) ;  /* 0xffff687000007944 */ /* 0x022fea0003c3ffff */
        /* <DEDUP_REMOVED lines=9> */
[----:B------:R-:W-:Y:S05]  /*104c0*/  CALL.REL.NOINC `($_ZN7cutlass13device_kernelIN5flash19enable_sm80_to_sm89INS1_16FlashAttnBwdSm80INS1_25CollectiveMainloopBwdSm80ILi2ELi2EN4cute5tupleIJNS5_1CILi128EEES8_NS7_ILi64EEEEEENS_6half_tEfNS_4arch4Sm80ELb0ELb0ELb1ELb1ELb0ELb0ELb0ELb0ELi2ELi4ELi4ELi4ELb0EEENS1_24CollectiveEpilogueBwdGQAISA_fSD_Li256ELb1ELb0EEENS1_19SingleTileSchedulerILb1ELb0ELb0ELi128EEEEEEEEEvNT_6ParamsE$_ZN4cute3eso3ESOILb1ELb0EJNS_6LayoutINS_5tupleIJNS3_IJNS_1CILi2EEES5_EEENS4_ILi8EEEEEENS3_IJNS3_IJNS4_ILi1EEES5_EEENS4_ILi4EEEEEEEEiEEC2ERKSD_RKi) ;  /* 0xffff7a9000007944 */ /* 0x000fea0003c3ffff */
[----:B------:R-:W2:Y:S01]  /*104d0*/  LDL R2, [R1+0x758] ;  /* 0x0007580001027983 */ /* 0x000ea20000100800 */
[----:B------:R-:W-:Y:S01]  /*104e0*/  MOV R3, 0x10540 ;  /* 0x0001054000037802 */ /* 0x000fe20000000f00 */
[----:B--2---:R-:W-:Y:S01]  /*104f0*/  IMAD.WIDE R8, R2, 0x2, R8 ;  /* 0x0000000202087825 */ /* 0x004fe200078e0208 */
[----:B------:R-:W-:-:S04]  /*10500*/  MOV R2, R58 ;  /* 0x0000003a00027202 */ /* 0x000fc80000000f00 */
[----:B------:R-:W-:Y:S02]  /*10510*/  MOV R5, R8 ;  /* 0x0000000800057202 */ /* 0x000fe40000000f00 */
[----:B------:R-:W-:Y:S02]  /*10520*/  MOV R4, R9 ;  /* 0x0000000900047202 */ /* 0x000fe40000000f00 */
[----:B------:R-:W-:Y:S05]  /*10530*/  CALL.REL.NOINC `($_ZN7cutlass13device_kernelIN5flash19enable_sm80_to_sm89INS1_16FlashAttnBwdSm80INS1_25CollectiveMainloopBwdSm80ILi2ELi2EN4cute5tupleIJNS5_1CILi128EEES8_NS7_ILi64EEEEEENS_6half_tEfNS_4arch4Sm80ELb0ELb0ELb1ELb1ELb0ELb0ELb0ELb0ELi2ELi4ELi4ELi4ELb0EEENS1_24CollectiveEpilogueBwdGQAISA_fSD_Li256ELb1ELb0EEENS1_19SingleTileSchedulerILb1ELb0ELb0ELi128EEEEEEEEEvNT_6ParamsE$_ZN4cute3eso3ESOILb1ELb0EJNS_6LayoutINS_5tupleIJNS3_IJNS_1CILi2EEES5_EEENS4_ILi8EEEEEENS3_IJNS3_IJNS4_ILi1EEES5_EEENS4_ILi4EEEEEEEENS_10ViewEngineIPN7cutlass6half_tEEEEEC2ERKSD_RKSI_) ;  /* 0xffff79a000007944 */ /* 0x000fea0003c3ffff */
[----:B------:R1:W5:Y:S04]  /*10540*/  LDL.64 R34, [R1+0x758] ;  /* 0x0007580001227983 */ /* 0x0003680000100a00 */
[----:B------:R1:W-:Y:S02]  /*10550*/  STL [R1+0x770], RZ ;  /* 0x000770ff01007387 */ /* 0x0003e40000100800 */
.L_x_2003:
[----:B------:R-:W-:Y:S02]  /*10560*/  LOP3.LUT R31, R30, 0x1, RZ, 0xc0, !PT ;  /* 0x000000011e1f7812 */ /* 0x000fe400078ec0ff */
[----:B------:R-:W-:Y:S03]  /*10570*/  MOV R12, 0x105a0 ;  /* 0x000105a0000c7802 */ /* 0x000fe60000000f00 */
[----:B-1----:R-:W-:Y:S02]  /*10580*/  IMAD.MOV.U32 R14, RZ, RZ, R31 ;  /* 0x000000ffff0e7224 */ /* 0x002fe400078e001f */
[----:B-1---5:R-:W-:Y:S05]  /*10590*/  CALL.REL.NOINC `($_ZN7cutlass13device_kernelIN5flash19enable_sm80_to_sm89INS1_16FlashAttnBwdSm80INS1_25CollectiveMainloopBwdSm80ILi2ELi2EN4cute5tupleIJNS5_1CILi128EEES8_NS7_ILi64EEEEEENS_6half_tEfNS_4arch4Sm80ELb0ELb0ELb1ELb1ELb0ELb0ELb0ELb0ELi2ELi4ELi4ELi4ELb0EEENS1_24CollectiveEpilogueBwdGQAISA_fSD_Li256ELb1ELb0EEENS1_19SingleTileSchedulerILb1ELb0ELb0ELi128EEEEEEEEEvNT_6ParamsE$_ZN4cute3eso3ESOILb1ELb0EJNS_10UnderscoreEiiEEC2ERKS2_RKiS7_) ;  /* 0xffff67a000007944 */ /* 0x022fea0003c3ffff */
[----:B-1----:R-:W2:Y:S02]  /*105a0*/  LDL.64 R2, [R1+0x758] ;  /* 0x0007580001027983 */ /* 0x002ea40000100a00 */
[----:B--2---:R-:W-:Y:S01]  /*105b0*/  IMAD R2, R3, 0x2, R2 ;  /* 0x0000000203027824 */ /* 0x004fe200078e0202 */
[----:B------:R-:W-:Y:S04]  /*105c0*/  MOV R3, 0x105f0 ;  /* 0x000105f000037802 */ /* 0x000fe80000000f00 */
[----:B------:R-:W-:Y:S02]  /*105d0*/  SHF.L.U32 R6, R2, 0x2, RZ ;  /* 0x0000000202067819 */ /* 0x000fe400000006ff */
[----:B------:R-:W-:Y:S05]  /*105e0*/  CALL.REL.NOINC `($_ZN7cutlass13device_kernelIN5flash19enable_sm80_to_sm89INS1_16FlashAttnBwdSm80INS1_25CollectiveMainloopBwdSm80ILi2ELi2EN4cute5tupleIJNS5_1CILi128EEES8_NS7_ILi64EEEEEENS_6half_tEfNS_4arch4Sm80ELb0ELb0ELb1ELb1ELb0ELb0ELb0ELb0ELi2ELi4ELi4ELi4ELb0EEENS1_24CollectiveEpilogueBwdGQAISA_fSD_Li256ELb1ELb0EEENS1_19SingleTileSchedulerILb1ELb0ELb0ELi128EEEEEEEEEvNT_6ParamsE$_ZN4cute3eso3ESOILb1ELb0EJNS_6LayoutINS_5tupleIJNS3_IJNS_1CILi2EEES5_EEEEEENS3_IJNS3_IJNS4_ILi1EEES5_EEEEEEEEiEEC2ERKSB_RKi) ;  /* 0xffff77a000007944 */ /* 0x000fea0003c3ffff */
[----:B------:R-:W-:Y:S01]  /*105f0*/  MOV R3, 0x10640 ;  /* 0x0001064000037802 */ /* 0x000fe20000000f00 */
[----:B------:R-:W2:Y:S02]  /*10600*/  LDL R6, [R1+0x758] ;  /* 0x0007580001067983 */ /* 0x000ea40000100800 */
[C---:B--2---:R-:W-:Y:S04]  /*10610*/  LEA R7, P0, R6.reuse, R20, 0x2 ;  /* 0x0000001406077211 */ /* 0x044fe800078010ff */
[----:B------:R-:W-:Y:S04]  /*10620*/  LEA.HI.X.SX32 R6, R6, R21, 0x2, P0 ;  /* 0x0000001506067211 */ /* 0x000fe800000f16ff */
[----:B------:R-:W-:Y:S05]  /*10630*/  CALL.REL.NOINC `($_ZN7cutlass13device_kernelIN5flash19enable_sm80_to_sm89INS1_16FlashAttnBwdSm80INS1_25CollectiveMainloopBwdSm80ILi2ELi2EN4cute5tupleIJNS5_1CILi128EEES8_NS7_ILi64EEEEEENS_6half_tEfNS_4arch4Sm80ELb0ELb0ELb1ELb1ELb0ELb0ELb0ELb0ELi2ELi4ELi4ELi4ELb0EEENS1_24CollectiveEpilogueBwdGQAISA_fSD_Li256ELb1ELb0EEENS1_19SingleTileSchedulerILb1ELb0ELb0ELi128EEEEEEEEEvNT_6ParamsE$_ZN4cute3eso3ESOILb1ELb0EJNS_6LayoutINS_5tupleIJNS3_IJNS_1CILi2EEES5_EEEEEENS3_IJNS3_IJNS4_ILi1EEES5_EEEEEEEENS_10ViewEngineIPfEEEEC2ERKSB_RKSE_) ;  /* 0xffff76d000007944 */ /* 0x000fea0003c3ffff */
[----:B------:R-:W-:Y:S01]  /*10640*/  MOV R38, R31 ;  /* 0x0000001f00267202 */ /* 0x000fe20000000f00 */
[----:B------:R1:W5:Y:S01]  /*10650*/  LDL.64 R8, [R1+0x758] ;  /* 0x0007580001087983 */ /* 0x0003620000100a00 */
[----:B------:R-:W-:Y:S01]  /*10660*/  MOV R37, 0x10690 ;  /* 0x0001069000257802 */ /* 0x000fe20000000f00 */
[----:B------:R-:W-:Y:S02]  /*10670*/  IMAD.MOV.U32 R78, RZ, RZ, R58 ;  /* 0x000000ffff4e7224 */ /* 0x000fe400078e003a */
[----:B-1---5:R-:W-:Y:S05]  /*10680*/  CALL.REL.NOINC `($_ZN7cutlass13device_kernelIN5flash19enable_sm80_to_sm89INS1_16FlashAttnBwdSm80INS1_25CollectiveMainloopBwdSm80ILi2ELi2EN4cute5tupleIJNS5_1CILi128EEES8_NS7_ILi64EEEEEENS_6half_tEfNS_4arch4Sm80ELb0ELb0ELb1ELb1ELb0ELb0ELb0ELb0ELi2ELi4ELi4ELi4ELb0EEENS1_24CollectiveEpilogueBwdGQAISA_fSD_Li256ELb1ELb0EEENS1_19SingleTileSchedulerILb1ELb0ELb0ELi128EEEEEEEEEvNT_6ParamsE$_ZN4cute3eso3ESOILb1ELb0EJNS_10UnderscoreEiEEC2ERKS2_RKi) ;  /* 0xffff666000007944 */ /* 0x022fea0003c3ffff */
[----:B------:R-:W-:Y:S01]  /*10690*/  MOV R3, 0x106d0 ;  /* 0x000106d000037802 */ /* 0x000fe20000000f00 */
[----:B------:R-:W2:Y:S02]  /*106a0*/  LDL R4, [R1+0x758] ;  /* 0x0007580001047983 */ /* 0x000ea40000100800 */
[----:B--2---:R-:W-:Y:S02]  /*106b0*/  SHF.L.U32 R4, R4, 0x3, RZ ;  /* 0x0000000304047819 */ /* 0x004fe400000006ff */
[----:B------:R-:W-:Y:S05]  /*106c0*/  CALL.REL.NOINC `($_ZN7cutlass13device_kernelIN5flash19enable_sm80_to_sm89INS1_16FlashAttnBwdSm80INS1_25CollectiveMainloopBwdSm80ILi2ELi2EN4cute5tupleIJNS5_1CILi128EEES8_NS7_ILi64EEEEEENS_6half_tEfNS_4arch4Sm80ELb0ELb0ELb1ELb1ELb0ELb0ELb0ELb0ELi2ELi4ELi4ELi4ELb0EEENS1_24CollectiveEpilogueBwdGQAISA_fSD_Li256ELb1ELb0EEENS1_19SingleTileSchedulerILb1ELb0ELb0ELi128EEEEEEEEEvNT_6ParamsE$_ZN4cute3eso3ESOILb1ELb0EJNS_6LayoutINS_5tupleIJNS3_IJNS_1CILi2EEES5_S5_EEEEEENS3_IJNS3_IJNS4_ILi1EEES5_NS4_ILi4EEEEEEEEEEEiEEC2ERKSC_RKi) ;  /* 0xffff7a3000007944 */ /* 0x000fea0003c3ffff */
[----:B------:R-:W-:Y:S01]  /*106d0*/  MOV R3, 0x10720 ;  /* 0x0001072000037802 */ /* 0x000fe20000000f00 */
[----:B------:R-:W2:Y:S02]  /*106e0*/  LDL R4, [R1+0x758] ;  /* 0x0007580001047983 */ /* 0x000ea40000100800 */
[C---:B--2---:R-:W-:Y:S04]  /*106f0*/  LEA R5, P0, R4.reuse, R32, 0x1 ;  /* 0x0000002004057211 */ /* 0x044fe800078008ff */
[----:B------:R-:W-:Y:S04]  /*10700*/  LEA.HI.X.SX32 R4, R4, R33, 0x1, P0 ;  /* 0x0000002104047211 */ /* 0x000fe800000f0eff */
[----:B------:R-:W-:Y:S05]  /*10710*/  CALL.REL.NOINC `($_ZN7cutlass13device_kernelIN5flash19enable_sm80_to_sm89INS1_16FlashAttnBwdSm80INS1_25CollectiveMainloopBwdSm80ILi2ELi2EN4cute5tupleIJNS5_1CILi128EEES8_NS7_ILi64EEEEEENS_6half_tEfNS_4arch4Sm80ELb0ELb0ELb1ELb1ELb0ELb0ELb0ELb0ELi2ELi4ELi4ELi4ELb0EEENS1_24CollectiveEpilogueBwdGQAISA_fSD_Li256ELb1ELb0EEENS1_19SingleTileSchedulerILb1ELb0ELb0ELi128EEEEEEEEEvNT_6ParamsE$_ZN4cute3eso3ESOILb1ELb0EJNS_6LayoutINS_5tupleIJNS3_IJNS_1CILi2EEES5_S5_EEEEEENS3_IJNS3_IJNS4_ILi1EEES5_NS4_ILi4EEEEEEEEEEENS_10ViewEngineIPN7cutlass6half_tEEEEEC2ERKSC_RKSH_) ;  /* 0xffff796000007944 */ /* 0x000fea0003c3ffff */
        /* <DEDUP_REMOVED lines=8> */
[----:B------:R-:W-:Y:S05]  /*107a0*/  CALL.REL.NOINC `($_ZN7cutlass13device_kernelIN5flash19enable_sm80_to_sm89INS1_16FlashAttnBwdSm80INS1_25CollectiveMainloopBwdSm80ILi2ELi2EN4cute5tupleIJNS5_1CILi128EEES8_NS7_ILi64EEEEEENS_6half_tEfNS_4arch4Sm80ELb0ELb0ELb1ELb1ELb0ELb0ELb0ELb0ELi2ELi4ELi4ELi4ELb0EEENS1_24CollectiveEpilogueBwdGQAISA_fSD_Li256ELb1ELb0EEENS1_19SingleTileSchedulerILb1ELb0ELb0ELi128EEEEEEEEEvNT_6ParamsE$_ZN4cute3eso3ESOILb1ELb0EJNS_6LayoutINS_5tupleIJNS3_IJNS_1CILi2EEES5_EEEEEENS3_IJNS3_IJNS4_ILi1EEES5_EEEEEEEEiEEC2ERKSB_RKi) ;  /* 0xffff75e000007944 */ /* 0x000fea0003c3ffff */
[----:B------:R-:W-:Y:S01]  /*107b0*/  MOV R3, 0x10800 ;  /* 0x0001080000037802 */ /* 0x000fe20000000f00 */
[----:B------:R-:W2:Y:S02]  /*107c0*/  LDL R6, [R1+0x758] ;  /* 0x0007580001067983 */ /* 0x000ea40000100800 */
[C---:B--2---:R-:W-:Y:S04]  /*107d0*/  LEA R7, P0, R6.reuse, R34, 0x1 ;  /* 0x0000002206077211 */ /* 0x044fe800078008ff */
[----:B------:R-:W-:Y:S04]  /*107e0*/  LEA.HI.X.SX32 R6, R6, R35, 0x1, P0 ;  /* 0x0000002306067211 */ /* 0x000fe800000f0eff */
[----:B------:R-:W-:Y:S05]  /*107f0*/  CALL.REL.NOINC `($_ZN7cutlass13device_kernelIN5flash19enable_sm80_to_sm89INS1_16FlashAttnBwdSm80INS1_25CollectiveMainloopBwdSm80ILi2ELi2EN4cute5tupleIJNS5_1CILi128EEES8_NS7_ILi64EEEEEENS_6half_tEfNS_4arch4Sm80ELb0ELb0ELb1ELb1ELb0ELb0ELb0ELb0ELi2ELi4ELi4ELi4ELb0EEENS1_24CollectiveEpilogueBwdGQAISA_fSD_Li256ELb1ELb0EEENS1_19SingleTileSchedulerILb1ELb0ELb0ELi128EEEEEEEEEvNT_6ParamsE$_ZN4cute3eso3ESOILb1ELb0EJNS_6LayoutINS_5tupleIJNS3_IJNS_1CILi2EEES5_EEEEEENS3_IJNS3_IJNS4_ILi1EEES5_EEEEEEEENS_10ViewEngineIPN7cutlass6half_tEEEEEC2ERKSB_RKSG_) ;  /* 0xffff749000007944 */ /* 0x000fea0003c3ffff */
[----:B------:R-:W-:Y:S01]  /*10800*/  MOV R14, R31 ;  /* 0x0000001f000e7202 */ /* 0x000fe20000000f00 */
[----:B------:R1:W5:Y:S01]  /*10810*/  LDL.64 R10, [R1+0x758] ;  /* 0x00075800010a7983 */ /* 0x0003620000100a00 */
[----:B------:R-:W-:Y:S03]  /*10820*/  MOV R12, 0x10840 ;  /* 0x00010840000c7802 */ /* 0x000fe60000000f00 */
        /* <DEDUP_REMOVED lines=10> */
[----:B------:R-:W-:Y:S05]  /*108d0*/  CALL.REL.NOINC `($_ZN7cutlass13device_kernelIN5flash19enable_sm80_to_sm89INS1_16FlashAttnBwdSm80INS1_25CollectiveMainloopBwdSm80ILi2ELi2EN4cute5tupleIJNS5_1CILi128EEES8_NS7_ILi64EEEEEENS_6half_tEfNS_4arch4Sm80ELb0ELb0ELb1ELb1ELb0ELb0ELb0ELb0ELi2ELi4ELi4ELi4ELb0EEENS1_24CollectiveEpilogueBwdGQAISA_fSD_Li256ELb1ELb0EEENS1_19SingleTileSchedulerILb1ELb0ELb0ELi128EEEEEEEEEvNT_6ParamsE$_ZN4cute3eso3ESOILb1ELb0EJNS_6LayoutINS_5tupleIJNS3_IJNS_1CILi2EEES5_EEEEEENS3_IJNS3_IJNS4_ILi1EEES5_EEEEEEEENS_10ViewEngineIPKfEEEEC2ERKSB_RKSF_) ;  /* 0xffff733000007944 */ /* 0x000fea0003c3ffff */
[----:B------:R1:W5:Y:S01]  /*108e0*/  LDL.64 R12, [R1+0x758] ;  /* 0x00075800010c7983 */ /* 0x0003620000100a00 */
[----:B------:R-:W-:Y:S03]  /*108f0*/  MOV R3, 0x10910 ;  /* 0x0001091000037802 */ /* 0x000fe60000000f00 */
[----:B-1---5:R-:W-:Y:S05]  /*10900*/  CALL.REL.NOINC `($_ZN7cutlass13device_kernelIN5flash19enable_sm80_to_sm89INS1_16FlashAttnBwdSm80INS1_25CollectiveMainloopBwdSm80ILi2ELi2EN4cute5tupleIJNS5_1CILi128EEES8_NS7_ILi64EEEEEENS_6half_tEfNS_4arch4Sm80ELb0ELb0ELb1ELb1ELb0ELb0ELb0ELb0ELi2ELi4ELi4ELi4ELb0EEENS1_24CollectiveEpilogueBwdGQAISA_fSD_Li256ELb1ELb0EEENS1_19SingleTileSchedulerILb1ELb0ELb0ELi128EEEEEEEEEvNT_6ParamsE$_ZN4cute3eso3ESOILb1ELb0EJNS_6LayoutINS_5tupleIJNS3_IJNS_1CILi1EEENS4_ILi2EEES6_EEEEEENS3_IJNS3_IJS5_S5_S6_EEEEEEEENS_10ViewEngineIPjEEEEC2ERKSB_RKSE_) ;  /* 0xffff726000007944 */ /* 0x022fea0003c3ffff */
[----:B------:R-:W-:Y:S01]  /*10910*/  MOV R4, R11 ;  /* 0x0000000b00047202 */ /* 0x000fe20000000f00 */
[----:B------:R1:W5:Y:S01]  /*10920*/  LDL.64 R14, [R1+0x758] ;  /* 0x00075800010e7983 */ /* 0x0003620000100a00 */
[----:B------:R-:W-:Y:S01]  /*10930*/  MOV R3, 0x10960 ;  /* 0x0001096000037802 */ /* 0x000fe20000000f00 */
[----:B------:R-:W-:Y:S02]  /*10940*/  IMAD.MOV.U32 R5, RZ, RZ, R10 ;  /* 0x000000ffff057224 */ /* 0x000fe400078e000a */
[----:B-1---5:R-:W-:Y:S05]  /*10950*/  CALL.REL.NOINC `($_ZN7cutlass13device_kernelIN5flash19enable_sm80_to_sm89INS1_16FlashAttnBwdSm80INS1_25CollectiveMainloopBwdSm80ILi2ELi2EN4cute5tupleIJNS5_1CILi128EEES8_NS7_ILi64EEEEEENS_6half_tEfNS_4arch4Sm80ELb0ELb0ELb1ELb1ELb0ELb0ELb0ELb0ELi2ELi4ELi4ELi4ELb0EEENS1_24CollectiveEpilogueBwdGQAISA_fSD_Li256ELb1ELb0EEENS1_19SingleTileSchedulerILb1ELb0ELb0ELi128EEEEEEEEEvNT_6ParamsE$_ZN4cute3eso3ESOILb1ELb0EJNS_6LayoutINS_5tupleIJNS3_IJNS_1CILi1EEENS4_ILi2EEEEEEEEENS3_IJNS3_IJS5_S5_EEEEEEEENS_10ViewEngineIPjEEEEC2ERKSB_RKSE_) ;  /* 0xffff70b000007944 */ /* 0x022fea0003c3ffff */
[----:B------:R-:W-:Y:S01]  /*10960*/  MOV R6, R9 ;  /* 0x0000000900067202 */ /* 0x000fe20000000f00 */
[----:B------:R1:W5:Y:S01]  /*10970*/  LDL.64 R4, [R1+0x758] ;  /* 0x0007580001047983 */ /* 0x0003620000100a00 */
[----:B------:R-:W-:Y:S01]  /*10980*/  MOV R3, 0x109b0 ;  /* 0x000109b000037802 */ /* 0x000fe20000000f00 */
[----:B------:R-:W-:Y:S02]  /*10990*/  IMAD.MOV.U32 R7, RZ, RZ, R8 ;  /* 0x000000ffff077224 */ /* 0x000fe400078e0008 */
[----:B-1---5:R-:W-:Y:S05]  /*109a0*/  CALL.REL.NOINC `($_ZN7cutlass13device_kernelIN5flash19enable_sm80_to_sm89INS1_16FlashAttnBwdSm80INS1_25CollectiveMainloopBwdSm80ILi2ELi2EN4cute5tupleIJNS5_1CILi128EEES8_NS7_ILi64EEEEEENS_6half_tEfNS_4arch4Sm80ELb0ELb0ELb1ELb1ELb0ELb0ELb0ELb0ELi2ELi4ELi4ELi4ELb0EEENS1_24CollectiveEpilogueBwdGQAISA_fSD_Li256ELb1ELb0EEENS1_19SingleTileSchedulerILb1ELb0ELb0ELi128EEEEEEEEEvNT_6ParamsE$_ZN4cute3eso3ESOILb1ELb0EJNS_6LayoutINS_5tupleIJNS3_IJNS_1CILi2EEES5_EEEEEENS3_IJNS3_IJNS4_ILi1EEES5_EEEEEEEENS_10ViewEngineIPfEEEEC2ERKSB_RKSE_) ;  /* 0xffff736000007944 */ /* 0x022fea0003c3ffff */
[----:B------:R-:W-:Y:S01]  /*109b0*/  MOV R6, R13 ;  /* 0x0000000d00067202 */ /* 0x000fe20000000f00 */
[----:B------:R1:W5:Y:S01]  /*109c0*/  LDL.64 R36, [R1+0x758] ;  /* 0x0007580001247983 */ /* 0x0003620000100a00 */
[----:B------:R-:W-:Y:S01]  /*109d0*/  MOV R3, 0x10a00 ;  /* 0x00010a0000037802 */ /* 0x000fe20000000f00 */
[----:B------:R-:W-:Y:S02]  /*109e0*/  IMAD.MOV.U32 R7, RZ, RZ, R12 ;  /* 0x000000ffff077224 */ /* 0x000fe400078e000c */
[----:B-1---5:R-:W-:Y:S05]  /*109f0*/  CALL.REL.NOINC `($_ZN7cutlass13device_kernelIN5flash19enable_sm80_to_sm89INS1_16FlashAttnBwdSm80INS1_25CollectiveMainloopBwdSm80ILi2ELi2EN4cute5tupleIJNS5_1CILi128EEES8_NS7_ILi64EEEEEENS_6half_tEfNS_4arch4Sm80ELb0ELb0ELb1ELb1ELb0ELb0ELb0ELb0ELi2ELi4ELi4ELi4ELb0EEENS1_24CollectiveEpilogueBwdGQAISA_fSD_Li256ELb1ELb0EEENS1_19SingleTileSchedulerILb1ELb0ELb0ELi128EEEEEEEEEvNT_6ParamsE$_ZN4cute3eso3ESOILb1ELb0EJNS_6LayoutINS_5tupleIJNS3_IJNS_1CILi2EEES5_EEEEEENS3_IJNS3_IJNS4_ILi1EEES5_EEEEEEEENS_10ViewEngineIPKfEEEEC2ERKSB_RKSF_) ;  /* 0xffff721000007944 */ /* 0x022fea0003c3ffff */
[----:B------:R-:W2:Y:S01]  /*10a00*/  LDL.64 R2, [R1+0x758] ;  /* 0x0007580001027983 */ /* 0x000ea20000100a00 */
[----:B------:R-:W-:Y:S01]  /*10a10*/  ULDC.64 UR4, c[0x0][0x118] ;  /* 0x0000460000047ab9 */ /* 0x000fe20000000a00 */
[----:B------:R-:W-:Y:S02]  /*10a20*/  ISETP.NE.AND P0, PT, R31, RZ, PT ;  /* 0x000000ff1f00720c */ /* 0x000fe40003f05270 */
[----:B------:R2:W3:Y:S04]  /*10a30*/  LD.E R12, [R4.64] ;  /* 0x00000004040c7980 */ /* 0x0004e8000c101900 */
[----:B------:R2:W3:Y:S04]  /*10a40*/  LD.E R13, [R4.64+0x4] ;  /* 0x00000404040d7980 */ /* 0x0004e8000c101900 */
[----:B------:R1:W3:Y:S04]  /*10a50*/  LD.E R8, [R14.64] ;  /* 0x000000040e087980 */ /* 0x0002e8000c101900 */
[----:B------:R1:W3:Y:S04]  /*10a60*/  LD.E R9, [R14.64+0x4] ;  /* 0x000004040e097980 */ /* 0x0002e8000c101900 */
[----:B------:R1:W3:Y:S04]  /*10a70*/  LD.E R10, [R14.64+0x8] ;  /* 0x000008040e0a7980 */ /* 0x0002e8000c101900 */
[----:B------:R1:W3:Y:S02]  /*10a80*/  LD.E R11, [R14.64+0xc] ;  /* 0x00000c040e0b7980 */ /* 0x0002e4000c101900 */
[----:B-1----:R-:W-:Y:S02]  /*10a90*/  SEL R14, RZ, 0x1, P0 ;  /* 0x00000001ff0e7807 */ /* 0x002fe40000000000 */
[----:B--2---:R-:W3:Y:S04]  /*10aa0*/  LD.E R4, [R2.64] ;  /* 0x0000000402047980 */ /* 0x004ee8000c101900 */
[----:B------:R-:W3:Y:S04]  /*10ab0*/  LD.E R5, [R2.64+0x4] ;  /* 0x0000040402057980 */ /* 0x000ee8000c101900 */
[----:B------:R-:W3:Y:S04]  /*10ac0*/  LD.E R6, [R2.64+0x8] ;  /* 0x0000080402067980 */ /* 0x000ee8000c101900 */
[----:B------:R-:W3:Y:S02]  /*10ad0*/  LD.E R7, [R2.64+0xc] ;  /* 0x00000c0402077980 */ /* 0x000ee4000c101900 */
[----:B---3--:R-:W-:Y:S07]  /*10ae0*/  HMMA.16816.F32 R4, R8, R12, R4 ;  /* 0x0000000c0804723c */ /* 0x008fee0000001804 */
[----:B------:R-:W-:Y:S11]  /*10af0*/  MOV R12, 0x10b60 ;  /* 0x00010b60000c7802 */ /* 0x000ff60000000f00 */
[----:B------:R-:W-:Y:S05]  /*10b00*/  @!UPT UIADD3 URZ, URZ, URZ, URZ ;  /* 0x0000003f3f3ff290 */ /* 0x000fea000fffe03f */
[----:B------:R1:W-:Y:S04]  /*10b10*/  ST.E [R36.64], R4 ;  /* 0x0000000424007985 */ /* 0x0003e8000c101904 */
[----:B------:R1:W-:Y:S04]  /*10b20*/  ST.E [R36.64+0x4], R5 ;  /* 0x0000040524007985 */ /* 0x0003e8000c101904 */
[----:B------:R1:W-:Y:S04]  /*10b30*/  ST.E [R36.64+0x8], R6 ;  /* 0x0000080624007985 */ /* 0x0003e8000c101904 */
[----:B------:R1:W-:Y:S02]  /*10b40*/  ST.E [R36.64+0xc], R7 ;  /* 0x00000c0724007985 */ /* 0x0003e4000c101904 */
[----:B-1----:R-:W-:Y:S05]  /*10b50*/  CALL.REL.NOINC `($_ZN7cutlass13device_kernelIN5flash19enable_sm80_to_sm89INS1_16FlashAttnBwdSm80INS1_25CollectiveMainloopBwdSm80ILi2ELi2EN4cute5tupleIJNS5_1CILi128EEES8_NS7_ILi64EEEEEENS_6half_tEfNS_4arch4Sm80ELb0ELb0ELb1ELb1ELb0ELb0ELb0ELb0ELi2ELi4ELi4ELi4ELb0EEENS1_24CollectiveEpilogueBwdGQAISA_fSD_Li256ELb1ELb0EEENS1_19SingleTileSchedulerILb1ELb0ELb0ELi128EEEEEEEEEvNT_6ParamsE$_ZN4cute3eso3ESOILb1ELb0EJNS_10UnderscoreEiiEEC2ERKS2_RKiS7_) ;  /* 0xffff61e000007944 */ /* 0x002fea0003c3ffff */
        /* <DEDUP_REMOVED lines=71> */
[C---:B------:R-:W-:Y:S02]  /*10fd0*/  ISETP.GE.U32.AND P0, PT, R30.reuse, 0x7, PT ;  /* 0x000000071e00780c */ /* 0x040fe40003f06070 */
[----:B------:R2:W3:Y:S04]  /*10fe0*/  LD.E R12, [R4.64] ;  /* 0x00000004040c7980 */ /* 0x0004e8000c101900 */
[----:B------:R2:W3:Y:S04]  /*10ff0*/  LD.E R13, [R4.64+0x4] ;  /* 0x00000404040d7980 */ /* 0x0004e8000c101900 */
[----:B------:R-:W3:Y:S04]  /*11000*/  LD.E R8, [R14.64] ;  /* 0x000000040e087980 */ /* 0x000ee8000c101900 */
[----:B------:R-:W3:Y:S04]  /*11010*/  LD.E R9, [R14.64+0x4] ;  /* 0x000004040e097980 */ /* 0x000ee8000c101900 */
[----:B------:R-:W3:Y:S04]  /*11020*/  LD.E R10, [R14.64+0x8] ;  /* 0x000008040e0a7980 */ /* 0x000ee8000c101900 */
[----:B------:R-:W3:Y:S04]  /*11030*/  LD.E R11, [R14.64+0xc] ;  /* 0x00000c040e0b7980 */ /* 0x000ee8000c101900 */
[----:B--2---:R1:W3:Y:S04]  /*11040*/  LD.E R4, [R2.64] ;  /* 0x0000000402047980 */ /* 0x0042e8000c101900 */
[----:B------:R1:W3:Y:S04]  /*11050*/  LD.E R5, [R2.64+0x4] ;  /* 0x0000040402057980 */ /* 0x0002e8000c101900 */
[----:B------:R1:W3:Y:S04]  /*11060*/  LD.E R6, [R2.64+0x8] ;  /* 0x0000080402067980 */ /* 0x0002e8000c101900 */
[----:B------:R1:W3:Y:S02]  /*11070*/  LD.E R7, [R2.64+0xc] ;  /* 0x00000c0402077980 */ /* 0x0002e4000c101900 */
[----:B-1----:R-:W-:Y:S05]  /*11080*/  IADD3 R2, R30, 0x1, RZ ;  /* 0x000000011e027810 */ /* 0x002fea0007ffe0ff */
[----:B------:R-:W-:Y:S01]  /*11090*/  IMAD.MOV.U32 R30, RZ, RZ, R2 ;  /* 0x000000ffff1e7224 */ /* 0x000fe200078e0002 */
        /* <DEDUP_REMOVED lines=17> */
[----:B-1----:R-:W-:Y:S05]  /*111b0*/  CALL.REL.NOINC `($_ZN7cutlass13device_kernelIN5flash19enable_sm80_to_sm89INS1_16FlashAttnBwdSm80INS1_25CollectiveMainloopBwdSm80ILi2ELi2EN4cute5tupleIJNS5_1CILi128EEES8_NS7_ILi64EEEEEENS_6half_tEfNS_4arch4Sm80ELb0ELb0ELb1ELb1ELb0ELb0ELb0ELb0ELi2ELi4ELi4ELi4ELb0EEENS1_24CollectiveEpilogueBwdGQAISA_fSD_Li256ELb1ELb0EEENS1_19SingleTileSchedulerILb1ELb0ELb0ELi128EEEEEEEEEvNT_6ParamsE$_ZN4cute3eso3ESOILb1ELb0EJNS_10UnderscoreES2_iEEC2ERKS2_S5_RKi) ;  /* 0xffff5ae000007944 */ /* 0x002fea0003c3ffff */
        /* <DEDUP_REMOVED lines=518> */
[----:B------:R-:W-:Y:S02]  /*13220*/  MOV R38, 0x1 ;  /* 0x0000000100267802 */ /* 0x000fe40000000f00 */
        /* <DEDUP_REMOVED lines=21> */
.L_x_2004:
        /* <DEDUP_REMOVED lines=441> */
[----:B------:R-:W-:Y:S02]  /*14f10*/  MOV R3, R58 ;  /* 0x0000003a00037202 */ /* 0x000fe40000000f00 */
        /* <DEDUP_REMOVED lines=295> */
.L_x_2005:
[----:B-1----:R-:W-:Y:S02]  /*16190*/  LOP3.LUT R18, R30, 0x1, RZ, 0xc0, !PT ;  /* 0x000000011e127812 */ /* 0x002fe400078ec0ff */
[----:B------:R-:W-:Y:S03]  /*161a0*/  MOV R12, 0x161d0 ;  /* 0x000161d0000c7802 */ /* 0x000fe60000000f00 */
[----:B------:R-:W-:Y:S02]  /*161b0*/  IMAD.MOV.U32 R14, RZ, RZ, R18 ;  /* 0x000000ffff0e7224 */ /* 0x000fe400078e0012 */
        /* <DEDUP_REMOVED lines=236> */
.L_x_2006:
        /* <DEDUP_REMOVED lines=191> */
[----:B------:R-:W-:Y:S01]  /*17c70*/  IMAD.MOV.U32 R18, RZ, RZ, R61 ;  /* 0x000000ffff127224 */ /* 0x000fe200078e003d */
[----:B------:R-:W-:Y:S01]  /*17c80*/  MOV R3, R60 ;  /* 0x0000003c00037202 */ /* 0x000fe20000000f00 */
[----:B------:R-:W-:Y:S01]  /*17c90*/  IMAD.MOV.U32 R5, RZ, RZ, R58 ;  /* 0x000000ffff057224 */ /* 0x000fe200078e003a */
[----:B--2---:R-:W5:Y:S01]  /*17ca0*/  LD.E.64 R6, [R6.64] ;  /* 0x0000000406067980 */ /* 0x004f62000c101b00 */
[----:B------:R-:W-:Y:S01]  /*17cb0*/  IADD3 R4, R0, -c[0x0][0x20], RZ ;  /* 0x8000080000047a10 */ /* 0x000fe20007ffe0ff */
[----:B------:R-:W-:Y:S01]  /*17cc0*/  IMAD.MOV.U32 R33, RZ, RZ, R52 ;  /* 0x000000ffff217224 */ /* 0x000fe200078e0034 */
[----:B------:R-:W-:-:S02]  /*17cd0*/  MOV R32, R53 ;  /* 0x0000003500207202 */ /* 0x000fc40000000f00 */
[----:B------:R-:W-:Y:S02]  /*17ce0*/  MOV R10, 0x17d00 ;  /* 0x00017d00000a7802 */ /* 0x000fe40000000f00 */
[----:B-----5:R-:W-:Y:S05]  /*17cf0*/  CALL.REL.NOINC `($_ZN7cutlass13device_kernelIN5flash19enable_sm80_to_sm89INS1_16FlashAttnBwdSm80INS1_25CollectiveMainloopBwdSm80ILi2ELi2EN4cute5tupleIJNS5_1CILi128EEES8_NS7_ILi64EEEEEENS_6half_tEfNS_4arch4Sm80ELb0ELb0ELb1ELb1ELb0ELb0ELb0ELb0ELi2ELi4ELi4ELi4ELb0EEENS1_24CollectiveEpilogueBwdGQAISA_fSD_Li256ELb1ELb0EEENS1_19SingleTileSchedulerILb1ELb0ELb0ELi128EEEEEEEEEvNT_6ParamsE$_ZN4cute8smem_ptrIPfECI1NS_12iter_adaptorIS1_S2_EEES1_) ;  /* 0xffff17c000007944 */ /* 0x020fea0003c3ffff */
[----:B-1----:R1:W5:Y:S01]  /*17d00*/  LDL.64 R6, [R1+0x758] ;  /* 0x0007580001067983 */ /* 0x0023620000100a00 */
[----:B------:R-:W-:Y:S02]  /*17d10*/  MOV R5, R58 ;  /* 0x0000003a00057202 */ /* 0x000fe40000000f00 */
[----:B------:R-:W-:Y:S02]  /*17d20*/  MOV R10, 0x17d40 ;  /* 0x00017d40000a7802 */ /* 0x000fe40000000f00 */
[----:B-1---5:R-:W-:Y:S05]  /*17d30*/  CALL.REL.NOINC `($_ZN7cutlass13device_kernelIN5flash19enable_sm80_to_sm89INS1_16FlashAttnBwdSm80INS1_25CollectiveMainloopBwdSm80ILi2ELi2EN4cute5tupleIJNS5_1CILi128EEES8_NS7_ILi64EEEEEENS_6half_tEfNS_4arch4Sm80ELb0ELb0ELb1ELb1ELb0ELb0ELb0ELb0ELi2ELi4ELi4ELi4ELb0EEENS1_24CollectiveEpilogueBwdGQAISA_fSD_Li256ELb1ELb0EEENS1_19SingleTileSchedulerILb1ELb0ELb0ELi128EEEEEEEEEvNT_6ParamsE$_ZN4cute3eso3ESOILb1ELb0EJNS_6LayoutINS_5tupleIJNS3_IJNS_1CILi2EEES5_EEEEEENS3_IJNS3_IJNS4_ILi8EEENS4_ILi64EEEEEEEEEEENS_10ViewEngineINS_8smem_ptrIPfEEEEEEC2ERKSC_RKSH_) ;  /* 0xffff00a000007944 */ /* 0x022fea0003c3ffff */
[----:B------:R2:W-:Y:S04]  /*17d40*/  STL.128 [R1+0xa40], RZ ;  /* 0x000a40ff01007387 */ /* 0x0005e80000100c00 */
[----:B------:R-:W3:Y:S01]  /*17d50*/  LDL.64 R38, [R59+0x28] ;  /* 0x000028003b267983 */ /* 0x000ee20000100a00 */
[----:B------:R-:W-:-:S03]  /*17d60*/  ULDC.64 UR4, c[0x0][0x118] ;  /* 0x0000460000047ab9 */ /* 0x000fc60000000a00 */
[----:B------:R2:W5:Y:S01]  /*17d70*/  LDL.64 R10, [R59+0x58] ;  /* 0x000058003b0a7983 */ /* 0x0005620000100a00 */
[----:B------:R-:W-:-:S03]  /*17d80*/  IADD3 R2, P0, R56, 0x2f0, RZ ;  /* 0x000002f038027810 */ /* 0x000fc60007f1e0ff */
[----:B---3--:R2:W5:Y:S01]  /*17d90*/  LD.E R38, [R38.64] ;  /* 0x0000000426267980 */ /* 0x008562000c101900 */
[----:B------:R-:W-:Y:S01]  /*17da0*/  IMAD.MOV.U32 R78, RZ, RZ, R58 ;  /* 0x000000ffff4e7224 */ /* 0x000fe200078e003a */
[----:B------:R-:W-:Y:S01]  /*17db0*/  MOV R37, 0x17de0 ;  /* 0x00017de000257802 */ /* 0x000fe20000000f00 */
[----:B------:R-:W-:Y:S02]  /*17dc0*/  IMAD.X R8, RZ, RZ, R55, P0 ;  /* 0x000000ffff087224 */ /* 0x000fe400000e0637 */
[----:B-12--5:R-:W-:Y:S05]  /*17dd0*/  CALL.REL.NOINC `($_ZN7cutlass13device_kernelIN5flash19enable_sm80_to_sm89INS1_16FlashAttnBwdSm80INS1_25CollectiveMainloopBwdSm80ILi2ELi2EN4cute5tupleIJNS5_1CILi128EEES8_NS7_ILi64EEEEEENS_6half_tEfNS_4arch4Sm80ELb0ELb0ELb1ELb1ELb0ELb0ELb0ELb0ELi2ELi4ELi4ELi4ELb0EEENS1_24CollectiveEpilogueBwdGQAISA_fSD_Li256ELb1ELb0EEENS1_19SingleTileSchedulerILb1ELb0ELb0ELi128EEEEEEEEEvNT_6ParamsE$_ZN4cute3eso3ESOILb1ELb0EJNS_10UnderscoreEiEEC2ERKS2_RKi) ;  /* 0xfffeef1000007944 */ /* 0x026fea0003c3ffff */
[----:B------:R-:W2:Y:S01]  /*17de0*/  LDL R7, [R1+0x758] ;  /* 0x0007580001077983 */ /* 0x000ea20000100800 */
[----:B------:R-:W-:Y:S01]  /*17df0*/  IMAD.MOV.U32 R5, RZ, RZ, R58 ;  /* 0x000000ffff057224 */ /* 0x000fe200078e003a */
[----:B------:R-:W-:Y:S02]  /*17e00*/  MOV R6, 0x17e30 ;  /* 0x00017e3000067802 */ /* 0x000fe40000000f00 */
[----:B--2---:R-:W-:Y:S02]  /*17e10*/  SHF.L.U32 R7, R7, 0x7, RZ ;  /* 0x0000000707077819 */ /* 0x004fe400000006ff */
[----:B------:R-:W-:Y:S05]  /*17e20*/  CALL.REL.NOINC `($_ZN7cutlass13device_kernelIN5flash19enable_sm80_to_sm89INS1_16FlashAttnBwdSm80INS1_25CollectiveMainloopBwdSm80ILi2ELi2EN4cute5tupleIJNS5_1CILi128EEES8_NS7_ILi64EEEEEENS_6half_tEfNS_4arch4Sm80ELb0ELb0ELb1ELb1ELb0ELb0ELb0ELb0ELi2ELi4ELi4ELi4ELb0EEENS1_24CollectiveEpilogueBwdGQAISA_fSD_Li256ELb1ELb0EEENS1_19SingleTileSchedulerILb1ELb0ELb0ELi128EEEEEEEEEvNT_6ParamsE$_ZN4cute3eso3ESOILb1ELb0EJNS_6LayoutINS_5tupleIJNS3_IJNS_1CILi2EEES5_EEEEEENS3_IJNS3_IJNS4_ILi8EEENS4_ILi64EEEEEEEEEEEiEEC2ERKSC_RKi) ;  /* 0xfffefff000007944 */ /* 0x000fea0003c3ffff */
[----:B------:R-:W-:Y:S01]  /*17e30*/  ULDC.64 UR4, c[0x0][0x118] ;  /* 0x0000460000047ab9 */ /* 0x000fe20000000a00 */
[----:B------:R-:W2:Y:S04]  /*17e40*/  LDL R5, [R1+0x758] ;  /* 0x0007580001057983 */ /* 0x000ea80000100800 */
[----:B------:R1:W2:Y:S02]  /*17e50*/  LD.E.64 R6, [R10.64] ;  /* 0x000000040a067980 */ /* 0x0002a4000c101b00 */
[----:B-1----:R-:W-:Y:S01]  /*17e60*/  MOV R10, 0x17ea0 ;  /* 0x00017ea0000a7802 */ /* 0x002fe20000000f00 */
[----:B--2---:R-:W-:Y:S01]  /*17e70*/  IMAD.WIDE R6, R5, 0x4, R6 ;  /* 0x0000000405067825 */ /* 0x004fe200078e0206 */
[----:B------:R-:W-:-:S03]  /*17e80*/  MOV R5, R58 ;  /* 0x0000003a00057202 */ /* 0x000fc60000000f00 */
[----:B------:R-:W-:Y:S05]  /*17e90*/  CALL.REL.NOINC `($_ZN7cutlass13device_kernelIN5flash19enable_sm80_to_sm89INS1_16FlashAttnBwdSm80INS1_25CollectiveMainloopBwdSm80ILi2ELi2EN4cute5tupleIJNS5_1CILi128EEES8_NS7_ILi64EEEEEENS_6half_tEfNS_4arch4Sm80ELb0ELb0ELb1ELb1ELb0ELb0ELb0ELb0ELi2ELi4ELi4ELi4ELb0EEENS1_24CollectiveEpilogueBwdGQAISA_fSD_Li256ELb1ELb0EEENS1_19SingleTileSchedulerILb1ELb0ELb0ELi128EEEEEEEEEvNT_6ParamsE$_ZN4cute8smem_ptrIPfECI1NS_12iter_adaptorIS1_S2_EEES1_) ;  /* 0xffff162000007944 */ /* 0x000fea0003c3ffff */
[----:B-1----:R1:W5:Y:S01]  /*17ea0*/  LDL.64 R6, [R1+0x758] ;  /* 0x0007580001067983 */ /* 0x0023620000100a00 */
[----:B------:R-:W-:-:S02]  /*17eb0*/  MOV R5, R58 ;  /* 0x0000003a00057202 */ /* 0x000fc40000000f00 */
[----:B------:R-:W-:Y:S02]  /*17ec0*/  MOV R10, 0x17ee0 ;  /* 0x00017ee0000a7802 */ /* 0x000fe40000000f00 */
[----:B-1---5:R-:W-:Y:S05]  /*17ed0*/  CALL.REL.NOINC `($_ZN7cutlass13device_kernelIN5flash19enable_sm80_to_sm89INS1_16FlashAttnBwdSm80INS1_25CollectiveMainloopBwdSm80ILi2ELi2EN4cute5tupleIJNS5_1CILi128EEES8_NS7_ILi64EEEEEENS_6half_tEfNS_4arch4Sm80ELb0ELb0ELb1ELb1ELb0ELb0ELb0ELb0ELi2ELi4ELi4ELi4ELb0EEENS1_24CollectiveEpilogueBwdGQAISA_fSD_Li256ELb1ELb0EEENS1_19SingleTileSchedulerILb1ELb0ELb0ELi128EEEEEEEEEvNT_6ParamsE$_ZN4cute3eso3ESOILb1ELb0EJNS_6LayoutINS_5tupleIJNS3_IJNS_1CILi2EEES5_EEEEEENS3_IJNS3_IJNS4_ILi8EEENS4_ILi64EEEEEEEEEEENS_10ViewEngineINS_8smem_ptrIPfEEEEEEC2ERKSC_RKSH_) ;  /* 0xfffeff0000007944 */ /* 0x022fea0003c3ffff */
[----:B-1----:R1:W5:Y:S01]  /*17ee0*/  LDL.64 R6, [R1+0x758] ;  /* 0x0007580001067983 */ /* 0x0023620000100a00 */
[----:B------:R-:W-:Y:S01]  /*17ef0*/  IMAD.MOV.U32 R11, RZ, RZ, R8 ;  /* 0x000000ffff0b7224 */ /* 0x000fe200078e0008 */
[----:B------:R-:W-:Y:S02]  /*17f00*/  MOV R9, R58 ;  /* 0x0000003a00097202 */ /* 0x000fe40000000f00 */
[----:B------:R-:W-:Y:S02]  /*17f10*/  MOV R10, 0x17f30 ;  /* 0x00017f30000a7802 */ /* 0x000fe40000000f00 */
[----:B-1---5:R-:W-:Y:S05]  /*17f20*/  CALL.REL.NOINC `($_ZN7cutlass13device_kernelIN5flash19enable_sm80_to_sm89INS1_16FlashAttnBwdSm80INS1_25CollectiveMainloopBwdSm80ILi2ELi2EN4cute5tupleIJNS5_1CILi128EEES8_NS7_ILi64EEEEEENS_6half_tEfNS_4arch4Sm80ELb0ELb0ELb1ELb1ELb0ELb0ELb0ELb0ELi2ELi4ELi4ELi4ELb0EEENS1_24CollectiveEpilogueBwdGQAISA_fSD_Li256ELb1ELb0EEENS1_19SingleTileSchedulerILb1ELb0ELb0ELi128EEEEEEEEEvNT_6ParamsE$_ZN4cute3eso3ESOILb1ELb0EJNS_6LayoutINS_5tupleIJNS_1CILi1EEENS4_ILi4EEEEEENS3_IJNS4_ILi0EEES5_EEEEENS_10ViewEngineIPfEEEEC2ERKSA_RKSD_) ;  /* 0xffff0db000007944 */ /* 0x022fea0003c3ffff */
[----:B-1----:R1:W5:Y:S01]  /*17f30*/  LDL.64 R8, [R1+0x758] ;  /* 0x0007580001087983 */ /* 0x0023620000100a00 */
[----:B------:R-:W-:Y:S01]  /*17f40*/  IMAD.MOV.U32 R10, RZ, RZ, R7 ;  /* 0x000000ffff0a7224 */ /* 0x000fe200078e0007 */
[----:B------:R-:W-:Y:S02]  /*17f50*/  MOV R5, R58 ;  /* 0x0000003a00057202 */ /* 0x000fe40000000f00 */
[----:B------:R-:W-:Y:S02]  /*17f60*/  MOV R7, 0x17f80 ;  /* 0x00017f8000077802 */ /* 0x000fe40000000f00 */
[----:B-1---5:R-:W-:Y:S05]  /*17f70*/  CALL.REL.NOINC `($_ZN7cutlass13device_kernelIN5flash19enable_sm80_to_sm89INS1_16FlashAttnBwdSm80INS1_25CollectiveMainloopBwdSm80ILi2ELi2EN4cute5tupleIJNS5_1CILi128EEES8_NS7_ILi64EEEEEENS_6half_tEfNS_4arch4Sm80ELb0ELb0ELb1ELb1ELb0ELb0ELb0ELb0ELi2ELi4ELi4ELi4ELb0EEENS1_24CollectiveEpilogueBwdGQAISA_fSD_Li256ELb1ELb0EEENS1_19SingleTileSchedulerILb1ELb0ELb0ELi128EEEEEEEEEvNT_6ParamsE$_ZN4cute3eso3ESOILb1ELb0EJNS_6LayoutINS_5tupleIJNS_1CILi1EEENS3_IJNS4_ILi2EEES6_EEEEEENS3_IJNS4_ILi0EEENS3_IJNS4_ILi8EEENS4_ILi64EEEEEEEEEEENS_10ViewEngineINS_8smem_ptrIPfEEEEEEC2ERKSE_RKSJ_) ;  /* 0xffff0cf000007944 */ /* 0x022fea0003c3ffff */
[----:B------:R2:W5:Y:S01]  /*17f80*/  LDL.64 R6, [R1+0x758] ;  /* 0x0007580001067983 */ /* 0x0005620000100a00 */
[----:B-1----:R-:W-:Y:S02]  /*17f90*/  MOV R5, R58 ;  /* 0x0000003a00057202 */ /* 0x002fe40000000f00 */
[----:B------:R-:W-:-:S02]  /*17fa0*/  MOV R10, 0x17fc0 ;  /* 0x00017fc0000a7802 */ /* 0x000fc40000000f00 */
[----:B--2--5:R-:W-:Y:S05]  /*17fb0*/  CALL.REL.NOINC `($_ZN7cutlass13device_kernelIN5flash19enable_sm80_to_sm89INS1_16FlashAttnBwdSm80INS1_25CollectiveMainloopBwdSm80ILi2ELi2EN4cute5tupleIJNS5_1CILi128EEES8_NS7_ILi64EEEEEENS_6half_tEfNS_4arch4Sm80ELb0ELb0ELb1ELb1ELb0ELb0ELb0ELb0ELi2ELi4ELi4ELi4ELb0EEENS1_24CollectiveEpilogueBwdGQAISA_fSD_Li256ELb1ELb0EEENS1_19SingleTileSchedulerILb1ELb0ELb0ELi128EEEEEEEEEvNT_6ParamsE$_ZN4cute8smem_ptrIPfECI1NS_12iter_adaptorIS1_S2_EEES1_) ;  /* 0xffff150000007944 */ /* 0x024fea0003c3ffff */
[----:B-1----:R1:W5:Y:S01]  /*17fc0*/  LDL.64 R6, [R1+0x758] ;  /* 0x0007580001067983 */ /* 0x0023620000100a00 */
[----:B------:R-:W-:-:S02]  /*17fd0*/  MOV R5, R58 ;  /* 0x0000003a00057202 */ /* 0x000fc40000000f00 */
[----:B------:R-:W-:Y:S02]  /*17fe0*/  MOV R10, 0x18000 ;  /* 0x00018000000a7802 */ /* 0x000fe40000000f00 */
[----:B-1---5:R-:W-:Y:S05]  /*17ff0*/  CALL.REL.NOINC `($_ZN7cutlass13device_kernelIN5flash19enable_sm80_to_sm89INS1_16FlashAttnBwdSm80INS1_25CollectiveMainloopBwdSm80ILi2ELi2EN4cute5tupleIJNS5_1CILi128EEES8_NS7_ILi64EEEEEENS_6half_tEfNS_4arch4Sm80ELb0ELb0ELb1ELb1ELb0ELb0ELb0ELb0ELi2ELi4ELi4ELi4ELb0EEENS1_24CollectiveEpilogueBwdGQAISA_fSD_Li256ELb1ELb0EEENS1_19SingleTileSchedulerILb1ELb0ELb0ELi128EEEEEEEEEvNT_6ParamsE$_ZN4cute3eso3ESOILb1ELb0EJNS_6LayoutINS_5tupleIJNS3_IJNS_1CILi2EEES5_EEEEEENS3_IJNS3_IJNS4_ILi8EEENS4_ILi64EEEEEEEEEEENS_10ViewEngineINS_8smem_ptrIPfEEEEEEC2ERKSC_RKSH_) ;  /* 0xfffefde000007944 */ /* 0x022fea0003c3ffff */
[----:B------:R2:W5:Y:S01]  /*18000*/  LDL.64 R10, [R1+0x758] ;  /* 0x00075800010a7983 */ /* 0x0005620000100a00 */
[----:B-1----:R-:W-:Y:S01]  /*18010*/  IMAD.MOV.U32 R5, RZ, RZ, R8 ;  /* 0x000000ffff057224 */ /* 0x002fe200078e0008 */
[----:B------:R-:W-:Y:S02]  /*18020*/  MOV R6, R58 ;  /* 0x0000003a00067202 */ /* 0x000fe40000000f00 */
[----:B------:R-:W-:Y:S02]  /*18030*/  MOV R7, 0x18050 ;  /* 0x0001805000077802 */ /* 0x000fe40000000f00 */
[----:B--2--5:R-:W-:Y:S05]  /*18040*/  CALL.REL.NOINC `($_ZN7cutlass13device_kernelIN5flash19enable_sm80_to_sm89INS1_16FlashAttnBwdSm80INS1_25CollectiveMainloopBwdSm80ILi2ELi2EN4cute5tupleIJNS5_1CILi128EEES8_NS7_ILi64EEEEEENS_6half_tEfNS_4arch4Sm80ELb0ELb0ELb1ELb1ELb0ELb0ELb0ELb0ELi2ELi4ELi4ELi4ELb0EEENS1_24CollectiveEpilogueBwdGQAISA_fSD_Li256ELb1ELb0EEENS1_19SingleTileSchedulerILb1ELb0ELb0ELi128EEEEEEEEEvNT_6ParamsE$_ZN4cute3eso3ESOILb1ELb0EJNS_6LayoutINS_5tupleIJNS_1CILi4EEEEEENS3_IJNS4_ILi1EEEEEEEENS_10ViewEngineIPfEEEEC2ERKS9_RKSC_) ;  /* 0xffff0cf000007944 */ /* 0x024fea0003c3ffff */
[----:B------:R-:W-:Y:S01]  /*18050*/  ULDC.64 UR4, c[0x0][0x118] ;  /* 0x0000460000047ab9 */ /* 0x000fe20000000a00 */
[----:B------:R-:W2:Y:S04]  /*18060*/  LDL.64 R6, [R1+0x758] ;  /* 0x0007580001067983 */ /* 0x000ea80000100a00 */
[----:B------:R-:W2:Y:S04]  /*18070*/  LD.E R5, [R10.64] ;  /* 0x000000040a057980 */ /* 0x000ea8000c101900 */
[----:B--2---:R1:W-:Y:S04]  /*18080*/  ST.E [R6.64], R5 ;  /* 0x0000000506007985 */ /* 0x0043e8000c101904 */
[----:B-1----:R-:W2:Y:S04]  /*18090*/  LD.E R5, [R10.64+0x20] ;  /* 0x000020040a057980 */ /* 0x002ea8000c101900 */
[----:B--2---:R1:W-:Y:S04]  /*180a0*/  ST.E [R6.64+0x4], R5 ;  /* 0x0000040506007985 */ /* 0x0043e8000c101904 */
[----:B-1----:R-:W2:Y:S04]  /*180b0*/  LD.E R5, [R10.64+0x100] ;  /* 0x000100040a057980 */ /* 0x002ea8000c101900 */
[----:B--2---:R-:W-:Y:S04]  /*180c0*/  ST.E [R6.64+0x8], R5 ;  /* 0x0000080506007985 */ /* 0x004fe8000c101904 */
[----:B------:R-:W2:Y:S04]  /*180d0*/  LD.E R10, [R10.64+0x120] ;  /* 0x000120040a0a7980 */ /* 0x000ea8000c101900 */
[----:B--2---:R1:W-:Y:S04]  /*180e0*/  ST.E [R6.64+0xc], R10 ;  /* 0x00000c0a06007985 */ /* 0x0043e8000c101904 */
[----:B------:R-:W2:Y:S04]  /*180f0*/  LDL R88, [R4] ;  /* 0x0000000004587983 */ /* 0x000ea80000100800 */
[----:B------:R-:W3:Y:S04]  /*18100*/  LDL R87, [R4+0x4] ;  /* 0x0000040004577983 */ /* 0x000ee80000100800 */
[----:B------:R-:W4:Y:S04]  /*18110*/  LDL R86, [R4+0x8] ;  /* 0x0000080004567983 */ /* 0x000f280000100800 */
[----:B------:R-:W5:Y:S04]  /*18120*/  LDL R85, [R4+0xc] ;  /* 0x00000c0004557983 */ /* 0x000f680000100800 */
[----:B------:R-:W2:Y:S04]  /*18130*/  LDL R84, [R4+0x10] ;  /* 0x0000100004547983 */ /* 0x000ea80000100800 */
[----:B------:R-:W2:Y:S04]  /*18140*/  LDL R83, [R4+0x14] ;  /* 0x0000140004537983 */ /* 0x000ea80000100800 */
[----:B-1----:R-:W2:Y:S04]  /*18150*/  LDL.64 R6, [R59+0x60] ;  /* 0x000060003b067983 */ /* 0x002ea80000100a00 */
[----:B------:R-:W3:Y:S04]  /*18160*/  LDL R82, [R4+0x18] ;  /* 0x0000180004527983 */ /* 0x000ee80000100800 */
        /* <DEDUP_REMOVED lines=55> */
[----:B--2---:R1:W2:Y:S04]  /*184e0*/  LD.E R89, [R6.64+0x154] ;  /* 0x0001540406597980 */ /* 0x0042a8000c101900 */
[----:B-1----:R-:W5:Y:S04]  /*184f0*/  LDL R7, [R4+0xf4] ;  /* 0x0000f40004077983 */ /* 0x002f680000100800 */
[----:B------:R-:W5:Y:S01]  /*18500*/  LDL R6, [R4+0xf8] ;  /* 0x0000f80004067983 */ /* 0x000f620000100800 */
[----:B--2---:R-:W-:-:S02]  /*18510*/  FMUL.FTZ R88, R88, R89 ;  /* 0x0000005958587220 */ /* 0x004fc40000410000 */
[C---:B---3--:R-:W-:Y:S02]  /*18520*/  FMUL.FTZ R87, R89.reuse, R87 ;  /* 0x0000005759577220 */ /* 0x048fe40000410000 */
[C---:B----4-:R-:W-:Y:S02]  /*18530*/  FMUL.FTZ R86, R89.reuse, R86 ;  /* 0x0000005659567220 */ /* 0x050fe40000410000 */
[C---:B-----5:R-:W-:Y:S02]  /*18540*/  FMUL.FTZ R85, R89.reuse, R85 ;  /* 0x0000005559557220 */ /* 0x060fe40000410000 */
        /* <DEDUP_REMOVED lines=56> */
[C---:B------:R-:W-:Y:S01]  /*188d0*/  FMUL.FTZ R8, R89.reuse, R8 ;  /* 0x0000000859087220 */ /* 0x040fe20000410000 */
[----:B------:R-:W1:Y:S08]  /*188e0*/  MUFU.TANH R88, R88 ;  /* 0x0000005800587308 */ /* 0x000e700000002400 */
[----:B------:R-:W2:Y:S08]  /*188f0*/  MUFU.TANH R87, R87 ;  /* 0x0000005700577308 */ /* 0x000eb00000002400 */
[----:B------:R-:W3:Y:S08]  /*18900*/  MUFU.TANH R86, R86 ;  /* 0x0000005600567308 */ /* 0x000ef00000002400 */
[----:B------:R-:W4:Y:S08]  /*18910*/  MUFU.TANH R85, R85 ;  /* 0x0000005500557308 */ /* 0x000f300000002400 */
        /* <DEDUP_REMOVED lines=56> */
[----:B------:R-:W4:Y:S01]  /*18ca0*/  MUFU.TANH R8, R8 ;  /* 0x0000000800087308 */ /* 0x000f220000002400 */
[----:B------:R-:W-:-:S02]  /*18cb0*/  FMUL.FTZ R7, R89, R7 ;  /* 0x0000000759077220 */ /* 0x000fc40000410000 */
[C---:B------:R-:W-:Y:S02]  /*18cc0*/  FMUL.FTZ R6, R89.reuse, R6 ;  /* 0x0000000659067220 */ /* 0x040fe40000410000 */
[----:B------:R-:W-:Y:S01]  /*18cd0*/  FMUL.FTZ R5, R89, R5 ;  /* 0x0000000559057220 */ /* 0x000fe20000410000 */
[----:B-1----:R-:W-:Y:S04]  /*18ce0*/  STL [R4], R88 ;  /* 0x0000005804007387 */ /* 0x002fe80000100800 */
[----:B--2---:R-:W-:Y:S01]  /*18cf0*/  STL [R4+0x4], R87 ;  /* 0x0000045704007387 */ /* 0x004fe20000100800 */
[----:B------:R-:W1:Y:S03]  /*18d00*/  MUFU.TANH R7, R7 ;  /* 0x0000000700077308 */ /* 0x000e660000002400 */
[----:B---3--:R-:W-:Y:S04]  /*18d10*/  STL [R4+0x8], R86 ;  /* 0x0000085604007387 */ /* 0x008fe80000100800 */
[----:B----4-:R-:W-:Y:S01]  /*18d20*/  STL [R4+0xc], R85 ;  /* 0x00000c5504007387 */ /* 0x010fe20000100800 */
[----:B------:R-:W2:Y:S03]  /*18d30*/  MUFU.TANH R6, R6 ;  /* 0x0000000600067308 */ /* 0x000ea60000002400 */
[----:B-----5:R-:W-:Y:S04]  /*18d40*/  STL [R4+0x10], R84 ;  /* 0x0000105404007387 */ /* 0x020fe80000100800 */
[----:B------:R-:W-:Y:S01]  /*18d50*/  STL [R4+0x14], R83 ;  /* 0x0000145304007387 */ /* 0x000fe20000100800 */
[----:B------:R-:W3:Y:S03]  /*18d60*/  MUFU.TANH R5, R5 ;  /* 0x0000000500057308 */ /* 0x000ee60000002400 */
        /* <DEDUP_REMOVED lines=55> */
[----:B-1----:R1:W-:Y:S04]  /*190e0*/  STL [R4+0xf4], R7 ;  /* 0x0000f40704007387 */ /* 0x0023e80000100800 */
[----:B--2---:R2:W-:Y:S04]  /*190f0*/  STL [R4+0xf8], R6 ;  /* 0x0000f80604007387 */ /* 0x0045e80000100800 */
[----:B---3--:R3:W-:Y:S01]  /*19100*/  STL [R4+0xfc], R5 ;  /* 0x0000fc0504007387 */ /* 0x0087e20000100800 */
[----:B-1----:R-:W-:-:S02]  /*19110*/  MOV R7, R0 ;  /* 0x0000000000077202 */ /* 0x002fc40000000f00 */
[----:B--2---:R-:W-:Y:S02]  /*19120*/  MOV R6, R21 ;  /* 0x0000001500067202 */ /* 0x004fe40000000f00 */
[----:B---3--:R-:W-:Y:S02]  /*19130*/  MOV R5, 0x19150 ;  /* 0x0001915000057802 */ /* 0x008fe40000000f00 */
[----:B------:R-:W-:Y:S05]  /*19140*/  CALL.REL.NOINC `($_ZN7cutlass13device_kernelIN5flash19enable_sm80_to_sm89INS1_16FlashAttnBwdSm80INS1_25CollectiveMainloopBwdSm80ILi2ELi2EN4cute5tupleIJNS5_1CILi128EEES8_NS7_ILi64EEEEEENS_6half_tEfNS_4arch4Sm80ELb0ELb0ELb1ELb1ELb0ELb0ELb0ELb0ELi2ELi4ELi4ELi4ELb0EEENS1_24CollectiveEpilogueBwdGQAISA_fSD_Li256ELb1ELb0EEENS1_19SingleTileSchedulerILb1ELb0ELb0ELi128EEEEEEEEEvNT_6ParamsE$_ZN4cute3eso3ESOILb1ELb0EJNS_6LayoutINS_5tupleIJNS3_IJNS_1CILi2EEES5_EEENS3_IJS5_NS4_ILi8EEEEEEEEENS3_IJNS3_IJS5_NS4_ILi4EEEEEENS3_IJNS4_ILi1EEES7_EEEEEEEENS_10ViewEngineIPfEEEEC2ERKSF_RKSI_) ;  /* 0xfffeed1000007944 */ /* 0x000fea0003c3ffff */
[----:B------:R-:W2:Y:S01]  /*19150*/  LDL.64 R22, [R1+0x758] ;  /* 0x0007580001167983 */ /* 0x000ea20000100a00 */
[----:B------:R-:W-:-:S03]  /*19160*/  ULDC.64 UR4, c[0x0][0x118] ;  /* 0x0000460000047ab9 */ /* 0x000fc60000000a00 */
[----:B--2---:R-:W2:Y:S04]  /*19170*/  LD.E R4, [R22.64] ;  /* 0x0000000416047980 */ /* 0x004ea8000c101900 */
        /* <DEDUP_REMOVED lines=87> */
[----:B-1----:R-:W-:-:S03]  /*196f0*/  FFMA.FTZ R4, -R89, R89, 1 ;  /* 0x3f80000059047423 */ /* 0x002fc60000010159 */
[----:B------:R1:W-:Y:S01]  /*19700*/  STL.128 [R1+0x1120], R8 ;  /* 0x0011200801007387 */ /* 0x0003e20000100c00 */
[----:B------:R-:W-:Y:S02]  /*19710*/  FFMA.FTZ R5, -R88, R88, 1 ;  /* 0x3f80000058057423 */ /* 0x000fe40000010158 */
[----:B------:R-:W-:Y:S02]  /*19720*/  FFMA.FTZ R6, -R87, R87, 1 ;  /* 0x3f80000057067423 */ /* 0x000fe40000010157 */
[----:B------:R-:W-:Y:S02]  /*19730*/  FFMA.FTZ R7, -R86, R86, 1 ;  /* 0x3f80000056077423 */ /* 0x000fe40000010156 */
[----:B--2---:R-:W-:-:S03]  /*19740*/  FFMA.FTZ R28, -R85, R85, 1 ;  /* 0x3f800000551c7423 */ /* 0x004fc60000010155 */
[----:B------:R2:W-:Y:S01]  /*19750*/  STL.128 [R1+0x1130], R4 ;  /* 0x0011300401007387 */ /* 0x0005e20000100c00 */
[----:B------:R-:W-:Y:S02]  /*19760*/  FFMA.FTZ R29, -R84, R84, 1 ;  /* 0x3f800000541d7423 */ /* 0x000fe40000010154 */
[----:B------:R-:W-:Y:S02]  /*19770*/  FFMA.FTZ R30, -R83, R83, 1 ;  /* 0x3f800000531e7423 */ /* 0x000fe40000010153 */
[----:B------:R-:W-:Y:S02]  /*19780*/  FFMA.FTZ R31, -R82, R82, 1 ;  /* 0x3f800000521f7423 */ /* 0x000fe40000010152 */
[----:B---3--:R-:W-:-:S03]  /*19790*/  FFMA.FTZ R24, -R81, R81, 1 ;  /* 0x3f80000051187423 */ /* 0x008fc60000010151 */
[----:B------:R3:W-:Y:S01]  /*197a0*/  STL.128 [R1+0x1140], R28 ;  /* 0x0011401c01007387 */ /* 0x0007e20000100c00 */
[----:B------:R-:W-:Y:S02]  /*197b0*/  FFMA.FTZ R25, -R80, R80, 1 ;  /* 0x3f80000050197423 */ /* 0x000fe40000010150 */
[----:B------:R-:W-:Y:S02]  /*197c0*/  FFMA.FTZ R26, -R79, R79, 1 ;  /* 0x3f8000004f1a7423 */ /* 0x000fe4000001014f */
[----:B------:R-:W-:Y:S02]  /*197d0*/  FFMA.FTZ R27, -R78, R78, 1 ;  /* 0x3f8000004e1b7423 */ /* 0x000fe4000001014e */
[----:B----4-:R-:W-:-:S03]  /*197e0*/  FFMA.FTZ R12, -R77, R77, 1 ;  /* 0x3f8000004d0c7423 */ /* 0x010fc6000001014d */
        /* <DEDUP_REMOVED lines=20> */
[----:B------:R-:W-:Y:S01]  /*19930*/  STL.128 [R1+0x1190], R28 ;  /* 0x0011901c01007387 */ /* 0x000fe20000100c00 */
[----:B------:R-:W-:Y:S02]  /*19940*/  FFMA.FTZ R25, -R47, R47, 1 ;  /* 0x3f8000002f197423 */ /* 0x000fe4000001012f */
[----:B------:R-:W-:Y:S02]  /*19950*/  FFMA.FTZ R26, -R46, R46, 1 ;  /* 0x3f8000002e1a7423 */ /* 0x000fe4000001012e */
[----:B------:R-:W-:Y:S02]  /*19960*/  FFMA.FTZ R27, -R45, R45, 1 ;  /* 0x3f8000002d1b7423 */ /* 0x000fe4000001012d */
[----:B-1----:R-:W-:-:S03]  /*19970*/  FFMA.FTZ R12, -R44, R44, 1 ;  /* 0x3f8000002c0c7423 */ /* 0x002fc6000001012c */
[----:B------:R-:W-:Y:S01]  /*19980*/  STL.128 [R1+0x11a0], R24 ;  /* 0x0011a01801007387 */ /* 0x000fe20000100c00 */
[----:B------:R-:W-:Y:S02]  /*19990*/  FFMA.FTZ R13, -R43, R43, 1 ;  /* 0x3f8000002b0d7423 */ /* 0x000fe4000001012b */
[----:B------:R-:W-:Y:S02]  /*199a0*/  FFMA.FTZ R14, -R42, R42, 1 ;  /* 0x3f8000002a0e7423 */ /* 0x000fe4000001012a */
[----:B------:R-:W-:Y:S02]  /*199b0*/  FFMA.FTZ R15, -R41, R41, 1 ;  /* 0x3f800000290f7423 */ /* 0x000fe40000010129 */
[----:B--2---:R-:W-:-:S03]  /*199c0*/  FFMA.FTZ R8, -R40, R40, 1 ;  /* 0x3f80000028087423 */ /* 0x004fc60000010128 */
[----:B------:R-:W-:Y:S01]  /*199d0*/  STL.128 [R1+0x11b0], R12 ;  /* 0x0011b00c01007387 */ /* 0x000fe20000100c00 */
[----:B------:R-:W-:Y:S02]  /*199e0*/  FFMA.FTZ R9, -R39, R39, 1 ;  /* 0x3f80000027097423 */ /* 0x000fe40000010127 */
[----:B------:R-:W-:Y:S02]  /*199f0*/  FFMA.FTZ R10, -R38, R38, 1 ;  /* 0x3f800000260a7423 */ /* 0x000fe40000010126 */
[----:B------:R-:W-:Y:S02]  /*19a00*/  FFMA.FTZ R11, -R37, R37, 1 ;  /* 0x3f800000250b7423 */ /* 0x000fe40000010125 */
[----:B---3--:R-:W-:-:S03]  /*19a10*/  FFMA.FTZ R4, -R36, R36, 1 ;  /* 0x3f80000024047423 */ /* 0x008fc60000010124 */
[----:B------:R-:W-:Y:S01]  /*19a20*/  STL.128 [R1+0x11c0], R8 ;  /* 0x0011c00801007387 */ /* 0x000fe20000100c00 */
[----:B------:R-:W-:Y:S02]  /*19a30*/  FFMA.FTZ R5, -R35, R35, 1 ;  /* 0x3f80000023057423 */ /* 0x000fe40000010123 */
[----:B------:R-:W-:Y:S02]  /*19a40*/  FFMA.FTZ R6, -R34, R34, 1 ;  /* 0x3f80000022067423 */ /* 0x000fe40000010122 */
[----:B------:R-:W-:-:S05]  /*19a50*/  FFMA.FTZ R7, -R19, R19, 1 ;  /* 0x3f80000013077423 */ /* 0x000fca0000010113 */
[----:B------:R1:W-:Y:S04]  /*19a60*/  STL.128 [R1+0x11d0], R4 ;  /* 0x0011d00401007387 */ /* 0x0003e80000100c00 */
[----:B-1----:R1:W5:Y:S01]  /*19a70*/  LD.E R5, [R32.64] ;  /* 0x0000000420057980 */ /* 0x002362000c101900 */
[----:B------:R-:W-:Y:S01]  /*19a80*/  BSSY B0, `(.L_x_2007) ;  /* 0x0000003000007945 */ /* 0x000fe20003800000 */
[----:B------:R-:W-:Y:S02]  /*19a90*/  MOV R4, 0x19ab0 ;  /* 0x00019ab000047802 */ /* 0x000fe40000000f00 */
[----:B-1---5:R-:W-:Y:S05]  /*19aa0*/  CALL.REL.NOINC `($_ZN7cutlass13device_kernelIN5flash19enable_sm80_to_sm89INS1_16FlashAttnBwdSm80INS1_25CollectiveMainloopBwdSm80ILi2ELi2EN4cute5tupleIJNS5_1CILi128EEES8_NS7_ILi64EEEEEENS_6half_tEfNS_4arch4Sm80ELb0ELb0ELb1ELb1ELb0ELb0ELb0ELb0ELi2ELi4ELi4ELi4ELb0EEENS1_24CollectiveEpilogueBwdGQAISA_fSD_Li256ELb1ELb0EEENS1_19SingleTileSchedulerILb1ELb0ELb0ELi128EEEEEEEEEvNT_6ParamsE$_ZZN5flash25CollectiveMainloopBwdSm80ILi2ELi2EN4cute5tupleIJNS1_1CILi128EEES4_NS3_ILi64EEEEEEN7cutlass6half_tEfNS7_4arch4Sm80ELb0ELb0ELb1ELb1ELb0ELb0ELb0ELb0ELi2ELi4ELi4ELi4ELb0EE3mmaINS_16FlashAttnBwdSm80ISB_NS_24CollectiveEpilogueBwdGQAIS6_fSA_Li256ELb1ELb0EEENS_19SingleTileSchedulerILb1ELb0ELb0ELi128EEEE13SharedStorageENS1_6TensorINS1_11ArrayEngineIfLm32EEENS1_6LayoutINS2_IJNS2_IJNS3_ILi2EEESO_EEESO_NS3_ILi4EEEEEENS2_IJNS2_IJNS3_ILi1EEESO_EEESQ_NS3_ILi8EEEEEEEEEEEEbRKNSB_6ParamsERT0_S12_iNS2_IJiiiEEERT_ENKUlRT_iE_clINSK_INSL_IfLm64EEENSN_INS2_IJSP_SO_SU_EEESV_EEEEEEDaS17_i) ;  /* 0xffff085000007944 */ /* 0x022fea0003c3ffff */
[----:B------:R-:W-:Y:S05]  /*19ab0*/  BSYNC B0 ;  /* 0x0000000000007941 */ /* 0x000fea0003800000 */
.L_x_2007:
[----:B------:R-:W-:Y:S02]  /*19ac0*/  MOV R6, RZ ;  /* 0x000000ff00067202 */ /* 0x000fe40000000f00 */
.L_x_2009:
[----:B-1----:R-:W-:-:S05]  /*19ad0*/  MOV R3, 0x19af0 ;  /* 0x00019af000037802 */ /* 0x002fca0000000f00 */
[----:B------:R-:W-:Y:S05]  /*19ae0*/  CALL.REL.NOINC `($_ZN7cutlass13device_kernelIN5flash19enable_sm80_to_sm89INS1_16FlashAttnBwdSm80INS1_25CollectiveMainloopBwdSm80ILi2ELi2EN4cute5tupleIJNS5_1CILi128EEES8_NS7_ILi64EEEEEENS_6half_tEfNS_4arch4Sm80ELb0ELb0ELb1ELb1ELb0ELb0ELb0ELb0ELi2ELi4ELi4ELi4ELb0EEENS1_24CollectiveEpilogueBwdGQAISA_fSD_Li256ELb1ELb0EEENS1_19SingleTileSchedulerILb1ELb0ELb0ELi128EEEEEEEEEvNT_6ParamsE$_ZZZN5flash25CollectiveMainloopBwdSm80ILi2ELi2EN4cute5tupleIJNS1_1CILi128EEES4_NS3_ILi64EEEEEEN7cutlass6half_tEfNS7_4arch4Sm80ELb0ELb0ELb1ELb1ELb0ELb0ELb0ELb0ELi2ELi4ELi4ELi4ELb0EE3mmaINS_16FlashAttnBwdSm80ISB_NS_24CollectiveEpilogueBwdGQAIS6_fSA_Li256ELb1ELb0EEENS_19SingleTileSchedulerILb1ELb0ELb0ELi128EEEE13SharedStorageENS1_6TensorINS1_11ArrayEngineIfLm32EEENS1_6LayoutINS2_IJNS2_IJNS3_ILi2EEESO_EEESO_NS3_ILi4EEEEEENS2_IJNS2_IJNS3_ILi1EEESO_EEESQ_NS3_ILi8EEEEEEEEEEEEbRKNSB_6ParamsERT0_S12_iNS2_IJiiiEEERT_ENKUliT_E_clIZSC_ISJ_SX_EbS10_S12_S12_iS13_S15_EUlRS16_iE_EEDaiS16_ENKUlvE0_clEv) ;  /* 0x0003583000007944 */ /* 0x000fea0003c00000 */
[----:B------:R1:W-:Y:S01]  /*19af0*/  STL [R1+0x770], RZ ;  /* 0x000770ff01007387 */ /* 0x0003e20000100800 */
[----:B------:R-:W-:-:S03]  /*19b00*/  MOV R8, RZ ;  /* 0x000000ff00087202 */ /* 0x000fc60000000f00 */
.L_x_2008:
[----:B------:R-:W-:Y:S01]  /*19b10*/  IMAD.MOV.U32 R9, RZ, RZ, R58 ;  /* 0x000000ffff097224 */ /* 0x000fe200078e003a */
[----:B-1----:R-:W-:Y:S02]  /*19b20*/  MOV R3, R57 ;  /* 0x0000003900037202 */ /* 0x002fe40000000f00 */
[----:B------:R-:W-:-:S02]  /*19b30*/  MOV R12, 0x19b50 ;  /* 0x00019b50000c7802 */ /* 0x000fc40000000f00 */
[----:B-1---5:R-:W-:Y:S05]  /*19b40*/  CALL.REL.NOINC `($_ZN7cutlass13device_kernelIN5flash19enable_sm80_to_sm89INS1_16FlashAttnBwdSm80INS1_25CollectiveMainloopBwdSm80ILi2ELi2EN4cute5tupleIJNS5_1CILi128EEES8_NS7_ILi64EEEEEENS_6half_tEfNS_4arch4Sm80ELb0ELb0ELb1ELb1ELb0ELb0ELb0ELb0ELi2ELi4ELi4ELi4ELb0EEENS1_24CollectiveEpilogueBwdGQAISA_fSD_Li256ELb1ELb0EEENS1_19SingleTileSchedulerILb1ELb0ELb0ELi128EEEEEEEEEvNT_6ParamsE$_ZN4cute3eso3ESOILb0ELb0EJiiEEC2ERKiS4_) ;  /* 0xfffecbb000007944 */ /* 0x022fea0003c3ffff */
[----:B------:R-:W2:Y:S04]  /*19b50*/  LDL.64 R4, [R1+0x758] ;  /* 0x0007580001047983 */ /* 0x000ea80000100a00 */
[----:B------:R-:W3:Y:S01]  /*19b60*/  LDL.64 R12, [R59+0x60] ;  /* 0x000060003b0c7983 */ /* 0x000ee20000100a00 */
[----:B------:R-:W-:Y:S01]  /*19b70*/  ULDC.64 UR4, c[0x0][0x118] ;  /* 0x0000460000047ab9 */ /* 0x000fe20000000a00 */
[----:B-12---:R-:W-:-:S04]  /*19b80*/  LEA.HI R9, R4, R4, RZ, 0x1 ;  /* 0x0000000404097211 */ /* 0x006fc800078f08ff */
        /* <DEDUP_REMOVED lines=12> */
[----:B------:R-:W-:-:S06]  /*19c50*/  IMAD.WIDE R10, R3, 0x4, R22 ;  /* 0x00000004030a7825 */ /* 0x000fcc00078e0216 */
[----:B------:R-:W2:Y:S01]  /*19c60*/  LD.E R10, [R10.64] ;  /* 0x000000040a0a7980 */ /* 0x000ea2000c101900 */
[----:B------:R-:W-:Y:S01]  /*19c70*/  MOV R3, 0x19ca0 ;  /* 0x00019ca000037802 */ /* 0x000fe20000000f00 */
[----:B--2---:R-:W-:Y:S02]  /*19c80*/  FFMA.FTZ R10, R12, R10, -R7 ;  /* 0x0000000a0c0a7223 */ /* 0x004fe40000010807 */
[----:B------:R-:W-:Y:S05]  /*19c90*/  CALL.REL.NOINC `($_ZN7cutlass13device_kernelIN5flash19enable_sm80_to_sm89INS1_16FlashAttnBwdSm80INS1_25CollectiveMainloopBwdSm80ILi2ELi2EN4cute5tupleIJNS5_1CILi128EEES8_NS7_ILi64EEEEEENS_6half_tEfNS_4arch4Sm80ELb0ELb0ELb1ELb1ELb0ELb0ELb0ELb0ELi2ELi4ELi4ELi4ELb0EEENS1_24CollectiveEpilogueBwdGQAISA_fSD_Li256ELb1ELb0EEENS1_19SingleTileSchedulerILb1ELb0ELb0ELi128EEEEEEEEEvNT_6ParamsE$exp2f) ;  /* 0x0003573000007944 */ /* 0x000fea0003c00000 */
[----:B------:R-:W-:Y:S01]  /*19ca0*/  IMAD.MOV.U32 R9, RZ, RZ, R58 ;  /* 0x000000ffff097224 */ /* 0x000fe200078e003a */
[----:B------:R-:W-:Y:S02]  /*19cb0*/  MOV R3, R57 ;  /* 0x0000003900037202 */ /* 0x000fe40000000f00 */
[----:B------:R-:W-:Y:S02]  /*19cc0*/  MOV R12, 0x19ce0 ;  /* 0x00019ce0000c7802 */ /* 0x000fe40000000f00 */
[----:B-1----:R-:W-:Y:S05]  /*19cd0*/  CALL.REL.NOINC `($_ZN7cutlass13device_kernelIN5flash19enable_sm80_to_sm89INS1_16FlashAttnBwdSm80INS1_25CollectiveMainloopBwdSm80ILi2ELi2EN4cute5tupleIJNS5_1CILi128EEES8_NS7_ILi64EEEEEENS_6half_tEfNS_4arch4Sm80ELb0ELb0ELb1ELb1ELb0ELb0ELb0ELb0ELi2ELi4ELi4ELi4ELb0EEENS1_24CollectiveEpilogueBwdGQAISA_fSD_Li256ELb1ELb0EEENS1_19SingleTileSchedulerILb1ELb0ELb0ELi128EEEEEEEEEvNT_6ParamsE$_ZN4cute3eso3ESOILb0ELb0EJiiEEC2ERKiS4_) ;  /* 0xfffeca2000007944 */ /* 0x002fea0003c3ffff */
[----:B------:R-:W2:Y:S01]  /*19ce0*/  LDL.64 R4, [R1+0x758] ;  /* 0x0007580001047983 */ /* 0x000ea20000100a00 */
[----:B------:R-:W-:Y:S01]  /*19cf0*/  ULDC.64 UR4, c[0x0][0x118] ;  /* 0x0000460000047ab9 */ /* 0x000fe20000000a00 */
[----:B------:R-:W-:Y:S02]  /*19d00*/  ISETP.GE.U32.AND P0, PT, R8, 0xf, PT ;  /* 0x0000000f0800780c */ /* 0x000fe40003f06070 */
[----:B-12---:R-:W-:Y:S02]  /*19d10*/  LEA.HI R9, R4, R4, RZ, 0x1 ;  /* 0x0000000404097211 */ /* 0x006fe400078f08ff */
[----:B------:R-:W-:-:S02]  /*19d20*/  LEA.HI R3, R5, R5, RZ, 0x1 ;  /* 0x0000000505037211 */ /* 0x000fc400078f08ff */
        /* <DEDUP_REMOVED lines=10> */
[----:B------:R-:W-:Y:S01]  /*19dd0*/  IMAD.WIDE R4, R3, 0x4, R22 ;  /* 0x0000000403047825 */ /* 0x000fe200078e0216 */
[----:B------:R-:W-:-:S04]  /*19de0*/  IADD3 R3, R8, 0x1, RZ ;  /* 0x0000000108037810 */ /* 0x000fc80007ffe0ff */
[----:B------:R1:W-:Y:S01]  /*19df0*/  ST.E [R4.64], R10 ;  /* 0x0000000a04007985 */ /* 0x0003e2000c101904 */
[----:B------:R-:W-:-:S03]  /*19e00*/  IMAD.MOV.U32 R8, RZ, RZ, R3 ;  /* 0x000000ffff087224 */ /* 0x000fc600078e0003 */
        /* <DEDUP_REMOVED lines=22> */
[----:B------:R-:W4:Y:S04]  /*19f70*/  LDL.64 R32, [R59+0x70] ;  /* 0x000070003b207983 */ /* 0x000f280000100a00 */
[----:B-1----:R-:W2:Y:S01]  /*19f80*/  LDL.64 R2, [R59+0x78] ;  /* 0x000078003b027983 */ /* 0x002ea20000100a00 */
        /* <DEDUP_REMOVED lines=8> */
[----:B--2---:R-:W5:Y:S04]  /*1a010*/  LD.E.64 R2, [R2.64] ;  /* 0x0000000402027980 */ /* 0x004f68000c101b00 */
[----:B---3--:R-:W5:Y:S01]  /*1a020*/  LD.E.64 R32, [R32.64+0x18] ;  /* 0x0000180420207980 */ /* 0x008f62000c101b00 */
        /* <DEDUP_REMOVED lines=12> */
[----:B-1---5:R-:W-:Y:S05]  /*1a0f0*/  CALL.REL.NOINC `($_ZN7cutlass13device_kernelIN5flash19enable_sm80_to_sm89INS1_16FlashAttnBwdSm80INS1_25CollectiveMainloopBwdSm80ILi2ELi2EN4cute5tupleIJNS5_1CILi128EEES8_NS7_ILi64EEEEEENS_6half_tEfNS_4arch4Sm80ELb0ELb0ELb1ELb1ELb0ELb0ELb0ELb0ELi2ELi4ELi4ELi4ELb0EEENS1_24CollectiveEpilogueBwdGQAISA_fSD_Li256ELb1ELb0EEENS1_19SingleTileSchedulerILb1ELb0ELb0ELi128EEEEEEEEEvNT_6ParamsE$_ZN4cute8smem_ptrIPN7cutlass6half_tEECI1NS_12iter_adaptorIS3_S4_EEES3_) ;  /* 0xfffef32000007944 */ /* 0x022fea0003c3ffff */
[----:B------:R1:W5:Y:S01]  /*1a100*/  LDL.64 R2, [R1+0x758] ;  /* 0x0007580001027983 */ /* 0x0003620000100a00 */
[----:B------:R-:W-:Y:S02]  /*1a110*/  MOV R5, R58 ;  /* 0x0000003a00057202 */ /* 0x000fe40000000f00 */
        /* <DEDUP_REMOVED lines=26> */
[----:B--2---:R1:W-:Y:S02]  /*1a2c0*/  STL.64 [R1+0x750], R2 ;  /* 0x0007500201007387 */ /* 0x0043e40000100a00 */
[----:B-1----:R-:W-:Y:S02]  /*1a2d0*/  MOV R2, R56 ;  /* 0x0000003800027202 */ /* 0x002fe40000000f00 */
[----:B------:R-:W-:Y:S05]  /*1a2e0*/  CALL.REL.NOINC `($_ZN7cutlass13device_kernelIN5flash19enable_sm80_to_sm89INS1_16FlashAttnBwdSm80INS1_25CollectiveMainloopBwdSm80ILi2ELi2EN4cute5tupleIJNS5_1CILi128EEES8_NS7_ILi64EEEEEENS_6half_tEfNS_4arch4Sm80ELb0ELb0ELb1ELb1ELb0ELb0ELb0ELb0ELi2ELi4ELi4ELi4ELb0EEENS1_24CollectiveEpilogueBwdGQAISA_fSD_Li256ELb1ELb0EEENS1_19SingleTileSchedulerILb1ELb0ELb0ELi128EEEEEEEEEvNT_6ParamsE$_ZZN4cute4diceINS_5tupleIJNS1_IJiNS1_IJiNS_1CILi0EEEEEEEEENS1_IJNS_10UnderscoreENS1_IJS6_S6_EEEEEEEEES9_EEDaRKT_RKT0_ENKUlRKT_RKT0_E_clIS5_S5_EEDaSI_SL_) ;  /* 0xfffef8a000007944 */ /* 0x000fea0003c3ffff */
[----:B-----5:R-:W-:Y:S02]  /*1a2f0*/  MOV R6, R3 ;  /* 0x0000000300067202 */ /* 0x020fe40000000f00 */
[----:B------:R-:W-:Y:S02]  /*1a300*/  MOV R3, 0x1a320 ;  /* 0x0001a32000037802 */ /* 0x000fe40000000f00 */
[----:B------:R-:W-:Y:S05]  /*1a310*/  CALL.REL.NOINC `($_ZN7cutlass13device_kernelIN5flash19enable_sm80_to_sm89INS1_16FlashAttnBwdSm80INS1_25CollectiveMainloopBwdSm80ILi2ELi2EN4cute5tupleIJNS5_1CILi128EEES8_NS7_ILi64EEEEEENS_6half_tEfNS_4arch4Sm80ELb0ELb0ELb1ELb1ELb0ELb0ELb0ELb0ELi2ELi4ELi4ELi4ELb0EEENS1_24CollectiveEpilogueBwdGQAISA_fSD_Li256ELb1ELb0EEENS1_19SingleTileSchedulerILb1ELb0ELb0ELi128EEEEEEEEEvNT_6ParamsE$_ZZN4cute12filter_tupleINS_5tupleIJNS1_IJiNS1_IJiNS_1CILi0EEEEEEEEENS1_IJNS_10UnderscoreENS1_IJS6_S6_EEEEEEEEES9_ZNS_4diceIS9_S9_EEDaRKT_RKT0_EUlRKT_RKT0_E_EEDaSD_SG_OT1_ENKUlDpSJ_E_clIJNS1_IJiiS3_EEENS1_IJEEEEEEDaSQ_) ;  /* 0xfffef32000007944 */ /* 0x000fea0003c3ffff */
[----:B------:R-:W-:Y:S02]  /*1a320*/  MOV R3, 0x1a340 ;  /* 0x0001a34000037802 */ /* 0x000fe40000000f00 */
[----:B------:R-:W-:Y:S05]  /*1a330*/  CALL.REL.NOINC `($_ZN7cutlass13device_kernelIN5flash19enable_sm80_to_sm89INS1_16FlashAttnBwdSm80INS1_25CollectiveMainloopBwdSm80ILi2ELi2EN4cute5tupleIJNS5_1CILi128EEES8_NS7_ILi64EEEEEENS_6half_tEfNS_4arch4Sm80ELb0ELb0ELb1ELb1ELb0ELb0ELb0ELb0ELi2ELi4ELi4ELi4ELb0EEENS1_24CollectiveEpilogueBwdGQAISA_fSD_Li256ELb1ELb0EEENS1_19SingleTileSchedulerILb1ELb0ELb0ELi128EEEEEEEEEvNT_6ParamsE$_ZZN4cute7idx2crdINS_5tupleIJiiNS_1CILi0EEEEEENS1_IJNS1_IJNS2_ILi4EEENS2_ILi8EEEEEES5_NS2_ILi1EEEEEEEEDaRKT_RKT0_ENKUlRKT_RKT0_E_clIiS7_EEDaSI_SL_) ;  /* 0xfffefee000007944 */ /* 0x000fea0003c3ffff */
[----:B------:R-:W-:Y:S02]  /*1a340*/  MOV R3, 0x1a360 ;  /* 0x0001a36000037802 */ /* 0x000fe40000000f00 */
[----:B------:R-:W-:Y:S05]  /*1a350*/  CALL.REL.NOINC `($_ZN7cutlass13device_kernelIN5flash19enable_sm80_to_sm89INS1_16FlashAttnBwdSm80INS1_25CollectiveMainloopBwdSm80ILi2ELi2EN4cute5tupleIJNS5_1CILi128EEES8_NS7_ILi64EEEEEENS_6half_tEfNS_4arch4Sm80ELb0ELb0ELb1ELb1ELb0ELb0ELb0ELb0ELi2ELi4ELi4ELi4ELb0EEENS1_24CollectiveEpilogueBwdGQAISA_fSD_Li256ELb1ELb0EEENS1_19SingleTileSchedulerILb1ELb0ELb0ELi128EEEEEEEEEvNT_6ParamsE$_ZZN4cute7idx2crdINS_5tupleIJiiNS_1CILi0EEEEEENS1_IJNS1_IJNS2_ILi4EEENS2_ILi8EEEEEES5_NS2_ILi1EEEEEEEEDaRKT_RKT0_ENKUlRKT_RKT0_E_clIiS5_EEDaSI_SL_) ;  /* 0xfffefe8000007944 */ /* 0x000fea0003c3ffff */
[----:B------:R-:W-:Y:S02]  /*1a360*/  MOV R3, 0x1a380 ;  /* 0x0001a38000037802 */ /* 0x000fe40000000f00 */
[----:B------:R-:W-:Y:S05]  /*1a370*/  CALL.REL.NOINC `($_ZN7cutlass13device_kernelIN5flash19enable_sm80_to_sm89INS1_16FlashAttnBwdSm80INS1_25CollectiveMainloopBwdSm80ILi2ELi2EN4cute5tupleIJNS5_1CILi128EEES8_NS7_ILi64EEEEEENS_6half_tEfNS_4arch4Sm80ELb0ELb0ELb1ELb1ELb0ELb0ELb0ELb0ELi2ELi4ELi4ELi4ELb0EEENS1_24CollectiveEpilogueBwdGQAISA_fSD_Li256ELb1ELb0EEENS1_19SingleTileSchedulerILb1ELb0ELb0ELi128EEEEEEEEEvNT_6ParamsE$_ZZN4cute9transformINS_5tupleIJiiNS_1CILi0EEEEEENS1_IJNS1_IJNS2_ILi4EEENS2_ILi8EEEEEES5_NS2_ILi1EEEEEEZNS_7idx2crdIS4_S9_EEDaRKT_RKT0_EUlRKT_RKT0_E_EEDaSD_SG_OT1_ENKUlDpSJ_E_clIJNS1_IJiiEEEiS3_EEEDaSQ_) ;  /* 0xfffeff5000007944 */ /* 0x000fea0003c3ffff */
[----:B------:R-:W-:Y:S02]  /*1a380*/  MOV R5, 0x1a3a0 ;  /* 0x0001a3a000057802 */ /* 0x000fe40000000f00 */
[----:B------:R-:W-:Y:S05]  /*1a390*/  CALL.REL.NOINC `($_ZN7cutlass13device_kernelIN5flash19enable_sm80_to_sm89INS1_16FlashAttnBwdSm80INS1_25CollectiveMainloopBwdSm80ILi2ELi2EN4cute5tupleIJNS5_1CILi128EEES8_NS7_ILi64EEEEEENS_6half_tEfNS_4arch4Sm80ELb0ELb0ELb1ELb1ELb0ELb0ELb0ELb0ELi2ELi4ELi4ELi4ELb0EEENS1_24CollectiveEpilogueBwdGQAISA_fSD_Li256ELb1ELb0EEENS1_19SingleTileSchedulerILb1ELb0ELb0ELi128EEEEEEEEEvNT_6ParamsE$_ZZN4cute13to_mixed_bitsINS_5tupleIJNS1_IJNS_1CILi4EEENS2_ILi8EEEEEES3_NS2_ILi1EEEEEENS1_IJNS1_IJNS2_ILi0EEENS2_ILi64EEEEEES8_S8_EEENS1_IJNS1_IJiiEEEiS8_EEEEEDaRKT_RKT0_RKT1_ENKUlRKT_RKT0_RKT1_E_clIS5_SA_SC_EEDaSP_SS_SV_) ;  /* 0xfffef60000007944 */ /* 0x000fea0003c3ffff */
[----:B------:R-:W-:Y:S02]  /*1a3a0*/  MOV R29, R3 ;  /* 0x00000003001d7202 */ /* 0x000fe40000000f00 */
[----:B------:R-:W-:Y:S02]  /*1a3b0*/  MOV R3, 0x1a3d0 ;  /* 0x0001a3d000037802 */ /* 0x000fe40000000f00 */
[----:B------:R-:W-:Y:S05]  /*1a3c0*/  CALL.REL.NOINC `($_ZN7cutlass13device_kernelIN5flash19enable_sm80_to_sm89INS1_16FlashAttnBwdSm80INS1_25CollectiveMainloopBwdSm80ILi2ELi2EN4cute5tupleIJNS5_1CILi128EEES8_NS7_ILi64EEEEEENS_6half_tEfNS_4arch4Sm80ELb0ELb0ELb1ELb1ELb0ELb0ELb0ELb0ELi2ELi4ELi4ELi4ELb0EEENS1_24CollectiveEpilogueBwdGQAISA_fSD_Li256ELb1ELb0EEENS1_19SingleTileSchedulerILb1ELb0ELb0ELi128EEEEEEEEEvNT_6ParamsE$_ZZN4cute13to_mixed_bitsINS_5tupleIJNS1_IJNS_1CILi4EEENS2_ILi8EEEEEES3_NS2_ILi1EEEEEENS1_IJNS1_IJNS2_ILi0EEENS2_ILi64EEEEEES8_S8_EEENS1_IJNS1_IJiiEEEiS8_EEEEEDaRKT_RKT0_RKT1_ENKUlDpRKT_E_clIJNS_9MixedBitsILj0ELj448EEENS2_ILj0EEESV_EEEDaSQ_) ;  /* 0xfffef59000007944 */ /* 0x000fea0003c3ffff */
[----:B------:R-:W-:Y:S01]  /*1a3d0*/  IMAD.MOV.U32 R31, RZ, RZ, 0x10 ;  /* 0x00000010ff1f7424 */ /* 0x000fe200078e00ff */
[C---:B------:R-:W-:Y:S01]  /*1a3e0*/  LOP3.LUT P1, RZ, R29.reuse, 0x80, RZ, 0xc0, !PT ;  /* 0x000000801dff7812 */ /* 0x040fe2000782c0ff */
[----:B------:R-:W-:Y:S01]  /*1a3f0*/  IMAD.MOV.U32 R30, RZ, RZ, 0x20 ;  /* 0x00000020ff1e7424 */ /* 0x000fe200078e00ff */
[----:B------:R-:W-:Y:S01]  /*1a400*/  LOP3.LUT P0, RZ, R29, 0x100, RZ, 0xc0, !PT ;  /* 0x000001001dff7812 */ /* 0x000fe2000780c0ff */
[----:B------:R-:W-:Y:S01]  /*1a410*/  IMAD.MOV.U32 R5, RZ, RZ, 0x8 ;  /* 0x00000008ff057424 */ /* 0x000fe200078e00ff */
[----:B------:R-:W-:-:S02]  /*1a420*/  SEL R31, R31, 0xfffffff0, !P1 ;  /* 0xfffffff01f1f7807 */ /* 0x000fc40004800000 */
[----:B------:R-:W-:Y:S02]  /*1a430*/  SEL R30, R30, 0xffffffe0, !P0 ;  /* 0xffffffe01e1e7807 */ /* 0x000fe40004000000 */
[----:B------:R-:W-:Y:S02]  /*1a440*/  SHF.R.S32.HI R3, RZ, 0x1f, R2 ;  /* 0x0000001fff037819 */ /* 0x000fe40000011402 */
[----:B------:R-:W-:Y:S01]  /*1a450*/  LOP3.LUT P0, RZ, R29, 0x40, RZ, 0xc0, !PT ;  /* 0x000000401dff7812 */ /* 0x000fe2000780c0ff */
[----:B------:R1:W-:Y:S01]  /*1a460*/  STL.64 [R1+0x11e0], R30 ;  /* 0x0011e01e01007387 */ /* 0x0003e20000100a00 */
[----:B------:R-:W-:Y:S02]  /*1a470*/  LEA.HI R3, R3, R2, RZ, 0x2 ;  /* 0x0000000203037211 */ /* 0x000fe400078f10ff */
[----:B------:R-:W-:Y:S02]  /*1a480*/  LOP3.LUT R15, R29, 0x1c0, RZ, 0xc0, !PT ;  /* 0x000001c01d0f7812 */ /* 0x000fe400078ec0ff */
[----:B------:R-:W-:-:S02]  /*1a490*/  LOP3.LUT R3, R3, 0x7ffffffc, RZ, 0xc0, !PT ;  /* 0x7ffffffc03037812 */ /* 0x000fc400078ec0ff */
[----:B------:R-:W-:-:S03]  /*1a4a0*/  SEL R5, R5, 0xfffffff8, !P0 ;  /* 0xfffffff805057807 */ /* 0x000fc60004000000 */
[----:B------:R-:W-:Y:S02]  /*1a4b0*/  IMAD.IADD R3, R2, 0x1, -R3 ;  /* 0x0000000102037824 */ /* 0x000fe400078e0a03 */
[----:B------:R-:W-:Y:S01]  /*1a4c0*/  IMAD.MOV.U32 R2, RZ, RZ, R4 ;  /* 0x000000ffff027224 */ /* 0x000fe200078e0004 */
[----:B------:R-:W-:Y:S01]  /*1a4d0*/  MOV R4, 0x1a520 ;  /* 0x0001a52000047802 */ /* 0x000fe20000000f00 */
[----:B------:R-:W-:Y:S02]  /*1a4e0*/  IMAD R7, R6, 0x200, R3 ;  /* 0x0000020006077824 */ /* 0x000fe400078e0203 */
[----:B------:R-:W-:Y:S02]  /*1a4f0*/  IMAD.MOV.U32 R3, RZ, RZ, R58 ;  /* 0x000000ffff037224 */ /* 0x000fe400078e003a */
[----:B------:R-:W-:Y:S02]  /*1a500*/  IMAD.MOV.U32 R6, RZ, RZ, R9 ;  /* 0x000000ffff067224 */ /* 0x000fe400078e0009 */
[----:B-1----:R-:W-:Y:S05]  /*1a510*/  CALL.REL.NOINC `($_ZN7cutlass13device_kernelIN5flash19enable_sm80_to_sm89INS1_16FlashAttnBwdSm80INS1_25CollectiveMainloopBwdSm80ILi2ELi2EN4cute5tupleIJNS5_1CILi128EEES8_NS7_ILi64EEEEEENS_6half_tEfNS_4arch4Sm80ELb0ELb0ELb1ELb1ELb0ELb0ELb0ELb0ELi2ELi4ELi4ELi4ELb0EEENS1_24CollectiveEpilogueBwdGQAISA_fSD_Li256ELb1ELb0EEENS1_19SingleTileSchedulerILb1ELb0ELb0ELi128EEEEEEEEEvNT_6ParamsE$_ZN4cute3eso3ESOILb0ELb0EJiiiEEC2ERKiS4_S4_) ;  /* 0xfffec35000007944 */ /* 0x002fea0003c3ffff */
        /* <DEDUP_REMOVED lines=28> */
[----:B------:R-:W-:Y:S01]  /*1a6e0*/  IMAD.MOV.U32 R5, RZ, RZ, R4 ;  /* 0x000000ffff057224 */ /* 0x000fe200078e0004 */
[----:B------:R-:W-:-:S02]  /*1a6f0*/  MOV R28, R11 ;  /* 0x0000000b001c7202 */ /* 0x000fc40000000f00 */
[----:B------:R-:W-:Y:S02]  /*1a700*/  MOV R6, R17 ;  /* 0x0000001100067202 */ /* 0x000fe40000000f00 */
[----:B------:R-:W-:Y:S01]  /*1a710*/  MOV R4, 0x1a750 ;  /* 0x0001a75000047802 */ /* 0x000fe20000000f00 */
[----:B--2---:R1:W-:Y:S02]  /*1a720*/  STL.64 [R1+0x788], R2 ;  /* 0x0007880201007387 */ /* 0x0043e40000100a00 */
[----:B-1----:R-:W-:Y:S02]  /*1a730*/  IMAD.MOV.U32 R2, RZ, RZ, R57 ;  /* 0x000000ffff027224 */ /* 0x002fe400078e0039 */
[----:B------:R-:W-:Y:S05]  /*1a740*/  CALL.REL.NOINC `($_ZN7cutlass13device_kernelIN5flash19enable_sm80_to_sm89INS1_16FlashAttnBwdSm80INS1_25CollectiveMainloopBwdSm80ILi2ELi2EN4cute5tupleIJNS5_1CILi128EEES8_NS7_ILi64EEEEEENS_6half_tEfNS_4arch4Sm80ELb0ELb0ELb1ELb1ELb0ELb0ELb0ELb0ELi2ELi4ELi4ELi4ELb0EEENS1_24CollectiveEpilogueBwdGQAISA_fSD_Li256ELb1ELb0EEENS1_19SingleTileSchedulerILb1ELb0ELb0ELi128EEEEEEEEEvNT_6ParamsE$_ZN4cute3eso3ESOILb0ELb0EJiiiNS_1CILi72EEENS2_ILi512EEEEEC2ERKiS7_S7_RKS3_RKS4_) ;  /* 0xfffec27000007944 */ /* 0x000fea0003c3ffff */
[----:B------:R-:W2:Y:S04]  /*1a750*/  LDL.64 R2, [R1+0x770] ;  /* 0x0007700001027983 */ /* 0x000ea80000100a00 */
[----:B------:R-:W3:Y:S01]  /*1a760*/  LDL R4, [R1+0x778] ;  /* 0x0007780001047983 */ /* 0x000ee20000100800 */
[----:B------:R-:W-:Y:S01]  /*1a770*/  IMAD.MOV.U32 R6, RZ, RZ, R13 ;  /* 0x000000ffff067224 */ /* 0x000fe200078e000d */
[----:B------:R-:W-:-:S02]  /*1a780*/  MOV R5, 0x1a7e0 ;  /* 0x0001a7e000057802 */ /* 0x000fc40000000f00 */
[----:B--2---:R1:W-:Y:S04]  /*1a790*/  STL.64 [R1+0x758], R2 ;  /* 0x0007580201007387 */ /* 0x0043e80000100a00 */
[----:B---3--:R2:W-:Y:S01]  /*1a7a0*/  STL [R1+0x760], R4 ;  /* 0x0007600401007387 */ /* 0x0085e20000100800 */
[----:B-1----:R-:W-:Y:S01]  /*1a7b0*/  MOV R3, R12 ;  /* 0x0000000c00037202 */ /* 0x002fe20000000f00 */
[----:B--2---:R-:W-:Y:S02]  /*1a7c0*/  IMAD.MOV.U32 R4, RZ, RZ, R57 ;  /* 0x000000ffff047224 */ /* 0x004fe400078e0039 */
[----:B------:R-:W-:Y:S05]  /*1a7d0*/  CALL.REL.NOINC `($_ZN7cutlass13device_kernelIN5flash19enable_sm80_to_sm89INS1_16FlashAttnBwdSm80INS1_25CollectiveMainloopBwdSm80ILi2ELi2EN4cute5tupleIJNS5_1CILi128EEES8_NS7_ILi64EEEEEENS_6half_tEfNS_4arch4Sm80ELb0ELb0ELb1ELb1ELb0ELb0ELb0ELb0ELi2ELi4ELi4ELi4ELb0EEENS1_24CollectiveEpilogueBwdGQAISA_fSD_Li256ELb1ELb0EEENS1_19SingleTileSchedulerILb1ELb0ELb0ELi128EEEEEEEEEvNT_6ParamsE$_ZN4cute3eso3ESOILb1ELb0EJNS_1CILi1EEEiiiNS2_ILi72EEENS2_ILi512EEEEEC2ERKS3_RKiSA_SA_RKS4_RKS5_) ;  /* 0xfffec99000007944 */ /* 0x000fea0003c3ffff */
[----:B------:R1:W5:Y:S04]  /*1a7e0*/  LDL R6, [R1+0x778] ;  /* 0x0007780001067983 */ /* 0x0003680000100800 */
[----:B------:R1:W5:Y:S01]  /*1a7f0*/  LDL.64 R2, [R1+0x770] ;  /* 0x0007700001027983 */ /* 0x0003620000100a00 */
[----:B------:R-:W-:-:S02]  /*1a800*/  MOV R4, R57 ;  /* 0x0000003900047202 */ /* 0x000fc40000000f00 */
[----:B------:R-:W-:Y:S02]  /*1a810*/  MOV R5, 0x1a830 ;  /* 0x0001a83000057802 */ /* 0x000fe40000000f00 */
[----:B-1---5:R-:W-:Y:S05]  /*1a820*/  CALL.REL.NOINC `($_ZN7cutlass13device_kernelIN5flash19enable_sm80_to_sm89INS1_16FlashAttnBwdSm80INS1_25CollectiveMainloopBwdSm80ILi2ELi2EN4cute5tupleIJNS5_1CILi128EEES8_NS7_ILi64EEEEEENS_6half_tEfNS_4arch4Sm80ELb0ELb0ELb1ELb1ELb0ELb0ELb0ELb0ELi2ELi4ELi4ELi4ELb0EEENS1_24CollectiveEpilogueBwdGQAISA_fSD_Li256ELb1ELb0EEENS1_19SingleTileSchedulerILb1ELb0ELb0ELi128EEEEEEEEEvNT_6ParamsE$_ZN4cute5tupleIJNS0_IJNS_1CILi8EEENS1_ILi2EEES3_S3_S2_S3_EEENS0_IJNS1_ILi1EEEiiiNS1_ILi72EEENS1_ILi512EEEEEEEEC2ERKS4_RKS8_) ;  /* 0xfffeeb3000007944 */ /* 0x022fea0003c3ffff */
[----:B------:R-:W2:Y:S04]  /*1a830*/  LDL R4, [R1+0x778] ;  /* 0x0007780001047983 */ /* 0x000ea80000100800 */
[----:B------:R-:W3:Y:S04]  /*1a840*/  LDL.64 R2, [R1+0x770] ;  /* 0x0007700001027983 */ /* 0x000ee80000100a00 */
[----:B------:R-:W-:Y:S01]  /*1a850*/  STL.U8 [R1+0x794], RZ ;  /* 0x000794ff01007387 */ /* 0x000fe20000100000 */
[----:B------:R-:W-:-:S03]  /*1a860*/  IADD3 R65, R56, 0x50, RZ ;  /* 0x0000005038417810 */ /* 0x000fc60007ffe0ff */
[----:B--2---:R-:W-:Y:S04]  /*1a870*/  STL [R1+0x7a8], R4 ;  /* 0x0007a80401007387 */ /* 0x004fe80000100800 */
[----:B---3--:R1:W-:Y:S02]  /*1a880*/  STL.64 [R1+0x7a0], R2 ;  /* 0x0007a00201007387 */ /* 0x0083e40000100a00 */
[----:B-1----:R-:W-:Y:S01]  /*1a890*/  IMAD.MOV.U32 R3, RZ, RZ, R65 ;  /* 0x000000ffff037224 */ /* 0x002fe200078e0041 */
[----:B------:R-:W-:Y:S02]  /*1a8a0*/  MOV R2, 0x1a8c0 ;  /* 0x0001a8c000027802 */ /* 0x000fe40000000f00 */
[----:B------:R-:W-:Y:S05]  /*1a8b0*/  CALL.REL.NOINC `($_ZN7cutlass13device_kernelIN5flash19enable_sm80_to_sm89INS1_16FlashAttnBwdSm80INS1_25CollectiveMainloopBwdSm80ILi2ELi2EN4cute5tupleIJNS5_1CILi128EEES8_NS7_ILi64EEEEEENS_6half_tEfNS_4arch4Sm80ELb0ELb0ELb1ELb1ELb0ELb0ELb0ELb0ELi2ELi4ELi4ELi4ELb0EEENS1_24CollectiveEpilogueBwdGQAISA_fSD_Li256ELb1ELb0EEENS1_19SingleTileSchedulerILb1ELb0ELb0ELi128EEEEEEEEEvNT_6ParamsE$_ZZN4cute6detail16composition_implINS_5tupleIJNS_1CILi8EEENS3_ILi2EEES5_S5_S4_S5_EEENS2_IJNS3_ILi1EEEiiiNS3_ILi72EEENS3_ILi512EEEEEENS2_IJNS2_IJS5_S5_S5_EEES5_NS3_ILi4EEEEEENS2_IJNS2_IJS7_S9_S4_EEENS3_ILi4096EEENS3_ILi16EEEEEEEEDaRKT_RKT0_RKT1_RKT2_ENKUlRKT_RKT0_E_clISB_SE_EEDaSW_SZ_) ;  /* 0xfffef65000007944 */ /* 0x000fea0003c3ffff */
[----:B------:R-:W-:Y:S02]  /*1a8c0*/  MOV R2, R65 ;  /* 0x0000004100027202 */ /* 0x000fe40000000f00 */
[----:B------:R-:W-:Y:S02]  /*1a8d0*/  MOV R5, 0x1a8f0 ;  /* 0x0001a8f000057802 */ /* 0x000fe40000000f00 */
[----:B-----5:R-:W-:Y:S05]  /*1a8e0*/  CALL.REL.NOINC `($_ZN7cutlass13device_kernelIN5flash19enable_sm80_to_sm89INS1_16FlashAttnBwdSm80INS1_25CollectiveMainloopBwdSm80ILi2ELi2EN4cute5tupleIJNS5_1CILi128EEES8_NS7_ILi64EEEEEENS_6half_tEfNS_4arch4Sm80ELb0ELb0ELb1ELb1ELb0ELb0ELb0ELb0ELi2ELi4ELi4ELi4ELb0EEENS1_24CollectiveEpilogueBwdGQAISA_fSD_Li256ELb1ELb0EEENS1_19SingleTileSchedulerILb1ELb0ELb0ELi128EEEEEEEEEvNT_6ParamsE$_ZZN4cute6detail16composition_implINS_5tupleIJNS_1CILi8EEENS3_ILi2EEES5_S5_S4_S5_EEENS2_IJNS3_ILi1EEEiiiNS3_ILi72EEENS3_ILi512EEEEEENS2_IJNS2_IJS5_S5_S5_EEES5_NS3_ILi4EEEEEENS2_IJNS2_IJS7_S9_S4_EEENS3_ILi4096EEENS3_ILi16EEEEEEEEDaRKT_RKT0_RKT1_RKT2_ENKUlRKT_RKT0_E_clISC_SG_EEDaSW_SZ_) ;  /* 0xfffef66000007944 */ /* 0x020fea0003c3ffff */
[----:B-----5:R1:W-:Y:S01]  /*1a8f0*/  STL.64 [R1+0x770], R2 ;  /* 0x0007700201007387 */ /* 0x0203e20000100a00 */
[----:B------:R-:W-:Y:S01]  /*1a900*/  IMAD.MOV.U32 R5, RZ, RZ, R4 ;  /* 0x000000ffff057224 */ /* 0x000fe200078e0004 */
[----:B------:R-:W-:-:S02]  /*1a910*/  MOV R4, 0x1a950 ;  /* 0x0001a95000047802 */ /* 0x000fc40000000f00 */
[----:B-1----:R-:W-:Y:S01]  /*1a920*/  MOV R3, R58 ;  /* 0x0000003a00037202 */ /* 0x002fe20000000f00 */
[----:B------:R-:W-:Y:S02]  /*1a930*/  IMAD.MOV.U32 R2, RZ, RZ, R57 ;  /* 0x000000ffff027224 */ /* 0x000fe400078e0039 */
[----:B------:R-:W-:Y:S05]  /*1a940*/  CALL.REL.NOINC `($_ZN7cutlass13device_kernelIN5flash19enable_sm80_to_sm89INS1_16FlashAttnBwdSm80INS1_25CollectiveMainloopBwdSm80ILi2ELi2EN4cute5tupleIJNS5_1CILi128EEES8_NS7_ILi64EEEEEENS_6half_tEfNS_4arch4Sm80ELb0ELb0ELb1ELb1ELb0ELb0ELb0ELb0ELi2ELi4ELi4ELi4ELb0EEENS1_24CollectiveEpilogueBwdGQAISA_fSD_Li256ELb1ELb0EEENS1_19SingleTileSchedulerILb1ELb0ELb0ELi128EEEEEEEEEvNT_6ParamsE$_ZN4cute3eso3ESOILb0ELb0EJNS_5tupleIJNS_1CILi1EEENS3_ILi512EEEiEEENS3_ILi4096EEENS2_IJiiEEEEEC2ERKS6_RKS7_RKS8_) ;  /* 0xfffeb2a000007944 */ /* 0x000fea0003c3ffff */
[----:B------:R1:W5:Y:S04]  /*1a950*/  LDL R6, [R1+0x760] ;  /* 0x0007600001067983 */ /* 0x0003680000100800 */
[----:B--2---:R1:W5:Y:S01]  /*1a960*/  LDL.64 R2, [R1+0x758] ;  /* 0x0007580001027983 */ /* 0x0043620000100a00 */
[----:B------:R-:W-:Y:S02]  /*1a970*/  MOV R4, R58 ;  /* 0x0000003a00047202 */ /* 0x000fe40000000f00 */
        /* <DEDUP_REMOVED lines=46> */
[----:B------:R-:W-:Y:S01]  /*1ac60*/  IMAD.MOV.U32 R4, RZ, RZ, R58 ;  /* 0x000000ffff047224 */ /* 0x000fe200078e003a */
[----:B------:R-:W-:Y:S01]  /*1ac70*/  MOV R25, RZ ;  /* 0x000000ff00197202 */ /* 0x000fe20000000f00 */
[----:B------:R-:W-:Y:S01]  /*1ac80*/  IMAD.X R31, RZ, RZ, R55, P0 ;  /* 0x000000ffff1f7224 */ /* 0x000fe200000e0637 */
        /* <DEDUP_REMOVED lines=35> */
[----:B------:R-:W-:Y:S02]  /*1aec0*/  MOV R4, 0x1aee0 ;  /* 0x0001aee000047802 */ /* 0x000fe40000000f00 */
        /* <DEDUP_REMOVED lines=76> */
[----:B------:R-:W-:Y:S04]  /*1b390*/  STL.U8 [R1+0x794], RZ ;  /* 0x000794ff01007387 */ /* 0x000fe80000100000 */
[----:B--2---:R-:W-:Y:S04]  /*1b3a0*/  STL [R1+0x7a8], R4 ;  /* 0x0007a80401007387 */ /* 0x004fe80000100800 */
[----:B---3--:R1:W-:Y:S02]  /*1b3b0*/  STL.64 [R1+0x7a0], R2 ;  /* 0x0007a00201007387 */ /* 0x0083e40000100a00 */
[----:B-1----:R-:W-:-:S02]  /*1b3c0*/  MOV R3, R65 ;  /* 0x0000004100037202 */ /* 0x002fc40000000f00 */
[----:B------:R-:W-:Y:S02]  /*1b3d0*/  MOV R2, 0x1b3f0 ;  /* 0x0001b3f000027802 */ /* 0x000fe40000000f00 */
[----:B------:R-:W-:Y:S05]  /*1b3e0*/  CALL.REL.NOINC `($_ZN7cutlass13device_kernelIN5flash19enable_sm80_to_sm89INS1_16FlashAttnBwdSm80INS1_25CollectiveMainloopBwdSm80ILi2ELi2EN4cute5tupleIJNS5_1CILi128EEES8_NS7_ILi64EEEEEENS_6half_tEfNS_4arch4Sm80ELb0ELb0ELb1ELb1ELb0ELb0ELb0ELb0ELi2ELi4ELi4ELi4ELb0EEENS1_24CollectiveEpilogueBwdGQAISA_fSD_Li256ELb1ELb0EEENS1_19SingleTileSchedulerILb1ELb0ELb0ELi128EEEEEEEEEvNT_6ParamsE$_ZZN4cute6detail16composition_implINS_5tupleIJNS_1CILi8EEENS3_ILi2EEES5_S5_S4_S5_EEENS2_IJNS3_ILi1EEEiiiNS3_ILi72EEENS3_ILi512EEEEEENS2_IJNS2_IJS5_S5_EEES4_NS3_ILi4EEEEEENS2_IJNS2_IJS7_S4_EEENS3_ILi1024EEENS3_ILi16EEEEEEEEDaRKT_RKT0_RKT1_RKT2_ENKUlRKT_RKT0_E_clISB_SE_EEDaSW_SZ_) ;  /* 0xfffee9e000007944 */ /* 0x000fea0003c3ffff */
[----:B------:R-:W-:Y:S02]  /*1b3f0*/  MOV R13, R65 ;  /* 0x00000041000d7202 */ /* 0x000fe40000000f00 */
        /* <DEDUP_REMOVED lines=59> */
[----:B------:R-:W-:Y:S01]  /*1b7b0*/  IADD3 R28, P0, R56, 0x1f0, RZ ;  /* 0x000001f0381c7810 */ /* 0x000fe20007f1e0ff */
[----:B------:R-:W-:Y:S01]  /*1b7c0*/  IMAD.MOV.U32 R2, RZ, RZ, R58 ;  /* 0x000000ffff027224 */ /* 0x000fe200078e003a */
[----:B------:R-:W-:-:S03]  /*1b7d0*/  MOV R3, 0x1b800 ;  /* 0x0001b80000037802 */ /* 0x000fc60000000f00 */
[----:B------:R-:W-:-:S03]  /*1b7e0*/  IMAD.X R29, RZ, RZ, R55, P0 ;  /* 0x000000ffff1d7224 */ /* 0x000fc600000e0637 */
        /* <DEDUP_REMOVED lines=250> */
[----:B------:R-:W-:Y:S01]  /*1c790*/  IMAD.MOV.U32 R12, RZ, RZ, R4 ;  /* 0x000000ffff0c7224 */ /* 0x000fe200078e0004 */
[----:B------:R-:W-:-:S02]  /*1c7a0*/  MOV R15, R5 ;  /* 0x00000005000f7202 */ /* 0x000fc40000000f00 */
[----:B------:R-:W-:Y:S02]  /*1c7b0*/  MOV R14, 0x1c7d0 ;  /* 0x0001c7d0000e7802 */ /* 0x000fe40000000f00 */
[----:B-1---5:R-:W-:Y:S05]  /*1c7c0*/  CALL.REL.NOINC `($_ZN7cutlass13device_kernelIN5flash19enable_sm80_to_sm89INS1_16FlashAttnBwdSm80INS1_25CollectiveMainloopBwdSm80ILi2ELi2EN4cute5tupleIJNS5_1CILi128EEES8_NS7_ILi64EEEEEENS_6half_tEfNS_4arch4Sm80ELb0ELb0ELb1ELb1ELb0ELb0ELb0ELb0ELi2ELi4ELi4ELi4ELb0EEENS1_24CollectiveEpilogueBwdGQAISA_fSD_Li256ELb1ELb0EEENS1_19SingleTileSchedulerILb1ELb0ELb0ELi128EEEEEEEEEvNT_6ParamsE$_ZN4cute3eso3ESOILb1ELb0EJNS_6LayoutINS_5tupleIJNS3_IJNS_1CILi8EEENS4_ILi1EEEEEENS4_ILi4EEEEEENS3_IJNS3_IJS6_NS4_ILi0EEEEEES5_EEEEENS_10ViewEngineIPN7cutlass6half_tEEEEEC2ERKSD_RKSI_) ;  /* 0xfffec37000007944 */ /* 0x022fea0003c3ffff */
[----:B------:R2:W5:Y:S01]  /*1c7d0*/  LDL.64 R8, [R1+0x758] ;  /* 0x0007580001087983 */ /* 0x0005620000100a00 */
[----:B------:R-:W-:Y:S02]  /*1c7e0*/  MOV R38, R58 ;  /* 0x0000003a00267202 */ /* 0x000fe40000000f00 */
[----:B------:R-:W-:Y:S02]  /*1c7f0*/  MOV R39, 0x1c810 ;  /* 0x0001c81000277802 */ /* 0x000fe40000000f00 */
[----:B-12--5:R-:W-:Y:S05]  /*1c800*/  CALL.REL.NOINC `($_ZN7cutlass13device_kernelIN5flash19enable_sm80_to_sm89INS1_16FlashAttnBwdSm80INS1_25CollectiveMainloopBwdSm80ILi2ELi2EN4cute5tupleIJNS5_1CILi128EEES8_NS7_ILi64EEEEEENS_6half_tEfNS_4arch4Sm80ELb0ELb0ELb1ELb1ELb0ELb0ELb0ELb0ELi2ELi4ELi4ELi4ELb0EEENS1_24CollectiveEpilogueBwdGQAISA_fSD_Li256ELb1ELb0EEENS1_19SingleTileSchedulerILb1ELb0ELb0ELi128EEEEEEEEEvNT_6ParamsE$_ZN4cute8smem_ptrIPN7cutlass6half_tEECI1NS_12iter_adaptorIS3_S4_EEES3_) ;  /* 0xfffecc1000007944 */ /* 0x026fea0003c3ffff */
        /* <DEDUP_REMOVED lines=239> */
[----:B------:R1:W-:Y:S02]  /*1d700*/  ST.E [R2.64+0xc], R7 ;  /* 0x00000c0702007985 */ /* 0x0003e4000c101904 */
.L_x_2013:
[----:B------:R-:W-:-:S13]  /*1d710*/  ISETP.NE.AND P0, PT, R25, 0x3, PT ;  /* 0x000000031900780c */ /* 0x000fda0003f05270 */
[----:B-1----:R-:W-:Y:S05]  /*1d720*/  @!P0 BRA `(.L_x_2010) ;  /* 0x00001f9000008947 */ /* 0x002fea0003800000 */
[----:B------:R-:W-:Y:S01]  /*1d730*/  IADD3 R8, R25, 0x1, RZ ;  /* 0x0000000119087810 */ /* 0x000fe20007ffe0ff */
[----:B------:R-:W-:Y:S01]  /*1d740*/  IMAD.MOV.U32 R78, RZ, RZ, R58 ;  /* 0x000000ffff4e7224 */ /* 0x000fe200078e003a */
[----:B-1----:R-:W-:-:S03]  /*1d750*/  MOV R3, 0x1d780 ;  /* 0x0001d78000037802 */ /* 0x002fc60000000f00 */
[----:B------:R-:W-:Y:S02]  /*1d760*/  IMAD.MOV.U32 R38, RZ, RZ, R8 ;  /* 0x000000ffff267224 */ /* 0x000fe400078e0008 */
        /* <DEDUP_REMOVED lines=22> */
[----:B------:R-:W-:Y:S02]  /*1d8d0*/  MOV R38, R8 ;  /* 0x0000000800267202 */ /* 0x000fe40000000f00 */
        /* <DEDUP_REMOVED lines=157> */
[----:B------:R-:W-:Y:S02]  /*1e2b0*/  IMAD.MOV.U32 R38, RZ, RZ, R8 ;  /* 0x000000ffff267224 */ /* 0x000fe400078e0008 */
        /* <DEDUP_REMOVED lines=32> */
[----:B------:R-:W-:Y:S02]  /*1e4c0*/  MOV R78, R58 ;  /* 0x0000003a004e7202 */ /* 0x000fe40000000f00 */
        /* <DEDUP_REMOVED lines=35> */
[----:B------:R-:W-:Y:S01]  /*1e700*/  IMAD.MOV.U32 R12, RZ, RZ, R4 ;  /* 0x000000ffff0c7224 */ /* 0x000fe200078e0004 */
[----:B------:R-:W-:Y:S02]  /*1e710*/  MOV R15, R5 ;  /* 0x00000005000f7202 */ /* 0x000fe40000000f00 */
[----:B------:R-:W-:Y:S02]  /*1e720*/  MOV R14, 0x1e740 ;  /* 0x0001e740000e7802 */ /* 0x000fe40000000f00 */
[----:B-1---5:R-:W-:Y:S05]  /*1e730*/  CALL.REL.NOINC `($_ZN7cutlass13device_kernelIN5flash19enable_sm80_to_sm89INS1_16FlashAttnBwdSm80INS1_25CollectiveMainloopBwdSm80ILi2ELi2EN4cute5tupleIJNS5_1CILi128EEES8_NS7_ILi64EEEEEENS_6half_tEfNS_4arch4Sm80ELb0ELb0ELb1ELb1ELb0ELb0ELb0ELb0ELi2ELi4ELi4ELi4ELb0EEENS1_24CollectiveEpilogueBwdGQAISA_fSD_Li256ELb1ELb0EEENS1_19SingleTileSchedulerILb1ELb0ELb0ELi128EEEEEEEEEvNT_6ParamsE$_ZN4cute3eso3ESOILb1ELb0EJNS_6LayoutINS_5tupleIJNS3_IJNS_1CILi8EEENS4_ILi1EEEEEENS4_ILi4EEEEEENS3_IJNS3_IJS6_NS4_ILi0EEEEEES5_EEEEENS_10ViewEngineIPN7cutlass6half_tEEEEEC2ERKSD_RKSI_) ;  /* 0xfffea40000007944 */ /* 0x022fea0003c3ffff */
[----:B------:R2:W5:Y:S01]  /*1e740*/  LDL.64 R8, [R1+0x758] ;  /* 0x0007580001087983 */ /* 0x0005620000100a00 */
[----:B------:R-:W-:Y:S02]  /*1e750*/  MOV R38, R58 ;  /* 0x0000003a00267202 */ /* 0x000fe40000000f00 */
[----:B------:R-:W-:-:S02]  /*1e760*/  MOV R39, 0x1e780 ;  /* 0x0001e78000277802 */ /* 0x000fc40000000f00 */
[----:B-12--5:R-:W-:Y:S05]  /*1e770*/  CALL.REL.NOINC `($_ZN7cutlass13device_kernelIN5flash19enable_sm80_to_sm89INS1_16FlashAttnBwdSm80INS1_25CollectiveMainloopBwdSm80ILi2ELi2EN4cute5tupleIJNS5_1CILi128EEES8_NS7_ILi64EEEEEENS_6half_tEfNS_4arch4Sm80ELb0ELb0ELb1ELb1ELb0ELb0ELb0ELb0ELi2ELi4ELi4ELi4ELb0EEENS1_24CollectiveEpilogueBwdGQAISA_fSD_Li256ELb1ELb0EEENS1_19SingleTileSchedulerILb1ELb0ELb0ELi128EEEEEEEEEvNT_6ParamsE$_ZN4cute8smem_ptrIPN7cutlass6half_tEECI1NS_12iter_adaptorIS3_S4_EEES3_) ;  /* 0xfffeaca000007944 */ /* 0x026fea0003c3ffff */
        /* <DEDUP_REMOVED lines=243> */
[----:B------:R-:W-:Y:S05]  /*1f6b0*/  CALL.REL.NOINC `($_ZN7cutlass13device_kernelIN5flash19enable_sm80_to_sm89INS1_16FlashAttnBwdSm80INS1_25CollectiveMainloopBwdSm80ILi2ELi2EN4cute5tupleIJNS5_1CILi128EEES8_NS7_ILi64EEEEEENS_6half_tEfNS_4arch4Sm80ELb0ELb0ELb1ELb1ELb0ELb0ELb0ELb0ELi2ELi4ELi4ELi4ELb0EEENS1_24CollectiveEpilogueBwdGQAISA_fSD_Li256ELb1ELb0EEENS1_19SingleTileSchedulerILb1ELb0ELb0ELi128EEEEEEEEEvNT_6ParamsE$_ZZN5flash25CollectiveMainloopBwdSm80ILi2ELi2EN4cute5tupleIJNS1_1CILi128EEES4_NS3_ILi64EEEEEEN7cutlass6half_tEfNS7_4arch4Sm80ELb0ELb0ELb1ELb1ELb0ELb0ELb0ELb0ELi2ELi4ELi4ELi4ELb0EE3mmaINS_16FlashAttnBwdSm80ISB_NS_24CollectiveEpilogueBwdGQAIS6_fSA_Li256ELb1ELb0EEENS_19SingleTileSchedulerILb1ELb0ELb0ELi128EEEE13SharedStorageENS1_6TensorINS1_11ArrayEngineIfLm32EEENS1_6LayoutINS2_IJNS2_IJNS3_ILi2EEESO_EEESO_NS3_ILi4EEEEEENS2_IJNS2_IJNS3_ILi1EEESO_EEESQ_NS3_ILi8EEEEEEEEEEEEbRKNSB_6ParamsERT0_S12_iNS2_IJiiiEEERT_ENKUlvE_clEv) ;  /* 0x000293d000007944 */ /* 0x000fea0003c00000 */
.L_x_2010:
[----:B------:R-:W-:Y:S01]  /*1f6c0*/  IMAD.MOV.U32 R78, RZ, RZ, R58 ;  /* 0x000000ffff4e7224 */ /* 0x000fe200078e003a */
[----:B------:R-:W-:Y:S01]  /*1f6d0*/  MOV R38, R25 ;  /* 0x0000001900267202 */ /* 0x000fe20000000f00 */
[----:B------:R-:W-:Y:S01]  /*1f6e0*/  IMAD.MOV.U32 R39, RZ, RZ, RZ ;  /* 0x000000ffff277224 */ /* 0x000fe200078e00ff */
        /* <DEDUP_REMOVED lines=21> */
[----:B------:R-:W-:Y:S02]  /*1f840*/  MOV R38, R25 ;  /* 0x0000001900267202 */ /* 0x000fe40000000f00 */
        /* <DEDUP_REMOVED lines=21> */
.L_x_2011:
        /* <DEDUP_REMOVED lines=193> */
.L_x_2012:
[----:B-1----:R-:W2:Y:S01]  /*205b0*/  LDL.64 R6, [R59+0xa0] ;  /* 0x0000a0003b067983 */ /* 0x002ea20000100a00 */
[----:B------:R-:W-:Y:S01]  /*205c0*/  ULDC.64 UR4, c[0x0][0x118] ;  /* 0x0000460000047ab9 */ /* 0x000fe20000000a00 */
[----:B------:R-:W-:Y:S02]  /*205d0*/  MOV R5, R58 ;  /* 0x0000003a00057202 */ /* 0x000fe40000000f00 */
[----:B------:R-:W-:Y:S01]  /*205e0*/  MOV R10, 0x20610 ;  /* 0x00020610000a7802 */ /* 0x000fe20000000f00 */
[----:B--2---:R-:W5:Y:S04]  /*205f0*/  LD.E.64 R6, [R6.64] ;  /* 0x0000000406067980 */ /* 0x004f68000c101b00 */
[----:B-----5:R-:W-:Y:S05]  /*20600*/  CALL.REL.NOINC `($_ZN7cutlass13device_kernelIN5flash19enable_sm80_to_sm89INS1_16FlashAttnBwdSm80INS1_25CollectiveMainloopBwdSm80ILi2ELi2EN4cute5tupleIJNS5_1CILi128EEES8_NS7_ILi64EEEEEENS_6half_tEfNS_4arch4Sm80ELb0ELb0ELb1ELb1ELb0ELb0ELb0ELb0ELi2ELi4ELi4ELi4ELb0EEENS1_24CollectiveEpilogueBwdGQAISA_fSD_Li256ELb1ELb0EEENS1_19SingleTileSchedulerILb1ELb0ELb0ELi128EEEEEEEEEvNT_6ParamsE$_ZN4cute8smem_ptrIPfECI1NS_12iter_adaptorIS1_S2_EEES1_) ;  /* 0xfffe8eb000007944 */ /* 0x020fea0003c3ffff */
[----:B-1----:R1:W5:Y:S01]  /*20610*/  LDL.64 R6, [R1+0x758] ;  /* 0x0007580001067983 */ /* 0x0023620000100a00 */
[----:B------:R-:W-:Y:S02]  /*20620*/  MOV R5, R58 ;  /* 0x0000003a00057202 */ /* 0x000fe40000000f00 */
[----:B------:R-:W-:Y:S02]  /*20630*/  MOV R10, 0x20650 ;  /* 0x00020650000a7802 */ /* 0x000fe40000000f00 */
[----:B-1---5:R-:W-:Y:S05]  /*20640*/  CALL.REL.NOINC `($_ZN7cutlass13device_kernelIN5flash19enable_sm80_to_sm89INS1_16FlashAttnBwdSm80INS1_25CollectiveMainloopBwdSm80ILi2ELi2EN4cute5tupleIJNS5_1CILi128EEES8_NS7_ILi64EEEEEENS_6half_tEfNS_4arch4Sm80ELb0ELb0ELb1ELb1ELb0ELb0ELb0ELb0ELi2ELi4ELi4ELi4ELb0EEENS1_24CollectiveEpilogueBwdGQAISA_fSD_Li256ELb1ELb0EEENS1_19SingleTileSchedulerILb1ELb0ELb0ELi128EEEEEEEEEvNT_6ParamsE$_ZN4cute3eso3ESOILb1ELb0EJNS_6LayoutINS_5tupleIJNS3_IJNS_1CILi2EEES5_EEEEEENS3_IJNS3_IJNS4_ILi8EEENS4_ILi64EEEEEEEEEEENS_10ViewEngineINS_8smem_ptrIPfEEEEEEC2ERKSC_RKSH_) ;  /* 0xfffe779000007944 */ /* 0x022fea0003c3ffff */
[----:B------:R2:W-:Y:S04]  /*20650*/  STL.128 [R1+0xa50], RZ ;  /* 0x000a50ff01007387 */ /* 0x0005e80000100c00 */
[----:B------:R2:W5:Y:S01]  /*20660*/  LDL.64 R10, [R59+0xa0] ;  /* 0x0000a0003b0a7983 */ /* 0x0005620000100a00 */
[----:B------:R-:W-:Y:S01]  /*20670*/  IADD3 R8, P0, R56, 0x300, RZ ;  /* 0x0000030038087810 */ /* 0x000fe20007f1e0ff */
[----:B------:R-:W-:Y:S01]  /*20680*/  IMAD.MOV.U32 R78, RZ, RZ, R58 ;  /* 0x000000ffff4e7224 */ /* 0x000fe200078e003a */
[----:B------:R-:W-:-:S02]  /*20690*/  MOV R38, R24 ;  /* 0x0000001800267202 */ /* 0x000fc40000000f00 */
[----:B------:R-:W-:Y:S01]  /*206a0*/  MOV R37, 0x206d0 ;  /* 0x000206d000257802 */ /* 0x000fe20000000f00 */
[----:B------:R-:W-:-:S03]  /*206b0*/  IMAD.X R2, RZ, RZ, R55, P0 ;  /* 0x000000ffff027224 */ /* 0x000fc600000e0637 */
        /* <DEDUP_REMOVED lines=8> */
[----:B------:R1:W2:Y:S01]  /*20740*/  LD.E.64 R6, [R10.64] ;  /* 0x000000040a067980 */ /* 0x0002a2000c101b00 */
[----:B------:R-:W-:-:S02]  /*20750*/  MOV R5, R58 ;  /* 0x0000003a00057202 */ /* 0x000fc40000000f00 */
[----:B-1----:R-:W-:Y:S01]  /*20760*/  MOV R10, 0x20790 ;  /* 0x00020790000a7802 */ /* 0x002fe20000000f00 */
[----:B--2---:R-:W-:-:S04]  /*20770*/  IMAD.WIDE R6, R3, 0x4, R6 ;  /* 0x0000000403067825 */ /* 0x004fc800078e0206 */
[----:B------:R-:W-:Y:S05]  /*20780*/  CALL.REL.NOINC `($_ZN7cutlass13device_kernelIN5flash19enable_sm80_to_sm89INS1_16FlashAttnBwdSm80INS1_25CollectiveMainloopBwdSm80ILi2ELi2EN4cute5tupleIJNS5_1CILi128EEES8_NS7_ILi64EEEEEENS_6half_tEfNS_4arch4Sm80ELb0ELb0ELb1ELb1ELb0ELb0ELb0ELb0ELi2ELi4ELi4ELi4ELb0EEENS1_24CollectiveEpilogueBwdGQAISA_fSD_Li256ELb1ELb0EEENS1_19SingleTileSchedulerILb1ELb0ELb0ELi128EEEEEEEEEvNT_6ParamsE$_ZN4cute8smem_ptrIPfECI1NS_12iter_adaptorIS1_S2_EEES1_) ;  /* 0xfffe8d3000007944 */ /* 0x000fea0003c3ffff */
[----:B-1----:R1:W5:Y:S01]  /*20790*/  LDL.64 R6, [R1+0x758] ;  /* 0x0007580001067983 */ /* 0x0023620000100a00 */
[----:B------:R-:W-:Y:S02]  /*207a0*/  MOV R5, R58 ;  /* 0x0000003a00057202 */ /* 0x000fe40000000f00 */
[----:B------:R-:W-:Y:S02]  /*207b0*/  MOV R10, 0x207d0 ;  /* 0x000207d0000a7802 */ /* 0x000fe40000000f00 */
[----:B-1---5:R-:W-:Y:S05]  /*207c0*/  CALL.REL.NOINC `($_ZN7cutlass13device_kernelIN5flash19enable_sm80_to_sm89INS1_16FlashAttnBwdSm80INS1_25CollectiveMainloopBwdSm80ILi2ELi2EN4cute5tupleIJNS5_1CILi128EEES8_NS7_ILi64EEEEEENS_6half_tEfNS_4arch4Sm80ELb0ELb0ELb1ELb1ELb0ELb0ELb0ELb0ELi2ELi4ELi4ELi4ELb0EEENS1_24CollectiveEpilogueBwdGQAISA_fSD_Li256ELb1ELb0EEENS1_19SingleTileSchedulerILb1ELb0ELb0ELi128EEEEEEEEEvNT_6ParamsE$_ZN4cute3eso3ESOILb1ELb0EJNS_6LayoutINS_5tupleIJNS3_IJNS_1CILi2EEES5_EEEEEENS3_IJNS3_IJNS4_ILi8EEENS4_ILi64EEEEEEEEEEENS_10ViewEngineINS_8smem_ptrIPfEEEEEEC2ERKSC_RKSH_) ;  /* 0xfffe761000007944 */ /* 0x022fea0003c3ffff */
[----:B-1----:R1:W5:Y:S01]  /*207d0*/  LDL.64 R4, [R1+0x758] ;  /* 0x0007580001047983 */ /* 0x0023620000100a00 */
[----:B------:R-:W-:Y:S01]  /*207e0*/  IMAD.MOV.U32 R11, RZ, RZ, R2 ;  /* 0x000000ffff0b7224 */ /* 0x000fe200078e0002 */
[----:B------:R-:W-:Y:S01]  /*207f0*/  MOV R9, R58 ;  /* 0x0000003a00097202 */ /* 0x000fe20000000f00 */
[----:B------:R-:W-:Y:S01]  /*20800*/  IMAD.MOV.U32 R2, RZ, RZ, R8 ;  /* 0x000000ffff027224 */ /* 0x000fe200078e0008 */
[----:B------:R-:W-:Y:S02]  /*20810*/  MOV R10, 0x20830 ;  /* 0x00020830000a7802 */ /* 0x000fe40000000f00 */
[----:B-1---5:R-:W-:Y:S05]  /*20820*/  CALL.REL.NOINC `($_ZN7cutlass13device_kernelIN5flash19enable_sm80_to_sm89INS1_16FlashAttnBwdSm80INS1_25CollectiveMainloopBwdSm80ILi2ELi2EN4cute5tupleIJNS5_1CILi128EEES8_NS7_ILi64EEEEEENS_6half_tEfNS_4arch4Sm80ELb0ELb0ELb1ELb1ELb0ELb0ELb0ELb0ELi2ELi4ELi4ELi4ELb0EEENS1_24CollectiveEpilogueBwdGQAISA_fSD_Li256ELb1ELb0EEENS1_19SingleTileSchedulerILb1ELb0ELb0ELi128EEEEEEEEEvNT_6ParamsE$_ZN4cute3eso3ESOILb1ELb0EJNS_6LayoutINS_5tupleIJNS_1CILi1EEENS4_ILi4EEEEEENS3_IJNS4_ILi0EEES5_EEEEENS_10ViewEngineIPfEEEEC2ERKSA_RKSD_) ;  /* 0xfffe84b000007944 */ /* 0x022fea0003c3ffff */
[----:B------:R2:W5:Y:S01]  /*20830*/  LDL.64 R2, [R1+0x758] ;  /* 0x0007580001027983 */ /* 0x0005620000100a00 */
[----:B------:R-:W-:Y:S01]  /*20840*/  MOV R10, R5 ;  /* 0x00000005000a7202 */ /* 0x000fe20000000f00 */
[----:B------:R-:W-:Y:S01]  /*20850*/  IMAD.MOV.U32 R6, RZ, RZ, R4 ;  /* 0x000000ffff067224 */ /* 0x000fe200078e0004 */
[----:B------:R-:W-:Y:S01]  /*20860*/  MOV R7, 0x20890 ;  /* 0x0002089000077802 */ /* 0x000fe20000000f00 */
[----:B------:R-:W-:-:S02]  /*20870*/  IMAD.MOV.U32 R5, RZ, RZ, R58 ;  /* 0x000000ffff057224 */ /* 0x000fc400078e003a */
[----:B-12--5:R-:W-:Y:S05]  /*20880*/  CALL.REL.NOINC `($_ZN7cutlass13device_kernelIN5flash19enable_sm80_to_sm89INS1_16FlashAttnBwdSm80INS1_25CollectiveMainloopBwdSm80ILi2ELi2EN4cute5tupleIJNS5_1CILi128EEES8_NS7_ILi64EEEEEENS_6half_tEfNS_4arch4Sm80ELb0ELb0ELb1ELb1ELb0ELb0ELb0ELb0ELi2ELi4ELi4ELi4ELb0EEENS1_24CollectiveEpilogueBwdGQAISA_fSD_Li256ELb1ELb0EEENS1_19SingleTileSchedulerILb1ELb0ELb0ELi128EEEEEEEEEvNT_6ParamsE$_ZN4cute3eso3ESOILb1ELb0EJNS_6LayoutINS_5tupleIJNS_1CILi1EEENS3_IJNS4_ILi2EEES6_EEEEEENS3_IJNS4_ILi0EEENS3_IJNS4_ILi8EEENS4_ILi64EEEEEEEEEEENS_10ViewEngineINS_8smem_ptrIPfEEEEEEC2ERKSE_RKSJ_) ;  /* 0xfffe83e000007944 */ /* 0x026fea0003c3ffff */
[----:B------:R2:W5:Y:S01]  /*20890*/  LDL.64 R6, [R1+0x758] ;  /* 0x0007580001067983 */ /* 0x0005620000100a00 */
[----:B-1----:R-:W-:-:S02]  /*208a0*/  MOV R5, R58 ;  /* 0x0000003a00057202 */ /* 0x002fc40000000f00 */
[----:B------:R-:W-:Y:S02]  /*208b0*/  MOV R10, 0x208d0 ;  /* 0x000208d0000a7802 */ /* 0x000fe40000000f00 */
[----:B--2--5:R-:W-:Y:S05]  /*208c0*/  CALL.REL.NOINC `($_ZN7cutlass13device_kernelIN5flash19enable_sm80_to_sm89INS1_16FlashAttnBwdSm80INS1_25CollectiveMainloopBwdSm80ILi2ELi2EN4cute5tupleIJNS5_1CILi128EEES8_NS7_ILi64EEEEEENS_6half_tEfNS_4arch4Sm80ELb0ELb0ELb1ELb1ELb0ELb0ELb0ELb0ELi2ELi4ELi4ELi4ELb0EEENS1_24CollectiveEpilogueBwdGQAISA_fSD_Li256ELb1ELb0EEENS1_19SingleTileSchedulerILb1ELb0ELb0ELi128EEEEEEEEEvNT_6ParamsE$_ZN4cute8smem_ptrIPfECI1NS_12iter_adaptorIS1_S2_EEES1_) ;  /* 0xfffe8bf000007944 */ /* 0x024fea0003c3ffff */
[----:B-1----:R1:W5:Y:S01]  /*208d0*/  LDL.64 R6, [R1+0x758] ;  /* 0x0007580001067983 */ /* 0x0023620000100a00 */
[----:B------:R-:W-:Y:S02]  /*208e0*/  MOV R5, R58 ;  /* 0x0000003a00057202 */ /* 0x000fe40000000f00 */
[----:B------:R-:W-:Y:S02]  /*208f0*/  MOV R10, 0x20910 ;  /* 0x00020910000a7802 */ /* 0x000fe40000000f00 */
[----:B-1---5:R-:W-:Y:S05]  /*20900*/  CALL.REL.NOINC `($_ZN7cutlass13device_kernelIN5flash19enable_sm80_to_sm89INS1_16FlashAttnBwdSm80INS1_25CollectiveMainloopBwdSm80ILi2ELi2EN4cute5tupleIJNS5_1CILi128EEES8_NS7_ILi64EEEEEENS_6half_tEfNS_4arch4Sm80ELb0ELb0ELb1ELb1ELb0ELb0ELb0ELb0ELi2ELi4ELi4ELi4ELb0EEENS1_24CollectiveEpilogueBwdGQAISA_fSD_Li256ELb1ELb0EEENS1_19SingleTileSchedulerILb1ELb0ELb0ELi128EEEEEEEEEvNT_6ParamsE$_ZN4cute3eso3ESOILb1ELb0EJNS_6LayoutINS_5tupleIJNS3_IJNS_1CILi2EEES5_EEEEEENS3_IJNS3_IJNS4_ILi8EEENS4_ILi64EEEEEEEEEEENS_10ViewEngineINS_8smem_ptrIPfEEEEEEC2ERKSC_RKSH_) ;  /* 0xfffe74d000007944 */ /* 0x022fea0003c3ffff */
[----:B------:R2:W5:Y:S01]  /*20910*/  LDL.64 R10, [R1+0x758] ;  /* 0x00075800010a7983 */ /* 0x0005620000100a00 */
[----:B-1----:R-:W-:Y:S01]  /*20920*/  IMAD.MOV.U32 R5, RZ, RZ, R2 ;  /* 0x000000ffff057224 */ /* 0x002fe200078e0002 */
[----:B------:R-:W-:Y:S01]  /*20930*/  MOV R9, R3 ;  /* 0x0000000300097202 */ /* 0x000fe20000000f00 */
[----:B------:R-:W-:Y:S01]  /*20940*/  IMAD.MOV.U32 R6, RZ, RZ, R58 ;  /* 0x000000ffff067224 */ /* 0x000fe200078e003a */
        /* <DEDUP_REMOVED lines=9> */
[----:B--2---:R1:W-:Y:S04]  /*209e0*/  ST.E [R12.64+0x8], R2 ;  /* 0x000008020c007985 */ /* 0x0043e8000c101904 */
[----:B------:R-:W2:Y:S01]  /*209f0*/  LD.E R10, [R10.64+0x120] ;  /* 0x000120040a0a7980 */ /* 0x000ea2000c101900 */
[----:B------:R-:W-:Y:S01]  /*20a00*/  IMAD.MOV.U32 R7, RZ, RZ, R26 ;  /* 0x000000ffff077224 */ /* 0x000fe200078e001a */
[----:B------:R-:W-:-:S02]  /*20a10*/  MOV R6, R27 ;  /* 0x0000001b00067202 */ /* 0x000fc40000000f00 */
[----:B------:R-:W-:Y:S01]  /*20a20*/  MOV R5, 0x20a50 ;  /* 0x00020a5000057802 */ /* 0x000fe20000000f00 */
[----:B--2---:R1:W-:Y:S04]  /*20a30*/  ST.E [R12.64+0xc], R10 ;  /* 0x00000c0a0c007985 */ /* 0x0043e8000c101904 */
[----:B-1----:R-:W-:Y:S05]  /*20a40*/  CALL.REL.NOINC `($_ZN7cutlass13device_kernelIN5flash19enable_sm80_to_sm89INS1_16FlashAttnBwdSm80INS1_25CollectiveMainloopBwdSm80ILi2ELi2EN4cute5tupleIJNS5_1CILi128EEES8_NS7_ILi64EEEEEENS_6half_tEfNS_4arch4Sm80ELb0ELb0ELb1ELb1ELb0ELb0ELb0ELb0ELi2ELi4ELi4ELi4ELb0EEENS1_24CollectiveEpilogueBwdGQAISA_fSD_Li256ELb1ELb0EEENS1_19SingleTileSchedulerILb1ELb0ELb0ELi128EEEEEEEEEvNT_6ParamsE$_ZN4cute3eso3ESOILb1ELb0EJNS_6LayoutINS_5tupleIJNS3_IJNS_1CILi2EEES5_EEENS3_IJS5_NS4_ILi8EEEEEEEEENS3_IJNS3_IJS5_NS4_ILi4EEEEEENS3_IJNS4_ILi1EEES7_EEEEEEEENS_10ViewEngineIPfEEEEC2ERKSF_RKSI_) ;  /* 0xfffe741000007944 */ /* 0x002fea0003c3ffff */
[----:B------:R1:W5:Y:S01]  /*20a50*/  LDL.64 R10, [R1+0x758] ;  /* 0x00075800010a7983 */ /* 0x0003620000100a00 */
[----:B------:R-:W-:-:S03]  /*20a60*/  MOV R6, RZ ;  /* 0x000000ff00067202 */ /* 0x000fc60000000f00 */
.L_x_2015:
[----:B-1----:R-:W-:-:S04]  /*20a70*/  MOV R2, 0x20a90 ;  /* 0x00020a9000027802 */ /* 0x002fc80000000f00 */
[----:B-1---5:R-:W-:Y:S05]  /*20a80*/  CALL.REL.NOINC `($_ZN7cutlass13device_kernelIN5flash19enable_sm80_to_sm89INS1_16FlashAttnBwdSm80INS1_25CollectiveMainloopBwdSm80ILi2ELi2EN4cute5tupleIJNS5_1CILi128EEES8_NS7_ILi64EEEEEENS_6half_tEfNS_4arch4Sm80ELb0ELb0ELb1ELb1ELb0ELb0ELb0ELb0ELi2ELi4ELi4ELi4ELb0EEENS1_24CollectiveEpilogueBwdGQAISA_fSD_Li256ELb1ELb0EEENS1_19SingleTileSchedulerILb1ELb0ELb0ELi128EEEEEEEEEvNT_6ParamsE$_ZZZN5flash25CollectiveMainloopBwdSm80ILi2ELi2EN4cute5tupleIJNS1_1CILi128EEES4_NS3_ILi64EEEEEEN7cutlass6half_tEfNS7_4arch4Sm80ELb0ELb0ELb1ELb1ELb0ELb0ELb0ELb0ELi2ELi4ELi4ELi4ELb0EE3mmaINS_16FlashAttnBwdSm80ISB_NS_24CollectiveEpilogueBwdGQAIS6_fSA_Li256ELb1ELb0EEENS_19SingleTileSchedulerILb1ELb0ELb0ELi128EEEE13SharedStorageENS1_6TensorINS1_11ArrayEngineIfLm32EEENS1_6LayoutINS2_IJNS2_IJNS3_ILi2EEESO_EEESO_NS3_ILi4EEEEEENS2_IJNS2_IJNS3_ILi1EEESO_EEESQ_NS3_ILi8EEEEEEEEEEEEbRKNSB_6ParamsERT0_S12_iNS2_IJiiiEEERT_ENKUliT_E_clIZSC_ISJ_SX_EbS10_S12_S12_iS13_S15_EUlRS16_iE_EEDaiS16_ENKUlvE1_clEv) ;  /* 0x0002e8f000007944 */ /* 0x022fea0003c00000 */
[----:B------:R1:W-:Y:S01]  /*20a90*/  STL [R1+0x770], RZ ;  /* 0x000770ff01007387 */ /* 0x0003e20000100800 */
[----:B------:R-:W-:-:S03]  /*20aa0*/  MOV R5, RZ ;  /* 0x000000ff00057202 */ /* 0x000fc60000000f00 */
.L_x_2014:
[----:B------:R-:W-:Y:S01]  /*20ab0*/  IMAD.MOV.U32 R9, RZ, RZ, R58 ;  /* 0x000000ffff097224 */ /* 0x000fe200078e003a */
[----:B------:R-:W-:Y:S02]  /*20ac0*/  MOV R3, R57 ;  /* 0x0000003900037202 */ /* 0x000fe40000000f00 */
[----:B-1----:R-:W-:Y:S02]  /*20ad0*/  MOV R12, 0x20af0 ;  /* 0x00020af0000c7802 */ /* 0x002fe40000000f00 */
[----:B-1---5:R-:W-:Y:S05]  /*20ae0*/  CALL.REL.NOINC `($_ZN7cutlass13device_kernelIN5flash19enable_sm80_to_sm89INS1_16FlashAttnBwdSm80INS1_25CollectiveMainloopBwdSm80ILi2ELi2EN4cute5tupleIJNS5_1CILi128EEES8_NS7_ILi64EEEEEENS_6half_tEfNS_4arch4Sm80ELb0ELb0ELb1ELb1ELb0ELb0ELb0ELb0ELi2ELi4ELi4ELi4ELb0EEENS1_24CollectiveEpilogueBwdGQAISA_fSD_Li256ELb1ELb0EEENS1_19SingleTileSchedulerILb1ELb0ELb0ELi128EEEEEEEEEvNT_6ParamsE$_ZN4cute3eso3ESOILb0ELb0EJiiEEC2ERKiS4_) ;  /* 0xfffe5c1000007944 */ /* 0x022fea0003c3ffff */
[----:B-1----:R-:W2:Y:S01]  /*20af0*/  LDL.64 R2, [R1+0x758] ;  /* 0x0007580001027983 */ /* 0x002ea20000100a00 */
[----:B------:R-:W-:Y:S01]  /*20b00*/  ULDC.64 UR4, c[0x0][0x118] ;  /* 0x0000460000047ab9 */ /* 0x000fe20000000a00 */
[----:B--2---:R-:W-:Y:S02]  /*20b10*/  LEA.HI R9, R2, R2, RZ, 0x1 ;  /* 0x0000000202097211 */ /* 0x004fe400078f08ff */
        /* <DEDUP_REMOVED lines=12> */
[----:B------:R-:W-:-:S03]  /*20be0*/  MOV R12, 0x20c30 ;  /* 0x00020c30000c7802 */ /* 0x000fc60000000f00 */
[----:B------:R-:W-:Y:S01]  /*20bf0*/  IMAD.MOV.U32 R9, RZ, RZ, R58 ;  /* 0x000000ffff097224 */ /* 0x000fe200078e003a */
[----:B------:R1:W5:Y:S02]  /*20c00*/  LD.E R7, [R2.64] ;  /* 0x0000000402077980 */ /* 0x000364000c101900 */
[----:B-1----:R-:W-:Y:S02]  /*20c10*/  IMAD.MOV.U32 R3, RZ, RZ, R57 ;  /* 0x000000ffff037224 */ /* 0x002fe400078e0039 */
[----:B-----5:R-:W-:Y:S05]  /*20c20*/  CALL.REL.NOINC `($_ZN7cutlass13device_kernelIN5flash19enable_sm80_to_sm89INS1_16FlashAttnBwdSm80INS1_25CollectiveMainloopBwdSm80ILi2ELi2EN4cute5tupleIJNS5_1CILi128EEES8_NS7_ILi64EEEEEENS_6half_tEfNS_4arch4Sm80ELb0ELb0ELb1ELb1ELb0ELb0ELb0ELb0ELi2ELi4ELi4ELi4ELb0EEENS1_24CollectiveEpilogueBwdGQAISA_fSD_Li256ELb1ELb0EEENS1_19SingleTileSchedulerILb1ELb0ELb0ELi128EEEEEEEEEvNT_6ParamsE$_ZN4cute3eso3ESOILb0ELb0EJiiEEC2ERKiS4_) ;  /* 0xfffe5ad000007944 */ /* 0x020fea0003c3ffff */
[----:B-1----:R-:W2:Y:S01]  /*20c30*/  LDL.64 R2, [R1+0x758] ;  /* 0x0007580001027983 */ /* 0x002ea20000100a00 */
[----:B------:R-:W-:Y:S01]  /*20c40*/  ULDC.64 UR4, c[0x0][0x118] ;  /* 0x0000460000047ab9 */ /* 0x000fe20000000a00 */
[----:B--2---:R-:W-:Y:S02]  /*20c50*/  LEA.HI R12, R2, R2, RZ, 0x1 ;  /* 0x00000002020c7211 */ /* 0x004fe400078f08ff */
[----:B------:R-:W-:Y:S02]  /*20c60*/  LEA.HI R9, R3, R3, RZ, 0x1 ;  /* 0x0000000303097211 */ /* 0x000fe400078f08ff */
[C---:B------:R-:W-:Y:S01]  /*20c70*/  LOP3.LUT R13, R12.reuse, 0x7ffffffe, RZ, 0xc0, !PT ;  /* 0x7ffffffe0c0d7812 */ /* 0x040fe200078ec0ff */
[----:B------:R-:W-:-:S04]  /*20c80*/  IMAD.SHL.U32 R12, R12, 0x2, RZ ;  /* 0x000000020c0c7824 */ /* 0x000fc800078e00ff */
[----:B------:R-:W-:Y:S01]  /*20c90*/  IMAD.IADD R13, R2, 0x1, -R13 ;  /* 0x00000001020d7824 */ /* 0x000fe200078e0a0d */
[----:B------:R-:W-:Y:S02]  /*20ca0*/  LOP3.LUT R12, R12, 0xfffffffc, RZ, 0xc0, !PT ;  /* 0xfffffffc0c0c7812 */ /* 0x000fe400078ec0ff */
[C---:B------:R-:W-:Y:S01]  /*20cb0*/  LOP3.LUT R2, R9.reuse, 0xfffffffe, RZ, 0xc0, !PT ;  /* 0xfffffffe09027812 */ /* 0x040fe200078ec0ff */
[----:B------:R-:W-:Y:S01]  /*20cc0*/  IMAD.SHL.U32 R9, R9, 0x4, RZ ;  /* 0x0000000409097824 */ /* 0x000fe200078e00ff */
[----:B------:R-:W-:-:S04]  /*20cd0*/  LEA R12, R13, R12, 0x1 ;  /* 0x0000000c0d0c7211 */ /* 0x000fc800078e08ff */
[----:B------:R-:W-:Y:S02]  /*20ce0*/  LOP3.LUT R9, R9, 0xfffffff8, RZ, 0xc0, !PT ;  /* 0xfffffff809097812 */ /* 0x000fe400078ec0ff */
[----:B------:R-:W-:-:S05]  /*20cf0*/  IADD3 R2, R12, R3, -R2 ;  /* 0x000000030c027210 */ /* 0x000fca0007ffe802 */
[----:B------:R-:W-:-:S04]  /*20d00*/  IMAD.IADD R2, R9, 0x1, R2 ;  /* 0x0000000109027824 */ /* 0x000fc800078e0202 */
[----:B------:R-:W-:-:S06]  /*20d10*/  IMAD.WIDE R2, R2, 0x4, R10 ;  /* 0x0000000402027825 */ /* 0x000fcc00078e020a */
[----:B------:R1:W2:Y:S01]  /*20d20*/  LD.E R2, [R2.64] ;  /* 0x0000000402027980 */ /* 0x0002a2000c101900 */
[----:B------:R-:W-:Y:S01]  /*20d30*/  IMAD.MOV.U32 R9, RZ, RZ, R58 ;  /* 0x000000ffff097224 */ /* 0x000fe200078e003a */
[----:B------:R-:W-:Y:S02]  /*20d40*/  MOV R12, 0x20d90 ;  /* 0x00020d90000c7802 */ /* 0x000fe40000000f00 */
[----:B-1----:R-:W-:Y:S01]  /*20d50*/  MOV R3, R57 ;  /* 0x0000003900037202 */ /* 0x002fe20000000f00 */
[----:B--2---:R-:W-:-:S04]  /*20d60*/  FADD.FTZ R2, -R4, R2 ;  /* 0x0000000204027221 */ /* 0x004fc80000010100 */
[----:B------:R-:W-:Y:S02]  /*20d70*/  FMUL.FTZ R7, R7, R2 ;  /* 0x0000000207077220 */ /* 0x000fe40000410000 */
[----:B------:R-:W-:Y:S05]  /*20d80*/  CALL.REL.NOINC `($_ZN7cutlass13device_kernelIN5flash19enable_sm80_to_sm89INS1_16FlashAttnBwdSm80INS1_25CollectiveMainloopBwdSm80ILi2ELi2EN4cute5tupleIJNS5_1CILi128EEES8_NS7_ILi64EEEEEENS_6half_tEfNS_4arch4Sm80ELb0ELb0ELb1ELb1ELb0ELb0ELb0ELb0ELi2ELi4ELi4ELi4ELb0EEENS1_24CollectiveEpilogueBwdGQAISA_fSD_Li256ELb1ELb0EEENS1_19SingleTileSchedulerILb1ELb0ELb0ELi128EEEEEEEEEvNT_6ParamsE$_ZN4cute3eso3ESOILb0ELb0EJiiEEC2ERKiS4_) ;  /* 0xfffe597000007944 */ /* 0x000fea0003c3ffff */
        /* <DEDUP_REMOVED lines=14> */
[----:B------:R-:W-:Y:S02]  /*20e70*/  IMAD.IADD R2, R9, 0x1, R2 ;  /* 0x0000000109027824 */ /* 0x000fe400078e0202 */
[----:B------:R-:W-:Y:S02]  /*20e80*/  IMAD.MOV.U32 R9, RZ, RZ, R58 ;  /* 0x000000ffff097224 */ /* 0x000fe400078e003a */
[----:B------:R-:W-:-:S05]  /*20e90*/  IMAD.WIDE R2, R2, 0x4, R10 ;  /* 0x0000000402027825 */ /* 0x000fca00078e020a */
[----:B------:R1:W-:Y:S02]  /*20ea0*/  ST.E [R2.64], R7 ;  /* 0x0000000702007985 */ /* 0x0003e4000c101904 */
[----:B-1----:R-:W-:Y:S02]  /*20eb0*/  IMAD.MOV.U32 R3, RZ, RZ, R57 ;  /* 0x000000ffff037224 */ /* 0x002fe400078e0039 */
[----:B------:R-:W-:Y:S05]  /*20ec0*/  CALL.REL.NOINC `($_ZN7cutlass13device_kernelIN5flash19enable_sm80_to_sm89INS1_16FlashAttnBwdSm80INS1_25CollectiveMainloopBwdSm80ILi2ELi2EN4cute5tupleIJNS5_1CILi128EEES8_NS7_ILi64EEEEEENS_6half_tEfNS_4arch4Sm80ELb0ELb0ELb1ELb1ELb0ELb0ELb0ELb0ELi2ELi4ELi4ELi4ELb0EEENS1_24CollectiveEpilogueBwdGQAISA_fSD_Li256ELb1ELb0EEENS1_19SingleTileSchedulerILb1ELb0ELb0ELi128EEEEEEEEEvNT_6ParamsE$_ZN4cute3eso3ESOILb0ELb0EJiiEEC2ERKiS4_) ;  /* 0xfffe583000007944 */ /* 0x000fea0003c3ffff */
[----:B-1----:R-:W2:Y:S02]  /*20ed0*/  LDL.64 R2, [R1+0x758] ;  /* 0x0007580001027983 */ /* 0x002ea40000100a00 */
[----:B--2---:R-:W-:-:S05]  /*20ee0*/  LEA.HI R9, R3, R3, RZ, 0x1 ;  /* 0x0000000303097211 */ /* 0x004fca00078f08ff */
[C---:B------:R-:W-:Y:S01]  /*20ef0*/  IMAD.SHL.U32 R7, R9.reuse, 0x4, RZ ;  /* 0x0000000409077824 */ /* 0x040fe200078e00ff */
[----:B------:R-:W-:-:S04]  /*20f00*/  LOP3.LUT R9, R9, 0x3ffffffe, RZ, 0xc0, !PT ;  /* 0x3ffffffe09097812 */ /* 0x000fc800078ec0ff */
[----:B------:R-:W-:Y:S01]  /*20f10*/  LOP3.LUT R7, R7, 0xfffffff8, RZ, 0xc0, !PT ;  /* 0xfffffff807077812 */ /* 0x000fe200078ec0ff */
[----:B------:R-:W-:-:S03]  /*20f20*/  IMAD.IADD R9, R3, 0x1, -R9 ;  /* 0x0000000103097824 */ /* 0x000fc600078e0a09 */
[----:B------:R-:W-:-:S05]  /*20f30*/  IADD3 R2, R7, R2, RZ ;  /* 0x0000000207027210 */ /* 0x000fca0007ffe0ff */
[----:B------:R-:W-:-:S05]  /*20f40*/  IMAD R2, R9, 0x4, R2 ;  /* 0x0000000409027824 */ /* 0x000fca00078e0202 */
[----:B------:R-:W-:-:S06]  /*20f50*/  LEA R7, R2, R16, 0x2 ;  /* 0x0000001002077211 */ /* 0x000fcc00078e10ff */
[----:B------:R-:W5:Y:S01]  /*20f60*/  LDL R7, [R7] ;  /* 0x0000000007077983 */ /* 0x000f620000100800 */
[----:B------:R-:W-:Y:S01]  /*20f70*/  IMAD.MOV.U32 R9, RZ, RZ, R58 ;  /* 0x000000ffff097224 */ /* 0x000fe200078e003a */
[----:B------:R-:W-:Y:S02]  /*20f80*/  MOV R3, R57 ;  /* 0x0000003900037202 */ /* 0x000fe40000000f00 */
[----:B------:R-:W-:Y:S02]  /*20f90*/  MOV R12, 0x20fb0 ;  /* 0x00020fb0000c7802 */ /* 0x000fe40000000f00 */
        /* <DEDUP_REMOVED lines=17> */
[----:B------:R-:W-:Y:S01]  /*210b0*/  ISETP.GE.U32.AND P0, PT, R5, 0xf, PT ;  /* 0x0000000f0500780c */ /* 0x000fe20003f06070 */
[----:B--2---:R-:W-:Y:S01]  /*210c0*/  FMUL.FTZ R7, R7, R2 ;  /* 0x0000000207077220 */ /* 0x004fe20000410000 */
[----:B------:R-:W-:-:S04]  /*210d0*/  IADD3 R2, R5, 0x1, RZ ;  /* 0x0000000105027810 */ /* 0x000fc80007ffe0ff */
[----:B------:R1:W-:Y:S01]  /*210e0*/  ST.E [R12.64], R7 ;  /* 0x000000070c007985 */ /* 0x0003e2000c101904 */
[----:B------:R-:W-:-:S03]  /*210f0*/  IMAD.MOV.U32 R5, RZ, RZ, R2 ;  /* 0x000000ffff057224 */ /* 0x000fc600078e0002 */
[----:B------:R1:W-:Y:S03]  /*21100*/  STL [R1+0x770], R2 ;  /* 0x0007700201007387 */ /* 0x0003e60000100800 */
[----:B------:R-:W-:Y:S05]  /*21110*/  @!P0 BRA `(.L_x_2014) ;  /* 0xfffff99000008947 */ /* 0x000fea000383ffff */
[----:B------:R-:W-:-:S04]  /*21120*/  IADD3 R6, R6, 0x1, RZ ;  /* 0x0000000106067810 */ /* 0x000fc80007ffe0ff */
[----:B------:R-:W-:-:S13]  /*21130*/  ISETP.GE.U32.AND P0, PT, R6, 0x4, PT ;  /* 0x000000040600780c */ /* 0x000fda0003f06070 */
[----:B------:R-:W-:Y:S05]  /*21140*/  @!P0 BRA `(.L_x_2015) ;  /* 0xfffff92000008947 */ /* 0x000fea000383ffff */
[----:B------:R2:W-:Y:S01]  /*21150*/  STL.128 [R1+0xa60], RZ ;  /* 0x000a60ff01007387 */ /* 0x0005e20000100c00 */
[C---:B-1----:R-:W-:Y:S01]  /*21160*/  IADD3 R7, P0, R56.reuse, 0x310, RZ ;  /* 0x0000031038077810 */ /* 0x042fe20007f1e0ff */
[----:B------:R-:W-:Y:S01]  /*21170*/  IMAD.MOV.U32 R2, RZ, RZ, R0 ;  /* 0x000000ffff027224 */ /* 0x000fe200078e0000 */
[C---:B------:R-:W-:Y:S01]  /*21180*/  IADD3 R12, R56.reuse, 0xa9c, RZ ;  /* 0x00000a9c380c7810 */ /* 0x040fe20007ffe0ff */
[----:B------:R2:W-:Y:S01]  /*21190*/  STL.128 [R1+0xa70], RZ ;  /* 0x000a70ff01007387 */ /* 0x0005e20000100c00 */
[----:B------:R-:W-:Y:S01]  /*211a0*/  IMAD.MOV.U32 R20, RZ, RZ, R21 ;  /* 0x000000ffff147224 */ /* 0x000fe200078e0015 */
[C---:B------:R-:W-:Y:S01]  /*211b0*/  IADD3 R5, R56.reuse, 0x44, RZ ;  /* 0x0000004438057810 */ /* 0x040fe20007ffe0ff */
[----:B------:R-:W-:Y:S01]  /*211c0*/  IMAD.MOV.U32 R3, RZ, RZ, R65 ;  /* 0x000000ffff037224 */ /* 0x000fe200078e0041 */
[----:B------:R2:W-:Y:S01]  /*211d0*/  STL.128 [R1+0xa80], RZ ;  /* 0x000a80ff01007387 */ /* 0x0005e20000100c00 */
[----:B------:R-:W-:Y:S01]  /*211e0*/  IADD3 R8, R65, -c[0x0][0x20], RZ ;  /* 0x8000080041087a10 */ /* 0x000fe20007ffe0ff */
[----:B------:R-:W-:Y:S01]  /*211f0*/  IMAD.MOV.U32 R30, RZ, RZ, RZ ;  /* 0x000000ffff1e7224 */ /* 0x000fe200078e00ff */
[C---:B------:R-:W-:Y:S01]  /*21200*/  IADD3 R9, R56.reuse, 0x2c, RZ ;  /* 0x0000002c38097810 */ /* 0x040fe20007ffe0ff */
        /* <DEDUP_REMOVED lines=8> */
[----:B------:R-:W-:Y:S02]  /*21290*/  IADD3 R4, R56, 0xa98, RZ ;  /* 0x00000a9838047810 */ /* 0x000fe40007ffe0ff */
[----:B------:R-:W-:Y:S01]  /*212a0*/  MOV R14, 0x212e0 ;  /* 0x000212e0000e7802 */ /* 0x000fe20000000f00 */
[----:B------:R2:W-:Y:S04]  /*212b0*/  STL.128 [R1+0xac0], RZ ;  /* 0x000ac0ff01007387 */ /* 0x0005e80000100c00 */
[----:B------:R2:W-:Y:S02]  /*212c0*/  STL.128 [R1+0xad0], RZ ;  /* 0x000ad0ff01007387 */ /* 0x0005e40000100c00 */
[----:B--2---:R-:W-:Y:S05]  /*212d0*/  CALL.REL.NOINC `($_ZN7cutlass13device_kernelIN5flash19enable_sm80_to_sm89INS1_16FlashAttnBwdSm80INS1_25CollectiveMainloopBwdSm80ILi2ELi2EN4cute5tupleIJNS5_1CILi128EEES8_NS7_ILi64EEEEEENS_6half_tEfNS_4arch4Sm80ELb0ELb0ELb1ELb1ELb0ELb0ELb0ELb0ELi2ELi4ELi4ELi4ELb0EEENS1_24CollectiveEpilogueBwdGQAISA_fSD_Li256ELb1ELb0EEENS1_19SingleTileSchedulerILb1ELb0ELb0ELi128EEEEEEEEEvNT_6ParamsE$_ZN4cute3eso3ESOILb1ELb0EJNS_6LayoutINS_5tupleIJNS3_IJNS_1CILi1EEENS4_ILi2EEEEEES6_NS4_ILi8EEEEEENS3_IJNS3_IJS5_S5_EEES6_NS4_ILi4EEEEEEEENS_10ViewEngineIPKN7cutlass5ArrayIfLi2ELb1EEEEEEEC2ERKSD_RKSK_) ;  /* 0xfffe67b000007944 */ /* 0x004fea0003c3ffff */
[----:B------:R2:W5:Y:S01]  /*212e0*/  LDL.64 R20, [R8] ;  /* 0x0000000008147983 */ /* 0x0005620000100a00 */
[----:B------:R-:W-:Y:S01]  /*212f0*/  IMAD.MOV.U32 R2, RZ, RZ, R65 ;  /* 0x000000ffff027224 */ /* 0x000fe200078e0041 */
[----:B------:R-:W-:Y:S01]  /*21300*/  MOV R15, R7 ;  /* 0x00000007000f7202 */ /* 0x000fe20000000f00 */
[----:B------:R-:W-:Y:S01]  /*21310*/  IMAD.MOV.U32 R14, RZ, RZ, R6 ;  /* 0x000000ffff0e7224 */ /* 0x000fe200078e0006 */
[----:B-1----:R-:W-:-:S02]  /*21320*/  MOV R3, 0x21340 ;  /* 0x0002134000037802 */ /* 0x002fc40000000f00 */
[----:B--2--5:R-:W-:Y:S05]  /*21330*/  CALL.REL.NOINC `($_ZN7cutlass13device_kernelIN5flash19enable_sm80_to_sm89INS1_16FlashAttnBwdSm80INS1_25CollectiveMainloopBwdSm80ILi2ELi2EN4cute5tupleIJNS5_1CILi128EEES8_NS7_ILi64EEEEEENS_6half_tEfNS_4arch4Sm80ELb0ELb0ELb1ELb1ELb0ELb0ELb0ELb0ELi2ELi4ELi4ELi4ELb0EEENS1_24CollectiveEpilogueBwdGQAISA_fSD_Li256ELb1ELb0EEENS1_19SingleTileSchedulerILb1ELb0ELb0ELi128EEEEEEEEEvNT_6ParamsE$_ZN4cute3eso3ESOILb1ELb0EJNS_6LayoutINS_5tupleIJNS3_IJNS_1CILi1EEENS4_ILi2EEEEEES6_NS4_ILi8EEEEEENS3_IJNS3_IJS5_S5_EEES6_NS4_ILi4EEEEEEEENS_10ViewEngineIPN7cutlass5ArrayINSF_6half_tELi2ELb0EEEEEEEC2ERKSD_RKSK_) ;  /* 0xfffe67b000007944 */ /* 0x024fea0003c3ffff */
[----:B------:R-:W-:Y:S01]  /*21340*/  ULDC.64 UR4, c[0x0][0x118] ;  /* 0x0000460000047ab9 */ /* 0x000fe20000000a00 */
[----:B------:R1:W5:Y:S04]  /*21350*/  LDL.64 R18, [R8] ;  /* 0x0000000008127983 */ /* 0x0003680000100a00 */
[----:B------:R1:W5:Y:S01]  /*21360*/  LD.E.64 R2, [R20.64] ;  /* 0x0000000414027980 */ /* 0x000362000c101b00 */
[----:B------:R-:W-:-:S03]  /*21370*/  MOV R14, 0x21390 ;  /* 0x00021390000e7802 */ /* 0x000fc60000000f00 */
[----:B-1---5:R-:W-:Y:S05]  /*21380*/  CALL.REL.NOINC `($_ZN7cutlass13device_kernelIN5flash19enable_sm80_to_sm89INS1_16FlashAttnBwdSm80INS1_25CollectiveMainloopBwdSm80ILi2ELi2EN4cute5tupleIJNS5_1CILi128EEES8_NS7_ILi64EEEEEENS_6half_tEfNS_4arch4Sm80ELb0ELb0ELb1ELb1ELb0ELb0ELb0ELb0ELi2ELi4ELi4ELi4ELb0EEENS1_24CollectiveEpilogueBwdGQAISA_fSD_Li256ELb1ELb0EEENS1_19SingleTileSchedulerILb1ELb0ELb0ELi128EEEEEEEEEvNT_6ParamsE$_ZN73_INTERNAL_e48e4f46_37_flash_bwd_hdim64_fp16_softcap_sm80_cu_3fbc093a_281817__float22half2_rnE6float2) ;  /* 0xfffe81b000007944 */ /* 0x022fea0003c3ffff */
[----:B-1----:R-:W-:Y:S02]  /*21390*/  MOV R3, 0x213b0 ;  /* 0x000213b000037802 */ /* 0x002fe40000000f00 */
[----:B------:R-:W-:Y:S05]  /*213a0*/  CALL.REL.NOINC `($_ZN7cutlass13device_kernelIN5flash19enable_sm80_to_sm89INS1_16FlashAttnBwdSm80INS1_25CollectiveMainloopBwdSm80ILi2ELi2EN4cute5tupleIJNS5_1CILi128EEES8_NS7_ILi64EEEEEENS_6half_tEfNS_4arch4Sm80ELb0ELb0ELb1ELb1ELb0ELb0ELb0ELb0ELi2ELi4ELi4ELi4ELb0EEENS1_24CollectiveEpilogueBwdGQAISA_fSD_Li256ELb1ELb0EEENS1_19SingleTileSchedulerILb1ELb0ELb0ELi128EEEEEEEEEvNT_6ParamsE$_ZN7__half2aSEOKS_) ;  /* 0xfffe81e000007944 */ /* 0x000fea0003c3ffff */
[----:B------:R-:W2:Y:S01]  /*213b0*/  LDL R2, [R1+0x770] ;  /* 0x0007700001027983 */ /* 0x000ea20000100800 */
[----:B------:R-:W-:Y:S01]  /*213c0*/  ULDC.64 UR4, c[0x0][0x118] ;  /* 0x0000460000047ab9 */ /* 0x000fe20000000a00 */
[----:B------:R-:W-:-:S02]  /*213d0*/  MOV R14, 0x21410 ;  /* 0x00021410000e7802 */ /* 0x000fc40000000f00 */
[----:B--2---:R1:W-:Y:S04]  /*213e0*/  ST.E [R18.64], R2 ;  /* 0x0000000212007985 */ /* 0x0043e8000c101904 */
[----:B-1----:R1:W5:Y:S02]  /*213f0*/  LD.E.64 R2, [R20.64+0x8] ;  /* 0x0000080414027980 */ /* 0x002364000c101b00 */
[----:B-1---5:R-:W-:Y:S05]  /*21400*/  CALL.REL.NOINC `($_ZN7cutlass13device_kernelIN5flash19enable_sm80_to_sm89INS1_16FlashAttnBwdSm80INS1_25CollectiveMainloopBwdSm80ILi2ELi2EN4cute5tupleIJNS5_1CILi128EEES8_NS7_ILi64EEEEEENS_6half_tEfNS_4arch4Sm80ELb0ELb0ELb1ELb1ELb0ELb0ELb0ELb0ELi2ELi4ELi4ELi4ELb0EEENS1_24CollectiveEpilogueBwdGQAISA_fSD_Li256ELb1ELb0EEENS1_19SingleTileSchedulerILb1ELb0ELb0ELi128EEEEEEEEEvNT_6ParamsE$_ZN73_INTERNAL_e48e4f46_37_flash_bwd_hdim64_fp16_softcap_sm80_cu_3fbc093a_281817__float22half2_rnE6float2) ;  /* 0xfffe813000007944 */ /* 0x022fea0003c3ffff */
[----:B-1----:R-:W-:Y:S02]  /*21410*/  MOV R3, 0x21430 ;  /* 0x0002143000037802 */ /* 0x002fe40000000f00 */
[----:B------:R-:W-:Y:S05]  /*21420*/  CALL.REL.NOINC `($_ZN7cutlass13device_kernelIN5flash19enable_sm80_to_sm89INS1_16FlashAttnBwdSm80INS1_25CollectiveMainloopBwdSm80ILi2ELi2EN4cute5tupleIJNS5_1CILi128EEES8_NS7_ILi64EEEEEENS_6half_tEfNS_4arch4Sm80ELb0ELb0ELb1ELb1ELb0ELb0ELb0ELb0ELi2ELi4ELi4ELi4ELb0EEENS1_24CollectiveEpilogueBwdGQAISA_fSD_Li256ELb1ELb0EEENS1_19SingleTileSchedulerILb1ELb0ELb0ELi128EEEEEEEEEvNT_6ParamsE$_ZN7__half2aSEOKS_) ;  /* 0xfffe816000007944 */ /* 0x000fea0003c3ffff */
[----:B------:R-:W2:Y:S01]  /*21430*/  LDL R2, [R1+0x770] ;  /* 0x0007700001027983 */ /* 0x000ea20000100800 */
[----:B------:R-:W-:Y:S01]  /*21440*/  ULDC.64 UR4, c[0x0][0x118] ;  /* 0x0000460000047ab9 */ /* 0x000fe20000000a00 */
[----:B------:R-:W-:Y:S02]  /*21450*/  MOV R14, 0x21490 ;  /* 0x00021490000e7802 */ /* 0x000fe40000000f00 */
[----:B--2---:R1:W-:Y:S04]  /*21460*/  ST.E [R18.64+0x4], R2 ;  /* 0x0000040212007985 */ /* 0x0043e8000c101904 */
[----:B-1----:R1:W5:Y:S02]  /*21470*/  LD.E.64 R2, [R20.64+0x10] ;  /* 0x0000100414027980 */ /* 0x002364000c101b00 */
[----:B-1---5:R-:W-:Y:S05]  /*21480*/  CALL.REL.NOINC `($_ZN7cutlass13device_kernelIN5flash19enable_sm80_to_sm89INS1_16FlashAttnBwdSm80INS1_25CollectiveMainloopBwdSm80ILi2ELi2EN4cute5tupleIJNS5_1CILi128EEES8_NS7_ILi64EEEEEENS_6half_tEfNS_4arch4Sm80ELb0ELb0ELb1ELb1ELb0ELb0ELb0ELb0ELi2ELi4ELi4ELi4ELb0EEENS1_24CollectiveEpilogueBwdGQAISA_fSD_Li256ELb1ELb0EEENS1_19SingleTileSchedulerILb1ELb0ELb0ELi128EEEEEEEEEvNT_6ParamsE$_ZN73_INTERNAL_e48e4f46_37_flash_bwd_hdim64_fp16_softcap_sm80_cu_3fbc093a_281817__float22half2_rnE6float2) ;  /* 0xfffe80b000007944 */ /* 0x022fea0003c3ffff */
[----:B-1----:R-:W-:Y:S02]  /*21490*/  MOV R3, 0x214b0 ;  /* 0x000214b000037802 */ /* 0x002fe40000000f00 */
[----:B------:R-:W-:Y:S05]  /*214a0*/  CALL.REL.NOINC `($_ZN7cutlass13device_kernelIN5flash19enable_sm80_to_sm89INS1_16FlashAttnBwdSm80INS1_25CollectiveMainloopBwdSm80ILi2ELi2EN4cute5tupleIJNS5_1CILi128EEES8_NS7_ILi64EEEEEENS_6half_tEfNS_4arch4Sm80ELb0ELb0ELb1ELb1ELb0ELb0ELb0ELb0ELi2ELi4ELi4ELi4ELb0EEENS1_24CollectiveEpilogueBwdGQAISA_fSD_Li256ELb1ELb0EEENS1_19SingleTileSchedulerILb1ELb0ELb0ELi128EEEEEEEEEvNT_6ParamsE$_ZN7__half2aSEOKS_) ;  /* 0xfffe80e000007944 */ /* 0x000fea0003c3ffff */
[----:B------:R-:W2:Y:S01]  /*214b0*/  LDL R2, [R1+0x770] ;  /* 0x0007700001027983 */ /* 0x000ea20000100800 */
[----:B------:R-:W-:Y:S01]  /*214c0*/  ULDC.64 UR4, c[0x0][0x118] ;  /* 0x0000460000047ab9 */ /* 0x000fe20000000a00 */
[----:B------:R-:W-:-:S02]  /*214d0*/  MOV R14, 0x21510 ;  /* 0x00021510000e7802 */ /* 0x000fc40000000f00 */
[----:B--2---:R1:W-:Y:S04]  /*214e0*/  ST.E [R18.64+0x8], R2 ;  /* 0x0000080212007985 */ /* 0x0043e8000c101904 */
        /* <DEDUP_REMOVED lines=230> */
[----:B------:R-:W-:Y:S02]  /*22350*/  IMAD.MOV.U32 R3, RZ, RZ, R65 ;  /* 0x000000ffff037224 */ /* 0x000fe400078e0041 */
[----:B--2---:R1:W-:Y:S02]  /*22360*/  ST.E [R18.64+0x7c], R2 ;  /* 0x00007c0212007985 */ /* 0x0043e4000c101904 */
[----:B-1----:R-:W-:Y:S01]  /*22370*/  IMAD.MOV.U32 R2, RZ, RZ, R7 ;  /* 0x000000ffff027224 */ /* 0x002fe200078e0007 */
[----:B------:R-:W-:-:S02]  /*22380*/  MOV R7, R6 ;  /* 0x0000000600077202 */ /* 0x000fc40000000f00 */
[----:B------:R-:W-:Y:S02]  /*22390*/  MOV R6, 0x223b0 ;  /* 0x000223b000067802 */ /* 0x000fe40000000f00 */
[----:B------:R-:W-:Y:S05]  /*223a0*/  CALL.REL.NOINC `($_ZN7cutlass13device_kernelIN5flash19enable_sm80_to_sm89INS1_16FlashAttnBwdSm80INS1_25CollectiveMainloopBwdSm80ILi2ELi2EN4cute5tupleIJNS5_1CILi128EEES8_NS7_ILi64EEEEEENS_6half_tEfNS_4arch4Sm80ELb0ELb0ELb1ELb1ELb0ELb0ELb0ELb0ELi2ELi4ELi4ELi4ELb0EEENS1_24CollectiveEpilogueBwdGQAISA_fSD_Li256ELb1ELb0EEENS1_19SingleTileSchedulerILb1ELb0ELb0ELi128EEEEEEEEEvNT_6ParamsE$_ZN4cute3eso3ESOILb1ELb0EJNS_6LayoutINS_5tupleIJNS3_IJNS_1CILi1EEENS3_IJNS4_ILi4EEENS4_ILi2EEEEEEEEES7_S6_EEENS3_IJNS3_IJNS4_ILi0EEENS3_IJS5_NS4_ILi8EEEEEEEEES6_NS4_ILi16EEEEEEEENS_10ViewEngineIPN7cutlass6half_tEEEEEC2ERKSH_RKSM_) ;  /* 0xfffe560000007944 */ /* 0x000fea0003c3ffff */
[----:B------:R2:W5:Y:S04]  /*223b0*/  LDL.64 R18, [R59+0xb8] ;  /* 0x0000b8003b127983 */ /* 0x0005680000100a00 */
[----:B-1----:R2:W5:Y:S01]  /*223c0*/  LDL.64 R2, [R8] ;  /* 0x0000000008027983 */ /* 0x0025620000100a00 */
[----:B------:R-:W-:Y:S02]  /*223d0*/  MOV R6, R65 ;  /* 0x0000004100067202 */ /* 0x000fe40000000f00 */
[----:B------:R-:W-:Y:S02]  /*223e0*/  MOV R7, 0x22400 ;  /* 0x0002240000077802 */ /* 0x000fe40000000f00 */
[----:B--2--5:R-:W-:Y:S05]  /*223f0*/  CALL.REL.NOINC `($_ZN7cutlass13device_kernelIN5flash19enable_sm80_to_sm89INS1_16FlashAttnBwdSm80INS1_25CollectiveMainloopBwdSm80ILi2ELi2EN4cute5tupleIJNS5_1CILi128EEES8_NS7_ILi64EEEEEENS_6half_tEfNS_4arch4Sm80ELb0ELb0ELb1ELb1ELb0ELb0ELb0ELb0ELi2ELi4ELi4ELi4ELb0EEENS1_24CollectiveEpilogueBwdGQAISA_fSD_Li256ELb1ELb0EEENS1_19SingleTileSchedulerILb1ELb0ELb0ELi128EEEEEEEEEvNT_6ParamsE$_ZN4cute3eso3ESOILb1ELb0EJNS_6LayoutINS_5tupleIJNS3_IJNS_1CILi1EEENS3_IJNS4_ILi2EEES6_EEEEEES6_NS4_ILi4EEEEEENS3_IJNS3_IJNS4_ILi0EEENS3_IJS5_S9_EEEEEES6_NS4_ILi8EEEEEEEENS_10ViewEngineIPjEEEEC2ERKSG_RKSJ_) ;  /* 0xfffe556000007944 */ /* 0x024fea0003c3ffff */
[----:B------:R-:W-:Y:S01]  /*22400*/  ULDC.64 UR4, c[0x0][0x118] ;  /* 0x0000460000047ab9 */ /* 0x000fe20000000a00 */
[----:B------:R1:W5:Y:S04]  /*22410*/  LDL.64 R14, [R8] ;  /* 0x00000000080e7983 */ /* 0x0003680000100a00 */
[----:B------:R-:W2:Y:S04]  /*22420*/  LD.E R3, [R18.64] ;  /* 0x0000000412037980 */ /* 0x000ea8000c101900 */
[----:B------:R-:W3:Y:S04]  /*22430*/  LD.E R2, [R18.64+0x4] ;  /* 0x0000040412027980 */ /* 0x000ee8000c101900 */
[----:B--2---:R-:W-:Y:S04]  /*22440*/  STL [R1+0x794], R3 ;  /* 0x0007940301007387 */ /* 0x004fe80000100800 */
[----:B---3--:R2:W-:Y:S02]  /*22450*/  STL [R1+0x798], R2 ;  /* 0x0007980201007387 */ /* 0x0085e40000100800 */
[----:B--2---:R-:W-:-:S02]  /*22460*/  MOV R2, 0x22480 ;  /* 0x0002248000027802 */ /* 0x004fc40000000f00 */
[----:B-1---5:R-:W-:Y:S05]  /*22470*/  CALL.REL.NOINC `($_ZN7cutlass13device_kernelIN5flash19enable_sm80_to_sm89INS1_16FlashAttnBwdSm80INS1_25CollectiveMainloopBwdSm80ILi2ELi2EN4cute5tupleIJNS5_1CILi128EEES8_NS7_ILi64EEEEEENS_6half_tEfNS_4arch4Sm80ELb0ELb0ELb1ELb1ELb0ELb0ELb0ELb0ELi2ELi4ELi4ELi4ELb0EEENS1_24CollectiveEpilogueBwdGQAISA_fSD_Li256ELb1ELb0EEENS1_19SingleTileSchedulerILb1ELb0ELb0ELi128EEEEEEEEEvNT_6ParamsE$_ZZN4cute6upcastILi2ENS_5tupleIJNS1_IJNS_1CILi1EEENS1_IJNS2_ILi2EEES4_S4_EEEEEES4_NS1_IJS4_S4_EEEEEENS1_IJNS1_IJNS2_ILi0EEENS1_IJS3_NS2_ILi512EEEiEEEEEENS2_ILi4096EEENS1_IJiNS2_ILi8192EEEEEEEEEEEDaRKT0_RKT1_ENKUlRKT_RKT0_E_clIS6_SC_EEDaSP_SS_) ;  /* 0xfffe7b3000007944 */ /* 0x022fea0003c3ffff */
[----:B------:R1:W5:Y:S01]  /*22480*/  LDL R2, [R1+0x798] ;  /* 0x0007980001027983 */ /* 0x0003620000100800 */
[----:B------:R-:W-:-:S03]  /*22490*/  MOV R3, 0x224b0 ;  /* 0x000224b000037802 */ /* 0x000fc60000000f00 */
[----:B-1---5:R-:W-:Y:S05]  /*224a0*/  CALL.REL.NOINC `($_ZN7cutlass13device_kernelIN5flash19enable_sm80_to_sm89INS1_16FlashAttnBwdSm80INS1_25CollectiveMainloopBwdSm80ILi2ELi2EN4cute5tupleIJNS5_1CILi128EEES8_NS7_ILi64EEEEEENS_6half_tEfNS_4arch4Sm80ELb0ELb0ELb1ELb1ELb0ELb0ELb0ELb0ELi2ELi4ELi4ELi4ELb0EEENS1_24CollectiveEpilogueBwdGQAISA_fSD_Li256ELb1ELb0EEENS1_19SingleTileSchedulerILb1ELb0ELb0ELi128EEEEEEEEEvNT_6ParamsE$_ZZN4cute6upcastILi2ENS_5tupleIJNS1_IJNS_1CILi1EEENS1_IJNS2_ILi2EEES4_S4_EEEEEES4_NS1_IJS4_S4_EEEEEENS1_IJNS1_IJNS2_ILi0EEENS1_IJS3_NS2_ILi512EEEiEEEEEENS2_ILi4096EEENS1_IJiNS2_ILi8192EEEEEEEEEEEDaRKT0_RKT1_ENKUlRKT_RKT0_E_clIS7_SF_EEDaSP_SS_) ;  /* 0xfffe7b6000007944 */ /* 0x022fea0003c3ffff */
[----:B------:R1:W-:Y:S01]  /*224b0*/  STL [R1+0x750], R2 ;  /* 0x0007500201007387 */ /* 0x0003e20000100800 */
[----:B------:R-:W-:Y:S01]  /*224c0*/  IMAD.MOV.U32 R3, RZ, RZ, R65 ;  /* 0x000000ffff037224 */ /* 0x000fe200078e0041 */
[----:B------:R-:W-:-:S02]  /*224d0*/  MOV R16, 0x22500 ;  /* 0x0002250000107802 */ /* 0x000fc40000000f00 */
[----:B-1----:R-:W-:Y:S02]  /*224e0*/  MOV R2, R56 ;  /* 0x0000003800027202 */ /* 0x002fe40000000f00 */
[----:B------:R-:W-:Y:S05]  /*224f0*/  CALL.REL.NOINC `($_ZN7cutlass13device_kernelIN5flash19enable_sm80_to_sm89INS1_16FlashAttnBwdSm80INS1_25CollectiveMainloopBwdSm80ILi2ELi2EN4cute5tupleIJNS5_1CILi128EEES8_NS7_ILi64EEEEEENS_6half_tEfNS_4arch4Sm80ELb0ELb0ELb1ELb1ELb0ELb0ELb0ELb0ELi2ELi4ELi4ELi4ELb0EEENS1_24CollectiveEpilogueBwdGQAISA_fSD_Li256ELb1ELb0EEENS1_19SingleTileSchedulerILb1ELb0ELb0ELi128EEEEEEEEEvNT_6ParamsE$_ZN4cute3eso3ESOILb0ELb0EJNS_5tupleIJNS_1CILi0EEENS2_IJNS3_ILi1EEENS3_ILi256EEEiEEEEEENS3_ILi2048EEENS2_IJiNS3_ILi4096EEEEEEEEC2ERKS8_RKS9_RKSB_) ;  /* 0xfffe35e000007944 */ /* 0x000fea0003c3ffff */
[----:B------:R1:W5:Y:S04]  /*22500*/  LDL R20, [R8] ;  /* 0x0000000008147983 */ /* 0x0003680000100800 */
[----:B------:R1:W5:Y:S01]  /*22510*/  LDL R16, [R8+0x4] ;  /* 0x0000040008107983 */ /* 0x0003620000100800 */
[----:B------:R-:W-:Y:S02]  /*22520*/  MOV R2, R65 ;  /* 0x0000004100027202 */ /* 0x000fe40000000f00 */
[----:B------:R-:W-:Y:S02]  /*22530*/  MOV R3, 0x22550 ;  /* 0x0002255000037802 */ /* 0x000fe40000000f00 */
[----:B-1---5:R-:W-:Y:S05]  /*22540*/  CALL.REL.NOINC `($_ZN7cutlass13device_kernelIN5flash19enable_sm80_to_sm89INS1_16FlashAttnBwdSm80INS1_25CollectiveMainloopBwdSm80ILi2ELi2EN4cute5tupleIJNS5_1CILi128EEES8_NS7_ILi64EEEEEENS_6half_tEfNS_4arch4Sm80ELb0ELb0ELb1ELb1ELb0ELb0ELb0ELb0ELi2ELi4ELi4ELi4ELb0EEENS1_24CollectiveEpilogueBwdGQAISA_fSD_Li256ELb1ELb0EEENS1_19SingleTileSchedulerILb1ELb0ELb0ELi128EEEEEEEEEvNT_6ParamsE$_ZN4cute5tupleIJNS0_IJNS0_IJNS_1CILi1EEENS0_IJS2_NS1_ILi2EEES3_EEEEEES3_NS0_IJS3_S3_EEEEEENS0_IJNS0_IJNS1_ILi0EEENS0_IJS2_NS1_ILi256EEEiEEEEEENS1_ILi2048EEENS0_IJiNS1_ILi4096EEEEEEEEEEEC2ERKS7_RKSF_) ;  /* 0xfffe690000007944 */ /* 0x022fea0003c3ffff */
[----:B------:R1:W5:Y:S04]  /*22550*/  LDL R7, [R8] ;  /* 0x0000000008077983 */ /* 0x0003680000100800 */
[----:B------:R1:W5:Y:S01]  /*22560*/  LDL R6, [R8+0x4] ;  /* 0x0000040008067983 */ /* 0x0003620000100800 */
[----:B------:R-:W-:-:S03]  /*22570*/  MOV R2, 0x22590 ;  /* 0x0002259000027802 */ /* 0x000fc60000000f00 */
[----:B-1---5:R-:W-:Y:S05]  /*22580*/  CALL.REL.NOINC `($_ZN7cutlass13device_kernelIN5flash19enable_sm80_to_sm89INS1_16FlashAttnBwdSm80INS1_25CollectiveMainloopBwdSm80ILi2ELi2EN4cute5tupleIJNS5_1CILi128EEES8_NS7_ILi64EEEEEENS_6half_tEfNS_4arch4Sm80ELb0ELb0ELb1ELb1ELb0ELb0ELb0ELb0ELi2ELi4ELi4ELi4ELb0EEENS1_24CollectiveEpilogueBwdGQAISA_fSD_Li256ELb1ELb0EEENS1_19SingleTileSchedulerILb1ELb0ELb0ELi128EEEEEEEEEvNT_6ParamsE$_ZZN4cute7flattenINS_5tupleIJNS1_IJNS_1CILi0EEENS1_IJNS2_ILi1EEENS2_ILi512EEEiEEEEEENS2_ILi4096EEENS1_IJiNS2_ILi8192EEEEEEEEEEEDaRKT_ENKUlRKT_E_clIS7_EEDaSH_) ;  /* 0xfffe7ad000007944 */ /* 0x022fea0003c3ffff */
[----:B------:R-:W-:Y:S02]  /*22590*/  MOV R2, 0x225b0 ;  /* 0x000225b000027802 */ /* 0x000fe40000000f00 */
[----:B------:R-:W-:Y:S05]  /*225a0*/  CALL.REL.NOINC `($_ZN7cutlass13device_kernelIN5flash19enable_sm80_to_sm89INS1_16FlashAttnBwdSm80INS1_25CollectiveMainloopBwdSm80ILi2ELi2EN4cute5tupleIJNS5_1CILi128EEES8_NS7_ILi64EEEEEENS_6half_tEfNS_4arch4Sm80ELb0ELb0ELb1ELb1ELb0ELb0ELb0ELb0ELi2ELi4ELi4ELi4ELb0EEENS1_24CollectiveEpilogueBwdGQAISA_fSD_Li256ELb1ELb0EEENS1_19SingleTileSchedulerILb1ELb0ELb0ELi128EEEEEEEEEvNT_6ParamsE$_ZZN4cute7flattenINS_5tupleIJNS1_IJNS_1CILi0EEENS1_IJNS2_ILi1EEENS2_ILi512EEEiEEEEEENS2_ILi4096EEENS1_IJiNS2_ILi8192EEEEEEEEEEEDaRKT_ENKUlRKT_E_clISA_EEDaSH_) ;  /* 0xfffe7ad000007944 */ /* 0x000fea0003c3ffff */
[----:B------:R-:W-:Y:S02]  /*225b0*/  MOV R2, 0x225d0 ;  /* 0x000225d000027802 */ /* 0x000fe40000000f00 */
[----:B------:R-:W-:Y:S05]  /*225c0*/  CALL.REL.NOINC `($_ZN7cutlass13device_kernelIN5flash19enable_sm80_to_sm89INS1_16FlashAttnBwdSm80INS1_25CollectiveMainloopBwdSm80ILi2ELi2EN4cute5tupleIJNS5_1CILi128EEES8_NS7_ILi64EEEEEENS_6half_tEfNS_4arch4Sm80ELb0ELb0ELb1ELb1ELb0ELb0ELb0ELb0ELi2ELi4ELi4ELi4ELb0EEENS1_24CollectiveEpilogueBwdGQAISA_fSD_Li256ELb1ELb0EEENS1_19SingleTileSchedulerILb1ELb0ELb0ELi128EEEEEEEEEvNT_6ParamsE$_ZZN4cute12filter_tupleINS_5tupleIJNS1_IJNS_1CILi0EEENS1_IJNS2_ILi1EEENS2_ILi512EEEiEEEEEENS2_ILi4096EEENS1_IJiNS2_ILi8192EEEEEEEEEZNS_7flattenISB_EEDaRKT_EUlRKT_E_EEDaSF_OT0_ENKUlDpSI_E_clIJNS1_IJS3_S4_S5_iEEENS1_IJS8_EEESA_EEEDaSM_) ;  /* 0xfffe705000007944 */ /* 0x000fea0003c3ffff */
[----:B------:R-:W-:Y:S02]  /*225d0*/  ULDC.64 UR4, c[0x0][0x118] ;  /* 0x0000460000047ab9 */ /* 0x000fe40000000a00 */
[----:B------:R1:W5:Y:S01]  /*225e0*/  LD.E.64 R2, [R18.64+0x8] ;  /* 0x0000080412027980 */ /* 0x000362000c101b00 */
[----:B------:R-:W-:-:S02]  /*225f0*/  MOV R38, R65 ;  /* 0x0000004100267202 */ /* 0x000fc40000000f00 */
[----:B------:R-:W-:Y:S02]  /*22600*/  MOV R39, 0x22620 ;  /* 0x0002262000277802 */ /* 0x000fe40000000f00 */
[----:B-1---5:R-:W-:Y:S05]  /*22610*/  CALL.REL.NOINC `($_ZN7cutlass13device_kernelIN5flash19enable_sm80_to_sm89INS1_16FlashAttnBwdSm80INS1_25CollectiveMainloopBwdSm80ILi2ELi2EN4cute5tupleIJNS5_1CILi128EEES8_NS7_ILi64EEEEEENS_6half_tEfNS_4arch4Sm80ELb0ELb0ELb1ELb1ELb0ELb0ELb0ELb0ELi2ELi4ELi4ELi4ELb0EEENS1_24CollectiveEpilogueBwdGQAISA_fSD_Li256ELb1ELb0EEENS1_19SingleTileSchedulerILb1ELb0ELb0ELi128EEEEEEEEEvNT_6ParamsE$_ZN4cute8smem_ptrIPN7cutlass6half_tEECI1NS_12iter_adaptorIS3_S4_EEES3_) ;  /* 0xfffe6e0000007944 */ /* 0x022fea0003c3ffff */
[----:B------:R1:W5:Y:S01]  /*22620*/  LDL.64 R2, [R8] ;  /* 0x0000000008027983 */ /* 0x0003620000100a00 */
[----:B------:R-:W-:Y:S02]  /*22630*/  MOV R16, R65 ;  /* 0x0000004100107202 */ /* 0x000fe40000000f00 */
[----:B------:R-:W-:Y:S02]  /*22640*/  MOV R18, 0x22660 ;  /* 0x0002266000127802 */ /* 0x000fe40000000f00 */
[----:B-1---5:R-:W-:Y:S05]  /*22650*/  CALL.REL.NOINC `($_ZN7cutlass13device_kernelIN5flash19enable_sm80_to_sm89INS1_16FlashAttnBwdSm80INS1_25CollectiveMainloopBwdSm80ILi2ELi2EN4cute5tupleIJNS5_1CILi128EEES8_NS7_ILi64EEEEEENS_6half_tEfNS_4arch4Sm80ELb0ELb0ELb1ELb1ELb0ELb0ELb0ELb0ELi2ELi4ELi4ELi4ELb0EEENS1_24CollectiveEpilogueBwdGQAISA_fSD_Li256ELb1ELb0EEENS1_19SingleTileSchedulerILb1ELb0ELb0ELi128EEEEEEEEEvNT_6ParamsE$_ZN4cute8smem_ptrIPjECI1NS_12iter_adaptorIS1_S2_EEES1_) ;  /* 0xfffe6ea000007944 */ /* 0x022fea0003c3ffff */
[----:B-1----:R-:W2:Y:S01]  /*22660*/  LDL.64 R2, [R8] ;  /* 0x0000000008027983 */ /* 0x002ea20000100a00 */
[----:B------:R-:W-:Y:S01]  /*22670*/  IMAD.MOV.U32 R18, RZ, RZ, R65 ;  /* 0x000000ffff127224 */ /* 0x000fe200078e0041 */
[----:B------:R-:W-:Y:S01]  /*22680*/  MOV R19, 0x226e0 ;  /* 0x000226e000137802 */ /* 0x000fe20000000f00 */
[----:B------:R-:W-:Y:S01]  /*22690*/  IMAD.MOV.U32 R16, RZ, RZ, R56 ;  /* 0x000000ffff107224 */ /* 0x000fe200078e0038 */
[----:B--2---:R1:W-:Y:S02]  /*226a0*/  STL.64 [R1+0x750], R2 ;  /* 0x0007500201007387 */ /* 0x0043e40000100a00 */
[----:B-1----:R-:W-:Y:S02]  /*226b0*/  MOV R2, R7 ;  /* 0x0000000700027202 */ /* 0x002fe40000000f00 */
[----:B------:R-:W-:-:S02]  /*226c0*/  MOV R3, R6 ;  /* 0x0000000600037202 */ /* 0x000fc40000000f00 */
[----:B------:R-:W-:Y:S05]  /*226d0*/  CALL.REL.NOINC `($_ZN7cutlass13device_kernelIN5flash19enable_sm80_to_sm89INS1_16FlashAttnBwdSm80INS1_25CollectiveMainloopBwdSm80ILi2ELi2EN4cute5tupleIJNS5_1CILi128EEES8_NS7_ILi64EEEEEENS_6half_tEfNS_4arch4Sm80ELb0ELb0ELb1ELb1ELb0ELb0ELb0ELb0ELi2ELi4ELi4ELi4ELb0EEENS1_24CollectiveEpilogueBwdGQAISA_fSD_Li256ELb1ELb0EEENS1_19SingleTileSchedulerILb1ELb0ELb0ELi128EEEEEEEEEvNT_6ParamsE$_ZN4cute3eso3ESOILb0ELb0EJNS_6LayoutINS_5tupleIJNS3_IJNS_1CILi1EEENS3_IJS5_NS4_ILi2EEES6_EEEEEES6_NS3_IJS6_S6_EEEEEENS3_IJNS3_IJNS4_ILi0EEENS3_IJS5_NS4_ILi256EEEiEEEEEENS4_ILi2048EEENS3_IJiNS4_ILi4096EEEEEEEEEEENS_10ViewEngineINS_8smem_ptrIPjEEEEEEC2ERKSJ_RKSO_) ;  /* 0xfffe373000007944 */ /* 0x000fea0003c3ffff */
[----:B------:R-:W-:Y:S01]  /*226e0*/  ULDC.64 UR4, c[0x0][0x118] ;  /* 0x0000460000047ab9 */ /* 0x000fe20000000a00 */
[----:B------:R-:W2:Y:S04]  /*226f0*/  LDL.64 R22, [R8+0x8] ;  /* 0x0000080008167983 */ /* 0x000ea80000100a00 */
[----:B------:R-:W2:Y:S04]  /*22700*/  LD.E R6, [R14.64] ;  /* 0x000000040e067980 */ /* 0x000ea8000c101900 */
[----:B------:R-:W3:Y:S04]  /*22710*/  LDL.64 R2, [R8] ;  /* 0x0000000008027983 */ /* 0x000ee80000100a00 */
[----:B--2---:R1:W-:Y:S04]  /*22720*/  ST.E [R22.64], R6 ;  /* 0x0000000616007985 */ /* 0x0043e8000c101904 */
[----:B-1----:R-:W2:Y:S01]  /*22730*/  LD.E R6, [R14.64+0x4] ;  /* 0x000004040e067980 */ /* 0x002ea2000c101900 */
[----:B---3--:R-:W-:-:S03]  /*22740*/  IMAD.WIDE R20, R2, 0x4, R22 ;  /* 0x0000000402147825 */ /* 0x008fc600078e0216 */
[----:B--2---:R1:W-:Y:S04]  /*22750*/  ST.E [R22.64+0x400], R6 ;  /* 0x0004000616007985 */ /* 0x0043e8000c101904 */
[----:B-1----:R-:W2:Y:S04]  /*22760*/  LD.E R6, [R14.64+0x10] ;  /* 0x000010040e067980 */ /* 0x002ea8000c101900 */
[----:B--2---:R1:W-:Y:S04]  /*22770*/  ST.E [R20.64], R6 ;  /* 0x0000000614007985 */ /* 0x0043e8000c101904 */
[----:B-1----:R-:W2:Y:S04]  /*22780*/  LD.E R6, [R14.64+0x14] ;  /* 0x000014040e067980 */ /* 0x002ea8000c101900 */
[----:B--2---:R1:W-:Y:S04]  /*22790*/  ST.E [R20.64+0x400], R6 ;  /* 0x0004000614007985 */ /* 0x0043e8000c101904 */
[----:B-1----:R-:W2:Y:S04]  /*227a0*/  LD.E R6, [R14.64+0x8] ;  /* 0x000008040e067980 */ /* 0x002ea8000c101900 */
[----:B--2---:R1:W-:Y:S04]  /*227b0*/  ST.E [R22.64+0x2000], R6 ;  /* 0x0020000616007985 */ /* 0x0043e8000c101904 */
[----:B-1----:R-:W2:Y:S04]  /*227c0*/  LD.E R6, [R14.64+0xc] ;  /* 0x00000c040e067980 */ /* 0x002ea8000c101900 */
[----:B--2---:R1:W-:Y:S04]  /*227d0*/  ST.E [R22.64+0x2400], R6 ;  /* 0x0024000616007985 */ /* 0x0043e8000c101904 */
[----:B-1----:R-:W2:Y:S04]  /*227e0*/  LD.E R6, [R14.64+0x18] ;  /* 0x000018040e067980 */ /* 0x002ea8000c101900 */
[----:B--2---:R1:W-:Y:S04]  /*227f0*/  ST.E [R20.64+0x2000], R6 ;  /* 0x0020000614007985 */ /* 0x0043e8000c101904 */
[----:B-1----:R-:W2:Y:S01]  /*22800*/  LD.E R6, [R14.64+0x1c] ;  /* 0x00001c040e067980 */ /* 0x002ea2000c101900 */
[----:B------:R-:W-:-:S03]  /*22810*/  IMAD.WIDE R18, R3, 0x4, R22 ;  /* 0x0000000403127825 */ /* 0x000fc600078e0216 */
[----:B--2---:R1:W-:Y:S04]  /*22820*/  ST.E [R20.64+0x2400], R6 ;  /* 0x0024000614007985 */ /* 0x0043e8000c101904 */
[----:B-1----:R-:W2:Y:S04]  /*22830*/  LD.E R6, [R14.64+0x20] ;  /* 0x000020040e067980 */ /* 0x002ea8000c101900 */
[----:B--2---:R1:W-:Y:S04]  /*22840*/  ST.E [R18.64], R6 ;  /* 0x0000000612007985 */ /* 0x0043e8000c101904 */
[----:B-1----:R-:W2:Y:S01]  /*22850*/  LD.E R6, [R14.64+0x24] ;  /* 0x000024040e067980 */ /* 0x002ea2000c101900 */
[----:B------:R-:W-:-:S03]  /*22860*/  IADD3 R28, R2, R3, RZ ;  /* 0x00000003021c7210 */ /* 0x000fc60007ffe0ff */
[----:B--2---:R1:W-:Y:S04]  /*22870*/  ST.E [R18.64+0x400], R6 ;  /* 0x0004000612007985 */ /* 0x0043e8000c101904 */
[----:B-1----:R-:W2:Y:S01]  /*22880*/  LD.E R6, [R14.64+0x30] ;  /* 0x000030040e067980 */ /* 0x002ea2000c101900 */
[----:B------:R-:W-:-:S05]  /*22890*/  IMAD.WIDE R28, R28, 0x4, R22 ;  /* 0x000000041c1c7825 */ /* 0x000fca00078e0216 */
[----:B--2---:R-:W-:Y:S04]  /*228a0*/  ST.E [R28.64], R6 ;  /* 0x000000061c007985 */ /* 0x004fe8000c101904 */
[----:B------:R-:W2:Y:S04]  /*228b0*/  LD.E R2, [R14.64+0x34] ;  /* 0x000034040e027980 */ /* 0x000ea8000c101900 */
[----:B--2---:R1:W-:Y:S04]  /*228c0*/  ST.E [R28.64+0x400], R2 ;  /* 0x000400021c007985 */ /* 0x0043e8000c101904 */
        /* <DEDUP_REMOVED lines=24> */
[----:B------:R-:W2:Y:S04]  /*22a50*/  LD.E R3, [R14.64+0x60] ;  /* 0x000060040e037980 */ /* 0x000ea8000c101900 */
[----:B--2---:R-:W-:Y:S04]  /*22a60*/  ST.E [R18.64+0x4000], R3 ;  /* 0x0040000312007985 */ /* 0x004fe8000c101904 */
        /* <DEDUP_REMOVED lines=12> */
[----:B------:R-:W2:Y:S01]  /*22b30*/  LD.E R14, [R14.64+0x7c] ;  /* 0x00007c040e0e7980 */ /* 0x000ea2000c101900 */
[----:B------:R-:W-:Y:S01]  /*22b40*/  IADD3 R6, P0, R56, 0x390, RZ ;  /* 0x0000039038067810 */ /* 0x000fe20007f1e0ff */
[----:B------:R-:W-:Y:S01]  /*22b50*/  IMAD.MOV.U32 R20, RZ, RZ, R27 ;  /* 0x000000ffff147224 */ /* 0x000fe200078e001b */
[----:B------:R-:W-:-:S03]  /*22b60*/  MOV R3, R65 ;  /* 0x0000004100037202 */ /* 0x000fc60000000f00 */
[----:B------:R-:W-:Y:S01]  /*22b70*/  IMAD.X R7, RZ, RZ, R55, P0 ;  /* 0x000000ffff077224 */ /* 0x000fe200000e0637 */
[----:B-1----:R-:W-:Y:S01]  /*22b80*/  MOV R2, R26 ;  /* 0x0000001a00027202 */ /* 0x002fe20000000f00 */
[----:B--2---:R1:W-:Y:S04]  /*22b90*/  ST.E [R28.64+0x6400], R14 ;  /* 0x0064000e1c007985 */ /* 0x0043e8000c101904 */
[----:B------:R2:W-:Y:S04]  /*22ba0*/  STL.128 [R1+0xae0], RZ ;  /* 0x000ae0ff01007387 */ /* 0x0005e80000100c00 */
[----:B------:R2:W-:Y:S04]  /*22bb0*/  STL.128 [R1+0xaf0], RZ ;  /* 0x000af0ff01007387 */ /* 0x0005e80000100c00 */
[----:B------:R2:W-:Y:S04]  /*22bc0*/  STL.128 [R1+0xb00], RZ ;  /* 0x000b00ff01007387 */ /* 0x0005e80000100c00 */
[----:B------:R2:W-:Y:S04]  /*22bd0*/  STL.128 [R1+0xb10], RZ ;  /* 0x000b10ff01007387 */ /* 0x0005e80000100c00 */
[----:B------:R2:W-:Y:S04]  /*22be0*/  STL.128 [R1+0xb20], RZ ;  /* 0x000b20ff01007387 */ /* 0x0005e80000100c00 */
[----:B------:R2:W-:Y:S01]  /*22bf0*/  STL.128 [R1+0xb30], RZ ;  /* 0x000b30ff01007387 */ /* 0x0005e20000100c00 */
[----:B-1----:R-:W-:-:S03]  /*22c00*/  MOV R14, 0x22c40 ;  /* 0x00022c40000e7802 */ /* 0x002fc60000000f00 */
[----:B------:R2:W-:Y:S04]  /*22c10*/  STL.128 [R1+0xb40], RZ ;  /* 0x000b40ff01007387 */ /* 0x0005e80000100c00 */
[----:B------:R2:W-:Y:S02]  /*22c20*/  STL.128 [R1+0xb50], RZ ;  /* 0x000b50ff01007387 */ /* 0x0005e40000100c00 */
[----:B--2---:R-:W-:Y:S05]  /*22c30*/  CALL.REL.NOINC `($_ZN7cutlass13device_kernelIN5flash19enable_sm80_to_sm89INS1_16FlashAttnBwdSm80INS1_25CollectiveMainloopBwdSm80ILi2ELi2EN4cute5tupleIJNS5_1CILi128EEES8_NS7_ILi64EEEEEENS_6half_tEfNS_4arch4Sm80ELb0ELb0ELb1ELb1ELb0ELb0ELb0ELb0ELi2ELi4ELi4ELi4ELb0EEENS1_24CollectiveEpilogueBwdGQAISA_fSD_Li256ELb1ELb0EEENS1_19SingleTileSchedulerILb1ELb0ELb0ELi128EEEEEEEEEvNT_6ParamsE$_ZN4cute3eso3ESOILb1ELb0EJNS_6LayoutINS_5tupleIJNS3_IJNS_1CILi1EEENS4_ILi2EEEEEES6_NS4_ILi8EEEEEENS3_IJNS3_IJS5_S5_EEES6_NS4_ILi4EEEEEEEENS_10ViewEngineIPKN7cutlass5ArrayIfLi2ELb1EEEEEEEC2ERKSD_RKSK_) ;  /* 0xfffe4e5000007944 */ /* 0x004fea0003c3ffff */
[----:B------:R2:W5:Y:S01]  /*22c40*/  LDL.64 R20, [R8] ;  /* 0x0000000008147983 */ /* 0x0005620000100a00 */
[----:B------:R-:W-:Y:S01]  /*22c50*/  IMAD.MOV.U32 R2, RZ, RZ, R65 ;  /* 0x000000ffff027224 */ /* 0x000fe200078e0041 */
[----:B------:R-:W-:Y:S01]  /*22c60*/  MOV R15, R6 ;  /* 0x00000006000f7202 */ /* 0x000fe20000000f00 */
[----:B------:R-:W-:Y:S01]  /*22c70*/  IMAD.MOV.U32 R14, RZ, RZ, R7 ;  /* 0x000000ffff0e7224 */ /* 0x000fe200078e0007 */
[----:B-1----:R-:W-:Y:S02]  /*22c80*/  MOV R3, 0x22ca0 ;  /* 0x00022ca000037802 */ /* 0x002fe40000000f00 */
        /* <DEDUP_REMOVED lines=258> */
[----:B------:R-:W-:Y:S02]  /*23cb0*/  MOV R3, R65 ;  /* 0x0000004100037202 */ /* 0x000fe40000000f00 */
[----:B--2---:R1:W-:Y:S02]  /*23cc0*/  ST.E [R18.64+0x7c], R2 ;  /* 0x00007c0212007985 */ /* 0x0043e4000c101904 */
[----:B-1----:R-:W-:Y:S01]  /*23cd0*/  IMAD.MOV.U32 R2, RZ, RZ, R6 ;  /* 0x000000ffff027224 */ /* 0x002fe200078e0006 */
[----:B------:R-:W-:Y:S01]  /*23ce0*/  MOV R6, 0x23d10 ;  /* 0x00023d1000067802 */ /* 0x000fe20000000f00 */
[----:B------:R-:W-:Y:S06]  /*23cf0*/  BAR.SYNC.DEFER_BLOCKING 0x0 ;  /* 0x0000000000007b1d */ /* 0x000fec0000010000 */
[----:B------:R-:W-:Y:S05]  /*23d00*/  CALL.REL.NOINC `($_ZN7cutlass13device_kernelIN5flash19enable_sm80_to_sm89INS1_16FlashAttnBwdSm80INS1_25CollectiveMainloopBwdSm80ILi2ELi2EN4cute5tupleIJNS5_1CILi128EEES8_NS7_ILi64EEEEEENS_6half_tEfNS_4arch4Sm80ELb0ELb0ELb1ELb1ELb0ELb0ELb0ELb0ELi2ELi4ELi4ELi4ELb0EEENS1_24CollectiveEpilogueBwdGQAISA_fSD_Li256ELb1ELb0EEENS1_19SingleTileSchedulerILb1ELb0ELb0ELi128EEEEEEEEEvNT_6ParamsE$_ZN4cute3eso3ESOILb1ELb0EJNS_6LayoutINS_5tupleIJNS3_IJNS_1CILi1EEENS3_IJNS4_ILi4EEENS4_ILi2EEEEEEEEES7_S6_EEENS3_IJNS3_IJNS4_ILi0EEENS3_IJS5_NS4_ILi8EEEEEEEEES6_NS4_ILi16EEEEEEEENS_10ViewEngineIPN7cutlass6half_tEEEEEC2ERKSH_RKSM_) ;  /* 0xfffe3ca000007944 */ /* 0x000fea0003c3ffff */
[----:B------:R2:W5:Y:S04]  /*23d10*/  LDL.64 R18, [R59+0xc0] ;  /* 0x0000c0003b127983 */ /* 0x0005680000100a00 */
[----:B-1----:R2:W5:Y:S01]  /*23d20*/  LDL.64 R2, [R8] ;  /* 0x0000000008027983 */ /* 0x0025620000100a00 */
[----:B------:R-:W-:-:S02]  /*23d30*/  MOV R6, R65 ;  /* 0x0000004100067202 */ /* 0x000fc40000000f00 */
        /* <DEDUP_REMOVED lines=118> */
[----:B--2---:R2:W-:Y:S04]  /*244a0*/  ST.E [R22.64+0x6400], R6 ;  /* 0x0064000616007985 */ /* 0x0045e8000c101904 */
[----:B-1----:R-:W3:Y:S04]  /*244b0*/  LDL.64 R2, [R59+0xd0] ;  /* 0x0000d0003b027983 */ /* 0x002ee80000100a00 */
[----:B------:R2:W5:Y:S04]  /*244c0*/  LDL.64 R18, [R59+0xc8] ;  /* 0x0000c8003b127983 */ /* 0x0005680000100a00 */
[----:B---3--:R-:W5:Y:S01]  /*244d0*/  LD.E.64 R2, [R2.64] ;  /* 0x0000000402027980 */ /* 0x008f62000c101b00 */
[----:B------:R-:W-:-:S02]  /*244e0*/  MOV R38, R65 ;  /* 0x0000004100267202 */ /* 0x000fc40000000f00 */
[----:B------:R-:W-:Y:S02]  /*244f0*/  MOV R39, 0x24510 ;  /* 0x0002451000277802 */ /* 0x000fe40000000f00 */
[----:B--2--5:R-:W-:Y:S05]  /*24500*/  CALL.REL.NOINC `($_ZN7cutlass13device_kernelIN5flash19enable_sm80_to_sm89INS1_16FlashAttnBwdSm80INS1_25CollectiveMainloopBwdSm80ILi2ELi2EN4cute5tupleIJNS5_1CILi128EEES8_NS7_ILi64EEEEEENS_6half_tEfNS_4arch4Sm80ELb0ELb0ELb1ELb1ELb0ELb0ELb0ELb0ELi2ELi4ELi4ELi4ELb0EEENS1_24CollectiveEpilogueBwdGQAISA_fSD_Li256ELb1ELb0EEENS1_19SingleTileSchedulerILb1ELb0ELb0ELi128EEEEEEEEEvNT_6ParamsE$_ZN4cute8smem_ptrIPN7cutlass6half_tEECI1NS_12iter_adaptorIS3_S4_EEES3_) ;  /* 0xfffe4f1000007944 */ /* 0x024fea0003c3ffff */
[----:B------:R1:W5:Y:S01]  /*24510*/  LDL.64 R2, [R8] ;  /* 0x0000000008027983 */ /* 0x0003620000100a00 */
[----:B------:R-:W-:Y:S02]  /*24520*/  MOV R6, R58 ;  /* 0x0000003a00067202 */ /* 0x000fe40000000f00 */
[----:B------:R-:W-:Y:S02]  /*24530*/  MOV R7, 0x24550 ;  /* 0x0002455000077802 */ /* 0x000fe40000000f00 */
[----:B-1---5:R-:W-:Y:S05]  /*24540*/  CALL.REL.NOINC `($_ZN7cutlass13device_kernelIN5flash19enable_sm80_to_sm89INS1_16FlashAttnBwdSm80INS1_25CollectiveMainloopBwdSm80ILi2ELi2EN4cute5tupleIJNS5_1CILi128EEES8_NS7_ILi64EEEEEENS_6half_tEfNS_4arch4Sm80ELb0ELb0ELb1ELb1ELb0ELb0ELb0ELb0ELi2ELi4ELi4ELi4ELb0EEENS1_24CollectiveEpilogueBwdGQAISA_fSD_Li256ELb1ELb0EEENS1_19SingleTileSchedulerILb1ELb0ELb0ELi128EEEEEEEEEvNT_6ParamsE$_ZN4cute3eso3ESOILb1ELb0EJNS_14ComposedLayoutINS_7SwizzleILi3ELi3ELi3EEENS_1CILj0EEENS_6LayoutINS_5tupleIJNS5_ILi64EEENS5_ILi128EEEEEENS8_IJNS5_ILi1EEES9_EEEEEEENS_10ViewEngineINS_8smem_ptrIPN7cutlass6half_tEEEEEEEC2ERKSF_RKSM_) ;  /* 0xfffe295000007944 */ /* 0x022fea0003c3ffff */
[----:B------:R1:W5:Y:S01]  /*24550*/  LDL.64 R2, [R1+0x758] ;  /* 0x0007580001027983 */ /* 0x0003620000100a00 */
[----:B------:R-:W-:Y:S02]  /*24560*/  MOV R6, R58 ;  /* 0x0000003a00067202 */ /* 0x000fe40000000f00 */
[----:B------:R-:W-:Y:S02]  /*24570*/  MOV R7, 0x24590 ;  /* 0x0002459000077802 */ /* 0x000fe40000000f00 */
[----:B-1---5:R-:W-:Y:S05]  /*24580*/  CALL.REL.NOINC `($_ZN7cutlass13device_kernelIN5flash19enable_sm80_to_sm89INS1_16FlashAttnBwdSm80INS1_25CollectiveMainloopBwdSm80ILi2ELi2EN4cute5tupleIJNS5_1CILi128EEES8_NS7_ILi64EEEEEENS_6half_tEfNS_4arch4Sm80ELb0ELb0ELb1ELb1ELb0ELb0ELb0ELb0ELi2ELi4ELi4ELi4ELb0EEENS1_24CollectiveEpilogueBwdGQAISA_fSD_Li256ELb1ELb0EEENS1_19SingleTileSchedulerILb1ELb0ELb0ELi128EEEEEEEEEvNT_6ParamsE$_ZN4cute3eso3ESOILb1ELb0EJNS_14ComposedLayoutINS_7SwizzleILi3ELi3ELi3EEENS_1CILj0EEENS_6LayoutINS_5tupleIJNS8_IJNS8_IJNS5_ILi4EEENS5_ILi8EEEEEENS8_IJNS5_ILi2EEENS5_ILi1EEEEEEEEENS8_IJNS8_IJSC_SC_EEESB_EEEEEENS8_IJNS8_IJNS8_IJNS5_ILi128EEESD_EEENS8_IJSA_NS5_ILi0EEEEEEEEENS8_IJNS8_IJNS5_ILi64EEENS5_ILi512EEEEEENS8_IJNS5_ILi16EEENS5_ILi1024EEEEEEEEEEEEEEEENS_10ViewEngineINS_8smem_ptrIPN7cutlass6half_tEEEEEEEC2ERKSX_RKS14_) ;  /* 0xfffe29a000007944 */ /* 0x022fea0003c3ffff */
        /* <DEDUP_REMOVED lines=32> */
[----:B------:R-:W-:Y:S02]  /*24790*/  MOV R4, 0x247b0 ;  /* 0x000247b000047802 */ /* 0x000fe40000000f00 */
[----:B------:R-:W-:Y:S05]  /*247a0*/  CALL.REL.NOINC `($_ZN7cutlass13device_kernelIN5flash19enable_sm80_to_sm89INS1_16FlashAttnBwdSm80INS1_25CollectiveMainloopBwdSm80ILi2ELi2EN4cute5tupleIJNS5_1CILi128EEES8_NS7_ILi64EEEEEENS_6half_tEfNS_4arch4Sm80ELb0ELb0ELb1ELb1ELb0ELb0ELb0ELb0ELi2ELi4ELi4ELi4ELb0EEENS1_24CollectiveEpilogueBwdGQAISA_fSD_Li256ELb1ELb0EEENS1_19SingleTileSchedulerILb1ELb0ELb0ELi128EEEEEEEEEvNT_6ParamsE$_ZZN4cute13to_mixed_bitsINS_5tupleIJNS1_IJNS_1CILi4EEENS2_ILi8EEEEEENS2_ILi2EEENS2_ILi1EEEEEENS1_IJNS1_IJNS2_ILi128EEENS2_ILi0EEEEEES4_SA_EEENS1_IJNS1_IJiiEEEiSA_EEEEEDaRKT_RKT0_RKT1_ENKUlRKT_RKT0_RKT1_E_clIS5_SB_SD_EEDaSQ_ST_SW_) ;  /* 0xfffe512000007944 */ /* 0x000fea0003c3ffff */
[----:B------:R-:W-:Y:S02]  /*247b0*/  MOV R5, 0x247d0 ;  /* 0x000247d000057802 */ /* 0x000fe40000000f00 */
[----:B------:R-:W-:Y:S05]  /*247c0*/  CALL.REL.NOINC `($_ZN7cutlass13device_kernelIN5flash19enable_sm80_to_sm89INS1_16FlashAttnBwdSm80INS1_25CollectiveMainloopBwdSm80ILi2ELi2EN4cute5tupleIJNS5_1CILi128EEES8_NS7_ILi64EEEEEENS_6half_tEfNS_4arch4Sm80ELb0ELb0ELb1ELb1ELb0ELb0ELb0ELb0ELi2ELi4ELi4ELi4ELb0EEENS1_24CollectiveEpilogueBwdGQAISA_fSD_Li256ELb1ELb0EEENS1_19SingleTileSchedulerILb1ELb0ELb0ELi128EEEEEEEEEvNT_6ParamsE$_ZZN4cute13to_mixed_bitsINS_5tupleIJNS1_IJNS_1CILi4EEENS2_ILi8EEEEEENS2_ILi2EEENS2_ILi1EEEEEENS1_IJNS1_IJNS2_ILi128EEENS2_ILi0EEEEEES4_SA_EEENS1_IJNS1_IJiiEEEiSA_EEEEEDaRKT_RKT0_RKT1_ENKUlRKT_RKT0_RKT1_E_clIS6_S4_iEEDaSQ_ST_SW_) ;  /* 0xfffe514000007944 */ /* 0x000fea0003c3ffff */
[----:B------:R-:W-:Y:S02]  /*247d0*/  MOV R6, R3 ;  /* 0x0000000300067202 */ /* 0x000fe40000000f00 */
[----:B------:R-:W-:Y:S02]  /*247e0*/  MOV R3, 0x24800 ;  /* 0x0002480000037802 */ /* 0x000fe40000000f00 */
[----:B------:R-:W-:Y:S05]  /*247f0*/  CALL.REL.NOINC `($_ZN7cutlass13device_kernelIN5flash19enable_sm80_to_sm89INS1_16FlashAttnBwdSm80INS1_25CollectiveMainloopBwdSm80ILi2ELi2EN4cute5tupleIJNS5_1CILi128EEES8_NS7_ILi64EEEEEENS_6half_tEfNS_4arch4Sm80ELb0ELb0ELb1ELb1ELb0ELb0ELb0ELb0ELi2ELi4ELi4ELi4ELb0EEENS1_24CollectiveEpilogueBwdGQAISA_fSD_Li256ELb1ELb0EEENS1_19SingleTileSchedulerILb1ELb0ELb0ELi128EEEEEEEEEvNT_6ParamsE$_ZZN4cute13to_mixed_bitsINS_5tupleIJNS1_IJNS_1CILi4EEENS2_ILi8EEEEEENS2_ILi2EEENS2_ILi1EEEEEENS1_IJNS1_IJNS2_ILi128EEENS2_ILi0EEEEEES4_SA_EEENS1_IJNS1_IJiiEEEiSA_EEEEEDaRKT_RKT0_RKT1_ENKUlDpRKT_E_clIJNS_9MixedBitsILj0ELj384EEENSU_ILj0ELj8EEENS2_ILj0EEEEEEDaSR_) ;  /* 0xfffe508000007944 */ /* 0x000fea0003c3ffff */
        /* <DEDUP_REMOVED lines=8> */
[----:B------:R-:W-:Y:S01]  /*24880*/  IMAD.MOV.U32 R2, RZ, RZ, R13 ;  /* 0x000000ffff027224 */ /* 0x000fe200078e000d */
[----:B------:R-:W-:Y:S02]  /*24890*/  LOP3.LUT R13, R6, 0x188, RZ, 0xc0, !PT ;  /* 0x00000188060d7812 */ /* 0x000fe400078ec0ff */
[----:B------:R-:W-:Y:S02]  /*248a0*/  SEL R5, R5, 0xfffffff0, !P0 ;  /* 0xfffffff005057807 */ /* 0x000fe40004000000 */
[----:B------:R-:W-:Y:S01]  /*248b0*/  MOV R4, 0x248e0 ;  /* 0x000248e000047802 */ /* 0x000fe20000000f00 */
[----:B-1----:R-:W-:-:S02]  /*248c0*/  IMAD.MOV.U32 R3, RZ, RZ, R58 ;  /* 0x000000ffff037224 */ /* 0x002fc400078e003a */
[----:B------:R-:W-:Y:S05]  /*248d0*/  CALL.REL.NOINC `($_ZN7cutlass13device_kernelIN5flash19enable_sm80_to_sm89INS1_16FlashAttnBwdSm80INS1_25CollectiveMainloopBwdSm80ILi2ELi2EN4cute5tupleIJNS5_1CILi128EEES8_NS7_ILi64EEEEEENS_6half_tEfNS_4arch4Sm80ELb0ELb0ELb1ELb1ELb0ELb0ELb0ELb0ELi2ELi4ELi4ELi4ELb0EEENS1_24CollectiveEpilogueBwdGQAISA_fSD_Li256ELb1ELb0EEENS1_19SingleTileSchedulerILb1ELb0ELb0ELi128EEEEEEEEEvNT_6ParamsE$_ZN4cute3eso3ESOILb1ELb0EJNS_1CILi8EEEiiEEC2ERKS3_RKiS8_) ;  /* 0xfffe294000007944 */ /* 0x000fea0003c3ffff */
[----:B-1----:R1:W5:Y:S01]  /*248e0*/  LDL.64 R2, [R1+0x758] ;  /* 0x0007580001027983 */ /* 0x0023620000100a00 */
[----:B------:R-:W-:Y:S01]  /*248f0*/  IMAD.MOV.U32 R26, RZ, RZ, 0x48 ;  /* 0x00000048ff1a7424 */ /* 0x000fe200078e00ff */
[----:B------:R-:W-:Y:S01]  /*24900*/  LOP3.LUT P0, RZ, R6, 0x8, RZ, 0xc0, !PT ;  /* 0x0000000806ff7812 */ /* 0x000fe2000780c0ff */
[----:B------:R-:W-:Y:S01]  /*24910*/  IMAD.MOV.U32 R4, RZ, RZ, R58 ;  /* 0x000000ffff047224 */ /* 0x000fe200078e003a */
[----:B------:R-:W-:-:S02]  /*24920*/  MOV R5, 0x24950 ;  /* 0x0002495000057802 */ /* 0x000fc40000000f00 */
[----:B------:R-:W-:-:S04]  /*24930*/  SEL R26, R26, 0x38, !P0 ;  /* 0x000000381a1a7807 */ /* 0x000fc80004000000 */
[----:B-1---5:R-:W-:Y:S05]  /*24940*/  CALL.REL.NOINC `($_ZN7cutlass13device_kernelIN5flash19enable_sm80_to_sm89INS1_16FlashAttnBwdSm80INS1_25CollectiveMainloopBwdSm80ILi2ELi2EN4cute5tupleIJNS5_1CILi128EEES8_NS7_ILi64EEEEEENS_6half_tEfNS_4arch4Sm80ELb0ELb0ELb1ELb1ELb0ELb0ELb0ELb0ELi2ELi4ELi4ELi4ELb0EEENS1_24CollectiveEpilogueBwdGQAISA_fSD_Li256ELb1ELb0EEENS1_19SingleTileSchedulerILb1ELb0ELb0ELi128EEEEEEEEEvNT_6ParamsE$_ZN4cute3eso3ESOILb0ELb1EJiNS_1CILi144EEENS2_ILi288EEEEEC2ERKiRKS3_RKS4_) ;  /* 0xfffe221000007944 */ /* 0x022fea0003c3ffff */
[----:B------:R-:W2:Y:S01]  /*24950*/  LDL R4, [R1+0x758] ;  /* 0x0007580001047983 */ /* 0x000ea20000100800 */
[----:B------:R-:W-:Y:S01]  /*24960*/  IMAD.MOV.U32 R5, RZ, RZ, R58 ;  /* 0x000000ffff057224 */ /* 0x000fe200078e003a */
[----:B------:R-:W-:Y:S02]  /*24970*/  MOV R26, 0x249b0 ;  /* 0x000249b0001a7802 */ /* 0x000fe40000000f00 */
[----:B--2---:R1:W-:Y:S02]  /*24980*/  STL [R1+0x790], R4 ;  /* 0x0007900401007387 */ /* 0x0043e40000100800 */
[----:B-1----:R-:W-:Y:S02]  /*24990*/  MOV R4, R10 ;  /* 0x0000000a00047202 */ /* 0x002fe40000000f00 */
[----:B------:R-:W-:Y:S05]  /*249a0*/  CALL.REL.NOINC `($_ZN7cutlass13device_kernelIN5flash19enable_sm80_to_sm89INS1_16FlashAttnBwdSm80INS1_25CollectiveMainloopBwdSm80ILi2ELi2EN4cute5tupleIJNS5_1CILi128EEES8_NS7_ILi64EEEEEENS_6half_tEfNS_4arch4Sm80ELb0ELb0ELb1ELb1ELb0ELb0ELb0ELb0ELi2ELi4ELi4ELi4ELb0EEENS1_24CollectiveEpilogueBwdGQAISA_fSD_Li256ELb1ELb0EEENS1_19SingleTileSchedulerILb1ELb0ELb0ELi128EEEEEEEEEvNT_6ParamsE$_ZN4cute3eso3ESOILb1ELb0EJNS_1CILi1EEENS_5tupleIJNS2_ILi8EEEiiEEENS2_ILi64EEENS4_IJiNS2_ILi144EEENS2_ILi288EEEEEENS2_ILi512EEEEEC2ERKS3_RKS6_RKS7_RKSA_RKSB_) ;  /* 0xfffe261000007944 */ /* 0x000fea0003c3ffff */
[----:B------:R2:W5:Y:S04]  /*249b0*/  LDL R26, [R1+0x760] ;  /* 0x00076000011a7983 */ /* 0x0005680000100800 */
[----:B------:R2:W5:Y:S01]  /*249c0*/  LDL.64 R2, [R1+0x758] ;  /* 0x0007580001027983 */ /* 0x0005620000100a00 */
[----:B-1----:R-:W-:-:S02]  /*249d0*/  MOV R4, R58 ;  /* 0x0000003a00047202 */ /* 0x002fc40000000f00 */
[----:B------:R-:W-:Y:S02]  /*249e0*/  MOV R5, 0x24a00 ;  /* 0x00024a0000057802 */ /* 0x000fe40000000f00 */
[----:B--2--5:R-:W-:Y:S05]  /*249f0*/  CALL.REL.NOINC `($_ZN7cutlass13device_kernelIN5flash19enable_sm80_to_sm89INS1_16FlashAttnBwdSm80INS1_25CollectiveMainloopBwdSm80ILi2ELi2EN4cute5tupleIJNS5_1CILi128EEES8_NS7_ILi64EEEEEENS_6half_tEfNS_4arch4Sm80ELb0ELb0ELb1ELb1ELb0ELb0ELb0ELb0ELi2ELi4ELi4ELi4ELb0EEENS1_24CollectiveEpilogueBwdGQAISA_fSD_Li256ELb1ELb0EEENS1_19SingleTileSchedulerILb1ELb0ELb0ELi128EEEEEEEEEvNT_6ParamsE$_ZN4cute5tupleIJNS0_IJNS_1CILi8EEENS0_IJNS1_ILi2EEES3_S3_EEENS1_ILi1EEES4_S5_EEENS0_IJS5_NS0_IJS2_iiEEENS1_ILi64EEENS0_IJiNS1_ILi144EEENS1_ILi288EEEEEENS1_ILi512EEEEEEEEC2ERKS6_RKSD_) ;  /* 0xfffe488000007944 */ /* 0x024fea0003c3ffff */
[----:B------:R1:W5:Y:S04]  /*24a00*/  LDL R16, [R1+0x760] ;  /* 0x0007600001107983 */ /* 0x0003680000100800 */
[----:B------:R1:W5:Y:S01]  /*24a10*/  LDL.64 R2, [R1+0x758] ;  /* 0x0007580001027983 */ /* 0x0003620000100a00 */
[----:B------:R-:W-:-:S03]  /*24a20*/  MOV R4, 0x24a40 ;  /* 0x00024a4000047802 */ /* 0x000fc60000000f00 */
[----:B-1---5:R-:W-:Y:S05]  /*24a30*/  CALL.REL.NOINC `($_ZN7cutlass13device_kernelIN5flash19enable_sm80_to_sm89INS1_16FlashAttnBwdSm80INS1_25CollectiveMainloopBwdSm80ILi2ELi2EN4cute5tupleIJNS5_1CILi128EEES8_NS7_ILi64EEEEEENS_6half_tEfNS_4arch4Sm80ELb0ELb0ELb1ELb1ELb0ELb0ELb0ELb0ELi2ELi4ELi4ELi4ELb0EEENS1_24CollectiveEpilogueBwdGQAISA_fSD_Li256ELb1ELb0EEENS1_19SingleTileSchedulerILb1ELb0ELb0ELi128EEEEEEEEEvNT_6ParamsE$_ZZN4cute7flattenINS_5tupleIJNS_1CILi1EEENS1_IJNS2_ILi8EEEiiEEENS2_ILi64EEENS1_IJiNS2_ILi144EEENS2_ILi288EEEEEENS2_ILi512EEEEEEEEDaRKT_ENKUlRKT_E_clIS5_EEDaSH_) ;  /* 0xfffe566000007944 */ /* 0x022fea0003c3ffff */
[----:B------:R-:W-:Y:S02]  /*24a40*/  MOV R3, R16 ;  /* 0x0000001000037202 */ /* 0x000fe40000000f00 */
[----:B------:R-:W-:Y:S02]  /*24a50*/  MOV R4, 0x24a70 ;  /* 0x00024a7000047802 */ /* 0x000fe40000000f00 */
[----:B------:R-:W-:Y:S05]  /*24a60*/  CALL.REL.NOINC `($_ZN7cutlass13device_kernelIN5flash19enable_sm80_to_sm89INS1_16FlashAttnBwdSm80INS1_25CollectiveMainloopBwdSm80ILi2ELi2EN4cute5tupleIJNS5_1CILi128EEES8_NS7_ILi64EEEEEENS_6half_tEfNS_4arch4Sm80ELb0ELb0ELb1ELb1ELb0ELb0ELb0ELb0ELi2ELi4ELi4ELi4ELb0EEENS1_24CollectiveEpilogueBwdGQAISA_fSD_Li256ELb1ELb0EEENS1_19SingleTileSchedulerILb1ELb0ELb0ELi128EEEEEEEEEvNT_6ParamsE$_ZZN4cute7flattenINS_5tupleIJNS_1CILi1EEENS1_IJNS2_ILi8EEEiiEEENS2_ILi64EEENS1_IJiNS2_ILi144EEENS2_ILi288EEEEEENS2_ILi512EEEEEEEEDaRKT_ENKUlRKT_E_clIS9_EEDaSH_) ;  /* 0xfffe566000007944 */ /* 0x000fea0003c3ffff */
[----:B------:R-:W-:Y:S02]  /*24a70*/  MOV R4, R2 ;  /* 0x0000000200047202 */ /* 0x000fe40000000f00 */
[----:B------:R-:W-:Y:S02]  /*24a80*/  MOV R2, 0x24aa0 ;  /* 0x00024aa000027802 */ /* 0x000fe40000000f00 */
[----:B------:R-:W-:Y:S05]  /*24a90*/  CALL.REL.NOINC `($_ZN7cutlass13device_kernelIN5flash19enable_sm80_to_sm89INS1_16FlashAttnBwdSm80INS1_25CollectiveMainloopBwdSm80ILi2ELi2EN4cute5tupleIJNS5_1CILi128EEES8_NS7_ILi64EEEEEENS_6half_tEfNS_4arch4Sm80ELb0ELb0ELb1ELb1ELb0ELb0ELb0ELb0ELi2ELi4ELi4ELi4ELb0EEENS1_24CollectiveEpilogueBwdGQAISA_fSD_Li256ELb1ELb0EEENS1_19SingleTileSchedulerILb1ELb0ELb0ELi128EEEEEEEEEvNT_6ParamsE$_ZZN4cute12filter_tupleINS_5tupleIJNS_1CILi1EEENS1_IJNS2_ILi8EEEiiEEENS2_ILi64EEENS1_IJiNS2_ILi144EEENS2_ILi288EEEEEENS2_ILi512EEEEEEZNS_7flattenISB_EEDaRKT_EUlRKT_E_EEDaSF_OT0_ENKUlDpSI_E_clIJNS1_IJS3_EEES5_NS1_IJS6_EEES9_NS1_IJSA_EEEEEEDaSM_) ;  /* 0xfffe4cc000007944 */ /* 0x000fea0003c3ffff */
[----:B------:R-:W-:Y:S02]  /*24aa0*/  MOV R2, R58 ;  /* 0x0000003a00027202 */ /* 0x000fe40000000f00 */
[----:B------:R-:W-:-:S02]  /*24ab0*/  MOV R3, 0x24ad0 ;  /* 0x00024ad000037802 */ /* 0x000fc40000000f00 */
[----:B------:R-:W-:Y:S05]  /*24ac0*/  CALL.REL.NOINC `($_ZN7cutlass13device_kernelIN5flash19enable_sm80_to_sm89INS1_16FlashAttnBwdSm80INS1_25CollectiveMainloopBwdSm80ILi2ELi2EN4cute5tupleIJNS5_1CILi128EEES8_NS7_ILi64EEEEEENS_6half_tEfNS_4arch4Sm80ELb0ELb0ELb1ELb1ELb0ELb0ELb0ELb0ELi2ELi4ELi4ELi4ELb0EEENS1_24CollectiveEpilogueBwdGQAISA_fSD_Li256ELb1ELb0EEENS1_19SingleTileSchedulerILb1ELb0ELb0ELi128EEEEEEEEEvNT_6ParamsE$_ZN4cute3eso3ESOILb0ELb1EJiNS_1CILi144EEENS2_ILi512EEEEEC2ERKiRKS3_RKS4_) ;  /* 0xfffe20e000007944 */ /* 0x000fea0003c3ffff */
[----:B------:R-:W2:Y:S01]  /*24ad0*/  LDL R2, [R1+0x758] ;  /* 0x0007580001027983 */ /* 0x000ea20000100800 */
[----:B------:R-:W-:-:S02]  /*24ae0*/  MOV R3, R58 ;  /* 0x0000003a00037202 */ /* 0x000fc40000000f00 */
[----:B------:R-:W-:Y:S01]  /*24af0*/  MOV R5, 0x24b30 ;  /* 0x00024b3000057802 */ /* 0x000fe20000000f00 */
[----:B--2---:R1:W-:Y:S02]  /*24b00*/  STL [R1+0x11ec], R2 ;  /* 0x0011ec0201007387 */ /* 0x0043e40000100800 */
[----:B-1----:R-:W-:Y:S02]  /*24b10*/  IMAD.MOV.U32 R2, RZ, RZ, R12 ;  /* 0x000000ffff027224 */ /* 0x002fe400078e000c */
[----:B------:R-:W-:Y:S05]  /*24b20*/  CALL.REL.NOINC `($_ZN7cutlass13device_kernelIN5flash19enable_sm80_to_sm89INS1_16FlashAttnBwdSm80INS1_25CollectiveMainloopBwdSm80ILi2ELi2EN4cute5tupleIJNS5_1CILi128EEES8_NS7_ILi64EEEEEENS_6half_tEfNS_4arch4Sm80ELb0ELb0ELb1ELb1ELb0ELb0ELb0ELb0ELi2ELi4ELi4ELi4ELb0EEENS1_24CollectiveEpilogueBwdGQAISA_fSD_Li256ELb1ELb0EEENS1_19SingleTileSchedulerILb1ELb0ELb0ELi128EEEEEEEEEvNT_6ParamsE$_ZN4cute3eso3ESOILb0ELb0EJiiNS_1CILi144EEENS2_ILi512EEEEEC2ERKiS7_RKS3_RKS4_) ;  /* 0xfffe1c4000007944 */ /* 0x000fea0003c3ffff */
[----:B------:R-:W2:Y:S01]  /*24b30*/  LDL.64 R2, [R1+0x758] ;  /* 0x0007580001027983 */ /* 0x000ea20000100a00 */
[----:B------:R-:W-:Y:S01]  /*24b40*/  IMAD.MOV.U32 R12, RZ, RZ, R11 ;  /* 0x000000ffff0c7224 */ /* 0x000fe200078e000b */
[----:B------:R-:W-:Y:S02]  /*24b50*/  MOV R5, R17 ;  /* 0x0000001100057202 */ /* 0x000fe40000000f00 */
[----:B--2---:R1:W-:Y:S02]  /*24b60*/  STL.64 [R1+0x788], R2 ;  /* 0x0007880201007387 */ /* 0x0043e40000100a00 */
[----:B-1----:R-:W-:Y:S01]  /*24b70*/  IMAD.MOV.U32 R2, RZ, RZ, R58 ;  /* 0x000000ffff027224 */ /* 0x002fe200078e003a */
[----:B------:R-:W-:-:S02]  /*24b80*/  MOV R3, 0x24ba0 ;  /* 0x00024ba000037802 */ /* 0x000fc40000000f00 */
[----:B------:R-:W-:Y:S05]  /*24b90*/  CALL.REL.NOINC `($_ZN7cutlass13device_kernelIN5flash19enable_sm80_to_sm89INS1_16FlashAttnBwdSm80INS1_25CollectiveMainloopBwdSm80ILi2ELi2EN4cute5tupleIJNS5_1CILi128EEES8_NS7_ILi64EEEEEENS_6half_tEfNS_4arch4Sm80ELb0ELb0ELb1ELb1ELb0ELb0ELb0ELb0ELi2ELi4ELi4ELi4ELb0EEENS1_24CollectiveEpilogueBwdGQAISA_fSD_Li256ELb1ELb0EEENS1_19SingleTileSchedulerILb1ELb0ELb0ELi128EEEEEEEEEvNT_6ParamsE$_ZN4cute3eso3ESOILb0ELb0EJiiiNS_1CILi144EEENS2_ILi512EEEEEC2ERKiS7_S7_RKS3_RKS4_) ;  /* 0xfffe1d7000007944 */ /* 0x000fea0003c3ffff */
[----:B------:R-:W2:Y:S04]  /*24ba0*/  LDL.64 R2, [R1+0x758] ;  /* 0x0007580001027983 */ /* 0x000ea80000100a00 */
[----:B------:R-:W3:Y:S01]  /*24bb0*/  LDL R17, [R1+0x760] ;  /* 0x0007600001117983 */ /* 0x000ee20000100800 */
[----:B------:R-:W-:-:S02]  /*24bc0*/  IADD3 R27, R56, 0x30, RZ ;  /* 0x00000030381b7810 */ /* 0x000fc40007ffe0ff */
[----:B------:R-:W-:Y:S02]  /*24bd0*/  IADD3 R28, R56, 0x34, RZ ;  /* 0x00000034381c7810 */ /* 0x000fe40007ffe0ff */
[----:B------:R-:W-:Y:S01]  /*24be0*/  MOV R4, 0x24c40 ;  /* 0x00024c4000047802 */ /* 0x000fe20000000f00 */
[----:B--2---:R-:W-:Y:S01]  /*24bf0*/  IMAD.MOV.U32 R16, RZ, RZ, R3 ;  /* 0x000000ffff107224 */ /* 0x004fe200078e0003 */
[----:B------:R1:W-:Y:S01]  /*24c00*/  STL [R1+0x77c], R2 ;  /* 0x00077c0201007387 */ /* 0x0003e20000100800 */
[----:B------:R-:W-:-:S03]  /*24c10*/  IMAD.MOV.U32 R3, RZ, RZ, R58 ;  /* 0x000000ffff037224 */ /* 0x000fc600078e003a */
[----:B---3--:R1:W-:Y:S04]  /*24c20*/  STL.64 [R1+0x780], R16 ;  /* 0x0007801001007387 */ /* 0x0083e80000100a00 */
[----:B-1----:R-:W-:Y:S05]  /*24c30*/  CALL.REL.NOINC `($_ZN7cutlass13device_kernelIN5flash19enable_sm80_to_sm89INS1_16FlashAttnBwdSm80INS1_25CollectiveMainloopBwdSm80ILi2ELi2EN4cute5tupleIJNS5_1CILi128EEES8_NS7_ILi64EEEEEENS_6half_tEfNS_4arch4Sm80ELb0ELb0ELb1ELb1ELb0ELb0ELb0ELb0ELi2ELi4ELi4ELi4ELb0EEENS1_24CollectiveEpilogueBwdGQAISA_fSD_Li256ELb1ELb0EEENS1_19SingleTileSchedulerILb1ELb0ELb0ELi128EEEEEEEEEvNT_6ParamsE$_ZN4cute3eso3ESOILb1ELb0EJNS_1CILi8EEEiiiNS2_ILi144EEENS2_ILi512EEEEEC2ERKS3_RKiSA_SA_RKS4_RKS5_) ;  /* 0xfffe265000007944 */ /* 0x002fea0003c3ffff */
[----:B------:R-:W2:Y:S04]  /*24c40*/  LDL R4, [R1+0x760] ;  /* 0x0007600001047983 */ /* 0x000ea80000100800 */
[----:B-1----:R-:W3:Y:S01]  /*24c50*/  LDL.64 R2, [R1+0x758] ;  /* 0x0007580001027983 */ /* 0x002ee20000100a00 */
[C---:B------:R-:W-:Y:S02]  /*24c60*/  IADD3 R12, R56.reuse, 0x28, RZ ;  /* 0x00000028380c7810 */ /* 0x040fe40007ffe0ff */
[----:B------:R-:W-:Y:S01]  /*24c70*/  MOV R5, 0x24cd0 ;  /* 0x00024cd000057802 */ /* 0x000fe20000000f00 */
[----:B--2---:R1:W-:Y:S04]  /*24c80*/  STL [R1+0x778], R4 ;  /* 0x0007780401007387 */ /* 0x0043e80000100800 */
[----:B---3--:R2:W-:Y:S01]  /*24c90*/  STL.64 [R1+0x770], R2 ;  /* 0x0007700201007387 */ /* 0x0085e20000100a00 */
[----:B-1----:R-:W-:Y:S01]  /*24ca0*/  IMAD.MOV.U32 R4, RZ, RZ, R58 ;  /* 0x000000ffff047224 */ /* 0x002fe200078e003a */
[----:B--2---:R-:W-:-:S02]  /*24cb0*/  IADD3 R3, R56, 0x24, RZ ;  /* 0x0000002438037810 */ /* 0x004fc40007ffe0ff */
[----:B------:R-:W-:Y:S05]  /*24cc0*/  CALL.REL.NOINC `($_ZN7cutlass13device_kernelIN5flash19enable_sm80_to_sm89INS1_16FlashAttnBwdSm80INS1_25CollectiveMainloopBwdSm80ILi2ELi2EN4cute5tupleIJNS5_1CILi128EEES8_NS7_ILi64EEEEEENS_6half_tEfNS_4arch4Sm80ELb0ELb0ELb1ELb1ELb0ELb0ELb0ELb0ELi2ELi4ELi4ELi4ELb0EEENS1_24CollectiveEpilogueBwdGQAISA_fSD_Li256ELb1ELb0EEENS1_19SingleTileSchedulerILb1ELb0ELb0ELi128EEEEEEEEEvNT_6ParamsE$_ZN4cute3eso3ESOILb1ELb0EJNS_1CILi1EEEiiiNS2_ILi144EEENS2_ILi512EEEEEC2ERKS3_RKiSA_SA_RKS4_RKS5_) ;  /* 0xfffe23f000007944 */ /* 0x000fea0003c3ffff */
[----:B-1----:R1:W5:Y:S04]  /*24cd0*/  LDL R12, [R1+0x760] ;  /* 0x00076000010c7983 */ /* 0x0023680000100800 */
[----:B------:R1:W5:Y:S01]  /*24ce0*/  LDL.64 R2, [R1+0x758] ;  /* 0x0007580001027983 */ /* 0x0003620000100a00 */
[----:B------:R-:W-:-:S02]  /*24cf0*/  MOV R4, R58 ;  /* 0x0000003a00047202 */ /* 0x000fc40000000f00 */
[----:B------:R-:W-:Y:S02]  /*24d00*/  MOV R5, 0x24d20 ;  /* 0x00024d2000057802 */ /* 0x000fe40000000f00 */
[----:B-1---5:R-:W-:Y:S05]  /*24d10*/  CALL.REL.NOINC `($_ZN7cutlass13device_kernelIN5flash19enable_sm80_to_sm89INS1_16FlashAttnBwdSm80INS1_25CollectiveMainloopBwdSm80ILi2ELi2EN4cute5tupleIJNS5_1CILi128EEES8_NS7_ILi64EEEEEENS_6half_tEfNS_4arch4Sm80ELb0ELb0ELb1ELb1ELb0ELb0ELb0ELb0ELi2ELi4ELi4ELi4ELb0EEENS1_24CollectiveEpilogueBwdGQAISA_fSD_Li256ELb1ELb0EEENS1_19SingleTileSchedulerILb1ELb0ELb0ELi128EEEEEEEEEvNT_6ParamsE$_ZN4cute5tupleIJNS0_IJNS_1CILi16EEENS1_ILi2EEES3_S3_NS1_ILi4EEES3_EEENS0_IJNS1_ILi1EEEiiiNS1_ILi144EEENS1_ILi512EEEEEEEEC2ERKS5_RKS9_) ;  /* 0xfffe44a000007944 */ /* 0x022fea0003c3ffff */
[----:B------:R-:W2:Y:S04]  /*24d20*/  LDL.64 R2, [R1+0x758] ;  /* 0x0007580001027983 */ /* 0x000ea80000100a00 */
[----:B------:R-:W3:Y:S04]  /*24d30*/  LDL R4, [R1+0x760] ;  /* 0x0007600001047983 */ /* 0x000ee80000100800 */
[----:B--2---:R1:W-:Y:S04]  /*24d40*/  STL [R8], R2 ;  /* 0x0000000208007387 */ /* 0x0043e80000100800 */
[----:B------:R2:W-:Y:S04]  /*24d50*/  STL [R8+0x4], R3 ;  /* 0x0000040308007387 */ /* 0x0005e80000100800 */
[----:B---3--:R3:W-:Y:S04]  /*24d60*/  STL [R8+0x8], R4 ;  /* 0x0000080408007387 */ /* 0x0087e80000100800 */
[----:B------:R3:W-:Y:S01]  /*24d70*/  STL.U8 [R1+0x794], RZ ;  /* 0x000794ff01007387 */ /* 0x0007e20000100000 */
[----:B-1----:R-:W-:-:S02]  /*24d80*/  MOV R2, 0x24db0 ;  /* 0x00024db000027802 */ /* 0x002fc40000000f00 */
[----:B--2---:R-:W-:Y:S02]  /*24d90*/  MOV R3, R65 ;  /* 0x0000004100037202 */ /* 0x004fe40000000f00 */
[----:B---3--:R-:W-:Y:S05]  /*24da0*/  CALL.REL.NOINC `($_ZN7cutlass13device_kernelIN5flash19enable_sm80_to_sm89INS1_16FlashAttnBwdSm80INS1_25CollectiveMainloopBwdSm80ILi2ELi2EN4cute5tupleIJNS5_1CILi128EEES8_NS7_ILi64EEEEEENS_6half_tEfNS_4arch4Sm80ELb0ELb0ELb1ELb1ELb0ELb0ELb0ELb0ELi2ELi4ELi4ELi4ELb0EEENS1_24CollectiveEpilogueBwdGQAISA_fSD_Li256ELb1ELb0EEENS1_19SingleTileSchedulerILb1ELb0ELb0ELi128EEEEEEEEEvNT_6ParamsE$_ZZN4cute6detail16composition_implINS_5tupleIJNS_1CILi16EEENS3_ILi2EEES5_S5_NS3_ILi4EEES5_EEENS2_IJNS3_ILi1EEEiiiNS3_ILi144EEENS3_ILi512EEEEEENS2_IJNS2_IJS5_S5_EEES6_NS3_ILi8EEEEEENS2_IJNS2_IJNS3_ILi64EEESA_EEES4_NS3_ILi1024EEEEEEEEDaRKT_RKT0_RKT1_RKT2_ENKUlRKT_RKT0_E_clISC_SG_EEDaSX_S10_) ;  /* 0xfffe4fe000007944 */ /* 0x008fea0003c3ffff */
[----:B------:R-:W-:Y:S02]  /*24db0*/  MOV R2, R65 ;  /* 0x0000004100027202 */ /* 0x000fe40000000f00 */
[----:B------:R-:W-:Y:S02]  /*24dc0*/  MOV R5, 0x24de0 ;  /* 0x00024de000057802 */ /* 0x000fe40000000f00 */
[----:B-----5:R-:W-:Y:S05]  /*24dd0*/  CALL.REL.NOINC `($_ZN7cutlass13device_kernelIN5flash19enable_sm80_to_sm89INS1_16FlashAttnBwdSm80INS1_25CollectiveMainloopBwdSm80ILi2ELi2EN4cute5tupleIJNS5_1CILi128EEES8_NS7_ILi64EEEEEENS_6half_tEfNS_4arch4Sm80ELb0ELb0ELb1ELb1ELb0ELb0ELb0ELb0ELi2ELi4ELi4ELi4ELb0EEENS1_24CollectiveEpilogueBwdGQAISA_fSD_Li256ELb1ELb0EEENS1_19SingleTileSchedulerILb1ELb0ELb0ELi128EEEEEEEEEvNT_6ParamsE$_ZZN4cute6detail16composition_implINS_5tupleIJNS_1CILi16EEENS3_ILi2EEES5_S5_NS3_ILi4EEES5_EEENS2_IJNS3_ILi1EEEiiiNS3_ILi144EEENS3_ILi512EEEEEENS2_IJNS2_IJS5_S5_EEES6_NS3_ILi8EEEEEENS2_IJNS2_IJNS3_ILi64EEESA_EEES4_NS3_ILi1024EEEEEEEEDaRKT_RKT0_RKT1_RKT2_ENKUlRKT_RKT0_E_clIS6_S4_EEDaSX_S10_) ;  /* 0xfffe4f5000007944 */ /* 0x020fea0003c3ffff */
[----:B-----5:R1:W-:Y:S01]  /*24de0*/  STL.64 [R1+0x770], R2 ;  /* 0x0007700201007387 */ /* 0x0203e20000100a00 */
[----:B------:R-:W-:Y:S01]  /*24df0*/  IMAD.MOV.U32 R5, RZ, RZ, R4 ;  /* 0x000000ffff057224 */ /* 0x000fe200078e0004 */
[----:B------:R-:W-:Y:S02]  /*24e00*/  MOV R4, 0x24e40 ;  /* 0x00024e4000047802 */ /* 0x000fe40000000f00 */
[----:B-1----:R-:W-:Y:S01]  /*24e10*/  MOV R3, R58 ;  /* 0x0000003a00037202 */ /* 0x002fe20000000f00 */
[----:B------:R-:W-:Y:S02]  /*24e20*/  IMAD.MOV.U32 R2, RZ, RZ, R57 ;  /* 0x000000ffff027224 */ /* 0x000fe400078e0039 */
[----:B------:R-:W-:Y:S05]  /*24e30*/  CALL.REL.NOINC `($_ZN7cutlass13device_kernelIN5flash19enable_sm80_to_sm89INS1_16FlashAttnBwdSm80INS1_25CollectiveMainloopBwdSm80ILi2ELi2EN4cute5tupleIJNS5_1CILi128EEES8_NS7_ILi64EEEEEENS_6half_tEfNS_4arch4Sm80ELb0ELb0ELb1ELb1ELb0ELb0ELb0ELb0ELi2ELi4ELi4ELi4ELb0EEENS1_24CollectiveEpilogueBwdGQAISA_fSD_Li256ELb1ELb0EEENS1_19SingleTileSchedulerILb1ELb0ELb0ELi128EEEEEEEEEvNT_6ParamsE$_ZN4cute3eso3ESOILb0ELb0EJNS_5tupleIJiNS_1CILi512EEEEEENS2_IJiiEEENS3_ILi1024EEEEEC2ERKS5_RKS6_RKS7_) ;  /* 0xfffe0ed000007944 */ /* 0x000fea0003c3ffff */
[----:B------:R1:W5:Y:S04]  /*24e40*/  LDL R12, [R1+0x760] ;  /* 0x00076000010c7983 */ /* 0x0003680000100800 */
[----:B--2---:R1:W5:Y:S01]  /*24e50*/  LDL.64 R2, [R1+0x758] ;  /* 0x0007580001027983 */ /* 0x0043620000100a00 */
[----:B------:R-:W-:-:S02]  /*24e60*/  MOV R4, R58 ;  /* 0x0000003a00047202 */ /* 0x000fc40000000f00 */
[----:B------:R-:W-:Y:S02]  /*24e70*/  MOV R5, 0x24e90 ;  /* 0x00024e9000057802 */ /* 0x000fe40000000f00 */
[----:B-1---5:R-:W-:Y:S05]  /*24e80*/  CALL.REL.NOINC `($_ZN7cutlass13device_kernelIN5flash19enable_sm80_to_sm89INS1_16FlashAttnBwdSm80INS1_25CollectiveMainloopBwdSm80ILi2ELi2EN4cute5tupleIJNS5_1CILi128EEES8_NS7_ILi64EEEEEENS_6half_tEfNS_4arch4Sm80ELb0ELb0ELb1ELb1ELb0ELb0ELb0ELb0ELi2ELi4ELi4ELi4ELb0EEENS1_24CollectiveEpilogueBwdGQAISA_fSD_Li256ELb1ELb0EEENS1_19SingleTileSchedulerILb1ELb0ELb0ELi128EEEEEEEEEvNT_6ParamsE$_ZN4cute5tupleIJNS0_IJNS0_IJNS_1CILi2EEES2_EEES3_NS1_ILi8EEEEEENS0_IJNS0_IJiNS1_ILi512EEEEEENS0_IJiiEEENS1_ILi1024EEEEEEEEC2ERKS5_RKSA_) ;  /* 0xfffe409000007944 */ /* 0x022fea0003c3ffff */
[----:B------:R1:W5:Y:S04]  /*24e90*/  LDL R4, [R1+0x760] ;  /* 0x0007600001047983 */ /* 0x0003680000100800 */
[----:B------:R1:W5:Y:S01]  /*24ea0*/  LDL.64 R2, [R1+0x758] ;  /* 0x0007580001027983 */ /* 0x0003620000100a00 */
[----:B------:R-:W-:Y:S01]  /*24eb0*/  LOP3.LUT R6, R6, 0x180, RZ, 0xc0, !PT ;  /* 0x0000018006067812 */ /* 0x000fe200078ec0ff */
[----:B------:R-:W-:-:S03]  /*24ec0*/  IMAD.MOV.U32 R5, RZ, RZ, R0 ;  /* 0x000000ffff057224 */ /* 0x000fc600078e0000 */
[----:B------:R-:W-:-:S04]  /*24ed0*/  LEA.HI R6, R6, R13, RZ, 0x1d ;  /* 0x0000000d06067211 */ /* 0x000fc800078fe8ff */
[----:B------:R-:W-:Y:S02]  /*24ee0*/  LEA.HI.SX32 R6, R7, R6, 0x1e ;  /* 0x0000000607067211 */ /* 0x000fe400078ff2ff */
[----:B------:R-:W-:-:S03]  /*24ef0*/  MOV R7, 0x24f30 ;  /* 0x00024f3000077802 */ /* 0x000fc60000000f00 */
[----:B------:R2:W-:Y:S02]  /*24f00*/  STL [R1+0x11e0], R6 ;  /* 0x0011e00601007387 */ /* 0x0005e40000100800 */
[----:B--2---:R-:W-:Y:S02]  /*24f10*/  IMAD.MOV.U32 R6, RZ, RZ, R58 ;  /* 0x000000ffff067224 */ /* 0x004fe400078e003a */
[----:B-1---5:R-:W-:Y:S05]  /*24f20*/  CALL.REL.NOINC `($_ZN7cutlass13device_kernelIN5flash19enable_sm80_to_sm89INS1_16FlashAttnBwdSm80INS1_25CollectiveMainloopBwdSm80ILi2ELi2EN4cute5tupleIJNS5_1CILi128EEES8_NS7_ILi64EEEEEENS_6half_tEfNS_4arch4Sm80ELb0ELb0ELb1ELb1ELb0ELb0ELb0ELb0ELi2ELi4ELi4ELi4ELb0EEENS1_24CollectiveEpilogueBwdGQAISA_fSD_Li256ELb1ELb0EEENS1_19SingleTileSchedulerILb1ELb0ELb0ELi128EEEEEEEEEvNT_6ParamsE$_ZN4cute3eso3ESOILb0ELb0EJNS_6LayoutINS_5tupleIJNS3_IJNS_1CILi2EEES5_EEES6_NS4_ILi8EEEEEENS3_IJNS3_IJiNS4_ILi512EEEEEENS3_IJiiEEENS4_ILi1024EEEEEEEEjEEC2ERKSE_RKj) ;  /* 0xfffe112000007944 */ /* 0x022fea0003c3ffff */
        /* <DEDUP_REMOVED lines=10> */
[----:B--2---:R1:W-:Y:S02]  /*24fd0*/  STL.64 [R8], R2 ;  /* 0x0000000208007387 */ /* 0x0043e40000100a00 */
[----:B-1----:R-:W-:Y:S01]  /*24fe0*/  IMAD.MOV.U32 R3, RZ, RZ, R58 ;  /* 0x000000ffff037224 */ /* 0x002fe200078e003a */
[----:B------:R-:W-:Y:S02]  /*24ff0*/  MOV R2, R65 ;  /* 0x0000004100027202 */ /* 0x000fe40000000f00 */
[----:B------:R-:W-:Y:S05]  /*25000*/  CALL.REL.NOINC `($_ZN7cutlass13device_kernelIN5flash19enable_sm80_to_sm89INS1_16FlashAttnBwdSm80INS1_25CollectiveMainloopBwdSm80ILi2ELi2EN4cute5tupleIJNS5_1CILi128EEES8_NS7_ILi64EEEEEENS_6half_tEfNS_4arch4Sm80ELb0ELb0ELb1ELb1ELb0ELb0ELb0ELb0ELi2ELi4ELi4ELi4ELb0EEENS1_24CollectiveEpilogueBwdGQAISA_fSD_Li256ELb1ELb0EEENS1_19SingleTileSchedulerILb1ELb0ELb0ELi128EEEEEEEEEvNT_6ParamsE$_ZN4cute3eso3ESOILb0ELb0EJNS_6LayoutINS_5tupleIJNS3_IJNS_1CILi2EEES5_EEES6_NS4_ILi8EEEEEENS3_IJNS3_IJiNS4_ILi512EEEEEENS3_IJiiEEENS4_ILi1024EEEEEEEENS_10ViewEngineINS_8smem_ptrIPN7cutlass6half_tEEEEEEEC2ERKSE_RKSL_) ;  /* 0xfffe0fb000007944 */ /* 0x000fea0003c3ffff */
[----:B------:R-:W-:Y:S02]  /*25010*/  MOV R2, 0x25030 ;  /* 0x0002503000027802 */ /* 0x000fe40000000f00 */
[----:B------:R-:W-:Y:S05]  /*25020*/  CALL.REL.NOINC `($_ZN7cutlass13device_kernelIN5flash19enable_sm80_to_sm89INS1_16FlashAttnBwdSm80INS1_25CollectiveMainloopBwdSm80ILi2ELi2EN4cute5tupleIJNS5_1CILi128EEES8_NS7_ILi64EEEEEENS_6half_tEfNS_4arch4Sm80ELb0ELb0ELb1ELb1ELb0ELb0ELb0ELb0ELi2ELi4ELi4ELi4ELb0EEENS1_24CollectiveEpilogueBwdGQAISA_fSD_Li256ELb1ELb0EEENS1_19SingleTileSchedulerILb1ELb0ELb0ELi128EEEEEEEEEvNT_6ParamsE$_ZZN4cute4takeILi1ELi3ENS_5tupleIJNS1_IJiNS_1CILi512EEEEEENS1_IJiiEEENS2_ILi1024EEEEEEEEDaRKT1_ENKUlDpRKT_E_clIJS5_S6_EEEDaSE_) ;  /* 0xfffe4c3000007944 */ /* 0x000fea0003c3ffff */
[----:B------:R-:W-:Y:S02]  /*25030*/  MOV R2, 0x25050 ;  /* 0x0002505000027802 */ /* 0x000fe40000000f00 */
[----:B------:R-:W-:Y:S05]  /*25040*/  CALL.REL.NOINC `($_ZN7cutlass13device_kernelIN5flash19enable_sm80_to_sm89INS1_16FlashAttnBwdSm80INS1_25CollectiveMainloopBwdSm80ILi2ELi2EN4cute5tupleIJNS5_1CILi128EEES8_NS7_ILi64EEEEEENS_6half_tEfNS_4arch4Sm80ELb0ELb0ELb1ELb1ELb0ELb0ELb0ELb0ELi2ELi4ELi4ELi4ELb0EEENS1_24CollectiveEpilogueBwdGQAISA_fSD_Li256ELb1ELb0EEENS1_19SingleTileSchedulerILb1ELb0ELb0ELi128EEEEEEEEEvNT_6ParamsE$_ZZN4cute16flatten_to_tupleINS_5tupleIJNS1_IJiiEEENS_1CILi1024EEEEEEEEDaRKT_ENKUlRKT_E_clIS2_EEDaSB_) ;  /* 0xfffe4ac000007944 */ /* 0x000fea0003c3ffff */
[----:B------:R-:W-:Y:S02]  /*25050*/  MOV R2, 0x25070 ;  /* 0x0002507000027802 */ /* 0x000fe40000000f00 */
[----:B------:R-:W-:Y:S05]  /*25060*/  CALL.REL.NOINC `($_ZN7cutlass13device_kernelIN5flash19enable_sm80_to_sm89INS1_16FlashAttnBwdSm80INS1_25CollectiveMainloopBwdSm80ILi2ELi2EN4cute5tupleIJNS5_1CILi128EEES8_NS7_ILi64EEEEEENS_6half_tEfNS_4arch4Sm80ELb0ELb0ELb1ELb1ELb0ELb0ELb0ELb0ELi2ELi4ELi4ELi4ELb0EEENS1_24CollectiveEpilogueBwdGQAISA_fSD_Li256ELb1ELb0EEENS1_19SingleTileSchedulerILb1ELb0ELb0ELi128EEEEEEEEEvNT_6ParamsE$_ZZN4cute12filter_tupleINS_5tupleIJNS1_IJiiEEENS_1CILi1024EEEEEEZNS_16flatten_to_tupleIS5_EEDaRKT_EUlRKT_E_EEDaS9_OT0_ENKUlDpSC_E_clIJS2_NS1_IJS4_EEEEEEDaSG_) ;  /* 0xfffe460000007944 */ /* 0x000fea0003c3ffff */
        /* <DEDUP_REMOVED lines=24> */
[----:B------:R1:W5:Y:S01]  /*251f0*/  LD.E R4, [R6.64] ;  /* 0x0000000406047980 */ /* 0x000362000c101900 */
[----:B------:R-:W-:-:S03]  /*25200*/  MOV R2, 0x25220 ;  /* 0x0002522000027802 */ /* 0x000fc60000000f00 */
[----:B-1---5:R-:W-:Y:S05]  /*25210*/  CALL.REL.NOINC `($_ZN7cutlass13device_kernelIN5flash19enable_sm80_to_sm89INS1_16FlashAttnBwdSm80INS1_25CollectiveMainloopBwdSm80ILi2ELi2EN4cute5tupleIJNS5_1CILi128EEES8_NS7_ILi64EEEEEENS_6half_tEfNS_4arch4Sm80ELb0ELb0ELb1ELb1ELb0ELb0ELb0ELb0ELi2ELi4ELi4ELi4ELb0EEENS1_24CollectiveEpilogueBwdGQAISA_fSD_Li256ELb1ELb0EEENS1_19SingleTileSchedulerILb1ELb0ELb0ELi128EEEEEEEEEvNT_6ParamsE$_ZZN4cute5sliceINS_5tupleIJNS_10UnderscoreES2_S2_iEEENS1_IJNS1_IJNS_1CILi1EEENS4_ILi0EEEEEEiNS4_ILi1024EEENS4_ILi8192EEEEEEEEDaRKT_RKT0_ENKUlRKT_RKT0_E_clIS2_iEEDaSJ_SM_) ;  /* 0xfffe4ad000007944 */ /* 0x022fea0003c3ffff */
[----:B------:R-:W-:Y:S02]  /*25220*/  MOV R2, 0x25240 ;  /* 0x0002524000027802 */ /* 0x000fe40000000f00 */
[----:B------:R-:W-:Y:S05]  /*25230*/  CALL.REL.NOINC `($_ZN7cutlass13device_kernelIN5flash19enable_sm80_to_sm89INS1_16FlashAttnBwdSm80INS1_25CollectiveMainloopBwdSm80ILi2ELi2EN4cute5tupleIJNS5_1CILi128EEES8_NS7_ILi64EEEEEENS_6half_tEfNS_4arch4Sm80ELb0ELb0ELb1ELb1ELb0ELb0ELb0ELb0ELi2ELi4ELi4ELi4ELb0EEENS1_24CollectiveEpilogueBwdGQAISA_fSD_Li256ELb1ELb0EEENS1_19SingleTileSchedulerILb1ELb0ELb0ELi128EEEEEEEEEvNT_6ParamsE$_ZZN4cute12filter_tupleINS_5tupleIJNS_10UnderscoreES2_S2_iEEENS1_IJNS1_IJNS_1CILi1EEENS4_ILi0EEEEEEiNS4_ILi1024EEENS4_ILi8192EEEEEEZNS_5sliceIS3_SA_EEDaRKT_RKT0_EUlRKT_RKT0_E_EEDaSE_SH_OT1_ENKUlDpSK_E_clIJNS1_IJS7_EEENS1_IJiEEENS1_IJS8_EEENS1_IJEEEEEEDaSR_) ;  /* 0xfffe44c000007944 */ /* 0x000fea0003c3ffff */
[----:B------:R-:W-:Y:S02]  /*25240*/  MOV R2, R58 ;  /* 0x0000003a00027202 */ /* 0x000fe40000000f00 */
[----:B------:R-:W-:Y:S02]  /*25250*/  MOV R3, 0x25270 ;  /* 0x0002527000037802 */ /* 0x000fe40000000f00 */
[----:B------:R-:W-:Y:S05]  /*25260*/  CALL.REL.NOINC `($_ZN7cutlass13device_kernelIN5flash19enable_sm80_to_sm89INS1_16FlashAttnBwdSm80INS1_25CollectiveMainloopBwdSm80ILi2ELi2EN4cute5tupleIJNS5_1CILi128EEES8_NS7_ILi64EEEEEENS_6half_tEfNS_4arch4Sm80ELb0ELb0ELb1ELb1ELb0ELb0ELb0ELb0ELi2ELi4ELi4ELi4ELb0EEENS1_24CollectiveEpilogueBwdGQAISA_fSD_Li256ELb1ELb0EEENS1_19SingleTileSchedulerILb1ELb0ELb0ELi128EEEEEEEEEvNT_6ParamsE$_ZN4cute5tupleIJNS0_IJNS0_IJNS_1CILi8EEENS1_ILi1EEEEEENS1_ILi2EEES2_EEENS0_IJNS0_IJS3_NS1_ILi0EEEEEEiNS1_ILi1024EEEEEEEEC2ERKS6_RKSA_) ;  /* 0xfffe3f0000007944 */ /* 0x000fea0003c3ffff */
[----:B------:R1:W5:Y:S01]  /*25270*/  LDL R2, [R1+0x758] ;  /* 0x0007580001027983 */ /* 0x0003620000100800 */
[----:B------:R-:W-:Y:S01]  /*25280*/  IMAD.SHL.U32 R5, R5, 0x2000, RZ ;  /* 0x0000200005057824 */ /* 0x000fe200078e00ff */
[----:B------:R-:W-:-:S02]  /*25290*/  MOV R3, R58 ;  /* 0x0000003a00037202 */ /* 0x000fc40000000f00 */
[----:B------:R-:W-:Y:S02]  /*252a0*/  MOV R4, 0x252d0 ;  /* 0x000252d000047802 */ /* 0x000fe40000000f00 */
[----:B------:R1:W-:Y:S04]  /*252b0*/  STL [R1+0x11e0], R5 ;  /* 0x0011e00501007387 */ /* 0x0003e80000100800 */
[----:B-1---5:R-:W-:Y:S05]  /*252c0*/  CALL.REL.NOINC `($_ZN7cutlass13device_kernelIN5flash19enable_sm80_to_sm89INS1_16FlashAttnBwdSm80INS1_25CollectiveMainloopBwdSm80ILi2ELi2EN4cute5tupleIJNS5_1CILi128EEES8_NS7_ILi64EEEEEENS_6half_tEfNS_4arch4Sm80ELb0ELb0ELb1ELb1ELb0ELb0ELb0ELb0ELi2ELi4ELi4ELi4ELb0EEENS1_24CollectiveEpilogueBwdGQAISA_fSD_Li256ELb1ELb0EEENS1_19SingleTileSchedulerILb1ELb0ELb0ELi128EEEEEEEEEvNT_6ParamsE$_ZN4cute3eso3ESOILb0ELb0EJNS_6LayoutINS_5tupleIJNS3_IJNS_1CILi8EEENS4_ILi1EEEEEENS4_ILi2EEES5_EEENS3_IJNS3_IJS6_NS4_ILi0EEEEEEiNS4_ILi1024EEEEEEEEiEEC2ERKSE_RKi) ;  /* 0xfffe135000007944 */ /* 0x022fea0003c3ffff */
[----:B------:R-:W-:Y:S01]  /*252d0*/  ULDC.64 UR4, c[0x0][0x118] ;  /* 0x0000460000047ab9 */ /* 0x000fe20000000a00 */
[----:B------:R-:W2:Y:S04]  /*252e0*/  LDL.64 R4, [R1+0x758] ;  /* 0x0007580001047983 */ /* 0x000ea80000100a00 */
[----:B-1----:R-:W2:Y:S01]  /*252f0*/  LD.E.64 R2, [R6.64+0x8] ;  /* 0x0000080406027980 */ /* 0x002ea2000c101b00 */
[----:B------:R-:W-:Y:S02]  /*25300*/  MOV R38, R58 ;  /* 0x0000003a00267202 */ /* 0x000fe40000000f00 */
[----:B------:R-:W-:Y:S01]  /*25310*/  MOV R39, 0x25340 ;  /* 0x0002534000277802 */ /* 0x000fe20000000f00 */
[----:B--2---:R-:W-:-:S04]  /*25320*/  IMAD.WIDE R2, R5, 0x2, R2 ;  /* 0x0000000205027825 */ /* 0x004fc800078e0202 */
[----:B------:R-:W-:Y:S05]  /*25330*/  CALL.REL.NOINC `($_ZN7cutlass13device_kernelIN5flash19enable_sm80_to_sm89INS1_16FlashAttnBwdSm80INS1_25CollectiveMainloopBwdSm80ILi2ELi2EN4cute5tupleIJNS5_1CILi128EEES8_NS7_ILi64EEEEEENS_6half_tEfNS_4arch4Sm80ELb0ELb0ELb1ELb1ELb0ELb0ELb0ELb0ELi2ELi4ELi4ELi4ELb0EEENS1_24CollectiveEpilogueBwdGQAISA_fSD_Li256ELb1ELb0EEENS1_19SingleTileSchedulerILb1ELb0ELb0ELi128EEEEEEEEEvNT_6ParamsE$_ZN4cute8smem_ptrIPN7cutlass6half_tEECI1NS_12iter_adaptorIS3_S4_EEES3_) ;  /* 0xfffe40e000007944 */ /* 0x000fea0003c3ffff */
[----:B------:R-:W2:Y:S01]  /*25340*/  LDL.64 R2, [R1+0x758] ;  /* 0x0007580001027983 */ /* 0x000ea20000100a00 */
[----:B------:R-:W-:-:S03]  /*25350*/  MOV R0, R65 ;  /* 0x0000004100007202 */ /* 0x000fc60000000f00 */
[----:B--2---:R1:W-:Y:S02]  /*25360*/  STL.64 [R8], R2 ;  /* 0x0000000208007387 */ /* 0x0043e40000100a00 */
[----:B-1----:R-:W-:Y:S01]  /*25370*/  IMAD.MOV.U32 R2, RZ, RZ, R58 ;  /* 0x000000ffff027224 */ /* 0x002fe200078e003a */
[----:B------:R-:W-:Y:S02]  /*25380*/  MOV R3, 0x253a0 ;  /* 0x000253a000037802 */ /* 0x000fe40000000f00 */
[----:B------:R-:W-:Y:S05]  /*25390*/  CALL.REL.NOINC `($_ZN7cutlass13device_kernelIN5flash19enable_sm80_to_sm89INS1_16FlashAttnBwdSm80INS1_25CollectiveMainloopBwdSm80ILi2ELi2EN4cute5tupleIJNS5_1CILi128EEES8_NS7_ILi64EEEEEENS_6half_tEfNS_4arch4Sm80ELb0ELb0ELb1ELb1ELb0ELb0ELb0ELb0ELi2ELi4ELi4ELi4ELb0EEENS1_24CollectiveEpilogueBwdGQAISA_fSD_Li256ELb1ELb0EEENS1_19SingleTileSchedulerILb1ELb0ELb0ELi128EEEEEEEEEvNT_6ParamsE$_ZN4cute3eso3ESOILb0ELb0EJNS_6LayoutINS_5tupleIJNS3_IJNS_1CILi8EEENS4_ILi1EEEEEENS4_ILi2EEES5_EEENS3_IJNS3_IJS6_NS4_ILi0EEEEEEiNS4_ILi1024EEEEEEEENS_10ViewEngineINS_8smem_ptrIPN7cutlass6half_tEEEEEEEC2ERKSE_RKSL_) ;  /* 0xfffe120000007944 */ /* 0x000fea0003c3ffff */
[----:B------:R-:W2:Y:S01]  /*253a0*/  LDL.64 R2, [R59+0xe0] ;  /* 0x0000e0003b027983 */ /* 0x000ea20000100a00 */
[----:B------:R-:W-:-:S03]  /*253b0*/  ULDC.64 UR4, c[0x0][0x118] ;  /* 0x0000460000047ab9 */ /* 0x000fc60000000a00 */
[----:B------:R1:W5:Y:S04]  /*253c0*/  LDL R0, [R1+0x758] ;  /* 0x0007580001007983 */ /* 0x0003680000100800 */
[----:B------:R1:W5:Y:S04]  /*253d0*/  LDL.64 R26, [R1+0x760] ;  /* 0x00076000011a7983 */ /* 0x0003680000100a00 */
[----:B------:R1:W5:Y:S04]  /*253e0*/  LDL.64 R12, [R59+0xc8] ;  /* 0x0000c8003b0c7983 */ /* 0x0003680000100a00 */
[----:B--2---:R-:W5:Y:S01]  /*253f0*/  LD.E.64 R2, [R2.64] ;  /* 0x0000000402027980 */ /* 0x004f62000c101b00 */
[----:B------:R-:W-:-:S02]  /*25400*/  MOV R6, R58 ;  /* 0x0000003a00067202 */ /* 0x000fc40000000f00 */
[----:B------:R-:W-:Y:S02]  /*25410*/  MOV R7, 0x25430 ;  /* 0x0002543000077802 */ /* 0x000fe40000000f00 */
[----:B-1---5:R-:W-:Y:S05]  /*25420*/  CALL.REL.NOINC `($_ZN7cutlass13device_kernelIN5flash19enable_sm80_to_sm89INS1_16FlashAttnBwdSm80INS1_25CollectiveMainloopBwdSm80ILi2ELi2EN4cute5tupleIJNS5_1CILi128EEES8_NS7_ILi64EEEEEENS_6half_tEfNS_4arch4Sm80ELb0ELb0ELb1ELb1ELb0ELb0ELb0ELb0ELi2ELi4ELi4ELi4ELb0EEENS1_24CollectiveEpilogueBwdGQAISA_fSD_Li256ELb1ELb0EEENS1_19SingleTileSchedulerILb1ELb0ELb0ELi128EEEEEEEEEvNT_6ParamsE$_ZN4cute3eso3ESOILb1ELb0EJNS_14ComposedLayoutINS_7SwizzleILi3ELi3ELi3EEENS_1CILi0EEENS_6LayoutINS_5tupleIJNS8_IJNS8_IJNS5_ILi4EEENS5_ILi8EEEEEENS8_IJS9_NS5_ILi1EEEEEEEEENS8_IJNS8_IJNS5_ILi2EEESF_SF_EEENS8_IJSF_SA_EEEEEEEEENS8_IJNS8_IJNS8_IJNS5_ILi128EEESC_EEENS8_IJNS5_ILi16EEES6_EEEEEENS8_IJNS8_IJNS5_ILi64EEESA_NS5_ILi512EEEEEENS8_IJNS5_ILi8192EEENS5_ILi1024EEEEEEEEEEEEEEEENS_10ViewEngineINS_8smem_ptrIPN7cutlass6half_tEEEEEEEC2ERKSY_RKS15_) ;  /* 0xfffe1a2000007944 */ /* 0x022fea0003c3ffff */
[----:B------:R-:W-:Y:S01]  /*25430*/  ULDC.64 UR4, c[0x0][0x118] ;  /* 0x0000460000047ab9 */ /* 0x000fe20000000a00 */
[----:B------:R1:W5:Y:S04]  /*25440*/  LDL.64 R4, [R1+0x758] ;  /* 0x0007580001047983 */ /* 0x0003680000100a00 */
[----:B------:R1:W5:Y:S01]  /*25450*/  LD.E R6, [R12.64+0x8] ;  /* 0x000008040c067980 */ /* 0x000362000c101900 */
[----:B------:R-:W-:Y:S02]  /*25460*/  MOV R77, R58 ;  /* 0x0000003a004d7202 */ /* 0x000fe40000000f00 */
[----:B------:R-:W-:Y:S02]  /*25470*/  MOV R3, 0x25490 ;  /* 0x0002549000037802 */ /* 0x000fe40000000f00 */
[----:B-1---5:R-:W-:Y:S05]  /*25480*/  CALL.REL.NOINC `($_ZN7cutlass13device_kernelIN5flash19enable_sm80_to_sm89INS1_16FlashAttnBwdSm80INS1_25CollectiveMainloopBwdSm80ILi2ELi2EN4cute5tupleIJNS5_1CILi128EEES8_NS7_ILi64EEEEEENS_6half_tEfNS_4arch4Sm80ELb0ELb0ELb1ELb1ELb0ELb0ELb0ELb0ELi2ELi4ELi4ELi4ELb0EEENS1_24CollectiveEpilogueBwdGQAISA_fSD_Li256ELb1ELb0EEENS1_19SingleTileSchedulerILb1ELb0ELb0ELi128EEEEEEEEEvNT_6ParamsE$_ZN4cute3eso3ESOILb0ELb1EJiNS_1CILi0EEEEEC2ERKiRKS3_) ;  /* 0xfffe168000007944 */ /* 0x022fea0003c3ffff */
[----:B------:R-:W2:Y:S01]  /*25490*/  LDL R2, [R1+0x758] ;  /* 0x0007580001027983 */ /* 0x000ea20000100800 */
[----:B------:R-:W-:Y:S01]  /*254a0*/  ULDC.64 UR4, c[0x0][0x118] ;  /* 0x0000460000047ab9 */ /* 0x000fe20000000a00 */
[----:B------:R-:W-:-:S02]  /*254b0*/  MOV R77, R58 ;  /* 0x0000003a004d7202 */ /* 0x000fc40000000f00 */
[----:B--2---:R1:W-:Y:S04]  /*254c0*/  STL [R1+0x790], R2 ;  /* 0x0007900201007387 */ /* 0x0043e80000100800 */
[----:B------:R2:W5:Y:S01]  /*254d0*/  LD.E R7, [R12.64+0x4] ;  /* 0x000004040c077980 */ /* 0x000562000c101900 */
[----:B------:R-:W-:Y:S01]  /*254e0*/  MOV R6, 0x25510 ;  /* 0x0002551000067802 */ /* 0x000fe20000000f00 */
[----:B-1----:R-:W-:Y:S02]  /*254f0*/  IMAD.MOV.U32 R2, RZ, RZ, R10 ;  /* 0x000000ffff027224 */ /* 0x002fe400078e000a */
[----:B--2--5:R-:W-:Y:S05]  /*25500*/  CALL.REL.NOINC `($_ZN7cutlass13device_kernelIN5flash19enable_sm80_to_sm89INS1_16FlashAttnBwdSm80INS1_25CollectiveMainloopBwdSm80ILi2ELi2EN4cute5tupleIJNS5_1CILi128EEES8_NS7_ILi64EEEEEENS_6half_tEfNS_4arch4Sm80ELb0ELb0ELb1ELb1ELb0ELb0ELb0ELb0ELi2ELi4ELi4ELi4ELb0EEENS1_24CollectiveEpilogueBwdGQAISA_fSD_Li256ELb1ELb0EEENS1_19SingleTileSchedulerILb1ELb0ELb0ELi128EEEEEEEEEvNT_6ParamsE$_ZN4cute3eso3ESOILb0ELb0EJiNS_5tupleIJiNS_1CILi0EEEEEEEEC2ERKiRKS5_) ;  /* 0xfffe118000007944 */ /* 0x024fea0003c3ffff */
[----:B-1----:R1:W5:Y:S01]  /*25510*/  LDL.64 R2, [R1+0x758] ;  /* 0x0007580001027983 */ /* 0x0023620000100a00 */
[----:B------:R-:W-:Y:S02]  /*25520*/  MOV R77, R58 ;  /* 0x0000003a004d7202 */ /* 0x000fe40000000f00 */
        /* <DEDUP_REMOVED lines=17> */
[----:B------:R-:W-:Y:S05]  /*25640*/  CALL.REL.NOINC `($_ZN7cutlass13device_kernelIN5flash19enable_sm80_to_sm89INS1_16FlashAttnBwdSm80INS1_25CollectiveMainloopBwdSm80ILi2ELi2EN4cute5tupleIJNS5_1CILi128EEES8_NS7_ILi64EEEEEENS_6half_tEfNS_4arch4Sm80ELb0ELb0ELb1ELb1ELb0ELb0ELb0ELb0ELi2ELi4ELi4ELi4ELb0EEENS1_24CollectiveEpilogueBwdGQAISA_fSD_Li256ELb1ELb0EEENS1_19SingleTileSchedulerILb1ELb0ELb0ELi128EEEEEEEEEvNT_6ParamsE$_ZZN4cute13to_mixed_bitsINS_5tupleIJNS1_IJNS_1CILi4EEENS2_ILi8EEEEEES3_NS2_ILi1EEEEEENS1_IJNS1_IJNS2_ILi128EEENS2_ILi0EEEEEENS2_ILi16EEES9_EEENS1_IJNS1_IJiiEEEiS9_EEEEEDaRKT_RKT0_RKT1_ENKUlRKT_RKT0_RKT1_E_clIS5_SA_SD_EEDaSQ_ST_SW_) ;  /* 0xfffe443000007944 */ /* 0x000fea0003c3ffff */
[----:B------:R-:W-:Y:S02]  /*25650*/  MOV R6, R7 ;  /* 0x0000000700067202 */ /* 0x000fe40000000f00 */
[----:B------:R-:W-:Y:S02]  /*25660*/  MOV R7, 0x25680 ;  /* 0x0002568000077802 */ /* 0x000fe40000000f00 */
[----:B------:R-:W-:Y:S05]  /*25670*/  CALL.REL.NOINC `($_ZN7cutlass13device_kernelIN5flash19enable_sm80_to_sm89INS1_16FlashAttnBwdSm80INS1_25CollectiveMainloopBwdSm80ILi2ELi2EN4cute5tupleIJNS5_1CILi128EEES8_NS7_ILi64EEEEEENS_6half_tEfNS_4arch4Sm80ELb0ELb0ELb1ELb1ELb0ELb0ELb0ELb0ELi2ELi4ELi4ELi4ELb0EEENS1_24CollectiveEpilogueBwdGQAISA_fSD_Li256ELb1ELb0EEENS1_19SingleTileSchedulerILb1ELb0ELb0ELi128EEEEEEEEEvNT_6ParamsE$_ZZN4cute13to_mixed_bitsINS_5tupleIJNS1_IJNS_1CILi4EEENS2_ILi8EEEEEES3_NS2_ILi1EEEEEENS1_IJNS1_IJNS2_ILi128EEENS2_ILi0EEEEEENS2_ILi16EEES9_EEENS1_IJNS1_IJiiEEEiS9_EEEEEDaRKT_RKT0_RKT1_ENKUlRKT_RKT0_RKT1_E_clIS3_SB_iEEDaSQ_ST_SW_) ;  /* 0xfffe43b000007944 */ /* 0x000fea0003c3ffff */
[----:B------:R-:W-:Y:S02]  /*25680*/  MOV R7, R6 ;  /* 0x0000000600077202 */ /* 0x000fe40000000f00 */
[----:B------:R-:W-:Y:S02]  /*25690*/  MOV R6, 0x256b0 ;  /* 0x000256b000067802 */ /* 0x000fe40000000f00 */
[----:B------:R-:W-:Y:S05]  /*256a0*/  CALL.REL.NOINC `($_ZN7cutlass13device_kernelIN5flash19enable_sm80_to_sm89INS1_16FlashAttnBwdSm80INS1_25CollectiveMainloopBwdSm80ILi2ELi2EN4cute5tupleIJNS5_1CILi128EEES8_NS7_ILi64EEEEEENS_6half_tEfNS_4arch4Sm80ELb0ELb0ELb1ELb1ELb0ELb0ELb0ELb0ELi2ELi4ELi4ELi4ELb0EEENS1_24CollectiveEpilogueBwdGQAISA_fSD_Li256ELb1ELb0EEENS1_19SingleTileSchedulerILb1ELb0ELb0ELi128EEEEEEEEEvNT_6ParamsE$_ZZN4cute13to_mixed_bitsINS_5tupleIJNS1_IJNS_1CILi4EEENS2_ILi8EEEEEES3_NS2_ILi1EEEEEENS1_IJNS1_IJNS2_ILi128EEENS2_ILi0EEEEEENS2_ILi16EEES9_EEENS1_IJNS1_IJiiEEEiS9_EEEEEDaRKT_RKT0_RKT1_ENKUlDpRKT_E_clIJNS_9MixedBitsILj0ELj384EEENSU_ILj0ELj48EEENS2_ILj0EEEEEEDaSR_) ;  /* 0xfffe434000007944 */ /* 0x000fea0003c3ffff */
[----:B------:R-:W-:-:S04]  /*256b0*/  SHF.R.S32.HI R6, RZ, 0x1f, R2 ;  /* 0x0000001fff067819 */ /* 0x000fc80000011402 */
[----:B------:R-:W-:Y:S02]  /*256c0*/  LEA.HI R2, R6, R2, RZ, 0x2 ;  /* 0x0000000206027211 */ /* 0x000fe400078f10ff */
[----:B------:R-:W-:Y:S02]  /*256d0*/  LOP3.LUT R6, R3, 0x1b0, RZ, 0xc0, !PT ;  /* 0x000001b003067812 */ /* 0x000fe400078ec0ff */
[----:B------:R-:W-:Y:S02]  /*256e0*/  SHF.R.S32.HI R2, RZ, 0x2, R2 ;  /* 0x00000002ff027819 */ /* 0x000fe40000011402 */
[----:B------:R-:W-:-:S03]  /*256f0*/  MOV R3, 0x25730 ;  /* 0x0002573000037802 */ /* 0x000fc60000000f00 */
[----:B------:R1:W-:Y:S02]  /*25700*/  STL [R1+0x77c], R2 ;  /* 0x00077c0201007387 */ /* 0x0003e40000100800 */
[----:B-1----:R-:W-:Y:S02]  /*25710*/  IMAD.MOV.U32 R2, RZ, RZ, R58 ;  /* 0x000000ffff027224 */ /* 0x002fe400078e003a */
[----:B------:R-:W-:Y:S05]  /*25720*/  CALL.REL.NOINC `($_ZN7cutlass13device_kernelIN5flash19enable_sm80_to_sm89INS1_16FlashAttnBwdSm80INS1_25CollectiveMainloopBwdSm80ILi2ELi2EN4cute5tupleIJNS5_1CILi128EEES8_NS7_ILi64EEEEEENS_6half_tEfNS_4arch4Sm80ELb0ELb0ELb1ELb1ELb0ELb0ELb0ELb0ELi2ELi4ELi4ELi4ELb0EEENS1_24CollectiveEpilogueBwdGQAISA_fSD_Li256ELb1ELb0EEENS1_19SingleTileSchedulerILb1ELb0ELb0ELi128EEEEEEEEEvNT_6ParamsE$_ZN4cute5tupleIJNS_7SwizzleILi3ELi3ELi3EEENS_9MixedBitsILj0ELj432EEENS_6LayoutINS0_IJNS0_IJNS_1CILi2EEES7_S7_EEES7_NS6_ILi8EEEEEENS0_IJNS0_IJNS6_ILi64EEES9_NS6_ILi512EEEEEENS6_ILi8192EEENS6_ILi1024EEEEEEEEEEC2ERKS2_RKS4_RKSH_) ;  /* 0xfffe3ca000007944 */ /* 0x000fea0003c3ffff */
[----:B------:R1:W5:Y:S01]  /*25730*/  LDL R2, [R1+0x758] ;  /* 0x0007580001027983 */ /* 0x0003620000100800 */
[----:B------:R-:W-:Y:S01]  /*25740*/  IMAD.MOV.U32 R3, RZ, RZ, R9 ;  /* 0x000000ffff037224 */ /* 0x000fe200078e0009 */
[----:B------:R-:W-:Y:S02]  /*25750*/  MOV R6, R58 ;  /* 0x0000003a00067202 */ /* 0x000fe40000000f00 */
[----:B------:R-:W-:Y:S02]  /*25760*/  MOV R7, 0x25780 ;  /* 0x0002578000077802 */ /* 0x000fe40000000f00 */
[----:B-1---5:R-:W-:Y:S05]  /*25770*/  CALL.REL.NOINC `($_ZN7cutlass13device_kernelIN5flash19enable_sm80_to_sm89INS1_16FlashAttnBwdSm80INS1_25CollectiveMainloopBwdSm80ILi2ELi2EN4cute5tupleIJNS5_1CILi128EEES8_NS7_ILi64EEEEEENS_6half_tEfNS_4arch4Sm80ELb0ELb0ELb1ELb1ELb0ELb0ELb0ELb0ELi2ELi4ELi4ELi4ELb0EEENS1_24CollectiveEpilogueBwdGQAISA_fSD_Li256ELb1ELb0EEENS1_19SingleTileSchedulerILb1ELb0ELb0ELi128EEEEEEEEEvNT_6ParamsE$_ZN4cute3eso3ESOILb0ELb0EJNS_14ComposedLayoutINS_7SwizzleILi3ELi3ELi3EEENS_9MixedBitsILj0ELj432EEENS_6LayoutINS_5tupleIJNS8_IJNS_1CILi2EEESA_SA_EEESA_NS9_ILi8EEEEEENS8_IJNS8_IJNS9_ILi64EEESC_NS9_ILi512EEEEEENS9_ILi8192EEENS9_ILi1024EEEEEEEEEEiEEC2ERKSL_RKi) ;  /* 0xfffe02e000007944 */ /* 0x022fea0003c3ffff */
[----:B------:R-:W2:Y:S01]  /*25780*/  LDL.64 R6, [R1+0x758] ;  /* 0x0007580001067983 */ /* 0x000ea20000100a00 */
[----:B------:R-:W-:Y:S02]  /*25790*/  MOV R38, R58 ;  /* 0x0000003a00267202 */ /* 0x000fe40000000f00 */
[----:B------:R-:W-:Y:S01]  /*257a0*/  MOV R39, 0x257f0 ;  /* 0x000257f000277802 */ /* 0x000fe20000000f00 */
[----:B--2---:R-:W-:-:S05]  /*257b0*/  IMAD.WIDE R4, R7, 0x2, R4 ;  /* 0x0000000207047825 */ /* 0x004fca00078e0204 */
[----:B------:R-:W-:Y:S02]  /*257c0*/  MOV R2, R4 ;  /* 0x0000000400027202 */ /* 0x000fe40000000f00 */
[----:B------:R-:W-:Y:S02]  /*257d0*/  MOV R3, R5 ;  /* 0x0000000500037202 */ /* 0x000fe40000000f00 */
[----:B------:R-:W-:Y:S05]  /*257e0*/  CALL.REL.NOINC `($_ZN7cutlass13device_kernelIN5flash19enable_sm80_to_sm89INS1_16FlashAttnBwdSm80INS1_25CollectiveMainloopBwdSm80ILi2ELi2EN4cute5tupleIJNS5_1CILi128EEES8_NS7_ILi64EEEEEENS_6half_tEfNS_4arch4Sm80ELb0ELb0ELb1ELb1ELb0ELb0ELb0ELb0ELi2ELi4ELi4ELi4ELb0EEENS1_24CollectiveEpilogueBwdGQAISA_fSD_Li256ELb1ELb0EEENS1_19SingleTileSchedulerILb1ELb0ELb0ELi128EEEEEEEEEvNT_6ParamsE$_ZN4cute8smem_ptrIPN7cutlass6half_tEECI1NS_12iter_adaptorIS3_S4_EEES3_) ;  /* 0xfffe3c3000007944 */ /* 0x000fea0003c3ffff */
[----:B------:R-:W2:Y:S01]  /*257f0*/  LDL.64 R2, [R1+0x758] ;  /* 0x0007580001027983 */ /* 0x000ea20000100a00 */
[----:B------:R-:W-:Y:S01]  /*25800*/  IMAD.MOV.U32 R7, RZ, RZ, R6 ;  /* 0x000000ffff077224 */ /* 0x000fe200078e0006 */
[----:B------:R-:W-:Y:S02]  /*25810*/  MOV R6, 0x25860 ;  /* 0x0002586000067802 */ /* 0x000fe40000000f00 */
[----:B--2---:R1:W-:Y:S02]  /*25820*/  STL.64 [R8], R2 ;  /* 0x0000000208007387 */ /* 0x0043e40000100a00 */
[----:B-1----:R-:W-:Y:S01]  /*25830*/  MOV R3, R58 ;  /* 0x0000003a00037202 */ /* 0x002fe20000000f00 */
[----:B------:R-:W-:Y:S02]  /*25840*/  IMAD.MOV.U32 R2, RZ, RZ, R65 ;  /* 0x000000ffff027224 */ /* 0x000fe400078e0041 */
[----:B------:R-:W-:Y:S05]  /*25850*/  CALL.REL.NOINC `($_ZN7cutlass13device_kernelIN5flash19enable_sm80_to_sm89INS1_16FlashAttnBwdSm80INS1_25CollectiveMainloopBwdSm80ILi2ELi2EN4cute5tupleIJNS5_1CILi128EEES8_NS7_ILi64EEEEEENS_6half_tEfNS_4arch4Sm80ELb0ELb0ELb1ELb1ELb0ELb0ELb0ELb0ELi2ELi4ELi4ELi4ELb0EEENS1_24CollectiveEpilogueBwdGQAISA_fSD_Li256ELb1ELb0EEENS1_19SingleTileSchedulerILb1ELb0ELb0ELi128EEEEEEEEEvNT_6ParamsE$_ZN4cute3eso3ESOILb0ELb0EJNS_14ComposedLayoutINS_7SwizzleILi3ELi3ELi3EEENS_9MixedBitsILj0ELj432EEENS_6LayoutINS_5tupleIJNS8_IJNS_1CILi2EEESA_SA_EEESA_NS9_ILi8EEEEEENS8_IJNS8_IJNS9_ILi64EEESC_NS9_ILi512EEEEEENS9_ILi8192EEENS9_ILi1024EEEEEEEEEENS_10ViewEngineINS_8smem_ptrIPN7cutlass6half_tEEEEEEEC2ERKSL_RKSS_) ;  /* 0xfffe019000007944 */ /* 0x000fea0003c3ffff */
        /* <DEDUP_REMOVED lines=18> */
[----:B------:R-:W-:Y:S01]  /*25980*/  IADD3 R28, P0, R56, 0x680, RZ ;  /* 0x00000680381c7810 */ /* 0x000fe20007f1e0ff */
[----:B------:R-:W-:Y:S01]  /*25990*/  IMAD.MOV.U32 R2, RZ, RZ, R58 ;  /* 0x000000ffff027224 */ /* 0x000fe200078e003a */
[----:B-1----:R-:W-:-:S02]  /*259a0*/  MOV R3, 0x259f0 ;  /* 0x000259f000037802 */ /* 0x002fc40000000f00 */
[----:B------:R-:W-:Y:S01]  /*259b0*/  MOV R11, R28 ;  /* 0x0000001c000b7202 */ /* 0x000fe20000000f00 */
[----:B------:R-:W-:-:S04]  /*259c0*/  IMAD.X R29, RZ, RZ, R55, P0 ;  /* 0x000000ffff1d7224 */ /* 0x000fc800000e0637 */
[----:B------:R-:W-:Y:S02]  /*259d0*/  IMAD.MOV.U32 R10, RZ, RZ, R29 ;  /* 0x000000ffff0a7224 */ /* 0x000fe400078e001d */
[----:B--2--5:R-:W-:Y:S05]  /*259e0*/  CALL.REL.NOINC `($_ZN7cutlass13device_kernelIN5flash19enable_sm80_to_sm89INS1_16FlashAttnBwdSm80INS1_25CollectiveMainloopBwdSm80ILi2ELi2EN4cute5tupleIJNS5_1CILi128EEES8_NS7_ILi64EEEEEENS_6half_tEfNS_4arch4Sm80ELb0ELb0ELb1ELb1ELb0ELb0ELb0ELb0ELi2ELi4ELi4ELi4ELb0EEENS1_24CollectiveEpilogueBwdGQAISA_fSD_Li256ELb1ELb0EEENS1_19SingleTileSchedulerILb1ELb0ELb0ELi128EEEEEEEEEvNT_6ParamsE$_ZN4cute3eso3ESOILb1ELb0EJNS_6LayoutINS_5tupleIJNS3_IJNS_1CILi8EEENS4_ILi1EEEEEENS4_ILi2EEES5_EEENS3_IJNS3_IJS6_NS4_ILi0EEEEEENS4_ILi64EEES5_EEEEENS_10ViewEngineIPN7cutlass6half_tEEEEEC2ERKSE_RKSJ_) ;  /* 0xfffe303000007944 */ /* 0x024fea0003c3ffff */
[----:B------:R1:W5:Y:S01]  /*259f0*/  LDL.64 R22, [R1+0x758] ;  /* 0x0007580001167983 */ /* 0x0003620000100a00 */
[----:B------:R-:W-:Y:S01]  /*25a00*/  IMAD.MOV.U32 R9, RZ, RZ, R18 ;  /* 0x000000ffff097224 */ /* 0x000fe200078e0012 */
[----:B------:R-:W-:Y:S01]  /*25a10*/  MOV R10, R19 ;  /* 0x00000013000a7202 */ /* 0x000fe20000000f00 */
[----:B------:R-:W-:Y:S01]  /*25a20*/  IMAD.MOV.U32 R2, RZ, RZ, R58 ;  /* 0x000000ffff027224 */ /* 0x000fe200078e003a */
[----:B------:R-:W-:Y:S02]  /*25a30*/  MOV R3, 0x25a50 ;  /* 0x00025a5000037802 */ /* 0x000fe40000000f00 */
[----:B-1---5:R-:W-:Y:S05]  /*25a40*/  CALL.REL.NOINC `($_ZN7cutlass13device_kernelIN5flash19enable_sm80_to_sm89INS1_16FlashAttnBwdSm80INS1_25CollectiveMainloopBwdSm80ILi2ELi2EN4cute5tupleIJNS5_1CILi128EEES8_NS7_ILi64EEEEEENS_6half_tEfNS_4arch4Sm80ELb0ELb0ELb1ELb1ELb0ELb0ELb0ELb0ELi2ELi4ELi4ELi4ELb0EEENS1_24CollectiveEpilogueBwdGQAISA_fSD_Li256ELb1ELb0EEENS1_19SingleTileSchedulerILb1ELb0ELb0ELi128EEEEEEEEEvNT_6ParamsE$_ZN4cute3eso3ESOILb1ELb0EJNS_6LayoutINS_5tupleIJNS3_IJNS3_IJNS_1CILi4EEENS4_ILi2EEEEEENS4_ILi1EEEEEES6_NS4_ILi8EEEEEENS3_IJNS3_IJNS3_IJS8_NS4_ILi32EEEEEENS4_ILi0EEEEEENS4_ILi64EEES5_EEEEENS_10ViewEngineIPN7cutlass6half_tEEEEEC2ERKSI_RKSN_) ;  /* 0xfffe1ca000007944 */ /* 0x022fea0003c3ffff */
[----:B------:R-:W-:Y:S01]  /*25a50*/  ULDC.64 UR4, c[0x0][0x118] ;  /* 0x0000460000047ab9 */ /* 0x000fe20000000a00 */
[----:B------:R1:W5:Y:S04]  /*25a60*/  LDL.64 R20, [R1+0x758] ;  /* 0x0007580001147983 */ /* 0x0003680000100a00 */
[----:B------:R1:W5:Y:S01]  /*25a70*/  LD.E.64 R2, [R24.64] ;  /* 0x0000000418027980 */ /* 0x000362000c101b00 */
[----:B------:R-:W-:-:S02]  /*25a80*/  MOV R38, R58 ;  /* 0x0000003a00267202 */ /* 0x000fc40000000f00 */
[----:B------:R-:W-:Y:S02]  /*25a90*/  MOV R39, 0x25ab0 ;  /* 0x00025ab000277802 */ /* 0x000fe40000000f00 */
[----:B-1---5:R-:W-:Y:S05]  /*25aa0*/  CALL.REL.NOINC `($_ZN7cutlass13device_kernelIN5flash19enable_sm80_to_sm89INS1_16FlashAttnBwdSm80INS1_25CollectiveMainloopBwdSm80ILi2ELi2EN4cute5tupleIJNS5_1CILi128EEES8_NS7_ILi64EEEEEENS_6half_tEfNS_4arch4Sm80ELb0ELb0ELb1ELb1ELb0ELb0ELb0ELb0ELi2ELi4ELi4ELi4ELb0EEENS1_24CollectiveEpilogueBwdGQAISA_fSD_Li256ELb1ELb0EEENS1_19SingleTileSchedulerILb1ELb0ELb0ELi128EEEEEEEEEvNT_6ParamsE$_ZN4cute8smem_ptrIPN7cutlass6half_tEECI1NS_12iter_adaptorIS3_S4_EEES3_) ;  /* 0xfffe397000007944 */ /* 0x022fea0003c3ffff */
[----:B------:R1:W5:Y:S01]  /*25ab0*/  LDL.64 R2, [R1+0x758] ;  /* 0x0007580001027983 */ /* 0x0003620000100a00 */
[----:B------:R-:W-:-:S03]  /*25ac0*/  MOV R15, 0x25ae0 ;  /* 0x00025ae0000f7802 */ /* 0x000fc60000000f00 */
[----:B-1---5:R-:W-:Y:S05]  /*25ad0*/  CALL.REL.NOINC `($_ZN7cutlass13device_kernelIN5flash19enable_sm80_to_sm89INS1_16FlashAttnBwdSm80INS1_25CollectiveMainloopBwdSm80ILi2ELi2EN4cute5tupleIJNS5_1CILi128EEES8_NS7_ILi64EEEEEENS_6half_tEfNS_4arch4Sm80ELb0ELb0ELb1ELb1ELb0ELb0ELb0ELb0ELi2ELi4ELi4ELi4ELb0EEENS1_24CollectiveEpilogueBwdGQAISA_fSD_Li256ELb1ELb0EEENS1_19SingleTileSchedulerILb1ELb0ELb0ELi128EEEEEEEEEvNT_6ParamsE$_ZN4cute3eso3ESOILb1ELb0EJNS_6LayoutINS_5tupleIJNS3_IJNS_1CILi8EEENS4_ILi1EEEEEENS4_ILi2EEEEEENS3_IJNS3_IJS6_NS4_ILi0EEEEEENS4_ILi8192EEEEEEEENS_10ViewEngineINS_8smem_ptrIPN7cutlass6half_tEEEEEEEC2ERKSE_RKSL_) ;  /* 0xfffe2d0000007944 */ /* 0x022fea0003c3ffff */
[----:B------:R1:W5:Y:S01]  /*25ae0*/  LDL.64 R4, [R1+0x758] ;  /* 0x0007580001047983 */ /* 0x0003620000100a00 */
[----:B------:R-:W-:Y:S01]  /*25af0*/  IMAD.MOV.U32 R11, RZ, RZ, R22 ;  /* 0x000000ffff0b7224 */ /* 0x000fe200078e0016 */
[----:B------:R-:W-:Y:S02]  /*25b00*/  MOV R10, R23 ;  /* 0x00000017000a7202 */ /* 0x000fe40000000f00 */
[----:B------:R-:W-:Y:S02]  /*25b10*/  MOV R3, 0x25b30 ;  /* 0x00025b3000037802 */ /* 0x000fe40000000f00 */
[----:B-1---5:R-:W-:Y:S05]  /*25b20*/  CALL.REL.NOINC `($_ZN7cutlass13device_kernelIN5flash19enable_sm80_to_sm89INS1_16FlashAttnBwdSm80INS1_25CollectiveMainloopBwdSm80ILi2ELi2EN4cute5tupleIJNS5_1CILi128EEES8_NS7_ILi64EEEEEENS_6half_tEfNS_4arch4Sm80ELb0ELb0ELb1ELb1ELb0ELb0ELb0ELb0ELi2ELi4ELi4ELi4ELb0EEENS1_24CollectiveEpilogueBwdGQAISA_fSD_Li256ELb1ELb0EEENS1_19SingleTileSchedulerILb1ELb0ELb0ELi128EEEEEEEEEvNT_6ParamsE$_ZN4cute3eso3ESOILb1ELb0EJNS_6LayoutINS_5tupleIJNS3_IJNS_1CILi8EEENS4_ILi1EEEEEENS4_ILi2EEEEEENS3_IJNS3_IJS6_NS4_ILi0EEEEEENS4_ILi64EEEEEEEENS_10ViewEngineIPN7cutlass6half_tEEEEEC2ERKSE_RKSJ_) ;  /* 0xfffe2be000007944 */ /* 0x022fea0003c3ffff */
[----:B------:R1:W5:Y:S01]  /*25b30*/  LDL.64 R2, [R1+0x758] ;  /* 0x0007580001027983 */ /* 0x0003620000100a00 */
[----:B------:R-:W-:Y:S01]  /*25b40*/  IMAD.MOV.U32 R10, RZ, RZ, R4 ;  /* 0x000000ffff0a7224 */ /* 0x000fe200078e0004 */
[----:B------:R-:W-:Y:S02]  /*25b50*/  MOV R13, R5 ;  /* 0x00000005000d7202 */ /* 0x000fe40000000f00 */
[----:B------:R-:W-:Y:S02]  /*25b60*/  MOV R12, 0x25b80 ;  /* 0x00025b80000c7802 */ /* 0x000fe40000000f00 */
[----:B-1---5:R-:W-:Y:S05]  /*25b70*/  CALL.REL.NOINC `($_ZN7cutlass13device_kernelIN5flash19enable_sm80_to_sm89INS1_16FlashAttnBwdSm80INS1_25CollectiveMainloopBwdSm80ILi2ELi2EN4cute5tupleIJNS5_1CILi128EEES8_NS7_ILi64EEEEEENS_6half_tEfNS_4arch4Sm80ELb0ELb0ELb1ELb1ELb0ELb0ELb0ELb0ELi2ELi4ELi4ELi4ELb0EEENS1_24CollectiveEpilogueBwdGQAISA_fSD_Li256ELb1ELb0EEENS1_19SingleTileSchedulerILb1ELb0ELb0ELi128EEEEEEEEEvNT_6ParamsE$_ZN4cute3eso3ESOILb1ELb0EJNS_6LayoutINS_5tupleIJNS3_IJNS_1CILi8EEENS4_ILi1EEEEEENS3_IJNS4_ILi2EEEEEEEEENS3_IJNS3_IJS6_NS4_ILi0EEEEEENS3_IJNS4_ILi8192EEEEEEEEEEENS_10ViewEngineINS_8smem_ptrIPN7cutlass6half_tEEEEEEEC2ERKSG_RKSN_) ;  /* 0xfffe298000007944 */ /* 0x022fea0003c3ffff */
[----:B------:R2:W5:Y:S01]  /*25b80*/  LDL.64 R4, [R1+0x758] ;  /* 0x0007580001047983 */ /* 0x0005620000100a00 */
[----:B------:R-:W-:Y:S01]  /*25b90*/  MOV R10, R3 ;  /* 0x00000003000a7202 */ /* 0x000fe20000000f00 */
[----:B-1----:R-:W-:Y:S01]  /*25ba0*/  IMAD.MOV.U32 R11, RZ, RZ, R2 ;  /* 0x000000ffff0b7224 */ /* 0x002fe200078e0002 */
[----:B------:R-:W-:-:S02]  /*25bb0*/  MOV R3, 0x25bd0 ;  /* 0x00025bd000037802 */ /* 0x000fc40000000f00 */
[----:B--2--5:R-:W-:Y:S05]  /*25bc0*/  CALL.REL.NOINC `($_ZN7cutlass13device_kernelIN5flash19enable_sm80_to_sm89INS1_16FlashAttnBwdSm80INS1_25CollectiveMainloopBwdSm80ILi2ELi2EN4cute5tupleIJNS5_1CILi128EEES8_NS7_ILi64EEEEEENS_6half_tEfNS_4arch4Sm80ELb0ELb0ELb1ELb1ELb0ELb0ELb0ELb0ELi2ELi4ELi4ELi4ELb0EEENS1_24CollectiveEpilogueBwdGQAISA_fSD_Li256ELb1ELb0EEENS1_19SingleTileSchedulerILb1ELb0ELb0ELi128EEEEEEEEEvNT_6ParamsE$_ZN4cute3eso3ESOILb1ELb0EJNS_6LayoutINS_5tupleIJNS3_IJNS_1CILi8EEENS4_ILi1EEEEEENS3_IJNS4_ILi2EEEEEEEEENS3_IJNS3_IJS6_NS4_ILi0EEEEEENS3_IJNS4_ILi64EEEEEEEEEEENS_10ViewEngineIPN7cutlass6half_tEEEEEC2ERKSG_RKSL_) ;  /* 0xfffe28b000007944 */ /* 0x024fea0003c3ffff */
[----:B------:R1:W5:Y:S01]  /*25bd0*/  LDL.64 R2, [R1+0x758] ;  /* 0x0007580001027983 */ /* 0x0003620000100a00 */
[----:B------:R-:W-:-:S03]  /*25be0*/  MOV R11, 0x25c00 ;  /* 0x00025c00000b7802 */ /* 0x000fc60000000f00 */
[----:B-1---5:R-:W-:Y:S05]  /*25bf0*/  CALL.REL.NOINC `($_ZN7cutlass13device_kernelIN5flash19enable_sm80_to_sm89INS1_16FlashAttnBwdSm80INS1_25CollectiveMainloopBwdSm80ILi2ELi2EN4cute5tupleIJNS5_1CILi128EEES8_NS7_ILi64EEEEEENS_6half_tEfNS_4arch4Sm80ELb0ELb0ELb1ELb1ELb0ELb0ELb0ELb0ELi2ELi4ELi4ELi4ELb0EEENS1_24CollectiveEpilogueBwdGQAISA_fSD_Li256ELb1ELb0EEENS1_19SingleTileSchedulerILb1ELb0ELb0ELi128EEEEEEEEEvNT_6ParamsE$_ZN4cute3eso3ESOILb1ELb0EJNS_6LayoutINS_5tupleIJNS3_IJNS3_IJNS_1CILi8EEENS4_ILi1EEEEEES6_EEENS3_IJNS3_IJS6_S6_EEENS4_ILi2EEEEEEEEENS3_IJNS3_IJNS3_IJS6_NS4_ILi0EEEEEESD_EEENS3_IJNS3_IJSD_SD_EEENS4_ILi64EEEEEEEEEEENS_10ViewEngineIPN7cutlass6half_tEEEEEC2ERKSK_RKSP_) ;  /* 0xfffe1bb000007944 */ /* 0x022fea0003c3ffff */
[----:B------:R1:W5:Y:S01]  /*25c00*/  LDL.64 R2, [R1+0x758] ;  /* 0x0007580001027983 */ /* 0x0003620000100a00 */
[----:B------:R-:W-:Y:S01]  /*25c10*/  IMAD.MOV.U32 R10, RZ, RZ, R4 ;  /* 0x000000ffff0a7224 */ /* 0x000fe200078e0004 */
[----:B------:R-:W-:-:S02]  /*25c20*/  MOV R13, R5 ;  /* 0x00000005000d7202 */ /* 0x000fc40000000f00 */
[----:B------:R-:W-:Y:S02]  /*25c30*/  MOV R12, 0x25c50 ;  /* 0x00025c50000c7802 */ /* 0x000fe40000000f00 */
[----:B-1---5:R-:W-:Y:S05]  /*25c40*/  CALL.REL.NOINC `($_ZN7cutlass13device_kernelIN5flash19enable_sm80_to_sm89INS1_16FlashAttnBwdSm80INS1_25CollectiveMainloopBwdSm80ILi2ELi2EN4cute5tupleIJNS5_1CILi128EEES8_NS7_ILi64EEEEEENS_6half_tEfNS_4arch4Sm80ELb0ELb0ELb1ELb1ELb0ELb0ELb0ELb0ELi2ELi4ELi4ELi4ELb0EEENS1_24CollectiveEpilogueBwdGQAISA_fSD_Li256ELb1ELb0EEENS1_19SingleTileSchedulerILb1ELb0ELb0ELi128EEEEEEEEEvNT_6ParamsE$_ZN4cute3eso3ESOILb1ELb0EJNS_6LayoutINS_5tupleIJNS3_IJNS3_IJNS_1CILi8EEENS4_ILi1EEEEEES6_EEENS3_IJNS3_IJS6_S6_EEENS4_ILi2EEEEEEEEENS3_IJNS3_IJNS3_IJS6_NS4_ILi0EEEEEESD_EEENS3_IJNS3_IJSD_SD_EEENS4_ILi8192EEEEEEEEEEENS_10ViewEngineINS_8smem_ptrIPN7cutlass6half_tEEEEEEEC2ERKSK_RKSR_) ;  /* 0xfffe1bb000007944 */ /* 0x022fea0003c3ffff */
[----:B------:R2:W5:Y:S01]  /*25c50*/  LDL.64 R4, [R1+0x758] ;  /* 0x0007580001047983 */ /* 0x0005620000100a00 */
[----:B------:R-:W-:Y:S01]  /*25c60*/  MOV R10, R3 ;  /* 0x00000003000a7202 */ /* 0x000fe20000000f00 */
[----:B-1----:R-:W-:Y:S01]  /*25c70*/  IMAD.MOV.U32 R11, RZ, RZ, R2 ;  /* 0x000000ffff0b7224 */ /* 0x002fe200078e0002 */
[----:B------:R-:W-:Y:S02]  /*25c80*/  MOV R3, 0x25ca0 ;  /* 0x00025ca000037802 */ /* 0x000fe40000000f00 */
[----:B--2--5:R-:W-:Y:S05]  /*25c90*/  CALL.REL.NOINC `($_ZN7cutlass13device_kernelIN5flash19enable_sm80_to_sm89INS1_16FlashAttnBwdSm80INS1_25CollectiveMainloopBwdSm80ILi2ELi2EN4cute5tupleIJNS5_1CILi128EEES8_NS7_ILi64EEEEEENS_6half_tEfNS_4arch4Sm80ELb0ELb0ELb1ELb1ELb0ELb0ELb0ELb0ELi2ELi4ELi4ELi4ELb0EEENS1_24CollectiveEpilogueBwdGQAISA_fSD_Li256ELb1ELb0EEENS1_19SingleTileSchedulerILb1ELb0ELb0ELi128EEEEEEEEEvNT_6ParamsE$_ZN4cute3eso3ESOILb1ELb0EJNS_6LayoutINS_5tupleIJNS3_IJNS_1CILi8EEENS4_ILi1EEEEEENS4_ILi2EEEEEENS3_IJNS3_IJS6_NS4_ILi0EEEEEENS4_ILi64EEEEEEEENS_10ViewEngineIPN7cutlass6half_tEEEEEC2ERKSE_RKSJ_) ;  /* 0xfffe2a7000007944 */ /* 0x024fea0003c3ffff */
[----:B------:R1:W5:Y:S01]  /*25ca0*/  LDL.64 R10, [R1+0x758] ;  /* 0x00075800010a7983 */ /* 0x0003620000100a00 */
[----:B------:R-:W-:Y:S01]  /*25cb0*/  IMAD.MOV.U32 R2, RZ, RZ, R4 ;  /* 0x000000ffff027224 */ /* 0x000fe200078e0004 */
[----:B------:R-:W-:Y:S01]  /*25cc0*/  MOV R3, R5 ;  /* 0x0000000500037202 */ /* 0x000fe20000000f00 */
[----:B------:R-:W-:Y:S01]  /*25cd0*/  IMAD.MOV.U32 R38, RZ, RZ, R58 ;  /* 0x000000ffff267224 */ /* 0x000fe200078e003a */
[----:B------:R-:W-:Y:S02]  /*25ce0*/  MOV R39, 0x25d00 ;  /* 0x00025d0000277802 */ /* 0x000fe40000000f00 */
[----:B-1---5:R-:W-:Y:S05]  /*25cf0*/  CALL.REL.NOINC `($_ZN7cutlass13device_kernelIN5flash19enable_sm80_to_sm89INS1_16FlashAttnBwdSm80INS1_25CollectiveMainloopBwdSm80ILi2ELi2EN4cute5tupleIJNS5_1CILi128EEES8_NS7_ILi64EEEEEENS_6half_tEfNS_4arch4Sm80ELb0ELb0ELb1ELb1ELb0ELb0ELb0ELb0ELi2ELi4ELi4ELi4ELb0EEENS1_24CollectiveEpilogueBwdGQAISA_fSD_Li256ELb1ELb0EEENS1_19SingleTileSchedulerILb1ELb0ELb0ELi128EEEEEEEEEvNT_6ParamsE$_ZN4cute8smem_ptrIPN7cutlass6half_tEECI1NS_12iter_adaptorIS3_S4_EEES3_) ;  /* 0xfffe372000007944 */ /* 0x022fea0003c3ffff */
[----:B------:R1:W5:Y:S01]  /*25d00*/  LDL.64 R2, [R1+0x758] ;  /* 0x0007580001027983 */ /* 0x0003620000100a00 */
[----:B------:R-:W-:-:S03]  /*25d10*/  MOV R15, 0x25d30 ;  /* 0x00025d30000f7802 */ /* 0x000fc60000000f00 */
[----:B-1---5:R-:W-:Y:S05]  /*25d20*/  CALL.REL.NOINC `($_ZN7cutlass13device_kernelIN5flash19enable_sm80_to_sm89INS1_16FlashAttnBwdSm80INS1_25CollectiveMainloopBwdSm80ILi2ELi2EN4cute5tupleIJNS5_1CILi128EEES8_NS7_ILi64EEEEEENS_6half_tEfNS_4arch4Sm80ELb0ELb0ELb1ELb1ELb0ELb0ELb0ELb0ELi2ELi4ELi4ELi4ELb0EEENS1_24CollectiveEpilogueBwdGQAISA_fSD_Li256ELb1ELb0EEENS1_19SingleTileSchedulerILb1ELb0ELb0ELi128EEEEEEEEEvNT_6ParamsE$_ZN4cute3eso3ESOILb1ELb0EJNS_6LayoutINS_5tupleIJNS3_IJNS_1CILi8EEENS4_ILi1EEEEEENS4_ILi2EEEEEENS3_IJNS3_IJS6_NS4_ILi0EEEEEENS4_ILi8192EEEEEEEENS_10ViewEngineINS_8smem_ptrIPN7cutlass6half_tEEEEEEEC2ERKSE_RKSL_) ;  /* 0xfffe2ab000007944 */ /* 0x022fea0003c3ffff */
        /* <DEDUP_REMOVED lines=115> */
[----:B------:R-:W-:-:S03]  /*26460*/  MOV R2, 0x264d0 ;  /* 0x000264d000027802 */ /* 0x000fc60000000f00 */
[----:B------:R-:W2:Y:S04]  /*26470*/  LDSM.16.MT88.4 R4, [R4] ;  /* 0x000000000404783b */ /* 0x000ea80000004200 */
[----:B--2---:R1:W-:Y:S04]  /*26480*/  ST.E [R10.64], R4 ;  /* 0x000000040a007985 */ /* 0x0043e8000c101904 */
[----:B------:R1:W-:Y:S04]  /*26490*/  ST.E [R10.64+0x4], R5 ;  /* 0x000004050a007985 */ /* 0x0003e8000c101904 */
[----:B------:R1:W-:Y:S04]  /*264a0*/  ST.E [R10.64+0x8], R6 ;  /* 0x000008060a007985 */ /* 0x0003e8000c101904 */
[----:B------:R1:W-:Y:S02]  /*264b0*/  ST.E [R10.64+0xc], R7 ;  /* 0x00000c070a007985 */ /* 0x0003e4000c101904 */
[----:B-1----:R-:W-:Y:S05]  /*264c0*/  CALL.REL.NOINC `($_ZN7cutlass13device_kernelIN5flash19enable_sm80_to_sm89INS1_16FlashAttnBwdSm80INS1_25CollectiveMainloopBwdSm80ILi2ELi2EN4cute5tupleIJNS5_1CILi128EEES8_NS7_ILi64EEEEEENS_6half_tEfNS_4arch4Sm80ELb0ELb0ELb1ELb1ELb0ELb0ELb0ELb0ELi2ELi4ELi4ELi4ELb0EEENS1_24CollectiveEpilogueBwdGQAISA_fSD_Li256ELb1ELb0EEENS1_19SingleTileSchedulerILb1ELb0ELb0ELi128EEEEEEEEEvNT_6ParamsE$_ZZN4cute5sliceINS_5tupleIJNS_10UnderscoreES2_NS_1CILi0EEEEEENS1_IJNS1_IJNS3_ILi1EEES4_EEEiNS3_ILi1024EEEEEEEEDaRKT_RKT0_ENKUlRKT_RKT0_E_clIS2_iEEDaSI_SL_) ;  /* 0xfffe37d000007944 */ /* 0x002fea0003c3ffff */
[----:B------:R-:W-:Y:S02]  /*264d0*/  MOV R2, 0x264f0 ;  /* 0x000264f000027802 */ /* 0x000fe40000000f00 */
[----:B------:R-:W-:Y:S05]  /*264e0*/  CALL.REL.NOINC `($_ZN7cutlass13device_kernelIN5flash19enable_sm80_to_sm89INS1_16FlashAttnBwdSm80INS1_25CollectiveMainloopBwdSm80ILi2ELi2EN4cute5tupleIJNS5_1CILi128EEES8_NS7_ILi64EEEEEENS_6half_tEfNS_4arch4Sm80ELb0ELb0ELb1ELb1ELb0ELb0ELb0ELb0ELi2ELi4ELi4ELi4ELb0EEENS1_24CollectiveEpilogueBwdGQAISA_fSD_Li256ELb1ELb0EEENS1_19SingleTileSchedulerILb1ELb0ELb0ELi128EEEEEEEEEvNT_6ParamsE$_ZZN4cute12filter_tupleINS_5tupleIJNS_10UnderscoreES2_NS_1CILi0EEEEEENS1_IJNS1_IJNS3_ILi1EEES4_EEEiNS3_ILi1024EEEEEEZNS_5sliceIS5_S9_EEDaRKT_RKT0_EUlRKT_RKT0_E_EEDaSD_SG_OT1_ENKUlDpSJ_E_clIJNS1_IJS7_EEENS1_IJiEEENS1_IJEEEEEEDaSQ_) ;  /* 0xfffe31a000007944 */ /* 0x000fea0003c3ffff */
[----:B------:R-:W-:Y:S02]  /*264f0*/  MOV R78, R65 ;  /* 0x00000041004e7202 */ /* 0x000fe40000000f00 */
[----:B------:R-:W-:-:S02]  /*26500*/  MOV R3, 0x26520 ;  /* 0x0002652000037802 */ /* 0x000fc40000000f00 */
[----:B------:R-:W-:Y:S05]  /*26510*/  CALL.REL.NOINC `($_ZN7cutlass13device_kernelIN5flash19enable_sm80_to_sm89INS1_16FlashAttnBwdSm80INS1_25CollectiveMainloopBwdSm80ILi2ELi2EN4cute5tupleIJNS5_1CILi128EEES8_NS7_ILi64EEEEEENS_6half_tEfNS_4arch4Sm80ELb0ELb0ELb1ELb1ELb0ELb0ELb0ELb0ELi2ELi4ELi4ELi4ELb0EEENS1_24CollectiveEpilogueBwdGQAISA_fSD_Li256ELb1ELb0EEENS1_19SingleTileSchedulerILb1ELb0ELb0ELi128EEEEEEEEEvNT_6ParamsE$_ZN4cute5tupleIJNS0_IJNS0_IJNS_1CILi8EEENS1_ILi1EEEEEENS1_ILi2EEEEEENS0_IJNS0_IJS3_NS1_ILi0EEEEEEiEEEEEC2ERKS6_RKS9_) ;  /* 0xfffe2ba000007944 */ /* 0x000fea0003c3ffff */
[----:B------:R1:W5:Y:S01]  /*26520*/  LDL R12, [R8] ;  /* 0x00000000080c7983 */ /* 0x0003620000100800 */
[----:B------:R-:W-:-:S02]  /*26530*/  MOV R78, R65 ;  /* 0x00000041004e7202 */ /* 0x000fc40000000f00 */
[----:B------:R-:W-:Y:S02]  /*26540*/  MOV R3, 0x26560 ;  /* 0x0002656000037802 */ /* 0x000fe40000000f00 */
[----:B-1---5:R-:W-:Y:S05]  /*26550*/  CALL.REL.NOINC `($_ZN7cutlass13device_kernelIN5flash19enable_sm80_to_sm89INS1_16FlashAttnBwdSm80INS1_25CollectiveMainloopBwdSm80ILi2ELi2EN4cute5tupleIJNS5_1CILi128EEES8_NS7_ILi64EEEEEENS_6half_tEfNS_4arch4Sm80ELb0ELb0ELb1ELb1ELb0ELb0ELb0ELb0ELi2ELi4ELi4ELi4ELb0EEENS1_24CollectiveEpilogueBwdGQAISA_fSD_Li256ELb1ELb0EEENS1_19SingleTileSchedulerILb1ELb0ELb0ELi128EEEEEEEEEvNT_6ParamsE$_ZN4cute3eso3ESOILb0ELb1EJNS_6LayoutINS_5tupleIJNS3_IJNS_1CILi8EEENS4_ILi1EEEEEENS4_ILi2EEEEEENS3_IJNS3_IJS6_NS4_ILi0EEEEEEiEEEEESA_EEC2ERKSD_RKSA_) ;  /* 0xfffe056000007944 */ /* 0x022fea0003c3ffff */
[----:B------:R1:W5:Y:S01]  /*26560*/  LDL R36, [R8] ;  /* 0x0000000008247983 */ /* 0x0003620000100800 */
[----:B------:R-:W-:Y:S01]  /*26570*/  IMAD.MOV.U32 R38, RZ, RZ, R58 ;  /* 0x000000ffff267224 */ /* 0x000fe200078e003a */
[----:B------:R-:W-:Y:S01]  /*26580*/  MOV R2, R26 ;  /* 0x0000001a00027202 */ /* 0x000fe20000000f00 */
[----:B------:R-:W-:Y:S01]  /*26590*/  IMAD.MOV.U32 R3, RZ, RZ, R27 ;  /* 0x000000ffff037224 */ /* 0x000fe200078e001b */
[----:B------:R-:W-:Y:S02]  /*265a0*/  MOV R39, 0x265c0 ;  /* 0x000265c000277802 */ /* 0x000fe40000000f00 */
[----:B-1---5:R-:W-:Y:S05]  /*265b0*/  CALL.REL.NOINC `($_ZN7cutlass13device_kernelIN5flash19enable_sm80_to_sm89INS1_16FlashAttnBwdSm80INS1_25CollectiveMainloopBwdSm80ILi2ELi2EN4cute5tupleIJNS5_1CILi128EEES8_NS7_ILi64EEEEEENS_6half_tEfNS_4arch4Sm80ELb0ELb0ELb1ELb1ELb0ELb0ELb0ELb0ELi2ELi4ELi4ELi4ELb0EEENS1_24CollectiveEpilogueBwdGQAISA_fSD_Li256ELb1ELb0EEENS1_19SingleTileSchedulerILb1ELb0ELb0ELi128EEEEEEEEEvNT_6ParamsE$_ZN4cute8smem_ptrIPN7cutlass6half_tEECI1NS_12iter_adaptorIS3_S4_EEES3_) ;  /* 0xfffe2e6000007944 */ /* 0x022fea0003c3ffff */
[----:B------:R-:W2:Y:S01]  /*265c0*/  LDL.64 R2, [R1+0x758] ;  /* 0x0007580001027983 */ /* 0x000ea20000100a00 */
[----:B------:R-:W-:Y:S01]  /*265d0*/  IMAD.MOV.U32 R78, RZ, RZ, R65 ;  /* 0x000000ffff4e7224 */ /* 0x000fe200078e0041 */
[----:B------:R-:W-:Y:S02]  /*265e0*/  MOV R79, R57 ;  /* 0x00000039004f7202 */ /* 0x000fe40000000f00 */
[----:B------:R-:W-:Y:S01]  /*265f0*/  MOV R37, 0x26620 ;  /* 0x0002662000257802 */ /* 0x000fe20000000f00 */
[----:B--2---:R1:W-:Y:S04]  /*26600*/  STL.64 [R1+0x770], R2 ;  /* 0x0007700201007387 */ /* 0x0043e80000100a00 */
[----:B-1----:R-:W-:Y:S05]  /*26610*/  CALL.REL.NOINC `($_ZN7cutlass13device_kernelIN5flash19enable_sm80_to_sm89INS1_16FlashAttnBwdSm80INS1_25CollectiveMainloopBwdSm80ILi2ELi2EN4cute5tupleIJNS5_1CILi128EEES8_NS7_ILi64EEEEEENS_6half_tEfNS_4arch4Sm80ELb0ELb0ELb1ELb1ELb0ELb0ELb0ELb0ELi2ELi4ELi4ELi4ELb0EEENS1_24CollectiveEpilogueBwdGQAISA_fSD_Li256ELb1ELb0EEENS1_19SingleTileSchedulerILb1ELb0ELb0ELi128EEEEEEEEEvNT_6ParamsE$_ZN4cute3eso3ESOILb0ELb0EJNS_6LayoutINS_5tupleIJNS3_IJNS_1CILi8EEENS4_ILi1EEEEEENS4_ILi2EEEEEENS3_IJNS3_IJS6_NS4_ILi0EEEEEEiEEEEENS_10ViewEngineINS_8smem_ptrIPN7cutlass6half_tEEEEEEEC2ERKSD_RKSK_) ;  /* 0xfffdfda000007944 */ /* 0x002fea0003c3ffff */
[----:B------:R1:W5:Y:S04]  /*26620*/  LDL R38, [R8] ;  /* 0x0000000008267983 */ /* 0x0003680000100800 */
[----:B------:R1:W5:Y:S01]  /*26630*/  LDL.64 R4, [R8+0x8] ;  /* 0x0000080008047983 */ /* 0x0003620000100a00 */
[----:B------:R-:W-:Y:S01]  /*26640*/  IMAD.MOV.U32 R78, RZ, RZ, R65 ;  /* 0x000000ffff4e7224 */ /* 0x000fe200078e0041 */
[----:B------:R-:W-:Y:S01]  /*26650*/  MOV R37, R20 ;  /* 0x0000001400257202 */ /* 0x000fe20000000f00 */
[----:B------:R-:W-:Y:S01]  /*26660*/  IMAD.MOV.U32 R36, RZ, RZ, R21 ;  /* 0x000000ffff247224 */ /* 0x000fe200078e0015 */
[----:B------:R-:W-:-:S02]  /*26670*/  MOV R3, 0x26690 ;  /* 0x0002669000037802 */ /* 0x000fc40000000f00 */
[----:B-1---5:R-:W-:Y:S05]  /*26680*/  CALL.REL.NOINC `($_ZN7cutlass13device_kernelIN5flash19enable_sm80_to_sm89INS1_16FlashAttnBwdSm80INS1_25CollectiveMainloopBwdSm80ILi2ELi2EN4cute5tupleIJNS5_1CILi128EEES8_NS7_ILi64EEEEEENS_6half_tEfNS_4arch4Sm80ELb0ELb0ELb1ELb1ELb0ELb0ELb0ELb0ELi2ELi4ELi4ELi4ELb0EEENS1_24CollectiveEpilogueBwdGQAISA_fSD_Li256ELb1ELb0EEENS1_19SingleTileSchedulerILb1ELb0ELb0ELi128EEEEEEEEEvNT_6ParamsE$_ZN4cute3eso3ESOILb1ELb0EJNS_6LayoutINS_5tupleIJNS3_IJNS3_IJNS_1CILi4EEENS4_ILi2EEEEEENS4_ILi1EEEEEES6_EEENS3_IJNS3_IJNS3_IJS8_NS4_ILi32EEEEEENS4_ILi0EEEEEENS4_ILi64EEEEEEEENS_10ViewEngineIPN7cutlass6half_tEEEEEC2ERKSH_RKSM_) ;  /* 0xfffe0f9000007944 */ /* 0x022fea0003c3ffff */
[----:B------:R1:W5:Y:S01]  /*26690*/  LDL.64 R2, [R8] ;  /* 0x0000000008027983 */ /* 0x0003620000100a00 */
[----:B------:R-:W-:-:S03]  /*266a0*/  MOV R36, 0x266c0 ;  /* 0x000266c000247802 */ /* 0x000fc60000000f00 */
[----:B-1---5:R-:W-:Y:S05]  /*266b0*/  CALL.REL.NOINC `($_ZN7cutlass13device_kernelIN5flash19enable_sm80_to_sm89INS1_16FlashAttnBwdSm80INS1_25CollectiveMainloopBwdSm80ILi2ELi2EN4cute5tupleIJNS5_1CILi128EEES8_NS7_ILi64EEEEEENS_6half_tEfNS_4arch4Sm80ELb0ELb0ELb1ELb1ELb0ELb0ELb0ELb0ELi2ELi4ELi4ELi4ELb0EEENS1_24CollectiveEpilogueBwdGQAISA_fSD_Li256ELb1ELb0EEENS1_19SingleTileSchedulerILb1ELb0ELb0ELi128EEEEEEEEEvNT_6ParamsE$_ZZN4cute4takeILi1ELi2ENS_5tupleIJNS1_IJNS_1CILi1EEENS2_ILi0EEEEEEiEEEEEDaRKT1_ENKUlDpRKT_E_clIJiEEEDaSD_) ;  /* 0xfffe352000007944 */ /* 0x022fea0003c3ffff */
[----:B------:R-:W-:Y:S02]  /*266c0*/  MOV R78, R58 ;  /* 0x0000003a004e7202 */ /* 0x000fe40000000f00 */
[----:B------:R-:W-:-:S02]  /*266d0*/  MOV R37, 0x266f0 ;  /* 0x000266f000257802 */ /* 0x000fc40000000f00 */
[----:B------:R-:W-:Y:S05]  /*266e0*/  CALL.REL.NOINC `($_ZN7cutlass13device_kernelIN5flash19enable_sm80_to_sm89INS1_16FlashAttnBwdSm80INS1_25CollectiveMainloopBwdSm80ILi2ELi2EN4cute5tupleIJNS5_1CILi128EEES8_NS7_ILi64EEEEEENS_6half_tEfNS_4arch4Sm80ELb0ELb0ELb1ELb1ELb0ELb0ELb0ELb0ELi2ELi4ELi4ELi4ELb0EEENS1_24CollectiveEpilogueBwdGQAISA_fSD_Li256ELb1ELb0EEENS1_19SingleTileSchedulerILb1ELb0ELb0ELi128EEEEEEEEEvNT_6ParamsE$_ZN4cute3eso3ESOILb1ELb0EJNS_5tupleIJNS_1CILi1EEENS3_ILi0EEEEEENS2_IJiEEEEEC2ERKS6_RKS7_) ;  /* 0xfffe0d3000007944 */ /* 0x000fea0003c3ffff */
[----:B------:R1:W5:Y:S01]  /*266f0*/  LDL R38, [R1+0x758] ;  /* 0x0007580001267983 */ /* 0x0003620000100800 */
[----:B------:R-:W-:-:S02]  /*26700*/  MOV R78, R65 ;  /* 0x00000041004e7202 */ /* 0x000fc40000000f00 */
[----:B------:R-:W-:Y:S02]  /*26710*/  MOV R37, 0x26730 ;  /* 0x0002673000257802 */ /* 0x000fe40000000f00 */
[----:B-1---5:R-:W-:Y:S05]  /*26720*/  CALL.REL.NOINC `($_ZN7cutlass13device_kernelIN5flash19enable_sm80_to_sm89INS1_16FlashAttnBwdSm80INS1_25CollectiveMainloopBwdSm80ILi2ELi2EN4cute5tupleIJNS5_1CILi128EEES8_NS7_ILi64EEEEEENS_6half_tEfNS_4arch4Sm80ELb0ELb0ELb1ELb1ELb0ELb0ELb0ELb0ELi2ELi4ELi4ELi4ELb0EEENS1_24CollectiveEpilogueBwdGQAISA_fSD_Li256ELb1ELb0EEENS1_19SingleTileSchedulerILb1ELb0ELb0ELi128EEEEEEEEEvNT_6ParamsE$_ZN4cute5tupleIJNS0_IJNS0_IJNS_1CILi8EEENS1_ILi1EEEEEENS0_IJNS1_ILi2EEEEEEEEENS0_IJNS0_IJS3_NS1_ILi0EEEEEENS0_IJiEEEEEEEEC2ERKS7_RKSB_) ;  /* 0xfffe294000007944 */ /* 0x022fea0003c3ffff */
[----:B------:R1:W5:Y:S01]  /*26730*/  LDL R39, [R8] ;  /* 0x0000000008277983 */ /* 0x0003620000100800 */
[----:B------:R-:W-:Y:S01]  /*26740*/  IMAD.MOV.U32 R78, RZ, RZ, R65 ;  /* 0x000000ffff4e7224 */ /* 0x000fe200078e0041 */
[----:B------:R-:W-:Y:S02]  /*26750*/  MOV R79, R57 ;  /* 0x00000039004f7202 */ /* 0x000fe40000000f00 */
[----:B------:R1:W-:Y:S01]  /*26760*/  STL.64 [R1+0x770], R4 ;  /* 0x0007700401007387 */ /* 0x0003e20000100a00 */
[----:B------:R-:W-:-:S03]  /*26770*/  MOV R38, 0x26790 ;  /* 0x0002679000267802 */ /* 0x000fc60000000f00 */
[----:B-1---5:R-:W-:Y:S05]  /*26780*/  CALL.REL.NOINC `($_ZN7cutlass13device_kernelIN5flash19enable_sm80_to_sm89INS1_16FlashAttnBwdSm80INS1_25CollectiveMainloopBwdSm80ILi2ELi2EN4cute5tupleIJNS5_1CILi128EEES8_NS7_ILi64EEEEEENS_6half_tEfNS_4arch4Sm80ELb0ELb0ELb1ELb1ELb0ELb0ELb0ELb0ELi2ELi4ELi4ELi4ELb0EEENS1_24CollectiveEpilogueBwdGQAISA_fSD_Li256ELb1ELb0EEENS1_19SingleTileSchedulerILb1ELb0ELb0ELi128EEEEEEEEEvNT_6ParamsE$_ZN4cute3eso3ESOILb0ELb0EJNS_6LayoutINS_5tupleIJNS3_IJNS_1CILi8EEENS4_ILi1EEEEEENS3_IJNS4_ILi2EEEEEEEEENS3_IJNS3_IJS6_NS4_ILi0EEEEEENS3_IJiEEEEEEEENS_10ViewEngineINS_8smem_ptrIPN7cutlass6half_tEEEEEEEC2ERKSF_RKSM_) ;  /* 0xfffdfbc000007944 */ /* 0x022fea0003c3ffff */
[----:B------:R2:W5:Y:S04]  /*26790*/  LDL R12, [R8] ;  /* 0x00000000080c7983 */ /* 0x0005680000100800 */
[----:B------:R2:W5:Y:S01]  /*267a0*/  LDL.64 R4, [R8+0x8] ;  /* 0x0000080008047983 */ /* 0x0005620000100a00 */
[----:B------:R-:W-:-:S02]  /*267b0*/  MOV R78, R65 ;  /* 0x00000041004e7202 */ /* 0x000fc40000000f00 */
[----:B-1----:R-:W-:Y:S02]  /*267c0*/  MOV R37, 0x267e0 ;  /* 0x000267e000257802 */ /* 0x002fe40000000f00 */
[----:B--2--5:R-:W-:Y:S05]  /*267d0*/  CALL.REL.NOINC `($_ZN7cutlass13device_kernelIN5flash19enable_sm80_to_sm89INS1_16FlashAttnBwdSm80INS1_25CollectiveMainloopBwdSm80ILi2ELi2EN4cute5tupleIJNS5_1CILi128EEES8_NS7_ILi64EEEEEENS_6half_tEfNS_4arch4Sm80ELb0ELb0ELb1ELb1ELb0ELb0ELb0ELb0ELi2ELi4ELi4ELi4ELb0EEENS1_24CollectiveEpilogueBwdGQAISA_fSD_Li256ELb1ELb0EEENS1_19SingleTileSchedulerILb1ELb0ELb0ELi128EEEEEEEEEvNT_6ParamsE$_ZN4cute3eso3ESOILb1ELb0EJNS_6LayoutINS_5tupleIJNS3_IJNS3_IJNS_1CILi4EEENS4_ILi2EEEEEENS4_ILi1EEEEEENS3_IJS6_EEEEEENS3_IJNS3_IJNS3_IJS8_NS4_ILi32EEEEEENS4_ILi0EEEEEENS3_IJNS4_ILi64EEEEEEEEEEENS_10ViewEngineIPN7cutlass6half_tEEEEEC2ERKSJ_RKSO_) ;  /* 0xfffe0df000007944 */ /* 0x024fea0003c3ffff */
[----:B------:R1:W5:Y:S01]  /*267e0*/  LDL.64 R2, [R8] ;  /* 0x0000000008027983 */ /* 0x0003620000100a00 */
[----:B------:R-:W-:Y:S02]  /*267f0*/  MOV R78, R65 ;  /* 0x00000041004e7202 */ /* 0x000fe40000000f00 */
[----:B------:R-:W-:Y:S02]  /*26800*/  MOV R37, 0x26820 ;  /* 0x0002682000257802 */ /* 0x000fe40000000f00 */
[----:B-1---5:R-:W-:Y:S05]  /*26810*/  CALL.REL.NOINC `($_ZN7cutlass13device_kernelIN5flash19enable_sm80_to_sm89INS1_16FlashAttnBwdSm80INS1_25CollectiveMainloopBwdSm80ILi2ELi2EN4cute5tupleIJNS5_1CILi128EEES8_NS7_ILi64EEEEEENS_6half_tEfNS_4arch4Sm80ELb0ELb0ELb1ELb1ELb0ELb0ELb0ELb0ELi2ELi4ELi4ELi4ELb0EEENS1_24CollectiveEpilogueBwdGQAISA_fSD_Li256ELb1ELb0EEENS1_19SingleTileSchedulerILb1ELb0ELb0ELi128EEEEEEEEEvNT_6ParamsE$_ZN4cute3eso3ESOILb1ELb0EJNS_6LayoutINS_5tupleIJNS3_IJNS3_IJNS3_IJNS_1CILi4EEENS4_ILi2EEEEEENS4_ILi1EEEEEES8_EEENS3_IJNS3_IJNS3_IJS8_S8_EEES8_EEES6_EEEEEENS3_IJNS3_IJNS3_IJNS3_IJS8_NS4_ILi32EEEEEENS4_ILi0EEEEEESH_EEENS3_IJNS3_IJNS3_IJSH_SH_EEESH_EEENS4_ILi64EEEEEEEEEEENS_10ViewEngineIPN7cutlass6half_tEEEEEC2ERKSP_RKSU_) ;  /* 0xfffe0c5000007944 */ /* 0x022fea0003c3ffff */
[----:B------:R1:W5:Y:S01]  /*26820*/  LDL.64 R2, [R8] ;  /* 0x0000000008027983 */ /* 0x0003620000100a00 */
[----:B------:R-:W-:Y:S02]  /*26830*/  MOV R79, R65 ;  /* 0x00000041004f7202 */ /* 0x000fe40000000f00 */
[----:B------:R-:W-:Y:S02]  /*26840*/  MOV R11, 0x26860 ;  /* 0x00026860000b7802 */ /* 0x000fe40000000f00 */
[----:B-1---5:R-:W-:Y:S05]  /*26850*/  CALL.REL.NOINC `($_ZN7cutlass13device_kernelIN5flash19enable_sm80_to_sm89INS1_16FlashAttnBwdSm80INS1_25CollectiveMainloopBwdSm80ILi2ELi2EN4cute5tupleIJNS5_1CILi128EEES8_NS7_ILi64EEEEEENS_6half_tEfNS_4arch4Sm80ELb0ELb0ELb1ELb1ELb0ELb0ELb0ELb0ELi2ELi4ELi4ELi4ELb0EEENS1_24CollectiveEpilogueBwdGQAISA_fSD_Li256ELb1ELb0EEENS1_19SingleTileSchedulerILb1ELb0ELb0ELi128EEEEEEEEEvNT_6ParamsE$_ZN4cute5tupleIJNS0_IJNS_1CILi2EEEEEENS0_IJiEEEEEC2ERKS3_RKS4_) ;  /* 0xfffe29d000007944 */ /* 0x022fea0003c3ffff */
[----:B------:R-:W2:Y:S01]  /*26860*/  LDL R6, [R8] ;  /* 0x0000000008067983 */ /* 0x000ea20000100800 */
[----:B------:R-:W-:Y:S02]  /*26870*/  MOV R78, R56 ;  /* 0x00000038004e7202 */ /* 0x000fe40000000f00 */
[----:B------:R-:W-:Y:S01]  /*26880*/  MOV R10, 0x268b0 ;  /* 0x000268b0000a7802 */ /* 0x000fe20000000f00 */
[----:B--2---:R1:W-:Y:S04]  /*26890*/  STL [R1+0x750], R6 ;  /* 0x0007500601007387 */ /* 0x0043e80000100800 */
[----:B-1----:R-:W-:Y:S05]  /*268a0*/  CALL.REL.NOINC `($_ZN7cutlass13device_kernelIN5flash19enable_sm80_to_sm89INS1_16FlashAttnBwdSm80INS1_25CollectiveMainloopBwdSm80ILi2ELi2EN4cute5tupleIJNS5_1CILi128EEES8_NS7_ILi64EEEEEENS_6half_tEfNS_4arch4Sm80ELb0ELb0ELb1ELb1ELb0ELb0ELb0ELb0ELi2ELi4ELi4ELi4ELb0EEENS1_24CollectiveEpilogueBwdGQAISA_fSD_Li256ELb1ELb0EEENS1_19SingleTileSchedulerILb1ELb0ELb0ELi128EEEEEEEEEvNT_6ParamsE$_ZZN4cute14logical_divideINS_5tupleIJNS1_IJNS_1CILi8EEENS2_ILi1EEEEEENS1_IJNS2_ILi2EEEEEEEEENS1_IJNS1_IJS4_NS2_ILi0EEEEEENS1_IJiEEEEEENS1_IJS5_NS_6LayoutIS4_S9_EEEEEEEDaRKNSD_IT_T0_EERKT1_ENKUlRKT_RKT0_E_clINSD_IS7_SB_EESE_EEDaSQ_ST_) ;  /* 0xfffe322000007944 */ /* 0x002fea0003c3ffff */
[----:B------:R-:W-:Y:S02]  /*268b0*/  MOV R10, R65 ;  /* 0x00000041000a7202 */ /* 0x000fe40000000f00 */
[----:B------:R-:W-:-:S02]  /*268c0*/  MOV R11, 0x268e0 ;  /* 0x000268e0000b7802 */ /* 0x000fc40000000f00 */
[----:B-----5:R-:W-:Y:S05]  /*268d0*/  CALL.REL.NOINC `($_ZN7cutlass13device_kernelIN5flash19enable_sm80_to_sm89INS1_16FlashAttnBwdSm80INS1_25CollectiveMainloopBwdSm80ILi2ELi2EN4cute5tupleIJNS5_1CILi128EEES8_NS7_ILi64EEEEEENS_6half_tEfNS_4arch4Sm80ELb0ELb0ELb1ELb1ELb0ELb0ELb0ELb0ELi2ELi4ELi4ELi4ELb0EEENS1_24CollectiveEpilogueBwdGQAISA_fSD_Li256ELb1ELb0EEENS1_19SingleTileSchedulerILb1ELb0ELb0ELi128EEEEEEEEEvNT_6ParamsE$_ZN4cute3eso3ESOILb1ELb0EJNS_5tupleIJNS2_IJNS_1CILi1EEENS3_ILi0EEEEEENS2_IJS5_S5_EEEEEENS2_IJS5_iEEEEEC2ERKS8_RKS9_) ;  /* 0xfffe0a5000007944 */ /* 0x020fea0003c3ffff */
[----:B------:R1:W5:Y:S01]  /*268e0*/  LDL R12, [R8] ;  /* 0x00000000080c7983 */ /* 0x0003620000100800 */
[----:B------:R-:W-:-:S02]  /*268f0*/  MOV R79, R65 ;  /* 0x00000041004f7202 */ /* 0x000fc40000000f00 */
[----:B------:R-:W-:Y:S02]  /*26900*/  MOV R11, 0x26920 ;  /* 0x00026920000b7802 */ /* 0x000fe40000000f00 */
[----:B-1---5:R-:W-:Y:S05]  /*26910*/  CALL.REL.NOINC `($_ZN7cutlass13device_kernelIN5flash19enable_sm80_to_sm89INS1_16FlashAttnBwdSm80INS1_25CollectiveMainloopBwdSm80ILi2ELi2EN4cute5tupleIJNS5_1CILi128EEES8_NS7_ILi64EEEEEENS_6half_tEfNS_4arch4Sm80ELb0ELb0ELb1ELb1ELb0ELb0ELb0ELb0ELi2ELi4ELi4ELi4ELb0EEENS1_24CollectiveEpilogueBwdGQAISA_fSD_Li256ELb1ELb0EEENS1_19SingleTileSchedulerILb1ELb0ELb0ELi128EEEEEEEEEvNT_6ParamsE$_ZN4cute5tupleIJNS0_IJNS0_IJNS0_IJNS_1CILi8EEENS1_ILi1EEEEEENS0_IJS3_S3_EEEEEENS0_IJS3_NS1_ILi2EEEEEEEEENS0_IJNS0_IJNS0_IJS3_NS1_ILi0EEEEEENS0_IJSA_SA_EEEEEENS0_IJSA_iEEEEEEEEC2ERKS9_RKSF_) ;  /* 0xfffe249000007944 */ /* 0x022fea0003c3ffff */
[----:B------:R1:W5:Y:S01]  /*26920*/  LDL R12, [R8] ;  /* 0x00000000080c7983 */ /* 0x0003620000100800 */
[----:B------:R-:W-:Y:S02]  /*26930*/  MOV R10, R65 ;  /* 0x00000041000a7202 */ /* 0x000fe40000000f00 */
[----:B------:R-:W-:Y:S02]  /*26940*/  MOV R11, 0x26960 ;  /* 0x00026960000b7802 */ /* 0x000fe40000000f00 */
[----:B-1---5:R-:W-:Y:S05]  /*26950*/  CALL.REL.NOINC `($_ZN7cutlass13device_kernelIN5flash19enable_sm80_to_sm89INS1_16FlashAttnBwdSm80INS1_25CollectiveMainloopBwdSm80ILi2ELi2EN4cute5tupleIJNS5_1CILi128EEES8_NS7_ILi64EEEEEENS_6half_tEfNS_4arch4Sm80ELb0ELb0ELb1ELb1ELb0ELb0ELb0ELb0ELi2ELi4ELi4ELi4ELb0EEENS1_24CollectiveEpilogueBwdGQAISA_fSD_Li256ELb1ELb0EEENS1_19SingleTileSchedulerILb1ELb0ELb0ELi128EEEEEEEEEvNT_6ParamsE$_ZN4cute3eso3ESOILb1ELb0EJNS_5tupleIJNS2_IJNS_1CILi1EEENS3_ILi0EEEEEENS2_IJS5_S5_EEEEEENS2_IJS5_iEEEEEC2ERKS8_RKS9_) ;  /* 0xfffe09d000007944 */ /* 0x022fea0003c3ffff */
[----:B------:R1:W5:Y:S01]  /*26960*/  LDL R12, [R8] ;  /* 0x00000000080c7983 */ /* 0x0003620000100800 */
[----:B------:R-:W-:Y:S02]  /*26970*/  MOV R78, R65 ;  /* 0x00000041004e7202 */ /* 0x000fe40000000f00 */
[----:B------:R-:W-:Y:S02]  /*26980*/  MOV R11, 0x269a0 ;  /* 0x000269a0000b7802 */ /* 0x000fe40000000f00 */
[----:B-1---5:R-:W-:Y:S05]  /*26990*/  CALL.REL.NOINC `($_ZN7cutlass13device_kernelIN5flash19enable_sm80_to_sm89INS1_16FlashAttnBwdSm80INS1_25CollectiveMainloopBwdSm80ILi2ELi2EN4cute5tupleIJNS5_1CILi128EEES8_NS7_ILi64EEEEEENS_6half_tEfNS_4arch4Sm80ELb0ELb0ELb1ELb1ELb0ELb0ELb0ELb0ELi2ELi4ELi4ELi4ELb0EEENS1_24CollectiveEpilogueBwdGQAISA_fSD_Li256ELb1ELb0EEENS1_19SingleTileSchedulerILb1ELb0ELb0ELi128EEEEEEEEEvNT_6ParamsE$_ZN4cute3eso3ESOILb1ELb0EJNS_5tupleIJNS_1CILi0EEES4_EEEiEEC2ERKS5_RKi) ;  /* 0xfffe0a3000007944 */ /* 0x022fea0003c3ffff */
[----:B------:R1:W5:Y:S01]  /*269a0*/  LDL R12, [R8] ;  /* 0x00000000080c7983 */ /* 0x0003620000100800 */
[----:B------:R-:W-:Y:S02]  /*269b0*/  MOV R78, R65 ;  /* 0x00000041004e7202 */ /* 0x000fe40000000f00 */
[----:B------:R-:W-:Y:S02]  /*269c0*/  MOV R11, 0x269e0 ;  /* 0x000269e0000b7802 */ /* 0x000fe40000000f00 */
[----:B-1---5:R-:W-:Y:S05]  /*269d0*/  CALL.REL.NOINC `($_ZN7cutlass13device_kernelIN5flash19enable_sm80_to_sm89INS1_16FlashAttnBwdSm80INS1_25CollectiveMainloopBwdSm80ILi2ELi2EN4cute5tupleIJNS5_1CILi128EEES8_NS7_ILi64EEEEEENS_6half_tEfNS_4arch4Sm80ELb0ELb0ELb1ELb1ELb0ELb0ELb0ELb0ELi2ELi4ELi4ELi4ELb0EEENS1_24CollectiveEpilogueBwdGQAISA_fSD_Li256ELb1ELb0EEENS1_19SingleTileSchedulerILb1ELb0ELb0ELi128EEEEEEEEEvNT_6ParamsE$_ZN4cute3eso3ESOILb1ELb0EJNS_5tupleIJNS2_IJNS_1CILi1EEENS3_ILi0EEEEEES5_EEENS2_IJNS2_IJS5_S5_EEEiEEEEEC2ERKS7_RKS9_) ;  /* 0xfffe09a000007944 */ /* 0x022fea0003c3ffff */
[----:B------:R1:W5:Y:S01]  /*269e0*/  LDL R12, [R8] ;  /* 0x00000000080c7983 */ /* 0x0003620000100800 */
[----:B------:R-:W-:-:S02]  /*269f0*/  MOV R78, R65 ;  /* 0x00000041004e7202 */ /* 0x000fc40000000f00 */
[----:B------:R-:W-:Y:S02]  /*26a00*/  MOV R11, 0x26a20 ;  /* 0x00026a20000b7802 */ /* 0x000fe40000000f00 */
[----:B-1---5:R-:W-:Y:S05]  /*26a10*/  CALL.REL.NOINC `($_ZN7cutlass13device_kernelIN5flash19enable_sm80_to_sm89INS1_16FlashAttnBwdSm80INS1_25CollectiveMainloopBwdSm80ILi2ELi2EN4cute5tupleIJNS5_1CILi128EEES8_NS7_ILi64EEEEEENS_6half_tEfNS_4arch4Sm80ELb0ELb0ELb1ELb1ELb0ELb0ELb0ELb0ELi2ELi4ELi4ELi4ELb0EEENS1_24CollectiveEpilogueBwdGQAISA_fSD_Li256ELb1ELb0EEENS1_19SingleTileSchedulerILb1ELb0ELb0ELi128EEEEEEEEEvNT_6ParamsE$_ZN4cute5tupleIJNS0_IJNS0_IJNS0_IJNS_1CILi8EEENS1_ILi1EEEEEES3_EEENS0_IJNS0_IJS3_S3_EEENS1_ILi2EEEEEEEEENS0_IJNS0_IJNS0_IJS3_NS1_ILi0EEEEEESA_EEENS0_IJNS0_IJSA_SA_EEEiEEEEEEEEC2ERKS9_RKSF_) ;  /* 0xfffe23e000007944 */ /* 0x022fea0003c3ffff */
[----:B------:R1:W5:Y:S01]  /*26a20*/  LDL R13, [R8] ;  /* 0x00000000080d7983 */ /* 0x0003620000100800 */
[----:B------:R-:W-:Y:S01]  /*26a30*/  IMAD.MOV.U32 R78, RZ, RZ, R65 ;  /* 0x000000ffff4e7224 */ /* 0x000fe200078e0041 */
[----:B------:R-:W-:Y:S02]  /*26a40*/  MOV R79, R57 ;  /* 0x00000039004f7202 */ /* 0x000fe40000000f00 */
[----:B------:R1:W-:Y:S01]  /*26a50*/  STL.64 [R1+0x770], R4 ;  /* 0x0007700401007387 */ /* 0x0003e20000100a00 */
[----:B------:R-:W-:-:S03]  /*26a60*/  MOV R12, 0x26a80 ;  /* 0x00026a80000c7802 */ /* 0x000fc60000000f00 */
[----:B-1---5:R-:W-:Y:S05]  /*26a70*/  CALL.REL.NOINC `($_ZN7cutlass13device_kernelIN5flash19enable_sm80_to_sm89INS1_16FlashAttnBwdSm80INS1_25CollectiveMainloopBwdSm80ILi2ELi2EN4cute5tupleIJNS5_1CILi128EEES8_NS7_ILi64EEEEEENS_6half_tEfNS_4arch4Sm80ELb0ELb0ELb1ELb1ELb0ELb0ELb0ELb0ELi2ELi4ELi4ELi4ELb0EEENS1_24CollectiveEpilogueBwdGQAISA_fSD_Li256ELb1ELb0EEENS1_19SingleTileSchedulerILb1ELb0ELb0ELi128EEEEEEEEEvNT_6ParamsE$_ZN4cute3eso3ESOILb0ELb0EJNS_6LayoutINS_5tupleIJNS3_IJNS3_IJNS_1CILi8EEENS4_ILi1EEEEEES6_EEENS3_IJNS3_IJS6_S6_EEENS4_ILi2EEEEEEEEENS3_IJNS3_IJNS3_IJS6_NS4_ILi0EEEEEESD_EEENS3_IJNS3_IJSD_SD_EEEiEEEEEEEENS_10ViewEngineINS_8smem_ptrIPN7cutlass6half_tEEEEEEEC2ERKSJ_RKSQ_) ;  /* 0xfffdf32000007944 */ /* 0x022fea0003c3ffff */
[----:B------:R2:W5:Y:S04]  /*26a80*/  LDL R4, [R8] ;  /* 0x0000000008047983 */ /* 0x0005680000100800 */
[----:B--2---:R-:W5:Y:S01]  /*26a90*/  LDL.64 R8, [R8+0x8] ;  /* 0x0000080008087983 */ /* 0x004f620000100a00 */
[----:B------:R-:W-:Y:S01]  /*26aa0*/  MOV R36, R3 ;  /* 0x0000000300247202 */ /* 0x000fe20000000f00 */
[----:B------:R-:W-:Y:S01]  /*26ab0*/  IMAD.MOV.U32 R37, RZ, RZ, R2 ;  /* 0x000000ffff257224 */ /* 0x000fe200078e0002 */
[----:B------:R-:W-:Y:S01]  /*26ac0*/  MOV R3, 0x26af0 ;  /* 0x00026af000037802 */ /* 0x000fe20000000f00 */
[----:B------:R-:W-:-:S02]  /*26ad0*/  IMAD.MOV.U32 R78, RZ, RZ, R58 ;  /* 0x000000ffff4e7224 */ /* 0x000fc400078e003a */
[----:B-1---5:R-:W-:Y:S05]  /*26ae0*/  CALL.REL.NOINC `($_ZN7cutlass13device_kernelIN5flash19enable_sm80_to_sm89INS1_16FlashAttnBwdSm80INS1_25CollectiveMainloopBwdSm80ILi2ELi2EN4cute5tupleIJNS5_1CILi128EEES8_NS7_ILi64EEEEEENS_6half_tEfNS_4arch4Sm80ELb0ELb0ELb1ELb1ELb0ELb0ELb0ELb0ELi2ELi4ELi4ELi4ELb0EEENS1_24CollectiveEpilogueBwdGQAISA_fSD_Li256ELb1ELb0EEENS1_19SingleTileSchedulerILb1ELb0ELb0ELi128EEEEEEEEEvNT_6ParamsE$_ZN4cute3eso3ESOILb1ELb0EJNS_6LayoutINS_5tupleIJNS3_IJNS3_IJNS_1CILi4EEENS4_ILi2EEEEEENS4_ILi1EEEEEES6_EEENS3_IJNS3_IJNS3_IJS8_NS4_ILi32EEEEEENS4_ILi0EEEEEENS4_ILi64EEEEEEEENS_10ViewEngineIPN7cutlass6half_tEEEEEC2ERKSH_RKSM_) ;  /* 0xfffe0b3000007944 */ /* 0x022fea0003c3ffff */
[----:B------:R1:W5:Y:S01]  /*26af0*/  LDL.64 R10, [R1+0x758] ;  /* 0x00075800010a7983 */ /* 0x0003620000100a00 */
[----:B------:R-:W-:-:S02]  /*26b00*/  MOV R36, R4 ;  /* 0x0000000400247202 */ /* 0x000fc40000000f00 */
[----:B------:R-:W-:Y:S02]  /*26b10*/  MOV R2, 0x26b30 ;  /* 0x00026b3000027802 */ /* 0x000fe40000000f00 */
[----:B-1---5:R-:W-:Y:S05]  /*26b20*/  CALL.REL.NOINC `($_ZN7cutlass13device_kernelIN5flash19enable_sm80_to_sm89INS1_16FlashAttnBwdSm80INS1_25CollectiveMainloopBwdSm80ILi2ELi2EN4cute5tupleIJNS5_1CILi128EEES8_NS7_ILi64EEEEEENS_6half_tEfNS_4arch4Sm80ELb0ELb0ELb1ELb1ELb0ELb0ELb0ELb0ELi2ELi4ELi4ELi4ELb0EEENS1_24CollectiveEpilogueBwdGQAISA_fSD_Li256ELb1ELb0EEENS1_19SingleTileSchedulerILb1ELb0ELb0ELi128EEEEEEEEEvNT_6ParamsE$_ZZN4cute5sliceINS_5tupleIJNS1_IJNS_10UnderscoreENS_1CILi0EEEEEENS1_IJS4_S2_EEEEEENS1_IJNS1_IJNS1_IJNS3_ILi1EEES4_EEES4_EEENS1_IJNS1_IJS4_S4_EEEiEEEEEEEEDaRKT_RKT0_ENKUlRKT_RKT0_E_clIS6_SC_EEDaSM_SP_) ;  /* 0xfffe315000007944 */ /* 0x022fea0003c3ffff */
[----:B------:R-:W-:Y:S02]  /*26b30*/  MOV R2, 0x26b50 ;  /* 0x00026b5000027802 */ /* 0x000fe40000000f00 */
[----:B------:R-:W-:Y:S05]  /*26b40*/  CALL.REL.NOINC `($_ZN7cutlass13device_kernelIN5flash19enable_sm80_to_sm89INS1_16FlashAttnBwdSm80INS1_25CollectiveMainloopBwdSm80ILi2ELi2EN4cute5tupleIJNS5_1CILi128EEES8_NS7_ILi64EEEEEENS_6half_tEfNS_4arch4Sm80ELb0ELb0ELb1ELb1ELb0ELb0ELb0ELb0ELi2ELi4ELi4ELi4ELb0EEENS1_24CollectiveEpilogueBwdGQAISA_fSD_Li256ELb1ELb0EEENS1_19SingleTileSchedulerILb1ELb0ELb0ELi128EEEEEEEEEvNT_6ParamsE$_ZZN4cute12filter_tupleINS_5tupleIJNS1_IJNS_10UnderscoreENS_1CILi0EEEEEENS1_IJS4_S2_EEEEEENS1_IJNS1_IJNS1_IJNS3_ILi1EEES4_EEES4_EEENS1_IJNS1_IJS4_S4_EEEiEEEEEEZNS_5sliceIS7_SD_EEDaRKT_RKT0_EUlRKT_RKT0_E_EEDaSH_SK_OT1_ENKUlDpSN_E_clIJNS1_IJS9_EEENS1_IJiEEEEEEDaSU_) ;  /* 0xfffe2ab000007944 */ /* 0x000fea0003c3ffff */
[----:B------:R-:W-:Y:S02]  /*26b50*/  MOV R78, R58 ;  /* 0x0000003a004e7202 */ /* 0x000fe40000000f00 */
[----:B------:R-:W-:Y:S02]  /*26b60*/  MOV R3, 0x26b80 ;  /* 0x00026b8000037802 */ /* 0x000fe40000000f00 */
[----:B------:R-:W-:Y:S05]  /*26b70*/  CALL.REL.NOINC `($_ZN7cutlass13device_kernelIN5flash19enable_sm80_to_sm89INS1_16FlashAttnBwdSm80INS1_25CollectiveMainloopBwdSm80ILi2ELi2EN4cute5tupleIJNS5_1CILi128EEES8_NS7_ILi64EEEEEENS_6half_tEfNS_4arch4Sm80ELb0ELb0ELb1ELb1ELb0ELb0ELb0ELb0ELi2ELi4ELi4ELi4ELb0EEENS1_24CollectiveEpilogueBwdGQAISA_fSD_Li256ELb1ELb0EEENS1_19SingleTileSchedulerILb1ELb0ELb0ELi128EEEEEEEEEvNT_6ParamsE$_ZN4cute5tupleIJNS0_IJNS0_IJNS_1CILi8EEENS1_ILi1EEEEEENS1_ILi2EEEEEENS0_IJNS0_IJS3_NS1_ILi0EEEEEEiEEEEEC2ERKS6_RKS9_) ;  /* 0xfffe254000007944 */ /* 0x000fea0003c3ffff */
[----:B------:R1:W5:Y:S01]  /*26b80*/  LDL R12, [R1+0x758] ;  /* 0x00075800010c7983 */ /* 0x0003620000100800 */
[----:B------:R-:W-:Y:S02]  /*26b90*/  MOV R78, R58 ;  /* 0x0000003a004e7202 */ /* 0x000fe40000000f00 */
[----:B------:R-:W-:Y:S02]  /*26ba0*/  MOV R3, 0x26bc0 ;  /* 0x00026bc000037802 */ /* 0x000fe40000000f00 */
[----:B-1---5:R-:W-:Y:S05]  /*26bb0*/  CALL.REL.NOINC `($_ZN7cutlass13device_kernelIN5flash19enable_sm80_to_sm89INS1_16FlashAttnBwdSm80INS1_25CollectiveMainloopBwdSm80ILi2ELi2EN4cute5tupleIJNS5_1CILi128EEES8_NS7_ILi64EEEEEENS_6half_tEfNS_4arch4Sm80ELb0ELb0ELb1ELb1ELb0ELb0ELb0ELb0ELi2ELi4ELi4ELi4ELb0EEENS1_24CollectiveEpilogueBwdGQAISA_fSD_Li256ELb1ELb0EEENS1_19SingleTileSchedulerILb1ELb0ELb0ELi128EEEEEEEEEvNT_6ParamsE$_ZN4cute3eso3ESOILb0ELb1EJNS_6LayoutINS_5tupleIJNS3_IJNS_1CILi8EEENS4_ILi1EEEEEENS4_ILi2EEEEEENS3_IJNS3_IJS6_NS4_ILi0EEEEEEiEEEEESA_EEC2ERKSD_RKSA_) ;  /* 0xfffdff0000007944 */ /* 0x022fea0003c3ffff */
[----:B------:R1:W5:Y:S01]  /*26bc0*/  LDL R36, [R1+0x758] ;  /* 0x0007580001247983 */ /* 0x0003620000100800 */
[----:B------:R-:W-:Y:S01]  /*26bd0*/  IMAD.MOV.U32 R2, RZ, RZ, R8 ;  /* 0x000000ffff027224 */ /* 0x000fe200078e0008 */
[----:B------:R-:W-:Y:S01]  /*26be0*/  MOV R3, R9 ;  /* 0x0000000900037202 */ /* 0x000fe20000000f00 */
[----:B------:R-:W-:Y:S01]  /*26bf0*/  IMAD.MOV.U32 R38, RZ, RZ, R58 ;  /* 0x000000ffff267224 */ /* 0x000fe200078e003a */
[----:B------:R-:W-:Y:S02]  /*26c00*/  MOV R39, 0x26c20 ;  /* 0x00026c2000277802 */ /* 0x000fe40000000f00 */
[----:B-1---5:R-:W-:Y:S05]  /*26c10*/  CALL.REL.NOINC `($_ZN7cutlass13device_kernelIN5flash19enable_sm80_to_sm89INS1_16FlashAttnBwdSm80INS1_25CollectiveMainloopBwdSm80ILi2ELi2EN4cute5tupleIJNS5_1CILi128EEES8_NS7_ILi64EEEEEENS_6half_tEfNS_4arch4Sm80ELb0ELb0ELb1ELb1ELb0ELb0ELb0ELb0ELi2ELi4ELi4ELi4ELb0EEENS1_24CollectiveEpilogueBwdGQAISA_fSD_Li256ELb1ELb0EEENS1_19SingleTileSchedulerILb1ELb0ELb0ELi128EEEEEEEEEvNT_6ParamsE$_ZN4cute8smem_ptrIPN7cutlass6half_tEECI1NS_12iter_adaptorIS3_S4_EEES3_) ;  /* 0xfffe280000007944 */ /* 0x022fea0003c3ffff */
[----:B------:R-:W2:Y:S01]  /*26c20*/  LDL.64 R2, [R1+0x758] ;  /* 0x0007580001027983 */ /* 0x000ea20000100a00 */
[----:B------:R-:W-:Y:S01]  /*26c30*/  IMAD.MOV.U32 R78, RZ, RZ, R58 ;  /* 0x000000ffff4e7224 */ /* 0x000fe200078e003a */
[----:B------:R-:W-:-:S02]  /*26c40*/  MOV R79, R57 ;  /* 0x00000039004f7202 */ /* 0x000fc40000000f00 */
[----:B------:R-:W-:Y:S01]  /*26c50*/  MOV R37, 0x26c80 ;  /* 0x00026c8000257802 */ /* 0x000fe20000000f00 */
[----:B--2---:R1:W-:Y:S04]  /*26c60*/  STL.64 [R1+0x770], R2 ;  /* 0x0007700201007387 */ /* 0x0043e80000100a00 */
[----:B-1----:R-:W-:Y:S05]  /*26c70*/  CALL.REL.NOINC `($_ZN7cutlass13device_kernelIN5flash19enable_sm80_to_sm89INS1_16FlashAttnBwdSm80INS1_25CollectiveMainloopBwdSm80ILi2ELi2EN4cute5tupleIJNS5_1CILi128EEES8_NS7_ILi64EEEEEENS_6half_tEfNS_4arch4Sm80ELb0ELb0ELb1ELb1ELb0ELb0ELb0ELb0ELi2ELi4ELi4ELi4ELb0EEENS1_24CollectiveEpilogueBwdGQAISA_fSD_Li256ELb1ELb0EEENS1_19SingleTileSchedulerILb1ELb0ELb0ELi128EEEEEEEEEvNT_6ParamsE$_ZN4cute3eso3ESOILb0ELb0EJNS_6LayoutINS_5tupleIJNS3_IJNS_1CILi8EEENS4_ILi1EEEEEENS4_ILi2EEEEEENS3_IJNS3_IJS6_NS4_ILi0EEEEEEiEEEEENS_10ViewEngineINS_8smem_ptrIPN7cutlass6half_tEEEEEEEC2ERKSD_RKSK_) ;  /* 0xfffdf74000007944 */ /* 0x002fea0003c3ffff */
[----:B------:R1:W5:Y:S04]  /*26c80*/  LDL R8, [R1+0x758] ;  /* 0x0007580001087983 */ /* 0x0003680000100800 */
[----:B------:R1:W5:Y:S01]  /*26c90*/  LDL.64 R14, [R1+0x760] ;  /* 0x00076000010e7983 */ /* 0x0003620000100a00 */
[----:B------:R-:W-:Y:S01]  /*26ca0*/  IMAD.MOV.U32 R78, RZ, RZ, R58 ;  /* 0x000000ffff4e7224 */ /* 0x000fe200078e003a */
[----:B------:R-:W-:Y:S02]  /*26cb0*/  MOV R38, RZ ;  /* 0x000000ff00267202 */ /* 0x000fe40000000f00 */
[----:B------:R-:W-:Y:S02]  /*26cc0*/  MOV R37, 0x26ce0 ;  /* 0x00026ce000257802 */ /* 0x000fe40000000f00 */
[----:B-1---5:R-:W-:Y:S05]  /*26cd0*/  CALL.REL.NOINC `($_ZN7cutlass13device_kernelIN5flash19enable_sm80_to_sm89INS1_16FlashAttnBwdSm80INS1_25CollectiveMainloopBwdSm80ILi2ELi2EN4cute5tupleIJNS5_1CILi128EEES8_NS7_ILi64EEEEEENS_6half_tEfNS_4arch4Sm80ELb0ELb0ELb1ELb1ELb0ELb0ELb0ELb0ELi2ELi4ELi4ELi4ELb0EEENS1_24CollectiveEpilogueBwdGQAISA_fSD_Li256ELb1ELb0EEENS1_19SingleTileSchedulerILb1ELb0ELb0ELi128EEEEEEEEEvNT_6ParamsE$_ZN4cute3eso3ESOILb1ELb0EJNS_10UnderscoreEiEEC2ERKS2_RKi) ;  /* 0xfffe001000007944 */ /* 0x022fea0003c3ffff */
[----:B------:R-:W2:Y:S01]  /*26ce0*/  LDL R38, [R1+0x758] ;  /* 0x0007580001267983 */ /* 0x000ea20000100800 */
[----:B------:R-:W-:-:S02]  /*26cf0*/  MOV R78, R58 ;  /* 0x0000003a004e7202 */ /* 0x000fc40000000f00 */
[----:B------:R-:W-:Y:S01]  /*26d00*/  MOV R37, 0x26d30 ;  /* 0x00026d3000257802 */ /* 0x000fe20000000f00 */
[----:B--2---:R-:W-:Y:S02]  /*26d10*/  IMAD R38, R8, R38, RZ ;  /* 0x0000002608267224 */ /* 0x004fe400078e02ff */
        /* <DEDUP_REMOVED lines=19> */
[----:B------:R-:W-:Y:S05]  /*26e50*/  CALL.REL.NOINC `($_ZN7cutlass13device_kernelIN5flash19enable_sm80_to_sm89INS1_16FlashAttnBwdSm80INS1_25CollectiveMainloopBwdSm80ILi2ELi2EN4cute5tupleIJNS5_1CILi128EEES8_NS7_ILi64EEEEEENS_6half_tEfNS_4arch4Sm80ELb0ELb0ELb1ELb1ELb0ELb0ELb0ELb0ELi2ELi4ELi4ELi4ELb0EEENS1_24CollectiveEpilogueBwdGQAISA_fSD_Li256ELb1ELb0EEENS1_19SingleTileSchedulerILb1ELb0ELb0ELi128EEEEEEEEEvNT_6ParamsE$_ZN4cute3eso3ESOILb1ELb0EJNS_6LayoutINS_5tupleIJNS3_IJNS3_IJNS_1CILi4EEENS4_ILi2EEEEEENS4_ILi1EEEEEEEEENS3_IJNS3_IJNS3_IJS8_NS4_ILi32EEEEEENS4_ILi0EEEEEEEEEEEiEEC2ERKSG_RKi) ;  /* 0xfffe072000007944 */ /* 0x000fea0003c3ffff */
[----:B------:R-:W2:Y:S01]  /*26e60*/  LDL R4, [R1+0x758] ;  /* 0x0007580001047983 */ /* 0x000ea20000100800 */
[----:B------:R-:W-:Y:S02]  /*26e70*/  MOV R78, R58 ;  /* 0x0000003a004e7202 */ /* 0x000fe40000000f00 */
[----:B------:R-:W-:Y:S01]  /*26e80*/  MOV R13, 0x26ed0 ;  /* 0x00026ed0000d7802 */ /* 0x000fe20000000f00 */
[----:B--2---:R-:W-:-:S05]  /*26e90*/  IMAD.WIDE R4, R4, 0x2, R10 ;  /* 0x0000000204047825 */ /* 0x004fca00078e020a */
[----:B------:R-:W-:Y:S02]  /*26ea0*/  MOV R32, R4 ;  /* 0x0000000400207202 */ /* 0x000fe40000000f00 */
[----:B------:R-:W-:Y:S02]  /*26eb0*/  MOV R31, R5 ;  /* 0x00000005001f7202 */ /* 0x000fe40000000f00 */
[----:B------:R-:W-:Y:S05]  /*26ec0*/  CALL.REL.NOINC `($_ZN7cutlass13device_kernelIN5flash19enable_sm80_to_sm89INS1_16FlashAttnBwdSm80INS1_25CollectiveMainloopBwdSm80ILi2ELi2EN4cute5tupleIJNS5_1CILi128EEES8_NS7_ILi64EEEEEENS_6half_tEfNS_4arch4Sm80ELb0ELb0ELb1ELb1ELb0ELb0ELb0ELb0ELi2ELi4ELi4ELi4ELb0EEENS1_24CollectiveEpilogueBwdGQAISA_fSD_Li256ELb1ELb0EEENS1_19SingleTileSchedulerILb1ELb0ELb0ELi128EEEEEEEEEvNT_6ParamsE$_ZN4cute3eso3ESOILb1ELb0EJNS_6LayoutINS_5tupleIJNS3_IJNS3_IJNS_1CILi4EEENS4_ILi2EEEEEENS4_ILi1EEEEEEEEENS3_IJNS3_IJNS3_IJS8_NS4_ILi32EEEEEENS4_ILi0EEEEEEEEEEENS_10ViewEngineIPN7cutlass6half_tEEEEEC2ERKSG_RKSL_) ;  /* 0xfffe065000007944 */ /* 0x000fea0003c3ffff */
        /* <DEDUP_REMOVED lines=13> */
[----:B------:R-:W-:Y:S01]  /*26fa0*/  IMAD.MOV.U32 R2, RZ, RZ, R4 ;  /* 0x000000ffff027224 */ /* 0x000fe200078e0004 */
[----:B------:R-:W-:Y:S01]  /*26fb0*/  MOV R13, R5 ;  /* 0x00000005000d7202 */ /* 0x000fe20000000f00 */
[----:B------:R-:W-:Y:S01]  /*26fc0*/  IMAD.MOV.U32 R78, RZ, RZ, R58 ;  /* 0x000000ffff4e7224 */ /* 0x000fe200078e003a */
[----:B------:R-:W-:-:S02]  /*26fd0*/  MOV R12, 0x26ff0 ;  /* 0x00026ff0000c7802 */ /* 0x000fc40000000f00 */
[----:B-1---5:R-:W-:Y:S05]  /*26fe0*/  CALL.REL.NOINC `($_ZN7cutlass13device_kernelIN5flash19enable_sm80_to_sm89INS1_16FlashAttnBwdSm80INS1_25CollectiveMainloopBwdSm80ILi2ELi2EN4cute5tupleIJNS5_1CILi128EEES8_NS7_ILi64EEEEEENS_6half_tEfNS_4arch4Sm80ELb0ELb0ELb1ELb1ELb0ELb0ELb0ELb0ELi2ELi4ELi4ELi4ELb0EEENS1_24CollectiveEpilogueBwdGQAISA_fSD_Li256ELb1ELb0EEENS1_19SingleTileSchedulerILb1ELb0ELb0ELi128EEEEEEEEEvNT_6ParamsE$_ZN4cute3eso3ESOILb1ELb0EJNS_6LayoutINS_5tupleIJNS3_IJNS3_IJNS_1CILi2EEES5_EEENS4_ILi1EEEEEEEEENS3_IJNS3_IJNS3_IJS7_NS4_ILi16EEEEEENS4_ILi0EEEEEEEEEEENS_10ViewEngineIPjEEEEC2ERKSF_RKSI_) ;  /* 0xfffe04d000007944 */ /* 0x022fea0003c3ffff */
        /* <DEDUP_REMOVED lines=11> */
[----:B-1----:R-:W-:Y:S05]  /*270a0*/  CALL.REL.NOINC `($_ZN7cutlass13device_kernelIN5flash19enable_sm80_to_sm89INS1_16FlashAttnBwdSm80INS1_25CollectiveMainloopBwdSm80ILi2ELi2EN4cute5tupleIJNS5_1CILi128EEES8_NS7_ILi64EEEEEENS_6half_tEfNS_4arch4Sm80ELb0ELb0ELb1ELb1ELb0ELb0ELb0ELb0ELi2ELi4ELi4ELi4ELb0EEENS1_24CollectiveEpilogueBwdGQAISA_fSD_Li256ELb1ELb0EEENS1_19SingleTileSchedulerILb1ELb0ELb0ELi128EEEEEEEEEvNT_6ParamsE$_ZN4cute3eso3ESOILb1ELb0EJNS_10UnderscoreEiEEC2ERKS2_RKi) ;  /* 0xfffdfc4000007944 */ /* 0x002fea0003c3ffff */
        /* <DEDUP_REMOVED lines=16> */
[----:B------:R-:W-:-:S02]  /*271b0*/  MOV R38, 0x1 ;  /* 0x0000000100267802 */ /* 0x000fc40000000f00 */
        /* <DEDUP_REMOVED lines=35> */
[----:B------:R-:W-:-:S02]  /*273f0*/  IMAD.MOV.U32 R78, RZ, RZ, R58 ;  /* 0x000000ffff4e7224 */ /* 0x000fc400078e003a */
[----:B------:R-:W-:Y:S02]  /*27400*/  IMAD.MOV.U32 R38, RZ, RZ, 0x1 ;  /* 0x00000001ff267424 */ /* 0x000fe400078e00ff */
[----:B------:R-:W2:Y:S04]  /*27410*/  LDSM.16.MT88.4 R4, [R6] ;  /* 0x000000000604783b */ /* 0x000ea80000004200 */
[----:B--2---:R-:W-:Y:S04]  /*27420*/  ST.E [R2.64], R4 ;  /* 0x0000000402007985 */ /* 0x004fe8000c101904 */
[----:B------:R-:W-:Y:S04]  /*27430*/  ST.E [R2.64+0x4], R5 ;  /* 0x0000040502007985 */ /* 0x000fe8000c101904 */
[----:B------:R-:W-:Y:S04]  /*27440*/  ST.E [R2.64+0x40], R6 ;  /* 0x0000400602007985 */ /* 0x000fe8000c101904 */
[----:B------:R1:W-:Y:S02]  /*27450*/  ST.E [R2.64+0x44], R7 ;  /* 0x0000440702007985 */ /* 0x0003e4000c101904 */
[----:B-1----:R-:W-:-:S02]  /*27460*/  MOV R3, 0x27480 ;  /* 0x0002748000037802 */ /* 0x002fc40000000f00 */
[----:B------:R-:W-:Y:S05]  /*27470*/  CALL.REL.NOINC `($_ZN7cutlass13device_kernelIN5flash19enable_sm80_to_sm89INS1_16FlashAttnBwdSm80INS1_25CollectiveMainloopBwdSm80ILi2ELi2EN4cute5tupleIJNS5_1CILi128EEES8_NS7_ILi64EEEEEENS_6half_tEfNS_4arch4Sm80ELb0ELb0ELb1ELb1ELb0ELb0ELb0ELb0ELi2ELi4ELi4ELi4ELb0EEENS1_24CollectiveEpilogueBwdGQAISA_fSD_Li256ELb1ELb0EEENS1_19SingleTileSchedulerILb1ELb0ELb0ELi128EEEEEEEEEvNT_6ParamsE$_ZN4cute3eso3ESOILb1ELb0EJNS_10UnderscoreES2_iEEC2ERKS2_S5_RKi) ;  /* 0xfffdf82000007944 */ /* 0x000fea0003c3ffff */
[----:B------:R-:W2:Y:S01]  /*27480*/  LDL R10, [R1+0x758] ;  /* 0x00075800010a7983 */ /* 0x000ea20000100800 */
[----:B------:R-:W-:-:S02]  /*27490*/  MOV R3, 0x274c0 ;  /* 0x000274c000037802 */ /* 0x000fc40000000f00 */
[----:B--2---:R-:W-:Y:S02]  /*274a0*/  SHF.L.U32 R10, R10, 0xa, RZ ;  /* 0x0000000a0a0a7819 */ /* 0x004fe400000006ff */
[----:B------:R-:W-:Y:S05]  /*274b0*/  CALL.REL.NOINC `($_ZN7cutlass13device_kernelIN5flash19enable_sm80_to_sm89INS1_16FlashAttnBwdSm80INS1_25CollectiveMainloopBwdSm80ILi2ELi2EN4cute5tupleIJNS5_1CILi128EEES8_NS7_ILi64EEEEEENS_6half_tEfNS_4arch4Sm80ELb0ELb0ELb1ELb1ELb0ELb0ELb0ELb0ELi2ELi4ELi4ELi4ELb0EEENS1_24CollectiveEpilogueBwdGQAISA_fSD_Li256ELb1ELb0EEENS1_19SingleTileSchedulerILb1ELb0ELb0ELi128EEEEEEEEEvNT_6ParamsE$_ZN4cute3eso3ESOILb1ELb0EJNS_6LayoutINS_5tupleIJNS3_IJNS_1CILi8EEENS4_ILi1EEEEEENS4_ILi2EEEEEENS3_IJNS3_IJS6_NS4_ILi0EEEEEENS4_ILi8192EEEEEEEEiEEC2ERKSE_RKi) ;  /* 0xfffe137000007944 */ /* 0x000fea0003c3ffff */
[----:B------:R-:W-:Y:S01]  /*274c0*/  ULDC.64 UR4, c[0x0][0x118] ;  /* 0x0000460000047ab9 */ /* 0x000fe20000000a00 */
[----:B------:R-:W2:Y:S04]  /*274d0*/  LDL R2, [R1+0x758] ;  /* 0x0007580001027983 */ /* 0x000ea80000100800 */
[----:B------:R-:W2:Y:S01]  /*274e0*/  LD.E.64 R4, [R24.64] ;  /* 0x0000000418047980 */ /* 0x000ea2000c101b00 */
[----:B------:R-:W-:Y:S02]  /*274f0*/  MOV R38, R58 ;  /* 0x0000003a00267202 */ /* 0x000fe40000000f00 */
[----:B------:R-:W-:Y:S01]  /*27500*/  MOV R39, 0x27530 ;  /* 0x0002753000277802 */ /* 0x000fe20000000f00 */
[----:B--2---:R-:W-:-:S04]  /*27510*/  IMAD.WIDE R2, R2, 0x2, R4 ;  /* 0x0000000202027825 */ /* 0x004fc800078e0204 */
[----:B------:R-:W-:Y:S05]  /*27520*/  CALL.REL.NOINC `($_ZN7cutlass13device_kernelIN5flash19enable_sm80_to_sm89INS1_16FlashAttnBwdSm80INS1_25CollectiveMainloopBwdSm80ILi2ELi2EN4cute5tupleIJNS5_1CILi128EEES8_NS7_ILi64EEEEEENS_6half_tEfNS_4arch4Sm80ELb0ELb0ELb1ELb1ELb0ELb0ELb0ELb0ELi2ELi4ELi4ELi4ELb0EEENS1_24CollectiveEpilogueBwdGQAISA_fSD_Li256ELb1ELb0EEENS1_19SingleTileSchedulerILb1ELb0ELb0ELi128EEEEEEEEEvNT_6ParamsE$_ZN4cute8smem_ptrIPN7cutlass6half_tEECI1NS_12iter_adaptorIS3_S4_EEES3_) ;  /* 0xfffe1ef000007944 */ /* 0x000fea0003c3ffff */
[----:B------:R1:W5:Y:S01]  /*27530*/  LDL.64 R2, [R1+0x758] ;  /* 0x0007580001027983 */ /* 0x0003620000100a00 */
[----:B------:R-:W-:-:S03]  /*27540*/  MOV R15, 0x27560 ;  /* 0x00027560000f7802 */ /* 0x000fc60000000f00 */
[----:B-1---5:R-:W-:Y:S05]  /*27550*/  CALL.REL.NOINC `($_ZN7cutlass13device_kernelIN5flash19enable_sm80_to_sm89INS1_16FlashAttnBwdSm80INS1_25CollectiveMainloopBwdSm80ILi2ELi2EN4cute5tupleIJNS5_1CILi128EEES8_NS7_ILi64EEEEEENS_6half_tEfNS_4arch4Sm80ELb0ELb0ELb1ELb1ELb0ELb0ELb0ELb0ELi2ELi4ELi4ELi4ELb0EEENS1_24CollectiveEpilogueBwdGQAISA_fSD_Li256ELb1ELb0EEENS1_19SingleTileSchedulerILb1ELb0ELb0ELi128EEEEEEEEEvNT_6ParamsE$_ZN4cute3eso3ESOILb1ELb0EJNS_6LayoutINS_5tupleIJNS3_IJNS_1CILi8EEENS4_ILi1EEEEEENS4_ILi2EEEEEENS3_IJNS3_IJS6_NS4_ILi0EEEEEENS4_ILi8192EEEEEEEENS_10ViewEngineINS_8smem_ptrIPN7cutlass6half_tEEEEEEEC2ERKSE_RKSL_) ;  /* 0xfffe128000007944 */ /* 0x022fea0003c3ffff */
[----:B------:R1:W5:Y:S01]  /*27560*/  LDL.64 R4, [R1+0x758] ;  /* 0x0007580001047983 */ /* 0x0003620000100a00 */
[----:B------:R-:W-:Y:S01]  /*27570*/  IMAD.MOV.U32 R78, RZ, RZ, R58 ;  /* 0x000000ffff4e7224 */ /* 0x000fe200078e003a */
[----:B------:R-:W-:-:S02]  /*27580*/  MOV R38, 0x1 ;  /* 0x0000000100267802 */ /* 0x000fc40000000f00 */
[----:B------:R-:W-:Y:S02]  /*27590*/  MOV R3, 0x275b0 ;  /* 0x000275b000037802 */ /* 0x000fe40000000f00 */
[----:B-1---5:R-:W-:Y:S05]  /*275a0*/  CALL.REL.NOINC `($_ZN7cutlass13device_kernelIN5flash19enable_sm80_to_sm89INS1_16FlashAttnBwdSm80INS1_25CollectiveMainloopBwdSm80ILi2ELi2EN4cute5tupleIJNS5_1CILi128EEES8_NS7_ILi64EEEEEENS_6half_tEfNS_4arch4Sm80ELb0ELb0ELb1ELb1ELb0ELb0ELb0ELb0ELi2ELi4ELi4ELi4ELb0EEENS1_24CollectiveEpilogueBwdGQAISA_fSD_Li256ELb1ELb0EEENS1_19SingleTileSchedulerILb1ELb0ELb0ELi128EEEEEEEEEvNT_6ParamsE$_ZN4cute3eso3ESOILb1ELb0EJNS_10UnderscoreES2_iEEC2ERKS2_S5_RKi) ;  /* 0xfffdf6f000007944 */ /* 0x022fea0003c3ffff */
[----:B------:R-:W2:Y:S01]  /*275b0*/  LDL R10, [R1+0x758] ;  /* 0x00075800010a7983 */ /* 0x000ea20000100800 */
[----:B------:R-:W-:Y:S02]  /*275c0*/  MOV R3, 0x275f0 ;  /* 0x000275f000037802 */ /* 0x000fe40000000f00 */
[----:B--2---:R-:W-:Y:S02]  /*275d0*/  SHF.L.U32 R10, R10, 0x3, RZ ;  /* 0x000000030a0a7819 */ /* 0x004fe400000006ff */
[----:B------:R-:W-:Y:S05]  /*275e0*/  CALL.REL.NOINC `($_ZN7cutlass13device_kernelIN5flash19enable_sm80_to_sm89INS1_16FlashAttnBwdSm80INS1_25CollectiveMainloopBwdSm80ILi2ELi2EN4cute5tupleIJNS5_1CILi128EEES8_NS7_ILi64EEEEEENS_6half_tEfNS_4arch4Sm80ELb0ELb0ELb1ELb1ELb0ELb0ELb0ELb0ELi2ELi4ELi4ELi4ELb0EEENS1_24CollectiveEpilogueBwdGQAISA_fSD_Li256ELb1ELb0EEENS1_19SingleTileSchedulerILb1ELb0ELb0ELi128EEEEEEEEEvNT_6ParamsE$_ZN4cute3eso3ESOILb1ELb0EJNS_6LayoutINS_5tupleIJNS3_IJNS_1CILi8EEENS4_ILi1EEEEEENS4_ILi2EEEEEENS3_IJNS3_IJS6_NS4_ILi0EEEEEENS4_ILi64EEEEEEEEiEEC2ERKSE_RKi) ;  /* 0xfffe11a000007944 */ /* 0x000fea0003c3ffff */
[----:B------:R-:W2:Y:S02]  /*275f0*/  LDL R2, [R1+0x758] ;  /* 0x0007580001027983 */ /* 0x000ea40000100800 */
[----:B--2---:R-:W-:-:S05]  /*27600*/  IMAD.WIDE R2, R2, 0x2, R22 ;  /* 0x0000000202027825 */ /* 0x004fca00078e0216 */
[----:B------:R-:W-:Y:S02]  /*27610*/  MOV R10, R3 ;  /* 0x00000003000a7202 */ /* 0x000fe40000000f00 */
[----:B------:R-:W-:Y:S02]  /*27620*/  MOV R11, R2 ;  /* 0x00000002000b7202 */ /* 0x000fe40000000f00 */
[----:B------:R-:W-:Y:S02]  /*27630*/  MOV R3, 0x27650 ;  /* 0x0002765000037802 */ /* 0x000fe40000000f00 */
[----:B------:R-:W-:Y:S05]  /*27640*/  CALL.REL.NOINC `($_ZN7cutlass13device_kernelIN5flash19enable_sm80_to_sm89INS1_16FlashAttnBwdSm80INS1_25CollectiveMainloopBwdSm80ILi2ELi2EN4cute5tupleIJNS5_1CILi128EEES8_NS7_ILi64EEEEEENS_6half_tEfNS_4arch4Sm80ELb0ELb0ELb1ELb1ELb0ELb0ELb0ELb0ELi2ELi4ELi4ELi4ELb0EEENS1_24CollectiveEpilogueBwdGQAISA_fSD_Li256ELb1ELb0EEENS1_19SingleTileSchedulerILb1ELb0ELb0ELi128EEEEEEEEEvNT_6ParamsE$_ZN4cute3eso3ESOILb1ELb0EJNS_6LayoutINS_5tupleIJNS3_IJNS_1CILi8EEENS4_ILi1EEEEEENS4_ILi2EEEEEENS3_IJNS3_IJS6_NS4_ILi0EEEEEENS4_ILi64EEEEEEEENS_10ViewEngineIPN7cutlass6half_tEEEEEC2ERKSE_RKSJ_) ;  /* 0xfffe10c000007944 */ /* 0x000fea0003c3ffff */
        /* <DEDUP_REMOVED lines=155> */
[----:B------:R1:W5:Y:S01]  /*28000*/  LDL R4, [R1+0x758] ;  /* 0x0007580001047983 */ /* 0x0003620000100800 */
[----:B------:R-:W-:-:S02]  /*28010*/  MOV R36, R0 ;  /* 0x0000000000247202 */ /* 0x000fc40000000f00 */
[----:B------:R-:W-:Y:S02]  /*28020*/  MOV R2, 0x28040 ;  /* 0x0002804000027802 */ /* 0x000fe40000000f00 */
[----:B-1---5:R-:W-:Y:S05]  /*28030*/  CALL.REL.NOINC `($_ZN7cutlass13device_kernelIN5flash19enable_sm80_to_sm89INS1_16FlashAttnBwdSm80INS1_25CollectiveMainloopBwdSm80ILi2ELi2EN4cute5tupleIJNS5_1CILi128EEES8_NS7_ILi64EEEEEENS_6half_tEfNS_4arch4Sm80ELb0ELb0ELb1ELb1ELb0ELb0ELb0ELb0ELi2ELi4ELi4ELi4ELb0EEENS1_24CollectiveEpilogueBwdGQAISA_fSD_Li256ELb1ELb0EEENS1_19SingleTileSchedulerILb1ELb0ELb0ELi128EEEEEEEEEvNT_6ParamsE$_ZZN4cute5sliceINS_5tupleIJNS_10UnderscoreES2_iEEENS1_IJNS1_IJNS_1CILi1EEENS4_ILi0EEEEEEiNS4_ILi1024EEEEEEEEDaRKT_RKT0_ENKUlRKT_RKT0_E_clIS2_iEEDaSI_SL_) ;  /* 0xfffe1cd000007944 */ /* 0x022fea0003c3ffff */
[----:B------:R-:W-:Y:S02]  /*28040*/  MOV R2, 0x28060 ;  /* 0x0002806000027802 */ /* 0x000fe40000000f00 */
[----:B------:R-:W-:Y:S05]  /*28050*/  CALL.REL.NOINC `($_ZN7cutlass13device_kernelIN5flash19enable_sm80_to_sm89INS1_16FlashAttnBwdSm80INS1_25CollectiveMainloopBwdSm80ILi2ELi2EN4cute5tupleIJNS5_1CILi128EEES8_NS7_ILi64EEEEEENS_6half_tEfNS_4arch4Sm80ELb0ELb0ELb1ELb1ELb0ELb0ELb0ELb0ELi2ELi4ELi4ELi4ELb0EEENS1_24CollectiveEpilogueBwdGQAISA_fSD_Li256ELb1ELb0EEENS1_19SingleTileSchedulerILb1ELb0ELb0ELi128EEEEEEEEEvNT_6ParamsE$_ZZN4cute12filter_tupleINS_5tupleIJNS_10UnderscoreES2_iEEENS1_IJNS1_IJNS_1CILi1EEENS4_ILi0EEEEEEiNS4_ILi1024EEEEEEZNS_5sliceIS3_S9_EEDaRKT_RKT0_EUlRKT_RKT0_E_EEDaSD_SG_OT1_ENKUlDpSJ_E_clIJNS1_IJS7_EEENS1_IJiEEENS1_IJEEEEEEDaSQ_) ;  /* 0xfffe16c000007944 */ /* 0x000fea0003c3ffff */
[----:B------:R-:W-:Y:S02]  /*28060*/  MOV R78, R58 ;  /* 0x0000003a004e7202 */ /* 0x000fe40000000f00 */
[----:B------:R-:W-:Y:S02]  /*28070*/  MOV R3, 0x28090 ;  /* 0x0002809000037802 */ /* 0x000fe40000000f00 */
[----:B------:R-:W-:Y:S05]  /*28080*/  CALL.REL.NOINC `($_ZN7cutlass13device_kernelIN5flash19enable_sm80_to_sm89INS1_16FlashAttnBwdSm80INS1_25CollectiveMainloopBwdSm80ILi2ELi2EN4cute5tupleIJNS5_1CILi128EEES8_NS7_ILi64EEEEEENS_6half_tEfNS_4arch4Sm80ELb0ELb0ELb1ELb1ELb0ELb0ELb0ELb0ELi2ELi4ELi4ELi4ELb0EEENS1_24CollectiveEpilogueBwdGQAISA_fSD_Li256ELb1ELb0EEENS1_19SingleTileSchedulerILb1ELb0ELb0ELi128EEEEEEEEEvNT_6ParamsE$_ZN4cute5tupleIJNS0_IJNS0_IJNS_1CILi8EEENS1_ILi1EEEEEENS1_ILi2EEEEEENS0_IJNS0_IJS3_NS1_ILi0EEEEEEiEEEEEC2ERKS6_RKS9_) ;  /* 0xfffe103000007944 */ /* 0x000fea0003c3ffff */
[----:B------:R1:W5:Y:S01]  /*28090*/  LDL R37, [R1+0x758] ;  /* 0x0007580001257983 */ /* 0x0003620000100800 */
[----:B------:R-:W-:Y:S01]  /*280a0*/  IMAD.SHL.U32 R4, R4, 0x400, RZ ;  /* 0x0000040004047824 */ /* 0x000fe200078e00ff */
[----:B------:R-:W-:Y:S01]  /*280b0*/  MOV R78, R58 ;  /* 0x0000003a004e7202 */ /* 0x000fe20000000f00 */
[----:B------:R-:W-:Y:S01]  /*280c0*/  IMAD.MOV.U32 R79, RZ, RZ, R57 ;  /* 0x000000ffff4f7224 */ /* 0x000fe200078e0039 */
[----:B------:R-:W-:Y:S02]  /*280d0*/  MOV R36, 0x28100 ;  /* 0x0002810000247802 */ /* 0x000fe40000000f00 */
[----:B------:R1:W-:Y:S04]  /*280e0*/  STL [R1+0x770], R4 ;  /* 0x0007700401007387 */ /* 0x0003e80000100800 */
[----:B-1---5:R-:W-:Y:S05]  /*280f0*/  CALL.REL.NOINC `($_ZN7cutlass13device_kernelIN5flash19enable_sm80_to_sm89INS1_16FlashAttnBwdSm80INS1_25CollectiveMainloopBwdSm80ILi2ELi2EN4cute5tupleIJNS5_1CILi128EEES8_NS7_ILi64EEEEEENS_6half_tEfNS_4arch4Sm80ELb0ELb0ELb1ELb1ELb0ELb0ELb0ELb0ELi2ELi4ELi4ELi4ELb0EEENS1_24CollectiveEpilogueBwdGQAISA_fSD_Li256ELb1ELb0EEENS1_19SingleTileSchedulerILb1ELb0ELb0ELi128EEEEEEEEEvNT_6ParamsE$_ZN4cute3eso3ESOILb0ELb0EJNS_6LayoutINS_5tupleIJNS3_IJNS_1CILi8EEENS4_ILi1EEEEEENS4_ILi2EEEEEENS3_IJNS3_IJS6_NS4_ILi0EEEEEEiEEEEEiEEC2ERKSD_RKi) ;  /* 0xfffde34000007944 */ /* 0x022fea0003c3ffff */
[----:B------:R-:W2:Y:S01]  /*28100*/  LDL.64 R36, [R1+0x758] ;  /* 0x0007580001247983 */ /* 0x000ea20000100a00 */
[----:B------:R-:W-:Y:S02]  /*28110*/  MOV R38, R58 ;  /* 0x0000003a00267202 */ /* 0x000fe40000000f00 */
[----:B------:R-:W-:Y:S01]  /*28120*/  MOV R39, 0x28150 ;  /* 0x0002815000277802 */ /* 0x000fe20000000f00 */
[----:B-12---:R-:W-:-:S04]  /*28130*/  IMAD.WIDE R2, R37, 0x2, R26 ;  /* 0x0000000225027825 */ /* 0x006fc800078e021a */
[----:B------:R-:W-:Y:S05]  /*28140*/  CALL.REL.NOINC `($_ZN7cutlass13device_kernelIN5flash19enable_sm80_to_sm89INS1_16FlashAttnBwdSm80INS1_25CollectiveMainloopBwdSm80ILi2ELi2EN4cute5tupleIJNS5_1CILi128EEES8_NS7_ILi64EEEEEENS_6half_tEfNS_4arch4Sm80ELb0ELb0ELb1ELb1ELb0ELb0ELb0ELb0ELi2ELi4ELi4ELi4ELb0EEENS1_24CollectiveEpilogueBwdGQAISA_fSD_Li256ELb1ELb0EEENS1_19SingleTileSchedulerILb1ELb0ELb0ELi128EEEEEEEEEvNT_6ParamsE$_ZN4cute8smem_ptrIPN7cutlass6half_tEECI1NS_12iter_adaptorIS3_S4_EEES3_) ;  /* 0xfffe12d000007944 */ /* 0x000fea0003c3ffff */
        /* <DEDUP_REMOVED lines=9> */
[----:B------:R-:W-:Y:S02]  /*281e0*/  MOV R38, 0x1 ;  /* 0x0000000100267802 */ /* 0x000fe40000000f00 */
[----:B------:R-:W-:Y:S02]  /*281f0*/  MOV R3, 0x28210 ;  /* 0x0002821000037802 */ /* 0x000fe40000000f00 */
[----:B-1---5:R-:W-:Y:S05]  /*28200*/  CALL.REL.NOINC `($_ZN7cutlass13device_kernelIN5flash19enable_sm80_to_sm89INS1_16FlashAttnBwdSm80INS1_25CollectiveMainloopBwdSm80ILi2ELi2EN4cute5tupleIJNS5_1CILi128EEES8_NS7_ILi64EEEEEENS_6half_tEfNS_4arch4Sm80ELb0ELb0ELb1ELb1ELb0ELb0ELb0ELb0ELi2ELi4ELi4ELi4ELb0EEENS1_24CollectiveEpilogueBwdGQAISA_fSD_Li256ELb1ELb0EEENS1_19SingleTileSchedulerILb1ELb0ELb0ELi128EEEEEEEEEvNT_6ParamsE$_ZN4cute3eso3ESOILb1ELb0EJNS_10UnderscoreES2_iEEC2ERKS2_S5_RKi) ;  /* 0xfffdea9000007944 */ /* 0x022fea0003c3ffff */
[----:B------:R-:W2:Y:S01]  /*28210*/  LDL R36, [R1+0x758] ;  /* 0x0007580001247983 */ /* 0x000ea20000100800 */
[----:B------:R-:W-:Y:S01]  /*28220*/  IMAD.MOV.U32 R78, RZ, RZ, R58 ;  /* 0x000000ffff4e7224 */ /* 0x000fe200078e003a */
[----:B------:R-:W-:-:S02]  /*28230*/  MOV R3, 0x28260 ;  /* 0x0002826000037802 */ /* 0x000fc40000000f00 */
[----:B--2---:R-:W-:Y:S02]  /*28240*/  SHF.L.U32 R36, R36, 0x2, RZ ;  /* 0x0000000224247819 */ /* 0x004fe400000006ff */
[----:B------:R-:W-:Y:S05]  /*28250*/  CALL.REL.NOINC `($_ZN7cutlass13device_kernelIN5flash19enable_sm80_to_sm89INS1_16FlashAttnBwdSm80INS1_25CollectiveMainloopBwdSm80ILi2ELi2EN4cute5tupleIJNS5_1CILi128EEES8_NS7_ILi64EEEEEENS_6half_tEfNS_4arch4Sm80ELb0ELb0ELb1ELb1ELb0ELb0ELb0ELb0ELi2ELi4ELi4ELi4ELb0EEENS1_24CollectiveEpilogueBwdGQAISA_fSD_Li256ELb1ELb0EEENS1_19SingleTileSchedulerILb1ELb0ELb0ELi128EEEEEEEEEvNT_6ParamsE$_ZN4cute3eso3ESOILb1ELb0EJNS_6LayoutINS_5tupleIJNS3_IJNS3_IJNS_1CILi4EEENS4_ILi2EEEEEENS4_ILi1EEEEEES6_EEENS3_IJNS3_IJNS3_IJS8_NS4_ILi32EEEEEENS4_ILi0EEEEEENS4_ILi64EEEEEEEEiEEC2ERKSH_RKi) ;  /* 0xfffdf44000007944 */ /* 0x000fea0003c3ffff */
[----:B------:R-:W2:Y:S01]  /*28260*/  LDL R2, [R1+0x758] ;  /* 0x0007580001027983 */ /* 0x000ea20000100800 */
[----:B------:R-:W-:Y:S01]  /*28270*/  MOV R78, R58 ;  /* 0x0000003a004e7202 */ /* 0x000fe20000000f00 */
[----:B--2---:R-:W-:-:S05]  /*28280*/  IMAD.WIDE R2, R2, 0x2, R20 ;  /* 0x0000000202027825 */ /* 0x004fca00078e0214 */
[----:B------:R-:W-:Y:S02]  /*28290*/  MOV R36, R3 ;  /* 0x0000000300247202 */ /* 0x000fe40000000f00 */
[----:B------:R-:W-:Y:S02]  /*282a0*/  MOV R37, R2 ;  /* 0x0000000200257202 */ /* 0x000fe40000000f00 */
[----:B------:R-:W-:Y:S02]  /*282b0*/  MOV R3, 0x282d0 ;  /* 0x000282d000037802 */ /* 0x000fe40000000f00 */
[----:B------:R-:W-:Y:S05]  /*282c0*/  CALL.REL.NOINC `($_ZN7cutlass13device_kernelIN5flash19enable_sm80_to_sm89INS1_16FlashAttnBwdSm80INS1_25CollectiveMainloopBwdSm80ILi2ELi2EN4cute5tupleIJNS5_1CILi128EEES8_NS7_ILi64EEEEEENS_6half_tEfNS_4arch4Sm80ELb0ELb0ELb1ELb1ELb0ELb0ELb0ELb0ELi2ELi4ELi4ELi4ELb0EEENS1_24CollectiveEpilogueBwdGQAISA_fSD_Li256ELb1ELb0EEENS1_19SingleTileSchedulerILb1ELb0ELb0ELi128EEEEEEEEEvNT_6ParamsE$_ZN4cute3eso3ESOILb1ELb0EJNS_6LayoutINS_5tupleIJNS3_IJNS3_IJNS_1CILi4EEENS4_ILi2EEEEEENS4_ILi1EEEEEES6_EEENS3_IJNS3_IJNS3_IJS8_NS4_ILi32EEEEEENS4_ILi0EEEEEENS4_ILi64EEEEEEEENS_10ViewEngineIPN7cutlass6half_tEEEEEC2ERKSH_RKSM_) ;  /* 0xfffdf35000007944 */ /* 0x000fea0003c3ffff */
[----:B------:R1:W5:Y:S01]  /*282d0*/  LDL.64 R2, [R1+0x758] ;  /* 0x0007580001027983 */ /* 0x0003620000100a00 */
[----:B------:R-:W-:Y:S02]  /*282e0*/  MOV R38, R6 ;  /* 0x0000000600267202 */ /* 0x000fe40000000f00 */
[----:B------:R-:W-:Y:S02]  /*282f0*/  MOV R36, 0x28310 ;  /* 0x0002831000247802 */ /* 0x000fe40000000f00 */
[----:B-1---5:R-:W-:Y:S05]  /*28300*/  CALL.REL.NOINC `($_ZN7cutlass13device_kernelIN5flash19enable_sm80_to_sm89INS1_16FlashAttnBwdSm80INS1_25CollectiveMainloopBwdSm80ILi2ELi2EN4cute5tupleIJNS5_1CILi128EEES8_NS7_ILi64EEEEEENS_6half_tEfNS_4arch4Sm80ELb0ELb0ELb1ELb1ELb0ELb0ELb0ELb0ELi2ELi4ELi4ELi4ELb0EEENS1_24CollectiveEpilogueBwdGQAISA_fSD_Li256ELb1ELb0EEENS1_19SingleTileSchedulerILb1ELb0ELb0ELi128EEEEEEEEEvNT_6ParamsE$_ZZN4cute4takeILi1ELi2ENS_5tupleIJNS1_IJNS_1CILi1EEENS2_ILi0EEEEEEiEEEEEDaRKT1_ENKUlDpRKT_E_clIJiEEEDaSD_) ;  /* 0xfffe18d000007944 */ /* 0x022fea0003c3ffff */
[----:B------:R-:W-:Y:S02]  /*28310*/  MOV R78, R58 ;  /* 0x0000003a004e7202 */ /* 0x000fe40000000f00 */
[----:B------:R-:W-:Y:S02]  /*28320*/  MOV R37, 0x28340 ;  /* 0x0002834000257802 */ /* 0x000fe40000000f00 */
[----:B------:R-:W-:Y:S05]  /*28330*/  CALL.REL.NOINC `($_ZN7cutlass13device_kernelIN5flash19enable_sm80_to_sm89INS1_16FlashAttnBwdSm80INS1_25CollectiveMainloopBwdSm80ILi2ELi2EN4cute5tupleIJNS5_1CILi128EEES8_NS7_ILi64EEEEEENS_6half_tEfNS_4arch4Sm80ELb0ELb0ELb1ELb1ELb0ELb0ELb0ELb0ELi2ELi4ELi4ELi4ELb0EEENS1_24CollectiveEpilogueBwdGQAISA_fSD_Li256ELb1ELb0EEENS1_19SingleTileSchedulerILb1ELb0ELb0ELi128EEEEEEEEEvNT_6ParamsE$_ZN4cute3eso3ESOILb1ELb0EJNS_5tupleIJNS_1CILi1EEENS3_ILi0EEEEEENS2_IJiEEEEEC2ERKS6_RKS7_) ;  /* 0xfffdf0e000007944 */ /* 0x000fea0003c3ffff */
[----:B------:R1:W5:Y:S01]  /*28340*/  LDL R38, [R1+0x758] ;  /* 0x0007580001267983 */ /* 0x0003620000100800 */
[----:B------:R-:W-:-:S02]  /*28350*/  MOV R78, R58 ;  /* 0x0000003a004e7202 */ /* 0x000fc40000000f00 */
[----:B------:R-:W-:Y:S02]  /*28360*/  MOV R37, 0x28380 ;  /* 0x0002838000257802 */ /* 0x000fe40000000f00 */
[----:B-1---5:R-:W-:Y:S05]  /*28370*/  CALL.REL.NOINC `($_ZN7cutlass13device_kernelIN5flash19enable_sm80_to_sm89INS1_16FlashAttnBwdSm80INS1_25CollectiveMainloopBwdSm80ILi2ELi2EN4cute5tupleIJNS5_1CILi128EEES8_NS7_ILi64EEEEEENS_6half_tEfNS_4arch4Sm80ELb0ELb0ELb1ELb1ELb0ELb0ELb0ELb0ELi2ELi4ELi4ELi4ELb0EEENS1_24CollectiveEpilogueBwdGQAISA_fSD_Li256ELb1ELb0EEENS1_19SingleTileSchedulerILb1ELb0ELb0ELi128EEEEEEEEEvNT_6ParamsE$_ZN4cute5tupleIJNS0_IJNS0_IJNS_1CILi8EEENS1_ILi1EEEEEENS0_IJNS1_ILi2EEEEEEEEENS0_IJNS0_IJS3_NS1_ILi0EEEEEENS0_IJiEEEEEEEEC2ERKS7_RKSB_) ;  /* 0xfffe0cf000007944 */ /* 0x022fea0003c3ffff */
[----:B------:R1:W5:Y:S01]  /*28380*/  LDL R39, [R1+0x758] ;  /* 0x0007580001277983 */ /* 0x0003620000100800 */
[----:B------:R-:W-:Y:S01]  /*28390*/  IMAD.MOV.U32 R78, RZ, RZ, R58 ;  /* 0x000000ffff4e7224 */ /* 0x000fe200078e003a */
[----:B------:R-:W-:Y:S02]  /*283a0*/  MOV R79, R57 ;  /* 0x00000039004f7202 */ /* 0x000fe40000000f00 */
[----:B------:R1:W-:Y:S01]  /*283b0*/  STL.64 [R1+0x770], R4 ;  /* 0x0007700401007387 */ /* 0x0003e20000100a00 */
[----:B------:R-:W-:-:S03]  /*283c0*/  MOV R38, 0x283e0 ;  /* 0x000283e000267802 */ /* 0x000fc60000000f00 */
[----:B-1---5:R-:W-:Y:S05]  /*283d0*/  CALL.REL.NOINC `($_ZN7cutlass13device_kernelIN5flash19enable_sm80_to_sm89INS1_16FlashAttnBwdSm80INS1_25CollectiveMainloopBwdSm80ILi2ELi2EN4cute5tupleIJNS5_1CILi128EEES8_NS7_ILi64EEEEEENS_6half_tEfNS_4arch4Sm80ELb0ELb0ELb1ELb1ELb0ELb0ELb0ELb0ELi2ELi4ELi4ELi4ELb0EEENS1_24CollectiveEpilogueBwdGQAISA_fSD_Li256ELb1ELb0EEENS1_19SingleTileSchedulerILb1ELb0ELb0ELi128EEEEEEEEEvNT_6ParamsE$_ZN4cute3eso3ESOILb0ELb0EJNS_6LayoutINS_5tupleIJNS3_IJNS_1CILi8EEENS4_ILi1EEEEEENS3_IJNS4_ILi2EEEEEEEEENS3_IJNS3_IJS6_NS4_ILi0EEEEEENS3_IJiEEEEEEEENS_10ViewEngineINS_8smem_ptrIPN7cutlass6half_tEEEEEEEC2ERKSF_RKSM_) ;  /* 0xfffddf7000007944 */ /* 0x022fea0003c3ffff */
[----:B------:R2:W5:Y:S04]  /*283e0*/  LDL R12, [R1+0x758] ;  /* 0x00075800010c7983 */ /* 0x0005680000100800 */
[----:B------:R2:W5:Y:S01]  /*283f0*/  LDL.64 R4, [R1+0x760] ;  /* 0x0007600001047983 */ /* 0x0005620000100a00 */
[----:B------:R-:W-:-:S02]  /*28400*/  MOV R78, R58 ;  /* 0x0000003a004e7202 */ /* 0x000fc40000000f00 */
[----:B-1----:R-:W-:Y:S02]  /*28410*/  MOV R37, 0x28430 ;  /* 0x0002843000257802 */ /* 0x002fe40000000f00 */
[----:B--2--5:R-:W-:Y:S05]  /*28420*/  CALL.REL.NOINC `($_ZN7cutlass13device_kernelIN5flash19enable_sm80_to_sm89INS1_16FlashAttnBwdSm80INS1_25CollectiveMainloopBwdSm80ILi2ELi2EN4cute5tupleIJNS5_1CILi128EEES8_NS7_ILi64EEEEEENS_6half_tEfNS_4arch4Sm80ELb0ELb0ELb1ELb1ELb0ELb0ELb0ELb0ELi2ELi4ELi4ELi4ELb0EEENS1_24CollectiveEpilogueBwdGQAISA_fSD_Li256ELb1ELb0EEENS1_19SingleTileSchedulerILb1ELb0ELb0ELi128EEEEEEEEEvNT_6ParamsE$_ZN4cute3eso3ESOILb1ELb0EJNS_6LayoutINS_5tupleIJNS3_IJNS3_IJNS_1CILi4EEENS4_ILi2EEEEEENS4_ILi1EEEEEENS3_IJS6_EEEEEENS3_IJNS3_IJNS3_IJS8_NS4_ILi32EEEEEENS4_ILi0EEEEEENS3_IJNS4_ILi64EEEEEEEEEEENS_10ViewEngineIPN7cutlass6half_tEEEEEC2ERKSJ_RKSO_) ;  /* 0xfffdf1a000007944 */ /* 0x024fea0003c3ffff */
[----:B------:R1:W5:Y:S01]  /*28430*/  LDL.64 R2, [R1+0x758] ;  /* 0x0007580001027983 */ /* 0x0003620000100a00 */
[----:B------:R-:W-:Y:S02]  /*28440*/  MOV R78, R58 ;  /* 0x0000003a004e7202 */ /* 0x000fe40000000f00 */
[----:B------:R-:W-:Y:S02]  /*28450*/  MOV R37, 0x28470 ;  /* 0x0002847000257802 */ /* 0x000fe40000000f00 */
[----:B-1---5:R-:W-:Y:S05]  /*28460*/  CALL.REL.NOINC `($_ZN7cutlass13device_kernelIN5flash19enable_sm80_to_sm89INS1_16FlashAttnBwdSm80INS1_25CollectiveMainloopBwdSm80ILi2ELi2EN4cute5tupleIJNS5_1CILi128EEES8_NS7_ILi64EEEEEENS_6half_tEfNS_4arch4Sm80ELb0ELb0ELb1ELb1ELb0ELb0ELb0ELb0ELi2ELi4ELi4ELi4ELb0EEENS1_24CollectiveEpilogueBwdGQAISA_fSD_Li256ELb1ELb0EEENS1_19SingleTileSchedulerILb1ELb0ELb0ELi128EEEEEEEEEvNT_6ParamsE$_ZN4cute3eso3ESOILb1ELb0EJNS_6LayoutINS_5tupleIJNS3_IJNS3_IJNS3_IJNS_1CILi4EEENS4_ILi2EEEEEENS4_ILi1EEEEEES8_EEENS3_IJNS3_IJNS3_IJS8_S8_EEES8_EEES6_EEEEEENS3_IJNS3_IJNS3_IJNS3_IJS8_NS4_ILi32EEEEEENS4_ILi0EEEEEESH_EEENS3_IJNS3_IJNS3_IJSH_SH_EEESH_EEENS4_ILi64EEEEEEEEEEENS_10ViewEngineIPN7cutlass6half_tEEEEEC2ERKSP_RKSU_) ;  /* 0xfffdf00000007944 */ /* 0x022fea0003c3ffff */
[----:B------:R1:W5:Y:S01]  /*28470*/  LDL.64 R2, [R1+0x758] ;  /* 0x0007580001027983 */ /* 0x0003620000100a00 */
[----:B------:R-:W-:Y:S02]  /*28480*/  MOV R79, R58 ;  /* 0x0000003a004f7202 */ /* 0x000fe40000000f00 */
[----:B------:R-:W-:Y:S02]  /*28490*/  MOV R11, 0x284b0 ;  /* 0x000284b0000b7802 */ /* 0x000fe40000000f00 */
[----:B-1---5:R-:W-:Y:S05]  /*284a0*/  CALL.REL.NOINC `($_ZN7cutlass13device_kernelIN5flash19enable_sm80_to_sm89INS1_16FlashAttnBwdSm80INS1_25CollectiveMainloopBwdSm80ILi2ELi2EN4cute5tupleIJNS5_1CILi128EEES8_NS7_ILi64EEEEEENS_6half_tEfNS_4arch4Sm80ELb0ELb0ELb1ELb1ELb0ELb0ELb0ELb0ELi2ELi4ELi4ELi4ELb0EEENS1_24CollectiveEpilogueBwdGQAISA_fSD_Li256ELb1ELb0EEENS1_19SingleTileSchedulerILb1ELb0ELb0ELi128EEEEEEEEEvNT_6ParamsE$_ZN4cute5tupleIJNS0_IJNS_1CILi2EEEEEENS0_IJiEEEEEC2ERKS3_RKS4_) ;  /* 0xfffe0d8000007944 */ /* 0x022fea0003c3ffff */
[----:B------:R-:W2:Y:S01]  /*284b0*/  LDL R6, [R1+0x758] ;  /* 0x0007580001067983 */ /* 0x000ea20000100800 */
[----:B------:R-:W-:Y:S02]  /*284c0*/  MOV R78, R57 ;  /* 0x00000039004e7202 */ /* 0x000fe40000000f00 */
[----:B------:R-:W-:Y:S01]  /*284d0*/  MOV R10, 0x28500 ;  /* 0x00028500000a7802 */ /* 0x000fe20000000f00 */
[----:B--2---:R1:W-:Y:S04]  /*284e0*/  STL [R1+0x770], R6 ;  /* 0x0007700601007387 */ /* 0x0043e80000100800 */
[----:B-1----:R-:W-:Y:S05]  /*284f0*/  CALL.REL.NOINC `($_ZN7cutlass13device_kernelIN5flash19enable_sm80_to_sm89INS1_16FlashAttnBwdSm80INS1_25CollectiveMainloopBwdSm80ILi2ELi2EN4cute5tupleIJNS5_1CILi128EEES8_NS7_ILi64EEEEEENS_6half_tEfNS_4arch4Sm80ELb0ELb0ELb1ELb1ELb0ELb0ELb0ELb0ELi2ELi4ELi4ELi4ELb0EEENS1_24CollectiveEpilogueBwdGQAISA_fSD_Li256ELb1ELb0EEENS1_19SingleTileSchedulerILb1ELb0ELb0ELi128EEEEEEEEEvNT_6ParamsE$_ZZN4cute14logical_divideINS_5tupleIJNS1_IJNS_1CILi8EEENS2_ILi1EEEEEENS1_IJNS2_ILi2EEEEEEEEENS1_IJNS1_IJS4_NS2_ILi0EEEEEENS1_IJiEEEEEENS1_IJS5_NS_6LayoutIS4_S9_EEEEEEEDaRKNSD_IT_T0_EERKT1_ENKUlRKT_RKT0_E_clINSD_IS7_SB_EESE_EEDaSQ_ST_) ;  /* 0xfffe15d000007944 */ /* 0x002fea0003c3ffff */
[----:B------:R-:W-:Y:S02]  /*28500*/  MOV R10, R58 ;  /* 0x0000003a000a7202 */ /* 0x000fe40000000f00 */
[----:B------:R-:W-:-:S02]  /*28510*/  MOV R11, 0x28530 ;  /* 0x00028530000b7802 */ /* 0x000fc40000000f00 */
[----:B-----5:R-:W-:Y:S05]  /*28520*/  CALL.REL.NOINC `($_ZN7cutlass13device_kernelIN5flash19enable_sm80_to_sm89INS1_16FlashAttnBwdSm80INS1_25CollectiveMainloopBwdSm80ILi2ELi2EN4cute5tupleIJNS5_1CILi128EEES8_NS7_ILi64EEEEEENS_6half_tEfNS_4arch4Sm80ELb0ELb0ELb1ELb1ELb0ELb0ELb0ELb0ELi2ELi4ELi4ELi4ELb0EEENS1_24CollectiveEpilogueBwdGQAISA_fSD_Li256ELb1ELb0EEENS1_19SingleTileSchedulerILb1ELb0ELb0ELi128EEEEEEEEEvNT_6ParamsE$_ZN4cute3eso3ESOILb1ELb0EJNS_5tupleIJNS2_IJNS_1CILi1EEENS3_ILi0EEEEEENS2_IJS5_S5_EEEEEENS2_IJS5_iEEEEEC2ERKS8_RKS9_) ;  /* 0xfffdee0000007944 */ /* 0x020fea0003c3ffff */
[----:B------:R1:W5:Y:S01]  /*28530*/  LDL R12, [R1+0x758] ;  /* 0x00075800010c7983 */ /* 0x0003620000100800 */
[----:B------:R-:W-:-:S02]  /*28540*/  MOV R79, R58 ;  /* 0x0000003a004f7202 */ /* 0x000fc40000000f00 */
[----:B------:R-:W-:Y:S02]  /*28550*/  MOV R11, 0x28570 ;  /* 0x00028570000b7802 */ /* 0x000fe40000000f00 */
[----:B-1---5:R-:W-:Y:S05]  /*28560*/  CALL.REL.NOINC `($_ZN7cutlass13device_kernelIN5flash19enable_sm80_to_sm89INS1_16FlashAttnBwdSm80INS1_25CollectiveMainloopBwdSm80ILi2ELi2EN4cute5tupleIJNS5_1CILi128EEES8_NS7_ILi64EEEEEENS_6half_tEfNS_4arch4Sm80ELb0ELb0ELb1ELb1ELb0ELb0ELb0ELb0ELi2ELi4ELi4ELi4ELb0EEENS1_24CollectiveEpilogueBwdGQAISA_fSD_Li256ELb1ELb0EEENS1_19SingleTileSchedulerILb1ELb0ELb0ELi128EEEEEEEEEvNT_6ParamsE$_ZN4cute5tupleIJNS0_IJNS0_IJNS0_IJNS_1CILi8EEENS1_ILi1EEEEEENS0_IJS3_S3_EEEEEENS0_IJS3_NS1_ILi2EEEEEEEEENS0_IJNS0_IJNS0_IJS3_NS1_ILi0EEEEEENS0_IJSA_SA_EEEEEENS0_IJSA_iEEEEEEEEC2ERKS9_RKSF_) ;  /* 0xfffe084000007944 */ /* 0x022fea0003c3ffff */
[----:B------:R1:W5:Y:S01]  /*28570*/  LDL R12, [R1+0x758] ;  /* 0x00075800010c7983 */ /* 0x0003620000100800 */
[----:B------:R-:W-:Y:S02]  /*28580*/  MOV R10, R58 ;  /* 0x0000003a000a7202 */ /* 0x000fe40000000f00 */
[----:B------:R-:W-:Y:S02]  /*28590*/  MOV R11, 0x285b0 ;  /* 0x000285b0000b7802 */ /* 0x000fe40000000f00 */
[----:B-1---5:R-:W-:Y:S05]  /*285a0*/  CALL.REL.NOINC `($_ZN7cutlass13device_kernelIN5flash19enable_sm80_to_sm89INS1_16FlashAttnBwdSm80INS1_25CollectiveMainloopBwdSm80ILi2ELi2EN4cute5tupleIJNS5_1CILi128EEES8_NS7_ILi64EEEEEENS_6half_tEfNS_4arch4Sm80ELb0ELb0ELb1ELb1ELb0ELb0ELb0ELb0ELi2ELi4ELi4ELi4ELb0EEENS1_24CollectiveEpilogueBwdGQAISA_fSD_Li256ELb1ELb0EEENS1_19SingleTileSchedulerILb1ELb0ELb0ELi128EEEEEEEEEvNT_6ParamsE$_ZN4cute3eso3ESOILb1ELb0EJNS_5tupleIJNS2_IJNS_1CILi1EEENS3_ILi0EEEEEENS2_IJS5_S5_EEEEEENS2_IJS5_iEEEEEC2ERKS8_RKS9_) ;  /* 0xfffded8000007944 */ /* 0x022fea0003c3ffff */
[----:B------:R1:W5:Y:S01]  /*285b0*/  LDL R12, [R1+0x758] ;  /* 0x00075800010c7983 */ /* 0x0003620000100800 */
[----:B------:R-:W-:Y:S02]  /*285c0*/  MOV R78, R58 ;  /* 0x0000003a004e7202 */ /* 0x000fe40000000f00 */
[----:B------:R-:W-:Y:S02]  /*285d0*/  MOV R11, 0x285f0 ;  /* 0x000285f0000b7802 */ /* 0x000fe40000000f00 */
[----:B-1---5:R-:W-:Y:S05]  /*285e0*/  CALL.REL.NOINC `($_ZN7cutlass13device_kernelIN5flash19enable_sm80_to_sm89INS1_16FlashAttnBwdSm80INS1_25CollectiveMainloopBwdSm80ILi2ELi2EN4cute5tupleIJNS5_1CILi128EEES8_NS7_ILi64EEEEEENS_6half_tEfNS_4arch4Sm80ELb0ELb0ELb1ELb1ELb0ELb0ELb0ELb0ELi2ELi4ELi4ELi4ELb0EEENS1_24CollectiveEpilogueBwdGQAISA_fSD_Li256ELb1ELb0EEENS1_19SingleTileSchedulerILb1ELb0ELb0ELi128EEEEEEEEEvNT_6ParamsE$_ZN4cute3eso3ESOILb1ELb0EJNS_5tupleIJNS_1CILi0EEES4_EEEiEEC2ERKS5_RKi) ;  /* 0xfffdede000007944 */ /* 0x022fea0003c3ffff */
[----:B------:R1:W5:Y:S01]  /*285f0*/  LDL R12, [R1+0x758] ;  /* 0x00075800010c7983 */ /* 0x0003620000100800 */
[----:B------:R-:W-:Y:S02]  /*28600*/  MOV R78, R58 ;  /* 0x0000003a004e7202 */ /* 0x000fe40000000f00 */
[----:B------:R-:W-:Y:S02]  /*28610*/  MOV R11, 0x28630 ;  /* 0x00028630000b7802 */ /* 0x000fe40000000f00 */
[----:B-1---5:R-:W-:Y:S05]  /*28620*/  CALL.REL.NOINC `($_ZN7cutlass13device_kernelIN5flash19enable_sm80_to_sm89INS1_16FlashAttnBwdSm80INS1_25CollectiveMainloopBwdSm80ILi2ELi2EN4cute5tupleIJNS5_1CILi128EEES8_NS7_ILi64EEEEEENS_6half_tEfNS_4arch4Sm80ELb0ELb0ELb1ELb1ELb0ELb0ELb0ELb0ELi2ELi4ELi4ELi4ELb0EEENS1_24CollectiveEpilogueBwdGQAISA_fSD_Li256ELb1ELb0EEENS1_19SingleTileSchedulerILb1ELb0ELb0ELi128EEEEEEEEEvNT_6ParamsE$_ZN4cute3eso3ESOILb1ELb0EJNS_5tupleIJNS2_IJNS_1CILi1EEENS3_ILi0EEEEEES5_EEENS2_IJNS2_IJS5_S5_EEEiEEEEEC2ERKS7_RKS9_) ;  /* 0xfffded5000007944 */ /* 0x022fea0003c3ffff */
[----:B------:R1:W5:Y:S01]  /*28630*/  LDL R12, [R1+0x758] ;  /* 0x00075800010c7983 */ /* 0x0003620000100800 */
[----:B------:R-:W-:-:S02]  /*28640*/  MOV R78, R58 ;  /* 0x0000003a004e7202 */ /* 0x000fc40000000f00 */
[----:B------:R-:W-:Y:S02]  /*28650*/  MOV R11, 0x28670 ;  /* 0x00028670000b7802 */ /* 0x000fe40000000f00 */
[----:B-1---5:R-:W-:Y:S05]  /*28660*/  CALL.REL.NOINC `($_ZN7cutlass13device_kernelIN5flash19enable_sm80_to_sm89INS1_16FlashAttnBwdSm80INS1_25CollectiveMainloopBwdSm80ILi2ELi2EN4cute5tupleIJNS5_1CILi128EEES8_NS7_ILi64EEEEEENS_6half_tEfNS_4arch4Sm80ELb0ELb0ELb1ELb1ELb0ELb0ELb0ELb0ELi2ELi4ELi4ELi4ELb0EEENS1_24CollectiveEpilogueBwdGQAISA_fSD_Li256ELb1ELb0EEENS1_19SingleTileSchedulerILb1ELb0ELb0ELi128EEEEEEEEEvNT_6ParamsE$_ZN4cute5tupleIJNS0_IJNS0_IJNS0_IJNS_1CILi8EEENS1_ILi1EEEEEES3_EEENS0_IJNS0_IJS3_S3_EEENS1_ILi2EEEEEEEEENS0_IJNS0_IJNS0_IJS3_NS1_ILi0EEEEEESA_EEENS0_IJNS0_IJSA_SA_EEEiEEEEEEEEC2ERKS9_RKSF_) ;  /* 0xfffe079000007944 */ /* 0x022fea0003c3ffff */
[----:B------:R1:W5:Y:S01]  /*28670*/  LDL R13, [R1+0x758] ;  /* 0x00075800010d7983 */ /* 0x0003620000100800 */
[----:B------:R-:W-:Y:S01]  /*28680*/  IMAD.MOV.U32 R78, RZ, RZ, R58 ;  /* 0x000000ffff4e7224 */ /* 0x000fe200078e003a */
[----:B------:R-:W-:Y:S02]  /*28690*/  MOV R79, R57 ;  /* 0x00000039004f7202 */ /* 0x000fe40000000f00 */
[----:B------:R1:W-:Y:S01]  /*286a0*/  STL.64 [R1+0x770], R4 ;  /* 0x0007700401007387 */ /* 0x0003e20000100a00 */
[----:B------:R-:W-:-:S03]  /*286b0*/  MOV R12, 0x286d0 ;  /* 0x000286d0000c7802 */ /* 0x000fc60000000f00 */
[----:B-1---5:R-:W-:Y:S05]  /*286c0*/  CALL.REL.NOINC `($_ZN7cutlass13device_kernelIN5flash19enable_sm80_to_sm89INS1_16FlashAttnBwdSm80INS1_25CollectiveMainloopBwdSm80ILi2ELi2EN4cute5tupleIJNS5_1CILi128EEES8_NS7_ILi64EEEEEENS_6half_tEfNS_4arch4Sm80ELb0ELb0ELb1ELb1ELb0ELb0ELb0ELb0ELi2ELi4ELi4ELi4ELb0EEENS1_24CollectiveEpilogueBwdGQAISA_fSD_Li256ELb1ELb0EEENS1_19SingleTileSchedulerILb1ELb0ELb0ELi128EEEEEEEEEvNT_6ParamsE$_ZN4cute3eso3ESOILb0ELb0EJNS_6LayoutINS_5tupleIJNS3_IJNS3_IJNS_1CILi8EEENS4_ILi1EEEEEES6_EEENS3_IJNS3_IJS6_S6_EEENS4_ILi2EEEEEEEEENS3_IJNS3_IJNS3_IJS6_NS4_ILi0EEEEEESD_EEENS3_IJNS3_IJSD_SD_EEEiEEEEEEEENS_10ViewEngineINS_8smem_ptrIPN7cutlass6half_tEEEEEEEC2ERKSJ_RKSQ_) ;  /* 0xfffdd6d000007944 */ /* 0x022fea0003c3ffff */
[----:B------:R2:W5:Y:S04]  /*286d0*/  LDL R6, [R1+0x758] ;  /* 0x0007580001067983 */ /* 0x0005680000100800 */
[----:B------:R2:W5:Y:S01]  /*286e0*/  LDL.64 R4, [R1+0x760] ;  /* 0x0007600001047983 */ /* 0x0005620000100a00 */
[----:B------:R-:W-:Y:S01]  /*286f0*/  MOV R36, R3 ;  /* 0x0000000300247202 */ /* 0x000fe20000000f00 */
[----:B------:R-:W-:Y:S01]  /*28700*/  IMAD.MOV.U32 R37, RZ, RZ, R2 ;  /* 0x000000ffff257224 */ /* 0x000fe200078e0002 */
[----:B------:R-:W-:Y:S01]  /*28710*/  MOV R3, 0x28740 ;  /* 0x0002874000037802 */ /* 0x000fe20000000f00 */
[----:B------:R-:W-:-:S02]  /*28720*/  IMAD.MOV.U32 R78, RZ, RZ, R58 ;  /* 0x000000ffff4e7224 */ /* 0x000fc400078e003a */
[----:B-12--5:R-:W-:Y:S05]  /*28730*/  CALL.REL.NOINC `($_ZN7cutlass13device_kernelIN5flash19enable_sm80_to_sm89INS1_16FlashAttnBwdSm80INS1_25CollectiveMainloopBwdSm80ILi2ELi2EN4cute5tupleIJNS5_1CILi128EEES8_NS7_ILi64EEEEEENS_6half_tEfNS_4arch4Sm80ELb0ELb0ELb1ELb1ELb0ELb0ELb0ELb0ELi2ELi4ELi4ELi4ELb0EEENS1_24CollectiveEpilogueBwdGQAISA_fSD_Li256ELb1ELb0EEENS1_19SingleTileSchedulerILb1ELb0ELb0ELi128EEEEEEEEEvNT_6ParamsE$_ZN4cute3eso3ESOILb1ELb0EJNS_6LayoutINS_5tupleIJNS3_IJNS3_IJNS_1CILi4EEENS4_ILi2EEEEEENS4_ILi1EEEEEES6_EEENS3_IJNS3_IJNS3_IJS8_NS4_ILi32EEEEEENS4_ILi0EEEEEENS4_ILi64EEEEEEEENS_10ViewEngineIPN7cutlass6half_tEEEEEC2ERKSH_RKSM_) ;  /* 0xfffdeee000007944 */ /* 0x026fea0003c3ffff */
        /* <DEDUP_REMOVED lines=145> */
[----:B------:R-:W-:Y:S02]  /*29050*/  IMAD.MOV.U32 R38, RZ, RZ, RZ ;  /* 0x000000ffff267224 */ /* 0x000fe400078e00ff */
        /* <DEDUP_REMOVED lines=9> */
[----:B------:R-:W-:-:S02]  /*290f0*/  MOV R3, 0x29120 ;  /* 0x0002912000037802 */ /* 0x000fc40000000f00 */
[----:B--2---:R-:W-:Y:S02]  /*29100*/  SHF.L.U32 R6, R6, 0x3, RZ ;  /* 0x0000000306067819 */ /* 0x004fe400000006ff */
[----:B------:R-:W-:Y:S05]  /*29110*/  CALL.REL.NOINC `($_ZN7cutlass13device_kernelIN5flash19enable_sm80_to_sm89INS1_16FlashAttnBwdSm80INS1_25CollectiveMainloopBwdSm80ILi2ELi2EN4cute5tupleIJNS5_1CILi128EEES8_NS7_ILi64EEEEEENS_6half_tEfNS_4arch4Sm80ELb0ELb0ELb1ELb1ELb0ELb0ELb0ELb0ELi2ELi4ELi4ELi4ELb0EEENS1_24CollectiveEpilogueBwdGQAISA_fSD_Li256ELb1ELb0EEENS1_19SingleTileSchedulerILb1ELb0ELb0ELi128EEEEEEEEEvNT_6ParamsE$_ZN4cute3eso3ESOILb1ELb0EJNS_6LayoutINS_5tupleIJNS3_IJNS_1CILi2EEES5_S5_EEES5_EEENS3_IJNS3_IJNS4_ILi1EEES5_NS4_ILi4EEEEEENS4_ILi64EEEEEEEEiEEC2ERKSD_RKi) ;  /* 0xfffdf0b000007944 */ /* 0x000fea0003c3ffff */
[----:B------:R-:W2:Y:S01]  /*29120*/  LDL R2, [R1+0x758] ;  /* 0x0007580001027983 */ /* 0x000ea20000100800 */
[----:B------:R-:W-:Y:S01]  /*29130*/  MOV R3, 0x29190 ;  /* 0x0002919000037802 */ /* 0x000fe20000000f00 */
[----:B--2---:R-:W-:Y:S01]  /*29140*/  IMAD.WIDE R6, R2, 0x2, R28 ;  /* 0x0000000202067825 */ /* 0x004fe200078e021c */
[----:B------:R-:W-:-:S04]  /*29150*/  MOV R2, R58 ;  /* 0x0000003a00027202 */ /* 0x000fc80000000f00 */
[----:B------:R-:W-:Y:S02]  /*29160*/  MOV R5, R6 ;  /* 0x0000000600057202 */ /* 0x000fe40000000f00 */
[----:B------:R-:W-:Y:S02]  /*29170*/  MOV R4, R7 ;  /* 0x0000000700047202 */ /* 0x000fe40000000f00 */
[----:B------:R-:W-:Y:S05]  /*29180*/  CALL.REL.NOINC `($_ZN7cutlass13device_kernelIN5flash19enable_sm80_to_sm89INS1_16FlashAttnBwdSm80INS1_25CollectiveMainloopBwdSm80ILi2ELi2EN4cute5tupleIJNS5_1CILi128EEES8_NS7_ILi64EEEEEENS_6half_tEfNS_4arch4Sm80ELb0ELb0ELb1ELb1ELb0ELb0ELb0ELb0ELi2ELi4ELi4ELi4ELb0EEENS1_24CollectiveEpilogueBwdGQAISA_fSD_Li256ELb1ELb0EEENS1_19SingleTileSchedulerILb1ELb0ELb0ELi128EEEEEEEEEvNT_6ParamsE$_ZN4cute3eso3ESOILb1ELb0EJNS_6LayoutINS_5tupleIJNS3_IJNS_1CILi2EEES5_S5_EEES5_EEENS3_IJNS3_IJNS4_ILi1EEES5_NS4_ILi4EEEEEENS4_ILi64EEEEEEEENS_10ViewEngineIPN7cutlass6half_tEEEEEC2ERKSD_RKSI_) ;  /* 0xfffdefc000007944 */ /* 0x000fea0003c3ffff */
[----:B------:R1:W5:Y:S01]  /*29190*/  LDL.64 R32, [R1+0x758] ;  /* 0x0007580001207983 */ /* 0x0003620000100a00 */
[----:B------:R-:W-:Y:S01]  /*291a0*/  IMAD.MOV.U32 R78, RZ, RZ, R58 ;  /* 0x000000ffff4e7224 */ /* 0x000fe200078e003a */
[----:B------:R-:W-:Y:S02]  /*291b0*/  MOV R38, RZ ;  /* 0x000000ff00267202 */ /* 0x000fe40000000f00 */
[----:B------:R-:W-:Y:S02]  /*291c0*/  MOV R3, 0x291e0 ;  /* 0x000291e000037802 */ /* 0x000fe40000000f00 */
[----:B-1---5:R-:W-:Y:S05]  /*291d0*/  CALL.REL.NOINC `($_ZN7cutlass13device_kernelIN5flash19enable_sm80_to_sm89INS1_16FlashAttnBwdSm80INS1_25CollectiveMainloopBwdSm80ILi2ELi2EN4cute5tupleIJNS5_1CILi128EEES8_NS7_ILi64EEEEEENS_6half_tEfNS_4arch4Sm80ELb0ELb0ELb1ELb1ELb0ELb0ELb0ELb0ELi2ELi4ELi4ELi4ELb0EEENS1_24CollectiveEpilogueBwdGQAISA_fSD_Li256ELb1ELb0EEENS1_19SingleTileSchedulerILb1ELb0ELb0ELi128EEEEEEEEEvNT_6ParamsE$_ZN4cute3eso3ESOILb1ELb0EJNS_10UnderscoreES2_iEEC2ERKS2_S5_RKi) ;  /* 0xfffddac000007944 */ /* 0x022fea0003c3ffff */
[----:B------:R-:W2:Y:S01]  /*291e0*/  LDL R4, [R1+0x758] ;  /* 0x0007580001047983 */ /* 0x000ea20000100800 */
[----:B------:R-:W-:Y:S01]  /*291f0*/  IMAD.MOV.U32 R2, RZ, RZ, R58 ;  /* 0x000000ffff027224 */ /* 0x000fe200078e003a */
[----:B------:R-:W-:Y:S02]  /*29200*/  MOV R3, 0x29230 ;  /* 0x0002923000037802 */ /* 0x000fe40000000f00 */
[----:B--2---:R-:W-:-:S02]  /*29210*/  SHF.L.U32 R4, R4, 0x2, RZ ;  /* 0x0000000204047819 */ /* 0x004fc400000006ff */
[----:B------:R-:W-:Y:S05]  /*29220*/  CALL.REL.NOINC `($_ZN7cutlass13device_kernelIN5flash19enable_sm80_to_sm89INS1_16FlashAttnBwdSm80INS1_25CollectiveMainloopBwdSm80ILi2ELi2EN4cute5tupleIJNS5_1CILi128EEES8_NS7_ILi64EEEEEENS_6half_tEfNS_4arch4Sm80ELb0ELb0ELb1ELb1ELb0ELb0ELb0ELb0ELi2ELi4ELi4ELi4ELb0EEENS1_24CollectiveEpilogueBwdGQAISA_fSD_Li256ELb1ELb0EEENS1_19SingleTileSchedulerILb1ELb0ELb0ELi128EEEEEEEEEvNT_6ParamsE$_ZN4cute3eso3ESOILb1ELb0EJNS_6LayoutINS_5tupleIJNS3_IJNS_1CILi2EEES5_EEES6_EEENS3_IJNS3_IJNS4_ILi1EEES5_EEENS3_IJNS4_ILi32EEENS4_ILi64EEEEEEEEEEEiEEC2ERKSE_RKi) ;  /* 0xfffdee0000007944 */ /* 0x000fea0003c3ffff */
[----:B------:R-:W2:Y:S01]  /*29230*/  LDL R2, [R1+0x758] ;  /* 0x0007580001027983 */ /* 0x000ea20000100800 */
[----:B------:R-:W-:Y:S01]  /*29240*/  MOV R3, 0x292a0 ;  /* 0x000292a000037802 */ /* 0x000fe20000000f00 */
[----:B--2---:R-:W-:Y:S01]  /*29250*/  IMAD.WIDE R6, R2, 0x2, R18 ;  /* 0x0000000202067825 */ /* 0x004fe200078e0212 */
[----:B------:R-:W-:-:S04]  /*29260*/  MOV R2, R58 ;  /* 0x0000003a00027202 */ /* 0x000fc80000000f00 */
[----:B------:R-:W-:Y:S02]  /*29270*/  MOV R5, R6 ;  /* 0x0000000600057202 */ /* 0x000fe40000000f00 */
[----:B------:R-:W-:Y:S02]  /*29280*/  MOV R4, R7 ;  /* 0x0000000700047202 */ /* 0x000fe40000000f00 */
[----:B------:R-:W-:Y:S05]  /*29290*/  CALL.REL.NOINC `($_ZN7cutlass13device_kernelIN5flash19enable_sm80_to_sm89INS1_16FlashAttnBwdSm80INS1_25CollectiveMainloopBwdSm80ILi2ELi2EN4cute5tupleIJNS5_1CILi128EEES8_NS7_ILi64EEEEEENS_6half_tEfNS_4arch4Sm80ELb0ELb0ELb1ELb1ELb0ELb0ELb0ELb0ELi2ELi4ELi4ELi4ELb0EEENS1_24CollectiveEpilogueBwdGQAISA_fSD_Li256ELb1ELb0EEENS1_19SingleTileSchedulerILb1ELb0ELb0ELi128EEEEEEEEEvNT_6ParamsE$_ZN4cute3eso3ESOILb1ELb0EJNS_6LayoutINS_5tupleIJNS3_IJNS_1CILi2EEES5_EEES6_EEENS3_IJNS3_IJNS4_ILi1EEES5_EEENS3_IJNS4_ILi32EEENS4_ILi64EEEEEEEEEEENS_10ViewEngineIPN7cutlass6half_tEEEEEC2ERKSE_RKSJ_) ;  /* 0xfffded1000007944 */ /* 0x000fea0003c3ffff */
[----:B------:R1:W5:Y:S04]  /*292a0*/  LDL.64 R34, [R1+0x758] ;  /* 0x0007580001227983 */ /* 0x0003680000100a00 */
[----:B------:R1:W-:Y:S02]  /*292b0*/  STL [R1+0x770], RZ ;  /* 0x000770ff01007387 */ /* 0x0003e40000100800 */
.L_x_2016:
        /* <DEDUP_REMOVED lines=33> */
[----:B------:R-:W2:Y:S02]  /*294d0*/  LDL R3, [R1+0x758] ;  /* 0x0007580001037983 */ /* 0x000ea40000100800 */
[C---:B--2---:R-:W-:Y:S04]  /*294e0*/  LEA.HI R6, R3.reuse, R3, RZ, 0x1 ;  /* 0x0000000303067211 */ /* 0x044fe800078f08ff */
[C---:B------:R-:W-:Y:S01]  /*294f0*/  LOP3.LUT R2, R6.reuse, 0x7fffffe, RZ, 0xc0, !PT ;  /* 0x07fffffe06027812 */ /* 0x040fe200078ec0ff */
[----:B------:R-:W-:Y:S04]  /*29500*/  IMAD.SHL.U32 R6, R6, 0x20, RZ ;  /* 0x0000002006067824 */ /* 0x000fe800078e00ff */
[----:B------:R-:W-:Y:S01]  /*29510*/  IMAD.IADD R2, R3, 0x1, -R2 ;  /* 0x0000000103027824 */ /* 0x000fe200078e0a02 */
[----:B------:R-:W-:Y:S02]  /*29520*/  LOP3.LUT R6, R6, 0xffffffc0, RZ, 0xc0, !PT ;  /* 0xffffffc006067812 */ /* 0x000fe400078ec0ff */
[----:B------:R-:W-:Y:S03]  /*29530*/  MOV R3, 0x29560 ;  /* 0x0002956000037802 */ /* 0x000fe60000000f00 */
[----:B------:R-:W-:Y:S02]  /*29540*/  IMAD R6, R2, 0x20, R6 ;  /* 0x0000002002067824 */ /* 0x000fe400078e0206 */
        /* <DEDUP_REMOVED lines=162> */
[----:B-1----:R-:W-:Y:S05]  /*29f70*/  CALL.REL.NOINC `($_ZN7cutlass13device_kernelIN5flash19enable_sm80_to_sm89INS1_16FlashAttnBwdSm80INS1_25CollectiveMainloopBwdSm80ILi2ELi2EN4cute5tupleIJNS5_1CILi128EEES8_NS7_ILi64EEEEEENS_6half_tEfNS_4arch4Sm80ELb0ELb0ELb1ELb1ELb0ELb0ELb0ELb0ELi2ELi4ELi4ELi4ELb0EEENS1_24CollectiveEpilogueBwdGQAISA_fSD_Li256ELb1ELb0EEENS1_19SingleTileSchedulerILb1ELb0ELb0ELi128EEEEEEEEEvNT_6ParamsE$_ZN4cute3eso3ESOILb1ELb0EJNS_10UnderscoreES2_iEEC2ERKS2_S5_RKi) ;  /* 0xfffdcd2000007944 */ /* 0x002fea0003c3ffff */
        /* <DEDUP_REMOVED lines=459> */
[----:B------:R-:W-:Y:S02]  /*2bc30*/  MOV R6, R28 ;  /* 0x0000001c00067202 */ /* 0x000fe40000000f00 */
[----:B------:R-:W-:Y:S02]  /*2bc40*/  MOV R7, R29 ;  /* 0x0000001d00077202 */ /* 0x000fe40000000f00 */
[----:B------:R-:W-:-:S03]  /*2bc50*/  MOV R3, 0x2bcb0 ;  /* 0x0002bcb000037802 */ /* 0x000fc60000000f00 */
[----:B--2---:R-:W-:-:S04]  /*2bc60*/  IMAD.WIDE R6, R2, 0x2, R6 ;  /* 0x0000000202067825 */ /* 0x004fc800078e0206 */
[----:B------:R-:W-:Y:S01]  /*2bc70*/  IMAD.MOV.U32 R2, RZ, RZ, R58 ;  /* 0x000000ffff027224 */ /* 0x000fe200078e003a */
[----:B------:R-:W-:Y:S01]  /*2bc80*/  MOV R5, R6 ;  /* 0x0000000600057202 */ /* 0x000fe20000000f00 */
[----:B------:R-:W-:Y:S02]  /*2bc90*/  IMAD.MOV.U32 R4, RZ, RZ, R7 ;  /* 0x000000ffff047224 */ /* 0x000fe400078e0007 */
[----:B------:R-:W-:Y:S05]  /*2bca0*/  CALL.REL.NOINC `($_ZN7cutlass13device_kernelIN5flash19enable_sm80_to_sm89INS1_16FlashAttnBwdSm80INS1_25CollectiveMainloopBwdSm80ILi2ELi2EN4cute5tupleIJNS5_1CILi128EEES8_NS7_ILi64EEEEEENS_6half_tEfNS_4arch4Sm80ELb0ELb0ELb1ELb1ELb0ELb0ELb0ELb0ELi2ELi4ELi4ELi4ELb0EEENS1_24CollectiveEpilogueBwdGQAISA_fSD_Li256ELb1ELb0EEENS1_19SingleTileSchedulerILb1ELb0ELb0ELi128EEEEEEEEEvNT_6ParamsE$_ZN4cute3eso3ESOILb1ELb0EJNS_6LayoutINS_5tupleIJNS3_IJNS_1CILi2EEES5_S5_EEES5_EEENS3_IJNS3_IJNS4_ILi1EEES5_NS4_ILi4EEEEEENS4_ILi64EEEEEEEENS_10ViewEngineIPN7cutlass6half_tEEEEEC2ERKSD_RKSI_) ;  /* 0xfffdc4a000007944 */ /* 0x000fea0003c3ffff */
        /* <DEDUP_REMOVED lines=19> */
.L_x_2017:
        /* <DEDUP_REMOVED lines=690> */
.L_x_2018:
        /* <DEDUP_REMOVED lines=690> */
.L_x_2019:
        /* <DEDUP_REMOVED lines=690> */
.L_x_2020:
        /* <DEDUP_REMOVED lines=690> */
.L_x_2021:
        /* <DEDUP_REMOVED lines=382> */
[----:B------:R-:W-:Y:S01]  /*38240*/  IMAD.MOV.U32 R38, RZ, RZ, 0x7 ;  /* 0x00000007ff267424 */ /* 0x000fe200078e00ff */
        /* <DEDUP_REMOVED lines=26> */
[----:B--2---:R-:W-:-:S05]  /*383f0*/  IMAD.WIDE R26, R37, 0x2, R26 ;  /* 0x00000002251a7825 */ /* 0x004fca00078e021a */
[----:B-1----:R-:W-:Y:S02]  /*38400*/  MOV R2, R26 ;  /* 0x0000001a00027202 */ /* 0x002fe40000000f00 */
[----:B------:R-:W-:Y:S02]  /*38410*/  MOV R3, R27 ;  /* 0x0000001b00037202 */ /* 0x000fe40000000f00 */
[----:B------:R-:W-:Y:S05]  /*38420*/  CALL.REL.NOINC `($_ZN7cutlass13device_kernelIN5flash19enable_sm80_to_sm89INS1_16FlashAttnBwdSm80INS1_25CollectiveMainloopBwdSm80ILi2ELi2EN4cute5tupleIJNS5_1CILi128EEES8_NS7_ILi64EEEEEENS_6half_tEfNS_4arch4Sm80ELb0ELb0ELb1ELb1ELb0ELb0ELb0ELb0ELi2ELi4ELi4ELi4ELb0EEENS1_24CollectiveEpilogueBwdGQAISA_fSD_Li256ELb1ELb0EEENS1_19SingleTileSchedulerILb1ELb0ELb0ELi128EEEEEEEEEvNT_6ParamsE$_ZN4cute8smem_ptrIPN7cutlass6half_tEECI1NS_12iter_adaptorIS3_S4_EEES3_) ;  /* 0xfffd0ff000007944 */ /* 0x000fea0003c3ffff */
[----:B------:R-:W2:Y:S01]  /*38430*/  LDL.64 R2, [R1+0x758] ;  /* 0x0007580001027983 */ /* 0x000ea20000100a00 */
[----:B------:R-:W-:Y:S01]  /*38440*/  IMAD.MOV.U32 R78, RZ, RZ, R58 ;  /* 0x000000ffff4e7224 */ /* 0x000fe200078e003a */
[----:B------:R-:W-:Y:S02]  /*38450*/  MOV R79, R57 ;  /* 0x00000039004f7202 */ /* 0x000fe40000000f00 */
[----:B------:R-:W-:Y:S01]  /*38460*/  MOV R37, 0x38490 ;  /* 0x0003849000257802 */ /* 0x000fe20000000f00 */
[----:B--2---:R1:W-:Y:S04]  /*38470*/  STL.64 [R1+0x770], R2 ;  /* 0x0007700201007387 */ /* 0x0043e80000100a00 */
[----:B-1----:R-:W-:Y:S05]  /*38480*/  CALL.REL.NOINC `($_ZN7cutlass13device_kernelIN5flash19enable_sm80_to_sm89INS1_16FlashAttnBwdSm80INS1_25CollectiveMainloopBwdSm80ILi2ELi2EN4cute5tupleIJNS5_1CILi128EEES8_NS7_ILi64EEEEEENS_6half_tEfNS_4arch4Sm80ELb0ELb0ELb1ELb1ELb0ELb0ELb0ELb0ELi2ELi4ELi4ELi4ELb0EEENS1_24CollectiveEpilogueBwdGQAISA_fSD_Li256ELb1ELb0EEENS1_19SingleTileSchedulerILb1ELb0ELb0ELi128EEEEEEEEEvNT_6ParamsE$_ZN4cute3eso3ESOILb0ELb0EJNS_6LayoutINS_5tupleIJNS3_IJNS_1CILi8EEENS4_ILi1EEEEEENS4_ILi2EEEEEENS3_IJNS3_IJS6_NS4_ILi0EEEEEEiEEEEENS_10ViewEngineINS_8smem_ptrIPN7cutlass6half_tEEEEEEEC2ERKSD_RKSK_) ;  /* 0xfffcdf3000007944 */ /* 0x002fea0003c3ffff */
[----:B------:R1:W5:Y:S04]  /*38490*/  LDL R0, [R1+0x758] ;  /* 0x0007580001007983 */ /* 0x0003680000100800 */
[----:B------:R1:W5:Y:S01]  /*384a0*/  LDL.64 R6, [R1+0x760] ;  /* 0x0007600001067983 */ /* 0x0003620000100a00 */
[----:B------:R-:W-:Y:S01]  /*384b0*/  IMAD.MOV.U32 R78, RZ, RZ, R58 ;  /* 0x000000ffff4e7224 */ /* 0x000fe200078e003a */
[----:B------:R-:W-:-:S02]  /*384c0*/  MOV R38, 0x7 ;  /* 0x0000000700267802 */ /* 0x000fc40000000f00 */
[----:B------:R-:W-:Y:S02]  /*384d0*/  MOV R3, 0x384f0 ;  /* 0x000384f000037802 */ /* 0x000fe40000000f00 */
[----:B-1---5:R-:W-:Y:S05]  /*384e0*/  CALL.REL.NOINC `($_ZN7cutlass13device_kernelIN5flash19enable_sm80_to_sm89INS1_16FlashAttnBwdSm80INS1_25CollectiveMainloopBwdSm80ILi2ELi2EN4cute5tupleIJNS5_1CILi128EEES8_NS7_ILi64EEEEEENS_6half_tEfNS_4arch4Sm80ELb0ELb0ELb1ELb1ELb0ELb0ELb0ELb0ELi2ELi4ELi4ELi4ELb0EEENS1_24CollectiveEpilogueBwdGQAISA_fSD_Li256ELb1ELb0EEENS1_19SingleTileSchedulerILb1ELb0ELb0ELi128EEEEEEEEEvNT_6ParamsE$_ZN4cute3eso3ESOILb1ELb0EJNS_10UnderscoreES2_iEEC2ERKS2_S5_RKi) ;  /* 0xfffce7b000007944 */ /* 0x022fea0003c3ffff */
[----:B------:R-:W2:Y:S01]  /*384f0*/  LDL R36, [R1+0x758] ;  /* 0x0007580001247983 */ /* 0x000ea20000100800 */
[----:B------:R-:W-:Y:S01]  /*38500*/  IMAD.MOV.U32 R78, RZ, RZ, R58 ;  /* 0x000000ffff4e7224 */ /* 0x000fe200078e003a */
[----:B------:R-:W-:Y:S02]  /*38510*/  MOV R3, 0x38540 ;  /* 0x0003854000037802 */ /* 0x000fe40000000f00 */
        /* <DEDUP_REMOVED lines=180> */
[----:B--2---:R-:W-:-:S05]  /*39060*/  IMAD.WIDE R20, R0, 0x2, R20 ;  /* 0x0000000200147825 */ /* 0x004fca00078e0214 */
[----:B------:R-:W-:Y:S02]  /*39070*/  MOV R2, R20 ;  /* 0x0000001400027202 */ /* 0x000fe40000000f00 */
[----:B------:R-:W-:Y:S02]  /*39080*/  MOV R3, R21 ;  /* 0x0000001500037202 */ /* 0x000fe40000000f00 */
        /* <DEDUP_REMOVED lines=8> */
[----:B------:R-:W-:Y:S02]  /*39110*/  MOV R37, 0x39130 ;  /* 0x0003913000257802 */ /* 0x000fe40000000f00 */
[----:B-1---5:R-:W-:Y:S05]  /*39120*/  CALL.REL.NOINC `($_ZN7cutlass13device_kernelIN5flash19enable_sm80_to_sm89INS1_16FlashAttnBwdSm80INS1_25CollectiveMainloopBwdSm80ILi2ELi2EN4cute5tupleIJNS5_1CILi128EEES8_NS7_ILi64EEEEEENS_6half_tEfNS_4arch4Sm80ELb0ELb0ELb1ELb1ELb0ELb0ELb0ELb0ELi2ELi4ELi4ELi4ELb0EEENS1_24CollectiveEpilogueBwdGQAISA_fSD_Li256ELb1ELb0EEENS1_19SingleTileSchedulerILb1ELb0ELb0ELi128EEEEEEEEEvNT_6ParamsE$_ZN4cute3eso3ESOILb1ELb0EJNS_10UnderscoreEiEEC2ERKS2_RKi) ;  /* 0xfffcdbc000007944 */ /* 0x022fea0003c3ffff */
[----:B------:R-:W2:Y:S01]  /*39130*/  LDL R31, [R1+0x758] ;  /* 0x00075800011f7983 */ /* 0x000ea20000100800 */
[----:B------:R-:W-:Y:S01]  /*39140*/  IMAD.MOV.U32 R78, RZ, RZ, R58 ;  /* 0x000000ffff4e7224 */ /* 0x000fe200078e003a */
[----:B------:R-:W-:-:S02]  /*39150*/  MOV R13, 0x39180 ;  /* 0x00039180000d7802 */ /* 0x000fc40000000f00 */
        /* <DEDUP_REMOVED lines=46> */
[----:B------:R-:W-:Y:S01]  /*39440*/  MOV R3, 0x39490 ;  /* 0x0003949000037802 */ /* 0x000fe20000000f00 */
[----:B--2---:R-:W-:-:S05]  /*39450*/  IMAD.WIDE R6, R0, 0x2, R4 ;  /* 0x0000000200067825 */ /* 0x004fca00078e0204 */
        /* <DEDUP_REMOVED lines=14> */
[----:B------:R-:W-:-:S02]  /*39540*/  MOV R2, R58 ;  /* 0x0000003a00027202 */ /* 0x000fc40000000f00 */
[----:B------:R-:W-:Y:S01]  /*39550*/  MOV R3, 0x395a0 ;  /* 0x000395a000037802 */ /* 0x000fe20000000f00 */
[----:B--2---:R-:W-:-:S05]  /*39560*/  IMAD.WIDE R6, R0, 0x2, R18 ;  /* 0x0000000200067825 */ /* 0x004fca00078e0212 */
[----:B------:R-:W-:Y:S02]  /*39570*/  MOV R5, R6 ;  /* 0x0000000600057202 */ /* 0x000fe40000000f00 */
[----:B------:R-:W-:Y:S02]  /*39580*/  MOV R4, R7 ;  /* 0x0000000700047202 */ /* 0x000fe40000000f00 */
[----:B------:R-:W-:Y:S05]  /*39590*/  CALL.REL.NOINC `($_ZN7cutlass13device_kernelIN5flash19enable_sm80_to_sm89INS1_16FlashAttnBwdSm80INS1_25CollectiveMainloopBwdSm80ILi2ELi2EN4cute5tupleIJNS5_1CILi128EEES8_NS7_ILi64EEEEEENS_6half_tEfNS_4arch4Sm80ELb0ELb0ELb1ELb1ELb0ELb0ELb0ELb0ELi2ELi4ELi4ELi4ELb0EEENS1_24CollectiveEpilogueBwdGQAISA_fSD_Li256ELb1ELb0EEENS1_19SingleTileSchedulerILb1ELb0ELb0ELi128EEEEEEEEEvNT_6ParamsE$_ZN4cute3eso3ESOILb1ELb0EJNS_6LayoutINS_5tupleIJNS3_IJNS_1CILi2EEES5_EEES6_EEENS3_IJNS3_IJNS4_ILi1EEES5_EEENS3_IJNS4_ILi32EEENS4_ILi64EEEEEEEEEEENS_10ViewEngineIPN7cutlass6half_tEEEEEC2ERKSE_RKSJ_) ;  /* 0xfffcea1000007944 */ /* 0x000fea0003c3ffff */
[----:B------:R1:W5:Y:S04]  /*395a0*/  LDL.64 R22, [R1+0x758] ;  /* 0x0007580001167983 */ /* 0x0003680000100a00 */
[----:B------:R1:W-:Y:S02]  /*395b0*/  STL [R1+0x770], RZ ;  /* 0x000770ff01007387 */ /* 0x0003e40000100800 */
.L_x_2022:
        /* <DEDUP_REMOVED lines=177> */
[C---:B------:R-:W-:Y:S02]  /*3a0d0*/  IADD3 R0, R28.reuse, 0x1, RZ ;  /* 0x000000011c007810 */ /* 0x040fe40007ffe0ff */
[----:B------:R2:W3:Y:S01]  /*3a0e0*/  LD.E R12, [R4.64] ;  /* 0x00000004040c7980 */ /* 0x0004e2000c101900 */
[----:B------:R-:W-:Y:S02]  /*3a0f0*/  ISETP.GE.U32.AND P0, PT, R28, 0x3, PT ;  /* 0x000000031c00780c */ /* 0x000fe40003f06070 */
[----:B------:R-:W-:Y:S01]  /*3a100*/  IMAD.MOV.U32 R28, RZ, RZ, R0 ;  /* 0x000000ffff1c7224 */ /* 0x000fe200078e0000 */
[----:B------:R2:W3:Y:S04]  /*3a110*/  LD.E R13, [R4.64+0x4] ;  /* 0x00000404040d7980 */ /* 0x0004e8000c101900 */
        /* <DEDUP_REMOVED lines=55> */
.L_x_2023:
        /* <DEDUP_REMOVED lines=200> */
[----:B------:R-:W-:-:S03]  /*3b110*/  ULDC.64 UR4, c[0x0][0x118] ;  /* 0x0000460000047ab9 */ /* 0x000fc60000000a00 */
[----:B------:R-:W-:Y:S06]  /*3b120*/  BAR.SYNC.DEFER_BLOCKING 0x0 ;  /* 0x0000000000007b1d */ /* 0x000fec0000010000 */
[----:B--2---:R1:W-:Y:S04]  /*3b130*/  STL.64 [R1+0xd60], R2 ;  /* 0x000d600201007387 */ /* 0x0043e80000100a00 */
[----:B-1----:R-:W2:Y:S04]  /*3b140*/  LDL.64 R2, [R59+0x128] ;  /* 0x000128003b027983 */ /* 0x002ea80000100a00 */
        /* <DEDUP_REMOVED lines=19> */
[----:B------:R-:W2:Y:S01]  /*3b280*/  LDL.64 R4, [R59+0x178] ;  /* 0x000178003b047983 */ /* 0x000ea20000100a00 */
[----:B-1----:R-:W-:-:S05]  /*3b290*/  IADD3 R2, P0, R56, 0x880, RZ ;  /* 0x0000088038027810 */ /* 0x002fca0007f1e0ff */
[----:B------:R-:W-:-:S05]  /*3b2a0*/  IMAD.X R3, RZ, RZ, R55, P0 ;  /* 0x000000ffff037224 */ /* 0x000fca00000e0637 */
[----:B------:R1:W-:Y:S04]  /*3b2b0*/  STL.64 [R1+0xdc0], R2 ;  /* 0x000dc00201007387 */ /* 0x0003e80000100a00 */
[----:B--2---:R1:W-:Y:S04]  /*3b2c0*/  STL.64 [R1+0xdb8], R4 ;  /* 0x000db80401007387 */ /* 0x0043e80000100a00 */
[----:B------:R-:W2:Y:S01]  /*3b2d0*/  LDL.64 R16, [R59+0x180] ;  /* 0x000180003b107983 */ /* 0x000ea20000100a00 */
[----:B------:R-:W-:Y:S01]  /*3b2e0*/  BSSY B1, `(.L_x_2024) ;  /* 0x0000013000017945 */ /* 0x000fe20003800000 */
[----:B------:R-:W-:-:S02]  /*3b2f0*/  IADD3 R76, R56, 0x30, RZ ;  /* 0x00000030384c7810 */ /* 0x000fc40007ffe0ff */
[----:B--2---:R2:W5:Y:S04]  /*3b300*/  LD.E.64 R22, [R16.64+0x18] ;  /* 0x0000180410167980 */ /* 0x004568000c101b00 */
[----:B------:R2:W5:Y:S04]  /*3b310*/  LD.E.64 R20, [R16.64+0x10] ;  /* 0x0000100410147980 */ /* 0x000568000c101b00 */
[----:B------:R2:W5:Y:S04]  /*3b320*/  LD.E.64 R18, [R16.64+0x8] ;  /* 0x0000080410127980 */ /* 0x000568000c101b00 */
[----:B--2---:R-:W5:Y:S01]  /*3b330*/  LD.E.64 R16, [R16.64] ;  /* 0x0000000410107980 */ /* 0x004f62000c101b00 */
[----:B------:R-:W-:-:S02]  /*3b340*/  IADD3 R75, R56, 0x3c, RZ ;  /* 0x0000003c384b7810 */ /* 0x000fc40007ffe0ff */
[C---:B------:R-:W-:Y:S02]  /*3b350*/  IADD3 R74, R56.reuse, 0x24, RZ ;  /* 0x00000024384a7810 */ /* 0x040fe40007ffe0ff */
[C---:B------:R-:W-:Y:S02]  /*3b360*/  IADD3 R73, R56.reuse, 0xa9c, RZ ;  /* 0x00000a9c38497810 */ /* 0x040fe40007ffe0ff */
[----:B------:R-:W-:Y:S02]  /*3b370*/  IADD3 R72, R65, -c[0x0][0x20], RZ ;  /* 0x8000080041487a10 */ /* 0x000fe40007ffe0ff */
[C---:B------:R-:W-:Y:S02]  /*3b380*/  IADD3 R71, R56.reuse, 0x2c, RZ ;  /* 0x0000002c38477810 */ /* 0x040fe40007ffe0ff */
[C---:B------:R-:W-:Y:S02]  /*3b390*/  IADD3 R70, R56.reuse, 0x38, RZ ;  /* 0x0000003838467810 */ /* 0x040fe40007ffe0ff */
[----:B------:R-:W-:-:S02]  /*3b3a0*/  IADD3 R69, R56, 0x40, RZ ;  /* 0x0000004038457810 */ /* 0x000fc40007ffe0ff */
[C---:B------:R-:W-:Y:S02]  /*3b3b0*/  IADD3 R68, R56.reuse, 0xa90, RZ ;  /* 0x00000a9038447810 */ /* 0x040fe40007ffe0ff */
[C---:B------:R-:W-:Y:S02]  /*3b3c0*/  IADD3 R67, R56.reuse, 0xa94, RZ ;  /* 0x00000a9438437810 */ /* 0x040fe40007ffe0ff */
[C---:B------:R-:W-:Y:S02]  /*3b3d0*/  IADD3 R66, R56.reuse, 0xa98, RZ ;  /* 0x00000a9838427810 */ /* 0x040fe40007ffe0ff */
[----:B------:R-:W-:Y:S02]  /*3b3e0*/  IADD3 R80, R56, 0x610, RZ ;  /* 0x0000061038507810 */ /* 0x000fe40007ffe0ff */
[----:B------:R-:W-:Y:S02]  /*3b3f0*/  MOV R81, 0x3b410 ;  /* 0x0003b41000517802 */ /* 0x000fe40000000f00 */
[----:B-1---5:R-:W-:Y:S05]  /*3b400*/  CALL.REL.NOINC `($_ZN7cutlass13device_kernelIN5flash19enable_sm80_to_sm89INS1_16FlashAttnBwdSm80INS1_25CollectiveMainloopBwdSm80ILi2ELi2EN4cute5tupleIJNS5_1CILi128EEES8_NS7_ILi64EEEEEENS_6half_tEfNS_4arch4Sm80ELb0ELb0ELb1ELb1ELb0ELb0ELb0ELb0ELi2ELi4ELi4ELi4ELb0EEENS1_24CollectiveEpilogueBwdGQAISA_fSD_Li256ELb1ELb0EEENS1_19SingleTileSchedulerILb1ELb0ELb0ELi128EEEEEEEEEvNT_6ParamsE$_ZZZN5flash25CollectiveMainloopBwdSm80ILi2ELi2EN4cute5tupleIJNS1_1CILi128EEES4_NS3_ILi64EEEEEEN7cutlass6half_tEfNS7_4arch4Sm80ELb0ELb0ELb1ELb1ELb0ELb0ELb0ELb0ELi2ELi4ELi4ELi4ELb0EE3mmaINS_16FlashAttnBwdSm80ISB_NS_24CollectiveEpilogueBwdGQAIS6_fSA_Li256ELb1ELb0EEENS_19SingleTileSchedulerILb1ELb0ELb0ELi128EEEE13SharedStorageENS1_6TensorINS1_11ArrayEngineIfLm32EEENS1_6LayoutINS2_IJNS2_IJNS3_ILi2EEESO_EEESO_NS3_ILi4EEEEEENS2_IJNS2_IJNS3_ILi1EEESO_EEESQ_NS3_ILi8EEEEEEEEEEEEbRKNSB_6ParamsERT0_S12_iNS2_IJiiiEEERT_ENKUliT_E_clIZSC_ISJ_SX_EbS10_S12_S12_iS13_S15_EUlRS16_iE_EEDaiS16_ENKUlT_E_clIZSC_ISJ_SX_EbS10_S12_S12_iS13_S15_EUlvE0_EEDaS1B_) ;  /* 0x0000dcc000007944 */ /* 0x022fea0003c00000 */
[----:B------:R-:W-:Y:S05]  /*3b410*/  BSYNC B1 ;  /* 0x0000000000017941 */ /* 0x000fea0003800000 */
.L_x_2024:
[----:B------:R-:W2:Y:S01]  /*3b420*/  LDL.64 R2, [R59+0x188] ;  /* 0x000188003b027983 */ /* 0x000ea20000100a00 */
[----:B------:R-:W-:-:S03]  /*3b430*/  ULDC.64 UR4, c[0x0][0x118] ;  /* 0x0000460000047ab9 */ /* 0x000fc60000000a00 */
[----:B------:R3:W5:Y:S04]  /*3b440*/  LDL.64 R4, [R59+0xc8] ;  /* 0x0000c8003b047983 */ /* 0x0007680000100a00 */
[----:B--2---:R-:W5:Y:S01]  /*3b450*/  LD.E.64 R2, [R2.64] ;  /* 0x0000000402027980 */ /* 0x004f62000c101b00 */
[----:B------:R-:W-:Y:S02]  /*3b460*/  MOV R38, R58 ;  /* 0x0000003a00267202 */ /* 0x000fe40000000f00 */
[----:B------:R-:W-:Y:S02]  /*3b470*/  MOV R39, 0x3b490 ;  /* 0x0003b49000277802 */ /* 0x000fe40000000f00 */
[----:B-1-3-5:R-:W-:Y:S05]  /*3b480*/  CALL.REL.NOINC `($_ZN7cutlass13device_kernelIN5flash19enable_sm80_to_sm89INS1_16FlashAttnBwdSm80INS1_25CollectiveMainloopBwdSm80ILi2ELi2EN4cute5tupleIJNS5_1CILi128EEES8_NS7_ILi64EEEEEENS_6half_tEfNS_4arch4Sm80ELb0ELb0ELb1ELb1ELb0ELb0ELb0ELb0ELi2ELi4ELi4ELi4ELb0EEENS1_24CollectiveEpilogueBwdGQAISA_fSD_Li256ELb1ELb0EEENS1_19SingleTileSchedulerILb1ELb0ELb0ELi128EEEEEEEEEvNT_6ParamsE$_ZN4cute8smem_ptrIPN7cutlass6half_tEECI1NS_12iter_adaptorIS3_S4_EEES3_) ;  /* 0xfffcdf9000007944 */ /* 0x02afea0003c3ffff */
[----:B------:R1:W5:Y:S01]  /*3b490*/  LDL.64 R2, [R1+0x758] ;  /* 0x0007580001027983 */ /* 0x0003620000100a00 */
[----:B------:R-:W-:Y:S02]  /*3b4a0*/  MOV R6, R58 ;  /* 0x0000003a00067202 */ /* 0x000fe40000000f00 */
[----:B------:R-:W-:-:S02]  /*3b4b0*/  MOV R7, 0x3b4d0 ;  /* 0x0003b4d000077802 */ /* 0x000fc40000000f00 */
[----:B-1---5:R-:W-:Y:S05]  /*3b4c0*/  CALL.REL.NOINC `($_ZN7cutlass13device_kernelIN5flash19enable_sm80_to_sm89INS1_16FlashAttnBwdSm80INS1_25CollectiveMainloopBwdSm80ILi2ELi2EN4cute5tupleIJNS5_1CILi128EEES8_NS7_ILi64EEEEEENS_6half_tEfNS_4arch4Sm80ELb0ELb0ELb1ELb1ELb0ELb0ELb0ELb0ELi2ELi4ELi4ELi4ELb0EEENS1_24CollectiveEpilogueBwdGQAISA_fSD_Li256ELb1ELb0EEENS1_19SingleTileSchedulerILb1ELb0ELb0ELi128EEEEEEEEEvNT_6ParamsE$_ZN4cute3eso3ESOILb1ELb0EJNS_14ComposedLayoutINS_7SwizzleILi3ELi3ELi3EEENS_1CILj0EEENS_6LayoutINS_5tupleIJNS5_ILi64EEENS5_ILi128EEEEEENS8_IJNS5_ILi1EEES9_EEEEEEENS_10ViewEngineINS_8smem_ptrIPN7cutlass6half_tEEEEEEEC2ERKSF_RKSM_) ;  /* 0xfffcb9d000007944 */ /* 0x022fea0003c3ffff */
[----:B------:R1:W5:Y:S01]  /*3b4d0*/  LDL.64 R2, [R1+0x758] ;  /* 0x0007580001027983 */ /* 0x0003620000100a00 */
[----:B------:R-:W-:-:S02]  /*3b4e0*/  MOV R6, R58 ;  /* 0x0000003a00067202 */ /* 0x000fc40000000f00 */
[----:B------:R-:W-:Y:S02]  /*3b4f0*/  MOV R7, 0x3b510 ;  /* 0x0003b51000077802 */ /* 0x000fe40000000f00 */
[----:B-1---5:R-:W-:Y:S05]  /*3b500*/  CALL.REL.NOINC `($_ZN7cutlass13device_kernelIN5flash19enable_sm80_to_sm89INS1_16FlashAttnBwdSm80INS1_25CollectiveMainloopBwdSm80ILi2ELi2EN4cute5tupleIJNS5_1CILi128EEES8_NS7_ILi64EEEEEENS_6half_tEfNS_4arch4Sm80ELb0ELb0ELb1ELb1ELb0ELb0ELb0ELb0ELi2ELi4ELi4ELi4ELb0EEENS1_24CollectiveEpilogueBwdGQAISA_fSD_Li256ELb1ELb0EEENS1_19SingleTileSchedulerILb1ELb0ELb0ELi128EEEEEEEEEvNT_6ParamsE$_ZN4cute3eso3ESOILb1ELb0EJNS_14ComposedLayoutINS_7SwizzleILi3ELi3ELi3EEENS_1CILj0EEENS_6LayoutINS_5tupleIJNS8_IJNS8_IJNS5_ILi4EEENS5_ILi8EEEEEENS8_IJNS5_ILi2EEENS5_ILi1EEEEEEEEENS8_IJNS8_IJSC_SC_EEESB_EEEEEENS8_IJNS8_IJNS8_IJNS5_ILi128EEESD_EEENS8_IJSA_NS5_ILi0EEEEEEEEENS8_IJNS8_IJNS5_ILi64EEENS5_ILi512EEEEEENS8_IJNS5_ILi16EEENS5_ILi1024EEEEEEEEEEEEEEEENS_10ViewEngineINS_8smem_ptrIPN7cutlass6half_tEEEEEEEC2ERKSX_RKS14_) ;  /* 0xfffcba2000007944 */ /* 0x022fea0003c3ffff */
        /* <DEDUP_REMOVED lines=8> */
[----:B------:R-:W-:Y:S01]  /*3b590*/  IMAD.MOV.U32 R2, RZ, RZ, R66 ;  /* 0x000000ffff027224 */ /* 0x000fe200078e0042 */
[----:B------:R-:W-:Y:S01]  /*3b5a0*/  MOV R77, R58 ;  /* 0x0000003a004d7202 */ /* 0x000fe20000000f00 */
[----:B--2---:R1:W-:Y:S04]  /*3b5b0*/  STL [R1+0x11e8], R0 ;  /* 0x0011e80001007387 */ /* 0x0043e80000100800 */
[----:B------:R1:W5:Y:S01]  /*3b5c0*/  LD.E R7, [R4.64+0x4] ;  /* 0x0000040404077980 */ /* 0x000362000c101900 */
[----:B------:R-:W-:-:S03]  /*3b5d0*/  MOV R6, 0x3b5f0 ;  /* 0x0003b5f000067802 */ /* 0x000fc60000000f00 */
[----:B-1---5:R-:W-:Y:S05]  /*3b5e0*/  CALL.REL.NOINC `($_ZN7cutlass13device_kernelIN5flash19enable_sm80_to_sm89INS1_16FlashAttnBwdSm80INS1_25CollectiveMainloopBwdSm80ILi2ELi2EN4cute5tupleIJNS5_1CILi128EEES8_NS7_ILi64EEEEEENS_6half_tEfNS_4arch4Sm80ELb0ELb0ELb1ELb1ELb0ELb0ELb0ELb0ELi2ELi4ELi4ELi4ELb0EEENS1_24CollectiveEpilogueBwdGQAISA_fSD_Li256ELb1ELb0EEENS1_19SingleTileSchedulerILb1ELb0ELb0ELi128EEEEEEEEEvNT_6ParamsE$_ZN4cute3eso3ESOILb0ELb0EJiNS_5tupleIJiNS_1CILi0EEEEEEEEC2ERKiRKS5_) ;  /* 0xfffcb0a000007944 */ /* 0x022fea0003c3ffff */
        /* <DEDUP_REMOVED lines=26> */
[C---:B------:R-:W-:Y:S01]  /*3b790*/  LOP3.LUT P0, RZ, R6.reuse, 0x100, RZ, 0xc0, !PT ;  /* 0x0000010006ff7812 */ /* 0x040fe2000780c0ff */
[----:B------:R-:W-:Y:S01]  /*3b7a0*/  IMAD.MOV.U32 R5, RZ, RZ, 0x10 ;  /* 0x00000010ff057424 */ /* 0x000fe200078e00ff */
[----:B------:R-:W-:Y:S01]  /*3b7b0*/  LOP3.LUT R7, R6, 0x188, RZ, 0xc0, !PT ;  /* 0x0000018806077812 */ /* 0x000fe200078ec0ff */
[----:B------:R-:W-:Y:S01]  /*3b7c0*/  IMAD.MOV.U32 R3, RZ, RZ, R58 ;  /* 0x000000ffff037224 */ /* 0x000fe200078e003a */
[----:B------:R-:W-:-:S02]  /*3b7d0*/  SEL R0, R0, 0xffffffe0, !P0 ;  /* 0xffffffe000007807 */ /* 0x000fc40004000000 */
[----:B------:R-:W-:Y:S02]  /*3b7e0*/  LOP3.LUT P0, RZ, R6, 0x80, RZ, 0xc0, !PT ;  /* 0x0000008006ff7812 */ /* 0x000fe4000780c0ff */
[----:B------:R-:W-:Y:S01]  /*3b7f0*/  MOV R4, 0x3b860 ;  /* 0x0003b86000047802 */ /* 0x000fe20000000f00 */
[----:B------:R1:W-:Y:S01]  /*3b800*/  STL [R1+0x11e0], R0 ;  /* 0x0011e00001007387 */ /* 0x0003e20000100800 */
[----:B------:R-:W-:Y:S02]  /*3b810*/  SEL R5, R5, 0xfffffff0, !P0 ;  /* 0xfffffff005057807 */ /* 0x000fe40004000000 */
[----:B-1----:R-:W-:-:S04]  /*3b820*/  SHF.R.S32.HI R0, RZ, 0x1f, R2 ;  /* 0x0000001fff007819 */ /* 0x002fc80000011402 */
[----:B------:R-:W-:Y:S01]  /*3b830*/  LEA.HI R0, R0, R2, RZ, 0x2 ;  /* 0x0000000200007211 */ /* 0x000fe200078f10ff */
[----:B------:R-:W-:Y:S02]  /*3b840*/  IMAD.MOV.U32 R2, RZ, RZ, R68 ;  /* 0x000000ffff027224 */ /* 0x000fe400078e0044 */
[----:B------:R-:W-:Y:S05]  /*3b850*/  CALL.REL.NOINC `($_ZN7cutlass13device_kernelIN5flash19enable_sm80_to_sm89INS1_16FlashAttnBwdSm80INS1_25CollectiveMainloopBwdSm80ILi2ELi2EN4cute5tupleIJNS5_1CILi128EEES8_NS7_ILi64EEEEEENS_6half_tEfNS_4arch4Sm80ELb0ELb0ELb1ELb1ELb0ELb0ELb0ELb0ELi2ELi4ELi4ELi4ELb0EEENS1_24CollectiveEpilogueBwdGQAISA_fSD_Li256ELb1ELb0EEENS1_19SingleTileSchedulerILb1ELb0ELb0ELi128EEEEEEEEEvNT_6ParamsE$_ZN4cute3eso3ESOILb1ELb0EJNS_1CILi8EEEiiEEC2ERKS3_RKiS8_) ;  /* 0xfffcb9c000007944 */ /* 0x000fea0003c3ffff */
[----:B-1----:R1:W5:Y:S01]  /*3b860*/  LDL.64 R2, [R1+0x758] ;  /* 0x0007580001027983 */ /* 0x0023620000100a00 */
[----:B------:R-:W-:Y:S01]  /*3b870*/  IMAD.MOV.U32 R26, RZ, RZ, 0x48 ;  /* 0x00000048ff1a7424 */ /* 0x000fe200078e00ff */
[----:B------:R-:W-:Y:S01]  /*3b880*/  LOP3.LUT P0, RZ, R6, 0x8, RZ, 0xc0, !PT ;  /* 0x0000000806ff7812 */ /* 0x000fe2000780c0ff */
[----:B------:R-:W-:Y:S01]  /*3b890*/  IMAD.MOV.U32 R4, RZ, RZ, R58 ;  /* 0x000000ffff047224 */ /* 0x000fe200078e003a */
[----:B------:R-:W-:Y:S02]  /*3b8a0*/  MOV R5, 0x3b8d0 ;  /* 0x0003b8d000057802 */ /* 0x000fe40000000f00 */
[----:B------:R-:W-:-:S04]  /*3b8b0*/  SEL R26, R26, 0x38, !P0 ;  /* 0x000000381a1a7807 */ /* 0x000fc80004000000 */
[----:B-1---5:R-:W-:Y:S05]  /*3b8c0*/  CALL.REL.NOINC `($_ZN7cutlass13device_kernelIN5flash19enable_sm80_to_sm89INS1_16FlashAttnBwdSm80INS1_25CollectiveMainloopBwdSm80ILi2ELi2EN4cute5tupleIJNS5_1CILi128EEES8_NS7_ILi64EEEEEENS_6half_tEfNS_4arch4Sm80ELb0ELb0ELb1ELb1ELb0ELb0ELb0ELb0ELi2ELi4ELi4ELi4ELb0EEENS1_24CollectiveEpilogueBwdGQAISA_fSD_Li256ELb1ELb0EEENS1_19SingleTileSchedulerILb1ELb0ELb0ELi128EEEEEEEEEvNT_6ParamsE$_ZN4cute3eso3ESOILb0ELb1EJiNS_1CILi144EEENS2_ILi288EEEEEC2ERKiRKS3_RKS4_) ;  /* 0xfffcb29000007944 */ /* 0x022fea0003c3ffff */
[----:B------:R-:W2:Y:S01]  /*3b8d0*/  LDL R4, [R1+0x758] ;  /* 0x0007580001047983 */ /* 0x000ea20000100800 */
[----:B------:R-:W-:Y:S01]  /*3b8e0*/  IMAD.MOV.U32 R5, RZ, RZ, R58 ;  /* 0x000000ffff057224 */ /* 0x000fe200078e003a */
[----:B------:R-:W-:Y:S02]  /*3b8f0*/  MOV R26, 0x3b930 ;  /* 0x0003b930001a7802 */ /* 0x000fe40000000f00 */
[----:B--2---:R1:W-:Y:S02]  /*3b900*/  STL [R1+0x790], R4 ;  /* 0x0007900401007387 */ /* 0x0043e40000100800 */
[----:B-1----:R-:W-:-:S02]  /*3b910*/  MOV R4, R69 ;  /* 0x0000004500047202 */ /* 0x002fc40000000f00 */
        /* <DEDUP_REMOVED lines=34> */
[----:B------:R-:W-:-:S02]  /*3bb40*/  MOV R27, R76 ;  /* 0x0000004c001b7202 */ /* 0x000fc40000000f00 */
[----:B------:R-:W-:Y:S01]  /*3bb50*/  IADD3 R28, R56, 0x34, RZ ;  /* 0x00000034381c7810 */ /* 0x000fe20007ffe0ff */
[----:B--2---:R-:W-:Y:S01]  /*3bb60*/  STL [R1+0x77c], R2 ;  /* 0x00077c0201007387 */ /* 0x004fe20000100800 */
[----:B------:R-:W-:Y:S02]  /*3bb70*/  IMAD.MOV.U32 R4, RZ, RZ, R3 ;  /* 0x000000ffff047224 */ /* 0x000fe400078e0003 */
[----:B------:R-:W-:-:S03]  /*3bb80*/  IMAD.MOV.U32 R3, RZ, RZ, R58 ;  /* 0x000000ffff037224 */ /* 0x000fc600078e003a */
[----:B---3--:R1:W-:Y:S02]  /*3bb90*/  STL.64 [R1+0x780], R4 ;  /* 0x0007800401007387 */ /* 0x0083e40000100a00 */
[----:B-1----:R-:W-:Y:S02]  /*3bba0*/  MOV R4, 0x3bbc0 ;  /* 0x0003bbc000047802 */ /* 0x002fe40000000f00 */
[----:B------:R-:W-:Y:S05]  /*3bbb0*/  CALL.REL.NOINC `($_ZN7cutlass13device_kernelIN5flash19enable_sm80_to_sm89INS1_16FlashAttnBwdSm80INS1_25CollectiveMainloopBwdSm80ILi2ELi2EN4cute5tupleIJNS5_1CILi128EEES8_NS7_ILi64EEEEEENS_6half_tEfNS_4arch4Sm80ELb0ELb0ELb1ELb1ELb0ELb0ELb0ELb0ELi2ELi4ELi4ELi4ELb0EEENS1_24CollectiveEpilogueBwdGQAISA_fSD_Li256ELb1ELb0EEENS1_19SingleTileSchedulerILb1ELb0ELb0ELi128EEEEEEEEEvNT_6ParamsE$_ZN4cute3eso3ESOILb1ELb0EJNS_1CILi8EEEiiiNS2_ILi144EEENS2_ILi512EEEEEC2ERKS3_RKiSA_SA_RKS4_RKS5_) ;  /* 0xfffcb6d000007944 */ /* 0x000fea0003c3ffff */
[----:B-1----:R-:W2:Y:S04]  /*3bbc0*/  LDL.64 R2, [R1+0x758] ;  /* 0x0007580001027983 */ /* 0x002ea80000100a00 */
[----:B------:R-:W3:Y:S01]  /*3bbd0*/  LDL R4, [R1+0x760] ;  /* 0x0007600001047983 */ /* 0x000ee20000100800 */
[----:B------:R-:W-:Y:S02]  /*3bbe0*/  IADD3 R12, R56, 0x28, RZ ;  /* 0x00000028380c7810 */ /* 0x000fe40007ffe0ff */
[----:B------:R-:W-:Y:S01]  /*3bbf0*/  MOV R5, 0x3bc50 ;  /* 0x0003bc5000057802 */ /* 0x000fe20000000f00 */
[----:B--2---:R1:W-:Y:S04]  /*3bc00*/  STL.64 [R1+0x770], R2 ;  /* 0x0007700201007387 */ /* 0x0043e80000100a00 */
[----:B---3--:R2:W-:Y:S01]  /*3bc10*/  STL [R1+0x778], R4 ;  /* 0x0007780401007387 */ /* 0x0085e20000100800 */
[----:B-1----:R-:W-:-:S02]  /*3bc20*/  IMAD.MOV.U32 R3, RZ, RZ, R74 ;  /* 0x000000ffff037224 */ /* 0x002fc400078e004a */
[----:B--2---:R-:W-:Y:S02]  /*3bc30*/  IMAD.MOV.U32 R4, RZ, RZ, R58 ;  /* 0x000000ffff047224 */ /* 0x004fe400078e003a */
[----:B------:R-:W-:Y:S05]  /*3bc40*/  CALL.REL.NOINC `($_ZN7cutlass13device_kernelIN5flash19enable_sm80_to_sm89INS1_16FlashAttnBwdSm80INS1_25CollectiveMainloopBwdSm80ILi2ELi2EN4cute5tupleIJNS5_1CILi128EEES8_NS7_ILi64EEEEEENS_6half_tEfNS_4arch4Sm80ELb0ELb0ELb1ELb1ELb0ELb0ELb0ELb0ELi2ELi4ELi4ELi4ELb0EEENS1_24CollectiveEpilogueBwdGQAISA_fSD_Li256ELb1ELb0EEENS1_19SingleTileSchedulerILb1ELb0ELb0ELi128EEEEEEEEEvNT_6ParamsE$_ZN4cute3eso3ESOILb1ELb0EJNS_1CILi1EEEiiiNS2_ILi144EEENS2_ILi512EEEEEC2ERKS3_RKiSA_SA_RKS4_RKS5_) ;  /* 0xfffcb47000007944 */ /* 0x000fea0003c3ffff */
[----:B-1----:R1:W5:Y:S04]  /*3bc50*/  LDL R12, [R1+0x760] ;  /* 0x00076000010c7983 */ /* 0x0023680000100800 */
[----:B------:R1:W5:Y:S01]  /*3bc60*/  LDL.64 R2, [R1+0x758] ;  /* 0x0007580001027983 */ /* 0x0003620000100a00 */
[----:B------:R-:W-:Y:S02]  /*3bc70*/  MOV R4, R58 ;  /* 0x0000003a00047202 */ /* 0x000fe40000000f00 */
        /* <DEDUP_REMOVED lines=29> */
[----:B------:R-:W-:Y:S02]  /*3be50*/  LEA.HI R6, R6, R7, RZ, 0x1d ;  /* 0x0000000706067211 */ /* 0x000fe400078fe8ff */
[----:B------:R-:W-:Y:S02]  /*3be60*/  MOV R7, 0x3beb0 ;  /* 0x0003beb000077802 */ /* 0x000fe40000000f00 */
[----:B------:R-:W-:Y:S01]  /*3be70*/  LEA.HI.SX32 R0, R0, R6, 0x1e ;  /* 0x0000000600007211 */ /* 0x000fe200078ff2ff */
[----:B------:R-:W-:-:S04]  /*3be80*/  IMAD.MOV.U32 R6, RZ, RZ, R58 ;  /* 0x000000ffff067224 */ /* 0x000fc800078e003a */
[----:B------:R1:W-:Y:S03]  /*3be90*/  STL [R1+0x11e4], R0 ;  /* 0x0011e40001007387 */ /* 0x0003e60000100800 */
        /* <DEDUP_REMOVED lines=41> */
[----:B--2---:R1:W5:Y:S01]  /*3c130*/  LD.E R24, [R24.64] ;  /* 0x0000000418187980 */ /* 0x004362000c101900 */
[----:B------:R-:W-:Y:S01]  /*3c140*/  IMAD.MOV.U32 R2, RZ, RZ, R58 ;  /* 0x000000ffff027224 */ /* 0x000fe200078e003a */
[----:B------:R-:W-:Y:S01]  /*3c150*/  MOV R3, 0x3c180 ;  /* 0x0003c18000037802 */ /* 0x000fe20000000f00 */
[----:B------:R-:W-:Y:S02]  /*3c160*/  IMAD.X R8, RZ, RZ, R55, P0 ;  /* 0x000000ffff087224 */ /* 0x000fe400000e0637 */
        /* <DEDUP_REMOVED lines=9> */
[----:B------:R-:W-:-:S02]  /*3c200*/  MOV R3, 0x3c220 ;  /* 0x0003c22000037802 */ /* 0x000fc40000000f00 */
[----:B------:R-:W-:Y:S05]  /*3c210*/  CALL.REL.NOINC `($_ZN7cutlass13device_kernelIN5flash19enable_sm80_to_sm89INS1_16FlashAttnBwdSm80INS1_25CollectiveMainloopBwdSm80ILi2ELi2EN4cute5tupleIJNS5_1CILi128EEES8_NS7_ILi64EEEEEENS_6half_tEfNS_4arch4Sm80ELb0ELb0ELb1ELb1ELb0ELb0ELb0ELb0ELi2ELi4ELi4ELi4ELb0EEENS1_24CollectiveEpilogueBwdGQAISA_fSD_Li256ELb1ELb0EEENS1_19SingleTileSchedulerILb1ELb0ELb0ELi128EEEEEEEEEvNT_6ParamsE$_ZN4cute5tupleIJNS0_IJNS0_IJNS_1CILi8EEENS1_ILi1EEEEEENS1_ILi2EEES2_EEENS0_IJNS0_IJS3_NS1_ILi0EEEEEEiNS1_ILi1024EEEEEEEEC2ERKS6_RKSA_) ;  /* 0xfffccf5000007944 */ /* 0x000fea0003c3ffff */
[----:B------:R1:W5:Y:S01]  /*3c220*/  LDL R2, [R1+0x758] ;  /* 0x0007580001027983 */ /* 0x0003620000100800 */
[----:B------:R-:W-:Y:S01]  /*3c230*/  IMAD.SHL.U32 R0, R0, 0x2000, RZ ;  /* 0x0000200000007824 */ /* 0x000fe200078e00ff */
[----:B------:R-:W-:Y:S01]  /*3c240*/  MOV R4, 0x3c290 ;  /* 0x0003c29000047802 */ /* 0x000fe20000000f00 */
[----:B------:R-:W-:-:S03]  /*3c250*/  IMAD.MOV.U32 R3, RZ, RZ, R58 ;  /* 0x000000ffff037224 */ /* 0x000fc600078e003a */
[----:B------:R2:W-:Y:S02]  /*3c260*/  STL [R1+0x77c], R0 ;  /* 0x00077c0001007387 */ /* 0x0005e40000100800 */
[----:B--2---:R-:W-:Y:S02]  /*3c270*/  MOV R0, R71 ;  /* 0x0000004700007202 */ /* 0x004fe40000000f00 */
        /* <DEDUP_REMOVED lines=10> */
[----:B--2---:R1:W-:Y:S02]  /*3c320*/  STL.64 [R1+0x770], R2 ;  /* 0x0007700201007387 */ /* 0x0043e40000100a00 */
        /* <DEDUP_REMOVED lines=32> */
[----:B--2---:R-:W-:Y:S04]  /*3c530*/  STL [R72+0x4], R3 ;  /* 0x0000040348007387 */ /* 0x004fe80000100800 */
[----:B------:R1:W-:Y:S02]  /*3c540*/  STL [R72], R2 ;  /* 0x0000000248007387 */ /* 0x0003e40000100800 */
        /* <DEDUP_REMOVED lines=14> */
[----:B------:R-:W-:-:S02]  /*3c630*/  MOV R7, 0x3c650 ;  /* 0x0003c65000077802 */ /* 0x000fc40000000f00 */
[----:B------:R-:W-:Y:S05]  /*3c640*/  CALL.REL.NOINC `($_ZN7cutlass13device_kernelIN5flash19enable_sm80_to_sm89INS1_16FlashAttnBwdSm80INS1_25CollectiveMainloopBwdSm80ILi2ELi2EN4cute5tupleIJNS5_1CILi128EEES8_NS7_ILi64EEEEEENS_6half_tEfNS_4arch4Sm80ELb0ELb0ELb1ELb1ELb0ELb0ELb0ELb0ELi2ELi4ELi4ELi4ELb0EEENS1_24CollectiveEpilogueBwdGQAISA_fSD_Li256ELb1ELb0EEENS1_19SingleTileSchedulerILb1ELb0ELb0ELi128EEEEEEEEEvNT_6ParamsE$_ZZN4cute13to_mixed_bitsINS_5tupleIJNS1_IJNS_1CILi4EEENS2_ILi8EEEEEES3_NS2_ILi1EEEEEENS1_IJNS1_IJNS2_ILi128EEENS2_ILi0EEEEEENS2_ILi16EEES9_EEENS1_IJNS1_IJiiEEEiS9_EEEEEDaRKT_RKT0_RKT1_ENKUlRKT_RKT0_RKT1_E_clIS3_SB_iEEDaSQ_ST_SW_) ;  /* 0xfffcd3e000007944 */ /* 0x000fea0003c3ffff */
[----:B------:R-:W-:Y:S02]  /*3c650*/  MOV R7, R6 ;  /* 0x0000000600077202 */ /* 0x000fe40000000f00 */
[----:B------:R-:W-:-:S02]  /*3c660*/  MOV R6, 0x3c680 ;  /* 0x0003c68000067802 */ /* 0x000fc40000000f00 */
        /* <DEDUP_REMOVED lines=24> */
[----:B--2---:R1:W-:Y:S02]  /*3c7f0*/  STL.64 [R1+0x770], R2 ;  /* 0x0007700201007387 */ /* 0x0043e40000100a00 */
        /* <DEDUP_REMOVED lines=21> */
[----:B-1----:R-:W-:Y:S01]  /*3c950*/  IADD3 R11, P0, R56, 0x780, RZ ;  /* 0x00000780380b7810 */ /* 0x002fe20007f1e0ff */
[----:B------:R-:W-:Y:S01]  /*3c960*/  IMAD.MOV.U32 R2, RZ, RZ, R58 ;  /* 0x000000ffff027224 */ /* 0x000fe200078e003a */
[----:B------:R-:W-:-:S03]  /*3c970*/  MOV R3, 0x3c9a0 ;  /* 0x0003c9a000037802 */ /* 0x000fc60000000f00 */
[----:B------:R-:W-:-:S03]  /*3c980*/  IMAD.X R10, RZ, RZ, R55, P0 ;  /* 0x000000ffff0a7224 */ /* 0x000fc600000e0637 */
[----:B--2--5:R-:W-:Y:S05]  /*3c990*/  CALL.REL.NOINC `($_ZN7cutlass13device_kernelIN5flash19enable_sm80_to_sm89INS1_16FlashAttnBwdSm80INS1_25CollectiveMainloopBwdSm80ILi2ELi2EN4cute5tupleIJNS5_1CILi128EEES8_NS7_ILi64EEEEEENS_6half_tEfNS_4arch4Sm80ELb0ELb0ELb1ELb1ELb0ELb0ELb0ELb0ELi2ELi4ELi4ELi4ELb0EEENS1_24CollectiveEpilogueBwdGQAISA_fSD_Li256ELb1ELb0EEENS1_19SingleTileSchedulerILb1ELb0ELb0ELi128EEEEEEEEEvNT_6ParamsE$_ZN4cute3eso3ESOILb1ELb0EJNS_6LayoutINS_5tupleIJNS3_IJNS_1CILi8EEENS4_ILi1EEEEEENS4_ILi2EEES5_EEENS3_IJNS3_IJS6_NS4_ILi0EEEEEENS4_ILi64EEES5_EEEEENS_10ViewEngineIPN7cutlass6half_tEEEEEC2ERKSE_RKSJ_) ;  /* 0xfffcc08000007944 */ /* 0x024fea0003c3ffff */
[----:B------:R1:W5:Y:S01]  /*3c9a0*/  LDL.64 R20, [R1+0x758] ;  /* 0x0007580001147983 */ /* 0x0003620000100a00 */
[----:B------:R-:W-:Y:S01]  /*3c9b0*/  IMAD.MOV.U32 R10, RZ, RZ, R8 ;  /* 0x000000ffff0a7224 */ /* 0x000fe200078e0008 */
[----:B------:R-:W-:Y:S02]  /*3c9c0*/  MOV R2, R58 ;  /* 0x0000003a00027202 */ /* 0x000fe40000000f00 */
        /* <DEDUP_REMOVED lines=173> */
[----:B------:R1:W5:Y:S01]  /*3d4a0*/  LDL R12, [R1+0x758] ;  /* 0x00075800010c7983 */ /* 0x0003620000100800 */
[----:B------:R-:W-:-:S02]  /*3d4b0*/  MOV R78, R58 ;  /* 0x0000003a004e7202 */ /* 0x000fc40000000f00 */
        /* <DEDUP_REMOVED lines=17> */
[----:B------:R-:W-:Y:S01]  /*3d5d0*/  MOV R37, R18 ;  /* 0x0000001200257202 */ /* 0x000fe20000000f00 */
[----:B------:R-:W-:Y:S01]  /*3d5e0*/  IMAD.MOV.U32 R36, RZ, RZ, R19 ;  /* 0x000000ffff247224 */ /* 0x000fe200078e0013 */
[----:B------:R-:W-:-:S02]  /*3d5f0*/  MOV R3, 0x3d610 ;  /* 0x0003d61000037802 */ /* 0x000fc40000000f00 */
[----:B-1---5:R-:W-:Y:S05]  /*3d600*/  CALL.REL.NOINC `($_ZN7cutlass13device_kernelIN5flash19enable_sm80_to_sm89INS1_16FlashAttnBwdSm80INS1_25CollectiveMainloopBwdSm80ILi2ELi2EN4cute5tupleIJNS5_1CILi128EEES8_NS7_ILi64EEEEEENS_6half_tEfNS_4arch4Sm80ELb0ELb0ELb1ELb1ELb0ELb0ELb0ELb0ELi2ELi4ELi4ELi4ELb0EEENS1_24CollectiveEpilogueBwdGQAISA_fSD_Li256ELb1ELb0EEENS1_19SingleTileSchedulerILb1ELb0ELb0ELi128EEEEEEEEEvNT_6ParamsE$_ZN4cute3eso3ESOILb1ELb0EJNS_6LayoutINS_5tupleIJNS3_IJNS3_IJNS_1CILi4EEENS4_ILi2EEEEEENS4_ILi1EEEEEES6_EEENS3_IJNS3_IJNS3_IJS8_NS4_ILi32EEEEEENS4_ILi0EEEEEENS4_ILi64EEEEEEEENS_10ViewEngineIPN7cutlass6half_tEEEEEC2ERKSH_RKSM_) ;  /* 0xfffca01000007944 */ /* 0x022fea0003c3ffff */
[----:B------:R1:W5:Y:S01]  /*3d610*/  LDL.64 R2, [R1+0x758] ;  /* 0x0007580001027983 */ /* 0x0003620000100a00 */
        /* <DEDUP_REMOVED lines=29> */
[----:B------:R-:W-:-:S03]  /*3d7f0*/  MOV R78, R65 ;  /* 0x00000041004e7202 */ /* 0x000fc60000000f00 */
[----:B--2---:R1:W-:Y:S02]  /*3d800*/  STL [R72], R10 ;  /* 0x0000000a48007387 */ /* 0x0043e40000100800 */
[----:B-1----:R-:W-:Y:S02]  /*3d810*/  MOV R10, 0x3d830 ;  /* 0x0003d830000a7802 */ /* 0x002fe40000000f00 */
[----:B------:R-:W-:Y:S05]  /*3d820*/  CALL.REL.NOINC `($_ZN7cutlass13device_kernelIN5flash19enable_sm80_to_sm89INS1_16FlashAttnBwdSm80INS1_25CollectiveMainloopBwdSm80ILi2ELi2EN4cute5tupleIJNS5_1CILi128EEES8_NS7_ILi64EEEEEENS_6half_tEfNS_4arch4Sm80ELb0ELb0ELb1ELb1ELb0ELb0ELb0ELb0ELi2ELi4ELi4ELi4ELb0EEENS1_24CollectiveEpilogueBwdGQAISA_fSD_Li256ELb1ELb0EEENS1_19SingleTileSchedulerILb1ELb0ELb0ELi128EEEEEEEEEvNT_6ParamsE$_ZZN4cute14logical_divideINS_5tupleIJNS1_IJNS_1CILi8EEENS2_ILi1EEEEEENS1_IJNS2_ILi2EEEEEEEEENS1_IJNS1_IJS4_NS2_ILi0EEEEEENS1_IJiEEEEEENS1_IJS5_NS_6LayoutIS4_S9_EEEEEEEDaRKNSD_IT_T0_EERKT1_ENKUlRKT_RKT0_E_clINSD_IS7_SB_EESE_EEDaSQ_ST_) ;  /* 0xfffcc2a000007944 */ /* 0x000fea0003c3ffff */
[----:B------:R-:W-:Y:S02]  /*3d830*/  MOV R10, R58 ;  /* 0x0000003a000a7202 */ /* 0x000fe40000000f00 */
[----:B------:R-:W-:Y:S02]  /*3d840*/  MOV R11, 0x3d860 ;  /* 0x0003d860000b7802 */ /* 0x000fe40000000f00 */
[----:B-----5:R-:W-:Y:S05]  /*3d850*/  CALL.REL.NOINC `($_ZN7cutlass13device_kernelIN5flash19enable_sm80_to_sm89INS1_16FlashAttnBwdSm80INS1_25CollectiveMainloopBwdSm80ILi2ELi2EN4cute5tupleIJNS5_1CILi128EEES8_NS7_ILi64EEEEEENS_6half_tEfNS_4arch4Sm80ELb0ELb0ELb1ELb1ELb0ELb0ELb0ELb0ELi2ELi4ELi4ELi4ELb0EEENS1_24CollectiveEpilogueBwdGQAISA_fSD_Li256ELb1ELb0EEENS1_19SingleTileSchedulerILb1ELb0ELb0ELi128EEEEEEEEEvNT_6ParamsE$_ZN4cute3eso3ESOILb1ELb0EJNS_5tupleIJNS2_IJNS_1CILi1EEENS3_ILi0EEEEEENS2_IJS5_S5_EEEEEENS2_IJS5_iEEEEEC2ERKS8_RKS9_) ;  /* 0xfffc9ad000007944 */ /* 0x020fea0003c3ffff */
[----:B------:R1:W5:Y:S01]  /*3d860*/  LDL R12, [R1+0x758] ;  /* 0x00075800010c7983 */ /* 0x0003620000100800 */
[----:B------:R-:W-:Y:S02]  /*3d870*/  MOV R79, R58 ;  /* 0x0000003a004f7202 */ /* 0x000fe40000000f00 */
[----:B------:R-:W-:Y:S02]  /*3d880*/  MOV R11, 0x3d8a0 ;  /* 0x0003d8a0000b7802 */ /* 0x000fe40000000f00 */
[----:B-1---5:R-:W-:Y:S05]  /*3d890*/  CALL.REL.NOINC `($_ZN7cutlass13device_kernelIN5flash19enable_sm80_to_sm89INS1_16FlashAttnBwdSm80INS1_25CollectiveMainloopBwdSm80ILi2ELi2EN4cute5tupleIJNS5_1CILi128EEES8_NS7_ILi64EEEEEENS_6half_tEfNS_4arch4Sm80ELb0ELb0ELb1ELb1ELb0ELb0ELb0ELb0ELi2ELi4ELi4ELi4ELb0EEENS1_24CollectiveEpilogueBwdGQAISA_fSD_Li256ELb1ELb0EEENS1_19SingleTileSchedulerILb1ELb0ELb0ELi128EEEEEEEEEvNT_6ParamsE$_ZN4cute5tupleIJNS0_IJNS0_IJNS0_IJNS_1CILi8EEENS1_ILi1EEEEEENS0_IJS3_S3_EEEEEENS0_IJS3_NS1_ILi2EEEEEEEEENS0_IJNS0_IJNS0_IJS3_NS1_ILi0EEEEEENS0_IJSA_SA_EEEEEENS0_IJSA_iEEEEEEEEC2ERKS9_RKSF_) ;  /* 0xfffcb51000007944 */ /* 0x022fea0003c3ffff */
[----:B------:R1:W5:Y:S01]  /*3d8a0*/  LDL R12, [R1+0x758] ;  /* 0x00075800010c7983 */ /* 0x0003620000100800 */
[----:B------:R-:W-:Y:S02]  /*3d8b0*/  MOV R10, R58 ;  /* 0x0000003a000a7202 */ /* 0x000fe40000000f00 */
[----:B------:R-:W-:-:S02]  /*3d8c0*/  MOV R11, 0x3d8e0 ;  /* 0x0003d8e0000b7802 */ /* 0x000fc40000000f00 */
[----:B-1---5:R-:W-:Y:S05]  /*3d8d0*/  CALL.REL.NOINC `($_ZN7cutlass13device_kernelIN5flash19enable_sm80_to_sm89INS1_16FlashAttnBwdSm80INS1_25CollectiveMainloopBwdSm80ILi2ELi2EN4cute5tupleIJNS5_1CILi128EEES8_NS7_ILi64EEEEEENS_6half_tEfNS_4arch4Sm80ELb0ELb0ELb1ELb1ELb0ELb0ELb0ELb0ELi2ELi4ELi4ELi4ELb0EEENS1_24CollectiveEpilogueBwdGQAISA_fSD_Li256ELb1ELb0EEENS1_19SingleTileSchedulerILb1ELb0ELb0ELi128EEEEEEEEEvNT_6ParamsE$_ZN4cute3eso3ESOILb1ELb0EJNS_5tupleIJNS2_IJNS_1CILi1EEENS3_ILi0EEEEEENS2_IJS5_S5_EEEEEENS2_IJS5_iEEEEEC2ERKS8_RKS9_) ;  /* 0xfffc9a5000007944 */ /* 0x022fea0003c3ffff */
[----:B------:R1:W5:Y:S01]  /*3d8e0*/  LDL R12, [R1+0x758] ;  /* 0x00075800010c7983 */ /* 0x0003620000100800 */
[----:B------:R-:W-:-:S02]  /*3d8f0*/  MOV R78, R58 ;  /* 0x0000003a004e7202 */ /* 0x000fc40000000f00 */
[----:B------:R-:W-:Y:S02]  /*3d900*/  MOV R11, 0x3d920 ;  /* 0x0003d920000b7802 */ /* 0x000fe40000000f00 */
[----:B-1---5:R-:W-:Y:S05]  /*3d910*/  CALL.REL.NOINC `($_ZN7cutlass13device_kernelIN5flash19enable_sm80_to_sm89INS1_16FlashAttnBwdSm80INS1_25CollectiveMainloopBwdSm80ILi2ELi2EN4cute5tupleIJNS5_1CILi128EEES8_NS7_ILi64EEEEEENS_6half_tEfNS_4arch4Sm80ELb0ELb0ELb1ELb1ELb0ELb0ELb0ELb0ELi2ELi4ELi4ELi4ELb0EEENS1_24CollectiveEpilogueBwdGQAISA_fSD_Li256ELb1ELb0EEENS1_19SingleTileSchedulerILb1ELb0ELb0ELi128EEEEEEEEEvNT_6ParamsE$_ZN4cute3eso3ESOILb1ELb0EJNS_5tupleIJNS_1CILi0EEES4_EEEiEEC2ERKS5_RKi) ;  /* 0xfffc9ab000007944 */ /* 0x022fea0003c3ffff */
[----:B------:R1:W5:Y:S01]  /*3d920*/  LDL R12, [R1+0x758] ;  /* 0x00075800010c7983 */ /* 0x0003620000100800 */
[----:B------:R-:W-:Y:S02]  /*3d930*/  MOV R78, R58 ;  /* 0x0000003a004e7202 */ /* 0x000fe40000000f00 */
[----:B------:R-:W-:Y:S02]  /*3d940*/  MOV R11, 0x3d960 ;  /* 0x0003d960000b7802 */ /* 0x000fe40000000f00 */
[----:B-1---5:R-:W-:Y:S05]  /*3d950*/  CALL.REL.NOINC `($_ZN7cutlass13device_kernelIN5flash19enable_sm80_to_sm89INS1_16FlashAttnBwdSm80INS1_25CollectiveMainloopBwdSm80ILi2ELi2EN4cute5tupleIJNS5_1CILi128EEES8_NS7_ILi64EEEEEENS_6half_tEfNS_4arch4Sm80ELb0ELb0ELb1ELb1ELb0ELb0ELb0ELb0ELi2ELi4ELi4ELi4ELb0EEENS1_24CollectiveEpilogueBwdGQAISA_fSD_Li256ELb1ELb0EEENS1_19SingleTileSchedulerILb1ELb0ELb0ELi128EEEEEEEEEvNT_6ParamsE$_ZN4cute3eso3ESOILb1ELb0EJNS_5tupleIJNS2_IJNS_1CILi1EEENS3_ILi0EEEEEES5_EEENS2_IJNS2_IJS5_S5_EEEiEEEEEC2ERKS7_RKS9_) ;  /* 0xfffc9a2000007944 */ /* 0x022fea0003c3ffff */
[----:B------:R1:W5:Y:S01]  /*3d960*/  LDL R12, [R1+0x758] ;  /* 0x00075800010c7983 */ /* 0x0003620000100800 */
[----:B------:R-:W-:Y:S02]  /*3d970*/  MOV R78, R58 ;  /* 0x0000003a004e7202 */ /* 0x000fe40000000f00 */
        /* <DEDUP_REMOVED lines=379> */
[----:B------:R1:W5:Y:S01]  /*3f130*/  LDL R8, [R1+0x760] ;  /* 0x0007600001087983 */ /* 0x0003620000100800 */
        /* <DEDUP_REMOVED lines=23> */
[----:B------:R-:W2:Y:S01]  /*3f2b0*/  LDL R12, [R1+0x758] ;  /* 0x00075800010c7983 */ /* 0x000ea20000100800 */
[----:B------:R-:W-:Y:S01]  /*3f2c0*/  IADD3 R13, R8, -c[0x0][0x18], RZ ;  /* 0x80000600080d7a10 */ /* 0x000fe20007ffe0ff */
[----:B------:R-:W-:-:S04]  /*3f2d0*/  ULDC.64 UR4, c[0x0][0x118] ;  /* 0x0000460000047ab9 */ /* 0x000fc80000000a00 */
[----:B------:R-:W1:Y:S04]  /*3f2e0*/  LDSM.16.MT88.4 R8, [R13] ;  /* 0x000000000d08783b */ /* 0x000e680000004200 */
[----:B-1----:R-:W-:Y:S04]  /*3f2f0*/  ST.E [R2.64], R8 ;  /* 0x0000000802007985 */ /* 0x002fe8000c101904 */
[----:B------:R-:W-:Y:S04]  /*3f300*/  ST.E [R2.64+0x4], R9 ;  /* 0x0000040902007985 */ /* 0x000fe8000c101904 */
[----:B------:R-:W-:Y:S04]  /*3f310*/  ST.E [R2.64+0x40], R10 ;  /* 0x0000400a02007985 */ /* 0x000fe8000c101904 */
[----:B------:R-:W-:Y:S01]  /*3f320*/  ST.E [R2.64+0x44], R11 ;  /* 0x0000440b02007985 */ /* 0x000fe2000c101904 */
[----:B--2---:R-:W-:-:S05]  /*3f330*/  IMAD R12, R12, 0x2, R13 ;  /* 0x000000020c0c7824 */ /* 0x004fca00078e020d */
[----:B------:R-:W1:Y:S04]  /*3f340*/  LDSM.16.MT88.4 R8, [R12] ;  /* 0x000000000c08783b */ /* 0x000e680000004200 */
[----:B-1----:R1:W-:Y:S04]  /*3f350*/  ST.E [R2.64+0x80], R8 ;  /* 0x0000800802007985 */ /* 0x0023e8000c101904 */
[----:B------:R2:W-:Y:S04]  /*3f360*/  ST.E [R2.64+0x84], R9 ;  /* 0x0000840902007985 */ /* 0x0005e8000c101904 */
[----:B------:R3:W-:Y:S04]  /*3f370*/  ST.E [R2.64+0xc0], R10 ;  /* 0x0000c00a02007985 */ /* 0x0007e8000c101904 */
[----:B------:R4:W-:Y:S04]  /*3f380*/  ST.E [R2.64+0xc4], R11 ;  /* 0x0000c40b02007985 */ /* 0x0009e8000c101904 */
[----:B------:R-:W5:Y:S04]  /*3f390*/  LDL.64 R24, [R1+0xc60] ;  /* 0x000c600001187983 */ /* 0x000f680000100a00 */
[----:B------:R-:W5:Y:S04]  /*3f3a0*/  LDL.128 R12, [R1+0xed0] ;  /* 0x000ed000010c7983 */ /* 0x000f680000100c00 */
[----:B-1----:R-:W5:Y:S04]  /*3f3b0*/  LD.E R8, [R16.64] ;  /* 0x0000000410087980 */ /* 0x002f68000c101900 */
[----:B--2---:R-:W5:Y:S04]  /*3f3c0*/  LD.E R9, [R16.64+0x4] ;  /* 0x0000040410097980 */ /* 0x004f68000c101900 */
[----:B---3--:R-:W5:Y:S04]  /*3f3d0*/  LD.E R10, [R16.64+0x8] ;  /* 0x00000804100a7980 */ /* 0x008f68000c101900 */
[----:B----4-:R-:W5:Y:S02]  /*3f3e0*/  LD.E R11, [R16.64+0xc] ;  /* 0x00000c04100b7980 */ /* 0x010f64000c101900 */
[----:B-----5:R-:W-:Y:S02]  /*3f3f0*/  HMMA.16816.F32 R24, R12, R24, R8 ;  /* 0x000000180c18723c */ /* 0x020fe40000001808 */
[----:B------:R-:W2:Y:S04]  /*3f400*/  LD.E R8, [R16.64+0x10] ;  /* 0x0000100410087980 */ /* 0x000ea8000c101900 */
[----:B------:R-:W2:Y:S04]  /*3f410*/  LD.E R9, [R16.64+0x14] ;  /* 0x0000140410097980 */ /* 0x000ea8000c101900 */
[----:B------:R-:W2:Y:S04]  /*3f420*/  LD.E R10, [R16.64+0x18] ;  /* 0x00001804100a7980 */ /* 0x000ea8000c101900 */
[----:B------:R-:W2:Y:S09]  /*3f430*/  LD.E R11, [R16.64+0x1c] ;  /* 0x00001c04100b7980 */ /* 0x000eb2000c101900 */
[----:B------:R-:W-:Y:S04]  /*3f440*/  ST.E [R16.64], R24 ;  /* 0x0000001810007985 */ /* 0x000fe8000c101904 */
        /* <DEDUP_REMOVED lines=9> */
[----:B------:R3:W-:Y:S04]  /*3f4e0*/  ST.E [R16.64+0x14], R9 ;  /* 0x0000140910007985 */ /* 0x0007e8000c101904 */
[----:B------:R4:W-:Y:S04]  /*3f4f0*/  ST.E [R16.64+0x18], R10 ;  /* 0x0000180a10007985 */ /* 0x0009e8000c101904 */
[----:B------:R4:W-:Y:S04]  /*3f500*/  ST.E [R16.64+0x1c], R11 ;  /* 0x00001c0b10007985 */ /* 0x0009e8000c101904 */
[----:B-1----:R-:W5:Y:S04]  /*3f510*/  LDL.64 R24, [R1+0xca0] ;  /* 0x000ca00001187983 */ /* 0x002f680000100a00 */
[----:B------:R-:W5:Y:S04]  /*3f520*/  LDL.128 R12, [R1+0xf50] ;  /* 0x000f5000010c7983 */ /* 0x000f680000100c00 */
[----:B--2---:R-:W5:Y:S04]  /*3f530*/  LD.E R8, [R16.64+0x30] ;  /* 0x0000300410087980 */ /* 0x004f68000c101900 */
[----:B---3--:R-:W5:Y:S04]  /*3f540*/  LD.E R9, [R16.64+0x34] ;  /* 0x0000340410097980 */ /* 0x008f68000c101900 */
[----:B----4-:R-:W5:Y:S04]  /*3f550*/  LD.E R10, [R16.64+0x38] ;  /* 0x00003804100a7980 */ /* 0x010f68000c101900 */
[----:B------:R-:W5:Y:S02]  /*3f560*/  LD.E R11, [R16.64+0x3c] ;  /* 0x00003c04100b7980 */ /* 0x000f64000c101900 */
        /* <DEDUP_REMOVED lines=53> */
[----:B------:R1:W-:Y:S04]  /*3f8c0*/  ST.E [R16.64+0x70], R24 ;  /* 0x0000701810007985 */ /* 0x0003e8000c101904 */
[----:B------:R1:W-:Y:S04]  /*3f8d0*/  ST.E [R16.64+0x74], R25 ;  /* 0x0000741910007985 */ /* 0x0003e8000c101904 */
[----:B------:R1:W-:Y:S04]  /*3f8e0*/  ST.E [R16.64+0x78], R26 ;  /* 0x0000781a10007985 */ /* 0x0003e8000c101904 */
[----:B------:R1:W-:Y:S04]  /*3f8f0*/  ST.E [R16.64+0x7c], R27 ;  /* 0x00007c1b10007985 */ /* 0x0003e8000c101904 */
[----:B------:R-:W2:Y:S04]  /*3f900*/  LDL.64 R2, [R1+0xd20] ;  /* 0x000d200001027983 */ /* 0x000ea80000100a00 */
[----:B------:R-:W2:Y:S01]  /*3f910*/  LDL.128 R12, [R1+0xed0] ;  /* 0x000ed000010c7983 */ /* 0x000ea20000100c00 */
[----:B------:R-:W-:Y:S01]  /*3f920*/  MOV R78, R58 ;  /* 0x0000003a004e7202 */ /* 0x000fe20000000f00 */
[----:B------:R-:W-:Y:S01]  /*3f930*/  IMAD.MOV.U32 R38, RZ, RZ, 0x2 ;  /* 0x00000002ff267424 */ /* 0x000fe200078e00ff */
[----:B--2---:R-:W-:Y:S11]  /*3f940*/  HMMA.16816.F32 R8, R12, R2, R8 ;  /* 0x000000020c08723c */ /* 0x004ff60000001808 */
[----:B------:R-:W-:Y:S11]  /*3f950*/  @!UPT UIADD3 URZ, URZ, URZ, URZ ;  /* 0x0000003f3f3ff290 */ /* 0x000ff6000fffe03f */
[----:B------:R-:W-:Y:S01]  /*3f960*/  @!UPT UIADD3 URZ, URZ, URZ, URZ ;  /* 0x0000003f3f3ff290 */ /* 0x000fe2000fffe03f */
[----:B------:R1:W-:Y:S04]  /*3f970*/  ST.E [R16.64+0x60], R8 ;  /* 0x0000600810007985 */ /* 0x0003e8000c101904 */
[----:B------:R1:W-:Y:S04]  /*3f980*/  ST.E [R16.64+0x64], R9 ;  /* 0x0000640910007985 */ /* 0x0003e8000c101904 */
[----:B------:R1:W-:Y:S04]  /*3f990*/  ST.E [R16.64+0x68], R10 ;  /* 0x0000680a10007985 */ /* 0x0003e8000c101904 */
[----:B------:R1:W-:Y:S01]  /*3f9a0*/  ST.E [R16.64+0x6c], R11 ;  /* 0x00006c0b10007985 */ /* 0x0003e2000c101904 */
[----:B------:R-:W-:-:S03]  /*3f9b0*/  MOV R3, 0x3f9d0 ;  /* 0x0003f9d000037802 */ /* 0x000fc60000000f00 */
        /* <DEDUP_REMOVED lines=1959> */
[----:B------:R1:W5:Y:S01]  /*47430*/  LDL R0, [R1+0x760] ;  /* 0x0007600001007983 */ /* 0x0003620000100800 */
        /* <DEDUP_REMOVED lines=135> */
[----:B--2---:R-:W5:Y:S04]  /*47cb0*/  LD.E R4, [R16.64] ;  /* 0x0000000410047980 */ /* 0x004f68000c101900 */
        /* <DEDUP_REMOVED lines=81> */
[----:B------:R-:W-:Y:S04]  /*481d0*/  ST.E [R16.64+0x74], R13 ;  /* 0x0000740d10007985 */ /* 0x000fe8000c101904 */
[----:B------:R-:W-:Y:S04]  /*481e0*/  ST.E [R16.64+0x78], R14 ;  /* 0x0000780e10007985 */ /* 0x000fe8000c101904 */
[----:B------:R-:W-:Y:S04]  /*481f0*/  ST.E [R16.64+0x7c], R15 ;  /* 0x00007c0f10007985 */ /* 0x000fe8000c101904 */
[----:B------:R-:W2:Y:S04]  /*48200*/  LDL.64 R2, [R1+0xd58] ;  /* 0x000d580001027983 */ /* 0x000ea80000100a00 */
[----:B------:R-:W2:Y:S02]  /*48210*/  LDL.128 R8, [R1+0xf40] ;  /* 0x000f400001087983 */ /* 0x000ea40000100c00 */
[----:B--2---:R-:W-:Y:S11]  /*48220*/  HMMA.16816.F32 R4, R8, R2, R4 ;  /* 0x000000020804723c */ /* 0x004ff60000001804 */
[----:B------:R-:W-:Y:S11]  /*48230*/  @!UPT UIADD3 URZ, URZ, URZ, URZ ;  /* 0x0000003f3f3ff290 */ /* 0x000ff6000fffe03f */
[----:B------:R-:W-:Y:S01]  /*48240*/  @!UPT UIADD3 URZ, URZ, URZ, URZ ;  /* 0x0000003f3f3ff290 */ /* 0x000fe2000fffe03f */
[----:B------:R-:W-:Y:S04]  /*48250*/  ST.E [R16.64+0x60], R4 ;  /* 0x0000600410007985 */ /* 0x000fe8000c101904 */
[----:B------:R-:W-:Y:S04]  /*48260*/  ST.E [R16.64+0x64], R5 ;  /* 0x0000640510007985 */ /* 0x000fe8000c101904 */
[----:B------:R-:W-:Y:S04]  /*48270*/  ST.E [R16.64+0x68], R6 ;  /* 0x0000680610007985 */ /* 0x000fe8000c101904 */
[----:B------:R-:W-:Y:S04]  /*48280*/  ST.E [R16.64+0x6c], R7 ;  /* 0x00006c0710007985 */ /* 0x000fe8000c101904 */
[----:B------:R-:W2:Y:S04]  /*48290*/  LDL.64 R2, [R59+0x28] ;  /* 0x000028003b027983 */ /* 0x000ea80000100a00 */
[----:B--2---:R-:W2:Y:S02]  /*482a0*/  LD.E R0, [R2.64] ;  /* 0x0000000402007980 */ /* 0x004ea4000c101900 */
[----:B--2---:R-:W-:-:S02]  /*482b0*/  ISETP.GE.AND P0, PT, R0, 0x1, PT ;  /* 0x000000010000780c */ /* 0x004fc40003f06270 */
[----:B------:R-:W-:-:S04]  /*482c0*/  IADD3 R0, R0, 0x1, RZ ;  /* 0x0000000100007810 */ /* 0x000fc80007ffe0ff */
[----:B------:R-:W-:-:S05]  /*482d0*/  SEL R0, R0, RZ, !P0 ;  /* 0x000000ff00007207 */ /* 0x000fca0004000000 */
[----:B------:R1:W-:Y:S04]  /*482e0*/  ST.E [R2.64], R0 ;  /* 0x0000000002007985 */ /* 0x0003e8000c101904 */
[----:B-1----:R-:W2:Y:S04]  /*482f0*/  LDL.64 R2, [R59+0x68] ;  /* 0x000068003b027983 */ /* 0x002ea80000100a00 */
        /* <DEDUP_REMOVED lines=16> */
[----:B------:R1:W-:Y:S02]  /*48400*/  ST.E [R2.64], R0 ;  /* 0x0000000002007985 */ /* 0x0003e4000c101904 */
[----:B-1----:R-:W-:Y:S02]  /*48410*/  IMAD.MOV.U32 R2, RZ, RZ, R62 ;  /* 0x000000ffff027224 */ /* 0x002fe400078e003e */
[----:B------:R-:W-:-:S04]  /*48420*/  IMAD.MOV.U32 R3, RZ, RZ, 0x0 ;  /* 0x00000000ff037424 */ /* 0x000fc800078e00ff */
[----:B------:R-:W-:Y:S05]  /*48430*/  RET.REL.NODEC R2 `(_ZN7cutlass13device_kernelIN5flash19enable_sm80_to_sm89INS1_16FlashAttnBwdSm80INS1_25CollectiveMainloopBwdSm80ILi2ELi2EN4cute5tupleIJNS5_1CILi128EEES8_NS7_ILi64EEEEEENS_6half_tEfNS_4arch4Sm80ELb0ELb0ELb1ELb1ELb0ELb0ELb0ELb0ELi2ELi4ELi4ELi4ELb0EEENS1_24CollectiveEpilogueBwdGQAISA_fSD_Li256ELb1ELb0EEENS1_19SingleTileSchedulerILb1ELb0ELb0ELi128EEEEEEEEEvNT_6ParamsE) ;  /* 0xfffb7bc002007950 */ /* 0x000fea0003c3ffff */
        .type           $_ZN7cutlass13device_kernelIN5flash19enable_sm80_to_sm89INS1_16FlashAttnBwdSm80INS1_25CollectiveMainloopBwdSm80ILi2ELi2EN4cute5tupleIJNS5_1CILi128EEES8_NS7_ILi64EEEEEENS_6half_tEfNS_4arch4Sm80ELb0ELb0ELb1ELb1ELb0ELb0ELb0ELb0ELi2ELi4ELi4ELi4ELb0EEENS1_24CollectiveEpilogueBwdGQAISA_fSD_Li256ELb1ELb0EEENS1_19SingleTileSchedulerILb1ELb0ELb0ELi128EEEEEEEEEvNT_6ParamsE$_ZZN5flash25CollectiveMainloopBwdSm80ILi2ELi2EN4cute5tupleIJNS1_1CILi128EEES4_NS3_ILi64EEEEEEN7cutlass6half_tEfNS7_4arch4Sm80ELb0ELb0ELb1ELb1ELb0ELb0ELb0ELb0ELi2ELi4ELi4ELi4ELb0EE3mmaINS_16FlashAttnBwdSm80ISB_NS_24CollectiveEpilogueBwdGQAIS6_fSA_Li256ELb1ELb0EEENS_19SingleTileSchedulerILb1ELb0ELb0ELi128EEEE13SharedStorageENS1_6TensorINS1_11ArrayEngineIfLm32EEENS1_6LayoutINS2_IJNS2_IJNS3_ILi2EEESO_EEESO_NS3_ILi4EEEEEENS2_IJNS2_IJNS3_ILi1EEESO_EEESQ_NS3_ILi8EEEEEEEEEEEEbRKNSB_6ParamsERT0_S12_iNS2_IJiiiEEERT_ENKUlvE0_clEv,@function
        .size           $_ZN7cutlass13device_kernelIN5flash19enable_sm80_to_sm89INS1_16FlashAttnBwdSm80INS1_25CollectiveMainloopBwdSm80ILi2ELi2EN4cute5tupleIJNS5_1CILi128EEES8_NS7_ILi64EEEEEENS_6half_tEfNS_4arch4Sm80ELb0ELb0ELb1ELb1ELb0ELb0ELb0ELb0ELi2ELi4ELi4ELi4ELb0EEENS1_24CollectiveEpilogueBwdGQAISA_fSD_Li256ELb1ELb0EEENS1_19SingleTileSchedulerILb1ELb0ELb0ELi128EEEEEEEEEvNT_6ParamsE$_ZZN5flash25CollectiveMainloopBwdSm80ILi2ELi2EN4cute5tupleIJNS1_1CILi128EEES4_NS3_ILi64EEEEEEN7cutlass6half_tEfNS7_4arch4Sm80ELb0ELb0ELb1ELb1ELb0ELb0ELb0ELb0ELi2ELi4ELi4ELi4ELb0EE3mmaINS_16FlashAttnBwdSm80ISB_NS_24CollectiveEpilogueBwdGQAIS6_fSA_Li256ELb1ELb0EEENS_19SingleTileSchedulerILb1ELb0ELb0ELi128EEEE13SharedStorageENS1_6TensorINS1_11ArrayEngineIfLm32EEENS1_6LayoutINS2_IJNS2_IJNS3_ILi2EEESO_EEESO_NS3_ILi4EEEEEENS2_IJNS2_IJNS3_ILi1EEESO_EEESQ_NS3_ILi8EEEEEEEEEEEEbRKNSB_6ParamsERT0_S12_iNS2_IJiiiEEERT_ENKUlvE0_clEv,($_ZN7cutlass13device_kernelIN5flash19enable_sm80_to_sm89INS1_16FlashAttnBwdSm80INS1_25CollectiveMainloopBwdSm80ILi2ELi2EN4cute5tupleIJNS5_1CILi128EEES8_NS7_ILi64EEEEEENS_6half_tEfNS_4arch4Sm80ELb0ELb0ELb1ELb1ELb0ELb0ELb0ELb0ELi2ELi4ELi4ELi4ELb0EEENS1_24CollectiveEpilogueBwdGQAISA_fSD_Li256ELb1ELb0EEENS1_19SingleTileSchedulerILb1ELb0ELb0ELi128EEEEEEEEEvNT_6ParamsE$_ZZN5flash25CollectiveMainloopBwdSm80ILi2ELi2EN4cute5tupleIJNS1_1CILi128EEES4_NS3_ILi64EEEEEEN7cutlass6half_tEfNS7_4arch4Sm80ELb0ELb0ELb1ELb1ELb0ELb0ELb0ELb0ELi2ELi4ELi4ELi4ELb0EE3mmaINS_16FlashAttnBwdSm80ISB_NS_24CollectiveEpilogueBwdGQAIS6_fSA_Li256ELb1ELb0EEENS_19SingleTileSchedulerILb1ELb0ELb0ELi128EEEE13SharedStorageENS1_6TensorINS1_11ArrayEngineIfLm32EEENS1_6LayoutINS2_IJNS2_IJNS3_ILi2EEESO_EEESO_NS3_ILi4EEEEEENS2_IJNS2_IJNS3_ILi1EEESO_EEESQ_NS3_ILi8EEEEEEEEEEEEbRKNSB_6ParamsERT0_S12_iNS2_IJiiiEEERT_ENKUlvE_clEv - $_ZN7cutlass13device_kernelIN5flash19enable_sm80_to_sm89INS1_16FlashAttnBwdSm80INS1_25CollectiveMainloopBwdSm80ILi2ELi2EN4cute5tupleIJNS5_1CILi128EEES8_NS7_ILi64EEEEEENS_6half_tEfNS_4arch4Sm80ELb0ELb0ELb1ELb1ELb0ELb0ELb0ELb0ELi2ELi4ELi4ELi4ELb0EEENS1_24CollectiveEpilogueBwdGQAISA_fSD_Li256ELb1ELb0EEENS1_19SingleTileSchedulerILb1ELb0ELb0ELi128EEEEEEEEEvNT_6ParamsE$_ZZN5flash25CollectiveMainloopBwdSm80ILi2ELi2EN4cute5tupleIJNS1_1CILi128EEES4_NS3_ILi64EEEEEEN7cutlass6half_tEfNS7_4arch4Sm80ELb0ELb0ELb1ELb1ELb0ELb0ELb0ELb0ELi2ELi4ELi4ELi4ELb0EE3mmaINS_16FlashAttnBwdSm80ISB_NS_24CollectiveEpilogueBwdGQAIS6_fSA_Li256ELb1ELb0EEENS_19SingleTileSchedulerILb1ELb0ELb0ELi128EEEE13SharedStorageENS1_6TensorINS1_11ArrayEngineIfLm32EEENS1_6LayoutINS2_IJNS2_IJNS3_ILi2EEESO_EEESO_NS3_ILi4EEEEEENS2_IJNS2_IJNS3_ILi1EEESO_EEESQ_NS3_ILi8EEEEEEEEEEEEbRKNSB_6ParamsERT0_S12_iNS2_IJiiiEEERT_ENKUlvE0_clEv)
$_ZN7cutlass13device_kernelIN5flash19enable_sm80_to_sm89INS1_16FlashAttnBwdSm80INS1_25CollectiveMainloopBwdSm80ILi2ELi2EN4cute5tupleIJNS5_1CILi128EEES8_NS7_ILi64EEEEEENS_6half_tEfNS_4arch4Sm80ELb0ELb0ELb1ELb1ELb0ELb0ELb0ELb0ELi2ELi4ELi4ELi4ELb0EEENS1_24CollectiveEpilogueBwdGQAISA_fSD_Li256ELb1ELb0EEENS1_19SingleTileSchedulerILb1ELb0ELb0ELi128EEEEEEEEEvNT_6ParamsE$_ZZN5flash25CollectiveMainloopBwdSm80ILi2ELi2EN4cute5tupleIJNS1_1CILi128EEES4_NS3_ILi64EEEEEEN7cutlass6half_tEfNS7_4arch4Sm80ELb0ELb0ELb1ELb1ELb0ELb0ELb0ELb0ELi2ELi4ELi4ELi4ELb0EE3mmaINS_16FlashAttnBwdSm80ISB_NS_24CollectiveEpilogueBwdGQAIS6_fSA_Li256ELb1ELb0EEENS_19SingleTileSchedulerILb1ELb0ELb0ELi128EEEE13SharedStorageENS1_6TensorINS1_11ArrayEngineIfLm32EEENS1_6LayoutINS2_IJNS2_IJNS3_ILi2EEESO_EEESO_NS3_ILi4EEEEEENS2_IJNS2_IJNS3_ILi1EEESO_EEESQ_NS3_ILi8EEEEEEEEEEEEbRKNSB_6ParamsERT0_S12_iNS2_IJiiiEEERT_ENKUlvE0_clEv:
        /* <DEDUP_REMOVED lines=10> */
[----:B------:R1:W2:Y:S04]  /*484e0*/  LDL.64 R44, [R2+0x10] ;  /* 0x00001000022c7983 */ /* 0x0002a80000100a00 */
[----:B-1----:R-:W3:Y:S04]  /*484f0*/  LDL.64 R2, [R2+0x18] ;  /* 0x0000180002027983 */ /* 0x002ee80000100a00 */
[----:B--2---:R-:W2:Y:S04]  /*48500*/  LD.E.64 R40, [R44.64+0x30] ;  /* 0x000030042c287980 */ /* 0x004ea8000c101b00 */
[----:B------:R-:W4:Y:S04]  /*48510*/  LD.E.64 R42, [R44.64+0x10] ;  /* 0x000010042c2a7980 */ /* 0x000f28000c101b00 */
[----:B------:R-:W5:Y:S04]  /*48520*/  LD.E.64 R48, [R44.64+0x8] ;  /* 0x000008042c307980 */ /* 0x000f68000c101b00 */
[----:B------:R-:W5:Y:S04]  /*48530*/  LD.E.64 R46, [R44.64+0x18] ;  /* 0x000018042c2e7980 */ /* 0x000f68000c101b00 */
[----:B------:R-:W5:Y:S04]  /*48540*/  LD.E.64 R92, [R44.64] ;  /* 0x000000042c5c7980 */ /* 0x000f68000c101b00 */
[----:B---3--:R1:W3:Y:S04]  /*48550*/  LD.E R3, [R2.64] ;  /* 0x0000000402037980 */ /* 0x0082e8000c101900 */
[----:B--2---:R2:W3:Y:S04]  /*48560*/  LD.E.U8 R40, [R40.64] ;  /* 0x0000000428287980 */ /* 0x0044e8000c101100 */
[----:B----4-:R4:W3:Y:S04]  /*48570*/  LD.E R43, [R42.64+0xc] ;  /* 0x00000c042a2b7980 */ /* 0x0108e8000c101900 */
[----:B-----5:R5:W3:Y:S04]  /*48580*/  LD.E.64 R90, [R48.64+0x10] ;  /* 0x00001004305a7980 */ /* 0x020ae8000c101b00 */
[----:B--2---:R2:W2:Y:S04]  /*48590*/  LD.E R41, [R92.64] ;  /* 0x000000045c297980 */ /* 0x0044a8000c101900 */
[----:B----4-:R4:W2:Y:S04]  /*485a0*/  LD.E R42, [R46.64] ;  /* 0x000000042e2a7980 */ /* 0x0108a8000c101900 */
[----:B----4-:R5:W4:Y:S01]  /*485b0*/  LD.E.64 R46, [R48.64+0x18] ;  /* 0x00001804302e7980 */ /* 0x010b22000c101b00 */
[----:B-1----:R-:W-:Y:S01]  /*485c0*/  IMAD.SHL.U32 R2, R36, 0x80, RZ ;  /* 0x0000008024027824 */ /* 0x002fe200078e00ff */
[----:B------:R-:W-:-:S02]  /*485d0*/  SHF.R.S32.HI R38, RZ, 0x1f, R36 ;  /* 0x0000001fff267819 */ /* 0x000fc40000011424 */
[----:B-----5:R-:W5:Y:S01]  /*485e0*/  LD.E.64 R48, [R48.64+0x8] ;  /* 0x0000080430307980 */ /* 0x020f62000c101b00 */
[----:B---3--:R-:W-:-:S04]  /*485f0*/  LOP3.LUT R40, R40, 0x1, RZ, 0xc0, !PT ;  /* 0x0000000128287812 */ /* 0x008fc800078ec0ff */
[----:B------:R-:W-:Y:S01]  /*48600*/  ISETP.NE.U32.AND P1, PT, R40, 0x1, PT ;  /* 0x000000012800780c */ /* 0x000fe20003f25070 */
[-C--:B------:R-:W-:Y:S02]  /*48610*/  IMAD R37, R91, R36.reuse, RZ ;  /* 0x000000245b257224 */ /* 0x080fe400078e02ff */
[----:B--2---:R-:W-:-:S04]  /*48620*/  IMAD.WIDE.U32 R92, R90, R36, RZ ;  /* 0x000000245a5c7225 */ /* 0x004fc800078e00ff */
[----:B------:R-:W-:-:S04]  /*48630*/  IMAD R37, R90, R38, R37 ;  /* 0x000000265a257224 */ /* 0x000fc800078e0225 */
[----:B------:R-:W-:Y:S01]  /*48640*/  IMAD.IADD R37, R93, 0x1, R37 ;  /* 0x000000015d257824 */ /* 0x000fe200078e0225 */
[----:B------:R-:W-:-:S04]  /*48650*/  IADD3 R42, -R42, R43, -R2 ;  /* 0x0000002b2a2a7210 */ /* 0x000fc80007ffe902 */
[----:B------:R-:W-:Y:S02]  /*48660*/  ISETP.LT.OR P1, PT, R42, 0x1, P1 ;  /* 0x000000012a00780c */ /* 0x000fe40000f21670 */
[----:B------:R-:W-:-:S05]  /*48670*/  IADD3 R41, R41, -c[0x0][0x18], RZ ;  /* 0x8000060029297a10 */ /* 0x000fca0007ffe0ff */
[----:B------:R-:W-:Y:S01]  /*48680*/  IMAD R41, R3, 0x4000, R41 ;  /* 0x0000400003297824 */ /* 0x000fe200078e0229 */
[----:B----4-:R-:W-:-:S04]  /*48690*/  LEA R36, P0, R92, R46, 0x1 ;  /* 0x0000002e5c247211 */ /* 0x010fc800078008ff */
[----:B------:R-:W-:-:S05]  /*486a0*/  LEA.HI.X R37, R92, R47, R37, 0x1, P0 ;  /* 0x0000002f5c257211 */ /* 0x000fca00000f0c25 */
[----:B------:R-:W-:Y:S01]  /*486b0*/  @!PT LDS RZ, [RZ] ;  /* 0x00000000fffff984 */ /* 0x000fe20000000800 */
[----:B------:R-:W-:Y:S01]  /*486c0*/  @!PT LDS RZ, [RZ] ;  /* 0x00000000fffff984 */ /* 0x000fe20000000800 */
[----:B------:R-:W-:Y:S01]  /*486d0*/  @!PT LDS RZ, [RZ] ;  /* 0x00000000fffff984 */ /* 0x000fe20000000800 */
[----:B------:R1:W-:Y:S04]  /*486e0*/  LDGSTS.E.BYPASS.LTC128B.128 [R41], [R36.64], !P1 ;  /* 0x0000000024297fae */ /* 0x0003e8000c901d44 */
[----:B------:R-:W2:Y:S04]  /*486f0*/  LD.E.64 R46, [R44.64+0x30] ;  /* 0x000030042c2e7980 */ /* 0x000ea8000c101b00 */
[----:B--2---:R2:W3:Y:S01]  /*48700*/  LD.E.U8 R38, [R46.64] ;  /* 0x000000042e267980 */ /* 0x0044e2000c101100 */
[----:B-----5:R-:W-:-:S05]  /*48710*/  IMAD.SHL.U32 R40, R48, 0x2, RZ ;  /* 0x0000000230287824 */ /* 0x020fca00078e00ff */
[----:B--2---:R-:W-:Y:S02]  /*48720*/  IADD3 R46, P0, R40, R36, RZ ;  /* 0x00000024282e7210 */ /* 0x004fe40007f1e0ff */
[----:B---3--:R-:W-:-:S04]  /*48730*/  LOP3.LUT R38, R38, 0x1, RZ, 0xc0, !PT ;  /* 0x0000000126267812 */ /* 0x008fc800078ec0ff */
        /* <DEDUP_REMOVED lines=8> */
[----:B-1----:R-:W3:Y:S04]  /*487c0*/  LD.E.64 R36, [R44.64+0x30] ;  /* 0x000030042c247980 */ /* 0x002ee8000c101b00 */
[----:B---3--:R-:W3:Y:S01]  /*487d0*/  LD.E.U8 R36, [R36.64] ;  /* 0x0000000424247980 */ /* 0x008ee2000c101100 */
        /* <DEDUP_REMOVED lines=9> */
[----:B------:R-:W2:Y:S04]  /*48870*/  LD.E.64 R36, [R44.64+0x30] ;  /* 0x000030042c247980 */ /* 0x000ea8000c101b00 */
        /* <DEDUP_REMOVED lines=10> */
[----:B--2---:R-:W2:Y:S04]  /*48920*/  LD.E.64 R36, [R44.64+0x48] ;  /* 0x000048042c247980 */ /* 0x004ea8000c101b00 */
[----:B--2---:R-:W2:Y:S02]  /*48930*/  LD.E R36, [R36.64] ;  /* 0x0000000424247980 */ /* 0x004ea4000c101900 */
[----:B--2---:R-:W-:-:S13]  /*48940*/  ISETP.GT.AND P0, PT, R36, 0x7f, PT ;  /* 0x0000007f2400780c */ /* 0x004fda0003f04270 */
[----:B------:R-:W-:Y:S05]  /*48950*/  @P0 BRA `(.L_x_2026) ;  /* 0x000000e000000947 */ /* 0x000fea0003800000 */
[----:B-1----:R1:W2:Y:S04]  /*48960*/  LD.E.64 R36, [R44.64+0x50] ;  /* 0x000050042c247980 */ /* 0x0022a8000c101b00 */
[----:B------:R1:W3:Y:S04]  /*48970*/  LD.E.64 R40, [R44.64+0x40] ;  /* 0x000040042c287980 */ /* 0x0002e8000c101b00 */
[----:B-1----:R-:W4:Y:S04]  /*48980*/  LD.E.64 R44, [R44.64+0x38] ;  /* 0x000038042c2c7980 */ /* 0x002f28000c101b00 */
[----:B--2---:R3:W2:Y:S04]  /*48990*/  LD.E.U8 R36, [R36.64] ;  /* 0x0000000424247980 */ /* 0x0046a8000c101100 */
        /* <DEDUP_REMOVED lines=10> */
.L_x_2026:
[----:B-1----:R-:W-:Y:S05]  /*48a40*/  BSYNC B0 ;  /* 0x0000000000007941 */ /* 0x002fea0003800000 */
.L_x_2025:
[----:B------:R-:W-:Y:S01]  /*48a50*/  MOV R2, R39 ;  /* 0x0000002700027202 */ /* 0x000fe20000000f00 */
[----:B------:R-:W0:Y:S01]  /*48a60*/  LDGDEPBAR ;  /* 0x00000000000079af */ /* 0x000e220000000000 */
[----:B------:R-:W-:-:S04]  /*48a70*/  MOV R3, 0x0 ;  /* 0x0000000000037802 */ /* 0x000fc80000000f00 */
[----:B------:R-:W-:Y:S05]  /*48a80*/  RET.REL.NODEC R2 `(_ZN7cutlass13device_kernelIN5flash19enable_sm80_to_sm89INS1_16FlashAttnBwdSm80INS1_25CollectiveMainloopBwdSm80ILi2ELi2EN4cute5tupleIJNS5_1CILi128EEES8_NS7_ILi64EEEEEENS_6half_tEfNS_4arch4Sm80ELb0ELb0ELb1ELb1ELb0ELb0ELb0ELb0ELi2ELi4ELi4ELi4ELb0EEENS1_24CollectiveEpilogueBwdGQAISA_fSD_Li256ELb1ELb0EEENS1_19SingleTileSchedulerILb1ELb0ELb0ELi128EEEEEEEEEvNT_6ParamsE) ;  /* 0xfffb757002007950 */ /* 0x000fea0003c3ffff */
        .type           $_ZN7cutlass13device_kernelIN5flash19enable_sm80_to_sm89INS1_16FlashAttnBwdSm80INS1_25CollectiveMainloopBwdSm80ILi2ELi2EN4cute5tupleIJNS5_1CILi128EEES8_NS7_ILi64EEEEEENS_6half_tEfNS_4arch4Sm80ELb0ELb0ELb1ELb1ELb0ELb0ELb0ELb0ELi2ELi4ELi4ELi4ELb0EEENS1_24CollectiveEpilogueBwdGQAISA_fSD_Li256ELb1ELb0EEENS1_19SingleTileSchedulerILb1ELb0ELb0ELi128EEEEEEEEEvNT_6ParamsE$_ZZN5flash25CollectiveMainloopBwdSm80ILi2ELi2EN4cute5tupleIJNS1_1CILi128EEES4_NS3_ILi64EEEEEEN7cutlass6half_tEfNS7_4arch4Sm80ELb0ELb0ELb1ELb1ELb0ELb0ELb0ELb0ELi2ELi4ELi4ELi4ELb0EE3mmaINS_16FlashAttnBwdSm80ISB_NS_24CollectiveEpilogueBwdGQAIS6_fSA_Li256ELb1ELb0EEENS_19SingleTileSchedulerILb1ELb0ELb0ELi128EEEE13SharedStorageENS1_6TensorINS1_11ArrayEngineIfLm32EEENS1_6LayoutINS2_IJNS2_IJNS3_ILi2EEESO_EEESO_NS3_ILi4EEEEEENS2_IJNS2_IJNS3_ILi1EEESO_EEESQ_NS3_ILi8EEEEEEEEEEEEbRKNSB_6ParamsERT0_S12_iNS2_IJiiiEEERT_ENKUlvE_clEv,@function
        .size           $_ZN7cutlass13device_kernelIN5flash19enable_sm80_to_sm89INS1_16FlashAttnBwdSm80INS1_25CollectiveMainloopBwdSm80ILi2ELi2EN4cute5tupleIJNS5_1CILi128EEES8_NS7_ILi64EEEEEENS_6half_tEfNS_4arch4Sm80ELb0ELb0ELb1ELb1ELb0ELb0ELb0ELb0ELi2ELi4ELi4ELi4ELb0EEENS1_24CollectiveEpilogueBwdGQAISA_fSD_Li256ELb1ELb0EEENS1_19SingleTileSchedulerILb1ELb0ELb0ELi128EEEEEEEEEvNT_6ParamsE$_ZZN5flash25CollectiveMainloopBwdSm80ILi2ELi2EN4cute5tupleIJNS1_1CILi128EEES4_NS3_ILi64EEEEEEN7cutlass6half_tEfNS7_4arch4Sm80ELb0ELb0ELb1ELb1ELb0ELb0ELb0ELb0ELi2ELi4ELi4ELi4ELb0EE3mmaINS_16FlashAttnBwdSm80ISB_NS_24CollectiveEpilogueBwdGQAIS6_fSA_Li256ELb1ELb0EEENS_19SingleTileSchedulerILb1ELb0ELb0ELi128EEEE13SharedStorageENS1_6TensorINS1_11ArrayEngineIfLm32EEENS1_6LayoutINS2_IJNS2_IJNS3_ILi2EEESO_EEESO_NS3_ILi4EEEEEENS2_IJNS2_IJNS3_ILi1EEESO_EEESQ_NS3_ILi8EEEEEEEEEEEEbRKNSB_6ParamsERT0_S12_iNS2_IJiiiEEERT_ENKUlvE_clEv,($_ZN7cutlass13device_kernelIN5flash19enable_sm80_to_sm89INS1_16FlashAttnBwdSm80INS1_25CollectiveMainloopBwdSm80ILi2ELi2EN4cute5tupleIJNS5_1CILi128EEES8_NS7_ILi64EEEEEENS_6half_tEfNS_4arch4Sm80ELb0ELb0ELb1ELb1ELb0ELb0ELb0ELb0ELi2ELi4ELi4ELi4ELb0EEENS1_24CollectiveEpilogueBwdGQAISA_fSD_Li256ELb1ELb0EEENS1_19SingleTileSchedulerILb1ELb0ELb0ELi128EEEEEEEEEvNT_6ParamsE$_ZZZN5flash25CollectiveMainloopBwdSm80ILi2ELi2EN4cute5tupleIJNS1_1CILi128EEES4_NS3_ILi64EEEEEEN7cutlass6half_tEfNS7_4arch4Sm80ELb0ELb0ELb1ELb1ELb0ELb0ELb0ELb0ELi2ELi4ELi4ELi4ELb0EE3mmaINS_16FlashAttnBwdSm80ISB_NS_24CollectiveEpilogueBwdGQAIS6_fSA_Li256ELb1ELb0EEENS_19SingleTileSchedulerILb1ELb0ELb0ELi128EEEE13SharedStorageENS1_6TensorINS1_11ArrayEngineIfLm32EEENS1_6LayoutINS2_IJNS2_IJNS3_ILi2EEESO_EEESO_NS3_ILi4EEEEEENS2_IJNS2_IJNS3_ILi1EEESO_EEESQ_NS3_ILi8EEEEEEEEEEEEbRKNSB_6ParamsERT0_S12_iNS2_IJiiiEEERT_ENKUliT_E_clIZSC_ISJ_SX_EbS10_S12_S12_iS13_S15_EUlRS16_iE_EEDaiS16_ENKUlT_E_clIZSC_ISJ_SX_EbS10_S12_S12_iS13_S15_EUlvE0_EEDaS1B_ - $_ZN7cutlass13device_kernelIN5flash19enable_sm80_to_sm89INS1_16FlashAttnBwdSm80INS1_25CollectiveMainloopBwdSm80ILi2ELi2EN4cute5tupleIJNS5_1CILi128EEES8_NS7_ILi64EEEEEENS_6half_tEfNS_4arch4Sm80ELb0ELb0ELb1ELb1ELb0ELb0ELb0ELb0ELi2ELi4ELi4ELi4ELb0EEENS1_24CollectiveEpilogueBwdGQAISA_fSD_Li256ELb1ELb0EEENS1_19SingleTileSchedulerILb1ELb0ELb0ELi128EEEEEEEEEvNT_6ParamsE$_ZZN5flash25CollectiveMainloopBwdSm80ILi2ELi2EN4cute5tupleIJNS1_1CILi128EEES4_NS3_ILi64EEEEEEN7cutlass6half_tEfNS7_4arch4Sm80ELb0ELb0ELb1ELb1ELb0ELb0ELb0ELb0ELi2ELi4ELi4ELi4ELb0EE3mmaINS_16FlashAttnBwdSm80ISB_NS_24CollectiveEpilogueBwdGQAIS6_fSA_Li256ELb1ELb0EEENS_19SingleTileSchedulerILb1ELb0ELb0ELi128EEEE13SharedStorageENS1_6TensorINS1_11ArrayEngineIfLm32EEENS1_6LayoutINS2_IJNS2_IJNS3_ILi2EEESO_EEESO_NS3_ILi4EEEEEENS2_IJNS2_IJNS3_ILi1EEESO_EEESQ_NS3_ILi8EEEEEEEEEEEEbRKNSB_6ParamsERT0_S12_iNS2_IJiiiEEERT_ENKUlvE_clEv)
$_ZN7cutlass13device_kernelIN5flash19enable_sm80_to_sm89INS1_16FlashAttnBwdSm80INS1_25CollectiveMainloopBwdSm80ILi2ELi2EN4cute5tupleIJNS5_1CILi128EEES8_NS7_ILi64EEEEEENS_6half_tEfNS_4arch4Sm80ELb0ELb0ELb1ELb1ELb0ELb0ELb0ELb0ELi2ELi4ELi4ELi4ELb0EEENS1_24CollectiveEpilogueBwdGQAISA_fSD_Li256ELb1ELb0EEENS1_19SingleTileSchedulerILb1ELb0ELb0ELi128EEEEEEEEEvNT_6ParamsE$_ZZN5flash25CollectiveMainloopBwdSm80ILi2ELi2EN4cute5tupleIJNS1_1CILi128EEES4_NS3_ILi64EEEEEEN7cutlass6half_tEfNS7_4arch4Sm80ELb0ELb0ELb1ELb1ELb0ELb0ELb0ELb0ELi2ELi4ELi4ELi4ELb0EE3mmaINS_16FlashAttnBwdSm80ISB_NS_24CollectiveEpilogueBwdGQAIS6_fSA_Li256ELb1ELb0EEENS_19SingleTileSchedulerILb1ELb0ELb0ELi128EEEE13SharedStorageENS1_6TensorINS1_11ArrayEngineIfLm32EEENS1_6LayoutINS2_IJNS2_IJNS3_ILi2EEESO_EEESO_NS3_ILi4EEEEEENS2_IJNS2_IJNS3_ILi1EEESO_EEESQ_NS3_ILi8EEEEEEEEEEEEbRKNSB_6ParamsERT0_S12_iNS2_IJiiiEEERT_ENKUlvE_clEv:
        /* <DEDUP_REMOVED lines=19> */
[----:B----4-:R4:W3:Y:S04]  /*48bc0*/  LD.E.64 R38, [R14.64+0x10] ;  /* 0x000010040e267980 */ /* 0x0108e8000c101b00 */
[----:B-----5:R5:W3:Y:S04]  /*48bd0*/  LD.E R8, [R8.64+0xc] ;  /* 0x00000c0408087980 */ /* 0x020ae8000c101900 */
[----:B------:R1:W3:Y:S04]  /*48be0*/  LD.E R7, [R6.64] ;  /* 0x0000000406077980 */ /* 0x0002e8000c101900 */
[----:B--2---:R4:W2:Y:S04]  /*48bf0*/  LD.E.64 R36, [R14.64+0x18] ;  /* 0x000018040e247980 */ /* 0x0048a8000c101b00 */
[----:B-1----:R1:W2:Y:S01]  /*48c00*/  LD.E R6, [R44.64] ;  /* 0x000000042c067980 */ /* 0x0022a2000c101900 */
[----:B-----5:R-:W-:Y:S01]  /*48c10*/  IMAD.SHL.U32 R9, R11, 0x80, RZ ;  /* 0x000000800b097824 */ /* 0x020fe200078e00ff */
[----:B------:R-:W-:-:S02]  /*48c20*/  SHF.R.S32.HI R3, RZ, 0x1f, R11 ;  /* 0x0000001fff037819 */ /* 0x000fc4000001140b */
[----:B----4-:R-:W4:Y:S01]  /*48c30*/  LD.E.64 R14, [R14.64+0x8] ;  /* 0x000008040e0e7980 */ /* 0x010f22000c101b00 */
[----:B---3--:R-:W-:Y:S01]  /*48c40*/  LOP3.LUT R5, R5, 0x1, RZ, 0xc0, !PT ;  /* 0x0000000105057812 */ /* 0x008fe200078ec0ff */
[----:B------:R-:W-:-:S03]  /*48c50*/  IMAD R2, R39, R11, RZ ;  /* 0x0000000b27027224 */ /* 0x000fc600078e02ff */
[----:B------:R-:W-:Y:S01]  /*48c60*/  ISETP.NE.U32.AND P1, PT, R5, 0x1, PT ;  /* 0x000000010500780c */ /* 0x000fe20003f25070 */
[----:B-1----:R-:W-:Y:S01]  /*48c70*/  IMAD.WIDE.U32 R44, R38, R11, RZ ;  /* 0x0000000b262c7225 */ /* 0x002fe200078e00ff */
[----:B------:R-:W-:-:S03]  /*48c80*/  IADD3 R7, -R7, R8, -R9 ;  /* 0x0000000807077210 */ /* 0x000fc60007ffe909 */
[----:B------:R-:W-:Y:S01]  /*48c90*/  IMAD R2, R38, R3, R2 ;  /* 0x0000000326027224 */ /* 0x000fe200078e0202 */
[----:B------:R-:W-:-:S03]  /*48ca0*/  ISETP.LT.OR P1, PT, R7, 0x1, P1 ;  /* 0x000000010700780c */ /* 0x000fc60000f21670 */
[----:B------:R-:W-:Y:S01]  /*48cb0*/  IMAD.IADD R2, R45, 0x1, R2 ;  /* 0x000000012d027824 */ /* 0x000fe200078e0202 */
[----:B--2---:R-:W-:-:S04]  /*48cc0*/  LEA R36, P0, R44, R36, 0x1 ;  /* 0x000000242c247211 */ /* 0x004fc800078008ff */
[----:B------:R-:W-:Y:S02]  /*48cd0*/  LEA.HI.X R37, R44, R37, R2, 0x1, P0 ;  /* 0x000000252c257211 */ /* 0x000fe400000f0c02 */
[----:B------:R-:W-:-:S05]  /*48ce0*/  IADD3 R6, R6, -c[0x0][0x18], RZ ;  /* 0x8000060006067a10 */ /* 0x000fca0007ffe0ff */
[----:B------:R-:W-:-:S05]  /*48cf0*/  IMAD R6, R10, 0x4000, R6 ;  /* 0x000040000a067824 */ /* 0x000fca00078e0206 */
[----:B------:R-:W-:Y:S01]  /*48d00*/  @!PT LDS RZ, [RZ] ;  /* 0x00000000fffff984 */ /* 0x000fe20000000800 */
[----:B------:R-:W-:Y:S01]  /*48d10*/  @!PT LDS RZ, [RZ] ;  /* 0x00000000fffff984 */ /* 0x000fe20000000800 */
[----:B------:R-:W-:Y:S01]  /*48d20*/  @!PT LDS RZ, [RZ] ;  /* 0x00000000fffff984 */ /* 0x000fe20000000800 */
[----:B------:R1:W-:Y:S04]  /*48d30*/  LDGSTS.E.BYPASS.LTC128B.128 [R6], [R36.64], !P1 ;  /* 0x0000000024067fae */ /* 0x0003e8000c901d44 */
[----:B------:R-:W2:Y:S04]  /*48d40*/  LD.E.64 R2, [R12.64+0x30] ;  /* 0x000030040c027980 */ /* 0x000ea8000c101b00 */
[----:B--2---:R4:W2:Y:S02]  /*48d50*/  LD.E.U8 R2, [R2.64] ;  /* 0x0000000402027980 */ /* 0x0048a4000c101100 */
[----:B----4-:R-:W-:Y:S01]  /*48d60*/  IMAD.SHL.U32 R3, R14, 0x2, RZ ;  /* 0x000000020e037824 */ /* 0x010fe200078e00ff */
[----:B--2---:R-:W-:-:S04]  /*48d70*/  LOP3.LUT R2, R2, 0x1, RZ, 0xc0, !PT ;  /* 0x0000000102027812 */ /* 0x004fc800078ec0ff */
        /* <DEDUP_REMOVED lines=21> */
[----:B--2---:R-:W2:Y:S01]  /*48ed0*/  LD.E.U8 R5, [R36.64] ;  /* 0x0000000424057980 */ /* 0x004ea2000c101100 */
[----:B-1----:R-:W-:-:S05]  /*48ee0*/  IADD3 R14, P0, R14, R3, RZ ;  /* 0x000000030e0e7210 */ /* 0x002fca0007f1e0ff */
[----:B------:R-:W-:Y:S01]  /*48ef0*/  IMAD.X R15, R15, 0x1, R2, P0 ;  /* 0x000000010f0f7824 */ /* 0x000fe200000e0602 */
[----:B--2---:R-:W-:-:S04]  /*48f00*/  LOP3.LUT R5, R5, 0x1, RZ, 0xc0, !PT ;  /* 0x0000000105057812 */ /* 0x004fc800078ec0ff */
        /* <DEDUP_REMOVED lines=24> */
.L_x_2028:
[----:B-1----:R-:W-:Y:S05]  /*49090*/  BSYNC B0 ;  /* 0x0000000000007941 */ /* 0x002fea0003800000 */
.L_x_2027:
[----:B------:R-:W-:Y:S01]  /*490a0*/  MOV R5, 0x0 ;  /* 0x0000000000057802 */ /* 0x000fe20000000f00 */
[----:B------:R-:W0:Y:S03]  /*490b0*/  LDGDEPBAR ;  /* 0x00000000000079af */ /* 0x000e260000000000 */
[----:B------:R-:W-:Y:S05]  /*490c0*/  RET.REL.NODEC R4 `(_ZN7cutlass13device_kernelIN5flash19enable_sm80_to_sm89INS1_16FlashAttnBwdSm80INS1_25CollectiveMainloopBwdSm80ILi2ELi2EN4cute5tupleIJNS5_1CILi128EEES8_NS7_ILi64EEEEEENS_6half_tEfNS_4arch4Sm80ELb0ELb0ELb1ELb1ELb0ELb0ELb0ELb0ELi2ELi4ELi4ELi4ELb0EEENS1_24CollectiveEpilogueBwdGQAISA_fSD_Li256ELb1ELb0EEENS1_19SingleTileSchedulerILb1ELb0ELb0ELi128EEEEEEEEEvNT_6ParamsE) ;  /* 0xfffb6f3004007950 */ /* 0x000fea0003c3ffff */
        .type           $_ZN7cutlass13device_kernelIN5flash19enable_sm80_to_sm89INS1_16FlashAttnBwdSm80INS1_25CollectiveMainloopBwdSm80ILi2ELi2EN4cute5tupleIJNS5_1CILi128EEES8_NS7_ILi64EEEEEENS_6half_tEfNS_4arch4Sm80ELb0ELb0ELb1ELb1ELb0ELb0ELb0ELb0ELi2ELi4ELi4ELi4ELb0EEENS1_24CollectiveEpilogueBwdGQAISA_fSD_Li256ELb1ELb0EEENS1_19SingleTileSchedulerILb1ELb0ELb0ELi128EEEEEEEEEvNT_6ParamsE$_ZZZN5flash25CollectiveMainloopBwdSm80ILi2ELi2EN4cute5tupleIJNS1_1CILi128EEES4_NS3_ILi64EEEEEEN7cutlass6half_tEfNS7_4arch4Sm80ELb0ELb0ELb1ELb1ELb0ELb0ELb0ELb0ELi2ELi4ELi4ELi4ELb0EE3mmaINS_16FlashAttnBwdSm80ISB_NS_24CollectiveEpilogueBwdGQAIS6_fSA_Li256ELb1ELb0EEENS_19SingleTileSchedulerILb1ELb0ELb0ELi128EEEE13SharedStorageENS1_6TensorINS1_11ArrayEngineIfLm32EEENS1_6LayoutINS2_IJNS2_IJNS3_ILi2EEESO_EEESO_NS3_ILi4EEEEEENS2_IJNS2_IJNS3_ILi1EEESO_EEESQ_NS3_ILi8EEEEEEEEEEEEbRKNSB_6ParamsERT0_S12_iNS2_IJiiiEEERT_ENKUliT_E_clIZSC_ISJ_SX_EbS10_S12_S12_iS13_S15_EUlRS16_iE_EEDaiS16_ENKUlT_E_clIZSC_ISJ_SX_EbS10_S12_S12_iS13_S15_EUlvE0_EEDaS1B_,@function
        .size           $_ZN7cutlass13device_kernelIN5flash19enable_sm80_to_sm89INS1_16FlashAttnBwdSm80INS1_25CollectiveMainloopBwdSm80ILi2ELi2EN4cute5tupleIJNS5_1CILi128EEES8_NS7_ILi64EEEEEENS_6half_tEfNS_4arch4Sm80ELb0ELb0ELb1ELb1ELb0ELb0ELb0ELb0ELi2ELi4ELi4ELi4ELb0EEENS1_24CollectiveEpilogueBwdGQAISA_fSD_Li256ELb1ELb0EEENS1_19SingleTileSchedulerILb1ELb0ELb0ELi128EEEEEEEEEvNT_6ParamsE$_ZZZN5flash25CollectiveMainloopBwdSm80ILi2ELi2EN4cute5tupleIJNS1_1CILi128EEES4_NS3_ILi64EEEEEEN7cutlass6half_tEfNS7_4arch4Sm80ELb0ELb0ELb1ELb1ELb0ELb0ELb0ELb0ELi2ELi4ELi4ELi4ELb0EE3mmaINS_16FlashAttnBwdSm80ISB_NS_24CollectiveEpilogueBwdGQAIS6_fSA_Li256ELb1ELb0EEENS_19SingleTileSchedulerILb1ELb0ELb0ELi128EEEE13SharedStorageENS1_6TensorINS1_11ArrayEngineIfLm32EEENS1_6LayoutINS2_IJNS2_IJNS3_ILi2EEESO_EEESO_NS3_ILi4EEEEEENS2_IJNS2_IJNS3_ILi1EEESO_EEESQ_NS3_ILi8EEEEEEEEEEEEbRKNSB_6ParamsERT0_S12_iNS2_IJiiiEEERT_ENKUliT_E_clIZSC_ISJ_SX_EbS10_S12_S12_iS13_S15_EUlRS16_iE_EEDaiS16_ENKUlT_E_clIZSC_ISJ_SX_EbS10_S12_S12_iS13_S15_EUlvE0_EEDaS1B_,($_ZN7cutlass13device_kernelIN5flash19enable_sm80_to_sm89INS1_16FlashAttnBwdSm80INS1_25CollectiveMainloopBwdSm80ILi2ELi2EN4cute5tupleIJNS5_1CILi128EEES8_NS7_ILi64EEEEEENS_6half_tEfNS_4arch4Sm80ELb0ELb0ELb1ELb1ELb0ELb0ELb0ELb0ELi2ELi4ELi4ELi4ELb0EEENS1_24CollectiveEpilogueBwdGQAISA_fSD_Li256ELb1ELb0EEENS1_19SingleTileSchedulerILb1ELb0ELb0ELi128EEEEEEEEEvNT_6ParamsE$_ZZZN5flash25CollectiveMainloopBwdSm80ILi2ELi2EN4cute5tupleIJNS1_1CILi128EEES4_NS3_ILi64EEEEEEN7cutlass6half_tEfNS7_4arch4Sm80ELb0ELb0ELb1ELb1ELb0ELb0ELb0ELb0ELi2ELi4ELi4ELi4ELb0EE3mmaINS_16FlashAttnBwdSm80ISB_NS_24CollectiveEpilogueBwdGQAIS6_fSA_Li256ELb1ELb0EEENS_19SingleTileSchedulerILb1ELb0ELb0ELi128EEEE13SharedStorageENS1_6TensorINS1_11ArrayEngineIfLm32EEENS1_6LayoutINS2_IJNS2_IJNS3_ILi2EEESO_EEESO_NS3_ILi4EEEEEENS2_IJNS2_IJNS3_ILi1EEESO_EEESQ_NS3_ILi8EEEEEEEEEEEEbRKNSB_6ParamsERT0_S12_iNS2_IJiiiEEERT_ENKUliT_E_clIZSC_ISJ_SX_EbS10_S12_S12_iS13_S15_EUlRS16_iE_EEDaiS16_ENKUlvE0_clEv - $_ZN7cutlass13device_kernelIN5flash19enable_sm80_to_sm89INS1_16FlashAttnBwdSm80INS1_25CollectiveMainloopBwdSm80ILi2ELi2EN4cute5tupleIJNS5_1CILi128EEES8_NS7_ILi64EEEEEENS_6half_tEfNS_4arch4Sm80ELb0ELb0ELb1ELb1ELb0ELb0ELb0ELb0ELi2ELi4ELi4ELi4ELb0EEENS1_24CollectiveEpilogueBwdGQAISA_fSD_Li256ELb1ELb0EEENS1_19SingleTileSchedulerILb1ELb0ELb0ELi128EEEEEEEEEvNT_6ParamsE$_ZZZN5flash25CollectiveMainloopBwdSm80ILi2ELi2EN4cute5tupleIJNS1_1CILi128EEES4_NS3_ILi64EEEEEEN7cutlass6half_tEfNS7_4arch4Sm80ELb0ELb0ELb1ELb1ELb0ELb0ELb0ELb0ELi2ELi4ELi4ELi4ELb0EE3mmaINS_16FlashAttnBwdSm80ISB_NS_24CollectiveEpilogueBwdGQAIS6_fSA_Li256ELb1ELb0EEENS_19SingleTileSchedulerILb1ELb0ELb0ELi128EEEE13SharedStorageENS1_6TensorINS1_11ArrayEngineIfLm32EEENS1_6LayoutINS2_IJNS2_IJNS3_ILi2EEESO_EEESO_NS3_ILi4EEEEEENS2_IJNS2_IJNS3_ILi1EEESO_EEESQ_NS3_ILi8EEEEEEEEEEEEbRKNSB_6ParamsERT0_S12_iNS2_IJiiiEEERT_ENKUliT_E_clIZSC_ISJ_SX_EbS10_S12_S12_iS13_S15_EUlRS16_iE_EEDaiS16_ENKUlT_E_clIZSC_ISJ_SX_EbS10_S12_S12_iS13_S15_EUlvE0_EEDaS1B_)
$_ZN7cutlass13device_kernelIN5flash19enable_sm80_to_sm89INS1_16FlashAttnBwdSm80INS1_25CollectiveMainloopBwdSm80ILi2ELi2EN4cute5tupleIJNS5_1CILi128EEES8_NS7_ILi64EEEEEENS_6half_tEfNS_4arch4Sm80ELb0ELb0ELb1ELb1ELb0ELb0ELb0ELb0ELi2ELi4ELi4ELi4ELb0EEENS1_24CollectiveEpilogueBwdGQAISA_fSD_Li256ELb1ELb0EEENS1_19SingleTileSchedulerILb1ELb0ELb0ELi128EEEEEEEEEvNT_6ParamsE$_ZZZN5flash25CollectiveMainloopBwdSm80ILi2ELi2EN4cute5tupleIJNS1_1CILi128EEES4_NS3_ILi64EEEEEEN7cutlass6half_tEfNS7_4arch4Sm80ELb0ELb0ELb1ELb1ELb0ELb0ELb0ELb0ELi2ELi4ELi4ELi4ELb0EE3mmaINS_16FlashAttnBwdSm80ISB_NS_24CollectiveEpilogueBwdGQAIS6_fSA_Li256ELb1ELb0EEENS_19SingleTileSchedulerILb1ELb0ELb0ELi128EEEE13SharedStorageENS1_6TensorINS1_11ArrayEngineIfLm32EEENS1_6LayoutINS2_IJNS2_IJNS3_ILi2EEESO_EEESO_NS3_ILi4EEEEEENS2_IJNS2_IJNS3_ILi1EEESO_EEESQ_NS3_ILi8EEEEEEEEEEEEbRKNSB_6ParamsERT0_S12_iNS2_IJiiiEEERT_ENKUliT_E_clIZSC_ISJ_SX_EbS10_S12_S12_iS13_S15_EUlRS16_iE_EEDaiS16_ENKUlT_E_clIZSC_ISJ_SX_EbS10_S12_S12_iS13_S15_EUlvE0_EEDaS1B_:
[----:B------:R-:W-:-:S05]  /*490d0*/  IADD3 R80, R80, -c[0x0][0x20], RZ ;  /* 0x8000080050507a10 */ /* 0x000fca0007ffe0ff */
[----:B------:R-:W2:Y:S04]  /*490e0*/  LDL.64 R30, [R80+0x10] ;  /* 0x00001000501e7983 */ /* 0x000ea80000100a00 */
[----:B------:R-:W3:Y:S01]  /*490f0*/  LDL.64 R4, [R80+0x8] ;  /* 0x0000080050047983 */ /* 0x000ee20000100a00 */
[----:B------:R-:W-:Y:S01]  /*49100*/  ULDC.64 UR8, c[0x0][0x118] ;  /* 0x0000460000087ab9 */ /* 0x000fe20000000a00 */
[----:B------:R-:W-:-:S04]  /*49110*/  IADD3 R51, R1, 0x1380, RZ ;  /* 0x0000138001337810 */ /* 0x000fc80007ffe0ff */
[----:B------:R-:W-:Y:S01]  /*49120*/  IADD3 R11, P0, R51, c[0x0][0x20], RZ ;  /* 0x00000800330b7a10 */ /* 0x000fe20007f1e0ff */
[----:B--2---:R-:W5:Y:S04]  /*49130*/  LD.E.64 R30, [R30.64] ;  /* 0x000000081e1e7980 */ /* 0x004f68000c101b00 */
[----:B---3--:R1:W5:Y:S01]  /*49140*/  LD.E R6, [R4.64+0x8] ;  /* 0x0000080804067980 */ /* 0x008362000c101900 */
[----:B------:R-:W-:Y:S01]  /*49150*/  IMAD.X R10, RZ, RZ, c[0x0][0x24], P0 ;  /* 0x00000900ff0a7624 */ /* 0x000fe200000e06ff */
[----:B------:R-:W-:Y:S02]  /*49160*/  IADD3 R9, P0, R11, 0x100, RZ ;  /* 0x000001000b097810 */ /* 0x000fe40007f1e0ff */
        /* <DEDUP_REMOVED lines=13> */
[----:B-1---5:R-:W-:Y:S05]  /*49240*/  CALL.REL.NOINC `($_ZN7cutlass13device_kernelIN5flash19enable_sm80_to_sm89INS1_16FlashAttnBwdSm80INS1_25CollectiveMainloopBwdSm80ILi2ELi2EN4cute5tupleIJNS5_1CILi128EEES8_NS7_ILi64EEEEEENS_6half_tEfNS_4arch4Sm80ELb0ELb0ELb1ELb1ELb0ELb0ELb0ELb0ELi2ELi4ELi4ELi4ELb0EEENS1_24CollectiveEpilogueBwdGQAISA_fSD_Li256ELb1ELb0EEENS1_19SingleTileSchedulerILb1ELb0ELb0ELi128EEEEEEEEEvNT_6ParamsE$_ZN4cute3eso3ESOILb0ELb1EJiNS_1CILi0EEEEEC2ERKiRKS3_) ;  /* 0xfffbd8c000007944 */ /* 0x022fea0003c3ffff */
[----:B------:R-:W2:Y:S01]  /*49250*/  LDL R2, [R1+0x1590] ;  /* 0x0015900001027983 */ /* 0x000ea20000100800 */
[----:B------:R-:W-:-:S03]  /*49260*/  MOV R6, 0x492b0 ;  /* 0x000492b000067802 */ /* 0x000fc60000000f00 */
[----:B--2---:R1:W-:Y:S04]  /*49270*/  STL [R1+0x15d8], R2 ;  /* 0x0015d80201007387 */ /* 0x0043e80000100800 */
[----:B------:R2:W5:Y:S01]  /*49280*/  LD.E R7, [R4.64+0x4] ;  /* 0x0000040804077980 */ /* 0x000562000c101900 */
[----:B-1----:R-:W-:-:S03]  /*49290*/  MOV R2, R15 ;  /* 0x0000000f00027202 */ /* 0x002fc60000000f00 */
[----:B--2--5:R-:W-:Y:S05]  /*492a0*/  CALL.REL.NOINC `($_ZN7cutlass13device_kernelIN5flash19enable_sm80_to_sm89INS1_16FlashAttnBwdSm80INS1_25CollectiveMainloopBwdSm80ILi2ELi2EN4cute5tupleIJNS5_1CILi128EEES8_NS7_ILi64EEEEEENS_6half_tEfNS_4arch4Sm80ELb0ELb0ELb1ELb1ELb0ELb0ELb0ELb0ELi2ELi4ELi4ELi4ELb0EEENS1_24CollectiveEpilogueBwdGQAISA_fSD_Li256ELb1ELb0EEENS1_19SingleTileSchedulerILb1ELb0ELb0ELi128EEEEEEEEEvNT_6ParamsE$_ZN4cute3eso3ESOILb0ELb0EJiNS_5tupleIJiNS_1CILi0EEEEEEEEC2ERKiRKS5_) ;  /* 0xfffbd3e000007944 */ /* 0x024fea0003c3ffff */
[----:B-1----:R1:W5:Y:S01]  /*492b0*/  LDL.64 R2, [R1+0x1590] ;  /* 0x0015900001027983 */ /* 0x0023620000100a00 */
[----:B------:R-:W-:-:S03]  /*492c0*/  MOV R7, 0x492e0 ;  /* 0x000492e000077802 */ /* 0x000fc60000000f00 */
        /* <DEDUP_REMOVED lines=72> */
[----:B------:R-:W-:Y:S01]  /*49750*/  IADD3 R6, R11, 0x250, RZ ;  /* 0x000002500b067810 */ /* 0x000fe20007ffe0ff */
[----:B------:R-:W-:Y:S01]  /*49760*/  IMAD.MOV.U32 R28, RZ, RZ, R14 ;  /* 0x000000ffff1c7224 */ /* 0x000fe200078e000e */
[----:B------:R-:W-:Y:S01]  /*49770*/  MOV R4, 0x497c0 ;  /* 0x000497c000047802 */ /* 0x000fe20000000f00 */
[----:B--2---:R-:W-:Y:S04]  /*49780*/  STL [R1+0x15d0], R3 ;  /* 0x0015d00301007387 */ /* 0x004fe80000100800 */
[----:B------:R1:W-:Y:S02]  /*49790*/  STL [R1+0x15cc], R2 ;  /* 0x0015cc0201007387 */ /* 0x0003e40000100800 */
[----:B-1----:R-:W-:-:S02]  /*497a0*/  MOV R2, R78 ;  /* 0x0000004e00027202 */ /* 0x002fc40000000f00 */
[----:B------:R-:W-:Y:S05]  /*497b0*/  CALL.REL.NOINC `($_ZN7cutlass13device_kernelIN5flash19enable_sm80_to_sm89INS1_16FlashAttnBwdSm80INS1_25CollectiveMainloopBwdSm80ILi2ELi2EN4cute5tupleIJNS5_1CILi128EEES8_NS7_ILi64EEEEEENS_6half_tEfNS_4arch4Sm80ELb0ELb0ELb1ELb1ELb0ELb0ELb0ELb0ELi2ELi4ELi4ELi4ELb0EEENS1_24CollectiveEpilogueBwdGQAISA_fSD_Li256ELb1ELb0EEENS1_19SingleTileSchedulerILb1ELb0ELb0ELi128EEEEEEEEEvNT_6ParamsE$_ZN4cute3eso3ESOILb0ELb0EJiiiNS_1CILi72EEENS2_ILi512EEEEEC2ERKiS7_S7_RKS3_RKS4_) ;  /* 0xfffbd20000007944 */ /* 0x000fea0003c3ffff */
[----:B------:R-:W2:Y:S04]  /*497c0*/  LDL.64 R2, [R1+0x1580] ;  /* 0x0015800001027983 */ /* 0x000ea80000100a00 */
[----:B------:R-:W3:Y:S01]  /*497d0*/  LDL R4, [R1+0x1588] ;  /* 0x0015880001047983 */ /* 0x000ee20000100800 */
[----:B------:R-:W-:-:S02]  /*497e0*/  IADD3 R27, R11, 0x214, RZ ;  /* 0x000002140b1b7810 */ /* 0x000fc40007ffe0ff */
[----:B------:R-:W-:Y:S02]  /*497f0*/  IADD3 R28, R11, 0x218, RZ ;  /* 0x000002180b1c7810 */ /* 0x000fe40007ffe0ff */
[----:B------:R-:W-:-:S03]  /*49800*/  MOV R5, 0x49870 ;  /* 0x0004987000057802 */ /* 0x000fc60000000f00 */
[----:B------:R-:W-:Y:S01]  /*49810*/  IMAD.MOV.U32 R6, RZ, RZ, R28 ;  /* 0x000000ffff067224 */ /* 0x000fe200078e001c */
        /* <DEDUP_REMOVED lines=15> */
[----:B-1----:R-:W-:-:S02]  /*49910*/  MOV R2, 0x49930 ;  /* 0x0004993000027802 */ /* 0x002fc40000000f00 */
[----:B------:R-:W-:Y:S05]  /*49920*/  CALL.REL.NOINC `($_ZN7cutlass13device_kernelIN5flash19enable_sm80_to_sm89INS1_16FlashAttnBwdSm80INS1_25CollectiveMainloopBwdSm80ILi2ELi2EN4cute5tupleIJNS5_1CILi128EEES8_NS7_ILi64EEEEEENS_6half_tEfNS_4arch4Sm80ELb0ELb0ELb1ELb1ELb0ELb0ELb0ELb0ELi2ELi4ELi4ELi4ELb0EEENS1_24CollectiveEpilogueBwdGQAISA_fSD_Li256ELb1ELb0EEENS1_19SingleTileSchedulerILb1ELb0ELb0ELi128EEEEEEEEEvNT_6ParamsE$_ZZN4cute6detail16composition_implINS_5tupleIJNS_1CILi8EEENS3_ILi2EEES5_S5_S4_S5_EEENS2_IJNS3_ILi1EEEiiiNS3_ILi72EEENS3_ILi512EEEEEENS2_IJNS2_IJS5_S5_S5_EEES5_NS2_IJNS3_ILi4EEES5_EEEEEENS2_IJNS2_IJS7_S9_S4_EEENS3_ILi4096EEENS2_IJNS3_ILi16EEENS3_ILi8192EEEEEEEEEEEDaRKT_RKT0_RKT1_RKT2_ENKUlRKT_RKT0_E_clISB_SF_EEDaSZ_S12_) ;  /* 0xfffc054000007944 */ /* 0x000fea0003c3ffff */
[----:B------:R-:W-:Y:S02]  /*49930*/  MOV R4, 0x49950 ;  /* 0x0004995000047802 */ /* 0x000fe40000000f00 */
[----:B-----5:R-:W-:Y:S05]  /*49940*/  CALL.REL.NOINC `($_ZN7cutlass13device_kernelIN5flash19enable_sm80_to_sm89INS1_16FlashAttnBwdSm80INS1_25CollectiveMainloopBwdSm80ILi2ELi2EN4cute5tupleIJNS5_1CILi128EEES8_NS7_ILi64EEEEEENS_6half_tEfNS_4arch4Sm80ELb0ELb0ELb1ELb1ELb0ELb0ELb0ELb0ELi2ELi4ELi4ELi4ELb0EEENS1_24CollectiveEpilogueBwdGQAISA_fSD_Li256ELb1ELb0EEENS1_19SingleTileSchedulerILb1ELb0ELb0ELi128EEEEEEEEEvNT_6ParamsE$_ZZN4cute6detail16composition_implINS_5tupleIJNS_1CILi8EEENS3_ILi2EEES5_S5_S4_S5_EEENS2_IJNS3_ILi1EEEiiiNS3_ILi72EEENS3_ILi512EEEEEENS2_IJNS2_IJS5_S5_S5_EEES5_NS2_IJNS3_ILi4EEES5_EEEEEENS2_IJNS2_IJS7_S9_S4_EEENS3_ILi4096EEENS2_IJNS3_ILi16EEENS3_ILi8192EEEEEEEEEEEDaRKT_RKT0_RKT1_RKT2_ENKUlRKT_RKT0_E_clISD_SJ_EEDaSZ_S12_) ;  /* 0xfffc056000007944 */ /* 0x020fea0003c3ffff */
[----:B-----5:R1:W-:Y:S01]  /*49950*/  STL.64 [R1+0x1580], R2 ;  /* 0x0015800201007387 */ /* 0x0203e20000100a00 */
[----:B------:R-:W-:-:S03]  /*49960*/  MOV R4, 0x49980 ;  /* 0x0004998000047802 */ /* 0x000fc60000000f00 */
[----:B-1----:R-:W-:Y:S05]  /*49970*/  CALL.REL.NOINC `($_ZN7cutlass13device_kernelIN5flash19enable_sm80_to_sm89INS1_16FlashAttnBwdSm80INS1_25CollectiveMainloopBwdSm80ILi2ELi2EN4cute5tupleIJNS5_1CILi128EEES8_NS7_ILi64EEEEEENS_6half_tEfNS_4arch4Sm80ELb0ELb0ELb1ELb1ELb0ELb0ELb0ELb0ELi2ELi4ELi4ELi4ELb0EEENS1_24CollectiveEpilogueBwdGQAISA_fSD_Li256ELb1ELb0EEENS1_19SingleTileSchedulerILb1ELb0ELb0ELi128EEEEEEEEEvNT_6ParamsE$_ZN4cute3eso3ESOILb0ELb0EJNS_5tupleIJNS_1CILi1EEENS3_ILi512EEEiEEENS3_ILi4096EEENS2_IJNS2_IJiiEEENS3_ILi8192EEEEEEEEC2ERKS6_RKS7_RKSA_) ;  /* 0xfffbc1e000007944 */ /* 0x002fea0003c3ffff */
[----:B------:R1:W5:Y:S04]  /*49980*/  LDL R6, [R1+0x1598] ;  /* 0x0015980001067983 */ /* 0x0003680000100800 */
[----:B--2---:R1:W5:Y:S01]  /*49990*/  LDL.64 R2, [R1+0x1590] ;  /* 0x0015900001027983 */ /* 0x0043620000100a00 */
[----:B------:R-:W-:-:S03]  /*499a0*/  MOV R5, 0x499c0 ;  /* 0x000499c000057802 */ /* 0x000fc60000000f00 */
[----:B-1---5:R-:W-:Y:S05]  /*499b0*/  CALL.REL.NOINC `($_ZN7cutlass13device_kernelIN5flash19enable_sm80_to_sm89INS1_16FlashAttnBwdSm80INS1_25CollectiveMainloopBwdSm80ILi2ELi2EN4cute5tupleIJNS5_1CILi128EEES8_NS7_ILi64EEEEEENS_6half_tEfNS_4arch4Sm80ELb0ELb0ELb1ELb1ELb0ELb0ELb0ELb0ELi2ELi4ELi4ELi4ELb0EEENS1_24CollectiveEpilogueBwdGQAISA_fSD_Li256ELb1ELb0EEENS1_19SingleTileSchedulerILb1ELb0ELb0ELi128EEEEEEEEEvNT_6ParamsE$_ZN4cute5tupleIJNS0_IJNS0_IJNS_1CILi2EEES2_S2_EEES2_NS0_IJNS0_IJS2_S2_EEES2_EEEEEENS0_IJNS0_IJNS1_ILi1EEENS1_ILi512EEEiEEENS1_ILi4096EEENS0_IJNS0_IJiiEEENS1_ILi8192EEEEEEEEEEEC2ERKS6_RKSE_) ;  /* 0xfffbf5d000007944 */ /* 0x022fea0003c3ffff */
[----:B------:R1:W5:Y:S04]  /*499c0*/  LDL R4, [R1+0x1598] ;  /* 0x0015980001047983 */ /* 0x0003680000100800 */
[----:B------:R1:W5:Y:S01]  /*499d0*/  LDL.64 R2, [R1+0x1590] ;  /* 0x0015900001027983 */ /* 0x0003620000100a00 */
[----:B------:R-:W-:-:S05]  /*499e0*/  LEA.HI R29, R29, R29, RZ, 0x1d ;  /* 0x0000001d1d1d7211 */ /* 0x000fca00078fe8ff */
[----:B------:R-:W-:-:S05]  /*499f0*/  IMAD.U32 R7, R7, 0x2, R29 ;  /* 0x0000000207077824 */ /* 0x000fca00078e001d */
[----:B------:R2:W-:Y:S02]  /*49a00*/  STL [R1+0x15c4], R7 ;  /* 0x0015c40701007387 */ /* 0x0005e40000100800 */
[----:B--2---:R-:W-:Y:S02]  /*49a10*/  MOV R7, 0x49a30 ;  /* 0x00049a3000077802 */ /* 0x004fe40000000f00 */
[----:B-1---5:R-:W-:Y:S05]  /*49a20*/  CALL.REL.NOINC `($_ZN7cutlass13device_kernelIN5flash19enable_sm80_to_sm89INS1_16FlashAttnBwdSm80INS1_25CollectiveMainloopBwdSm80ILi2ELi2EN4cute5tupleIJNS5_1CILi128EEES8_NS7_ILi64EEEEEENS_6half_tEfNS_4arch4Sm80ELb0ELb0ELb1ELb1ELb0ELb0ELb0ELb0ELi2ELi4ELi4ELi4ELb0EEENS1_24CollectiveEpilogueBwdGQAISA_fSD_Li256ELb1ELb0EEENS1_19SingleTileSchedulerILb1ELb0ELb0ELi128EEEEEEEEEvNT_6ParamsE$_ZN4cute3eso3ESOILb0ELb0EJNS_6LayoutINS_5tupleIJNS3_IJNS_1CILi2EEES5_S5_EEES5_NS3_IJNS3_IJS5_S5_EEES5_EEEEEENS3_IJNS3_IJNS4_ILi1EEENS4_ILi512EEEiEEENS4_ILi4096EEENS3_IJNS3_IJiiEEENS4_ILi8192EEEEEEEEEEEjEEC2ERKSI_RKj) ;  /* 0xfffbc75000007944 */ /* 0x022fea0003c3ffff */
        /* <DEDUP_REMOVED lines=10> */
[----:B--2---:R1:W-:Y:S04]  /*49ad0*/  STL.64 [R1+0x1580], R2 ;  /* 0x0015800201007387 */ /* 0x0043e80000100a00 */
[----:B-1----:R-:W-:Y:S05]  /*49ae0*/  CALL.REL.NOINC `($_ZN7cutlass13device_kernelIN5flash19enable_sm80_to_sm89INS1_16FlashAttnBwdSm80INS1_25CollectiveMainloopBwdSm80ILi2ELi2EN4cute5tupleIJNS5_1CILi128EEES8_NS7_ILi64EEEEEENS_6half_tEfNS_4arch4Sm80ELb0ELb0ELb1ELb1ELb0ELb0ELb0ELb0ELi2ELi4ELi4ELi4ELb0EEENS1_24CollectiveEpilogueBwdGQAISA_fSD_Li256ELb1ELb0EEENS1_19SingleTileSchedulerILb1ELb0ELb0ELi128EEEEEEEEEvNT_6ParamsE$_ZN4cute3eso3ESOILb0ELb0EJNS_6LayoutINS_5tupleIJNS3_IJNS_1CILi2EEES5_S5_EEES5_NS3_IJNS3_IJS5_S5_EEES5_EEEEEENS3_IJNS3_IJNS4_ILi1EEENS4_ILi512EEEiEEENS4_ILi4096EEENS3_IJNS3_IJiiEEENS4_ILi8192EEEEEEEEEEENS_10ViewEngineINS_8smem_ptrIPN7cutlass6half_tEEEEEEEC2ERKSI_RKSP_) ;  /* 0xfffbc60000007944 */ /* 0x002fea0003c3ffff */
[----:B------:R1:W5:Y:S04]  /*49af0*/  LDL R2, [R1+0x1594] ;  /* 0x0015940001027983 */ /* 0x0003680000100800 */
[----:B------:R1:W5:Y:S01]  /*49b00*/  LDL R3, [R1+0x1598] ;  /* 0x0015980001037983 */ /* 0x0003620000100800 */
[----:B------:R-:W-:-:S03]  /*49b10*/  MOV R4, 0x49b30 ;  /* 0x00049b3000047802 */ /* 0x000fc60000000f00 */
[----:B-1---5:R-:W-:Y:S05]  /*49b20*/  CALL.REL.NOINC `($_ZN7cutlass13device_kernelIN5flash19enable_sm80_to_sm89INS1_16FlashAttnBwdSm80INS1_25CollectiveMainloopBwdSm80ILi2ELi2EN4cute5tupleIJNS5_1CILi128EEES8_NS7_ILi64EEEEEENS_6half_tEfNS_4arch4Sm80ELb0ELb0ELb1ELb1ELb0ELb0ELb0ELb0ELi2ELi4ELi4ELi4ELb0EEENS1_24CollectiveEpilogueBwdGQAISA_fSD_Li256ELb1ELb0EEENS1_19SingleTileSchedulerILb1ELb0ELb0ELi128EEEEEEEEEvNT_6ParamsE$_ZZN4cute4takeILi1ELi3ENS_5tupleIJNS1_IJNS_1CILi1EEENS2_ILi512EEEiEEENS2_ILi4096EEENS1_IJNS1_IJiiEEENS2_ILi8192EEEEEEEEEEEDaRKT1_ENKUlDpRKT_E_clIJS6_S9_EEEDaSH_) ;  /* 0xfffc00d000007944 */ /* 0x022fea0003c3ffff */
[----:B------:R1:W-:Y:S02]  /*49b30*/  STL.64 [R1+0x1590], R2 ;  /* 0x0015900201007387 */ /* 0x0003e40000100a00 */
[----:B-1----:R-:W-:Y:S02]  /*49b40*/  MOV R2, 0x49b60 ;  /* 0x00049b6000027802 */ /* 0x002fe40000000f00 */
[----:B------:R-:W-:Y:S05]  /*49b50*/  CALL.REL.NOINC `($_ZN7cutlass13device_kernelIN5flash19enable_sm80_to_sm89INS1_16FlashAttnBwdSm80INS1_25CollectiveMainloopBwdSm80ILi2ELi2EN4cute5tupleIJNS5_1CILi128EEES8_NS7_ILi64EEEEEENS_6half_tEfNS_4arch4Sm80ELb0ELb0ELb1ELb1ELb0ELb0ELb0ELb0ELi2ELi4ELi4ELi4ELb0EEENS1_24CollectiveEpilogueBwdGQAISA_fSD_Li256ELb1ELb0EEENS1_19SingleTileSchedulerILb1ELb0ELb0ELi128EEEEEEEEEvNT_6ParamsE$_ZZN4cute16flatten_to_tupleINS_5tupleIJNS_1CILi4096EEENS1_IJNS1_IJiiEEENS2_ILi8192EEEEEEEEEEEDaRKT_ENKUlRKT_E_clIS6_EEDaSD_) ;  /* 0xfffbfff000007944 */ /* 0x000fea0003c3ffff */
[----:B------:R-:W-:Y:S02]  /*49b60*/  MOV R2, 0x49b80 ;  /* 0x00049b8000027802 */ /* 0x000fe40000000f00 */
[----:B------:R-:W-:Y:S05]  /*49b70*/  CALL.REL.NOINC `($_ZN7cutlass13device_kernelIN5flash19enable_sm80_to_sm89INS1_16FlashAttnBwdSm80INS1_25CollectiveMainloopBwdSm80ILi2ELi2EN4cute5tupleIJNS5_1CILi128EEES8_NS7_ILi64EEEEEENS_6half_tEfNS_4arch4Sm80ELb0ELb0ELb1ELb1ELb0ELb0ELb0ELb0ELi2ELi4ELi4ELi4ELb0EEENS1_24CollectiveEpilogueBwdGQAISA_fSD_Li256ELb1ELb0EEENS1_19SingleTileSchedulerILb1ELb0ELb0ELi128EEEEEEEEEvNT_6ParamsE$_ZZN4cute12filter_tupleINS_5tupleIJNS_1CILi4096EEENS1_IJNS1_IJiiEEENS2_ILi8192EEEEEEEEEZNS_16flatten_to_tupleIS7_EEDaRKT_EUlRKT_E_EEDaSB_OT0_ENKUlDpSE_E_clIJNS1_IJS3_EEENS1_IJiiS5_EEEEEEDaSI_) ;  /* 0xfffbfc5000007944 */ /* 0x000fea0003c3ffff */
        /* <DEDUP_REMOVED lines=21> */
[----:B-1---5:R-:W-:Y:S05]  /*49cd0*/  CALL.REL.NOINC `($_ZN7cutlass13device_kernelIN5flash19enable_sm80_to_sm89INS1_16FlashAttnBwdSm80INS1_25CollectiveMainloopBwdSm80ILi2ELi2EN4cute5tupleIJNS5_1CILi128EEES8_NS7_ILi64EEEEEENS_6half_tEfNS_4arch4Sm80ELb0ELb0ELb1ELb1ELb0ELb0ELb0ELb0ELi2ELi4ELi4ELi4ELb0EEENS1_24CollectiveEpilogueBwdGQAISA_fSD_Li256ELb1ELb0EEENS1_19SingleTileSchedulerILb1ELb0ELb0ELi128EEEEEEEEEvNT_6ParamsE$_ZN4cute3eso3ESOILb1ELb0EJNS_14ComposedLayoutINS_7SwizzleILi3ELi3ELi3EEENS_1CILi0EEENS_6LayoutINS_5tupleIJNS8_IJNS8_IJNS5_ILi4EEENS5_ILi8EEEEEENS8_IJNS5_ILi2EEENS5_ILi1EEEEEEEEENS8_IJNS8_IJSC_SC_EEESB_EEEEEENS8_IJNS8_IJNS8_IJNS5_ILi128EEESD_EEENS8_IJSA_S6_EEEEEENS8_IJNS8_IJNS5_ILi64EEENS5_ILi512EEEEEENS8_IJNS5_ILi16EEENS5_ILi1024EEEEEEEEEEEEEEEENS_10ViewEngineINS_8smem_ptrIPN7cutlass6half_tEEEEEEEC2ERKSW_RKS13_) ;  /* 0xfffbd12000007944 */ /* 0x022fea0003c3ffff */
[----:B------:R1:W5:Y:S04]  /*49ce0*/  LD.E R6, [R4.64+0xc] ;  /* 0x00000c0804067980 */ /* 0x000368000c101900 */
[----:B------:R1:W5:Y:S01]  /*49cf0*/  LDL.64 R30, [R1+0x1590] ;  /* 0x00159000011e7983 */ /* 0x0003620000100a00 */
[----:B------:R-:W-:-:S03]  /*49d00*/  MOV R3, 0x49d20 ;  /* 0x00049d2000037802 */ /* 0x000fc60000000f00 */
        /* <DEDUP_REMOVED lines=39> */
[----:B------:R-:W-:Y:S01]  /*49f80*/  LOP3.LUT R25, R6, 0x188, RZ, 0xc0, !PT ;  /* 0x0000018806197812 */ /* 0x000fe200078ec0ff */
[----:B------:R-:W-:Y:S01]  /*49f90*/  IMAD.MOV.U32 R2, RZ, RZ, R79 ;  /* 0x000000ffff027224 */ /* 0x000fe200078e004f */
[----:B------:R-:W-:Y:S02]  /*49fa0*/  SEL R5, R5, 0xfffffff0, !P0 ;  /* 0xfffffff005057807 */ /* 0x000fe40004000000 */
[----:B------:R-:W-:Y:S01]  /*49fb0*/  MOV R4, 0x49fe0 ;  /* 0x00049fe000047802 */ /* 0x000fe20000000f00 */
[----:B-1----:R-:W-:Y:S02]  /*49fc0*/  IMAD.MOV.U32 R3, RZ, RZ, R77 ;  /* 0x000000ffff037224 */ /* 0x002fe400078e004d */
        /* <DEDUP_REMOVED lines=9> */
[----:B------:R-:W-:Y:S02]  /*4a060*/  MOV R5, R77 ;  /* 0x0000004d00057202 */ /* 0x000fe40000000f00 */
[----:B------:R-:W-:Y:S01]  /*4a070*/  MOV R26, 0x4a0b0 ;  /* 0x0004a0b0001a7802 */ /* 0x000fe20000000f00 */
[----:B--2---:R1:W-:Y:S02]  /*4a080*/  STL [R1+0x15dc], R4 ;  /* 0x0015dc0401007387 */ /* 0x0043e40000100800 */
[----:B-1----:R-:W-:Y:S02]  /*4a090*/  IMAD.MOV.U32 R4, RZ, RZ, R24 ;  /* 0x000000ffff047224 */ /* 0x002fe400078e0018 */
        /* <DEDUP_REMOVED lines=26> */
[----:B------:R-:W-:-:S03]  /*4a240*/  IADD3 R5, R11, 0x240, RZ ;  /* 0x000002400b057810 */ /* 0x000fc60007ffe0ff */
[----:B--2---:R1:W-:Y:S04]  /*4a250*/  STL [R1+0x15bc], R2 ;  /* 0x0015bc0201007387 */ /* 0x0043e80000100800 */
[----:B------:R2:W-:Y:S01]  /*4a260*/  STL [R1+0x15c0], R3 ;  /* 0x0015c00301007387 */ /* 0x0005e20000100800 */
[----:B-1----:R-:W-:Y:S01]  /*4a270*/  IMAD.MOV.U32 R2, RZ, RZ, R78 ;  /* 0x000000ffff027224 */ /* 0x002fe200078e004e */
[----:B--2---:R-:W-:Y:S02]  /*4a280*/  MOV R3, 0x4a2a0 ;  /* 0x0004a2a000037802 */ /* 0x004fe40000000f00 */
[----:B------:R-:W-:Y:S05]  /*4a290*/  CALL.REL.NOINC `($_ZN7cutlass13device_kernelIN5flash19enable_sm80_to_sm89INS1_16FlashAttnBwdSm80INS1_25CollectiveMainloopBwdSm80ILi2ELi2EN4cute5tupleIJNS5_1CILi128EEES8_NS7_ILi64EEEEEENS_6half_tEfNS_4arch4Sm80ELb0ELb0ELb1ELb1ELb0ELb0ELb0ELb0ELi2ELi4ELi4ELi4ELb0EEENS1_24CollectiveEpilogueBwdGQAISA_fSD_Li256ELb1ELb0EEENS1_19SingleTileSchedulerILb1ELb0ELb0ELi128EEEEEEEEEvNT_6ParamsE$_ZN4cute3eso3ESOILb0ELb0EJiiiNS_1CILi144EEENS2_ILi512EEEEEC2ERKiS7_S7_RKS3_RKS4_) ;  /* 0xfffbc67000007944 */ /* 0x000fea0003c3ffff */
[----:B------:R-:W2:Y:S04]  /*4a2a0*/  LDL.64 R2, [R1+0x1580] ;  /* 0x0015800001027983 */ /* 0x000ea80000100a00 */
[----:B------:R-:W3:Y:S04]  /*4a2b0*/  LDL R4, [R1+0x1588] ;  /* 0x0015880001047983 */ /* 0x000ee80000100800 */
[----:B--2---:R1:W-:Y:S04]  /*4a2c0*/  STL.64 [R1+0x1590], R2 ;  /* 0x0015900201007387 */ /* 0x0043e80000100a00 */
[----:B---3--:R2:W-:Y:S01]  /*4a2d0*/  STL [R1+0x1598], R4 ;  /* 0x0015980401007387 */ /* 0x0085e20000100800 */
[----:B-1----:R-:W-:-:S02]  /*4a2e0*/  MOV R3, R79 ;  /* 0x0000004f00037202 */ /* 0x002fc40000000f00 */
[----:B--2---:R-:W-:Y:S02]  /*4a2f0*/  MOV R4, 0x4a310 ;  /* 0x0004a31000047802 */ /* 0x004fe40000000f00 */
[----:B------:R-:W-:Y:S05]  /*4a300*/  CALL.REL.NOINC `($_ZN7cutlass13device_kernelIN5flash19enable_sm80_to_sm89INS1_16FlashAttnBwdSm80INS1_25CollectiveMainloopBwdSm80ILi2ELi2EN4cute5tupleIJNS5_1CILi128EEES8_NS7_ILi64EEEEEENS_6half_tEfNS_4arch4Sm80ELb0ELb0ELb1ELb1ELb0ELb0ELb0ELb0ELi2ELi4ELi4ELi4ELb0EEENS1_24CollectiveEpilogueBwdGQAISA_fSD_Li256ELb1ELb0EEENS1_19SingleTileSchedulerILb1ELb0ELb0ELi128EEEEEEEEEvNT_6ParamsE$_ZN4cute3eso3ESOILb1ELb0EJNS_1CILi8EEEiiiNS2_ILi144EEENS2_ILi512EEEEEC2ERKS3_RKiSA_SA_RKS4_RKS5_) ;  /* 0xfffbcf8000007944 */ /* 0x000fea0003c3ffff */
[----:B-1----:R-:W2:Y:S04]  /*4a310*/  LDL.64 R2, [R1+0x15b0] ;  /* 0x0015b00001027983 */ /* 0x002ea80000100a00 */
[----:B------:R-:W3:Y:S01]  /*4a320*/  LDL R4, [R1+0x15b8] ;  /* 0x0015b80001047983 */ /* 0x000ee20000100800 */
[C---:B------:R-:W-:Y:S02]  /*4a330*/  IADD3 R12, R11.reuse, 0x208, RZ ;  /* 0x000002080b0c7810 */ /* 0x040fe40007ffe0ff */
[----:B------:R-:W-:Y:S01]  /*4a340*/  MOV R5, 0x4a3a0 ;  /* 0x0004a3a000057802 */ /* 0x000fe20000000f00 */
[----:B--2---:R1:W-:Y:S04]  /*4a350*/  STL.64 [R1+0x1580], R2 ;  /* 0x0015800201007387 */ /* 0x0043e80000100a00 */
[----:B---3--:R2:W-:Y:S01]  /*4a360*/  STL [R1+0x1588], R4 ;  /* 0x0015880401007387 */ /* 0x0085e20000100800 */
[----:B-1----:R-:W-:Y:S01]  /*4a370*/  IADD3 R3, R11, 0x204, RZ ;  /* 0x000002040b037810 */ /* 0x002fe20007ffe0ff */
[----:B--2---:R-:W-:-:S02]  /*4a380*/  IMAD.MOV.U32 R4, RZ, RZ, R79 ;  /* 0x000000ffff047224 */ /* 0x004fc400078e004f */
        /* <DEDUP_REMOVED lines=14> */
[----:B------:R-:W-:Y:S05]  /*4a470*/  CALL.REL.NOINC `($_ZN7cutlass13device_kernelIN5flash19enable_sm80_to_sm89INS1_16FlashAttnBwdSm80INS1_25CollectiveMainloopBwdSm80ILi2ELi2EN4cute5tupleIJNS5_1CILi128EEES8_NS7_ILi64EEEEEENS_6half_tEfNS_4arch4Sm80ELb0ELb0ELb1ELb1ELb0ELb0ELb0ELb0ELi2ELi4ELi4ELi4ELb0EEENS1_24CollectiveEpilogueBwdGQAISA_fSD_Li256ELb1ELb0EEENS1_19SingleTileSchedulerILb1ELb0ELb0ELi128EEEEEEEEEvNT_6ParamsE$_ZZN4cute6detail16composition_implINS_5tupleIJNS_1CILi16EEENS3_ILi2EEES5_S5_NS3_ILi4EEES5_EEENS2_IJNS3_ILi1EEEiiiNS3_ILi144EEENS3_ILi512EEEEEENS2_IJNS2_IJS5_S5_EEES6_NS3_ILi8EEEEEENS2_IJNS2_IJNS3_ILi64EEESA_EEES4_NS3_ILi1024EEEEEEEEDaRKT_RKT0_RKT1_RKT2_ENKUlRKT_RKT0_E_clISC_SG_EEDaSX_S10_) ;  /* 0xfffbf91000007944 */ /* 0x000fea0003c3ffff */
[----:B------:R-:W-:Y:S02]  /*4a480*/  MOV R2, R14 ;  /* 0x0000000e00027202 */ /* 0x000fe40000000f00 */
[----:B------:R-:W-:Y:S02]  /*4a490*/  MOV R5, 0x4a4b0 ;  /* 0x0004a4b000057802 */ /* 0x000fe40000000f00 */
[----:B-----5:R-:W-:Y:S05]  /*4a4a0*/  CALL.REL.NOINC `($_ZN7cutlass13device_kernelIN5flash19enable_sm80_to_sm89INS1_16FlashAttnBwdSm80INS1_25CollectiveMainloopBwdSm80ILi2ELi2EN4cute5tupleIJNS5_1CILi128EEES8_NS7_ILi64EEEEEENS_6half_tEfNS_4arch4Sm80ELb0ELb0ELb1ELb1ELb0ELb0ELb0ELb0ELi2ELi4ELi4ELi4ELb0EEENS1_24CollectiveEpilogueBwdGQAISA_fSD_Li256ELb1ELb0EEENS1_19SingleTileSchedulerILb1ELb0ELb0ELi128EEEEEEEEEvNT_6ParamsE$_ZZN4cute6detail16composition_implINS_5tupleIJNS_1CILi16EEENS3_ILi2EEES5_S5_NS3_ILi4EEES5_EEENS2_IJNS3_ILi1EEEiiiNS3_ILi144EEENS3_ILi512EEEEEENS2_IJNS2_IJS5_S5_EEES6_NS3_ILi8EEEEEENS2_IJNS2_IJNS3_ILi64EEESA_EEES4_NS3_ILi1024EEEEEEEEDaRKT_RKT0_RKT1_RKT2_ENKUlRKT_RKT0_E_clIS6_S4_EEDaSX_S10_) ;  /* 0xfffbf88000007944 */ /* 0x020fea0003c3ffff */
[----:B-----5:R1:W-:Y:S01]  /*4a4b0*/  STL.64 [R1+0x1580], R2 ;  /* 0x0015800201007387 */ /* 0x0203e20000100a00 */
[----:B------:R-:W-:Y:S01]  /*4a4c0*/  IMAD.MOV.U32 R5, RZ, RZ, R4 ;  /* 0x000000ffff057224 */ /* 0x000fe200078e0004 */
[----:B------:R-:W-:Y:S02]  /*4a4d0*/  MOV R4, 0x4a510 ;  /* 0x0004a51000047802 */ /* 0x000fe40000000f00 */
[----:B-1----:R-:W-:Y:S01]  /*4a4e0*/  MOV R3, R77 ;  /* 0x0000004d00037202 */ /* 0x002fe20000000f00 */
[----:B------:R-:W-:-:S02]  /*4a4f0*/  IMAD.MOV.U32 R2, RZ, RZ, R78 ;  /* 0x000000ffff027224 */ /* 0x000fc400078e004e */
        /* <DEDUP_REMOVED lines=59> */
[----:B-1---5:R-:W-:Y:S05]  /*4a8b0*/  CALL.REL.NOINC `($_ZN7cutlass13device_kernelIN5flash19enable_sm80_to_sm89INS1_16FlashAttnBwdSm80INS1_25CollectiveMainloopBwdSm80ILi2ELi2EN4cute5tupleIJNS5_1CILi128EEES8_NS7_ILi64EEEEEENS_6half_tEfNS_4arch4Sm80ELb0ELb0ELb1ELb1ELb0ELb0ELb0ELb0ELi2ELi4ELi4ELi4ELb0EEENS1_24CollectiveEpilogueBwdGQAISA_fSD_Li256ELb1ELb0EEENS1_19SingleTileSchedulerILb1ELb0ELb0ELi128EEEEEEEEEvNT_6ParamsE$_ZN4cute3eso3ESOILb1ELb0EJNS_6LayoutINS_5tupleIJNS3_IJNS_1CILi8EEENS4_ILi1EEEEEENS4_ILi2EEENS3_IJNS4_ILi4EEES8_EEEEEENS3_IJNS3_IJS6_NS4_ILi0EEEEEES5_NS3_IJNS4_ILi32EEENS4_ILi16EEEEEEEEEEENS_10ViewEngineIPN7cutlass6half_tEEEEEC2ERKSI_RKSN_) ;  /* 0xfffbe06000007944 */ /* 0x022fea0003c3ffff */
[----:B------:R1:W5:Y:S01]  /*4a8c0*/  LDL.64 R84, [R1+0x1580] ;  /* 0x0015800001547983 */ /* 0x0003620000100a00 */
[----:B------:R-:W-:Y:S01]  /*4a8d0*/  IMAD.MOV.U32 R10, RZ, RZ, R8 ;  /* 0x000000ffff0a7224 */ /* 0x000fe200078e0008 */
[----:B------:R-:W-:-:S02]  /*4a8e0*/  MOV R2, R78 ;  /* 0x0000004e00027202 */ /* 0x000fc40000000f00 */
[----:B------:R-:W-:Y:S02]  /*4a8f0*/  MOV R3, 0x4a910 ;  /* 0x0004a91000037802 */ /* 0x000fe40000000f00 */
[----:B-1---5:R-:W-:Y:S05]  /*4a900*/  CALL.REL.NOINC `($_ZN7cutlass13device_kernelIN5flash19enable_sm80_to_sm89INS1_16FlashAttnBwdSm80INS1_25CollectiveMainloopBwdSm80ILi2ELi2EN4cute5tupleIJNS5_1CILi128EEES8_NS7_ILi64EEEEEENS_6half_tEfNS_4arch4Sm80ELb0ELb0ELb1ELb1ELb0ELb0ELb0ELb0ELi2ELi4ELi4ELi4ELb0EEENS1_24CollectiveEpilogueBwdGQAISA_fSD_Li256ELb1ELb0EEENS1_19SingleTileSchedulerILb1ELb0ELb0ELi128EEEEEEEEEvNT_6ParamsE$_ZN4cute3eso3ESOILb1ELb0EJNS_6LayoutINS_5tupleIJNS3_IJNS3_IJNS_1CILi4EEENS4_ILi2EEEEEENS4_ILi1EEEEEES6_NS4_ILi8EEEEEENS3_IJNS3_IJNS3_IJS8_NS4_ILi32EEEEEENS4_ILi0EEEEEENS4_ILi64EEES5_EEEEENS_10ViewEngineIPN7cutlass6half_tEEEEEC2ERKSI_RKSN_) ;  /* 0xfffbcde000007944 */ /* 0x022fea0003c3ffff */
[----:B------:R1:W5:Y:S04]  /*4a910*/  LDL.64 R82, [R1+0x1580] ;  /* 0x0015800001527983 */ /* 0x0003680000100a00 */
[----:B------:R1:W5:Y:S01]  /*4a920*/  LD.E.64 R2, [R88.64+0x8] ;  /* 0x0000080858027980 */ /* 0x000362000c101b00 */
[----:B------:R-:W-:Y:S02]  /*4a930*/  MOV R38, R78 ;  /* 0x0000004e00267202 */ /* 0x000fe40000000f00 */
[----:B------:R-:W-:Y:S02]  /*4a940*/  MOV R39, 0x4a960 ;  /* 0x0004a96000277802 */ /* 0x000fe40000000f00 */
[----:B-1---5:R-:W-:Y:S05]  /*4a950*/  CALL.REL.NOINC `($_ZN7cutlass13device_kernelIN5flash19enable_sm80_to_sm89INS1_16FlashAttnBwdSm80INS1_25CollectiveMainloopBwdSm80ILi2ELi2EN4cute5tupleIJNS5_1CILi128EEES8_NS7_ILi64EEEEEENS_6half_tEfNS_4arch4Sm80ELb0ELb0ELb1ELb1ELb0ELb0ELb0ELb0ELi2ELi4ELi4ELi4ELb0EEENS1_24CollectiveEpilogueBwdGQAISA_fSD_Li256ELb1ELb0EEENS1_19SingleTileSchedulerILb1ELb0ELb0ELi128EEEEEEEEEvNT_6ParamsE$_ZN4cute8smem_ptrIPN7cutlass6half_tEECI1NS_12iter_adaptorIS3_S4_EEES3_) ;  /* 0xfffbeac000007944 */ /* 0x022fea0003c3ffff */
[----:B------:R1:W5:Y:S01]  /*4a960*/  LDL.64 R2, [R1+0x1580] ;  /* 0x0015800001027983 */ /* 0x0003620000100a00 */
[----:B------:R-:W-:-:S03]  /*4a970*/  MOV R37, 0x4a990 ;  /* 0x0004a99000257802 */ /* 0x000fc60000000f00 */
[----:B-1---5:R-:W-:Y:S05]  /*4a980*/  CALL.REL.NOINC `($_ZN7cutlass13device_kernelIN5flash19enable_sm80_to_sm89INS1_16FlashAttnBwdSm80INS1_25CollectiveMainloopBwdSm80ILi2ELi2EN4cute5tupleIJNS5_1CILi128EEES8_NS7_ILi64EEEEEENS_6half_tEfNS_4arch4Sm80ELb0ELb0ELb1ELb1ELb0ELb0ELb0ELb0ELi2ELi4ELi4ELi4ELb0EEENS1_24CollectiveEpilogueBwdGQAISA_fSD_Li256ELb1ELb0EEENS1_19SingleTileSchedulerILb1ELb0ELb0ELi128EEEEEEEEEvNT_6ParamsE$_ZN4cute3eso3ESOILb1ELb0EJNS_6LayoutINS_5tupleIJNS3_IJNS_1CILi8EEENS4_ILi1EEEEEENS4_ILi2EEEEEENS3_IJNS3_IJS6_NS4_ILi0EEEEEENS4_ILi4096EEEEEEEENS_10ViewEngineINS_8smem_ptrIPN7cutlass6half_tEEEEEEEC2ERKSE_RKSL_) ;  /* 0xfffbdce000007944 */ /* 0x022fea0003c3ffff */
[----:B------:R1:W5:Y:S01]  /*4a990*/  LDL.64 R36, [R1+0x1580] ;  /* 0x0015800001247983 */ /* 0x0003620000100a00 */
[----:B------:R-:W-:Y:S01]  /*4a9a0*/  IMAD.MOV.U32 R38, RZ, RZ, R84 ;  /* 0x000000ffff267224 */ /* 0x000fe200078e0054 */
[----:B------:R-:W-:-:S02]  /*4a9b0*/  MOV R39, R85 ;  /* 0x0000005500277202 */ /* 0x000fc40000000f00 */
[----:B------:R-:W-:Y:S02]  /*4a9c0*/  MOV R45, 0x4a9e0 ;  /* 0x0004a9e0002d7802 */ /* 0x000fe40000000f00 */
[----:B-1---5:R-:W-:Y:S05]  /*4a9d0*/  CALL.REL.NOINC `($_ZN7cutlass13device_kernelIN5flash19enable_sm80_to_sm89INS1_16FlashAttnBwdSm80INS1_25CollectiveMainloopBwdSm80ILi2ELi2EN4cute5tupleIJNS5_1CILi128EEES8_NS7_ILi64EEEEEENS_6half_tEfNS_4arch4Sm80ELb0ELb0ELb1ELb1ELb0ELb0ELb0ELb0ELi2ELi4ELi4ELi4ELb0EEENS1_24CollectiveEpilogueBwdGQAISA_fSD_Li256ELb1ELb0EEENS1_19SingleTileSchedulerILb1ELb0ELb0ELi128EEEEEEEEEvNT_6ParamsE$_ZN4cute3eso3ESOILb1ELb0EJNS_6LayoutINS_5tupleIJNS3_IJNS_1CILi8EEENS4_ILi1EEEEEENS4_ILi2EEEEEENS3_IJNS3_IJS6_NS4_ILi0EEEEEES5_EEEEENS_10ViewEngineIPN7cutlass6half_tEEEEEC2ERKSD_RKSI_) ;  /* 0xfffbdea000007944 */ /* 0x022fea0003c3ffff */
[----:B------:R1:W5:Y:S01]  /*4a9e0*/  LDL.64 R2, [R1+0x1580] ;  /* 0x0015800001027983 */ /* 0x0003620000100a00 */
[----:B------:R-:W-:-:S03]  /*4a9f0*/  MOV R39, 0x4aa10 ;  /* 0x0004aa1000277802 */ /* 0x000fc60000000f00 */
[----:B-1---5:R-:W-:Y:S05]  /*4aa00*/  CALL.REL.NOINC `($_ZN7cutlass13device_kernelIN5flash19enable_sm80_to_sm89INS1_16FlashAttnBwdSm80INS1_25CollectiveMainloopBwdSm80ILi2ELi2EN4cute5tupleIJNS5_1CILi128EEES8_NS7_ILi64EEEEEENS_6half_tEfNS_4arch4Sm80ELb0ELb0ELb1ELb1ELb0ELb0ELb0ELb0ELi2ELi4ELi4ELi4ELb0EEENS1_24CollectiveEpilogueBwdGQAISA_fSD_Li256ELb1ELb0EEENS1_19SingleTileSchedulerILb1ELb0ELb0ELi128EEEEEEEEEvNT_6ParamsE$_ZN4cute3eso3ESOILb1ELb0EJNS_6LayoutINS_5tupleIJNS3_IJNS_1CILi8EEENS4_ILi1EEEEEENS3_IJNS4_ILi2EEEEEEEEENS3_IJNS3_IJS6_NS4_ILi0EEEEEENS3_IJNS4_ILi4096EEEEEEEEEEENS_10ViewEngineINS_8smem_ptrIPN7cutlass6half_tEEEEEEEC2ERKSG_RKSN_) ;  /* 0xfffbda2000007944 */ /* 0x022fea0003c3ffff */
[----:B------:R1:W5:Y:S01]  /*4aa10*/  LDL.64 R36, [R1+0x1580] ;  /* 0x0015800001247983 */ /* 0x0003620000100a00 */
[----:B------:R-:W-:-:S03]  /*4aa20*/  MOV R39, 0x4aa40 ;  /* 0x0004aa4000277802 */ /* 0x000fc60000000f00 */
[----:B-1---5:R-:W-:Y:S05]  /*4aa30*/  CALL.REL.NOINC `($_ZN7cutlass13device_kernelIN5flash19enable_sm80_to_sm89INS1_16FlashAttnBwdSm80INS1_25CollectiveMainloopBwdSm80ILi2ELi2EN4cute5tupleIJNS5_1CILi128EEES8_NS7_ILi64EEEEEENS_6half_tEfNS_4arch4Sm80ELb0ELb0ELb1ELb1ELb0ELb0ELb0ELb0ELi2ELi4ELi4ELi4ELb0EEENS1_24CollectiveEpilogueBwdGQAISA_fSD_Li256ELb1ELb0EEENS1_19SingleTileSchedulerILb1ELb0ELb0ELi128EEEEEEEEEvNT_6ParamsE$_ZN4cute3eso3ESOILb1ELb0EJNS_6LayoutINS_5tupleIJNS3_IJNS_1CILi8EEENS4_ILi1EEEEEENS3_IJNS4_ILi2EEEEEEEEENS3_IJNS3_IJS6_NS4_ILi0EEEEEENS3_IJS5_EEEEEEEENS_10ViewEngineIPN7cutlass6half_tEEEEEC2ERKSF_RKSK_) ;  /* 0xfffbdb2000007944 */ /* 0x022fea0003c3ffff */
[----:B------:R1:W5:Y:S01]  /*4aa40*/  LDL.64 R2, [R1+0x1580] ;  /* 0x0015800001027983 */ /* 0x0003620000100a00 */
[----:B------:R-:W-:-:S03]  /*4aa50*/  MOV R39, 0x4aa70 ;  /* 0x0004aa7000277802 */ /* 0x000fc60000000f00 */
[----:B-1---5:R-:W-:Y:S05]  /*4aa60*/  CALL.REL.NOINC `($_ZN7cutlass13device_kernelIN5flash19enable_sm80_to_sm89INS1_16FlashAttnBwdSm80INS1_25CollectiveMainloopBwdSm80ILi2ELi2EN4cute5tupleIJNS5_1CILi128EEES8_NS7_ILi64EEEEEENS_6half_tEfNS_4arch4Sm80ELb0ELb0ELb1ELb1ELb0ELb0ELb0ELb0ELi2ELi4ELi4ELi4ELb0EEENS1_24CollectiveEpilogueBwdGQAISA_fSD_Li256ELb1ELb0EEENS1_19SingleTileSchedulerILb1ELb0ELb0ELi128EEEEEEEEEvNT_6ParamsE$_ZN4cute3eso3ESOILb1ELb0EJNS_6LayoutINS_5tupleIJNS3_IJNS3_IJNS_1CILi8EEENS4_ILi1EEEEEES6_EEENS3_IJNS3_IJS6_S6_EEENS4_ILi2EEEEEEEEENS3_IJNS3_IJNS3_IJS6_NS4_ILi0EEEEEESD_EEENS3_IJNS3_IJSD_SD_EEES5_EEEEEEEENS_10ViewEngineIPN7cutlass6half_tEEEEEC2ERKSJ_RKSO_) ;  /* 0xfffbcdf000007944 */ /* 0x022fea0003c3ffff */
[----:B------:R1:W5:Y:S01]  /*4aa70*/  LDL.64 R38, [R1+0x1580] ;  /* 0x0015800001267983 */ /* 0x0003620000100a00 */
[----:B------:R-:W-:-:S03]  /*4aa80*/  MOV R3, 0x4aaa0 ;  /* 0x0004aaa000037802 */ /* 0x000fc60000000f00 */
[----:B-1---5:R-:W-:Y:S05]  /*4aa90*/  CALL.REL.NOINC `($_ZN7cutlass13device_kernelIN5flash19enable_sm80_to_sm89INS1_16FlashAttnBwdSm80INS1_25CollectiveMainloopBwdSm80ILi2ELi2EN4cute5tupleIJNS5_1CILi128EEES8_NS7_ILi64EEEEEENS_6half_tEfNS_4arch4Sm80ELb0ELb0ELb1ELb1ELb0ELb0ELb0ELb0ELi2ELi4ELi4ELi4ELb0EEENS1_24CollectiveEpilogueBwdGQAISA_fSD_Li256ELb1ELb0EEENS1_19SingleTileSchedulerILb1ELb0ELb0ELi128EEEEEEEEEvNT_6ParamsE$_ZN4cute3eso3ESOILb1ELb0EJNS_6LayoutINS_5tupleIJNS3_IJNS3_IJNS_1CILi8EEENS4_ILi1EEEEEES6_EEENS3_IJNS3_IJS6_S6_EEENS4_ILi2EEEEEEEEENS3_IJNS3_IJNS3_IJS6_NS4_ILi0EEEEEESD_EEENS3_IJNS3_IJSD_SD_EEENS4_ILi4096EEEEEEEEEEENS_10ViewEngineINS_8smem_ptrIPN7cutlass6half_tEEEEEEEC2ERKSK_RKSR_) ;  /* 0xfffbccc000007944 */ /* 0x022fea0003c3ffff */
[----:B------:R1:W5:Y:S01]  /*4aaa0*/  LDL.64 R2, [R1+0x1580] ;  /* 0x0015800001027983 */ /* 0x0003620000100a00 */
[----:B------:R-:W-:-:S03]  /*4aab0*/  MOV R45, 0x4aad0 ;  /* 0x0004aad0002d7802 */ /* 0x000fc60000000f00 */
[----:B-1---5:R-:W-:Y:S05]  /*4aac0*/  CALL.REL.NOINC `($_ZN7cutlass13device_kernelIN5flash19enable_sm80_to_sm89INS1_16FlashAttnBwdSm80INS1_25CollectiveMainloopBwdSm80ILi2ELi2EN4cute5tupleIJNS5_1CILi128EEES8_NS7_ILi64EEEEEENS_6half_tEfNS_4arch4Sm80ELb0ELb0ELb1ELb1ELb0ELb0ELb0ELb0ELi2ELi4ELi4ELi4ELb0EEENS1_24CollectiveEpilogueBwdGQAISA_fSD_Li256ELb1ELb0EEENS1_19SingleTileSchedulerILb1ELb0ELb0ELi128EEEEEEEEEvNT_6ParamsE$_ZN4cute3eso3ESOILb1ELb0EJNS_6LayoutINS_5tupleIJNS3_IJNS_1CILi8EEENS4_ILi1EEEEEENS4_ILi2EEEEEENS3_IJNS3_IJS6_NS4_ILi0EEEEEES5_EEEEENS_10ViewEngineIPN7cutlass6half_tEEEEEC2ERKSD_RKSI_) ;  /* 0xfffbddb000007944 */ /* 0x022fea0003c3ffff */
[----:B------:R1:W5:Y:S01]  /*4aad0*/  LDL.64 R8, [R1+0x1580] ;  /* 0x0015800001087983 */ /* 0x0003620000100a00 */
[----:B------:R-:W-:Y:S02]  /*4aae0*/  MOV R38, R78 ;  /* 0x0000004e00267202 */ /* 0x000fe40000000f00 */
[----:B------:R-:W-:Y:S02]  /*4aaf0*/  MOV R39, 0x4ab10 ;  /* 0x0004ab1000277802 */ /* 0x000fe40000000f00 */
[----:B-1---5:R-:W-:Y:S05]  /*4ab00*/  CALL.REL.NOINC `($_ZN7cutlass13device_kernelIN5flash19enable_sm80_to_sm89INS1_16FlashAttnBwdSm80INS1_25CollectiveMainloopBwdSm80ILi2ELi2EN4cute5tupleIJNS5_1CILi128EEES8_NS7_ILi64EEEEEENS_6half_tEfNS_4arch4Sm80ELb0ELb0ELb1ELb1ELb0ELb0ELb0ELb0ELi2ELi4ELi4ELi4ELb0EEENS1_24CollectiveEpilogueBwdGQAISA_fSD_Li256ELb1ELb0EEENS1_19SingleTileSchedulerILb1ELb0ELb0ELi128EEEEEEEEEvNT_6ParamsE$_ZN4cute8smem_ptrIPN7cutlass6half_tEECI1NS_12iter_adaptorIS3_S4_EEES3_) ;  /* 0xfffbe91000007944 */ /* 0x022fea0003c3ffff */
[----:B------:R1:W5:Y:S01]  /*4ab10*/  LDL.64 R2, [R1+0x1580] ;  /* 0x0015800001027983 */ /* 0x0003620000100a00 */
[----:B------:R-:W-:-:S03]  /*4ab20*/  MOV R37, 0x4ab40 ;  /* 0x0004ab4000257802 */ /* 0x000fc60000000f00 */
[----:B-1---5:R-:W-:Y:S05]  /*4ab30*/  CALL.REL.NOINC `($_ZN7cutlass13device_kernelIN5flash19enable_sm80_to_sm89INS1_16FlashAttnBwdSm80INS1_25CollectiveMainloopBwdSm80ILi2ELi2EN4cute5tupleIJNS5_1CILi128EEES8_NS7_ILi64EEEEEENS_6half_tEfNS_4arch4Sm80ELb0ELb0ELb1ELb1ELb0ELb0ELb0ELb0ELi2ELi4ELi4ELi4ELb0EEENS1_24CollectiveEpilogueBwdGQAISA_fSD_Li256ELb1ELb0EEENS1_19SingleTileSchedulerILb1ELb0ELb0ELi128EEEEEEEEEvNT_6ParamsE$_ZN4cute3eso3ESOILb1ELb0EJNS_6LayoutINS_5tupleIJNS3_IJNS_1CILi8EEENS4_ILi1EEEEEENS4_ILi2EEEEEENS3_IJNS3_IJS6_NS4_ILi0EEEEEENS4_ILi4096EEEEEEEENS_10ViewEngineINS_8smem_ptrIPN7cutlass6half_tEEEEEEEC2ERKSE_RKSL_) ;  /* 0xfffbdb3000007944 */ /* 0x022fea0003c3ffff */
[----:B------:R1:W5:Y:S01]  /*4ab40*/  LDL.64 R10, [R1+0x1580] ;  /* 0x00158000010a7983 */ /* 0x0003620000100a00 */
[----:B------:R-:W-:-:S02]  /*4ab50*/  MOV R38, RZ ;  /* 0x000000ff00267202 */ /* 0x000fc40000000f00 */
[----:B------:R-:W-:Y:S02]  /*4ab60*/  MOV R37, 0x4ab80 ;  /* 0x0004ab8000257802 */ /* 0x000fe40000000f00 */
[----:B-1---5:R-:W-:Y:S05]  /*4ab70*/  CALL.REL.NOINC `($_ZN7cutlass13device_kernelIN5flash19enable_sm80_to_sm89INS1_16FlashAttnBwdSm80INS1_25CollectiveMainloopBwdSm80ILi2ELi2EN4cute5tupleIJNS5_1CILi128EEES8_NS7_ILi64EEEEEENS_6half_tEfNS_4arch4Sm80ELb0ELb0ELb1ELb1ELb0ELb0ELb0ELb0ELi2ELi4ELi4ELi4ELb0EEENS1_24CollectiveEpilogueBwdGQAISA_fSD_Li256ELb1ELb0EEENS1_19SingleTileSchedulerILb1ELb0ELb0ELi128EEEEEEEEEvNT_6ParamsE$_ZN4cute3eso3ESOILb1ELb0EJNS_10UnderscoreEiEEC2ERKS2_RKi) ;  /* 0xfffbc17000007944 */ /* 0x022fea0003c3ffff */
[----:B------:R-:W2:Y:S01]  /*4ab80*/  LDL R38, [R1+0x1580] ;  /* 0x0015800001267983 */ /* 0x000ea20000100800 */
        /* <DEDUP_REMOVED lines=9> */
[----:B------:R-:W-:-:S03]  /*4ac20*/  MOV R37, 0x4ac40 ;  /* 0x0004ac4000257802 */ /* 0x000fc60000000f00 */
[----:B-1---5:R-:W-:Y:S05]  /*4ac30*/  CALL.REL.NOINC `($_ZN7cutlass13device_kernelIN5flash19enable_sm80_to_sm89INS1_16FlashAttnBwdSm80INS1_25CollectiveMainloopBwdSm80ILi2ELi2EN4cute5tupleIJNS5_1CILi128EEES8_NS7_ILi64EEEEEENS_6half_tEfNS_4arch4Sm80ELb0ELb0ELb1ELb1ELb0ELb0ELb0ELb0ELi2ELi4ELi4ELi4ELb0EEENS1_24CollectiveEpilogueBwdGQAISA_fSD_Li256ELb1ELb0EEENS1_19SingleTileSchedulerILb1ELb0ELb0ELi128EEEEEEEEEvNT_6ParamsE$_ZN4cute3eso3ESOILb1ELb0EJNS_6LayoutINS_5tupleIJNS3_IJNS_1CILi8EEENS4_ILi1EEEEEEEEENS3_IJNS3_IJS6_NS4_ILi0EEEEEEEEEEENS_10ViewEngineINS_8smem_ptrIPN7cutlass6half_tEEEEEEEC2ERKSC_RKSJ_) ;  /* 0xfffbd70000007944 */ /* 0x022fea0003c3ffff */
[----:B------:R1:W5:Y:S01]  /*4ac40*/  LDL.64 R2, [R1+0x1580] ;  /* 0x0015800001027983 */ /* 0x0003620000100a00 */
[----:B------:R-:W-:Y:S02]  /*4ac50*/  MOV R38, RZ ;  /* 0x000000ff00267202 */ /* 0x000fe40000000f00 */
[----:B------:R-:W-:-:S02]  /*4ac60*/  MOV R37, 0x4ac80 ;  /* 0x0004ac8000257802 */ /* 0x000fc40000000f00 */
[----:B-1---5:R-:W-:Y:S05]  /*4ac70*/  CALL.REL.NOINC `($_ZN7cutlass13device_kernelIN5flash19enable_sm80_to_sm89INS1_16FlashAttnBwdSm80INS1_25CollectiveMainloopBwdSm80ILi2ELi2EN4cute5tupleIJNS5_1CILi128EEES8_NS7_ILi64EEEEEENS_6half_tEfNS_4arch4Sm80ELb0ELb0ELb1ELb1ELb0ELb0ELb0ELb0ELi2ELi4ELi4ELi4ELb0EEENS1_24CollectiveEpilogueBwdGQAISA_fSD_Li256ELb1ELb0EEENS1_19SingleTileSchedulerILb1ELb0ELb0ELi128EEEEEEEEEvNT_6ParamsE$_ZN4cute3eso3ESOILb1ELb0EJNS_10UnderscoreEiEEC2ERKS2_RKi) ;  /* 0xfffbc07000007944 */ /* 0x022fea0003c3ffff */
[----:B------:R-:W2:Y:S01]  /*4ac80*/  LDL R38, [R1+0x1580] ;  /* 0x0015800001267983 */ /* 0x000ea20000100800 */
[----:B------:R-:W-:-:S02]  /*4ac90*/  MOV R37, 0x4acc0 ;  /* 0x0004acc000257802 */ /* 0x000fc40000000f00 */
[----:B--2---:R-:W-:Y:S02]  /*4aca0*/  SHF.L.U32 R38, R38, 0x3, RZ ;  /* 0x0000000326267819 */ /* 0x004fe400000006ff */
[----:B------:R-:W-:Y:S05]  /*4acb0*/  CALL.REL.NOINC `($_ZN7cutlass13device_kernelIN5flash19enable_sm80_to_sm89INS1_16FlashAttnBwdSm80INS1_25CollectiveMainloopBwdSm80ILi2ELi2EN4cute5tupleIJNS5_1CILi128EEES8_NS7_ILi64EEEEEENS_6half_tEfNS_4arch4Sm80ELb0ELb0ELb1ELb1ELb0ELb0ELb0ELb0ELi2ELi4ELi4ELi4ELb0EEENS1_24CollectiveEpilogueBwdGQAISA_fSD_Li256ELb1ELb0EEENS1_19SingleTileSchedulerILb1ELb0ELb0ELi128EEEEEEEEEvNT_6ParamsE$_ZN4cute3eso3ESOILb1ELb0EJNS_6LayoutINS_5tupleIJNS3_IJNS_1CILi8EEENS4_ILi1EEEEEEEEENS3_IJNS3_IJS6_NS4_ILi0EEEEEEEEEEEiEEC2ERKSC_RKi) ;  /* 0xfffbd72000007944 */ /* 0x000fea0003c3ffff */
[----:B------:R-:W2:Y:S01]  /*4acc0*/  LDL R4, [R1+0x1580] ;  /* 0x0015800001047983 */ /* 0x000ea20000100800 */
        /* <DEDUP_REMOVED lines=10> */
[----:B------:R-:W-:-:S03]  /*4ad70*/  MOV R39, 0x4ad90 ;  /* 0x0004ad9000277802 */ /* 0x000fc60000000f00 */
[----:B-1---5:R-:W-:Y:S05]  /*4ad80*/  CALL.REL.NOINC `($_ZN7cutlass13device_kernelIN5flash19enable_sm80_to_sm89INS1_16FlashAttnBwdSm80INS1_25CollectiveMainloopBwdSm80ILi2ELi2EN4cute5tupleIJNS5_1CILi128EEES8_NS7_ILi64EEEEEENS_6half_tEfNS_4arch4Sm80ELb0ELb0ELb1ELb1ELb0ELb0ELb0ELb0ELi2ELi4ELi4ELi4ELb0EEENS1_24CollectiveEpilogueBwdGQAISA_fSD_Li256ELb1ELb0EEENS1_19SingleTileSchedulerILb1ELb0ELb0ELi128EEEEEEEEEvNT_6ParamsE$_ZN4cute8smem_ptrIPN7cutlass9uint128_tEECI1NS_12iter_adaptorIS3_S4_EEES3_) ;  /* 0xfffbe6e000007944 */ /* 0x022fea0003c3ffff */
[----:B------:R1:W5:Y:S01]  /*4ad90*/  LDL.64 R2, [R1+0x1580] ;  /* 0x0015800001027983 */ /* 0x0003620000100a00 */
[----:B------:R-:W-:-:S03]  /*4ada0*/  MOV R39, 0x4adc0 ;  /* 0x0004adc000277802 */ /* 0x000fc60000000f00 */
[----:B-1---5:R-:W-:Y:S05]  /*4adb0*/  CALL.REL.NOINC `($_ZN7cutlass13device_kernelIN5flash19enable_sm80_to_sm89INS1_16FlashAttnBwdSm80INS1_25CollectiveMainloopBwdSm80ILi2ELi2EN4cute5tupleIJNS5_1CILi128EEES8_NS7_ILi64EEEEEENS_6half_tEfNS_4arch4Sm80ELb0ELb0ELb1ELb1ELb0ELb0ELb0ELb0ELi2ELi4ELi4ELi4ELb0EEENS1_24CollectiveEpilogueBwdGQAISA_fSD_Li256ELb1ELb0EEENS1_19SingleTileSchedulerILb1ELb0ELb0ELi128EEEEEEEEEvNT_6ParamsE$_ZN4cute3eso3ESOILb1ELb0EJNS_6LayoutINS_5tupleIJNS3_IJNS_1CILi1EEES5_EEEEEENS3_IJNS3_IJS5_NS4_ILi0EEEEEEEEEEENS_10ViewEngineINS_8smem_ptrIPN7cutlass9uint128_tEEEEEEEC2ERKSB_RKSI_) ;  /* 0xfffbce0000007944 */ /* 0x022fea0003c3ffff */
[----:B------:R1:W5:Y:S01]  /*4adc0*/  LDL R4, [R1+0x1580] ;  /* 0x0015800001047983 */ /* 0x0003620000100800 */
[----:B------:R-:W-:-:S03]  /*4add0*/  MOV R3, 0x4adf0 ;  /* 0x0004adf000037802 */ /* 0x000fc60000000f00 */
[----:B-1---5:R-:W-:Y:S05]  /*4ade0*/  CALL.REL.NOINC `($_ZN7cutlass13device_kernelIN5flash19enable_sm80_to_sm89INS1_16FlashAttnBwdSm80INS1_25CollectiveMainloopBwdSm80ILi2ELi2EN4cute5tupleIJNS5_1CILi128EEES8_NS7_ILi64EEEEEENS_6half_tEfNS_4arch4Sm80ELb0ELb0ELb1ELb1ELb0ELb0ELb0ELb0ELi2ELi4ELi4ELi4ELb0EEENS1_24CollectiveEpilogueBwdGQAISA_fSD_Li256ELb1ELb0EEENS1_19SingleTileSchedulerILb1ELb0ELb0ELi128EEEEEEEEEvNT_6ParamsE$_ZN4cute3eso3ESOILb1ELb0EJNS_6LayoutINS_5tupleIJNS3_IJNS_1CILi4EEENS4_ILi1EEEEEEEEENS3_IJNS3_IJS6_NS4_ILi0EEEEEEEEEEENS_10ViewEngineIPjEEEEC2ERKSC_RKSF_) ;  /* 0xfffbd50000007944 */ /* 0x022fea0003c3ffff */
[----:B------:R-:W2:Y:S01]  /*4adf0*/  LDL.64 R2, [R1+0x1580] ;  /* 0x0015800001027983 */ /* 0x000ea20000100a00 */
        /* <DEDUP_REMOVED lines=8> */
[----:B-1----:R-:W-:Y:S05]  /*4ae80*/  CALL.REL.NOINC `($_ZN7cutlass13device_kernelIN5flash19enable_sm80_to_sm89INS1_16FlashAttnBwdSm80INS1_25CollectiveMainloopBwdSm80ILi2ELi2EN4cute5tupleIJNS5_1CILi128EEES8_NS7_ILi64EEEEEENS_6half_tEfNS_4arch4Sm80ELb0ELb0ELb1ELb1ELb0ELb0ELb0ELb0ELi2ELi4ELi4ELi4ELb0EEENS1_24CollectiveEpilogueBwdGQAISA_fSD_Li256ELb1ELb0EEENS1_19SingleTileSchedulerILb1ELb0ELb0ELi128EEEEEEEEEvNT_6ParamsE$_ZN4cute3eso3ESOILb1ELb0EJNS_10UnderscoreEiEEC2ERKS2_RKi) ;  /* 0xfffbbe6000007944 */ /* 0x002fea0003c3ffff */
[----:B------:R-:W2:Y:S01]  /*4ae90*/  LDL R38, [R1+0x1580] ;  /* 0x0015800001267983 */ /* 0x000ea20000100800 */
        /* <DEDUP_REMOVED lines=12> */
[----:B------:R-:W-:Y:S02]  /*4af60*/  MOV R38, 0x1 ;  /* 0x0000000100267802 */ /* 0x000fe40000000f00 */
[----:B------:R-:W-:Y:S02]  /*4af70*/  MOV R37, 0x4af90 ;  /* 0x0004af9000257802 */ /* 0x000fe40000000f00 */
[----:B-1---5:R-:W-:Y:S05]  /*4af80*/  CALL.REL.NOINC `($_ZN7cutlass13device_kernelIN5flash19enable_sm80_to_sm89INS1_16FlashAttnBwdSm80INS1_25CollectiveMainloopBwdSm80ILi2ELi2EN4cute5tupleIJNS5_1CILi128EEES8_NS7_ILi64EEEEEENS_6half_tEfNS_4arch4Sm80ELb0ELb0ELb1ELb1ELb0ELb0ELb0ELb0ELi2ELi4ELi4ELi4ELb0EEENS1_24CollectiveEpilogueBwdGQAISA_fSD_Li256ELb1ELb0EEENS1_19SingleTileSchedulerILb1ELb0ELb0ELi128EEEEEEEEEvNT_6ParamsE$_ZN4cute3eso3ESOILb1ELb0EJNS_10UnderscoreEiEEC2ERKS2_RKi) ;  /* 0xfffbbd6000007944 */ /* 0x022fea0003c3ffff */
[----:B------:R-:W2:Y:S01]  /*4af90*/  LDL R38, [R1+0x1580] ;  /* 0x0015800001267983 */ /* 0x000ea20000100800 */
[----:B------:R-:W-:Y:S02]  /*4afa0*/  MOV R37, 0x4afd0 ;  /* 0x0004afd000257802 */ /* 0x000fe40000000f00 */
[----:B--2---:R-:W-:-:S02]  /*4afb0*/  SHF.L.U32 R38, R38, 0x3, RZ ;  /* 0x0000000326267819 */ /* 0x004fc400000006ff */
        /* <DEDUP_REMOVED lines=28> */
[----:B------:R-:W-:-:S03]  /*4b180*/  MOV R2, 0x4b1a0 ;  /* 0x0004b1a000027802 */ /* 0x000fc60000000f00 */
[----:B-1---5:R-:W-:Y:S05]  /*4b190*/  CALL.REL.NOINC `($_ZN7cutlass13device_kernelIN5flash19enable_sm80_to_sm89INS1_16FlashAttnBwdSm80INS1_25CollectiveMainloopBwdSm80ILi2ELi2EN4cute5tupleIJNS5_1CILi128EEES8_NS7_ILi64EEEEEENS_6half_tEfNS_4arch4Sm80ELb0ELb0ELb1ELb1ELb0ELb0ELb0ELb0ELi2ELi4ELi4ELi4ELb0EEENS1_24CollectiveEpilogueBwdGQAISA_fSD_Li256ELb1ELb0EEENS1_19SingleTileSchedulerILb1ELb0ELb0ELi128EEEEEEEEEvNT_6ParamsE$_ZZN4cute5sliceINS_5tupleIJNS_10UnderscoreES2_NS_1CILi0EEEEEENS1_IJNS1_IJNS3_ILi1EEES4_EEEiNS3_ILi1024EEEEEEEEDaRKT_RKT0_ENKUlRKT_RKT0_E_clIS2_iEEDaSI_SL_) ;  /* 0xfffbeb0000007944 */ /* 0x022fea0003c3ffff */
[----:B------:R-:W-:Y:S02]  /*4b1a0*/  MOV R2, 0x4b1c0 ;  /* 0x0004b1c000027802 */ /* 0x000fe40000000f00 */
[----:B------:R-:W-:Y:S05]  /*4b1b0*/  CALL.REL.NOINC `($_ZN7cutlass13device_kernelIN5flash19enable_sm80_to_sm89INS1_16FlashAttnBwdSm80INS1_25CollectiveMainloopBwdSm80ILi2ELi2EN4cute5tupleIJNS5_1CILi128EEES8_NS7_ILi64EEEEEENS_6half_tEfNS_4arch4Sm80ELb0ELb0ELb1ELb1ELb0ELb0ELb0ELb0ELi2ELi4ELi4ELi4ELb0EEENS1_24CollectiveEpilogueBwdGQAISA_fSD_Li256ELb1ELb0EEENS1_19SingleTileSchedulerILb1ELb0ELb0ELi128EEEEEEEEEvNT_6ParamsE$_ZZN4cute12filter_tupleINS_5tupleIJNS_10UnderscoreES2_NS_1CILi0EEEEEENS1_IJNS1_IJNS3_ILi1EEES4_EEEiNS3_ILi1024EEEEEEZNS_5sliceIS5_S9_EEDaRKT_RKT0_EUlRKT_RKT0_E_EEDaSD_SG_OT1_ENKUlDpSJ_E_clIJNS1_IJS7_EEENS1_IJiEEENS1_IJEEEEEEDaSQ_) ;  /* 0xfffbe4d000007944 */ /* 0x000fea0003c3ffff */
[----:B------:R-:W-:Y:S02]  /*4b1c0*/  MOV R3, 0x4b1e0 ;  /* 0x0004b1e000037802 */ /* 0x000fe40000000f00 */
[----:B------:R-:W-:Y:S05]  /*4b1d0*/  CALL.REL.NOINC `($_ZN7cutlass13device_kernelIN5flash19enable_sm80_to_sm89INS1_16FlashAttnBwdSm80INS1_25CollectiveMainloopBwdSm80ILi2ELi2EN4cute5tupleIJNS5_1CILi128EEES8_NS7_ILi64EEEEEENS_6half_tEfNS_4arch4Sm80ELb0ELb0ELb1ELb1ELb0ELb0ELb0ELb0ELi2ELi4ELi4ELi4ELb0EEENS1_24CollectiveEpilogueBwdGQAISA_fSD_Li256ELb1ELb0EEENS1_19SingleTileSchedulerILb1ELb0ELb0ELi128EEEEEEEEEvNT_6ParamsE$_ZN4cute5tupleIJNS0_IJNS0_IJNS_1CILi8EEENS1_ILi1EEEEEENS1_ILi2EEEEEENS0_IJNS0_IJS3_NS1_ILi0EEEEEEiEEEEEC2ERKS6_RKS9_) ;  /* 0xfffbdee000007944 */ /* 0x000fea0003c3ffff */
[----:B------:R1:W5:Y:S01]  /*4b1e0*/  LDL R12, [R1+0x1580] ;  /* 0x00158000010c7983 */ /* 0x0003620000100800 */
[----:B------:R-:W-:-:S03]  /*4b1f0*/  MOV R3, 0x4b210 ;  /* 0x0004b21000037802 */ /* 0x000fc60000000f00 */
[----:B-1---5:R-:W-:Y:S05]  /*4b200*/  CALL.REL.NOINC `($_ZN7cutlass13device_kernelIN5flash19enable_sm80_to_sm89INS1_16FlashAttnBwdSm80INS1_25CollectiveMainloopBwdSm80ILi2ELi2EN4cute5tupleIJNS5_1CILi128EEES8_NS7_ILi64EEEEEENS_6half_tEfNS_4arch4Sm80ELb0ELb0ELb1ELb1ELb0ELb0ELb0ELb0ELi2ELi4ELi4ELi4ELb0EEENS1_24CollectiveEpilogueBwdGQAISA_fSD_Li256ELb1ELb0EEENS1_19SingleTileSchedulerILb1ELb0ELb0ELi128EEEEEEEEEvNT_6ParamsE$_ZN4cute3eso3ESOILb0ELb1EJNS_6LayoutINS_5tupleIJNS3_IJNS_1CILi8EEENS4_ILi1EEEEEENS4_ILi2EEEEEENS3_IJNS3_IJS6_NS4_ILi0EEEEEEiEEEEESA_EEC2ERKSD_RKSA_) ;  /* 0xfffbb8b000007944 */ /* 0x022fea0003c3ffff */
[----:B------:R1:W5:Y:S04]  /*4b210*/  LDL R36, [R1+0x1580] ;  /* 0x0015800001247983 */ /* 0x0003680000100800 */
[----:B------:R1:W5:Y:S01]  /*4b220*/  LD.E.64 R2, [R86.64+0x8] ;  /* 0x0000080856027980 */ /* 0x000362000c101b00 */
[----:B------:R-:W-:-:S02]  /*4b230*/  MOV R38, R78 ;  /* 0x0000004e00267202 */ /* 0x000fc40000000f00 */
[----:B------:R-:W-:Y:S02]  /*4b240*/  MOV R39, 0x4b260 ;  /* 0x0004b26000277802 */ /* 0x000fe40000000f00 */
[----:B-1---5:R-:W-:Y:S05]  /*4b250*/  CALL.REL.NOINC `($_ZN7cutlass13device_kernelIN5flash19enable_sm80_to_sm89INS1_16FlashAttnBwdSm80INS1_25CollectiveMainloopBwdSm80ILi2ELi2EN4cute5tupleIJNS5_1CILi128EEES8_NS7_ILi64EEEEEENS_6half_tEfNS_4arch4Sm80ELb0ELb0ELb1ELb1ELb0ELb0ELb0ELb0ELi2ELi4ELi4ELi4ELb0EEENS1_24CollectiveEpilogueBwdGQAISA_fSD_Li256ELb1ELb0EEENS1_19SingleTileSchedulerILb1ELb0ELb0ELi128EEEEEEEEEvNT_6ParamsE$_ZN4cute8smem_ptrIPN7cutlass6half_tEECI1NS_12iter_adaptorIS3_S4_EEES3_) ;  /* 0xfffbe1c000007944 */ /* 0x022fea0003c3ffff */
[----:B------:R-:W2:Y:S01]  /*4b260*/  LDL.64 R2, [R1+0x1580] ;  /* 0x0015800001027983 */ /* 0x000ea20000100a00 */
[----:B------:R-:W-:-:S03]  /*4b270*/  MOV R37, 0x4b2a0 ;  /* 0x0004b2a000257802 */ /* 0x000fc60000000f00 */
[----:B--2---:R1:W-:Y:S04]  /*4b280*/  STL.64 [R1+0x15b0], R2 ;  /* 0x0015b00201007387 */ /* 0x0043e80000100a00 */
[----:B-1----:R-:W-:Y:S05]  /*4b290*/  CALL.REL.NOINC `($_ZN7cutlass13device_kernelIN5flash19enable_sm80_to_sm89INS1_16FlashAttnBwdSm80INS1_25CollectiveMainloopBwdSm80ILi2ELi2EN4cute5tupleIJNS5_1CILi128EEES8_NS7_ILi64EEEEEENS_6half_tEfNS_4arch4Sm80ELb0ELb0ELb1ELb1ELb0ELb0ELb0ELb0ELi2ELi4ELi4ELi4ELb0EEENS1_24CollectiveEpilogueBwdGQAISA_fSD_Li256ELb1ELb0EEENS1_19SingleTileSchedulerILb1ELb0ELb0ELi128EEEEEEEEEvNT_6ParamsE$_ZN4cute3eso3ESOILb0ELb0EJNS_6LayoutINS_5tupleIJNS3_IJNS_1CILi8EEENS4_ILi1EEEEEENS4_ILi2EEEEEENS3_IJNS3_IJS6_NS4_ILi0EEEEEEiEEEEENS_10ViewEngineINS_8smem_ptrIPN7cutlass6half_tEEEEEEEC2ERKSD_RKSK_) ;  /* 0xfffbb12000007944 */ /* 0x002fea0003c3ffff */
[----:B------:R1:W5:Y:S04]  /*4b2a0*/  LDL R38, [R1+0x1580] ;  /* 0x0015800001267983 */ /* 0x0003680000100800 */
[----:B------:R1:W5:Y:S01]  /*4b2b0*/  LDL.64 R4, [R1+0x1588] ;  /* 0x0015880001047983 */ /* 0x0003620000100a00 */
[----:B------:R-:W-:Y:S01]  /*4b2c0*/  IMAD.MOV.U32 R37, RZ, RZ, R82 ;  /* 0x000000ffff257224 */ /* 0x000fe200078e0052 */
[----:B------:R-:W-:Y:S02]  /*4b2d0*/  MOV R36, R83 ;  /* 0x0000005300247202 */ /* 0x000fe40000000f00 */
[----:B------:R-:W-:Y:S02]  /*4b2e0*/  MOV R3, 0x4b300 ;  /* 0x0004b30000037802 */ /* 0x000fe40000000f00 */
[----:B-1---5:R-:W-:Y:S05]  /*4b2f0*/  CALL.REL.NOINC `($_ZN7cutlass13device_kernelIN5flash19enable_sm80_to_sm89INS1_16FlashAttnBwdSm80INS1_25CollectiveMainloopBwdSm80ILi2ELi2EN4cute5tupleIJNS5_1CILi128EEES8_NS7_ILi64EEEEEENS_6half_tEfNS_4arch4Sm80ELb0ELb0ELb1ELb1ELb0ELb0ELb0ELb0ELi2ELi4ELi4ELi4ELb0EEENS1_24CollectiveEpilogueBwdGQAISA_fSD_Li256ELb1ELb0EEENS1_19SingleTileSchedulerILb1ELb0ELb0ELi128EEEEEEEEEvNT_6ParamsE$_ZN4cute3eso3ESOILb1ELb0EJNS_6LayoutINS_5tupleIJNS3_IJNS3_IJNS_1CILi4EEENS4_ILi2EEEEEENS4_ILi1EEEEEES6_EEENS3_IJNS3_IJNS3_IJS8_NS4_ILi32EEEEEENS4_ILi0EEEEEENS4_ILi64EEEEEEEENS_10ViewEngineIPN7cutlass6half_tEEEEEC2ERKSH_RKSM_) ;  /* 0xfffbc32000007944 */ /* 0x022fea0003c3ffff */
[----:B------:R1:W5:Y:S01]  /*4b300*/  LDL.64 R2, [R1+0x1580] ;  /* 0x0015800001027983 */ /* 0x0003620000100a00 */
[----:B------:R-:W-:-:S03]  /*4b310*/  MOV R36, 0x4b330 ;  /* 0x0004b33000247802 */ /* 0x000fc60000000f00 */
[----:B-1---5:R-:W-:Y:S05]  /*4b320*/  CALL.REL.NOINC `($_ZN7cutlass13device_kernelIN5flash19enable_sm80_to_sm89INS1_16FlashAttnBwdSm80INS1_25CollectiveMainloopBwdSm80ILi2ELi2EN4cute5tupleIJNS5_1CILi128EEES8_NS7_ILi64EEEEEENS_6half_tEfNS_4arch4Sm80ELb0ELb0ELb1ELb1ELb0ELb0ELb0ELb0ELi2ELi4ELi4ELi4ELb0EEENS1_24CollectiveEpilogueBwdGQAISA_fSD_Li256ELb1ELb0EEENS1_19SingleTileSchedulerILb1ELb0ELb0ELi128EEEEEEEEEvNT_6ParamsE$_ZZN4cute4takeILi1ELi2ENS_5tupleIJNS1_IJNS_1CILi1EEENS2_ILi0EEEEEEiEEEEEDaRKT1_ENKUlDpRKT_E_clIJiEEEDaSD_) ;  /* 0xfffbe8b000007944 */ /* 0x022fea0003c3ffff */
[----:B------:R-:W-:Y:S02]  /*4b330*/  MOV R37, 0x4b350 ;  /* 0x0004b35000257802 */ /* 0x000fe40000000f00 */
[----:B------:R-:W-:Y:S05]  /*4b340*/  CALL.REL.NOINC `($_ZN7cutlass13device_kernelIN5flash19enable_sm80_to_sm89INS1_16FlashAttnBwdSm80INS1_25CollectiveMainloopBwdSm80ILi2ELi2EN4cute5tupleIJNS5_1CILi128EEES8_NS7_ILi64EEEEEENS_6half_tEfNS_4arch4Sm80ELb0ELb0ELb1ELb1ELb0ELb0ELb0ELb0ELi2ELi4ELi4ELi4ELb0EEENS1_24CollectiveEpilogueBwdGQAISA_fSD_Li256ELb1ELb0EEENS1_19SingleTileSchedulerILb1ELb0ELb0ELi128EEEEEEEEEvNT_6ParamsE$_ZN4cute3eso3ESOILb1ELb0EJNS_5tupleIJNS_1CILi1EEENS3_ILi0EEEEEENS2_IJiEEEEEC2ERKS6_RKS7_) ;  /* 0xfffbc0d000007944 */ /* 0x000fea0003c3ffff */
[----:B------:R1:W5:Y:S01]  /*4b350*/  LDL R38, [R1+0x1580] ;  /* 0x0015800001267983 */ /* 0x0003620000100800 */
[----:B------:R-:W-:-:S03]  /*4b360*/  MOV R37, 0x4b380 ;  /* 0x0004b38000257802 */ /* 0x000fc60000000f00 */
[----:B-1---5:R-:W-:Y:S05]  /*4b370*/  CALL.REL.NOINC `($_ZN7cutlass13device_kernelIN5flash19enable_sm80_to_sm89INS1_16FlashAttnBwdSm80INS1_25CollectiveMainloopBwdSm80ILi2ELi2EN4cute5tupleIJNS5_1CILi128EEES8_NS7_ILi64EEEEEENS_6half_tEfNS_4arch4Sm80ELb0ELb0ELb1ELb1ELb0ELb0ELb0ELb0ELi2ELi4ELi4ELi4ELb0EEENS1_24CollectiveEpilogueBwdGQAISA_fSD_Li256ELb1ELb0EEENS1_19SingleTileSchedulerILb1ELb0ELb0ELi128EEEEEEEEEvNT_6ParamsE$_ZN4cute5tupleIJNS0_IJNS0_IJNS_1CILi8EEENS1_ILi1EEEEEENS0_IJNS1_ILi2EEEEEEEEENS0_IJNS0_IJS3_NS1_ILi0EEEEEENS0_IJiEEEEEEEEC2ERKS7_RKSB_) ;  /* 0xfffbdcf000007944 */ /* 0x022fea0003c3ffff */
[----:B------:R1:W5:Y:S01]  /*4b380*/  LDL R39, [R1+0x1580] ;  /* 0x0015800001277983 */ /* 0x0003620000100800 */
[----:B------:R-:W-:-:S03]  /*4b390*/  MOV R38, 0x4b3c0 ;  /* 0x0004b3c000267802 */ /* 0x000fc60000000f00 */
[----:B------:R1:W-:Y:S04]  /*4b3a0*/  STL.64 [R1+0x15b0], R4 ;  /* 0x0015b00401007387 */ /* 0x0003e80000100a00 */
[----:B-1---5:R-:W-:Y:S05]  /*4b3b0*/  CALL.REL.NOINC `($_ZN7cutlass13device_kernelIN5flash19enable_sm80_to_sm89INS1_16FlashAttnBwdSm80INS1_25CollectiveMainloopBwdSm80ILi2ELi2EN4cute5tupleIJNS5_1CILi128EEES8_NS7_ILi64EEEEEENS_6half_tEfNS_4arch4Sm80ELb0ELb0ELb1ELb1ELb0ELb0ELb0ELb0ELi2ELi4ELi4ELi4ELb0EEENS1_24CollectiveEpilogueBwdGQAISA_fSD_Li256ELb1ELb0EEENS1_19SingleTileSchedulerILb1ELb0ELb0ELi128EEEEEEEEEvNT_6ParamsE$_ZN4cute3eso3ESOILb0ELb0EJNS_6LayoutINS_5tupleIJNS3_IJNS_1CILi8EEENS4_ILi1EEEEEENS3_IJNS4_ILi2EEEEEEEEENS3_IJNS3_IJS6_NS4_ILi0EEEEEENS3_IJiEEEEEEEENS_10ViewEngineINS_8smem_ptrIPN7cutlass6half_tEEEEEEEC2ERKSF_RKSM_) ;  /* 0xfffbaf9000007944 */ /* 0x022fea0003c3ffff */
[----:B------:R2:W5:Y:S04]  /*4b3c0*/  LDL R12, [R1+0x1580] ;  /* 0x00158000010c7983 */ /* 0x0005680000100800 */
[----:B------:R2:W5:Y:S01]  /*4b3d0*/  LDL.64 R4, [R1+0x1588] ;  /* 0x0015880001047983 */ /* 0x0005620000100a00 */
[----:B-1----:R-:W-:-:S03]  /*4b3e0*/  MOV R37, 0x4b400 ;  /* 0x0004b40000257802 */ /* 0x002fc60000000f00 */
[----:B--2--5:R-:W-:Y:S05]  /*4b3f0*/  CALL.REL.NOINC `($_ZN7cutlass13device_kernelIN5flash19enable_sm80_to_sm89INS1_16FlashAttnBwdSm80INS1_25CollectiveMainloopBwdSm80ILi2ELi2EN4cute5tupleIJNS5_1CILi128EEES8_NS7_ILi64EEEEEENS_6half_tEfNS_4arch4Sm80ELb0ELb0ELb1ELb1ELb0ELb0ELb0ELb0ELi2ELi4ELi4ELi4ELb0EEENS1_24CollectiveEpilogueBwdGQAISA_fSD_Li256ELb1ELb0EEENS1_19SingleTileSchedulerILb1ELb0ELb0ELi128EEEEEEEEEvNT_6ParamsE$_ZN4cute3eso3ESOILb1ELb0EJNS_6LayoutINS_5tupleIJNS3_IJNS3_IJNS_1CILi4EEENS4_ILi2EEEEEENS4_ILi1EEEEEENS3_IJS6_EEEEEENS3_IJNS3_IJNS3_IJS8_NS4_ILi32EEEEEENS4_ILi0EEEEEENS3_IJNS4_ILi64EEEEEEEEEEENS_10ViewEngineIPN7cutlass6half_tEEEEEC2ERKSJ_RKSO_) ;  /* 0xfffbc1d000007944 */ /* 0x024fea0003c3ffff */
[----:B------:R1:W5:Y:S01]  /*4b400*/  LDL.64 R2, [R1+0x1580] ;  /* 0x0015800001027983 */ /* 0x0003620000100a00 */
[----:B------:R-:W-:-:S03]  /*4b410*/  MOV R37, 0x4b430 ;  /* 0x0004b43000257802 */ /* 0x000fc60000000f00 */
[----:B-1---5:R-:W-:Y:S05]  /*4b420*/  CALL.REL.NOINC `($_ZN7cutlass13device_kernelIN5flash19enable_sm80_to_sm89INS1_16FlashAttnBwdSm80INS1_25CollectiveMainloopBwdSm80ILi2ELi2EN4cute5tupleIJNS5_1CILi128EEES8_NS7_ILi64EEEEEENS_6half_tEfNS_4arch4Sm80ELb0ELb0ELb1ELb1ELb0ELb0ELb0ELb0ELi2ELi4ELi4ELi4ELb0EEENS1_24CollectiveEpilogueBwdGQAISA_fSD_Li256ELb1ELb0EEENS1_19SingleTileSchedulerILb1ELb0ELb0ELi128EEEEEEEEEvNT_6ParamsE$_ZN4cute3eso3ESOILb1ELb0EJNS_6LayoutINS_5tupleIJNS3_IJNS3_IJNS3_IJNS_1CILi4EEENS4_ILi2EEEEEENS4_ILi1EEEEEES8_EEENS3_IJNS3_IJNS3_IJS8_S8_EEES8_EEES6_EEEEEENS3_IJNS3_IJNS3_IJNS3_IJS8_NS4_ILi32EEEEEENS4_ILi0EEEEEESH_EEENS3_IJNS3_IJNS3_IJSH_SH_EEESH_EEENS4_ILi64EEEEEEEEEEENS_10ViewEngineIPN7cutlass6half_tEEEEEC2ERKSP_RKSU_) ;  /* 0xfffbc04000007944 */ /* 0x022fea0003c3ffff */
[----:B------:R1:W5:Y:S01]  /*4b430*/  LDL.64 R2, [R1+0x1580] ;  /* 0x0015800001027983 */ /* 0x0003620000100a00 */
[----:B------:R-:W-:-:S03]  /*4b440*/  MOV R11, 0x4b460 ;  /* 0x0004b460000b7802 */ /* 0x000fc60000000f00 */
[----:B-1---5:R-:W-:Y:S05]  /*4b450*/  CALL.REL.NOINC `($_ZN7cutlass13device_kernelIN5flash19enable_sm80_to_sm89INS1_16FlashAttnBwdSm80INS1_25CollectiveMainloopBwdSm80ILi2ELi2EN4cute5tupleIJNS5_1CILi128EEES8_NS7_ILi64EEEEEENS_6half_tEfNS_4arch4Sm80ELb0ELb0ELb1ELb1ELb0ELb0ELb0ELb0ELi2ELi4ELi4ELi4ELb0EEENS1_24CollectiveEpilogueBwdGQAISA_fSD_Li256ELb1ELb0EEENS1_19SingleTileSchedulerILb1ELb0ELb0ELi128EEEEEEEEEvNT_6ParamsE$_ZN4cute5tupleIJNS0_IJNS_1CILi2EEEEEENS0_IJiEEEEEC2ERKS3_RKS4_) ;  /* 0xfffbddd000007944 */ /* 0x022fea0003c3ffff */
[----:B------:R-:W2:Y:S01]  /*4b460*/  LDL R6, [R1+0x15b0] ;  /* 0x0015b00001067983 */ /* 0x000ea20000100800 */
[----:B------:R-:W-:-:S03]  /*4b470*/  MOV R10, 0x4b4a0 ;  /* 0x0004b4a0000a7802 */ /* 0x000fc60000000f00 */
[----:B--2---:R1:W-:Y:S04]  /*4b480*/  STL [R1+0x1580], R6 ;  /* 0x0015800601007387 */ /* 0x0043e80000100800 */
[----:B-1----:R-:W-:Y:S05]  /*4b490*/  CALL.REL.NOINC `($_ZN7cutlass13device_kernelIN5flash19enable_sm80_to_sm89INS1_16FlashAttnBwdSm80INS1_25CollectiveMainloopBwdSm80ILi2ELi2EN4cute5tupleIJNS5_1CILi128EEES8_NS7_ILi64EEEEEENS_6half_tEfNS_4arch4Sm80ELb0ELb0ELb1ELb1ELb0ELb0ELb0ELb0ELi2ELi4ELi4ELi4ELb0EEENS1_24CollectiveEpilogueBwdGQAISA_fSD_Li256ELb1ELb0EEENS1_19SingleTileSchedulerILb1ELb0ELb0ELi128EEEEEEEEEvNT_6ParamsE$_ZZN4cute14logical_divideINS_5tupleIJNS1_IJNS_1CILi8EEENS2_ILi1EEEEEENS1_IJNS2_ILi2EEEEEEEEENS1_IJNS1_IJS4_NS2_ILi0EEEEEENS1_IJiEEEEEENS1_IJS5_NS_6LayoutIS4_S9_EEEEEEEDaRKNSD_IT_T0_EERKT1_ENKUlRKT_RKT0_E_clINSD_IS7_SB_EESE_EEDaSQ_ST_) ;  /* 0xfffbe63000007944 */ /* 0x002fea0003c3ffff */
[----:B------:R-:W-:Y:S02]  /*4b4a0*/  MOV R10, R79 ;  /* 0x0000004f000a7202 */ /* 0x000fe40000000f00 */
[----:B------:R-:W-:Y:S02]  /*4b4b0*/  MOV R11, 0x4b4d0 ;  /* 0x0004b4d0000b7802 */ /* 0x000fe40000000f00 */
[----:B-----5:R-:W-:Y:S05]  /*4b4c0*/  CALL.REL.NOINC `($_ZN7cutlass13device_kernelIN5flash19enable_sm80_to_sm89INS1_16FlashAttnBwdSm80INS1_25CollectiveMainloopBwdSm80ILi2ELi2EN4cute5tupleIJNS5_1CILi128EEES8_NS7_ILi64EEEEEENS_6half_tEfNS_4arch4Sm80ELb0ELb0ELb1ELb1ELb0ELb0ELb0ELb0ELi2ELi4ELi4ELi4ELb0EEENS1_24CollectiveEpilogueBwdGQAISA_fSD_Li256ELb1ELb0EEENS1_19SingleTileSchedulerILb1ELb0ELb0ELi128EEEEEEEEEvNT_6ParamsE$_ZN4cute3eso3ESOILb1ELb0EJNS_5tupleIJNS2_IJNS_1CILi1EEENS3_ILi0EEEEEENS2_IJS5_S5_EEEEEENS2_IJS5_iEEEEEC2ERKS8_RKS9_) ;  /* 0xfffbbe6000007944 */ /* 0x020fea0003c3ffff */
[----:B------:R1:W5:Y:S01]  /*4b4d0*/  LDL R12, [R1+0x15b0] ;  /* 0x0015b000010c7983 */ /* 0x0003620000100800 */
[----:B------:R-:W-:-:S03]  /*4b4e0*/  MOV R11, 0x4b500 ;  /* 0x0004b500000b7802 */ /* 0x000fc60000000f00 */
[----:B-1---5:R-:W-:Y:S05]  /*4b4f0*/  CALL.REL.NOINC `($_ZN7cutlass13device_kernelIN5flash19enable_sm80_to_sm89INS1_16FlashAttnBwdSm80INS1_25CollectiveMainloopBwdSm80ILi2ELi2EN4cute5tupleIJNS5_1CILi128EEES8_NS7_ILi64EEEEEENS_6half_tEfNS_4arch4Sm80ELb0ELb0ELb1ELb1ELb0ELb0ELb0ELb0ELi2ELi4ELi4ELi4ELb0EEENS1_24CollectiveEpilogueBwdGQAISA_fSD_Li256ELb1ELb0EEENS1_19SingleTileSchedulerILb1ELb0ELb0ELi128EEEEEEEEEvNT_6ParamsE$_ZN4cute5tupleIJNS0_IJNS0_IJNS0_IJNS_1CILi8EEENS1_ILi1EEEEEENS0_IJS3_S3_EEEEEENS0_IJS3_NS1_ILi2EEEEEEEEENS0_IJNS0_IJNS0_IJS3_NS1_ILi0EEEEEENS0_IJSA_SA_EEEEEENS0_IJSA_iEEEEEEEEC2ERKS9_RKSF_) ;  /* 0xfffbd8b000007944 */ /* 0x022fea0003c3ffff */
[----:B------:R1:W5:Y:S01]  /*4b500*/  LDL R12, [R1+0x15b0] ;  /* 0x0015b000010c7983 */ /* 0x0003620000100800 */
[----:B------:R-:W-:Y:S02]  /*4b510*/  MOV R10, R78 ;  /* 0x0000004e000a7202 */ /* 0x000fe40000000f00 */
[----:B------:R-:W-:Y:S02]  /*4b520*/  MOV R11, 0x4b540 ;  /* 0x0004b540000b7802 */ /* 0x000fe40000000f00 */
[----:B-1---5:R-:W-:Y:S05]  /*4b530*/  CALL.REL.NOINC `($_ZN7cutlass13device_kernelIN5flash19enable_sm80_to_sm89INS1_16FlashAttnBwdSm80INS1_25CollectiveMainloopBwdSm80ILi2ELi2EN4cute5tupleIJNS5_1CILi128EEES8_NS7_ILi64EEEEEENS_6half_tEfNS_4arch4Sm80ELb0ELb0ELb1ELb1ELb0ELb0ELb0ELb0ELi2ELi4ELi4ELi4ELb0EEENS1_24CollectiveEpilogueBwdGQAISA_fSD_Li256ELb1ELb0EEENS1_19SingleTileSchedulerILb1ELb0ELb0ELi128EEEEEEEEEvNT_6ParamsE$_ZN4cute3eso3ESOILb1ELb0EJNS_5tupleIJNS2_IJNS_1CILi1EEENS3_ILi0EEEEEENS2_IJS5_S5_EEEEEENS2_IJS5_iEEEEEC2ERKS8_RKS9_) ;  /* 0xfffbbdf000007944 */ /* 0x022fea0003c3ffff */
[----:B------:R1:W5:Y:S01]  /*4b540*/  LDL R12, [R1+0x1580] ;  /* 0x00158000010c7983 */ /* 0x0003620000100800 */
[----:B------:R-:W-:-:S03]  /*4b550*/  MOV R11, 0x4b570 ;  /* 0x0004b570000b7802 */ /* 0x000fc60000000f00 */
[----:B-1---5:R-:W-:Y:S05]  /*4b560*/  CALL.REL.NOINC `($_ZN7cutlass13device_kernelIN5flash19enable_sm80_to_sm89INS1_16FlashAttnBwdSm80INS1_25CollectiveMainloopBwdSm80ILi2ELi2EN4cute5tupleIJNS5_1CILi128EEES8_NS7_ILi64EEEEEENS_6half_tEfNS_4arch4Sm80ELb0ELb0ELb1ELb1ELb0ELb0ELb0ELb0ELi2ELi4ELi4ELi4ELb0EEENS1_24CollectiveEpilogueBwdGQAISA_fSD_Li256ELb1ELb0EEENS1_19SingleTileSchedulerILb1ELb0ELb0ELi128EEEEEEEEEvNT_6ParamsE$_ZN4cute3eso3ESOILb1ELb0EJNS_5tupleIJNS_1CILi0EEES4_EEEiEEC2ERKS5_RKi) ;  /* 0xfffbbe6000007944 */ /* 0x022fea0003c3ffff */
[----:B------:R1:W5:Y:S01]  /*4b570*/  LDL R12, [R1+0x1580] ;  /* 0x00158000010c7983 */ /* 0x0003620000100800 */
[----:B------:R-:W-:-:S03]  /*4b580*/  MOV R11, 0x4b5a0 ;  /* 0x0004b5a0000b7802 */ /* 0x000fc60000000f00 */
[----:B-1---5:R-:W-:Y:S05]  /*4b590*/  CALL.REL.NOINC `($_ZN7cutlass13device_kernelIN5flash19enable_sm80_to_sm89INS1_16FlashAttnBwdSm80INS1_25CollectiveMainloopBwdSm80ILi2ELi2EN4cute5tupleIJNS5_1CILi128EEES8_NS7_ILi64EEEEEENS_6half_tEfNS_4arch4Sm80ELb0ELb0ELb1ELb1ELb0ELb0ELb0ELb0ELi2ELi4ELi4ELi4ELb0EEENS1_24CollectiveEpilogueBwdGQAISA_fSD_Li256ELb1ELb0EEENS1_19SingleTileSchedulerILb1ELb0ELb0ELi128EEEEEEEEEvNT_6ParamsE$_ZN4cute3eso3ESOILb1ELb0EJNS_5tupleIJNS2_IJNS_1CILi1EEENS3_ILi0EEEEEES5_EEENS2_IJNS2_IJS5_S5_EEEiEEEEEC2ERKS7_RKS9_) ;  /* 0xfffbbde000007944 */ /* 0x022fea0003c3ffff */
[----:B------:R1:W5:Y:S01]  /*4b5a0*/  LDL R12, [R1+0x1580] ;  /* 0x00158000010c7983 */ /* 0x0003620000100800 */
[----:B------:R-:W-:-:S03]  /*4b5b0*/  MOV R11, 0x4b5d0 ;  /* 0x0004b5d0000b7802 */ /* 0x000fc60000000f00 */
[----:B-1---5:R-:W-:Y:S05]  /*4b5c0*/  CALL.REL.NOINC `($_ZN7cutlass13device_kernelIN5flash19enable_sm80_to_sm89INS1_16FlashAttnBwdSm80INS1_25CollectiveMainloopBwdSm80ILi2ELi2EN4cute5tupleIJNS5_1CILi128EEES8_NS7_ILi64EEEEEENS_6half_tEfNS_4arch4Sm80ELb0ELb0ELb1ELb1ELb0ELb0ELb0ELb0ELi2ELi4ELi4ELi4ELb0EEENS1_24CollectiveEpilogueBwdGQAISA_fSD_Li256ELb1ELb0EEENS1_19SingleTileSchedulerILb1ELb0ELb0ELi128EEEEEEEEEvNT_6ParamsE$_ZN4cute5tupleIJNS0_IJNS0_IJNS0_IJNS_1CILi8EEENS1_ILi1EEEEEES3_EEENS0_IJNS0_IJS3_S3_EEENS1_ILi2EEEEEEEEENS0_IJNS0_IJNS0_IJS3_NS1_ILi0EEEEEESA_EEENS0_IJNS0_IJSA_SA_EEEiEEEEEEEEC2ERKS9_RKSF_) ;  /* 0xfffbd83000007944 */ /* 0x022fea0003c3ffff */
[----:B------:R1:W5:Y:S01]  /*4b5d0*/  LDL R13, [R1+0x1580] ;  /* 0x00158000010d7983 */ /* 0x0003620000100800 */
[----:B------:R-:W-:-:S03]  /*4b5e0*/  MOV R12, 0x4b610 ;  /* 0x0004b610000c7802 */ /* 0x000fc60000000f00 */
[----:B------:R1:W-:Y:S04]  /*4b5f0*/  STL.64 [R1+0x15b0], R4 ;  /* 0x0015b00401007387 */ /* 0x0003e80000100a00 */
[----:B-1---5:R-:W-:Y:S05]  /*4b600*/  CALL.REL.NOINC `($_ZN7cutlass13device_kernelIN5flash19enable_sm80_to_sm89INS1_16FlashAttnBwdSm80INS1_25CollectiveMainloopBwdSm80ILi2ELi2EN4cute5tupleIJNS5_1CILi128EEES8_NS7_ILi64EEEEEENS_6half_tEfNS_4arch4Sm80ELb0ELb0ELb1ELb1ELb0ELb0ELb0ELb0ELi2ELi4ELi4ELi4ELb0EEENS1_24CollectiveEpilogueBwdGQAISA_fSD_Li256ELb1ELb0EEENS1_19SingleTileSchedulerILb1ELb0ELb0ELi128EEEEEEEEEvNT_6ParamsE$_ZN4cute3eso3ESOILb0ELb0EJNS_6LayoutINS_5tupleIJNS3_IJNS3_IJNS_1CILi8EEENS4_ILi1EEEEEES6_EEENS3_IJNS3_IJS6_S6_EEENS4_ILi2EEEEEEEEENS3_IJNS3_IJNS3_IJS6_NS4_ILi0EEEEEESD_EEENS3_IJNS3_IJSD_SD_EEEiEEEEEEEENS_10ViewEngineINS_8smem_ptrIPN7cutlass6half_tEEEEEEEC2ERKSJ_RKSQ_) ;  /* 0xfffba79000007944 */ /* 0x022fea0003c3ffff */
[----:B------:R2:W5:Y:S04]  /*4b610*/  LDL R6, [R1+0x1580] ;  /* 0x0015800001067983 */ /* 0x0005680000100800 */
[----:B------:R2:W5:Y:S01]  /*4b620*/  LDL.64 R4, [R1+0x1588] ;  /* 0x0015880001047983 */ /* 0x0005620000100a00 */
[----:B------:R-:W-:Y:S01]  /*4b630*/  MOV R36, R3 ;  /* 0x0000000300247202 */ /* 0x000fe20000000f00 */
[----:B------:R-:W-:Y:S01]  /*4b640*/  IMAD.MOV.U32 R37, RZ, RZ, R2 ;  /* 0x000000ffff257224 */ /* 0x000fe200078e0002 */
[----:B------:R-:W-:Y:S02]  /*4b650*/  MOV R3, 0x4b670 ;  /* 0x0004b67000037802 */ /* 0x000fe40000000f00 */
[----:B-12--5:R-:W-:Y:S05]  /*4b660*/  CALL.REL.NOINC `($_ZN7cutlass13device_kernelIN5flash19enable_sm80_to_sm89INS1_16FlashAttnBwdSm80INS1_25CollectiveMainloopBwdSm80ILi2ELi2EN4cute5tupleIJNS5_1CILi128EEES8_NS7_ILi64EEEEEENS_6half_tEfNS_4arch4Sm80ELb0ELb0ELb1ELb1ELb0ELb0ELb0ELb0ELi2ELi4ELi4ELi4ELb0EEENS1_24CollectiveEpilogueBwdGQAISA_fSD_Li256ELb1ELb0EEENS1_19SingleTileSchedulerILb1ELb0ELb0ELi128EEEEEEEEEvNT_6ParamsE$_ZN4cute3eso3ESOILb1ELb0EJNS_6LayoutINS_5tupleIJNS3_IJNS3_IJNS_1CILi4EEENS4_ILi2EEEEEENS4_ILi1EEEEEES6_EEENS3_IJNS3_IJNS3_IJS8_NS4_ILi32EEEEEENS4_ILi0EEEEEENS4_ILi64EEEEEEEENS_10ViewEngineIPN7cutlass6half_tEEEEEC2ERKSH_RKSM_) ;  /* 0xfffbbfb000007944 */ /* 0x026fea0003c3ffff */
[----:B------:R1:W5:Y:S01]  /*4b670*/  LDL.64 R10, [R1+0x1580] ;  /* 0x00158000010a7983 */ /* 0x0003620000100a00 */
[----:B------:R-:W-:Y:S02]  /*4b680*/  MOV R36, R6 ;  /* 0x0000000600247202 */ /* 0x000fe40000000f00 */
[----:B------:R-:W-:-:S02]  /*4b690*/  MOV R2, 0x4b6b0 ;  /* 0x0004b6b000027802 */ /* 0x000fc40000000f00 */
[----:B-1---5:R-:W-:Y:S05]  /*4b6a0*/  CALL.REL.NOINC `($_ZN7cutlass13device_kernelIN5flash19enable_sm80_to_sm89INS1_16FlashAttnBwdSm80INS1_25CollectiveMainloopBwdSm80ILi2ELi2EN4cute5tupleIJNS5_1CILi128EEES8_NS7_ILi64EEEEEENS_6half_tEfNS_4arch4Sm80ELb0ELb0ELb1ELb1ELb0ELb0ELb0ELb0ELi2ELi4ELi4ELi4ELb0EEENS1_24CollectiveEpilogueBwdGQAISA_fSD_Li256ELb1ELb0EEENS1_19SingleTileSchedulerILb1ELb0ELb0ELi128EEEEEEEEEvNT_6ParamsE$_ZZN4cute5sliceINS_5tupleIJNS1_IJNS_10UnderscoreENS_1CILi0EEEEEENS1_IJS4_S2_EEEEEENS1_IJNS1_IJNS1_IJNS3_ILi1EEES4_EEES4_EEENS1_IJNS1_IJS4_S4_EEEiEEEEEEEEDaRKT_RKT0_ENKUlRKT_RKT0_E_clIS6_SC_EEDaSM_SP_) ;  /* 0xfffbe5d000007944 */ /* 0x022fea0003c3ffff */
[----:B------:R-:W-:Y:S02]  /*4b6b0*/  MOV R2, 0x4b6d0 ;  /* 0x0004b6d000027802 */ /* 0x000fe40000000f00 */
[----:B------:R-:W-:Y:S05]  /*4b6c0*/  CALL.REL.NOINC `($_ZN7cutlass13device_kernelIN5flash19enable_sm80_to_sm89INS1_16FlashAttnBwdSm80INS1_25CollectiveMainloopBwdSm80ILi2ELi2EN4cute5tupleIJNS5_1CILi128EEES8_NS7_ILi64EEEEEENS_6half_tEfNS_4arch4Sm80ELb0ELb0ELb1ELb1ELb0ELb0ELb0ELb0ELi2ELi4ELi4ELi4ELb0EEENS1_24CollectiveEpilogueBwdGQAISA_fSD_Li256ELb1ELb0EEENS1_19SingleTileSchedulerILb1ELb0ELb0ELi128EEEEEEEEEvNT_6ParamsE$_ZZN4cute12filter_tupleINS_5tupleIJNS1_IJNS_10UnderscoreENS_1CILi0EEEEEENS1_IJS4_S2_EEEEEENS1_IJNS1_IJNS1_IJNS3_ILi1EEES4_EEES4_EEENS1_IJNS1_IJS4_S4_EEEiEEEEEEZNS_5sliceIS7_SD_EEDaRKT_RKT0_EUlRKT_RKT0_E_EEDaSH_SK_OT1_ENKUlDpSN_E_clIJNS1_IJS9_EEENS1_IJiEEEEEEDaSU_) ;  /* 0xfffbdf3000007944 */ /* 0x000fea0003c3ffff */
[----:B------:R-:W-:Y:S02]  /*4b6d0*/  MOV R3, 0x4b6f0 ;  /* 0x0004b6f000037802 */ /* 0x000fe40000000f00 */
[----:B------:R-:W-:Y:S05]  /*4b6e0*/  CALL.REL.NOINC `($_ZN7cutlass13device_kernelIN5flash19enable_sm80_to_sm89INS1_16FlashAttnBwdSm80INS1_25CollectiveMainloopBwdSm80ILi2ELi2EN4cute5tupleIJNS5_1CILi128EEES8_NS7_ILi64EEEEEENS_6half_tEfNS_4arch4Sm80ELb0ELb0ELb1ELb1ELb0ELb0ELb0ELb0ELi2ELi4ELi4ELi4ELb0EEENS1_24CollectiveEpilogueBwdGQAISA_fSD_Li256ELb1ELb0EEENS1_19SingleTileSchedulerILb1ELb0ELb0ELi128EEEEEEEEEvNT_6ParamsE$_ZN4cute5tupleIJNS0_IJNS0_IJNS_1CILi8EEENS1_ILi1EEEEEENS1_ILi2EEEEEENS0_IJNS0_IJS3_NS1_ILi0EEEEEEiEEEEEC2ERKS6_RKS9_) ;  /* 0xfffbd9d000007944 */ /* 0x000fea0003c3ffff */
[----:B------:R1:W5:Y:S01]  /*4b6f0*/  LDL R12, [R1+0x1580] ;  /* 0x00158000010c7983 */ /* 0x0003620000100800 */
[----:B------:R-:W-:-:S03]  /*4b700*/  MOV R3, 0x4b720 ;  /* 0x0004b72000037802 */ /* 0x000fc60000000f00 */
[----:B-1---5:R-:W-:Y:S05]  /*4b710*/  CALL.REL.NOINC `($_ZN7cutlass13device_kernelIN5flash19enable_sm80_to_sm89INS1_16FlashAttnBwdSm80INS1_25CollectiveMainloopBwdSm80ILi2ELi2EN4cute5tupleIJNS5_1CILi128EEES8_NS7_ILi64EEEEEENS_6half_tEfNS_4arch4Sm80ELb0ELb0ELb1ELb1ELb0ELb0ELb0ELb0ELi2ELi4ELi4ELi4ELb0EEENS1_24CollectiveEpilogueBwdGQAISA_fSD_Li256ELb1ELb0EEENS1_19SingleTileSchedulerILb1ELb0ELb0ELi128EEEEEEEEEvNT_6ParamsE$_ZN4cute3eso3ESOILb0ELb1EJNS_6LayoutINS_5tupleIJNS3_IJNS_1CILi8EEENS4_ILi1EEEEEENS4_ILi2EEEEEENS3_IJNS3_IJS6_NS4_ILi0EEEEEEiEEEEESA_EEC2ERKSD_RKSA_) ;  /* 0xfffbb3a000007944 */ /* 0x022fea0003c3ffff */
[----:B------:R1:W5:Y:S01]  /*4b720*/  LDL R36, [R1+0x1580] ;  /* 0x0015800001247983 */ /* 0x0003620000100800 */
[----:B------:R-:W-:Y:S01]  /*4b730*/  IMAD.MOV.U32 R2, RZ, RZ, R4 ;  /* 0x000000ffff027224 */ /* 0x000fe200078e0004 */
[----:B------:R-:W-:Y:S01]  /*4b740*/  MOV R3, R5 ;  /* 0x0000000500037202 */ /* 0x000fe20000000f00 */
[----:B------:R-:W-:Y:S01]  /*4b750*/  IMAD.MOV.U32 R38, RZ, RZ, R78 ;  /* 0x000000ffff267224 */ /* 0x000fe200078e004e */
[----:B------:R-:W-:-:S02]  /*4b760*/  MOV R39, 0x4b780 ;  /* 0x0004b78000277802 */ /* 0x000fc40000000f00 */
[----:B-1---5:R-:W-:Y:S05]  /*4b770*/  CALL.REL.NOINC `($_ZN7cutlass13device_kernelIN5flash19enable_sm80_to_sm89INS1_16FlashAttnBwdSm80INS1_25CollectiveMainloopBwdSm80ILi2ELi2EN4cute5tupleIJNS5_1CILi128EEES8_NS7_ILi64EEEEEENS_6half_tEfNS_4arch4Sm80ELb0ELb0ELb1ELb1ELb0ELb0ELb0ELb0ELi2ELi4ELi4ELi4ELb0EEENS1_24CollectiveEpilogueBwdGQAISA_fSD_Li256ELb1ELb0EEENS1_19SingleTileSchedulerILb1ELb0ELb0ELi128EEEEEEEEEvNT_6ParamsE$_ZN4cute8smem_ptrIPN7cutlass6half_tEECI1NS_12iter_adaptorIS3_S4_EEES3_) ;  /* 0xfffbdca000007944 */ /* 0x022fea0003c3ffff */
[----:B------:R-:W2:Y:S01]  /*4b780*/  LDL.64 R2, [R1+0x1580] ;  /* 0x0015800001027983 */ /* 0x000ea20000100a00 */
[----:B------:R-:W-:-:S03]  /*4b790*/  MOV R37, 0x4b7c0 ;  /* 0x0004b7c000257802 */ /* 0x000fc60000000f00 */
[----:B--2---:R1:W-:Y:S04]  /*4b7a0*/  STL.64 [R1+0x15b0], R2 ;  /* 0x0015b00201007387 */ /* 0x0043e80000100a00 */
[----:B-1----:R-:W-:Y:S05]  /*4b7b0*/  CALL.REL.NOINC `($_ZN7cutlass13device_kernelIN5flash19enable_sm80_to_sm89INS1_16FlashAttnBwdSm80INS1_25CollectiveMainloopBwdSm80ILi2ELi2EN4cute5tupleIJNS5_1CILi128EEES8_NS7_ILi64EEEEEENS_6half_tEfNS_4arch4Sm80ELb0ELb0ELb1ELb1ELb0ELb0ELb0ELb0ELi2ELi4ELi4ELi4ELb0EEENS1_24CollectiveEpilogueBwdGQAISA_fSD_Li256ELb1ELb0EEENS1_19SingleTileSchedulerILb1ELb0ELb0ELi128EEEEEEEEEvNT_6ParamsE$_ZN4cute3eso3ESOILb0ELb0EJNS_6LayoutINS_5tupleIJNS3_IJNS_1CILi8EEENS4_ILi1EEEEEENS4_ILi2EEEEEENS3_IJNS3_IJS6_NS4_ILi0EEEEEEiEEEEENS_10ViewEngineINS_8smem_ptrIPN7cutlass6half_tEEEEEEEC2ERKSD_RKSK_) ;  /* 0xfffbac0000007944 */ /* 0x002fea0003c3ffff */
[----:B------:R1:W5:Y:S04]  /*4b7c0*/  LDL R8, [R1+0x1580] ;  /* 0x0015800001087983 */ /* 0x0003680000100800 */
[----:B------:R1:W5:Y:S01]  /*4b7d0*/  LDL.64 R14, [R1+0x1588] ;  /* 0x00158800010e7983 */ /* 0x0003620000100a00 */
[----:B------:R-:W-:Y:S02]  /*4b7e0*/  MOV R38, RZ ;  /* 0x000000ff00267202 */ /* 0x000fe40000000f00 */
[----:B------:R-:W-:Y:S02]  /*4b7f0*/  MOV R37, 0x4b810 ;  /* 0x0004b81000257802 */ /* 0x000fe40000000f00 */
[----:B-1---5:R-:W-:Y:S05]  /*4b800*/  CALL.REL.NOINC `($_ZN7cutlass13device_kernelIN5flash19enable_sm80_to_sm89INS1_16FlashAttnBwdSm80INS1_25CollectiveMainloopBwdSm80ILi2ELi2EN4cute5tupleIJNS5_1CILi128EEES8_NS7_ILi64EEEEEENS_6half_tEfNS_4arch4Sm80ELb0ELb0ELb1ELb1ELb0ELb0ELb0ELb0ELi2ELi4ELi4ELi4ELb0EEENS1_24CollectiveEpilogueBwdGQAISA_fSD_Li256ELb1ELb0EEENS1_19SingleTileSchedulerILb1ELb0ELb0ELi128EEEEEEEEEvNT_6ParamsE$_ZN4cute3eso3ESOILb1ELb0EJNS_10UnderscoreEiEEC2ERKS2_RKi) ;  /* 0xfffbb4e000007944 */ /* 0x022fea0003c3ffff */
[----:B------:R-:W2:Y:S01]  /*4b810*/  LDL R38, [R1+0x1580] ;  /* 0x0015800001267983 */ /* 0x000ea20000100800 */
[----:B------:R-:W-:Y:S01]  /*4b820*/  MOV R37, 0x4b850 ;  /* 0x0004b85000257802 */ /* 0x000fe20000000f00 */
[----:B--2---:R-:W-:Y:S02]  /*4b830*/  IMAD R38, R8, R38, RZ ;  /* 0x0000002608267224 */ /* 0x004fe400078e02ff */
[----:B------:R-:W-:Y:S05]  /*4b840*/  CALL.REL.NOINC `($_ZN7cutlass13device_kernelIN5flash19enable_sm80_to_sm89INS1_16FlashAttnBwdSm80INS1_25CollectiveMainloopBwdSm80ILi2ELi2EN4cute5tupleIJNS5_1CILi128EEES8_NS7_ILi64EEEEEENS_6half_tEfNS_4arch4Sm80ELb0ELb0ELb1ELb1ELb0ELb0ELb0ELb0ELi2ELi4ELi4ELi4ELb0EEENS1_24CollectiveEpilogueBwdGQAISA_fSD_Li256ELb1ELb0EEENS1_19SingleTileSchedulerILb1ELb0ELb0ELi128EEEEEEEEEvNT_6ParamsE$_ZN4cute3eso3ESOILb1ELb0EJNS_6LayoutINS_5tupleIJNS3_IJNS_1CILi8EEENS4_ILi1EEEEEEEEENS3_IJNS3_IJS6_NS4_ILi0EEEEEEEEEEEiEEC2ERKSC_RKi) ;  /* 0xfffbcb9000007944 */ /* 0x000fea0003c3ffff */
[----:B------:R-:W2:Y:S01]  /*4b850*/  LDL R2, [R1+0x1580] ;  /* 0x0015800001027983 */ /* 0x000ea20000100800 */
[----:B------:R-:W-:-:S02]  /*4b860*/  MOV R38, R78 ;  /* 0x0000004e00267202 */ /* 0x000fc40000000f00 */
        /* <DEDUP_REMOVED lines=8> */
[----:B------:R-:W-:Y:S02]  /*4b8f0*/  MOV R37, 0x4b910 ;  /* 0x0004b91000257802 */ /* 0x000fe40000000f00 */
[----:B-1---5:R-:W-:Y:S05]  /*4b900*/  CALL.REL.NOINC `($_ZN7cutlass13device_kernelIN5flash19enable_sm80_to_sm89INS1_16FlashAttnBwdSm80INS1_25CollectiveMainloopBwdSm80ILi2ELi2EN4cute5tupleIJNS5_1CILi128EEES8_NS7_ILi64EEEEEENS_6half_tEfNS_4arch4Sm80ELb0ELb0ELb1ELb1ELb0ELb0ELb0ELb0ELi2ELi4ELi4ELi4ELb0EEENS1_24CollectiveEpilogueBwdGQAISA_fSD_Li256ELb1ELb0EEENS1_19SingleTileSchedulerILb1ELb0ELb0ELi128EEEEEEEEEvNT_6ParamsE$_ZN4cute3eso3ESOILb1ELb0EJNS_10UnderscoreEiEEC2ERKS2_RKi) ;  /* 0xfffbb3e000007944 */ /* 0x022fea0003c3ffff */
[----:B------:R-:W2:Y:S01]  /*4b910*/  LDL R31, [R1+0x1580] ;  /* 0x00158000011f7983 */ /* 0x000ea20000100800 */
[----:B------:R-:W-:Y:S02]  /*4b920*/  MOV R13, 0x4b950 ;  /* 0x0004b950000d7802 */ /* 0x000fe40000000f00 */
[----:B--2---:R-:W-:Y:S02]  /*4b930*/  SHF.L.U32 R31, R31, 0x6, RZ ;  /* 0x000000061f1f7819 */ /* 0x004fe400000006ff */
[----:B------:R-:W-:Y:S05]  /*4b940*/  CALL.REL.NOINC `($_ZN7cutlass13device_kernelIN5flash19enable_sm80_to_sm89INS1_16FlashAttnBwdSm80INS1_25CollectiveMainloopBwdSm80ILi2ELi2EN4cute5tupleIJNS5_1CILi128EEES8_NS7_ILi64EEEEEENS_6half_tEfNS_4arch4Sm80ELb0ELb0ELb1ELb1ELb0ELb0ELb0ELb0ELi2ELi4ELi4ELi4ELb0EEENS1_24CollectiveEpilogueBwdGQAISA_fSD_Li256ELb1ELb0EEENS1_19SingleTileSchedulerILb1ELb0ELb0ELi128EEEEEEEEEvNT_6ParamsE$_ZN4cute3eso3ESOILb1ELb0EJNS_6LayoutINS_5tupleIJNS3_IJNS3_IJNS_1CILi4EEENS4_ILi2EEEEEENS4_ILi1EEEEEEEEENS3_IJNS3_IJNS3_IJS8_NS4_ILi32EEEEEENS4_ILi0EEEEEEEEEEEiEEC2ERKSG_RKi) ;  /* 0xfffbbc3000007944 */ /* 0x000fea0003c3ffff */
[----:B------:R-:W2:Y:S01]  /*4b950*/  LDL R4, [R1+0x1580] ;  /* 0x0015800001047983 */ /* 0x000ea20000100800 */
        /* <DEDUP_REMOVED lines=16> */
[----:B------:R-:W-:Y:S01]  /*4ba60*/  IMAD.MOV.U32 R2, RZ, RZ, R4 ;  /* 0x000000ffff027224 */ /* 0x000fe200078e0004 */
[----:B------:R-:W-:Y:S02]  /*4ba70*/  MOV R13, R5 ;  /* 0x00000005000d7202 */ /* 0x000fe40000000f00 */
[----:B------:R-:W-:-:S02]  /*4ba80*/  MOV R12, 0x4baa0 ;  /* 0x0004baa0000c7802 */ /* 0x000fc40000000f00 */
[----:B-1---5:R-:W-:Y:S05]  /*4ba90*/  CALL.REL.NOINC `($_ZN7cutlass13device_kernelIN5flash19enable_sm80_to_sm89INS1_16FlashAttnBwdSm80INS1_25CollectiveMainloopBwdSm80ILi2ELi2EN4cute5tupleIJNS5_1CILi128EEES8_NS7_ILi64EEEEEENS_6half_tEfNS_4arch4Sm80ELb0ELb0ELb1ELb1ELb0ELb0ELb0ELb0ELi2ELi4ELi4ELi4ELb0EEENS1_24CollectiveEpilogueBwdGQAISA_fSD_Li256ELb1ELb0EEENS1_19SingleTileSchedulerILb1ELb0ELb0ELi128EEEEEEEEEvNT_6ParamsE$_ZN4cute3eso3ESOILb1ELb0EJNS_6LayoutINS_5tupleIJNS3_IJNS3_IJNS_1CILi2EEES5_EEENS4_ILi1EEEEEEEEENS3_IJNS3_IJNS3_IJS7_NS4_ILi16EEEEEENS4_ILi0EEEEEEEEEEENS_10ViewEngineIPjEEEEC2ERKSF_RKSI_) ;  /* 0xfffbba2000007944 */ /* 0x022fea0003c3ffff */
        /* <DEDUP_REMOVED lines=9> */
[----:B-1----:R-:W-:Y:S05]  /*4bb30*/  CALL.REL.NOINC `($_ZN7cutlass13device_kernelIN5flash19enable_sm80_to_sm89INS1_16FlashAttnBwdSm80INS1_25CollectiveMainloopBwdSm80ILi2ELi2EN4cute5tupleIJNS5_1CILi128EEES8_NS7_ILi64EEEEEENS_6half_tEfNS_4arch4Sm80ELb0ELb0ELb1ELb1ELb0ELb0ELb0ELb0ELi2ELi4ELi4ELi4ELb0EEENS1_24CollectiveEpilogueBwdGQAISA_fSD_Li256ELb1ELb0EEENS1_19SingleTileSchedulerILb1ELb0ELb0ELi128EEEEEEEEEvNT_6ParamsE$_ZN4cute3eso3ESOILb1ELb0EJNS_10UnderscoreEiEEC2ERKS2_RKi) ;  /* 0xfffbb1b000007944 */ /* 0x002fea0003c3ffff */
[----:B------:R-:W2:Y:S01]  /*4bb40*/  LDL R38, [R1+0x1580] ;  /* 0x0015800001267983 */ /* 0x000ea20000100800 */
[----:B------:R-:W-:Y:S01]  /*4bb50*/  MOV R37, 0x4bb80 ;  /* 0x0004bb8000257802 */ /* 0x000fe20000000f00 */
[----:B--2---:R-:W-:-:S02]  /*4bb60*/  IMAD R38, R8, R38, RZ ;  /* 0x0000002608267224 */ /* 0x004fc400078e02ff */
        /* <DEDUP_REMOVED lines=61> */
.L_x_2030:
[----:B------:R-:W-:Y:S11]  /*4bf40*/  ISETP.NE.AND P0, PT, R50, 0x7, PT ;  /* 0x000000073200780c */ /* 0x000ff60003f05270 */
[----:B------:R-:W-:Y:S02]  /*4bf50*/  @!UPT UIADD3 URZ, URZ, URZ, URZ ;  /* 0x0000003f3f3ff290 */ /* 0x000fe4000fffe03f */
[----:B------:R-:W-:-:S05]  /*4bf60*/  @!P0 BRA `(.L_x_2029) ;  /* 0x00000f9000008947 */ /* 0x000fca0003800000 */
[----:B------:R-:W-:Y:S02]  /*4bf70*/  IADD3 R40, R50, 0x1, RZ ;  /* 0x0000000132287810 */ /* 0x000fe40007ffe0ff */
[----:B------:R-:W-:Y:S03]  /*4bf80*/  MOV R3, 0x4bfb0 ;  /* 0x0004bfb000037802 */ /* 0x000fe60000000f00 */
[----:B------:R-:W-:Y:S02]  /*4bf90*/  IMAD.MOV.U32 R38, RZ, RZ, R40 ;  /* 0x000000ffff267224 */ /* 0x000fe400078e0028 */
[----:B------:R-:W-:Y:S05]  /*4bfa0*/  CALL.REL.NOINC `($_ZN7cutlass13device_kernelIN5flash19enable_sm80_to_sm89INS1_16FlashAttnBwdSm80INS1_25CollectiveMainloopBwdSm80ILi2ELi2EN4cute5tupleIJNS5_1CILi128EEES8_NS7_ILi64EEEEEENS_6half_tEfNS_4arch4Sm80ELb0ELb0ELb1ELb1ELb0ELb0ELb0ELb0ELi2ELi4ELi4ELi4ELb0EEENS1_24CollectiveEpilogueBwdGQAISA_fSD_Li256ELb1ELb0EEENS1_19SingleTileSchedulerILb1ELb0ELb0ELi128EEEEEEEEEvNT_6ParamsE$_ZN4cute3eso3ESOILb1ELb0EJNS_10UnderscoreES2_iEEC2ERKS2_S5_RKi) ;  /* 0xfffbacf000007944 */ /* 0x000fea0003c3ffff */
[----:B------:R-:W2:Y:S04]  /*4bfb0*/  LDL R3, [R1+0x1580] ;  /* 0x0015800001037983 */ /* 0x000ea80000100800 */
[----:B------:R-:W3:Y:S04]  /*4bfc0*/  LD.E R37, [R88.64] ;  /* 0x0000000858257980 */ /* 0x000ee8000c101900 */
[----:B------:R-:W4:Y:S01]  /*4bfd0*/  LD.E R2, [R88.64+0x4] ;  /* 0x0000040858027980 */ /* 0x000f22000c101900 */
        /* <DEDUP_REMOVED lines=13> */
[----:B------:R-:W-:Y:S05]  /*4c0b0*/  CALL.REL.NOINC `($_ZN7cutlass13device_kernelIN5flash19enable_sm80_to_sm89INS1_16FlashAttnBwdSm80INS1_25CollectiveMainloopBwdSm80ILi2ELi2EN4cute5tupleIJNS5_1CILi128EEES8_NS7_ILi64EEEEEENS_6half_tEfNS_4arch4Sm80ELb0ELb0ELb1ELb1ELb0ELb0ELb0ELb0ELi2ELi4ELi4ELi4ELb0EEENS1_24CollectiveEpilogueBwdGQAISA_fSD_Li256ELb1ELb0EEENS1_19SingleTileSchedulerILb1ELb0ELb0ELi128EEEEEEEEEvNT_6ParamsE$_ZN4cute3eso3ESOILb1ELb0EJNS_6LayoutINS_5tupleIJNS3_IJNS_1CILi8EEENS4_ILi1EEEEEENS4_ILi2EEEEEENS3_IJNS3_IJS6_NS4_ILi0EEEEEENS4_ILi4096EEEEEEEEiEEC2ERKSE_RKi) ;  /* 0xfffbc60000007944 */ /* 0x000fea0003c3ffff */
[----:B------:R-:W2:Y:S01]  /*4c0c0*/  LDL R3, [R1+0x1580] ;  /* 0x0015800001037983 */ /* 0x000ea20000100800 */
[----:B------:R-:W-:Y:S01]  /*4c0d0*/  MOV R39, 0x4c130 ;  /* 0x0004c13000277802 */ /* 0x000fe20000000f00 */
[----:B------:R-:W-:Y:S02]  /*4c0e0*/  IMAD.MOV.U32 R38, RZ, RZ, R78 ;  /* 0x000000ffff267224 */ /* 0x000fe400078e004e */
[----:B------:R-:W2:Y:S02]  /*4c0f0*/  LD.E.64 R36, [R88.64+0x8] ;  /* 0x0000080858247980 */ /* 0x000ea4000c101b00 */
[C---:B--2---:R-:W-:Y:S04]  /*4c100*/  LEA R2, P0, R3.reuse, R36, 0x1 ;  /* 0x0000002403027211 */ /* 0x044fe800078008ff */
[----:B------:R-:W-:Y:S04]  /*4c110*/  LEA.HI.X.SX32 R3, R3, R37, 0x1, P0 ;  /* 0x0000002503037211 */ /* 0x000fe800000f0eff */
[----:B------:R-:W-:Y:S05]  /*4c120*/  CALL.REL.NOINC `($_ZN7cutlass13device_kernelIN5flash19enable_sm80_to_sm89INS1_16FlashAttnBwdSm80INS1_25CollectiveMainloopBwdSm80ILi2ELi2EN4cute5tupleIJNS5_1CILi128EEES8_NS7_ILi64EEEEEENS_6half_tEfNS_4arch4Sm80ELb0ELb0ELb1ELb1ELb0ELb0ELb0ELb0ELi2ELi4ELi4ELi4ELb0EEENS1_24CollectiveEpilogueBwdGQAISA_fSD_Li256ELb1ELb0EEENS1_19SingleTileSchedulerILb1ELb0ELb0ELi128EEEEEEEEEvNT_6ParamsE$_ZN4cute8smem_ptrIPN7cutlass6half_tEECI1NS_12iter_adaptorIS3_S4_EEES3_) ;  /* 0xfffbd2f000007944 */ /* 0x000fea0003c3ffff */
[----:B------:R1:W5:Y:S01]  /*4c130*/  LDL.64 R2, [R1+0x1580] ;  /* 0x0015800001027983 */ /* 0x0003620000100a00 */
[----:B------:R-:W-:Y:S03]  /*4c140*/  MOV R37, 0x4c160 ;  /* 0x0004c16000257802 */ /* 0x000fe60000000f00 */
[----:B-1---5:R-:W-:Y:S05]  /*4c150*/  CALL.REL.NOINC `($_ZN7cutlass13device_kernelIN5flash19enable_sm80_to_sm89INS1_16FlashAttnBwdSm80INS1_25CollectiveMainloopBwdSm80ILi2ELi2EN4cute5tupleIJNS5_1CILi128EEES8_NS7_ILi64EEEEEENS_6half_tEfNS_4arch4Sm80ELb0ELb0ELb1ELb1ELb0ELb0ELb0ELb0ELi2ELi4ELi4ELi4ELb0EEENS1_24CollectiveEpilogueBwdGQAISA_fSD_Li256ELb1ELb0EEENS1_19SingleTileSchedulerILb1ELb0ELb0ELi128EEEEEEEEEvNT_6ParamsE$_ZN4cute3eso3ESOILb1ELb0EJNS_6LayoutINS_5tupleIJNS3_IJNS_1CILi8EEENS4_ILi1EEEEEENS4_ILi2EEEEEENS3_IJNS3_IJS6_NS4_ILi0EEEEEENS4_ILi4096EEEEEEEENS_10ViewEngineINS_8smem_ptrIPN7cutlass6half_tEEEEEEEC2ERKSE_RKSL_) ;  /* 0xfffbc51000007944 */ /* 0x022fea0003c3ffff */
[----:B------:R-:W-:Y:S01]  /*4c160*/  MOV R38, R40 ;  /* 0x0000002800267202 */ /* 0x000fe20000000f00 */
[----:B------:R1:W5:Y:S01]  /*4c170*/  LDL.64 R36, [R1+0x1580] ;  /* 0x0015800001247983 */ /* 0x0003620000100a00 */
[----:B------:R-:W-:Y:S03]  /*4c180*/  MOV R3, 0x4c1a0 ;  /* 0x0004c1a000037802 */ /* 0x000fe60000000f00 */
[----:B-1---5:R-:W-:Y:S05]  /*4c190*/  CALL.REL.NOINC `($_ZN7cutlass13device_kernelIN5flash19enable_sm80_to_sm89INS1_16FlashAttnBwdSm80INS1_25CollectiveMainloopBwdSm80ILi2ELi2EN4cute5tupleIJNS5_1CILi128EEES8_NS7_ILi64EEEEEENS_6half_tEfNS_4arch4Sm80ELb0ELb0ELb1ELb1ELb0ELb0ELb0ELb0ELi2ELi4ELi4ELi4ELb0EEENS1_24CollectiveEpilogueBwdGQAISA_fSD_Li256ELb1ELb0EEENS1_19SingleTileSchedulerILb1ELb0ELb0ELi128EEEEEEEEEvNT_6ParamsE$_ZN4cute3eso3ESOILb1ELb0EJNS_10UnderscoreES2_iEEC2ERKS2_S5_RKi) ;  /* 0xfffbab0000007944 */ /* 0x022fea0003c3ffff */
[----:B------:R-:W2:Y:S02]  /*4c1a0*/  LDL R3, [R1+0x1580] ;  /* 0x0015800001037983 */ /* 0x000ea40000100800 */
[----:B--2---:R-:W-:Y:S04]  /*4c1b0*/  SHF.R.S32.HI R38, RZ, 0x1f, R3 ;  /* 0x0000001fff267819 */ /* 0x004fe80000011403 */
[----:B------:R-:W-:Y:S04]  /*4c1c0*/  LEA.HI R38, R38, R3, RZ, 0x2 ;  /* 0x0000000326267211 */ /* 0x000fe800078f10ff */
[C---:B------:R-:W-:Y:S01]  /*4c1d0*/  LOP3.LUT R2, R38.reuse, 0x7fffffc, RZ, 0xc0, !PT ;  /* 0x07fffffc26027812 */ /* 0x040fe200078ec0ff */
[----:B------:R-:W-:Y:S04]  /*4c1e0*/  IMAD.SHL.U32 R38, R38, 0x4, RZ ;  /* 0x0000000426267824 */ /* 0x000fe800078e00ff */
[----:B------:R-:W-:Y:S01]  /*4c1f0*/  IMAD.IADD R2, R3, 0x1, -R2 ;  /* 0x0000000103027824 */ /* 0x000fe200078e0a02 */
[----:B------:R-:W-:Y:S02]  /*4c200*/  LOP3.LUT R38, R38, 0xfffffff0, RZ, 0xc0, !PT ;  /* 0xfffffff026267812 */ /* 0x000fe400078ec0ff */
[----:B------:R-:W-:Y:S03]  /*4c210*/  MOV R3, 0x4c240 ;  /* 0x0004c24000037802 */ /* 0x000fe60000000f00 */
[----:B------:R-:W-:Y:S02]  /*4c220*/  IMAD R38, R2, 0x20, R38 ;  /* 0x0000002002267824 */ /* 0x000fe400078e0226 */
[----:B------:R-:W-:Y:S05]  /*4c230*/  CALL.REL.NOINC `($_ZN7cutlass13device_kernelIN5flash19enable_sm80_to_sm89INS1_16FlashAttnBwdSm80INS1_25CollectiveMainloopBwdSm80ILi2ELi2EN4cute5tupleIJNS5_1CILi128EEES8_NS7_ILi64EEEEEENS_6half_tEfNS_4arch4Sm80ELb0ELb0ELb1ELb1ELb0ELb0ELb0ELb0ELi2ELi4ELi4ELi4ELb0EEENS1_24CollectiveEpilogueBwdGQAISA_fSD_Li256ELb1ELb0EEENS1_19SingleTileSchedulerILb1ELb0ELb0ELi128EEEEEEEEEvNT_6ParamsE$_ZN4cute3eso3ESOILb1ELb0EJNS_6LayoutINS_5tupleIJNS3_IJNS_1CILi8EEENS4_ILi1EEEEEENS4_ILi2EEEEEENS3_IJNS3_IJS6_NS4_ILi0EEEEEES5_EEEEEiEEC2ERKSD_RKi) ;  /* 0xfffbc69000007944 */ /* 0x000fea0003c3ffff */
[----:B------:R-:W-:Y:S01]  /*4c240*/  MOV R45, 0x4c290 ;  /* 0x0004c290002d7802 */ /* 0x000fe20000000f00 */
[----:B------:R-:W2:Y:S02]  /*4c250*/  LDL R39, [R1+0x1580] ;  /* 0x0015800001277983 */ /* 0x000ea40000100800 */
[C---:B--2---:R-:W-:Y:S04]  /*4c260*/  LEA R38, P0, R39.reuse, R84, 0x1 ;  /* 0x0000005427267211 */ /* 0x044fe800078008ff */
[----:B------:R-:W-:Y:S04]  /*4c270*/  LEA.HI.X.SX32 R39, R39, R85, 0x1, P0 ;  /* 0x0000005527277211 */ /* 0x000fe800000f0eff */
[----:B------:R-:W-:Y:S05]  /*4c280*/  CALL.REL.NOINC `($_ZN7cutlass13device_kernelIN5flash19enable_sm80_to_sm89INS1_16FlashAttnBwdSm80INS1_25CollectiveMainloopBwdSm80ILi2ELi2EN4cute5tupleIJNS5_1CILi128EEES8_NS7_ILi64EEEEEENS_6half_tEfNS_4arch4Sm80ELb0ELb0ELb1ELb1ELb0ELb0ELb0ELb0ELi2ELi4ELi4ELi4ELb0EEENS1_24CollectiveEpilogueBwdGQAISA_fSD_Li256ELb1ELb0EEENS1_19SingleTileSchedulerILb1ELb0ELb0ELi128EEEEEEEEEvNT_6ParamsE$_ZN4cute3eso3ESOILb1ELb0EJNS_6LayoutINS_5tupleIJNS3_IJNS_1CILi8EEENS4_ILi1EEEEEENS4_ILi2EEEEEENS3_IJNS3_IJS6_NS4_ILi0EEEEEES5_EEEEENS_10ViewEngineIPN7cutlass6half_tEEEEEC2ERKSD_RKSI_) ;  /* 0xfffbc5f000007944 */ /* 0x000fea0003c3ffff */
[----:B------:R1:W5:Y:S01]  /*4c290*/  LDL.64 R2, [R1+0x1580] ;  /* 0x0015800001027983 */ /* 0x0003620000100a00 */
[----:B------:R-:W-:Y:S03]  /*4c2a0*/  MOV R39, 0x4c2c0 ;  /* 0x0004c2c000277802 */ /* 0x000fe60000000f00 */
[----:B-1---5:R-:W-:Y:S05]  /*4c2b0*/  CALL.REL.NOINC `($_ZN7cutlass13device_kernelIN5flash19enable_sm80_to_sm89INS1_16FlashAttnBwdSm80INS1_25CollectiveMainloopBwdSm80ILi2ELi2EN4cute5tupleIJNS5_1CILi128EEES8_NS7_ILi64EEEEEENS_6half_tEfNS_4arch4Sm80ELb0ELb0ELb1ELb1ELb0ELb0ELb0ELb0ELi2ELi4ELi4ELi4ELb0EEENS1_24CollectiveEpilogueBwdGQAISA_fSD_Li256ELb1ELb0EEENS1_19SingleTileSchedulerILb1ELb0ELb0ELi128EEEEEEEEEvNT_6ParamsE$_ZN4cute3eso3ESOILb1ELb0EJNS_6LayoutINS_5tupleIJNS3_IJNS_1CILi8EEENS4_ILi1EEEEEENS3_IJNS4_ILi2EEEEEEEEENS3_IJNS3_IJS6_NS4_ILi0EEEEEENS3_IJNS4_ILi4096EEEEEEEEEEENS_10ViewEngineINS_8smem_ptrIPN7cutlass6half_tEEEEEEEC2ERKSG_RKSN_) ;  /* 0xfffbc17000007944 */ /* 0x022fea0003c3ffff */
[----:B------:R1:W5:Y:S01]  /*4c2c0*/  LDL.64 R36, [R1+0x1580] ;  /* 0x0015800001247983 */ /* 0x0003620000100a00 */
[----:B------:R-:W-:Y:S03]  /*4c2d0*/  MOV R39, 0x4c2f0 ;  /* 0x0004c2f000277802 */ /* 0x000fe60000000f00 */
[----:B-1---5:R-:W-:Y:S05]  /*4c2e0*/  CALL.REL.NOINC `($_ZN7cutlass13device_kernelIN5flash19enable_sm80_to_sm89INS1_16FlashAttnBwdSm80INS1_25CollectiveMainloopBwdSm80ILi2ELi2EN4cute5tupleIJNS5_1CILi128EEES8_NS7_ILi64EEEEEENS_6half_tEfNS_4arch4Sm80ELb0ELb0ELb1ELb1ELb0ELb0ELb0ELb0ELi2ELi4ELi4ELi4ELb0EEENS1_24CollectiveEpilogueBwdGQAISA_fSD_Li256ELb1ELb0EEENS1_19SingleTileSchedulerILb1ELb0ELb0ELi128EEEEEEEEEvNT_6ParamsE$_ZN4cute3eso3ESOILb1ELb0EJNS_6LayoutINS_5tupleIJNS3_IJNS_1CILi8EEENS4_ILi1EEEEEENS3_IJNS4_ILi2EEEEEEEEENS3_IJNS3_IJS6_NS4_ILi0EEEEEENS3_IJS5_EEEEEEEENS_10ViewEngineIPN7cutlass6half_tEEEEEC2ERKSF_RKSK_) ;  /* 0xfffbc27000007944 */ /* 0x022fea0003c3ffff */
[----:B------:R1:W5:Y:S01]  /*4c2f0*/  LDL.64 R2, [R1+0x1580] ;  /* 0x0015800001027983 */ /* 0x0003620000100a00 */
[----:B------:R-:W-:Y:S03]  /*4c300*/  MOV R39, 0x4c320 ;  /* 0x0004c32000277802 */ /* 0x000fe60000000f00 */
[----:B-1---5:R-:W-:Y:S05]  /*4c310*/  CALL.REL.NOINC `($_ZN7cutlass13device_kernelIN5flash19enable_sm80_to_sm89INS1_16FlashAttnBwdSm80INS1_25CollectiveMainloopBwdSm80ILi2ELi2EN4cute5tupleIJNS5_1CILi128EEES8_NS7_ILi64EEEEEENS_6half_tEfNS_4arch4Sm80ELb0ELb0ELb1ELb1ELb0ELb0ELb0ELb0ELi2ELi4ELi4ELi4ELb0EEENS1_24CollectiveEpilogueBwdGQAISA_fSD_Li256ELb1ELb0EEENS1_19SingleTileSchedulerILb1ELb0ELb0ELi128EEEEEEEEEvNT_6ParamsE$_ZN4cute3eso3ESOILb1ELb0EJNS_6LayoutINS_5tupleIJNS3_IJNS3_IJNS_1CILi8EEENS4_ILi1EEEEEES6_EEENS3_IJNS3_IJS6_S6_EEENS4_ILi2EEEEEEEEENS3_IJNS3_IJNS3_IJS6_NS4_ILi0EEEEEESD_EEENS3_IJNS3_IJSD_SD_EEES5_EEEEEEEENS_10ViewEngineIPN7cutlass6half_tEEEEEC2ERKSJ_RKSO_) ;  /* 0xfffbb54000007944 */ /* 0x022fea0003c3ffff */
[----:B------:R1:W5:Y:S01]  /*4c320*/  LDL.64 R38, [R1+0x1580] ;  /* 0x0015800001267983 */ /* 0x0003620000100a00 */
[----:B------:R-:W-:Y:S03]  /*4c330*/  MOV R3, 0x4c350 ;  /* 0x0004c35000037802 */ /* 0x000fe60000000f00 */
[----:B-1---5:R-:W-:Y:S05]  /*4c340*/  CALL.REL.NOINC `($_ZN7cutlass13device_kernelIN5flash19enable_sm80_to_sm89INS1_16FlashAttnBwdSm80INS1_25CollectiveMainloopBwdSm80ILi2ELi2EN4cute5tupleIJNS5_1CILi128EEES8_NS7_ILi64EEEEEENS_6half_tEfNS_4arch4Sm80ELb0ELb0ELb1ELb1ELb0ELb0ELb0ELb0ELi2ELi4ELi4ELi4ELb0EEENS1_24CollectiveEpilogueBwdGQAISA_fSD_Li256ELb1ELb0EEENS1_19SingleTileSchedulerILb1ELb0ELb0ELi128EEEEEEEEEvNT_6ParamsE$_ZN4cute3eso3ESOILb1ELb0EJNS_6LayoutINS_5tupleIJNS3_IJNS3_IJNS_1CILi8EEENS4_ILi1EEEEEES6_EEENS3_IJNS3_IJS6_S6_EEENS4_ILi2EEEEEEEEENS3_IJNS3_IJNS3_IJS6_NS4_ILi0EEEEEESD_EEENS3_IJNS3_IJSD_SD_EEENS4_ILi4096EEEEEEEEEEENS_10ViewEngineINS_8smem_ptrIPN7cutlass6half_tEEEEEEEC2ERKSK_RKSR_) ;  /* 0xfffbb41000007944 */ /* 0x022fea0003c3ffff */
[----:B------:R1:W5:Y:S01]  /*4c350*/  LDL.64 R2, [R1+0x1580] ;  /* 0x0015800001027983 */ /* 0x0003620000100a00 */
[----:B------:R-:W-:Y:S03]  /*4c360*/  MOV R45, 0x4c380 ;  /* 0x0004c380002d7802 */ /* 0x000fe60000000f00 */
[----:B-1---5:R-:W-:Y:S05]  /*4c370*/  CALL.REL.NOINC `($_ZN7cutlass13device_kernelIN5flash19enable_sm80_to_sm89INS1_16FlashAttnBwdSm80INS1_25CollectiveMainloopBwdSm80ILi2ELi2EN4cute5tupleIJNS5_1CILi128EEES8_NS7_ILi64EEEEEENS_6half_tEfNS_4arch4Sm80ELb0ELb0ELb1ELb1ELb0ELb0ELb0ELb0ELi2ELi4ELi4ELi4ELb0EEENS1_24CollectiveEpilogueBwdGQAISA_fSD_Li256ELb1ELb0EEENS1_19SingleTileSchedulerILb1ELb0ELb0ELi128EEEEEEEEEvNT_6ParamsE$_ZN4cute3eso3ESOILb1ELb0EJNS_6LayoutINS_5tupleIJNS3_IJNS_1CILi8EEENS4_ILi1EEEEEENS4_ILi2EEEEEENS3_IJNS3_IJS6_NS4_ILi0EEEEEES5_EEEEENS_10ViewEngineIPN7cutlass6half_tEEEEEC2ERKSD_RKSI_) ;  /* 0xfffbc50000007944 */ /* 0x022fea0003c3ffff */
[----:B------:R-:W-:Y:S01]  /*4c380*/  MOV R38, R78 ;  /* 0x0000004e00267202 */ /* 0x000fe20000000f00 */
[----:B------:R1:W5:Y:S01]  /*4c390*/  LDL.64 R42, [R1+0x1580] ;  /* 0x00158000012a7983 */ /* 0x0003620000100a00 */
[----:B------:R-:W-:Y:S03]  /*4c3a0*/  MOV R39, 0x4c3c0 ;  /* 0x0004c3c000277802 */ /* 0x000fe60000000f00 */
[----:B-1---5:R-:W-:Y:S05]  /*4c3b0*/  CALL.REL.NOINC `($_ZN7cutlass13device_kernelIN5flash19enable_sm80_to_sm89INS1_16FlashAttnBwdSm80INS1_25CollectiveMainloopBwdSm80ILi2ELi2EN4cute5tupleIJNS5_1CILi128EEES8_NS7_ILi64EEEEEENS_6half_tEfNS_4arch4Sm80ELb0ELb0ELb1ELb1ELb0ELb0ELb0ELb0ELi2ELi4ELi4ELi4ELb0EEENS1_24CollectiveEpilogueBwdGQAISA_fSD_Li256ELb1ELb0EEENS1_19SingleTileSchedulerILb1ELb0ELb0ELi128EEEEEEEEEvNT_6ParamsE$_ZN4cute8smem_ptrIPN7cutlass6half_tEECI1NS_12iter_adaptorIS3_S4_EEES3_) ;  /* 0xfffbd06000007944 */ /* 0x022fea0003c3ffff */
[----:B------:R1:W5:Y:S01]  /*4c3c0*/  LDL.64 R2, [R1+0x1580] ;  /* 0x0015800001027983 */ /* 0x0003620000100a00 */
[----:B------:R-:W-:Y:S03]  /*4c3d0*/  MOV R37, 0x4c3f0 ;  /* 0x0004c3f000257802 */ /* 0x000fe60000000f00 */
[----:B-1---5:R-:W-:Y:S05]  /*4c3e0*/  CALL.REL.NOINC `($_ZN7cutlass13device_kernelIN5flash19enable_sm80_to_sm89INS1_16FlashAttnBwdSm80INS1_25CollectiveMainloopBwdSm80ILi2ELi2EN4cute5tupleIJNS5_1CILi128EEES8_NS7_ILi64EEEEEENS_6half_tEfNS_4arch4Sm80ELb0ELb0ELb1ELb1ELb0ELb0ELb0ELb0ELi2ELi4ELi4ELi4ELb0EEENS1_24CollectiveEpilogueBwdGQAISA_fSD_Li256ELb1ELb0EEENS1_19SingleTileSchedulerILb1ELb0ELb0ELi128EEEEEEEEEvNT_6ParamsE$_ZN4cute3eso3ESOILb1ELb0EJNS_6LayoutINS_5tupleIJNS3_IJNS_1CILi8EEENS4_ILi1EEEEEENS4_ILi2EEEEEENS3_IJNS3_IJS6_NS4_ILi0EEEEEENS4_ILi4096EEEEEEEENS_10ViewEngineINS_8smem_ptrIPN7cutlass6half_tEEEEEEEC2ERKSE_RKSL_) ;  /* 0xfffbc28000007944 */ /* 0x022fea0003c3ffff */
[----:B------:R-:W-:Y:S01]  /*4c3f0*/  MOV R38, RZ ;  /* 0x000000ff00267202 */ /* 0x000fe20000000f00 */
[----:B------:R1:W5:Y:S01]  /*4c400*/  LDL.64 R44, [R1+0x1580] ;  /* 0x00158000012c7983 */ /* 0x0003620000100a00 */
[----:B------:R-:W-:Y:S03]  /*4c410*/  MOV R37, 0x4c430 ;  /* 0x0004c43000257802 */ /* 0x000fe60000000f00 */
[----:B-1---5:R-:W-:Y:S05]  /*4c420*/  CALL.REL.NOINC `($_ZN7cutlass13device_kernelIN5flash19enable_sm80_to_sm89INS1_16FlashAttnBwdSm80INS1_25CollectiveMainloopBwdSm80ILi2ELi2EN4cute5tupleIJNS5_1CILi128EEES8_NS7_ILi64EEEEEENS_6half_tEfNS_4arch4Sm80ELb0ELb0ELb1ELb1ELb0ELb0ELb0ELb0ELi2ELi4ELi4ELi4ELb0EEENS1_24CollectiveEpilogueBwdGQAISA_fSD_Li256ELb1ELb0EEENS1_19SingleTileSchedulerILb1ELb0ELb0ELi128EEEEEEEEEvNT_6ParamsE$_ZN4cute3eso3ESOILb1ELb0EJNS_10UnderscoreEiEEC2ERKS2_RKi) ;  /* 0xfffba8c000007944 */ /* 0x022fea0003c3ffff */
[----:B------:R-:W-:Y:S01]  /*4c430*/  MOV R37, 0x4c470 ;  /* 0x0004c47000257802 */ /* 0x000fe20000000f00 */
[----:B------:R-:W2:Y:S02]  /*4c440*/  LDL R38, [R1+0x1580] ;  /* 0x0015800001267983 */ /* 0x000ea40000100800 */
[----:B--2---:R-:W-:Y:S02]  /*4c450*/  SHF.L.U32 R38, R38, 0xc, RZ ;  /* 0x0000000c26267819 */ /* 0x004fe400000006ff */
[----:B------:R-:W-:Y:S05]  /*4c460*/  CALL.REL.NOINC `($_ZN7cutlass13device_kernelIN5flash19enable_sm80_to_sm89INS1_16FlashAttnBwdSm80INS1_25CollectiveMainloopBwdSm80ILi2ELi2EN4cute5tupleIJNS5_1CILi128EEES8_NS7_ILi64EEEEEENS_6half_tEfNS_4arch4Sm80ELb0ELb0ELb1ELb1ELb0ELb0ELb0ELb0ELi2ELi4ELi4ELi4ELb0EEENS1_24CollectiveEpilogueBwdGQAISA_fSD_Li256ELb1ELb0EEENS1_19SingleTileSchedulerILb1ELb0ELb0ELi128EEEEEEEEEvNT_6ParamsE$_ZN4cute3eso3ESOILb1ELb0EJNS_6LayoutINS_5tupleIJNS3_IJNS_1CILi8EEENS4_ILi1EEEEEEEEENS3_IJNS3_IJS6_NS4_ILi0EEEEEEEEEEEiEEC2ERKSC_RKi) ;  /* 0xfffbbf7000007944 */ /* 0x000fea0003c3ffff */
[----:B------:R-:W-:Y:S01]  /*4c470*/  MOV R39, 0x4c4d0 ;  /* 0x0004c4d000277802 */ /* 0x000fe20000000f00 */
[----:B------:R-:W2:Y:S01]  /*4c480*/  LDL R3, [R1+0x1580] ;  /* 0x0015800001037983 */ /* 0x000ea20000100800 */
[----:B------:R-:W-:Y:S01]  /*4c490*/  IMAD.MOV.U32 R38, RZ, RZ, R78 ;  /* 0x000000ffff267224 */ /* 0x000fe200078e004e */
[C---:B--2---:R-:W-:Y:S04]  /*4c4a0*/  LEA R2, P0, R3.reuse, R44, 0x1 ;  /* 0x0000002c03027211 */ /* 0x044fe800078008ff */
[----:B------:R-:W-:Y:S04]  /*4c4b0*/  LEA.HI.X.SX32 R3, R3, R45, 0x1, P0 ;  /* 0x0000002d03037211 */ /* 0x000fe800000f0eff */
[----:B------:R-:W-:Y:S05]  /*4c4c0*/  CALL.REL.NOINC `($_ZN7cutlass13device_kernelIN5flash19enable_sm80_to_sm89INS1_16FlashAttnBwdSm80INS1_25CollectiveMainloopBwdSm80ILi2ELi2EN4cute5tupleIJNS5_1CILi128EEES8_NS7_ILi64EEEEEENS_6half_tEfNS_4arch4Sm80ELb0ELb0ELb1ELb1ELb0ELb0ELb0ELb0ELi2ELi4ELi4ELi4ELb0EEENS1_24CollectiveEpilogueBwdGQAISA_fSD_Li256ELb1ELb0EEENS1_19SingleTileSchedulerILb1ELb0ELb0ELi128EEEEEEEEEvNT_6ParamsE$_ZN4cute8smem_ptrIPN7cutlass6half_tEECI1NS_12iter_adaptorIS3_S4_EEES3_) ;  /* 0xfffbcf5000007944 */ /* 0x000fea0003c3ffff */
[----:B------:R1:W5:Y:S01]  /*4c4d0*/  LDL.64 R2, [R1+0x1580] ;  /* 0x0015800001027983 */ /* 0x0003620000100a00 */
[----:B------:R-:W-:Y:S03]  /*4c4e0*/  MOV R37, 0x4c500 ;  /* 0x0004c50000257802 */ /* 0x000fe60000000f00 */
[----:B-1---5:R-:W-:Y:S05]  /*4c4f0*/  CALL.REL.NOINC `($_ZN7cutlass13device_kernelIN5flash19enable_sm80_to_sm89INS1_16FlashAttnBwdSm80INS1_25CollectiveMainloopBwdSm80ILi2ELi2EN4cute5tupleIJNS5_1CILi128EEES8_NS7_ILi64EEEEEENS_6half_tEfNS_4arch4Sm80ELb0ELb0ELb1ELb1ELb0ELb0ELb0ELb0ELi2ELi4ELi4ELi4ELb0EEENS1_24CollectiveEpilogueBwdGQAISA_fSD_Li256ELb1ELb0EEENS1_19SingleTileSchedulerILb1ELb0ELb0ELi128EEEEEEEEEvNT_6ParamsE$_ZN4cute3eso3ESOILb1ELb0EJNS_6LayoutINS_5tupleIJNS3_IJNS_1CILi8EEENS4_ILi1EEEEEEEEENS3_IJNS3_IJS6_NS4_ILi0EEEEEEEEEEENS_10ViewEngineINS_8smem_ptrIPN7cutlass6half_tEEEEEEEC2ERKSC_RKSJ_) ;  /* 0xfffbbe4000007944 */ /* 0x022fea0003c3ffff */
        /* <DEDUP_REMOVED lines=9> */
[----:B------:R-:W2:Y:S02]  /*4c590*/  LDL R39, [R1+0x1580] ;  /* 0x0015800001277983 */ /* 0x000ea40000100800 */
[C---:B--2---:R-:W-:Y:S04]  /*4c5a0*/  LEA R38, P0, R39.reuse, R42, 0x1 ;  /* 0x0000002a27267211 */ /* 0x044fe800078008ff */
[----:B------:R-:W-:Y:S04]  /*4c5b0*/  LEA.HI.X.SX32 R39, R39, R43, 0x1, P0 ;  /* 0x0000002b27277211 */ /* 0x000fe800000f0eff */
[----:B------:R-:W-:Y:S05]  /*4c5c0*/  CALL.REL.NOINC `($_ZN7cutlass13device_kernelIN5flash19enable_sm80_to_sm89INS1_16FlashAttnBwdSm80INS1_25CollectiveMainloopBwdSm80ILi2ELi2EN4cute5tupleIJNS5_1CILi128EEES8_NS7_ILi64EEEEEENS_6half_tEfNS_4arch4Sm80ELb0ELb0ELb1ELb1ELb0ELb0ELb0ELb0ELi2ELi4ELi4ELi4ELb0EEENS1_24CollectiveEpilogueBwdGQAISA_fSD_Li256ELb1ELb0EEENS1_19SingleTileSchedulerILb1ELb0ELb0ELi128EEEEEEEEEvNT_6ParamsE$_ZN4cute3eso3ESOILb1ELb0EJNS_6LayoutINS_5tupleIJNS3_IJNS_1CILi8EEENS4_ILi1EEEEEEEEENS3_IJNS3_IJS6_NS4_ILi0EEEEEEEEEEENS_10ViewEngineIPN7cutlass6half_tEEEEEC2ERKSC_RKSH_) ;  /* 0xfffbbdc000007944 */ /* 0x000fea0003c3ffff */
[----:B------:R-:W-:Y:S01]  /*4c5d0*/  MOV R38, R78 ;  /* 0x0000004e00267202 */ /* 0x000fe20000000f00 */
[----:B------:R1:W5:Y:S01]  /*4c5e0*/  LDL.64 R36, [R1+0x1580] ;  /* 0x0015800001247983 */ /* 0x0003620000100a00 */
[----:B------:R-:W-:Y:S03]  /*4c5f0*/  MOV R39, 0x4c610 ;  /* 0x0004c61000277802 */ /* 0x000fe60000000f00 */
[----:B-1---5:R-:W-:Y:S05]  /*4c600*/  CALL.REL.NOINC `($_ZN7cutlass13device_kernelIN5flash19enable_sm80_to_sm89INS1_16FlashAttnBwdSm80INS1_25CollectiveMainloopBwdSm80ILi2ELi2EN4cute5tupleIJNS5_1CILi128EEES8_NS7_ILi64EEEEEENS_6half_tEfNS_4arch4Sm80ELb0ELb0ELb1ELb1ELb0ELb0ELb0ELb0ELi2ELi4ELi4ELi4ELb0EEENS1_24CollectiveEpilogueBwdGQAISA_fSD_Li256ELb1ELb0EEENS1_19SingleTileSchedulerILb1ELb0ELb0ELi128EEEEEEEEEvNT_6ParamsE$_ZN4cute8smem_ptrIPN7cutlass6half_tEECI1NS_12iter_adaptorIS3_S4_EEES3_) ;  /* 0xfffbce1000007944 */ /* 0x022fea0003c3ffff */
[----:B------:R1:W5:Y:S01]  /*4c610*/  LDL.64 R2, [R1+0x1580] ;  /* 0x0015800001027983 */ /* 0x0003620000100a00 */
[----:B------:R-:W-:Y:S03]  /*4c620*/  MOV R39, 0x4c640 ;  /* 0x0004c64000277802 */ /* 0x000fe60000000f00 */
[----:B-1---5:R-:W-:Y:S05]  /*4c630*/  CALL.REL.NOINC `($_ZN7cutlass13device_kernelIN5flash19enable_sm80_to_sm89INS1_16FlashAttnBwdSm80INS1_25CollectiveMainloopBwdSm80ILi2ELi2EN4cute5tupleIJNS5_1CILi128EEES8_NS7_ILi64EEEEEENS_6half_tEfNS_4arch4Sm80ELb0ELb0ELb1ELb1ELb0ELb0ELb0ELb0ELi2ELi4ELi4ELi4ELb0EEENS1_24CollectiveEpilogueBwdGQAISA_fSD_Li256ELb1ELb0EEENS1_19SingleTileSchedulerILb1ELb0ELb0ELi128EEEEEEEEEvNT_6ParamsE$_ZN4cute8smem_ptrIPN7cutlass9uint128_tEECI1NS_12iter_adaptorIS3_S4_EEES3_) ;  /* 0xfffbce3000007944 */ /* 0x022fea0003c3ffff */
[----:B------:R1:W5:Y:S01]  /*4c640*/  LDL.64 R2, [R1+0x1580] ;  /* 0x0015800001027983 */ /* 0x0003620000100a00 */
[----:B------:R-:W-:Y:S03]  /*4c650*/  MOV R39, 0x4c670 ;  /* 0x0004c67000277802 */ /* 0x000fe60000000f00 */
[----:B-1---5:R-:W-:Y:S05]  /*4c660*/  CALL.REL.NOINC `($_ZN7cutlass13device_kernelIN5flash19enable_sm80_to_sm89INS1_16FlashAttnBwdSm80INS1_25CollectiveMainloopBwdSm80ILi2ELi2EN4cute5tupleIJNS5_1CILi128EEES8_NS7_ILi64EEEEEENS_6half_tEfNS_4arch4Sm80ELb0ELb0ELb1ELb1ELb0ELb0ELb0ELb0ELi2ELi4ELi4ELi4ELb0EEENS1_24CollectiveEpilogueBwdGQAISA_fSD_Li256ELb1ELb0EEENS1_19SingleTileSchedulerILb1ELb0ELb0ELi128EEEEEEEEEvNT_6ParamsE$_ZN4cute3eso3ESOILb1ELb0EJNS_6LayoutINS_5tupleIJNS3_IJNS_1CILi1EEES5_EEEEEENS3_IJNS3_IJS5_NS4_ILi0EEEEEEEEEEENS_10ViewEngineINS_8smem_ptrIPN7cutlass9uint128_tEEEEEEEC2ERKSB_RKSI_) ;  /* 0xfffbb55000007944 */ /* 0x022fea0003c3ffff */
[----:B------:R1:W5:Y:S01]  /*4c670*/  LDL R38, [R1+0x1580] ;  /* 0x0015800001267983 */ /* 0x0003620000100800 */
[----:B------:R-:W-:Y:S03]  /*4c680*/  MOV R3, 0x4c6a0 ;  /* 0x0004c6a000037802 */ /* 0x000fe60000000f00 */
[----:B-1---5:R-:W-:Y:S05]  /*4c690*/  CALL.REL.NOINC `($_ZN7cutlass13device_kernelIN5flash19enable_sm80_to_sm89INS1_16FlashAttnBwdSm80INS1_25CollectiveMainloopBwdSm80ILi2ELi2EN4cute5tupleIJNS5_1CILi128EEES8_NS7_ILi64EEEEEENS_6half_tEfNS_4arch4Sm80ELb0ELb0ELb1ELb1ELb0ELb0ELb0ELb0ELi2ELi4ELi4ELi4ELb0EEENS1_24CollectiveEpilogueBwdGQAISA_fSD_Li256ELb1ELb0EEENS1_19SingleTileSchedulerILb1ELb0ELb0ELi128EEEEEEEEEvNT_6ParamsE$_ZN4cute3eso3ESOILb1ELb0EJNS_6LayoutINS_5tupleIJNS3_IJNS_1CILi4EEENS4_ILi1EEEEEEEEENS3_IJNS3_IJS6_NS4_ILi0EEEEEEEEEEENS_10ViewEngineIPjEEEEC2ERKSC_RKSF_) ;  /* 0xfffbbc5000007944 */ /* 0x022fea0003c3ffff */
[----:B------:R-:W2:Y:S01]  /*4c6a0*/  LDL.64 R2, [R1+0x1580] ;  /* 0x0015800001027983 */ /* 0x000ea20000100a00 */
[----:B------:R-:W-:Y:S06]  /*4c6b0*/  IADD3 R38, R38, -c[0x0][0x18], RZ ;  /* 0x8000060026267a10 */ /* 0x000fec0007ffe0ff */
[----:B------:R-:W2:Y:S04]  /*4c6c0*/  LDSM.16.M88.4 R36, [R38] ;  /* 0x000000002624783b */ /* 0x000ea80000000200 */
[----:B--2---:R1:W-:Y:S04]  /*4c6d0*/  ST.E [R2.64+0x4], R37 ;  /* 0x0000042502007985 */ /* 0x0043e8000c101908 */
[----:B------:R2:W-:Y:S04]  /*4c6e0*/  ST.E [R2.64+0x8], R38 ;  /* 0x0000082602007985 */ /* 0x0005e8000c101908 */
[----:B------:R3:W-:Y:S04]  /*4c6f0*/  ST.E [R2.64], R36 ;  /* 0x0000002402007985 */ /* 0x0007e8000c101908 */
[----:B------:R3:W-:Y:S01]  /*4c700*/  ST.E [R2.64+0xc], R39 ;  /* 0x00000c2702007985 */ /* 0x0007e2000c101908 */
[----:B-1----:R-:W-:Y:S01]  /*4c710*/  MOV R37, 0x4c740 ;  /* 0x0004c74000257802 */ /* 0x002fe20000000f00 */
[----:B--2---:R-:W-:Y:S02]  /*4c720*/  IMAD.MOV.U32 R38, RZ, RZ, 0x1 ;  /* 0x00000001ff267424 */ /* 0x004fe400078e00ff */
[----:B---3--:R-:W-:Y:S05]  /*4c730*/  CALL.REL.NOINC `($_ZN7cutlass13device_kernelIN5flash19enable_sm80_to_sm89INS1_16FlashAttnBwdSm80INS1_25CollectiveMainloopBwdSm80ILi2ELi2EN4cute5tupleIJNS5_1CILi128EEES8_NS7_ILi64EEEEEENS_6half_tEfNS_4arch4Sm80ELb0ELb0ELb1ELb1ELb0ELb0ELb0ELb0ELi2ELi4ELi4ELi4ELb0EEENS1_24CollectiveEpilogueBwdGQAISA_fSD_Li256ELb1ELb0EEENS1_19SingleTileSchedulerILb1ELb0ELb0ELi128EEEEEEEEEvNT_6ParamsE$_ZN4cute3eso3ESOILb1ELb0EJNS_10UnderscoreEiEEC2ERKS2_RKi) ;  /* 0xfffba5b000007944 */ /* 0x008fea0003c3ffff */
        /* <DEDUP_REMOVED lines=13> */
[----:B------:R-:W-:Y:S01]  /*4c810*/  MOV R38, 0x1 ;  /* 0x0000000100267802 */ /* 0x000fe20000000f00 */
        /* <DEDUP_REMOVED lines=28> */
[----:B--2---:R-:W-:Y:S04]  /*4c9e0*/  ST.E [R2.64], R36 ;  /* 0x0000002402007985 */ /* 0x004fe8000c101908 */
[----:B------:R-:W-:Y:S04]  /*4c9f0*/  ST.E [R2.64+0x4], R37 ;  /* 0x0000042502007985 */ /* 0x000fe8000c101908 */
[----:B------:R1:W-:Y:S04]  /*4ca00*/  ST.E [R2.64+0x8], R38 ;  /* 0x0000082602007985 */ /* 0x0003e8000c101908 */
[----:B------:R2:W-:Y:S01]  /*4ca10*/  ST.E [R2.64+0xc], R39 ;  /* 0x00000c2702007985 */ /* 0x0005e2000c101908 */
[----:B-1----:R-:W-:Y:S01]  /*4ca20*/  IMAD.MOV.U32 R38, RZ, RZ, R40 ;  /* 0x000000ffff267224 */ /* 0x002fe200078e0028 */
[----:B--2---:R-:W-:Y:S02]  /*4ca30*/  MOV R3, 0x4ca50 ;  /* 0x0004ca5000037802 */ /* 0x004fe40000000f00 */
[----:B------:R-:W-:Y:S05]  /*4ca40*/  CALL.REL.NOINC `($_ZN7cutlass13device_kernelIN5flash19enable_sm80_to_sm89INS1_16FlashAttnBwdSm80INS1_25CollectiveMainloopBwdSm80ILi2ELi2EN4cute5tupleIJNS5_1CILi128EEES8_NS7_ILi64EEEEEENS_6half_tEfNS_4arch4Sm80ELb0ELb0ELb1ELb1ELb0ELb0ELb0ELb0ELi2ELi4ELi4ELi4ELb0EEENS1_24CollectiveEpilogueBwdGQAISA_fSD_Li256ELb1ELb0EEENS1_19SingleTileSchedulerILb1ELb0ELb0ELi128EEEEEEEEEvNT_6ParamsE$_ZN4cute3eso3ESOILb1ELb0EJNS_10UnderscoreES2_iEEC2ERKS2_S5_RKi) ;  /* 0xfffba25000007944 */ /* 0x000fea0003c3ffff */
[----:B------:R1:W5:Y:S01]  /*4ca50*/  LDL R38, [R1+0x1580] ;  /* 0x0015800001267983 */ /* 0x0003620000100800 */
[----:B------:R-:W-:Y:S03]  /*4ca60*/  MOV R2, 0x4ca90 ;  /* 0x0004ca9000027802 */ /* 0x000fe60000000f00 */
[----:B------:R1:W5:Y:S04]  /*4ca70*/  LD.E R36, [R86.64] ;  /* 0x0000000856247980 */ /* 0x000368000c101900 */
[----:B-1---5:R-:W-:Y:S05]  /*4ca80*/  CALL.REL.NOINC `($_ZN7cutlass13device_kernelIN5flash19enable_sm80_to_sm89INS1_16FlashAttnBwdSm80INS1_25CollectiveMainloopBwdSm80ILi2ELi2EN4cute5tupleIJNS5_1CILi128EEES8_NS7_ILi64EEEEEENS_6half_tEfNS_4arch4Sm80ELb0ELb0ELb1ELb1ELb0ELb0ELb0ELb0ELi2ELi4ELi4ELi4ELb0EEENS1_24CollectiveEpilogueBwdGQAISA_fSD_Li256ELb1ELb0EEENS1_19SingleTileSchedulerILb1ELb0ELb0ELi128EEEEEEEEEvNT_6ParamsE$_ZZN4cute5sliceINS_5tupleIJNS_10UnderscoreES2_iEEENS1_IJNS1_IJNS_1CILi1EEENS4_ILi0EEEEEEiNS4_ILi1024EEEEEEEEDaRKT_RKT0_ENKUlRKT_RKT0_E_clIS2_iEEDaSI_SL_) ;  /* 0xfffbd28000007944 */ /* 0x022fea0003c3ffff */
[----:B------:R-:W-:Y:S02]  /*4ca90*/  MOV R2, 0x4cab0 ;  /* 0x0004cab000027802 */ /* 0x000fe40000000f00 */
[----:B------:R-:W-:Y:S05]  /*4caa0*/  CALL.REL.NOINC `($_ZN7cutlass13device_kernelIN5flash19enable_sm80_to_sm89INS1_16FlashAttnBwdSm80INS1_25CollectiveMainloopBwdSm80ILi2ELi2EN4cute5tupleIJNS5_1CILi128EEES8_NS7_ILi64EEEEEENS_6half_tEfNS_4arch4Sm80ELb0ELb0ELb1ELb1ELb0ELb0ELb0ELb0ELi2ELi4ELi4ELi4ELb0EEENS1_24CollectiveEpilogueBwdGQAISA_fSD_Li256ELb1ELb0EEENS1_19SingleTileSchedulerILb1ELb0ELb0ELi128EEEEEEEEEvNT_6ParamsE$_ZZN4cute12filter_tupleINS_5tupleIJNS_10UnderscoreES2_iEEENS1_IJNS1_IJNS_1CILi1EEENS4_ILi0EEEEEEiNS4_ILi1024EEEEEEZNS_5sliceIS3_S9_EEDaRKT_RKT0_EUlRKT_RKT0_E_EEDaSD_SG_OT1_ENKUlDpSJ_E_clIJNS1_IJS7_EEENS1_IJiEEENS1_IJEEEEEEDaSQ_) ;  /* 0xfffbcc7000007944 */ /* 0x000fea0003c3ffff */
[----:B------:R-:W-:Y:S02]  /*4cab0*/  MOV R3, 0x4cad0 ;  /* 0x0004cad000037802 */ /* 0x000fe40000000f00 */
[----:B------:R-:W-:Y:S05]  /*4cac0*/  CALL.REL.NOINC `($_ZN7cutlass13device_kernelIN5flash19enable_sm80_to_sm89INS1_16FlashAttnBwdSm80INS1_25CollectiveMainloopBwdSm80ILi2ELi2EN4cute5tupleIJNS5_1CILi128EEES8_NS7_ILi64EEEEEENS_6half_tEfNS_4arch4Sm80ELb0ELb0ELb1ELb1ELb0ELb0ELb0ELb0ELi2ELi4ELi4ELi4ELb0EEENS1_24CollectiveEpilogueBwdGQAISA_fSD_Li256ELb1ELb0EEENS1_19SingleTileSchedulerILb1ELb0ELb0ELi128EEEEEEEEEvNT_6ParamsE$_ZN4cute5tupleIJNS0_IJNS0_IJNS_1CILi8EEENS1_ILi1EEEEEENS1_ILi2EEEEEENS0_IJNS0_IJS3_NS1_ILi0EEEEEEiEEEEEC2ERKS6_RKS9_) ;  /* 0xfffbc5f000007944 */ /* 0x000fea0003c3ffff */
[----:B------:R1:W5:Y:S01]  /*4cad0*/  LDL R37, [R1+0x1580] ;  /* 0x0015800001257983 */ /* 0x0003620000100800 */
[----:B------:R-:W-:Y:S02]  /*4cae0*/  SHF.L.U32 R38, R38, 0xa, RZ ;  /* 0x0000000a26267819 */ /* 0x000fe400000006ff */
[----:B------:R-:W-:Y:S03]  /*4caf0*/  MOV R36, 0x4cb20 ;  /* 0x0004cb2000247802 */ /* 0x000fe60000000f00 */
[----:B------:R1:W-:Y:S04]  /*4cb00*/  STL [R1+0x15b0], R38 ;  /* 0x0015b02601007387 */ /* 0x0003e80000100800 */
[----:B-1---5:R-:W-:Y:S05]  /*4cb10*/  CALL.REL.NOINC `($_ZN7cutlass13device_kernelIN5flash19enable_sm80_to_sm89INS1_16FlashAttnBwdSm80INS1_25CollectiveMainloopBwdSm80ILi2ELi2EN4cute5tupleIJNS5_1CILi128EEES8_NS7_ILi64EEEEEENS_6half_tEfNS_4arch4Sm80ELb0ELb0ELb1ELb1ELb0ELb0ELb0ELb0ELi2ELi4ELi4ELi4ELb0EEENS1_24CollectiveEpilogueBwdGQAISA_fSD_Li256ELb1ELb0EEENS1_19SingleTileSchedulerILb1ELb0ELb0ELi128EEEEEEEEEvNT_6ParamsE$_ZN4cute3eso3ESOILb0ELb0EJNS_6LayoutINS_5tupleIJNS3_IJNS_1CILi8EEENS4_ILi1EEEEEENS4_ILi2EEEEEENS3_IJNS3_IJS6_NS4_ILi0EEEEEEiEEEEEiEEC2ERKSD_RKi) ;  /* 0xfffb992000007944 */ /* 0x022fea0003c3ffff */
[----:B-1----:R-:W2:Y:S01]  /*4cb20*/  LD.E.64 R2, [R86.64+0x8] ;  /* 0x0000080856027980 */ /* 0x002ea2000c101b00 */
[----:B------:R-:W-:Y:S01]  /*4cb30*/  MOV R39, 0x4cb90 ;  /* 0x0004cb9000277802 */ /* 0x000fe20000000f00 */
[----:B------:R-:W-:Y:S02]  /*4cb40*/  IMAD.MOV.U32 R38, RZ, RZ, R78 ;  /* 0x000000ffff267224 */ /* 0x000fe400078e004e */
[----:B------:R-:W2:Y:S02]  /*4cb50*/  LDL.64 R36, [R1+0x1580] ;  /* 0x0015800001247983 */ /* 0x000ea40000100a00 */
[C---:B--2---:R-:W-:Y:S04]  /*4cb60*/  LEA R2, P0, R37.reuse, R2, 0x1 ;  /* 0x0000000225027211 */ /* 0x044fe800078008ff */
[----:B------:R-:W-:Y:S04]  /*4cb70*/  LEA.HI.X.SX32 R3, R37, R3, 0x1, P0 ;  /* 0x0000000325037211 */ /* 0x000fe800000f0eff */
[----:B------:R-:W-:Y:S05]  /*4cb80*/  CALL.REL.NOINC `($_ZN7cutlass13device_kernelIN5flash19enable_sm80_to_sm89INS1_16FlashAttnBwdSm80INS1_25CollectiveMainloopBwdSm80ILi2ELi2EN4cute5tupleIJNS5_1CILi128EEES8_NS7_ILi64EEEEEENS_6half_tEfNS_4arch4Sm80ELb0ELb0ELb1ELb1ELb0ELb0ELb0ELb0ELi2ELi4ELi4ELi4ELb0EEENS1_24CollectiveEpilogueBwdGQAISA_fSD_Li256ELb1ELb0EEENS1_19SingleTileSchedulerILb1ELb0ELb0ELi128EEEEEEEEEvNT_6ParamsE$_ZN4cute8smem_ptrIPN7cutlass6half_tEECI1NS_12iter_adaptorIS3_S4_EEES3_) ;  /* 0xfffbc89000007944 */ /* 0x000fea0003c3ffff */
[----:B------:R-:W2:Y:S01]  /*4cb90*/  LDL.64 R2, [R1+0x1580] ;  /* 0x0015800001027983 */ /* 0x000ea20000100a00 */
[----:B------:R-:W-:Y:S03]  /*4cba0*/  MOV R37, 0x4cbd0 ;  /* 0x0004cbd000257802 */ /* 0x000fe60000000f00 */
[----:B--2---:R1:W-:Y:S04]  /*4cbb0*/  STL.64 [R1+0x15b0], R2 ;  /* 0x0015b00201007387 */ /* 0x0043e80000100a00 */
[----:B-1----:R-:W-:Y:S05]  /*4cbc0*/  CALL.REL.NOINC `($_ZN7cutlass13device_kernelIN5flash19enable_sm80_to_sm89INS1_16FlashAttnBwdSm80INS1_25CollectiveMainloopBwdSm80ILi2ELi2EN4cute5tupleIJNS5_1CILi128EEES8_NS7_ILi64EEEEEENS_6half_tEfNS_4arch4Sm80ELb0ELb0ELb1ELb1ELb0ELb0ELb0ELb0ELi2ELi4ELi4ELi4ELb0EEENS1_24CollectiveEpilogueBwdGQAISA_fSD_Li256ELb1ELb0EEENS1_19SingleTileSchedulerILb1ELb0ELb0ELi128EEEEEEEEEvNT_6ParamsE$_ZN4cute3eso3ESOILb0ELb0EJNS_6LayoutINS_5tupleIJNS3_IJNS_1CILi8EEENS4_ILi1EEEEEENS4_ILi2EEEEEENS3_IJNS3_IJS6_NS4_ILi0EEEEEEiEEEEENS_10ViewEngineINS_8smem_ptrIPN7cutlass6half_tEEEEEEEC2ERKSD_RKSK_) ;  /* 0xfffb97f000007944 */ /* 0x002fea0003c3ffff */
[----:B------:R1:W5:Y:S01]  /*4cbd0*/  LDL R39, [R1+0x1580] ;  /* 0x0015800001277983 */ /* 0x0003620000100800 */
[----:B------:R-:W-:Y:S02]  /*4cbe0*/  MOV R38, R40 ;  /* 0x0000002800267202 */ /* 0x000fe40000000f00 */
[----:B------:R-:W-:Y:S01]  /*4cbf0*/  MOV R3, 0x4cc20 ;  /* 0x0004cc2000037802 */ /* 0x000fe20000000f00 */
[----:B------:R1:W5:Y:S04]  /*4cc00*/  LDL.64 R42, [R1+0x1588] ;  /* 0x00158800012a7983 */ /* 0x0003680000100a00 */
[----:B-1---5:R-:W-:Y:S05]  /*4cc10*/  CALL.REL.NOINC `($_ZN7cutlass13device_kernelIN5flash19enable_sm80_to_sm89INS1_16FlashAttnBwdSm80INS1_25CollectiveMainloopBwdSm80ILi2ELi2EN4cute5tupleIJNS5_1CILi128EEES8_NS7_ILi64EEEEEENS_6half_tEfNS_4arch4Sm80ELb0ELb0ELb1ELb1ELb0ELb0ELb0ELb0ELi2ELi4ELi4ELi4ELb0EEENS1_24CollectiveEpilogueBwdGQAISA_fSD_Li256ELb1ELb0EEENS1_19SingleTileSchedulerILb1ELb0ELb0ELi128EEEEEEEEEvNT_6ParamsE$_ZN4cute3eso3ESOILb1ELb0EJNS_10UnderscoreES2_iEEC2ERKS2_S5_RKi) ;  /* 0xfffba08000007944 */ /* 0x022fea0003c3ffff */
[----:B------:R-:W-:Y:S01]  /*4cc20*/  MOV R3, 0x4cc60 ;  /* 0x0004cc6000037802 */ /* 0x000fe20000000f00 */
[----:B------:R-:W2:Y:S02]  /*4cc30*/  LDL R36, [R1+0x1580] ;  /* 0x0015800001247983 */ /* 0x000ea40000100800 */
[----:B--2---:R-:W-:Y:S02]  /*4cc40*/  SHF.L.U32 R36, R36, 0x2, RZ ;  /* 0x0000000224247819 */ /* 0x004fe400000006ff */
[----:B------:R-:W-:Y:S05]  /*4cc50*/  CALL.REL.NOINC `($_ZN7cutlass13device_kernelIN5flash19enable_sm80_to_sm89INS1_16FlashAttnBwdSm80INS1_25CollectiveMainloopBwdSm80ILi2ELi2EN4cute5tupleIJNS5_1CILi128EEES8_NS7_ILi64EEEEEENS_6half_tEfNS_4arch4Sm80ELb0ELb0ELb1ELb1ELb0ELb0ELb0ELb0ELi2ELi4ELi4ELi4ELb0EEENS1_24CollectiveEpilogueBwdGQAISA_fSD_Li256ELb1ELb0EEENS1_19SingleTileSchedulerILb1ELb0ELb0ELi128EEEEEEEEEvNT_6ParamsE$_ZN4cute3eso3ESOILb1ELb0EJNS_6LayoutINS_5tupleIJNS3_IJNS3_IJNS_1CILi4EEENS4_ILi2EEEEEENS4_ILi1EEEEEES6_EEENS3_IJNS3_IJNS3_IJS8_NS4_ILi32EEEEEENS4_ILi0EEEEEENS4_ILi64EEEEEEEEiEEC2ERKSH_RKi) ;  /* 0xfffbaa4000007944 */ /* 0x000fea0003c3ffff */
[----:B------:R-:W-:Y:S01]  /*4cc60*/  MOV R3, 0x4ccb0 ;  /* 0x0004ccb000037802 */ /* 0x000fe20000000f00 */
[----:B------:R-:W2:Y:S02]  /*4cc70*/  LDL R36, [R1+0x1580] ;  /* 0x0015800001247983 */ /* 0x000ea40000100800 */
[C---:B--2---:R-:W-:Y:S04]  /*4cc80*/  LEA R37, P0, R36.reuse, R82, 0x1 ;  /* 0x0000005224257211 */ /* 0x044fe800078008ff */
[----:B------:R-:W-:Y:S04]  /*4cc90*/  LEA.HI.X.SX32 R36, R36, R83, 0x1, P0 ;  /* 0x0000005324247211 */ /* 0x000fe800000f0eff */
[----:B------:R-:W-:Y:S05]  /*4cca0*/  CALL.REL.NOINC `($_ZN7cutlass13device_kernelIN5flash19enable_sm80_to_sm89INS1_16FlashAttnBwdSm80INS1_25CollectiveMainloopBwdSm80ILi2ELi2EN4cute5tupleIJNS5_1CILi128EEES8_NS7_ILi64EEEEEENS_6half_tEfNS_4arch4Sm80ELb0ELb0ELb1ELb1ELb0ELb0ELb0ELb0ELi2ELi4ELi4ELi4ELb0EEENS1_24CollectiveEpilogueBwdGQAISA_fSD_Li256ELb1ELb0EEENS1_19SingleTileSchedulerILb1ELb0ELb0ELi128EEEEEEEEEvNT_6ParamsE$_ZN4cute3eso3ESOILb1ELb0EJNS_6LayoutINS_5tupleIJNS3_IJNS3_IJNS_1CILi4EEENS4_ILi2EEEEEENS4_ILi1EEEEEES6_EEENS3_IJNS3_IJNS3_IJS8_NS4_ILi32EEEEEENS4_ILi0EEEEEENS4_ILi64EEEEEEEENS_10ViewEngineIPN7cutlass6half_tEEEEEC2ERKSH_RKSM_) ;  /* 0xfffba97000007944 */ /* 0x000fea0003c3ffff */
[----:B------:R-:W-:Y:S01]  /*4ccb0*/  MOV R38, R39 ;  /* 0x0000002700267202 */ /* 0x000fe20000000f00 */
[----:B------:R1:W5:Y:S01]  /*4ccc0*/  LDL.64 R2, [R1+0x1580] ;  /* 0x0015800001027983 */ /* 0x0003620000100a00 */
[----:B------:R-:W-:Y:S03]  /*4ccd0*/  MOV R36, 0x4ccf0 ;  /* 0x0004ccf000247802 */ /* 0x000fe60000000f00 */
[----:B-1---5:R-:W-:Y:S05]  /*4cce0*/  CALL.REL.NOINC `($_ZN7cutlass13device_kernelIN5flash19enable_sm80_to_sm89INS1_16FlashAttnBwdSm80INS1_25CollectiveMainloopBwdSm80ILi2ELi2EN4cute5tupleIJNS5_1CILi128EEES8_NS7_ILi64EEEEEENS_6half_tEfNS_4arch4Sm80ELb0ELb0ELb1ELb1ELb0ELb0ELb0ELb0ELi2ELi4ELi4ELi4ELb0EEENS1_24CollectiveEpilogueBwdGQAISA_fSD_Li256ELb1ELb0EEENS1_19SingleTileSchedulerILb1ELb0ELb0ELi128EEEEEEEEEvNT_6ParamsE$_ZZN4cute4takeILi1ELi2ENS_5tupleIJNS1_IJNS_1CILi1EEENS2_ILi0EEEEEEiEEEEEDaRKT1_ENKUlDpRKT_E_clIJiEEEDaSD_) ;  /* 0xfffbcef000007944 */ /* 0x022fea0003c3ffff */
[----:B------:R-:W-:Y:S02]  /*4ccf0*/  MOV R37, 0x4cd10 ;  /* 0x0004cd1000257802 */ /* 0x000fe40000000f00 */
[----:B------:R-:W-:Y:S05]  /*4cd00*/  CALL.REL.NOINC `($_ZN7cutlass13device_kernelIN5flash19enable_sm80_to_sm89INS1_16FlashAttnBwdSm80INS1_25CollectiveMainloopBwdSm80ILi2ELi2EN4cute5tupleIJNS5_1CILi128EEES8_NS7_ILi64EEEEEENS_6half_tEfNS_4arch4Sm80ELb0ELb0ELb1ELb1ELb0ELb0ELb0ELb0ELi2ELi4ELi4ELi4ELb0EEENS1_24CollectiveEpilogueBwdGQAISA_fSD_Li256ELb1ELb0EEENS1_19SingleTileSchedulerILb1ELb0ELb0ELi128EEEEEEEEEvNT_6ParamsE$_ZN4cute3eso3ESOILb1ELb0EJNS_5tupleIJNS_1CILi1EEENS3_ILi0EEEEEENS2_IJiEEEEEC2ERKS6_RKS7_) ;  /* 0xfffba71000007944 */ /* 0x000fea0003c3ffff */
[----:B------:R1:W5:Y:S01]  /*4cd10*/  LDL R38, [R1+0x1580] ;  /* 0x0015800001267983 */ /* 0x0003620000100800 */
[----:B------:R-:W-:Y:S03]  /*4cd20*/  MOV R37, 0x4cd40 ;  /* 0x0004cd4000257802 */ /* 0x000fe60000000f00 */
[----:B-1---5:R-:W-:Y:S05]  /*4cd30*/  CALL.REL.NOINC `($_ZN7cutlass13device_kernelIN5flash19enable_sm80_to_sm89INS1_16FlashAttnBwdSm80INS1_25CollectiveMainloopBwdSm80ILi2ELi2EN4cute5tupleIJNS5_1CILi128EEES8_NS7_ILi64EEEEEENS_6half_tEfNS_4arch4Sm80ELb0ELb0ELb1ELb1ELb0ELb0ELb0ELb0ELi2ELi4ELi4ELi4ELb0EEENS1_24CollectiveEpilogueBwdGQAISA_fSD_Li256ELb1ELb0EEENS1_19SingleTileSchedulerILb1ELb0ELb0ELi128EEEEEEEEEvNT_6ParamsE$_ZN4cute5tupleIJNS0_IJNS0_IJNS_1CILi8EEENS1_ILi1EEEEEENS0_IJNS1_ILi2EEEEEEEEENS0_IJNS0_IJS3_NS1_ILi0EEEEEENS0_IJiEEEEEEEEC2ERKS7_RKSB_) ;  /* 0xfffbc33000007944 */ /* 0x022fea0003c3ffff */
[----:B------:R1:W5:Y:S01]  /*4cd40*/  LDL R39, [R1+0x1580] ;  /* 0x0015800001277983 */ /* 0x0003620000100800 */
[----:B------:R-:W-:Y:S03]  /*4cd50*/  MOV R38, 0x4cd80 ;  /* 0x0004cd8000267802 */ /* 0x000fe60000000f00 */
[----:B------:R1:W-:Y:S04]  /*4cd60*/  STL.64 [R1+0x15b0], R42 ;  /* 0x0015b02a01007387 */ /* 0x0003e80000100a00 */
[----:B-1---5:R-:W-:Y:S05]  /*4cd70*/  CALL.REL.NOINC `($_ZN7cutlass13device_kernelIN5flash19enable_sm80_to_sm89INS1_16FlashAttnBwdSm80INS1_25CollectiveMainloopBwdSm80ILi2ELi2EN4cute5tupleIJNS5_1CILi128EEES8_NS7_ILi64EEEEEENS_6half_tEfNS_4arch4Sm80ELb0ELb0ELb1ELb1ELb0ELb0ELb0ELb0ELi2ELi4ELi4ELi4ELb0EEENS1_24CollectiveEpilogueBwdGQAISA_fSD_Li256ELb1ELb0EEENS1_19SingleTileSchedulerILb1ELb0ELb0ELi128EEEEEEEEEvNT_6ParamsE$_ZN4cute3eso3ESOILb0ELb0EJNS_6LayoutINS_5tupleIJNS3_IJNS_1CILi8EEENS4_ILi1EEEEEENS3_IJNS4_ILi2EEEEEEEEENS3_IJNS3_IJS6_NS4_ILi0EEEEEENS3_IJiEEEEEEEENS_10ViewEngineINS_8smem_ptrIPN7cutlass6half_tEEEEEEEC2ERKSF_RKSM_) ;  /* 0xfffb95d000007944 */ /* 0x022fea0003c3ffff */
[----:B-1----:R1:W5:Y:S01]  /*4cd80*/  LDL R40, [R1+0x1580] ;  /* 0x0015800001287983 */ /* 0x0023620000100800 */
[----:B------:R-:W-:Y:S03]  /*4cd90*/  MOV R37, 0x4cdc0 ;  /* 0x0004cdc000257802 */ /* 0x000fe60000000f00 */
[----:B------:R1:W5:Y:S04]  /*4cda0*/  LDL R38, [R1+0x1588] ;  /* 0x0015880001267983 */ /* 0x0003680000100800 */
[----:B-1---5:R-:W-:Y:S05]  /*4cdb0*/  CALL.REL.NOINC `($_ZN7cutlass13device_kernelIN5flash19enable_sm80_to_sm89INS1_16FlashAttnBwdSm80INS1_25CollectiveMainloopBwdSm80ILi2ELi2EN4cute5tupleIJNS5_1CILi128EEES8_NS7_ILi64EEEEEENS_6half_tEfNS_4arch4Sm80ELb0ELb0ELb1ELb1ELb0ELb0ELb0ELb0ELi2ELi4ELi4ELi4ELb0EEENS1_24CollectiveEpilogueBwdGQAISA_fSD_Li256ELb1ELb0EEENS1_19SingleTileSchedulerILb1ELb0ELb0ELi128EEEEEEEEEvNT_6ParamsE$_ZN4cute3eso3ESOILb1ELb0EJNS_6LayoutINS_5tupleIJNS3_IJNS3_IJNS_1CILi4EEENS4_ILi2EEEEEENS4_ILi1EEEEEENS3_IJS6_EEEEEENS3_IJNS3_IJNS3_IJS8_NS4_ILi32EEEEEENS4_ILi0EEEEEENS3_IJNS4_ILi64EEEEEEEEEEENS_10ViewEngineIPN7cutlass6half_tEEEEEC2ERKSJ_RKSO_) ;  /* 0xfffba81000007944 */ /* 0x022fea0003c3ffff */
[----:B------:R1:W5:Y:S01]  /*4cdc0*/  LDL.64 R2, [R1+0x1580] ;  /* 0x0015800001027983 */ /* 0x0003620000100a00 */
[----:B------:R-:W-:Y:S03]  /*4cdd0*/  MOV R37, 0x4cdf0 ;  /* 0x0004cdf000257802 */ /* 0x000fe60000000f00 */
[----:B-1---5:R-:W-:Y:S05]  /*4cde0*/  CALL.REL.NOINC `($_ZN7cutlass13device_kernelIN5flash19enable_sm80_to_sm89INS1_16FlashAttnBwdSm80INS1_25CollectiveMainloopBwdSm80ILi2ELi2EN4cute5tupleIJNS5_1CILi128EEES8_NS7_ILi64EEEEEENS_6half_tEfNS_4arch4Sm80ELb0ELb0ELb1ELb1ELb0ELb0ELb0ELb0ELi2ELi4ELi4ELi4ELb0EEENS1_24CollectiveEpilogueBwdGQAISA_fSD_Li256ELb1ELb0EEENS1_19SingleTileSchedulerILb1ELb0ELb0ELi128EEEEEEEEEvNT_6ParamsE$_ZN4cute3eso3ESOILb1ELb0EJNS_6LayoutINS_5tupleIJNS3_IJNS3_IJNS3_IJNS_1CILi4EEENS4_ILi2EEEEEENS4_ILi1EEEEEES8_EEENS3_IJNS3_IJNS3_IJS8_S8_EEES8_EEES6_EEEEEENS3_IJNS3_IJNS3_IJNS3_IJS8_NS4_ILi32EEEEEENS4_ILi0EEEEEESH_EEENS3_IJNS3_IJNS3_IJSH_SH_EEESH_EEENS4_ILi64EEEEEEEEEEENS_10ViewEngineIPN7cutlass6half_tEEEEEC2ERKSP_RKSU_) ;  /* 0xfffba68000007944 */ /* 0x022fea0003c3ffff */
[----:B------:R-:W2:Y:S01]  /*4cdf0*/  LDL.64 R42, [R1+0x1580] ;  /* 0x00158000012a7983 */ /* 0x000ea20000100a00 */
[----:B------:R-:W-:Y:S02]  /*4ce00*/  IADD3 R2, R38, -c[0x0][0x18], RZ ;  /* 0x8000060026027a10 */ /* 0x000fe40007ffe0ff */
        /* <DEDUP_REMOVED lines=13> */
[----:B-1----:R-:W-:Y:S02]  /*4cee0*/  MOV R39, 0x4cf00 ;  /* 0x0004cf0000277802 */ /* 0x002fe40000000f00 */
[----:B------:R-:W-:Y:S05]  /*4cef0*/  CALL.REL.NOINC `($_ZN7cutlass13device_kernelIN5flash19enable_sm80_to_sm89INS1_16FlashAttnBwdSm80INS1_25CollectiveMainloopBwdSm80ILi2ELi2EN4cute5tupleIJNS5_1CILi128EEES8_NS7_ILi64EEEEEENS_6half_tEfNS_4arch4Sm80ELb0ELb0ELb1ELb1ELb0ELb0ELb0ELb0ELi2ELi4ELi4ELi4ELb0EEENS1_24CollectiveEpilogueBwdGQAISA_fSD_Li256ELb1ELb0EEENS1_19SingleTileSchedulerILb1ELb0ELb0ELi128EEEEEEEEEvNT_6ParamsE$_ZZN5flash25CollectiveMainloopBwdSm80ILi2ELi2EN4cute5tupleIJNS1_1CILi128EEES4_NS3_ILi64EEEEEEN7cutlass6half_tEfNS7_4arch4Sm80ELb0ELb0ELb1ELb1ELb0ELb0ELb0ELb0ELi2ELi4ELi4ELi4ELb0EE3mmaINS_16FlashAttnBwdSm80ISB_NS_24CollectiveEpilogueBwdGQAIS6_fSA_Li256ELb1ELb0EEENS_19SingleTileSchedulerILb1ELb0ELb0ELi128EEEE13SharedStorageENS1_6TensorINS1_11ArrayEngineIfLm32EEENS1_6LayoutINS2_IJNS2_IJNS3_ILi2EEESO_EEESO_NS3_ILi4EEEEEENS2_IJNS2_IJNS3_ILi1EEESO_EEESQ_NS3_ILi8EEEEEEEEEEEEbRKNSB_6ParamsERT0_S12_iNS2_IJiiiEEERT_ENKUlvE0_clEv) ;  /* 0xffffb54000007944 */ /* 0x000fea0003c3ffff */
.L_x_2029:
[C---:B------:R-:W-:Y:S02]  /*4cf00*/  IMAD.SHL.U32 R2, R50.reuse, 0x20, RZ ;  /* 0x0000002032027824 */ /* 0x040fe400078e00ff */
[C---:B------:R-:W-:Y:S01]  /*4cf10*/  IMAD.SHL.U32 R48, R50.reuse, 0x4, RZ ;  /* 0x0000000432307824 */ /* 0x040fe200078e00ff */
[----:B------:R-:W-:Y:S02]  /*4cf20*/  IADD3 R50, R50, 0x1, RZ ;  /* 0x0000000132327810 */ /* 0x000fe40007ffe0ff */
[----:B------:R-:W-:Y:S02]  /*4cf30*/  LOP3.LUT R2, R2, 0x60, RZ, 0xc0, !PT ;  /* 0x0000006002027812 */ /* 0x000fe400078ec0ff */
[C---:B------:R-:W-:Y:S01]  /*4cf40*/  LOP3.LUT R40, R48.reuse, 0xfffffff0, RZ, 0xc0, !PT ;  /* 0xfffffff030287812 */ /* 0x040fe200078ec0ff */
[----:B------:R-:W-:Y:S01]  /*4cf50*/  IMAD R48, R48, 0x2, R0 ;  /* 0x0000000230307824 */ /* 0x000fe200078e0200 */
[----:B------:R-:W-:Y:S02]  /*4cf60*/  ISETP.NE.AND P0, PT, R50, 0x8, PT ;  /* 0x000000083200780c */ /* 0x000fe40003f05270 */
[----:B------:R-:W-:Y:S02]  /*4cf70*/  IADD3 R40, R2, R40, RZ ;  /* 0x0000002802287210 */ /* 0x000fe40007ffe0ff */
[----:B------:R2:W3:Y:S02]  /*4cf80*/  LDL.64 R2, [R48] ;  /* 0x0000000030027983 */ /* 0x0004e40000100a00 */
[----:B------:R-:W-:Y:S03]  /*4cf90*/  LEA R40, R40, R51, 0x1 ;  /* 0x0000003328287211 */ /* 0x000fe600078e08ff */
[----:B------:R2:W4:Y:S05]  /*4cfa0*/  LDL.64 R44, [R48+0x40] ;  /* 0x00004000302c7983 */ /* 0x00052a0000100a00 */
[----:B-1----:R1:W3:Y:S05]  /*4cfb0*/  LDL.128 R36, [R40] ;  /* 0x0000000028247983 */ /* 0x0022ea0000100c00 */
[----:B------:R2:W5:Y:S05]  /*4cfc0*/  LDL.64 R46, [R48+0x80] ;  /* 0x00008000302e7983 */ /* 0x00056a0000100a00 */
[----:B-1----:R-:W4:Y:S05]  /*4cfd0*/  LDL.128 R40, [R40+0x10] ;  /* 0x0000100028287983 */ /* 0x002f2a0000100c00 */
[----:B--2---:R-:W2:Y:S01]  /*4cfe0*/  LDL.64 R48, [R48+0xc0] ;  /* 0x0000c00030307983 */ /* 0x004ea20000100a00 */
[-C--:B---3--:R-:W-:Y:S08]  /*4cff0*/  HMMA.16816.F32 R4, R36, R2.reuse, R4 ;  /* 0x000000022404723c */ /* 0x088ff00000001804 */
[C---:B----4-:R-:W-:Y:S08]  /*4d000*/  HMMA.16816.F32 R8, R40.reuse, R2, R8 ;  /* 0x000000022808723c */ /* 0x050ff00000001808 */
[-C--:B------:R-:W-:Y:S08]  /*4d010*/  HMMA.16816.F32 R12, R40, R44.reuse, R12 ;  /* 0x0000002c280c723c */ /* 0x080ff0000000180c */
[C---:B------:R-:W-:Y:S08]  /*4d020*/  HMMA.16816.F32 R16, R36.reuse, R44, R16 ;  /* 0x0000002c2410723c */ /* 0x040ff00000001810 */
[-C--:B-----5:R-:W-:Y:S08]  /*4d030*/  HMMA.16816.F32 R20, R36, R46.reuse, R20 ;  /* 0x0000002e2414723c */ /* 0x0a0ff00000001814 */
[C---:B------:R-:W-:Y:S08]  /*4d040*/  HMMA.16816.F32 R24, R40.reuse, R46, R24 ;  /* 0x0000002e2818723c */ /* 0x040ff00000001818 */
[-C--:B--2---:R-:W-:Y:S08]  /*4d050*/  HMMA.16816.F32 R28, R40, R48.reuse, R28 ;  /* 0x00000030281c723c */ /* 0x084ff0000000181c */
        /* <DEDUP_REMOVED lines=14> */
.L_x_2034:
[----:B------:R-:W1:Y:S02]  /*4d140*/  LDS R2, [R0] ;  /* 0x0000000000027984 */ /* 0x000e640000000800 */
[----:B-1----:R-:W-:-:S06]  /*4d150*/  FADD R3, R4, R2 ;  /* 0x0000000204037221 */ /* 0x002fcc0000000000 */
[----:B------:R-:W1:Y:S02]  /*4d160*/  ATOMS.CAST.SPIN R3, [R0], R2, R3 ;  /* 0x000000020003738d */ /* 0x000e640001800003 */
[----:B-1----:R-:W-:-:S13]  /*4d170*/  ISETP.EQ.U32.AND P0, PT, R3, 0x1, PT ;  /* 0x000000010300780c */ /* 0x002fda0003f02070 */
[----:B------:R-:W-:Y:S05]  /*4d180*/  @!P0 BRA `(.L_x_2034) ;  /* 0xffffffb000008947 */ /* 0x000fea000383ffff */
[----:B------:R-:W-:Y:S05]  /*4d190*/  BRA `(.L_x_2032) ;  /* 0x0000003000007947 */ /* 0x000fea0003800000 */
.L_x_2033:
[----:B------:R-:W2:Y:S02]  /*4d1a0*/  LD.E R0, [R36.64] ;  /* 0x0000000824007980 */ /* 0x000ea4000c101900 */
[----:B--2---:R-:W-:-:S05]  /*4d1b0*/  FADD R0, R4, R0 ;  /* 0x0000000004007221 */ /* 0x004fca0000000000 */
[----:B------:R1:W-:Y:S02]  /*4d1c0*/  ST.E [R36.64], R0 ;  /* 0x0000000024007985 */ /* 0x0003e4000c101908 */
.L_x_2032:
[----:B------:R-:W-:Y:S05]  /*4d1d0*/  BSYNC B0 ;  /* 0x0000000000007941 */ /* 0x000fea0003800000 */
.L_x_2031:
[----:B------:R-:W2:Y:S01]  /*4d1e0*/  ATOM.E.ADD.F32.FTZ.RN.STRONG.GPU P0, RZ, [R36.64+0x400], R5 ;  /* 0x0004000524ff798a */ /* 0x000ea2000810e7c8 */
[----:B------:R-:W-:Y:S01]  /*4d1f0*/  BSSY B0, `(.L_x_2035) ;  /* 0x000000f000007945 */ /* 0x000fe20003800000 */
[----:B--2---:R-:W-:Y:S05]  /*4d200*/  @P0 BRA `(.L_x_2036) ;  /* 0x000000d000000947 */ /* 0x004fea0003800000 */
[----:B------:R-:W2:Y:S02]  /*4d210*/  QSPC.E.S P0, RZ, [R36+0x400] ;  /* 0x0004000024ff73aa */ /* 0x000ea40000000500 */
[----:B--2---:R-:W-:Y:S05]  /*4d220*/  @!P0 BRA `(.L_x_2037) ;  /* 0x0000008000008947 */ /* 0x004fea0003800000 */
[----:B-1----:R-:W-:-:S04]  /*4d230*/  IADD3 R0, R36, 0x400, RZ ;  /* 0x0000040024007810 */ /* 0x002fc80007ffe0ff */
[----:B------:R-:W-:-:S05]  /*4d240*/  LOP3.LUT R0, R0, 0xffffff, RZ, 0xc0, !PT ;  /* 0x00ffffff00007812 */ /* 0x000fca00078ec0ff */
.L_x_2038:
[----:B------:R-:W1:Y:S02]  /*4d250*/  LDS R2, [R0] ;  /* 0x0000000000027984 */ /* 0x000e640000000800 */
[----:B-1----:R-:W-:-:S06]  /*4d260*/  FADD R3, R5, R2 ;  /* 0x0000000205037221 */ /* 0x002fcc0000000000 */
[----:B------:R-:W1:Y:S02]  /*4d270*/  ATOMS.CAST.SPIN R3, [R0], R2, R3 ;  /* 0x000000020003738d */ /* 0x000e640001800003 */
[----:B-1----:R-:W-:-:S13]  /*4d280*/  ISETP.EQ.U32.AND P0, PT, R3, 0x1, PT ;  /* 0x000000010300780c */ /* 0x002fda0003f02070 */
[----:B------:R-:W-:Y:S05]  /*4d290*/  @!P0 BRA `(.L_x_2038) ;  /* 0xffffffb000008947 */ /* 0x000fea000383ffff */
[----:B------:R-:W-:Y:S05]  /*4d2a0*/  BRA `(.L_x_2036) ;  /* 0x0000003000007947 */ /* 0x000fea0003800000 */
.L_x_2037:
[----:B-1----:R-:W2:Y:S02]  /*4d2b0*/  LD.E R0, [R36.64+0x400] ;  /* 0x0004000824007980 */ /* 0x002ea4000c101900 */
[----:B--2---:R-:W-:-:S05]  /*4d2c0*/  FADD R0, R5, R0 ;  /* 0x0000000005007221 */ /* 0x004fca0000000000 */
[----:B------:R1:W-:Y:S02]  /*4d2d0*/  ST.E [R36.64+0x400], R0 ;  /* 0x0004000024007985 */ /* 0x0003e4000c101908 */
.L_x_2036:
[----:B------:R-:W-:Y:S05]  /*4d2e0*/  BSYNC B0 ;  /* 0x0000000000007941 */ /* 0x000fea0003800000 */
.L_x_2035:
[----:B------:R-:W2:Y:S01]  /*4d2f0*/  ATOM.E.ADD.F32.FTZ.RN.STRONG.GPU P0, RZ, [R36.64+0x800], R6 ;  /* 0x0008000624ff798a */ /* 0x000ea2000810e7c8 */
[----:B------:R-:W-:Y:S01]  /*4d300*/  BSSY B0, `(.L_x_2039) ;  /* 0x000000f000007945 */ /* 0x000fe20003800000 */
[----:B--2---:R-:W-:Y:S05]  /*4d310*/  @P0 BRA `(.L_x_2040) ;  /* 0x000000d000000947 */ /* 0x004fea0003800000 */
[----:B------:R-:W2:Y:S02]  /*4d320*/  QSPC.E.S P0, RZ, [R36+0x800] ;  /* 0x0008000024ff73aa */ /* 0x000ea40000000500 */
[----:B--2---:R-:W-:Y:S05]  /*4d330*/  @!P0 BRA `(.L_x_2041) ;  /* 0x0000008000008947 */ /* 0x004fea0003800000 */
[----:B-1----:R-:W-:-:S04]  /*4d340*/  IADD3 R0, R36, 0x800, RZ ;  /* 0x0000080024007810 */ /* 0x002fc80007ffe0ff */
[----:B------:R-:W-:-:S05]  /*4d350*/  LOP3.LUT R0, R0, 0xffffff, RZ, 0xc0, !PT ;  /* 0x00ffffff00007812 */ /* 0x000fca00078ec0ff */
.L_x_2042:
[----:B------:R-:W1:Y:S02]  /*4d360*/  LDS R2, [R0] ;  /* 0x0000000000027984 */ /* 0x000e640000000800 */
[----:B-1----:R-:W-:-:S06]  /*4d370*/  FADD R3, R6, R2 ;  /* 0x0000000206037221 */ /* 0x002fcc0000000000 */
[----:B------:R-:W1:Y:S02]  /*4d380*/  ATOMS.CAST.SPIN R3, [R0], R2, R3 ;  /* 0x000000020003738d */ /* 0x000e640001800003 */
[----:B-1----:R-:W-:-:S13]  /*4d390*/  ISETP.EQ.U32.AND P0, PT, R3, 0x1, PT ;  /* 0x000000010300780c */ /* 0x002fda0003f02070 */
[----:B------:R-:W-:Y:S05]  /*4d3a0*/  @!P0 BRA `(.L_x_2042) ;  /* 0xffffffb000008947 */ /* 0x000fea000383ffff */
[----:B------:R-:W-:Y:S05]  /*4d3b0*/  BRA `(.L_x_2040) ;  /* 0x0000003000007947 */ /* 0x000fea0003800000 */
.L_x_2041:
[----:B-1----:R-:W2:Y:S02]  /*4d3c0*/  LD.E R0, [R36.64+0x800] ;  /* 0x0008000824007980 */ /* 0x002ea4000c101900 */
[----:B--2---:R-:W-:-:S05]  /*4d3d0*/  FADD R0, R6, R0 ;  /* 0x0000000006007221 */ /* 0x004fca0000000000 */
[----:B------:R1:W-:Y:S02]  /*4d3e0*/  ST.E [R36.64+0x800], R0 ;  /* 0x0008000024007985 */ /* 0x0003e4000c101908 */
.L_x_2040:
[----:B------:R-:W-:Y:S05]  /*4d3f0*/  BSYNC B0 ;  /* 0x0000000000007941 */ /* 0x000fea0003800000 */
.L_x_2039:
[----:B------:R-:W2:Y:S01]  /*4d400*/  ATOM.E.ADD.F32.FTZ.RN.STRONG.GPU P0, RZ, [R36.64+0xc00], R7 ;  /* 0x000c000724ff798a */ /* 0x000ea2000810e7c8 */
[----:B------:R-:W-:Y:S01]  /*4d410*/  BSSY B0, `(.L_x_2043) ;  /* 0x000000f000007945 */ /* 0x000fe20003800000 */
[----:B--2---:R-:W-:Y:S05]  /*4d420*/  @P0 BRA `(.L_x_2044) ;  /* 0x000000d000000947 */ /* 0x004fea0003800000 */
[----:B------:R-:W2:Y:S02]  /*4d430*/  QSPC.E.S P0, RZ, [R36+0xc00] ;  /* 0x000c000024ff73aa */ /* 0x000ea40000000500 */
[----:B--2---:R-:W-:Y:S05]  /*4d440*/  @!P0 BRA `(.L_x_2045) ;  /* 0x0000008000008947 */ /* 0x004fea0003800000 */
[----:B-1----:R-:W-:-:S04]  /*4d450*/  IADD3 R0, R36, 0xc00, RZ ;  /* 0x00000c0024007810 */ /* 0x002fc80007ffe0ff */
[----:B------:R-:W-:-:S05]  /*4d460*/  LOP3.LUT R0, R0, 0xffffff, RZ, 0xc0, !PT ;  /* 0x00ffffff00007812 */ /* 0x000fca00078ec0ff */
.L_x_2046:
[----:B------:R-:W1:Y:S02]  /*4d470*/  LDS R2, [R0] ;  /* 0x0000000000027984 */ /* 0x000e640000000800 */
[----:B-1----:R-:W-:-:S06]  /*4d480*/  FADD R3, R7, R2 ;  /* 0x0000000207037221 */ /* 0x002fcc0000000000 */
[----:B------:R-:W1:Y:S02]  /*4d490*/  ATOMS.CAST.SPIN R3, [R0], R2, R3 ;  /* 0x000000020003738d */ /* 0x000e640001800003 */
[----:B-1----:R-:W-:-:S13]  /*4d4a0*/  ISETP.EQ.U32.AND P0, PT, R3, 0x1, PT ;  /* 0x000000010300780c */ /* 0x002fda0003f02070 */
[----:B------:R-:W-:Y:S05]  /*4d4b0*/  @!P0 BRA `(.L_x_2046) ;  /* 0xffffffb000008947 */ /* 0x000fea000383ffff */
[----:B------:R-:W-:Y:S05]  /*4d4c0*/  BRA `(.L_x_2044) ;  /* 0x0000003000007947 */ /* 0x000fea0003800000 */
.L_x_2045:
[----:B-1----:R-:W2:Y:S02]  /*4d4d0*/  LD.E R0, [R36.64+0xc00] ;  /* 0x000c000824007980 */ /* 0x002ea4000c101900 */
[----:B--2---:R-:W-:-:S05]  /*4d4e0*/  FADD R0, R7, R0 ;  /* 0x0000000007007221 */ /* 0x004fca0000000000 */
[----:B------:R1:W-:Y:S02]  /*4d4f0*/  ST.E [R36.64+0xc00], R0 ;  /* 0x000c000024007985 */ /* 0x0003e4000c101908 */
.L_x_2044:
[----:B------:R-:W-:Y:S05]  /*4d500*/  BSYNC B0 ;  /* 0x0000000000007941 */ /* 0x000fea0003800000 */
.L_x_2043:
[----:B------:R-:W2:Y:S01]  /*4d510*/  ATOM.E.ADD.F32.FTZ.RN.STRONG.GPU P0, RZ, [R36.64+0x1000], R8 ;  /* 0x0010000824ff798a */ /* 0x000ea2000810e7c8 */
[----:B------:R-:W-:Y:S01]  /*4d520*/  BSSY B0, `(.L_x_2047) ;  /* 0x000000f000007945 */ /* 0x000fe20003800000 */
[----:B--2---:R-:W-:Y:S05]  /*4d530*/  @P0 BRA `(.L_x_2048) ;  /* 0x000000d000000947 */ /* 0x004fea0003800000 */
[----:B------:R-:W2:Y:S02]  /*4d540*/  QSPC.E.S P0, RZ, [R36+0x1000] ;  /* 0x0010000024ff73aa */ /* 0x000ea40000000500 */
[----:B--2---:R-:W-:Y:S05]  /*4d550*/  @!P0 BRA `(.L_x_2049) ;  /* 0x0000008000008947 */ /* 0x004fea0003800000 */
[----:B-1----:R-:W-:-:S04]  /*4d560*/  IADD3 R0, R36, 0x1000, RZ ;  /* 0x0000100024007810 */ /* 0x002fc80007ffe0ff */
[----:B------:R-:W-:-:S05]  /*4d570*/  LOP3.LUT R0, R0, 0xffffff, RZ, 0xc0, !PT ;  /* 0x00ffffff00007812 */ /* 0x000fca00078ec0ff */
.L_x_2050:
[----:B------:R-:W1:Y:S02]  /*4d580*/  LDS R2, [R0] ;  /* 0x0000000000027984 */ /* 0x000e640000000800 */
[----:B-1----:R-:W-:-:S06]  /*4d590*/  FADD R3, R8, R2 ;  /* 0x0000000208037221 */ /* 0x002fcc0000000000 */
[----:B------:R-:W1:Y:S02]  /*4d5a0*/  ATOMS.CAST.SPIN R3, [R0], R2, R3 ;  /* 0x000000020003738d */ /* 0x000e640001800003 */
[----:B-1----:R-:W-:-:S13]  /*4d5b0*/  ISETP.EQ.U32.AND P0, PT, R3, 0x1, PT ;  /* 0x000000010300780c */ /* 0x002fda0003f02070 */
[----:B------:R-:W-:Y:S05]  /*4d5c0*/  @!P0 BRA `(.L_x_2050) ;  /* 0xffffffb000008947 */ /* 0x000fea000383ffff */
[----:B------:R-:W-:Y:S05]  /*4d5d0*/  BRA `(.L_x_2048) ;  /* 0x0000003000007947 */ /* 0x000fea0003800000 */
.L_x_2049:
[----:B-1----:R-:W2:Y:S02]  /*4d5e0*/  LD.E R0, [R36.64+0x1000] ;  /* 0x0010000824007980 */ /* 0x002ea4000c101900 */
[----:B--2---:R-:W-:-:S05]  /*4d5f0*/  FADD R0, R8, R0 ;  /* 0x0000000008007221 */ /* 0x004fca0000000000 */
[----:B------:R1:W-:Y:S02]  /*4d600*/  ST.E [R36.64+0x1000], R0 ;  /* 0x0010000024007985 */ /* 0x0003e4000c101908 */
.L_x_2048:
[----:B------:R-:W-:Y:S05]  /*4d610*/  BSYNC B0 ;  /* 0x0000000000007941 */ /* 0x000fea0003800000 */
.L_x_2047:
[----:B------:R-:W2:Y:S01]  /*4d620*/  ATOM.E.ADD.F32.FTZ.RN.STRONG.GPU P0, RZ, [R36.64+0x1400], R9 ;  /* 0x0014000924ff798a */ /* 0x000ea2000810e7c8 */
[----:B------:R-:W-:Y:S01]  /*4d630*/  BSSY B0, `(.L_x_2051) ;  /* 0x000000f000007945 */ /* 0x000fe20003800000 */
[----:B--2---:R-:W-:Y:S05]  /*4d640*/  @P0 BRA `(.L_x_2052) ;  /* 0x000000d000000947 */ /* 0x004fea0003800000 */
[----:B------:R-:W2:Y:S02]  /*4d650*/  QSPC.E.S P0, RZ, [R36+0x1400] ;  /* 0x0014000024ff73aa */ /* 0x000ea40000000500 */
[----:B--2---:R-:W-:Y:S05]  /*4d660*/  @!P0 BRA `(.L_x_2053) ;  /* 0x0000008000008947 */ /* 0x004fea0003800000 */
[----:B-1----:R-:W-:-:S04]  /*4d670*/  IADD3 R0, R36, 0x1400, RZ ;  /* 0x0000140024007810 */ /* 0x002fc80007ffe0ff */
[----:B------:R-:W-:-:S05]  /*4d680*/  LOP3.LUT R0, R0, 0xffffff, RZ, 0xc0, !PT ;  /* 0x00ffffff00007812 */ /* 0x000fca00078ec0ff */
.L_x_2054:
[----:B------:R-:W1:Y:S02]  /*4d690*/  LDS R2, [R0] ;  /* 0x0000000000027984 */ /* 0x000e640000000800 */
[----:B-1----:R-:W-:-:S06]  /*4d6a0*/  FADD R3, R9, R2 ;  /* 0x0000000209037221 */ /* 0x002fcc0000000000 */
[----:B------:R-:W1:Y:S02]  /*4d6b0*/  ATOMS.CAST.SPIN R3, [R0], R2, R3 ;  /* 0x000000020003738d */ /* 0x000e640001800003 */
[----:B-1----:R-:W-:-:S13]  /*4d6c0*/  ISETP.EQ.U32.AND P0, PT, R3, 0x1, PT ;  /* 0x000000010300780c */ /* 0x002fda0003f02070 */
[----:B------:R-:W-:Y:S05]  /*4d6d0*/  @!P0 BRA `(.L_x_2054) ;  /* 0xffffffb000008947 */ /* 0x000fea000383ffff */
[----:B------:R-:W-:Y:S05]  /*4d6e0*/  BRA `(.L_x_2052) ;  /* 0x0000003000007947 */ /* 0x000fea0003800000 */
.L_x_2053:
[----:B-1----:R-:W2:Y:S02]  /*4d6f0*/  LD.E R0, [R36.64+0x1400] ;  /* 0x0014000824007980 */ /* 0x002ea4000c101900 */
[----:B--2---:R-:W-:-:S05]  /*4d700*/  FADD R0, R9, R0 ;  /* 0x0000000009007221 */ /* 0x004fca0000000000 */
[----:B------:R1:W-:Y:S02]  /*4d710*/  ST.E [R36.64+0x1400], R0 ;  /* 0x0014000024007985 */ /* 0x0003e4000c101908 */
.L_x_2052:
[----:B------:R-:W-:Y:S05]  /*4d720*/  BSYNC B0 ;  /* 0x0000000000007941 */ /* 0x000fea0003800000 */
.L_x_2051:
[----:B------:R-:W2:Y:S01]  /*4d730*/  ATOM.E.ADD.F32.FTZ.RN.STRONG.GPU P0, RZ, [R36.64+0x1800], R10 ;  /* 0x0018000a24ff798a */ /* 0x000ea2000810e7c8 */
[----:B------:R-:W-:Y:S01]  /*4d740*/  BSSY B0, `(.L_x_2055) ;  /* 0x000000f000007945 */ /* 0x000fe20003800000 */
[----:B--2---:R-:W-:Y:S05]  /*4d750*/  @P0 BRA `(.L_x_2056) ;  /* 0x000000d000000947 */ /* 0x004fea0003800000 */
[----:B------:R-:W2:Y:S02]  /*4d760*/  QSPC.E.S P0, RZ, [R36+0x1800] ;  /* 0x0018000024ff73aa */ /* 0x000ea40000000500 */
[----:B--2---:R-:W-:Y:S05]  /*4d770*/  @!P0 BRA `(.L_x_2057) ;  /* 0x0000008000008947 */ /* 0x004fea0003800000 */
[----:B-1----:R-:W-:-:S04]  /*4d780*/  IADD3 R0, R36, 0x1800, RZ ;  /* 0x0000180024007810 */ /* 0x002fc80007ffe0ff */
[----:B------:R-:W-:-:S05]  /*4d790*/  LOP3.LUT R0, R0, 0xffffff, RZ, 0xc0, !PT ;  /* 0x00ffffff00007812 */ /* 0x000fca00078ec0ff */
.L_x_2058:
[----:B------:R-:W1:Y:S02]  /*4d7a0*/  LDS R2, [R0] ;  /* 0x0000000000027984 */ /* 0x000e640000000800 */
[----:B-1----:R-:W-:-:S06]  /*4d7b0*/  FADD R3, R10, R2 ;  /* 0x000000020a037221 */ /* 0x002fcc0000000000 */
[----:B------:R-:W1:Y:S02]  /*4d7c0*/  ATOMS.CAST.SPIN R3, [R0], R2, R3 ;  /* 0x000000020003738d */ /* 0x000e640001800003 */
[----:B-1----:R-:W-:-:S13]  /*4d7d0*/  ISETP.EQ.U32.AND P0, PT, R3, 0x1, PT ;  /* 0x000000010300780c */ /* 0x002fda0003f02070 */
[----:B------:R-:W-:Y:S05]  /*4d7e0*/  @!P0 BRA `(.L_x_2058) ;  /* 0xffffffb000008947 */ /* 0x000fea000383ffff */
[----:B------:R-:W-:Y:S05]  /*4d7f0*/  BRA `(.L_x_2056) ;  /* 0x0000003000007947 */ /* 0x000fea0003800000 */
.L_x_2057:
[----:B-1----:R-:W2:Y:S02]  /*4d800*/  LD.E R0, [R36.64+0x1800] ;  /* 0x0018000824007980 */ /* 0x002ea4000c101900 */
[----:B--2---:R-:W-:-:S05]  /*4d810*/  FADD R0, R10, R0 ;  /* 0x000000000a007221 */ /* 0x004fca0000000000 */
[----:B------:R1:W-:Y:S02]  /*4d820*/  ST.E [R36.64+0x1800], R0 ;  /* 0x0018000024007985 */ /* 0x0003e4000c101908 */
.L_x_2056:
[----:B------:R-:W-:Y:S05]  /*4d830*/  BSYNC B0 ;  /* 0x0000000000007941 */ /* 0x000fea0003800000 */
.L_x_2055:
[----:B------:R-:W2:Y:S01]  /*4d840*/  ATOM.E.ADD.F32.FTZ.RN.STRONG.GPU P0, RZ, [R36.64+0x1c00], R11 ;  /* 0x001c000b24ff798a */ /* 0x000ea2000810e7c8 */
[----:B------:R-:W-:Y:S01]  /*4d850*/  BSSY B0, `(.L_x_2059) ;  /* 0x000000f000007945 */ /* 0x000fe20003800000 */
[----:B--2---:R-:W-:Y:S05]  /*4d860*/  @P0 BRA `(.L_x_2060) ;  /* 0x000000d000000947 */ /* 0x004fea0003800000 */
[----:B------:R-:W2:Y:S02]  /*4d870*/  QSPC.E.S P0, RZ, [R36+0x1c00] ;  /* 0x001c000024ff73aa */ /* 0x000ea40000000500 */
[----:B--2---:R-:W-:Y:S05]  /*4d880*/  @!P0 BRA `(.L_x_2061) ;  /* 0x0000008000008947 */ /* 0x004fea0003800000 */
[----:B-1----:R-:W-:-:S04]  /*4d890*/  IADD3 R0, R36, 0x1c00, RZ ;  /* 0x00001c0024007810 */ /* 0x002fc80007ffe0ff */
[----:B------:R-:W-:-:S05]  /*4d8a0*/  LOP3.LUT R0, R0, 0xffffff, RZ, 0xc0, !PT ;  /* 0x00ffffff00007812 */ /* 0x000fca00078ec0ff */
.L_x_2062:
[----:B------:R-:W1:Y:S02]  /*4d8b0*/  LDS R2, [R0] ;  /* 0x0000000000027984 */ /* 0x000e640000000800 */
[----:B-1----:R-:W-:-:S06]  /*4d8c0*/  FADD R3, R11, R2 ;  /* 0x000000020b037221 */ /* 0x002fcc0000000000 */
[----:B------:R-:W1:Y:S02]  /*4d8d0*/  ATOMS.CAST.SPIN R3, [R0], R2, R3 ;  /* 0x000000020003738d */ /* 0x000e640001800003 */
[----:B-1----:R-:W-:-:S13]  /*4d8e0*/  ISETP.EQ.U32.AND P0, PT, R3, 0x1, PT ;  /* 0x000000010300780c */ /* 0x002fda0003f02070 */
[----:B------:R-:W-:Y:S05]  /*4d8f0*/  @!P0 BRA `(.L_x_2062) ;  /* 0xffffffb000008947 */ /* 0x000fea000383ffff */
[----:B------:R-:W-:Y:S05]  /*4d900*/  BRA `(.L_x_2060) ;  /* 0x0000003000007947 */ /* 0x000fea0003800000 */
.L_x_2061:
[----:B-1----:R-:W2:Y:S02]  /*4d910*/  LD.E R0, [R36.64+0x1c00] ;  /* 0x001c000824007980 */ /* 0x002ea4000c101900 */
[----:B--2---:R-:W-:-:S05]  /*4d920*/  FADD R0, R11, R0 ;  /* 0x000000000b007221 */ /* 0x004fca0000000000 */
[----:B------:R1:W-:Y:S02]  /*4d930*/  ST.E [R36.64+0x1c00], R0 ;  /* 0x001c000024007985 */ /* 0x0003e4000c101908 */
.L_x_2060:
[----:B------:R-:W-:Y:S05]  /*4d940*/  BSYNC B0 ;  /* 0x0000000000007941 */ /* 0x000fea0003800000 */
.L_x_2059:
[----:B------:R-:W2:Y:S01]  /*4d950*/  ATOM.E.ADD.F32.FTZ.RN.STRONG.GPU P0, RZ, [R36.64+0x2000], R16 ;  /* 0x0020001024ff798a */ /* 0x000ea2000810e7c8 */
[----:B------:R-:W-:Y:S01]  /*4d960*/  BSSY B0, `(.L_x_2063) ;  /* 0x000000f000007945 */ /* 0x000fe20003800000 */
[----:B--2---:R-:W-:Y:S05]  /*4d970*/  @P0 BRA `(.L_x_2064) ;  /* 0x000000d000000947 */ /* 0x004fea0003800000 */
[----:B------:R-:W2:Y:S02]  /*4d980*/  QSPC.E.S P0, RZ, [R36+0x2000] ;  /* 0x0020000024ff73aa */ /* 0x000ea40000000500 */
[----:B--2---:R-:W-:Y:S05]  /*4d990*/  @!P0 BRA `(.L_x_2065) ;  /* 0x0000008000008947 */ /* 0x004fea0003800000 */
[----:B-1----:R-:W-:-:S04]  /*4d9a0*/  IADD3 R0, R36, 0x2000, RZ ;  /* 0x0000200024007810 */ /* 0x002fc80007ffe0ff */
[----:B------:R-:W-:-:S05]  /*4d9b0*/  LOP3.LUT R0, R0, 0xffffff, RZ, 0xc0, !PT ;  /* 0x00ffffff00007812 */ /* 0x000fca00078ec0ff */
.L_x_2066:
[----:B------:R-:W1:Y:S02]  /*4d9c0*/  LDS R2, [R0] ;  /* 0x0000000000027984 */ /* 0x000e640000000800 */
[----:B-1----:R-:W-:-:S06]  /*4d9d0*/  FADD R3, R16, R2 ;  /* 0x0000000210037221 */ /* 0x002fcc0000000000 */
[----:B------:R-:W1:Y:S02]  /*4d9e0*/  ATOMS.CAST.SPIN R3, [R0], R2, R3 ;  /* 0x000000020003738d */ /* 0x000e640001800003 */
[----:B-1----:R-:W-:-:S13]  /*4d9f0*/  ISETP.EQ.U32.AND P0, PT, R3, 0x1, PT ;  /* 0x000000010300780c */ /* 0x002fda0003f02070 */
[----:B------:R-:W-:Y:S05]  /*4da00*/  @!P0 BRA `(.L_x_2066) ;  /* 0xffffffb000008947 */ /* 0x000fea000383ffff */
[----:B------:R-:W-:Y:S05]  /*4da10*/  BRA `(.L_x_2064) ;  /* 0x0000003000007947 */ /* 0x000fea0003800000 */
.L_x_2065:
[----:B-1----:R-:W2:Y:S02]  /*4da20*/  LD.E R0, [R36.64+0x2000] ;  /* 0x0020000824007980 */ /* 0x002ea4000c101900 */
[----:B--2---:R-:W-:-:S05]  /*4da30*/  FADD R0, R16, R0 ;  /* 0x0000000010007221 */ /* 0x004fca0000000000 */
[----:B------:R1:W-:Y:S02]  /*4da40*/  ST.E [R36.64+0x2000], R0 ;  /* 0x0020000024007985 */ /* 0x0003e4000c101908 */
.L_x_2064:
[----:B------:R-:W-:Y:S05]  /*4da50*/  BSYNC B0 ;  /* 0x0000000000007941 */ /* 0x000fea0003800000 */
.L_x_2063:
[----:B------:R-:W2:Y:S01]  /*4da60*/  ATOM.E.ADD.F32.FTZ.RN.STRONG.GPU P0, RZ, [R36.64+0x2400], R17 ;  /* 0x0024001124ff798a */ /* 0x000ea2000810e7c8 */
[----:B------:R-:W-:Y:S01]  /*4da70*/  BSSY B0, `(.L_x_2067) ;  /* 0x000000f000007945 */ /* 0x000fe20003800000 */
[----:B--2---:R-:W-:Y:S05]  /*4da80*/  @P0 BRA `(.L_x_2068) ;  /* 0x000000d000000947 */ /* 0x004fea0003800000 */
[----:B------:R-:W2:Y:S02]  /*4da90*/  QSPC.E.S P0, RZ, [R36+0x2400] ;  /* 0x0024000024ff73aa */ /* 0x000ea40000000500 */
[----:B--2---:R-:W-:Y:S05]  /*4daa0*/  @!P0 BRA `(.L_x_2069) ;  /* 0x0000008000008947 */ /* 0x004fea0003800000 */
[----:B-1----:R-:W-:-:S04]  /*4dab0*/  IADD3 R0, R36, 0x2400, RZ ;  /* 0x0000240024007810 */ /* 0x002fc80007ffe0ff */
[----:B------:R-:W-:-:S05]  /*4dac0*/  LOP3.LUT R0, R0, 0xffffff, RZ, 0xc0, !PT ;  /* 0x00ffffff00007812 */ /* 0x000fca00078ec0ff */
.L_x_2070:
[----:B------:R-:W1:Y:S02]  /*4dad0*/  LDS R2, [R0] ;  /* 0x0000000000027984 */ /* 0x000e640000000800 */
[----:B-1----:R-:W-:-:S06]  /*4dae0*/  FADD R3, R17, R2 ;  /* 0x0000000211037221 */ /* 0x002fcc0000000000 */
[----:B------:R-:W1:Y:S02]  /*4daf0*/  ATOMS.CAST.SPIN R3, [R0], R2, R3 ;  /* 0x000000020003738d */ /* 0x000e640001800003 */
[----:B-1----:R-:W-:-:S13]  /*4db00*/  ISETP.EQ.U32.AND P0, PT, R3, 0x1, PT ;  /* 0x000000010300780c */ /* 0x002fda0003f02070 */
[----:B------:R-:W-:Y:S05]  /*4db10*/  @!P0 BRA `(.L_x_2070) ;  /* 0xffffffb000008947 */ /* 0x000fea000383ffff */
[----:B------:R-:W-:Y:S05]  /*4db20*/  BRA `(.L_x_2068) ;  /* 0x0000003000007947 */ /* 0x000fea0003800000 */
.L_x_2069:
[----:B-1----:R-:W2:Y:S02]  /*4db30*/  LD.E R0, [R36.64+0x2400] ;  /* 0x0024000824007980 */ /* 0x002ea4000c101900 */
[----:B--2---:R-:W-:-:S05]  /*4db40*/  FADD R0, R17, R0 ;  /* 0x0000000011007221 */ /* 0x004fca0000000000 */
[----:B------:R1:W-:Y:S02]  /*4db50*/  ST.E [R36.64+0x2400], R0 ;  /* 0x0024000024007985 */ /* 0x0003e4000c101908 */
.L_x_2068:
[----:B------:R-:W-:Y:S05]  /*4db60*/  BSYNC B0 ;  /* 0x0000000000007941 */ /* 0x000fea0003800000 */
.L_x_2067:
[----:B------:R-:W2:Y:S01]  /*4db70*/  ATOM.E.ADD.F32.FTZ.RN.STRONG.GPU P0, RZ, [R36.64+0x2800], R18 ;  /* 0x0028001224ff798a */ /* 0x000ea2000810e7c8 */
[----:B------:R-:W-:Y:S01]  /*4db80*/  BSSY B0, `(.L_x_2071) ;  /* 0x000000f000007945 */ /* 0x000fe20003800000 */
[----:B--2---:R-:W-:Y:S05]  /*4db90*/  @P0 BRA `(.L_x_2072) ;  /* 0x000000d000000947 */ /* 0x004fea0003800000 */
[----:B------:R-:W2:Y:S02]  /*4dba0*/  QSPC.E.S P0, RZ, [R36+0x2800] ;  /* 0x0028000024ff73aa */ /* 0x000ea40000000500 */
[----:B--2---:R-:W-:Y:S05]  /*4dbb0*/  @!P0 BRA `(.L_x_2073) ;  /* 0x0000008000008947 */ /* 0x004fea0003800000 */
[----:B-1----:R-:W-:-:S04]  /*4dbc0*/  IADD3 R0, R36, 0x2800, RZ ;  /* 0x0000280024007810 */ /* 0x002fc80007ffe0ff */
[----:B------:R-:W-:-:S05]  /*4dbd0*/  LOP3.LUT R0, R0, 0xffffff, RZ, 0xc0, !PT ;  /* 0x00ffffff00007812 */ /* 0x000fca00078ec0ff */
.L_x_2074:
[----:B------:R-:W1:Y:S02]  /*4dbe0*/  LDS R2, [R0] ;  /* 0x0000000000027984 */ /* 0x000e640000000800 */
[----:B-1----:R-:W-:-:S06]  /*4dbf0*/  FADD R3, R18, R2 ;  /* 0x0000000212037221 */ /* 0x002fcc0000000000 */
[----:B------:R-:W1:Y:S02]  /*4dc00*/  ATOMS.CAST.SPIN R3, [R0], R2, R3 ;  /* 0x000000020003738d */ /* 0x000e640001800003 */
[----:B-1----:R-:W-:-:S13]  /*4dc10*/  ISETP.EQ.U32.AND P0, PT, R3, 0x1, PT ;  /* 0x000000010300780c */ /* 0x002fda0003f02070 */
[----:B------:R-:W-:Y:S05]  /*4dc20*/  @!P0 BRA `(.L_x_2074) ;  /* 0xffffffb000008947 */ /* 0x000fea000383ffff */
[----:B------:R-:W-:Y:S05]  /*4dc30*/  BRA `(.L_x_2072) ;  /* 0x0000003000007947 */ /* 0x000fea0003800000 */
.L_x_2073:
[----:B-1----:R-:W2:Y:S02]  /*4dc40*/  LD.E R0, [R36.64+0x2800] ;  /* 0x0028000824007980 */ /* 0x002ea4000c101900 */
[----:B--2---:R-:W-:-:S05]  /*4dc50*/  FADD R0, R18, R0 ;  /* 0x0000000012007221 */ /* 0x004fca0000000000 */
[----:B------:R1:W-:Y:S02]  /*4dc60*/  ST.E [R36.64+0x2800], R0 ;  /* 0x0028000024007985 */ /* 0x0003e4000c101908 */
.L_x_2072:
[----:B------:R-:W-:Y:S05]  /*4dc70*/  BSYNC B0 ;  /* 0x0000000000007941 */ /* 0x000fea0003800000 */
.L_x_2071:
[----:B------:R-:W2:Y:S01]  /*4dc80*/  ATOM.E.ADD.F32.FTZ.RN.STRONG.GPU P0, RZ, [R36.64+0x2c00], R19 ;  /* 0x002c001324ff798a */ /* 0x000ea2000810e7c8 */
[----:B------:R-:W-:Y:S01]  /*4dc90*/  BSSY B0, `(.L_x_2075) ;  /* 0x000000f000007945 */ /* 0x000fe20003800000 */
[----:B--2---:R-:W-:Y:S05]  /*4dca0*/  @P0 BRA `(.L_x_2076) ;  /* 0x000000d000000947 */ /* 0x004fea0003800000 */
[----:B------:R-:W2:Y:S02]  /*4dcb0*/  QSPC.E.S P0, RZ, [R36+0x2c00] ;  /* 0x002c000024ff73aa */ /* 0x000ea40000000500 */
[----:B--2---:R-:W-:Y:S05]  /*4dcc0*/  @!P0 BRA `(.L_x_2077) ;  /* 0x0000008000008947 */ /* 0x004fea0003800000 */
[----:B-1----:R-:W-:-:S04]  /*4dcd0*/  IADD3 R0, R36, 0x2c00, RZ ;  /* 0x00002c0024007810 */ /* 0x002fc80007ffe0ff */
[----:B------:R-:W-:-:S05]  /*4dce0*/  LOP3.LUT R0, R0, 0xffffff, RZ, 0xc0, !PT ;  /* 0x00ffffff00007812 */ /* 0x000fca00078ec0ff */
.L_x_2078:
[----:B------:R-:W1:Y:S02]  /*4dcf0*/  LDS R2, [R0] ;  /* 0x0000000000027984 */ /* 0x000e640000000800 */
[----:B-1----:R-:W-:-:S06]  /*4dd00*/  FADD R3, R19, R2 ;  /* 0x0000000213037221 */ /* 0x002fcc0000000000 */
[----:B------:R-:W1:Y:S02]  /*4dd10*/  ATOMS.CAST.SPIN R3, [R0], R2, R3 ;  /* 0x000000020003738d */ /* 0x000e640001800003 */
[----:B-1----:R-:W-:-:S13]  /*4dd20*/  ISETP.EQ.U32.AND P0, PT, R3, 0x1, PT ;  /* 0x000000010300780c */ /* 0x002fda0003f02070 */
[----:B------:R-:W-:Y:S05]  /*4dd30*/  @!P0 BRA `(.L_x_2078) ;  /* 0xffffffb000008947 */ /* 0x000fea000383ffff */
[----:B------:R-:W-:Y:S05]  /*4dd40*/  BRA `(.L_x_2076) ;  /* 0x0000003000007947 */ /* 0x000fea0003800000 */
.L_x_2077:
[----:B-1----:R-:W2:Y:S02]  /*4dd50*/  LD.E R0, [R36.64+0x2c00] ;  /* 0x002c000824007980 */ /* 0x002ea4000c101900 */
[----:B--2---:R-:W-:-:S05]  /*4dd60*/  FADD R0, R19, R0 ;  /* 0x0000000013007221 */ /* 0x004fca0000000000 */
[----:B------:R1:W-:Y:S02]  /*4dd70*/  ST.E [R36.64+0x2c00], R0 ;  /* 0x002c000024007985 */ /* 0x0003e4000c101908 */
.L_x_2076:
[----:B------:R-:W-:Y:S05]  /*4dd80*/  BSYNC B0 ;  /* 0x0000000000007941 */ /* 0x000fea0003800000 */
.L_x_2075:
[----:B------:R-:W2:Y:S01]  /*4dd90*/  ATOM.E.ADD.F32.FTZ.RN.STRONG.GPU P0, RZ, [R36.64+0x3000], R12 ;  /* 0x0030000c24ff798a */ /* 0x000ea2000810e7c8 */
[----:B------:R-:W-:Y:S01]  /*4dda0*/  BSSY B0, `(.L_x_2079) ;  /* 0x000000f000007945 */ /* 0x000fe20003800000 */
[----:B--2---:R-:W-:Y:S05]  /*4ddb0*/  @P0 BRA `(.L_x_2080) ;  /* 0x000000d000000947 */ /* 0x004fea0003800000 */
[----:B------:R-:W2:Y:S02]  /*4ddc0*/  QSPC.E.S P0, RZ, [R36+0x3000] ;  /* 0x0030000024ff73aa */ /* 0x000ea40000000500 */
[----:B--2---:R-:W-:Y:S05]  /*4ddd0*/  @!P0 BRA `(.L_x_2081) ;  /* 0x0000008000008947 */ /* 0x004fea0003800000 */
[----:B-1----:R-:W-:-:S04]  /*4dde0*/  IADD3 R0, R36, 0x3000, RZ ;  /* 0x0000300024007810 */ /* 0x002fc80007ffe0ff */
[----:B------:R-:W-:-:S05]  /*4ddf0*/  LOP3.LUT R0, R0, 0xffffff, RZ, 0xc0, !PT ;  /* 0x00ffffff00007812 */ /* 0x000fca00078ec0ff */
.L_x_2082:
[----:B------:R-:W1:Y:S02]  /*4de00*/  LDS R2, [R0] ;  /* 0x0000000000027984 */ /* 0x000e640000000800 */
[----:B-1----:R-:W-:-:S06]  /*4de10*/  FADD R3, R12, R2 ;  /* 0x000000020c037221 */ /* 0x002fcc0000000000 */
[----:B------:R-:W1:Y:S02]  /*4de20*/  ATOMS.CAST.SPIN R3, [R0], R2, R3 ;  /* 0x000000020003738d */ /* 0x000e640001800003 */
[----:B-1----:R-:W-:-:S13]  /*4de30*/  ISETP.EQ.U32.AND P0, PT, R3, 0x1, PT ;  /* 0x000000010300780c */ /* 0x002fda0003f02070 */
[----:B------:R-:W-:Y:S05]  /*4de40*/  @!P0 BRA `(.L_x_2082) ;  /* 0xffffffb000008947 */ /* 0x000fea000383ffff */
[----:B------:R-:W-:Y:S05]  /*4de50*/  BRA `(.L_x_2080) ;  /* 0x0000003000007947 */ /* 0x000fea0003800000 */
.L_x_2081:
[----:B-1----:R-:W2:Y:S02]  /*4de60*/  LD.E R0, [R36.64+0x3000] ;  /* 0x0030000824007980 */ /* 0x002ea4000c101900 */
[----:B--2---:R-:W-:-:S05]  /*4de70*/  FADD R0, R12, R0 ;  /* 0x000000000c007221 */ /* 0x004fca0000000000 */
[----:B------:R1:W-:Y:S02]  /*4de80*/  ST.E [R36.64+0x3000], R0 ;  /* 0x0030000024007985 */ /* 0x0003e4000c101908 */
.L_x_2080:
[----:B------:R-:W-:Y:S05]  /*4de90*/  BSYNC B0 ;  /* 0x0000000000007941 */ /* 0x000fea0003800000 */
.L_x_2079:
[----:B------:R-:W2:Y:S01]  /*4dea0*/  ATOM.E.ADD.F32.FTZ.RN.STRONG.GPU P0, RZ, [R36.64+0x3400], R13 ;  /* 0x0034000d24ff798a */ /* 0x000ea2000810e7c8 */
[----:B------:R-:W-:Y:S01]  /*4deb0*/  BSSY B0, `(.L_x_2083) ;  /* 0x000000f000007945 */ /* 0x000fe20003800000 */
[----:B--2---:R-:W-:Y:S05]  /*4dec0*/  @P0 BRA `(.L_x_2084) ;  /* 0x000000d000000947 */ /* 0x004fea0003800000 */
[----:B------:R-:W2:Y:S02]  /*4ded0*/  QSPC.E.S P0, RZ, [R36+0x3400] ;  /* 0x0034000024ff73aa */ /* 0x000ea40000000500 */
[----:B--2---:R-:W-:Y:S05]  /*4dee0*/  @!P0 BRA `(.L_x_2085) ;  /* 0x0000008000008947 */ /* 0x004fea0003800000 */
[----:B-1----:R-:W-:-:S04]  /*4def0*/  IADD3 R0, R36, 0x3400, RZ ;  /* 0x0000340024007810 */ /* 0x002fc80007ffe0ff */
[----:B------:R-:W-:-:S05]  /*4df00*/  LOP3.LUT R0, R0, 0xffffff, RZ, 0xc0, !PT ;  /* 0x00ffffff00007812 */ /* 0x000fca00078ec0ff */
.L_x_2086:
[----:B------:R-:W1:Y:S02]  /*4df10*/  LDS R2, [R0] ;  /* 0x0000000000027984 */ /* 0x000e640000000800 */
[----:B-1----:R-:W-:-:S06]  /*4df20*/  FADD R3, R13, R2 ;  /* 0x000000020d037221 */ /* 0x002fcc0000000000 */
[----:B------:R-:W1:Y:S02]  /*4df30*/  ATOMS.CAST.SPIN R3, [R0], R2, R3 ;  /* 0x000000020003738d */ /* 0x000e640001800003 */
[----:B-1----:R-:W-:-:S13]  /*4df40*/  ISETP.EQ.U32.AND P0, PT, R3, 0x1, PT ;  /* 0x000000010300780c */ /* 0x002fda0003f02070 */
[----:B------:R-:W-:Y:S05]  /*4df50*/  @!P0 BRA `(.L_x_2086) ;  /* 0xffffffb000008947 */ /* 0x000fea000383ffff */
[----:B------:R-:W-:Y:S05]  /*4df60*/  BRA `(.L_x_2084) ;  /* 0x0000003000007947 */ /* 0x000fea0003800000 */
.L_x_2085:
[----:B-1----:R-:W2:Y:S02]  /*4df70*/  LD.E R0, [R36.64+0x3400] ;  /* 0x0034000824007980 */ /* 0x002ea4000c101900 */
[----:B--2---:R-:W-:-:S05]  /*4df80*/  FADD R0, R13, R0 ;  /* 0x000000000d007221 */ /* 0x004fca0000000000 */
[----:B------:R1:W-:Y:S02]  /*4df90*/  ST.E [R36.64+0x3400], R0 ;  /* 0x0034000024007985 */ /* 0x0003e4000c101908 */
.L_x_2084:
[----:B------:R-:W-:Y:S05]  /*4dfa0*/  BSYNC B0 ;  /* 0x0000000000007941 */ /* 0x000fea0003800000 */
.L_x_2083:
[----:B------:R-:W2:Y:S01]  /*4dfb0*/  ATOM.E.ADD.F32.FTZ.RN.STRONG.GPU P0, RZ, [R36.64+0x3800], R14 ;  /* 0x0038000e24ff798a */ /* 0x000ea2000810e7c8 */
[----:B------:R-:W-:Y:S01]  /*4dfc0*/  BSSY B0, `(.L_x_2087) ;  /* 0x000000f000007945 */ /* 0x000fe20003800000 */
[----:B--2---:R-:W-:Y:S05]  /*4dfd0*/  @P0 BRA `(.L_x_2088) ;  /* 0x000000d000000947 */ /* 0x004fea0003800000 */
[----:B------:R-:W2:Y:S02]  /*4dfe0*/  QSPC.E.S P0, RZ, [R36+0x3800] ;  /* 0x0038000024ff73aa */ /* 0x000ea40000000500 */
[----:B--2---:R-:W-:Y:S05]  /*4dff0*/  @!P0 BRA `(.L_x_2089) ;  /* 0x0000008000008947 */ /* 0x004fea0003800000 */
[----:B-1----:R-:W-:-:S04]  /*4e000*/  IADD3 R0, R36, 0x3800, RZ ;  /* 0x0000380024007810 */ /* 0x002fc80007ffe0ff */
[----:B------:R-:W-:-:S05]  /*4e010*/  LOP3.LUT R0, R0, 0xffffff, RZ, 0xc0, !PT ;  /* 0x00ffffff00007812 */ /* 0x000fca00078ec0ff */
.L_x_2090:
[----:B------:R-:W1:Y:S02]  /*4e020*/  LDS R2, [R0] ;  /* 0x0000000000027984 */ /* 0x000e640000000800 */
[----:B-1----:R-:W-:-:S06]  /*4e030*/  FADD R3, R14, R2 ;  /* 0x000000020e037221 */ /* 0x002fcc0000000000 */
[----:B------:R-:W1:Y:S02]  /*4e040*/  ATOMS.CAST.SPIN R3, [R0], R2, R3 ;  /* 0x000000020003738d */ /* 0x000e640001800003 */
[----:B-1----:R-:W-:-:S13]  /*4e050*/  ISETP.EQ.U32.AND P0, PT, R3, 0x1, PT ;  /* 0x000000010300780c */ /* 0x002fda0003f02070 */
[----:B------:R-:W-:Y:S05]  /*4e060*/  @!P0 BRA `(.L_x_2090) ;  /* 0xffffffb000008947 */ /* 0x000fea000383ffff */
[----:B------:R-:W-:Y:S05]  /*4e070*/  BRA `(.L_x_2088) ;  /* 0x0000003000007947 */ /* 0x000fea0003800000 */
.L_x_2089:
[----:B-1----:R-:W2:Y:S02]  /*4e080*/  LD.E R0, [R36.64+0x3800] ;  /* 0x0038000824007980 */ /* 0x002ea4000c101900 */
[----:B--2---:R-:W-:-:S05]  /*4e090*/  FADD R0, R14, R0 ;  /* 0x000000000e007221 */ /* 0x004fca0000000000 */
[----:B------:R1:W-:Y:S02]  /*4e0a0*/  ST.E [R36.64+0x3800], R0 ;  /* 0x0038000024007985 */ /* 0x0003e4000c101908 */
.L_x_2088:
[----:B------:R-:W-:Y:S05]  /*4e0b0*/  BSYNC B0 ;  /* 0x0000000000007941 */ /* 0x000fea0003800000 */
.L_x_2087:
[----:B------:R-:W2:Y:S01]  /*4e0c0*/  ATOM.E.ADD.F32.FTZ.RN.STRONG.GPU P0, RZ, [R36.64+0x3c00], R15 ;  /* 0x003c000f24ff798a */ /* 0x000ea2000810e7c8 */
[----:B------:R-:W-:Y:S01]  /*4e0d0*/  BSSY B0, `(.L_x_2091) ;  /* 0x000000f000007945 */ /* 0x000fe20003800000 */
[----:B--2---:R-:W-:Y:S05]  /*4e0e0*/  @P0 BRA `(.L_x_2092) ;  /* 0x000000d000000947 */ /* 0x004fea0003800000 */
[----:B------:R-:W2:Y:S02]  /*4e0f0*/  QSPC.E.S P0, RZ, [R36+0x3c00] ;  /* 0x003c000024ff73aa */ /* 0x000ea40000000500 */
[----:B--2---:R-:W-:Y:S05]  /*4e100*/  @!P0 BRA `(.L_x_2093) ;  /* 0x0000008000008947 */ /* 0x004fea0003800000 */
[----:B-1----:R-:W-:-:S04]  /*4e110*/  IADD3 R0, R36, 0x3c00, RZ ;  /* 0x00003c0024007810 */ /* 0x002fc80007ffe0ff */
[----:B------:R-:W-:-:S05]  /*4e120*/  LOP3.LUT R0, R0, 0xffffff, RZ, 0xc0, !PT ;  /* 0x00ffffff00007812 */ /* 0x000fca00078ec0ff */
.L_x_2094:
[----:B------:R-:W1:Y:S02]  /*4e130*/  LDS R2, [R0] ;  /* 0x0000000000027984 */ /* 0x000e640000000800 */
[----:B-1----:R-:W-:-:S06]  /*4e140*/  FADD R3, R15, R2 ;  /* 0x000000020f037221 */ /* 0x002fcc0000000000 */
[----:B------:R-:W1:Y:S02]  /*4e150*/  ATOMS.CAST.SPIN R3, [R0], R2, R3 ;  /* 0x000000020003738d */ /* 0x000e640001800003 */
[----:B-1----:R-:W-:-:S13]  /*4e160*/  ISETP.EQ.U32.AND P0, PT, R3, 0x1, PT ;  /* 0x000000010300780c */ /* 0x002fda0003f02070 */
[----:B------:R-:W-:Y:S05]  /*4e170*/  @!P0 BRA `(.L_x_2094) ;  /* 0xffffffb000008947 */ /* 0x000fea000383ffff */
[----:B------:R-:W-:Y:S05]  /*4e180*/  BRA `(.L_x_2092) ;  /* 0x0000003000007947 */ /* 0x000fea0003800000 */
.L_x_2093:
[----:B-1----:R-:W2:Y:S02]  /*4e190*/  LD.E R0, [R36.64+0x3c00] ;  /* 0x003c000824007980 */ /* 0x002ea4000c101900 */
[----:B--2---:R-:W-:-:S05]  /*4e1a0*/  FADD R0, R15, R0 ;  /* 0x000000000f007221 */ /* 0x004fca0000000000 */
[----:B------:R1:W-:Y:S02]  /*4e1b0*/  ST.E [R36.64+0x3c00], R0 ;  /* 0x003c000024007985 */ /* 0x0003e4000c101908 */
.L_x_2092:
[----:B------:R-:W-:Y:S05]  /*4e1c0*/  BSYNC B0 ;  /* 0x0000000000007941 */ /* 0x000fea0003800000 */
.L_x_2091:
[----:B------:R-:W2:Y:S01]  /*4e1d0*/  ATOM.E.ADD.F32.FTZ.RN.STRONG.GPU P0, RZ, [R36.64+0x4000], R20 ;  /* 0x0040001424ff798a */ /* 0x000ea2000810e7c8 */
[----:B------:R-:W-:Y:S01]  /*4e1e0*/  BSSY B0, `(.L_x_2095) ;  /* 0x000000f000007945 */ /* 0x000fe20003800000 */
[----:B--2---:R-:W-:Y:S05]  /*4e1f0*/  @P0 BRA `(.L_x_2096) ;  /* 0x000000d000000947 */ /* 0x004fea0003800000 */
[----:B------:R-:W2:Y:S02]  /*4e200*/  QSPC.E.S P0, RZ, [R36+0x4000] ;  /* 0x0040000024ff73aa */ /* 0x000ea40000000500 */
[----:B--2---:R-:W-:Y:S05]  /*4e210*/  @!P0 BRA `(.L_x_2097) ;  /* 0x0000008000008947 */ /* 0x004fea0003800000 */
[----:B-1----:R-:W-:-:S04]  /*4e220*/  IADD3 R0, R36, 0x4000, RZ ;  /* 0x0000400024007810 */ /* 0x002fc80007ffe0ff */
[----:B------:R-:W-:-:S05]  /*4e230*/  LOP3.LUT R0, R0, 0xffffff, RZ, 0xc0, !PT ;  /* 0x00ffffff00007812 */ /* 0x000fca00078ec0ff */
.L_x_2098:
[----:B------:R-:W1:Y:S02]  /*4e240*/  LDS R2, [R0] ;  /* 0x0000000000027984 */ /* 0x000e640000000800 */
[----:B-1----:R-:W-:-:S06]  /*4e250*/  FADD R3, R20, R2 ;  /* 0x0000000214037221 */ /* 0x002fcc0000000000 */
[----:B------:R-:W1:Y:S02]  /*4e260*/  ATOMS.CAST.SPIN R3, [R0], R2, R3 ;  /* 0x000000020003738d */ /* 0x000e640001800003 */
[----:B-1----:R-:W-:-:S13]  /*4e270*/  ISETP.EQ.U32.AND P0, PT, R3, 0x1, PT ;  /* 0x000000010300780c */ /* 0x002fda0003f02070 */
[----:B------:R-:W-:Y:S05]  /*4e280*/  @!P0 BRA `(.L_x_2098) ;  /* 0xffffffb000008947 */ /* 0x000fea000383ffff */
[----:B------:R-:W-:Y:S05]  /*4e290*/  BRA `(.L_x_2096) ;  /* 0x0000003000007947 */ /* 0x000fea0003800000 */
.L_x_2097:
[----:B-1----:R-:W2:Y:S02]  /*4e2a0*/  LD.E R0, [R36.64+0x4000] ;  /* 0x0040000824007980 */ /* 0x002ea4000c101900 */
[----:B--2---:R-:W-:-:S05]  /*4e2b0*/  FADD R0, R20, R0 ;  /* 0x0000000014007221 */ /* 0x004fca0000000000 */
[----:B------:R1:W-:Y:S02]  /*4e2c0*/  ST.E [R36.64+0x4000], R0 ;  /* 0x0040000024007985 */ /* 0x0003e4000c101908 */
.L_x_2096:
[----:B------:R-:W-:Y:S05]  /*4e2d0*/  BSYNC B0 ;  /* 0x0000000000007941 */ /* 0x000fea0003800000 */
.L_x_2095:
[----:B------:R-:W2:Y:S01]  /*4e2e0*/  ATOM.E.ADD.F32.FTZ.RN.STRONG.GPU P0, RZ, [R36.64+0x4400], R21 ;  /* 0x0044001524ff798a */ /* 0x000ea2000810e7c8 */
[----:B------:R-:W-:Y:S01]  /*4e2f0*/  BSSY B0, `(.L_x_2099) ;  /* 0x000000f000007945 */ /* 0x000fe20003800000 */
[----:B--2---:R-:W-:Y:S05]  /*4e300*/  @P0 BRA `(.L_x_2100) ;  /* 0x000000d000000947 */ /* 0x004fea0003800000 */
[----:B------:R-:W2:Y:S02]  /*4e310*/  QSPC.E.S P0, RZ, [R36+0x4400] ;  /* 0x0044000024ff73aa */ /* 0x000ea40000000500 */
[----:B--2---:R-:W-:Y:S05]  /*4e320*/  @!P0 BRA `(.L_x_2101) ;  /* 0x0000008000008947 */ /* 0x004fea0003800000 */
[----:B-1----:R-:W-:-:S04]  /*4e330*/  IADD3 R0, R36, 0x4400, RZ ;  /* 0x0000440024007810 */ /* 0x002fc80007ffe0ff */
[----:B------:R-:W-:-:S05]  /*4e340*/  LOP3.LUT R0, R0, 0xffffff, RZ, 0xc0, !PT ;  /* 0x00ffffff00007812 */ /* 0x000fca00078ec0ff */
.L_x_2102:
[----:B------:R-:W1:Y:S02]  /*4e350*/  LDS R2, [R0] ;  /* 0x0000000000027984 */ /* 0x000e640000000800 */
[----:B-1----:R-:W-:-:S06]  /*4e360*/  FADD R3, R21, R2 ;  /* 0x0000000215037221 */ /* 0x002fcc0000000000 */
[----:B------:R-:W1:Y:S02]  /*4e370*/  ATOMS.CAST.SPIN R3, [R0], R2, R3 ;  /* 0x000000020003738d */ /* 0x000e640001800003 */
[----:B-1----:R-:W-:-:S13]  /*4e380*/  ISETP.EQ.U32.AND P0, PT, R3, 0x1, PT ;  /* 0x000000010300780c */ /* 0x002fda0003f02070 */
[----:B------:R-:W-:Y:S05]  /*4e390*/  @!P0 BRA `(.L_x_2102) ;  /* 0xffffffb000008947 */ /* 0x000fea000383ffff */
[----:B------:R-:W-:Y:S05]  /*4e3a0*/  BRA `(.L_x_2100) ;  /* 0x0000003000007947 */ /* 0x000fea0003800000 */
.L_x_2101:
[----:B-1----:R-:W2:Y:S02]  /*4e3b0*/  LD.E R0, [R36.64+0x4400] ;  /* 0x0044000824007980 */ /* 0x002ea4000c101900 */
[----:B--2---:R-:W-:-:S05]  /*4e3c0*/  FADD R0, R21, R0 ;  /* 0x0000000015007221 */ /* 0x004fca0000000000 */
[----:B------:R1:W-:Y:S02]  /*4e3d0*/  ST.E [R36.64+0x4400], R0 ;  /* 0x0044000024007985 */ /* 0x0003e4000c101908 */
.L_x_2100:
[----:B------:R-:W-:Y:S05]  /*4e3e0*/  BSYNC B0 ;  /* 0x0000000000007941 */ /* 0x000fea0003800000 */
.L_x_2099:
[----:B------:R-:W2:Y:S01]  /*4e3f0*/  ATOM.E.ADD.F32.FTZ.RN.STRONG.GPU P0, RZ, [R36.64+0x4800], R22 ;  /* 0x0048001624ff798a */ /* 0x000ea2000810e7c8 */
[----:B------:R-:W-:Y:S01]  /*4e400*/  BSSY B0, `(.L_x_2103) ;  /* 0x000000f000007945 */ /* 0x000fe20003800000 */
[----:B--2---:R-:W-:Y:S05]  /*4e410*/  @P0 BRA `(.L_x_2104) ;  /* 0x000000d000000947 */ /* 0x004fea0003800000 */
[----:B------:R-:W2:Y:S02]  /*4e420*/  QSPC.E.S P0, RZ, [R36+0x4800] ;  /* 0x0048000024ff73aa */ /* 0x000ea40000000500 */
[----:B--2---:R-:W-:Y:S05]  /*4e430*/  @!P0 BRA `(.L_x_2105) ;  /* 0x0000008000008947 */ /* 0x004fea0003800000 */
[----:B-1----:R-:W-:-:S04]  /*4e440*/  IADD3 R0, R36, 0x4800, RZ ;  /* 0x0000480024007810 */ /* 0x002fc80007ffe0ff */
[----:B------:R-:W-:-:S05]  /*4e450*/  LOP3.LUT R0, R0, 0xffffff, RZ, 0xc0, !PT ;  /* 0x00ffffff00007812 */ /* 0x000fca00078ec0ff */
.L_x_2106:
[----:B------:R-:W1:Y:S02]  /*4e460*/  LDS R2, [R0] ;  /* 0x0000000000027984 */ /* 0x000e640000000800 */
[----:B-1----:R-:W-:-:S06]  /*4e470*/  FADD R3, R22, R2 ;  /* 0x0000000216037221 */ /* 0x002fcc0000000000 */
[----:B------:R-:W1:Y:S02]  /*4e480*/  ATOMS.CAST.SPIN R3, [R0], R2, R3 ;  /* 0x000000020003738d */ /* 0x000e640001800003 */
[----:B-1----:R-:W-:-:S13]  /*4e490*/  ISETP.EQ.U32.AND P0, PT, R3, 0x1, PT ;  /* 0x000000010300780c */ /* 0x002fda0003f02070 */
[----:B------:R-:W-:Y:S05]  /*4e4a0*/  @!P0 BRA `(.L_x_2106) ;  /* 0xffffffb000008947 */ /* 0x000fea000383ffff */
[----:B------:R-:W-:Y:S05]  /*4e4b0*/  BRA `(.L_x_2104) ;  /* 0x0000003000007947 */ /* 0x000fea0003800000 */
.L_x_2105:
[----:B-1----:R-:W2:Y:S02]  /*4e4c0*/  LD.E R0, [R36.64+0x4800] ;  /* 0x0048000824007980 */ /* 0x002ea4000c101900 */
[----:B--2---:R-:W-:-:S05]  /*4e4d0*/  FADD R0, R22, R0 ;  /* 0x0000000016007221 */ /* 0x004fca0000000000 */
[----:B------:R1:W-:Y:S02]  /*4e4e0*/  ST.E [R36.64+0x4800], R0 ;  /* 0x0048000024007985 */ /* 0x0003e4000c101908 */
.L_x_2104:
[----:B------:R-:W-:Y:S05]  /*4e4f0*/  BSYNC B0 ;  /* 0x0000000000007941 */ /* 0x000fea0003800000 */
.L_x_2103:
[----:B------:R-:W2:Y:S01]  /*4e500*/  ATOM.E.ADD.F32.FTZ.RN.STRONG.GPU P0, RZ, [R36.64+0x4c00], R23 ;  /* 0x004c001724ff798a */ /* 0x000ea2000810e7c8 */
[----:B------:R-:W-:Y:S01]  /*4e510*/  BSSY B0, `(.L_x_2107) ;  /* 0x000000f000007945 */ /* 0x000fe20003800000 */
[----:B--2---:R-:W-:Y:S05]  /*4e520*/  @P0 BRA `(.L_x_2108) ;  /* 0x000000d000000947 */ /* 0x004fea0003800000 */
[----:B------:R-:W2:Y:S02]  /*4e530*/  QSPC.E.S P0, RZ, [R36+0x4c00] ;  /* 0x004c000024ff73aa */ /* 0x000ea40000000500 */
[----:B--2---:R-:W-:Y:S05]  /*4e540*/  @!P0 BRA `(.L_x_2109) ;  /* 0x0000008000008947 */ /* 0x004fea0003800000 */
[----:B-1----:R-:W-:-:S04]  /*4e550*/  IADD3 R0, R36, 0x4c00, RZ ;  /* 0x00004c0024007810 */ /* 0x002fc80007ffe0ff */
[----:B------:R-:W-:-:S05]  /*4e560*/  LOP3.LUT R0, R0, 0xffffff, RZ, 0xc0, !PT ;  /* 0x00ffffff00007812 */ /* 0x000fca00078ec0ff */
.L_x_2110:
[----:B------:R-:W1:Y:S02]  /*4e570*/  LDS R2, [R0] ;  /* 0x0000000000027984 */ /* 0x000e640000000800 */
[----:B-1----:R-:W-:-:S06]  /*4e580*/  FADD R3, R23, R2 ;  /* 0x0000000217037221 */ /* 0x002fcc0000000000 */
[----:B------:R-:W1:Y:S02]  /*4e590*/  ATOMS.CAST.SPIN R3, [R0], R2, R3 ;  /* 0x000000020003738d */ /* 0x000e640001800003 */
[----:B-1----:R-:W-:-:S13]  /*4e5a0*/  ISETP.EQ.U32.AND P0, PT, R3, 0x1, PT ;  /* 0x000000010300780c */ /* 0x002fda0003f02070 */
[----:B------:R-:W-:Y:S05]  /*4e5b0*/  @!P0 BRA `(.L_x_2110) ;  /* 0xffffffb000008947 */ /* 0x000fea000383ffff */
[----:B------:R-:W-:Y:S05]  /*4e5c0*/  BRA `(.L_x_2108) ;  /* 0x0000003000007947 */ /* 0x000fea0003800000 */
.L_x_2109:
[----:B-1----:R-:W2:Y:S02]  /*4e5d0*/  LD.E R0, [R36.64+0x4c00] ;  /* 0x004c000824007980 */ /* 0x002ea4000c101900 */
[----:B--2---:R-:W-:-:S05]  /*4e5e0*/  FADD R0, R23, R0 ;  /* 0x0000000017007221 */ /* 0x004fca0000000000 */
[----:B------:R1:W-:Y:S02]  /*4e5f0*/  ST.E [R36.64+0x4c00], R0 ;  /* 0x004c000024007985 */ /* 0x0003e4000c101908 */
.L_x_2108:
[----:B------:R-:W-:Y:S05]  /*4e600*/  BSYNC B0 ;  /* 0x0000000000007941 */ /* 0x000fea0003800000 */
.L_x_2107:
[----:B------:R-:W2:Y:S01]  /*4e610*/  ATOM.E.ADD.F32.FTZ.RN.STRONG.GPU P0, RZ, [R36.64+0x5000], R24 ;  /* 0x0050001824ff798a */ /* 0x000ea2000810e7c8 */
[----:B------:R-:W-:Y:S01]  /*4e620*/  BSSY B0, `(.L_x_2111) ;  /* 0x000000f000007945 */ /* 0x000fe20003800000 */
[----:B--2---:R-:W-:Y:S05]  /*4e630*/  @P0 BRA `(.L_x_2112) ;  /* 0x000000d000000947 */ /* 0x004fea0003800000 */
[----:B------:R-:W2:Y:S02]  /*4e640*/  QSPC.E.S P0, RZ, [R36+0x5000] ;  /* 0x0050000024ff73aa */ /* 0x000ea40000000500 */
[----:B--2---:R-:W-:Y:S05]  /*4e650*/  @!P0 BRA `(.L_x_2113) ;  /* 0x0000008000008947 */ /* 0x004fea0003800000 */
[----:B-1----:R-:W-:-:S04]  /*4e660*/  IADD3 R0, R36, 0x5000, RZ ;  /* 0x0000500024007810 */ /* 0x002fc80007ffe0ff */
[----:B------:R-:W-:-:S05]  /*4e670*/  LOP3.LUT R0, R0, 0xffffff, RZ, 0xc0, !PT ;  /* 0x00ffffff00007812 */ /* 0x000fca00078ec0ff */
.L_x_2114:
[----:B------:R-:W1:Y:S02]  /*4e680*/  LDS R2, [R0] ;  /* 0x0000000000027984 */ /* 0x000e640000000800 */
[----:B-1----:R-:W-:-:S06]  /*4e690*/  FADD R3, R24, R2 ;  /* 0x0000000218037221 */ /* 0x002fcc0000000000 */
[----:B------:R-:W1:Y:S02]  /*4e6a0*/  ATOMS.CAST.SPIN R3, [R0], R2, R3 ;  /* 0x000000020003738d */ /* 0x000e640001800003 */
[----:B-1----:R-:W-:-:S13]  /*4e6b0*/  ISETP.EQ.U32.AND P0, PT, R3, 0x1, PT ;  /* 0x000000010300780c */ /* 0x002fda0003f02070 */
[----:B------:R-:W-:Y:S05]  /*4e6c0*/  @!P0 BRA `(.L_x_2114) ;  /* 0xffffffb000008947 */ /* 0x000fea000383ffff */
[----:B------:R-:W-:Y:S05]  /*4e6d0*/  BRA `(.L_x_2112) ;  /* 0x0000003000007947 */ /* 0x000fea0003800000 */
.L_x_2113:
[----:B-1----:R-:W2:Y:S02]  /*4e6e0*/  LD.E R0, [R36.64+0x5000] ;  /* 0x0050000824007980 */ /* 0x002ea4000c101900 */
[----:B--2---:R-:W-:-:S05]  /*4e6f0*/  FADD R0, R24, R0 ;  /* 0x0000000018007221 */ /* 0x004fca0000000000 */
[----:B------:R1:W-:Y:S02]  /*4e700*/  ST.E [R36.64+0x5000], R0 ;  /* 0x0050000024007985 */ /* 0x0003e4000c101908 */
.L_x_2112:
[----:B------:R-:W-:Y:S05]  /*4e710*/  BSYNC B0 ;  /* 0x0000000000007941 */ /* 0x000fea0003800000 */
.L_x_2111:
[----:B------:R-:W2:Y:S01]  /*4e720*/  ATOM.E.ADD.F32.FTZ.RN.STRONG.GPU P0, RZ, [R36.64+0x5400], R25 ;  /* 0x0054001924ff798a */ /* 0x000ea2000810e7c8 */
[----:B------:R-:W-:Y:S01]  /*4e730*/  BSSY B0, `(.L_x_2115) ;  /* 0x000000f000007945 */ /* 0x000fe20003800000 */
[----:B--2---:R-:W-:Y:S05]  /*4e740*/  @P0 BRA `(.L_x_2116) ;  /* 0x000000d000000947 */ /* 0x004fea0003800000 */
[----:B------:R-:W2:Y:S02]  /*4e750*/  QSPC.E.S P0, RZ, [R36+0x5400] ;  /* 0x0054000024ff73aa */ /* 0x000ea40000000500 */
[----:B--2---:R-:W-:Y:S05]  /*4e760*/  @!P0 BRA `(.L_x_2117) ;  /* 0x0000008000008947 */ /* 0x004fea0003800000 */
[----:B-1----:R-:W-:-:S04]  /*4e770*/  IADD3 R0, R36, 0x5400, RZ ;  /* 0x0000540024007810 */ /* 0x002fc80007ffe0ff */
[----:B------:R-:W-:-:S05]  /*4e780*/  LOP3.LUT R0, R0, 0xffffff, RZ, 0xc0, !PT ;  /* 0x00ffffff00007812 */ /* 0x000fca00078ec0ff */
.L_x_2118:
[----:B------:R-:W1:Y:S02]  /*4e790*/  LDS R2, [R0] ;  /* 0x0000000000027984 */ /* 0x000e640000000800 */
[----:B-1----:R-:W-:-:S06]  /*4e7a0*/  FADD R3, R25, R2 ;  /* 0x0000000219037221 */ /* 0x002fcc0000000000 */
[----:B------:R-:W1:Y:S02]  /*4e7b0*/  ATOMS.CAST.SPIN R3, [R0], R2, R3 ;  /* 0x000000020003738d */ /* 0x000e640001800003 */
[----:B-1----:R-:W-:-:S13]  /*4e7c0*/  ISETP.EQ.U32.AND P0, PT, R3, 0x1, PT ;  /* 0x000000010300780c */ /* 0x002fda0003f02070 */
[----:B------:R-:W-:Y:S05]  /*4e7d0*/  @!P0 BRA `(.L_x_2118) ;  /* 0xffffffb000008947 */ /* 0x000fea000383ffff */
[----:B------:R-:W-:Y:S05]  /*4e7e0*/  BRA `(.L_x_2116) ;  /* 0x0000003000007947 */ /* 0x000fea0003800000 */
.L_x_2117:
[----:B-1----:R-:W2:Y:S02]  /*4e7f0*/  LD.E R0, [R36.64+0x5400] ;  /* 0x0054000824007980 */ /* 0x002ea4000c101900 */
[----:B--2---:R-:W-:-:S05]  /*4e800*/  FADD R0, R25, R0 ;  /* 0x0000000019007221 */ /* 0x004fca0000000000 */
[----:B------:R1:W-:Y:S02]  /*4e810*/  ST.E [R36.64+0x5400], R0 ;  /* 0x0054000024007985 */ /* 0x0003e4000c101908 */
.L_x_2116:
[----:B------:R-:W-:Y:S05]  /*4e820*/  BSYNC B0 ;  /* 0x0000000000007941 */ /* 0x000fea0003800000 */
.L_x_2115:
[----:B------:R-:W2:Y:S01]  /*4e830*/  ATOM.E.ADD.F32.FTZ.RN.STRONG.GPU P0, RZ, [R36.64+0x5800], R26 ;  /* 0x0058001a24ff798a */ /* 0x000ea2000810e7c8 */
[----:B------:R-:W-:Y:S01]  /*4e840*/  BSSY B0, `(.L_x_2119) ;  /* 0x000000f000007945 */ /* 0x000fe20003800000 */
[----:B--2---:R-:W-:Y:S05]  /*4e850*/  @P0 BRA `(.L_x_2120) ;  /* 0x000000d000000947 */ /* 0x004fea0003800000 */
[----:B------:R-:W2:Y:S02]  /*4e860*/  QSPC.E.S P0, RZ, [R36+0x5800] ;  /* 0x0058000024ff73aa */ /* 0x000ea40000000500 */
[----:B--2---:R-:W-:Y:S05]  /*4e870*/  @!P0 BRA `(.L_x_2121) ;  /* 0x0000008000008947 */ /* 0x004fea0003800000 */
[----:B-1----:R-:W-:-:S04]  /*4e880*/  IADD3 R0, R36, 0x5800, RZ ;  /* 0x0000580024007810 */ /* 0x002fc80007ffe0ff */
[----:B------:R-:W-:-:S05]  /*4e890*/  LOP3.LUT R0, R0, 0xffffff, RZ, 0xc0, !PT ;  /* 0x00ffffff00007812 */ /* 0x000fca00078ec0ff */
.L_x_2122:
[----:B------:R-:W1:Y:S02]  /*4e8a0*/  LDS R2, [R0] ;  /* 0x0000000000027984 */ /* 0x000e640000000800 */
[----:B-1----:R-:W-:-:S06]  /*4e8b0*/  FADD R3, R26, R2 ;  /* 0x000000021a037221 */ /* 0x002fcc0000000000 */
[----:B------:R-:W1:Y:S02]  /*4e8c0*/  ATOMS.CAST.SPIN R3, [R0], R2, R3 ;  /* 0x000000020003738d */ /* 0x000e640001800003 */
[----:B-1----:R-:W-:-:S13]  /*4e8d0*/  ISETP.EQ.U32.AND P0, PT, R3, 0x1, PT ;  /* 0x000000010300780c */ /* 0x002fda0003f02070 */
[----:B------:R-:W-:Y:S05]  /*4e8e0*/  @!P0 BRA `(.L_x_2122) ;  /* 0xffffffb000008947 */ /* 0x000fea000383ffff */
[----:B------:R-:W-:Y:S05]  /*4e8f0*/  BRA `(.L_x_2120) ;  /* 0x0000003000007947 */ /* 0x000fea0003800000 */
.L_x_2121:
[----:B-1----:R-:W2:Y:S02]  /*4e900*/  LD.E R0, [R36.64+0x5800] ;  /* 0x0058000824007980 */ /* 0x002ea4000c101900 */
[----:B--2---:R-:W-:-:S05]  /*4e910*/  FADD R0, R26, R0 ;  /* 0x000000001a007221 */ /* 0x004fca0000000000 */
[----:B------:R1:W-:Y:S02]  /*4e920*/  ST.E [R36.64+0x5800], R0 ;  /* 0x0058000024007985 */ /* 0x0003e4000c101908 */
.L_x_2120:
[----:B------:R-:W-:Y:S05]  /*4e930*/  BSYNC B0 ;  /* 0x0000000000007941 */ /* 0x000fea0003800000 */
.L_x_2119:
[----:B------:R-:W2:Y:S01]  /*4e940*/  ATOM.E.ADD.F32.FTZ.RN.STRONG.GPU P0, RZ, [R36.64+0x5c00], R27 ;  /* 0x005c001b24ff798a */ /* 0x000ea2000810e7c8 */
[----:B------:R-:W-:Y:S01]  /*4e950*/  BSSY B0, `(.L_x_2123) ;  /* 0x000000f000007945 */ /* 0x000fe20003800000 */
[----:B--2---:R-:W-:Y:S05]  /*4e960*/  @P0 BRA `(.L_x_2124) ;  /* 0x000000d000000947 */ /* 0x004fea0003800000 */
[----:B------:R-:W2:Y:S02]  /*4e970*/  QSPC.E.S P0, RZ, [R36+0x5c00] ;  /* 0x005c000024ff73aa */ /* 0x000ea40000000500 */
[----:B--2---:R-:W-:Y:S05]  /*4e980*/  @!P0 BRA `(.L_x_2125) ;  /* 0x0000008000008947 */ /* 0x004fea0003800000 */
[----:B-1----:R-:W-:-:S04]  /*4e990*/  IADD3 R0, R36, 0x5c00, RZ ;  /* 0x00005c0024007810 */ /* 0x002fc80007ffe0ff */
[----:B------:R-:W-:-:S05]  /*4e9a0*/  LOP3.LUT R0, R0, 0xffffff, RZ, 0xc0, !PT ;  /* 0x00ffffff00007812 */ /* 0x000fca00078ec0ff */
.L_x_2126:
[----:B------:R-:W1:Y:S02]  /*4e9b0*/  LDS R2, [R0] ;  /* 0x0000000000027984 */ /* 0x000e640000000800 */
[----:B-1----:R-:W-:-:S06]  /*4e9c0*/  FADD R3, R27, R2 ;  /* 0x000000021b037221 */ /* 0x002fcc0000000000 */
[----:B------:R-:W1:Y:S02]  /*4e9d0*/  ATOMS.CAST.SPIN R3, [R0], R2, R3 ;  /* 0x000000020003738d */ /* 0x000e640001800003 */
[----:B-1----:R-:W-:-:S13]  /*4e9e0*/  ISETP.EQ.U32.AND P0, PT, R3, 0x1, PT ;  /* 0x000000010300780c */ /* 0x002fda0003f02070 */
[----:B------:R-:W-:Y:S05]  /*4e9f0*/  @!P0 BRA `(.L_x_2126) ;  /* 0xffffffb000008947 */ /* 0x000fea000383ffff */
[----:B------:R-:W-:Y:S05]  /*4ea00*/  BRA `(.L_x_2124) ;  /* 0x0000003000007947 */ /* 0x000fea0003800000 */
.L_x_2125:
[----:B-1----:R-:W2:Y:S02]  /*4ea10*/  LD.E R0, [R36.64+0x5c00] ;  /* 0x005c000824007980 */ /* 0x002ea4000c101900 */
[----:B--2---:R-:W-:-:S05]  /*4ea20*/  FADD R0, R27, R0 ;  /* 0x000000001b007221 */ /* 0x004fca0000000000 */
[----:B------:R1:W-:Y:S02]  /*4ea30*/  ST.E [R36.64+0x5c00], R0 ;  /* 0x005c000024007985 */ /* 0x0003e4000c101908 */
.L_x_2124:
[----:B------:R-:W-:Y:S05]  /*4ea40*/  BSYNC B0 ;  /* 0x0000000000007941 */ /* 0x000fea0003800000 */
.L_x_2123:
[----:B------:R-:W2:Y:S01]  /*4ea50*/  ATOM.E.ADD.F32.FTZ.RN.STRONG.GPU P0, RZ, [R36.64+0x6000], R32 ;  /* 0x0060002024ff798a */ /* 0x000ea2000810e7c8 */
[----:B------:R-:W-:Y:S01]  /*4ea60*/  BSSY B0, `(.L_x_2127) ;  /* 0x000000f000007945 */ /* 0x000fe20003800000 */
[----:B--2---:R-:W-:Y:S05]  /*4ea70*/  @P0 BRA `(.L_x_2128) ;  /* 0x000000d000000947 */ /* 0x004fea0003800000 */
[----:B------:R-:W2:Y:S02]  /*4ea80*/  QSPC.E.S P0, RZ, [R36+0x6000] ;  /* 0x0060000024ff73aa */ /* 0x000ea40000000500 */
[----:B--2---:R-:W-:Y:S05]  /*4ea90*/  @!P0 BRA `(.L_x_2129) ;  /* 0x0000008000008947 */ /* 0x004fea0003800000 */
[----:B-1----:R-:W-:-:S04]  /*4eaa0*/  IADD3 R0, R36, 0x6000, RZ ;  /* 0x0000600024007810 */ /* 0x002fc80007ffe0ff */
[----:B------:R-:W-:-:S05]  /*4eab0*/  LOP3.LUT R0, R0, 0xffffff, RZ, 0xc0, !PT ;  /* 0x00ffffff00007812 */ /* 0x000fca00078ec0ff */
.L_x_2130:
[----:B------:R-:W1:Y:S02]  /*4eac0*/  LDS R2, [R0] ;  /* 0x0000000000027984 */ /* 0x000e640000000800 */
[----:B-1----:R-:W-:-:S06]  /*4ead0*/  FADD R3, R32, R2 ;  /* 0x0000000220037221 */ /* 0x002fcc0000000000 */
[----:B------:R-:W1:Y:S02]  /*4eae0*/  ATOMS.CAST.SPIN R3, [R0], R2, R3 ;  /* 0x000000020003738d */ /* 0x000e640001800003 */
[----:B-1----:R-:W-:-:S13]  /*4eaf0*/  ISETP.EQ.U32.AND P0, PT, R3, 0x1, PT ;  /* 0x000000010300780c */ /* 0x002fda0003f02070 */
[----:B------:R-:W-:Y:S05]  /*4eb00*/  @!P0 BRA `(.L_x_2130) ;  /* 0xffffffb000008947 */ /* 0x000fea000383ffff */
[----:B------:R-:W-:Y:S05]  /*4eb10*/  BRA `(.L_x_2128) ;  /* 0x0000003000007947 */ /* 0x000fea0003800000 */
.L_x_2129:
[----:B-1----:R-:W2:Y:S02]  /*4eb20*/  LD.E R0, [R36.64+0x6000] ;  /* 0x0060000824007980 */ /* 0x002ea4000c101900 */
[----:B--2---:R-:W-:-:S05]  /*4eb30*/  FADD R0, R32, R0 ;  /* 0x0000000020007221 */ /* 0x004fca0000000000 */
[----:B------:R1:W-:Y:S02]  /*4eb40*/  ST.E [R36.64+0x6000], R0 ;  /* 0x0060000024007985 */ /* 0x0003e4000c101908 */
.L_x_2128:
[----:B------:R-:W-:Y:S05]  /*4eb50*/  BSYNC B0 ;  /* 0x0000000000007941 */ /* 0x000fea0003800000 */
.L_x_2127:
[----:B------:R-:W2:Y:S01]  /*4eb60*/  ATOM.E.ADD.F32.FTZ.RN.STRONG.GPU P0, RZ, [R36.64+0x6400], R33 ;  /* 0x0064002124ff798a */ /* 0x000ea2000810e7c8 */
[----:B------:R-:W-:Y:S01]  /*4eb70*/  BSSY B0, `(.L_x_2131) ;  /* 0x000000f000007945 */ /* 0x000fe20003800000 */
[----:B--2---:R-:W-:Y:S05]  /*4eb80*/  @P0 BRA `(.L_x_2132) ;  /* 0x000000d000000947 */ /* 0x004fea0003800000 */
[----:B------:R-:W2:Y:S02]  /*4eb90*/  QSPC.E.S P0, RZ, [R36+0x6400] ;  /* 0x0064000024ff73aa */ /* 0x000ea40000000500 */
[----:B--2---:R-:W-:Y:S05]  /*4eba0*/  @!P0 BRA `(.L_x_2133) ;  /* 0x0000008000008947 */ /* 0x004fea0003800000 */
[----:B-1----:R-:W-:-:S04]  /*4ebb0*/  IADD3 R0, R36, 0x6400, RZ ;  /* 0x0000640024007810 */ /* 0x002fc80007ffe0ff */
[----:B------:R-:W-:-:S05]  /*4ebc0*/  LOP3.LUT R0, R0, 0xffffff, RZ, 0xc0, !PT ;  /* 0x00ffffff00007812 */ /* 0x000fca00078ec0ff */
.L_x_2134:
[----:B------:R-:W1:Y:S02]  /*4ebd0*/  LDS R2, [R0] ;  /* 0x0000000000027984 */ /* 0x000e640000000800 */
[----:B-1----:R-:W-:-:S06]  /*4ebe0*/  FADD R3, R33, R2 ;  /* 0x0000000221037221 */ /* 0x002fcc0000000000 */
[----:B------:R-:W1:Y:S02]  /*4ebf0*/  ATOMS.CAST.SPIN R3, [R0], R2, R3 ;  /* 0x000000020003738d */ /* 0x000e640001800003 */
[----:B-1----:R-:W-:-:S13]  /*4ec00*/  ISETP.EQ.U32.AND P0, PT, R3, 0x1, PT ;  /* 0x000000010300780c */ /* 0x002fda0003f02070 */
[----:B------:R-:W-:Y:S05]  /*4ec10*/  @!P0 BRA `(.L_x_2134) ;  /* 0xffffffb000008947 */ /* 0x000fea000383ffff */
[----:B------:R-:W-:Y:S05]  /*4ec20*/  BRA `(.L_x_2132) ;  /* 0x0000003000007947 */ /* 0x000fea0003800000 */
.L_x_2133:
[----:B-1----:R-:W2:Y:S02]  /*4ec30*/  LD.E R0, [R36.64+0x6400] ;  /* 0x0064000824007980 */ /* 0x002ea4000c101900 */
[----:B--2---:R-:W-:-:S05]  /*4ec40*/  FADD R0, R33, R0 ;  /* 0x0000000021007221 */ /* 0x004fca0000000000 */
[----:B------:R1:W-:Y:S02]  /*4ec50*/  ST.E [R36.64+0x6400], R0 ;  /* 0x0064000024007985 */ /* 0x0003e4000c101908 */
.L_x_2132:
[----:B------:R-:W-:Y:S05]  /*4ec60*/  BSYNC B0 ;  /* 0x0000000000007941 */ /* 0x000fea0003800000 */
.L_x_2131:
[----:B------:R-:W2:Y:S01]  /*4ec70*/  ATOM.E.ADD.F32.FTZ.RN.STRONG.GPU P0, RZ, [R36.64+0x6800], R34 ;  /* 0x0068002224ff798a */ /* 0x000ea2000810e7c8 */
[----:B------:R-:W-:Y:S01]  /*4ec80*/  BSSY B0, `(.L_x_2135) ;  /* 0x000000f000007945 */ /* 0x000fe20003800000 */
[----:B--2---:R-:W-:Y:S05]  /*4ec90*/  @P0 BRA `(.L_x_2136) ;  /* 0x000000d000000947 */ /* 0x004fea0003800000 */
[----:B------:R-:W2:Y:S02]  /*4eca0*/  QSPC.E.S P0, RZ, [R36+0x6800] ;  /* 0x0068000024ff73aa */ /* 0x000ea40000000500 */
[----:B--2---:R-:W-:Y:S05]  /*4ecb0*/  @!P0 BRA `(.L_x_2137) ;  /* 0x0000008000008947 */ /* 0x004fea0003800000 */
[----:B-1----:R-:W-:-:S04]  /*4ecc0*/  IADD3 R0, R36, 0x6800, RZ ;  /* 0x0000680024007810 */ /* 0x002fc80007ffe0ff */
[----:B------:R-:W-:-:S05]  /*4ecd0*/  LOP3.LUT R0, R0, 0xffffff, RZ, 0xc0, !PT ;  /* 0x00ffffff00007812 */ /* 0x000fca00078ec0ff */
.L_x_2138:
[----:B------:R-:W1:Y:S02]  /*4ece0*/  LDS R2, [R0] ;  /* 0x0000000000027984 */ /* 0x000e640000000800 */
[----:B-1----:R-:W-:-:S06]  /*4ecf0*/  FADD R3, R34, R2 ;  /* 0x0000000222037221 */ /* 0x002fcc0000000000 */
[----:B------:R-:W1:Y:S02]  /*4ed00*/  ATOMS.CAST.SPIN R3, [R0], R2, R3 ;  /* 0x000000020003738d */ /* 0x000e640001800003 */
[----:B-1----:R-:W-:-:S13]  /*4ed10*/  ISETP.EQ.U32.AND P0, PT, R3, 0x1, PT ;  /* 0x000000010300780c */ /* 0x002fda0003f02070 */
[----:B------:R-:W-:Y:S05]  /*4ed20*/  @!P0 BRA `(.L_x_2138) ;  /* 0xffffffb000008947 */ /* 0x000fea000383ffff */
[----:B------:R-:W-:Y:S05]  /*4ed30*/  BRA `(.L_x_2136) ;  /* 0x0000003000007947 */ /* 0x000fea0003800000 */
.L_x_2137:
[----:B-1----:R-:W2:Y:S02]  /*4ed40*/  LD.E R0, [R36.64+0x6800] ;  /* 0x0068000824007980 */ /* 0x002ea4000c101900 */
[----:B--2---:R-:W-:-:S05]  /*4ed50*/  FADD R0, R34, R0 ;  /* 0x0000000022007221 */ /* 0x004fca0000000000 */
[----:B------:R1:W-:Y:S02]  /*4ed60*/  ST.E [R36.64+0x6800], R0 ;  /* 0x0068000024007985 */ /* 0x0003e4000c101908 */
.L_x_2136:
[----:B------:R-:W-:Y:S05]  /*4ed70*/  BSYNC B0 ;  /* 0x0000000000007941 */ /* 0x000fea0003800000 */
.L_x_2135:
[----:B------:R-:W2:Y:S01]  /*4ed80*/  ATOM.E.ADD.F32.FTZ.RN.STRONG.GPU P0, RZ, [R36.64+0x6c00], R35 ;  /* 0x006c002324ff798a */ /* 0x000ea2000810e7c8 */
[----:B------:R-:W-:Y:S01]  /*4ed90*/  BSSY B0, `(.L_x_2139) ;  /* 0x000000f000007945 */ /* 0x000fe20003800000 */
[----:B--2---:R-:W-:Y:S05]  /*4eda0*/  @P0 BRA `(.L_x_2140) ;  /* 0x000000d000000947 */ /* 0x004fea0003800000 */
[----:B------:R-:W2:Y:S02]  /*4edb0*/  QSPC.E.S P0, RZ, [R36+0x6c00] ;  /* 0x006c000024ff73aa */ /* 0x000ea40000000500 */
[----:B--2---:R-:W-:Y:S05]  /*4edc0*/  @!P0 BRA `(.L_x_2141) ;  /* 0x0000008000008947 */ /* 0x004fea0003800000 */
[----:B-1----:R-:W-:-:S04]  /*4edd0*/  IADD3 R0, R36, 0x6c00, RZ ;  /* 0x00006c0024007810 */ /* 0x002fc80007ffe0ff */
[----:B------:R-:W-:-:S05]  /*4ede0*/  LOP3.LUT R0, R0, 0xffffff, RZ, 0xc0, !PT ;  /* 0x00ffffff00007812 */ /* 0x000fca00078ec0ff */
.L_x_2142:
[----:B------:R-:W1:Y:S02]  /*4edf0*/  LDS R2, [R0] ;  /* 0x0000000000027984 */ /* 0x000e640000000800 */
[----:B-1----:R-:W-:-:S06]  /*4ee00*/  FADD R3, R35, R2 ;  /* 0x0000000223037221 */ /* 0x002fcc0000000000 */
[----:B------:R-:W1:Y:S02]  /*4ee10*/  ATOMS.CAST.SPIN R3, [R0], R2, R3 ;  /* 0x000000020003738d */ /* 0x000e640001800003 */
[----:B-1----:R-:W-:-:S13]  /*4ee20*/  ISETP.EQ.U32.AND P0, PT, R3, 0x1, PT ;  /* 0x000000010300780c */ /* 0x002fda0003f02070 */
[----:B------:R-:W-:Y:S05]  /*4ee30*/  @!P0 BRA `(.L_x_2142) ;  /* 0xffffffb000008947 */ /* 0x000fea000383ffff */
[----:B------:R-:W-:Y:S05]  /*4ee40*/  BRA `(.L_x_2140) ;  /* 0x0000003000007947 */ /* 0x000fea0003800000 */
.L_x_2141:
[----:B-1----:R-:W2:Y:S02]  /*4ee50*/  LD.E R0, [R36.64+0x6c00] ;  /* 0x006c000824007980 */ /* 0x002ea4000c101900 */
[----:B--2---:R-:W-:-:S05]  /*4ee60*/  FADD R0, R35, R0 ;  /* 0x0000000023007221 */ /* 0x004fca0000000000 */
[----:B------:R1:W-:Y:S02]  /*4ee70*/  ST.E [R36.64+0x6c00], R0 ;  /* 0x006c000024007985 */ /* 0x0003e4000c101908 */
.L_x_2140:
[----:B------:R-:W-:Y:S05]  /*4ee80*/  BSYNC B0 ;  /* 0x0000000000007941 */ /* 0x000fea0003800000 */
.L_x_2139:
[----:B------:R-:W2:Y:S01]  /*4ee90*/  ATOM.E.ADD.F32.FTZ.RN.STRONG.GPU P0, RZ, [R36.64+0x7000], R28 ;  /* 0x0070001c24ff798a */ /* 0x000ea2000810e7c8 */
[----:B------:R-:W-:Y:S01]  /*4eea0*/  BSSY B0, `(.L_x_2143) ;  /* 0x000000f000007945 */ /* 0x000fe20003800000 */
[----:B--2---:R-:W-:Y:S05]  /*4eeb0*/  @P0 BRA `(.L_x_2144) ;  /* 0x000000d000000947 */ /* 0x004fea0003800000 */
[----:B------:R-:W2:Y:S02]  /*4eec0*/  QSPC.E.S P0, RZ, [R36+0x7000] ;  /* 0x0070000024ff73aa */ /* 0x000ea40000000500 */
[----:B--2---:R-:W-:Y:S05]  /*4eed0*/  @!P0 BRA `(.L_x_2145) ;  /* 0x0000008000008947 */ /* 0x004fea0003800000 */
[----:B-1----:R-:W-:-:S04]  /*4eee0*/  IADD3 R0, R36, 0x7000, RZ ;  /* 0x0000700024007810 */ /* 0x002fc80007ffe0ff */
[----:B------:R-:W-:-:S05]  /*4eef0*/  LOP3.LUT R0, R0, 0xffffff, RZ, 0xc0, !PT ;  /* 0x00ffffff00007812 */ /* 0x000fca00078ec0ff */
.L_x_2146:
[----:B------:R-:W1:Y:S02]  /*4ef00*/  LDS R2, [R0] ;  /* 0x0000000000027984 */ /* 0x000e640000000800 */
[----:B-1----:R-:W-:-:S06]  /*4ef10*/  FADD R3, R28, R2 ;  /* 0x000000021c037221 */ /* 0x002fcc0000000000 */
[----:B------:R-:W1:Y:S02]  /*4ef20*/  ATOMS.CAST.SPIN R3, [R0], R2, R3 ;  /* 0x000000020003738d */ /* 0x000e640001800003 */
[----:B-1----:R-:W-:-:S13]  /*4ef30*/  ISETP.EQ.U32.AND P0, PT, R3, 0x1, PT ;  /* 0x000000010300780c */ /* 0x002fda0003f02070 */
[----:B------:R-:W-:Y:S05]  /*4ef40*/  @!P0 BRA `(.L_x_2146) ;  /* 0xffffffb000008947 */ /* 0x000fea000383ffff */
[----:B------:R-:W-:Y:S05]  /*4ef50*/  BRA `(.L_x_2144) ;  /* 0x0000003000007947 */ /* 0x000fea0003800000 */
.L_x_2145:
[----:B-1----:R-:W2:Y:S02]  /*4ef60*/  LD.E R0, [R36.64+0x7000] ;  /* 0x0070000824007980 */ /* 0x002ea4000c101900 */
[----:B--2---:R-:W-:-:S05]  /*4ef70*/  FADD R0, R28, R0 ;  /* 0x000000001c007221 */ /* 0x004fca0000000000 */
[----:B------:R1:W-:Y:S02]  /*4ef80*/  ST.E [R36.64+0x7000], R0 ;  /* 0x0070000024007985 */ /* 0x0003e4000c101908 */
.L_x_2144:
[----:B------:R-:W-:Y:S05]  /*4ef90*/  BSYNC B0 ;  /* 0x0000000000007941 */ /* 0x000fea0003800000 */
.L_x_2143:
[----:B------:R-:W2:Y:S01]  /*4efa0*/  ATOM.E.ADD.F32.FTZ.RN.STRONG.GPU P0, RZ, [R36.64+0x7400], R29 ;  /* 0x0074001d24ff798a */ /* 0x000ea2000810e7c8 */
[----:B------:R-:W-:Y:S01]  /*4efb0*/  BSSY B0, `(.L_x_2147) ;  /* 0x000000f000007945 */ /* 0x000fe20003800000 */
[----:B--2---:R-:W-:Y:S05]  /*4efc0*/  @P0 BRA `(.L_x_2148) ;  /* 0x000000d000000947 */ /* 0x004fea0003800000 */
[----:B------:R-:W2:Y:S02]  /*4efd0*/  QSPC.E.S P0, RZ, [R36+0x7400] ;  /* 0x0074000024ff73aa */ /* 0x000ea40000000500 */
[----:B--2---:R-:W-:Y:S05]  /*4efe0*/  @!P0 BRA `(.L_x_2149) ;  /* 0x0000008000008947 */ /* 0x004fea0003800000 */
[----:B-1----:R-:W-:-:S04]  /*4eff0*/  IADD3 R0, R36, 0x7400, RZ ;  /* 0x0000740024007810 */ /* 0x002fc80007ffe0ff */
[----:B------:R-:W-:-:S05]  /*4f000*/  LOP3.LUT R0, R0, 0xffffff, RZ, 0xc0, !PT ;  /* 0x00ffffff00007812 */ /* 0x000fca00078ec0ff */
.L_x_2150:
[----:B------:R-:W1:Y:S02]  /*4f010*/  LDS R2, [R0] ;  /* 0x0000000000027984 */ /* 0x000e640000000800 */
[----:B-1----:R-:W-:-:S06]  /*4f020*/  FADD R3, R29, R2 ;  /* 0x000000021d037221 */ /* 0x002fcc0000000000 */
[----:B------:R-:W1:Y:S02]  /*4f030*/  ATOMS.CAST.SPIN R3, [R0], R2, R3 ;  /* 0x000000020003738d */ /* 0x000e640001800003 */
[----:B-1----:R-:W-:-:S13]  /*4f040*/  ISETP.EQ.U32.AND P0, PT, R3, 0x1, PT ;  /* 0x000000010300780c */ /* 0x002fda0003f02070 */
[----:B------:R-:W-:Y:S05]  /*4f050*/  @!P0 BRA `(.L_x_2150) ;  /* 0xffffffb000008947 */ /* 0x000fea000383ffff */
[----:B------:R-:W-:Y:S05]  /*4f060*/  BRA `(.L_x_2148) ;  /* 0x0000003000007947 */ /* 0x000fea0003800000 */
.L_x_2149:
[----:B-1----:R-:W2:Y:S02]  /*4f070*/  LD.E R0, [R36.64+0x7400] ;  /* 0x0074000824007980 */ /* 0x002ea4000c101900 */
[----:B--2---:R-:W-:-:S05]  /*4f080*/  FADD R0, R29, R0 ;  /* 0x000000001d007221 */ /* 0x004fca0000000000 */
[----:B------:R1:W-:Y:S02]  /*4f090*/  ST.E [R36.64+0x7400], R0 ;  /* 0x0074000024007985 */ /* 0x0003e4000c101908 */
.L_x_2148:
[----:B------:R-:W-:Y:S05]  /*4f0a0*/  BSYNC B0 ;  /* 0x0000000000007941 */ /* 0x000fea0003800000 */
.L_x_2147:
[----:B------:R-:W2:Y:S01]  /*4f0b0*/  ATOM.E.ADD.F32.FTZ.RN.STRONG.GPU P0, RZ, [R36.64+0x7800], R30 ;  /* 0x0078001e24ff798a */ /* 0x000ea2000810e7c8 */
[----:B------:R-:W-:Y:S01]  /*4f0c0*/  BSSY B0, `(.L_x_2151) ;  /* 0x000000f000007945 */ /* 0x000fe20003800000 */
[----:B--2---:R-:W-:Y:S05]  /*4f0d0*/  @P0 BRA `(.L_x_2152) ;  /* 0x000000d000000947 */ /* 0x004fea0003800000 */
[----:B------:R-:W2:Y:S02]  /*4f0e0*/  QSPC.E.S P0, RZ, [R36+0x7800] ;  /* 0x0078000024ff73aa */ /* 0x000ea40000000500 */
[----:B--2---:R-:W-:Y:S05]  /*4f0f0*/  @!P0 BRA `(.L_x_2153) ;  /* 0x0000008000008947 */ /* 0x004fea0003800000 */
[----:B-1----:R-:W-:-:S04]  /*4f100*/  IADD3 R0, R36, 0x7800, RZ ;  /* 0x0000780024007810 */ /* 0x002fc80007ffe0ff */
[----:B------:R-:W-:-:S05]  /*4f110*/  LOP3.LUT R0, R0, 0xffffff, RZ, 0xc0, !PT ;  /* 0x00ffffff00007812 */ /* 0x000fca00078ec0ff */
.L_x_2154:
[----:B------:R-:W1:Y:S02]  /*4f120*/  LDS R2, [R0] ;  /* 0x0000000000027984 */ /* 0x000e640000000800 */
[----:B-1----:R-:W-:-:S06]  /*4f130*/  FADD R3, R30, R2 ;  /* 0x000000021e037221 */ /* 0x002fcc0000000000 */
[----:B------:R-:W1:Y:S02]  /*4f140*/  ATOMS.CAST.SPIN R3, [R0], R2, R3 ;  /* 0x000000020003738d */ /* 0x000e640001800003 */
[----:B-1----:R-:W-:-:S13]  /*4f150*/  ISETP.EQ.U32.AND P0, PT, R3, 0x1, PT ;  /* 0x000000010300780c */ /* 0x002fda0003f02070 */
[----:B------:R-:W-:Y:S05]  /*4f160*/  @!P0 BRA `(.L_x_2154) ;  /* 0xffffffb000008947 */ /* 0x000fea000383ffff */
[----:B------:R-:W-:Y:S05]  /*4f170*/  BRA `(.L_x_2152) ;  /* 0x0000003000007947 */ /* 0x000fea0003800000 */
.L_x_2153:
[----:B-1----:R-:W2:Y:S02]  /*4f180*/  LD.E R0, [R36.64+0x7800] ;  /* 0x0078000824007980 */ /* 0x002ea4000c101900 */
[----:B--2---:R-:W-:-:S05]  /*4f190*/  FADD R0, R30, R0 ;  /* 0x000000001e007221 */ /* 0x004fca0000000000 */
[----:B------:R1:W-:Y:S02]  /*4f1a0*/  ST.E [R36.64+0x7800], R0 ;  /* 0x0078000024007985 */ /* 0x0003e4000c101908 */
.L_x_2152:
[----:B------:R-:W-:Y:S05]  /*4f1b0*/  BSYNC B0 ;  /* 0x0000000000007941 */ /* 0x000fea0003800000 */
.L_x_2151:
[----:B------:R-:W2:Y:S01]  /*4f1c0*/  ATOM.E.ADD.F32.FTZ.RN.STRONG.GPU P0, RZ, [R36.64+0x7c00], R31 ;  /* 0x007c001f24ff798a */ /* 0x000ea2000810e7c8 */
[----:B------:R-:W-:Y:S02]  /*4f1d0*/  MOV R2, R81 ;  /* 0x0000005100027202 */ /* 0x000fe40000000f00 */
[----:B------:R-:W-:-:S04]  /*4f1e0*/  MOV R3, 0x0 ;  /* 0x0000000000037802 */ /* 0x000fc80000000f00 */
[----:B--2---:R-:W-:Y:S05]  /*4f1f0*/  @P0 RET.REL.NODEC R2 `(_ZN7cutlass13device_kernelIN5flash19enable_sm80_to_sm89INS1_16FlashAttnBwdSm80INS1_25CollectiveMainloopBwdSm80ILi2ELi2EN4cute5tupleIJNS5_1CILi128EEES8_NS7_ILi64EEEEEENS_6half_tEfNS_4arch4Sm80ELb0ELb0ELb1ELb1ELb0ELb0ELb0ELb0ELi2ELi4ELi4ELi4ELb0EEENS1_24CollectiveEpilogueBwdGQAISA_fSD_Li256ELb1ELb0EEENS1_19SingleTileSchedulerILb1ELb0ELb0ELi128EEEEEEEEEvNT_6ParamsE) ;  /* 0xfffb0e0002000950 */ /* 0x004fea0003c3ffff */
[----:B------:R-:W2:Y:S02]  /*4f200*/  QSPC.E.S P0, RZ, [R36+0x7c00] ;  /* 0x007c000024ff73aa */ /* 0x000ea40000000500 */
[----:B--2---:R-:W-:Y:S05]  /*4f210*/  @!P0 BRA `(.L_x_2155) ;  /* 0x000000a000008947 */ /* 0x004fea0003800000 */
[----:B-1----:R-:W-:-:S04]  /*4f220*/  IADD3 R0, R36, 0x7c00, RZ ;  /* 0x00007c0024007810 */ /* 0x002fc80007ffe0ff */
[----:B------:R-:W-:-:S05]  /*4f230*/  LOP3.LUT R0, R0, 0xffffff, RZ, 0xc0, !PT ;  /* 0x00ffffff00007812 */ /* 0x000fca00078ec0ff */
.L_x_2156:
[----:B------:R-:W1:Y:S02]  /*4f240*/  LDS R2, [R0] ;  /* 0x0000000000027984 */ /* 0x000e640000000800 */
[----:B-1----:R-:W-:-:S06]  /*4f250*/  FADD R3, R31, R2 ;  /* 0x000000021f037221 */ /* 0x002fcc0000000000 */
[----:B------:R-:W1:Y:S02]  /*4f260*/  ATOMS.CAST.SPIN R3, [R0], R2, R3 ;  /* 0x000000020003738d */ /* 0x000e640001800003 */
[----:B-1----:R-:W-:-:S13]  /*4f270*/  ISETP.EQ.U32.AND P0, PT, R3, 0x1, PT ;  /* 0x000000010300780c */ /* 0x002fda0003f02070 */
[----:B------:R-:W-:Y:S05]  /*4f280*/  @!P0 BRA `(.L_x_2156) ;  /* 0xffffffb000008947 */ /* 0x000fea000383ffff */
[----:B------:R-:W-:Y:S02]  /*4f290*/  MOV R2, R81 ;  /* 0x0000005100027202 */ /* 0x000fe40000000f00 */
[----:B------:R-:W-:-:S04]  /*4f2a0*/  MOV R3, 0x0 ;  /* 0x0000000000037802 */ /* 0x000fc80000000f00 */
[----:B------:R-:W-:Y:S05]  /*4f2b0*/  RET.REL.NODEC R2 `(_ZN7cutlass13device_kernelIN5flash19enable_sm80_to_sm89INS1_16FlashAttnBwdSm80INS1_25CollectiveMainloopBwdSm80ILi2ELi2EN4cute5tupleIJNS5_1CILi128EEES8_NS7_ILi64EEEEEENS_6half_tEfNS_4arch4Sm80ELb0ELb0ELb1ELb1ELb0ELb0ELb0ELb0ELi2ELi4ELi4ELi4ELb0EEENS1_24CollectiveEpilogueBwdGQAISA_fSD_Li256ELb1ELb0EEENS1_19SingleTileSchedulerILb1ELb0ELb0ELi128EEEEEEEEEvNT_6ParamsE) ;  /* 0xfffb0d4002007950 */ /* 0x000fea0003c3ffff */
.L_x_2155:
[----:B-1----:R-:W2:Y:S01]  /*4f2c0*/  LD.E R0, [R36.64+0x7c00] ;  /* 0x007c000824007980 */ /* 0x002ea2000c101900 */
[----:B------:R-:W-:Y:S02]  /*4f2d0*/  MOV R2, R81 ;  /* 0x0000005100027202 */ /* 0x000fe40000000f00 */
[----:B------:R-:W-:Y:S01]  /*4f2e0*/  MOV R3, 0x0 ;  /* 0x0000000000037802 */ /* 0x000fe20000000f00 */
[----:B--2---:R-:W-:-:S05]  /*4f2f0*/  FADD R0, R31, R0 ;  /* 0x000000001f007221 */ /* 0x004fca0000000000 */
[----:B------:R1:W-:Y:S01]  /*4f300*/  ST.E [R36.64+0x7c00], R0 ;  /* 0x007c000024007985 */ /* 0x0003e2000c101908 */
[----:B------:R-:W-:Y:S05]  /*4f310*/  RET.REL.NODEC R2 `(_ZN7cutlass13device_kernelIN5flash19enable_sm80_to_sm89INS1_16FlashAttnBwdSm80INS1_25CollectiveMainloopBwdSm80ILi2ELi2EN4cute5tupleIJNS5_1CILi128EEES8_NS7_ILi64EEEEEENS_6half_tEfNS_4arch4Sm80ELb0ELb0ELb1ELb1ELb0ELb0ELb0ELb0ELi2ELi4ELi4ELi4ELb0EEENS1_24CollectiveEpilogueBwdGQAISA_fSD_Li256ELb1ELb0EEENS1_19SingleTileSchedulerILb1ELb0ELb0ELi128EEEEEEEEEvNT_6ParamsE) ;  /* 0xfffb0ce002007950 */ /* 0x000fea0003c3ffff */
        .type           $_ZN7cutlass13device_kernelIN5flash19enable_sm80_to_sm89INS1_16FlashAttnBwdSm80INS1_25CollectiveMainloopBwdSm80ILi2ELi2EN4cute5tupleIJNS5_1CILi128EEES8_NS7_ILi64EEEEEENS_6half_tEfNS_4arch4Sm80ELb0ELb0ELb1ELb1ELb0ELb0ELb0ELb0ELi2ELi4ELi4ELi4ELb0EEENS1_24CollectiveEpilogueBwdGQAISA_fSD_Li256ELb1ELb0EEENS1_19SingleTileSchedulerILb1ELb0ELb0ELi128EEEEEEEEEvNT_6ParamsE$_ZZZN5flash25CollectiveMainloopBwdSm80ILi2ELi2EN4cute5tupleIJNS1_1CILi128EEES4_NS3_ILi64EEEEEEN7cutlass6half_tEfNS7_4arch4Sm80ELb0ELb0ELb1ELb1ELb0ELb0ELb0ELb0ELi2ELi4ELi4ELi4ELb0EE3mmaINS_16FlashAttnBwdSm80ISB_NS_24CollectiveEpilogueBwdGQAIS6_fSA_Li256ELb1ELb0EEENS_19SingleTileSchedulerILb1ELb0ELb0ELi128EEEE13SharedStorageENS1_6TensorINS1_11ArrayEngineIfLm32EEENS1_6LayoutINS2_IJNS2_IJNS3_ILi2EEESO_EEESO_NS3_ILi4EEEEEENS2_IJNS2_IJNS3_ILi1EEESO_EEESQ_NS3_ILi8EEEEEEEEEEEEbRKNSB_6ParamsERT0_S12_iNS2_IJiiiEEERT_ENKUliT_E_clIZSC_ISJ_SX_EbS10_S12_S12_iS13_S15_EUlRS16_iE_EEDaiS16_ENKUlvE0_clEv,@function
        .size           $_ZN7cutlass13device_kernelIN5flash19enable_sm80_to_sm89INS1_16FlashAttnBwdSm80INS1_25CollectiveMainloopBwdSm80ILi2ELi2EN4cute5tupleIJNS5_1CILi128EEES8_NS7_ILi64EEEEEENS_6half_tEfNS_4arch4Sm80ELb0ELb0ELb1ELb1ELb0ELb0ELb0ELb0ELi2ELi4ELi4ELi4ELb0EEENS1_24CollectiveEpilogueBwdGQAISA_fSD_Li256ELb1ELb0EEENS1_19SingleTileSchedulerILb1ELb0ELb0ELi128EEEEEEEEEvNT_6ParamsE$_ZZZN5flash25CollectiveMainloopBwdSm80ILi2ELi2EN4cute5tupleIJNS1_1CILi128EEES4_NS3_ILi64EEEEEEN7cutlass6half_tEfNS7_4arch4Sm80ELb0ELb0ELb1ELb1ELb0ELb0ELb0ELb0ELi2ELi4ELi4ELi4ELb0EE3mmaINS_16FlashAttnBwdSm80ISB_NS_24CollectiveEpilogueBwdGQAIS6_fSA_Li256ELb1ELb0EEENS_19SingleTileSchedulerILb1ELb0ELb0ELi128EEEE13SharedStorageENS1_6TensorINS1_11ArrayEngineIfLm32EEENS1_6LayoutINS2_IJNS2_IJNS3_ILi2EEESO_EEESO_NS3_ILi4EEEEEENS2_IJNS2_IJNS3_ILi1EEESO_EEESQ_NS3_ILi8EEEEEEEEEEEEbRKNSB_6ParamsERT0_S12_iNS2_IJiiiEEERT_ENKUliT_E_clIZSC_ISJ_SX_EbS10_S12_S12_iS13_S15_EUlRS16_iE_EEDaiS16_ENKUlvE0_clEv,($_ZN7cutlass13device_kernelIN5flash19enable_sm80_to_sm89INS1_16FlashAttnBwdSm80INS1_25CollectiveMainloopBwdSm80ILi2ELi2EN4cute5tupleIJNS5_1CILi128EEES8_NS7_ILi64EEEEEENS_6half_tEfNS_4arch4Sm80ELb0ELb0ELb1ELb1ELb0ELb0ELb0ELb0ELi2ELi4ELi4ELi4ELb0EEENS1_24CollectiveEpilogueBwdGQAISA_fSD_Li256ELb1ELb0EEENS1_19SingleTileSchedulerILb1ELb0ELb0ELi128EEEEEEEEEvNT_6ParamsE$_ZZZN5flash25CollectiveMainloopBwdSm80ILi2ELi2EN4cute5tupleIJNS1_1CILi128EEES4_NS3_ILi64EEEEEEN7cutlass6half_tEfNS7_4arch4Sm80ELb0ELb0ELb1ELb1ELb0ELb0ELb0ELb0ELi2ELi4ELi4ELi4ELb0EE3mmaINS_16FlashAttnBwdSm80ISB_NS_24CollectiveEpilogueBwdGQAIS6_fSA_Li256ELb1ELb0EEENS_19SingleTileSchedulerILb1ELb0ELb0ELi128EEEE13SharedStorageENS1_6TensorINS1_11ArrayEngineIfLm32EEENS1_6LayoutINS2_IJNS2_IJNS3_ILi2EEESO_EEESO_NS3_ILi4EEEEEENS2_IJNS2_IJNS3_ILi1EEESO_EEESQ_NS3_ILi8EEEEEEEEEEEEbRKNSB_6ParamsERT0_S12_iNS2_IJiiiEEERT_ENKUliT_E_clIZSC_ISJ_SX_EbS10_S12_S12_iS13_S15_EUlRS16_iE_EEDaiS16_ENKUlvE1_clEv - $_ZN7cutlass13device_kernelIN5flash19enable_sm80_to_sm89INS1_16FlashAttnBwdSm80INS1_25CollectiveMainloopBwdSm80ILi2ELi2EN4cute5tupleIJNS5_1CILi128EEES8_NS7_ILi64EEEEEENS_6half_tEfNS_4arch4Sm80ELb0ELb0ELb1ELb1ELb0ELb0ELb0ELb0ELi2ELi4ELi4ELi4ELb0EEENS1_24CollectiveEpilogueBwdGQAISA_fSD_Li256ELb1ELb0EEENS1_19SingleTileSchedulerILb1ELb0ELb0ELi128EEEEEEEEEvNT_6ParamsE$_ZZZN5flash25CollectiveMainloopBwdSm80ILi2ELi2EN4cute5tupleIJNS1_1CILi128EEES4_NS3_ILi64EEEEEEN7cutlass6half_tEfNS7_4arch4Sm80ELb0ELb0ELb1ELb1ELb0ELb0ELb0ELb0ELi2ELi4ELi4ELi4ELb0EE3mmaINS_16FlashAttnBwdSm80ISB_NS_24CollectiveEpilogueBwdGQAIS6_fSA_Li256ELb1ELb0EEENS_19SingleTileSchedulerILb1ELb0ELb0ELi128EEEE13SharedStorageENS1_6TensorINS1_11ArrayEngineIfLm32EEENS1_6LayoutINS2_IJNS2_IJNS3_ILi2EEESO_EEESO_NS3_ILi4EEEEEENS2_IJNS2_IJNS3_ILi1EEESO_EEESQ_NS3_ILi8EEEEEEEEEEEEbRKNSB_6ParamsERT0_S12_iNS2_IJiiiEEERT_ENKUliT_E_clIZSC_ISJ_SX_EbS10_S12_S12_iS13_S15_EUlRS16_iE_EEDaiS16_ENKUlvE0_clEv)
$_ZN7cutlass13device_kernelIN5flash19enable_sm80_to_sm89INS1_16FlashAttnBwdSm80INS1_25CollectiveMainloopBwdSm80ILi2ELi2EN4cute5tupleIJNS5_1CILi128EEES8_NS7_ILi64EEEEEENS_6half_tEfNS_4arch4Sm80ELb0ELb0ELb1ELb1ELb0ELb0ELb0ELb0ELi2ELi4ELi4ELi4ELb0EEENS1_24CollectiveEpilogueBwdGQAISA_fSD_Li256ELb1ELb0EEENS1_19SingleTileSchedulerILb1ELb0ELb0ELi128EEEEEEEEEvNT_6ParamsE$_ZZZN5flash25CollectiveMainloopBwdSm80ILi2ELi2EN4cute5tupleIJNS1_1CILi128EEES4_NS3_ILi64EEEEEEN7cutlass6half_tEfNS7_4arch4Sm80ELb0ELb0ELb1ELb1ELb0ELb0ELb0ELb0ELi2ELi4ELi4ELi4ELb0EE3mmaINS_16FlashAttnBwdSm80ISB_NS_24CollectiveEpilogueBwdGQAIS6_fSA_Li256ELb1ELb0EEENS_19SingleTileSchedulerILb1ELb0ELb0ELi128EEEE13SharedStorageENS1_6TensorINS1_11ArrayEngineIfLm32EEENS1_6LayoutINS2_IJNS2_IJNS3_ILi2EEESO_EEESO_NS3_ILi4EEEEEENS2_IJNS2_IJNS3_ILi1EEESO_EEESQ_NS3_ILi8EEEEEEEEEEEEbRKNSB_6ParamsERT0_S12_iNS2_IJiiiEEERT_ENKUliT_E_clIZSC_ISJ_SX_EbS10_S12_S12_iS13_S15_EUlRS16_iE_EEDaiS16_ENKUlvE0_clEv:
[----:B------:R-:W-:-:S05]  /*4f320*/  IADD3 R4, R2, -c[0x0][0x20], RZ ;  /* 0x8000080002047a10 */ /* 0x000fca0007ffe0ff */
[----:B------:R-:W-:Y:S02]  /*4f330*/  IMAD R4, R6, 0x4, R4 ;  /* 0x0000000406047824 */ /* 0x000fe400078e0204 */
[----:B------:R-:W-:-:S03]  /*4f340*/  IMAD.MOV.U32 R5, RZ, RZ, 0x0 ;  /* 0x00000000ff057424 */ /* 0x000fc600078e00ff */
[----:B------:R1:W5:Y:S02]  /*4f350*/  LDL R7, [R4] ;  /* 0x0000000004077983 */ /* 0x0003640000100800 */
[----:B-1----:R-:W-:-:S04]  /*4f360*/  MOV R4, R3 ;  /* 0x0000000300047202 */ /* 0x002fc80000000f00 */
[----:B------:R-:W-:Y:S05]  /*4f370*/  RET.REL.NODEC R4 `(_ZN7cutlass13device_kernelIN5flash19enable_sm80_to_sm89INS1_16FlashAttnBwdSm80INS1_25CollectiveMainloopBwdSm80ILi2ELi2EN4cute5tupleIJNS5_1CILi128EEES8_NS7_ILi64EEEEEENS_6half_tEfNS_4arch4Sm80ELb0ELb0ELb1ELb1ELb0ELb0ELb0ELb0ELi2ELi4ELi4ELi4ELb0EEENS1_24CollectiveEpilogueBwdGQAISA_fSD_Li256ELb1ELb0EEENS1_19SingleTileSchedulerILb1ELb0ELb0ELi128EEEEEEEEEvNT_6ParamsE) ;  /* 0xfffb0c8004007950 */ /* 0x000fea0003c3ffff */
        .type           $_ZN7cutlass13device_kernelIN5flash19enable_sm80_to_sm89INS1_16FlashAttnBwdSm80INS1_25CollectiveMainloopBwdSm80ILi2ELi2EN4cute5tupleIJNS5_1CILi128EEES8_NS7_ILi64EEEEEENS_6half_tEfNS_4arch4Sm80ELb0ELb0ELb1ELb1ELb0ELb0ELb0ELb0ELi2ELi4ELi4ELi4ELb0EEENS1_24CollectiveEpilogueBwdGQAISA_fSD_Li256ELb1ELb0EEENS1_19SingleTileSchedulerILb1ELb0ELb0ELi128EEEEEEEEEvNT_6ParamsE$_ZZZN5flash25CollectiveMainloopBwdSm80ILi2ELi2EN4cute5tupleIJNS1_1CILi128EEES4_NS3_ILi64EEEEEEN7cutlass6half_tEfNS7_4arch4Sm80ELb0ELb0ELb1ELb1ELb0ELb0ELb0ELb0ELi2ELi4ELi4ELi4ELb0EE3mmaINS_16FlashAttnBwdSm80ISB_NS_24CollectiveEpilogueBwdGQAIS6_fSA_Li256ELb1ELb0EEENS_19SingleTileSchedulerILb1ELb0ELb0ELi128EEEE13SharedStorageENS1_6TensorINS1_11ArrayEngineIfLm32EEENS1_6LayoutINS2_IJNS2_IJNS3_ILi2EEESO_EEESO_NS3_ILi4EEEEEENS2_IJNS2_IJNS3_ILi1EEESO_EEESQ_NS3_ILi8EEEEEEEEEEEEbRKNSB_6ParamsERT0_S12_iNS2_IJiiiEEERT_ENKUliT_E_clIZSC_ISJ_SX_EbS10_S12_S12_iS13_S15_EUlRS16_iE_EEDaiS16_ENKUlvE1_clEv,@function
        .size           $_ZN7cutlass13device_kernelIN5flash19enable_sm80_to_sm89INS1_16FlashAttnBwdSm80INS1_25CollectiveMainloopBwdSm80ILi2ELi2EN4cute5tupleIJNS5_1CILi128EEES8_NS7_ILi64EEEEEENS_6half_tEfNS_4arch4Sm80ELb0ELb0ELb1ELb1ELb0ELb0ELb0ELb0ELi2ELi4ELi4ELi4ELb0EEENS1_24CollectiveEpilogueBwdGQAISA_fSD_Li256ELb1ELb0EEENS1_19SingleTileSchedulerILb1ELb0ELb0ELi128EEEEEEEEEvNT_6ParamsE$_ZZZN5flash25CollectiveMainloopBwdSm80ILi2ELi2EN4cute5tupleIJNS1_1CILi128EEES4_NS3_ILi64EEEEEEN7cutlass6half_tEfNS7_4arch4Sm80ELb0ELb0ELb1ELb1ELb0ELb0ELb0ELb0ELi2ELi4ELi4ELi4ELb0EE3mmaINS_16FlashAttnBwdSm80ISB_NS_24CollectiveEpilogueBwdGQAIS6_fSA_Li256ELb1ELb0EEENS_19SingleTileSchedulerILb1ELb0ELb0ELi128EEEE13SharedStorageENS1_6TensorINS1_11ArrayEngineIfLm32EEENS1_6LayoutINS2_IJNS2_IJNS3_ILi2EEESO_EEESO_NS3_ILi4EEEEEENS2_IJNS2_IJNS3_ILi1EEESO_EEESQ_NS3_ILi8EEEEEEEEEEEEbRKNSB_6ParamsERT0_S12_iNS2_IJiiiEEERT_ENKUliT_E_clIZSC_ISJ_SX_EbS10_S12_S12_iS13_S15_EUlRS16_iE_EEDaiS16_ENKUlvE1_clEv,($_ZN7cutlass13device_kernelIN5flash19enable_sm80_to_sm89INS1_16FlashAttnBwdSm80INS1_25CollectiveMainloopBwdSm80ILi2ELi2EN4cute5tupleIJNS5_1CILi128EEES8_NS7_ILi64EEEEEENS_6half_tEfNS_4arch4Sm80ELb0ELb0ELb1ELb1ELb0ELb0ELb0ELb0ELi2ELi4ELi4ELi4ELb0EEENS1_24CollectiveEpilogueBwdGQAISA_fSD_Li256ELb1ELb0EEENS1_19SingleTileSchedulerILb1ELb0ELb0ELi128EEEEEEEEEvNT_6ParamsE$exp2f - $_ZN7cutlass13device_kernelIN5flash19enable_sm80_to_sm89INS1_16FlashAttnBwdSm80INS1_25CollectiveMainloopBwdSm80ILi2ELi2EN4cute5tupleIJNS5_1CILi128EEES8_NS7_ILi64EEEEEENS_6half_tEfNS_4arch4Sm80ELb0ELb0ELb1ELb1ELb0ELb0ELb0ELb0ELi2ELi4ELi4ELi4ELb0EEENS1_24CollectiveEpilogueBwdGQAISA_fSD_Li256ELb1ELb0EEENS1_19SingleTileSchedulerILb1ELb0ELb0ELi128EEEEEEEEEvNT_6ParamsE$_ZZZN5flash25CollectiveMainloopBwdSm80ILi2ELi2EN4cute5tupleIJNS1_1CILi128EEES4_NS3_ILi64EEEEEEN7cutlass6half_tEfNS7_4arch4Sm80ELb0ELb0ELb1ELb1ELb0ELb0ELb0ELb0ELi2ELi4ELi4ELi4ELb0EE3mmaINS_16FlashAttnBwdSm80ISB_NS_24CollectiveEpilogueBwdGQAIS6_fSA_Li256ELb1ELb0EEENS_19SingleTileSchedulerILb1ELb0ELb0ELi128EEEE13SharedStorageENS1_6TensorINS1_11ArrayEngineIfLm32EEENS1_6LayoutINS2_IJNS2_IJNS3_ILi2EEESO_EEESO_NS3_ILi4EEEEEENS2_IJNS2_IJNS3_ILi1EEESO_EEESQ_NS3_ILi8EEEEEEEEEEEEbRKNSB_6ParamsERT0_S12_iNS2_IJiiiEEERT_ENKUliT_E_clIZSC_ISJ_SX_EbS10_S12_S12_iS13_S15_EUlRS16_iE_EEDaiS16_ENKUlvE1_clEv)
$_ZN7cutlass13device_kernelIN5flash19enable_sm80_to_sm89INS1_16FlashAttnBwdSm80INS1_25CollectiveMainloopBwdSm80ILi2ELi2EN4cute5tupleIJNS5_1CILi128EEES8_NS7_ILi64EEEEEENS_6half_tEfNS_4arch4Sm80ELb0ELb0ELb1ELb1ELb0ELb0ELb0ELb0ELi2ELi4ELi4ELi4ELb0EEENS1_24CollectiveEpilogueBwdGQAISA_fSD_Li256ELb1ELb0EEENS1_19SingleTileSchedulerILb1ELb0ELb0ELi128EEEEEEEEEvNT_6ParamsE$_ZZZN5flash25CollectiveMainloopBwdSm80ILi2ELi2EN4cute5tupleIJNS1_1CILi128EEES4_NS3_ILi64EEEEEEN7cutlass6half_tEfNS7_4arch4Sm80ELb0ELb0ELb1ELb1ELb0ELb0ELb0ELb0ELi2ELi4ELi4ELi4ELb0EE3mmaINS_16FlashAttnBwdSm80ISB_NS_24CollectiveEpilogueBwdGQAIS6_fSA_Li256ELb1ELb0EEENS_19SingleTileSchedulerILb1ELb0ELb0ELi128EEEE13SharedStorageENS1_6TensorINS1_11ArrayEngineIfLm32EEENS1_6LayoutINS2_IJNS2_IJNS3_ILi2EEESO_EEESO_NS3_ILi4EEEEEENS2_IJNS2_IJNS3_ILi1EEESO_EEESQ_NS3_ILi8EEEEEEEEEEEEbRKNSB_6ParamsERT0_S12_iNS2_IJiiiEEERT_ENKUliT_E_clIZSC_ISJ_SX_EbS10_S12_S12_iS13_S15_EUlRS16_iE_EEDaiS16_ENKUlvE1_clEv:
[----:B------:R-:W-:-:S05]  /*4f380*/  IADD3 R3, R8, -c[0x0][0x20], RZ ;  /* 0x8000080008037a10 */ /* 0x000fca0007ffe0ff */
[----:B------:R-:W-:-:S05]  /*4f390*/  IMAD R3, R6, 0x4, R3 ;  /* 0x0000000406037824 */ /* 0x000fca00078e0203 */
[----:B------:R1:W5:Y:S02]  /*4f3a0*/  LDL R4, [R3] ;  /* 0x0000000003047983 */ /* 0x0003640000100800 */
[----:B-1----:R-:W-:-:S04]  /*4f3b0*/  MOV R3, 0x0 ;  /* 0x0000000000037802 */ /* 0x002fc80000000f00 */
[----:B------:R-:W-:Y:S05]  /*4f3c0*/  RET.REL.NODEC R2 `(_ZN7cutlass13device_kernelIN5flash19enable_sm80_to_sm89INS1_16FlashAttnBwdSm80INS1_25CollectiveMainloopBwdSm80ILi2ELi2EN4cute5tupleIJNS5_1CILi128EEES8_NS7_ILi64EEEEEENS_6half_tEfNS_4arch4Sm80ELb0ELb0ELb1ELb1ELb0ELb0ELb0ELb0ELi2ELi4ELi4ELi4ELb0EEENS1_24CollectiveEpilogueBwdGQAISA_fSD_Li256ELb1ELb0EEENS1_19SingleTileSchedulerILb1ELb0ELb0ELi128EEEEEEEEEvNT_6ParamsE) ;  /* 0xfffb0c3002007950 */ /* 0x000fea0003c3ffff */
        .type           $_ZN7cutlass13device_kernelIN5flash19enable_sm80_to_sm89INS1_16FlashAttnBwdSm80INS1_25CollectiveMainloopBwdSm80ILi2ELi2EN4cute5tupleIJNS5_1CILi128EEES8_NS7_ILi64EEEEEENS_6half_tEfNS_4arch4Sm80ELb0ELb0ELb1ELb1ELb0ELb0ELb0ELb0ELi2ELi4ELi4ELi4ELb0EEENS1_24CollectiveEpilogueBwdGQAISA_fSD_Li256ELb1ELb0EEENS1_19SingleTileSchedulerILb1ELb0ELb0ELi128EEEEEEEEEvNT_6ParamsE$exp2f,@function
        .size           $_ZN7cutlass13device_kernelIN5flash19enable_sm80_to_sm89INS1_16FlashAttnBwdSm80INS1_25CollectiveMainloopBwdSm80ILi2ELi2EN4cute5tupleIJNS5_1CILi128EEES8_NS7_ILi64EEEEEENS_6half_tEfNS_4arch4Sm80ELb0ELb0ELb1ELb1ELb0ELb0ELb0ELb0ELi2ELi4ELi4ELi4ELb0EEENS1_24CollectiveEpilogueBwdGQAISA_fSD_Li256ELb1ELb0EEENS1_19SingleTileSchedulerILb1ELb0ELb0ELi128EEEEEEEEEvNT_6ParamsE$exp2f,(.L_x_6942 - $_ZN7cutlass13device_kernelIN5flash19enable_sm80_to_sm89INS1_16FlashAttnBwdSm80INS1_25CollectiveMainloopBwdSm80ILi2ELi2EN4cute5tupleIJNS5_1CILi128EEES8_NS7_ILi64EEEEEENS_6half_tEfNS_4arch4Sm80ELb0ELb0ELb1ELb1ELb0ELb0ELb0ELb0ELi2ELi4ELi4ELi4ELb0EEENS1_24CollectiveEpilogueBwdGQAISA_fSD_Li256ELb1ELb0EEENS1_19SingleTileSchedulerILb1ELb0ELb0ELi128EEEEEEEEEvNT_6ParamsE$exp2f)
$_ZN7cutlass13device_kernelIN5flash19enable_sm80_to_sm89INS1_16FlashAttnBwdSm80INS1_25CollectiveMainloopBwdSm80ILi2ELi2EN4cute5tupleIJNS5_1CILi128EEES8_NS7_ILi64EEEEEENS_6half_tEfNS_4arch4Sm80ELb0ELb0ELb1ELb1ELb0ELb0ELb0ELb0ELi2ELi4ELi4ELi4ELb0EEENS1_24CollectiveEpilogueBwdGQAISA_fSD_Li256ELb1ELb0EEENS1_19SingleTileSchedulerILb1ELb0ELb0ELi128EEEEEEEEEvNT_6ParamsE$exp2f:
[----:B------:R-:W1:Y:S01]  /*4f3d0*/  MUFU.EX2 R10, R10 ;  /* 0x0000000a000a7308 */ /* 0x000e620000000800 */
[----:B------:R-:W-:Y:S02]  /*4f3e0*/  MOV R4, R3 ;  /* 0x0000000300047202 */ /* 0x000fe40000000f00 */
[----:B------:R-:W-:-:S04]  /*4f3f0*/  MOV R5, 0x0 ;  /* 0x0000000000057802 */ /* 0x000fc80000000f00 */
[----:B------:R-:W-:Y:S05]  /*4f400*/  RET.REL.NODEC R4 `(_ZN7cutlass13device_kernelIN5flash19enable_sm80_to_sm89INS1_16FlashAttnBwdSm80INS1_25CollectiveMainloopBwdSm80ILi2ELi2EN4cute5tupleIJNS5_1CILi128EEES8_NS7_ILi64EEEEEENS_6half_tEfNS_4arch4Sm80ELb0ELb0ELb1ELb1ELb0ELb0ELb0ELb0ELi2ELi4ELi4ELi4ELb0EEENS1_24CollectiveEpilogueBwdGQAISA_fSD_Li256ELb1ELb0EEENS1_19SingleTileSchedulerILb1ELb0ELb0ELi128EEEEEEEEEvNT_6ParamsE) ;  /* 0xfffb0bf004007950 */ /* 0x000fea0003c3ffff */
.L_x_2157:
        /* <DEDUP_REMOVED lines=15> */
.L_x_6942:


//--------------------- .text._ZN7cutlass13device_kernelIN5flash19enable_sm80_to_sm89INS1_16FlashAttnBwdSm80INS1_25CollectiveMainloopBwdSm80ILi2ELi2EN4cute5tupleIJNS5_1CILi128EEES8_NS7_ILi64EEEEEENS_6half_tEfNS_4arch4Sm80ELb0ELb0ELb1ELb1ELb1ELb0ELb0ELb0ELi2ELi4ELi4ELi4ELb0EEENS1_24CollectiveEpilogueBwdGQAISA_fSD_Li256ELb1ELb1EEENS1_19SingleTileSchedulerILb1ELb0ELb0ELi128EEEEEEEEEvNT_6ParamsE --------------------------
	.section	.text._ZN7cutlass13device_kernelIN5flash19enable_sm80_to_sm89INS1_16FlashAttnBwdSm80INS1_25CollectiveMainloopBwdSm80ILi2ELi2EN4cute5tupleIJNS5_1CILi128EEES8_NS7_ILi64EEEEEENS_6half_tEfNS_4arch4Sm80ELb0ELb0ELb1ELb1ELb1ELb0ELb0ELb0ELi2ELi4ELi4ELi4ELb0EEENS1_24CollectiveEpilogueBwdGQAISA_fSD_Li256ELb1ELb1EEENS1_19SingleTileSchedulerILb1ELb0ELb0ELi128EEEEEEEEEvNT_6ParamsE,"ax",@progbits
	.sectioninfo	@"SHI_REGISTERS=127"
	.align	128
.text._ZN7cutlass13device_kernelIN5flash19enable_sm80_to_sm89INS1_16FlashAttnBwdSm80INS1_25CollectiveMainloopBwdSm80ILi2ELi2EN4cute5tupleIJNS5_1CILi128EEES8_NS7_ILi64EEEEEENS_6half_tEfNS_4arch4Sm80ELb0ELb0ELb1ELb1ELb1ELb0ELb0ELb0ELi2ELi4ELi4ELi4ELb0EEENS1_24CollectiveEpilogueBwdGQAISA_fSD_Li256ELb1ELb1EEENS1_19SingleTileSchedulerILb1ELb0ELb0ELi128EEEEEEEEEvNT_6ParamsE:
        .type           _ZN7cutlass13device_kernelIN5flash19enable_sm80_to_sm89INS1_16FlashAttnBwdSm80INS1_25CollectiveMainloopBwdSm80ILi2ELi2EN4cute5tupleIJNS5_1CILi128EEES8_NS7_ILi64EEEEEENS_6half_tEfNS_4arch4Sm80ELb0ELb0ELb1ELb1ELb1ELb0ELb0ELb0ELi2ELi4ELi4ELi4ELb0EEENS1_24CollectiveEpilogueBwdGQAISA_fSD_Li256ELb1ELb1EEENS1_19SingleTileSchedulerILb1ELb0ELb0ELi128EEEEEEEEEvNT_6ParamsE,@function
        .size           _ZN7cutlass13device_kernelIN5flash19enable_sm80_to_sm89INS1_16FlashAttnBwdSm80INS1_25CollectiveMainloopBwdSm80ILi2ELi2EN4cute5tupleIJNS5_1CILi128EEES8_NS7_ILi64EEEEEENS_6half_tEfNS_4arch4Sm80ELb0ELb0ELb1ELb1ELb1ELb0ELb0ELb0ELi2ELi4ELi4ELi4ELb0EEENS1_24CollectiveEpilogueBwdGQAISA_fSD_Li256ELb1ELb1EEENS1_19SingleTileSchedulerILb1ELb0ELb0ELi128EEEEEEEEEvNT_6ParamsE,(.L_x_7159 - _ZN7cutlass13device_kernelIN5flash19enable_sm80_to_sm89INS1_16FlashAttnBwdSm80INS1_25CollectiveMainloopBwdSm80ILi2ELi2EN4cute5tupleIJNS5_1CILi128EEES8_NS7_ILi64EEEEEENS_6half_tEfNS_4arch4Sm80ELb0ELb0ELb1ELb1ELb1ELb0ELb0ELb0ELi2ELi4ELi4ELi4ELb0EEENS1_24CollectiveEpilogueBwdGQAISA_fSD_Li256ELb1ELb1EEENS1_19SingleTileSchedulerILb1ELb0ELb0ELi128EEEEEEEEEvNT_6ParamsE)
        .other          _ZN7cutlass13device_kernelIN5flash19enable_sm80_to_sm89INS1_16FlashAttnBwdSm80INS1_25CollectiveMainloopBwdSm80ILi2ELi2EN4cute5tupleIJNS5_1CILi128EEES8_NS7_ILi64EEEEEENS_6half_tEfNS_4arch4Sm80ELb0ELb0ELb1ELb1ELb1ELb0ELb0ELb0ELi2ELi4ELi4ELi4ELb0EEENS1_24CollectiveEpilogueBwdGQAISA_fSD_Li256ELb1ELb1EEENS1_19SingleTileSchedulerILb1ELb0ELb0ELi128EEEEEEEEEvNT_6ParamsE,@"STO_CUDA_ENTRY STV_DEFAULT"
_ZN7cutlass13device_kernelIN5flash19enable_sm80_to_sm89INS1_16FlashAttnBwdSm80INS1_25CollectiveMainloopBwdSm80ILi2ELi2EN4cute5tupleIJNS5_1CILi128EEES8_NS7_ILi64EEEEEENS_6half_tEfNS_4arch4Sm80ELb0ELb0ELb1ELb1ELb1ELb0ELb0ELb0ELi2ELi4ELi4ELi4ELb0EEENS1_24CollectiveEpilogueBwdGQAISA_fSD_Li256ELb1ELb1EEENS1_19SingleTileSchedulerILb1ELb0ELb0ELi128EEEEEEEEEvNT_6ParamsE:
        /* <DEDUP_REMOVED lines=18> */
.L_x_2159:
        /* <DEDUP_REMOVED lines=8> */
.L_x_2161:
[----:B------:R-:W-:Y:S02]  /*01a0*/  MOV R3, c[0x0][0x3ac] ;  /* 0x0000eb0000037a02 */ /* 0x000fe40000000f00 */
.L_x_2160:
[----:B------:R-:W2:Y:S02]  /*01b0*/  S2R R66, SR_CTAID.X ;  /* 0x0000000000427919 */ /* 0x000ea40000002500 */
[----:B--2---:R-:W-:-:S05]  /*01c0*/  IMAD.SHL.U32 R0, R66, 0x80, RZ ;  /* 0x0000008042007824 */ /* 0x004fca00078e00ff */
[----:B-----5:R-:W-:-:S04]  /*01d0*/  ISETP.GE.AND P0, PT, R0, R3, PT ;  /* 0x000000030000720c */ /* 0x020fc80003f06270 */
[----:B------:R-:W-:Y:S01]  /*01e0*/  SEL R67, R67, 0xffffffff, !P0 ;  /* 0xffffffff43437807 */ /* 0x000fe20004000000 */
[----:B------:R-:W-:Y:S05]  /*01f0*/  BRA `(.L_x_2162) ;  /* 0x0000012000007947 */ /* 0x000fea0003800000 */
.L_x_2158:
[----:B------:R-:W-:-:S04]  /*0200*/  ISETP.NE.U32.AND P0, PT, RZ, c[0x0][0x3c8], PT ;  /* 0x0000f200ff007a0c */ /* 0x000fc80003f05070 */
[----:B------:R-:W-:-:S13]  /*0210*/  ISETP.NE.AND.EX P0, PT, RZ, c[0x0][0x3cc], PT, P0 ;  /* 0x0000f300ff007a0c */ /* 0x000fda0003f05300 */
[----:B------:R-:W-:Y:S05]  /*0220*/  @!P0 BRA `(.L_x_2163) ;  /* 0x0000002000008947 */ /* 0x000fea0003800000 */
[----:B------:R1:W5:Y:S01]  /*0230*/  LDG.E R3, [R4.64] ;  /* 0x0000000604037981 */ /* 0x000362000c1e1900 */
[----:B------:R-:W-:Y:S05]  /*0240*/  BRA `(.L_x_2164) ;  /* 0x0000009000007947 */ /* 0x000fea0003800000 */
.L_x_2163:
        /* <DEDUP_REMOVED lines=8> */
.L_x_2165:
[----:B------:R-:W-:Y:S02]  /*02d0*/  MOV R3, c[0x0][0x3ac] ;  /* 0x0000eb0000037a02 */ /* 0x000fe40000000f00 */
.L_x_2164:
[----:B------:R-:W2:Y:S02]  /*02e0*/  S2R R66, SR_CTAID.X ;  /* 0x0000000000427919 */ /* 0x000ea40000002500 */
[----:B--2---:R-:W-:-:S05]  /*02f0*/  IMAD.SHL.U32 R0, R66, 0x80, RZ ;  /* 0x0000008042007824 */ /* 0x004fca00078e00ff */
[----:B-----5:R-:W-:-:S04]  /*0300*/  ISETP.GE.AND P0, PT, R0, R3, PT ;  /* 0x000000030000720c */ /* 0x020fc80003f06270 */
[----:B------:R-:W-:-:S04]  /*0310*/  SEL R67, R67, 0xffffffff, !P0 ;  /* 0xffffffff43437807 */ /* 0x000fc80004000000 */
.L_x_2162:
[----:B------:R-:W-:-:S13]  /*0320*/  ISETP.GE.AND P0, PT, R67, RZ, PT ;  /* 0x000000ff4300720c */ /* 0x000fda0003f06270 */
[----:B------:R-:W-:Y:S05]  /*0330*/  @!P0 EXIT ;  /* 0x000000000000894d */ /* 0x000fea0003800000 */
[----:B------:R-:W-:-:S04]  /*0340*/  ISETP.NE.U32.AND P1, PT, RZ, c[0x0][0x2c8], PT ;  /* 0x0000b200ff007a0c */ /* 0x000fc80003f25070 */
[----:B------:R-:W-:Y:S02]  /*0350*/  ISETP.NE.AND.EX P1, PT, RZ, c[0x0][0x2cc], PT, P1 ;  /* 0x0000b300ff007a0c */ /* 0x000fe40003f25310 */
[----:B------:R-:W-:-:S04]  /*0360*/  ISETP.NE.U32.AND P3, PT, RZ, c[0x0][0x2d0], PT ;  /* 0x0000b400ff007a0c */ /* 0x000fc80003f65070 */
[----:B------:R-:W-:-:S07]  /*0370*/  ISETP.NE.AND.EX P3, PT, RZ, c[0x0][0x2d4], PT, P3 ;  /* 0x0000b500ff007a0c */ /* 0x000fce0003f65330 */
[----:B------:R-:W-:-:S05]  /*0380*/  @P1 IMAD.WIDE R8, R67, R2, c[0x0][0x2c8] ;  /* 0x0000b20043081625 */ /* 0x000fca00078e0202 */
[----:B------:R2:W3:Y:S01]  /*0390*/  @P1 LDG.E R0, [R8.64] ;  /* 0x0000000608001981 */ /* 0x0004e2000c1e1900 */
[----:B-1----:R-:W-:Y:S02]  /*03a0*/  IMAD.MOV.U32 R5, RZ, RZ, RZ ;  /* 0x000000ffff057224 */ /* 0x002fe400078e00ff */
[----:B------:R-:W-:Y:S02]  /*03b0*/  IMAD.MOV.U32 R39, RZ, RZ, RZ ;  /* 0x000000ffff277224 */ /* 0x000fe400078e00ff */
[----:B------:R-:W-:-:S04]  /*03c0*/  @P1 IMAD.WIDE R10, R67, R2, c[0x0][0x2c8] ;  /* 0x0000b200430a1625 */ /* 0x000fc800078e0202 */
[CC--:B------:R-:W-:Y:S01]  /*03d0*/  @P3 IMAD.WIDE R6, R67.reuse, R2.reuse, c[0x0][0x2d0] ;  /* 0x0000b40043063625 */ /* 0x0c0fe200078e0202 */
[----:B------:R-:W4:Y:S04]  /*03e0*/  @P1 LDG.E R5, [R10.64] ;  /* 0x000000060a051981 */ /* 0x000f28000c1e1900 */
[----:B------:R-:W4:Y:S01]  /*03f0*/  @P3 LDG.E R39, [R6.64] ;  /* 0x0000000606273981 */ /* 0x000f22000c1e1900 */
[----:B------:R-:W-:Y:S01]  /*0400*/  IADD3 R20, P0, R54, 0x4, RZ ;  /* 0x0000000436147810 */ /* 0x000fe20007f1e0ff */
[----:B------:R-:W-:Y:S01]  /*0410*/  IMAD.MOV.U32 R17, RZ, RZ, RZ ;  /* 0x000000ffff117224 */ /* 0x000fe200078e00ff */
[----:B------:R-:W-:Y:S01]  /*0420*/  ISETP.NE.U32.AND P2, PT, RZ, c[0x0][0x2d8], PT ;  /* 0x0000b600ff007a0c */ /* 0x000fe20003f45070 */
[----:B------:R1:W-:Y:S03]  /*0430*/  STL.128 [R1+0x650], RZ ;  /* 0x000650ff01007387 */ /* 0x0003e60000100c00 */
[----:B------:R-:W-:Y:S01]  /*0440*/  ISETP.NE.AND.EX P2, PT, RZ, c[0x0][0x2dc], PT, P2 ;  /* 0x0000b700ff007a0c */ /* 0x000fe20003f45320 */
[----:B------:R1:W-:Y:S04]  /*0450*/  STL.128 [R1+0x660], RZ ;  /* 0x000660ff01007387 */ /* 0x0003e80000100c00 */
[----:B------:R1:W-:Y:S04]  /*0460*/  STL.128 [R1+0x670], RZ ;  /* 0x000670ff01007387 */ /* 0x0003e80000100c00 */
[----:B------:R1:W-:Y:S04]  /*0470*/  STL.128 [R1+0x680], RZ ;  /* 0x000680ff01007387 */ /* 0x0003e80000100c00 */
[----:B------:R1:W-:Y:S01]  /*0480*/  STL.128 [R1+0x690], RZ ;  /* 0x000690ff01007387 */ /* 0x0003e20000100c00 */
[----:B--2---:R-:W-:-:S03]  /*0490*/  @P2 IMAD.WIDE R8, R67, R2, c[0x0][0x2d8] ;  /* 0x0000b60043082625 */ /* 0x004fc600078e0202 */
        /* <DEDUP_REMOVED lines=12> */
[----:B------:R-:W-:-:S03]  /*0560*/  IMAD.X R21, RZ, RZ, R55, P0 ;  /* 0x000000ffff157224 */ /* 0x000fc600000e0637 */
[----:B------:R2:W5:Y:S02]  /*0570*/  @P2 LDG.E R8, [R8.64] ;  /* 0x0000000608082981 */ /* 0x000564000c1e1900 */
[----:B--2---:R-:W-:Y:S02]  /*0580*/  IMAD.MOV.U32 R9, RZ, RZ, c[0x0][0x198] ;  /* 0x00006600ff097624 */ /* 0x004fe400078e00ff */
[----:B---3--:R-:W-:-:S05]  /*0590*/  @P1 IMAD R3, R67, 0x80, R0 ;  /* 0x0000008043031824 */ /* 0x008fca00078e0200 */
[----:B------:R-:W-:-:S04]  /*05a0*/  @P1 SHF.R.S32.HI R0, RZ, 0x1f, R3 ;  /* 0x0000001fff001819 */ /* 0x000fc80000011403 */
[----:B------:R-:W-:-:S04]  /*05b0*/  @P1 LEA.HI R0, R0, R3, RZ, 0x7 ;  /* 0x0000000300001211 */ /* 0x000fc800078f38ff */
[----:B------:R-:W-:Y:S02]  /*05c0*/  @P1 LOP3.LUT R17, R0, 0xffffff80, RZ, 0xc0, !PT ;  /* 0xffffff8000111812 */ /* 0x000fe400078ec0ff */
[----:B------:R-:W-:-:S05]  /*05d0*/  IADD3 R0, R20, -c[0x0][0x20], RZ ;  /* 0x8000080014007a10 */ /* 0x000fca0007ffe0ff */
[----:B----4-:R1:W-:Y:S04]  /*05e0*/  STL [R0], R5 ;  /* 0x0000000500007387 */ /* 0x0103e80000100800 */
[----:B------:R1:W-:Y:S04]  /*05f0*/  STL [R0+0x4], R39 ;  /* 0x0000042700007387 */ /* 0x0003e80000100800 */
        /* <DEDUP_REMOVED lines=8> */
.L_x_2166:
[----:B-----5:R2:W-:Y:S01]  /*0680*/  STL [R0+0xc], R8 ;  /* 0x00000c0800007387 */ /* 0x0205e20000100800 */
[----:B------:R-:W-:-:S04]  /*0690*/  ISETP.NE.U32.AND P0, PT, RZ, c[0x0][0x2e0], PT ;  /* 0x0000b800ff007a0c */ /* 0x000fc80003f05070 */
[----:B------:R-:W-:-:S13]  /*06a0*/  ISETP.NE.AND.EX P0, PT, RZ, c[0x0][0x2e4], PT, P0 ;  /* 0x0000b900ff007a0c */ /* 0x000fda0003f05300 */
[----:B------:R-:W-:Y:S05]  /*06b0*/  @!P0 BRA `(.L_x_2167) ;  /* 0x0000003000008947 */ /* 0x000fea0003800000 */
[----:B------:R-:W-:-:S05]  /*06c0*/  IMAD.WIDE R2, R67, R2, c[0x0][0x2e0] ;  /* 0x0000b80043027625 */ /* 0x000fca00078e0202 */
[----:B------:R3:W5:Y:S01]  /*06d0*/  LDG.E R9, [R2.64] ;  /* 0x0000000602097981 */ /* 0x000762000c1e1900 */
[----:B------:R-:W-:Y:S05]  /*06e0*/  BRA `(.L_x_2168) ;  /* 0x0000005000007947 */ /* 0x000fea0003800000 */
.L_x_2167:
[----:B------:R-:W-:Y:S05]  /*06f0*/  @!P3 BRA `(.L_x_2168) ;  /* 0x000000400000b947 */ /* 0x000fea0003800000 */
[----:B------:R-:W-:-:S05]  /*0700*/  IMAD.WIDE R6, R67, R2, c[0x0][0x2d0] ;  /* 0x0000b40043067625 */ /* 0x000fca00078e0202 */
[----:B------:R-:W3:Y:S04]  /*0710*/  LDG.E R9, [R6.64] ;  /* 0x0000000606097981 */ /* 0x000ee8000c1e1900 */
[----:B------:R-:W3:Y:S02]  /*0720*/  LDG.E R2, [R6.64+0x4] ;  /* 0x0000040606027981 */ /* 0x000ee4000c1e1900 */
[----:B---3--:R-:W-:-:S04]  /*0730*/  IADD3 R9, -R9, R2, RZ ;  /* 0x0000000209097210 */ /* 0x008fc80007ffe1ff */
.L_x_2168:
[C---:B---3--:R-:W-:Y:S01]  /*0740*/  IADD3 R3, R8.reuse, 0x7f, RZ ;  /* 0x0000007f08037810 */ /* 0x048fe20007ffe0ff */
        /* <DEDUP_REMOVED lines=8> */
[----:B------:R-:W-:Y:S01]  /*07d0*/  IMAD.MOV.U32 R3, RZ, RZ, c[0x0][0x168] ;  /* 0x00005a00ff037624 */ /* 0x000fe200078e00ff */
[----:B------:R-:W-:Y:S01]  /*07e0*/  SHF.R.S32.HI R11, RZ, 0x1f, R68 ;  /* 0x0000001fff0b7819 */ /* 0x000fe20000011444 */
[----:B-123--:R-:W-:Y:S01]  /*07f0*/  IMAD.MOV.U32 R0, RZ, RZ, 0x1 ;  /* 0x00000001ff007424 */ /* 0x00efe200078e00ff */
[----:B------:R-:W-:Y:S01]  /*0800*/  UMOV UR13, 0x7 ;  /* 0x00000007000d7882 */ /* 0x000fe20000000000 */
[----:B------:R-:W-:Y:S01]  /*0810*/  IMAD.MOV.U32 R4, RZ, RZ, c[0x0][0x260] ;  /* 0x00009800ff047624 */ /* 0x000fe200078e00ff */
[----:B------:R-:W-:Y:S01]  /*0820*/  IADD3 R3, R3, 0x7f, RZ ;  /* 0x0000007f03037810 */ /* 0x000fe20007ffe0ff */
[----:B------:R-:W-:Y:S01]  /*0830*/  ULDC.64 UR10, c[0x0][0x178] ;  /* 0x00005e00000a7ab9 */ /* 0x000fe20000000a00 */
[----:B------:R-:W-:Y:S01]  /*0840*/  STL.U8 [R1+0x70], R0 ;  /* 0x0000700001007387 */ /* 0x000fe20000100000 */
[CC--:B------:R-:W-:Y:S01]  /*0850*/  LEA.HI R7, R11.reuse, R68.reuse, RZ, 0x2 ;  /* 0x000000440b077211 */ /* 0x0c0fe200078f10ff */
[----:B------:R-:W-:Y:S01]  /*0860*/  UMOV UR12, 0x5 ;  /* 0x00000005000c7882 */ /* 0x000fe20000000000 */
[----:B------:R-:W-:Y:S01]  /*0870*/  SHF.R.S32.HI R2, RZ, 0x1f, R3 ;  /* 0x0000001fff027819 */ /* 0x000fe20000011403 */
[----:B------:R1:W-:Y:S01]  /*0880*/  STL.U8 [R1+0x71], R0 ;  /* 0x0000710001007387 */ /* 0x0003e20000100000 */
[----:B------:R-:W-:Y:S01]  /*0890*/  SHF.R.S32.HI R18, RZ, 0x2, R7 ;  /* 0x00000002ff127819 */ /* 0x000fe20000011407 */
[----:B------:R-:W-:Y:S01]  /*08a0*/  USHF.L.U64.HI UR4, UR10, UR13, UR11 ;  /* 0x0000000d0a047299 */ /* 0x000fe2000801020b */
[----:B------:R-:W-:Y:S01]  /*08b0*/  LEA.HI R2, R2, R3, RZ, 0x7 ;  /* 0x0000000302027211 */ /* 0x000fe200078f38ff */
[----:B------:R-:W-:Y:S01]  /*08c0*/  IMAD.MOV.U32 R3, RZ, RZ, c[0x0][0x1f8] ;  /* 0x00007e00ff037624 */ /* 0x000fe200078e00ff */
[----:B------:R-:W-:Y:S01]  /*08d0*/  USHF.L.U64.HI UR11, UR10, UR12, UR11 ;  /* 0x0000000c0a0b7299 */ /* 0x000fe2000801020b */
[----:B------:R-:W-:Y:S01]  /*08e0*/  LEA.HI R57, R11, R68, RZ, 0x3 ;  /* 0x000000440b397211 */ /* 0x000fe200078f18ff */
[----:B------:R-:W-:Y:S01]  /*08f0*/  USHF.L.U32 UR8, UR10, 0x5, URZ ;  /* 0x000000050a087899 */ /* 0x000fe2000800063f */
[----:B------:R-:W-:Y:S01]  /*0900*/  SHF.R.S32.HI R2, RZ, 0x7, R2 ;  /* 0x00000007ff027819 */ /* 0x000fe20000011402 */
[----:B------:R-:W-:Y:S01]  /*0910*/  USHF.L.U32 UR5, UR10, 0x7, URZ ;  /* 0x000000070a057899 */ /* 0x000fe2000800063f */
[----:B------:R-:W-:Y:S01]  /*0920*/  IADD3 R3, R3, 0x7f, RZ ;  /* 0x0000007f03037810 */ /* 0x000fe20007ffe0ff */
[----:B------:R-:W-:Y:S01]  /*0930*/  IMAD.U32 R25, RZ, RZ, UR11 ;  /* 0x0000000bff197e24 */ /* 0x000fe2000f8e00ff */
[----:B------:R-:W2:Y:S01]  /*0940*/  S2R R15, SR_CTAID.Y ;  /* 0x00000000000f7919 */ /* 0x000ea20000002600 */
[----:B------:R-:W-:Y:S01]  /*0950*/  IMAD.U32 R24, RZ, RZ, UR8 ;  /* 0x00000008ff187e24 */ /* 0x000fe2000f8e00ff */
[----:B------:R-:W-:Y:S01]  /*0960*/  SHF.R.S32.HI R48, RZ, 0x1f, R3 ;  /* 0x0000001fff307819 */ /* 0x000fe20000011403 */
[----:B------:R-:W-:Y:S01]  /*0970*/  IMAD.U32 R26, RZ, RZ, UR5 ;  /* 0x00000005ff1a7e24 */ /* 0x000fe2000f8e00ff */
[----:B------:R3:W-:Y:S01]  /*0980*/  STL [R1+0x78], R2 ;  /* 0x0000780201007387 */ /* 0x0007e20000100800 */
[----:B------:R-:W-:Y:S01]  /*0990*/  IMAD.U32 R27, RZ, RZ, UR4 ;  /* 0x00000004ff1b7e24 */ /* 0x000fe2000f8e00ff */
[----:B------:R-:W-:Y:S01]  /*09a0*/  LEA.HI R48, R48, R3, RZ, 0x7 ;  /* 0x0000000330307211 */ /* 0x000fe200078f38ff */
[----:B------:R-:W-:Y:S01]  /*09b0*/  ULDC.64 UR8, c[0x0][0x18] ;  /* 0x0000060000087ab9 */ /* 0x000fe20000000a00 */
[----:B------:R-:W-:Y:S01]  /*09c0*/  SHF.R.S32.HI R3, RZ, 0x1f, R7 ;  /* 0x0000001fff037819 */ /* 0x000fe20000011407 */
[----:B------:R-:W-:Y:S01]  /*09d0*/  UIADD3 UR5, UP1, UR8, 0x80, URZ ;  /* 0x0000008008057890 */ /* 0x000fe2000ff3e03f */
[----:B------:R4:W-:Y:S01]  /*09e0*/  STL.128 [R1+0x80], R24 ;  /* 0x0000801801007387 */ /* 0x0009e20000100c00 */
[----:B------:R-:W-:Y:S01]  /*09f0*/  IADD3 R4, R4, 0x7f, RZ ;  /* 0x0000007f04047810 */ /* 0x000fe20007ffe0ff */
[----:B------:R-:W-:Y:S01]  /*0a00*/  UIADD3 UR14, UP0, UR8, 0x4080, URZ ;  /* 0x00004080080e7890 */ /* 0x000fe2000ff1e03f */
[----:B-1----:R-:W-:Y:S01]  /*0a10*/  IMAD.MOV.U32 R0, RZ, RZ, c[0x0][0x228] ;  /* 0x00008a00ff007624 */ /* 0x002fe200078e00ff */
[----:B------:R-:W-:Y:S01]  /*0a20*/  LEA.HI R3, R3, R18, RZ, 0x3 ;  /* 0x0000001203037211 */ /* 0x000fe200078f18ff */
[----:B------:R-:W-:Y:S01]  /*0a30*/  UIADD3.X UR4, URZ, UR9, URZ, UP1, !UPT ;  /* 0x000000093f047290 */ /* 0x000fe20008ffe43f */
[----:B------:R-:W-:Y:S01]  /*0a40*/  LEA.HI R10, R11, R68, RZ, 0x6 ;  /* 0x000000440b0a7211 */ /* 0x000fe200078f30ff */
[----:B------:R-:W-:Y:S01]  /*0a50*/  UIADD3.X UR11, URZ, UR9, URZ, UP0, !UPT ;  /* 0x000000093f0b7290 */ /* 0x000fe200087fe43f */
[----:B------:R-:W-:Y:S01]  /*0a60*/  IADD3 R0, R0, 0x1fff, RZ ;  /* 0x00001fff00007810 */ /* 0x000fe20007ffe0ff */
[----:B------:R-:W-:Y:S01]  /*0a70*/  IMAD.U32 R44, RZ, RZ, UR5 ;  /* 0x00000005ff2c7e24 */ /* 0x000fe2000f8e00ff */
[----:B------:R-:W-:Y:S01]  /*0a80*/  LOP3.LUT R3, R3, 0xfffffff8, RZ, 0xc0, !PT ;  /* 0xfffffff803037812 */ /* 0x000fe200078ec0ff */
[----:B------:R-:W-:Y:S01]  /*0a90*/  IMAD.SHL.U32 R10, R10, 0x8, RZ ;  /* 0x000000080a0a7824 */ /* 0x000fe200078e00ff */
[----:B------:R-:W-:Y:S01]  /*0aa0*/  SHF.R.S32.HI R23, RZ, 0x1f, R0 ;  /* 0x0000001fff177819 */ /* 0x000fe20000011400 */
[----:B------:R-:W-:Y:S01]  /*0ab0*/  IMAD.U32 R46, RZ, RZ, UR14 ;  /* 0x0000000eff2e7e24 */ /* 0x000fe2000f8e00ff */
[----:B------:R-:W-:Y:S01]  /*0ac0*/  SHF.R.S32.HI R43, RZ, 0x1f, R4 ;  /* 0x0000001fff2b7819 */ /* 0x000fe20000011404 */
[----:B------:R-:W-:Y:S01]  /*0ad0*/  IMAD.IADD R18, R18, 0x1, -R3 ;  /* 0x0000000112127824 */ /* 0x000fe200078e0a03 */
[----:B------:R-:W-:Y:S01]  /*0ae0*/  LEA.HI R23, R23, R0, RZ, 0xd ;  /* 0x0000000017177211 */ /* 0x000fe200078f68ff */
[----:B------:R-:W-:Y:S01]  /*0af0*/  UIADD3 UR5, UP0, UR8, 0x20880, URZ ;  /* 0x0002088008057890 */ /* 0x000fe2000ff1e03f */
[-C--:B------:R-:W-:Y:S01]  /*0b00*/  LEA.HI R0, R11, R68.reuse, RZ, 0x4 ;  /* 0x000000440b007211 */ /* 0x080fe200078f20ff */
[----:B------:R-:W-:Y:S01]  /*0b10*/  UIADD3 UR14, UP1, UR8, 0x18880, URZ ;  /* 0x00018880080e7890 */ /* 0x000fe2000ff3e03f */
[----:B------:R-:W-:Y:S01]  /*0b20*/  LOP3.LUT R3, R57, 0xfffffff8, RZ, 0xc0, !PT ;  /* 0xfffffff839037812 */ /* 0x000fe200078ec0ff */
[----:B------:R-:W-:Y:S01]  /*0b30*/  IMAD.U32 R47, RZ, RZ, UR11 ;  /* 0x0000000bff2f7e24 */ /* 0x000fe2000f8e00ff */
[----:B------:R-:W-:Y:S01]  /*0b40*/  SHF.R.S32.HI R13, RZ, 0x4, R0 ;  /* 0x00000004ff0d7819 */ /* 0x000fe20000011400 */
[----:B------:R-:W-:Y:S01]  /*0b50*/  UIADD3.X UR11, URZ, UR9, URZ, UP1, !UPT ;  /* 0x000000093f0b7290 */ /* 0x000fe20008ffe43f */
[----:B---3--:R-:W-:Y:S01]  /*0b60*/  SHF.R.S32.HI R2, RZ, 0x3, R57 ;  /* 0x00000003ff027819 */ /* 0x008fe20000011439 */
[----:B------:R-:W-:Y:S01]  /*0b70*/  IMAD.SHL.U32 R50, R68, 0x4, RZ ;  /* 0x0000000444327824 */ /* 0x000fe200078e00ff */
[C---:B------:R-:W-:Y:S01]  /*0b80*/  LEA.HI R38, R0.reuse, R13, RZ, 0x1 ;  /* 0x0000000d00267211 */ /* 0x040fe200078f08ff */
[----:B------:R-:W-:Y:S01]  /*0b90*/  IMAD.U32 R32, RZ, RZ, UR5 ;  /* 0x00000005ff207e24 */ /* 0x000fe2000f8e00ff */
[----:B------:R-:W-:Y:S01]  /*0ba0*/  LOP3.LUT R49, R0, 0xfffffff0, RZ, 0xc0, !PT ;  /* 0xfffffff000317812 */ /* 0x000fe200078ec0ff */
[----:B------:R-:W-:Y:S01]  /*0bb0*/  IMAD.SHL.U32 R0, R2, 0x40, RZ ;  /* 0x0000004002007824 */ /* 0x000fe200078e00ff */
[----:B------:R-:W-:Y:S01]  /*0bc0*/  LOP3.LUT R38, R38, 0xfffffffe, RZ, 0xc0, !PT ;  /* 0xfffffffe26267812 */ /* 0x000fe200078ec0ff */
[C---:B----4-:R-:W-:Y:S01]  /*0bd0*/  IMAD.IADD R24, R68.reuse, 0x1, -R3 ;  /* 0x0000000144187824 */ /* 0x050fe200078e0a03 */
[----:B------:R-:W-:Y:S01]  /*0be0*/  LEA.HI R22, R11, R68, RZ, 0x7 ;  /* 0x000000440b167211 */ /* 0x000fe200078f38ff */
[----:B------:R-:W-:Y:S01]  /*0bf0*/  IMAD.IADD R49, R68, 0x1, -R49 ;  /* 0x0000000144317824 */ /* 0x000fe200078e0a31 */
[----:B------:R-:W-:Y:S01]  /*0c00*/  LOP3.LUT R0, R0, 0x1c0, RZ, 0xc0, !PT ;  /* 0x000001c000007812 */ /* 0x000fe200078ec0ff */
[C---:B------:R-:W-:Y:S01]  /*0c10*/  IMAD.SHL.U32 R3, R24.reuse, 0x8, RZ ;  /* 0x0000000818037824 */ /* 0x040fe200078e00ff */
[----:B------:R-:W-:Y:S01]  /*0c20*/  LEA.HI R43, R43, R4, RZ, 0x7 ;  /* 0x000000042b2b7211 */ /* 0x000fe200078f38ff */
[----:B------:R-:W-:Y:S01]  /*0c30*/  IMAD.IADD R38, R13, 0x1, -R38 ;  /* 0x000000010d267824 */ /* 0x000fe200078e0a26 */
[----:B------:R-:W-:Y:S01]  /*0c40*/  LEA.HI R13, R11, R68, RZ, 0x5 ;  /* 0x000000440b0d7211 */ /* 0x000fe200078f28ff */
[----:B------:R-:W-:Y:S01]  /*0c50*/  IMAD.SHL.U32 R16, R24, 0x40, RZ ;  /* 0x0000004018107824 */ /* 0x000fe200078e00ff */
[----:B------:R-:W-:Y:S01]  /*0c60*/  LOP3.LUT R37, R0, 0x38, R3, 0xf8, !PT ;  /* 0x0000003800257812 */ /* 0x000fe200078ef803 */
[----:B--2---:R-:W-:Y:S01]  /*0c70*/  IMAD.WIDE.U32 R26, R15, c[0x0][0x238], RZ ;  /* 0x00008e000f1a7a25 */ /* 0x004fe200078e00ff */
[----:B------:R-:W-:Y:S01]  /*0c80*/  SHF.R.U32.HI R0, RZ, 0x3, R0 ;  /* 0x00000003ff007819 */ /* 0x000fe20000011600 */
[----:B------:R-:W-:Y:S01]  /*0c90*/  STL [R1+0x74], R68 ;  /* 0x0000744401007387 */ /* 0x000fe20000100800 */
[--C-:B------:R-:W-:Y:S01]  /*0ca0*/  SHF.R.S32.HI R19, RZ, 0x1f, R13.reuse ;  /* 0x0000001fff137819 */ /* 0x100fe2000001140d */
[----:B------:R-:W-:Y:S01]  /*0cb0*/  IMAD.U32 R30, RZ, RZ, UR14 ;  /* 0x0000000eff1e7e24 */ /* 0x000fe2000f8e00ff */
[----:B------:R-:W-:Y:S01]  /*0cc0*/  LOP3.LUT R37, R37, R0, RZ, 0x3c, !PT ;  /* 0x0000000025257212 */ /* 0x000fe200078e3cff */
[----:B------:R-:W-:Y:S01]  /*0cd0*/  IMAD.U32 R31, RZ, RZ, UR11 ;  /* 0x0000000bff1f7e24 */ /* 0x000fe2000f8e00ff */
[----:B------:R-:W-:Y:S01]  /*0ce0*/  SHF.R.S32.HI R0, RZ, 0x5, R13 ;  /* 0x00000005ff007819 */ /* 0x000fe2000001140d */
[----:B------:R-:W-:Y:S01]  /*0cf0*/  IMAD.MOV.U32 R28, RZ, RZ, R44 ;  /* 0x000000ffff1c7224 */ /* 0x000fe200078e002c */
[----:B------:R-:W-:Y:S01]  /*0d00*/  LOP3.LUT R13, R13, 0xffffffe0, RZ, 0xc0, !PT ;  /* 0xffffffe00d0d7812 */ /* 0x000fe200078ec0ff */
[----:B------:R-:W-:Y:S01]  /*0d10*/  IMAD.MOV.U32 R34, RZ, RZ, R32 ;  /* 0x000000ffff227224 */ /* 0x000fe200078e0020 */
[----:B------:R-:W-:Y:S01]  /*0d20*/  LEA.HI R11, R19, R0, RZ, 0x2 ;  /* 0x00000000130b7211 */ /* 0x000fe200078f10ff */
[----:B------:R-:W-:Y:S01]  /*0d30*/  IMAD.MOV.U32 R12, RZ, RZ, c[0x0][0x248] ;  /* 0x00009200ff0c7624 */ /* 0x000fe200078e00ff */
[----:B------:R-:W-:Y:S01]  /*0d40*/  SHF.R.S32.HI R4, RZ, 0x1f, R49 ;  /* 0x0000001fff047819 */ /* 0x000fe20000011431 */
[----:B------:R-:W-:Y:S01]  /*0d50*/  IMAD.MOV.U32 R42, RZ, RZ, 0x20 ;  /* 0x00000020ff2a7424 */ /* 0x000fe200078e00ff */
[----:B------:R-:W-:Y:S01]  /*0d60*/  LOP3.LUT R37, R37, 0xfffffe00, R10, 0xf8, !PT ;  /* 0xfffffe0025257812 */ /* 0x000fe200078ef80a */
[----:B------:R-:W-:Y:S01]  /*0d70*/  IMAD.IADD R10, R68, 0x1, -R13 ;  /* 0x00000001440a7824 */ /* 0x000fe200078e0a0d */
[----:B------:R-:W-:Y:S01]  /*0d80*/  LOP3.LUT R11, R11, 0xfffffffc, RZ, 0xc0, !PT ;  /* 0xfffffffc0b0b7812 */ /* 0x000fe200078ec0ff */
[----:B------:R-:W-:Y:S01]  /*0d90*/  IMAD.MOV.U32 R41, RZ, RZ, 0x10 ;  /* 0x00000010ff297424 */ /* 0x000fe200078e00ff */
[----:B------:R-:W-:-:S02]  /*0da0*/  LEA.HI R4, R4, R49, RZ, 0x3 ;  /* 0x0000003104047211 */ /* 0x000fc400078f18ff */
[----:B------:R-:W-:Y:S01]  /*0db0*/  LOP3.LUT R16, R16, 0x1c0, RZ, 0xc0, !PT ;  /* 0x000001c010107812 */ /* 0x000fe200078ec0ff */
[----:B------:R-:W-:Y:S01]  /*0dc0*/  IMAD.IADD R11, R0, 0x1, -R11 ;  /* 0x00000001000b7824 */ /* 0x000fe200078e0a0b */
[----:B------:R-:W-:Y:S02]  /*0dd0*/  SHF.R.S32.HI R13, RZ, 0x1f, R10 ;  /* 0x0000001fff0d7819 */ /* 0x000fe4000001140a */
[C---:B------:R-:W-:Y:S01]  /*0de0*/  LOP3.LUT R6, R4.reuse, 0xfffffff8, RZ, 0xc0, !PT ;  /* 0xfffffff804067812 */ /* 0x040fe200078ec0ff */
[----:B------:R-:W-:Y:S01]  /*0df0*/  IMAD.SHL.U32 R14, R11, 0x10, RZ ;  /* 0x000000100b0e7824 */ /* 0x000fe200078e00ff */
[----:B------:R-:W-:Y:S01]  /*0e00*/  SHF.R.S32.HI R19, RZ, 0x7, R22 ;  /* 0x00000007ff137819 */ /* 0x000fe20000011416 */
[----:B------:R-:W-:Y:S01]  /*0e10*/  IMAD.SHL.U32 R4, R4, 0x40, RZ ;  /* 0x0000004004047824 */ /* 0x000fe200078e00ff */
[----:B------:R-:W-:Y:S01]  /*0e20*/  LOP3.LUT R25, R16, 0x8, R57, 0xf8, !PT ;  /* 0x0000000810197812 */ /* 0x000fe200078ef839 */
[----:B------:R-:W-:Y:S01]  /*0e30*/  IMAD.IADD R49, R49, 0x1, -R6 ;  /* 0x0000000131317824 */ /* 0x000fe200078e0a06 */
[----:B------:R-:W-:Y:S01]  /*0e40*/  SHF.R.U32.HI R0, RZ, 0x3, R16 ;  /* 0x00000003ff007819 */ /* 0x000fe20000011610 */
[----:B------:R-:W-:Y:S01]  /*0e50*/  IMAD R53, R38, 0x2, R19 ;  /* 0x0000000226357824 */ /* 0x000fe200078e0213 */
[----:B------:R-:W-:-:S02]  /*0e60*/  LEA.HI R13, R13, R10, RZ, 0x2 ;  /* 0x0000000a0d0d7211 */ /* 0x000fc400078f10ff */
[----:B------:R-:W-:Y:S02]  /*0e70*/  LOP3.LUT R6, R25, R0, RZ, 0x3c, !PT ;  /* 0x0000000019067212 */ /* 0x000fe400078e3cff */
[----:B------:R-:W-:Y:S02]  /*0e80*/  SHF.R.S32.HI R74, RZ, 0x1f, R15 ;  /* 0x0000001fff4a7819 */ /* 0x000fe4000001140f */
[----:B------:R-:W-:Y:S01]  /*0e90*/  LOP3.LUT R16, R16, 0x30, R14, 0xf8, !PT ;  /* 0x0000003010107812 */ /* 0x000fe200078ef80e */
[----:B------:R-:W-:Y:S01]  /*0ea0*/  IMAD.U32 R53, R53, 0x200, R6 ;  /* 0x0000020035357824 */ /* 0x000fe200078e0006 */
[----:B------:R-:W-:Y:S01]  /*0eb0*/  LEA.HI.SX32 R13, R13, R14, 0x1e ;  /* 0x0000000e0d0d7211 */ /* 0x000fe200078ff2ff */
[----:B------:R-:W-:Y:S01]  /*0ec0*/  IMAD.SHL.U32 R14, R18, 0x40, RZ ;  /* 0x00000040120e7824 */ /* 0x000fe200078e00ff */
[----:B------:R-:W-:Y:S01]  /*0ed0*/  MOV R45, UR4 ;  /* 0x00000004002d7c02 */ /* 0x000fe20008000f00 */
[----:B------:R-:W-:Y:S01]  /*0ee0*/  UIADD3.X UR4, URZ, UR9, URZ, UP0, !UPT ;  /* 0x000000093f047290 */ /* 0x000fe200087fe43f */
[----:B------:R-:W-:Y:S01]  /*0ef0*/  IMAD R70, R74, c[0x0][0x238], RZ ;  /* 0x00008e004a467a24 */ /* 0x000fe200078e02ff */
[----:B------:R-:W-:Y:S01]  /*0f00*/  LEA.HI R22, R22, R19, RZ, 0x1 ;  /* 0x0000001316167211 */ /* 0x000fe200078f08ff */
[----:B------:R-:W-:Y:S01]  /*0f10*/  IMAD.SHL.U32 R6, R19, 0x8, RZ ;  /* 0x0000000813067824 */ /* 0x000fe200078e00ff */
[----:B------:R-:W-:Y:S01]  /*0f20*/  LOP3.LUT R14, R14, 0x1c0, RZ, 0xc0, !PT ;  /* 0x000001c00e0e7812 */ /* 0x000fe200078ec0ff */
[----:B------:R1:W-:Y:S01]  /*0f30*/  STL.128 [R1+0x30], R44 ;  /* 0x0000302c01007387 */ /* 0x0003e20000100c00 */
[----:B------:R-:W-:Y:S01]  /*0f40*/  IMAD R70, R15, c[0x0][0x23c], R70 ;  /* 0x00008f000f467a24 */ /* 0x000fe200078e0246 */
[----:B------:R-:W-:Y:S01]  /*0f50*/  SHF.R.S32.HI R51, RZ, 0x1f, R50 ;  /* 0x0000001fff337819 */ /* 0x000fe20000011432 */
[----:B------:R-:W-:Y:S01]  /*0f60*/  IMAD.U32 R33, RZ, RZ, UR4 ;  /* 0x00000004ff217e24 */ /* 0x000fe2000f8e00ff */
[----:B------:R-:W-:Y:S01]  /*0f70*/  MOV R29, R45 ;  /* 0x0000002d001d7202 */ /* 0x000fe20000000f00 */
[----:B------:R-:W-:Y:S01]  /*0f80*/  IMAD R64, R74, c[0x0][0x180], RZ ;  /* 0x000060004a407a24 */ /* 0x000fe200078e02ff */
[----:B------:R-:W-:Y:S01]  /*0f90*/  LOP3.LUT R6, R6, 0x8, RZ, 0xc0, !PT ;  /* 0x0000000806067812 */ /* 0x000fe200078ec0ff */
[C---:B------:R-:W-:Y:S01]  /*0fa0*/  IMAD R62, R74.reuse, c[0x0][0x210], RZ ;  /* 0x000084004a3e7a24 */ /* 0x040fe200078e02ff */
[----:B------:R-:W-:Y:S01]  /*0fb0*/  SHF.R.U32.HI R59, RZ, 0x3, R14 ;  /* 0x00000003ff3b7819 */ /* 0x000fe2000001160e */
[----:B------:R-:W-:Y:S01]  /*0fc0*/  IMAD R72, R74, c[0x0][0x270], RZ ;  /* 0x00009c004a487a24 */ /* 0x000fe200078e02ff */
[----:B------:R-:W-:Y:S01]  /*0fd0*/  LOP3.LUT R22, R22, 0xfffffffe, RZ, 0xc0, !PT ;  /* 0xfffffffe16167812 */ /* 0x000fe200078ec0ff */
[----:B------:R-:W-:Y:S01]  /*0fe0*/  IMAD R74, R74, c[0x0][0x288], RZ ;  /* 0x0000a2004a4a7a24 */ /* 0x000fe200078e02ff */
[----:B------:R-:W-:Y:S01]  /*0ff0*/  LOP3.LUT R59, R59, R14, R6, 0x1e, !PT ;  /* 0x0000000e3b3b7212 */ /* 0x000fe200078e1e06 */
[----:B------:R-:W-:Y:S01]  /*1000*/  IMAD.IADD R71, R27, 0x1, R70 ;  /* 0x000000011b477824 */ /* 0x000fe200078e0246 */
[----:B------:R2:W-:Y:S01]  /*1010*/  STL.128 [R1+0x50], R28 ;  /* 0x0000501c01007387 */ /* 0x0005e20000100c00 */
[----:B------:R-:W-:Y:S01]  /*1020*/  IMAD.MOV.U32 R35, RZ, RZ, R33 ;  /* 0x000000ffff237224 */ /* 0x000fe200078e0021 */
[----:B------:R-:W-:Y:S01]  /*1030*/  SHF.R.S32.HI R14, RZ, 0x1f, R67 ;  /* 0x0000001fff0e7819 */ /* 0x000fe20000011443 */
[----:B------:R-:W-:Y:S01]  /*1040*/  IMAD.MOV.U32 R70, RZ, RZ, R26 ;  /* 0x000000ffff467224 */ /* 0x000fe200078e001a */
[----:B------:R-:W-:Y:S01]  /*1050*/  IADD3 R22, R19, -R22, RZ ;  /* 0x8000001613167210 */ /* 0x000fe20007ffe0ff */
[C---:B------:R-:W-:Y:S01]  /*1060*/  IMAD R64, R15.reuse, c[0x0][0x184], R64 ;  /* 0x000061000f407a24 */ /* 0x040fe200078e0240 */
[----:B------:R3:W-:Y:S01]  /*1070*/  STL.128 [R1+0x60], R32 ;  /* 0x0000602001007387 */ /* 0x0007e20000100c00 */
[----:B------:R-:W-:Y:S01]  /*1080*/  IMAD.WIDE.U32 R26, R15, c[0x0][0x288], R50 ;  /* 0x0000a2000f1a7a25 */ /* 0x000fe200078e0032 */
[----:B------:R-:W-:Y:S01]  /*1090*/  LOP3.LUT R7, R7, 0x7ffffffc, RZ, 0xc0, !PT ;  /* 0x7ffffffc07077812 */ /* 0x000fe200078ec0ff */
[----:B------:R-:W-:Y:S01]  /*10a0*/  UIADD3 UR14, UP0, UR8, 0x8080, URZ ;  /* 0x00008080080e7890 */ /* 0x000fe2000ff1e03f */
[----:B------:R-:W-:Y:S01]  /*10b0*/  ISETP.NE.AND P0, PT, R12, 0x1, PT ;  /* 0x000000010c00780c */ /* 0x000fe20003f05270 */
[C---:B------:R-:W-:Y:S01]  /*10c0*/  IMAD R74, R15.reuse, c[0x0][0x28c], R74 ;  /* 0x0000a3000f4a7a24 */ /* 0x040fe200078e024a */
[----:B------:R-:W-:Y:S01]  /*10d0*/  LOP3.LUT R57, R16, 0x8, R57, 0xf8, !PT ;  /* 0x0000000810397812 */ /* 0x000fe200078ef839 */
[----:B------:R-:W-:Y:S01]  /*10e0*/  IMAD R72, R15, c[0x0][0x274], R72 ;  /* 0x00009d000f487a24 */ /* 0x000fe200078e0248 */
[----:B------:R-:W-:Y:S01]  /*10f0*/  UIADD3.X UR11, URZ, UR9, URZ, UP0, !UPT ;  /* 0x000000093f0b7290 */ /* 0x000fe200087fe43f */
[----:B------:R-:W-:Y:S01]  /*1100*/  IMAD.SHL.U32 R19, R38, 0x10, RZ ;  /* 0x0000001026137824 */ /* 0x000fe200078e00ff */
[----:B------:R-:W-:Y:S01]  /*1110*/  LOP3.LUT R57, R57, R0, RZ, 0x3c, !PT ;  /* 0x0000000039397212 */ /* 0x000fe200078e3cff */
[--C-:B-1----:R-:W-:Y:S01]  /*1120*/  IMAD.MOV.U32 R46, RZ, RZ, R3.reuse ;  /* 0x000000ffff2e7224 */ /* 0x102fe200078e0003 */
[----:B------:R-:W-:Y:S01]  /*1130*/  SHF.R.S32.HI R47, RZ, 0x1f, R3 ;  /* 0x0000001fff2f7819 */ /* 0x000fe20000011403 */
[----:B------:R-:W-:Y:S01]  /*1140*/  IMAD.IADD R75, R27, 0x1, R74 ;  /* 0x000000011b4b7824 */ /* 0x000fe200078e024a */
[----:B------:R-:W-:Y:S01]  /*1150*/  SEL R27, R14, RZ, !P1 ;  /* 0x000000ff0e1b7207 */ /* 0x000fe20004800000 */
[C---:B------:R-:W-:Y:S01]  /*1160*/  IMAD R62, R15.reuse, c[0x0][0x214], R62 ;  /* 0x000085000f3e7a24 */ /* 0x040fe200078e023e */
[----:B------:R-:W-:Y:S01]  /*1170*/  LOP3.LUT R40, R6, 0x10, R19, 0xf8, !PT ;  /* 0x0000001006287812 */ /* 0x000fe200078ef813 */
[----:B------:R-:W-:Y:S01]  /*1180*/  IMAD.WIDE.U32 R60, R15, c[0x0][0x180], R46 ;  /* 0x000060000f3c7a25 */ /* 0x000fe200078e002e */
[----:B------:R-:W-:Y:S01]  /*1190*/  ULDC.64 UR4, c[0x0][0x208] ;  /* 0x0000820000047ab9 */ /* 0x000fe20000000a00 */
[----:B------:R-:W-:Y:S01]  /*11a0*/  SHF.R.S32.HI R43, RZ, 0x7, R43 ;  /* 0x00000007ff2b7819 */ /* 0x000fe2000001142b */
[----:B------:R-:W-:Y:S01]  /*11b0*/  USHF.L.U64.HI UR13, UR4, UR13, UR5 ;  /* 0x0000000d040d7299 */ /* 0x000fe20008010205 */
[----:B------:R-:W-:Y:S01]  /*11c0*/  IMAD.IADD R65, R61, 0x1, R64 ;  /* 0x000000013d417824 */ /* 0x000fe200078e0240 */
[----:B------:R-:W-:Y:S01]  /*11d0*/  MOV R64, R60 ;  /* 0x0000003c00407202 */ /* 0x000fe20000000f00 */
[----:B------:R-:W-:Y:S01]  /*11e0*/  IMAD R19, R27, c[0x0][0x240], RZ ;  /* 0x000090001b137a24 */ /* 0x000fe200078e02ff */
[----:B------:R-:W-:Y:S01]  /*11f0*/  SEL R60, R67, RZ, !P1 ;  /* 0x000000ff433c7207 */ /* 0x000fe20004800000 */
[----:B--2---:R-:W-:Y:S01]  /*1200*/  IMAD.WIDE.U32 R28, R15, c[0x0][0x270], R50 ;  /* 0x00009c000f1c7a25 */ /* 0x004fe200078e0032 */
[C---:B------:R-:W-:Y:S01]  /*1210*/  R2P PR, R49.reuse, 0x6 ;  /* 0x0000000631007804 */ /* 0x040fe20000000000 */
[----:B------:R-:W-:Y:S01]  /*1220*/  USHF.L.U32 UR15, UR4, 0x7, URZ ;  /* 0x00000007040f7899 */ /* 0x000fe2000800063f */
[----:B------:R-:W-:Y:S01]  /*1230*/  SHF.L.U32 R49, R49, 0x6, RZ ;  /* 0x0000000631317819 */ /* 0x000fe200000006ff */
[----:B------:R-:W-:Y:S01]  /*1240*/  IMAD.IADD R73, R29, 0x1, R72 ;  /* 0x000000011d497824 */ /* 0x000fe200078e0248 */
[----:B------:R-:W-:Y:S01]  /*1250*/  USHF.L.U64.HI UR5, UR4, UR12, UR5 ;  /* 0x0000000c04057299 */ /* 0x000fe20008010205 */
[----:B---3--:R-:W-:Y:S01]  /*1260*/  IMAD.WIDE.U32 R34, R15, c[0x0][0x210], R46 ;  /* 0x000084000f227a25 */ /* 0x008fe200078e002e */
[----:B------:R-:W-:Y:S01]  /*1270*/  SEL R6, R41, 0xfffffff0, !P1 ;  /* 0xfffffff029067807 */ /* 0x000fe20004800000 */
[----:B------:R-:W-:Y:S01]  /*1280*/  USHF.L.U32 UR4, UR4, 0x5, URZ ;  /* 0x0000000504047899 */ /* 0x000fe2000800063f */
[----:B------:R-:W-:Y:S01]  /*1290*/  LOP3.LUT R49, R49, 0x1c0, RZ, 0xc0, !PT ;  /* 0x000001c031317812 */ /* 0x000fe200078ec0ff */
[----:B------:R-:W-:-:S02]  /*12a0*/  IMAD.MOV.U32 R72, RZ, RZ, R28 ;  /* 0x000000ffff487224 */ /* 0x000fc400078e001c */
[----:B------:R-:W-:Y:S01]  /*12b0*/  IMAD.IADD R63, R35, 0x1, R62 ;  /* 0x00000001233f7824 */ /* 0x000fe200078e023e */
[----:B------:R-:W-:Y:S01]  /*12c0*/  SHF.R.U32.HI R51, RZ, 0x3, R49 ;  /* 0x00000003ff337819 */ /* 0x000fe20000011631 */
[C---:B------:R-:W-:Y:S02]  /*12d0*/  IMAD R25, R27.reuse, c[0x0][0x188], RZ ;  /* 0x000062001b197a24 */ /* 0x040fe400078e02ff */
[C---:B------:R-:W-:Y:S02]  /*12e0*/  IMAD R35, R27.reuse, c[0x0][0x218], RZ ;  /* 0x000086001b237a24 */ /* 0x040fe400078e02ff */
[C---:B------:R-:W-:Y:S02]  /*12f0*/  IMAD R29, R27.reuse, c[0x0][0x278], RZ ;  /* 0x00009e001b1d7a24 */ /* 0x040fe400078e02ff */
[----:B------:R-:W-:Y:S02]  /*1300*/  IMAD.MOV.U32 R62, RZ, RZ, R34 ;  /* 0x000000ffff3e7224 */ /* 0x000fe400078e0022 */
[----:B------:R-:W-:-:S02]  /*1310*/  IMAD R27, R27, c[0x0][0x290], RZ ;  /* 0x0000a4001b1b7a24 */ /* 0x000fc400078e02ff */
[----:B------:R-:W-:-:S04]  /*1320*/  IMAD.WIDE.U32 R72, R60, c[0x0][0x278], R72 ;  /* 0x00009e003c487a25 */ /* 0x000fc800078e0048 */
[----:B------:R-:W-:Y:S02]  /*1330*/  IMAD.MOV.U32 R74, RZ, RZ, R26 ;  /* 0x000000ffff4a7224 */ /* 0x000fe400078e001a */
[----:B------:R-:W-:Y:S02]  /*1340*/  IMAD.IADD R7, R68, 0x1, -R7 ;  /* 0x0000000144077824 */ /* 0x000fe400078e0a07 */
[----:B------:R-:W-:Y:S02]  /*1350*/  IMAD.SHL.U32 R26, R11, 0x400, RZ ;  /* 0x000004000b1a7824 */ /* 0x000fe400078e00ff */
[C---:B------:R-:W-:Y:S02]  /*1360*/  IMAD R19, R60.reuse, c[0x0][0x244], R19 ;  /* 0x000091003c137a24 */ /* 0x040fe400078e0213 */
[C---:B------:R-:W-:Y:S02]  /*1370*/  IMAD R25, R60.reuse, c[0x0][0x18c], R25 ;  /* 0x000063003c197a24 */ /* 0x040fe400078e0219 */
[C---:B------:R-:W-:Y:S01]  /*1380*/  IMAD R0, R60.reuse, c[0x0][0x21c], R35 ;  /* 0x000087003c007a24 */ /* 0x040fe200078e0223 */
[----:B------:R-:W-:Y:S01]  /*1390*/  SHF.R.S32.HI R35, RZ, 0x1f, R17 ;  /* 0x0000001fff237819 */ /* 0x000fe20000011411 */
[----:B------:R-:W-:-:S02]  /*13a0*/  IMAD R34, R60, c[0x0][0x27c], R29 ;  /* 0x00009f003c227a24 */ /* 0x000fc400078e021d */
[C---:B------:R-:W-:Y:S01]  /*13b0*/  IMAD R16, R60.reuse, c[0x0][0x294], R27 ;  /* 0x0000a5003c107a24 */ /* 0x040fe200078e021b */
[----:B------:R-:W-:Y:S01]  /*13c0*/  IADD3 R27, P4, R17, R72, RZ ;  /* 0x00000048111b7210 */ /* 0x000fe20007f9e0ff */
[----:B------:R-:W-:-:S03]  /*13d0*/  IMAD.WIDE.U32 R70, R60, c[0x0][0x240], R70 ;  /* 0x000090003c467a25 */ /* 0x000fc600078e0046 */
[----:B------:R-:W-:Y:S01]  /*13e0*/  IADD3.X R34, R35, R73, R34, P4, !PT ;  /* 0x0000004923227210 */ /* 0x000fe200027fe422 */
[----:B------:R-:W-:-:S04]  /*13f0*/  IMAD.WIDE.U32 R64, R60, c[0x0][0x188], R64 ;  /* 0x000062003c407a25 */ /* 0x000fc800078e0040 */
[----:B------:R-:W-:-:S04]  /*1400*/  IMAD.WIDE.U32 R62, R60, c[0x0][0x218], R62 ;  /* 0x000086003c3e7a25 */ /* 0x000fc800078e003e */
[----:B------:R-:W-:-:S04]  /*1410*/  IMAD.WIDE.U32 R60, R60, c[0x0][0x290], R74 ;  /* 0x0000a4003c3c7a25 */ /* 0x000fc800078e004a */
[----:B------:R-:W-:Y:S01]  /*1420*/  IMAD R28, R7, 0x2, R26 ;  /* 0x00000002071c7824 */ /* 0x000fe200078e021a */
[----:B------:R-:W-:Y:S01]  /*1430*/  SEL R7, R42, 0xffffffe0, !P2 ;  /* 0xffffffe02a077807 */ /* 0x000fe20005000000 */
[C---:B------:R-:W-:Y:S01]  /*1440*/  IMAD.SHL.U32 R29, R17.reuse, 0x40, RZ ;  /* 0x00000040111d7824 */ /* 0x040fe200078e00ff */
[----:B------:R-:W-:Y:S01]  /*1450*/  R2P PR, R24, 0x6 ;  /* 0x0000000618007804 */ /* 0x000fe20000000000 */
[----:B------:R-:W-:Y:S01]  /*1460*/  IMAD.IADD R59, R28, 0x1, R59 ;  /* 0x000000011c3b7824 */ /* 0x000fe200078e023b */
[----:B------:R-:W-:Y:S01]  /*1470*/  IADD3 R17, P4, R17, R60, RZ ;  /* 0x0000003c11117210 */ /* 0x000fe20007f9e0ff */
[----:B------:R-:W-:Y:S01]  /*1480*/  IMAD.MOV.U32 R28, RZ, RZ, 0x2 ;  /* 0x00000002ff1c7424 */ /* 0x000fe200078e00ff */
[----:B------:R-:W-:Y:S01]  /*1490*/  IADD3 R24, P6, P5, R68, R70, R29 ;  /* 0x0000004644187210 */ /* 0x000fe20007dde01d */
[----:B------:R-:W-:Y:S01]  /*14a0*/  IMAD R57, R38, 0x200, R57 ;  /* 0x0000020026397824 */ /* 0x000fe200078e0239 */
[----:B------:R-:W-:Y:S01]  /*14b0*/  IADD3.X R16, R35, R61, R16, P4, !PT ;  /* 0x0000003d23107210 */ /* 0x000fe200027fe410 */
[----:B------:R-:W-:Y:S01]  /*14c0*/  IMAD.WIDE.U32 R60, R53, R28, c[0x0][0x18] ;  /* 0x00000600353c7625 */ /* 0x000fe200078e001c */
[----:B------:R-:W-:-:S02]  /*14d0*/  SHF.R.S32.HI R28, RZ, 0x1f, R68 ;  /* 0x0000001fff1c7819 */ /* 0x000fc40000011444 */
[----:B------:R-:W-:Y:S01]  /*14e0*/  SHF.R.S32.HI R29, RZ, 0x1f, R29 ;  /* 0x0000001fff1d7819 */ /* 0x000fe2000001141d */
[----:B------:R-:W-:Y:S01]  /*14f0*/  IMAD.SHL.U32 R38, R38, 0x8, RZ ;  /* 0x0000000826267824 */ /* 0x000fe200078e00ff */
[----:B------:R-:W-:Y:S01]  /*1500*/  IADD3 R60, P4, R60, 0x4080, RZ ;  /* 0x000040803c3c7810 */ /* 0x000fe20007f9e0ff */
[----:B------:R-:W-:Y:S02]  /*1510*/  IMAD.IADD R19, R71, 0x1, R19 ;  /* 0x0000000147137824 */ /* 0x000fe400078e0213 */
[----:B------:R-:W-:Y:S01]  /*1520*/  IMAD.IADD R65, R65, 0x1, R25 ;  /* 0x0000000141417824 */ /* 0x000fe200078e0219 */
[----:B------:R-:W-:Y:S01]  /*1530*/  LOP3.LUT R38, R49, 0x8, R38, 0xf8, !PT ;  /* 0x0000000831267812 */ /* 0x000fe200078ef826 */
[----:B------:R-:W-:Y:S01]  /*1540*/  IMAD.X R61, RZ, RZ, R61, P4 ;  /* 0x000000ffff3d7224 */ /* 0x000fe200020e063d */
[----:B------:R-:W-:Y:S01]  /*1550*/  IADD3 R25, P4, R2, R5, RZ ;  /* 0x0000000502197210 */ /* 0x000fe20007f9e0ff */
[----:B------:R-:W-:Y:S01]  /*1560*/  IMAD.IADD R63, R63, 0x1, R0 ;  /* 0x000000013f3f7824 */ /* 0x000fe200078e0200 */
[----:B------:R-:W-:Y:S01]  /*1570*/  SHF.R.S32.HI R0, RZ, 0x1f, R2 ;  /* 0x0000001fff007819 */ /* 0x000fe20000011402 */
[----:B------:R-:W-:Y:S01]  /*1580*/  IMAD.U32 R74, RZ, RZ, UR4 ;  /* 0x00000004ff4a7e24 */ /* 0x000fe2000f8e00ff */
[----:B------:R-:W-:Y:S01]  /*1590*/  IADD3.X R19, R28, R19, R29, P6, P5 ;  /* 0x000000131c137210 */ /* 0x000fe200037ea41d */
[----:B------:R-:W-:Y:S01]  /*15a0*/  IMAD.WIDE.U32 R70, R25, c[0x0][0x178], R64 ;  /* 0x00005e0019467a25 */ /* 0x000fe200078e0040 */
[----:B------:R-:W-:Y:S01]  /*15b0*/  LOP3.LUT R49, R51, R40, R49, 0x1e, !PT ;  /* 0x0000002833317212 */ /* 0x000fe200078e1e31 */
[----:B------:R-:W-:Y:S01]  /*15c0*/  ULDC UR4, c[0x0][0x1c] ;  /* 0x0000070000047ab9 */ /* 0x000fe20000000800 */
[----:B------:R-:W-:Y:S01]  /*15d0*/  LEA.HI.X.SX32 R28, R5, R0, 0x1, P4 ;  /* 0x00000000051c7211 */ /* 0x000fe200020f0eff */
[----:B------:R-:W-:Y:S01]  /*15e0*/  IMAD.U32 R75, RZ, RZ, UR5 ;  /* 0x00000005ff4b7e24 */ /* 0x000fe2000f8e00ff */
[----:B------:R-:W-:Y:S01]  /*15f0*/  LOP3.LUT R51, R38, R51, RZ, 0x3c, !PT ;  /* 0x0000003326337212 */ /* 0x000fe200078e3cff */
[----:B------:R-:W-:Y:S01]  /*1600*/  IMAD.U32 R80, RZ, RZ, UR15 ;  /* 0x0000000fff507e24 */ /* 0x000fe2000f8e00ff */
[----:B------:R-:W-:Y:S01]  /*1610*/  LOP3.LUT R38, R4, 0xfffffe00, RZ, 0xc0, !PT ;  /* 0xfffffe0004267812 */ /* 0x000fe200078ec0ff */
[----:B------:R-:W-:Y:S01]  /*1620*/  IMAD.U32 R81, RZ, RZ, UR13 ;  /* 0x0000000dff517e24 */ /* 0x000fe2000f8e00ff */
[----:B------:R-:W-:Y:S01]  /*1630*/  SEL R5, R42, 0xffffffe0, !P2 ;  /* 0xffffffe02a057807 */ /* 0x000fe20005000000 */
[----:B------:R-:W-:Y:S01]  /*1640*/  @P0 IMAD.HI.U32 R36, R15, c[0x0][0x24c], RZ ;  /* 0x000093000f240a27 */ /* 0x000fe200078e00ff */
[----:B------:R-:W-:-:S02]  /*1650*/  SEL R4, R41, 0xfffffff0, !P1 ;  /* 0xfffffff029047807 */ /* 0x000fc40004800000 */
[----:B------:R-:W-:Y:S01]  /*1660*/  R2P PR, R18, 0x6 ;  /* 0x0000000612007804 */ /* 0x000fe20000000000 */
[C---:B------:R-:W-:Y:S01]  /*1670*/  IMAD R18, R28.reuse, c[0x0][0x178], RZ ;  /* 0x00005e001c127a24 */ /* 0x040fe200078e02ff */
[----:B------:R-:W-:Y:S01]  /*1680*/  LEA R35, P4, R27, c[0x0][0x258], 0x2 ;  /* 0x000096001b237a11 */ /* 0x000fe200078810ff */
[----:B------:R-:W-:Y:S01]  /*1690*/  IMAD R28, R28, c[0x0][0x208], RZ ;  /* 0x000082001c1c7a24 */ /* 0x000fe200078e02ff */
[----:B------:R-:W-:Y:S01]  /*16a0*/  IADD3 R51, R51, R38, R26 ;  /* 0x0000002633337210 */ /* 0x000fe20007ffe01a */
[----:B------:R-:W-:Y:S01]  /*16b0*/  IMAD R26, R25, c[0x0][0x17c], R18 ;  /* 0x00005f00191a7a24 */ /* 0x000fe200078e0212 */
[----:B------:R-:W-:Y:S01]  /*16c0*/  LEA.HI.X R34, R27, c[0x0][0x25c], R34, 0x2, P4 ;  /* 0x000097001b227a11 */ /* 0x000fe200020f1422 */
[----:B------:R-:W-:Y:S01]  /*16d0*/  IMAD R18, R25, c[0x0][0x20c], R28 ;  /* 0x0000830019127a24 */ /* 0x000fe200078e021c */
[----:B------:R-:W-:Y:S01]  /*16e0*/  LEA R64, P5, R17, c[0x0][0x280], 0x2 ;  /* 0x0000a00011407a11 */ /* 0x000fe200078a10ff */
[----:B------:R-:W-:Y:S01]  /*16f0*/  IMAD.WIDE.U32 R28, R25, c[0x0][0x208], R62 ;  /* 0x00008200191c7a25 */ /* 0x000fe200078e003e */
[----:B------:R-:W-:-:S02]  /*1700*/  LEA R62, P4, R24, c[0x0][0x220], 0x2 ;  /* 0x00008800183e7a11 */ /* 0x000fc400078810ff */
[----:B------:R-:W-:Y:S01]  /*1710*/  LEA.HI.X R65, R17, c[0x0][0x284], R16, 0x2, P5 ;  /* 0x0000a10011417a11 */ /* 0x000fe200028f1410 */
[----:B------:R-:W-:Y:S01]  /*1720*/  IMAD.IADD R17, R71, 0x1, R26 ;  /* 0x0000000147117824 */ /* 0x000fe200078e021a */
[----:B------:R-:W-:Y:S01]  /*1730*/  LEA.HI.X R63, R24, c[0x0][0x224], R19, 0x2, P4 ;  /* 0x00008900183f7a11 */ /* 0x000fe200020f1413 */
[----:B------:R-:W-:Y:S01]  /*1740*/  IMAD.U32 R25, RZ, RZ, UR11 ;  /* 0x0000000bff197e24 */ /* 0x000fe2000f8e00ff */
[C---:B------:R-:W-:Y:S01]  /*1750*/  LEA R16, P4, R70.reuse, c[0x0][0x160], 0x1 ;  /* 0x0000580046107a11 */ /* 0x040fe200078808ff */
[----:B------:R-:W-:Y:S01]  /*1760*/  UIADD3 UR11, UP0, UR8, 0x10080, URZ ;  /* 0x00010080080b7890 */ /* 0x000fe2000ff1e03f */
[----:B------:R-:W-:Y:S01]  /*1770*/  IMAD.IADD R26, R29, 0x1, R18 ;  /* 0x000000011d1a7824 */ /* 0x000fe200078e0212 */
[----:B------:R-:W-:Y:S01]  /*1780*/  LOP3.LUT R49, R49, R38, RZ, 0xfc, !PT ;  /* 0x0000002631317212 */ /* 0x000fe200078efcff */
[----:B------:R-:W-:Y:S01]  /*1790*/  IMAD.U32 R24, RZ, RZ, UR14 ;  /* 0x0000000eff187e24 */ /* 0x000fe2000f8e00ff */
[----:B------:R-:W-:Y:S01]  /*17a0*/  LEA.HI.X R17, R70, c[0x0][0x164], R17, 0x1, P4 ;  /* 0x0000590046117a11 */ /* 0x000fe200020f0c11 */
[----:B------:R-:W-:Y:S01]  /*17b0*/  UIADD3.X UR9, URZ, UR9, URZ, UP0, !UPT ;  /* 0x000000093f097290 */ /* 0x000fe200087fe43f */
[----:B------:R-:W-:Y:S01]  /*17c0*/  LEA R72, P4, R28, c[0x0][0x1f0], 0x1 ;  /* 0x00007c001c487a11 */ /* 0x000fe200078808ff */
[----:B------:R-:W-:-:S03]  /*17d0*/  IMAD.WIDE.U32 R18, R37, 0x2, R24 ;  /* 0x0000000225127825 */ /* 0x000fc600078e0018 */
[----:B------:R-:W-:Y:S01]  /*17e0*/  LEA.HI.X R73, R28, c[0x0][0x1f4], R26, 0x1, P4 ;  /* 0x00007d001c497a11 */ /* 0x000fe200020f0c1a */
[----:B------:R-:W-:Y:S01]  /*17f0*/  IMAD.U32 R27, RZ, RZ, UR9 ;  /* 0x00000009ff1b7e24 */ /* 0x000fe2000f8e00ff */
[----:B------:R-:W-:Y:S01]  /*1800*/  IADD3 R40, P4, R54, 0xa0, RZ ;  /* 0x000000a036287810 */ /* 0x000fe20007f9e0ff */
[----:B------:R-:W-:Y:S01]  /*1810*/  UIADD3 UR9, UP0, UR8, 0x18080, URZ ;  /* 0x0001808008097890 */ /* 0x000fe2000ff1e03f */
[----:B------:R-:W-:Y:S01]  /*1820*/  MOV R26, UR11 ;  /* 0x0000000b001a7c02 */ /* 0x000fe20008000f00 */
[----:B------:R1:W-:Y:S01]  /*1830*/  STL.128 [R1+0x90], R16 ;  /* 0x0000901001007387 */ /* 0x0003e20000100c00 */
[----:B------:R-:W-:Y:S01]  /*1840*/  IADD3 R38, R40, -c[0x0][0x20], RZ ;  /* 0x8000080028267a10 */ /* 0x000fe20007ffe0ff */
[----:B------:R-:W-:Y:S01]  /*1850*/  UIADD3.X UR5, URZ, UR4, URZ, UP0, !UPT ;  /* 0x000000043f057290 */ /* 0x000fe200087fe43f */
[----:B------:R-:W-:Y:S01]  /*1860*/  IMAD.WIDE.U32 R70, R59, 0x2, R30 ;  /* 0x000000023b467825 */ /* 0x000fe200078e001e */
[----:B------:R-:W-:Y:S01]  /*1870*/  STL.128 [R1+0x20], R24 ;  /* 0x0000201801007387 */ /* 0x000fe20000100c00 */
[----:B------:R-:W-:-:S02]  /*1880*/  UIADD3 UR8, UP0, UR8, 0x18480, URZ ;  /* 0x0001848008087890 */ /* 0x000fc4000ff1e03f */
[C---:B------:R-:W-:Y:S01]  /*1890*/  IMAD.WIDE.U32 R28, R57.reuse, 0x2, R30 ;  /* 0x00000002391c7825 */ /* 0x040fe200078e001e */
[----:B------:R-:W-:Y:S01]  /*18a0*/  STL.128 [R1+0x40], R24 ;  /* 0x0000401801007387 */ /* 0x000fe20000100c00 */
[----:B------:R-:W-:Y:S02]  /*18b0*/  UIADD3.X UR4, URZ, UR4, URZ, UP0, !UPT ;  /* 0x000000043f047290 */ /* 0x000fe400087fe43f */
[----:B------:R-:W-:Y:S01]  /*18c0*/  IMAD.WIDE.U32 R30, R57, 0x2, R32 ;  /* 0x00000002391e7825 */ /* 0x000fe200078e0020 */
[----:B------:R2:W-:Y:S03]  /*18d0*/  STL.64 [R38+0x8], R74 ;  /* 0x0000084a26007387 */ /* 0x0005e60000100a00 */
[----:B------:R-:W-:Y:S01]  /*18e0*/  IMAD.U32 R76, RZ, RZ, UR9 ;  /* 0x00000009ff4c7e24 */ /* 0x000fe2000f8e00ff */
[----:B------:R3:W-:Y:S01]  /*18f0*/  STL.64 [R38+0x18], R72 ;  /* 0x0000184826007387 */ /* 0x0007e20000100a00 */
[----:B------:R-:W-:-:S02]  /*1900*/  IMAD.U32 R77, RZ, RZ, UR5 ;  /* 0x00000005ff4d7e24 */ /* 0x000fc4000f8e00ff */
[--C-:B------:R-:W-:Y:S01]  /*1910*/  IMAD.WIDE.U32 R58, R59, 0x2, R32.reuse ;  /* 0x000000023b3a7825 */ /* 0x100fe200078e0020 */
[----:B------:R-:W-:Y:S03]  /*1920*/  STL.64 [R38+0x10], R80 ;  /* 0x0000105026007387 */ /* 0x000fe60000100a00 */
[----:B------:R-:W-:-:S04]  /*1930*/  IMAD.WIDE.U32 R56, R51, 0x2, R32 ;  /* 0x0000000233387825 */ /* 0x000fc800078e0020 */
[----:B------:R-:W-:-:S04]  /*1940*/  IMAD.WIDE.U32 R32, R49, 0x2, R44 ;  /* 0x0000000231207825 */ /* 0x000fc800078e002c */
[----:B------:R-:W-:Y:S01]  /*1950*/  IMAD.WIDE.U32 R78, R49, 0x2, R26 ;  /* 0x00000002314e7825 */ /* 0x000fe200078e001a */
[----:B-1----:R-:W-:Y:S02]  /*1960*/  SHF.R.S32.HI R19, RZ, 0x7, R48 ;  /* 0x00000007ff137819 */ /* 0x002fe40000011430 */
[----:B------:R-:W-:Y:S01]  /*1970*/  SEL R18, R41, 0xfffffff0, !P1 ;  /* 0xfffffff029127807 */ /* 0x000fe20004800000 */
[----:B------:R-:W-:Y:S01]  /*1980*/  IMAD.X R41, RZ, RZ, R55, P4 ;  /* 0x000000ffff297224 */ /* 0x000fe200020e0637 */
[----:B------:R-:W-:Y:S01]  /*1990*/  ISETP.GE.AND P1, PT, R3, c[0x0][0x1fc], PT ;  /* 0x00007f0003007a0c */ /* 0x000fe20003f26270 */
[----:B------:R1:W-:Y:S01]  /*19a0*/  STL [R38], R19 ;  /* 0x0000001326007387 */ /* 0x0003e20000100800 */
[----:B--2---:R-:W-:-:S04]  /*19b0*/  IMAD.WIDE.U32 R74, R53, 0x2, R44 ;  /* 0x00000002354a7825 */ /* 0x004fc800078e002c */
[----:B------:R-:W-:-:S04]  /*19c0*/  IMAD.WIDE.U32 R52, R51, 0x2, R24 ;  /* 0x0000000233347825 */ /* 0x000fc800078e0018 */
[----:B---3--:R-:W-:-:S04]  /*19d0*/  IMAD.WIDE.U32 R72, R49, 0x2, R24 ;  /* 0x0000000231487825 */ /* 0x008fc800078e0018 */
[----:B------:R-:W-:-:S04]  /*19e0*/  IMAD.WIDE.U32 R24, R37, 0x2, R26 ;  /* 0x0000000225187825 */ /* 0x000fc800078e001a */
[----:B------:R-:W-:Y:S01]  /*19f0*/  IMAD.WIDE.U32 R44, R51, 0x2, R26 ;  /* 0x00000002332c7825 */ /* 0x000fe200078e001a */
[----:B------:R2:W-:Y:S03]  /*1a00*/  STL.64 [R38+0x20], R24 ;  /* 0x0000201826007387 */ /* 0x0005e60000100a00 */
[----:B------:R-:W-:Y:S01]  /*1a10*/  IMAD.WIDE R26, R50, 0x4, R76 ;  /* 0x00000004321a7825 */ /* 0x000fe200078e024c */
[----:B------:R-:W-:Y:S01]  /*1a20*/  STL [R1+0xc8], R43 ;  /* 0x0000c82b01007387 */ /* 0x000fe20000100800 */
[----:B-1----:R-:W-:Y:S02]  /*1a30*/  SEL R19, R42, 0xffffffe0, !P2 ;  /* 0xffffffe02a137807 */ /* 0x002fe40005000000 */
[----:B------:R-:W-:Y:S01]  /*1a40*/  IMAD.MOV.U32 R42, RZ, RZ, R20 ;  /* 0x000000ffff2a7224 */ /* 0x000fe200078e0014 */
[----:B------:R-:W-:Y:S01]  /*1a50*/  ISETP.GE.AND P2, PT, R3, c[0x0][0x16c], PT ;  /* 0x00005b0003007a0c */ /* 0x000fe20003f46270 */
[----:B--2---:R-:W-:-:S02]  /*1a60*/  IMAD.MOV.U32 R24, RZ, RZ, R35 ;  /* 0x000000ffff187224 */ /* 0x004fc400078e0023 */
[----:B------:R-:W-:Y:S02]  /*1a70*/  IMAD.MOV.U32 R25, RZ, RZ, R34 ;  /* 0x000000ffff197224 */ /* 0x000fe400078e0022 */
[----:B------:R-:W-:-:S03]  /*1a80*/  IMAD.WIDE R34, R13, 0x4, R76 ;  /* 0x000000040d227825 */ /* 0x000fc600078e024c */
[----:B------:R1:W-:Y:S04]  /*1a90*/  STL.128 [R1+0xd0], R24 ;  /* 0x0000d01801007387 */ /* 0x0003e80000100c00 */
[----:B------:R-:W-:Y:S04]  /*1aa0*/  STL.64 [R38+0x48], R64 ;  /* 0x0000484026007387 */ /* 0x000fe80000100a00 */
[----:B------:R2:W-:Y:S04]  /*1ab0*/  STL [R38+0x40], R43 ;  /* 0x0000402b26007387 */ /* 0x0005e80000100800 */
[----:B------:R-:W-:Y:S04]  /*1ac0*/  STL.64 [R1+0x270], R4 ;  /* 0x0002700401007387 */ /* 0x000fe80000100a00 */
[----:B------:R3:W-:Y:S04]  /*1ad0*/  STL.64 [R1+0x280], R4 ;  /* 0x0002800401007387 */ /* 0x0007e80000100a00 */
[----:B------:R-:W-:Y:S04]  /*1ae0*/  STL.64 [R1+0x110], R10 ;  /* 0x0001100a01007387 */ /* 0x000fe80000100a00 */
[----:B------:R-:W-:Y:S04]  /*1af0*/  STL.64 [R1+0x120], R10 ;  /* 0x0001200a01007387 */ /* 0x000fe80000100a00 */
[----:B------:R4:W-:Y:S01]  /*1b00*/  STL.64 [R1+0x130], R10 ;  /* 0x0001300a01007387 */ /* 0x0009e20000100a00 */
[----:B-1----:R-:W-:-:S03]  /*1b10*/  IMAD.U32 R24, RZ, RZ, UR8 ;  /* 0x00000008ff187e24 */ /* 0x002fc6000f8e00ff */
[----:B------:R-:W-:Y:S01]  /*1b20*/  STL.64 [R1+0x298], R18 ;  /* 0x0002981201007387 */ /* 0x000fe20000100a00 */
[----:B------:R-:W-:Y:S01]  /*1b30*/  IMAD.U32 R25, RZ, RZ, UR4 ;  /* 0x00000004ff197e24 */ /* 0x000fe2000f8e00ff */
[----:B------:R-:W-:Y:S01]  /*1b40*/  SEL R14, R14, RZ, !P3 ;  /* 0x000000ff0e0e7207 */ /* 0x000fe20005800000 */
[----:B--2---:R-:W-:Y:S01]  /*1b50*/  IMAD.MOV.U32 R43, RZ, RZ, R21 ;  /* 0x000000ffff2b7224 */ /* 0x004fe200078e0015 */
[----:B------:R1:W-:Y:S01]  /*1b60*/  STL.64 [R1+0x2a8], R18 ;  /* 0x0002a81201007387 */ /* 0x0003e20000100a00 */
[----:B------:R-:W-:-:S03]  /*1b70*/  ULDC.64 UR4, c[0x0][0x1d8] ;  /* 0x0000760000047ab9 */ /* 0x000fc60000000a00 */
[----:B------:R-:W-:Y:S01]  /*1b80*/  STL.64 [R1+0x248], R6 ;  /* 0x0002480601007387 */ /* 0x000fe20000100a00 */
[----:B---3--:R-:W-:-:S03]  /*1b90*/  SHF.R.S32.HI R4, RZ, 0xd, R23 ;  /* 0x0000000dff047819 */ /* 0x008fc60000011417 */
[----:B------:R-:W-:Y:S01]  /*1ba0*/  STL.64 [R1+0x258], R6 ;  /* 0x0002580601007387 */ /* 0x000fe20000100a00 */
[----:B------:R-:W-:-:S03]  /*1bb0*/  MOV R5, c[0x0][0x2a8] ;  /* 0x0000aa0000057a02 */ /* 0x000fc60000000f00 */
[----:B------:R2:W-:Y:S04]  /*1bc0*/  STL.64 [R1+0x300], R6 ;  /* 0x0003000601007387 */ /* 0x0005e80000100a00 */
[----:B------:R-:W-:Y:S01]  /*1bd0*/  STL [R1+0x2d8], R7 ;  /* 0x0002d80701007387 */ /* 0x000fe20000100800 */
[----:B----4-:R-:W-:-:S03]  /*1be0*/  IMAD.WIDE R10, R13, 0x4, R24 ;  /* 0x000000040d0a7825 */ /* 0x010fc600078e0218 */
[----:B------:R-:W-:Y:S01]  /*1bf0*/  STL [R1+0x2e8], R7 ;  /* 0x0002e80701007387 */ /* 0x000fe20000100800 */
[----:B------:R-:W-:Y:S01]  /*1c00*/  SEL R13, RZ, 0x1, P1 ;  /* 0x00000001ff0d7807 */ /* 0x000fe20000800000 */
[----:B------:R-:W-:Y:S02]  /*1c10*/  IMAD.WIDE R24, R50, 0x4, R24 ;  /* 0x0000000432187825 */ /* 0x000fe400078e0218 */
[----:B------:R3:W-:Y:S01]  /*1c20*/  STL [R1+0x318], R7 ;  /* 0x0003180701007387 */ /* 0x0007e20000100800 */
[----:B-1----:R-:W-:-:S03]  /*1c30*/  IADD3 R19, P5, R54, 0x78, RZ ;  /* 0x0000007836137810 */ /* 0x002fc60007fbe0ff */
[----:B------:R1:W-:Y:S01]  /*1c40*/  STL [R1+0xf8], R4 ;  /* 0x0000f80401007387 */ /* 0x0003e20000100800 */
[----:B------:R-:W-:Y:S02]  /*1c50*/  SEL R18, RZ, 0x1, P2 ;  /* 0x00000001ff127807 */ /* 0x000fe40001000000 */
[----:B------:R-:W-:Y:S01]  /*1c60*/  IADD3 R23, P2, R54, 0x98, RZ ;  /* 0x0000009836177810 */ /* 0x000fe20007f5e0ff */
[----:B------:R4:W-:Y:S04]  /*1c70*/  STL.64 [R1+0x330], R10 ;  /* 0x0003300a01007387 */ /* 0x0009e80000100a00 */
[----:B------:R5:W-:Y:S01]  /*1c80*/  STL.128 [R1+0x320], R32 ;  /* 0x0003202001007387 */ /* 0x000be20000100c00 */
[----:B--2---:R-:W-:-:S03]  /*1c90*/  IMAD.MOV.U32 R6, RZ, RZ, c[0x0][0x2ac] ;  /* 0x0000ab00ff067624 */ /* 0x004fc600078e00ff */
[----:B------:R-:W-:Y:S04]  /*1ca0*/  STL.128 [R1+0x2c0], R28 ;  /* 0x0002c01c01007387 */ /* 0x000fe80000100c00 */
[----:B------:R-:W-:Y:S04]  /*1cb0*/  STL.64 [R1+0x100], R62 ;  /* 0x0001003e01007387 */ /* 0x000fe80000100a00 */
[----:B------:R-:W-:Y:S01]  /*1cc0*/  STL.64 [R1+0x278], R74 ;  /* 0x0002784a01007387 */ /* 0x000fe20000100a00 */
[----:B---3--:R-:W-:-:S03]  /*1cd0*/  IMAD.MOV.U32 R7, RZ, RZ, c[0x0][0x2b0] ;  /* 0x0000ac00ff077624 */ /* 0x008fc600078e00ff */
[----:B------:R-:W-:Y:S01]  /*1ce0*/  STL.64 [R1+0x288], R60 ;  /* 0x0002883c01007387 */ /* 0x000fe20000100a00 */
[----:B-1----:R-:W-:-:S03]  /*1cf0*/  IMAD.MOV.U32 R4, RZ, RZ, RZ ;  /* 0x000000ffff047224 */ /* 0x002fc600078e00ff */
[----:B------:R-:W-:Y:S01]  /*1d00*/  STL.64 [R1+0x2a0], R70 ;  /* 0x0002a04601007387 */ /* 0x000fe20000100a00 */
[----:B----4-:R-:W-:-:S03]  /*1d10*/  IADD3 R10, P1, R54, 0xc8, RZ ;  /* 0x000000c8360a7810 */ /* 0x010fc60007f3e0ff */
[----:B------:R-:W-:Y:S01]  /*1d20*/  STL.64 [R1+0x2b0], R58 ;  /* 0x0002b03a01007387 */ /* 0x000fe20000100a00 */
[----:B------:R-:W-:-:S03]  /*1d30*/  IADD3 R11, P6, R54, 0x341, RZ ;  /* 0x00000341360b7810 */ /* 0x000fc60007fde0ff */
[----:B------:R-:W-:Y:S01]  /*1d40*/  STL.64 [R1+0x260], R44 ;  /* 0x0002602c01007387 */ /* 0x000fe20000100a00 */
[----:B-----5:R-:W-:-:S03]  /*1d50*/  IADD3 R32, P4, R54, 0xd8, RZ ;  /* 0x000000d836207810 */ /* 0x020fc60007f9e0ff */
[----:B------:R-:W-:Y:S04]  /*1d60*/  STL.64 [R1+0x2e0], R78 ;  /* 0x0002e04e01007387 */ /* 0x000fe80000100a00 */
[----:B------:R-:W-:Y:S01]  /*1d70*/  STL.64 [R1+0x250], R52 ;  /* 0x0002503401007387 */ /* 0x000fe20000100a00 */
[----:B------:R-:W-:-:S03]  /*1d80*/  IMAD.X R33, RZ, RZ, R55, P4 ;  /* 0x000000ffff217224 */ /* 0x000fc600020e0637 */
[----:B------:R-:W-:Y:S04]  /*1d90*/  STL.64 [R1+0x2f0], R72 ;  /* 0x0002f04801007387 */ /* 0x000fe80000100a00 */
[----:B------:R1:W-:Y:S04]  /*1da0*/  STL.64 [R1+0xf0], R24 ;  /* 0x0000f01801007387 */ /* 0x0003e80000100a00 */
[----:B------:R-:W-:Y:S04]  /*1db0*/  STL.64 [R1+0x308], R56 ;  /* 0x0003083801007387 */ /* 0x000fe80000100a00 */
[----:B------:R-:W-:Y:S04]  /*1dc0*/  STL [R1+0x118], R22 ;  /* 0x0001181601007387 */ /* 0x000fe80000100800 */
[----:B------:R-:W-:Y:S04]  /*1dd0*/  STL [R1+0x128], R22 ;  /* 0x0001281601007387 */ /* 0x000fe80000100800 */
[----:B------:R2:W-:Y:S04]  /*1de0*/  STL [R1+0x138], R22 ;  /* 0x0001381601007387 */ /* 0x0005e80000100800 */
[----:B------:R-:W-:Y:S04]  /*1df0*/  STL.U8 [R1+0x108], RZ ;  /* 0x000108ff01007387 */ /* 0x000fe80000100000 */
[----:B------:R-:W-:Y:S01]  /*1e00*/  STL.U8 [R1+0x109], RZ ;  /* 0x000109ff01007387 */ /* 0x000fe20000100000 */
[----:B-1----:R-:W-:-:S03]  /*1e10*/  IMAD.X R24, RZ, RZ, R55, P5 ;  /* 0x000000ffff187224 */ /* 0x002fc600028e0637 */
[----:B------:R-:W-:Y:S04]  /*1e20*/  STL.U8 [R1+0x10a], RZ ;  /* 0x00010aff01007387 */ /* 0x000fe80000100000 */
[----:B------:R-:W-:Y:S04]  /*1e30*/  STL.U8 [R1+0x10c], RZ ;  /* 0x00010cff01007387 */ /* 0x000fe80000100000 */
[----:B------:R-:W-:Y:S04]  /*1e40*/  STL.U8 [R1+0x11c], RZ ;  /* 0x00011cff01007387 */ /* 0x000fe80000100000 */
        /* <DEDUP_REMOVED lines=36> */
[----:B------:R-:W-:Y:S04]  /*2090*/  STL.128 [R1+0x3e0], R40 ;  /* 0x0003e02801007387 */ /* 0x000fe80000100c00 */
[----:B------:R-:W-:Y:S04]  /*20a0*/  STL [R1+0x34c], R68 ;  /* 0x00034c4401007387 */ /* 0x000fe80000100800 */
[----:B------:R-:W-:Y:S01]  /*20b0*/  STL [R1+0x430], RZ ;  /* 0x000430ff01007387 */ /* 0x000fe20000100800 */
[----:B-1----:R-:W-:-:S02]  /*20c0*/  IMAD.X R18, RZ, RZ, R55, P6 ;  /* 0x000000ffff127224 */ /* 0x002fc400030e0637 */
[----:B--2---:R-:W-:Y:S02]  /*20d0*/  IMAD.X R13, RZ, RZ, R55, P1 ;  /* 0x000000ffff0d7224 */ /* 0x004fe400008e0637 */
[----:B---3--:R-:W-:Y:S01]  /*20e0*/  IMAD.MOV.U32 R7, RZ, RZ, R24 ;  /* 0x000000ffff077224 */ /* 0x008fe200078e0018 */
[C---:B------:R-:W-:Y:S01]  /*20f0*/  IADD3 R24, P1, R54.reuse, 0x340, RZ ;  /* 0x0000034036187810 */ /* 0x040fe20007f3e0ff */
[----:B------:R-:W-:Y:S01]  /*2100*/  IMAD.MOV.U32 R5, RZ, RZ, R22 ;  /* 0x000000ffff057224 */ /* 0x000fe200078e0016 */
[C---:B------:R-:W-:Y:S01]  /*2110*/  IADD3 R22, P2, R54.reuse, 0x338, RZ ;  /* 0x0000033836167810 */ /* 0x040fe20007f5e0ff */
[----:B------:R-:W-:Y:S02]  /*2120*/  IMAD.MOV.U32 R6, RZ, RZ, R19 ;  /* 0x000000ffff067224 */ /* 0x000fe400078e0013 */
[----:B------:R-:W-:Y:S02]  /*2130*/  IMAD.MOV.U32 R4, RZ, RZ, R23 ;  /* 0x000000ffff047224 */ /* 0x000fe400078e0017 */
[--C-:B------:R-:W-:Y:S01]  /*2140*/  IMAD.X R25, RZ, RZ, R55.reuse, P1 ;  /* 0x000000ffff197224 */ /* 0x100fe200008e0637 */
[C---:B------:R-:W-:Y:S01]  /*2150*/  IADD3 R34, P1, R54.reuse, 0x344, RZ ;  /* 0x0000034436227810 */ /* 0x040fe20007f3e0ff */
[----:B------:R-:W-:Y:S01]  /*2160*/  IMAD.X R23, RZ, RZ, R55, P2 ;  /* 0x000000ffff177224 */ /* 0x000fe200010e0637 */
[----:B------:R1:W-:Y:S01]  /*2170*/  STL.128 [R1+0x380], R4 ;  /* 0x0003800401007387 */ /* 0x0003e20000100c00 */
[----:B------:R-:W-:Y:S01]  /*2180*/  IMAD.MOV.U32 R30, RZ, RZ, R24 ;  /* 0x000000ffff1e7224 */ /* 0x000fe200078e0018 */
[C---:B------:R-:W-:Y:S01]  /*2190*/  IADD3 R26, P2, R54.reuse, 0x70, RZ ;  /* 0x00000070361a7810 */ /* 0x040fe20007f5e0ff */
[----:B------:R-:W-:Y:S01]  /*21a0*/  IMAD.MOV.U32 R31, RZ, RZ, R25 ;  /* 0x000000ffff1f7224 */ /* 0x000fe200078e0019 */
[----:B------:R-:W-:Y:S01]  /*21b0*/  MOV R29, R23 ;  /* 0x00000017001d7202 */ /* 0x000fe20000000f00 */
[----:B------:R-:W-:Y:S01]  /*21c0*/  IMAD.MOV.U32 R28, RZ, RZ, R22 ;  /* 0x000000ffff1c7224 */ /* 0x000fe200078e0016 */
[----:B------:R-:W-:Y:S01]  /*21d0*/  IADD3.X R27, RZ, R55, RZ, P2, !PT ;  /* 0x00000037ff1b7210 */ /* 0x000fe200017fe4ff */
[--C-:B------:R-:W-:Y:S01]  /*21e0*/  IMAD.X R35, RZ, RZ, R55.reuse, P1 ;  /* 0x000000ffff237224 */ /* 0x100fe200008e0637 */
[----:B------:R-:W-:Y:S01]  /*21f0*/  IADD3 R56, P2, R54, 0xe0, RZ ;  /* 0x000000e036387810 */ /* 0x000fe20007f5e0ff */
[----:B------:R-:W-:Y:S04]  /*2200*/  STL.128 [R1+0x390], R20 ;  /* 0x0003901401007387 */ /* 0x000fe80000100c00 */
[----:B------:R2:W-:Y:S01]  /*2210*/  STL.128 [R1+0x3f0], R28 ;  /* 0x0003f01c01007387 */ /* 0x0005e20000100c00 */
[----:B------:R-:W-:-:S03]  /*2220*/  IMAD.X R57, RZ, RZ, R55, P2 ;  /* 0x000000ffff397224 */ /* 0x000fc600010e0637 */
[----:B------:R-:W-:Y:S04]  /*2230*/  STL.128 [R1+0x3a0], R24 ;  /* 0x0003a01801007387 */ /* 0x000fe80000100c00 */
[----:B------:R-:W-:Y:S01]  /*2240*/  STL.128 [R1+0x3c0], R32 ;  /* 0x0003c02001007387 */ /* 0x000fe20000100c00 */
[----:B-1----:R-:W-:Y:S01]  /*2250*/  MOV R4, R11 ;  /* 0x0000000b00047202 */ /* 0x002fe20000000f00 */
[----:B------:R-:W-:Y:S01]  /*2260*/  IMAD.MOV.U32 R5, RZ, RZ, R18 ;  /* 0x000000ffff057224 */ /* 0x000fe200078e0012 */
[C---:B------:R-:W-:Y:S01]  /*2270*/  IADD3 R11, P5, R54.reuse, 0x71, RZ ;  /* 0x00000071360b7810 */ /* 0x040fe20007fbe0ff */
[----:B------:R-:W-:Y:S01]  /*2280*/  IMAD.MOV.U32 R6, RZ, RZ, R10 ;  /* 0x000000ffff067224 */ /* 0x000fe200078e000a */
[----:B------:R-:W-:Y:S01]  /*2290*/  IADD3 R18, P1, R54, 0xc0, RZ ;  /* 0x000000c036127810 */ /* 0x000fe20007f3e0ff */
[----:B------:R-:W-:-:S02]  /*22a0*/  IMAD.MOV.U32 R7, RZ, RZ, R13 ;  /* 0x000000ffff077224 */ /* 0x000fc400078e000d */
[----:B------:R-:W-:Y:S02]  /*22b0*/  IMAD.MOV.U32 R13, RZ, RZ, c[0x0][0x24c] ;  /* 0x00009300ff0d7624 */ /* 0x000fe400078e00ff */
[----:B------:R-:W-:Y:S01]  /*22c0*/  IMAD.MOV.U32 R10, RZ, RZ, c[0x0][0x2a0] ;  /* 0x0000a800ff0a7624 */ /* 0x000fe200078e00ff */
[----:B------:R1:W-:Y:S01]  /*22d0*/  STL.128 [R1+0x3b0], R4 ;  /* 0x0003b00401007387 */ /* 0x0003e20000100c00 */
[----:B--2---:R-:W-:Y:S01]  /*22e0*/  IMAD.X R31, RZ, RZ, R55, P1 ;  /* 0x000000ffff1f7224 */ /* 0x004fe200008e0637 */
[C---:B------:R-:W-:Y:S01]  /*22f0*/  IADD3 R19, P1, R54.reuse, 0x348, RZ ;  /* 0x0000034836137810 */ /* 0x040fe20007f3e0ff */
[----:B------:R-:W-:Y:S01]  /*2300*/  IMAD.MOV.U32 R28, RZ, RZ, R11 ;  /* 0x000000ffff1c7224 */ /* 0x000fe200078e000b */
[----:B------:R2:W-:Y:S01]  /*2310*/  STL.64 [R1+0x370], R12 ;  /* 0x0003700c01007387 */ /* 0x0005e20000100a00 */
[----:B------:R-:W-:Y:S02]  /*2320*/  IMAD.MOV.U32 R30, RZ, RZ, R18 ;  /* 0x000000ffff1e7224 */ /* 0x000fe400078e0012 */
[----:B------:R-:W-:Y:S01]  /*2330*/  IMAD.X R18, RZ, RZ, R55, P1 ;  /* 0x000000ffff127224 */ /* 0x000fe200008e0637 */
[----:B------:R-:W-:Y:S01]  /*2340*/  IADD3 R58, P1, R54, 0xf0, RZ ;  /* 0x000000f0363a7810 */ /* 0x000fe20007f3e0ff */
[----:B------:R-:W-:-:S04]  /*2350*/  IMAD.MOV.U32 R11, RZ, RZ, c[0x0][0x2a4] ;  /* 0x0000a900ff0b7624 */ /* 0x000fc800078e00ff */
[--C-:B------:R-:W-:Y:S01]  /*2360*/  IMAD.X R59, RZ, RZ, R55.reuse, P1 ;  /* 0x000000ffff3b7224 */ /* 0x100fe200008e0637 */
[----:B------:R3:W-:Y:S04]  /*2370*/  STL.128 [R1+0x350], R8 ;  /* 0x0003500801007387 */ /* 0x0007e80000100c00 */
[----:B------:R-:W-:Y:S01]  /*2380*/  STL.128 [R1+0x410], R56 ;  /* 0x0004103801007387 */ /* 0x000fe20000100c00 */
[----:B-1----:R-:W-:Y:S02]  /*2390*/  IMAD.X R4, RZ, RZ, R55, P5 ;  /* 0x000000ffff047224 */ /* 0x002fe400028e0637 */
[----:B------:R-:W-:Y:S02]  /*23a0*/  IMAD.MOV.U32 R6, RZ, RZ, R28 ;  /* 0x000000ffff067224 */ /* 0x000fe400078e001c */
[----:B------:R-:W-:-:S02]  /*23b0*/  IMAD.MOV.U32 R29, RZ, RZ, R4 ;  /* 0x000000ffff1d7224 */ /* 0x000fc400078e0004 */
[----:B------:R-:W-:Y:S02]  /*23c0*/  IMAD.MOV.U32 R4, RZ, RZ, R34 ;  /* 0x000000ffff047224 */ /* 0x000fe400078e0022 */
[----:B------:R-:W-:Y:S01]  /*23d0*/  IMAD.MOV.U32 R7, RZ, RZ, R29 ;  /* 0x000000ffff077224 */ /* 0x000fe200078e001d */
[----:B------:R-:W-:Y:S01]  /*23e0*/  STL.128 [R1+0x3d0], R28 ;  /* 0x0003d01c01007387 */ /* 0x000fe20000100c00 */
[----:B------:R-:W-:Y:S02]  /*23f0*/  IMAD.MOV.U32 R5, RZ, RZ, R35 ;  /* 0x000000ffff057224 */ /* 0x000fe400078e0023 */
[----:B--2---:R-:W-:-:S03]  /*2400*/  IMAD.MOV.U32 R12, RZ, RZ, c[0x0][0x250] ;  /* 0x00009400ff0c7624 */ /* 0x004fc600078e00ff */
[----:B------:R1:W-:Y:S04]  /*2410*/  STL.128 [R1+0x420], R4 ;  /* 0x0004200401007387 */ /* 0x0003e80000100c00 */
[----:B------:R-:W-:Y:S04]  /*2420*/  STL [R1+0x378], R12 ;  /* 0x0003780c01007387 */ /* 0x000fe80000100800 */
[----:B---3--:R-:W2:Y:S04]  /*2430*/  LDL.U8 R11, [R1+0x341] ;  /* 0x00034100010b7983 */ /* 0x008ea80000100000 */
[----:B------:R-:W3:Y:S01]  /*2440*/  LDL.U8 R10, [R1+0x341] ;  /* 0x00034100010a7983 */ /* 0x000ee20000100000 */
[----:B-1----:R-:W-:-:S02]  /*2450*/  IMAD.MOV.U32 R4, RZ, RZ, R26 ;  /* 0x000000ffff047224 */ /* 0x002fc400078e001a */
[----:B------:R-:W-:Y:S02]  /*2460*/  IMAD.MOV.U32 R5, RZ, RZ, R27 ;  /* 0x000000ffff057224 */ /* 0x000fe400078e001b */
[----:B------:R-:W-:Y:S02]  /*2470*/  IMAD.MOV.U32 R6, RZ, RZ, R19 ;  /* 0x000000ffff067224 */ /* 0x000fe400078e0013 */
[----:B------:R-:W-:-:S05]  /*2480*/  IMAD.MOV.U32 R7, RZ, RZ, R18 ;  /* 0x000000ffff077224 */ /* 0x000fca00078e0012 */
[----:B------:R1:W-:Y:S04]  /*2490*/  STL.128 [R1+0x400], R4 ;  /* 0x0004000401007387 */ /* 0x0003e80000100c00 */
[----:B------:R-:W4:Y:S04]  /*24a0*/  LDL R38, [R38+0x2a4] ;  /* 0x0002a40026267983 */ /* 0x000f280000100800 */
[----:B-1----:R-:W5:Y:S01]  /*24b0*/  LDL.U8 R5, [R1+0x341] ;  /* 0x0003410001057983 */ /* 0x002f620000100000 */
[----:B------:R-:W-:Y:S02]  /*24c0*/  @P0 SHF.R.U32.HI R13, RZ, c[0x0][0x250], R36 ;  /* 0x00009400ff0d0a19 */ /* 0x000fe40000011624 */
[----:B------:R-:W-:-:S04]  /*24d0*/  @!P0 MOV R13, R15 ;  /* 0x0000000f000d8202 */ /* 0x000fc80000000f00 */
[----:B------:R-:W-:Y:S01]  /*24e0*/  SHF.R.S32.HI R15, RZ, 0x1f, R13 ;  /* 0x0000001fff0f7819 */ /* 0x000fe2000001140d */
[----:B------:R-:W-:-:S04]  /*24f0*/  IMAD.WIDE.U32 R18, R13, c[0x0][0x1e0], R46 ;  /* 0x000078000d127a25 */ /* 0x000fc800078e002e */
[----:B------:R-:W-:Y:S01]  /*2500*/  IMAD R12, R15, c[0x0][0x1e0], RZ ;  /* 0x000078000f0c7a24 */ /* 0x000fe200078e02ff */
[----:B------:R-:W-:-:S03]  /*2510*/  IADD3 R28, P0, R2, R39, RZ ;  /* 0x00000027021c7210 */ /* 0x000fc60007f1e0ff */
[----:B------:R-:W-:Y:S01]  /*2520*/  IMAD R12, R13, c[0x0][0x1e4], R12 ;  /* 0x000079000d0c7a24 */ /* 0x000fe200078e020c */
[----:B------:R-:W-:Y:S01]  /*2530*/  LEA.HI.X.SX32 R29, R39, R0, 0x1, P0 ;  /* 0x00000000271d7211 */ /* 0x000fe200000f0eff */
[----:B------:R-:W-:Y:S02]  /*2540*/  IMAD.MOV.U32 R32, RZ, RZ, R18 ;  /* 0x000000ffff207224 */ /* 0x000fe400078e0012 */
[----:B------:R-:W-:Y:S01]  /*2550*/  IMAD.IADD R33, R19, 0x1, R12 ;  /* 0x0000000113217824 */ /* 0x000fe200078e020c */
[----:B------:R-:W-:Y:S01]  /*2560*/  SEL R19, R67, RZ, !P3 ;  /* 0x000000ff43137207 */ /* 0x000fe20005800000 */
[----:B------:R-:W-:Y:S02]  /*2570*/  IMAD R12, R14, c[0x0][0x1e8], RZ ;  /* 0x00007a000e0c7a24 */ /* 0x000fe400078e02ff */
[----:B------:R-:W-:Y:S02]  /*2580*/  IMAD R9, R66, -0x80, R9 ;  /* 0xffffff8042097824 */ /* 0x000fe400078e0209 */
[----:B------:R-:W-:-:S02]  /*2590*/  IMAD R12, R19, c[0x0][0x1ec], R12 ;  /* 0x00007b00130c7a24 */ /* 0x000fc400078e020c */
[----:B------:R-:W-:-:S04]  /*25a0*/  IMAD.WIDE.U32 R32, R19, c[0x0][0x1e8], R32 ;  /* 0x00007a0013207a25 */ /* 0x000fc800078e0020 */
[----:B------:R-:W-:Y:S02]  /*25b0*/  IMAD R0, R15, c[0x0][0x1b0], RZ ;  /* 0x00006c000f007a24 */ /* 0x000fe400078e02ff */
[----:B------:R-:W-:-:S04]  /*25c0*/  IMAD.WIDE R28, R66, 0x80, R28 ;  /* 0x00000080421c7825 */ /* 0x000fc800078e021c */
[----:B------:R-:W-:Y:S02]  /*25d0*/  IMAD.IADD R33, R33, 0x1, R12 ;  /* 0x0000000121217824 */ /* 0x000fe400078e020c */
[----:B------:R-:W-:Y:S01]  /*25e0*/  IMAD R0, R13, c[0x0][0x1b4], R0 ;  /* 0x00006d000d007a24 */ /* 0x000fe200078e0200 */
[----:B----4-:R-:W-:-:S13]  /*25f0*/  ISETP.GT.AND P1, PT, R38, 0x7f, PT ;  /* 0x0000007f2600780c */ /* 0x010fda0003f24270 */
[----:B------:R-:W4:Y:S04]  /*2600*/  @!P1 LDL.U8 R4, [R1+0x71] ;  /* 0x0000710001049983 */ /* 0x000f280000100000 */
[----:B------:R-:W4:Y:S04]  /*2610*/  @!P1 LDL.128 R48, [R1+0xd0] ;  /* 0x0000d00001309983 */ /* 0x000f280000100c00 */
[----:B------:R-:W4:Y:S04]  /*2620*/  @!P1 LDL.128 R24, [R1+0x3e0] ;  /* 0x0003e00001189983 */ /* 0x000f280000100c00 */
[----:B------:R-:W4:Y:S04]  /*2630*/  @!P1 LDL.64 R6, [R1+0x408] ;  /* 0x0004080001069983 */ /* 0x000f280000100a00 */
[----:B------:R-:W4:Y:S04]  /*2640*/  @!P1 LDL.64 R22, [R1+0x3f0] ;  /* 0x0003f00001169983 */ /* 0x000f280000100a00 */
[----:B------:R-:W4:Y:S01]  /*2650*/  @!P1 LDL.64 R30, [R1+0x3d8] ;  /* 0x0003d800011e9983 */ /* 0x000f220000100a00 */
[----:B------:R-:W-:Y:S01]  /*2660*/  IMAD.WIDE.U32 R38, R13, c[0x0][0x1b0], R46 ;  /* 0x00006c000d267a25 */ /* 0x000fe200078e002e */
[----:B------:R-:W-:-:S02]  /*2670*/  USHF.L.U32 UR9, UR4, 0x6, URZ ;  /* 0x0000000604097899 */ /* 0x000fc4000800063f */
[----:B------:R-:W-:Y:S01]  /*2680*/  UMOV UR8, 0x6 ;  /* 0x0000000600087882 */ /* 0x000fe20000000000 */
[----:B------:R-:W-:Y:S02]  /*2690*/  IMAD.IADD R12, R9, 0x1, -R2 ;  /* 0x00000001090c7824 */ /* 0x000fe400078e0a02 */
[----:B------:R-:W-:Y:S01]  /*26a0*/  IMAD.SHL.U32 R37, R37, 0x2, RZ ;  /* 0x0000000225257824 */ /* 0x000fe200078e00ff */
[----:B--2---:R-:W-:Y:S01]  /*26b0*/  LOP3.LUT R11, R11, 0x1, RZ, 0xc0, !PT ;  /* 0x000000010b0b7812 */ /* 0x004fe200078ec0ff */
[----:B------:R-:W-:Y:S01]  /*26c0*/  IMAD R9, R29, c[0x0][0x1d8], RZ ;  /* 0x000076001d097a24 */ /* 0x000fe200078e02ff */
[----:B---3--:R-:W-:Y:S01]  /*26d0*/  LOP3.LUT R10, R10, 0x1, RZ, 0xc0, !PT ;  /* 0x000000010a0a7812 */ /* 0x008fe200078ec0ff */
[----:B------:R-:W-:Y:S01]  /*26e0*/  IMAD.IADD R39, R39, 0x1, R0 ;  /* 0x0000000127277824 */ /* 0x000fe200078e0200 */
[----:B------:R-:W-:Y:S01]  /*26f0*/  ISETP.GE.AND P5, PT, R12, 0x1, PT ;  /* 0x000000010c00780c */ /* 0x000fe20003fa6270 */
[C---:B------:R-:W-:Y:S01]  /*2700*/  IMAD R0, R28.reuse, c[0x0][0x1dc], R9 ;  /* 0x000077001c007a24 */ /* 0x040fe200078e0209 */
[----:B-----5:R-:W-:Y:S01]  /*2710*/  LOP3.LUT R5, R5, 0x1, RZ, 0xc0, !PT ;  /* 0x0000000105057812 */ /* 0x020fe200078ec0ff */
[----:B------:R-:W-:Y:S01]  /*2720*/  IMAD.WIDE.U32 R42, R28, c[0x0][0x1d8], R32 ;  /* 0x000076001c2a7a25 */ /* 0x000fe200078e0020 */
[----:B------:R-:W-:Y:S01]  /*2730*/  ISETP.GE.OR P2, PT, R3, c[0x0][0x1cc], !P5 ;  /* 0x0000730003007a0c */ /* 0x000fe20006f46670 */
[----:B------:R-:W2:Y:S02]  /*2740*/  @!P1 LDL.64 R34, [R1+0x420] ;  /* 0x0004200001229983 */ /* 0x000ea40000100a00 */
[----:B------:R-:W-:Y:S01]  /*2750*/  IMAD.IADD R0, R43, 0x1, R0 ;  /* 0x000000012b007824 */ /* 0x000fe200078e0200 */
[----:B------:R-:W-:Y:S01]  /*2760*/  LEA R32, P0, R42, c[0x0][0x1c0], 0x1 ;  /* 0x000070002a207a11 */ /* 0x000fe200078008ff */
[----:B------:R-:W-:Y:S01]  /*2770*/  USHF.L.U64.HI UR5, UR4, UR8, UR5 ;  /* 0x0000000804057299 */ /* 0x000fe20008010205 */
[----:B------:R-:W-:Y:S01]  /*2780*/  IMAD R14, R14, c[0x0][0x1b8], RZ ;  /* 0x00006e000e0e7a24 */ /* 0x000fe200078e02ff */
[----:B------:R-:W-:Y:S01]  /*2790*/  ISETP.GE.AND P4, PT, R12, 0x21, PT ;  /* 0x000000210c00780c */ /* 0x000fe20003f86270 */
[----:B------:R-:W3:Y:S01]  /*27a0*/  @!P1 LDL.64 R56, [R1+0x410] ;  /* 0x0004100001389983 */ /* 0x000ee20000100a00 */
[----:B------:R-:W-:-:S02]  /*27b0*/  LEA.HI.X R33, R42, c[0x0][0x1c4], R0, 0x1, P0 ;  /* 0x000071002a217a11 */ /* 0x000fc400000f0c00 */
[----:B------:R-:W-:Y:S02]  /*27c0*/  IADD3 R18, P0, R32, UR9, RZ ;  /* 0x0000000920127c10 */ /* 0x000fe4000ff1e0ff */
[----:B------:R-:W-:Y:S01]  /*27d0*/  ISETP.GE.AND P3, PT, R12, 0x41, PT ;  /* 0x000000410c00780c */ /* 0x000fe20003f66270 */
[----:B------:R-:W-:Y:S01]  /*27e0*/  IMAD R14, R19, c[0x0][0x1bc], R14 ;  /* 0x00006f00130e7a24 */ /* 0x000fe200078e020e */
[----:B------:R-:W-:Y:S01]  /*27f0*/  ISETP.GE.OR P6, PT, R3, c[0x0][0x1cc], !P4 ;  /* 0x0000730003007a0c */ /* 0x000fe200067c6670 */
[----:B------:R-:W-:Y:S01]  /*2800*/  IMAD.WIDE.U32 R38, R19, c[0x0][0x1b8], R38 ;  /* 0x00006e0013267a25 */ /* 0x000fe200078e0026 */
[----:B------:R-:W-:Y:S01]  /*2810*/  IADD3.X R19, R33, UR5, RZ, P0, !PT ;  /* 0x0000000521137c10 */ /* 0x000fe200087fe4ff */
[----:B------:R-:W-:Y:S01]  /*2820*/  @!PT LDS RZ, [RZ] ;  /* 0x00000000fffff984 */ /* 0x000fe20000000800 */
[----:B------:R-:W-:Y:S01]  /*2830*/  @!PT LDS RZ, [RZ] ;  /* 0x00000000fffff984 */ /* 0x000fe20000000800 */
[----:B------:R-:W-:Y:S01]  /*2840*/  @!PT LDS RZ, [RZ] ;  /* 0x00000000fffff984 */ /* 0x000fe20000000800 */
[----:B------:R1:W-:Y:S01]  /*2850*/  LDGSTS.E.BYPASS.LTC128B.128 [R37+0x4080], [R32.64], !P2 ;  /* 0x0408000020257fae */ /* 0x0003e2000d101d46 */
[----:B------:R-:W-:Y:S01]  /*2860*/  ISETP.GE.OR P0, PT, R3, c[0x0][0x1cc], !P3 ;  /* 0x0000730003007a0c */ /* 0x000fe20005f06670 */
[----:B------:R-:W-:Y:S01]  /*2870*/  IMAD.IADD R39, R39, 0x1, R14 ;  /* 0x0000000127277824 */ /* 0x000fe200078e020e */
[----:B------:R-:W-:-:S04]  /*2880*/  IADD3 R14, P2, R18, UR9, RZ ;  /* 0x00000009120e7c10 */ /* 0x000fc8000ff5e0ff */
[----:B------:R-:W-:Y:S01]  /*2890*/  IADD3.X R15, R19, UR5, RZ, P2, !PT ;  /* 0x00000005130f7c10 */ /* 0x000fe200097fe4ff */
[----:B------:R-:W-:Y:S02]  /*28a0*/  IMAD R9, R29, c[0x0][0x1a8], RZ ;  /* 0x00006a001d097a24 */ /* 0x000fe400078e02ff */
[----:B------:R5:W-:Y:S04]  /*28b0*/  LDGSTS.E.BYPASS.LTC128B.128 [R37+0x5080], [R18.64], !P6 ;  /* 0x0508000012257fae */ /* 0x000be8000f101d46 */
[----:B------:R5:W-:Y:S01]  /*28c0*/  LDGSTS.E.BYPASS.LTC128B.128 [R37+0x6080], [R14.64], !P0 ;  /* 0x060800000e257fae */ /* 0x000be2000c101d46 */
[C---:B------:R-:W-:Y:S02]  /*28d0*/  IMAD R9, R28.reuse, c[0x0][0x1ac], R9 ;  /* 0x00006b001c097a24 */ /* 0x040fe400078e0209 */
[----:B------:R-:W-:Y:S01]  /*28e0*/  IMAD.WIDE.U32 R28, R28, c[0x0][0x1a8], R38 ;  /* 0x00006a001c1c7a25 */ /* 0x000fe200078e0026 */
[----:B------:R-:W-:-:S02]  /*28f0*/  ISETP.GE.AND P2, PT, R12, 0x61, PT ;  /* 0x000000610c00780c */ /* 0x000fc40003f46270 */
[----:B-1----:R-:W-:Y:S01]  /*2900*/  IADD3 R32, P0, R14, UR9, RZ ;  /* 0x000000090e207c10 */ /* 0x002fe2000ff1e0ff */
[----:B------:R-:W-:-:S03]  /*2910*/  IMAD.IADD R9, R29, 0x1, R9 ;  /* 0x000000011d097824 */ /* 0x000fc600078e0209 */
[----:B------:R-:W-:Y:S01]  /*2920*/  IADD3.X R33, R15, UR5, RZ, P0, !PT ;  /* 0x000000050f217c10 */ /* 0x000fe200087fe4ff */
[----:B------:R-:W-:Y:S01]  /*2930*/  ULDC.64 UR4, c[0x0][0x1a8] ;  /* 0x00006a0000047ab9 */ /* 0x000fe20000000a00 */
[C---:B------:R-:W-:Y:S01]  /*2940*/  LEA R12, P0, R28.reuse, c[0x0][0x190], 0x1 ;  /* 0x000064001c0c7a11 */ /* 0x040fe200078008ff */
[----:B------:R-:W-:Y:S02]  /*2950*/  USHF.L.U32 UR9, UR4, 0x6, URZ ;  /* 0x0000000604097899 */ /* 0x000fe4000800063f */
[----:B------:R-:W-:Y:S01]  /*2960*/  USHF.L.U64.HI UR5, UR4, UR8, UR5 ;  /* 0x0000000804057299 */ /* 0x000fe20008010205 */
[----:B------:R-:W-:Y:S02]  /*2970*/  LEA.HI.X R13, R28, c[0x0][0x194], R9, 0x1, P0 ;  /* 0x000065001c0d7a11 */ /* 0x000fe400000f0c09 */
[----:B------:R-:W-:Y:S02]  /*2980*/  ISETP.GE.OR P6, PT, R3, c[0x0][0x1cc], !P2 ;  /* 0x0000730003007a0c */ /* 0x000fe400057c6670 */
[----:B-----5:R-:W-:-:S02]  /*2990*/  IADD3 R14, P0, R12, UR9, RZ ;  /* 0x000000090c0e7c10 */ /* 0x020fc4000ff1e0ff */
[C---:B------:R-:W-:Y:S01]  /*29a0*/  ISETP.GE.OR P5, PT, R3.reuse, c[0x0][0x19c], !P5 ;  /* 0x0000670003007a0c */ /* 0x040fe20006fa6670 */
[----:B------:R-:W-:Y:S01]  /*29b0*/  IMAD.IADD R2, R8, 0x1, -R2 ;  /* 0x0000000108027824 */ /* 0x000fe200078e0a02 */
[----:B------:R-:W-:Y:S02]  /*29c0*/  ISETP.GE.OR P4, PT, R3, c[0x0][0x19c], !P4 ;  /* 0x0000670003007a0c */ /* 0x000fe40006786670 */
[----:B------:R-:W-:Y:S02]  /*29d0*/  IADD3.X R15, R13, UR5, RZ, P0, !PT ;  /* 0x000000050d0f7c10 */ /* 0x000fe400087fe4ff */
[C---:B------:R-:W-:Y:S02]  /*29e0*/  ISETP.GE.OR P3, PT, R3.reuse, c[0x0][0x19c], !P3 ;  /* 0x0000670003007a0c */ /* 0x040fe40005f66670 */
[----:B------:R-:W-:Y:S01]  /*29f0*/  IADD3 R8, P0, R14, UR9, RZ ;  /* 0x000000090e087c10 */ /* 0x000fe2000ff1e0ff */
[----:B------:R1:W-:Y:S01]  /*2a00*/  LDGSTS.E.BYPASS.LTC128B.128 [R37+0x7080], [R32.64], !P6 ;  /* 0x0708000020257fae */ /* 0x0003e2000f101d46 */
[----:B------:R-:W-:-:S02]  /*2a10*/  ISETP.GE.OR P2, PT, R3, c[0x0][0x19c], !P2 ;  /* 0x0000670003007a0c */ /* 0x000fc40005746670 */
[----:B------:R-:W-:Y:S01]  /*2a20*/  IADD3.X R9, R15, UR5, RZ, P0, !PT ;  /* 0x000000050f097c10 */ /* 0x000fe200087fe4ff */
[----:B------:R5:W-:Y:S01]  /*2a30*/  LDGSTS.E.BYPASS.LTC128B.128 [R37+0x80], [R12.64], !P5 ;  /* 0x000800000c257fae */ /* 0x000be2000e901d46 */
[----:B------:R-:W-:Y:S02]  /*2a40*/  IADD3 R18, P0, R8, UR9, RZ ;  /* 0x0000000908127c10 */ /* 0x000fe4000ff1e0ff */
[----:B------:R-:W-:Y:S01]  /*2a50*/  ISETP.GE.AND P5, PT, R3, c[0x0][0x16c], PT ;  /* 0x00005b0003007a0c */ /* 0x000fe20003fa6270 */
[----:B------:R1:W-:Y:S01]  /*2a60*/  LDGSTS.E.BYPASS.LTC128B.128 [R37+0x1080], [R14.64], !P4 ;  /* 0x010800000e257fae */ /* 0x0003e2000e101d46 */
[----:B------:R-:W-:-:S03]  /*2a70*/  IADD3.X R19, R9, UR5, RZ, P0, !PT ;  /* 0x0000000509137c10 */ /* 0x000fc600087fe4ff */
[----:B------:R1:W-:Y:S01]  /*2a80*/  LDGSTS.E.BYPASS.LTC128B.128 [R37+0x2080], [R8.64], !P3 ;  /* 0x0208000008257fae */ /* 0x0003e2000d901d46 */
[----:B------:R-:W-:-:S03]  /*2a90*/  USHF.L.U32 UR5, UR10, 0x6, URZ ;  /* 0x000000060a057899 */ /* 0x000fc6000800063f */
[----:B------:R2:W-:Y:S01]  /*2aa0*/  LDGSTS.E.BYPASS.LTC128B.128 [R37+0x3080], [R18.64], !P2 ;  /* 0x0308000012257fae */ /* 0x0005e2000d101d46 */
[----:B------:R-:W-:Y:S01]  /*2ab0*/  ISETP.LT.OR P2, PT, R2, 0x1, P5 ;  /* 0x000000010200780c */ /* 0x000fe20002f41670 */
[----:B------:R-:W-:Y:S02]  /*2ac0*/  ULDC UR4, c[0x0][0x17c] ;  /* 0x00005f0000047ab9 */ /* 0x000fe40000000800 */
[----:B------:R-:W-:Y:S01]  /*2ad0*/  USHF.L.U64.HI UR4, UR10, UR8, UR4 ;  /* 0x000000080a047299 */ /* 0x000fe20008010204 */
[----:B------:R-:W-:Y:S01]  /*2ae0*/  ISETP.NE.U32.AND P5, PT, R11, 0x1, PT ;  /* 0x000000010b00780c */ /* 0x000fe20003fa5070 */
[----:B------:R-:W0:Y:S01]  /*2af0*/  LDGDEPBAR ;  /* 0x00000000000079af */ /* 0x000e220000000000 */
[----:B------:R-:W-:Y:S02]  /*2b00*/  ISETP.NE.U32.AND P4, PT, R10, 0x1, PT ;  /* 0x000000010a00780c */ /* 0x000fe40003f85070 */
[----:B------:R-:W-:Y:S02]  /*2b10*/  ISETP.NE.U32.AND P3, PT, R5, 0x1, PT ;  /* 0x000000010500780c */ /* 0x000fe40003f65070 */
[----:B------:R-:W-:-:S02]  /*2b20*/  ISETP.LT.OR P5, PT, R2, 0x21, P5 ;  /* 0x000000210200780c */ /* 0x000fc40002fa1670 */
[----:B-----5:R-:W-:Y:S01]  /*2b30*/  IADD3 R12, P0, R16, UR5, RZ ;  /* 0x00000005100c7c10 */ /* 0x020fe2000ff1e0ff */
[----:B------:R2:W-:Y:S01]  /*2b40*/  LDGSTS.E.BYPASS.LTC128B.128 [R37+0x8080], [R16.64], !P2 ;  /* 0x0808000010257fae */ /* 0x0005e2000d101d46 */
[C---:B------:R-:W-:Y:S02]  /*2b50*/  ISETP.LT.OR P4, PT, R2.reuse, 0x41, P4 ;  /* 0x000000410200780c */ /* 0x040fe40002781670 */
[----:B------:R-:W-:Y:S02]  /*2b60*/  IADD3.X R13, R17, UR4, RZ, P0, !PT ;  /* 0x00000004110d7c10 */ /* 0x000fe400087fe4ff */
[----:B------:R-:W-:Y:S02]  /*2b70*/  ISETP.LT.OR P3, PT, R2, 0x61, P3 ;  /* 0x000000610200780c */ /* 0x000fe40001f61670 */
[----:B-1----:R-:W-:Y:S01]  /*2b80*/  IADD3 R8, P0, R12, UR5, RZ ;  /* 0x000000050c087c10 */ /* 0x002fe2000ff1e0ff */
[----:B------:R-:W-:Y:S02]  /*2b90*/  IMAD.MOV.U32 R0, RZ, RZ, RZ ;  /* 0x000000ffff007224 */ /* 0x000fe400078e00ff */
[----:B------:R1:W-:Y:S01]  /*2ba0*/  LDGSTS.E.BYPASS.LTC128B.128 [R37+0x9080], [R12.64], !P5 ;  /* 0x090800000c257fae */ /* 0x0003e2000e901d46 */
[----:B------:R-:W-:-:S02]  /*2bb0*/  IADD3.X R9, R13, UR4, RZ, P0, !PT ;  /* 0x000000040d097c10 */ /* 0x000fc400087fe4ff */
[----:B------:R-:W-:Y:S01]  /*2bc0*/  IADD3 R2, P0, R8, UR5, RZ ;  /* 0x0000000508027c10 */ /* 0x000fe2000ff1e0ff */
[----:B------:R-:W5:Y:S03]  /*2bd0*/  @!P1 LDL R0, [R1+0x430] ;  /* 0x0004300001009983 */ /* 0x000f660000100800 */
[----:B------:R-:W-:Y:S01]  /*2be0*/  IADD3.X R3, R9, UR4, RZ, P0, !PT ;  /* 0x0000000409037c10 */ /* 0x000fe200087fe4ff */
[----:B------:R1:W-:Y:S04]  /*2bf0*/  LDGSTS.E.BYPASS.LTC128B.128 [R37+0xa080], [R8.64], !P4 ;  /* 0x0a08000008257fae */ /* 0x0003e8000e101d46 */
[----:B------:R5:W-:Y:S01]  /*2c00*/  LDGSTS.E.BYPASS.LTC128B.128 [R37+0xb080], [R2.64], !P3 ;  /* 0x0b08000002257fae */ /* 0x000be2000d901d46 */
[----:B----4-:R-:W-:-:S02]  /*2c10*/  @!P1 ISETP.NE.AND P2, PT, R4, RZ, PT ;  /* 0x000000ff0400920c */ /* 0x010fc40003f45270 */
[----:B------:R-:W-:Y:S02]  /*2c20*/  @!P1 IADD3 R51, R50, -c[0x0][0x18], RZ ;  /* 0x8000060032339a10 */ /* 0x000fe40007ffe0ff */
[----:B------:R-:W-:Y:S01]  /*2c30*/  @!P1 MOV R40, R24 ;  /* 0x0000001800289202 */ /* 0x000fe20000000f00 */
[----:B------:R-:W-:Y:S02]  /*2c40*/  @!P1 IMAD.MOV.U32 R41, RZ, RZ, R25 ;  /* 0x000000ffff299224 */ /* 0x000fe400078e0019 */
[----:B------:R-:W-:-:S06]  /*2c50*/  @!P1 IMAD.MOV.U32 R21, RZ, RZ, R27 ;  /* 0x000000ffff159224 */ /* 0x000fcc00078e001b */
[----:B------:R4:W-:Y:S01]  /*2c60*/  @!P1 LDGSTS.E.BYPASS.LTC128B.128 [R51], [R48.64], P2 ;  /* 0x0000000030339fae */ /* 0x0009e20009101d46 */
[----:B------:R-:W-:-:S03]  /*2c70*/  @!P1 IMAD.MOV.U32 R20, RZ, RZ, R26 ;  /* 0x000000ffff149224 */ /* 0x000fc600078e001a */
[----:B------:R-:W2:Y:S04]  /*2c80*/  LD.E.U8 R4, [R6.64] ;  /* 0x0000000606047980 */ /* 0x000ea8000c101100 */
[----:B-1----:R1:W3:Y:S04]  /*2c90*/  LD.E.64 R8, [R40.64+0x10] ;  /* 0x0000100628087980 */ /* 0x0022e8000c101b00 */
[----:B------:R-:W4:Y:S04]  /*2ca0*/  LD.E R22, [R22.64] ;  /* 0x0000000616167980 */ /* 0x000f28000c101900 */
[----:B------:R-:W4:Y:S04]  /*2cb0*/  LD.E R21, [R20.64+0xc] ;  /* 0x00000c0614157980 */ /* 0x000f28000c101900 */
[----:B------:R1:W4:Y:S04]  /*2cc0*/  LD.E.64 R10, [R40.64+0x18] ;  /* 0x00001806280a7980 */ /* 0x000328000c101b00 */
[----:B------:R-:W4:Y:S04]  /*2cd0*/  LD.E R30, [R30.64] ;  /* 0x000000061e1e7980 */ /* 0x000f28000c101900 */
[----:B------:R-:W0:Y:S04]  /*2ce0*/  LDGDEPBAR ;  /* 0x00000000000079af */ /* 0x000e280000000000 */
[----:B-1----:R-:W4:Y:S01]  /*2cf0*/  LD.E.64 R40, [R40.64+0x8] ;  /* 0x0000080628287980 */ /* 0x002f22000c101b00 */
[----:B-----5:R-:W-:Y:S01]  /*2d00*/  IMAD.SHL.U32 R2, R0, 0x80, RZ ;  /* 0x0000008000027824 */ /* 0x020fe200078e00ff */
[----:B--2---:R-:W-:-:S02]  /*2d10*/  LOP3.LUT R5, R4, 0x1, RZ, 0xc0, !PT ;  /* 0x0000000104057812 */ /* 0x004fc400078ec0ff */
[----:B------:R-:W-:Y:S01]  /*2d20*/  SHF.R.S32.HI R4, RZ, 0x1f, R0 ;  /* 0x0000001fff047819 */ /* 0x000fe20000011400 */
[-C--:B---3--:R-:W-:Y:S01]  /*2d30*/  IMAD R3, R9, R0.reuse, RZ ;  /* 0x0000000009037224 */ /* 0x088fe200078e02ff */
        /* <DEDUP_REMOVED lines=35> */
[----:B------:R3:W4:Y:S04]  /*2f70*/  LD.E.U8 R4, [R6.64] ;  /* 0x0000000606047980 */ /* 0x000728000c101100 */
[----:B---3--:R-:W3:Y:S01]  /*2f80*/  LDL R7, [R1+0x18] ;  /* 0x0000180001077983 */ /* 0x008ee20000100800 */
[----:B----4-:R-:W-:-:S04]  /*2f90*/  LOP3.LUT R4, R4, 0x1, RZ, 0xc0, !PT ;  /* 0x0000000104047812 */ /* 0x010fc800078ec0ff */
        /* <DEDUP_REMOVED lines=12> */
[----:B-1----:R-:W5:Y:S04]  /*3060*/  @!P0 LDL.64 R10, [R1+0x418] ;  /* 0x00041800010a8983 */ /* 0x002f680000100a00 */
[----:B------:R-:W3:Y:S04]  /*3070*/  @!P0 LDL R0, [R1+0x430] ;  /* 0x0004300001008983 */ /* 0x000ee80000100800 */
[----:B--2---:R-:W2:Y:S04]  /*3080*/  @!P0 LD.E.U8 R3, [R12.64] ;  /* 0x000000060c038980 */ /* 0x004ea8000c101100 */
[----:B-----5:R-:W5:Y:S01]  /*3090*/  @!P0 LD.E R6, [R10.64] ;  /* 0x000000060a068980 */ /* 0x020f62000c101900 */
[----:B----4-:R-:W-:Y:S01]  /*30a0*/  IMAD.WIDE R4, R2, 0x4, R56 ;  /* 0x0000000402047825 */ /* 0x010fe200078e0238 */
[----:B---3--:R-:W-:Y:S01]  /*30b0*/  IADD3 R8, R0, 0x1, RZ ;  /* 0x0000000100087810 */ /* 0x008fe20007ffe0ff */
[----:B------:R-:W-:Y:S01]  /*30c0*/  BSSY B0, `(.L_x_2170) ;  /* 0x000005a000007945 */ /* 0x000fe20003800000 */
[----:B--2---:R-:W-:-:S02]  /*30d0*/  @!P0 ISETP.NE.AND P1, PT, R3, RZ, PT ;  /* 0x000000ff0300820c */ /* 0x004fc40003f25270 */
[----:B-----5:R-:W-:-:S11]  /*30e0*/  @!P0 IADD3 R9, R6, -c[0x0][0x18], RZ ;  /* 0x8000060006098a10 */ /* 0x020fd60007ffe0ff */
        /* <DEDUP_REMOVED lines=87> */
.L_x_2171:
[----:B-1----:R-:W-:Y:S05]  /*3660*/  BSYNC B0 ;  /* 0x0000000000007941 */ /* 0x002fea0003800000 */
.L_x_2170:
        /* <DEDUP_REMOVED lines=311> */
.L_x_2175:
[----:B-12---:R-:W-:Y:S02]  /*49e0*/  MOV R64, 0x4a00 ;  /* 0x00004a0000407802 */ /* 0x006fe40000000f00 */
[----:B------:R-:W-:Y:S05]  /*49f0*/  CALL.REL.NOINC `($_ZN7cutlass13device_kernelIN5flash19enable_sm80_to_sm89INS1_16FlashAttnBwdSm80INS1_25CollectiveMainloopBwdSm80ILi2ELi2EN4cute5tupleIJNS5_1CILi128EEES8_NS7_ILi64EEEEEENS_6half_tEfNS_4arch4Sm80ELb0ELb0ELb1ELb1ELb1ELb0ELb0ELb0ELi2ELi4ELi4ELi4ELb0EEENS1_24CollectiveEpilogueBwdGQAISA_fSD_Li256ELb1ELb1EEENS1_19SingleTileSchedulerILb1ELb0ELb0ELi128EEEEEEEEEvNT_6ParamsE$_ZZN5flash25CollectiveMainloopBwdSm80ILi2ELi2EN4cute5tupleIJNS1_1CILi128EEES4_NS3_ILi64EEEEEEN7cutlass6half_tEfNS7_4arch4Sm80ELb0ELb0ELb1ELb1ELb1ELb0ELb0ELb0ELi2ELi4ELi4ELi4ELb0EE3mmaINS_16FlashAttnBwdSm80ISB_NS_24CollectiveEpilogueBwdGQAIS6_fSA_Li256ELb1ELb1EEENS_19SingleTileSchedulerILb1ELb0ELb0ELi128EEEE13SharedStorageENS1_6TensorINS1_11ArrayEngineIfLm32EEENS1_6LayoutINS2_IJNS2_IJNS3_ILi2EEESO_EEESO_NS3_ILi4EEEEEENS2_IJNS2_IJNS3_ILi1EEESO_EEESQ_NS3_ILi8EEEEEEEEEEEEbRKNSB_6ParamsERT0_S12_iNS2_IJiiiEEERT_ENKUliT_E_clIZSC_ISJ_SX_EbS10_S12_S12_iS13_S15_EUlRS16_iE_EEDaiS16_) ;  /* 0x00005a6000007944 */ /* 0x000fea0003c00000 */
[----:B---3--:R-:W2:Y:S02]  /*4a00*/  LDL R0, [R1+0x430] ;  /* 0x0004300001007983 */ /* 0x008ea40000100800 */
[----:B--2---:R-:W-:-:S04]  /*4a10*/  IADD3 R0, R0, 0x1, RZ ;  /* 0x0000000100007810 */ /* 0x004fc80007ffe0ff */
[----:B------:R-:W-:Y:S01]  /*4a20*/  ISETP.GE.AND P0, PT, R0, R65, PT ;  /* 0x000000410000720c */ /* 0x000fe20003f06270 */
[----:B------:R2:W-:-:S12]  /*4a30*/  STL [R1+0x430], R0 ;  /* 0x0004300001007387 */ /* 0x0005d80000100800 */
[----:B------:R-:W-:Y:S05]  /*4a40*/  @!P0 BRA `(.L_x_2175) ;  /* 0xffffff9000008947 */ /* 0x000fea000383ffff */
[----:B------:R-:W-:Y:S05]  /*4a50*/  BSYNC B2 ;  /* 0x0000000000027941 */ /* 0x000fea0003800000 */
.L_x_2174:
        /* <DEDUP_REMOVED lines=8> */
.L_x_2173:
[----:B------:R-:W-:Y:S05]  /*4ae0*/  BSYNC B3 ;  /* 0x0000000000037941 */ /* 0x000fea0003800000 */
.L_x_2172:
        /* <DEDUP_REMOVED lines=41> */
.L_x_2169:
[----:B------:R-:W-:Y:S05]  /*4d80*/  @P2 EXIT ;  /* 0x000000000000294d */ /* 0x000fea0003800000 */
[----:B------:R-:W-:-:S04]  /*4d90*/  ISETP.NE.U32.AND P0, PT, RZ, c[0x0][0x360], PT ;  /* 0x0000d800ff007a0c */ /* 0x000fc80003f05070 */
[----:B------:R-:W-:-:S13]  /*4da0*/  ISETP.NE.AND.EX P0, PT, RZ, c[0x0][0x364], PT, P0 ;  /* 0x0000d900ff007a0c */ /* 0x000fda0003f05300 */
[----:B-123--:R-:W-:-:S04]  /*4db0*/  @P0 IMAD.MOV.U32 R0, RZ, RZ, 0x4 ;  /* 0x00000004ff000424 */ /* 0x00efc800078e00ff */
[----:B----4-:R-:W-:-:S06]  /*4dc0*/  @P0 IMAD.WIDE R4, R67, R0, c[0x0][0x360] ;  /* 0x0000d80043040625 */ /* 0x010fcc00078e0200 */
[----:B------:R-:W2:Y:S01]  /*4dd0*/  @P0 LDG.E R4, [R4.64] ;  /* 0x0000000604040981 */ /* 0x000ea2000c1e1900 */
[----:B------:R-:W-:Y:S01]  /*4de0*/  IMAD.MOV.U32 R0, RZ, RZ, 0x1 ;  /* 0x00000001ff007424 */ /* 0x000fe200078e00ff */
[----:B------:R-:W-:Y:S02]  /*4df0*/  WARPSYNC 0xffffffff ;  /* 0xffffffff00007948 */ /* 0x000fe40003800000 */
[----:B------:R-:W1:Y:S02]  /*4e00*/  S2R R2, SR_CTAID.Y ;  /* 0x0000000000027919 */ /* 0x000e640000002600 */
[----:B------:R-:W-:-:S13]  /*4e10*/  ISETP.NE.AND P1, PT, R0, c[0x0][0x338], PT ;  /* 0x0000ce0000007a0c */ /* 0x000fda0003f25270 */
[----:B-1----:R-:W-:-:S04]  /*4e20*/  @P1 IMAD.HI.U32 R0, R2, c[0x0][0x33c], RZ ;  /* 0x0000cf0002001a27 */ /* 0x002fc800078e00ff */
[----:B------:R-:W-:Y:S01]  /*4e30*/  IMAD.MOV.U32 R36, RZ, RZ, R2 ;  /* 0x000000ffff247224 */ /* 0x000fe200078e0002 */
[----:B------:R-:W-:Y:S02]  /*4e40*/  @P1 SHF.R.U32.HI R36, RZ, c[0x0][0x340], R0 ;  /* 0x0000d000ff241a19 */ /* 0x000fe40000011600 */
[----:B------:R-:W-:-:S04]  /*4e50*/  SHF.R.S32.HI R0, RZ, 0x1f, R67 ;  /* 0x0000001fff007819 */ /* 0x000fc80000011443 */
[----:B------:R-:W-:Y:S01]  /*4e60*/  SEL R0, R0, RZ, !P0 ;  /* 0x000000ff00007207 */ /* 0x000fe20004000000 */
[----:B--2---:R-:W-:-:S05]  /*4e70*/  @P0 IMAD R3, R67, 0x80, R4 ;  /* 0x0000008043030824 */ /* 0x004fca00078e0204 */
[----:B------:R-:W-:-:S04]  /*4e80*/  @P0 SHF.R.S32.HI R46, RZ, 0x1f, R3 ;  /* 0x0000001fff2e0819 */ /* 0x000fc80000011403 */
[----:B------:R-:W-:Y:S01]  /*4e90*/  @P0 LEA.HI R46, R46, R3, RZ, 0x7 ;  /* 0x000000032e2e0211 */ /* 0x000fe200078f38ff */
[----:B------:R-:W-:-:S04]  /*4ea0*/  IMAD.MOV R3, RZ, RZ, -R36 ;  /* 0x000000ffff037224 */ /* 0x000fc800078e0a24 */
[----:B------:R-:W-:Y:S02]  /*4eb0*/  @P0 IMAD.SHL.U32 R46, R46, 0x40, RZ ;  /* 0x000000402e2e0824 */ /* 0x000fe400078e00ff */
[----:B------:R-:W-:Y:S01]  /*4ec0*/  IMAD R38, R3, c[0x0][0x338], R2 ;  /* 0x0000ce0003267a24 */ /* 0x000fe200078e0202 */
[----:B------:R-:W-:Y:S02]  /*4ed0*/  SEL R2, R67, RZ, !P0 ;  /* 0x000000ff43027207 */ /* 0x000fe40004000000 */
[----:B------:R-:W-:Y:S02]  /*4ee0*/  @P0 LOP3.LUT R46, R46, 0xffffe000, RZ, 0xc0, !PT ;  /* 0xffffe0002e2e0812 */ /* 0x000fe400078ec0ff */
[----:B------:R-:W-:Y:S02]  /*4ef0*/  SHF.R.S32.HI R3, RZ, 0x1f, R36 ;  /* 0x0000001fff037819 */ /* 0x000fe40000011424 */
[----:B------:R-:W-:Y:S02]  /*4f00*/  @P0 SHF.R.S32.HI R47, RZ, 0x1f, R46 ;  /* 0x0000001fff2f0819 */ /* 0x000fe4000001142e */
[----:B------:R-:W-:-:S02]  /*4f10*/  @!P0 CS2R R46, SRZ ;  /* 0x00000000002e8805 */ /* 0x000fc4000001ff00 */
[----:B------:R-:W-:Y:S01]  /*4f20*/  IMAD R7, R66, c[0x0][0x358], RZ ;  /* 0x0000d60042077a24 */ /* 0x000fe200078e02ff */
[----:B------:R-:W-:Y:S01]  /*4f30*/  BAR.SYNC.DEFER_BLOCKING 0x1, 0x100 ;  /* 0x0044000000007b1d */ /* 0x000fe20000010000 */
[----:B------:R-:W-:Y:S01]  /*4f40*/  IMAD R5, R67, c[0x0][0x2f4], RZ ;  /* 0x0000bd0043057a24 */ /* 0x000fe200078e02ff */
[----:B------:R-:W-:Y:S01]  /*4f50*/  ISETP.NE.AND P2, PT, R68, RZ, PT ;  /* 0x000000ff4400720c */ /* 0x000fe20003f45270 */
[----:B------:R-:W-:-:S03]  /*4f60*/  IMAD R7, R7, c[0x0][0x2f4], RZ ;  /* 0x0000bd0007077a24 */ /* 0x000fc600078e02ff */
[----:B------:R-:W-:Y:S01]  /*4f70*/  SHF.R.S32.HI R4, RZ, 0x1f, R5 ;  /* 0x0000001fff047819 */ /* 0x000fe20000011405 */
[----:B------:R-:W-:Y:S01]  /*4f80*/  BSSY B0, `(.L_x_2176) ;  /* 0x000000e000007945 */ /* 0x000fe20003800000 */
[----:B------:R-:W-:Y:S02]  /*4f90*/  IADD3 R5, P1, P0, R7, R5, R36 ;  /* 0x0000000507057210 */ /* 0x000fe4000783e024 */
[----:B------:R-:W-:-:S03]  /*4fa0*/  SHF.R.S32.HI R40, RZ, 0x1f, R7 ;  /* 0x0000001fff287819 */ /* 0x000fc60000011407 */
[----:B------:R-:W-:Y:S01]  /*4fb0*/  IMAD.SHL.U32 R39, R5, 0x4, RZ ;  /* 0x0000000405277824 */ /* 0x000fe200078e00ff */
[----:B------:R-:W-:-:S04]  /*4fc0*/  IADD3.X R40, R40, R4, R3, P1, P0 ;  /* 0x0000000428287210 */ /* 0x000fc80000fe0403 */
[----:B------:R-:W-:Y:S02]  /*4fd0*/  SHF.L.U64.HI R40, R5, 0x2, R40 ;  /* 0x0000000205287819 */ /* 0x000fe40000010228 */
[----:B------:R-:W-:-:S04]  /*4fe0*/  IADD3 R44, P0, R39, c[0x0][0x350], RZ ;  /* 0x0000d400272c7a10 */ /* 0x000fc80007f1e0ff */
[----:B------:R-:W-:Y:S01]  /*4ff0*/  IADD3.X R45, R40, c[0x0][0x354], RZ, P0, !PT ;  /* 0x0000d500282d7a10 */ /* 0x000fe200007fe4ff */
[----:B------:R-:W-:Y:S05]  /*5000*/  @P2 BRA `(.L_x_2177) ;  /* 0x0000005000002947 */ /* 0x000fea0003800000 */
.L_x_2178:
[----:B------:R-:W2:Y:S01]  /*5010*/  LDG.E.STRONG.GPU R5, [R44.64] ;  /* 0x000000062c057981 */ /* 0x000ea2000c1ef900 */
[----:B------:R-:W-:Y:S01]  /*5020*/  YIELD ;  /* 0x0000000000007946 */ /* 0x000fe20003800000 */
[----:B--2---:R-:W-:Y:S01]  /*5030*/  ISETP.NE.AND P0, PT, R5, R38, PT ;  /* 0x000000260500720c */ /* 0x004fe20003f05270 */
[----:B------:R-:W-:-:S12]  /*5040*/  CCTL.IVALL ;  /* 0x00000000ff00798f */ /* 0x000fd80002000000 */
[----:B------:R-:W-:Y:S05]  /*5050*/  @P0 BRA `(.L_x_2178) ;  /* 0xffffffb000000947 */ /* 0x000fea000383ffff */
.L_x_2177:
[----:B------:R-:W-:Y:S05]  /*5060*/  BSYNC B0 ;  /* 0x0000000000007941 */ /* 0x000fea0003800000 */
.L_x_2176:
[----:B------:R-:W-:Y:S01]  /*5070*/  MOV R37, 0xffffffff ;  /* 0xffffffff00257802 */ /* 0x000fe20000000f00 */
[----:B------:R-:W-:Y:S05]  /*5080*/  BRA.CONV ~URZ, `(.L_x_2179) ;  /* 0x000000237f007947 */ /* 0x000fea000b800000 */
[----:B------:R-:W-:Y:S02]  /*5090*/  MOV R4, 0x50b0 ;  /* 0x000050b000047802 */ /* 0x000fe40000000f00 */
[----:B------:R-:W-:Y:S05]  /*50a0*/  CALL.REL.NOINC `($__internal_7_$__cuda_sm70_warpsync) ;  /* 0x000476b000007944 */ /* 0x000fea0003c00000 */
.L_x_2179:
        /* <DEDUP_REMOVED lines=9> */
[----:B------:R-:W-:Y:S01]  /*5140*/  IMAD.SHL.U32 R43, R66, 0x2000, RZ ;  /* 0x00002000422b7824 */ /* 0x000fe200078e00ff */
[----:B------:R-:W-:-:S04]  /*5150*/  SHF.R.S32.HI R41, RZ, 0x1f, R68 ;  /* 0x0000001fff297819 */ /* 0x000fc80000011444 */
[----:B------:R-:W-:Y:S02]  /*5160*/  IADD3 R68, P1, P0, R46, R43, R68 ;  /* 0x0000002b2e447210 */ /* 0x000fe4000783e044 */
[----:B------:R-:W-:-:S04]  /*5170*/  SHF.R.S32.HI R42, RZ, 0x1f, R43 ;  /* 0x0000001fff2a7819 */ /* 0x000fc8000001142b */
[----:B------:R-:W-:Y:S01]  /*5180*/  IADD3.X R69, R47, R42, R41, P1, P0 ;  /* 0x0000002a2f457210 */ /* 0x000fe20000fe0429 */
[----:B------:R-:W-:-:S04]  /*5190*/  IMAD R41, R3, c[0x0][0x328], RZ ;  /* 0x0000ca0003297a24 */ /* 0x000fc800078e02ff */
[C---:B------:R-:W-:Y:S02]  /*51a0*/  IMAD R42, R36.reuse, c[0x0][0x32c], R41 ;  /* 0x0000cb00242a7a24 */ /* 0x040fe400078e0229 */
[----:B------:R-:W-:-:S04]  /*51b0*/  IMAD.WIDE.U32 R46, R36, c[0x0][0x328], R68 ;  /* 0x0000ca00242e7a25 */ /* 0x000fc800078e0044 */
[----:B------:R-:W-:Y:S01]  /*51c0*/  IMAD.IADD R43, R47, 0x1, R42 ;  /* 0x000000012f2b7824 */ /* 0x000fe200078e022a */
[----:B------:R-:W-:Y:S01]  /*51d0*/  MOV R42, R46 ;  /* 0x0000002e002a7202 */ /* 0x000fe20000000f00 */
[----:B------:R-:W-:-:S04]  /*51e0*/  IMAD R41, R0, c[0x0][0x330], RZ ;  /* 0x0000cc0000297a24 */ /* 0x000fc800078e02ff */
        /* <DEDUP_REMOVED lines=39> */
[----:B------:R-:W-:Y:S05]  /*5460*/  CALL.REL.NOINC `($__internal_7_$__cuda_sm70_warpsync) ;  /* 0x000472f000007944 */ /* 0x000fea0003c00000 */
.L_x_2180:
        /* <DEDUP_REMOVED lines=12> */
.L_x_2182:
[----:B------:R-:W-:Y:S05]  /*5530*/  BSYNC B0 ;  /* 0x0000000000007941 */ /* 0x000fea0003800000 */
.L_x_2181:
[----:B------:R-:W-:Y:S01]  /*5540*/  IADD3 R42, P0, R39, c[0x0][0x348], RZ ;  /* 0x0000d200272a7a10 */ /* 0x000fe20007f1e0ff */
[----:B------:R-:W-:Y:S03]  /*5550*/  BSSY B0, `(.L_x_2183) ;  /* 0x0000008000007945 */ /* 0x000fe60003800000 */
[----:B------:R-:W-:Y:S01]  /*5560*/  IADD3.X R43, R40, c[0x0][0x34c], RZ, P0, !PT ;  /* 0x0000d300282b7a10 */ /* 0x000fe200007fe4ff */
[----:B------:R-:W-:Y:S05]  /*5570*/  @P2 BRA `(.L_x_2184) ;  /* 0x0000005000002947 */ /* 0x000fea0003800000 */
.L_x_2185:
[----:B-1----:R-:W2:Y:S01]  /*5580*/  LDG.E.STRONG.GPU R5, [R42.64] ;  /* 0x000000062a057981 */ /* 0x002ea2000c1ef900 */
[----:B------:R-:W-:Y:S01]  /*5590*/  YIELD ;  /* 0x0000000000007946 */ /* 0x000fe20003800000 */
[----:B--2---:R-:W-:Y:S01]  /*55a0*/  ISETP.NE.AND P0, PT, R5, R38, PT ;  /* 0x000000260500720c */ /* 0x004fe20003f05270 */
[----:B------:R-:W-:-:S12]  /*55b0*/  CCTL.IVALL ;  /* 0x00000000ff00798f */ /* 0x000fd80002000000 */
[----:B------:R-:W-:Y:S05]  /*55c0*/  @P0 BRA `(.L_x_2185) ;  /* 0xffffffb000000947 */ /* 0x000fea000383ffff */
.L_x_2184:
[----:B------:R-:W-:Y:S05]  /*55d0*/  BSYNC B0 ;  /* 0x0000000000007941 */ /* 0x000fea0003800000 */
.L_x_2183:
[----:B------:R-:W-:Y:S05]  /*55e0*/  BRA.CONV ~URZ, `(.L_x_2186) ;  /* 0x000000237f007947 */ /* 0x000fea000b800000 */
[----:B-1----:R-:W-:Y:S02]  /*55f0*/  MOV R4, 0x5610 ;  /* 0x0000561000047802 */ /* 0x002fe40000000f00 */
[----:B------:R-:W-:Y:S05]  /*5600*/  CALL.REL.NOINC `($__internal_7_$__cuda_sm70_warpsync) ;  /* 0x0004715000007944 */ /* 0x000fea0003c00000 */
.L_x_2186:
[----:B------:R-:W-:-:S06]  /*5610*/  NOP ;  /* 0x0000000000007918 */ /* 0x000fcc0000000000 */
[----:B-1----:R-:W2:Y:S04]  /*5620*/  LDL.128 R32, [R1+0x650] ;  /* 0x0006500001207983 */ /* 0x002ea80000100c00 */
[----:B------:R-:W3:Y:S04]  /*5630*/  LDL.128 R28, [R1+0x660] ;  /* 0x00066000011c7983 */ /* 0x000ee80000100c00 */
[----:B------:R-:W4:Y:S04]  /*5640*/  LDL.128 R24, [R1+0x670] ;  /* 0x0006700001187983 */ /* 0x000f280000100c00 */
[----:B------:R-:W5:Y:S04]  /*5650*/  LDL.128 R20, [R1+0x680] ;  /* 0x0006800001147983 */ /* 0x000f680000100c00 */
[----:B------:R-:W3:Y:S04]  /*5660*/  LDL.128 R16, [R1+0x690] ;  /* 0x0006900001107983 */ /* 0x000ee80000100c00 */
[----:B------:R-:W4:Y:S04]  /*5670*/  LDL.128 R12, [R1+0x6a0] ;  /* 0x0006a000010c7983 */ /* 0x000f280000100c00 */
[----:B------:R-:W4:Y:S04]  /*5680*/  LDL.128 R8, [R1+0x6b0] ;  /* 0x0006b00001087983 */ /* 0x000f280000100c00 */
[----:B------:R-:W4:Y:S01]  /*5690*/  LDL.128 R4, [R1+0x6c0] ;  /* 0x0006c00001047983 */ /* 0x000f220000100c00 */
[----:B------:R-:W-:Y:S01]  /*56a0*/  MOV R38, R68 ;  /* 0x0000004400267202 */ /* 0x000fe20000000f00 */
[----:B------:R-:W-:Y:S01]  /*56b0*/  IMAD R3, R3, c[0x0][0x300], RZ ;  /* 0x0000c00003037a24 */ /* 0x000fe200078e02ff */
[----:B------:R-:W-:-:S03]  /*56c0*/  MOV R39, R69 ;  /* 0x0000004500277202 */ /* 0x000fc60000000f00 */
[C---:B------:R-:W-:Y:S02]  /*56d0*/  IMAD R3, R36.reuse, c[0x0][0x304], R3 ;  /* 0x0000c10024037a24 */ /* 0x040fe400078e0203 */
[----:B------:R-:W-:-:S05]  /*56e0*/  IMAD.WIDE.U32 R38, R36, c[0x0][0x300], R38 ;  /* 0x0000c00024267a25 */ /* 0x000fca00078e0026 */
[----:B------:R-:W-:Y:S01]  /*56f0*/  IADD3 R39, R39, R3, RZ ;  /* 0x0000000327277210 */ /* 0x000fe20007ffe0ff */
        /* <DEDUP_REMOVED lines=41> */
.L_x_2187:
        /* <DEDUP_REMOVED lines=12> */
        .type           $_ZN7cutlass13device_kernelIN5flash19enable_sm80_to_sm89INS1_16FlashAttnBwdSm80INS1_25CollectiveMainloopBwdSm80ILi2ELi2EN4cute5tupleIJNS5_1CILi128EEES8_NS7_ILi64EEEEEENS_6half_tEfNS_4arch4Sm80ELb0ELb0ELb1ELb1ELb1ELb0ELb0ELb0ELi2ELi4ELi4ELi4ELb0EEENS1_24CollectiveEpilogueBwdGQAISA_fSD_Li256ELb1ELb1EEENS1_19SingleTileSchedulerILb1ELb0ELb0ELi128EEEEEEEEEvNT_6ParamsE$_ZN4cute3eso3ESOILb0ELb0EJNS_14ComposedLayoutINS_7SwizzleILi3ELi3ELi3EEENS_9MixedBitsILj0ELj432EEENS_6LayoutINS_5tupleIJNS8_IJNS_1CILi2EEESA_SA_EEESA_NS9_ILi8EEEEEENS8_IJNS8_IJNS9_ILi64EEESC_NS9_ILi512EEEEEENS9_ILi8192EEENS9_ILi1024EEEEEEEEEENS_10ViewEngineINS_8smem_ptrIPN7cutlass6half_tEEEEEEEC2ERKSL_RKSS_,@function
        .size           $_ZN7cutlass13device_kernelIN5flash19enable_sm80_to_sm89INS1_16FlashAttnBwdSm80INS1_25CollectiveMainloopBwdSm80ILi2ELi2EN4cute5tupleIJNS5_1CILi128EEES8_NS7_ILi64EEEEEENS_6half_tEfNS_4arch4Sm80ELb0ELb0ELb1ELb1ELb1ELb0ELb0ELb0ELi2ELi4ELi4ELi4ELb0EEENS1_24CollectiveEpilogueBwdGQAISA_fSD_Li256ELb1ELb1EEENS1_19SingleTileSchedulerILb1ELb0ELb0ELi128EEEEEEEEEvNT_6ParamsE$_ZN4cute3eso3ESOILb0ELb0EJNS_14ComposedLayoutINS_7SwizzleILi3ELi3ELi3EEENS_9MixedBitsILj0ELj432EEENS_6LayoutINS_5tupleIJNS8_IJNS_1CILi2EEESA_SA_EEESA_NS9_ILi8EEEEEENS8_IJNS8_IJNS9_ILi64EEESC_NS9_ILi512EEEEEENS9_ILi8192EEENS9_ILi1024EEEEEEEEEENS_10ViewEngineINS_8smem_ptrIPN7cutlass6half_tEEEEEEEC2ERKSL_RKSS_,($_ZN7cutlass13device_kernelIN5flash19enable_sm80_to_sm89INS1_16FlashAttnBwdSm80INS1_25CollectiveMainloopBwdSm80ILi2ELi2EN4cute5tupleIJNS5_1CILi128EEES8_NS7_ILi64EEEEEENS_6half_tEfNS_4arch4Sm80ELb0ELb0ELb1ELb1ELb1ELb0ELb0ELb0ELi2ELi4ELi4ELi4ELb0EEENS1_24CollectiveEpilogueBwdGQAISA_fSD_Li256ELb1ELb1EEENS1_19SingleTileSchedulerILb1ELb0ELb0ELi128EEEEEEEEEvNT_6ParamsE$_ZN4cute3eso3ESOILb0ELb0EJNS_14ComposedLayoutINS_7SwizzleILi3ELi3ELi3EEENS_9MixedBitsILj0ELj432EEENS_6LayoutINS_5tupleIJNS8_IJNS_1CILi2EEESA_SA_EEESA_NS9_ILi8EEEEEENS8_IJNS8_IJNS9_ILi64EEESC_NS9_ILi512EEEEEENS9_ILi8192EEENS9_ILi1024EEEEEEEEEEiEEC2ERKSL_RKi - $_ZN7cutlass13device_kernelIN5flash19enable_sm80_to_sm89INS1_16FlashAttnBwdSm80INS1_25CollectiveMainloopBwdSm80ILi2ELi2EN4cute5tupleIJNS5_1CILi128EEES8_NS7_ILi64EEEEEENS_6half_tEfNS_4arch4Sm80ELb0ELb0ELb1ELb1ELb1ELb0ELb0ELb0ELi2ELi4ELi4ELi4ELb0EEENS1_24CollectiveEpilogueBwdGQAISA_fSD_Li256ELb1ELb1EEENS1_19SingleTileSchedulerILb1ELb0ELb0ELi128EEEEEEEEEvNT_6ParamsE$_ZN4cute3eso3ESOILb0ELb0EJNS_14ComposedLayoutINS_7SwizzleILi3ELi3ELi3EEENS_9MixedBitsILj0ELj432EEENS_6LayoutINS_5tupleIJNS8_IJNS_1CILi2EEESA_SA_EEESA_NS9_ILi8EEEEEENS8_IJNS8_IJNS9_ILi64EEESC_NS9_ILi512EEEEEENS9_ILi8192EEENS9_ILi1024EEEEEEEEEENS_10ViewEngineINS_8smem_ptrIPN7cutlass6half_tEEEEEEEC2ERKSL_RKSS_)
$_ZN7cutlass13device_kernelIN5flash19enable_sm80_to_sm89INS1_16FlashAttnBwdSm80INS1_25CollectiveMainloopBwdSm80ILi2ELi2EN4cute5tupleIJNS5_1CILi128EEES8_NS7_ILi64EEEEEENS_6half_tEfNS_4arch4Sm80ELb0ELb0ELb1ELb1ELb1ELb0ELb0ELb0ELi2ELi4ELi4ELi4ELb0EEENS1_24CollectiveEpilogueBwdGQAISA_fSD_Li256ELb1ELb1EEENS1_19SingleTileSchedulerILb1ELb0ELb0ELi128EEEEEEEEEvNT_6ParamsE$_ZN4cute3eso3ESOILb0ELb0EJNS_14ComposedLayoutINS_7SwizzleILi3ELi3ELi3EEENS_9MixedBitsILj0ELj432EEENS_6LayoutINS_5tupleIJNS8_IJNS_1CILi2EEESA_SA_EEESA_NS9_ILi8EEEEEENS8_IJNS8_IJNS9_ILi64EEESC_NS9_ILi512EEEEEENS9_ILi8192EEENS9_ILi1024EEEEEEEEEENS_10ViewEngineINS_8smem_ptrIPN7cutlass6half_tEEEEEEEC2ERKSL_RKSS_:
[----:B------:R-:W-:Y:S02]  /*5a50*/  IADD3 R3, R60, -c[0x0][0x20], RZ ;  /* 0x800008003c037a10 */ /* 0x000fe40007ffe0ff */
[----:B------:R-:W-:-:S03]  /*5a60*/  IADD3 R2, R2, -c[0x0][0x20], RZ ;  /* 0x8000080002027a10 */ /* 0x000fc60007ffe0ff */
[----:B------:R1:W-:Y:S04]  /*5a70*/  STL [R3], R10 ;  /* 0x0000000a03007387 */ /* 0x0003e80000100800 */
[----:B------:R-:W2:Y:S01]  /*5a80*/  LDL.64 R12, [R2] ;  /* 0x00000000020c7983 */ /* 0x000ea20000100a00 */
[----:B------:R-:W-:-:S03]  /*5a90*/  IMAD.MOV.U32 R7, RZ, RZ, 0x0 ;  /* 0x00000000ff077424 */ /* 0x000fc600078e00ff */
[----:B--2---:R1:W-:Y:S01]  /*5aa0*/  STL.64 [R3+0x8], R12 ;  /* 0x0000080c03007387 */ /* 0x0043e20000100a00 */
[----:B------:R-:W-:Y:S05]  /*5ab0*/  RET.REL.NODEC R6 `(_ZN7cutlass13device_kernelIN5flash19enable_sm80_to_sm89INS1_16FlashAttnBwdSm80INS1_25CollectiveMainloopBwdSm80ILi2ELi2EN4cute5tupleIJNS5_1CILi128EEES8_NS7_ILi64EEEEEENS_6half_tEfNS_4arch4Sm80ELb0ELb0ELb1ELb1ELb1ELb0ELb0ELb0ELi2ELi4ELi4ELi4ELb0EEENS1_24CollectiveEpilogueBwdGQAISA_fSD_Li256ELb1ELb1EEENS1_19SingleTileSchedulerILb1ELb0ELb0ELi128EEEEEEEEEvNT_6ParamsE) ;  /* 0xffffa54006007950 */ /* 0x000fea0003c3ffff */
        .type           $_ZN7cutlass13device_kernelIN5flash19enable_sm80_to_sm89INS1_16FlashAttnBwdSm80INS1_25CollectiveMainloopBwdSm80ILi2ELi2EN4cute5tupleIJNS5_1CILi128EEES8_NS7_ILi64EEEEEENS_6half_tEfNS_4arch4Sm80ELb0ELb0ELb1ELb1ELb1ELb0ELb0ELb0ELi2ELi4ELi4ELi4ELb0EEENS1_24CollectiveEpilogueBwdGQAISA_fSD_Li256ELb1ELb1EEENS1_19SingleTileSchedulerILb1ELb0ELb0ELi128EEEEEEEEEvNT_6ParamsE$_ZN4cute3eso3ESOILb0ELb0EJNS_14ComposedLayoutINS_7SwizzleILi3ELi3ELi3EEENS_9MixedBitsILj0ELj432EEENS_6LayoutINS_5tupleIJNS8_IJNS_1CILi2EEESA_SA_EEESA_NS9_ILi8EEEEEENS8_IJNS8_IJNS9_ILi64EEESC_NS9_ILi512EEEEEENS9_ILi8192EEENS9_ILi1024EEEEEEEEEEiEEC2ERKSL_RKi,@function
        .size           $_ZN7cutlass13device_kernelIN5flash19enable_sm80_to_sm89INS1_16FlashAttnBwdSm80INS1_25CollectiveMainloopBwdSm80ILi2ELi2EN4cute5tupleIJNS5_1CILi128EEES8_NS7_ILi64EEEEEENS_6half_tEfNS_4arch4Sm80ELb0ELb0ELb1ELb1ELb1ELb0ELb0ELb0ELi2ELi4ELi4ELi4ELb0EEENS1_24CollectiveEpilogueBwdGQAISA_fSD_Li256ELb1ELb1EEENS1_19SingleTileSchedulerILb1ELb0ELb0ELi128EEEEEEEEEvNT_6ParamsE$_ZN4cute3eso3ESOILb0ELb0EJNS_14ComposedLayoutINS_7SwizzleILi3ELi3ELi3EEENS_9MixedBitsILj0ELj432EEENS_6LayoutINS_5tupleIJNS8_IJNS_1CILi2EEESA_SA_EEESA_NS9_ILi8EEEEEENS8_IJNS8_IJNS9_ILi64EEESC_NS9_ILi512EEEEEENS9_ILi8192EEENS9_ILi1024EEEEEEEEEEiEEC2ERKSL_RKi,($_ZN7cutlass13device_kernelIN5flash19enable_sm80_to_sm89INS1_16FlashAttnBwdSm80INS1_25CollectiveMainloopBwdSm80ILi2ELi2EN4cute5tupleIJNS5_1CILi128EEES8_NS7_ILi64EEEEEENS_6half_tEfNS_4arch4Sm80ELb0ELb0ELb1ELb1ELb1ELb0ELb0ELb0ELi2ELi4ELi4ELi4ELb0EEENS1_24CollectiveEpilogueBwdGQAISA_fSD_Li256ELb1ELb1EEENS1_19SingleTileSchedulerILb1ELb0ELb0ELi128EEEEEEEEEvNT_6ParamsE$_ZN4cute3eso3ESOILb0ELb0EJNS_5tupleIJNS_1CILi0EEENS2_IJNS3_ILi1EEENS3_ILi256EEEiEEEEEENS3_ILi2048EEENS2_IJiNS3_ILi4096EEEEEEEEC2ERKS8_RKS9_RKSB_ - $_ZN7cutlass13device_kernelIN5flash19enable_sm80_to_sm89INS1_16FlashAttnBwdSm80INS1_25CollectiveMainloopBwdSm80ILi2ELi2EN4cute5tupleIJNS5_1CILi128EEES8_NS7_ILi64EEEEEENS_6half_tEfNS_4arch4Sm80ELb0ELb0ELb1ELb1ELb1ELb0ELb0ELb0ELi2ELi4ELi4ELi4ELb0EEENS1_24CollectiveEpilogueBwdGQAISA_fSD_Li256ELb1ELb1EEENS1_19SingleTileSchedulerILb1ELb0ELb0ELi128EEEEEEEEEvNT_6ParamsE$_ZN4cute3eso3ESOILb0ELb0EJNS_14ComposedLayoutINS_7SwizzleILi3ELi3ELi3EEENS_9MixedBitsILj0ELj432EEENS_6LayoutINS_5tupleIJNS8_IJNS_1CILi2EEESA_SA_EEESA_NS9_ILi8EEEEEENS8_IJNS8_IJNS9_ILi64EEESC_NS9_ILi512EEEEEENS9_ILi8192EEENS9_ILi1024EEEEEEEEEEiEEC2ERKSL_RKi)
$_ZN7cutlass13device_kernelIN5flash19enable_sm80_to_sm89INS1_16FlashAttnBwdSm80INS1_25CollectiveMainloopBwdSm80ILi2ELi2EN4cute5tupleIJNS5_1CILi128EEES8_NS7_ILi64EEEEEENS_6half_tEfNS_4arch4Sm80ELb0ELb0ELb1ELb1ELb1ELb0ELb0ELb0ELi2ELi4ELi4ELi4ELb0EEENS1_24CollectiveEpilogueBwdGQAISA_fSD_Li256ELb1ELb1EEENS1_19SingleTileSchedulerILb1ELb0ELb0ELi128EEEEEEEEEvNT_6ParamsE$_ZN4cute3eso3ESOILb0ELb0EJNS_14ComposedLayoutINS_7SwizzleILi3ELi3ELi3EEENS_9MixedBitsILj0ELj432EEENS_6LayoutINS_5tupleIJNS8_IJNS_1CILi2EEESA_SA_EEESA_NS9_ILi8EEEEEENS8_IJNS8_IJNS9_ILi64EEESC_NS9_ILi512EEEEEENS9_ILi8192EEENS9_ILi1024EEEEEEEEEEiEEC2ERKSL_RKi:
[----:B------:R-:W-:Y:S02]  /*5ac0*/  IADD3 R7, R60, -c[0x0][0x20], RZ ;  /* 0x800008003c077a10 */ /* 0x000fe40007ffe0ff */
[----:B------:R-:W-:-:S03]  /*5ad0*/  IADD3 R3, R3, -c[0x0][0x20], RZ ;  /* 0x8000080003037a10 */ /* 0x000fc60007ffe0ff */
[----:B------:R1:W-:Y:S04]  /*5ae0*/  STL [R7], R2 ;  /* 0x0000000207007387 */ /* 0x0003e80000100800 */
[----:B------:R-:W2:Y:S01]  /*5af0*/  LDL R12, [R3] ;  /* 0x00000000030c7983 */ /* 0x000ea20000100800 */
[----:B------:R-:W-:Y:S02]  /*5b00*/  IMAD.MOV.U32 R14, RZ, RZ, R6 ;  /* 0x000000ffff0e7224 */ /* 0x000fe400078e0006 */
[----:B------:R-:W-:Y:S01]  /*5b10*/  IMAD.MOV.U32 R15, RZ, RZ, 0x0 ;  /* 0x00000000ff0f7424 */ /* 0x000fe200078e00ff */
[----:B--2---:R1:W-:Y:S03]  /*5b20*/  STL [R7+0x4], R12 ;  /* 0x0000040c07007387 */ /* 0x0043e60000100800 */
[----:B------:R-:W-:Y:S05]  /*5b30*/  RET.REL.NODEC R14 `(_ZN7cutlass13device_kernelIN5flash19enable_sm80_to_sm89INS1_16FlashAttnBwdSm80INS1_25CollectiveMainloopBwdSm80ILi2ELi2EN4cute5tupleIJNS5_1CILi128EEES8_NS7_ILi64EEEEEENS_6half_tEfNS_4arch4Sm80ELb0ELb0ELb1ELb1ELb1ELb0ELb0ELb0ELi2ELi4ELi4ELi4ELb0EEENS1_24CollectiveEpilogueBwdGQAISA_fSD_Li256ELb1ELb1EEENS1_19SingleTileSchedulerILb1ELb0ELb0ELi128EEEEEEEEEvNT_6ParamsE) ;  /* 0xffffa4c00e007950 */ /* 0x000fea0003c3ffff */
        .type           $_ZN7cutlass13device_kernelIN5flash19enable_sm80_to_sm89INS1_16FlashAttnBwdSm80INS1_25CollectiveMainloopBwdSm80ILi2ELi2EN4cute5tupleIJNS5_1CILi128EEES8_NS7_ILi64EEEEEENS_6half_tEfNS_4arch4Sm80ELb0ELb0ELb1ELb1ELb1ELb0ELb0ELb0ELi2ELi4ELi4ELi4ELb0EEENS1_24CollectiveEpilogueBwdGQAISA_fSD_Li256ELb1ELb1EEENS1_19SingleTileSchedulerILb1ELb0ELb0ELi128EEEEEEEEEvNT_6ParamsE$_ZN4cute3eso3ESOILb0ELb0EJNS_5tupleIJNS_1CILi0EEENS2_IJNS3_ILi1EEENS3_ILi256EEEiEEEEEENS3_ILi2048EEENS2_IJiNS3_ILi4096EEEEEEEEC2ERKS8_RKS9_RKSB_,@function
        .size           $_ZN7cutlass13device_kernelIN5flash19enable_sm80_to_sm89INS1_16FlashAttnBwdSm80INS1_25CollectiveMainloopBwdSm80ILi2ELi2EN4cute5tupleIJNS5_1CILi128EEES8_NS7_ILi64EEEEEENS_6half_tEfNS_4arch4Sm80ELb0ELb0ELb1ELb1ELb1ELb0ELb0ELb0ELi2ELi4ELi4ELi4ELb0EEENS1_24CollectiveEpilogueBwdGQAISA_fSD_Li256ELb1ELb1EEENS1_19SingleTileSchedulerILb1ELb0ELb0ELi128EEEEEEEEEvNT_6ParamsE$_ZN4cute3eso3ESOILb0ELb0EJNS_5tupleIJNS_1CILi0EEENS2_IJNS3_ILi1EEENS3_ILi256EEEiEEEEEENS3_ILi2048EEENS2_IJiNS3_ILi4096EEEEEEEEC2ERKS8_RKS9_RKSB_,($_ZN7cutlass13device_kernelIN5flash19enable_sm80_to_sm89INS1_16FlashAttnBwdSm80INS1_25CollectiveMainloopBwdSm80ILi2ELi2EN4cute5tupleIJNS5_1CILi128EEES8_NS7_ILi64EEEEEENS_6half_tEfNS_4arch4Sm80ELb0ELb0ELb1ELb1ELb1ELb0ELb0ELb0ELi2ELi4ELi4ELi4ELb0EEENS1_24CollectiveEpilogueBwdGQAISA_fSD_Li256ELb1ELb1EEENS1_19SingleTileSchedulerILb1ELb0ELb0ELi128EEEEEEEEEvNT_6ParamsE$_ZN4cute3eso3ESOILb0ELb0EJNS_5tupleIJNS_1CILi1EEENS3_ILi512EEEiEEENS3_ILi4096EEENS2_IJNS2_IJiiEEENS3_ILi8192EEEEEEEEC2ERKS6_RKS7_RKSA_ - $_ZN7cutlass13device_kernelIN5flash19enable_sm80_to_sm89INS1_16FlashAttnBwdSm80INS1_25CollectiveMainloopBwdSm80ILi2ELi2EN4cute5tupleIJNS5_1CILi128EEES8_NS7_ILi64EEEEEENS_6half_tEfNS_4arch4Sm80ELb0ELb0ELb1ELb1ELb1ELb0ELb0ELb0ELi2ELi4ELi4ELi4ELb0EEENS1_24CollectiveEpilogueBwdGQAISA_fSD_Li256ELb1ELb1EEENS1_19SingleTileSchedulerILb1ELb0ELb0ELi128EEEEEEEEEvNT_6ParamsE$_ZN4cute3eso3ESOILb0ELb0EJNS_5tupleIJNS_1CILi0EEENS2_IJNS3_ILi1EEENS3_ILi256EEEiEEEEEENS3_ILi2048EEENS2_IJiNS3_ILi4096EEEEEEEEC2ERKS8_RKS9_RKSB_)
$_ZN7cutlass13device_kernelIN5flash19enable_sm80_to_sm89INS1_16FlashAttnBwdSm80INS1_25CollectiveMainloopBwdSm80ILi2ELi2EN4cute5tupleIJNS5_1CILi128EEES8_NS7_ILi64EEEEEENS_6half_tEfNS_4arch4Sm80ELb0ELb0ELb1ELb1ELb1ELb0ELb0ELb0ELi2ELi4ELi4ELi4ELb0EEENS1_24CollectiveEpilogueBwdGQAISA_fSD_Li256ELb1ELb1EEENS1_19SingleTileSchedulerILb1ELb0ELb0ELi128EEEEEEEEEvNT_6ParamsE$_ZN4cute3eso3ESOILb0ELb0EJNS_5tupleIJNS_1CILi0EEENS2_IJNS3_ILi1EEENS3_ILi256EEEiEEEEEENS3_ILi2048EEENS2_IJiNS3_ILi4096EEEEEEEEC2ERKS8_RKS9_RKSB_:
        /* <DEDUP_REMOVED lines=8> */
        .type           $_ZN7cutlass13device_kernelIN5flash19enable_sm80_to_sm89INS1_16FlashAttnBwdSm80INS1_25CollectiveMainloopBwdSm80ILi2ELi2EN4cute5tupleIJNS5_1CILi128EEES8_NS7_ILi64EEEEEENS_6half_tEfNS_4arch4Sm80ELb0ELb0ELb1ELb1ELb1ELb0ELb0ELb0ELi2ELi4ELi4ELi4ELb0EEENS1_24CollectiveEpilogueBwdGQAISA_fSD_Li256ELb1ELb1EEENS1_19SingleTileSchedulerILb1ELb0ELb0ELi128EEEEEEEEEvNT_6ParamsE$_ZN4cute3eso3ESOILb0ELb0EJNS_5tupleIJNS_1CILi1EEENS3_ILi512EEEiEEENS3_ILi4096EEENS2_IJNS2_IJiiEEENS3_ILi8192EEEEEEEEC2ERKS6_RKS7_RKSA_,@function
        .size           $_ZN7cutlass13device_kernelIN5flash19enable_sm80_to_sm89INS1_16FlashAttnBwdSm80INS1_25CollectiveMainloopBwdSm80ILi2ELi2EN4cute5tupleIJNS5_1CILi128EEES8_NS7_ILi64EEEEEENS_6half_tEfNS_4arch4Sm80ELb0ELb0ELb1ELb1ELb1ELb0ELb0ELb0ELi2ELi4ELi4ELi4ELb0EEENS1_24CollectiveEpilogueBwdGQAISA_fSD_Li256ELb1ELb1EEENS1_19SingleTileSchedulerILb1ELb0ELb0ELi128EEEEEEEEEvNT_6ParamsE$_ZN4cute3eso3ESOILb0ELb0EJNS_5tupleIJNS_1CILi1EEENS3_ILi512EEEiEEENS3_ILi4096EEENS2_IJNS2_IJiiEEENS3_ILi8192EEEEEEEEC2ERKS6_RKS7_RKSA_,($_ZN7cutlass13device_kernelIN5flash19enable_sm80_to_sm89INS1_16FlashAttnBwdSm80INS1_25CollectiveMainloopBwdSm80ILi2ELi2EN4cute5tupleIJNS5_1CILi128EEES8_NS7_ILi64EEEEEENS_6half_tEfNS_4arch4Sm80ELb0ELb0ELb1ELb1ELb1ELb0ELb0ELb0ELi2ELi4ELi4ELi4ELb0EEENS1_24CollectiveEpilogueBwdGQAISA_fSD_Li256ELb1ELb1EEENS1_19SingleTileSchedulerILb1ELb0ELb0ELi128EEEEEEEEEvNT_6ParamsE$_ZN4cute3eso3ESOILb0ELb0EJNS_5tupleIJNS_1CILi1EEENS3_ILi512EEEiEEENS3_ILi4096EEENS2_IJiiEEEEEC2ERKS6_RKS7_RKS8_ - $_ZN7cutlass13device_kernelIN5flash19enable_sm80_to_sm89INS1_16FlashAttnBwdSm80INS1_25CollectiveMainloopBwdSm80ILi2ELi2EN4cute5tupleIJNS5_1CILi128EEES8_NS7_ILi64EEEEEENS_6half_tEfNS_4arch4Sm80ELb0ELb0ELb1ELb1ELb1ELb0ELb0ELb0ELi2ELi4ELi4ELi4ELb0EEENS1_24CollectiveEpilogueBwdGQAISA_fSD_Li256ELb1ELb1EEENS1_19SingleTileSchedulerILb1ELb0ELb0ELi128EEEEEEEEEvNT_6ParamsE$_ZN4cute3eso3ESOILb0ELb0EJNS_5tupleIJNS_1CILi1EEENS3_ILi512EEEiEEENS3_ILi4096EEENS2_IJNS2_IJiiEEENS3_ILi8192EEEEEEEEC2ERKS6_RKS7_RKSA_)
$_ZN7cutlass13device_kernelIN5flash19enable_sm80_to_sm89INS1_16FlashAttnBwdSm80INS1_25CollectiveMainloopBwdSm80ILi2ELi2EN4cute5tupleIJNS5_1CILi128EEES8_NS7_ILi64EEEEEENS_6half_tEfNS_4arch4Sm80ELb0ELb0ELb1ELb1ELb1ELb0ELb0ELb0ELi2ELi4ELi4ELi4ELb0EEENS1_24CollectiveEpilogueBwdGQAISA_fSD_Li256ELb1ELb1EEENS1_19SingleTileSchedulerILb1ELb0ELb0ELi128EEEEEEEEEvNT_6ParamsE$_ZN4cute3eso3ESOILb0ELb0EJNS_5tupleIJNS_1CILi1EEENS3_ILi512EEEiEEENS3_ILi4096EEENS2_IJNS2_IJiiEEENS3_ILi8192EEEEEEEEC2ERKS6_RKS7_RKSA_:
        /* <DEDUP_REMOVED lines=9> */
[----:B------:R-:W-:Y:S05]  /*5c50*/  RET.REL.NODEC R34 `(_ZN7cutlass13device_kernelIN5flash19enable_sm80_to_sm89INS1_16FlashAttnBwdSm80INS1_25CollectiveMainloopBwdSm80ILi2ELi2EN4cute5tupleIJNS5_1CILi128EEES8_NS7_ILi64EEEEEENS_6half_tEfNS_4arch4Sm80ELb0ELb0ELb1ELb1ELb1ELb0ELb0ELb0ELi2ELi4ELi4ELi4ELb0EEENS1_24CollectiveEpilogueBwdGQAISA_fSD_Li256ELb1ELb1EEENS1_19SingleTileSchedulerILb1ELb0ELb0ELi128EEEEEEEEEvNT_6ParamsE) ;  /* 0xffffa3a022007950 */ /* 0x000fea0003c3ffff */
        .type           $_ZN7cutlass13device_kernelIN5flash19enable_sm80_to_sm89INS1_16FlashAttnBwdSm80INS1_25CollectiveMainloopBwdSm80ILi2ELi2EN4cute5tupleIJNS5_1CILi128EEES8_NS7_ILi64EEEEEENS_6half_tEfNS_4arch4Sm80ELb0ELb0ELb1ELb1ELb1ELb0ELb0ELb0ELi2ELi4ELi4ELi4ELb0EEENS1_24CollectiveEpilogueBwdGQAISA_fSD_Li256ELb1ELb1EEENS1_19SingleTileSchedulerILb1ELb0ELb0ELi128EEEEEEEEEvNT_6ParamsE$_ZN4cute3eso3ESOILb0ELb0EJNS_5tupleIJNS_1CILi1EEENS3_ILi512EEEiEEENS3_ILi4096EEENS2_IJiiEEEEEC2ERKS6_RKS7_RKS8_,@function
        .size           $_ZN7cutlass13device_kernelIN5flash19enable_sm80_to_sm89INS1_16FlashAttnBwdSm80INS1_25CollectiveMainloopBwdSm80ILi2ELi2EN4cute5tupleIJNS5_1CILi128EEES8_NS7_ILi64EEEEEENS_6half_tEfNS_4arch4Sm80ELb0ELb0ELb1ELb1ELb1ELb0ELb0ELb0ELi2ELi4ELi4ELi4ELb0EEENS1_24CollectiveEpilogueBwdGQAISA_fSD_Li256ELb1ELb1EEENS1_19SingleTileSchedulerILb1ELb0ELb0ELi128EEEEEEEEEvNT_6ParamsE$_ZN4cute3eso3ESOILb0ELb0EJNS_5tupleIJNS_1CILi1EEENS3_ILi512EEEiEEENS3_ILi4096EEENS2_IJiiEEEEEC2ERKS6_RKS7_RKS8_,($_ZN7cutlass13device_kernelIN5flash19enable_sm80_to_sm89INS1_16FlashAttnBwdSm80INS1_25CollectiveMainloopBwdSm80ILi2ELi2EN4cute5tupleIJNS5_1CILi128EEES8_NS7_ILi64EEEEEENS_6half_tEfNS_4arch4Sm80ELb0ELb0ELb1ELb1ELb1ELb0ELb0ELb0ELi2ELi4ELi4ELi4ELb0EEENS1_24CollectiveEpilogueBwdGQAISA_fSD_Li256ELb1ELb1EEENS1_19SingleTileSchedulerILb1ELb0ELb0ELi128EEEEEEEEEvNT_6ParamsE$_ZN4cute3eso3ESOILb0ELb0EJNS_5tupleIJNS_1CILi1EEEiEEENS3_ILi1024EEENS2_IJiiEEEEEC2ERKS5_RKS6_RKS7_ - $_ZN7cutlass13device_kernelIN5flash19enable_sm80_to_sm89INS1_16FlashAttnBwdSm80INS1_25CollectiveMainloopBwdSm80ILi2ELi2EN4cute5tupleIJNS5_1CILi128EEES8_NS7_ILi64EEEEEENS_6half_tEfNS_4arch4Sm80ELb0ELb0ELb1ELb1ELb1ELb0ELb0ELb0ELi2ELi4ELi4ELi4ELb0EEENS1_24CollectiveEpilogueBwdGQAISA_fSD_Li256ELb1ELb1EEENS1_19SingleTileSchedulerILb1ELb0ELb0ELi128EEEEEEEEEvNT_6ParamsE$_ZN4cute3eso3ESOILb0ELb0EJNS_5tupleIJNS_1CILi1EEENS3_ILi512EEEiEEENS3_ILi4096EEENS2_IJiiEEEEEC2ERKS6_RKS7_RKS8_)
$_ZN7cutlass13device_kernelIN5flash19enable_sm80_to_sm89INS1_16FlashAttnBwdSm80INS1_25CollectiveMainloopBwdSm80ILi2ELi2EN4cute5tupleIJNS5_1CILi128EEES8_NS7_ILi64EEEEEENS_6half_tEfNS_4arch4Sm80ELb0ELb0ELb1ELb1ELb1ELb0ELb0ELb0ELi2ELi4ELi4ELi4ELb0EEENS1_24CollectiveEpilogueBwdGQAISA_fSD_Li256ELb1ELb1EEENS1_19SingleTileSchedulerILb1ELb0ELb0ELi128EEEEEEEEEvNT_6ParamsE$_ZN4cute3eso3ESOILb0ELb0EJNS_5tupleIJNS_1CILi1EEENS3_ILi512EEEiEEENS3_ILi4096EEENS2_IJiiEEEEEC2ERKS6_RKS7_RKS8_:
        /* <DEDUP_REMOVED lines=8> */
[----:B------:R-:W-:Y:S05]  /*5ce0*/  RET.REL.NODEC R4 `(_ZN7cutlass13device_kernelIN5flash19enable_sm80_to_sm89INS1_16FlashAttnBwdSm80INS1_25CollectiveMainloopBwdSm80ILi2ELi2EN4cute5tupleIJNS5_1CILi128EEES8_NS7_ILi64EEEEEENS_6half_tEfNS_4arch4Sm80ELb0ELb0ELb1ELb1ELb1ELb0ELb0ELb0ELi2ELi4ELi4ELi4ELb0EEENS1_24CollectiveEpilogueBwdGQAISA_fSD_Li256ELb1ELb1EEENS1_19SingleTileSchedulerILb1ELb0ELb0ELi128EEEEEEEEEvNT_6ParamsE) ;  /* 0xffffa31004007950 */ /* 0x000fea0003c3ffff */
        .type           $_ZN7cutlass13device_kernelIN5flash19enable_sm80_to_sm89INS1_16FlashAttnBwdSm80INS1_25CollectiveMainloopBwdSm80ILi2ELi2EN4cute5tupleIJNS5_1CILi128EEES8_NS7_ILi64EEEEEENS_6half_tEfNS_4arch4Sm80ELb0ELb0ELb1ELb1ELb1ELb0ELb0ELb0ELi2ELi4ELi4ELi4ELb0EEENS1_24CollectiveEpilogueBwdGQAISA_fSD_Li256ELb1ELb1EEENS1_19SingleTileSchedulerILb1ELb0ELb0ELi128EEEEEEEEEvNT_6ParamsE$_ZN4cute3eso3ESOILb0ELb0EJNS_5tupleIJNS_1CILi1EEEiEEENS3_ILi1024EEENS2_IJiiEEEEEC2ERKS5_RKS6_RKS7_,@function
        .size           $_ZN7cutlass13device_kernelIN5flash19enable_sm80_to_sm89INS1_16FlashAttnBwdSm80INS1_25CollectiveMainloopBwdSm80ILi2ELi2EN4cute5tupleIJNS5_1CILi128EEES8_NS7_ILi64EEEEEENS_6half_tEfNS_4arch4Sm80ELb0ELb0ELb1ELb1ELb1ELb0ELb0ELb0ELi2ELi4ELi4ELi4ELb0EEENS1_24CollectiveEpilogueBwdGQAISA_fSD_Li256ELb1ELb1EEENS1_19SingleTileSchedulerILb1ELb0ELb0ELi128EEEEEEEEEvNT_6ParamsE$_ZN4cute3eso3ESOILb0ELb0EJNS_5tupleIJNS_1CILi1EEEiEEENS3_ILi1024EEENS2_IJiiEEEEEC2ERKS5_RKS6_RKS7_,($_ZN7cutlass13device_kernelIN5flash19enable_sm80_to_sm89INS1_16FlashAttnBwdSm80INS1_25CollectiveMainloopBwdSm80ILi2ELi2EN4cute5tupleIJNS5_1CILi128EEES8_NS7_ILi64EEEEEENS_6half_tEfNS_4arch4Sm80ELb0ELb0ELb1ELb1ELb1ELb0ELb0ELb0ELi2ELi4ELi4ELi4ELb0EEENS1_24CollectiveEpilogueBwdGQAISA_fSD_Li256ELb1ELb1EEENS1_19SingleTileSchedulerILb1ELb0ELb0ELi128EEEEEEEEEvNT_6ParamsE$_ZN4cute3eso3ESOILb0ELb0EJNS_5tupleIJiNS_1CILi512EEEEEENS2_IJiiEEENS3_ILi1024EEEEEC2ERKS5_RKS6_RKS7_ - $_ZN7cutlass13device_kernelIN5flash19enable_sm80_to_sm89INS1_16FlashAttnBwdSm80INS1_25CollectiveMainloopBwdSm80ILi2ELi2EN4cute5tupleIJNS5_1CILi128EEES8_NS7_ILi64EEEEEENS_6half_tEfNS_4arch4Sm80ELb0ELb0ELb1ELb1ELb1ELb0ELb0ELb0ELi2ELi4ELi4ELi4ELb0EEENS1_24CollectiveEpilogueBwdGQAISA_fSD_Li256ELb1ELb1EEENS1_19SingleTileSchedulerILb1ELb0ELb0ELi128EEEEEEEEEvNT_6ParamsE$_ZN4cute3eso3ESOILb0ELb0EJNS_5tupleIJNS_1CILi1EEEiEEENS3_ILi1024EEENS2_IJiiEEEEEC2ERKS5_RKS6_RKS7_)
$_ZN7cutlass13device_kernelIN5flash19enable_sm80_to_sm89INS1_16FlashAttnBwdSm80INS1_25CollectiveMainloopBwdSm80ILi2ELi2EN4cute5tupleIJNS5_1CILi128EEES8_NS7_ILi64EEEEEENS_6half_tEfNS_4arch4Sm80ELb0ELb0ELb1ELb1ELb1ELb0ELb0ELb0ELi2ELi4ELi4ELi4ELb0EEENS1_24CollectiveEpilogueBwdGQAISA_fSD_Li256ELb1ELb1EEENS1_19SingleTileSchedulerILb1ELb0ELb0ELi128EEEEEEEEEvNT_6ParamsE$_ZN4cute3eso3ESOILb0ELb0EJNS_5tupleIJNS_1CILi1EEEiEEENS3_ILi1024EEENS2_IJiiEEEEEC2ERKS5_RKS6_RKS7_:
        /* <DEDUP_REMOVED lines=9> */
        .type           $_ZN7cutlass13device_kernelIN5flash19enable_sm80_to_sm89INS1_16FlashAttnBwdSm80INS1_25CollectiveMainloopBwdSm80ILi2ELi2EN4cute5tupleIJNS5_1CILi128EEES8_NS7_ILi64EEEEEENS_6half_tEfNS_4arch4Sm80ELb0ELb0ELb1ELb1ELb1ELb0ELb0ELb0ELi2ELi4ELi4ELi4ELb0EEENS1_24CollectiveEpilogueBwdGQAISA_fSD_Li256ELb1ELb1EEENS1_19SingleTileSchedulerILb1ELb0ELb0ELi128EEEEEEEEEvNT_6ParamsE$_ZN4cute3eso3ESOILb0ELb0EJNS_5tupleIJiNS_1CILi512EEEEEENS2_IJiiEEENS3_ILi1024EEEEEC2ERKS5_RKS6_RKS7_,@function
        .size           $_ZN7cutlass13device_kernelIN5flash19enable_sm80_to_sm89INS1_16FlashAttnBwdSm80INS1_25CollectiveMainloopBwdSm80ILi2ELi2EN4cute5tupleIJNS5_1CILi128EEES8_NS7_ILi64EEEEEENS_6half_tEfNS_4arch4Sm80ELb0ELb0ELb1ELb1ELb1ELb0ELb0ELb0ELi2ELi4ELi4ELi4ELb0EEENS1_24CollectiveEpilogueBwdGQAISA_fSD_Li256ELb1ELb1EEENS1_19SingleTileSchedulerILb1ELb0ELb0ELi128EEEEEEEEEvNT_6ParamsE$_ZN4cute3eso3ESOILb0ELb0EJNS_5tupleIJiNS_1CILi512EEEEEENS2_IJiiEEENS3_ILi1024EEEEEC2ERKS5_RKS6_RKS7_,($_ZN7cutlass13device_kernelIN5flash19enable_sm80_to_sm89INS1_16FlashAttnBwdSm80INS1_25CollectiveMainloopBwdSm80ILi2ELi2EN4cute5tupleIJNS5_1CILi128EEES8_NS7_ILi64EEEEEENS_6half_tEfNS_4arch4Sm80ELb0ELb0ELb1ELb1ELb1ELb0ELb0ELb0ELi2ELi4ELi4ELi4ELb0EEENS1_24CollectiveEpilogueBwdGQAISA_fSD_Li256ELb1ELb1EEENS1_19SingleTileSchedulerILb1ELb0ELb0ELi128EEEEEEEEEvNT_6ParamsE$_ZN4cute3eso3ESOILb0ELb0EJNS_6LayoutINS_5tupleIJNS3_IJNS3_IJNS_1CILi8EEENS4_ILi1EEEEEES6_EEENS3_IJNS3_IJS6_S6_EEENS4_ILi2EEEEEEEEENS3_IJNS3_IJNS3_IJS6_NS4_ILi0EEEEEESD_EEENS3_IJNS3_IJSD_SD_EEEiEEEEEEEENS_10ViewEngineINS_8smem_ptrIPN7cutlass6half_tEEEEEEEC2ERKSJ_RKSQ_ - $_ZN7cutlass13device_kernelIN5flash19enable_sm80_to_sm89INS1_16FlashAttnBwdSm80INS1_25CollectiveMainloopBwdSm80ILi2ELi2EN4cute5tupleIJNS5_1CILi128EEES8_NS7_ILi64EEEEEENS_6half_tEfNS_4arch4Sm80ELb0ELb0ELb1ELb1ELb1ELb0ELb0ELb0ELi2ELi4ELi4ELi4ELb0EEENS1_24CollectiveEpilogueBwdGQAISA_fSD_Li256ELb1ELb1EEENS1_19SingleTileSchedulerILb1ELb0ELb0ELi128EEEEEEEEEvNT_6ParamsE$_ZN4cute3eso3ESOILb0ELb0EJNS_5tupleIJiNS_1CILi512EEEEEENS2_IJiiEEENS3_ILi1024EEEEEC2ERKS5_RKS6_RKS7_)
$_ZN7cutlass13device_kernelIN5flash19enable_sm80_to_sm89INS1_16FlashAttnBwdSm80INS1_25CollectiveMainloopBwdSm80ILi2ELi2EN4cute5tupleIJNS5_1CILi128EEES8_NS7_ILi64EEEEEENS_6half_tEfNS_4arch4Sm80ELb0ELb0ELb1ELb1ELb1ELb0ELb0ELb0ELi2ELi4ELi4ELi4ELb0EEENS1_24CollectiveEpilogueBwdGQAISA_fSD_Li256ELb1ELb1EEENS1_19SingleTileSchedulerILb1ELb0ELb0ELi128EEEEEEEEEvNT_6ParamsE$_ZN4cute3eso3ESOILb0ELb0EJNS_5tupleIJiNS_1CILi512EEEEEENS2_IJiiEEENS3_ILi1024EEEEEC2ERKS5_RKS6_RKS7_:
        /* <DEDUP_REMOVED lines=9> */
        .type           $_ZN7cutlass13device_kernelIN5flash19enable_sm80_to_sm89INS1_16FlashAttnBwdSm80INS1_25CollectiveMainloopBwdSm80ILi2ELi2EN4cute5tupleIJNS5_1CILi128EEES8_NS7_ILi64EEEEEENS_6half_tEfNS_4arch4Sm80ELb0ELb0ELb1ELb1ELb1ELb0ELb0ELb0ELi2ELi4ELi4ELi4ELb0EEENS1_24CollectiveEpilogueBwdGQAISA_fSD_Li256ELb1ELb1EEENS1_19SingleTileSchedulerILb1ELb0ELb0ELi128EEEEEEEEEvNT_6ParamsE$_ZN4cute3eso3ESOILb0ELb0EJNS_6LayoutINS_5tupleIJNS3_IJNS3_IJNS_1CILi8EEENS4_ILi1EEEEEES6_EEENS3_IJNS3_IJS6_S6_EEENS4_ILi2EEEEEEEEENS3_IJNS3_IJNS3_IJS6_NS4_ILi0EEEEEESD_EEENS3_IJNS3_IJSD_SD_EEEiEEEEEEEENS_10ViewEngineINS_8smem_ptrIPN7cutlass6half_tEEEEEEEC2ERKSJ_RKSQ_,@function
        .size           $_ZN7cutlass13device_kernelIN5flash19enable_sm80_to_sm89INS1_16FlashAttnBwdSm80INS1_25CollectiveMainloopBwdSm80ILi2ELi2EN4cute5tupleIJNS5_1CILi128EEES8_NS7_ILi64EEEEEENS_6half_tEfNS_4arch4Sm80ELb0ELb0ELb1ELb1ELb1ELb0ELb0ELb0ELi2ELi4ELi4ELi4ELb0EEENS1_24CollectiveEpilogueBwdGQAISA_fSD_Li256ELb1ELb1EEENS1_19SingleTileSchedulerILb1ELb0ELb0ELi128EEEEEEEEEvNT_6ParamsE$_ZN4cute3eso3ESOILb0ELb0EJNS_6LayoutINS_5tupleIJNS3_IJNS3_IJNS_1CILi8EEENS4_ILi1EEEEEES6_EEENS3_IJNS3_IJS6_S6_EEENS4_ILi2EEEEEEEEENS3_IJNS3_IJNS3_IJS6_NS4_ILi0EEEEEESD_EEENS3_IJNS3_IJSD_SD_EEEiEEEEEEEENS_10ViewEngineINS_8smem_ptrIPN7cutlass6half_tEEEEEEEC2ERKSJ_RKSQ_,($_ZN7cutlass13device_kernelIN5flash19enable_sm80_to_sm89INS1_16FlashAttnBwdSm80INS1_25CollectiveMainloopBwdSm80ILi2ELi2EN4cute5tupleIJNS5_1CILi128EEES8_NS7_ILi64EEEEEENS_6half_tEfNS_4arch4Sm80ELb0ELb0ELb1ELb1ELb1ELb0ELb0ELb0ELi2ELi4ELi4ELi4ELb0EEENS1_24CollectiveEpilogueBwdGQAISA_fSD_Li256ELb1ELb1EEENS1_19SingleTileSchedulerILb1ELb0ELb0ELi128EEEEEEEEEvNT_6ParamsE$_ZN4cute3eso3ESOILb0ELb0EJNS_6LayoutINS_5tupleIJNS3_IJNS_1CILi1EEENS3_IJS5_NS4_ILi2EEES6_EEEEEES6_NS3_IJS6_S6_EEEEEENS3_IJNS3_IJNS4_ILi0EEENS3_IJS5_NS4_ILi256EEEiEEEEEENS4_ILi2048EEENS3_IJiNS4_ILi4096EEEEEEEEEEENS_10ViewEngineINS_8smem_ptrIPjEEEEEEC2ERKSJ_RKSO_ - $_ZN7cutlass13device_kernelIN5flash19enable_sm80_to_sm89INS1_16FlashAttnBwdSm80INS1_25CollectiveMainloopBwdSm80ILi2ELi2EN4cute5tupleIJNS5_1CILi128EEES8_NS7_ILi64EEEEEENS_6half_tEfNS_4arch4Sm80ELb0ELb0ELb1ELb1ELb1ELb0ELb0ELb0ELi2ELi4ELi4ELi4ELb0EEENS1_24CollectiveEpilogueBwdGQAISA_fSD_Li256ELb1ELb1EEENS1_19SingleTileSchedulerILb1ELb0ELb0ELi128EEEEEEEEEvNT_6ParamsE$_ZN4cute3eso3ESOILb0ELb0EJNS_6LayoutINS_5tupleIJNS3_IJNS3_IJNS_1CILi8EEENS4_ILi1EEEEEES6_EEENS3_IJNS3_IJS6_S6_EEENS4_ILi2EEEEEEEEENS3_IJNS3_IJNS3_IJS6_NS4_ILi0EEEEEESD_EEENS3_IJNS3_IJSD_SD_EEEiEEEEEEEENS_10ViewEngineINS_8smem_ptrIPN7cutlass6half_tEEEEEEEC2ERKSJ_RKSQ_)
$_ZN7cutlass13device_kernelIN5flash19enable_sm80_to_sm89INS1_16FlashAttnBwdSm80INS1_25CollectiveMainloopBwdSm80ILi2ELi2EN4cute5tupleIJNS5_1CILi128EEES8_NS7_ILi64EEEEEENS_6half_tEfNS_4arch4Sm80ELb0ELb0ELb1ELb1ELb1ELb0ELb0ELb0ELi2ELi4ELi4ELi4ELb0EEENS1_24CollectiveEpilogueBwdGQAISA_fSD_Li256ELb1ELb1EEENS1_19SingleTileSchedulerILb1ELb0ELb0ELi128EEEEEEEEEvNT_6ParamsE$_ZN4cute3eso3ESOILb0ELb0EJNS_6LayoutINS_5tupleIJNS3_IJNS3_IJNS_1CILi8EEENS4_ILi1EEEEEES6_EEENS3_IJNS3_IJS6_S6_EEENS4_ILi2EEEEEEEEENS3_IJNS3_IJNS3_IJS6_NS4_ILi0EEEEEESD_EEENS3_IJNS3_IJSD_SD_EEEiEEEEEEEENS_10ViewEngineINS_8smem_ptrIPN7cutlass6half_tEEEEEEEC2ERKSJ_RKSQ_:
[----:B------:R-:W-:Y:S02]  /*5e10*/  IADD3 R11, R82, -c[0x0][0x20], RZ ;  /* 0x80000800520b7a10 */ /* 0x000fe40007ffe0ff */
[----:B------:R-:W-:-:S03]  /*5e20*/  IADD3 R10, R83, -c[0x0][0x20], RZ ;  /* 0x80000800530a7a10 */ /* 0x000fc60007ffe0ff */
[----:B------:R1:W-:Y:S04]  /*5e30*/  STL [R11], R14 ;  /* 0x0000000e0b007387 */ /* 0x0003e80000100800 */
[----:B------:R-:W2:Y:S01]  /*5e40*/  LDL.64 R34, [R10] ;  /* 0x000000000a227983 */ /* 0x000ea20000100a00 */
[----:B------:R-:W-:-:S03]  /*5e50*/  IMAD.MOV.U32 R13, RZ, RZ, 0x0 ;  /* 0x00000000ff0d7424 */ /* 0x000fc600078e00ff */
[----:B--2---:R1:W-:Y:S01]  /*5e60*/  STL.64 [R11+0x8], R34 ;  /* 0x000008220b007387 */ /* 0x0043e20000100a00 */
[----:B------:R-:W-:Y:S05]  /*5e70*/  RET.REL.NODEC R12 `(_ZN7cutlass13device_kernelIN5flash19enable_sm80_to_sm89INS1_16FlashAttnBwdSm80INS1_25CollectiveMainloopBwdSm80ILi2ELi2EN4cute5tupleIJNS5_1CILi128EEES8_NS7_ILi64EEEEEENS_6half_tEfNS_4arch4Sm80ELb0ELb0ELb1ELb1ELb1ELb0ELb0ELb0ELi2ELi4ELi4ELi4ELb0EEENS1_24CollectiveEpilogueBwdGQAISA_fSD_Li256ELb1ELb1EEENS1_19SingleTileSchedulerILb1ELb0ELb0ELi128EEEEEEEEEvNT_6ParamsE) ;  /* 0xffffa1800c007950 */ /* 0x000fea0003c3ffff */
        .type           $_ZN7cutlass13device_kernelIN5flash19enable_sm80_to_sm89INS1_16FlashAttnBwdSm80INS1_25CollectiveMainloopBwdSm80ILi2ELi2EN4cute5tupleIJNS5_1CILi128EEES8_NS7_ILi64EEEEEENS_6half_tEfNS_4arch4Sm80ELb0ELb0ELb1ELb1ELb1ELb0ELb0ELb0ELi2ELi4ELi4ELi4ELb0EEENS1_24CollectiveEpilogueBwdGQAISA_fSD_Li256ELb1ELb1EEENS1_19SingleTileSchedulerILb1ELb0ELb0ELi128EEEEEEEEEvNT_6ParamsE$_ZN4cute3eso3ESOILb0ELb0EJNS_6LayoutINS_5tupleIJNS3_IJNS_1CILi1EEENS3_IJS5_NS4_ILi2EEES6_EEEEEES6_NS3_IJS6_S6_EEEEEENS3_IJNS3_IJNS4_ILi0EEENS3_IJS5_NS4_ILi256EEEiEEEEEENS4_ILi2048EEENS3_IJiNS4_ILi4096EEEEEEEEEEENS_10ViewEngineINS_8smem_ptrIPjEEEEEEC2ERKSJ_RKSO_,@function
        .size           $_ZN7cutlass13device_kernelIN5flash19enable_sm80_to_sm89INS1_16FlashAttnBwdSm80INS1_25CollectiveMainloopBwdSm80ILi2ELi2EN4cute5tupleIJNS5_1CILi128EEES8_NS7_ILi64EEEEEENS_6half_tEfNS_4arch4Sm80ELb0ELb0ELb1ELb1ELb1ELb0ELb0ELb0ELi2ELi4ELi4ELi4ELb0EEENS1_24CollectiveEpilogueBwdGQAISA_fSD_Li256ELb1ELb1EEENS1_19SingleTileSchedulerILb1ELb0ELb0ELi128EEEEEEEEEvNT_6ParamsE$_ZN4cute3eso3ESOILb0ELb0EJNS_6LayoutINS_5tupleIJNS3_IJNS_1CILi1EEENS3_IJS5_NS4_ILi2EEES6_EEEEEES6_NS3_IJS6_S6_EEEEEENS3_IJNS3_IJNS4_ILi0EEENS3_IJS5_NS4_ILi256EEEiEEEEEENS4_ILi2048EEENS3_IJiNS4_ILi4096EEEEEEEEEEENS_10ViewEngineINS_8smem_ptrIPjEEEEEEC2ERKSJ_RKSO_,($_ZN7cutlass13device_kernelIN5flash19enable_sm80_to_sm89INS1_16FlashAttnBwdSm80INS1_25CollectiveMainloopBwdSm80ILi2ELi2EN4cute5tupleIJNS5_1CILi128EEES8_NS7_ILi64EEEEEENS_6half_tEfNS_4arch4Sm80ELb0ELb0ELb1ELb1ELb1ELb0ELb0ELb0ELi2ELi4ELi4ELi4ELb0EEENS1_24CollectiveEpilogueBwdGQAISA_fSD_Li256ELb1ELb1EEENS1_19SingleTileSchedulerILb1ELb0ELb0ELi128EEEEEEEEEvNT_6ParamsE$_ZN4cute3eso3ESOILb0ELb0EJNS_6LayoutINS_5tupleIJNS3_IJNS_1CILi2EEES5_EEENS4_ILi8EEES6_EEENS3_IJNS3_IJNS4_ILi1EEEiEEENS4_ILi1024EEENS3_IJiiEEEEEEEENS_10ViewEngineINS_8smem_ptrIPN7cutlass6half_tEEEEEEEC2ERKSE_RKSL_ - $_ZN7cutlass13device_kernelIN5flash19enable_sm80_to_sm89INS1_16FlashAttnBwdSm80INS1_25CollectiveMainloopBwdSm80ILi2ELi2EN4cute5tupleIJNS5_1CILi128EEES8_NS7_ILi64EEEEEENS_6half_tEfNS_4arch4Sm80ELb0ELb0ELb1ELb1ELb1ELb0ELb0ELb0ELi2ELi4ELi4ELi4ELb0EEENS1_24CollectiveEpilogueBwdGQAISA_fSD_Li256ELb1ELb1EEENS1_19SingleTileSchedulerILb1ELb0ELb0ELi128EEEEEEEEEvNT_6ParamsE$_ZN4cute3eso3ESOILb0ELb0EJNS_6LayoutINS_5tupleIJNS3_IJNS_1CILi1EEENS3_IJS5_NS4_ILi2EEES6_EEEEEES6_NS3_IJS6_S6_EEEEEENS3_IJNS3_IJNS4_ILi0EEENS3_IJS5_NS4_ILi256EEEiEEEEEENS4_ILi2048EEENS3_IJiNS4_ILi4096EEEEEEEEEEENS_10ViewEngineINS_8smem_ptrIPjEEEEEEC2ERKSJ_RKSO_)
$_ZN7cutlass13device_kernelIN5flash19enable_sm80_to_sm89INS1_16FlashAttnBwdSm80INS1_25CollectiveMainloopBwdSm80ILi2ELi2EN4cute5tupleIJNS5_1CILi128EEES8_NS7_ILi64EEEEEENS_6half_tEfNS_4arch4Sm80ELb0ELb0ELb1ELb1ELb1ELb0ELb0ELb0ELi2ELi4ELi4ELi4ELb0EEENS1_24CollectiveEpilogueBwdGQAISA_fSD_Li256ELb1ELb1EEENS1_19SingleTileSchedulerILb1ELb0ELb0ELi128EEEEEEEEEvNT_6ParamsE$_ZN4cute3eso3ESOILb0ELb0EJNS_6LayoutINS_5tupleIJNS3_IJNS_1CILi1EEENS3_IJS5_NS4_ILi2EEES6_EEEEEES6_NS3_IJS6_S6_EEEEEENS3_IJNS3_IJNS4_ILi0EEENS3_IJS5_NS4_ILi256EEEiEEEEEENS4_ILi2048EEENS3_IJiNS4_ILi4096EEEEEEEEEEENS_10ViewEngineINS_8smem_ptrIPjEEEEEEC2ERKSJ_RKSO_:
[----:B------:R-:W-:Y:S02]  /*5e80*/  IADD3 R17, R69, -c[0x0][0x20], RZ ;  /* 0x8000080045117a10 */ /* 0x000fe40007ffe0ff */
[----:B------:R-:W-:-:S03]  /*5e90*/  IADD3 R18, R58, -c[0x0][0x20], RZ ;  /* 0x800008003a127a10 */ /* 0x000fc60007ffe0ff */
[----:B------:R1:W-:Y:S04]  /*5ea0*/  STL.64 [R17], R2 ;  /* 0x0000000211007387 */ /* 0x0003e80000100a00 */
[----:B------:R-:W2:Y:S01]  /*5eb0*/  LDL.64 R20, [R18] ;  /* 0x0000000012147983 */ /* 0x000ea20000100a00 */
[----:B------:R-:W-:Y:S02]  /*5ec0*/  IMAD.MOV.U32 R22, RZ, RZ, R16 ;  /* 0x000000ffff167224 */ /* 0x000fe400078e0010 */
[----:B------:R-:W-:Y:S01]  /*5ed0*/  IMAD.MOV.U32 R23, RZ, RZ, 0x0 ;  /* 0x00000000ff177424 */ /* 0x000fe200078e00ff */
[----:B--2---:R1:W-:Y:S03]  /*5ee0*/  STL.64 [R17+0x8], R20 ;  /* 0x0000081411007387 */ /* 0x0043e60000100a00 */
[----:B------:R-:W-:Y:S05]  /*5ef0*/  RET.REL.NODEC R22 `(_ZN7cutlass13device_kernelIN5flash19enable_sm80_to_sm89INS1_16FlashAttnBwdSm80INS1_25CollectiveMainloopBwdSm80ILi2ELi2EN4cute5tupleIJNS5_1CILi128EEES8_NS7_ILi64EEEEEENS_6half_tEfNS_4arch4Sm80ELb0ELb0ELb1ELb1ELb1ELb0ELb0ELb0ELi2ELi4ELi4ELi4ELb0EEENS1_24CollectiveEpilogueBwdGQAISA_fSD_Li256ELb1ELb1EEENS1_19SingleTileSchedulerILb1ELb0ELb0ELi128EEEEEEEEEvNT_6ParamsE) ;  /* 0xffffa10016007950 */ /* 0x000fea0003c3ffff */
        .type           $_ZN7cutlass13device_kernelIN5flash19enable_sm80_to_sm89INS1_16FlashAttnBwdSm80INS1_25CollectiveMainloopBwdSm80ILi2ELi2EN4cute5tupleIJNS5_1CILi128EEES8_NS7_ILi64EEEEEENS_6half_tEfNS_4arch4Sm80ELb0ELb0ELb1ELb1ELb1ELb0ELb0ELb0ELi2ELi4ELi4ELi4ELb0EEENS1_24CollectiveEpilogueBwdGQAISA_fSD_Li256ELb1ELb1EEENS1_19SingleTileSchedulerILb1ELb0ELb0ELi128EEEEEEEEEvNT_6ParamsE$_ZN4cute3eso3ESOILb0ELb0EJNS_6LayoutINS_5tupleIJNS3_IJNS_1CILi2EEES5_EEENS4_ILi8EEES6_EEENS3_IJNS3_IJNS4_ILi1EEEiEEENS4_ILi1024EEENS3_IJiiEEEEEEEENS_10ViewEngineINS_8smem_ptrIPN7cutlass6half_tEEEEEEEC2ERKSE_RKSL_,@function
        .size           $_ZN7cutlass13device_kernelIN5flash19enable_sm80_to_sm89INS1_16FlashAttnBwdSm80INS1_25CollectiveMainloopBwdSm80ILi2ELi2EN4cute5tupleIJNS5_1CILi128EEES8_NS7_ILi64EEEEEENS_6half_tEfNS_4arch4Sm80ELb0ELb0ELb1ELb1ELb1ELb0ELb0ELb0ELi2ELi4ELi4ELi4ELb0EEENS1_24CollectiveEpilogueBwdGQAISA_fSD_Li256ELb1ELb1EEENS1_19SingleTileSchedulerILb1ELb0ELb0ELi128EEEEEEEEEvNT_6ParamsE$_ZN4cute3eso3ESOILb0ELb0EJNS_6LayoutINS_5tupleIJNS3_IJNS_1CILi2EEES5_EEENS4_ILi8EEES6_EEENS3_IJNS3_IJNS4_ILi1EEEiEEENS4_ILi1024EEENS3_IJiiEEEEEEEENS_10ViewEngineINS_8smem_ptrIPN7cutlass6half_tEEEEEEEC2ERKSE_RKSL_,($_ZN7cutlass13device_kernelIN5flash19enable_sm80_to_sm89INS1_16FlashAttnBwdSm80INS1_25CollectiveMainloopBwdSm80ILi2ELi2EN4cute5tupleIJNS5_1CILi128EEES8_NS7_ILi64EEEEEENS_6half_tEfNS_4arch4Sm80ELb0ELb0ELb1ELb1ELb1ELb0ELb0ELb0ELi2ELi4ELi4ELi4ELb0EEENS1_24CollectiveEpilogueBwdGQAISA_fSD_Li256ELb1ELb1EEENS1_19SingleTileSchedulerILb1ELb0ELb0ELi128EEEEEEEEEvNT_6ParamsE$_ZN4cute3eso3ESOILb0ELb0EJNS_6LayoutINS_5tupleIJNS3_IJNS_1CILi2EEES5_EEENS4_ILi8EEES6_EEENS3_IJNS3_IJNS4_ILi1EEEiEEENS4_ILi1024EEENS3_IJiiEEEEEEEEjEEC2ERKSE_RKj - $_ZN7cutlass13device_kernelIN5flash19enable_sm80_to_sm89INS1_16FlashAttnBwdSm80INS1_25CollectiveMainloopBwdSm80ILi2ELi2EN4cute5tupleIJNS5_1CILi128EEES8_NS7_ILi64EEEEEENS_6half_tEfNS_4arch4Sm80ELb0ELb0ELb1ELb1ELb1ELb0ELb0ELb0ELi2ELi4ELi4ELi4ELb0EEENS1_24CollectiveEpilogueBwdGQAISA_fSD_Li256ELb1ELb1EEENS1_19SingleTileSchedulerILb1ELb0ELb0ELi128EEEEEEEEEvNT_6ParamsE$_ZN4cute3eso3ESOILb0ELb0EJNS_6LayoutINS_5tupleIJNS3_IJNS_1CILi2EEES5_EEENS4_ILi8EEES6_EEENS3_IJNS3_IJNS4_ILi1EEEiEEENS4_ILi1024EEENS3_IJiiEEEEEEEENS_10ViewEngineINS_8smem_ptrIPN7cutlass6half_tEEEEEEEC2ERKSE_RKSL_)
$_ZN7cutlass13device_kernelIN5flash19enable_sm80_to_sm89INS1_16FlashAttnBwdSm80INS1_25CollectiveMainloopBwdSm80ILi2ELi2EN4cute5tupleIJNS5_1CILi128EEES8_NS7_ILi64EEEEEENS_6half_tEfNS_4arch4Sm80ELb0ELb0ELb1ELb1ELb1ELb0ELb0ELb0ELi2ELi4ELi4ELi4ELb0EEENS1_24CollectiveEpilogueBwdGQAISA_fSD_Li256ELb1ELb1EEENS1_19SingleTileSchedulerILb1ELb0ELb0ELi128EEEEEEEEEvNT_6ParamsE$_ZN4cute3eso3ESOILb0ELb0EJNS_6LayoutINS_5tupleIJNS3_IJNS_1CILi2EEES5_EEENS4_ILi8EEES6_EEENS3_IJNS3_IJNS4_ILi1EEEiEEENS4_ILi1024EEENS3_IJiiEEEEEEEENS_10ViewEngineINS_8smem_ptrIPN7cutlass6half_tEEEEEEEC2ERKSE_RKSL_:
[----:B------:R-:W-:Y:S02]  /*5f00*/  IADD3 R3, R60, -c[0x0][0x20], RZ ;  /* 0x800008003c037a10 */ /* 0x000fe40007ffe0ff */
[----:B------:R-:W-:-:S03]  /*5f10*/  IADD3 R2, R59, -c[0x0][0x20], RZ ;  /* 0x800008003b027a10 */ /* 0x000fc60007ffe0ff */
[----:B------:R1:W-:Y:S04]  /*5f20*/  STL.64 [R3], R4 ;  /* 0x0000000403007387 */ /* 0x0003e80000100a00 */
[----:B------:R1:W-:Y:S04]  /*5f30*/  STL [R3+0x8], R6 ;  /* 0x0000080603007387 */ /* 0x0003e80000100800 */
[----:B------:R-:W2:Y:S01]  /*5f40*/  LDL.64 R14, [R2] ;  /* 0x00000000020e7983 */ /* 0x000ea20000100a00 */
[----:B------:R-:W-:-:S03]  /*5f50*/  IMAD.MOV.U32 R13, RZ, RZ, 0x0 ;  /* 0x00000000ff0d7424 */ /* 0x000fc600078e00ff */
[----:B--2---:R1:W-:Y:S01]  /*5f60*/  STL.64 [R3+0x10], R14 ;  /* 0x0000100e03007387 */ /* 0x0043e20000100a00 */
[----:B------:R-:W-:Y:S05]  /*5f70*/  RET.REL.NODEC R12 `(_ZN7cutlass13device_kernelIN5flash19enable_sm80_to_sm89INS1_16FlashAttnBwdSm80INS1_25CollectiveMainloopBwdSm80ILi2ELi2EN4cute5tupleIJNS5_1CILi128EEES8_NS7_ILi64EEEEEENS_6half_tEfNS_4arch4Sm80ELb0ELb0ELb1ELb1ELb1ELb0ELb0ELb0ELi2ELi4ELi4ELi4ELb0EEENS1_24CollectiveEpilogueBwdGQAISA_fSD_Li256ELb1ELb1EEENS1_19SingleTileSchedulerILb1ELb0ELb0ELi128EEEEEEEEEvNT_6ParamsE) ;  /* 0xffffa0800c007950 */ /* 0x000fea0003c3ffff */
        .type           $_ZN7cutlass13device_kernelIN5flash19enable_sm80_to_sm89INS1_16FlashAttnBwdSm80INS1_25CollectiveMainloopBwdSm80ILi2ELi2EN4cute5tupleIJNS5_1CILi128EEES8_NS7_ILi64EEEEEENS_6half_tEfNS_4arch4Sm80ELb0ELb0ELb1ELb1ELb1ELb0ELb0ELb0ELi2ELi4ELi4ELi4ELb0EEENS1_24CollectiveEpilogueBwdGQAISA_fSD_Li256ELb1ELb1EEENS1_19SingleTileSchedulerILb1ELb0ELb0ELi128EEEEEEEEEvNT_6ParamsE$_ZN4cute3eso3ESOILb0ELb0EJNS_6LayoutINS_5tupleIJNS3_IJNS_1CILi2EEES5_EEENS4_ILi8EEES6_EEENS3_IJNS3_IJNS4_ILi1EEEiEEENS4_ILi1024EEENS3_IJiiEEEEEEEEjEEC2ERKSE_RKj,@function
        .size           $_ZN7cutlass13device_kernelIN5flash19enable_sm80_to_sm89INS1_16FlashAttnBwdSm80INS1_25CollectiveMainloopBwdSm80ILi2ELi2EN4cute5tupleIJNS5_1CILi128EEES8_NS7_ILi64EEEEEENS_6half_tEfNS_4arch4Sm80ELb0ELb0ELb1ELb1ELb1ELb0ELb0ELb0ELi2ELi4ELi4ELi4ELb0EEENS1_24CollectiveEpilogueBwdGQAISA_fSD_Li256ELb1ELb1EEENS1_19SingleTileSchedulerILb1ELb0ELb0ELi128EEEEEEEEEvNT_6ParamsE$_ZN4cute3eso3ESOILb0ELb0EJNS_6LayoutINS_5tupleIJNS3_IJNS_1CILi2EEES5_EEENS4_ILi8EEES6_EEENS3_IJNS3_IJNS4_ILi1EEEiEEENS4_ILi1024EEENS3_IJiiEEEEEEEEjEEC2ERKSE_RKj,($_ZN7cutlass13device_kernelIN5flash19enable_sm80_to_sm89INS1_16FlashAttnBwdSm80INS1_25CollectiveMainloopBwdSm80ILi2ELi2EN4cute5tupleIJNS5_1CILi128EEES8_NS7_ILi64EEEEEENS_6half_tEfNS_4arch4Sm80ELb0ELb0ELb1ELb1ELb1ELb0ELb0ELb0ELi2ELi4ELi4ELi4ELb0EEENS1_24CollectiveEpilogueBwdGQAISA_fSD_Li256ELb1ELb1EEENS1_19SingleTileSchedulerILb1ELb0ELb0ELi128EEEEEEEEEvNT_6ParamsE$_ZN4cute3eso3ESOILb0ELb0EJNS_6LayoutINS_5tupleIJNS3_IJNS_1CILi2EEES5_EEES6_NS4_ILi8EEEEEENS3_IJNS3_IJiNS4_ILi512EEEEEENS3_IJiiEEENS4_ILi1024EEEEEEEENS_10ViewEngineINS_8smem_ptrIPN7cutlass6half_tEEEEEEEC2ERKSE_RKSL_ - $_ZN7cutlass13device_kernelIN5flash19enable_sm80_to_sm89INS1_16FlashAttnBwdSm80INS1_25CollectiveMainloopBwdSm80ILi2ELi2EN4cute5tupleIJNS5_1CILi128EEES8_NS7_ILi64EEEEEENS_6half_tEfNS_4arch4Sm80ELb0ELb0ELb1ELb1ELb1ELb0ELb0ELb0ELi2ELi4ELi4ELi4ELb0EEENS1_24CollectiveEpilogueBwdGQAISA_fSD_Li256ELb1ELb1EEENS1_19SingleTileSchedulerILb1ELb0ELb0ELi128EEEEEEEEEvNT_6ParamsE$_ZN4cute3eso3ESOILb0ELb0EJNS_6LayoutINS_5tupleIJNS3_IJNS_1CILi2EEES5_EEENS4_ILi8EEES6_EEENS3_IJNS3_IJNS4_ILi1EEEiEEENS4_ILi1024EEENS3_IJiiEEEEEEEEjEEC2ERKSE_RKj)
$_ZN7cutlass13device_kernelIN5flash19enable_sm80_to_sm89INS1_16FlashAttnBwdSm80INS1_25CollectiveMainloopBwdSm80ILi2ELi2EN4cute5tupleIJNS5_1CILi128EEES8_NS7_ILi64EEEEEENS_6half_tEfNS_4arch4Sm80ELb0ELb0ELb1ELb1ELb1ELb0ELb0ELb0ELi2ELi4ELi4ELi4ELb0EEENS1_24CollectiveEpilogueBwdGQAISA_fSD_Li256ELb1ELb1EEENS1_19SingleTileSchedulerILb1ELb0ELb0ELi128EEEEEEEEEvNT_6ParamsE$_ZN4cute3eso3ESOILb0ELb0EJNS_6LayoutINS_5tupleIJNS3_IJNS_1CILi2EEES5_EEENS4_ILi8EEES6_EEENS3_IJNS3_IJNS4_ILi1EEEiEEENS4_ILi1024EEENS3_IJiiEEEEEEEEjEEC2ERKSE_RKj:
        /* <DEDUP_REMOVED lines=9> */
[----:B------:R-:W-:Y:S05]  /*6010*/  RET.REL.NODEC R14 `(_ZN7cutlass13device_kernelIN5flash19enable_sm80_to_sm89INS1_16FlashAttnBwdSm80INS1_25CollectiveMainloopBwdSm80ILi2ELi2EN4cute5tupleIJNS5_1CILi128EEES8_NS7_ILi64EEEEEENS_6half_tEfNS_4arch4Sm80ELb0ELb0ELb1ELb1ELb1ELb0ELb0ELb0ELi2ELi4ELi4ELi4ELb0EEENS1_24CollectiveEpilogueBwdGQAISA_fSD_Li256ELb1ELb1EEENS1_19SingleTileSchedulerILb1ELb0ELb0ELi128EEEEEEEEEvNT_6ParamsE) ;  /* 0xffff9fe00e007950 */ /* 0x000fea0003c3ffff */
        .type           $_ZN7cutlass13device_kernelIN5flash19enable_sm80_to_sm89INS1_16FlashAttnBwdSm80INS1_25CollectiveMainloopBwdSm80ILi2ELi2EN4cute5tupleIJNS5_1CILi128EEES8_NS7_ILi64EEEEEENS_6half_tEfNS_4arch4Sm80ELb0ELb0ELb1ELb1ELb1ELb0ELb0ELb0ELi2ELi4ELi4ELi4ELb0EEENS1_24CollectiveEpilogueBwdGQAISA_fSD_Li256ELb1ELb1EEENS1_19SingleTileSchedulerILb1ELb0ELb0ELi128EEEEEEEEEvNT_6ParamsE$_ZN4cute3eso3ESOILb0ELb0EJNS_6LayoutINS_5tupleIJNS3_IJNS_1CILi2EEES5_EEES6_NS4_ILi8EEEEEENS3_IJNS3_IJiNS4_ILi512EEEEEENS3_IJiiEEENS4_ILi1024EEEEEEEENS_10ViewEngineINS_8smem_ptrIPN7cutlass6half_tEEEEEEEC2ERKSE_RKSL_,@function
        .size           $_ZN7cutlass13device_kernelIN5flash19enable_sm80_to_sm89INS1_16FlashAttnBwdSm80INS1_25CollectiveMainloopBwdSm80ILi2ELi2EN4cute5tupleIJNS5_1CILi128EEES8_NS7_ILi64EEEEEENS_6half_tEfNS_4arch4Sm80ELb0ELb0ELb1ELb1ELb1ELb0ELb0ELb0ELi2ELi4ELi4ELi4ELb0EEENS1_24CollectiveEpilogueBwdGQAISA_fSD_Li256ELb1ELb1EEENS1_19SingleTileSchedulerILb1ELb0ELb0ELi128EEEEEEEEEvNT_6ParamsE$_ZN4cute3eso3ESOILb0ELb0EJNS_6LayoutINS_5tupleIJNS3_IJNS_1CILi2EEES5_EEES6_NS4_ILi8EEEEEENS3_IJNS3_IJiNS4_ILi512EEEEEENS3_IJiiEEENS4_ILi1024EEEEEEEENS_10ViewEngineINS_8smem_ptrIPN7cutlass6half_tEEEEEEEC2ERKSE_RKSL_,($_ZN7cutlass13device_kernelIN5flash19enable_sm80_to_sm89INS1_16FlashAttnBwdSm80INS1_25CollectiveMainloopBwdSm80ILi2ELi2EN4cute5tupleIJNS5_1CILi128EEES8_NS7_ILi64EEEEEENS_6half_tEfNS_4arch4Sm80ELb0ELb0ELb1ELb1ELb1ELb0ELb0ELb0ELi2ELi4ELi4ELi4ELb0EEENS1_24CollectiveEpilogueBwdGQAISA_fSD_Li256ELb1ELb1EEENS1_19SingleTileSchedulerILb1ELb0ELb0ELi128EEEEEEEEEvNT_6ParamsE$_ZN4cute3eso3ESOILb0ELb0EJNS_6LayoutINS_5tupleIJNS3_IJNS_1CILi2EEES5_EEES6_NS4_ILi8EEEEEENS3_IJNS3_IJiNS4_ILi512EEEEEENS3_IJiiEEENS4_ILi1024EEEEEEEEjEEC2ERKSE_RKj - $_ZN7cutlass13device_kernelIN5flash19enable_sm80_to_sm89INS1_16FlashAttnBwdSm80INS1_25CollectiveMainloopBwdSm80ILi2ELi2EN4cute5tupleIJNS5_1CILi128EEES8_NS7_ILi64EEEEEENS_6half_tEfNS_4arch4Sm80ELb0ELb0ELb1ELb1ELb1ELb0ELb0ELb0ELi2ELi4ELi4ELi4ELb0EEENS1_24CollectiveEpilogueBwdGQAISA_fSD_Li256ELb1ELb1EEENS1_19SingleTileSchedulerILb1ELb0ELb0ELi128EEEEEEEEEvNT_6ParamsE$_ZN4cute3eso3ESOILb0ELb0EJNS_6LayoutINS_5tupleIJNS3_IJNS_1CILi2EEES5_EEES6_NS4_ILi8EEEEEENS3_IJNS3_IJiNS4_ILi512EEEEEENS3_IJiiEEENS4_ILi1024EEEEEEEENS_10ViewEngineINS_8smem_ptrIPN7cutlass6half_tEEEEEEEC2ERKSE_RKSL_)
$_ZN7cutlass13device_kernelIN5flash19enable_sm80_to_sm89INS1_16FlashAttnBwdSm80INS1_25CollectiveMainloopBwdSm80ILi2ELi2EN4cute5tupleIJNS5_1CILi128EEES8_NS7_ILi64EEEEEENS_6half_tEfNS_4arch4Sm80ELb0ELb0ELb1ELb1ELb1ELb0ELb0ELb0ELi2ELi4ELi4ELi4ELb0EEENS1_24CollectiveEpilogueBwdGQAISA_fSD_Li256ELb1ELb1EEENS1_19SingleTileSchedulerILb1ELb0ELb0ELi128EEEEEEEEEvNT_6ParamsE$_ZN4cute3eso3ESOILb0ELb0EJNS_6LayoutINS_5tupleIJNS3_IJNS_1CILi2EEES5_EEES6_NS4_ILi8EEEEEENS3_IJNS3_IJiNS4_ILi512EEEEEENS3_IJiiEEENS4_ILi1024EEEEEEEENS_10ViewEngineINS_8smem_ptrIPN7cutlass6half_tEEEEEEEC2ERKSE_RKSL_:
        /* <DEDUP_REMOVED lines=8> */
        .type           $_ZN7cutlass13device_kernelIN5flash19enable_sm80_to_sm89INS1_16FlashAttnBwdSm80INS1_25CollectiveMainloopBwdSm80ILi2ELi2EN4cute5tupleIJNS5_1CILi128EEES8_NS7_ILi64EEEEEENS_6half_tEfNS_4arch4Sm80ELb0ELb0ELb1ELb1ELb1ELb0ELb0ELb0ELi2ELi4ELi4ELi4ELb0EEENS1_24CollectiveEpilogueBwdGQAISA_fSD_Li256ELb1ELb1EEENS1_19SingleTileSchedulerILb1ELb0ELb0ELi128EEEEEEEEEvNT_6ParamsE$_ZN4cute3eso3ESOILb0ELb0EJNS_6LayoutINS_5tupleIJNS3_IJNS_1CILi2EEES5_EEES6_NS4_ILi8EEEEEENS3_IJNS3_IJiNS4_ILi512EEEEEENS3_IJiiEEENS4_ILi1024EEEEEEEEjEEC2ERKSE_RKj,@function
        .size           $_ZN7cutlass13device_kernelIN5flash19enable_sm80_to_sm89INS1_16FlashAttnBwdSm80INS1_25CollectiveMainloopBwdSm80ILi2ELi2EN4cute5tupleIJNS5_1CILi128EEES8_NS7_ILi64EEEEEENS_6half_tEfNS_4arch4Sm80ELb0ELb0ELb1ELb1ELb1ELb0ELb0ELb0ELi2ELi4ELi4ELi4ELb0EEENS1_24CollectiveEpilogueBwdGQAISA_fSD_Li256ELb1ELb1EEENS1_19SingleTileSchedulerILb1ELb0ELb0ELi128EEEEEEEEEvNT_6ParamsE$_ZN4cute3eso3ESOILb0ELb0EJNS_6LayoutINS_5tupleIJNS3_IJNS_1CILi2EEES5_EEES6_NS4_ILi8EEEEEENS3_IJNS3_IJiNS4_ILi512EEEEEENS3_IJiiEEENS4_ILi1024EEEEEEEEjEEC2ERKSE_RKj,($_ZN7cutlass13device_kernelIN5flash19enable_sm80_to_sm89INS1_16FlashAttnBwdSm80INS1_25CollectiveMainloopBwdSm80ILi2ELi2EN4cute5tupleIJNS5_1CILi128EEES8_NS7_ILi64EEEEEENS_6half_tEfNS_4arch4Sm80ELb0ELb0ELb1ELb1ELb1ELb0ELb0ELb0ELi2ELi4ELi4ELi4ELb0EEENS1_24CollectiveEpilogueBwdGQAISA_fSD_Li256ELb1ELb1EEENS1_19SingleTileSchedulerILb1ELb0ELb0ELi128EEEEEEEEEvNT_6ParamsE$_ZN4cute3eso3ESOILb0ELb0EJNS_6LayoutINS_5tupleIJNS3_IJNS_1CILi2EEES5_S5_EEES5_NS3_IJNS3_IJS5_S5_EEES5_EEEEEENS3_IJNS3_IJNS4_ILi1EEENS4_ILi512EEEiEEENS4_ILi4096EEENS3_IJNS3_IJiiEEENS4_ILi8192EEEEEEEEEEENS_10ViewEngineINS_8smem_ptrIPN7cutlass6half_tEEEEEEEC2ERKSI_RKSP_ - $_ZN7cutlass13device_kernelIN5flash19enable_sm80_to_sm89INS1_16FlashAttnBwdSm80INS1_25CollectiveMainloopBwdSm80ILi2ELi2EN4cute5tupleIJNS5_1CILi128EEES8_NS7_ILi64EEEEEENS_6half_tEfNS_4arch4Sm80ELb0ELb0ELb1ELb1ELb1ELb0ELb0ELb0ELi2ELi4ELi4ELi4ELb0EEENS1_24CollectiveEpilogueBwdGQAISA_fSD_Li256ELb1ELb1EEENS1_19SingleTileSchedulerILb1ELb0ELb0ELi128EEEEEEEEEvNT_6ParamsE$_ZN4cute3eso3ESOILb0ELb0EJNS_6LayoutINS_5tupleIJNS3_IJNS_1CILi2EEES5_EEES6_NS4_ILi8EEEEEENS3_IJNS3_IJiNS4_ILi512EEEEEENS3_IJiiEEENS4_ILi1024EEEEEEEEjEEC2ERKSE_RKj)
$_ZN7cutlass13device_kernelIN5flash19enable_sm80_to_sm89INS1_16FlashAttnBwdSm80INS1_25CollectiveMainloopBwdSm80ILi2ELi2EN4cute5tupleIJNS5_1CILi128EEES8_NS7_ILi64EEEEEENS_6half_tEfNS_4arch4Sm80ELb0ELb0ELb1ELb1ELb1ELb0ELb0ELb0ELi2ELi4ELi4ELi4ELb0EEENS1_24CollectiveEpilogueBwdGQAISA_fSD_Li256ELb1ELb1EEENS1_19SingleTileSchedulerILb1ELb0ELb0ELi128EEEEEEEEEvNT_6ParamsE$_ZN4cute3eso3ESOILb0ELb0EJNS_6LayoutINS_5tupleIJNS3_IJNS_1CILi2EEES5_EEES6_NS4_ILi8EEEEEENS3_IJNS3_IJiNS4_ILi512EEEEEENS3_IJiiEEENS4_ILi1024EEEEEEEEjEEC2ERKSE_RKj:
        /* <DEDUP_REMOVED lines=10> */
        .type           $_ZN7cutlass13device_kernelIN5flash19enable_sm80_to_sm89INS1_16FlashAttnBwdSm80INS1_25CollectiveMainloopBwdSm80ILi2ELi2EN4cute5tupleIJNS5_1CILi128EEES8_NS7_ILi64EEEEEENS_6half_tEfNS_4arch4Sm80ELb0ELb0ELb1ELb1ELb1ELb0ELb0ELb0ELi2ELi4ELi4ELi4ELb0EEENS1_24CollectiveEpilogueBwdGQAISA_fSD_Li256ELb1ELb1EEENS1_19SingleTileSchedulerILb1ELb0ELb0ELi128EEEEEEEEEvNT_6ParamsE$_ZN4cute3eso3ESOILb0ELb0EJNS_6LayoutINS_5tupleIJNS3_IJNS_1CILi2EEES5_S5_EEES5_NS3_IJNS3_IJS5_S5_EEES5_EEEEEENS3_IJNS3_IJNS4_ILi1EEENS4_ILi512EEEiEEENS4_ILi4096EEENS3_IJNS3_IJiiEEENS4_ILi8192EEEEEEEEEEENS_10ViewEngineINS_8smem_ptrIPN7cutlass6half_tEEEEEEEC2ERKSI_RKSP_,@function
        .size           $_ZN7cutlass13device_kernelIN5flash19enable_sm80_to_sm89INS1_16FlashAttnBwdSm80INS1_25CollectiveMainloopBwdSm80ILi2ELi2EN4cute5tupleIJNS5_1CILi128EEES8_NS7_ILi64EEEEEENS_6half_tEfNS_4arch4Sm80ELb0ELb0ELb1ELb1ELb1ELb0ELb0ELb0ELi2ELi4ELi4ELi4ELb0EEENS1_24CollectiveEpilogueBwdGQAISA_fSD_Li256ELb1ELb1EEENS1_19SingleTileSchedulerILb1ELb0ELb0ELi128EEEEEEEEEvNT_6ParamsE$_ZN4cute3eso3ESOILb0ELb0EJNS_6LayoutINS_5tupleIJNS3_IJNS_1CILi2EEES5_S5_EEES5_NS3_IJNS3_IJS5_S5_EEES5_EEEEEENS3_IJNS3_IJNS4_ILi1EEENS4_ILi512EEEiEEENS4_ILi4096EEENS3_IJNS3_IJiiEEENS4_ILi8192EEEEEEEEEEENS_10ViewEngineINS_8smem_ptrIPN7cutlass6half_tEEEEEEEC2ERKSI_RKSP_,($_ZN7cutlass13device_kernelIN5flash19enable_sm80_to_sm89INS1_16FlashAttnBwdSm80INS1_25CollectiveMainloopBwdSm80ILi2ELi2EN4cute5tupleIJNS5_1CILi128EEES8_NS7_ILi64EEEEEENS_6half_tEfNS_4arch4Sm80ELb0ELb0ELb1ELb1ELb1ELb0ELb0ELb0ELi2ELi4ELi4ELi4ELb0EEENS1_24CollectiveEpilogueBwdGQAISA_fSD_Li256ELb1ELb1EEENS1_19SingleTileSchedulerILb1ELb0ELb0ELi128EEEEEEEEEvNT_6ParamsE$_ZN4cute3eso3ESOILb0ELb0EJNS_6LayoutINS_5tupleIJNS3_IJNS_1CILi2EEES5_S5_EEES5_NS3_IJNS3_IJS5_S5_EEES5_EEEEEENS3_IJNS3_IJNS4_ILi1EEENS4_ILi512EEEiEEENS4_ILi4096EEENS3_IJNS3_IJiiEEENS4_ILi8192EEEEEEEEEEEjEEC2ERKSI_RKj - $_ZN7cutlass13device_kernelIN5flash19enable_sm80_to_sm89INS1_16FlashAttnBwdSm80INS1_25CollectiveMainloopBwdSm80ILi2ELi2EN4cute5tupleIJNS5_1CILi128EEES8_NS7_ILi64EEEEEENS_6half_tEfNS_4arch4Sm80ELb0ELb0ELb1ELb1ELb1ELb0ELb0ELb0ELi2ELi4ELi4ELi4ELb0EEENS1_24CollectiveEpilogueBwdGQAISA_fSD_Li256ELb1ELb1EEENS1_19SingleTileSchedulerILb1ELb0ELb0ELi128EEEEEEEEEvNT_6ParamsE$_ZN4cute3eso3ESOILb0ELb0EJNS_6LayoutINS_5tupleIJNS3_IJNS_1CILi2EEES5_S5_EEES5_NS3_IJNS3_IJS5_S5_EEES5_EEEEEENS3_IJNS3_IJNS4_ILi1EEENS4_ILi512EEEiEEENS4_ILi4096EEENS3_IJNS3_IJiiEEENS4_ILi8192EEEEEEEEEEENS_10ViewEngineINS_8smem_ptrIPN7cutlass6half_tEEEEEEEC2ERKSI_RKSP_)
$_ZN7cutlass13device_kernelIN5flash19enable_sm80_to_sm89INS1_16FlashAttnBwdSm80INS1_25CollectiveMainloopBwdSm80ILi2ELi2EN4cute5tupleIJNS5_1CILi128EEES8_NS7_ILi64EEEEEENS_6half_tEfNS_4arch4Sm80ELb0ELb0ELb1ELb1ELb1ELb0ELb0ELb0ELi2ELi4ELi4ELi4ELb0EEENS1_24CollectiveEpilogueBwdGQAISA_fSD_Li256ELb1ELb1EEENS1_19SingleTileSchedulerILb1ELb0ELb0ELi128EEEEEEEEEvNT_6ParamsE$_ZN4cute3eso3ESOILb0ELb0EJNS_6LayoutINS_5tupleIJNS3_IJNS_1CILi2EEES5_S5_EEES5_NS3_IJNS3_IJS5_S5_EEES5_EEEEEENS3_IJNS3_IJNS4_ILi1EEENS4_ILi512EEEiEEENS4_ILi4096EEENS3_IJNS3_IJiiEEENS4_ILi8192EEEEEEEEEEENS_10ViewEngineINS_8smem_ptrIPN7cutlass6half_tEEEEEEEC2ERKSI_RKSP_:
        /* <DEDUP_REMOVED lines=8> */
        .type           $_ZN7cutlass13device_kernelIN5flash19enable_sm80_to_sm89INS1_16FlashAttnBwdSm80INS1_25CollectiveMainloopBwdSm80ILi2ELi2EN4cute5tupleIJNS5_1CILi128EEES8_NS7_ILi64EEEEEENS_6half_tEfNS_4arch4Sm80ELb0ELb0ELb1ELb1ELb1ELb0ELb0ELb0ELi2ELi4ELi4ELi4ELb0EEENS1_24CollectiveEpilogueBwdGQAISA_fSD_Li256ELb1ELb1EEENS1_19SingleTileSchedulerILb1ELb0ELb0ELi128EEEEEEEEEvNT_6ParamsE$_ZN4cute3eso3ESOILb0ELb0EJNS_6LayoutINS_5tupleIJNS3_IJNS_1CILi2EEES5_S5_EEES5_NS3_IJNS3_IJS5_S5_EEES5_EEEEEENS3_IJNS3_IJNS4_ILi1EEENS4_ILi512EEEiEEENS4_ILi4096EEENS3_IJNS3_IJiiEEENS4_ILi8192EEEEEEEEEEEjEEC2ERKSI_RKj,@function
        .size           $_ZN7cutlass13device_kernelIN5flash19enable_sm80_to_sm89INS1_16FlashAttnBwdSm80INS1_25CollectiveMainloopBwdSm80ILi2ELi2EN4cute5tupleIJNS5_1CILi128EEES8_NS7_ILi64EEEEEENS_6half_tEfNS_4arch4Sm80ELb0ELb0ELb1ELb1ELb1ELb0ELb0ELb0ELi2ELi4ELi4ELi4ELb0EEENS1_24CollectiveEpilogueBwdGQAISA_fSD_Li256ELb1ELb1EEENS1_19SingleTileSchedulerILb1ELb0ELb0ELi128EEEEEEEEEvNT_6ParamsE$_ZN4cute3eso3ESOILb0ELb0EJNS_6LayoutINS_5tupleIJNS3_IJNS_1CILi2EEES5_S5_EEES5_NS3_IJNS3_IJS5_S5_EEES5_EEEEEENS3_IJNS3_IJNS4_ILi1EEENS4_ILi512EEEiEEENS4_ILi4096EEENS3_IJNS3_IJiiEEENS4_ILi8192EEEEEEEEEEEjEEC2ERKSI_RKj,($_ZN7cutlass13device_kernelIN5flash19enable_sm80_to_sm89INS1_16FlashAttnBwdSm80INS1_25CollectiveMainloopBwdSm80ILi2ELi2EN4cute5tupleIJNS5_1CILi128EEES8_NS7_ILi64EEEEEENS_6half_tEfNS_4arch4Sm80ELb0ELb0ELb1ELb1ELb1ELb0ELb0ELb0ELi2ELi4ELi4ELi4ELb0EEENS1_24CollectiveEpilogueBwdGQAISA_fSD_Li256ELb1ELb1EEENS1_19SingleTileSchedulerILb1ELb0ELb0ELi128EEEEEEEEEvNT_6ParamsE$_ZN4cute3eso3ESOILb0ELb0EJNS_6LayoutINS_5tupleIJNS3_IJNS_1CILi2EEES5_S5_EEES5_NS3_IJS5_S5_EEEEEENS3_IJNS3_IJNS4_ILi1EEENS4_ILi512EEEiEEENS4_ILi4096EEENS3_IJiiEEEEEEEENS_10ViewEngineINS_8smem_ptrIPN7cutlass6half_tEEEEEEEC2ERKSF_RKSM_ - $_ZN7cutlass13device_kernelIN5flash19enable_sm80_to_sm89INS1_16FlashAttnBwdSm80INS1_25CollectiveMainloopBwdSm80ILi2ELi2EN4cute5tupleIJNS5_1CILi128EEES8_NS7_ILi64EEEEEENS_6half_tEfNS_4arch4Sm80ELb0ELb0ELb1ELb1ELb1ELb0ELb0ELb0ELi2ELi4ELi4ELi4ELb0EEENS1_24CollectiveEpilogueBwdGQAISA_fSD_Li256ELb1ELb1EEENS1_19SingleTileSchedulerILb1ELb0ELb0ELi128EEEEEEEEEvNT_6ParamsE$_ZN4cute3eso3ESOILb0ELb0EJNS_6LayoutINS_5tupleIJNS3_IJNS_1CILi2EEES5_S5_EEES5_NS3_IJNS3_IJS5_S5_EEES5_EEEEEENS3_IJNS3_IJNS4_ILi1EEENS4_ILi512EEEiEEENS4_ILi4096EEENS3_IJNS3_IJiiEEENS4_ILi8192EEEEEEEEEEEjEEC2ERKSI_RKj)
$_ZN7cutlass13device_kernelIN5flash19enable_sm80_to_sm89INS1_16FlashAttnBwdSm80INS1_25CollectiveMainloopBwdSm80ILi2ELi2EN4cute5tupleIJNS5_1CILi128EEES8_NS7_ILi64EEEEEENS_6half_tEfNS_4arch4Sm80ELb0ELb0ELb1ELb1ELb1ELb0ELb0ELb0ELi2ELi4ELi4ELi4ELb0EEENS1_24CollectiveEpilogueBwdGQAISA_fSD_Li256ELb1ELb1EEENS1_19SingleTileSchedulerILb1ELb0ELb0ELi128EEEEEEEEEvNT_6ParamsE$_ZN4cute3eso3ESOILb0ELb0EJNS_6LayoutINS_5tupleIJNS3_IJNS_1CILi2EEES5_S5_EEES5_NS3_IJNS3_IJS5_S5_EEES5_EEEEEENS3_IJNS3_IJNS4_ILi1EEENS4_ILi512EEEiEEENS4_ILi4096EEENS3_IJNS3_IJiiEEENS4_ILi8192EEEEEEEEEEEjEEC2ERKSI_RKj:
        /* <DEDUP_REMOVED lines=10> */
        .type           $_ZN7cutlass13device_kernelIN5flash19enable_sm80_to_sm89INS1_16FlashAttnBwdSm80INS1_25CollectiveMainloopBwdSm80ILi2ELi2EN4cute5tupleIJNS5_1CILi128EEES8_NS7_ILi64EEEEEENS_6half_tEfNS_4arch4Sm80ELb0ELb0ELb1ELb1ELb1ELb0ELb0ELb0ELi2ELi4ELi4ELi4ELb0EEENS1_24CollectiveEpilogueBwdGQAISA_fSD_Li256ELb1ELb1EEENS1_19SingleTileSchedulerILb1ELb0ELb0ELi128EEEEEEEEEvNT_6ParamsE$_ZN4cute3eso3ESOILb0ELb0EJNS_6LayoutINS_5tupleIJNS3_IJNS_1CILi2EEES5_S5_EEES5_NS3_IJS5_S5_EEEEEENS3_IJNS3_IJNS4_ILi1EEENS4_ILi512EEEiEEENS4_ILi4096EEENS3_IJiiEEEEEEEENS_10ViewEngineINS_8smem_ptrIPN7cutlass6half_tEEEEEEEC2ERKSF_RKSM_,@function
        .size           $_ZN7cutlass13device_kernelIN5flash19enable_sm80_to_sm89INS1_16FlashAttnBwdSm80INS1_25CollectiveMainloopBwdSm80ILi2ELi2EN4cute5tupleIJNS5_1CILi128EEES8_NS7_ILi64EEEEEENS_6half_tEfNS_4arch4Sm80ELb0ELb0ELb1ELb1ELb1ELb0ELb0ELb0ELi2ELi4ELi4ELi4ELb0EEENS1_24CollectiveEpilogueBwdGQAISA_fSD_Li256ELb1ELb1EEENS1_19SingleTileSchedulerILb1ELb0ELb0ELi128EEEEEEEEEvNT_6ParamsE$_ZN4cute3eso3ESOILb0ELb0EJNS_6LayoutINS_5tupleIJNS3_IJNS_1CILi2EEES5_S5_EEES5_NS3_IJS5_S5_EEEEEENS3_IJNS3_IJNS4_ILi1EEENS4_ILi512EEEiEEENS4_ILi4096EEENS3_IJiiEEEEEEEENS_10ViewEngineINS_8smem_ptrIPN7cutlass6half_tEEEEEEEC2ERKSF_RKSM_,($_ZN7cutlass13device_kernelIN5flash19enable_sm80_to_sm89INS1_16FlashAttnBwdSm80INS1_25CollectiveMainloopBwdSm80ILi2ELi2EN4cute5tupleIJNS5_1CILi128EEES8_NS7_ILi64EEEEEENS_6half_tEfNS_4arch4Sm80ELb0ELb0ELb1ELb1ELb1ELb0ELb0ELb0ELi2ELi4ELi4ELi4ELb0EEENS1_24CollectiveEpilogueBwdGQAISA_fSD_Li256ELb1ELb1EEENS1_19SingleTileSchedulerILb1ELb0ELb0ELi128EEEEEEEEEvNT_6ParamsE$_ZN4cute3eso3ESOILb0ELb0EJNS_6LayoutINS_5tupleIJNS3_IJNS_1CILi2EEES5_S5_EEES5_NS3_IJS5_S5_EEEEEENS3_IJNS3_IJNS4_ILi1EEENS4_ILi512EEEiEEENS4_ILi4096EEENS3_IJiiEEEEEEEEjEEC2ERKSF_RKj - $_ZN7cutlass13device_kernelIN5flash19enable_sm80_to_sm89INS1_16FlashAttnBwdSm80INS1_25CollectiveMainloopBwdSm80ILi2ELi2EN4cute5tupleIJNS5_1CILi128EEES8_NS7_ILi64EEEEEENS_6half_tEfNS_4arch4Sm80ELb0ELb0ELb1ELb1ELb1ELb0ELb0ELb0ELi2ELi4ELi4ELi4ELb0EEENS1_24CollectiveEpilogueBwdGQAISA_fSD_Li256ELb1ELb1EEENS1_19SingleTileSchedulerILb1ELb0ELb0ELi128EEEEEEEEEvNT_6ParamsE$_ZN4cute3eso3ESOILb0ELb0EJNS_6LayoutINS_5tupleIJNS3_IJNS_1CILi2EEES5_S5_EEES5_NS3_IJS5_S5_EEEEEENS3_IJNS3_IJNS4_ILi1EEENS4_ILi512EEEiEEENS4_ILi4096EEENS3_IJiiEEEEEEEENS_10ViewEngineINS_8smem_ptrIPN7cutlass6half_tEEEEEEEC2ERKSF_RKSM_)
$_ZN7cutlass13device_kernelIN5flash19enable_sm80_to_sm89INS1_16FlashAttnBwdSm80INS1_25CollectiveMainloopBwdSm80ILi2ELi2EN4cute5tupleIJNS5_1CILi128EEES8_NS7_ILi64EEEEEENS_6half_tEfNS_4arch4Sm80ELb0ELb0ELb1ELb1ELb1ELb0ELb0ELb0ELi2ELi4ELi4ELi4ELb0EEENS1_24CollectiveEpilogueBwdGQAISA_fSD_Li256ELb1ELb1EEENS1_19SingleTileSchedulerILb1ELb0ELb0ELi128EEEEEEEEEvNT_6ParamsE$_ZN4cute3eso3ESOILb0ELb0EJNS_6LayoutINS_5tupleIJNS3_IJNS_1CILi2EEES5_S5_EEES5_NS3_IJS5_S5_EEEEEENS3_IJNS3_IJNS4_ILi1EEENS4_ILi512EEEiEEENS4_ILi4096EEENS3_IJiiEEEEEEEENS_10ViewEngineINS_8smem_ptrIPN7cutlass6half_tEEEEEEEC2ERKSF_RKSM_:
        /* <DEDUP_REMOVED lines=8> */
        .type           $_ZN7cutlass13device_kernelIN5flash19enable_sm80_to_sm89INS1_16FlashAttnBwdSm80INS1_25CollectiveMainloopBwdSm80ILi2ELi2EN4cute5tupleIJNS5_1CILi128EEES8_NS7_ILi64EEEEEENS_6half_tEfNS_4arch4Sm80ELb0ELb0ELb1ELb1ELb1ELb0ELb0ELb0ELi2ELi4ELi4ELi4ELb0EEENS1_24CollectiveEpilogueBwdGQAISA_fSD_Li256ELb1ELb1EEENS1_19SingleTileSchedulerILb1ELb0ELb0ELi128EEEEEEEEEvNT_6ParamsE$_ZN4cute3eso3ESOILb0ELb0EJNS_6LayoutINS_5tupleIJNS3_IJNS_1CILi2EEES5_S5_EEES5_NS3_IJS5_S5_EEEEEENS3_IJNS3_IJNS4_ILi1EEENS4_ILi512EEEiEEENS4_ILi4096EEENS3_IJiiEEEEEEEEjEEC2ERKSF_RKj,@function
        .size           $_ZN7cutlass13device_kernelIN5flash19enable_sm80_to_sm89INS1_16FlashAttnBwdSm80INS1_25CollectiveMainloopBwdSm80ILi2ELi2EN4cute5tupleIJNS5_1CILi128EEES8_NS7_ILi64EEEEEENS_6half_tEfNS_4arch4Sm80ELb0ELb0ELb1ELb1ELb1ELb0ELb0ELb0ELi2ELi4ELi4ELi4ELb0EEENS1_24CollectiveEpilogueBwdGQAISA_fSD_Li256ELb1ELb1EEENS1_19SingleTileSchedulerILb1ELb0ELb0ELi128EEEEEEEEEvNT_6ParamsE$_ZN4cute3eso3ESOILb0ELb0EJNS_6LayoutINS_5tupleIJNS3_IJNS_1CILi2EEES5_S5_EEES5_NS3_IJS5_S5_EEEEEENS3_IJNS3_IJNS4_ILi1EEENS4_ILi512EEEiEEENS4_ILi4096EEENS3_IJiiEEEEEEEEjEEC2ERKSF_RKj,($_ZN7cutlass13device_kernelIN5flash19enable_sm80_to_sm89INS1_16FlashAttnBwdSm80INS1_25CollectiveMainloopBwdSm80ILi2ELi2EN4cute5tupleIJNS5_1CILi128EEES8_NS7_ILi64EEEEEENS_6half_tEfNS_4arch4Sm80ELb0ELb0ELb1ELb1ELb1ELb0ELb0ELb0ELi2ELi4ELi4ELi4ELb0EEENS1_24CollectiveEpilogueBwdGQAISA_fSD_Li256ELb1ELb1EEENS1_19SingleTileSchedulerILb1ELb0ELb0ELi128EEEEEEEEEvNT_6ParamsE$_ZN4cute3eso3ESOILb0ELb0EJNS_6LayoutINS_5tupleIJNS3_IJNS_1CILi8EEENS4_ILi1EEEEEENS3_IJNS4_ILi2EEEEEEEEENS3_IJNS3_IJS6_NS4_ILi0EEEEEENS3_IJiEEEEEEEENS_10ViewEngineINS_8smem_ptrIPN7cutlass6half_tEEEEEEEC2ERKSF_RKSM_ - $_ZN7cutlass13device_kernelIN5flash19enable_sm80_to_sm89INS1_16FlashAttnBwdSm80INS1_25CollectiveMainloopBwdSm80ILi2ELi2EN4cute5tupleIJNS5_1CILi128EEES8_NS7_ILi64EEEEEENS_6half_tEfNS_4arch4Sm80ELb0ELb0ELb1ELb1ELb1ELb0ELb0ELb0ELi2ELi4ELi4ELi4ELb0EEENS1_24CollectiveEpilogueBwdGQAISA_fSD_Li256ELb1ELb1EEENS1_19SingleTileSchedulerILb1ELb0ELb0ELi128EEEEEEEEEvNT_6ParamsE$_ZN4cute3eso3ESOILb0ELb0EJNS_6LayoutINS_5tupleIJNS3_IJNS_1CILi2EEES5_S5_EEES5_NS3_IJS5_S5_EEEEEENS3_IJNS3_IJNS4_ILi1EEENS4_ILi512EEEiEEENS4_ILi4096EEENS3_IJiiEEEEEEEEjEEC2ERKSF_RKj)
$_ZN7cutlass13device_kernelIN5flash19enable_sm80_to_sm89INS1_16FlashAttnBwdSm80INS1_25CollectiveMainloopBwdSm80ILi2ELi2EN4cute5tupleIJNS5_1CILi128EEES8_NS7_ILi64EEEEEENS_6half_tEfNS_4arch4Sm80ELb0ELb0ELb1ELb1ELb1ELb0ELb0ELb0ELi2ELi4ELi4ELi4ELb0EEENS1_24CollectiveEpilogueBwdGQAISA_fSD_Li256ELb1ELb1EEENS1_19SingleTileSchedulerILb1ELb0ELb0ELi128EEEEEEEEEvNT_6ParamsE$_ZN4cute3eso3ESOILb0ELb0EJNS_6LayoutINS_5tupleIJNS3_IJNS_1CILi2EEES5_S5_EEES5_NS3_IJS5_S5_EEEEEENS3_IJNS3_IJNS4_ILi1EEENS4_ILi512EEEiEEENS4_ILi4096EEENS3_IJiiEEEEEEEEjEEC2ERKSF_RKj:
        /* <DEDUP_REMOVED lines=10> */
        .type           $_ZN7cutlass13device_kernelIN5flash19enable_sm80_to_sm89INS1_16FlashAttnBwdSm80INS1_25CollectiveMainloopBwdSm80ILi2ELi2EN4cute5tupleIJNS5_1CILi128EEES8_NS7_ILi64EEEEEENS_6half_tEfNS_4arch4Sm80ELb0ELb0ELb1ELb1ELb1ELb0ELb0ELb0ELi2ELi4ELi4ELi4ELb0EEENS1_24CollectiveEpilogueBwdGQAISA_fSD_Li256ELb1ELb1EEENS1_19SingleTileSchedulerILb1ELb0ELb0ELi128EEEEEEEEEvNT_6ParamsE$_ZN4cute3eso3ESOILb0ELb0EJNS_6LayoutINS_5tupleIJNS3_IJNS_1CILi8EEENS4_ILi1EEEEEENS3_IJNS4_ILi2EEEEEEEEENS3_IJNS3_IJS6_NS4_ILi0EEEEEENS3_IJiEEEEEEEENS_10ViewEngineINS_8smem_ptrIPN7cutlass6half_tEEEEEEEC2ERKSF_RKSM_,@function
        .size           $_ZN7cutlass13device_kernelIN5flash19enable_sm80_to_sm89INS1_16FlashAttnBwdSm80INS1_25CollectiveMainloopBwdSm80ILi2ELi2EN4cute5tupleIJNS5_1CILi128EEES8_NS7_ILi64EEEEEENS_6half_tEfNS_4arch4Sm80ELb0ELb0ELb1ELb1ELb1ELb0ELb0ELb0ELi2ELi4ELi4ELi4ELb0EEENS1_24CollectiveEpilogueBwdGQAISA_fSD_Li256ELb1ELb1EEENS1_19SingleTileSchedulerILb1ELb0ELb0ELi128EEEEEEEEEvNT_6ParamsE$_ZN4cute3eso3ESOILb0ELb0EJNS_6LayoutINS_5tupleIJNS3_IJNS_1CILi8EEENS4_ILi1EEEEEENS3_IJNS4_ILi2EEEEEEEEENS3_IJNS3_IJS6_NS4_ILi0EEEEEENS3_IJiEEEEEEEENS_10ViewEngineINS_8smem_ptrIPN7cutlass6half_tEEEEEEEC2ERKSF_RKSM_,($_ZN7cutlass13device_kernelIN5flash19enable_sm80_to_sm89INS1_16FlashAttnBwdSm80INS1_25CollectiveMainloopBwdSm80ILi2ELi2EN4cute5tupleIJNS5_1CILi128EEES8_NS7_ILi64EEEEEENS_6half_tEfNS_4arch4Sm80ELb0ELb0ELb1ELb1ELb1ELb0ELb0ELb0ELi2ELi4ELi4ELi4ELb0EEENS1_24CollectiveEpilogueBwdGQAISA_fSD_Li256ELb1ELb1EEENS1_19SingleTileSchedulerILb1ELb0ELb0ELi128EEEEEEEEEvNT_6ParamsE$_ZN4cute3eso3ESOILb0ELb0EJNS_6LayoutINS_5tupleIJNS3_IJNS_1CILi8EEENS4_ILi1EEEEEENS4_ILi2EEEEEENS3_IJNS3_IJS6_NS4_ILi0EEEEEEiEEEEENS_10ViewEngineINS_8smem_ptrIPN7cutlass6half_tEEEEEEEC2ERKSD_RKSK_ - $_ZN7cutlass13device_kernelIN5flash19enable_sm80_to_sm89INS1_16FlashAttnBwdSm80INS1_25CollectiveMainloopBwdSm80ILi2ELi2EN4cute5tupleIJNS5_1CILi128EEES8_NS7_ILi64EEEEEENS_6half_tEfNS_4arch4Sm80ELb0ELb0ELb1ELb1ELb1ELb0ELb0ELb0ELi2ELi4ELi4ELi4ELb0EEENS1_24CollectiveEpilogueBwdGQAISA_fSD_Li256ELb1ELb1EEENS1_19SingleTileSchedulerILb1ELb0ELb0ELi128EEEEEEEEEvNT_6ParamsE$_ZN4cute3eso3ESOILb0ELb0EJNS_6LayoutINS_5tupleIJNS3_IJNS_1CILi8EEENS4_ILi1EEEEEENS3_IJNS4_ILi2EEEEEEEEENS3_IJNS3_IJS6_NS4_ILi0EEEEEENS3_IJiEEEEEEEENS_10ViewEngineINS_8smem_ptrIPN7cutlass6half_tEEEEEEEC2ERKSF_RKSM_)
$_ZN7cutlass13device_kernelIN5flash19enable_sm80_to_sm89INS1_16FlashAttnBwdSm80INS1_25CollectiveMainloopBwdSm80ILi2ELi2EN4cute5tupleIJNS5_1CILi128EEES8_NS7_ILi64EEEEEENS_6half_tEfNS_4arch4Sm80ELb0ELb0ELb1ELb1ELb1ELb0ELb0ELb0ELi2ELi4ELi4ELi4ELb0EEENS1_24CollectiveEpilogueBwdGQAISA_fSD_Li256ELb1ELb1EEENS1_19SingleTileSchedulerILb1ELb0ELb0ELi128EEEEEEEEEvNT_6ParamsE$_ZN4cute3eso3ESOILb0ELb0EJNS_6LayoutINS_5tupleIJNS3_IJNS_1CILi8EEENS4_ILi1EEEEEENS3_IJNS4_ILi2EEEEEEEEENS3_IJNS3_IJS6_NS4_ILi0EEEEEENS3_IJiEEEEEEEENS_10ViewEngineINS_8smem_ptrIPN7cutlass6half_tEEEEEEEC2ERKSF_RKSM_:
[----:B------:R-:W-:Y:S02]  /*6380*/  IADD3 R37, R82, -c[0x0][0x20], RZ ;  /* 0x8000080052257a10 */ /* 0x000fe40007ffe0ff */
[----:B------:R-:W-:-:S03]  /*6390*/  IADD3 R36, R83, -c[0x0][0x20], RZ ;  /* 0x8000080053247a10 */ /* 0x000fc60007ffe0ff */
[----:B------:R1:W-:Y:S04]  /*63a0*/  STL [R37], R40 ;  /* 0x0000002825007387 */ /* 0x0003e80000100800 */
[----:B------:R-:W2:Y:S01]  /*63b0*/  LDL.64 R42, [R36] ;  /* 0x00000000242a7983 */ /* 0x000ea20000100a00 */
[----:B------:R-:W-:-:S03]  /*63c0*/  IMAD.MOV.U32 R39, RZ, RZ, 0x0 ;  /* 0x00000000ff277424 */ /* 0x000fc600078e00ff */
[----:B--2---:R1:W-:Y:S01]  /*63d0*/  STL.64 [R37+0x8], R42 ;  /* 0x0000082a25007387 */ /* 0x0043e20000100a00 */
[----:B------:R-:W-:Y:S05]  /*63e0*/  RET.REL.NODEC R38 `(_ZN7cutlass13device_kernelIN5flash19enable_sm80_to_sm89INS1_16FlashAttnBwdSm80INS1_25CollectiveMainloopBwdSm80ILi2ELi2EN4cute5tupleIJNS5_1CILi128EEES8_NS7_ILi64EEEEEENS_6half_tEfNS_4arch4Sm80ELb0ELb0ELb1ELb1ELb1ELb0ELb0ELb0ELi2ELi4ELi4ELi4ELb0EEENS1_24CollectiveEpilogueBwdGQAISA_fSD_Li256ELb1ELb1EEENS1_19SingleTileSchedulerILb1ELb0ELb0ELi128EEEEEEEEEvNT_6ParamsE) ;  /* 0xffff9c1026007950 */ /* 0x000fea0003c3ffff */
        .type           $_ZN7cutlass13device_kernelIN5flash19enable_sm80_to_sm89INS1_16FlashAttnBwdSm80INS1_25CollectiveMainloopBwdSm80ILi2ELi2EN4cute5tupleIJNS5_1CILi128EEES8_NS7_ILi64EEEEEENS_6half_tEfNS_4arch4Sm80ELb0ELb0ELb1ELb1ELb1ELb0ELb0ELb0ELi2ELi4ELi4ELi4ELb0EEENS1_24CollectiveEpilogueBwdGQAISA_fSD_Li256ELb1ELb1EEENS1_19SingleTileSchedulerILb1ELb0ELb0ELi128EEEEEEEEEvNT_6ParamsE$_ZN4cute3eso3ESOILb0ELb0EJNS_6LayoutINS_5tupleIJNS3_IJNS_1CILi8EEENS4_ILi1EEEEEENS4_ILi2EEEEEENS3_IJNS3_IJS6_NS4_ILi0EEEEEEiEEEEENS_10ViewEngineINS_8smem_ptrIPN7cutlass6half_tEEEEEEEC2ERKSD_RKSK_,@function
        .size           $_ZN7cutlass13device_kernelIN5flash19enable_sm80_to_sm89INS1_16FlashAttnBwdSm80INS1_25CollectiveMainloopBwdSm80ILi2ELi2EN4cute5tupleIJNS5_1CILi128EEES8_NS7_ILi64EEEEEENS_6half_tEfNS_4arch4Sm80ELb0ELb0ELb1ELb1ELb1ELb0ELb0ELb0ELi2ELi4ELi4ELi4ELb0EEENS1_24CollectiveEpilogueBwdGQAISA_fSD_Li256ELb1ELb1EEENS1_19SingleTileSchedulerILb1ELb0ELb0ELi128EEEEEEEEEvNT_6ParamsE$_ZN4cute3eso3ESOILb0ELb0EJNS_6LayoutINS_5tupleIJNS3_IJNS_1CILi8EEENS4_ILi1EEEEEENS4_ILi2EEEEEENS3_IJNS3_IJS6_NS4_ILi0EEEEEEiEEEEENS_10ViewEngineINS_8smem_ptrIPN7cutlass6half_tEEEEEEEC2ERKSD_RKSK_,($_ZN7cutlass13device_kernelIN5flash19enable_sm80_to_sm89INS1_16FlashAttnBwdSm80INS1_25CollectiveMainloopBwdSm80ILi2ELi2EN4cute5tupleIJNS5_1CILi128EEES8_NS7_ILi64EEEEEENS_6half_tEfNS_4arch4Sm80ELb0ELb0ELb1ELb1ELb1ELb0ELb0ELb0ELi2ELi4ELi4ELi4ELb0EEENS1_24CollectiveEpilogueBwdGQAISA_fSD_Li256ELb1ELb1EEENS1_19SingleTileSchedulerILb1ELb0ELb0ELi128EEEEEEEEEvNT_6ParamsE$_ZN4cute3eso3ESOILb0ELb0EJNS_6LayoutINS_5tupleIJNS3_IJNS_1CILi8EEENS4_ILi1EEEEEENS4_ILi2EEEEEENS3_IJNS3_IJS6_NS4_ILi0EEEEEEiEEEEEiEEC2ERKSD_RKi - $_ZN7cutlass13device_kernelIN5flash19enable_sm80_to_sm89INS1_16FlashAttnBwdSm80INS1_25CollectiveMainloopBwdSm80ILi2ELi2EN4cute5tupleIJNS5_1CILi128EEES8_NS7_ILi64EEEEEENS_6half_tEfNS_4arch4Sm80ELb0ELb0ELb1ELb1ELb1ELb0ELb0ELb0ELi2ELi4ELi4ELi4ELb0EEENS1_24CollectiveEpilogueBwdGQAISA_fSD_Li256ELb1ELb1EEENS1_19SingleTileSchedulerILb1ELb0ELb0ELi128EEEEEEEEEvNT_6ParamsE$_ZN4cute3eso3ESOILb0ELb0EJNS_6LayoutINS_5tupleIJNS3_IJNS_1CILi8EEENS4_ILi1EEEEEENS4_ILi2EEEEEENS3_IJNS3_IJS6_NS4_ILi0EEEEEEiEEEEENS_10ViewEngineINS_8smem_ptrIPN7cutlass6half_tEEEEEEEC2ERKSD_RKSK_)
$_ZN7cutlass13device_kernelIN5flash19enable_sm80_to_sm89INS1_16FlashAttnBwdSm80INS1_25CollectiveMainloopBwdSm80ILi2ELi2EN4cute5tupleIJNS5_1CILi128EEES8_NS7_ILi64EEEEEENS_6half_tEfNS_4arch4Sm80ELb0ELb0ELb1ELb1ELb1ELb0ELb0ELb0ELi2ELi4ELi4ELi4ELb0EEENS1_24CollectiveEpilogueBwdGQAISA_fSD_Li256ELb1ELb1EEENS1_19SingleTileSchedulerILb1ELb0ELb0ELi128EEEEEEEEEvNT_6ParamsE$_ZN4cute3eso3ESOILb0ELb0EJNS_6LayoutINS_5tupleIJNS3_IJNS_1CILi8EEENS4_ILi1EEEEEENS4_ILi2EEEEEENS3_IJNS3_IJS6_NS4_ILi0EEEEEEiEEEEENS_10ViewEngineINS_8smem_ptrIPN7cutlass6half_tEEEEEEEC2ERKSD_RKSK_:
[----:B------:R-:W-:Y:S02]  /*63f0*/  IADD3 R3, R82, -c[0x0][0x20], RZ ;  /* 0x8000080052037a10 */ /* 0x000fe40007ffe0ff */
[----:B------:R-:W-:-:S03]  /*6400*/  IADD3 R2, R83, -c[0x0][0x20], RZ ;  /* 0x8000080053027a10 */ /* 0x000fc60007ffe0ff */
[----:B------:R1:W-:Y:S04]  /*6410*/  STL [R3], R36 ;  /* 0x0000002403007387 */ /* 0x0003e80000100800 */
[----:B------:R-:W2:Y:S01]  /*6420*/  LDL.64 R42, [R2] ;  /* 0x00000000022a7983 */ /* 0x000ea20000100a00 */
[----:B------:R-:W-:-:S03]  /*6430*/  IMAD.MOV.U32 R39, RZ, RZ, 0x0 ;  /* 0x00000000ff277424 */ /* 0x000fc600078e00ff */
[----:B--2---:R1:W-:Y:S01]  /*6440*/  STL.64 [R3+0x8], R42 ;  /* 0x0000082a03007387 */ /* 0x0043e20000100a00 */
[----:B------:R-:W-:Y:S05]  /*6450*/  RET.REL.NODEC R38 `(_ZN7cutlass13device_kernelIN5flash19enable_sm80_to_sm89INS1_16FlashAttnBwdSm80INS1_25CollectiveMainloopBwdSm80ILi2ELi2EN4cute5tupleIJNS5_1CILi128EEES8_NS7_ILi64EEEEEENS_6half_tEfNS_4arch4Sm80ELb0ELb0ELb1ELb1ELb1ELb0ELb0ELb0ELi2ELi4ELi4ELi4ELb0EEENS1_24CollectiveEpilogueBwdGQAISA_fSD_Li256ELb1ELb1EEENS1_19SingleTileSchedulerILb1ELb0ELb0ELi128EEEEEEEEEvNT_6ParamsE) ;  /* 0xffff9ba026007950 */ /* 0x000fea0003c3ffff */
        .type           $_ZN7cutlass13device_kernelIN5flash19enable_sm80_to_sm89INS1_16FlashAttnBwdSm80INS1_25CollectiveMainloopBwdSm80ILi2ELi2EN4cute5tupleIJNS5_1CILi128EEES8_NS7_ILi64EEEEEENS_6half_tEfNS_4arch4Sm80ELb0ELb0ELb1ELb1ELb1ELb0ELb0ELb0ELi2ELi4ELi4ELi4ELb0EEENS1_24CollectiveEpilogueBwdGQAISA_fSD_Li256ELb1ELb1EEENS1_19SingleTileSchedulerILb1ELb0ELb0ELi128EEEEEEEEEvNT_6ParamsE$_ZN4cute3eso3ESOILb0ELb0EJNS_6LayoutINS_5tupleIJNS3_IJNS_1CILi8EEENS4_ILi1EEEEEENS4_ILi2EEEEEENS3_IJNS3_IJS6_NS4_ILi0EEEEEEiEEEEEiEEC2ERKSD_RKi,@function
        .size           $_ZN7cutlass13device_kernelIN5flash19enable_sm80_to_sm89INS1_16FlashAttnBwdSm80INS1_25CollectiveMainloopBwdSm80ILi2ELi2EN4cute5tupleIJNS5_1CILi128EEES8_NS7_ILi64EEEEEENS_6half_tEfNS_4arch4Sm80ELb0ELb0ELb1ELb1ELb1ELb0ELb0ELb0ELi2ELi4ELi4ELi4ELb0EEENS1_24CollectiveEpilogueBwdGQAISA_fSD_Li256ELb1ELb1EEENS1_19SingleTileSchedulerILb1ELb0ELb0ELi128EEEEEEEEEvNT_6ParamsE$_ZN4cute3eso3ESOILb0ELb0EJNS_6LayoutINS_5tupleIJNS3_IJNS_1CILi8EEENS4_ILi1EEEEEENS4_ILi2EEEEEENS3_IJNS3_IJS6_NS4_ILi0EEEEEEiEEEEEiEEC2ERKSD_RKi,($_ZN7cutlass13device_kernelIN5flash19enable_sm80_to_sm89INS1_16FlashAttnBwdSm80INS1_25CollectiveMainloopBwdSm80ILi2ELi2EN4cute5tupleIJNS5_1CILi128EEES8_NS7_ILi64EEEEEENS_6half_tEfNS_4arch4Sm80ELb0ELb0ELb1ELb1ELb1ELb0ELb0ELb0ELi2ELi4ELi4ELi4ELb0EEENS1_24CollectiveEpilogueBwdGQAISA_fSD_Li256ELb1ELb1EEENS1_19SingleTileSchedulerILb1ELb0ELb0ELi128EEEEEEEEEvNT_6ParamsE$_ZN4cute3eso3ESOILb0ELb0EJNS_6LayoutINS_5tupleIJNS3_IJNS_1CILi8EEENS4_ILi1EEEEEENS4_ILi2EEENS3_IJS8_S8_EEEEEENS3_IJNS3_IJS6_NS4_ILi0EEEEEENS4_ILi4096EEENS3_IJiiEEEEEEEENS_10ViewEngineINS_8smem_ptrIPN7cutlass6half_tEEEEEEEC2ERKSG_RKSN_ - $_ZN7cutlass13device_kernelIN5flash19enable_sm80_to_sm89INS1_16FlashAttnBwdSm80INS1_25CollectiveMainloopBwdSm80ILi2ELi2EN4cute5tupleIJNS5_1CILi128EEES8_NS7_ILi64EEEEEENS_6half_tEfNS_4arch4Sm80ELb0ELb0ELb1ELb1ELb1ELb0ELb0ELb0ELi2ELi4ELi4ELi4ELb0EEENS1_24CollectiveEpilogueBwdGQAISA_fSD_Li256ELb1ELb1EEENS1_19SingleTileSchedulerILb1ELb0ELb0ELi128EEEEEEEEEvNT_6ParamsE$_ZN4cute3eso3ESOILb0ELb0EJNS_6LayoutINS_5tupleIJNS3_IJNS_1CILi8EEENS4_ILi1EEEEEENS4_ILi2EEEEEENS3_IJNS3_IJS6_NS4_ILi0EEEEEEiEEEEEiEEC2ERKSD_RKi)
$_ZN7cutlass13device_kernelIN5flash19enable_sm80_to_sm89INS1_16FlashAttnBwdSm80INS1_25CollectiveMainloopBwdSm80ILi2ELi2EN4cute5tupleIJNS5_1CILi128EEES8_NS7_ILi64EEEEEENS_6half_tEfNS_4arch4Sm80ELb0ELb0ELb1ELb1ELb1ELb0ELb0ELb0ELi2ELi4ELi4ELi4ELb0EEENS1_24CollectiveEpilogueBwdGQAISA_fSD_Li256ELb1ELb1EEENS1_19SingleTileSchedulerILb1ELb0ELb0ELi128EEEEEEEEEvNT_6ParamsE$_ZN4cute3eso3ESOILb0ELb0EJNS_6LayoutINS_5tupleIJNS3_IJNS_1CILi8EEENS4_ILi1EEEEEENS4_ILi2EEEEEENS3_IJNS3_IJS6_NS4_ILi0EEEEEEiEEEEEiEEC2ERKSD_RKi:
[----:B------:R-:W-:Y:S02]  /*6460*/  IADD3 R3, R82, -c[0x0][0x20], RZ ;  /* 0x8000080052037a10 */ /* 0x000fe40007ffe0ff */
[----:B------:R-:W-:-:S03]  /*6470*/  IADD3 R2, R83, -c[0x0][0x20], RZ ;  /* 0x8000080053027a10 */ /* 0x000fc60007ffe0ff */
[----:B------:R1:W-:Y:S04]  /*6480*/  STL [R3], R38 ;  /* 0x0000002603007387 */ /* 0x0003e80000100800 */
[----:B------:R-:W2:Y:S01]  /*6490*/  LDL R2, [R2] ;  /* 0x0000000002027983 */ /* 0x000ea20000100800 */
[----:B------:R-:W-:-:S03]  /*64a0*/  IMAD.MOV.U32 R37, RZ, RZ, 0x0 ;  /* 0x00000000ff257424 */ /* 0x000fc600078e00ff */
[----:B--2---:R1:W-:Y:S01]  /*64b0*/  STL [R3+0x4], R2 ;  /* 0x0000040203007387 */ /* 0x0043e20000100800 */
[----:B------:R-:W-:Y:S05]  /*64c0*/  RET.REL.NODEC R36 `(_ZN7cutlass13device_kernelIN5flash19enable_sm80_to_sm89INS1_16FlashAttnBwdSm80INS1_25CollectiveMainloopBwdSm80ILi2ELi2EN4cute5tupleIJNS5_1CILi128EEES8_NS7_ILi64EEEEEENS_6half_tEfNS_4arch4Sm80ELb0ELb0ELb1ELb1ELb1ELb0ELb0ELb0ELi2ELi4ELi4ELi4ELb0EEENS1_24CollectiveEpilogueBwdGQAISA_fSD_Li256ELb1ELb1EEENS1_19SingleTileSchedulerILb1ELb0ELb0ELi128EEEEEEEEEvNT_6ParamsE) ;  /* 0xffff9b3024007950 */ /* 0x000fea0003c3ffff */
        .type           $_ZN7cutlass13device_kernelIN5flash19enable_sm80_to_sm89INS1_16FlashAttnBwdSm80INS1_25CollectiveMainloopBwdSm80ILi2ELi2EN4cute5tupleIJNS5_1CILi128EEES8_NS7_ILi64EEEEEENS_6half_tEfNS_4arch4Sm80ELb0ELb0ELb1ELb1ELb1ELb0ELb0ELb0ELi2ELi4ELi4ELi4ELb0EEENS1_24CollectiveEpilogueBwdGQAISA_fSD_Li256ELb1ELb1EEENS1_19SingleTileSchedulerILb1ELb0ELb0ELi128EEEEEEEEEvNT_6ParamsE$_ZN4cute3eso3ESOILb0ELb0EJNS_6LayoutINS_5tupleIJNS3_IJNS_1CILi8EEENS4_ILi1EEEEEENS4_ILi2EEENS3_IJS8_S8_EEEEEENS3_IJNS3_IJS6_NS4_ILi0EEEEEENS4_ILi4096EEENS3_IJiiEEEEEEEENS_10ViewEngineINS_8smem_ptrIPN7cutlass6half_tEEEEEEEC2ERKSG_RKSN_,@function
        .size           $_ZN7cutlass13device_kernelIN5flash19enable_sm80_to_sm89INS1_16FlashAttnBwdSm80INS1_25CollectiveMainloopBwdSm80ILi2ELi2EN4cute5tupleIJNS5_1CILi128EEES8_NS7_ILi64EEEEEENS_6half_tEfNS_4arch4Sm80ELb0ELb0ELb1ELb1ELb1ELb0ELb0ELb0ELi2ELi4ELi4ELi4ELb0EEENS1_24CollectiveEpilogueBwdGQAISA_fSD_Li256ELb1ELb1EEENS1_19SingleTileSchedulerILb1ELb0ELb0ELi128EEEEEEEEEvNT_6ParamsE$_ZN4cute3eso3ESOILb0ELb0EJNS_6LayoutINS_5tupleIJNS3_IJNS_1CILi8EEENS4_ILi1EEEEEENS4_ILi2EEENS3_IJS8_S8_EEEEEENS3_IJNS3_IJS6_NS4_ILi0EEEEEENS4_ILi4096EEENS3_IJiiEEEEEEEENS_10ViewEngineINS_8smem_ptrIPN7cutlass6half_tEEEEEEEC2ERKSG_RKSN_,($_ZN7cutlass13device_kernelIN5flash19enable_sm80_to_sm89INS1_16FlashAttnBwdSm80INS1_25CollectiveMainloopBwdSm80ILi2ELi2EN4cute5tupleIJNS5_1CILi128EEES8_NS7_ILi64EEEEEENS_6half_tEfNS_4arch4Sm80ELb0ELb0ELb1ELb1ELb1ELb0ELb0ELb0ELi2ELi4ELi4ELi4ELb0EEENS1_24CollectiveEpilogueBwdGQAISA_fSD_Li256ELb1ELb1EEENS1_19SingleTileSchedulerILb1ELb0ELb0ELi128EEEEEEEEEvNT_6ParamsE$_ZN4cute3eso3ESOILb0ELb0EJNS_6LayoutINS_5tupleIJNS3_IJNS_1CILi8EEENS4_ILi1EEEEEENS4_ILi2EEENS3_IJS8_S8_EEEEEENS3_IJNS3_IJS6_NS4_ILi0EEEEEENS4_ILi4096EEENS3_IJiiEEEEEEEEiEEC2ERKSG_RKi - $_ZN7cutlass13device_kernelIN5flash19enable_sm80_to_sm89INS1_16FlashAttnBwdSm80INS1_25CollectiveMainloopBwdSm80ILi2ELi2EN4cute5tupleIJNS5_1CILi128EEES8_NS7_ILi64EEEEEENS_6half_tEfNS_4arch4Sm80ELb0ELb0ELb1ELb1ELb1ELb0ELb0ELb0ELi2ELi4ELi4ELi4ELb0EEENS1_24CollectiveEpilogueBwdGQAISA_fSD_Li256ELb1ELb1EEENS1_19SingleTileSchedulerILb1ELb0ELb0ELi128EEEEEEEEEvNT_6ParamsE$_ZN4cute3eso3ESOILb0ELb0EJNS_6LayoutINS_5tupleIJNS3_IJNS_1CILi8EEENS4_ILi1EEEEEENS4_ILi2EEENS3_IJS8_S8_EEEEEENS3_IJNS3_IJS6_NS4_ILi0EEEEEENS4_ILi4096EEENS3_IJiiEEEEEEEENS_10ViewEngineINS_8smem_ptrIPN7cutlass6half_tEEEEEEEC2ERKSG_RKSN_)
$_ZN7cutlass13device_kernelIN5flash19enable_sm80_to_sm89INS1_16FlashAttnBwdSm80INS1_25CollectiveMainloopBwdSm80ILi2ELi2EN4cute5tupleIJNS5_1CILi128EEES8_NS7_ILi64EEEEEENS_6half_tEfNS_4arch4Sm80ELb0ELb0ELb1ELb1ELb1ELb0ELb0ELb0ELi2ELi4ELi4ELi4ELb0EEENS1_24CollectiveEpilogueBwdGQAISA_fSD_Li256ELb1ELb1EEENS1_19SingleTileSchedulerILb1ELb0ELb0ELi128EEEEEEEEEvNT_6ParamsE$_ZN4cute3eso3ESOILb0ELb0EJNS_6LayoutINS_5tupleIJNS3_IJNS_1CILi8EEENS4_ILi1EEEEEENS4_ILi2EEENS3_IJS8_S8_EEEEEENS3_IJNS3_IJS6_NS4_ILi0EEEEEENS4_ILi4096EEENS3_IJiiEEEEEEEENS_10ViewEngineINS_8smem_ptrIPN7cutlass6half_tEEEEEEEC2ERKSG_RKSN_:
[----:B------:R-:W-:Y:S02]  /*64d0*/  IADD3 R3, R60, -c[0x0][0x20], RZ ;  /* 0x800008003c037a10 */ /* 0x000fe40007ffe0ff */
[----:B------:R-:W-:-:S03]  /*64e0*/  IADD3 R2, R59, -c[0x0][0x20], RZ ;  /* 0x800008003b027a10 */ /* 0x000fc60007ffe0ff */
[----:B------:R1:W-:Y:S04]  /*64f0*/  STL.64 [R3], R4 ;  /* 0x0000000403007387 */ /* 0x0003e80000100a00 */
[----:B------:R-:W2:Y:S01]  /*6500*/  LDL.64 R12, [R2] ;  /* 0x00000000020c7983 */ /* 0x000ea20000100a00 */
[----:B------:R-:W-:-:S03]  /*6510*/  IMAD.MOV.U32 R7, RZ, RZ, 0x0 ;  /* 0x00000000ff077424 */ /* 0x000fc600078e00ff */
[----:B--2---:R1:W-:Y:S01]  /*6520*/  STL.64 [R3+0x8], R12 ;  /* 0x0000080c03007387 */ /* 0x0043e20000100a00 */
[----:B------:R-:W-:Y:S05]  /*6530*/  RET.REL.NODEC R6 `(_ZN7cutlass13device_kernelIN5flash19enable_sm80_to_sm89INS1_16FlashAttnBwdSm80INS1_25CollectiveMainloopBwdSm80ILi2ELi2EN4cute5tupleIJNS5_1CILi128EEES8_NS7_ILi64EEEEEENS_6half_tEfNS_4arch4Sm80ELb0ELb0ELb1ELb1ELb1ELb0ELb0ELb0ELi2ELi4ELi4ELi4ELb0EEENS1_24CollectiveEpilogueBwdGQAISA_fSD_Li256ELb1ELb1EEENS1_19SingleTileSchedulerILb1ELb0ELb0ELi128EEEEEEEEEvNT_6ParamsE) ;  /* 0xffff9ac006007950 */ /* 0x000fea0003c3ffff */
        .type           $_ZN7cutlass13device_kernelIN5flash19enable_sm80_to_sm89INS1_16FlashAttnBwdSm80INS1_25CollectiveMainloopBwdSm80ILi2ELi2EN4cute5tupleIJNS5_1CILi128EEES8_NS7_ILi64EEEEEENS_6half_tEfNS_4arch4Sm80ELb0ELb0ELb1ELb1ELb1ELb0ELb0ELb0ELi2ELi4ELi4ELi4ELb0EEENS1_24CollectiveEpilogueBwdGQAISA_fSD_Li256ELb1ELb1EEENS1_19SingleTileSchedulerILb1ELb0ELb0ELi128EEEEEEEEEvNT_6ParamsE$_ZN4cute3eso3ESOILb0ELb0EJNS_6LayoutINS_5tupleIJNS3_IJNS_1CILi8EEENS4_ILi1EEEEEENS4_ILi2EEENS3_IJS8_S8_EEEEEENS3_IJNS3_IJS6_NS4_ILi0EEEEEENS4_ILi4096EEENS3_IJiiEEEEEEEEiEEC2ERKSG_RKi,@function
        .size           $_ZN7cutlass13device_kernelIN5flash19enable_sm80_to_sm89INS1_16FlashAttnBwdSm80INS1_25CollectiveMainloopBwdSm80ILi2ELi2EN4cute5tupleIJNS5_1CILi128EEES8_NS7_ILi64EEEEEENS_6half_tEfNS_4arch4Sm80ELb0ELb0ELb1ELb1ELb1ELb0ELb0ELb0ELi2ELi4ELi4ELi4ELb0EEENS1_24CollectiveEpilogueBwdGQAISA_fSD_Li256ELb1ELb1EEENS1_19SingleTileSchedulerILb1ELb0ELb0ELi128EEEEEEEEEvNT_6ParamsE$_ZN4cute3eso3ESOILb0ELb0EJNS_6LayoutINS_5tupleIJNS3_IJNS_1CILi8EEENS4_ILi1EEEEEENS4_ILi2EEENS3_IJS8_S8_EEEEEENS3_IJNS3_IJS6_NS4_ILi0EEEEEENS4_ILi4096EEENS3_IJiiEEEEEEEEiEEC2ERKSG_RKi,($_ZN7cutlass13device_kernelIN5flash19enable_sm80_to_sm89INS1_16FlashAttnBwdSm80INS1_25CollectiveMainloopBwdSm80ILi2ELi2EN4cute5tupleIJNS5_1CILi128EEES8_NS7_ILi64EEEEEENS_6half_tEfNS_4arch4Sm80ELb0ELb0ELb1ELb1ELb1ELb0ELb0ELb0ELi2ELi4ELi4ELi4ELb0EEENS1_24CollectiveEpilogueBwdGQAISA_fSD_Li256ELb1ELb1EEENS1_19SingleTileSchedulerILb1ELb0ELb0ELi128EEEEEEEEEvNT_6ParamsE$_ZN4cute3eso3ESOILb0ELb0EJNS_6LayoutINS_5tupleIJNS3_IJNS_1CILi8EEENS4_ILi1EEEEEENS4_ILi2EEES5_EEENS3_IJNS3_IJS6_NS4_ILi0EEEEEEiNS4_ILi1024EEEEEEEENS_10ViewEngineINS_8smem_ptrIPN7cutlass6half_tEEEEEEEC2ERKSE_RKSL_ - $_ZN7cutlass13device_kernelIN5flash19enable_sm80_to_sm89INS1_16FlashAttnBwdSm80INS1_25CollectiveMainloopBwdSm80ILi2ELi2EN4cute5tupleIJNS5_1CILi128EEES8_NS7_ILi64EEEEEENS_6half_tEfNS_4arch4Sm80ELb0ELb0ELb1ELb1ELb1ELb0ELb0ELb0ELi2ELi4ELi4ELi4ELb0EEENS1_24CollectiveEpilogueBwdGQAISA_fSD_Li256ELb1ELb1EEENS1_19SingleTileSchedulerILb1ELb0ELb0ELi128EEEEEEEEEvNT_6ParamsE$_ZN4cute3eso3ESOILb0ELb0EJNS_6LayoutINS_5tupleIJNS3_IJNS_1CILi8EEENS4_ILi1EEEEEENS4_ILi2EEENS3_IJS8_S8_EEEEEENS3_IJNS3_IJS6_NS4_ILi0EEEEEENS4_ILi4096EEENS3_IJiiEEEEEEEEiEEC2ERKSG_RKi)
$_ZN7cutlass13device_kernelIN5flash19enable_sm80_to_sm89INS1_16FlashAttnBwdSm80INS1_25CollectiveMainloopBwdSm80ILi2ELi2EN4cute5tupleIJNS5_1CILi128EEES8_NS7_ILi64EEEEEENS_6half_tEfNS_4arch4Sm80ELb0ELb0ELb1ELb1ELb1ELb0ELb0ELb0ELi2ELi4ELi4ELi4ELb0EEENS1_24CollectiveEpilogueBwdGQAISA_fSD_Li256ELb1ELb1EEENS1_19SingleTileSchedulerILb1ELb0ELb0ELi128EEEEEEEEEvNT_6ParamsE$_ZN4cute3eso3ESOILb0ELb0EJNS_6LayoutINS_5tupleIJNS3_IJNS_1CILi8EEENS4_ILi1EEEEEENS4_ILi2EEENS3_IJS8_S8_EEEEEENS3_IJNS3_IJS6_NS4_ILi0EEEEEENS4_ILi4096EEENS3_IJiiEEEEEEEEiEEC2ERKSG_RKi:
[----:B------:R-:W-:Y:S02]  /*6540*/  IADD3 R5, R60, -c[0x0][0x20], RZ ;  /* 0x800008003c057a10 */ /* 0x000fe40007ffe0ff */
[----:B------:R-:W-:-:S03]  /*6550*/  IADD3 R4, R59, -c[0x0][0x20], RZ ;  /* 0x800008003b047a10 */ /* 0x000fc60007ffe0ff */
[----:B------:R1:W-:Y:S04]  /*6560*/  STL [R5], R2 ;  /* 0x0000000205007387 */ /* 0x0003e80000100800 */
[----:B------:R1:W-:Y:S04]  /*6570*/  STL [R5+0x4], R3 ;  /* 0x0000040305007387 */ /* 0x0003e80000100800 */
[----:B------:R-:W2:Y:S01]  /*6580*/  LDL R4, [R4] ;  /* 0x0000000004047983 */ /* 0x000ea20000100800 */
[----:B------:R-:W-:-:S03]  /*6590*/  IMAD.MOV.U32 R7, RZ, RZ, 0x0 ;  /* 0x00000000ff077424 */ /* 0x000fc600078e00ff */
[----:B--2---:R1:W-:Y:S01]  /*65a0*/  STL [R5+0x8], R4 ;  /* 0x0000080405007387 */ /* 0x0043e20000100800 */
[----:B------:R-:W-:Y:S05]  /*65b0*/  RET.REL.NODEC R6 `(_ZN7cutlass13device_kernelIN5flash19enable_sm80_to_sm89INS1_16FlashAttnBwdSm80INS1_25CollectiveMainloopBwdSm80ILi2ELi2EN4cute5tupleIJNS5_1CILi128EEES8_NS7_ILi64EEEEEENS_6half_tEfNS_4arch4Sm80ELb0ELb0ELb1ELb1ELb1ELb0ELb0ELb0ELi2ELi4ELi4ELi4ELb0EEENS1_24CollectiveEpilogueBwdGQAISA_fSD_Li256ELb1ELb1EEENS1_19SingleTileSchedulerILb1ELb0ELb0ELi128EEEEEEEEEvNT_6ParamsE) ;  /* 0xffff9a4006007950 */ /* 0x000fea0003c3ffff */
        .type           $_ZN7cutlass13device_kernelIN5flash19enable_sm80_to_sm89INS1_16FlashAttnBwdSm80INS1_25CollectiveMainloopBwdSm80ILi2ELi2EN4cute5tupleIJNS5_1CILi128EEES8_NS7_ILi64EEEEEENS_6half_tEfNS_4arch4Sm80ELb0ELb0ELb1ELb1ELb1ELb0ELb0ELb0ELi2ELi4ELi4ELi4ELb0EEENS1_24CollectiveEpilogueBwdGQAISA_fSD_Li256ELb1ELb1EEENS1_19SingleTileSchedulerILb1ELb0ELb0ELi128EEEEEEEEEvNT_6ParamsE$_ZN4cute3eso3ESOILb0ELb0EJNS_6LayoutINS_5tupleIJNS3_IJNS_1CILi8EEENS4_ILi1EEEEEENS4_ILi2EEES5_EEENS3_IJNS3_IJS6_NS4_ILi0EEEEEEiNS4_ILi1024EEEEEEEENS_10ViewEngineINS_8smem_ptrIPN7cutlass6half_tEEEEEEEC2ERKSE_RKSL_,@function
        .size           $_ZN7cutlass13device_kernelIN5flash19enable_sm80_to_sm89INS1_16FlashAttnBwdSm80INS1_25CollectiveMainloopBwdSm80ILi2ELi2EN4cute5tupleIJNS5_1CILi128EEES8_NS7_ILi64EEEEEENS_6half_tEfNS_4arch4Sm80ELb0ELb0ELb1ELb1ELb1ELb0ELb0ELb0ELi2ELi4ELi4ELi4ELb0EEENS1_24CollectiveEpilogueBwdGQAISA_fSD_Li256ELb1ELb1EEENS1_19SingleTileSchedulerILb1ELb0ELb0ELi128EEEEEEEEEvNT_6ParamsE$_ZN4cute3eso3ESOILb0ELb0EJNS_6LayoutINS_5tupleIJNS3_IJNS_1CILi8EEENS4_ILi1EEEEEENS4_ILi2EEES5_EEENS3_IJNS3_IJS6_NS4_ILi0EEEEEEiNS4_ILi1024EEEEEEEENS_10ViewEngineINS_8smem_ptrIPN7cutlass6half_tEEEEEEEC2ERKSE_RKSL_,($_ZN7cutlass13device_kernelIN5flash19enable_sm80_to_sm89INS1_16FlashAttnBwdSm80INS1_25CollectiveMainloopBwdSm80ILi2ELi2EN4cute5tupleIJNS5_1CILi128EEES8_NS7_ILi64EEEEEENS_6half_tEfNS_4arch4Sm80ELb0ELb0ELb1ELb1ELb1ELb0ELb0ELb0ELi2ELi4ELi4ELi4ELb0EEENS1_24CollectiveEpilogueBwdGQAISA_fSD_Li256ELb1ELb1EEENS1_19SingleTileSchedulerILb1ELb0ELb0ELi128EEEEEEEEEvNT_6ParamsE$_ZN4cute3eso3ESOILb0ELb0EJNS_6LayoutINS_5tupleIJNS3_IJNS_1CILi8EEENS4_ILi1EEEEEENS4_ILi2EEES5_EEENS3_IJNS3_IJS6_NS4_ILi0EEEEEEiNS4_ILi1024EEEEEEEEiEEC2ERKSE_RKi - $_ZN7cutlass13device_kernelIN5flash19enable_sm80_to_sm89INS1_16FlashAttnBwdSm80INS1_25CollectiveMainloopBwdSm80ILi2ELi2EN4cute5tupleIJNS5_1CILi128EEES8_NS7_ILi64EEEEEENS_6half_tEfNS_4arch4Sm80ELb0ELb0ELb1ELb1ELb1ELb0ELb0ELb0ELi2ELi4ELi4ELi4ELb0EEENS1_24CollectiveEpilogueBwdGQAISA_fSD_Li256ELb1ELb1EEENS1_19SingleTileSchedulerILb1ELb0ELb0ELi128EEEEEEEEEvNT_6ParamsE$_ZN4cute3eso3ESOILb0ELb0EJNS_6LayoutINS_5tupleIJNS3_IJNS_1CILi8EEENS4_ILi1EEEEEENS4_ILi2EEES5_EEENS3_IJNS3_IJS6_NS4_ILi0EEEEEEiNS4_ILi1024EEEEEEEENS_10ViewEngineINS_8smem_ptrIPN7cutlass6half_tEEEEEEEC2ERKSE_RKSL_)
$_ZN7cutlass13device_kernelIN5flash19enable_sm80_to_sm89INS1_16FlashAttnBwdSm80INS1_25CollectiveMainloopBwdSm80ILi2ELi2EN4cute5tupleIJNS5_1CILi128EEES8_NS7_ILi64EEEEEENS_6half_tEfNS_4arch4Sm80ELb0ELb0ELb1ELb1ELb1ELb0ELb0ELb0ELi2ELi4ELi4ELi4ELb0EEENS1_24CollectiveEpilogueBwdGQAISA_fSD_Li256ELb1ELb1EEENS1_19SingleTileSchedulerILb1ELb0ELb0ELi128EEEEEEEEEvNT_6ParamsE$_ZN4cute3eso3ESOILb0ELb0EJNS_6LayoutINS_5tupleIJNS3_IJNS_1CILi8EEENS4_ILi1EEEEEENS4_ILi2EEES5_EEENS3_IJNS3_IJS6_NS4_ILi0EEEEEEiNS4_ILi1024EEEEEEEENS_10ViewEngineINS_8smem_ptrIPN7cutlass6half_tEEEEEEEC2ERKSE_RKSL_:
[----:B------:R-:W-:Y:S02]  /*65c0*/  IADD3 R2, R60, -c[0x0][0x20], RZ ;  /* 0x800008003c027a10 */ /* 0x000fe40007ffe0ff */
[----:B------:R-:W-:-:S03]  /*65d0*/  IADD3 R0, R0, -c[0x0][0x20], RZ ;  /* 0x8000080000007a10 */ /* 0x000fc60007ffe0ff */
[----:B------:R1:W-:Y:S04]  /*65e0*/  STL [R2], R3 ;  /* 0x0000000302007387 */ /* 0x0003e80000100800 */
[----:B------:R-:W2:Y:S01]  /*65f0*/  LDL.64 R6, [R0] ;  /* 0x0000000000067983 */ /* 0x000ea20000100a00 */
[----:B------:R-:W-:-:S03]  /*6600*/  IMAD.MOV.U32 R5, RZ, RZ, 0x0 ;  /* 0x00000000ff057424 */ /* 0x000fc600078e00ff */
[----:B--2---:R1:W-:Y:S01]  /*6610*/  STL.64 [R2+0x8], R6 ;  /* 0x0000080602007387 */ /* 0x0043e20000100a00 */
[----:B------:R-:W-:Y:S05]  /*6620*/  RET.REL.NODEC R4 `(_ZN7cutlass13device_kernelIN5flash19enable_sm80_to_sm89INS1_16FlashAttnBwdSm80INS1_25CollectiveMainloopBwdSm80ILi2ELi2EN4cute5tupleIJNS5_1CILi128EEES8_NS7_ILi64EEEEEENS_6half_tEfNS_4arch4Sm80ELb0ELb0ELb1ELb1ELb1ELb0ELb0ELb0ELi2ELi4ELi4ELi4ELb0EEENS1_24CollectiveEpilogueBwdGQAISA_fSD_Li256ELb1ELb1EEENS1_19SingleTileSchedulerILb1ELb0ELb0ELi128EEEEEEEEEvNT_6ParamsE) ;  /* 0xffff99d004007950 */ /* 0x000fea0003c3ffff */
        .type           $_ZN7cutlass13device_kernelIN5flash19enable_sm80_to_sm89INS1_16FlashAttnBwdSm80INS1_25CollectiveMainloopBwdSm80ILi2ELi2EN4cute5tupleIJNS5_1CILi128EEES8_NS7_ILi64EEEEEENS_6half_tEfNS_4arch4Sm80ELb0ELb0ELb1ELb1ELb1ELb0ELb0ELb0ELi2ELi4ELi4ELi4ELb0EEENS1_24CollectiveEpilogueBwdGQAISA_fSD_Li256ELb1ELb1EEENS1_19SingleTileSchedulerILb1ELb0ELb0ELi128EEEEEEEEEvNT_6ParamsE$_ZN4cute3eso3ESOILb0ELb0EJNS_6LayoutINS_5tupleIJNS3_IJNS_1CILi8EEENS4_ILi1EEEEEENS4_ILi2EEES5_EEENS3_IJNS3_IJS6_NS4_ILi0EEEEEEiNS4_ILi1024EEEEEEEEiEEC2ERKSE_RKi,@function
        .size           $_ZN7cutlass13device_kernelIN5flash19enable_sm80_to_sm89INS1_16FlashAttnBwdSm80INS1_25CollectiveMainloopBwdSm80ILi2ELi2EN4cute5tupleIJNS5_1CILi128EEES8_NS7_ILi64EEEEEENS_6half_tEfNS_4arch4Sm80ELb0ELb0ELb1ELb1ELb1ELb0ELb0ELb0ELi2ELi4ELi4ELi4ELb0EEENS1_24CollectiveEpilogueBwdGQAISA_fSD_Li256ELb1ELb1EEENS1_19SingleTileSchedulerILb1ELb0ELb0ELi128EEEEEEEEEvNT_6ParamsE$_ZN4cute3eso3ESOILb0ELb0EJNS_6LayoutINS_5tupleIJNS3_IJNS_1CILi8EEENS4_ILi1EEEEEENS4_ILi2EEES5_EEENS3_IJNS3_IJS6_NS4_ILi0EEEEEEiNS4_ILi1024EEEEEEEEiEEC2ERKSE_RKi,($_ZN7cutlass13device_kernelIN5flash19enable_sm80_to_sm89INS1_16FlashAttnBwdSm80INS1_25CollectiveMainloopBwdSm80ILi2ELi2EN4cute5tupleIJNS5_1CILi128EEES8_NS7_ILi64EEEEEENS_6half_tEfNS_4arch4Sm80ELb0ELb0ELb1ELb1ELb1ELb0ELb0ELb0ELi2ELi4ELi4ELi4ELb0EEENS1_24CollectiveEpilogueBwdGQAISA_fSD_Li256ELb1ELb1EEENS1_19SingleTileSchedulerILb1ELb0ELb0ELi128EEEEEEEEEvNT_6ParamsE$_ZN4cute3eso3ESOILb0ELb0EJiNS_5tupleIJiNS_1CILi0EEEEEEEEC2ERKiRKS5_ - $_ZN7cutlass13device_kernelIN5flash19enable_sm80_to_sm89INS1_16FlashAttnBwdSm80INS1_25CollectiveMainloopBwdSm80ILi2ELi2EN4cute5tupleIJNS5_1CILi128EEES8_NS7_ILi64EEEEEENS_6half_tEfNS_4arch4Sm80ELb0ELb0ELb1ELb1ELb1ELb0ELb0ELb0ELi2ELi4ELi4ELi4ELb0EEENS1_24CollectiveEpilogueBwdGQAISA_fSD_Li256ELb1ELb1EEENS1_19SingleTileSchedulerILb1ELb0ELb0ELi128EEEEEEEEEvNT_6ParamsE$_ZN4cute3eso3ESOILb0ELb0EJNS_6LayoutINS_5tupleIJNS3_IJNS_1CILi8EEENS4_ILi1EEEEEENS4_ILi2EEES5_EEENS3_IJNS3_IJS6_NS4_ILi0EEEEEEiNS4_ILi1024EEEEEEEEiEEC2ERKSE_RKi)
$_ZN7cutlass13device_kernelIN5flash19enable_sm80_to_sm89INS1_16FlashAttnBwdSm80INS1_25CollectiveMainloopBwdSm80ILi2ELi2EN4cute5tupleIJNS5_1CILi128EEES8_NS7_ILi64EEEEEENS_6half_tEfNS_4arch4Sm80ELb0ELb0ELb1ELb1ELb1ELb0ELb0ELb0ELi2ELi4ELi4ELi4ELb0EEENS1_24CollectiveEpilogueBwdGQAISA_fSD_Li256ELb1ELb1EEENS1_19SingleTileSchedulerILb1ELb0ELb0ELi128EEEEEEEEEvNT_6ParamsE$_ZN4cute3eso3ESOILb0ELb0EJNS_6LayoutINS_5tupleIJNS3_IJNS_1CILi8EEENS4_ILi1EEEEEENS4_ILi2EEES5_EEENS3_IJNS3_IJS6_NS4_ILi0EEEEEEiNS4_ILi1024EEEEEEEEiEEC2ERKSE_RKi:
[----:B------:R-:W-:Y:S02]  /*6630*/  IADD3 R3, R60, -c[0x0][0x20], RZ ;  /* 0x800008003c037a10 */ /* 0x000fe40007ffe0ff */
[----:B------:R-:W-:-:S03]  /*6640*/  IADD3 R0, R0, -c[0x0][0x20], RZ ;  /* 0x8000080000007a10 */ /* 0x000fc60007ffe0ff */
[----:B------:R1:W-:Y:S04]  /*6650*/  STL [R3], R2 ;  /* 0x0000000203007387 */ /* 0x0003e80000100800 */
[----:B------:R-:W2:Y:S01]  /*6660*/  LDL R0, [R0] ;  /* 0x0000000000007983 */ /* 0x000ea20000100800 */
[----:B------:R-:W-:-:S03]  /*6670*/  IMAD.MOV.U32 R5, RZ, RZ, 0x0 ;  /* 0x00000000ff057424 */ /* 0x000fc600078e00ff */
[----:B--2---:R1:W-:Y:S01]  /*6680*/  STL [R3+0x4], R0 ;  /* 0x0000040003007387 */ /* 0x0043e20000100800 */
[----:B------:R-:W-:Y:S05]  /*6690*/  RET.REL.NODEC R4 `(_ZN7cutlass13device_kernelIN5flash19enable_sm80_to_sm89INS1_16FlashAttnBwdSm80INS1_25CollectiveMainloopBwdSm80ILi2ELi2EN4cute5tupleIJNS5_1CILi128EEES8_NS7_ILi64EEEEEENS_6half_tEfNS_4arch4Sm80ELb0ELb0ELb1ELb1ELb1ELb0ELb0ELb0ELi2ELi4ELi4ELi4ELb0EEENS1_24CollectiveEpilogueBwdGQAISA_fSD_Li256ELb1ELb1EEENS1_19SingleTileSchedulerILb1ELb0ELb0ELi128EEEEEEEEEvNT_6ParamsE) ;  /* 0xffff996004007950 */ /* 0x000fea0003c3ffff */
        .type           $_ZN7cutlass13device_kernelIN5flash19enable_sm80_to_sm89INS1_16FlashAttnBwdSm80INS1_25CollectiveMainloopBwdSm80ILi2ELi2EN4cute5tupleIJNS5_1CILi128EEES8_NS7_ILi64EEEEEENS_6half_tEfNS_4arch4Sm80ELb0ELb0ELb1ELb1ELb1ELb0ELb0ELb0ELi2ELi4ELi4ELi4ELb0EEENS1_24CollectiveEpilogueBwdGQAISA_fSD_Li256ELb1ELb1EEENS1_19SingleTileSchedulerILb1ELb0ELb0ELi128EEEEEEEEEvNT_6ParamsE$_ZN4cute3eso3ESOILb0ELb0EJiNS_5tupleIJiNS_1CILi0EEEEEEEEC2ERKiRKS5_,@function
        .size           $_ZN7cutlass13device_kernelIN5flash19enable_sm80_to_sm89INS1_16FlashAttnBwdSm80INS1_25CollectiveMainloopBwdSm80ILi2ELi2EN4cute5tupleIJNS5_1CILi128EEES8_NS7_ILi64EEEEEENS_6half_tEfNS_4arch4Sm80ELb0ELb0ELb1ELb1ELb1ELb0ELb0ELb0ELi2ELi4ELi4ELi4ELb0EEENS1_24CollectiveEpilogueBwdGQAISA_fSD_Li256ELb1ELb1EEENS1_19SingleTileSchedulerILb1ELb0ELb0ELi128EEEEEEEEEvNT_6ParamsE$_ZN4cute3eso3ESOILb0ELb0EJiNS_5tupleIJiNS_1CILi0EEEEEEEEC2ERKiRKS5_,($_ZN7cutlass13device_kernelIN5flash19enable_sm80_to_sm89INS1_16FlashAttnBwdSm80INS1_25CollectiveMainloopBwdSm80ILi2ELi2EN4cute5tupleIJNS5_1CILi128EEES8_NS7_ILi64EEEEEENS_6half_tEfNS_4arch4Sm80ELb0ELb0ELb1ELb1ELb1ELb0ELb0ELb0ELi2ELi4ELi4ELi4ELb0EEENS1_24CollectiveEpilogueBwdGQAISA_fSD_Li256ELb1ELb1EEENS1_19SingleTileSchedulerILb1ELb0ELb0ELi128EEEEEEEEEvNT_6ParamsE$_ZN4cute3eso3ESOILb0ELb0EJiiEEC2ERKiS4_ - $_ZN7cutlass13device_kernelIN5flash19enable_sm80_to_sm89INS1_16FlashAttnBwdSm80INS1_25CollectiveMainloopBwdSm80ILi2ELi2EN4cute5tupleIJNS5_1CILi128EEES8_NS7_ILi64EEEEEENS_6half_tEfNS_4arch4Sm80ELb0ELb0ELb1ELb1ELb1ELb0ELb0ELb0ELi2ELi4ELi4ELi4ELb0EEENS1_24CollectiveEpilogueBwdGQAISA_fSD_Li256ELb1ELb1EEENS1_19SingleTileSchedulerILb1ELb0ELb0ELi128EEEEEEEEEvNT_6ParamsE$_ZN4cute3eso3ESOILb0ELb0EJiNS_5tupleIJiNS_1CILi0EEEEEEEEC2ERKiRKS5_)
$_ZN7cutlass13device_kernelIN5flash19enable_sm80_to_sm89INS1_16FlashAttnBwdSm80INS1_25CollectiveMainloopBwdSm80ILi2ELi2EN4cute5tupleIJNS5_1CILi128EEES8_NS7_ILi64EEEEEENS_6half_tEfNS_4arch4Sm80ELb0ELb0ELb1ELb1ELb1ELb0ELb0ELb0ELi2ELi4ELi4ELi4ELb0EEENS1_24CollectiveEpilogueBwdGQAISA_fSD_Li256ELb1ELb1EEENS1_19SingleTileSchedulerILb1ELb0ELb0ELi128EEEEEEEEEvNT_6ParamsE$_ZN4cute3eso3ESOILb0ELb0EJiNS_5tupleIJiNS_1CILi0EEEEEEEEC2ERKiRKS5_:
[----:B------:R-:W-:Y:S02]  /*66a0*/  IADD3 R3, R81, -c[0x0][0x20], RZ ;  /* 0x8000080051037a10 */ /* 0x000fe40007ffe0ff */
[----:B------:R-:W-:-:S03]  /*66b0*/  IADD3 R2, R2, -c[0x0][0x20], RZ ;  /* 0x8000080002027a10 */ /* 0x000fc60007ffe0ff */
[----:B------:R1:W-:Y:S04]  /*66c0*/  STL [R3], R34 ;  /* 0x0000002203007387 */ /* 0x0003e80000100800 */
[----:B------:R-:W2:Y:S01]  /*66d0*/  LDL R2, [R2] ;  /* 0x0000000002027983 */ /* 0x000ea20000100800 */
[----:B------:R-:W-:-:S03]  /*66e0*/  IMAD.MOV.U32 R7, RZ, RZ, 0x0 ;  /* 0x00000000ff077424 */ /* 0x000fc600078e00ff */
[----:B--2---:R1:W-:Y:S01]  /*66f0*/  STL [R3+0x4], R2 ;  /* 0x0000040203007387 */ /* 0x0043e20000100800 */
[----:B------:R-:W-:Y:S05]  /*6700*/  RET.REL.NODEC R6 `(_ZN7cutlass13device_kernelIN5flash19enable_sm80_to_sm89INS1_16FlashAttnBwdSm80INS1_25CollectiveMainloopBwdSm80ILi2ELi2EN4cute5tupleIJNS5_1CILi128EEES8_NS7_ILi64EEEEEENS_6half_tEfNS_4arch4Sm80ELb0ELb0ELb1ELb1ELb1ELb0ELb0ELb0ELi2ELi4ELi4ELi4ELb0EEENS1_24CollectiveEpilogueBwdGQAISA_fSD_Li256ELb1ELb1EEENS1_19SingleTileSchedulerILb1ELb0ELb0ELi128EEEEEEEEEvNT_6ParamsE) ;  /* 0xffff98f006007950 */ /* 0x000fea0003c3ffff */
        .type           $_ZN7cutlass13device_kernelIN5flash19enable_sm80_to_sm89INS1_16FlashAttnBwdSm80INS1_25CollectiveMainloopBwdSm80ILi2ELi2EN4cute5tupleIJNS5_1CILi128EEES8_NS7_ILi64EEEEEENS_6half_tEfNS_4arch4Sm80ELb0ELb0ELb1ELb1ELb1ELb0ELb0ELb0ELi2ELi4ELi4ELi4ELb0EEENS1_24CollectiveEpilogueBwdGQAISA_fSD_Li256ELb1ELb1EEENS1_19SingleTileSchedulerILb1ELb0ELb0ELi128EEEEEEEEEvNT_6ParamsE$_ZN4cute3eso3ESOILb0ELb0EJiiEEC2ERKiS4_,@function
        .size           $_ZN7cutlass13device_kernelIN5flash19enable_sm80_to_sm89INS1_16FlashAttnBwdSm80INS1_25CollectiveMainloopBwdSm80ILi2ELi2EN4cute5tupleIJNS5_1CILi128EEES8_NS7_ILi64EEEEEENS_6half_tEfNS_4arch4Sm80ELb0ELb0ELb1ELb1ELb1ELb0ELb0ELb0ELi2ELi4ELi4ELi4ELb0EEENS1_24CollectiveEpilogueBwdGQAISA_fSD_Li256ELb1ELb1EEENS1_19SingleTileSchedulerILb1ELb0ELb0ELi128EEEEEEEEEvNT_6ParamsE$_ZN4cute3eso3ESOILb0ELb0EJiiEEC2ERKiS4_,($_ZN7cutlass13device_kernelIN5flash19enable_sm80_to_sm89INS1_16FlashAttnBwdSm80INS1_25CollectiveMainloopBwdSm80ILi2ELi2EN4cute5tupleIJNS5_1CILi128EEES8_NS7_ILi64EEEEEENS_6half_tEfNS_4arch4Sm80ELb0ELb0ELb1ELb1ELb1ELb0ELb0ELb0ELi2ELi4ELi4ELi4ELb0EEENS1_24CollectiveEpilogueBwdGQAISA_fSD_Li256ELb1ELb1EEENS1_19SingleTileSchedulerILb1ELb0ELb0ELi128EEEEEEEEEvNT_6ParamsE$_ZN4cute3eso3ESOILb0ELb0EJiiNS_1CILi144EEENS2_ILi512EEEEEC2ERKiS7_RKS3_RKS4_ - $_ZN7cutlass13device_kernelIN5flash19enable_sm80_to_sm89INS1_16FlashAttnBwdSm80INS1_25CollectiveMainloopBwdSm80ILi2ELi2EN4cute5tupleIJNS5_1CILi128EEES8_NS7_ILi64EEEEEENS_6half_tEfNS_4arch4Sm80ELb0ELb0ELb1ELb1ELb1ELb0ELb0ELb0ELi2ELi4ELi4ELi4ELb0EEENS1_24CollectiveEpilogueBwdGQAISA_fSD_Li256ELb1ELb1EEENS1_19SingleTileSchedulerILb1ELb0ELb0ELi128EEEEEEEEEvNT_6ParamsE$_ZN4cute3eso3ESOILb0ELb0EJiiEEC2ERKiS4_)
$_ZN7cutlass13device_kernelIN5flash19enable_sm80_to_sm89INS1_16FlashAttnBwdSm80INS1_25CollectiveMainloopBwdSm80ILi2ELi2EN4cute5tupleIJNS5_1CILi128EEES8_NS7_ILi64EEEEEENS_6half_tEfNS_4arch4Sm80ELb0ELb0ELb1ELb1ELb1ELb0ELb0ELb0ELi2ELi4ELi4ELi4ELb0EEENS1_24CollectiveEpilogueBwdGQAISA_fSD_Li256ELb1ELb1EEENS1_19SingleTileSchedulerILb1ELb0ELb0ELi128EEEEEEEEEvNT_6ParamsE$_ZN4cute3eso3ESOILb0ELb0EJiiEEC2ERKiS4_:
[----:B------:R-:W-:Y:S02]  /*6710*/  IADD3 R11, R60, -c[0x0][0x20], RZ ;  /* 0x800008003c0b7a10 */ /* 0x000fe40007ffe0ff */
[----:B------:R-:W-:-:S03]  /*6720*/  IADD3 R3, R59, -c[0x0][0x20], RZ ;  /* 0x800008003b037a10 */ /* 0x000fc60007ffe0ff */
[----:B------:R1:W-:Y:S04]  /*6730*/  STL [R11], R7 ;  /* 0x000000070b007387 */ /* 0x0003e80000100800 */
[----:B------:R-:W2:Y:S01]  /*6740*/  LDL R14, [R3] ;  /* 0x00000000030e7983 */ /* 0x000ea20000100800 */
[----:B------:R-:W-:-:S03]  /*6750*/  IMAD.MOV.U32 R13, RZ, RZ, 0x0 ;  /* 0x00000000ff0d7424 */ /* 0x000fc600078e00ff */
[----:B--2---:R1:W-:Y:S01]  /*6760*/  STL [R11+0x4], R14 ;  /* 0x0000040e0b007387 */ /* 0x0043e20000100800 */
[----:B------:R-:W-:Y:S05]  /*6770*/  RET.REL.NODEC R12 `(_ZN7cutlass13device_kernelIN5flash19enable_sm80_to_sm89INS1_16FlashAttnBwdSm80INS1_25CollectiveMainloopBwdSm80ILi2ELi2EN4cute5tupleIJNS5_1CILi128EEES8_NS7_ILi64EEEEEENS_6half_tEfNS_4arch4Sm80ELb0ELb0ELb1ELb1ELb1ELb0ELb0ELb0ELi2ELi4ELi4ELi4ELb0EEENS1_24CollectiveEpilogueBwdGQAISA_fSD_Li256ELb1ELb1EEENS1_19SingleTileSchedulerILb1ELb0ELb0ELi128EEEEEEEEEvNT_6ParamsE) ;  /* 0xffff98800c007950 */ /* 0x000fea0003c3ffff */
        .type           $_ZN7cutlass13device_kernelIN5flash19enable_sm80_to_sm89INS1_16FlashAttnBwdSm80INS1_25CollectiveMainloopBwdSm80ILi2ELi2EN4cute5tupleIJNS5_1CILi128EEES8_NS7_ILi64EEEEEENS_6half_tEfNS_4arch4Sm80ELb0ELb0ELb1ELb1ELb1ELb0ELb0ELb0ELi2ELi4ELi4ELi4ELb0EEENS1_24CollectiveEpilogueBwdGQAISA_fSD_Li256ELb1ELb1EEENS1_19SingleTileSchedulerILb1ELb0ELb0ELi128EEEEEEEEEvNT_6ParamsE$_ZN4cute3eso3ESOILb0ELb0EJiiNS_1CILi144EEENS2_ILi512EEEEEC2ERKiS7_RKS3_RKS4_,@function
        .size           $_ZN7cutlass13device_kernelIN5flash19enable_sm80_to_sm89INS1_16FlashAttnBwdSm80INS1_25CollectiveMainloopBwdSm80ILi2ELi2EN4cute5tupleIJNS5_1CILi128EEES8_NS7_ILi64EEEEEENS_6half_tEfNS_4arch4Sm80ELb0ELb0ELb1ELb1ELb1ELb0ELb0ELb0ELi2ELi4ELi4ELi4ELb0EEENS1_24CollectiveEpilogueBwdGQAISA_fSD_Li256ELb1ELb1EEENS1_19SingleTileSchedulerILb1ELb0ELb0ELi128EEEEEEEEEvNT_6ParamsE$_ZN4cute3eso3ESOILb0ELb0EJiiNS_1CILi144EEENS2_ILi512EEEEEC2ERKiS7_RKS3_RKS4_,($_ZN7cutlass13device_kernelIN5flash19enable_sm80_to_sm89INS1_16FlashAttnBwdSm80INS1_25CollectiveMainloopBwdSm80ILi2ELi2EN4cute5tupleIJNS5_1CILi128EEES8_NS7_ILi64EEEEEENS_6half_tEfNS_4arch4Sm80ELb0ELb0ELb1ELb1ELb1ELb0ELb0ELb0ELi2ELi4ELi4ELi4ELb0EEENS1_24CollectiveEpilogueBwdGQAISA_fSD_Li256ELb1ELb1EEENS1_19SingleTileSchedulerILb1ELb0ELb0ELi128EEEEEEEEEvNT_6ParamsE$_ZN4cute3eso3ESOILb0ELb0EJiiNS_1CILi72EEENS2_ILi512EEEEEC2ERKiS7_RKS3_RKS4_ - $_ZN7cutlass13device_kernelIN5flash19enable_sm80_to_sm89INS1_16FlashAttnBwdSm80INS1_25CollectiveMainloopBwdSm80ILi2ELi2EN4cute5tupleIJNS5_1CILi128EEES8_NS7_ILi64EEEEEENS_6half_tEfNS_4arch4Sm80ELb0ELb0ELb1ELb1ELb1ELb0ELb0ELb0ELi2ELi4ELi4ELi4ELb0EEENS1_24CollectiveEpilogueBwdGQAISA_fSD_Li256ELb1ELb1EEENS1_19SingleTileSchedulerILb1ELb0ELb0ELi128EEEEEEEEEvNT_6ParamsE$_ZN4cute3eso3ESOILb0ELb0EJiiNS_1CILi144EEENS2_ILi512EEEEEC2ERKiS7_RKS3_RKS4_)
$_ZN7cutlass13device_kernelIN5flash19enable_sm80_to_sm89INS1_16FlashAttnBwdSm80INS1_25CollectiveMainloopBwdSm80ILi2ELi2EN4cute5tupleIJNS5_1CILi128EEES8_NS7_ILi64EEEEEENS_6half_tEfNS_4arch4Sm80ELb0ELb0ELb1ELb1ELb1ELb0ELb0ELb0ELi2ELi4ELi4ELi4ELb0EEENS1_24CollectiveEpilogueBwdGQAISA_fSD_Li256ELb1ELb1EEENS1_19SingleTileSchedulerILb1ELb0ELb0ELi128EEEEEEEEEvNT_6ParamsE$_ZN4cute3eso3ESOILb0ELb0EJiiNS_1CILi144EEENS2_ILi512EEEEEC2ERKiS7_RKS3_RKS4_:
[----:B------:R-:W-:Y:S02]  /*6780*/  IADD3 R26, R81, -c[0x0][0x20], RZ ;  /* 0x80000800511a7a10 */ /* 0x000fe40007ffe0ff */
[----:B------:R-:W-:-:S03]  /*6790*/  IADD3 R2, R2, -c[0x0][0x20], RZ ;  /* 0x8000080002027a10 */ /* 0x000fc60007ffe0ff */
[----:B------:R1:W-:Y:S04]  /*67a0*/  STL [R26], R5 ;  /* 0x000000051a007387 */ /* 0x0003e80000100800 */
[----:B------:R-:W2:Y:S01]  /*67b0*/  LDL R3, [R2] ;  /* 0x0000000002037983 */ /* 0x000ea20000100800 */
[----:B------:R-:W-:-:S03]  /*67c0*/  IMAD.MOV.U32 R35, RZ, RZ, 0x0 ;  /* 0x00000000ff237424 */ /* 0x000fc600078e00ff */
[----:B--2---:R1:W-:Y:S01]  /*67d0*/  STL [R26+0x4], R3 ;  /* 0x000004031a007387 */ /* 0x0043e20000100800 */
[----:B------:R-:W-:Y:S05]  /*67e0*/  RET.REL.NODEC R34 `(_ZN7cutlass13device_kernelIN5flash19enable_sm80_to_sm89INS1_16FlashAttnBwdSm80INS1_25CollectiveMainloopBwdSm80ILi2ELi2EN4cute5tupleIJNS5_1CILi128EEES8_NS7_ILi64EEEEEENS_6half_tEfNS_4arch4Sm80ELb0ELb0ELb1ELb1ELb1ELb0ELb0ELb0ELi2ELi4ELi4ELi4ELb0EEENS1_24CollectiveEpilogueBwdGQAISA_fSD_Li256ELb1ELb1EEENS1_19SingleTileSchedulerILb1ELb0ELb0ELi128EEEEEEEEEvNT_6ParamsE) ;  /* 0xffff981022007950 */ /* 0x000fea0003c3ffff */
        .type           $_ZN7cutlass13device_kernelIN5flash19enable_sm80_to_sm89INS1_16FlashAttnBwdSm80INS1_25CollectiveMainloopBwdSm80ILi2ELi2EN4cute5tupleIJNS5_1CILi128EEES8_NS7_ILi64EEEEEENS_6half_tEfNS_4arch4Sm80ELb0ELb0ELb1ELb1ELb1ELb0ELb0ELb0ELi2ELi4ELi4ELi4ELb0EEENS1_24CollectiveEpilogueBwdGQAISA_fSD_Li256ELb1ELb1EEENS1_19SingleTileSchedulerILb1ELb0ELb0ELi128EEEEEEEEEvNT_6ParamsE$_ZN4cute3eso3ESOILb0ELb0EJiiNS_1CILi72EEENS2_ILi512EEEEEC2ERKiS7_RKS3_RKS4_,@function
        .size           $_ZN7cutlass13device_kernelIN5flash19enable_sm80_to_sm89INS1_16FlashAttnBwdSm80INS1_25CollectiveMainloopBwdSm80ILi2ELi2EN4cute5tupleIJNS5_1CILi128EEES8_NS7_ILi64EEEEEENS_6half_tEfNS_4arch4Sm80ELb0ELb0ELb1ELb1ELb1ELb0ELb0ELb0ELi2ELi4ELi4ELi4ELb0EEENS1_24CollectiveEpilogueBwdGQAISA_fSD_Li256ELb1ELb1EEENS1_19SingleTileSchedulerILb1ELb0ELb0ELi128EEEEEEEEEvNT_6ParamsE$_ZN4cute3eso3ESOILb0ELb0EJiiNS_1CILi72EEENS2_ILi512EEEEEC2ERKiS7_RKS3_RKS4_,($_ZN7cutlass13device_kernelIN5flash19enable_sm80_to_sm89INS1_16FlashAttnBwdSm80INS1_25CollectiveMainloopBwdSm80ILi2ELi2EN4cute5tupleIJNS5_1CILi128EEES8_NS7_ILi64EEEEEENS_6half_tEfNS_4arch4Sm80ELb0ELb0ELb1ELb1ELb1ELb0ELb0ELb0ELi2ELi4ELi4ELi4ELb0EEENS1_24CollectiveEpilogueBwdGQAISA_fSD_Li256ELb1ELb1EEENS1_19SingleTileSchedulerILb1ELb0ELb0ELi128EEEEEEEEEvNT_6ParamsE$_ZN4cute3eso3ESOILb0ELb0EJiiiEEC2ERKiS4_S4_ - $_ZN7cutlass13device_kernelIN5flash19enable_sm80_to_sm89INS1_16FlashAttnBwdSm80INS1_25CollectiveMainloopBwdSm80ILi2ELi2EN4cute5tupleIJNS5_1CILi128EEES8_NS7_ILi64EEEEEENS_6half_tEfNS_4arch4Sm80ELb0ELb0ELb1ELb1ELb1ELb0ELb0ELb0ELi2ELi4ELi4ELi4ELb0EEENS1_24CollectiveEpilogueBwdGQAISA_fSD_Li256ELb1ELb1EEENS1_19SingleTileSchedulerILb1ELb0ELb0ELi128EEEEEEEEEvNT_6ParamsE$_ZN4cute3eso3ESOILb0ELb0EJiiNS_1CILi72EEENS2_ILi512EEEEEC2ERKiS7_RKS3_RKS4_)
$_ZN7cutlass13device_kernelIN5flash19enable_sm80_to_sm89INS1_16FlashAttnBwdSm80INS1_25CollectiveMainloopBwdSm80ILi2ELi2EN4cute5tupleIJNS5_1CILi128EEES8_NS7_ILi64EEEEEENS_6half_tEfNS_4arch4Sm80ELb0ELb0ELb1ELb1ELb1ELb0ELb0ELb0ELi2ELi4ELi4ELi4ELb0EEENS1_24CollectiveEpilogueBwdGQAISA_fSD_Li256ELb1ELb1EEENS1_19SingleTileSchedulerILb1ELb0ELb0ELi128EEEEEEEEEvNT_6ParamsE$_ZN4cute3eso3ESOILb0ELb0EJiiNS_1CILi72EEENS2_ILi512EEEEEC2ERKiS7_RKS3_RKS4_:
        /* <DEDUP_REMOVED lines=8> */
        .type           $_ZN7cutlass13device_kernelIN5flash19enable_sm80_to_sm89INS1_16FlashAttnBwdSm80INS1_25CollectiveMainloopBwdSm80ILi2ELi2EN4cute5tupleIJNS5_1CILi128EEES8_NS7_ILi64EEEEEENS_6half_tEfNS_4arch4Sm80ELb0ELb0ELb1ELb1ELb1ELb0ELb0ELb0ELi2ELi4ELi4ELi4ELb0EEENS1_24CollectiveEpilogueBwdGQAISA_fSD_Li256ELb1ELb1EEENS1_19SingleTileSchedulerILb1ELb0ELb0ELi128EEEEEEEEEvNT_6ParamsE$_ZN4cute3eso3ESOILb0ELb0EJiiiEEC2ERKiS4_S4_,@function
        .size           $_ZN7cutlass13device_kernelIN5flash19enable_sm80_to_sm89INS1_16FlashAttnBwdSm80INS1_25CollectiveMainloopBwdSm80ILi2ELi2EN4cute5tupleIJNS5_1CILi128EEES8_NS7_ILi64EEEEEENS_6half_tEfNS_4arch4Sm80ELb0ELb0ELb1ELb1ELb1ELb0ELb0ELb0ELi2ELi4ELi4ELi4ELb0EEENS1_24CollectiveEpilogueBwdGQAISA_fSD_Li256ELb1ELb1EEENS1_19SingleTileSchedulerILb1ELb0ELb0ELi128EEEEEEEEEvNT_6ParamsE$_ZN4cute3eso3ESOILb0ELb0EJiiiEEC2ERKiS4_S4_,($_ZN7cutlass13device_kernelIN5flash19enable_sm80_to_sm89INS1_16FlashAttnBwdSm80INS1_25CollectiveMainloopBwdSm80ILi2ELi2EN4cute5tupleIJNS5_1CILi128EEES8_NS7_ILi64EEEEEENS_6half_tEfNS_4arch4Sm80ELb0ELb0ELb1ELb1ELb1ELb0ELb0ELb0ELi2ELi4ELi4ELi4ELb0EEENS1_24CollectiveEpilogueBwdGQAISA_fSD_Li256ELb1ELb1EEENS1_19SingleTileSchedulerILb1ELb0ELb0ELi128EEEEEEEEEvNT_6ParamsE$_ZN4cute3eso3ESOILb0ELb0EJiiiNS_1CILi144EEENS2_ILi512EEEEEC2ERKiS7_S7_RKS3_RKS4_ - $_ZN7cutlass13device_kernelIN5flash19enable_sm80_to_sm89INS1_16FlashAttnBwdSm80INS1_25CollectiveMainloopBwdSm80ILi2ELi2EN4cute5tupleIJNS5_1CILi128EEES8_NS7_ILi64EEEEEENS_6half_tEfNS_4arch4Sm80ELb0ELb0ELb1ELb1ELb1ELb0ELb0ELb0ELi2ELi4ELi4ELi4ELb0EEENS1_24CollectiveEpilogueBwdGQAISA_fSD_Li256ELb1ELb1EEENS1_19SingleTileSchedulerILb1ELb0ELb0ELi128EEEEEEEEEvNT_6ParamsE$_ZN4cute3eso3ESOILb0ELb0EJiiiEEC2ERKiS4_S4_)
$_ZN7cutlass13device_kernelIN5flash19enable_sm80_to_sm89INS1_16FlashAttnBwdSm80INS1_25CollectiveMainloopBwdSm80ILi2ELi2EN4cute5tupleIJNS5_1CILi128EEES8_NS7_ILi64EEEEEENS_6half_tEfNS_4arch4Sm80ELb0ELb0ELb1ELb1ELb1ELb0ELb0ELb0ELi2ELi4ELi4ELi4ELb0EEENS1_24CollectiveEpilogueBwdGQAISA_fSD_Li256ELb1ELb1EEENS1_19SingleTileSchedulerILb1ELb0ELb0ELi128EEEEEEEEEvNT_6ParamsE$_ZN4cute3eso3ESOILb0ELb0EJiiiEEC2ERKiS4_S4_:
        /* <DEDUP_REMOVED lines=9> */
[----:B------:R-:W-:Y:S05]  /*6900*/  RET.REL.NODEC R4 `(_ZN7cutlass13device_kernelIN5flash19enable_sm80_to_sm89INS1_16FlashAttnBwdSm80INS1_25CollectiveMainloopBwdSm80ILi2ELi2EN4cute5tupleIJNS5_1CILi128EEES8_NS7_ILi64EEEEEENS_6half_tEfNS_4arch4Sm80ELb0ELb0ELb1ELb1ELb1ELb0ELb0ELb0ELi2ELi4ELi4ELi4ELb0EEENS1_24CollectiveEpilogueBwdGQAISA_fSD_Li256ELb1ELb1EEENS1_19SingleTileSchedulerILb1ELb0ELb0ELi128EEEEEEEEEvNT_6ParamsE) ;  /* 0xffff96f004007950 */ /* 0x000fea0003c3ffff */
        .type           $_ZN7cutlass13device_kernelIN5flash19enable_sm80_to_sm89INS1_16FlashAttnBwdSm80INS1_25CollectiveMainloopBwdSm80ILi2ELi2EN4cute5tupleIJNS5_1CILi128EEES8_NS7_ILi64EEEEEENS_6half_tEfNS_4arch4Sm80ELb0ELb0ELb1ELb1ELb1ELb0ELb0ELb0ELi2ELi4ELi4ELi4ELb0EEENS1_24CollectiveEpilogueBwdGQAISA_fSD_Li256ELb1ELb1EEENS1_19SingleTileSchedulerILb1ELb0ELb0ELi128EEEEEEEEEvNT_6ParamsE$_ZN4cute3eso3ESOILb0ELb0EJiiiNS_1CILi144EEENS2_ILi512EEEEEC2ERKiS7_S7_RKS3_RKS4_,@function
        .size           $_ZN7cutlass13device_kernelIN5flash19enable_sm80_to_sm89INS1_16FlashAttnBwdSm80INS1_25CollectiveMainloopBwdSm80ILi2ELi2EN4cute5tupleIJNS5_1CILi128EEES8_NS7_ILi64EEEEEENS_6half_tEfNS_4arch4Sm80ELb0ELb0ELb1ELb1ELb1ELb0ELb0ELb0ELi2ELi4ELi4ELi4ELb0EEENS1_24CollectiveEpilogueBwdGQAISA_fSD_Li256ELb1ELb1EEENS1_19SingleTileSchedulerILb1ELb0ELb0ELi128EEEEEEEEEvNT_6ParamsE$_ZN4cute3eso3ESOILb0ELb0EJiiiNS_1CILi144EEENS2_ILi512EEEEEC2ERKiS7_S7_RKS3_RKS4_,($_ZN7cutlass13device_kernelIN5flash19enable_sm80_to_sm89INS1_16FlashAttnBwdSm80INS1_25CollectiveMainloopBwdSm80ILi2ELi2EN4cute5tupleIJNS5_1CILi128EEES8_NS7_ILi64EEEEEENS_6half_tEfNS_4arch4Sm80ELb0ELb0ELb1ELb1ELb1ELb0ELb0ELb0ELi2ELi4ELi4ELi4ELb0EEENS1_24CollectiveEpilogueBwdGQAISA_fSD_Li256ELb1ELb1EEENS1_19SingleTileSchedulerILb1ELb0ELb0ELi128EEEEEEEEEvNT_6ParamsE$_ZN4cute3eso3ESOILb0ELb0EJiiiNS_1CILi72EEENS2_ILi512EEEEEC2ERKiS7_S7_RKS3_RKS4_ - $_ZN7cutlass13device_kernelIN5flash19enable_sm80_to_sm89INS1_16FlashAttnBwdSm80INS1_25CollectiveMainloopBwdSm80ILi2ELi2EN4cute5tupleIJNS5_1CILi128EEES8_NS7_ILi64EEEEEENS_6half_tEfNS_4arch4Sm80ELb0ELb0ELb1ELb1ELb1ELb0ELb0ELb0ELi2ELi4ELi4ELi4ELb0EEENS1_24CollectiveEpilogueBwdGQAISA_fSD_Li256ELb1ELb1EEENS1_19SingleTileSchedulerILb1ELb0ELb0ELi128EEEEEEEEEvNT_6ParamsE$_ZN4cute3eso3ESOILb0ELb0EJiiiNS_1CILi144EEENS2_ILi512EEEEEC2ERKiS7_S7_RKS3_RKS4_)
$_ZN7cutlass13device_kernelIN5flash19enable_sm80_to_sm89INS1_16FlashAttnBwdSm80INS1_25CollectiveMainloopBwdSm80ILi2ELi2EN4cute5tupleIJNS5_1CILi128EEES8_NS7_ILi64EEEEEENS_6half_tEfNS_4arch4Sm80ELb0ELb0ELb1ELb1ELb1ELb0ELb0ELb0ELi2ELi4ELi4ELi4ELb0EEENS1_24CollectiveEpilogueBwdGQAISA_fSD_Li256ELb1ELb1EEENS1_19SingleTileSchedulerILb1ELb0ELb0ELi128EEEEEEEEEvNT_6ParamsE$_ZN4cute3eso3ESOILb0ELb0EJiiiNS_1CILi144EEENS2_ILi512EEEEEC2ERKiS7_S7_RKS3_RKS4_:
        /* <DEDUP_REMOVED lines=10> */
[----:B------:R-:W-:Y:S05]  /*69b0*/  RET.REL.NODEC R34 `(_ZN7cutlass13device_kernelIN5flash19enable_sm80_to_sm89INS1_16FlashAttnBwdSm80INS1_25CollectiveMainloopBwdSm80ILi2ELi2EN4cute5tupleIJNS5_1CILi128EEES8_NS7_ILi64EEEEEENS_6half_tEfNS_4arch4Sm80ELb0ELb0ELb1ELb1ELb1ELb0ELb0ELb0ELi2ELi4ELi4ELi4ELb0EEENS1_24CollectiveEpilogueBwdGQAISA_fSD_Li256ELb1ELb1EEENS1_19SingleTileSchedulerILb1ELb0ELb0ELi128EEEEEEEEEvNT_6ParamsE) ;  /* 0xffff964022007950 */ /* 0x000fea0003c3ffff */
        .type           $_ZN7cutlass13device_kernelIN5flash19enable_sm80_to_sm89INS1_16FlashAttnBwdSm80INS1_25CollectiveMainloopBwdSm80ILi2ELi2EN4cute5tupleIJNS5_1CILi128EEES8_NS7_ILi64EEEEEENS_6half_tEfNS_4arch4Sm80ELb0ELb0ELb1ELb1ELb1ELb0ELb0ELb0ELi2ELi4ELi4ELi4ELb0EEENS1_24CollectiveEpilogueBwdGQAISA_fSD_Li256ELb1ELb1EEENS1_19SingleTileSchedulerILb1ELb0ELb0ELi128EEEEEEEEEvNT_6ParamsE$_ZN4cute3eso3ESOILb0ELb0EJiiiNS_1CILi72EEENS2_ILi512EEEEEC2ERKiS7_S7_RKS3_RKS4_,@function
        .size           $_ZN7cutlass13device_kernelIN5flash19enable_sm80_to_sm89INS1_16FlashAttnBwdSm80INS1_25CollectiveMainloopBwdSm80ILi2ELi2EN4cute5tupleIJNS5_1CILi128EEES8_NS7_ILi64EEEEEENS_6half_tEfNS_4arch4Sm80ELb0ELb0ELb1ELb1ELb1ELb0ELb0ELb0ELi2ELi4ELi4ELi4ELb0EEENS1_24CollectiveEpilogueBwdGQAISA_fSD_Li256ELb1ELb1EEENS1_19SingleTileSchedulerILb1ELb0ELb0ELi128EEEEEEEEEvNT_6ParamsE$_ZN4cute3eso3ESOILb0ELb0EJiiiNS_1CILi72EEENS2_ILi512EEEEEC2ERKiS7_S7_RKS3_RKS4_,($_ZN7cutlass13device_kernelIN5flash19enable_sm80_to_sm89INS1_16FlashAttnBwdSm80INS1_25CollectiveMainloopBwdSm80ILi2ELi2EN4cute5tupleIJNS5_1CILi128EEES8_NS7_ILi64EEEEEENS_6half_tEfNS_4arch4Sm80ELb0ELb0ELb1ELb1ELb1ELb0ELb0ELb0ELi2ELi4ELi4ELi4ELb0EEENS1_24CollectiveEpilogueBwdGQAISA_fSD_Li256ELb1ELb1EEENS1_19SingleTileSchedulerILb1ELb0ELb0ELi128EEEEEEEEEvNT_6ParamsE$_ZN4cute3eso3ESOILb0ELb1EJNS_5tupleIJiNS2_IJiNS_1CILi0EEEEEEEEENS2_IJNS_10UnderscoreENS2_IJS7_S7_EEEEEEEEC2ERKS6_RKS9_ - $_ZN7cutlass13device_kernelIN5flash19enable_sm80_to_sm89INS1_16FlashAttnBwdSm80INS1_25CollectiveMainloopBwdSm80ILi2ELi2EN4cute5tupleIJNS5_1CILi128EEES8_NS7_ILi64EEEEEENS_6half_tEfNS_4arch4Sm80ELb0ELb0ELb1ELb1ELb1ELb0ELb0ELb0ELi2ELi4ELi4ELi4ELb0EEENS1_24CollectiveEpilogueBwdGQAISA_fSD_Li256ELb1ELb1EEENS1_19SingleTileSchedulerILb1ELb0ELb0ELi128EEEEEEEEEvNT_6ParamsE$_ZN4cute3eso3ESOILb0ELb0EJiiiNS_1CILi72EEENS2_ILi512EEEEEC2ERKiS7_S7_RKS3_RKS4_)
$_ZN7cutlass13device_kernelIN5flash19enable_sm80_to_sm89INS1_16FlashAttnBwdSm80INS1_25CollectiveMainloopBwdSm80ILi2ELi2EN4cute5tupleIJNS5_1CILi128EEES8_NS7_ILi64EEEEEENS_6half_tEfNS_4arch4Sm80ELb0ELb0ELb1ELb1ELb1ELb0ELb0ELb0ELi2ELi4ELi4ELi4ELb0EEENS1_24CollectiveEpilogueBwdGQAISA_fSD_Li256ELb1ELb1EEENS1_19SingleTileSchedulerILb1ELb0ELb0ELi128EEEEEEEEEvNT_6ParamsE$_ZN4cute3eso3ESOILb0ELb0EJiiiNS_1CILi72EEENS2_ILi512EEEEEC2ERKiS7_S7_RKS3_RKS4_:
        /* <DEDUP_REMOVED lines=10> */
        .type           $_ZN7cutlass13device_kernelIN5flash19enable_sm80_to_sm89INS1_16FlashAttnBwdSm80INS1_25CollectiveMainloopBwdSm80ILi2ELi2EN4cute5tupleIJNS5_1CILi128EEES8_NS7_ILi64EEEEEENS_6half_tEfNS_4arch4Sm80ELb0ELb0ELb1ELb1ELb1ELb0ELb0ELb0ELi2ELi4ELi4ELi4ELb0EEENS1_24CollectiveEpilogueBwdGQAISA_fSD_Li256ELb1ELb1EEENS1_19SingleTileSchedulerILb1ELb0ELb0ELi128EEEEEEEEEvNT_6ParamsE$_ZN4cute3eso3ESOILb0ELb1EJNS_5tupleIJiNS2_IJiNS_1CILi0EEEEEEEEENS2_IJNS_10UnderscoreENS2_IJS7_S7_EEEEEEEEC2ERKS6_RKS9_,@function
        .size           $_ZN7cutlass13device_kernelIN5flash19enable_sm80_to_sm89INS1_16FlashAttnBwdSm80INS1_25CollectiveMainloopBwdSm80ILi2ELi2EN4cute5tupleIJNS5_1CILi128EEES8_NS7_ILi64EEEEEENS_6half_tEfNS_4arch4Sm80ELb0ELb0ELb1ELb1ELb1ELb0ELb0ELb0ELi2ELi4ELi4ELi4ELb0EEENS1_24CollectiveEpilogueBwdGQAISA_fSD_Li256ELb1ELb1EEENS1_19SingleTileSchedulerILb1ELb0ELb0ELi128EEEEEEEEEvNT_6ParamsE$_ZN4cute3eso3ESOILb0ELb1EJNS_5tupleIJiNS2_IJiNS_1CILi0EEEEEEEEENS2_IJNS_10UnderscoreENS2_IJS7_S7_EEEEEEEEC2ERKS6_RKS9_,($_ZN7cutlass13device_kernelIN5flash19enable_sm80_to_sm89INS1_16FlashAttnBwdSm80INS1_25CollectiveMainloopBwdSm80ILi2ELi2EN4cute5tupleIJNS5_1CILi128EEES8_NS7_ILi64EEEEEENS_6half_tEfNS_4arch4Sm80ELb0ELb0ELb1ELb1ELb1ELb0ELb0ELb0ELi2ELi4ELi4ELi4ELb0EEENS1_24CollectiveEpilogueBwdGQAISA_fSD_Li256ELb1ELb1EEENS1_19SingleTileSchedulerILb1ELb0ELb0ELi128EEEEEEEEEvNT_6ParamsE$_ZN4cute3eso3ESOILb0ELb1EJNS_6LayoutINS_5tupleIJNS3_IJNS_1CILi8EEENS4_ILi1EEEEEENS4_ILi2EEEEEENS3_IJNS3_IJS6_NS4_ILi0EEEEEEiEEEEESA_EEC2ERKSD_RKSA_ - $_ZN7cutlass13device_kernelIN5flash19enable_sm80_to_sm89INS1_16FlashAttnBwdSm80INS1_25CollectiveMainloopBwdSm80ILi2ELi2EN4cute5tupleIJNS5_1CILi128EEES8_NS7_ILi64EEEEEENS_6half_tEfNS_4arch4Sm80ELb0ELb0ELb1ELb1ELb1ELb0ELb0ELb0ELi2ELi4ELi4ELi4ELb0EEENS1_24CollectiveEpilogueBwdGQAISA_fSD_Li256ELb1ELb1EEENS1_19SingleTileSchedulerILb1ELb0ELb0ELi128EEEEEEEEEvNT_6ParamsE$_ZN4cute3eso3ESOILb0ELb1EJNS_5tupleIJiNS2_IJiNS_1CILi0EEEEEEEEENS2_IJNS_10UnderscoreENS2_IJS7_S7_EEEEEEEEC2ERKS6_RKS9_)
$_ZN7cutlass13device_kernelIN5flash19enable_sm80_to_sm89INS1_16FlashAttnBwdSm80INS1_25CollectiveMainloopBwdSm80ILi2ELi2EN4cute5tupleIJNS5_1CILi128EEES8_NS7_ILi64EEEEEENS_6half_tEfNS_4arch4Sm80ELb0ELb0ELb1ELb1ELb1ELb0ELb0ELb0ELi2ELi4ELi4ELi4ELb0EEENS1_24CollectiveEpilogueBwdGQAISA_fSD_Li256ELb1ELb1EEENS1_19SingleTileSchedulerILb1ELb0ELb0ELi128EEEEEEEEEvNT_6ParamsE$_ZN4cute3eso3ESOILb0ELb1EJNS_5tupleIJiNS2_IJiNS_1CILi0EEEEEEEEENS2_IJNS_10UnderscoreENS2_IJS7_S7_EEEEEEEEC2ERKS6_RKS9_:
[----:B------:R-:W-:Y:S02]  /*6a60*/  IADD3 R6, R81, -c[0x0][0x20], RZ ;  /* 0x8000080051067a10 */ /* 0x000fe40007ffe0ff */
[----:B------:R-:W-:-:S03]  /*6a70*/  MOV R35, 0x0 ;  /* 0x0000000000237802 */ /* 0x000fc60000000f00 */
[----:B------:R1:W-:Y:S04]  /*6a80*/  STL [R6], R2 ;  /* 0x0000000206007387 */ /* 0x0003e80000100800 */
[----:B------:R1:W-:Y:S01]  /*6a90*/  STL [R6+0x4], R3 ;  /* 0x0000040306007387 */ /* 0x0003e20000100800 */
[----:B------:R-:W-:Y:S05]  /*6aa0*/  RET.REL.NODEC R34 `(_ZN7cutlass13device_kernelIN5flash19enable_sm80_to_sm89INS1_16FlashAttnBwdSm80INS1_25CollectiveMainloopBwdSm80ILi2ELi2EN4cute5tupleIJNS5_1CILi128EEES8_NS7_ILi64EEEEEENS_6half_tEfNS_4arch4Sm80ELb0ELb0ELb1ELb1ELb1ELb0ELb0ELb0ELi2ELi4ELi4ELi4ELb0EEENS1_24CollectiveEpilogueBwdGQAISA_fSD_Li256ELb1ELb1EEENS1_19SingleTileSchedulerILb1ELb0ELb0ELi128EEEEEEEEEvNT_6ParamsE) ;  /* 0xffff955022007950 */ /* 0x000fea0003c3ffff */
        .type           $_ZN7cutlass13device_kernelIN5flash19enable_sm80_to_sm89INS1_16FlashAttnBwdSm80INS1_25CollectiveMainloopBwdSm80ILi2ELi2EN4cute5tupleIJNS5_1CILi128EEES8_NS7_ILi64EEEEEENS_6half_tEfNS_4arch4Sm80ELb0ELb0ELb1ELb1ELb1ELb0ELb0ELb0ELi2ELi4ELi4ELi4ELb0EEENS1_24CollectiveEpilogueBwdGQAISA_fSD_Li256ELb1ELb1EEENS1_19SingleTileSchedulerILb1ELb0ELb0ELi128EEEEEEEEEvNT_6ParamsE$_ZN4cute3eso3ESOILb0ELb1EJNS_6LayoutINS_5tupleIJNS3_IJNS_1CILi8EEENS4_ILi1EEEEEENS4_ILi2EEEEEENS3_IJNS3_IJS6_NS4_ILi0EEEEEEiEEEEESA_EEC2ERKSD_RKSA_,@function
        .size           $_ZN7cutlass13device_kernelIN5flash19enable_sm80_to_sm89INS1_16FlashAttnBwdSm80INS1_25CollectiveMainloopBwdSm80ILi2ELi2EN4cute5tupleIJNS5_1CILi128EEES8_NS7_ILi64EEEEEENS_6half_tEfNS_4arch4Sm80ELb0ELb0ELb1ELb1ELb1ELb0ELb0ELb0ELi2ELi4ELi4ELi4ELb0EEENS1_24CollectiveEpilogueBwdGQAISA_fSD_Li256ELb1ELb1EEENS1_19SingleTileSchedulerILb1ELb0ELb0ELi128EEEEEEEEEvNT_6ParamsE$_ZN4cute3eso3ESOILb0ELb1EJNS_6LayoutINS_5tupleIJNS3_IJNS_1CILi8EEENS4_ILi1EEEEEENS4_ILi2EEEEEENS3_IJNS3_IJS6_NS4_ILi0EEEEEEiEEEEESA_EEC2ERKSD_RKSA_,($_ZN7cutlass13device_kernelIN5flash19enable_sm80_to_sm89INS1_16FlashAttnBwdSm80INS1_25CollectiveMainloopBwdSm80ILi2ELi2EN4cute5tupleIJNS5_1CILi128EEES8_NS7_ILi64EEEEEENS_6half_tEfNS_4arch4Sm80ELb0ELb0ELb1ELb1ELb1ELb0ELb0ELb0ELi2ELi4ELi4ELi4ELb0EEENS1_24CollectiveEpilogueBwdGQAISA_fSD_Li256ELb1ELb1EEENS1_19SingleTileSchedulerILb1ELb0ELb0ELi128EEEEEEEEEvNT_6ParamsE$_ZN4cute3eso3ESOILb0ELb1EJiNS_1CILi0EEEEEC2ERKiRKS3_ - $_ZN7cutlass13device_kernelIN5flash19enable_sm80_to_sm89INS1_16FlashAttnBwdSm80INS1_25CollectiveMainloopBwdSm80ILi2ELi2EN4cute5tupleIJNS5_1CILi128EEES8_NS7_ILi64EEEEEENS_6half_tEfNS_4arch4Sm80ELb0ELb0ELb1ELb1ELb1ELb0ELb0ELb0ELi2ELi4ELi4ELi4ELb0EEENS1_24CollectiveEpilogueBwdGQAISA_fSD_Li256ELb1ELb1EEENS1_19SingleTileSchedulerILb1ELb0ELb0ELi128EEEEEEEEEvNT_6ParamsE$_ZN4cute3eso3ESOILb0ELb1EJNS_6LayoutINS_5tupleIJNS3_IJNS_1CILi8EEENS4_ILi1EEEEEENS4_ILi2EEEEEENS3_IJNS3_IJS6_NS4_ILi0EEEEEEiEEEEESA_EEC2ERKSD_RKSA_)
$_ZN7cutlass13device_kernelIN5flash19enable_sm80_to_sm89INS1_16FlashAttnBwdSm80INS1_25CollectiveMainloopBwdSm80ILi2ELi2EN4cute5tupleIJNS5_1CILi128EEES8_NS7_ILi64EEEEEENS_6half_tEfNS_4arch4Sm80ELb0ELb0ELb1ELb1ELb1ELb0ELb0ELb0ELi2ELi4ELi4ELi4ELb0EEENS1_24CollectiveEpilogueBwdGQAISA_fSD_Li256ELb1ELb1EEENS1_19SingleTileSchedulerILb1ELb0ELb0ELi128EEEEEEEEEvNT_6ParamsE$_ZN4cute3eso3ESOILb0ELb1EJNS_6LayoutINS_5tupleIJNS3_IJNS_1CILi8EEENS4_ILi1EEEEEENS4_ILi2EEEEEENS3_IJNS3_IJS6_NS4_ILi0EEEEEEiEEEEESA_EEC2ERKSD_RKSA_:
[----:B------:R-:W-:Y:S02]  /*6ab0*/  IADD3 R2, R82, -c[0x0][0x20], RZ ;  /* 0x8000080052027a10 */ /* 0x000fe40007ffe0ff */
[----:B------:R-:W-:-:S03]  /*6ac0*/  MOV R13, 0x0 ;  /* 0x00000000000d7802 */ /* 0x000fc60000000f00 */
[----:B------:R1:W-:Y:S01]  /*6ad0*/  STL [R2], R3 ;  /* 0x0000000302007387 */ /* 0x0003e20000100800 */
[----:B------:R-:W-:Y:S05]  /*6ae0*/  RET.REL.NODEC R12 `(_ZN7cutlass13device_kernelIN5flash19enable_sm80_to_sm89INS1_16FlashAttnBwdSm80INS1_25CollectiveMainloopBwdSm80ILi2ELi2EN4cute5tupleIJNS5_1CILi128EEES8_NS7_ILi64EEEEEENS_6half_tEfNS_4arch4Sm80ELb0ELb0ELb1ELb1ELb1ELb0ELb0ELb0ELi2ELi4ELi4ELi4ELb0EEENS1_24CollectiveEpilogueBwdGQAISA_fSD_Li256ELb1ELb1EEENS1_19SingleTileSchedulerILb1ELb0ELb0ELi128EEEEEEEEEvNT_6ParamsE) ;  /* 0xffff95100c007950 */ /* 0x000fea0003c3ffff */
        .type           $_ZN7cutlass13device_kernelIN5flash19enable_sm80_to_sm89INS1_16FlashAttnBwdSm80INS1_25CollectiveMainloopBwdSm80ILi2ELi2EN4cute5tupleIJNS5_1CILi128EEES8_NS7_ILi64EEEEEENS_6half_tEfNS_4arch4Sm80ELb0ELb0ELb1ELb1ELb1ELb0ELb0ELb0ELi2ELi4ELi4ELi4ELb0EEENS1_24CollectiveEpilogueBwdGQAISA_fSD_Li256ELb1ELb1EEENS1_19SingleTileSchedulerILb1ELb0ELb0ELi128EEEEEEEEEvNT_6ParamsE$_ZN4cute3eso3ESOILb0ELb1EJiNS_1CILi0EEEEEC2ERKiRKS3_,@function
        .size           $_ZN7cutlass13device_kernelIN5flash19enable_sm80_to_sm89INS1_16FlashAttnBwdSm80INS1_25CollectiveMainloopBwdSm80ILi2ELi2EN4cute5tupleIJNS5_1CILi128EEES8_NS7_ILi64EEEEEENS_6half_tEfNS_4arch4Sm80ELb0ELb0ELb1ELb1ELb1ELb0ELb0ELb0ELi2ELi4ELi4ELi4ELb0EEENS1_24CollectiveEpilogueBwdGQAISA_fSD_Li256ELb1ELb1EEENS1_19SingleTileSchedulerILb1ELb0ELb0ELi128EEEEEEEEEvNT_6ParamsE$_ZN4cute3eso3ESOILb0ELb1EJiNS_1CILi0EEEEEC2ERKiRKS3_,($_ZN7cutlass13device_kernelIN5flash19enable_sm80_to_sm89INS1_16FlashAttnBwdSm80INS1_25CollectiveMainloopBwdSm80ILi2ELi2EN4cute5tupleIJNS5_1CILi128EEES8_NS7_ILi64EEEEEENS_6half_tEfNS_4arch4Sm80ELb0ELb0ELb1ELb1ELb1ELb0ELb0ELb0ELi2ELi4ELi4ELi4ELb0EEENS1_24CollectiveEpilogueBwdGQAISA_fSD_Li256ELb1ELb1EEENS1_19SingleTileSchedulerILb1ELb0ELb0ELi128EEEEEEEEEvNT_6ParamsE$_ZN4cute3eso3ESOILb0ELb1EJiNS_1CILi144EEENS2_ILi288EEEEEC2ERKiRKS3_RKS4_ - $_ZN7cutlass13device_kernelIN5flash19enable_sm80_to_sm89INS1_16FlashAttnBwdSm80INS1_25CollectiveMainloopBwdSm80ILi2ELi2EN4cute5tupleIJNS5_1CILi128EEES8_NS7_ILi64EEEEEENS_6half_tEfNS_4arch4Sm80ELb0ELb0ELb1ELb1ELb1ELb0ELb0ELb0ELi2ELi4ELi4ELi4ELb0EEENS1_24CollectiveEpilogueBwdGQAISA_fSD_Li256ELb1ELb1EEENS1_19SingleTileSchedulerILb1ELb0ELb0ELi128EEEEEEEEEvNT_6ParamsE$_ZN4cute3eso3ESOILb0ELb1EJiNS_1CILi0EEEEEC2ERKiRKS3_)
$_ZN7cutlass13device_kernelIN5flash19enable_sm80_to_sm89INS1_16FlashAttnBwdSm80INS1_25CollectiveMainloopBwdSm80ILi2ELi2EN4cute5tupleIJNS5_1CILi128EEES8_NS7_ILi64EEEEEENS_6half_tEfNS_4arch4Sm80ELb0ELb0ELb1ELb1ELb1ELb0ELb0ELb0ELi2ELi4ELi4ELi4ELb0EEENS1_24CollectiveEpilogueBwdGQAISA_fSD_Li256ELb1ELb1EEENS1_19SingleTileSchedulerILb1ELb0ELb0ELi128EEEEEEEEEvNT_6ParamsE$_ZN4cute3eso3ESOILb0ELb1EJiNS_1CILi0EEEEEC2ERKiRKS3_:
[----:B------:R-:W-:Y:S02]  /*6af0*/  IADD3 R2, R81, -c[0x0][0x20], RZ ;  /* 0x8000080051027a10 */ /* 0x000fe40007ffe0ff */
[----:B------:R-:W-:-:S03]  /*6b00*/  MOV R7, 0x0 ;  /* 0x0000000000077802 */ /* 0x000fc60000000f00 */
[----:B------:R1:W-:Y:S01]  /*6b10*/  STL [R2], R3 ;  /* 0x0000000302007387 */ /* 0x0003e20000100800 */
[----:B------:R-:W-:Y:S05]  /*6b20*/  RET.REL.NODEC R6 `(_ZN7cutlass13device_kernelIN5flash19enable_sm80_to_sm89INS1_16FlashAttnBwdSm80INS1_25CollectiveMainloopBwdSm80ILi2ELi2EN4cute5tupleIJNS5_1CILi128EEES8_NS7_ILi64EEEEEENS_6half_tEfNS_4arch4Sm80ELb0ELb0ELb1ELb1ELb1ELb0ELb0ELb0ELi2ELi4ELi4ELi4ELb0EEENS1_24CollectiveEpilogueBwdGQAISA_fSD_Li256ELb1ELb1EEENS1_19SingleTileSchedulerILb1ELb0ELb0ELi128EEEEEEEEEvNT_6ParamsE) ;  /* 0xffff94d006007950 */ /* 0x000fea0003c3ffff */
        .type           $_ZN7cutlass13device_kernelIN5flash19enable_sm80_to_sm89INS1_16FlashAttnBwdSm80INS1_25CollectiveMainloopBwdSm80ILi2ELi2EN4cute5tupleIJNS5_1CILi128EEES8_NS7_ILi64EEEEEENS_6half_tEfNS_4arch4Sm80ELb0ELb0ELb1ELb1ELb1ELb0ELb0ELb0ELi2ELi4ELi4ELi4ELb0EEENS1_24CollectiveEpilogueBwdGQAISA_fSD_Li256ELb1ELb1EEENS1_19SingleTileSchedulerILb1ELb0ELb0ELi128EEEEEEEEEvNT_6ParamsE$_ZN4cute3eso3ESOILb0ELb1EJiNS_1CILi144EEENS2_ILi288EEEEEC2ERKiRKS3_RKS4_,@function
        .size           $_ZN7cutlass13device_kernelIN5flash19enable_sm80_to_sm89INS1_16FlashAttnBwdSm80INS1_25CollectiveMainloopBwdSm80ILi2ELi2EN4cute5tupleIJNS5_1CILi128EEES8_NS7_ILi64EEEEEENS_6half_tEfNS_4arch4Sm80ELb0ELb0ELb1ELb1ELb1ELb0ELb0ELb0ELi2ELi4ELi4ELi4ELb0EEENS1_24CollectiveEpilogueBwdGQAISA_fSD_Li256ELb1ELb1EEENS1_19SingleTileSchedulerILb1ELb0ELb0ELi128EEEEEEEEEvNT_6ParamsE$_ZN4cute3eso3ESOILb0ELb1EJiNS_1CILi144EEENS2_ILi288EEEEEC2ERKiRKS3_RKS4_,($_ZN7cutlass13device_kernelIN5flash19enable_sm80_to_sm89INS1_16FlashAttnBwdSm80INS1_25CollectiveMainloopBwdSm80ILi2ELi2EN4cute5tupleIJNS5_1CILi128EEES8_NS7_ILi64EEEEEENS_6half_tEfNS_4arch4Sm80ELb0ELb0ELb1ELb1ELb1ELb0ELb0ELb0ELi2ELi4ELi4ELi4ELb0EEENS1_24CollectiveEpilogueBwdGQAISA_fSD_Li256ELb1ELb1EEENS1_19SingleTileSchedulerILb1ELb0ELb0ELi128EEEEEEEEEvNT_6ParamsE$_ZN4cute3eso3ESOILb0ELb1EJiNS_1CILi144EEENS2_ILi512EEEEEC2ERKiRKS3_RKS4_ - $_ZN7cutlass13device_kernelIN5flash19enable_sm80_to_sm89INS1_16FlashAttnBwdSm80INS1_25CollectiveMainloopBwdSm80ILi2ELi2EN4cute5tupleIJNS5_1CILi128EEES8_NS7_ILi64EEEEEENS_6half_tEfNS_4arch4Sm80ELb0ELb0ELb1ELb1ELb1ELb0ELb0ELb0ELi2ELi4ELi4ELi4ELb0EEENS1_24CollectiveEpilogueBwdGQAISA_fSD_Li256ELb1ELb1EEENS1_19SingleTileSchedulerILb1ELb0ELb0ELi128EEEEEEEEEvNT_6ParamsE$_ZN4cute3eso3ESOILb0ELb1EJiNS_1CILi144EEENS2_ILi288EEEEEC2ERKiRKS3_RKS4_)
$_ZN7cutlass13device_kernelIN5flash19enable_sm80_to_sm89INS1_16FlashAttnBwdSm80INS1_25CollectiveMainloopBwdSm80ILi2ELi2EN4cute5tupleIJNS5_1CILi128EEES8_NS7_ILi64EEEEEENS_6half_tEfNS_4arch4Sm80ELb0ELb0ELb1ELb1ELb1ELb0ELb0ELb0ELi2ELi4ELi4ELi4ELb0EEENS1_24CollectiveEpilogueBwdGQAISA_fSD_Li256ELb1ELb1EEENS1_19SingleTileSchedulerILb1ELb0ELb0ELi128EEEEEEEEEvNT_6ParamsE$_ZN4cute3eso3ESOILb0ELb1EJiNS_1CILi144EEENS2_ILi288EEEEEC2ERKiRKS3_RKS4_:
[----:B------:R-:W-:Y:S01]  /*6b30*/  IADD3 R4, R81, -c[0x0][0x20], RZ ;  /* 0x8000080051047a10 */ /* 0x000fe20007ffe0ff */
[----:B------:R-:W-:Y:S01]  /*6b40*/  IMAD.MOV.U32 R34, RZ, RZ, R26 ;  /* 0x000000ffff227224 */ /* 0x000fe200078e001a */
[----:B------:R-:W-:-:S03]  /*6b50*/  MOV R35, 0x0 ;  /* 0x0000000000237802 */ /* 0x000fc60000000f00 */
[----:B------:R1:W-:Y:S01]  /*6b60*/  STL [R4], R5 ;  /* 0x0000000504007387 */ /* 0x0003e20000100800 */
[----:B------:R-:W-:Y:S05]  /*6b70*/  RET.REL.NODEC R34 `(_ZN7cutlass13device_kernelIN5flash19enable_sm80_to_sm89INS1_16FlashAttnBwdSm80INS1_25CollectiveMainloopBwdSm80ILi2ELi2EN4cute5tupleIJNS5_1CILi128EEES8_NS7_ILi64EEEEEENS_6half_tEfNS_4arch4Sm80ELb0ELb0ELb1ELb1ELb1ELb0ELb0ELb0ELi2ELi4ELi4ELi4ELb0EEENS1_24CollectiveEpilogueBwdGQAISA_fSD_Li256ELb1ELb1EEENS1_19SingleTileSchedulerILb1ELb0ELb0ELi128EEEEEEEEEvNT_6ParamsE) ;  /* 0xffff948022007950 */ /* 0x000fea0003c3ffff */
        .type           $_ZN7cutlass13device_kernelIN5flash19enable_sm80_to_sm89INS1_16FlashAttnBwdSm80INS1_25CollectiveMainloopBwdSm80ILi2ELi2EN4cute5tupleIJNS5_1CILi128EEES8_NS7_ILi64EEEEEENS_6half_tEfNS_4arch4Sm80ELb0ELb0ELb1ELb1ELb1ELb0ELb0ELb0ELi2ELi4ELi4ELi4ELb0EEENS1_24CollectiveEpilogueBwdGQAISA_fSD_Li256ELb1ELb1EEENS1_19SingleTileSchedulerILb1ELb0ELb0ELi128EEEEEEEEEvNT_6ParamsE$_ZN4cute3eso3ESOILb0ELb1EJiNS_1CILi144EEENS2_ILi512EEEEEC2ERKiRKS3_RKS4_,@function
        .size           $_ZN7cutlass13device_kernelIN5flash19enable_sm80_to_sm89INS1_16FlashAttnBwdSm80INS1_25CollectiveMainloopBwdSm80ILi2ELi2EN4cute5tupleIJNS5_1CILi128EEES8_NS7_ILi64EEEEEENS_6half_tEfNS_4arch4Sm80ELb0ELb0ELb1ELb1ELb1ELb0ELb0ELb0ELi2ELi4ELi4ELi4ELb0EEENS1_24CollectiveEpilogueBwdGQAISA_fSD_Li256ELb1ELb1EEENS1_19SingleTileSchedulerILb1ELb0ELb0ELi128EEEEEEEEEvNT_6ParamsE$_ZN4cute3eso3ESOILb0ELb1EJiNS_1CILi144EEENS2_ILi512EEEEEC2ERKiRKS3_RKS4_,($_ZN7cutlass13device_kernelIN5flash19enable_sm80_to_sm89INS1_16FlashAttnBwdSm80INS1_25CollectiveMainloopBwdSm80ILi2ELi2EN4cute5tupleIJNS5_1CILi128EEES8_NS7_ILi64EEEEEENS_6half_tEfNS_4arch4Sm80ELb0ELb0ELb1ELb1ELb1ELb0ELb0ELb0ELi2ELi4ELi4ELi4ELb0EEENS1_24CollectiveEpilogueBwdGQAISA_fSD_Li256ELb1ELb1EEENS1_19SingleTileSchedulerILb1ELb0ELb0ELi128EEEEEEEEEvNT_6ParamsE$_ZN4cute3eso3ESOILb0ELb1EJiNS_1CILi72EEENS2_ILi512EEEEEC2ERKiRKS3_RKS4_ - $_ZN7cutlass13device_kernelIN5flash19enable_sm80_to_sm89INS1_16FlashAttnBwdSm80INS1_25CollectiveMainloopBwdSm80ILi2ELi2EN4cute5tupleIJNS5_1CILi128EEES8_NS7_ILi64EEEEEENS_6half_tEfNS_4arch4Sm80ELb0ELb0ELb1ELb1ELb1ELb0ELb0ELb0ELi2ELi4ELi4ELi4ELb0EEENS1_24CollectiveEpilogueBwdGQAISA_fSD_Li256ELb1ELb1EEENS1_19SingleTileSchedulerILb1ELb0ELb0ELi128EEEEEEEEEvNT_6ParamsE$_ZN4cute3eso3ESOILb0ELb1EJiNS_1CILi144EEENS2_ILi512EEEEEC2ERKiRKS3_RKS4_)
$_ZN7cutlass13device_kernelIN5flash19enable_sm80_to_sm89INS1_16FlashAttnBwdSm80INS1_25CollectiveMainloopBwdSm80ILi2ELi2EN4cute5tupleIJNS5_1CILi128EEES8_NS7_ILi64EEEEEENS_6half_tEfNS_4arch4Sm80ELb0ELb0ELb1ELb1ELb1ELb0ELb0ELb0ELi2ELi4ELi4ELi4ELb0EEENS1_24CollectiveEpilogueBwdGQAISA_fSD_Li256ELb1ELb1EEENS1_19SingleTileSchedulerILb1ELb0ELb0ELi128EEEEEEEEEvNT_6ParamsE$_ZN4cute3eso3ESOILb0ELb1EJiNS_1CILi144EEENS2_ILi512EEEEEC2ERKiRKS3_RKS4_:
[----:B------:R-:W-:Y:S01]  /*6b80*/  IADD3 R2, R81, -c[0x0][0x20], RZ ;  /* 0x8000080051027a10 */ /* 0x000fe20007ffe0ff */
[----:B------:R-:W-:Y:S01]  /*6b90*/  IMAD.MOV.U32 R34, RZ, RZ, R26 ;  /* 0x000000ffff227224 */ /* 0x000fe200078e001a */
[----:B------:R-:W-:-:S03]  /*6ba0*/  MOV R35, 0x0 ;  /* 0x0000000000237802 */ /* 0x000fc60000000f00 */
[----:B------:R1:W-:Y:S01]  /*6bb0*/  STL [R2], R3 ;  /* 0x0000000302007387 */ /* 0x0003e20000100800 */
[----:B------:R-:W-:Y:S05]  /*6bc0*/  RET.REL.NODEC R34 `(_ZN7cutlass13device_kernelIN5flash19enable_sm80_to_sm89INS1_16FlashAttnBwdSm80INS1_25CollectiveMainloopBwdSm80ILi2ELi2EN4cute5tupleIJNS5_1CILi128EEES8_NS7_ILi64EEEEEENS_6half_tEfNS_4arch4Sm80ELb0ELb0ELb1ELb1ELb1ELb0ELb0ELb0ELi2ELi4ELi4ELi4ELb0EEENS1_24CollectiveEpilogueBwdGQAISA_fSD_Li256ELb1ELb1EEENS1_19SingleTileSchedulerILb1ELb0ELb0ELi128EEEEEEEEEvNT_6ParamsE) ;  /* 0xffff943022007950 */ /* 0x000fea0003c3ffff */
        .type           $_ZN7cutlass13device_kernelIN5flash19enable_sm80_to_sm89INS1_16FlashAttnBwdSm80INS1_25CollectiveMainloopBwdSm80ILi2ELi2EN4cute5tupleIJNS5_1CILi128EEES8_NS7_ILi64EEEEEENS_6half_tEfNS_4arch4Sm80ELb0ELb0ELb1ELb1ELb1ELb0ELb0ELb0ELi2ELi4ELi4ELi4ELb0EEENS1_24CollectiveEpilogueBwdGQAISA_fSD_Li256ELb1ELb1EEENS1_19SingleTileSchedulerILb1ELb0ELb0ELi128EEEEEEEEEvNT_6ParamsE$_ZN4cute3eso3ESOILb0ELb1EJiNS_1CILi72EEENS2_ILi512EEEEEC2ERKiRKS3_RKS4_,@function
        .size           $_ZN7cutlass13device_kernelIN5flash19enable_sm80_to_sm89INS1_16FlashAttnBwdSm80INS1_25CollectiveMainloopBwdSm80ILi2ELi2EN4cute5tupleIJNS5_1CILi128EEES8_NS7_ILi64EEEEEENS_6half_tEfNS_4arch4Sm80ELb0ELb0ELb1ELb1ELb1ELb0ELb0ELb0ELi2ELi4ELi4ELi4ELb0EEENS1_24CollectiveEpilogueBwdGQAISA_fSD_Li256ELb1ELb1EEENS1_19SingleTileSchedulerILb1ELb0ELb0ELi128EEEEEEEEEvNT_6ParamsE$_ZN4cute3eso3ESOILb0ELb1EJiNS_1CILi72EEENS2_ILi512EEEEEC2ERKiRKS3_RKS4_,($_ZN7cutlass13device_kernelIN5flash19enable_sm80_to_sm89INS1_16FlashAttnBwdSm80INS1_25CollectiveMainloopBwdSm80ILi2ELi2EN4cute5tupleIJNS5_1CILi128EEES8_NS7_ILi64EEEEEENS_6half_tEfNS_4arch4Sm80ELb0ELb0ELb1ELb1ELb1ELb0ELb0ELb0ELi2ELi4ELi4ELi4ELb0EEENS1_24CollectiveEpilogueBwdGQAISA_fSD_Li256ELb1ELb1EEENS1_19SingleTileSchedulerILb1ELb0ELb0ELi128EEEEEEEEEvNT_6ParamsE$_ZN4cute3eso3ESOILb1ELb0EJNS_10UnderscoreES2_S2_iEEC2ERKS2_S5_S5_RKi - $_ZN7cutlass13device_kernelIN5flash19enable_sm80_to_sm89INS1_16FlashAttnBwdSm80INS1_25CollectiveMainloopBwdSm80ILi2ELi2EN4cute5tupleIJNS5_1CILi128EEES8_NS7_ILi64EEEEEENS_6half_tEfNS_4arch4Sm80ELb0ELb0ELb1ELb1ELb1ELb0ELb0ELb0ELi2ELi4ELi4ELi4ELb0EEENS1_24CollectiveEpilogueBwdGQAISA_fSD_Li256ELb1ELb1EEENS1_19SingleTileSchedulerILb1ELb0ELb0ELi128EEEEEEEEEvNT_6ParamsE$_ZN4cute3eso3ESOILb0ELb1EJiNS_1CILi72EEENS2_ILi512EEEEEC2ERKiRKS3_RKS4_)
$_ZN7cutlass13device_kernelIN5flash19enable_sm80_to_sm89INS1_16FlashAttnBwdSm80INS1_25CollectiveMainloopBwdSm80ILi2ELi2EN4cute5tupleIJNS5_1CILi128EEES8_NS7_ILi64EEEEEENS_6half_tEfNS_4arch4Sm80ELb0ELb0ELb1ELb1ELb1ELb0ELb0ELb0ELi2ELi4ELi4ELi4ELb0EEENS1_24CollectiveEpilogueBwdGQAISA_fSD_Li256ELb1ELb1EEENS1_19SingleTileSchedulerILb1ELb0ELb0ELi128EEEEEEEEEvNT_6ParamsE$_ZN4cute3eso3ESOILb0ELb1EJiNS_1CILi72EEENS2_ILi512EEEEEC2ERKiRKS3_RKS4_:
[----:B------:R-:W-:Y:S01]  /*6bd0*/  IADD3 R2, R81, -c[0x0][0x20], RZ ;  /* 0x8000080051027a10 */ /* 0x000fe20007ffe0ff */
[----:B------:R-:W-:Y:S01]  /*6be0*/  IMAD.MOV.U32 R38, RZ, RZ, R6 ;  /* 0x000000ffff267224 */ /* 0x000fe200078e0006 */
[----:B------:R-:W-:-:S03]  /*6bf0*/  MOV R39, 0x0 ;  /* 0x0000000000277802 */ /* 0x000fc60000000f00 */
[----:B------:R1:W-:Y:S01]  /*6c00*/  STL [R2], R3 ;  /* 0x0000000302007387 */ /* 0x0003e20000100800 */
[----:B------:R-:W-:Y:S05]  /*6c10*/  RET.REL.NODEC R38 `(_ZN7cutlass13device_kernelIN5flash19enable_sm80_to_sm89INS1_16FlashAttnBwdSm80INS1_25CollectiveMainloopBwdSm80ILi2ELi2EN4cute5tupleIJNS5_1CILi128EEES8_NS7_ILi64EEEEEENS_6half_tEfNS_4arch4Sm80ELb0ELb0ELb1ELb1ELb1ELb0ELb0ELb0ELi2ELi4ELi4ELi4ELb0EEENS1_24CollectiveEpilogueBwdGQAISA_fSD_Li256ELb1ELb1EEENS1_19SingleTileSchedulerILb1ELb0ELb0ELi128EEEEEEEEEvNT_6ParamsE) ;  /* 0xffff93e026007950 */ /* 0x000fea0003c3ffff */
        .type           $_ZN7cutlass13device_kernelIN5flash19enable_sm80_to_sm89INS1_16FlashAttnBwdSm80INS1_25CollectiveMainloopBwdSm80ILi2ELi2EN4cute5tupleIJNS5_1CILi128EEES8_NS7_ILi64EEEEEENS_6half_tEfNS_4arch4Sm80ELb0ELb0ELb1ELb1ELb1ELb0ELb0ELb0ELi2ELi4ELi4ELi4ELb0EEENS1_24CollectiveEpilogueBwdGQAISA_fSD_Li256ELb1ELb1EEENS1_19SingleTileSchedulerILb1ELb0ELb0ELi128EEEEEEEEEvNT_6ParamsE$_ZN4cute3eso3ESOILb1ELb0EJNS_10UnderscoreES2_S2_iEEC2ERKS2_S5_S5_RKi,@function
        .size           $_ZN7cutlass13device_kernelIN5flash19enable_sm80_to_sm89INS1_16FlashAttnBwdSm80INS1_25CollectiveMainloopBwdSm80ILi2ELi2EN4cute5tupleIJNS5_1CILi128EEES8_NS7_ILi64EEEEEENS_6half_tEfNS_4arch4Sm80ELb0ELb0ELb1ELb1ELb1ELb0ELb0ELb0ELi2ELi4ELi4ELi4ELb0EEENS1_24CollectiveEpilogueBwdGQAISA_fSD_Li256ELb1ELb1EEENS1_19SingleTileSchedulerILb1ELb0ELb0ELi128EEEEEEEEEvNT_6ParamsE$_ZN4cute3eso3ESOILb1ELb0EJNS_10UnderscoreES2_S2_iEEC2ERKS2_S5_S5_RKi,($_ZN7cutlass13device_kernelIN5flash19enable_sm80_to_sm89INS1_16FlashAttnBwdSm80INS1_25CollectiveMainloopBwdSm80ILi2ELi2EN4cute5tupleIJNS5_1CILi128EEES8_NS7_ILi64EEEEEENS_6half_tEfNS_4arch4Sm80ELb0ELb0ELb1ELb1ELb1ELb0ELb0ELb0ELi2ELi4ELi4ELi4ELb0EEENS1_24CollectiveEpilogueBwdGQAISA_fSD_Li256ELb1ELb1EEENS1_19SingleTileSchedulerILb1ELb0ELb0ELi128EEEEEEEEEvNT_6ParamsE$_ZN4cute3eso3ESOILb1ELb0EJNS_10UnderscoreES2_iEEC2ERKS2_S5_RKi - $_ZN7cutlass13device_kernelIN5flash19enable_sm80_to_sm89INS1_16FlashAttnBwdSm80INS1_25CollectiveMainloopBwdSm80ILi2ELi2EN4cute5tupleIJNS5_1CILi128EEES8_NS7_ILi64EEEEEENS_6half_tEfNS_4arch4Sm80ELb0ELb0ELb1ELb1ELb1ELb0ELb0ELb0ELi2ELi4ELi4ELi4ELb0EEENS1_24CollectiveEpilogueBwdGQAISA_fSD_Li256ELb1ELb1EEENS1_19SingleTileSchedulerILb1ELb0ELb0ELi128EEEEEEEEEvNT_6ParamsE$_ZN4cute3eso3ESOILb1ELb0EJNS_10UnderscoreES2_S2_iEEC2ERKS2_S5_S5_RKi)
$_ZN7cutlass13device_kernelIN5flash19enable_sm80_to_sm89INS1_16FlashAttnBwdSm80INS1_25CollectiveMainloopBwdSm80ILi2ELi2EN4cute5tupleIJNS5_1CILi128EEES8_NS7_ILi64EEEEEENS_6half_tEfNS_4arch4Sm80ELb0ELb0ELb1ELb1ELb1ELb0ELb0ELb0ELi2ELi4ELi4ELi4ELb0EEENS1_24CollectiveEpilogueBwdGQAISA_fSD_Li256ELb1ELb1EEENS1_19SingleTileSchedulerILb1ELb0ELb0ELi128EEEEEEEEEvNT_6ParamsE$_ZN4cute3eso3ESOILb1ELb0EJNS_10UnderscoreES2_S2_iEEC2ERKS2_S5_S5_RKi:
[----:B------:R-:W-:Y:S02]  /*6c20*/  IADD3 R2, R60, -c[0x0][0x20], RZ ;  /* 0x800008003c027a10 */ /* 0x000fe40007ffe0ff */
[----:B------:R-:W-:-:S03]  /*6c30*/  MOV R5, 0x0 ;  /* 0x0000000000057802 */ /* 0x000fc60000000f00 */
[----:B------:R1:W-:Y:S01]  /*6c40*/  STL [R2], R24 ;  /* 0x0000001802007387 */ /* 0x0003e20000100800 */
[----:B------:R-:W-:Y:S05]  /*6c50*/  RET.REL.NODEC R4 `(_ZN7cutlass13device_kernelIN5flash19enable_sm80_to_sm89INS1_16FlashAttnBwdSm80INS1_25CollectiveMainloopBwdSm80ILi2ELi2EN4cute5tupleIJNS5_1CILi128EEES8_NS7_ILi64EEEEEENS_6half_tEfNS_4arch4Sm80ELb0ELb0ELb1ELb1ELb1ELb0ELb0ELb0ELi2ELi4ELi4ELi4ELb0EEENS1_24CollectiveEpilogueBwdGQAISA_fSD_Li256ELb1ELb1EEENS1_19SingleTileSchedulerILb1ELb0ELb0ELi128EEEEEEEEEvNT_6ParamsE) ;  /* 0xffff93a004007950 */ /* 0x000fea0003c3ffff */
        .type           $_ZN7cutlass13device_kernelIN5flash19enable_sm80_to_sm89INS1_16FlashAttnBwdSm80INS1_25CollectiveMainloopBwdSm80ILi2ELi2EN4cute5tupleIJNS5_1CILi128EEES8_NS7_ILi64EEEEEENS_6half_tEfNS_4arch4Sm80ELb0ELb0ELb1ELb1ELb1ELb0ELb0ELb0ELi2ELi4ELi4ELi4ELb0EEENS1_24CollectiveEpilogueBwdGQAISA_fSD_Li256ELb1ELb1EEENS1_19SingleTileSchedulerILb1ELb0ELb0ELi128EEEEEEEEEvNT_6ParamsE$_ZN4cute3eso3ESOILb1ELb0EJNS_10UnderscoreES2_iEEC2ERKS2_S5_RKi,@function
        .size           $_ZN7cutlass13device_kernelIN5flash19enable_sm80_to_sm89INS1_16FlashAttnBwdSm80INS1_25CollectiveMainloopBwdSm80ILi2ELi2EN4cute5tupleIJNS5_1CILi128EEES8_NS7_ILi64EEEEEENS_6half_tEfNS_4arch4Sm80ELb0ELb0ELb1ELb1ELb1ELb0ELb0ELb0ELi2ELi4ELi4ELi4ELb0EEENS1_24CollectiveEpilogueBwdGQAISA_fSD_Li256ELb1ELb1EEENS1_19SingleTileSchedulerILb1ELb0ELb0ELi128EEEEEEEEEvNT_6ParamsE$_ZN4cute3eso3ESOILb1ELb0EJNS_10UnderscoreES2_iEEC2ERKS2_S5_RKi,($_ZN7cutlass13device_kernelIN5flash19enable_sm80_to_sm89INS1_16FlashAttnBwdSm80INS1_25CollectiveMainloopBwdSm80ILi2ELi2EN4cute5tupleIJNS5_1CILi128EEES8_NS7_ILi64EEEEEENS_6half_tEfNS_4arch4Sm80ELb0ELb0ELb1ELb1ELb1ELb0ELb0ELb0ELi2ELi4ELi4ELi4ELb0EEENS1_24CollectiveEpilogueBwdGQAISA_fSD_Li256ELb1ELb1EEENS1_19SingleTileSchedulerILb1ELb0ELb0ELi128EEEEEEEEEvNT_6ParamsE$_ZN4cute3eso3ESOILb1ELb0EJNS_10UnderscoreEiEEC2ERKS2_RKi - $_ZN7cutlass13device_kernelIN5flash19enable_sm80_to_sm89INS1_16FlashAttnBwdSm80INS1_25CollectiveMainloopBwdSm80ILi2ELi2EN4cute5tupleIJNS5_1CILi128EEES8_NS7_ILi64EEEEEENS_6half_tEfNS_4arch4Sm80ELb0ELb0ELb1ELb1ELb1ELb0ELb0ELb0ELi2ELi4ELi4ELi4ELb0EEENS1_24CollectiveEpilogueBwdGQAISA_fSD_Li256ELb1ELb1EEENS1_19SingleTileSchedulerILb1ELb0ELb0ELi128EEEEEEEEEvNT_6ParamsE$_ZN4cute3eso3ESOILb1ELb0EJNS_10UnderscoreES2_iEEC2ERKS2_S5_RKi)
$_ZN7cutlass13device_kernelIN5flash19enable_sm80_to_sm89INS1_16FlashAttnBwdSm80INS1_25CollectiveMainloopBwdSm80ILi2ELi2EN4cute5tupleIJNS5_1CILi128EEES8_NS7_ILi64EEEEEENS_6half_tEfNS_4arch4Sm80ELb0ELb0ELb1ELb1ELb1ELb0ELb0ELb0ELi2ELi4ELi4ELi4ELb0EEENS1_24CollectiveEpilogueBwdGQAISA_fSD_Li256ELb1ELb1EEENS1_19SingleTileSchedulerILb1ELb0ELb0ELi128EEEEEEEEEvNT_6ParamsE$_ZN4cute3eso3ESOILb1ELb0EJNS_10UnderscoreES2_iEEC2ERKS2_S5_RKi:
[----:B------:R-:W-:Y:S02]  /*6c60*/  IADD3 R2, R82, -c[0x0][0x20], RZ ;  /* 0x8000080052027a10 */ /* 0x000fe40007ffe0ff */
[----:B------:R-:W-:-:S03]  /*6c70*/  MOV R47, 0x0 ;  /* 0x00000000002f7802 */ /* 0x000fc60000000f00 */
[----:B------:R1:W-:Y:S01]  /*6c80*/  STL [R2], R3 ;  /* 0x0000000302007387 */ /* 0x0003e20000100800 */
[----:B------:R-:W-:Y:S05]  /*6c90*/  RET.REL.NODEC R46 `(_ZN7cutlass13device_kernelIN5flash19enable_sm80_to_sm89INS1_16FlashAttnBwdSm80INS1_25CollectiveMainloopBwdSm80ILi2ELi2EN4cute5tupleIJNS5_1CILi128EEES8_NS7_ILi64EEEEEENS_6half_tEfNS_4arch4Sm80ELb0ELb0ELb1ELb1ELb1ELb0ELb0ELb0ELi2ELi4ELi4ELi4ELb0EEENS1_24CollectiveEpilogueBwdGQAISA_fSD_Li256ELb1ELb1EEENS1_19SingleTileSchedulerILb1ELb0ELb0ELi128EEEEEEEEEvNT_6ParamsE) ;  /* 0xffff93602e007950 */ /* 0x000fea0003c3ffff */
        .type           $_ZN7cutlass13device_kernelIN5flash19enable_sm80_to_sm89INS1_16FlashAttnBwdSm80INS1_25CollectiveMainloopBwdSm80ILi2ELi2EN4cute5tupleIJNS5_1CILi128EEES8_NS7_ILi64EEEEEENS_6half_tEfNS_4arch4Sm80ELb0ELb0ELb1ELb1ELb1ELb0ELb0ELb0ELi2ELi4ELi4ELi4ELb0EEENS1_24CollectiveEpilogueBwdGQAISA_fSD_Li256ELb1ELb1EEENS1_19SingleTileSchedulerILb1ELb0ELb0ELi128EEEEEEEEEvNT_6ParamsE$_ZN4cute3eso3ESOILb1ELb0EJNS_10UnderscoreEiEEC2ERKS2_RKi,@function
        .size           $_ZN7cutlass13device_kernelIN5flash19enable_sm80_to_sm89INS1_16FlashAttnBwdSm80INS1_25CollectiveMainloopBwdSm80ILi2ELi2EN4cute5tupleIJNS5_1CILi128EEES8_NS7_ILi64EEEEEENS_6half_tEfNS_4arch4Sm80ELb0ELb0ELb1ELb1ELb1ELb0ELb0ELb0ELi2ELi4ELi4ELi4ELb0EEENS1_24CollectiveEpilogueBwdGQAISA_fSD_Li256ELb1ELb1EEENS1_19SingleTileSchedulerILb1ELb0ELb0ELi128EEEEEEEEEvNT_6ParamsE$_ZN4cute3eso3ESOILb1ELb0EJNS_10UnderscoreEiEEC2ERKS2_RKi,($_ZN7cutlass13device_kernelIN5flash19enable_sm80_to_sm89INS1_16FlashAttnBwdSm80INS1_25CollectiveMainloopBwdSm80ILi2ELi2EN4cute5tupleIJNS5_1CILi128EEES8_NS7_ILi64EEEEEENS_6half_tEfNS_4arch4Sm80ELb0ELb0ELb1ELb1ELb1ELb0ELb0ELb0ELi2ELi4ELi4ELi4ELb0EEENS1_24CollectiveEpilogueBwdGQAISA_fSD_Li256ELb1ELb1EEENS1_19SingleTileSchedulerILb1ELb0ELb0ELi128EEEEEEEEEvNT_6ParamsE$_ZN4cute3eso3ESOILb1ELb0EJNS_10UnderscoreEiiEEC2ERKS2_RKiS7_ - $_ZN7cutlass13device_kernelIN5flash19enable_sm80_to_sm89INS1_16FlashAttnBwdSm80INS1_25CollectiveMainloopBwdSm80ILi2ELi2EN4cute5tupleIJNS5_1CILi128EEES8_NS7_ILi64EEEEEENS_6half_tEfNS_4arch4Sm80ELb0ELb0ELb1ELb1ELb1ELb0ELb0ELb0ELi2ELi4ELi4ELi4ELb0EEENS1_24CollectiveEpilogueBwdGQAISA_fSD_Li256ELb1ELb1EEENS1_19SingleTileSchedulerILb1ELb0ELb0ELi128EEEEEEEEEvNT_6ParamsE$_ZN4cute3eso3ESOILb1ELb0EJNS_10UnderscoreEiEEC2ERKS2_RKi)
$_ZN7cutlass13device_kernelIN5flash19enable_sm80_to_sm89INS1_16FlashAttnBwdSm80INS1_25CollectiveMainloopBwdSm80ILi2ELi2EN4cute5tupleIJNS5_1CILi128EEES8_NS7_ILi64EEEEEENS_6half_tEfNS_4arch4Sm80ELb0ELb0ELb1ELb1ELb1ELb0ELb0ELb0ELi2ELi4ELi4ELi4ELb0EEENS1_24CollectiveEpilogueBwdGQAISA_fSD_Li256ELb1ELb1EEENS1_19SingleTileSchedulerILb1ELb0ELb0ELi128EEEEEEEEEvNT_6ParamsE$_ZN4cute3eso3ESOILb1ELb0EJNS_10UnderscoreEiEEC2ERKS2_RKi:
[----:B------:R-:W-:Y:S01]  /*6ca0*/  IADD3 R36, R82, -c[0x0][0x20], RZ ;  /* 0x8000080052247a10 */ /* 0x000fe20007ffe0ff */
[----:B------:R-:W-:Y:S01]  /*6cb0*/  IMAD.MOV.U32 R38, RZ, RZ, R46 ;  /* 0x000000ffff267224 */ /* 0x000fe200078e002e */
[----:B------:R-:W-:-:S03]  /*6cc0*/  MOV R39, 0x0 ;  /* 0x0000000000277802 */ /* 0x000fc60000000f00 */
[----:B------:R1:W-:Y:S01]  /*6cd0*/  STL [R36], R47 ;  /* 0x0000002f24007387 */ /* 0x0003e20000100800 */
[----:B------:R-:W-:Y:S05]  /*6ce0*/  RET.REL.NODEC R38 `(_ZN7cutlass13device_kernelIN5flash19enable_sm80_to_sm89INS1_16FlashAttnBwdSm80INS1_25CollectiveMainloopBwdSm80ILi2ELi2EN4cute5tupleIJNS5_1CILi128EEES8_NS7_ILi64EEEEEENS_6half_tEfNS_4arch4Sm80ELb0ELb0ELb1ELb1ELb1ELb0ELb0ELb0ELi2ELi4ELi4ELi4ELb0EEENS1_24CollectiveEpilogueBwdGQAISA_fSD_Li256ELb1ELb1EEENS1_19SingleTileSchedulerILb1ELb0ELb0ELi128EEEEEEEEEvNT_6ParamsE) ;  /* 0xffff931026007950 */ /* 0x000fea0003c3ffff */
        .type           $_ZN7cutlass13device_kernelIN5flash19enable_sm80_to_sm89INS1_16FlashAttnBwdSm80INS1_25CollectiveMainloopBwdSm80ILi2ELi2EN4cute5tupleIJNS5_1CILi128EEES8_NS7_ILi64EEEEEENS_6half_tEfNS_4arch4Sm80ELb0ELb0ELb1ELb1ELb1ELb0ELb0ELb0ELi2ELi4ELi4ELi4ELb0EEENS1_24CollectiveEpilogueBwdGQAISA_fSD_Li256ELb1ELb1EEENS1_19SingleTileSchedulerILb1ELb0ELb0ELi128EEEEEEEEEvNT_6ParamsE$_ZN4cute3eso3ESOILb1ELb0EJNS_10UnderscoreEiiEEC2ERKS2_RKiS7_,@function
        .size           $_ZN7cutlass13device_kernelIN5flash19enable_sm80_to_sm89INS1_16FlashAttnBwdSm80INS1_25CollectiveMainloopBwdSm80ILi2ELi2EN4cute5tupleIJNS5_1CILi128EEES8_NS7_ILi64EEEEEENS_6half_tEfNS_4arch4Sm80ELb0ELb0ELb1ELb1ELb1ELb0ELb0ELb0ELi2ELi4ELi4ELi4ELb0EEENS1_24CollectiveEpilogueBwdGQAISA_fSD_Li256ELb1ELb1EEENS1_19SingleTileSchedulerILb1ELb0ELb0ELi128EEEEEEEEEvNT_6ParamsE$_ZN4cute3eso3ESOILb1ELb0EJNS_10UnderscoreEiiEEC2ERKS2_RKiS7_,($_ZN7cutlass13device_kernelIN5flash19enable_sm80_to_sm89INS1_16FlashAttnBwdSm80INS1_25CollectiveMainloopBwdSm80ILi2ELi2EN4cute5tupleIJNS5_1CILi128EEES8_NS7_ILi64EEEEEENS_6half_tEfNS_4arch4Sm80ELb0ELb0ELb1ELb1ELb1ELb0ELb0ELb0ELi2ELi4ELi4ELi4ELb0EEENS1_24CollectiveEpilogueBwdGQAISA_fSD_Li256ELb1ELb1EEENS1_19SingleTileSchedulerILb1ELb0ELb0ELi128EEEEEEEEEvNT_6ParamsE$_ZN4cute3eso3ESOILb1ELb0EJNS_14ComposedLayoutINS_7SwizzleILi3ELi3ELi3EEENS_1CILi0EEENS_6LayoutINS_5tupleIJNS8_IJNS8_IJNS5_ILi4EEENS5_ILi8EEEEEENS8_IJNS5_ILi2EEENS5_ILi1EEEEEEEEENS8_IJNS8_IJSC_SC_EEENS8_IJSA_S9_EEEEEEEEENS8_IJNS8_IJNS8_IJSC_NS5_ILi64EEEEEENS8_IJNS5_ILi512EEES6_EEEEEENS8_IJNS8_IJSD_SA_EEENS8_IJNS5_ILi1024EEENS5_ILi16EEEEEEEEEEEEEEEENS_10ViewEngineINS_8smem_ptrIPN7cutlass6half_tEEEEEEEC2ERKSW_RKS13_ - $_ZN7cutlass13device_kernelIN5flash19enable_sm80_to_sm89INS1_16FlashAttnBwdSm80INS1_25CollectiveMainloopBwdSm80ILi2ELi2EN4cute5tupleIJNS5_1CILi128EEES8_NS7_ILi64EEEEEENS_6half_tEfNS_4arch4Sm80ELb0ELb0ELb1ELb1ELb1ELb0ELb0ELb0ELi2ELi4ELi4ELi4ELb0EEENS1_24CollectiveEpilogueBwdGQAISA_fSD_Li256ELb1ELb1EEENS1_19SingleTileSchedulerILb1ELb0ELb0ELi128EEEEEEEEEvNT_6ParamsE$_ZN4cute3eso3ESOILb1ELb0EJNS_10UnderscoreEiiEEC2ERKS2_RKiS7_)
$_ZN7cutlass13device_kernelIN5flash19enable_sm80_to_sm89INS1_16FlashAttnBwdSm80INS1_25CollectiveMainloopBwdSm80ILi2ELi2EN4cute5tupleIJNS5_1CILi128EEES8_NS7_ILi64EEEEEENS_6half_tEfNS_4arch4Sm80ELb0ELb0ELb1ELb1ELb1ELb0ELb0ELb0ELi2ELi4ELi4ELi4ELb0EEENS1_24CollectiveEpilogueBwdGQAISA_fSD_Li256ELb1ELb1EEENS1_19SingleTileSchedulerILb1ELb0ELb0ELi128EEEEEEEEEvNT_6ParamsE$_ZN4cute3eso3ESOILb1ELb0EJNS_10UnderscoreEiiEEC2ERKS2_RKiS7_:
[----:B------:R-:W-:Y:S02]  /*6cf0*/  IADD3 R3, R60, -c[0x0][0x20], RZ ;  /* 0x800008003c037a10 */ /* 0x000fe40007ffe0ff */
[----:B------:R-:W-:-:S03]  /*6d00*/  IADD3 R2, R59, -c[0x0][0x20], RZ ;  /* 0x800008003b027a10 */ /* 0x000fc60007ffe0ff */
[----:B------:R1:W-:Y:S04]  /*6d10*/  STL [R3], R38 ;  /* 0x0000002603007387 */ /* 0x0003e80000100800 */
[----:B------:R-:W2:Y:S01]  /*6d20*/  LDL R2, [R2] ;  /* 0x0000000002027983 */ /* 0x000ea20000100800 */
[----:B------:R-:W-:-:S03]  /*6d30*/  IMAD.MOV.U32 R37, RZ, RZ, 0x0 ;  /* 0x00000000ff257424 */ /* 0x000fc600078e00ff */
[----:B--2---:R1:W-:Y:S01]  /*6d40*/  STL [R3+0x4], R2 ;  /* 0x0000040203007387 */ /* 0x0043e20000100800 */
[----:B------:R-:W-:Y:S05]  /*6d50*/  RET.REL.NODEC R36 `(_ZN7cutlass13device_kernelIN5flash19enable_sm80_to_sm89INS1_16FlashAttnBwdSm80INS1_25CollectiveMainloopBwdSm80ILi2ELi2EN4cute5tupleIJNS5_1CILi128EEES8_NS7_ILi64EEEEEENS_6half_tEfNS_4arch4Sm80ELb0ELb0ELb1ELb1ELb1ELb0ELb0ELb0ELi2ELi4ELi4ELi4ELb0EEENS1_24CollectiveEpilogueBwdGQAISA_fSD_Li256ELb1ELb1EEENS1_19SingleTileSchedulerILb1ELb0ELb0ELi128EEEEEEEEEvNT_6ParamsE) ;  /* 0xffff92a024007950 */ /* 0x000fea0003c3ffff */
        .type           $_ZN7cutlass13device_kernelIN5flash19enable_sm80_to_sm89INS1_16FlashAttnBwdSm80INS1_25CollectiveMainloopBwdSm80ILi2ELi2EN4cute5tupleIJNS5_1CILi128EEES8_NS7_ILi64EEEEEENS_6half_tEfNS_4arch4Sm80ELb0ELb0ELb1ELb1ELb1ELb0ELb0ELb0ELi2ELi4ELi4ELi4ELb0EEENS1_24CollectiveEpilogueBwdGQAISA_fSD_Li256ELb1ELb1EEENS1_19SingleTileSchedulerILb1ELb0ELb0ELi128EEEEEEEEEvNT_6ParamsE$_ZN4cute3eso3ESOILb1ELb0EJNS_14ComposedLayoutINS_7SwizzleILi3ELi3ELi3EEENS_1CILi0EEENS_6LayoutINS_5tupleIJNS8_IJNS8_IJNS5_ILi4EEENS5_ILi8EEEEEENS8_IJNS5_ILi2EEENS5_ILi1EEEEEEEEENS8_IJNS8_IJSC_SC_EEENS8_IJSA_S9_EEEEEEEEENS8_IJNS8_IJNS8_IJSC_NS5_ILi64EEEEEENS8_IJNS5_ILi512EEES6_EEEEEENS8_IJNS8_IJSD_SA_EEENS8_IJNS5_ILi1024EEENS5_ILi16EEEEEEEEEEEEEEEENS_10ViewEngineINS_8smem_ptrIPN7cutlass6half_tEEEEEEEC2ERKSW_RKS13_,@function
        .size           $_ZN7cutlass13device_kernelIN5flash19enable_sm80_to_sm89INS1_16FlashAttnBwdSm80INS1_25CollectiveMainloopBwdSm80ILi2ELi2EN4cute5tupleIJNS5_1CILi128EEES8_NS7_ILi64EEEEEENS_6half_tEfNS_4arch4Sm80ELb0ELb0ELb1ELb1ELb1ELb0ELb0ELb0ELi2ELi4ELi4ELi4ELb0EEENS1_24CollectiveEpilogueBwdGQAISA_fSD_Li256ELb1ELb1EEENS1_19SingleTileSchedulerILb1ELb0ELb0ELi128EEEEEEEEEvNT_6ParamsE$_ZN4cute3eso3ESOILb1ELb0EJNS_14ComposedLayoutINS_7SwizzleILi3ELi3ELi3EEENS_1CILi0EEENS_6LayoutINS_5tupleIJNS8_IJNS8_IJNS5_ILi4EEENS5_ILi8EEEEEENS8_IJNS5_ILi2EEENS5_ILi1EEEEEEEEENS8_IJNS8_IJSC_SC_EEENS8_IJSA_S9_EEEEEEEEENS8_IJNS8_IJNS8_IJSC_NS5_ILi64EEEEEENS8_IJNS5_ILi512EEES6_EEEEEENS8_IJNS8_IJSD_SA_EEENS8_IJNS5_ILi1024EEENS5_ILi16EEEEEEEEEEEEEEEENS_10ViewEngineINS_8smem_ptrIPN7cutlass6half_tEEEEEEEC2ERKSW_RKS13_,($_ZN7cutlass13device_kernelIN5flash19enable_sm80_to_sm89INS1_16FlashAttnBwdSm80INS1_25CollectiveMainloopBwdSm80ILi2ELi2EN4cute5tupleIJNS5_1CILi128EEES8_NS7_ILi64EEEEEENS_6half_tEfNS_4arch4Sm80ELb0ELb0ELb1ELb1ELb1ELb0ELb0ELb0ELi2ELi4ELi4ELi4ELb0EEENS1_24CollectiveEpilogueBwdGQAISA_fSD_Li256ELb1ELb1EEENS1_19SingleTileSchedulerILb1ELb0ELb0ELi128EEEEEEEEEvNT_6ParamsE$_ZN4cute3eso3ESOILb1ELb0EJNS_14ComposedLayoutINS_7SwizzleILi3ELi3ELi3EEENS_1CILi0EEENS_6LayoutINS_5tupleIJNS8_IJNS8_IJNS5_ILi4EEENS5_ILi8EEEEEENS8_IJNS5_ILi2EEENS5_ILi1EEEEEEEEENS8_IJNS8_IJSC_SC_EEESB_EEEEEENS8_IJNS8_IJNS8_IJNS5_ILi128EEESD_EEENS8_IJSA_S6_EEEEEENS8_IJNS8_IJNS5_ILi64EEENS5_ILi512EEEEEENS8_IJNS5_ILi16EEENS5_ILi1024EEEEEEEEEEEEEEEENS_10ViewEngineINS_8smem_ptrIPN7cutlass6half_tEEEEEEEC2ERKSW_RKS13_ - $_ZN7cutlass13device_kernelIN5flash19enable_sm80_to_sm89INS1_16FlashAttnBwdSm80INS1_25CollectiveMainloopBwdSm80ILi2ELi2EN4cute5tupleIJNS5_1CILi128EEES8_NS7_ILi64EEEEEENS_6half_tEfNS_4arch4Sm80ELb0ELb0ELb1ELb1ELb1ELb0ELb0ELb0ELi2ELi4ELi4ELi4ELb0EEENS1_24CollectiveEpilogueBwdGQAISA_fSD_Li256ELb1ELb1EEENS1_19SingleTileSchedulerILb1ELb0ELb0ELi128EEEEEEEEEvNT_6ParamsE$_ZN4cute3eso3ESOILb1ELb0EJNS_14ComposedLayoutINS_7SwizzleILi3ELi3ELi3EEENS_1CILi0EEENS_6LayoutINS_5tupleIJNS8_IJNS8_IJNS5_ILi4EEENS5_ILi8EEEEEENS8_IJNS5_ILi2EEENS5_ILi1EEEEEEEEENS8_IJNS8_IJSC_SC_EEENS8_IJSA_S9_EEEEEEEEENS8_IJNS8_IJNS8_IJSC_NS5_ILi64EEEEEENS8_IJNS5_ILi512EEES6_EEEEEENS8_IJNS8_IJSD_SA_EEENS8_IJNS5_ILi1024EEENS5_ILi16EEEEEEEEEEEEEEEENS_10ViewEngineINS_8smem_ptrIPN7cutlass6half_tEEEEEEEC2ERKSW_RKS13_)
$_ZN7cutlass13device_kernelIN5flash19enable_sm80_to_sm89INS1_16FlashAttnBwdSm80INS1_25CollectiveMainloopBwdSm80ILi2ELi2EN4cute5tupleIJNS5_1CILi128EEES8_NS7_ILi64EEEEEENS_6half_tEfNS_4arch4Sm80ELb0ELb0ELb1ELb1ELb1ELb0ELb0ELb0ELi2ELi4ELi4ELi4ELb0EEENS1_24CollectiveEpilogueBwdGQAISA_fSD_Li256ELb1ELb1EEENS1_19SingleTileSchedulerILb1ELb0ELb0ELi128EEEEEEEEEvNT_6ParamsE$_ZN4cute3eso3ESOILb1ELb0EJNS_14ComposedLayoutINS_7SwizzleILi3ELi3ELi3EEENS_1CILi0EEENS_6LayoutINS_5tupleIJNS8_IJNS8_IJNS5_ILi4EEENS5_ILi8EEEEEENS8_IJNS5_ILi2EEENS5_ILi1EEEEEEEEENS8_IJNS8_IJSC_SC_EEENS8_IJSA_S9_EEEEEEEEENS8_IJNS8_IJNS8_IJSC_NS5_ILi64EEEEEENS8_IJNS5_ILi512EEES6_EEEEEENS8_IJNS8_IJSD_SA_EEENS8_IJNS5_ILi1024EEENS5_ILi16EEEEEEEEEEEEEEEENS_10ViewEngineINS_8smem_ptrIPN7cutlass6half_tEEEEEEEC2ERKSW_RKS13_:
[----:B------:R-:W-:Y:S02]  /*6d60*/  IADD3 R4, R60, -c[0x0][0x20], RZ ;  /* 0x800008003c047a10 */ /* 0x000fe40007ffe0ff */
[----:B------:R-:W-:-:S03]  /*6d70*/  MOV R7, 0x0 ;  /* 0x0000000000077802 */ /* 0x000fc60000000f00 */
[----:B------:R1:W-:Y:S01]  /*6d80*/  STL.64 [R4], R2 ;  /* 0x0000000204007387 */ /* 0x0003e20000100a00 */
[----:B------:R-:W-:Y:S05]  /*6d90*/  RET.REL.NODEC R6 `(_ZN7cutlass13device_kernelIN5flash19enable_sm80_to_sm89INS1_16FlashAttnBwdSm80INS1_25CollectiveMainloopBwdSm80ILi2ELi2EN4cute5tupleIJNS5_1CILi128EEES8_NS7_ILi64EEEEEENS_6half_tEfNS_4arch4Sm80ELb0ELb0ELb1ELb1ELb1ELb0ELb0ELb0ELi2ELi4ELi4ELi4ELb0EEENS1_24CollectiveEpilogueBwdGQAISA_fSD_Li256ELb1ELb1EEENS1_19SingleTileSchedulerILb1ELb0ELb0ELi128EEEEEEEEEvNT_6ParamsE) ;  /* 0xffff926006007950 */ /* 0x000fea0003c3ffff */
        .type           $_ZN7cutlass13device_kernelIN5flash19enable_sm80_to_sm89INS1_16FlashAttnBwdSm80INS1_25CollectiveMainloopBwdSm80ILi2ELi2EN4cute5tupleIJNS5_1CILi128EEES8_NS7_ILi64EEEEEENS_6half_tEfNS_4arch4Sm80ELb0ELb0ELb1ELb1ELb1ELb0ELb0ELb0ELi2ELi4ELi4ELi4ELb0EEENS1_24CollectiveEpilogueBwdGQAISA_fSD_Li256ELb1ELb1EEENS1_19SingleTileSchedulerILb1ELb0ELb0ELi128EEEEEEEEEvNT_6ParamsE$_ZN4cute3eso3ESOILb1ELb0EJNS_14ComposedLayoutINS_7SwizzleILi3ELi3ELi3EEENS_1CILi0EEENS_6LayoutINS_5tupleIJNS8_IJNS8_IJNS5_ILi4EEENS5_ILi8EEEEEENS8_IJNS5_ILi2EEENS5_ILi1EEEEEEEEENS8_IJNS8_IJSC_SC_EEESB_EEEEEENS8_IJNS8_IJNS8_IJNS5_ILi128EEESD_EEENS8_IJSA_S6_EEEEEENS8_IJNS8_IJNS5_ILi64EEENS5_ILi512EEEEEENS8_IJNS5_ILi16EEENS5_ILi1024EEEEEEEEEEEEEEEENS_10ViewEngineINS_8smem_ptrIPN7cutlass6half_tEEEEEEEC2ERKSW_RKS13_,@function
        .size           $_ZN7cutlass13device_kernelIN5flash19enable_sm80_to_sm89INS1_16FlashAttnBwdSm80INS1_25CollectiveMainloopBwdSm80ILi2ELi2EN4cute5tupleIJNS5_1CILi128EEES8_NS7_ILi64EEEEEENS_6half_tEfNS_4arch4Sm80ELb0ELb0ELb1ELb1ELb1ELb0ELb0ELb0ELi2ELi4ELi4ELi4ELb0EEENS1_24CollectiveEpilogueBwdGQAISA_fSD_Li256ELb1ELb1EEENS1_19SingleTileSchedulerILb1ELb0ELb0ELi128EEEEEEEEEvNT_6ParamsE$_ZN4cute3eso3ESOILb1ELb0EJNS_14ComposedLayoutINS_7SwizzleILi3ELi3ELi3EEENS_1CILi0EEENS_6LayoutINS_5tupleIJNS8_IJNS8_IJNS5_ILi4EEENS5_ILi8EEEEEENS8_IJNS5_ILi2EEENS5_ILi1EEEEEEEEENS8_IJNS8_IJSC_SC_EEESB_EEEEEENS8_IJNS8_IJNS8_IJNS5_ILi128EEESD_EEENS8_IJSA_S6_EEEEEENS8_IJNS8_IJNS5_ILi64EEENS5_ILi512EEEEEENS8_IJNS5_ILi16EEENS5_ILi1024EEEEEEEEEEEEEEEENS_10ViewEngineINS_8smem_ptrIPN7cutlass6half_tEEEEEEEC2ERKSW_RKS13_,($_ZN7cutlass13device_kernelIN5flash19enable_sm80_to_sm89INS1_16FlashAttnBwdSm80INS1_25CollectiveMainloopBwdSm80ILi2ELi2EN4cute5tupleIJNS5_1CILi128EEES8_NS7_ILi64EEEEEENS_6half_tEfNS_4arch4Sm80ELb0ELb0ELb1ELb1ELb1ELb0ELb0ELb0ELi2ELi4ELi4ELi4ELb0EEENS1_24CollectiveEpilogueBwdGQAISA_fSD_Li256ELb1ELb1EEENS1_19SingleTileSchedulerILb1ELb0ELb0ELi128EEEEEEEEEvNT_6ParamsE$_ZN4cute3eso3ESOILb1ELb0EJNS_14ComposedLayoutINS_7SwizzleILi3ELi3ELi3EEENS_1CILi0EEENS_6LayoutINS_5tupleIJNS8_IJNS8_IJNS5_ILi4EEENS5_ILi8EEEEEENS8_IJS9_NS5_ILi1EEEEEEEEENS8_IJNS8_IJNS5_ILi2EEESF_SF_EEENS8_IJSF_SA_EEEEEEEEENS8_IJNS8_IJNS8_IJNS5_ILi128EEESC_EEENS8_IJNS5_ILi16EEES6_EEEEEENS8_IJNS8_IJNS5_ILi64EEESA_NS5_ILi512EEEEEENS8_IJNS5_ILi8192EEENS5_ILi1024EEEEEEEEEEEEEEEENS_10ViewEngineINS_8smem_ptrIPN7cutlass6half_tEEEEEEEC2ERKSY_RKS15_ - $_ZN7cutlass13device_kernelIN5flash19enable_sm80_to_sm89INS1_16FlashAttnBwdSm80INS1_25CollectiveMainloopBwdSm80ILi2ELi2EN4cute5tupleIJNS5_1CILi128EEES8_NS7_ILi64EEEEEENS_6half_tEfNS_4arch4Sm80ELb0ELb0ELb1ELb1ELb1ELb0ELb0ELb0ELi2ELi4ELi4ELi4ELb0EEENS1_24CollectiveEpilogueBwdGQAISA_fSD_Li256ELb1ELb1EEENS1_19SingleTileSchedulerILb1ELb0ELb0ELi128EEEEEEEEEvNT_6ParamsE$_ZN4cute3eso3ESOILb1ELb0EJNS_14ComposedLayoutINS_7SwizzleILi3ELi3ELi3EEENS_1CILi0EEENS_6LayoutINS_5tupleIJNS8_IJNS8_IJNS5_ILi4EEENS5_ILi8EEEEEENS8_IJNS5_ILi2EEENS5_ILi1EEEEEEEEENS8_IJNS8_IJSC_SC_EEESB_EEEEEENS8_IJNS8_IJNS8_IJNS5_ILi128EEESD_EEENS8_IJSA_S6_EEEEEENS8_IJNS8_IJNS5_ILi64EEENS5_ILi512EEEEEENS8_IJNS5_ILi16EEENS5_ILi1024EEEEEEEEEEEEEEEENS_10ViewEngineINS_8smem_ptrIPN7cutlass6half_tEEEEEEEC2ERKSW_RKS13_)
$_ZN7cutlass13device_kernelIN5flash19enable_sm80_to_sm89INS1_16FlashAttnBwdSm80INS1_25CollectiveMainloopBwdSm80ILi2ELi2EN4cute5tupleIJNS5_1CILi128EEES8_NS7_ILi64EEEEEENS_6half_tEfNS_4arch4Sm80ELb0ELb0ELb1ELb1ELb1ELb0ELb0ELb0ELi2ELi4ELi4ELi4ELb0EEENS1_24CollectiveEpilogueBwdGQAISA_fSD_Li256ELb1ELb1EEENS1_19SingleTileSchedulerILb1ELb0ELb0ELi128EEEEEEEEEvNT_6ParamsE$_ZN4cute3eso3ESOILb1ELb0EJNS_14ComposedLayoutINS_7SwizzleILi3ELi3ELi3EEENS_1CILi0EEENS_6LayoutINS_5tupleIJNS8_IJNS8_IJNS5_ILi4EEENS5_ILi8EEEEEENS8_IJNS5_ILi2EEENS5_ILi1EEEEEEEEENS8_IJNS8_IJSC_SC_EEESB_EEEEEENS8_IJNS8_IJNS8_IJNS5_ILi128EEESD_EEENS8_IJSA_S6_EEEEEENS8_IJNS8_IJNS5_ILi64EEENS5_ILi512EEEEEENS8_IJNS5_ILi16EEENS5_ILi1024EEEEEEEEEEEEEEEENS_10ViewEngineINS_8smem_ptrIPN7cutlass6half_tEEEEEEEC2ERKSW_RKS13_:
[----:B------:R-:W-:Y:S02]  /*6da0*/  IADD3 R4, R81, -c[0x0][0x20], RZ ;  /* 0x8000080051047a10 */ /* 0x000fe40007ffe0ff */
[----:B------:R-:W-:-:S03]  /*6db0*/  MOV R7, 0x0 ;  /* 0x0000000000077802 */ /* 0x000fc60000000f00 */
[----:B------:R1:W-:Y:S01]  /*6dc0*/  STL.64 [R4], R2 ;  /* 0x0000000204007387 */ /* 0x0003e20000100a00 */
[----:B------:R-:W-:Y:S05]  /*6dd0*/  RET.REL.NODEC R6 `(_ZN7cutlass13device_kernelIN5flash19enable_sm80_to_sm89INS1_16FlashAttnBwdSm80INS1_25CollectiveMainloopBwdSm80ILi2ELi2EN4cute5tupleIJNS5_1CILi128EEES8_NS7_ILi64EEEEEENS_6half_tEfNS_4arch4Sm80ELb0ELb0ELb1ELb1ELb1ELb0ELb0ELb0ELi2ELi4ELi4ELi4ELb0EEENS1_24CollectiveEpilogueBwdGQAISA_fSD_Li256ELb1ELb1EEENS1_19SingleTileSchedulerILb1ELb0ELb0ELi128EEEEEEEEEvNT_6ParamsE) ;  /* 0xffff922006007950 */ /* 0x000fea0003c3ffff */
        .type           $_ZN7cutlass13device_kernelIN5flash19enable_sm80_to_sm89INS1_16FlashAttnBwdSm80INS1_25CollectiveMainloopBwdSm80ILi2ELi2EN4cute5tupleIJNS5_1CILi128EEES8_NS7_ILi64EEEEEENS_6half_tEfNS_4arch4Sm80ELb0ELb0ELb1ELb1ELb1ELb0ELb0ELb0ELi2ELi4ELi4ELi4ELb0EEENS1_24CollectiveEpilogueBwdGQAISA_fSD_Li256ELb1ELb1EEENS1_19SingleTileSchedulerILb1ELb0ELb0ELi128EEEEEEEEEvNT_6ParamsE$_ZN4cute3eso3ESOILb1ELb0EJNS_14ComposedLayoutINS_7SwizzleILi3ELi3ELi3EEENS_1CILi0EEENS_6LayoutINS_5tupleIJNS8_IJNS8_IJNS5_ILi4EEENS5_ILi8EEEEEENS8_IJS9_NS5_ILi1EEEEEEEEENS8_IJNS8_IJNS5_ILi2EEESF_SF_EEENS8_IJSF_SA_EEEEEEEEENS8_IJNS8_IJNS8_IJNS5_ILi128EEESC_EEENS8_IJNS5_ILi16EEES6_EEEEEENS8_IJNS8_IJNS5_ILi64EEESA_NS5_ILi512EEEEEENS8_IJNS5_ILi8192EEENS5_ILi1024EEEEEEEEEEEEEEEENS_10ViewEngineINS_8smem_ptrIPN7cutlass6half_tEEEEEEEC2ERKSY_RKS15_,@function
        .size           $_ZN7cutlass13device_kernelIN5flash19enable_sm80_to_sm89INS1_16FlashAttnBwdSm80INS1_25CollectiveMainloopBwdSm80ILi2ELi2EN4cute5tupleIJNS5_1CILi128EEES8_NS7_ILi64EEEEEENS_6half_tEfNS_4arch4Sm80ELb0ELb0ELb1ELb1ELb1ELb0ELb0ELb0ELi2ELi4ELi4ELi4ELb0EEENS1_24CollectiveEpilogueBwdGQAISA_fSD_Li256ELb1ELb1EEENS1_19SingleTileSchedulerILb1ELb0ELb0ELi128EEEEEEEEEvNT_6ParamsE$_ZN4cute3eso3ESOILb1ELb0EJNS_14ComposedLayoutINS_7SwizzleILi3ELi3ELi3EEENS_1CILi0EEENS_6LayoutINS_5tupleIJNS8_IJNS8_IJNS5_ILi4EEENS5_ILi8EEEEEENS8_IJS9_NS5_ILi1EEEEEEEEENS8_IJNS8_IJNS5_ILi2EEESF_SF_EEENS8_IJSF_SA_EEEEEEEEENS8_IJNS8_IJNS8_IJNS5_ILi128EEESC_EEENS8_IJNS5_ILi16EEES6_EEEEEENS8_IJNS8_IJNS5_ILi64EEESA_NS5_ILi512EEEEEENS8_IJNS5_ILi8192EEENS5_ILi1024EEEEEEEEEEEEEEEENS_10ViewEngineINS_8smem_ptrIPN7cutlass6half_tEEEEEEEC2ERKSY_RKS15_,($_ZN7cutlass13device_kernelIN5flash19enable_sm80_to_sm89INS1_16FlashAttnBwdSm80INS1_25CollectiveMainloopBwdSm80ILi2ELi2EN4cute5tupleIJNS5_1CILi128EEES8_NS7_ILi64EEEEEENS_6half_tEfNS_4arch4Sm80ELb0ELb0ELb1ELb1ELb1ELb0ELb0ELb0ELi2ELi4ELi4ELi4ELb0EEENS1_24CollectiveEpilogueBwdGQAISA_fSD_Li256ELb1ELb1EEENS1_19SingleTileSchedulerILb1ELb0ELb0ELi128EEEEEEEEEvNT_6ParamsE$_ZN4cute3eso3ESOILb1ELb0EJNS_14ComposedLayoutINS_7SwizzleILi3ELi3ELi3EEENS_1CILj0EEENS_6LayoutINS_5tupleIJNS5_ILi64EEENS5_ILi128EEEEEENS8_IJNS5_ILi1EEES9_EEEEEEENS_10ViewEngineINS_8smem_ptrIPN7cutlass6half_tEEEEEEEC2ERKSF_RKSM_ - $_ZN7cutlass13device_kernelIN5flash19enable_sm80_to_sm89INS1_16FlashAttnBwdSm80INS1_25CollectiveMainloopBwdSm80ILi2ELi2EN4cute5tupleIJNS5_1CILi128EEES8_NS7_ILi64EEEEEENS_6half_tEfNS_4arch4Sm80ELb0ELb0ELb1ELb1ELb1ELb0ELb0ELb0ELi2ELi4ELi4ELi4ELb0EEENS1_24CollectiveEpilogueBwdGQAISA_fSD_Li256ELb1ELb1EEENS1_19SingleTileSchedulerILb1ELb0ELb0ELi128EEEEEEEEEvNT_6ParamsE$_ZN4cute3eso3ESOILb1ELb0EJNS_14ComposedLayoutINS_7SwizzleILi3ELi3ELi3EEENS_1CILi0EEENS_6LayoutINS_5tupleIJNS8_IJNS8_IJNS5_ILi4EEENS5_ILi8EEEEEENS8_IJS9_NS5_ILi1EEEEEEEEENS8_IJNS8_IJNS5_ILi2EEESF_SF_EEENS8_IJSF_SA_EEEEEEEEENS8_IJNS8_IJNS8_IJNS5_ILi128EEESC_EEENS8_IJNS5_ILi16EEES6_EEEEEENS8_IJNS8_IJNS5_ILi64EEESA_NS5_ILi512EEEEEENS8_IJNS5_ILi8192EEENS5_ILi1024EEEEEEEEEEEEEEEENS_10ViewEngineINS_8smem_ptrIPN7cutlass6half_tEEEEEEEC2ERKSY_RKS15_)
$_ZN7cutlass13device_kernelIN5flash19enable_sm80_to_sm89INS1_16FlashAttnBwdSm80INS1_25CollectiveMainloopBwdSm80ILi2ELi2EN4cute5tupleIJNS5_1CILi128EEES8_NS7_ILi64EEEEEENS_6half_tEfNS_4arch4Sm80ELb0ELb0ELb1ELb1ELb1ELb0ELb0ELb0ELi2ELi4ELi4ELi4ELb0EEENS1_24CollectiveEpilogueBwdGQAISA_fSD_Li256ELb1ELb1EEENS1_19SingleTileSchedulerILb1ELb0ELb0ELi128EEEEEEEEEvNT_6ParamsE$_ZN4cute3eso3ESOILb1ELb0EJNS_14ComposedLayoutINS_7SwizzleILi3ELi3ELi3EEENS_1CILi0EEENS_6LayoutINS_5tupleIJNS8_IJNS8_IJNS5_ILi4EEENS5_ILi8EEEEEENS8_IJS9_NS5_ILi1EEEEEEEEENS8_IJNS8_IJNS5_ILi2EEESF_SF_EEENS8_IJSF_SA_EEEEEEEEENS8_IJNS8_IJNS8_IJNS5_ILi128EEESC_EEENS8_IJNS5_ILi16EEES6_EEEEEENS8_IJNS8_IJNS5_ILi64EEESA_NS5_ILi512EEEEEENS8_IJNS5_ILi8192EEENS5_ILi1024EEEEEEEEEEEEEEEENS_10ViewEngineINS_8smem_ptrIPN7cutlass6half_tEEEEEEEC2ERKSY_RKS15_:
[----:B------:R-:W-:Y:S02]  /*6de0*/  IADD3 R6, R60, -c[0x0][0x20], RZ ;  /* 0x800008003c067a10 */ /* 0x000fe40007ffe0ff */
[----:B------:R-:W-:-:S03]  /*6df0*/  MOV R13, 0x0 ;  /* 0x00000000000d7802 */ /* 0x000fc60000000f00 */
[----:B------:R1:W-:Y:S01]  /*6e00*/  STL.64 [R6], R2 ;  /* 0x0000000206007387 */ /* 0x0003e20000100a00 */
[----:B------:R-:W-:Y:S05]  /*6e10*/  RET.REL.NODEC R12 `(_ZN7cutlass13device_kernelIN5flash19enable_sm80_to_sm89INS1_16FlashAttnBwdSm80INS1_25CollectiveMainloopBwdSm80ILi2ELi2EN4cute5tupleIJNS5_1CILi128EEES8_NS7_ILi64EEEEEENS_6half_tEfNS_4arch4Sm80ELb0ELb0ELb1ELb1ELb1ELb0ELb0ELb0ELi2ELi4ELi4ELi4ELb0EEENS1_24CollectiveEpilogueBwdGQAISA_fSD_Li256ELb1ELb1EEENS1_19SingleTileSchedulerILb1ELb0ELb0ELi128EEEEEEEEEvNT_6ParamsE) ;  /* 0xffff91e00c007950 */ /* 0x000fea0003c3ffff */
        .type           $_ZN7cutlass13device_kernelIN5flash19enable_sm80_to_sm89INS1_16FlashAttnBwdSm80INS1_25CollectiveMainloopBwdSm80ILi2ELi2EN4cute5tupleIJNS5_1CILi128EEES8_NS7_ILi64EEEEEENS_6half_tEfNS_4arch4Sm80ELb0ELb0ELb1ELb1ELb1ELb0ELb0ELb0ELi2ELi4ELi4ELi4ELb0EEENS1_24CollectiveEpilogueBwdGQAISA_fSD_Li256ELb1ELb1EEENS1_19SingleTileSchedulerILb1ELb0ELb0ELi128EEEEEEEEEvNT_6ParamsE$_ZN4cute3eso3ESOILb1ELb0EJNS_14ComposedLayoutINS_7SwizzleILi3ELi3ELi3EEENS_1CILj0EEENS_6LayoutINS_5tupleIJNS5_ILi64EEENS5_ILi128EEEEEENS8_IJNS5_ILi1EEES9_EEEEEEENS_10ViewEngineINS_8smem_ptrIPN7cutlass6half_tEEEEEEEC2ERKSF_RKSM_,@function
        .size           $_ZN7cutlass13device_kernelIN5flash19enable_sm80_to_sm89INS1_16FlashAttnBwdSm80INS1_25CollectiveMainloopBwdSm80ILi2ELi2EN4cute5tupleIJNS5_1CILi128EEES8_NS7_ILi64EEEEEENS_6half_tEfNS_4arch4Sm80ELb0ELb0ELb1ELb1ELb1ELb0ELb0ELb0ELi2ELi4ELi4ELi4ELb0EEENS1_24CollectiveEpilogueBwdGQAISA_fSD_Li256ELb1ELb1EEENS1_19SingleTileSchedulerILb1ELb0ELb0ELi128EEEEEEEEEvNT_6ParamsE$_ZN4cute3eso3ESOILb1ELb0EJNS_14ComposedLayoutINS_7SwizzleILi3ELi3ELi3EEENS_1CILj0EEENS_6LayoutINS_5tupleIJNS5_ILi64EEENS5_ILi128EEEEEENS8_IJNS5_ILi1EEES9_EEEEEEENS_10ViewEngineINS_8smem_ptrIPN7cutlass6half_tEEEEEEEC2ERKSF_RKSM_,($_ZN7cutlass13device_kernelIN5flash19enable_sm80_to_sm89INS1_16FlashAttnBwdSm80INS1_25CollectiveMainloopBwdSm80ILi2ELi2EN4cute5tupleIJNS5_1CILi128EEES8_NS7_ILi64EEEEEENS_6half_tEfNS_4arch4Sm80ELb0ELb0ELb1ELb1ELb1ELb0ELb0ELb0ELi2ELi4ELi4ELi4ELb0EEENS1_24CollectiveEpilogueBwdGQAISA_fSD_Li256ELb1ELb1EEENS1_19SingleTileSchedulerILb1ELb0ELb0ELi128EEEEEEEEEvNT_6ParamsE$_ZN4cute3eso3ESOILb1ELb0EJNS_14ComposedLayoutINS_7SwizzleILi3ELi3ELi3EEENS_1CILj0EEENS_6LayoutINS_5tupleIJNS8_IJNS5_ILi8EEENS5_ILi16EEEEEENS8_IJNS5_ILi64EEENS5_ILi1EEEEEEEEENS8_IJNS8_IJSC_NS5_ILi512EEEEEENS8_IJSD_NS5_ILi0EEEEEEEEEEEEENS_10ViewEngineINS_8smem_ptrIPN7cutlass6half_tEEEEEEEC2ERKSM_RKST_ - $_ZN7cutlass13device_kernelIN5flash19enable_sm80_to_sm89INS1_16FlashAttnBwdSm80INS1_25CollectiveMainloopBwdSm80ILi2ELi2EN4cute5tupleIJNS5_1CILi128EEES8_NS7_ILi64EEEEEENS_6half_tEfNS_4arch4Sm80ELb0ELb0ELb1ELb1ELb1ELb0ELb0ELb0ELi2ELi4ELi4ELi4ELb0EEENS1_24CollectiveEpilogueBwdGQAISA_fSD_Li256ELb1ELb1EEENS1_19SingleTileSchedulerILb1ELb0ELb0ELi128EEEEEEEEEvNT_6ParamsE$_ZN4cute3eso3ESOILb1ELb0EJNS_14ComposedLayoutINS_7SwizzleILi3ELi3ELi3EEENS_1CILj0EEENS_6LayoutINS_5tupleIJNS5_ILi64EEENS5_ILi128EEEEEENS8_IJNS5_ILi1EEES9_EEEEEEENS_10ViewEngineINS_8smem_ptrIPN7cutlass6half_tEEEEEEEC2ERKSF_RKSM_)
$_ZN7cutlass13device_kernelIN5flash19enable_sm80_to_sm89INS1_16FlashAttnBwdSm80INS1_25CollectiveMainloopBwdSm80ILi2ELi2EN4cute5tupleIJNS5_1CILi128EEES8_NS7_ILi64EEEEEENS_6half_tEfNS_4arch4Sm80ELb0ELb0ELb1ELb1ELb1ELb0ELb0ELb0ELi2ELi4ELi4ELi4ELb0EEENS1_24CollectiveEpilogueBwdGQAISA_fSD_Li256ELb1ELb1EEENS1_19SingleTileSchedulerILb1ELb0ELb0ELi128EEEEEEEEEvNT_6ParamsE$_ZN4cute3eso3ESOILb1ELb0EJNS_14ComposedLayoutINS_7SwizzleILi3ELi3ELi3EEENS_1CILj0EEENS_6LayoutINS_5tupleIJNS5_ILi64EEENS5_ILi128EEEEEENS8_IJNS5_ILi1EEES9_EEEEEEENS_10ViewEngineINS_8smem_ptrIPN7cutlass6half_tEEEEEEEC2ERKSF_RKSM_:
[----:B------:R-:W-:Y:S02]  /*6e20*/  IADD3 R5, R60, -c[0x0][0x20], RZ ;  /* 0x800008003c057a10 */ /* 0x000fe40007ffe0ff */
[----:B------:R-:W-:-:S03]  /*6e30*/  MOV R7, 0x0 ;  /* 0x0000000000077802 */ /* 0x000fc60000000f00 */
[----:B------:R1:W-:Y:S01]  /*6e40*/  STL.64 [R5], R2 ;  /* 0x0000000205007387 */ /* 0x0003e20000100a00 */
[----:B------:R-:W-:Y:S05]  /*6e50*/  RET.REL.NODEC R6 `(_ZN7cutlass13device_kernelIN5flash19enable_sm80_to_sm89INS1_16FlashAttnBwdSm80INS1_25CollectiveMainloopBwdSm80ILi2ELi2EN4cute5tupleIJNS5_1CILi128EEES8_NS7_ILi64EEEEEENS_6half_tEfNS_4arch4Sm80ELb0ELb0ELb1ELb1ELb1ELb0ELb0ELb0ELi2ELi4ELi4ELi4ELb0EEENS1_24CollectiveEpilogueBwdGQAISA_fSD_Li256ELb1ELb1EEENS1_19SingleTileSchedulerILb1ELb0ELb0ELi128EEEEEEEEEvNT_6ParamsE) ;  /* 0xffff91a006007950 */ /* 0x000fea0003c3ffff */
        .type           $_ZN7cutlass13device_kernelIN5flash19enable_sm80_to_sm89INS1_16FlashAttnBwdSm80INS1_25CollectiveMainloopBwdSm80ILi2ELi2EN4cute5tupleIJNS5_1CILi128EEES8_NS7_ILi64EEEEEENS_6half_tEfNS_4arch4Sm80ELb0ELb0ELb1ELb1ELb1ELb0ELb0ELb0ELi2ELi4ELi4ELi4ELb0EEENS1_24CollectiveEpilogueBwdGQAISA_fSD_Li256ELb1ELb1EEENS1_19SingleTileSchedulerILb1ELb0ELb0ELi128EEEEEEEEEvNT_6ParamsE$_ZN4cute3eso3ESOILb1ELb0EJNS_14ComposedLayoutINS_7SwizzleILi3ELi3ELi3EEENS_1CILj0EEENS_6LayoutINS_5tupleIJNS8_IJNS5_ILi8EEENS5_ILi16EEEEEENS8_IJNS5_ILi64EEENS5_ILi1EEEEEEEEENS8_IJNS8_IJSC_NS5_ILi512EEEEEENS8_IJSD_NS5_ILi0EEEEEEEEEEEEENS_10ViewEngineINS_8smem_ptrIPN7cutlass6half_tEEEEEEEC2ERKSM_RKST_,@function
        .size           $_ZN7cutlass13device_kernelIN5flash19enable_sm80_to_sm89INS1_16FlashAttnBwdSm80INS1_25CollectiveMainloopBwdSm80ILi2ELi2EN4cute5tupleIJNS5_1CILi128EEES8_NS7_ILi64EEEEEENS_6half_tEfNS_4arch4Sm80ELb0ELb0ELb1ELb1ELb1ELb0ELb0ELb0ELi2ELi4ELi4ELi4ELb0EEENS1_24CollectiveEpilogueBwdGQAISA_fSD_Li256ELb1ELb1EEENS1_19SingleTileSchedulerILb1ELb0ELb0ELi128EEEEEEEEEvNT_6ParamsE$_ZN4cute3eso3ESOILb1ELb0EJNS_14ComposedLayoutINS_7SwizzleILi3ELi3ELi3EEENS_1CILj0EEENS_6LayoutINS_5tupleIJNS8_IJNS5_ILi8EEENS5_ILi16EEEEEENS8_IJNS5_ILi64EEENS5_ILi1EEEEEEEEENS8_IJNS8_IJSC_NS5_ILi512EEEEEENS8_IJSD_NS5_ILi0EEEEEEEEEEEEENS_10ViewEngineINS_8smem_ptrIPN7cutlass6half_tEEEEEEEC2ERKSM_RKST_,($_ZN7cutlass13device_kernelIN5flash19enable_sm80_to_sm89INS1_16FlashAttnBwdSm80INS1_25CollectiveMainloopBwdSm80ILi2ELi2EN4cute5tupleIJNS5_1CILi128EEES8_NS7_ILi64EEEEEENS_6half_tEfNS_4arch4Sm80ELb0ELb0ELb1ELb1ELb1ELb0ELb0ELb0ELi2ELi4ELi4ELi4ELb0EEENS1_24CollectiveEpilogueBwdGQAISA_fSD_Li256ELb1ELb1EEENS1_19SingleTileSchedulerILb1ELb0ELb0ELi128EEEEEEEEEvNT_6ParamsE$_ZN4cute3eso3ESOILb1ELb0EJNS_14ComposedLayoutINS_7SwizzleILi3ELi3ELi3EEENS_1CILj0EEENS_6LayoutINS_5tupleIJNS8_IJNS8_IJNS5_ILi4EEENS5_ILi8EEEEEENS8_IJNS5_ILi2EEENS5_ILi1EEEEEEEEENS8_IJNS8_IJSC_SC_EEESB_EEEEEENS8_IJNS8_IJNS8_IJNS5_ILi128EEESD_EEENS8_IJSA_NS5_ILi0EEEEEEEEENS8_IJNS8_IJNS5_ILi64EEENS5_ILi512EEEEEENS8_IJNS5_ILi16EEENS5_ILi1024EEEEEEEEEEEEEEEENS_10ViewEngineINS_8smem_ptrIPN7cutlass6half_tEEEEEEEC2ERKSX_RKS14_ - $_ZN7cutlass13device_kernelIN5flash19enable_sm80_to_sm89INS1_16FlashAttnBwdSm80INS1_25CollectiveMainloopBwdSm80ILi2ELi2EN4cute5tupleIJNS5_1CILi128EEES8_NS7_ILi64EEEEEENS_6half_tEfNS_4arch4Sm80ELb0ELb0ELb1ELb1ELb1ELb0ELb0ELb0ELi2ELi4ELi4ELi4ELb0EEENS1_24CollectiveEpilogueBwdGQAISA_fSD_Li256ELb1ELb1EEENS1_19SingleTileSchedulerILb1ELb0ELb0ELi128EEEEEEEEEvNT_6ParamsE$_ZN4cute3eso3ESOILb1ELb0EJNS_14ComposedLayoutINS_7SwizzleILi3ELi3ELi3EEENS_1CILj0EEENS_6LayoutINS_5tupleIJNS8_IJNS5_ILi8EEENS5_ILi16EEEEEENS8_IJNS5_ILi64EEENS5_ILi1EEEEEEEEENS8_IJNS8_IJSC_NS5_ILi512EEEEEENS8_IJSD_NS5_ILi0EEEEEEEEEEEEENS_10ViewEngineINS_8smem_ptrIPN7cutlass6half_tEEEEEEEC2ERKSM_RKST_)
$_ZN7cutlass13device_kernelIN5flash19enable_sm80_to_sm89INS1_16FlashAttnBwdSm80INS1_25CollectiveMainloopBwdSm80ILi2ELi2EN4cute5tupleIJNS5_1CILi128EEES8_NS7_ILi64EEEEEENS_6half_tEfNS_4arch4Sm80ELb0ELb0ELb1ELb1ELb1ELb0ELb0ELb0ELi2ELi4ELi4ELi4ELb0EEENS1_24CollectiveEpilogueBwdGQAISA_fSD_Li256ELb1ELb1EEENS1_19SingleTileSchedulerILb1ELb0ELb0ELi128EEEEEEEEEvNT_6ParamsE$_ZN4cute3eso3ESOILb1ELb0EJNS_14ComposedLayoutINS_7SwizzleILi3ELi3ELi3EEENS_1CILj0EEENS_6LayoutINS_5tupleIJNS8_IJNS5_ILi8EEENS5_ILi16EEEEEENS8_IJNS5_ILi64EEENS5_ILi1EEEEEEEEENS8_IJNS8_IJSC_NS5_ILi512EEEEEENS8_IJSD_NS5_ILi0EEEEEEEEEEEEENS_10ViewEngineINS_8smem_ptrIPN7cutlass6half_tEEEEEEEC2ERKSM_RKST_:
[----:B------:R-:W-:Y:S02]  /*6e60*/  IADD3 R4, R60, -c[0x0][0x20], RZ ;  /* 0x800008003c047a10 */ /* 0x000fe40007ffe0ff */
[----:B------:R-:W-:-:S03]  /*6e70*/  MOV R7, 0x0 ;  /* 0x0000000000077802 */ /* 0x000fc60000000f00 */
[----:B------:R1:W-:Y:S01]  /*6e80*/  STL.64 [R4], R2 ;  /* 0x0000000204007387 */ /* 0x0003e20000100a00 */
[----:B------:R-:W-:Y:S05]  /*6e90*/  RET.REL.NODEC R6 `(_ZN7cutlass13device_kernelIN5flash19enable_sm80_to_sm89INS1_16FlashAttnBwdSm80INS1_25CollectiveMainloopBwdSm80ILi2ELi2EN4cute5tupleIJNS5_1CILi128EEES8_NS7_ILi64EEEEEENS_6half_tEfNS_4arch4Sm80ELb0ELb0ELb1ELb1ELb1ELb0ELb0ELb0ELi2ELi4ELi4ELi4ELb0EEENS1_24CollectiveEpilogueBwdGQAISA_fSD_Li256ELb1ELb1EEENS1_19SingleTileSchedulerILb1ELb0ELb0ELi128EEEEEEEEEvNT_6ParamsE) ;  /* 0xffff916006007950 */ /* 0x000fea0003c3ffff */
        .type           $_ZN7cutlass13device_kernelIN5flash19enable_sm80_to_sm89INS1_16FlashAttnBwdSm80INS1_25CollectiveMainloopBwdSm80ILi2ELi2EN4cute5tupleIJNS5_1CILi128EEES8_NS7_ILi64EEEEEENS_6half_tEfNS_4arch4Sm80ELb0ELb0ELb1ELb1ELb1ELb0ELb0ELb0ELi2ELi4ELi4ELi4ELb0EEENS1_24CollectiveEpilogueBwdGQAISA_fSD_Li256ELb1ELb1EEENS1_19SingleTileSchedulerILb1ELb0ELb0ELi128EEEEEEEEEvNT_6ParamsE$_ZN4cute3eso3ESOILb1ELb0EJNS_14ComposedLayoutINS_7SwizzleILi3ELi3ELi3EEENS_1CILj0EEENS_6LayoutINS_5tupleIJNS8_IJNS8_IJNS5_ILi4EEENS5_ILi8EEEEEENS8_IJNS5_ILi2EEENS5_ILi1EEEEEEEEENS8_IJNS8_IJSC_SC_EEESB_EEEEEENS8_IJNS8_IJNS8_IJNS5_ILi128EEESD_EEENS8_IJSA_NS5_ILi0EEEEEEEEENS8_IJNS8_IJNS5_ILi64EEENS5_ILi512EEEEEENS8_IJNS5_ILi16EEENS5_ILi1024EEEEEEEEEEEEEEEENS_10ViewEngineINS_8smem_ptrIPN7cutlass6half_tEEEEEEEC2ERKSX_RKS14_,@function
        .size           $_ZN7cutlass13device_kernelIN5flash19enable_sm80_to_sm89INS1_16FlashAttnBwdSm80INS1_25CollectiveMainloopBwdSm80ILi2ELi2EN4cute5tupleIJNS5_1CILi128EEES8_NS7_ILi64EEEEEENS_6half_tEfNS_4arch4Sm80ELb0ELb0ELb1ELb1ELb1ELb0ELb0ELb0ELi2ELi4ELi4ELi4ELb0EEENS1_24CollectiveEpilogueBwdGQAISA_fSD_Li256ELb1ELb1EEENS1_19SingleTileSchedulerILb1ELb0ELb0ELi128EEEEEEEEEvNT_6ParamsE$_ZN4cute3eso3ESOILb1ELb0EJNS_14ComposedLayoutINS_7SwizzleILi3ELi3ELi3EEENS_1CILj0EEENS_6LayoutINS_5tupleIJNS8_IJNS8_IJNS5_ILi4EEENS5_ILi8EEEEEENS8_IJNS5_ILi2EEENS5_ILi1EEEEEEEEENS8_IJNS8_IJSC_SC_EEESB_EEEEEENS8_IJNS8_IJNS8_IJNS5_ILi128EEESD_EEENS8_IJSA_NS5_ILi0EEEEEEEEENS8_IJNS8_IJNS5_ILi64EEENS5_ILi512EEEEEENS8_IJNS5_ILi16EEENS5_ILi1024EEEEEEEEEEEEEEEENS_10ViewEngineINS_8smem_ptrIPN7cutlass6half_tEEEEEEEC2ERKSX_RKS14_,($_ZN7cutlass13device_kernelIN5flash19enable_sm80_to_sm89INS1_16FlashAttnBwdSm80INS1_25CollectiveMainloopBwdSm80ILi2ELi2EN4cute5tupleIJNS5_1CILi128EEES8_NS7_ILi64EEEEEENS_6half_tEfNS_4arch4Sm80ELb0ELb0ELb1ELb1ELb1ELb0ELb0ELb0ELi2ELi4ELi4ELi4ELb0EEENS1_24CollectiveEpilogueBwdGQAISA_fSD_Li256ELb1ELb1EEENS1_19SingleTileSchedulerILb1ELb0ELb0ELi128EEEEEEEEEvNT_6ParamsE$_ZN4cute3eso3ESOILb1ELb0EJNS_14ComposedLayoutINS_7SwizzleILi3ELi3ELi3EEENS_1CILj0EEENS_6LayoutINS_5tupleIJNS8_IJNS8_IJNS5_ILi4EEENS5_ILi8EEEEEENS8_IJS9_NS5_ILi1EEEEEEEEENS8_IJNS8_IJNS5_ILi2EEESF_SF_EEENS8_IJSF_S9_EEEEEEEEENS8_IJNS8_IJNS8_IJSF_NS5_ILi64EEEEEENS8_IJNS5_ILi1024EEENS5_ILi0EEEEEEEEENS8_IJNS8_IJSC_NS5_ILi512EEESA_EEENS8_IJNS5_ILi4096EEENS5_ILi16EEEEEEEEEEEEEEEENS_10ViewEngineINS_8smem_ptrIPN7cutlass6half_tEEEEEEEC2ERKSY_RKS15_ - $_ZN7cutlass13device_kernelIN5flash19enable_sm80_to_sm89INS1_16FlashAttnBwdSm80INS1_25CollectiveMainloopBwdSm80ILi2ELi2EN4cute5tupleIJNS5_1CILi128EEES8_NS7_ILi64EEEEEENS_6half_tEfNS_4arch4Sm80ELb0ELb0ELb1ELb1ELb1ELb0ELb0ELb0ELi2ELi4ELi4ELi4ELb0EEENS1_24CollectiveEpilogueBwdGQAISA_fSD_Li256ELb1ELb1EEENS1_19SingleTileSchedulerILb1ELb0ELb0ELi128EEEEEEEEEvNT_6ParamsE$_ZN4cute3eso3ESOILb1ELb0EJNS_14ComposedLayoutINS_7SwizzleILi3ELi3ELi3EEENS_1CILj0EEENS_6LayoutINS_5tupleIJNS8_IJNS8_IJNS5_ILi4EEENS5_ILi8EEEEEENS8_IJNS5_ILi2EEENS5_ILi1EEEEEEEEENS8_IJNS8_IJSC_SC_EEESB_EEEEEENS8_IJNS8_IJNS8_IJNS5_ILi128EEESD_EEENS8_IJSA_NS5_ILi0EEEEEEEEENS8_IJNS8_IJNS5_ILi64EEENS5_ILi512EEEEEENS8_IJNS5_ILi16EEENS5_ILi1024EEEEEEEEEEEEEEEENS_10ViewEngineINS_8smem_ptrIPN7cutlass6half_tEEEEEEEC2ERKSX_RKS14_)
$_ZN7cutlass13device_kernelIN5flash19enable_sm80_to_sm89INS1_16FlashAttnBwdSm80INS1_25CollectiveMainloopBwdSm80ILi2ELi2EN4cute5tupleIJNS5_1CILi128EEES8_NS7_ILi64EEEEEENS_6half_tEfNS_4arch4Sm80ELb0ELb0ELb1ELb1ELb1ELb0ELb0ELb0ELi2ELi4ELi4ELi4ELb0EEENS1_24CollectiveEpilogueBwdGQAISA_fSD_Li256ELb1ELb1EEENS1_19SingleTileSchedulerILb1ELb0ELb0ELi128EEEEEEEEEvNT_6ParamsE$_ZN4cute3eso3ESOILb1ELb0EJNS_14ComposedLayoutINS_7SwizzleILi3ELi3ELi3EEENS_1CILj0EEENS_6LayoutINS_5tupleIJNS8_IJNS8_IJNS5_ILi4EEENS5_ILi8EEEEEENS8_IJNS5_ILi2EEENS5_ILi1EEEEEEEEENS8_IJNS8_IJSC_SC_EEESB_EEEEEENS8_IJNS8_IJNS8_IJNS5_ILi128EEESD_EEENS8_IJSA_NS5_ILi0EEEEEEEEENS8_IJNS8_IJNS5_ILi64EEENS5_ILi512EEEEEENS8_IJNS5_ILi16EEENS5_ILi1024EEEEEEEEEEEEEEEENS_10ViewEngineINS_8smem_ptrIPN7cutlass6half_tEEEEEEEC2ERKSX_RKS14_:
[----:B------:R-:W-:Y:S02]  /*6ea0*/  IADD3 R5, R60, -c[0x0][0x20], RZ ;  /* 0x800008003c057a10 */ /* 0x000fe40007ffe0ff */
[----:B------:R-:W-:-:S03]  /*6eb0*/  MOV R7, 0x0 ;  /* 0x0000000000077802 */ /* 0x000fc60000000f00 */
[----:B------:R1:W-:Y:S01]  /*6ec0*/  STL.64 [R5], R2 ;  /* 0x0000000205007387 */ /* 0x0003e20000100a00 */
[----:B------:R-:W-:Y:S05]  /*6ed0*/  RET.REL.NODEC R6 `(_ZN7cutlass13device_kernelIN5flash19enable_sm80_to_sm89INS1_16FlashAttnBwdSm80INS1_25CollectiveMainloopBwdSm80ILi2ELi2EN4cute5tupleIJNS5_1CILi128EEES8_NS7_ILi64EEEEEENS_6half_tEfNS_4arch4Sm80ELb0ELb0ELb1ELb1ELb1ELb0ELb0ELb0ELi2ELi4ELi4ELi4ELb0EEENS1_24CollectiveEpilogueBwdGQAISA_fSD_Li256ELb1ELb1EEENS1_19SingleTileSchedulerILb1ELb0ELb0ELi128EEEEEEEEEvNT_6ParamsE) ;  /* 0xffff912006007950 */ /* 0x000fea0003c3ffff */
        .type           $_ZN7cutlass13device_kernelIN5flash19enable_sm80_to_sm89INS1_16FlashAttnBwdSm80INS1_25CollectiveMainloopBwdSm80ILi2ELi2EN4cute5tupleIJNS5_1CILi128EEES8_NS7_ILi64EEEEEENS_6half_tEfNS_4arch4Sm80ELb0ELb0ELb1ELb1ELb1ELb0ELb0ELb0ELi2ELi4ELi4ELi4ELb0EEENS1_24CollectiveEpilogueBwdGQAISA_fSD_Li256ELb1ELb1EEENS1_19SingleTileSchedulerILb1ELb0ELb0ELi128EEEEEEEEEvNT_6ParamsE$_ZN4cute3eso3ESOILb1ELb0EJNS_14ComposedLayoutINS_7SwizzleILi3ELi3ELi3EEENS_1CILj0EEENS_6LayoutINS_5tupleIJNS8_IJNS8_IJNS5_ILi4EEENS5_ILi8EEEEEENS8_IJS9_NS5_ILi1EEEEEEEEENS8_IJNS8_IJNS5_ILi2EEESF_SF_EEENS8_IJSF_S9_EEEEEEEEENS8_IJNS8_IJNS8_IJSF_NS5_ILi64EEEEEENS8_IJNS5_ILi1024EEENS5_ILi0EEEEEEEEENS8_IJNS8_IJSC_NS5_ILi512EEESA_EEENS8_IJNS5_ILi4096EEENS5_ILi16EEEEEEEEEEEEEEEENS_10ViewEngineINS_8smem_ptrIPN7cutlass6half_tEEEEEEEC2ERKSY_RKS15_,@function
        .size           $_ZN7cutlass13device_kernelIN5flash19enable_sm80_to_sm89INS1_16FlashAttnBwdSm80INS1_25CollectiveMainloopBwdSm80ILi2ELi2EN4cute5tupleIJNS5_1CILi128EEES8_NS7_ILi64EEEEEENS_6half_tEfNS_4arch4Sm80ELb0ELb0ELb1ELb1ELb1ELb0ELb0ELb0ELi2ELi4ELi4ELi4ELb0EEENS1_24CollectiveEpilogueBwdGQAISA_fSD_Li256ELb1ELb1EEENS1_19SingleTileSchedulerILb1ELb0ELb0ELi128EEEEEEEEEvNT_6ParamsE$_ZN4cute3eso3ESOILb1ELb0EJNS_14ComposedLayoutINS_7SwizzleILi3ELi3ELi3EEENS_1CILj0EEENS_6LayoutINS_5tupleIJNS8_IJNS8_IJNS5_ILi4EEENS5_ILi8EEEEEENS8_IJS9_NS5_ILi1EEEEEEEEENS8_IJNS8_IJNS5_ILi2EEESF_SF_EEENS8_IJSF_S9_EEEEEEEEENS8_IJNS8_IJNS8_IJSF_NS5_ILi64EEEEEENS8_IJNS5_ILi1024EEENS5_ILi0EEEEEEEEENS8_IJNS8_IJSC_NS5_ILi512EEESA_EEENS8_IJNS5_ILi4096EEENS5_ILi16EEEEEEEEEEEEEEEENS_10ViewEngineINS_8smem_ptrIPN7cutlass6half_tEEEEEEEC2ERKSY_RKS15_,($_ZN7cutlass13device_kernelIN5flash19enable_sm80_to_sm89INS1_16FlashAttnBwdSm80INS1_25CollectiveMainloopBwdSm80ILi2ELi2EN4cute5tupleIJNS5_1CILi128EEES8_NS7_ILi64EEEEEENS_6half_tEfNS_4arch4Sm80ELb0ELb0ELb1ELb1ELb1ELb0ELb0ELb0ELi2ELi4ELi4ELi4ELb0EEENS1_24CollectiveEpilogueBwdGQAISA_fSD_Li256ELb1ELb1EEENS1_19SingleTileSchedulerILb1ELb0ELb0ELi128EEEEEEEEEvNT_6ParamsE$_ZN4cute3eso3ESOILb1ELb0EJNS_1CILi1EEENS_5tupleIJNS2_ILi8EEEiiEEENS2_ILi64EEENS4_IJiNS2_ILi144EEENS2_ILi288EEEEEENS2_ILi512EEEEEC2ERKS3_RKS6_RKS7_RKSA_RKSB_ - $_ZN7cutlass13device_kernelIN5flash19enable_sm80_to_sm89INS1_16FlashAttnBwdSm80INS1_25CollectiveMainloopBwdSm80ILi2ELi2EN4cute5tupleIJNS5_1CILi128EEES8_NS7_ILi64EEEEEENS_6half_tEfNS_4arch4Sm80ELb0ELb0ELb1ELb1ELb1ELb0ELb0ELb0ELi2ELi4ELi4ELi4ELb0EEENS1_24CollectiveEpilogueBwdGQAISA_fSD_Li256ELb1ELb1EEENS1_19SingleTileSchedulerILb1ELb0ELb0ELi128EEEEEEEEEvNT_6ParamsE$_ZN4cute3eso3ESOILb1ELb0EJNS_14ComposedLayoutINS_7SwizzleILi3ELi3ELi3EEENS_1CILj0EEENS_6LayoutINS_5tupleIJNS8_IJNS8_IJNS5_ILi4EEENS5_ILi8EEEEEENS8_IJS9_NS5_ILi1EEEEEEEEENS8_IJNS8_IJNS5_ILi2EEESF_SF_EEENS8_IJSF_S9_EEEEEEEEENS8_IJNS8_IJNS8_IJSF_NS5_ILi64EEEEEENS8_IJNS5_ILi1024EEENS5_ILi0EEEEEEEEENS8_IJNS8_IJSC_NS5_ILi512EEESA_EEENS8_IJNS5_ILi4096EEENS5_ILi16EEEEEEEEEEEEEEEENS_10ViewEngineINS_8smem_ptrIPN7cutlass6half_tEEEEEEEC2ERKSY_RKS15_)
$_ZN7cutlass13device_kernelIN5flash19enable_sm80_to_sm89INS1_16FlashAttnBwdSm80INS1_25CollectiveMainloopBwdSm80ILi2ELi2EN4cute5tupleIJNS5_1CILi128EEES8_NS7_ILi64EEEEEENS_6half_tEfNS_4arch4Sm80ELb0ELb0ELb1ELb1ELb1ELb0ELb0ELb0ELi2ELi4ELi4ELi4ELb0EEENS1_24CollectiveEpilogueBwdGQAISA_fSD_Li256ELb1ELb1EEENS1_19SingleTileSchedulerILb1ELb0ELb0ELi128EEEEEEEEEvNT_6ParamsE$_ZN4cute3eso3ESOILb1ELb0EJNS_14ComposedLayoutINS_7SwizzleILi3ELi3ELi3EEENS_1CILj0EEENS_6LayoutINS_5tupleIJNS8_IJNS8_IJNS5_ILi4EEENS5_ILi8EEEEEENS8_IJS9_NS5_ILi1EEEEEEEEENS8_IJNS8_IJNS5_ILi2EEESF_SF_EEENS8_IJSF_S9_EEEEEEEEENS8_IJNS8_IJNS8_IJSF_NS5_ILi64EEEEEENS8_IJNS5_ILi1024EEENS5_ILi0EEEEEEEEENS8_IJNS8_IJSC_NS5_ILi512EEESA_EEENS8_IJNS5_ILi4096EEENS5_ILi16EEEEEEEEEEEEEEEENS_10ViewEngineINS_8smem_ptrIPN7cutlass6half_tEEEEEEEC2ERKSY_RKS15_:
[----:B------:R-:W-:Y:S02]  /*6ee0*/  IADD3 R4, R60, -c[0x0][0x20], RZ ;  /* 0x800008003c047a10 */ /* 0x000fe40007ffe0ff */
[----:B------:R-:W-:-:S03]  /*6ef0*/  MOV R7, 0x0 ;  /* 0x0000000000077802 */ /* 0x000fc60000000f00 */
[----:B------:R1:W-:Y:S01]  /*6f00*/  STL.64 [R4], R2 ;  /* 0x0000000204007387 */ /* 0x0003e20000100a00 */
[----:B------:R-:W-:Y:S05]  /*6f10*/  RET.REL.NODEC R6 `(_ZN7cutlass13device_kernelIN5flash19enable_sm80_to_sm89INS1_16FlashAttnBwdSm80INS1_25CollectiveMainloopBwdSm80ILi2ELi2EN4cute5tupleIJNS5_1CILi128EEES8_NS7_ILi64EEEEEENS_6half_tEfNS_4arch4Sm80ELb0ELb0ELb1ELb1ELb1ELb0ELb0ELb0ELi2ELi4ELi4ELi4ELb0EEENS1_24CollectiveEpilogueBwdGQAISA_fSD_Li256ELb1ELb1EEENS1_19SingleTileSchedulerILb1ELb0ELb0ELi128EEEEEEEEEvNT_6ParamsE) ;  /* 0xffff90e006007950 */ /* 0x000fea0003c3ffff */
        .type           $_ZN7cutlass13device_kernelIN5flash19enable_sm80_to_sm89INS1_16FlashAttnBwdSm80INS1_25CollectiveMainloopBwdSm80ILi2ELi2EN4cute5tupleIJNS5_1CILi128EEES8_NS7_ILi64EEEEEENS_6half_tEfNS_4arch4Sm80ELb0ELb0ELb1ELb1ELb1ELb0ELb0ELb0ELi2ELi4ELi4ELi4ELb0EEENS1_24CollectiveEpilogueBwdGQAISA_fSD_Li256ELb1ELb1EEENS1_19SingleTileSchedulerILb1ELb0ELb0ELi128EEEEEEEEEvNT_6ParamsE$_ZN4cute3eso3ESOILb1ELb0EJNS_1CILi1EEENS_5tupleIJNS2_ILi8EEEiiEEENS2_ILi64EEENS4_IJiNS2_ILi144EEENS2_ILi288EEEEEENS2_ILi512EEEEEC2ERKS3_RKS6_RKS7_RKSA_RKSB_,@function
        .size           $_ZN7cutlass13device_kernelIN5flash19enable_sm80_to_sm89INS1_16FlashAttnBwdSm80INS1_25CollectiveMainloopBwdSm80ILi2ELi2EN4cute5tupleIJNS5_1CILi128EEES8_NS7_ILi64EEEEEENS_6half_tEfNS_4arch4Sm80ELb0ELb0ELb1ELb1ELb1ELb0ELb0ELb0ELi2ELi4ELi4ELi4ELb0EEENS1_24CollectiveEpilogueBwdGQAISA_fSD_Li256ELb1ELb1EEENS1_19SingleTileSchedulerILb1ELb0ELb0ELi128EEEEEEEEEvNT_6ParamsE$_ZN4cute3eso3ESOILb1ELb0EJNS_1CILi1EEENS_5tupleIJNS2_ILi8EEEiiEEENS2_ILi64EEENS4_IJiNS2_ILi144EEENS2_ILi288EEEEEENS2_ILi512EEEEEC2ERKS3_RKS6_RKS7_RKSA_RKSB_,($_ZN7cutlass13device_kernelIN5flash19enable_sm80_to_sm89INS1_16FlashAttnBwdSm80INS1_25CollectiveMainloopBwdSm80ILi2ELi2EN4cute5tupleIJNS5_1CILi128EEES8_NS7_ILi64EEEEEENS_6half_tEfNS_4arch4Sm80ELb0ELb0ELb1ELb1ELb1ELb0ELb0ELb0ELi2ELi4ELi4ELi4ELb0EEENS1_24CollectiveEpilogueBwdGQAISA_fSD_Li256ELb1ELb1EEENS1_19SingleTileSchedulerILb1ELb0ELb0ELi128EEEEEEEEEvNT_6ParamsE$_ZN4cute3eso3ESOILb1ELb0EJNS_1CILi1EEENS_5tupleIJiiiEEENS2_ILi64EEENS4_IJNS2_ILi72EEENS2_ILi144EEENS2_ILi288EEEEEENS2_ILi512EEEEEC2ERKS3_RKS5_RKS6_RKSA_RKSB_ - $_ZN7cutlass13device_kernelIN5flash19enable_sm80_to_sm89INS1_16FlashAttnBwdSm80INS1_25CollectiveMainloopBwdSm80ILi2ELi2EN4cute5tupleIJNS5_1CILi128EEES8_NS7_ILi64EEEEEENS_6half_tEfNS_4arch4Sm80ELb0ELb0ELb1ELb1ELb1ELb0ELb0ELb0ELi2ELi4ELi4ELi4ELb0EEENS1_24CollectiveEpilogueBwdGQAISA_fSD_Li256ELb1ELb1EEENS1_19SingleTileSchedulerILb1ELb0ELb0ELi128EEEEEEEEEvNT_6ParamsE$_ZN4cute3eso3ESOILb1ELb0EJNS_1CILi1EEENS_5tupleIJNS2_ILi8EEEiiEEENS2_ILi64EEENS4_IJiNS2_ILi144EEENS2_ILi288EEEEEENS2_ILi512EEEEEC2ERKS3_RKS6_RKS7_RKSA_RKSB_)
$_ZN7cutlass13device_kernelIN5flash19enable_sm80_to_sm89INS1_16FlashAttnBwdSm80INS1_25CollectiveMainloopBwdSm80ILi2ELi2EN4cute5tupleIJNS5_1CILi128EEES8_NS7_ILi64EEEEEENS_6half_tEfNS_4arch4Sm80ELb0ELb0ELb1ELb1ELb1ELb0ELb0ELb0ELi2ELi4ELi4ELi4ELb0EEENS1_24CollectiveEpilogueBwdGQAISA_fSD_Li256ELb1ELb1EEENS1_19SingleTileSchedulerILb1ELb0ELb0ELi128EEEEEEEEEvNT_6ParamsE$_ZN4cute3eso3ESOILb1ELb0EJNS_1CILi1EEENS_5tupleIJNS2_ILi8EEEiiEEENS2_ILi64EEENS4_IJiNS2_ILi144EEENS2_ILi288EEEEEENS2_ILi512EEEEEC2ERKS3_RKS6_RKS7_RKSA_RKSB_:
        /* <DEDUP_REMOVED lines=8> */
[----:B------:R-:W-:Y:S05]  /*6fa0*/  RET.REL.NODEC R34 `(_ZN7cutlass13device_kernelIN5flash19enable_sm80_to_sm89INS1_16FlashAttnBwdSm80INS1_25CollectiveMainloopBwdSm80ILi2ELi2EN4cute5tupleIJNS5_1CILi128EEES8_NS7_ILi64EEEEEENS_6half_tEfNS_4arch4Sm80ELb0ELb0ELb1ELb1ELb1ELb0ELb0ELb0ELi2ELi4ELi4ELi4ELb0EEENS1_24CollectiveEpilogueBwdGQAISA_fSD_Li256ELb1ELb1EEENS1_19SingleTileSchedulerILb1ELb0ELb0ELi128EEEEEEEEEvNT_6ParamsE) ;  /* 0xffff905022007950 */ /* 0x000fea0003c3ffff */
        .type           $_ZN7cutlass13device_kernelIN5flash19enable_sm80_to_sm89INS1_16FlashAttnBwdSm80INS1_25CollectiveMainloopBwdSm80ILi2ELi2EN4cute5tupleIJNS5_1CILi128EEES8_NS7_ILi64EEEEEENS_6half_tEfNS_4arch4Sm80ELb0ELb0ELb1ELb1ELb1ELb0ELb0ELb0ELi2ELi4ELi4ELi4ELb0EEENS1_24CollectiveEpilogueBwdGQAISA_fSD_Li256ELb1ELb1EEENS1_19SingleTileSchedulerILb1ELb0ELb0ELi128EEEEEEEEEvNT_6ParamsE$_ZN4cute3eso3ESOILb1ELb0EJNS_1CILi1EEENS_5tupleIJiiiEEENS2_ILi64EEENS4_IJNS2_ILi72EEENS2_ILi144EEENS2_ILi288EEEEEENS2_ILi512EEEEEC2ERKS3_RKS5_RKS6_RKSA_RKSB_,@function
        .size           $_ZN7cutlass13device_kernelIN5flash19enable_sm80_to_sm89INS1_16FlashAttnBwdSm80INS1_25CollectiveMainloopBwdSm80ILi2ELi2EN4cute5tupleIJNS5_1CILi128EEES8_NS7_ILi64EEEEEENS_6half_tEfNS_4arch4Sm80ELb0ELb0ELb1ELb1ELb1ELb0ELb0ELb0ELi2ELi4ELi4ELi4ELb0EEENS1_24CollectiveEpilogueBwdGQAISA_fSD_Li256ELb1ELb1EEENS1_19SingleTileSchedulerILb1ELb0ELb0ELi128EEEEEEEEEvNT_6ParamsE$_ZN4cute3eso3ESOILb1ELb0EJNS_1CILi1EEENS_5tupleIJiiiEEENS2_ILi64EEENS4_IJNS2_ILi72EEENS2_ILi144EEENS2_ILi288EEEEEENS2_ILi512EEEEEC2ERKS3_RKS5_RKS6_RKSA_RKSB_,($_ZN7cutlass13device_kernelIN5flash19enable_sm80_to_sm89INS1_16FlashAttnBwdSm80INS1_25CollectiveMainloopBwdSm80ILi2ELi2EN4cute5tupleIJNS5_1CILi128EEES8_NS7_ILi64EEEEEENS_6half_tEfNS_4arch4Sm80ELb0ELb0ELb1ELb1ELb1ELb0ELb0ELb0ELi2ELi4ELi4ELi4ELb0EEENS1_24CollectiveEpilogueBwdGQAISA_fSD_Li256ELb1ELb1EEENS1_19SingleTileSchedulerILb1ELb0ELb0ELi128EEEEEEEEEvNT_6ParamsE$_ZN4cute3eso3ESOILb1ELb0EJNS_1CILi1EEEiiiNS2_ILi144EEENS2_ILi512EEEEEC2ERKS3_RKiSA_SA_RKS4_RKS5_ - $_ZN7cutlass13device_kernelIN5flash19enable_sm80_to_sm89INS1_16FlashAttnBwdSm80INS1_25CollectiveMainloopBwdSm80ILi2ELi2EN4cute5tupleIJNS5_1CILi128EEES8_NS7_ILi64EEEEEENS_6half_tEfNS_4arch4Sm80ELb0ELb0ELb1ELb1ELb1ELb0ELb0ELb0ELi2ELi4ELi4ELi4ELb0EEENS1_24CollectiveEpilogueBwdGQAISA_fSD_Li256ELb1ELb1EEENS1_19SingleTileSchedulerILb1ELb0ELb0ELi128EEEEEEEEEvNT_6ParamsE$_ZN4cute3eso3ESOILb1ELb0EJNS_1CILi1EEENS_5tupleIJiiiEEENS2_ILi64EEENS4_IJNS2_ILi72EEENS2_ILi144EEENS2_ILi288EEEEEENS2_ILi512EEEEEC2ERKS3_RKS5_RKS6_RKSA_RKSB_)
$_ZN7cutlass13device_kernelIN5flash19enable_sm80_to_sm89INS1_16FlashAttnBwdSm80INS1_25CollectiveMainloopBwdSm80ILi2ELi2EN4cute5tupleIJNS5_1CILi128EEES8_NS7_ILi64EEEEEENS_6half_tEfNS_4arch4Sm80ELb0ELb0ELb1ELb1ELb1ELb0ELb0ELb0ELi2ELi4ELi4ELi4ELb0EEENS1_24CollectiveEpilogueBwdGQAISA_fSD_Li256ELb1ELb1EEENS1_19SingleTileSchedulerILb1ELb0ELb0ELi128EEEEEEEEEvNT_6ParamsE$_ZN4cute3eso3ESOILb1ELb0EJNS_1CILi1EEENS_5tupleIJiiiEEENS2_ILi64EEENS4_IJNS2_ILi72EEENS2_ILi144EEENS2_ILi288EEEEEENS2_ILi512EEEEEC2ERKS3_RKS5_RKS6_RKSA_RKSB_:
[----:B------:R-:W-:Y:S01]  /*6fb0*/  IADD3 R4, R81, -c[0x0][0x20], RZ ;  /* 0x8000080051047a10 */ /* 0x000fe20007ffe0ff */
[----:B------:R-:W-:Y:S01]  /*6fc0*/  IMAD.MOV.U32 R34, RZ, RZ, R6 ;  /* 0x000000ffff227224 */ /* 0x000fe200078e0006 */
[----:B------:R-:W-:-:S03]  /*6fd0*/  MOV R35, 0x0 ;  /* 0x0000000000237802 */ /* 0x000fc60000000f00 */
[----:B------:R1:W-:Y:S04]  /*6fe0*/  STL [R4], R2 ;  /* 0x0000000204007387 */ /* 0x0003e80000100800 */
[----:B------:R1:W-:Y:S04]  /*6ff0*/  STL [R4+0x4], R3 ;  /* 0x0000040304007387 */ /* 0x0003e80000100800 */
[----:B------:R1:W-:Y:S01]  /*7000*/  STL [R4+0x8], R5 ;  /* 0x0000080504007387 */ /* 0x0003e20000100800 */
[----:B------:R-:W-:Y:S05]  /*7010*/  RET.REL.NODEC R34 `(_ZN7cutlass13device_kernelIN5flash19enable_sm80_to_sm89INS1_16FlashAttnBwdSm80INS1_25CollectiveMainloopBwdSm80ILi2ELi2EN4cute5tupleIJNS5_1CILi128EEES8_NS7_ILi64EEEEEENS_6half_tEfNS_4arch4Sm80ELb0ELb0ELb1ELb1ELb1ELb0ELb0ELb0ELi2ELi4ELi4ELi4ELb0EEENS1_24CollectiveEpilogueBwdGQAISA_fSD_Li256ELb1ELb1EEENS1_19SingleTileSchedulerILb1ELb0ELb0ELi128EEEEEEEEEvNT_6ParamsE) ;  /* 0xffff8fe022007950 */ /* 0x000fea0003c3ffff */
        .type           $_ZN7cutlass13device_kernelIN5flash19enable_sm80_to_sm89INS1_16FlashAttnBwdSm80INS1_25CollectiveMainloopBwdSm80ILi2ELi2EN4cute5tupleIJNS5_1CILi128EEES8_NS7_ILi64EEEEEENS_6half_tEfNS_4arch4Sm80ELb0ELb0ELb1ELb1ELb1ELb0ELb0ELb0ELi2ELi4ELi4ELi4ELb0EEENS1_24CollectiveEpilogueBwdGQAISA_fSD_Li256ELb1ELb1EEENS1_19SingleTileSchedulerILb1ELb0ELb0ELi128EEEEEEEEEvNT_6ParamsE$_ZN4cute3eso3ESOILb1ELb0EJNS_1CILi1EEEiiiNS2_ILi144EEENS2_ILi512EEEEEC2ERKS3_RKiSA_SA_RKS4_RKS5_,@function
        .size           $_ZN7cutlass13device_kernelIN5flash19enable_sm80_to_sm89INS1_16FlashAttnBwdSm80INS1_25CollectiveMainloopBwdSm80ILi2ELi2EN4cute5tupleIJNS5_1CILi128EEES8_NS7_ILi64EEEEEENS_6half_tEfNS_4arch4Sm80ELb0ELb0ELb1ELb1ELb1ELb0ELb0ELb0ELi2ELi4ELi4ELi4ELb0EEENS1_24CollectiveEpilogueBwdGQAISA_fSD_Li256ELb1ELb1EEENS1_19SingleTileSchedulerILb1ELb0ELb0ELi128EEEEEEEEEvNT_6ParamsE$_ZN4cute3eso3ESOILb1ELb0EJNS_1CILi1EEEiiiNS2_ILi144EEENS2_ILi512EEEEEC2ERKS3_RKiSA_SA_RKS4_RKS5_,($_ZN7cutlass13device_kernelIN5flash19enable_sm80_to_sm89INS1_16FlashAttnBwdSm80INS1_25CollectiveMainloopBwdSm80ILi2ELi2EN4cute5tupleIJNS5_1CILi128EEES8_NS7_ILi64EEEEEENS_6half_tEfNS_4arch4Sm80ELb0ELb0ELb1ELb1ELb1ELb0ELb0ELb0ELi2ELi4ELi4ELi4ELb0EEENS1_24CollectiveEpilogueBwdGQAISA_fSD_Li256ELb1ELb1EEENS1_19SingleTileSchedulerILb1ELb0ELb0ELi128EEEEEEEEEvNT_6ParamsE$_ZN4cute3eso3ESOILb1ELb0EJNS_1CILi1EEEiiiNS2_ILi72EEENS2_ILi512EEEEEC2ERKS3_RKiSA_SA_RKS4_RKS5_ - $_ZN7cutlass13device_kernelIN5flash19enable_sm80_to_sm89INS1_16FlashAttnBwdSm80INS1_25CollectiveMainloopBwdSm80ILi2ELi2EN4cute5tupleIJNS5_1CILi128EEES8_NS7_ILi64EEEEEENS_6half_tEfNS_4arch4Sm80ELb0ELb0ELb1ELb1ELb1ELb0ELb0ELb0ELi2ELi4ELi4ELi4ELb0EEENS1_24CollectiveEpilogueBwdGQAISA_fSD_Li256ELb1ELb1EEENS1_19SingleTileSchedulerILb1ELb0ELb0ELi128EEEEEEEEEvNT_6ParamsE$_ZN4cute3eso3ESOILb1ELb0EJNS_1CILi1EEEiiiNS2_ILi144EEENS2_ILi512EEEEEC2ERKS3_RKiSA_SA_RKS4_RKS5_)
$_ZN7cutlass13device_kernelIN5flash19enable_sm80_to_sm89INS1_16FlashAttnBwdSm80INS1_25CollectiveMainloopBwdSm80ILi2ELi2EN4cute5tupleIJNS5_1CILi128EEES8_NS7_ILi64EEEEEENS_6half_tEfNS_4arch4Sm80ELb0ELb0ELb1ELb1ELb1ELb0ELb0ELb0ELi2ELi4ELi4ELi4ELb0EEENS1_24CollectiveEpilogueBwdGQAISA_fSD_Li256ELb1ELb1EEENS1_19SingleTileSchedulerILb1ELb0ELb0ELi128EEEEEEEEEvNT_6ParamsE$_ZN4cute3eso3ESOILb1ELb0EJNS_1CILi1EEEiiiNS2_ILi144EEENS2_ILi512EEEEEC2ERKS3_RKiSA_SA_RKS4_RKS5_:
        /* <DEDUP_REMOVED lines=11> */
        .type           $_ZN7cutlass13device_kernelIN5flash19enable_sm80_to_sm89INS1_16FlashAttnBwdSm80INS1_25CollectiveMainloopBwdSm80ILi2ELi2EN4cute5tupleIJNS5_1CILi128EEES8_NS7_ILi64EEEEEENS_6half_tEfNS_4arch4Sm80ELb0ELb0ELb1ELb1ELb1ELb0ELb0ELb0ELi2ELi4ELi4ELi4ELb0EEENS1_24CollectiveEpilogueBwdGQAISA_fSD_Li256ELb1ELb1EEENS1_19SingleTileSchedulerILb1ELb0ELb0ELi128EEEEEEEEEvNT_6ParamsE$_ZN4cute3eso3ESOILb1ELb0EJNS_1CILi1EEEiiiNS2_ILi72EEENS2_ILi512EEEEEC2ERKS3_RKiSA_SA_RKS4_RKS5_,@function
        .size           $_ZN7cutlass13device_kernelIN5flash19enable_sm80_to_sm89INS1_16FlashAttnBwdSm80INS1_25CollectiveMainloopBwdSm80ILi2ELi2EN4cute5tupleIJNS5_1CILi128EEES8_NS7_ILi64EEEEEENS_6half_tEfNS_4arch4Sm80ELb0ELb0ELb1ELb1ELb1ELb0ELb0ELb0ELi2ELi4ELi4ELi4ELb0EEENS1_24CollectiveEpilogueBwdGQAISA_fSD_Li256ELb1ELb1EEENS1_19SingleTileSchedulerILb1ELb0ELb0ELi128EEEEEEEEEvNT_6ParamsE$_ZN4cute3eso3ESOILb1ELb0EJNS_1CILi1EEEiiiNS2_ILi72EEENS2_ILi512EEEEEC2ERKS3_RKiSA_SA_RKS4_RKS5_,($_ZN7cutlass13device_kernelIN5flash19enable_sm80_to_sm89INS1_16FlashAttnBwdSm80INS1_25CollectiveMainloopBwdSm80ILi2ELi2EN4cute5tupleIJNS5_1CILi128EEES8_NS7_ILi64EEEEEENS_6half_tEfNS_4arch4Sm80ELb0ELb0ELb1ELb1ELb1ELb0ELb0ELb0ELi2ELi4ELi4ELi4ELb0EEENS1_24CollectiveEpilogueBwdGQAISA_fSD_Li256ELb1ELb1EEENS1_19SingleTileSchedulerILb1ELb0ELb0ELi128EEEEEEEEEvNT_6ParamsE$_ZN4cute3eso3ESOILb1ELb0EJNS_1CILi8EEEiiEEC2ERKS3_RKiS8_ - $_ZN7cutlass13device_kernelIN5flash19enable_sm80_to_sm89INS1_16FlashAttnBwdSm80INS1_25CollectiveMainloopBwdSm80ILi2ELi2EN4cute5tupleIJNS5_1CILi128EEES8_NS7_ILi64EEEEEENS_6half_tEfNS_4arch4Sm80ELb0ELb0ELb1ELb1ELb1ELb0ELb0ELb0ELi2ELi4ELi4ELi4ELb0EEENS1_24CollectiveEpilogueBwdGQAISA_fSD_Li256ELb1ELb1EEENS1_19SingleTileSchedulerILb1ELb0ELb0ELi128EEEEEEEEEvNT_6ParamsE$_ZN4cute3eso3ESOILb1ELb0EJNS_1CILi1EEEiiiNS2_ILi72EEENS2_ILi512EEEEEC2ERKS3_RKiSA_SA_RKS4_RKS5_)
$_ZN7cutlass13device_kernelIN5flash19enable_sm80_to_sm89INS1_16FlashAttnBwdSm80INS1_25CollectiveMainloopBwdSm80ILi2ELi2EN4cute5tupleIJNS5_1CILi128EEES8_NS7_ILi64EEEEEENS_6half_tEfNS_4arch4Sm80ELb0ELb0ELb1ELb1ELb1ELb0ELb0ELb0ELi2ELi4ELi4ELi4ELb0EEENS1_24CollectiveEpilogueBwdGQAISA_fSD_Li256ELb1ELb1EEENS1_19SingleTileSchedulerILb1ELb0ELb0ELi128EEEEEEEEEvNT_6ParamsE$_ZN4cute3eso3ESOILb1ELb0EJNS_1CILi1EEEiiiNS2_ILi72EEENS2_ILi512EEEEEC2ERKS3_RKiSA_SA_RKS4_RKS5_:
        /* <DEDUP_REMOVED lines=11> */
        .type           $_ZN7cutlass13device_kernelIN5flash19enable_sm80_to_sm89INS1_16FlashAttnBwdSm80INS1_25CollectiveMainloopBwdSm80ILi2ELi2EN4cute5tupleIJNS5_1CILi128EEES8_NS7_ILi64EEEEEENS_6half_tEfNS_4arch4Sm80ELb0ELb0ELb1ELb1ELb1ELb0ELb0ELb0ELi2ELi4ELi4ELi4ELb0EEENS1_24CollectiveEpilogueBwdGQAISA_fSD_Li256ELb1ELb1EEENS1_19SingleTileSchedulerILb1ELb0ELb0ELi128EEEEEEEEEvNT_6ParamsE$_ZN4cute3eso3ESOILb1ELb0EJNS_1CILi8EEEiiEEC2ERKS3_RKiS8_,@function
        .size           $_ZN7cutlass13device_kernelIN5flash19enable_sm80_to_sm89INS1_16FlashAttnBwdSm80INS1_25CollectiveMainloopBwdSm80ILi2ELi2EN4cute5tupleIJNS5_1CILi128EEES8_NS7_ILi64EEEEEENS_6half_tEfNS_4arch4Sm80ELb0ELb0ELb1ELb1ELb1ELb0ELb0ELb0ELi2ELi4ELi4ELi4ELb0EEENS1_24CollectiveEpilogueBwdGQAISA_fSD_Li256ELb1ELb1EEENS1_19SingleTileSchedulerILb1ELb0ELb0ELi128EEEEEEEEEvNT_6ParamsE$_ZN4cute3eso3ESOILb1ELb0EJNS_1CILi8EEEiiEEC2ERKS3_RKiS8_,($_ZN7cutlass13device_kernelIN5flash19enable_sm80_to_sm89INS1_16FlashAttnBwdSm80INS1_25CollectiveMainloopBwdSm80ILi2ELi2EN4cute5tupleIJNS5_1CILi128EEES8_NS7_ILi64EEEEEENS_6half_tEfNS_4arch4Sm80ELb0ELb0ELb1ELb1ELb1ELb0ELb0ELb0ELi2ELi4ELi4ELi4ELb0EEENS1_24CollectiveEpilogueBwdGQAISA_fSD_Li256ELb1ELb1EEENS1_19SingleTileSchedulerILb1ELb0ELb0ELi128EEEEEEEEEvNT_6ParamsE$_ZN4cute3eso3ESOILb1ELb0EJNS_1CILi8EEEiiiNS2_ILi144EEENS2_ILi512EEEEEC2ERKS3_RKiSA_SA_RKS4_RKS5_ - $_ZN7cutlass13device_kernelIN5flash19enable_sm80_to_sm89INS1_16FlashAttnBwdSm80INS1_25CollectiveMainloopBwdSm80ILi2ELi2EN4cute5tupleIJNS5_1CILi128EEES8_NS7_ILi64EEEEEENS_6half_tEfNS_4arch4Sm80ELb0ELb0ELb1ELb1ELb1ELb0ELb0ELb0ELi2ELi4ELi4ELi4ELb0EEENS1_24CollectiveEpilogueBwdGQAISA_fSD_Li256ELb1ELb1EEENS1_19SingleTileSchedulerILb1ELb0ELb0ELi128EEEEEEEEEvNT_6ParamsE$_ZN4cute3eso3ESOILb1ELb0EJNS_1CILi8EEEiiEEC2ERKS3_RKiS8_)
$_ZN7cutlass13device_kernelIN5flash19enable_sm80_to_sm89INS1_16FlashAttnBwdSm80INS1_25CollectiveMainloopBwdSm80ILi2ELi2EN4cute5tupleIJNS5_1CILi128EEES8_NS7_ILi64EEEEEENS_6half_tEfNS_4arch4Sm80ELb0ELb0ELb1ELb1ELb1ELb0ELb0ELb0ELi2ELi4ELi4ELi4ELb0EEENS1_24CollectiveEpilogueBwdGQAISA_fSD_Li256ELb1ELb1EEENS1_19SingleTileSchedulerILb1ELb0ELb0ELi128EEEEEEEEEvNT_6ParamsE$_ZN4cute3eso3ESOILb1ELb0EJNS_1CILi8EEEiiEEC2ERKS3_RKiS8_:
[----:B------:R-:W-:Y:S02]  /*7180*/  IADD3 R3, R81, -c[0x0][0x20], RZ ;  /* 0x8000080051037a10 */ /* 0x000fe40007ffe0ff */
[----:B------:R-:W-:-:S03]  /*7190*/  IADD3 R2, R83, -c[0x0][0x20], RZ ;  /* 0x8000080053027a10 */ /* 0x000fc60007ffe0ff */
[----:B------:R1:W-:Y:S04]  /*71a0*/  STL [R3], R26 ;  /* 0x0000001a03007387 */ /* 0x0003e80000100800 */
[----:B------:R-:W2:Y:S01]  /*71b0*/  LDL R2, [R2] ;  /* 0x0000000002027983 */ /* 0x000ea20000100800 */
[----:B------:R-:W-:-:S03]  /*71c0*/  IMAD.MOV.U32 R5, RZ, RZ, 0x0 ;  /* 0x00000000ff057424 */ /* 0x000fc600078e00ff */
[----:B--2---:R1:W-:Y:S01]  /*71d0*/  STL [R3+0x4], R2 ;  /* 0x0000040203007387 */ /* 0x0043e20000100800 */
[----:B------:R-:W-:Y:S05]  /*71e0*/  RET.REL.NODEC R4 `(_ZN7cutlass13device_kernelIN5flash19enable_sm80_to_sm89INS1_16FlashAttnBwdSm80INS1_25CollectiveMainloopBwdSm80ILi2ELi2EN4cute5tupleIJNS5_1CILi128EEES8_NS7_ILi64EEEEEENS_6half_tEfNS_4arch4Sm80ELb0ELb0ELb1ELb1ELb1ELb0ELb0ELb0ELi2ELi4ELi4ELi4ELb0EEENS1_24CollectiveEpilogueBwdGQAISA_fSD_Li256ELb1ELb1EEENS1_19SingleTileSchedulerILb1ELb0ELb0ELi128EEEEEEEEEvNT_6ParamsE) ;  /* 0xffff8e1004007950 */ /* 0x000fea0003c3ffff */
        .type           $_ZN7cutlass13device_kernelIN5flash19enable_sm80_to_sm89INS1_16FlashAttnBwdSm80INS1_25CollectiveMainloopBwdSm80ILi2ELi2EN4cute5tupleIJNS5_1CILi128EEES8_NS7_ILi64EEEEEENS_6half_tEfNS_4arch4Sm80ELb0ELb0ELb1ELb1ELb1ELb0ELb0ELb0ELi2ELi4ELi4ELi4ELb0EEENS1_24CollectiveEpilogueBwdGQAISA_fSD_Li256ELb1ELb1EEENS1_19SingleTileSchedulerILb1ELb0ELb0ELi128EEEEEEEEEvNT_6ParamsE$_ZN4cute3eso3ESOILb1ELb0EJNS_1CILi8EEEiiiNS2_ILi144EEENS2_ILi512EEEEEC2ERKS3_RKiSA_SA_RKS4_RKS5_,@function
        .size           $_ZN7cutlass13device_kernelIN5flash19enable_sm80_to_sm89INS1_16FlashAttnBwdSm80INS1_25CollectiveMainloopBwdSm80ILi2ELi2EN4cute5tupleIJNS5_1CILi128EEES8_NS7_ILi64EEEEEENS_6half_tEfNS_4arch4Sm80ELb0ELb0ELb1ELb1ELb1ELb0ELb0ELb0ELi2ELi4ELi4ELi4ELb0EEENS1_24CollectiveEpilogueBwdGQAISA_fSD_Li256ELb1ELb1EEENS1_19SingleTileSchedulerILb1ELb0ELb0ELi128EEEEEEEEEvNT_6ParamsE$_ZN4cute3eso3ESOILb1ELb0EJNS_1CILi8EEEiiiNS2_ILi144EEENS2_ILi512EEEEEC2ERKS3_RKiSA_SA_RKS4_RKS5_,($_ZN7cutlass13device_kernelIN5flash19enable_sm80_to_sm89INS1_16FlashAttnBwdSm80INS1_25CollectiveMainloopBwdSm80ILi2ELi2EN4cute5tupleIJNS5_1CILi128EEES8_NS7_ILi64EEEEEENS_6half_tEfNS_4arch4Sm80ELb0ELb0ELb1ELb1ELb1ELb0ELb0ELb0ELi2ELi4ELi4ELi4ELb0EEENS1_24CollectiveEpilogueBwdGQAISA_fSD_Li256ELb1ELb1EEENS1_19SingleTileSchedulerILb1ELb0ELb0ELi128EEEEEEEEEvNT_6ParamsE$_ZN4cute3eso3ESOILb1ELb0EJNS_5tupleIJNS2_IJNS_1CILi1EEENS3_ILi0EEEEEENS2_IJS5_S5_EEEEEENS2_IJS5_iEEEEEC2ERKS8_RKS9_ - $_ZN7cutlass13device_kernelIN5flash19enable_sm80_to_sm89INS1_16FlashAttnBwdSm80INS1_25CollectiveMainloopBwdSm80ILi2ELi2EN4cute5tupleIJNS5_1CILi128EEES8_NS7_ILi64EEEEEENS_6half_tEfNS_4arch4Sm80ELb0ELb0ELb1ELb1ELb1ELb0ELb0ELb0ELi2ELi4ELi4ELi4ELb0EEENS1_24CollectiveEpilogueBwdGQAISA_fSD_Li256ELb1ELb1EEENS1_19SingleTileSchedulerILb1ELb0ELb0ELi128EEEEEEEEEvNT_6ParamsE$_ZN4cute3eso3ESOILb1ELb0EJNS_1CILi8EEEiiiNS2_ILi144EEENS2_ILi512EEEEEC2ERKS3_RKiSA_SA_RKS4_RKS5_)
$_ZN7cutlass13device_kernelIN5flash19enable_sm80_to_sm89INS1_16FlashAttnBwdSm80INS1_25CollectiveMainloopBwdSm80ILi2ELi2EN4cute5tupleIJNS5_1CILi128EEES8_NS7_ILi64EEEEEENS_6half_tEfNS_4arch4Sm80ELb0ELb0ELb1ELb1ELb1ELb0ELb0ELb0ELi2ELi4ELi4ELi4ELb0EEENS1_24CollectiveEpilogueBwdGQAISA_fSD_Li256ELb1ELb1EEENS1_19SingleTileSchedulerILb1ELb0ELb0ELi128EEEEEEEEEvNT_6ParamsE$_ZN4cute3eso3ESOILb1ELb0EJNS_1CILi8EEEiiiNS2_ILi144EEENS2_ILi512EEEEEC2ERKS3_RKiSA_SA_RKS4_RKS5_:
        /* <DEDUP_REMOVED lines=9> */
[----:B------:R-:W-:Y:S05]  /*7280*/  RET.REL.NODEC R4 `(_ZN7cutlass13device_kernelIN5flash19enable_sm80_to_sm89INS1_16FlashAttnBwdSm80INS1_25CollectiveMainloopBwdSm80ILi2ELi2EN4cute5tupleIJNS5_1CILi128EEES8_NS7_ILi64EEEEEENS_6half_tEfNS_4arch4Sm80ELb0ELb0ELb1ELb1ELb1ELb0ELb0ELb0ELi2ELi4ELi4ELi4ELb0EEENS1_24CollectiveEpilogueBwdGQAISA_fSD_Li256ELb1ELb1EEENS1_19SingleTileSchedulerILb1ELb0ELb0ELi128EEEEEEEEEvNT_6ParamsE) ;  /* 0xffff8d7004007950 */ /* 0x000fea0003c3ffff */
        .type           $_ZN7cutlass13device_kernelIN5flash19enable_sm80_to_sm89INS1_16FlashAttnBwdSm80INS1_25CollectiveMainloopBwdSm80ILi2ELi2EN4cute5tupleIJNS5_1CILi128EEES8_NS7_ILi64EEEEEENS_6half_tEfNS_4arch4Sm80ELb0ELb0ELb1ELb1ELb1ELb0ELb0ELb0ELi2ELi4ELi4ELi4ELb0EEENS1_24CollectiveEpilogueBwdGQAISA_fSD_Li256ELb1ELb1EEENS1_19SingleTileSchedulerILb1ELb0ELb0ELi128EEEEEEEEEvNT_6ParamsE$_ZN4cute3eso3ESOILb1ELb0EJNS_5tupleIJNS2_IJNS_1CILi1EEENS3_ILi0EEEEEENS2_IJS5_S5_EEEEEENS2_IJS5_iEEEEEC2ERKS8_RKS9_,@function
        .size           $_ZN7cutlass13device_kernelIN5flash19enable_sm80_to_sm89INS1_16FlashAttnBwdSm80INS1_25CollectiveMainloopBwdSm80ILi2ELi2EN4cute5tupleIJNS5_1CILi128EEES8_NS7_ILi64EEEEEENS_6half_tEfNS_4arch4Sm80ELb0ELb0ELb1ELb1ELb1ELb0ELb0ELb0ELi2ELi4ELi4ELi4ELb0EEENS1_24CollectiveEpilogueBwdGQAISA_fSD_Li256ELb1ELb1EEENS1_19SingleTileSchedulerILb1ELb0ELb0ELi128EEEEEEEEEvNT_6ParamsE$_ZN4cute3eso3ESOILb1ELb0EJNS_5tupleIJNS2_IJNS_1CILi1EEENS3_ILi0EEEEEENS2_IJS5_S5_EEEEEENS2_IJS5_iEEEEEC2ERKS8_RKS9_,($_ZN7cutlass13device_kernelIN5flash19enable_sm80_to_sm89INS1_16FlashAttnBwdSm80INS1_25CollectiveMainloopBwdSm80ILi2ELi2EN4cute5tupleIJNS5_1CILi128EEES8_NS7_ILi64EEEEEENS_6half_tEfNS_4arch4Sm80ELb0ELb0ELb1ELb1ELb1ELb0ELb0ELb0ELi2ELi4ELi4ELi4ELb0EEENS1_24CollectiveEpilogueBwdGQAISA_fSD_Li256ELb1ELb1EEENS1_19SingleTileSchedulerILb1ELb0ELb0ELi128EEEEEEEEEvNT_6ParamsE$_ZN4cute3eso3ESOILb1ELb0EJNS_5tupleIJNS2_IJNS_1CILi1EEENS3_ILi0EEEEEES5_EEENS2_IJNS2_IJS5_S5_EEEiEEEEEC2ERKS7_RKS9_ - $_ZN7cutlass13device_kernelIN5flash19enable_sm80_to_sm89INS1_16FlashAttnBwdSm80INS1_25CollectiveMainloopBwdSm80ILi2ELi2EN4cute5tupleIJNS5_1CILi128EEES8_NS7_ILi64EEEEEENS_6half_tEfNS_4arch4Sm80ELb0ELb0ELb1ELb1ELb1ELb0ELb0ELb0ELi2ELi4ELi4ELi4ELb0EEENS1_24CollectiveEpilogueBwdGQAISA_fSD_Li256ELb1ELb1EEENS1_19SingleTileSchedulerILb1ELb0ELb0ELi128EEEEEEEEEvNT_6ParamsE$_ZN4cute3eso3ESOILb1ELb0EJNS_5tupleIJNS2_IJNS_1CILi1EEENS3_ILi0EEEEEENS2_IJS5_S5_EEEEEENS2_IJS5_iEEEEEC2ERKS8_RKS9_)
$_ZN7cutlass13device_kernelIN5flash19enable_sm80_to_sm89INS1_16FlashAttnBwdSm80INS1_25CollectiveMainloopBwdSm80ILi2ELi2EN4cute5tupleIJNS5_1CILi128EEES8_NS7_ILi64EEEEEENS_6half_tEfNS_4arch4Sm80ELb0ELb0ELb1ELb1ELb1ELb0ELb0ELb0ELi2ELi4ELi4ELi4ELb0EEENS1_24CollectiveEpilogueBwdGQAISA_fSD_Li256ELb1ELb1EEENS1_19SingleTileSchedulerILb1ELb0ELb0ELi128EEEEEEEEEvNT_6ParamsE$_ZN4cute3eso3ESOILb1ELb0EJNS_5tupleIJNS2_IJNS_1CILi1EEENS3_ILi0EEEEEENS2_IJS5_S5_EEEEEENS2_IJS5_iEEEEEC2ERKS8_RKS9_:
[----:B------:R-:W-:Y:S02]  /*7290*/  IADD3 R10, R10, -c[0x0][0x20], RZ ;  /* 0x800008000a0a7a10 */ /* 0x000fe40007ffe0ff */
[----:B------:R-:W-:-:S03]  /*72a0*/  MOV R13, 0x0 ;  /* 0x00000000000d7802 */ /* 0x000fc60000000f00 */
[----:B------:R1:W-:Y:S01]  /*72b0*/  STL [R10], R11 ;  /* 0x0000000b0a007387 */ /* 0x0003e20000100800 */
[----:B------:R-:W-:Y:S05]  /*72c0*/  RET.REL.NODEC R12 `(_ZN7cutlass13device_kernelIN5flash19enable_sm80_to_sm89INS1_16FlashAttnBwdSm80INS1_25CollectiveMainloopBwdSm80ILi2ELi2EN4cute5tupleIJNS5_1CILi128EEES8_NS7_ILi64EEEEEENS_6half_tEfNS_4arch4Sm80ELb0ELb0ELb1ELb1ELb1ELb0ELb0ELb0ELi2ELi4ELi4ELi4ELb0EEENS1_24CollectiveEpilogueBwdGQAISA_fSD_Li256ELb1ELb1EEENS1_19SingleTileSchedulerILb1ELb0ELb0ELi128EEEEEEEEEvNT_6ParamsE) ;  /* 0xffff8d300c007950 */ /* 0x000fea0003c3ffff */
        .type           $_ZN7cutlass13device_kernelIN5flash19enable_sm80_to_sm89INS1_16FlashAttnBwdSm80INS1_25CollectiveMainloopBwdSm80ILi2ELi2EN4cute5tupleIJNS5_1CILi128EEES8_NS7_ILi64EEEEEENS_6half_tEfNS_4arch4Sm80ELb0ELb0ELb1ELb1ELb1ELb0ELb0ELb0ELi2ELi4ELi4ELi4ELb0EEENS1_24CollectiveEpilogueBwdGQAISA_fSD_Li256ELb1ELb1EEENS1_19SingleTileSchedulerILb1ELb0ELb0ELi128EEEEEEEEEvNT_6ParamsE$_ZN4cute3eso3ESOILb1ELb0EJNS_5tupleIJNS2_IJNS_1CILi1EEENS3_ILi0EEEEEES5_EEENS2_IJNS2_IJS5_S5_EEEiEEEEEC2ERKS7_RKS9_,@function
        .size           $_ZN7cutlass13device_kernelIN5flash19enable_sm80_to_sm89INS1_16FlashAttnBwdSm80INS1_25CollectiveMainloopBwdSm80ILi2ELi2EN4cute5tupleIJNS5_1CILi128EEES8_NS7_ILi64EEEEEENS_6half_tEfNS_4arch4Sm80ELb0ELb0ELb1ELb1ELb1ELb0ELb0ELb0ELi2ELi4ELi4ELi4ELb0EEENS1_24CollectiveEpilogueBwdGQAISA_fSD_Li256ELb1ELb1EEENS1_19SingleTileSchedulerILb1ELb0ELb0ELi128EEEEEEEEEvNT_6ParamsE$_ZN4cute3eso3ESOILb1ELb0EJNS_5tupleIJNS2_IJNS_1CILi1EEENS3_ILi0EEEEEES5_EEENS2_IJNS2_IJS5_S5_EEEiEEEEEC2ERKS7_RKS9_,($_ZN7cutlass13device_kernelIN5flash19enable_sm80_to_sm89INS1_16FlashAttnBwdSm80INS1_25CollectiveMainloopBwdSm80ILi2ELi2EN4cute5tupleIJNS5_1CILi128EEES8_NS7_ILi64EEEEEENS_6half_tEfNS_4arch4Sm80ELb0ELb0ELb1ELb1ELb1ELb0ELb0ELb0ELi2ELi4ELi4ELi4ELb0EEENS1_24CollectiveEpilogueBwdGQAISA_fSD_Li256ELb1ELb1EEENS1_19SingleTileSchedulerILb1ELb0ELb0ELi128EEEEEEEEEvNT_6ParamsE$_ZN4cute3eso3ESOILb1ELb0EJNS_5tupleIJNS_1CILi0EEES4_EEEiEEC2ERKS5_RKi - $_ZN7cutlass13device_kernelIN5flash19enable_sm80_to_sm89INS1_16FlashAttnBwdSm80INS1_25CollectiveMainloopBwdSm80ILi2ELi2EN4cute5tupleIJNS5_1CILi128EEES8_NS7_ILi64EEEEEENS_6half_tEfNS_4arch4Sm80ELb0ELb0ELb1ELb1ELb1ELb0ELb0ELb0ELi2ELi4ELi4ELi4ELb0EEENS1_24CollectiveEpilogueBwdGQAISA_fSD_Li256ELb1ELb1EEENS1_19SingleTileSchedulerILb1ELb0ELb0ELi128EEEEEEEEEvNT_6ParamsE$_ZN4cute3eso3ESOILb1ELb0EJNS_5tupleIJNS2_IJNS_1CILi1EEENS3_ILi0EEEEEES5_EEENS2_IJNS2_IJS5_S5_EEEiEEEEEC2ERKS7_RKS9_)
$_ZN7cutlass13device_kernelIN5flash19enable_sm80_to_sm89INS1_16FlashAttnBwdSm80INS1_25CollectiveMainloopBwdSm80ILi2ELi2EN4cute5tupleIJNS5_1CILi128EEES8_NS7_ILi64EEEEEENS_6half_tEfNS_4arch4Sm80ELb0ELb0ELb1ELb1ELb1ELb0ELb0ELb0ELi2ELi4ELi4ELi4ELb0EEENS1_24CollectiveEpilogueBwdGQAISA_fSD_Li256ELb1ELb1EEENS1_19SingleTileSchedulerILb1ELb0ELb0ELi128EEEEEEEEEvNT_6ParamsE$_ZN4cute3eso3ESOILb1ELb0EJNS_5tupleIJNS2_IJNS_1CILi1EEENS3_ILi0EEEEEES5_EEENS2_IJNS2_IJS5_S5_EEEiEEEEEC2ERKS7_RKS9_:
[----:B------:R-:W-:Y:S02]  /*72d0*/  IADD3 R10, R82, -c[0x0][0x20], RZ ;  /* 0x80000800520a7a10 */ /* 0x000fe40007ffe0ff */
[----:B------:R-:W-:-:S03]  /*72e0*/  MOV R13, 0x0 ;  /* 0x00000000000d7802 */ /* 0x000fc60000000f00 */
[----:B------:R1:W-:Y:S01]  /*72f0*/  STL [R10], R11 ;  /* 0x0000000b0a007387 */ /* 0x0003e20000100800 */
[----:B------:R-:W-:Y:S05]  /*7300*/  RET.REL.NODEC R12 `(_ZN7cutlass13device_kernelIN5flash19enable_sm80_to_sm89INS1_16FlashAttnBwdSm80INS1_25CollectiveMainloopBwdSm80ILi2ELi2EN4cute5tupleIJNS5_1CILi128EEES8_NS7_ILi64EEEEEENS_6half_tEfNS_4arch4Sm80ELb0ELb0ELb1ELb1ELb1ELb0ELb0ELb0ELi2ELi4ELi4ELi4ELb0EEENS1_24CollectiveEpilogueBwdGQAISA_fSD_Li256ELb1ELb1EEENS1_19SingleTileSchedulerILb1ELb0ELb0ELi128EEEEEEEEEvNT_6ParamsE) ;  /* 0xffff8cf00c007950 */ /* 0x000fea0003c3ffff */
        .type           $_ZN7cutlass13device_kernelIN5flash19enable_sm80_to_sm89INS1_16FlashAttnBwdSm80INS1_25CollectiveMainloopBwdSm80ILi2ELi2EN4cute5tupleIJNS5_1CILi128EEES8_NS7_ILi64EEEEEENS_6half_tEfNS_4arch4Sm80ELb0ELb0ELb1ELb1ELb1ELb0ELb0ELb0ELi2ELi4ELi4ELi4ELb0EEENS1_24CollectiveEpilogueBwdGQAISA_fSD_Li256ELb1ELb1EEENS1_19SingleTileSchedulerILb1ELb0ELb0ELi128EEEEEEEEEvNT_6ParamsE$_ZN4cute3eso3ESOILb1ELb0EJNS_5tupleIJNS_1CILi0EEES4_EEEiEEC2ERKS5_RKi,@function
        .size           $_ZN7cutlass13device_kernelIN5flash19enable_sm80_to_sm89INS1_16FlashAttnBwdSm80INS1_25CollectiveMainloopBwdSm80ILi2ELi2EN4cute5tupleIJNS5_1CILi128EEES8_NS7_ILi64EEEEEENS_6half_tEfNS_4arch4Sm80ELb0ELb0ELb1ELb1ELb1ELb0ELb0ELb0ELi2ELi4ELi4ELi4ELb0EEENS1_24CollectiveEpilogueBwdGQAISA_fSD_Li256ELb1ELb1EEENS1_19SingleTileSchedulerILb1ELb0ELb0ELi128EEEEEEEEEvNT_6ParamsE$_ZN4cute3eso3ESOILb1ELb0EJNS_5tupleIJNS_1CILi0EEES4_EEEiEEC2ERKS5_RKi,($_ZN7cutlass13device_kernelIN5flash19enable_sm80_to_sm89INS1_16FlashAttnBwdSm80INS1_25CollectiveMainloopBwdSm80ILi2ELi2EN4cute5tupleIJNS5_1CILi128EEES8_NS7_ILi64EEEEEENS_6half_tEfNS_4arch4Sm80ELb0ELb0ELb1ELb1ELb1ELb0ELb0ELb0ELi2ELi4ELi4ELi4ELb0EEENS1_24CollectiveEpilogueBwdGQAISA_fSD_Li256ELb1ELb1EEENS1_19SingleTileSchedulerILb1ELb0ELb0ELi128EEEEEEEEEvNT_6ParamsE$_ZN4cute3eso3ESOILb1ELb0EJNS_5tupleIJNS_1CILi1EEENS3_ILi0EEEEEENS2_IJiEEEEEC2ERKS6_RKS7_ - $_ZN7cutlass13device_kernelIN5flash19enable_sm80_to_sm89INS1_16FlashAttnBwdSm80INS1_25CollectiveMainloopBwdSm80ILi2ELi2EN4cute5tupleIJNS5_1CILi128EEES8_NS7_ILi64EEEEEENS_6half_tEfNS_4arch4Sm80ELb0ELb0ELb1ELb1ELb1ELb0ELb0ELb0ELi2ELi4ELi4ELi4ELb0EEENS1_24CollectiveEpilogueBwdGQAISA_fSD_Li256ELb1ELb1EEENS1_19SingleTileSchedulerILb1ELb0ELb0ELi128EEEEEEEEEvNT_6ParamsE$_ZN4cute3eso3ESOILb1ELb0EJNS_5tupleIJNS_1CILi0EEES4_EEEiEEC2ERKS5_RKi)
$_ZN7cutlass13device_kernelIN5flash19enable_sm80_to_sm89INS1_16FlashAttnBwdSm80INS1_25CollectiveMainloopBwdSm80ILi2ELi2EN4cute5tupleIJNS5_1CILi128EEES8_NS7_ILi64EEEEEENS_6half_tEfNS_4arch4Sm80ELb0ELb0ELb1ELb1ELb1ELb0ELb0ELb0ELi2ELi4ELi4ELi4ELb0EEENS1_24CollectiveEpilogueBwdGQAISA_fSD_Li256ELb1ELb1EEENS1_19SingleTileSchedulerILb1ELb0ELb0ELi128EEEEEEEEEvNT_6ParamsE$_ZN4cute3eso3ESOILb1ELb0EJNS_5tupleIJNS_1CILi0EEES4_EEEiEEC2ERKS5_RKi:
[----:B------:R-:W-:Y:S02]  /*7310*/  IADD3 R10, R82, -c[0x0][0x20], RZ ;  /* 0x80000800520a7a10 */ /* 0x000fe40007ffe0ff */
[----:B------:R-:W-:-:S03]  /*7320*/  MOV R13, 0x0 ;  /* 0x00000000000d7802 */ /* 0x000fc60000000f00 */
[----:B------:R1:W-:Y:S01]  /*7330*/  STL [R10], R11 ;  /* 0x0000000b0a007387 */ /* 0x0003e20000100800 */
[----:B------:R-:W-:Y:S05]  /*7340*/  RET.REL.NODEC R12 `(_ZN7cutlass13device_kernelIN5flash19enable_sm80_to_sm89INS1_16FlashAttnBwdSm80INS1_25CollectiveMainloopBwdSm80ILi2ELi2EN4cute5tupleIJNS5_1CILi128EEES8_NS7_ILi64EEEEEENS_6half_tEfNS_4arch4Sm80ELb0ELb0ELb1ELb1ELb1ELb0ELb0ELb0ELi2ELi4ELi4ELi4ELb0EEENS1_24CollectiveEpilogueBwdGQAISA_fSD_Li256ELb1ELb1EEENS1_19SingleTileSchedulerILb1ELb0ELb0ELi128EEEEEEEEEvNT_6ParamsE) ;  /* 0xffff8cb00c007950 */ /* 0x000fea0003c3ffff */
        .type           $_ZN7cutlass13device_kernelIN5flash19enable_sm80_to_sm89INS1_16FlashAttnBwdSm80INS1_25CollectiveMainloopBwdSm80ILi2ELi2EN4cute5tupleIJNS5_1CILi128EEES8_NS7_ILi64EEEEEENS_6half_tEfNS_4arch4Sm80ELb0ELb0ELb1ELb1ELb1ELb0ELb0ELb0ELi2ELi4ELi4ELi4ELb0EEENS1_24CollectiveEpilogueBwdGQAISA_fSD_Li256ELb1ELb1EEENS1_19SingleTileSchedulerILb1ELb0ELb0ELi128EEEEEEEEEvNT_6ParamsE$_ZN4cute3eso3ESOILb1ELb0EJNS_5tupleIJNS_1CILi1EEENS3_ILi0EEEEEENS2_IJiEEEEEC2ERKS6_RKS7_,@function
        .size           $_ZN7cutlass13device_kernelIN5flash19enable_sm80_to_sm89INS1_16FlashAttnBwdSm80INS1_25CollectiveMainloopBwdSm80ILi2ELi2EN4cute5tupleIJNS5_1CILi128EEES8_NS7_ILi64EEEEEENS_6half_tEfNS_4arch4Sm80ELb0ELb0ELb1ELb1ELb1ELb0ELb0ELb0ELi2ELi4ELi4ELi4ELb0EEENS1_24CollectiveEpilogueBwdGQAISA_fSD_Li256ELb1ELb1EEENS1_19SingleTileSchedulerILb1ELb0ELb0ELi128EEEEEEEEEvNT_6ParamsE$_ZN4cute3eso3ESOILb1ELb0EJNS_5tupleIJNS_1CILi1EEENS3_ILi0EEEEEENS2_IJiEEEEEC2ERKS6_RKS7_,($_ZN7cutlass13device_kernelIN5flash19enable_sm80_to_sm89INS1_16FlashAttnBwdSm80INS1_25CollectiveMainloopBwdSm80ILi2ELi2EN4cute5tupleIJNS5_1CILi128EEES8_NS7_ILi64EEEEEENS_6half_tEfNS_4arch4Sm80ELb0ELb0ELb1ELb1ELb1ELb0ELb0ELb0ELi2ELi4ELi4ELi4ELb0EEENS1_24CollectiveEpilogueBwdGQAISA_fSD_Li256ELb1ELb1EEENS1_19SingleTileSchedulerILb1ELb0ELb0ELi128EEEEEEEEEvNT_6ParamsE$_ZN4cute3eso3ESOILb1ELb0EJNS_6LayoutINS_5tupleIJNS3_IJNS3_IJNS3_IJNS_1CILi4EEENS4_ILi2EEEEEENS4_ILi1EEEEEES8_EEENS3_IJNS3_IJNS3_IJS8_S8_EEES8_EEES6_EEEEEENS3_IJNS3_IJNS3_IJNS3_IJS8_NS4_ILi32EEEEEENS4_ILi0EEEEEESH_EEENS3_IJNS3_IJNS3_IJSH_SH_EEESH_EEENS4_ILi64EEEEEEEEEEENS_10ViewEngineIPN7cutlass6half_tEEEEEC2ERKSP_RKSU_ - $_ZN7cutlass13device_kernelIN5flash19enable_sm80_to_sm89INS1_16FlashAttnBwdSm80INS1_25CollectiveMainloopBwdSm80ILi2ELi2EN4cute5tupleIJNS5_1CILi128EEES8_NS7_ILi64EEEEEENS_6half_tEfNS_4arch4Sm80ELb0ELb0ELb1ELb1ELb1ELb0ELb0ELb0ELi2ELi4ELi4ELi4ELb0EEENS1_24CollectiveEpilogueBwdGQAISA_fSD_Li256ELb1ELb1EEENS1_19SingleTileSchedulerILb1ELb0ELb0ELi128EEEEEEEEEvNT_6ParamsE$_ZN4cute3eso3ESOILb1ELb0EJNS_5tupleIJNS_1CILi1EEENS3_ILi0EEEEEENS2_IJiEEEEEC2ERKS6_RKS7_)
$_ZN7cutlass13device_kernelIN5flash19enable_sm80_to_sm89INS1_16FlashAttnBwdSm80INS1_25CollectiveMainloopBwdSm80ILi2ELi2EN4cute5tupleIJNS5_1CILi128EEES8_NS7_ILi64EEEEEENS_6half_tEfNS_4arch4Sm80ELb0ELb0ELb1ELb1ELb1ELb0ELb0ELb0ELi2ELi4ELi4ELi4ELb0EEENS1_24CollectiveEpilogueBwdGQAISA_fSD_Li256ELb1ELb1EEENS1_19SingleTileSchedulerILb1ELb0ELb0ELi128EEEEEEEEEvNT_6ParamsE$_ZN4cute3eso3ESOILb1ELb0EJNS_5tupleIJNS_1CILi1EEENS3_ILi0EEEEEENS2_IJiEEEEEC2ERKS6_RKS7_:
[----:B------:R-:W-:Y:S02]  /*7350*/  IADD3 R36, R82, -c[0x0][0x20], RZ ;  /* 0x8000080052247a10 */ /* 0x000fe40007ffe0ff */
[----:B------:R-:W-:-:S03]  /*7360*/  MOV R39, 0x0 ;  /* 0x0000000000277802 */ /* 0x000fc60000000f00 */
[----:B------:R1:W-:Y:S01]  /*7370*/  STL [R36], R37 ;  /* 0x0000002524007387 */ /* 0x0003e20000100800 */
[----:B------:R-:W-:Y:S05]  /*7380*/  RET.REL.NODEC R38 `(_ZN7cutlass13device_kernelIN5flash19enable_sm80_to_sm89INS1_16FlashAttnBwdSm80INS1_25CollectiveMainloopBwdSm80ILi2ELi2EN4cute5tupleIJNS5_1CILi128EEES8_NS7_ILi64EEEEEENS_6half_tEfNS_4arch4Sm80ELb0ELb0ELb1ELb1ELb1ELb0ELb0ELb0ELi2ELi4ELi4ELi4ELb0EEENS1_24CollectiveEpilogueBwdGQAISA_fSD_Li256ELb1ELb1EEENS1_19SingleTileSchedulerILb1ELb0ELb0ELi128EEEEEEEEEvNT_6ParamsE) ;  /* 0xffff8c7026007950 */ /* 0x000fea0003c3ffff */
        .type           $_ZN7cutlass13device_kernelIN5flash19enable_sm80_to_sm89INS1_16FlashAttnBwdSm80INS1_25CollectiveMainloopBwdSm80ILi2ELi2EN4cute5tupleIJNS5_1CILi128EEES8_NS7_ILi64EEEEEENS_6half_tEfNS_4arch4Sm80ELb0ELb0ELb1ELb1ELb1ELb0ELb0ELb0ELi2ELi4ELi4ELi4ELb0EEENS1_24CollectiveEpilogueBwdGQAISA_fSD_Li256ELb1ELb1EEENS1_19SingleTileSchedulerILb1ELb0ELb0ELi128EEEEEEEEEvNT_6ParamsE$_ZN4cute3eso3ESOILb1ELb0EJNS_6LayoutINS_5tupleIJNS3_IJNS3_IJNS3_IJNS_1CILi4EEENS4_ILi2EEEEEENS4_ILi1EEEEEES8_EEENS3_IJNS3_IJNS3_IJS8_S8_EEES8_EEES6_EEEEEENS3_IJNS3_IJNS3_IJNS3_IJS8_NS4_ILi32EEEEEENS4_ILi0EEEEEESH_EEENS3_IJNS3_IJNS3_IJSH_SH_EEESH_EEENS4_ILi64EEEEEEEEEEENS_10ViewEngineIPN7cutlass6half_tEEEEEC2ERKSP_RKSU_,@function
        .size           $_ZN7cutlass13device_kernelIN5flash19enable_sm80_to_sm89INS1_16FlashAttnBwdSm80INS1_25CollectiveMainloopBwdSm80ILi2ELi2EN4cute5tupleIJNS5_1CILi128EEES8_NS7_ILi64EEEEEENS_6half_tEfNS_4arch4Sm80ELb0ELb0ELb1ELb1ELb1ELb0ELb0ELb0ELi2ELi4ELi4ELi4ELb0EEENS1_24CollectiveEpilogueBwdGQAISA_fSD_Li256ELb1ELb1EEENS1_19SingleTileSchedulerILb1ELb0ELb0ELi128EEEEEEEEEvNT_6ParamsE$_ZN4cute3eso3ESOILb1ELb0EJNS_6LayoutINS_5tupleIJNS3_IJNS3_IJNS3_IJNS_1CILi4EEENS4_ILi2EEEEEENS4_ILi1EEEEEES8_EEENS3_IJNS3_IJNS3_IJS8_S8_EEES8_EEES6_EEEEEENS3_IJNS3_IJNS3_IJNS3_IJS8_NS4_ILi32EEEEEENS4_ILi0EEEEEESH_EEENS3_IJNS3_IJNS3_IJSH_SH_EEESH_EEENS4_ILi64EEEEEEEEEEENS_10ViewEngineIPN7cutlass6half_tEEEEEC2ERKSP_RKSU_,($_ZN7cutlass13device_kernelIN5flash19enable_sm80_to_sm89INS1_16FlashAttnBwdSm80INS1_25CollectiveMainloopBwdSm80ILi2ELi2EN4cute5tupleIJNS5_1CILi128EEES8_NS7_ILi64EEEEEENS_6half_tEfNS_4arch4Sm80ELb0ELb0ELb1ELb1ELb1ELb0ELb0ELb0ELi2ELi4ELi4ELi4ELb0EEENS1_24CollectiveEpilogueBwdGQAISA_fSD_Li256ELb1ELb1EEENS1_19SingleTileSchedulerILb1ELb0ELb0ELi128EEEEEEEEEvNT_6ParamsE$_ZN4cute3eso3ESOILb1ELb0EJNS_6LayoutINS_5tupleIJNS3_IJNS3_IJNS_1CILi2EEES5_EEENS4_ILi1EEEEEEEEENS3_IJNS3_IJNS3_IJS7_NS4_ILi16EEEEEENS4_ILi0EEEEEEEEEEENS_10ViewEngineIPjEEEEC2ERKSF_RKSI_ - $_ZN7cutlass13device_kernelIN5flash19enable_sm80_to_sm89INS1_16FlashAttnBwdSm80INS1_25CollectiveMainloopBwdSm80ILi2ELi2EN4cute5tupleIJNS5_1CILi128EEES8_NS7_ILi64EEEEEENS_6half_tEfNS_4arch4Sm80ELb0ELb0ELb1ELb1ELb1ELb0ELb0ELb0ELi2ELi4ELi4ELi4ELb0EEENS1_24CollectiveEpilogueBwdGQAISA_fSD_Li256ELb1ELb1EEENS1_19SingleTileSchedulerILb1ELb0ELb0ELi128EEEEEEEEEvNT_6ParamsE$_ZN4cute3eso3ESOILb1ELb0EJNS_6LayoutINS_5tupleIJNS3_IJNS3_IJNS3_IJNS_1CILi4EEENS4_ILi2EEEEEENS4_ILi1EEEEEES8_EEENS3_IJNS3_IJNS3_IJS8_S8_EEES8_EEES6_EEEEEENS3_IJNS3_IJNS3_IJNS3_IJS8_NS4_ILi32EEEEEENS4_ILi0EEEEEESH_EEENS3_IJNS3_IJNS3_IJSH_SH_EEESH_EEENS4_ILi64EEEEEEEEEEENS_10ViewEngineIPN7cutlass6half_tEEEEEC2ERKSP_RKSU_)
$_ZN7cutlass13device_kernelIN5flash19enable_sm80_to_sm89INS1_16FlashAttnBwdSm80INS1_25CollectiveMainloopBwdSm80ILi2ELi2EN4cute5tupleIJNS5_1CILi128EEES8_NS7_ILi64EEEEEENS_6half_tEfNS_4arch4Sm80ELb0ELb0ELb1ELb1ELb1ELb0ELb0ELb0ELi2ELi4ELi4ELi4ELb0EEENS1_24CollectiveEpilogueBwdGQAISA_fSD_Li256ELb1ELb1EEENS1_19SingleTileSchedulerILb1ELb0ELb0ELi128EEEEEEEEEvNT_6ParamsE$_ZN4cute3eso3ESOILb1ELb0EJNS_6LayoutINS_5tupleIJNS3_IJNS3_IJNS3_IJNS_1CILi4EEENS4_ILi2EEEEEENS4_ILi1EEEEEES8_EEENS3_IJNS3_IJNS3_IJS8_S8_EEES8_EEES6_EEEEEENS3_IJNS3_IJNS3_IJNS3_IJS8_NS4_ILi32EEEEEENS4_ILi0EEEEEESH_EEENS3_IJNS3_IJNS3_IJSH_SH_EEESH_EEENS4_ILi64EEEEEEEEEEENS_10ViewEngineIPN7cutlass6half_tEEEEEC2ERKSP_RKSU_:
[----:B------:R-:W-:Y:S02]  /*7390*/  IADD3 R36, R82, -c[0x0][0x20], RZ ;  /* 0x8000080052247a10 */ /* 0x000fe40007ffe0ff */
[----:B------:R-:W-:-:S03]  /*73a0*/  MOV R39, 0x0 ;  /* 0x0000000000277802 */ /* 0x000fc60000000f00 */
[----:B------:R1:W-:Y:S01]  /*73b0*/  STL.64 [R36], R2 ;  /* 0x0000000224007387 */ /* 0x0003e20000100a00 */
[----:B------:R-:W-:Y:S05]  /*73c0*/  RET.REL.NODEC R38 `(_ZN7cutlass13device_kernelIN5flash19enable_sm80_to_sm89INS1_16FlashAttnBwdSm80INS1_25CollectiveMainloopBwdSm80ILi2ELi2EN4cute5tupleIJNS5_1CILi128EEES8_NS7_ILi64EEEEEENS_6half_tEfNS_4arch4Sm80ELb0ELb0ELb1ELb1ELb1ELb0ELb0ELb0ELi2ELi4ELi4ELi4ELb0EEENS1_24CollectiveEpilogueBwdGQAISA_fSD_Li256ELb1ELb1EEENS1_19SingleTileSchedulerILb1ELb0ELb0ELi128EEEEEEEEEvNT_6ParamsE) ;  /* 0xffff8c3026007950 */ /* 0x000fea0003c3ffff */
        .type           $_ZN7cutlass13device_kernelIN5flash19enable_sm80_to_sm89INS1_16FlashAttnBwdSm80INS1_25CollectiveMainloopBwdSm80ILi2ELi2EN4cute5tupleIJNS5_1CILi128EEES8_NS7_ILi64EEEEEENS_6half_tEfNS_4arch4Sm80ELb0ELb0ELb1ELb1ELb1ELb0ELb0ELb0ELi2ELi4ELi4ELi4ELb0EEENS1_24CollectiveEpilogueBwdGQAISA_fSD_Li256ELb1ELb1EEENS1_19SingleTileSchedulerILb1ELb0ELb0ELi128EEEEEEEEEvNT_6ParamsE$_ZN4cute3eso3ESOILb1ELb0EJNS_6LayoutINS_5tupleIJNS3_IJNS3_IJNS_1CILi2EEES5_EEENS4_ILi1EEEEEEEEENS3_IJNS3_IJNS3_IJS7_NS4_ILi16EEEEEENS4_ILi0EEEEEEEEEEENS_10ViewEngineIPjEEEEC2ERKSF_RKSI_,@function
        .size           $_ZN7cutlass13device_kernelIN5flash19enable_sm80_to_sm89INS1_16FlashAttnBwdSm80INS1_25CollectiveMainloopBwdSm80ILi2ELi2EN4cute5tupleIJNS5_1CILi128EEES8_NS7_ILi64EEEEEENS_6half_tEfNS_4arch4Sm80ELb0ELb0ELb1ELb1ELb1ELb0ELb0ELb0ELi2ELi4ELi4ELi4ELb0EEENS1_24CollectiveEpilogueBwdGQAISA_fSD_Li256ELb1ELb1EEENS1_19SingleTileSchedulerILb1ELb0ELb0ELi128EEEEEEEEEvNT_6ParamsE$_ZN4cute3eso3ESOILb1ELb0EJNS_6LayoutINS_5tupleIJNS3_IJNS3_IJNS_1CILi2EEES5_EEENS4_ILi1EEEEEEEEENS3_IJNS3_IJNS3_IJS7_NS4_ILi16EEEEEENS4_ILi0EEEEEEEEEEENS_10ViewEngineIPjEEEEC2ERKSF_RKSI_,($_ZN7cutlass13device_kernelIN5flash19enable_sm80_to_sm89INS1_16FlashAttnBwdSm80INS1_25CollectiveMainloopBwdSm80ILi2ELi2EN4cute5tupleIJNS5_1CILi128EEES8_NS7_ILi64EEEEEENS_6half_tEfNS_4arch4Sm80ELb0ELb0ELb1ELb1ELb1ELb0ELb0ELb0ELi2ELi4ELi4ELi4ELb0EEENS1_24CollectiveEpilogueBwdGQAISA_fSD_Li256ELb1ELb1EEENS1_19SingleTileSchedulerILb1ELb0ELb0ELi128EEEEEEEEEvNT_6ParamsE$_ZN4cute3eso3ESOILb1ELb0EJNS_6LayoutINS_5tupleIJNS3_IJNS3_IJNS_1CILi4EEENS4_ILi2EEEEEENS4_ILi1EEEEEEEEENS3_IJNS3_IJNS3_IJS8_NS4_ILi32EEEEEENS4_ILi0EEEEEEEEEEENS_10ViewEngineIPN7cutlass6half_tEEEEEC2ERKSG_RKSL_ - $_ZN7cutlass13device_kernelIN5flash19enable_sm80_to_sm89INS1_16FlashAttnBwdSm80INS1_25CollectiveMainloopBwdSm80ILi2ELi2EN4cute5tupleIJNS5_1CILi128EEES8_NS7_ILi64EEEEEENS_6half_tEfNS_4arch4Sm80ELb0ELb0ELb1ELb1ELb1ELb0ELb0ELb0ELi2ELi4ELi4ELi4ELb0EEENS1_24CollectiveEpilogueBwdGQAISA_fSD_Li256ELb1ELb1EEENS1_19SingleTileSchedulerILb1ELb0ELb0ELi128EEEEEEEEEvNT_6ParamsE$_ZN4cute3eso3ESOILb1ELb0EJNS_6LayoutINS_5tupleIJNS3_IJNS3_IJNS_1CILi2EEES5_EEENS4_ILi1EEEEEEEEENS3_IJNS3_IJNS3_IJS7_NS4_ILi16EEEEEENS4_ILi0EEEEEEEEEEENS_10ViewEngineIPjEEEEC2ERKSF_RKSI_)
$_ZN7cutlass13device_kernelIN5flash19enable_sm80_to_sm89INS1_16FlashAttnBwdSm80INS1_25CollectiveMainloopBwdSm80ILi2ELi2EN4cute5tupleIJNS5_1CILi128EEES8_NS7_ILi64EEEEEENS_6half_tEfNS_4arch4Sm80ELb0ELb0ELb1ELb1ELb1ELb0ELb0ELb0ELi2ELi4ELi4ELi4ELb0EEENS1_24CollectiveEpilogueBwdGQAISA_fSD_Li256ELb1ELb1EEENS1_19SingleTileSchedulerILb1ELb0ELb0ELi128EEEEEEEEEvNT_6ParamsE$_ZN4cute3eso3ESOILb1ELb0EJNS_6LayoutINS_5tupleIJNS3_IJNS3_IJNS_1CILi2EEES5_EEENS4_ILi1EEEEEEEEENS3_IJNS3_IJNS3_IJS7_NS4_ILi16EEEEEENS4_ILi0EEEEEEEEEEENS_10ViewEngineIPjEEEEC2ERKSF_RKSI_:
[----:B------:R-:W-:Y:S01]  /*73d0*/  IADD3 R3, R82, -c[0x0][0x20], RZ ;  /* 0x8000080052037a10 */ /* 0x000fe20007ffe0ff */
[----:B------:R-:W-:Y:S01]  /*73e0*/  IMAD.MOV.U32 R34, RZ, RZ, R2 ;  /* 0x000000ffff227224 */ /* 0x000fe200078e0002 */
[----:B------:R-:W-:Y:S01]  /*73f0*/  MOV R35, R13 ;  /* 0x0000000d00237202 */ /* 0x000fe20000000f00 */
[----:B------:R-:W-:-:S04]  /*7400*/  IMAD.MOV.U32 R13, RZ, RZ, 0x0 ;  /* 0x00000000ff0d7424 */ /* 0x000fc800078e00ff */
[----:B------:R1:W-:Y:S01]  /*7410*/  STL.64 [R3], R34 ;  /* 0x0000002203007387 */ /* 0x0003e20000100a00 */
[----:B------:R-:W-:Y:S05]  /*7420*/  RET.REL.NODEC R12 `(_ZN7cutlass13device_kernelIN5flash19enable_sm80_to_sm89INS1_16FlashAttnBwdSm80INS1_25CollectiveMainloopBwdSm80ILi2ELi2EN4cute5tupleIJNS5_1CILi128EEES8_NS7_ILi64EEEEEENS_6half_tEfNS_4arch4Sm80ELb0ELb0ELb1ELb1ELb1ELb0ELb0ELb0ELi2ELi4ELi4ELi4ELb0EEENS1_24CollectiveEpilogueBwdGQAISA_fSD_Li256ELb1ELb1EEENS1_19SingleTileSchedulerILb1ELb0ELb0ELi128EEEEEEEEEvNT_6ParamsE) ;  /* 0xffff8bd00c007950 */ /* 0x000fea0003c3ffff */
        .type           $_ZN7cutlass13device_kernelIN5flash19enable_sm80_to_sm89INS1_16FlashAttnBwdSm80INS1_25CollectiveMainloopBwdSm80ILi2ELi2EN4cute5tupleIJNS5_1CILi128EEES8_NS7_ILi64EEEEEENS_6half_tEfNS_4arch4Sm80ELb0ELb0ELb1ELb1ELb1ELb0ELb0ELb0ELi2ELi4ELi4ELi4ELb0EEENS1_24CollectiveEpilogueBwdGQAISA_fSD_Li256ELb1ELb1EEENS1_19SingleTileSchedulerILb1ELb0ELb0ELi128EEEEEEEEEvNT_6ParamsE$_ZN4cute3eso3ESOILb1ELb0EJNS_6LayoutINS_5tupleIJNS3_IJNS3_IJNS_1CILi4EEENS4_ILi2EEEEEENS4_ILi1EEEEEEEEENS3_IJNS3_IJNS3_IJS8_NS4_ILi32EEEEEENS4_ILi0EEEEEEEEEEENS_10ViewEngineIPN7cutlass6half_tEEEEEC2ERKSG_RKSL_,@function
        .size           $_ZN7cutlass13device_kernelIN5flash19enable_sm80_to_sm89INS1_16FlashAttnBwdSm80INS1_25CollectiveMainloopBwdSm80ILi2ELi2EN4cute5tupleIJNS5_1CILi128EEES8_NS7_ILi64EEEEEENS_6half_tEfNS_4arch4Sm80ELb0ELb0ELb1ELb1ELb1ELb0ELb0ELb0ELi2ELi4ELi4ELi4ELb0EEENS1_24CollectiveEpilogueBwdGQAISA_fSD_Li256ELb1ELb1EEENS1_19SingleTileSchedulerILb1ELb0ELb0ELi128EEEEEEEEEvNT_6ParamsE$_ZN4cute3eso3ESOILb1ELb0EJNS_6LayoutINS_5tupleIJNS3_IJNS3_IJNS_1CILi4EEENS4_ILi2EEEEEENS4_ILi1EEEEEEEEENS3_IJNS3_IJNS3_IJS8_NS4_ILi32EEEEEENS4_ILi0EEEEEEEEEEENS_10ViewEngineIPN7cutlass6half_tEEEEEC2ERKSG_RKSL_,($_ZN7cutlass13device_kernelIN5flash19enable_sm80_to_sm89INS1_16FlashAttnBwdSm80INS1_25CollectiveMainloopBwdSm80ILi2ELi2EN4cute5tupleIJNS5_1CILi128EEES8_NS7_ILi64EEEEEENS_6half_tEfNS_4arch4Sm80ELb0ELb0ELb1ELb1ELb1ELb0ELb0ELb0ELi2ELi4ELi4ELi4ELb0EEENS1_24CollectiveEpilogueBwdGQAISA_fSD_Li256ELb1ELb1EEENS1_19SingleTileSchedulerILb1ELb0ELb0ELi128EEEEEEEEEvNT_6ParamsE$_ZN4cute3eso3ESOILb1ELb0EJNS_6LayoutINS_5tupleIJNS3_IJNS3_IJNS_1CILi4EEENS4_ILi2EEEEEENS4_ILi1EEEEEEEEENS3_IJNS3_IJNS3_IJS8_NS4_ILi32EEEEEENS4_ILi0EEEEEEEEEEEiEEC2ERKSG_RKi - $_ZN7cutlass13device_kernelIN5flash19enable_sm80_to_sm89INS1_16FlashAttnBwdSm80INS1_25CollectiveMainloopBwdSm80ILi2ELi2EN4cute5tupleIJNS5_1CILi128EEES8_NS7_ILi64EEEEEENS_6half_tEfNS_4arch4Sm80ELb0ELb0ELb1ELb1ELb1ELb0ELb0ELb0ELi2ELi4ELi4ELi4ELb0EEENS1_24CollectiveEpilogueBwdGQAISA_fSD_Li256ELb1ELb1EEENS1_19SingleTileSchedulerILb1ELb0ELb0ELi128EEEEEEEEEvNT_6ParamsE$_ZN4cute3eso3ESOILb1ELb0EJNS_6LayoutINS_5tupleIJNS3_IJNS3_IJNS_1CILi4EEENS4_ILi2EEEEEENS4_ILi1EEEEEEEEENS3_IJNS3_IJNS3_IJS8_NS4_ILi32EEEEEENS4_ILi0EEEEEEEEEEENS_10ViewEngineIPN7cutlass6half_tEEEEEC2ERKSG_RKSL_)
$_ZN7cutlass13device_kernelIN5flash19enable_sm80_to_sm89INS1_16FlashAttnBwdSm80INS1_25CollectiveMainloopBwdSm80ILi2ELi2EN4cute5tupleIJNS5_1CILi128EEES8_NS7_ILi64EEEEEENS_6half_tEfNS_4arch4Sm80ELb0ELb0ELb1ELb1ELb1ELb0ELb0ELb0ELi2ELi4ELi4ELi4ELb0EEENS1_24CollectiveEpilogueBwdGQAISA_fSD_Li256ELb1ELb1EEENS1_19SingleTileSchedulerILb1ELb0ELb0ELi128EEEEEEEEEvNT_6ParamsE$_ZN4cute3eso3ESOILb1ELb0EJNS_6LayoutINS_5tupleIJNS3_IJNS3_IJNS_1CILi4EEENS4_ILi2EEEEEENS4_ILi1EEEEEEEEENS3_IJNS3_IJNS3_IJS8_NS4_ILi32EEEEEENS4_ILi0EEEEEEEEEEENS_10ViewEngineIPN7cutlass6half_tEEEEEC2ERKSG_RKSL_:
[----:B------:R-:W-:Y:S01]  /*7430*/  IADD3 R12, R82, -c[0x0][0x20], RZ ;  /* 0x80000800520c7a10 */ /* 0x000fe20007ffe0ff */
[----:B------:R-:W-:Y:S01]  /*7440*/  IMAD.MOV.U32 R37, RZ, RZ, R13 ;  /* 0x000000ffff257224 */ /* 0x000fe200078e000d */
[----:B------:R-:W-:-:S04]  /*7450*/  MOV R35, 0x0 ;  /* 0x0000000000237802 */ /* 0x000fc80000000f00 */
[----:B------:R1:W-:Y:S01]  /*7460*/  STL.64 [R12], R36 ;  /* 0x000000240c007387 */ /* 0x0003e20000100a00 */
[----:B------:R-:W-:Y:S05]  /*7470*/  RET.REL.NODEC R34 `(_ZN7cutlass13device_kernelIN5flash19enable_sm80_to_sm89INS1_16FlashAttnBwdSm80INS1_25CollectiveMainloopBwdSm80ILi2ELi2EN4cute5tupleIJNS5_1CILi128EEES8_NS7_ILi64EEEEEENS_6half_tEfNS_4arch4Sm80ELb0ELb0ELb1ELb1ELb1ELb0ELb0ELb0ELi2ELi4ELi4ELi4ELb0EEENS1_24CollectiveEpilogueBwdGQAISA_fSD_Li256ELb1ELb1EEENS1_19SingleTileSchedulerILb1ELb0ELb0ELi128EEEEEEEEEvNT_6ParamsE) ;  /* 0xffff8b8022007950 */ /* 0x000fea0003c3ffff */
        .type           $_ZN7cutlass13device_kernelIN5flash19enable_sm80_to_sm89INS1_16FlashAttnBwdSm80INS1_25CollectiveMainloopBwdSm80ILi2ELi2EN4cute5tupleIJNS5_1CILi128EEES8_NS7_ILi64EEEEEENS_6half_tEfNS_4arch4Sm80ELb0ELb0ELb1ELb1ELb1ELb0ELb0ELb0ELi2ELi4ELi4ELi4ELb0EEENS1_24CollectiveEpilogueBwdGQAISA_fSD_Li256ELb1ELb1EEENS1_19SingleTileSchedulerILb1ELb0ELb0ELi128EEEEEEEEEvNT_6ParamsE$_ZN4cute3eso3ESOILb1ELb0EJNS_6LayoutINS_5tupleIJNS3_IJNS3_IJNS_1CILi4EEENS4_ILi2EEEEEENS4_ILi1EEEEEEEEENS3_IJNS3_IJNS3_IJS8_NS4_ILi32EEEEEENS4_ILi0EEEEEEEEEEEiEEC2ERKSG_RKi,@function
        .size           $_ZN7cutlass13device_kernelIN5flash19enable_sm80_to_sm89INS1_16FlashAttnBwdSm80INS1_25CollectiveMainloopBwdSm80ILi2ELi2EN4cute5tupleIJNS5_1CILi128EEES8_NS7_ILi64EEEEEENS_6half_tEfNS_4arch4Sm80ELb0ELb0ELb1ELb1ELb1ELb0ELb0ELb0ELi2ELi4ELi4ELi4ELb0EEENS1_24CollectiveEpilogueBwdGQAISA_fSD_Li256ELb1ELb1EEENS1_19SingleTileSchedulerILb1ELb0ELb0ELi128EEEEEEEEEvNT_6ParamsE$_ZN4cute3eso3ESOILb1ELb0EJNS_6LayoutINS_5tupleIJNS3_IJNS3_IJNS_1CILi4EEENS4_ILi2EEEEEENS4_ILi1EEEEEEEEENS3_IJNS3_IJNS3_IJS8_NS4_ILi32EEEEEENS4_ILi0EEEEEEEEEEEiEEC2ERKSG_RKi,($_ZN7cutlass13device_kernelIN5flash19enable_sm80_to_sm89INS1_16FlashAttnBwdSm80INS1_25CollectiveMainloopBwdSm80ILi2ELi2EN4cute5tupleIJNS5_1CILi128EEES8_NS7_ILi64EEEEEENS_6half_tEfNS_4arch4Sm80ELb0ELb0ELb1ELb1ELb1ELb0ELb0ELb0ELi2ELi4ELi4ELi4ELb0EEENS1_24CollectiveEpilogueBwdGQAISA_fSD_Li256ELb1ELb1EEENS1_19SingleTileSchedulerILb1ELb0ELb0ELi128EEEEEEEEEvNT_6ParamsE$_ZN4cute3eso3ESOILb1ELb0EJNS_6LayoutINS_5tupleIJNS3_IJNS3_IJNS_1CILi4EEENS4_ILi2EEEEEENS4_ILi1EEEEEENS3_IJS6_EEEEEENS3_IJNS3_IJNS3_IJS8_NS4_ILi32EEEEEENS4_ILi0EEEEEENS3_IJNS4_ILi64EEEEEEEEEEENS_10ViewEngineIPN7cutlass6half_tEEEEEC2ERKSJ_RKSO_ - $_ZN7cutlass13device_kernelIN5flash19enable_sm80_to_sm89INS1_16FlashAttnBwdSm80INS1_25CollectiveMainloopBwdSm80ILi2ELi2EN4cute5tupleIJNS5_1CILi128EEES8_NS7_ILi64EEEEEENS_6half_tEfNS_4arch4Sm80ELb0ELb0ELb1ELb1ELb1ELb0ELb0ELb0ELi2ELi4ELi4ELi4ELb0EEENS1_24CollectiveEpilogueBwdGQAISA_fSD_Li256ELb1ELb1EEENS1_19SingleTileSchedulerILb1ELb0ELb0ELi128EEEEEEEEEvNT_6ParamsE$_ZN4cute3eso3ESOILb1ELb0EJNS_6LayoutINS_5tupleIJNS3_IJNS3_IJNS_1CILi4EEENS4_ILi2EEEEEENS4_ILi1EEEEEEEEENS3_IJNS3_IJNS3_IJS8_NS4_ILi32EEEEEENS4_ILi0EEEEEEEEEEEiEEC2ERKSG_RKi)
$_ZN7cutlass13device_kernelIN5flash19enable_sm80_to_sm89INS1_16FlashAttnBwdSm80INS1_25CollectiveMainloopBwdSm80ILi2ELi2EN4cute5tupleIJNS5_1CILi128EEES8_NS7_ILi64EEEEEENS_6half_tEfNS_4arch4Sm80ELb0ELb0ELb1ELb1ELb1ELb0ELb0ELb0ELi2ELi4ELi4ELi4ELb0EEENS1_24CollectiveEpilogueBwdGQAISA_fSD_Li256ELb1ELb1EEENS1_19SingleTileSchedulerILb1ELb0ELb0ELi128EEEEEEEEEvNT_6ParamsE$_ZN4cute3eso3ESOILb1ELb0EJNS_6LayoutINS_5tupleIJNS3_IJNS3_IJNS_1CILi4EEENS4_ILi2EEEEEENS4_ILi1EEEEEEEEENS3_IJNS3_IJNS3_IJS8_NS4_ILi32EEEEEENS4_ILi0EEEEEEEEEEEiEEC2ERKSG_RKi:
[----:B------:R-:W-:Y:S02]  /*7480*/  IADD3 R12, R82, -c[0x0][0x20], RZ ;  /* 0x80000800520c7a10 */ /* 0x000fe40007ffe0ff */
[----:B------:R-:W-:-:S03]  /*7490*/  MOV R35, 0x0 ;  /* 0x0000000000237802 */ /* 0x000fc60000000f00 */
[----:B------:R1:W-:Y:S01]  /*74a0*/  STL [R12], R13 ;  /* 0x0000000d0c007387 */ /* 0x0003e20000100800 */
[----:B------:R-:W-:Y:S05]  /*74b0*/  RET.REL.NODEC R34 `(_ZN7cutlass13device_kernelIN5flash19enable_sm80_to_sm89INS1_16FlashAttnBwdSm80INS1_25CollectiveMainloopBwdSm80ILi2ELi2EN4cute5tupleIJNS5_1CILi128EEES8_NS7_ILi64EEEEEENS_6half_tEfNS_4arch4Sm80ELb0ELb0ELb1ELb1ELb1ELb0ELb0ELb0ELi2ELi4ELi4ELi4ELb0EEENS1_24CollectiveEpilogueBwdGQAISA_fSD_Li256ELb1ELb1EEENS1_19SingleTileSchedulerILb1ELb0ELb0ELi128EEEEEEEEEvNT_6ParamsE) ;  /* 0xffff8b4022007950 */ /* 0x000fea0003c3ffff */
        .type           $_ZN7cutlass13device_kernelIN5flash19enable_sm80_to_sm89INS1_16FlashAttnBwdSm80INS1_25CollectiveMainloopBwdSm80ILi2ELi2EN4cute5tupleIJNS5_1CILi128EEES8_NS7_ILi64EEEEEENS_6half_tEfNS_4arch4Sm80ELb0ELb0ELb1ELb1ELb1ELb0ELb0ELb0ELi2ELi4ELi4ELi4ELb0EEENS1_24CollectiveEpilogueBwdGQAISA_fSD_Li256ELb1ELb1EEENS1_19SingleTileSchedulerILb1ELb0ELb0ELi128EEEEEEEEEvNT_6ParamsE$_ZN4cute3eso3ESOILb1ELb0EJNS_6LayoutINS_5tupleIJNS3_IJNS3_IJNS_1CILi4EEENS4_ILi2EEEEEENS4_ILi1EEEEEENS3_IJS6_EEEEEENS3_IJNS3_IJNS3_IJS8_NS4_ILi32EEEEEENS4_ILi0EEEEEENS3_IJNS4_ILi64EEEEEEEEEEENS_10ViewEngineIPN7cutlass6half_tEEEEEC2ERKSJ_RKSO_,@function
        .size           $_ZN7cutlass13device_kernelIN5flash19enable_sm80_to_sm89INS1_16FlashAttnBwdSm80INS1_25CollectiveMainloopBwdSm80ILi2ELi2EN4cute5tupleIJNS5_1CILi128EEES8_NS7_ILi64EEEEEENS_6half_tEfNS_4arch4Sm80ELb0ELb0ELb1ELb1ELb1ELb0ELb0ELb0ELi2ELi4ELi4ELi4ELb0EEENS1_24CollectiveEpilogueBwdGQAISA_fSD_Li256ELb1ELb1EEENS1_19SingleTileSchedulerILb1ELb0ELb0ELi128EEEEEEEEEvNT_6ParamsE$_ZN4cute3eso3ESOILb1ELb0EJNS_6LayoutINS_5tupleIJNS3_IJNS3_IJNS_1CILi4EEENS4_ILi2EEEEEENS4_ILi1EEEEEENS3_IJS6_EEEEEENS3_IJNS3_IJNS3_IJS8_NS4_ILi32EEEEEENS4_ILi0EEEEEENS3_IJNS4_ILi64EEEEEEEEEEENS_10ViewEngineIPN7cutlass6half_tEEEEEC2ERKSJ_RKSO_,($_ZN7cutlass13device_kernelIN5flash19enable_sm80_to_sm89INS1_16FlashAttnBwdSm80INS1_25CollectiveMainloopBwdSm80ILi2ELi2EN4cute5tupleIJNS5_1CILi128EEES8_NS7_ILi64EEEEEENS_6half_tEfNS_4arch4Sm80ELb0ELb0ELb1ELb1ELb1ELb0ELb0ELb0ELi2ELi4ELi4ELi4ELb0EEENS1_24CollectiveEpilogueBwdGQAISA_fSD_Li256ELb1ELb1EEENS1_19SingleTileSchedulerILb1ELb0ELb0ELi128EEEEEEEEEvNT_6ParamsE$_ZN4cute3eso3ESOILb1ELb0EJNS_6LayoutINS_5tupleIJNS3_IJNS3_IJNS_1CILi4EEENS4_ILi2EEEEEENS4_ILi1EEEEEES6_EEENS3_IJNS3_IJNS3_IJS8_NS4_ILi32EEEEEENS4_ILi0EEEEEENS4_ILi64EEEEEEEENS_10ViewEngineIPN7cutlass6half_tEEEEEC2ERKSH_RKSM_ - $_ZN7cutlass13device_kernelIN5flash19enable_sm80_to_sm89INS1_16FlashAttnBwdSm80INS1_25CollectiveMainloopBwdSm80ILi2ELi2EN4cute5tupleIJNS5_1CILi128EEES8_NS7_ILi64EEEEEENS_6half_tEfNS_4arch4Sm80ELb0ELb0ELb1ELb1ELb1ELb0ELb0ELb0ELi2ELi4ELi4ELi4ELb0EEENS1_24CollectiveEpilogueBwdGQAISA_fSD_Li256ELb1ELb1EEENS1_19SingleTileSchedulerILb1ELb0ELb0ELi128EEEEEEEEEvNT_6ParamsE$_ZN4cute3eso3ESOILb1ELb0EJNS_6LayoutINS_5tupleIJNS3_IJNS3_IJNS_1CILi4EEENS4_ILi2EEEEEENS4_ILi1EEEEEENS3_IJS6_EEEEEENS3_IJNS3_IJNS3_IJS8_NS4_ILi32EEEEEENS4_ILi0EEEEEENS3_IJNS4_ILi64EEEEEEEEEEENS_10ViewEngineIPN7cutlass6half_tEEEEEC2ERKSJ_RKSO_)
$_ZN7cutlass13device_kernelIN5flash19enable_sm80_to_sm89INS1_16FlashAttnBwdSm80INS1_25CollectiveMainloopBwdSm80ILi2ELi2EN4cute5tupleIJNS5_1CILi128EEES8_NS7_ILi64EEEEEENS_6half_tEfNS_4arch4Sm80ELb0ELb0ELb1ELb1ELb1ELb0ELb0ELb0ELi2ELi4ELi4ELi4ELb0EEENS1_24CollectiveEpilogueBwdGQAISA_fSD_Li256ELb1ELb1EEENS1_19SingleTileSchedulerILb1ELb0ELb0ELi128EEEEEEEEEvNT_6ParamsE$_ZN4cute3eso3ESOILb1ELb0EJNS_6LayoutINS_5tupleIJNS3_IJNS3_IJNS_1CILi4EEENS4_ILi2EEEEEENS4_ILi1EEEEEENS3_IJS6_EEEEEENS3_IJNS3_IJNS3_IJS8_NS4_ILi32EEEEEENS4_ILi0EEEEEENS3_IJNS4_ILi64EEEEEEEEEEENS_10ViewEngineIPN7cutlass6half_tEEEEEC2ERKSJ_RKSO_:
[----:B------:R-:W-:Y:S02]  /*74c0*/  IADD3 R36, R82, -c[0x0][0x20], RZ ;  /* 0x8000080052247a10 */ /* 0x000fe40007ffe0ff */
[----:B------:R-:W-:-:S03]  /*74d0*/  MOV R39, 0x0 ;  /* 0x0000000000277802 */ /* 0x000fc60000000f00 */
[----:B------:R1:W-:Y:S01]  /*74e0*/  STL.64 [R36], R2 ;  /* 0x0000000224007387 */ /* 0x0003e20000100a00 */
[----:B------:R-:W-:Y:S05]  /*74f0*/  RET.REL.NODEC R38 `(_ZN7cutlass13device_kernelIN5flash19enable_sm80_to_sm89INS1_16FlashAttnBwdSm80INS1_25CollectiveMainloopBwdSm80ILi2ELi2EN4cute5tupleIJNS5_1CILi128EEES8_NS7_ILi64EEEEEENS_6half_tEfNS_4arch4Sm80ELb0ELb0ELb1ELb1ELb1ELb0ELb0ELb0ELi2ELi4ELi4ELi4ELb0EEENS1_24CollectiveEpilogueBwdGQAISA_fSD_Li256ELb1ELb1EEENS1_19SingleTileSchedulerILb1ELb0ELb0ELi128EEEEEEEEEvNT_6ParamsE) ;  /* 0xffff8b0026007950 */ /* 0x000fea0003c3ffff */
        .type           $_ZN7cutlass13device_kernelIN5flash19enable_sm80_to_sm89INS1_16FlashAttnBwdSm80INS1_25CollectiveMainloopBwdSm80ILi2ELi2EN4cute5tupleIJNS5_1CILi128EEES8_NS7_ILi64EEEEEENS_6half_tEfNS_4arch4Sm80ELb0ELb0ELb1ELb1ELb1ELb0ELb0ELb0ELi2ELi4ELi4ELi4ELb0EEENS1_24CollectiveEpilogueBwdGQAISA_fSD_Li256ELb1ELb1EEENS1_19SingleTileSchedulerILb1ELb0ELb0ELi128EEEEEEEEEvNT_6ParamsE$_ZN4cute3eso3ESOILb1ELb0EJNS_6LayoutINS_5tupleIJNS3_IJNS3_IJNS_1CILi4EEENS4_ILi2EEEEEENS4_ILi1EEEEEES6_EEENS3_IJNS3_IJNS3_IJS8_NS4_ILi32EEEEEENS4_ILi0EEEEEENS4_ILi64EEEEEEEENS_10ViewEngineIPN7cutlass6half_tEEEEEC2ERKSH_RKSM_,@function
        .size           $_ZN7cutlass13device_kernelIN5flash19enable_sm80_to_sm89INS1_16FlashAttnBwdSm80INS1_25CollectiveMainloopBwdSm80ILi2ELi2EN4cute5tupleIJNS5_1CILi128EEES8_NS7_ILi64EEEEEENS_6half_tEfNS_4arch4Sm80ELb0ELb0ELb1ELb1ELb1ELb0ELb0ELb0ELi2ELi4ELi4ELi4ELb0EEENS1_24CollectiveEpilogueBwdGQAISA_fSD_Li256ELb1ELb1EEENS1_19SingleTileSchedulerILb1ELb0ELb0ELi128EEEEEEEEEvNT_6ParamsE$_ZN4cute3eso3ESOILb1ELb0EJNS_6LayoutINS_5tupleIJNS3_IJNS3_IJNS_1CILi4EEENS4_ILi2EEEEEENS4_ILi1EEEEEES6_EEENS3_IJNS3_IJNS3_IJS8_NS4_ILi32EEEEEENS4_ILi0EEEEEENS4_ILi64EEEEEEEENS_10ViewEngineIPN7cutlass6half_tEEEEEC2ERKSH_RKSM_,($_ZN7cutlass13device_kernelIN5flash19enable_sm80_to_sm89INS1_16FlashAttnBwdSm80INS1_25CollectiveMainloopBwdSm80ILi2ELi2EN4cute5tupleIJNS5_1CILi128EEES8_NS7_ILi64EEEEEENS_6half_tEfNS_4arch4Sm80ELb0ELb0ELb1ELb1ELb1ELb0ELb0ELb0ELi2ELi4ELi4ELi4ELb0EEENS1_24CollectiveEpilogueBwdGQAISA_fSD_Li256ELb1ELb1EEENS1_19SingleTileSchedulerILb1ELb0ELb0ELi128EEEEEEEEEvNT_6ParamsE$_ZN4cute3eso3ESOILb1ELb0EJNS_6LayoutINS_5tupleIJNS3_IJNS3_IJNS_1CILi4EEENS4_ILi2EEEEEENS4_ILi1EEEEEES6_EEENS3_IJNS3_IJNS3_IJS8_NS4_ILi32EEEEEENS4_ILi0EEEEEENS4_ILi64EEEEEEEEiEEC2ERKSH_RKi - $_ZN7cutlass13device_kernelIN5flash19enable_sm80_to_sm89INS1_16FlashAttnBwdSm80INS1_25CollectiveMainloopBwdSm80ILi2ELi2EN4cute5tupleIJNS5_1CILi128EEES8_NS7_ILi64EEEEEENS_6half_tEfNS_4arch4Sm80ELb0ELb0ELb1ELb1ELb1ELb0ELb0ELb0ELi2ELi4ELi4ELi4ELb0EEENS1_24CollectiveEpilogueBwdGQAISA_fSD_Li256ELb1ELb1EEENS1_19SingleTileSchedulerILb1ELb0ELb0ELi128EEEEEEEEEvNT_6ParamsE$_ZN4cute3eso3ESOILb1ELb0EJNS_6LayoutINS_5tupleIJNS3_IJNS3_IJNS_1CILi4EEENS4_ILi2EEEEEENS4_ILi1EEEEEES6_EEENS3_IJNS3_IJNS3_IJS8_NS4_ILi32EEEEEENS4_ILi0EEEEEENS4_ILi64EEEEEEEENS_10ViewEngineIPN7cutlass6half_tEEEEEC2ERKSH_RKSM_)
$_ZN7cutlass13device_kernelIN5flash19enable_sm80_to_sm89INS1_16FlashAttnBwdSm80INS1_25CollectiveMainloopBwdSm80ILi2ELi2EN4cute5tupleIJNS5_1CILi128EEES8_NS7_ILi64EEEEEENS_6half_tEfNS_4arch4Sm80ELb0ELb0ELb1ELb1ELb1ELb0ELb0ELb0ELi2ELi4ELi4ELi4ELb0EEENS1_24CollectiveEpilogueBwdGQAISA_fSD_Li256ELb1ELb1EEENS1_19SingleTileSchedulerILb1ELb0ELb0ELi128EEEEEEEEEvNT_6ParamsE$_ZN4cute3eso3ESOILb1ELb0EJNS_6LayoutINS_5tupleIJNS3_IJNS3_IJNS_1CILi4EEENS4_ILi2EEEEEENS4_ILi1EEEEEES6_EEENS3_IJNS3_IJNS3_IJS8_NS4_ILi32EEEEEENS4_ILi0EEEEEENS4_ILi64EEEEEEEENS_10ViewEngineIPN7cutlass6half_tEEEEEC2ERKSH_RKSM_:
[----:B------:R-:W-:Y:S01]  /*7500*/  IADD3 R2, R82, -c[0x0][0x20], RZ ;  /* 0x8000080052027a10 */ /* 0x000fe20007ffe0ff */
[----:B------:R-:W-:Y:S01]  /*7510*/  IMAD.MOV.U32 R39, RZ, RZ, R3 ;  /* 0x000000ffff277224 */ /* 0x000fe200078e0003 */
[----:B------:R-:W-:Y:S01]  /*7520*/  MOV R40, R36 ;  /* 0x0000002400287202 */ /* 0x000fe20000000f00 */
[----:B------:R-:W-:-:S03]  /*7530*/  IMAD.MOV.U32 R41, RZ, RZ, 0x0 ;  /* 0x00000000ff297424 */ /* 0x000fc600078e00ff */
[----:B------:R1:W-:Y:S01]  /*7540*/  STL.64 [R2], R38 ;  /* 0x0000002602007387 */ /* 0x0003e20000100a00 */
[----:B------:R-:W-:Y:S05]  /*7550*/  RET.REL.NODEC R40 `(_ZN7cutlass13device_kernelIN5flash19enable_sm80_to_sm89INS1_16FlashAttnBwdSm80INS1_25CollectiveMainloopBwdSm80ILi2ELi2EN4cute5tupleIJNS5_1CILi128EEES8_NS7_ILi64EEEEEENS_6half_tEfNS_4arch4Sm80ELb0ELb0ELb1ELb1ELb1ELb0ELb0ELb0ELi2ELi4ELi4ELi4ELb0EEENS1_24CollectiveEpilogueBwdGQAISA_fSD_Li256ELb1ELb1EEENS1_19SingleTileSchedulerILb1ELb0ELb0ELi128EEEEEEEEEvNT_6ParamsE) ;  /* 0xffff8aa028007950 */ /* 0x000fea0003c3ffff */
        .type           $_ZN7cutlass13device_kernelIN5flash19enable_sm80_to_sm89INS1_16FlashAttnBwdSm80INS1_25CollectiveMainloopBwdSm80ILi2ELi2EN4cute5tupleIJNS5_1CILi128EEES8_NS7_ILi64EEEEEENS_6half_tEfNS_4arch4Sm80ELb0ELb0ELb1ELb1ELb1ELb0ELb0ELb0ELi2ELi4ELi4ELi4ELb0EEENS1_24CollectiveEpilogueBwdGQAISA_fSD_Li256ELb1ELb1EEENS1_19SingleTileSchedulerILb1ELb0ELb0ELi128EEEEEEEEEvNT_6ParamsE$_ZN4cute3eso3ESOILb1ELb0EJNS_6LayoutINS_5tupleIJNS3_IJNS3_IJNS_1CILi4EEENS4_ILi2EEEEEENS4_ILi1EEEEEES6_EEENS3_IJNS3_IJNS3_IJS8_NS4_ILi32EEEEEENS4_ILi0EEEEEENS4_ILi64EEEEEEEEiEEC2ERKSH_RKi,@function
        .size           $_ZN7cutlass13device_kernelIN5flash19enable_sm80_to_sm89INS1_16FlashAttnBwdSm80INS1_25CollectiveMainloopBwdSm80ILi2ELi2EN4cute5tupleIJNS5_1CILi128EEES8_NS7_ILi64EEEEEENS_6half_tEfNS_4arch4Sm80ELb0ELb0ELb1ELb1ELb1ELb0ELb0ELb0ELi2ELi4ELi4ELi4ELb0EEENS1_24CollectiveEpilogueBwdGQAISA_fSD_Li256ELb1ELb1EEENS1_19SingleTileSchedulerILb1ELb0ELb0ELi128EEEEEEEEEvNT_6ParamsE$_ZN4cute3eso3ESOILb1ELb0EJNS_6LayoutINS_5tupleIJNS3_IJNS3_IJNS_1CILi4EEENS4_ILi2EEEEEENS4_ILi1EEEEEES6_EEENS3_IJNS3_IJNS3_IJS8_NS4_ILi32EEEEEENS4_ILi0EEEEEENS4_ILi64EEEEEEEEiEEC2ERKSH_RKi,($_ZN7cutlass13device_kernelIN5flash19enable_sm80_to_sm89INS1_16FlashAttnBwdSm80INS1_25CollectiveMainloopBwdSm80ILi2ELi2EN4cute5tupleIJNS5_1CILi128EEES8_NS7_ILi64EEEEEENS_6half_tEfNS_4arch4Sm80ELb0ELb0ELb1ELb1ELb1ELb0ELb0ELb0ELi2ELi4ELi4ELi4ELb0EEENS1_24CollectiveEpilogueBwdGQAISA_fSD_Li256ELb1ELb1EEENS1_19SingleTileSchedulerILb1ELb0ELb0ELi128EEEEEEEEEvNT_6ParamsE$_ZN4cute3eso3ESOILb1ELb0EJNS_6LayoutINS_5tupleIJNS3_IJNS3_IJNS_1CILi4EEENS4_ILi2EEEEEENS4_ILi1EEEEEES6_NS4_ILi8EEEEEENS3_IJNS3_IJNS3_IJS8_NS4_ILi32EEEEEENS4_ILi0EEEEEENS4_ILi64EEES5_EEEEENS_10ViewEngineIPN7cutlass6half_tEEEEEC2ERKSI_RKSN_ - $_ZN7cutlass13device_kernelIN5flash19enable_sm80_to_sm89INS1_16FlashAttnBwdSm80INS1_25CollectiveMainloopBwdSm80ILi2ELi2EN4cute5tupleIJNS5_1CILi128EEES8_NS7_ILi64EEEEEENS_6half_tEfNS_4arch4Sm80ELb0ELb0ELb1ELb1ELb1ELb0ELb0ELb0ELi2ELi4ELi4ELi4ELb0EEENS1_24CollectiveEpilogueBwdGQAISA_fSD_Li256ELb1ELb1EEENS1_19SingleTileSchedulerILb1ELb0ELb0ELi128EEEEEEEEEvNT_6ParamsE$_ZN4cute3eso3ESOILb1ELb0EJNS_6LayoutINS_5tupleIJNS3_IJNS3_IJNS_1CILi4EEENS4_ILi2EEEEEENS4_ILi1EEEEEES6_EEENS3_IJNS3_IJNS3_IJS8_NS4_ILi32EEEEEENS4_ILi0EEEEEENS4_ILi64EEEEEEEEiEEC2ERKSH_RKi)
$_ZN7cutlass13device_kernelIN5flash19enable_sm80_to_sm89INS1_16FlashAttnBwdSm80INS1_25CollectiveMainloopBwdSm80ILi2ELi2EN4cute5tupleIJNS5_1CILi128EEES8_NS7_ILi64EEEEEENS_6half_tEfNS_4arch4Sm80ELb0ELb0ELb1ELb1ELb1ELb0ELb0ELb0ELi2ELi4ELi4ELi4ELb0EEENS1_24CollectiveEpilogueBwdGQAISA_fSD_Li256ELb1ELb1EEENS1_19SingleTileSchedulerILb1ELb0ELb0ELi128EEEEEEEEEvNT_6ParamsE$_ZN4cute3eso3ESOILb1ELb0EJNS_6LayoutINS_5tupleIJNS3_IJNS3_IJNS_1CILi4EEENS4_ILi2EEEEEENS4_ILi1EEEEEES6_EEENS3_IJNS3_IJNS3_IJS8_NS4_ILi32EEEEEENS4_ILi0EEEEEENS4_ILi64EEEEEEEEiEEC2ERKSH_RKi:
[----:B------:R-:W-:Y:S01]  /*7560*/  IADD3 R2, R82, -c[0x0][0x20], RZ ;  /* 0x8000080052027a10 */ /* 0x000fe20007ffe0ff */
[----:B------:R-:W-:Y:S01]  /*7570*/  IMAD.MOV.U32 R38, RZ, RZ, R36 ;  /* 0x000000ffff267224 */ /* 0x000fe200078e0024 */
[----:B------:R-:W-:-:S03]  /*7580*/  MOV R39, 0x0 ;  /* 0x0000000000277802 */ /* 0x000fc60000000f00 */
[----:B------:R1:W-:Y:S01]  /*7590*/  STL [R2], R3 ;  /* 0x0000000302007387 */ /* 0x0003e20000100800 */
[----:B------:R-:W-:Y:S05]  /*75a0*/  RET.REL.NODEC R38 `(_ZN7cutlass13device_kernelIN5flash19enable_sm80_to_sm89INS1_16FlashAttnBwdSm80INS1_25CollectiveMainloopBwdSm80ILi2ELi2EN4cute5tupleIJNS5_1CILi128EEES8_NS7_ILi64EEEEEENS_6half_tEfNS_4arch4Sm80ELb0ELb0ELb1ELb1ELb1ELb0ELb0ELb0ELi2ELi4ELi4ELi4ELb0EEENS1_24CollectiveEpilogueBwdGQAISA_fSD_Li256ELb1ELb1EEENS1_19SingleTileSchedulerILb1ELb0ELb0ELi128EEEEEEEEEvNT_6ParamsE) ;  /* 0xffff8a5026007950 */ /* 0x000fea0003c3ffff */
        .type           $_ZN7cutlass13device_kernelIN5flash19enable_sm80_to_sm89INS1_16FlashAttnBwdSm80INS1_25CollectiveMainloopBwdSm80ILi2ELi2EN4cute5tupleIJNS5_1CILi128EEES8_NS7_ILi64EEEEEENS_6half_tEfNS_4arch4Sm80ELb0ELb0ELb1ELb1ELb1ELb0ELb0ELb0ELi2ELi4ELi4ELi4ELb0EEENS1_24CollectiveEpilogueBwdGQAISA_fSD_Li256ELb1ELb1EEENS1_19SingleTileSchedulerILb1ELb0ELb0ELi128EEEEEEEEEvNT_6ParamsE$_ZN4cute3eso3ESOILb1ELb0EJNS_6LayoutINS_5tupleIJNS3_IJNS3_IJNS_1CILi4EEENS4_ILi2EEEEEENS4_ILi1EEEEEES6_NS4_ILi8EEEEEENS3_IJNS3_IJNS3_IJS8_NS4_ILi32EEEEEENS4_ILi0EEEEEENS4_ILi64EEES5_EEEEENS_10ViewEngineIPN7cutlass6half_tEEEEEC2ERKSI_RKSN_,@function
        .size           $_ZN7cutlass13device_kernelIN5flash19enable_sm80_to_sm89INS1_16FlashAttnBwdSm80INS1_25CollectiveMainloopBwdSm80ILi2ELi2EN4cute5tupleIJNS5_1CILi128EEES8_NS7_ILi64EEEEEENS_6half_tEfNS_4arch4Sm80ELb0ELb0ELb1ELb1ELb1ELb0ELb0ELb0ELi2ELi4ELi4ELi4ELb0EEENS1_24CollectiveEpilogueBwdGQAISA_fSD_Li256ELb1ELb1EEENS1_19SingleTileSchedulerILb1ELb0ELb0ELi128EEEEEEEEEvNT_6ParamsE$_ZN4cute3eso3ESOILb1ELb0EJNS_6LayoutINS_5tupleIJNS3_IJNS3_IJNS_1CILi4EEENS4_ILi2EEEEEENS4_ILi1EEEEEES6_NS4_ILi8EEEEEENS3_IJNS3_IJNS3_IJS8_NS4_ILi32EEEEEENS4_ILi0EEEEEENS4_ILi64EEES5_EEEEENS_10ViewEngineIPN7cutlass6half_tEEEEEC2ERKSI_RKSN_,($_ZN7cutlass13device_kernelIN5flash19enable_sm80_to_sm89INS1_16FlashAttnBwdSm80INS1_25CollectiveMainloopBwdSm80ILi2ELi2EN4cute5tupleIJNS5_1CILi128EEES8_NS7_ILi64EEEEEENS_6half_tEfNS_4arch4Sm80ELb0ELb0ELb1ELb1ELb1ELb0ELb0ELb0ELi2ELi4ELi4ELi4ELb0EEENS1_24CollectiveEpilogueBwdGQAISA_fSD_Li256ELb1ELb1EEENS1_19SingleTileSchedulerILb1ELb0ELb0ELi128EEEEEEEEEvNT_6ParamsE$_ZN4cute3eso3ESOILb1ELb0EJNS_6LayoutINS_5tupleIJNS3_IJNS3_IJNS_1CILi8EEENS4_ILi1EEEEEES6_EEENS3_IJNS3_IJS6_S6_EEENS4_ILi2EEEEEEEEENS3_IJNS3_IJNS3_IJS6_NS4_ILi0EEEEEESD_EEENS3_IJNS3_IJSD_SD_EEENS4_ILi4096EEEEEEEEEEENS_10ViewEngineINS_8smem_ptrIPN7cutlass6half_tEEEEEEEC2ERKSK_RKSR_ - $_ZN7cutlass13device_kernelIN5flash19enable_sm80_to_sm89INS1_16FlashAttnBwdSm80INS1_25CollectiveMainloopBwdSm80ILi2ELi2EN4cute5tupleIJNS5_1CILi128EEES8_NS7_ILi64EEEEEENS_6half_tEfNS_4arch4Sm80ELb0ELb0ELb1ELb1ELb1ELb0ELb0ELb0ELi2ELi4ELi4ELi4ELb0EEENS1_24CollectiveEpilogueBwdGQAISA_fSD_Li256ELb1ELb1EEENS1_19SingleTileSchedulerILb1ELb0ELb0ELi128EEEEEEEEEvNT_6ParamsE$_ZN4cute3eso3ESOILb1ELb0EJNS_6LayoutINS_5tupleIJNS3_IJNS3_IJNS_1CILi4EEENS4_ILi2EEEEEENS4_ILi1EEEEEES6_NS4_ILi8EEEEEENS3_IJNS3_IJNS3_IJS8_NS4_ILi32EEEEEENS4_ILi0EEEEEENS4_ILi64EEES5_EEEEENS_10ViewEngineIPN7cutlass6half_tEEEEEC2ERKSI_RKSN_)
$_ZN7cutlass13device_kernelIN5flash19enable_sm80_to_sm89INS1_16FlashAttnBwdSm80INS1_25CollectiveMainloopBwdSm80ILi2ELi2EN4cute5tupleIJNS5_1CILi128EEES8_NS7_ILi64EEEEEENS_6half_tEfNS_4arch4Sm80ELb0ELb0ELb1ELb1ELb1ELb0ELb0ELb0ELi2ELi4ELi4ELi4ELb0EEENS1_24CollectiveEpilogueBwdGQAISA_fSD_Li256ELb1ELb1EEENS1_19SingleTileSchedulerILb1ELb0ELb0ELi128EEEEEEEEEvNT_6ParamsE$_ZN4cute3eso3ESOILb1ELb0EJNS_6LayoutINS_5tupleIJNS3_IJNS3_IJNS_1CILi4EEENS4_ILi2EEEEEENS4_ILi1EEEEEES6_NS4_ILi8EEEEEENS3_IJNS3_IJNS3_IJS8_NS4_ILi32EEEEEENS4_ILi0EEEEEENS4_ILi64EEES5_EEEEENS_10ViewEngineIPN7cutlass6half_tEEEEEC2ERKSI_RKSN_:
[----:B------:R-:W-:Y:S01]  /*75b0*/  IADD3 R2, R82, -c[0x0][0x20], RZ ;  /* 0x8000080052027a10 */ /* 0x000fe20007ffe0ff */
[----:B------:R-:W-:Y:S01]  /*75c0*/  IMAD.MOV.U32 R12, RZ, RZ, R9 ;  /* 0x000000ffff0c7224 */ /* 0x000fe200078e0009 */
[----:B------:R-:W-:Y:S01]  /*75d0*/  MOV R13, R3 ;  /* 0x00000003000d7202 */ /* 0x000fe20000000f00 */
[----:B------:R-:W-:-:S04]  /*75e0*/  IMAD.MOV.U32 R11, RZ, RZ, 0x0 ;  /* 0x00000000ff0b7424 */ /* 0x000fc800078e00ff */
[----:B------:R1:W-:Y:S01]  /*75f0*/  STL.64 [R2], R12 ;  /* 0x0000000c02007387 */ /* 0x0003e20000100a00 */
[----:B------:R-:W-:Y:S05]  /*7600*/  RET.REL.NODEC R10 `(_ZN7cutlass13device_kernelIN5flash19enable_sm80_to_sm89INS1_16FlashAttnBwdSm80INS1_25CollectiveMainloopBwdSm80ILi2ELi2EN4cute5tupleIJNS5_1CILi128EEES8_NS7_ILi64EEEEEENS_6half_tEfNS_4arch4Sm80ELb0ELb0ELb1ELb1ELb1ELb0ELb0ELb0ELi2ELi4ELi4ELi4ELb0EEENS1_24CollectiveEpilogueBwdGQAISA_fSD_Li256ELb1ELb1EEENS1_19SingleTileSchedulerILb1ELb0ELb0ELi128EEEEEEEEEvNT_6ParamsE) ;  /* 0xffff89f00a007950 */ /* 0x000fea0003c3ffff */
        .type           $_ZN7cutlass13device_kernelIN5flash19enable_sm80_to_sm89INS1_16FlashAttnBwdSm80INS1_25CollectiveMainloopBwdSm80ILi2ELi2EN4cute5tupleIJNS5_1CILi128EEES8_NS7_ILi64EEEEEENS_6half_tEfNS_4arch4Sm80ELb0ELb0ELb1ELb1ELb1ELb0ELb0ELb0ELi2ELi4ELi4ELi4ELb0EEENS1_24CollectiveEpilogueBwdGQAISA_fSD_Li256ELb1ELb1EEENS1_19SingleTileSchedulerILb1ELb0ELb0ELi128EEEEEEEEEvNT_6ParamsE$_ZN4cute3eso3ESOILb1ELb0EJNS_6LayoutINS_5tupleIJNS3_IJNS3_IJNS_1CILi8EEENS4_ILi1EEEEEES6_EEENS3_IJNS3_IJS6_S6_EEENS4_ILi2EEEEEEEEENS3_IJNS3_IJNS3_IJS6_NS4_ILi0EEEEEESD_EEENS3_IJNS3_IJSD_SD_EEENS4_ILi4096EEEEEEEEEEENS_10ViewEngineINS_8smem_ptrIPN7cutlass6half_tEEEEEEEC2ERKSK_RKSR_,@function
        .size           $_ZN7cutlass13device_kernelIN5flash19enable_sm80_to_sm89INS1_16FlashAttnBwdSm80INS1_25CollectiveMainloopBwdSm80ILi2ELi2EN4cute5tupleIJNS5_1CILi128EEES8_NS7_ILi64EEEEEENS_6half_tEfNS_4arch4Sm80ELb0ELb0ELb1ELb1ELb1ELb0ELb0ELb0ELi2ELi4ELi4ELi4ELb0EEENS1_24CollectiveEpilogueBwdGQAISA_fSD_Li256ELb1ELb1EEENS1_19SingleTileSchedulerILb1ELb0ELb0ELi128EEEEEEEEEvNT_6ParamsE$_ZN4cute3eso3ESOILb1ELb0EJNS_6LayoutINS_5tupleIJNS3_IJNS3_IJNS_1CILi8EEENS4_ILi1EEEEEES6_EEENS3_IJNS3_IJS6_S6_EEENS4_ILi2EEEEEEEEENS3_IJNS3_IJNS3_IJS6_NS4_ILi0EEEEEESD_EEENS3_IJNS3_IJSD_SD_EEENS4_ILi4096EEEEEEEEEEENS_10ViewEngineINS_8smem_ptrIPN7cutlass6half_tEEEEEEEC2ERKSK_RKSR_,($_ZN7cutlass13device_kernelIN5flash19enable_sm80_to_sm89INS1_16FlashAttnBwdSm80INS1_25CollectiveMainloopBwdSm80ILi2ELi2EN4cute5tupleIJNS5_1CILi128EEES8_NS7_ILi64EEEEEENS_6half_tEfNS_4arch4Sm80ELb0ELb0ELb1ELb1ELb1ELb0ELb0ELb0ELi2ELi4ELi4ELi4ELb0EEENS1_24CollectiveEpilogueBwdGQAISA_fSD_Li256ELb1ELb1EEENS1_19SingleTileSchedulerILb1ELb0ELb0ELi128EEEEEEEEEvNT_6ParamsE$_ZN4cute3eso3ESOILb1ELb0EJNS_6LayoutINS_5tupleIJNS3_IJNS3_IJNS_1CILi8EEENS4_ILi1EEEEEES6_EEENS3_IJNS3_IJS6_S6_EEENS4_ILi2EEEEEEEEENS3_IJNS3_IJNS3_IJS6_NS4_ILi0EEEEEESD_EEENS3_IJNS3_IJSD_SD_EEENS4_ILi64EEEEEEEEEEENS_10ViewEngineIPN7cutlass6half_tEEEEEC2ERKSK_RKSP_ - $_ZN7cutlass13device_kernelIN5flash19enable_sm80_to_sm89INS1_16FlashAttnBwdSm80INS1_25CollectiveMainloopBwdSm80ILi2ELi2EN4cute5tupleIJNS5_1CILi128EEES8_NS7_ILi64EEEEEENS_6half_tEfNS_4arch4Sm80ELb0ELb0ELb1ELb1ELb1ELb0ELb0ELb0ELi2ELi4ELi4ELi4ELb0EEENS1_24CollectiveEpilogueBwdGQAISA_fSD_Li256ELb1ELb1EEENS1_19SingleTileSchedulerILb1ELb0ELb0ELi128EEEEEEEEEvNT_6ParamsE$_ZN4cute3eso3ESOILb1ELb0EJNS_6LayoutINS_5tupleIJNS3_IJNS3_IJNS_1CILi8EEENS4_ILi1EEEEEES6_EEENS3_IJNS3_IJS6_S6_EEENS4_ILi2EEEEEEEEENS3_IJNS3_IJNS3_IJS6_NS4_ILi0EEEEEESD_EEENS3_IJNS3_IJSD_SD_EEENS4_ILi4096EEEEEEEEEEENS_10ViewEngineINS_8smem_ptrIPN7cutlass6half_tEEEEEEEC2ERKSK_RKSR_)
$_ZN7cutlass13device_kernelIN5flash19enable_sm80_to_sm89INS1_16FlashAttnBwdSm80INS1_25CollectiveMainloopBwdSm80ILi2ELi2EN4cute5tupleIJNS5_1CILi128EEES8_NS7_ILi64EEEEEENS_6half_tEfNS_4arch4Sm80ELb0ELb0ELb1ELb1ELb1ELb0ELb0ELb0ELi2ELi4ELi4ELi4ELb0EEENS1_24CollectiveEpilogueBwdGQAISA_fSD_Li256ELb1ELb1EEENS1_19SingleTileSchedulerILb1ELb0ELb0ELi128EEEEEEEEEvNT_6ParamsE$_ZN4cute3eso3ESOILb1ELb0EJNS_6LayoutINS_5tupleIJNS3_IJNS3_IJNS_1CILi8EEENS4_ILi1EEEEEES6_EEENS3_IJNS3_IJS6_S6_EEENS4_ILi2EEEEEEEEENS3_IJNS3_IJNS3_IJS6_NS4_ILi0EEEEEESD_EEENS3_IJNS3_IJSD_SD_EEENS4_ILi4096EEEEEEEEEEENS_10ViewEngineINS_8smem_ptrIPN7cutlass6half_tEEEEEEEC2ERKSK_RKSR_:
[----:B------:R-:W-:Y:S02]  /*7610*/  IADD3 R2, R82, -c[0x0][0x20], RZ ;  /* 0x8000080052027a10 */ /* 0x000fe40007ffe0ff */
[----:B------:R-:W-:-:S03]  /*7620*/  MOV R47, 0x0 ;  /* 0x00000000002f7802 */ /* 0x000fc60000000f00 */
[----:B------:R1:W-:Y:S01]  /*7630*/  STL.64 [R2], R36 ;  /* 0x0000002402007387 */ /* 0x0003e20000100a00 */
[----:B------:R-:W-:Y:S05]  /*7640*/  RET.REL.NODEC R46 `(_ZN7cutlass13device_kernelIN5flash19enable_sm80_to_sm89INS1_16FlashAttnBwdSm80INS1_25CollectiveMainloopBwdSm80ILi2ELi2EN4cute5tupleIJNS5_1CILi128EEES8_NS7_ILi64EEEEEENS_6half_tEfNS_4arch4Sm80ELb0ELb0ELb1ELb1ELb1ELb0ELb0ELb0ELi2ELi4ELi4ELi4ELb0EEENS1_24CollectiveEpilogueBwdGQAISA_fSD_Li256ELb1ELb1EEENS1_19SingleTileSchedulerILb1ELb0ELb0ELi128EEEEEEEEEvNT_6ParamsE) ;  /* 0xffff89b02e007950 */ /* 0x000fea0003c3ffff */
        .type           $_ZN7cutlass13device_kernelIN5flash19enable_sm80_to_sm89INS1_16FlashAttnBwdSm80INS1_25CollectiveMainloopBwdSm80ILi2ELi2EN4cute5tupleIJNS5_1CILi128EEES8_NS7_ILi64EEEEEENS_6half_tEfNS_4arch4Sm80ELb0ELb0ELb1ELb1ELb1ELb0ELb0ELb0ELi2ELi4ELi4ELi4ELb0EEENS1_24CollectiveEpilogueBwdGQAISA_fSD_Li256ELb1ELb1EEENS1_19SingleTileSchedulerILb1ELb0ELb0ELi128EEEEEEEEEvNT_6ParamsE$_ZN4cute3eso3ESOILb1ELb0EJNS_6LayoutINS_5tupleIJNS3_IJNS3_IJNS_1CILi8EEENS4_ILi1EEEEEES6_EEENS3_IJNS3_IJS6_S6_EEENS4_ILi2EEEEEEEEENS3_IJNS3_IJNS3_IJS6_NS4_ILi0EEEEEESD_EEENS3_IJNS3_IJSD_SD_EEENS4_ILi64EEEEEEEEEEENS_10ViewEngineIPN7cutlass6half_tEEEEEC2ERKSK_RKSP_,@function
        .size           $_ZN7cutlass13device_kernelIN5flash19enable_sm80_to_sm89INS1_16FlashAttnBwdSm80INS1_25CollectiveMainloopBwdSm80ILi2ELi2EN4cute5tupleIJNS5_1CILi128EEES8_NS7_ILi64EEEEEENS_6half_tEfNS_4arch4Sm80ELb0ELb0ELb1ELb1ELb1ELb0ELb0ELb0ELi2ELi4ELi4ELi4ELb0EEENS1_24CollectiveEpilogueBwdGQAISA_fSD_Li256ELb1ELb1EEENS1_19SingleTileSchedulerILb1ELb0ELb0ELi128EEEEEEEEEvNT_6ParamsE$_ZN4cute3eso3ESOILb1ELb0EJNS_6LayoutINS_5tupleIJNS3_IJNS3_IJNS_1CILi8EEENS4_ILi1EEEEEES6_EEENS3_IJNS3_IJS6_S6_EEENS4_ILi2EEEEEEEEENS3_IJNS3_IJNS3_IJS6_NS4_ILi0EEEEEESD_EEENS3_IJNS3_IJSD_SD_EEENS4_ILi64EEEEEEEEEEENS_10ViewEngineIPN7cutlass6half_tEEEEEC2ERKSK_RKSP_,($_ZN7cutlass13device_kernelIN5flash19enable_sm80_to_sm89INS1_16FlashAttnBwdSm80INS1_25CollectiveMainloopBwdSm80ILi2ELi2EN4cute5tupleIJNS5_1CILi128EEES8_NS7_ILi64EEEEEENS_6half_tEfNS_4arch4Sm80ELb0ELb0ELb1ELb1ELb1ELb0ELb0ELb0ELi2ELi4ELi4ELi4ELb0EEENS1_24CollectiveEpilogueBwdGQAISA_fSD_Li256ELb1ELb1EEENS1_19SingleTileSchedulerILb1ELb0ELb0ELi128EEEEEEEEEvNT_6ParamsE$_ZN4cute3eso3ESOILb1ELb0EJNS_6LayoutINS_5tupleIJNS3_IJNS3_IJNS_1CILi8EEENS4_ILi1EEEEEES6_EEENS3_IJNS3_IJS6_S6_EEENS4_ILi2EEEEEEEEENS3_IJNS3_IJNS3_IJS6_NS4_ILi0EEEEEESD_EEENS3_IJNS3_IJSD_SD_EEENS4_ILi8192EEEEEEEEEEENS_10ViewEngineINS_8smem_ptrIPN7cutlass6half_tEEEEEEEC2ERKSK_RKSR_ - $_ZN7cutlass13device_kernelIN5flash19enable_sm80_to_sm89INS1_16FlashAttnBwdSm80INS1_25CollectiveMainloopBwdSm80ILi2ELi2EN4cute5tupleIJNS5_1CILi128EEES8_NS7_ILi64EEEEEENS_6half_tEfNS_4arch4Sm80ELb0ELb0ELb1ELb1ELb1ELb0ELb0ELb0ELi2ELi4ELi4ELi4ELb0EEENS1_24CollectiveEpilogueBwdGQAISA_fSD_Li256ELb1ELb1EEENS1_19SingleTileSchedulerILb1ELb0ELb0ELi128EEEEEEEEEvNT_6ParamsE$_ZN4cute3eso3ESOILb1ELb0EJNS_6LayoutINS_5tupleIJNS3_IJNS3_IJNS_1CILi8EEENS4_ILi1EEEEEES6_EEENS3_IJNS3_IJS6_S6_EEENS4_ILi2EEEEEEEEENS3_IJNS3_IJNS3_IJS6_NS4_ILi0EEEEEESD_EEENS3_IJNS3_IJSD_SD_EEENS4_ILi64EEEEEEEEEEENS_10ViewEngineIPN7cutlass6half_tEEEEEC2ERKSK_RKSP_)
$_ZN7cutlass13device_kernelIN5flash19enable_sm80_to_sm89INS1_16FlashAttnBwdSm80INS1_25CollectiveMainloopBwdSm80ILi2ELi2EN4cute5tupleIJNS5_1CILi128EEES8_NS7_ILi64EEEEEENS_6half_tEfNS_4arch4Sm80ELb0ELb0ELb1ELb1ELb1ELb0ELb0ELb0ELi2ELi4ELi4ELi4ELb0EEENS1_24CollectiveEpilogueBwdGQAISA_fSD_Li256ELb1ELb1EEENS1_19SingleTileSchedulerILb1ELb0ELb0ELi128EEEEEEEEEvNT_6ParamsE$_ZN4cute3eso3ESOILb1ELb0EJNS_6LayoutINS_5tupleIJNS3_IJNS3_IJNS_1CILi8EEENS4_ILi1EEEEEES6_EEENS3_IJNS3_IJS6_S6_EEENS4_ILi2EEEEEEEEENS3_IJNS3_IJNS3_IJS6_NS4_ILi0EEEEEESD_EEENS3_IJNS3_IJSD_SD_EEENS4_ILi64EEEEEEEEEEENS_10ViewEngineIPN7cutlass6half_tEEEEEC2ERKSK_RKSP_:
[----:B------:R-:W-:Y:S02]  /*7650*/  IADD3 R10, R60, -c[0x0][0x20], RZ ;  /* 0x800008003c0a7a10 */ /* 0x000fe40007ffe0ff */
[----:B------:R-:W-:-:S03]  /*7660*/  MOV R13, 0x0 ;  /* 0x00000000000d7802 */ /* 0x000fc60000000f00 */
[----:B------:R1:W-:Y:S01]  /*7670*/  STL.64 [R10], R2 ;  /* 0x000000020a007387 */ /* 0x0003e20000100a00 */
[----:B------:R-:W-:Y:S05]  /*7680*/  RET.REL.NODEC R12 `(_ZN7cutlass13device_kernelIN5flash19enable_sm80_to_sm89INS1_16FlashAttnBwdSm80INS1_25CollectiveMainloopBwdSm80ILi2ELi2EN4cute5tupleIJNS5_1CILi128EEES8_NS7_ILi64EEEEEENS_6half_tEfNS_4arch4Sm80ELb0ELb0ELb1ELb1ELb1ELb0ELb0ELb0ELi2ELi4ELi4ELi4ELb0EEENS1_24CollectiveEpilogueBwdGQAISA_fSD_Li256ELb1ELb1EEENS1_19SingleTileSchedulerILb1ELb0ELb0ELi128EEEEEEEEEvNT_6ParamsE) ;  /* 0xffff89700c007950 */ /* 0x000fea0003c3ffff */
        .type           $_ZN7cutlass13device_kernelIN5flash19enable_sm80_to_sm89INS1_16FlashAttnBwdSm80INS1_25CollectiveMainloopBwdSm80ILi2ELi2EN4cute5tupleIJNS5_1CILi128EEES8_NS7_ILi64EEEEEENS_6half_tEfNS_4arch4Sm80ELb0ELb0ELb1ELb1ELb1ELb0ELb0ELb0ELi2ELi4ELi4ELi4ELb0EEENS1_24CollectiveEpilogueBwdGQAISA_fSD_Li256ELb1ELb1EEENS1_19SingleTileSchedulerILb1ELb0ELb0ELi128EEEEEEEEEvNT_6ParamsE$_ZN4cute3eso3ESOILb1ELb0EJNS_6LayoutINS_5tupleIJNS3_IJNS3_IJNS_1CILi8EEENS4_ILi1EEEEEES6_EEENS3_IJNS3_IJS6_S6_EEENS4_ILi2EEEEEEEEENS3_IJNS3_IJNS3_IJS6_NS4_ILi0EEEEEESD_EEENS3_IJNS3_IJSD_SD_EEENS4_ILi8192EEEEEEEEEEENS_10ViewEngineINS_8smem_ptrIPN7cutlass6half_tEEEEEEEC2ERKSK_RKSR_,@function
        .size           $_ZN7cutlass13device_kernelIN5flash19enable_sm80_to_sm89INS1_16FlashAttnBwdSm80INS1_25CollectiveMainloopBwdSm80ILi2ELi2EN4cute5tupleIJNS5_1CILi128EEES8_NS7_ILi64EEEEEENS_6half_tEfNS_4arch4Sm80ELb0ELb0ELb1ELb1ELb1ELb0ELb0ELb0ELi2ELi4ELi4ELi4ELb0EEENS1_24CollectiveEpilogueBwdGQAISA_fSD_Li256ELb1ELb1EEENS1_19SingleTileSchedulerILb1ELb0ELb0ELi128EEEEEEEEEvNT_6ParamsE$_ZN4cute3eso3ESOILb1ELb0EJNS_6LayoutINS_5tupleIJNS3_IJNS3_IJNS_1CILi8EEENS4_ILi1EEEEEES6_EEENS3_IJNS3_IJS6_S6_EEENS4_ILi2EEEEEEEEENS3_IJNS3_IJNS3_IJS6_NS4_ILi0EEEEEESD_EEENS3_IJNS3_IJSD_SD_EEENS4_ILi8192EEEEEEEEEEENS_10ViewEngineINS_8smem_ptrIPN7cutlass6half_tEEEEEEEC2ERKSK_RKSR_,($_ZN7cutlass13device_kernelIN5flash19enable_sm80_to_sm89INS1_16FlashAttnBwdSm80INS1_25CollectiveMainloopBwdSm80ILi2ELi2EN4cute5tupleIJNS5_1CILi128EEES8_NS7_ILi64EEEEEENS_6half_tEfNS_4arch4Sm80ELb0ELb0ELb1ELb1ELb1ELb0ELb0ELb0ELi2ELi4ELi4ELi4ELb0EEENS1_24CollectiveEpilogueBwdGQAISA_fSD_Li256ELb1ELb1EEENS1_19SingleTileSchedulerILb1ELb0ELb0ELi128EEEEEEEEEvNT_6ParamsE$_ZN4cute3eso3ESOILb1ELb0EJNS_6LayoutINS_5tupleIJNS3_IJNS3_IJNS_1CILi8EEENS4_ILi1EEEEEES6_EEENS3_IJNS3_IJS6_S6_EEENS4_ILi2EEEEEEEEENS3_IJNS3_IJNS3_IJS6_NS4_ILi0EEEEEESD_EEENS3_IJNS3_IJSD_SD_EEES5_EEEEEEEENS_10ViewEngineIPN7cutlass6half_tEEEEEC2ERKSJ_RKSO_ - $_ZN7cutlass13device_kernelIN5flash19enable_sm80_to_sm89INS1_16FlashAttnBwdSm80INS1_25CollectiveMainloopBwdSm80ILi2ELi2EN4cute5tupleIJNS5_1CILi128EEES8_NS7_ILi64EEEEEENS_6half_tEfNS_4arch4Sm80ELb0ELb0ELb1ELb1ELb1ELb0ELb0ELb0ELi2ELi4ELi4ELi4ELb0EEENS1_24CollectiveEpilogueBwdGQAISA_fSD_Li256ELb1ELb1EEENS1_19SingleTileSchedulerILb1ELb0ELb0ELi128EEEEEEEEEvNT_6ParamsE$_ZN4cute3eso3ESOILb1ELb0EJNS_6LayoutINS_5tupleIJNS3_IJNS3_IJNS_1CILi8EEENS4_ILi1EEEEEES6_EEENS3_IJNS3_IJS6_S6_EEENS4_ILi2EEEEEEEEENS3_IJNS3_IJNS3_IJS6_NS4_ILi0EEEEEESD_EEENS3_IJNS3_IJSD_SD_EEENS4_ILi8192EEEEEEEEEEENS_10ViewEngineINS_8smem_ptrIPN7cutlass6half_tEEEEEEEC2ERKSK_RKSR_)
$_ZN7cutlass13device_kernelIN5flash19enable_sm80_to_sm89INS1_16FlashAttnBwdSm80INS1_25CollectiveMainloopBwdSm80ILi2ELi2EN4cute5tupleIJNS5_1CILi128EEES8_NS7_ILi64EEEEEENS_6half_tEfNS_4arch4Sm80ELb0ELb0ELb1ELb1ELb1ELb0ELb0ELb0ELi2ELi4ELi4ELi4ELb0EEENS1_24CollectiveEpilogueBwdGQAISA_fSD_Li256ELb1ELb1EEENS1_19SingleTileSchedulerILb1ELb0ELb0ELi128EEEEEEEEEvNT_6ParamsE$_ZN4cute3eso3ESOILb1ELb0EJNS_6LayoutINS_5tupleIJNS3_IJNS3_IJNS_1CILi8EEENS4_ILi1EEEEEES6_EEENS3_IJNS3_IJS6_S6_EEENS4_ILi2EEEEEEEEENS3_IJNS3_IJNS3_IJS6_NS4_ILi0EEEEEESD_EEENS3_IJNS3_IJSD_SD_EEENS4_ILi8192EEEEEEEEEEENS_10ViewEngineINS_8smem_ptrIPN7cutlass6half_tEEEEEEEC2ERKSK_RKSR_:
[----:B------:R-:W-:Y:S01]  /*7690*/  IADD3 R3, R60, -c[0x0][0x20], RZ ;  /* 0x800008003c037a10 */ /* 0x000fe20007ffe0ff */
[----:B------:R-:W-:Y:S01]  /*76a0*/  IMAD.MOV.U32 R14, RZ, RZ, R2 ;  /* 0x000000ffff0e7224 */ /* 0x000fe200078e0002 */
[----:B------:R-:W-:Y:S01]  /*76b0*/  MOV R15, R13 ;  /* 0x0000000d000f7202 */ /* 0x000fe20000000f00 */
[----:B------:R-:W-:-:S04]  /*76c0*/  IMAD.MOV.U32 R13, RZ, RZ, 0x0 ;  /* 0x00000000ff0d7424 */ /* 0x000fc800078e00ff */
[----:B------:R1:W-:Y:S01]  /*76d0*/  STL.64 [R3], R14 ;  /* 0x0000000e03007387 */ /* 0x0003e20000100a00 */
[----:B------:R-:W-:Y:S05]  /*76e0*/  RET.REL.NODEC R12 `(_ZN7cutlass13device_kernelIN5flash19enable_sm80_to_sm89INS1_16FlashAttnBwdSm80INS1_25CollectiveMainloopBwdSm80ILi2ELi2EN4cute5tupleIJNS5_1CILi128EEES8_NS7_ILi64EEEEEENS_6half_tEfNS_4arch4Sm80ELb0ELb0ELb1ELb1ELb1ELb0ELb0ELb0ELi2ELi4ELi4ELi4ELb0EEENS1_24CollectiveEpilogueBwdGQAISA_fSD_Li256ELb1ELb1EEENS1_19SingleTileSchedulerILb1ELb0ELb0ELi128EEEEEEEEEvNT_6ParamsE) ;  /* 0xffff89100c007950 */ /* 0x000fea0003c3ffff */
        .type           $_ZN7cutlass13device_kernelIN5flash19enable_sm80_to_sm89INS1_16FlashAttnBwdSm80INS1_25CollectiveMainloopBwdSm80ILi2ELi2EN4cute5tupleIJNS5_1CILi128EEES8_NS7_ILi64EEEEEENS_6half_tEfNS_4arch4Sm80ELb0ELb0ELb1ELb1ELb1ELb0ELb0ELb0ELi2ELi4ELi4ELi4ELb0EEENS1_24CollectiveEpilogueBwdGQAISA_fSD_Li256ELb1ELb1EEENS1_19SingleTileSchedulerILb1ELb0ELb0ELi128EEEEEEEEEvNT_6ParamsE$_ZN4cute3eso3ESOILb1ELb0EJNS_6LayoutINS_5tupleIJNS3_IJNS3_IJNS_1CILi8EEENS4_ILi1EEEEEES6_EEENS3_IJNS3_IJS6_S6_EEENS4_ILi2EEEEEEEEENS3_IJNS3_IJNS3_IJS6_NS4_ILi0EEEEEESD_EEENS3_IJNS3_IJSD_SD_EEES5_EEEEEEEENS_10ViewEngineIPN7cutlass6half_tEEEEEC2ERKSJ_RKSO_,@function
        .size           $_ZN7cutlass13device_kernelIN5flash19enable_sm80_to_sm89INS1_16FlashAttnBwdSm80INS1_25CollectiveMainloopBwdSm80ILi2ELi2EN4cute5tupleIJNS5_1CILi128EEES8_NS7_ILi64EEEEEENS_6half_tEfNS_4arch4Sm80ELb0ELb0ELb1ELb1ELb1ELb0ELb0ELb0ELi2ELi4ELi4ELi4ELb0EEENS1_24CollectiveEpilogueBwdGQAISA_fSD_Li256ELb1ELb1EEENS1_19SingleTileSchedulerILb1ELb0ELb0ELi128EEEEEEEEEvNT_6ParamsE$_ZN4cute3eso3ESOILb1ELb0EJNS_6LayoutINS_5tupleIJNS3_IJNS3_IJNS_1CILi8EEENS4_ILi1EEEEEES6_EEENS3_IJNS3_IJS6_S6_EEENS4_ILi2EEEEEEEEENS3_IJNS3_IJNS3_IJS6_NS4_ILi0EEEEEESD_EEENS3_IJNS3_IJSD_SD_EEES5_EEEEEEEENS_10ViewEngineIPN7cutlass6half_tEEEEEC2ERKSJ_RKSO_,($_ZN7cutlass13device_kernelIN5flash19enable_sm80_to_sm89INS1_16FlashAttnBwdSm80INS1_25CollectiveMainloopBwdSm80ILi2ELi2EN4cute5tupleIJNS5_1CILi128EEES8_NS7_ILi64EEEEEENS_6half_tEfNS_4arch4Sm80ELb0ELb0ELb1ELb1ELb1ELb0ELb0ELb0ELi2ELi4ELi4ELi4ELb0EEENS1_24CollectiveEpilogueBwdGQAISA_fSD_Li256ELb1ELb1EEENS1_19SingleTileSchedulerILb1ELb0ELb0ELi128EEEEEEEEEvNT_6ParamsE$_ZN4cute3eso3ESOILb1ELb0EJNS_6LayoutINS_5tupleIJNS3_IJNS3_IJNS_1CILi8EEENS4_ILi1EEEEEES6_EEENS3_IJNS3_IJS6_S6_EEENS4_ILi4EEEEEEEEENS3_IJNS3_IJNS3_IJS6_NS4_ILi0EEEEEESD_EEENS3_IJNS3_IJSD_SD_EEENS4_ILi2048EEEEEEEEEEENS_10ViewEngineINS_8smem_ptrIPN7cutlass6half_tEEEEEEEC2ERKSK_RKSR_ - $_ZN7cutlass13device_kernelIN5flash19enable_sm80_to_sm89INS1_16FlashAttnBwdSm80INS1_25CollectiveMainloopBwdSm80ILi2ELi2EN4cute5tupleIJNS5_1CILi128EEES8_NS7_ILi64EEEEEENS_6half_tEfNS_4arch4Sm80ELb0ELb0ELb1ELb1ELb1ELb0ELb0ELb0ELi2ELi4ELi4ELi4ELb0EEENS1_24CollectiveEpilogueBwdGQAISA_fSD_Li256ELb1ELb1EEENS1_19SingleTileSchedulerILb1ELb0ELb0ELi128EEEEEEEEEvNT_6ParamsE$_ZN4cute3eso3ESOILb1ELb0EJNS_6LayoutINS_5tupleIJNS3_IJNS3_IJNS_1CILi8EEENS4_ILi1EEEEEES6_EEENS3_IJNS3_IJS6_S6_EEENS4_ILi2EEEEEEEEENS3_IJNS3_IJNS3_IJS6_NS4_ILi0EEEEEESD_EEENS3_IJNS3_IJSD_SD_EEES5_EEEEEEEENS_10ViewEngineIPN7cutlass6half_tEEEEEC2ERKSJ_RKSO_)
$_ZN7cutlass13device_kernelIN5flash19enable_sm80_to_sm89INS1_16FlashAttnBwdSm80INS1_25CollectiveMainloopBwdSm80ILi2ELi2EN4cute5tupleIJNS5_1CILi128EEES8_NS7_ILi64EEEEEENS_6half_tEfNS_4arch4Sm80ELb0ELb0ELb1ELb1ELb1ELb0ELb0ELb0ELi2ELi4ELi4ELi4ELb0EEENS1_24CollectiveEpilogueBwdGQAISA_fSD_Li256ELb1ELb1EEENS1_19SingleTileSchedulerILb1ELb0ELb0ELi128EEEEEEEEEvNT_6ParamsE$_ZN4cute3eso3ESOILb1ELb0EJNS_6LayoutINS_5tupleIJNS3_IJNS3_IJNS_1CILi8EEENS4_ILi1EEEEEES6_EEENS3_IJNS3_IJS6_S6_EEENS4_ILi2EEEEEEEEENS3_IJNS3_IJNS3_IJS6_NS4_ILi0EEEEEESD_EEENS3_IJNS3_IJSD_SD_EEES5_EEEEEEEENS_10ViewEngineIPN7cutlass6half_tEEEEEC2ERKSJ_RKSO_:
[----:B------:R-:W-:Y:S02]  /*76f0*/  IADD3 R38, R82, -c[0x0][0x20], RZ ;  /* 0x8000080052267a10 */ /* 0x000fe40007ffe0ff */
[----:B------:R-:W-:-:S03]  /*7700*/  MOV R47, 0x0 ;  /* 0x00000000002f7802 */ /* 0x000fc60000000f00 */
[----:B------:R1:W-:Y:S01]  /*7710*/  STL.64 [R38], R2 ;  /* 0x0000000226007387 */ /* 0x0003e20000100a00 */
[----:B------:R-:W-:Y:S05]  /*7720*/  RET.REL.NODEC R46 `(_ZN7cutlass13device_kernelIN5flash19enable_sm80_to_sm89INS1_16FlashAttnBwdSm80INS1_25CollectiveMainloopBwdSm80ILi2ELi2EN4cute5tupleIJNS5_1CILi128EEES8_NS7_ILi64EEEEEENS_6half_tEfNS_4arch4Sm80ELb0ELb0ELb1ELb1ELb1ELb0ELb0ELb0ELi2ELi4ELi4ELi4ELb0EEENS1_24CollectiveEpilogueBwdGQAISA_fSD_Li256ELb1ELb1EEENS1_19SingleTileSchedulerILb1ELb0ELb0ELi128EEEEEEEEEvNT_6ParamsE) ;  /* 0xffff88d02e007950 */ /* 0x000fea0003c3ffff */
        .type           $_ZN7cutlass13device_kernelIN5flash19enable_sm80_to_sm89INS1_16FlashAttnBwdSm80INS1_25CollectiveMainloopBwdSm80ILi2ELi2EN4cute5tupleIJNS5_1CILi128EEES8_NS7_ILi64EEEEEENS_6half_tEfNS_4arch4Sm80ELb0ELb0ELb1ELb1ELb1ELb0ELb0ELb0ELi2ELi4ELi4ELi4ELb0EEENS1_24CollectiveEpilogueBwdGQAISA_fSD_Li256ELb1ELb1EEENS1_19SingleTileSchedulerILb1ELb0ELb0ELi128EEEEEEEEEvNT_6ParamsE$_ZN4cute3eso3ESOILb1ELb0EJNS_6LayoutINS_5tupleIJNS3_IJNS3_IJNS_1CILi8EEENS4_ILi1EEEEEES6_EEENS3_IJNS3_IJS6_S6_EEENS4_ILi4EEEEEEEEENS3_IJNS3_IJNS3_IJS6_NS4_ILi0EEEEEESD_EEENS3_IJNS3_IJSD_SD_EEENS4_ILi2048EEEEEEEEEEENS_10ViewEngineINS_8smem_ptrIPN7cutlass6half_tEEEEEEEC2ERKSK_RKSR_,@function
        .size           $_ZN7cutlass13device_kernelIN5flash19enable_sm80_to_sm89INS1_16FlashAttnBwdSm80INS1_25CollectiveMainloopBwdSm80ILi2ELi2EN4cute5tupleIJNS5_1CILi128EEES8_NS7_ILi64EEEEEENS_6half_tEfNS_4arch4Sm80ELb0ELb0ELb1ELb1ELb1ELb0ELb0ELb0ELi2ELi4ELi4ELi4ELb0EEENS1_24CollectiveEpilogueBwdGQAISA_fSD_Li256ELb1ELb1EEENS1_19SingleTileSchedulerILb1ELb0ELb0ELi128EEEEEEEEEvNT_6ParamsE$_ZN4cute3eso3ESOILb1ELb0EJNS_6LayoutINS_5tupleIJNS3_IJNS3_IJNS_1CILi8EEENS4_ILi1EEEEEES6_EEENS3_IJNS3_IJS6_S6_EEENS4_ILi4EEEEEEEEENS3_IJNS3_IJNS3_IJS6_NS4_ILi0EEEEEESD_EEENS3_IJNS3_IJSD_SD_EEENS4_ILi2048EEEEEEEEEEENS_10ViewEngineINS_8smem_ptrIPN7cutlass6half_tEEEEEEEC2ERKSK_RKSR_,($_ZN7cutlass13device_kernelIN5flash19enable_sm80_to_sm89INS1_16FlashAttnBwdSm80INS1_25CollectiveMainloopBwdSm80ILi2ELi2EN4cute5tupleIJNS5_1CILi128EEES8_NS7_ILi64EEEEEENS_6half_tEfNS_4arch4Sm80ELb0ELb0ELb1ELb1ELb1ELb0ELb0ELb0ELi2ELi4ELi4ELi4ELb0EEENS1_24CollectiveEpilogueBwdGQAISA_fSD_Li256ELb1ELb1EEENS1_19SingleTileSchedulerILb1ELb0ELb0ELi128EEEEEEEEEvNT_6ParamsE$_ZN4cute3eso3ESOILb1ELb0EJNS_6LayoutINS_5tupleIJNS3_IJNS3_IJNS_1CILi8EEENS4_ILi1EEEEEES6_EEENS3_IJNS3_IJS6_S6_EEENS4_ILi4EEEEEEEEENS3_IJNS3_IJNS3_IJS6_NS4_ILi0EEEEEESD_EEENS3_IJNS3_IJSD_SD_EEES5_EEEEEEEENS_10ViewEngineIPN7cutlass6half_tEEEEEC2ERKSJ_RKSO_ - $_ZN7cutlass13device_kernelIN5flash19enable_sm80_to_sm89INS1_16FlashAttnBwdSm80INS1_25CollectiveMainloopBwdSm80ILi2ELi2EN4cute5tupleIJNS5_1CILi128EEES8_NS7_ILi64EEEEEENS_6half_tEfNS_4arch4Sm80ELb0ELb0ELb1ELb1ELb1ELb0ELb0ELb0ELi2ELi4ELi4ELi4ELb0EEENS1_24CollectiveEpilogueBwdGQAISA_fSD_Li256ELb1ELb1EEENS1_19SingleTileSchedulerILb1ELb0ELb0ELi128EEEEEEEEEvNT_6ParamsE$_ZN4cute3eso3ESOILb1ELb0EJNS_6LayoutINS_5tupleIJNS3_IJNS3_IJNS_1CILi8EEENS4_ILi1EEEEEES6_EEENS3_IJNS3_IJS6_S6_EEENS4_ILi4EEEEEEEEENS3_IJNS3_IJNS3_IJS6_NS4_ILi0EEEEEESD_EEENS3_IJNS3_IJSD_SD_EEENS4_ILi2048EEEEEEEEEEENS_10ViewEngineINS_8smem_ptrIPN7cutlass6half_tEEEEEEEC2ERKSK_RKSR_)
$_ZN7cutlass13device_kernelIN5flash19enable_sm80_to_sm89INS1_16FlashAttnBwdSm80INS1_25CollectiveMainloopBwdSm80ILi2ELi2EN4cute5tupleIJNS5_1CILi128EEES8_NS7_ILi64EEEEEENS_6half_tEfNS_4arch4Sm80ELb0ELb0ELb1ELb1ELb1ELb0ELb0ELb0ELi2ELi4ELi4ELi4ELb0EEENS1_24CollectiveEpilogueBwdGQAISA_fSD_Li256ELb1ELb1EEENS1_19SingleTileSchedulerILb1ELb0ELb0ELi128EEEEEEEEEvNT_6ParamsE$_ZN4cute3eso3ESOILb1ELb0EJNS_6LayoutINS_5tupleIJNS3_IJNS3_IJNS_1CILi8EEENS4_ILi1EEEEEES6_EEENS3_IJNS3_IJS6_S6_EEENS4_ILi4EEEEEEEEENS3_IJNS3_IJNS3_IJS6_NS4_ILi0EEEEEESD_EEENS3_IJNS3_IJSD_SD_EEENS4_ILi2048EEEEEEEEEEENS_10ViewEngineINS_8smem_ptrIPN7cutlass6half_tEEEEEEEC2ERKSK_RKSR_:
[----:B------:R-:W-:Y:S01]  /*7730*/  IADD3 R3, R60, -c[0x0][0x20], RZ ;  /* 0x800008003c037a10 */ /* 0x000fe20007ffe0ff */
[----:B------:R-:W-:Y:S01]  /*7740*/  IMAD.MOV.U32 R16, RZ, RZ, R2 ;  /* 0x000000ffff107224 */ /* 0x000fe200078e0002 */
[----:B------:R-:W-:Y:S01]  /*7750*/  MOV R17, R15 ;  /* 0x0000000f00117202 */ /* 0x000fe20000000f00 */
[----:B------:R-:W-:-:S04]  /*7760*/  IMAD.MOV.U32 R15, RZ, RZ, 0x0 ;  /* 0x00000000ff0f7424 */ /* 0x000fc800078e00ff */
[----:B------:R1:W-:Y:S01]  /*7770*/  STL.64 [R3], R16 ;  /* 0x0000001003007387 */ /* 0x0003e20000100a00 */
[----:B------:R-:W-:Y:S05]  /*7780*/  RET.REL.NODEC R14 `(_ZN7cutlass13device_kernelIN5flash19enable_sm80_to_sm89INS1_16FlashAttnBwdSm80INS1_25CollectiveMainloopBwdSm80ILi2ELi2EN4cute5tupleIJNS5_1CILi128EEES8_NS7_ILi64EEEEEENS_6half_tEfNS_4arch4Sm80ELb0ELb0ELb1ELb1ELb1ELb0ELb0ELb0ELi2ELi4ELi4ELi4ELb0EEENS1_24CollectiveEpilogueBwdGQAISA_fSD_Li256ELb1ELb1EEENS1_19SingleTileSchedulerILb1ELb0ELb0ELi128EEEEEEEEEvNT_6ParamsE) ;  /* 0xffff88700e007950 */ /* 0x000fea0003c3ffff */
        .type           $_ZN7cutlass13device_kernelIN5flash19enable_sm80_to_sm89INS1_16FlashAttnBwdSm80INS1_25CollectiveMainloopBwdSm80ILi2ELi2EN4cute5tupleIJNS5_1CILi128EEES8_NS7_ILi64EEEEEENS_6half_tEfNS_4arch4Sm80ELb0ELb0ELb1ELb1ELb1ELb0ELb0ELb0ELi2ELi4ELi4ELi4ELb0EEENS1_24CollectiveEpilogueBwdGQAISA_fSD_Li256ELb1ELb1EEENS1_19SingleTileSchedulerILb1ELb0ELb0ELi128EEEEEEEEEvNT_6ParamsE$_ZN4cute3eso3ESOILb1ELb0EJNS_6LayoutINS_5tupleIJNS3_IJNS3_IJNS_1CILi8EEENS4_ILi1EEEEEES6_EEENS3_IJNS3_IJS6_S6_EEENS4_ILi4EEEEEEEEENS3_IJNS3_IJNS3_IJS6_NS4_ILi0EEEEEESD_EEENS3_IJNS3_IJSD_SD_EEES5_EEEEEEEENS_10ViewEngineIPN7cutlass6half_tEEEEEC2ERKSJ_RKSO_,@function
        .size           $_ZN7cutlass13device_kernelIN5flash19enable_sm80_to_sm89INS1_16FlashAttnBwdSm80INS1_25CollectiveMainloopBwdSm80ILi2ELi2EN4cute5tupleIJNS5_1CILi128EEES8_NS7_ILi64EEEEEENS_6half_tEfNS_4arch4Sm80ELb0ELb0ELb1ELb1ELb1ELb0ELb0ELb0ELi2ELi4ELi4ELi4ELb0EEENS1_24CollectiveEpilogueBwdGQAISA_fSD_Li256ELb1ELb1EEENS1_19SingleTileSchedulerILb1ELb0ELb0ELi128EEEEEEEEEvNT_6ParamsE$_ZN4cute3eso3ESOILb1ELb0EJNS_6LayoutINS_5tupleIJNS3_IJNS3_IJNS_1CILi8EEENS4_ILi1EEEEEES6_EEENS3_IJNS3_IJS6_S6_EEENS4_ILi4EEEEEEEEENS3_IJNS3_IJNS3_IJS6_NS4_ILi0EEEEEESD_EEENS3_IJNS3_IJSD_SD_EEES5_EEEEEEEENS_10ViewEngineIPN7cutlass6half_tEEEEEC2ERKSJ_RKSO_,($_ZN7cutlass13device_kernelIN5flash19enable_sm80_to_sm89INS1_16FlashAttnBwdSm80INS1_25CollectiveMainloopBwdSm80ILi2ELi2EN4cute5tupleIJNS5_1CILi128EEES8_NS7_ILi64EEEEEENS_6half_tEfNS_4arch4Sm80ELb0ELb0ELb1ELb1ELb1ELb0ELb0ELb0ELi2ELi4ELi4ELi4ELb0EEENS1_24CollectiveEpilogueBwdGQAISA_fSD_Li256ELb1ELb1EEENS1_19SingleTileSchedulerILb1ELb0ELb0ELi128EEEEEEEEEvNT_6ParamsE$_ZN4cute3eso3ESOILb1ELb0EJNS_6LayoutINS_5tupleIJNS3_IJNS_1CILi1EEENS3_IJNS4_ILi2EEES6_EEEEEES6_NS4_ILi4EEEEEENS3_IJNS3_IJNS4_ILi0EEENS3_IJS5_S9_EEEEEES6_NS4_ILi8EEEEEEEENS_10ViewEngineIPjEEEEC2ERKSG_RKSJ_ - $_ZN7cutlass13device_kernelIN5flash19enable_sm80_to_sm89INS1_16FlashAttnBwdSm80INS1_25CollectiveMainloopBwdSm80ILi2ELi2EN4cute5tupleIJNS5_1CILi128EEES8_NS7_ILi64EEEEEENS_6half_tEfNS_4arch4Sm80ELb0ELb0ELb1ELb1ELb1ELb0ELb0ELb0ELi2ELi4ELi4ELi4ELb0EEENS1_24CollectiveEpilogueBwdGQAISA_fSD_Li256ELb1ELb1EEENS1_19SingleTileSchedulerILb1ELb0ELb0ELi128EEEEEEEEEvNT_6ParamsE$_ZN4cute3eso3ESOILb1ELb0EJNS_6LayoutINS_5tupleIJNS3_IJNS3_IJNS_1CILi8EEENS4_ILi1EEEEEES6_EEENS3_IJNS3_IJS6_S6_EEENS4_ILi4EEEEEEEEENS3_IJNS3_IJNS3_IJS6_NS4_ILi0EEEEEESD_EEENS3_IJNS3_IJSD_SD_EEES5_EEEEEEEENS_10ViewEngineIPN7cutlass6half_tEEEEEC2ERKSJ_RKSO_)
$_ZN7cutlass13device_kernelIN5flash19enable_sm80_to_sm89INS1_16FlashAttnBwdSm80INS1_25CollectiveMainloopBwdSm80ILi2ELi2EN4cute5tupleIJNS5_1CILi128EEES8_NS7_ILi64EEEEEENS_6half_tEfNS_4arch4Sm80ELb0ELb0ELb1ELb1ELb1ELb0ELb0ELb0ELi2ELi4ELi4ELi4ELb0EEENS1_24CollectiveEpilogueBwdGQAISA_fSD_Li256ELb1ELb1EEENS1_19SingleTileSchedulerILb1ELb0ELb0ELi128EEEEEEEEEvNT_6ParamsE$_ZN4cute3eso3ESOILb1ELb0EJNS_6LayoutINS_5tupleIJNS3_IJNS3_IJNS_1CILi8EEENS4_ILi1EEEEEES6_EEENS3_IJNS3_IJS6_S6_EEENS4_ILi4EEEEEEEEENS3_IJNS3_IJNS3_IJS6_NS4_ILi0EEEEEESD_EEENS3_IJNS3_IJSD_SD_EEES5_EEEEEEEENS_10ViewEngineIPN7cutlass6half_tEEEEEC2ERKSJ_RKSO_:
[----:B------:R-:W-:Y:S02]  /*7790*/  IADD3 R12, R60, -c[0x0][0x20], RZ ;  /* 0x800008003c0c7a10 */ /* 0x000fe40007ffe0ff */
[----:B------:R-:W-:-:S03]  /*77a0*/  MOV R15, 0x0 ;  /* 0x00000000000f7802 */ /* 0x000fc60000000f00 */
[----:B------:R1:W-:Y:S01]  /*77b0*/  STL.64 [R12], R2 ;  /* 0x000000020c007387 */ /* 0x0003e20000100a00 */
[----:B------:R-:W-:Y:S05]  /*77c0*/  RET.REL.NODEC R14 `(_ZN7cutlass13device_kernelIN5flash19enable_sm80_to_sm89INS1_16FlashAttnBwdSm80INS1_25CollectiveMainloopBwdSm80ILi2ELi2EN4cute5tupleIJNS5_1CILi128EEES8_NS7_ILi64EEEEEENS_6half_tEfNS_4arch4Sm80ELb0ELb0ELb1ELb1ELb1ELb0ELb0ELb0ELi2ELi4ELi4ELi4ELb0EEENS1_24CollectiveEpilogueBwdGQAISA_fSD_Li256ELb1ELb1EEENS1_19SingleTileSchedulerILb1ELb0ELb0ELi128EEEEEEEEEvNT_6ParamsE) ;  /* 0xffff88300e007950 */ /* 0x000fea0003c3ffff */
        .type           $_ZN7cutlass13device_kernelIN5flash19enable_sm80_to_sm89INS1_16FlashAttnBwdSm80INS1_25CollectiveMainloopBwdSm80ILi2ELi2EN4cute5tupleIJNS5_1CILi128EEES8_NS7_ILi64EEEEEENS_6half_tEfNS_4arch4Sm80ELb0ELb0ELb1ELb1ELb1ELb0ELb0ELb0ELi2ELi4ELi4ELi4ELb0EEENS1_24CollectiveEpilogueBwdGQAISA_fSD_Li256ELb1ELb1EEENS1_19SingleTileSchedulerILb1ELb0ELb0ELi128EEEEEEEEEvNT_6ParamsE$_ZN4cute3eso3ESOILb1ELb0EJNS_6LayoutINS_5tupleIJNS3_IJNS_1CILi1EEENS3_IJNS4_ILi2EEES6_EEEEEES6_NS4_ILi4EEEEEENS3_IJNS3_IJNS4_ILi0EEENS3_IJS5_S9_EEEEEES6_NS4_ILi8EEEEEEEENS_10ViewEngineIPjEEEEC2ERKSG_RKSJ_,@function
        .size           $_ZN7cutlass13device_kernelIN5flash19enable_sm80_to_sm89INS1_16FlashAttnBwdSm80INS1_25CollectiveMainloopBwdSm80ILi2ELi2EN4cute5tupleIJNS5_1CILi128EEES8_NS7_ILi64EEEEEENS_6half_tEfNS_4arch4Sm80ELb0ELb0ELb1ELb1ELb1ELb0ELb0ELb0ELi2ELi4ELi4ELi4ELb0EEENS1_24CollectiveEpilogueBwdGQAISA_fSD_Li256ELb1ELb1EEENS1_19SingleTileSchedulerILb1ELb0ELb0ELi128EEEEEEEEEvNT_6ParamsE$_ZN4cute3eso3ESOILb1ELb0EJNS_6LayoutINS_5tupleIJNS3_IJNS_1CILi1EEENS3_IJNS4_ILi2EEES6_EEEEEES6_NS4_ILi4EEEEEENS3_IJNS3_IJNS4_ILi0EEENS3_IJS5_S9_EEEEEES6_NS4_ILi8EEEEEEEENS_10ViewEngineIPjEEEEC2ERKSG_RKSJ_,($_ZN7cutlass13device_kernelIN5flash19enable_sm80_to_sm89INS1_16FlashAttnBwdSm80INS1_25CollectiveMainloopBwdSm80ILi2ELi2EN4cute5tupleIJNS5_1CILi128EEES8_NS7_ILi64EEEEEENS_6half_tEfNS_4arch4Sm80ELb0ELb0ELb1ELb1ELb1ELb0ELb0ELb0ELi2ELi4ELi4ELi4ELb0EEENS1_24CollectiveEpilogueBwdGQAISA_fSD_Li256ELb1ELb1EEENS1_19SingleTileSchedulerILb1ELb0ELb0ELi128EEEEEEEEEvNT_6ParamsE$_ZN4cute3eso3ESOILb1ELb0EJNS_6LayoutINS_5tupleIJNS3_IJNS_1CILi1EEENS3_IJNS4_ILi4EEENS4_ILi2EEEEEEEEES7_S6_EEENS3_IJNS3_IJNS4_ILi0EEENS3_IJS5_NS4_ILi8EEEEEEEEES6_NS4_ILi16EEEEEEEENS_10ViewEngineIPN7cutlass6half_tEEEEEC2ERKSH_RKSM_ - $_ZN7cutlass13device_kernelIN5flash19enable_sm80_to_sm89INS1_16FlashAttnBwdSm80INS1_25CollectiveMainloopBwdSm80ILi2ELi2EN4cute5tupleIJNS5_1CILi128EEES8_NS7_ILi64EEEEEENS_6half_tEfNS_4arch4Sm80ELb0ELb0ELb1ELb1ELb1ELb0ELb0ELb0ELi2ELi4ELi4ELi4ELb0EEENS1_24CollectiveEpilogueBwdGQAISA_fSD_Li256ELb1ELb1EEENS1_19SingleTileSchedulerILb1ELb0ELb0ELi128EEEEEEEEEvNT_6ParamsE$_ZN4cute3eso3ESOILb1ELb0EJNS_6LayoutINS_5tupleIJNS3_IJNS_1CILi1EEENS3_IJNS4_ILi2EEES6_EEEEEES6_NS4_ILi4EEEEEENS3_IJNS3_IJNS4_ILi0EEENS3_IJS5_S9_EEEEEES6_NS4_ILi8EEEEEEEENS_10ViewEngineIPjEEEEC2ERKSG_RKSJ_)
$_ZN7cutlass13device_kernelIN5flash19enable_sm80_to_sm89INS1_16FlashAttnBwdSm80INS1_25CollectiveMainloopBwdSm80ILi2ELi2EN4cute5tupleIJNS5_1CILi128EEES8_NS7_ILi64EEEEEENS_6half_tEfNS_4arch4Sm80ELb0ELb0ELb1ELb1ELb1ELb0ELb0ELb0ELi2ELi4ELi4ELi4ELb0EEENS1_24CollectiveEpilogueBwdGQAISA_fSD_Li256ELb1ELb1EEENS1_19SingleTileSchedulerILb1ELb0ELb0ELi128EEEEEEEEEvNT_6ParamsE$_ZN4cute3eso3ESOILb1ELb0EJNS_6LayoutINS_5tupleIJNS3_IJNS_1CILi1EEENS3_IJNS4_ILi2EEES6_EEEEEES6_NS4_ILi4EEEEEENS3_IJNS3_IJNS4_ILi0EEENS3_IJS5_S9_EEEEEES6_NS4_ILi8EEEEEEEENS_10ViewEngineIPjEEEEC2ERKSG_RKSJ_:
[----:B------:R-:W-:Y:S02]  /*77d0*/  IADD3 R6, R69, -c[0x0][0x20], RZ ;  /* 0x8000080045067a10 */ /* 0x000fe40007ffe0ff */
[----:B------:R-:W-:-:S03]  /*77e0*/  MOV R15, 0x0 ;  /* 0x00000000000f7802 */ /* 0x000fc60000000f00 */
[----:B------:R1:W-:Y:S01]  /*77f0*/  STL.64 [R6], R2 ;  /* 0x0000000206007387 */ /* 0x0003e20000100a00 */
[----:B------:R-:W-:Y:S05]  /*7800*/  RET.REL.NODEC R14 `(_ZN7cutlass13device_kernelIN5flash19enable_sm80_to_sm89INS1_16FlashAttnBwdSm80INS1_25CollectiveMainloopBwdSm80ILi2ELi2EN4cute5tupleIJNS5_1CILi128EEES8_NS7_ILi64EEEEEENS_6half_tEfNS_4arch4Sm80ELb0ELb0ELb1ELb1ELb1ELb0ELb0ELb0ELi2ELi4ELi4ELi4ELb0EEENS1_24CollectiveEpilogueBwdGQAISA_fSD_Li256ELb1ELb1EEENS1_19SingleTileSchedulerILb1ELb0ELb0ELi128EEEEEEEEEvNT_6ParamsE) ;  /* 0xffff87f00e007950 */ /* 0x000fea0003c3ffff */
        .type           $_ZN7cutlass13device_kernelIN5flash19enable_sm80_to_sm89INS1_16FlashAttnBwdSm80INS1_25CollectiveMainloopBwdSm80ILi2ELi2EN4cute5tupleIJNS5_1CILi128EEES8_NS7_ILi64EEEEEENS_6half_tEfNS_4arch4Sm80ELb0ELb0ELb1ELb1ELb1ELb0ELb0ELb0ELi2ELi4ELi4ELi4ELb0EEENS1_24CollectiveEpilogueBwdGQAISA_fSD_Li256ELb1ELb1EEENS1_19SingleTileSchedulerILb1ELb0ELb0ELi128EEEEEEEEEvNT_6ParamsE$_ZN4cute3eso3ESOILb1ELb0EJNS_6LayoutINS_5tupleIJNS3_IJNS_1CILi1EEENS3_IJNS4_ILi4EEENS4_ILi2EEEEEEEEES7_S6_EEENS3_IJNS3_IJNS4_ILi0EEENS3_IJS5_NS4_ILi8EEEEEEEEES6_NS4_ILi16EEEEEEEENS_10ViewEngineIPN7cutlass6half_tEEEEEC2ERKSH_RKSM_,@function
        .size           $_ZN7cutlass13device_kernelIN5flash19enable_sm80_to_sm89INS1_16FlashAttnBwdSm80INS1_25CollectiveMainloopBwdSm80ILi2ELi2EN4cute5tupleIJNS5_1CILi128EEES8_NS7_ILi64EEEEEENS_6half_tEfNS_4arch4Sm80ELb0ELb0ELb1ELb1ELb1ELb0ELb0ELb0ELi2ELi4ELi4ELi4ELb0EEENS1_24CollectiveEpilogueBwdGQAISA_fSD_Li256ELb1ELb1EEENS1_19SingleTileSchedulerILb1ELb0ELb0ELi128EEEEEEEEEvNT_6ParamsE$_ZN4cute3eso3ESOILb1ELb0EJNS_6LayoutINS_5tupleIJNS3_IJNS_1CILi1EEENS3_IJNS4_ILi4EEENS4_ILi2EEEEEEEEES7_S6_EEENS3_IJNS3_IJNS4_ILi0EEENS3_IJS5_NS4_ILi8EEEEEEEEES6_NS4_ILi16EEEEEEEENS_10ViewEngineIPN7cutlass6half_tEEEEEC2ERKSH_RKSM_,($_ZN7cutlass13device_kernelIN5flash19enable_sm80_to_sm89INS1_16FlashAttnBwdSm80INS1_25CollectiveMainloopBwdSm80ILi2ELi2EN4cute5tupleIJNS5_1CILi128EEES8_NS7_ILi64EEEEEENS_6half_tEfNS_4arch4Sm80ELb0ELb0ELb1ELb1ELb1ELb0ELb0ELb0ELi2ELi4ELi4ELi4ELb0EEENS1_24CollectiveEpilogueBwdGQAISA_fSD_Li256ELb1ELb1EEENS1_19SingleTileSchedulerILb1ELb0ELb0ELi128EEEEEEEEEvNT_6ParamsE$_ZN4cute3eso3ESOILb1ELb0EJNS_6LayoutINS_5tupleIJNS3_IJNS_1CILi1EEENS4_ILi2EEEEEEEEENS3_IJNS3_IJS5_S5_EEEEEEEENS_10ViewEngineIPjEEEEC2ERKSB_RKSE_ - $_ZN7cutlass13device_kernelIN5flash19enable_sm80_to_sm89INS1_16FlashAttnBwdSm80INS1_25CollectiveMainloopBwdSm80ILi2ELi2EN4cute5tupleIJNS5_1CILi128EEES8_NS7_ILi64EEEEEENS_6half_tEfNS_4arch4Sm80ELb0ELb0ELb1ELb1ELb1ELb0ELb0ELb0ELi2ELi4ELi4ELi4ELb0EEENS1_24CollectiveEpilogueBwdGQAISA_fSD_Li256ELb1ELb1EEENS1_19SingleTileSchedulerILb1ELb0ELb0ELi128EEEEEEEEEvNT_6ParamsE$_ZN4cute3eso3ESOILb1ELb0EJNS_6LayoutINS_5tupleIJNS3_IJNS_1CILi1EEENS3_IJNS4_ILi4EEENS4_ILi2EEEEEEEEES7_S6_EEENS3_IJNS3_IJNS4_ILi0EEENS3_IJS5_NS4_ILi8EEEEEEEEES6_NS4_ILi16EEEEEEEENS_10ViewEngineIPN7cutlass6half_tEEEEEC2ERKSH_RKSM_)
$_ZN7cutlass13device_kernelIN5flash19enable_sm80_to_sm89INS1_16FlashAttnBwdSm80INS1_25CollectiveMainloopBwdSm80ILi2ELi2EN4cute5tupleIJNS5_1CILi128EEES8_NS7_ILi64EEEEEENS_6half_tEfNS_4arch4Sm80ELb0ELb0ELb1ELb1ELb1ELb0ELb0ELb0ELi2ELi4ELi4ELi4ELb0EEENS1_24CollectiveEpilogueBwdGQAISA_fSD_Li256ELb1ELb1EEENS1_19SingleTileSchedulerILb1ELb0ELb0ELi128EEEEEEEEEvNT_6ParamsE$_ZN4cute3eso3ESOILb1ELb0EJNS_6LayoutINS_5tupleIJNS3_IJNS_1CILi1EEENS3_IJNS4_ILi4EEENS4_ILi2EEEEEEEEES7_S6_EEENS3_IJNS3_IJNS4_ILi0EEENS3_IJS5_NS4_ILi8EEEEEEEEES6_NS4_ILi16EEEEEEEENS_10ViewEngineIPN7cutlass6half_tEEEEEC2ERKSH_RKSM_:
[----:B------:R-:W-:Y:S01]  /*7810*/  IADD3 R3, R69, -c[0x0][0x20], RZ ;  /* 0x8000080045037a10 */ /* 0x000fe20007ffe0ff */
[----:B------:R-:W-:Y:S01]  /*7820*/  IMAD.MOV.U32 R14, RZ, RZ, R2 ;  /* 0x000000ffff0e7224 */ /* 0x000fe200078e0002 */
[----:B------:R-:W-:Y:S01]  /*7830*/  MOV R15, R7 ;  /* 0x00000007000f7202 */ /* 0x000fe20000000f00 */
[----:B------:R-:W-:-:S04]  /*7840*/  IMAD.MOV.U32 R7, RZ, RZ, 0x0 ;  /* 0x00000000ff077424 */ /* 0x000fc800078e00ff */
[----:B------:R1:W-:Y:S01]  /*7850*/  STL.64 [R3], R14 ;  /* 0x0000000e03007387 */ /* 0x0003e20000100a00 */
[----:B------:R-:W-:Y:S05]  /*7860*/  RET.REL.NODEC R6 `(_ZN7cutlass13device_kernelIN5flash19enable_sm80_to_sm89INS1_16FlashAttnBwdSm80INS1_25CollectiveMainloopBwdSm80ILi2ELi2EN4cute5tupleIJNS5_1CILi128EEES8_NS7_ILi64EEEEEENS_6half_tEfNS_4arch4Sm80ELb0ELb0ELb1ELb1ELb1ELb0ELb0ELb0ELi2ELi4ELi4ELi4ELb0EEENS1_24CollectiveEpilogueBwdGQAISA_fSD_Li256ELb1ELb1EEENS1_19SingleTileSchedulerILb1ELb0ELb0ELi128EEEEEEEEEvNT_6ParamsE) ;  /* 0xffff879006007950 */ /* 0x000fea0003c3ffff */
        .type           $_ZN7cutlass13device_kernelIN5flash19enable_sm80_to_sm89INS1_16FlashAttnBwdSm80INS1_25CollectiveMainloopBwdSm80ILi2ELi2EN4cute5tupleIJNS5_1CILi128EEES8_NS7_ILi64EEEEEENS_6half_tEfNS_4arch4Sm80ELb0ELb0ELb1ELb1ELb1ELb0ELb0ELb0ELi2ELi4ELi4ELi4ELb0EEENS1_24CollectiveEpilogueBwdGQAISA_fSD_Li256ELb1ELb1EEENS1_19SingleTileSchedulerILb1ELb0ELb0ELi128EEEEEEEEEvNT_6ParamsE$_ZN4cute3eso3ESOILb1ELb0EJNS_6LayoutINS_5tupleIJNS3_IJNS_1CILi1EEENS4_ILi2EEEEEEEEENS3_IJNS3_IJS5_S5_EEEEEEEENS_10ViewEngineIPjEEEEC2ERKSB_RKSE_,@function
        .size           $_ZN7cutlass13device_kernelIN5flash19enable_sm80_to_sm89INS1_16FlashAttnBwdSm80INS1_25CollectiveMainloopBwdSm80ILi2ELi2EN4cute5tupleIJNS5_1CILi128EEES8_NS7_ILi64EEEEEENS_6half_tEfNS_4arch4Sm80ELb0ELb0ELb1ELb1ELb1ELb0ELb0ELb0ELi2ELi4ELi4ELi4ELb0EEENS1_24CollectiveEpilogueBwdGQAISA_fSD_Li256ELb1ELb1EEENS1_19SingleTileSchedulerILb1ELb0ELb0ELi128EEEEEEEEEvNT_6ParamsE$_ZN4cute3eso3ESOILb1ELb0EJNS_6LayoutINS_5tupleIJNS3_IJNS_1CILi1EEENS4_ILi2EEEEEEEEENS3_IJNS3_IJS5_S5_EEEEEEEENS_10ViewEngineIPjEEEEC2ERKSB_RKSE_,($_ZN7cutlass13device_kernelIN5flash19enable_sm80_to_sm89INS1_16FlashAttnBwdSm80INS1_25CollectiveMainloopBwdSm80ILi2ELi2EN4cute5tupleIJNS5_1CILi128EEES8_NS7_ILi64EEEEEENS_6half_tEfNS_4arch4Sm80ELb0ELb0ELb1ELb1ELb1ELb0ELb0ELb0ELi2ELi4ELi4ELi4ELb0EEENS1_24CollectiveEpilogueBwdGQAISA_fSD_Li256ELb1ELb1EEENS1_19SingleTileSchedulerILb1ELb0ELb0ELi128EEEEEEEEEvNT_6ParamsE$_ZN4cute3eso3ESOILb1ELb0EJNS_6LayoutINS_5tupleIJNS3_IJNS_1CILi1EEENS4_ILi2EEEEEES6_NS4_ILi8EEEEEENS3_IJNS3_IJS5_S5_EEES6_NS4_ILi4EEEEEEEENS_10ViewEngineIPKN7cutlass5ArrayIfLi2ELb1EEEEEEEC2ERKSD_RKSK_ - $_ZN7cutlass13device_kernelIN5flash19enable_sm80_to_sm89INS1_16FlashAttnBwdSm80INS1_25CollectiveMainloopBwdSm80ILi2ELi2EN4cute5tupleIJNS5_1CILi128EEES8_NS7_ILi64EEEEEENS_6half_tEfNS_4arch4Sm80ELb0ELb0ELb1ELb1ELb1ELb0ELb0ELb0ELi2ELi4ELi4ELi4ELb0EEENS1_24CollectiveEpilogueBwdGQAISA_fSD_Li256ELb1ELb1EEENS1_19SingleTileSchedulerILb1ELb0ELb0ELi128EEEEEEEEEvNT_6ParamsE$_ZN4cute3eso3ESOILb1ELb0EJNS_6LayoutINS_5tupleIJNS3_IJNS_1CILi1EEENS4_ILi2EEEEEEEEENS3_IJNS3_IJS5_S5_EEEEEEEENS_10ViewEngineIPjEEEEC2ERKSB_RKSE_)
$_ZN7cutlass13device_kernelIN5flash19enable_sm80_to_sm89INS1_16FlashAttnBwdSm80INS1_25CollectiveMainloopBwdSm80ILi2ELi2EN4cute5tupleIJNS5_1CILi128EEES8_NS7_ILi64EEEEEENS_6half_tEfNS_4arch4Sm80ELb0ELb0ELb1ELb1ELb1ELb0ELb0ELb0ELi2ELi4ELi4ELi4ELb0EEENS1_24CollectiveEpilogueBwdGQAISA_fSD_Li256ELb1ELb1EEENS1_19SingleTileSchedulerILb1ELb0ELb0ELi128EEEEEEEEEvNT_6ParamsE$_ZN4cute3eso3ESOILb1ELb0EJNS_6LayoutINS_5tupleIJNS3_IJNS_1CILi1EEENS4_ILi2EEEEEEEEENS3_IJNS3_IJS5_S5_EEEEEEEENS_10ViewEngineIPjEEEEC2ERKSB_RKSE_:
[----:B------:R-:W-:Y:S01]  /*7870*/  IADD3 R2, R60, -c[0x0][0x20], RZ ;  /* 0x800008003c027a10 */ /* 0x000fe20007ffe0ff */
[----:B------:R-:W-:Y:S01]  /*7880*/  IMAD.MOV.U32 R11, RZ, RZ, R3 ;  /* 0x000000ffff0b7224 */ /* 0x000fe200078e0003 */
[----:B------:R-:W-:-:S04]  /*7890*/  MOV R5, 0x0 ;  /* 0x0000000000057802 */ /* 0x000fc80000000f00 */
[----:B------:R1:W-:Y:S01]  /*78a0*/  STL.64 [R2], R10 ;  /* 0x0000000a02007387 */ /* 0x0003e20000100a00 */
[----:B------:R-:W-:Y:S05]  /*78b0*/  RET.REL.NODEC R4 `(_ZN7cutlass13device_kernelIN5flash19enable_sm80_to_sm89INS1_16FlashAttnBwdSm80INS1_25CollectiveMainloopBwdSm80ILi2ELi2EN4cute5tupleIJNS5_1CILi128EEES8_NS7_ILi64EEEEEENS_6half_tEfNS_4arch4Sm80ELb0ELb0ELb1ELb1ELb1ELb0ELb0ELb0ELi2ELi4ELi4ELi4ELb0EEENS1_24CollectiveEpilogueBwdGQAISA_fSD_Li256ELb1ELb1EEENS1_19SingleTileSchedulerILb1ELb0ELb0ELi128EEEEEEEEEvNT_6ParamsE) ;  /* 0xffff874004007950 */ /* 0x000fea0003c3ffff */
        .type           $_ZN7cutlass13device_kernelIN5flash19enable_sm80_to_sm89INS1_16FlashAttnBwdSm80INS1_25CollectiveMainloopBwdSm80ILi2ELi2EN4cute5tupleIJNS5_1CILi128EEES8_NS7_ILi64EEEEEENS_6half_tEfNS_4arch4Sm80ELb0ELb0ELb1ELb1ELb1ELb0ELb0ELb0ELi2ELi4ELi4ELi4ELb0EEENS1_24CollectiveEpilogueBwdGQAISA_fSD_Li256ELb1ELb1EEENS1_19SingleTileSchedulerILb1ELb0ELb0ELi128EEEEEEEEEvNT_6ParamsE$_ZN4cute3eso3ESOILb1ELb0EJNS_6LayoutINS_5tupleIJNS3_IJNS_1CILi1EEENS4_ILi2EEEEEES6_NS4_ILi8EEEEEENS3_IJNS3_IJS5_S5_EEES6_NS4_ILi4EEEEEEEENS_10ViewEngineIPKN7cutlass5ArrayIfLi2ELb1EEEEEEEC2ERKSD_RKSK_,@function
        .size           $_ZN7cutlass13device_kernelIN5flash19enable_sm80_to_sm89INS1_16FlashAttnBwdSm80INS1_25CollectiveMainloopBwdSm80ILi2ELi2EN4cute5tupleIJNS5_1CILi128EEES8_NS7_ILi64EEEEEENS_6half_tEfNS_4arch4Sm80ELb0ELb0ELb1ELb1ELb1ELb0ELb0ELb0ELi2ELi4ELi4ELi4ELb0EEENS1_24CollectiveEpilogueBwdGQAISA_fSD_Li256ELb1ELb1EEENS1_19SingleTileSchedulerILb1ELb0ELb0ELi128EEEEEEEEEvNT_6ParamsE$_ZN4cute3eso3ESOILb1ELb0EJNS_6LayoutINS_5tupleIJNS3_IJNS_1CILi1EEENS4_ILi2EEEEEES6_NS4_ILi8EEEEEENS3_IJNS3_IJS5_S5_EEES6_NS4_ILi4EEEEEEEENS_10ViewEngineIPKN7cutlass5ArrayIfLi2ELb1EEEEEEEC2ERKSD_RKSK_,($_ZN7cutlass13device_kernelIN5flash19enable_sm80_to_sm89INS1_16FlashAttnBwdSm80INS1_25CollectiveMainloopBwdSm80ILi2ELi2EN4cute5tupleIJNS5_1CILi128EEES8_NS7_ILi64EEEEEENS_6half_tEfNS_4arch4Sm80ELb0ELb0ELb1ELb1ELb1ELb0ELb0ELb0ELi2ELi4ELi4ELi4ELb0EEENS1_24CollectiveEpilogueBwdGQAISA_fSD_Li256ELb1ELb1EEENS1_19SingleTileSchedulerILb1ELb0ELb0ELi128EEEEEEEEEvNT_6ParamsE$_ZN4cute3eso3ESOILb1ELb0EJNS_6LayoutINS_5tupleIJNS3_IJNS_1CILi1EEENS4_ILi2EEEEEES6_NS4_ILi8EEEEEENS3_IJNS3_IJS5_S5_EEES6_NS4_ILi4EEEEEEEENS_10ViewEngineIPN7cutlass5ArrayINSF_6half_tELi2ELb0EEEEEEEC2ERKSD_RKSK_ - $_ZN7cutlass13device_kernelIN5flash19enable_sm80_to_sm89INS1_16FlashAttnBwdSm80INS1_25CollectiveMainloopBwdSm80ILi2ELi2EN4cute5tupleIJNS5_1CILi128EEES8_NS7_ILi64EEEEEENS_6half_tEfNS_4arch4Sm80ELb0ELb0ELb1ELb1ELb1ELb0ELb0ELb0ELi2ELi4ELi4ELi4ELb0EEENS1_24CollectiveEpilogueBwdGQAISA_fSD_Li256ELb1ELb1EEENS1_19SingleTileSchedulerILb1ELb0ELb0ELi128EEEEEEEEEvNT_6ParamsE$_ZN4cute3eso3ESOILb1ELb0EJNS_6LayoutINS_5tupleIJNS3_IJNS_1CILi1EEENS4_ILi2EEEEEES6_NS4_ILi8EEEEEENS3_IJNS3_IJS5_S5_EEES6_NS4_ILi4EEEEEEEENS_10ViewEngineIPKN7cutlass5ArrayIfLi2ELb1EEEEEEEC2ERKSD_RKSK_)
$_ZN7cutlass13device_kernelIN5flash19enable_sm80_to_sm89INS1_16FlashAttnBwdSm80INS1_25CollectiveMainloopBwdSm80ILi2ELi2EN4cute5tupleIJNS5_1CILi128EEES8_NS7_ILi64EEEEEENS_6half_tEfNS_4arch4Sm80ELb0ELb0ELb1ELb1ELb1ELb0ELb0ELb0ELi2ELi4ELi4ELi4ELb0EEENS1_24CollectiveEpilogueBwdGQAISA_fSD_Li256ELb1ELb1EEENS1_19SingleTileSchedulerILb1ELb0ELb0ELi128EEEEEEEEEvNT_6ParamsE$_ZN4cute3eso3ESOILb1ELb0EJNS_6LayoutINS_5tupleIJNS3_IJNS_1CILi1EEENS4_ILi2EEEEEES6_NS4_ILi8EEEEEENS3_IJNS3_IJS5_S5_EEES6_NS4_ILi4EEEEEEEENS_10ViewEngineIPKN7cutlass5ArrayIfLi2ELb1EEEEEEEC2ERKSD_RKSK_:
[----:B------:R-:W-:Y:S01]  /*78c0*/  IADD3 R3, R69, -c[0x0][0x20], RZ ;  /* 0x8000080045037a10 */ /* 0x000fe20007ffe0ff */
[----:B------:R-:W-:Y:S01]  /*78d0*/  IMAD.MOV.U32 R22, RZ, RZ, R2 ;  /* 0x000000ffff167224 */ /* 0x000fe200078e0002 */
[----:B------:R-:W-:-:S04]  /*78e0*/  MOV R15, 0x0 ;  /* 0x00000000000f7802 */ /* 0x000fc80000000f00 */
[----:B------:R1:W-:Y:S01]  /*78f0*/  STL.64 [R3], R22 ;  /* 0x0000001603007387 */ /* 0x0003e20000100a00 */
[----:B------:R-:W-:Y:S05]  /*7900*/  RET.REL.NODEC R14 `(_ZN7cutlass13device_kernelIN5flash19enable_sm80_to_sm89INS1_16FlashAttnBwdSm80INS1_25CollectiveMainloopBwdSm80ILi2ELi2EN4cute5tupleIJNS5_1CILi128EEES8_NS7_ILi64EEEEEENS_6half_tEfNS_4arch4Sm80ELb0ELb0ELb1ELb1ELb1ELb0ELb0ELb0ELi2ELi4ELi4ELi4ELb0EEENS1_24CollectiveEpilogueBwdGQAISA_fSD_Li256ELb1ELb1EEENS1_19SingleTileSchedulerILb1ELb0ELb0ELi128EEEEEEEEEvNT_6ParamsE) ;  /* 0xffff86f00e007950 */ /* 0x000fea0003c3ffff */
        .type           $_ZN7cutlass13device_kernelIN5flash19enable_sm80_to_sm89INS1_16FlashAttnBwdSm80INS1_25CollectiveMainloopBwdSm80ILi2ELi2EN4cute5tupleIJNS5_1CILi128EEES8_NS7_ILi64EEEEEENS_6half_tEfNS_4arch4Sm80ELb0ELb0ELb1ELb1ELb1ELb0ELb0ELb0ELi2ELi4ELi4ELi4ELb0EEENS1_24CollectiveEpilogueBwdGQAISA_fSD_Li256ELb1ELb1EEENS1_19SingleTileSchedulerILb1ELb0ELb0ELi128EEEEEEEEEvNT_6ParamsE$_ZN4cute3eso3ESOILb1ELb0EJNS_6LayoutINS_5tupleIJNS3_IJNS_1CILi1EEENS4_ILi2EEEEEES6_NS4_ILi8EEEEEENS3_IJNS3_IJS5_S5_EEES6_NS4_ILi4EEEEEEEENS_10ViewEngineIPN7cutlass5ArrayINSF_6half_tELi2ELb0EEEEEEEC2ERKSD_RKSK_,@function
        .size           $_ZN7cutlass13device_kernelIN5flash19enable_sm80_to_sm89INS1_16FlashAttnBwdSm80INS1_25CollectiveMainloopBwdSm80ILi2ELi2EN4cute5tupleIJNS5_1CILi128EEES8_NS7_ILi64EEEEEENS_6half_tEfNS_4arch4Sm80ELb0ELb0ELb1ELb1ELb1ELb0ELb0ELb0ELi2ELi4ELi4ELi4ELb0EEENS1_24CollectiveEpilogueBwdGQAISA_fSD_Li256ELb1ELb1EEENS1_19SingleTileSchedulerILb1ELb0ELb0ELi128EEEEEEEEEvNT_6ParamsE$_ZN4cute3eso3ESOILb1ELb0EJNS_6LayoutINS_5tupleIJNS3_IJNS_1CILi1EEENS4_ILi2EEEEEES6_NS4_ILi8EEEEEENS3_IJNS3_IJS5_S5_EEES6_NS4_ILi4EEEEEEEENS_10ViewEngineIPN7cutlass5ArrayINSF_6half_tELi2ELb0EEEEEEEC2ERKSD_RKSK_,($_ZN7cutlass13device_kernelIN5flash19enable_sm80_to_sm89INS1_16FlashAttnBwdSm80INS1_25CollectiveMainloopBwdSm80ILi2ELi2EN4cute5tupleIJNS5_1CILi128EEES8_NS7_ILi64EEEEEENS_6half_tEfNS_4arch4Sm80ELb0ELb0ELb1ELb1ELb1ELb0ELb0ELb0ELi2ELi4ELi4ELi4ELb0EEENS1_24CollectiveEpilogueBwdGQAISA_fSD_Li256ELb1ELb1EEENS1_19SingleTileSchedulerILb1ELb0ELb0ELi128EEEEEEEEEvNT_6ParamsE$_ZN4cute3eso3ESOILb1ELb0EJNS_6LayoutINS_5tupleIJNS3_IJNS_1CILi1EEENS4_ILi2EEES6_EEEEEENS3_IJNS3_IJS5_S5_S6_EEEEEEEENS_10ViewEngineIPjEEEEC2ERKSB_RKSE_ - $_ZN7cutlass13device_kernelIN5flash19enable_sm80_to_sm89INS1_16FlashAttnBwdSm80INS1_25CollectiveMainloopBwdSm80ILi2ELi2EN4cute5tupleIJNS5_1CILi128EEES8_NS7_ILi64EEEEEENS_6half_tEfNS_4arch4Sm80ELb0ELb0ELb1ELb1ELb1ELb0ELb0ELb0ELi2ELi4ELi4ELi4ELb0EEENS1_24CollectiveEpilogueBwdGQAISA_fSD_Li256ELb1ELb1EEENS1_19SingleTileSchedulerILb1ELb0ELb0ELi128EEEEEEEEEvNT_6ParamsE$_ZN4cute3eso3ESOILb1ELb0EJNS_6LayoutINS_5tupleIJNS3_IJNS_1CILi1EEENS4_ILi2EEEEEES6_NS4_ILi8EEEEEENS3_IJNS3_IJS5_S5_EEES6_NS4_ILi4EEEEEEEENS_10ViewEngineIPN7cutlass5ArrayINSF_6half_tELi2ELb0EEEEEEEC2ERKSD_RKSK_)
$_ZN7cutlass13device_kernelIN5flash19enable_sm80_to_sm89INS1_16FlashAttnBwdSm80INS1_25CollectiveMainloopBwdSm80ILi2ELi2EN4cute5tupleIJNS5_1CILi128EEES8_NS7_ILi64EEEEEENS_6half_tEfNS_4arch4Sm80ELb0ELb0ELb1ELb1ELb1ELb0ELb0ELb0ELi2ELi4ELi4ELi4ELb0EEENS1_24CollectiveEpilogueBwdGQAISA_fSD_Li256ELb1ELb1EEENS1_19SingleTileSchedulerILb1ELb0ELb0ELi128EEEEEEEEEvNT_6ParamsE$_ZN4cute3eso3ESOILb1ELb0EJNS_6LayoutINS_5tupleIJNS3_IJNS_1CILi1EEENS4_ILi2EEEEEES6_NS4_ILi8EEEEEENS3_IJNS3_IJS5_S5_EEES6_NS4_ILi4EEEEEEEENS_10ViewEngineIPN7cutlass5ArrayINSF_6half_tELi2ELb0EEEEEEEC2ERKSD_RKSK_:
[----:B------:R-:W-:Y:S01]  /*7910*/  IADD3 R2, R69, -c[0x0][0x20], RZ ;  /* 0x8000080045027a10 */ /* 0x000fe20007ffe0ff */
[----:B------:R-:W-:Y:S01]  /*7920*/  IMAD.MOV.U32 R17, RZ, RZ, R3 ;  /* 0x000000ffff117224 */ /* 0x000fe200078e0003 */
[----:B------:R-:W-:-:S04]  /*7930*/  MOV R15, 0x0 ;  /* 0x00000000000f7802 */ /* 0x000fc80000000f00 */
[----:B------:R1:W-:Y:S01]  /*7940*/  STL.64 [R2], R16 ;  /* 0x0000001002007387 */ /* 0x0003e20000100a00 */
[----:B------:R-:W-:Y:S05]  /*7950*/  RET.REL.NODEC R14 `(_ZN7cutlass13device_kernelIN5flash19enable_sm80_to_sm89INS1_16FlashAttnBwdSm80INS1_25CollectiveMainloopBwdSm80ILi2ELi2EN4cute5tupleIJNS5_1CILi128EEES8_NS7_ILi64EEEEEENS_6half_tEfNS_4arch4Sm80ELb0ELb0ELb1ELb1ELb1ELb0ELb0ELb0ELi2ELi4ELi4ELi4ELb0EEENS1_24CollectiveEpilogueBwdGQAISA_fSD_Li256ELb1ELb1EEENS1_19SingleTileSchedulerILb1ELb0ELb0ELi128EEEEEEEEEvNT_6ParamsE) ;  /* 0xffff86a00e007950 */ /* 0x000fea0003c3ffff */
        .type           $_ZN7cutlass13device_kernelIN5flash19enable_sm80_to_sm89INS1_16FlashAttnBwdSm80INS1_25CollectiveMainloopBwdSm80ILi2ELi2EN4cute5tupleIJNS5_1CILi128EEES8_NS7_ILi64EEEEEENS_6half_tEfNS_4arch4Sm80ELb0ELb0ELb1ELb1ELb1ELb0ELb0ELb0ELi2ELi4ELi4ELi4ELb0EEENS1_24CollectiveEpilogueBwdGQAISA_fSD_Li256ELb1ELb1EEENS1_19SingleTileSchedulerILb1ELb0ELb0ELi128EEEEEEEEEvNT_6ParamsE$_ZN4cute3eso3ESOILb1ELb0EJNS_6LayoutINS_5tupleIJNS3_IJNS_1CILi1EEENS4_ILi2EEES6_EEEEEENS3_IJNS3_IJS5_S5_S6_EEEEEEEENS_10ViewEngineIPjEEEEC2ERKSB_RKSE_,@function
        .size           $_ZN7cutlass13device_kernelIN5flash19enable_sm80_to_sm89INS1_16FlashAttnBwdSm80INS1_25CollectiveMainloopBwdSm80ILi2ELi2EN4cute5tupleIJNS5_1CILi128EEES8_NS7_ILi64EEEEEENS_6half_tEfNS_4arch4Sm80ELb0ELb0ELb1ELb1ELb1ELb0ELb0ELb0ELi2ELi4ELi4ELi4ELb0EEENS1_24CollectiveEpilogueBwdGQAISA_fSD_Li256ELb1ELb1EEENS1_19SingleTileSchedulerILb1ELb0ELb0ELi128EEEEEEEEEvNT_6ParamsE$_ZN4cute3eso3ESOILb1ELb0EJNS_6LayoutINS_5tupleIJNS3_IJNS_1CILi1EEENS4_ILi2EEES6_EEEEEENS3_IJNS3_IJS5_S5_S6_EEEEEEEENS_10ViewEngineIPjEEEEC2ERKSB_RKSE_,($_ZN7cutlass13device_kernelIN5flash19enable_sm80_to_sm89INS1_16FlashAttnBwdSm80INS1_25CollectiveMainloopBwdSm80ILi2ELi2EN4cute5tupleIJNS5_1CILi128EEES8_NS7_ILi64EEEEEENS_6half_tEfNS_4arch4Sm80ELb0ELb0ELb1ELb1ELb1ELb0ELb0ELb0ELi2ELi4ELi4ELi4ELb0EEENS1_24CollectiveEpilogueBwdGQAISA_fSD_Li256ELb1ELb1EEENS1_19SingleTileSchedulerILb1ELb0ELb0ELi128EEEEEEEEEvNT_6ParamsE$_ZN4cute3eso3ESOILb1ELb0EJNS_6LayoutINS_5tupleIJNS3_IJNS_1CILi1EEES5_EEEEEENS3_IJNS3_IJS5_NS4_ILi0EEEEEEEEEEENS_10ViewEngineINS_8smem_ptrIPN7cutlass9uint128_tEEEEEEEC2ERKSB_RKSI_ - $_ZN7cutlass13device_kernelIN5flash19enable_sm80_to_sm89INS1_16FlashAttnBwdSm80INS1_25CollectiveMainloopBwdSm80ILi2ELi2EN4cute5tupleIJNS5_1CILi128EEES8_NS7_ILi64EEEEEENS_6half_tEfNS_4arch4Sm80ELb0ELb0ELb1ELb1ELb1ELb0ELb0ELb0ELi2ELi4ELi4ELi4ELb0EEENS1_24CollectiveEpilogueBwdGQAISA_fSD_Li256ELb1ELb1EEENS1_19SingleTileSchedulerILb1ELb0ELb0ELi128EEEEEEEEEvNT_6ParamsE$_ZN4cute3eso3ESOILb1ELb0EJNS_6LayoutINS_5tupleIJNS3_IJNS_1CILi1EEENS4_ILi2EEES6_EEEEEENS3_IJNS3_IJS5_S5_S6_EEEEEEEENS_10ViewEngineIPjEEEEC2ERKSB_RKSE_)
$_ZN7cutlass13device_kernelIN5flash19enable_sm80_to_sm89INS1_16FlashAttnBwdSm80INS1_25CollectiveMainloopBwdSm80ILi2ELi2EN4cute5tupleIJNS5_1CILi128EEES8_NS7_ILi64EEEEEENS_6half_tEfNS_4arch4Sm80ELb0ELb0ELb1ELb1ELb1ELb0ELb0ELb0ELi2ELi4ELi4ELi4ELb0EEENS1_24CollectiveEpilogueBwdGQAISA_fSD_Li256ELb1ELb1EEENS1_19SingleTileSchedulerILb1ELb0ELb0ELi128EEEEEEEEEvNT_6ParamsE$_ZN4cute3eso3ESOILb1ELb0EJNS_6LayoutINS_5tupleIJNS3_IJNS_1CILi1EEENS4_ILi2EEES6_EEEEEENS3_IJNS3_IJS5_S5_S6_EEEEEEEENS_10ViewEngineIPjEEEEC2ERKSB_RKSE_:
[----:B------:R-:W-:Y:S02]  /*7960*/  IADD3 R2, R60, -c[0x0][0x20], RZ ;  /* 0x800008003c027a10 */ /* 0x000fe40007ffe0ff */
[----:B------:R-:W-:-:S03]  /*7970*/  MOV R5, 0x0 ;  /* 0x0000000000057802 */ /* 0x000fc60000000f00 */
[----:B------:R1:W-:Y:S01]  /*7980*/  STL.64 [R2], R12 ;  /* 0x0000000c02007387 */ /* 0x0003e20000100a00 */
[----:B------:R-:W-:Y:S05]  /*7990*/  RET.REL.NODEC R4 `(_ZN7cutlass13device_kernelIN5flash19enable_sm80_to_sm89INS1_16FlashAttnBwdSm80INS1_25CollectiveMainloopBwdSm80ILi2ELi2EN4cute5tupleIJNS5_1CILi128EEES8_NS7_ILi64EEEEEENS_6half_tEfNS_4arch4Sm80ELb0ELb0ELb1ELb1ELb1ELb0ELb0ELb0ELi2ELi4ELi4ELi4ELb0EEENS1_24CollectiveEpilogueBwdGQAISA_fSD_Li256ELb1ELb1EEENS1_19SingleTileSchedulerILb1ELb0ELb0ELi128EEEEEEEEEvNT_6ParamsE) ;  /* 0xffff866004007950 */ /* 0x000fea0003c3ffff */
        .type           $_ZN7cutlass13device_kernelIN5flash19enable_sm80_to_sm89INS1_16FlashAttnBwdSm80INS1_25CollectiveMainloopBwdSm80ILi2ELi2EN4cute5tupleIJNS5_1CILi128EEES8_NS7_ILi64EEEEEENS_6half_tEfNS_4arch4Sm80ELb0ELb0ELb1ELb1ELb1ELb0ELb0ELb0ELi2ELi4ELi4ELi4ELb0EEENS1_24CollectiveEpilogueBwdGQAISA_fSD_Li256ELb1ELb1EEENS1_19SingleTileSchedulerILb1ELb0ELb0ELi128EEEEEEEEEvNT_6ParamsE$_ZN4cute3eso3ESOILb1ELb0EJNS_6LayoutINS_5tupleIJNS3_IJNS_1CILi1EEES5_EEEEEENS3_IJNS3_IJS5_NS4_ILi0EEEEEEEEEEENS_10ViewEngineINS_8smem_ptrIPN7cutlass9uint128_tEEEEEEEC2ERKSB_RKSI_,@function
        .size           $_ZN7cutlass13device_kernelIN5flash19enable_sm80_to_sm89INS1_16FlashAttnBwdSm80INS1_25CollectiveMainloopBwdSm80ILi2ELi2EN4cute5tupleIJNS5_1CILi128EEES8_NS7_ILi64EEEEEENS_6half_tEfNS_4arch4Sm80ELb0ELb0ELb1ELb1ELb1ELb0ELb0ELb0ELi2ELi4ELi4ELi4ELb0EEENS1_24CollectiveEpilogueBwdGQAISA_fSD_Li256ELb1ELb1EEENS1_19SingleTileSchedulerILb1ELb0ELb0ELi128EEEEEEEEEvNT_6ParamsE$_ZN4cute3eso3ESOILb1ELb0EJNS_6LayoutINS_5tupleIJNS3_IJNS_1CILi1EEES5_EEEEEENS3_IJNS3_IJS5_NS4_ILi0EEEEEEEEEEENS_10ViewEngineINS_8smem_ptrIPN7cutlass9uint128_tEEEEEEEC2ERKSB_RKSI_,($_ZN7cutlass13device_kernelIN5flash19enable_sm80_to_sm89INS1_16FlashAttnBwdSm80INS1_25CollectiveMainloopBwdSm80ILi2ELi2EN4cute5tupleIJNS5_1CILi128EEES8_NS7_ILi64EEEEEENS_6half_tEfNS_4arch4Sm80ELb0ELb0ELb1ELb1ELb1ELb0ELb0ELb0ELi2ELi4ELi4ELi4ELb0EEENS1_24CollectiveEpilogueBwdGQAISA_fSD_Li256ELb1ELb1EEENS1_19SingleTileSchedulerILb1ELb0ELb0ELi128EEEEEEEEEvNT_6ParamsE$_ZN4cute3eso3ESOILb1ELb0EJNS_6LayoutINS_5tupleIJNS3_IJNS_1CILi2EEES5_EEEEEENS3_IJNS3_IJNS4_ILi1EEES5_EEEEEEEENS_10ViewEngineIPKfEEEEC2ERKSB_RKSF_ - $_ZN7cutlass13device_kernelIN5flash19enable_sm80_to_sm89INS1_16FlashAttnBwdSm80INS1_25CollectiveMainloopBwdSm80ILi2ELi2EN4cute5tupleIJNS5_1CILi128EEES8_NS7_ILi64EEEEEENS_6half_tEfNS_4arch4Sm80ELb0ELb0ELb1ELb1ELb1ELb0ELb0ELb0ELi2ELi4ELi4ELi4ELb0EEENS1_24CollectiveEpilogueBwdGQAISA_fSD_Li256ELb1ELb1EEENS1_19SingleTileSchedulerILb1ELb0ELb0ELi128EEEEEEEEEvNT_6ParamsE$_ZN4cute3eso3ESOILb1ELb0EJNS_6LayoutINS_5tupleIJNS3_IJNS_1CILi1EEES5_EEEEEENS3_IJNS3_IJS5_NS4_ILi0EEEEEEEEEEENS_10ViewEngineINS_8smem_ptrIPN7cutlass9uint128_tEEEEEEEC2ERKSB_RKSI_)
$_ZN7cutlass13device_kernelIN5flash19enable_sm80_to_sm89INS1_16FlashAttnBwdSm80INS1_25CollectiveMainloopBwdSm80ILi2ELi2EN4cute5tupleIJNS5_1CILi128EEES8_NS7_ILi64EEEEEENS_6half_tEfNS_4arch4Sm80ELb0ELb0ELb1ELb1ELb1ELb0ELb0ELb0ELi2ELi4ELi4ELi4ELb0EEENS1_24CollectiveEpilogueBwdGQAISA_fSD_Li256ELb1ELb1EEENS1_19SingleTileSchedulerILb1ELb0ELb0ELi128EEEEEEEEEvNT_6ParamsE$_ZN4cute3eso3ESOILb1ELb0EJNS_6LayoutINS_5tupleIJNS3_IJNS_1CILi1EEES5_EEEEEENS3_IJNS3_IJS5_NS4_ILi0EEEEEEEEEEENS_10ViewEngineINS_8smem_ptrIPN7cutlass9uint128_tEEEEEEEC2ERKSB_RKSI_:
[----:B------:R-:W-:Y:S02]  /*79a0*/  IADD3 R38, R82, -c[0x0][0x20], RZ ;  /* 0x8000080052267a10 */ /* 0x000fe40007ffe0ff */
[----:B------:R-:W-:-:S03]  /*79b0*/  MOV R47, 0x0 ;  /* 0x00000000002f7802 */ /* 0x000fc60000000f00 */
[----:B------:R1:W-:Y:S01]  /*79c0*/  STL.64 [R38], R2 ;  /* 0x0000000226007387 */ /* 0x0003e20000100a00 */
[----:B------:R-:W-:Y:S05]  /*79d0*/  RET.REL.NODEC R46 `(_ZN7cutlass13device_kernelIN5flash19enable_sm80_to_sm89INS1_16FlashAttnBwdSm80INS1_25CollectiveMainloopBwdSm80ILi2ELi2EN4cute5tupleIJNS5_1CILi128EEES8_NS7_ILi64EEEEEENS_6half_tEfNS_4arch4Sm80ELb0ELb0ELb1ELb1ELb1ELb0ELb0ELb0ELi2ELi4ELi4ELi4ELb0EEENS1_24CollectiveEpilogueBwdGQAISA_fSD_Li256ELb1ELb1EEENS1_19SingleTileSchedulerILb1ELb0ELb0ELi128EEEEEEEEEvNT_6ParamsE) ;  /* 0xffff86202e007950 */ /* 0x000fea0003c3ffff */
        .type           $_ZN7cutlass13device_kernelIN5flash19enable_sm80_to_sm89INS1_16FlashAttnBwdSm80INS1_25CollectiveMainloopBwdSm80ILi2ELi2EN4cute5tupleIJNS5_1CILi128EEES8_NS7_ILi64EEEEEENS_6half_tEfNS_4arch4Sm80ELb0ELb0ELb1ELb1ELb1ELb0ELb0ELb0ELi2ELi4ELi4ELi4ELb0EEENS1_24CollectiveEpilogueBwdGQAISA_fSD_Li256ELb1ELb1EEENS1_19SingleTileSchedulerILb1ELb0ELb0ELi128EEEEEEEEEvNT_6ParamsE$_ZN4cute3eso3ESOILb1ELb0EJNS_6LayoutINS_5tupleIJNS3_IJNS_1CILi2EEES5_EEEEEENS3_IJNS3_IJNS4_ILi1EEES5_EEEEEEEENS_10ViewEngineIPKfEEEEC2ERKSB_RKSF_,@function
        .size           $_ZN7cutlass13device_kernelIN5flash19enable_sm80_to_sm89INS1_16FlashAttnBwdSm80INS1_25CollectiveMainloopBwdSm80ILi2ELi2EN4cute5tupleIJNS5_1CILi128EEES8_NS7_ILi64EEEEEENS_6half_tEfNS_4arch4Sm80ELb0ELb0ELb1ELb1ELb1ELb0ELb0ELb0ELi2ELi4ELi4ELi4ELb0EEENS1_24CollectiveEpilogueBwdGQAISA_fSD_Li256ELb1ELb1EEENS1_19SingleTileSchedulerILb1ELb0ELb0ELi128EEEEEEEEEvNT_6ParamsE$_ZN4cute3eso3ESOILb1ELb0EJNS_6LayoutINS_5tupleIJNS3_IJNS_1CILi2EEES5_EEEEEENS3_IJNS3_IJNS4_ILi1EEES5_EEEEEEEENS_10ViewEngineIPKfEEEEC2ERKSB_RKSF_,($_ZN7cutlass13device_kernelIN5flash19enable_sm80_to_sm89INS1_16FlashAttnBwdSm80INS1_25CollectiveMainloopBwdSm80ILi2ELi2EN4cute5tupleIJNS5_1CILi128EEES8_NS7_ILi64EEEEEENS_6half_tEfNS_4arch4Sm80ELb0ELb0ELb1ELb1ELb1ELb0ELb0ELb0ELi2ELi4ELi4ELi4ELb0EEENS1_24CollectiveEpilogueBwdGQAISA_fSD_Li256ELb1ELb1EEENS1_19SingleTileSchedulerILb1ELb0ELb0ELi128EEEEEEEEEvNT_6ParamsE$_ZN4cute3eso3ESOILb1ELb0EJNS_6LayoutINS_5tupleIJNS3_IJNS_1CILi2EEES5_EEEEEENS3_IJNS3_IJNS4_ILi1EEES5_EEEEEEEENS_10ViewEngineIPN7cutlass6half_tEEEEEC2ERKSB_RKSG_ - $_ZN7cutlass13device_kernelIN5flash19enable_sm80_to_sm89INS1_16FlashAttnBwdSm80INS1_25CollectiveMainloopBwdSm80ILi2ELi2EN4cute5tupleIJNS5_1CILi128EEES8_NS7_ILi64EEEEEENS_6half_tEfNS_4arch4Sm80ELb0ELb0ELb1ELb1ELb1ELb0ELb0ELb0ELi2ELi4ELi4ELi4ELb0EEENS1_24CollectiveEpilogueBwdGQAISA_fSD_Li256ELb1ELb1EEENS1_19SingleTileSchedulerILb1ELb0ELb0ELi128EEEEEEEEEvNT_6ParamsE$_ZN4cute3eso3ESOILb1ELb0EJNS_6LayoutINS_5tupleIJNS3_IJNS_1CILi2EEES5_EEEEEENS3_IJNS3_IJNS4_ILi1EEES5_EEEEEEEENS_10ViewEngineIPKfEEEEC2ERKSB_RKSF_)
$_ZN7cutlass13device_kernelIN5flash19enable_sm80_to_sm89INS1_16FlashAttnBwdSm80INS1_25CollectiveMainloopBwdSm80ILi2ELi2EN4cute5tupleIJNS5_1CILi128EEES8_NS7_ILi64EEEEEENS_6half_tEfNS_4arch4Sm80ELb0ELb0ELb1ELb1ELb1ELb0ELb0ELb0ELi2ELi4ELi4ELi4ELb0EEENS1_24CollectiveEpilogueBwdGQAISA_fSD_Li256ELb1ELb1EEENS1_19SingleTileSchedulerILb1ELb0ELb0ELi128EEEEEEEEEvNT_6ParamsE$_ZN4cute3eso3ESOILb1ELb0EJNS_6LayoutINS_5tupleIJNS3_IJNS_1CILi2EEES5_EEEEEENS3_IJNS3_IJNS4_ILi1EEES5_EEEEEEEENS_10ViewEngineIPKfEEEEC2ERKSB_RKSF_:
[----:B------:R-:W-:Y:S01]  /*79e0*/  IADD3 R2, R60, -c[0x0][0x20], RZ ;  /* 0x800008003c027a10 */ /* 0x000fe20007ffe0ff */
[----:B------:R-:W-:Y:S01]  /*79f0*/  IMAD.MOV.U32 R7, RZ, RZ, R3 ;  /* 0x000000ffff077224 */ /* 0x000fe200078e0003 */
[----:B------:R-:W-:-:S04]  /*7a00*/  MOV R5, 0x0 ;  /* 0x0000000000057802 */ /* 0x000fc80000000f00 */
[----:B------:R1:W-:Y:S01]  /*7a10*/  STL.64 [R2], R6 ;  /* 0x0000000602007387 */ /* 0x0003e20000100a00 */
[----:B------:R-:W-:Y:S05]  /*7a20*/  RET.REL.NODEC R4 `(_ZN7cutlass13device_kernelIN5flash19enable_sm80_to_sm89INS1_16FlashAttnBwdSm80INS1_25CollectiveMainloopBwdSm80ILi2ELi2EN4cute5tupleIJNS5_1CILi128EEES8_NS7_ILi64EEEEEENS_6half_tEfNS_4arch4Sm80ELb0ELb0ELb1ELb1ELb1ELb0ELb0ELb0ELi2ELi4ELi4ELi4ELb0EEENS1_24CollectiveEpilogueBwdGQAISA_fSD_Li256ELb1ELb1EEENS1_19SingleTileSchedulerILb1ELb0ELb0ELi128EEEEEEEEEvNT_6ParamsE) ;  /* 0xffff85d004007950 */ /* 0x000fea0003c3ffff */
        .type           $_ZN7cutlass13device_kernelIN5flash19enable_sm80_to_sm89INS1_16FlashAttnBwdSm80INS1_25CollectiveMainloopBwdSm80ILi2ELi2EN4cute5tupleIJNS5_1CILi128EEES8_NS7_ILi64EEEEEENS_6half_tEfNS_4arch4Sm80ELb0ELb0ELb1ELb1ELb1ELb0ELb0ELb0ELi2ELi4ELi4ELi4ELb0EEENS1_24CollectiveEpilogueBwdGQAISA_fSD_Li256ELb1ELb1EEENS1_19SingleTileSchedulerILb1ELb0ELb0ELi128EEEEEEEEEvNT_6ParamsE$_ZN4cute3eso3ESOILb1ELb0EJNS_6LayoutINS_5tupleIJNS3_IJNS_1CILi2EEES5_EEEEEENS3_IJNS3_IJNS4_ILi1EEES5_EEEEEEEENS_10ViewEngineIPN7cutlass6half_tEEEEEC2ERKSB_RKSG_,@function
        .size           $_ZN7cutlass13device_kernelIN5flash19enable_sm80_to_sm89INS1_16FlashAttnBwdSm80INS1_25CollectiveMainloopBwdSm80ILi2ELi2EN4cute5tupleIJNS5_1CILi128EEES8_NS7_ILi64EEEEEENS_6half_tEfNS_4arch4Sm80ELb0ELb0ELb1ELb1ELb1ELb0ELb0ELb0ELi2ELi4ELi4ELi4ELb0EEENS1_24CollectiveEpilogueBwdGQAISA_fSD_Li256ELb1ELb1EEENS1_19SingleTileSchedulerILb1ELb0ELb0ELi128EEEEEEEEEvNT_6ParamsE$_ZN4cute3eso3ESOILb1ELb0EJNS_6LayoutINS_5tupleIJNS3_IJNS_1CILi2EEES5_EEEEEENS3_IJNS3_IJNS4_ILi1EEES5_EEEEEEEENS_10ViewEngineIPN7cutlass6half_tEEEEEC2ERKSB_RKSG_,($_ZN7cutlass13device_kernelIN5flash19enable_sm80_to_sm89INS1_16FlashAttnBwdSm80INS1_25CollectiveMainloopBwdSm80ILi2ELi2EN4cute5tupleIJNS5_1CILi128EEES8_NS7_ILi64EEEEEENS_6half_tEfNS_4arch4Sm80ELb0ELb0ELb1ELb1ELb1ELb0ELb0ELb0ELi2ELi4ELi4ELi4ELb0EEENS1_24CollectiveEpilogueBwdGQAISA_fSD_Li256ELb1ELb1EEENS1_19SingleTileSchedulerILb1ELb0ELb0ELi128EEEEEEEEEvNT_6ParamsE$_ZN4cute3eso3ESOILb1ELb0EJNS_6LayoutINS_5tupleIJNS3_IJNS_1CILi2EEES5_EEEEEENS3_IJNS3_IJNS4_ILi1EEES5_EEEEEEEENS_10ViewEngineIPfEEEEC2ERKSB_RKSE_ - $_ZN7cutlass13device_kernelIN5flash19enable_sm80_to_sm89INS1_16FlashAttnBwdSm80INS1_25CollectiveMainloopBwdSm80ILi2ELi2EN4cute5tupleIJNS5_1CILi128EEES8_NS7_ILi64EEEEEENS_6half_tEfNS_4arch4Sm80ELb0ELb0ELb1ELb1ELb1ELb0ELb0ELb0ELi2ELi4ELi4ELi4ELb0EEENS1_24CollectiveEpilogueBwdGQAISA_fSD_Li256ELb1ELb1EEENS1_19SingleTileSchedulerILb1ELb0ELb0ELi128EEEEEEEEEvNT_6ParamsE$_ZN4cute3eso3ESOILb1ELb0EJNS_6LayoutINS_5tupleIJNS3_IJNS_1CILi2EEES5_EEEEEENS3_IJNS3_IJNS4_ILi1EEES5_EEEEEEEENS_10ViewEngineIPN7cutlass6half_tEEEEEC2ERKSB_RKSG_)
$_ZN7cutlass13device_kernelIN5flash19enable_sm80_to_sm89INS1_16FlashAttnBwdSm80INS1_25CollectiveMainloopBwdSm80ILi2ELi2EN4cute5tupleIJNS5_1CILi128EEES8_NS7_ILi64EEEEEENS_6half_tEfNS_4arch4Sm80ELb0ELb0ELb1ELb1ELb1ELb0ELb0ELb0ELi2ELi4ELi4ELi4ELb0EEENS1_24CollectiveEpilogueBwdGQAISA_fSD_Li256ELb1ELb1EEENS1_19SingleTileSchedulerILb1ELb0ELb0ELi128EEEEEEEEEvNT_6ParamsE$_ZN4cute3eso3ESOILb1ELb0EJNS_6LayoutINS_5tupleIJNS3_IJNS_1CILi2EEES5_EEEEEENS3_IJNS3_IJNS4_ILi1EEES5_EEEEEEEENS_10ViewEngineIPN7cutlass6half_tEEEEEC2ERKSB_RKSG_:
[----:B------:R-:W-:Y:S01]  /*7a30*/  IADD3 R2, R60, -c[0x0][0x20], RZ ;  /* 0x800008003c027a10 */ /* 0x000fe20007ffe0ff */
[----:B------:R-:W-:Y:S01]  /*7a40*/  IMAD.MOV.U32 R7, RZ, RZ, R3 ;  /* 0x000000ffff077224 */ /* 0x000fe200078e0003 */
[----:B------:R-:W-:-:S04]  /*7a50*/  MOV R5, 0x0 ;  /* 0x0000000000057802 */ /* 0x000fc80000000f00 */
[----:B------:R1:W-:Y:S01]  /*7a60*/  STL.64 [R2], R6 ;  /* 0x0000000602007387 */ /* 0x0003e20000100a00 */
[----:B------:R-:W-:Y:S05]  /*7a70*/  RET.REL.NODEC R4 `(_ZN7cutlass13device_kernelIN5flash19enable_sm80_to_sm89INS1_16FlashAttnBwdSm80INS1_25CollectiveMainloopBwdSm80ILi2ELi2EN4cute5tupleIJNS5_1CILi128EEES8_NS7_ILi64EEEEEENS_6half_tEfNS_4arch4Sm80ELb0ELb0ELb1ELb1ELb1ELb0ELb0ELb0ELi2ELi4ELi4ELi4ELb0EEENS1_24CollectiveEpilogueBwdGQAISA_fSD_Li256ELb1ELb1EEENS1_19SingleTileSchedulerILb1ELb0ELb0ELi128EEEEEEEEEvNT_6ParamsE) ;  /* 0xffff858004007950 */ /* 0x000fea0003c3ffff */
        .type           $_ZN7cutlass13device_kernelIN5flash19enable_sm80_to_sm89INS1_16FlashAttnBwdSm80INS1_25CollectiveMainloopBwdSm80ILi2ELi2EN4cute5tupleIJNS5_1CILi128EEES8_NS7_ILi64EEEEEENS_6half_tEfNS_4arch4Sm80ELb0ELb0ELb1ELb1ELb1ELb0ELb0ELb0ELi2ELi4ELi4ELi4ELb0EEENS1_24CollectiveEpilogueBwdGQAISA_fSD_Li256ELb1ELb1EEENS1_19SingleTileSchedulerILb1ELb0ELb0ELi128EEEEEEEEEvNT_6ParamsE$_ZN4cute3eso3ESOILb1ELb0EJNS_6LayoutINS_5tupleIJNS3_IJNS_1CILi2EEES5_EEEEEENS3_IJNS3_IJNS4_ILi1EEES5_EEEEEEEENS_10ViewEngineIPfEEEEC2ERKSB_RKSE_,@function
        .size           $_ZN7cutlass13device_kernelIN5flash19enable_sm80_to_sm89INS1_16FlashAttnBwdSm80INS1_25CollectiveMainloopBwdSm80ILi2ELi2EN4cute5tupleIJNS5_1CILi128EEES8_NS7_ILi64EEEEEENS_6half_tEfNS_4arch4Sm80ELb0ELb0ELb1ELb1ELb1ELb0ELb0ELb0ELi2ELi4ELi4ELi4ELb0EEENS1_24CollectiveEpilogueBwdGQAISA_fSD_Li256ELb1ELb1EEENS1_19SingleTileSchedulerILb1ELb0ELb0ELi128EEEEEEEEEvNT_6ParamsE$_ZN4cute3eso3ESOILb1ELb0EJNS_6LayoutINS_5tupleIJNS3_IJNS_1CILi2EEES5_EEEEEENS3_IJNS3_IJNS4_ILi1EEES5_EEEEEEEENS_10ViewEngineIPfEEEEC2ERKSB_RKSE_,($_ZN7cutlass13device_kernelIN5flash19enable_sm80_to_sm89INS1_16FlashAttnBwdSm80INS1_25CollectiveMainloopBwdSm80ILi2ELi2EN4cute5tupleIJNS5_1CILi128EEES8_NS7_ILi64EEEEEENS_6half_tEfNS_4arch4Sm80ELb0ELb0ELb1ELb1ELb1ELb0ELb0ELb0ELi2ELi4ELi4ELi4ELb0EEENS1_24CollectiveEpilogueBwdGQAISA_fSD_Li256ELb1ELb1EEENS1_19SingleTileSchedulerILb1ELb0ELb0ELi128EEEEEEEEEvNT_6ParamsE$_ZN4cute3eso3ESOILb1ELb0EJNS_6LayoutINS_5tupleIJNS3_IJNS_1CILi2EEES5_EEEEEENS3_IJNS3_IJNS4_ILi1EEES5_EEEEEEEEiEEC2ERKSB_RKi - $_ZN7cutlass13device_kernelIN5flash19enable_sm80_to_sm89INS1_16FlashAttnBwdSm80INS1_25CollectiveMainloopBwdSm80ILi2ELi2EN4cute5tupleIJNS5_1CILi128EEES8_NS7_ILi64EEEEEENS_6half_tEfNS_4arch4Sm80ELb0ELb0ELb1ELb1ELb1ELb0ELb0ELb0ELi2ELi4ELi4ELi4ELb0EEENS1_24CollectiveEpilogueBwdGQAISA_fSD_Li256ELb1ELb1EEENS1_19SingleTileSchedulerILb1ELb0ELb0ELi128EEEEEEEEEvNT_6ParamsE$_ZN4cute3eso3ESOILb1ELb0EJNS_6LayoutINS_5tupleIJNS3_IJNS_1CILi2EEES5_EEEEEENS3_IJNS3_IJNS4_ILi1EEES5_EEEEEEEENS_10ViewEngineIPfEEEEC2ERKSB_RKSE_)
$_ZN7cutlass13device_kernelIN5flash19enable_sm80_to_sm89INS1_16FlashAttnBwdSm80INS1_25CollectiveMainloopBwdSm80ILi2ELi2EN4cute5tupleIJNS5_1CILi128EEES8_NS7_ILi64EEEEEENS_6half_tEfNS_4arch4Sm80ELb0ELb0ELb1ELb1ELb1ELb0ELb0ELb0ELi2ELi4ELi4ELi4ELb0EEENS1_24CollectiveEpilogueBwdGQAISA_fSD_Li256ELb1ELb1EEENS1_19SingleTileSchedulerILb1ELb0ELb0ELi128EEEEEEEEEvNT_6ParamsE$_ZN4cute3eso3ESOILb1ELb0EJNS_6LayoutINS_5tupleIJNS3_IJNS_1CILi2EEES5_EEEEEENS3_IJNS3_IJNS4_ILi1EEES5_EEEEEEEENS_10ViewEngineIPfEEEEC2ERKSB_RKSE_:
[----:B------:R-:W-:Y:S01]  /*7a80*/  IADD3 R2, R60, -c[0x0][0x20], RZ ;  /* 0x800008003c027a10 */ /* 0x000fe20007ffe0ff */
[----:B------:R-:W-:Y:S01]  /*7a90*/  IMAD.MOV.U32 R9, RZ, RZ, R3 ;  /* 0x000000ffff097224 */ /* 0x000fe200078e0003 */
[----:B------:R-:W-:-:S04]  /*7aa0*/  MOV R5, 0x0 ;  /* 0x0000000000057802 */ /* 0x000fc80000000f00 */
[----:B------:R1:W-:Y:S01]  /*7ab0*/  STL.64 [R2], R8 ;  /* 0x0000000802007387 */ /* 0x0003e20000100a00 */
[----:B------:R-:W-:Y:S05]  /*7ac0*/  RET.REL.NODEC R4 `(_ZN7cutlass13device_kernelIN5flash19enable_sm80_to_sm89INS1_16FlashAttnBwdSm80INS1_25CollectiveMainloopBwdSm80ILi2ELi2EN4cute5tupleIJNS5_1CILi128EEES8_NS7_ILi64EEEEEENS_6half_tEfNS_4arch4Sm80ELb0ELb0ELb1ELb1ELb1ELb0ELb0ELb0ELi2ELi4ELi4ELi4ELb0EEENS1_24CollectiveEpilogueBwdGQAISA_fSD_Li256ELb1ELb1EEENS1_19SingleTileSchedulerILb1ELb0ELb0ELi128EEEEEEEEEvNT_6ParamsE) ;  /* 0xffff853004007950 */ /* 0x000fea0003c3ffff */
        .type           $_ZN7cutlass13device_kernelIN5flash19enable_sm80_to_sm89INS1_16FlashAttnBwdSm80INS1_25CollectiveMainloopBwdSm80ILi2ELi2EN4cute5tupleIJNS5_1CILi128EEES8_NS7_ILi64EEEEEENS_6half_tEfNS_4arch4Sm80ELb0ELb0ELb1ELb1ELb1ELb0ELb0ELb0ELi2ELi4ELi4ELi4ELb0EEENS1_24CollectiveEpilogueBwdGQAISA_fSD_Li256ELb1ELb1EEENS1_19SingleTileSchedulerILb1ELb0ELb0ELi128EEEEEEEEEvNT_6ParamsE$_ZN4cute3eso3ESOILb1ELb0EJNS_6LayoutINS_5tupleIJNS3_IJNS_1CILi2EEES5_EEEEEENS3_IJNS3_IJNS4_ILi1EEES5_EEEEEEEEiEEC2ERKSB_RKi,@function
        .size           $_ZN7cutlass13device_kernelIN5flash19enable_sm80_to_sm89INS1_16FlashAttnBwdSm80INS1_25CollectiveMainloopBwdSm80ILi2ELi2EN4cute5tupleIJNS5_1CILi128EEES8_NS7_ILi64EEEEEENS_6half_tEfNS_4arch4Sm80ELb0ELb0ELb1ELb1ELb1ELb0ELb0ELb0ELi2ELi4ELi4ELi4ELb0EEENS1_24CollectiveEpilogueBwdGQAISA_fSD_Li256ELb1ELb1EEENS1_19SingleTileSchedulerILb1ELb0ELb0ELi128EEEEEEEEEvNT_6ParamsE$_ZN4cute3eso3ESOILb1ELb0EJNS_6LayoutINS_5tupleIJNS3_IJNS_1CILi2EEES5_EEEEEENS3_IJNS3_IJNS4_ILi1EEES5_EEEEEEEEiEEC2ERKSB_RKi,($_ZN7cutlass13device_kernelIN5flash19enable_sm80_to_sm89INS1_16FlashAttnBwdSm80INS1_25CollectiveMainloopBwdSm80ILi2ELi2EN4cute5tupleIJNS5_1CILi128EEES8_NS7_ILi64EEEEEENS_6half_tEfNS_4arch4Sm80ELb0ELb0ELb1ELb1ELb1ELb0ELb0ELb0ELi2ELi4ELi4ELi4ELb0EEENS1_24CollectiveEpilogueBwdGQAISA_fSD_Li256ELb1ELb1EEENS1_19SingleTileSchedulerILb1ELb0ELb0ELi128EEEEEEEEEvNT_6ParamsE$_ZN4cute3eso3ESOILb1ELb0EJNS_6LayoutINS_5tupleIJNS3_IJNS_1CILi2EEES5_EEEEEENS3_IJNS3_IJNS4_ILi8EEENS4_ILi64EEEEEEEEEEENS_10ViewEngineINS_8smem_ptrIPfEEEEEEC2ERKSC_RKSH_ - $_ZN7cutlass13device_kernelIN5flash19enable_sm80_to_sm89INS1_16FlashAttnBwdSm80INS1_25CollectiveMainloopBwdSm80ILi2ELi2EN4cute5tupleIJNS5_1CILi128EEES8_NS7_ILi64EEEEEENS_6half_tEfNS_4arch4Sm80ELb0ELb0ELb1ELb1ELb1ELb0ELb0ELb0ELi2ELi4ELi4ELi4ELb0EEENS1_24CollectiveEpilogueBwdGQAISA_fSD_Li256ELb1ELb1EEENS1_19SingleTileSchedulerILb1ELb0ELb0ELi128EEEEEEEEEvNT_6ParamsE$_ZN4cute3eso3ESOILb1ELb0EJNS_6LayoutINS_5tupleIJNS3_IJNS_1CILi2EEES5_EEEEEENS3_IJNS3_IJNS4_ILi1EEES5_EEEEEEEEiEEC2ERKSB_RKi)
$_ZN7cutlass13device_kernelIN5flash19enable_sm80_to_sm89INS1_16FlashAttnBwdSm80INS1_25CollectiveMainloopBwdSm80ILi2ELi2EN4cute5tupleIJNS5_1CILi128EEES8_NS7_ILi64EEEEEENS_6half_tEfNS_4arch4Sm80ELb0ELb0ELb1ELb1ELb1ELb0ELb0ELb0ELi2ELi4ELi4ELi4ELb0EEENS1_24CollectiveEpilogueBwdGQAISA_fSD_Li256ELb1ELb1EEENS1_19SingleTileSchedulerILb1ELb0ELb0ELi128EEEEEEEEEvNT_6ParamsE$_ZN4cute3eso3ESOILb1ELb0EJNS_6LayoutINS_5tupleIJNS3_IJNS_1CILi2EEES5_EEEEEENS3_IJNS3_IJNS4_ILi1EEES5_EEEEEEEEiEEC2ERKSB_RKi:
[----:B------:R-:W-:Y:S02]  /*7ad0*/  IADD3 R2, R60, -c[0x0][0x20], RZ ;  /* 0x800008003c027a10 */ /* 0x000fe40007ffe0ff */
[----:B------:R-:W-:-:S03]  /*7ae0*/  MOV R5, 0x0 ;  /* 0x0000000000057802 */ /* 0x000fc60000000f00 */
[----:B------:R1:W-:Y:S01]  /*7af0*/  STL [R2], R3 ;  /* 0x0000000302007387 */ /* 0x0003e20000100800 */
[----:B------:R-:W-:Y:S05]  /*7b00*/  RET.REL.NODEC R4 `(_ZN7cutlass13device_kernelIN5flash19enable_sm80_to_sm89INS1_16FlashAttnBwdSm80INS1_25CollectiveMainloopBwdSm80ILi2ELi2EN4cute5tupleIJNS5_1CILi128EEES8_NS7_ILi64EEEEEENS_6half_tEfNS_4arch4Sm80ELb0ELb0ELb1ELb1ELb1ELb0ELb0ELb0ELi2ELi4ELi4ELi4ELb0EEENS1_24CollectiveEpilogueBwdGQAISA_fSD_Li256ELb1ELb1EEENS1_19SingleTileSchedulerILb1ELb0ELb0ELi128EEEEEEEEEvNT_6ParamsE) ;  /* 0xffff84f004007950 */ /* 0x000fea0003c3ffff */
        .type           $_ZN7cutlass13device_kernelIN5flash19enable_sm80_to_sm89INS1_16FlashAttnBwdSm80INS1_25CollectiveMainloopBwdSm80ILi2ELi2EN4cute5tupleIJNS5_1CILi128EEES8_NS7_ILi64EEEEEENS_6half_tEfNS_4arch4Sm80ELb0ELb0ELb1ELb1ELb1ELb0ELb0ELb0ELi2ELi4ELi4ELi4ELb0EEENS1_24CollectiveEpilogueBwdGQAISA_fSD_Li256ELb1ELb1EEENS1_19SingleTileSchedulerILb1ELb0ELb0ELi128EEEEEEEEEvNT_6ParamsE$_ZN4cute3eso3ESOILb1ELb0EJNS_6LayoutINS_5tupleIJNS3_IJNS_1CILi2EEES5_EEEEEENS3_IJNS3_IJNS4_ILi8EEENS4_ILi64EEEEEEEEEEENS_10ViewEngineINS_8smem_ptrIPfEEEEEEC2ERKSC_RKSH_,@function
        .size           $_ZN7cutlass13device_kernelIN5flash19enable_sm80_to_sm89INS1_16FlashAttnBwdSm80INS1_25CollectiveMainloopBwdSm80ILi2ELi2EN4cute5tupleIJNS5_1CILi128EEES8_NS7_ILi64EEEEEENS_6half_tEfNS_4arch4Sm80ELb0ELb0ELb1ELb1ELb1ELb0ELb0ELb0ELi2ELi4ELi4ELi4ELb0EEENS1_24CollectiveEpilogueBwdGQAISA_fSD_Li256ELb1ELb1EEENS1_19SingleTileSchedulerILb1ELb0ELb0ELi128EEEEEEEEEvNT_6ParamsE$_ZN4cute3eso3ESOILb1ELb0EJNS_6LayoutINS_5tupleIJNS3_IJNS_1CILi2EEES5_EEEEEENS3_IJNS3_IJNS4_ILi8EEENS4_ILi64EEEEEEEEEEENS_10ViewEngineINS_8smem_ptrIPfEEEEEEC2ERKSC_RKSH_,($_ZN7cutlass13device_kernelIN5flash19enable_sm80_to_sm89INS1_16FlashAttnBwdSm80INS1_25CollectiveMainloopBwdSm80ILi2ELi2EN4cute5tupleIJNS5_1CILi128EEES8_NS7_ILi64EEEEEENS_6half_tEfNS_4arch4Sm80ELb0ELb0ELb1ELb1ELb1ELb0ELb0ELb0ELi2ELi4ELi4ELi4ELb0EEENS1_24CollectiveEpilogueBwdGQAISA_fSD_Li256ELb1ELb1EEENS1_19SingleTileSchedulerILb1ELb0ELb0ELi128EEEEEEEEEvNT_6ParamsE$_ZN4cute3eso3ESOILb1ELb0EJNS_6LayoutINS_5tupleIJNS3_IJNS_1CILi2EEES5_EEEEEENS3_IJNS3_IJNS4_ILi8EEENS4_ILi64EEEEEEEEEEEiEEC2ERKSC_RKi - $_ZN7cutlass13device_kernelIN5flash19enable_sm80_to_sm89INS1_16FlashAttnBwdSm80INS1_25CollectiveMainloopBwdSm80ILi2ELi2EN4cute5tupleIJNS5_1CILi128EEES8_NS7_ILi64EEEEEENS_6half_tEfNS_4arch4Sm80ELb0ELb0ELb1ELb1ELb1ELb0ELb0ELb0ELi2ELi4ELi4ELi4ELb0EEENS1_24CollectiveEpilogueBwdGQAISA_fSD_Li256ELb1ELb1EEENS1_19SingleTileSchedulerILb1ELb0ELb0ELi128EEEEEEEEEvNT_6ParamsE$_ZN4cute3eso3ESOILb1ELb0EJNS_6LayoutINS_5tupleIJNS3_IJNS_1CILi2EEES5_EEEEEENS3_IJNS3_IJNS4_ILi8EEENS4_ILi64EEEEEEEEEEENS_10ViewEngineINS_8smem_ptrIPfEEEEEEC2ERKSC_RKSH_)
$_ZN7cutlass13device_kernelIN5flash19enable_sm80_to_sm89INS1_16FlashAttnBwdSm80INS1_25CollectiveMainloopBwdSm80ILi2ELi2EN4cute5tupleIJNS5_1CILi128EEES8_NS7_ILi64EEEEEENS_6half_tEfNS_4arch4Sm80ELb0ELb0ELb1ELb1ELb1ELb0ELb0ELb0ELi2ELi4ELi4ELi4ELb0EEENS1_24CollectiveEpilogueBwdGQAISA_fSD_Li256ELb1ELb1EEENS1_19SingleTileSchedulerILb1ELb0ELb0ELi128EEEEEEEEEvNT_6ParamsE$_ZN4cute3eso3ESOILb1ELb0EJNS_6LayoutINS_5tupleIJNS3_IJNS_1CILi2EEES5_EEEEEENS3_IJNS3_IJNS4_ILi8EEENS4_ILi64EEEEEEEEEEENS_10ViewEngineINS_8smem_ptrIPfEEEEEEC2ERKSC_RKSH_:
[----:B------:R-:W-:Y:S02]  /*7b10*/  IADD3 R8, R60, -c[0x0][0x20], RZ ;  /* 0x800008003c087a10 */ /* 0x000fe40007ffe0ff */
[----:B------:R-:W-:-:S03]  /*7b20*/  MOV R11, 0x0 ;  /* 0x00000000000b7802 */ /* 0x000fc60000000f00 */
[----:B------:R1:W-:Y:S01]  /*7b30*/  STL.64 [R8], R4 ;  /* 0x0000000408007387 */ /* 0x0003e20000100a00 */
[----:B------:R-:W-:Y:S05]  /*7b40*/  RET.REL.NODEC R10 `(_ZN7cutlass13device_kernelIN5flash19enable_sm80_to_sm89INS1_16FlashAttnBwdSm80INS1_25CollectiveMainloopBwdSm80ILi2ELi2EN4cute5tupleIJNS5_1CILi128EEES8_NS7_ILi64EEEEEENS_6half_tEfNS_4arch4Sm80ELb0ELb0ELb1ELb1ELb1ELb0ELb0ELb0ELi2ELi4ELi4ELi4ELb0EEENS1_24CollectiveEpilogueBwdGQAISA_fSD_Li256ELb1ELb1EEENS1_19SingleTileSchedulerILb1ELb0ELb0ELi128EEEEEEEEEvNT_6ParamsE) ;  /* 0xffff84b00a007950 */ /* 0x000fea0003c3ffff */
        .type           $_ZN7cutlass13device_kernelIN5flash19enable_sm80_to_sm89INS1_16FlashAttnBwdSm80INS1_25CollectiveMainloopBwdSm80ILi2ELi2EN4cute5tupleIJNS5_1CILi128EEES8_NS7_ILi64EEEEEENS_6half_tEfNS_4arch4Sm80ELb0ELb0ELb1ELb1ELb1ELb0ELb0ELb0ELi2ELi4ELi4ELi4ELb0EEENS1_24CollectiveEpilogueBwdGQAISA_fSD_Li256ELb1ELb1EEENS1_19SingleTileSchedulerILb1ELb0ELb0ELi128EEEEEEEEEvNT_6ParamsE$_ZN4cute3eso3ESOILb1ELb0EJNS_6LayoutINS_5tupleIJNS3_IJNS_1CILi2EEES5_EEEEEENS3_IJNS3_IJNS4_ILi8EEENS4_ILi64EEEEEEEEEEEiEEC2ERKSC_RKi,@function
        .size           $_ZN7cutlass13device_kernelIN5flash19enable_sm80_to_sm89INS1_16FlashAttnBwdSm80INS1_25CollectiveMainloopBwdSm80ILi2ELi2EN4cute5tupleIJNS5_1CILi128EEES8_NS7_ILi64EEEEEENS_6half_tEfNS_4arch4Sm80ELb0ELb0ELb1ELb1ELb1ELb0ELb0ELb0ELi2ELi4ELi4ELi4ELb0EEENS1_24CollectiveEpilogueBwdGQAISA_fSD_Li256ELb1ELb1EEENS1_19SingleTileSchedulerILb1ELb0ELb0ELi128EEEEEEEEEvNT_6ParamsE$_ZN4cute3eso3ESOILb1ELb0EJNS_6LayoutINS_5tupleIJNS3_IJNS_1CILi2EEES5_EEEEEENS3_IJNS3_IJNS4_ILi8EEENS4_ILi64EEEEEEEEEEEiEEC2ERKSC_RKi,($_ZN7cutlass13device_kernelIN5flash19enable_sm80_to_sm89INS1_16FlashAttnBwdSm80INS1_25CollectiveMainloopBwdSm80ILi2ELi2EN4cute5tupleIJNS5_1CILi128EEES8_NS7_ILi64EEEEEENS_6half_tEfNS_4arch4Sm80ELb0ELb0ELb1ELb1ELb1ELb0ELb0ELb0ELi2ELi4ELi4ELi4ELb0EEENS1_24CollectiveEpilogueBwdGQAISA_fSD_Li256ELb1ELb1EEENS1_19SingleTileSchedulerILb1ELb0ELb0ELi128EEEEEEEEEvNT_6ParamsE$_ZN4cute3eso3ESOILb1ELb0EJNS_6LayoutINS_5tupleIJNS3_IJNS_1CILi2EEES5_EEENS3_IJS5_NS4_ILi8EEEEEEEEENS3_IJNS3_IJS5_NS4_ILi4EEEEEENS3_IJNS4_ILi1EEES7_EEEEEEEENS_10ViewEngineIPfEEEEC2ERKSF_RKSI_ - $_ZN7cutlass13device_kernelIN5flash19enable_sm80_to_sm89INS1_16FlashAttnBwdSm80INS1_25CollectiveMainloopBwdSm80ILi2ELi2EN4cute5tupleIJNS5_1CILi128EEES8_NS7_ILi64EEEEEENS_6half_tEfNS_4arch4Sm80ELb0ELb0ELb1ELb1ELb1ELb0ELb0ELb0ELi2ELi4ELi4ELi4ELb0EEENS1_24CollectiveEpilogueBwdGQAISA_fSD_Li256ELb1ELb1EEENS1_19SingleTileSchedulerILb1ELb0ELb0ELi128EEEEEEEEEvNT_6ParamsE$_ZN4cute3eso3ESOILb1ELb0EJNS_6LayoutINS_5tupleIJNS3_IJNS_1CILi2EEES5_EEEEEENS3_IJNS3_IJNS4_ILi8EEENS4_ILi64EEEEEEEEEEEiEEC2ERKSC_RKi)
$_ZN7cutlass13device_kernelIN5flash19enable_sm80_to_sm89INS1_16FlashAttnBwdSm80INS1_25CollectiveMainloopBwdSm80ILi2ELi2EN4cute5tupleIJNS5_1CILi128EEES8_NS7_ILi64EEEEEENS_6half_tEfNS_4arch4Sm80ELb0ELb0ELb1ELb1ELb1ELb0ELb0ELb0ELi2ELi4ELi4ELi4ELb0EEENS1_24CollectiveEpilogueBwdGQAISA_fSD_Li256ELb1ELb1EEENS1_19SingleTileSchedulerILb1ELb0ELb0ELi128EEEEEEEEEvNT_6ParamsE$_ZN4cute3eso3ESOILb1ELb0EJNS_6LayoutINS_5tupleIJNS3_IJNS_1CILi2EEES5_EEEEEENS3_IJNS3_IJNS4_ILi8EEENS4_ILi64EEEEEEEEEEEiEEC2ERKSC_RKi:
[----:B------:R-:W-:Y:S02]  /*7b50*/  IADD3 R4, R60, -c[0x0][0x20], RZ ;  /* 0x800008003c047a10 */ /* 0x000fe40007ffe0ff */
[----:B------:R-:W-:-:S03]  /*7b60*/  MOV R9, 0x0 ;  /* 0x0000000000097802 */ /* 0x000fc60000000f00 */
[----:B------:R1:W-:Y:S01]  /*7b70*/  STL [R4], R5 ;  /* 0x0000000504007387 */ /* 0x0003e20000100800 */
[----:B------:R-:W-:Y:S05]  /*7b80*/  RET.REL.NODEC R8 `(_ZN7cutlass13device_kernelIN5flash19enable_sm80_to_sm89INS1_16FlashAttnBwdSm80INS1_25CollectiveMainloopBwdSm80ILi2ELi2EN4cute5tupleIJNS5_1CILi128EEES8_NS7_ILi64EEEEEENS_6half_tEfNS_4arch4Sm80ELb0ELb0ELb1ELb1ELb1ELb0ELb0ELb0ELi2ELi4ELi4ELi4ELb0EEENS1_24CollectiveEpilogueBwdGQAISA_fSD_Li256ELb1ELb1EEENS1_19SingleTileSchedulerILb1ELb0ELb0ELi128EEEEEEEEEvNT_6ParamsE) ;  /* 0xffff847008007950 */ /* 0x000fea0003c3ffff */
        .type           $_ZN7cutlass13device_kernelIN5flash19enable_sm80_to_sm89INS1_16FlashAttnBwdSm80INS1_25CollectiveMainloopBwdSm80ILi2ELi2EN4cute5tupleIJNS5_1CILi128EEES8_NS7_ILi64EEEEEENS_6half_tEfNS_4arch4Sm80ELb0ELb0ELb1ELb1ELb1ELb0ELb0ELb0ELi2ELi4ELi4ELi4ELb0EEENS1_24CollectiveEpilogueBwdGQAISA_fSD_Li256ELb1ELb1EEENS1_19SingleTileSchedulerILb1ELb0ELb0ELi128EEEEEEEEEvNT_6ParamsE$_ZN4cute3eso3ESOILb1ELb0EJNS_6LayoutINS_5tupleIJNS3_IJNS_1CILi2EEES5_EEENS3_IJS5_NS4_ILi8EEEEEEEEENS3_IJNS3_IJS5_NS4_ILi4EEEEEENS3_IJNS4_ILi1EEES7_EEEEEEEENS_10ViewEngineIPfEEEEC2ERKSF_RKSI_,@function
        .size           $_ZN7cutlass13device_kernelIN5flash19enable_sm80_to_sm89INS1_16FlashAttnBwdSm80INS1_25CollectiveMainloopBwdSm80ILi2ELi2EN4cute5tupleIJNS5_1CILi128EEES8_NS7_ILi64EEEEEENS_6half_tEfNS_4arch4Sm80ELb0ELb0ELb1ELb1ELb1ELb0ELb0ELb0ELi2ELi4ELi4ELi4ELb0EEENS1_24CollectiveEpilogueBwdGQAISA_fSD_Li256ELb1ELb1EEENS1_19SingleTileSchedulerILb1ELb0ELb0ELi128EEEEEEEEEvNT_6ParamsE$_ZN4cute3eso3ESOILb1ELb0EJNS_6LayoutINS_5tupleIJNS3_IJNS_1CILi2EEES5_EEENS3_IJS5_NS4_ILi8EEEEEEEEENS3_IJNS3_IJS5_NS4_ILi4EEEEEENS3_IJNS4_ILi1EEES7_EEEEEEEENS_10ViewEngineIPfEEEEC2ERKSF_RKSI_,($_ZN7cutlass13device_kernelIN5flash19enable_sm80_to_sm89INS1_16FlashAttnBwdSm80INS1_25CollectiveMainloopBwdSm80ILi2ELi2EN4cute5tupleIJNS5_1CILi128EEES8_NS7_ILi64EEEEEENS_6half_tEfNS_4arch4Sm80ELb0ELb0ELb1ELb1ELb1ELb0ELb0ELb0ELi2ELi4ELi4ELi4ELb0EEENS1_24CollectiveEpilogueBwdGQAISA_fSD_Li256ELb1ELb1EEENS1_19SingleTileSchedulerILb1ELb0ELb0ELi128EEEEEEEEEvNT_6ParamsE$_ZN4cute3eso3ESOILb1ELb0EJNS_6LayoutINS_5tupleIJNS3_IJNS_1CILi2EEES5_EEENS4_ILi8EEEEEENS3_IJNS3_IJNS4_ILi1EEES5_EEENS4_ILi4EEEEEEEENS_10ViewEngineIPN7cutlass6half_tEEEEEC2ERKSD_RKSI_ - $_ZN7cutlass13device_kernelIN5flash19enable_sm80_to_sm89INS1_16FlashAttnBwdSm80INS1_25CollectiveMainloopBwdSm80ILi2ELi2EN4cute5tupleIJNS5_1CILi128EEES8_NS7_ILi64EEEEEENS_6half_tEfNS_4arch4Sm80ELb0ELb0ELb1ELb1ELb1ELb0ELb0ELb0ELi2ELi4ELi4ELi4ELb0EEENS1_24CollectiveEpilogueBwdGQAISA_fSD_Li256ELb1ELb1EEENS1_19SingleTileSchedulerILb1ELb0ELb0ELi128EEEEEEEEEvNT_6ParamsE$_ZN4cute3eso3ESOILb1ELb0EJNS_6LayoutINS_5tupleIJNS3_IJNS_1CILi2EEES5_EEENS3_IJS5_NS4_ILi8EEEEEEEEENS3_IJNS3_IJS5_NS4_ILi4EEEEEENS3_IJNS4_ILi1EEES7_EEEEEEEENS_10ViewEngineIPfEEEEC2ERKSF_RKSI_)
$_ZN7cutlass13device_kernelIN5flash19enable_sm80_to_sm89INS1_16FlashAttnBwdSm80INS1_25CollectiveMainloopBwdSm80ILi2ELi2EN4cute5tupleIJNS5_1CILi128EEES8_NS7_ILi64EEEEEENS_6half_tEfNS_4arch4Sm80ELb0ELb0ELb1ELb1ELb1ELb0ELb0ELb0ELi2ELi4ELi4ELi4ELb0EEENS1_24CollectiveEpilogueBwdGQAISA_fSD_Li256ELb1ELb1EEENS1_19SingleTileSchedulerILb1ELb0ELb0ELi128EEEEEEEEEvNT_6ParamsE$_ZN4cute3eso3ESOILb1ELb0EJNS_6LayoutINS_5tupleIJNS3_IJNS_1CILi2EEES5_EEENS3_IJS5_NS4_ILi8EEEEEEEEENS3_IJNS3_IJS5_NS4_ILi4EEEEEENS3_IJNS4_ILi1EEES7_EEEEEEEENS_10ViewEngineIPfEEEEC2ERKSF_RKSI_:
[----:B------:R-:W-:Y:S01]  /*7b90*/  IADD3 R3, R60, -c[0x0][0x20], RZ ;  /* 0x800008003c037a10 */ /* 0x000fe20007ffe0ff */
[----:B------:R-:W-:Y:S01]  /*7ba0*/  IMAD.MOV.U32 R4, RZ, RZ, R14 ;  /* 0x000000ffff047224 */ /* 0x000fe200078e000e */
[----:B------:R-:W-:-:S04]  /*7bb0*/  MOV R13, 0x0 ;  /* 0x00000000000d7802 */ /* 0x000fc80000000f00 */
[----:B------:R1:W-:Y:S01]  /*7bc0*/  STL.64 [R3], R4 ;  /* 0x0000000403007387 */ /* 0x0003e20000100a00 */
[----:B------:R-:W-:Y:S05]  /*7bd0*/  RET.REL.NODEC R12 `(_ZN7cutlass13device_kernelIN5flash19enable_sm80_to_sm89INS1_16FlashAttnBwdSm80INS1_25CollectiveMainloopBwdSm80ILi2ELi2EN4cute5tupleIJNS5_1CILi128EEES8_NS7_ILi64EEEEEENS_6half_tEfNS_4arch4Sm80ELb0ELb0ELb1ELb1ELb1ELb0ELb0ELb0ELi2ELi4ELi4ELi4ELb0EEENS1_24CollectiveEpilogueBwdGQAISA_fSD_Li256ELb1ELb1EEENS1_19SingleTileSchedulerILb1ELb0ELb0ELi128EEEEEEEEEvNT_6ParamsE) ;  /* 0xffff84200c007950 */ /* 0x000fea0003c3ffff */
        .type           $_ZN7cutlass13device_kernelIN5flash19enable_sm80_to_sm89INS1_16FlashAttnBwdSm80INS1_25CollectiveMainloopBwdSm80ILi2ELi2EN4cute5tupleIJNS5_1CILi128EEES8_NS7_ILi64EEEEEENS_6half_tEfNS_4arch4Sm80ELb0ELb0ELb1ELb1ELb1ELb0ELb0ELb0ELi2ELi4ELi4ELi4ELb0EEENS1_24CollectiveEpilogueBwdGQAISA_fSD_Li256ELb1ELb1EEENS1_19SingleTileSchedulerILb1ELb0ELb0ELi128EEEEEEEEEvNT_6ParamsE$_ZN4cute3eso3ESOILb1ELb0EJNS_6LayoutINS_5tupleIJNS3_IJNS_1CILi2EEES5_EEENS4_ILi8EEEEEENS3_IJNS3_IJNS4_ILi1EEES5_EEENS4_ILi4EEEEEEEENS_10ViewEngineIPN7cutlass6half_tEEEEEC2ERKSD_RKSI_,@function
        .size           $_ZN7cutlass13device_kernelIN5flash19enable_sm80_to_sm89INS1_16FlashAttnBwdSm80INS1_25CollectiveMainloopBwdSm80ILi2ELi2EN4cute5tupleIJNS5_1CILi128EEES8_NS7_ILi64EEEEEENS_6half_tEfNS_4arch4Sm80ELb0ELb0ELb1ELb1ELb1ELb0ELb0ELb0ELi2ELi4ELi4ELi4ELb0EEENS1_24CollectiveEpilogueBwdGQAISA_fSD_Li256ELb1ELb1EEENS1_19SingleTileSchedulerILb1ELb0ELb0ELi128EEEEEEEEEvNT_6ParamsE$_ZN4cute3eso3ESOILb1ELb0EJNS_6LayoutINS_5tupleIJNS3_IJNS_1CILi2EEES5_EEENS4_ILi8EEEEEENS3_IJNS3_IJNS4_ILi1EEES5_EEENS4_ILi4EEEEEEEENS_10ViewEngineIPN7cutlass6half_tEEEEEC2ERKSD_RKSI_,($_ZN7cutlass13device_kernelIN5flash19enable_sm80_to_sm89INS1_16FlashAttnBwdSm80INS1_25CollectiveMainloopBwdSm80ILi2ELi2EN4cute5tupleIJNS5_1CILi128EEES8_NS7_ILi64EEEEEENS_6half_tEfNS_4arch4Sm80ELb0ELb0ELb1ELb1ELb1ELb0ELb0ELb0ELi2ELi4ELi4ELi4ELb0EEENS1_24CollectiveEpilogueBwdGQAISA_fSD_Li256ELb1ELb1EEENS1_19SingleTileSchedulerILb1ELb0ELb0ELi128EEEEEEEEEvNT_6ParamsE$_ZN4cute3eso3ESOILb1ELb0EJNS_6LayoutINS_5tupleIJNS3_IJNS_1CILi2EEES5_EEENS4_ILi8EEEEEENS3_IJNS3_IJNS4_ILi1EEES5_EEENS4_ILi4EEEEEEEEiEEC2ERKSD_RKi - $_ZN7cutlass13device_kernelIN5flash19enable_sm80_to_sm89INS1_16FlashAttnBwdSm80INS1_25CollectiveMainloopBwdSm80ILi2ELi2EN4cute5tupleIJNS5_1CILi128EEES8_NS7_ILi64EEEEEENS_6half_tEfNS_4arch4Sm80ELb0ELb0ELb1ELb1ELb1ELb0ELb0ELb0ELi2ELi4ELi4ELi4ELb0EEENS1_24CollectiveEpilogueBwdGQAISA_fSD_Li256ELb1ELb1EEENS1_19SingleTileSchedulerILb1ELb0ELb0ELi128EEEEEEEEEvNT_6ParamsE$_ZN4cute3eso3ESOILb1ELb0EJNS_6LayoutINS_5tupleIJNS3_IJNS_1CILi2EEES5_EEENS4_ILi8EEEEEENS3_IJNS3_IJNS4_ILi1EEES5_EEENS4_ILi4EEEEEEEENS_10ViewEngineIPN7cutlass6half_tEEEEEC2ERKSD_RKSI_)
$_ZN7cutlass13device_kernelIN5flash19enable_sm80_to_sm89INS1_16FlashAttnBwdSm80INS1_25CollectiveMainloopBwdSm80ILi2ELi2EN4cute5tupleIJNS5_1CILi128EEES8_NS7_ILi64EEEEEENS_6half_tEfNS_4arch4Sm80ELb0ELb0ELb1ELb1ELb1ELb0ELb0ELb0ELi2ELi4ELi4ELi4ELb0EEENS1_24CollectiveEpilogueBwdGQAISA_fSD_Li256ELb1ELb1EEENS1_19SingleTileSchedulerILb1ELb0ELb0ELi128EEEEEEEEEvNT_6ParamsE$_ZN4cute3eso3ESOILb1ELb0EJNS_6LayoutINS_5tupleIJNS3_IJNS_1CILi2EEES5_EEENS4_ILi8EEEEEENS3_IJNS3_IJNS4_ILi1EEES5_EEENS4_ILi4EEEEEEEENS_10ViewEngineIPN7cutlass6half_tEEEEEC2ERKSD_RKSI_:
[----:B------:R-:W-:Y:S01]  /*7be0*/  IADD3 R2, R60, -c[0x0][0x20], RZ ;  /* 0x800008003c027a10 */ /* 0x000fe20007ffe0ff */
[----:B------:R-:W-:Y:S01]  /*7bf0*/  IMAD.MOV.U32 R7, RZ, RZ, R3 ;  /* 0x000000ffff077224 */ /* 0x000fe200078e0003 */
[----:B------:R-:W-:-:S04]  /*7c00*/  MOV R5, 0x0 ;  /* 0x0000000000057802 */ /* 0x000fc80000000f00 */
[----:B------:R1:W-:Y:S01]  /*7c10*/  STL.64 [R2], R6 ;  /* 0x0000000602007387 */ /* 0x0003e20000100a00 */
[----:B------:R-:W-:Y:S05]  /*7c20*/  RET.REL.NODEC R4 `(_ZN7cutlass13device_kernelIN5flash19enable_sm80_to_sm89INS1_16FlashAttnBwdSm80INS1_25CollectiveMainloopBwdSm80ILi2ELi2EN4cute5tupleIJNS5_1CILi128EEES8_NS7_ILi64EEEEEENS_6half_tEfNS_4arch4Sm80ELb0ELb0ELb1ELb1ELb1ELb0ELb0ELb0ELi2ELi4ELi4ELi4ELb0EEENS1_24CollectiveEpilogueBwdGQAISA_fSD_Li256ELb1ELb1EEENS1_19SingleTileSchedulerILb1ELb0ELb0ELi128EEEEEEEEEvNT_6ParamsE) ;  /* 0xffff83d004007950 */ /* 0x000fea0003c3ffff */
        .type           $_ZN7cutlass13device_kernelIN5flash19enable_sm80_to_sm89INS1_16FlashAttnBwdSm80INS1_25CollectiveMainloopBwdSm80ILi2ELi2EN4cute5tupleIJNS5_1CILi128EEES8_NS7_ILi64EEEEEENS_6half_tEfNS_4arch4Sm80ELb0ELb0ELb1ELb1ELb1ELb0ELb0ELb0ELi2ELi4ELi4ELi4ELb0EEENS1_24CollectiveEpilogueBwdGQAISA_fSD_Li256ELb1ELb1EEENS1_19SingleTileSchedulerILb1ELb0ELb0ELi128EEEEEEEEEvNT_6ParamsE$_ZN4cute3eso3ESOILb1ELb0EJNS_6LayoutINS_5tupleIJNS3_IJNS_1CILi2EEES5_EEENS4_ILi8EEEEEENS3_IJNS3_IJNS4_ILi1EEES5_EEENS4_ILi4EEEEEEEEiEEC2ERKSD_RKi,@function
        .size           $_ZN7cutlass13device_kernelIN5flash19enable_sm80_to_sm89INS1_16FlashAttnBwdSm80INS1_25CollectiveMainloopBwdSm80ILi2ELi2EN4cute5tupleIJNS5_1CILi128EEES8_NS7_ILi64EEEEEENS_6half_tEfNS_4arch4Sm80ELb0ELb0ELb1ELb1ELb1ELb0ELb0ELb0ELi2ELi4ELi4ELi4ELb0EEENS1_24CollectiveEpilogueBwdGQAISA_fSD_Li256ELb1ELb1EEENS1_19SingleTileSchedulerILb1ELb0ELb0ELi128EEEEEEEEEvNT_6ParamsE$_ZN4cute3eso3ESOILb1ELb0EJNS_6LayoutINS_5tupleIJNS3_IJNS_1CILi2EEES5_EEENS4_ILi8EEEEEENS3_IJNS3_IJNS4_ILi1EEES5_EEENS4_ILi4EEEEEEEEiEEC2ERKSD_RKi,($_ZN7cutlass13device_kernelIN5flash19enable_sm80_to_sm89INS1_16FlashAttnBwdSm80INS1_25CollectiveMainloopBwdSm80ILi2ELi2EN4cute5tupleIJNS5_1CILi128EEES8_NS7_ILi64EEEEEENS_6half_tEfNS_4arch4Sm80ELb0ELb0ELb1ELb1ELb1ELb0ELb0ELb0ELi2ELi4ELi4ELi4ELb0EEENS1_24CollectiveEpilogueBwdGQAISA_fSD_Li256ELb1ELb1EEENS1_19SingleTileSchedulerILb1ELb0ELb0ELi128EEEEEEEEEvNT_6ParamsE$_ZN4cute3eso3ESOILb1ELb0EJNS_6LayoutINS_5tupleIJNS3_IJNS_1CILi2EEES5_EEES6_EEENS3_IJNS3_IJNS4_ILi1EEES5_EEENS3_IJNS4_ILi32EEENS4_ILi64EEEEEEEEEEENS_10ViewEngineIPN7cutlass6half_tEEEEEC2ERKSE_RKSJ_ - $_ZN7cutlass13device_kernelIN5flash19enable_sm80_to_sm89INS1_16FlashAttnBwdSm80INS1_25CollectiveMainloopBwdSm80ILi2ELi2EN4cute5tupleIJNS5_1CILi128EEES8_NS7_ILi64EEEEEENS_6half_tEfNS_4arch4Sm80ELb0ELb0ELb1ELb1ELb1ELb0ELb0ELb0ELi2ELi4ELi4ELi4ELb0EEENS1_24CollectiveEpilogueBwdGQAISA_fSD_Li256ELb1ELb1EEENS1_19SingleTileSchedulerILb1ELb0ELb0ELi128EEEEEEEEEvNT_6ParamsE$_ZN4cute3eso3ESOILb1ELb0EJNS_6LayoutINS_5tupleIJNS3_IJNS_1CILi2EEES5_EEENS4_ILi8EEEEEENS3_IJNS3_IJNS4_ILi1EEES5_EEENS4_ILi4EEEEEEEEiEEC2ERKSD_RKi)
$_ZN7cutlass13device_kernelIN5flash19enable_sm80_to_sm89INS1_16FlashAttnBwdSm80INS1_25CollectiveMainloopBwdSm80ILi2ELi2EN4cute5tupleIJNS5_1CILi128EEES8_NS7_ILi64EEEEEENS_6half_tEfNS_4arch4Sm80ELb0ELb0ELb1ELb1ELb1ELb0ELb0ELb0ELi2ELi4ELi4ELi4ELb0EEENS1_24CollectiveEpilogueBwdGQAISA_fSD_Li256ELb1ELb1EEENS1_19SingleTileSchedulerILb1ELb0ELb0ELi128EEEEEEEEEvNT_6ParamsE$_ZN4cute3eso3ESOILb1ELb0EJNS_6LayoutINS_5tupleIJNS3_IJNS_1CILi2EEES5_EEENS4_ILi8EEEEEENS3_IJNS3_IJNS4_ILi1EEES5_EEENS4_ILi4EEEEEEEEiEEC2ERKSD_RKi:
[----:B------:R-:W-:Y:S02]  /*7c30*/  IADD3 R2, R60, -c[0x0][0x20], RZ ;  /* 0x800008003c027a10 */ /* 0x000fe40007ffe0ff */
[----:B------:R-:W-:-:S03]  /*7c40*/  MOV R7, 0x0 ;  /* 0x0000000000077802 */ /* 0x000fc60000000f00 */
[----:B------:R1:W-:Y:S01]  /*7c50*/  STL [R2], R3 ;  /* 0x0000000302007387 */ /* 0x0003e20000100800 */
[----:B------:R-:W-:Y:S05]  /*7c60*/  RET.REL.NODEC R6 `(_ZN7cutlass13device_kernelIN5flash19enable_sm80_to_sm89INS1_16FlashAttnBwdSm80INS1_25CollectiveMainloopBwdSm80ILi2ELi2EN4cute5tupleIJNS5_1CILi128EEES8_NS7_ILi64EEEEEENS_6half_tEfNS_4arch4Sm80ELb0ELb0ELb1ELb1ELb1ELb0ELb0ELb0ELi2ELi4ELi4ELi4ELb0EEENS1_24CollectiveEpilogueBwdGQAISA_fSD_Li256ELb1ELb1EEENS1_19SingleTileSchedulerILb1ELb0ELb0ELi128EEEEEEEEEvNT_6ParamsE) ;  /* 0xffff839006007950 */ /* 0x000fea0003c3ffff */
        .type           $_ZN7cutlass13device_kernelIN5flash19enable_sm80_to_sm89INS1_16FlashAttnBwdSm80INS1_25CollectiveMainloopBwdSm80ILi2ELi2EN4cute5tupleIJNS5_1CILi128EEES8_NS7_ILi64EEEEEENS_6half_tEfNS_4arch4Sm80ELb0ELb0ELb1ELb1ELb1ELb0ELb0ELb0ELi2ELi4ELi4ELi4ELb0EEENS1_24CollectiveEpilogueBwdGQAISA_fSD_Li256ELb1ELb1EEENS1_19SingleTileSchedulerILb1ELb0ELb0ELi128EEEEEEEEEvNT_6ParamsE$_ZN4cute3eso3ESOILb1ELb0EJNS_6LayoutINS_5tupleIJNS3_IJNS_1CILi2EEES5_EEES6_EEENS3_IJNS3_IJNS4_ILi1EEES5_EEENS3_IJNS4_ILi32EEENS4_ILi64EEEEEEEEEEENS_10ViewEngineIPN7cutlass6half_tEEEEEC2ERKSE_RKSJ_,@function
        .size           $_ZN7cutlass13device_kernelIN5flash19enable_sm80_to_sm89INS1_16FlashAttnBwdSm80INS1_25CollectiveMainloopBwdSm80ILi2ELi2EN4cute5tupleIJNS5_1CILi128EEES8_NS7_ILi64EEEEEENS_6half_tEfNS_4arch4Sm80ELb0ELb0ELb1ELb1ELb1ELb0ELb0ELb0ELi2ELi4ELi4ELi4ELb0EEENS1_24CollectiveEpilogueBwdGQAISA_fSD_Li256ELb1ELb1EEENS1_19SingleTileSchedulerILb1ELb0ELb0ELi128EEEEEEEEEvNT_6ParamsE$_ZN4cute3eso3ESOILb1ELb0EJNS_6LayoutINS_5tupleIJNS3_IJNS_1CILi2EEES5_EEES6_EEENS3_IJNS3_IJNS4_ILi1EEES5_EEENS3_IJNS4_ILi32EEENS4_ILi64EEEEEEEEEEENS_10ViewEngineIPN7cutlass6half_tEEEEEC2ERKSE_RKSJ_,($_ZN7cutlass13device_kernelIN5flash19enable_sm80_to_sm89INS1_16FlashAttnBwdSm80INS1_25CollectiveMainloopBwdSm80ILi2ELi2EN4cute5tupleIJNS5_1CILi128EEES8_NS7_ILi64EEEEEENS_6half_tEfNS_4arch4Sm80ELb0ELb0ELb1ELb1ELb1ELb0ELb0ELb0ELi2ELi4ELi4ELi4ELb0EEENS1_24CollectiveEpilogueBwdGQAISA_fSD_Li256ELb1ELb1EEENS1_19SingleTileSchedulerILb1ELb0ELb0ELi128EEEEEEEEEvNT_6ParamsE$_ZN4cute3eso3ESOILb1ELb0EJNS_6LayoutINS_5tupleIJNS3_IJNS_1CILi2EEES5_EEES6_EEENS3_IJNS3_IJNS4_ILi1EEES5_EEENS3_IJNS4_ILi32EEENS4_ILi64EEEEEEEEEEEiEEC2ERKSE_RKi - $_ZN7cutlass13device_kernelIN5flash19enable_sm80_to_sm89INS1_16FlashAttnBwdSm80INS1_25CollectiveMainloopBwdSm80ILi2ELi2EN4cute5tupleIJNS5_1CILi128EEES8_NS7_ILi64EEEEEENS_6half_tEfNS_4arch4Sm80ELb0ELb0ELb1ELb1ELb1ELb0ELb0ELb0ELi2ELi4ELi4ELi4ELb0EEENS1_24CollectiveEpilogueBwdGQAISA_fSD_Li256ELb1ELb1EEENS1_19SingleTileSchedulerILb1ELb0ELb0ELi128EEEEEEEEEvNT_6ParamsE$_ZN4cute3eso3ESOILb1ELb0EJNS_6LayoutINS_5tupleIJNS3_IJNS_1CILi2EEES5_EEES6_EEENS3_IJNS3_IJNS4_ILi1EEES5_EEENS3_IJNS4_ILi32EEENS4_ILi64EEEEEEEEEEENS_10ViewEngineIPN7cutlass6half_tEEEEEC2ERKSE_RKSJ_)
$_ZN7cutlass13device_kernelIN5flash19enable_sm80_to_sm89INS1_16FlashAttnBwdSm80INS1_25CollectiveMainloopBwdSm80ILi2ELi2EN4cute5tupleIJNS5_1CILi128EEES8_NS7_ILi64EEEEEENS_6half_tEfNS_4arch4Sm80ELb0ELb0ELb1ELb1ELb1ELb0ELb0ELb0ELi2ELi4ELi4ELi4ELb0EEENS1_24CollectiveEpilogueBwdGQAISA_fSD_Li256ELb1ELb1EEENS1_19SingleTileSchedulerILb1ELb0ELb0ELi128EEEEEEEEEvNT_6ParamsE$_ZN4cute3eso3ESOILb1ELb0EJNS_6LayoutINS_5tupleIJNS3_IJNS_1CILi2EEES5_EEES6_EEENS3_IJNS3_IJNS4_ILi1EEES5_EEENS3_IJNS4_ILi32EEENS4_ILi64EEEEEEEEEEENS_10ViewEngineIPN7cutlass6half_tEEEEEC2ERKSE_RKSJ_:
[----:B------:R-:W-:Y:S01]  /*7c70*/  IADD3 R2, R60, -c[0x0][0x20], RZ ;  /* 0x800008003c027a10 */ /* 0x000fe20007ffe0ff */
[----:B------:R-:W-:Y:S01]  /*7c80*/  IMAD.MOV.U32 R7, RZ, RZ, R3 ;  /* 0x000000ffff077224 */ /* 0x000fe200078e0003 */
[----:B------:R-:W-:-:S04]  /*7c90*/  MOV R5, 0x0 ;  /* 0x0000000000057802 */ /* 0x000fc80000000f00 */
[----:B------:R1:W-:Y:S01]  /*7ca0*/  STL.64 [R2], R6 ;  /* 0x0000000602007387 */ /* 0x0003e20000100a00 */
[----:B------:R-:W-:Y:S05]  /*7cb0*/  RET.REL.NODEC R4 `(_ZN7cutlass13device_kernelIN5flash19enable_sm80_to_sm89INS1_16FlashAttnBwdSm80INS1_25CollectiveMainloopBwdSm80ILi2ELi2EN4cute5tupleIJNS5_1CILi128EEES8_NS7_ILi64EEEEEENS_6half_tEfNS_4arch4Sm80ELb0ELb0ELb1ELb1ELb1ELb0ELb0ELb0ELi2ELi4ELi4ELi4ELb0EEENS1_24CollectiveEpilogueBwdGQAISA_fSD_Li256ELb1ELb1EEENS1_19SingleTileSchedulerILb1ELb0ELb0ELi128EEEEEEEEEvNT_6ParamsE) ;  /* 0xffff834004007950 */ /* 0x000fea0003c3ffff */
        .type           $_ZN7cutlass13device_kernelIN5flash19enable_sm80_to_sm89INS1_16FlashAttnBwdSm80INS1_25CollectiveMainloopBwdSm80ILi2ELi2EN4cute5tupleIJNS5_1CILi128EEES8_NS7_ILi64EEEEEENS_6half_tEfNS_4arch4Sm80ELb0ELb0ELb1ELb1ELb1ELb0ELb0ELb0ELi2ELi4ELi4ELi4ELb0EEENS1_24CollectiveEpilogueBwdGQAISA_fSD_Li256ELb1ELb1EEENS1_19SingleTileSchedulerILb1ELb0ELb0ELi128EEEEEEEEEvNT_6ParamsE$_ZN4cute3eso3ESOILb1ELb0EJNS_6LayoutINS_5tupleIJNS3_IJNS_1CILi2EEES5_EEES6_EEENS3_IJNS3_IJNS4_ILi1EEES5_EEENS3_IJNS4_ILi32EEENS4_ILi64EEEEEEEEEEEiEEC2ERKSE_RKi,@function
        .size           $_ZN7cutlass13device_kernelIN5flash19enable_sm80_to_sm89INS1_16FlashAttnBwdSm80INS1_25CollectiveMainloopBwdSm80ILi2ELi2EN4cute5tupleIJNS5_1CILi128EEES8_NS7_ILi64EEEEEENS_6half_tEfNS_4arch4Sm80ELb0ELb0ELb1ELb1ELb1ELb0ELb0ELb0ELi2ELi4ELi4ELi4ELb0EEENS1_24CollectiveEpilogueBwdGQAISA_fSD_Li256ELb1ELb1EEENS1_19SingleTileSchedulerILb1ELb0ELb0ELi128EEEEEEEEEvNT_6ParamsE$_ZN4cute3eso3ESOILb1ELb0EJNS_6LayoutINS_5tupleIJNS3_IJNS_1CILi2EEES5_EEES6_EEENS3_IJNS3_IJNS4_ILi1EEES5_EEENS3_IJNS4_ILi32EEENS4_ILi64EEEEEEEEEEEiEEC2ERKSE_RKi,($_ZN7cutlass13device_kernelIN5flash19enable_sm80_to_sm89INS1_16FlashAttnBwdSm80INS1_25CollectiveMainloopBwdSm80ILi2ELi2EN4cute5tupleIJNS5_1CILi128EEES8_NS7_ILi64EEEEEENS_6half_tEfNS_4arch4Sm80ELb0ELb0ELb1ELb1ELb1ELb0ELb0ELb0ELi2ELi4ELi4ELi4ELb0EEENS1_24CollectiveEpilogueBwdGQAISA_fSD_Li256ELb1ELb1EEENS1_19SingleTileSchedulerILb1ELb0ELb0ELi128EEEEEEEEEvNT_6ParamsE$_ZN4cute3eso3ESOILb1ELb0EJNS_6LayoutINS_5tupleIJNS3_IJNS_1CILi2EEES5_S5_EEEEEENS3_IJNS3_IJNS4_ILi1EEES5_NS4_ILi4EEEEEEEEEEENS_10ViewEngineIPN7cutlass6half_tEEEEEC2ERKSC_RKSH_ - $_ZN7cutlass13device_kernelIN5flash19enable_sm80_to_sm89INS1_16FlashAttnBwdSm80INS1_25CollectiveMainloopBwdSm80ILi2ELi2EN4cute5tupleIJNS5_1CILi128EEES8_NS7_ILi64EEEEEENS_6half_tEfNS_4arch4Sm80ELb0ELb0ELb1ELb1ELb1ELb0ELb0ELb0ELi2ELi4ELi4ELi4ELb0EEENS1_24CollectiveEpilogueBwdGQAISA_fSD_Li256ELb1ELb1EEENS1_19SingleTileSchedulerILb1ELb0ELb0ELi128EEEEEEEEEvNT_6ParamsE$_ZN4cute3eso3ESOILb1ELb0EJNS_6LayoutINS_5tupleIJNS3_IJNS_1CILi2EEES5_EEES6_EEENS3_IJNS3_IJNS4_ILi1EEES5_EEENS3_IJNS4_ILi32EEENS4_ILi64EEEEEEEEEEEiEEC2ERKSE_RKi)
$_ZN7cutlass13device_kernelIN5flash19enable_sm80_to_sm89INS1_16FlashAttnBwdSm80INS1_25CollectiveMainloopBwdSm80ILi2ELi2EN4cute5tupleIJNS5_1CILi128EEES8_NS7_ILi64EEEEEENS_6half_tEfNS_4arch4Sm80ELb0ELb0ELb1ELb1ELb1ELb0ELb0ELb0ELi2ELi4ELi4ELi4ELb0EEENS1_24CollectiveEpilogueBwdGQAISA_fSD_Li256ELb1ELb1EEENS1_19SingleTileSchedulerILb1ELb0ELb0ELi128EEEEEEEEEvNT_6ParamsE$_ZN4cute3eso3ESOILb1ELb0EJNS_6LayoutINS_5tupleIJNS3_IJNS_1CILi2EEES5_EEES6_EEENS3_IJNS3_IJNS4_ILi1EEES5_EEENS3_IJNS4_ILi32EEENS4_ILi64EEEEEEEEEEEiEEC2ERKSE_RKi:
[----:B------:R-:W-:Y:S02]  /*7cc0*/  IADD3 R2, R60, -c[0x0][0x20], RZ ;  /* 0x800008003c027a10 */ /* 0x000fe40007ffe0ff */
[----:B------:R-:W-:-:S03]  /*7cd0*/  MOV R5, 0x0 ;  /* 0x0000000000057802 */ /* 0x000fc60000000f00 */
[----:B------:R1:W-:Y:S01]  /*7ce0*/  STL [R2], R3 ;  /* 0x0000000302007387 */ /* 0x0003e20000100800 */
[----:B------:R-:W-:Y:S05]  /*7cf0*/  RET.REL.NODEC R4 `(_ZN7cutlass13device_kernelIN5flash19enable_sm80_to_sm89INS1_16FlashAttnBwdSm80INS1_25CollectiveMainloopBwdSm80ILi2ELi2EN4cute5tupleIJNS5_1CILi128EEES8_NS7_ILi64EEEEEENS_6half_tEfNS_4arch4Sm80ELb0ELb0ELb1ELb1ELb1ELb0ELb0ELb0ELi2ELi4ELi4ELi4ELb0EEENS1_24CollectiveEpilogueBwdGQAISA_fSD_Li256ELb1ELb1EEENS1_19SingleTileSchedulerILb1ELb0ELb0ELi128EEEEEEEEEvNT_6ParamsE) ;  /* 0xffff830004007950 */ /* 0x000fea0003c3ffff */
        .type           $_ZN7cutlass13device_kernelIN5flash19enable_sm80_to_sm89INS1_16FlashAttnBwdSm80INS1_25CollectiveMainloopBwdSm80ILi2ELi2EN4cute5tupleIJNS5_1CILi128EEES8_NS7_ILi64EEEEEENS_6half_tEfNS_4arch4Sm80ELb0ELb0ELb1ELb1ELb1ELb0ELb0ELb0ELi2ELi4ELi4ELi4ELb0EEENS1_24CollectiveEpilogueBwdGQAISA_fSD_Li256ELb1ELb1EEENS1_19SingleTileSchedulerILb1ELb0ELb0ELi128EEEEEEEEEvNT_6ParamsE$_ZN4cute3eso3ESOILb1ELb0EJNS_6LayoutINS_5tupleIJNS3_IJNS_1CILi2EEES5_S5_EEEEEENS3_IJNS3_IJNS4_ILi1EEES5_NS4_ILi4EEEEEEEEEEENS_10ViewEngineIPN7cutlass6half_tEEEEEC2ERKSC_RKSH_,@function
        .size           $_ZN7cutlass13device_kernelIN5flash19enable_sm80_to_sm89INS1_16FlashAttnBwdSm80INS1_25CollectiveMainloopBwdSm80ILi2ELi2EN4cute5tupleIJNS5_1CILi128EEES8_NS7_ILi64EEEEEENS_6half_tEfNS_4arch4Sm80ELb0ELb0ELb1ELb1ELb1ELb0ELb0ELb0ELi2ELi4ELi4ELi4ELb0EEENS1_24CollectiveEpilogueBwdGQAISA_fSD_Li256ELb1ELb1EEENS1_19SingleTileSchedulerILb1ELb0ELb0ELi128EEEEEEEEEvNT_6ParamsE$_ZN4cute3eso3ESOILb1ELb0EJNS_6LayoutINS_5tupleIJNS3_IJNS_1CILi2EEES5_S5_EEEEEENS3_IJNS3_IJNS4_ILi1EEES5_NS4_ILi4EEEEEEEEEEENS_10ViewEngineIPN7cutlass6half_tEEEEEC2ERKSC_RKSH_,($_ZN7cutlass13device_kernelIN5flash19enable_sm80_to_sm89INS1_16FlashAttnBwdSm80INS1_25CollectiveMainloopBwdSm80ILi2ELi2EN4cute5tupleIJNS5_1CILi128EEES8_NS7_ILi64EEEEEENS_6half_tEfNS_4arch4Sm80ELb0ELb0ELb1ELb1ELb1ELb0ELb0ELb0ELi2ELi4ELi4ELi4ELb0EEENS1_24CollectiveEpilogueBwdGQAISA_fSD_Li256ELb1ELb1EEENS1_19SingleTileSchedulerILb1ELb0ELb0ELi128EEEEEEEEEvNT_6ParamsE$_ZN4cute3eso3ESOILb1ELb0EJNS_6LayoutINS_5tupleIJNS3_IJNS_1CILi2EEES5_S5_EEEEEENS3_IJNS3_IJNS4_ILi1EEES5_NS4_ILi4EEEEEEEEEEEiEEC2ERKSC_RKi - $_ZN7cutlass13device_kernelIN5flash19enable_sm80_to_sm89INS1_16FlashAttnBwdSm80INS1_25CollectiveMainloopBwdSm80ILi2ELi2EN4cute5tupleIJNS5_1CILi128EEES8_NS7_ILi64EEEEEENS_6half_tEfNS_4arch4Sm80ELb0ELb0ELb1ELb1ELb1ELb0ELb0ELb0ELi2ELi4ELi4ELi4ELb0EEENS1_24CollectiveEpilogueBwdGQAISA_fSD_Li256ELb1ELb1EEENS1_19SingleTileSchedulerILb1ELb0ELb0ELi128EEEEEEEEEvNT_6ParamsE$_ZN4cute3eso3ESOILb1ELb0EJNS_6LayoutINS_5tupleIJNS3_IJNS_1CILi2EEES5_S5_EEEEEENS3_IJNS3_IJNS4_ILi1EEES5_NS4_ILi4EEEEEEEEEEENS_10ViewEngineIPN7cutlass6half_tEEEEEC2ERKSC_RKSH_)
$_ZN7cutlass13device_kernelIN5flash19enable_sm80_to_sm89INS1_16FlashAttnBwdSm80INS1_25CollectiveMainloopBwdSm80ILi2ELi2EN4cute5tupleIJNS5_1CILi128EEES8_NS7_ILi64EEEEEENS_6half_tEfNS_4arch4Sm80ELb0ELb0ELb1ELb1ELb1ELb0ELb0ELb0ELi2ELi4ELi4ELi4ELb0EEENS1_24CollectiveEpilogueBwdGQAISA_fSD_Li256ELb1ELb1EEENS1_19SingleTileSchedulerILb1ELb0ELb0ELi128EEEEEEEEEvNT_6ParamsE$_ZN4cute3eso3ESOILb1ELb0EJNS_6LayoutINS_5tupleIJNS3_IJNS_1CILi2EEES5_S5_EEEEEENS3_IJNS3_IJNS4_ILi1EEES5_NS4_ILi4EEEEEEEEEEENS_10ViewEngineIPN7cutlass6half_tEEEEEC2ERKSC_RKSH_:
[----:B------:R-:W-:Y:S01]  /*7d00*/  IADD3 R2, R60, -c[0x0][0x20], RZ ;  /* 0x800008003c027a10 */ /* 0x000fe20007ffe0ff */
[----:B------:R-:W-:Y:S01]  /*7d10*/  IMAD.MOV.U32 R7, RZ, RZ, R3 ;  /* 0x000000ffff077224 */ /* 0x000fe200078e0003 */
[----:B------:R-:W-:-:S04]  /*7d20*/  MOV R5, 0x0 ;  /* 0x0000000000057802 */ /* 0x000fc80000000f00 */
[----:B------:R1:W-:Y:S01]  /*7d30*/  STL.64 [R2], R6 ;  /* 0x0000000602007387 */ /* 0x0003e20000100a00 */
[----:B------:R-:W-:Y:S05]  /*7d40*/  RET.REL.NODEC R4 `(_ZN7cutlass13device_kernelIN5flash19enable_sm80_to_sm89INS1_16FlashAttnBwdSm80INS1_25CollectiveMainloopBwdSm80ILi2ELi2EN4cute5tupleIJNS5_1CILi128EEES8_NS7_ILi64EEEEEENS_6half_tEfNS_4arch4Sm80ELb0ELb0ELb1ELb1ELb1ELb0ELb0ELb0ELi2ELi4ELi4ELi4ELb0EEENS1_24CollectiveEpilogueBwdGQAISA_fSD_Li256ELb1ELb1EEENS1_19SingleTileSchedulerILb1ELb0ELb0ELi128EEEEEEEEEvNT_6ParamsE) ;  /* 0xffff82b004007950 */ /* 0x000fea0003c3ffff */
        .type           $_ZN7cutlass13device_kernelIN5flash19enable_sm80_to_sm89INS1_16FlashAttnBwdSm80INS1_25CollectiveMainloopBwdSm80ILi2ELi2EN4cute5tupleIJNS5_1CILi128EEES8_NS7_ILi64EEEEEENS_6half_tEfNS_4arch4Sm80ELb0ELb0ELb1ELb1ELb1ELb0ELb0ELb0ELi2ELi4ELi4ELi4ELb0EEENS1_24CollectiveEpilogueBwdGQAISA_fSD_Li256ELb1ELb1EEENS1_19SingleTileSchedulerILb1ELb0ELb0ELi128EEEEEEEEEvNT_6ParamsE$_ZN4cute3eso3ESOILb1ELb0EJNS_6LayoutINS_5tupleIJNS3_IJNS_1CILi2EEES5_S5_EEEEEENS3_IJNS3_IJNS4_ILi1EEES5_NS4_ILi4EEEEEEEEEEEiEEC2ERKSC_RKi,@function
        .size           $_ZN7cutlass13device_kernelIN5flash19enable_sm80_to_sm89INS1_16FlashAttnBwdSm80INS1_25CollectiveMainloopBwdSm80ILi2ELi2EN4cute5tupleIJNS5_1CILi128EEES8_NS7_ILi64EEEEEENS_6half_tEfNS_4arch4Sm80ELb0ELb0ELb1ELb1ELb1ELb0ELb0ELb0ELi2ELi4ELi4ELi4ELb0EEENS1_24CollectiveEpilogueBwdGQAISA_fSD_Li256ELb1ELb1EEENS1_19SingleTileSchedulerILb1ELb0ELb0ELi128EEEEEEEEEvNT_6ParamsE$_ZN4cute3eso3ESOILb1ELb0EJNS_6LayoutINS_5tupleIJNS3_IJNS_1CILi2EEES5_S5_EEEEEENS3_IJNS3_IJNS4_ILi1EEES5_NS4_ILi4EEEEEEEEEEEiEEC2ERKSC_RKi,($_ZN7cutlass13device_kernelIN5flash19enable_sm80_to_sm89INS1_16FlashAttnBwdSm80INS1_25CollectiveMainloopBwdSm80ILi2ELi2EN4cute5tupleIJNS5_1CILi128EEES8_NS7_ILi64EEEEEENS_6half_tEfNS_4arch4Sm80ELb0ELb0ELb1ELb1ELb1ELb0ELb0ELb0ELi2ELi4ELi4ELi4ELb0EEENS1_24CollectiveEpilogueBwdGQAISA_fSD_Li256ELb1ELb1EEENS1_19SingleTileSchedulerILb1ELb0ELb0ELi128EEEEEEEEEvNT_6ParamsE$_ZN4cute3eso3ESOILb1ELb0EJNS_6LayoutINS_5tupleIJNS3_IJNS_1CILi2EEES5_S5_EEES5_EEENS3_IJNS3_IJNS4_ILi1EEES5_NS4_ILi4EEEEEENS4_ILi64EEEEEEEENS_10ViewEngineIPN7cutlass6half_tEEEEEC2ERKSD_RKSI_ - $_ZN7cutlass13device_kernelIN5flash19enable_sm80_to_sm89INS1_16FlashAttnBwdSm80INS1_25CollectiveMainloopBwdSm80ILi2ELi2EN4cute5tupleIJNS5_1CILi128EEES8_NS7_ILi64EEEEEENS_6half_tEfNS_4arch4Sm80ELb0ELb0ELb1ELb1ELb1ELb0ELb0ELb0ELi2ELi4ELi4ELi4ELb0EEENS1_24CollectiveEpilogueBwdGQAISA_fSD_Li256ELb1ELb1EEENS1_19SingleTileSchedulerILb1ELb0ELb0ELi128EEEEEEEEEvNT_6ParamsE$_ZN4cute3eso3ESOILb1ELb0EJNS_6LayoutINS_5tupleIJNS3_IJNS_1CILi2EEES5_S5_EEEEEENS3_IJNS3_IJNS4_ILi1EEES5_NS4_ILi4EEEEEEEEEEEiEEC2ERKSC_RKi)
$_ZN7cutlass13device_kernelIN5flash19enable_sm80_to_sm89INS1_16FlashAttnBwdSm80INS1_25CollectiveMainloopBwdSm80ILi2ELi2EN4cute5tupleIJNS5_1CILi128EEES8_NS7_ILi64EEEEEENS_6half_tEfNS_4arch4Sm80ELb0ELb0ELb1ELb1ELb1ELb0ELb0ELb0ELi2ELi4ELi4ELi4ELb0EEENS1_24CollectiveEpilogueBwdGQAISA_fSD_Li256ELb1ELb1EEENS1_19SingleTileSchedulerILb1ELb0ELb0ELi128EEEEEEEEEvNT_6ParamsE$_ZN4cute3eso3ESOILb1ELb0EJNS_6LayoutINS_5tupleIJNS3_IJNS_1CILi2EEES5_S5_EEEEEENS3_IJNS3_IJNS4_ILi1EEES5_NS4_ILi4EEEEEEEEEEEiEEC2ERKSC_RKi:
[----:B------:R-:W-:Y:S02]  /*7d50*/  IADD3 R2, R60, -c[0x0][0x20], RZ ;  /* 0x800008003c027a10 */ /* 0x000fe40007ffe0ff */
[----:B------:R-:W-:-:S03]  /*7d60*/  MOV R5, 0x0 ;  /* 0x0000000000057802 */ /* 0x000fc60000000f00 */
[----:B------:R1:W-:Y:S01]  /*7d70*/  STL [R2], R3 ;  /* 0x0000000302007387 */ /* 0x0003e20000100800 */
[----:B------:R-:W-:Y:S05]  /*7d80*/  RET.REL.NODEC R4 `(_ZN7cutlass13device_kernelIN5flash19enable_sm80_to_sm89INS1_16FlashAttnBwdSm80INS1_25CollectiveMainloopBwdSm80ILi2ELi2EN4cute5tupleIJNS5_1CILi128EEES8_NS7_ILi64EEEEEENS_6half_tEfNS_4arch4Sm80ELb0ELb0ELb1ELb1ELb1ELb0ELb0ELb0ELi2ELi4ELi4ELi4ELb0EEENS1_24CollectiveEpilogueBwdGQAISA_fSD_Li256ELb1ELb1EEENS1_19SingleTileSchedulerILb1ELb0ELb0ELi128EEEEEEEEEvNT_6ParamsE) ;  /* 0xffff827004007950 */ /* 0x000fea0003c3ffff */
        .type           $_ZN7cutlass13device_kernelIN5flash19enable_sm80_to_sm89INS1_16FlashAttnBwdSm80INS1_25CollectiveMainloopBwdSm80ILi2ELi2EN4cute5tupleIJNS5_1CILi128EEES8_NS7_ILi64EEEEEENS_6half_tEfNS_4arch4Sm80ELb0ELb0ELb1ELb1ELb1ELb0ELb0ELb0ELi2ELi4ELi4ELi4ELb0EEENS1_24CollectiveEpilogueBwdGQAISA_fSD_Li256ELb1ELb1EEENS1_19SingleTileSchedulerILb1ELb0ELb0ELi128EEEEEEEEEvNT_6ParamsE$_ZN4cute3eso3ESOILb1ELb0EJNS_6LayoutINS_5tupleIJNS3_IJNS_1CILi2EEES5_S5_EEES5_EEENS3_IJNS3_IJNS4_ILi1EEES5_NS4_ILi4EEEEEENS4_ILi64EEEEEEEENS_10ViewEngineIPN7cutlass6half_tEEEEEC2ERKSD_RKSI_,@function
        .size           $_ZN7cutlass13device_kernelIN5flash19enable_sm80_to_sm89INS1_16FlashAttnBwdSm80INS1_25CollectiveMainloopBwdSm80ILi2ELi2EN4cute5tupleIJNS5_1CILi128EEES8_NS7_ILi64EEEEEENS_6half_tEfNS_4arch4Sm80ELb0ELb0ELb1ELb1ELb1ELb0ELb0ELb0ELi2ELi4ELi4ELi4ELb0EEENS1_24CollectiveEpilogueBwdGQAISA_fSD_Li256ELb1ELb1EEENS1_19SingleTileSchedulerILb1ELb0ELb0ELi128EEEEEEEEEvNT_6ParamsE$_ZN4cute3eso3ESOILb1ELb0EJNS_6LayoutINS_5tupleIJNS3_IJNS_1CILi2EEES5_S5_EEES5_EEENS3_IJNS3_IJNS4_ILi1EEES5_NS4_ILi4EEEEEENS4_ILi64EEEEEEEENS_10ViewEngineIPN7cutlass6half_tEEEEEC2ERKSD_RKSI_,($_ZN7cutlass13device_kernelIN5flash19enable_sm80_to_sm89INS1_16FlashAttnBwdSm80INS1_25CollectiveMainloopBwdSm80ILi2ELi2EN4cute5tupleIJNS5_1CILi128EEES8_NS7_ILi64EEEEEENS_6half_tEfNS_4arch4Sm80ELb0ELb0ELb1ELb1ELb1ELb0ELb0ELb0ELi2ELi4ELi4ELi4ELb0EEENS1_24CollectiveEpilogueBwdGQAISA_fSD_Li256ELb1ELb1EEENS1_19SingleTileSchedulerILb1ELb0ELb0ELi128EEEEEEEEEvNT_6ParamsE$_ZN4cute3eso3ESOILb1ELb0EJNS_6LayoutINS_5tupleIJNS3_IJNS_1CILi2EEES5_S5_EEES5_EEENS3_IJNS3_IJNS4_ILi1EEES5_NS4_ILi4EEEEEENS4_ILi64EEEEEEEEiEEC2ERKSD_RKi - $_ZN7cutlass13device_kernelIN5flash19enable_sm80_to_sm89INS1_16FlashAttnBwdSm80INS1_25CollectiveMainloopBwdSm80ILi2ELi2EN4cute5tupleIJNS5_1CILi128EEES8_NS7_ILi64EEEEEENS_6half_tEfNS_4arch4Sm80ELb0ELb0ELb1ELb1ELb1ELb0ELb0ELb0ELi2ELi4ELi4ELi4ELb0EEENS1_24CollectiveEpilogueBwdGQAISA_fSD_Li256ELb1ELb1EEENS1_19SingleTileSchedulerILb1ELb0ELb0ELi128EEEEEEEEEvNT_6ParamsE$_ZN4cute3eso3ESOILb1ELb0EJNS_6LayoutINS_5tupleIJNS3_IJNS_1CILi2EEES5_S5_EEES5_EEENS3_IJNS3_IJNS4_ILi1EEES5_NS4_ILi4EEEEEENS4_ILi64EEEEEEEENS_10ViewEngineIPN7cutlass6half_tEEEEEC2ERKSD_RKSI_)
$_ZN7cutlass13device_kernelIN5flash19enable_sm80_to_sm89INS1_16FlashAttnBwdSm80INS1_25CollectiveMainloopBwdSm80ILi2ELi2EN4cute5tupleIJNS5_1CILi128EEES8_NS7_ILi64EEEEEENS_6half_tEfNS_4arch4Sm80ELb0ELb0ELb1ELb1ELb1ELb0ELb0ELb0ELi2ELi4ELi4ELi4ELb0EEENS1_24CollectiveEpilogueBwdGQAISA_fSD_Li256ELb1ELb1EEENS1_19SingleTileSchedulerILb1ELb0ELb0ELi128EEEEEEEEEvNT_6ParamsE$_ZN4cute3eso3ESOILb1ELb0EJNS_6LayoutINS_5tupleIJNS3_IJNS_1CILi2EEES5_S5_EEES5_EEENS3_IJNS3_IJNS4_ILi1EEES5_NS4_ILi4EEEEEENS4_ILi64EEEEEEEENS_10ViewEngineIPN7cutlass6half_tEEEEEC2ERKSD_RKSI_:
[----:B------:R-:W-:Y:S01]  /*7d90*/  IADD3 R2, R60, -c[0x0][0x20], RZ ;  /* 0x800008003c027a10 */ /* 0x000fe20007ffe0ff */
[----:B------:R-:W-:Y:S01]  /*7da0*/  IMAD.MOV.U32 R7, RZ, RZ, R3 ;  /* 0x000000ffff077224 */ /* 0x000fe200078e0003 */
[----:B------:R-:W-:-:S04]  /*7db0*/  MOV R5, 0x0 ;  /* 0x0000000000057802 */ /* 0x000fc80000000f00 */
[----:B------:R1:W-:Y:S01]  /*7dc0*/  STL.64 [R2], R6 ;  /* 0x0000000602007387 */ /* 0x0003e20000100a00 */
[----:B------:R-:W-:Y:S05]  /*7dd0*/  RET.REL.NODEC R4 `(_ZN7cutlass13device_kernelIN5flash19enable_sm80_to_sm89INS1_16FlashAttnBwdSm80INS1_25CollectiveMainloopBwdSm80ILi2ELi2EN4cute5tupleIJNS5_1CILi128EEES8_NS7_ILi64EEEEEENS_6half_tEfNS_4arch4Sm80ELb0ELb0ELb1ELb1ELb1ELb0ELb0ELb0ELi2ELi4ELi4ELi4ELb0EEENS1_24CollectiveEpilogueBwdGQAISA_fSD_Li256ELb1ELb1EEENS1_19SingleTileSchedulerILb1ELb0ELb0ELi128EEEEEEEEEvNT_6ParamsE) ;  /* 0xffff822004007950 */ /* 0x000fea0003c3ffff */
        .type           $_ZN7cutlass13device_kernelIN5flash19enable_sm80_to_sm89INS1_16FlashAttnBwdSm80INS1_25CollectiveMainloopBwdSm80ILi2ELi2EN4cute5tupleIJNS5_1CILi128EEES8_NS7_ILi64EEEEEENS_6half_tEfNS_4arch4Sm80ELb0ELb0ELb1ELb1ELb1ELb0ELb0ELb0ELi2ELi4ELi4ELi4ELb0EEENS1_24CollectiveEpilogueBwdGQAISA_fSD_Li256ELb1ELb1EEENS1_19SingleTileSchedulerILb1ELb0ELb0ELi128EEEEEEEEEvNT_6ParamsE$_ZN4cute3eso3ESOILb1ELb0EJNS_6LayoutINS_5tupleIJNS3_IJNS_1CILi2EEES5_S5_EEES5_EEENS3_IJNS3_IJNS4_ILi1EEES5_NS4_ILi4EEEEEENS4_ILi64EEEEEEEEiEEC2ERKSD_RKi,@function
        .size           $_ZN7cutlass13device_kernelIN5flash19enable_sm80_to_sm89INS1_16FlashAttnBwdSm80INS1_25CollectiveMainloopBwdSm80ILi2ELi2EN4cute5tupleIJNS5_1CILi128EEES8_NS7_ILi64EEEEEENS_6half_tEfNS_4arch4Sm80ELb0ELb0ELb1ELb1ELb1ELb0ELb0ELb0ELi2ELi4ELi4ELi4ELb0EEENS1_24CollectiveEpilogueBwdGQAISA_fSD_Li256ELb1ELb1EEENS1_19SingleTileSchedulerILb1ELb0ELb0ELi128EEEEEEEEEvNT_6ParamsE$_ZN4cute3eso3ESOILb1ELb0EJNS_6LayoutINS_5tupleIJNS3_IJNS_1CILi2EEES5_S5_EEES5_EEENS3_IJNS3_IJNS4_ILi1EEES5_NS4_ILi4EEEEEENS4_ILi64EEEEEEEEiEEC2ERKSD_RKi,($_ZN7cutlass13device_kernelIN5flash19enable_sm80_to_sm89INS1_16FlashAttnBwdSm80INS1_25CollectiveMainloopBwdSm80ILi2ELi2EN4cute5tupleIJNS5_1CILi128EEES8_NS7_ILi64EEEEEENS_6half_tEfNS_4arch4Sm80ELb0ELb0ELb1ELb1ELb1ELb0ELb0ELb0ELi2ELi4ELi4ELi4ELb0EEENS1_24CollectiveEpilogueBwdGQAISA_fSD_Li256ELb1ELb1EEENS1_19SingleTileSchedulerILb1ELb0ELb0ELi128EEEEEEEEEvNT_6ParamsE$_ZN4cute3eso3ESOILb1ELb0EJNS_6LayoutINS_5tupleIJNS3_IJNS_1CILi2EEES5_S5_EEES5_EEENS3_IJNS3_IJNS4_ILi1EEES5_NS4_ILi4EEEEEENS4_ILi8EEEEEEEENS_10ViewEngineIPN7cutlass6half_tEEEEEC2ERKSD_RKSI_ - $_ZN7cutlass13device_kernelIN5flash19enable_sm80_to_sm89INS1_16FlashAttnBwdSm80INS1_25CollectiveMainloopBwdSm80ILi2ELi2EN4cute5tupleIJNS5_1CILi128EEES8_NS7_ILi64EEEEEENS_6half_tEfNS_4arch4Sm80ELb0ELb0ELb1ELb1ELb1ELb0ELb0ELb0ELi2ELi4ELi4ELi4ELb0EEENS1_24CollectiveEpilogueBwdGQAISA_fSD_Li256ELb1ELb1EEENS1_19SingleTileSchedulerILb1ELb0ELb0ELi128EEEEEEEEEvNT_6ParamsE$_ZN4cute3eso3ESOILb1ELb0EJNS_6LayoutINS_5tupleIJNS3_IJNS_1CILi2EEES5_S5_EEES5_EEENS3_IJNS3_IJNS4_ILi1EEES5_NS4_ILi4EEEEEENS4_ILi64EEEEEEEEiEEC2ERKSD_RKi)
$_ZN7cutlass13device_kernelIN5flash19enable_sm80_to_sm89INS1_16FlashAttnBwdSm80INS1_25CollectiveMainloopBwdSm80ILi2ELi2EN4cute5tupleIJNS5_1CILi128EEES8_NS7_ILi64EEEEEENS_6half_tEfNS_4arch4Sm80ELb0ELb0ELb1ELb1ELb1ELb0ELb0ELb0ELi2ELi4ELi4ELi4ELb0EEENS1_24CollectiveEpilogueBwdGQAISA_fSD_Li256ELb1ELb1EEENS1_19SingleTileSchedulerILb1ELb0ELb0ELi128EEEEEEEEEvNT_6ParamsE$_ZN4cute3eso3ESOILb1ELb0EJNS_6LayoutINS_5tupleIJNS3_IJNS_1CILi2EEES5_S5_EEES5_EEENS3_IJNS3_IJNS4_ILi1EEES5_NS4_ILi4EEEEEENS4_ILi64EEEEEEEEiEEC2ERKSD_RKi:
[----:B------:R-:W-:Y:S02]  /*7de0*/  IADD3 R2, R60, -c[0x0][0x20], RZ ;  /* 0x800008003c027a10 */ /* 0x000fe40007ffe0ff */
[----:B------:R-:W-:-:S03]  /*7df0*/  MOV R5, 0x0 ;  /* 0x0000000000057802 */ /* 0x000fc60000000f00 */
[----:B------:R1:W-:Y:S01]  /*7e00*/  STL [R2], R3 ;  /* 0x0000000302007387 */ /* 0x0003e20000100800 */
[----:B------:R-:W-:Y:S05]  /*7e10*/  RET.REL.NODEC R4 `(_ZN7cutlass13device_kernelIN5flash19enable_sm80_to_sm89INS1_16FlashAttnBwdSm80INS1_25CollectiveMainloopBwdSm80ILi2ELi2EN4cute5tupleIJNS5_1CILi128EEES8_NS7_ILi64EEEEEENS_6half_tEfNS_4arch4Sm80ELb0ELb0ELb1ELb1ELb1ELb0ELb0ELb0ELi2ELi4ELi4ELi4ELb0EEENS1_24CollectiveEpilogueBwdGQAISA_fSD_Li256ELb1ELb1EEENS1_19SingleTileSchedulerILb1ELb0ELb0ELi128EEEEEEEEEvNT_6ParamsE) ;  /* 0xffff81e004007950 */ /* 0x000fea0003c3ffff */
        .type           $_ZN7cutlass13device_kernelIN5flash19enable_sm80_to_sm89INS1_16FlashAttnBwdSm80INS1_25CollectiveMainloopBwdSm80ILi2ELi2EN4cute5tupleIJNS5_1CILi128EEES8_NS7_ILi64EEEEEENS_6half_tEfNS_4arch4Sm80ELb0ELb0ELb1ELb1ELb1ELb0ELb0ELb0ELi2ELi4ELi4ELi4ELb0EEENS1_24CollectiveEpilogueBwdGQAISA_fSD_Li256ELb1ELb1EEENS1_19SingleTileSchedulerILb1ELb0ELb0ELi128EEEEEEEEEvNT_6ParamsE$_ZN4cute3eso3ESOILb1ELb0EJNS_6LayoutINS_5tupleIJNS3_IJNS_1CILi2EEES5_S5_EEES5_EEENS3_IJNS3_IJNS4_ILi1EEES5_NS4_ILi4EEEEEENS4_ILi8EEEEEEEENS_10ViewEngineIPN7cutlass6half_tEEEEEC2ERKSD_RKSI_,@function
        .size           $_ZN7cutlass13device_kernelIN5flash19enable_sm80_to_sm89INS1_16FlashAttnBwdSm80INS1_25CollectiveMainloopBwdSm80ILi2ELi2EN4cute5tupleIJNS5_1CILi128EEES8_NS7_ILi64EEEEEENS_6half_tEfNS_4arch4Sm80ELb0ELb0ELb1ELb1ELb1ELb0ELb0ELb0ELi2ELi4ELi4ELi4ELb0EEENS1_24CollectiveEpilogueBwdGQAISA_fSD_Li256ELb1ELb1EEENS1_19SingleTileSchedulerILb1ELb0ELb0ELi128EEEEEEEEEvNT_6ParamsE$_ZN4cute3eso3ESOILb1ELb0EJNS_6LayoutINS_5tupleIJNS3_IJNS_1CILi2EEES5_S5_EEES5_EEENS3_IJNS3_IJNS4_ILi1EEES5_NS4_ILi4EEEEEENS4_ILi8EEEEEEEENS_10ViewEngineIPN7cutlass6half_tEEEEEC2ERKSD_RKSI_,($_ZN7cutlass13device_kernelIN5flash19enable_sm80_to_sm89INS1_16FlashAttnBwdSm80INS1_25CollectiveMainloopBwdSm80ILi2ELi2EN4cute5tupleIJNS5_1CILi128EEES8_NS7_ILi64EEEEEENS_6half_tEfNS_4arch4Sm80ELb0ELb0ELb1ELb1ELb1ELb0ELb0ELb0ELi2ELi4ELi4ELi4ELb0EEENS1_24CollectiveEpilogueBwdGQAISA_fSD_Li256ELb1ELb1EEENS1_19SingleTileSchedulerILb1ELb0ELb0ELi128EEEEEEEEEvNT_6ParamsE$_ZN4cute3eso3ESOILb1ELb0EJNS_6LayoutINS_5tupleIJNS3_IJNS_1CILi2EEES5_S5_EEES5_EEENS3_IJNS3_IJNS4_ILi1EEES5_NS4_ILi4EEEEEENS4_ILi8EEEEEEEEiEEC2ERKSD_RKi - $_ZN7cutlass13device_kernelIN5flash19enable_sm80_to_sm89INS1_16FlashAttnBwdSm80INS1_25CollectiveMainloopBwdSm80ILi2ELi2EN4cute5tupleIJNS5_1CILi128EEES8_NS7_ILi64EEEEEENS_6half_tEfNS_4arch4Sm80ELb0ELb0ELb1ELb1ELb1ELb0ELb0ELb0ELi2ELi4ELi4ELi4ELb0EEENS1_24CollectiveEpilogueBwdGQAISA_fSD_Li256ELb1ELb1EEENS1_19SingleTileSchedulerILb1ELb0ELb0ELi128EEEEEEEEEvNT_6ParamsE$_ZN4cute3eso3ESOILb1ELb0EJNS_6LayoutINS_5tupleIJNS3_IJNS_1CILi2EEES5_S5_EEES5_EEENS3_IJNS3_IJNS4_ILi1EEES5_NS4_ILi4EEEEEENS4_ILi8EEEEEEEENS_10ViewEngineIPN7cutlass6half_tEEEEEC2ERKSD_RKSI_)
$_ZN7cutlass13device_kernelIN5flash19enable_sm80_to_sm89INS1_16FlashAttnBwdSm80INS1_25CollectiveMainloopBwdSm80ILi2ELi2EN4cute5tupleIJNS5_1CILi128EEES8_NS7_ILi64EEEEEENS_6half_tEfNS_4arch4Sm80ELb0ELb0ELb1ELb1ELb1ELb0ELb0ELb0ELi2ELi4ELi4ELi4ELb0EEENS1_24CollectiveEpilogueBwdGQAISA_fSD_Li256ELb1ELb1EEENS1_19SingleTileSchedulerILb1ELb0ELb0ELi128EEEEEEEEEvNT_6ParamsE$_ZN4cute3eso3ESOILb1ELb0EJNS_6LayoutINS_5tupleIJNS3_IJNS_1CILi2EEES5_S5_EEES5_EEENS3_IJNS3_IJNS4_ILi1EEES5_NS4_ILi4EEEEEENS4_ILi8EEEEEEEENS_10ViewEngineIPN7cutlass6half_tEEEEEC2ERKSD_RKSI_:
[----:B------:R-:W-:Y:S01]  /*7e20*/  IADD3 R2, R60, -c[0x0][0x20], RZ ;  /* 0x800008003c027a10 */ /* 0x000fe20007ffe0ff */
[----:B------:R-:W-:Y:S01]  /*7e30*/  IMAD.MOV.U32 R11, RZ, RZ, R3 ;  /* 0x000000ffff0b7224 */ /* 0x000fe200078e0003 */
[----:B------:R-:W-:-:S04]  /*7e40*/  MOV R7, 0x0 ;  /* 0x0000000000077802 */ /* 0x000fc80000000f00 */
[----:B------:R1:W-:Y:S01]  /*7e50*/  STL.64 [R2], R10 ;  /* 0x0000000a02007387 */ /* 0x0003e20000100a00 */
[----:B------:R-:W-:Y:S05]  /*7e60*/  RET.REL.NODEC R6 `(_ZN7cutlass13device_kernelIN5flash19enable_sm80_to_sm89INS1_16FlashAttnBwdSm80INS1_25CollectiveMainloopBwdSm80ILi2ELi2EN4cute5tupleIJNS5_1CILi128EEES8_NS7_ILi64EEEEEENS_6half_tEfNS_4arch4Sm80ELb0ELb0ELb1ELb1ELb1ELb0ELb0ELb0ELi2ELi4ELi4ELi4ELb0EEENS1_24CollectiveEpilogueBwdGQAISA_fSD_Li256ELb1ELb1EEENS1_19SingleTileSchedulerILb1ELb0ELb0ELi128EEEEEEEEEvNT_6ParamsE) ;  /* 0xffff819006007950 */ /* 0x000fea0003c3ffff */
        .type           $_ZN7cutlass13device_kernelIN5flash19enable_sm80_to_sm89INS1_16FlashAttnBwdSm80INS1_25CollectiveMainloopBwdSm80ILi2ELi2EN4cute5tupleIJNS5_1CILi128EEES8_NS7_ILi64EEEEEENS_6half_tEfNS_4arch4Sm80ELb0ELb0ELb1ELb1ELb1ELb0ELb0ELb0ELi2ELi4ELi4ELi4ELb0EEENS1_24CollectiveEpilogueBwdGQAISA_fSD_Li256ELb1ELb1EEENS1_19SingleTileSchedulerILb1ELb0ELb0ELi128EEEEEEEEEvNT_6ParamsE$_ZN4cute3eso3ESOILb1ELb0EJNS_6LayoutINS_5tupleIJNS3_IJNS_1CILi2EEES5_S5_EEES5_EEENS3_IJNS3_IJNS4_ILi1EEES5_NS4_ILi4EEEEEENS4_ILi8EEEEEEEEiEEC2ERKSD_RKi,@function
        .size           $_ZN7cutlass13device_kernelIN5flash19enable_sm80_to_sm89INS1_16FlashAttnBwdSm80INS1_25CollectiveMainloopBwdSm80ILi2ELi2EN4cute5tupleIJNS5_1CILi128EEES8_NS7_ILi64EEEEEENS_6half_tEfNS_4arch4Sm80ELb0ELb0ELb1ELb1ELb1ELb0ELb0ELb0ELi2ELi4ELi4ELi4ELb0EEENS1_24CollectiveEpilogueBwdGQAISA_fSD_Li256ELb1ELb1EEENS1_19SingleTileSchedulerILb1ELb0ELb0ELi128EEEEEEEEEvNT_6ParamsE$_ZN4cute3eso3ESOILb1ELb0EJNS_6LayoutINS_5tupleIJNS3_IJNS_1CILi2EEES5_S5_EEES5_EEENS3_IJNS3_IJNS4_ILi1EEES5_NS4_ILi4EEEEEENS4_ILi8EEEEEEEEiEEC2ERKSD_RKi,($_ZN7cutlass13device_kernelIN5flash19enable_sm80_to_sm89INS1_16FlashAttnBwdSm80INS1_25CollectiveMainloopBwdSm80ILi2ELi2EN4cute5tupleIJNS5_1CILi128EEES8_NS7_ILi64EEEEEENS_6half_tEfNS_4arch4Sm80ELb0ELb0ELb1ELb1ELb1ELb0ELb0ELb0ELi2ELi4ELi4ELi4ELb0EEENS1_24CollectiveEpilogueBwdGQAISA_fSD_Li256ELb1ELb1EEENS1_19SingleTileSchedulerILb1ELb0ELb0ELi128EEEEEEEEEvNT_6ParamsE$_ZN4cute3eso3ESOILb1ELb0EJNS_6LayoutINS_5tupleIJNS3_IJNS_1CILi4EEENS4_ILi1EEEEEEEEENS3_IJNS3_IJS6_NS4_ILi0EEEEEEEEEEENS_10ViewEngineIPjEEEEC2ERKSC_RKSF_ - $_ZN7cutlass13device_kernelIN5flash19enable_sm80_to_sm89INS1_16FlashAttnBwdSm80INS1_25CollectiveMainloopBwdSm80ILi2ELi2EN4cute5tupleIJNS5_1CILi128EEES8_NS7_ILi64EEEEEENS_6half_tEfNS_4arch4Sm80ELb0ELb0ELb1ELb1ELb1ELb0ELb0ELb0ELi2ELi4ELi4ELi4ELb0EEENS1_24CollectiveEpilogueBwdGQAISA_fSD_Li256ELb1ELb1EEENS1_19SingleTileSchedulerILb1ELb0ELb0ELi128EEEEEEEEEvNT_6ParamsE$_ZN4cute3eso3ESOILb1ELb0EJNS_6LayoutINS_5tupleIJNS3_IJNS_1CILi2EEES5_S5_EEES5_EEENS3_IJNS3_IJNS4_ILi1EEES5_NS4_ILi4EEEEEENS4_ILi8EEEEEEEEiEEC2ERKSD_RKi)
$_ZN7cutlass13device_kernelIN5flash19enable_sm80_to_sm89INS1_16FlashAttnBwdSm80INS1_25CollectiveMainloopBwdSm80ILi2ELi2EN4cute5tupleIJNS5_1CILi128EEES8_NS7_ILi64EEEEEENS_6half_tEfNS_4arch4Sm80ELb0ELb0ELb1ELb1ELb1ELb0ELb0ELb0ELi2ELi4ELi4ELi4ELb0EEENS1_24CollectiveEpilogueBwdGQAISA_fSD_Li256ELb1ELb1EEENS1_19SingleTileSchedulerILb1ELb0ELb0ELi128EEEEEEEEEvNT_6ParamsE$_ZN4cute3eso3ESOILb1ELb0EJNS_6LayoutINS_5tupleIJNS3_IJNS_1CILi2EEES5_S5_EEES5_EEENS3_IJNS3_IJNS4_ILi1EEES5_NS4_ILi4EEEEEENS4_ILi8EEEEEEEEiEEC2ERKSD_RKi:
[----:B------:R-:W-:Y:S02]  /*7e70*/  IADD3 R2, R60, -c[0x0][0x20], RZ ;  /* 0x800008003c027a10 */ /* 0x000fe40007ffe0ff */
[----:B------:R-:W-:-:S03]  /*7e80*/  MOV R13, 0x0 ;  /* 0x00000000000d7802 */ /* 0x000fc60000000f00 */
[----:B------:R1:W-:Y:S01]  /*7e90*/  STL [R2], R3 ;  /* 0x0000000302007387 */ /* 0x0003e20000100800 */
[----:B------:R-:W-:Y:S05]  /*7ea0*/  RET.REL.NODEC R12 `(_ZN7cutlass13device_kernelIN5flash19enable_sm80_to_sm89INS1_16FlashAttnBwdSm80INS1_25CollectiveMainloopBwdSm80ILi2ELi2EN4cute5tupleIJNS5_1CILi128EEES8_NS7_ILi64EEEEEENS_6half_tEfNS_4arch4Sm80ELb0ELb0ELb1ELb1ELb1ELb0ELb0ELb0ELi2ELi4ELi4ELi4ELb0EEENS1_24CollectiveEpilogueBwdGQAISA_fSD_Li256ELb1ELb1EEENS1_19SingleTileSchedulerILb1ELb0ELb0ELi128EEEEEEEEEvNT_6ParamsE) ;  /* 0xffff81500c007950 */ /* 0x000fea0003c3ffff */
        .type           $_ZN7cutlass13device_kernelIN5flash19enable_sm80_to_sm89INS1_16FlashAttnBwdSm80INS1_25CollectiveMainloopBwdSm80ILi2ELi2EN4cute5tupleIJNS5_1CILi128EEES8_NS7_ILi64EEEEEENS_6half_tEfNS_4arch4Sm80ELb0ELb0ELb1ELb1ELb1ELb0ELb0ELb0ELi2ELi4ELi4ELi4ELb0EEENS1_24CollectiveEpilogueBwdGQAISA_fSD_Li256ELb1ELb1EEENS1_19SingleTileSchedulerILb1ELb0ELb0ELi128EEEEEEEEEvNT_6ParamsE$_ZN4cute3eso3ESOILb1ELb0EJNS_6LayoutINS_5tupleIJNS3_IJNS_1CILi4EEENS4_ILi1EEEEEEEEENS3_IJNS3_IJS6_NS4_ILi0EEEEEEEEEEENS_10ViewEngineIPjEEEEC2ERKSC_RKSF_,@function
        .size           $_ZN7cutlass13device_kernelIN5flash19enable_sm80_to_sm89INS1_16FlashAttnBwdSm80INS1_25CollectiveMainloopBwdSm80ILi2ELi2EN4cute5tupleIJNS5_1CILi128EEES8_NS7_ILi64EEEEEENS_6half_tEfNS_4arch4Sm80ELb0ELb0ELb1ELb1ELb1ELb0ELb0ELb0ELi2ELi4ELi4ELi4ELb0EEENS1_24CollectiveEpilogueBwdGQAISA_fSD_Li256ELb1ELb1EEENS1_19SingleTileSchedulerILb1ELb0ELb0ELi128EEEEEEEEEvNT_6ParamsE$_ZN4cute3eso3ESOILb1ELb0EJNS_6LayoutINS_5tupleIJNS3_IJNS_1CILi4EEENS4_ILi1EEEEEEEEENS3_IJNS3_IJS6_NS4_ILi0EEEEEEEEEEENS_10ViewEngineIPjEEEEC2ERKSC_RKSF_,($_ZN7cutlass13device_kernelIN5flash19enable_sm80_to_sm89INS1_16FlashAttnBwdSm80INS1_25CollectiveMainloopBwdSm80ILi2ELi2EN4cute5tupleIJNS5_1CILi128EEES8_NS7_ILi64EEEEEENS_6half_tEfNS_4arch4Sm80ELb0ELb0ELb1ELb1ELb1ELb0ELb0ELb0ELi2ELi4ELi4ELi4ELb0EEENS1_24CollectiveEpilogueBwdGQAISA_fSD_Li256ELb1ELb1EEENS1_19SingleTileSchedulerILb1ELb0ELb0ELi128EEEEEEEEEvNT_6ParamsE$_ZN4cute3eso3ESOILb1ELb0EJNS_6LayoutINS_5tupleIJNS3_IJNS_1CILi8EEENS4_ILi1EEEEEEEEENS3_IJNS3_IJS6_NS4_ILi0EEEEEEEEEEENS_10ViewEngineINS_8smem_ptrIPN7cutlass6half_tEEEEEEEC2ERKSC_RKSJ_ - $_ZN7cutlass13device_kernelIN5flash19enable_sm80_to_sm89INS1_16FlashAttnBwdSm80INS1_25CollectiveMainloopBwdSm80ILi2ELi2EN4cute5tupleIJNS5_1CILi128EEES8_NS7_ILi64EEEEEENS_6half_tEfNS_4arch4Sm80ELb0ELb0ELb1ELb1ELb1ELb0ELb0ELb0ELi2ELi4ELi4ELi4ELb0EEENS1_24CollectiveEpilogueBwdGQAISA_fSD_Li256ELb1ELb1EEENS1_19SingleTileSchedulerILb1ELb0ELb0ELi128EEEEEEEEEvNT_6ParamsE$_ZN4cute3eso3ESOILb1ELb0EJNS_6LayoutINS_5tupleIJNS3_IJNS_1CILi4EEENS4_ILi1EEEEEEEEENS3_IJNS3_IJS6_NS4_ILi0EEEEEEEEEEENS_10ViewEngineIPjEEEEC2ERKSC_RKSF_)
$_ZN7cutlass13device_kernelIN5flash19enable_sm80_to_sm89INS1_16FlashAttnBwdSm80INS1_25CollectiveMainloopBwdSm80ILi2ELi2EN4cute5tupleIJNS5_1CILi128EEES8_NS7_ILi64EEEEEENS_6half_tEfNS_4arch4Sm80ELb0ELb0ELb1ELb1ELb1ELb0ELb0ELb0ELi2ELi4ELi4ELi4ELb0EEENS1_24CollectiveEpilogueBwdGQAISA_fSD_Li256ELb1ELb1EEENS1_19SingleTileSchedulerILb1ELb0ELb0ELi128EEEEEEEEEvNT_6ParamsE$_ZN4cute3eso3ESOILb1ELb0EJNS_6LayoutINS_5tupleIJNS3_IJNS_1CILi4EEENS4_ILi1EEEEEEEEENS3_IJNS3_IJS6_NS4_ILi0EEEEEEEEEEENS_10ViewEngineIPjEEEEC2ERKSC_RKSF_:
[----:B------:R-:W-:Y:S02]  /*7eb0*/  IADD3 R2, R82, -c[0x0][0x20], RZ ;  /* 0x8000080052027a10 */ /* 0x000fe40007ffe0ff */
[----:B------:R-:W-:-:S03]  /*7ec0*/  MOV R39, 0x0 ;  /* 0x0000000000277802 */ /* 0x000fc60000000f00 */
[----:B------:R1:W-:Y:S01]  /*7ed0*/  STL.64 [R2], R36 ;  /* 0x0000002402007387 */ /* 0x0003e20000100a00 */
[----:B------:R-:W-:Y:S05]  /*7ee0*/  RET.REL.NODEC R38 `(_ZN7cutlass13device_kernelIN5flash19enable_sm80_to_sm89INS1_16FlashAttnBwdSm80INS1_25CollectiveMainloopBwdSm80ILi2ELi2EN4cute5tupleIJNS5_1CILi128EEES8_NS7_ILi64EEEEEENS_6half_tEfNS_4arch4Sm80ELb0ELb0ELb1ELb1ELb1ELb0ELb0ELb0ELi2ELi4ELi4ELi4ELb0EEENS1_24CollectiveEpilogueBwdGQAISA_fSD_Li256ELb1ELb1EEENS1_19SingleTileSchedulerILb1ELb0ELb0ELi128EEEEEEEEEvNT_6ParamsE) ;  /* 0xffff811026007950 */ /* 0x000fea0003c3ffff */
        .type           $_ZN7cutlass13device_kernelIN5flash19enable_sm80_to_sm89INS1_16FlashAttnBwdSm80INS1_25CollectiveMainloopBwdSm80ILi2ELi2EN4cute5tupleIJNS5_1CILi128EEES8_NS7_ILi64EEEEEENS_6half_tEfNS_4arch4Sm80ELb0ELb0ELb1ELb1ELb1ELb0ELb0ELb0ELi2ELi4ELi4ELi4ELb0EEENS1_24CollectiveEpilogueBwdGQAISA_fSD_Li256ELb1ELb1EEENS1_19SingleTileSchedulerILb1ELb0ELb0ELi128EEEEEEEEEvNT_6ParamsE$_ZN4cute3eso3ESOILb1ELb0EJNS_6LayoutINS_5tupleIJNS3_IJNS_1CILi8EEENS4_ILi1EEEEEEEEENS3_IJNS3_IJS6_NS4_ILi0EEEEEEEEEEENS_10ViewEngineINS_8smem_ptrIPN7cutlass6half_tEEEEEEEC2ERKSC_RKSJ_,@function
        .size           $_ZN7cutlass13device_kernelIN5flash19enable_sm80_to_sm89INS1_16FlashAttnBwdSm80INS1_25CollectiveMainloopBwdSm80ILi2ELi2EN4cute5tupleIJNS5_1CILi128EEES8_NS7_ILi64EEEEEENS_6half_tEfNS_4arch4Sm80ELb0ELb0ELb1ELb1ELb1ELb0ELb0ELb0ELi2ELi4ELi4ELi4ELb0EEENS1_24CollectiveEpilogueBwdGQAISA_fSD_Li256ELb1ELb1EEENS1_19SingleTileSchedulerILb1ELb0ELb0ELi128EEEEEEEEEvNT_6ParamsE$_ZN4cute3eso3ESOILb1ELb0EJNS_6LayoutINS_5tupleIJNS3_IJNS_1CILi8EEENS4_ILi1EEEEEEEEENS3_IJNS3_IJS6_NS4_ILi0EEEEEEEEEEENS_10ViewEngineINS_8smem_ptrIPN7cutlass6half_tEEEEEEEC2ERKSC_RKSJ_,($_ZN7cutlass13device_kernelIN5flash19enable_sm80_to_sm89INS1_16FlashAttnBwdSm80INS1_25CollectiveMainloopBwdSm80ILi2ELi2EN4cute5tupleIJNS5_1CILi128EEES8_NS7_ILi64EEEEEENS_6half_tEfNS_4arch4Sm80ELb0ELb0ELb1ELb1ELb1ELb0ELb0ELb0ELi2ELi4ELi4ELi4ELb0EEENS1_24CollectiveEpilogueBwdGQAISA_fSD_Li256ELb1ELb1EEENS1_19SingleTileSchedulerILb1ELb0ELb0ELi128EEEEEEEEEvNT_6ParamsE$_ZN4cute3eso3ESOILb1ELb0EJNS_6LayoutINS_5tupleIJNS3_IJNS_1CILi8EEENS4_ILi1EEEEEEEEENS3_IJNS3_IJS6_NS4_ILi0EEEEEEEEEEENS_10ViewEngineIPN7cutlass6half_tEEEEEC2ERKSC_RKSH_ - $_ZN7cutlass13device_kernelIN5flash19enable_sm80_to_sm89INS1_16FlashAttnBwdSm80INS1_25CollectiveMainloopBwdSm80ILi2ELi2EN4cute5tupleIJNS5_1CILi128EEES8_NS7_ILi64EEEEEENS_6half_tEfNS_4arch4Sm80ELb0ELb0ELb1ELb1ELb1ELb0ELb0ELb0ELi2ELi4ELi4ELi4ELb0EEENS1_24CollectiveEpilogueBwdGQAISA_fSD_Li256ELb1ELb1EEENS1_19SingleTileSchedulerILb1ELb0ELb0ELi128EEEEEEEEEvNT_6ParamsE$_ZN4cute3eso3ESOILb1ELb0EJNS_6LayoutINS_5tupleIJNS3_IJNS_1CILi8EEENS4_ILi1EEEEEEEEENS3_IJNS3_IJS6_NS4_ILi0EEEEEEEEEEENS_10ViewEngineINS_8smem_ptrIPN7cutlass6half_tEEEEEEEC2ERKSC_RKSJ_)
$_ZN7cutlass13device_kernelIN5flash19enable_sm80_to_sm89INS1_16FlashAttnBwdSm80INS1_25CollectiveMainloopBwdSm80ILi2ELi2EN4cute5tupleIJNS5_1CILi128EEES8_NS7_ILi64EEEEEENS_6half_tEfNS_4arch4Sm80ELb0ELb0ELb1ELb1ELb1ELb0ELb0ELb0ELi2ELi4ELi4ELi4ELb0EEENS1_24CollectiveEpilogueBwdGQAISA_fSD_Li256ELb1ELb1EEENS1_19SingleTileSchedulerILb1ELb0ELb0ELi128EEEEEEEEEvNT_6ParamsE$_ZN4cute3eso3ESOILb1ELb0EJNS_6LayoutINS_5tupleIJNS3_IJNS_1CILi8EEENS4_ILi1EEEEEEEEENS3_IJNS3_IJS6_NS4_ILi0EEEEEEEEEEENS_10ViewEngineINS_8smem_ptrIPN7cutlass6half_tEEEEEEEC2ERKSC_RKSJ_:
[----:B------:R-:W-:Y:S02]  /*7ef0*/  IADD3 R36, R82, -c[0x0][0x20], RZ ;  /* 0x8000080052247a10 */ /* 0x000fe40007ffe0ff */
[----:B------:R-:W-:-:S03]  /*7f00*/  MOV R39, 0x0 ;  /* 0x0000000000277802 */ /* 0x000fc60000000f00 */
[----:B------:R1:W-:Y:S01]  /*7f10*/  STL.64 [R36], R2 ;  /* 0x0000000224007387 */ /* 0x0003e20000100a00 */
[----:B------:R-:W-:Y:S05]  /*7f20*/  RET.REL.NODEC R38 `(_ZN7cutlass13device_kernelIN5flash19enable_sm80_to_sm89INS1_16FlashAttnBwdSm80INS1_25CollectiveMainloopBwdSm80ILi2ELi2EN4cute5tupleIJNS5_1CILi128EEES8_NS7_ILi64EEEEEENS_6half_tEfNS_4arch4Sm80ELb0ELb0ELb1ELb1ELb1ELb0ELb0ELb0ELi2ELi4ELi4ELi4ELb0EEENS1_24CollectiveEpilogueBwdGQAISA_fSD_Li256ELb1ELb1EEENS1_19SingleTileSchedulerILb1ELb0ELb0ELi128EEEEEEEEEvNT_6ParamsE) ;  /* 0xffff80d026007950 */ /* 0x000fea0003c3ffff */
        .type           $_ZN7cutlass13device_kernelIN5flash19enable_sm80_to_sm89INS1_16FlashAttnBwdSm80INS1_25CollectiveMainloopBwdSm80ILi2ELi2EN4cute5tupleIJNS5_1CILi128EEES8_NS7_ILi64EEEEEENS_6half_tEfNS_4arch4Sm80ELb0ELb0ELb1ELb1ELb1ELb0ELb0ELb0ELi2ELi4ELi4ELi4ELb0EEENS1_24CollectiveEpilogueBwdGQAISA_fSD_Li256ELb1ELb1EEENS1_19SingleTileSchedulerILb1ELb0ELb0ELi128EEEEEEEEEvNT_6ParamsE$_ZN4cute3eso3ESOILb1ELb0EJNS_6LayoutINS_5tupleIJNS3_IJNS_1CILi8EEENS4_ILi1EEEEEEEEENS3_IJNS3_IJS6_NS4_ILi0EEEEEEEEEEENS_10ViewEngineIPN7cutlass6half_tEEEEEC2ERKSC_RKSH_,@function
        .size           $_ZN7cutlass13device_kernelIN5flash19enable_sm80_to_sm89INS1_16FlashAttnBwdSm80INS1_25CollectiveMainloopBwdSm80ILi2ELi2EN4cute5tupleIJNS5_1CILi128EEES8_NS7_ILi64EEEEEENS_6half_tEfNS_4arch4Sm80ELb0ELb0ELb1ELb1ELb1ELb0ELb0ELb0ELi2ELi4ELi4ELi4ELb0EEENS1_24CollectiveEpilogueBwdGQAISA_fSD_Li256ELb1ELb1EEENS1_19SingleTileSchedulerILb1ELb0ELb0ELi128EEEEEEEEEvNT_6ParamsE$_ZN4cute3eso3ESOILb1ELb0EJNS_6LayoutINS_5tupleIJNS3_IJNS_1CILi8EEENS4_ILi1EEEEEEEEENS3_IJNS3_IJS6_NS4_ILi0EEEEEEEEEEENS_10ViewEngineIPN7cutlass6half_tEEEEEC2ERKSC_RKSH_,($_ZN7cutlass13device_kernelIN5flash19enable_sm80_to_sm89INS1_16FlashAttnBwdSm80INS1_25CollectiveMainloopBwdSm80ILi2ELi2EN4cute5tupleIJNS5_1CILi128EEES8_NS7_ILi64EEEEEENS_6half_tEfNS_4arch4Sm80ELb0ELb0ELb1ELb1ELb1ELb0ELb0ELb0ELi2ELi4ELi4ELi4ELb0EEENS1_24CollectiveEpilogueBwdGQAISA_fSD_Li256ELb1ELb1EEENS1_19SingleTileSchedulerILb1ELb0ELb0ELi128EEEEEEEEEvNT_6ParamsE$_ZN4cute3eso3ESOILb1ELb0EJNS_6LayoutINS_5tupleIJNS3_IJNS_1CILi8EEENS4_ILi1EEEEEEEEENS3_IJNS3_IJS6_NS4_ILi0EEEEEEEEEEEiEEC2ERKSC_RKi - $_ZN7cutlass13device_kernelIN5flash19enable_sm80_to_sm89INS1_16FlashAttnBwdSm80INS1_25CollectiveMainloopBwdSm80ILi2ELi2EN4cute5tupleIJNS5_1CILi128EEES8_NS7_ILi64EEEEEENS_6half_tEfNS_4arch4Sm80ELb0ELb0ELb1ELb1ELb1ELb0ELb0ELb0ELi2ELi4ELi4ELi4ELb0EEENS1_24CollectiveEpilogueBwdGQAISA_fSD_Li256ELb1ELb1EEENS1_19SingleTileSchedulerILb1ELb0ELb0ELi128EEEEEEEEEvNT_6ParamsE$_ZN4cute3eso3ESOILb1ELb0EJNS_6LayoutINS_5tupleIJNS3_IJNS_1CILi8EEENS4_ILi1EEEEEEEEENS3_IJNS3_IJS6_NS4_ILi0EEEEEEEEEEENS_10ViewEngineIPN7cutlass6half_tEEEEEC2ERKSC_RKSH_)
$_ZN7cutlass13device_kernelIN5flash19enable_sm80_to_sm89INS1_16FlashAttnBwdSm80INS1_25CollectiveMainloopBwdSm80ILi2ELi2EN4cute5tupleIJNS5_1CILi128EEES8_NS7_ILi64EEEEEENS_6half_tEfNS_4arch4Sm80ELb0ELb0ELb1ELb1ELb1ELb0ELb0ELb0ELi2ELi4ELi4ELi4ELb0EEENS1_24CollectiveEpilogueBwdGQAISA_fSD_Li256ELb1ELb1EEENS1_19SingleTileSchedulerILb1ELb0ELb0ELi128EEEEEEEEEvNT_6ParamsE$_ZN4cute3eso3ESOILb1ELb0EJNS_6LayoutINS_5tupleIJNS3_IJNS_1CILi8EEENS4_ILi1EEEEEEEEENS3_IJNS3_IJS6_NS4_ILi0EEEEEEEEEEENS_10ViewEngineIPN7cutlass6half_tEEEEEC2ERKSC_RKSH_:
[----:B------:R-:W-:Y:S01]  /*7f30*/  IADD3 R36, R82, -c[0x0][0x20], RZ ;  /* 0x8000080052247a10 */ /* 0x000fe20007ffe0ff */
[----:B------:R-:W-:Y:S01]  /*7f40*/  IMAD.MOV.U32 R47, RZ, RZ, R37 ;  /* 0x000000ffff2f7224 */ /* 0x000fe200078e0025 */
[----:B------:R-:W-:-:S04]  /*7f50*/  MOV R39, 0x0 ;  /* 0x0000000000277802 */ /* 0x000fc80000000f00 */
[----:B------:R1:W-:Y:S01]  /*7f60*/  STL.64 [R36], R46 ;  /* 0x0000002e24007387 */ /* 0x0003e20000100a00 */
[----:B------:R-:W-:Y:S05]  /*7f70*/  RET.REL.NODEC R38 `(_ZN7cutlass13device_kernelIN5flash19enable_sm80_to_sm89INS1_16FlashAttnBwdSm80INS1_25CollectiveMainloopBwdSm80ILi2ELi2EN4cute5tupleIJNS5_1CILi128EEES8_NS7_ILi64EEEEEENS_6half_tEfNS_4arch4Sm80ELb0ELb0ELb1ELb1ELb1ELb0ELb0ELb0ELi2ELi4ELi4ELi4ELb0EEENS1_24CollectiveEpilogueBwdGQAISA_fSD_Li256ELb1ELb1EEENS1_19SingleTileSchedulerILb1ELb0ELb0ELi128EEEEEEEEEvNT_6ParamsE) ;  /* 0xffff808026007950 */ /* 0x000fea0003c3ffff */
        .type           $_ZN7cutlass13device_kernelIN5flash19enable_sm80_to_sm89INS1_16FlashAttnBwdSm80INS1_25CollectiveMainloopBwdSm80ILi2ELi2EN4cute5tupleIJNS5_1CILi128EEES8_NS7_ILi64EEEEEENS_6half_tEfNS_4arch4Sm80ELb0ELb0ELb1ELb1ELb1ELb0ELb0ELb0ELi2ELi4ELi4ELi4ELb0EEENS1_24CollectiveEpilogueBwdGQAISA_fSD_Li256ELb1ELb1EEENS1_19SingleTileSchedulerILb1ELb0ELb0ELi128EEEEEEEEEvNT_6ParamsE$_ZN4cute3eso3ESOILb1ELb0EJNS_6LayoutINS_5tupleIJNS3_IJNS_1CILi8EEENS4_ILi1EEEEEEEEENS3_IJNS3_IJS6_NS4_ILi0EEEEEEEEEEEiEEC2ERKSC_RKi,@function
        .size           $_ZN7cutlass13device_kernelIN5flash19enable_sm80_to_sm89INS1_16FlashAttnBwdSm80INS1_25CollectiveMainloopBwdSm80ILi2ELi2EN4cute5tupleIJNS5_1CILi128EEES8_NS7_ILi64EEEEEENS_6half_tEfNS_4arch4Sm80ELb0ELb0ELb1ELb1ELb1ELb0ELb0ELb0ELi2ELi4ELi4ELi4ELb0EEENS1_24CollectiveEpilogueBwdGQAISA_fSD_Li256ELb1ELb1EEENS1_19SingleTileSchedulerILb1ELb0ELb0ELi128EEEEEEEEEvNT_6ParamsE$_ZN4cute3eso3ESOILb1ELb0EJNS_6LayoutINS_5tupleIJNS3_IJNS_1CILi8EEENS4_ILi1EEEEEEEEENS3_IJNS3_IJS6_NS4_ILi0EEEEEEEEEEEiEEC2ERKSC_RKi,($_ZN7cutlass13device_kernelIN5flash19enable_sm80_to_sm89INS1_16FlashAttnBwdSm80INS1_25CollectiveMainloopBwdSm80ILi2ELi2EN4cute5tupleIJNS5_1CILi128EEES8_NS7_ILi64EEEEEENS_6half_tEfNS_4arch4Sm80ELb0ELb0ELb1ELb1ELb1ELb0ELb0ELb0ELi2ELi4ELi4ELi4ELb0EEENS1_24CollectiveEpilogueBwdGQAISA_fSD_Li256ELb1ELb1EEENS1_19SingleTileSchedulerILb1ELb0ELb0ELi128EEEEEEEEEvNT_6ParamsE$_ZN4cute3eso3ESOILb1ELb0EJNS_6LayoutINS_5tupleIJNS3_IJNS_1CILi8EEENS4_ILi1EEEEEENS3_IJNS4_ILi2EEEEEEEEENS3_IJNS3_IJS6_NS4_ILi0EEEEEENS3_IJNS4_ILi4096EEEEEEEEEEENS_10ViewEngineINS_8smem_ptrIPN7cutlass6half_tEEEEEEEC2ERKSG_RKSN_ - $_ZN7cutlass13device_kernelIN5flash19enable_sm80_to_sm89INS1_16FlashAttnBwdSm80INS1_25CollectiveMainloopBwdSm80ILi2ELi2EN4cute5tupleIJNS5_1CILi128EEES8_NS7_ILi64EEEEEENS_6half_tEfNS_4arch4Sm80ELb0ELb0ELb1ELb1ELb1ELb0ELb0ELb0ELi2ELi4ELi4ELi4ELb0EEENS1_24CollectiveEpilogueBwdGQAISA_fSD_Li256ELb1ELb1EEENS1_19SingleTileSchedulerILb1ELb0ELb0ELi128EEEEEEEEEvNT_6ParamsE$_ZN4cute3eso3ESOILb1ELb0EJNS_6LayoutINS_5tupleIJNS3_IJNS_1CILi8EEENS4_ILi1EEEEEEEEENS3_IJNS3_IJS6_NS4_ILi0EEEEEEEEEEEiEEC2ERKSC_RKi)
$_ZN7cutlass13device_kernelIN5flash19enable_sm80_to_sm89INS1_16FlashAttnBwdSm80INS1_25CollectiveMainloopBwdSm80ILi2ELi2EN4cute5tupleIJNS5_1CILi128EEES8_NS7_ILi64EEEEEENS_6half_tEfNS_4arch4Sm80ELb0ELb0ELb1ELb1ELb1ELb0ELb0ELb0ELi2ELi4ELi4ELi4ELb0EEENS1_24CollectiveEpilogueBwdGQAISA_fSD_Li256ELb1ELb1EEENS1_19SingleTileSchedulerILb1ELb0ELb0ELi128EEEEEEEEEvNT_6ParamsE$_ZN4cute3eso3ESOILb1ELb0EJNS_6LayoutINS_5tupleIJNS3_IJNS_1CILi8EEENS4_ILi1EEEEEEEEENS3_IJNS3_IJS6_NS4_ILi0EEEEEEEEEEEiEEC2ERKSC_RKi:
[----:B------:R-:W-:Y:S02]  /*7f80*/  IADD3 R36, R82, -c[0x0][0x20], RZ ;  /* 0x8000080052247a10 */ /* 0x000fe40007ffe0ff */
[----:B------:R-:W-:-:S03]  /*7f90*/  MOV R39, 0x0 ;  /* 0x0000000000277802 */ /* 0x000fc60000000f00 */
[----:B------:R1:W-:Y:S01]  /*7fa0*/  STL [R36], R37 ;  /* 0x0000002524007387 */ /* 0x0003e20000100800 */
[----:B------:R-:W-:Y:S05]  /*7fb0*/  RET.REL.NODEC R38 `(_ZN7cutlass13device_kernelIN5flash19enable_sm80_to_sm89INS1_16FlashAttnBwdSm80INS1_25CollectiveMainloopBwdSm80ILi2ELi2EN4cute5tupleIJNS5_1CILi128EEES8_NS7_ILi64EEEEEENS_6half_tEfNS_4arch4Sm80ELb0ELb0ELb1ELb1ELb1ELb0ELb0ELb0ELi2ELi4ELi4ELi4ELb0EEENS1_24CollectiveEpilogueBwdGQAISA_fSD_Li256ELb1ELb1EEENS1_19SingleTileSchedulerILb1ELb0ELb0ELi128EEEEEEEEEvNT_6ParamsE) ;  /* 0xffff804026007950 */ /* 0x000fea0003c3ffff */
        .type           $_ZN7cutlass13device_kernelIN5flash19enable_sm80_to_sm89INS1_16FlashAttnBwdSm80INS1_25CollectiveMainloopBwdSm80ILi2ELi2EN4cute5tupleIJNS5_1CILi128EEES8_NS7_ILi64EEEEEENS_6half_tEfNS_4arch4Sm80ELb0ELb0ELb1ELb1ELb1ELb0ELb0ELb0ELi2ELi4ELi4ELi4ELb0EEENS1_24CollectiveEpilogueBwdGQAISA_fSD_Li256ELb1ELb1EEENS1_19SingleTileSchedulerILb1ELb0ELb0ELi128EEEEEEEEEvNT_6ParamsE$_ZN4cute3eso3ESOILb1ELb0EJNS_6LayoutINS_5tupleIJNS3_IJNS_1CILi8EEENS4_ILi1EEEEEENS3_IJNS4_ILi2EEEEEEEEENS3_IJNS3_IJS6_NS4_ILi0EEEEEENS3_IJNS4_ILi4096EEEEEEEEEEENS_10ViewEngineINS_8smem_ptrIPN7cutlass6half_tEEEEEEEC2ERKSG_RKSN_,@function
        .size           $_ZN7cutlass13device_kernelIN5flash19enable_sm80_to_sm89INS1_16FlashAttnBwdSm80INS1_25CollectiveMainloopBwdSm80ILi2ELi2EN4cute5tupleIJNS5_1CILi128EEES8_NS7_ILi64EEEEEENS_6half_tEfNS_4arch4Sm80ELb0ELb0ELb1ELb1ELb1ELb0ELb0ELb0ELi2ELi4ELi4ELi4ELb0EEENS1_24CollectiveEpilogueBwdGQAISA_fSD_Li256ELb1ELb1EEENS1_19SingleTileSchedulerILb1ELb0ELb0ELi128EEEEEEEEEvNT_6ParamsE$_ZN4cute3eso3ESOILb1ELb0EJNS_6LayoutINS_5tupleIJNS3_IJNS_1CILi8EEENS4_ILi1EEEEEENS3_IJNS4_ILi2EEEEEEEEENS3_IJNS3_IJS6_NS4_ILi0EEEEEENS3_IJNS4_ILi4096EEEEEEEEEEENS_10ViewEngineINS_8smem_ptrIPN7cutlass6half_tEEEEEEEC2ERKSG_RKSN_,($_ZN7cutlass13device_kernelIN5flash19enable_sm80_to_sm89INS1_16FlashAttnBwdSm80INS1_25CollectiveMainloopBwdSm80ILi2ELi2EN4cute5tupleIJNS5_1CILi128EEES8_NS7_ILi64EEEEEENS_6half_tEfNS_4arch4Sm80ELb0ELb0ELb1ELb1ELb1ELb0ELb0ELb0ELi2ELi4ELi4ELi4ELb0EEENS1_24CollectiveEpilogueBwdGQAISA_fSD_Li256ELb1ELb1EEENS1_19SingleTileSchedulerILb1ELb0ELb0ELi128EEEEEEEEEvNT_6ParamsE$_ZN4cute3eso3ESOILb1ELb0EJNS_6LayoutINS_5tupleIJNS3_IJNS_1CILi8EEENS4_ILi1EEEEEENS3_IJNS4_ILi2EEEEEEEEENS3_IJNS3_IJS6_NS4_ILi0EEEEEENS3_IJNS4_ILi64EEEEEEEEEEENS_10ViewEngineIPN7cutlass6half_tEEEEEC2ERKSG_RKSL_ - $_ZN7cutlass13device_kernelIN5flash19enable_sm80_to_sm89INS1_16FlashAttnBwdSm80INS1_25CollectiveMainloopBwdSm80ILi2ELi2EN4cute5tupleIJNS5_1CILi128EEES8_NS7_ILi64EEEEEENS_6half_tEfNS_4arch4Sm80ELb0ELb0ELb1ELb1ELb1ELb0ELb0ELb0ELi2ELi4ELi4ELi4ELb0EEENS1_24CollectiveEpilogueBwdGQAISA_fSD_Li256ELb1ELb1EEENS1_19SingleTileSchedulerILb1ELb0ELb0ELi128EEEEEEEEEvNT_6ParamsE$_ZN4cute3eso3ESOILb1ELb0EJNS_6LayoutINS_5tupleIJNS3_IJNS_1CILi8EEENS4_ILi1EEEEEENS3_IJNS4_ILi2EEEEEEEEENS3_IJNS3_IJS6_NS4_ILi0EEEEEENS3_IJNS4_ILi4096EEEEEEEEEEENS_10ViewEngineINS_8smem_ptrIPN7cutlass6half_tEEEEEEEC2ERKSG_RKSN_)
$_ZN7cutlass13device_kernelIN5flash19enable_sm80_to_sm89INS1_16FlashAttnBwdSm80INS1_25CollectiveMainloopBwdSm80ILi2ELi2EN4cute5tupleIJNS5_1CILi128EEES8_NS7_ILi64EEEEEENS_6half_tEfNS_4arch4Sm80ELb0ELb0ELb1ELb1ELb1ELb0ELb0ELb0ELi2ELi4ELi4ELi4ELb0EEENS1_24CollectiveEpilogueBwdGQAISA_fSD_Li256ELb1ELb1EEENS1_19SingleTileSchedulerILb1ELb0ELb0ELi128EEEEEEEEEvNT_6ParamsE$_ZN4cute3eso3ESOILb1ELb0EJNS_6LayoutINS_5tupleIJNS3_IJNS_1CILi8EEENS4_ILi1EEEEEENS3_IJNS4_ILi2EEEEEEEEENS3_IJNS3_IJS6_NS4_ILi0EEEEEENS3_IJNS4_ILi4096EEEEEEEEEEENS_10ViewEngineINS_8smem_ptrIPN7cutlass6half_tEEEEEEEC2ERKSG_RKSN_:
[----:B------:R-:W-:Y:S02]  /*7fc0*/  IADD3 R38, R82, -c[0x0][0x20], RZ ;  /* 0x8000080052267a10 */ /* 0x000fe40007ffe0ff */
[----:B------:R-:W-:-:S03]  /*7fd0*/  MOV R47, 0x0 ;  /* 0x00000000002f7802 */ /* 0x000fc60000000f00 */
[----:B------:R1:W-:Y:S01]  /*7fe0*/  STL.64 [R38], R36 ;  /* 0x0000002426007387 */ /* 0x0003e20000100a00 */
[----:B------:R-:W-:Y:S05]  /*7ff0*/  RET.REL.NODEC R46 `(_ZN7cutlass13device_kernelIN5flash19enable_sm80_to_sm89INS1_16FlashAttnBwdSm80INS1_25CollectiveMainloopBwdSm80ILi2ELi2EN4cute5tupleIJNS5_1CILi128EEES8_NS7_ILi64EEEEEENS_6half_tEfNS_4arch4Sm80ELb0ELb0ELb1ELb1ELb1ELb0ELb0ELb0ELi2ELi4ELi4ELi4ELb0EEENS1_24CollectiveEpilogueBwdGQAISA_fSD_Li256ELb1ELb1EEENS1_19SingleTileSchedulerILb1ELb0ELb0ELi128EEEEEEEEEvNT_6ParamsE) ;  /* 0xffff80002e007950 */ /* 0x000fea0003c3ffff */
        .type           $_ZN7cutlass13device_kernelIN5flash19enable_sm80_to_sm89INS1_16FlashAttnBwdSm80INS1_25CollectiveMainloopBwdSm80ILi2ELi2EN4cute5tupleIJNS5_1CILi128EEES8_NS7_ILi64EEEEEENS_6half_tEfNS_4arch4Sm80ELb0ELb0ELb1ELb1ELb1ELb0ELb0ELb0ELi2ELi4ELi4ELi4ELb0EEENS1_24CollectiveEpilogueBwdGQAISA_fSD_Li256ELb1ELb1EEENS1_19SingleTileSchedulerILb1ELb0ELb0ELi128EEEEEEEEEvNT_6ParamsE$_ZN4cute3eso3ESOILb1ELb0EJNS_6LayoutINS_5tupleIJNS3_IJNS_1CILi8EEENS4_ILi1EEEEEENS3_IJNS4_ILi2EEEEEEEEENS3_IJNS3_IJS6_NS4_ILi0EEEEEENS3_IJNS4_ILi64EEEEEEEEEEENS_10ViewEngineIPN7cutlass6half_tEEEEEC2ERKSG_RKSL_,@function
        .size           $_ZN7cutlass13device_kernelIN5flash19enable_sm80_to_sm89INS1_16FlashAttnBwdSm80INS1_25CollectiveMainloopBwdSm80ILi2ELi2EN4cute5tupleIJNS5_1CILi128EEES8_NS7_ILi64EEEEEENS_6half_tEfNS_4arch4Sm80ELb0ELb0ELb1ELb1ELb1ELb0ELb0ELb0ELi2ELi4ELi4ELi4ELb0EEENS1_24CollectiveEpilogueBwdGQAISA_fSD_Li256ELb1ELb1EEENS1_19SingleTileSchedulerILb1ELb0ELb0ELi128EEEEEEEEEvNT_6ParamsE$_ZN4cute3eso3ESOILb1ELb0EJNS_6LayoutINS_5tupleIJNS3_IJNS_1CILi8EEENS4_ILi1EEEEEENS3_IJNS4_ILi2EEEEEEEEENS3_IJNS3_IJS6_NS4_ILi0EEEEEENS3_IJNS4_ILi64EEEEEEEEEEENS_10ViewEngineIPN7cutlass6half_tEEEEEC2ERKSG_RKSL_,($_ZN7cutlass13device_kernelIN5flash19enable_sm80_to_sm89INS1_16FlashAttnBwdSm80INS1_25CollectiveMainloopBwdSm80ILi2ELi2EN4cute5tupleIJNS5_1CILi128EEES8_NS7_ILi64EEEEEENS_6half_tEfNS_4arch4Sm80ELb0ELb0ELb1ELb1ELb1ELb0ELb0ELb0ELi2ELi4ELi4ELi4ELb0EEENS1_24CollectiveEpilogueBwdGQAISA_fSD_Li256ELb1ELb1EEENS1_19SingleTileSchedulerILb1ELb0ELb0ELi128EEEEEEEEEvNT_6ParamsE$_ZN4cute3eso3ESOILb1ELb0EJNS_6LayoutINS_5tupleIJNS3_IJNS_1CILi8EEENS4_ILi1EEEEEENS3_IJNS4_ILi2EEEEEEEEENS3_IJNS3_IJS6_NS4_ILi0EEEEEENS3_IJNS4_ILi8192EEEEEEEEEEENS_10ViewEngineINS_8smem_ptrIPN7cutlass6half_tEEEEEEEC2ERKSG_RKSN_ - $_ZN7cutlass13device_kernelIN5flash19enable_sm80_to_sm89INS1_16FlashAttnBwdSm80INS1_25CollectiveMainloopBwdSm80ILi2ELi2EN4cute5tupleIJNS5_1CILi128EEES8_NS7_ILi64EEEEEENS_6half_tEfNS_4arch4Sm80ELb0ELb0ELb1ELb1ELb1ELb0ELb0ELb0ELi2ELi4ELi4ELi4ELb0EEENS1_24CollectiveEpilogueBwdGQAISA_fSD_Li256ELb1ELb1EEENS1_19SingleTileSchedulerILb1ELb0ELb0ELi128EEEEEEEEEvNT_6ParamsE$_ZN4cute3eso3ESOILb1ELb0EJNS_6LayoutINS_5tupleIJNS3_IJNS_1CILi8EEENS4_ILi1EEEEEENS3_IJNS4_ILi2EEEEEEEEENS3_IJNS3_IJS6_NS4_ILi0EEEEEENS3_IJNS4_ILi64EEEEEEEEEEENS_10ViewEngineIPN7cutlass6half_tEEEEEC2ERKSG_RKSL_)
$_ZN7cutlass13device_kernelIN5flash19enable_sm80_to_sm89INS1_16FlashAttnBwdSm80INS1_25CollectiveMainloopBwdSm80ILi2ELi2EN4cute5tupleIJNS5_1CILi128EEES8_NS7_ILi64EEEEEENS_6half_tEfNS_4arch4Sm80ELb0ELb0ELb1ELb1ELb1ELb0ELb0ELb0ELi2ELi4ELi4ELi4ELb0EEENS1_24CollectiveEpilogueBwdGQAISA_fSD_Li256ELb1ELb1EEENS1_19SingleTileSchedulerILb1ELb0ELb0ELi128EEEEEEEEEvNT_6ParamsE$_ZN4cute3eso3ESOILb1ELb0EJNS_6LayoutINS_5tupleIJNS3_IJNS_1CILi8EEENS4_ILi1EEEEEENS3_IJNS4_ILi2EEEEEEEEENS3_IJNS3_IJS6_NS4_ILi0EEEEEENS3_IJNS4_ILi64EEEEEEEEEEENS_10ViewEngineIPN7cutlass6half_tEEEEEC2ERKSG_RKSL_:
[----:B------:R-:W-:Y:S01]  /*8000*/  IADD3 R3, R60, -c[0x0][0x20], RZ ;  /* 0x800008003c037a10 */ /* 0x000fe20007ffe0ff */
[----:B------:R-:W-:Y:S01]  /*8010*/  IMAD.MOV.U32 R12, RZ, RZ, R2 ;  /* 0x000000ffff0c7224 */ /* 0x000fe200078e0002 */
[----:B------:R-:W-:Y:S01]  /*8020*/  MOV R13, R11 ;  /* 0x0000000b000d7202 */ /* 0x000fe20000000f00 */
[----:B------:R-:W-:-:S04]  /*8030*/  IMAD.MOV.U32 R11, RZ, RZ, 0x0 ;  /* 0x00000000ff0b7424 */ /* 0x000fc800078e00ff */
[----:B------:R1:W-:Y:S01]  /*8040*/  STL.64 [R3], R12 ;  /* 0x0000000c03007387 */ /* 0x0003e20000100a00 */
[----:B------:R-:W-:Y:S05]  /*8050*/  RET.REL.NODEC R10 `(_ZN7cutlass13device_kernelIN5flash19enable_sm80_to_sm89INS1_16FlashAttnBwdSm80INS1_25CollectiveMainloopBwdSm80ILi2ELi2EN4cute5tupleIJNS5_1CILi128EEES8_NS7_ILi64EEEEEENS_6half_tEfNS_4arch4Sm80ELb0ELb0ELb1ELb1ELb1ELb0ELb0ELb0ELi2ELi4ELi4ELi4ELb0EEENS1_24CollectiveEpilogueBwdGQAISA_fSD_Li256ELb1ELb1EEENS1_19SingleTileSchedulerILb1ELb0ELb0ELi128EEEEEEEEEvNT_6ParamsE) ;  /* 0xffff7fa00a007950 */ /* 0x000fea0003c3ffff */
        .type           $_ZN7cutlass13device_kernelIN5flash19enable_sm80_to_sm89INS1_16FlashAttnBwdSm80INS1_25CollectiveMainloopBwdSm80ILi2ELi2EN4cute5tupleIJNS5_1CILi128EEES8_NS7_ILi64EEEEEENS_6half_tEfNS_4arch4Sm80ELb0ELb0ELb1ELb1ELb1ELb0ELb0ELb0ELi2ELi4ELi4ELi4ELb0EEENS1_24CollectiveEpilogueBwdGQAISA_fSD_Li256ELb1ELb1EEENS1_19SingleTileSchedulerILb1ELb0ELb0ELi128EEEEEEEEEvNT_6ParamsE$_ZN4cute3eso3ESOILb1ELb0EJNS_6LayoutINS_5tupleIJNS3_IJNS_1CILi8EEENS4_ILi1EEEEEENS3_IJNS4_ILi2EEEEEEEEENS3_IJNS3_IJS6_NS4_ILi0EEEEEENS3_IJNS4_ILi8192EEEEEEEEEEENS_10ViewEngineINS_8smem_ptrIPN7cutlass6half_tEEEEEEEC2ERKSG_RKSN_,@function
        .size           $_ZN7cutlass13device_kernelIN5flash19enable_sm80_to_sm89INS1_16FlashAttnBwdSm80INS1_25CollectiveMainloopBwdSm80ILi2ELi2EN4cute5tupleIJNS5_1CILi128EEES8_NS7_ILi64EEEEEENS_6half_tEfNS_4arch4Sm80ELb0ELb0ELb1ELb1ELb1ELb0ELb0ELb0ELi2ELi4ELi4ELi4ELb0EEENS1_24CollectiveEpilogueBwdGQAISA_fSD_Li256ELb1ELb1EEENS1_19SingleTileSchedulerILb1ELb0ELb0ELi128EEEEEEEEEvNT_6ParamsE$_ZN4cute3eso3ESOILb1ELb0EJNS_6LayoutINS_5tupleIJNS3_IJNS_1CILi8EEENS4_ILi1EEEEEENS3_IJNS4_ILi2EEEEEEEEENS3_IJNS3_IJS6_NS4_ILi0EEEEEENS3_IJNS4_ILi8192EEEEEEEEEEENS_10ViewEngineINS_8smem_ptrIPN7cutlass6half_tEEEEEEEC2ERKSG_RKSN_,($_ZN7cutlass13device_kernelIN5flash19enable_sm80_to_sm89INS1_16FlashAttnBwdSm80INS1_25CollectiveMainloopBwdSm80ILi2ELi2EN4cute5tupleIJNS5_1CILi128EEES8_NS7_ILi64EEEEEENS_6half_tEfNS_4arch4Sm80ELb0ELb0ELb1ELb1ELb1ELb0ELb0ELb0ELi2ELi4ELi4ELi4ELb0EEENS1_24CollectiveEpilogueBwdGQAISA_fSD_Li256ELb1ELb1EEENS1_19SingleTileSchedulerILb1ELb0ELb0ELi128EEEEEEEEEvNT_6ParamsE$_ZN4cute3eso3ESOILb1ELb0EJNS_6LayoutINS_5tupleIJNS3_IJNS_1CILi8EEENS4_ILi1EEEEEENS3_IJNS4_ILi2EEEEEEEEENS3_IJNS3_IJS6_NS4_ILi0EEEEEENS3_IJS5_EEEEEEEENS_10ViewEngineIPN7cutlass6half_tEEEEEC2ERKSF_RKSK_ - $_ZN7cutlass13device_kernelIN5flash19enable_sm80_to_sm89INS1_16FlashAttnBwdSm80INS1_25CollectiveMainloopBwdSm80ILi2ELi2EN4cute5tupleIJNS5_1CILi128EEES8_NS7_ILi64EEEEEENS_6half_tEfNS_4arch4Sm80ELb0ELb0ELb1ELb1ELb1ELb0ELb0ELb0ELi2ELi4ELi4ELi4ELb0EEENS1_24CollectiveEpilogueBwdGQAISA_fSD_Li256ELb1ELb1EEENS1_19SingleTileSchedulerILb1ELb0ELb0ELi128EEEEEEEEEvNT_6ParamsE$_ZN4cute3eso3ESOILb1ELb0EJNS_6LayoutINS_5tupleIJNS3_IJNS_1CILi8EEENS4_ILi1EEEEEENS3_IJNS4_ILi2EEEEEEEEENS3_IJNS3_IJS6_NS4_ILi0EEEEEENS3_IJNS4_ILi8192EEEEEEEEEEENS_10ViewEngineINS_8smem_ptrIPN7cutlass6half_tEEEEEEEC2ERKSG_RKSN_)
$_ZN7cutlass13device_kernelIN5flash19enable_sm80_to_sm89INS1_16FlashAttnBwdSm80INS1_25CollectiveMainloopBwdSm80ILi2ELi2EN4cute5tupleIJNS5_1CILi128EEES8_NS7_ILi64EEEEEENS_6half_tEfNS_4arch4Sm80ELb0ELb0ELb1ELb1ELb1ELb0ELb0ELb0ELi2ELi4ELi4ELi4ELb0EEENS1_24CollectiveEpilogueBwdGQAISA_fSD_Li256ELb1ELb1EEENS1_19SingleTileSchedulerILb1ELb0ELb0ELi128EEEEEEEEEvNT_6ParamsE$_ZN4cute3eso3ESOILb1ELb0EJNS_6LayoutINS_5tupleIJNS3_IJNS_1CILi8EEENS4_ILi1EEEEEENS3_IJNS4_ILi2EEEEEEEEENS3_IJNS3_IJS6_NS4_ILi0EEEEEENS3_IJNS4_ILi8192EEEEEEEEEEENS_10ViewEngineINS_8smem_ptrIPN7cutlass6half_tEEEEEEEC2ERKSG_RKSN_:
[----:B------:R-:W-:Y:S01]  /*8060*/  IADD3 R3, R60, -c[0x0][0x20], RZ ;  /* 0x800008003c037a10 */ /* 0x000fe20007ffe0ff */
[----:B------:R-:W-:Y:S01]  /*8070*/  IMAD.MOV.U32 R14, RZ, RZ, R2 ;  /* 0x000000ffff0e7224 */ /* 0x000fe200078e0002 */
[----:B------:R-:W-:Y:S01]  /*8080*/  MOV R15, R11 ;  /* 0x0000000b000f7202 */ /* 0x000fe20000000f00 */
[----:B------:R-:W-:-:S04]  /*8090*/  IMAD.MOV.U32 R11, RZ, RZ, 0x0 ;  /* 0x00000000ff0b7424 */ /* 0x000fc800078e00ff */
[----:B------:R1:W-:Y:S01]  /*80a0*/  STL.64 [R3], R14 ;  /* 0x0000000e03007387 */ /* 0x0003e20000100a00 */
[----:B------:R-:W-:Y:S05]  /*80b0*/  RET.REL.NODEC R10 `(_ZN7cutlass13device_kernelIN5flash19enable_sm80_to_sm89INS1_16FlashAttnBwdSm80INS1_25CollectiveMainloopBwdSm80ILi2ELi2EN4cute5tupleIJNS5_1CILi128EEES8_NS7_ILi64EEEEEENS_6half_tEfNS_4arch4Sm80ELb0ELb0ELb1ELb1ELb1ELb0ELb0ELb0ELi2ELi4ELi4ELi4ELb0EEENS1_24CollectiveEpilogueBwdGQAISA_fSD_Li256ELb1ELb1EEENS1_19SingleTileSchedulerILb1ELb0ELb0ELi128EEEEEEEEEvNT_6ParamsE) ;  /* 0xffff7f400a007950 */ /* 0x000fea0003c3ffff */
        .type           $_ZN7cutlass13device_kernelIN5flash19enable_sm80_to_sm89INS1_16FlashAttnBwdSm80INS1_25CollectiveMainloopBwdSm80ILi2ELi2EN4cute5tupleIJNS5_1CILi128EEES8_NS7_ILi64EEEEEENS_6half_tEfNS_4arch4Sm80ELb0ELb0ELb1ELb1ELb1ELb0ELb0ELb0ELi2ELi4ELi4ELi4ELb0EEENS1_24CollectiveEpilogueBwdGQAISA_fSD_Li256ELb1ELb1EEENS1_19SingleTileSchedulerILb1ELb0ELb0ELi128EEEEEEEEEvNT_6ParamsE$_ZN4cute3eso3ESOILb1ELb0EJNS_6LayoutINS_5tupleIJNS3_IJNS_1CILi8EEENS4_ILi1EEEEEENS3_IJNS4_ILi2EEEEEEEEENS3_IJNS3_IJS6_NS4_ILi0EEEEEENS3_IJS5_EEEEEEEENS_10ViewEngineIPN7cutlass6half_tEEEEEC2ERKSF_RKSK_,@function
        .size           $_ZN7cutlass13device_kernelIN5flash19enable_sm80_to_sm89INS1_16FlashAttnBwdSm80INS1_25CollectiveMainloopBwdSm80ILi2ELi2EN4cute5tupleIJNS5_1CILi128EEES8_NS7_ILi64EEEEEENS_6half_tEfNS_4arch4Sm80ELb0ELb0ELb1ELb1ELb1ELb0ELb0ELb0ELi2ELi4ELi4ELi4ELb0EEENS1_24CollectiveEpilogueBwdGQAISA_fSD_Li256ELb1ELb1EEENS1_19SingleTileSchedulerILb1ELb0ELb0ELi128EEEEEEEEEvNT_6ParamsE$_ZN4cute3eso3ESOILb1ELb0EJNS_6LayoutINS_5tupleIJNS3_IJNS_1CILi8EEENS4_ILi1EEEEEENS3_IJNS4_ILi2EEEEEEEEENS3_IJNS3_IJS6_NS4_ILi0EEEEEENS3_IJS5_EEEEEEEENS_10ViewEngineIPN7cutlass6half_tEEEEEC2ERKSF_RKSK_,($_ZN7cutlass13device_kernelIN5flash19enable_sm80_to_sm89INS1_16FlashAttnBwdSm80INS1_25CollectiveMainloopBwdSm80ILi2ELi2EN4cute5tupleIJNS5_1CILi128EEES8_NS7_ILi64EEEEEENS_6half_tEfNS_4arch4Sm80ELb0ELb0ELb1ELb1ELb1ELb0ELb0ELb0ELi2ELi4ELi4ELi4ELb0EEENS1_24CollectiveEpilogueBwdGQAISA_fSD_Li256ELb1ELb1EEENS1_19SingleTileSchedulerILb1ELb0ELb0ELi128EEEEEEEEEvNT_6ParamsE$_ZN4cute3eso3ESOILb1ELb0EJNS_6LayoutINS_5tupleIJNS3_IJNS_1CILi8EEENS4_ILi1EEEEEENS3_IJNS4_ILi4EEEEEEEEENS3_IJNS3_IJS6_NS4_ILi0EEEEEENS3_IJNS4_ILi2048EEEEEEEEEEENS_10ViewEngineINS_8smem_ptrIPN7cutlass6half_tEEEEEEEC2ERKSG_RKSN_ - $_ZN7cutlass13device_kernelIN5flash19enable_sm80_to_sm89INS1_16FlashAttnBwdSm80INS1_25CollectiveMainloopBwdSm80ILi2ELi2EN4cute5tupleIJNS5_1CILi128EEES8_NS7_ILi64EEEEEENS_6half_tEfNS_4arch4Sm80ELb0ELb0ELb1ELb1ELb1ELb0ELb0ELb0ELi2ELi4ELi4ELi4ELb0EEENS1_24CollectiveEpilogueBwdGQAISA_fSD_Li256ELb1ELb1EEENS1_19SingleTileSchedulerILb1ELb0ELb0ELi128EEEEEEEEEvNT_6ParamsE$_ZN4cute3eso3ESOILb1ELb0EJNS_6LayoutINS_5tupleIJNS3_IJNS_1CILi8EEENS4_ILi1EEEEEENS3_IJNS4_ILi2EEEEEEEEENS3_IJNS3_IJS6_NS4_ILi0EEEEEENS3_IJS5_EEEEEEEENS_10ViewEngineIPN7cutlass6half_tEEEEEC2ERKSF_RKSK_)
$_ZN7cutlass13device_kernelIN5flash19enable_sm80_to_sm89INS1_16FlashAttnBwdSm80INS1_25CollectiveMainloopBwdSm80ILi2ELi2EN4cute5tupleIJNS5_1CILi128EEES8_NS7_ILi64EEEEEENS_6half_tEfNS_4arch4Sm80ELb0ELb0ELb1ELb1ELb1ELb0ELb0ELb0ELi2ELi4ELi4ELi4ELb0EEENS1_24CollectiveEpilogueBwdGQAISA_fSD_Li256ELb1ELb1EEENS1_19SingleTileSchedulerILb1ELb0ELb0ELi128EEEEEEEEEvNT_6ParamsE$_ZN4cute3eso3ESOILb1ELb0EJNS_6LayoutINS_5tupleIJNS3_IJNS_1CILi8EEENS4_ILi1EEEEEENS3_IJNS4_ILi2EEEEEEEEENS3_IJNS3_IJS6_NS4_ILi0EEEEEENS3_IJS5_EEEEEEEENS_10ViewEngineIPN7cutlass6half_tEEEEEC2ERKSF_RKSK_:
[----:B------:R-:W-:Y:S02]  /*80c0*/  IADD3 R38, R82, -c[0x0][0x20], RZ ;  /* 0x8000080052267a10 */ /* 0x000fe40007ffe0ff */
[----:B------:R-:W-:-:S03]  /*80d0*/  MOV R47, 0x0 ;  /* 0x00000000002f7802 */ /* 0x000fc60000000f00 */
[----:B------:R1:W-:Y:S01]  /*80e0*/  STL.64 [R38], R2 ;  /* 0x0000000226007387 */ /* 0x0003e20000100a00 */
[----:B------:R-:W-:Y:S05]  /*80f0*/  RET.REL.NODEC R46 `(_ZN7cutlass13device_kernelIN5flash19enable_sm80_to_sm89INS1_16FlashAttnBwdSm80INS1_25CollectiveMainloopBwdSm80ILi2ELi2EN4cute5tupleIJNS5_1CILi128EEES8_NS7_ILi64EEEEEENS_6half_tEfNS_4arch4Sm80ELb0ELb0ELb1ELb1ELb1ELb0ELb0ELb0ELi2ELi4ELi4ELi4ELb0EEENS1_24CollectiveEpilogueBwdGQAISA_fSD_Li256ELb1ELb1EEENS1_19SingleTileSchedulerILb1ELb0ELb0ELi128EEEEEEEEEvNT_6ParamsE) ;  /* 0xffff7f002e007950 */ /* 0x000fea0003c3ffff */
        .type           $_ZN7cutlass13device_kernelIN5flash19enable_sm80_to_sm89INS1_16FlashAttnBwdSm80INS1_25CollectiveMainloopBwdSm80ILi2ELi2EN4cute5tupleIJNS5_1CILi128EEES8_NS7_ILi64EEEEEENS_6half_tEfNS_4arch4Sm80ELb0ELb0ELb1ELb1ELb1ELb0ELb0ELb0ELi2ELi4ELi4ELi4ELb0EEENS1_24CollectiveEpilogueBwdGQAISA_fSD_Li256ELb1ELb1EEENS1_19SingleTileSchedulerILb1ELb0ELb0ELi128EEEEEEEEEvNT_6ParamsE$_ZN4cute3eso3ESOILb1ELb0EJNS_6LayoutINS_5tupleIJNS3_IJNS_1CILi8EEENS4_ILi1EEEEEENS3_IJNS4_ILi4EEEEEEEEENS3_IJNS3_IJS6_NS4_ILi0EEEEEENS3_IJNS4_ILi2048EEEEEEEEEEENS_10ViewEngineINS_8smem_ptrIPN7cutlass6half_tEEEEEEEC2ERKSG_RKSN_,@function
        .size           $_ZN7cutlass13device_kernelIN5flash19enable_sm80_to_sm89INS1_16FlashAttnBwdSm80INS1_25CollectiveMainloopBwdSm80ILi2ELi2EN4cute5tupleIJNS5_1CILi128EEES8_NS7_ILi64EEEEEENS_6half_tEfNS_4arch4Sm80ELb0ELb0ELb1ELb1ELb1ELb0ELb0ELb0ELi2ELi4ELi4ELi4ELb0EEENS1_24CollectiveEpilogueBwdGQAISA_fSD_Li256ELb1ELb1EEENS1_19SingleTileSchedulerILb1ELb0ELb0ELi128EEEEEEEEEvNT_6ParamsE$_ZN4cute3eso3ESOILb1ELb0EJNS_6LayoutINS_5tupleIJNS3_IJNS_1CILi8EEENS4_ILi1EEEEEENS3_IJNS4_ILi4EEEEEEEEENS3_IJNS3_IJS6_NS4_ILi0EEEEEENS3_IJNS4_ILi2048EEEEEEEEEEENS_10ViewEngineINS_8smem_ptrIPN7cutlass6half_tEEEEEEEC2ERKSG_RKSN_,($_ZN7cutlass13device_kernelIN5flash19enable_sm80_to_sm89INS1_16FlashAttnBwdSm80INS1_25CollectiveMainloopBwdSm80ILi2ELi2EN4cute5tupleIJNS5_1CILi128EEES8_NS7_ILi64EEEEEENS_6half_tEfNS_4arch4Sm80ELb0ELb0ELb1ELb1ELb1ELb0ELb0ELb0ELi2ELi4ELi4ELi4ELb0EEENS1_24CollectiveEpilogueBwdGQAISA_fSD_Li256ELb1ELb1EEENS1_19SingleTileSchedulerILb1ELb0ELb0ELi128EEEEEEEEEvNT_6ParamsE$_ZN4cute3eso3ESOILb1ELb0EJNS_6LayoutINS_5tupleIJNS3_IJNS_1CILi8EEENS4_ILi1EEEEEENS3_IJNS4_ILi4EEEEEEEEENS3_IJNS3_IJS6_NS4_ILi0EEEEEENS3_IJS5_EEEEEEEENS_10ViewEngineIPN7cutlass6half_tEEEEEC2ERKSF_RKSK_ - $_ZN7cutlass13device_kernelIN5flash19enable_sm80_to_sm89INS1_16FlashAttnBwdSm80INS1_25CollectiveMainloopBwdSm80ILi2ELi2EN4cute5tupleIJNS5_1CILi128EEES8_NS7_ILi64EEEEEENS_6half_tEfNS_4arch4Sm80ELb0ELb0ELb1ELb1ELb1ELb0ELb0ELb0ELi2ELi4ELi4ELi4ELb0EEENS1_24CollectiveEpilogueBwdGQAISA_fSD_Li256ELb1ELb1EEENS1_19SingleTileSchedulerILb1ELb0ELb0ELi128EEEEEEEEEvNT_6ParamsE$_ZN4cute3eso3ESOILb1ELb0EJNS_6LayoutINS_5tupleIJNS3_IJNS_1CILi8EEENS4_ILi1EEEEEENS3_IJNS4_ILi4EEEEEEEEENS3_IJNS3_IJS6_NS4_ILi0EEEEEENS3_IJNS4_ILi2048EEEEEEEEEEENS_10ViewEngineINS_8smem_ptrIPN7cutlass6half_tEEEEEEEC2ERKSG_RKSN_)
$_ZN7cutlass13device_kernelIN5flash19enable_sm80_to_sm89INS1_16FlashAttnBwdSm80INS1_25CollectiveMainloopBwdSm80ILi2ELi2EN4cute5tupleIJNS5_1CILi128EEES8_NS7_ILi64EEEEEENS_6half_tEfNS_4arch4Sm80ELb0ELb0ELb1ELb1ELb1ELb0ELb0ELb0ELi2ELi4ELi4ELi4ELb0EEENS1_24CollectiveEpilogueBwdGQAISA_fSD_Li256ELb1ELb1EEENS1_19SingleTileSchedulerILb1ELb0ELb0ELi128EEEEEEEEEvNT_6ParamsE$_ZN4cute3eso3ESOILb1ELb0EJNS_6LayoutINS_5tupleIJNS3_IJNS_1CILi8EEENS4_ILi1EEEEEENS3_IJNS4_ILi4EEEEEEEEENS3_IJNS3_IJS6_NS4_ILi0EEEEEENS3_IJNS4_ILi2048EEEEEEEEEEENS_10ViewEngineINS_8smem_ptrIPN7cutlass6half_tEEEEEEEC2ERKSG_RKSN_:
[----:B------:R-:W-:Y:S01]  /*8100*/  IADD3 R13, R60, -c[0x0][0x20], RZ ;  /* 0x800008003c0d7a10 */ /* 0x000fe20007ffe0ff */
[----:B------:R-:W-:Y:S01]  /*8110*/  IMAD.MOV.U32 R16, RZ, RZ, R12 ;  /* 0x000000ffff107224 */ /* 0x000fe200078e000c */
[----:B------:R-:W-:Y:S01]  /*8120*/  MOV R17, R15 ;  /* 0x0000000f00117202 */ /* 0x000fe20000000f00 */
[----:B------:R-:W-:-:S04]  /*8130*/  IMAD.MOV.U32 R15, RZ, RZ, 0x0 ;  /* 0x00000000ff0f7424 */ /* 0x000fc800078e00ff */
[----:B------:R1:W-:Y:S01]  /*8140*/  STL.64 [R13], R16 ;  /* 0x000000100d007387 */ /* 0x0003e20000100a00 */
[----:B------:R-:W-:Y:S05]  /*8150*/  RET.REL.NODEC R14 `(_ZN7cutlass13device_kernelIN5flash19enable_sm80_to_sm89INS1_16FlashAttnBwdSm80INS1_25CollectiveMainloopBwdSm80ILi2ELi2EN4cute5tupleIJNS5_1CILi128EEES8_NS7_ILi64EEEEEENS_6half_tEfNS_4arch4Sm80ELb0ELb0ELb1ELb1ELb1ELb0ELb0ELb0ELi2ELi4ELi4ELi4ELb0EEENS1_24CollectiveEpilogueBwdGQAISA_fSD_Li256ELb1ELb1EEENS1_19SingleTileSchedulerILb1ELb0ELb0ELi128EEEEEEEEEvNT_6ParamsE) ;  /* 0xffff7ea00e007950 */ /* 0x000fea0003c3ffff */
        .type           $_ZN7cutlass13device_kernelIN5flash19enable_sm80_to_sm89INS1_16FlashAttnBwdSm80INS1_25CollectiveMainloopBwdSm80ILi2ELi2EN4cute5tupleIJNS5_1CILi128EEES8_NS7_ILi64EEEEEENS_6half_tEfNS_4arch4Sm80ELb0ELb0ELb1ELb1ELb1ELb0ELb0ELb0ELi2ELi4ELi4ELi4ELb0EEENS1_24CollectiveEpilogueBwdGQAISA_fSD_Li256ELb1ELb1EEENS1_19SingleTileSchedulerILb1ELb0ELb0ELi128EEEEEEEEEvNT_6ParamsE$_ZN4cute3eso3ESOILb1ELb0EJNS_6LayoutINS_5tupleIJNS3_IJNS_1CILi8EEENS4_ILi1EEEEEENS3_IJNS4_ILi4EEEEEEEEENS3_IJNS3_IJS6_NS4_ILi0EEEEEENS3_IJS5_EEEEEEEENS_10ViewEngineIPN7cutlass6half_tEEEEEC2ERKSF_RKSK_,@function
        .size           $_ZN7cutlass13device_kernelIN5flash19enable_sm80_to_sm89INS1_16FlashAttnBwdSm80INS1_25CollectiveMainloopBwdSm80ILi2ELi2EN4cute5tupleIJNS5_1CILi128EEES8_NS7_ILi64EEEEEENS_6half_tEfNS_4arch4Sm80ELb0ELb0ELb1ELb1ELb1ELb0ELb0ELb0ELi2ELi4ELi4ELi4ELb0EEENS1_24CollectiveEpilogueBwdGQAISA_fSD_Li256ELb1ELb1EEENS1_19SingleTileSchedulerILb1ELb0ELb0ELi128EEEEEEEEEvNT_6ParamsE$_ZN4cute3eso3ESOILb1ELb0EJNS_6LayoutINS_5tupleIJNS3_IJNS_1CILi8EEENS4_ILi1EEEEEENS3_IJNS4_ILi4EEEEEEEEENS3_IJNS3_IJS6_NS4_ILi0EEEEEENS3_IJS5_EEEEEEEENS_10ViewEngineIPN7cutlass6half_tEEEEEC2ERKSF_RKSK_,($_ZN7cutlass13device_kernelIN5flash19enable_sm80_to_sm89INS1_16FlashAttnBwdSm80INS1_25CollectiveMainloopBwdSm80ILi2ELi2EN4cute5tupleIJNS5_1CILi128EEES8_NS7_ILi64EEEEEENS_6half_tEfNS_4arch4Sm80ELb0ELb0ELb1ELb1ELb1ELb0ELb0ELb0ELi2ELi4ELi4ELi4ELb0EEENS1_24CollectiveEpilogueBwdGQAISA_fSD_Li256ELb1ELb1EEENS1_19SingleTileSchedulerILb1ELb0ELb0ELi128EEEEEEEEEvNT_6ParamsE$_ZN4cute3eso3ESOILb1ELb0EJNS_6LayoutINS_5tupleIJNS3_IJNS_1CILi8EEENS4_ILi1EEEEEENS4_ILi2EEEEEENS3_IJNS3_IJS6_NS4_ILi0EEEEEENS4_ILi4096EEEEEEEENS_10ViewEngineINS_8smem_ptrIPN7cutlass6half_tEEEEEEEC2ERKSE_RKSL_ - $_ZN7cutlass13device_kernelIN5flash19enable_sm80_to_sm89INS1_16FlashAttnBwdSm80INS1_25CollectiveMainloopBwdSm80ILi2ELi2EN4cute5tupleIJNS5_1CILi128EEES8_NS7_ILi64EEEEEENS_6half_tEfNS_4arch4Sm80ELb0ELb0ELb1ELb1ELb1ELb0ELb0ELb0ELi2ELi4ELi4ELi4ELb0EEENS1_24CollectiveEpilogueBwdGQAISA_fSD_Li256ELb1ELb1EEENS1_19SingleTileSchedulerILb1ELb0ELb0ELi128EEEEEEEEEvNT_6ParamsE$_ZN4cute3eso3ESOILb1ELb0EJNS_6LayoutINS_5tupleIJNS3_IJNS_1CILi8EEENS4_ILi1EEEEEENS3_IJNS4_ILi4EEEEEEEEENS3_IJNS3_IJS6_NS4_ILi0EEEEEENS3_IJS5_EEEEEEEENS_10ViewEngineIPN7cutlass6half_tEEEEEC2ERKSF_RKSK_)
$_ZN7cutlass13device_kernelIN5flash19enable_sm80_to_sm89INS1_16FlashAttnBwdSm80INS1_25CollectiveMainloopBwdSm80ILi2ELi2EN4cute5tupleIJNS5_1CILi128EEES8_NS7_ILi64EEEEEENS_6half_tEfNS_4arch4Sm80ELb0ELb0ELb1ELb1ELb1ELb0ELb0ELb0ELi2ELi4ELi4ELi4ELb0EEENS1_24CollectiveEpilogueBwdGQAISA_fSD_Li256ELb1ELb1EEENS1_19SingleTileSchedulerILb1ELb0ELb0ELi128EEEEEEEEEvNT_6ParamsE$_ZN4cute3eso3ESOILb1ELb0EJNS_6LayoutINS_5tupleIJNS3_IJNS_1CILi8EEENS4_ILi1EEEEEENS3_IJNS4_ILi4EEEEEEEEENS3_IJNS3_IJS6_NS4_ILi0EEEEEENS3_IJS5_EEEEEEEENS_10ViewEngineIPN7cutlass6half_tEEEEEC2ERKSF_RKSK_:
[----:B------:R-:W-:Y:S01]  /*8160*/  IADD3 R3, R60, -c[0x0][0x20], RZ ;  /* 0x800008003c037a10 */ /* 0x000fe20007ffe0ff */
[----:B------:R-:W-:Y:S01]  /*8170*/  IMAD.MOV.U32 R14, RZ, RZ, R2 ;  /* 0x000000ffff0e7224 */ /* 0x000fe200078e0002 */
[----:B------:R-:W-:Y:S01]  /*8180*/  MOV R15, R13 ;  /* 0x0000000d000f7202 */ /* 0x000fe20000000f00 */
[----:B------:R-:W-:-:S04]  /*8190*/  IMAD.MOV.U32 R13, RZ, RZ, 0x0 ;  /* 0x00000000ff0d7424 */ /* 0x000fc800078e00ff */
[----:B------:R1:W-:Y:S01]  /*81a0*/  STL.64 [R3], R14 ;  /* 0x0000000e03007387 */ /* 0x0003e20000100a00 */
[----:B------:R-:W-:Y:S05]  /*81b0*/  RET.REL.NODEC R12 `(_ZN7cutlass13device_kernelIN5flash19enable_sm80_to_sm89INS1_16FlashAttnBwdSm80INS1_25CollectiveMainloopBwdSm80ILi2ELi2EN4cute5tupleIJNS5_1CILi128EEES8_NS7_ILi64EEEEEENS_6half_tEfNS_4arch4Sm80ELb0ELb0ELb1ELb1ELb1ELb0ELb0ELb0ELi2ELi4ELi4ELi4ELb0EEENS1_24CollectiveEpilogueBwdGQAISA_fSD_Li256ELb1ELb1EEENS1_19SingleTileSchedulerILb1ELb0ELb0ELi128EEEEEEEEEvNT_6ParamsE) ;  /* 0xffff7e400c007950 */ /* 0x000fea0003c3ffff */
        .type           $_ZN7cutlass13device_kernelIN5flash19enable_sm80_to_sm89INS1_16FlashAttnBwdSm80INS1_25CollectiveMainloopBwdSm80ILi2ELi2EN4cute5tupleIJNS5_1CILi128EEES8_NS7_ILi64EEEEEENS_6half_tEfNS_4arch4Sm80ELb0ELb0ELb1ELb1ELb1ELb0ELb0ELb0ELi2ELi4ELi4ELi4ELb0EEENS1_24CollectiveEpilogueBwdGQAISA_fSD_Li256ELb1ELb1EEENS1_19SingleTileSchedulerILb1ELb0ELb0ELi128EEEEEEEEEvNT_6ParamsE$_ZN4cute3eso3ESOILb1ELb0EJNS_6LayoutINS_5tupleIJNS3_IJNS_1CILi8EEENS4_ILi1EEEEEENS4_ILi2EEEEEENS3_IJNS3_IJS6_NS4_ILi0EEEEEENS4_ILi4096EEEEEEEENS_10ViewEngineINS_8smem_ptrIPN7cutlass6half_tEEEEEEEC2ERKSE_RKSL_,@function
        .size           $_ZN7cutlass13device_kernelIN5flash19enable_sm80_to_sm89INS1_16FlashAttnBwdSm80INS1_25CollectiveMainloopBwdSm80ILi2ELi2EN4cute5tupleIJNS5_1CILi128EEES8_NS7_ILi64EEEEEENS_6half_tEfNS_4arch4Sm80ELb0ELb0ELb1ELb1ELb1ELb0ELb0ELb0ELi2ELi4ELi4ELi4ELb0EEENS1_24CollectiveEpilogueBwdGQAISA_fSD_Li256ELb1ELb1EEENS1_19SingleTileSchedulerILb1ELb0ELb0ELi128EEEEEEEEEvNT_6ParamsE$_ZN4cute3eso3ESOILb1ELb0EJNS_6LayoutINS_5tupleIJNS3_IJNS_1CILi8EEENS4_ILi1EEEEEENS4_ILi2EEEEEENS3_IJNS3_IJS6_NS4_ILi0EEEEEENS4_ILi4096EEEEEEEENS_10ViewEngineINS_8smem_ptrIPN7cutlass6half_tEEEEEEEC2ERKSE_RKSL_,($_ZN7cutlass13device_kernelIN5flash19enable_sm80_to_sm89INS1_16FlashAttnBwdSm80INS1_25CollectiveMainloopBwdSm80ILi2ELi2EN4cute5tupleIJNS5_1CILi128EEES8_NS7_ILi64EEEEEENS_6half_tEfNS_4arch4Sm80ELb0ELb0ELb1ELb1ELb1ELb0ELb0ELb0ELi2ELi4ELi4ELi4ELb0EEENS1_24CollectiveEpilogueBwdGQAISA_fSD_Li256ELb1ELb1EEENS1_19SingleTileSchedulerILb1ELb0ELb0ELi128EEEEEEEEEvNT_6ParamsE$_ZN4cute3eso3ESOILb1ELb0EJNS_6LayoutINS_5tupleIJNS3_IJNS_1CILi8EEENS4_ILi1EEEEEENS4_ILi2EEEEEENS3_IJNS3_IJS6_NS4_ILi0EEEEEENS4_ILi4096EEEEEEEEiEEC2ERKSE_RKi - $_ZN7cutlass13device_kernelIN5flash19enable_sm80_to_sm89INS1_16FlashAttnBwdSm80INS1_25CollectiveMainloopBwdSm80ILi2ELi2EN4cute5tupleIJNS5_1CILi128EEES8_NS7_ILi64EEEEEENS_6half_tEfNS_4arch4Sm80ELb0ELb0ELb1ELb1ELb1ELb0ELb0ELb0ELi2ELi4ELi4ELi4ELb0EEENS1_24CollectiveEpilogueBwdGQAISA_fSD_Li256ELb1ELb1EEENS1_19SingleTileSchedulerILb1ELb0ELb0ELi128EEEEEEEEEvNT_6ParamsE$_ZN4cute3eso3ESOILb1ELb0EJNS_6LayoutINS_5tupleIJNS3_IJNS_1CILi8EEENS4_ILi1EEEEEENS4_ILi2EEEEEENS3_IJNS3_IJS6_NS4_ILi0EEEEEENS4_ILi4096EEEEEEEENS_10ViewEngineINS_8smem_ptrIPN7cutlass6half_tEEEEEEEC2ERKSE_RKSL_)
$_ZN7cutlass13device_kernelIN5flash19enable_sm80_to_sm89INS1_16FlashAttnBwdSm80INS1_25CollectiveMainloopBwdSm80ILi2ELi2EN4cute5tupleIJNS5_1CILi128EEES8_NS7_ILi64EEEEEENS_6half_tEfNS_4arch4Sm80ELb0ELb0ELb1ELb1ELb1ELb0ELb0ELb0ELi2ELi4ELi4ELi4ELb0EEENS1_24CollectiveEpilogueBwdGQAISA_fSD_Li256ELb1ELb1EEENS1_19SingleTileSchedulerILb1ELb0ELb0ELi128EEEEEEEEEvNT_6ParamsE$_ZN4cute3eso3ESOILb1ELb0EJNS_6LayoutINS_5tupleIJNS3_IJNS_1CILi8EEENS4_ILi1EEEEEENS4_ILi2EEEEEENS3_IJNS3_IJS6_NS4_ILi0EEEEEENS4_ILi4096EEEEEEEENS_10ViewEngineINS_8smem_ptrIPN7cutlass6half_tEEEEEEEC2ERKSE_RKSL_:
[----:B------:R-:W-:Y:S02]  /*81c0*/  IADD3 R36, R82, -c[0x0][0x20], RZ ;  /* 0x8000080052247a10 */ /* 0x000fe40007ffe0ff */
[----:B------:R-:W-:-:S03]  /*81d0*/  MOV R39, 0x0 ;  /* 0x0000000000277802 */ /* 0x000fc60000000f00 */
[----:B------:R1:W-:Y:S01]  /*81e0*/  STL.64 [R36], R2 ;  /* 0x0000000224007387 */ /* 0x0003e20000100a00 */
[----:B------:R-:W-:Y:S05]  /*81f0*/  RET.REL.NODEC R38 `(_ZN7cutlass13device_kernelIN5flash19enable_sm80_to_sm89INS1_16FlashAttnBwdSm80INS1_25CollectiveMainloopBwdSm80ILi2ELi2EN4cute5tupleIJNS5_1CILi128EEES8_NS7_ILi64EEEEEENS_6half_tEfNS_4arch4Sm80ELb0ELb0ELb1ELb1ELb1ELb0ELb0ELb0ELi2ELi4ELi4ELi4ELb0EEENS1_24CollectiveEpilogueBwdGQAISA_fSD_Li256ELb1ELb1EEENS1_19SingleTileSchedulerILb1ELb0ELb0ELi128EEEEEEEEEvNT_6ParamsE) ;  /* 0xffff7e0026007950 */ /* 0x000fea0003c3ffff */
        .type           $_ZN7cutlass13device_kernelIN5flash19enable_sm80_to_sm89INS1_16FlashAttnBwdSm80INS1_25CollectiveMainloopBwdSm80ILi2ELi2EN4cute5tupleIJNS5_1CILi128EEES8_NS7_ILi64EEEEEENS_6half_tEfNS_4arch4Sm80ELb0ELb0ELb1ELb1ELb1ELb0ELb0ELb0ELi2ELi4ELi4ELi4ELb0EEENS1_24CollectiveEpilogueBwdGQAISA_fSD_Li256ELb1ELb1EEENS1_19SingleTileSchedulerILb1ELb0ELb0ELi128EEEEEEEEEvNT_6ParamsE$_ZN4cute3eso3ESOILb1ELb0EJNS_6LayoutINS_5tupleIJNS3_IJNS_1CILi8EEENS4_ILi1EEEEEENS4_ILi2EEEEEENS3_IJNS3_IJS6_NS4_ILi0EEEEEENS4_ILi4096EEEEEEEEiEEC2ERKSE_RKi,@function
        .size           $_ZN7cutlass13device_kernelIN5flash19enable_sm80_to_sm89INS1_16FlashAttnBwdSm80INS1_25CollectiveMainloopBwdSm80ILi2ELi2EN4cute5tupleIJNS5_1CILi128EEES8_NS7_ILi64EEEEEENS_6half_tEfNS_4arch4Sm80ELb0ELb0ELb1ELb1ELb1ELb0ELb0ELb0ELi2ELi4ELi4ELi4ELb0EEENS1_24CollectiveEpilogueBwdGQAISA_fSD_Li256ELb1ELb1EEENS1_19SingleTileSchedulerILb1ELb0ELb0ELi128EEEEEEEEEvNT_6ParamsE$_ZN4cute3eso3ESOILb1ELb0EJNS_6LayoutINS_5tupleIJNS3_IJNS_1CILi8EEENS4_ILi1EEEEEENS4_ILi2EEEEEENS3_IJNS3_IJS6_NS4_ILi0EEEEEENS4_ILi4096EEEEEEEEiEEC2ERKSE_RKi,($_ZN7cutlass13device_kernelIN5flash19enable_sm80_to_sm89INS1_16FlashAttnBwdSm80INS1_25CollectiveMainloopBwdSm80ILi2ELi2EN4cute5tupleIJNS5_1CILi128EEES8_NS7_ILi64EEEEEENS_6half_tEfNS_4arch4Sm80ELb0ELb0ELb1ELb1ELb1ELb0ELb0ELb0ELi2ELi4ELi4ELi4ELb0EEENS1_24CollectiveEpilogueBwdGQAISA_fSD_Li256ELb1ELb1EEENS1_19SingleTileSchedulerILb1ELb0ELb0ELi128EEEEEEEEEvNT_6ParamsE$_ZN4cute3eso3ESOILb1ELb0EJNS_6LayoutINS_5tupleIJNS3_IJNS_1CILi8EEENS4_ILi1EEEEEENS4_ILi2EEEEEENS3_IJNS3_IJS6_NS4_ILi0EEEEEENS4_ILi64EEEEEEEENS_10ViewEngineIPN7cutlass6half_tEEEEEC2ERKSE_RKSJ_ - $_ZN7cutlass13device_kernelIN5flash19enable_sm80_to_sm89INS1_16FlashAttnBwdSm80INS1_25CollectiveMainloopBwdSm80ILi2ELi2EN4cute5tupleIJNS5_1CILi128EEES8_NS7_ILi64EEEEEENS_6half_tEfNS_4arch4Sm80ELb0ELb0ELb1ELb1ELb1ELb0ELb0ELb0ELi2ELi4ELi4ELi4ELb0EEENS1_24CollectiveEpilogueBwdGQAISA_fSD_Li256ELb1ELb1EEENS1_19SingleTileSchedulerILb1ELb0ELb0ELi128EEEEEEEEEvNT_6ParamsE$_ZN4cute3eso3ESOILb1ELb0EJNS_6LayoutINS_5tupleIJNS3_IJNS_1CILi8EEENS4_ILi1EEEEEENS4_ILi2EEEEEENS3_IJNS3_IJS6_NS4_ILi0EEEEEENS4_ILi4096EEEEEEEEiEEC2ERKSE_RKi)
$_ZN7cutlass13device_kernelIN5flash19enable_sm80_to_sm89INS1_16FlashAttnBwdSm80INS1_25CollectiveMainloopBwdSm80ILi2ELi2EN4cute5tupleIJNS5_1CILi128EEES8_NS7_ILi64EEEEEENS_6half_tEfNS_4arch4Sm80ELb0ELb0ELb1ELb1ELb1ELb0ELb0ELb0ELi2ELi4ELi4ELi4ELb0EEENS1_24CollectiveEpilogueBwdGQAISA_fSD_Li256ELb1ELb1EEENS1_19SingleTileSchedulerILb1ELb0ELb0ELi128EEEEEEEEEvNT_6ParamsE$_ZN4cute3eso3ESOILb1ELb0EJNS_6LayoutINS_5tupleIJNS3_IJNS_1CILi8EEENS4_ILi1EEEEEENS4_ILi2EEEEEENS3_IJNS3_IJS6_NS4_ILi0EEEEEENS4_ILi4096EEEEEEEEiEEC2ERKSE_RKi:
[----:B------:R-:W-:Y:S02]  /*8200*/  IADD3 R2, R82, -c[0x0][0x20], RZ ;  /* 0x8000080052027a10 */ /* 0x000fe40007ffe0ff */
[----:B------:R-:W-:-:S03]  /*8210*/  MOV R37, 0x0 ;  /* 0x0000000000257802 */ /* 0x000fc60000000f00 */
[----:B------:R1:W-:Y:S01]  /*8220*/  STL [R2], R3 ;  /* 0x0000000302007387 */ /* 0x0003e20000100800 */
[----:B------:R-:W-:Y:S05]  /*8230*/  RET.REL.NODEC R36 `(_ZN7cutlass13device_kernelIN5flash19enable_sm80_to_sm89INS1_16FlashAttnBwdSm80INS1_25CollectiveMainloopBwdSm80ILi2ELi2EN4cute5tupleIJNS5_1CILi128EEES8_NS7_ILi64EEEEEENS_6half_tEfNS_4arch4Sm80ELb0ELb0ELb1ELb1ELb1ELb0ELb0ELb0ELi2ELi4ELi4ELi4ELb0EEENS1_24CollectiveEpilogueBwdGQAISA_fSD_Li256ELb1ELb1EEENS1_19SingleTileSchedulerILb1ELb0ELb0ELi128EEEEEEEEEvNT_6ParamsE) ;  /* 0xffff7dc024007950 */ /* 0x000fea0003c3ffff */
        .type           $_ZN7cutlass13device_kernelIN5flash19enable_sm80_to_sm89INS1_16FlashAttnBwdSm80INS1_25CollectiveMainloopBwdSm80ILi2ELi2EN4cute5tupleIJNS5_1CILi128EEES8_NS7_ILi64EEEEEENS_6half_tEfNS_4arch4Sm80ELb0ELb0ELb1ELb1ELb1ELb0ELb0ELb0ELi2ELi4ELi4ELi4ELb0EEENS1_24CollectiveEpilogueBwdGQAISA_fSD_Li256ELb1ELb1EEENS1_19SingleTileSchedulerILb1ELb0ELb0ELi128EEEEEEEEEvNT_6ParamsE$_ZN4cute3eso3ESOILb1ELb0EJNS_6LayoutINS_5tupleIJNS3_IJNS_1CILi8EEENS4_ILi1EEEEEENS4_ILi2EEEEEENS3_IJNS3_IJS6_NS4_ILi0EEEEEENS4_ILi64EEEEEEEENS_10ViewEngineIPN7cutlass6half_tEEEEEC2ERKSE_RKSJ_,@function
        .size           $_ZN7cutlass13device_kernelIN5flash19enable_sm80_to_sm89INS1_16FlashAttnBwdSm80INS1_25CollectiveMainloopBwdSm80ILi2ELi2EN4cute5tupleIJNS5_1CILi128EEES8_NS7_ILi64EEEEEENS_6half_tEfNS_4arch4Sm80ELb0ELb0ELb1ELb1ELb1ELb0ELb0ELb0ELi2ELi4ELi4ELi4ELb0EEENS1_24CollectiveEpilogueBwdGQAISA_fSD_Li256ELb1ELb1EEENS1_19SingleTileSchedulerILb1ELb0ELb0ELi128EEEEEEEEEvNT_6ParamsE$_ZN4cute3eso3ESOILb1ELb0EJNS_6LayoutINS_5tupleIJNS3_IJNS_1CILi8EEENS4_ILi1EEEEEENS4_ILi2EEEEEENS3_IJNS3_IJS6_NS4_ILi0EEEEEENS4_ILi64EEEEEEEENS_10ViewEngineIPN7cutlass6half_tEEEEEC2ERKSE_RKSJ_,($_ZN7cutlass13device_kernelIN5flash19enable_sm80_to_sm89INS1_16FlashAttnBwdSm80INS1_25CollectiveMainloopBwdSm80ILi2ELi2EN4cute5tupleIJNS5_1CILi128EEES8_NS7_ILi64EEEEEENS_6half_tEfNS_4arch4Sm80ELb0ELb0ELb1ELb1ELb1ELb0ELb0ELb0ELi2ELi4ELi4ELi4ELb0EEENS1_24CollectiveEpilogueBwdGQAISA_fSD_Li256ELb1ELb1EEENS1_19SingleTileSchedulerILb1ELb0ELb0ELi128EEEEEEEEEvNT_6ParamsE$_ZN4cute3eso3ESOILb1ELb0EJNS_6LayoutINS_5tupleIJNS3_IJNS_1CILi8EEENS4_ILi1EEEEEENS4_ILi2EEEEEENS3_IJNS3_IJS6_NS4_ILi0EEEEEENS4_ILi64EEEEEEEEiEEC2ERKSE_RKi - $_ZN7cutlass13device_kernelIN5flash19enable_sm80_to_sm89INS1_16FlashAttnBwdSm80INS1_25CollectiveMainloopBwdSm80ILi2ELi2EN4cute5tupleIJNS5_1CILi128EEES8_NS7_ILi64EEEEEENS_6half_tEfNS_4arch4Sm80ELb0ELb0ELb1ELb1ELb1ELb0ELb0ELb0ELi2ELi4ELi4ELi4ELb0EEENS1_24CollectiveEpilogueBwdGQAISA_fSD_Li256ELb1ELb1EEENS1_19SingleTileSchedulerILb1ELb0ELb0ELi128EEEEEEEEEvNT_6ParamsE$_ZN4cute3eso3ESOILb1ELb0EJNS_6LayoutINS_5tupleIJNS3_IJNS_1CILi8EEENS4_ILi1EEEEEENS4_ILi2EEEEEENS3_IJNS3_IJS6_NS4_ILi0EEEEEENS4_ILi64EEEEEEEENS_10ViewEngineIPN7cutlass6half_tEEEEEC2ERKSE_RKSJ_)
$_ZN7cutlass13device_kernelIN5flash19enable_sm80_to_sm89INS1_16FlashAttnBwdSm80INS1_25CollectiveMainloopBwdSm80ILi2ELi2EN4cute5tupleIJNS5_1CILi128EEES8_NS7_ILi64EEEEEENS_6half_tEfNS_4arch4Sm80ELb0ELb0ELb1ELb1ELb1ELb0ELb0ELb0ELi2ELi4ELi4ELi4ELb0EEENS1_24CollectiveEpilogueBwdGQAISA_fSD_Li256ELb1ELb1EEENS1_19SingleTileSchedulerILb1ELb0ELb0ELi128EEEEEEEEEvNT_6ParamsE$_ZN4cute3eso3ESOILb1ELb0EJNS_6LayoutINS_5tupleIJNS3_IJNS_1CILi8EEENS4_ILi1EEEEEENS4_ILi2EEEEEENS3_IJNS3_IJS6_NS4_ILi0EEEEEENS4_ILi64EEEEEEEENS_10ViewEngineIPN7cutlass6half_tEEEEEC2ERKSE_RKSJ_:
[----:B------:R-:W-:Y:S01]  /*8240*/  IADD3 R10, R60, -c[0x0][0x20], RZ ;  /* 0x800008003c0a7a10 */ /* 0x000fe20007ffe0ff */
[----:B------:R-:W-:Y:S01]  /*8250*/  IMAD.MOV.U32 R15, RZ, RZ, R11 ;  /* 0x000000ffff0f7224 */ /* 0x000fe200078e000b */
[----:B------:R-:W-:-:S04]  /*8260*/  MOV R13, 0x0 ;  /* 0x00000000000d7802 */ /* 0x000fc80000000f00 */
[----:B------:R1:W-:Y:S01]  /*8270*/  STL.64 [R10], R14 ;  /* 0x0000000e0a007387 */ /* 0x0003e20000100a00 */
[----:B------:R-:W-:Y:S05]  /*8280*/  RET.REL.NODEC R12 `(_ZN7cutlass13device_kernelIN5flash19enable_sm80_to_sm89INS1_16FlashAttnBwdSm80INS1_25CollectiveMainloopBwdSm80ILi2ELi2EN4cute5tupleIJNS5_1CILi128EEES8_NS7_ILi64EEEEEENS_6half_tEfNS_4arch4Sm80ELb0ELb0ELb1ELb1ELb1ELb0ELb0ELb0ELi2ELi4ELi4ELi4ELb0EEENS1_24CollectiveEpilogueBwdGQAISA_fSD_Li256ELb1ELb1EEENS1_19SingleTileSchedulerILb1ELb0ELb0ELi128EEEEEEEEEvNT_6ParamsE) ;  /* 0xffff7d700c007950 */ /* 0x000fea0003c3ffff */
        .type           $_ZN7cutlass13device_kernelIN5flash19enable_sm80_to_sm89INS1_16FlashAttnBwdSm80INS1_25CollectiveMainloopBwdSm80ILi2ELi2EN4cute5tupleIJNS5_1CILi128EEES8_NS7_ILi64EEEEEENS_6half_tEfNS_4arch4Sm80ELb0ELb0ELb1ELb1ELb1ELb0ELb0ELb0ELi2ELi4ELi4ELi4ELb0EEENS1_24CollectiveEpilogueBwdGQAISA_fSD_Li256ELb1ELb1EEENS1_19SingleTileSchedulerILb1ELb0ELb0ELi128EEEEEEEEEvNT_6ParamsE$_ZN4cute3eso3ESOILb1ELb0EJNS_6LayoutINS_5tupleIJNS3_IJNS_1CILi8EEENS4_ILi1EEEEEENS4_ILi2EEEEEENS3_IJNS3_IJS6_NS4_ILi0EEEEEENS4_ILi64EEEEEEEEiEEC2ERKSE_RKi,@function
        .size           $_ZN7cutlass13device_kernelIN5flash19enable_sm80_to_sm89INS1_16FlashAttnBwdSm80INS1_25CollectiveMainloopBwdSm80ILi2ELi2EN4cute5tupleIJNS5_1CILi128EEES8_NS7_ILi64EEEEEENS_6half_tEfNS_4arch4Sm80ELb0ELb0ELb1ELb1ELb1ELb0ELb0ELb0ELi2ELi4ELi4ELi4ELb0EEENS1_24CollectiveEpilogueBwdGQAISA_fSD_Li256ELb1ELb1EEENS1_19SingleTileSchedulerILb1ELb0ELb0ELi128EEEEEEEEEvNT_6ParamsE$_ZN4cute3eso3ESOILb1ELb0EJNS_6LayoutINS_5tupleIJNS3_IJNS_1CILi8EEENS4_ILi1EEEEEENS4_ILi2EEEEEENS3_IJNS3_IJS6_NS4_ILi0EEEEEENS4_ILi64EEEEEEEEiEEC2ERKSE_RKi,($_ZN7cutlass13device_kernelIN5flash19enable_sm80_to_sm89INS1_16FlashAttnBwdSm80INS1_25CollectiveMainloopBwdSm80ILi2ELi2EN4cute5tupleIJNS5_1CILi128EEES8_NS7_ILi64EEEEEENS_6half_tEfNS_4arch4Sm80ELb0ELb0ELb1ELb1ELb1ELb0ELb0ELb0ELi2ELi4ELi4ELi4ELb0EEENS1_24CollectiveEpilogueBwdGQAISA_fSD_Li256ELb1ELb1EEENS1_19SingleTileSchedulerILb1ELb0ELb0ELi128EEEEEEEEEvNT_6ParamsE$_ZN4cute3eso3ESOILb1ELb0EJNS_6LayoutINS_5tupleIJNS3_IJNS_1CILi8EEENS4_ILi1EEEEEENS4_ILi2EEEEEENS3_IJNS3_IJS6_NS4_ILi0EEEEEENS4_ILi8192EEEEEEEENS_10ViewEngineINS_8smem_ptrIPN7cutlass6half_tEEEEEEEC2ERKSE_RKSL_ - $_ZN7cutlass13device_kernelIN5flash19enable_sm80_to_sm89INS1_16FlashAttnBwdSm80INS1_25CollectiveMainloopBwdSm80ILi2ELi2EN4cute5tupleIJNS5_1CILi128EEES8_NS7_ILi64EEEEEENS_6half_tEfNS_4arch4Sm80ELb0ELb0ELb1ELb1ELb1ELb0ELb0ELb0ELi2ELi4ELi4ELi4ELb0EEENS1_24CollectiveEpilogueBwdGQAISA_fSD_Li256ELb1ELb1EEENS1_19SingleTileSchedulerILb1ELb0ELb0ELi128EEEEEEEEEvNT_6ParamsE$_ZN4cute3eso3ESOILb1ELb0EJNS_6LayoutINS_5tupleIJNS3_IJNS_1CILi8EEENS4_ILi1EEEEEENS4_ILi2EEEEEENS3_IJNS3_IJS6_NS4_ILi0EEEEEENS4_ILi64EEEEEEEEiEEC2ERKSE_RKi)
$_ZN7cutlass13device_kernelIN5flash19enable_sm80_to_sm89INS1_16FlashAttnBwdSm80INS1_25CollectiveMainloopBwdSm80ILi2ELi2EN4cute5tupleIJNS5_1CILi128EEES8_NS7_ILi64EEEEEENS_6half_tEfNS_4arch4Sm80ELb0ELb0ELb1ELb1ELb1ELb0ELb0ELb0ELi2ELi4ELi4ELi4ELb0EEENS1_24CollectiveEpilogueBwdGQAISA_fSD_Li256ELb1ELb1EEENS1_19SingleTileSchedulerILb1ELb0ELb0ELi128EEEEEEEEEvNT_6ParamsE$_ZN4cute3eso3ESOILb1ELb0EJNS_6LayoutINS_5tupleIJNS3_IJNS_1CILi8EEENS4_ILi1EEEEEENS4_ILi2EEEEEENS3_IJNS3_IJS6_NS4_ILi0EEEEEENS4_ILi64EEEEEEEEiEEC2ERKSE_RKi:
[----:B------:R-:W-:Y:S02]  /*8290*/  IADD3 R2, R60, -c[0x0][0x20], RZ ;  /* 0x800008003c027a10 */ /* 0x000fe40007ffe0ff */
[----:B------:R-:W-:-:S03]  /*82a0*/  MOV R11, 0x0 ;  /* 0x00000000000b7802 */ /* 0x000fc60000000f00 */
[----:B------:R1:W-:Y:S01]  /*82b0*/  STL [R2], R3 ;  /* 0x0000000302007387 */ /* 0x0003e20000100800 */
[----:B------:R-:W-:Y:S05]  /*82c0*/  RET.REL.NODEC R10 `(_ZN7cutlass13device_kernelIN5flash19enable_sm80_to_sm89INS1_16FlashAttnBwdSm80INS1_25CollectiveMainloopBwdSm80ILi2ELi2EN4cute5tupleIJNS5_1CILi128EEES8_NS7_ILi64EEEEEENS_6half_tEfNS_4arch4Sm80ELb0ELb0ELb1ELb1ELb1ELb0ELb0ELb0ELi2ELi4ELi4ELi4ELb0EEENS1_24CollectiveEpilogueBwdGQAISA_fSD_Li256ELb1ELb1EEENS1_19SingleTileSchedulerILb1ELb0ELb0ELi128EEEEEEEEEvNT_6ParamsE) ;  /* 0xffff7d300a007950 */ /* 0x000fea0003c3ffff */
        .type           $_ZN7cutlass13device_kernelIN5flash19enable_sm80_to_sm89INS1_16FlashAttnBwdSm80INS1_25CollectiveMainloopBwdSm80ILi2ELi2EN4cute5tupleIJNS5_1CILi128EEES8_NS7_ILi64EEEEEENS_6half_tEfNS_4arch4Sm80ELb0ELb0ELb1ELb1ELb1ELb0ELb0ELb0ELi2ELi4ELi4ELi4ELb0EEENS1_24CollectiveEpilogueBwdGQAISA_fSD_Li256ELb1ELb1EEENS1_19SingleTileSchedulerILb1ELb0ELb0ELi128EEEEEEEEEvNT_6ParamsE$_ZN4cute3eso3ESOILb1ELb0EJNS_6LayoutINS_5tupleIJNS3_IJNS_1CILi8EEENS4_ILi1EEEEEENS4_ILi2EEEEEENS3_IJNS3_IJS6_NS4_ILi0EEEEEENS4_ILi8192EEEEEEEENS_10ViewEngineINS_8smem_ptrIPN7cutlass6half_tEEEEEEEC2ERKSE_RKSL_,@function
        .size           $_ZN7cutlass13device_kernelIN5flash19enable_sm80_to_sm89INS1_16FlashAttnBwdSm80INS1_25CollectiveMainloopBwdSm80ILi2ELi2EN4cute5tupleIJNS5_1CILi128EEES8_NS7_ILi64EEEEEENS_6half_tEfNS_4arch4Sm80ELb0ELb0ELb1ELb1ELb1ELb0ELb0ELb0ELi2ELi4ELi4ELi4ELb0EEENS1_24CollectiveEpilogueBwdGQAISA_fSD_Li256ELb1ELb1EEENS1_19SingleTileSchedulerILb1ELb0ELb0ELi128EEEEEEEEEvNT_6ParamsE$_ZN4cute3eso3ESOILb1ELb0EJNS_6LayoutINS_5tupleIJNS3_IJNS_1CILi8EEENS4_ILi1EEEEEENS4_ILi2EEEEEENS3_IJNS3_IJS6_NS4_ILi0EEEEEENS4_ILi8192EEEEEEEENS_10ViewEngineINS_8smem_ptrIPN7cutlass6half_tEEEEEEEC2ERKSE_RKSL_,($_ZN7cutlass13device_kernelIN5flash19enable_sm80_to_sm89INS1_16FlashAttnBwdSm80INS1_25CollectiveMainloopBwdSm80ILi2ELi2EN4cute5tupleIJNS5_1CILi128EEES8_NS7_ILi64EEEEEENS_6half_tEfNS_4arch4Sm80ELb0ELb0ELb1ELb1ELb1ELb0ELb0ELb0ELi2ELi4ELi4ELi4ELb0EEENS1_24CollectiveEpilogueBwdGQAISA_fSD_Li256ELb1ELb1EEENS1_19SingleTileSchedulerILb1ELb0ELb0ELi128EEEEEEEEEvNT_6ParamsE$_ZN4cute3eso3ESOILb1ELb0EJNS_6LayoutINS_5tupleIJNS3_IJNS_1CILi8EEENS4_ILi1EEEEEENS4_ILi2EEEEEENS3_IJNS3_IJS6_NS4_ILi0EEEEEENS4_ILi8192EEEEEEEEiEEC2ERKSE_RKi - $_ZN7cutlass13device_kernelIN5flash19enable_sm80_to_sm89INS1_16FlashAttnBwdSm80INS1_25CollectiveMainloopBwdSm80ILi2ELi2EN4cute5tupleIJNS5_1CILi128EEES8_NS7_ILi64EEEEEENS_6half_tEfNS_4arch4Sm80ELb0ELb0ELb1ELb1ELb1ELb0ELb0ELb0ELi2ELi4ELi4ELi4ELb0EEENS1_24CollectiveEpilogueBwdGQAISA_fSD_Li256ELb1ELb1EEENS1_19SingleTileSchedulerILb1ELb0ELb0ELi128EEEEEEEEEvNT_6ParamsE$_ZN4cute3eso3ESOILb1ELb0EJNS_6LayoutINS_5tupleIJNS3_IJNS_1CILi8EEENS4_ILi1EEEEEENS4_ILi2EEEEEENS3_IJNS3_IJS6_NS4_ILi0EEEEEENS4_ILi8192EEEEEEEENS_10ViewEngineINS_8smem_ptrIPN7cutlass6half_tEEEEEEEC2ERKSE_RKSL_)
$_ZN7cutlass13device_kernelIN5flash19enable_sm80_to_sm89INS1_16FlashAttnBwdSm80INS1_25CollectiveMainloopBwdSm80ILi2ELi2EN4cute5tupleIJNS5_1CILi128EEES8_NS7_ILi64EEEEEENS_6half_tEfNS_4arch4Sm80ELb0ELb0ELb1ELb1ELb1ELb0ELb0ELb0ELi2ELi4ELi4ELi4ELb0EEENS1_24CollectiveEpilogueBwdGQAISA_fSD_Li256ELb1ELb1EEENS1_19SingleTileSchedulerILb1ELb0ELb0ELi128EEEEEEEEEvNT_6ParamsE$_ZN4cute3eso3ESOILb1ELb0EJNS_6LayoutINS_5tupleIJNS3_IJNS_1CILi8EEENS4_ILi1EEEEEENS4_ILi2EEEEEENS3_IJNS3_IJS6_NS4_ILi0EEEEEENS4_ILi8192EEEEEEEENS_10ViewEngineINS_8smem_ptrIPN7cutlass6half_tEEEEEEEC2ERKSE_RKSL_:
[----:B------:R-:W-:Y:S02]  /*82d0*/  IADD3 R14, R60, -c[0x0][0x20], RZ ;  /* 0x800008003c0e7a10 */ /* 0x000fe40007ffe0ff */
[----:B------:R-:W-:-:S03]  /*82e0*/  MOV R35, 0x0 ;  /* 0x0000000000237802 */ /* 0x000fc60000000f00 */
[----:B------:R1:W-:Y:S01]  /*82f0*/  STL.64 [R14], R2 ;  /* 0x000000020e007387 */ /* 0x0003e20000100a00 */
[----:B------:R-:W-:Y:S05]  /*8300*/  RET.REL.NODEC R34 `(_ZN7cutlass13device_kernelIN5flash19enable_sm80_to_sm89INS1_16FlashAttnBwdSm80INS1_25CollectiveMainloopBwdSm80ILi2ELi2EN4cute5tupleIJNS5_1CILi128EEES8_NS7_ILi64EEEEEENS_6half_tEfNS_4arch4Sm80ELb0ELb0ELb1ELb1ELb1ELb0ELb0ELb0ELi2ELi4ELi4ELi4ELb0EEENS1_24CollectiveEpilogueBwdGQAISA_fSD_Li256ELb1ELb1EEENS1_19SingleTileSchedulerILb1ELb0ELb0ELi128EEEEEEEEEvNT_6ParamsE) ;  /* 0xffff7cf022007950 */ /* 0x000fea0003c3ffff */
        .type           $_ZN7cutlass13device_kernelIN5flash19enable_sm80_to_sm89INS1_16FlashAttnBwdSm80INS1_25CollectiveMainloopBwdSm80ILi2ELi2EN4cute5tupleIJNS5_1CILi128EEES8_NS7_ILi64EEEEEENS_6half_tEfNS_4arch4Sm80ELb0ELb0ELb1ELb1ELb1ELb0ELb0ELb0ELi2ELi4ELi4ELi4ELb0EEENS1_24CollectiveEpilogueBwdGQAISA_fSD_Li256ELb1ELb1EEENS1_19SingleTileSchedulerILb1ELb0ELb0ELi128EEEEEEEEEvNT_6ParamsE$_ZN4cute3eso3ESOILb1ELb0EJNS_6LayoutINS_5tupleIJNS3_IJNS_1CILi8EEENS4_ILi1EEEEEENS4_ILi2EEEEEENS3_IJNS3_IJS6_NS4_ILi0EEEEEENS4_ILi8192EEEEEEEEiEEC2ERKSE_RKi,@function
        .size           $_ZN7cutlass13device_kernelIN5flash19enable_sm80_to_sm89INS1_16FlashAttnBwdSm80INS1_25CollectiveMainloopBwdSm80ILi2ELi2EN4cute5tupleIJNS5_1CILi128EEES8_NS7_ILi64EEEEEENS_6half_tEfNS_4arch4Sm80ELb0ELb0ELb1ELb1ELb1ELb0ELb0ELb0ELi2ELi4ELi4ELi4ELb0EEENS1_24CollectiveEpilogueBwdGQAISA_fSD_Li256ELb1ELb1EEENS1_19SingleTileSchedulerILb1ELb0ELb0ELi128EEEEEEEEEvNT_6ParamsE$_ZN4cute3eso3ESOILb1ELb0EJNS_6LayoutINS_5tupleIJNS3_IJNS_1CILi8EEENS4_ILi1EEEEEENS4_ILi2EEEEEENS3_IJNS3_IJS6_NS4_ILi0EEEEEENS4_ILi8192EEEEEEEEiEEC2ERKSE_RKi,($_ZN7cutlass13device_kernelIN5flash19enable_sm80_to_sm89INS1_16FlashAttnBwdSm80INS1_25CollectiveMainloopBwdSm80ILi2ELi2EN4cute5tupleIJNS5_1CILi128EEES8_NS7_ILi64EEEEEENS_6half_tEfNS_4arch4Sm80ELb0ELb0ELb1ELb1ELb1ELb0ELb0ELb0ELi2ELi4ELi4ELi4ELb0EEENS1_24CollectiveEpilogueBwdGQAISA_fSD_Li256ELb1ELb1EEENS1_19SingleTileSchedulerILb1ELb0ELb0ELi128EEEEEEEEEvNT_6ParamsE$_ZN4cute3eso3ESOILb1ELb0EJNS_6LayoutINS_5tupleIJNS3_IJNS_1CILi8EEENS4_ILi1EEEEEENS4_ILi2EEEEEENS3_IJNS3_IJS6_NS4_ILi0EEEEEES5_EEEEENS_10ViewEngineIPN7cutlass6half_tEEEEEC2ERKSD_RKSI_ - $_ZN7cutlass13device_kernelIN5flash19enable_sm80_to_sm89INS1_16FlashAttnBwdSm80INS1_25CollectiveMainloopBwdSm80ILi2ELi2EN4cute5tupleIJNS5_1CILi128EEES8_NS7_ILi64EEEEEENS_6half_tEfNS_4arch4Sm80ELb0ELb0ELb1ELb1ELb1ELb0ELb0ELb0ELi2ELi4ELi4ELi4ELb0EEENS1_24CollectiveEpilogueBwdGQAISA_fSD_Li256ELb1ELb1EEENS1_19SingleTileSchedulerILb1ELb0ELb0ELi128EEEEEEEEEvNT_6ParamsE$_ZN4cute3eso3ESOILb1ELb0EJNS_6LayoutINS_5tupleIJNS3_IJNS_1CILi8EEENS4_ILi1EEEEEENS4_ILi2EEEEEENS3_IJNS3_IJS6_NS4_ILi0EEEEEENS4_ILi8192EEEEEEEEiEEC2ERKSE_RKi)
$_ZN7cutlass13device_kernelIN5flash19enable_sm80_to_sm89INS1_16FlashAttnBwdSm80INS1_25CollectiveMainloopBwdSm80ILi2ELi2EN4cute5tupleIJNS5_1CILi128EEES8_NS7_ILi64EEEEEENS_6half_tEfNS_4arch4Sm80ELb0ELb0ELb1ELb1ELb1ELb0ELb0ELb0ELi2ELi4ELi4ELi4ELb0EEENS1_24CollectiveEpilogueBwdGQAISA_fSD_Li256ELb1ELb1EEENS1_19SingleTileSchedulerILb1ELb0ELb0ELi128EEEEEEEEEvNT_6ParamsE$_ZN4cute3eso3ESOILb1ELb0EJNS_6LayoutINS_5tupleIJNS3_IJNS_1CILi8EEENS4_ILi1EEEEEENS4_ILi2EEEEEENS3_IJNS3_IJS6_NS4_ILi0EEEEEENS4_ILi8192EEEEEEEEiEEC2ERKSE_RKi:
[----:B------:R-:W-:Y:S02]  /*8310*/  IADD3 R2, R60, -c[0x0][0x20], RZ ;  /* 0x800008003c027a10 */ /* 0x000fe40007ffe0ff */
[----:B------:R-:W-:-:S03]  /*8320*/  MOV R11, 0x0 ;  /* 0x00000000000b7802 */ /* 0x000fc60000000f00 */
[----:B------:R1:W-:Y:S01]  /*8330*/  STL [R2], R3 ;  /* 0x0000000302007387 */ /* 0x0003e20000100800 */
[----:B------:R-:W-:Y:S05]  /*8340*/  RET.REL.NODEC R10 `(_ZN7cutlass13device_kernelIN5flash19enable_sm80_to_sm89INS1_16FlashAttnBwdSm80INS1_25CollectiveMainloopBwdSm80ILi2ELi2EN4cute5tupleIJNS5_1CILi128EEES8_NS7_ILi64EEEEEENS_6half_tEfNS_4arch4Sm80ELb0ELb0ELb1ELb1ELb1ELb0ELb0ELb0ELi2ELi4ELi4ELi4ELb0EEENS1_24CollectiveEpilogueBwdGQAISA_fSD_Li256ELb1ELb1EEENS1_19SingleTileSchedulerILb1ELb0ELb0ELi128EEEEEEEEEvNT_6ParamsE) ;  /* 0xffff7cb00a007950 */ /* 0x000fea0003c3ffff */
        .type           $_ZN7cutlass13device_kernelIN5flash19enable_sm80_to_sm89INS1_16FlashAttnBwdSm80INS1_25CollectiveMainloopBwdSm80ILi2ELi2EN4cute5tupleIJNS5_1CILi128EEES8_NS7_ILi64EEEEEENS_6half_tEfNS_4arch4Sm80ELb0ELb0ELb1ELb1ELb1ELb0ELb0ELb0ELi2ELi4ELi4ELi4ELb0EEENS1_24CollectiveEpilogueBwdGQAISA_fSD_Li256ELb1ELb1EEENS1_19SingleTileSchedulerILb1ELb0ELb0ELi128EEEEEEEEEvNT_6ParamsE$_ZN4cute3eso3ESOILb1ELb0EJNS_6LayoutINS_5tupleIJNS3_IJNS_1CILi8EEENS4_ILi1EEEEEENS4_ILi2EEEEEENS3_IJNS3_IJS6_NS4_ILi0EEEEEES5_EEEEENS_10ViewEngineIPN7cutlass6half_tEEEEEC2ERKSD_RKSI_,@function
        .size           $_ZN7cutlass13device_kernelIN5flash19enable_sm80_to_sm89INS1_16FlashAttnBwdSm80INS1_25CollectiveMainloopBwdSm80ILi2ELi2EN4cute5tupleIJNS5_1CILi128EEES8_NS7_ILi64EEEEEENS_6half_tEfNS_4arch4Sm80ELb0ELb0ELb1ELb1ELb1ELb0ELb0ELb0ELi2ELi4ELi4ELi4ELb0EEENS1_24CollectiveEpilogueBwdGQAISA_fSD_Li256ELb1ELb1EEENS1_19SingleTileSchedulerILb1ELb0ELb0ELi128EEEEEEEEEvNT_6ParamsE$_ZN4cute3eso3ESOILb1ELb0EJNS_6LayoutINS_5tupleIJNS3_IJNS_1CILi8EEENS4_ILi1EEEEEENS4_ILi2EEEEEENS3_IJNS3_IJS6_NS4_ILi0EEEEEES5_EEEEENS_10ViewEngineIPN7cutlass6half_tEEEEEC2ERKSD_RKSI_,($_ZN7cutlass13device_kernelIN5flash19enable_sm80_to_sm89INS1_16FlashAttnBwdSm80INS1_25CollectiveMainloopBwdSm80ILi2ELi2EN4cute5tupleIJNS5_1CILi128EEES8_NS7_ILi64EEEEEENS_6half_tEfNS_4arch4Sm80ELb0ELb0ELb1ELb1ELb1ELb0ELb0ELb0ELi2ELi4ELi4ELi4ELb0EEENS1_24CollectiveEpilogueBwdGQAISA_fSD_Li256ELb1ELb1EEENS1_19SingleTileSchedulerILb1ELb0ELb0ELi128EEEEEEEEEvNT_6ParamsE$_ZN4cute3eso3ESOILb1ELb0EJNS_6LayoutINS_5tupleIJNS3_IJNS_1CILi8EEENS4_ILi1EEEEEENS4_ILi2EEEEEENS3_IJNS3_IJS6_NS4_ILi0EEEEEES5_EEEEEiEEC2ERKSD_RKi - $_ZN7cutlass13device_kernelIN5flash19enable_sm80_to_sm89INS1_16FlashAttnBwdSm80INS1_25CollectiveMainloopBwdSm80ILi2ELi2EN4cute5tupleIJNS5_1CILi128EEES8_NS7_ILi64EEEEEENS_6half_tEfNS_4arch4Sm80ELb0ELb0ELb1ELb1ELb1ELb0ELb0ELb0ELi2ELi4ELi4ELi4ELb0EEENS1_24CollectiveEpilogueBwdGQAISA_fSD_Li256ELb1ELb1EEENS1_19SingleTileSchedulerILb1ELb0ELb0ELi128EEEEEEEEEvNT_6ParamsE$_ZN4cute3eso3ESOILb1ELb0EJNS_6LayoutINS_5tupleIJNS3_IJNS_1CILi8EEENS4_ILi1EEEEEENS4_ILi2EEEEEENS3_IJNS3_IJS6_NS4_ILi0EEEEEES5_EEEEENS_10ViewEngineIPN7cutlass6half_tEEEEEC2ERKSD_RKSI_)
$_ZN7cutlass13device_kernelIN5flash19enable_sm80_to_sm89INS1_16FlashAttnBwdSm80INS1_25CollectiveMainloopBwdSm80ILi2ELi2EN4cute5tupleIJNS5_1CILi128EEES8_NS7_ILi64EEEEEENS_6half_tEfNS_4arch4Sm80ELb0ELb0ELb1ELb1ELb1ELb0ELb0ELb0ELi2ELi4ELi4ELi4ELb0EEENS1_24CollectiveEpilogueBwdGQAISA_fSD_Li256ELb1ELb1EEENS1_19SingleTileSchedulerILb1ELb0ELb0ELi128EEEEEEEEEvNT_6ParamsE$_ZN4cute3eso3ESOILb1ELb0EJNS_6LayoutINS_5tupleIJNS3_IJNS_1CILi8EEENS4_ILi1EEEEEENS4_ILi2EEEEEENS3_IJNS3_IJS6_NS4_ILi0EEEEEES5_EEEEENS_10ViewEngineIPN7cutlass6half_tEEEEEC2ERKSD_RKSI_:
[----:B------:R-:W-:Y:S02]  /*8350*/  IADD3 R46, R82, -c[0x0][0x20], RZ ;  /* 0x80000800522e7a10 */ /* 0x000fe40007ffe0ff */
[----:B------:R-:W-:-:S03]  /*8360*/  MOV R49, 0x0 ;  /* 0x0000000000317802 */ /* 0x000fc60000000f00 */
[----:B------:R1:W-:Y:S01]  /*8370*/  STL.64 [R46], R38 ;  /* 0x000000262e007387 */ /* 0x0003e20000100a00 */
[----:B------:R-:W-:Y:S05]  /*8380*/  RET.REL.NODEC R48 `(_ZN7cutlass13device_kernelIN5flash19enable_sm80_to_sm89INS1_16FlashAttnBwdSm80INS1_25CollectiveMainloopBwdSm80ILi2ELi2EN4cute5tupleIJNS5_1CILi128EEES8_NS7_ILi64EEEEEENS_6half_tEfNS_4arch4Sm80ELb0ELb0ELb1ELb1ELb1ELb0ELb0ELb0ELi2ELi4ELi4ELi4ELb0EEENS1_24CollectiveEpilogueBwdGQAISA_fSD_Li256ELb1ELb1EEENS1_19SingleTileSchedulerILb1ELb0ELb0ELi128EEEEEEEEEvNT_6ParamsE) ;  /* 0xffff7c7030007950 */ /* 0x000fea0003c3ffff */
        .type           $_ZN7cutlass13device_kernelIN5flash19enable_sm80_to_sm89INS1_16FlashAttnBwdSm80INS1_25CollectiveMainloopBwdSm80ILi2ELi2EN4cute5tupleIJNS5_1CILi128EEES8_NS7_ILi64EEEEEENS_6half_tEfNS_4arch4Sm80ELb0ELb0ELb1ELb1ELb1ELb0ELb0ELb0ELi2ELi4ELi4ELi4ELb0EEENS1_24CollectiveEpilogueBwdGQAISA_fSD_Li256ELb1ELb1EEENS1_19SingleTileSchedulerILb1ELb0ELb0ELi128EEEEEEEEEvNT_6ParamsE$_ZN4cute3eso3ESOILb1ELb0EJNS_6LayoutINS_5tupleIJNS3_IJNS_1CILi8EEENS4_ILi1EEEEEENS4_ILi2EEEEEENS3_IJNS3_IJS6_NS4_ILi0EEEEEES5_EEEEEiEEC2ERKSD_RKi,@function
        .size           $_ZN7cutlass13device_kernelIN5flash19enable_sm80_to_sm89INS1_16FlashAttnBwdSm80INS1_25CollectiveMainloopBwdSm80ILi2ELi2EN4cute5tupleIJNS5_1CILi128EEES8_NS7_ILi64EEEEEENS_6half_tEfNS_4arch4Sm80ELb0ELb0ELb1ELb1ELb1ELb0ELb0ELb0ELi2ELi4ELi4ELi4ELb0EEENS1_24CollectiveEpilogueBwdGQAISA_fSD_Li256ELb1ELb1EEENS1_19SingleTileSchedulerILb1ELb0ELb0ELi128EEEEEEEEEvNT_6ParamsE$_ZN4cute3eso3ESOILb1ELb0EJNS_6LayoutINS_5tupleIJNS3_IJNS_1CILi8EEENS4_ILi1EEEEEENS4_ILi2EEEEEENS3_IJNS3_IJS6_NS4_ILi0EEEEEES5_EEEEEiEEC2ERKSD_RKi,($_ZN7cutlass13device_kernelIN5flash19enable_sm80_to_sm89INS1_16FlashAttnBwdSm80INS1_25CollectiveMainloopBwdSm80ILi2ELi2EN4cute5tupleIJNS5_1CILi128EEES8_NS7_ILi64EEEEEENS_6half_tEfNS_4arch4Sm80ELb0ELb0ELb1ELb1ELb1ELb0ELb0ELb0ELi2ELi4ELi4ELi4ELb0EEENS1_24CollectiveEpilogueBwdGQAISA_fSD_Li256ELb1ELb1EEENS1_19SingleTileSchedulerILb1ELb0ELb0ELi128EEEEEEEEEvNT_6ParamsE$_ZN4cute3eso3ESOILb1ELb0EJNS_6LayoutINS_5tupleIJNS3_IJNS_1CILi8EEENS4_ILi1EEEEEENS4_ILi2EEENS3_IJNS4_ILi4EEES8_EEEEEENS3_IJNS3_IJS6_NS4_ILi0EEEEEES5_NS3_IJNS4_ILi32EEENS4_ILi16EEEEEEEEEEENS_10ViewEngineIPN7cutlass6half_tEEEEEC2ERKSI_RKSN_ - $_ZN7cutlass13device_kernelIN5flash19enable_sm80_to_sm89INS1_16FlashAttnBwdSm80INS1_25CollectiveMainloopBwdSm80ILi2ELi2EN4cute5tupleIJNS5_1CILi128EEES8_NS7_ILi64EEEEEENS_6half_tEfNS_4arch4Sm80ELb0ELb0ELb1ELb1ELb1ELb0ELb0ELb0ELi2ELi4ELi4ELi4ELb0EEENS1_24CollectiveEpilogueBwdGQAISA_fSD_Li256ELb1ELb1EEENS1_19SingleTileSchedulerILb1ELb0ELb0ELi128EEEEEEEEEvNT_6ParamsE$_ZN4cute3eso3ESOILb1ELb0EJNS_6LayoutINS_5tupleIJNS3_IJNS_1CILi8EEENS4_ILi1EEEEEENS4_ILi2EEEEEENS3_IJNS3_IJS6_NS4_ILi0EEEEEES5_EEEEEiEEC2ERKSD_RKi)
$_ZN7cutlass13device_kernelIN5flash19enable_sm80_to_sm89INS1_16FlashAttnBwdSm80INS1_25CollectiveMainloopBwdSm80ILi2ELi2EN4cute5tupleIJNS5_1CILi128EEES8_NS7_ILi64EEEEEENS_6half_tEfNS_4arch4Sm80ELb0ELb0ELb1ELb1ELb1ELb0ELb0ELb0ELi2ELi4ELi4ELi4ELb0EEENS1_24CollectiveEpilogueBwdGQAISA_fSD_Li256ELb1ELb1EEENS1_19SingleTileSchedulerILb1ELb0ELb0ELi128EEEEEEEEEvNT_6ParamsE$_ZN4cute3eso3ESOILb1ELb0EJNS_6LayoutINS_5tupleIJNS3_IJNS_1CILi8EEENS4_ILi1EEEEEENS4_ILi2EEEEEENS3_IJNS3_IJS6_NS4_ILi0EEEEEES5_EEEEEiEEC2ERKSD_RKi:
[----:B------:R-:W-:Y:S02]  /*8390*/  IADD3 R2, R82, -c[0x0][0x20], RZ ;  /* 0x8000080052027a10 */ /* 0x000fe40007ffe0ff */
[----:B------:R-:W-:-:S03]  /*83a0*/  MOV R39, 0x0 ;  /* 0x0000000000277802 */ /* 0x000fc60000000f00 */
[----:B------:R1:W-:Y:S01]  /*83b0*/  STL [R2], R3 ;  /* 0x0000000302007387 */ /* 0x0003e20000100800 */
[----:B------:R-:W-:Y:S05]  /*83c0*/  RET.REL.NODEC R38 `(_ZN7cutlass13device_kernelIN5flash19enable_sm80_to_sm89INS1_16FlashAttnBwdSm80INS1_25CollectiveMainloopBwdSm80ILi2ELi2EN4cute5tupleIJNS5_1CILi128EEES8_NS7_ILi64EEEEEENS_6half_tEfNS_4arch4Sm80ELb0ELb0ELb1ELb1ELb1ELb0ELb0ELb0ELi2ELi4ELi4ELi4ELb0EEENS1_24CollectiveEpilogueBwdGQAISA_fSD_Li256ELb1ELb1EEENS1_19SingleTileSchedulerILb1ELb0ELb0ELi128EEEEEEEEEvNT_6ParamsE) ;  /* 0xffff7c3026007950 */ /* 0x000fea0003c3ffff */
        .type           $_ZN7cutlass13device_kernelIN5flash19enable_sm80_to_sm89INS1_16FlashAttnBwdSm80INS1_25CollectiveMainloopBwdSm80ILi2ELi2EN4cute5tupleIJNS5_1CILi128EEES8_NS7_ILi64EEEEEENS_6half_tEfNS_4arch4Sm80ELb0ELb0ELb1ELb1ELb1ELb0ELb0ELb0ELi2ELi4ELi4ELi4ELb0EEENS1_24CollectiveEpilogueBwdGQAISA_fSD_Li256ELb1ELb1EEENS1_19SingleTileSchedulerILb1ELb0ELb0ELi128EEEEEEEEEvNT_6ParamsE$_ZN4cute3eso3ESOILb1ELb0EJNS_6LayoutINS_5tupleIJNS3_IJNS_1CILi8EEENS4_ILi1EEEEEENS4_ILi2EEENS3_IJNS4_ILi4EEES8_EEEEEENS3_IJNS3_IJS6_NS4_ILi0EEEEEES5_NS3_IJNS4_ILi32EEENS4_ILi16EEEEEEEEEEENS_10ViewEngineIPN7cutlass6half_tEEEEEC2ERKSI_RKSN_,@function
        .size           $_ZN7cutlass13device_kernelIN5flash19enable_sm80_to_sm89INS1_16FlashAttnBwdSm80INS1_25CollectiveMainloopBwdSm80ILi2ELi2EN4cute5tupleIJNS5_1CILi128EEES8_NS7_ILi64EEEEEENS_6half_tEfNS_4arch4Sm80ELb0ELb0ELb1ELb1ELb1ELb0ELb0ELb0ELi2ELi4ELi4ELi4ELb0EEENS1_24CollectiveEpilogueBwdGQAISA_fSD_Li256ELb1ELb1EEENS1_19SingleTileSchedulerILb1ELb0ELb0ELi128EEEEEEEEEvNT_6ParamsE$_ZN4cute3eso3ESOILb1ELb0EJNS_6LayoutINS_5tupleIJNS3_IJNS_1CILi8EEENS4_ILi1EEEEEENS4_ILi2EEENS3_IJNS4_ILi4EEES8_EEEEEENS3_IJNS3_IJS6_NS4_ILi0EEEEEES5_NS3_IJNS4_ILi32EEENS4_ILi16EEEEEEEEEEENS_10ViewEngineIPN7cutlass6half_tEEEEEC2ERKSI_RKSN_,($_ZN7cutlass13device_kernelIN5flash19enable_sm80_to_sm89INS1_16FlashAttnBwdSm80INS1_25CollectiveMainloopBwdSm80ILi2ELi2EN4cute5tupleIJNS5_1CILi128EEES8_NS7_ILi64EEEEEENS_6half_tEfNS_4arch4Sm80ELb0ELb0ELb1ELb1ELb1ELb0ELb0ELb0ELi2ELi4ELi4ELi4ELb0EEENS1_24CollectiveEpilogueBwdGQAISA_fSD_Li256ELb1ELb1EEENS1_19SingleTileSchedulerILb1ELb0ELb0ELi128EEEEEEEEEvNT_6ParamsE$_ZN4cute3eso3ESOILb1ELb0EJNS_6LayoutINS_5tupleIJNS3_IJNS_1CILi8EEENS4_ILi1EEEEEENS4_ILi2EEENS4_ILi4EEEEEENS3_IJNS3_IJS6_NS4_ILi0EEEEEES5_NS4_ILi16EEEEEEEENS_10ViewEngineIPN7cutlass6half_tEEEEEC2ERKSF_RKSK_ - $_ZN7cutlass13device_kernelIN5flash19enable_sm80_to_sm89INS1_16FlashAttnBwdSm80INS1_25CollectiveMainloopBwdSm80ILi2ELi2EN4cute5tupleIJNS5_1CILi128EEES8_NS7_ILi64EEEEEENS_6half_tEfNS_4arch4Sm80ELb0ELb0ELb1ELb1ELb1ELb0ELb0ELb0ELi2ELi4ELi4ELi4ELb0EEENS1_24CollectiveEpilogueBwdGQAISA_fSD_Li256ELb1ELb1EEENS1_19SingleTileSchedulerILb1ELb0ELb0ELi128EEEEEEEEEvNT_6ParamsE$_ZN4cute3eso3ESOILb1ELb0EJNS_6LayoutINS_5tupleIJNS3_IJNS_1CILi8EEENS4_ILi1EEEEEENS4_ILi2EEENS3_IJNS4_ILi4EEES8_EEEEEENS3_IJNS3_IJS6_NS4_ILi0EEEEEES5_NS3_IJNS4_ILi32EEENS4_ILi16EEEEEEEEEEENS_10ViewEngineIPN7cutlass6half_tEEEEEC2ERKSI_RKSN_)
$_ZN7cutlass13device_kernelIN5flash19enable_sm80_to_sm89INS1_16FlashAttnBwdSm80INS1_25CollectiveMainloopBwdSm80ILi2ELi2EN4cute5tupleIJNS5_1CILi128EEES8_NS7_ILi64EEEEEENS_6half_tEfNS_4arch4Sm80ELb0ELb0ELb1ELb1ELb1ELb0ELb0ELb0ELi2ELi4ELi4ELi4ELb0EEENS1_24CollectiveEpilogueBwdGQAISA_fSD_Li256ELb1ELb1EEENS1_19SingleTileSchedulerILb1ELb0ELb0ELi128EEEEEEEEEvNT_6ParamsE$_ZN4cute3eso3ESOILb1ELb0EJNS_6LayoutINS_5tupleIJNS3_IJNS_1CILi8EEENS4_ILi1EEEEEENS4_ILi2EEENS3_IJNS4_ILi4EEES8_EEEEEENS3_IJNS3_IJS6_NS4_ILi0EEEEEES5_NS3_IJNS4_ILi32EEENS4_ILi16EEEEEEEEEEENS_10ViewEngineIPN7cutlass6half_tEEEEEC2ERKSI_RKSN_:
[----:B------:R-:W-:Y:S02]  /*83d0*/  IADD3 R2, R82, -c[0x0][0x20], RZ ;  /* 0x8000080052027a10 */ /* 0x000fe40007ffe0ff */
[----:B------:R-:W-:-:S03]  /*83e0*/  MOV R5, 0x0 ;  /* 0x0000000000057802 */ /* 0x000fc60000000f00 */
[----:B------:R1:W-:Y:S01]  /*83f0*/  STL.64 [R2], R10 ;  /* 0x0000000a02007387 */ /* 0x0003e20000100a00 */
[----:B------:R-:W-:Y:S05]  /*8400*/  RET.REL.NODEC R4 `(_ZN7cutlass13device_kernelIN5flash19enable_sm80_to_sm89INS1_16FlashAttnBwdSm80INS1_25CollectiveMainloopBwdSm80ILi2ELi2EN4cute5tupleIJNS5_1CILi128EEES8_NS7_ILi64EEEEEENS_6half_tEfNS_4arch4Sm80ELb0ELb0ELb1ELb1ELb1ELb0ELb0ELb0ELi2ELi4ELi4ELi4ELb0EEENS1_24CollectiveEpilogueBwdGQAISA_fSD_Li256ELb1ELb1EEENS1_19SingleTileSchedulerILb1ELb0ELb0ELi128EEEEEEEEEvNT_6ParamsE) ;  /* 0xffff7bf004007950 */ /* 0x000fea0003c3ffff */
        .type           $_ZN7cutlass13device_kernelIN5flash19enable_sm80_to_sm89INS1_16FlashAttnBwdSm80INS1_25CollectiveMainloopBwdSm80ILi2ELi2EN4cute5tupleIJNS5_1CILi128EEES8_NS7_ILi64EEEEEENS_6half_tEfNS_4arch4Sm80ELb0ELb0ELb1ELb1ELb1ELb0ELb0ELb0ELi2ELi4ELi4ELi4ELb0EEENS1_24CollectiveEpilogueBwdGQAISA_fSD_Li256ELb1ELb1EEENS1_19SingleTileSchedulerILb1ELb0ELb0ELi128EEEEEEEEEvNT_6ParamsE$_ZN4cute3eso3ESOILb1ELb0EJNS_6LayoutINS_5tupleIJNS3_IJNS_1CILi8EEENS4_ILi1EEEEEENS4_ILi2EEENS4_ILi4EEEEEENS3_IJNS3_IJS6_NS4_ILi0EEEEEES5_NS4_ILi16EEEEEEEENS_10ViewEngineIPN7cutlass6half_tEEEEEC2ERKSF_RKSK_,@function
        .size           $_ZN7cutlass13device_kernelIN5flash19enable_sm80_to_sm89INS1_16FlashAttnBwdSm80INS1_25CollectiveMainloopBwdSm80ILi2ELi2EN4cute5tupleIJNS5_1CILi128EEES8_NS7_ILi64EEEEEENS_6half_tEfNS_4arch4Sm80ELb0ELb0ELb1ELb1ELb1ELb0ELb0ELb0ELi2ELi4ELi4ELi4ELb0EEENS1_24CollectiveEpilogueBwdGQAISA_fSD_Li256ELb1ELb1EEENS1_19SingleTileSchedulerILb1ELb0ELb0ELi128EEEEEEEEEvNT_6ParamsE$_ZN4cute3eso3ESOILb1ELb0EJNS_6LayoutINS_5tupleIJNS3_IJNS_1CILi8EEENS4_ILi1EEEEEENS4_ILi2EEENS4_ILi4EEEEEENS3_IJNS3_IJS6_NS4_ILi0EEEEEES5_NS4_ILi16EEEEEEEENS_10ViewEngineIPN7cutlass6half_tEEEEEC2ERKSF_RKSK_,($_ZN7cutlass13device_kernelIN5flash19enable_sm80_to_sm89INS1_16FlashAttnBwdSm80INS1_25CollectiveMainloopBwdSm80ILi2ELi2EN4cute5tupleIJNS5_1CILi128EEES8_NS7_ILi64EEEEEENS_6half_tEfNS_4arch4Sm80ELb0ELb0ELb1ELb1ELb1ELb0ELb0ELb0ELi2ELi4ELi4ELi4ELb0EEENS1_24CollectiveEpilogueBwdGQAISA_fSD_Li256ELb1ELb1EEENS1_19SingleTileSchedulerILb1ELb0ELb0ELi128EEEEEEEEEvNT_6ParamsE$_ZN4cute3eso3ESOILb1ELb0EJNS_6LayoutINS_5tupleIJNS3_IJNS_1CILi8EEENS4_ILi1EEEEEENS4_ILi2EEES5_EEENS3_IJNS3_IJS6_NS4_ILi0EEEEEENS4_ILi64EEES5_EEEEENS_10ViewEngineIPN7cutlass6half_tEEEEEC2ERKSE_RKSJ_ - $_ZN7cutlass13device_kernelIN5flash19enable_sm80_to_sm89INS1_16FlashAttnBwdSm80INS1_25CollectiveMainloopBwdSm80ILi2ELi2EN4cute5tupleIJNS5_1CILi128EEES8_NS7_ILi64EEEEEENS_6half_tEfNS_4arch4Sm80ELb0ELb0ELb1ELb1ELb1ELb0ELb0ELb0ELi2ELi4ELi4ELi4ELb0EEENS1_24CollectiveEpilogueBwdGQAISA_fSD_Li256ELb1ELb1EEENS1_19SingleTileSchedulerILb1ELb0ELb0ELi128EEEEEEEEEvNT_6ParamsE$_ZN4cute3eso3ESOILb1ELb0EJNS_6LayoutINS_5tupleIJNS3_IJNS_1CILi8EEENS4_ILi1EEEEEENS4_ILi2EEENS4_ILi4EEEEEENS3_IJNS3_IJS6_NS4_ILi0EEEEEES5_NS4_ILi16EEEEEEEENS_10ViewEngineIPN7cutlass6half_tEEEEEC2ERKSF_RKSK_)
$_ZN7cutlass13device_kernelIN5flash19enable_sm80_to_sm89INS1_16FlashAttnBwdSm80INS1_25CollectiveMainloopBwdSm80ILi2ELi2EN4cute5tupleIJNS5_1CILi128EEES8_NS7_ILi64EEEEEENS_6half_tEfNS_4arch4Sm80ELb0ELb0ELb1ELb1ELb1ELb0ELb0ELb0ELi2ELi4ELi4ELi4ELb0EEENS1_24CollectiveEpilogueBwdGQAISA_fSD_Li256ELb1ELb1EEENS1_19SingleTileSchedulerILb1ELb0ELb0ELi128EEEEEEEEEvNT_6ParamsE$_ZN4cute3eso3ESOILb1ELb0EJNS_6LayoutINS_5tupleIJNS3_IJNS_1CILi8EEENS4_ILi1EEEEEENS4_ILi2EEENS4_ILi4EEEEEENS3_IJNS3_IJS6_NS4_ILi0EEEEEES5_NS4_ILi16EEEEEEEENS_10ViewEngineIPN7cutlass6half_tEEEEEC2ERKSF_RKSK_:
[----:B------:R-:W-:Y:S01]  /*8410*/  IADD3 R2, R60, -c[0x0][0x20], RZ ;  /* 0x800008003c027a10 */ /* 0x000fe20007ffe0ff */
[----:B------:R-:W-:Y:S01]  /*8420*/  IMAD.MOV.U32 R7, RZ, RZ, R3 ;  /* 0x000000ffff077224 */ /* 0x000fe200078e0003 */
[----:B------:R-:W-:-:S04]  /*8430*/  MOV R5, 0x0 ;  /* 0x0000000000057802 */ /* 0x000fc80000000f00 */
[----:B------:R1:W-:Y:S01]  /*8440*/  STL.64 [R2], R6 ;  /* 0x0000000602007387 */ /* 0x0003e20000100a00 */
[----:B------:R-:W-:Y:S05]  /*8450*/  RET.REL.NODEC R4 `(_ZN7cutlass13device_kernelIN5flash19enable_sm80_to_sm89INS1_16FlashAttnBwdSm80INS1_25CollectiveMainloopBwdSm80ILi2ELi2EN4cute5tupleIJNS5_1CILi128EEES8_NS7_ILi64EEEEEENS_6half_tEfNS_4arch4Sm80ELb0ELb0ELb1ELb1ELb1ELb0ELb0ELb0ELi2ELi4ELi4ELi4ELb0EEENS1_24CollectiveEpilogueBwdGQAISA_fSD_Li256ELb1ELb1EEENS1_19SingleTileSchedulerILb1ELb0ELb0ELi128EEEEEEEEEvNT_6ParamsE) ;  /* 0xffff7ba004007950 */ /* 0x000fea0003c3ffff */
        .type           $_ZN7cutlass13device_kernelIN5flash19enable_sm80_to_sm89INS1_16FlashAttnBwdSm80INS1_25CollectiveMainloopBwdSm80ILi2ELi2EN4cute5tupleIJNS5_1CILi128EEES8_NS7_ILi64EEEEEENS_6half_tEfNS_4arch4Sm80ELb0ELb0ELb1ELb1ELb1ELb0ELb0ELb0ELi2ELi4ELi4ELi4ELb0EEENS1_24CollectiveEpilogueBwdGQAISA_fSD_Li256ELb1ELb1EEENS1_19SingleTileSchedulerILb1ELb0ELb0ELi128EEEEEEEEEvNT_6ParamsE$_ZN4cute3eso3ESOILb1ELb0EJNS_6LayoutINS_5tupleIJNS3_IJNS_1CILi8EEENS4_ILi1EEEEEENS4_ILi2EEES5_EEENS3_IJNS3_IJS6_NS4_ILi0EEEEEENS4_ILi64EEES5_EEEEENS_10ViewEngineIPN7cutlass6half_tEEEEEC2ERKSE_RKSJ_,@function
        .size           $_ZN7cutlass13device_kernelIN5flash19enable_sm80_to_sm89INS1_16FlashAttnBwdSm80INS1_25CollectiveMainloopBwdSm80ILi2ELi2EN4cute5tupleIJNS5_1CILi128EEES8_NS7_ILi64EEEEEENS_6half_tEfNS_4arch4Sm80ELb0ELb0ELb1ELb1ELb1ELb0ELb0ELb0ELi2ELi4ELi4ELi4ELb0EEENS1_24CollectiveEpilogueBwdGQAISA_fSD_Li256ELb1ELb1EEENS1_19SingleTileSchedulerILb1ELb0ELb0ELi128EEEEEEEEEvNT_6ParamsE$_ZN4cute3eso3ESOILb1ELb0EJNS_6LayoutINS_5tupleIJNS3_IJNS_1CILi8EEENS4_ILi1EEEEEENS4_ILi2EEES5_EEENS3_IJNS3_IJS6_NS4_ILi0EEEEEENS4_ILi64EEES5_EEEEENS_10ViewEngineIPN7cutlass6half_tEEEEEC2ERKSE_RKSJ_,($_ZN7cutlass13device_kernelIN5flash19enable_sm80_to_sm89INS1_16FlashAttnBwdSm80INS1_25CollectiveMainloopBwdSm80ILi2ELi2EN4cute5tupleIJNS5_1CILi128EEES8_NS7_ILi64EEEEEENS_6half_tEfNS_4arch4Sm80ELb0ELb0ELb1ELb1ELb1ELb0ELb0ELb0ELi2ELi4ELi4ELi4ELb0EEENS1_24CollectiveEpilogueBwdGQAISA_fSD_Li256ELb1ELb1EEENS1_19SingleTileSchedulerILb1ELb0ELb0ELi128EEEEEEEEEvNT_6ParamsE$_ZN4cute3eso3ESOILb1ELb0EJNS_6LayoutINS_5tupleIJNS3_IJNS_1CILi8EEENS4_ILi1EEEEEENS4_ILi4EEEEEENS3_IJNS3_IJS6_NS4_ILi0EEEEEENS4_ILi2048EEEEEEEENS_10ViewEngineINS_8smem_ptrIPN7cutlass6half_tEEEEEEEC2ERKSE_RKSL_ - $_ZN7cutlass13device_kernelIN5flash19enable_sm80_to_sm89INS1_16FlashAttnBwdSm80INS1_25CollectiveMainloopBwdSm80ILi2ELi2EN4cute5tupleIJNS5_1CILi128EEES8_NS7_ILi64EEEEEENS_6half_tEfNS_4arch4Sm80ELb0ELb0ELb1ELb1ELb1ELb0ELb0ELb0ELi2ELi4ELi4ELi4ELb0EEENS1_24CollectiveEpilogueBwdGQAISA_fSD_Li256ELb1ELb1EEENS1_19SingleTileSchedulerILb1ELb0ELb0ELi128EEEEEEEEEvNT_6ParamsE$_ZN4cute3eso3ESOILb1ELb0EJNS_6LayoutINS_5tupleIJNS3_IJNS_1CILi8EEENS4_ILi1EEEEEENS4_ILi2EEES5_EEENS3_IJNS3_IJS6_NS4_ILi0EEEEEENS4_ILi64EEES5_EEEEENS_10ViewEngineIPN7cutlass6half_tEEEEEC2ERKSE_RKSJ_)
$_ZN7cutlass13device_kernelIN5flash19enable_sm80_to_sm89INS1_16FlashAttnBwdSm80INS1_25CollectiveMainloopBwdSm80ILi2ELi2EN4cute5tupleIJNS5_1CILi128EEES8_NS7_ILi64EEEEEENS_6half_tEfNS_4arch4Sm80ELb0ELb0ELb1ELb1ELb1ELb0ELb0ELb0ELi2ELi4ELi4ELi4ELb0EEENS1_24CollectiveEpilogueBwdGQAISA_fSD_Li256ELb1ELb1EEENS1_19SingleTileSchedulerILb1ELb0ELb0ELi128EEEEEEEEEvNT_6ParamsE$_ZN4cute3eso3ESOILb1ELb0EJNS_6LayoutINS_5tupleIJNS3_IJNS_1CILi8EEENS4_ILi1EEEEEENS4_ILi2EEES5_EEENS3_IJNS3_IJS6_NS4_ILi0EEEEEENS4_ILi64EEES5_EEEEENS_10ViewEngineIPN7cutlass6half_tEEEEEC2ERKSE_RKSJ_:
[----:B------:R-:W-:Y:S01]  /*8460*/  IADD3 R2, R60, -c[0x0][0x20], RZ ;  /* 0x800008003c027a10 */ /* 0x000fe20007ffe0ff */
[----:B------:R-:W-:Y:S01]  /*8470*/  IMAD.MOV.U32 R13, RZ, RZ, R3 ;  /* 0x000000ffff0d7224 */ /* 0x000fe200078e0003 */
[----:B------:R-:W-:-:S04]  /*8480*/  MOV R11, 0x0 ;  /* 0x00000000000b7802 */ /* 0x000fc80000000f00 */
[----:B------:R1:W-:Y:S01]  /*8490*/  STL.64 [R2], R12 ;  /* 0x0000000c02007387 */ /* 0x0003e20000100a00 */
[----:B------:R-:W-:Y:S05]  /*84a0*/  RET.REL.NODEC R10 `(_ZN7cutlass13device_kernelIN5flash19enable_sm80_to_sm89INS1_16FlashAttnBwdSm80INS1_25CollectiveMainloopBwdSm80ILi2ELi2EN4cute5tupleIJNS5_1CILi128EEES8_NS7_ILi64EEEEEENS_6half_tEfNS_4arch4Sm80ELb0ELb0ELb1ELb1ELb1ELb0ELb0ELb0ELi2ELi4ELi4ELi4ELb0EEENS1_24CollectiveEpilogueBwdGQAISA_fSD_Li256ELb1ELb1EEENS1_19SingleTileSchedulerILb1ELb0ELb0ELi128EEEEEEEEEvNT_6ParamsE) ;  /* 0xffff7b500a007950 */ /* 0x000fea0003c3ffff */
        .type           $_ZN7cutlass13device_kernelIN5flash19enable_sm80_to_sm89INS1_16FlashAttnBwdSm80INS1_25CollectiveMainloopBwdSm80ILi2ELi2EN4cute5tupleIJNS5_1CILi128EEES8_NS7_ILi64EEEEEENS_6half_tEfNS_4arch4Sm80ELb0ELb0ELb1ELb1ELb1ELb0ELb0ELb0ELi2ELi4ELi4ELi4ELb0EEENS1_24CollectiveEpilogueBwdGQAISA_fSD_Li256ELb1ELb1EEENS1_19SingleTileSchedulerILb1ELb0ELb0ELi128EEEEEEEEEvNT_6ParamsE$_ZN4cute3eso3ESOILb1ELb0EJNS_6LayoutINS_5tupleIJNS3_IJNS_1CILi8EEENS4_ILi1EEEEEENS4_ILi4EEEEEENS3_IJNS3_IJS6_NS4_ILi0EEEEEENS4_ILi2048EEEEEEEENS_10ViewEngineINS_8smem_ptrIPN7cutlass6half_tEEEEEEEC2ERKSE_RKSL_,@function
        .size           $_ZN7cutlass13device_kernelIN5flash19enable_sm80_to_sm89INS1_16FlashAttnBwdSm80INS1_25CollectiveMainloopBwdSm80ILi2ELi2EN4cute5tupleIJNS5_1CILi128EEES8_NS7_ILi64EEEEEENS_6half_tEfNS_4arch4Sm80ELb0ELb0ELb1ELb1ELb1ELb0ELb0ELb0ELi2ELi4ELi4ELi4ELb0EEENS1_24CollectiveEpilogueBwdGQAISA_fSD_Li256ELb1ELb1EEENS1_19SingleTileSchedulerILb1ELb0ELb0ELi128EEEEEEEEEvNT_6ParamsE$_ZN4cute3eso3ESOILb1ELb0EJNS_6LayoutINS_5tupleIJNS3_IJNS_1CILi8EEENS4_ILi1EEEEEENS4_ILi4EEEEEENS3_IJNS3_IJS6_NS4_ILi0EEEEEENS4_ILi2048EEEEEEEENS_10ViewEngineINS_8smem_ptrIPN7cutlass6half_tEEEEEEEC2ERKSE_RKSL_,($_ZN7cutlass13device_kernelIN5flash19enable_sm80_to_sm89INS1_16FlashAttnBwdSm80INS1_25CollectiveMainloopBwdSm80ILi2ELi2EN4cute5tupleIJNS5_1CILi128EEES8_NS7_ILi64EEEEEENS_6half_tEfNS_4arch4Sm80ELb0ELb0ELb1ELb1ELb1ELb0ELb0ELb0ELi2ELi4ELi4ELi4ELb0EEENS1_24CollectiveEpilogueBwdGQAISA_fSD_Li256ELb1ELb1EEENS1_19SingleTileSchedulerILb1ELb0ELb0ELi128EEEEEEEEEvNT_6ParamsE$_ZN4cute3eso3ESOILb1ELb0EJNS_6LayoutINS_5tupleIJNS3_IJNS_1CILi8EEENS4_ILi1EEEEEENS4_ILi4EEEEEENS3_IJNS3_IJS6_NS4_ILi0EEEEEENS4_ILi2048EEEEEEEEiEEC2ERKSE_RKi - $_ZN7cutlass13device_kernelIN5flash19enable_sm80_to_sm89INS1_16FlashAttnBwdSm80INS1_25CollectiveMainloopBwdSm80ILi2ELi2EN4cute5tupleIJNS5_1CILi128EEES8_NS7_ILi64EEEEEENS_6half_tEfNS_4arch4Sm80ELb0ELb0ELb1ELb1ELb1ELb0ELb0ELb0ELi2ELi4ELi4ELi4ELb0EEENS1_24CollectiveEpilogueBwdGQAISA_fSD_Li256ELb1ELb1EEENS1_19SingleTileSchedulerILb1ELb0ELb0ELi128EEEEEEEEEvNT_6ParamsE$_ZN4cute3eso3ESOILb1ELb0EJNS_6LayoutINS_5tupleIJNS3_IJNS_1CILi8EEENS4_ILi1EEEEEENS4_ILi4EEEEEENS3_IJNS3_IJS6_NS4_ILi0EEEEEENS4_ILi2048EEEEEEEENS_10ViewEngineINS_8smem_ptrIPN7cutlass6half_tEEEEEEEC2ERKSE_RKSL_)
$_ZN7cutlass13device_kernelIN5flash19enable_sm80_to_sm89INS1_16FlashAttnBwdSm80INS1_25CollectiveMainloopBwdSm80ILi2ELi2EN4cute5tupleIJNS5_1CILi128EEES8_NS7_ILi64EEEEEENS_6half_tEfNS_4arch4Sm80ELb0ELb0ELb1ELb1ELb1ELb0ELb0ELb0ELi2ELi4ELi4ELi4ELb0EEENS1_24CollectiveEpilogueBwdGQAISA_fSD_Li256ELb1ELb1EEENS1_19SingleTileSchedulerILb1ELb0ELb0ELi128EEEEEEEEEvNT_6ParamsE$_ZN4cute3eso3ESOILb1ELb0EJNS_6LayoutINS_5tupleIJNS3_IJNS_1CILi8EEENS4_ILi1EEEEEENS4_ILi4EEEEEENS3_IJNS3_IJS6_NS4_ILi0EEEEEENS4_ILi2048EEEEEEEENS_10ViewEngineINS_8smem_ptrIPN7cutlass6half_tEEEEEEEC2ERKSE_RKSL_:
[----:B------:R-:W-:Y:S02]  /*84b0*/  IADD3 R14, R60, -c[0x0][0x20], RZ ;  /* 0x800008003c0e7a10 */ /* 0x000fe40007ffe0ff */
[----:B------:R-:W-:-:S03]  /*84c0*/  MOV R17, 0x0 ;  /* 0x0000000000117802 */ /* 0x000fc60000000f00 */
[----:B------:R1:W-:Y:S01]  /*84d0*/  STL.64 [R14], R2 ;  /* 0x000000020e007387 */ /* 0x0003e20000100a00 */
[----:B------:R-:W-:Y:S05]  /*84e0*/  RET.REL.NODEC R16 `(_ZN7cutlass13device_kernelIN5flash19enable_sm80_to_sm89INS1_16FlashAttnBwdSm80INS1_25CollectiveMainloopBwdSm80ILi2ELi2EN4cute5tupleIJNS5_1CILi128EEES8_NS7_ILi64EEEEEENS_6half_tEfNS_4arch4Sm80ELb0ELb0ELb1ELb1ELb1ELb0ELb0ELb0ELi2ELi4ELi4ELi4ELb0EEENS1_24CollectiveEpilogueBwdGQAISA_fSD_Li256ELb1ELb1EEENS1_19SingleTileSchedulerILb1ELb0ELb0ELi128EEEEEEEEEvNT_6ParamsE) ;  /* 0xffff7b1010007950 */ /* 0x000fea0003c3ffff */
        .type           $_ZN7cutlass13device_kernelIN5flash19enable_sm80_to_sm89INS1_16FlashAttnBwdSm80INS1_25CollectiveMainloopBwdSm80ILi2ELi2EN4cute5tupleIJNS5_1CILi128EEES8_NS7_ILi64EEEEEENS_6half_tEfNS_4arch4Sm80ELb0ELb0ELb1ELb1ELb1ELb0ELb0ELb0ELi2ELi4ELi4ELi4ELb0EEENS1_24CollectiveEpilogueBwdGQAISA_fSD_Li256ELb1ELb1EEENS1_19SingleTileSchedulerILb1ELb0ELb0ELi128EEEEEEEEEvNT_6ParamsE$_ZN4cute3eso3ESOILb1ELb0EJNS_6LayoutINS_5tupleIJNS3_IJNS_1CILi8EEENS4_ILi1EEEEEENS4_ILi4EEEEEENS3_IJNS3_IJS6_NS4_ILi0EEEEEENS4_ILi2048EEEEEEEEiEEC2ERKSE_RKi,@function
        .size           $_ZN7cutlass13device_kernelIN5flash19enable_sm80_to_sm89INS1_16FlashAttnBwdSm80INS1_25CollectiveMainloopBwdSm80ILi2ELi2EN4cute5tupleIJNS5_1CILi128EEES8_NS7_ILi64EEEEEENS_6half_tEfNS_4arch4Sm80ELb0ELb0ELb1ELb1ELb1ELb0ELb0ELb0ELi2ELi4ELi4ELi4ELb0EEENS1_24CollectiveEpilogueBwdGQAISA_fSD_Li256ELb1ELb1EEENS1_19SingleTileSchedulerILb1ELb0ELb0ELi128EEEEEEEEEvNT_6ParamsE$_ZN4cute3eso3ESOILb1ELb0EJNS_6LayoutINS_5tupleIJNS3_IJNS_1CILi8EEENS4_ILi1EEEEEENS4_ILi4EEEEEENS3_IJNS3_IJS6_NS4_ILi0EEEEEENS4_ILi2048EEEEEEEEiEEC2ERKSE_RKi,($_ZN7cutlass13device_kernelIN5flash19enable_sm80_to_sm89INS1_16FlashAttnBwdSm80INS1_25CollectiveMainloopBwdSm80ILi2ELi2EN4cute5tupleIJNS5_1CILi128EEES8_NS7_ILi64EEEEEENS_6half_tEfNS_4arch4Sm80ELb0ELb0ELb1ELb1ELb1ELb0ELb0ELb0ELi2ELi4ELi4ELi4ELb0EEENS1_24CollectiveEpilogueBwdGQAISA_fSD_Li256ELb1ELb1EEENS1_19SingleTileSchedulerILb1ELb0ELb0ELi128EEEEEEEEEvNT_6ParamsE$_ZN4cute3eso3ESOILb1ELb0EJNS_6LayoutINS_5tupleIJNS3_IJNS_1CILi8EEENS4_ILi1EEEEEENS4_ILi4EEEEEENS3_IJNS3_IJS6_NS4_ILi0EEEEEES5_EEEEENS_10ViewEngineIPN7cutlass6half_tEEEEEC2ERKSD_RKSI_ - $_ZN7cutlass13device_kernelIN5flash19enable_sm80_to_sm89INS1_16FlashAttnBwdSm80INS1_25CollectiveMainloopBwdSm80ILi2ELi2EN4cute5tupleIJNS5_1CILi128EEES8_NS7_ILi64EEEEEENS_6half_tEfNS_4arch4Sm80ELb0ELb0ELb1ELb1ELb1ELb0ELb0ELb0ELi2ELi4ELi4ELi4ELb0EEENS1_24CollectiveEpilogueBwdGQAISA_fSD_Li256ELb1ELb1EEENS1_19SingleTileSchedulerILb1ELb0ELb0ELi128EEEEEEEEEvNT_6ParamsE$_ZN4cute3eso3ESOILb1ELb0EJNS_6LayoutINS_5tupleIJNS3_IJNS_1CILi8EEENS4_ILi1EEEEEENS4_ILi4EEEEEENS3_IJNS3_IJS6_NS4_ILi0EEEEEENS4_ILi2048EEEEEEEEiEEC2ERKSE_RKi)
$_ZN7cutlass13device_kernelIN5flash19enable_sm80_to_sm89INS1_16FlashAttnBwdSm80INS1_25CollectiveMainloopBwdSm80ILi2ELi2EN4cute5tupleIJNS5_1CILi128EEES8_NS7_ILi64EEEEEENS_6half_tEfNS_4arch4Sm80ELb0ELb0ELb1ELb1ELb1ELb0ELb0ELb0ELi2ELi4ELi4ELi4ELb0EEENS1_24CollectiveEpilogueBwdGQAISA_fSD_Li256ELb1ELb1EEENS1_19SingleTileSchedulerILb1ELb0ELb0ELi128EEEEEEEEEvNT_6ParamsE$_ZN4cute3eso3ESOILb1ELb0EJNS_6LayoutINS_5tupleIJNS3_IJNS_1CILi8EEENS4_ILi1EEEEEENS4_ILi4EEEEEENS3_IJNS3_IJS6_NS4_ILi0EEEEEENS4_ILi2048EEEEEEEEiEEC2ERKSE_RKi:
[----:B------:R-:W-:Y:S02]  /*84f0*/  IADD3 R2, R60, -c[0x0][0x20], RZ ;  /* 0x800008003c027a10 */ /* 0x000fe40007ffe0ff */
[----:B------:R-:W-:-:S03]  /*8500*/  MOV R13, 0x0 ;  /* 0x00000000000d7802 */ /* 0x000fc60000000f00 */
[----:B------:R1:W-:Y:S01]  /*8510*/  STL [R2], R3 ;  /* 0x0000000302007387 */ /* 0x0003e20000100800 */
[----:B------:R-:W-:Y:S05]  /*8520*/  RET.REL.NODEC R12 `(_ZN7cutlass13device_kernelIN5flash19enable_sm80_to_sm89INS1_16FlashAttnBwdSm80INS1_25CollectiveMainloopBwdSm80ILi2ELi2EN4cute5tupleIJNS5_1CILi128EEES8_NS7_ILi64EEEEEENS_6half_tEfNS_4arch4Sm80ELb0ELb0ELb1ELb1ELb1ELb0ELb0ELb0ELi2ELi4ELi4ELi4ELb0EEENS1_24CollectiveEpilogueBwdGQAISA_fSD_Li256ELb1ELb1EEENS1_19SingleTileSchedulerILb1ELb0ELb0ELi128EEEEEEEEEvNT_6ParamsE) ;  /* 0xffff7ad00c007950 */ /* 0x000fea0003c3ffff */
        .type           $_ZN7cutlass13device_kernelIN5flash19enable_sm80_to_sm89INS1_16FlashAttnBwdSm80INS1_25CollectiveMainloopBwdSm80ILi2ELi2EN4cute5tupleIJNS5_1CILi128EEES8_NS7_ILi64EEEEEENS_6half_tEfNS_4arch4Sm80ELb0ELb0ELb1ELb1ELb1ELb0ELb0ELb0ELi2ELi4ELi4ELi4ELb0EEENS1_24CollectiveEpilogueBwdGQAISA_fSD_Li256ELb1ELb1EEENS1_19SingleTileSchedulerILb1ELb0ELb0ELi128EEEEEEEEEvNT_6ParamsE$_ZN4cute3eso3ESOILb1ELb0EJNS_6LayoutINS_5tupleIJNS3_IJNS_1CILi8EEENS4_ILi1EEEEEENS4_ILi4EEEEEENS3_IJNS3_IJS6_NS4_ILi0EEEEEES5_EEEEENS_10ViewEngineIPN7cutlass6half_tEEEEEC2ERKSD_RKSI_,@function
        .size           $_ZN7cutlass13device_kernelIN5flash19enable_sm80_to_sm89INS1_16FlashAttnBwdSm80INS1_25CollectiveMainloopBwdSm80ILi2ELi2EN4cute5tupleIJNS5_1CILi128EEES8_NS7_ILi64EEEEEENS_6half_tEfNS_4arch4Sm80ELb0ELb0ELb1ELb1ELb1ELb0ELb0ELb0ELi2ELi4ELi4ELi4ELb0EEENS1_24CollectiveEpilogueBwdGQAISA_fSD_Li256ELb1ELb1EEENS1_19SingleTileSchedulerILb1ELb0ELb0ELi128EEEEEEEEEvNT_6ParamsE$_ZN4cute3eso3ESOILb1ELb0EJNS_6LayoutINS_5tupleIJNS3_IJNS_1CILi8EEENS4_ILi1EEEEEENS4_ILi4EEEEEENS3_IJNS3_IJS6_NS4_ILi0EEEEEES5_EEEEENS_10ViewEngineIPN7cutlass6half_tEEEEEC2ERKSD_RKSI_,($_ZN7cutlass13device_kernelIN5flash19enable_sm80_to_sm89INS1_16FlashAttnBwdSm80INS1_25CollectiveMainloopBwdSm80ILi2ELi2EN4cute5tupleIJNS5_1CILi128EEES8_NS7_ILi64EEEEEENS_6half_tEfNS_4arch4Sm80ELb0ELb0ELb1ELb1ELb1ELb0ELb0ELb0ELi2ELi4ELi4ELi4ELb0EEENS1_24CollectiveEpilogueBwdGQAISA_fSD_Li256ELb1ELb1EEENS1_19SingleTileSchedulerILb1ELb0ELb0ELi128EEEEEEEEEvNT_6ParamsE$_ZN4cute3eso3ESOILb1ELb0EJNS_6LayoutINS_5tupleIJNS3_IJNS_1CILi8EEENS4_ILi1EEEEEENS4_ILi4EEEEEENS3_IJNS3_IJS6_NS4_ILi0EEEEEES5_EEEEEiEEC2ERKSD_RKi - $_ZN7cutlass13device_kernelIN5flash19enable_sm80_to_sm89INS1_16FlashAttnBwdSm80INS1_25CollectiveMainloopBwdSm80ILi2ELi2EN4cute5tupleIJNS5_1CILi128EEES8_NS7_ILi64EEEEEENS_6half_tEfNS_4arch4Sm80ELb0ELb0ELb1ELb1ELb1ELb0ELb0ELb0ELi2ELi4ELi4ELi4ELb0EEENS1_24CollectiveEpilogueBwdGQAISA_fSD_Li256ELb1ELb1EEENS1_19SingleTileSchedulerILb1ELb0ELb0ELi128EEEEEEEEEvNT_6ParamsE$_ZN4cute3eso3ESOILb1ELb0EJNS_6LayoutINS_5tupleIJNS3_IJNS_1CILi8EEENS4_ILi1EEEEEENS4_ILi4EEEEEENS3_IJNS3_IJS6_NS4_ILi0EEEEEES5_EEEEENS_10ViewEngineIPN7cutlass6half_tEEEEEC2ERKSD_RKSI_)
$_ZN7cutlass13device_kernelIN5flash19enable_sm80_to_sm89INS1_16FlashAttnBwdSm80INS1_25CollectiveMainloopBwdSm80ILi2ELi2EN4cute5tupleIJNS5_1CILi128EEES8_NS7_ILi64EEEEEENS_6half_tEfNS_4arch4Sm80ELb0ELb0ELb1ELb1ELb1ELb0ELb0ELb0ELi2ELi4ELi4ELi4ELb0EEENS1_24CollectiveEpilogueBwdGQAISA_fSD_Li256ELb1ELb1EEENS1_19SingleTileSchedulerILb1ELb0ELb0ELi128EEEEEEEEEvNT_6ParamsE$_ZN4cute3eso3ESOILb1ELb0EJNS_6LayoutINS_5tupleIJNS3_IJNS_1CILi8EEENS4_ILi1EEEEEENS4_ILi4EEEEEENS3_IJNS3_IJS6_NS4_ILi0EEEEEES5_EEEEENS_10ViewEngineIPN7cutlass6half_tEEEEEC2ERKSD_RKSI_:
[----:B------:R-:W-:Y:S01]  /*8530*/  IADD3 R13, R60, -c[0x0][0x20], RZ ;  /* 0x800008003c0d7a10 */ /* 0x000fe20007ffe0ff */
[----:B------:R-:W-:Y:S01]  /*8540*/  IMAD.MOV.U32 R16, RZ, RZ, R12 ;  /* 0x000000ffff107224 */ /* 0x000fe200078e000c */
[----:B------:R-:W-:Y:S01]  /*8550*/  MOV R17, R15 ;  /* 0x0000000f00117202 */ /* 0x000fe20000000f00 */
[----:B------:R-:W-:-:S04]  /*8560*/  IMAD.MOV.U32 R15, RZ, RZ, 0x0 ;  /* 0x00000000ff0f7424 */ /* 0x000fc800078e00ff */
[----:B------:R1:W-:Y:S01]  /*8570*/  STL.64 [R13], R16 ;  /* 0x000000100d007387 */ /* 0x0003e20000100a00 */
[----:B------:R-:W-:Y:S05]  /*8580*/  RET.REL.NODEC R14 `(_ZN7cutlass13device_kernelIN5flash19enable_sm80_to_sm89INS1_16FlashAttnBwdSm80INS1_25CollectiveMainloopBwdSm80ILi2ELi2EN4cute5tupleIJNS5_1CILi128EEES8_NS7_ILi64EEEEEENS_6half_tEfNS_4arch4Sm80ELb0ELb0ELb1ELb1ELb1ELb0ELb0ELb0ELi2ELi4ELi4ELi4ELb0EEENS1_24CollectiveEpilogueBwdGQAISA_fSD_Li256ELb1ELb1EEENS1_19SingleTileSchedulerILb1ELb0ELb0ELi128EEEEEEEEEvNT_6ParamsE) ;  /* 0xffff7a700e007950 */ /* 0x000fea0003c3ffff */
        .type           $_ZN7cutlass13device_kernelIN5flash19enable_sm80_to_sm89INS1_16FlashAttnBwdSm80INS1_25CollectiveMainloopBwdSm80ILi2ELi2EN4cute5tupleIJNS5_1CILi128EEES8_NS7_ILi64EEEEEENS_6half_tEfNS_4arch4Sm80ELb0ELb0ELb1ELb1ELb1ELb0ELb0ELb0ELi2ELi4ELi4ELi4ELb0EEENS1_24CollectiveEpilogueBwdGQAISA_fSD_Li256ELb1ELb1EEENS1_19SingleTileSchedulerILb1ELb0ELb0ELi128EEEEEEEEEvNT_6ParamsE$_ZN4cute3eso3ESOILb1ELb0EJNS_6LayoutINS_5tupleIJNS3_IJNS_1CILi8EEENS4_ILi1EEEEEENS4_ILi4EEEEEENS3_IJNS3_IJS6_NS4_ILi0EEEEEES5_EEEEEiEEC2ERKSD_RKi,@function
        .size           $_ZN7cutlass13device_kernelIN5flash19enable_sm80_to_sm89INS1_16FlashAttnBwdSm80INS1_25CollectiveMainloopBwdSm80ILi2ELi2EN4cute5tupleIJNS5_1CILi128EEES8_NS7_ILi64EEEEEENS_6half_tEfNS_4arch4Sm80ELb0ELb0ELb1ELb1ELb1ELb0ELb0ELb0ELi2ELi4ELi4ELi4ELb0EEENS1_24CollectiveEpilogueBwdGQAISA_fSD_Li256ELb1ELb1EEENS1_19SingleTileSchedulerILb1ELb0ELb0ELi128EEEEEEEEEvNT_6ParamsE$_ZN4cute3eso3ESOILb1ELb0EJNS_6LayoutINS_5tupleIJNS3_IJNS_1CILi8EEENS4_ILi1EEEEEENS4_ILi4EEEEEENS3_IJNS3_IJS6_NS4_ILi0EEEEEES5_EEEEEiEEC2ERKSD_RKi,($_ZN7cutlass13device_kernelIN5flash19enable_sm80_to_sm89INS1_16FlashAttnBwdSm80INS1_25CollectiveMainloopBwdSm80ILi2ELi2EN4cute5tupleIJNS5_1CILi128EEES8_NS7_ILi64EEEEEENS_6half_tEfNS_4arch4Sm80ELb0ELb0ELb1ELb1ELb1ELb0ELb0ELb0ELi2ELi4ELi4ELi4ELb0EEENS1_24CollectiveEpilogueBwdGQAISA_fSD_Li256ELb1ELb1EEENS1_19SingleTileSchedulerILb1ELb0ELb0ELi128EEEEEEEEEvNT_6ParamsE$_ZN4cute3eso3ESOILb1ELb0EJNS_6LayoutINS_5tupleIJNS3_IJNS_1CILi8EEENS4_ILi1EEEEEENS4_ILi4EEES8_EEENS3_IJNS3_IJS6_NS4_ILi0EEEEEES5_NS4_ILi32EEEEEEEENS_10ViewEngineIPN7cutlass6half_tEEEEEC2ERKSE_RKSJ_ - $_ZN7cutlass13device_kernelIN5flash19enable_sm80_to_sm89INS1_16FlashAttnBwdSm80INS1_25CollectiveMainloopBwdSm80ILi2ELi2EN4cute5tupleIJNS5_1CILi128EEES8_NS7_ILi64EEEEEENS_6half_tEfNS_4arch4Sm80ELb0ELb0ELb1ELb1ELb1ELb0ELb0ELb0ELi2ELi4ELi4ELi4ELb0EEENS1_24CollectiveEpilogueBwdGQAISA_fSD_Li256ELb1ELb1EEENS1_19SingleTileSchedulerILb1ELb0ELb0ELi128EEEEEEEEEvNT_6ParamsE$_ZN4cute3eso3ESOILb1ELb0EJNS_6LayoutINS_5tupleIJNS3_IJNS_1CILi8EEENS4_ILi1EEEEEENS4_ILi4EEEEEENS3_IJNS3_IJS6_NS4_ILi0EEEEEES5_EEEEEiEEC2ERKSD_RKi)
$_ZN7cutlass13device_kernelIN5flash19enable_sm80_to_sm89INS1_16FlashAttnBwdSm80INS1_25CollectiveMainloopBwdSm80ILi2ELi2EN4cute5tupleIJNS5_1CILi128EEES8_NS7_ILi64EEEEEENS_6half_tEfNS_4arch4Sm80ELb0ELb0ELb1ELb1ELb1ELb0ELb0ELb0ELi2ELi4ELi4ELi4ELb0EEENS1_24CollectiveEpilogueBwdGQAISA_fSD_Li256ELb1ELb1EEENS1_19SingleTileSchedulerILb1ELb0ELb0ELi128EEEEEEEEEvNT_6ParamsE$_ZN4cute3eso3ESOILb1ELb0EJNS_6LayoutINS_5tupleIJNS3_IJNS_1CILi8EEENS4_ILi1EEEEEENS4_ILi4EEEEEENS3_IJNS3_IJS6_NS4_ILi0EEEEEES5_EEEEEiEEC2ERKSD_RKi:
[----:B------:R-:W-:Y:S02]  /*8590*/  IADD3 R2, R60, -c[0x0][0x20], RZ ;  /* 0x800008003c027a10 */ /* 0x000fe40007ffe0ff */
[----:B------:R-:W-:-:S03]  /*85a0*/  MOV R13, 0x0 ;  /* 0x00000000000d7802 */ /* 0x000fc60000000f00 */
[----:B------:R1:W-:Y:S01]  /*85b0*/  STL [R2], R3 ;  /* 0x0000000302007387 */ /* 0x0003e20000100800 */
[----:B------:R-:W-:Y:S05]  /*85c0*/  RET.REL.NODEC R12 `(_ZN7cutlass13device_kernelIN5flash19enable_sm80_to_sm89INS1_16FlashAttnBwdSm80INS1_25CollectiveMainloopBwdSm80ILi2ELi2EN4cute5tupleIJNS5_1CILi128EEES8_NS7_ILi64EEEEEENS_6half_tEfNS_4arch4Sm80ELb0ELb0ELb1ELb1ELb1ELb0ELb0ELb0ELi2ELi4ELi4ELi4ELb0EEENS1_24CollectiveEpilogueBwdGQAISA_fSD_Li256ELb1ELb1EEENS1_19SingleTileSchedulerILb1ELb0ELb0ELi128EEEEEEEEEvNT_6ParamsE) ;  /* 0xffff7a300c007950 */ /* 0x000fea0003c3ffff */
        .type           $_ZN7cutlass13device_kernelIN5flash19enable_sm80_to_sm89INS1_16FlashAttnBwdSm80INS1_25CollectiveMainloopBwdSm80ILi2ELi2EN4cute5tupleIJNS5_1CILi128EEES8_NS7_ILi64EEEEEENS_6half_tEfNS_4arch4Sm80ELb0ELb0ELb1ELb1ELb1ELb0ELb0ELb0ELi2ELi4ELi4ELi4ELb0EEENS1_24CollectiveEpilogueBwdGQAISA_fSD_Li256ELb1ELb1EEENS1_19SingleTileSchedulerILb1ELb0ELb0ELi128EEEEEEEEEvNT_6ParamsE$_ZN4cute3eso3ESOILb1ELb0EJNS_6LayoutINS_5tupleIJNS3_IJNS_1CILi8EEENS4_ILi1EEEEEENS4_ILi4EEES8_EEENS3_IJNS3_IJS6_NS4_ILi0EEEEEES5_NS4_ILi32EEEEEEEENS_10ViewEngineIPN7cutlass6half_tEEEEEC2ERKSE_RKSJ_,@function
        .size           $_ZN7cutlass13device_kernelIN5flash19enable_sm80_to_sm89INS1_16FlashAttnBwdSm80INS1_25CollectiveMainloopBwdSm80ILi2ELi2EN4cute5tupleIJNS5_1CILi128EEES8_NS7_ILi64EEEEEENS_6half_tEfNS_4arch4Sm80ELb0ELb0ELb1ELb1ELb1ELb0ELb0ELb0ELi2ELi4ELi4ELi4ELb0EEENS1_24CollectiveEpilogueBwdGQAISA_fSD_Li256ELb1ELb1EEENS1_19SingleTileSchedulerILb1ELb0ELb0ELi128EEEEEEEEEvNT_6ParamsE$_ZN4cute3eso3ESOILb1ELb0EJNS_6LayoutINS_5tupleIJNS3_IJNS_1CILi8EEENS4_ILi1EEEEEENS4_ILi4EEES8_EEENS3_IJNS3_IJS6_NS4_ILi0EEEEEES5_NS4_ILi32EEEEEEEENS_10ViewEngineIPN7cutlass6half_tEEEEEC2ERKSE_RKSJ_,($_ZN7cutlass13device_kernelIN5flash19enable_sm80_to_sm89INS1_16FlashAttnBwdSm80INS1_25CollectiveMainloopBwdSm80ILi2ELi2EN4cute5tupleIJNS5_1CILi128EEES8_NS7_ILi64EEEEEENS_6half_tEfNS_4arch4Sm80ELb0ELb0ELb1ELb1ELb1ELb0ELb0ELb0ELi2ELi4ELi4ELi4ELb0EEENS1_24CollectiveEpilogueBwdGQAISA_fSD_Li256ELb1ELb1EEENS1_19SingleTileSchedulerILb1ELb0ELb0ELi128EEEEEEEEEvNT_6ParamsE$_ZN4cute3eso3ESOILb1ELb0EJNS_6LayoutINS_5tupleIJNS_1CILi1EEENS3_IJNS4_ILi2EEES6_EEEEEENS3_IJNS4_ILi0EEENS3_IJNS4_ILi8EEENS4_ILi64EEEEEEEEEEENS_10ViewEngineINS_8smem_ptrIPfEEEEEEC2ERKSE_RKSJ_ - $_ZN7cutlass13device_kernelIN5flash19enable_sm80_to_sm89INS1_16FlashAttnBwdSm80INS1_25CollectiveMainloopBwdSm80ILi2ELi2EN4cute5tupleIJNS5_1CILi128EEES8_NS7_ILi64EEEEEENS_6half_tEfNS_4arch4Sm80ELb0ELb0ELb1ELb1ELb1ELb0ELb0ELb0ELi2ELi4ELi4ELi4ELb0EEENS1_24CollectiveEpilogueBwdGQAISA_fSD_Li256ELb1ELb1EEENS1_19SingleTileSchedulerILb1ELb0ELb0ELi128EEEEEEEEEvNT_6ParamsE$_ZN4cute3eso3ESOILb1ELb0EJNS_6LayoutINS_5tupleIJNS3_IJNS_1CILi8EEENS4_ILi1EEEEEENS4_ILi4EEES8_EEENS3_IJNS3_IJS6_NS4_ILi0EEEEEES5_NS4_ILi32EEEEEEEENS_10ViewEngineIPN7cutlass6half_tEEEEEC2ERKSE_RKSJ_)
$_ZN7cutlass13device_kernelIN5flash19enable_sm80_to_sm89INS1_16FlashAttnBwdSm80INS1_25CollectiveMainloopBwdSm80ILi2ELi2EN4cute5tupleIJNS5_1CILi128EEES8_NS7_ILi64EEEEEENS_6half_tEfNS_4arch4Sm80ELb0ELb0ELb1ELb1ELb1ELb0ELb0ELb0ELi2ELi4ELi4ELi4ELb0EEENS1_24CollectiveEpilogueBwdGQAISA_fSD_Li256ELb1ELb1EEENS1_19SingleTileSchedulerILb1ELb0ELb0ELi128EEEEEEEEEvNT_6ParamsE$_ZN4cute3eso3ESOILb1ELb0EJNS_6LayoutINS_5tupleIJNS3_IJNS_1CILi8EEENS4_ILi1EEEEEENS4_ILi4EEES8_EEENS3_IJNS3_IJS6_NS4_ILi0EEEEEES5_NS4_ILi32EEEEEEEENS_10ViewEngineIPN7cutlass6half_tEEEEEC2ERKSE_RKSJ_:
[----:B------:R-:W-:Y:S01]  /*85d0*/  IADD3 R2, R60, -c[0x0][0x20], RZ ;  /* 0x800008003c027a10 */ /* 0x000fe20007ffe0ff */
[----:B------:R-:W-:Y:S01]  /*85e0*/  IMAD.MOV.U32 R7, RZ, RZ, R3 ;  /* 0x000000ffff077224 */ /* 0x000fe200078e0003 */
[----:B------:R-:W-:-:S04]  /*85f0*/  MOV R5, 0x0 ;  /* 0x0000000000057802 */ /* 0x000fc80000000f00 */
[----:B------:R1:W-:Y:S01]  /*8600*/  STL.64 [R2], R6 ;  /* 0x0000000602007387 */ /* 0x0003e20000100a00 */
[----:B------:R-:W-:Y:S05]  /*8610*/  RET.REL.NODEC R4 `(_ZN7cutlass13device_kernelIN5flash19enable_sm80_to_sm89INS1_16FlashAttnBwdSm80INS1_25CollectiveMainloopBwdSm80ILi2ELi2EN4cute5tupleIJNS5_1CILi128EEES8_NS7_ILi64EEEEEENS_6half_tEfNS_4arch4Sm80ELb0ELb0ELb1ELb1ELb1ELb0ELb0ELb0ELi2ELi4ELi4ELi4ELb0EEENS1_24CollectiveEpilogueBwdGQAISA_fSD_Li256ELb1ELb1EEENS1_19SingleTileSchedulerILb1ELb0ELb0ELi128EEEEEEEEEvNT_6ParamsE) ;  /* 0xffff79e004007950 */ /* 0x000fea0003c3ffff */
        .type           $_ZN7cutlass13device_kernelIN5flash19enable_sm80_to_sm89INS1_16FlashAttnBwdSm80INS1_25CollectiveMainloopBwdSm80ILi2ELi2EN4cute5tupleIJNS5_1CILi128EEES8_NS7_ILi64EEEEEENS_6half_tEfNS_4arch4Sm80ELb0ELb0ELb1ELb1ELb1ELb0ELb0ELb0ELi2ELi4ELi4ELi4ELb0EEENS1_24CollectiveEpilogueBwdGQAISA_fSD_Li256ELb1ELb1EEENS1_19SingleTileSchedulerILb1ELb0ELb0ELi128EEEEEEEEEvNT_6ParamsE$_ZN4cute3eso3ESOILb1ELb0EJNS_6LayoutINS_5tupleIJNS_1CILi1EEENS3_IJNS4_ILi2EEES6_EEEEEENS3_IJNS4_ILi0EEENS3_IJNS4_ILi8EEENS4_ILi64EEEEEEEEEEENS_10ViewEngineINS_8smem_ptrIPfEEEEEEC2ERKSE_RKSJ_,@function
        .size           $_ZN7cutlass13device_kernelIN5flash19enable_sm80_to_sm89INS1_16FlashAttnBwdSm80INS1_25CollectiveMainloopBwdSm80ILi2ELi2EN4cute5tupleIJNS5_1CILi128EEES8_NS7_ILi64EEEEEENS_6half_tEfNS_4arch4Sm80ELb0ELb0ELb1ELb1ELb1ELb0ELb0ELb0ELi2ELi4ELi4ELi4ELb0EEENS1_24CollectiveEpilogueBwdGQAISA_fSD_Li256ELb1ELb1EEENS1_19SingleTileSchedulerILb1ELb0ELb0ELi128EEEEEEEEEvNT_6ParamsE$_ZN4cute3eso3ESOILb1ELb0EJNS_6LayoutINS_5tupleIJNS_1CILi1EEENS3_IJNS4_ILi2EEES6_EEEEEENS3_IJNS4_ILi0EEENS3_IJNS4_ILi8EEENS4_ILi64EEEEEEEEEEENS_10ViewEngineINS_8smem_ptrIPfEEEEEEC2ERKSE_RKSJ_,($_ZN7cutlass13device_kernelIN5flash19enable_sm80_to_sm89INS1_16FlashAttnBwdSm80INS1_25CollectiveMainloopBwdSm80ILi2ELi2EN4cute5tupleIJNS5_1CILi128EEES8_NS7_ILi64EEEEEENS_6half_tEfNS_4arch4Sm80ELb0ELb0ELb1ELb1ELb1ELb0ELb0ELb0ELi2ELi4ELi4ELi4ELb0EEENS1_24CollectiveEpilogueBwdGQAISA_fSD_Li256ELb1ELb1EEENS1_19SingleTileSchedulerILb1ELb0ELb0ELi128EEEEEEEEEvNT_6ParamsE$_ZN4cute3eso3ESOILb1ELb0EJNS_6LayoutINS_5tupleIJNS_1CILi1EEENS4_ILi4EEEEEENS3_IJNS4_ILi0EEES5_EEEEENS_10ViewEngineIPfEEEEC2ERKSA_RKSD_ - $_ZN7cutlass13device_kernelIN5flash19enable_sm80_to_sm89INS1_16FlashAttnBwdSm80INS1_25CollectiveMainloopBwdSm80ILi2ELi2EN4cute5tupleIJNS5_1CILi128EEES8_NS7_ILi64EEEEEENS_6half_tEfNS_4arch4Sm80ELb0ELb0ELb1ELb1ELb1ELb0ELb0ELb0ELi2ELi4ELi4ELi4ELb0EEENS1_24CollectiveEpilogueBwdGQAISA_fSD_Li256ELb1ELb1EEENS1_19SingleTileSchedulerILb1ELb0ELb0ELi128EEEEEEEEEvNT_6ParamsE$_ZN4cute3eso3ESOILb1ELb0EJNS_6LayoutINS_5tupleIJNS_1CILi1EEENS3_IJNS4_ILi2EEES6_EEEEEENS3_IJNS4_ILi0EEENS3_IJNS4_ILi8EEENS4_ILi64EEEEEEEEEEENS_10ViewEngineINS_8smem_ptrIPfEEEEEEC2ERKSE_RKSJ_)
$_ZN7cutlass13device_kernelIN5flash19enable_sm80_to_sm89INS1_16FlashAttnBwdSm80INS1_25CollectiveMainloopBwdSm80ILi2ELi2EN4cute5tupleIJNS5_1CILi128EEES8_NS7_ILi64EEEEEENS_6half_tEfNS_4arch4Sm80ELb0ELb0ELb1ELb1ELb1ELb0ELb0ELb0ELi2ELi4ELi4ELi4ELb0EEENS1_24CollectiveEpilogueBwdGQAISA_fSD_Li256ELb1ELb1EEENS1_19SingleTileSchedulerILb1ELb0ELb0ELi128EEEEEEEEEvNT_6ParamsE$_ZN4cute3eso3ESOILb1ELb0EJNS_6LayoutINS_5tupleIJNS_1CILi1EEENS3_IJNS4_ILi2EEES6_EEEEEENS3_IJNS4_ILi0EEENS3_IJNS4_ILi8EEENS4_ILi64EEEEEEEEEEENS_10ViewEngineINS_8smem_ptrIPfEEEEEEC2ERKSE_RKSJ_:
[----:B------:R-:W-:Y:S01]  /*8620*/  IADD3 R5, R60, -c[0x0][0x20], RZ ;  /* 0x800008003c057a10 */ /* 0x000fe20007ffe0ff */
[----:B------:R-:W-:Y:S01]  /*8630*/  IMAD.MOV.U32 R10, RZ, RZ, R4 ;  /* 0x000000ffff0a7224 */ /* 0x000fe200078e0004 */
[----:B------:R-:W-:Y:S01]  /*8640*/  MOV R11, R9 ;  /* 0x00000009000b7202 */ /* 0x000fe20000000f00 */
[----:B------:R-:W-:-:S04]  /*8650*/  IMAD.MOV.U32 R9, RZ, RZ, 0x0 ;  /* 0x00000000ff097424 */ /* 0x000fc800078e00ff */
[----:B------:R1:W-:Y:S01]  /*8660*/  STL.64 [R5], R10 ;  /* 0x0000000a05007387 */ /* 0x0003e20000100a00 */
[----:B------:R-:W-:Y:S05]  /*8670*/  RET.REL.NODEC R8 `(_ZN7cutlass13device_kernelIN5flash19enable_sm80_to_sm89INS1_16FlashAttnBwdSm80INS1_25CollectiveMainloopBwdSm80ILi2ELi2EN4cute5tupleIJNS5_1CILi128EEES8_NS7_ILi64EEEEEENS_6half_tEfNS_4arch4Sm80ELb0ELb0ELb1ELb1ELb1ELb0ELb0ELb0ELi2ELi4ELi4ELi4ELb0EEENS1_24CollectiveEpilogueBwdGQAISA_fSD_Li256ELb1ELb1EEENS1_19SingleTileSchedulerILb1ELb0ELb0ELi128EEEEEEEEEvNT_6ParamsE) ;  /* 0xffff798008007950 */ /* 0x000fea0003c3ffff */
        .type           $_ZN7cutlass13device_kernelIN5flash19enable_sm80_to_sm89INS1_16FlashAttnBwdSm80INS1_25CollectiveMainloopBwdSm80ILi2ELi2EN4cute5tupleIJNS5_1CILi128EEES8_NS7_ILi64EEEEEENS_6half_tEfNS_4arch4Sm80ELb0ELb0ELb1ELb1ELb1ELb0ELb0ELb0ELi2ELi4ELi4ELi4ELb0EEENS1_24CollectiveEpilogueBwdGQAISA_fSD_Li256ELb1ELb1EEENS1_19SingleTileSchedulerILb1ELb0ELb0ELi128EEEEEEEEEvNT_6ParamsE$_ZN4cute3eso3ESOILb1ELb0EJNS_6LayoutINS_5tupleIJNS_1CILi1EEENS4_ILi4EEEEEENS3_IJNS4_ILi0EEES5_EEEEENS_10ViewEngineIPfEEEEC2ERKSA_RKSD_,@function
        .size           $_ZN7cutlass13device_kernelIN5flash19enable_sm80_to_sm89INS1_16FlashAttnBwdSm80INS1_25CollectiveMainloopBwdSm80ILi2ELi2EN4cute5tupleIJNS5_1CILi128EEES8_NS7_ILi64EEEEEENS_6half_tEfNS_4arch4Sm80ELb0ELb0ELb1ELb1ELb1ELb0ELb0ELb0ELi2ELi4ELi4ELi4ELb0EEENS1_24CollectiveEpilogueBwdGQAISA_fSD_Li256ELb1ELb1EEENS1_19SingleTileSchedulerILb1ELb0ELb0ELi128EEEEEEEEEvNT_6ParamsE$_ZN4cute3eso3ESOILb1ELb0EJNS_6LayoutINS_5tupleIJNS_1CILi1EEENS4_ILi4EEEEEENS3_IJNS4_ILi0EEES5_EEEEENS_10ViewEngineIPfEEEEC2ERKSA_RKSD_,($_ZN7cutlass13device_kernelIN5flash19enable_sm80_to_sm89INS1_16FlashAttnBwdSm80INS1_25CollectiveMainloopBwdSm80ILi2ELi2EN4cute5tupleIJNS5_1CILi128EEES8_NS7_ILi64EEEEEENS_6half_tEfNS_4arch4Sm80ELb0ELb0ELb1ELb1ELb1ELb0ELb0ELb0ELi2ELi4ELi4ELi4ELb0EEENS1_24CollectiveEpilogueBwdGQAISA_fSD_Li256ELb1ELb1EEENS1_19SingleTileSchedulerILb1ELb0ELb0ELi128EEEEEEEEEvNT_6ParamsE$_ZN4cute3eso3ESOILb1ELb0EJNS_6LayoutINS_5tupleIJNS_1CILi4EEEEEENS3_IJNS4_ILi1EEEEEEEENS_10ViewEngineIPfEEEEC2ERKS9_RKSC_ - $_ZN7cutlass13device_kernelIN5flash19enable_sm80_to_sm89INS1_16FlashAttnBwdSm80INS1_25CollectiveMainloopBwdSm80ILi2ELi2EN4cute5tupleIJNS5_1CILi128EEES8_NS7_ILi64EEEEEENS_6half_tEfNS_4arch4Sm80ELb0ELb0ELb1ELb1ELb1ELb0ELb0ELb0ELi2ELi4ELi4ELi4ELb0EEENS1_24CollectiveEpilogueBwdGQAISA_fSD_Li256ELb1ELb1EEENS1_19SingleTileSchedulerILb1ELb0ELb0ELi128EEEEEEEEEvNT_6ParamsE$_ZN4cute3eso3ESOILb1ELb0EJNS_6LayoutINS_5tupleIJNS_1CILi1EEENS4_ILi4EEEEEENS3_IJNS4_ILi0EEES5_EEEEENS_10ViewEngineIPfEEEEC2ERKSA_RKSD_)
$_ZN7cutlass13device_kernelIN5flash19enable_sm80_to_sm89INS1_16FlashAttnBwdSm80INS1_25CollectiveMainloopBwdSm80ILi2ELi2EN4cute5tupleIJNS5_1CILi128EEES8_NS7_ILi64EEEEEENS_6half_tEfNS_4arch4Sm80ELb0ELb0ELb1ELb1ELb1ELb0ELb0ELb0ELi2ELi4ELi4ELi4ELb0EEENS1_24CollectiveEpilogueBwdGQAISA_fSD_Li256ELb1ELb1EEENS1_19SingleTileSchedulerILb1ELb0ELb0ELi128EEEEEEEEEvNT_6ParamsE$_ZN4cute3eso3ESOILb1ELb0EJNS_6LayoutINS_5tupleIJNS_1CILi1EEENS4_ILi4EEEEEENS3_IJNS4_ILi0EEES5_EEEEENS_10ViewEngineIPfEEEEC2ERKSA_RKSD_:
[----:B------:R-:W-:Y:S01]  /*8680*/  IADD3 R7, R60, -c[0x0][0x20], RZ ;  /* 0x800008003c077a10 */ /* 0x000fe20007ffe0ff */
[----:B------:R-:W-:Y:S01]  /*8690*/  IMAD.MOV.U32 R10, RZ, RZ, R2 ;  /* 0x000000ffff0a7224 */ /* 0x000fe200078e0002 */
[----:B------:R-:W-:Y:S01]  /*86a0*/  MOV R11, R9 ;  /* 0x00000009000b7202 */ /* 0x000fe20000000f00 */
[----:B------:R-:W-:-:S04]  /*86b0*/  IMAD.MOV.U32 R9, RZ, RZ, 0x0 ;  /* 0x00000000ff097424 */ /* 0x000fc800078e00ff */
[----:B------:R1:W-:Y:S01]  /*86c0*/  STL.64 [R7], R10 ;  /* 0x0000000a07007387 */ /* 0x0003e20000100a00 */
[----:B------:R-:W-:Y:S05]  /*86d0*/  RET.REL.NODEC R8 `(_ZN7cutlass13device_kernelIN5flash19enable_sm80_to_sm89INS1_16FlashAttnBwdSm80INS1_25CollectiveMainloopBwdSm80ILi2ELi2EN4cute5tupleIJNS5_1CILi128EEES8_NS7_ILi64EEEEEENS_6half_tEfNS_4arch4Sm80ELb0ELb0ELb1ELb1ELb1ELb0ELb0ELb0ELi2ELi4ELi4ELi4ELb0EEENS1_24CollectiveEpilogueBwdGQAISA_fSD_Li256ELb1ELb1EEENS1_19SingleTileSchedulerILb1ELb0ELb0ELi128EEEEEEEEEvNT_6ParamsE) ;  /* 0xffff792008007950 */ /* 0x000fea0003c3ffff */
        .type           $_ZN7cutlass13device_kernelIN5flash19enable_sm80_to_sm89INS1_16FlashAttnBwdSm80INS1_25CollectiveMainloopBwdSm80ILi2ELi2EN4cute5tupleIJNS5_1CILi128EEES8_NS7_ILi64EEEEEENS_6half_tEfNS_4arch4Sm80ELb0ELb0ELb1ELb1ELb1ELb0ELb0ELb0ELi2ELi4ELi4ELi4ELb0EEENS1_24CollectiveEpilogueBwdGQAISA_fSD_Li256ELb1ELb1EEENS1_19SingleTileSchedulerILb1ELb0ELb0ELi128EEEEEEEEEvNT_6ParamsE$_ZN4cute3eso3ESOILb1ELb0EJNS_6LayoutINS_5tupleIJNS_1CILi4EEEEEENS3_IJNS4_ILi1EEEEEEEENS_10ViewEngineIPfEEEEC2ERKS9_RKSC_,@function
        .size           $_ZN7cutlass13device_kernelIN5flash19enable_sm80_to_sm89INS1_16FlashAttnBwdSm80INS1_25CollectiveMainloopBwdSm80ILi2ELi2EN4cute5tupleIJNS5_1CILi128EEES8_NS7_ILi64EEEEEENS_6half_tEfNS_4arch4Sm80ELb0ELb0ELb1ELb1ELb1ELb0ELb0ELb0ELi2ELi4ELi4ELi4ELb0EEENS1_24CollectiveEpilogueBwdGQAISA_fSD_Li256ELb1ELb1EEENS1_19SingleTileSchedulerILb1ELb0ELb0ELi128EEEEEEEEEvNT_6ParamsE$_ZN4cute3eso3ESOILb1ELb0EJNS_6LayoutINS_5tupleIJNS_1CILi4EEEEEENS3_IJNS4_ILi1EEEEEEEENS_10ViewEngineIPfEEEEC2ERKS9_RKSC_,($_ZN7cutlass13device_kernelIN5flash19enable_sm80_to_sm89INS1_16FlashAttnBwdSm80INS1_25CollectiveMainloopBwdSm80ILi2ELi2EN4cute5tupleIJNS5_1CILi128EEES8_NS7_ILi64EEEEEENS_6half_tEfNS_4arch4Sm80ELb0ELb0ELb1ELb1ELb1ELb0ELb0ELb0ELi2ELi4ELi4ELi4ELb0EEENS1_24CollectiveEpilogueBwdGQAISA_fSD_Li256ELb1ELb1EEENS1_19SingleTileSchedulerILb1ELb0ELb0ELi128EEEEEEEEEvNT_6ParamsE$_ZN4cute5tupleIJNS0_IJNS0_IJNS0_IJNS_1CILi8EEENS1_ILi1EEEEEENS0_IJS3_S3_EEEEEENS0_IJS3_NS1_ILi2EEEEEEEEENS0_IJNS0_IJNS0_IJS3_NS1_ILi0EEEEEENS0_IJSA_SA_EEEEEENS0_IJSA_iEEEEEEEEC2ERKS9_RKSF_ - $_ZN7cutlass13device_kernelIN5flash19enable_sm80_to_sm89INS1_16FlashAttnBwdSm80INS1_25CollectiveMainloopBwdSm80ILi2ELi2EN4cute5tupleIJNS5_1CILi128EEES8_NS7_ILi64EEEEEENS_6half_tEfNS_4arch4Sm80ELb0ELb0ELb1ELb1ELb1ELb0ELb0ELb0ELi2ELi4ELi4ELi4ELb0EEENS1_24CollectiveEpilogueBwdGQAISA_fSD_Li256ELb1ELb1EEENS1_19SingleTileSchedulerILb1ELb0ELb0ELi128EEEEEEEEEvNT_6ParamsE$_ZN4cute3eso3ESOILb1ELb0EJNS_6LayoutINS_5tupleIJNS_1CILi4EEEEEENS3_IJNS4_ILi1EEEEEEEENS_10ViewEngineIPfEEEEC2ERKS9_RKSC_)
$_ZN7cutlass13device_kernelIN5flash19enable_sm80_to_sm89INS1_16FlashAttnBwdSm80INS1_25CollectiveMainloopBwdSm80ILi2ELi2EN4cute5tupleIJNS5_1CILi128EEES8_NS7_ILi64EEEEEENS_6half_tEfNS_4arch4Sm80ELb0ELb0ELb1ELb1ELb1ELb0ELb0ELb0ELi2ELi4ELi4ELi4ELb0EEENS1_24CollectiveEpilogueBwdGQAISA_fSD_Li256ELb1ELb1EEENS1_19SingleTileSchedulerILb1ELb0ELb0ELi128EEEEEEEEEvNT_6ParamsE$_ZN4cute3eso3ESOILb1ELb0EJNS_6LayoutINS_5tupleIJNS_1CILi4EEEEEENS3_IJNS4_ILi1EEEEEEEENS_10ViewEngineIPfEEEEC2ERKS9_RKSC_:
[----:B------:R-:W-:Y:S01]  /*86e0*/  IADD3 R5, R60, -c[0x0][0x20], RZ ;  /* 0x800008003c057a10 */ /* 0x000fe20007ffe0ff */
[----:B------:R-:W-:Y:S01]  /*86f0*/  IMAD.MOV.U32 R12, RZ, RZ, R4 ;  /* 0x000000ffff0c7224 */ /* 0x000fe200078e0004 */
[----:B------:R-:W-:Y:S01]  /*8700*/  MOV R13, R7 ;  /* 0x00000007000d7202 */ /* 0x000fe20000000f00 */
[----:B------:R-:W-:-:S04]  /*8710*/  IMAD.MOV.U32 R9, RZ, RZ, 0x0 ;  /* 0x00000000ff097424 */ /* 0x000fc800078e00ff */
[----:B------:R1:W-:Y:S01]  /*8720*/  STL.64 [R5], R12 ;  /* 0x0000000c05007387 */ /* 0x0003e20000100a00 */
[----:B------:R-:W-:Y:S05]  /*8730*/  RET.REL.NODEC R8 `(_ZN7cutlass13device_kernelIN5flash19enable_sm80_to_sm89INS1_16FlashAttnBwdSm80INS1_25CollectiveMainloopBwdSm80ILi2ELi2EN4cute5tupleIJNS5_1CILi128EEES8_NS7_ILi64EEEEEENS_6half_tEfNS_4arch4Sm80ELb0ELb0ELb1ELb1ELb1ELb0ELb0ELb0ELi2ELi4ELi4ELi4ELb0EEENS1_24CollectiveEpilogueBwdGQAISA_fSD_Li256ELb1ELb1EEENS1_19SingleTileSchedulerILb1ELb0ELb0ELi128EEEEEEEEEvNT_6ParamsE) ;  /* 0xffff78c008007950 */ /* 0x000fea0003c3ffff */
        .type           $_ZN7cutlass13device_kernelIN5flash19enable_sm80_to_sm89INS1_16FlashAttnBwdSm80INS1_25CollectiveMainloopBwdSm80ILi2ELi2EN4cute5tupleIJNS5_1CILi128EEES8_NS7_ILi64EEEEEENS_6half_tEfNS_4arch4Sm80ELb0ELb0ELb1ELb1ELb1ELb0ELb0ELb0ELi2ELi4ELi4ELi4ELb0EEENS1_24CollectiveEpilogueBwdGQAISA_fSD_Li256ELb1ELb1EEENS1_19SingleTileSchedulerILb1ELb0ELb0ELi128EEEEEEEEEvNT_6ParamsE$_ZN4cute5tupleIJNS0_IJNS0_IJNS0_IJNS_1CILi8EEENS1_ILi1EEEEEENS0_IJS3_S3_EEEEEENS0_IJS3_NS1_ILi2EEEEEEEEENS0_IJNS0_IJNS0_IJS3_NS1_ILi0EEEEEENS0_IJSA_SA_EEEEEENS0_IJSA_iEEEEEEEEC2ERKS9_RKSF_,@function
        .size           $_ZN7cutlass13device_kernelIN5flash19enable_sm80_to_sm89INS1_16FlashAttnBwdSm80INS1_25CollectiveMainloopBwdSm80ILi2ELi2EN4cute5tupleIJNS5_1CILi128EEES8_NS7_ILi64EEEEEENS_6half_tEfNS_4arch4Sm80ELb0ELb0ELb1ELb1ELb1ELb0ELb0ELb0ELi2ELi4ELi4ELi4ELb0EEENS1_24CollectiveEpilogueBwdGQAISA_fSD_Li256ELb1ELb1EEENS1_19SingleTileSchedulerILb1ELb0ELb0ELi128EEEEEEEEEvNT_6ParamsE$_ZN4cute5tupleIJNS0_IJNS0_IJNS0_IJNS_1CILi8EEENS1_ILi1EEEEEENS0_IJS3_S3_EEEEEENS0_IJS3_NS1_ILi2EEEEEEEEENS0_IJNS0_IJNS0_IJS3_NS1_ILi0EEEEEENS0_IJSA_SA_EEEEEENS0_IJSA_iEEEEEEEEC2ERKS9_RKSF_,($_ZN7cutlass13device_kernelIN5flash19enable_sm80_to_sm89INS1_16FlashAttnBwdSm80INS1_25CollectiveMainloopBwdSm80ILi2ELi2EN4cute5tupleIJNS5_1CILi128EEES8_NS7_ILi64EEEEEENS_6half_tEfNS_4arch4Sm80ELb0ELb0ELb1ELb1ELb1ELb0ELb0ELb0ELi2ELi4ELi4ELi4ELb0EEENS1_24CollectiveEpilogueBwdGQAISA_fSD_Li256ELb1ELb1EEENS1_19SingleTileSchedulerILb1ELb0ELb0ELi128EEEEEEEEEvNT_6ParamsE$_ZN4cute5tupleIJNS0_IJNS0_IJNS0_IJNS_1CILi8EEENS1_ILi1EEEEEES3_EEENS0_IJNS0_IJS3_S3_EEENS1_ILi2EEEEEEEEENS0_IJNS0_IJNS0_IJS3_NS1_ILi0EEEEEESA_EEENS0_IJNS0_IJSA_SA_EEEiEEEEEEEEC2ERKS9_RKSF_ - $_ZN7cutlass13device_kernelIN5flash19enable_sm80_to_sm89INS1_16FlashAttnBwdSm80INS1_25CollectiveMainloopBwdSm80ILi2ELi2EN4cute5tupleIJNS5_1CILi128EEES8_NS7_ILi64EEEEEENS_6half_tEfNS_4arch4Sm80ELb0ELb0ELb1ELb1ELb1ELb0ELb0ELb0ELi2ELi4ELi4ELi4ELb0EEENS1_24CollectiveEpilogueBwdGQAISA_fSD_Li256ELb1ELb1EEENS1_19SingleTileSchedulerILb1ELb0ELb0ELi128EEEEEEEEEvNT_6ParamsE$_ZN4cute5tupleIJNS0_IJNS0_IJNS0_IJNS_1CILi8EEENS1_ILi1EEEEEENS0_IJS3_S3_EEEEEENS0_IJS3_NS1_ILi2EEEEEEEEENS0_IJNS0_IJNS0_IJS3_NS1_ILi0EEEEEENS0_IJSA_SA_EEEEEENS0_IJSA_iEEEEEEEEC2ERKS9_RKSF_)
$_ZN7cutlass13device_kernelIN5flash19enable_sm80_to_sm89INS1_16FlashAttnBwdSm80INS1_25CollectiveMainloopBwdSm80ILi2ELi2EN4cute5tupleIJNS5_1CILi128EEES8_NS7_ILi64EEEEEENS_6half_tEfNS_4arch4Sm80ELb0ELb0ELb1ELb1ELb1ELb0ELb0ELb0ELi2ELi4ELi4ELi4ELb0EEENS1_24CollectiveEpilogueBwdGQAISA_fSD_Li256ELb1ELb1EEENS1_19SingleTileSchedulerILb1ELb0ELb0ELi128EEEEEEEEEvNT_6ParamsE$_ZN4cute5tupleIJNS0_IJNS0_IJNS0_IJNS_1CILi8EEENS1_ILi1EEEEEENS0_IJS3_S3_EEEEEENS0_IJS3_NS1_ILi2EEEEEEEEENS0_IJNS0_IJNS0_IJS3_NS1_ILi0EEEEEENS0_IJSA_SA_EEEEEENS0_IJSA_iEEEEEEEEC2ERKS9_RKSF_:
[----:B------:R-:W-:Y:S02]  /*8740*/  IADD3 R10, R83, -c[0x0][0x20], RZ ;  /* 0x80000800530a7a10 */ /* 0x000fe40007ffe0ff */
[----:B------:R-:W-:-:S03]  /*8750*/  MOV R13, 0x0 ;  /* 0x00000000000d7802 */ /* 0x000fc60000000f00 */
[----:B------:R1:W-:Y:S01]  /*8760*/  STL [R10], R11 ;  /* 0x0000000b0a007387 */ /* 0x0003e20000100800 */
[----:B------:R-:W-:Y:S05]  /*8770*/  RET.REL.NODEC R12 `(_ZN7cutlass13device_kernelIN5flash19enable_sm80_to_sm89INS1_16FlashAttnBwdSm80INS1_25CollectiveMainloopBwdSm80ILi2ELi2EN4cute5tupleIJNS5_1CILi128EEES8_NS7_ILi64EEEEEENS_6half_tEfNS_4arch4Sm80ELb0ELb0ELb1ELb1ELb1ELb0ELb0ELb0ELi2ELi4ELi4ELi4ELb0EEENS1_24CollectiveEpilogueBwdGQAISA_fSD_Li256ELb1ELb1EEENS1_19SingleTileSchedulerILb1ELb0ELb0ELi128EEEEEEEEEvNT_6ParamsE) ;  /* 0xffff78800c007950 */ /* 0x000fea0003c3ffff */
        .type           $_ZN7cutlass13device_kernelIN5flash19enable_sm80_to_sm89INS1_16FlashAttnBwdSm80INS1_25CollectiveMainloopBwdSm80ILi2ELi2EN4cute5tupleIJNS5_1CILi128EEES8_NS7_ILi64EEEEEENS_6half_tEfNS_4arch4Sm80ELb0ELb0ELb1ELb1ELb1ELb0ELb0ELb0ELi2ELi4ELi4ELi4ELb0EEENS1_24CollectiveEpilogueBwdGQAISA_fSD_Li256ELb1ELb1EEENS1_19SingleTileSchedulerILb1ELb0ELb0ELi128EEEEEEEEEvNT_6ParamsE$_ZN4cute5tupleIJNS0_IJNS0_IJNS0_IJNS_1CILi8EEENS1_ILi1EEEEEES3_EEENS0_IJNS0_IJS3_S3_EEENS1_ILi2EEEEEEEEENS0_IJNS0_IJNS0_IJS3_NS1_ILi0EEEEEESA_EEENS0_IJNS0_IJSA_SA_EEEiEEEEEEEEC2ERKS9_RKSF_,@function
        .size           $_ZN7cutlass13device_kernelIN5flash19enable_sm80_to_sm89INS1_16FlashAttnBwdSm80INS1_25CollectiveMainloopBwdSm80ILi2ELi2EN4cute5tupleIJNS5_1CILi128EEES8_NS7_ILi64EEEEEENS_6half_tEfNS_4arch4Sm80ELb0ELb0ELb1ELb1ELb1ELb0ELb0ELb0ELi2ELi4ELi4ELi4ELb0EEENS1_24CollectiveEpilogueBwdGQAISA_fSD_Li256ELb1ELb1EEENS1_19SingleTileSchedulerILb1ELb0ELb0ELi128EEEEEEEEEvNT_6ParamsE$_ZN4cute5tupleIJNS0_IJNS0_IJNS0_IJNS_1CILi8EEENS1_ILi1EEEEEES3_EEENS0_IJNS0_IJS3_S3_EEENS1_ILi2EEEEEEEEENS0_IJNS0_IJNS0_IJS3_NS1_ILi0EEEEEESA_EEENS0_IJNS0_IJSA_SA_EEEiEEEEEEEEC2ERKS9_RKSF_,($_ZN7cutlass13device_kernelIN5flash19enable_sm80_to_sm89INS1_16FlashAttnBwdSm80INS1_25CollectiveMainloopBwdSm80ILi2ELi2EN4cute5tupleIJNS5_1CILi128EEES8_NS7_ILi64EEEEEENS_6half_tEfNS_4arch4Sm80ELb0ELb0ELb1ELb1ELb1ELb0ELb0ELb0ELi2ELi4ELi4ELi4ELb0EEENS1_24CollectiveEpilogueBwdGQAISA_fSD_Li256ELb1ELb1EEENS1_19SingleTileSchedulerILb1ELb0ELb0ELi128EEEEEEEEEvNT_6ParamsE$_ZN4cute5tupleIJNS0_IJNS0_IJNS_1CILi1EEENS0_IJS2_NS1_ILi2EEES3_EEEEEES3_NS0_IJS3_S3_EEEEEENS0_IJNS0_IJNS1_ILi0EEENS0_IJS2_NS1_ILi256EEEiEEEEEENS1_ILi2048EEENS0_IJiNS1_ILi4096EEEEEEEEEEEC2ERKS7_RKSF_ - $_ZN7cutlass13device_kernelIN5flash19enable_sm80_to_sm89INS1_16FlashAttnBwdSm80INS1_25CollectiveMainloopBwdSm80ILi2ELi2EN4cute5tupleIJNS5_1CILi128EEES8_NS7_ILi64EEEEEENS_6half_tEfNS_4arch4Sm80ELb0ELb0ELb1ELb1ELb1ELb0ELb0ELb0ELi2ELi4ELi4ELi4ELb0EEENS1_24CollectiveEpilogueBwdGQAISA_fSD_Li256ELb1ELb1EEENS1_19SingleTileSchedulerILb1ELb0ELb0ELi128EEEEEEEEEvNT_6ParamsE$_ZN4cute5tupleIJNS0_IJNS0_IJNS0_IJNS_1CILi8EEENS1_ILi1EEEEEES3_EEENS0_IJNS0_IJS3_S3_EEENS1_ILi2EEEEEEEEENS0_IJNS0_IJNS0_IJS3_NS1_ILi0EEEEEESA_EEENS0_IJNS0_IJSA_SA_EEEiEEEEEEEEC2ERKS9_RKSF_)
$_ZN7cutlass13device_kernelIN5flash19enable_sm80_to_sm89INS1_16FlashAttnBwdSm80INS1_25CollectiveMainloopBwdSm80ILi2ELi2EN4cute5tupleIJNS5_1CILi128EEES8_NS7_ILi64EEEEEENS_6half_tEfNS_4arch4Sm80ELb0ELb0ELb1ELb1ELb1ELb0ELb0ELb0ELi2ELi4ELi4ELi4ELb0EEENS1_24CollectiveEpilogueBwdGQAISA_fSD_Li256ELb1ELb1EEENS1_19SingleTileSchedulerILb1ELb0ELb0ELi128EEEEEEEEEvNT_6ParamsE$_ZN4cute5tupleIJNS0_IJNS0_IJNS0_IJNS_1CILi8EEENS1_ILi1EEEEEES3_EEENS0_IJNS0_IJS3_S3_EEENS1_ILi2EEEEEEEEENS0_IJNS0_IJNS0_IJS3_NS1_ILi0EEEEEESA_EEENS0_IJNS0_IJSA_SA_EEEiEEEEEEEEC2ERKS9_RKSF_:
[----:B------:R-:W-:Y:S02]  /*8780*/  IADD3 R10, R82, -c[0x0][0x20], RZ ;  /* 0x80000800520a7a10 */ /* 0x000fe40007ffe0ff */
[----:B------:R-:W-:-:S03]  /*8790*/  MOV R13, 0x0 ;  /* 0x00000000000d7802 */ /* 0x000fc60000000f00 */
[----:B------:R1:W-:Y:S01]  /*87a0*/  STL [R10], R11 ;  /* 0x0000000b0a007387 */ /* 0x0003e20000100800 */
[----:B------:R-:W-:Y:S05]  /*87b0*/  RET.REL.NODEC R12 `(_ZN7cutlass13device_kernelIN5flash19enable_sm80_to_sm89INS1_16FlashAttnBwdSm80INS1_25CollectiveMainloopBwdSm80ILi2ELi2EN4cute5tupleIJNS5_1CILi128EEES8_NS7_ILi64EEEEEENS_6half_tEfNS_4arch4Sm80ELb0ELb0ELb1ELb1ELb1ELb0ELb0ELb0ELi2ELi4ELi4ELi4ELb0EEENS1_24CollectiveEpilogueBwdGQAISA_fSD_Li256ELb1ELb1EEENS1_19SingleTileSchedulerILb1ELb0ELb0ELi128EEEEEEEEEvNT_6ParamsE) ;  /* 0xffff78400c007950 */ /* 0x000fea0003c3ffff */
        .type           $_ZN7cutlass13device_kernelIN5flash19enable_sm80_to_sm89INS1_16FlashAttnBwdSm80INS1_25CollectiveMainloopBwdSm80ILi2ELi2EN4cute5tupleIJNS5_1CILi128EEES8_NS7_ILi64EEEEEENS_6half_tEfNS_4arch4Sm80ELb0ELb0ELb1ELb1ELb1ELb0ELb0ELb0ELi2ELi4ELi4ELi4ELb0EEENS1_24CollectiveEpilogueBwdGQAISA_fSD_Li256ELb1ELb1EEENS1_19SingleTileSchedulerILb1ELb0ELb0ELi128EEEEEEEEEvNT_6ParamsE$_ZN4cute5tupleIJNS0_IJNS0_IJNS_1CILi1EEENS0_IJS2_NS1_ILi2EEES3_EEEEEES3_NS0_IJS3_S3_EEEEEENS0_IJNS0_IJNS1_ILi0EEENS0_IJS2_NS1_ILi256EEEiEEEEEENS1_ILi2048EEENS0_IJiNS1_ILi4096EEEEEEEEEEEC2ERKS7_RKSF_,@function
        .size           $_ZN7cutlass13device_kernelIN5flash19enable_sm80_to_sm89INS1_16FlashAttnBwdSm80INS1_25CollectiveMainloopBwdSm80ILi2ELi2EN4cute5tupleIJNS5_1CILi128EEES8_NS7_ILi64EEEEEENS_6half_tEfNS_4arch4Sm80ELb0ELb0ELb1ELb1ELb1ELb0ELb0ELb0ELi2ELi4ELi4ELi4ELb0EEENS1_24CollectiveEpilogueBwdGQAISA_fSD_Li256ELb1ELb1EEENS1_19SingleTileSchedulerILb1ELb0ELb0ELi128EEEEEEEEEvNT_6ParamsE$_ZN4cute5tupleIJNS0_IJNS0_IJNS_1CILi1EEENS0_IJS2_NS1_ILi2EEES3_EEEEEES3_NS0_IJS3_S3_EEEEEENS0_IJNS0_IJNS1_ILi0EEENS0_IJS2_NS1_ILi256EEEiEEEEEENS1_ILi2048EEENS0_IJiNS1_ILi4096EEEEEEEEEEEC2ERKS7_RKSF_,($_ZN7cutlass13device_kernelIN5flash19enable_sm80_to_sm89INS1_16FlashAttnBwdSm80INS1_25CollectiveMainloopBwdSm80ILi2ELi2EN4cute5tupleIJNS5_1CILi128EEES8_NS7_ILi64EEEEEENS_6half_tEfNS_4arch4Sm80ELb0ELb0ELb1ELb1ELb1ELb0ELb0ELb0ELi2ELi4ELi4ELi4ELb0EEENS1_24CollectiveEpilogueBwdGQAISA_fSD_Li256ELb1ELb1EEENS1_19SingleTileSchedulerILb1ELb0ELb0ELi128EEEEEEEEEvNT_6ParamsE$_ZN4cute5tupleIJNS0_IJNS0_IJNS_1CILi2EEES2_EEENS1_ILi8EEES3_EEENS0_IJNS0_IJNS1_ILi1EEEiEEENS1_ILi1024EEENS0_IJiiEEEEEEEEC2ERKS5_RKSA_ - $_ZN7cutlass13device_kernelIN5flash19enable_sm80_to_sm89INS1_16FlashAttnBwdSm80INS1_25CollectiveMainloopBwdSm80ILi2ELi2EN4cute5tupleIJNS5_1CILi128EEES8_NS7_ILi64EEEEEENS_6half_tEfNS_4arch4Sm80ELb0ELb0ELb1ELb1ELb1ELb0ELb0ELb0ELi2ELi4ELi4ELi4ELb0EEENS1_24CollectiveEpilogueBwdGQAISA_fSD_Li256ELb1ELb1EEENS1_19SingleTileSchedulerILb1ELb0ELb0ELi128EEEEEEEEEvNT_6ParamsE$_ZN4cute5tupleIJNS0_IJNS0_IJNS_1CILi1EEENS0_IJS2_NS1_ILi2EEES3_EEEEEES3_NS0_IJS3_S3_EEEEEENS0_IJNS0_IJNS1_ILi0EEENS0_IJS2_NS1_ILi256EEEiEEEEEENS1_ILi2048EEENS0_IJiNS1_ILi4096EEEEEEEEEEEC2ERKS7_RKSF_)
$_ZN7cutlass13device_kernelIN5flash19enable_sm80_to_sm89INS1_16FlashAttnBwdSm80INS1_25CollectiveMainloopBwdSm80ILi2ELi2EN4cute5tupleIJNS5_1CILi128EEES8_NS7_ILi64EEEEEENS_6half_tEfNS_4arch4Sm80ELb0ELb0ELb1ELb1ELb1ELb0ELb0ELb0ELi2ELi4ELi4ELi4ELb0EEENS1_24CollectiveEpilogueBwdGQAISA_fSD_Li256ELb1ELb1EEENS1_19SingleTileSchedulerILb1ELb0ELb0ELi128EEEEEEEEEvNT_6ParamsE$_ZN4cute5tupleIJNS0_IJNS0_IJNS_1CILi1EEENS0_IJS2_NS1_ILi2EEES3_EEEEEES3_NS0_IJS3_S3_EEEEEENS0_IJNS0_IJNS1_ILi0EEENS0_IJS2_NS1_ILi256EEEiEEEEEENS1_ILi2048EEENS0_IJiNS1_ILi4096EEEEEEEEEEEC2ERKS7_RKSF_:
[----:B------:R-:W-:Y:S01]  /*87c0*/  IADD3 R2, R69, -c[0x0][0x20], RZ ;  /* 0x8000080045027a10 */ /* 0x000fe20007ffe0ff */
[----:B------:R-:W-:Y:S01]  /*87d0*/  IMAD.MOV.U32 R22, RZ, RZ, R18 ;  /* 0x000000ffff167224 */ /* 0x000fe200078e0012 */
[----:B------:R-:W-:-:S03]  /*87e0*/  MOV R23, 0x0 ;  /* 0x0000000000177802 */ /* 0x000fc60000000f00 */
[----:B------:R1:W-:Y:S04]  /*87f0*/  STL [R2], R21 ;  /* 0x0000001502007387 */ /* 0x0003e80000100800 */
[----:B------:R1:W-:Y:S01]  /*8800*/  STL [R2+0x4], R3 ;  /* 0x0000040302007387 */ /* 0x0003e20000100800 */
[----:B------:R-:W-:Y:S05]  /*8810*/  RET.REL.NODEC R22 `(_ZN7cutlass13device_kernelIN5flash19enable_sm80_to_sm89INS1_16FlashAttnBwdSm80INS1_25CollectiveMainloopBwdSm80ILi2ELi2EN4cute5tupleIJNS5_1CILi128EEES8_NS7_ILi64EEEEEENS_6half_tEfNS_4arch4Sm80ELb0ELb0ELb1ELb1ELb1ELb0ELb0ELb0ELi2ELi4ELi4ELi4ELb0EEENS1_24CollectiveEpilogueBwdGQAISA_fSD_Li256ELb1ELb1EEENS1_19SingleTileSchedulerILb1ELb0ELb0ELi128EEEEEEEEEvNT_6ParamsE) ;  /* 0xffff77e016007950 */ /* 0x000fea0003c3ffff */
        .type           $_ZN7cutlass13device_kernelIN5flash19enable_sm80_to_sm89INS1_16FlashAttnBwdSm80INS1_25CollectiveMainloopBwdSm80ILi2ELi2EN4cute5tupleIJNS5_1CILi128EEES8_NS7_ILi64EEEEEENS_6half_tEfNS_4arch4Sm80ELb0ELb0ELb1ELb1ELb1ELb0ELb0ELb0ELi2ELi4ELi4ELi4ELb0EEENS1_24CollectiveEpilogueBwdGQAISA_fSD_Li256ELb1ELb1EEENS1_19SingleTileSchedulerILb1ELb0ELb0ELi128EEEEEEEEEvNT_6ParamsE$_ZN4cute5tupleIJNS0_IJNS0_IJNS_1CILi2EEES2_EEENS1_ILi8EEES3_EEENS0_IJNS0_IJNS1_ILi1EEEiEEENS1_ILi1024EEENS0_IJiiEEEEEEEEC2ERKS5_RKSA_,@function
        .size           $_ZN7cutlass13device_kernelIN5flash19enable_sm80_to_sm89INS1_16FlashAttnBwdSm80INS1_25CollectiveMainloopBwdSm80ILi2ELi2EN4cute5tupleIJNS5_1CILi128EEES8_NS7_ILi64EEEEEENS_6half_tEfNS_4arch4Sm80ELb0ELb0ELb1ELb1ELb1ELb0ELb0ELb0ELi2ELi4ELi4ELi4ELb0EEENS1_24CollectiveEpilogueBwdGQAISA_fSD_Li256ELb1ELb1EEENS1_19SingleTileSchedulerILb1ELb0ELb0ELi128EEEEEEEEEvNT_6ParamsE$_ZN4cute5tupleIJNS0_IJNS0_IJNS_1CILi2EEES2_EEENS1_ILi8EEES3_EEENS0_IJNS0_IJNS1_ILi1EEEiEEENS1_ILi1024EEENS0_IJiiEEEEEEEEC2ERKS5_RKSA_,($_ZN7cutlass13device_kernelIN5flash19enable_sm80_to_sm89INS1_16FlashAttnBwdSm80INS1_25CollectiveMainloopBwdSm80ILi2ELi2EN4cute5tupleIJNS5_1CILi128EEES8_NS7_ILi64EEEEEENS_6half_tEfNS_4arch4Sm80ELb0ELb0ELb1ELb1ELb1ELb0ELb0ELb0ELi2ELi4ELi4ELi4ELb0EEENS1_24CollectiveEpilogueBwdGQAISA_fSD_Li256ELb1ELb1EEENS1_19SingleTileSchedulerILb1ELb0ELb0ELi128EEEEEEEEEvNT_6ParamsE$_ZN4cute5tupleIJNS0_IJNS0_IJNS_1CILi2EEES2_EEES3_NS1_ILi8EEEEEENS0_IJNS0_IJiNS1_ILi512EEEEEENS0_IJiiEEENS1_ILi1024EEEEEEEEC2ERKS5_RKSA_ - $_ZN7cutlass13device_kernelIN5flash19enable_sm80_to_sm89INS1_16FlashAttnBwdSm80INS1_25CollectiveMainloopBwdSm80ILi2ELi2EN4cute5tupleIJNS5_1CILi128EEES8_NS7_ILi64EEEEEENS_6half_tEfNS_4arch4Sm80ELb0ELb0ELb1ELb1ELb1ELb0ELb0ELb0ELi2ELi4ELi4ELi4ELb0EEENS1_24CollectiveEpilogueBwdGQAISA_fSD_Li256ELb1ELb1EEENS1_19SingleTileSchedulerILb1ELb0ELb0ELi128EEEEEEEEEvNT_6ParamsE$_ZN4cute5tupleIJNS0_IJNS0_IJNS_1CILi2EEES2_EEENS1_ILi8EEES3_EEENS0_IJNS0_IJNS1_ILi1EEEiEEENS1_ILi1024EEENS0_IJiiEEEEEEEEC2ERKS5_RKSA_)
$_ZN7cutlass13device_kernelIN5flash19enable_sm80_to_sm89INS1_16FlashAttnBwdSm80INS1_25CollectiveMainloopBwdSm80ILi2ELi2EN4cute5tupleIJNS5_1CILi128EEES8_NS7_ILi64EEEEEENS_6half_tEfNS_4arch4Sm80ELb0ELb0ELb1ELb1ELb1ELb0ELb0ELb0ELi2ELi4ELi4ELi4ELb0EEENS1_24CollectiveEpilogueBwdGQAISA_fSD_Li256ELb1ELb1EEENS1_19SingleTileSchedulerILb1ELb0ELb0ELi128EEEEEEEEEvNT_6ParamsE$_ZN4cute5tupleIJNS0_IJNS0_IJNS_1CILi2EEES2_EEENS1_ILi8EEES3_EEENS0_IJNS0_IJNS1_ILi1EEEiEEENS1_ILi1024EEENS0_IJiiEEEEEEEEC2ERKS5_RKSA_:
[----:B------:R-:W-:Y:S01]  /*8820*/  IADD3 R4, R60, -c[0x0][0x20], RZ ;  /* 0x800008003c047a10 */ /* 0x000fe20007ffe0ff */
[----:B------:R-:W-:Y:S01]  /*8830*/  IMAD.MOV.U32 R28, RZ, RZ, R6 ;  /* 0x000000ffff1c7224 */ /* 0x000fe200078e0006 */
[----:B------:R-:W-:-:S03]  /*8840*/  MOV R29, 0x0 ;  /* 0x00000000001d7802 */ /* 0x000fc60000000f00 */
[----:B------:R1:W-:Y:S04]  /*8850*/  STL [R4], R2 ;  /* 0x0000000204007387 */ /* 0x0003e80000100800 */
[----:B------:R1:W-:Y:S04]  /*8860*/  STL [R4+0x4], R3 ;  /* 0x0000040304007387 */ /* 0x0003e80000100800 */
[----:B------:R1:W-:Y:S01]  /*8870*/  STL [R4+0x8], R5 ;  /* 0x0000080504007387 */ /* 0x0003e20000100800 */
[----:B------:R-:W-:Y:S05]  /*8880*/  RET.REL.NODEC R28 `(_ZN7cutlass13device_kernelIN5flash19enable_sm80_to_sm89INS1_16FlashAttnBwdSm80INS1_25CollectiveMainloopBwdSm80ILi2ELi2EN4cute5tupleIJNS5_1CILi128EEES8_NS7_ILi64EEEEEENS_6half_tEfNS_4arch4Sm80ELb0ELb0ELb1ELb1ELb1ELb0ELb0ELb0ELi2ELi4ELi4ELi4ELb0EEENS1_24CollectiveEpilogueBwdGQAISA_fSD_Li256ELb1ELb1EEENS1_19SingleTileSchedulerILb1ELb0ELb0ELi128EEEEEEEEEvNT_6ParamsE) ;  /* 0xffff77701c007950 */ /* 0x000fea0003c3ffff */
        .type           $_ZN7cutlass13device_kernelIN5flash19enable_sm80_to_sm89INS1_16FlashAttnBwdSm80INS1_25CollectiveMainloopBwdSm80ILi2ELi2EN4cute5tupleIJNS5_1CILi128EEES8_NS7_ILi64EEEEEENS_6half_tEfNS_4arch4Sm80ELb0ELb0ELb1ELb1ELb1ELb0ELb0ELb0ELi2ELi4ELi4ELi4ELb0EEENS1_24CollectiveEpilogueBwdGQAISA_fSD_Li256ELb1ELb1EEENS1_19SingleTileSchedulerILb1ELb0ELb0ELi128EEEEEEEEEvNT_6ParamsE$_ZN4cute5tupleIJNS0_IJNS0_IJNS_1CILi2EEES2_EEES3_NS1_ILi8EEEEEENS0_IJNS0_IJiNS1_ILi512EEEEEENS0_IJiiEEENS1_ILi1024EEEEEEEEC2ERKS5_RKSA_,@function
        .size           $_ZN7cutlass13device_kernelIN5flash19enable_sm80_to_sm89INS1_16FlashAttnBwdSm80INS1_25CollectiveMainloopBwdSm80ILi2ELi2EN4cute5tupleIJNS5_1CILi128EEES8_NS7_ILi64EEEEEENS_6half_tEfNS_4arch4Sm80ELb0ELb0ELb1ELb1ELb1ELb0ELb0ELb0ELi2ELi4ELi4ELi4ELb0EEENS1_24CollectiveEpilogueBwdGQAISA_fSD_Li256ELb1ELb1EEENS1_19SingleTileSchedulerILb1ELb0ELb0ELi128EEEEEEEEEvNT_6ParamsE$_ZN4cute5tupleIJNS0_IJNS0_IJNS_1CILi2EEES2_EEES3_NS1_ILi8EEEEEENS0_IJNS0_IJiNS1_ILi512EEEEEENS0_IJiiEEENS1_ILi1024EEEEEEEEC2ERKS5_RKSA_,($_ZN7cutlass13device_kernelIN5flash19enable_sm80_to_sm89INS1_16FlashAttnBwdSm80INS1_25CollectiveMainloopBwdSm80ILi2ELi2EN4cute5tupleIJNS5_1CILi128EEES8_NS7_ILi64EEEEEENS_6half_tEfNS_4arch4Sm80ELb0ELb0ELb1ELb1ELb1ELb0ELb0ELb0ELi2ELi4ELi4ELi4ELb0EEENS1_24CollectiveEpilogueBwdGQAISA_fSD_Li256ELb1ELb1EEENS1_19SingleTileSchedulerILb1ELb0ELb0ELi128EEEEEEEEEvNT_6ParamsE$_ZN4cute5tupleIJNS0_IJNS0_IJNS_1CILi2EEES2_S2_EEES2_NS0_IJNS0_IJS2_S2_EEES2_EEEEEENS0_IJNS0_IJNS1_ILi1EEENS1_ILi512EEEiEEENS1_ILi4096EEENS0_IJNS0_IJiiEEENS1_ILi8192EEEEEEEEEEEC2ERKS6_RKSE_ - $_ZN7cutlass13device_kernelIN5flash19enable_sm80_to_sm89INS1_16FlashAttnBwdSm80INS1_25CollectiveMainloopBwdSm80ILi2ELi2EN4cute5tupleIJNS5_1CILi128EEES8_NS7_ILi64EEEEEENS_6half_tEfNS_4arch4Sm80ELb0ELb0ELb1ELb1ELb1ELb0ELb0ELb0ELi2ELi4ELi4ELi4ELb0EEENS1_24CollectiveEpilogueBwdGQAISA_fSD_Li256ELb1ELb1EEENS1_19SingleTileSchedulerILb1ELb0ELb0ELi128EEEEEEEEEvNT_6ParamsE$_ZN4cute5tupleIJNS0_IJNS0_IJNS_1CILi2EEES2_EEES3_NS1_ILi8EEEEEENS0_IJNS0_IJiNS1_ILi512EEEEEENS0_IJiiEEENS1_ILi1024EEEEEEEEC2ERKS5_RKSA_)
$_ZN7cutlass13device_kernelIN5flash19enable_sm80_to_sm89INS1_16FlashAttnBwdSm80INS1_25CollectiveMainloopBwdSm80ILi2ELi2EN4cute5tupleIJNS5_1CILi128EEES8_NS7_ILi64EEEEEENS_6half_tEfNS_4arch4Sm80ELb0ELb0ELb1ELb1ELb1ELb0ELb0ELb0ELi2ELi4ELi4ELi4ELb0EEENS1_24CollectiveEpilogueBwdGQAISA_fSD_Li256ELb1ELb1EEENS1_19SingleTileSchedulerILb1ELb0ELb0ELi128EEEEEEEEEvNT_6ParamsE$_ZN4cute5tupleIJNS0_IJNS0_IJNS_1CILi2EEES2_EEES3_NS1_ILi8EEEEEENS0_IJNS0_IJiNS1_ILi512EEEEEENS0_IJiiEEENS1_ILi1024EEEEEEEEC2ERKS5_RKSA_:
[----:B------:R-:W-:Y:S01]  /*8890*/  IADD3 R4, R81, -c[0x0][0x20], RZ ;  /* 0x8000080051047a10 */ /* 0x000fe20007ffe0ff */
[----:B------:R-:W-:Y:S01]  /*88a0*/  IMAD.MOV.U32 R26, RZ, RZ, R12 ;  /* 0x000000ffff1a7224 */ /* 0x000fe200078e000c */
[----:B------:R-:W-:-:S03]  /*88b0*/  MOV R27, 0x0 ;  /* 0x00000000001b7802 */ /* 0x000fc60000000f00 */
[----:B------:R1:W-:Y:S04]  /*88c0*/  STL [R4], R2 ;  /* 0x0000000204007387 */ /* 0x0003e80000100800 */
[----:B------:R1:W-:Y:S04]  /*88d0*/  STL [R4+0x4], R3 ;  /* 0x0000040304007387 */ /* 0x0003e80000100800 */
[----:B------:R1:W-:Y:S01]  /*88e0*/  STL [R4+0x8], R5 ;  /* 0x0000080504007387 */ /* 0x0003e20000100800 */
[----:B------:R-:W-:Y:S05]  /*88f0*/  RET.REL.NODEC R26 `(_ZN7cutlass13device_kernelIN5flash19enable_sm80_to_sm89INS1_16FlashAttnBwdSm80INS1_25CollectiveMainloopBwdSm80ILi2ELi2EN4cute5tupleIJNS5_1CILi128EEES8_NS7_ILi64EEEEEENS_6half_tEfNS_4arch4Sm80ELb0ELb0ELb1ELb1ELb1ELb0ELb0ELb0ELi2ELi4ELi4ELi4ELb0EEENS1_24CollectiveEpilogueBwdGQAISA_fSD_Li256ELb1ELb1EEENS1_19SingleTileSchedulerILb1ELb0ELb0ELi128EEEEEEEEEvNT_6ParamsE) ;  /* 0xffff77001a007950 */ /* 0x000fea0003c3ffff */
        .type           $_ZN7cutlass13device_kernelIN5flash19enable_sm80_to_sm89INS1_16FlashAttnBwdSm80INS1_25CollectiveMainloopBwdSm80ILi2ELi2EN4cute5tupleIJNS5_1CILi128EEES8_NS7_ILi64EEEEEENS_6half_tEfNS_4arch4Sm80ELb0ELb0ELb1ELb1ELb1ELb0ELb0ELb0ELi2ELi4ELi4ELi4ELb0EEENS1_24CollectiveEpilogueBwdGQAISA_fSD_Li256ELb1ELb1EEENS1_19SingleTileSchedulerILb1ELb0ELb0ELi128EEEEEEEEEvNT_6ParamsE$_ZN4cute5tupleIJNS0_IJNS0_IJNS_1CILi2EEES2_S2_EEES2_NS0_IJNS0_IJS2_S2_EEES2_EEEEEENS0_IJNS0_IJNS1_ILi1EEENS1_ILi512EEEiEEENS1_ILi4096EEENS0_IJNS0_IJiiEEENS1_ILi8192EEEEEEEEEEEC2ERKS6_RKSE_,@function
        .size           $_ZN7cutlass13device_kernelIN5flash19enable_sm80_to_sm89INS1_16FlashAttnBwdSm80INS1_25CollectiveMainloopBwdSm80ILi2ELi2EN4cute5tupleIJNS5_1CILi128EEES8_NS7_ILi64EEEEEENS_6half_tEfNS_4arch4Sm80ELb0ELb0ELb1ELb1ELb1ELb0ELb0ELb0ELi2ELi4ELi4ELi4ELb0EEENS1_24CollectiveEpilogueBwdGQAISA_fSD_Li256ELb1ELb1EEENS1_19SingleTileSchedulerILb1ELb0ELb0ELi128EEEEEEEEEvNT_6ParamsE$_ZN4cute5tupleIJNS0_IJNS0_IJNS_1CILi2EEES2_S2_EEES2_NS0_IJNS0_IJS2_S2_EEES2_EEEEEENS0_IJNS0_IJNS1_ILi1EEENS1_ILi512EEEiEEENS1_ILi4096EEENS0_IJNS0_IJiiEEENS1_ILi8192EEEEEEEEEEEC2ERKS6_RKSE_,($_ZN7cutlass13device_kernelIN5flash19enable_sm80_to_sm89INS1_16FlashAttnBwdSm80INS1_25CollectiveMainloopBwdSm80ILi2ELi2EN4cute5tupleIJNS5_1CILi128EEES8_NS7_ILi64EEEEEENS_6half_tEfNS_4arch4Sm80ELb0ELb0ELb1ELb1ELb1ELb0ELb0ELb0ELi2ELi4ELi4ELi4ELb0EEENS1_24CollectiveEpilogueBwdGQAISA_fSD_Li256ELb1ELb1EEENS1_19SingleTileSchedulerILb1ELb0ELb0ELi128EEEEEEEEEvNT_6ParamsE$_ZN4cute5tupleIJNS0_IJNS0_IJNS_1CILi2EEES2_S2_EEES2_NS0_IJS2_S2_EEEEEENS0_IJNS0_IJNS1_ILi1EEENS1_ILi512EEEiEEENS1_ILi4096EEENS0_IJiiEEEEEEEEC2ERKS5_RKSB_ - $_ZN7cutlass13device_kernelIN5flash19enable_sm80_to_sm89INS1_16FlashAttnBwdSm80INS1_25CollectiveMainloopBwdSm80ILi2ELi2EN4cute5tupleIJNS5_1CILi128EEES8_NS7_ILi64EEEEEENS_6half_tEfNS_4arch4Sm80ELb0ELb0ELb1ELb1ELb1ELb0ELb0ELb0ELi2ELi4ELi4ELi4ELb0EEENS1_24CollectiveEpilogueBwdGQAISA_fSD_Li256ELb1ELb1EEENS1_19SingleTileSchedulerILb1ELb0ELb0ELi128EEEEEEEEEvNT_6ParamsE$_ZN4cute5tupleIJNS0_IJNS0_IJNS_1CILi2EEES2_S2_EEES2_NS0_IJNS0_IJS2_S2_EEES2_EEEEEENS0_IJNS0_IJNS1_ILi1EEENS1_ILi512EEEiEEENS1_ILi4096EEENS0_IJNS0_IJiiEEENS1_ILi8192EEEEEEEEEEEC2ERKS6_RKSE_)
$_ZN7cutlass13device_kernelIN5flash19enable_sm80_to_sm89INS1_16FlashAttnBwdSm80INS1_25CollectiveMainloopBwdSm80ILi2ELi2EN4cute5tupleIJNS5_1CILi128EEES8_NS7_ILi64EEEEEENS_6half_tEfNS_4arch4Sm80ELb0ELb0ELb1ELb1ELb1ELb0ELb0ELb0ELi2ELi4ELi4ELi4ELb0EEENS1_24CollectiveEpilogueBwdGQAISA_fSD_Li256ELb1ELb1EEENS1_19SingleTileSchedulerILb1ELb0ELb0ELi128EEEEEEEEEvNT_6ParamsE$_ZN4cute5tupleIJNS0_IJNS0_IJNS_1CILi2EEES2_S2_EEES2_NS0_IJNS0_IJS2_S2_EEES2_EEEEEENS0_IJNS0_IJNS1_ILi1EEENS1_ILi512EEEiEEENS1_ILi4096EEENS0_IJNS0_IJiiEEENS1_ILi8192EEEEEEEEEEEC2ERKS6_RKSE_:
[----:B------:R-:W-:Y:S01]  /*8900*/  IADD3 R4, R81, -c[0x0][0x20], RZ ;  /* 0x8000080051047a10 */ /* 0x000fe20007ffe0ff */
[----:B------:R-:W-:Y:S01]  /*8910*/  IMAD.MOV.U32 R32, RZ, RZ, R6 ;  /* 0x000000ffff207224 */ /* 0x000fe200078e0006 */
[----:B------:R-:W-:-:S03]  /*8920*/  MOV R33, 0x0 ;  /* 0x0000000000217802 */ /* 0x000fc60000000f00 */
[----:B------:R1:W-:Y:S04]  /*8930*/  STL [R4], R2 ;  /* 0x0000000204007387 */ /* 0x0003e80000100800 */
[----:B------:R1:W-:Y:S04]  /*8940*/  STL [R4+0x4], R3 ;  /* 0x0000040304007387 */ /* 0x0003e80000100800 */
[----:B------:R1:W-:Y:S01]  /*8950*/  STL [R4+0x8], R5 ;  /* 0x0000080504007387 */ /* 0x0003e20000100800 */
[----:B------:R-:W-:Y:S05]  /*8960*/  RET.REL.NODEC R32 `(_ZN7cutlass13device_kernelIN5flash19enable_sm80_to_sm89INS1_16FlashAttnBwdSm80INS1_25CollectiveMainloopBwdSm80ILi2ELi2EN4cute5tupleIJNS5_1CILi128EEES8_NS7_ILi64EEEEEENS_6half_tEfNS_4arch4Sm80ELb0ELb0ELb1ELb1ELb1ELb0ELb0ELb0ELi2ELi4ELi4ELi4ELb0EEENS1_24CollectiveEpilogueBwdGQAISA_fSD_Li256ELb1ELb1EEENS1_19SingleTileSchedulerILb1ELb0ELb0ELi128EEEEEEEEEvNT_6ParamsE) ;  /* 0xffff769020007950 */ /* 0x000fea0003c3ffff */
        .type           $_ZN7cutlass13device_kernelIN5flash19enable_sm80_to_sm89INS1_16FlashAttnBwdSm80INS1_25CollectiveMainloopBwdSm80ILi2ELi2EN4cute5tupleIJNS5_1CILi128EEES8_NS7_ILi64EEEEEENS_6half_tEfNS_4arch4Sm80ELb0ELb0ELb1ELb1ELb1ELb0ELb0ELb0ELi2ELi4ELi4ELi4ELb0EEENS1_24CollectiveEpilogueBwdGQAISA_fSD_Li256ELb1ELb1EEENS1_19SingleTileSchedulerILb1ELb0ELb0ELi128EEEEEEEEEvNT_6ParamsE$_ZN4cute5tupleIJNS0_IJNS0_IJNS_1CILi2EEES2_S2_EEES2_NS0_IJS2_S2_EEEEEENS0_IJNS0_IJNS1_ILi1EEENS1_ILi512EEEiEEENS1_ILi4096EEENS0_IJiiEEEEEEEEC2ERKS5_RKSB_,@function
        .size           $_ZN7cutlass13device_kernelIN5flash19enable_sm80_to_sm89INS1_16FlashAttnBwdSm80INS1_25CollectiveMainloopBwdSm80ILi2ELi2EN4cute5tupleIJNS5_1CILi128EEES8_NS7_ILi64EEEEEENS_6half_tEfNS_4arch4Sm80ELb0ELb0ELb1ELb1ELb1ELb0ELb0ELb0ELi2ELi4ELi4ELi4ELb0EEENS1_24CollectiveEpilogueBwdGQAISA_fSD_Li256ELb1ELb1EEENS1_19SingleTileSchedulerILb1ELb0ELb0ELi128EEEEEEEEEvNT_6ParamsE$_ZN4cute5tupleIJNS0_IJNS0_IJNS_1CILi2EEES2_S2_EEES2_NS0_IJS2_S2_EEEEEENS0_IJNS0_IJNS1_ILi1EEENS1_ILi512EEEiEEENS1_ILi4096EEENS0_IJiiEEEEEEEEC2ERKS5_RKSB_,($_ZN7cutlass13device_kernelIN5flash19enable_sm80_to_sm89INS1_16FlashAttnBwdSm80INS1_25CollectiveMainloopBwdSm80ILi2ELi2EN4cute5tupleIJNS5_1CILi128EEES8_NS7_ILi64EEEEEENS_6half_tEfNS_4arch4Sm80ELb0ELb0ELb1ELb1ELb1ELb0ELb0ELb0ELi2ELi4ELi4ELi4ELb0EEENS1_24CollectiveEpilogueBwdGQAISA_fSD_Li256ELb1ELb1EEENS1_19SingleTileSchedulerILb1ELb0ELb0ELi128EEEEEEEEEvNT_6ParamsE$_ZN4cute5tupleIJNS0_IJNS0_IJNS_1CILi8EEENS1_ILi1EEEEEENS0_IJNS1_ILi2EEEEEEEEENS0_IJNS0_IJS3_NS1_ILi0EEEEEENS0_IJiEEEEEEEEC2ERKS7_RKSB_ - $_ZN7cutlass13device_kernelIN5flash19enable_sm80_to_sm89INS1_16FlashAttnBwdSm80INS1_25CollectiveMainloopBwdSm80ILi2ELi2EN4cute5tupleIJNS5_1CILi128EEES8_NS7_ILi64EEEEEENS_6half_tEfNS_4arch4Sm80ELb0ELb0ELb1ELb1ELb1ELb0ELb0ELb0ELi2ELi4ELi4ELi4ELb0EEENS1_24CollectiveEpilogueBwdGQAISA_fSD_Li256ELb1ELb1EEENS1_19SingleTileSchedulerILb1ELb0ELb0ELi128EEEEEEEEEvNT_6ParamsE$_ZN4cute5tupleIJNS0_IJNS0_IJNS_1CILi2EEES2_S2_EEES2_NS0_IJS2_S2_EEEEEENS0_IJNS0_IJNS1_ILi1EEENS1_ILi512EEEiEEENS1_ILi4096EEENS0_IJiiEEEEEEEEC2ERKS5_RKSB_)
$_ZN7cutlass13device_kernelIN5flash19enable_sm80_to_sm89INS1_16FlashAttnBwdSm80INS1_25CollectiveMainloopBwdSm80ILi2ELi2EN4cute5tupleIJNS5_1CILi128EEES8_NS7_ILi64EEEEEENS_6half_tEfNS_4arch4Sm80ELb0ELb0ELb1ELb1ELb1ELb0ELb0ELb0ELi2ELi4ELi4ELi4ELb0EEENS1_24CollectiveEpilogueBwdGQAISA_fSD_Li256ELb1ELb1EEENS1_19SingleTileSchedulerILb1ELb0ELb0ELi128EEEEEEEEEvNT_6ParamsE$_ZN4cute5tupleIJNS0_IJNS0_IJNS_1CILi2EEES2_S2_EEES2_NS0_IJS2_S2_EEEEEENS0_IJNS0_IJNS1_ILi1EEENS1_ILi512EEEiEEENS1_ILi4096EEENS0_IJiiEEEEEEEEC2ERKS5_RKSB_:
[----:B------:R-:W-:Y:S01]  /*8970*/  IADD3 R4, R60, -c[0x0][0x20], RZ ;  /* 0x800008003c047a10 */ /* 0x000fe20007ffe0ff */
[----:B------:R-:W-:Y:S01]  /*8980*/  IMAD.MOV.U32 R30, RZ, RZ, R6 ;  /* 0x000000ffff1e7224 */ /* 0x000fe200078e0006 */
[----:B------:R-:W-:-:S03]  /*8990*/  MOV R31, 0x0 ;  /* 0x00000000001f7802 */ /* 0x000fc60000000f00 */
[----:B------:R1:W-:Y:S04]  /*89a0*/  STL [R4], R2 ;  /* 0x0000000204007387 */ /* 0x0003e80000100800 */
[----:B------:R1:W-:Y:S04]  /*89b0*/  STL [R4+0x4], R3 ;  /* 0x0000040304007387 */ /* 0x0003e80000100800 */
[----:B------:R1:W-:Y:S01]  /*89c0*/  STL [R4+0x8], R5 ;  /* 0x0000080504007387 */ /* 0x0003e20000100800 */
[----:B------:R-:W-:Y:S05]  /*89d0*/  RET.REL.NODEC R30 `(_ZN7cutlass13device_kernelIN5flash19enable_sm80_to_sm89INS1_16FlashAttnBwdSm80INS1_25CollectiveMainloopBwdSm80ILi2ELi2EN4cute5tupleIJNS5_1CILi128EEES8_NS7_ILi64EEEEEENS_6half_tEfNS_4arch4Sm80ELb0ELb0ELb1ELb1ELb1ELb0ELb0ELb0ELi2ELi4ELi4ELi4ELb0EEENS1_24CollectiveEpilogueBwdGQAISA_fSD_Li256ELb1ELb1EEENS1_19SingleTileSchedulerILb1ELb0ELb0ELi128EEEEEEEEEvNT_6ParamsE) ;  /* 0xffff76201e007950 */ /* 0x000fea0003c3ffff */
        .type           $_ZN7cutlass13device_kernelIN5flash19enable_sm80_to_sm89INS1_16FlashAttnBwdSm80INS1_25CollectiveMainloopBwdSm80ILi2ELi2EN4cute5tupleIJNS5_1CILi128EEES8_NS7_ILi64EEEEEENS_6half_tEfNS_4arch4Sm80ELb0ELb0ELb1ELb1ELb1ELb0ELb0ELb0ELi2ELi4ELi4ELi4ELb0EEENS1_24CollectiveEpilogueBwdGQAISA_fSD_Li256ELb1ELb1EEENS1_19SingleTileSchedulerILb1ELb0ELb0ELi128EEEEEEEEEvNT_6ParamsE$_ZN4cute5tupleIJNS0_IJNS0_IJNS_1CILi8EEENS1_ILi1EEEEEENS0_IJNS1_ILi2EEEEEEEEENS0_IJNS0_IJS3_NS1_ILi0EEEEEENS0_IJiEEEEEEEEC2ERKS7_RKSB_,@function
        .size           $_ZN7cutlass13device_kernelIN5flash19enable_sm80_to_sm89INS1_16FlashAttnBwdSm80INS1_25CollectiveMainloopBwdSm80ILi2ELi2EN4cute5tupleIJNS5_1CILi128EEES8_NS7_ILi64EEEEEENS_6half_tEfNS_4arch4Sm80ELb0ELb0ELb1ELb1ELb1ELb0ELb0ELb0ELi2ELi4ELi4ELi4ELb0EEENS1_24CollectiveEpilogueBwdGQAISA_fSD_Li256ELb1ELb1EEENS1_19SingleTileSchedulerILb1ELb0ELb0ELi128EEEEEEEEEvNT_6ParamsE$_ZN4cute5tupleIJNS0_IJNS0_IJNS_1CILi8EEENS1_ILi1EEEEEENS0_IJNS1_ILi2EEEEEEEEENS0_IJNS0_IJS3_NS1_ILi0EEEEEENS0_IJiEEEEEEEEC2ERKS7_RKSB_,($_ZN7cutlass13device_kernelIN5flash19enable_sm80_to_sm89INS1_16FlashAttnBwdSm80INS1_25CollectiveMainloopBwdSm80ILi2ELi2EN4cute5tupleIJNS5_1CILi128EEES8_NS7_ILi64EEEEEENS_6half_tEfNS_4arch4Sm80ELb0ELb0ELb1ELb1ELb1ELb0ELb0ELb0ELi2ELi4ELi4ELi4ELb0EEENS1_24CollectiveEpilogueBwdGQAISA_fSD_Li256ELb1ELb1EEENS1_19SingleTileSchedulerILb1ELb0ELb0ELi128EEEEEEEEEvNT_6ParamsE$_ZN4cute5tupleIJNS0_IJNS0_IJNS_1CILi8EEENS1_ILi1EEEEEENS1_ILi2EEEEEENS0_IJNS0_IJS3_NS1_ILi0EEEEEEiEEEEEC2ERKS6_RKS9_ - $_ZN7cutlass13device_kernelIN5flash19enable_sm80_to_sm89INS1_16FlashAttnBwdSm80INS1_25CollectiveMainloopBwdSm80ILi2ELi2EN4cute5tupleIJNS5_1CILi128EEES8_NS7_ILi64EEEEEENS_6half_tEfNS_4arch4Sm80ELb0ELb0ELb1ELb1ELb1ELb0ELb0ELb0ELi2ELi4ELi4ELi4ELb0EEENS1_24CollectiveEpilogueBwdGQAISA_fSD_Li256ELb1ELb1EEENS1_19SingleTileSchedulerILb1ELb0ELb0ELi128EEEEEEEEEvNT_6ParamsE$_ZN4cute5tupleIJNS0_IJNS0_IJNS_1CILi8EEENS1_ILi1EEEEEENS0_IJNS1_ILi2EEEEEEEEENS0_IJNS0_IJS3_NS1_ILi0EEEEEENS0_IJiEEEEEEEEC2ERKS7_RKSB_)
$_ZN7cutlass13device_kernelIN5flash19enable_sm80_to_sm89INS1_16FlashAttnBwdSm80INS1_25CollectiveMainloopBwdSm80ILi2ELi2EN4cute5tupleIJNS5_1CILi128EEES8_NS7_ILi64EEEEEENS_6half_tEfNS_4arch4Sm80ELb0ELb0ELb1ELb1ELb1ELb0ELb0ELb0ELi2ELi4ELi4ELi4ELb0EEENS1_24CollectiveEpilogueBwdGQAISA_fSD_Li256ELb1ELb1EEENS1_19SingleTileSchedulerILb1ELb0ELb0ELi128EEEEEEEEEvNT_6ParamsE$_ZN4cute5tupleIJNS0_IJNS0_IJNS_1CILi8EEENS1_ILi1EEEEEENS0_IJNS1_ILi2EEEEEEEEENS0_IJNS0_IJS3_NS1_ILi0EEEEEENS0_IJiEEEEEEEEC2ERKS7_RKSB_:
[----:B------:R-:W-:Y:S02]  /*89e0*/  IADD3 R36, R82, -c[0x0][0x20], RZ ;  /* 0x8000080052247a10 */ /* 0x000fe40007ffe0ff */
[----:B------:R-:W-:-:S03]  /*89f0*/  MOV R39, 0x0 ;  /* 0x0000000000277802 */ /* 0x000fc60000000f00 */
[----:B------:R1:W-:Y:S01]  /*8a00*/  STL [R36], R37 ;  /* 0x0000002524007387 */ /* 0x0003e20000100800 */
[----:B------:R-:W-:Y:S05]  /*8a10*/  RET.REL.NODEC R38 `(_ZN7cutlass13device_kernelIN5flash19enable_sm80_to_sm89INS1_16FlashAttnBwdSm80INS1_25CollectiveMainloopBwdSm80ILi2ELi2EN4cute5tupleIJNS5_1CILi128EEES8_NS7_ILi64EEEEEENS_6half_tEfNS_4arch4Sm80ELb0ELb0ELb1ELb1ELb1ELb0ELb0ELb0ELi2ELi4ELi4ELi4ELb0EEENS1_24CollectiveEpilogueBwdGQAISA_fSD_Li256ELb1ELb1EEENS1_19SingleTileSchedulerILb1ELb0ELb0ELi128EEEEEEEEEvNT_6ParamsE) ;  /* 0xffff75e026007950 */ /* 0x000fea0003c3ffff */
        .type           $_ZN7cutlass13device_kernelIN5flash19enable_sm80_to_sm89INS1_16FlashAttnBwdSm80INS1_25CollectiveMainloopBwdSm80ILi2ELi2EN4cute5tupleIJNS5_1CILi128EEES8_NS7_ILi64EEEEEENS_6half_tEfNS_4arch4Sm80ELb0ELb0ELb1ELb1ELb1ELb0ELb0ELb0ELi2ELi4ELi4ELi4ELb0EEENS1_24CollectiveEpilogueBwdGQAISA_fSD_Li256ELb1ELb1EEENS1_19SingleTileSchedulerILb1ELb0ELb0ELi128EEEEEEEEEvNT_6ParamsE$_ZN4cute5tupleIJNS0_IJNS0_IJNS_1CILi8EEENS1_ILi1EEEEEENS1_ILi2EEEEEENS0_IJNS0_IJS3_NS1_ILi0EEEEEEiEEEEEC2ERKS6_RKS9_,@function
        .size           $_ZN7cutlass13device_kernelIN5flash19enable_sm80_to_sm89INS1_16FlashAttnBwdSm80INS1_25CollectiveMainloopBwdSm80ILi2ELi2EN4cute5tupleIJNS5_1CILi128EEES8_NS7_ILi64EEEEEENS_6half_tEfNS_4arch4Sm80ELb0ELb0ELb1ELb1ELb1ELb0ELb0ELb0ELi2ELi4ELi4ELi4ELb0EEENS1_24CollectiveEpilogueBwdGQAISA_fSD_Li256ELb1ELb1EEENS1_19SingleTileSchedulerILb1ELb0ELb0ELi128EEEEEEEEEvNT_6ParamsE$_ZN4cute5tupleIJNS0_IJNS0_IJNS_1CILi8EEENS1_ILi1EEEEEENS1_ILi2EEEEEENS0_IJNS0_IJS3_NS1_ILi0EEEEEEiEEEEEC2ERKS6_RKS9_,($_ZN7cutlass13device_kernelIN5flash19enable_sm80_to_sm89INS1_16FlashAttnBwdSm80INS1_25CollectiveMainloopBwdSm80ILi2ELi2EN4cute5tupleIJNS5_1CILi128EEES8_NS7_ILi64EEEEEENS_6half_tEfNS_4arch4Sm80ELb0ELb0ELb1ELb1ELb1ELb0ELb0ELb0ELi2ELi4ELi4ELi4ELb0EEENS1_24CollectiveEpilogueBwdGQAISA_fSD_Li256ELb1ELb1EEENS1_19SingleTileSchedulerILb1ELb0ELb0ELi128EEEEEEEEEvNT_6ParamsE$_ZN4cute5tupleIJNS0_IJNS0_IJNS_1CILi8EEENS1_ILi1EEEEEENS1_ILi2EEENS0_IJS5_S5_EEEEEENS0_IJNS0_IJS3_NS1_ILi0EEEEEENS1_ILi4096EEENS0_IJiiEEEEEEEEC2ERKS7_RKSC_ - $_ZN7cutlass13device_kernelIN5flash19enable_sm80_to_sm89INS1_16FlashAttnBwdSm80INS1_25CollectiveMainloopBwdSm80ILi2ELi2EN4cute5tupleIJNS5_1CILi128EEES8_NS7_ILi64EEEEEENS_6half_tEfNS_4arch4Sm80ELb0ELb0ELb1ELb1ELb1ELb0ELb0ELb0ELi2ELi4ELi4ELi4ELb0EEENS1_24CollectiveEpilogueBwdGQAISA_fSD_Li256ELb1ELb1EEENS1_19SingleTileSchedulerILb1ELb0ELb0ELi128EEEEEEEEEvNT_6ParamsE$_ZN4cute5tupleIJNS0_IJNS0_IJNS_1CILi8EEENS1_ILi1EEEEEENS1_ILi2EEEEEENS0_IJNS0_IJS3_NS1_ILi0EEEEEEiEEEEEC2ERKS6_RKS9_)
$_ZN7cutlass13device_kernelIN5flash19enable_sm80_to_sm89INS1_16FlashAttnBwdSm80INS1_25CollectiveMainloopBwdSm80ILi2ELi2EN4cute5tupleIJNS5_1CILi128EEES8_NS7_ILi64EEEEEENS_6half_tEfNS_4arch4Sm80ELb0ELb0ELb1ELb1ELb1ELb0ELb0ELb0ELi2ELi4ELi4ELi4ELb0EEENS1_24CollectiveEpilogueBwdGQAISA_fSD_Li256ELb1ELb1EEENS1_19SingleTileSchedulerILb1ELb0ELb0ELi128EEEEEEEEEvNT_6ParamsE$_ZN4cute5tupleIJNS0_IJNS0_IJNS_1CILi8EEENS1_ILi1EEEEEENS1_ILi2EEEEEENS0_IJNS0_IJS3_NS1_ILi0EEEEEEiEEEEEC2ERKS6_RKS9_:
[----:B------:R-:W-:Y:S02]  /*8a20*/  IADD3 R2, R82, -c[0x0][0x20], RZ ;  /* 0x8000080052027a10 */ /* 0x000fe40007ffe0ff */
[----:B------:R-:W-:-:S03]  /*8a30*/  MOV R37, 0x0 ;  /* 0x0000000000257802 */ /* 0x000fc60000000f00 */
[----:B------:R1:W-:Y:S01]  /*8a40*/  STL [R2], R3 ;  /* 0x0000000302007387 */ /* 0x0003e20000100800 */
[----:B------:R-:W-:Y:S05]  /*8a50*/  RET.REL.NODEC R36 `(_ZN7cutlass13device_kernelIN5flash19enable_sm80_to_sm89INS1_16FlashAttnBwdSm80INS1_25CollectiveMainloopBwdSm80ILi2ELi2EN4cute5tupleIJNS5_1CILi128EEES8_NS7_ILi64EEEEEENS_6half_tEfNS_4arch4Sm80ELb0ELb0ELb1ELb1ELb1ELb0ELb0ELb0ELi2ELi4ELi4ELi4ELb0EEENS1_24CollectiveEpilogueBwdGQAISA_fSD_Li256ELb1ELb1EEENS1_19SingleTileSchedulerILb1ELb0ELb0ELi128EEEEEEEEEvNT_6ParamsE) ;  /* 0xffff75a024007950 */ /* 0x000fea0003c3ffff */
        .type           $_ZN7cutlass13device_kernelIN5flash19enable_sm80_to_sm89INS1_16FlashAttnBwdSm80INS1_25CollectiveMainloopBwdSm80ILi2ELi2EN4cute5tupleIJNS5_1CILi128EEES8_NS7_ILi64EEEEEENS_6half_tEfNS_4arch4Sm80ELb0ELb0ELb1ELb1ELb1ELb0ELb0ELb0ELi2ELi4ELi4ELi4ELb0EEENS1_24CollectiveEpilogueBwdGQAISA_fSD_Li256ELb1ELb1EEENS1_19SingleTileSchedulerILb1ELb0ELb0ELi128EEEEEEEEEvNT_6ParamsE$_ZN4cute5tupleIJNS0_IJNS0_IJNS_1CILi8EEENS1_ILi1EEEEEENS1_ILi2EEENS0_IJS5_S5_EEEEEENS0_IJNS0_IJS3_NS1_ILi0EEEEEENS1_ILi4096EEENS0_IJiiEEEEEEEEC2ERKS7_RKSC_,@function
        .size           $_ZN7cutlass13device_kernelIN5flash19enable_sm80_to_sm89INS1_16FlashAttnBwdSm80INS1_25CollectiveMainloopBwdSm80ILi2ELi2EN4cute5tupleIJNS5_1CILi128EEES8_NS7_ILi64EEEEEENS_6half_tEfNS_4arch4Sm80ELb0ELb0ELb1ELb1ELb1ELb0ELb0ELb0ELi2ELi4ELi4ELi4ELb0EEENS1_24CollectiveEpilogueBwdGQAISA_fSD_Li256ELb1ELb1EEENS1_19SingleTileSchedulerILb1ELb0ELb0ELi128EEEEEEEEEvNT_6ParamsE$_ZN4cute5tupleIJNS0_IJNS0_IJNS_1CILi8EEENS1_ILi1EEEEEENS1_ILi2EEENS0_IJS5_S5_EEEEEENS0_IJNS0_IJS3_NS1_ILi0EEEEEENS1_ILi4096EEENS0_IJiiEEEEEEEEC2ERKS7_RKSC_,($_ZN7cutlass13device_kernelIN5flash19enable_sm80_to_sm89INS1_16FlashAttnBwdSm80INS1_25CollectiveMainloopBwdSm80ILi2ELi2EN4cute5tupleIJNS5_1CILi128EEES8_NS7_ILi64EEEEEENS_6half_tEfNS_4arch4Sm80ELb0ELb0ELb1ELb1ELb1ELb0ELb0ELb0ELi2ELi4ELi4ELi4ELb0EEENS1_24CollectiveEpilogueBwdGQAISA_fSD_Li256ELb1ELb1EEENS1_19SingleTileSchedulerILb1ELb0ELb0ELi128EEEEEEEEEvNT_6ParamsE$_ZN4cute5tupleIJNS0_IJNS0_IJNS_1CILi8EEENS1_ILi1EEEEEENS1_ILi2EEES2_EEENS0_IJNS0_IJS3_NS1_ILi0EEEEEEiNS1_ILi1024EEEEEEEEC2ERKS6_RKSA_ - $_ZN7cutlass13device_kernelIN5flash19enable_sm80_to_sm89INS1_16FlashAttnBwdSm80INS1_25CollectiveMainloopBwdSm80ILi2ELi2EN4cute5tupleIJNS5_1CILi128EEES8_NS7_ILi64EEEEEENS_6half_tEfNS_4arch4Sm80ELb0ELb0ELb1ELb1ELb1ELb0ELb0ELb0ELi2ELi4ELi4ELi4ELb0EEENS1_24CollectiveEpilogueBwdGQAISA_fSD_Li256ELb1ELb1EEENS1_19SingleTileSchedulerILb1ELb0ELb0ELi128EEEEEEEEEvNT_6ParamsE$_ZN4cute5tupleIJNS0_IJNS0_IJNS_1CILi8EEENS1_ILi1EEEEEENS1_ILi2EEENS0_IJS5_S5_EEEEEENS0_IJNS0_IJS3_NS1_ILi0EEEEEENS1_ILi4096EEENS0_IJiiEEEEEEEEC2ERKS7_RKSC_)
$_ZN7cutlass13device_kernelIN5flash19enable_sm80_to_sm89INS1_16FlashAttnBwdSm80INS1_25CollectiveMainloopBwdSm80ILi2ELi2EN4cute5tupleIJNS5_1CILi128EEES8_NS7_ILi64EEEEEENS_6half_tEfNS_4arch4Sm80ELb0ELb0ELb1ELb1ELb1ELb0ELb0ELb0ELi2ELi4ELi4ELi4ELb0EEENS1_24CollectiveEpilogueBwdGQAISA_fSD_Li256ELb1ELb1EEENS1_19SingleTileSchedulerILb1ELb0ELb0ELi128EEEEEEEEEvNT_6ParamsE$_ZN4cute5tupleIJNS0_IJNS0_IJNS_1CILi8EEENS1_ILi1EEEEEENS1_ILi2EEENS0_IJS5_S5_EEEEEENS0_IJNS0_IJS3_NS1_ILi0EEEEEENS1_ILi4096EEENS0_IJiiEEEEEEEEC2ERKS7_RKSC_:
[----:B------:R-:W-:Y:S01]  /*8a60*/  IADD3 R2, R60, -c[0x0][0x20], RZ ;  /* 0x800008003c027a10 */ /* 0x000fe20007ffe0ff */
[----:B------:R-:W-:Y:S01]  /*8a70*/  IMAD.MOV.U32 R14, RZ, RZ, R4 ;  /* 0x000000ffff0e7224 */ /* 0x000fe200078e0004 */
[----:B------:R-:W-:-:S03]  /*8a80*/  MOV R15, 0x0 ;  /* 0x00000000000f7802 */ /* 0x000fc60000000f00 */
[----:B------:R1:W-:Y:S04]  /*8a90*/  STL [R2], R5 ;  /* 0x0000000502007387 */ /* 0x0003e80000100800 */
[----:B------:R1:W-:Y:S01]  /*8aa0*/  STL [R2+0x4], R3 ;  /* 0x0000040302007387 */ /* 0x0003e20000100800 */
[----:B------:R-:W-:Y:S05]  /*8ab0*/  RET.REL.NODEC R14 `(_ZN7cutlass13device_kernelIN5flash19enable_sm80_to_sm89INS1_16FlashAttnBwdSm80INS1_25CollectiveMainloopBwdSm80ILi2ELi2EN4cute5tupleIJNS5_1CILi128EEES8_NS7_ILi64EEEEEENS_6half_tEfNS_4arch4Sm80ELb0ELb0ELb1ELb1ELb1ELb0ELb0ELb0ELi2ELi4ELi4ELi4ELb0EEENS1_24CollectiveEpilogueBwdGQAISA_fSD_Li256ELb1ELb1EEENS1_19SingleTileSchedulerILb1ELb0ELb0ELi128EEEEEEEEEvNT_6ParamsE) ;  /* 0xffff75400e007950 */ /* 0x000fea0003c3ffff */
        .type           $_ZN7cutlass13device_kernelIN5flash19enable_sm80_to_sm89INS1_16FlashAttnBwdSm80INS1_25CollectiveMainloopBwdSm80ILi2ELi2EN4cute5tupleIJNS5_1CILi128EEES8_NS7_ILi64EEEEEENS_6half_tEfNS_4arch4Sm80ELb0ELb0ELb1ELb1ELb1ELb0ELb0ELb0ELi2ELi4ELi4ELi4ELb0EEENS1_24CollectiveEpilogueBwdGQAISA_fSD_Li256ELb1ELb1EEENS1_19SingleTileSchedulerILb1ELb0ELb0ELi128EEEEEEEEEvNT_6ParamsE$_ZN4cute5tupleIJNS0_IJNS0_IJNS_1CILi8EEENS1_ILi1EEEEEENS1_ILi2EEES2_EEENS0_IJNS0_IJS3_NS1_ILi0EEEEEEiNS1_ILi1024EEEEEEEEC2ERKS6_RKSA_,@function
        .size           $_ZN7cutlass13device_kernelIN5flash19enable_sm80_to_sm89INS1_16FlashAttnBwdSm80INS1_25CollectiveMainloopBwdSm80ILi2ELi2EN4cute5tupleIJNS5_1CILi128EEES8_NS7_ILi64EEEEEENS_6half_tEfNS_4arch4Sm80ELb0ELb0ELb1ELb1ELb1ELb0ELb0ELb0ELi2ELi4ELi4ELi4ELb0EEENS1_24CollectiveEpilogueBwdGQAISA_fSD_Li256ELb1ELb1EEENS1_19SingleTileSchedulerILb1ELb0ELb0ELi128EEEEEEEEEvNT_6ParamsE$_ZN4cute5tupleIJNS0_IJNS0_IJNS_1CILi8EEENS1_ILi1EEEEEENS1_ILi2EEES2_EEENS0_IJNS0_IJS3_NS1_ILi0EEEEEEiNS1_ILi1024EEEEEEEEC2ERKS6_RKSA_,($_ZN7cutlass13device_kernelIN5flash19enable_sm80_to_sm89INS1_16FlashAttnBwdSm80INS1_25CollectiveMainloopBwdSm80ILi2ELi2EN4cute5tupleIJNS5_1CILi128EEES8_NS7_ILi64EEEEEENS_6half_tEfNS_4arch4Sm80ELb0ELb0ELb1ELb1ELb1ELb0ELb0ELb0ELi2ELi4ELi4ELi4ELb0EEENS1_24CollectiveEpilogueBwdGQAISA_fSD_Li256ELb1ELb1EEENS1_19SingleTileSchedulerILb1ELb0ELb0ELi128EEEEEEEEEvNT_6ParamsE$_ZN4cute5tupleIJNS0_IJNS_1CILi16EEENS1_ILi2EEES3_S3_NS1_ILi4EEES3_EEENS0_IJNS1_ILi1EEEiiiNS1_ILi144EEENS1_ILi512EEEEEEEEC2ERKS5_RKS9_ - $_ZN7cutlass13device_kernelIN5flash19enable_sm80_to_sm89INS1_16FlashAttnBwdSm80INS1_25CollectiveMainloopBwdSm80ILi2ELi2EN4cute5tupleIJNS5_1CILi128EEES8_NS7_ILi64EEEEEENS_6half_tEfNS_4arch4Sm80ELb0ELb0ELb1ELb1ELb1ELb0ELb0ELb0ELi2ELi4ELi4ELi4ELb0EEENS1_24CollectiveEpilogueBwdGQAISA_fSD_Li256ELb1ELb1EEENS1_19SingleTileSchedulerILb1ELb0ELb0ELi128EEEEEEEEEvNT_6ParamsE$_ZN4cute5tupleIJNS0_IJNS0_IJNS_1CILi8EEENS1_ILi1EEEEEENS1_ILi2EEES2_EEENS0_IJNS0_IJS3_NS1_ILi0EEEEEEiNS1_ILi1024EEEEEEEEC2ERKS6_RKSA_)
$_ZN7cutlass13device_kernelIN5flash19enable_sm80_to_sm89INS1_16FlashAttnBwdSm80INS1_25CollectiveMainloopBwdSm80ILi2ELi2EN4cute5tupleIJNS5_1CILi128EEES8_NS7_ILi64EEEEEENS_6half_tEfNS_4arch4Sm80ELb0ELb0ELb1ELb1ELb1ELb0ELb0ELb0ELi2ELi4ELi4ELi4ELb0EEENS1_24CollectiveEpilogueBwdGQAISA_fSD_Li256ELb1ELb1EEENS1_19SingleTileSchedulerILb1ELb0ELb0ELi128EEEEEEEEEvNT_6ParamsE$_ZN4cute5tupleIJNS0_IJNS0_IJNS_1CILi8EEENS1_ILi1EEEEEENS1_ILi2EEES2_EEENS0_IJNS0_IJS3_NS1_ILi0EEEEEEiNS1_ILi1024EEEEEEEEC2ERKS6_RKSA_:
[----:B------:R-:W-:Y:S01]  /*8ac0*/  IADD3 R2, R60, -c[0x0][0x20], RZ ;  /* 0x800008003c027a10 */ /* 0x000fe20007ffe0ff */
[----:B------:R-:W-:Y:S01]  /*8ad0*/  IMAD.MOV.U32 R12, RZ, RZ, R4 ;  /* 0x000000ffff0c7224 */ /* 0x000fe200078e0004 */
[----:B------:R-:W-:-:S03]  /*8ae0*/  MOV R13, 0x0 ;  /* 0x00000000000d7802 */ /* 0x000fc60000000f00 */
[----:B------:R1:W-:Y:S01]  /*8af0*/  STL [R2], R3 ;  /* 0x0000000302007387 */ /* 0x0003e20000100800 */
[----:B------:R-:W-:Y:S05]  /*8b00*/  RET.REL.NODEC R12 `(_ZN7cutlass13device_kernelIN5flash19enable_sm80_to_sm89INS1_16FlashAttnBwdSm80INS1_25CollectiveMainloopBwdSm80ILi2ELi2EN4cute5tupleIJNS5_1CILi128EEES8_NS7_ILi64EEEEEENS_6half_tEfNS_4arch4Sm80ELb0ELb0ELb1ELb1ELb1ELb0ELb0ELb0ELi2ELi4ELi4ELi4ELb0EEENS1_24CollectiveEpilogueBwdGQAISA_fSD_Li256ELb1ELb1EEENS1_19SingleTileSchedulerILb1ELb0ELb0ELi128EEEEEEEEEvNT_6ParamsE) ;  /* 0xffff74f00c007950 */ /* 0x000fea0003c3ffff */
        .type           $_ZN7cutlass13device_kernelIN5flash19enable_sm80_to_sm89INS1_16FlashAttnBwdSm80INS1_25CollectiveMainloopBwdSm80ILi2ELi2EN4cute5tupleIJNS5_1CILi128EEES8_NS7_ILi64EEEEEENS_6half_tEfNS_4arch4Sm80ELb0ELb0ELb1ELb1ELb1ELb0ELb0ELb0ELi2ELi4ELi4ELi4ELb0EEENS1_24CollectiveEpilogueBwdGQAISA_fSD_Li256ELb1ELb1EEENS1_19SingleTileSchedulerILb1ELb0ELb0ELi128EEEEEEEEEvNT_6ParamsE$_ZN4cute5tupleIJNS0_IJNS_1CILi16EEENS1_ILi2EEES3_S3_NS1_ILi4EEES3_EEENS0_IJNS1_ILi1EEEiiiNS1_ILi144EEENS1_ILi512EEEEEEEEC2ERKS5_RKS9_,@function
        .size           $_ZN7cutlass13device_kernelIN5flash19enable_sm80_to_sm89INS1_16FlashAttnBwdSm80INS1_25CollectiveMainloopBwdSm80ILi2ELi2EN4cute5tupleIJNS5_1CILi128EEES8_NS7_ILi64EEEEEENS_6half_tEfNS_4arch4Sm80ELb0ELb0ELb1ELb1ELb1ELb0ELb0ELb0ELi2ELi4ELi4ELi4ELb0EEENS1_24CollectiveEpilogueBwdGQAISA_fSD_Li256ELb1ELb1EEENS1_19SingleTileSchedulerILb1ELb0ELb0ELi128EEEEEEEEEvNT_6ParamsE$_ZN4cute5tupleIJNS0_IJNS_1CILi16EEENS1_ILi2EEES3_S3_NS1_ILi4EEES3_EEENS0_IJNS1_ILi1EEEiiiNS1_ILi144EEENS1_ILi512EEEEEEEEC2ERKS5_RKS9_,($_ZN7cutlass13device_kernelIN5flash19enable_sm80_to_sm89INS1_16FlashAttnBwdSm80INS1_25CollectiveMainloopBwdSm80ILi2ELi2EN4cute5tupleIJNS5_1CILi128EEES8_NS7_ILi64EEEEEENS_6half_tEfNS_4arch4Sm80ELb0ELb0ELb1ELb1ELb1ELb0ELb0ELb0ELi2ELi4ELi4ELi4ELb0EEENS1_24CollectiveEpilogueBwdGQAISA_fSD_Li256ELb1ELb1EEENS1_19SingleTileSchedulerILb1ELb0ELb0ELi128EEEEEEEEEvNT_6ParamsE$_ZN4cute5tupleIJNS0_IJNS_1CILi2EEEEEENS0_IJiEEEEEC2ERKS3_RKS4_ - $_ZN7cutlass13device_kernelIN5flash19enable_sm80_to_sm89INS1_16FlashAttnBwdSm80INS1_25CollectiveMainloopBwdSm80ILi2ELi2EN4cute5tupleIJNS5_1CILi128EEES8_NS7_ILi64EEEEEENS_6half_tEfNS_4arch4Sm80ELb0ELb0ELb1ELb1ELb1ELb0ELb0ELb0ELi2ELi4ELi4ELi4ELb0EEENS1_24CollectiveEpilogueBwdGQAISA_fSD_Li256ELb1ELb1EEENS1_19SingleTileSchedulerILb1ELb0ELb0ELi128EEEEEEEEEvNT_6ParamsE$_ZN4cute5tupleIJNS0_IJNS_1CILi16EEENS1_ILi2EEES3_S3_NS1_ILi4EEES3_EEENS0_IJNS1_ILi1EEEiiiNS1_ILi144EEENS1_ILi512EEEEEEEEC2ERKS5_RKS9_)
$_ZN7cutlass13device_kernelIN5flash19enable_sm80_to_sm89INS1_16FlashAttnBwdSm80INS1_25CollectiveMainloopBwdSm80ILi2ELi2EN4cute5tupleIJNS5_1CILi128EEES8_NS7_ILi64EEEEEENS_6half_tEfNS_4arch4Sm80ELb0ELb0ELb1ELb1ELb1ELb0ELb0ELb0ELi2ELi4ELi4ELi4ELb0EEENS1_24CollectiveEpilogueBwdGQAISA_fSD_Li256ELb1ELb1EEENS1_19SingleTileSchedulerILb1ELb0ELb0ELi128EEEEEEEEEvNT_6ParamsE$_ZN4cute5tupleIJNS0_IJNS_1CILi16EEENS1_ILi2EEES3_S3_NS1_ILi4EEES3_EEENS0_IJNS1_ILi1EEEiiiNS1_ILi144EEENS1_ILi512EEEEEEEEC2ERKS5_RKS9_:
[----:B------:R-:W-:Y:S01]  /*8b10*/  IADD3 R4, R83, -c[0x0][0x20], RZ ;  /* 0x8000080053047a10 */ /* 0x000fe20007ffe0ff */
[----:B------:R-:W-:Y:S01]  /*8b20*/  IMAD.MOV.U32 R26, RZ, RZ, R12 ;  /* 0x000000ffff1a7224 */ /* 0x000fe200078e000c */
[----:B------:R-:W-:-:S03]  /*8b30*/  MOV R27, 0x0 ;  /* 0x00000000001b7802 */ /* 0x000fc60000000f00 */
[----:B------:R1:W-:Y:S04]  /*8b40*/  STL [R4], R2 ;  /* 0x0000000204007387 */ /* 0x0003e80000100800 */
[----:B------:R1:W-:Y:S04]  /*8b50*/  STL [R4+0x4], R3 ;  /* 0x0000040304007387 */ /* 0x0003e80000100800 */
[----:B------:R1:W-:Y:S01]  /*8b60*/  STL [R4+0x8], R5 ;  /* 0x0000080504007387 */ /* 0x0003e20000100800 */
[----:B------:R-:W-:Y:S05]  /*8b70*/  RET.REL.NODEC R26 `(_ZN7cutlass13device_kernelIN5flash19enable_sm80_to_sm89INS1_16FlashAttnBwdSm80INS1_25CollectiveMainloopBwdSm80ILi2ELi2EN4cute5tupleIJNS5_1CILi128EEES8_NS7_ILi64EEEEEENS_6half_tEfNS_4arch4Sm80ELb0ELb0ELb1ELb1ELb1ELb0ELb0ELb0ELi2ELi4ELi4ELi4ELb0EEENS1_24CollectiveEpilogueBwdGQAISA_fSD_Li256ELb1ELb1EEENS1_19SingleTileSchedulerILb1ELb0ELb0ELi128EEEEEEEEEvNT_6ParamsE) ;  /* 0xffff74801a007950 */ /* 0x000fea0003c3ffff */
        .type           $_ZN7cutlass13device_kernelIN5flash19enable_sm80_to_sm89INS1_16FlashAttnBwdSm80INS1_25CollectiveMainloopBwdSm80ILi2ELi2EN4cute5tupleIJNS5_1CILi128EEES8_NS7_ILi64EEEEEENS_6half_tEfNS_4arch4Sm80ELb0ELb0ELb1ELb1ELb1ELb0ELb0ELb0ELi2ELi4ELi4ELi4ELb0EEENS1_24CollectiveEpilogueBwdGQAISA_fSD_Li256ELb1ELb1EEENS1_19SingleTileSchedulerILb1ELb0ELb0ELi128EEEEEEEEEvNT_6ParamsE$_ZN4cute5tupleIJNS0_IJNS_1CILi2EEEEEENS0_IJiEEEEEC2ERKS3_RKS4_,@function
        .size           $_ZN7cutlass13device_kernelIN5flash19enable_sm80_to_sm89INS1_16FlashAttnBwdSm80INS1_25CollectiveMainloopBwdSm80ILi2ELi2EN4cute5tupleIJNS5_1CILi128EEES8_NS7_ILi64EEEEEENS_6half_tEfNS_4arch4Sm80ELb0ELb0ELb1ELb1ELb1ELb0ELb0ELb0ELi2ELi4ELi4ELi4ELb0EEENS1_24CollectiveEpilogueBwdGQAISA_fSD_Li256ELb1ELb1EEENS1_19SingleTileSchedulerILb1ELb0ELb0ELi128EEEEEEEEEvNT_6ParamsE$_ZN4cute5tupleIJNS0_IJNS_1CILi2EEEEEENS0_IJiEEEEEC2ERKS3_RKS4_,($_ZN7cutlass13device_kernelIN5flash19enable_sm80_to_sm89INS1_16FlashAttnBwdSm80INS1_25CollectiveMainloopBwdSm80ILi2ELi2EN4cute5tupleIJNS5_1CILi128EEES8_NS7_ILi64EEEEEENS_6half_tEfNS_4arch4Sm80ELb0ELb0ELb1ELb1ELb1ELb0ELb0ELb0ELi2ELi4ELi4ELi4ELb0EEENS1_24CollectiveEpilogueBwdGQAISA_fSD_Li256ELb1ELb1EEENS1_19SingleTileSchedulerILb1ELb0ELb0ELi128EEEEEEEEEvNT_6ParamsE$_ZN4cute5tupleIJNS0_IJNS_1CILi8EEENS0_IJNS1_ILi2EEES3_S3_EEENS1_ILi1EEES4_S5_EEENS0_IJS5_NS0_IJS2_iiEEENS1_ILi64EEENS0_IJiNS1_ILi144EEENS1_ILi288EEEEEENS1_ILi512EEEEEEEEC2ERKS6_RKSD_ - $_ZN7cutlass13device_kernelIN5flash19enable_sm80_to_sm89INS1_16FlashAttnBwdSm80INS1_25CollectiveMainloopBwdSm80ILi2ELi2EN4cute5tupleIJNS5_1CILi128EEES8_NS7_ILi64EEEEEENS_6half_tEfNS_4arch4Sm80ELb0ELb0ELb1ELb1ELb1ELb0ELb0ELb0ELi2ELi4ELi4ELi4ELb0EEENS1_24CollectiveEpilogueBwdGQAISA_fSD_Li256ELb1ELb1EEENS1_19SingleTileSchedulerILb1ELb0ELb0ELi128EEEEEEEEEvNT_6ParamsE$_ZN4cute5tupleIJNS0_IJNS_1CILi2EEEEEENS0_IJiEEEEEC2ERKS3_RKS4_)
$_ZN7cutlass13device_kernelIN5flash19enable_sm80_to_sm89INS1_16FlashAttnBwdSm80INS1_25CollectiveMainloopBwdSm80ILi2ELi2EN4cute5tupleIJNS5_1CILi128EEES8_NS7_ILi64EEEEEENS_6half_tEfNS_4arch4Sm80ELb0ELb0ELb1ELb1ELb1ELb0ELb0ELb0ELi2ELi4ELi4ELi4ELb0EEENS1_24CollectiveEpilogueBwdGQAISA_fSD_Li256ELb1ELb1EEENS1_19SingleTileSchedulerILb1ELb0ELb0ELi128EEEEEEEEEvNT_6ParamsE$_ZN4cute5tupleIJNS0_IJNS_1CILi2EEEEEENS0_IJiEEEEEC2ERKS3_RKS4_:
[----:B------:R-:W-:Y:S02]  /*8b80*/  IADD3 R10, R83, -c[0x0][0x20], RZ ;  /* 0x80000800530a7a10 */ /* 0x000fe40007ffe0ff */
[----:B------:R-:W-:-:S03]  /*8b90*/  MOV R13, 0x0 ;  /* 0x00000000000d7802 */ /* 0x000fc60000000f00 */
[----:B------:R1:W-:Y:S01]  /*8ba0*/  STL [R10], R11 ;  /* 0x0000000b0a007387 */ /* 0x0003e20000100800 */
[----:B------:R-:W-:Y:S05]  /*8bb0*/  RET.REL.NODEC R12 `(_ZN7cutlass13device_kernelIN5flash19enable_sm80_to_sm89INS1_16FlashAttnBwdSm80INS1_25CollectiveMainloopBwdSm80ILi2ELi2EN4cute5tupleIJNS5_1CILi128EEES8_NS7_ILi64EEEEEENS_6half_tEfNS_4arch4Sm80ELb0ELb0ELb1ELb1ELb1ELb0ELb0ELb0ELi2ELi4ELi4ELi4ELb0EEENS1_24CollectiveEpilogueBwdGQAISA_fSD_Li256ELb1ELb1EEENS1_19SingleTileSchedulerILb1ELb0ELb0ELi128EEEEEEEEEvNT_6ParamsE) ;  /* 0xffff74400c007950 */ /* 0x000fea0003c3ffff */
        .type           $_ZN7cutlass13device_kernelIN5flash19enable_sm80_to_sm89INS1_16FlashAttnBwdSm80INS1_25CollectiveMainloopBwdSm80ILi2ELi2EN4cute5tupleIJNS5_1CILi128EEES8_NS7_ILi64EEEEEENS_6half_tEfNS_4arch4Sm80ELb0ELb0ELb1ELb1ELb1ELb0ELb0ELb0ELi2ELi4ELi4ELi4ELb0EEENS1_24CollectiveEpilogueBwdGQAISA_fSD_Li256ELb1ELb1EEENS1_19SingleTileSchedulerILb1ELb0ELb0ELi128EEEEEEEEEvNT_6ParamsE$_ZN4cute5tupleIJNS0_IJNS_1CILi8EEENS0_IJNS1_ILi2EEES3_S3_EEENS1_ILi1EEES4_S5_EEENS0_IJS5_NS0_IJS2_iiEEENS1_ILi64EEENS0_IJiNS1_ILi144EEENS1_ILi288EEEEEENS1_ILi512EEEEEEEEC2ERKS6_RKSD_,@function
        .size           $_ZN7cutlass13device_kernelIN5flash19enable_sm80_to_sm89INS1_16FlashAttnBwdSm80INS1_25CollectiveMainloopBwdSm80ILi2ELi2EN4cute5tupleIJNS5_1CILi128EEES8_NS7_ILi64EEEEEENS_6half_tEfNS_4arch4Sm80ELb0ELb0ELb1ELb1ELb1ELb0ELb0ELb0ELi2ELi4ELi4ELi4ELb0EEENS1_24CollectiveEpilogueBwdGQAISA_fSD_Li256ELb1ELb1EEENS1_19SingleTileSchedulerILb1ELb0ELb0ELi128EEEEEEEEEvNT_6ParamsE$_ZN4cute5tupleIJNS0_IJNS_1CILi8EEENS0_IJNS1_ILi2EEES3_S3_EEENS1_ILi1EEES4_S5_EEENS0_IJS5_NS0_IJS2_iiEEENS1_ILi64EEENS0_IJiNS1_ILi144EEENS1_ILi288EEEEEENS1_ILi512EEEEEEEEC2ERKS6_RKSD_,($_ZN7cutlass13device_kernelIN5flash19enable_sm80_to_sm89INS1_16FlashAttnBwdSm80INS1_25CollectiveMainloopBwdSm80ILi2ELi2EN4cute5tupleIJNS5_1CILi128EEES8_NS7_ILi64EEEEEENS_6half_tEfNS_4arch4Sm80ELb0ELb0ELb1ELb1ELb1ELb0ELb0ELb0ELi2ELi4ELi4ELi4ELb0EEENS1_24CollectiveEpilogueBwdGQAISA_fSD_Li256ELb1ELb1EEENS1_19SingleTileSchedulerILb1ELb0ELb0ELi128EEEEEEEEEvNT_6ParamsE$_ZN4cute5tupleIJNS0_IJNS_1CILi8EEENS0_IJNS1_ILi2EEES3_S3_EEENS1_ILi1EEES4_S5_EEENS0_IJS5_NS0_IJiiiEEENS1_ILi64EEENS0_IJNS1_ILi72EEENS1_ILi144EEENS1_ILi288EEEEEENS1_ILi512EEEEEEEEC2ERKS6_RKSE_ - $_ZN7cutlass13device_kernelIN5flash19enable_sm80_to_sm89INS1_16FlashAttnBwdSm80INS1_25CollectiveMainloopBwdSm80ILi2ELi2EN4cute5tupleIJNS5_1CILi128EEES8_NS7_ILi64EEEEEENS_6half_tEfNS_4arch4Sm80ELb0ELb0ELb1ELb1ELb1ELb0ELb0ELb0ELi2ELi4ELi4ELi4ELb0EEENS1_24CollectiveEpilogueBwdGQAISA_fSD_Li256ELb1ELb1EEENS1_19SingleTileSchedulerILb1ELb0ELb0ELi128EEEEEEEEEvNT_6ParamsE$_ZN4cute5tupleIJNS0_IJNS_1CILi8EEENS0_IJNS1_ILi2EEES3_S3_EEENS1_ILi1EEES4_S5_EEENS0_IJS5_NS0_IJS2_iiEEENS1_ILi64EEENS0_IJiNS1_ILi144EEENS1_ILi288EEEEEENS1_ILi512EEEEEEEEC2ERKS6_RKSD_)
$_ZN7cutlass13device_kernelIN5flash19enable_sm80_to_sm89INS1_16FlashAttnBwdSm80INS1_25CollectiveMainloopBwdSm80ILi2ELi2EN4cute5tupleIJNS5_1CILi128EEES8_NS7_ILi64EEEEEENS_6half_tEfNS_4arch4Sm80ELb0ELb0ELb1ELb1ELb1ELb0ELb0ELb0ELi2ELi4ELi4ELi4ELb0EEENS1_24CollectiveEpilogueBwdGQAISA_fSD_Li256ELb1ELb1EEENS1_19SingleTileSchedulerILb1ELb0ELb0ELi128EEEEEEEEEvNT_6ParamsE$_ZN4cute5tupleIJNS0_IJNS_1CILi8EEENS0_IJNS1_ILi2EEES3_S3_EEENS1_ILi1EEES4_S5_EEENS0_IJS5_NS0_IJS2_iiEEENS1_ILi64EEENS0_IJiNS1_ILi144EEENS1_ILi288EEEEEENS1_ILi512EEEEEEEEC2ERKS6_RKSD_:
[----:B------:R-:W-:Y:S01]  /*8bc0*/  IADD3 R4, R81, -c[0x0][0x20], RZ ;  /* 0x8000080051047a10 */ /* 0x000fe20007ffe0ff */
[----:B------:R-:W-:Y:S01]  /*8bd0*/  IMAD.MOV.U32 R34, RZ, RZ, R26 ;  /* 0x000000ffff227224 */ /* 0x000fe200078e001a */
[----:B------:R-:W-:-:S03]  /*8be0*/  MOV R35, 0x0 ;  /* 0x0000000000237802 */ /* 0x000fc60000000f00 */
[----:B------:R1:W-:Y:S04]  /*8bf0*/  STL [R4], R2 ;  /* 0x0000000204007387 */ /* 0x0003e80000100800 */
[----:B------:R1:W-:Y:S04]  /*8c00*/  STL [R4+0x4], R3 ;  /* 0x0000040304007387 */ /* 0x0003e80000100800 */
[----:B------:R1:W-:Y:S01]  /*8c10*/  STL [R4+0x8], R5 ;  /* 0x0000080504007387 */ /* 0x0003e20000100800 */
[----:B------:R-:W-:Y:S05]  /*8c20*/  RET.REL.NODEC R34 `(_ZN7cutlass13device_kernelIN5flash19enable_sm80_to_sm89INS1_16FlashAttnBwdSm80INS1_25CollectiveMainloopBwdSm80ILi2ELi2EN4cute5tupleIJNS5_1CILi128EEES8_NS7_ILi64EEEEEENS_6half_tEfNS_4arch4Sm80ELb0ELb0ELb1ELb1ELb1ELb0ELb0ELb0ELi2ELi4ELi4ELi4ELb0EEENS1_24CollectiveEpilogueBwdGQAISA_fSD_Li256ELb1ELb1EEENS1_19SingleTileSchedulerILb1ELb0ELb0ELi128EEEEEEEEEvNT_6ParamsE) ;  /* 0xffff73d022007950 */ /* 0x000fea0003c3ffff */
        .type           $_ZN7cutlass13device_kernelIN5flash19enable_sm80_to_sm89INS1_16FlashAttnBwdSm80INS1_25CollectiveMainloopBwdSm80ILi2ELi2EN4cute5tupleIJNS5_1CILi128EEES8_NS7_ILi64EEEEEENS_6half_tEfNS_4arch4Sm80ELb0ELb0ELb1ELb1ELb1ELb0ELb0ELb0ELi2ELi4ELi4ELi4ELb0EEENS1_24CollectiveEpilogueBwdGQAISA_fSD_Li256ELb1ELb1EEENS1_19SingleTileSchedulerILb1ELb0ELb0ELi128EEEEEEEEEvNT_6ParamsE$_ZN4cute5tupleIJNS0_IJNS_1CILi8EEENS0_IJNS1_ILi2EEES3_S3_EEENS1_ILi1EEES4_S5_EEENS0_IJS5_NS0_IJiiiEEENS1_ILi64EEENS0_IJNS1_ILi72EEENS1_ILi144EEENS1_ILi288EEEEEENS1_ILi512EEEEEEEEC2ERKS6_RKSE_,@function
        .size           $_ZN7cutlass13device_kernelIN5flash19enable_sm80_to_sm89INS1_16FlashAttnBwdSm80INS1_25CollectiveMainloopBwdSm80ILi2ELi2EN4cute5tupleIJNS5_1CILi128EEES8_NS7_ILi64EEEEEENS_6half_tEfNS_4arch4Sm80ELb0ELb0ELb1ELb1ELb1ELb0ELb0ELb0ELi2ELi4ELi4ELi4ELb0EEENS1_24CollectiveEpilogueBwdGQAISA_fSD_Li256ELb1ELb1EEENS1_19SingleTileSchedulerILb1ELb0ELb0ELi128EEEEEEEEEvNT_6ParamsE$_ZN4cute5tupleIJNS0_IJNS_1CILi8EEENS0_IJNS1_ILi2EEES3_S3_EEENS1_ILi1EEES4_S5_EEENS0_IJS5_NS0_IJiiiEEENS1_ILi64EEENS0_IJNS1_ILi72EEENS1_ILi144EEENS1_ILi288EEEEEENS1_ILi512EEEEEEEEC2ERKS6_RKSE_,($_ZN7cutlass13device_kernelIN5flash19enable_sm80_to_sm89INS1_16FlashAttnBwdSm80INS1_25CollectiveMainloopBwdSm80ILi2ELi2EN4cute5tupleIJNS5_1CILi128EEES8_NS7_ILi64EEEEEENS_6half_tEfNS_4arch4Sm80ELb0ELb0ELb1ELb1ELb1ELb0ELb0ELb0ELi2ELi4ELi4ELi4ELb0EEENS1_24CollectiveEpilogueBwdGQAISA_fSD_Li256ELb1ELb1EEENS1_19SingleTileSchedulerILb1ELb0ELb0ELi128EEEEEEEEEvNT_6ParamsE$_ZN4cute5tupleIJNS0_IJNS_1CILi8EEENS1_ILi2EEES3_S3_S2_S3_EEENS0_IJNS1_ILi1EEEiiiNS1_ILi72EEENS1_ILi512EEEEEEEEC2ERKS4_RKS8_ - $_ZN7cutlass13device_kernelIN5flash19enable_sm80_to_sm89INS1_16FlashAttnBwdSm80INS1_25CollectiveMainloopBwdSm80ILi2ELi2EN4cute5tupleIJNS5_1CILi128EEES8_NS7_ILi64EEEEEENS_6half_tEfNS_4arch4Sm80ELb0ELb0ELb1ELb1ELb1ELb0ELb0ELb0ELi2ELi4ELi4ELi4ELb0EEENS1_24CollectiveEpilogueBwdGQAISA_fSD_Li256ELb1ELb1EEENS1_19SingleTileSchedulerILb1ELb0ELb0ELi128EEEEEEEEEvNT_6ParamsE$_ZN4cute5tupleIJNS0_IJNS_1CILi8EEENS0_IJNS1_ILi2EEES3_S3_EEENS1_ILi1EEES4_S5_EEENS0_IJS5_NS0_IJiiiEEENS1_ILi64EEENS0_IJNS1_ILi72EEENS1_ILi144EEENS1_ILi288EEEEEENS1_ILi512EEEEEEEEC2ERKS6_RKSE_)
$_ZN7cutlass13device_kernelIN5flash19enable_sm80_to_sm89INS1_16FlashAttnBwdSm80INS1_25CollectiveMainloopBwdSm80ILi2ELi2EN4cute5tupleIJNS5_1CILi128EEES8_NS7_ILi64EEEEEENS_6half_tEfNS_4arch4Sm80ELb0ELb0ELb1ELb1ELb1ELb0ELb0ELb0ELi2ELi4ELi4ELi4ELb0EEENS1_24CollectiveEpilogueBwdGQAISA_fSD_Li256ELb1ELb1EEENS1_19SingleTileSchedulerILb1ELb0ELb0ELi128EEEEEEEEEvNT_6ParamsE$_ZN4cute5tupleIJNS0_IJNS_1CILi8EEENS0_IJNS1_ILi2EEES3_S3_EEENS1_ILi1EEES4_S5_EEENS0_IJS5_NS0_IJiiiEEENS1_ILi64EEENS0_IJNS1_ILi72EEENS1_ILi144EEENS1_ILi288EEEEEENS1_ILi512EEEEEEEEC2ERKS6_RKSE_:
[----:B------:R-:W-:Y:S01]  /*8c30*/  IADD3 R4, R81, -c[0x0][0x20], RZ ;  /* 0x8000080051047a10 */ /* 0x000fe20007ffe0ff */
[----:B------:R-:W-:Y:S01]  /*8c40*/  IMAD.MOV.U32 R34, RZ, RZ, R6 ;  /* 0x000000ffff227224 */ /* 0x000fe200078e0006 */
[----:B------:R-:W-:-:S03]  /*8c50*/  MOV R35, 0x0 ;  /* 0x0000000000237802 */ /* 0x000fc60000000f00 */
[----:B------:R1:W-:Y:S04]  /*8c60*/  STL [R4], R2 ;  /* 0x0000000204007387 */ /* 0x0003e80000100800 */
[----:B------:R1:W-:Y:S04]  /*8c70*/  STL [R4+0x4], R3 ;  /* 0x0000040304007387 */ /* 0x0003e80000100800 */
[----:B------:R1:W-:Y:S01]  /*8c80*/  STL [R4+0x8], R5 ;  /* 0x0000080504007387 */ /* 0x0003e20000100800 */
[----:B------:R-:W-:Y:S05]  /*8c90*/  RET.REL.NODEC R34 `(_ZN7cutlass13device_kernelIN5flash19enable_sm80_to_sm89INS1_16FlashAttnBwdSm80INS1_25CollectiveMainloopBwdSm80ILi2ELi2EN4cute5tupleIJNS5_1CILi128EEES8_NS7_ILi64EEEEEENS_6half_tEfNS_4arch4Sm80ELb0ELb0ELb1ELb1ELb1ELb0ELb0ELb0ELi2ELi4ELi4ELi4ELb0EEENS1_24CollectiveEpilogueBwdGQAISA_fSD_Li256ELb1ELb1EEENS1_19SingleTileSchedulerILb1ELb0ELb0ELi128EEEEEEEEEvNT_6ParamsE) ;  /* 0xffff736022007950 */ /* 0x000fea0003c3ffff */
        .type           $_ZN7cutlass13device_kernelIN5flash19enable_sm80_to_sm89INS1_16FlashAttnBwdSm80INS1_25CollectiveMainloopBwdSm80ILi2ELi2EN4cute5tupleIJNS5_1CILi128EEES8_NS7_ILi64EEEEEENS_6half_tEfNS_4arch4Sm80ELb0ELb0ELb1ELb1ELb1ELb0ELb0ELb0ELi2ELi4ELi4ELi4ELb0EEENS1_24CollectiveEpilogueBwdGQAISA_fSD_Li256ELb1ELb1EEENS1_19SingleTileSchedulerILb1ELb0ELb0ELi128EEEEEEEEEvNT_6ParamsE$_ZN4cute5tupleIJNS0_IJNS_1CILi8EEENS1_ILi2EEES3_S3_S2_S3_EEENS0_IJNS1_ILi1EEEiiiNS1_ILi72EEENS1_ILi512EEEEEEEEC2ERKS4_RKS8_,@function
        .size           $_ZN7cutlass13device_kernelIN5flash19enable_sm80_to_sm89INS1_16FlashAttnBwdSm80INS1_25CollectiveMainloopBwdSm80ILi2ELi2EN4cute5tupleIJNS5_1CILi128EEES8_NS7_ILi64EEEEEENS_6half_tEfNS_4arch4Sm80ELb0ELb0ELb1ELb1ELb1ELb0ELb0ELb0ELi2ELi4ELi4ELi4ELb0EEENS1_24CollectiveEpilogueBwdGQAISA_fSD_Li256ELb1ELb1EEENS1_19SingleTileSchedulerILb1ELb0ELb0ELi128EEEEEEEEEvNT_6ParamsE$_ZN4cute5tupleIJNS0_IJNS_1CILi8EEENS1_ILi2EEES3_S3_S2_S3_EEENS0_IJNS1_ILi1EEEiiiNS1_ILi72EEENS1_ILi512EEEEEEEEC2ERKS4_RKS8_,($_ZN7cutlass13device_kernelIN5flash19enable_sm80_to_sm89INS1_16FlashAttnBwdSm80INS1_25CollectiveMainloopBwdSm80ILi2ELi2EN4cute5tupleIJNS5_1CILi128EEES8_NS7_ILi64EEEEEENS_6half_tEfNS_4arch4Sm80ELb0ELb0ELb1ELb1ELb1ELb0ELb0ELb0ELi2ELi4ELi4ELi4ELb0EEENS1_24CollectiveEpilogueBwdGQAISA_fSD_Li256ELb1ELb1EEENS1_19SingleTileSchedulerILb1ELb0ELb0ELi128EEEEEEEEEvNT_6ParamsE$_ZN4cute5tupleIJNS_7SwizzleILi3ELi3ELi3EEENS_9MixedBitsILj0ELj432EEENS_6LayoutINS0_IJNS0_IJNS_1CILi2EEES7_S7_EEES7_NS6_ILi8EEEEEENS0_IJNS0_IJNS6_ILi64EEES9_NS6_ILi512EEEEEENS6_ILi8192EEENS6_ILi1024EEEEEEEEEEC2ERKS2_RKS4_RKSH_ - $_ZN7cutlass13device_kernelIN5flash19enable_sm80_to_sm89INS1_16FlashAttnBwdSm80INS1_25CollectiveMainloopBwdSm80ILi2ELi2EN4cute5tupleIJNS5_1CILi128EEES8_NS7_ILi64EEEEEENS_6half_tEfNS_4arch4Sm80ELb0ELb0ELb1ELb1ELb1ELb0ELb0ELb0ELi2ELi4ELi4ELi4ELb0EEENS1_24CollectiveEpilogueBwdGQAISA_fSD_Li256ELb1ELb1EEENS1_19SingleTileSchedulerILb1ELb0ELb0ELi128EEEEEEEEEvNT_6ParamsE$_ZN4cute5tupleIJNS0_IJNS_1CILi8EEENS1_ILi2EEES3_S3_S2_S3_EEENS0_IJNS1_ILi1EEEiiiNS1_ILi72EEENS1_ILi512EEEEEEEEC2ERKS4_RKS8_)
$_ZN7cutlass13device_kernelIN5flash19enable_sm80_to_sm89INS1_16FlashAttnBwdSm80INS1_25CollectiveMainloopBwdSm80ILi2ELi2EN4cute5tupleIJNS5_1CILi128EEES8_NS7_ILi64EEEEEENS_6half_tEfNS_4arch4Sm80ELb0ELb0ELb1ELb1ELb1ELb0ELb0ELb0ELi2ELi4ELi4ELi4ELb0EEENS1_24CollectiveEpilogueBwdGQAISA_fSD_Li256ELb1ELb1EEENS1_19SingleTileSchedulerILb1ELb0ELb0ELi128EEEEEEEEEvNT_6ParamsE$_ZN4cute5tupleIJNS0_IJNS_1CILi8EEENS1_ILi2EEES3_S3_S2_S3_EEENS0_IJNS1_ILi1EEEiiiNS1_ILi72EEENS1_ILi512EEEEEEEEC2ERKS4_RKS8_:
[----:B------:R-:W-:Y:S01]  /*8ca0*/  IADD3 R4, R82, -c[0x0][0x20], RZ ;  /* 0x8000080052047a10 */ /* 0x000fe20007ffe0ff */
[----:B------:R-:W-:Y:S01]  /*8cb0*/  IMAD.MOV.U32 R34, RZ, RZ, R6 ;  /* 0x000000ffff227224 */ /* 0x000fe200078e0006 */
[----:B------:R-:W-:-:S03]  /*8cc0*/  MOV R35, 0x0 ;  /* 0x0000000000237802 */ /* 0x000fc60000000f00 */
[----:B------:R1:W-:Y:S04]  /*8cd0*/  STL [R4], R2 ;  /* 0x0000000204007387 */ /* 0x0003e80000100800 */
[----:B------:R1:W-:Y:S04]  /*8ce0*/  STL [R4+0x4], R3 ;  /* 0x0000040304007387 */ /* 0x0003e80000100800 */
[----:B------:R1:W-:Y:S01]  /*8cf0*/  STL [R4+0x8], R5 ;  /* 0x0000080504007387 */ /* 0x0003e20000100800 */
[----:B------:R-:W-:Y:S05]  /*8d00*/  RET.REL.NODEC R34 `(_ZN7cutlass13device_kernelIN5flash19enable_sm80_to_sm89INS1_16FlashAttnBwdSm80INS1_25CollectiveMainloopBwdSm80ILi2ELi2EN4cute5tupleIJNS5_1CILi128EEES8_NS7_ILi64EEEEEENS_6half_tEfNS_4arch4Sm80ELb0ELb0ELb1ELb1ELb1ELb0ELb0ELb0ELi2ELi4ELi4ELi4ELb0EEENS1_24CollectiveEpilogueBwdGQAISA_fSD_Li256ELb1ELb1EEENS1_19SingleTileSchedulerILb1ELb0ELb0ELi128EEEEEEEEEvNT_6ParamsE) ;  /* 0xffff72f022007950 */ /* 0x000fea0003c3ffff */
        .type           $_ZN7cutlass13device_kernelIN5flash19enable_sm80_to_sm89INS1_16FlashAttnBwdSm80INS1_25CollectiveMainloopBwdSm80ILi2ELi2EN4cute5tupleIJNS5_1CILi128EEES8_NS7_ILi64EEEEEENS_6half_tEfNS_4arch4Sm80ELb0ELb0ELb1ELb1ELb1ELb0ELb0ELb0ELi2ELi4ELi4ELi4ELb0EEENS1_24CollectiveEpilogueBwdGQAISA_fSD_Li256ELb1ELb1EEENS1_19SingleTileSchedulerILb1ELb0ELb0ELi128EEEEEEEEEvNT_6ParamsE$_ZN4cute5tupleIJNS_7SwizzleILi3ELi3ELi3EEENS_9MixedBitsILj0ELj432EEENS_6LayoutINS0_IJNS0_IJNS_1CILi2EEES7_S7_EEES7_NS6_ILi8EEEEEENS0_IJNS0_IJNS6_ILi64EEES9_NS6_ILi512EEEEEENS6_ILi8192EEENS6_ILi1024EEEEEEEEEEC2ERKS2_RKS4_RKSH_,@function
        .size           $_ZN7cutlass13device_kernelIN5flash19enable_sm80_to_sm89INS1_16FlashAttnBwdSm80INS1_25CollectiveMainloopBwdSm80ILi2ELi2EN4cute5tupleIJNS5_1CILi128EEES8_NS7_ILi64EEEEEENS_6half_tEfNS_4arch4Sm80ELb0ELb0ELb1ELb1ELb1ELb0ELb0ELb0ELi2ELi4ELi4ELi4ELb0EEENS1_24CollectiveEpilogueBwdGQAISA_fSD_Li256ELb1ELb1EEENS1_19SingleTileSchedulerILb1ELb0ELb0ELi128EEEEEEEEEvNT_6ParamsE$_ZN4cute5tupleIJNS_7SwizzleILi3ELi3ELi3EEENS_9MixedBitsILj0ELj432EEENS_6LayoutINS0_IJNS0_IJNS_1CILi2EEES7_S7_EEES7_NS6_ILi8EEEEEENS0_IJNS0_IJNS6_ILi64EEES9_NS6_ILi512EEEEEENS6_ILi8192EEENS6_ILi1024EEEEEEEEEEC2ERKS2_RKS4_RKSH_,($_ZN7cutlass13device_kernelIN5flash19enable_sm80_to_sm89INS1_16FlashAttnBwdSm80INS1_25CollectiveMainloopBwdSm80ILi2ELi2EN4cute5tupleIJNS5_1CILi128EEES8_NS7_ILi64EEEEEENS_6half_tEfNS_4arch4Sm80ELb0ELb0ELb1ELb1ELb1ELb0ELb0ELb0ELi2ELi4ELi4ELi4ELb0EEENS1_24CollectiveEpilogueBwdGQAISA_fSD_Li256ELb1ELb1EEENS1_19SingleTileSchedulerILb1ELb0ELb0ELi128EEEEEEEEEvNT_6ParamsE$_ZN4cute8smem_ptrIPN7cutlass6half_tEECI1NS_12iter_adaptorIS3_S4_EEES3_ - $_ZN7cutlass13device_kernelIN5flash19enable_sm80_to_sm89INS1_16FlashAttnBwdSm80INS1_25CollectiveMainloopBwdSm80ILi2ELi2EN4cute5tupleIJNS5_1CILi128EEES8_NS7_ILi64EEEEEENS_6half_tEfNS_4arch4Sm80ELb0ELb0ELb1ELb1ELb1ELb0ELb0ELb0ELi2ELi4ELi4ELi4ELb0EEENS1_24CollectiveEpilogueBwdGQAISA_fSD_Li256ELb1ELb1EEENS1_19SingleTileSchedulerILb1ELb0ELb0ELi128EEEEEEEEEvNT_6ParamsE$_ZN4cute5tupleIJNS_7SwizzleILi3ELi3ELi3EEENS_9MixedBitsILj0ELj432EEENS_6LayoutINS0_IJNS0_IJNS_1CILi2EEES7_S7_EEES7_NS6_ILi8EEEEEENS0_IJNS0_IJNS6_ILi64EEES9_NS6_ILi512EEEEEENS6_ILi8192EEENS6_ILi1024EEEEEEEEEEC2ERKS2_RKS4_RKSH_)
$_ZN7cutlass13device_kernelIN5flash19enable_sm80_to_sm89INS1_16FlashAttnBwdSm80INS1_25CollectiveMainloopBwdSm80ILi2ELi2EN4cute5tupleIJNS5_1CILi128EEES8_NS7_ILi64EEEEEENS_6half_tEfNS_4arch4Sm80ELb0ELb0ELb1ELb1ELb1ELb0ELb0ELb0ELi2ELi4ELi4ELi4ELb0EEENS1_24CollectiveEpilogueBwdGQAISA_fSD_Li256ELb1ELb1EEENS1_19SingleTileSchedulerILb1ELb0ELb0ELi128EEEEEEEEEvNT_6ParamsE$_ZN4cute5tupleIJNS_7SwizzleILi3ELi3ELi3EEENS_9MixedBitsILj0ELj432EEENS_6LayoutINS0_IJNS0_IJNS_1CILi2EEES7_S7_EEES7_NS6_ILi8EEEEEENS0_IJNS0_IJNS6_ILi64EEES9_NS6_ILi512EEEEEENS6_ILi8192EEENS6_ILi1024EEEEEEEEEEC2ERKS2_RKS4_RKSH_:
[----:B------:R-:W-:Y:S02]  /*8d10*/  IADD3 R2, R60, -c[0x0][0x20], RZ ;  /* 0x800008003c027a10 */ /* 0x000fe40007ffe0ff */
[----:B------:R-:W-:-:S03]  /*8d20*/  MOV R7, 0x0 ;  /* 0x0000000000077802 */ /* 0x000fc60000000f00 */
[----:B------:R1:W-:Y:S01]  /*8d30*/  STL [R2], R3 ;  /* 0x0000000302007387 */ /* 0x0003e20000100800 */
[----:B------:R-:W-:Y:S05]  /*8d40*/  RET.REL.NODEC R6 `(_ZN7cutlass13device_kernelIN5flash19enable_sm80_to_sm89INS1_16FlashAttnBwdSm80INS1_25CollectiveMainloopBwdSm80ILi2ELi2EN4cute5tupleIJNS5_1CILi128EEES8_NS7_ILi64EEEEEENS_6half_tEfNS_4arch4Sm80ELb0ELb0ELb1ELb1ELb1ELb0ELb0ELb0ELi2ELi4ELi4ELi4ELb0EEENS1_24CollectiveEpilogueBwdGQAISA_fSD_Li256ELb1ELb1EEENS1_19SingleTileSchedulerILb1ELb0ELb0ELi128EEEEEEEEEvNT_6ParamsE) ;  /* 0xffff72b006007950 */ /* 0x000fea0003c3ffff */
        .type           $_ZN7cutlass13device_kernelIN5flash19enable_sm80_to_sm89INS1_16FlashAttnBwdSm80INS1_25CollectiveMainloopBwdSm80ILi2ELi2EN4cute5tupleIJNS5_1CILi128EEES8_NS7_ILi64EEEEEENS_6half_tEfNS_4arch4Sm80ELb0ELb0ELb1ELb1ELb1ELb0ELb0ELb0ELi2ELi4ELi4ELi4ELb0EEENS1_24CollectiveEpilogueBwdGQAISA_fSD_Li256ELb1ELb1EEENS1_19SingleTileSchedulerILb1ELb0ELb0ELi128EEEEEEEEEvNT_6ParamsE$_ZN4cute8smem_ptrIPN7cutlass6half_tEECI1NS_12iter_adaptorIS3_S4_EEES3_,@function
        .size           $_ZN7cutlass13device_kernelIN5flash19enable_sm80_to_sm89INS1_16FlashAttnBwdSm80INS1_25CollectiveMainloopBwdSm80ILi2ELi2EN4cute5tupleIJNS5_1CILi128EEES8_NS7_ILi64EEEEEENS_6half_tEfNS_4arch4Sm80ELb0ELb0ELb1ELb1ELb1ELb0ELb0ELb0ELi2ELi4ELi4ELi4ELb0EEENS1_24CollectiveEpilogueBwdGQAISA_fSD_Li256ELb1ELb1EEENS1_19SingleTileSchedulerILb1ELb0ELb0ELi128EEEEEEEEEvNT_6ParamsE$_ZN4cute8smem_ptrIPN7cutlass6half_tEECI1NS_12iter_adaptorIS3_S4_EEES3_,($_ZN7cutlass13device_kernelIN5flash19enable_sm80_to_sm89INS1_16FlashAttnBwdSm80INS1_25CollectiveMainloopBwdSm80ILi2ELi2EN4cute5tupleIJNS5_1CILi128EEES8_NS7_ILi64EEEEEENS_6half_tEfNS_4arch4Sm80ELb0ELb0ELb1ELb1ELb1ELb0ELb0ELb0ELi2ELi4ELi4ELi4ELb0EEENS1_24CollectiveEpilogueBwdGQAISA_fSD_Li256ELb1ELb1EEENS1_19SingleTileSchedulerILb1ELb0ELb0ELi128EEEEEEEEEvNT_6ParamsE$_ZN4cute8smem_ptrIPN7cutlass9uint128_tEECI1NS_12iter_adaptorIS3_S4_EEES3_ - $_ZN7cutlass13device_kernelIN5flash19enable_sm80_to_sm89INS1_16FlashAttnBwdSm80INS1_25CollectiveMainloopBwdSm80ILi2ELi2EN4cute5tupleIJNS5_1CILi128EEES8_NS7_ILi64EEEEEENS_6half_tEfNS_4arch4Sm80ELb0ELb0ELb1ELb1ELb1ELb0ELb0ELb0ELi2ELi4ELi4ELi4ELb0EEENS1_24CollectiveEpilogueBwdGQAISA_fSD_Li256ELb1ELb1EEENS1_19SingleTileSchedulerILb1ELb0ELb0ELi128EEEEEEEEEvNT_6ParamsE$_ZN4cute8smem_ptrIPN7cutlass6half_tEECI1NS_12iter_adaptorIS3_S4_EEES3_)
$_ZN7cutlass13device_kernelIN5flash19enable_sm80_to_sm89INS1_16FlashAttnBwdSm80INS1_25CollectiveMainloopBwdSm80ILi2ELi2EN4cute5tupleIJNS5_1CILi128EEES8_NS7_ILi64EEEEEENS_6half_tEfNS_4arch4Sm80ELb0ELb0ELb1ELb1ELb1ELb0ELb0ELb0ELi2ELi4ELi4ELi4ELb0EEENS1_24CollectiveEpilogueBwdGQAISA_fSD_Li256ELb1ELb1EEENS1_19SingleTileSchedulerILb1ELb0ELb0ELi128EEEEEEEEEvNT_6ParamsE$_ZN4cute8smem_ptrIPN7cutlass6half_tEECI1NS_12iter_adaptorIS3_S4_EEES3_:
[----:B------:R-:W-:Y:S02]  /*8d50*/  IADD3 R38, R38, -c[0x0][0x20], RZ ;  /* 0x8000080026267a10 */ /* 0x000fe40007ffe0ff */
[----:B------:R-:W-:-:S03]  /*8d60*/  MOV R47, 0x0 ;  /* 0x00000000002f7802 */ /* 0x000fc60000000f00 */
[----:B------:R1:W-:Y:S01]  /*8d70*/  STL.64 [R38], R2 ;  /* 0x0000000226007387 */ /* 0x0003e20000100a00 */
[----:B------:R-:W-:Y:S05]  /*8d80*/  RET.REL.NODEC R46 `(_ZN7cutlass13device_kernelIN5flash19enable_sm80_to_sm89INS1_16FlashAttnBwdSm80INS1_25CollectiveMainloopBwdSm80ILi2ELi2EN4cute5tupleIJNS5_1CILi128EEES8_NS7_ILi64EEEEEENS_6half_tEfNS_4arch4Sm80ELb0ELb0ELb1ELb1ELb1ELb0ELb0ELb0ELi2ELi4ELi4ELi4ELb0EEENS1_24CollectiveEpilogueBwdGQAISA_fSD_Li256ELb1ELb1EEENS1_19SingleTileSchedulerILb1ELb0ELb0ELi128EEEEEEEEEvNT_6ParamsE) ;  /* 0xffff72702e007950 */ /* 0x000fea0003c3ffff */
        .type           $_ZN7cutlass13device_kernelIN5flash19enable_sm80_to_sm89INS1_16FlashAttnBwdSm80INS1_25CollectiveMainloopBwdSm80ILi2ELi2EN4cute5tupleIJNS5_1CILi128EEES8_NS7_ILi64EEEEEENS_6half_tEfNS_4arch4Sm80ELb0ELb0ELb1ELb1ELb1ELb0ELb0ELb0ELi2ELi4ELi4ELi4ELb0EEENS1_24CollectiveEpilogueBwdGQAISA_fSD_Li256ELb1ELb1EEENS1_19SingleTileSchedulerILb1ELb0ELb0ELi128EEEEEEEEEvNT_6ParamsE$_ZN4cute8smem_ptrIPN7cutlass9uint128_tEECI1NS_12iter_adaptorIS3_S4_EEES3_,@function
        .size           $_ZN7cutlass13device_kernelIN5flash19enable_sm80_to_sm89INS1_16FlashAttnBwdSm80INS1_25CollectiveMainloopBwdSm80ILi2ELi2EN4cute5tupleIJNS5_1CILi128EEES8_NS7_ILi64EEEEEENS_6half_tEfNS_4arch4Sm80ELb0ELb0ELb1ELb1ELb1ELb0ELb0ELb0ELi2ELi4ELi4ELi4ELb0EEENS1_24CollectiveEpilogueBwdGQAISA_fSD_Li256ELb1ELb1EEENS1_19SingleTileSchedulerILb1ELb0ELb0ELi128EEEEEEEEEvNT_6ParamsE$_ZN4cute8smem_ptrIPN7cutlass9uint128_tEECI1NS_12iter_adaptorIS3_S4_EEES3_,($_ZN7cutlass13device_kernelIN5flash19enable_sm80_to_sm89INS1_16FlashAttnBwdSm80INS1_25CollectiveMainloopBwdSm80ILi2ELi2EN4cute5tupleIJNS5_1CILi128EEES8_NS7_ILi64EEEEEENS_6half_tEfNS_4arch4Sm80ELb0ELb0ELb1ELb1ELb1ELb0ELb0ELb0ELi2ELi4ELi4ELi4ELb0EEENS1_24CollectiveEpilogueBwdGQAISA_fSD_Li256ELb1ELb1EEENS1_19SingleTileSchedulerILb1ELb0ELb0ELi128EEEEEEEEEvNT_6ParamsE$_ZN4cute8smem_ptrIPfECI1NS_12iter_adaptorIS1_S2_EEES1_ - $_ZN7cutlass13device_kernelIN5flash19enable_sm80_to_sm89INS1_16FlashAttnBwdSm80INS1_25CollectiveMainloopBwdSm80ILi2ELi2EN4cute5tupleIJNS5_1CILi128EEES8_NS7_ILi64EEEEEENS_6half_tEfNS_4arch4Sm80ELb0ELb0ELb1ELb1ELb1ELb0ELb0ELb0ELi2ELi4ELi4ELi4ELb0EEENS1_24CollectiveEpilogueBwdGQAISA_fSD_Li256ELb1ELb1EEENS1_19SingleTileSchedulerILb1ELb0ELb0ELi128EEEEEEEEEvNT_6ParamsE$_ZN4cute8smem_ptrIPN7cutlass9uint128_tEECI1NS_12iter_adaptorIS3_S4_EEES3_)
$_ZN7cutlass13device_kernelIN5flash19enable_sm80_to_sm89INS1_16FlashAttnBwdSm80INS1_25CollectiveMainloopBwdSm80ILi2ELi2EN4cute5tupleIJNS5_1CILi128EEES8_NS7_ILi64EEEEEENS_6half_tEfNS_4arch4Sm80ELb0ELb0ELb1ELb1ELb1ELb0ELb0ELb0ELi2ELi4ELi4ELi4ELb0EEENS1_24CollectiveEpilogueBwdGQAISA_fSD_Li256ELb1ELb1EEENS1_19SingleTileSchedulerILb1ELb0ELb0ELi128EEEEEEEEEvNT_6ParamsE$_ZN4cute8smem_ptrIPN7cutlass9uint128_tEECI1NS_12iter_adaptorIS3_S4_EEES3_:
[----:B------:R-:W-:Y:S02]  /*8d90*/  IADD3 R38, R82, -c[0x0][0x20], RZ ;  /* 0x8000080052267a10 */ /* 0x000fe40007ffe0ff */
[----:B------:R-:W-:-:S03]  /*8da0*/  MOV R47, 0x0 ;  /* 0x00000000002f7802 */ /* 0x000fc60000000f00 */
[----:B------:R1:W-:Y:S01]  /*8db0*/  STL.64 [R38], R2 ;  /* 0x0000000226007387 */ /* 0x0003e20000100a00 */
[----:B------:R-:W-:Y:S05]  /*8dc0*/  RET.REL.NODEC R46 `(_ZN7cutlass13device_kernelIN5flash19enable_sm80_to_sm89INS1_16FlashAttnBwdSm80INS1_25CollectiveMainloopBwdSm80ILi2ELi2EN4cute5tupleIJNS5_1CILi128EEES8_NS7_ILi64EEEEEENS_6half_tEfNS_4arch4Sm80ELb0ELb0ELb1ELb1ELb1ELb0ELb0ELb0ELi2ELi4ELi4ELi4ELb0EEENS1_24CollectiveEpilogueBwdGQAISA_fSD_Li256ELb1ELb1EEENS1_19SingleTileSchedulerILb1ELb0ELb0ELi128EEEEEEEEEvNT_6ParamsE) ;  /* 0xffff72302e007950 */ /* 0x000fea0003c3ffff */
        .type           $_ZN7cutlass13device_kernelIN5flash19enable_sm80_to_sm89INS1_16FlashAttnBwdSm80INS1_25CollectiveMainloopBwdSm80ILi2ELi2EN4cute5tupleIJNS5_1CILi128EEES8_NS7_ILi64EEEEEENS_6half_tEfNS_4arch4Sm80ELb0ELb0ELb1ELb1ELb1ELb0ELb0ELb0ELi2ELi4ELi4ELi4ELb0EEENS1_24CollectiveEpilogueBwdGQAISA_fSD_Li256ELb1ELb1EEENS1_19SingleTileSchedulerILb1ELb0ELb0ELi128EEEEEEEEEvNT_6ParamsE$_ZN4cute8smem_ptrIPfECI1NS_12iter_adaptorIS1_S2_EEES1_,@function
        .size           $_ZN7cutlass13device_kernelIN5flash19enable_sm80_to_sm89INS1_16FlashAttnBwdSm80INS1_25CollectiveMainloopBwdSm80ILi2ELi2EN4cute5tupleIJNS5_1CILi128EEES8_NS7_ILi64EEEEEENS_6half_tEfNS_4arch4Sm80ELb0ELb0ELb1ELb1ELb1ELb0ELb0ELb0ELi2ELi4ELi4ELi4ELb0EEENS1_24CollectiveEpilogueBwdGQAISA_fSD_Li256ELb1ELb1EEENS1_19SingleTileSchedulerILb1ELb0ELb0ELi128EEEEEEEEEvNT_6ParamsE$_ZN4cute8smem_ptrIPfECI1NS_12iter_adaptorIS1_S2_EEES1_,($_ZN7cutlass13device_kernelIN5flash19enable_sm80_to_sm89INS1_16FlashAttnBwdSm80INS1_25CollectiveMainloopBwdSm80ILi2ELi2EN4cute5tupleIJNS5_1CILi128EEES8_NS7_ILi64EEEEEENS_6half_tEfNS_4arch4Sm80ELb0ELb0ELb1ELb1ELb1ELb0ELb0ELb0ELi2ELi4ELi4ELi4ELb0EEENS1_24CollectiveEpilogueBwdGQAISA_fSD_Li256ELb1ELb1EEENS1_19SingleTileSchedulerILb1ELb0ELb0ELi128EEEEEEEEEvNT_6ParamsE$_ZN4cute8smem_ptrIPjECI1NS_12iter_adaptorIS1_S2_EEES1_ - $_ZN7cutlass13device_kernelIN5flash19enable_sm80_to_sm89INS1_16FlashAttnBwdSm80INS1_25CollectiveMainloopBwdSm80ILi2ELi2EN4cute5tupleIJNS5_1CILi128EEES8_NS7_ILi64EEEEEENS_6half_tEfNS_4arch4Sm80ELb0ELb0ELb1ELb1ELb1ELb0ELb0ELb0ELi2ELi4ELi4ELi4ELb0EEENS1_24CollectiveEpilogueBwdGQAISA_fSD_Li256ELb1ELb1EEENS1_19SingleTileSchedulerILb1ELb0ELb0ELi128EEEEEEEEEvNT_6ParamsE$_ZN4cute8smem_ptrIPfECI1NS_12iter_adaptorIS1_S2_EEES1_)
$_ZN7cutlass13device_kernelIN5flash19enable_sm80_to_sm89INS1_16FlashAttnBwdSm80INS1_25CollectiveMainloopBwdSm80ILi2ELi2EN4cute5tupleIJNS5_1CILi128EEES8_NS7_ILi64EEEEEENS_6half_tEfNS_4arch4Sm80ELb0ELb0ELb1ELb1ELb1ELb0ELb0ELb0ELi2ELi4ELi4ELi4ELb0EEENS1_24CollectiveEpilogueBwdGQAISA_fSD_Li256ELb1ELb1EEENS1_19SingleTileSchedulerILb1ELb0ELb0ELi128EEEEEEEEEvNT_6ParamsE$_ZN4cute8smem_ptrIPfECI1NS_12iter_adaptorIS1_S2_EEES1_:
[----:B------:R-:W-:Y:S02]  /*8dd0*/  IADD3 R8, R60, -c[0x0][0x20], RZ ;  /* 0x800008003c087a10 */ /* 0x000fe40007ffe0ff */
[----:B------:R-:W-:-:S03]  /*8de0*/  MOV R11, 0x0 ;  /* 0x00000000000b7802 */ /* 0x000fc60000000f00 */
[----:B------:R1:W-:Y:S01]  /*8df0*/  STL.64 [R8], R4 ;  /* 0x0000000408007387 */ /* 0x0003e20000100a00 */
[----:B------:R-:W-:Y:S05]  /*8e00*/  RET.REL.NODEC R10 `(_ZN7cutlass13device_kernelIN5flash19enable_sm80_to_sm89INS1_16FlashAttnBwdSm80INS1_25CollectiveMainloopBwdSm80ILi2ELi2EN4cute5tupleIJNS5_1CILi128EEES8_NS7_ILi64EEEEEENS_6half_tEfNS_4arch4Sm80ELb0ELb0ELb1ELb1ELb1ELb0ELb0ELb0ELi2ELi4ELi4ELi4ELb0EEENS1_24CollectiveEpilogueBwdGQAISA_fSD_Li256ELb1ELb1EEENS1_19SingleTileSchedulerILb1ELb0ELb0ELi128EEEEEEEEEvNT_6ParamsE) ;  /* 0xffff71f00a007950 */ /* 0x000fea0003c3ffff */
        .type           $_ZN7cutlass13device_kernelIN5flash19enable_sm80_to_sm89INS1_16FlashAttnBwdSm80INS1_25CollectiveMainloopBwdSm80ILi2ELi2EN4cute5tupleIJNS5_1CILi128EEES8_NS7_ILi64EEEEEENS_6half_tEfNS_4arch4Sm80ELb0ELb0ELb1ELb1ELb1ELb0ELb0ELb0ELi2ELi4ELi4ELi4ELb0EEENS1_24CollectiveEpilogueBwdGQAISA_fSD_Li256ELb1ELb1EEENS1_19SingleTileSchedulerILb1ELb0ELb0ELi128EEEEEEEEEvNT_6ParamsE$_ZN4cute8smem_ptrIPjECI1NS_12iter_adaptorIS1_S2_EEES1_,@function
        .size           $_ZN7cutlass13device_kernelIN5flash19enable_sm80_to_sm89INS1_16FlashAttnBwdSm80INS1_25CollectiveMainloopBwdSm80ILi2ELi2EN4cute5tupleIJNS5_1CILi128EEES8_NS7_ILi64EEEEEENS_6half_tEfNS_4arch4Sm80ELb0ELb0ELb1ELb1ELb1ELb0ELb0ELb0ELi2ELi4ELi4ELi4ELb0EEENS1_24CollectiveEpilogueBwdGQAISA_fSD_Li256ELb1ELb1EEENS1_19SingleTileSchedulerILb1ELb0ELb0ELi128EEEEEEEEEvNT_6ParamsE$_ZN4cute8smem_ptrIPjECI1NS_12iter_adaptorIS1_S2_EEES1_,($_ZN7cutlass13device_kernelIN5flash19enable_sm80_to_sm89INS1_16FlashAttnBwdSm80INS1_25CollectiveMainloopBwdSm80ILi2ELi2EN4cute5tupleIJNS5_1CILi128EEES8_NS7_ILi64EEEEEENS_6half_tEfNS_4arch4Sm80ELb0ELb0ELb1ELb1ELb1ELb0ELb0ELb0ELi2ELi4ELi4ELi4ELb0EEENS1_24CollectiveEpilogueBwdGQAISA_fSD_Li256ELb1ELb1EEENS1_19SingleTileSchedulerILb1ELb0ELb0ELi128EEEEEEEEEvNT_6ParamsE$_ZN73_INTERNAL_e48e4f46_37_flash_bwd_hdim64_fp16_softcap_sm80_cu_3fbc093a_281817__float22half2_rnE6float2 - $_ZN7cutlass13device_kernelIN5flash19enable_sm80_to_sm89INS1_16FlashAttnBwdSm80INS1_25CollectiveMainloopBwdSm80ILi2ELi2EN4cute5tupleIJNS5_1CILi128EEES8_NS7_ILi64EEEEEENS_6half_tEfNS_4arch4Sm80ELb0ELb0ELb1ELb1ELb1ELb0ELb0ELb0ELi2ELi4ELi4ELi4ELb0EEENS1_24CollectiveEpilogueBwdGQAISA_fSD_Li256ELb1ELb1EEENS1_19SingleTileSchedulerILb1ELb0ELb0ELi128EEEEEEEEEvNT_6ParamsE$_ZN4cute8smem_ptrIPjECI1NS_12iter_adaptorIS1_S2_EEES1_)
$_ZN7cutlass13device_kernelIN5flash19enable_sm80_to_sm89INS1_16FlashAttnBwdSm80INS1_25CollectiveMainloopBwdSm80ILi2ELi2EN4cute5tupleIJNS5_1CILi128EEES8_NS7_ILi64EEEEEENS_6half_tEfNS_4arch4Sm80ELb0ELb0ELb1ELb1ELb1ELb0ELb0ELb0ELi2ELi4ELi4ELi4ELb0EEENS1_24CollectiveEpilogueBwdGQAISA_fSD_Li256ELb1ELb1EEENS1_19SingleTileSchedulerILb1ELb0ELb0ELi128EEEEEEEEEvNT_6ParamsE$_ZN4cute8smem_ptrIPjECI1NS_12iter_adaptorIS1_S2_EEES1_:
[----:B------:R-:W-:Y:S01]  /*8e10*/  IADD3 R16, R69, -c[0x0][0x20], RZ ;  /* 0x8000080045107a10 */ /* 0x000fe20007ffe0ff */
[----:B------:R-:W-:Y:S01]  /*8e20*/  IMAD.MOV.U32 R20, RZ, RZ, R18 ;  /* 0x000000ffff147224 */ /* 0x000fe200078e0012 */
[----:B------:R-:W-:-:S03]  /*8e30*/  MOV R21, 0x0 ;  /* 0x0000000000157802 */ /* 0x000fc60000000f00 */
[----:B------:R1:W-:Y:S01]  /*8e40*/  STL.64 [R16], R2 ;  /* 0x0000000210007387 */ /* 0x0003e20000100a00 */
[----:B------:R-:W-:Y:S05]  /*8e50*/  RET.REL.NODEC R20 `(_ZN7cutlass13device_kernelIN5flash19enable_sm80_to_sm89INS1_16FlashAttnBwdSm80INS1_25CollectiveMainloopBwdSm80ILi2ELi2EN4cute5tupleIJNS5_1CILi128EEES8_NS7_ILi64EEEEEENS_6half_tEfNS_4arch4Sm80ELb0ELb0ELb1ELb1ELb1ELb0ELb0ELb0ELi2ELi4ELi4ELi4ELb0EEENS1_24CollectiveEpilogueBwdGQAISA_fSD_Li256ELb1ELb1EEENS1_19SingleTileSchedulerILb1ELb0ELb0ELi128EEEEEEEEEvNT_6ParamsE) ;  /* 0xffff71a014007950 */ /* 0x000fea0003c3ffff */
        .type           $_ZN7cutlass13device_kernelIN5flash19enable_sm80_to_sm89INS1_16FlashAttnBwdSm80INS1_25CollectiveMainloopBwdSm80ILi2ELi2EN4cute5tupleIJNS5_1CILi128EEES8_NS7_ILi64EEEEEENS_6half_tEfNS_4arch4Sm80ELb0ELb0ELb1ELb1ELb1ELb0ELb0ELb0ELi2ELi4ELi4ELi4ELb0EEENS1_24CollectiveEpilogueBwdGQAISA_fSD_Li256ELb1ELb1EEENS1_19SingleTileSchedulerILb1ELb0ELb0ELi128EEEEEEEEEvNT_6ParamsE$_ZN73_INTERNAL_e48e4f46_37_flash_bwd_hdim64_fp16_softcap_sm80_cu_3fbc093a_281817__float22half2_rnE6float2,@function
        .size           $_ZN7cutlass13device_kernelIN5flash19enable_sm80_to_sm89INS1_16FlashAttnBwdSm80INS1_25CollectiveMainloopBwdSm80ILi2ELi2EN4cute5tupleIJNS5_1CILi128EEES8_NS7_ILi64EEEEEENS_6half_tEfNS_4arch4Sm80ELb0ELb0ELb1ELb1ELb1ELb0ELb0ELb0ELi2ELi4ELi4ELi4ELb0EEENS1_24CollectiveEpilogueBwdGQAISA_fSD_Li256ELb1ELb1EEENS1_19SingleTileSchedulerILb1ELb0ELb0ELi128EEEEEEEEEvNT_6ParamsE$_ZN73_INTERNAL_e48e4f46_37_flash_bwd_hdim64_fp16_softcap_sm80_cu_3fbc093a_281817__float22half2_rnE6float2,($_ZN7cutlass13device_kernelIN5flash19enable_sm80_to_sm89INS1_16FlashAttnBwdSm80INS1_25CollectiveMainloopBwdSm80ILi2ELi2EN4cute5tupleIJNS5_1CILi128EEES8_NS7_ILi64EEEEEENS_6half_tEfNS_4arch4Sm80ELb0ELb0ELb1ELb1ELb1ELb0ELb0ELb0ELi2ELi4ELi4ELi4ELb0EEENS1_24CollectiveEpilogueBwdGQAISA_fSD_Li256ELb1ELb1EEENS1_19SingleTileSchedulerILb1ELb0ELb0ELi128EEEEEEEEEvNT_6ParamsE$_ZN7__half2aSEOKS_ - $_ZN7cutlass13device_kernelIN5flash19enable_sm80_to_sm89INS1_16FlashAttnBwdSm80INS1_25CollectiveMainloopBwdSm80ILi2ELi2EN4cute5tupleIJNS5_1CILi128EEES8_NS7_ILi64EEEEEENS_6half_tEfNS_4arch4Sm80ELb0ELb0ELb1ELb1ELb1ELb0ELb0ELb0ELi2ELi4ELi4ELi4ELb0EEENS1_24CollectiveEpilogueBwdGQAISA_fSD_Li256ELb1ELb1EEENS1_19SingleTileSchedulerILb1ELb0ELb0ELi128EEEEEEEEEvNT_6ParamsE$_ZN73_INTERNAL_e48e4f46_37_flash_bwd_hdim64_fp16_softcap_sm80_cu_3fbc093a_281817__float22half2_rnE6float2)
$_ZN7cutlass13device_kernelIN5flash19enable_sm80_to_sm89INS1_16FlashAttnBwdSm80INS1_25CollectiveMainloopBwdSm80ILi2ELi2EN4cute5tupleIJNS5_1CILi128EEES8_NS7_ILi64EEEEEENS_6half_tEfNS_4arch4Sm80ELb0ELb0ELb1ELb1ELb1ELb0ELb0ELb0ELi2ELi4ELi4ELi4ELb0EEENS1_24CollectiveEpilogueBwdGQAISA_fSD_Li256ELb1ELb1EEENS1_19SingleTileSchedulerILb1ELb0ELb0ELi128EEEEEEEEEvNT_6ParamsE$_ZN73_INTERNAL_e48e4f46_37_flash_bwd_hdim64_fp16_softcap_sm80_cu_3fbc093a_281817__float22half2_rnE6float2:
[----:B------:R-:W-:Y:S01]  /*8e60*/  F2FP.PACK_AB R2, R3, R2 ;  /* 0x000000020302723e */ /* 0x000fe200000000ff */
[----:B------:R-:W-:Y:S01]  /*8e70*/  IMAD.MOV.U32 R15, RZ, RZ, 0x0 ;  /* 0x00000000ff0f7424 */ /* 0x000fe200078e00ff */
[----:B------:R-:W-:-:S05]  /*8e80*/  IADD3 R3, R60, -c[0x0][0x20], RZ ;  /* 0x800008003c037a10 */ /* 0x000fca0007ffe0ff */
[----:B------:R1:W-:Y:S01]  /*8e90*/  STL [R3], R2 ;  /* 0x0000000203007387 */ /* 0x0003e20000100800 */
[----:B------:R-:W-:Y:S05]  /*8ea0*/  RET.REL.NODEC R14 `(_ZN7cutlass13device_kernelIN5flash19enable_sm80_to_sm89INS1_16FlashAttnBwdSm80INS1_25CollectiveMainloopBwdSm80ILi2ELi2EN4cute5tupleIJNS5_1CILi128EEES8_NS7_ILi64EEEEEENS_6half_tEfNS_4arch4Sm80ELb0ELb0ELb1ELb1ELb1ELb0ELb0ELb0ELi2ELi4ELi4ELi4ELb0EEENS1_24CollectiveEpilogueBwdGQAISA_fSD_Li256ELb1ELb1EEENS1_19SingleTileSchedulerILb1ELb0ELb0ELi128EEEEEEEEEvNT_6ParamsE) ;  /* 0xffff71500e007950 */ /* 0x000fea0003c3ffff */
        .type           $_ZN7cutlass13device_kernelIN5flash19enable_sm80_to_sm89INS1_16FlashAttnBwdSm80INS1_25CollectiveMainloopBwdSm80ILi2ELi2EN4cute5tupleIJNS5_1CILi128EEES8_NS7_ILi64EEEEEENS_6half_tEfNS_4arch4Sm80ELb0ELb0ELb1ELb1ELb1ELb0ELb0ELb0ELi2ELi4ELi4ELi4ELb0EEENS1_24CollectiveEpilogueBwdGQAISA_fSD_Li256ELb1ELb1EEENS1_19SingleTileSchedulerILb1ELb0ELb0ELi128EEEEEEEEEvNT_6ParamsE$_ZN7__half2aSEOKS_,@function
        .size           $_ZN7cutlass13device_kernelIN5flash19enable_sm80_to_sm89INS1_16FlashAttnBwdSm80INS1_25CollectiveMainloopBwdSm80ILi2ELi2EN4cute5tupleIJNS5_1CILi128EEES8_NS7_ILi64EEEEEENS_6half_tEfNS_4arch4Sm80ELb0ELb0ELb1ELb1ELb1ELb0ELb0ELb0ELi2ELi4ELi4ELi4ELb0EEENS1_24CollectiveEpilogueBwdGQAISA_fSD_Li256ELb1ELb1EEENS1_19SingleTileSchedulerILb1ELb0ELb0ELi128EEEEEEEEEvNT_6ParamsE$_ZN7__half2aSEOKS_,($_ZN7cutlass13device_kernelIN5flash19enable_sm80_to_sm89INS1_16FlashAttnBwdSm80INS1_25CollectiveMainloopBwdSm80ILi2ELi2EN4cute5tupleIJNS5_1CILi128EEES8_NS7_ILi64EEEEEENS_6half_tEfNS_4arch4Sm80ELb0ELb0ELb1ELb1ELb1ELb0ELb0ELb0ELi2ELi4ELi4ELi4ELb0EEENS1_24CollectiveEpilogueBwdGQAISA_fSD_Li256ELb1ELb1EEENS1_19SingleTileSchedulerILb1ELb0ELb0ELi128EEEEEEEEEvNT_6ParamsE$_ZZN4cute12filter_tupleINS_5tupleIJNS1_IJNS_10UnderscoreENS_1CILi0EEEEEENS1_IJS4_S2_EEEEEENS1_IJNS1_IJNS1_IJNS3_ILi1EEES4_EEES4_EEENS1_IJNS1_IJS4_S4_EEEiEEEEEEZNS_5sliceIS7_SD_EEDaRKT_RKT0_EUlRKT_RKT0_E_EEDaSH_SK_OT1_ENKUlDpSN_E_clIJNS1_IJS9_EEENS1_IJiEEEEEEDaSU_ - $_ZN7cutlass13device_kernelIN5flash19enable_sm80_to_sm89INS1_16FlashAttnBwdSm80INS1_25CollectiveMainloopBwdSm80ILi2ELi2EN4cute5tupleIJNS5_1CILi128EEES8_NS7_ILi64EEEEEENS_6half_tEfNS_4arch4Sm80ELb0ELb0ELb1ELb1ELb1ELb0ELb0ELb0ELi2ELi4ELi4ELi4ELb0EEENS1_24CollectiveEpilogueBwdGQAISA_fSD_Li256ELb1ELb1EEENS1_19SingleTileSchedulerILb1ELb0ELb0ELi128EEEEEEEEEvNT_6ParamsE$_ZN7__half2aSEOKS_)
$_ZN7cutlass13device_kernelIN5flash19enable_sm80_to_sm89INS1_16FlashAttnBwdSm80INS1_25CollectiveMainloopBwdSm80ILi2ELi2EN4cute5tupleIJNS5_1CILi128EEES8_NS7_ILi64EEEEEENS_6half_tEfNS_4arch4Sm80ELb0ELb0ELb1ELb1ELb1ELb0ELb0ELb0ELi2ELi4ELi4ELi4ELb0EEENS1_24CollectiveEpilogueBwdGQAISA_fSD_Li256ELb1ELb1EEENS1_19SingleTileSchedulerILb1ELb0ELb0ELi128EEEEEEEEEvNT_6ParamsE$_ZN7__half2aSEOKS_:
[----:B------:R-:W-:-:S06]  /*8eb0*/  IADD3 R3, R60, -c[0x0][0x20], RZ ;  /* 0x800008003c037a10 */ /* 0x000fcc0007ffe0ff */
[----:B------:R-:W2:Y:S01]  /*8ec0*/  LDL R3, [R3] ;  /* 0x0000000003037983 */ /* 0x000ea20000100800 */
[----:B------:R-:W-:Y:S01]  /*8ed0*/  IADD3 R2, R59, -c[0x0][0x20], RZ ;  /* 0x800008003b027a10 */ /* 0x000fe20007ffe0ff */
[----:B------:R-:W-:-:S04]  /*8ee0*/  IMAD.MOV.U32 R15, RZ, RZ, 0x0 ;  /* 0x00000000ff0f7424 */ /* 0x000fc800078e00ff */
[----:B--2---:R1:W-:Y:S01]  /*8ef0*/  STL [R2], R3 ;  /* 0x0000000302007387 */ /* 0x0043e20000100800 */
[----:B------:R-:W-:Y:S05]  /*8f00*/  RET.REL.NODEC R14 `(_ZN7cutlass13device_kernelIN5flash19enable_sm80_to_sm89INS1_16FlashAttnBwdSm80INS1_25CollectiveMainloopBwdSm80ILi2ELi2EN4cute5tupleIJNS5_1CILi128EEES8_NS7_ILi64EEEEEENS_6half_tEfNS_4arch4Sm80ELb0ELb0ELb1ELb1ELb1ELb0ELb0ELb0ELi2ELi4ELi4ELi4ELb0EEENS1_24CollectiveEpilogueBwdGQAISA_fSD_Li256ELb1ELb1EEENS1_19SingleTileSchedulerILb1ELb0ELb0ELi128EEEEEEEEEvNT_6ParamsE) ;  /* 0xffff70f00e007950 */ /* 0x000fea0003c3ffff */
        .type           $_ZN7cutlass13device_kernelIN5flash19enable_sm80_to_sm89INS1_16FlashAttnBwdSm80INS1_25CollectiveMainloopBwdSm80ILi2ELi2EN4cute5tupleIJNS5_1CILi128EEES8_NS7_ILi64EEEEEENS_6half_tEfNS_4arch4Sm80ELb0ELb0ELb1ELb1ELb1ELb0ELb0ELb0ELi2ELi4ELi4ELi4ELb0EEENS1_24CollectiveEpilogueBwdGQAISA_fSD_Li256ELb1ELb1EEENS1_19SingleTileSchedulerILb1ELb0ELb0ELi128EEEEEEEEEvNT_6ParamsE$_ZZN4cute12filter_tupleINS_5tupleIJNS1_IJNS_10UnderscoreENS_1CILi0EEEEEENS1_IJS4_S2_EEEEEENS1_IJNS1_IJNS1_IJNS3_ILi1EEES4_EEES4_EEENS1_IJNS1_IJS4_S4_EEEiEEEEEEZNS_5sliceIS7_SD_EEDaRKT_RKT0_EUlRKT_RKT0_E_EEDaSH_SK_OT1_ENKUlDpSN_E_clIJNS1_IJS9_EEENS1_IJiEEEEEEDaSU_,@function
        .size           $_ZN7cutlass13device_kernelIN5flash19enable_sm80_to_sm89INS1_16FlashAttnBwdSm80INS1_25CollectiveMainloopBwdSm80ILi2ELi2EN4cute5tupleIJNS5_1CILi128EEES8_NS7_ILi64EEEEEENS_6half_tEfNS_4arch4Sm80ELb0ELb0ELb1ELb1ELb1ELb0ELb0ELb0ELi2ELi4ELi4ELi4ELb0EEENS1_24CollectiveEpilogueBwdGQAISA_fSD_Li256ELb1ELb1EEENS1_19SingleTileSchedulerILb1ELb0ELb0ELi128EEEEEEEEEvNT_6ParamsE$_ZZN4cute12filter_tupleINS_5tupleIJNS1_IJNS_10UnderscoreENS_1CILi0EEEEEENS1_IJS4_S2_EEEEEENS1_IJNS1_IJNS1_IJNS3_ILi1EEES4_EEES4_EEENS1_IJNS1_IJS4_S4_EEEiEEEEEEZNS_5sliceIS7_SD_EEDaRKT_RKT0_EUlRKT_RKT0_E_EEDaSH_SK_OT1_ENKUlDpSN_E_clIJNS1_IJS9_EEENS1_IJiEEEEEEDaSU_,($_ZN7cutlass13device_kernelIN5flash19enable_sm80_to_sm89INS1_16FlashAttnBwdSm80INS1_25CollectiveMainloopBwdSm80ILi2ELi2EN4cute5tupleIJNS5_1CILi128EEES8_NS7_ILi64EEEEEENS_6half_tEfNS_4arch4Sm80ELb0ELb0ELb1ELb1ELb1ELb0ELb0ELb0ELi2ELi4ELi4ELi4ELb0EEENS1_24CollectiveEpilogueBwdGQAISA_fSD_Li256ELb1ELb1EEENS1_19SingleTileSchedulerILb1ELb0ELb0ELi128EEEEEEEEEvNT_6ParamsE$_ZZN4cute12filter_tupleINS_5tupleIJNS1_IJNS_1CILi0EEENS1_IJNS2_ILi1EEENS2_ILi512EEEiEEEEEENS2_ILi4096EEENS1_IJiNS2_ILi8192EEEEEEEEEZNS_7flattenISB_EEDaRKT_EUlRKT_E_EEDaSF_OT0_ENKUlDpSI_E_clIJNS1_IJS3_S4_S5_iEEENS1_IJS8_EEESA_EEEDaSM_ - $_ZN7cutlass13device_kernelIN5flash19enable_sm80_to_sm89INS1_16FlashAttnBwdSm80INS1_25CollectiveMainloopBwdSm80ILi2ELi2EN4cute5tupleIJNS5_1CILi128EEES8_NS7_ILi64EEEEEENS_6half_tEfNS_4arch4Sm80ELb0ELb0ELb1ELb1ELb1ELb0ELb0ELb0ELi2ELi4ELi4ELi4ELb0EEENS1_24CollectiveEpilogueBwdGQAISA_fSD_Li256ELb1ELb1EEENS1_19SingleTileSchedulerILb1ELb0ELb0ELi128EEEEEEEEEvNT_6ParamsE$_ZZN4cute12filter_tupleINS_5tupleIJNS1_IJNS_10UnderscoreENS_1CILi0EEEEEENS1_IJS4_S2_EEEEEENS1_IJNS1_IJNS1_IJNS3_ILi1EEES4_EEES4_EEENS1_IJNS1_IJS4_S4_EEEiEEEEEEZNS_5sliceIS7_SD_EEDaRKT_RKT0_EUlRKT_RKT0_E_EEDaSH_SK_OT1_ENKUlDpSN_E_clIJNS1_IJS9_EEENS1_IJiEEEEEEDaSU_)
$_ZN7cutlass13device_kernelIN5flash19enable_sm80_to_sm89INS1_16FlashAttnBwdSm80INS1_25CollectiveMainloopBwdSm80ILi2ELi2EN4cute5tupleIJNS5_1CILi128EEES8_NS7_ILi64EEEEEENS_6half_tEfNS_4arch4Sm80ELb0ELb0ELb1ELb1ELb1ELb0ELb0ELb0ELi2ELi4ELi4ELi4ELb0EEENS1_24CollectiveEpilogueBwdGQAISA_fSD_Li256ELb1ELb1EEENS1_19SingleTileSchedulerILb1ELb0ELb0ELi128EEEEEEEEEvNT_6ParamsE$_ZZN4cute12filter_tupleINS_5tupleIJNS1_IJNS_10UnderscoreENS_1CILi0EEEEEENS1_IJS4_S2_EEEEEENS1_IJNS1_IJNS1_IJNS3_ILi1EEES4_EEES4_EEENS1_IJNS1_IJS4_S4_EEEiEEEEEEZNS_5sliceIS7_SD_EEDaRKT_RKT0_EUlRKT_RKT0_E_EEDaSH_SK_OT1_ENKUlDpSN_E_clIJNS1_IJS9_EEENS1_IJiEEEEEEDaSU_:
[----:B------:R-:W-:Y:S02]  /*8f10*/  MOV R12, R2 ;  /* 0x00000002000c7202 */ /* 0x000fe40000000f00 */
[----:B------:R-:W-:-:S04]  /*8f20*/  MOV R13, 0x0 ;  /* 0x00000000000d7802 */ /* 0x000fc80000000f00 */
[----:B------:R-:W-:Y:S05]  /*8f30*/  RET.REL.NODEC R12 `(_ZN7cutlass13device_kernelIN5flash19enable_sm80_to_sm89INS1_16FlashAttnBwdSm80INS1_25CollectiveMainloopBwdSm80ILi2ELi2EN4cute5tupleIJNS5_1CILi128EEES8_NS7_ILi64EEEEEENS_6half_tEfNS_4arch4Sm80ELb0ELb0ELb1ELb1ELb1ELb0ELb0ELb0ELi2ELi4ELi4ELi4ELb0EEENS1_24CollectiveEpilogueBwdGQAISA_fSD_Li256ELb1ELb1EEENS1_19SingleTileSchedulerILb1ELb0ELb0ELi128EEEEEEEEEvNT_6ParamsE) ;  /* 0xffff70c00c007950 */ /* 0x000fea0003c3ffff */
        .type           $_ZN7cutlass13device_kernelIN5flash19enable_sm80_to_sm89INS1_16FlashAttnBwdSm80INS1_25CollectiveMainloopBwdSm80ILi2ELi2EN4cute5tupleIJNS5_1CILi128EEES8_NS7_ILi64EEEEEENS_6half_tEfNS_4arch4Sm80ELb0ELb0ELb1ELb1ELb1ELb0ELb0ELb0ELi2ELi4ELi4ELi4ELb0EEENS1_24CollectiveEpilogueBwdGQAISA_fSD_Li256ELb1ELb1EEENS1_19SingleTileSchedulerILb1ELb0ELb0ELi128EEEEEEEEEvNT_6ParamsE$_ZZN4cute12filter_tupleINS_5tupleIJNS1_IJNS_1CILi0EEENS1_IJNS2_ILi1EEENS2_ILi512EEEiEEEEEENS2_ILi4096EEENS1_IJiNS2_ILi8192EEEEEEEEEZNS_7flattenISB_EEDaRKT_EUlRKT_E_EEDaSF_OT0_ENKUlDpSI_E_clIJNS1_IJS3_S4_S5_iEEENS1_IJS8_EEESA_EEEDaSM_,@function
        .size           $_ZN7cutlass13device_kernelIN5flash19enable_sm80_to_sm89INS1_16FlashAttnBwdSm80INS1_25CollectiveMainloopBwdSm80ILi2ELi2EN4cute5tupleIJNS5_1CILi128EEES8_NS7_ILi64EEEEEENS_6half_tEfNS_4arch4Sm80ELb0ELb0ELb1ELb1ELb1ELb0ELb0ELb0ELi2ELi4ELi4ELi4ELb0EEENS1_24CollectiveEpilogueBwdGQAISA_fSD_Li256ELb1ELb1EEENS1_19SingleTileSchedulerILb1ELb0ELb0ELi128EEEEEEEEEvNT_6ParamsE$_ZZN4cute12filter_tupleINS_5tupleIJNS1_IJNS_1CILi0EEENS1_IJNS2_ILi1EEENS2_ILi512EEEiEEEEEENS2_ILi4096EEENS1_IJiNS2_ILi8192EEEEEEEEEZNS_7flattenISB_EEDaRKT_EUlRKT_E_EEDaSF_OT0_ENKUlDpSI_E_clIJNS1_IJS3_S4_S5_iEEENS1_IJS8_EEESA_EEEDaSM_,($_ZN7cutlass13device_kernelIN5flash19enable_sm80_to_sm89INS1_16FlashAttnBwdSm80INS1_25CollectiveMainloopBwdSm80ILi2ELi2EN4cute5tupleIJNS5_1CILi128EEES8_NS7_ILi64EEEEEENS_6half_tEfNS_4arch4Sm80ELb0ELb0ELb1ELb1ELb1ELb0ELb0ELb0ELi2ELi4ELi4ELi4ELb0EEENS1_24CollectiveEpilogueBwdGQAISA_fSD_Li256ELb1ELb1EEENS1_19SingleTileSchedulerILb1ELb0ELb0ELi128EEEEEEEEEvNT_6ParamsE$_ZZN4cute12filter_tupleINS_5tupleIJNS1_IJiNS1_IJiNS_1CILi0EEEEEEEEENS1_IJNS_10UnderscoreENS1_IJS6_S6_EEEEEEEEES9_ZNS_4diceIS9_S9_EEDaRKT_RKT0_EUlRKT_RKT0_E_EEDaSD_SG_OT1_ENKUlDpSJ_E_clIJNS1_IJiiS3_EEENS1_IJEEEEEEDaSQ_ - $_ZN7cutlass13device_kernelIN5flash19enable_sm80_to_sm89INS1_16FlashAttnBwdSm80INS1_25CollectiveMainloopBwdSm80ILi2ELi2EN4cute5tupleIJNS5_1CILi128EEES8_NS7_ILi64EEEEEENS_6half_tEfNS_4arch4Sm80ELb0ELb0ELb1ELb1ELb1ELb0ELb0ELb0ELi2ELi4ELi4ELi4ELb0EEENS1_24CollectiveEpilogueBwdGQAISA_fSD_Li256ELb1ELb1EEENS1_19SingleTileSchedulerILb1ELb0ELb0ELi128EEEEEEEEEvNT_6ParamsE$_ZZN4cute12filter_tupleINS_5tupleIJNS1_IJNS_1CILi0EEENS1_IJNS2_ILi1EEENS2_ILi512EEEiEEEEEENS2_ILi4096EEENS1_IJiNS2_ILi8192EEEEEEEEEZNS_7flattenISB_EEDaRKT_EUlRKT_E_EEDaSF_OT0_ENKUlDpSI_E_clIJNS1_IJS3_S4_S5_iEEENS1_IJS8_EEESA_EEEDaSM_)
$_ZN7cutlass13device_kernelIN5flash19enable_sm80_to_sm89INS1_16FlashAttnBwdSm80INS1_25CollectiveMainloopBwdSm80ILi2ELi2EN4cute5tupleIJNS5_1CILi128EEES8_NS7_ILi64EEEEEENS_6half_tEfNS_4arch4Sm80ELb0ELb0ELb1ELb1ELb1ELb0ELb0ELb0ELi2ELi4ELi4ELi4ELb0EEENS1_24CollectiveEpilogueBwdGQAISA_fSD_Li256ELb1ELb1EEENS1_19SingleTileSchedulerILb1ELb0ELb0ELi128EEEEEEEEEvNT_6ParamsE$_ZZN4cute12filter_tupleINS_5tupleIJNS1_IJNS_1CILi0EEENS1_IJNS2_ILi1EEENS2_ILi512EEEiEEEEEENS2_ILi4096EEENS1_IJiNS2_ILi8192EEEEEEEEEZNS_7flattenISB_EEDaRKT_EUlRKT_E_EEDaSF_OT0_ENKUlDpSI_E_clIJNS1_IJS3_S4_S5_iEEENS1_IJS8_EEESA_EEEDaSM_:
[----:B------:R-:W-:-:S04]  /*8f40*/  MOV R3, 0x0 ;  /* 0x0000000000037802 */ /* 0x000fc80000000f00 */
[----:B------:R-:W-:Y:S05]  /*8f50*/  RET.REL.NODEC R2 `(_ZN7cutlass13device_kernelIN5flash19enable_sm80_to_sm89INS1_16FlashAttnBwdSm80INS1_25CollectiveMainloopBwdSm80ILi2ELi2EN4cute5tupleIJNS5_1CILi128EEES8_NS7_ILi64EEEEEENS_6half_tEfNS_4arch4Sm80ELb0ELb0ELb1ELb1ELb1ELb0ELb0ELb0ELi2ELi4ELi4ELi4ELb0EEENS1_24CollectiveEpilogueBwdGQAISA_fSD_Li256ELb1ELb1EEENS1_19SingleTileSchedulerILb1ELb0ELb0ELi128EEEEEEEEEvNT_6ParamsE) ;  /* 0xffff70a002007950 */ /* 0x000fea0003c3ffff */
        .type           $_ZN7cutlass13device_kernelIN5flash19enable_sm80_to_sm89INS1_16FlashAttnBwdSm80INS1_25CollectiveMainloopBwdSm80ILi2ELi2EN4cute5tupleIJNS5_1CILi128EEES8_NS7_ILi64EEEEEENS_6half_tEfNS_4arch4Sm80ELb0ELb0ELb1ELb1ELb1ELb0ELb0ELb0ELi2ELi4ELi4ELi4ELb0EEENS1_24CollectiveEpilogueBwdGQAISA_fSD_Li256ELb1ELb1EEENS1_19SingleTileSchedulerILb1ELb0ELb0ELi128EEEEEEEEEvNT_6ParamsE$_ZZN4cute12filter_tupleINS_5tupleIJNS1_IJiNS1_IJiNS_1CILi0EEEEEEEEENS1_IJNS_10UnderscoreENS1_IJS6_S6_EEEEEEEEES9_ZNS_4diceIS9_S9_EEDaRKT_RKT0_EUlRKT_RKT0_E_EEDaSD_SG_OT1_ENKUlDpSJ_E_clIJNS1_IJiiS3_EEENS1_IJEEEEEEDaSQ_,@function
        .size           $_ZN7cutlass13device_kernelIN5flash19enable_sm80_to_sm89INS1_16FlashAttnBwdSm80INS1_25CollectiveMainloopBwdSm80ILi2ELi2EN4cute5tupleIJNS5_1CILi128EEES8_NS7_ILi64EEEEEENS_6half_tEfNS_4arch4Sm80ELb0ELb0ELb1ELb1ELb1ELb0ELb0ELb0ELi2ELi4ELi4ELi4ELb0EEENS1_24CollectiveEpilogueBwdGQAISA_fSD_Li256ELb1ELb1EEENS1_19SingleTileSchedulerILb1ELb0ELb0ELi128EEEEEEEEEvNT_6ParamsE$_ZZN4cute12filter_tupleINS_5tupleIJNS1_IJiNS1_IJiNS_1CILi0EEEEEEEEENS1_IJNS_10UnderscoreENS1_IJS6_S6_EEEEEEEEES9_ZNS_4diceIS9_S9_EEDaRKT_RKT0_EUlRKT_RKT0_E_EEDaSD_SG_OT1_ENKUlDpSJ_E_clIJNS1_IJiiS3_EEENS1_IJEEEEEEDaSQ_,($_ZN7cutlass13device_kernelIN5flash19enable_sm80_to_sm89INS1_16FlashAttnBwdSm80INS1_25CollectiveMainloopBwdSm80ILi2ELi2EN4cute5tupleIJNS5_1CILi128EEES8_NS7_ILi64EEEEEENS_6half_tEfNS_4arch4Sm80ELb0ELb0ELb1ELb1ELb1ELb0ELb0ELb0ELi2ELi4ELi4ELi4ELb0EEENS1_24CollectiveEpilogueBwdGQAISA_fSD_Li256ELb1ELb1EEENS1_19SingleTileSchedulerILb1ELb0ELb0ELi128EEEEEEEEEvNT_6ParamsE$_ZZN4cute12filter_tupleINS_5tupleIJNS1_IJiiEEENS_1CILi1024EEEEEEZNS_16flatten_to_tupleIS5_EEDaRKT_EUlRKT_E_EEDaS9_OT0_ENKUlDpSC_E_clIJS2_NS1_IJS4_EEEEEEDaSG_ - $_ZN7cutlass13device_kernelIN5flash19enable_sm80_to_sm89INS1_16FlashAttnBwdSm80INS1_25CollectiveMainloopBwdSm80ILi2ELi2EN4cute5tupleIJNS5_1CILi128EEES8_NS7_ILi64EEEEEENS_6half_tEfNS_4arch4Sm80ELb0ELb0ELb1ELb1ELb1ELb0ELb0ELb0ELi2ELi4ELi4ELi4ELb0EEENS1_24CollectiveEpilogueBwdGQAISA_fSD_Li256ELb1ELb1EEENS1_19SingleTileSchedulerILb1ELb0ELb0ELi128EEEEEEEEEvNT_6ParamsE$_ZZN4cute12filter_tupleINS_5tupleIJNS1_IJiNS1_IJiNS_1CILi0EEEEEEEEENS1_IJNS_10UnderscoreENS1_IJS6_S6_EEEEEEEEES9_ZNS_4diceIS9_S9_EEDaRKT_RKT0_EUlRKT_RKT0_E_EEDaSD_SG_OT1_ENKUlDpSJ_E_clIJNS1_IJiiS3_EEENS1_IJEEEEEEDaSQ_)
$_ZN7cutlass13device_kernelIN5flash19enable_sm80_to_sm89INS1_16FlashAttnBwdSm80INS1_25CollectiveMainloopBwdSm80ILi2ELi2EN4cute5tupleIJNS5_1CILi128EEES8_NS7_ILi64EEEEEENS_6half_tEfNS_4arch4Sm80ELb0ELb0ELb1ELb1ELb1ELb0ELb0ELb0ELi2ELi4ELi4ELi4ELb0EEENS1_24CollectiveEpilogueBwdGQAISA_fSD_Li256ELb1ELb1EEENS1_19SingleTileSchedulerILb1ELb0ELb0ELi128EEEEEEEEEvNT_6ParamsE$_ZZN4cute12filter_tupleINS_5tupleIJNS1_IJiNS1_IJiNS_1CILi0EEEEEEEEENS1_IJNS_10UnderscoreENS1_IJS6_S6_EEEEEEEEES9_ZNS_4diceIS9_S9_EEDaRKT_RKT0_EUlRKT_RKT0_E_EEDaSD_SG_OT1_ENKUlDpSJ_E_clIJNS1_IJiiS3_EEENS1_IJEEEEEEDaSQ_:
[----:B------:R-:W-:-:S04]  /*8f60*/  MOV R7, 0x0 ;  /* 0x0000000000077802 */ /* 0x000fc80000000f00 */
[----:B------:R-:W-:Y:S05]  /*8f70*/  RET.REL.NODEC R6 `(_ZN7cutlass13device_kernelIN5flash19enable_sm80_to_sm89INS1_16FlashAttnBwdSm80INS1_25CollectiveMainloopBwdSm80ILi2ELi2EN4cute5tupleIJNS5_1CILi128EEES8_NS7_ILi64EEEEEENS_6half_tEfNS_4arch4Sm80ELb0ELb0ELb1ELb1ELb1ELb0ELb0ELb0ELi2ELi4ELi4ELi4ELb0EEENS1_24CollectiveEpilogueBwdGQAISA_fSD_Li256ELb1ELb1EEENS1_19SingleTileSchedulerILb1ELb0ELb0ELi128EEEEEEEEEvNT_6ParamsE) ;  /* 0xffff708006007950 */ /* 0x000fea0003c3ffff */
        .type           $_ZN7cutlass13device_kernelIN5flash19enable_sm80_to_sm89INS1_16FlashAttnBwdSm80INS1_25CollectiveMainloopBwdSm80ILi2ELi2EN4cute5tupleIJNS5_1CILi128EEES8_NS7_ILi64EEEEEENS_6half_tEfNS_4arch4Sm80ELb0ELb0ELb1ELb1ELb1ELb0ELb0ELb0ELi2ELi4ELi4ELi4ELb0EEENS1_24CollectiveEpilogueBwdGQAISA_fSD_Li256ELb1ELb1EEENS1_19SingleTileSchedulerILb1ELb0ELb0ELi128EEEEEEEEEvNT_6ParamsE$_ZZN4cute12filter_tupleINS_5tupleIJNS1_IJiiEEENS_1CILi1024EEEEEEZNS_16flatten_to_tupleIS5_EEDaRKT_EUlRKT_E_EEDaS9_OT0_ENKUlDpSC_E_clIJS2_NS1_IJS4_EEEEEEDaSG_,@function
        .size           $_ZN7cutlass13device_kernelIN5flash19enable_sm80_to_sm89INS1_16FlashAttnBwdSm80INS1_25CollectiveMainloopBwdSm80ILi2ELi2EN4cute5tupleIJNS5_1CILi128EEES8_NS7_ILi64EEEEEENS_6half_tEfNS_4arch4Sm80ELb0ELb0ELb1ELb1ELb1ELb0ELb0ELb0ELi2ELi4ELi4ELi4ELb0EEENS1_24CollectiveEpilogueBwdGQAISA_fSD_Li256ELb1ELb1EEENS1_19SingleTileSchedulerILb1ELb0ELb0ELi128EEEEEEEEEvNT_6ParamsE$_ZZN4cute12filter_tupleINS_5tupleIJNS1_IJiiEEENS_1CILi1024EEEEEEZNS_16flatten_to_tupleIS5_EEDaRKT_EUlRKT_E_EEDaS9_OT0_ENKUlDpSC_E_clIJS2_NS1_IJS4_EEEEEEDaSG_,($_ZN7cutlass13device_kernelIN5flash19enable_sm80_to_sm89INS1_16FlashAttnBwdSm80INS1_25CollectiveMainloopBwdSm80ILi2ELi2EN4cute5tupleIJNS5_1CILi128EEES8_NS7_ILi64EEEEEENS_6half_tEfNS_4arch4Sm80ELb0ELb0ELb1ELb1ELb1ELb0ELb0ELb0ELi2ELi4ELi4ELi4ELb0EEENS1_24CollectiveEpilogueBwdGQAISA_fSD_Li256ELb1ELb1EEENS1_19SingleTileSchedulerILb1ELb0ELb0ELi128EEEEEEEEEvNT_6ParamsE$_ZZN4cute12filter_tupleINS_5tupleIJNS_10UnderscoreES2_NS_1CILi0EEEEEENS1_IJNS1_IJNS3_ILi1EEES4_EEEiNS3_ILi1024EEEEEEZNS_5sliceIS5_S9_EEDaRKT_RKT0_EUlRKT_RKT0_E_EEDaSD_SG_OT1_ENKUlDpSJ_E_clIJNS1_IJS7_EEENS1_IJiEEENS1_IJEEEEEEDaSQ_ - $_ZN7cutlass13device_kernelIN5flash19enable_sm80_to_sm89INS1_16FlashAttnBwdSm80INS1_25CollectiveMainloopBwdSm80ILi2ELi2EN4cute5tupleIJNS5_1CILi128EEES8_NS7_ILi64EEEEEENS_6half_tEfNS_4arch4Sm80ELb0ELb0ELb1ELb1ELb1ELb0ELb0ELb0ELi2ELi4ELi4ELi4ELb0EEENS1_24CollectiveEpilogueBwdGQAISA_fSD_Li256ELb1ELb1EEENS1_19SingleTileSchedulerILb1ELb0ELb0ELi128EEEEEEEEEvNT_6ParamsE$_ZZN4cute12filter_tupleINS_5tupleIJNS1_IJiiEEENS_1CILi1024EEEEEEZNS_16flatten_to_tupleIS5_EEDaRKT_EUlRKT_E_EEDaS9_OT0_ENKUlDpSC_E_clIJS2_NS1_IJS4_EEEEEEDaSG_)
$_ZN7cutlass13device_kernelIN5flash19enable_sm80_to_sm89INS1_16FlashAttnBwdSm80INS1_25CollectiveMainloopBwdSm80ILi2ELi2EN4cute5tupleIJNS5_1CILi128EEES8_NS7_ILi64EEEEEENS_6half_tEfNS_4arch4Sm80ELb0ELb0ELb1ELb1ELb1ELb0ELb0ELb0ELi2ELi4ELi4ELi4ELb0EEENS1_24CollectiveEpilogueBwdGQAISA_fSD_Li256ELb1ELb1EEENS1_19SingleTileSchedulerILb1ELb0ELb0ELi128EEEEEEEEEvNT_6ParamsE$_ZZN4cute12filter_tupleINS_5tupleIJNS1_IJiiEEENS_1CILi1024EEEEEEZNS_16flatten_to_tupleIS5_EEDaRKT_EUlRKT_E_EEDaS9_OT0_ENKUlDpSC_E_clIJS2_NS1_IJS4_EEEEEEDaSG_:
[----:B------:R-:W-:-:S04]  /*8f80*/  MOV R3, 0x0 ;  /* 0x0000000000037802 */ /* 0x000fc80000000f00 */
[----:B------:R-:W-:Y:S05]  /*8f90*/  RET.REL.NODEC R2 `(_ZN7cutlass13device_kernelIN5flash19enable_sm80_to_sm89INS1_16FlashAttnBwdSm80INS1_25CollectiveMainloopBwdSm80ILi2ELi2EN4cute5tupleIJNS5_1CILi128EEES8_NS7_ILi64EEEEEENS_6half_tEfNS_4arch4Sm80ELb0ELb0ELb1ELb1ELb1ELb0ELb0ELb0ELi2ELi4ELi4ELi4ELb0EEENS1_24CollectiveEpilogueBwdGQAISA_fSD_Li256ELb1ELb1EEENS1_19SingleTileSchedulerILb1ELb0ELb0ELi128EEEEEEEEEvNT_6ParamsE) ;  /* 0xffff706002007950 */ /* 0x000fea0003c3ffff */
        .type           $_ZN7cutlass13device_kernelIN5flash19enable_sm80_to_sm89INS1_16FlashAttnBwdSm80INS1_25CollectiveMainloopBwdSm80ILi2ELi2EN4cute5tupleIJNS5_1CILi128EEES8_NS7_ILi64EEEEEENS_6half_tEfNS_4arch4Sm80ELb0ELb0ELb1ELb1ELb1ELb0ELb0ELb0ELi2ELi4ELi4ELi4ELb0EEENS1_24CollectiveEpilogueBwdGQAISA_fSD_Li256ELb1ELb1EEENS1_19SingleTileSchedulerILb1ELb0ELb0ELi128EEEEEEEEEvNT_6ParamsE$_ZZN4cute12filter_tupleINS_5tupleIJNS_10UnderscoreES2_NS_1CILi0EEEEEENS1_IJNS1_IJNS3_ILi1EEES4_EEEiNS3_ILi1024EEEEEEZNS_5sliceIS5_S9_EEDaRKT_RKT0_EUlRKT_RKT0_E_EEDaSD_SG_OT1_ENKUlDpSJ_E_clIJNS1_IJS7_EEENS1_IJiEEENS1_IJEEEEEEDaSQ_,@function
        .size           $_ZN7cutlass13device_kernelIN5flash19enable_sm80_to_sm89INS1_16FlashAttnBwdSm80INS1_25CollectiveMainloopBwdSm80ILi2ELi2EN4cute5tupleIJNS5_1CILi128EEES8_NS7_ILi64EEEEEENS_6half_tEfNS_4arch4Sm80ELb0ELb0ELb1ELb1ELb1ELb0ELb0ELb0ELi2ELi4ELi4ELi4ELb0EEENS1_24CollectiveEpilogueBwdGQAISA_fSD_Li256ELb1ELb1EEENS1_19SingleTileSchedulerILb1ELb0ELb0ELi128EEEEEEEEEvNT_6ParamsE$_ZZN4cute12filter_tupleINS_5tupleIJNS_10UnderscoreES2_NS_1CILi0EEEEEENS1_IJNS1_IJNS3_ILi1EEES4_EEEiNS3_ILi1024EEEEEEZNS_5sliceIS5_S9_EEDaRKT_RKT0_EUlRKT_RKT0_E_EEDaSD_SG_OT1_ENKUlDpSJ_E_clIJNS1_IJS7_EEENS1_IJiEEENS1_IJEEEEEEDaSQ_,($_ZN7cutlass13device_kernelIN5flash19enable_sm80_to_sm89INS1_16FlashAttnBwdSm80INS1_25CollectiveMainloopBwdSm80ILi2ELi2EN4cute5tupleIJNS5_1CILi128EEES8_NS7_ILi64EEEEEENS_6half_tEfNS_4arch4Sm80ELb0ELb0ELb1ELb1ELb1ELb0ELb0ELb0ELi2ELi4ELi4ELi4ELb0EEENS1_24CollectiveEpilogueBwdGQAISA_fSD_Li256ELb1ELb1EEENS1_19SingleTileSchedulerILb1ELb0ELb0ELi128EEEEEEEEEvNT_6ParamsE$_ZZN4cute12filter_tupleINS_5tupleIJNS_10UnderscoreES2_S2_iEEENS1_IJNS1_IJNS_1CILi1EEENS4_ILi0EEEEEENS4_ILi4096EEENS1_IJiiEEENS1_IJS6_NS4_ILi8192EEEEEEEEEZNS_5sliceIS3_SC_EEDaRKT_RKT0_EUlRKT_RKT0_E_EEDaSG_SJ_OT1_ENKUlDpSM_E_clIJNS1_IJS7_EEENS1_IJS8_EEENS1_IJS9_EEENS1_IJEEEEEEDaST_ - $_ZN7cutlass13device_kernelIN5flash19enable_sm80_to_sm89INS1_16FlashAttnBwdSm80INS1_25CollectiveMainloopBwdSm80ILi2ELi2EN4cute5tupleIJNS5_1CILi128EEES8_NS7_ILi64EEEEEENS_6half_tEfNS_4arch4Sm80ELb0ELb0ELb1ELb1ELb1ELb0ELb0ELb0ELi2ELi4ELi4ELi4ELb0EEENS1_24CollectiveEpilogueBwdGQAISA_fSD_Li256ELb1ELb1EEENS1_19SingleTileSchedulerILb1ELb0ELb0ELi128EEEEEEEEEvNT_6ParamsE$_ZZN4cute12filter_tupleINS_5tupleIJNS_10UnderscoreES2_NS_1CILi0EEEEEENS1_IJNS1_IJNS3_ILi1EEES4_EEEiNS3_ILi1024EEEEEEZNS_5sliceIS5_S9_EEDaRKT_RKT0_EUlRKT_RKT0_E_EEDaSD_SG_OT1_ENKUlDpSJ_E_clIJNS1_IJS7_EEENS1_IJiEEENS1_IJEEEEEEDaSQ_)
$_ZN7cutlass13device_kernelIN5flash19enable_sm80_to_sm89INS1_16FlashAttnBwdSm80INS1_25CollectiveMainloopBwdSm80ILi2ELi2EN4cute5tupleIJNS5_1CILi128EEES8_NS7_ILi64EEEEEENS_6half_tEfNS_4arch4Sm80ELb0ELb0ELb1ELb1ELb1ELb0ELb0ELb0ELi2ELi4ELi4ELi4ELb0EEENS1_24CollectiveEpilogueBwdGQAISA_fSD_Li256ELb1ELb1EEENS1_19SingleTileSchedulerILb1ELb0ELb0ELi128EEEEEEEEEvNT_6ParamsE$_ZZN4cute12filter_tupleINS_5tupleIJNS_10UnderscoreES2_NS_1CILi0EEEEEENS1_IJNS1_IJNS3_ILi1EEES4_EEEiNS3_ILi1024EEEEEEZNS_5sliceIS5_S9_EEDaRKT_RKT0_EUlRKT_RKT0_E_EEDaSD_SG_OT1_ENKUlDpSJ_E_clIJNS1_IJS7_EEENS1_IJiEEENS1_IJEEEEEEDaSQ_:
[----:B------:R-:W-:Y:S02]  /*8fa0*/  MOV R10, R2 ;  /* 0x00000002000a7202 */ /* 0x000fe40000000f00 */
[----:B------:R-:W-:-:S04]  /*8fb0*/  MOV R11, 0x0 ;  /* 0x00000000000b7802 */ /* 0x000fc80000000f00 */
[----:B------:R-:W-:Y:S05]  /*8fc0*/  RET.REL.NODEC R10 `(_ZN7cutlass13device_kernelIN5flash19enable_sm80_to_sm89INS1_16FlashAttnBwdSm80INS1_25CollectiveMainloopBwdSm80ILi2ELi2EN4cute5tupleIJNS5_1CILi128EEES8_NS7_ILi64EEEEEENS_6half_tEfNS_4arch4Sm80ELb0ELb0ELb1ELb1ELb1ELb0ELb0ELb0ELi2ELi4ELi4ELi4ELb0EEENS1_24CollectiveEpilogueBwdGQAISA_fSD_Li256ELb1ELb1EEENS1_19SingleTileSchedulerILb1ELb0ELb0ELi128EEEEEEEEEvNT_6ParamsE) ;  /* 0xffff70300a007950 */ /* 0x000fea0003c3ffff */
        .type           $_ZN7cutlass13device_kernelIN5flash19enable_sm80_to_sm89INS1_16FlashAttnBwdSm80INS1_25CollectiveMainloopBwdSm80ILi2ELi2EN4cute5tupleIJNS5_1CILi128EEES8_NS7_ILi64EEEEEENS_6half_tEfNS_4arch4Sm80ELb0ELb0ELb1ELb1ELb1ELb0ELb0ELb0ELi2ELi4ELi4ELi4ELb0EEENS1_24CollectiveEpilogueBwdGQAISA_fSD_Li256ELb1ELb1EEENS1_19SingleTileSchedulerILb1ELb0ELb0ELi128EEEEEEEEEvNT_6ParamsE$_ZZN4cute12filter_tupleINS_5tupleIJNS_10UnderscoreES2_S2_iEEENS1_IJNS1_IJNS_1CILi1EEENS4_ILi0EEEEEENS4_ILi4096EEENS1_IJiiEEENS1_IJS6_NS4_ILi8192EEEEEEEEEZNS_5sliceIS3_SC_EEDaRKT_RKT0_EUlRKT_RKT0_E_EEDaSG_SJ_OT1_ENKUlDpSM_E_clIJNS1_IJS7_EEENS1_IJS8_EEENS1_IJS9_EEENS1_IJEEEEEEDaST_,@function
        .size           $_ZN7cutlass13device_kernelIN5flash19enable_sm80_to_sm89INS1_16FlashAttnBwdSm80INS1_25CollectiveMainloopBwdSm80ILi2ELi2EN4cute5tupleIJNS5_1CILi128EEES8_NS7_ILi64EEEEEENS_6half_tEfNS_4arch4Sm80ELb0ELb0ELb1ELb1ELb1ELb0ELb0ELb0ELi2ELi4ELi4ELi4ELb0EEENS1_24CollectiveEpilogueBwdGQAISA_fSD_Li256ELb1ELb1EEENS1_19SingleTileSchedulerILb1ELb0ELb0ELi128EEEEEEEEEvNT_6ParamsE$_ZZN4cute12filter_tupleINS_5tupleIJNS_10UnderscoreES2_S2_iEEENS1_IJNS1_IJNS_1CILi1EEENS4_ILi0EEEEEENS4_ILi4096EEENS1_IJiiEEENS1_IJS6_NS4_ILi8192EEEEEEEEEZNS_5sliceIS3_SC_EEDaRKT_RKT0_EUlRKT_RKT0_E_EEDaSG_SJ_OT1_ENKUlDpSM_E_clIJNS1_IJS7_EEENS1_IJS8_EEENS1_IJS9_EEENS1_IJEEEEEEDaST_,($_ZN7cutlass13device_kernelIN5flash19enable_sm80_to_sm89INS1_16FlashAttnBwdSm80INS1_25CollectiveMainloopBwdSm80ILi2ELi2EN4cute5tupleIJNS5_1CILi128EEES8_NS7_ILi64EEEEEENS_6half_tEfNS_4arch4Sm80ELb0ELb0ELb1ELb1ELb1ELb0ELb0ELb0ELi2ELi4ELi4ELi4ELb0EEENS1_24CollectiveEpilogueBwdGQAISA_fSD_Li256ELb1ELb1EEENS1_19SingleTileSchedulerILb1ELb0ELb0ELi128EEEEEEEEEvNT_6ParamsE$_ZZN4cute12filter_tupleINS_5tupleIJNS_10UnderscoreES2_S2_iEEENS1_IJNS1_IJNS_1CILi1EEENS4_ILi0EEEEEEiNS4_ILi1024EEENS4_ILi8192EEEEEEZNS_5sliceIS3_SA_EEDaRKT_RKT0_EUlRKT_RKT0_E_EEDaSE_SH_OT1_ENKUlDpSK_E_clIJNS1_IJS7_EEENS1_IJiEEENS1_IJS8_EEENS1_IJEEEEEEDaSR_ - $_ZN7cutlass13device_kernelIN5flash19enable_sm80_to_sm89INS1_16FlashAttnBwdSm80INS1_25CollectiveMainloopBwdSm80ILi2ELi2EN4cute5tupleIJNS5_1CILi128EEES8_NS7_ILi64EEEEEENS_6half_tEfNS_4arch4Sm80ELb0ELb0ELb1ELb1ELb1ELb0ELb0ELb0ELi2ELi4ELi4ELi4ELb0EEENS1_24CollectiveEpilogueBwdGQAISA_fSD_Li256ELb1ELb1EEENS1_19SingleTileSchedulerILb1ELb0ELb0ELi128EEEEEEEEEvNT_6ParamsE$_ZZN4cute12filter_tupleINS_5tupleIJNS_10UnderscoreES2_S2_iEEENS1_IJNS1_IJNS_1CILi1EEENS4_ILi0EEEEEENS4_ILi4096EEENS1_IJiiEEENS1_IJS6_NS4_ILi8192EEEEEEEEEZNS_5sliceIS3_SC_EEDaRKT_RKT0_EUlRKT_RKT0_E_EEDaSG_SJ_OT1_ENKUlDpSM_E_clIJNS1_IJS7_EEENS1_IJS8_EEENS1_IJS9_EEENS1_IJEEEEEEDaST_)
$_ZN7cutlass13device_kernelIN5flash19enable_sm80_to_sm89INS1_16FlashAttnBwdSm80INS1_25CollectiveMainloopBwdSm80ILi2ELi2EN4cute5tupleIJNS5_1CILi128EEES8_NS7_ILi64EEEEEENS_6half_tEfNS_4arch4Sm80ELb0ELb0ELb1ELb1ELb1ELb0ELb0ELb0ELi2ELi4ELi4ELi4ELb0EEENS1_24CollectiveEpilogueBwdGQAISA_fSD_Li256ELb1ELb1EEENS1_19SingleTileSchedulerILb1ELb0ELb0ELi128EEEEEEEEEvNT_6ParamsE$_ZZN4cute12filter_tupleINS_5tupleIJNS_10UnderscoreES2_S2_iEEENS1_IJNS1_IJNS_1CILi1EEENS4_ILi0EEEEEENS4_ILi4096EEENS1_IJiiEEENS1_IJS6_NS4_ILi8192EEEEEEEEEZNS_5sliceIS3_SC_EEDaRKT_RKT0_EUlRKT_RKT0_E_EEDaSG_SJ_OT1_ENKUlDpSM_E_clIJNS1_IJS7_EEENS1_IJS8_EEENS1_IJS9_EEENS1_IJEEEEEEDaST_:
[----:B------:R-:W-:-:S05]  /*8fd0*/  IADD3 R2, R69, -c[0x0][0x20], RZ ;  /* 0x8000080045027a10 */ /* 0x000fca0007ffe0ff */
[----:B------:R1:W5:Y:S04]  /*8fe0*/  LDL R3, [R2+0x4] ;  /* 0x0000040002037983 */ /* 0x0003680000100800 */
[----:B------:R1:W5:Y:S01]  /*8ff0*/  LDL R5, [R2] ;  /* 0x0000000002057983 */ /* 0x0003620000100800 */
[----:B------:R-:W-:Y:S01]  /*9000*/  IMAD.MOV.U32 R14, RZ, RZ, R4 ;  /* 0x000000ffff0e7224 */ /* 0x000fe200078e0004 */
[----:B------:R-:W-:-:S04]  /*9010*/  MOV R15, 0x0 ;  /* 0x00000000000f7802 */ /* 0x000fc80000000f00 */
[----:B------:R-:W-:Y:S05]  /*9020*/  RET.REL.NODEC R14 `(_ZN7cutlass13device_kernelIN5flash19enable_sm80_to_sm89INS1_16FlashAttnBwdSm80INS1_25CollectiveMainloopBwdSm80ILi2ELi2EN4cute5tupleIJNS5_1CILi128EEES8_NS7_ILi64EEEEEENS_6half_tEfNS_4arch4Sm80ELb0ELb0ELb1ELb1ELb1ELb0ELb0ELb0ELi2ELi4ELi4ELi4ELb0EEENS1_24CollectiveEpilogueBwdGQAISA_fSD_Li256ELb1ELb1EEENS1_19SingleTileSchedulerILb1ELb0ELb0ELi128EEEEEEEEEvNT_6ParamsE) ;  /* 0xffff6fd00e007950 */ /* 0x000fea0003c3ffff */
        .type           $_ZN7cutlass13device_kernelIN5flash19enable_sm80_to_sm89INS1_16FlashAttnBwdSm80INS1_25CollectiveMainloopBwdSm80ILi2ELi2EN4cute5tupleIJNS5_1CILi128EEES8_NS7_ILi64EEEEEENS_6half_tEfNS_4arch4Sm80ELb0ELb0ELb1ELb1ELb1ELb0ELb0ELb0ELi2ELi4ELi4ELi4ELb0EEENS1_24CollectiveEpilogueBwdGQAISA_fSD_Li256ELb1ELb1EEENS1_19SingleTileSchedulerILb1ELb0ELb0ELi128EEEEEEEEEvNT_6ParamsE$_ZZN4cute12filter_tupleINS_5tupleIJNS_10UnderscoreES2_S2_iEEENS1_IJNS1_IJNS_1CILi1EEENS4_ILi0EEEEEEiNS4_ILi1024EEENS4_ILi8192EEEEEEZNS_5sliceIS3_SA_EEDaRKT_RKT0_EUlRKT_RKT0_E_EEDaSE_SH_OT1_ENKUlDpSK_E_clIJNS1_IJS7_EEENS1_IJiEEENS1_IJS8_EEENS1_IJEEEEEEDaSR_,@function
        .size           $_ZN7cutlass13device_kernelIN5flash19enable_sm80_to_sm89INS1_16FlashAttnBwdSm80INS1_25CollectiveMainloopBwdSm80ILi2ELi2EN4cute5tupleIJNS5_1CILi128EEES8_NS7_ILi64EEEEEENS_6half_tEfNS_4arch4Sm80ELb0ELb0ELb1ELb1ELb1ELb0ELb0ELb0ELi2ELi4ELi4ELi4ELb0EEENS1_24CollectiveEpilogueBwdGQAISA_fSD_Li256ELb1ELb1EEENS1_19SingleTileSchedulerILb1ELb0ELb0ELi128EEEEEEEEEvNT_6ParamsE$_ZZN4cute12filter_tupleINS_5tupleIJNS_10UnderscoreES2_S2_iEEENS1_IJNS1_IJNS_1CILi1EEENS4_ILi0EEEEEEiNS4_ILi1024EEENS4_ILi8192EEEEEEZNS_5sliceIS3_SA_EEDaRKT_RKT0_EUlRKT_RKT0_E_EEDaSE_SH_OT1_ENKUlDpSK_E_clIJNS1_IJS7_EEENS1_IJiEEENS1_IJS8_EEENS1_IJEEEEEEDaSR_,($_ZN7cutlass13device_kernelIN5flash19enable_sm80_to_sm89INS1_16FlashAttnBwdSm80INS1_25CollectiveMainloopBwdSm80ILi2ELi2EN4cute5tupleIJNS5_1CILi128EEES8_NS7_ILi64EEEEEENS_6half_tEfNS_4arch4Sm80ELb0ELb0ELb1ELb1ELb1ELb0ELb0ELb0ELi2ELi4ELi4ELi4ELb0EEENS1_24CollectiveEpilogueBwdGQAISA_fSD_Li256ELb1ELb1EEENS1_19SingleTileSchedulerILb1ELb0ELb0ELi128EEEEEEEEEvNT_6ParamsE$_ZZN4cute12filter_tupleINS_5tupleIJNS_10UnderscoreES2_iEEENS1_IJNS1_IJNS_1CILi1EEENS4_ILi0EEEEEEiNS4_ILi1024EEEEEEZNS_5sliceIS3_S9_EEDaRKT_RKT0_EUlRKT_RKT0_E_EEDaSD_SG_OT1_ENKUlDpSJ_E_clIJNS1_IJS7_EEENS1_IJiEEENS1_IJEEEEEEDaSQ_ - $_ZN7cutlass13device_kernelIN5flash19enable_sm80_to_sm89INS1_16FlashAttnBwdSm80INS1_25CollectiveMainloopBwdSm80ILi2ELi2EN4cute5tupleIJNS5_1CILi128EEES8_NS7_ILi64EEEEEENS_6half_tEfNS_4arch4Sm80ELb0ELb0ELb1ELb1ELb1ELb0ELb0ELb0ELi2ELi4ELi4ELi4ELb0EEENS1_24CollectiveEpilogueBwdGQAISA_fSD_Li256ELb1ELb1EEENS1_19SingleTileSchedulerILb1ELb0ELb0ELi128EEEEEEEEEvNT_6ParamsE$_ZZN4cute12filter_tupleINS_5tupleIJNS_10UnderscoreES2_S2_iEEENS1_IJNS1_IJNS_1CILi1EEENS4_ILi0EEEEEEiNS4_ILi1024EEENS4_ILi8192EEEEEEZNS_5sliceIS3_SA_EEDaRKT_RKT0_EUlRKT_RKT0_E_EEDaSE_SH_OT1_ENKUlDpSK_E_clIJNS1_IJS7_EEENS1_IJiEEENS1_IJS8_EEENS1_IJEEEEEEDaSR_)
$_ZN7cutlass13device_kernelIN5flash19enable_sm80_to_sm89INS1_16FlashAttnBwdSm80INS1_25CollectiveMainloopBwdSm80ILi2ELi2EN4cute5tupleIJNS5_1CILi128EEES8_NS7_ILi64EEEEEENS_6half_tEfNS_4arch4Sm80ELb0ELb0ELb1ELb1ELb1ELb0ELb0ELb0ELi2ELi4ELi4ELi4ELb0EEENS1_24CollectiveEpilogueBwdGQAISA_fSD_Li256ELb1ELb1EEENS1_19SingleTileSchedulerILb1ELb0ELb0ELi128EEEEEEEEEvNT_6ParamsE$_ZZN4cute12filter_tupleINS_5tupleIJNS_10UnderscoreES2_S2_iEEENS1_IJNS1_IJNS_1CILi1EEENS4_ILi0EEEEEEiNS4_ILi1024EEENS4_ILi8192EEEEEEZNS_5sliceIS3_SA_EEDaRKT_RKT0_EUlRKT_RKT0_E_EEDaSE_SH_OT1_ENKUlDpSK_E_clIJNS1_IJS7_EEENS1_IJiEEENS1_IJS8_EEENS1_IJEEEEEEDaSR_:
[----:B------:R-:W-:Y:S02]  /*9030*/  MOV R12, R2 ;  /* 0x00000002000c7202 */ /* 0x000fe40000000f00 */
[----:B------:R-:W-:-:S04]  /*9040*/  MOV R13, 0x0 ;  /* 0x00000000000d7802 */ /* 0x000fc80000000f00 */
[----:B------:R-:W-:Y:S05]  /*9050*/  RET.REL.NODEC R12 `(_ZN7cutlass13device_kernelIN5flash19enable_sm80_to_sm89INS1_16FlashAttnBwdSm80INS1_25CollectiveMainloopBwdSm80ILi2ELi2EN4cute5tupleIJNS5_1CILi128EEES8_NS7_ILi64EEEEEENS_6half_tEfNS_4arch4Sm80ELb0ELb0ELb1ELb1ELb1ELb0ELb0ELb0ELi2ELi4ELi4ELi4ELb0EEENS1_24CollectiveEpilogueBwdGQAISA_fSD_Li256ELb1ELb1EEENS1_19SingleTileSchedulerILb1ELb0ELb0ELi128EEEEEEEEEvNT_6ParamsE) ;  /* 0xffff6fa00c007950 */ /* 0x000fea0003c3ffff */
        .type           $_ZN7cutlass13device_kernelIN5flash19enable_sm80_to_sm89INS1_16FlashAttnBwdSm80INS1_25CollectiveMainloopBwdSm80ILi2ELi2EN4cute5tupleIJNS5_1CILi128EEES8_NS7_ILi64EEEEEENS_6half_tEfNS_4arch4Sm80ELb0ELb0ELb1ELb1ELb1ELb0ELb0ELb0ELi2ELi4ELi4ELi4ELb0EEENS1_24CollectiveEpilogueBwdGQAISA_fSD_Li256ELb1ELb1EEENS1_19SingleTileSchedulerILb1ELb0ELb0ELi128EEEEEEEEEvNT_6ParamsE$_ZZN4cute12filter_tupleINS_5tupleIJNS_10UnderscoreES2_iEEENS1_IJNS1_IJNS_1CILi1EEENS4_ILi0EEEEEEiNS4_ILi1024EEEEEEZNS_5sliceIS3_S9_EEDaRKT_RKT0_EUlRKT_RKT0_E_EEDaSD_SG_OT1_ENKUlDpSJ_E_clIJNS1_IJS7_EEENS1_IJiEEENS1_IJEEEEEEDaSQ_,@function
        .size           $_ZN7cutlass13device_kernelIN5flash19enable_sm80_to_sm89INS1_16FlashAttnBwdSm80INS1_25CollectiveMainloopBwdSm80ILi2ELi2EN4cute5tupleIJNS5_1CILi128EEES8_NS7_ILi64EEEEEENS_6half_tEfNS_4arch4Sm80ELb0ELb0ELb1ELb1ELb1ELb0ELb0ELb0ELi2ELi4ELi4ELi4ELb0EEENS1_24CollectiveEpilogueBwdGQAISA_fSD_Li256ELb1ELb1EEENS1_19SingleTileSchedulerILb1ELb0ELb0ELi128EEEEEEEEEvNT_6ParamsE$_ZZN4cute12filter_tupleINS_5tupleIJNS_10UnderscoreES2_iEEENS1_IJNS1_IJNS_1CILi1EEENS4_ILi0EEEEEEiNS4_ILi1024EEEEEEZNS_5sliceIS3_S9_EEDaRKT_RKT0_EUlRKT_RKT0_E_EEDaSD_SG_OT1_ENKUlDpSJ_E_clIJNS1_IJS7_EEENS1_IJiEEENS1_IJEEEEEEDaSQ_,($_ZN7cutlass13device_kernelIN5flash19enable_sm80_to_sm89INS1_16FlashAttnBwdSm80INS1_25CollectiveMainloopBwdSm80ILi2ELi2EN4cute5tupleIJNS5_1CILi128EEES8_NS7_ILi64EEEEEENS_6half_tEfNS_4arch4Sm80ELb0ELb0ELb1ELb1ELb1ELb0ELb0ELb0ELi2ELi4ELi4ELi4ELb0EEENS1_24CollectiveEpilogueBwdGQAISA_fSD_Li256ELb1ELb1EEENS1_19SingleTileSchedulerILb1ELb0ELb0ELi128EEEEEEEEEvNT_6ParamsE$_ZZN4cute12filter_tupleINS_5tupleIJNS_1CILi1024EEENS1_IJiiEEEEEEZNS_16flatten_to_tupleIS5_EEDaRKT_EUlRKT_E_EEDaS9_OT0_ENKUlDpSC_E_clIJNS1_IJS3_EEES4_EEEDaSG_ - $_ZN7cutlass13device_kernelIN5flash19enable_sm80_to_sm89INS1_16FlashAttnBwdSm80INS1_25CollectiveMainloopBwdSm80ILi2ELi2EN4cute5tupleIJNS5_1CILi128EEES8_NS7_ILi64EEEEEENS_6half_tEfNS_4arch4Sm80ELb0ELb0ELb1ELb1ELb1ELb0ELb0ELb0ELi2ELi4ELi4ELi4ELb0EEENS1_24CollectiveEpilogueBwdGQAISA_fSD_Li256ELb1ELb1EEENS1_19SingleTileSchedulerILb1ELb0ELb0ELi128EEEEEEEEEvNT_6ParamsE$_ZZN4cute12filter_tupleINS_5tupleIJNS_10UnderscoreES2_iEEENS1_IJNS1_IJNS_1CILi1EEENS4_ILi0EEEEEEiNS4_ILi1024EEEEEEZNS_5sliceIS3_S9_EEDaRKT_RKT0_EUlRKT_RKT0_E_EEDaSD_SG_OT1_ENKUlDpSJ_E_clIJNS1_IJS7_EEENS1_IJiEEENS1_IJEEEEEEDaSQ_)
$_ZN7cutlass13device_kernelIN5flash19enable_sm80_to_sm89INS1_16FlashAttnBwdSm80INS1_25CollectiveMainloopBwdSm80ILi2ELi2EN4cute5tupleIJNS5_1CILi128EEES8_NS7_ILi64EEEEEENS_6half_tEfNS_4arch4Sm80ELb0ELb0ELb1ELb1ELb1ELb0ELb0ELb0ELi2ELi4ELi4ELi4ELb0EEENS1_24CollectiveEpilogueBwdGQAISA_fSD_Li256ELb1ELb1EEENS1_19SingleTileSchedulerILb1ELb0ELb0ELi128EEEEEEEEEvNT_6ParamsE$_ZZN4cute12filter_tupleINS_5tupleIJNS_10UnderscoreES2_iEEENS1_IJNS1_IJNS_1CILi1EEENS4_ILi0EEEEEEiNS4_ILi1024EEEEEEZNS_5sliceIS3_S9_EEDaRKT_RKT0_EUlRKT_RKT0_E_EEDaSD_SG_OT1_ENKUlDpSJ_E_clIJNS1_IJS7_EEENS1_IJiEEENS1_IJEEEEEEDaSQ_:
[----:B------:R-:W-:Y:S02]  /*9060*/  MOV R36, R2 ;  /* 0x0000000200247202 */ /* 0x000fe40000000f00 */
[----:B------:R-:W-:-:S04]  /*9070*/  MOV R37, 0x0 ;  /* 0x0000000000257802 */ /* 0x000fc80000000f00 */
[----:B------:R-:W-:Y:S05]  /*9080*/  RET.REL.NODEC R36 `(_ZN7cutlass13device_kernelIN5flash19enable_sm80_to_sm89INS1_16FlashAttnBwdSm80INS1_25CollectiveMainloopBwdSm80ILi2ELi2EN4cute5tupleIJNS5_1CILi128EEES8_NS7_ILi64EEEEEENS_6half_tEfNS_4arch4Sm80ELb0ELb0ELb1ELb1ELb1ELb0ELb0ELb0ELi2ELi4ELi4ELi4ELb0EEENS1_24CollectiveEpilogueBwdGQAISA_fSD_Li256ELb1ELb1EEENS1_19SingleTileSchedulerILb1ELb0ELb0ELi128EEEEEEEEEvNT_6ParamsE) ;  /* 0xffff6f7024007950 */ /* 0x000fea0003c3ffff */
        .type           $_ZN7cutlass13device_kernelIN5flash19enable_sm80_to_sm89INS1_16FlashAttnBwdSm80INS1_25CollectiveMainloopBwdSm80ILi2ELi2EN4cute5tupleIJNS5_1CILi128EEES8_NS7_ILi64EEEEEENS_6half_tEfNS_4arch4Sm80ELb0ELb0ELb1ELb1ELb1ELb0ELb0ELb0ELi2ELi4ELi4ELi4ELb0EEENS1_24CollectiveEpilogueBwdGQAISA_fSD_Li256ELb1ELb1EEENS1_19SingleTileSchedulerILb1ELb0ELb0ELi128EEEEEEEEEvNT_6ParamsE$_ZZN4cute12filter_tupleINS_5tupleIJNS_1CILi1024EEENS1_IJiiEEEEEEZNS_16flatten_to_tupleIS5_EEDaRKT_EUlRKT_E_EEDaS9_OT0_ENKUlDpSC_E_clIJNS1_IJS3_EEES4_EEEDaSG_,@function
        .size           $_ZN7cutlass13device_kernelIN5flash19enable_sm80_to_sm89INS1_16FlashAttnBwdSm80INS1_25CollectiveMainloopBwdSm80ILi2ELi2EN4cute5tupleIJNS5_1CILi128EEES8_NS7_ILi64EEEEEENS_6half_tEfNS_4arch4Sm80ELb0ELb0ELb1ELb1ELb1ELb0ELb0ELb0ELi2ELi4ELi4ELi4ELb0EEENS1_24CollectiveEpilogueBwdGQAISA_fSD_Li256ELb1ELb1EEENS1_19SingleTileSchedulerILb1ELb0ELb0ELi128EEEEEEEEEvNT_6ParamsE$_ZZN4cute12filter_tupleINS_5tupleIJNS_1CILi1024EEENS1_IJiiEEEEEEZNS_16flatten_to_tupleIS5_EEDaRKT_EUlRKT_E_EEDaS9_OT0_ENKUlDpSC_E_clIJNS1_IJS3_EEES4_EEEDaSG_,($_ZN7cutlass13device_kernelIN5flash19enable_sm80_to_sm89INS1_16FlashAttnBwdSm80INS1_25CollectiveMainloopBwdSm80ILi2ELi2EN4cute5tupleIJNS5_1CILi128EEES8_NS7_ILi64EEEEEENS_6half_tEfNS_4arch4Sm80ELb0ELb0ELb1ELb1ELb1ELb0ELb0ELb0ELi2ELi4ELi4ELi4ELb0EEENS1_24CollectiveEpilogueBwdGQAISA_fSD_Li256ELb1ELb1EEENS1_19SingleTileSchedulerILb1ELb0ELb0ELi128EEEEEEEEEvNT_6ParamsE$_ZZN4cute12filter_tupleINS_5tupleIJNS_1CILi1EEENS1_IJNS2_ILi8EEEiiEEENS2_ILi64EEENS1_IJiNS2_ILi144EEENS2_ILi288EEEEEENS2_ILi512EEEEEEZNS_7flattenISB_EEDaRKT_EUlRKT_E_EEDaSF_OT0_ENKUlDpSI_E_clIJNS1_IJS3_EEES5_NS1_IJS6_EEES9_NS1_IJSA_EEEEEEDaSM_ - $_ZN7cutlass13device_kernelIN5flash19enable_sm80_to_sm89INS1_16FlashAttnBwdSm80INS1_25CollectiveMainloopBwdSm80ILi2ELi2EN4cute5tupleIJNS5_1CILi128EEES8_NS7_ILi64EEEEEENS_6half_tEfNS_4arch4Sm80ELb0ELb0ELb1ELb1ELb1ELb0ELb0ELb0ELi2ELi4ELi4ELi4ELb0EEENS1_24CollectiveEpilogueBwdGQAISA_fSD_Li256ELb1ELb1EEENS1_19SingleTileSchedulerILb1ELb0ELb0ELi128EEEEEEEEEvNT_6ParamsE$_ZZN4cute12filter_tupleINS_5tupleIJNS_1CILi1024EEENS1_IJiiEEEEEEZNS_16flatten_to_tupleIS5_EEDaRKT_EUlRKT_E_EEDaS9_OT0_ENKUlDpSC_E_clIJNS1_IJS3_EEES4_EEEDaSG_)
$_ZN7cutlass13device_kernelIN5flash19enable_sm80_to_sm89INS1_16FlashAttnBwdSm80INS1_25CollectiveMainloopBwdSm80ILi2ELi2EN4cute5tupleIJNS5_1CILi128EEES8_NS7_ILi64EEEEEENS_6half_tEfNS_4arch4Sm80ELb0ELb0ELb1ELb1ELb1ELb0ELb0ELb0ELi2ELi4ELi4ELi4ELb0EEENS1_24CollectiveEpilogueBwdGQAISA_fSD_Li256ELb1ELb1EEENS1_19SingleTileSchedulerILb1ELb0ELb0ELi128EEEEEEEEEvNT_6ParamsE$_ZZN4cute12filter_tupleINS_5tupleIJNS_1CILi1024EEENS1_IJiiEEEEEEZNS_16flatten_to_tupleIS5_EEDaRKT_EUlRKT_E_EEDaS9_OT0_ENKUlDpSC_E_clIJNS1_IJS3_EEES4_EEEDaSG_:
[----:B------:R-:W-:-:S04]  /*9090*/  MOV R3, 0x0 ;  /* 0x0000000000037802 */ /* 0x000fc80000000f00 */
[----:B------:R-:W-:Y:S05]  /*90a0*/  RET.REL.NODEC R2 `(_ZN7cutlass13device_kernelIN5flash19enable_sm80_to_sm89INS1_16FlashAttnBwdSm80INS1_25CollectiveMainloopBwdSm80ILi2ELi2EN4cute5tupleIJNS5_1CILi128EEES8_NS7_ILi64EEEEEENS_6half_tEfNS_4arch4Sm80ELb0ELb0ELb1ELb1ELb1ELb0ELb0ELb0ELi2ELi4ELi4ELi4ELb0EEENS1_24CollectiveEpilogueBwdGQAISA_fSD_Li256ELb1ELb1EEENS1_19SingleTileSchedulerILb1ELb0ELb0ELi128EEEEEEEEEvNT_6ParamsE) ;  /* 0xffff6f5002007950 */ /* 0x000fea0003c3ffff */
        .type           $_ZN7cutlass13device_kernelIN5flash19enable_sm80_to_sm89INS1_16FlashAttnBwdSm80INS1_25CollectiveMainloopBwdSm80ILi2ELi2EN4cute5tupleIJNS5_1CILi128EEES8_NS7_ILi64EEEEEENS_6half_tEfNS_4arch4Sm80ELb0ELb0ELb1ELb1ELb1ELb0ELb0ELb0ELi2ELi4ELi4ELi4ELb0EEENS1_24CollectiveEpilogueBwdGQAISA_fSD_Li256ELb1ELb1EEENS1_19SingleTileSchedulerILb1ELb0ELb0ELi128EEEEEEEEEvNT_6ParamsE$_ZZN4cute12filter_tupleINS_5tupleIJNS_1CILi1EEENS1_IJNS2_ILi8EEEiiEEENS2_ILi64EEENS1_IJiNS2_ILi144EEENS2_ILi288EEEEEENS2_ILi512EEEEEEZNS_7flattenISB_EEDaRKT_EUlRKT_E_EEDaSF_OT0_ENKUlDpSI_E_clIJNS1_IJS3_EEES5_NS1_IJS6_EEES9_NS1_IJSA_EEEEEEDaSM_,@function
        .size           $_ZN7cutlass13device_kernelIN5flash19enable_sm80_to_sm89INS1_16FlashAttnBwdSm80INS1_25CollectiveMainloopBwdSm80ILi2ELi2EN4cute5tupleIJNS5_1CILi128EEES8_NS7_ILi64EEEEEENS_6half_tEfNS_4arch4Sm80ELb0ELb0ELb1ELb1ELb1ELb0ELb0ELb0ELi2ELi4ELi4ELi4ELb0EEENS1_24CollectiveEpilogueBwdGQAISA_fSD_Li256ELb1ELb1EEENS1_19SingleTileSchedulerILb1ELb0ELb0ELi128EEEEEEEEEvNT_6ParamsE$_ZZN4cute12filter_tupleINS_5tupleIJNS_1CILi1EEENS1_IJNS2_ILi8EEEiiEEENS2_ILi64EEENS1_IJiNS2_ILi144EEENS2_ILi288EEEEEENS2_ILi512EEEEEEZNS_7flattenISB_EEDaRKT_EUlRKT_E_EEDaSF_OT0_ENKUlDpSI_E_clIJNS1_IJS3_EEES5_NS1_IJS6_EEES9_NS1_IJSA_EEEEEEDaSM_,($_ZN7cutlass13device_kernelIN5flash19enable_sm80_to_sm89INS1_16FlashAttnBwdSm80INS1_25CollectiveMainloopBwdSm80ILi2ELi2EN4cute5tupleIJNS5_1CILi128EEES8_NS7_ILi64EEEEEENS_6half_tEfNS_4arch4Sm80ELb0ELb0ELb1ELb1ELb1ELb0ELb0ELb0ELi2ELi4ELi4ELi4ELb0EEENS1_24CollectiveEpilogueBwdGQAISA_fSD_Li256ELb1ELb1EEENS1_19SingleTileSchedulerILb1ELb0ELb0ELi128EEEEEEEEEvNT_6ParamsE$_ZZN4cute12filter_tupleINS_5tupleIJNS_1CILi1EEENS1_IJiiiEEENS2_ILi64EEENS1_IJNS2_ILi72EEENS2_ILi144EEENS2_ILi288EEEEEENS2_ILi512EEEEEEZNS_7flattenISB_EEDaRKT_EUlRKT_E_EEDaSF_OT0_ENKUlDpSI_E_clIJNS1_IJS3_EEES4_NS1_IJS5_EEES9_NS1_IJSA_EEEEEEDaSM_ - $_ZN7cutlass13device_kernelIN5flash19enable_sm80_to_sm89INS1_16FlashAttnBwdSm80INS1_25CollectiveMainloopBwdSm80ILi2ELi2EN4cute5tupleIJNS5_1CILi128EEES8_NS7_ILi64EEEEEENS_6half_tEfNS_4arch4Sm80ELb0ELb0ELb1ELb1ELb1ELb0ELb0ELb0ELi2ELi4ELi4ELi4ELb0EEENS1_24CollectiveEpilogueBwdGQAISA_fSD_Li256ELb1ELb1EEENS1_19SingleTileSchedulerILb1ELb0ELb0ELi128EEEEEEEEEvNT_6ParamsE$_ZZN4cute12filter_tupleINS_5tupleIJNS_1CILi1EEENS1_IJNS2_ILi8EEEiiEEENS2_ILi64EEENS1_IJiNS2_ILi144EEENS2_ILi288EEEEEENS2_ILi512EEEEEEZNS_7flattenISB_EEDaRKT_EUlRKT_E_EEDaSF_OT0_ENKUlDpSI_E_clIJNS1_IJS3_EEES5_NS1_IJS6_EEES9_NS1_IJSA_EEEEEEDaSM_)
$_ZN7cutlass13device_kernelIN5flash19enable_sm80_to_sm89INS1_16FlashAttnBwdSm80INS1_25CollectiveMainloopBwdSm80ILi2ELi2EN4cute5tupleIJNS5_1CILi128EEES8_NS7_ILi64EEEEEENS_6half_tEfNS_4arch4Sm80ELb0ELb0ELb1ELb1ELb1ELb0ELb0ELb0ELi2ELi4ELi4ELi4ELb0EEENS1_24CollectiveEpilogueBwdGQAISA_fSD_Li256ELb1ELb1EEENS1_19SingleTileSchedulerILb1ELb0ELb0ELi128EEEEEEEEEvNT_6ParamsE$_ZZN4cute12filter_tupleINS_5tupleIJNS_1CILi1EEENS1_IJNS2_ILi8EEEiiEEENS2_ILi64EEENS1_IJiNS2_ILi144EEENS2_ILi288EEEEEENS2_ILi512EEEEEEZNS_7flattenISB_EEDaRKT_EUlRKT_E_EEDaSF_OT0_ENKUlDpSI_E_clIJNS1_IJS3_EEES5_NS1_IJS6_EEES9_NS1_IJSA_EEEEEEDaSM_:
[----:B------:R-:W-:Y:S02]  /*90b0*/  MOV R34, R2 ;  /* 0x0000000200227202 */ /* 0x000fe40000000f00 */
[----:B------:R-:W-:-:S04]  /*90c0*/  MOV R35, 0x0 ;  /* 0x0000000000237802 */ /* 0x000fc80000000f00 */
[----:B------:R-:W-:Y:S05]  /*90d0*/  RET.REL.NODEC R34 `(_ZN7cutlass13device_kernelIN5flash19enable_sm80_to_sm89INS1_16FlashAttnBwdSm80INS1_25CollectiveMainloopBwdSm80ILi2ELi2EN4cute5tupleIJNS5_1CILi128EEES8_NS7_ILi64EEEEEENS_6half_tEfNS_4arch4Sm80ELb0ELb0ELb1ELb1ELb1ELb0ELb0ELb0ELi2ELi4ELi4ELi4ELb0EEENS1_24CollectiveEpilogueBwdGQAISA_fSD_Li256ELb1ELb1EEENS1_19SingleTileSchedulerILb1ELb0ELb0ELi128EEEEEEEEEvNT_6ParamsE) ;  /* 0xffff6f2022007950 */ /* 0x000fea0003c3ffff */
        .type           $_ZN7cutlass13device_kernelIN5flash19enable_sm80_to_sm89INS1_16FlashAttnBwdSm80INS1_25CollectiveMainloopBwdSm80ILi2ELi2EN4cute5tupleIJNS5_1CILi128EEES8_NS7_ILi64EEEEEENS_6half_tEfNS_4arch4Sm80ELb0ELb0ELb1ELb1ELb1ELb0ELb0ELb0ELi2ELi4ELi4ELi4ELb0EEENS1_24CollectiveEpilogueBwdGQAISA_fSD_Li256ELb1ELb1EEENS1_19SingleTileSchedulerILb1ELb0ELb0ELi128EEEEEEEEEvNT_6ParamsE$_ZZN4cute12filter_tupleINS_5tupleIJNS_1CILi1EEENS1_IJiiiEEENS2_ILi64EEENS1_IJNS2_ILi72EEENS2_ILi144EEENS2_ILi288EEEEEENS2_ILi512EEEEEEZNS_7flattenISB_EEDaRKT_EUlRKT_E_EEDaSF_OT0_ENKUlDpSI_E_clIJNS1_IJS3_EEES4_NS1_IJS5_EEES9_NS1_IJSA_EEEEEEDaSM_,@function
        .size           $_ZN7cutlass13device_kernelIN5flash19enable_sm80_to_sm89INS1_16FlashAttnBwdSm80INS1_25CollectiveMainloopBwdSm80ILi2ELi2EN4cute5tupleIJNS5_1CILi128EEES8_NS7_ILi64EEEEEENS_6half_tEfNS_4arch4Sm80ELb0ELb0ELb1ELb1ELb1ELb0ELb0ELb0ELi2ELi4ELi4ELi4ELb0EEENS1_24CollectiveEpilogueBwdGQAISA_fSD_Li256ELb1ELb1EEENS1_19SingleTileSchedulerILb1ELb0ELb0ELi128EEEEEEEEEvNT_6ParamsE$_ZZN4cute12filter_tupleINS_5tupleIJNS_1CILi1EEENS1_IJiiiEEENS2_ILi64EEENS1_IJNS2_ILi72EEENS2_ILi144EEENS2_ILi288EEEEEENS2_ILi512EEEEEEZNS_7flattenISB_EEDaRKT_EUlRKT_E_EEDaSF_OT0_ENKUlDpSI_E_clIJNS1_IJS3_EEES4_NS1_IJS5_EEES9_NS1_IJSA_EEEEEEDaSM_,($_ZN7cutlass13device_kernelIN5flash19enable_sm80_to_sm89INS1_16FlashAttnBwdSm80INS1_25CollectiveMainloopBwdSm80ILi2ELi2EN4cute5tupleIJNS5_1CILi128EEES8_NS7_ILi64EEEEEENS_6half_tEfNS_4arch4Sm80ELb0ELb0ELb1ELb1ELb1ELb0ELb0ELb0ELi2ELi4ELi4ELi4ELb0EEENS1_24CollectiveEpilogueBwdGQAISA_fSD_Li256ELb1ELb1EEENS1_19SingleTileSchedulerILb1ELb0ELb0ELi128EEEEEEEEEvNT_6ParamsE$_ZZN4cute12filter_tupleINS_5tupleIJNS_1CILi4096EEENS1_IJNS1_IJiiEEENS2_ILi8192EEEEEEEEEZNS_16flatten_to_tupleIS7_EEDaRKT_EUlRKT_E_EEDaSB_OT0_ENKUlDpSE_E_clIJNS1_IJS3_EEENS1_IJiiS5_EEEEEEDaSI_ - $_ZN7cutlass13device_kernelIN5flash19enable_sm80_to_sm89INS1_16FlashAttnBwdSm80INS1_25CollectiveMainloopBwdSm80ILi2ELi2EN4cute5tupleIJNS5_1CILi128EEES8_NS7_ILi64EEEEEENS_6half_tEfNS_4arch4Sm80ELb0ELb0ELb1ELb1ELb1ELb0ELb0ELb0ELi2ELi4ELi4ELi4ELb0EEENS1_24CollectiveEpilogueBwdGQAISA_fSD_Li256ELb1ELb1EEENS1_19SingleTileSchedulerILb1ELb0ELb0ELi128EEEEEEEEEvNT_6ParamsE$_ZZN4cute12filter_tupleINS_5tupleIJNS_1CILi1EEENS1_IJiiiEEENS2_ILi64EEENS1_IJNS2_ILi72EEENS2_ILi144EEENS2_ILi288EEEEEENS2_ILi512EEEEEEZNS_7flattenISB_EEDaRKT_EUlRKT_E_EEDaSF_OT0_ENKUlDpSI_E_clIJNS1_IJS3_EEES4_NS1_IJS5_EEES9_NS1_IJSA_EEEEEEDaSM_)
$_ZN7cutlass13device_kernelIN5flash19enable_sm80_to_sm89INS1_16FlashAttnBwdSm80INS1_25CollectiveMainloopBwdSm80ILi2ELi2EN4cute5tupleIJNS5_1CILi128EEES8_NS7_ILi64EEEEEENS_6half_tEfNS_4arch4Sm80ELb0ELb0ELb1ELb1ELb1ELb0ELb0ELb0ELi2ELi4ELi4ELi4ELb0EEENS1_24CollectiveEpilogueBwdGQAISA_fSD_Li256ELb1ELb1EEENS1_19SingleTileSchedulerILb1ELb0ELb0ELi128EEEEEEEEEvNT_6ParamsE$_ZZN4cute12filter_tupleINS_5tupleIJNS_1CILi1EEENS1_IJiiiEEENS2_ILi64EEENS1_IJNS2_ILi72EEENS2_ILi144EEENS2_ILi288EEEEEENS2_ILi512EEEEEEZNS_7flattenISB_EEDaRKT_EUlRKT_E_EEDaSF_OT0_ENKUlDpSI_E_clIJNS1_IJS3_EEES4_NS1_IJS5_EEES9_NS1_IJSA_EEEEEEDaSM_:
[----:B------:R-:W-:Y:S01]  /*90e0*/  MOV R38, R6 ;  /* 0x0000000600267202 */ /* 0x000fe20000000f00 */
[----:B------:R-:W-:Y:S01]  /*90f0*/  IMAD.MOV.U32 R39, RZ, RZ, 0x0 ;  /* 0x00000000ff277424 */ /* 0x000fe200078e00ff */
[----:B------:R-:W-:Y:S01]  /*9100*/  MOV R34, R3 ;  /* 0x0000000300227202 */ /* 0x000fe20000000f00 */
[----:B------:R-:W-:Y:S01]  /*9110*/  IMAD.MOV.U32 R3, RZ, RZ, R5 ;  /* 0x000000ffff037224 */ /* 0x000fe200078e0005 */
[----:B------:R-:W-:Y:S01]  /*9120*/  MOV R4, R2 ;  /* 0x0000000200047202 */ /* 0x000fe20000000f00 */
[----:B------:R-:W-:Y:S06]  /*9130*/  RET.REL.NODEC R38 `(_ZN7cutlass13device_kernelIN5flash19enable_sm80_to_sm89INS1_16FlashAttnBwdSm80INS1_25CollectiveMainloopBwdSm80ILi2ELi2EN4cute5tupleIJNS5_1CILi128EEES8_NS7_ILi64EEEEEENS_6half_tEfNS_4arch4Sm80ELb0ELb0ELb1ELb1ELb1ELb0ELb0ELb0ELi2ELi4ELi4ELi4ELb0EEENS1_24CollectiveEpilogueBwdGQAISA_fSD_Li256ELb1ELb1EEENS1_19SingleTileSchedulerILb1ELb0ELb0ELi128EEEEEEEEEvNT_6ParamsE) ;  /* 0xffff6ec026007950 */ /* 0x000fec0003c3ffff */
        .type           $_ZN7cutlass13device_kernelIN5flash19enable_sm80_to_sm89INS1_16FlashAttnBwdSm80INS1_25CollectiveMainloopBwdSm80ILi2ELi2EN4cute5tupleIJNS5_1CILi128EEES8_NS7_ILi64EEEEEENS_6half_tEfNS_4arch4Sm80ELb0ELb0ELb1ELb1ELb1ELb0ELb0ELb0ELi2ELi4ELi4ELi4ELb0EEENS1_24CollectiveEpilogueBwdGQAISA_fSD_Li256ELb1ELb1EEENS1_19SingleTileSchedulerILb1ELb0ELb0ELi128EEEEEEEEEvNT_6ParamsE$_ZZN4cute12filter_tupleINS_5tupleIJNS_1CILi4096EEENS1_IJNS1_IJiiEEENS2_ILi8192EEEEEEEEEZNS_16flatten_to_tupleIS7_EEDaRKT_EUlRKT_E_EEDaSB_OT0_ENKUlDpSE_E_clIJNS1_IJS3_EEENS1_IJiiS5_EEEEEEDaSI_,@function
        .size           $_ZN7cutlass13device_kernelIN5flash19enable_sm80_to_sm89INS1_16FlashAttnBwdSm80INS1_25CollectiveMainloopBwdSm80ILi2ELi2EN4cute5tupleIJNS5_1CILi128EEES8_NS7_ILi64EEEEEENS_6half_tEfNS_4arch4Sm80ELb0ELb0ELb1ELb1ELb1ELb0ELb0ELb0ELi2ELi4ELi4ELi4ELb0EEENS1_24CollectiveEpilogueBwdGQAISA_fSD_Li256ELb1ELb1EEENS1_19SingleTileSchedulerILb1ELb0ELb0ELi128EEEEEEEEEvNT_6ParamsE$_ZZN4cute12filter_tupleINS_5tupleIJNS_1CILi4096EEENS1_IJNS1_IJiiEEENS2_ILi8192EEEEEEEEEZNS_16flatten_to_tupleIS7_EEDaRKT_EUlRKT_E_EEDaSB_OT0_ENKUlDpSE_E_clIJNS1_IJS3_EEENS1_IJiiS5_EEEEEEDaSI_,($_ZN7cutlass13device_kernelIN5flash19enable_sm80_to_sm89INS1_16FlashAttnBwdSm80INS1_25CollectiveMainloopBwdSm80ILi2ELi2EN4cute5tupleIJNS5_1CILi128EEES8_NS7_ILi64EEEEEENS_6half_tEfNS_4arch4Sm80ELb0ELb0ELb1ELb1ELb1ELb0ELb0ELb0ELi2ELi4ELi4ELi4ELb0EEENS1_24CollectiveEpilogueBwdGQAISA_fSD_Li256ELb1ELb1EEENS1_19SingleTileSchedulerILb1ELb0ELb0ELi128EEEEEEEEEvNT_6ParamsE$_ZZN4cute12filter_tupleINS_5tupleIJNS_1CILi4096EEENS1_IJiiEEEEEEZNS_16flatten_to_tupleIS5_EEDaRKT_EUlRKT_E_EEDaS9_OT0_ENKUlDpSC_E_clIJNS1_IJS3_EEES4_EEEDaSG_ - $_ZN7cutlass13device_kernelIN5flash19enable_sm80_to_sm89INS1_16FlashAttnBwdSm80INS1_25CollectiveMainloopBwdSm80ILi2ELi2EN4cute5tupleIJNS5_1CILi128EEES8_NS7_ILi64EEEEEENS_6half_tEfNS_4arch4Sm80ELb0ELb0ELb1ELb1ELb1ELb0ELb0ELb0ELi2ELi4ELi4ELi4ELb0EEENS1_24CollectiveEpilogueBwdGQAISA_fSD_Li256ELb1ELb1EEENS1_19SingleTileSchedulerILb1ELb0ELb0ELi128EEEEEEEEEvNT_6ParamsE$_ZZN4cute12filter_tupleINS_5tupleIJNS_1CILi4096EEENS1_IJNS1_IJiiEEENS2_ILi8192EEEEEEEEEZNS_16flatten_to_tupleIS7_EEDaRKT_EUlRKT_E_EEDaSB_OT0_ENKUlDpSE_E_clIJNS1_IJS3_EEENS1_IJiiS5_EEEEEEDaSI_)
$_ZN7cutlass13device_kernelIN5flash19enable_sm80_to_sm89INS1_16FlashAttnBwdSm80INS1_25CollectiveMainloopBwdSm80ILi2ELi2EN4cute5tupleIJNS5_1CILi128EEES8_NS7_ILi64EEEEEENS_6half_tEfNS_4arch4Sm80ELb0ELb0ELb1ELb1ELb1ELb0ELb0ELb0ELi2ELi4ELi4ELi4ELb0EEENS1_24CollectiveEpilogueBwdGQAISA_fSD_Li256ELb1ELb1EEENS1_19SingleTileSchedulerILb1ELb0ELb0ELi128EEEEEEEEEvNT_6ParamsE$_ZZN4cute12filter_tupleINS_5tupleIJNS_1CILi4096EEENS1_IJNS1_IJiiEEENS2_ILi8192EEEEEEEEEZNS_16flatten_to_tupleIS7_EEDaRKT_EUlRKT_E_EEDaSB_OT0_ENKUlDpSE_E_clIJNS1_IJS3_EEENS1_IJiiS5_EEEEEEDaSI_:
[----:B------:R-:W-:-:S04]  /*9140*/  MOV R3, 0x0 ;  /* 0x0000000000037802 */ /* 0x000fc80000000f00 */
[----:B------:R-:W-:Y:S05]  /*9150*/  RET.REL.NODEC R2 `(_ZN7cutlass13device_kernelIN5flash19enable_sm80_to_sm89INS1_16FlashAttnBwdSm80INS1_25CollectiveMainloopBwdSm80ILi2ELi2EN4cute5tupleIJNS5_1CILi128EEES8_NS7_ILi64EEEEEENS_6half_tEfNS_4arch4Sm80ELb0ELb0ELb1ELb1ELb1ELb0ELb0ELb0ELi2ELi4ELi4ELi4ELb0EEENS1_24CollectiveEpilogueBwdGQAISA_fSD_Li256ELb1ELb1EEENS1_19SingleTileSchedulerILb1ELb0ELb0ELi128EEEEEEEEEvNT_6ParamsE) ;  /* 0xffff6ea002007950 */ /* 0x000fea0003c3ffff */
        .type           $_ZN7cutlass13device_kernelIN5flash19enable_sm80_to_sm89INS1_16FlashAttnBwdSm80INS1_25CollectiveMainloopBwdSm80ILi2ELi2EN4cute5tupleIJNS5_1CILi128EEES8_NS7_ILi64EEEEEENS_6half_tEfNS_4arch4Sm80ELb0ELb0ELb1ELb1ELb1ELb0ELb0ELb0ELi2ELi4ELi4ELi4ELb0EEENS1_24CollectiveEpilogueBwdGQAISA_fSD_Li256ELb1ELb1EEENS1_19SingleTileSchedulerILb1ELb0ELb0ELi128EEEEEEEEEvNT_6ParamsE$_ZZN4cute12filter_tupleINS_5tupleIJNS_1CILi4096EEENS1_IJiiEEEEEEZNS_16flatten_to_tupleIS5_EEDaRKT_EUlRKT_E_EEDaS9_OT0_ENKUlDpSC_E_clIJNS1_IJS3_EEES4_EEEDaSG_,@function
        .size           $_ZN7cutlass13device_kernelIN5flash19enable_sm80_to_sm89INS1_16FlashAttnBwdSm80INS1_25CollectiveMainloopBwdSm80ILi2ELi2EN4cute5tupleIJNS5_1CILi128EEES8_NS7_ILi64EEEEEENS_6half_tEfNS_4arch4Sm80ELb0ELb0ELb1ELb1ELb1ELb0ELb0ELb0ELi2ELi4ELi4ELi4ELb0EEENS1_24CollectiveEpilogueBwdGQAISA_fSD_Li256ELb1ELb1EEENS1_19SingleTileSchedulerILb1ELb0ELb0ELi128EEEEEEEEEvNT_6ParamsE$_ZZN4cute12filter_tupleINS_5tupleIJNS_1CILi4096EEENS1_IJiiEEEEEEZNS_16flatten_to_tupleIS5_EEDaRKT_EUlRKT_E_EEDaS9_OT0_ENKUlDpSC_E_clIJNS1_IJS3_EEES4_EEEDaSG_,($_ZN7cutlass13device_kernelIN5flash19enable_sm80_to_sm89INS1_16FlashAttnBwdSm80INS1_25CollectiveMainloopBwdSm80ILi2ELi2EN4cute5tupleIJNS5_1CILi128EEES8_NS7_ILi64EEEEEENS_6half_tEfNS_4arch4Sm80ELb0ELb0ELb1ELb1ELb1ELb0ELb0ELb0ELi2ELi4ELi4ELi4ELb0EEENS1_24CollectiveEpilogueBwdGQAISA_fSD_Li256ELb1ELb1EEENS1_19SingleTileSchedulerILb1ELb0ELb0ELi128EEEEEEEEEvNT_6ParamsE$_ZZN4cute13to_mixed_bitsINS_5tupleIJNS1_IJNS_1CILi4EEENS2_ILi8EEEEEENS2_ILi2EEENS2_ILi1EEEEEENS1_IJNS1_IJNS2_ILi0EEENS2_ILi64EEEEEES9_S9_EEENS1_IJNS1_IJiiEEEiS9_EEEEEDaRKT_RKT0_RKT1_ENKUlDpRKT_E_clIJNS_9MixedBitsILj0ELj448EEENS2_ILj0EEESW_EEEDaSR_ - $_ZN7cutlass13device_kernelIN5flash19enable_sm80_to_sm89INS1_16FlashAttnBwdSm80INS1_25CollectiveMainloopBwdSm80ILi2ELi2EN4cute5tupleIJNS5_1CILi128EEES8_NS7_ILi64EEEEEENS_6half_tEfNS_4arch4Sm80ELb0ELb0ELb1ELb1ELb1ELb0ELb0ELb0ELi2ELi4ELi4ELi4ELb0EEENS1_24CollectiveEpilogueBwdGQAISA_fSD_Li256ELb1ELb1EEENS1_19SingleTileSchedulerILb1ELb0ELb0ELi128EEEEEEEEEvNT_6ParamsE$_ZZN4cute12filter_tupleINS_5tupleIJNS_1CILi4096EEENS1_IJiiEEEEEEZNS_16flatten_to_tupleIS5_EEDaRKT_EUlRKT_E_EEDaS9_OT0_ENKUlDpSC_E_clIJNS1_IJS3_EEES4_EEEDaSG_)
$_ZN7cutlass13device_kernelIN5flash19enable_sm80_to_sm89INS1_16FlashAttnBwdSm80INS1_25CollectiveMainloopBwdSm80ILi2ELi2EN4cute5tupleIJNS5_1CILi128EEES8_NS7_ILi64EEEEEENS_6half_tEfNS_4arch4Sm80ELb0ELb0ELb1ELb1ELb1ELb0ELb0ELb0ELi2ELi4ELi4ELi4ELb0EEENS1_24CollectiveEpilogueBwdGQAISA_fSD_Li256ELb1ELb1EEENS1_19SingleTileSchedulerILb1ELb0ELb0ELi128EEEEEEEEEvNT_6ParamsE$_ZZN4cute12filter_tupleINS_5tupleIJNS_1CILi4096EEENS1_IJiiEEEEEEZNS_16flatten_to_tupleIS5_EEDaRKT_EUlRKT_E_EEDaS9_OT0_ENKUlDpSC_E_clIJNS1_IJS3_EEES4_EEEDaSG_:
[----:B------:R-:W-:-:S04]  /*9160*/  MOV R3, 0x0 ;  /* 0x0000000000037802 */ /* 0x000fc80000000f00 */
[----:B------:R-:W-:Y:S05]  /*9170*/  RET.REL.NODEC R2 `(_ZN7cutlass13device_kernelIN5flash19enable_sm80_to_sm89INS1_16FlashAttnBwdSm80INS1_25CollectiveMainloopBwdSm80ILi2ELi2EN4cute5tupleIJNS5_1CILi128EEES8_NS7_ILi64EEEEEENS_6half_tEfNS_4arch4Sm80ELb0ELb0ELb1ELb1ELb1ELb0ELb0ELb0ELi2ELi4ELi4ELi4ELb0EEENS1_24CollectiveEpilogueBwdGQAISA_fSD_Li256ELb1ELb1EEENS1_19SingleTileSchedulerILb1ELb0ELb0ELi128EEEEEEEEEvNT_6ParamsE) ;  /* 0xffff6e8002007950 */ /* 0x000fea0003c3ffff */
        .type           $_ZN7cutlass13device_kernelIN5flash19enable_sm80_to_sm89INS1_16FlashAttnBwdSm80INS1_25CollectiveMainloopBwdSm80ILi2ELi2EN4cute5tupleIJNS5_1CILi128EEES8_NS7_ILi64EEEEEENS_6half_tEfNS_4arch4Sm80ELb0ELb0ELb1ELb1ELb1ELb0ELb0ELb0ELi2ELi4ELi4ELi4ELb0EEENS1_24CollectiveEpilogueBwdGQAISA_fSD_Li256ELb1ELb1EEENS1_19SingleTileSchedulerILb1ELb0ELb0ELi128EEEEEEEEEvNT_6ParamsE$_ZZN4cute13to_mixed_bitsINS_5tupleIJNS1_IJNS_1CILi4EEENS2_ILi8EEEEEENS2_ILi2EEENS2_ILi1EEEEEENS1_IJNS1_IJNS2_ILi0EEENS2_ILi64EEEEEES9_S9_EEENS1_IJNS1_IJiiEEEiS9_EEEEEDaRKT_RKT0_RKT1_ENKUlDpRKT_E_clIJNS_9MixedBitsILj0ELj448EEENS2_ILj0EEESW_EEEDaSR_,@function
        .size           $_ZN7cutlass13device_kernelIN5flash19enable_sm80_to_sm89INS1_16FlashAttnBwdSm80INS1_25CollectiveMainloopBwdSm80ILi2ELi2EN4cute5tupleIJNS5_1CILi128EEES8_NS7_ILi64EEEEEENS_6half_tEfNS_4arch4Sm80ELb0ELb0ELb1ELb1ELb1ELb0ELb0ELb0ELi2ELi4ELi4ELi4ELb0EEENS1_24CollectiveEpilogueBwdGQAISA_fSD_Li256ELb1ELb1EEENS1_19SingleTileSchedulerILb1ELb0ELb0ELi128EEEEEEEEEvNT_6ParamsE$_ZZN4cute13to_mixed_bitsINS_5tupleIJNS1_IJNS_1CILi4EEENS2_ILi8EEEEEENS2_ILi2EEENS2_ILi1EEEEEENS1_IJNS1_IJNS2_ILi0EEENS2_ILi64EEEEEES9_S9_EEENS1_IJNS1_IJiiEEEiS9_EEEEEDaRKT_RKT0_RKT1_ENKUlDpRKT_E_clIJNS_9MixedBitsILj0ELj448EEENS2_ILj0EEESW_EEEDaSR_,($_ZN7cutlass13device_kernelIN5flash19enable_sm80_to_sm89INS1_16FlashAttnBwdSm80INS1_25CollectiveMainloopBwdSm80ILi2ELi2EN4cute5tupleIJNS5_1CILi128EEES8_NS7_ILi64EEEEEENS_6half_tEfNS_4arch4Sm80ELb0ELb0ELb1ELb1ELb1ELb0ELb0ELb0ELi2ELi4ELi4ELi4ELb0EEENS1_24CollectiveEpilogueBwdGQAISA_fSD_Li256ELb1ELb1EEENS1_19SingleTileSchedulerILb1ELb0ELb0ELi128EEEEEEEEEvNT_6ParamsE$_ZZN4cute13to_mixed_bitsINS_5tupleIJNS1_IJNS_1CILi4EEENS2_ILi8EEEEEENS2_ILi2EEENS2_ILi1EEEEEENS1_IJNS1_IJNS2_ILi0EEENS2_ILi64EEEEEES9_S9_EEENS1_IJNS1_IJiiEEEiS9_EEEEEDaRKT_RKT0_RKT1_ENKUlRKT_RKT0_RKT1_E_clIS5_SB_SD_EEDaSQ_ST_SW_ - $_ZN7cutlass13device_kernelIN5flash19enable_sm80_to_sm89INS1_16FlashAttnBwdSm80INS1_25CollectiveMainloopBwdSm80ILi2ELi2EN4cute5tupleIJNS5_1CILi128EEES8_NS7_ILi64EEEEEENS_6half_tEfNS_4arch4Sm80ELb0ELb0ELb1ELb1ELb1ELb0ELb0ELb0ELi2ELi4ELi4ELi4ELb0EEENS1_24CollectiveEpilogueBwdGQAISA_fSD_Li256ELb1ELb1EEENS1_19SingleTileSchedulerILb1ELb0ELb0ELi128EEEEEEEEEvNT_6ParamsE$_ZZN4cute13to_mixed_bitsINS_5tupleIJNS1_IJNS_1CILi4EEENS2_ILi8EEEEEENS2_ILi2EEENS2_ILi1EEEEEENS1_IJNS1_IJNS2_ILi0EEENS2_ILi64EEEEEES9_S9_EEENS1_IJNS1_IJiiEEEiS9_EEEEEDaRKT_RKT0_RKT1_ENKUlDpRKT_E_clIJNS_9MixedBitsILj0ELj448EEENS2_ILj0EEESW_EEEDaSR_)
$_ZN7cutlass13device_kernelIN5flash19enable_sm80_to_sm89INS1_16FlashAttnBwdSm80INS1_25CollectiveMainloopBwdSm80ILi2ELi2EN4cute5tupleIJNS5_1CILi128EEES8_NS7_ILi64EEEEEENS_6half_tEfNS_4arch4Sm80ELb0ELb0ELb1ELb1ELb1ELb0ELb0ELb0ELi2ELi4ELi4ELi4ELb0EEENS1_24CollectiveEpilogueBwdGQAISA_fSD_Li256ELb1ELb1EEENS1_19SingleTileSchedulerILb1ELb0ELb0ELi128EEEEEEEEEvNT_6ParamsE$_ZZN4cute13to_mixed_bitsINS_5tupleIJNS1_IJNS_1CILi4EEENS2_ILi8EEEEEENS2_ILi2EEENS2_ILi1EEEEEENS1_IJNS1_IJNS2_ILi0EEENS2_ILi64EEEEEES9_S9_EEENS1_IJNS1_IJiiEEEiS9_EEEEEDaRKT_RKT0_RKT1_ENKUlDpRKT_E_clIJNS_9MixedBitsILj0ELj448EEENS2_ILj0EEESW_EEEDaSR_:
[----:B------:R-:W-:Y:S02]  /*9180*/  MOV R7, 0x0 ;  /* 0x0000000000077802 */ /* 0x000fe40000000f00 */
[----:B------:R-:W-:Y:S02]  /*9190*/  LOP3.LUT R4, R4, 0x1c0, RZ, 0xc0, !PT ;  /* 0x000001c004047812 */ /* 0x000fe400078ec0ff */
[----:B------:R-:W-:Y:S05]  /*91a0*/  RET.REL.NODEC R6 `(_ZN7cutlass13device_kernelIN5flash19enable_sm80_to_sm89INS1_16FlashAttnBwdSm80INS1_25CollectiveMainloopBwdSm80ILi2ELi2EN4cute5tupleIJNS5_1CILi128EEES8_NS7_ILi64EEEEEENS_6half_tEfNS_4arch4Sm80ELb0ELb0ELb1ELb1ELb1ELb0ELb0ELb0ELi2ELi4ELi4ELi4ELb0EEENS1_24CollectiveEpilogueBwdGQAISA_fSD_Li256ELb1ELb1EEENS1_19SingleTileSchedulerILb1ELb0ELb0ELi128EEEEEEEEEvNT_6ParamsE) ;  /* 0xffff6e5006007950 */ /* 0x000fea0003c3ffff */
        .type           $_ZN7cutlass13device_kernelIN5flash19enable_sm80_to_sm89INS1_16FlashAttnBwdSm80INS1_25CollectiveMainloopBwdSm80ILi2ELi2EN4cute5tupleIJNS5_1CILi128EEES8_NS7_ILi64EEEEEENS_6half_tEfNS_4arch4Sm80ELb0ELb0ELb1ELb1ELb1ELb0ELb0ELb0ELi2ELi4ELi4ELi4ELb0EEENS1_24CollectiveEpilogueBwdGQAISA_fSD_Li256ELb1ELb1EEENS1_19SingleTileSchedulerILb1ELb0ELb0ELi128EEEEEEEEEvNT_6ParamsE$_ZZN4cute13to_mixed_bitsINS_5tupleIJNS1_IJNS_1CILi4EEENS2_ILi8EEEEEENS2_ILi2EEENS2_ILi1EEEEEENS1_IJNS1_IJNS2_ILi0EEENS2_ILi64EEEEEES9_S9_EEENS1_IJNS1_IJiiEEEiS9_EEEEEDaRKT_RKT0_RKT1_ENKUlRKT_RKT0_RKT1_E_clIS5_SB_SD_EEDaSQ_ST_SW_,@function
        .size           $_ZN7cutlass13device_kernelIN5flash19enable_sm80_to_sm89INS1_16FlashAttnBwdSm80INS1_25CollectiveMainloopBwdSm80ILi2ELi2EN4cute5tupleIJNS5_1CILi128EEES8_NS7_ILi64EEEEEENS_6half_tEfNS_4arch4Sm80ELb0ELb0ELb1ELb1ELb1ELb0ELb0ELb0ELi2ELi4ELi4ELi4ELb0EEENS1_24CollectiveEpilogueBwdGQAISA_fSD_Li256ELb1ELb1EEENS1_19SingleTileSchedulerILb1ELb0ELb0ELi128EEEEEEEEEvNT_6ParamsE$_ZZN4cute13to_mixed_bitsINS_5tupleIJNS1_IJNS_1CILi4EEENS2_ILi8EEEEEENS2_ILi2EEENS2_ILi1EEEEEENS1_IJNS1_IJNS2_ILi0EEENS2_ILi64EEEEEES9_S9_EEENS1_IJNS1_IJiiEEEiS9_EEEEEDaRKT_RKT0_RKT1_ENKUlRKT_RKT0_RKT1_E_clIS5_SB_SD_EEDaSQ_ST_SW_,($_ZN7cutlass13device_kernelIN5flash19enable_sm80_to_sm89INS1_16FlashAttnBwdSm80INS1_25CollectiveMainloopBwdSm80ILi2ELi2EN4cute5tupleIJNS5_1CILi128EEES8_NS7_ILi64EEEEEENS_6half_tEfNS_4arch4Sm80ELb0ELb0ELb1ELb1ELb1ELb0ELb0ELb0ELi2ELi4ELi4ELi4ELb0EEENS1_24CollectiveEpilogueBwdGQAISA_fSD_Li256ELb1ELb1EEENS1_19SingleTileSchedulerILb1ELb0ELb0ELi128EEEEEEEEEvNT_6ParamsE$_ZZN4cute13to_mixed_bitsINS_5tupleIJNS1_IJNS_1CILi4EEENS2_ILi8EEEEEENS2_ILi2EEENS2_ILi1EEEEEENS1_IJNS1_IJNS2_ILi128EEENS2_ILi0EEEEEES4_SA_EEENS1_IJNS1_IJiiEEEiSA_EEEEEDaRKT_RKT0_RKT1_ENKUlDpRKT_E_clIJNS_9MixedBitsILj0ELj384EEENSU_ILj0ELj8EEENS2_ILj0EEEEEEDaSR_ - $_ZN7cutlass13device_kernelIN5flash19enable_sm80_to_sm89INS1_16FlashAttnBwdSm80INS1_25CollectiveMainloopBwdSm80ILi2ELi2EN4cute5tupleIJNS5_1CILi128EEES8_NS7_ILi64EEEEEENS_6half_tEfNS_4arch4Sm80ELb0ELb0ELb1ELb1ELb1ELb0ELb0ELb0ELi2ELi4ELi4ELi4ELb0EEENS1_24CollectiveEpilogueBwdGQAISA_fSD_Li256ELb1ELb1EEENS1_19SingleTileSchedulerILb1ELb0ELb0ELi128EEEEEEEEEvNT_6ParamsE$_ZZN4cute13to_mixed_bitsINS_5tupleIJNS1_IJNS_1CILi4EEENS2_ILi8EEEEEENS2_ILi2EEENS2_ILi1EEEEEENS1_IJNS1_IJNS2_ILi0EEENS2_ILi64EEEEEES9_S9_EEENS1_IJNS1_IJiiEEEiS9_EEEEEDaRKT_RKT0_RKT1_ENKUlRKT_RKT0_RKT1_E_clIS5_SB_SD_EEDaSQ_ST_SW_)
$_ZN7cutlass13device_kernelIN5flash19enable_sm80_to_sm89INS1_16FlashAttnBwdSm80INS1_25CollectiveMainloopBwdSm80ILi2ELi2EN4cute5tupleIJNS5_1CILi128EEES8_NS7_ILi64EEEEEENS_6half_tEfNS_4arch4Sm80ELb0ELb0ELb1ELb1ELb1ELb0ELb0ELb0ELi2ELi4ELi4ELi4ELb0EEENS1_24CollectiveEpilogueBwdGQAISA_fSD_Li256ELb1ELb1EEENS1_19SingleTileSchedulerILb1ELb0ELb0ELi128EEEEEEEEEvNT_6ParamsE$_ZZN4cute13to_mixed_bitsINS_5tupleIJNS1_IJNS_1CILi4EEENS2_ILi8EEEEEENS2_ILi2EEENS2_ILi1EEEEEENS1_IJNS1_IJNS2_ILi0EEENS2_ILi64EEEEEES9_S9_EEENS1_IJNS1_IJiiEEEiS9_EEEEEDaRKT_RKT0_RKT1_ENKUlRKT_RKT0_RKT1_E_clIS5_SB_SD_EEDaSQ_ST_SW_:
[----:B------:R-:W-:Y:S01]  /*91b0*/  MOV R7, 0x0 ;  /* 0x0000000000077802 */ /* 0x000fe20000000f00 */
[----:B------:R-:W-:-:S05]  /*91c0*/  IMAD.SHL.U32 R4, R5, 0x40, RZ ;  /* 0x0000004005047824 */ /* 0x000fca00078e00ff */
[----:B------:R-:W-:Y:S01]  /*91d0*/  LOP3.LUT R4, R4, 0x1c0, RZ, 0xc0, !PT ;  /* 0x000001c004047812 */ /* 0x000fe200078ec0ff */
[----:B------:R-:W-:Y:S06]  /*91e0*/  RET.REL.NODEC R6 `(_ZN7cutlass13device_kernelIN5flash19enable_sm80_to_sm89INS1_16FlashAttnBwdSm80INS1_25CollectiveMainloopBwdSm80ILi2ELi2EN4cute5tupleIJNS5_1CILi128EEES8_NS7_ILi64EEEEEENS_6half_tEfNS_4arch4Sm80ELb0ELb0ELb1ELb1ELb1ELb0ELb0ELb0ELi2ELi4ELi4ELi4ELb0EEENS1_24CollectiveEpilogueBwdGQAISA_fSD_Li256ELb1ELb1EEENS1_19SingleTileSchedulerILb1ELb0ELb0ELi128EEEEEEEEEvNT_6ParamsE) ;  /* 0xffff6e1006007950 */ /* 0x000fec0003c3ffff */
        .type           $_ZN7cutlass13device_kernelIN5flash19enable_sm80_to_sm89INS1_16FlashAttnBwdSm80INS1_25CollectiveMainloopBwdSm80ILi2ELi2EN4cute5tupleIJNS5_1CILi128EEES8_NS7_ILi64EEEEEENS_6half_tEfNS_4arch4Sm80ELb0ELb0ELb1ELb1ELb1ELb0ELb0ELb0ELi2ELi4ELi4ELi4ELb0EEENS1_24CollectiveEpilogueBwdGQAISA_fSD_Li256ELb1ELb1EEENS1_19SingleTileSchedulerILb1ELb0ELb0ELi128EEEEEEEEEvNT_6ParamsE$_ZZN4cute13to_mixed_bitsINS_5tupleIJNS1_IJNS_1CILi4EEENS2_ILi8EEEEEENS2_ILi2EEENS2_ILi1EEEEEENS1_IJNS1_IJNS2_ILi128EEENS2_ILi0EEEEEES4_SA_EEENS1_IJNS1_IJiiEEEiSA_EEEEEDaRKT_RKT0_RKT1_ENKUlDpRKT_E_clIJNS_9MixedBitsILj0ELj384EEENSU_ILj0ELj8EEENS2_ILj0EEEEEEDaSR_,@function
        .size           $_ZN7cutlass13device_kernelIN5flash19enable_sm80_to_sm89INS1_16FlashAttnBwdSm80INS1_25CollectiveMainloopBwdSm80ILi2ELi2EN4cute5tupleIJNS5_1CILi128EEES8_NS7_ILi64EEEEEENS_6half_tEfNS_4arch4Sm80ELb0ELb0ELb1ELb1ELb1ELb0ELb0ELb0ELi2ELi4ELi4ELi4ELb0EEENS1_24CollectiveEpilogueBwdGQAISA_fSD_Li256ELb1ELb1EEENS1_19SingleTileSchedulerILb1ELb0ELb0ELi128EEEEEEEEEvNT_6ParamsE$_ZZN4cute13to_mixed_bitsINS_5tupleIJNS1_IJNS_1CILi4EEENS2_ILi8EEEEEENS2_ILi2EEENS2_ILi1EEEEEENS1_IJNS1_IJNS2_ILi128EEENS2_ILi0EEEEEES4_SA_EEENS1_IJNS1_IJiiEEEiSA_EEEEEDaRKT_RKT0_RKT1_ENKUlDpRKT_E_clIJNS_9MixedBitsILj0ELj384EEENSU_ILj0ELj8EEENS2_ILj0EEEEEEDaSR_,($_ZN7cutlass13device_kernelIN5flash19enable_sm80_to_sm89INS1_16FlashAttnBwdSm80INS1_25CollectiveMainloopBwdSm80ILi2ELi2EN4cute5tupleIJNS5_1CILi128EEES8_NS7_ILi64EEEEEENS_6half_tEfNS_4arch4Sm80ELb0ELb0ELb1ELb1ELb1ELb0ELb0ELb0ELi2ELi4ELi4ELi4ELb0EEENS1_24CollectiveEpilogueBwdGQAISA_fSD_Li256ELb1ELb1EEENS1_19SingleTileSchedulerILb1ELb0ELb0ELi128EEEEEEEEEvNT_6ParamsE$_ZZN4cute13to_mixed_bitsINS_5tupleIJNS1_IJNS_1CILi4EEENS2_ILi8EEEEEENS2_ILi2EEENS2_ILi1EEEEEENS1_IJNS1_IJNS2_ILi128EEENS2_ILi0EEEEEES4_SA_EEENS1_IJNS1_IJiiEEEiSA_EEEEEDaRKT_RKT0_RKT1_ENKUlRKT_RKT0_RKT1_E_clIS5_SB_SD_EEDaSQ_ST_SW_ - $_ZN7cutlass13device_kernelIN5flash19enable_sm80_to_sm89INS1_16FlashAttnBwdSm80INS1_25CollectiveMainloopBwdSm80ILi2ELi2EN4cute5tupleIJNS5_1CILi128EEES8_NS7_ILi64EEEEEENS_6half_tEfNS_4arch4Sm80ELb0ELb0ELb1ELb1ELb1ELb0ELb0ELb0ELi2ELi4ELi4ELi4ELb0EEENS1_24CollectiveEpilogueBwdGQAISA_fSD_Li256ELb1ELb1EEENS1_19SingleTileSchedulerILb1ELb0ELb0ELi128EEEEEEEEEvNT_6ParamsE$_ZZN4cute13to_mixed_bitsINS_5tupleIJNS1_IJNS_1CILi4EEENS2_ILi8EEEEEENS2_ILi2EEENS2_ILi1EEEEEENS1_IJNS1_IJNS2_ILi128EEENS2_ILi0EEEEEES4_SA_EEENS1_IJNS1_IJiiEEEiSA_EEEEEDaRKT_RKT0_RKT1_ENKUlDpRKT_E_clIJNS_9MixedBitsILj0ELj384EEENSU_ILj0ELj8EEENS2_ILj0EEEEEEDaSR_)
$_ZN7cutlass13device_kernelIN5flash19enable_sm80_to_sm89INS1_16FlashAttnBwdSm80INS1_25CollectiveMainloopBwdSm80ILi2ELi2EN4cute5tupleIJNS5_1CILi128EEES8_NS7_ILi64EEEEEENS_6half_tEfNS_4arch4Sm80ELb0ELb0ELb1ELb1ELb1ELb0ELb0ELb0ELi2ELi4ELi4ELi4ELb0EEENS1_24CollectiveEpilogueBwdGQAISA_fSD_Li256ELb1ELb1EEENS1_19SingleTileSchedulerILb1ELb0ELb0ELi128EEEEEEEEEvNT_6ParamsE$_ZZN4cute13to_mixed_bitsINS_5tupleIJNS1_IJNS_1CILi4EEENS2_ILi8EEEEEENS2_ILi2EEENS2_ILi1EEEEEENS1_IJNS1_IJNS2_ILi128EEENS2_ILi0EEEEEES4_SA_EEENS1_IJNS1_IJiiEEEiSA_EEEEEDaRKT_RKT0_RKT1_ENKUlDpRKT_E_clIJNS_9MixedBitsILj0ELj384EEENSU_ILj0ELj8EEENS2_ILj0EEEEEEDaSR_:
[----:B------:R-:W-:Y:S01]  /*91f0*/  LOP3.LUT R6, R5, 0x8, RZ, 0xc0, !PT ;  /* 0x0000000805067812 */ /* 0x000fe200078ec0ff */
[----:B------:R-:W-:-:S03]  /*9200*/  IMAD.MOV.U32 R5, RZ, RZ, 0x0 ;  /* 0x00000000ff057424 */ /* 0x000fc600078e00ff */
[----:B------:R-:W-:Y:S01]  /*9210*/  LOP3.LUT R6, R6, 0x188, R3, 0x78, !PT ;  /* 0x0000018806067812 */ /* 0x000fe200078e7803 */
[----:B------:R-:W-:Y:S06]  /*9220*/  RET.REL.NODEC R4 `(_ZN7cutlass13device_kernelIN5flash19enable_sm80_to_sm89INS1_16FlashAttnBwdSm80INS1_25CollectiveMainloopBwdSm80ILi2ELi2EN4cute5tupleIJNS5_1CILi128EEES8_NS7_ILi64EEEEEENS_6half_tEfNS_4arch4Sm80ELb0ELb0ELb1ELb1ELb1ELb0ELb0ELb0ELi2ELi4ELi4ELi4ELb0EEENS1_24CollectiveEpilogueBwdGQAISA_fSD_Li256ELb1ELb1EEENS1_19SingleTileSchedulerILb1ELb0ELb0ELi128EEEEEEEEEvNT_6ParamsE) ;  /* 0xffff6dd004007950 */ /* 0x000fec0003c3ffff */
        .type           $_ZN7cutlass13device_kernelIN5flash19enable_sm80_to_sm89INS1_16FlashAttnBwdSm80INS1_25CollectiveMainloopBwdSm80ILi2ELi2EN4cute5tupleIJNS5_1CILi128EEES8_NS7_ILi64EEEEEENS_6half_tEfNS_4arch4Sm80ELb0ELb0ELb1ELb1ELb1ELb0ELb0ELb0ELi2ELi4ELi4ELi4ELb0EEENS1_24CollectiveEpilogueBwdGQAISA_fSD_Li256ELb1ELb1EEENS1_19SingleTileSchedulerILb1ELb0ELb0ELi128EEEEEEEEEvNT_6ParamsE$_ZZN4cute13to_mixed_bitsINS_5tupleIJNS1_IJNS_1CILi4EEENS2_ILi8EEEEEENS2_ILi2EEENS2_ILi1EEEEEENS1_IJNS1_IJNS2_ILi128EEENS2_ILi0EEEEEES4_SA_EEENS1_IJNS1_IJiiEEEiSA_EEEEEDaRKT_RKT0_RKT1_ENKUlRKT_RKT0_RKT1_E_clIS5_SB_SD_EEDaSQ_ST_SW_,@function
        .size           $_ZN7cutlass13device_kernelIN5flash19enable_sm80_to_sm89INS1_16FlashAttnBwdSm80INS1_25CollectiveMainloopBwdSm80ILi2ELi2EN4cute5tupleIJNS5_1CILi128EEES8_NS7_ILi64EEEEEENS_6half_tEfNS_4arch4Sm80ELb0ELb0ELb1ELb1ELb1ELb0ELb0ELb0ELi2ELi4ELi4ELi4ELb0EEENS1_24CollectiveEpilogueBwdGQAISA_fSD_Li256ELb1ELb1EEENS1_19SingleTileSchedulerILb1ELb0ELb0ELi128EEEEEEEEEvNT_6ParamsE$_ZZN4cute13to_mixed_bitsINS_5tupleIJNS1_IJNS_1CILi4EEENS2_ILi8EEEEEENS2_ILi2EEENS2_ILi1EEEEEENS1_IJNS1_IJNS2_ILi128EEENS2_ILi0EEEEEES4_SA_EEENS1_IJNS1_IJiiEEEiSA_EEEEEDaRKT_RKT0_RKT1_ENKUlRKT_RKT0_RKT1_E_clIS5_SB_SD_EEDaSQ_ST_SW_,($_ZN7cutlass13device_kernelIN5flash19enable_sm80_to_sm89INS1_16FlashAttnBwdSm80INS1_25CollectiveMainloopBwdSm80ILi2ELi2EN4cute5tupleIJNS5_1CILi128EEES8_NS7_ILi64EEEEEENS_6half_tEfNS_4arch4Sm80ELb0ELb0ELb1ELb1ELb1ELb0ELb0ELb0ELi2ELi4ELi4ELi4ELb0EEENS1_24CollectiveEpilogueBwdGQAISA_fSD_Li256ELb1ELb1EEENS1_19SingleTileSchedulerILb1ELb0ELb0ELi128EEEEEEEEEvNT_6ParamsE$_ZZN4cute13to_mixed_bitsINS_5tupleIJNS1_IJNS_1CILi4EEENS2_ILi8EEEEEENS2_ILi2EEENS2_ILi1EEEEEENS1_IJNS1_IJNS2_ILi128EEENS2_ILi0EEEEEES4_SA_EEENS1_IJNS1_IJiiEEEiSA_EEEEEDaRKT_RKT0_RKT1_ENKUlRKT_RKT0_RKT1_E_clIS6_S4_iEEDaSQ_ST_SW_ - $_ZN7cutlass13device_kernelIN5flash19enable_sm80_to_sm89INS1_16FlashAttnBwdSm80INS1_25CollectiveMainloopBwdSm80ILi2ELi2EN4cute5tupleIJNS5_1CILi128EEES8_NS7_ILi64EEEEEENS_6half_tEfNS_4arch4Sm80ELb0ELb0ELb1ELb1ELb1ELb0ELb0ELb0ELi2ELi4ELi4ELi4ELb0EEENS1_24CollectiveEpilogueBwdGQAISA_fSD_Li256ELb1ELb1EEENS1_19SingleTileSchedulerILb1ELb0ELb0ELi128EEEEEEEEEvNT_6ParamsE$_ZZN4cute13to_mixed_bitsINS_5tupleIJNS1_IJNS_1CILi4EEENS2_ILi8EEEEEENS2_ILi2EEENS2_ILi1EEEEEENS1_IJNS1_IJNS2_ILi128EEENS2_ILi0EEEEEES4_SA_EEENS1_IJNS1_IJiiEEEiSA_EEEEEDaRKT_RKT0_RKT1_ENKUlRKT_RKT0_RKT1_E_clIS5_SB_SD_EEDaSQ_ST_SW_)
$_ZN7cutlass13device_kernelIN5flash19enable_sm80_to_sm89INS1_16FlashAttnBwdSm80INS1_25CollectiveMainloopBwdSm80ILi2ELi2EN4cute5tupleIJNS5_1CILi128EEES8_NS7_ILi64EEEEEENS_6half_tEfNS_4arch4Sm80ELb0ELb0ELb1ELb1ELb1ELb0ELb0ELb0ELi2ELi4ELi4ELi4ELb0EEENS1_24CollectiveEpilogueBwdGQAISA_fSD_Li256ELb1ELb1EEENS1_19SingleTileSchedulerILb1ELb0ELb0ELi128EEEEEEEEEvNT_6ParamsE$_ZZN4cute13to_mixed_bitsINS_5tupleIJNS1_IJNS_1CILi4EEENS2_ILi8EEEEEENS2_ILi2EEENS2_ILi1EEEEEENS1_IJNS1_IJNS2_ILi128EEENS2_ILi0EEEEEES4_SA_EEENS1_IJNS1_IJiiEEEiSA_EEEEEDaRKT_RKT0_RKT1_ENKUlRKT_RKT0_RKT1_E_clIS5_SB_SD_EEDaSQ_ST_SW_:
[----:B------:R-:W-:Y:S01]  /*9230*/  MOV R5, 0x0 ;  /* 0x0000000000057802 */ /* 0x000fe20000000f00 */
[----:B------:R-:W-:-:S05]  /*9240*/  IMAD.SHL.U32 R3, R3, 0x80, RZ ;  /* 0x0000008003037824 */ /* 0x000fca00078e00ff */
[----:B------:R-:W-:Y:S01]  /*9250*/  LOP3.LUT R3, R3, 0x180, RZ, 0xc0, !PT ;  /* 0x0000018003037812 */ /* 0x000fe200078ec0ff */
[----:B------:R-:W-:Y:S06]  /*9260*/  RET.REL.NODEC R4 `(_ZN7cutlass13device_kernelIN5flash19enable_sm80_to_sm89INS1_16FlashAttnBwdSm80INS1_25CollectiveMainloopBwdSm80ILi2ELi2EN4cute5tupleIJNS5_1CILi128EEES8_NS7_ILi64EEEEEENS_6half_tEfNS_4arch4Sm80ELb0ELb0ELb1ELb1ELb1ELb0ELb0ELb0ELi2ELi4ELi4ELi4ELb0EEENS1_24CollectiveEpilogueBwdGQAISA_fSD_Li256ELb1ELb1EEENS1_19SingleTileSchedulerILb1ELb0ELb0ELi128EEEEEEEEEvNT_6ParamsE) ;  /* 0xffff6d9004007950 */ /* 0x000fec0003c3ffff */
        .type           $_ZN7cutlass13device_kernelIN5flash19enable_sm80_to_sm89INS1_16FlashAttnBwdSm80INS1_25CollectiveMainloopBwdSm80ILi2ELi2EN4cute5tupleIJNS5_1CILi128EEES8_NS7_ILi64EEEEEENS_6half_tEfNS_4arch4Sm80ELb0ELb0ELb1ELb1ELb1ELb0ELb0ELb0ELi2ELi4ELi4ELi4ELb0EEENS1_24CollectiveEpilogueBwdGQAISA_fSD_Li256ELb1ELb1EEENS1_19SingleTileSchedulerILb1ELb0ELb0ELi128EEEEEEEEEvNT_6ParamsE$_ZZN4cute13to_mixed_bitsINS_5tupleIJNS1_IJNS_1CILi4EEENS2_ILi8EEEEEENS2_ILi2EEENS2_ILi1EEEEEENS1_IJNS1_IJNS2_ILi128EEENS2_ILi0EEEEEES4_SA_EEENS1_IJNS1_IJiiEEEiSA_EEEEEDaRKT_RKT0_RKT1_ENKUlRKT_RKT0_RKT1_E_clIS6_S4_iEEDaSQ_ST_SW_,@function
        .size           $_ZN7cutlass13device_kernelIN5flash19enable_sm80_to_sm89INS1_16FlashAttnBwdSm80INS1_25CollectiveMainloopBwdSm80ILi2ELi2EN4cute5tupleIJNS5_1CILi128EEES8_NS7_ILi64EEEEEENS_6half_tEfNS_4arch4Sm80ELb0ELb0ELb1ELb1ELb1ELb0ELb0ELb0ELi2ELi4ELi4ELi4ELb0EEENS1_24CollectiveEpilogueBwdGQAISA_fSD_Li256ELb1ELb1EEENS1_19SingleTileSchedulerILb1ELb0ELb0ELi128EEEEEEEEEvNT_6ParamsE$_ZZN4cute13to_mixed_bitsINS_5tupleIJNS1_IJNS_1CILi4EEENS2_ILi8EEEEEENS2_ILi2EEENS2_ILi1EEEEEENS1_IJNS1_IJNS2_ILi128EEENS2_ILi0EEEEEES4_SA_EEENS1_IJNS1_IJiiEEEiSA_EEEEEDaRKT_RKT0_RKT1_ENKUlRKT_RKT0_RKT1_E_clIS6_S4_iEEDaSQ_ST_SW_,($_ZN7cutlass13device_kernelIN5flash19enable_sm80_to_sm89INS1_16FlashAttnBwdSm80INS1_25CollectiveMainloopBwdSm80ILi2ELi2EN4cute5tupleIJNS5_1CILi128EEES8_NS7_ILi64EEEEEENS_6half_tEfNS_4arch4Sm80ELb0ELb0ELb1ELb1ELb1ELb0ELb0ELb0ELi2ELi4ELi4ELi4ELb0EEENS1_24CollectiveEpilogueBwdGQAISA_fSD_Li256ELb1ELb1EEENS1_19SingleTileSchedulerILb1ELb0ELb0ELi128EEEEEEEEEvNT_6ParamsE$_ZZN4cute13to_mixed_bitsINS_5tupleIJNS1_IJNS_1CILi4EEENS2_ILi8EEEEEES3_NS2_ILi1EEEEEENS1_IJNS1_IJNS2_ILi0EEENS2_ILi64EEEEEES8_S8_EEENS1_IJNS1_IJiiEEEiS8_EEEEEDaRKT_RKT0_RKT1_ENKUlDpRKT_E_clIJNS_9MixedBitsILj0ELj448EEENS2_ILj0EEESV_EEEDaSQ_ - $_ZN7cutlass13device_kernelIN5flash19enable_sm80_to_sm89INS1_16FlashAttnBwdSm80INS1_25CollectiveMainloopBwdSm80ILi2ELi2EN4cute5tupleIJNS5_1CILi128EEES8_NS7_ILi64EEEEEENS_6half_tEfNS_4arch4Sm80ELb0ELb0ELb1ELb1ELb1ELb0ELb0ELb0ELi2ELi4ELi4ELi4ELb0EEENS1_24CollectiveEpilogueBwdGQAISA_fSD_Li256ELb1ELb1EEENS1_19SingleTileSchedulerILb1ELb0ELb0ELi128EEEEEEEEEvNT_6ParamsE$_ZZN4cute13to_mixed_bitsINS_5tupleIJNS1_IJNS_1CILi4EEENS2_ILi8EEEEEENS2_ILi2EEENS2_ILi1EEEEEENS1_IJNS1_IJNS2_ILi128EEENS2_ILi0EEEEEES4_SA_EEENS1_IJNS1_IJiiEEEiSA_EEEEEDaRKT_RKT0_RKT1_ENKUlRKT_RKT0_RKT1_E_clIS6_S4_iEEDaSQ_ST_SW_)
$_ZN7cutlass13device_kernelIN5flash19enable_sm80_to_sm89INS1_16FlashAttnBwdSm80INS1_25CollectiveMainloopBwdSm80ILi2ELi2EN4cute5tupleIJNS5_1CILi128EEES8_NS7_ILi64EEEEEENS_6half_tEfNS_4arch4Sm80ELb0ELb0ELb1ELb1ELb1ELb0ELb0ELb0ELi2ELi4ELi4ELi4ELb0EEENS1_24CollectiveEpilogueBwdGQAISA_fSD_Li256ELb1ELb1EEENS1_19SingleTileSchedulerILb1ELb0ELb0ELi128EEEEEEEEEvNT_6ParamsE$_ZZN4cute13to_mixed_bitsINS_5tupleIJNS1_IJNS_1CILi4EEENS2_ILi8EEEEEENS2_ILi2EEENS2_ILi1EEEEEENS1_IJNS1_IJNS2_ILi128EEENS2_ILi0EEEEEES4_SA_EEENS1_IJNS1_IJiiEEEiSA_EEEEEDaRKT_RKT0_RKT1_ENKUlRKT_RKT0_RKT1_E_clIS6_S4_iEEDaSQ_ST_SW_:
[----:B------:R-:W-:Y:S01]  /*9270*/  IMAD.SHL.U32 R4, R7, 0x8, RZ ;  /* 0x0000000807047824 */ /* 0x000fe200078e00ff */
[----:B------:R-:W-:-:S04]  /*9280*/  MOV R7, 0x0 ;  /* 0x0000000000077802 */ /* 0x000fc80000000f00 */
[----:B------:R-:W-:Y:S01]  /*9290*/  LOP3.LUT R4, R4, 0x8, RZ, 0xc0, !PT ;  /* 0x0000000804047812 */ /* 0x000fe200078ec0ff */
[----:B------:R-:W-:Y:S06]  /*92a0*/  RET.REL.NODEC R6 `(_ZN7cutlass13device_kernelIN5flash19enable_sm80_to_sm89INS1_16FlashAttnBwdSm80INS1_25CollectiveMainloopBwdSm80ILi2ELi2EN4cute5tupleIJNS5_1CILi128EEES8_NS7_ILi64EEEEEENS_6half_tEfNS_4arch4Sm80ELb0ELb0ELb1ELb1ELb1ELb0ELb0ELb0ELi2ELi4ELi4ELi4ELb0EEENS1_24CollectiveEpilogueBwdGQAISA_fSD_Li256ELb1ELb1EEENS1_19SingleTileSchedulerILb1ELb0ELb0ELi128EEEEEEEEEvNT_6ParamsE) ;  /* 0xffff6d5006007950 */ /* 0x000fec0003c3ffff */
        .type           $_ZN7cutlass13device_kernelIN5flash19enable_sm80_to_sm89INS1_16FlashAttnBwdSm80INS1_25CollectiveMainloopBwdSm80ILi2ELi2EN4cute5tupleIJNS5_1CILi128EEES8_NS7_ILi64EEEEEENS_6half_tEfNS_4arch4Sm80ELb0ELb0ELb1ELb1ELb1ELb0ELb0ELb0ELi2ELi4ELi4ELi4ELb0EEENS1_24CollectiveEpilogueBwdGQAISA_fSD_Li256ELb1ELb1EEENS1_19SingleTileSchedulerILb1ELb0ELb0ELi128EEEEEEEEEvNT_6ParamsE$_ZZN4cute13to_mixed_bitsINS_5tupleIJNS1_IJNS_1CILi4EEENS2_ILi8EEEEEES3_NS2_ILi1EEEEEENS1_IJNS1_IJNS2_ILi0EEENS2_ILi64EEEEEES8_S8_EEENS1_IJNS1_IJiiEEEiS8_EEEEEDaRKT_RKT0_RKT1_ENKUlDpRKT_E_clIJNS_9MixedBitsILj0ELj448EEENS2_ILj0EEESV_EEEDaSQ_,@function
        .size           $_ZN7cutlass13device_kernelIN5flash19enable_sm80_to_sm89INS1_16FlashAttnBwdSm80INS1_25CollectiveMainloopBwdSm80ILi2ELi2EN4cute5tupleIJNS5_1CILi128EEES8_NS7_ILi64EEEEEENS_6half_tEfNS_4arch4Sm80ELb0ELb0ELb1ELb1ELb1ELb0ELb0ELb0ELi2ELi4ELi4ELi4ELb0EEENS1_24CollectiveEpilogueBwdGQAISA_fSD_Li256ELb1ELb1EEENS1_19SingleTileSchedulerILb1ELb0ELb0ELi128EEEEEEEEEvNT_6ParamsE$_ZZN4cute13to_mixed_bitsINS_5tupleIJNS1_IJNS_1CILi4EEENS2_ILi8EEEEEES3_NS2_ILi1EEEEEENS1_IJNS1_IJNS2_ILi0EEENS2_ILi64EEEEEES8_S8_EEENS1_IJNS1_IJiiEEEiS8_EEEEEDaRKT_RKT0_RKT1_ENKUlDpRKT_E_clIJNS_9MixedBitsILj0ELj448EEENS2_ILj0EEESV_EEEDaSQ_,($_ZN7cutlass13device_kernelIN5flash19enable_sm80_to_sm89INS1_16FlashAttnBwdSm80INS1_25CollectiveMainloopBwdSm80ILi2ELi2EN4cute5tupleIJNS5_1CILi128EEES8_NS7_ILi64EEEEEENS_6half_tEfNS_4arch4Sm80ELb0ELb0ELb1ELb1ELb1ELb0ELb0ELb0ELi2ELi4ELi4ELi4ELb0EEENS1_24CollectiveEpilogueBwdGQAISA_fSD_Li256ELb1ELb1EEENS1_19SingleTileSchedulerILb1ELb0ELb0ELi128EEEEEEEEEvNT_6ParamsE$_ZZN4cute13to_mixed_bitsINS_5tupleIJNS1_IJNS_1CILi4EEENS2_ILi8EEEEEES3_NS2_ILi1EEEEEENS1_IJNS1_IJNS2_ILi0EEENS2_ILi64EEEEEES8_S8_EEENS1_IJNS1_IJiiEEEiS8_EEEEEDaRKT_RKT0_RKT1_ENKUlRKT_RKT0_RKT1_E_clIS5_SA_SC_EEDaSP_SS_SV_ - $_ZN7cutlass13device_kernelIN5flash19enable_sm80_to_sm89INS1_16FlashAttnBwdSm80INS1_25CollectiveMainloopBwdSm80ILi2ELi2EN4cute5tupleIJNS5_1CILi128EEES8_NS7_ILi64EEEEEENS_6half_tEfNS_4arch4Sm80ELb0ELb0ELb1ELb1ELb1ELb0ELb0ELb0ELi2ELi4ELi4ELi4ELb0EEENS1_24CollectiveEpilogueBwdGQAISA_fSD_Li256ELb1ELb1EEENS1_19SingleTileSchedulerILb1ELb0ELb0ELi128EEEEEEEEEvNT_6ParamsE$_ZZN4cute13to_mixed_bitsINS_5tupleIJNS1_IJNS_1CILi4EEENS2_ILi8EEEEEES3_NS2_ILi1EEEEEENS1_IJNS1_IJNS2_ILi0EEENS2_ILi64EEEEEES8_S8_EEENS1_IJNS1_IJiiEEEiS8_EEEEEDaRKT_RKT0_RKT1_ENKUlDpRKT_E_clIJNS_9MixedBitsILj0ELj448EEENS2_ILj0EEESV_EEEDaSQ_)
$_ZN7cutlass13device_kernelIN5flash19enable_sm80_to_sm89INS1_16FlashAttnBwdSm80INS1_25CollectiveMainloopBwdSm80ILi2ELi2EN4cute5tupleIJNS5_1CILi128EEES8_NS7_ILi64EEEEEENS_6half_tEfNS_4arch4Sm80ELb0ELb0ELb1ELb1ELb1ELb0ELb0ELb0ELi2ELi4ELi4ELi4ELb0EEENS1_24CollectiveEpilogueBwdGQAISA_fSD_Li256ELb1ELb1EEENS1_19SingleTileSchedulerILb1ELb0ELb0ELi128EEEEEEEEEvNT_6ParamsE$_ZZN4cute13to_mixed_bitsINS_5tupleIJNS1_IJNS_1CILi4EEENS2_ILi8EEEEEES3_NS2_ILi1EEEEEENS1_IJNS1_IJNS2_ILi0EEENS2_ILi64EEEEEES8_S8_EEENS1_IJNS1_IJiiEEEiS8_EEEEEDaRKT_RKT0_RKT1_ENKUlDpRKT_E_clIJNS_9MixedBitsILj0ELj448EEENS2_ILj0EEESV_EEEDaSQ_:
[----:B------:R-:W-:Y:S02]  /*92b0*/  MOV R5, 0x0 ;  /* 0x0000000000057802 */ /* 0x000fe40000000f00 */
[----:B------:R-:W-:Y:S02]  /*92c0*/  LOP3.LUT R29, R29, 0x1c0, RZ, 0xc0, !PT ;  /* 0x000001c01d1d7812 */ /* 0x000fe400078ec0ff */
[----:B------:R-:W-:Y:S05]  /*92d0*/  RET.REL.NODEC R4 `(_ZN7cutlass13device_kernelIN5flash19enable_sm80_to_sm89INS1_16FlashAttnBwdSm80INS1_25CollectiveMainloopBwdSm80ILi2ELi2EN4cute5tupleIJNS5_1CILi128EEES8_NS7_ILi64EEEEEENS_6half_tEfNS_4arch4Sm80ELb0ELb0ELb1ELb1ELb1ELb0ELb0ELb0ELi2ELi4ELi4ELi4ELb0EEENS1_24CollectiveEpilogueBwdGQAISA_fSD_Li256ELb1ELb1EEENS1_19SingleTileSchedulerILb1ELb0ELb0ELi128EEEEEEEEEvNT_6ParamsE) ;  /* 0xffff6d2004007950 */ /* 0x000fea0003c3ffff */
        .type           $_ZN7cutlass13device_kernelIN5flash19enable_sm80_to_sm89INS1_16FlashAttnBwdSm80INS1_25CollectiveMainloopBwdSm80ILi2ELi2EN4cute5tupleIJNS5_1CILi128EEES8_NS7_ILi64EEEEEENS_6half_tEfNS_4arch4Sm80ELb0ELb0ELb1ELb1ELb1ELb0ELb0ELb0ELi2ELi4ELi4ELi4ELb0EEENS1_24CollectiveEpilogueBwdGQAISA_fSD_Li256ELb1ELb1EEENS1_19SingleTileSchedulerILb1ELb0ELb0ELi128EEEEEEEEEvNT_6ParamsE$_ZZN4cute13to_mixed_bitsINS_5tupleIJNS1_IJNS_1CILi4EEENS2_ILi8EEEEEES3_NS2_ILi1EEEEEENS1_IJNS1_IJNS2_ILi0EEENS2_ILi64EEEEEES8_S8_EEENS1_IJNS1_IJiiEEEiS8_EEEEEDaRKT_RKT0_RKT1_ENKUlRKT_RKT0_RKT1_E_clIS5_SA_SC_EEDaSP_SS_SV_,@function
        .size           $_ZN7cutlass13device_kernelIN5flash19enable_sm80_to_sm89INS1_16FlashAttnBwdSm80INS1_25CollectiveMainloopBwdSm80ILi2ELi2EN4cute5tupleIJNS5_1CILi128EEES8_NS7_ILi64EEEEEENS_6half_tEfNS_4arch4Sm80ELb0ELb0ELb1ELb1ELb1ELb0ELb0ELb0ELi2ELi4ELi4ELi4ELb0EEENS1_24CollectiveEpilogueBwdGQAISA_fSD_Li256ELb1ELb1EEENS1_19SingleTileSchedulerILb1ELb0ELb0ELi128EEEEEEEEEvNT_6ParamsE$_ZZN4cute13to_mixed_bitsINS_5tupleIJNS1_IJNS_1CILi4EEENS2_ILi8EEEEEES3_NS2_ILi1EEEEEENS1_IJNS1_IJNS2_ILi0EEENS2_ILi64EEEEEES8_S8_EEENS1_IJNS1_IJiiEEEiS8_EEEEEDaRKT_RKT0_RKT1_ENKUlRKT_RKT0_RKT1_E_clIS5_SA_SC_EEDaSP_SS_SV_,($_ZN7cutlass13device_kernelIN5flash19enable_sm80_to_sm89INS1_16FlashAttnBwdSm80INS1_25CollectiveMainloopBwdSm80ILi2ELi2EN4cute5tupleIJNS5_1CILi128EEES8_NS7_ILi64EEEEEENS_6half_tEfNS_4arch4Sm80ELb0ELb0ELb1ELb1ELb1ELb0ELb0ELb0ELi2ELi4ELi4ELi4ELb0EEENS1_24CollectiveEpilogueBwdGQAISA_fSD_Li256ELb1ELb1EEENS1_19SingleTileSchedulerILb1ELb0ELb0ELi128EEEEEEEEEvNT_6ParamsE$_ZZN4cute13to_mixed_bitsINS_5tupleIJNS1_IJNS_1CILi4EEENS2_ILi8EEEEEES3_NS2_ILi1EEEEEENS1_IJNS1_IJNS2_ILi128EEENS2_ILi0EEEEEENS2_ILi16EEES9_EEENS1_IJNS1_IJiiEEEiS9_EEEEEDaRKT_RKT0_RKT1_ENKUlDpRKT_E_clIJNS_9MixedBitsILj0ELj384EEENSU_ILj0ELj48EEENS2_ILj0EEEEEEDaSR_ - $_ZN7cutlass13device_kernelIN5flash19enable_sm80_to_sm89INS1_16FlashAttnBwdSm80INS1_25CollectiveMainloopBwdSm80ILi2ELi2EN4cute5tupleIJNS5_1CILi128EEES8_NS7_ILi64EEEEEENS_6half_tEfNS_4arch4Sm80ELb0ELb0ELb1ELb1ELb1ELb0ELb0ELb0ELi2ELi4ELi4ELi4ELb0EEENS1_24CollectiveEpilogueBwdGQAISA_fSD_Li256ELb1ELb1EEENS1_19SingleTileSchedulerILb1ELb0ELb0ELi128EEEEEEEEEvNT_6ParamsE$_ZZN4cute13to_mixed_bitsINS_5tupleIJNS1_IJNS_1CILi4EEENS2_ILi8EEEEEES3_NS2_ILi1EEEEEENS1_IJNS1_IJNS2_ILi0EEENS2_ILi64EEEEEES8_S8_EEENS1_IJNS1_IJiiEEEiS8_EEEEEDaRKT_RKT0_RKT1_ENKUlRKT_RKT0_RKT1_E_clIS5_SA_SC_EEDaSP_SS_SV_)
$_ZN7cutlass13device_kernelIN5flash19enable_sm80_to_sm89INS1_16FlashAttnBwdSm80INS1_25CollectiveMainloopBwdSm80ILi2ELi2EN4cute5tupleIJNS5_1CILi128EEES8_NS7_ILi64EEEEEENS_6half_tEfNS_4arch4Sm80ELb0ELb0ELb1ELb1ELb1ELb0ELb0ELb0ELi2ELi4ELi4ELi4ELb0EEENS1_24CollectiveEpilogueBwdGQAISA_fSD_Li256ELb1ELb1EEENS1_19SingleTileSchedulerILb1ELb0ELb0ELi128EEEEEEEEEvNT_6ParamsE$_ZZN4cute13to_mixed_bitsINS_5tupleIJNS1_IJNS_1CILi4EEENS2_ILi8EEEEEES3_NS2_ILi1EEEEEENS1_IJNS1_IJNS2_ILi0EEENS2_ILi64EEEEEES8_S8_EEENS1_IJNS1_IJiiEEEiS8_EEEEEDaRKT_RKT0_RKT1_ENKUlRKT_RKT0_RKT1_E_clIS5_SA_SC_EEDaSP_SS_SV_:
[----:B------:R-:W-:Y:S01]  /*92e0*/  MOV R7, 0x0 ;  /* 0x0000000000077802 */ /* 0x000fe20000000f00 */
[----:B------:R-:W-:-:S05]  /*92f0*/  IMAD.SHL.U32 R4, R34, 0x40, RZ ;  /* 0x0000004022047824 */ /* 0x000fca00078e00ff */
[----:B------:R-:W-:Y:S01]  /*9300*/  LOP3.LUT R4, R4, 0x1c0, RZ, 0xc0, !PT ;  /* 0x000001c004047812 */ /* 0x000fe200078ec0ff */
[----:B------:R-:W-:Y:S06]  /*9310*/  RET.REL.NODEC R6 `(_ZN7cutlass13device_kernelIN5flash19enable_sm80_to_sm89INS1_16FlashAttnBwdSm80INS1_25CollectiveMainloopBwdSm80ILi2ELi2EN4cute5tupleIJNS5_1CILi128EEES8_NS7_ILi64EEEEEENS_6half_tEfNS_4arch4Sm80ELb0ELb0ELb1ELb1ELb1ELb0ELb0ELb0ELi2ELi4ELi4ELi4ELb0EEENS1_24CollectiveEpilogueBwdGQAISA_fSD_Li256ELb1ELb1EEENS1_19SingleTileSchedulerILb1ELb0ELb0ELi128EEEEEEEEEvNT_6ParamsE) ;  /* 0xffff6ce006007950 */ /* 0x000fec0003c3ffff */
        .type           $_ZN7cutlass13device_kernelIN5flash19enable_sm80_to_sm89INS1_16FlashAttnBwdSm80INS1_25CollectiveMainloopBwdSm80ILi2ELi2EN4cute5tupleIJNS5_1CILi128EEES8_NS7_ILi64EEEEEENS_6half_tEfNS_4arch4Sm80ELb0ELb0ELb1ELb1ELb1ELb0ELb0ELb0ELi2ELi4ELi4ELi4ELb0EEENS1_24CollectiveEpilogueBwdGQAISA_fSD_Li256ELb1ELb1EEENS1_19SingleTileSchedulerILb1ELb0ELb0ELi128EEEEEEEEEvNT_6ParamsE$_ZZN4cute13to_mixed_bitsINS_5tupleIJNS1_IJNS_1CILi4EEENS2_ILi8EEEEEES3_NS2_ILi1EEEEEENS1_IJNS1_IJNS2_ILi128EEENS2_ILi0EEEEEENS2_ILi16EEES9_EEENS1_IJNS1_IJiiEEEiS9_EEEEEDaRKT_RKT0_RKT1_ENKUlDpRKT_E_clIJNS_9MixedBitsILj0ELj384EEENSU_ILj0ELj48EEENS2_ILj0EEEEEEDaSR_,@function
        .size           $_ZN7cutlass13device_kernelIN5flash19enable_sm80_to_sm89INS1_16FlashAttnBwdSm80INS1_25CollectiveMainloopBwdSm80ILi2ELi2EN4cute5tupleIJNS5_1CILi128EEES8_NS7_ILi64EEEEEENS_6half_tEfNS_4arch4Sm80ELb0ELb0ELb1ELb1ELb1ELb0ELb0ELb0ELi2ELi4ELi4ELi4ELb0EEENS1_24CollectiveEpilogueBwdGQAISA_fSD_Li256ELb1ELb1EEENS1_19SingleTileSchedulerILb1ELb0ELb0ELi128EEEEEEEEEvNT_6ParamsE$_ZZN4cute13to_mixed_bitsINS_5tupleIJNS1_IJNS_1CILi4EEENS2_ILi8EEEEEES3_NS2_ILi1EEEEEENS1_IJNS1_IJNS2_ILi128EEENS2_ILi0EEEEEENS2_ILi16EEES9_EEENS1_IJNS1_IJiiEEEiS9_EEEEEDaRKT_RKT0_RKT1_ENKUlDpRKT_E_clIJNS_9MixedBitsILj0ELj384EEENSU_ILj0ELj48EEENS2_ILj0EEEEEEDaSR_,($_ZN7cutlass13device_kernelIN5flash19enable_sm80_to_sm89INS1_16FlashAttnBwdSm80INS1_25CollectiveMainloopBwdSm80ILi2ELi2EN4cute5tupleIJNS5_1CILi128EEES8_NS7_ILi64EEEEEENS_6half_tEfNS_4arch4Sm80ELb0ELb0ELb1ELb1ELb1ELb0ELb0ELb0ELi2ELi4ELi4ELi4ELb0EEENS1_24CollectiveEpilogueBwdGQAISA_fSD_Li256ELb1ELb1EEENS1_19SingleTileSchedulerILb1ELb0ELb0ELi128EEEEEEEEEvNT_6ParamsE$_ZZN4cute13to_mixed_bitsINS_5tupleIJNS1_IJNS_1CILi4EEENS2_ILi8EEEEEES3_NS2_ILi1EEEEEENS1_IJNS1_IJNS2_ILi128EEENS2_ILi0EEEEEENS2_ILi16EEES9_EEENS1_IJNS1_IJiiEEEiS9_EEEEEDaRKT_RKT0_RKT1_ENKUlRKT_RKT0_RKT1_E_clIS3_SB_iEEDaSQ_ST_SW_ - $_ZN7cutlass13device_kernelIN5flash19enable_sm80_to_sm89INS1_16FlashAttnBwdSm80INS1_25CollectiveMainloopBwdSm80ILi2ELi2EN4cute5tupleIJNS5_1CILi128EEES8_NS7_ILi64EEEEEENS_6half_tEfNS_4arch4Sm80ELb0ELb0ELb1ELb1ELb1ELb0ELb0ELb0ELi2ELi4ELi4ELi4ELb0EEENS1_24CollectiveEpilogueBwdGQAISA_fSD_Li256ELb1ELb1EEENS1_19SingleTileSchedulerILb1ELb0ELb0ELi128EEEEEEEEEvNT_6ParamsE$_ZZN4cute13to_mixed_bitsINS_5tupleIJNS1_IJNS_1CILi4EEENS2_ILi8EEEEEES3_NS2_ILi1EEEEEENS1_IJNS1_IJNS2_ILi128EEENS2_ILi0EEEEEENS2_ILi16EEES9_EEENS1_IJNS1_IJiiEEEiS9_EEEEEDaRKT_RKT0_RKT1_ENKUlDpRKT_E_clIJNS_9MixedBitsILj0ELj384EEENSU_ILj0ELj48EEENS2_ILj0EEEEEEDaSR_)
$_ZN7cutlass13device_kernelIN5flash19enable_sm80_to_sm89INS1_16FlashAttnBwdSm80INS1_25CollectiveMainloopBwdSm80ILi2ELi2EN4cute5tupleIJNS5_1CILi128EEES8_NS7_ILi64EEEEEENS_6half_tEfNS_4arch4Sm80ELb0ELb0ELb1ELb1ELb1ELb0ELb0ELb0ELi2ELi4ELi4ELi4ELb0EEENS1_24CollectiveEpilogueBwdGQAISA_fSD_Li256ELb1ELb1EEENS1_19SingleTileSchedulerILb1ELb0ELb0ELi128EEEEEEEEEvNT_6ParamsE$_ZZN4cute13to_mixed_bitsINS_5tupleIJNS1_IJNS_1CILi4EEENS2_ILi8EEEEEES3_NS2_ILi1EEEEEENS1_IJNS1_IJNS2_ILi128EEENS2_ILi0EEEEEENS2_ILi16EEES9_EEENS1_IJNS1_IJiiEEEiS9_EEEEEDaRKT_RKT0_RKT1_ENKUlDpRKT_E_clIJNS_9MixedBitsILj0ELj384EEENSU_ILj0ELj48EEENS2_ILj0EEEEEEDaSR_:
[----:B------:R-:W-:Y:S01]  /*9320*/  LOP3.LUT R12, R7, 0x30, RZ, 0xc0, !PT ;  /* 0x00000030070c7812 */ /* 0x000fe200078ec0ff */
[----:B------:R-:W-:-:S03]  /*9330*/  IMAD.MOV.U32 R7, RZ, RZ, 0x0 ;  /* 0x00000000ff077424 */ /* 0x000fc600078e00ff */
[----:B------:R-:W-:Y:S01]  /*9340*/  LOP3.LUT R3, R12, 0x1b0, R3, 0x78, !PT ;  /* 0x000001b00c037812 */ /* 0x000fe200078e7803 */
[----:B------:R-:W-:Y:S06]  /*9350*/  RET.REL.NODEC R6 `(_ZN7cutlass13device_kernelIN5flash19enable_sm80_to_sm89INS1_16FlashAttnBwdSm80INS1_25CollectiveMainloopBwdSm80ILi2ELi2EN4cute5tupleIJNS5_1CILi128EEES8_NS7_ILi64EEEEEENS_6half_tEfNS_4arch4Sm80ELb0ELb0ELb1ELb1ELb1ELb0ELb0ELb0ELi2ELi4ELi4ELi4ELb0EEENS1_24CollectiveEpilogueBwdGQAISA_fSD_Li256ELb1ELb1EEENS1_19SingleTileSchedulerILb1ELb0ELb0ELi128EEEEEEEEEvNT_6ParamsE) ;  /* 0xffff6ca006007950 */ /* 0x000fec0003c3ffff */
        .type           $_ZN7cutlass13device_kernelIN5flash19enable_sm80_to_sm89INS1_16FlashAttnBwdSm80INS1_25CollectiveMainloopBwdSm80ILi2ELi2EN4cute5tupleIJNS5_1CILi128EEES8_NS7_ILi64EEEEEENS_6half_tEfNS_4arch4Sm80ELb0ELb0ELb1ELb1ELb1ELb0ELb0ELb0ELi2ELi4ELi4ELi4ELb0EEENS1_24CollectiveEpilogueBwdGQAISA_fSD_Li256ELb1ELb1EEENS1_19SingleTileSchedulerILb1ELb0ELb0ELi128EEEEEEEEEvNT_6ParamsE$_ZZN4cute13to_mixed_bitsINS_5tupleIJNS1_IJNS_1CILi4EEENS2_ILi8EEEEEES3_NS2_ILi1EEEEEENS1_IJNS1_IJNS2_ILi128EEENS2_ILi0EEEEEENS2_ILi16EEES9_EEENS1_IJNS1_IJiiEEEiS9_EEEEEDaRKT_RKT0_RKT1_ENKUlRKT_RKT0_RKT1_E_clIS3_SB_iEEDaSQ_ST_SW_,@function
        .size           $_ZN7cutlass13device_kernelIN5flash19enable_sm80_to_sm89INS1_16FlashAttnBwdSm80INS1_25CollectiveMainloopBwdSm80ILi2ELi2EN4cute5tupleIJNS5_1CILi128EEES8_NS7_ILi64EEEEEENS_6half_tEfNS_4arch4Sm80ELb0ELb0ELb1ELb1ELb1ELb0ELb0ELb0ELi2ELi4ELi4ELi4ELb0EEENS1_24CollectiveEpilogueBwdGQAISA_fSD_Li256ELb1ELb1EEENS1_19SingleTileSchedulerILb1ELb0ELb0ELi128EEEEEEEEEvNT_6ParamsE$_ZZN4cute13to_mixed_bitsINS_5tupleIJNS1_IJNS_1CILi4EEENS2_ILi8EEEEEES3_NS2_ILi1EEEEEENS1_IJNS1_IJNS2_ILi128EEENS2_ILi0EEEEEENS2_ILi16EEES9_EEENS1_IJNS1_IJiiEEEiS9_EEEEEDaRKT_RKT0_RKT1_ENKUlRKT_RKT0_RKT1_E_clIS3_SB_iEEDaSQ_ST_SW_,($_ZN7cutlass13device_kernelIN5flash19enable_sm80_to_sm89INS1_16FlashAttnBwdSm80INS1_25CollectiveMainloopBwdSm80ILi2ELi2EN4cute5tupleIJNS5_1CILi128EEES8_NS7_ILi64EEEEEENS_6half_tEfNS_4arch4Sm80ELb0ELb0ELb1ELb1ELb1ELb0ELb0ELb0ELi2ELi4ELi4ELi4ELb0EEENS1_24CollectiveEpilogueBwdGQAISA_fSD_Li256ELb1ELb1EEENS1_19SingleTileSchedulerILb1ELb0ELb0ELi128EEEEEEEEEvNT_6ParamsE$_ZZN4cute13to_mixed_bitsINS_5tupleIJNS1_IJNS_1CILi4EEENS2_ILi8EEEEEES3_NS2_ILi1EEEEEENS1_IJNS1_IJNS2_ILi128EEENS2_ILi0EEEEEENS2_ILi16EEES9_EEENS1_IJNS1_IJiiEEEiS9_EEEEEDaRKT_RKT0_RKT1_ENKUlRKT_RKT0_RKT1_E_clIS5_SA_SD_EEDaSQ_ST_SW_ - $_ZN7cutlass13device_kernelIN5flash19enable_sm80_to_sm89INS1_16FlashAttnBwdSm80INS1_25CollectiveMainloopBwdSm80ILi2ELi2EN4cute5tupleIJNS5_1CILi128EEES8_NS7_ILi64EEEEEENS_6half_tEfNS_4arch4Sm80ELb0ELb0ELb1ELb1ELb1ELb0ELb0ELb0ELi2ELi4ELi4ELi4ELb0EEENS1_24CollectiveEpilogueBwdGQAISA_fSD_Li256ELb1ELb1EEENS1_19SingleTileSchedulerILb1ELb0ELb0ELi128EEEEEEEEEvNT_6ParamsE$_ZZN4cute13to_mixed_bitsINS_5tupleIJNS1_IJNS_1CILi4EEENS2_ILi8EEEEEES3_NS2_ILi1EEEEEENS1_IJNS1_IJNS2_ILi128EEENS2_ILi0EEEEEENS2_ILi16EEES9_EEENS1_IJNS1_IJiiEEEiS9_EEEEEDaRKT_RKT0_RKT1_ENKUlRKT_RKT0_RKT1_E_clIS3_SB_iEEDaSQ_ST_SW_)
$_ZN7cutlass13device_kernelIN5flash19enable_sm80_to_sm89INS1_16FlashAttnBwdSm80INS1_25CollectiveMainloopBwdSm80ILi2ELi2EN4cute5tupleIJNS5_1CILi128EEES8_NS7_ILi64EEEEEENS_6half_tEfNS_4arch4Sm80ELb0ELb0ELb1ELb1ELb1ELb0ELb0ELb0ELi2ELi4ELi4ELi4ELb0EEENS1_24CollectiveEpilogueBwdGQAISA_fSD_Li256ELb1ELb1EEENS1_19SingleTileSchedulerILb1ELb0ELb0ELi128EEEEEEEEEvNT_6ParamsE$_ZZN4cute13to_mixed_bitsINS_5tupleIJNS1_IJNS_1CILi4EEENS2_ILi8EEEEEES3_NS2_ILi1EEEEEENS1_IJNS1_IJNS2_ILi128EEENS2_ILi0EEEEEENS2_ILi16EEES9_EEENS1_IJNS1_IJiiEEEiS9_EEEEEDaRKT_RKT0_RKT1_ENKUlRKT_RKT0_RKT1_E_clIS3_SB_iEEDaSQ_ST_SW_:
[----:B------:R-:W-:Y:S01]  /*9360*/  MOV R13, 0x0 ;  /* 0x00000000000d7802 */ /* 0x000fe20000000f00 */
[----:B------:R-:W-:-:S05]  /*9370*/  IMAD.SHL.U32 R6, R7, 0x10, RZ ;  /* 0x0000001007067824 */ /* 0x000fca00078e00ff */
[----:B------:R-:W-:Y:S01]  /*9380*/  LOP3.LUT R6, R6, 0x30, RZ, 0xc0, !PT ;  /* 0x0000003006067812 */ /* 0x000fe200078ec0ff */
[----:B------:R-:W-:Y:S06]  /*9390*/  RET.REL.NODEC R12 `(_ZN7cutlass13device_kernelIN5flash19enable_sm80_to_sm89INS1_16FlashAttnBwdSm80INS1_25CollectiveMainloopBwdSm80ILi2ELi2EN4cute5tupleIJNS5_1CILi128EEES8_NS7_ILi64EEEEEENS_6half_tEfNS_4arch4Sm80ELb0ELb0ELb1ELb1ELb1ELb0ELb0ELb0ELi2ELi4ELi4ELi4ELb0EEENS1_24CollectiveEpilogueBwdGQAISA_fSD_Li256ELb1ELb1EEENS1_19SingleTileSchedulerILb1ELb0ELb0ELi128EEEEEEEEEvNT_6ParamsE) ;  /* 0xffff6c600c007950 */ /* 0x000fec0003c3ffff */
        .type           $_ZN7cutlass13device_kernelIN5flash19enable_sm80_to_sm89INS1_16FlashAttnBwdSm80INS1_25CollectiveMainloopBwdSm80ILi2ELi2EN4cute5tupleIJNS5_1CILi128EEES8_NS7_ILi64EEEEEENS_6half_tEfNS_4arch4Sm80ELb0ELb0ELb1ELb1ELb1ELb0ELb0ELb0ELi2ELi4ELi4ELi4ELb0EEENS1_24CollectiveEpilogueBwdGQAISA_fSD_Li256ELb1ELb1EEENS1_19SingleTileSchedulerILb1ELb0ELb0ELi128EEEEEEEEEvNT_6ParamsE$_ZZN4cute13to_mixed_bitsINS_5tupleIJNS1_IJNS_1CILi4EEENS2_ILi8EEEEEES3_NS2_ILi1EEEEEENS1_IJNS1_IJNS2_ILi128EEENS2_ILi0EEEEEENS2_ILi16EEES9_EEENS1_IJNS1_IJiiEEEiS9_EEEEEDaRKT_RKT0_RKT1_ENKUlRKT_RKT0_RKT1_E_clIS5_SA_SD_EEDaSQ_ST_SW_,@function
        .size           $_ZN7cutlass13device_kernelIN5flash19enable_sm80_to_sm89INS1_16FlashAttnBwdSm80INS1_25CollectiveMainloopBwdSm80ILi2ELi2EN4cute5tupleIJNS5_1CILi128EEES8_NS7_ILi64EEEEEENS_6half_tEfNS_4arch4Sm80ELb0ELb0ELb1ELb1ELb1ELb0ELb0ELb0ELi2ELi4ELi4ELi4ELb0EEENS1_24CollectiveEpilogueBwdGQAISA_fSD_Li256ELb1ELb1EEENS1_19SingleTileSchedulerILb1ELb0ELb0ELi128EEEEEEEEEvNT_6ParamsE$_ZZN4cute13to_mixed_bitsINS_5tupleIJNS1_IJNS_1CILi4EEENS2_ILi8EEEEEES3_NS2_ILi1EEEEEENS1_IJNS1_IJNS2_ILi128EEENS2_ILi0EEEEEENS2_ILi16EEES9_EEENS1_IJNS1_IJiiEEEiS9_EEEEEDaRKT_RKT0_RKT1_ENKUlRKT_RKT0_RKT1_E_clIS5_SA_SD_EEDaSQ_ST_SW_,($_ZN7cutlass13device_kernelIN5flash19enable_sm80_to_sm89INS1_16FlashAttnBwdSm80INS1_25CollectiveMainloopBwdSm80ILi2ELi2EN4cute5tupleIJNS5_1CILi128EEES8_NS7_ILi64EEEEEENS_6half_tEfNS_4arch4Sm80ELb0ELb0ELb1ELb1ELb1ELb0ELb0ELb0ELi2ELi4ELi4ELi4ELb0EEENS1_24CollectiveEpilogueBwdGQAISA_fSD_Li256ELb1ELb1EEENS1_19SingleTileSchedulerILb1ELb0ELb0ELi128EEEEEEEEEvNT_6ParamsE$_ZZN4cute14logical_divideINS_5tupleIJNS1_IJNS_1CILi8EEENS2_ILi1EEEEEENS1_IJNS2_ILi2EEEEEEEEENS1_IJNS1_IJS4_NS2_ILi0EEEEEENS1_IJiEEEEEENS1_IJS5_NS_6LayoutIS4_S9_EEEEEEEDaRKNSD_IT_T0_EERKT1_ENKUlRKT_RKT0_E_clINSD_IS7_SB_EESE_EEDaSQ_ST_ - $_ZN7cutlass13device_kernelIN5flash19enable_sm80_to_sm89INS1_16FlashAttnBwdSm80INS1_25CollectiveMainloopBwdSm80ILi2ELi2EN4cute5tupleIJNS5_1CILi128EEES8_NS7_ILi64EEEEEENS_6half_tEfNS_4arch4Sm80ELb0ELb0ELb1ELb1ELb1ELb0ELb0ELb0ELi2ELi4ELi4ELi4ELb0EEENS1_24CollectiveEpilogueBwdGQAISA_fSD_Li256ELb1ELb1EEENS1_19SingleTileSchedulerILb1ELb0ELb0ELi128EEEEEEEEEvNT_6ParamsE$_ZZN4cute13to_mixed_bitsINS_5tupleIJNS1_IJNS_1CILi4EEENS2_ILi8EEEEEES3_NS2_ILi1EEEEEENS1_IJNS1_IJNS2_ILi128EEENS2_ILi0EEEEEENS2_ILi16EEES9_EEENS1_IJNS1_IJiiEEEiS9_EEEEEDaRKT_RKT0_RKT1_ENKUlRKT_RKT0_RKT1_E_clIS5_SA_SD_EEDaSQ_ST_SW_)
$_ZN7cutlass13device_kernelIN5flash19enable_sm80_to_sm89INS1_16FlashAttnBwdSm80INS1_25CollectiveMainloopBwdSm80ILi2ELi2EN4cute5tupleIJNS5_1CILi128EEES8_NS7_ILi64EEEEEENS_6half_tEfNS_4arch4Sm80ELb0ELb0ELb1ELb1ELb1ELb0ELb0ELb0ELi2ELi4ELi4ELi4ELb0EEENS1_24CollectiveEpilogueBwdGQAISA_fSD_Li256ELb1ELb1EEENS1_19SingleTileSchedulerILb1ELb0ELb0ELi128EEEEEEEEEvNT_6ParamsE$_ZZN4cute13to_mixed_bitsINS_5tupleIJNS1_IJNS_1CILi4EEENS2_ILi8EEEEEES3_NS2_ILi1EEEEEENS1_IJNS1_IJNS2_ILi128EEENS2_ILi0EEEEEENS2_ILi16EEES9_EEENS1_IJNS1_IJiiEEEiS9_EEEEEDaRKT_RKT0_RKT1_ENKUlRKT_RKT0_RKT1_E_clIS5_SA_SD_EEDaSQ_ST_SW_:
[----:B------:R-:W-:Y:S01]  /*93a0*/  MOV R12, R6 ;  /* 0x00000006000c7202 */ /* 0x000fe20000000f00 */
[----:B------:R-:W-:Y:S02]  /*93b0*/  IMAD.MOV.U32 R13, RZ, RZ, 0x0 ;  /* 0x00000000ff0d7424 */ /* 0x000fe400078e00ff */
[----:B------:R-:W-:-:S05]  /*93c0*/  IMAD.SHL.U32 R3, R35, 0x80, RZ ;  /* 0x0000008023037824 */ /* 0x000fca00078e00ff */
[----:B------:R-:W-:Y:S01]  /*93d0*/  LOP3.LUT R3, R3, 0x180, RZ, 0xc0, !PT ;  /* 0x0000018003037812 */ /* 0x000fe200078ec0ff */
[----:B------:R-:W-:Y:S06]  /*93e0*/  RET.REL.NODEC R12 `(_ZN7cutlass13device_kernelIN5flash19enable_sm80_to_sm89INS1_16FlashAttnBwdSm80INS1_25CollectiveMainloopBwdSm80ILi2ELi2EN4cute5tupleIJNS5_1CILi128EEES8_NS7_ILi64EEEEEENS_6half_tEfNS_4arch4Sm80ELb0ELb0ELb1ELb1ELb1ELb0ELb0ELb0ELi2ELi4ELi4ELi4ELb0EEENS1_24CollectiveEpilogueBwdGQAISA_fSD_Li256ELb1ELb1EEENS1_19SingleTileSchedulerILb1ELb0ELb0ELi128EEEEEEEEEvNT_6ParamsE) ;  /* 0xffff6c100c007950 */ /* 0x000fec0003c3ffff */
        .type           $_ZN7cutlass13device_kernelIN5flash19enable_sm80_to_sm89INS1_16FlashAttnBwdSm80INS1_25CollectiveMainloopBwdSm80ILi2ELi2EN4cute5tupleIJNS5_1CILi128EEES8_NS7_ILi64EEEEEENS_6half_tEfNS_4arch4Sm80ELb0ELb0ELb1ELb1ELb1ELb0ELb0ELb0ELi2ELi4ELi4ELi4ELb0EEENS1_24CollectiveEpilogueBwdGQAISA_fSD_Li256ELb1ELb1EEENS1_19SingleTileSchedulerILb1ELb0ELb0ELi128EEEEEEEEEvNT_6ParamsE$_ZZN4cute14logical_divideINS_5tupleIJNS1_IJNS_1CILi8EEENS2_ILi1EEEEEENS1_IJNS2_ILi2EEEEEEEEENS1_IJNS1_IJS4_NS2_ILi0EEEEEENS1_IJiEEEEEENS1_IJS5_NS_6LayoutIS4_S9_EEEEEEEDaRKNSD_IT_T0_EERKT1_ENKUlRKT_RKT0_E_clINSD_IS7_SB_EESE_EEDaSQ_ST_,@function
        .size           $_ZN7cutlass13device_kernelIN5flash19enable_sm80_to_sm89INS1_16FlashAttnBwdSm80INS1_25CollectiveMainloopBwdSm80ILi2ELi2EN4cute5tupleIJNS5_1CILi128EEES8_NS7_ILi64EEEEEENS_6half_tEfNS_4arch4Sm80ELb0ELb0ELb1ELb1ELb1ELb0ELb0ELb0ELi2ELi4ELi4ELi4ELb0EEENS1_24CollectiveEpilogueBwdGQAISA_fSD_Li256ELb1ELb1EEENS1_19SingleTileSchedulerILb1ELb0ELb0ELi128EEEEEEEEEvNT_6ParamsE$_ZZN4cute14logical_divideINS_5tupleIJNS1_IJNS_1CILi8EEENS2_ILi1EEEEEENS1_IJNS2_ILi2EEEEEEEEENS1_IJNS1_IJS4_NS2_ILi0EEEEEENS1_IJiEEEEEENS1_IJS5_NS_6LayoutIS4_S9_EEEEEEEDaRKNSD_IT_T0_EERKT1_ENKUlRKT_RKT0_E_clINSD_IS7_SB_EESE_EEDaSQ_ST_,($_ZN7cutlass13device_kernelIN5flash19enable_sm80_to_sm89INS1_16FlashAttnBwdSm80INS1_25CollectiveMainloopBwdSm80ILi2ELi2EN4cute5tupleIJNS5_1CILi128EEES8_NS7_ILi64EEEEEENS_6half_tEfNS_4arch4Sm80ELb0ELb0ELb1ELb1ELb1ELb0ELb0ELb0ELi2ELi4ELi4ELi4ELb0EEENS1_24CollectiveEpilogueBwdGQAISA_fSD_Li256ELb1ELb1EEENS1_19SingleTileSchedulerILb1ELb0ELb0ELi128EEEEEEEEEvNT_6ParamsE$_ZZN4cute16flatten_to_tupleINS_5tupleIJNS1_IJiiEEENS_1CILi1024EEEEEEEEDaRKT_ENKUlRKT_E_clIS2_EEDaSB_ - $_ZN7cutlass13device_kernelIN5flash19enable_sm80_to_sm89INS1_16FlashAttnBwdSm80INS1_25CollectiveMainloopBwdSm80ILi2ELi2EN4cute5tupleIJNS5_1CILi128EEES8_NS7_ILi64EEEEEENS_6half_tEfNS_4arch4Sm80ELb0ELb0ELb1ELb1ELb1ELb0ELb0ELb0ELi2ELi4ELi4ELi4ELb0EEENS1_24CollectiveEpilogueBwdGQAISA_fSD_Li256ELb1ELb1EEENS1_19SingleTileSchedulerILb1ELb0ELb0ELi128EEEEEEEEEvNT_6ParamsE$_ZZN4cute14logical_divideINS_5tupleIJNS1_IJNS_1CILi8EEENS2_ILi1EEEEEENS1_IJNS2_ILi2EEEEEEEEENS1_IJNS1_IJS4_NS2_ILi0EEEEEENS1_IJiEEEEEENS1_IJS5_NS_6LayoutIS4_S9_EEEEEEEDaRKNSD_IT_T0_EERKT1_ENKUlRKT_RKT0_E_clINSD_IS7_SB_EESE_EEDaSQ_ST_)
$_ZN7cutlass13device_kernelIN5flash19enable_sm80_to_sm89INS1_16FlashAttnBwdSm80INS1_25CollectiveMainloopBwdSm80ILi2ELi2EN4cute5tupleIJNS5_1CILi128EEES8_NS7_ILi64EEEEEENS_6half_tEfNS_4arch4Sm80ELb0ELb0ELb1ELb1ELb1ELb0ELb0ELb0ELi2ELi4ELi4ELi4ELb0EEENS1_24CollectiveEpilogueBwdGQAISA_fSD_Li256ELb1ELb1EEENS1_19SingleTileSchedulerILb1ELb0ELb0ELi128EEEEEEEEEvNT_6ParamsE$_ZZN4cute14logical_divideINS_5tupleIJNS1_IJNS_1CILi8EEENS2_ILi1EEEEEENS1_IJNS2_ILi2EEEEEEEEENS1_IJNS1_IJS4_NS2_ILi0EEEEEENS1_IJiEEEEEENS1_IJS5_NS_6LayoutIS4_S9_EEEEEEEDaRKNSD_IT_T0_EERKT1_ENKUlRKT_RKT0_E_clINSD_IS7_SB_EESE_EEDaSQ_ST_:
[----:B------:R-:W-:-:S06]  /*93f0*/  IADD3 R11, R82, -c[0x0][0x20], RZ ;  /* 0x80000800520b7a10 */ /* 0x000fcc0007ffe0ff */
[----:B------:R-:W5:Y:S01]  /*9400*/  LDL R11, [R11] ;  /* 0x000000000b0b7983 */ /* 0x000f620000100800 */
[----:B------:R-:W-:Y:S01]  /*9410*/  IMAD.MOV.U32 R12, RZ, RZ, R10 ;  /* 0x000000ffff0c7224 */ /* 0x000fe200078e000a */
[----:B------:R-:W-:-:S04]  /*9420*/  MOV R13, 0x0 ;  /* 0x00000000000d7802 */ /* 0x000fc80000000f00 */
[----:B------:R-:W-:Y:S05]  /*9430*/  RET.REL.NODEC R12 `(_ZN7cutlass13device_kernelIN5flash19enable_sm80_to_sm89INS1_16FlashAttnBwdSm80INS1_25CollectiveMainloopBwdSm80ILi2ELi2EN4cute5tupleIJNS5_1CILi128EEES8_NS7_ILi64EEEEEENS_6half_tEfNS_4arch4Sm80ELb0ELb0ELb1ELb1ELb1ELb0ELb0ELb0ELi2ELi4ELi4ELi4ELb0EEENS1_24CollectiveEpilogueBwdGQAISA_fSD_Li256ELb1ELb1EEENS1_19SingleTileSchedulerILb1ELb0ELb0ELi128EEEEEEEEEvNT_6ParamsE) ;  /* 0xffff6bc00c007950 */ /* 0x000fea0003c3ffff */
        .type           $_ZN7cutlass13device_kernelIN5flash19enable_sm80_to_sm89INS1_16FlashAttnBwdSm80INS1_25CollectiveMainloopBwdSm80ILi2ELi2EN4cute5tupleIJNS5_1CILi128EEES8_NS7_ILi64EEEEEENS_6half_tEfNS_4arch4Sm80ELb0ELb0ELb1ELb1ELb1ELb0ELb0ELb0ELi2ELi4ELi4ELi4ELb0EEENS1_24CollectiveEpilogueBwdGQAISA_fSD_Li256ELb1ELb1EEENS1_19SingleTileSchedulerILb1ELb0ELb0ELi128EEEEEEEEEvNT_6ParamsE$_ZZN4cute16flatten_to_tupleINS_5tupleIJNS1_IJiiEEENS_1CILi1024EEEEEEEEDaRKT_ENKUlRKT_E_clIS2_EEDaSB_,@function
        .size           $_ZN7cutlass13device_kernelIN5flash19enable_sm80_to_sm89INS1_16FlashAttnBwdSm80INS1_25CollectiveMainloopBwdSm80ILi2ELi2EN4cute5tupleIJNS5_1CILi128EEES8_NS7_ILi64EEEEEENS_6half_tEfNS_4arch4Sm80ELb0ELb0ELb1ELb1ELb1ELb0ELb0ELb0ELi2ELi4ELi4ELi4ELb0EEENS1_24CollectiveEpilogueBwdGQAISA_fSD_Li256ELb1ELb1EEENS1_19SingleTileSchedulerILb1ELb0ELb0ELi128EEEEEEEEEvNT_6ParamsE$_ZZN4cute16flatten_to_tupleINS_5tupleIJNS1_IJiiEEENS_1CILi1024EEEEEEEEDaRKT_ENKUlRKT_E_clIS2_EEDaSB_,($_ZN7cutlass13device_kernelIN5flash19enable_sm80_to_sm89INS1_16FlashAttnBwdSm80INS1_25CollectiveMainloopBwdSm80ILi2ELi2EN4cute5tupleIJNS5_1CILi128EEES8_NS7_ILi64EEEEEENS_6half_tEfNS_4arch4Sm80ELb0ELb0ELb1ELb1ELb1ELb0ELb0ELb0ELi2ELi4ELi4ELi4ELb0EEENS1_24CollectiveEpilogueBwdGQAISA_fSD_Li256ELb1ELb1EEENS1_19SingleTileSchedulerILb1ELb0ELb0ELi128EEEEEEEEEvNT_6ParamsE$_ZZN4cute16flatten_to_tupleINS_5tupleIJNS_1CILi1024EEENS1_IJiiEEEEEEEEDaRKT_ENKUlRKT_E_clIS4_EEDaSB_ - $_ZN7cutlass13device_kernelIN5flash19enable_sm80_to_sm89INS1_16FlashAttnBwdSm80INS1_25CollectiveMainloopBwdSm80ILi2ELi2EN4cute5tupleIJNS5_1CILi128EEES8_NS7_ILi64EEEEEENS_6half_tEfNS_4arch4Sm80ELb0ELb0ELb1ELb1ELb1ELb0ELb0ELb0ELi2ELi4ELi4ELi4ELb0EEENS1_24CollectiveEpilogueBwdGQAISA_fSD_Li256ELb1ELb1EEENS1_19SingleTileSchedulerILb1ELb0ELb0ELi128EEEEEEEEEvNT_6ParamsE$_ZZN4cute16flatten_to_tupleINS_5tupleIJNS1_IJiiEEENS_1CILi1024EEEEEEEEDaRKT_ENKUlRKT_E_clIS2_EEDaSB_)
$_ZN7cutlass13device_kernelIN5flash19enable_sm80_to_sm89INS1_16FlashAttnBwdSm80INS1_25CollectiveMainloopBwdSm80ILi2ELi2EN4cute5tupleIJNS5_1CILi128EEES8_NS7_ILi64EEEEEENS_6half_tEfNS_4arch4Sm80ELb0ELb0ELb1ELb1ELb1ELb0ELb0ELb0ELi2ELi4ELi4ELi4ELb0EEENS1_24CollectiveEpilogueBwdGQAISA_fSD_Li256ELb1ELb1EEENS1_19SingleTileSchedulerILb1ELb0ELb0ELi128EEEEEEEEEvNT_6ParamsE$_ZZN4cute16flatten_to_tupleINS_5tupleIJNS1_IJiiEEENS_1CILi1024EEEEEEEEDaRKT_ENKUlRKT_E_clIS2_EEDaSB_:
[----:B------:R-:W-:-:S04]  /*9440*/  MOV R3, 0x0 ;  /* 0x0000000000037802 */ /* 0x000fc80000000f00 */
[----:B------:R-:W-:Y:S05]  /*9450*/  RET.REL.NODEC R2 `(_ZN7cutlass13device_kernelIN5flash19enable_sm80_to_sm89INS1_16FlashAttnBwdSm80INS1_25CollectiveMainloopBwdSm80ILi2ELi2EN4cute5tupleIJNS5_1CILi128EEES8_NS7_ILi64EEEEEENS_6half_tEfNS_4arch4Sm80ELb0ELb0ELb1ELb1ELb1ELb0ELb0ELb0ELi2ELi4ELi4ELi4ELb0EEENS1_24CollectiveEpilogueBwdGQAISA_fSD_Li256ELb1ELb1EEENS1_19SingleTileSchedulerILb1ELb0ELb0ELi128EEEEEEEEEvNT_6ParamsE) ;  /* 0xffff6ba002007950 */ /* 0x000fea0003c3ffff */
        .type           $_ZN7cutlass13device_kernelIN5flash19enable_sm80_to_sm89INS1_16FlashAttnBwdSm80INS1_25CollectiveMainloopBwdSm80ILi2ELi2EN4cute5tupleIJNS5_1CILi128EEES8_NS7_ILi64EEEEEENS_6half_tEfNS_4arch4Sm80ELb0ELb0ELb1ELb1ELb1ELb0ELb0ELb0ELi2ELi4ELi4ELi4ELb0EEENS1_24CollectiveEpilogueBwdGQAISA_fSD_Li256ELb1ELb1EEENS1_19SingleTileSchedulerILb1ELb0ELb0ELi128EEEEEEEEEvNT_6ParamsE$_ZZN4cute16flatten_to_tupleINS_5tupleIJNS_1CILi1024EEENS1_IJiiEEEEEEEEDaRKT_ENKUlRKT_E_clIS4_EEDaSB_,@function
        .size           $_ZN7cutlass13device_kernelIN5flash19enable_sm80_to_sm89INS1_16FlashAttnBwdSm80INS1_25CollectiveMainloopBwdSm80ILi2ELi2EN4cute5tupleIJNS5_1CILi128EEES8_NS7_ILi64EEEEEENS_6half_tEfNS_4arch4Sm80ELb0ELb0ELb1ELb1ELb1ELb0ELb0ELb0ELi2ELi4ELi4ELi4ELb0EEENS1_24CollectiveEpilogueBwdGQAISA_fSD_Li256ELb1ELb1EEENS1_19SingleTileSchedulerILb1ELb0ELb0ELi128EEEEEEEEEvNT_6ParamsE$_ZZN4cute16flatten_to_tupleINS_5tupleIJNS_1CILi1024EEENS1_IJiiEEEEEEEEDaRKT_ENKUlRKT_E_clIS4_EEDaSB_,($_ZN7cutlass13device_kernelIN5flash19enable_sm80_to_sm89INS1_16FlashAttnBwdSm80INS1_25CollectiveMainloopBwdSm80ILi2ELi2EN4cute5tupleIJNS5_1CILi128EEES8_NS7_ILi64EEEEEENS_6half_tEfNS_4arch4Sm80ELb0ELb0ELb1ELb1ELb1ELb0ELb0ELb0ELi2ELi4ELi4ELi4ELb0EEENS1_24CollectiveEpilogueBwdGQAISA_fSD_Li256ELb1ELb1EEENS1_19SingleTileSchedulerILb1ELb0ELb0ELi128EEEEEEEEEvNT_6ParamsE$_ZZN4cute16flatten_to_tupleINS_5tupleIJNS_1CILi4096EEENS1_IJNS1_IJiiEEENS2_ILi8192EEEEEEEEEEEDaRKT_ENKUlRKT_E_clIS6_EEDaSD_ - $_ZN7cutlass13device_kernelIN5flash19enable_sm80_to_sm89INS1_16FlashAttnBwdSm80INS1_25CollectiveMainloopBwdSm80ILi2ELi2EN4cute5tupleIJNS5_1CILi128EEES8_NS7_ILi64EEEEEENS_6half_tEfNS_4arch4Sm80ELb0ELb0ELb1ELb1ELb1ELb0ELb0ELb0ELi2ELi4ELi4ELi4ELb0EEENS1_24CollectiveEpilogueBwdGQAISA_fSD_Li256ELb1ELb1EEENS1_19SingleTileSchedulerILb1ELb0ELb0ELi128EEEEEEEEEvNT_6ParamsE$_ZZN4cute16flatten_to_tupleINS_5tupleIJNS_1CILi1024EEENS1_IJiiEEEEEEEEDaRKT_ENKUlRKT_E_clIS4_EEDaSB_)
$_ZN7cutlass13device_kernelIN5flash19enable_sm80_to_sm89INS1_16FlashAttnBwdSm80INS1_25CollectiveMainloopBwdSm80ILi2ELi2EN4cute5tupleIJNS5_1CILi128EEES8_NS7_ILi64EEEEEENS_6half_tEfNS_4arch4Sm80ELb0ELb0ELb1ELb1ELb1ELb0ELb0ELb0ELi2ELi4ELi4ELi4ELb0EEENS1_24CollectiveEpilogueBwdGQAISA_fSD_Li256ELb1ELb1EEENS1_19SingleTileSchedulerILb1ELb0ELb0ELi128EEEEEEEEEvNT_6ParamsE$_ZZN4cute16flatten_to_tupleINS_5tupleIJNS_1CILi1024EEENS1_IJiiEEEEEEEEDaRKT_ENKUlRKT_E_clIS4_EEDaSB_:
[----:B------:R-:W-:-:S04]  /*9460*/  MOV R3, 0x0 ;  /* 0x0000000000037802 */ /* 0x000fc80000000f00 */
[----:B------:R-:W-:Y:S05]  /*9470*/  RET.REL.NODEC R2 `(_ZN7cutlass13device_kernelIN5flash19enable_sm80_to_sm89INS1_16FlashAttnBwdSm80INS1_25CollectiveMainloopBwdSm80ILi2ELi2EN4cute5tupleIJNS5_1CILi128EEES8_NS7_ILi64EEEEEENS_6half_tEfNS_4arch4Sm80ELb0ELb0ELb1ELb1ELb1ELb0ELb0ELb0ELi2ELi4ELi4ELi4ELb0EEENS1_24CollectiveEpilogueBwdGQAISA_fSD_Li256ELb1ELb1EEENS1_19SingleTileSchedulerILb1ELb0ELb0ELi128EEEEEEEEEvNT_6ParamsE) ;  /* 0xffff6b8002007950 */ /* 0x000fea0003c3ffff */
        .type           $_ZN7cutlass13device_kernelIN5flash19enable_sm80_to_sm89INS1_16FlashAttnBwdSm80INS1_25CollectiveMainloopBwdSm80ILi2ELi2EN4cute5tupleIJNS5_1CILi128EEES8_NS7_ILi64EEEEEENS_6half_tEfNS_4arch4Sm80ELb0ELb0ELb1ELb1ELb1ELb0ELb0ELb0ELi2ELi4ELi4ELi4ELb0EEENS1_24CollectiveEpilogueBwdGQAISA_fSD_Li256ELb1ELb1EEENS1_19SingleTileSchedulerILb1ELb0ELb0ELi128EEEEEEEEEvNT_6ParamsE$_ZZN4cute16flatten_to_tupleINS_5tupleIJNS_1CILi4096EEENS1_IJNS1_IJiiEEENS2_ILi8192EEEEEEEEEEEDaRKT_ENKUlRKT_E_clIS6_EEDaSD_,@function
        .size           $_ZN7cutlass13device_kernelIN5flash19enable_sm80_to_sm89INS1_16FlashAttnBwdSm80INS1_25CollectiveMainloopBwdSm80ILi2ELi2EN4cute5tupleIJNS5_1CILi128EEES8_NS7_ILi64EEEEEENS_6half_tEfNS_4arch4Sm80ELb0ELb0ELb1ELb1ELb1ELb0ELb0ELb0ELi2ELi4ELi4ELi4ELb0EEENS1_24CollectiveEpilogueBwdGQAISA_fSD_Li256ELb1ELb1EEENS1_19SingleTileSchedulerILb1ELb0ELb0ELi128EEEEEEEEEvNT_6ParamsE$_ZZN4cute16flatten_to_tupleINS_5tupleIJNS_1CILi4096EEENS1_IJNS1_IJiiEEENS2_ILi8192EEEEEEEEEEEDaRKT_ENKUlRKT_E_clIS6_EEDaSD_,($_ZN7cutlass13device_kernelIN5flash19enable_sm80_to_sm89INS1_16FlashAttnBwdSm80INS1_25CollectiveMainloopBwdSm80ILi2ELi2EN4cute5tupleIJNS5_1CILi128EEES8_NS7_ILi64EEEEEENS_6half_tEfNS_4arch4Sm80ELb0ELb0ELb1ELb1ELb1ELb0ELb0ELb0ELi2ELi4ELi4ELi4ELb0EEENS1_24CollectiveEpilogueBwdGQAISA_fSD_Li256ELb1ELb1EEENS1_19SingleTileSchedulerILb1ELb0ELb0ELi128EEEEEEEEEvNT_6ParamsE$_ZZN4cute16flatten_to_tupleINS_5tupleIJNS_1CILi4096EEENS1_IJiiEEEEEEEEDaRKT_ENKUlRKT_E_clIS4_EEDaSB_ - $_ZN7cutlass13device_kernelIN5flash19enable_sm80_to_sm89INS1_16FlashAttnBwdSm80INS1_25CollectiveMainloopBwdSm80ILi2ELi2EN4cute5tupleIJNS5_1CILi128EEES8_NS7_ILi64EEEEEENS_6half_tEfNS_4arch4Sm80ELb0ELb0ELb1ELb1ELb1ELb0ELb0ELb0ELi2ELi4ELi4ELi4ELb0EEENS1_24CollectiveEpilogueBwdGQAISA_fSD_Li256ELb1ELb1EEENS1_19SingleTileSchedulerILb1ELb0ELb0ELi128EEEEEEEEEvNT_6ParamsE$_ZZN4cute16flatten_to_tupleINS_5tupleIJNS_1CILi4096EEENS1_IJNS1_IJiiEEENS2_ILi8192EEEEEEEEEEEDaRKT_ENKUlRKT_E_clIS6_EEDaSD_)
$_ZN7cutlass13device_kernelIN5flash19enable_sm80_to_sm89INS1_16FlashAttnBwdSm80INS1_25CollectiveMainloopBwdSm80ILi2ELi2EN4cute5tupleIJNS5_1CILi128EEES8_NS7_ILi64EEEEEENS_6half_tEfNS_4arch4Sm80ELb0ELb0ELb1ELb1ELb1ELb0ELb0ELb0ELi2ELi4ELi4ELi4ELb0EEENS1_24CollectiveEpilogueBwdGQAISA_fSD_Li256ELb1ELb1EEENS1_19SingleTileSchedulerILb1ELb0ELb0ELi128EEEEEEEEEvNT_6ParamsE$_ZZN4cute16flatten_to_tupleINS_5tupleIJNS_1CILi4096EEENS1_IJNS1_IJiiEEENS2_ILi8192EEEEEEEEEEEDaRKT_ENKUlRKT_E_clIS6_EEDaSD_:
[----:B------:R-:W-:-:S04]  /*9480*/  MOV R5, 0x0 ;  /* 0x0000000000057802 */ /* 0x000fc80000000f00 */
[----:B------:R-:W-:Y:S05]  /*9490*/  RET.REL.NODEC R4 `(_ZN7cutlass13device_kernelIN5flash19enable_sm80_to_sm89INS1_16FlashAttnBwdSm80INS1_25CollectiveMainloopBwdSm80ILi2ELi2EN4cute5tupleIJNS5_1CILi128EEES8_NS7_ILi64EEEEEENS_6half_tEfNS_4arch4Sm80ELb0ELb0ELb1ELb1ELb1ELb0ELb0ELb0ELi2ELi4ELi4ELi4ELb0EEENS1_24CollectiveEpilogueBwdGQAISA_fSD_Li256ELb1ELb1EEENS1_19SingleTileSchedulerILb1ELb0ELb0ELi128EEEEEEEEEvNT_6ParamsE) ;  /* 0xffff6b6004007950 */ /* 0x000fea0003c3ffff */
        .type           $_ZN7cutlass13device_kernelIN5flash19enable_sm80_to_sm89INS1_16FlashAttnBwdSm80INS1_25CollectiveMainloopBwdSm80ILi2ELi2EN4cute5tupleIJNS5_1CILi128EEES8_NS7_ILi64EEEEEENS_6half_tEfNS_4arch4Sm80ELb0ELb0ELb1ELb1ELb1ELb0ELb0ELb0ELi2ELi4ELi4ELi4ELb0EEENS1_24CollectiveEpilogueBwdGQAISA_fSD_Li256ELb1ELb1EEENS1_19SingleTileSchedulerILb1ELb0ELb0ELi128EEEEEEEEEvNT_6ParamsE$_ZZN4cute16flatten_to_tupleINS_5tupleIJNS_1CILi4096EEENS1_IJiiEEEEEEEEDaRKT_ENKUlRKT_E_clIS4_EEDaSB_,@function
        .size           $_ZN7cutlass13device_kernelIN5flash19enable_sm80_to_sm89INS1_16FlashAttnBwdSm80INS1_25CollectiveMainloopBwdSm80ILi2ELi2EN4cute5tupleIJNS5_1CILi128EEES8_NS7_ILi64EEEEEENS_6half_tEfNS_4arch4Sm80ELb0ELb0ELb1ELb1ELb1ELb0ELb0ELb0ELi2ELi4ELi4ELi4ELb0EEENS1_24CollectiveEpilogueBwdGQAISA_fSD_Li256ELb1ELb1EEENS1_19SingleTileSchedulerILb1ELb0ELb0ELi128EEEEEEEEEvNT_6ParamsE$_ZZN4cute16flatten_to_tupleINS_5tupleIJNS_1CILi4096EEENS1_IJiiEEEEEEEEDaRKT_ENKUlRKT_E_clIS4_EEDaSB_,($_ZN7cutlass13device_kernelIN5flash19enable_sm80_to_sm89INS1_16FlashAttnBwdSm80INS1_25CollectiveMainloopBwdSm80ILi2ELi2EN4cute5tupleIJNS5_1CILi128EEES8_NS7_ILi64EEEEEENS_6half_tEfNS_4arch4Sm80ELb0ELb0ELb1ELb1ELb1ELb0ELb0ELb0ELi2ELi4ELi4ELi4ELb0EEENS1_24CollectiveEpilogueBwdGQAISA_fSD_Li256ELb1ELb1EEENS1_19SingleTileSchedulerILb1ELb0ELb0ELi128EEEEEEEEEvNT_6ParamsE$_ZZN4cute4diceINS_5tupleIJNS1_IJiNS1_IJiNS_1CILi0EEEEEEEEENS1_IJNS_10UnderscoreENS1_IJS6_S6_EEEEEEEEES9_EEDaRKT_RKT0_ENKUlRKT_RKT0_E_clIS5_S5_EEDaSI_SL_ - $_ZN7cutlass13device_kernelIN5flash19enable_sm80_to_sm89INS1_16FlashAttnBwdSm80INS1_25CollectiveMainloopBwdSm80ILi2ELi2EN4cute5tupleIJNS5_1CILi128EEES8_NS7_ILi64EEEEEENS_6half_tEfNS_4arch4Sm80ELb0ELb0ELb1ELb1ELb1ELb0ELb0ELb0ELi2ELi4ELi4ELi4ELb0EEENS1_24CollectiveEpilogueBwdGQAISA_fSD_Li256ELb1ELb1EEENS1_19SingleTileSchedulerILb1ELb0ELb0ELi128EEEEEEEEEvNT_6ParamsE$_ZZN4cute16flatten_to_tupleINS_5tupleIJNS_1CILi4096EEENS1_IJiiEEEEEEEEDaRKT_ENKUlRKT_E_clIS4_EEDaSB_)
$_ZN7cutlass13device_kernelIN5flash19enable_sm80_to_sm89INS1_16FlashAttnBwdSm80INS1_25CollectiveMainloopBwdSm80ILi2ELi2EN4cute5tupleIJNS5_1CILi128EEES8_NS7_ILi64EEEEEENS_6half_tEfNS_4arch4Sm80ELb0ELb0ELb1ELb1ELb1ELb0ELb0ELb0ELi2ELi4ELi4ELi4ELb0EEENS1_24CollectiveEpilogueBwdGQAISA_fSD_Li256ELb1ELb1EEENS1_19SingleTileSchedulerILb1ELb0ELb0ELi128EEEEEEEEEvNT_6ParamsE$_ZZN4cute16flatten_to_tupleINS_5tupleIJNS_1CILi4096EEENS1_IJiiEEEEEEEEDaRKT_ENKUlRKT_E_clIS4_EEDaSB_:
[----:B------:R-:W-:-:S04]  /*94a0*/  MOV R3, 0x0 ;  /* 0x0000000000037802 */ /* 0x000fc80000000f00 */
[----:B------:R-:W-:Y:S05]  /*94b0*/  RET.REL.NODEC R2 `(_ZN7cutlass13device_kernelIN5flash19enable_sm80_to_sm89INS1_16FlashAttnBwdSm80INS1_25CollectiveMainloopBwdSm80ILi2ELi2EN4cute5tupleIJNS5_1CILi128EEES8_NS7_ILi64EEEEEENS_6half_tEfNS_4arch4Sm80ELb0ELb0ELb1ELb1ELb1ELb0ELb0ELb0ELi2ELi4ELi4ELi4ELb0EEENS1_24CollectiveEpilogueBwdGQAISA_fSD_Li256ELb1ELb1EEENS1_19SingleTileSchedulerILb1ELb0ELb0ELi128EEEEEEEEEvNT_6ParamsE) ;  /* 0xffff6b4002007950 */ /* 0x000fea0003c3ffff */
        .type           $_ZN7cutlass13device_kernelIN5flash19enable_sm80_to_sm89INS1_16FlashAttnBwdSm80INS1_25CollectiveMainloopBwdSm80ILi2ELi2EN4cute5tupleIJNS5_1CILi128EEES8_NS7_ILi64EEEEEENS_6half_tEfNS_4arch4Sm80ELb0ELb0ELb1ELb1ELb1ELb0ELb0ELb0ELi2ELi4ELi4ELi4ELb0EEENS1_24CollectiveEpilogueBwdGQAISA_fSD_Li256ELb1ELb1EEENS1_19SingleTileSchedulerILb1ELb0ELb0ELi128EEEEEEEEEvNT_6ParamsE$_ZZN4cute4diceINS_5tupleIJNS1_IJiNS1_IJiNS_1CILi0EEEEEEEEENS1_IJNS_10UnderscoreENS1_IJS6_S6_EEEEEEEEES9_EEDaRKT_RKT0_ENKUlRKT_RKT0_E_clIS5_S5_EEDaSI_SL_,@function
        .size           $_ZN7cutlass13device_kernelIN5flash19enable_sm80_to_sm89INS1_16FlashAttnBwdSm80INS1_25CollectiveMainloopBwdSm80ILi2ELi2EN4cute5tupleIJNS5_1CILi128EEES8_NS7_ILi64EEEEEENS_6half_tEfNS_4arch4Sm80ELb0ELb0ELb1ELb1ELb1ELb0ELb0ELb0ELi2ELi4ELi4ELi4ELb0EEENS1_24CollectiveEpilogueBwdGQAISA_fSD_Li256ELb1ELb1EEENS1_19SingleTileSchedulerILb1ELb0ELb0ELi128EEEEEEEEEvNT_6ParamsE$_ZZN4cute4diceINS_5tupleIJNS1_IJiNS1_IJiNS_1CILi0EEEEEEEEENS1_IJNS_10UnderscoreENS1_IJS6_S6_EEEEEEEEES9_EEDaRKT_RKT0_ENKUlRKT_RKT0_E_clIS5_S5_EEDaSI_SL_,($_ZN7cutlass13device_kernelIN5flash19enable_sm80_to_sm89INS1_16FlashAttnBwdSm80INS1_25CollectiveMainloopBwdSm80ILi2ELi2EN4cute5tupleIJNS5_1CILi128EEES8_NS7_ILi64EEEEEENS_6half_tEfNS_4arch4Sm80ELb0ELb0ELb1ELb1ELb1ELb0ELb0ELb0ELi2ELi4ELi4ELi4ELb0EEENS1_24CollectiveEpilogueBwdGQAISA_fSD_Li256ELb1ELb1EEENS1_19SingleTileSchedulerILb1ELb0ELb0ELi128EEEEEEEEEvNT_6ParamsE$_ZZN4cute4takeILi1ELi2ENS_5tupleIJNS1_IJNS_1CILi1EEENS2_ILi0EEEEEEiEEEEEDaRKT1_ENKUlDpRKT_E_clIJiEEEDaSD_ - $_ZN7cutlass13device_kernelIN5flash19enable_sm80_to_sm89INS1_16FlashAttnBwdSm80INS1_25CollectiveMainloopBwdSm80ILi2ELi2EN4cute5tupleIJNS5_1CILi128EEES8_NS7_ILi64EEEEEENS_6half_tEfNS_4arch4Sm80ELb0ELb0ELb1ELb1ELb1ELb0ELb0ELb0ELi2ELi4ELi4ELi4ELb0EEENS1_24CollectiveEpilogueBwdGQAISA_fSD_Li256ELb1ELb1EEENS1_19SingleTileSchedulerILb1ELb0ELb0ELi128EEEEEEEEEvNT_6ParamsE$_ZZN4cute4diceINS_5tupleIJNS1_IJiNS1_IJiNS_1CILi0EEEEEEEEENS1_IJNS_10UnderscoreENS1_IJS6_S6_EEEEEEEEES9_EEDaRKT_RKT0_ENKUlRKT_RKT0_E_clIS5_S5_EEDaSI_SL_)
$_ZN7cutlass13device_kernelIN5flash19enable_sm80_to_sm89INS1_16FlashAttnBwdSm80INS1_25CollectiveMainloopBwdSm80ILi2ELi2EN4cute5tupleIJNS5_1CILi128EEES8_NS7_ILi64EEEEEENS_6half_tEfNS_4arch4Sm80ELb0ELb0ELb1ELb1ELb1ELb0ELb0ELb0ELi2ELi4ELi4ELi4ELb0EEENS1_24CollectiveEpilogueBwdGQAISA_fSD_Li256ELb1ELb1EEENS1_19SingleTileSchedulerILb1ELb0ELb0ELi128EEEEEEEEEvNT_6ParamsE$_ZZN4cute4diceINS_5tupleIJNS1_IJiNS1_IJiNS_1CILi0EEEEEEEEENS1_IJNS_10UnderscoreENS1_IJS6_S6_EEEEEEEEES9_EEDaRKT_RKT0_ENKUlRKT_RKT0_E_clIS5_S5_EEDaSI_SL_:
[----:B------:R-:W-:-:S05]  /*94c0*/  IADD3 R7, R2, -c[0x0][0x20], RZ ;  /* 0x8000080002077a10 */ /* 0x000fca0007ffe0ff */
[----:B------:R1:W5:Y:S04]  /*94d0*/  LDL R3, [R7+0x4] ;  /* 0x0000040007037983 */ /* 0x0003680000100800 */
[----:B------:R1:W5:Y:S01]  /*94e0*/  LDL R2, [R7] ;  /* 0x0000000007027983 */ /* 0x0003620000100800 */
[----:B------:R-:W-:Y:S01]  /*94f0*/  IMAD.MOV.U32 R34, RZ, RZ, R6 ;  /* 0x000000ffff227224 */ /* 0x000fe200078e0006 */
[----:B------:R-:W-:-:S04]  /*9500*/  MOV R35, 0x0 ;  /* 0x0000000000237802 */ /* 0x000fc80000000f00 */
[----:B------:R-:W-:Y:S05]  /*9510*/  RET.REL.NODEC R34 `(_ZN7cutlass13device_kernelIN5flash19enable_sm80_to_sm89INS1_16FlashAttnBwdSm80INS1_25CollectiveMainloopBwdSm80ILi2ELi2EN4cute5tupleIJNS5_1CILi128EEES8_NS7_ILi64EEEEEENS_6half_tEfNS_4arch4Sm80ELb0ELb0ELb1ELb1ELb1ELb0ELb0ELb0ELi2ELi4ELi4ELi4ELb0EEENS1_24CollectiveEpilogueBwdGQAISA_fSD_Li256ELb1ELb1EEENS1_19SingleTileSchedulerILb1ELb0ELb0ELi128EEEEEEEEEvNT_6ParamsE) ;  /* 0xffff6ae022007950 */ /* 0x000fea0003c3ffff */
        .type           $_ZN7cutlass13device_kernelIN5flash19enable_sm80_to_sm89INS1_16FlashAttnBwdSm80INS1_25CollectiveMainloopBwdSm80ILi2ELi2EN4cute5tupleIJNS5_1CILi128EEES8_NS7_ILi64EEEEEENS_6half_tEfNS_4arch4Sm80ELb0ELb0ELb1ELb1ELb1ELb0ELb0ELb0ELi2ELi4ELi4ELi4ELb0EEENS1_24CollectiveEpilogueBwdGQAISA_fSD_Li256ELb1ELb1EEENS1_19SingleTileSchedulerILb1ELb0ELb0ELi128EEEEEEEEEvNT_6ParamsE$_ZZN4cute4takeILi1ELi2ENS_5tupleIJNS1_IJNS_1CILi1EEENS2_ILi0EEEEEEiEEEEEDaRKT1_ENKUlDpRKT_E_clIJiEEEDaSD_,@function
        .size           $_ZN7cutlass13device_kernelIN5flash19enable_sm80_to_sm89INS1_16FlashAttnBwdSm80INS1_25CollectiveMainloopBwdSm80ILi2ELi2EN4cute5tupleIJNS5_1CILi128EEES8_NS7_ILi64EEEEEENS_6half_tEfNS_4arch4Sm80ELb0ELb0ELb1ELb1ELb1ELb0ELb0ELb0ELi2ELi4ELi4ELi4ELb0EEENS1_24CollectiveEpilogueBwdGQAISA_fSD_Li256ELb1ELb1EEENS1_19SingleTileSchedulerILb1ELb0ELb0ELi128EEEEEEEEEvNT_6ParamsE$_ZZN4cute4takeILi1ELi2ENS_5tupleIJNS1_IJNS_1CILi1EEENS2_ILi0EEEEEEiEEEEEDaRKT1_ENKUlDpRKT_E_clIJiEEEDaSD_,($_ZN7cutlass13device_kernelIN5flash19enable_sm80_to_sm89INS1_16FlashAttnBwdSm80INS1_25CollectiveMainloopBwdSm80ILi2ELi2EN4cute5tupleIJNS5_1CILi128EEES8_NS7_ILi64EEEEEENS_6half_tEfNS_4arch4Sm80ELb0ELb0ELb1ELb1ELb1ELb0ELb0ELb0ELi2ELi4ELi4ELi4ELb0EEENS1_24CollectiveEpilogueBwdGQAISA_fSD_Li256ELb1ELb1EEENS1_19SingleTileSchedulerILb1ELb0ELb0ELi128EEEEEEEEEvNT_6ParamsE$_ZZN4cute4takeILi1ELi3ENS_5tupleIJNS1_IJNS_1CILi1EEENS2_ILi512EEEiEEENS2_ILi4096EEENS1_IJNS1_IJiiEEENS2_ILi8192EEEEEEEEEEEDaRKT1_ENKUlDpRKT_E_clIJS6_S9_EEEDaSH_ - $_ZN7cutlass13device_kernelIN5flash19enable_sm80_to_sm89INS1_16FlashAttnBwdSm80INS1_25CollectiveMainloopBwdSm80ILi2ELi2EN4cute5tupleIJNS5_1CILi128EEES8_NS7_ILi64EEEEEENS_6half_tEfNS_4arch4Sm80ELb0ELb0ELb1ELb1ELb1ELb0ELb0ELb0ELi2ELi4ELi4ELi4ELb0EEENS1_24CollectiveEpilogueBwdGQAISA_fSD_Li256ELb1ELb1EEENS1_19SingleTileSchedulerILb1ELb0ELb0ELi128EEEEEEEEEvNT_6ParamsE$_ZZN4cute4takeILi1ELi2ENS_5tupleIJNS1_IJNS_1CILi1EEENS2_ILi0EEEEEEiEEEEEDaRKT1_ENKUlDpRKT_E_clIJiEEEDaSD_)
$_ZN7cutlass13device_kernelIN5flash19enable_sm80_to_sm89INS1_16FlashAttnBwdSm80INS1_25CollectiveMainloopBwdSm80ILi2ELi2EN4cute5tupleIJNS5_1CILi128EEES8_NS7_ILi64EEEEEENS_6half_tEfNS_4arch4Sm80ELb0ELb0ELb1ELb1ELb1ELb0ELb0ELb0ELi2ELi4ELi4ELi4ELb0EEENS1_24CollectiveEpilogueBwdGQAISA_fSD_Li256ELb1ELb1EEENS1_19SingleTileSchedulerILb1ELb0ELb0ELi128EEEEEEEEEvNT_6ParamsE$_ZZN4cute4takeILi1ELi2ENS_5tupleIJNS1_IJNS_1CILi1EEENS2_ILi0EEEEEEiEEEEEDaRKT1_ENKUlDpRKT_E_clIJiEEEDaSD_:
[----:B------:R-:W-:Y:S02]  /*9520*/  MOV R38, R36 ;  /* 0x0000002400267202 */ /* 0x000fe40000000f00 */
[----:B------:R-:W-:-:S04]  /*9530*/  MOV R39, 0x0 ;  /* 0x0000000000277802 */ /* 0x000fc80000000f00 */
[----:B------:R-:W-:Y:S05]  /*9540*/  RET.REL.NODEC R38 `(_ZN7cutlass13device_kernelIN5flash19enable_sm80_to_sm89INS1_16FlashAttnBwdSm80INS1_25CollectiveMainloopBwdSm80ILi2ELi2EN4cute5tupleIJNS5_1CILi128EEES8_NS7_ILi64EEEEEENS_6half_tEfNS_4arch4Sm80ELb0ELb0ELb1ELb1ELb1ELb0ELb0ELb0ELi2ELi4ELi4ELi4ELb0EEENS1_24CollectiveEpilogueBwdGQAISA_fSD_Li256ELb1ELb1EEENS1_19SingleTileSchedulerILb1ELb0ELb0ELi128EEEEEEEEEvNT_6ParamsE) ;  /* 0xffff6ab026007950 */ /* 0x000fea0003c3ffff */
        .type           $_ZN7cutlass13device_kernelIN5flash19enable_sm80_to_sm89INS1_16FlashAttnBwdSm80INS1_25CollectiveMainloopBwdSm80ILi2ELi2EN4cute5tupleIJNS5_1CILi128EEES8_NS7_ILi64EEEEEENS_6half_tEfNS_4arch4Sm80ELb0ELb0ELb1ELb1ELb1ELb0ELb0ELb0ELi2ELi4ELi4ELi4ELb0EEENS1_24CollectiveEpilogueBwdGQAISA_fSD_Li256ELb1ELb1EEENS1_19SingleTileSchedulerILb1ELb0ELb0ELi128EEEEEEEEEvNT_6ParamsE$_ZZN4cute4takeILi1ELi3ENS_5tupleIJNS1_IJNS_1CILi1EEENS2_ILi512EEEiEEENS2_ILi4096EEENS1_IJNS1_IJiiEEENS2_ILi8192EEEEEEEEEEEDaRKT1_ENKUlDpRKT_E_clIJS6_S9_EEEDaSH_,@function
        .size           $_ZN7cutlass13device_kernelIN5flash19enable_sm80_to_sm89INS1_16FlashAttnBwdSm80INS1_25CollectiveMainloopBwdSm80ILi2ELi2EN4cute5tupleIJNS5_1CILi128EEES8_NS7_ILi64EEEEEENS_6half_tEfNS_4arch4Sm80ELb0ELb0ELb1ELb1ELb1ELb0ELb0ELb0ELi2ELi4ELi4ELi4ELb0EEENS1_24CollectiveEpilogueBwdGQAISA_fSD_Li256ELb1ELb1EEENS1_19SingleTileSchedulerILb1ELb0ELb0ELi128EEEEEEEEEvNT_6ParamsE$_ZZN4cute4takeILi1ELi3ENS_5tupleIJNS1_IJNS_1CILi1EEENS2_ILi512EEEiEEENS2_ILi4096EEENS1_IJNS1_IJiiEEENS2_ILi8192EEEEEEEEEEEDaRKT1_ENKUlDpRKT_E_clIJS6_S9_EEEDaSH_,($_ZN7cutlass13device_kernelIN5flash19enable_sm80_to_sm89INS1_16FlashAttnBwdSm80INS1_25CollectiveMainloopBwdSm80ILi2ELi2EN4cute5tupleIJNS5_1CILi128EEES8_NS7_ILi64EEEEEENS_6half_tEfNS_4arch4Sm80ELb0ELb0ELb1ELb1ELb1ELb0ELb0ELb0ELi2ELi4ELi4ELi4ELb0EEENS1_24CollectiveEpilogueBwdGQAISA_fSD_Li256ELb1ELb1EEENS1_19SingleTileSchedulerILb1ELb0ELb0ELi128EEEEEEEEEvNT_6ParamsE$_ZZN4cute4takeILi1ELi3ENS_5tupleIJNS1_IJNS_1CILi1EEENS2_ILi512EEEiEEENS2_ILi4096EEENS1_IJiiEEEEEEEEDaRKT1_ENKUlDpRKT_E_clIJS6_S7_EEEDaSF_ - $_ZN7cutlass13device_kernelIN5flash19enable_sm80_to_sm89INS1_16FlashAttnBwdSm80INS1_25CollectiveMainloopBwdSm80ILi2ELi2EN4cute5tupleIJNS5_1CILi128EEES8_NS7_ILi64EEEEEENS_6half_tEfNS_4arch4Sm80ELb0ELb0ELb1ELb1ELb1ELb0ELb0ELb0ELi2ELi4ELi4ELi4ELb0EEENS1_24CollectiveEpilogueBwdGQAISA_fSD_Li256ELb1ELb1EEENS1_19SingleTileSchedulerILb1ELb0ELb0ELi128EEEEEEEEEvNT_6ParamsE$_ZZN4cute4takeILi1ELi3ENS_5tupleIJNS1_IJNS_1CILi1EEENS2_ILi512EEEiEEENS2_ILi4096EEENS1_IJNS1_IJiiEEENS2_ILi8192EEEEEEEEEEEDaRKT1_ENKUlDpRKT_E_clIJS6_S9_EEEDaSH_)
$_ZN7cutlass13device_kernelIN5flash19enable_sm80_to_sm89INS1_16FlashAttnBwdSm80INS1_25CollectiveMainloopBwdSm80ILi2ELi2EN4cute5tupleIJNS5_1CILi128EEES8_NS7_ILi64EEEEEENS_6half_tEfNS_4arch4Sm80ELb0ELb0ELb1ELb1ELb1ELb0ELb0ELb0ELi2ELi4ELi4ELi4ELb0EEENS1_24CollectiveEpilogueBwdGQAISA_fSD_Li256ELb1ELb1EEENS1_19SingleTileSchedulerILb1ELb0ELb0ELi128EEEEEEEEEvNT_6ParamsE$_ZZN4cute4takeILi1ELi3ENS_5tupleIJNS1_IJNS_1CILi1EEENS2_ILi512EEEiEEENS2_ILi4096EEENS1_IJNS1_IJiiEEENS2_ILi8192EEEEEEEEEEEDaRKT1_ENKUlDpRKT_E_clIJS6_S9_EEEDaSH_:
[----:B------:R-:W-:-:S04]  /*9550*/  MOV R5, 0x0 ;  /* 0x0000000000057802 */ /* 0x000fc80000000f00 */
[----:B------:R-:W-:Y:S05]  /*9560*/  RET.REL.NODEC R4 `(_ZN7cutlass13device_kernelIN5flash19enable_sm80_to_sm89INS1_16FlashAttnBwdSm80INS1_25CollectiveMainloopBwdSm80ILi2ELi2EN4cute5tupleIJNS5_1CILi128EEES8_NS7_ILi64EEEEEENS_6half_tEfNS_4arch4Sm80ELb0ELb0ELb1ELb1ELb1ELb0ELb0ELb0ELi2ELi4ELi4ELi4ELb0EEENS1_24CollectiveEpilogueBwdGQAISA_fSD_Li256ELb1ELb1EEENS1_19SingleTileSchedulerILb1ELb0ELb0ELi128EEEEEEEEEvNT_6ParamsE) ;  /* 0xffff6a9004007950 */ /* 0x000fea0003c3ffff */
        .type           $_ZN7cutlass13device_kernelIN5flash19enable_sm80_to_sm89INS1_16FlashAttnBwdSm80INS1_25CollectiveMainloopBwdSm80ILi2ELi2EN4cute5tupleIJNS5_1CILi128EEES8_NS7_ILi64EEEEEENS_6half_tEfNS_4arch4Sm80ELb0ELb0ELb1ELb1ELb1ELb0ELb0ELb0ELi2ELi4ELi4ELi4ELb0EEENS1_24CollectiveEpilogueBwdGQAISA_fSD_Li256ELb1ELb1EEENS1_19SingleTileSchedulerILb1ELb0ELb0ELi128EEEEEEEEEvNT_6ParamsE$_ZZN4cute4takeILi1ELi3ENS_5tupleIJNS1_IJNS_1CILi1EEENS2_ILi512EEEiEEENS2_ILi4096EEENS1_IJiiEEEEEEEEDaRKT1_ENKUlDpRKT_E_clIJS6_S7_EEEDaSF_,@function
        .size           $_ZN7cutlass13device_kernelIN5flash19enable_sm80_to_sm89INS1_16FlashAttnBwdSm80INS1_25CollectiveMainloopBwdSm80ILi2ELi2EN4cute5tupleIJNS5_1CILi128EEES8_NS7_ILi64EEEEEENS_6half_tEfNS_4arch4Sm80ELb0ELb0ELb1ELb1ELb1ELb0ELb0ELb0ELi2ELi4ELi4ELi4ELb0EEENS1_24CollectiveEpilogueBwdGQAISA_fSD_Li256ELb1ELb1EEENS1_19SingleTileSchedulerILb1ELb0ELb0ELi128EEEEEEEEEvNT_6ParamsE$_ZZN4cute4takeILi1ELi3ENS_5tupleIJNS1_IJNS_1CILi1EEENS2_ILi512EEEiEEENS2_ILi4096EEENS1_IJiiEEEEEEEEDaRKT1_ENKUlDpRKT_E_clIJS6_S7_EEEDaSF_,($_ZN7cutlass13device_kernelIN5flash19enable_sm80_to_sm89INS1_16FlashAttnBwdSm80INS1_25CollectiveMainloopBwdSm80ILi2ELi2EN4cute5tupleIJNS5_1CILi128EEES8_NS7_ILi64EEEEEENS_6half_tEfNS_4arch4Sm80ELb0ELb0ELb1ELb1ELb1ELb0ELb0ELb0ELi2ELi4ELi4ELi4ELb0EEENS1_24CollectiveEpilogueBwdGQAISA_fSD_Li256ELb1ELb1EEENS1_19SingleTileSchedulerILb1ELb0ELb0ELi128EEEEEEEEEvNT_6ParamsE$_ZZN4cute4takeILi1ELi3ENS_5tupleIJNS1_IJNS_1CILi1EEEiEEENS2_ILi1024EEENS1_IJiiEEEEEEEEDaRKT1_ENKUlDpRKT_E_clIJS5_S6_EEEDaSE_ - $_ZN7cutlass13device_kernelIN5flash19enable_sm80_to_sm89INS1_16FlashAttnBwdSm80INS1_25CollectiveMainloopBwdSm80ILi2ELi2EN4cute5tupleIJNS5_1CILi128EEES8_NS7_ILi64EEEEEENS_6half_tEfNS_4arch4Sm80ELb0ELb0ELb1ELb1ELb1ELb0ELb0ELb0ELi2ELi4ELi4ELi4ELb0EEENS1_24CollectiveEpilogueBwdGQAISA_fSD_Li256ELb1ELb1EEENS1_19SingleTileSchedulerILb1ELb0ELb0ELi128EEEEEEEEEvNT_6ParamsE$_ZZN4cute4takeILi1ELi3ENS_5tupleIJNS1_IJNS_1CILi1EEENS2_ILi512EEEiEEENS2_ILi4096EEENS1_IJiiEEEEEEEEDaRKT1_ENKUlDpRKT_E_clIJS6_S7_EEEDaSF_)
$_ZN7cutlass13device_kernelIN5flash19enable_sm80_to_sm89INS1_16FlashAttnBwdSm80INS1_25CollectiveMainloopBwdSm80ILi2ELi2EN4cute5tupleIJNS5_1CILi128EEES8_NS7_ILi64EEEEEENS_6half_tEfNS_4arch4Sm80ELb0ELb0ELb1ELb1ELb1ELb0ELb0ELb0ELi2ELi4ELi4ELi4ELb0EEENS1_24CollectiveEpilogueBwdGQAISA_fSD_Li256ELb1ELb1EEENS1_19SingleTileSchedulerILb1ELb0ELb0ELi128EEEEEEEEEvNT_6ParamsE$_ZZN4cute4takeILi1ELi3ENS_5tupleIJNS1_IJNS_1CILi1EEENS2_ILi512EEEiEEENS2_ILi4096EEENS1_IJiiEEEEEEEEDaRKT1_ENKUlDpRKT_E_clIJS6_S7_EEEDaSF_:
[----:B------:R-:W-:-:S04]  /*9570*/  MOV R3, 0x0 ;  /* 0x0000000000037802 */ /* 0x000fc80000000f00 */
[----:B------:R-:W-:Y:S05]  /*9580*/  RET.REL.NODEC R2 `(_ZN7cutlass13device_kernelIN5flash19enable_sm80_to_sm89INS1_16FlashAttnBwdSm80INS1_25CollectiveMainloopBwdSm80ILi2ELi2EN4cute5tupleIJNS5_1CILi128EEES8_NS7_ILi64EEEEEENS_6half_tEfNS_4arch4Sm80ELb0ELb0ELb1ELb1ELb1ELb0ELb0ELb0ELi2ELi4ELi4ELi4ELb0EEENS1_24CollectiveEpilogueBwdGQAISA_fSD_Li256ELb1ELb1EEENS1_19SingleTileSchedulerILb1ELb0ELb0ELi128EEEEEEEEEvNT_6ParamsE) ;  /* 0xffff6a7002007950 */ /* 0x000fea0003c3ffff */
        .type           $_ZN7cutlass13device_kernelIN5flash19enable_sm80_to_sm89INS1_16FlashAttnBwdSm80INS1_25CollectiveMainloopBwdSm80ILi2ELi2EN4cute5tupleIJNS5_1CILi128EEES8_NS7_ILi64EEEEEENS_6half_tEfNS_4arch4Sm80ELb0ELb0ELb1ELb1ELb1ELb0ELb0ELb0ELi2ELi4ELi4ELi4ELb0EEENS1_24CollectiveEpilogueBwdGQAISA_fSD_Li256ELb1ELb1EEENS1_19SingleTileSchedulerILb1ELb0ELb0ELi128EEEEEEEEEvNT_6ParamsE$_ZZN4cute4takeILi1ELi3ENS_5tupleIJNS1_IJNS_1CILi1EEEiEEENS2_ILi1024EEENS1_IJiiEEEEEEEEDaRKT1_ENKUlDpRKT_E_clIJS5_S6_EEEDaSE_,@function
        .size           $_ZN7cutlass13device_kernelIN5flash19enable_sm80_to_sm89INS1_16FlashAttnBwdSm80INS1_25CollectiveMainloopBwdSm80ILi2ELi2EN4cute5tupleIJNS5_1CILi128EEES8_NS7_ILi64EEEEEENS_6half_tEfNS_4arch4Sm80ELb0ELb0ELb1ELb1ELb1ELb0ELb0ELb0ELi2ELi4ELi4ELi4ELb0EEENS1_24CollectiveEpilogueBwdGQAISA_fSD_Li256ELb1ELb1EEENS1_19SingleTileSchedulerILb1ELb0ELb0ELi128EEEEEEEEEvNT_6ParamsE$_ZZN4cute4takeILi1ELi3ENS_5tupleIJNS1_IJNS_1CILi1EEEiEEENS2_ILi1024EEENS1_IJiiEEEEEEEEDaRKT1_ENKUlDpRKT_E_clIJS5_S6_EEEDaSE_,($_ZN7cutlass13device_kernelIN5flash19enable_sm80_to_sm89INS1_16FlashAttnBwdSm80INS1_25CollectiveMainloopBwdSm80ILi2ELi2EN4cute5tupleIJNS5_1CILi128EEES8_NS7_ILi64EEEEEENS_6half_tEfNS_4arch4Sm80ELb0ELb0ELb1ELb1ELb1ELb0ELb0ELb0ELi2ELi4ELi4ELi4ELb0EEENS1_24CollectiveEpilogueBwdGQAISA_fSD_Li256ELb1ELb1EEENS1_19SingleTileSchedulerILb1ELb0ELb0ELi128EEEEEEEEEvNT_6ParamsE$_ZZN4cute4takeILi1ELi3ENS_5tupleIJNS1_IJiNS_1CILi512EEEEEENS1_IJiiEEENS2_ILi1024EEEEEEEEDaRKT1_ENKUlDpRKT_E_clIJS5_S6_EEEDaSE_ - $_ZN7cutlass13device_kernelIN5flash19enable_sm80_to_sm89INS1_16FlashAttnBwdSm80INS1_25CollectiveMainloopBwdSm80ILi2ELi2EN4cute5tupleIJNS5_1CILi128EEES8_NS7_ILi64EEEEEENS_6half_tEfNS_4arch4Sm80ELb0ELb0ELb1ELb1ELb1ELb0ELb0ELb0ELi2ELi4ELi4ELi4ELb0EEENS1_24CollectiveEpilogueBwdGQAISA_fSD_Li256ELb1ELb1EEENS1_19SingleTileSchedulerILb1ELb0ELb0ELi128EEEEEEEEEvNT_6ParamsE$_ZZN4cute4takeILi1ELi3ENS_5tupleIJNS1_IJNS_1CILi1EEEiEEENS2_ILi1024EEENS1_IJiiEEEEEEEEDaRKT1_ENKUlDpRKT_E_clIJS5_S6_EEEDaSE_)
$_ZN7cutlass13device_kernelIN5flash19enable_sm80_to_sm89INS1_16FlashAttnBwdSm80INS1_25CollectiveMainloopBwdSm80ILi2ELi2EN4cute5tupleIJNS5_1CILi128EEES8_NS7_ILi64EEEEEENS_6half_tEfNS_4arch4Sm80ELb0ELb0ELb1ELb1ELb1ELb0ELb0ELb0ELi2ELi4ELi4ELi4ELb0EEENS1_24CollectiveEpilogueBwdGQAISA_fSD_Li256ELb1ELb1EEENS1_19SingleTileSchedulerILb1ELb0ELb0ELi128EEEEEEEEEvNT_6ParamsE$_ZZN4cute4takeILi1ELi3ENS_5tupleIJNS1_IJNS_1CILi1EEEiEEENS2_ILi1024EEENS1_IJiiEEEEEEEEDaRKT1_ENKUlDpRKT_E_clIJS5_S6_EEEDaSE_:
[----:B------:R-:W-:-:S04]  /*9590*/  MOV R3, 0x0 ;  /* 0x0000000000037802 */ /* 0x000fc80000000f00 */
[----:B------:R-:W-:Y:S05]  /*95a0*/  RET.REL.NODEC R2 `(_ZN7cutlass13device_kernelIN5flash19enable_sm80_to_sm89INS1_16FlashAttnBwdSm80INS1_25CollectiveMainloopBwdSm80ILi2ELi2EN4cute5tupleIJNS5_1CILi128EEES8_NS7_ILi64EEEEEENS_6half_tEfNS_4arch4Sm80ELb0ELb0ELb1ELb1ELb1ELb0ELb0ELb0ELi2ELi4ELi4ELi4ELb0EEENS1_24CollectiveEpilogueBwdGQAISA_fSD_Li256ELb1ELb1EEENS1_19SingleTileSchedulerILb1ELb0ELb0ELi128EEEEEEEEEvNT_6ParamsE) ;  /* 0xffff6a5002007950 */ /* 0x000fea0003c3ffff */
        .type           $_ZN7cutlass13device_kernelIN5flash19enable_sm80_to_sm89INS1_16FlashAttnBwdSm80INS1_25CollectiveMainloopBwdSm80ILi2ELi2EN4cute5tupleIJNS5_1CILi128EEES8_NS7_ILi64EEEEEENS_6half_tEfNS_4arch4Sm80ELb0ELb0ELb1ELb1ELb1ELb0ELb0ELb0ELi2ELi4ELi4ELi4ELb0EEENS1_24CollectiveEpilogueBwdGQAISA_fSD_Li256ELb1ELb1EEENS1_19SingleTileSchedulerILb1ELb0ELb0ELi128EEEEEEEEEvNT_6ParamsE$_ZZN4cute4takeILi1ELi3ENS_5tupleIJNS1_IJiNS_1CILi512EEEEEENS1_IJiiEEENS2_ILi1024EEEEEEEEDaRKT1_ENKUlDpRKT_E_clIJS5_S6_EEEDaSE_,@function
        .size           $_ZN7cutlass13device_kernelIN5flash19enable_sm80_to_sm89INS1_16FlashAttnBwdSm80INS1_25CollectiveMainloopBwdSm80ILi2ELi2EN4cute5tupleIJNS5_1CILi128EEES8_NS7_ILi64EEEEEENS_6half_tEfNS_4arch4Sm80ELb0ELb0ELb1ELb1ELb1ELb0ELb0ELb0ELi2ELi4ELi4ELi4ELb0EEENS1_24CollectiveEpilogueBwdGQAISA_fSD_Li256ELb1ELb1EEENS1_19SingleTileSchedulerILb1ELb0ELb0ELi128EEEEEEEEEvNT_6ParamsE$_ZZN4cute4takeILi1ELi3ENS_5tupleIJNS1_IJiNS_1CILi512EEEEEENS1_IJiiEEENS2_ILi1024EEEEEEEEDaRKT1_ENKUlDpRKT_E_clIJS5_S6_EEEDaSE_,($_ZN7cutlass13device_kernelIN5flash19enable_sm80_to_sm89INS1_16FlashAttnBwdSm80INS1_25CollectiveMainloopBwdSm80ILi2ELi2EN4cute5tupleIJNS5_1CILi128EEES8_NS7_ILi64EEEEEENS_6half_tEfNS_4arch4Sm80ELb0ELb0ELb1ELb1ELb1ELb0ELb0ELb0ELi2ELi4ELi4ELi4ELb0EEENS1_24CollectiveEpilogueBwdGQAISA_fSD_Li256ELb1ELb1EEENS1_19SingleTileSchedulerILb1ELb0ELb0ELi128EEEEEEEEEvNT_6ParamsE$_ZZN4cute5sliceINS_5tupleIJNS1_IJNS_10UnderscoreENS_1CILi0EEEEEENS1_IJS4_S2_EEEEEENS1_IJNS1_IJNS1_IJNS3_ILi1EEES4_EEES4_EEENS1_IJNS1_IJS4_S4_EEEiEEEEEEEEDaRKT_RKT0_ENKUlRKT_RKT0_E_clIS6_SC_EEDaSM_SP_ - $_ZN7cutlass13device_kernelIN5flash19enable_sm80_to_sm89INS1_16FlashAttnBwdSm80INS1_25CollectiveMainloopBwdSm80ILi2ELi2EN4cute5tupleIJNS5_1CILi128EEES8_NS7_ILi64EEEEEENS_6half_tEfNS_4arch4Sm80ELb0ELb0ELb1ELb1ELb1ELb0ELb0ELb0ELi2ELi4ELi4ELi4ELb0EEENS1_24CollectiveEpilogueBwdGQAISA_fSD_Li256ELb1ELb1EEENS1_19SingleTileSchedulerILb1ELb0ELb0ELi128EEEEEEEEEvNT_6ParamsE$_ZZN4cute4takeILi1ELi3ENS_5tupleIJNS1_IJiNS_1CILi512EEEEEENS1_IJiiEEENS2_ILi1024EEEEEEEEDaRKT1_ENKUlDpRKT_E_clIJS5_S6_EEEDaSE_)
$_ZN7cutlass13device_kernelIN5flash19enable_sm80_to_sm89INS1_16FlashAttnBwdSm80INS1_25CollectiveMainloopBwdSm80ILi2ELi2EN4cute5tupleIJNS5_1CILi128EEES8_NS7_ILi64EEEEEENS_6half_tEfNS_4arch4Sm80ELb0ELb0ELb1ELb1ELb1ELb0ELb0ELb0ELi2ELi4ELi4ELi4ELb0EEENS1_24CollectiveEpilogueBwdGQAISA_fSD_Li256ELb1ELb1EEENS1_19SingleTileSchedulerILb1ELb0ELb0ELi128EEEEEEEEEvNT_6ParamsE$_ZZN4cute4takeILi1ELi3ENS_5tupleIJNS1_IJiNS_1CILi512EEEEEENS1_IJiiEEENS2_ILi1024EEEEEEEEDaRKT1_ENKUlDpRKT_E_clIJS5_S6_EEEDaSE_:
[----:B------:R-:W-:-:S04]  /*95b0*/  MOV R3, 0x0 ;  /* 0x0000000000037802 */ /* 0x000fc80000000f00 */
[----:B------:R-:W-:Y:S05]  /*95c0*/  RET.REL.NODEC R2 `(_ZN7cutlass13device_kernelIN5flash19enable_sm80_to_sm89INS1_16FlashAttnBwdSm80INS1_25CollectiveMainloopBwdSm80ILi2ELi2EN4cute5tupleIJNS5_1CILi128EEES8_NS7_ILi64EEEEEENS_6half_tEfNS_4arch4Sm80ELb0ELb0ELb1ELb1ELb1ELb0ELb0ELb0ELi2ELi4ELi4ELi4ELb0EEENS1_24CollectiveEpilogueBwdGQAISA_fSD_Li256ELb1ELb1EEENS1_19SingleTileSchedulerILb1ELb0ELb0ELi128EEEEEEEEEvNT_6ParamsE) ;  /* 0xffff6a3002007950 */ /* 0x000fea0003c3ffff */
        .type           $_ZN7cutlass13device_kernelIN5flash19enable_sm80_to_sm89INS1_16FlashAttnBwdSm80INS1_25CollectiveMainloopBwdSm80ILi2ELi2EN4cute5tupleIJNS5_1CILi128EEES8_NS7_ILi64EEEEEENS_6half_tEfNS_4arch4Sm80ELb0ELb0ELb1ELb1ELb1ELb0ELb0ELb0ELi2ELi4ELi4ELi4ELb0EEENS1_24CollectiveEpilogueBwdGQAISA_fSD_Li256ELb1ELb1EEENS1_19SingleTileSchedulerILb1ELb0ELb0ELi128EEEEEEEEEvNT_6ParamsE$_ZZN4cute5sliceINS_5tupleIJNS1_IJNS_10UnderscoreENS_1CILi0EEEEEENS1_IJS4_S2_EEEEEENS1_IJNS1_IJNS1_IJNS3_ILi1EEES4_EEES4_EEENS1_IJNS1_IJS4_S4_EEEiEEEEEEEEDaRKT_RKT0_ENKUlRKT_RKT0_E_clIS6_SC_EEDaSM_SP_,@function
        .size           $_ZN7cutlass13device_kernelIN5flash19enable_sm80_to_sm89INS1_16FlashAttnBwdSm80INS1_25CollectiveMainloopBwdSm80ILi2ELi2EN4cute5tupleIJNS5_1CILi128EEES8_NS7_ILi64EEEEEENS_6half_tEfNS_4arch4Sm80ELb0ELb0ELb1ELb1ELb1ELb0ELb0ELb0ELi2ELi4ELi4ELi4ELb0EEENS1_24CollectiveEpilogueBwdGQAISA_fSD_Li256ELb1ELb1EEENS1_19SingleTileSchedulerILb1ELb0ELb0ELi128EEEEEEEEEvNT_6ParamsE$_ZZN4cute5sliceINS_5tupleIJNS1_IJNS_10UnderscoreENS_1CILi0EEEEEENS1_IJS4_S2_EEEEEENS1_IJNS1_IJNS1_IJNS3_ILi1EEES4_EEES4_EEENS1_IJNS1_IJS4_S4_EEEiEEEEEEEEDaRKT_RKT0_ENKUlRKT_RKT0_E_clIS6_SC_EEDaSM_SP_,($_ZN7cutlass13device_kernelIN5flash19enable_sm80_to_sm89INS1_16FlashAttnBwdSm80INS1_25CollectiveMainloopBwdSm80ILi2ELi2EN4cute5tupleIJNS5_1CILi128EEES8_NS7_ILi64EEEEEENS_6half_tEfNS_4arch4Sm80ELb0ELb0ELb1ELb1ELb1ELb0ELb0ELb0ELi2ELi4ELi4ELi4ELb0EEENS1_24CollectiveEpilogueBwdGQAISA_fSD_Li256ELb1ELb1EEENS1_19SingleTileSchedulerILb1ELb0ELb0ELi128EEEEEEEEEvNT_6ParamsE$_ZZN4cute5sliceINS_5tupleIJNS_10UnderscoreES2_NS_1CILi0EEEEEENS1_IJNS1_IJNS3_ILi1EEES4_EEEiNS3_ILi1024EEEEEEEEDaRKT_RKT0_ENKUlRKT_RKT0_E_clIS2_iEEDaSI_SL_ - $_ZN7cutlass13device_kernelIN5flash19enable_sm80_to_sm89INS1_16FlashAttnBwdSm80INS1_25CollectiveMainloopBwdSm80ILi2ELi2EN4cute5tupleIJNS5_1CILi128EEES8_NS7_ILi64EEEEEENS_6half_tEfNS_4arch4Sm80ELb0ELb0ELb1ELb1ELb1ELb0ELb0ELb0ELi2ELi4ELi4ELi4ELb0EEENS1_24CollectiveEpilogueBwdGQAISA_fSD_Li256ELb1ELb1EEENS1_19SingleTileSchedulerILb1ELb0ELb0ELi128EEEEEEEEEvNT_6ParamsE$_ZZN4cute5sliceINS_5tupleIJNS1_IJNS_10UnderscoreENS_1CILi0EEEEEENS1_IJS4_S2_EEEEEENS1_IJNS1_IJNS1_IJNS3_ILi1EEES4_EEES4_EEENS1_IJNS1_IJS4_S4_EEEiEEEEEEEEDaRKT_RKT0_ENKUlRKT_RKT0_E_clIS6_SC_EEDaSM_SP_)
$_ZN7cutlass13device_kernelIN5flash19enable_sm80_to_sm89INS1_16FlashAttnBwdSm80INS1_25CollectiveMainloopBwdSm80ILi2ELi2EN4cute5tupleIJNS5_1CILi128EEES8_NS7_ILi64EEEEEENS_6half_tEfNS_4arch4Sm80ELb0ELb0ELb1ELb1ELb1ELb0ELb0ELb0ELi2ELi4ELi4ELi4ELb0EEENS1_24CollectiveEpilogueBwdGQAISA_fSD_Li256ELb1ELb1EEENS1_19SingleTileSchedulerILb1ELb0ELb0ELi128EEEEEEEEEvNT_6ParamsE$_ZZN4cute5sliceINS_5tupleIJNS1_IJNS_10UnderscoreENS_1CILi0EEEEEENS1_IJS4_S2_EEEEEENS1_IJNS1_IJNS1_IJNS3_ILi1EEES4_EEES4_EEENS1_IJNS1_IJS4_S4_EEEiEEEEEEEEDaRKT_RKT0_ENKUlRKT_RKT0_E_clIS6_SC_EEDaSM_SP_:
[----:B------:R-:W-:Y:S02]  /*95d0*/  MOV R12, R2 ;  /* 0x00000002000c7202 */ /* 0x000fe40000000f00 */
[----:B------:R-:W-:-:S04]  /*95e0*/  MOV R13, 0x0 ;  /* 0x00000000000d7802 */ /* 0x000fc80000000f00 */
[----:B------:R-:W-:Y:S05]  /*95f0*/  RET.REL.NODEC R12 `(_ZN7cutlass13device_kernelIN5flash19enable_sm80_to_sm89INS1_16FlashAttnBwdSm80INS1_25CollectiveMainloopBwdSm80ILi2ELi2EN4cute5tupleIJNS5_1CILi128EEES8_NS7_ILi64EEEEEENS_6half_tEfNS_4arch4Sm80ELb0ELb0ELb1ELb1ELb1ELb0ELb0ELb0ELi2ELi4ELi4ELi4ELb0EEENS1_24CollectiveEpilogueBwdGQAISA_fSD_Li256ELb1ELb1EEENS1_19SingleTileSchedulerILb1ELb0ELb0ELi128EEEEEEEEEvNT_6ParamsE) ;  /* 0xffff6a000c007950 */ /* 0x000fea0003c3ffff */
        .type           $_ZN7cutlass13device_kernelIN5flash19enable_sm80_to_sm89INS1_16FlashAttnBwdSm80INS1_25CollectiveMainloopBwdSm80ILi2ELi2EN4cute5tupleIJNS5_1CILi128EEES8_NS7_ILi64EEEEEENS_6half_tEfNS_4arch4Sm80ELb0ELb0ELb1ELb1ELb1ELb0ELb0ELb0ELi2ELi4ELi4ELi4ELb0EEENS1_24CollectiveEpilogueBwdGQAISA_fSD_Li256ELb1ELb1EEENS1_19SingleTileSchedulerILb1ELb0ELb0ELi128EEEEEEEEEvNT_6ParamsE$_ZZN4cute5sliceINS_5tupleIJNS_10UnderscoreES2_NS_1CILi0EEEEEENS1_IJNS1_IJNS3_ILi1EEES4_EEEiNS3_ILi1024EEEEEEEEDaRKT_RKT0_ENKUlRKT_RKT0_E_clIS2_iEEDaSI_SL_,@function
        .size           $_ZN7cutlass13device_kernelIN5flash19enable_sm80_to_sm89INS1_16FlashAttnBwdSm80INS1_25CollectiveMainloopBwdSm80ILi2ELi2EN4cute5tupleIJNS5_1CILi128EEES8_NS7_ILi64EEEEEENS_6half_tEfNS_4arch4Sm80ELb0ELb0ELb1ELb1ELb1ELb0ELb0ELb0ELi2ELi4ELi4ELi4ELb0EEENS1_24CollectiveEpilogueBwdGQAISA_fSD_Li256ELb1ELb1EEENS1_19SingleTileSchedulerILb1ELb0ELb0ELi128EEEEEEEEEvNT_6ParamsE$_ZZN4cute5sliceINS_5tupleIJNS_10UnderscoreES2_NS_1CILi0EEEEEENS1_IJNS1_IJNS3_ILi1EEES4_EEEiNS3_ILi1024EEEEEEEEDaRKT_RKT0_ENKUlRKT_RKT0_E_clIS2_iEEDaSI_SL_,($_ZN7cutlass13device_kernelIN5flash19enable_sm80_to_sm89INS1_16FlashAttnBwdSm80INS1_25CollectiveMainloopBwdSm80ILi2ELi2EN4cute5tupleIJNS5_1CILi128EEES8_NS7_ILi64EEEEEENS_6half_tEfNS_4arch4Sm80ELb0ELb0ELb1ELb1ELb1ELb0ELb0ELb0ELi2ELi4ELi4ELi4ELb0EEENS1_24CollectiveEpilogueBwdGQAISA_fSD_Li256ELb1ELb1EEENS1_19SingleTileSchedulerILb1ELb0ELb0ELi128EEEEEEEEEvNT_6ParamsE$_ZZN4cute5sliceINS_5tupleIJNS_10UnderscoreES2_S2_iEEENS1_IJNS1_IJNS_1CILi1EEENS4_ILi0EEEEEENS4_ILi4096EEENS1_IJiiEEENS1_IJS6_NS4_ILi8192EEEEEEEEEEEDaRKT_RKT0_ENKUlRKT_RKT0_E_clIS2_S9_EEDaSL_SO_ - $_ZN7cutlass13device_kernelIN5flash19enable_sm80_to_sm89INS1_16FlashAttnBwdSm80INS1_25CollectiveMainloopBwdSm80ILi2ELi2EN4cute5tupleIJNS5_1CILi128EEES8_NS7_ILi64EEEEEENS_6half_tEfNS_4arch4Sm80ELb0ELb0ELb1ELb1ELb1ELb0ELb0ELb0ELi2ELi4ELi4ELi4ELb0EEENS1_24CollectiveEpilogueBwdGQAISA_fSD_Li256ELb1ELb1EEENS1_19SingleTileSchedulerILb1ELb0ELb0ELi128EEEEEEEEEvNT_6ParamsE$_ZZN4cute5sliceINS_5tupleIJNS_10UnderscoreES2_NS_1CILi0EEEEEENS1_IJNS1_IJNS3_ILi1EEES4_EEEiNS3_ILi1024EEEEEEEEDaRKT_RKT0_ENKUlRKT_RKT0_E_clIS2_iEEDaSI_SL_)
$_ZN7cutlass13device_kernelIN5flash19enable_sm80_to_sm89INS1_16FlashAttnBwdSm80INS1_25CollectiveMainloopBwdSm80ILi2ELi2EN4cute5tupleIJNS5_1CILi128EEES8_NS7_ILi64EEEEEENS_6half_tEfNS_4arch4Sm80ELb0ELb0ELb1ELb1ELb1ELb0ELb0ELb0ELi2ELi4ELi4ELi4ELb0EEENS1_24CollectiveEpilogueBwdGQAISA_fSD_Li256ELb1ELb1EEENS1_19SingleTileSchedulerILb1ELb0ELb0ELi128EEEEEEEEEvNT_6ParamsE$_ZZN4cute5sliceINS_5tupleIJNS_10UnderscoreES2_NS_1CILi0EEEEEENS1_IJNS1_IJNS3_ILi1EEES4_EEEiNS3_ILi1024EEEEEEEEDaRKT_RKT0_ENKUlRKT_RKT0_E_clIS2_iEEDaSI_SL_:
[----:B------:R-:W-:Y:S02]  /*9600*/  MOV R10, R2 ;  /* 0x00000002000a7202 */ /* 0x000fe40000000f00 */
[----:B------:R-:W-:-:S04]  /*9610*/  MOV R11, 0x0 ;  /* 0x00000000000b7802 */ /* 0x000fc80000000f00 */
[----:B------:R-:W-:Y:S05]  /*9620*/  RET.REL.NODEC R10 `(_ZN7cutlass13device_kernelIN5flash19enable_sm80_to_sm89INS1_16FlashAttnBwdSm80INS1_25CollectiveMainloopBwdSm80ILi2ELi2EN4cute5tupleIJNS5_1CILi128EEES8_NS7_ILi64EEEEEENS_6half_tEfNS_4arch4Sm80ELb0ELb0ELb1ELb1ELb1ELb0ELb0ELb0ELi2ELi4ELi4ELi4ELb0EEENS1_24CollectiveEpilogueBwdGQAISA_fSD_Li256ELb1ELb1EEENS1_19SingleTileSchedulerILb1ELb0ELb0ELi128EEEEEEEEEvNT_6ParamsE) ;  /* 0xffff69d00a007950 */ /* 0x000fea0003c3ffff */
        .type           $_ZN7cutlass13device_kernelIN5flash19enable_sm80_to_sm89INS1_16FlashAttnBwdSm80INS1_25CollectiveMainloopBwdSm80ILi2ELi2EN4cute5tupleIJNS5_1CILi128EEES8_NS7_ILi64EEEEEENS_6half_tEfNS_4arch4Sm80ELb0ELb0ELb1ELb1ELb1ELb0ELb0ELb0ELi2ELi4ELi4ELi4ELb0EEENS1_24CollectiveEpilogueBwdGQAISA_fSD_Li256ELb1ELb1EEENS1_19SingleTileSchedulerILb1ELb0ELb0ELi128EEEEEEEEEvNT_6ParamsE$_ZZN4cute5sliceINS_5tupleIJNS_10UnderscoreES2_S2_iEEENS1_IJNS1_IJNS_1CILi1EEENS4_ILi0EEEEEENS4_ILi4096EEENS1_IJiiEEENS1_IJS6_NS4_ILi8192EEEEEEEEEEEDaRKT_RKT0_ENKUlRKT_RKT0_E_clIS2_S9_EEDaSL_SO_,@function
        .size           $_ZN7cutlass13device_kernelIN5flash19enable_sm80_to_sm89INS1_16FlashAttnBwdSm80INS1_25CollectiveMainloopBwdSm80ILi2ELi2EN4cute5tupleIJNS5_1CILi128EEES8_NS7_ILi64EEEEEENS_6half_tEfNS_4arch4Sm80ELb0ELb0ELb1ELb1ELb1ELb0ELb0ELb0ELi2ELi4ELi4ELi4ELb0EEENS1_24CollectiveEpilogueBwdGQAISA_fSD_Li256ELb1ELb1EEENS1_19SingleTileSchedulerILb1ELb0ELb0ELi128EEEEEEEEEvNT_6ParamsE$_ZZN4cute5sliceINS_5tupleIJNS_10UnderscoreES2_S2_iEEENS1_IJNS1_IJNS_1CILi1EEENS4_ILi0EEEEEENS4_ILi4096EEENS1_IJiiEEENS1_IJS6_NS4_ILi8192EEEEEEEEEEEDaRKT_RKT0_ENKUlRKT_RKT0_E_clIS2_S9_EEDaSL_SO_,($_ZN7cutlass13device_kernelIN5flash19enable_sm80_to_sm89INS1_16FlashAttnBwdSm80INS1_25CollectiveMainloopBwdSm80ILi2ELi2EN4cute5tupleIJNS5_1CILi128EEES8_NS7_ILi64EEEEEENS_6half_tEfNS_4arch4Sm80ELb0ELb0ELb1ELb1ELb1ELb0ELb0ELb0ELi2ELi4ELi4ELi4ELb0EEENS1_24CollectiveEpilogueBwdGQAISA_fSD_Li256ELb1ELb1EEENS1_19SingleTileSchedulerILb1ELb0ELb0ELi128EEEEEEEEEvNT_6ParamsE$_ZZN4cute5sliceINS_5tupleIJNS_10UnderscoreES2_S2_iEEENS1_IJNS1_IJNS_1CILi1EEENS4_ILi0EEEEEEiNS4_ILi1024EEENS4_ILi8192EEEEEEEEDaRKT_RKT0_ENKUlRKT_RKT0_E_clIS2_iEEDaSJ_SM_ - $_ZN7cutlass13device_kernelIN5flash19enable_sm80_to_sm89INS1_16FlashAttnBwdSm80INS1_25CollectiveMainloopBwdSm80ILi2ELi2EN4cute5tupleIJNS5_1CILi128EEES8_NS7_ILi64EEEEEENS_6half_tEfNS_4arch4Sm80ELb0ELb0ELb1ELb1ELb1ELb0ELb0ELb0ELi2ELi4ELi4ELi4ELb0EEENS1_24CollectiveEpilogueBwdGQAISA_fSD_Li256ELb1ELb1EEENS1_19SingleTileSchedulerILb1ELb0ELb0ELi128EEEEEEEEEvNT_6ParamsE$_ZZN4cute5sliceINS_5tupleIJNS_10UnderscoreES2_S2_iEEENS1_IJNS1_IJNS_1CILi1EEENS4_ILi0EEEEEENS4_ILi4096EEENS1_IJiiEEENS1_IJS6_NS4_ILi8192EEEEEEEEEEEDaRKT_RKT0_ENKUlRKT_RKT0_E_clIS2_S9_EEDaSL_SO_)
$_ZN7cutlass13device_kernelIN5flash19enable_sm80_to_sm89INS1_16FlashAttnBwdSm80INS1_25CollectiveMainloopBwdSm80ILi2ELi2EN4cute5tupleIJNS5_1CILi128EEES8_NS7_ILi64EEEEEENS_6half_tEfNS_4arch4Sm80ELb0ELb0ELb1ELb1ELb1ELb0ELb0ELb0ELi2ELi4ELi4ELi4ELb0EEENS1_24CollectiveEpilogueBwdGQAISA_fSD_Li256ELb1ELb1EEENS1_19SingleTileSchedulerILb1ELb0ELb0ELi128EEEEEEEEEvNT_6ParamsE$_ZZN4cute5sliceINS_5tupleIJNS_10UnderscoreES2_S2_iEEENS1_IJNS1_IJNS_1CILi1EEENS4_ILi0EEEEEENS4_ILi4096EEENS1_IJiiEEENS1_IJS6_NS4_ILi8192EEEEEEEEEEEDaRKT_RKT0_ENKUlRKT_RKT0_E_clIS2_S9_EEDaSL_SO_:
[----:B------:R-:W-:-:S04]  /*9630*/  MOV R5, 0x0 ;  /* 0x0000000000057802 */ /* 0x000fc80000000f00 */
[----:B------:R-:W-:Y:S05]  /*9640*/  RET.REL.NODEC R4 `(_ZN7cutlass13device_kernelIN5flash19enable_sm80_to_sm89INS1_16FlashAttnBwdSm80INS1_25CollectiveMainloopBwdSm80ILi2ELi2EN4cute5tupleIJNS5_1CILi128EEES8_NS7_ILi64EEEEEENS_6half_tEfNS_4arch4Sm80ELb0ELb0ELb1ELb1ELb1ELb0ELb0ELb0ELi2ELi4ELi4ELi4ELb0EEENS1_24CollectiveEpilogueBwdGQAISA_fSD_Li256ELb1ELb1EEENS1_19SingleTileSchedulerILb1ELb0ELb0ELi128EEEEEEEEEvNT_6ParamsE) ;  /* 0xffff69b004007950 */ /* 0x000fea0003c3ffff */
        .type           $_ZN7cutlass13device_kernelIN5flash19enable_sm80_to_sm89INS1_16FlashAttnBwdSm80INS1_25CollectiveMainloopBwdSm80ILi2ELi2EN4cute5tupleIJNS5_1CILi128EEES8_NS7_ILi64EEEEEENS_6half_tEfNS_4arch4Sm80ELb0ELb0ELb1ELb1ELb1ELb0ELb0ELb0ELi2ELi4ELi4ELi4ELb0EEENS1_24CollectiveEpilogueBwdGQAISA_fSD_Li256ELb1ELb1EEENS1_19SingleTileSchedulerILb1ELb0ELb0ELi128EEEEEEEEEvNT_6ParamsE$_ZZN4cute5sliceINS_5tupleIJNS_10UnderscoreES2_S2_iEEENS1_IJNS1_IJNS_1CILi1EEENS4_ILi0EEEEEEiNS4_ILi1024EEENS4_ILi8192EEEEEEEEDaRKT_RKT0_ENKUlRKT_RKT0_E_clIS2_iEEDaSJ_SM_,@function
        .size           $_ZN7cutlass13device_kernelIN5flash19enable_sm80_to_sm89INS1_16FlashAttnBwdSm80INS1_25CollectiveMainloopBwdSm80ILi2ELi2EN4cute5tupleIJNS5_1CILi128EEES8_NS7_ILi64EEEEEENS_6half_tEfNS_4arch4Sm80ELb0ELb0ELb1ELb1ELb1ELb0ELb0ELb0ELi2ELi4ELi4ELi4ELb0EEENS1_24CollectiveEpilogueBwdGQAISA_fSD_Li256ELb1ELb1EEENS1_19SingleTileSchedulerILb1ELb0ELb0ELi128EEEEEEEEEvNT_6ParamsE$_ZZN4cute5sliceINS_5tupleIJNS_10UnderscoreES2_S2_iEEENS1_IJNS1_IJNS_1CILi1EEENS4_ILi0EEEEEEiNS4_ILi1024EEENS4_ILi8192EEEEEEEEDaRKT_RKT0_ENKUlRKT_RKT0_E_clIS2_iEEDaSJ_SM_,($_ZN7cutlass13device_kernelIN5flash19enable_sm80_to_sm89INS1_16FlashAttnBwdSm80INS1_25CollectiveMainloopBwdSm80ILi2ELi2EN4cute5tupleIJNS5_1CILi128EEES8_NS7_ILi64EEEEEENS_6half_tEfNS_4arch4Sm80ELb0ELb0ELb1ELb1ELb1ELb0ELb0ELb0ELi2ELi4ELi4ELi4ELb0EEENS1_24CollectiveEpilogueBwdGQAISA_fSD_Li256ELb1ELb1EEENS1_19SingleTileSchedulerILb1ELb0ELb0ELi128EEEEEEEEEvNT_6ParamsE$_ZZN4cute5sliceINS_5tupleIJNS_10UnderscoreES2_iEEENS1_IJNS1_IJNS_1CILi1EEENS4_ILi0EEEEEEiNS4_ILi1024EEEEEEEEDaRKT_RKT0_ENKUlRKT_RKT0_E_clIS2_iEEDaSI_SL_ - $_ZN7cutlass13device_kernelIN5flash19enable_sm80_to_sm89INS1_16FlashAttnBwdSm80INS1_25CollectiveMainloopBwdSm80ILi2ELi2EN4cute5tupleIJNS5_1CILi128EEES8_NS7_ILi64EEEEEENS_6half_tEfNS_4arch4Sm80ELb0ELb0ELb1ELb1ELb1ELb0ELb0ELb0ELi2ELi4ELi4ELi4ELb0EEENS1_24CollectiveEpilogueBwdGQAISA_fSD_Li256ELb1ELb1EEENS1_19SingleTileSchedulerILb1ELb0ELb0ELi128EEEEEEEEEvNT_6ParamsE$_ZZN4cute5sliceINS_5tupleIJNS_10UnderscoreES2_S2_iEEENS1_IJNS1_IJNS_1CILi1EEENS4_ILi0EEEEEEiNS4_ILi1024EEENS4_ILi8192EEEEEEEEDaRKT_RKT0_ENKUlRKT_RKT0_E_clIS2_iEEDaSJ_SM_)
$_ZN7cutlass13device_kernelIN5flash19enable_sm80_to_sm89INS1_16FlashAttnBwdSm80INS1_25CollectiveMainloopBwdSm80ILi2ELi2EN4cute5tupleIJNS5_1CILi128EEES8_NS7_ILi64EEEEEENS_6half_tEfNS_4arch4Sm80ELb0ELb0ELb1ELb1ELb1ELb0ELb0ELb0ELi2ELi4ELi4ELi4ELb0EEENS1_24CollectiveEpilogueBwdGQAISA_fSD_Li256ELb1ELb1EEENS1_19SingleTileSchedulerILb1ELb0ELb0ELi128EEEEEEEEEvNT_6ParamsE$_ZZN4cute5sliceINS_5tupleIJNS_10UnderscoreES2_S2_iEEENS1_IJNS1_IJNS_1CILi1EEENS4_ILi0EEEEEEiNS4_ILi1024EEENS4_ILi8192EEEEEEEEDaRKT_RKT0_ENKUlRKT_RKT0_E_clIS2_iEEDaSJ_SM_:
[----:B------:R-:W-:Y:S02]  /*9650*/  MOV R12, R2 ;  /* 0x00000002000c7202 */ /* 0x000fe40000000f00 */
[----:B------:R-:W-:-:S04]  /*9660*/  MOV R13, 0x0 ;  /* 0x00000000000d7802 */ /* 0x000fc80000000f00 */
[----:B------:R-:W-:Y:S05]  /*9670*/  RET.REL.NODEC R12 `(_ZN7cutlass13device_kernelIN5flash19enable_sm80_to_sm89INS1_16FlashAttnBwdSm80INS1_25CollectiveMainloopBwdSm80ILi2ELi2EN4cute5tupleIJNS5_1CILi128EEES8_NS7_ILi64EEEEEENS_6half_tEfNS_4arch4Sm80ELb0ELb0ELb1ELb1ELb1ELb0ELb0ELb0ELi2ELi4ELi4ELi4ELb0EEENS1_24CollectiveEpilogueBwdGQAISA_fSD_Li256ELb1ELb1EEENS1_19SingleTileSchedulerILb1ELb0ELb0ELi128EEEEEEEEEvNT_6ParamsE) ;  /* 0xffff69800c007950 */ /* 0x000fea0003c3ffff */
        .type           $_ZN7cutlass13device_kernelIN5flash19enable_sm80_to_sm89INS1_16FlashAttnBwdSm80INS1_25CollectiveMainloopBwdSm80ILi2ELi2EN4cute5tupleIJNS5_1CILi128EEES8_NS7_ILi64EEEEEENS_6half_tEfNS_4arch4Sm80ELb0ELb0ELb1ELb1ELb1ELb0ELb0ELb0ELi2ELi4ELi4ELi4ELb0EEENS1_24CollectiveEpilogueBwdGQAISA_fSD_Li256ELb1ELb1EEENS1_19SingleTileSchedulerILb1ELb0ELb0ELi128EEEEEEEEEvNT_6ParamsE$_ZZN4cute5sliceINS_5tupleIJNS_10UnderscoreES2_iEEENS1_IJNS1_IJNS_1CILi1EEENS4_ILi0EEEEEEiNS4_ILi1024EEEEEEEEDaRKT_RKT0_ENKUlRKT_RKT0_E_clIS2_iEEDaSI_SL_,@function
        .size           $_ZN7cutlass13device_kernelIN5flash19enable_sm80_to_sm89INS1_16FlashAttnBwdSm80INS1_25CollectiveMainloopBwdSm80ILi2ELi2EN4cute5tupleIJNS5_1CILi128EEES8_NS7_ILi64EEEEEENS_6half_tEfNS_4arch4Sm80ELb0ELb0ELb1ELb1ELb1ELb0ELb0ELb0ELi2ELi4ELi4ELi4ELb0EEENS1_24CollectiveEpilogueBwdGQAISA_fSD_Li256ELb1ELb1EEENS1_19SingleTileSchedulerILb1ELb0ELb0ELi128EEEEEEEEEvNT_6ParamsE$_ZZN4cute5sliceINS_5tupleIJNS_10UnderscoreES2_iEEENS1_IJNS1_IJNS_1CILi1EEENS4_ILi0EEEEEEiNS4_ILi1024EEEEEEEEDaRKT_RKT0_ENKUlRKT_RKT0_E_clIS2_iEEDaSI_SL_,($_ZN7cutlass13device_kernelIN5flash19enable_sm80_to_sm89INS1_16FlashAttnBwdSm80INS1_25CollectiveMainloopBwdSm80ILi2ELi2EN4cute5tupleIJNS5_1CILi128EEES8_NS7_ILi64EEEEEENS_6half_tEfNS_4arch4Sm80ELb0ELb0ELb1ELb1ELb1ELb0ELb0ELb0ELi2ELi4ELi4ELi4ELb0EEENS1_24CollectiveEpilogueBwdGQAISA_fSD_Li256ELb1ELb1EEENS1_19SingleTileSchedulerILb1ELb0ELb0ELi128EEEEEEEEEvNT_6ParamsE$_ZZN4cute6detail16composition_implINS_5tupleIJNS_1CILi16EEENS3_ILi2EEES5_S5_NS3_ILi4EEES5_EEENS2_IJNS3_ILi1EEEiiiNS3_ILi144EEENS3_ILi512EEEEEENS2_IJNS2_IJS5_S5_EEES6_NS3_ILi8EEEEEENS2_IJNS2_IJNS3_ILi64EEESA_EEES4_NS3_ILi1024EEEEEEEEDaRKT_RKT0_RKT1_RKT2_ENKUlRKT_RKT0_E_clIS6_S4_EEDaSX_S10_ - $_ZN7cutlass13device_kernelIN5flash19enable_sm80_to_sm89INS1_16FlashAttnBwdSm80INS1_25CollectiveMainloopBwdSm80ILi2ELi2EN4cute5tupleIJNS5_1CILi128EEES8_NS7_ILi64EEEEEENS_6half_tEfNS_4arch4Sm80ELb0ELb0ELb1ELb1ELb1ELb0ELb0ELb0ELi2ELi4ELi4ELi4ELb0EEENS1_24CollectiveEpilogueBwdGQAISA_fSD_Li256ELb1ELb1EEENS1_19SingleTileSchedulerILb1ELb0ELb0ELi128EEEEEEEEEvNT_6ParamsE$_ZZN4cute5sliceINS_5tupleIJNS_10UnderscoreES2_iEEENS1_IJNS1_IJNS_1CILi1EEENS4_ILi0EEEEEEiNS4_ILi1024EEEEEEEEDaRKT_RKT0_ENKUlRKT_RKT0_E_clIS2_iEEDaSI_SL_)
$_ZN7cutlass13device_kernelIN5flash19enable_sm80_to_sm89INS1_16FlashAttnBwdSm80INS1_25CollectiveMainloopBwdSm80ILi2ELi2EN4cute5tupleIJNS5_1CILi128EEES8_NS7_ILi64EEEEEENS_6half_tEfNS_4arch4Sm80ELb0ELb0ELb1ELb1ELb1ELb0ELb0ELb0ELi2ELi4ELi4ELi4ELb0EEENS1_24CollectiveEpilogueBwdGQAISA_fSD_Li256ELb1ELb1EEENS1_19SingleTileSchedulerILb1ELb0ELb0ELi128EEEEEEEEEvNT_6ParamsE$_ZZN4cute5sliceINS_5tupleIJNS_10UnderscoreES2_iEEENS1_IJNS1_IJNS_1CILi1EEENS4_ILi0EEEEEEiNS4_ILi1024EEEEEEEEDaRKT_RKT0_ENKUlRKT_RKT0_E_clIS2_iEEDaSI_SL_:
[----:B------:R-:W-:Y:S02]  /*9680*/  MOV R36, R2 ;  /* 0x0000000200247202 */ /* 0x000fe40000000f00 */
[----:B------:R-:W-:-:S04]  /*9690*/  MOV R37, 0x0 ;  /* 0x0000000000257802 */ /* 0x000fc80000000f00 */
[----:B------:R-:W-:Y:S05]  /*96a0*/  RET.REL.NODEC R36 `(_ZN7cutlass13device_kernelIN5flash19enable_sm80_to_sm89INS1_16FlashAttnBwdSm80INS1_25CollectiveMainloopBwdSm80ILi2ELi2EN4cute5tupleIJNS5_1CILi128EEES8_NS7_ILi64EEEEEENS_6half_tEfNS_4arch4Sm80ELb0ELb0ELb1ELb1ELb1ELb0ELb0ELb0ELi2ELi4ELi4ELi4ELb0EEENS1_24CollectiveEpilogueBwdGQAISA_fSD_Li256ELb1ELb1EEENS1_19SingleTileSchedulerILb1ELb0ELb0ELi128EEEEEEEEEvNT_6ParamsE) ;  /* 0xffff695024007950 */ /* 0x000fea0003c3ffff */
        .type           $_ZN7cutlass13device_kernelIN5flash19enable_sm80_to_sm89INS1_16FlashAttnBwdSm80INS1_25CollectiveMainloopBwdSm80ILi2ELi2EN4cute5tupleIJNS5_1CILi128EEES8_NS7_ILi64EEEEEENS_6half_tEfNS_4arch4Sm80ELb0ELb0ELb1ELb1ELb1ELb0ELb0ELb0ELi2ELi4ELi4ELi4ELb0EEENS1_24CollectiveEpilogueBwdGQAISA_fSD_Li256ELb1ELb1EEENS1_19SingleTileSchedulerILb1ELb0ELb0ELi128EEEEEEEEEvNT_6ParamsE$_ZZN4cute6detail16composition_implINS_5tupleIJNS_1CILi16EEENS3_ILi2EEES5_S5_NS3_ILi4EEES5_EEENS2_IJNS3_ILi1EEEiiiNS3_ILi144EEENS3_ILi512EEEEEENS2_IJNS2_IJS5_S5_EEES6_NS3_ILi8EEEEEENS2_IJNS2_IJNS3_ILi64EEESA_EEES4_NS3_ILi1024EEEEEEEEDaRKT_RKT0_RKT1_RKT2_ENKUlRKT_RKT0_E_clIS6_S4_EEDaSX_S10_,@function
        .size           $_ZN7cutlass13device_kernelIN5flash19enable_sm80_to_sm89INS1_16FlashAttnBwdSm80INS1_25CollectiveMainloopBwdSm80ILi2ELi2EN4cute5tupleIJNS5_1CILi128EEES8_NS7_ILi64EEEEEENS_6half_tEfNS_4arch4Sm80ELb0ELb0ELb1ELb1ELb1ELb0ELb0ELb0ELi2ELi4ELi4ELi4ELb0EEENS1_24CollectiveEpilogueBwdGQAISA_fSD_Li256ELb1ELb1EEENS1_19SingleTileSchedulerILb1ELb0ELb0ELi128EEEEEEEEEvNT_6ParamsE$_ZZN4cute6detail16composition_implINS_5tupleIJNS_1CILi16EEENS3_ILi2EEES5_S5_NS3_ILi4EEES5_EEENS2_IJNS3_ILi1EEEiiiNS3_ILi144EEENS3_ILi512EEEEEENS2_IJNS2_IJS5_S5_EEES6_NS3_ILi8EEEEEENS2_IJNS2_IJNS3_ILi64EEESA_EEES4_NS3_ILi1024EEEEEEEEDaRKT_RKT0_RKT1_RKT2_ENKUlRKT_RKT0_E_clIS6_S4_EEDaSX_S10_,($_ZN7cutlass13device_kernelIN5flash19enable_sm80_to_sm89INS1_16FlashAttnBwdSm80INS1_25CollectiveMainloopBwdSm80ILi2ELi2EN4cute5tupleIJNS5_1CILi128EEES8_NS7_ILi64EEEEEENS_6half_tEfNS_4arch4Sm80ELb0ELb0ELb1ELb1ELb1ELb0ELb0ELb0ELi2ELi4ELi4ELi4ELb0EEENS1_24CollectiveEpilogueBwdGQAISA_fSD_Li256ELb1ELb1EEENS1_19SingleTileSchedulerILb1ELb0ELb0ELi128EEEEEEEEEvNT_6ParamsE$_ZZN4cute6detail16composition_implINS_5tupleIJNS_1CILi16EEENS3_ILi2EEES5_S5_NS3_ILi4EEES5_EEENS2_IJNS3_ILi1EEEiiiNS3_ILi144EEENS3_ILi512EEEEEENS2_IJNS2_IJS5_S5_EEES6_NS3_ILi8EEEEEENS2_IJNS2_IJNS3_ILi64EEESA_EEES4_NS3_ILi1024EEEEEEEEDaRKT_RKT0_RKT1_RKT2_ENKUlRKT_RKT0_E_clISC_SG_EEDaSX_S10_ - $_ZN7cutlass13device_kernelIN5flash19enable_sm80_to_sm89INS1_16FlashAttnBwdSm80INS1_25CollectiveMainloopBwdSm80ILi2ELi2EN4cute5tupleIJNS5_1CILi128EEES8_NS7_ILi64EEEEEENS_6half_tEfNS_4arch4Sm80ELb0ELb0ELb1ELb1ELb1ELb0ELb0ELb0ELi2ELi4ELi4ELi4ELb0EEENS1_24CollectiveEpilogueBwdGQAISA_fSD_Li256ELb1ELb1EEENS1_19SingleTileSchedulerILb1ELb0ELb0ELi128EEEEEEEEEvNT_6ParamsE$_ZZN4cute6detail16composition_implINS_5tupleIJNS_1CILi16EEENS3_ILi2EEES5_S5_NS3_ILi4EEES5_EEENS2_IJNS3_ILi1EEEiiiNS3_ILi144EEENS3_ILi512EEEEEENS2_IJNS2_IJS5_S5_EEES6_NS3_ILi8EEEEEENS2_IJNS2_IJNS3_ILi64EEESA_EEES4_NS3_ILi1024EEEEEEEEDaRKT_RKT0_RKT1_RKT2_ENKUlRKT_RKT0_E_clIS6_S4_EEDaSX_S10_)
$_ZN7cutlass13device_kernelIN5flash19enable_sm80_to_sm89INS1_16FlashAttnBwdSm80INS1_25CollectiveMainloopBwdSm80ILi2ELi2EN4cute5tupleIJNS5_1CILi128EEES8_NS7_ILi64EEEEEENS_6half_tEfNS_4arch4Sm80ELb0ELb0ELb1ELb1ELb1ELb0ELb0ELb0ELi2ELi4ELi4ELi4ELb0EEENS1_24CollectiveEpilogueBwdGQAISA_fSD_Li256ELb1ELb1EEENS1_19SingleTileSchedulerILb1ELb0ELb0ELi128EEEEEEEEEvNT_6ParamsE$_ZZN4cute6detail16composition_implINS_5tupleIJNS_1CILi16EEENS3_ILi2EEES5_S5_NS3_ILi4EEES5_EEENS2_IJNS3_ILi1EEEiiiNS3_ILi144EEENS3_ILi512EEEEEENS2_IJNS2_IJS5_S5_EEES6_NS3_ILi8EEEEEENS2_IJNS2_IJNS3_ILi64EEESA_EEES4_NS3_ILi1024EEEEEEEEDaRKT_RKT0_RKT1_RKT2_ENKUlRKT_RKT0_E_clIS6_S4_EEDaSX_S10_:
[----:B------:R-:W-:-:S05]  /*96b0*/  IADD3 R5, R2, -c[0x0][0x20], RZ ;  /* 0x8000080002057a10 */ /* 0x000fca0007ffe0ff */
[----:B------:R1:W5:Y:S04]  /*96c0*/  LDL R3, [R5+0x4] ;  /* 0x0000040005037983 */ /* 0x0003680000100800 */
[----:B------:R1:W5:Y:S01]  /*96d0*/  LDL R2, [R5] ;  /* 0x0000000005027983 */ /* 0x0003620000100800 */
[----:B------:R-:W-:Y:S01]  /*96e0*/  IMAD.MOV.U32 R26, RZ, RZ, R12 ;  /* 0x000000ffff1a7224 */ /* 0x000fe200078e000c */
[----:B------:R-:W-:-:S04]  /*96f0*/  MOV R27, 0x0 ;  /* 0x00000000001b7802 */ /* 0x000fc80000000f00 */
[----:B------:R-:W-:Y:S05]  /*9700*/  RET.REL.NODEC R26 `(_ZN7cutlass13device_kernelIN5flash19enable_sm80_to_sm89INS1_16FlashAttnBwdSm80INS1_25CollectiveMainloopBwdSm80ILi2ELi2EN4cute5tupleIJNS5_1CILi128EEES8_NS7_ILi64EEEEEENS_6half_tEfNS_4arch4Sm80ELb0ELb0ELb1ELb1ELb1ELb0ELb0ELb0ELi2ELi4ELi4ELi4ELb0EEENS1_24CollectiveEpilogueBwdGQAISA_fSD_Li256ELb1ELb1EEENS1_19SingleTileSchedulerILb1ELb0ELb0ELi128EEEEEEEEEvNT_6ParamsE) ;  /* 0xffff68f01a007950 */ /* 0x000fea0003c3ffff */
        .type           $_ZN7cutlass13device_kernelIN5flash19enable_sm80_to_sm89INS1_16FlashAttnBwdSm80INS1_25CollectiveMainloopBwdSm80ILi2ELi2EN4cute5tupleIJNS5_1CILi128EEES8_NS7_ILi64EEEEEENS_6half_tEfNS_4arch4Sm80ELb0ELb0ELb1ELb1ELb1ELb0ELb0ELb0ELi2ELi4ELi4ELi4ELb0EEENS1_24CollectiveEpilogueBwdGQAISA_fSD_Li256ELb1ELb1EEENS1_19SingleTileSchedulerILb1ELb0ELb0ELi128EEEEEEEEEvNT_6ParamsE$_ZZN4cute6detail16composition_implINS_5tupleIJNS_1CILi16EEENS3_ILi2EEES5_S5_NS3_ILi4EEES5_EEENS2_IJNS3_ILi1EEEiiiNS3_ILi144EEENS3_ILi512EEEEEENS2_IJNS2_IJS5_S5_EEES6_NS3_ILi8EEEEEENS2_IJNS2_IJNS3_ILi64EEESA_EEES4_NS3_ILi1024EEEEEEEEDaRKT_RKT0_RKT1_RKT2_ENKUlRKT_RKT0_E_clISC_SG_EEDaSX_S10_,@function
        .size           $_ZN7cutlass13device_kernelIN5flash19enable_sm80_to_sm89INS1_16FlashAttnBwdSm80INS1_25CollectiveMainloopBwdSm80ILi2ELi2EN4cute5tupleIJNS5_1CILi128EEES8_NS7_ILi64EEEEEENS_6half_tEfNS_4arch4Sm80ELb0ELb0ELb1ELb1ELb1ELb0ELb0ELb0ELi2ELi4ELi4ELi4ELb0EEENS1_24CollectiveEpilogueBwdGQAISA_fSD_Li256ELb1ELb1EEENS1_19SingleTileSchedulerILb1ELb0ELb0ELi128EEEEEEEEEvNT_6ParamsE$_ZZN4cute6detail16composition_implINS_5tupleIJNS_1CILi16EEENS3_ILi2EEES5_S5_NS3_ILi4EEES5_EEENS2_IJNS3_ILi1EEEiiiNS3_ILi144EEENS3_ILi512EEEEEENS2_IJNS2_IJS5_S5_EEES6_NS3_ILi8EEEEEENS2_IJNS2_IJNS3_ILi64EEESA_EEES4_NS3_ILi1024EEEEEEEEDaRKT_RKT0_RKT1_RKT2_ENKUlRKT_RKT0_E_clISC_SG_EEDaSX_S10_,($_ZN7cutlass13device_kernelIN5flash19enable_sm80_to_sm89INS1_16FlashAttnBwdSm80INS1_25CollectiveMainloopBwdSm80ILi2ELi2EN4cute5tupleIJNS5_1CILi128EEES8_NS7_ILi64EEEEEENS_6half_tEfNS_4arch4Sm80ELb0ELb0ELb1ELb1ELb1ELb0ELb0ELb0ELi2ELi4ELi4ELi4ELb0EEENS1_24CollectiveEpilogueBwdGQAISA_fSD_Li256ELb1ELb1EEENS1_19SingleTileSchedulerILb1ELb0ELb0ELi128EEEEEEEEEvNT_6ParamsE$_ZZN4cute6detail16composition_implINS_5tupleIJNS_1CILi8EEENS3_ILi2EEES5_S5_S4_S5_EEENS2_IJNS3_ILi1EEEiiiNS3_ILi72EEENS3_ILi512EEEEEENS2_IJNS2_IJS5_S5_EEES4_NS3_ILi4EEEEEENS2_IJNS2_IJS7_S4_EEENS3_ILi1024EEENS3_ILi16EEEEEEEEDaRKT_RKT0_RKT1_RKT2_ENKUlRKT_RKT0_E_clISB_SE_EEDaSW_SZ_ - $_ZN7cutlass13device_kernelIN5flash19enable_sm80_to_sm89INS1_16FlashAttnBwdSm80INS1_25CollectiveMainloopBwdSm80ILi2ELi2EN4cute5tupleIJNS5_1CILi128EEES8_NS7_ILi64EEEEEENS_6half_tEfNS_4arch4Sm80ELb0ELb0ELb1ELb1ELb1ELb0ELb0ELb0ELi2ELi4ELi4ELi4ELb0EEENS1_24CollectiveEpilogueBwdGQAISA_fSD_Li256ELb1ELb1EEENS1_19SingleTileSchedulerILb1ELb0ELb0ELi128EEEEEEEEEvNT_6ParamsE$_ZZN4cute6detail16composition_implINS_5tupleIJNS_1CILi16EEENS3_ILi2EEES5_S5_NS3_ILi4EEES5_EEENS2_IJNS3_ILi1EEEiiiNS3_ILi144EEENS3_ILi512EEEEEENS2_IJNS2_IJS5_S5_EEES6_NS3_ILi8EEEEEENS2_IJNS2_IJNS3_ILi64EEESA_EEES4_NS3_ILi1024EEEEEEEEDaRKT_RKT0_RKT1_RKT2_ENKUlRKT_RKT0_E_clISC_SG_EEDaSX_S10_)
$_ZN7cutlass13device_kernelIN5flash19enable_sm80_to_sm89INS1_16FlashAttnBwdSm80INS1_25CollectiveMainloopBwdSm80ILi2ELi2EN4cute5tupleIJNS5_1CILi128EEES8_NS7_ILi64EEEEEENS_6half_tEfNS_4arch4Sm80ELb0ELb0ELb1ELb1ELb1ELb0ELb0ELb0ELi2ELi4ELi4ELi4ELb0EEENS1_24CollectiveEpilogueBwdGQAISA_fSD_Li256ELb1ELb1EEENS1_19SingleTileSchedulerILb1ELb0ELb0ELi128EEEEEEEEEvNT_6ParamsE$_ZZN4cute6detail16composition_implINS_5tupleIJNS_1CILi16EEENS3_ILi2EEES5_S5_NS3_ILi4EEES5_EEENS2_IJNS3_ILi1EEEiiiNS3_ILi144EEENS3_ILi512EEEEEENS2_IJNS2_IJS5_S5_EEES6_NS3_ILi8EEEEEENS2_IJNS2_IJNS3_ILi64EEESA_EEES4_NS3_ILi1024EEEEEEEEDaRKT_RKT0_RKT1_RKT2_ENKUlRKT_RKT0_E_clISC_SG_EEDaSX_S10_:
[----:B------:R-:W-:-:S06]  /*9710*/  IADD3 R4, R5, -c[0x0][0x20], RZ ;  /* 0x8000080005047a10 */ /* 0x000fcc0007ffe0ff */
[----:B------:R-:W5:Y:S01]  /*9720*/  LDL R4, [R4+0x8] ;  /* 0x0000080004047983 */ /* 0x000f620000100800 */
[----:B------:R-:W-:Y:S01]  /*9730*/  IMAD.MOV.U32 R2, RZ, RZ, R12 ;  /* 0x000000ffff027224 */ /* 0x000fe200078e000c */
[----:B------:R-:W-:-:S04]  /*9740*/  MOV R3, 0x0 ;  /* 0x0000000000037802 */ /* 0x000fc80000000f00 */
[----:B------:R-:W-:Y:S05]  /*9750*/  RET.REL.NODEC R2 `(_ZN7cutlass13device_kernelIN5flash19enable_sm80_to_sm89INS1_16FlashAttnBwdSm80INS1_25CollectiveMainloopBwdSm80ILi2ELi2EN4cute5tupleIJNS5_1CILi128EEES8_NS7_ILi64EEEEEENS_6half_tEfNS_4arch4Sm80ELb0ELb0ELb1ELb1ELb1ELb0ELb0ELb0ELi2ELi4ELi4ELi4ELb0EEENS1_24CollectiveEpilogueBwdGQAISA_fSD_Li256ELb1ELb1EEENS1_19SingleTileSchedulerILb1ELb0ELb0ELi128EEEEEEEEEvNT_6ParamsE) ;  /* 0xffff68a002007950 */ /* 0x000fea0003c3ffff */
        .type           $_ZN7cutlass13device_kernelIN5flash19enable_sm80_to_sm89INS1_16FlashAttnBwdSm80INS1_25CollectiveMainloopBwdSm80ILi2ELi2EN4cute5tupleIJNS5_1CILi128EEES8_NS7_ILi64EEEEEENS_6half_tEfNS_4arch4Sm80ELb0ELb0ELb1ELb1ELb1ELb0ELb0ELb0ELi2ELi4ELi4ELi4ELb0EEENS1_24CollectiveEpilogueBwdGQAISA_fSD_Li256ELb1ELb1EEENS1_19SingleTileSchedulerILb1ELb0ELb0ELi128EEEEEEEEEvNT_6ParamsE$_ZZN4cute6detail16composition_implINS_5tupleIJNS_1CILi8EEENS3_ILi2EEES5_S5_S4_S5_EEENS2_IJNS3_ILi1EEEiiiNS3_ILi72EEENS3_ILi512EEEEEENS2_IJNS2_IJS5_S5_EEES4_NS3_ILi4EEEEEENS2_IJNS2_IJS7_S4_EEENS3_ILi1024EEENS3_ILi16EEEEEEEEDaRKT_RKT0_RKT1_RKT2_ENKUlRKT_RKT0_E_clISB_SE_EEDaSW_SZ_,@function
        .size           $_ZN7cutlass13device_kernelIN5flash19enable_sm80_to_sm89INS1_16FlashAttnBwdSm80INS1_25CollectiveMainloopBwdSm80ILi2ELi2EN4cute5tupleIJNS5_1CILi128EEES8_NS7_ILi64EEEEEENS_6half_tEfNS_4arch4Sm80ELb0ELb0ELb1ELb1ELb1ELb0ELb0ELb0ELi2ELi4ELi4ELi4ELb0EEENS1_24CollectiveEpilogueBwdGQAISA_fSD_Li256ELb1ELb1EEENS1_19SingleTileSchedulerILb1ELb0ELb0ELi128EEEEEEEEEvNT_6ParamsE$_ZZN4cute6detail16composition_implINS_5tupleIJNS_1CILi8EEENS3_ILi2EEES5_S5_S4_S5_EEENS2_IJNS3_ILi1EEEiiiNS3_ILi72EEENS3_ILi512EEEEEENS2_IJNS2_IJS5_S5_EEES4_NS3_ILi4EEEEEENS2_IJNS2_IJS7_S4_EEENS3_ILi1024EEENS3_ILi16EEEEEEEEDaRKT_RKT0_RKT1_RKT2_ENKUlRKT_RKT0_E_clISB_SE_EEDaSW_SZ_,($_ZN7cutlass13device_kernelIN5flash19enable_sm80_to_sm89INS1_16FlashAttnBwdSm80INS1_25CollectiveMainloopBwdSm80ILi2ELi2EN4cute5tupleIJNS5_1CILi128EEES8_NS7_ILi64EEEEEENS_6half_tEfNS_4arch4Sm80ELb0ELb0ELb1ELb1ELb1ELb0ELb0ELb0ELi2ELi4ELi4ELi4ELb0EEENS1_24CollectiveEpilogueBwdGQAISA_fSD_Li256ELb1ELb1EEENS1_19SingleTileSchedulerILb1ELb0ELb0ELi128EEEEEEEEEvNT_6ParamsE$_ZZN4cute6detail16composition_implINS_5tupleIJNS_1CILi8EEENS3_ILi2EEES5_S5_S4_S5_EEENS2_IJNS3_ILi1EEEiiiNS3_ILi72EEENS3_ILi512EEEEEENS2_IJNS2_IJS5_S5_EEES4_NS3_ILi4EEEEEENS2_IJNS2_IJS7_S4_EEENS3_ILi1024EEENS3_ILi16EEEEEEEEDaRKT_RKT0_RKT1_RKT2_ENKUlRKT_RKT0_E_clISC_SG_EEDaSW_SZ_ - $_ZN7cutlass13device_kernelIN5flash19enable_sm80_to_sm89INS1_16FlashAttnBwdSm80INS1_25CollectiveMainloopBwdSm80ILi2ELi2EN4cute5tupleIJNS5_1CILi128EEES8_NS7_ILi64EEEEEENS_6half_tEfNS_4arch4Sm80ELb0ELb0ELb1ELb1ELb1ELb0ELb0ELb0ELi2ELi4ELi4ELi4ELb0EEENS1_24CollectiveEpilogueBwdGQAISA_fSD_Li256ELb1ELb1EEENS1_19SingleTileSchedulerILb1ELb0ELb0ELi128EEEEEEEEEvNT_6ParamsE$_ZZN4cute6detail16composition_implINS_5tupleIJNS_1CILi8EEENS3_ILi2EEES5_S5_S4_S5_EEENS2_IJNS3_ILi1EEEiiiNS3_ILi72EEENS3_ILi512EEEEEENS2_IJNS2_IJS5_S5_EEES4_NS3_ILi4EEEEEENS2_IJNS2_IJS7_S4_EEENS3_ILi1024EEENS3_ILi16EEEEEEEEDaRKT_RKT0_RKT1_RKT2_ENKUlRKT_RKT0_E_clISB_SE_EEDaSW_SZ_)
$_ZN7cutlass13device_kernelIN5flash19enable_sm80_to_sm89INS1_16FlashAttnBwdSm80INS1_25CollectiveMainloopBwdSm80ILi2ELi2EN4cute5tupleIJNS5_1CILi128EEES8_NS7_ILi64EEEEEENS_6half_tEfNS_4arch4Sm80ELb0ELb0ELb1ELb1ELb1ELb0ELb0ELb0ELi2ELi4ELi4ELi4ELb0EEENS1_24CollectiveEpilogueBwdGQAISA_fSD_Li256ELb1ELb1EEENS1_19SingleTileSchedulerILb1ELb0ELb0ELi128EEEEEEEEEvNT_6ParamsE$_ZZN4cute6detail16composition_implINS_5tupleIJNS_1CILi8EEENS3_ILi2EEES5_S5_S4_S5_EEENS2_IJNS3_ILi1EEEiiiNS3_ILi72EEENS3_ILi512EEEEEENS2_IJNS2_IJS5_S5_EEES4_NS3_ILi4EEEEEENS2_IJNS2_IJS7_S4_EEENS3_ILi1024EEENS3_ILi16EEEEEEEEDaRKT_RKT0_RKT1_RKT2_ENKUlRKT_RKT0_E_clISB_SE_EEDaSW_SZ_:
[----:B------:R-:W-:-:S06]  /*9760*/  IADD3 R4, R13, -c[0x0][0x20], RZ ;  /* 0x800008000d047a10 */ /* 0x000fcc0007ffe0ff */
[----:B------:R-:W5:Y:S01]  /*9770*/  LDL R4, [R4] ;  /* 0x0000000004047983 */ /* 0x000f620000100800 */
[----:B------:R-:W-:Y:S01]  /*9780*/  IMAD.MOV.U32 R2, RZ, RZ, R6 ;  /* 0x000000ffff027224 */ /* 0x000fe200078e0006 */
[----:B------:R-:W-:-:S04]  /*9790*/  MOV R3, 0x0 ;  /* 0x0000000000037802 */ /* 0x000fc80000000f00 */
[----:B------:R-:W-:Y:S05]  /*97a0*/  RET.REL.NODEC R2 `(_ZN7cutlass13device_kernelIN5flash19enable_sm80_to_sm89INS1_16FlashAttnBwdSm80INS1_25CollectiveMainloopBwdSm80ILi2ELi2EN4cute5tupleIJNS5_1CILi128EEES8_NS7_ILi64EEEEEENS_6half_tEfNS_4arch4Sm80ELb0ELb0ELb1ELb1ELb1ELb0ELb0ELb0ELi2ELi4ELi4ELi4ELb0EEENS1_24CollectiveEpilogueBwdGQAISA_fSD_Li256ELb1ELb1EEENS1_19SingleTileSchedulerILb1ELb0ELb0ELi128EEEEEEEEEvNT_6ParamsE) ;  /* 0xffff685002007950 */ /* 0x000fea0003c3ffff */
        .type           $_ZN7cutlass13device_kernelIN5flash19enable_sm80_to_sm89INS1_16FlashAttnBwdSm80INS1_25CollectiveMainloopBwdSm80ILi2ELi2EN4cute5tupleIJNS5_1CILi128EEES8_NS7_ILi64EEEEEENS_6half_tEfNS_4arch4Sm80ELb0ELb0ELb1ELb1ELb1ELb0ELb0ELb0ELi2ELi4ELi4ELi4ELb0EEENS1_24CollectiveEpilogueBwdGQAISA_fSD_Li256ELb1ELb1EEENS1_19SingleTileSchedulerILb1ELb0ELb0ELi128EEEEEEEEEvNT_6ParamsE$_ZZN4cute6detail16composition_implINS_5tupleIJNS_1CILi8EEENS3_ILi2EEES5_S5_S4_S5_EEENS2_IJNS3_ILi1EEEiiiNS3_ILi72EEENS3_ILi512EEEEEENS2_IJNS2_IJS5_S5_EEES4_NS3_ILi4EEEEEENS2_IJNS2_IJS7_S4_EEENS3_ILi1024EEENS3_ILi16EEEEEEEEDaRKT_RKT0_RKT1_RKT2_ENKUlRKT_RKT0_E_clISC_SG_EEDaSW_SZ_,@function
        .size           $_ZN7cutlass13device_kernelIN5flash19enable_sm80_to_sm89INS1_16FlashAttnBwdSm80INS1_25CollectiveMainloopBwdSm80ILi2ELi2EN4cute5tupleIJNS5_1CILi128EEES8_NS7_ILi64EEEEEENS_6half_tEfNS_4arch4Sm80ELb0ELb0ELb1ELb1ELb1ELb0ELb0ELb0ELi2ELi4ELi4ELi4ELb0EEENS1_24CollectiveEpilogueBwdGQAISA_fSD_Li256ELb1ELb1EEENS1_19SingleTileSchedulerILb1ELb0ELb0ELi128EEEEEEEEEvNT_6ParamsE$_ZZN4cute6detail16composition_implINS_5tupleIJNS_1CILi8EEENS3_ILi2EEES5_S5_S4_S5_EEENS2_IJNS3_ILi1EEEiiiNS3_ILi72EEENS3_ILi512EEEEEENS2_IJNS2_IJS5_S5_EEES4_NS3_ILi4EEEEEENS2_IJNS2_IJS7_S4_EEENS3_ILi1024EEENS3_ILi16EEEEEEEEDaRKT_RKT0_RKT1_RKT2_ENKUlRKT_RKT0_E_clISC_SG_EEDaSW_SZ_,($_ZN7cutlass13device_kernelIN5flash19enable_sm80_to_sm89INS1_16FlashAttnBwdSm80INS1_25CollectiveMainloopBwdSm80ILi2ELi2EN4cute5tupleIJNS5_1CILi128EEES8_NS7_ILi64EEEEEENS_6half_tEfNS_4arch4Sm80ELb0ELb0ELb1ELb1ELb1ELb0ELb0ELb0ELi2ELi4ELi4ELi4ELb0EEENS1_24CollectiveEpilogueBwdGQAISA_fSD_Li256ELb1ELb1EEENS1_19SingleTileSchedulerILb1ELb0ELb0ELi128EEEEEEEEEvNT_6ParamsE$_ZZN4cute6detail16composition_implINS_5tupleIJNS_1CILi8EEENS3_ILi2EEES5_S5_S4_S5_EEENS2_IJNS3_ILi1EEEiiiNS3_ILi72EEENS3_ILi512EEEEEENS2_IJNS2_IJS5_S5_S5_EEES5_NS2_IJNS3_ILi4EEES5_EEEEEENS2_IJNS2_IJS7_S9_S4_EEENS3_ILi4096EEENS2_IJNS3_ILi16EEENS3_ILi8192EEEEEEEEEEEDaRKT_RKT0_RKT1_RKT2_ENKUlRKT_RKT0_E_clISB_SF_EEDaSZ_S12_ - $_ZN7cutlass13device_kernelIN5flash19enable_sm80_to_sm89INS1_16FlashAttnBwdSm80INS1_25CollectiveMainloopBwdSm80ILi2ELi2EN4cute5tupleIJNS5_1CILi128EEES8_NS7_ILi64EEEEEENS_6half_tEfNS_4arch4Sm80ELb0ELb0ELb1ELb1ELb1ELb0ELb0ELb0ELi2ELi4ELi4ELi4ELb0EEENS1_24CollectiveEpilogueBwdGQAISA_fSD_Li256ELb1ELb1EEENS1_19SingleTileSchedulerILb1ELb0ELb0ELi128EEEEEEEEEvNT_6ParamsE$_ZZN4cute6detail16composition_implINS_5tupleIJNS_1CILi8EEENS3_ILi2EEES5_S5_S4_S5_EEENS2_IJNS3_ILi1EEEiiiNS3_ILi72EEENS3_ILi512EEEEEENS2_IJNS2_IJS5_S5_EEES4_NS3_ILi4EEEEEENS2_IJNS2_IJS7_S4_EEENS3_ILi1024EEENS3_ILi16EEEEEEEEDaRKT_RKT0_RKT1_RKT2_ENKUlRKT_RKT0_E_clISC_SG_EEDaSW_SZ_)
$_ZN7cutlass13device_kernelIN5flash19enable_sm80_to_sm89INS1_16FlashAttnBwdSm80INS1_25CollectiveMainloopBwdSm80ILi2ELi2EN4cute5tupleIJNS5_1CILi128EEES8_NS7_ILi64EEEEEENS_6half_tEfNS_4arch4Sm80ELb0ELb0ELb1ELb1ELb1ELb0ELb0ELb0ELi2ELi4ELi4ELi4ELb0EEENS1_24CollectiveEpilogueBwdGQAISA_fSD_Li256ELb1ELb1EEENS1_19SingleTileSchedulerILb1ELb0ELb0ELi128EEEEEEEEEvNT_6ParamsE$_ZZN4cute6detail16composition_implINS_5tupleIJNS_1CILi8EEENS3_ILi2EEES5_S5_S4_S5_EEENS2_IJNS3_ILi1EEEiiiNS3_ILi72EEENS3_ILi512EEEEEENS2_IJNS2_IJS5_S5_EEES4_NS3_ILi4EEEEEENS2_IJNS2_IJS7_S4_EEENS3_ILi1024EEENS3_ILi16EEEEEEEEDaRKT_RKT0_RKT1_RKT2_ENKUlRKT_RKT0_E_clISC_SG_EEDaSW_SZ_:
[----:B------:R-:W-:-:S05]  /*97b0*/  IADD3 R5, R13, -c[0x0][0x20], RZ ;  /* 0x800008000d057a10 */ /* 0x000fca0007ffe0ff */
[----:B------:R1:W5:Y:S04]  /*97c0*/  LDL R3, [R5+0x8] ;  /* 0x0000080005037983 */ /* 0x0003680000100800 */
[----:B------:R1:W5:Y:S01]  /*97d0*/  LDL R2, [R5+0x4] ;  /* 0x0000040005027983 */ /* 0x0003620000100800 */
[----:B------:R-:W-:Y:S01]  /*97e0*/  IMAD.MOV.U32 R28, RZ, RZ, R6 ;  /* 0x000000ffff1c7224 */ /* 0x000fe200078e0006 */
[----:B------:R-:W-:-:S04]  /*97f0*/  MOV R29, 0x0 ;  /* 0x00000000001d7802 */ /* 0x000fc80000000f00 */
[----:B------:R-:W-:Y:S05]  /*9800*/  RET.REL.NODEC R28 `(_ZN7cutlass13device_kernelIN5flash19enable_sm80_to_sm89INS1_16FlashAttnBwdSm80INS1_25CollectiveMainloopBwdSm80ILi2ELi2EN4cute5tupleIJNS5_1CILi128EEES8_NS7_ILi64EEEEEENS_6half_tEfNS_4arch4Sm80ELb0ELb0ELb1ELb1ELb1ELb0ELb0ELb0ELi2ELi4ELi4ELi4ELb0EEENS1_24CollectiveEpilogueBwdGQAISA_fSD_Li256ELb1ELb1EEENS1_19SingleTileSchedulerILb1ELb0ELb0ELi128EEEEEEEEEvNT_6ParamsE) ;  /* 0xffff67f01c007950 */ /* 0x000fea0003c3ffff */
        .type           $_ZN7cutlass13device_kernelIN5flash19enable_sm80_to_sm89INS1_16FlashAttnBwdSm80INS1_25CollectiveMainloopBwdSm80ILi2ELi2EN4cute5tupleIJNS5_1CILi128EEES8_NS7_ILi64EEEEEENS_6half_tEfNS_4arch4Sm80ELb0ELb0ELb1ELb1ELb1ELb0ELb0ELb0ELi2ELi4ELi4ELi4ELb0EEENS1_24CollectiveEpilogueBwdGQAISA_fSD_Li256ELb1ELb1EEENS1_19SingleTileSchedulerILb1ELb0ELb0ELi128EEEEEEEEEvNT_6ParamsE$_ZZN4cute6detail16composition_implINS_5tupleIJNS_1CILi8EEENS3_ILi2EEES5_S5_S4_S5_EEENS2_IJNS3_ILi1EEEiiiNS3_ILi72EEENS3_ILi512EEEEEENS2_IJNS2_IJS5_S5_S5_EEES5_NS2_IJNS3_ILi4EEES5_EEEEEENS2_IJNS2_IJS7_S9_S4_EEENS3_ILi4096EEENS2_IJNS3_ILi16EEENS3_ILi8192EEEEEEEEEEEDaRKT_RKT0_RKT1_RKT2_ENKUlRKT_RKT0_E_clISB_SF_EEDaSZ_S12_,@function
        .size           $_ZN7cutlass13device_kernelIN5flash19enable_sm80_to_sm89INS1_16FlashAttnBwdSm80INS1_25CollectiveMainloopBwdSm80ILi2ELi2EN4cute5tupleIJNS5_1CILi128EEES8_NS7_ILi64EEEEEENS_6half_tEfNS_4arch4Sm80ELb0ELb0ELb1ELb1ELb1ELb0ELb0ELb0ELi2ELi4ELi4ELi4ELb0EEENS1_24CollectiveEpilogueBwdGQAISA_fSD_Li256ELb1ELb1EEENS1_19SingleTileSchedulerILb1ELb0ELb0ELi128EEEEEEEEEvNT_6ParamsE$_ZZN4cute6detail16composition_implINS_5tupleIJNS_1CILi8EEENS3_ILi2EEES5_S5_S4_S5_EEENS2_IJNS3_ILi1EEEiiiNS3_ILi72EEENS3_ILi512EEEEEENS2_IJNS2_IJS5_S5_S5_EEES5_NS2_IJNS3_ILi4EEES5_EEEEEENS2_IJNS2_IJS7_S9_S4_EEENS3_ILi4096EEENS2_IJNS3_ILi16EEENS3_ILi8192EEEEEEEEEEEDaRKT_RKT0_RKT1_RKT2_ENKUlRKT_RKT0_E_clISB_SF_EEDaSZ_S12_,($_ZN7cutlass13device_kernelIN5flash19enable_sm80_to_sm89INS1_16FlashAttnBwdSm80INS1_25CollectiveMainloopBwdSm80ILi2ELi2EN4cute5tupleIJNS5_1CILi128EEES8_NS7_ILi64EEEEEENS_6half_tEfNS_4arch4Sm80ELb0ELb0ELb1ELb1ELb1ELb0ELb0ELb0ELi2ELi4ELi4ELi4ELb0EEENS1_24CollectiveEpilogueBwdGQAISA_fSD_Li256ELb1ELb1EEENS1_19SingleTileSchedulerILb1ELb0ELb0ELi128EEEEEEEEEvNT_6ParamsE$_ZZN4cute6detail16composition_implINS_5tupleIJNS_1CILi8EEENS3_ILi2EEES5_S5_S4_S5_EEENS2_IJNS3_ILi1EEEiiiNS3_ILi72EEENS3_ILi512EEEEEENS2_IJNS2_IJS5_S5_S5_EEES5_NS2_IJNS3_ILi4EEES5_EEEEEENS2_IJNS2_IJS7_S9_S4_EEENS3_ILi4096EEENS2_IJNS3_ILi16EEENS3_ILi8192EEEEEEEEEEEDaRKT_RKT0_RKT1_RKT2_ENKUlRKT_RKT0_E_clISD_SJ_EEDaSZ_S12_ - $_ZN7cutlass13device_kernelIN5flash19enable_sm80_to_sm89INS1_16FlashAttnBwdSm80INS1_25CollectiveMainloopBwdSm80ILi2ELi2EN4cute5tupleIJNS5_1CILi128EEES8_NS7_ILi64EEEEEENS_6half_tEfNS_4arch4Sm80ELb0ELb0ELb1ELb1ELb1ELb0ELb0ELb0ELi2ELi4ELi4ELi4ELb0EEENS1_24CollectiveEpilogueBwdGQAISA_fSD_Li256ELb1ELb1EEENS1_19SingleTileSchedulerILb1ELb0ELb0ELi128EEEEEEEEEvNT_6ParamsE$_ZZN4cute6detail16composition_implINS_5tupleIJNS_1CILi8EEENS3_ILi2EEES5_S5_S4_S5_EEENS2_IJNS3_ILi1EEEiiiNS3_ILi72EEENS3_ILi512EEEEEENS2_IJNS2_IJS5_S5_S5_EEES5_NS2_IJNS3_ILi4EEES5_EEEEEENS2_IJNS2_IJS7_S9_S4_EEENS3_ILi4096EEENS2_IJNS3_ILi16EEENS3_ILi8192EEEEEEEEEEEDaRKT_RKT0_RKT1_RKT2_ENKUlRKT_RKT0_E_clISB_SF_EEDaSZ_S12_)
$_ZN7cutlass13device_kernelIN5flash19enable_sm80_to_sm89INS1_16FlashAttnBwdSm80INS1_25CollectiveMainloopBwdSm80ILi2ELi2EN4cute5tupleIJNS5_1CILi128EEES8_NS7_ILi64EEEEEENS_6half_tEfNS_4arch4Sm80ELb0ELb0ELb1ELb1ELb1ELb0ELb0ELb0ELi2ELi4ELi4ELi4ELb0EEENS1_24CollectiveEpilogueBwdGQAISA_fSD_Li256ELb1ELb1EEENS1_19SingleTileSchedulerILb1ELb0ELb0ELi128EEEEEEEEEvNT_6ParamsE$_ZZN4cute6detail16composition_implINS_5tupleIJNS_1CILi8EEENS3_ILi2EEES5_S5_S4_S5_EEENS2_IJNS3_ILi1EEEiiiNS3_ILi72EEENS3_ILi512EEEEEENS2_IJNS2_IJS5_S5_S5_EEES5_NS2_IJNS3_ILi4EEES5_EEEEEENS2_IJNS2_IJS7_S9_S4_EEENS3_ILi4096EEENS2_IJNS3_ILi16EEENS3_ILi8192EEEEEEEEEEEDaRKT_RKT0_RKT1_RKT2_ENKUlRKT_RKT0_E_clISB_SF_EEDaSZ_S12_:
[----:B------:R-:W-:-:S06]  /*9810*/  IADD3 R5, R83, -c[0x0][0x20], RZ ;  /* 0x8000080053057a10 */ /* 0x000fcc0007ffe0ff */
[----:B------:R-:W5:Y:S01]  /*9820*/  LDL R5, [R5] ;  /* 0x0000000005057983 */ /* 0x000f620000100800 */
[----:B------:R-:W-:Y:S01]  /*9830*/  IMAD.MOV.U32 R2, RZ, RZ, R6 ;  /* 0x000000ffff027224 */ /* 0x000fe200078e0006 */
[----:B------:R-:W-:-:S04]  /*9840*/  MOV R3, 0x0 ;  /* 0x0000000000037802 */ /* 0x000fc80000000f00 */
[----:B------:R-:W-:Y:S05]  /*9850*/  RET.REL.NODEC R2 `(_ZN7cutlass13device_kernelIN5flash19enable_sm80_to_sm89INS1_16FlashAttnBwdSm80INS1_25CollectiveMainloopBwdSm80ILi2ELi2EN4cute5tupleIJNS5_1CILi128EEES8_NS7_ILi64EEEEEENS_6half_tEfNS_4arch4Sm80ELb0ELb0ELb1ELb1ELb1ELb0ELb0ELb0ELi2ELi4ELi4ELi4ELb0EEENS1_24CollectiveEpilogueBwdGQAISA_fSD_Li256ELb1ELb1EEENS1_19SingleTileSchedulerILb1ELb0ELb0ELi128EEEEEEEEEvNT_6ParamsE) ;  /* 0xffff67a002007950 */ /* 0x000fea0003c3ffff */
        .type           $_ZN7cutlass13device_kernelIN5flash19enable_sm80_to_sm89INS1_16FlashAttnBwdSm80INS1_25CollectiveMainloopBwdSm80ILi2ELi2EN4cute5tupleIJNS5_1CILi128EEES8_NS7_ILi64EEEEEENS_6half_tEfNS_4arch4Sm80ELb0ELb0ELb1ELb1ELb1ELb0ELb0ELb0ELi2ELi4ELi4ELi4ELb0EEENS1_24CollectiveEpilogueBwdGQAISA_fSD_Li256ELb1ELb1EEENS1_19SingleTileSchedulerILb1ELb0ELb0ELi128EEEEEEEEEvNT_6ParamsE$_ZZN4cute6detail16composition_implINS_5tupleIJNS_1CILi8EEENS3_ILi2EEES5_S5_S4_S5_EEENS2_IJNS3_ILi1EEEiiiNS3_ILi72EEENS3_ILi512EEEEEENS2_IJNS2_IJS5_S5_S5_EEES5_NS2_IJNS3_ILi4EEES5_EEEEEENS2_IJNS2_IJS7_S9_S4_EEENS3_ILi4096EEENS2_IJNS3_ILi16EEENS3_ILi8192EEEEEEEEEEEDaRKT_RKT0_RKT1_RKT2_ENKUlRKT_RKT0_E_clISD_SJ_EEDaSZ_S12_,@function
        .size           $_ZN7cutlass13device_kernelIN5flash19enable_sm80_to_sm89INS1_16FlashAttnBwdSm80INS1_25CollectiveMainloopBwdSm80ILi2ELi2EN4cute5tupleIJNS5_1CILi128EEES8_NS7_ILi64EEEEEENS_6half_tEfNS_4arch4Sm80ELb0ELb0ELb1ELb1ELb1ELb0ELb0ELb0ELi2ELi4ELi4ELi4ELb0EEENS1_24CollectiveEpilogueBwdGQAISA_fSD_Li256ELb1ELb1EEENS1_19SingleTileSchedulerILb1ELb0ELb0ELi128EEEEEEEEEvNT_6ParamsE$_ZZN4cute6detail16composition_implINS_5tupleIJNS_1CILi8EEENS3_ILi2EEES5_S5_S4_S5_EEENS2_IJNS3_ILi1EEEiiiNS3_ILi72EEENS3_ILi512EEEEEENS2_IJNS2_IJS5_S5_S5_EEES5_NS2_IJNS3_ILi4EEES5_EEEEEENS2_IJNS2_IJS7_S9_S4_EEENS3_ILi4096EEENS2_IJNS3_ILi16EEENS3_ILi8192EEEEEEEEEEEDaRKT_RKT0_RKT1_RKT2_ENKUlRKT_RKT0_E_clISD_SJ_EEDaSZ_S12_,($_ZN7cutlass13device_kernelIN5flash19enable_sm80_to_sm89INS1_16FlashAttnBwdSm80INS1_25CollectiveMainloopBwdSm80ILi2ELi2EN4cute5tupleIJNS5_1CILi128EEES8_NS7_ILi64EEEEEENS_6half_tEfNS_4arch4Sm80ELb0ELb0ELb1ELb1ELb1ELb0ELb0ELb0ELi2ELi4ELi4ELi4ELb0EEENS1_24CollectiveEpilogueBwdGQAISA_fSD_Li256ELb1ELb1EEENS1_19SingleTileSchedulerILb1ELb0ELb0ELi128EEEEEEEEEvNT_6ParamsE$_ZZN4cute6detail16composition_implINS_5tupleIJNS_1CILi8EEENS3_ILi2EEES5_S5_S4_S5_EEENS2_IJNS3_ILi1EEEiiiNS3_ILi72EEENS3_ILi512EEEEEENS2_IJNS2_IJS5_S5_S5_EEES5_NS3_ILi4EEEEEENS2_IJNS2_IJS7_S9_S4_EEENS3_ILi4096EEENS3_ILi16EEEEEEEEDaRKT_RKT0_RKT1_RKT2_ENKUlRKT_RKT0_E_clISB_SE_EEDaSW_SZ_ - $_ZN7cutlass13device_kernelIN5flash19enable_sm80_to_sm89INS1_16FlashAttnBwdSm80INS1_25CollectiveMainloopBwdSm80ILi2ELi2EN4cute5tupleIJNS5_1CILi128EEES8_NS7_ILi64EEEEEENS_6half_tEfNS_4arch4Sm80ELb0ELb0ELb1ELb1ELb1ELb0ELb0ELb0ELi2ELi4ELi4ELi4ELb0EEENS1_24CollectiveEpilogueBwdGQAISA_fSD_Li256ELb1ELb1EEENS1_19SingleTileSchedulerILb1ELb0ELb0ELi128EEEEEEEEEvNT_6ParamsE$_ZZN4cute6detail16composition_implINS_5tupleIJNS_1CILi8EEENS3_ILi2EEES5_S5_S4_S5_EEENS2_IJNS3_ILi1EEEiiiNS3_ILi72EEENS3_ILi512EEEEEENS2_IJNS2_IJS5_S5_S5_EEES5_NS2_IJNS3_ILi4EEES5_EEEEEENS2_IJNS2_IJS7_S9_S4_EEENS3_ILi4096EEENS2_IJNS3_ILi16EEENS3_ILi8192EEEEEEEEEEEDaRKT_RKT0_RKT1_RKT2_ENKUlRKT_RKT0_E_clISD_SJ_EEDaSZ_S12_)
$_ZN7cutlass13device_kernelIN5flash19enable_sm80_to_sm89INS1_16FlashAttnBwdSm80INS1_25CollectiveMainloopBwdSm80ILi2ELi2EN4cute5tupleIJNS5_1CILi128EEES8_NS7_ILi64EEEEEENS_6half_tEfNS_4arch4Sm80ELb0ELb0ELb1ELb1ELb1ELb0ELb0ELb0ELi2ELi4ELi4ELi4ELb0EEENS1_24CollectiveEpilogueBwdGQAISA_fSD_Li256ELb1ELb1EEENS1_19SingleTileSchedulerILb1ELb0ELb0ELi128EEEEEEEEEvNT_6ParamsE$_ZZN4cute6detail16composition_implINS_5tupleIJNS_1CILi8EEENS3_ILi2EEES5_S5_S4_S5_EEENS2_IJNS3_ILi1EEEiiiNS3_ILi72EEENS3_ILi512EEEEEENS2_IJNS2_IJS5_S5_S5_EEES5_NS2_IJNS3_ILi4EEES5_EEEEEENS2_IJNS2_IJS7_S9_S4_EEENS3_ILi4096EEENS2_IJNS3_ILi16EEENS3_ILi8192EEEEEEEEEEEDaRKT_RKT0_RKT1_RKT2_ENKUlRKT_RKT0_E_clISD_SJ_EEDaSZ_S12_:
[----:B------:R-:W-:-:S05]  /*9860*/  IADD3 R6, R83, -c[0x0][0x20], RZ ;  /* 0x8000080053067a10 */ /* 0x000fca0007ffe0ff */
[----:B------:R1:W5:Y:S04]  /*9870*/  LDL R3, [R6+0x8] ;  /* 0x0000080006037983 */ /* 0x0003680000100800 */
[----:B------:R1:W5:Y:S01]  /*9880*/  LDL R2, [R6+0x4] ;  /* 0x0000040006027983 */ /* 0x0003620000100800 */
[----:B------:R-:W-:Y:S01]  /*9890*/  IMAD.MOV.U32 R32, RZ, RZ, R4 ;  /* 0x000000ffff207224 */ /* 0x000fe200078e0004 */
[----:B------:R-:W-:-:S04]  /*98a0*/  MOV R33, 0x0 ;  /* 0x0000000000217802 */ /* 0x000fc80000000f00 */
[----:B------:R-:W-:Y:S05]  /*98b0*/  RET.REL.NODEC R32 `(_ZN7cutlass13device_kernelIN5flash19enable_sm80_to_sm89INS1_16FlashAttnBwdSm80INS1_25CollectiveMainloopBwdSm80ILi2ELi2EN4cute5tupleIJNS5_1CILi128EEES8_NS7_ILi64EEEEEENS_6half_tEfNS_4arch4Sm80ELb0ELb0ELb1ELb1ELb1ELb0ELb0ELb0ELi2ELi4ELi4ELi4ELb0EEENS1_24CollectiveEpilogueBwdGQAISA_fSD_Li256ELb1ELb1EEENS1_19SingleTileSchedulerILb1ELb0ELb0ELi128EEEEEEEEEvNT_6ParamsE) ;  /* 0xffff674020007950 */ /* 0x000fea0003c3ffff */
        .type           $_ZN7cutlass13device_kernelIN5flash19enable_sm80_to_sm89INS1_16FlashAttnBwdSm80INS1_25CollectiveMainloopBwdSm80ILi2ELi2EN4cute5tupleIJNS5_1CILi128EEES8_NS7_ILi64EEEEEENS_6half_tEfNS_4arch4Sm80ELb0ELb0ELb1ELb1ELb1ELb0ELb0ELb0ELi2ELi4ELi4ELi4ELb0EEENS1_24CollectiveEpilogueBwdGQAISA_fSD_Li256ELb1ELb1EEENS1_19SingleTileSchedulerILb1ELb0ELb0ELi128EEEEEEEEEvNT_6ParamsE$_ZZN4cute6detail16composition_implINS_5tupleIJNS_1CILi8EEENS3_ILi2EEES5_S5_S4_S5_EEENS2_IJNS3_ILi1EEEiiiNS3_ILi72EEENS3_ILi512EEEEEENS2_IJNS2_IJS5_S5_S5_EEES5_NS3_ILi4EEEEEENS2_IJNS2_IJS7_S9_S4_EEENS3_ILi4096EEENS3_ILi16EEEEEEEEDaRKT_RKT0_RKT1_RKT2_ENKUlRKT_RKT0_E_clISB_SE_EEDaSW_SZ_,@function
        .size           $_ZN7cutlass13device_kernelIN5flash19enable_sm80_to_sm89INS1_16FlashAttnBwdSm80INS1_25CollectiveMainloopBwdSm80ILi2ELi2EN4cute5tupleIJNS5_1CILi128EEES8_NS7_ILi64EEEEEENS_6half_tEfNS_4arch4Sm80ELb0ELb0ELb1ELb1ELb1ELb0ELb0ELb0ELi2ELi4ELi4ELi4ELb0EEENS1_24CollectiveEpilogueBwdGQAISA_fSD_Li256ELb1ELb1EEENS1_19SingleTileSchedulerILb1ELb0ELb0ELi128EEEEEEEEEvNT_6ParamsE$_ZZN4cute6detail16composition_implINS_5tupleIJNS_1CILi8EEENS3_ILi2EEES5_S5_S4_S5_EEENS2_IJNS3_ILi1EEEiiiNS3_ILi72EEENS3_ILi512EEEEEENS2_IJNS2_IJS5_S5_S5_EEES5_NS3_ILi4EEEEEENS2_IJNS2_IJS7_S9_S4_EEENS3_ILi4096EEENS3_ILi16EEEEEEEEDaRKT_RKT0_RKT1_RKT2_ENKUlRKT_RKT0_E_clISB_SE_EEDaSW_SZ_,($_ZN7cutlass13device_kernelIN5flash19enable_sm80_to_sm89INS1_16FlashAttnBwdSm80INS1_25CollectiveMainloopBwdSm80ILi2ELi2EN4cute5tupleIJNS5_1CILi128EEES8_NS7_ILi64EEEEEENS_6half_tEfNS_4arch4Sm80ELb0ELb0ELb1ELb1ELb1ELb0ELb0ELb0ELi2ELi4ELi4ELi4ELb0EEENS1_24CollectiveEpilogueBwdGQAISA_fSD_Li256ELb1ELb1EEENS1_19SingleTileSchedulerILb1ELb0ELb0ELi128EEEEEEEEEvNT_6ParamsE$_ZZN4cute6detail16composition_implINS_5tupleIJNS_1CILi8EEENS3_ILi2EEES5_S5_S4_S5_EEENS2_IJNS3_ILi1EEEiiiNS3_ILi72EEENS3_ILi512EEEEEENS2_IJNS2_IJS5_S5_S5_EEES5_NS3_ILi4EEEEEENS2_IJNS2_IJS7_S9_S4_EEENS3_ILi4096EEENS3_ILi16EEEEEEEEDaRKT_RKT0_RKT1_RKT2_ENKUlRKT_RKT0_E_clISC_SG_EEDaSW_SZ_ - $_ZN7cutlass13device_kernelIN5flash19enable_sm80_to_sm89INS1_16FlashAttnBwdSm80INS1_25CollectiveMainloopBwdSm80ILi2ELi2EN4cute5tupleIJNS5_1CILi128EEES8_NS7_ILi64EEEEEENS_6half_tEfNS_4arch4Sm80ELb0ELb0ELb1ELb1ELb1ELb0ELb0ELb0ELi2ELi4ELi4ELi4ELb0EEENS1_24CollectiveEpilogueBwdGQAISA_fSD_Li256ELb1ELb1EEENS1_19SingleTileSchedulerILb1ELb0ELb0ELi128EEEEEEEEEvNT_6ParamsE$_ZZN4cute6detail16composition_implINS_5tupleIJNS_1CILi8EEENS3_ILi2EEES5_S5_S4_S5_EEENS2_IJNS3_ILi1EEEiiiNS3_ILi72EEENS3_ILi512EEEEEENS2_IJNS2_IJS5_S5_S5_EEES5_NS3_ILi4EEEEEENS2_IJNS2_IJS7_S9_S4_EEENS3_ILi4096EEENS3_ILi16EEEEEEEEDaRKT_RKT0_RKT1_RKT2_ENKUlRKT_RKT0_E_clISB_SE_EEDaSW_SZ_)
$_ZN7cutlass13device_kernelIN5flash19enable_sm80_to_sm89INS1_16FlashAttnBwdSm80INS1_25CollectiveMainloopBwdSm80ILi2ELi2EN4cute5tupleIJNS5_1CILi128EEES8_NS7_ILi64EEEEEENS_6half_tEfNS_4arch4Sm80ELb0ELb0ELb1ELb1ELb1ELb0ELb0ELb0ELi2ELi4ELi4ELi4ELb0EEENS1_24CollectiveEpilogueBwdGQAISA_fSD_Li256ELb1ELb1EEENS1_19SingleTileSchedulerILb1ELb0ELb0ELi128EEEEEEEEEvNT_6ParamsE$_ZZN4cute6detail16composition_implINS_5tupleIJNS_1CILi8EEENS3_ILi2EEES5_S5_S4_S5_EEENS2_IJNS3_ILi1EEEiiiNS3_ILi72EEENS3_ILi512EEEEEENS2_IJNS2_IJS5_S5_S5_EEES5_NS3_ILi4EEEEEENS2_IJNS2_IJS7_S9_S4_EEENS3_ILi4096EEENS3_ILi16EEEEEEEEDaRKT_RKT0_RKT1_RKT2_ENKUlRKT_RKT0_E_clISB_SE_EEDaSW_SZ_:
[----:B------:R-:W-:-:S06]  /*98c0*/  IADD3 R4, R69, -c[0x0][0x20], RZ ;  /* 0x8000080045047a10 */ /* 0x000fcc0007ffe0ff */
[----:B------:R-:W5:Y:S01]  /*98d0*/  LDL R4, [R4] ;  /* 0x0000000004047983 */ /* 0x000f620000100800 */
[----:B------:R-:W-:Y:S01]  /*98e0*/  IMAD.MOV.U32 R2, RZ, RZ, R6 ;  /* 0x000000ffff027224 */ /* 0x000fe200078e0006 */
[----:B------:R-:W-:-:S04]  /*98f0*/  MOV R3, 0x0 ;  /* 0x0000000000037802 */ /* 0x000fc80000000f00 */
[----:B------:R-:W-:Y:S05]  /*9900*/  RET.REL.NODEC R2 `(_ZN7cutlass13device_kernelIN5flash19enable_sm80_to_sm89INS1_16FlashAttnBwdSm80INS1_25CollectiveMainloopBwdSm80ILi2ELi2EN4cute5tupleIJNS5_1CILi128EEES8_NS7_ILi64EEEEEENS_6half_tEfNS_4arch4Sm80ELb0ELb0ELb1ELb1ELb1ELb0ELb0ELb0ELi2ELi4ELi4ELi4ELb0EEENS1_24CollectiveEpilogueBwdGQAISA_fSD_Li256ELb1ELb1EEENS1_19SingleTileSchedulerILb1ELb0ELb0ELi128EEEEEEEEEvNT_6ParamsE) ;  /* 0xffff66f002007950 */ /* 0x000fea0003c3ffff */
        .type           $_ZN7cutlass13device_kernelIN5flash19enable_sm80_to_sm89INS1_16FlashAttnBwdSm80INS1_25CollectiveMainloopBwdSm80ILi2ELi2EN4cute5tupleIJNS5_1CILi128EEES8_NS7_ILi64EEEEEENS_6half_tEfNS_4arch4Sm80ELb0ELb0ELb1ELb1ELb1ELb0ELb0ELb0ELi2ELi4ELi4ELi4ELb0EEENS1_24CollectiveEpilogueBwdGQAISA_fSD_Li256ELb1ELb1EEENS1_19SingleTileSchedulerILb1ELb0ELb0ELi128EEEEEEEEEvNT_6ParamsE$_ZZN4cute6detail16composition_implINS_5tupleIJNS_1CILi8EEENS3_ILi2EEES5_S5_S4_S5_EEENS2_IJNS3_ILi1EEEiiiNS3_ILi72EEENS3_ILi512EEEEEENS2_IJNS2_IJS5_S5_S5_EEES5_NS3_ILi4EEEEEENS2_IJNS2_IJS7_S9_S4_EEENS3_ILi4096EEENS3_ILi16EEEEEEEEDaRKT_RKT0_RKT1_RKT2_ENKUlRKT_RKT0_E_clISC_SG_EEDaSW_SZ_,@function
        .size           $_ZN7cutlass13device_kernelIN5flash19enable_sm80_to_sm89INS1_16FlashAttnBwdSm80INS1_25CollectiveMainloopBwdSm80ILi2ELi2EN4cute5tupleIJNS5_1CILi128EEES8_NS7_ILi64EEEEEENS_6half_tEfNS_4arch4Sm80ELb0ELb0ELb1ELb1ELb1ELb0ELb0ELb0ELi2ELi4ELi4ELi4ELb0EEENS1_24CollectiveEpilogueBwdGQAISA_fSD_Li256ELb1ELb1EEENS1_19SingleTileSchedulerILb1ELb0ELb0ELi128EEEEEEEEEvNT_6ParamsE$_ZZN4cute6detail16composition_implINS_5tupleIJNS_1CILi8EEENS3_ILi2EEES5_S5_S4_S5_EEENS2_IJNS3_ILi1EEEiiiNS3_ILi72EEENS3_ILi512EEEEEENS2_IJNS2_IJS5_S5_S5_EEES5_NS3_ILi4EEEEEENS2_IJNS2_IJS7_S9_S4_EEENS3_ILi4096EEENS3_ILi16EEEEEEEEDaRKT_RKT0_RKT1_RKT2_ENKUlRKT_RKT0_E_clISC_SG_EEDaSW_SZ_,($_ZN7cutlass13device_kernelIN5flash19enable_sm80_to_sm89INS1_16FlashAttnBwdSm80INS1_25CollectiveMainloopBwdSm80ILi2ELi2EN4cute5tupleIJNS5_1CILi128EEES8_NS7_ILi64EEEEEENS_6half_tEfNS_4arch4Sm80ELb0ELb0ELb1ELb1ELb1ELb0ELb0ELb0ELi2ELi4ELi4ELi4ELb0EEENS1_24CollectiveEpilogueBwdGQAISA_fSD_Li256ELb1ELb1EEENS1_19SingleTileSchedulerILb1ELb0ELb0ELi128EEEEEEEEEvNT_6ParamsE$_ZZN4cute6upcastILi2ENS_5tupleIJNS1_IJNS_1CILi1EEENS1_IJNS2_ILi2EEES4_S4_EEEEEES4_NS1_IJS4_S4_EEEEEENS1_IJNS1_IJNS2_ILi0EEENS1_IJS3_NS2_ILi512EEEiEEEEEENS2_ILi4096EEENS1_IJiNS2_ILi8192EEEEEEEEEEEDaRKT0_RKT1_ENKUlRKT_RKT0_E_clIS6_SC_EEDaSP_SS_ - $_ZN7cutlass13device_kernelIN5flash19enable_sm80_to_sm89INS1_16FlashAttnBwdSm80INS1_25CollectiveMainloopBwdSm80ILi2ELi2EN4cute5tupleIJNS5_1CILi128EEES8_NS7_ILi64EEEEEENS_6half_tEfNS_4arch4Sm80ELb0ELb0ELb1ELb1ELb1ELb0ELb0ELb0ELi2ELi4ELi4ELi4ELb0EEENS1_24CollectiveEpilogueBwdGQAISA_fSD_Li256ELb1ELb1EEENS1_19SingleTileSchedulerILb1ELb0ELb0ELi128EEEEEEEEEvNT_6ParamsE$_ZZN4cute6detail16composition_implINS_5tupleIJNS_1CILi8EEENS3_ILi2EEES5_S5_S4_S5_EEENS2_IJNS3_ILi1EEEiiiNS3_ILi72EEENS3_ILi512EEEEEENS2_IJNS2_IJS5_S5_S5_EEES5_NS3_ILi4EEEEEENS2_IJNS2_IJS7_S9_S4_EEENS3_ILi4096EEENS3_ILi16EEEEEEEEDaRKT_RKT0_RKT1_RKT2_ENKUlRKT_RKT0_E_clISC_SG_EEDaSW_SZ_)
$_ZN7cutlass13device_kernelIN5flash19enable_sm80_to_sm89INS1_16FlashAttnBwdSm80INS1_25CollectiveMainloopBwdSm80ILi2ELi2EN4cute5tupleIJNS5_1CILi128EEES8_NS7_ILi64EEEEEENS_6half_tEfNS_4arch4Sm80ELb0ELb0ELb1ELb1ELb1ELb0ELb0ELb0ELi2ELi4ELi4ELi4ELb0EEENS1_24CollectiveEpilogueBwdGQAISA_fSD_Li256ELb1ELb1EEENS1_19SingleTileSchedulerILb1ELb0ELb0ELi128EEEEEEEEEvNT_6ParamsE$_ZZN4cute6detail16composition_implINS_5tupleIJNS_1CILi8EEENS3_ILi2EEES5_S5_S4_S5_EEENS2_IJNS3_ILi1EEEiiiNS3_ILi72EEENS3_ILi512EEEEEENS2_IJNS2_IJS5_S5_S5_EEES5_NS3_ILi4EEEEEENS2_IJNS2_IJS7_S9_S4_EEENS3_ILi4096EEENS3_ILi16EEEEEEEEDaRKT_RKT0_RKT1_RKT2_ENKUlRKT_RKT0_E_clISC_SG_EEDaSW_SZ_:
[----:B------:R-:W-:-:S05]  /*9910*/  IADD3 R5, R69, -c[0x0][0x20], RZ ;  /* 0x8000080045057a10 */ /* 0x000fca0007ffe0ff */
[----:B------:R1:W5:Y:S04]  /*9920*/  LDL R3, [R5+0x8] ;  /* 0x0000080005037983 */ /* 0x0003680000100800 */
[----:B------:R1:W5:Y:S01]  /*9930*/  LDL R2, [R5+0x4] ;  /* 0x0000040005027983 */ /* 0x0003620000100800 */
[----:B------:R-:W-:Y:S01]  /*9940*/  IMAD.MOV.U32 R30, RZ, RZ, R6 ;  /* 0x000000ffff1e7224 */ /* 0x000fe200078e0006 */
[----:B------:R-:W-:-:S04]  /*9950*/  MOV R31, 0x0 ;  /* 0x00000000001f7802 */ /* 0x000fc80000000f00 */
[----:B------:R-:W-:Y:S05]  /*9960*/  RET.REL.NODEC R30 `(_ZN7cutlass13device_kernelIN5flash19enable_sm80_to_sm89INS1_16FlashAttnBwdSm80INS1_25CollectiveMainloopBwdSm80ILi2ELi2EN4cute5tupleIJNS5_1CILi128EEES8_NS7_ILi64EEEEEENS_6half_tEfNS_4arch4Sm80ELb0ELb0ELb1ELb1ELb1ELb0ELb0ELb0ELi2ELi4ELi4ELi4ELb0EEENS1_24CollectiveEpilogueBwdGQAISA_fSD_Li256ELb1ELb1EEENS1_19SingleTileSchedulerILb1ELb0ELb0ELi128EEEEEEEEEvNT_6ParamsE) ;  /* 0xffff66901e007950 */ /* 0x000fea0003c3ffff */
        .type           $_ZN7cutlass13device_kernelIN5flash19enable_sm80_to_sm89INS1_16FlashAttnBwdSm80INS1_25CollectiveMainloopBwdSm80ILi2ELi2EN4cute5tupleIJNS5_1CILi128EEES8_NS7_ILi64EEEEEENS_6half_tEfNS_4arch4Sm80ELb0ELb0ELb1ELb1ELb1ELb0ELb0ELb0ELi2ELi4ELi4ELi4ELb0EEENS1_24CollectiveEpilogueBwdGQAISA_fSD_Li256ELb1ELb1EEENS1_19SingleTileSchedulerILb1ELb0ELb0ELi128EEEEEEEEEvNT_6ParamsE$_ZZN4cute6upcastILi2ENS_5tupleIJNS1_IJNS_1CILi1EEENS1_IJNS2_ILi2EEES4_S4_EEEEEES4_NS1_IJS4_S4_EEEEEENS1_IJNS1_IJNS2_ILi0EEENS1_IJS3_NS2_ILi512EEEiEEEEEENS2_ILi4096EEENS1_IJiNS2_ILi8192EEEEEEEEEEEDaRKT0_RKT1_ENKUlRKT_RKT0_E_clIS6_SC_EEDaSP_SS_,@function
        .size           $_ZN7cutlass13device_kernelIN5flash19enable_sm80_to_sm89INS1_16FlashAttnBwdSm80INS1_25CollectiveMainloopBwdSm80ILi2ELi2EN4cute5tupleIJNS5_1CILi128EEES8_NS7_ILi64EEEEEENS_6half_tEfNS_4arch4Sm80ELb0ELb0ELb1ELb1ELb1ELb0ELb0ELb0ELi2ELi4ELi4ELi4ELb0EEENS1_24CollectiveEpilogueBwdGQAISA_fSD_Li256ELb1ELb1EEENS1_19SingleTileSchedulerILb1ELb0ELb0ELi128EEEEEEEEEvNT_6ParamsE$_ZZN4cute6upcastILi2ENS_5tupleIJNS1_IJNS_1CILi1EEENS1_IJNS2_ILi2EEES4_S4_EEEEEES4_NS1_IJS4_S4_EEEEEENS1_IJNS1_IJNS2_ILi0EEENS1_IJS3_NS2_ILi512EEEiEEEEEENS2_ILi4096EEENS1_IJiNS2_ILi8192EEEEEEEEEEEDaRKT0_RKT1_ENKUlRKT_RKT0_E_clIS6_SC_EEDaSP_SS_,($_ZN7cutlass13device_kernelIN5flash19enable_sm80_to_sm89INS1_16FlashAttnBwdSm80INS1_25CollectiveMainloopBwdSm80ILi2ELi2EN4cute5tupleIJNS5_1CILi128EEES8_NS7_ILi64EEEEEENS_6half_tEfNS_4arch4Sm80ELb0ELb0ELb1ELb1ELb1ELb0ELb0ELb0ELi2ELi4ELi4ELi4ELb0EEENS1_24CollectiveEpilogueBwdGQAISA_fSD_Li256ELb1ELb1EEENS1_19SingleTileSchedulerILb1ELb0ELb0ELi128EEEEEEEEEvNT_6ParamsE$_ZZN4cute6upcastILi2ENS_5tupleIJNS1_IJNS_1CILi1EEENS1_IJNS2_ILi2EEES4_S4_EEEEEES4_NS1_IJS4_S4_EEEEEENS1_IJNS1_IJNS2_ILi0EEENS1_IJS3_NS2_ILi512EEEiEEEEEENS2_ILi4096EEENS1_IJiNS2_ILi8192EEEEEEEEEEEDaRKT0_RKT1_ENKUlRKT_RKT0_E_clIS7_SF_EEDaSP_SS_ - $_ZN7cutlass13device_kernelIN5flash19enable_sm80_to_sm89INS1_16FlashAttnBwdSm80INS1_25CollectiveMainloopBwdSm80ILi2ELi2EN4cute5tupleIJNS5_1CILi128EEES8_NS7_ILi64EEEEEENS_6half_tEfNS_4arch4Sm80ELb0ELb0ELb1ELb1ELb1ELb0ELb0ELb0ELi2ELi4ELi4ELi4ELb0EEENS1_24CollectiveEpilogueBwdGQAISA_fSD_Li256ELb1ELb1EEENS1_19SingleTileSchedulerILb1ELb0ELb0ELi128EEEEEEEEEvNT_6ParamsE$_ZZN4cute6upcastILi2ENS_5tupleIJNS1_IJNS_1CILi1EEENS1_IJNS2_ILi2EEES4_S4_EEEEEES4_NS1_IJS4_S4_EEEEEENS1_IJNS1_IJNS2_ILi0EEENS1_IJS3_NS2_ILi512EEEiEEEEEENS2_ILi4096EEENS1_IJiNS2_ILi8192EEEEEEEEEEEDaRKT0_RKT1_ENKUlRKT_RKT0_E_clIS6_SC_EEDaSP_SS_)
$_ZN7cutlass13device_kernelIN5flash19enable_sm80_to_sm89INS1_16FlashAttnBwdSm80INS1_25CollectiveMainloopBwdSm80ILi2ELi2EN4cute5tupleIJNS5_1CILi128EEES8_NS7_ILi64EEEEEENS_6half_tEfNS_4arch4Sm80ELb0ELb0ELb1ELb1ELb1ELb0ELb0ELb0ELi2ELi4ELi4ELi4ELb0EEENS1_24CollectiveEpilogueBwdGQAISA_fSD_Li256ELb1ELb1EEENS1_19SingleTileSchedulerILb1ELb0ELb0ELi128EEEEEEEEEvNT_6ParamsE$_ZZN4cute6upcastILi2ENS_5tupleIJNS1_IJNS_1CILi1EEENS1_IJNS2_ILi2EEES4_S4_EEEEEES4_NS1_IJS4_S4_EEEEEENS1_IJNS1_IJNS2_ILi0EEENS1_IJS3_NS2_ILi512EEEiEEEEEENS2_ILi4096EEENS1_IJiNS2_ILi8192EEEEEEEEEEEDaRKT0_RKT1_ENKUlRKT_RKT0_E_clIS6_SC_EEDaSP_SS_:
[----:B------:R-:W-:-:S06]  /*9970*/  IADD3 R3, R5, -c[0x0][0x20], RZ ;  /* 0x8000080005037a10 */ /* 0x000fcc0007ffe0ff */
[----:B------:R-:W2:Y:S02]  /*9980*/  LDL R3, [R3] ;  /* 0x0000000003037983 */ /* 0x000ea40000100800 */
[----:B--2---:R-:W-:Y:S01]  /*9990*/  LEA.HI R20, R3, R3, RZ, 0x1 ;  /* 0x0000000303147211 */ /* 0x004fe200078f08ff */
[----:B------:R-:W-:-:S03]  /*99a0*/  IMAD.MOV.U32 R3, RZ, RZ, 0x0 ;  /* 0x00000000ff037424 */ /* 0x000fc600078e00ff */
[----:B------:R-:W-:Y:S01]  /*99b0*/  SHF.R.S32.HI R20, RZ, 0x1, R20 ;  /* 0x00000001ff147819 */ /* 0x000fe20000011414 */
[----:B------:R-:W-:Y:S06]  /*99c0*/  RET.REL.NODEC R2 `(_ZN7cutlass13device_kernelIN5flash19enable_sm80_to_sm89INS1_16FlashAttnBwdSm80INS1_25CollectiveMainloopBwdSm80ILi2ELi2EN4cute5tupleIJNS5_1CILi128EEES8_NS7_ILi64EEEEEENS_6half_tEfNS_4arch4Sm80ELb0ELb0ELb1ELb1ELb1ELb0ELb0ELb0ELi2ELi4ELi4ELi4ELb0EEENS1_24CollectiveEpilogueBwdGQAISA_fSD_Li256ELb1ELb1EEENS1_19SingleTileSchedulerILb1ELb0ELb0ELi128EEEEEEEEEvNT_6ParamsE) ;  /* 0xffff663002007950 */ /* 0x000fec0003c3ffff */
        .type           $_ZN7cutlass13device_kernelIN5flash19enable_sm80_to_sm89INS1_16FlashAttnBwdSm80INS1_25CollectiveMainloopBwdSm80ILi2ELi2EN4cute5tupleIJNS5_1CILi128EEES8_NS7_ILi64EEEEEENS_6half_tEfNS_4arch4Sm80ELb0ELb0ELb1ELb1ELb1ELb0ELb0ELb0ELi2ELi4ELi4ELi4ELb0EEENS1_24CollectiveEpilogueBwdGQAISA_fSD_Li256ELb1ELb1EEENS1_19SingleTileSchedulerILb1ELb0ELb0ELi128EEEEEEEEEvNT_6ParamsE$_ZZN4cute6upcastILi2ENS_5tupleIJNS1_IJNS_1CILi1EEENS1_IJNS2_ILi2EEES4_S4_EEEEEES4_NS1_IJS4_S4_EEEEEENS1_IJNS1_IJNS2_ILi0EEENS1_IJS3_NS2_ILi512EEEiEEEEEENS2_ILi4096EEENS1_IJiNS2_ILi8192EEEEEEEEEEEDaRKT0_RKT1_ENKUlRKT_RKT0_E_clIS7_SF_EEDaSP_SS_,@function
        .size           $_ZN7cutlass13device_kernelIN5flash19enable_sm80_to_sm89INS1_16FlashAttnBwdSm80INS1_25CollectiveMainloopBwdSm80ILi2ELi2EN4cute5tupleIJNS5_1CILi128EEES8_NS7_ILi64EEEEEENS_6half_tEfNS_4arch4Sm80ELb0ELb0ELb1ELb1ELb1ELb0ELb0ELb0ELi2ELi4ELi4ELi4ELb0EEENS1_24CollectiveEpilogueBwdGQAISA_fSD_Li256ELb1ELb1EEENS1_19SingleTileSchedulerILb1ELb0ELb0ELi128EEEEEEEEEvNT_6ParamsE$_ZZN4cute6upcastILi2ENS_5tupleIJNS1_IJNS_1CILi1EEENS1_IJNS2_ILi2EEES4_S4_EEEEEES4_NS1_IJS4_S4_EEEEEENS1_IJNS1_IJNS2_ILi0EEENS1_IJS3_NS2_ILi512EEEiEEEEEENS2_ILi4096EEENS1_IJiNS2_ILi8192EEEEEEEEEEEDaRKT0_RKT1_ENKUlRKT_RKT0_E_clIS7_SF_EEDaSP_SS_,($_ZN7cutlass13device_kernelIN5flash19enable_sm80_to_sm89INS1_16FlashAttnBwdSm80INS1_25CollectiveMainloopBwdSm80ILi2ELi2EN4cute5tupleIJNS5_1CILi128EEES8_NS7_ILi64EEEEEENS_6half_tEfNS_4arch4Sm80ELb0ELb0ELb1ELb1ELb1ELb0ELb0ELb0ELi2ELi4ELi4ELi4ELb0EEENS1_24CollectiveEpilogueBwdGQAISA_fSD_Li256ELb1ELb1EEENS1_19SingleTileSchedulerILb1ELb0ELb0ELi128EEEEEEEEEvNT_6ParamsE$_ZZN4cute7flattenINS_5tupleIJNS1_IJNS_1CILi0EEENS1_IJNS2_ILi1EEENS2_ILi512EEEiEEEEEENS2_ILi4096EEENS1_IJiNS2_ILi8192EEEEEEEEEEEDaRKT_ENKUlRKT_E_clIS7_EEDaSH_ - $_ZN7cutlass13device_kernelIN5flash19enable_sm80_to_sm89INS1_16FlashAttnBwdSm80INS1_25CollectiveMainloopBwdSm80ILi2ELi2EN4cute5tupleIJNS5_1CILi128EEES8_NS7_ILi64EEEEEENS_6half_tEfNS_4arch4Sm80ELb0ELb0ELb1ELb1ELb1ELb0ELb0ELb0ELi2ELi4ELi4ELi4ELb0EEENS1_24CollectiveEpilogueBwdGQAISA_fSD_Li256ELb1ELb1EEENS1_19SingleTileSchedulerILb1ELb0ELb0ELi128EEEEEEEEEvNT_6ParamsE$_ZZN4cute6upcastILi2ENS_5tupleIJNS1_IJNS_1CILi1EEENS1_IJNS2_ILi2EEES4_S4_EEEEEES4_NS1_IJS4_S4_EEEEEENS1_IJNS1_IJNS2_ILi0EEENS1_IJS3_NS2_ILi512EEEiEEEEEENS2_ILi4096EEENS1_IJiNS2_ILi8192EEEEEEEEEEEDaRKT0_RKT1_ENKUlRKT_RKT0_E_clIS7_SF_EEDaSP_SS_)
$_ZN7cutlass13device_kernelIN5flash19enable_sm80_to_sm89INS1_16FlashAttnBwdSm80INS1_25CollectiveMainloopBwdSm80ILi2ELi2EN4cute5tupleIJNS5_1CILi128EEES8_NS7_ILi64EEEEEENS_6half_tEfNS_4arch4Sm80ELb0ELb0ELb1ELb1ELb1ELb0ELb0ELb0ELi2ELi4ELi4ELi4ELb0EEENS1_24CollectiveEpilogueBwdGQAISA_fSD_Li256ELb1ELb1EEENS1_19SingleTileSchedulerILb1ELb0ELb0ELi128EEEEEEEEEvNT_6ParamsE$_ZZN4cute6upcastILi2ENS_5tupleIJNS1_IJNS_1CILi1EEENS1_IJNS2_ILi2EEES4_S4_EEEEEES4_NS1_IJS4_S4_EEEEEENS1_IJNS1_IJNS2_ILi0EEENS1_IJS3_NS2_ILi512EEEiEEEEEENS2_ILi4096EEENS1_IJiNS2_ILi8192EEEEEEEEEEEDaRKT0_RKT1_ENKUlRKT_RKT0_E_clIS7_SF_EEDaSP_SS_:
[----:B------:R-:W-:Y:S01]  /*99d0*/  IMAD.MOV.U32 R22, RZ, RZ, R18 ;  /* 0x000000ffff167224 */ /* 0x000fe200078e0012 */
[----:B------:R-:W-:Y:S01]  /*99e0*/  LEA.HI R2, R2, R2, RZ, 0x1 ;  /* 0x0000000202027211 */ /* 0x000fe200078f08ff */
[----:B------:R-:W-:-:S03]  /*99f0*/  IMAD.MOV.U32 R23, RZ, RZ, 0x0 ;  /* 0x00000000ff177424 */ /* 0x000fc600078e00ff */
[----:B------:R-:W-:Y:S01]  /*9a00*/  SHF.R.S32.HI R2, RZ, 0x1, R2 ;  /* 0x00000001ff027819 */ /* 0x000fe20000011402 */
[----:B------:R-:W-:Y:S06]  /*9a10*/  RET.REL.NODEC R22 `(_ZN7cutlass13device_kernelIN5flash19enable_sm80_to_sm89INS1_16FlashAttnBwdSm80INS1_25CollectiveMainloopBwdSm80ILi2ELi2EN4cute5tupleIJNS5_1CILi128EEES8_NS7_ILi64EEEEEENS_6half_tEfNS_4arch4Sm80ELb0ELb0ELb1ELb1ELb1ELb0ELb0ELb0ELi2ELi4ELi4ELi4ELb0EEENS1_24CollectiveEpilogueBwdGQAISA_fSD_Li256ELb1ELb1EEENS1_19SingleTileSchedulerILb1ELb0ELb0ELi128EEEEEEEEEvNT_6ParamsE) ;  /* 0xffff65e016007950 */ /* 0x000fec0003c3ffff */
        .type           $_ZN7cutlass13device_kernelIN5flash19enable_sm80_to_sm89INS1_16FlashAttnBwdSm80INS1_25CollectiveMainloopBwdSm80ILi2ELi2EN4cute5tupleIJNS5_1CILi128EEES8_NS7_ILi64EEEEEENS_6half_tEfNS_4arch4Sm80ELb0ELb0ELb1ELb1ELb1ELb0ELb0ELb0ELi2ELi4ELi4ELi4ELb0EEENS1_24CollectiveEpilogueBwdGQAISA_fSD_Li256ELb1ELb1EEENS1_19SingleTileSchedulerILb1ELb0ELb0ELi128EEEEEEEEEvNT_6ParamsE$_ZZN4cute7flattenINS_5tupleIJNS1_IJNS_1CILi0EEENS1_IJNS2_ILi1EEENS2_ILi512EEEiEEEEEENS2_ILi4096EEENS1_IJiNS2_ILi8192EEEEEEEEEEEDaRKT_ENKUlRKT_E_clIS7_EEDaSH_,@function
        .size           $_ZN7cutlass13device_kernelIN5flash19enable_sm80_to_sm89INS1_16FlashAttnBwdSm80INS1_25CollectiveMainloopBwdSm80ILi2ELi2EN4cute5tupleIJNS5_1CILi128EEES8_NS7_ILi64EEEEEENS_6half_tEfNS_4arch4Sm80ELb0ELb0ELb1ELb1ELb1ELb0ELb0ELb0ELi2ELi4ELi4ELi4ELb0EEENS1_24CollectiveEpilogueBwdGQAISA_fSD_Li256ELb1ELb1EEENS1_19SingleTileSchedulerILb1ELb0ELb0ELi128EEEEEEEEEvNT_6ParamsE$_ZZN4cute7flattenINS_5tupleIJNS1_IJNS_1CILi0EEENS1_IJNS2_ILi1EEENS2_ILi512EEEiEEEEEENS2_ILi4096EEENS1_IJiNS2_ILi8192EEEEEEEEEEEDaRKT_ENKUlRKT_E_clIS7_EEDaSH_,($_ZN7cutlass13device_kernelIN5flash19enable_sm80_to_sm89INS1_16FlashAttnBwdSm80INS1_25CollectiveMainloopBwdSm80ILi2ELi2EN4cute5tupleIJNS5_1CILi128EEES8_NS7_ILi64EEEEEENS_6half_tEfNS_4arch4Sm80ELb0ELb0ELb1ELb1ELb1ELb0ELb0ELb0ELi2ELi4ELi4ELi4ELb0EEENS1_24CollectiveEpilogueBwdGQAISA_fSD_Li256ELb1ELb1EEENS1_19SingleTileSchedulerILb1ELb0ELb0ELi128EEEEEEEEEvNT_6ParamsE$_ZZN4cute7flattenINS_5tupleIJNS1_IJNS_1CILi0EEENS1_IJNS2_ILi1EEENS2_ILi512EEEiEEEEEENS2_ILi4096EEENS1_IJiNS2_ILi8192EEEEEEEEEEEDaRKT_ENKUlRKT_E_clISA_EEDaSH_ - $_ZN7cutlass13device_kernelIN5flash19enable_sm80_to_sm89INS1_16FlashAttnBwdSm80INS1_25CollectiveMainloopBwdSm80ILi2ELi2EN4cute5tupleIJNS5_1CILi128EEES8_NS7_ILi64EEEEEENS_6half_tEfNS_4arch4Sm80ELb0ELb0ELb1ELb1ELb1ELb0ELb0ELb0ELi2ELi4ELi4ELi4ELb0EEENS1_24CollectiveEpilogueBwdGQAISA_fSD_Li256ELb1ELb1EEENS1_19SingleTileSchedulerILb1ELb0ELb0ELi128EEEEEEEEEvNT_6ParamsE$_ZZN4cute7flattenINS_5tupleIJNS1_IJNS_1CILi0EEENS1_IJNS2_ILi1EEENS2_ILi512EEEiEEEEEENS2_ILi4096EEENS1_IJiNS2_ILi8192EEEEEEEEEEEDaRKT_ENKUlRKT_E_clIS7_EEDaSH_)
$_ZN7cutlass13device_kernelIN5flash19enable_sm80_to_sm89INS1_16FlashAttnBwdSm80INS1_25CollectiveMainloopBwdSm80ILi2ELi2EN4cute5tupleIJNS5_1CILi128EEES8_NS7_ILi64EEEEEENS_6half_tEfNS_4arch4Sm80ELb0ELb0ELb1ELb1ELb1ELb0ELb0ELb0ELi2ELi4ELi4ELi4ELb0EEENS1_24CollectiveEpilogueBwdGQAISA_fSD_Li256ELb1ELb1EEENS1_19SingleTileSchedulerILb1ELb0ELb0ELi128EEEEEEEEEvNT_6ParamsE$_ZZN4cute7flattenINS_5tupleIJNS1_IJNS_1CILi0EEENS1_IJNS2_ILi1EEENS2_ILi512EEEiEEEEEENS2_ILi4096EEENS1_IJiNS2_ILi8192EEEEEEEEEEEDaRKT_ENKUlRKT_E_clIS7_EEDaSH_:
[----:B------:R-:W-:-:S04]  /*9a20*/  MOV R3, 0x0 ;  /* 0x0000000000037802 */ /* 0x000fc80000000f00 */
[----:B------:R-:W-:Y:S05]  /*9a30*/  RET.REL.NODEC R2 `(_ZN7cutlass13device_kernelIN5flash19enable_sm80_to_sm89INS1_16FlashAttnBwdSm80INS1_25CollectiveMainloopBwdSm80ILi2ELi2EN4cute5tupleIJNS5_1CILi128EEES8_NS7_ILi64EEEEEENS_6half_tEfNS_4arch4Sm80ELb0ELb0ELb1ELb1ELb1ELb0ELb0ELb0ELi2ELi4ELi4ELi4ELb0EEENS1_24CollectiveEpilogueBwdGQAISA_fSD_Li256ELb1ELb1EEENS1_19SingleTileSchedulerILb1ELb0ELb0ELi128EEEEEEEEEvNT_6ParamsE) ;  /* 0xffff65c002007950 */ /* 0x000fea0003c3ffff */
        .type           $_ZN7cutlass13device_kernelIN5flash19enable_sm80_to_sm89INS1_16FlashAttnBwdSm80INS1_25CollectiveMainloopBwdSm80ILi2ELi2EN4cute5tupleIJNS5_1CILi128EEES8_NS7_ILi64EEEEEENS_6half_tEfNS_4arch4Sm80ELb0ELb0ELb1ELb1ELb1ELb0ELb0ELb0ELi2ELi4ELi4ELi4ELb0EEENS1_24CollectiveEpilogueBwdGQAISA_fSD_Li256ELb1ELb1EEENS1_19SingleTileSchedulerILb1ELb0ELb0ELi128EEEEEEEEEvNT_6ParamsE$_ZZN4cute7flattenINS_5tupleIJNS1_IJNS_1CILi0EEENS1_IJNS2_ILi1EEENS2_ILi512EEEiEEEEEENS2_ILi4096EEENS1_IJiNS2_ILi8192EEEEEEEEEEEDaRKT_ENKUlRKT_E_clISA_EEDaSH_,@function
        .size           $_ZN7cutlass13device_kernelIN5flash19enable_sm80_to_sm89INS1_16FlashAttnBwdSm80INS1_25CollectiveMainloopBwdSm80ILi2ELi2EN4cute5tupleIJNS5_1CILi128EEES8_NS7_ILi64EEEEEENS_6half_tEfNS_4arch4Sm80ELb0ELb0ELb1ELb1ELb1ELb0ELb0ELb0ELi2ELi4ELi4ELi4ELb0EEENS1_24CollectiveEpilogueBwdGQAISA_fSD_Li256ELb1ELb1EEENS1_19SingleTileSchedulerILb1ELb0ELb0ELi128EEEEEEEEEvNT_6ParamsE$_ZZN4cute7flattenINS_5tupleIJNS1_IJNS_1CILi0EEENS1_IJNS2_ILi1EEENS2_ILi512EEEiEEEEEENS2_ILi4096EEENS1_IJiNS2_ILi8192EEEEEEEEEEEDaRKT_ENKUlRKT_E_clISA_EEDaSH_,($_ZN7cutlass13device_kernelIN5flash19enable_sm80_to_sm89INS1_16FlashAttnBwdSm80INS1_25CollectiveMainloopBwdSm80ILi2ELi2EN4cute5tupleIJNS5_1CILi128EEES8_NS7_ILi64EEEEEENS_6half_tEfNS_4arch4Sm80ELb0ELb0ELb1ELb1ELb1ELb0ELb0ELb0ELi2ELi4ELi4ELi4ELb0EEENS1_24CollectiveEpilogueBwdGQAISA_fSD_Li256ELb1ELb1EEENS1_19SingleTileSchedulerILb1ELb0ELb0ELi128EEEEEEEEEvNT_6ParamsE$_ZZN4cute7flattenINS_5tupleIJNS_1CILi1EEENS1_IJNS2_ILi8EEEiiEEENS2_ILi64EEENS1_IJiNS2_ILi144EEENS2_ILi288EEEEEENS2_ILi512EEEEEEEEDaRKT_ENKUlRKT_E_clIS5_EEDaSH_ - $_ZN7cutlass13device_kernelIN5flash19enable_sm80_to_sm89INS1_16FlashAttnBwdSm80INS1_25CollectiveMainloopBwdSm80ILi2ELi2EN4cute5tupleIJNS5_1CILi128EEES8_NS7_ILi64EEEEEENS_6half_tEfNS_4arch4Sm80ELb0ELb0ELb1ELb1ELb1ELb0ELb0ELb0ELi2ELi4ELi4ELi4ELb0EEENS1_24CollectiveEpilogueBwdGQAISA_fSD_Li256ELb1ELb1EEENS1_19SingleTileSchedulerILb1ELb0ELb0ELi128EEEEEEEEEvNT_6ParamsE$_ZZN4cute7flattenINS_5tupleIJNS1_IJNS_1CILi0EEENS1_IJNS2_ILi1EEENS2_ILi512EEEiEEEEEENS2_ILi4096EEENS1_IJiNS2_ILi8192EEEEEEEEEEEDaRKT_ENKUlRKT_E_clISA_EEDaSH_)
$_ZN7cutlass13device_kernelIN5flash19enable_sm80_to_sm89INS1_16FlashAttnBwdSm80INS1_25CollectiveMainloopBwdSm80ILi2ELi2EN4cute5tupleIJNS5_1CILi128EEES8_NS7_ILi64EEEEEENS_6half_tEfNS_4arch4Sm80ELb0ELb0ELb1ELb1ELb1ELb0ELb0ELb0ELi2ELi4ELi4ELi4ELb0EEENS1_24CollectiveEpilogueBwdGQAISA_fSD_Li256ELb1ELb1EEENS1_19SingleTileSchedulerILb1ELb0ELb0ELi128EEEEEEEEEvNT_6ParamsE$_ZZN4cute7flattenINS_5tupleIJNS1_IJNS_1CILi0EEENS1_IJNS2_ILi1EEENS2_ILi512EEEiEEEEEENS2_ILi4096EEENS1_IJiNS2_ILi8192EEEEEEEEEEEDaRKT_ENKUlRKT_E_clISA_EEDaSH_:
[----:B------:R-:W-:-:S04]  /*9a40*/  MOV R3, 0x0 ;  /* 0x0000000000037802 */ /* 0x000fc80000000f00 */
[----:B------:R-:W-:Y:S05]  /*9a50*/  RET.REL.NODEC R2 `(_ZN7cutlass13device_kernelIN5flash19enable_sm80_to_sm89INS1_16FlashAttnBwdSm80INS1_25CollectiveMainloopBwdSm80ILi2ELi2EN4cute5tupleIJNS5_1CILi128EEES8_NS7_ILi64EEEEEENS_6half_tEfNS_4arch4Sm80ELb0ELb0ELb1ELb1ELb1ELb0ELb0ELb0ELi2ELi4ELi4ELi4ELb0EEENS1_24CollectiveEpilogueBwdGQAISA_fSD_Li256ELb1ELb1EEENS1_19SingleTileSchedulerILb1ELb0ELb0ELi128EEEEEEEEEvNT_6ParamsE) ;  /* 0xffff65a002007950 */ /* 0x000fea0003c3ffff */
        .type           $_ZN7cutlass13device_kernelIN5flash19enable_sm80_to_sm89INS1_16FlashAttnBwdSm80INS1_25CollectiveMainloopBwdSm80ILi2ELi2EN4cute5tupleIJNS5_1CILi128EEES8_NS7_ILi64EEEEEENS_6half_tEfNS_4arch4Sm80ELb0ELb0ELb1ELb1ELb1ELb0ELb0ELb0ELi2ELi4ELi4ELi4ELb0EEENS1_24CollectiveEpilogueBwdGQAISA_fSD_Li256ELb1ELb1EEENS1_19SingleTileSchedulerILb1ELb0ELb0ELi128EEEEEEEEEvNT_6ParamsE$_ZZN4cute7flattenINS_5tupleIJNS_1CILi1EEENS1_IJNS2_ILi8EEEiiEEENS2_ILi64EEENS1_IJiNS2_ILi144EEENS2_ILi288EEEEEENS2_ILi512EEEEEEEEDaRKT_ENKUlRKT_E_clIS5_EEDaSH_,@function
        .size           $_ZN7cutlass13device_kernelIN5flash19enable_sm80_to_sm89INS1_16FlashAttnBwdSm80INS1_25CollectiveMainloopBwdSm80ILi2ELi2EN4cute5tupleIJNS5_1CILi128EEES8_NS7_ILi64EEEEEENS_6half_tEfNS_4arch4Sm80ELb0ELb0ELb1ELb1ELb1ELb0ELb0ELb0ELi2ELi4ELi4ELi4ELb0EEENS1_24CollectiveEpilogueBwdGQAISA_fSD_Li256ELb1ELb1EEENS1_19SingleTileSchedulerILb1ELb0ELb0ELi128EEEEEEEEEvNT_6ParamsE$_ZZN4cute7flattenINS_5tupleIJNS_1CILi1EEENS1_IJNS2_ILi8EEEiiEEENS2_ILi64EEENS1_IJiNS2_ILi144EEENS2_ILi288EEEEEENS2_ILi512EEEEEEEEDaRKT_ENKUlRKT_E_clIS5_EEDaSH_,($_ZN7cutlass13device_kernelIN5flash19enable_sm80_to_sm89INS1_16FlashAttnBwdSm80INS1_25CollectiveMainloopBwdSm80ILi2ELi2EN4cute5tupleIJNS5_1CILi128EEES8_NS7_ILi64EEEEEENS_6half_tEfNS_4arch4Sm80ELb0ELb0ELb1ELb1ELb1ELb0ELb0ELb0ELi2ELi4ELi4ELi4ELb0EEENS1_24CollectiveEpilogueBwdGQAISA_fSD_Li256ELb1ELb1EEENS1_19SingleTileSchedulerILb1ELb0ELb0ELi128EEEEEEEEEvNT_6ParamsE$_ZZN4cute7flattenINS_5tupleIJNS_1CILi1EEENS1_IJNS2_ILi8EEEiiEEENS2_ILi64EEENS1_IJiNS2_ILi144EEENS2_ILi288EEEEEENS2_ILi512EEEEEEEEDaRKT_ENKUlRKT_E_clIS9_EEDaSH_ - $_ZN7cutlass13device_kernelIN5flash19enable_sm80_to_sm89INS1_16FlashAttnBwdSm80INS1_25CollectiveMainloopBwdSm80ILi2ELi2EN4cute5tupleIJNS5_1CILi128EEES8_NS7_ILi64EEEEEENS_6half_tEfNS_4arch4Sm80ELb0ELb0ELb1ELb1ELb1ELb0ELb0ELb0ELi2ELi4ELi4ELi4ELb0EEENS1_24CollectiveEpilogueBwdGQAISA_fSD_Li256ELb1ELb1EEENS1_19SingleTileSchedulerILb1ELb0ELb0ELi128EEEEEEEEEvNT_6ParamsE$_ZZN4cute7flattenINS_5tupleIJNS_1CILi1EEENS1_IJNS2_ILi8EEEiiEEENS2_ILi64EEENS1_IJiNS2_ILi144EEENS2_ILi288EEEEEENS2_ILi512EEEEEEEEDaRKT_ENKUlRKT_E_clIS5_EEDaSH_)
$_ZN7cutlass13device_kernelIN5flash19enable_sm80_to_sm89INS1_16FlashAttnBwdSm80INS1_25CollectiveMainloopBwdSm80ILi2ELi2EN4cute5tupleIJNS5_1CILi128EEES8_NS7_ILi64EEEEEENS_6half_tEfNS_4arch4Sm80ELb0ELb0ELb1ELb1ELb1ELb0ELb0ELb0ELi2ELi4ELi4ELi4ELb0EEENS1_24CollectiveEpilogueBwdGQAISA_fSD_Li256ELb1ELb1EEENS1_19SingleTileSchedulerILb1ELb0ELb0ELi128EEEEEEEEEvNT_6ParamsE$_ZZN4cute7flattenINS_5tupleIJNS_1CILi1EEENS1_IJNS2_ILi8EEEiiEEENS2_ILi64EEENS1_IJiNS2_ILi144EEENS2_ILi288EEEEEENS2_ILi512EEEEEEEEDaRKT_ENKUlRKT_E_clIS5_EEDaSH_:
[----:B------:R-:W-:Y:S02]  /*9a60*/  MOV R34, R4 ;  /* 0x0000000400227202 */ /* 0x000fe40000000f00 */
[----:B------:R-:W-:Y:S02]  /*9a70*/  MOV R35, 0x0 ;  /* 0x0000000000237802 */ /* 0x000fe40000000f00 */
[----:B------:R-:W-:Y:S02]  /*9a80*/  MOV R5, R3 ;  /* 0x0000000300057202 */ /* 0x000fe40000000f00 */
[----:B------:R-:W-:Y:S05]  /*9a90*/  RET.REL.NODEC R34 `(_ZN7cutlass13device_kernelIN5flash19enable_sm80_to_sm89INS1_16FlashAttnBwdSm80INS1_25CollectiveMainloopBwdSm80ILi2ELi2EN4cute5tupleIJNS5_1CILi128EEES8_NS7_ILi64EEEEEENS_6half_tEfNS_4arch4Sm80ELb0ELb0ELb1ELb1ELb1ELb0ELb0ELb0ELi2ELi4ELi4ELi4ELb0EEENS1_24CollectiveEpilogueBwdGQAISA_fSD_Li256ELb1ELb1EEENS1_19SingleTileSchedulerILb1ELb0ELb0ELi128EEEEEEEEEvNT_6ParamsE) ;  /* 0xffff656022007950 */ /* 0x000fea0003c3ffff */
        .type           $_ZN7cutlass13device_kernelIN5flash19enable_sm80_to_sm89INS1_16FlashAttnBwdSm80INS1_25CollectiveMainloopBwdSm80ILi2ELi2EN4cute5tupleIJNS5_1CILi128EEES8_NS7_ILi64EEEEEENS_6half_tEfNS_4arch4Sm80ELb0ELb0ELb1ELb1ELb1ELb0ELb0ELb0ELi2ELi4ELi4ELi4ELb0EEENS1_24CollectiveEpilogueBwdGQAISA_fSD_Li256ELb1ELb1EEENS1_19SingleTileSchedulerILb1ELb0ELb0ELi128EEEEEEEEEvNT_6ParamsE$_ZZN4cute7flattenINS_5tupleIJNS_1CILi1EEENS1_IJNS2_ILi8EEEiiEEENS2_ILi64EEENS1_IJiNS2_ILi144EEENS2_ILi288EEEEEENS2_ILi512EEEEEEEEDaRKT_ENKUlRKT_E_clIS9_EEDaSH_,@function
        .size           $_ZN7cutlass13device_kernelIN5flash19enable_sm80_to_sm89INS1_16FlashAttnBwdSm80INS1_25CollectiveMainloopBwdSm80ILi2ELi2EN4cute5tupleIJNS5_1CILi128EEES8_NS7_ILi64EEEEEENS_6half_tEfNS_4arch4Sm80ELb0ELb0ELb1ELb1ELb1ELb0ELb0ELb0ELi2ELi4ELi4ELi4ELb0EEENS1_24CollectiveEpilogueBwdGQAISA_fSD_Li256ELb1ELb1EEENS1_19SingleTileSchedulerILb1ELb0ELb0ELi128EEEEEEEEEvNT_6ParamsE$_ZZN4cute7flattenINS_5tupleIJNS_1CILi1EEENS1_IJNS2_ILi8EEEiiEEENS2_ILi64EEENS1_IJiNS2_ILi144EEENS2_ILi288EEEEEENS2_ILi512EEEEEEEEDaRKT_ENKUlRKT_E_clIS9_EEDaSH_,($_ZN7cutlass13device_kernelIN5flash19enable_sm80_to_sm89INS1_16FlashAttnBwdSm80INS1_25CollectiveMainloopBwdSm80ILi2ELi2EN4cute5tupleIJNS5_1CILi128EEES8_NS7_ILi64EEEEEENS_6half_tEfNS_4arch4Sm80ELb0ELb0ELb1ELb1ELb1ELb0ELb0ELb0ELi2ELi4ELi4ELi4ELb0EEENS1_24CollectiveEpilogueBwdGQAISA_fSD_Li256ELb1ELb1EEENS1_19SingleTileSchedulerILb1ELb0ELb0ELi128EEEEEEEEEvNT_6ParamsE$_ZZN4cute7flattenINS_5tupleIJNS_1CILi1EEENS1_IJiiiEEENS2_ILi64EEENS1_IJNS2_ILi72EEENS2_ILi144EEENS2_ILi288EEEEEENS2_ILi512EEEEEEEEDaRKT_ENKUlRKT_E_clIS4_EEDaSH_ - $_ZN7cutlass13device_kernelIN5flash19enable_sm80_to_sm89INS1_16FlashAttnBwdSm80INS1_25CollectiveMainloopBwdSm80ILi2ELi2EN4cute5tupleIJNS5_1CILi128EEES8_NS7_ILi64EEEEEENS_6half_tEfNS_4arch4Sm80ELb0ELb0ELb1ELb1ELb1ELb0ELb0ELb0ELi2ELi4ELi4ELi4ELb0EEENS1_24CollectiveEpilogueBwdGQAISA_fSD_Li256ELb1ELb1EEENS1_19SingleTileSchedulerILb1ELb0ELb0ELi128EEEEEEEEEvNT_6ParamsE$_ZZN4cute7flattenINS_5tupleIJNS_1CILi1EEENS1_IJNS2_ILi8EEEiiEEENS2_ILi64EEENS1_IJiNS2_ILi144EEENS2_ILi288EEEEEENS2_ILi512EEEEEEEEDaRKT_ENKUlRKT_E_clIS9_EEDaSH_)
$_ZN7cutlass13device_kernelIN5flash19enable_sm80_to_sm89INS1_16FlashAttnBwdSm80INS1_25CollectiveMainloopBwdSm80ILi2ELi2EN4cute5tupleIJNS5_1CILi128EEES8_NS7_ILi64EEEEEENS_6half_tEfNS_4arch4Sm80ELb0ELb0ELb1ELb1ELb1ELb0ELb0ELb0ELi2ELi4ELi4ELi4ELb0EEENS1_24CollectiveEpilogueBwdGQAISA_fSD_Li256ELb1ELb1EEENS1_19SingleTileSchedulerILb1ELb0ELb0ELi128EEEEEEEEEvNT_6ParamsE$_ZZN4cute7flattenINS_5tupleIJNS_1CILi1EEENS1_IJNS2_ILi8EEEiiEEENS2_ILi64EEENS1_IJiNS2_ILi144EEENS2_ILi288EEEEEENS2_ILi512EEEEEEEEDaRKT_ENKUlRKT_E_clIS9_EEDaSH_:
[----:B------:R-:W-:Y:S02]  /*9aa0*/  MOV R34, R4 ;  /* 0x0000000400227202 */ /* 0x000fe40000000f00 */
[----:B------:R-:W-:-:S04]  /*9ab0*/  MOV R35, 0x0 ;  /* 0x0000000000237802 */ /* 0x000fc80000000f00 */
[----:B------:R-:W-:Y:S05]  /*9ac0*/  RET.REL.NODEC R34 `(_ZN7cutlass13device_kernelIN5flash19enable_sm80_to_sm89INS1_16FlashAttnBwdSm80INS1_25CollectiveMainloopBwdSm80ILi2ELi2EN4cute5tupleIJNS5_1CILi128EEES8_NS7_ILi64EEEEEENS_6half_tEfNS_4arch4Sm80ELb0ELb0ELb1ELb1ELb1ELb0ELb0ELb0ELi2ELi4ELi4ELi4ELb0EEENS1_24CollectiveEpilogueBwdGQAISA_fSD_Li256ELb1ELb1EEENS1_19SingleTileSchedulerILb1ELb0ELb0ELi128EEEEEEEEEvNT_6ParamsE) ;  /* 0xffff653022007950 */ /* 0x000fea0003c3ffff */
        .type           $_ZN7cutlass13device_kernelIN5flash19enable_sm80_to_sm89INS1_16FlashAttnBwdSm80INS1_25CollectiveMainloopBwdSm80ILi2ELi2EN4cute5tupleIJNS5_1CILi128EEES8_NS7_ILi64EEEEEENS_6half_tEfNS_4arch4Sm80ELb0ELb0ELb1ELb1ELb1ELb0ELb0ELb0ELi2ELi4ELi4ELi4ELb0EEENS1_24CollectiveEpilogueBwdGQAISA_fSD_Li256ELb1ELb1EEENS1_19SingleTileSchedulerILb1ELb0ELb0ELi128EEEEEEEEEvNT_6ParamsE$_ZZN4cute7flattenINS_5tupleIJNS_1CILi1EEENS1_IJiiiEEENS2_ILi64EEENS1_IJNS2_ILi72EEENS2_ILi144EEENS2_ILi288EEEEEENS2_ILi512EEEEEEEEDaRKT_ENKUlRKT_E_clIS4_EEDaSH_,@function
        .size           $_ZN7cutlass13device_kernelIN5flash19enable_sm80_to_sm89INS1_16FlashAttnBwdSm80INS1_25CollectiveMainloopBwdSm80ILi2ELi2EN4cute5tupleIJNS5_1CILi128EEES8_NS7_ILi64EEEEEENS_6half_tEfNS_4arch4Sm80ELb0ELb0ELb1ELb1ELb1ELb0ELb0ELb0ELi2ELi4ELi4ELi4ELb0EEENS1_24CollectiveEpilogueBwdGQAISA_fSD_Li256ELb1ELb1EEENS1_19SingleTileSchedulerILb1ELb0ELb0ELi128EEEEEEEEEvNT_6ParamsE$_ZZN4cute7flattenINS_5tupleIJNS_1CILi1EEENS1_IJiiiEEENS2_ILi64EEENS1_IJNS2_ILi72EEENS2_ILi144EEENS2_ILi288EEEEEENS2_ILi512EEEEEEEEDaRKT_ENKUlRKT_E_clIS4_EEDaSH_,($_ZN7cutlass13device_kernelIN5flash19enable_sm80_to_sm89INS1_16FlashAttnBwdSm80INS1_25CollectiveMainloopBwdSm80ILi2ELi2EN4cute5tupleIJNS5_1CILi128EEES8_NS7_ILi64EEEEEENS_6half_tEfNS_4arch4Sm80ELb0ELb0ELb1ELb1ELb1ELb0ELb0ELb0ELi2ELi4ELi4ELi4ELb0EEENS1_24CollectiveEpilogueBwdGQAISA_fSD_Li256ELb1ELb1EEENS1_19SingleTileSchedulerILb1ELb0ELb0ELi128EEEEEEEEEvNT_6ParamsE$_ZZN4cute7idx2crdINS_5tupleIJiiNS_1CILi0EEEEEENS1_IJNS1_IJNS2_ILi4EEENS2_ILi8EEEEEENS2_ILi2EEENS2_ILi1EEEEEEEEDaRKT_RKT0_ENKUlRKT_RKT0_E_clIiS7_EEDaSJ_SM_ - $_ZN7cutlass13device_kernelIN5flash19enable_sm80_to_sm89INS1_16FlashAttnBwdSm80INS1_25CollectiveMainloopBwdSm80ILi2ELi2EN4cute5tupleIJNS5_1CILi128EEES8_NS7_ILi64EEEEEENS_6half_tEfNS_4arch4Sm80ELb0ELb0ELb1ELb1ELb1ELb0ELb0ELb0ELi2ELi4ELi4ELi4ELb0EEENS1_24CollectiveEpilogueBwdGQAISA_fSD_Li256ELb1ELb1EEENS1_19SingleTileSchedulerILb1ELb0ELb0ELi128EEEEEEEEEvNT_6ParamsE$_ZZN4cute7flattenINS_5tupleIJNS_1CILi1EEENS1_IJiiiEEENS2_ILi64EEENS1_IJNS2_ILi72EEENS2_ILi144EEENS2_ILi288EEEEEENS2_ILi512EEEEEEEEDaRKT_ENKUlRKT_E_clIS4_EEDaSH_)
$_ZN7cutlass13device_kernelIN5flash19enable_sm80_to_sm89INS1_16FlashAttnBwdSm80INS1_25CollectiveMainloopBwdSm80ILi2ELi2EN4cute5tupleIJNS5_1CILi128EEES8_NS7_ILi64EEEEEENS_6half_tEfNS_4arch4Sm80ELb0ELb0ELb1ELb1ELb1ELb0ELb0ELb0ELi2ELi4ELi4ELi4ELb0EEENS1_24CollectiveEpilogueBwdGQAISA_fSD_Li256ELb1ELb1EEENS1_19SingleTileSchedulerILb1ELb0ELb0ELi128EEEEEEEEEvNT_6ParamsE$_ZZN4cute7flattenINS_5tupleIJNS_1CILi1EEENS1_IJiiiEEENS2_ILi64EEENS1_IJNS2_ILi72EEENS2_ILi144EEENS2_ILi288EEEEEENS2_ILi512EEEEEEEEDaRKT_ENKUlRKT_E_clIS4_EEDaSH_:
[----:B------:R-:W-:Y:S02]  /*9ad0*/  MOV R34, R4 ;  /* 0x0000000400227202 */ /* 0x000fe40000000f00 */
[----:B------:R-:W-:-:S04]  /*9ae0*/  MOV R35, 0x0 ;  /* 0x0000000000237802 */ /* 0x000fc80000000f00 */
[----:B------:R-:W-:Y:S05]  /*9af0*/  RET.REL.NODEC R34 `(_ZN7cutlass13device_kernelIN5flash19enable_sm80_to_sm89INS1_16FlashAttnBwdSm80INS1_25CollectiveMainloopBwdSm80ILi2ELi2EN4cute5tupleIJNS5_1CILi128EEES8_NS7_ILi64EEEEEENS_6half_tEfNS_4arch4Sm80ELb0ELb0ELb1ELb1ELb1ELb0ELb0ELb0ELi2ELi4ELi4ELi4ELb0EEENS1_24CollectiveEpilogueBwdGQAISA_fSD_Li256ELb1ELb1EEENS1_19SingleTileSchedulerILb1ELb0ELb0ELi128EEEEEEEEEvNT_6ParamsE) ;  /* 0xffff650022007950 */ /* 0x000fea0003c3ffff */
        .type           $_ZN7cutlass13device_kernelIN5flash19enable_sm80_to_sm89INS1_16FlashAttnBwdSm80INS1_25CollectiveMainloopBwdSm80ILi2ELi2EN4cute5tupleIJNS5_1CILi128EEES8_NS7_ILi64EEEEEENS_6half_tEfNS_4arch4Sm80ELb0ELb0ELb1ELb1ELb1ELb0ELb0ELb0ELi2ELi4ELi4ELi4ELb0EEENS1_24CollectiveEpilogueBwdGQAISA_fSD_Li256ELb1ELb1EEENS1_19SingleTileSchedulerILb1ELb0ELb0ELi128EEEEEEEEEvNT_6ParamsE$_ZZN4cute7idx2crdINS_5tupleIJiiNS_1CILi0EEEEEENS1_IJNS1_IJNS2_ILi4EEENS2_ILi8EEEEEENS2_ILi2EEENS2_ILi1EEEEEEEEDaRKT_RKT0_ENKUlRKT_RKT0_E_clIiS7_EEDaSJ_SM_,@function
        .size           $_ZN7cutlass13device_kernelIN5flash19enable_sm80_to_sm89INS1_16FlashAttnBwdSm80INS1_25CollectiveMainloopBwdSm80ILi2ELi2EN4cute5tupleIJNS5_1CILi128EEES8_NS7_ILi64EEEEEENS_6half_tEfNS_4arch4Sm80ELb0ELb0ELb1ELb1ELb1ELb0ELb0ELb0ELi2ELi4ELi4ELi4ELb0EEENS1_24CollectiveEpilogueBwdGQAISA_fSD_Li256ELb1ELb1EEENS1_19SingleTileSchedulerILb1ELb0ELb0ELi128EEEEEEEEEvNT_6ParamsE$_ZZN4cute7idx2crdINS_5tupleIJiiNS_1CILi0EEEEEENS1_IJNS1_IJNS2_ILi4EEENS2_ILi8EEEEEENS2_ILi2EEENS2_ILi1EEEEEEEEDaRKT_RKT0_ENKUlRKT_RKT0_E_clIiS7_EEDaSJ_SM_,($_ZN7cutlass13device_kernelIN5flash19enable_sm80_to_sm89INS1_16FlashAttnBwdSm80INS1_25CollectiveMainloopBwdSm80ILi2ELi2EN4cute5tupleIJNS5_1CILi128EEES8_NS7_ILi64EEEEEENS_6half_tEfNS_4arch4Sm80ELb0ELb0ELb1ELb1ELb1ELb0ELb0ELb0ELi2ELi4ELi4ELi4ELb0EEENS1_24CollectiveEpilogueBwdGQAISA_fSD_Li256ELb1ELb1EEENS1_19SingleTileSchedulerILb1ELb0ELb0ELi128EEEEEEEEEvNT_6ParamsE$_ZZN4cute7idx2crdINS_5tupleIJiiNS_1CILi0EEEEEENS1_IJNS1_IJNS2_ILi4EEENS2_ILi8EEEEEENS2_ILi2EEENS2_ILi1EEEEEEEEDaRKT_RKT0_ENKUlRKT_RKT0_E_clIiS8_EEDaSJ_SM_ - $_ZN7cutlass13device_kernelIN5flash19enable_sm80_to_sm89INS1_16FlashAttnBwdSm80INS1_25CollectiveMainloopBwdSm80ILi2ELi2EN4cute5tupleIJNS5_1CILi128EEES8_NS7_ILi64EEEEEENS_6half_tEfNS_4arch4Sm80ELb0ELb0ELb1ELb1ELb1ELb0ELb0ELb0ELi2ELi4ELi4ELi4ELb0EEENS1_24CollectiveEpilogueBwdGQAISA_fSD_Li256ELb1ELb1EEENS1_19SingleTileSchedulerILb1ELb0ELb0ELi128EEEEEEEEEvNT_6ParamsE$_ZZN4cute7idx2crdINS_5tupleIJiiNS_1CILi0EEEEEENS1_IJNS1_IJNS2_ILi4EEENS2_ILi8EEEEEENS2_ILi2EEENS2_ILi1EEEEEEEEDaRKT_RKT0_ENKUlRKT_RKT0_E_clIiS7_EEDaSJ_SM_)
$_ZN7cutlass13device_kernelIN5flash19enable_sm80_to_sm89INS1_16FlashAttnBwdSm80INS1_25CollectiveMainloopBwdSm80ILi2ELi2EN4cute5tupleIJNS5_1CILi128EEES8_NS7_ILi64EEEEEENS_6half_tEfNS_4arch4Sm80ELb0ELb0ELb1ELb1ELb1ELb0ELb0ELb0ELi2ELi4ELi4ELi4ELb0EEENS1_24CollectiveEpilogueBwdGQAISA_fSD_Li256ELb1ELb1EEENS1_19SingleTileSchedulerILb1ELb0ELb0ELi128EEEEEEEEEvNT_6ParamsE$_ZZN4cute7idx2crdINS_5tupleIJiiNS_1CILi0EEEEEENS1_IJNS1_IJNS2_ILi4EEENS2_ILi8EEEEEENS2_ILi2EEENS2_ILi1EEEEEEEEDaRKT_RKT0_ENKUlRKT_RKT0_E_clIiS7_EEDaSJ_SM_:
[----:B------:R-:W-:Y:S01]  /*9b00*/  SHF.R.S32.HI R5, RZ, 0x1f, R2 ;  /* 0x0000001fff057819 */ /* 0x000fe20000011402 */
[----:B------:R-:W-:-:S03]  /*9b10*/  IMAD.MOV.U32 R7, RZ, RZ, 0x0 ;  /* 0x00000000ff077424 */ /* 0x000fc600078e00ff */
[----:B------:R-:W-:-:S04]  /*9b20*/  LEA.HI R5, R5, R2, RZ, 0x2 ;  /* 0x0000000205057211 */ /* 0x000fc800078f10ff */
[----:B------:R-:W-:Y:S02]  /*9b30*/  LOP3.LUT R4, R5, 0xfffffffc, RZ, 0xc0, !PT ;  /* 0xfffffffc05047812 */ /* 0x000fe400078ec0ff */
[----:B------:R-:W-:-:S03]  /*9b40*/  SHF.R.S32.HI R5, RZ, 0x2, R5 ;  /* 0x00000002ff057819 */ /* 0x000fc60000011405 */
[----:B------:R-:W-:Y:S01]  /*9b50*/  IMAD.IADD R4, R2, 0x1, -R4 ;  /* 0x0000000102047824 */ /* 0x000fe200078e0a04 */
[----:B------:R-:W-:Y:S06]  /*9b60*/  RET.REL.NODEC R6 `(_ZN7cutlass13device_kernelIN5flash19enable_sm80_to_sm89INS1_16FlashAttnBwdSm80INS1_25CollectiveMainloopBwdSm80ILi2ELi2EN4cute5tupleIJNS5_1CILi128EEES8_NS7_ILi64EEEEEENS_6half_tEfNS_4arch4Sm80ELb0ELb0ELb1ELb1ELb1ELb0ELb0ELb0ELi2ELi4ELi4ELi4ELb0EEENS1_24CollectiveEpilogueBwdGQAISA_fSD_Li256ELb1ELb1EEENS1_19SingleTileSchedulerILb1ELb0ELb0ELi128EEEEEEEEEvNT_6ParamsE) ;  /* 0xffff649006007950 */ /* 0x000fec0003c3ffff */
        .type           $_ZN7cutlass13device_kernelIN5flash19enable_sm80_to_sm89INS1_16FlashAttnBwdSm80INS1_25CollectiveMainloopBwdSm80ILi2ELi2EN4cute5tupleIJNS5_1CILi128EEES8_NS7_ILi64EEEEEENS_6half_tEfNS_4arch4Sm80ELb0ELb0ELb1ELb1ELb1ELb0ELb0ELb0ELi2ELi4ELi4ELi4ELb0EEENS1_24CollectiveEpilogueBwdGQAISA_fSD_Li256ELb1ELb1EEENS1_19SingleTileSchedulerILb1ELb0ELb0ELi128EEEEEEEEEvNT_6ParamsE$_ZZN4cute7idx2crdINS_5tupleIJiiNS_1CILi0EEEEEENS1_IJNS1_IJNS2_ILi4EEENS2_ILi8EEEEEENS2_ILi2EEENS2_ILi1EEEEEEEEDaRKT_RKT0_ENKUlRKT_RKT0_E_clIiS8_EEDaSJ_SM_,@function
        .size           $_ZN7cutlass13device_kernelIN5flash19enable_sm80_to_sm89INS1_16FlashAttnBwdSm80INS1_25CollectiveMainloopBwdSm80ILi2ELi2EN4cute5tupleIJNS5_1CILi128EEES8_NS7_ILi64EEEEEENS_6half_tEfNS_4arch4Sm80ELb0ELb0ELb1ELb1ELb1ELb0ELb0ELb0ELi2ELi4ELi4ELi4ELb0EEENS1_24CollectiveEpilogueBwdGQAISA_fSD_Li256ELb1ELb1EEENS1_19SingleTileSchedulerILb1ELb0ELb0ELi128EEEEEEEEEvNT_6ParamsE$_ZZN4cute7idx2crdINS_5tupleIJiiNS_1CILi0EEEEEENS1_IJNS1_IJNS2_ILi4EEENS2_ILi8EEEEEENS2_ILi2EEENS2_ILi1EEEEEEEEDaRKT_RKT0_ENKUlRKT_RKT0_E_clIiS8_EEDaSJ_SM_,($_ZN7cutlass13device_kernelIN5flash19enable_sm80_to_sm89INS1_16FlashAttnBwdSm80INS1_25CollectiveMainloopBwdSm80ILi2ELi2EN4cute5tupleIJNS5_1CILi128EEES8_NS7_ILi64EEEEEENS_6half_tEfNS_4arch4Sm80ELb0ELb0ELb1ELb1ELb1ELb0ELb0ELb0ELi2ELi4ELi4ELi4ELb0EEENS1_24CollectiveEpilogueBwdGQAISA_fSD_Li256ELb1ELb1EEENS1_19SingleTileSchedulerILb1ELb0ELb0ELi128EEEEEEEEEvNT_6ParamsE$_ZZN4cute7idx2crdINS_5tupleIJiiNS_1CILi0EEEEEENS1_IJNS1_IJNS2_ILi4EEENS2_ILi8EEEEEES5_NS2_ILi1EEEEEEEEDaRKT_RKT0_ENKUlRKT_RKT0_E_clIiS5_EEDaSI_SL_ - $_ZN7cutlass13device_kernelIN5flash19enable_sm80_to_sm89INS1_16FlashAttnBwdSm80INS1_25CollectiveMainloopBwdSm80ILi2ELi2EN4cute5tupleIJNS5_1CILi128EEES8_NS7_ILi64EEEEEENS_6half_tEfNS_4arch4Sm80ELb0ELb0ELb1ELb1ELb1ELb0ELb0ELb0ELi2ELi4ELi4ELi4ELb0EEENS1_24CollectiveEpilogueBwdGQAISA_fSD_Li256ELb1ELb1EEENS1_19SingleTileSchedulerILb1ELb0ELb0ELi128EEEEEEEEEvNT_6ParamsE$_ZZN4cute7idx2crdINS_5tupleIJiiNS_1CILi0EEEEEENS1_IJNS1_IJNS2_ILi4EEENS2_ILi8EEEEEENS2_ILi2EEENS2_ILi1EEEEEEEEDaRKT_RKT0_ENKUlRKT_RKT0_E_clIiS8_EEDaSJ_SM_)
$_ZN7cutlass13device_kernelIN5flash19enable_sm80_to_sm89INS1_16FlashAttnBwdSm80INS1_25CollectiveMainloopBwdSm80ILi2ELi2EN4cute5tupleIJNS5_1CILi128EEES8_NS7_ILi64EEEEEENS_6half_tEfNS_4arch4Sm80ELb0ELb0ELb1ELb1ELb1ELb0ELb0ELb0ELi2ELi4ELi4ELi4ELb0EEENS1_24CollectiveEpilogueBwdGQAISA_fSD_Li256ELb1ELb1EEENS1_19SingleTileSchedulerILb1ELb0ELb0ELi128EEEEEEEEEvNT_6ParamsE$_ZZN4cute7idx2crdINS_5tupleIJiiNS_1CILi0EEEEEENS1_IJNS1_IJNS2_ILi4EEENS2_ILi8EEEEEENS2_ILi2EEENS2_ILi1EEEEEEEEDaRKT_RKT0_ENKUlRKT_RKT0_E_clIiS8_EEDaSJ_SM_:
[----:B------:R-:W-:Y:S02]  /*9b70*/  MOV R34, R6 ;  /* 0x0000000600227202 */ /* 0x000fe40000000f00 */
[----:B------:R-:W-:Y:S02]  /*9b80*/  MOV R35, 0x0 ;  /* 0x0000000000237802 */ /* 0x000fe40000000f00 */
[----:B------:R-:W-:Y:S02]  /*9b90*/  MOV R7, R3 ;  /* 0x0000000300077202 */ /* 0x000fe40000000f00 */
[----:B------:R-:W-:Y:S05]  /*9ba0*/  RET.REL.NODEC R34 `(_ZN7cutlass13device_kernelIN5flash19enable_sm80_to_sm89INS1_16FlashAttnBwdSm80INS1_25CollectiveMainloopBwdSm80ILi2ELi2EN4cute5tupleIJNS5_1CILi128EEES8_NS7_ILi64EEEEEENS_6half_tEfNS_4arch4Sm80ELb0ELb0ELb1ELb1ELb1ELb0ELb0ELb0ELi2ELi4ELi4ELi4ELb0EEENS1_24CollectiveEpilogueBwdGQAISA_fSD_Li256ELb1ELb1EEENS1_19SingleTileSchedulerILb1ELb0ELb0ELi128EEEEEEEEEvNT_6ParamsE) ;  /* 0xffff645022007950 */ /* 0x000fea0003c3ffff */
        .type           $_ZN7cutlass13device_kernelIN5flash19enable_sm80_to_sm89INS1_16FlashAttnBwdSm80INS1_25CollectiveMainloopBwdSm80ILi2ELi2EN4cute5tupleIJNS5_1CILi128EEES8_NS7_ILi64EEEEEENS_6half_tEfNS_4arch4Sm80ELb0ELb0ELb1ELb1ELb1ELb0ELb0ELb0ELi2ELi4ELi4ELi4ELb0EEENS1_24CollectiveEpilogueBwdGQAISA_fSD_Li256ELb1ELb1EEENS1_19SingleTileSchedulerILb1ELb0ELb0ELi128EEEEEEEEEvNT_6ParamsE$_ZZN4cute7idx2crdINS_5tupleIJiiNS_1CILi0EEEEEENS1_IJNS1_IJNS2_ILi4EEENS2_ILi8EEEEEES5_NS2_ILi1EEEEEEEEDaRKT_RKT0_ENKUlRKT_RKT0_E_clIiS5_EEDaSI_SL_,@function
        .size           $_ZN7cutlass13device_kernelIN5flash19enable_sm80_to_sm89INS1_16FlashAttnBwdSm80INS1_25CollectiveMainloopBwdSm80ILi2ELi2EN4cute5tupleIJNS5_1CILi128EEES8_NS7_ILi64EEEEEENS_6half_tEfNS_4arch4Sm80ELb0ELb0ELb1ELb1ELb1ELb0ELb0ELb0ELi2ELi4ELi4ELi4ELb0EEENS1_24CollectiveEpilogueBwdGQAISA_fSD_Li256ELb1ELb1EEENS1_19SingleTileSchedulerILb1ELb0ELb0ELi128EEEEEEEEEvNT_6ParamsE$_ZZN4cute7idx2crdINS_5tupleIJiiNS_1CILi0EEEEEENS1_IJNS1_IJNS2_ILi4EEENS2_ILi8EEEEEES5_NS2_ILi1EEEEEEEEDaRKT_RKT0_ENKUlRKT_RKT0_E_clIiS5_EEDaSI_SL_,($_ZN7cutlass13device_kernelIN5flash19enable_sm80_to_sm89INS1_16FlashAttnBwdSm80INS1_25CollectiveMainloopBwdSm80ILi2ELi2EN4cute5tupleIJNS5_1CILi128EEES8_NS7_ILi64EEEEEENS_6half_tEfNS_4arch4Sm80ELb0ELb0ELb1ELb1ELb1ELb0ELb0ELb0ELi2ELi4ELi4ELi4ELb0EEENS1_24CollectiveEpilogueBwdGQAISA_fSD_Li256ELb1ELb1EEENS1_19SingleTileSchedulerILb1ELb0ELb0ELi128EEEEEEEEEvNT_6ParamsE$_ZZN4cute7idx2crdINS_5tupleIJiiNS_1CILi0EEEEEENS1_IJNS1_IJNS2_ILi4EEENS2_ILi8EEEEEES5_NS2_ILi1EEEEEEEEDaRKT_RKT0_ENKUlRKT_RKT0_E_clIiS7_EEDaSI_SL_ - $_ZN7cutlass13device_kernelIN5flash19enable_sm80_to_sm89INS1_16FlashAttnBwdSm80INS1_25CollectiveMainloopBwdSm80ILi2ELi2EN4cute5tupleIJNS5_1CILi128EEES8_NS7_ILi64EEEEEENS_6half_tEfNS_4arch4Sm80ELb0ELb0ELb1ELb1ELb1ELb0ELb0ELb0ELi2ELi4ELi4ELi4ELb0EEENS1_24CollectiveEpilogueBwdGQAISA_fSD_Li256ELb1ELb1EEENS1_19SingleTileSchedulerILb1ELb0ELb0ELi128EEEEEEEEEvNT_6ParamsE$_ZZN4cute7idx2crdINS_5tupleIJiiNS_1CILi0EEEEEENS1_IJNS1_IJNS2_ILi4EEENS2_ILi8EEEEEES5_NS2_ILi1EEEEEEEEDaRKT_RKT0_ENKUlRKT_RKT0_E_clIiS5_EEDaSI_SL_)
$_ZN7cutlass13device_kernelIN5flash19enable_sm80_to_sm89INS1_16FlashAttnBwdSm80INS1_25CollectiveMainloopBwdSm80ILi2ELi2EN4cute5tupleIJNS5_1CILi128EEES8_NS7_ILi64EEEEEENS_6half_tEfNS_4arch4Sm80ELb0ELb0ELb1ELb1ELb1ELb0ELb0ELb0ELi2ELi4ELi4ELi4ELb0EEENS1_24CollectiveEpilogueBwdGQAISA_fSD_Li256ELb1ELb1EEENS1_19SingleTileSchedulerILb1ELb0ELb0ELi128EEEEEEEEEvNT_6ParamsE$_ZZN4cute7idx2crdINS_5tupleIJiiNS_1CILi0EEEEEENS1_IJNS1_IJNS2_ILi4EEENS2_ILi8EEEEEES5_NS2_ILi1EEEEEEEEDaRKT_RKT0_ENKUlRKT_RKT0_E_clIiS5_EEDaSI_SL_:
[----:B------:R-:W-:Y:S02]  /*9bb0*/  MOV R38, R6 ;  /* 0x0000000600267202 */ /* 0x000fe40000000f00 */
[----:B------:R-:W-:Y:S02]  /*9bc0*/  MOV R39, 0x0 ;  /* 0x0000000000277802 */ /* 0x000fe40000000f00 */
[----:B------:R-:W-:-:S02]  /*9bd0*/  MOV R7, R3 ;  /* 0x0000000300077202 */ /* 0x000fc40000000f00 */
[----:B------:R-:W-:Y:S05]  /*9be0*/  RET.REL.NODEC R38 `(_ZN7cutlass13device_kernelIN5flash19enable_sm80_to_sm89INS1_16FlashAttnBwdSm80INS1_25CollectiveMainloopBwdSm80ILi2ELi2EN4cute5tupleIJNS5_1CILi128EEES8_NS7_ILi64EEEEEENS_6half_tEfNS_4arch4Sm80ELb0ELb0ELb1ELb1ELb1ELb0ELb0ELb0ELi2ELi4ELi4ELi4ELb0EEENS1_24CollectiveEpilogueBwdGQAISA_fSD_Li256ELb1ELb1EEENS1_19SingleTileSchedulerILb1ELb0ELb0ELi128EEEEEEEEEvNT_6ParamsE) ;  /* 0xffff641026007950 */ /* 0x000fea0003c3ffff */
        .type           $_ZN7cutlass13device_kernelIN5flash19enable_sm80_to_sm89INS1_16FlashAttnBwdSm80INS1_25CollectiveMainloopBwdSm80ILi2ELi2EN4cute5tupleIJNS5_1CILi128EEES8_NS7_ILi64EEEEEENS_6half_tEfNS_4arch4Sm80ELb0ELb0ELb1ELb1ELb1ELb0ELb0ELb0ELi2ELi4ELi4ELi4ELb0EEENS1_24CollectiveEpilogueBwdGQAISA_fSD_Li256ELb1ELb1EEENS1_19SingleTileSchedulerILb1ELb0ELb0ELi128EEEEEEEEEvNT_6ParamsE$_ZZN4cute7idx2crdINS_5tupleIJiiNS_1CILi0EEEEEENS1_IJNS1_IJNS2_ILi4EEENS2_ILi8EEEEEES5_NS2_ILi1EEEEEEEEDaRKT_RKT0_ENKUlRKT_RKT0_E_clIiS7_EEDaSI_SL_,@function
        .size           $_ZN7cutlass13device_kernelIN5flash19enable_sm80_to_sm89INS1_16FlashAttnBwdSm80INS1_25CollectiveMainloopBwdSm80ILi2ELi2EN4cute5tupleIJNS5_1CILi128EEES8_NS7_ILi64EEEEEENS_6half_tEfNS_4arch4Sm80ELb0ELb0ELb1ELb1ELb1ELb0ELb0ELb0ELi2ELi4ELi4ELi4ELb0EEENS1_24CollectiveEpilogueBwdGQAISA_fSD_Li256ELb1ELb1EEENS1_19SingleTileSchedulerILb1ELb0ELb0ELi128EEEEEEEEEvNT_6ParamsE$_ZZN4cute7idx2crdINS_5tupleIJiiNS_1CILi0EEEEEENS1_IJNS1_IJNS2_ILi4EEENS2_ILi8EEEEEES5_NS2_ILi1EEEEEEEEDaRKT_RKT0_ENKUlRKT_RKT0_E_clIiS7_EEDaSI_SL_,($_ZN7cutlass13device_kernelIN5flash19enable_sm80_to_sm89INS1_16FlashAttnBwdSm80INS1_25CollectiveMainloopBwdSm80ILi2ELi2EN4cute5tupleIJNS5_1CILi128EEES8_NS7_ILi64EEEEEENS_6half_tEfNS_4arch4Sm80ELb0ELb0ELb1ELb1ELb1ELb0ELb0ELb0ELi2ELi4ELi4ELi4ELb0EEENS1_24CollectiveEpilogueBwdGQAISA_fSD_Li256ELb1ELb1EEENS1_19SingleTileSchedulerILb1ELb0ELb0ELi128EEEEEEEEEvNT_6ParamsE$_ZZN4cute9transformINS_5tupleIJiiNS_1CILi0EEEEEENS1_IJNS1_IJNS2_ILi4EEENS2_ILi8EEEEEENS2_ILi2EEENS2_ILi1EEEEEEZNS_7idx2crdIS4_SA_EEDaRKT_RKT0_EUlRKT_RKT0_E_EEDaSE_SH_OT1_ENKUlDpSK_E_clIJNS1_IJiiEEEiS3_EEEDaSR_ - $_ZN7cutlass13device_kernelIN5flash19enable_sm80_to_sm89INS1_16FlashAttnBwdSm80INS1_25CollectiveMainloopBwdSm80ILi2ELi2EN4cute5tupleIJNS5_1CILi128EEES8_NS7_ILi64EEEEEENS_6half_tEfNS_4arch4Sm80ELb0ELb0ELb1ELb1ELb1ELb0ELb0ELb0ELi2ELi4ELi4ELi4ELb0EEENS1_24CollectiveEpilogueBwdGQAISA_fSD_Li256ELb1ELb1EEENS1_19SingleTileSchedulerILb1ELb0ELb0ELi128EEEEEEEEEvNT_6ParamsE$_ZZN4cute7idx2crdINS_5tupleIJiiNS_1CILi0EEEEEENS1_IJNS1_IJNS2_ILi4EEENS2_ILi8EEEEEES5_NS2_ILi1EEEEEEEEDaRKT_RKT0_ENKUlRKT_RKT0_E_clIiS7_EEDaSI_SL_)
$_ZN7cutlass13device_kernelIN5flash19enable_sm80_to_sm89INS1_16FlashAttnBwdSm80INS1_25CollectiveMainloopBwdSm80ILi2ELi2EN4cute5tupleIJNS5_1CILi128EEES8_NS7_ILi64EEEEEENS_6half_tEfNS_4arch4Sm80ELb0ELb0ELb1ELb1ELb1ELb0ELb0ELb0ELi2ELi4ELi4ELi4ELb0EEENS1_24CollectiveEpilogueBwdGQAISA_fSD_Li256ELb1ELb1EEENS1_19SingleTileSchedulerILb1ELb0ELb0ELi128EEEEEEEEEvNT_6ParamsE$_ZZN4cute7idx2crdINS_5tupleIJiiNS_1CILi0EEEEEENS1_IJNS1_IJNS2_ILi4EEENS2_ILi8EEEEEES5_NS2_ILi1EEEEEEEEDaRKT_RKT0_ENKUlRKT_RKT0_E_clIiS7_EEDaSI_SL_:
[----:B------:R-:W-:-:S04]  /*9bf0*/  SHF.R.S32.HI R7, RZ, 0x1f, R2 ;  /* 0x0000001fff077819 */ /* 0x000fc80000011402 */
[----:B------:R-:W-:-:S04]  /*9c00*/  LEA.HI R34, R7, R2, RZ, 0x2 ;  /* 0x0000000207227211 */ /* 0x000fc800078f10ff */
[----:B------:R-:W-:Y:S02]  /*9c10*/  LOP3.LUT R7, R34, 0xfffffffc, RZ, 0xc0, !PT ;  /* 0xfffffffc22077812 */ /* 0x000fe400078ec0ff */
[----:B------:R-:W-:-:S03]  /*9c20*/  SHF.R.S32.HI R34, RZ, 0x2, R34 ;  /* 0x00000002ff227819 */ /* 0x000fc60000011422 */
[----:B------:R-:W-:Y:S02]  /*9c30*/  IMAD.IADD R35, R2, 0x1, -R7 ;  /* 0x0000000102237824 */ /* 0x000fe400078e0a07 */
[----:B------:R-:W-:-:S04]  /*9c40*/  IMAD.MOV.U32 R7, RZ, RZ, 0x0 ;  /* 0x00000000ff077424 */ /* 0x000fc800078e00ff */
[----:B------:R-:W-:Y:S05]  /*9c50*/  RET.REL.NODEC R6 `(_ZN7cutlass13device_kernelIN5flash19enable_sm80_to_sm89INS1_16FlashAttnBwdSm80INS1_25CollectiveMainloopBwdSm80ILi2ELi2EN4cute5tupleIJNS5_1CILi128EEES8_NS7_ILi64EEEEEENS_6half_tEfNS_4arch4Sm80ELb0ELb0ELb1ELb1ELb1ELb0ELb0ELb0ELi2ELi4ELi4ELi4ELb0EEENS1_24CollectiveEpilogueBwdGQAISA_fSD_Li256ELb1ELb1EEENS1_19SingleTileSchedulerILb1ELb0ELb0ELi128EEEEEEEEEvNT_6ParamsE) ;  /* 0xffff63a006007950 */ /* 0x000fea0003c3ffff */
        .type           $_ZN7cutlass13device_kernelIN5flash19enable_sm80_to_sm89INS1_16FlashAttnBwdSm80INS1_25CollectiveMainloopBwdSm80ILi2ELi2EN4cute5tupleIJNS5_1CILi128EEES8_NS7_ILi64EEEEEENS_6half_tEfNS_4arch4Sm80ELb0ELb0ELb1ELb1ELb1ELb0ELb0ELb0ELi2ELi4ELi4ELi4ELb0EEENS1_24CollectiveEpilogueBwdGQAISA_fSD_Li256ELb1ELb1EEENS1_19SingleTileSchedulerILb1ELb0ELb0ELi128EEEEEEEEEvNT_6ParamsE$_ZZN4cute9transformINS_5tupleIJiiNS_1CILi0EEEEEENS1_IJNS1_IJNS2_ILi4EEENS2_ILi8EEEEEENS2_ILi2EEENS2_ILi1EEEEEEZNS_7idx2crdIS4_SA_EEDaRKT_RKT0_EUlRKT_RKT0_E_EEDaSE_SH_OT1_ENKUlDpSK_E_clIJNS1_IJiiEEEiS3_EEEDaSR_,@function
        .size           $_ZN7cutlass13device_kernelIN5flash19enable_sm80_to_sm89INS1_16FlashAttnBwdSm80INS1_25CollectiveMainloopBwdSm80ILi2ELi2EN4cute5tupleIJNS5_1CILi128EEES8_NS7_ILi64EEEEEENS_6half_tEfNS_4arch4Sm80ELb0ELb0ELb1ELb1ELb1ELb0ELb0ELb0ELi2ELi4ELi4ELi4ELb0EEENS1_24CollectiveEpilogueBwdGQAISA_fSD_Li256ELb1ELb1EEENS1_19SingleTileSchedulerILb1ELb0ELb0ELi128EEEEEEEEEvNT_6ParamsE$_ZZN4cute9transformINS_5tupleIJiiNS_1CILi0EEEEEENS1_IJNS1_IJNS2_ILi4EEENS2_ILi8EEEEEENS2_ILi2EEENS2_ILi1EEEEEEZNS_7idx2crdIS4_SA_EEDaRKT_RKT0_EUlRKT_RKT0_E_EEDaSE_SH_OT1_ENKUlDpSK_E_clIJNS1_IJiiEEEiS3_EEEDaSR_,($_ZN7cutlass13device_kernelIN5flash19enable_sm80_to_sm89INS1_16FlashAttnBwdSm80INS1_25CollectiveMainloopBwdSm80ILi2ELi2EN4cute5tupleIJNS5_1CILi128EEES8_NS7_ILi64EEEEEENS_6half_tEfNS_4arch4Sm80ELb0ELb0ELb1ELb1ELb1ELb0ELb0ELb0ELi2ELi4ELi4ELi4ELb0EEENS1_24CollectiveEpilogueBwdGQAISA_fSD_Li256ELb1ELb1EEENS1_19SingleTileSchedulerILb1ELb0ELb0ELi128EEEEEEEEEvNT_6ParamsE$_ZZN4cute9transformINS_5tupleIJiiNS_1CILi0EEEEEENS1_IJNS1_IJNS2_ILi4EEENS2_ILi8EEEEEES5_NS2_ILi1EEEEEEZNS_7idx2crdIS4_S9_EEDaRKT_RKT0_EUlRKT_RKT0_E_EEDaSD_SG_OT1_ENKUlDpSJ_E_clIJNS1_IJiiEEEiS3_EEEDaSQ_ - $_ZN7cutlass13device_kernelIN5flash19enable_sm80_to_sm89INS1_16FlashAttnBwdSm80INS1_25CollectiveMainloopBwdSm80ILi2ELi2EN4cute5tupleIJNS5_1CILi128EEES8_NS7_ILi64EEEEEENS_6half_tEfNS_4arch4Sm80ELb0ELb0ELb1ELb1ELb1ELb0ELb0ELb0ELi2ELi4ELi4ELi4ELb0EEENS1_24CollectiveEpilogueBwdGQAISA_fSD_Li256ELb1ELb1EEENS1_19SingleTileSchedulerILb1ELb0ELb0ELi128EEEEEEEEEvNT_6ParamsE$_ZZN4cute9transformINS_5tupleIJiiNS_1CILi0EEEEEENS1_IJNS1_IJNS2_ILi4EEENS2_ILi8EEEEEENS2_ILi2EEENS2_ILi1EEEEEEZNS_7idx2crdIS4_SA_EEDaRKT_RKT0_EUlRKT_RKT0_E_EEDaSE_SH_OT1_ENKUlDpSK_E_clIJNS1_IJiiEEEiS3_EEEDaSR_)
$_ZN7cutlass13device_kernelIN5flash19enable_sm80_to_sm89INS1_16FlashAttnBwdSm80INS1_25CollectiveMainloopBwdSm80ILi2ELi2EN4cute5tupleIJNS5_1CILi128EEES8_NS7_ILi64EEEEEENS_6half_tEfNS_4arch4Sm80ELb0ELb0ELb1ELb1ELb1ELb0ELb0ELb0ELi2ELi4ELi4ELi4ELb0EEENS1_24CollectiveEpilogueBwdGQAISA_fSD_Li256ELb1ELb1EEENS1_19SingleTileSchedulerILb1ELb0ELb0ELi128EEEEEEEEEvNT_6ParamsE$_ZZN4cute9transformINS_5tupleIJiiNS_1CILi0EEEEEENS1_IJNS1_IJNS2_ILi4EEENS2_ILi8EEEEEENS2_ILi2EEENS2_ILi1EEEEEEZNS_7idx2crdIS4_SA_EEDaRKT_RKT0_EUlRKT_RKT0_E_EEDaSE_SH_OT1_ENKUlDpSK_E_clIJNS1_IJiiEEEiS3_EEEDaSR_:
[----:B------:R-:W-:Y:S02]  /*9c60*/  MOV R34, R6 ;  /* 0x0000000600227202 */ /* 0x000fe40000000f00 */
[----:B------:R-:W-:-:S04]  /*9c70*/  MOV R35, 0x0 ;  /* 0x0000000000237802 */ /* 0x000fc80000000f00 */
[----:B------:R-:W-:Y:S05]  /*9c80*/  RET.REL.NODEC R34 `(_ZN7cutlass13device_kernelIN5flash19enable_sm80_to_sm89INS1_16FlashAttnBwdSm80INS1_25CollectiveMainloopBwdSm80ILi2ELi2EN4cute5tupleIJNS5_1CILi128EEES8_NS7_ILi64EEEEEENS_6half_tEfNS_4arch4Sm80ELb0ELb0ELb1ELb1ELb1ELb0ELb0ELb0ELi2ELi4ELi4ELi4ELb0EEENS1_24CollectiveEpilogueBwdGQAISA_fSD_Li256ELb1ELb1EEENS1_19SingleTileSchedulerILb1ELb0ELb0ELi128EEEEEEEEEvNT_6ParamsE) ;  /* 0xffff637022007950 */ /* 0x000fea0003c3ffff */
        .type           $_ZN7cutlass13device_kernelIN5flash19enable_sm80_to_sm89INS1_16FlashAttnBwdSm80INS1_25CollectiveMainloopBwdSm80ILi2ELi2EN4cute5tupleIJNS5_1CILi128EEES8_NS7_ILi64EEEEEENS_6half_tEfNS_4arch4Sm80ELb0ELb0ELb1ELb1ELb1ELb0ELb0ELb0ELi2ELi4ELi4ELi4ELb0EEENS1_24CollectiveEpilogueBwdGQAISA_fSD_Li256ELb1ELb1EEENS1_19SingleTileSchedulerILb1ELb0ELb0ELi128EEEEEEEEEvNT_6ParamsE$_ZZN4cute9transformINS_5tupleIJiiNS_1CILi0EEEEEENS1_IJNS1_IJNS2_ILi4EEENS2_ILi8EEEEEES5_NS2_ILi1EEEEEEZNS_7idx2crdIS4_S9_EEDaRKT_RKT0_EUlRKT_RKT0_E_EEDaSD_SG_OT1_ENKUlDpSJ_E_clIJNS1_IJiiEEEiS3_EEEDaSQ_,@function
        .size           $_ZN7cutlass13device_kernelIN5flash19enable_sm80_to_sm89INS1_16FlashAttnBwdSm80INS1_25CollectiveMainloopBwdSm80ILi2ELi2EN4cute5tupleIJNS5_1CILi128EEES8_NS7_ILi64EEEEEENS_6half_tEfNS_4arch4Sm80ELb0ELb0ELb1ELb1ELb1ELb0ELb0ELb0ELi2ELi4ELi4ELi4ELb0EEENS1_24CollectiveEpilogueBwdGQAISA_fSD_Li256ELb1ELb1EEENS1_19SingleTileSchedulerILb1ELb0ELb0ELi128EEEEEEEEEvNT_6ParamsE$_ZZN4cute9transformINS_5tupleIJiiNS_1CILi0EEEEEENS1_IJNS1_IJNS2_ILi4EEENS2_ILi8EEEEEES5_NS2_ILi1EEEEEEZNS_7idx2crdIS4_S9_EEDaRKT_RKT0_EUlRKT_RKT0_E_EEDaSD_SG_OT1_ENKUlDpSJ_E_clIJNS1_IJiiEEEiS3_EEEDaSQ_,($_ZN7cutlass13device_kernelIN5flash19enable_sm80_to_sm89INS1_16FlashAttnBwdSm80INS1_25CollectiveMainloopBwdSm80ILi2ELi2EN4cute5tupleIJNS5_1CILi128EEES8_NS7_ILi64EEEEEENS_6half_tEfNS_4arch4Sm80ELb0ELb0ELb1ELb1ELb1ELb0ELb0ELb0ELi2ELi4ELi4ELi4ELb0EEENS1_24CollectiveEpilogueBwdGQAISA_fSD_Li256ELb1ELb1EEENS1_19SingleTileSchedulerILb1ELb0ELb0ELi128EEEEEEEEEvNT_6ParamsE$_ZZN5flash25CollectiveMainloopBwdSm80ILi2ELi2EN4cute5tupleIJNS1_1CILi128EEES4_NS3_ILi64EEEEEEN7cutlass6half_tEfNS7_4arch4Sm80ELb0ELb0ELb1ELb1ELb1ELb0ELb0ELb0ELi2ELi4ELi4ELi4ELb0EE3mmaINS_16FlashAttnBwdSm80ISB_NS_24CollectiveEpilogueBwdGQAIS6_fSA_Li256ELb1ELb1EEENS_19SingleTileSchedulerILb1ELb0ELb0ELi128EEEE13SharedStorageENS1_6TensorINS1_11ArrayEngineIfLm32EEENS1_6LayoutINS2_IJNS2_IJNS3_ILi2EEESO_EEESO_NS3_ILi4EEEEEENS2_IJNS2_IJNS3_ILi1EEESO_EEESQ_NS3_ILi8EEEEEEEEEEEEbRKNSB_6ParamsERT0_S12_iNS2_IJiiiEEERT_ENKUlRT_iE_clINSK_INSL_IfLm64EEENSN_INS2_IJSP_SO_SU_EEESV_EEEEEEDaS17_i - $_ZN7cutlass13device_kernelIN5flash19enable_sm80_to_sm89INS1_16FlashAttnBwdSm80INS1_25CollectiveMainloopBwdSm80ILi2ELi2EN4cute5tupleIJNS5_1CILi128EEES8_NS7_ILi64EEEEEENS_6half_tEfNS_4arch4Sm80ELb0ELb0ELb1ELb1ELb1ELb0ELb0ELb0ELi2ELi4ELi4ELi4ELb0EEENS1_24CollectiveEpilogueBwdGQAISA_fSD_Li256ELb1ELb1EEENS1_19SingleTileSchedulerILb1ELb0ELb0ELi128EEEEEEEEEvNT_6ParamsE$_ZZN4cute9transformINS_5tupleIJiiNS_1CILi0EEEEEENS1_IJNS1_IJNS2_ILi4EEENS2_ILi8EEEEEES5_NS2_ILi1EEEEEEZNS_7idx2crdIS4_S9_EEDaRKT_RKT0_EUlRKT_RKT0_E_EEDaSD_SG_OT1_ENKUlDpSJ_E_clIJNS1_IJiiEEEiS3_EEEDaSQ_)
$_ZN7cutlass13device_kernelIN5flash19enable_sm80_to_sm89INS1_16FlashAttnBwdSm80INS1_25CollectiveMainloopBwdSm80ILi2ELi2EN4cute5tupleIJNS5_1CILi128EEES8_NS7_ILi64EEEEEENS_6half_tEfNS_4arch4Sm80ELb0ELb0ELb1ELb1ELb1ELb0ELb0ELb0ELi2ELi4ELi4ELi4ELb0EEENS1_24CollectiveEpilogueBwdGQAISA_fSD_Li256ELb1ELb1EEENS1_19SingleTileSchedulerILb1ELb0ELb0ELi128EEEEEEEEEvNT_6ParamsE$_ZZN4cute9transformINS_5tupleIJiiNS_1CILi0EEEEEENS1_IJNS1_IJNS2_ILi4EEENS2_ILi8EEEEEES5_NS2_ILi1EEEEEEZNS_7idx2crdIS4_S9_EEDaRKT_RKT0_EUlRKT_RKT0_E_EEDaSD_SG_OT1_ENKUlDpSJ_E_clIJNS1_IJiiEEEiS3_EEEDaSQ_:
[----:B------:R-:W-:Y:S02]  /*9c90*/  MOV R38, R6 ;  /* 0x0000000600267202 */ /* 0x000fe40000000f00 */
[----:B------:R-:W-:-:S04]  /*9ca0*/  MOV R39, 0x0 ;  /* 0x0000000000277802 */ /* 0x000fc80000000f00 */
[----:B------:R-:W-:Y:S05]  /*9cb0*/  RET.REL.NODEC R38 `(_ZN7cutlass13device_kernelIN5flash19enable_sm80_to_sm89INS1_16FlashAttnBwdSm80INS1_25CollectiveMainloopBwdSm80ILi2ELi2EN4cute5tupleIJNS5_1CILi128EEES8_NS7_ILi64EEEEEENS_6half_tEfNS_4arch4Sm80ELb0ELb0ELb1ELb1ELb1ELb0ELb0ELb0ELi2ELi4ELi4ELi4ELb0EEENS1_24CollectiveEpilogueBwdGQAISA_fSD_Li256ELb1ELb1EEENS1_19SingleTileSchedulerILb1ELb0ELb0ELi128EEEEEEEEEvNT_6ParamsE) ;  /* 0xffff634026007950 */ /* 0x000fea0003c3ffff */
        .type           $_ZN7cutlass13device_kernelIN5flash19enable_sm80_to_sm89INS1_16FlashAttnBwdSm80INS1_25CollectiveMainloopBwdSm80ILi2ELi2EN4cute5tupleIJNS5_1CILi128EEES8_NS7_ILi64EEEEEENS_6half_tEfNS_4arch4Sm80ELb0ELb0ELb1ELb1ELb1ELb0ELb0ELb0ELi2ELi4ELi4ELi4ELb0EEENS1_24CollectiveEpilogueBwdGQAISA_fSD_Li256ELb1ELb1EEENS1_19SingleTileSchedulerILb1ELb0ELb0ELi128EEEEEEEEEvNT_6ParamsE$_ZZN5flash25CollectiveMainloopBwdSm80ILi2ELi2EN4cute5tupleIJNS1_1CILi128EEES4_NS3_ILi64EEEEEEN7cutlass6half_tEfNS7_4arch4Sm80ELb0ELb0ELb1ELb1ELb1ELb0ELb0ELb0ELi2ELi4ELi4ELi4ELb0EE3mmaINS_16FlashAttnBwdSm80ISB_NS_24CollectiveEpilogueBwdGQAIS6_fSA_Li256ELb1ELb1EEENS_19SingleTileSchedulerILb1ELb0ELb0ELi128EEEE13SharedStorageENS1_6TensorINS1_11ArrayEngineIfLm32EEENS1_6LayoutINS2_IJNS2_IJNS3_ILi2EEESO_EEESO_NS3_ILi4EEEEEENS2_IJNS2_IJNS3_ILi1EEESO_EEESQ_NS3_ILi8EEEEEEEEEEEEbRKNSB_6ParamsERT0_S12_iNS2_IJiiiEEERT_ENKUlRT_iE_clINSK_INSL_IfLm64EEENSN_INS2_IJSP_SO_SU_EEESV_EEEEEEDaS17_i,@function
        .size           $_ZN7cutlass13device_kernelIN5flash19enable_sm80_to_sm89INS1_16FlashAttnBwdSm80INS1_25CollectiveMainloopBwdSm80ILi2ELi2EN4cute5tupleIJNS5_1CILi128EEES8_NS7_ILi64EEEEEENS_6half_tEfNS_4arch4Sm80ELb0ELb0ELb1ELb1ELb1ELb0ELb0ELb0ELi2ELi4ELi4ELi4ELb0EEENS1_24CollectiveEpilogueBwdGQAISA_fSD_Li256ELb1ELb1EEENS1_19SingleTileSchedulerILb1ELb0ELb0ELi128EEEEEEEEEvNT_6ParamsE$_ZZN5flash25CollectiveMainloopBwdSm80ILi2ELi2EN4cute5tupleIJNS1_1CILi128EEES4_NS3_ILi64EEEEEEN7cutlass6half_tEfNS7_4arch4Sm80ELb0ELb0ELb1ELb1ELb1ELb0ELb0ELb0ELi2ELi4ELi4ELi4ELb0EE3mmaINS_16FlashAttnBwdSm80ISB_NS_24CollectiveEpilogueBwdGQAIS6_fSA_Li256ELb1ELb1EEENS_19SingleTileSchedulerILb1ELb0ELb0ELi128EEEE13SharedStorageENS1_6TensorINS1_11ArrayEngineIfLm32EEENS1_6LayoutINS2_IJNS2_IJNS3_ILi2EEESO_EEESO_NS3_ILi4EEEEEENS2_IJNS2_IJNS3_ILi1EEESO_EEESQ_NS3_ILi8EEEEEEEEEEEEbRKNSB_6ParamsERT0_S12_iNS2_IJiiiEEERT_ENKUlRT_iE_clINSK_INSL_IfLm64EEENSN_INS2_IJSP_SO_SU_EEESV_EEEEEEDaS17_i,($_ZN7cutlass13device_kernelIN5flash19enable_sm80_to_sm89INS1_16FlashAttnBwdSm80INS1_25CollectiveMainloopBwdSm80ILi2ELi2EN4cute5tupleIJNS5_1CILi128EEES8_NS7_ILi64EEEEEENS_6half_tEfNS_4arch4Sm80ELb0ELb0ELb1ELb1ELb1ELb0ELb0ELb0ELi2ELi4ELi4ELi4ELb0EEENS1_24CollectiveEpilogueBwdGQAISA_fSD_Li256ELb1ELb1EEENS1_19SingleTileSchedulerILb1ELb0ELb0ELi128EEEEEEEEEvNT_6ParamsE$_ZZN5flash25CollectiveMainloopBwdSm80ILi2ELi2EN4cute5tupleIJNS1_1CILi128EEES4_NS3_ILi64EEEEEEN7cutlass6half_tEfNS7_4arch4Sm80ELb0ELb0ELb1ELb1ELb1ELb0ELb0ELb0ELi2ELi4ELi4ELi4ELb0EE3mmaINS_16FlashAttnBwdSm80ISB_NS_24CollectiveEpilogueBwdGQAIS6_fSA_Li256ELb1ELb1EEENS_19SingleTileSchedulerILb1ELb0ELb0ELi128EEEE13SharedStorageENS1_6TensorINS1_11ArrayEngineIfLm32EEENS1_6LayoutINS2_IJNS2_IJNS3_ILi2EEESO_EEESO_NS3_ILi4EEEEEENS2_IJNS2_IJNS3_ILi1EEESO_EEESQ_NS3_ILi8EEEEEEEEEEEEbRKNSB_6ParamsERT0_S12_iNS2_IJiiiEEERT_ENKUliT_E_clIZSC_ISJ_SX_EbS10_S12_S12_iS13_S15_EUlRS16_iE_EEDaiS16_ - $_ZN7cutlass13device_kernelIN5flash19enable_sm80_to_sm89INS1_16FlashAttnBwdSm80INS1_25CollectiveMainloopBwdSm80ILi2ELi2EN4cute5tupleIJNS5_1CILi128EEES8_NS7_ILi64EEEEEENS_6half_tEfNS_4arch4Sm80ELb0ELb0ELb1ELb1ELb1ELb0ELb0ELb0ELi2ELi4ELi4ELi4ELb0EEENS1_24CollectiveEpilogueBwdGQAISA_fSD_Li256ELb1ELb1EEENS1_19SingleTileSchedulerILb1ELb0ELb0ELi128EEEEEEEEEvNT_6ParamsE$_ZZN5flash25CollectiveMainloopBwdSm80ILi2ELi2EN4cute5tupleIJNS1_1CILi128EEES4_NS3_ILi64EEEEEEN7cutlass6half_tEfNS7_4arch4Sm80ELb0ELb0ELb1ELb1ELb1ELb0ELb0ELb0ELi2ELi4ELi4ELi4ELb0EE3mmaINS_16FlashAttnBwdSm80ISB_NS_24CollectiveEpilogueBwdGQAIS6_fSA_Li256ELb1ELb1EEENS_19SingleTileSchedulerILb1ELb0ELb0ELi128EEEE13SharedStorageENS1_6TensorINS1_11ArrayEngineIfLm32EEENS1_6LayoutINS2_IJNS2_IJNS3_ILi2EEESO_EEESO_NS3_ILi4EEEEEENS2_IJNS2_IJNS3_ILi1EEESO_EEESQ_NS3_ILi8EEEEEEEEEEEEbRKNSB_6ParamsERT0_S12_iNS2_IJiiiEEERT_ENKUlRT_iE_clINSK_INSL_IfLm64EEENSN_INS2_IJSP_SO_SU_EEESV_EEEEEEDaS17_i)
$_ZN7cutlass13device_kernelIN5flash19enable_sm80_to_sm89INS1_16FlashAttnBwdSm80INS1_25CollectiveMainloopBwdSm80ILi2ELi2EN4cute5tupleIJNS5_1CILi128EEES8_NS7_ILi64EEEEEENS_6half_tEfNS_4arch4Sm80ELb0ELb0ELb1ELb1ELb1ELb0ELb0ELb0ELi2ELi4ELi4ELi4ELb0EEENS1_24CollectiveEpilogueBwdGQAISA_fSD_Li256ELb1ELb1EEENS1_19SingleTileSchedulerILb1ELb0ELb0ELi128EEEEEEEEEvNT_6ParamsE$_ZZN5flash25CollectiveMainloopBwdSm80ILi2ELi2EN4cute5tupleIJNS1_1CILi128EEES4_NS3_ILi64EEEEEEN7cutlass6half_tEfNS7_4arch4Sm80ELb0ELb0ELb1ELb1ELb1ELb0ELb0ELb0ELi2ELi4ELi4ELi4ELb0EE3mmaINS_16FlashAttnBwdSm80ISB_NS_24CollectiveEpilogueBwdGQAIS6_fSA_Li256ELb1ELb1EEENS_19SingleTileSchedulerILb1ELb0ELb0ELi128EEEE13SharedStorageENS1_6TensorINS1_11ArrayEngineIfLm32EEENS1_6LayoutINS2_IJNS2_IJNS3_ILi2EEESO_EEESO_NS3_ILi4EEEEEENS2_IJNS2_IJNS3_ILi1EEESO_EEESQ_NS3_ILi8EEEEEEEEEEEEbRKNSB_6ParamsERT0_S12_iNS2_IJiiiEEERT_ENKUlRT_iE_clINSK_INSL_IfLm64EEENSN_INS2_IJSP_SO_SU_EEESV_EEEEEEDaS17_i:
        /* <DEDUP_REMOVED lines=114> */
[----:B------:R-:W-:Y:S05]  /*a3e0*/  @P0 RET.REL.NODEC R16 `(_ZN7cutlass13device_kernelIN5flash19enable_sm80_to_sm89INS1_16FlashAttnBwdSm80INS1_25CollectiveMainloopBwdSm80ILi2ELi2EN4cute5tupleIJNS5_1CILi128EEES8_NS7_ILi64EEEEEENS_6half_tEfNS_4arch4Sm80ELb0ELb0ELb1ELb1ELb1ELb0ELb0ELb0ELi2ELi4ELi4ELi4ELb0EEENS1_24CollectiveEpilogueBwdGQAISA_fSD_Li256ELb1ELb1EEENS1_19SingleTileSchedulerILb1ELb0ELb0ELi128EEEEEEEEEvNT_6ParamsE) ;  /* 0xffff5c1010000950 */ /* 0x000fea0003c3ffff */
[----:B---3--:R-:W-:Y:S02]  /*a3f0*/  MOV R3, 0xff800000 ;  /* 0xff80000000037802 */ /* 0x008fe40000000f00 */
[----:B------:R-:W-:-:S03]  /*a400*/  MOV R17, 0x0 ;  /* 0x0000000000117802 */ /* 0x000fc60000000f00 */
[----:B------:R1:W-:Y:S04]  /*a410*/  STL [R6+0xe4], R3 ;  /* 0x0000e40306007387 */ /* 0x0003e80000100800 */
[----:B------:R1:W-:Y:S04]  /*a420*/  STL [R6+0xec], R3 ;  /* 0x0000ec0306007387 */ /* 0x0003e80000100800 */
[----:B------:R1:W-:Y:S04]  /*a430*/  STL [R6+0xf4], R3 ;  /* 0x0000f40306007387 */ /* 0x0003e80000100800 */
[----:B------:R1:W-:Y:S01]  /*a440*/  STL [R6+0xfc], R3 ;  /* 0x0000fc0306007387 */ /* 0x0003e20000100800 */
[----:B------:R-:W-:Y:S05]  /*a450*/  RET.REL.NODEC R16 `(_ZN7cutlass13device_kernelIN5flash19enable_sm80_to_sm89INS1_16FlashAttnBwdSm80INS1_25CollectiveMainloopBwdSm80ILi2ELi2EN4cute5tupleIJNS5_1CILi128EEES8_NS7_ILi64EEEEEENS_6half_tEfNS_4arch4Sm80ELb0ELb0ELb1ELb1ELb1ELb0ELb0ELb0ELi2ELi4ELi4ELi4ELb0EEENS1_24CollectiveEpilogueBwdGQAISA_fSD_Li256ELb1ELb1EEENS1_19SingleTileSchedulerILb1ELb0ELb0ELi128EEEEEEEEEvNT_6ParamsE) ;  /* 0xffff5ba010007950 */ /* 0x000fea0003c3ffff */
        .type           $_ZN7cutlass13device_kernelIN5flash19enable_sm80_to_sm89INS1_16FlashAttnBwdSm80INS1_25CollectiveMainloopBwdSm80ILi2ELi2EN4cute5tupleIJNS5_1CILi128EEES8_NS7_ILi64EEEEEENS_6half_tEfNS_4arch4Sm80ELb0ELb0ELb1ELb1ELb1ELb0ELb0ELb0ELi2ELi4ELi4ELi4ELb0EEENS1_24CollectiveEpilogueBwdGQAISA_fSD_Li256ELb1ELb1EEENS1_19SingleTileSchedulerILb1ELb0ELb0ELi128EEEEEEEEEvNT_6ParamsE$_ZZN5flash25CollectiveMainloopBwdSm80ILi2ELi2EN4cute5tupleIJNS1_1CILi128EEES4_NS3_ILi64EEEEEEN7cutlass6half_tEfNS7_4arch4Sm80ELb0ELb0ELb1ELb1ELb1ELb0ELb0ELb0ELi2ELi4ELi4ELi4ELb0EE3mmaINS_16FlashAttnBwdSm80ISB_NS_24CollectiveEpilogueBwdGQAIS6_fSA_Li256ELb1ELb1EEENS_19SingleTileSchedulerILb1ELb0ELb0ELi128EEEE13SharedStorageENS1_6TensorINS1_11ArrayEngineIfLm32EEENS1_6LayoutINS2_IJNS2_IJNS3_ILi2EEESO_EEESO_NS3_ILi4EEEEEENS2_IJNS2_IJNS3_ILi1EEESO_EEESQ_NS3_ILi8EEEEEEEEEEEEbRKNSB_6ParamsERT0_S12_iNS2_IJiiiEEERT_ENKUliT_E_clIZSC_ISJ_SX_EbS10_S12_S12_iS13_S15_EUlRS16_iE_EEDaiS16_,@function
        .size           $_ZN7cutlass13device_kernelIN5flash19enable_sm80_to_sm89INS1_16FlashAttnBwdSm80INS1_25CollectiveMainloopBwdSm80ILi2ELi2EN4cute5tupleIJNS5_1CILi128EEES8_NS7_ILi64EEEEEENS_6half_tEfNS_4arch4Sm80ELb0ELb0ELb1ELb1ELb1ELb0ELb0ELb0ELi2ELi4ELi4ELi4ELb0EEENS1_24CollectiveEpilogueBwdGQAISA_fSD_Li256ELb1ELb1EEENS1_19SingleTileSchedulerILb1ELb0ELb0ELi128EEEEEEEEEvNT_6ParamsE$_ZZN5flash25CollectiveMainloopBwdSm80ILi2ELi2EN4cute5tupleIJNS1_1CILi128EEES4_NS3_ILi64EEEEEEN7cutlass6half_tEfNS7_4arch4Sm80ELb0ELb0ELb1ELb1ELb1ELb0ELb0ELb0ELi2ELi4ELi4ELi4ELb0EE3mmaINS_16FlashAttnBwdSm80ISB_NS_24CollectiveEpilogueBwdGQAIS6_fSA_Li256ELb1ELb1EEENS_19SingleTileSchedulerILb1ELb0ELb0ELi128EEEE13SharedStorageENS1_6TensorINS1_11ArrayEngineIfLm32EEENS1_6LayoutINS2_IJNS2_IJNS3_ILi2EEESO_EEESO_NS3_ILi4EEEEEENS2_IJNS2_IJNS3_ILi1EEESO_EEESQ_NS3_ILi8EEEEEEEEEEEEbRKNSB_6ParamsERT0_S12_iNS2_IJiiiEEERT_ENKUliT_E_clIZSC_ISJ_SX_EbS10_S12_S12_iS13_S15_EUlRS16_iE_EEDaiS16_,($_ZN7cutlass13device_kernelIN5flash19enable_sm80_to_sm89INS1_16FlashAttnBwdSm80INS1_25CollectiveMainloopBwdSm80ILi2ELi2EN4cute5tupleIJNS5_1CILi128EEES8_NS7_ILi64EEEEEENS_6half_tEfNS_4arch4Sm80ELb0ELb0ELb1ELb1ELb1ELb0ELb0ELb0ELi2ELi4ELi4ELi4ELb0EEENS1_24CollectiveEpilogueBwdGQAISA_fSD_Li256ELb1ELb1EEENS1_19SingleTileSchedulerILb1ELb0ELb0ELi128EEEEEEEEEvNT_6ParamsE$_ZZN5flash25CollectiveMainloopBwdSm80ILi2ELi2EN4cute5tupleIJNS1_1CILi128EEES4_NS3_ILi64EEEEEEN7cutlass6half_tEfNS7_4arch4Sm80ELb0ELb0ELb1ELb1ELb1ELb0ELb0ELb0ELi2ELi4ELi4ELi4ELb0EE3mmaINS_16FlashAttnBwdSm80ISB_NS_24CollectiveEpilogueBwdGQAIS6_fSA_Li256ELb1ELb1EEENS_19SingleTileSchedulerILb1ELb0ELb0ELi128EEEE13SharedStorageENS1_6TensorINS1_11ArrayEngineIfLm32EEENS1_6LayoutINS2_IJNS2_IJNS3_ILi2EEESO_EEESO_NS3_ILi4EEEEEENS2_IJNS2_IJNS3_ILi1EEESO_EEESQ_NS3_ILi8EEEEEEEEEEEEbRKNSB_6ParamsERT0_S12_iNS2_IJiiiEEERT_ENKUlvE0_clEv - $_ZN7cutlass13device_kernelIN5flash19enable_sm80_to_sm89INS1_16FlashAttnBwdSm80INS1_25CollectiveMainloopBwdSm80ILi2ELi2EN4cute5tupleIJNS5_1CILi128EEES8_NS7_ILi64EEEEEENS_6half_tEfNS_4arch4Sm80ELb0ELb0ELb1ELb1ELb1ELb0ELb0ELb0ELi2ELi4ELi4ELi4ELb0EEENS1_24CollectiveEpilogueBwdGQAISA_fSD_Li256ELb1ELb1EEENS1_19SingleTileSchedulerILb1ELb0ELb0ELi128EEEEEEEEEvNT_6ParamsE$_ZZN5flash25CollectiveMainloopBwdSm80ILi2ELi2EN4cute5tupleIJNS1_1CILi128EEES4_NS3_ILi64EEEEEEN7cutlass6half_tEfNS7_4arch4Sm80ELb0ELb0ELb1ELb1ELb1ELb0ELb0ELb0ELi2ELi4ELi4ELi4ELb0EE3mmaINS_16FlashAttnBwdSm80ISB_NS_24CollectiveEpilogueBwdGQAIS6_fSA_Li256ELb1ELb1EEENS_19SingleTileSchedulerILb1ELb0ELb0ELi128EEEE13SharedStorageENS1_6TensorINS1_11ArrayEngineIfLm32EEENS1_6LayoutINS2_IJNS2_IJNS3_ILi2EEESO_EEESO_NS3_ILi4EEEEEENS2_IJNS2_IJNS3_ILi1EEESO_EEESQ_NS3_ILi8EEEEEEEEEEEEbRKNSB_6ParamsERT0_S12_iNS2_IJiiiEEERT_ENKUliT_E_clIZSC_ISJ_SX_EbS10_S12_S12_iS13_S15_EUlRS16_iE_EEDaiS16_)
$_ZN7cutlass13device_kernelIN5flash19enable_sm80_to_sm89INS1_16FlashAttnBwdSm80INS1_25CollectiveMainloopBwdSm80ILi2ELi2EN4cute5tupleIJNS5_1CILi128EEES8_NS7_ILi64EEEEEENS_6half_tEfNS_4arch4Sm80ELb0ELb0ELb1ELb1ELb1ELb0ELb0ELb0ELi2ELi4ELi4ELi4ELb0EEENS1_24CollectiveEpilogueBwdGQAISA_fSD_Li256ELb1ELb1EEENS1_19SingleTileSchedulerILb1ELb0ELb0ELi128EEEEEEEEEvNT_6ParamsE$_ZZN5flash25CollectiveMainloopBwdSm80ILi2ELi2EN4cute5tupleIJNS1_1CILi128EEES4_NS3_ILi64EEEEEEN7cutlass6half_tEfNS7_4arch4Sm80ELb0ELb0ELb1ELb1ELb1ELb0ELb0ELb0ELi2ELi4ELi4ELi4ELb0EE3mmaINS_16FlashAttnBwdSm80ISB_NS_24CollectiveEpilogueBwdGQAIS6_fSA_Li256ELb1ELb1EEENS_19SingleTileSchedulerILb1ELb0ELb0ELi128EEEE13SharedStorageENS1_6TensorINS1_11ArrayEngineIfLm32EEENS1_6LayoutINS2_IJNS2_IJNS3_ILi2EEESO_EEESO_NS3_ILi4EEEEEENS2_IJNS2_IJNS3_ILi1EEESO_EEESQ_NS3_ILi8EEEEEEEEEEEEbRKNSB_6ParamsERT0_S12_iNS2_IJiiiEEERT_ENKUliT_E_clIZSC_ISJ_SX_EbS10_S12_S12_iS13_S15_EUlRS16_iE_EEDaiS16_:
        /* <DEDUP_REMOVED lines=46> */
[----:B-1---5:R-:W-:Y:S05]  /*a740*/  CALL.REL.NOINC `($_ZN7cutlass13device_kernelIN5flash19enable_sm80_to_sm89INS1_16FlashAttnBwdSm80INS1_25CollectiveMainloopBwdSm80ILi2ELi2EN4cute5tupleIJNS5_1CILi128EEES8_NS7_ILi64EEEEEENS_6half_tEfNS_4arch4Sm80ELb0ELb0ELb1ELb1ELb1ELb0ELb0ELb0ELi2ELi4ELi4ELi4ELb0EEENS1_24CollectiveEpilogueBwdGQAISA_fSD_Li256ELb1ELb1EEENS1_19SingleTileSchedulerILb1ELb0ELb0ELi128EEEEEEEEEvNT_6ParamsE$_ZN4cute3eso3ESOILb1ELb0EJNS_14ComposedLayoutINS_7SwizzleILi3ELi3ELi3EEENS_1CILj0EEENS_6LayoutINS_5tupleIJNS8_IJNS5_ILi8EEENS5_ILi16EEEEEENS8_IJNS5_ILi64EEENS5_ILi1EEEEEEEEENS8_IJNS8_IJSC_NS5_ILi512EEEEEENS8_IJSD_NS5_ILi0EEEEEEEEEEEEENS_10ViewEngineINS_8smem_ptrIPN7cutlass6half_tEEEEEEEC2ERKSM_RKST_) ;  /* 0xffffc71000007944 */ /* 0x022fea0003c3ffff */
[----:B-1----:R1:W5:Y:S01]  /*a750*/  LDL.64 R2, [R1+0x758] ;  /* 0x0007580001027983 */ /* 0x0023620000100a00 */
[----:B------:R-:W-:-:S03]  /*a760*/  MOV R6, 0xa780 ;  /* 0x0000a78000067802 */ /* 0x000fc60000000f00 */
[----:B-1---5:R-:W-:Y:S05]  /*a770*/  CALL.REL.NOINC `($_ZN7cutlass13device_kernelIN5flash19enable_sm80_to_sm89INS1_16FlashAttnBwdSm80INS1_25CollectiveMainloopBwdSm80ILi2ELi2EN4cute5tupleIJNS5_1CILi128EEES8_NS7_ILi64EEEEEENS_6half_tEfNS_4arch4Sm80ELb0ELb0ELb1ELb1ELb1ELb0ELb0ELb0ELi2ELi4ELi4ELi4ELb0EEENS1_24CollectiveEpilogueBwdGQAISA_fSD_Li256ELb1ELb1EEENS1_19SingleTileSchedulerILb1ELb0ELb0ELi128EEEEEEEEEvNT_6ParamsE$_ZN4cute3eso3ESOILb1ELb0EJNS_14ComposedLayoutINS_7SwizzleILi3ELi3ELi3EEENS_1CILj0EEENS_6LayoutINS_5tupleIJNS8_IJNS8_IJNS5_ILi4EEENS5_ILi8EEEEEENS8_IJS9_NS5_ILi1EEEEEEEEENS8_IJNS8_IJNS5_ILi2EEESF_SF_EEENS8_IJSF_S9_EEEEEEEEENS8_IJNS8_IJNS8_IJSF_NS5_ILi64EEEEEENS8_IJNS5_ILi1024EEENS5_ILi0EEEEEEEEENS8_IJNS8_IJSC_NS5_ILi512EEESA_EEENS8_IJNS5_ILi4096EEENS5_ILi16EEEEEEEEEEEEEEEENS_10ViewEngineINS_8smem_ptrIPN7cutlass6half_tEEEEEEEC2ERKSY_RKS15_) ;  /* 0xffffc76000007944 */ /* 0x022fea0003c3ffff */
[----:B------:R-:W-:Y:S01]  /*a780*/  ULDC.64 UR4, c[0x0][0x118] ;  /* 0x0000460000047ab9 */ /* 0x000fe20000000a00 */
[----:B------:R2:W5:Y:S04]  /*a790*/  LDL.64 R24, [R1+0x758] ;  /* 0x0007580001187983 */ /* 0x0005680000100a00 */
[----:B-1----:R2:W5:Y:S01]  /*a7a0*/  LD.E R3, [R34.64+0x8] ;  /* 0x0000080422037980 */ /* 0x002562000c101900 */
[----:B------:R-:W-:-:S02]  /*a7b0*/  MOV R81, R60 ;  /* 0x0000003c00517202 */ /* 0x000fc40000000f00 */
[----:B------:R-:W-:Y:S02]  /*a7c0*/  MOV R6, 0xa7e0 ;  /* 0x0000a7e000067802 */ /* 0x000fe40000000f00 */
[----:B--2--5:R-:W-:Y:S05]  /*a7d0*/  CALL.REL.NOINC `($_ZN7cutlass13device_kernelIN5flash19enable_sm80_to_sm89INS1_16FlashAttnBwdSm80INS1_25CollectiveMainloopBwdSm80ILi2ELi2EN4cute5tupleIJNS5_1CILi128EEES8_NS7_ILi64EEEEEENS_6half_tEfNS_4arch4Sm80ELb0ELb0ELb1ELb1ELb1ELb0ELb0ELb0ELi2ELi4ELi4ELi4ELb0EEENS1_24CollectiveEpilogueBwdGQAISA_fSD_Li256ELb1ELb1EEENS1_19SingleTileSchedulerILb1ELb0ELb0ELi128EEEEEEEEEvNT_6ParamsE$_ZN4cute3eso3ESOILb0ELb1EJiNS_1CILi0EEEEEC2ERKiRKS3_) ;  /* 0xffffc31000007944 */ /* 0x024fea0003c3ffff */
[----:B------:R-:W2:Y:S01]  /*a7e0*/  LDL R4, [R1+0x758] ;  /* 0x0007580001047983 */ /* 0x000ea20000100800 */
[----:B------:R-:W-:Y:S01]  /*a7f0*/  ULDC.64 UR4, c[0x0][0x118] ;  /* 0x0000460000047ab9 */ /* 0x000fe20000000a00 */
[----:B------:R-:W-:Y:S01]  /*a800*/  IMAD.MOV.U32 R81, RZ, RZ, R60 ;  /* 0x000000ffff517224 */ /* 0x000fe200078e003c */
[----:B-1----:R-:W-:Y:S01]  /*a810*/  MOV R2, R16 ;  /* 0x0000001000027202 */ /* 0x002fe20000000f00 */
[----:B--2---:R1:W-:Y:S04]  /*a820*/  STL [R1+0x11e8], R4 ;  /* 0x0011e80401007387 */ /* 0x0043e80000100800 */
[----:B------:R1:W5:Y:S01]  /*a830*/  LD.E R34, [R34.64+0x4] ;  /* 0x0000040422227980 */ /* 0x000362000c101900 */
[----:B------:R-:W-:-:S03]  /*a840*/  MOV R6, 0xa860 ;  /* 0x0000a86000067802 */ /* 0x000fc60000000f00 */
[----:B-1---5:R-:W-:Y:S05]  /*a850*/  CALL.REL.NOINC `($_ZN7cutlass13device_kernelIN5flash19enable_sm80_to_sm89INS1_16FlashAttnBwdSm80INS1_25CollectiveMainloopBwdSm80ILi2ELi2EN4cute5tupleIJNS5_1CILi128EEES8_NS7_ILi64EEEEEENS_6half_tEfNS_4arch4Sm80ELb0ELb0ELb1ELb1ELb1ELb0ELb0ELb0ELi2ELi4ELi4ELi4ELb0EEENS1_24CollectiveEpilogueBwdGQAISA_fSD_Li256ELb1ELb1EEENS1_19SingleTileSchedulerILb1ELb0ELb0ELi128EEEEEEEEEvNT_6ParamsE$_ZN4cute3eso3ESOILb0ELb0EJiNS_5tupleIJiNS_1CILi0EEEEEEEEC2ERKiRKS5_) ;  /* 0xffffbe4000007944 */ /* 0x022fea0003c3ffff */
[----:B-1----:R1:W5:Y:S01]  /*a860*/  LDL.64 R2, [R1+0x758] ;  /* 0x0007580001027983 */ /* 0x0023620000100a00 */
[----:B------:R-:W-:-:S02]  /*a870*/  MOV R81, R60 ;  /* 0x0000003c00517202 */ /* 0x000fc40000000f00 */
[----:B------:R-:W-:Y:S02]  /*a880*/  MOV R34, 0xa8a0 ;  /* 0x0000a8a000227802 */ /* 0x000fe40000000f00 */
[----:B-1---5:R-:W-:Y:S05]  /*a890*/  CALL.REL.NOINC `($_ZN7cutlass13device_kernelIN5flash19enable_sm80_to_sm89INS1_16FlashAttnBwdSm80INS1_25CollectiveMainloopBwdSm80ILi2ELi2EN4cute5tupleIJNS5_1CILi128EEES8_NS7_ILi64EEEEEENS_6half_tEfNS_4arch4Sm80ELb0ELb0ELb1ELb1ELb1ELb0ELb0ELb0ELi2ELi4ELi4ELi4ELb0EEENS1_24CollectiveEpilogueBwdGQAISA_fSD_Li256ELb1ELb1EEENS1_19SingleTileSchedulerILb1ELb0ELb0ELi128EEEEEEEEEvNT_6ParamsE$_ZN4cute3eso3ESOILb0ELb1EJNS_5tupleIJiNS2_IJiNS_1CILi0EEEEEEEEENS2_IJNS_10UnderscoreENS2_IJS7_S7_EEEEEEEEC2ERKS6_RKS9_) ;  /* 0xffffc1c000007944 */ /* 0x022fea0003c3ffff */
[----:B------:R-:W2:Y:S01]  /*a8a0*/  LDL.64 R4, [R1+0x758] ;  /* 0x0007580001047983 */ /* 0x000ea20000100a00 */
[----:B-1----:R-:W-:Y:S02]  /*a8b0*/  MOV R2, R20 ;  /* 0x0000001400027202 */ /* 0x002fe40000000f00 */
[----:B------:R-:W-:Y:S01]  /*a8c0*/  MOV R6, 0xa900 ;  /* 0x0000a90000067802 */ /* 0x000fe20000000f00 */
[----:B--2---:R1:W-:Y:S04]  /*a8d0*/  STL [R1+0x11ec], R4 ;  /* 0x0011ec0401007387 */ /* 0x0043e80000100800 */
[----:B------:R1:W-:Y:S02]  /*a8e0*/  STL [R1+0x11f0], R5 ;  /* 0x0011f00501007387 */ /* 0x0003e40000100800 */
[----:B-1----:R-:W-:Y:S05]  /*a8f0*/  CALL.REL.NOINC `($_ZN7cutlass13device_kernelIN5flash19enable_sm80_to_sm89INS1_16FlashAttnBwdSm80INS1_25CollectiveMainloopBwdSm80ILi2ELi2EN4cute5tupleIJNS5_1CILi128EEES8_NS7_ILi64EEEEEENS_6half_tEfNS_4arch4Sm80ELb0ELb0ELb1ELb1ELb1ELb0ELb0ELb0ELi2ELi4ELi4ELi4ELb0EEENS1_24CollectiveEpilogueBwdGQAISA_fSD_Li256ELb1ELb1EEENS1_19SingleTileSchedulerILb1ELb0ELb0ELi128EEEEEEEEEvNT_6ParamsE$_ZZN4cute4diceINS_5tupleIJNS1_IJiNS1_IJiNS_1CILi0EEEEEEEEENS1_IJNS_10UnderscoreENS1_IJS6_S6_EEEEEEEEES9_EEDaRKT_RKT0_ENKUlRKT_RKT0_E_clIS5_S5_EEDaSI_SL_) ;  /* 0xffffebc000007944 */ /* 0x002fea0003c3ffff */
[----:B------:R-:W-:Y:S02]  /*a900*/  MOV R6, 0xa920 ;  /* 0x0000a92000067802 */ /* 0x000fe40000000f00 */
[----:B-1---5:R-:W-:Y:S05]  /*a910*/  CALL.REL.NOINC `($_ZN7cutlass13device_kernelIN5flash19enable_sm80_to_sm89INS1_16FlashAttnBwdSm80INS1_25CollectiveMainloopBwdSm80ILi2ELi2EN4cute5tupleIJNS5_1CILi128EEES8_NS7_ILi64EEEEEENS_6half_tEfNS_4arch4Sm80ELb0ELb0ELb1ELb1ELb1ELb0ELb0ELb0ELi2ELi4ELi4ELi4ELb0EEENS1_24CollectiveEpilogueBwdGQAISA_fSD_Li256ELb1ELb1EEENS1_19SingleTileSchedulerILb1ELb0ELb0ELi128EEEEEEEEEvNT_6ParamsE$_ZZN4cute12filter_tupleINS_5tupleIJNS1_IJiNS1_IJiNS_1CILi0EEEEEEEEENS1_IJNS_10UnderscoreENS1_IJS6_S6_EEEEEEEEES9_ZNS_4diceIS9_S9_EEDaRKT_RKT0_EUlRKT_RKT0_E_EEDaSD_SG_OT1_ENKUlDpSJ_E_clIJNS1_IJiiS3_EEENS1_IJEEEEEEDaSQ_) ;  /* 0xffffe64000007944 */ /* 0x022fea0003c3ffff */
[----:B------:R-:W-:Y:S02]  /*a920*/  MOV R6, 0xa940 ;  /* 0x0000a94000067802 */ /* 0x000fe40000000f00 */
[----:B------:R-:W-:Y:S05]  /*a930*/  CALL.REL.NOINC `($_ZN7cutlass13device_kernelIN5flash19enable_sm80_to_sm89INS1_16FlashAttnBwdSm80INS1_25CollectiveMainloopBwdSm80ILi2ELi2EN4cute5tupleIJNS5_1CILi128EEES8_NS7_ILi64EEEEEENS_6half_tEfNS_4arch4Sm80ELb0ELb0ELb1ELb1ELb1ELb0ELb0ELb0ELi2ELi4ELi4ELi4ELb0EEENS1_24CollectiveEpilogueBwdGQAISA_fSD_Li256ELb1ELb1EEENS1_19SingleTileSchedulerILb1ELb0ELb0ELi128EEEEEEEEEvNT_6ParamsE$_ZZN4cute7idx2crdINS_5tupleIJiiNS_1CILi0EEEEEENS1_IJNS1_IJNS2_ILi4EEENS2_ILi8EEEEEES5_NS2_ILi1EEEEEEEEDaRKT_RKT0_ENKUlRKT_RKT0_E_clIiS7_EEDaSI_SL_) ;  /* 0xfffff2b000007944 */ /* 0x000fea0003c3ffff */
[----:B------:R-:W-:Y:S02]  /*a940*/  MOV R7, R3 ;  /* 0x0000000300077202 */ /* 0x000fe40000000f00 */
[----:B------:R-:W-:-:S02]  /*a950*/  MOV R6, 0xa970 ;  /* 0x0000a97000067802 */ /* 0x000fc40000000f00 */
[----:B------:R-:W-:Y:S05]  /*a960*/  CALL.REL.NOINC `($_ZN7cutlass13device_kernelIN5flash19enable_sm80_to_sm89INS1_16FlashAttnBwdSm80INS1_25CollectiveMainloopBwdSm80ILi2ELi2EN4cute5tupleIJNS5_1CILi128EEES8_NS7_ILi64EEEEEENS_6half_tEfNS_4arch4Sm80ELb0ELb0ELb1ELb1ELb1ELb0ELb0ELb0ELi2ELi4ELi4ELi4ELb0EEENS1_24CollectiveEpilogueBwdGQAISA_fSD_Li256ELb1ELb1EEENS1_19SingleTileSchedulerILb1ELb0ELb0ELi128EEEEEEEEEvNT_6ParamsE$_ZZN4cute9transformINS_5tupleIJiiNS_1CILi0EEEEEENS1_IJNS1_IJNS2_ILi4EEENS2_ILi8EEEEEES5_NS2_ILi1EEEEEEZNS_7idx2crdIS4_S9_EEDaRKT_RKT0_EUlRKT_RKT0_E_EEDaSD_SG_OT1_ENKUlDpSJ_E_clIJNS1_IJiiEEEiS3_EEEDaSQ_) ;  /* 0xfffff32000007944 */ /* 0x000fea0003c3ffff */
[----:B------:R-:W-:Y:S02]  /*a970*/  MOV R6, 0xa990 ;  /* 0x0000a99000067802 */ /* 0x000fe40000000f00 */
[----:B------:R-:W-:Y:S05]  /*a980*/  CALL.REL.NOINC `($_ZN7cutlass13device_kernelIN5flash19enable_sm80_to_sm89INS1_16FlashAttnBwdSm80INS1_25CollectiveMainloopBwdSm80ILi2ELi2EN4cute5tupleIJNS5_1CILi128EEES8_NS7_ILi64EEEEEENS_6half_tEfNS_4arch4Sm80ELb0ELb0ELb1ELb1ELb1ELb0ELb0ELb0ELi2ELi4ELi4ELi4ELb0EEENS1_24CollectiveEpilogueBwdGQAISA_fSD_Li256ELb1ELb1EEENS1_19SingleTileSchedulerILb1ELb0ELb0ELi128EEEEEEEEEvNT_6ParamsE$_ZZN4cute13to_mixed_bitsINS_5tupleIJNS1_IJNS_1CILi4EEENS2_ILi8EEEEEES3_NS2_ILi1EEEEEENS1_IJNS1_IJNS2_ILi0EEENS2_ILi64EEEEEES8_S8_EEENS1_IJNS1_IJiiEEEiS8_EEEEEDaRKT_RKT0_RKT1_ENKUlRKT_RKT0_RKT1_E_clIS5_SA_SC_EEDaSP_SS_SV_) ;  /* 0xffffe95000007944 */ /* 0x000fea0003c3ffff */
[----:B------:R-:W-:Y:S02]  /*a990*/  MOV R29, R4 ;  /* 0x00000004001d7202 */ /* 0x000fe40000000f00 */
[----:B------:R-:W-:-:S02]  /*a9a0*/  MOV R4, 0xa9c0 ;  /* 0x0000a9c000047802 */ /* 0x000fc40000000f00 */
[----:B------:R-:W-:Y:S05]  /*a9b0*/  CALL.REL.NOINC `($_ZN7cutlass13device_kernelIN5flash19enable_sm80_to_sm89INS1_16FlashAttnBwdSm80INS1_25CollectiveMainloopBwdSm80ILi2ELi2EN4cute5tupleIJNS5_1CILi128EEES8_NS7_ILi64EEEEEENS_6half_tEfNS_4arch4Sm80ELb0ELb0ELb1ELb1ELb1ELb0ELb0ELb0ELi2ELi4ELi4ELi4ELb0EEENS1_24CollectiveEpilogueBwdGQAISA_fSD_Li256ELb1ELb1EEENS1_19SingleTileSchedulerILb1ELb0ELb0ELi128EEEEEEEEEvNT_6ParamsE$_ZZN4cute13to_mixed_bitsINS_5tupleIJNS1_IJNS_1CILi4EEENS2_ILi8EEEEEES3_NS2_ILi1EEEEEENS1_IJNS1_IJNS2_ILi0EEENS2_ILi64EEEEEES8_S8_EEENS1_IJNS1_IJiiEEEiS8_EEEEEDaRKT_RKT0_RKT1_ENKUlDpRKT_E_clIJNS_9MixedBitsILj0ELj448EEENS2_ILj0EEESV_EEEDaSQ_) ;  /* 0xffffe8f000007944 */ /* 0x000fea0003c3ffff */
        /* <DEDUP_REMOVED lines=21> */
[----:B------:R-:W-:Y:S05]  /*ab10*/  CALL.REL.NOINC `($_ZN7cutlass13device_kernelIN5flash19enable_sm80_to_sm89INS1_16FlashAttnBwdSm80INS1_25CollectiveMainloopBwdSm80ILi2ELi2EN4cute5tupleIJNS5_1CILi128EEES8_NS7_ILi64EEEEEENS_6half_tEfNS_4arch4Sm80ELb0ELb0ELb1ELb1ELb1ELb0ELb0ELb0ELi2ELi4ELi4ELi4ELb0EEENS1_24CollectiveEpilogueBwdGQAISA_fSD_Li256ELb1ELb1EEENS1_19SingleTileSchedulerILb1ELb0ELb0ELi128EEEEEEEEEvNT_6ParamsE$_ZN4cute3eso3ESOILb0ELb0EJiiiEEC2ERKiS4_S4_) ;  /* 0xffffbd5000007944 */ /* 0x000fea0003c3ffff */
[----:B------:R2:W5:Y:S04]  /*ab20*/  LDL R5, [R1+0x760] ;  /* 0x0007600001057983 */ /* 0x0005680000100800 */
[----:B-1----:R2:W5:Y:S01]  /*ab30*/  LDL.64 R2, [R1+0x758] ;  /* 0x0007580001027983 */ /* 0x0025620000100a00 */
[----:B------:R-:W-:-:S02]  /*ab40*/  MOV R81, R60 ;  /* 0x0000003c00517202 */ /* 0x000fc40000000f00 */
[----:B------:R-:W-:Y:S02]  /*ab50*/  MOV R6, 0xab70 ;  /* 0x0000ab7000067802 */ /* 0x000fe40000000f00 */
[----:B--2--5:R-:W-:Y:S05]  /*ab60*/  CALL.REL.NOINC `($_ZN7cutlass13device_kernelIN5flash19enable_sm80_to_sm89INS1_16FlashAttnBwdSm80INS1_25CollectiveMainloopBwdSm80ILi2ELi2EN4cute5tupleIJNS5_1CILi128EEES8_NS7_ILi64EEEEEENS_6half_tEfNS_4arch4Sm80ELb0ELb0ELb1ELb1ELb1ELb0ELb0ELb0ELi2ELi4ELi4ELi4ELb0EEENS1_24CollectiveEpilogueBwdGQAISA_fSD_Li256ELb1ELb1EEENS1_19SingleTileSchedulerILb1ELb0ELb0ELi128EEEEEEEEEvNT_6ParamsE$_ZN4cute3eso3ESOILb1ELb0EJNS_1CILi1EEENS_5tupleIJiiiEEENS2_ILi64EEENS4_IJNS2_ILi72EEENS2_ILi144EEENS2_ILi288EEEEEENS2_ILi512EEEEEC2ERKS3_RKS5_RKS6_RKSA_RKSB_) ;  /* 0xffffc44000007944 */ /* 0x024fea0003c3ffff */
[----:B-1----:R1:W5:Y:S04]  /*ab70*/  LDL R5, [R1+0x760] ;  /* 0x0007600001057983 */ /* 0x0023680000100800 */
[----:B------:R1:W5:Y:S01]  /*ab80*/  LDL.64 R2, [R1+0x758] ;  /* 0x0007580001027983 */ /* 0x0003620000100a00 */
[----:B------:R-:W-:Y:S02]  /*ab90*/  MOV R81, R60 ;  /* 0x0000003c00517202 */ /* 0x000fe40000000f00 */
[----:B------:R-:W-:Y:S02]  /*aba0*/  MOV R6, 0xabc0 ;  /* 0x0000abc000067802 */ /* 0x000fe40000000f00 */
[----:B-1---5:R-:W-:Y:S05]  /*abb0*/  CALL.REL.NOINC `($_ZN7cutlass13device_kernelIN5flash19enable_sm80_to_sm89INS1_16FlashAttnBwdSm80INS1_25CollectiveMainloopBwdSm80ILi2ELi2EN4cute5tupleIJNS5_1CILi128EEES8_NS7_ILi64EEEEEENS_6half_tEfNS_4arch4Sm80ELb0ELb0ELb1ELb1ELb1ELb0ELb0ELb0ELi2ELi4ELi4ELi4ELb0EEENS1_24CollectiveEpilogueBwdGQAISA_fSD_Li256ELb1ELb1EEENS1_19SingleTileSchedulerILb1ELb0ELb0ELi128EEEEEEEEEvNT_6ParamsE$_ZN4cute5tupleIJNS0_IJNS_1CILi8EEENS0_IJNS1_ILi2EEES3_S3_EEENS1_ILi1EEES4_S5_EEENS0_IJS5_NS0_IJiiiEEENS1_ILi64EEENS0_IJNS1_ILi72EEENS1_ILi144EEENS1_ILi288EEEEEENS1_ILi512EEEEEEEEC2ERKS6_RKSE_) ;  /* 0xffffe07000007944 */ /* 0x022fea0003c3ffff */
[----:B-1----:R1:W5:Y:S04]  /*abc0*/  LDL R5, [R1+0x760] ;  /* 0x0007600001057983 */ /* 0x0023680000100800 */
[----:B------:R1:W5:Y:S01]  /*abd0*/  LDL.64 R2, [R1+0x758] ;  /* 0x0007580001027983 */ /* 0x0003620000100a00 */
[----:B------:R-:W-:-:S03]  /*abe0*/  MOV R4, 0xac00 ;  /* 0x0000ac0000047802 */ /* 0x000fc60000000f00 */
[----:B-1---5:R-:W-:Y:S05]  /*abf0*/  CALL.REL.NOINC `($_ZN7cutlass13device_kernelIN5flash19enable_sm80_to_sm89INS1_16FlashAttnBwdSm80INS1_25CollectiveMainloopBwdSm80ILi2ELi2EN4cute5tupleIJNS5_1CILi128EEES8_NS7_ILi64EEEEEENS_6half_tEfNS_4arch4Sm80ELb0ELb0ELb1ELb1ELb1ELb0ELb0ELb0ELi2ELi4ELi4ELi4ELb0EEENS1_24CollectiveEpilogueBwdGQAISA_fSD_Li256ELb1ELb1EEENS1_19SingleTileSchedulerILb1ELb0ELb0ELi128EEEEEEEEEvNT_6ParamsE$_ZZN4cute7flattenINS_5tupleIJNS_1CILi1EEENS1_IJiiiEEENS2_ILi64EEENS1_IJNS2_ILi72EEENS2_ILi144EEENS2_ILi288EEEEEENS2_ILi512EEEEEEEEDaRKT_ENKUlRKT_E_clIS4_EEDaSH_) ;  /* 0xffffeed000007944 */ /* 0x022fea0003c3ffff */
[----:B------:R-:W-:Y:S02]  /*ac00*/  MOV R6, 0xac20 ;  /* 0x0000ac2000067802 */ /* 0x000fe40000000f00 */
[----:B------:R-:W-:Y:S05]  /*ac10*/  CALL.REL.NOINC `($_ZN7cutlass13device_kernelIN5flash19enable_sm80_to_sm89INS1_16FlashAttnBwdSm80INS1_25CollectiveMainloopBwdSm80ILi2ELi2EN4cute5tupleIJNS5_1CILi128EEES8_NS7_ILi64EEEEEENS_6half_tEfNS_4arch4Sm80ELb0ELb0ELb1ELb1ELb1ELb0ELb0ELb0ELi2ELi4ELi4ELi4ELb0EEENS1_24CollectiveEpilogueBwdGQAISA_fSD_Li256ELb1ELb1EEENS1_19SingleTileSchedulerILb1ELb0ELb0ELi128EEEEEEEEEvNT_6ParamsE$_ZZN4cute12filter_tupleINS_5tupleIJNS_1CILi1EEENS1_IJiiiEEENS2_ILi64EEENS1_IJNS2_ILi72EEENS2_ILi144EEENS2_ILi288EEEEEENS2_ILi512EEEEEEZNS_7flattenISB_EEDaRKT_EUlRKT_E_EEDaSF_OT0_ENKUlDpSI_E_clIJNS1_IJS3_EEES4_NS1_IJS5_EEES9_NS1_IJSA_EEEEEEDaSM_) ;  /* 0xffffe4c000007944 */ /* 0x000fea0003c3ffff */
[----:B------:R-:W-:Y:S02]  /*ac20*/  MOV R81, R60 ;  /* 0x0000003c00517202 */ /* 0x000fe40000000f00 */
[----:B------:R-:W-:-:S02]  /*ac30*/  MOV R6, 0xac50 ;  /* 0x0000ac5000067802 */ /* 0x000fc40000000f00 */
[----:B------:R-:W-:Y:S05]  /*ac40*/  CALL.REL.NOINC `($_ZN7cutlass13device_kernelIN5flash19enable_sm80_to_sm89INS1_16FlashAttnBwdSm80INS1_25CollectiveMainloopBwdSm80ILi2ELi2EN4cute5tupleIJNS5_1CILi128EEES8_NS7_ILi64EEEEEENS_6half_tEfNS_4arch4Sm80ELb0ELb0ELb1ELb1ELb1ELb0ELb0ELb0ELi2ELi4ELi4ELi4ELb0EEENS1_24CollectiveEpilogueBwdGQAISA_fSD_Li256ELb1ELb1EEENS1_19SingleTileSchedulerILb1ELb0ELb0ELi128EEEEEEEEEvNT_6ParamsE$_ZN4cute3eso3ESOILb0ELb1EJiNS_1CILi72EEENS2_ILi512EEEEEC2ERKiRKS3_RKS4_) ;  /* 0xffffbf8000007944 */ /* 0x000fea0003c3ffff */
[----:B------:R-:W2:Y:S01]  /*ac50*/  LDL R28, [R1+0x758] ;  /* 0x00075800011c7983 */ /* 0x000ea20000100800 */
[----:B------:R-:W-:Y:S01]  /*ac60*/  IMAD.MOV.U32 R81, RZ, RZ, R60 ;  /* 0x000000ffff517224 */ /* 0x000fe200078e003c */
[----:B-1----:R-:W-:-:S02]  /*ac70*/  MOV R2, R12 ;  /* 0x0000000c00027202 */ /* 0x002fc40000000f00 */
[----:B------:R-:W-:Y:S01]  /*ac80*/  MOV R6, 0xacb0 ;  /* 0x0000acb000067802 */ /* 0x000fe20000000f00 */
[----:B--2---:R1:W-:Y:S04]  /*ac90*/  STL [R1+0x790], R28 ;  /* 0x0007901c01007387 */ /* 0x0043e80000100800 */
[----:B-1----:R-:W-:Y:S05]  /*aca0*/  CALL.REL.NOINC `($_ZN7cutlass13device_kernelIN5flash19enable_sm80_to_sm89INS1_16FlashAttnBwdSm80INS1_25CollectiveMainloopBwdSm80ILi2ELi2EN4cute5tupleIJNS5_1CILi128EEES8_NS7_ILi64EEEEEENS_6half_tEfNS_4arch4Sm80ELb0ELb0ELb1ELb1ELb1ELb0ELb0ELb0ELi2ELi4ELi4ELi4ELb0EEENS1_24CollectiveEpilogueBwdGQAISA_fSD_Li256ELb1ELb1EEENS1_19SingleTileSchedulerILb1ELb0ELb0ELi128EEEEEEEEEvNT_6ParamsE$_ZN4cute3eso3ESOILb0ELb0EJiiNS_1CILi72EEENS2_ILi512EEEEEC2ERKiS7_RKS3_RKS4_) ;  /* 0xffffbb4000007944 */ /* 0x002fea0003c3ffff */
        /* <DEDUP_REMOVED lines=8> */
[----:B-1----:R-:W-:Y:S05]  /*ad30*/  CALL.REL.NOINC `($_ZN7cutlass13device_kernelIN5flash19enable_sm80_to_sm89INS1_16FlashAttnBwdSm80INS1_25CollectiveMainloopBwdSm80ILi2ELi2EN4cute5tupleIJNS5_1CILi128EEES8_NS7_ILi64EEEEEENS_6half_tEfNS_4arch4Sm80ELb0ELb0ELb1ELb1ELb1ELb0ELb0ELb0ELi2ELi4ELi4ELi4ELb0EEENS1_24CollectiveEpilogueBwdGQAISA_fSD_Li256ELb1ELb1EEENS1_19SingleTileSchedulerILb1ELb0ELb0ELi128EEEEEEEEEvNT_6ParamsE$_ZN4cute3eso3ESOILb0ELb0EJiiiNS_1CILi72EEENS2_ILi512EEEEEC2ERKiS7_S7_RKS3_RKS4_) ;  /* 0xffffbc8000007944 */ /* 0x002fea0003c3ffff */
        /* <DEDUP_REMOVED lines=9> */
[----:B-1----:R-:W-:Y:S05]  /*add0*/  CALL.REL.NOINC `($_ZN7cutlass13device_kernelIN5flash19enable_sm80_to_sm89INS1_16FlashAttnBwdSm80INS1_25CollectiveMainloopBwdSm80ILi2ELi2EN4cute5tupleIJNS5_1CILi128EEES8_NS7_ILi64EEEEEENS_6half_tEfNS_4arch4Sm80ELb0ELb0ELb1ELb1ELb1ELb0ELb0ELb0ELi2ELi4ELi4ELi4ELb0EEENS1_24CollectiveEpilogueBwdGQAISA_fSD_Li256ELb1ELb1EEENS1_19SingleTileSchedulerILb1ELb0ELb0ELi128EEEEEEEEEvNT_6ParamsE$_ZN4cute3eso3ESOILb1ELb0EJNS_1CILi1EEEiiiNS2_ILi72EEENS2_ILi512EEEEEC2ERKS3_RKiSA_SA_RKS4_RKS5_) ;  /* 0xffffc2f000007944 */ /* 0x002fea0003c3ffff */
[----:B-1----:R1:W5:Y:S04]  /*ade0*/  LDL R5, [R1+0x778] ;  /* 0x0007780001057983 */ /* 0x0023680000100800 */
[----:B------:R1:W5:Y:S01]  /*adf0*/  LDL.64 R2, [R1+0x770] ;  /* 0x0007700001027983 */ /* 0x0003620000100a00 */
[----:B------:R-:W-:-:S02]  /*ae00*/  MOV R82, R59 ;  /* 0x0000003b00527202 */ /* 0x000fc40000000f00 */
[----:B------:R-:W-:Y:S02]  /*ae10*/  MOV R6, 0xae30 ;  /* 0x0000ae3000067802 */ /* 0x000fe40000000f00 */
[----:B-1---5:R-:W-:Y:S05]  /*ae20*/  CALL.REL.NOINC `($_ZN7cutlass13device_kernelIN5flash19enable_sm80_to_sm89INS1_16FlashAttnBwdSm80INS1_25CollectiveMainloopBwdSm80ILi2ELi2EN4cute5tupleIJNS5_1CILi128EEES8_NS7_ILi64EEEEEENS_6half_tEfNS_4arch4Sm80ELb0ELb0ELb1ELb1ELb1ELb0ELb0ELb0ELi2ELi4ELi4ELi4ELb0EEENS1_24CollectiveEpilogueBwdGQAISA_fSD_Li256ELb1ELb1EEENS1_19SingleTileSchedulerILb1ELb0ELb0ELi128EEEEEEEEEvNT_6ParamsE$_ZN4cute5tupleIJNS0_IJNS_1CILi8EEENS1_ILi2EEES3_S3_S2_S3_EEENS0_IJNS1_ILi1EEEiiiNS1_ILi72EEENS1_ILi512EEEEEEEEC2ERKS4_RKS8_) ;  /* 0xffffde7000007944 */ /* 0x022fea0003c3ffff */
        /* <DEDUP_REMOVED lines=8> */
[----:B-1----:R-:W-:Y:S05]  /*aeb0*/  CALL.REL.NOINC `($_ZN7cutlass13device_kernelIN5flash19enable_sm80_to_sm89INS1_16FlashAttnBwdSm80INS1_25CollectiveMainloopBwdSm80ILi2ELi2EN4cute5tupleIJNS5_1CILi128EEES8_NS7_ILi64EEEEEENS_6half_tEfNS_4arch4Sm80ELb0ELb0ELb1ELb1ELb1ELb0ELb0ELb0ELi2ELi4ELi4ELi4ELb0EEENS1_24CollectiveEpilogueBwdGQAISA_fSD_Li256ELb1ELb1EEENS1_19SingleTileSchedulerILb1ELb0ELb0ELi128EEEEEEEEEvNT_6ParamsE$_ZZN4cute6detail16composition_implINS_5tupleIJNS_1CILi8EEENS3_ILi2EEES5_S5_S4_S5_EEENS2_IJNS3_ILi1EEEiiiNS3_ILi72EEENS3_ILi512EEEEEENS2_IJNS2_IJS5_S5_S5_EEES5_NS3_ILi4EEEEEENS2_IJNS2_IJS7_S9_S4_EEENS3_ILi4096EEENS3_ILi16EEEEEEEEDaRKT_RKT0_RKT1_RKT2_ENKUlRKT_RKT0_E_clISB_SE_EEDaSW_SZ_) ;  /* 0xffffea0000007944 */ /* 0x002fea0003c3ffff */
[----:B------:R-:W-:Y:S02]  /*aec0*/  MOV R69, R13 ;  /* 0x0000000d00457202 */ /* 0x000fe40000000f00 */
[----:B------:R-:W-:Y:S02]  /*aed0*/  MOV R6, 0xaef0 ;  /* 0x0000aef000067802 */ /* 0x000fe40000000f00 */
[----:B-----5:R-:W-:Y:S05]  /*aee0*/  CALL.REL.NOINC `($_ZN7cutlass13device_kernelIN5flash19enable_sm80_to_sm89INS1_16FlashAttnBwdSm80INS1_25CollectiveMainloopBwdSm80ILi2ELi2EN4cute5tupleIJNS5_1CILi128EEES8_NS7_ILi64EEEEEENS_6half_tEfNS_4arch4Sm80ELb0ELb0ELb1ELb1ELb1ELb0ELb0ELb0ELi2ELi4ELi4ELi4ELb0EEENS1_24CollectiveEpilogueBwdGQAISA_fSD_Li256ELb1ELb1EEENS1_19SingleTileSchedulerILb1ELb0ELb0ELi128EEEEEEEEEvNT_6ParamsE$_ZZN4cute6detail16composition_implINS_5tupleIJNS_1CILi8EEENS3_ILi2EEES5_S5_S4_S5_EEENS2_IJNS3_ILi1EEEiiiNS3_ILi72EEENS3_ILi512EEEEEENS2_IJNS2_IJS5_S5_S5_EEES5_NS3_ILi4EEEEEENS2_IJNS2_IJS7_S9_S4_EEENS3_ILi4096EEENS3_ILi16EEEEEEEEDaRKT_RKT0_RKT1_RKT2_ENKUlRKT_RKT0_E_clISC_SG_EEDaSW_SZ_) ;  /* 0xffffea2000007944 */ /* 0x020fea0003c3ffff */
[----:B-----5:R2:W-:Y:S01]  /*aef0*/  STL.64 [R1+0x770], R2 ;  /* 0x0007700201007387 */ /* 0x0205e20000100a00 */
[----:B------:R-:W-:Y:S02]  /*af00*/  MOV R6, R4 ;  /* 0x0000000400067202 */ /* 0x000fe40000000f00 */
[----:B------:R-:W-:Y:S02]  /*af10*/  MOV R4, 0xaf30 ;  /* 0x0000af3000047802 */ /* 0x000fe40000000f00 */
[----:B-12---:R-:W-:Y:S05]  /*af20*/  CALL.REL.NOINC `($_ZN7cutlass13device_kernelIN5flash19enable_sm80_to_sm89INS1_16FlashAttnBwdSm80INS1_25CollectiveMainloopBwdSm80ILi2ELi2EN4cute5tupleIJNS5_1CILi128EEES8_NS7_ILi64EEEEEENS_6half_tEfNS_4arch4Sm80ELb0ELb0ELb1ELb1ELb1ELb0ELb0ELb0ELi2ELi4ELi4ELi4ELb0EEENS1_24CollectiveEpilogueBwdGQAISA_fSD_Li256ELb1ELb1EEENS1_19SingleTileSchedulerILb1ELb0ELb0ELi128EEEEEEEEEvNT_6ParamsE$_ZN4cute3eso3ESOILb0ELb0EJNS_5tupleIJNS_1CILi1EEENS3_ILi512EEEiEEENS3_ILi4096EEENS2_IJiiEEEEEC2ERKS6_RKS7_RKS8_) ;  /* 0xffffad3000007944 */ /* 0x006fea0003c3ffff */
[----:B------:R2:W5:Y:S04]  /*af30*/  LDL R5, [R1+0x760] ;  /* 0x0007600001057983 */ /* 0x0005680000100800 */
[----:B-1----:R2:W5:Y:S01]  /*af40*/  LDL.64 R2, [R1+0x758] ;  /* 0x0007580001027983 */ /* 0x0025620000100a00 */
[----:B------:R-:W-:-:S03]  /*af50*/  MOV R6, 0xaf70 ;  /* 0x0000af7000067802 */ /* 0x000fc60000000f00 */
[----:B--2--5:R-:W-:Y:S05]  /*af60*/  CALL.REL.NOINC `($_ZN7cutlass13device_kernelIN5flash19enable_sm80_to_sm89INS1_16FlashAttnBwdSm80INS1_25CollectiveMainloopBwdSm80ILi2ELi2EN4cute5tupleIJNS5_1CILi128EEES8_NS7_ILi64EEEEEENS_6half_tEfNS_4arch4Sm80ELb0ELb0ELb1ELb1ELb1ELb0ELb0ELb0ELi2ELi4ELi4ELi4ELb0EEENS1_24CollectiveEpilogueBwdGQAISA_fSD_Li256ELb1ELb1EEENS1_19SingleTileSchedulerILb1ELb0ELb0ELi128EEEEEEEEEvNT_6ParamsE$_ZN4cute5tupleIJNS0_IJNS0_IJNS_1CILi2EEES2_S2_EEES2_NS0_IJS2_S2_EEEEEENS0_IJNS0_IJNS1_ILi1EEENS1_ILi512EEEiEEENS1_ILi4096EEENS0_IJiiEEEEEEEEC2ERKS5_RKSB_) ;  /* 0xffffda0000007944 */ /* 0x024fea0003c3ffff */
[----:B-1----:R1:W5:Y:S04]  /*af70*/  LDL R4, [R1+0x760] ;  /* 0x0007600001047983 */ /* 0x0023680000100800 */
[----:B------:R1:W5:Y:S01]  /*af80*/  LDL.64 R2, [R1+0x758] ;  /* 0x0007580001027983 */ /* 0x0003620000100a00 */
[----:B------:R-:W-:-:S02]  /*af90*/  LEA.HI R26, R26, R26, RZ, 0x1d ;  /* 0x0000001a1a1a7211 */ /* 0x000fc400078fe8ff */
[----:B------:R-:W-:-:S03]  /*afa0*/  MOV R6, 0xafe0 ;  /* 0x0000afe000067802 */ /* 0x000fc60000000f00 */
[----:B------:R-:W-:-:S05]  /*afb0*/  IMAD.U32 R26, R7, 0x2, R26 ;  /* 0x00000002071a7824 */ /* 0x000fca00078e001a */
[----:B------:R1:W-:Y:S02]  /*afc0*/  STL [R1+0x11e4], R26 ;  /* 0x0011e41a01007387 */ /* 0x0003e40000100800 */
[----:B-1---5:R-:W-:Y:S05]  /*afd0*/  CALL.REL.NOINC `($_ZN7cutlass13device_kernelIN5flash19enable_sm80_to_sm89INS1_16FlashAttnBwdSm80INS1_25CollectiveMainloopBwdSm80ILi2ELi2EN4cute5tupleIJNS5_1CILi128EEES8_NS7_ILi64EEEEEENS_6half_tEfNS_4arch4Sm80ELb0ELb0ELb1ELb1ELb1ELb0ELb0ELb0ELi2ELi4ELi4ELi4ELb0EEENS1_24CollectiveEpilogueBwdGQAISA_fSD_Li256ELb1ELb1EEENS1_19SingleTileSchedulerILb1ELb0ELb0ELi128EEEEEEEEEvNT_6ParamsE$_ZN4cute3eso3ESOILb0ELb0EJNS_6LayoutINS_5tupleIJNS3_IJNS_1CILi2EEES5_S5_EEES5_NS3_IJS5_S5_EEEEEENS3_IJNS3_IJNS4_ILi1EEENS4_ILi512EEEiEEENS4_ILi4096EEENS3_IJiiEEEEEEEEjEEC2ERKSF_RKj) ;  /* 0xffffb30000007944 */ /* 0x022fea0003c3ffff */
[----:B-1----:R-:W2:Y:S04]  /*afe0*/  LDL.64 R6, [R1+0x760] ;  /* 0x0007600001067983 */ /* 0x002ea80000100a00 */
[----:B------:R1:W5:Y:S01]  /*aff0*/  LDL.64 R4, [R1+0x758] ;  /* 0x0007580001047983 */ /* 0x0003620000100a00 */
[----:B------:R-:W-:Y:S02]  /*b000*/  MOV R38, R60 ;  /* 0x0000003c00267202 */ /* 0x000fe40000000f00 */
[----:B------:R-:W-:Y:S01]  /*b010*/  MOV R46, 0xb040 ;  /* 0x0000b040002e7802 */ /* 0x000fe20000000f00 */
[----:B--2---:R-:W-:-:S04]  /*b020*/  IMAD.WIDE.U32 R2, R7, 0x2, R24 ;  /* 0x0000000207027825 */ /* 0x004fc800078e0018 */
[----:B-1---5:R-:W-:Y:S05]  /*b030*/  CALL.REL.NOINC `($_ZN7cutlass13device_kernelIN5flash19enable_sm80_to_sm89INS1_16FlashAttnBwdSm80INS1_25CollectiveMainloopBwdSm80ILi2ELi2EN4cute5tupleIJNS5_1CILi128EEES8_NS7_ILi64EEEEEENS_6half_tEfNS_4arch4Sm80ELb0ELb0ELb1ELb1ELb1ELb0ELb0ELb0ELi2ELi4ELi4ELi4ELb0EEENS1_24CollectiveEpilogueBwdGQAISA_fSD_Li256ELb1ELb1EEENS1_19SingleTileSchedulerILb1ELb0ELb0ELi128EEEEEEEEEvNT_6ParamsE$_ZN4cute8smem_ptrIPN7cutlass6half_tEECI1NS_12iter_adaptorIS3_S4_EEES3_) ;  /* 0xffffdd1000007944 */ /* 0x022fea0003c3ffff */
[----:B------:R-:W2:Y:S01]  /*b040*/  LDL.64 R24, [R1+0x758] ;  /* 0x0007580001187983 */ /* 0x000ea20000100a00 */
[----:B-1----:R-:W-:Y:S01]  /*b050*/  IMAD.MOV.U32 R2, RZ, RZ, R4 ;  /* 0x000000ffff027224 */ /* 0x002fe200078e0004 */
[----:B------:R-:W-:-:S02]  /*b060*/  MOV R3, R5 ;  /* 0x0000000500037202 */ /* 0x000fc40000000f00 */
[----:B------:R-:W-:Y:S01]  /*b070*/  MOV R30, 0xb0a0 ;  /* 0x0000b0a0001e7802 */ /* 0x000fe20000000f00 */
[----:B--2---:R1:W-:Y:S04]  /*b080*/  STL.64 [R1+0x770], R24 ;  /* 0x0007701801007387 */ /* 0x0043e80000100a00 */
[----:B-1----:R-:W-:Y:S05]  /*b090*/  CALL.REL.NOINC `($_ZN7cutlass13device_kernelIN5flash19enable_sm80_to_sm89INS1_16FlashAttnBwdSm80INS1_25CollectiveMainloopBwdSm80ILi2ELi2EN4cute5tupleIJNS5_1CILi128EEES8_NS7_ILi64EEEEEENS_6half_tEfNS_4arch4Sm80ELb0ELb0ELb1ELb1ELb1ELb0ELb0ELb0ELi2ELi4ELi4ELi4ELb0EEENS1_24CollectiveEpilogueBwdGQAISA_fSD_Li256ELb1ELb1EEENS1_19SingleTileSchedulerILb1ELb0ELb0ELi128EEEEEEEEEvNT_6ParamsE$_ZN4cute3eso3ESOILb0ELb0EJNS_6LayoutINS_5tupleIJNS3_IJNS_1CILi2EEES5_S5_EEES5_NS3_IJS5_S5_EEEEEENS3_IJNS3_IJNS4_ILi1EEENS4_ILi512EEEiEEENS4_ILi4096EEENS3_IJiiEEEEEEEENS_10ViewEngineINS_8smem_ptrIPN7cutlass6half_tEEEEEEEC2ERKSF_RKSM_) ;  /* 0xffffb1c000007944 */ /* 0x002fea0003c3ffff */
[----:B-1----:R-:W-:Y:S02]  /*b0a0*/  MOV R2, 0xb0c0 ;  /* 0x0000b0c000027802 */ /* 0x002fe40000000f00 */
[----:B------:R-:W-:Y:S05]  /*b0b0*/  CALL.REL.NOINC `($_ZN7cutlass13device_kernelIN5flash19enable_sm80_to_sm89INS1_16FlashAttnBwdSm80INS1_25CollectiveMainloopBwdSm80ILi2ELi2EN4cute5tupleIJNS5_1CILi128EEES8_NS7_ILi64EEEEEENS_6half_tEfNS_4arch4Sm80ELb0ELb0ELb1ELb1ELb1ELb0ELb0ELb0ELi2ELi4ELi4ELi4ELb0EEENS1_24CollectiveEpilogueBwdGQAISA_fSD_Li256ELb1ELb1EEENS1_19SingleTileSchedulerILb1ELb0ELb0ELi128EEEEEEEEEvNT_6ParamsE$_ZZN4cute4takeILi1ELi3ENS_5tupleIJNS1_IJNS_1CILi1EEENS2_ILi512EEEiEEENS2_ILi4096EEENS1_IJiiEEEEEEEEDaRKT1_ENKUlDpRKT_E_clIJS6_S7_EEEDaSF_) ;  /* 0xffffe4b000007944 */ /* 0x000fea0003c3ffff */
[----:B------:R-:W-:Y:S02]  /*b0c0*/  MOV R2, 0xb0e0 ;  /* 0x0000b0e000027802 */ /* 0x000fe40000000f00 */
[----:B------:R-:W-:Y:S05]  /*b0d0*/  CALL.REL.NOINC `($_ZN7cutlass13device_kernelIN5flash19enable_sm80_to_sm89INS1_16FlashAttnBwdSm80INS1_25CollectiveMainloopBwdSm80ILi2ELi2EN4cute5tupleIJNS5_1CILi128EEES8_NS7_ILi64EEEEEENS_6half_tEfNS_4arch4Sm80ELb0ELb0ELb1ELb1ELb1ELb0ELb0ELb0ELi2ELi4ELi4ELi4ELb0EEENS1_24CollectiveEpilogueBwdGQAISA_fSD_Li256ELb1ELb1EEENS1_19SingleTileSchedulerILb1ELb0ELb0ELi128EEEEEEEEEvNT_6ParamsE$_ZZN4cute16flatten_to_tupleINS_5tupleIJNS_1CILi4096EEENS1_IJiiEEEEEEEEDaRKT_ENKUlRKT_E_clIS4_EEDaSB_) ;  /* 0xffffe3c000007944 */ /* 0x000fea0003c3ffff */
[----:B------:R-:W-:Y:S02]  /*b0e0*/  MOV R2, 0xb100 ;  /* 0x0000b10000027802 */ /* 0x000fe40000000f00 */
[----:B------:R-:W-:Y:S05]  /*b0f0*/  CALL.REL.NOINC `($_ZN7cutlass13device_kernelIN5flash19enable_sm80_to_sm89INS1_16FlashAttnBwdSm80INS1_25CollectiveMainloopBwdSm80ILi2ELi2EN4cute5tupleIJNS5_1CILi128EEES8_NS7_ILi64EEEEEENS_6half_tEfNS_4arch4Sm80ELb0ELb0ELb1ELb1ELb1ELb0ELb0ELb0ELi2ELi4ELi4ELi4ELb0EEENS1_24CollectiveEpilogueBwdGQAISA_fSD_Li256ELb1ELb1EEENS1_19SingleTileSchedulerILb1ELb0ELb0ELi128EEEEEEEEEvNT_6ParamsE$_ZZN4cute12filter_tupleINS_5tupleIJNS_1CILi4096EEENS1_IJiiEEEEEEZNS_16flatten_to_tupleIS5_EEDaRKT_EUlRKT_E_EEDaS9_OT0_ENKUlDpSC_E_clIJNS1_IJS3_EEES4_EEEDaSG_) ;  /* 0xffffe06000007944 */ /* 0x000fea0003c3ffff */
        /* <DEDUP_REMOVED lines=14> */
[----:B-1---5:R-:W-:Y:S05]  /*b1e0*/  CALL.REL.NOINC `($_ZN7cutlass13device_kernelIN5flash19enable_sm80_to_sm89INS1_16FlashAttnBwdSm80INS1_25CollectiveMainloopBwdSm80ILi2ELi2EN4cute5tupleIJNS5_1CILi128EEES8_NS7_ILi64EEEEEENS_6half_tEfNS_4arch4Sm80ELb0ELb0ELb1ELb1ELb1ELb0ELb0ELb0ELi2ELi4ELi4ELi4ELb0EEENS1_24CollectiveEpilogueBwdGQAISA_fSD_Li256ELb1ELb1EEENS1_19SingleTileSchedulerILb1ELb0ELb0ELi128EEEEEEEEEvNT_6ParamsE$_ZN4cute3eso3ESOILb1ELb0EJNS_14ComposedLayoutINS_7SwizzleILi3ELi3ELi3EEENS_1CILi0EEENS_6LayoutINS_5tupleIJNS8_IJNS8_IJNS5_ILi4EEENS5_ILi8EEEEEENS8_IJNS5_ILi2EEENS5_ILi1EEEEEEEEENS8_IJNS8_IJSC_SC_EEENS8_IJSA_S9_EEEEEEEEENS8_IJNS8_IJNS8_IJSC_NS5_ILi64EEEEEENS8_IJNS5_ILi512EEES6_EEEEEENS8_IJNS8_IJSD_SA_EEENS8_IJNS5_ILi1024EEENS5_ILi16EEEEEEEEEEEEEEEENS_10ViewEngineINS_8smem_ptrIPN7cutlass6half_tEEEEEEEC2ERKSW_RKS13_) ;  /* 0xffffbb7000007944 */ /* 0x022fea0003c3ffff */
        /* <DEDUP_REMOVED lines=8> */
[----:B-1----:R-:W-:Y:S01]  /*b270*/  IMAD.MOV.U32 R2, RZ, RZ, R12 ;  /* 0x000000ffff027224 */ /* 0x002fe200078e000c */
[----:B------:R-:W-:Y:S01]  /*b280*/  MOV R81, R60 ;  /* 0x0000003c00517202 */ /* 0x000fe20000000f00 */
        /* <DEDUP_REMOVED lines=17> */
[----:B------:R-:W-:Y:S05]  /*b3a0*/  CALL.REL.NOINC `($_ZN7cutlass13device_kernelIN5flash19enable_sm80_to_sm89INS1_16FlashAttnBwdSm80INS1_25CollectiveMainloopBwdSm80ILi2ELi2EN4cute5tupleIJNS5_1CILi128EEES8_NS7_ILi64EEEEEENS_6half_tEfNS_4arch4Sm80ELb0ELb0ELb1ELb1ELb1ELb0ELb0ELb0ELi2ELi4ELi4ELi4ELb0EEENS1_24CollectiveEpilogueBwdGQAISA_fSD_Li256ELb1ELb1EEENS1_19SingleTileSchedulerILb1ELb0ELb0ELi128EEEEEEEEEvNT_6ParamsE$_ZZN4cute7idx2crdINS_5tupleIJiiNS_1CILi0EEEEEENS1_IJNS1_IJNS2_ILi4EEENS2_ILi8EEEEEENS2_ILi2EEENS2_ILi1EEEEEEEEDaRKT_RKT0_ENKUlRKT_RKT0_E_clIiS7_EEDaSJ_SM_) ;  /* 0xffffe75000007944 */ /* 0x000fea0003c3ffff */
[----:B------:R-:W-:Y:S02]  /*b3b0*/  MOV R6, 0xb3d0 ;  /* 0x0000b3d000067802 */ /* 0x000fe40000000f00 */
[----:B------:R-:W-:Y:S05]  /*b3c0*/  CALL.REL.NOINC `($_ZN7cutlass13device_kernelIN5flash19enable_sm80_to_sm89INS1_16FlashAttnBwdSm80INS1_25CollectiveMainloopBwdSm80ILi2ELi2EN4cute5tupleIJNS5_1CILi128EEES8_NS7_ILi64EEEEEENS_6half_tEfNS_4arch4Sm80ELb0ELb0ELb1ELb1ELb1ELb0ELb0ELb0ELi2ELi4ELi4ELi4ELb0EEENS1_24CollectiveEpilogueBwdGQAISA_fSD_Li256ELb1ELb1EEENS1_19SingleTileSchedulerILb1ELb0ELb0ELi128EEEEEEEEEvNT_6ParamsE$_ZZN4cute7idx2crdINS_5tupleIJiiNS_1CILi0EEEEEENS1_IJNS1_IJNS2_ILi4EEENS2_ILi8EEEEEENS2_ILi2EEENS2_ILi1EEEEEEEEDaRKT_RKT0_ENKUlRKT_RKT0_E_clIiS8_EEDaSJ_SM_) ;  /* 0xffffe7a000007944 */ /* 0x000fea0003c3ffff */
[----:B------:R-:W-:Y:S02]  /*b3d0*/  MOV R6, 0xb3f0 ;  /* 0x0000b3f000067802 */ /* 0x000fe40000000f00 */
[----:B------:R-:W-:Y:S05]  /*b3e0*/  CALL.REL.NOINC `($_ZN7cutlass13device_kernelIN5flash19enable_sm80_to_sm89INS1_16FlashAttnBwdSm80INS1_25CollectiveMainloopBwdSm80ILi2ELi2EN4cute5tupleIJNS5_1CILi128EEES8_NS7_ILi64EEEEEENS_6half_tEfNS_4arch4Sm80ELb0ELb0ELb1ELb1ELb1ELb0ELb0ELb0ELi2ELi4ELi4ELi4ELb0EEENS1_24CollectiveEpilogueBwdGQAISA_fSD_Li256ELb1ELb1EEENS1_19SingleTileSchedulerILb1ELb0ELb0ELi128EEEEEEEEEvNT_6ParamsE$_ZZN4cute9transformINS_5tupleIJiiNS_1CILi0EEEEEENS1_IJNS1_IJNS2_ILi4EEENS2_ILi8EEEEEENS2_ILi2EEENS2_ILi1EEEEEEZNS_7idx2crdIS4_SA_EEDaRKT_RKT0_EUlRKT_RKT0_E_EEDaSE_SH_OT1_ENKUlDpSK_E_clIJNS1_IJiiEEEiS3_EEEDaSR_) ;  /* 0xffffe87000007944 */ /* 0x000fea0003c3ffff */
[----:B------:R-:W-:Y:S02]  /*b3f0*/  MOV R6, 0xb410 ;  /* 0x0000b41000067802 */ /* 0x000fe40000000f00 */
[----:B------:R-:W-:Y:S05]  /*b400*/  CALL.REL.NOINC `($_ZN7cutlass13device_kernelIN5flash19enable_sm80_to_sm89INS1_16FlashAttnBwdSm80INS1_25CollectiveMainloopBwdSm80ILi2ELi2EN4cute5tupleIJNS5_1CILi128EEES8_NS7_ILi64EEEEEENS_6half_tEfNS_4arch4Sm80ELb0ELb0ELb1ELb1ELb1ELb0ELb0ELb0ELi2ELi4ELi4ELi4ELb0EEENS1_24CollectiveEpilogueBwdGQAISA_fSD_Li256ELb1ELb1EEENS1_19SingleTileSchedulerILb1ELb0ELb0ELi128EEEEEEEEEvNT_6ParamsE$_ZZN4cute13to_mixed_bitsINS_5tupleIJNS1_IJNS_1CILi4EEENS2_ILi8EEEEEENS2_ILi2EEENS2_ILi1EEEEEENS1_IJNS1_IJNS2_ILi0EEENS2_ILi64EEEEEES9_S9_EEENS1_IJNS1_IJiiEEEiS9_EEEEEDaRKT_RKT0_RKT1_ENKUlRKT_RKT0_RKT1_E_clIS5_SB_SD_EEDaSQ_ST_SW_) ;  /* 0xffffdda000007944 */ /* 0x000fea0003c3ffff */
[----:B------:R-:W-:Y:S02]  /*b410*/  MOV R6, 0xb430 ;  /* 0x0000b43000067802 */ /* 0x000fe40000000f00 */
[----:B------:R-:W-:Y:S05]  /*b420*/  CALL.REL.NOINC `($_ZN7cutlass13device_kernelIN5flash19enable_sm80_to_sm89INS1_16FlashAttnBwdSm80INS1_25CollectiveMainloopBwdSm80ILi2ELi2EN4cute5tupleIJNS5_1CILi128EEES8_NS7_ILi64EEEEEENS_6half_tEfNS_4arch4Sm80ELb0ELb0ELb1ELb1ELb1ELb0ELb0ELb0ELi2ELi4ELi4ELi4ELb0EEENS1_24CollectiveEpilogueBwdGQAISA_fSD_Li256ELb1ELb1EEENS1_19SingleTileSchedulerILb1ELb0ELb0ELi128EEEEEEEEEvNT_6ParamsE$_ZZN4cute13to_mixed_bitsINS_5tupleIJNS1_IJNS_1CILi4EEENS2_ILi8EEEEEENS2_ILi2EEENS2_ILi1EEEEEENS1_IJNS1_IJNS2_ILi0EEENS2_ILi64EEEEEES9_S9_EEENS1_IJNS1_IJiiEEEiS9_EEEEEDaRKT_RKT0_RKT1_ENKUlDpRKT_E_clIJNS_9MixedBitsILj0ELj448EEENS2_ILj0EEESW_EEEDaSR_) ;  /* 0xffffdd5000007944 */ /* 0x000fea0003c3ffff */
        /* <DEDUP_REMOVED lines=21> */
[----:B-1----:R-:W-:Y:S05]  /*b580*/  CALL.REL.NOINC `($_ZN7cutlass13device_kernelIN5flash19enable_sm80_to_sm89INS1_16FlashAttnBwdSm80INS1_25CollectiveMainloopBwdSm80ILi2ELi2EN4cute5tupleIJNS5_1CILi128EEES8_NS7_ILi64EEEEEENS_6half_tEfNS_4arch4Sm80ELb0ELb0ELb1ELb1ELb1ELb0ELb0ELb0ELi2ELi4ELi4ELi4ELb0EEENS1_24CollectiveEpilogueBwdGQAISA_fSD_Li256ELb1ELb1EEENS1_19SingleTileSchedulerILb1ELb0ELb0ELi128EEEEEEEEEvNT_6ParamsE$_ZN4cute3eso3ESOILb0ELb0EJiiiEEC2ERKiS4_S4_) ;  /* 0xffffb2e000007944 */ /* 0x002fea0003c3ffff */
[----:B------:R2:W5:Y:S04]  /*b590*/  LDL R5, [R1+0x760] ;  /* 0x0007600001057983 */ /* 0x0005680000100800 */
[----:B-1----:R2:W5:Y:S01]  /*b5a0*/  LDL.64 R2, [R1+0x758] ;  /* 0x0007580001027983 */ /* 0x0025620000100a00 */
[----:B------:R-:W-:Y:S02]  /*b5b0*/  MOV R81, R60 ;  /* 0x0000003c00517202 */ /* 0x000fe40000000f00 */
[----:B------:R-:W-:Y:S02]  /*b5c0*/  MOV R6, 0xb5e0 ;  /* 0x0000b5e000067802 */ /* 0x000fe40000000f00 */
[----:B--2--5:R-:W-:Y:S05]  /*b5d0*/  CALL.REL.NOINC `($_ZN7cutlass13device_kernelIN5flash19enable_sm80_to_sm89INS1_16FlashAttnBwdSm80INS1_25CollectiveMainloopBwdSm80ILi2ELi2EN4cute5tupleIJNS5_1CILi128EEES8_NS7_ILi64EEEEEENS_6half_tEfNS_4arch4Sm80ELb0ELb0ELb1ELb1ELb1ELb0ELb0ELb0ELi2ELi4ELi4ELi4ELb0EEENS1_24CollectiveEpilogueBwdGQAISA_fSD_Li256ELb1ELb1EEENS1_19SingleTileSchedulerILb1ELb0ELb0ELi128EEEEEEEEEvNT_6ParamsE$_ZN4cute3eso3ESOILb1ELb0EJNS_1CILi1EEENS_5tupleIJiiiEEENS2_ILi64EEENS4_IJNS2_ILi72EEENS2_ILi144EEENS2_ILi288EEEEEENS2_ILi512EEEEEC2ERKS3_RKS5_RKS6_RKSA_RKSB_) ;  /* 0xffffb9d000007944 */ /* 0x024fea0003c3ffff */
[----:B-1----:R1:W5:Y:S04]  /*b5e0*/  LDL R5, [R1+0x760] ;  /* 0x0007600001057983 */ /* 0x0023680000100800 */
[----:B------:R1:W5:Y:S01]  /*b5f0*/  LDL.64 R2, [R1+0x758] ;  /* 0x0007580001027983 */ /* 0x0003620000100a00 */
[----:B------:R-:W-:-:S02]  /*b600*/  MOV R81, R60 ;  /* 0x0000003c00517202 */ /* 0x000fc40000000f00 */
        /* <DEDUP_REMOVED lines=9> */
[----:B------:R-:W-:Y:S02]  /*b6a0*/  MOV R6, 0xb6c0 ;  /* 0x0000b6c000067802 */ /* 0x000fe40000000f00 */
[----:B------:R-:W-:Y:S05]  /*b6b0*/  CALL.REL.NOINC `($_ZN7cutlass13device_kernelIN5flash19enable_sm80_to_sm89INS1_16FlashAttnBwdSm80INS1_25CollectiveMainloopBwdSm80ILi2ELi2EN4cute5tupleIJNS5_1CILi128EEES8_NS7_ILi64EEEEEENS_6half_tEfNS_4arch4Sm80ELb0ELb0ELb1ELb1ELb1ELb0ELb0ELb0ELi2ELi4ELi4ELi4ELb0EEENS1_24CollectiveEpilogueBwdGQAISA_fSD_Li256ELb1ELb1EEENS1_19SingleTileSchedulerILb1ELb0ELb0ELi128EEEEEEEEEvNT_6ParamsE$_ZN4cute3eso3ESOILb0ELb1EJiNS_1CILi72EEENS2_ILi512EEEEEC2ERKiRKS3_RKS4_) ;  /* 0xffffb51000007944 */ /* 0x000fea0003c3ffff */
[----:B------:R-:W2:Y:S01]  /*b6c0*/  LDL R14, [R1+0x758] ;  /* 0x00075800010e7983 */ /* 0x000ea20000100800 */
[----:B-1----:R-:W-:Y:S01]  /*b6d0*/  IMAD.MOV.U32 R2, RZ, RZ, R16 ;  /* 0x000000ffff027224 */ /* 0x002fe200078e0010 */
[----:B------:R-:W-:Y:S02]  /*b6e0*/  MOV R81, R60 ;  /* 0x0000003c00517202 */ /* 0x000fe40000000f00 */
[----:B------:R-:W-:Y:S01]  /*b6f0*/  MOV R6, 0xb720 ;  /* 0x0000b72000067802 */ /* 0x000fe20000000f00 */
[----:B--2---:R1:W-:Y:S04]  /*b700*/  STL [R1+0x11e8], R14 ;  /* 0x0011e80e01007387 */ /* 0x0043e80000100800 */
[----:B-1----:R-:W-:Y:S05]  /*b710*/  CALL.REL.NOINC `($_ZN7cutlass13device_kernelIN5flash19enable_sm80_to_sm89INS1_16FlashAttnBwdSm80INS1_25CollectiveMainloopBwdSm80ILi2ELi2EN4cute5tupleIJNS5_1CILi128EEES8_NS7_ILi64EEEEEENS_6half_tEfNS_4arch4Sm80ELb0ELb0ELb1ELb1ELb1ELb0ELb0ELb0ELi2ELi4ELi4ELi4ELb0EEENS1_24CollectiveEpilogueBwdGQAISA_fSD_Li256ELb1ELb1EEENS1_19SingleTileSchedulerILb1ELb0ELb0ELi128EEEEEEEEEvNT_6ParamsE$_ZN4cute3eso3ESOILb0ELb0EJiiNS_1CILi72EEENS2_ILi512EEEEEC2ERKiS7_RKS3_RKS4_) ;  /* 0xffffb0d000007944 */ /* 0x002fea0003c3ffff */
[----:B-1----:R-:W2:Y:S01]  /*b720*/  LDL.64 R2, [R1+0x758] ;  /* 0x0007580001027983 */ /* 0x002ea20000100a00 */
[----:B------:R-:W-:Y:S01]  /*b730*/  IMAD.MOV.U32 R6, RZ, RZ, R4 ;  /* 0x000000ffff067224 */ /* 0x000fe200078e0004 */
[----:B------:R-:W-:Y:S01]  /*b740*/  MOV R82, R59 ;  /* 0x0000003b00527202 */ /* 0x000fe20000000f00 */
[----:B------:R-:W-:Y:S01]  /*b750*/  IMAD.MOV.U32 R34, RZ, RZ, R17 ;  /* 0x000000ffff227224 */ /* 0x000fe200078e0011 */
[----:B------:R-:W-:-:S02]  /*b760*/  MOV R5, R19 ;  /* 0x0000001300057202 */ /* 0x000fc40000000f00 */
[----:B------:R-:W-:Y:S01]  /*b770*/  MOV R4, 0xb7a0 ;  /* 0x0000b7a000047802 */ /* 0x000fe20000000f00 */
[----:B--2---:R1:W-:Y:S04]  /*b780*/  STL.64 [R1+0x788], R2 ;  /* 0x0007880201007387 */ /* 0x0043e80000100a00 */
[----:B-1----:R-:W-:Y:S05]  /*b790*/  CALL.REL.NOINC `($_ZN7cutlass13device_kernelIN5flash19enable_sm80_to_sm89INS1_16FlashAttnBwdSm80INS1_25CollectiveMainloopBwdSm80ILi2ELi2EN4cute5tupleIJNS5_1CILi128EEES8_NS7_ILi64EEEEEENS_6half_tEfNS_4arch4Sm80ELb0ELb0ELb1ELb1ELb1ELb0ELb0ELb0ELi2ELi4ELi4ELi4ELb0EEENS1_24CollectiveEpilogueBwdGQAISA_fSD_Li256ELb1ELb1EEENS1_19SingleTileSchedulerILb1ELb0ELb0ELi128EEEEEEEEEvNT_6ParamsE$_ZN4cute3eso3ESOILb0ELb0EJiiiNS_1CILi72EEENS2_ILi512EEEEEC2ERKiS7_S7_RKS3_RKS4_) ;  /* 0xffffb22000007944 */ /* 0x002fea0003c3ffff */
[----:B-1----:R-:W2:Y:S04]  /*b7a0*/  LDL.64 R2, [R1+0x770] ;  /* 0x0007700001027983 */ /* 0x002ea80000100a00 */
[----:B------:R-:W3:Y:S01]  /*b7b0*/  LDL R14, [R1+0x778] ;  /* 0x00077800010e7983 */ /* 0x000ee20000100800 */
[----:B------:R-:W-:Y:S01]  /*b7c0*/  IMAD.MOV.U32 R6, RZ, RZ, R21 ;  /* 0x000000ffff067224 */ /* 0x000fe200078e0015 */
[----:B------:R-:W-:Y:S02]  /*b7d0*/  MOV R82, R59 ;  /* 0x0000003b00527202 */ /* 0x000fe40000000f00 */
[----:B------:R-:W-:Y:S01]  /*b7e0*/  MOV R4, 0xb820 ;  /* 0x0000b82000047802 */ /* 0x000fe20000000f00 */
[----:B--2---:R1:W-:Y:S04]  /*b7f0*/  STL.64 [R1+0x758], R2 ;  /* 0x0007580201007387 */ /* 0x0043e80000100a00 */
[----:B---3--:R1:W-:Y:S02]  /*b800*/  STL [R1+0x760], R14 ;  /* 0x0007600e01007387 */ /* 0x0083e40000100800 */
        /* <DEDUP_REMOVED lines=8> */
[----:B------:R-:W-:-:S03]  /*b890*/  MOV R6, 0xb8f0 ;  /* 0x0000b8f000067802 */ /* 0x000fc60000000f00 */
[----:B------:R1:W-:Y:S01]  /*b8a0*/  STL.U8 [R1+0x11e0], RZ ;  /* 0x0011e0ff01007387 */ /* 0x0003e20000100000 */
[----:B--2---:R-:W-:-:S03]  /*b8b0*/  MOV R2, R5 ;  /* 0x0000000500027202 */ /* 0x004fc60000000f00 */
[----:B------:R1:W-:Y:S04]  /*b8c0*/  STL [R1+0x77c], R4 ;  /* 0x00077c0401007387 */ /* 0x0003e80000100800 */
[----:B---3--:R1:W-:Y:S02]  /*b8d0*/  STL.64 [R1+0x780], R2 ;  /* 0x0007800201007387 */ /* 0x0083e40000100a00 */
[----:B-1----:R-:W-:Y:S05]  /*b8e0*/  CALL.REL.NOINC `($_ZN7cutlass13device_kernelIN5flash19enable_sm80_to_sm89INS1_16FlashAttnBwdSm80INS1_25CollectiveMainloopBwdSm80ILi2ELi2EN4cute5tupleIJNS5_1CILi128EEES8_NS7_ILi64EEEEEENS_6half_tEfNS_4arch4Sm80ELb0ELb0ELb1ELb1ELb1ELb0ELb0ELb0ELi2ELi4ELi4ELi4ELb0EEENS1_24CollectiveEpilogueBwdGQAISA_fSD_Li256ELb1ELb1EEENS1_19SingleTileSchedulerILb1ELb0ELb0ELi128EEEEEEEEEvNT_6ParamsE$_ZZN4cute6detail16composition_implINS_5tupleIJNS_1CILi8EEENS3_ILi2EEES5_S5_S4_S5_EEENS2_IJNS3_ILi1EEEiiiNS3_ILi72EEENS3_ILi512EEEEEENS2_IJNS2_IJS5_S5_EEES4_NS3_ILi4EEEEEENS2_IJNS2_IJS7_S4_EEENS3_ILi1024EEENS3_ILi16EEEEEEEEDaRKT_RKT0_RKT1_RKT2_ENKUlRKT_RKT0_E_clISB_SE_EEDaSW_SZ_) ;  /* 0xffffde7000007944 */ /* 0x002fea0003c3ffff */
[----:B------:R-:W-:Y:S02]  /*b8f0*/  MOV R6, 0xb910 ;  /* 0x0000b91000067802 */ /* 0x000fe40000000f00 */
[----:B-----5:R-:W-:Y:S05]  /*b900*/  CALL.REL.NOINC `($_ZN7cutlass13device_kernelIN5flash19enable_sm80_to_sm89INS1_16FlashAttnBwdSm80INS1_25CollectiveMainloopBwdSm80ILi2ELi2EN4cute5tupleIJNS5_1CILi128EEES8_NS7_ILi64EEEEEENS_6half_tEfNS_4arch4Sm80ELb0ELb0ELb1ELb1ELb1ELb0ELb0ELb0ELi2ELi4ELi4ELi4ELb0EEENS1_24CollectiveEpilogueBwdGQAISA_fSD_Li256ELb1ELb1EEENS1_19SingleTileSchedulerILb1ELb0ELb0ELi128EEEEEEEEEvNT_6ParamsE$_ZZN4cute6detail16composition_implINS_5tupleIJNS_1CILi8EEENS3_ILi2EEES5_S5_S4_S5_EEENS2_IJNS3_ILi1EEEiiiNS3_ILi72EEENS3_ILi512EEEEEENS2_IJNS2_IJS5_S5_EEES4_NS3_ILi4EEEEEENS2_IJNS2_IJS7_S4_EEENS3_ILi1024EEENS3_ILi16EEEEEEEEDaRKT_RKT0_RKT1_RKT2_ENKUlRKT_RKT0_E_clISC_SG_EEDaSW_SZ_) ;  /* 0xffffdea000007944 */ /* 0x020fea0003c3ffff */
[----:B-----5:R2:W-:Y:S01]  /*b910*/  STL.64 [R1+0x770], R2 ;  /* 0x0007700201007387 */ /* 0x0205e20000100a00 */
[----:B------:R-:W-:Y:S02]  /*b920*/  MOV R6, R4 ;  /* 0x0000000400067202 */ /* 0x000fe40000000f00 */
[----:B------:R-:W-:Y:S02]  /*b930*/  MOV R4, 0xb950 ;  /* 0x0000b95000047802 */ /* 0x000fe40000000f00 */
[----:B-12---:R-:W-:Y:S05]  /*b940*/  CALL.REL.NOINC `($_ZN7cutlass13device_kernelIN5flash19enable_sm80_to_sm89INS1_16FlashAttnBwdSm80INS1_25CollectiveMainloopBwdSm80ILi2ELi2EN4cute5tupleIJNS5_1CILi128EEES8_NS7_ILi64EEEEEENS_6half_tEfNS_4arch4Sm80ELb0ELb0ELb1ELb1ELb1ELb0ELb0ELb0ELi2ELi4ELi4ELi4ELb0EEENS1_24CollectiveEpilogueBwdGQAISA_fSD_Li256ELb1ELb1EEENS1_19SingleTileSchedulerILb1ELb0ELb0ELi128EEEEEEEEEvNT_6ParamsE$_ZN4cute3eso3ESOILb0ELb0EJNS_5tupleIJNS_1CILi1EEEiEEENS3_ILi1024EEENS2_IJiiEEEEEC2ERKS5_RKS6_RKS7_) ;  /* 0xffffa3a000007944 */ /* 0x006fea0003c3ffff */
[----:B------:R2:W5:Y:S04]  /*b950*/  LDL R5, [R1+0x760] ;  /* 0x0007600001057983 */ /* 0x0005680000100800 */
[----:B-1----:R2:W5:Y:S01]  /*b960*/  LDL.64 R2, [R1+0x758] ;  /* 0x0007580001027983 */ /* 0x0025620000100a00 */
[----:B------:R-:W-:-:S03]  /*b970*/  MOV R6, 0xb990 ;  /* 0x0000b99000067802 */ /* 0x000fc60000000f00 */
[----:B--2--5:R-:W-:Y:S05]  /*b980*/  CALL.REL.NOINC `($_ZN7cutlass13device_kernelIN5flash19enable_sm80_to_sm89INS1_16FlashAttnBwdSm80INS1_25CollectiveMainloopBwdSm80ILi2ELi2EN4cute5tupleIJNS5_1CILi128EEES8_NS7_ILi64EEEEEENS_6half_tEfNS_4arch4Sm80ELb0ELb0ELb1ELb1ELb1ELb0ELb0ELb0ELi2ELi4ELi4ELi4ELb0EEENS1_24CollectiveEpilogueBwdGQAISA_fSD_Li256ELb1ELb1EEENS1_19SingleTileSchedulerILb1ELb0ELb0ELi128EEEEEEEEEvNT_6ParamsE$_ZN4cute5tupleIJNS0_IJNS0_IJNS_1CILi2EEES2_EEENS1_ILi8EEES3_EEENS0_IJNS0_IJNS1_ILi1EEEiEEENS1_ILi1024EEENS0_IJiiEEEEEEEEC2ERKS5_RKSA_) ;  /* 0xffffce9000007944 */ /* 0x024fea0003c3ffff */
[----:B-1----:R1:W5:Y:S04]  /*b990*/  LDL R4, [R1+0x760] ;  /* 0x0007600001047983 */ /* 0x0023680000100800 */
[----:B------:R1:W5:Y:S01]  /*b9a0*/  LDL.64 R2, [R1+0x758] ;  /* 0x0007580001027983 */ /* 0x0003620000100a00 */
[----:B------:R-:W-:-:S02]  /*b9b0*/  LEA.HI R12, R12, R12, RZ, 0x1d ;  /* 0x0000000c0c0c7211 */ /* 0x000fc400078fe8ff */
[----:B------:R-:W-:-:S03]  /*b9c0*/  MOV R6, 0xba00 ;  /* 0x0000ba0000067802 */ /* 0x000fc60000000f00 */
[----:B------:R-:W-:-:S05]  /*b9d0*/  IMAD.U32 R12, R7, 0x2, R12 ;  /* 0x00000002070c7824 */ /* 0x000fca00078e000c */
[----:B------:R1:W-:Y:S02]  /*b9e0*/  STL [R1+0x11e4], R12 ;  /* 0x0011e40c01007387 */ /* 0x0003e40000100800 */
[----:B-1---5:R-:W-:Y:S05]  /*b9f0*/  CALL.REL.NOINC `($_ZN7cutlass13device_kernelIN5flash19enable_sm80_to_sm89INS1_16FlashAttnBwdSm80INS1_25CollectiveMainloopBwdSm80ILi2ELi2EN4cute5tupleIJNS5_1CILi128EEES8_NS7_ILi64EEEEEENS_6half_tEfNS_4arch4Sm80ELb0ELb0ELb1ELb1ELb1ELb0ELb0ELb0ELi2ELi4ELi4ELi4ELb0EEENS1_24CollectiveEpilogueBwdGQAISA_fSD_Li256ELb1ELb1EEENS1_19SingleTileSchedulerILb1ELb0ELb0ELi128EEEEEEEEEvNT_6ParamsE$_ZN4cute3eso3ESOILb0ELb0EJNS_6LayoutINS_5tupleIJNS3_IJNS_1CILi2EEES5_EEENS4_ILi8EEES6_EEENS3_IJNS3_IJNS4_ILi1EEEiEEENS4_ILi1024EEENS3_IJiiEEEEEEEEjEEC2ERKSE_RKj) ;  /* 0xffffa58000007944 */ /* 0x022fea0003c3ffff */
[----:B-1----:R-:W2:Y:S04]  /*ba00*/  LDL.64 R6, [R1+0x760] ;  /* 0x0007600001067983 */ /* 0x002ea80000100a00 */
[----:B------:R1:W5:Y:S01]  /*ba10*/  LDL.64 R4, [R1+0x758] ;  /* 0x0007580001047983 */ /* 0x0003620000100a00 */
[----:B------:R-:W-:Y:S02]  /*ba20*/  MOV R38, R60 ;  /* 0x0000003c00267202 */ /* 0x000fe40000000f00 */
[----:B------:R-:W-:Y:S01]  /*ba30*/  MOV R46, 0xba60 ;  /* 0x0000ba60002e7802 */ /* 0x000fe20000000f00 */
[----:B--2---:R-:W-:-:S04]  /*ba40*/  IMAD.WIDE.U32 R2, R7, 0x2, R24 ;  /* 0x0000000207027825 */ /* 0x004fc800078e0018 */
[----:B-1---5:R-:W-:Y:S05]  /*ba50*/  CALL.REL.NOINC `($_ZN7cutlass13device_kernelIN5flash19enable_sm80_to_sm89INS1_16FlashAttnBwdSm80INS1_25CollectiveMainloopBwdSm80ILi2ELi2EN4cute5tupleIJNS5_1CILi128EEES8_NS7_ILi64EEEEEENS_6half_tEfNS_4arch4Sm80ELb0ELb0ELb1ELb1ELb1ELb0ELb0ELb0ELi2ELi4ELi4ELi4ELb0EEENS1_24CollectiveEpilogueBwdGQAISA_fSD_Li256ELb1ELb1EEENS1_19SingleTileSchedulerILb1ELb0ELb0ELi128EEEEEEEEEvNT_6ParamsE$_ZN4cute8smem_ptrIPN7cutlass6half_tEECI1NS_12iter_adaptorIS3_S4_EEES3_) ;  /* 0xffffd2f000007944 */ /* 0x022fea0003c3ffff */
[----:B-1----:R-:W2:Y:S01]  /*ba60*/  LDL.64 R2, [R1+0x758] ;  /* 0x0007580001027983 */ /* 0x002ea20000100a00 */
[----:B------:R-:W-:-:S03]  /*ba70*/  MOV R12, 0xbaa0 ;  /* 0x0000baa0000c7802 */ /* 0x000fc60000000f00 */
[----:B--2---:R1:W-:Y:S04]  /*ba80*/  STL.64 [R1+0x770], R2 ;  /* 0x0007700201007387 */ /* 0x0043e80000100a00 */
[----:B-1----:R-:W-:Y:S05]  /*ba90*/  CALL.REL.NOINC `($_ZN7cutlass13device_kernelIN5flash19enable_sm80_to_sm89INS1_16FlashAttnBwdSm80INS1_25CollectiveMainloopBwdSm80ILi2ELi2EN4cute5tupleIJNS5_1CILi128EEES8_NS7_ILi64EEEEEENS_6half_tEfNS_4arch4Sm80ELb0ELb0ELb1ELb1ELb1ELb0ELb0ELb0ELi2ELi4ELi4ELi4ELb0EEENS1_24CollectiveEpilogueBwdGQAISA_fSD_Li256ELb1ELb1EEENS1_19SingleTileSchedulerILb1ELb0ELb0ELi128EEEEEEEEEvNT_6ParamsE$_ZN4cute3eso3ESOILb0ELb0EJNS_6LayoutINS_5tupleIJNS3_IJNS_1CILi2EEES5_EEENS4_ILi8EEES6_EEENS3_IJNS3_IJNS4_ILi1EEEiEEENS4_ILi1024EEENS3_IJiiEEEEEEEENS_10ViewEngineINS_8smem_ptrIPN7cutlass6half_tEEEEEEEC2ERKSE_RKSL_) ;  /* 0xffffa46000007944 */ /* 0x002fea0003c3ffff */
[----:B------:R-:W-:Y:S02]  /*baa0*/  MOV R2, 0xbac0 ;  /* 0x0000bac000027802 */ /* 0x000fe40000000f00 */
[----:B-1----:R-:W-:Y:S05]  /*bab0*/  CALL.REL.NOINC `($_ZN7cutlass13device_kernelIN5flash19enable_sm80_to_sm89INS1_16FlashAttnBwdSm80INS1_25CollectiveMainloopBwdSm80ILi2ELi2EN4cute5tupleIJNS5_1CILi128EEES8_NS7_ILi64EEEEEENS_6half_tEfNS_4arch4Sm80ELb0ELb0ELb1ELb1ELb1ELb0ELb0ELb0ELi2ELi4ELi4ELi4ELb0EEENS1_24CollectiveEpilogueBwdGQAISA_fSD_Li256ELb1ELb1EEENS1_19SingleTileSchedulerILb1ELb0ELb0ELi128EEEEEEEEEvNT_6ParamsE$_ZZN4cute4takeILi1ELi3ENS_5tupleIJNS1_IJNS_1CILi1EEEiEEENS2_ILi1024EEENS1_IJiiEEEEEEEEDaRKT1_ENKUlDpRKT_E_clIJS5_S6_EEEDaSE_) ;  /* 0xffffdad000007944 */ /* 0x002fea0003c3ffff */
[----:B------:R-:W-:Y:S02]  /*bac0*/  MOV R2, 0xbae0 ;  /* 0x0000bae000027802 */ /* 0x000fe40000000f00 */
[----:B------:R-:W-:Y:S05]  /*bad0*/  CALL.REL.NOINC `($_ZN7cutlass13device_kernelIN5flash19enable_sm80_to_sm89INS1_16FlashAttnBwdSm80INS1_25CollectiveMainloopBwdSm80ILi2ELi2EN4cute5tupleIJNS5_1CILi128EEES8_NS7_ILi64EEEEEENS_6half_tEfNS_4arch4Sm80ELb0ELb0ELb1ELb1ELb1ELb0ELb0ELb0ELi2ELi4ELi4ELi4ELb0EEENS1_24CollectiveEpilogueBwdGQAISA_fSD_Li256ELb1ELb1EEENS1_19SingleTileSchedulerILb1ELb0ELb0ELi128EEEEEEEEEvNT_6ParamsE$_ZZN4cute16flatten_to_tupleINS_5tupleIJNS_1CILi1024EEENS1_IJiiEEEEEEEEDaRKT_ENKUlRKT_E_clIS4_EEDaSB_) ;  /* 0xffffd98000007944 */ /* 0x000fea0003c3ffff */
[----:B------:R-:W-:Y:S02]  /*bae0*/  MOV R2, 0xbb00 ;  /* 0x0000bb0000027802 */ /* 0x000fe40000000f00 */
[----:B------:R-:W-:Y:S05]  /*baf0*/  CALL.REL.NOINC `($_ZN7cutlass13device_kernelIN5flash19enable_sm80_to_sm89INS1_16FlashAttnBwdSm80INS1_25CollectiveMainloopBwdSm80ILi2ELi2EN4cute5tupleIJNS5_1CILi128EEES8_NS7_ILi64EEEEEENS_6half_tEfNS_4arch4Sm80ELb0ELb0ELb1ELb1ELb1ELb0ELb0ELb0ELi2ELi4ELi4ELi4ELb0EEENS1_24CollectiveEpilogueBwdGQAISA_fSD_Li256ELb1ELb1EEENS1_19SingleTileSchedulerILb1ELb0ELb0ELi128EEEEEEEEEvNT_6ParamsE$_ZZN4cute12filter_tupleINS_5tupleIJNS_1CILi1024EEENS1_IJiiEEEEEEZNS_16flatten_to_tupleIS5_EEDaRKT_EUlRKT_E_EEDaS9_OT0_ENKUlDpSC_E_clIJNS1_IJS3_EEES4_EEEDaSG_) ;  /* 0xffffd59000007944 */ /* 0x000fea0003c3ffff */
        /* <DEDUP_REMOVED lines=21> */
[----:B-1---5:R-:W-:Y:S05]  /*bc50*/  CALL.REL.NOINC `($_ZN7cutlass13device_kernelIN5flash19enable_sm80_to_sm89INS1_16FlashAttnBwdSm80INS1_25CollectiveMainloopBwdSm80ILi2ELi2EN4cute5tupleIJNS5_1CILi128EEES8_NS7_ILi64EEEEEENS_6half_tEfNS_4arch4Sm80ELb0ELb0ELb1ELb1ELb1ELb0ELb0ELb0ELi2ELi4ELi4ELi4ELb0EEENS1_24CollectiveEpilogueBwdGQAISA_fSD_Li256ELb1ELb1EEENS1_19SingleTileSchedulerILb1ELb0ELb0ELi128EEEEEEEEEvNT_6ParamsE$_ZN4cute3eso3ESOILb1ELb0EJNS_10UnderscoreES2_S2_iEEC2ERKS2_S5_S5_RKi) ;  /* 0xffffafc000007944 */ /* 0x022fea0003c3ffff */
[----:B------:R-:W-:Y:S01]  /*bc60*/  ULDC.64 UR4, c[0x0][0x118] ;  /* 0x0000460000047ab9 */ /* 0x000fe20000000a00 */
[----:B------:R2:W5:Y:S04]  /*bc70*/  LDL R6, [R1+0x758] ;  /* 0x0007580001067983 */ /* 0x0005680000100800 */
[----:B-1----:R2:W5:Y:S04]  /*bc80*/  LD.E R2, [R12.64] ;  /* 0x000000040c027980 */ /* 0x002568000c101900 */
[----:B------:R2:W5:Y:S01]  /*bc90*/  LD.E R3, [R12.64+0x4] ;  /* 0x000004040c037980 */ /* 0x000562000c101900 */
[----:B------:R-:W-:-:S03]  /*bca0*/  MOV R4, 0xbcc0 ;  /* 0x0000bcc000047802 */ /* 0x000fc60000000f00 */
[----:B--2--5:R-:W-:Y:S05]  /*bcb0*/  CALL.REL.NOINC `($_ZN7cutlass13device_kernelIN5flash19enable_sm80_to_sm89INS1_16FlashAttnBwdSm80INS1_25CollectiveMainloopBwdSm80ILi2ELi2EN4cute5tupleIJNS5_1CILi128EEES8_NS7_ILi64EEEEEENS_6half_tEfNS_4arch4Sm80ELb0ELb0ELb1ELb1ELb1ELb0ELb0ELb0ELi2ELi4ELi4ELi4ELb0EEENS1_24CollectiveEpilogueBwdGQAISA_fSD_Li256ELb1ELb1EEENS1_19SingleTileSchedulerILb1ELb0ELb0ELi128EEEEEEEEEvNT_6ParamsE$_ZZN4cute5sliceINS_5tupleIJNS_10UnderscoreES2_S2_iEEENS1_IJNS1_IJNS_1CILi1EEENS4_ILi0EEEEEENS4_ILi4096EEENS1_IJiiEEENS1_IJS6_NS4_ILi8192EEEEEEEEEEEDaRKT_RKT0_ENKUlRKT_RKT0_E_clIS2_S9_EEDaSL_SO_) ;  /* 0xffffd97000007944 */ /* 0x024fea0003c3ffff */
[----:B------:R1:W-:Y:S01]  /*bcc0*/  STL.64 [R1+0x758], R2 ;  /* 0x0007580201007387 */ /* 0x0003e20000100a00 */
[----:B------:R-:W-:-:S02]  /*bcd0*/  MOV R69, R60 ;  /* 0x0000003c00457202 */ /* 0x000fc40000000f00 */
[----:B------:R-:W-:Y:S02]  /*bce0*/  MOV R4, 0xbd00 ;  /* 0x0000bd0000047802 */ /* 0x000fe40000000f00 */
[----:B-1----:R-:W-:Y:S05]  /*bcf0*/  CALL.REL.NOINC `($_ZN7cutlass13device_kernelIN5flash19enable_sm80_to_sm89INS1_16FlashAttnBwdSm80INS1_25CollectiveMainloopBwdSm80ILi2ELi2EN4cute5tupleIJNS5_1CILi128EEES8_NS7_ILi64EEEEEENS_6half_tEfNS_4arch4Sm80ELb0ELb0ELb1ELb1ELb1ELb0ELb0ELb0ELi2ELi4ELi4ELi4ELb0EEENS1_24CollectiveEpilogueBwdGQAISA_fSD_Li256ELb1ELb1EEENS1_19SingleTileSchedulerILb1ELb0ELb0ELi128EEEEEEEEEvNT_6ParamsE$_ZZN4cute12filter_tupleINS_5tupleIJNS_10UnderscoreES2_S2_iEEENS1_IJNS1_IJNS_1CILi1EEENS4_ILi0EEEEEENS4_ILi4096EEENS1_IJiiEEENS1_IJS6_NS4_ILi8192EEEEEEEEEZNS_5sliceIS3_SC_EEDaRKT_RKT0_EUlRKT_RKT0_E_EEDaSG_SJ_OT1_ENKUlDpSM_E_clIJNS1_IJS7_EEENS1_IJS8_EEENS1_IJS9_EEENS1_IJEEEEEEDaST_) ;  /* 0xffffd2d000007944 */ /* 0x002fea0003c3ffff */
[----:B------:R-:W-:Y:S02]  /*bd00*/  MOV R4, 0xbd20 ;  /* 0x0000bd2000047802 */ /* 0x000fe40000000f00 */
[----:B-1---5:R-:W-:Y:S05]  /*bd10*/  CALL.REL.NOINC `($_ZN7cutlass13device_kernelIN5flash19enable_sm80_to_sm89INS1_16FlashAttnBwdSm80INS1_25CollectiveMainloopBwdSm80ILi2ELi2EN4cute5tupleIJNS5_1CILi128EEES8_NS7_ILi64EEEEEENS_6half_tEfNS_4arch4Sm80ELb0ELb0ELb1ELb1ELb1ELb0ELb0ELb0ELi2ELi4ELi4ELi4ELb0EEENS1_24CollectiveEpilogueBwdGQAISA_fSD_Li256ELb1ELb1EEENS1_19SingleTileSchedulerILb1ELb0ELb0ELi128EEEEEEEEEvNT_6ParamsE$_ZN4cute5tupleIJNS0_IJNS0_IJNS_1CILi8EEENS1_ILi1EEEEEENS1_ILi2EEENS0_IJS5_S5_EEEEEENS0_IJNS0_IJS3_NS1_ILi0EEEEEENS1_ILi4096EEENS0_IJiiEEEEEEEEC2ERKS7_RKSC_) ;  /* 0xffffcd4000007944 */ /* 0x022fea0003c3ffff */
[----:B-1----:R1:W5:Y:S01]  /*bd20*/  LDL.64 R2, [R1+0x758] ;  /* 0x0007580001027983 */ /* 0x0023620000100a00 */
[----:B------:R-:W-:Y:S02]  /*bd30*/  SHF.L.U32 R4, R6, 0xd, RZ ;  /* 0x0000000d06047819 */ /* 0x000fe400000006ff */
[----:B------:R-:W-:-:S03]  /*bd40*/  MOV R6, 0xbd70 ;  /* 0x0000bd7000067802 */ /* 0x000fc60000000f00 */
[----:B------:R1:W-:Y:S04]  /*bd50*/  STL [R1+0x770], R4 ;  /* 0x0007700401007387 */ /* 0x0003e80000100800 */
[----:B-1---5:R-:W-:Y:S05]  /*bd60*/  CALL.REL.NOINC `($_ZN7cutlass13device_kernelIN5flash19enable_sm80_to_sm89INS1_16FlashAttnBwdSm80INS1_25CollectiveMainloopBwdSm80ILi2ELi2EN4cute5tupleIJNS5_1CILi128EEES8_NS7_ILi64EEEEEENS_6half_tEfNS_4arch4Sm80ELb0ELb0ELb1ELb1ELb1ELb0ELb0ELb0ELi2ELi4ELi4ELi4ELb0EEENS1_24CollectiveEpilogueBwdGQAISA_fSD_Li256ELb1ELb1EEENS1_19SingleTileSchedulerILb1ELb0ELb0ELi128EEEEEEEEEvNT_6ParamsE$_ZN4cute3eso3ESOILb0ELb0EJNS_6LayoutINS_5tupleIJNS3_IJNS_1CILi8EEENS4_ILi1EEEEEENS4_ILi2EEENS3_IJS8_S8_EEEEEENS3_IJNS3_IJS6_NS4_ILi0EEEEEENS4_ILi4096EEENS3_IJiiEEEEEEEEiEEC2ERKSG_RKi) ;  /* 0xffffa7d000007944 */ /* 0x022fea0003c3ffff */
[----:B------:R-:W-:Y:S01]  /*bd70*/  ULDC.64 UR4, c[0x0][0x118] ;  /* 0x0000460000047ab9 */ /* 0x000fe20000000a00 */
[----:B-1----:R-:W2:Y:S04]  /*bd80*/  LDL R2, [R1+0x760] ;  /* 0x0007600001027983 */ /* 0x002ea80000100800 */
[----:B------:R-:W2:Y:S04]  /*bd90*/  LD.E.64 R12, [R12.64+0x8] ;  /* 0x000008040c0c7980 */ /* 0x000ea8000c101b00 */
[----:B------:R1:W5:Y:S01]  /*bda0*/  LDL.64 R4, [R1+0x758] ;  /* 0x0007580001047983 */ /* 0x0003620000100a00 */
[----:B------:R-:W-:-:S02]  /*bdb0*/  MOV R38, R60 ;  /* 0x0000003c00267202 */ /* 0x000fc40000000f00 */
[----:B------:R-:W-:Y:S01]  /*bdc0*/  MOV R46, 0xbdf0 ;  /* 0x0000bdf0002e7802 */ /* 0x000fe20000000f00 */
[----:B--2---:R-:W-:-:S04]  /*bdd0*/  IMAD.WIDE R2, R2, 0x2, R12 ;  /* 0x0000000202027825 */ /* 0x004fc800078e020c */
[----:B-1---5:R-:W-:Y:S05]  /*bde0*/  CALL.REL.NOINC `($_ZN7cutlass13device_kernelIN5flash19enable_sm80_to_sm89INS1_16FlashAttnBwdSm80INS1_25CollectiveMainloopBwdSm80ILi2ELi2EN4cute5tupleIJNS5_1CILi128EEES8_NS7_ILi64EEEEEENS_6half_tEfNS_4arch4Sm80ELb0ELb0ELb1ELb1ELb1ELb0ELb0ELb0ELi2ELi4ELi4ELi4ELb0EEENS1_24CollectiveEpilogueBwdGQAISA_fSD_Li256ELb1ELb1EEENS1_19SingleTileSchedulerILb1ELb0ELb0ELi128EEEEEEEEEvNT_6ParamsE$_ZN4cute8smem_ptrIPN7cutlass6half_tEECI1NS_12iter_adaptorIS3_S4_EEES3_) ;  /* 0xffffcf6000007944 */ /* 0x022fea0003c3ffff */
[----:B-1----:R-:W2:Y:S01]  /*bdf0*/  LDL.64 R2, [R1+0x758] ;  /* 0x0007580001027983 */ /* 0x002ea20000100a00 */
[----:B------:R-:W-:-:S03]  /*be00*/  MOV R6, 0xbe30 ;  /* 0x0000be3000067802 */ /* 0x000fc60000000f00 */
[----:B--2---:R1:W-:Y:S04]  /*be10*/  STL.64 [R1+0x770], R2 ;  /* 0x0007700201007387 */ /* 0x0043e80000100a00 */
[----:B-1----:R-:W-:Y:S05]  /*be20*/  CALL.REL.NOINC `($_ZN7cutlass13device_kernelIN5flash19enable_sm80_to_sm89INS1_16FlashAttnBwdSm80INS1_25CollectiveMainloopBwdSm80ILi2ELi2EN4cute5tupleIJNS5_1CILi128EEES8_NS7_ILi64EEEEEENS_6half_tEfNS_4arch4Sm80ELb0ELb0ELb1ELb1ELb1ELb0ELb0ELb0ELi2ELi4ELi4ELi4ELb0EEENS1_24CollectiveEpilogueBwdGQAISA_fSD_Li256ELb1ELb1EEENS1_19SingleTileSchedulerILb1ELb0ELb0ELi128EEEEEEEEEvNT_6ParamsE$_ZN4cute3eso3ESOILb0ELb0EJNS_6LayoutINS_5tupleIJNS3_IJNS_1CILi8EEENS4_ILi1EEEEEENS4_ILi2EEENS3_IJS8_S8_EEEEEENS3_IJNS3_IJS6_NS4_ILi0EEEEEENS4_ILi4096EEENS3_IJiiEEEEEEEENS_10ViewEngineINS_8smem_ptrIPN7cutlass6half_tEEEEEEEC2ERKSG_RKSN_) ;  /* 0xffffa6a000007944 */ /* 0x002fea0003c3ffff */
[----:B------:R2:W5:Y:S04]  /*be30*/  LDL.64 R30, [R1+0x760] ;  /* 0x00076000011e7983 */ /* 0x0005680000100a00 */
[----:B------:R2:W5:Y:S04]  /*be40*/  LDL.64 R28, [R61+0x30] ;  /* 0x000030003d1c7983 */ /* 0x0005680000100a00 */
[----:B------:R2:W5:Y:S01]  /*be50*/  LDL.64 R20, [R1+0x758] ;  /* 0x0007580001147983 */ /* 0x0005620000100a00 */
[----:B------:R-:W-:Y:S01]  /*be60*/  IMAD.MOV.U32 R6, RZ, RZ, R10 ;  /* 0x000000ffff067224 */ /* 0x000fe200078e000a */
[----:B-1----:R-:W-:-:S02]  /*be70*/  MOV R3, R11 ;  /* 0x0000000b00037202 */ /* 0x002fc40000000f00 */
[----:B------:R-:W-:Y:S02]  /*be80*/  MOV R4, 0xbea0 ;  /* 0x0000bea000047802 */ /* 0x000fe40000000f00 */
[----:B--2--5:R-:W-:Y:S05]  /*be90*/  CALL.REL.NOINC `($_ZN7cutlass13device_kernelIN5flash19enable_sm80_to_sm89INS1_16FlashAttnBwdSm80INS1_25CollectiveMainloopBwdSm80ILi2ELi2EN4cute5tupleIJNS5_1CILi128EEES8_NS7_ILi64EEEEEENS_6half_tEfNS_4arch4Sm80ELb0ELb0ELb1ELb1ELb1ELb0ELb0ELb0ELi2ELi4ELi4ELi4ELb0EEENS1_24CollectiveEpilogueBwdGQAISA_fSD_Li256ELb1ELb1EEENS1_19SingleTileSchedulerILb1ELb0ELb0ELi128EEEEEEEEEvNT_6ParamsE$_ZN4cute3eso3ESOILb1ELb0EJNS_6LayoutINS_5tupleIJNS3_IJNS_1CILi8EEENS4_ILi1EEEEEENS4_ILi2EEENS4_ILi4EEEEEENS3_IJNS3_IJS6_NS4_ILi0EEEEEES5_NS4_ILi16EEEEEEEENS_10ViewEngineIPN7cutlass6half_tEEEEEC2ERKSF_RKSK_) ;  /* 0xffffc57000007944 */ /* 0x024fea0003c3ffff */
[----:B------:R2:W5:Y:S01]  /*bea0*/  LDL.64 R26, [R1+0x758] ;  /* 0x00075800011a7983 */ /* 0x0005620000100a00 */
[----:B-1----:R-:W-:Y:S01]  /*beb0*/  IMAD.MOV.U32 R6, RZ, RZ, R8 ;  /* 0x000000ffff067224 */ /* 0x002fe200078e0008 */
[----:B------:R-:W-:Y:S02]  /*bec0*/  MOV R3, R9 ;  /* 0x0000000900037202 */ /* 0x000fe40000000f00 */
[----:B------:R-:W-:Y:S02]  /*bed0*/  MOV R4, 0xbef0 ;  /* 0x0000bef000047802 */ /* 0x000fe40000000f00 */
[----:B--2--5:R-:W-:Y:S05]  /*bee0*/  CALL.REL.NOINC `($_ZN7cutlass13device_kernelIN5flash19enable_sm80_to_sm89INS1_16FlashAttnBwdSm80INS1_25CollectiveMainloopBwdSm80ILi2ELi2EN4cute5tupleIJNS5_1CILi128EEES8_NS7_ILi64EEEEEENS_6half_tEfNS_4arch4Sm80ELb0ELb0ELb1ELb1ELb1ELb0ELb0ELb0ELi2ELi4ELi4ELi4ELb0EEENS1_24CollectiveEpilogueBwdGQAISA_fSD_Li256ELb1ELb1EEENS1_19SingleTileSchedulerILb1ELb0ELb0ELi128EEEEEEEEEvNT_6ParamsE$_ZN4cute3eso3ESOILb1ELb0EJNS_6LayoutINS_5tupleIJNS3_IJNS_1CILi8EEENS4_ILi1EEEEEENS4_ILi4EEES8_EEENS3_IJNS3_IJS6_NS4_ILi0EEEEEES5_NS4_ILi32EEEEEEEENS_10ViewEngineIPN7cutlass6half_tEEEEEC2ERKSE_RKSJ_) ;  /* 0xffffc6e000007944 */ /* 0x024fea0003c3ffff */
[----:B------:R2:W5:Y:S01]  /*bef0*/  LDL.64 R24, [R1+0x758] ;  /* 0x0007580001187983 */ /* 0x0005620000100a00 */
[----:B------:R-:W-:Y:S01]  /*bf00*/  IMAD.MOV.U32 R38, RZ, RZ, R60 ;  /* 0x000000ffff267224 */ /* 0x000fe200078e003c */
[----:B-1----:R-:W-:Y:S01]  /*bf10*/  MOV R2, R30 ;  /* 0x0000001e00027202 */ /* 0x002fe20000000f00 */
[----:B------:R-:W-:Y:S01]  /*bf20*/  IMAD.MOV.U32 R3, RZ, RZ, R31 ;  /* 0x000000ffff037224 */ /* 0x000fe200078e001f */
[----:B------:R-:W-:Y:S02]  /*bf30*/  MOV R46, 0xbf50 ;  /* 0x0000bf50002e7802 */ /* 0x000fe40000000f00 */
[----:B--2--5:R-:W-:Y:S05]  /*bf40*/  CALL.REL.NOINC `($_ZN7cutlass13device_kernelIN5flash19enable_sm80_to_sm89INS1_16FlashAttnBwdSm80INS1_25CollectiveMainloopBwdSm80ILi2ELi2EN4cute5tupleIJNS5_1CILi128EEES8_NS7_ILi64EEEEEENS_6half_tEfNS_4arch4Sm80ELb0ELb0ELb1ELb1ELb1ELb0ELb0ELb0ELi2ELi4ELi4ELi4ELb0EEENS1_24CollectiveEpilogueBwdGQAISA_fSD_Li256ELb1ELb1EEENS1_19SingleTileSchedulerILb1ELb0ELb0ELi128EEEEEEEEEvNT_6ParamsE$_ZN4cute8smem_ptrIPN7cutlass6half_tEECI1NS_12iter_adaptorIS3_S4_EEES3_) ;  /* 0xffffce0000007944 */ /* 0x024fea0003c3ffff */
[----:B-1----:R1:W5:Y:S01]  /*bf50*/  LDL.64 R2, [R1+0x758] ;  /* 0x0007580001027983 */ /* 0x0023620000100a00 */
[----:B------:R-:W-:Y:S02]  /*bf60*/  MOV R82, R60 ;  /* 0x0000003c00527202 */ /* 0x000fe40000000f00 */
[----:B------:R-:W-:-:S02]  /*bf70*/  MOV R38, 0xbf90 ;  /* 0x0000bf9000267802 */ /* 0x000fc40000000f00 */
[----:B-1---5:R-:W-:Y:S05]  /*bf80*/  CALL.REL.NOINC `($_ZN7cutlass13device_kernelIN5flash19enable_sm80_to_sm89INS1_16FlashAttnBwdSm80INS1_25CollectiveMainloopBwdSm80ILi2ELi2EN4cute5tupleIJNS5_1CILi128EEES8_NS7_ILi64EEEEEENS_6half_tEfNS_4arch4Sm80ELb0ELb0ELb1ELb1ELb1ELb0ELb0ELb0ELi2ELi4ELi4ELi4ELb0EEENS1_24CollectiveEpilogueBwdGQAISA_fSD_Li256ELb1ELb1EEENS1_19SingleTileSchedulerILb1ELb0ELb0ELi128EEEEEEEEEvNT_6ParamsE$_ZN4cute3eso3ESOILb1ELb0EJNS_6LayoutINS_5tupleIJNS3_IJNS_1CILi8EEENS4_ILi1EEEEEENS4_ILi2EEEEEENS3_IJNS3_IJS6_NS4_ILi0EEEEEENS4_ILi4096EEEEEEEENS_10ViewEngineINS_8smem_ptrIPN7cutlass6half_tEEEEEEEC2ERKSE_RKSL_) ;  /* 0xffffc23000007944 */ /* 0x022fea0003c3ffff */
[----:B-1----:R1:W5:Y:S01]  /*bf90*/  LDL.64 R36, [R1+0x758] ;  /* 0x0007580001247983 */ /* 0x0023620000100a00 */
[----:B------:R-:W-:Y:S01]  /*bfa0*/  IMAD.MOV.U32 R82, RZ, RZ, R60 ;  /* 0x000000ffff527224 */ /* 0x000fe200078e003c */
[----:B------:R-:W-:Y:S01]  /*bfb0*/  MOV R38, R26 ;  /* 0x0000001a00267202 */ /* 0x000fe20000000f00 */
[----:B------:R-:W-:Y:S01]  /*bfc0*/  IMAD.MOV.U32 R39, RZ, RZ, R27 ;  /* 0x000000ffff277224 */ /* 0x000fe200078e001b */
[----:B------:R-:W-:-:S02]  /*bfd0*/  MOV R48, 0xbff0 ;  /* 0x0000bff000307802 */ /* 0x000fc40000000f00 */
[----:B-1---5:R-:W-:Y:S05]  /*bfe0*/  CALL.REL.NOINC `($_ZN7cutlass13device_kernelIN5flash19enable_sm80_to_sm89INS1_16FlashAttnBwdSm80INS1_25CollectiveMainloopBwdSm80ILi2ELi2EN4cute5tupleIJNS5_1CILi128EEES8_NS7_ILi64EEEEEENS_6half_tEfNS_4arch4Sm80ELb0ELb0ELb1ELb1ELb1ELb0ELb0ELb0ELi2ELi4ELi4ELi4ELb0EEENS1_24CollectiveEpilogueBwdGQAISA_fSD_Li256ELb1ELb1EEENS1_19SingleTileSchedulerILb1ELb0ELb0ELi128EEEEEEEEEvNT_6ParamsE$_ZN4cute3eso3ESOILb1ELb0EJNS_6LayoutINS_5tupleIJNS3_IJNS_1CILi8EEENS4_ILi1EEEEEENS4_ILi2EEEEEENS3_IJNS3_IJS6_NS4_ILi0EEEEEES5_EEEEENS_10ViewEngineIPN7cutlass6half_tEEEEEC2ERKSD_RKSI_) ;  /* 0xffffc36000007944 */ /* 0x022fea0003c3ffff */
[----:B------:R2:W5:Y:S01]  /*bff0*/  LDL.64 R2, [R1+0x758] ;  /* 0x0007580001027983 */ /* 0x0005620000100a00 */
[----:B------:R-:W-:-:S02]  /*c000*/  MOV R82, R60 ;  /* 0x0000003c00527202 */ /* 0x000fc40000000f00 */
[----:B-1----:R-:W-:Y:S02]  /*c010*/  MOV R46, 0xc030 ;  /* 0x0000c030002e7802 */ /* 0x002fe40000000f00 */
[----:B--2--5:R-:W-:Y:S05]  /*c020*/  CALL.REL.NOINC `($_ZN7cutlass13device_kernelIN5flash19enable_sm80_to_sm89INS1_16FlashAttnBwdSm80INS1_25CollectiveMainloopBwdSm80ILi2ELi2EN4cute5tupleIJNS5_1CILi128EEES8_NS7_ILi64EEEEEENS_6half_tEfNS_4arch4Sm80ELb0ELb0ELb1ELb1ELb1ELb0ELb0ELb0ELi2ELi4ELi4ELi4ELb0EEENS1_24CollectiveEpilogueBwdGQAISA_fSD_Li256ELb1ELb1EEENS1_19SingleTileSchedulerILb1ELb0ELb0ELi128EEEEEEEEEvNT_6ParamsE$_ZN4cute3eso3ESOILb1ELb0EJNS_6LayoutINS_5tupleIJNS3_IJNS_1CILi8EEENS4_ILi1EEEEEENS3_IJNS4_ILi2EEEEEEEEENS3_IJNS3_IJS6_NS4_ILi0EEEEEENS3_IJNS4_ILi4096EEEEEEEEEEENS_10ViewEngineINS_8smem_ptrIPN7cutlass6half_tEEEEEEEC2ERKSG_RKSN_) ;  /* 0xffffbf9000007944 */ /* 0x024fea0003c3ffff */
[----:B-1----:R1:W5:Y:S01]  /*c030*/  LDL.64 R36, [R1+0x758] ;  /* 0x0007580001247983 */ /* 0x0023620000100a00 */
[----:B------:R-:W-:Y:S02]  /*c040*/  MOV R82, R60 ;  /* 0x0000003c00527202 */ /* 0x000fe40000000f00 */
[----:B------:R-:W-:Y:S02]  /*c050*/  MOV R46, 0xc070 ;  /* 0x0000c070002e7802 */ /* 0x000fe40000000f00 */
[----:B-1---5:R-:W-:Y:S05]  /*c060*/  CALL.REL.NOINC `($_ZN7cutlass13device_kernelIN5flash19enable_sm80_to_sm89INS1_16FlashAttnBwdSm80INS1_25CollectiveMainloopBwdSm80ILi2ELi2EN4cute5tupleIJNS5_1CILi128EEES8_NS7_ILi64EEEEEENS_6half_tEfNS_4arch4Sm80ELb0ELb0ELb1ELb1ELb1ELb0ELb0ELb0ELi2ELi4ELi4ELi4ELb0EEENS1_24CollectiveEpilogueBwdGQAISA_fSD_Li256ELb1ELb1EEENS1_19SingleTileSchedulerILb1ELb0ELb0ELi128EEEEEEEEEvNT_6ParamsE$_ZN4cute3eso3ESOILb1ELb0EJNS_6LayoutINS_5tupleIJNS3_IJNS_1CILi8EEENS4_ILi1EEEEEENS3_IJNS4_ILi2EEEEEEEEENS3_IJNS3_IJS6_NS4_ILi0EEEEEENS3_IJS5_EEEEEEEENS_10ViewEngineIPN7cutlass6half_tEEEEEC2ERKSF_RKSK_) ;  /* 0xffffc05000007944 */ /* 0x022fea0003c3ffff */
[----:B-1----:R1:W5:Y:S01]  /*c070*/  LDL.64 R2, [R1+0x758] ;  /* 0x0007580001027983 */ /* 0x0023620000100a00 */
[----:B------:R-:W-:Y:S02]  /*c080*/  MOV R82, R60 ;  /* 0x0000003c00527202 */ /* 0x000fe40000000f00 */
[----:B------:R-:W-:Y:S02]  /*c090*/  MOV R46, 0xc0b0 ;  /* 0x0000c0b0002e7802 */ /* 0x000fe40000000f00 */
[----:B-1---5:R-:W-:Y:S05]  /*c0a0*/  CALL.REL.NOINC `($_ZN7cutlass13device_kernelIN5flash19enable_sm80_to_sm89INS1_16FlashAttnBwdSm80INS1_25CollectiveMainloopBwdSm80ILi2ELi2EN4cute5tupleIJNS5_1CILi128EEES8_NS7_ILi64EEEEEENS_6half_tEfNS_4arch4Sm80ELb0ELb0ELb1ELb1ELb1ELb0ELb0ELb0ELi2ELi4ELi4ELi4ELb0EEENS1_24CollectiveEpilogueBwdGQAISA_fSD_Li256ELb1ELb1EEENS1_19SingleTileSchedulerILb1ELb0ELb0ELi128EEEEEEEEEvNT_6ParamsE$_ZN4cute3eso3ESOILb1ELb0EJNS_6LayoutINS_5tupleIJNS3_IJNS3_IJNS_1CILi8EEENS4_ILi1EEEEEES6_EEENS3_IJNS3_IJS6_S6_EEENS4_ILi2EEEEEEEEENS3_IJNS3_IJNS3_IJS6_NS4_ILi0EEEEEESD_EEENS3_IJNS3_IJSD_SD_EEES5_EEEEEEEENS_10ViewEngineIPN7cutlass6half_tEEEEEC2ERKSJ_RKSO_) ;  /* 0xffffb64000007944 */ /* 0x022fea0003c3ffff */
[----:B-1----:R1:W5:Y:S01]  /*c0b0*/  LDL.64 R38, [R1+0x758] ;  /* 0x0007580001267983 */ /* 0x0023620000100a00 */
[----:B------:R-:W-:Y:S02]  /*c0c0*/  MOV R82, R60 ;  /* 0x0000003c00527202 */ /* 0x000fe40000000f00 */
[----:B------:R-:W-:Y:S02]  /*c0d0*/  MOV R46, 0xc0f0 ;  /* 0x0000c0f0002e7802 */ /* 0x000fe40000000f00 */
[----:B-1---5:R-:W-:Y:S05]  /*c0e0*/  CALL.REL.NOINC `($_ZN7cutlass13device_kernelIN5flash19enable_sm80_to_sm89INS1_16FlashAttnBwdSm80INS1_25CollectiveMainloopBwdSm80ILi2ELi2EN4cute5tupleIJNS5_1CILi128EEES8_NS7_ILi64EEEEEENS_6half_tEfNS_4arch4Sm80ELb0ELb0ELb1ELb1ELb1ELb0ELb0ELb0ELi2ELi4ELi4ELi4ELb0EEENS1_24CollectiveEpilogueBwdGQAISA_fSD_Li256ELb1ELb1EEENS1_19SingleTileSchedulerILb1ELb0ELb0ELi128EEEEEEEEEvNT_6ParamsE$_ZN4cute3eso3ESOILb1ELb0EJNS_6LayoutINS_5tupleIJNS3_IJNS3_IJNS_1CILi8EEENS4_ILi1EEEEEES6_EEENS3_IJNS3_IJS6_S6_EEENS4_ILi2EEEEEEEEENS3_IJNS3_IJNS3_IJS6_NS4_ILi0EEEEEESD_EEENS3_IJNS3_IJSD_SD_EEENS4_ILi4096EEEEEEEEEEENS_10ViewEngineINS_8smem_ptrIPN7cutlass6half_tEEEEEEEC2ERKSK_RKSR_) ;  /* 0xffffb52000007944 */ /* 0x022fea0003c3ffff */
[----:B-1----:R1:W5:Y:S01]  /*c0f0*/  LDL.64 R2, [R1+0x758] ;  /* 0x0007580001027983 */ /* 0x0023620000100a00 */
[----:B------:R-:W-:-:S02]  /*c100*/  MOV R82, R60 ;  /* 0x0000003c00527202 */ /* 0x000fc40000000f00 */
[----:B------:R-:W-:Y:S02]  /*c110*/  MOV R48, 0xc130 ;  /* 0x0000c13000307802 */ /* 0x000fe40000000f00 */
[----:B-1---5:R-:W-:Y:S05]  /*c120*/  CALL.REL.NOINC `($_ZN7cutlass13device_kernelIN5flash19enable_sm80_to_sm89INS1_16FlashAttnBwdSm80INS1_25CollectiveMainloopBwdSm80ILi2ELi2EN4cute5tupleIJNS5_1CILi128EEES8_NS7_ILi64EEEEEENS_6half_tEfNS_4arch4Sm80ELb0ELb0ELb1ELb1ELb1ELb0ELb0ELb0ELi2ELi4ELi4ELi4ELb0EEENS1_24CollectiveEpilogueBwdGQAISA_fSD_Li256ELb1ELb1EEENS1_19SingleTileSchedulerILb1ELb0ELb0ELi128EEEEEEEEEvNT_6ParamsE$_ZN4cute3eso3ESOILb1ELb0EJNS_6LayoutINS_5tupleIJNS3_IJNS_1CILi8EEENS4_ILi1EEEEEENS4_ILi2EEEEEENS3_IJNS3_IJS6_NS4_ILi0EEEEEES5_EEEEENS_10ViewEngineIPN7cutlass6half_tEEEEEC2ERKSD_RKSI_) ;  /* 0xffffc22000007944 */ /* 0x022fea0003c3ffff */
[----:B------:R2:W5:Y:S01]  /*c130*/  LDL.64 R12, [R1+0x758] ;  /* 0x00075800010c7983 */ /* 0x0005620000100a00 */
[----:B-1----:R-:W-:Y:S02]  /*c140*/  MOV R38, R60 ;  /* 0x0000003c00267202 */ /* 0x002fe40000000f00 */
[----:B------:R-:W-:Y:S02]  /*c150*/  MOV R46, 0xc170 ;  /* 0x0000c170002e7802 */ /* 0x000fe40000000f00 */
[----:B--2--5:R-:W-:Y:S05]  /*c160*/  CALL.REL.NOINC `($_ZN7cutlass13device_kernelIN5flash19enable_sm80_to_sm89INS1_16FlashAttnBwdSm80INS1_25CollectiveMainloopBwdSm80ILi2ELi2EN4cute5tupleIJNS5_1CILi128EEES8_NS7_ILi64EEEEEENS_6half_tEfNS_4arch4Sm80ELb0ELb0ELb1ELb1ELb1ELb0ELb0ELb0ELi2ELi4ELi4ELi4ELb0EEENS1_24CollectiveEpilogueBwdGQAISA_fSD_Li256ELb1ELb1EEENS1_19SingleTileSchedulerILb1ELb0ELb0ELi128EEEEEEEEEvNT_6ParamsE$_ZN4cute8smem_ptrIPN7cutlass6half_tEECI1NS_12iter_adaptorIS3_S4_EEES3_) ;  /* 0xffffcbe000007944 */ /* 0x024fea0003c3ffff */
[----:B-1----:R1:W5:Y:S01]  /*c170*/  LDL.64 R2, [R1+0x758] ;  /* 0x0007580001027983 */ /* 0x0023620000100a00 */
[----:B------:R-:W-:Y:S02]  /*c180*/  MOV R82, R60 ;  /* 0x0000003c00527202 */ /* 0x000fe40000000f00 */
[----:B------:R-:W-:Y:S02]  /*c190*/  MOV R38, 0xc1b0 ;  /* 0x0000c1b000267802 */ /* 0x000fe40000000f00 */
[----:B-1---5:R-:W-:Y:S05]  /*c1a0*/  CALL.REL.NOINC `($_ZN7cutlass13device_kernelIN5flash19enable_sm80_to_sm89INS1_16FlashAttnBwdSm80INS1_25CollectiveMainloopBwdSm80ILi2ELi2EN4cute5tupleIJNS5_1CILi128EEES8_NS7_ILi64EEEEEENS_6half_tEfNS_4arch4Sm80ELb0ELb0ELb1ELb1ELb1ELb0ELb0ELb0ELi2ELi4ELi4ELi4ELb0EEENS1_24CollectiveEpilogueBwdGQAISA_fSD_Li256ELb1ELb1EEENS1_19SingleTileSchedulerILb1ELb0ELb0ELi128EEEEEEEEEvNT_6ParamsE$_ZN4cute3eso3ESOILb1ELb0EJNS_6LayoutINS_5tupleIJNS3_IJNS_1CILi8EEENS4_ILi1EEEEEENS4_ILi2EEEEEENS3_IJNS3_IJS6_NS4_ILi0EEEEEENS4_ILi4096EEEEEEEENS_10ViewEngineINS_8smem_ptrIPN7cutlass6half_tEEEEEEEC2ERKSE_RKSL_) ;  /* 0xffffc01000007944 */ /* 0x022fea0003c3ffff */
[----:B------:R2:W5:Y:S01]  /*c1b0*/  LDL.64 R14, [R1+0x758] ;  /* 0x00075800010e7983 */ /* 0x0005620000100a00 */
[----:B------:R-:W-:Y:S01]  /*c1c0*/  IMAD.MOV.U32 R82, RZ, RZ, R60 ;  /* 0x000000ffff527224 */ /* 0x000fe200078e003c */
[----:B------:R-:W-:Y:S02]  /*c1d0*/  MOV R47, RZ ;  /* 0x000000ff002f7202 */ /* 0x000fe40000000f00 */
[----:B------:R-:W-:-:S02]  /*c1e0*/  MOV R46, 0xc200 ;  /* 0x0000c200002e7802 */ /* 0x000fc40000000f00 */
[----:B-12--5:R-:W-:Y:S05]  /*c1f0*/  CALL.REL.NOINC `($_ZN7cutlass13device_kernelIN5flash19enable_sm80_to_sm89INS1_16FlashAttnBwdSm80INS1_25CollectiveMainloopBwdSm80ILi2ELi2EN4cute5tupleIJNS5_1CILi128EEES8_NS7_ILi64EEEEEENS_6half_tEfNS_4arch4Sm80ELb0ELb0ELb1ELb1ELb1ELb0ELb0ELb0ELi2ELi4ELi4ELi4ELb0EEENS1_24CollectiveEpilogueBwdGQAISA_fSD_Li256ELb1ELb1EEENS1_19SingleTileSchedulerILb1ELb0ELb0ELi128EEEEEEEEEvNT_6ParamsE$_ZN4cute3eso3ESOILb1ELb0EJNS_10UnderscoreEiEEC2ERKS2_RKi) ;  /* 0xffffaaa000007944 */ /* 0x026fea0003c3ffff */
[----:B------:R-:W2:Y:S01]  /*c200*/  LDL R37, [R1+0x758] ;  /* 0x0007580001257983 */ /* 0x000ea20000100800 */
[----:B------:R-:W-:Y:S01]  /*c210*/  IMAD.MOV.U32 R82, RZ, RZ, R60 ;  /* 0x000000ffff527224 */ /* 0x000fe200078e003c */
[----:B------:R-:W-:-:S02]  /*c220*/  MOV R38, 0xc250 ;  /* 0x0000c25000267802 */ /* 0x000fc40000000f00 */
[----:B--2---:R-:W-:Y:S02]  /*c230*/  SHF.L.U32 R37, R37, 0xc, RZ ;  /* 0x0000000c25257819 */ /* 0x004fe400000006ff */
[----:B-1----:R-:W-:Y:S05]  /*c240*/  CALL.REL.NOINC `($_ZN7cutlass13device_kernelIN5flash19enable_sm80_to_sm89INS1_16FlashAttnBwdSm80INS1_25CollectiveMainloopBwdSm80ILi2ELi2EN4cute5tupleIJNS5_1CILi128EEES8_NS7_ILi64EEEEEENS_6half_tEfNS_4arch4Sm80ELb0ELb0ELb1ELb1ELb1ELb0ELb0ELb0ELi2ELi4ELi4ELi4ELb0EEENS1_24CollectiveEpilogueBwdGQAISA_fSD_Li256ELb1ELb1EEENS1_19SingleTileSchedulerILb1ELb0ELb0ELi128EEEEEEEEEvNT_6ParamsE$_ZN4cute3eso3ESOILb1ELb0EJNS_6LayoutINS_5tupleIJNS3_IJNS_1CILi8EEENS4_ILi1EEEEEEEEENS3_IJNS3_IJS6_NS4_ILi0EEEEEEEEEEEiEEC2ERKSC_RKi) ;  /* 0xffffbd3000007944 */ /* 0x002fea0003c3ffff */
[----:B------:R-:W2:Y:S01]  /*c250*/  LDL R3, [R1+0x758] ;  /* 0x0007580001037983 */ /* 0x000ea20000100800 */
[----:B------:R-:W-:Y:S02]  /*c260*/  MOV R38, R60 ;  /* 0x0000003c00267202 */ /* 0x000fe40000000f00 */
[----:B------:R-:W-:Y:S01]  /*c270*/  MOV R46, 0xc2a0 ;  /* 0x0000c2a0002e7802 */ /* 0x000fe20000000f00 */
[----:B--2---:R-:W-:-:S04]  /*c280*/  IMAD.WIDE R2, R3, 0x2, R14 ;  /* 0x0000000203027825 */ /* 0x004fc800078e020e */
[----:B-1----:R-:W-:Y:S05]  /*c290*/  CALL.REL.NOINC `($_ZN7cutlass13device_kernelIN5flash19enable_sm80_to_sm89INS1_16FlashAttnBwdSm80INS1_25CollectiveMainloopBwdSm80ILi2ELi2EN4cute5tupleIJNS5_1CILi128EEES8_NS7_ILi64EEEEEENS_6half_tEfNS_4arch4Sm80ELb0ELb0ELb1ELb1ELb1ELb0ELb0ELb0ELi2ELi4ELi4ELi4ELb0EEENS1_24CollectiveEpilogueBwdGQAISA_fSD_Li256ELb1ELb1EEENS1_19SingleTileSchedulerILb1ELb0ELb0ELi128EEEEEEEEEvNT_6ParamsE$_ZN4cute8smem_ptrIPN7cutlass6half_tEECI1NS_12iter_adaptorIS3_S4_EEES3_) ;  /* 0xffffcab000007944 */ /* 0x002fea0003c3ffff */
[----:B-1----:R1:W5:Y:S01]  /*c2a0*/  LDL.64 R2, [R1+0x758] ;  /* 0x0007580001027983 */ /* 0x0023620000100a00 */
[----:B------:R-:W-:Y:S02]  /*c2b0*/  MOV R82, R60 ;  /* 0x0000003c00527202 */ /* 0x000fe40000000f00 */
[----:B------:R-:W-:Y:S02]  /*c2c0*/  MOV R38, 0xc2e0 ;  /* 0x0000c2e000267802 */ /* 0x000fe40000000f00 */
[----:B-1---5:R-:W-:Y:S05]  /*c2d0*/  CALL.REL.NOINC `($_ZN7cutlass13device_kernelIN5flash19enable_sm80_to_sm89INS1_16FlashAttnBwdSm80INS1_25CollectiveMainloopBwdSm80ILi2ELi2EN4cute5tupleIJNS5_1CILi128EEES8_NS7_ILi64EEEEEENS_6half_tEfNS_4arch4Sm80ELb0ELb0ELb1ELb1ELb1ELb0ELb0ELb0ELi2ELi4ELi4ELi4ELb0EEENS1_24CollectiveEpilogueBwdGQAISA_fSD_Li256ELb1ELb1EEENS1_19SingleTileSchedulerILb1ELb0ELb0ELi128EEEEEEEEEvNT_6ParamsE$_ZN4cute3eso3ESOILb1ELb0EJNS_6LayoutINS_5tupleIJNS3_IJNS_1CILi8EEENS4_ILi1EEEEEEEEENS3_IJNS3_IJS6_NS4_ILi0EEEEEEEEEEENS_10ViewEngineINS_8smem_ptrIPN7cutlass6half_tEEEEEEEC2ERKSC_RKSJ_) ;  /* 0xffffbc1000007944 */ /* 0x022fea0003c3ffff */
[----:B-1----:R1:W5:Y:S01]  /*c2e0*/  LDL.64 R2, [R1+0x758] ;  /* 0x0007580001027983 */ /* 0x0023620000100a00 */
[----:B------:R-:W-:Y:S01]  /*c2f0*/  IMAD.MOV.U32 R82, RZ, RZ, R60 ;  /* 0x000000ffff527224 */ /* 0x000fe200078e003c */
[----:B------:R-:W-:Y:S02]  /*c300*/  MOV R47, RZ ;  /* 0x000000ff002f7202 */ /* 0x000fe40000000f00 */
[----:B------:R-:W-:-:S02]  /*c310*/  MOV R46, 0xc330 ;  /* 0x0000c330002e7802 */ /* 0x000fc40000000f00 */
[----:B-1---5:R-:W-:Y:S05]  /*c320*/  CALL.REL.NOINC `($_ZN7cutlass13device_kernelIN5flash19enable_sm80_to_sm89INS1_16FlashAttnBwdSm80INS1_25CollectiveMainloopBwdSm80ILi2ELi2EN4cute5tupleIJNS5_1CILi128EEES8_NS7_ILi64EEEEEENS_6half_tEfNS_4arch4Sm80ELb0ELb0ELb1ELb1ELb1ELb0ELb0ELb0ELi2ELi4ELi4ELi4ELb0EEENS1_24CollectiveEpilogueBwdGQAISA_fSD_Li256ELb1ELb1EEENS1_19SingleTileSchedulerILb1ELb0ELb0ELi128EEEEEEEEEvNT_6ParamsE$_ZN4cute3eso3ESOILb1ELb0EJNS_10UnderscoreEiEEC2ERKS2_RKi) ;  /* 0xffffa97000007944 */ /* 0x022fea0003c3ffff */
        /* <DEDUP_REMOVED lines=8> */
[----:B-12---:R-:W-:-:S05]  /*c3b0*/  IMAD.WIDE R36, R5, 0x2, R12 ;  /* 0x0000000205247825 */ /* 0x006fca00078e020c */
[----:B------:R-:W-:Y:S02]  /*c3c0*/  MOV R46, R36 ;  /* 0x00000024002e7202 */ /* 0x000fe40000000f00 */
[----:B------:R-:W-:Y:S05]  /*c3d0*/  CALL.REL.NOINC `($_ZN7cutlass13device_kernelIN5flash19enable_sm80_to_sm89INS1_16FlashAttnBwdSm80INS1_25CollectiveMainloopBwdSm80ILi2ELi2EN4cute5tupleIJNS5_1CILi128EEES8_NS7_ILi64EEEEEENS_6half_tEfNS_4arch4Sm80ELb0ELb0ELb1ELb1ELb1ELb0ELb0ELb0ELi2ELi4ELi4ELi4ELb0EEENS1_24CollectiveEpilogueBwdGQAISA_fSD_Li256ELb1ELb1EEENS1_19SingleTileSchedulerILb1ELb0ELb0ELi128EEEEEEEEEvNT_6ParamsE$_ZN4cute3eso3ESOILb1ELb0EJNS_6LayoutINS_5tupleIJNS3_IJNS_1CILi8EEENS4_ILi1EEEEEEEEENS3_IJNS3_IJS6_NS4_ILi0EEEEEEEEEEENS_10ViewEngineIPN7cutlass6half_tEEEEEC2ERKSC_RKSH_) ;  /* 0xffffbb5000007944 */ /* 0x000fea0003c3ffff */
[----:B-1----:R1:W5:Y:S01]  /*c3e0*/  LDL.64 R36, [R1+0x758] ;  /* 0x0007580001247983 */ /* 0x0023620000100a00 */
[----:B------:R-:W-:Y:S02]  /*c3f0*/  MOV R38, R60 ;  /* 0x0000003c00267202 */ /* 0x000fe40000000f00 */
[----:B------:R-:W-:Y:S02]  /*c400*/  MOV R46, 0xc420 ;  /* 0x0000c420002e7802 */ /* 0x000fe40000000f00 */
[----:B-1---5:R-:W-:Y:S05]  /*c410*/  CALL.REL.NOINC `($_ZN7cutlass13device_kernelIN5flash19enable_sm80_to_sm89INS1_16FlashAttnBwdSm80INS1_25CollectiveMainloopBwdSm80ILi2ELi2EN4cute5tupleIJNS5_1CILi128EEES8_NS7_ILi64EEEEEENS_6half_tEfNS_4arch4Sm80ELb0ELb0ELb1ELb1ELb1ELb0ELb0ELb0ELi2ELi4ELi4ELi4ELb0EEENS1_24CollectiveEpilogueBwdGQAISA_fSD_Li256ELb1ELb1EEENS1_19SingleTileSchedulerILb1ELb0ELb0ELi128EEEEEEEEEvNT_6ParamsE$_ZN4cute8smem_ptrIPN7cutlass6half_tEECI1NS_12iter_adaptorIS3_S4_EEES3_) ;  /* 0xffffc93000007944 */ /* 0x022fea0003c3ffff */
[----:B-1----:R1:W5:Y:S01]  /*c420*/  LDL.64 R2, [R1+0x758] ;  /* 0x0007580001027983 */ /* 0x0023620000100a00 */
[----:B------:R-:W-:Y:S02]  /*c430*/  MOV R82, R60 ;  /* 0x0000003c00527202 */ /* 0x000fe40000000f00 */
[----:B------:R-:W-:Y:S02]  /*c440*/  MOV R46, 0xc460 ;  /* 0x0000c460002e7802 */ /* 0x000fe40000000f00 */
[----:B-1---5:R-:W-:Y:S05]  /*c450*/  CALL.REL.NOINC `($_ZN7cutlass13device_kernelIN5flash19enable_sm80_to_sm89INS1_16FlashAttnBwdSm80INS1_25CollectiveMainloopBwdSm80ILi2ELi2EN4cute5tupleIJNS5_1CILi128EEES8_NS7_ILi64EEEEEENS_6half_tEfNS_4arch4Sm80ELb0ELb0ELb1ELb1ELb1ELb0ELb0ELb0ELi2ELi4ELi4ELi4ELb0EEENS1_24CollectiveEpilogueBwdGQAISA_fSD_Li256ELb1ELb1EEENS1_19SingleTileSchedulerILb1ELb0ELb0ELi128EEEEEEEEEvNT_6ParamsE$_ZN4cute8smem_ptrIPN7cutlass9uint128_tEECI1NS_12iter_adaptorIS3_S4_EEES3_) ;  /* 0xffffc93000007944 */ /* 0x022fea0003c3ffff */
[----:B-1----:R1:W5:Y:S01]  /*c460*/  LDL.64 R2, [R1+0x758] ;  /* 0x0007580001027983 */ /* 0x0023620000100a00 */
[----:B------:R-:W-:Y:S02]  /*c470*/  MOV R82, R60 ;  /* 0x0000003c00527202 */ /* 0x000fe40000000f00 */
[----:B------:R-:W-:Y:S02]  /*c480*/  MOV R46, 0xc4a0 ;  /* 0x0000c4a0002e7802 */ /* 0x000fe40000000f00 */
[----:B-1---5:R-:W-:Y:S05]  /*c490*/  CALL.REL.NOINC `($_ZN7cutlass13device_kernelIN5flash19enable_sm80_to_sm89INS1_16FlashAttnBwdSm80INS1_25CollectiveMainloopBwdSm80ILi2ELi2EN4cute5tupleIJNS5_1CILi128EEES8_NS7_ILi64EEEEEENS_6half_tEfNS_4arch4Sm80ELb0ELb0ELb1ELb1ELb1ELb0ELb0ELb0ELi2ELi4ELi4ELi4ELb0EEENS1_24CollectiveEpilogueBwdGQAISA_fSD_Li256ELb1ELb1EEENS1_19SingleTileSchedulerILb1ELb0ELb0ELi128EEEEEEEEEvNT_6ParamsE$_ZN4cute3eso3ESOILb1ELb0EJNS_6LayoutINS_5tupleIJNS3_IJNS_1CILi1EEES5_EEEEEENS3_IJNS3_IJS5_NS4_ILi0EEEEEEEEEEENS_10ViewEngineINS_8smem_ptrIPN7cutlass9uint128_tEEEEEEEC2ERKSB_RKSI_) ;  /* 0xffffb50000007944 */ /* 0x022fea0003c3ffff */
[----:B------:R2:W5:Y:S01]  /*c4a0*/  LDL R4, [R1+0x758] ;  /* 0x0007580001047983 */ /* 0x0005620000100800 */
[----:B------:R-:W-:-:S02]  /*c4b0*/  MOV R82, R60 ;  /* 0x0000003c00527202 */ /* 0x000fc40000000f00 */
[----:B-1----:R-:W-:Y:S02]  /*c4c0*/  MOV R38, 0xc4e0 ;  /* 0x0000c4e000267802 */ /* 0x002fe40000000f00 */
[----:B--2--5:R-:W-:Y:S05]  /*c4d0*/  CALL.REL.NOINC `($_ZN7cutlass13device_kernelIN5flash19enable_sm80_to_sm89INS1_16FlashAttnBwdSm80INS1_25CollectiveMainloopBwdSm80ILi2ELi2EN4cute5tupleIJNS5_1CILi128EEES8_NS7_ILi64EEEEEENS_6half_tEfNS_4arch4Sm80ELb0ELb0ELb1ELb1ELb1ELb0ELb0ELb0ELi2ELi4ELi4ELi4ELb0EEENS1_24CollectiveEpilogueBwdGQAISA_fSD_Li256ELb1ELb1EEENS1_19SingleTileSchedulerILb1ELb0ELb0ELi128EEEEEEEEEvNT_6ParamsE$_ZN4cute3eso3ESOILb1ELb0EJNS_6LayoutINS_5tupleIJNS3_IJNS_1CILi4EEENS4_ILi1EEEEEEEEENS3_IJNS3_IJS6_NS4_ILi0EEEEEEEEEEENS_10ViewEngineIPjEEEEC2ERKSC_RKSF_) ;  /* 0xffffb9d000007944 */ /* 0x024fea0003c3ffff */
        /* <DEDUP_REMOVED lines=11> */
[----:B-1----:R-:W-:Y:S05]  /*c590*/  CALL.REL.NOINC `($_ZN7cutlass13device_kernelIN5flash19enable_sm80_to_sm89INS1_16FlashAttnBwdSm80INS1_25CollectiveMainloopBwdSm80ILi2ELi2EN4cute5tupleIJNS5_1CILi128EEES8_NS7_ILi64EEEEEENS_6half_tEfNS_4arch4Sm80ELb0ELb0ELb1ELb1ELb1ELb0ELb0ELb0ELi2ELi4ELi4ELi4ELb0EEENS1_24CollectiveEpilogueBwdGQAISA_fSD_Li256ELb1ELb1EEENS1_19SingleTileSchedulerILb1ELb0ELb0ELi128EEEEEEEEEvNT_6ParamsE$_ZN4cute3eso3ESOILb1ELb0EJNS_10UnderscoreEiEEC2ERKS2_RKi) ;  /* 0xffffa70000007944 */ /* 0x002fea0003c3ffff */
        /* <DEDUP_REMOVED lines=16> */
[----:B------:R-:W-:Y:S02]  /*c6a0*/  MOV R47, 0x1 ;  /* 0x00000001002f7802 */ /* 0x000fe40000000f00 */
        /* <DEDUP_REMOVED lines=40> */
[----:B--2--5:R-:W-:Y:S05]  /*c930*/  CALL.REL.NOINC `($_ZN7cutlass13device_kernelIN5flash19enable_sm80_to_sm89INS1_16FlashAttnBwdSm80INS1_25CollectiveMainloopBwdSm80ILi2ELi2EN4cute5tupleIJNS5_1CILi128EEES8_NS7_ILi64EEEEEENS_6half_tEfNS_4arch4Sm80ELb0ELb0ELb1ELb1ELb1ELb0ELb0ELb0ELi2ELi4ELi4ELi4ELb0EEENS1_24CollectiveEpilogueBwdGQAISA_fSD_Li256ELb1ELb1EEENS1_19SingleTileSchedulerILb1ELb0ELb0ELi128EEEEEEEEEvNT_6ParamsE$_ZN4cute8smem_ptrIPN7cutlass6half_tEECI1NS_12iter_adaptorIS3_S4_EEES3_) ;  /* 0xffffc41000007944 */ /* 0x024fea0003c3ffff */
[----:B-1----:R1:W5:Y:S01]  /*c940*/  LDL.64 R2, [R1+0x758] ;  /* 0x0007580001027983 */ /* 0x0023620000100a00 */
[----:B------:R-:W-:-:S03]  /*c950*/  MOV R16, 0xc970 ;  /* 0x0000c97000107802 */ /* 0x000fc60000000f00 */
[----:B-1---5:R-:W-:Y:S05]  /*c960*/  CALL.REL.NOINC `($_ZN7cutlass13device_kernelIN5flash19enable_sm80_to_sm89INS1_16FlashAttnBwdSm80INS1_25CollectiveMainloopBwdSm80ILi2ELi2EN4cute5tupleIJNS5_1CILi128EEES8_NS7_ILi64EEEEEENS_6half_tEfNS_4arch4Sm80ELb0ELb0ELb1ELb1ELb1ELb0ELb0ELb0ELi2ELi4ELi4ELi4ELb0EEENS1_24CollectiveEpilogueBwdGQAISA_fSD_Li256ELb1ELb1EEENS1_19SingleTileSchedulerILb1ELb0ELb0ELi128EEEEEEEEEvNT_6ParamsE$_ZN4cute3eso3ESOILb1ELb0EJNS_6LayoutINS_5tupleIJNS3_IJNS_1CILi8EEENS4_ILi1EEEEEENS4_ILi4EEEEEENS3_IJNS3_IJS6_NS4_ILi0EEEEEENS4_ILi2048EEEEEEEENS_10ViewEngineINS_8smem_ptrIPN7cutlass6half_tEEEEEEEC2ERKSE_RKSL_) ;  /* 0xffffbb4000007944 */ /* 0x022fea0003c3ffff */
[----:B-1----:R1:W5:Y:S01]  /*c970*/  LDL.64 R2, [R1+0x758] ;  /* 0x0007580001027983 */ /* 0x0023620000100a00 */
[----:B------:R-:W-:Y:S01]  /*c980*/  IMAD.MOV.U32 R12, RZ, RZ, R24 ;  /* 0x000000ffff0c7224 */ /* 0x000fe200078e0018 */
[----:B------:R-:W-:-:S02]  /*c990*/  MOV R15, R25 ;  /* 0x00000019000f7202 */ /* 0x000fc40000000f00 */
[----:B------:R-:W-:Y:S02]  /*c9a0*/  MOV R14, 0xc9c0 ;  /* 0x0000c9c0000e7802 */ /* 0x000fe40000000f00 */
[----:B-1---5:R-:W-:Y:S05]  /*c9b0*/  CALL.REL.NOINC `($_ZN7cutlass13device_kernelIN5flash19enable_sm80_to_sm89INS1_16FlashAttnBwdSm80INS1_25CollectiveMainloopBwdSm80ILi2ELi2EN4cute5tupleIJNS5_1CILi128EEES8_NS7_ILi64EEEEEENS_6half_tEfNS_4arch4Sm80ELb0ELb0ELb1ELb1ELb1ELb0ELb0ELb0ELi2ELi4ELi4ELi4ELb0EEENS1_24CollectiveEpilogueBwdGQAISA_fSD_Li256ELb1ELb1EEENS1_19SingleTileSchedulerILb1ELb0ELb0ELi128EEEEEEEEEvNT_6ParamsE$_ZN4cute3eso3ESOILb1ELb0EJNS_6LayoutINS_5tupleIJNS3_IJNS_1CILi8EEENS4_ILi1EEEEEENS4_ILi4EEEEEENS3_IJNS3_IJS6_NS4_ILi0EEEEEES5_EEEEENS_10ViewEngineIPN7cutlass6half_tEEEEEC2ERKSD_RKSI_) ;  /* 0xffffbb7000007944 */ /* 0x022fea0003c3ffff */
[----:B------:R2:W5:Y:S01]  /*c9c0*/  LDL.64 R6, [R1+0x758] ;  /* 0x0007580001067983 */ /* 0x0005620000100a00 */
[----:B------:R-:W-:Y:S01]  /*c9d0*/  IMAD.MOV.U32 R12, RZ, RZ, R2 ;  /* 0x000000ffff0c7224 */ /* 0x000fe200078e0002 */
[----:B------:R-:W-:Y:S02]  /*c9e0*/  MOV R15, R3 ;  /* 0x00000003000f7202 */ /* 0x000fe40000000f00 */
[----:B------:R-:W-:Y:S02]  /*c9f0*/  MOV R14, 0xca10 ;  /* 0x0000ca10000e7802 */ /* 0x000fe40000000f00 */
[----:B-12--5:R-:W-:Y:S05]  /*ca00*/  CALL.REL.NOINC `($_ZN7cutlass13device_kernelIN5flash19enable_sm80_to_sm89INS1_16FlashAttnBwdSm80INS1_25CollectiveMainloopBwdSm80ILi2ELi2EN4cute5tupleIJNS5_1CILi128EEES8_NS7_ILi64EEEEEENS_6half_tEfNS_4arch4Sm80ELb0ELb0ELb1ELb1ELb1ELb0ELb0ELb0ELi2ELi4ELi4ELi4ELb0EEENS1_24CollectiveEpilogueBwdGQAISA_fSD_Li256ELb1ELb1EEENS1_19SingleTileSchedulerILb1ELb0ELb0ELi128EEEEEEEEEvNT_6ParamsE$_ZN4cute3eso3ESOILb1ELb0EJNS_6LayoutINS_5tupleIJNS3_IJNS_1CILi8EEENS4_ILi1EEEEEENS3_IJNS4_ILi4EEEEEEEEENS3_IJNS3_IJS6_NS4_ILi0EEEEEENS3_IJNS4_ILi2048EEEEEEEEEEENS_10ViewEngineINS_8smem_ptrIPN7cutlass6half_tEEEEEEEC2ERKSG_RKSN_) ;  /* 0xffffb6f000007944 */ /* 0x026fea0003c3ffff */
[----:B------:R2:W5:Y:S01]  /*ca10*/  LDL.64 R4, [R1+0x758] ;  /* 0x0007580001047983 */ /* 0x0005620000100a00 */
[----:B------:R-:W-:Y:S01]  /*ca20*/  IMAD.MOV.U32 R2, RZ, RZ, R6 ;  /* 0x000000ffff027224 */ /* 0x000fe200078e0006 */
[----:B-1----:R-:W-:Y:S02]  /*ca30*/  MOV R13, R7 ;  /* 0x00000007000d7202 */ /* 0x002fe40000000f00 */
[----:B------:R-:W-:Y:S02]  /*ca40*/  MOV R12, 0xca60 ;  /* 0x0000ca60000c7802 */ /* 0x000fe40000000f00 */
[----:B--2--5:R-:W-:Y:S05]  /*ca50*/  CALL.REL.NOINC `($_ZN7cutlass13device_kernelIN5flash19enable_sm80_to_sm89INS1_16FlashAttnBwdSm80INS1_25CollectiveMainloopBwdSm80ILi2ELi2EN4cute5tupleIJNS5_1CILi128EEES8_NS7_ILi64EEEEEENS_6half_tEfNS_4arch4Sm80ELb0ELb0ELb1ELb1ELb1ELb0ELb0ELb0ELi2ELi4ELi4ELi4ELb0EEENS1_24CollectiveEpilogueBwdGQAISA_fSD_Li256ELb1ELb1EEENS1_19SingleTileSchedulerILb1ELb0ELb0ELi128EEEEEEEEEvNT_6ParamsE$_ZN4cute3eso3ESOILb1ELb0EJNS_6LayoutINS_5tupleIJNS3_IJNS_1CILi8EEENS4_ILi1EEEEEENS3_IJNS4_ILi4EEEEEEEEENS3_IJNS3_IJS6_NS4_ILi0EEEEEENS3_IJS5_EEEEEEEENS_10ViewEngineIPN7cutlass6half_tEEEEEC2ERKSF_RKSK_) ;  /* 0xffffb70000007944 */ /* 0x024fea0003c3ffff */
[----:B-1----:R1:W5:Y:S01]  /*ca60*/  LDL.64 R2, [R1+0x758] ;  /* 0x0007580001027983 */ /* 0x0023620000100a00 */
[----:B------:R-:W-:-:S03]  /*ca70*/  MOV R14, 0xca90 ;  /* 0x0000ca90000e7802 */ /* 0x000fc60000000f00 */
[----:B-1---5:R-:W-:Y:S05]  /*ca80*/  CALL.REL.NOINC `($_ZN7cutlass13device_kernelIN5flash19enable_sm80_to_sm89INS1_16FlashAttnBwdSm80INS1_25CollectiveMainloopBwdSm80ILi2ELi2EN4cute5tupleIJNS5_1CILi128EEES8_NS7_ILi64EEEEEENS_6half_tEfNS_4arch4Sm80ELb0ELb0ELb1ELb1ELb1ELb0ELb0ELb0ELi2ELi4ELi4ELi4ELb0EEENS1_24CollectiveEpilogueBwdGQAISA_fSD_Li256ELb1ELb1EEENS1_19SingleTileSchedulerILb1ELb0ELb0ELi128EEEEEEEEEvNT_6ParamsE$_ZN4cute3eso3ESOILb1ELb0EJNS_6LayoutINS_5tupleIJNS3_IJNS3_IJNS_1CILi8EEENS4_ILi1EEEEEES6_EEENS3_IJNS3_IJS6_S6_EEENS4_ILi4EEEEEEEEENS3_IJNS3_IJNS3_IJS6_NS4_ILi0EEEEEESD_EEENS3_IJNS3_IJSD_SD_EEES5_EEEEEEEENS_10ViewEngineIPN7cutlass6half_tEEEEEC2ERKSJ_RKSO_) ;  /* 0xffffad0000007944 */ /* 0x022fea0003c3ffff */
[----:B-1----:R1:W5:Y:S01]  /*ca90*/  LDL.64 R12, [R1+0x758] ;  /* 0x00075800010c7983 */ /* 0x0023620000100a00 */
[----:B------:R-:W-:Y:S01]  /*caa0*/  IMAD.MOV.U32 R2, RZ, RZ, R4 ;  /* 0x000000ffff027224 */ /* 0x000fe200078e0004 */
[----:B------:R-:W-:-:S02]  /*cab0*/  MOV R15, R5 ;  /* 0x00000005000f7202 */ /* 0x000fc40000000f00 */
[----:B------:R-:W-:Y:S02]  /*cac0*/  MOV R14, 0xcae0 ;  /* 0x0000cae0000e7802 */ /* 0x000fe40000000f00 */
[----:B-1---5:R-:W-:Y:S05]  /*cad0*/  CALL.REL.NOINC `($_ZN7cutlass13device_kernelIN5flash19enable_sm80_to_sm89INS1_16FlashAttnBwdSm80INS1_25CollectiveMainloopBwdSm80ILi2ELi2EN4cute5tupleIJNS5_1CILi128EEES8_NS7_ILi64EEEEEENS_6half_tEfNS_4arch4Sm80ELb0ELb0ELb1ELb1ELb1ELb0ELb0ELb0ELi2ELi4ELi4ELi4ELb0EEENS1_24CollectiveEpilogueBwdGQAISA_fSD_Li256ELb1ELb1EEENS1_19SingleTileSchedulerILb1ELb0ELb0ELi128EEEEEEEEEvNT_6ParamsE$_ZN4cute3eso3ESOILb1ELb0EJNS_6LayoutINS_5tupleIJNS3_IJNS3_IJNS_1CILi8EEENS4_ILi1EEEEEES6_EEENS3_IJNS3_IJS6_S6_EEENS4_ILi4EEEEEEEEENS3_IJNS3_IJNS3_IJS6_NS4_ILi0EEEEEESD_EEENS3_IJNS3_IJSD_SD_EEENS4_ILi2048EEEEEEEEEEENS_10ViewEngineINS_8smem_ptrIPN7cutlass6half_tEEEEEEEC2ERKSK_RKSR_) ;  /* 0xffffac5000007944 */ /* 0x022fea0003c3ffff */
[----:B-1----:R1:W5:Y:S01]  /*cae0*/  LDL.64 R2, [R1+0x758] ;  /* 0x0007580001027983 */ /* 0x0023620000100a00 */
[----:B------:R-:W-:Y:S02]  /*caf0*/  MOV R15, R13 ;  /* 0x0000000d000f7202 */ /* 0x000fe40000000f00 */
[----:B------:R-:W-:Y:S02]  /*cb00*/  MOV R14, 0xcb20 ;  /* 0x0000cb20000e7802 */ /* 0x000fe40000000f00 */
[----:B-1---5:R-:W-:Y:S05]  /*cb10*/  CALL.REL.NOINC `($_ZN7cutlass13device_kernelIN5flash19enable_sm80_to_sm89INS1_16FlashAttnBwdSm80INS1_25CollectiveMainloopBwdSm80ILi2ELi2EN4cute5tupleIJNS5_1CILi128EEES8_NS7_ILi64EEEEEENS_6half_tEfNS_4arch4Sm80ELb0ELb0ELb1ELb1ELb1ELb0ELb0ELb0ELi2ELi4ELi4ELi4ELb0EEENS1_24CollectiveEpilogueBwdGQAISA_fSD_Li256ELb1ELb1EEENS1_19SingleTileSchedulerILb1ELb0ELb0ELi128EEEEEEEEEvNT_6ParamsE$_ZN4cute3eso3ESOILb1ELb0EJNS_6LayoutINS_5tupleIJNS3_IJNS_1CILi8EEENS4_ILi1EEEEEENS4_ILi4EEEEEENS3_IJNS3_IJS6_NS4_ILi0EEEEEES5_EEEEENS_10ViewEngineIPN7cutlass6half_tEEEEEC2ERKSD_RKSI_) ;  /* 0xffffba1000007944 */ /* 0x022fea0003c3ffff */
[----:B-1----:R1:W5:Y:S01]  /*cb20*/  LDL.64 R12, [R1+0x758] ;  /* 0x00075800010c7983 */ /* 0x0023620000100a00 */
[----:B------:R-:W-:Y:S02]  /*cb30*/  MOV R38, R60 ;  /* 0x0000003c00267202 */ /* 0x000fe40000000f00 */
[----:B------:R-:W-:Y:S02]  /*cb40*/  MOV R46, 0xcb60 ;  /* 0x0000cb60002e7802 */ /* 0x000fe40000000f00 */
[----:B-1---5:R-:W-:Y:S05]  /*cb50*/  CALL.REL.NOINC `($_ZN7cutlass13device_kernelIN5flash19enable_sm80_to_sm89INS1_16FlashAttnBwdSm80INS1_25CollectiveMainloopBwdSm80ILi2ELi2EN4cute5tupleIJNS5_1CILi128EEES8_NS7_ILi64EEEEEENS_6half_tEfNS_4arch4Sm80ELb0ELb0ELb1ELb1ELb1ELb0ELb0ELb0ELi2ELi4ELi4ELi4ELb0EEENS1_24CollectiveEpilogueBwdGQAISA_fSD_Li256ELb1ELb1EEENS1_19SingleTileSchedulerILb1ELb0ELb0ELi128EEEEEEEEEvNT_6ParamsE$_ZN4cute8smem_ptrIPN7cutlass6half_tEECI1NS_12iter_adaptorIS3_S4_EEES3_) ;  /* 0xffffc1f000007944 */ /* 0x022fea0003c3ffff */
[----:B-1----:R1:W5:Y:S01]  /*cb60*/  LDL.64 R2, [R1+0x758] ;  /* 0x0007580001027983 */ /* 0x0023620000100a00 */
[----:B------:R-:W-:-:S03]  /*cb70*/  MOV R16, 0xcb90 ;  /* 0x0000cb9000107802 */ /* 0x000fc60000000f00 */
[----:B-1---5:R-:W-:Y:S05]  /*cb80*/  CALL.REL.NOINC `($_ZN7cutlass13device_kernelIN5flash19enable_sm80_to_sm89INS1_16FlashAttnBwdSm80INS1_25CollectiveMainloopBwdSm80ILi2ELi2EN4cute5tupleIJNS5_1CILi128EEES8_NS7_ILi64EEEEEENS_6half_tEfNS_4arch4Sm80ELb0ELb0ELb1ELb1ELb1ELb0ELb0ELb0ELi2ELi4ELi4ELi4ELb0EEENS1_24CollectiveEpilogueBwdGQAISA_fSD_Li256ELb1ELb1EEENS1_19SingleTileSchedulerILb1ELb0ELb0ELi128EEEEEEEEEvNT_6ParamsE$_ZN4cute3eso3ESOILb1ELb0EJNS_6LayoutINS_5tupleIJNS3_IJNS_1CILi8EEENS4_ILi1EEEEEENS4_ILi4EEEEEENS3_IJNS3_IJS6_NS4_ILi0EEEEEENS4_ILi2048EEEEEEEENS_10ViewEngineINS_8smem_ptrIPN7cutlass6half_tEEEEEEEC2ERKSE_RKSL_) ;  /* 0xffffb92000007944 */ /* 0x022fea0003c3ffff */
        /* <DEDUP_REMOVED lines=236> */
[----:B-12---:R-:W-:Y:S05]  /*da50*/  CALL.REL.NOINC `($_ZN7cutlass13device_kernelIN5flash19enable_sm80_to_sm89INS1_16FlashAttnBwdSm80INS1_25CollectiveMainloopBwdSm80ILi2ELi2EN4cute5tupleIJNS5_1CILi128EEES8_NS7_ILi64EEEEEENS_6half_tEfNS_4arch4Sm80ELb0ELb0ELb1ELb1ELb1ELb0ELb0ELb0ELi2ELi4ELi4ELi4ELb0EEENS1_24CollectiveEpilogueBwdGQAISA_fSD_Li256ELb1ELb1EEENS1_19SingleTileSchedulerILb1ELb0ELb0ELi128EEEEEEEEEvNT_6ParamsE$_ZN4cute3eso3ESOILb1ELb0EJNS_10UnderscoreES2_iEEC2ERKS2_S5_RKi) ;  /* 0xffff920000007944 */ /* 0x006fea0003c3ffff */
        /* <DEDUP_REMOVED lines=9> */
[----:B------:R-:W-:Y:S05]  /*daf0*/  CALL.REL.NOINC `($_ZN7cutlass13device_kernelIN5flash19enable_sm80_to_sm89INS1_16FlashAttnBwdSm80INS1_25CollectiveMainloopBwdSm80ILi2ELi2EN4cute5tupleIJNS5_1CILi128EEES8_NS7_ILi64EEEEEENS_6half_tEfNS_4arch4Sm80ELb0ELb0ELb1ELb1ELb1ELb0ELb0ELb0ELi2ELi4ELi4ELi4ELb0EEENS1_24CollectiveEpilogueBwdGQAISA_fSD_Li256ELb1ELb1EEENS1_19SingleTileSchedulerILb1ELb0ELb0ELi128EEEEEEEEEvNT_6ParamsE$_ZN4cute3eso3ESOILb1ELb0EJNS_6LayoutINS_5tupleIJNS3_IJNS_1CILi8EEENS4_ILi1EEEEEENS4_ILi2EEEEEENS3_IJNS3_IJS6_NS4_ILi0EEEEEENS4_ILi4096EEEEEEEEiEEC2ERKSE_RKi) ;  /* 0xffffa70000007944 */ /* 0x000fea0003c3ffff */
[----:B-1----:R-:W2:Y:S01]  /*db00*/  LDL R3, [R1+0x758] ;  /* 0x0007580001037983 */ /* 0x002ea20000100800 */
[----:B------:R-:W-:Y:S02]  /*db10*/  MOV R38, R60 ;  /* 0x0000003c00267202 */ /* 0x000fe40000000f00 */
[----:B------:R-:W-:Y:S01]  /*db20*/  MOV R46, 0xdb50 ;  /* 0x0000db50002e7802 */ /* 0x000fe20000000f00 */
[----:B--2---:R-:W-:-:S04]  /*db30*/  IMAD.WIDE R2, R3, 0x2, R30 ;  /* 0x0000000203027825 */ /* 0x004fc800078e021e */
[----:B------:R-:W-:Y:S05]  /*db40*/  CALL.REL.NOINC `($_ZN7cutlass13device_kernelIN5flash19enable_sm80_to_sm89INS1_16FlashAttnBwdSm80INS1_25CollectiveMainloopBwdSm80ILi2ELi2EN4cute5tupleIJNS5_1CILi128EEES8_NS7_ILi64EEEEEENS_6half_tEfNS_4arch4Sm80ELb0ELb0ELb1ELb1ELb1ELb0ELb0ELb0ELi2ELi4ELi4ELi4ELb0EEENS1_24CollectiveEpilogueBwdGQAISA_fSD_Li256ELb1ELb1EEENS1_19SingleTileSchedulerILb1ELb0ELb0ELi128EEEEEEEEEvNT_6ParamsE$_ZN4cute8smem_ptrIPN7cutlass6half_tEECI1NS_12iter_adaptorIS3_S4_EEES3_) ;  /* 0xffffb20000007944 */ /* 0x000fea0003c3ffff */
[----:B-1----:R1:W5:Y:S01]  /*db50*/  LDL.64 R2, [R1+0x758] ;  /* 0x0007580001027983 */ /* 0x0023620000100a00 */
[----:B------:R-:W-:Y:S02]  /*db60*/  MOV R82, R60 ;  /* 0x0000003c00527202 */ /* 0x000fe40000000f00 */
[----:B------:R-:W-:Y:S02]  /*db70*/  MOV R38, 0xdb90 ;  /* 0x0000db9000267802 */ /* 0x000fe40000000f00 */
[----:B-1---5:R-:W-:Y:S05]  /*db80*/  CALL.REL.NOINC `($_ZN7cutlass13device_kernelIN5flash19enable_sm80_to_sm89INS1_16FlashAttnBwdSm80INS1_25CollectiveMainloopBwdSm80ILi2ELi2EN4cute5tupleIJNS5_1CILi128EEES8_NS7_ILi64EEEEEENS_6half_tEfNS_4arch4Sm80ELb0ELb0ELb1ELb1ELb1ELb0ELb0ELb0ELi2ELi4ELi4ELi4ELb0EEENS1_24CollectiveEpilogueBwdGQAISA_fSD_Li256ELb1ELb1EEENS1_19SingleTileSchedulerILb1ELb0ELb0ELi128EEEEEEEEEvNT_6ParamsE$_ZN4cute3eso3ESOILb1ELb0EJNS_6LayoutINS_5tupleIJNS3_IJNS_1CILi8EEENS4_ILi1EEEEEENS4_ILi2EEEEEENS3_IJNS3_IJS6_NS4_ILi0EEEEEENS4_ILi4096EEEEEEEENS_10ViewEngineINS_8smem_ptrIPN7cutlass6half_tEEEEEEEC2ERKSE_RKSL_) ;  /* 0xffffa63000007944 */ /* 0x022fea0003c3ffff */
[----:B-1----:R1:W5:Y:S01]  /*db90*/  LDL.64 R36, [R1+0x758] ;  /* 0x0007580001247983 */ /* 0x0023620000100a00 */
[----:B------:R-:W-:Y:S01]  /*dba0*/  IMAD.MOV.U32 R82, RZ, RZ, R60 ;  /* 0x000000ffff527224 */ /* 0x000fe200078e003c */
[----:B------:R-:W-:Y:S02]  /*dbb0*/  MOV R3, 0x1 ;  /* 0x0000000100037802 */ /* 0x000fe40000000f00 */
[----:B------:R-:W-:-:S02]  /*dbc0*/  MOV R46, 0xdbe0 ;  /* 0x0000dbe0002e7802 */ /* 0x000fc40000000f00 */
[----:B-1---5:R-:W-:Y:S05]  /*dbd0*/  CALL.REL.NOINC `($_ZN7cutlass13device_kernelIN5flash19enable_sm80_to_sm89INS1_16FlashAttnBwdSm80INS1_25CollectiveMainloopBwdSm80ILi2ELi2EN4cute5tupleIJNS5_1CILi128EEES8_NS7_ILi64EEEEEENS_6half_tEfNS_4arch4Sm80ELb0ELb0ELb1ELb1ELb1ELb0ELb0ELb0ELi2ELi4ELi4ELi4ELb0EEENS1_24CollectiveEpilogueBwdGQAISA_fSD_Li256ELb1ELb1EEENS1_19SingleTileSchedulerILb1ELb0ELb0ELi128EEEEEEEEEvNT_6ParamsE$_ZN4cute3eso3ESOILb1ELb0EJNS_10UnderscoreES2_iEEC2ERKS2_S5_RKi) ;  /* 0xffff908000007944 */ /* 0x022fea0003c3ffff */
[----:B-1----:R-:W2:Y:S01]  /*dbe0*/  LDL R3, [R1+0x758] ;  /* 0x0007580001037983 */ /* 0x002ea20000100800 */
[----:B------:R-:W-:Y:S01]  /*dbf0*/  IMAD.MOV.U32 R82, RZ, RZ, R60 ;  /* 0x000000ffff527224 */ /* 0x000fe200078e003c */
[----:B------:R-:W-:-:S02]  /*dc00*/  MOV R38, 0xdc30 ;  /* 0x0000dc3000267802 */ /* 0x000fc40000000f00 */
[----:B--2---:R-:W-:Y:S02]  /*dc10*/  SHF.L.U32 R3, R3, 0x4, RZ ;  /* 0x0000000403037819 */ /* 0x004fe400000006ff */
[----:B------:R-:W-:Y:S05]  /*dc20*/  CALL.REL.NOINC `($_ZN7cutlass13device_kernelIN5flash19enable_sm80_to_sm89INS1_16FlashAttnBwdSm80INS1_25CollectiveMainloopBwdSm80ILi2ELi2EN4cute5tupleIJNS5_1CILi128EEES8_NS7_ILi64EEEEEENS_6half_tEfNS_4arch4Sm80ELb0ELb0ELb1ELb1ELb1ELb0ELb0ELb0ELi2ELi4ELi4ELi4ELb0EEENS1_24CollectiveEpilogueBwdGQAISA_fSD_Li256ELb1ELb1EEENS1_19SingleTileSchedulerILb1ELb0ELb0ELi128EEEEEEEEEvNT_6ParamsE$_ZN4cute3eso3ESOILb1ELb0EJNS_6LayoutINS_5tupleIJNS3_IJNS_1CILi8EEENS4_ILi1EEEEEENS4_ILi2EEEEEENS3_IJNS3_IJS6_NS4_ILi0EEEEEES5_EEEEEiEEC2ERKSD_RKi) ;  /* 0xffffa76000007944 */ /* 0x000fea0003c3ffff */
[----:B-1----:R-:W2:Y:S01]  /*dc30*/  LDL R3, [R1+0x758] ;  /* 0x0007580001037983 */ /* 0x002ea20000100800 */
[----:B------:R-:W-:Y:S02]  /*dc40*/  MOV R82, R60 ;  /* 0x0000003c00527202 */ /* 0x000fe40000000f00 */
[----:B------:R-:W-:Y:S01]  /*dc50*/  MOV R48, 0xdc80 ;  /* 0x0000dc8000307802 */ /* 0x000fe20000000f00 */
[----:B--2---:R-:W-:-:S04]  /*dc60*/  IMAD.WIDE R38, R3, 0x2, R26 ;  /* 0x0000000203267825 */ /* 0x004fc800078e021a */
[----:B------:R-:W-:Y:S05]  /*dc70*/  CALL.REL.NOINC `($_ZN7cutlass13device_kernelIN5flash19enable_sm80_to_sm89INS1_16FlashAttnBwdSm80INS1_25CollectiveMainloopBwdSm80ILi2ELi2EN4cute5tupleIJNS5_1CILi128EEES8_NS7_ILi64EEEEEENS_6half_tEfNS_4arch4Sm80ELb0ELb0ELb1ELb1ELb1ELb0ELb0ELb0ELi2ELi4ELi4ELi4ELb0EEENS1_24CollectiveEpilogueBwdGQAISA_fSD_Li256ELb1ELb1EEENS1_19SingleTileSchedulerILb1ELb0ELb0ELi128EEEEEEEEEvNT_6ParamsE$_ZN4cute3eso3ESOILb1ELb0EJNS_6LayoutINS_5tupleIJNS3_IJNS_1CILi8EEENS4_ILi1EEEEEENS4_ILi2EEEEEENS3_IJNS3_IJS6_NS4_ILi0EEEEEES5_EEEEENS_10ViewEngineIPN7cutlass6half_tEEEEEC2ERKSD_RKSI_) ;  /* 0xffffa6d000007944 */ /* 0x000fea0003c3ffff */
[----:B------:R2:W5:Y:S01]  /*dc80*/  LDL.64 R2, [R1+0x758] ;  /* 0x0007580001027983 */ /* 0x0005620000100a00 */
[----:B------:R-:W-:Y:S02]  /*dc90*/  MOV R82, R60 ;  /* 0x0000003c00527202 */ /* 0x000fe40000000f00 */
[----:B-1----:R-:W-:Y:S02]  /*dca0*/  MOV R46, 0xdcc0 ;  /* 0x0000dcc0002e7802 */ /* 0x002fe40000000f00 */
[----:B--2--5:R-:W-:Y:S05]  /*dcb0*/  CALL.REL.NOINC `($_ZN7cutlass13device_kernelIN5flash19enable_sm80_to_sm89INS1_16FlashAttnBwdSm80INS1_25CollectiveMainloopBwdSm80ILi2ELi2EN4cute5tupleIJNS5_1CILi128EEES8_NS7_ILi64EEEEEENS_6half_tEfNS_4arch4Sm80ELb0ELb0ELb1ELb1ELb1ELb0ELb0ELb0ELi2ELi4ELi4ELi4ELb0EEENS1_24CollectiveEpilogueBwdGQAISA_fSD_Li256ELb1ELb1EEENS1_19SingleTileSchedulerILb1ELb0ELb0ELi128EEEEEEEEEvNT_6ParamsE$_ZN4cute3eso3ESOILb1ELb0EJNS_6LayoutINS_5tupleIJNS3_IJNS_1CILi8EEENS4_ILi1EEEEEENS3_IJNS4_ILi2EEEEEEEEENS3_IJNS3_IJS6_NS4_ILi0EEEEEENS3_IJNS4_ILi4096EEEEEEEEEEENS_10ViewEngineINS_8smem_ptrIPN7cutlass6half_tEEEEEEEC2ERKSG_RKSN_) ;  /* 0xffffa30000007944 */ /* 0x024fea0003c3ffff */
[----:B-1----:R1:W5:Y:S01]  /*dcc0*/  LDL.64 R36, [R1+0x758] ;  /* 0x0007580001247983 */ /* 0x0023620000100a00 */
[----:B------:R-:W-:Y:S02]  /*dcd0*/  MOV R82, R60 ;  /* 0x0000003c00527202 */ /* 0x000fe40000000f00 */
[----:B------:R-:W-:-:S02]  /*dce0*/  MOV R46, 0xdd00 ;  /* 0x0000dd00002e7802 */ /* 0x000fc40000000f00 */
[----:B-1---5:R-:W-:Y:S05]  /*dcf0*/  CALL.REL.NOINC `($_ZN7cutlass13device_kernelIN5flash19enable_sm80_to_sm89INS1_16FlashAttnBwdSm80INS1_25CollectiveMainloopBwdSm80ILi2ELi2EN4cute5tupleIJNS5_1CILi128EEES8_NS7_ILi64EEEEEENS_6half_tEfNS_4arch4Sm80ELb0ELb0ELb1ELb1ELb1ELb0ELb0ELb0ELi2ELi4ELi4ELi4ELb0EEENS1_24CollectiveEpilogueBwdGQAISA_fSD_Li256ELb1ELb1EEENS1_19SingleTileSchedulerILb1ELb0ELb0ELi128EEEEEEEEEvNT_6ParamsE$_ZN4cute3eso3ESOILb1ELb0EJNS_6LayoutINS_5tupleIJNS3_IJNS_1CILi8EEENS4_ILi1EEEEEENS3_IJNS4_ILi2EEEEEEEEENS3_IJNS3_IJS6_NS4_ILi0EEEEEENS3_IJS5_EEEEEEEENS_10ViewEngineIPN7cutlass6half_tEEEEEC2ERKSF_RKSK_) ;  /* 0xffffa3c000007944 */ /* 0x022fea0003c3ffff */
[----:B-1----:R1:W5:Y:S01]  /*dd00*/  LDL.64 R2, [R1+0x758] ;  /* 0x0007580001027983 */ /* 0x0023620000100a00 */
[----:B------:R-:W-:-:S02]  /*dd10*/  MOV R82, R60 ;  /* 0x0000003c00527202 */ /* 0x000fc40000000f00 */
[----:B------:R-:W-:Y:S02]  /*dd20*/  MOV R46, 0xdd40 ;  /* 0x0000dd40002e7802 */ /* 0x000fe40000000f00 */
[----:B-1---5:R-:W-:Y:S05]  /*dd30*/  CALL.REL.NOINC `($_ZN7cutlass13device_kernelIN5flash19enable_sm80_to_sm89INS1_16FlashAttnBwdSm80INS1_25CollectiveMainloopBwdSm80ILi2ELi2EN4cute5tupleIJNS5_1CILi128EEES8_NS7_ILi64EEEEEENS_6half_tEfNS_4arch4Sm80ELb0ELb0ELb1ELb1ELb1ELb0ELb0ELb0ELi2ELi4ELi4ELi4ELb0EEENS1_24CollectiveEpilogueBwdGQAISA_fSD_Li256ELb1ELb1EEENS1_19SingleTileSchedulerILb1ELb0ELb0ELi128EEEEEEEEEvNT_6ParamsE$_ZN4cute3eso3ESOILb1ELb0EJNS_6LayoutINS_5tupleIJNS3_IJNS3_IJNS_1CILi8EEENS4_ILi1EEEEEES6_EEENS3_IJNS3_IJS6_S6_EEENS4_ILi2EEEEEEEEENS3_IJNS3_IJNS3_IJS6_NS4_ILi0EEEEEESD_EEENS3_IJNS3_IJSD_SD_EEES5_EEEEEEEENS_10ViewEngineIPN7cutlass6half_tEEEEEC2ERKSJ_RKSO_) ;  /* 0xffff99b000007944 */ /* 0x022fea0003c3ffff */
[----:B-1----:R1:W5:Y:S01]  /*dd40*/  LDL.64 R38, [R1+0x758] ;  /* 0x0007580001267983 */ /* 0x0023620000100a00 */
[----:B------:R-:W-:Y:S02]  /*dd50*/  MOV R82, R60 ;  /* 0x0000003c00527202 */ /* 0x000fe40000000f00 */
[----:B------:R-:W-:Y:S02]  /*dd60*/  MOV R46, 0xdd80 ;  /* 0x0000dd80002e7802 */ /* 0x000fe40000000f00 */
[----:B-1---5:R-:W-:Y:S05]  /*dd70*/  CALL.REL.NOINC `($_ZN7cutlass13device_kernelIN5flash19enable_sm80_to_sm89INS1_16FlashAttnBwdSm80INS1_25CollectiveMainloopBwdSm80ILi2ELi2EN4cute5tupleIJNS5_1CILi128EEES8_NS7_ILi64EEEEEENS_6half_tEfNS_4arch4Sm80ELb0ELb0ELb1ELb1ELb1ELb0ELb0ELb0ELi2ELi4ELi4ELi4ELb0EEENS1_24CollectiveEpilogueBwdGQAISA_fSD_Li256ELb1ELb1EEENS1_19SingleTileSchedulerILb1ELb0ELb0ELi128EEEEEEEEEvNT_6ParamsE$_ZN4cute3eso3ESOILb1ELb0EJNS_6LayoutINS_5tupleIJNS3_IJNS3_IJNS_1CILi8EEENS4_ILi1EEEEEES6_EEENS3_IJNS3_IJS6_S6_EEENS4_ILi2EEEEEEEEENS3_IJNS3_IJNS3_IJS6_NS4_ILi0EEEEEESD_EEENS3_IJNS3_IJSD_SD_EEENS4_ILi4096EEEEEEEEEEENS_10ViewEngineINS_8smem_ptrIPN7cutlass6half_tEEEEEEEC2ERKSK_RKSR_) ;  /* 0xffff989000007944 */ /* 0x022fea0003c3ffff */
[----:B-1----:R1:W5:Y:S01]  /*dd80*/  LDL.64 R2, [R1+0x758] ;  /* 0x0007580001027983 */ /* 0x0023620000100a00 */
[----:B------:R-:W-:Y:S02]  /*dd90*/  MOV R82, R60 ;  /* 0x0000003c00527202 */ /* 0x000fe40000000f00 */
[----:B------:R-:W-:Y:S02]  /*dda0*/  MOV R48, 0xddc0 ;  /* 0x0000ddc000307802 */ /* 0x000fe40000000f00 */
[----:B-1---5:R-:W-:Y:S05]  /*ddb0*/  CALL.REL.NOINC `($_ZN7cutlass13device_kernelIN5flash19enable_sm80_to_sm89INS1_16FlashAttnBwdSm80INS1_25CollectiveMainloopBwdSm80ILi2ELi2EN4cute5tupleIJNS5_1CILi128EEES8_NS7_ILi64EEEEEENS_6half_tEfNS_4arch4Sm80ELb0ELb0ELb1ELb1ELb1ELb0ELb0ELb0ELi2ELi4ELi4ELi4ELb0EEENS1_24CollectiveEpilogueBwdGQAISA_fSD_Li256ELb1ELb1EEENS1_19SingleTileSchedulerILb1ELb0ELb0ELi128EEEEEEEEEvNT_6ParamsE$_ZN4cute3eso3ESOILb1ELb0EJNS_6LayoutINS_5tupleIJNS3_IJNS_1CILi8EEENS4_ILi1EEEEEENS4_ILi2EEEEEENS3_IJNS3_IJS6_NS4_ILi0EEEEEES5_EEEEENS_10ViewEngineIPN7cutlass6half_tEEEEEC2ERKSD_RKSI_) ;  /* 0xffffa59000007944 */ /* 0x022fea0003c3ffff */
[----:B------:R2:W5:Y:S01]  /*ddc0*/  LDL.64 R12, [R1+0x758] ;  /* 0x00075800010c7983 */ /* 0x0005620000100a00 */
[----:B-1----:R-:W-:Y:S02]  /*ddd0*/  MOV R38, R60 ;  /* 0x0000003c00267202 */ /* 0x002fe40000000f00 */
[----:B------:R-:W-:Y:S02]  /*dde0*/  MOV R46, 0xde00 ;  /* 0x0000de00002e7802 */ /* 0x000fe40000000f00 */
[----:B--2--5:R-:W-:Y:S05]  /*ddf0*/  CALL.REL.NOINC `($_ZN7cutlass13device_kernelIN5flash19enable_sm80_to_sm89INS1_16FlashAttnBwdSm80INS1_25CollectiveMainloopBwdSm80ILi2ELi2EN4cute5tupleIJNS5_1CILi128EEES8_NS7_ILi64EEEEEENS_6half_tEfNS_4arch4Sm80ELb0ELb0ELb1ELb1ELb1ELb0ELb0ELb0ELi2ELi4ELi4ELi4ELb0EEENS1_24CollectiveEpilogueBwdGQAISA_fSD_Li256ELb1ELb1EEENS1_19SingleTileSchedulerILb1ELb0ELb0ELi128EEEEEEEEEvNT_6ParamsE$_ZN4cute8smem_ptrIPN7cutlass6half_tEECI1NS_12iter_adaptorIS3_S4_EEES3_) ;  /* 0xffffaf5000007944 */ /* 0x024fea0003c3ffff */
[----:B-1----:R1:W5:Y:S01]  /*de00*/  LDL.64 R2, [R1+0x758] ;  /* 0x0007580001027983 */ /* 0x0023620000100a00 */
[----:B------:R-:W-:-:S02]  /*de10*/  MOV R82, R60 ;  /* 0x0000003c00527202 */ /* 0x000fc40000000f00 */
[----:B------:R-:W-:Y:S02]  /*de20*/  MOV R38, 0xde40 ;  /* 0x0000de4000267802 */ /* 0x000fe40000000f00 */
[----:B-1---5:R-:W-:Y:S05]  /*de30*/  CALL.REL.NOINC `($_ZN7cutlass13device_kernelIN5flash19enable_sm80_to_sm89INS1_16FlashAttnBwdSm80INS1_25CollectiveMainloopBwdSm80ILi2ELi2EN4cute5tupleIJNS5_1CILi128EEES8_NS7_ILi64EEEEEENS_6half_tEfNS_4arch4Sm80ELb0ELb0ELb1ELb1ELb1ELb0ELb0ELb0ELi2ELi4ELi4ELi4ELb0EEENS1_24CollectiveEpilogueBwdGQAISA_fSD_Li256ELb1ELb1EEENS1_19SingleTileSchedulerILb1ELb0ELb0ELi128EEEEEEEEEvNT_6ParamsE$_ZN4cute3eso3ESOILb1ELb0EJNS_6LayoutINS_5tupleIJNS3_IJNS_1CILi8EEENS4_ILi1EEEEEENS4_ILi2EEEEEENS3_IJNS3_IJS6_NS4_ILi0EEEEEENS4_ILi4096EEEEEEEENS_10ViewEngineINS_8smem_ptrIPN7cutlass6half_tEEEEEEEC2ERKSE_RKSL_) ;  /* 0xffffa38000007944 */ /* 0x022fea0003c3ffff */
[----:B------:R2:W5:Y:S01]  /*de40*/  LDL.64 R14, [R1+0x758] ;  /* 0x00075800010e7983 */ /* 0x0005620000100a00 */
[----:B------:R-:W-:Y:S01]  /*de50*/  IMAD.MOV.U32 R82, RZ, RZ, R60 ;  /* 0x000000ffff527224 */ /* 0x000fe200078e003c */
[----:B------:R-:W-:Y:S02]  /*de60*/  MOV R47, RZ ;  /* 0x000000ff002f7202 */ /* 0x000fe40000000f00 */
[----:B------:R-:W-:Y:S02]  /*de70*/  MOV R46, 0xde90 ;  /* 0x0000de90002e7802 */ /* 0x000fe40000000f00 */
[----:B-12--5:R-:W-:Y:S05]  /*de80*/  CALL.REL.NOINC `($_ZN7cutlass13device_kernelIN5flash19enable_sm80_to_sm89INS1_16FlashAttnBwdSm80INS1_25CollectiveMainloopBwdSm80ILi2ELi2EN4cute5tupleIJNS5_1CILi128EEES8_NS7_ILi64EEEEEENS_6half_tEfNS_4arch4Sm80ELb0ELb0ELb1ELb1ELb1ELb0ELb0ELb0ELi2ELi4ELi4ELi4ELb0EEENS1_24CollectiveEpilogueBwdGQAISA_fSD_Li256ELb1ELb1EEENS1_19SingleTileSchedulerILb1ELb0ELb0ELi128EEEEEEEEEvNT_6ParamsE$_ZN4cute3eso3ESOILb1ELb0EJNS_10UnderscoreEiEEC2ERKS2_RKi) ;  /* 0xffff8e1000007944 */ /* 0x026fea0003c3ffff */
[----:B------:R-:W2:Y:S01]  /*de90*/  LDL R37, [R1+0x758] ;  /* 0x0007580001257983 */ /* 0x000ea20000100800 */
[----:B------:R-:W-:Y:S01]  /*dea0*/  IMAD.MOV.U32 R82, RZ, RZ, R60 ;  /* 0x000000ffff527224 */ /* 0x000fe200078e003c */
[----:B------:R-:W-:Y:S02]  /*deb0*/  MOV R38, 0xdee0 ;  /* 0x0000dee000267802 */ /* 0x000fe40000000f00 */
        /* <DEDUP_REMOVED lines=8> */
[----:B------:R-:W-:-:S02]  /*df40*/  MOV R82, R60 ;  /* 0x0000003c00527202 */ /* 0x000fc40000000f00 */
[----:B------:R-:W-:Y:S02]  /*df50*/  MOV R38, 0xdf70 ;  /* 0x0000df7000267802 */ /* 0x000fe40000000f00 */
[----:B-1---5:R-:W-:Y:S05]  /*df60*/  CALL.REL.NOINC `($_ZN7cutlass13device_kernelIN5flash19enable_sm80_to_sm89INS1_16FlashAttnBwdSm80INS1_25CollectiveMainloopBwdSm80ILi2ELi2EN4cute5tupleIJNS5_1CILi128EEES8_NS7_ILi64EEEEEENS_6half_tEfNS_4arch4Sm80ELb0ELb0ELb1ELb1ELb1ELb0ELb0ELb0ELi2ELi4ELi4ELi4ELb0EEENS1_24CollectiveEpilogueBwdGQAISA_fSD_Li256ELb1ELb1EEENS1_19SingleTileSchedulerILb1ELb0ELb0ELi128EEEEEEEEEvNT_6ParamsE$_ZN4cute3eso3ESOILb1ELb0EJNS_6LayoutINS_5tupleIJNS3_IJNS_1CILi8EEENS4_ILi1EEEEEEEEENS3_IJNS3_IJS6_NS4_ILi0EEEEEEEEEEENS_10ViewEngineINS_8smem_ptrIPN7cutlass6half_tEEEEEEEC2ERKSC_RKSJ_) ;  /* 0xffff9f8000007944 */ /* 0x022fea0003c3ffff */
[----:B-1----:R1:W5:Y:S01]  /*df70*/  LDL.64 R2, [R1+0x758] ;  /* 0x0007580001027983 */ /* 0x0023620000100a00 */
[----:B------:R-:W-:Y:S01]  /*df80*/  IMAD.MOV.U32 R82, RZ, RZ, R60 ;  /* 0x000000ffff527224 */ /* 0x000fe200078e003c */
[----:B------:R-:W-:Y:S02]  /*df90*/  MOV R47, RZ ;  /* 0x000000ff002f7202 */ /* 0x000fe40000000f00 */
[----:B------:R-:W-:Y:S02]  /*dfa0*/  MOV R46, 0xdfc0 ;  /* 0x0000dfc0002e7802 */ /* 0x000fe40000000f00 */
[----:B-1---5:R-:W-:Y:S05]  /*dfb0*/  CALL.REL.NOINC `($_ZN7cutlass13device_kernelIN5flash19enable_sm80_to_sm89INS1_16FlashAttnBwdSm80INS1_25CollectiveMainloopBwdSm80ILi2ELi2EN4cute5tupleIJNS5_1CILi128EEES8_NS7_ILi64EEEEEENS_6half_tEfNS_4arch4Sm80ELb0ELb0ELb1ELb1ELb1ELb0ELb0ELb0ELi2ELi4ELi4ELi4ELb0EEENS1_24CollectiveEpilogueBwdGQAISA_fSD_Li256ELb1ELb1EEENS1_19SingleTileSchedulerILb1ELb0ELb0ELi128EEEEEEEEEvNT_6ParamsE$_ZN4cute3eso3ESOILb1ELb0EJNS_10UnderscoreEiEEC2ERKS2_RKi) ;  /* 0xffff8ce000007944 */ /* 0x022fea0003c3ffff */
        /* <DEDUP_REMOVED lines=108> */
[----:B------:R-:W-:Y:S05]  /*e680*/  CALL.REL.NOINC `($_ZN7cutlass13device_kernelIN5flash19enable_sm80_to_sm89INS1_16FlashAttnBwdSm80INS1_25CollectiveMainloopBwdSm80ILi2ELi2EN4cute5tupleIJNS5_1CILi128EEES8_NS7_ILi64EEEEEENS_6half_tEfNS_4arch4Sm80ELb0ELb0ELb1ELb1ELb1ELb0ELb0ELb0ELi2ELi4ELi4ELi4ELb0EEENS1_24CollectiveEpilogueBwdGQAISA_fSD_Li256ELb1ELb1EEENS1_19SingleTileSchedulerILb1ELb0ELb0ELi128EEEEEEEEEvNT_6ParamsE$_ZN4cute3eso3ESOILb1ELb0EJNS_6LayoutINS_5tupleIJNS3_IJNS_1CILi8EEENS4_ILi1EEEEEENS4_ILi4EEEEEENS3_IJNS3_IJS6_NS4_ILi0EEEEEENS4_ILi2048EEEEEEEEiEEC2ERKSE_RKi) ;  /* 0xffff9e6000007944 */ /* 0x000fea0003c3ffff */
[----:B------:R-:W-:Y:S01]  /*e690*/  ULDC.64 UR4, c[0x0][0x118] ;  /* 0x0000460000047ab9 */ /* 0x000fe20000000a00 */
[----:B-1----:R-:W2:Y:S04]  /*e6a0*/  LDL R2, [R1+0x758] ;  /* 0x0007580001027983 */ /* 0x002ea80000100800 */
[----:B------:R-:W2:Y:S01]  /*e6b0*/  LD.E.64 R4, [R28.64+0x8] ;  /* 0x000008041c047980 */ /* 0x000ea2000c101b00 */
[----:B------:R-:W-:Y:S02]  /*e6c0*/  MOV R38, R60 ;  /* 0x0000003c00267202 */ /* 0x000fe40000000f00 */
[----:B------:R-:W-:Y:S01]  /*e6d0*/  MOV R46, 0xe700 ;  /* 0x0000e700002e7802 */ /* 0x000fe20000000f00 */
[----:B--2---:R-:W-:-:S04]  /*e6e0*/  IMAD.WIDE R2, R2, 0x2, R4 ;  /* 0x0000000202027825 */ /* 0x004fc800078e0204 */
[----:B------:R-:W-:Y:S05]  /*e6f0*/  CALL.REL.NOINC `($_ZN7cutlass13device_kernelIN5flash19enable_sm80_to_sm89INS1_16FlashAttnBwdSm80INS1_25CollectiveMainloopBwdSm80ILi2ELi2EN4cute5tupleIJNS5_1CILi128EEES8_NS7_ILi64EEEEEENS_6half_tEfNS_4arch4Sm80ELb0ELb0ELb1ELb1ELb1ELb0ELb0ELb0ELi2ELi4ELi4ELi4ELb0EEENS1_24CollectiveEpilogueBwdGQAISA_fSD_Li256ELb1ELb1EEENS1_19SingleTileSchedulerILb1ELb0ELb0ELi128EEEEEEEEEvNT_6ParamsE$_ZN4cute8smem_ptrIPN7cutlass6half_tEECI1NS_12iter_adaptorIS3_S4_EEES3_) ;  /* 0xffffa65000007944 */ /* 0x000fea0003c3ffff */
[----:B-1----:R1:W5:Y:S01]  /*e700*/  LDL.64 R2, [R1+0x758] ;  /* 0x0007580001027983 */ /* 0x0023620000100a00 */
[----:B------:R-:W-:-:S03]  /*e710*/  MOV R16, 0xe730 ;  /* 0x0000e73000107802 */ /* 0x000fc60000000f00 */
[----:B-1---5:R-:W-:Y:S05]  /*e720*/  CALL.REL.NOINC `($_ZN7cutlass13device_kernelIN5flash19enable_sm80_to_sm89INS1_16FlashAttnBwdSm80INS1_25CollectiveMainloopBwdSm80ILi2ELi2EN4cute5tupleIJNS5_1CILi128EEES8_NS7_ILi64EEEEEENS_6half_tEfNS_4arch4Sm80ELb0ELb0ELb1ELb1ELb1ELb0ELb0ELb0ELi2ELi4ELi4ELi4ELb0EEENS1_24CollectiveEpilogueBwdGQAISA_fSD_Li256ELb1ELb1EEENS1_19SingleTileSchedulerILb1ELb0ELb0ELi128EEEEEEEEEvNT_6ParamsE$_ZN4cute3eso3ESOILb1ELb0EJNS_6LayoutINS_5tupleIJNS3_IJNS_1CILi8EEENS4_ILi1EEEEEENS4_ILi4EEEEEENS3_IJNS3_IJS6_NS4_ILi0EEEEEENS4_ILi2048EEEEEEEENS_10ViewEngineINS_8smem_ptrIPN7cutlass6half_tEEEEEEEC2ERKSE_RKSL_) ;  /* 0xffff9d8000007944 */ /* 0x022fea0003c3ffff */
[----:B------:R2:W5:Y:S01]  /*e730*/  LDL.64 R4, [R1+0x758] ;  /* 0x0007580001047983 */ /* 0x0005620000100a00 */
[----:B------:R-:W-:Y:S01]  /*e740*/  IMAD.MOV.U32 R82, RZ, RZ, R60 ;  /* 0x000000ffff527224 */ /* 0x000fe200078e003c */
[----:B-1----:R-:W-:-:S02]  /*e750*/  MOV R3, 0x1 ;  /* 0x0000000100037802 */ /* 0x002fc40000000f00 */
[----:B------:R-:W-:Y:S02]  /*e760*/  MOV R46, 0xe780 ;  /* 0x0000e780002e7802 */ /* 0x000fe40000000f00 */
[----:B--2--5:R-:W-:Y:S05]  /*e770*/  CALL.REL.NOINC `($_ZN7cutlass13device_kernelIN5flash19enable_sm80_to_sm89INS1_16FlashAttnBwdSm80INS1_25CollectiveMainloopBwdSm80ILi2ELi2EN4cute5tupleIJNS5_1CILi128EEES8_NS7_ILi64EEEEEENS_6half_tEfNS_4arch4Sm80ELb0ELb0ELb1ELb1ELb1ELb0ELb0ELb0ELi2ELi4ELi4ELi4ELb0EEENS1_24CollectiveEpilogueBwdGQAISA_fSD_Li256ELb1ELb1EEENS1_19SingleTileSchedulerILb1ELb0ELb0ELi128EEEEEEEEEvNT_6ParamsE$_ZN4cute3eso3ESOILb1ELb0EJNS_10UnderscoreES2_iEEC2ERKS2_S5_RKi) ;  /* 0xffff84e000007944 */ /* 0x024fea0003c3ffff */
[----:B-1----:R-:W2:Y:S01]  /*e780*/  LDL R3, [R1+0x758] ;  /* 0x0007580001037983 */ /* 0x002ea20000100800 */
[----:B------:R-:W-:Y:S02]  /*e790*/  MOV R12, 0xe7c0 ;  /* 0x0000e7c0000c7802 */ /* 0x000fe40000000f00 */
[----:B--2---:R-:W-:Y:S02]  /*e7a0*/  SHF.L.U32 R3, R3, 0x5, RZ ;  /* 0x0000000503037819 */ /* 0x004fe400000006ff */
[----:B------:R-:W-:Y:S05]  /*e7b0*/  CALL.REL.NOINC `($_ZN7cutlass13device_kernelIN5flash19enable_sm80_to_sm89INS1_16FlashAttnBwdSm80INS1_25CollectiveMainloopBwdSm80ILi2ELi2EN4cute5tupleIJNS5_1CILi128EEES8_NS7_ILi64EEEEEENS_6half_tEfNS_4arch4Sm80ELb0ELb0ELb1ELb1ELb1ELb0ELb0ELb0ELi2ELi4ELi4ELi4ELb0EEENS1_24CollectiveEpilogueBwdGQAISA_fSD_Li256ELb1ELb1EEENS1_19SingleTileSchedulerILb1ELb0ELb0ELi128EEEEEEEEEvNT_6ParamsE$_ZN4cute3eso3ESOILb1ELb0EJNS_6LayoutINS_5tupleIJNS3_IJNS_1CILi8EEENS4_ILi1EEEEEENS4_ILi4EEEEEENS3_IJNS3_IJS6_NS4_ILi0EEEEEES5_EEEEEiEEC2ERKSD_RKi) ;  /* 0xffff9dd000007944 */ /* 0x000fea0003c3ffff */
[----:B-1----:R-:W2:Y:S01]  /*e7c0*/  LDL R3, [R1+0x758] ;  /* 0x0007580001037983 */ /* 0x002ea20000100800 */
[----:B------:R-:W-:Y:S01]  /*e7d0*/  MOV R14, 0xe810 ;  /* 0x0000e810000e7802 */ /* 0x000fe20000000f00 */
[----:B--2---:R-:W-:-:S05]  /*e7e0*/  IMAD.WIDE R12, R3, 0x2, R24 ;  /* 0x00000002030c7825 */ /* 0x004fca00078e0218 */
[----:B------:R-:W-:Y:S02]  /*e7f0*/  MOV R15, R13 ;  /* 0x0000000d000f7202 */ /* 0x000fe40000000f00 */
[----:B------:R-:W-:Y:S05]  /*e800*/  CALL.REL.NOINC `($_ZN7cutlass13device_kernelIN5flash19enable_sm80_to_sm89INS1_16FlashAttnBwdSm80INS1_25CollectiveMainloopBwdSm80ILi2ELi2EN4cute5tupleIJNS5_1CILi128EEES8_NS7_ILi64EEEEEENS_6half_tEfNS_4arch4Sm80ELb0ELb0ELb1ELb1ELb1ELb0ELb0ELb0ELi2ELi4ELi4ELi4ELb0EEENS1_24CollectiveEpilogueBwdGQAISA_fSD_Li256ELb1ELb1EEENS1_19SingleTileSchedulerILb1ELb0ELb0ELi128EEEEEEEEEvNT_6ParamsE$_ZN4cute3eso3ESOILb1ELb0EJNS_6LayoutINS_5tupleIJNS3_IJNS_1CILi8EEENS4_ILi1EEEEEENS4_ILi4EEEEEENS3_IJNS3_IJS6_NS4_ILi0EEEEEES5_EEEEENS_10ViewEngineIPN7cutlass6half_tEEEEEC2ERKSD_RKSI_) ;  /* 0xffff9d2000007944 */ /* 0x000fea0003c3ffff */
[----:B------:R2:W5:Y:S01]  /*e810*/  LDL.64 R2, [R1+0x758] ;  /* 0x0007580001027983 */ /* 0x0005620000100a00 */
[----:B------:R-:W-:Y:S01]  /*e820*/  IMAD.MOV.U32 R12, RZ, RZ, R4 ;  /* 0x000000ffff0c7224 */ /* 0x000fe200078e0004 */
[----:B------:R-:W-:Y:S02]  /*e830*/  MOV R15, R5 ;  /* 0x00000005000f7202 */ /* 0x000fe40000000f00 */
[----:B------:R-:W-:Y:S02]  /*e840*/  MOV R14, 0xe860 ;  /* 0x0000e860000e7802 */ /* 0x000fe40000000f00 */
[----:B-12--5:R-:W-:Y:S05]  /*e850*/  CALL.REL.NOINC `($_ZN7cutlass13device_kernelIN5flash19enable_sm80_to_sm89INS1_16FlashAttnBwdSm80INS1_25CollectiveMainloopBwdSm80ILi2ELi2EN4cute5tupleIJNS5_1CILi128EEES8_NS7_ILi64EEEEEENS_6half_tEfNS_4arch4Sm80ELb0ELb0ELb1ELb1ELb1ELb0ELb0ELb0ELi2ELi4ELi4ELi4ELb0EEENS1_24CollectiveEpilogueBwdGQAISA_fSD_Li256ELb1ELb1EEENS1_19SingleTileSchedulerILb1ELb0ELb0ELi128EEEEEEEEEvNT_6ParamsE$_ZN4cute3eso3ESOILb1ELb0EJNS_6LayoutINS_5tupleIJNS3_IJNS_1CILi8EEENS4_ILi1EEEEEENS3_IJNS4_ILi4EEEEEEEEENS3_IJNS3_IJS6_NS4_ILi0EEEEEENS3_IJNS4_ILi2048EEEEEEEEEEENS_10ViewEngineINS_8smem_ptrIPN7cutlass6half_tEEEEEEEC2ERKSG_RKSN_) ;  /* 0xffff98a000007944 */ /* 0x026fea0003c3ffff */
[----:B------:R2:W5:Y:S01]  /*e860*/  LDL.64 R4, [R1+0x758] ;  /* 0x0007580001047983 */ /* 0x0005620000100a00 */
        /* <DEDUP_REMOVED lines=258> */
[----:B-12---:R-:W-:Y:S05]  /*f890*/  CALL.REL.NOINC `($_ZN7cutlass13device_kernelIN5flash19enable_sm80_to_sm89INS1_16FlashAttnBwdSm80INS1_25CollectiveMainloopBwdSm80ILi2ELi2EN4cute5tupleIJNS5_1CILi128EEES8_NS7_ILi64EEEEEENS_6half_tEfNS_4arch4Sm80ELb0ELb0ELb1ELb1ELb1ELb0ELb0ELb0ELi2ELi4ELi4ELi4ELb0EEENS1_24CollectiveEpilogueBwdGQAISA_fSD_Li256ELb1ELb1EEENS1_19SingleTileSchedulerILb1ELb0ELb0ELi128EEEEEEEEEvNT_6ParamsE$_ZN4cute3eso3ESOILb1ELb0EJNS_10UnderscoreES2_iEEC2ERKS2_S5_RKi) ;  /* 0xffff73c000007944 */ /* 0x006fea0003c3ffff */
        /* <DEDUP_REMOVED lines=8> */
[----:B------:R-:W-:Y:S05]  /*f920*/  CALL.REL.NOINC `($_ZN7cutlass13device_kernelIN5flash19enable_sm80_to_sm89INS1_16FlashAttnBwdSm80INS1_25CollectiveMainloopBwdSm80ILi2ELi2EN4cute5tupleIJNS5_1CILi128EEES8_NS7_ILi64EEEEEENS_6half_tEfNS_4arch4Sm80ELb0ELb0ELb1ELb1ELb1ELb0ELb0ELb0ELi2ELi4ELi4ELi4ELb0EEENS1_24CollectiveEpilogueBwdGQAISA_fSD_Li256ELb1ELb1EEENS1_19SingleTileSchedulerILb1ELb0ELb0ELi128EEEEEEEEEvNT_6ParamsE$_ZN4cute3eso3ESOILb1ELb0EJNS_6LayoutINS_5tupleIJNS3_IJNS_1CILi2EEES5_S5_EEES5_EEENS3_IJNS3_IJNS4_ILi1EEES5_NS4_ILi4EEEEEENS4_ILi8EEEEEEEEiEEC2ERKSD_RKi) ;  /* 0xffff854000007944 */ /* 0x000fea0003c3ffff */
[----:B-1----:R-:W2:Y:S01]  /*f930*/  LDL R3, [R1+0x758] ;  /* 0x0007580001037983 */ /* 0x002ea20000100800 */
[----:B------:R-:W-:Y:S01]  /*f940*/  MOV R6, 0xf980 ;  /* 0x0000f98000067802 */ /* 0x000fe20000000f00 */
[----:B--2---:R-:W-:-:S05]  /*f950*/  IMAD.WIDE R10, R3, 0x2, R10 ;  /* 0x00000002030a7825 */ /* 0x004fca00078e020a */
[----:B------:R-:W-:Y:S02]  /*f960*/  MOV R3, R11 ;  /* 0x0000000b00037202 */ /* 0x000fe40000000f00 */
[----:B------:R-:W-:Y:S05]  /*f970*/  CALL.REL.NOINC `($_ZN7cutlass13device_kernelIN5flash19enable_sm80_to_sm89INS1_16FlashAttnBwdSm80INS1_25CollectiveMainloopBwdSm80ILi2ELi2EN4cute5tupleIJNS5_1CILi128EEES8_NS7_ILi64EEEEEENS_6half_tEfNS_4arch4Sm80ELb0ELb0ELb1ELb1ELb1ELb0ELb0ELb0ELi2ELi4ELi4ELi4ELb0EEENS1_24CollectiveEpilogueBwdGQAISA_fSD_Li256ELb1ELb1EEENS1_19SingleTileSchedulerILb1ELb0ELb0ELi128EEEEEEEEEvNT_6ParamsE$_ZN4cute3eso3ESOILb1ELb0EJNS_6LayoutINS_5tupleIJNS3_IJNS_1CILi2EEES5_S5_EEES5_EEENS3_IJNS3_IJNS4_ILi1EEES5_NS4_ILi4EEEEEENS4_ILi8EEEEEEEENS_10ViewEngineIPN7cutlass6half_tEEEEEC2ERKSD_RKSI_) ;  /* 0xffff84a000007944 */ /* 0x000fea0003c3ffff */
[----:B------:R2:W5:Y:S01]  /*f980*/  LDL.64 R34, [R1+0x758] ;  /* 0x0007580001227983 */ /* 0x0005620000100a00 */
[----:B------:R-:W-:Y:S01]  /*f990*/  IMAD.MOV.U32 R82, RZ, RZ, R60 ;  /* 0x000000ffff527224 */ /* 0x000fe200078e003c */
[----:B------:R-:W-:Y:S02]  /*f9a0*/  MOV R3, RZ ;  /* 0x000000ff00037202 */ /* 0x000fe40000000f00 */
[----:B------:R-:W-:Y:S02]  /*f9b0*/  MOV R46, 0xf9d0 ;  /* 0x0000f9d0002e7802 */ /* 0x000fe40000000f00 */
[----:B-12--5:R-:W-:Y:S05]  /*f9c0*/  CALL.REL.NOINC `($_ZN7cutlass13device_kernelIN5flash19enable_sm80_to_sm89INS1_16FlashAttnBwdSm80INS1_25CollectiveMainloopBwdSm80ILi2ELi2EN4cute5tupleIJNS5_1CILi128EEES8_NS7_ILi64EEEEEENS_6half_tEfNS_4arch4Sm80ELb0ELb0ELb1ELb1ELb1ELb0ELb0ELb0ELi2ELi4ELi4ELi4ELb0EEENS1_24CollectiveEpilogueBwdGQAISA_fSD_Li256ELb1ELb1EEENS1_19SingleTileSchedulerILb1ELb0ELb0ELi128EEEEEEEEEvNT_6ParamsE$_ZN4cute3eso3ESOILb1ELb0EJNS_10UnderscoreES2_iEEC2ERKS2_S5_RKi) ;  /* 0xffff729000007944 */ /* 0x026fea0003c3ffff */
        /* <DEDUP_REMOVED lines=8> */
[----:B------:R-:W-:Y:S05]  /*fa50*/  CALL.REL.NOINC `($_ZN7cutlass13device_kernelIN5flash19enable_sm80_to_sm89INS1_16FlashAttnBwdSm80INS1_25CollectiveMainloopBwdSm80ILi2ELi2EN4cute5tupleIJNS5_1CILi128EEES8_NS7_ILi64EEEEEENS_6half_tEfNS_4arch4Sm80ELb0ELb0ELb1ELb1ELb1ELb0ELb0ELb0ELi2ELi4ELi4ELi4ELb0EEENS1_24CollectiveEpilogueBwdGQAISA_fSD_Li256ELb1ELb1EEENS1_19SingleTileSchedulerILb1ELb0ELb0ELi128EEEEEEEEEvNT_6ParamsE$_ZN4cute3eso3ESOILb1ELb0EJNS_6LayoutINS_5tupleIJNS3_IJNS_1CILi2EEES5_EEENS4_ILi8EEEEEENS3_IJNS3_IJNS4_ILi1EEES5_EEENS4_ILi4EEEEEEEEiEEC2ERKSD_RKi) ;  /* 0xffff81d000007944 */ /* 0x000fea0003c3ffff */
[----:B-1----:R-:W2:Y:S01]  /*fa60*/  LDL R3, [R1+0x758] ;  /* 0x0007580001037983 */ /* 0x002ea20000100800 */
[----:B------:R-:W-:Y:S01]  /*fa70*/  MOV R4, 0xfab0 ;  /* 0x0000fab000047802 */ /* 0x000fe20000000f00 */
[----:B--2---:R-:W-:-:S05]  /*fa80*/  IMAD.WIDE R2, R3, 0x2, R8 ;  /* 0x0000000203027825 */ /* 0x004fca00078e0208 */
[----:B------:R-:W-:Y:S02]  /*fa90*/  MOV R6, R2 ;  /* 0x0000000200067202 */ /* 0x000fe40000000f00 */
[----:B------:R-:W-:Y:S05]  /*faa0*/  CALL.REL.NOINC `($_ZN7cutlass13device_kernelIN5flash19enable_sm80_to_sm89INS1_16FlashAttnBwdSm80INS1_25CollectiveMainloopBwdSm80ILi2ELi2EN4cute5tupleIJNS5_1CILi128EEES8_NS7_ILi64EEEEEENS_6half_tEfNS_4arch4Sm80ELb0ELb0ELb1ELb1ELb1ELb0ELb0ELb0ELi2ELi4ELi4ELi4ELb0EEENS1_24CollectiveEpilogueBwdGQAISA_fSD_Li256ELb1ELb1EEENS1_19SingleTileSchedulerILb1ELb0ELb0ELi128EEEEEEEEEvNT_6ParamsE$_ZN4cute3eso3ESOILb1ELb0EJNS_6LayoutINS_5tupleIJNS3_IJNS_1CILi2EEES5_EEENS4_ILi8EEEEEENS3_IJNS3_IJNS4_ILi1EEES5_EEENS4_ILi4EEEEEEEENS_10ViewEngineIPN7cutlass6half_tEEEEEC2ERKSD_RKSI_) ;  /* 0xffff813000007944 */ /* 0x000fea0003c3ffff */
[----:B------:R2:W5:Y:S04]  /*fab0*/  LDL.64 R40, [R1+0x758] ;  /* 0x0007580001287983 */ /* 0x0005680000100a00 */
[----:B------:R2:W-:Y:S02]  /*fac0*/  STL [R1+0x770], RZ ;  /* 0x000770ff01007387 */ /* 0x0005e40000100800 */
.L_x_2188:
[----:B------:R-:W-:Y:S02]  /*fad0*/  LOP3.LUT R33, R32, 0x1, RZ, 0xc0, !PT ;  /* 0x0000000120217812 */ /* 0x000fe400078ec0ff */
[----:B-1----:R-:W-:Y:S03]  /*fae0*/  MOV R36, 0xfb10 ;  /* 0x0000fb1000247802 */ /* 0x002fe60000000f00 */
[----:B------:R-:W-:Y:S02]  /*faf0*/  IMAD.MOV.U32 R38, RZ, RZ, R33 ;  /* 0x000000ffff267224 */ /* 0x000fe400078e0021 */
[----:B-12--5:R-:W-:Y:S05]  /*fb00*/  CALL.REL.NOINC `($_ZN7cutlass13device_kernelIN5flash19enable_sm80_to_sm89INS1_16FlashAttnBwdSm80INS1_25CollectiveMainloopBwdSm80ILi2ELi2EN4cute5tupleIJNS5_1CILi128EEES8_NS7_ILi64EEEEEENS_6half_tEfNS_4arch4Sm80ELb0ELb0ELb1ELb1ELb1ELb0ELb0ELb0ELi2ELi4ELi4ELi4ELb0EEENS1_24CollectiveEpilogueBwdGQAISA_fSD_Li256ELb1ELb1EEENS1_19SingleTileSchedulerILb1ELb0ELb0ELi128EEEEEEEEEvNT_6ParamsE$_ZN4cute3eso3ESOILb1ELb0EJNS_10UnderscoreEiiEEC2ERKS2_RKiS7_) ;  /* 0xffff71e000007944 */ /* 0x026fea0003c3ffff */
[----:B------:R-:W-:Y:S01]  /*fb10*/  MOV R4, 0xfb60 ;  /* 0x0000fb6000047802 */ /* 0x000fe20000000f00 */
[----:B-1----:R-:W2:Y:S02]  /*fb20*/  LDL.64 R2, [R1+0x758] ;  /* 0x0007580001027983 */ /* 0x002ea40000100a00 */
[----:B--2---:R-:W-:Y:S05]  /*fb30*/  IMAD R3, R3, 0x2, R2 ;  /* 0x0000000203037824 */ /* 0x004fea00078e0202 */
[----:B------:R-:W-:Y:S02]  /*fb40*/  SHF.L.U32 R3, R3, 0x2, RZ ;  /* 0x0000000203037819 */ /* 0x000fe400000006ff */
[----:B------:R-:W-:Y:S05]  /*fb50*/  CALL.REL.NOINC `($_ZN7cutlass13device_kernelIN5flash19enable_sm80_to_sm89INS1_16FlashAttnBwdSm80INS1_25CollectiveMainloopBwdSm80ILi2ELi2EN4cute5tupleIJNS5_1CILi128EEES8_NS7_ILi64EEEEEENS_6half_tEfNS_4arch4Sm80ELb0ELb0ELb1ELb1ELb1ELb0ELb0ELb0ELi2ELi4ELi4ELi4ELb0EEENS1_24CollectiveEpilogueBwdGQAISA_fSD_Li256ELb1ELb1EEENS1_19SingleTileSchedulerILb1ELb0ELb0ELi128EEEEEEEEEvNT_6ParamsE$_ZN4cute3eso3ESOILb1ELb0EJNS_6LayoutINS_5tupleIJNS3_IJNS_1CILi2EEES5_EEEEEENS3_IJNS3_IJNS4_ILi1EEES5_EEEEEEEEiEEC2ERKSB_RKi) ;  /* 0xffff7f7000007944 */ /* 0x000fea0003c3ffff */
[----:B------:R-:W-:Y:S01]  /*fb60*/  MOV R4, 0xfbb0 ;  /* 0x0000fbb000047802 */ /* 0x000fe20000000f00 */
[----:B-1----:R-:W2:Y:S02]  /*fb70*/  LDL R3, [R1+0x758] ;  /* 0x0007580001037983 */ /* 0x002ea40000100800 */
[C---:B--2---:R-:W-:Y:S04]  /*fb80*/  LEA R8, P0, R3.reuse, R22, 0x2 ;  /* 0x0000001603087211 */ /* 0x044fe800078010ff */
[----:B------:R-:W-:Y:S04]  /*fb90*/  LEA.HI.X.SX32 R3, R3, R23, 0x2, P0 ;  /* 0x0000001703037211 */ /* 0x000fe800000f16ff */
[----:B------:R-:W-:Y:S05]  /*fba0*/  CALL.REL.NOINC `($_ZN7cutlass13device_kernelIN5flash19enable_sm80_to_sm89INS1_16FlashAttnBwdSm80INS1_25CollectiveMainloopBwdSm80ILi2ELi2EN4cute5tupleIJNS5_1CILi128EEES8_NS7_ILi64EEEEEENS_6half_tEfNS_4arch4Sm80ELb0ELb0ELb1ELb1ELb1ELb0ELb0ELb0ELi2ELi4ELi4ELi4ELb0EEENS1_24CollectiveEpilogueBwdGQAISA_fSD_Li256ELb1ELb1EEENS1_19SingleTileSchedulerILb1ELb0ELb0ELi128EEEEEEEEEvNT_6ParamsE$_ZN4cute3eso3ESOILb1ELb0EJNS_6LayoutINS_5tupleIJNS3_IJNS_1CILi2EEES5_EEEEEENS3_IJNS3_IJNS4_ILi1EEES5_EEEEEEEENS_10ViewEngineIPfEEEEC2ERKSB_RKSE_) ;  /* 0xffff7ed000007944 */ /* 0x000fea0003c3ffff */
[----:B------:R-:W-:Y:S01]  /*fbb0*/  MOV R47, R33 ;  /* 0x00000021002f7202 */ /* 0x000fe20000000f00 */
[----:B-1----:R1:W5:Y:S01]  /*fbc0*/  LDL.64 R8, [R1+0x758] ;  /* 0x0007580001087983 */ /* 0x0023620000100a00 */
[----:B------:R-:W-:Y:S01]  /*fbd0*/  MOV R46, 0xfc00 ;  /* 0x0000fc00002e7802 */ /* 0x000fe20000000f00 */
[----:B------:R-:W-:Y:S02]  /*fbe0*/  IMAD.MOV.U32 R82, RZ, RZ, R60 ;  /* 0x000000ffff527224 */ /* 0x000fe400078e003c */
[----:B-1---5:R-:W-:Y:S05]  /*fbf0*/  CALL.REL.NOINC `($_ZN7cutlass13device_kernelIN5flash19enable_sm80_to_sm89INS1_16FlashAttnBwdSm80INS1_25CollectiveMainloopBwdSm80ILi2ELi2EN4cute5tupleIJNS5_1CILi128EEES8_NS7_ILi64EEEEEENS_6half_tEfNS_4arch4Sm80ELb0ELb0ELb1ELb1ELb1ELb0ELb0ELb0ELi2ELi4ELi4ELi4ELb0EEENS1_24CollectiveEpilogueBwdGQAISA_fSD_Li256ELb1ELb1EEENS1_19SingleTileSchedulerILb1ELb0ELb0ELi128EEEEEEEEEvNT_6ParamsE$_ZN4cute3eso3ESOILb1ELb0EJNS_10UnderscoreEiEEC2ERKS2_RKi) ;  /* 0xffff70a000007944 */ /* 0x022fea0003c3ffff */
[----:B------:R-:W-:Y:S01]  /*fc00*/  MOV R4, 0xfc40 ;  /* 0x0000fc4000047802 */ /* 0x000fe20000000f00 */
[----:B------:R-:W2:Y:S02]  /*fc10*/  LDL R3, [R1+0x758] ;  /* 0x0007580001037983 */ /* 0x000ea40000100800 */
[----:B--2---:R-:W-:Y:S02]  /*fc20*/  SHF.L.U32 R3, R3, 0x3, RZ ;  /* 0x0000000303037819 */ /* 0x004fe400000006ff */
[----:B-1----:R-:W-:Y:S05]  /*fc30*/  CALL.REL.NOINC `($_ZN7cutlass13device_kernelIN5flash19enable_sm80_to_sm89INS1_16FlashAttnBwdSm80INS1_25CollectiveMainloopBwdSm80ILi2ELi2EN4cute5tupleIJNS5_1CILi128EEES8_NS7_ILi64EEEEEENS_6half_tEfNS_4arch4Sm80ELb0ELb0ELb1ELb1ELb1ELb0ELb0ELb0ELi2ELi4ELi4ELi4ELb0EEENS1_24CollectiveEpilogueBwdGQAISA_fSD_Li256ELb1ELb1EEENS1_19SingleTileSchedulerILb1ELb0ELb0ELi128EEEEEEEEEvNT_6ParamsE$_ZN4cute3eso3ESOILb1ELb0EJNS_6LayoutINS_5tupleIJNS3_IJNS_1CILi2EEES5_S5_EEEEEENS3_IJNS3_IJNS4_ILi1EEES5_NS4_ILi4EEEEEEEEEEEiEEC2ERKSC_RKi) ;  /* 0xffff811000007944 */ /* 0x002fea0003c3ffff */
[----:B------:R-:W-:Y:S01]  /*fc40*/  MOV R4, 0xfc90 ;  /* 0x0000fc9000047802 */ /* 0x000fe20000000f00 */
[----:B-1----:R-:W2:Y:S02]  /*fc50*/  LDL R3, [R1+0x758] ;  /* 0x0007580001037983 */ /* 0x002ea40000100800 */
[C---:B--2---:R-:W-:Y:S04]  /*fc60*/  LEA R6, P0, R3.reuse, R34, 0x1 ;  /* 0x0000002203067211 */ /* 0x044fe800078008ff */
[----:B------:R-:W-:Y:S04]  /*fc70*/  LEA.HI.X.SX32 R3, R3, R35, 0x1, P0 ;  /* 0x0000002303037211 */ /* 0x000fe800000f0eff */
[----:B------:R-:W-:Y:S05]  /*fc80*/  CALL.REL.NOINC `($_ZN7cutlass13device_kernelIN5flash19enable_sm80_to_sm89INS1_16FlashAttnBwdSm80INS1_25CollectiveMainloopBwdSm80ILi2ELi2EN4cute5tupleIJNS5_1CILi128EEES8_NS7_ILi64EEEEEENS_6half_tEfNS_4arch4Sm80ELb0ELb0ELb1ELb1ELb1ELb0ELb0ELb0ELi2ELi4ELi4ELi4ELb0EEENS1_24CollectiveEpilogueBwdGQAISA_fSD_Li256ELb1ELb1EEENS1_19SingleTileSchedulerILb1ELb0ELb0ELi128EEEEEEEEEvNT_6ParamsE$_ZN4cute3eso3ESOILb1ELb0EJNS_6LayoutINS_5tupleIJNS3_IJNS_1CILi2EEES5_S5_EEEEEENS3_IJNS3_IJNS4_ILi1EEES5_NS4_ILi4EEEEEEEEEEENS_10ViewEngineIPN7cutlass6half_tEEEEEC2ERKSC_RKSH_) ;  /* 0xffff807000007944 */ /* 0x000fea0003c3ffff */
[----:B------:R-:W-:Y:S01]  /*fc90*/  MOV R47, R32 ;  /* 0x00000020002f7202 */ /* 0x000fe20000000f00 */
[----:B------:R2:W5:Y:S01]  /*fca0*/  LDL.64 R12, [R1+0x758] ;  /* 0x00075800010c7983 */ /* 0x0005620000100a00 */
[----:B------:R-:W-:Y:S01]  /*fcb0*/  MOV R46, 0xfce0 ;  /* 0x0000fce0002e7802 */ /* 0x000fe20000000f00 */
[----:B------:R-:W-:Y:S02]  /*fcc0*/  IMAD.MOV.U32 R82, RZ, RZ, R60 ;  /* 0x000000ffff527224 */ /* 0x000fe400078e003c */
[----:B-12--5:R-:W-:Y:S05]  /*fcd0*/  CALL.REL.NOINC `($_ZN7cutlass13device_kernelIN5flash19enable_sm80_to_sm89INS1_16FlashAttnBwdSm80INS1_25CollectiveMainloopBwdSm80ILi2ELi2EN4cute5tupleIJNS5_1CILi128EEES8_NS7_ILi64EEEEEENS_6half_tEfNS_4arch4Sm80ELb0ELb0ELb1ELb1ELb1ELb0ELb0ELb0ELi2ELi4ELi4ELi4ELb0EEENS1_24CollectiveEpilogueBwdGQAISA_fSD_Li256ELb1ELb1EEENS1_19SingleTileSchedulerILb1ELb0ELb0ELi128EEEEEEEEEvNT_6ParamsE$_ZN4cute3eso3ESOILb1ELb0EJNS_10UnderscoreEiEEC2ERKS2_RKi) ;  /* 0xffff6fc000007944 */ /* 0x026fea0003c3ffff */
[----:B------:R-:W-:Y:S01]  /*fce0*/  MOV R4, 0xfd20 ;  /* 0x0000fd2000047802 */ /* 0x000fe20000000f00 */
[----:B------:R-:W2:Y:S02]  /*fcf0*/  LDL R3, [R1+0x758] ;  /* 0x0007580001037983 */ /* 0x000ea40000100800 */
[----:B--2---:R-:W-:Y:S02]  /*fd00*/  SHF.L.U32 R3, R3, 0x2, RZ ;  /* 0x0000000203037819 */ /* 0x004fe400000006ff */
[----:B-1----:R-:W-:Y:S05]  /*fd10*/  CALL.REL.NOINC `($_ZN7cutlass13device_kernelIN5flash19enable_sm80_to_sm89INS1_16FlashAttnBwdSm80INS1_25CollectiveMainloopBwdSm80ILi2ELi2EN4cute5tupleIJNS5_1CILi128EEES8_NS7_ILi64EEEEEENS_6half_tEfNS_4arch4Sm80ELb0ELb0ELb1ELb1ELb1ELb0ELb0ELb0ELi2ELi4ELi4ELi4ELb0EEENS1_24CollectiveEpilogueBwdGQAISA_fSD_Li256ELb1ELb1EEENS1_19SingleTileSchedulerILb1ELb0ELb0ELi128EEEEEEEEEvNT_6ParamsE$_ZN4cute3eso3ESOILb1ELb0EJNS_6LayoutINS_5tupleIJNS3_IJNS_1CILi2EEES5_EEEEEENS3_IJNS3_IJNS4_ILi1EEES5_EEEEEEEEiEEC2ERKSB_RKi) ;  /* 0xffff7db000007944 */ /* 0x002fea0003c3ffff */
[----:B------:R-:W-:Y:S01]  /*fd20*/  MOV R4, 0xfd70 ;  /* 0x0000fd7000047802 */ /* 0x000fe20000000f00 */
[----:B-1----:R-:W2:Y:S02]  /*fd30*/  LDL R3, [R1+0x758] ;  /* 0x0007580001037983 */ /* 0x002ea40000100800 */
[C---:B--2---:R-:W-:Y:S04]  /*fd40*/  LEA R6, P0, R3.reuse, R40, 0x1 ;  /* 0x0000002803067211 */ /* 0x044fe800078008ff */
[----:B------:R-:W-:Y:S04]  /*fd50*/  LEA.HI.X.SX32 R3, R3, R41, 0x1, P0 ;  /* 0x0000002903037211 */ /* 0x000fe800000f0eff */
[----:B------:R-:W-:Y:S05]  /*fd60*/  CALL.REL.NOINC `($_ZN7cutlass13device_kernelIN5flash19enable_sm80_to_sm89INS1_16FlashAttnBwdSm80INS1_25CollectiveMainloopBwdSm80ILi2ELi2EN4cute5tupleIJNS5_1CILi128EEES8_NS7_ILi64EEEEEENS_6half_tEfNS_4arch4Sm80ELb0ELb0ELb1ELb1ELb1ELb0ELb0ELb0ELi2ELi4ELi4ELi4ELb0EEENS1_24CollectiveEpilogueBwdGQAISA_fSD_Li256ELb1ELb1EEENS1_19SingleTileSchedulerILb1ELb0ELb0ELi128EEEEEEEEEvNT_6ParamsE$_ZN4cute3eso3ESOILb1ELb0EJNS_6LayoutINS_5tupleIJNS3_IJNS_1CILi2EEES5_EEEEEENS3_IJNS3_IJNS4_ILi1EEES5_EEEEEEEENS_10ViewEngineIPN7cutlass6half_tEEEEEC2ERKSB_RKSG_) ;  /* 0xffff7cc000007944 */ /* 0x000fea0003c3ffff */
[----:B------:R-:W-:Y:S01]  /*fd70*/  MOV R38, R33 ;  /* 0x0000002100267202 */ /* 0x000fe20000000f00 */
[----:B------:R2:W5:Y:S01]  /*fd80*/  LDL.64 R10, [R1+0x758] ;  /* 0x00075800010a7983 */ /* 0x0005620000100a00 */
[----:B------:R-:W-:Y:S03]  /*fd90*/  MOV R36, 0xfdb0 ;  /* 0x0000fdb000247802 */ /* 0x000fe60000000f00 */
        /* <DEDUP_REMOVED lines=10> */
[----:B------:R-:W-:Y:S05]  /*fe40*/  CALL.REL.NOINC `($_ZN7cutlass13device_kernelIN5flash19enable_sm80_to_sm89INS1_16FlashAttnBwdSm80INS1_25CollectiveMainloopBwdSm80ILi2ELi2EN4cute5tupleIJNS5_1CILi128EEES8_NS7_ILi64EEEEEENS_6half_tEfNS_4arch4Sm80ELb0ELb0ELb1ELb1ELb1ELb0ELb0ELb0ELi2ELi4ELi4ELi4ELb0EEENS1_24CollectiveEpilogueBwdGQAISA_fSD_Li256ELb1ELb1EEENS1_19SingleTileSchedulerILb1ELb0ELb0ELi128EEEEEEEEEvNT_6ParamsE$_ZN4cute3eso3ESOILb1ELb0EJNS_6LayoutINS_5tupleIJNS3_IJNS_1CILi2EEES5_EEEEEENS3_IJNS3_IJNS4_ILi1EEES5_EEEEEEEENS_10ViewEngineIPKfEEEEC2ERKSB_RKSF_) ;  /* 0xffff7b9000007944 */ /* 0x000fea0003c3ffff */
[----:B-1----:R1:W5:Y:S01]  /*fe50*/  LDL.64 R6, [R1+0x758] ;  /* 0x0007580001067983 */ /* 0x0023620000100a00 */
[----:B------:R-:W-:Y:S03]  /*fe60*/  MOV R4, 0xfe80 ;  /* 0x0000fe8000047802 */ /* 0x000fe60000000f00 */
[----:B-1---5:R-:W-:Y:S05]  /*fe70*/  CALL.REL.NOINC `($_ZN7cutlass13device_kernelIN5flash19enable_sm80_to_sm89INS1_16FlashAttnBwdSm80INS1_25CollectiveMainloopBwdSm80ILi2ELi2EN4cute5tupleIJNS5_1CILi128EEES8_NS7_ILi64EEEEEENS_6half_tEfNS_4arch4Sm80ELb0ELb0ELb1ELb1ELb1ELb0ELb0ELb0ELi2ELi4ELi4ELi4ELb0EEENS1_24CollectiveEpilogueBwdGQAISA_fSD_Li256ELb1ELb1EEENS1_19SingleTileSchedulerILb1ELb0ELb0ELi128EEEEEEEEEvNT_6ParamsE$_ZN4cute3eso3ESOILb1ELb0EJNS_6LayoutINS_5tupleIJNS3_IJNS_1CILi1EEENS4_ILi2EEES6_EEEEEENS3_IJNS3_IJS5_S5_S6_EEEEEEEENS_10ViewEngineIPjEEEEC2ERKSB_RKSE_) ;  /* 0xffff7ae000007944 */ /* 0x022fea0003c3ffff */
[----:B------:R-:W-:Y:S01]  /*fe80*/  MOV R3, R11 ;  /* 0x0000000b00037202 */ /* 0x000fe20000000f00 */
[----:B------:R2:W5:Y:S01]  /*fe90*/  LDL.64 R14, [R1+0x758] ;  /* 0x00075800010e7983 */ /* 0x0005620000100a00 */
[----:B------:R-:W-:Y:S03]  /*fea0*/  MOV R4, 0xfec0 ;  /* 0x0000fec000047802 */ /* 0x000fe60000000f00 */
[----:B-12--5:R-:W-:Y:S05]  /*feb0*/  CALL.REL.NOINC `($_ZN7cutlass13device_kernelIN5flash19enable_sm80_to_sm89INS1_16FlashAttnBwdSm80INS1_25CollectiveMainloopBwdSm80ILi2ELi2EN4cute5tupleIJNS5_1CILi128EEES8_NS7_ILi64EEEEEENS_6half_tEfNS_4arch4Sm80ELb0ELb0ELb1ELb1ELb1ELb0ELb0ELb0ELi2ELi4ELi4ELi4ELb0EEENS1_24CollectiveEpilogueBwdGQAISA_fSD_Li256ELb1ELb1EEENS1_19SingleTileSchedulerILb1ELb0ELb0ELi128EEEEEEEEEvNT_6ParamsE$_ZN4cute3eso3ESOILb1ELb0EJNS_6LayoutINS_5tupleIJNS3_IJNS_1CILi1EEENS4_ILi2EEEEEEEEENS3_IJNS3_IJS5_S5_EEEEEEEENS_10ViewEngineIPjEEEEC2ERKSB_RKSE_) ;  /* 0xffff79b000007944 */ /* 0x026fea0003c3ffff */
[----:B------:R-:W-:Y:S01]  /*fec0*/  MOV R3, R9 ;  /* 0x0000000900037202 */ /* 0x000fe20000000f00 */
[----:B------:R2:W5:Y:S01]  /*fed0*/  LDL.64 R16, [R1+0x758] ;  /* 0x0007580001107983 */ /* 0x0005620000100a00 */
[----:B------:R-:W-:Y:S03]  /*fee0*/  MOV R4, 0xff00 ;  /* 0x0000ff0000047802 */ /* 0x000fe60000000f00 */
[----:B-12--5:R-:W-:Y:S05]  /*fef0*/  CALL.REL.NOINC `($_ZN7cutlass13device_kernelIN5flash19enable_sm80_to_sm89INS1_16FlashAttnBwdSm80INS1_25CollectiveMainloopBwdSm80ILi2ELi2EN4cute5tupleIJNS5_1CILi128EEES8_NS7_ILi64EEEEEENS_6half_tEfNS_4arch4Sm80ELb0ELb0ELb1ELb1ELb1ELb0ELb0ELb0ELi2ELi4ELi4ELi4ELb0EEENS1_24CollectiveEpilogueBwdGQAISA_fSD_Li256ELb1ELb1EEENS1_19SingleTileSchedulerILb1ELb0ELb0ELi128EEEEEEEEEvNT_6ParamsE$_ZN4cute3eso3ESOILb1ELb0EJNS_6LayoutINS_5tupleIJNS3_IJNS_1CILi2EEES5_EEEEEENS3_IJNS3_IJNS4_ILi1EEES5_EEEEEEEENS_10ViewEngineIPfEEEEC2ERKSB_RKSE_) ;  /* 0xffff7b8000007944 */ /* 0x026fea0003c3ffff */
[----:B------:R-:W-:Y:S01]  /*ff00*/  MOV R3, R7 ;  /* 0x0000000700037202 */ /* 0x000fe20000000f00 */
[----:B------:R2:W5:Y:S01]  /*ff10*/  LDL.64 R42, [R1+0x758] ;  /* 0x00075800012a7983 */ /* 0x0005620000100a00 */
[----:B------:R-:W-:Y:S03]  /*ff20*/  MOV R4, 0xff40 ;  /* 0x0000ff4000047802 */ /* 0x000fe60000000f00 */
[----:B-12--5:R-:W-:Y:S05]  /*ff30*/  CALL.REL.NOINC `($_ZN7cutlass13device_kernelIN5flash19enable_sm80_to_sm89INS1_16FlashAttnBwdSm80INS1_25CollectiveMainloopBwdSm80ILi2ELi2EN4cute5tupleIJNS5_1CILi128EEES8_NS7_ILi64EEEEEENS_6half_tEfNS_4arch4Sm80ELb0ELb0ELb1ELb1ELb1ELb0ELb0ELb0ELi2ELi4ELi4ELi4ELb0EEENS1_24CollectiveEpilogueBwdGQAISA_fSD_Li256ELb1ELb1EEENS1_19SingleTileSchedulerILb1ELb0ELb0ELi128EEEEEEEEEvNT_6ParamsE$_ZN4cute3eso3ESOILb1ELb0EJNS_6LayoutINS_5tupleIJNS3_IJNS_1CILi2EEES5_EEEEEENS3_IJNS3_IJNS4_ILi1EEES5_EEEEEEEENS_10ViewEngineIPKfEEEEC2ERKSB_RKSF_) ;  /* 0xffff7aa000007944 */ /* 0x026fea0003c3ffff */
        /* <DEDUP_REMOVED lines=23> */
[----:B-1----:R-:W-:Y:S05]  /*100b0*/  CALL.REL.NOINC `($_ZN7cutlass13device_kernelIN5flash19enable_sm80_to_sm89INS1_16FlashAttnBwdSm80INS1_25CollectiveMainloopBwdSm80ILi2ELi2EN4cute5tupleIJNS5_1CILi128EEES8_NS7_ILi64EEEEEENS_6half_tEfNS_4arch4Sm80ELb0ELb0ELb1ELb1ELb1ELb0ELb0ELb0ELi2ELi4ELi4ELi4ELb0EEENS1_24CollectiveEpilogueBwdGQAISA_fSD_Li256ELb1ELb1EEENS1_19SingleTileSchedulerILb1ELb0ELb0ELi128EEEEEEEEEvNT_6ParamsE$_ZN4cute3eso3ESOILb1ELb0EJNS_10UnderscoreEiiEEC2ERKS2_RKiS7_) ;  /* 0xffff6c3000007944 */ /* 0x002fea0003c3ffff */
        /* <DEDUP_REMOVED lines=99> */
[----:B-1----:R-:W-:Y:S05]  /*106f0*/  CALL.REL.NOINC `($_ZN7cutlass13device_kernelIN5flash19enable_sm80_to_sm89INS1_16FlashAttnBwdSm80INS1_25CollectiveMainloopBwdSm80ILi2ELi2EN4cute5tupleIJNS5_1CILi128EEES8_NS7_ILi64EEEEEENS_6half_tEfNS_4arch4Sm80ELb0ELb0ELb1ELb1ELb1ELb0ELb0ELb0ELi2ELi4ELi4ELi4ELb0EEENS1_24CollectiveEpilogueBwdGQAISA_fSD_Li256ELb1ELb1EEENS1_19SingleTileSchedulerILb1ELb0ELb0ELi128EEEEEEEEEvNT_6ParamsE$_ZN4cute3eso3ESOILb1ELb0EJNS_10UnderscoreES2_iEEC2ERKS2_S5_RKi) ;  /* 0xffff656000007944 */ /* 0x002fea0003c3ffff */
        /* <DEDUP_REMOVED lines=500> */
[----:B------:R-:W-:Y:S02]  /*12640*/  MOV R3, 0x1 ;  /* 0x0000000100037802 */ /* 0x000fe40000000f00 */
        /* <DEDUP_REMOVED lines=18> */
.L_x_2189:
        /* <DEDUP_REMOVED lines=194> */
[----:B------:R-:W-:Y:S05]  /*13390*/  CALL.REL.NOINC `($_ZN7cutlass13device_kernelIN5flash19enable_sm80_to_sm89INS1_16FlashAttnBwdSm80INS1_25CollectiveMainloopBwdSm80ILi2ELi2EN4cute5tupleIJNS5_1CILi128EEES8_NS7_ILi64EEEEEENS_6half_tEfNS_4arch4Sm80ELb0ELb0ELb1ELb1ELb1ELb0ELb0ELb0ELi2ELi4ELi4ELi4ELb0EEENS1_24CollectiveEpilogueBwdGQAISA_fSD_Li256ELb1ELb1EEENS1_19SingleTileSchedulerILb1ELb0ELb0ELi128EEEEEEEEEvNT_6ParamsE$_ZN4cute3eso3ESOILb1ELb0EJNS_10UnderscoreES2_iEEC2ERKS2_S5_RKi) ;  /* 0xffff38c000007944 */ /* 0x000fea0003c3ffff */
        /* <DEDUP_REMOVED lines=493> */
[----:B-1----:R-:W2:Y:S02]  /*15270*/  LDL R3, [R1+0x758] ;  /* 0x0007580001037983 */ /* 0x002ea40000100800 */
[----:B--2---:R-:W-:Y:S01]  /*15280*/  IMAD.WIDE R2, R3, 0x2, R6 ;  /* 0x0000000203027825 */ /* 0x004fe200078e0206 */
[----:B------:R-:W-:-:S04]  /*15290*/  MOV R6, 0x152c0 ;  /* 0x000152c000067802 */ /* 0x000fc80000000f00 */
        /* <DEDUP_REMOVED lines=16> */
[----:B-1----:R-:W2:Y:S02]  /*153a0*/  LDL R3, [R1+0x758] ;  /* 0x0007580001037983 */ /* 0x002ea40000100800 */
[----:B--2---:R-:W-:Y:S01]  /*153b0*/  IMAD.WIDE R2, R3, 0x2, R4 ;  /* 0x0000000203027825 */ /* 0x004fe200078e0204 */
[----:B------:R-:W-:-:S04]  /*153c0*/  MOV R4, 0x153f0 ;  /* 0x000153f000047802 */ /* 0x000fc80000000f00 */
[----:B------:R-:W-:Y:S02]  /*153d0*/  MOV R6, R2 ;  /* 0x0000000200067202 */ /* 0x000fe40000000f00 */
[----:B------:R-:W-:Y:S05]  /*153e0*/  CALL.REL.NOINC `($_ZN7cutlass13device_kernelIN5flash19enable_sm80_to_sm89INS1_16FlashAttnBwdSm80INS1_25CollectiveMainloopBwdSm80ILi2ELi2EN4cute5tupleIJNS5_1CILi128EEES8_NS7_ILi64EEEEEENS_6half_tEfNS_4arch4Sm80ELb0ELb0ELb1ELb1ELb1ELb0ELb0ELb0ELi2ELi4ELi4ELi4ELb0EEENS1_24CollectiveEpilogueBwdGQAISA_fSD_Li256ELb1ELb1EEENS1_19SingleTileSchedulerILb1ELb0ELb0ELi128EEEEEEEEEvNT_6ParamsE$_ZN4cute3eso3ESOILb1ELb0EJNS_6LayoutINS_5tupleIJNS3_IJNS_1CILi2EEES5_EEENS4_ILi8EEEEEENS3_IJNS3_IJNS4_ILi1EEES5_EEENS4_ILi4EEEEEEEENS_10ViewEngineIPN7cutlass6half_tEEEEEC2ERKSD_RKSI_) ;  /* 0xffff27f000007944 */ /* 0x000fea0003c3ffff */
[----:B------:R2:W5:Y:S04]  /*153f0*/  LDL.64 R26, [R1+0x758] ;  /* 0x00075800011a7983 */ /* 0x0005680000100a00 */
[----:B------:R2:W-:Y:S02]  /*15400*/  STL [R1+0x770], RZ ;  /* 0x000770ff01007387 */ /* 0x0005e40000100800 */
.L_x_2190:
[----:B-1----:R-:W-:Y:S02]  /*15410*/  LOP3.LUT R24, R32, 0x1, RZ, 0xc0, !PT ;  /* 0x0000000120187812 */ /* 0x002fe400078ec0ff */
[----:B------:R-:W-:Y:S03]  /*15420*/  MOV R36, 0x15450 ;  /* 0x0001545000247802 */ /* 0x000fe60000000f00 */
        /* <DEDUP_REMOVED lines=228> */
.L_x_2191:
[----:B------:R-:W-:Y:S02]  /*16270*/  LOP3.LUT R21, R20, 0x1, RZ, 0xc0, !PT ;  /* 0x0000000114157812 */ /* 0x000fe400078ec0ff */
[----:B------:R-:W-:Y:S03]  /*16280*/  MOV R36, 0x162b0 ;  /* 0x000162b000247802 */ /* 0x000fe60000000f00 */
[----:B-1----:R-:W-:Y:S02]  /*16290*/  IMAD.MOV.U32 R38, RZ, RZ, R21 ;  /* 0x000000ffff267224 */ /* 0x002fe400078e0015 */
        /* <DEDUP_REMOVED lines=188> */
[----:B-----5:R-:W-:Y:S05]  /*16e60*/  CALL.REL.NOINC `($_ZN7cutlass13device_kernelIN5flash19enable_sm80_to_sm89INS1_16FlashAttnBwdSm80INS1_25CollectiveMainloopBwdSm80ILi2ELi2EN4cute5tupleIJNS5_1CILi128EEES8_NS7_ILi64EEEEEENS_6half_tEfNS_4arch4Sm80ELb0ELb0ELb1ELb1ELb1ELb0ELb0ELb0ELi2ELi4ELi4ELi4ELb0EEENS1_24CollectiveEpilogueBwdGQAISA_fSD_Li256ELb1ELb1EEENS1_19SingleTileSchedulerILb1ELb0ELb0ELi128EEEEEEEEEvNT_6ParamsE$_ZN4cute8smem_ptrIPfECI1NS_12iter_adaptorIS1_S2_EEES1_) ;  /* 0xffff1f6000007944 */ /* 0x020fea0003c3ffff */
[----:B-1----:R1:W5:Y:S01]  /*16e70*/  LDL.64 R4, [R1+0x758] ;  /* 0x0007580001047983 */ /* 0x0023620000100a00 */
[----:B------:R-:W-:-:S03]  /*16e80*/  MOV R10, 0x16ea0 ;  /* 0x00016ea0000a7802 */ /* 0x000fc60000000f00 */
[----:B-1---5:R-:W-:Y:S05]  /*16e90*/  CALL.REL.NOINC `($_ZN7cutlass13device_kernelIN5flash19enable_sm80_to_sm89INS1_16FlashAttnBwdSm80INS1_25CollectiveMainloopBwdSm80ILi2ELi2EN4cute5tupleIJNS5_1CILi128EEES8_NS7_ILi64EEEEEENS_6half_tEfNS_4arch4Sm80ELb0ELb0ELb1ELb1ELb1ELb0ELb0ELb0ELi2ELi4ELi4ELi4ELb0EEENS1_24CollectiveEpilogueBwdGQAISA_fSD_Li256ELb1ELb1EEENS1_19SingleTileSchedulerILb1ELb0ELb0ELi128EEEEEEEEEvNT_6ParamsE$_ZN4cute3eso3ESOILb1ELb0EJNS_6LayoutINS_5tupleIJNS3_IJNS_1CILi2EEES5_EEEEEENS3_IJNS3_IJNS4_ILi8EEENS4_ILi64EEEEEEEEEEENS_10ViewEngineINS_8smem_ptrIPfEEEEEEC2ERKSC_RKSH_) ;  /* 0xffff0c7000007944 */ /* 0x022fea0003c3ffff */
        /* <DEDUP_REMOVED lines=9> */
[----:B--2--5:R-:W-:Y:S05]  /*16f30*/  CALL.REL.NOINC `($_ZN7cutlass13device_kernelIN5flash19enable_sm80_to_sm89INS1_16FlashAttnBwdSm80INS1_25CollectiveMainloopBwdSm80ILi2ELi2EN4cute5tupleIJNS5_1CILi128EEES8_NS7_ILi64EEEEEENS_6half_tEfNS_4arch4Sm80ELb0ELb0ELb1ELb1ELb1ELb0ELb0ELb0ELi2ELi4ELi4ELi4ELb0EEENS1_24CollectiveEpilogueBwdGQAISA_fSD_Li256ELb1ELb1EEENS1_19SingleTileSchedulerILb1ELb0ELb0ELi128EEEEEEEEEvNT_6ParamsE$_ZN4cute3eso3ESOILb1ELb0EJNS_10UnderscoreEiEEC2ERKS2_RKi) ;  /* 0xfffefd6000007944 */ /* 0x024fea0003c3ffff */
[----:B------:R-:W2:Y:S01]  /*16f40*/  LDL R5, [R1+0x758] ;  /* 0x0007580001057983 */ /* 0x000ea20000100800 */
[----:B------:R-:W-:Y:S02]  /*16f50*/  MOV R8, 0x16f80 ;  /* 0x00016f8000087802 */ /* 0x000fe40000000f00 */
[----:B--2---:R-:W-:Y:S02]  /*16f60*/  SHF.L.U32 R5, R5, 0x7, RZ ;  /* 0x0000000705057819 */ /* 0x004fe400000006ff */
[----:B-1----:R-:W-:Y:S05]  /*16f70*/  CALL.REL.NOINC `($_ZN7cutlass13device_kernelIN5flash19enable_sm80_to_sm89INS1_16FlashAttnBwdSm80INS1_25CollectiveMainloopBwdSm80ILi2ELi2EN4cute5tupleIJNS5_1CILi128EEES8_NS7_ILi64EEEEEENS_6half_tEfNS_4arch4Sm80ELb0ELb0ELb1ELb1ELb1ELb0ELb0ELb0ELi2ELi4ELi4ELi4ELb0EEENS1_24CollectiveEpilogueBwdGQAISA_fSD_Li256ELb1ELb1EEENS1_19SingleTileSchedulerILb1ELb0ELb0ELi128EEEEEEEEEvNT_6ParamsE$_ZN4cute3eso3ESOILb1ELb0EJNS_6LayoutINS_5tupleIJNS3_IJNS_1CILi2EEES5_EEEEEENS3_IJNS3_IJNS4_ILi8EEENS4_ILi64EEEEEEEEEEEiEEC2ERKSC_RKi) ;  /* 0xffff0bd000007944 */ /* 0x002fea0003c3ffff */
[----:B------:R-:W-:Y:S01]  /*16f80*/  ULDC.64 UR4, c[0x0][0x118] ;  /* 0x0000460000047ab9 */ /* 0x000fe20000000a00 */
[----:B-1----:R-:W2:Y:S04]  /*16f90*/  LDL R4, [R1+0x758] ;  /* 0x0007580001047983 */ /* 0x002ea80000100800 */
[----:B------:R-:W2:Y:S01]  /*16fa0*/  LD.E.64 R12, [R12.64] ;  /* 0x000000040c0c7980 */ /* 0x000ea2000c101b00 */
[----:B------:R-:W-:Y:S01]  /*16fb0*/  MOV R10, 0x16fe0 ;  /* 0x00016fe0000a7802 */ /* 0x000fe20000000f00 */
[----:B--2---:R-:W-:-:S04]  /*16fc0*/  IMAD.WIDE R4, R4, 0x4, R12 ;  /* 0x0000000404047825 */ /* 0x004fc800078e020c */
[----:B------:R-:W-:Y:S05]  /*16fd0*/  CALL.REL.NOINC `($_ZN7cutlass13device_kernelIN5flash19enable_sm80_to_sm89INS1_16FlashAttnBwdSm80INS1_25CollectiveMainloopBwdSm80ILi2ELi2EN4cute5tupleIJNS5_1CILi128EEES8_NS7_ILi64EEEEEENS_6half_tEfNS_4arch4Sm80ELb0ELb0ELb1ELb1ELb1ELb0ELb0ELb0ELi2ELi4ELi4ELi4ELb0EEENS1_24CollectiveEpilogueBwdGQAISA_fSD_Li256ELb1ELb1EEENS1_19SingleTileSchedulerILb1ELb0ELb0ELi128EEEEEEEEEvNT_6ParamsE$_ZN4cute8smem_ptrIPfECI1NS_12iter_adaptorIS1_S2_EEES1_) ;  /* 0xffff1df000007944 */ /* 0x000fea0003c3ffff */
[----:B-1----:R1:W5:Y:S01]  /*16fe0*/  LDL.64 R4, [R1+0x758] ;  /* 0x0007580001047983 */ /* 0x0023620000100a00 */
[----:B------:R-:W-:-:S03]  /*16ff0*/  MOV R10, 0x17010 ;  /* 0x00017010000a7802 */ /* 0x000fc60000000f00 */
[----:B-1---5:R-:W-:Y:S05]  /*17000*/  CALL.REL.NOINC `($_ZN7cutlass13device_kernelIN5flash19enable_sm80_to_sm89INS1_16FlashAttnBwdSm80INS1_25CollectiveMainloopBwdSm80ILi2ELi2EN4cute5tupleIJNS5_1CILi128EEES8_NS7_ILi64EEEEEENS_6half_tEfNS_4arch4Sm80ELb0ELb0ELb1ELb1ELb1ELb0ELb0ELb0ELi2ELi4ELi4ELi4ELb0EEENS1_24CollectiveEpilogueBwdGQAISA_fSD_Li256ELb1ELb1EEENS1_19SingleTileSchedulerILb1ELb0ELb0ELi128EEEEEEEEEvNT_6ParamsE$_ZN4cute3eso3ESOILb1ELb0EJNS_6LayoutINS_5tupleIJNS3_IJNS_1CILi2EEES5_EEEEEENS3_IJNS3_IJNS4_ILi8EEENS4_ILi64EEEEEEEEEEENS_10ViewEngineINS_8smem_ptrIPfEEEEEEC2ERKSC_RKSH_) ;  /* 0xffff0b0000007944 */ /* 0x022fea0003c3ffff */
[----:B-1----:R1:W5:Y:S01]  /*17010*/  LDL.64 R4, [R1+0x758] ;  /* 0x0007580001047983 */ /* 0x0023620000100a00 */
[----:B------:R-:W-:-:S02]  /*17020*/  MOV R9, R6 ;  /* 0x0000000600097202 */ /* 0x000fc40000000f00 */
[----:B------:R-:W-:Y:S02]  /*17030*/  MOV R8, 0x17050 ;  /* 0x0001705000087802 */ /* 0x000fe40000000f00 */
[----:B-1---5:R-:W-:Y:S05]  /*17040*/  CALL.REL.NOINC `($_ZN7cutlass13device_kernelIN5flash19enable_sm80_to_sm89INS1_16FlashAttnBwdSm80INS1_25CollectiveMainloopBwdSm80ILi2ELi2EN4cute5tupleIJNS5_1CILi128EEES8_NS7_ILi64EEEEEENS_6half_tEfNS_4arch4Sm80ELb0ELb0ELb1ELb1ELb1ELb0ELb0ELb0ELi2ELi4ELi4ELi4ELb0EEENS1_24CollectiveEpilogueBwdGQAISA_fSD_Li256ELb1ELb1EEENS1_19SingleTileSchedulerILb1ELb0ELb0ELi128EEEEEEEEEvNT_6ParamsE$_ZN4cute3eso3ESOILb1ELb0EJNS_6LayoutINS_5tupleIJNS_1CILi1EEENS4_ILi4EEEEEENS3_IJNS4_ILi0EEES5_EEEEENS_10ViewEngineIPfEEEEC2ERKSA_RKSD_) ;  /* 0xffff163000007944 */ /* 0x022fea0003c3ffff */
[----:B-1----:R1:W5:Y:S01]  /*17050*/  LDL.64 R6, [R1+0x758] ;  /* 0x0007580001067983 */ /* 0x0023620000100a00 */
[----:B------:R-:W-:Y:S02]  /*17060*/  MOV R9, R5 ;  /* 0x0000000500097202 */ /* 0x000fe40000000f00 */
[----:B------:R-:W-:Y:S02]  /*17070*/  MOV R8, 0x17090 ;  /* 0x0001709000087802 */ /* 0x000fe40000000f00 */
[----:B-1---5:R-:W-:Y:S05]  /*17080*/  CALL.REL.NOINC `($_ZN7cutlass13device_kernelIN5flash19enable_sm80_to_sm89INS1_16FlashAttnBwdSm80INS1_25CollectiveMainloopBwdSm80ILi2ELi2EN4cute5tupleIJNS5_1CILi128EEES8_NS7_ILi64EEEEEENS_6half_tEfNS_4arch4Sm80ELb0ELb0ELb1ELb1ELb1ELb0ELb0ELb0ELi2ELi4ELi4ELi4ELb0EEENS1_24CollectiveEpilogueBwdGQAISA_fSD_Li256ELb1ELb1EEENS1_19SingleTileSchedulerILb1ELb0ELb0ELi128EEEEEEEEEvNT_6ParamsE$_ZN4cute3eso3ESOILb1ELb0EJNS_6LayoutINS_5tupleIJNS_1CILi1EEENS3_IJNS4_ILi2EEES6_EEEEEENS3_IJNS4_ILi0EEENS3_IJNS4_ILi8EEENS4_ILi64EEEEEEEEEEENS_10ViewEngineINS_8smem_ptrIPfEEEEEEC2ERKSE_RKSJ_) ;  /* 0xffff159000007944 */ /* 0x022fea0003c3ffff */
[----:B-1----:R1:W5:Y:S01]  /*17090*/  LDL.64 R4, [R1+0x758] ;  /* 0x0007580001047983 */ /* 0x0023620000100a00 */
[----:B------:R-:W-:-:S03]  /*170a0*/  MOV R10, 0x170c0 ;  /* 0x000170c0000a7802 */ /* 0x000fc60000000f00 */
[----:B-1---5:R-:W-:Y:S05]  /*170b0*/  CALL.REL.NOINC `($_ZN7cutlass13device_kernelIN5flash19enable_sm80_to_sm89INS1_16FlashAttnBwdSm80INS1_25CollectiveMainloopBwdSm80ILi2ELi2EN4cute5tupleIJNS5_1CILi128EEES8_NS7_ILi64EEEEEENS_6half_tEfNS_4arch4Sm80ELb0ELb0ELb1ELb1ELb1ELb0ELb0ELb0ELi2ELi4ELi4ELi4ELb0EEENS1_24CollectiveEpilogueBwdGQAISA_fSD_Li256ELb1ELb1EEENS1_19SingleTileSchedulerILb1ELb0ELb0ELi128EEEEEEEEEvNT_6ParamsE$_ZN4cute8smem_ptrIPfECI1NS_12iter_adaptorIS1_S2_EEES1_) ;  /* 0xffff1d1000007944 */ /* 0x022fea0003c3ffff */
[----:B-1----:R1:W5:Y:S01]  /*170c0*/  LDL.64 R4, [R1+0x758] ;  /* 0x0007580001047983 */ /* 0x0023620000100a00 */
[----:B------:R-:W-:-:S03]  /*170d0*/  MOV R10, 0x170f0 ;  /* 0x000170f0000a7802 */ /* 0x000fc60000000f00 */
[----:B-1---5:R-:W-:Y:S05]  /*170e0*/  CALL.REL.NOINC `($_ZN7cutlass13device_kernelIN5flash19enable_sm80_to_sm89INS1_16FlashAttnBwdSm80INS1_25CollectiveMainloopBwdSm80ILi2ELi2EN4cute5tupleIJNS5_1CILi128EEES8_NS7_ILi64EEEEEENS_6half_tEfNS_4arch4Sm80ELb0ELb0ELb1ELb1ELb1ELb0ELb0ELb0ELi2ELi4ELi4ELi4ELb0EEENS1_24CollectiveEpilogueBwdGQAISA_fSD_Li256ELb1ELb1EEENS1_19SingleTileSchedulerILb1ELb0ELb0ELi128EEEEEEEEEvNT_6ParamsE$_ZN4cute3eso3ESOILb1ELb0EJNS_6LayoutINS_5tupleIJNS3_IJNS_1CILi2EEES5_EEEEEENS3_IJNS3_IJNS4_ILi8EEENS4_ILi64EEEEEEEEEEENS_10ViewEngineINS_8smem_ptrIPfEEEEEEC2ERKSC_RKSH_) ;  /* 0xffff0a2000007944 */ /* 0x022fea0003c3ffff */
[----:B------:R2:W5:Y:S01]  /*170f0*/  LDL.64 R14, [R1+0x758] ;  /* 0x00075800010e7983 */ /* 0x0005620000100a00 */
[----:B-1----:R-:W-:Y:S02]  /*17100*/  MOV R4, R6 ;  /* 0x0000000600047202 */ /* 0x002fe40000000f00 */
[----:B------:R-:W-:Y:S02]  /*17110*/  MOV R8, 0x17130 ;  /* 0x0001713000087802 */ /* 0x000fe40000000f00 */
[----:B--2--5:R-:W-:Y:S05]  /*17120*/  CALL.REL.NOINC `($_ZN7cutlass13device_kernelIN5flash19enable_sm80_to_sm89INS1_16FlashAttnBwdSm80INS1_25CollectiveMainloopBwdSm80ILi2ELi2EN4cute5tupleIJNS5_1CILi128EEES8_NS7_ILi64EEEEEENS_6half_tEfNS_4arch4Sm80ELb0ELb0ELb1ELb1ELb1ELb0ELb0ELb0ELi2ELi4ELi4ELi4ELb0EEENS1_24CollectiveEpilogueBwdGQAISA_fSD_Li256ELb1ELb1EEENS1_19SingleTileSchedulerILb1ELb0ELb0ELi128EEEEEEEEEvNT_6ParamsE$_ZN4cute3eso3ESOILb1ELb0EJNS_6LayoutINS_5tupleIJNS_1CILi4EEEEEENS3_IJNS4_ILi1EEEEEEEENS_10ViewEngineIPfEEEEC2ERKS9_RKSC_) ;  /* 0xffff15b000007944 */ /* 0x024fea0003c3ffff */
        /* <DEDUP_REMOVED lines=271> */
[----:B------:R-:W-:Y:S05]  /*18220*/  CALL.REL.NOINC `($_ZN7cutlass13device_kernelIN5flash19enable_sm80_to_sm89INS1_16FlashAttnBwdSm80INS1_25CollectiveMainloopBwdSm80ILi2ELi2EN4cute5tupleIJNS5_1CILi128EEES8_NS7_ILi64EEEEEENS_6half_tEfNS_4arch4Sm80ELb0ELb0ELb1ELb1ELb1ELb0ELb0ELb0ELi2ELi4ELi4ELi4ELb0EEENS1_24CollectiveEpilogueBwdGQAISA_fSD_Li256ELb1ELb1EEENS1_19SingleTileSchedulerILb1ELb0ELb0ELi128EEEEEEEEEvNT_6ParamsE$_ZN4cute3eso3ESOILb1ELb0EJNS_6LayoutINS_5tupleIJNS3_IJNS_1CILi2EEES5_EEENS3_IJS5_NS4_ILi8EEEEEEEEENS3_IJNS3_IJS5_NS4_ILi4EEEEEENS3_IJNS4_ILi1EEES7_EEEEEEEENS_10ViewEngineIPfEEEEC2ERKSF_RKSI_) ;  /* 0xfffef96000007944 */ /* 0x000fea0003c3ffff */
        /* <DEDUP_REMOVED lines=149> */
[----:B-1---5:R-:W-:Y:S05]  /*18b80*/  CALL.REL.NOINC `($_ZN7cutlass13device_kernelIN5flash19enable_sm80_to_sm89INS1_16FlashAttnBwdSm80INS1_25CollectiveMainloopBwdSm80ILi2ELi2EN4cute5tupleIJNS5_1CILi128EEES8_NS7_ILi64EEEEEENS_6half_tEfNS_4arch4Sm80ELb0ELb0ELb1ELb1ELb1ELb0ELb0ELb0ELi2ELi4ELi4ELi4ELb0EEENS1_24CollectiveEpilogueBwdGQAISA_fSD_Li256ELb1ELb1EEENS1_19SingleTileSchedulerILb1ELb0ELb0ELi128EEEEEEEEEvNT_6ParamsE$_ZZN5flash25CollectiveMainloopBwdSm80ILi2ELi2EN4cute5tupleIJNS1_1CILi128EEES4_NS3_ILi64EEEEEEN7cutlass6half_tEfNS7_4arch4Sm80ELb0ELb0ELb1ELb1ELb1ELb0ELb0ELb0ELi2ELi4ELi4ELi4ELb0EE3mmaINS_16FlashAttnBwdSm80ISB_NS_24CollectiveEpilogueBwdGQAIS6_fSA_Li256ELb1ELb1EEENS_19SingleTileSchedulerILb1ELb0ELb0ELi128EEEE13SharedStorageENS1_6TensorINS1_11ArrayEngineIfLm32EEENS1_6LayoutINS2_IJNS2_IJNS3_ILi2EEESO_EEESO_NS3_ILi4EEEEEENS2_IJNS2_IJNS3_ILi1EEESO_EEESQ_NS3_ILi8EEEEEEEEEEEEbRKNSB_6ParamsERT0_S12_iNS2_IJiiiEEERT_ENKUlRT_iE_clINSK_INSL_IfLm64EEENSN_INS2_IJSP_SO_SU_EEESV_EEEEEEDaS17_i) ;  /* 0xffff113000007944 */ /* 0x022fea0003c3ffff */
[----:B------:R-:W-:Y:S05]  /*18b90*/  BSYNC B0 ;  /* 0x0000000000007941 */ /* 0x000fea0003800000 */
.L_x_2192:
[----:B---3--:R-:W-:Y:S02]  /*18ba0*/  MOV R7, RZ ;  /* 0x000000ff00077202 */ /* 0x008fe40000000f00 */
.L_x_2194:
[----:B-1----:R-:W-:-:S05]  /*18bb0*/  MOV R4, 0x18bd0 ;  /* 0x00018bd000047802 */ /* 0x002fca0000000f00 */
[----:B-1----:R-:W-:Y:S05]  /*18bc0*/  CALL.REL.NOINC `($_ZN7cutlass13device_kernelIN5flash19enable_sm80_to_sm89INS1_16FlashAttnBwdSm80INS1_25CollectiveMainloopBwdSm80ILi2ELi2EN4cute5tupleIJNS5_1CILi128EEES8_NS7_ILi64EEEEEENS_6half_tEfNS_4arch4Sm80ELb0ELb0ELb1ELb1ELb1ELb0ELb0ELb0ELi2ELi4ELi4ELi4ELb0EEENS1_24CollectiveEpilogueBwdGQAISA_fSD_Li256ELb1ELb1EEENS1_19SingleTileSchedulerILb1ELb0ELb0ELi128EEEEEEEEEvNT_6ParamsE$_ZZZN5flash25CollectiveMainloopBwdSm80ILi2ELi2EN4cute5tupleIJNS1_1CILi128EEES4_NS3_ILi64EEEEEEN7cutlass6half_tEfNS7_4arch4Sm80ELb0ELb0ELb1ELb1ELb1ELb0ELb0ELb0ELi2ELi4ELi4ELi4ELb0EE3mmaINS_16FlashAttnBwdSm80ISB_NS_24CollectiveEpilogueBwdGQAIS6_fSA_Li256ELb1ELb1EEENS_19SingleTileSchedulerILb1ELb0ELb0ELi128EEEE13SharedStorageENS1_6TensorINS1_11ArrayEngineIfLm32EEENS1_6LayoutINS2_IJNS2_IJNS3_ILi2EEESO_EEESO_NS3_ILi4EEEEEENS2_IJNS2_IJNS3_ILi1EEESO_EEESQ_NS3_ILi8EEEEEEEEEEEEbRKNSB_6ParamsERT0_S12_iNS2_IJiiiEEERT_ENKUliT_E_clIZSC_ISJ_SX_EbS10_S12_S12_iS13_S15_EUlRS16_iE_EEDaiS16_ENKUlvE0_clEv) ;  /* 0x00033af000007944 */ /* 0x002fea0003c00000 */
[----:B------:R1:W-:Y:S01]  /*18bd0*/  STL [R1+0x770], RZ ;  /* 0x000770ff01007387 */ /* 0x0003e20000100800 */
[----:B------:R-:W-:-:S03]  /*18be0*/  MOV R8, RZ ;  /* 0x000000ff00087202 */ /* 0x000fc60000000f00 */
.L_x_2193:
[----:B-1----:R-:W-:-:S04]  /*18bf0*/  MOV R12, 0x18c10 ;  /* 0x00018c10000c7802 */ /* 0x002fc80000000f00 */
[----:B-1---5:R-:W-:Y:S05]  /*18c00*/  CALL.REL.NOINC `($_ZN7cutlass13device_kernelIN5flash19enable_sm80_to_sm89INS1_16FlashAttnBwdSm80INS1_25CollectiveMainloopBwdSm80ILi2ELi2EN4cute5tupleIJNS5_1CILi128EEES8_NS7_ILi64EEEEEENS_6half_tEfNS_4arch4Sm80ELb0ELb0ELb1ELb1ELb1ELb0ELb0ELb0ELi2ELi4ELi4ELi4ELb0EEENS1_24CollectiveEpilogueBwdGQAISA_fSD_Li256ELb1ELb1EEENS1_19SingleTileSchedulerILb1ELb0ELb0ELi128EEEEEEEEEvNT_6ParamsE$_ZN4cute3eso3ESOILb0ELb0EJiiEEC2ERKiS4_) ;  /* 0xfffedb0000007944 */ /* 0x022fea0003c3ffff */
        /* <DEDUP_REMOVED lines=20> */
[----:B------:R-:W-:Y:S05]  /*18d50*/  CALL.REL.NOINC `($_ZN7cutlass13device_kernelIN5flash19enable_sm80_to_sm89INS1_16FlashAttnBwdSm80INS1_25CollectiveMainloopBwdSm80ILi2ELi2EN4cute5tupleIJNS5_1CILi128EEES8_NS7_ILi64EEEEEENS_6half_tEfNS_4arch4Sm80ELb0ELb0ELb1ELb1ELb1ELb0ELb0ELb0ELi2ELi4ELi4ELi4ELb0EEENS1_24CollectiveEpilogueBwdGQAISA_fSD_Li256ELb1ELb1EEENS1_19SingleTileSchedulerILb1ELb0ELb0ELi128EEEEEEEEEvNT_6ParamsE$exp2f) ;  /* 0x00033a3000007944 */ /* 0x000fea0003c00000 */
[----:B------:R-:W-:Y:S02]  /*18d60*/  MOV R12, 0x18d80 ;  /* 0x00018d80000c7802 */ /* 0x000fe40000000f00 */
[----:B-1----:R-:W-:Y:S05]  /*18d70*/  CALL.REL.NOINC `($_ZN7cutlass13device_kernelIN5flash19enable_sm80_to_sm89INS1_16FlashAttnBwdSm80INS1_25CollectiveMainloopBwdSm80ILi2ELi2EN4cute5tupleIJNS5_1CILi128EEES8_NS7_ILi64EEEEEENS_6half_tEfNS_4arch4Sm80ELb0ELb0ELb1ELb1ELb1ELb0ELb0ELb0ELi2ELi4ELi4ELi4ELb0EEENS1_24CollectiveEpilogueBwdGQAISA_fSD_Li256ELb1ELb1EEENS1_19SingleTileSchedulerILb1ELb0ELb0ELi128EEEEEEEEEvNT_6ParamsE$_ZN4cute3eso3ESOILb0ELb0EJiiEEC2ERKiS4_) ;  /* 0xfffed99000007944 */ /* 0x002fea0003c3ffff */
        /* <DEDUP_REMOVED lines=65> */
[----:B-1---5:R-:W-:Y:S05]  /*19190*/  CALL.REL.NOINC `($_ZN7cutlass13device_kernelIN5flash19enable_sm80_to_sm89INS1_16FlashAttnBwdSm80INS1_25CollectiveMainloopBwdSm80ILi2ELi2EN4cute5tupleIJNS5_1CILi128EEES8_NS7_ILi64EEEEEENS_6half_tEfNS_4arch4Sm80ELb0ELb0ELb1ELb1ELb1ELb0ELb0ELb0ELi2ELi4ELi4ELi4ELb0EEENS1_24CollectiveEpilogueBwdGQAISA_fSD_Li256ELb1ELb1EEENS1_19SingleTileSchedulerILb1ELb0ELb0ELi128EEEEEEEEEvNT_6ParamsE$_ZN4cute8smem_ptrIPN7cutlass6half_tEECI1NS_12iter_adaptorIS3_S4_EEES3_) ;  /* 0xfffefbb000007944 */ /* 0x022fea0003c3ffff */
[----:B-1----:R1:W5:Y:S01]  /*191a0*/  LDL.64 R2, [R1+0x758] ;  /* 0x0007580001027983 */ /* 0x0023620000100a00 */
        /* <DEDUP_REMOVED lines=26> */
[----:B--2---:R1:W-:Y:S04]  /*19350*/  STL.64 [R1+0x750], R4 ;  /* 0x0007500401007387 */ /* 0x0043e80000100a00 */
[----:B-1----:R-:W-:Y:S05]  /*19360*/  CALL.REL.NOINC `($_ZN7cutlass13device_kernelIN5flash19enable_sm80_to_sm89INS1_16FlashAttnBwdSm80INS1_25CollectiveMainloopBwdSm80ILi2ELi2EN4cute5tupleIJNS5_1CILi128EEES8_NS7_ILi64EEEEEENS_6half_tEfNS_4arch4Sm80ELb0ELb0ELb1ELb1ELb1ELb0ELb0ELb0ELi2ELi4ELi4ELi4ELb0EEENS1_24CollectiveEpilogueBwdGQAISA_fSD_Li256ELb1ELb1EEENS1_19SingleTileSchedulerILb1ELb0ELb0ELi128EEEEEEEEEvNT_6ParamsE$_ZZN4cute4diceINS_5tupleIJNS1_IJiNS1_IJiNS_1CILi0EEEEEEEEENS1_IJNS_10UnderscoreENS1_IJS6_S6_EEEEEEEEES9_EEDaRKT_RKT0_ENKUlRKT_RKT0_E_clIS5_S5_EEDaSI_SL_) ;  /* 0xffff015000007944 */ /* 0x002fea0003c3ffff */
[----:B------:R-:W-:Y:S02]  /*19370*/  MOV R6, 0x19390 ;  /* 0x0001939000067802 */ /* 0x000fe40000000f00 */
[----:B-1---5:R-:W-:Y:S05]  /*19380*/  CALL.REL.NOINC `($_ZN7cutlass13device_kernelIN5flash19enable_sm80_to_sm89INS1_16FlashAttnBwdSm80INS1_25CollectiveMainloopBwdSm80ILi2ELi2EN4cute5tupleIJNS5_1CILi128EEES8_NS7_ILi64EEEEEENS_6half_tEfNS_4arch4Sm80ELb0ELb0ELb1ELb1ELb1ELb0ELb0ELb0ELi2ELi4ELi4ELi4ELb0EEENS1_24CollectiveEpilogueBwdGQAISA_fSD_Li256ELb1ELb1EEENS1_19SingleTileSchedulerILb1ELb0ELb0ELi128EEEEEEEEEvNT_6ParamsE$_ZZN4cute12filter_tupleINS_5tupleIJNS1_IJiNS1_IJiNS_1CILi0EEEEEEEEENS1_IJNS_10UnderscoreENS1_IJS6_S6_EEEEEEEEES9_ZNS_4diceIS9_S9_EEDaRKT_RKT0_EUlRKT_RKT0_E_EEDaSD_SG_OT1_ENKUlDpSJ_E_clIJNS1_IJiiS3_EEENS1_IJEEEEEEDaSQ_) ;  /* 0xfffefbd000007944 */ /* 0x022fea0003c3ffff */
[----:B------:R-:W-:Y:S02]  /*19390*/  MOV R6, 0x193b0 ;  /* 0x000193b000067802 */ /* 0x000fe40000000f00 */
[----:B------:R-:W-:Y:S05]  /*193a0*/  CALL.REL.NOINC `($_ZN7cutlass13device_kernelIN5flash19enable_sm80_to_sm89INS1_16FlashAttnBwdSm80INS1_25CollectiveMainloopBwdSm80ILi2ELi2EN4cute5tupleIJNS5_1CILi128EEES8_NS7_ILi64EEEEEENS_6half_tEfNS_4arch4Sm80ELb0ELb0ELb1ELb1ELb1ELb0ELb0ELb0ELi2ELi4ELi4ELi4ELb0EEENS1_24CollectiveEpilogueBwdGQAISA_fSD_Li256ELb1ELb1EEENS1_19SingleTileSchedulerILb1ELb0ELb0ELi128EEEEEEEEEvNT_6ParamsE$_ZZN4cute7idx2crdINS_5tupleIJiiNS_1CILi0EEEEEENS1_IJNS1_IJNS2_ILi4EEENS2_ILi8EEEEEES5_NS2_ILi1EEEEEEEEDaRKT_RKT0_ENKUlRKT_RKT0_E_clIiS7_EEDaSI_SL_) ;  /* 0xffff084000007944 */ /* 0x000fea0003c3ffff */
[----:B------:R-:W-:Y:S02]  /*193b0*/  MOV R6, 0x193d0 ;  /* 0x000193d000067802 */ /* 0x000fe40000000f00 */
[----:B------:R-:W-:Y:S05]  /*193c0*/  CALL.REL.NOINC `($_ZN7cutlass13device_kernelIN5flash19enable_sm80_to_sm89INS1_16FlashAttnBwdSm80INS1_25CollectiveMainloopBwdSm80ILi2ELi2EN4cute5tupleIJNS5_1CILi128EEES8_NS7_ILi64EEEEEENS_6half_tEfNS_4arch4Sm80ELb0ELb0ELb1ELb1ELb1ELb0ELb0ELb0ELi2ELi4ELi4ELi4ELb0EEENS1_24CollectiveEpilogueBwdGQAISA_fSD_Li256ELb1ELb1EEENS1_19SingleTileSchedulerILb1ELb0ELb0ELi128EEEEEEEEEvNT_6ParamsE$_ZZN4cute7idx2crdINS_5tupleIJiiNS_1CILi0EEEEEENS1_IJNS1_IJNS2_ILi4EEENS2_ILi8EEEEEES5_NS2_ILi1EEEEEEEEDaRKT_RKT0_ENKUlRKT_RKT0_E_clIiS5_EEDaSI_SL_) ;  /* 0xffff07e000007944 */ /* 0x000fea0003c3ffff */
[----:B------:R-:W-:Y:S02]  /*193d0*/  MOV R6, 0x193f0 ;  /* 0x000193f000067802 */ /* 0x000fe40000000f00 */
[----:B------:R-:W-:Y:S05]  /*193e0*/  CALL.REL.NOINC `($_ZN7cutlass13device_kernelIN5flash19enable_sm80_to_sm89INS1_16FlashAttnBwdSm80INS1_25CollectiveMainloopBwdSm80ILi2ELi2EN4cute5tupleIJNS5_1CILi128EEES8_NS7_ILi64EEEEEENS_6half_tEfNS_4arch4Sm80ELb0ELb0ELb1ELb1ELb1ELb0ELb0ELb0ELi2ELi4ELi4ELi4ELb0EEENS1_24CollectiveEpilogueBwdGQAISA_fSD_Li256ELb1ELb1EEENS1_19SingleTileSchedulerILb1ELb0ELb0ELi128EEEEEEEEEvNT_6ParamsE$_ZZN4cute9transformINS_5tupleIJiiNS_1CILi0EEEEEENS1_IJNS1_IJNS2_ILi4EEENS2_ILi8EEEEEES5_NS2_ILi1EEEEEEZNS_7idx2crdIS4_S9_EEDaRKT_RKT0_EUlRKT_RKT0_E_EEDaSD_SG_OT1_ENKUlDpSJ_E_clIJNS1_IJiiEEEiS3_EEEDaSQ_) ;  /* 0xffff08a000007944 */ /* 0x000fea0003c3ffff */
[----:B------:R-:W-:Y:S02]  /*193f0*/  MOV R6, 0x19410 ;  /* 0x0001941000067802 */ /* 0x000fe40000000f00 */
[----:B------:R-:W-:Y:S05]  /*19400*/  CALL.REL.NOINC `($_ZN7cutlass13device_kernelIN5flash19enable_sm80_to_sm89INS1_16FlashAttnBwdSm80INS1_25CollectiveMainloopBwdSm80ILi2ELi2EN4cute5tupleIJNS5_1CILi128EEES8_NS7_ILi64EEEEEENS_6half_tEfNS_4arch4Sm80ELb0ELb0ELb1ELb1ELb1ELb0ELb0ELb0ELi2ELi4ELi4ELi4ELb0EEENS1_24CollectiveEpilogueBwdGQAISA_fSD_Li256ELb1ELb1EEENS1_19SingleTileSchedulerILb1ELb0ELb0ELi128EEEEEEEEEvNT_6ParamsE$_ZZN4cute13to_mixed_bitsINS_5tupleIJNS1_IJNS_1CILi4EEENS2_ILi8EEEEEES3_NS2_ILi1EEEEEENS1_IJNS1_IJNS2_ILi0EEENS2_ILi64EEEEEES8_S8_EEENS1_IJNS1_IJiiEEEiS8_EEEEEDaRKT_RKT0_RKT1_ENKUlRKT_RKT0_RKT1_E_clIS5_SA_SC_EEDaSP_SS_SV_) ;  /* 0xfffefed000007944 */ /* 0x000fea0003c3ffff */
[----:B------:R-:W-:Y:S02]  /*19410*/  MOV R29, R4 ;  /* 0x00000004001d7202 */ /* 0x000fe40000000f00 */
[----:B------:R-:W-:Y:S02]  /*19420*/  MOV R4, 0x19440 ;  /* 0x0001944000047802 */ /* 0x000fe40000000f00 */
[----:B------:R-:W-:Y:S05]  /*19430*/  CALL.REL.NOINC `($_ZN7cutlass13device_kernelIN5flash19enable_sm80_to_sm89INS1_16FlashAttnBwdSm80INS1_25CollectiveMainloopBwdSm80ILi2ELi2EN4cute5tupleIJNS5_1CILi128EEES8_NS7_ILi64EEEEEENS_6half_tEfNS_4arch4Sm80ELb0ELb0ELb1ELb1ELb1ELb0ELb0ELb0ELi2ELi4ELi4ELi4ELb0EEENS1_24CollectiveEpilogueBwdGQAISA_fSD_Li256ELb1ELb1EEENS1_19SingleTileSchedulerILb1ELb0ELb0ELi128EEEEEEEEEvNT_6ParamsE$_ZZN4cute13to_mixed_bitsINS_5tupleIJNS1_IJNS_1CILi4EEENS2_ILi8EEEEEES3_NS2_ILi1EEEEEENS1_IJNS1_IJNS2_ILi0EEENS2_ILi64EEEEEES8_S8_EEENS1_IJNS1_IJiiEEEiS8_EEEEEDaRKT_RKT0_RKT1_ENKUlDpRKT_E_clIJNS_9MixedBitsILj0ELj448EEENS2_ILj0EEESV_EEEDaSQ_) ;  /* 0xfffefe7000007944 */ /* 0x000fea0003c3ffff */
        /* <DEDUP_REMOVED lines=46> */
[----:B------:R-:W-:Y:S01]  /*19720*/  IMAD.MOV.U32 R6, RZ, RZ, R4 ;  /* 0x000000ffff067224 */ /* 0x000fe200078e0004 */
[----:B------:R-:W-:Y:S01]  /*19730*/  MOV R34, R11 ;  /* 0x0000000b00227202 */ /* 0x000fe20000000f00 */
[----:B------:R-:W-:Y:S01]  /*19740*/  IMAD.MOV.U32 R82, RZ, RZ, R59 ;  /* 0x000000ffff527224 */ /* 0x000fe200078e003b */
[----:B------:R-:W-:Y:S02]  /*19750*/  MOV R5, R19 ;  /* 0x0000001300057202 */ /* 0x000fe40000000f00 */
[----:B------:R-:W-:Y:S01]  /*19760*/  MOV R4, 0x19790 ;  /* 0x0001979000047802 */ /* 0x000fe20000000f00 */
[----:B--2---:R1:W-:Y:S04]  /*19770*/  STL.64 [R1+0x788], R2 ;  /* 0x0007880201007387 */ /* 0x0043e80000100a00 */
[----:B-1----:R-:W-:Y:S05]  /*19780*/  CALL.REL.NOINC `($_ZN7cutlass13device_kernelIN5flash19enable_sm80_to_sm89INS1_16FlashAttnBwdSm80INS1_25CollectiveMainloopBwdSm80ILi2ELi2EN4cute5tupleIJNS5_1CILi128EEES8_NS7_ILi64EEEEEENS_6half_tEfNS_4arch4Sm80ELb0ELb0ELb1ELb1ELb1ELb0ELb0ELb0ELi2ELi4ELi4ELi4ELb0EEENS1_24CollectiveEpilogueBwdGQAISA_fSD_Li256ELb1ELb1EEENS1_19SingleTileSchedulerILb1ELb0ELb0ELi128EEEEEEEEEvNT_6ParamsE$_ZN4cute3eso3ESOILb0ELb0EJiiiNS_1CILi72EEENS2_ILi512EEEEEC2ERKiS7_S7_RKS3_RKS4_) ;  /* 0xfffed23000007944 */ /* 0x002fea0003c3ffff */
        /* <DEDUP_REMOVED lines=16> */
[----:B------:R-:W-:Y:S02]  /*19890*/  IADD3 R69, R58, 0x50, RZ ;  /* 0x000000503a457810 */ /* 0x000fe40007ffe0ff */
[----:B------:R-:W-:Y:S01]  /*198a0*/  MOV R6, 0x198f0 ;  /* 0x000198f000067802 */ /* 0x000fe20000000f00 */
[----:B------:R1:W-:Y:S04]  /*198b0*/  STL.U8 [R1+0x794], RZ ;  /* 0x000794ff01007387 */ /* 0x0003e80000100000 */
[----:B--2---:R1:W-:Y:S04]  /*198c0*/  STL.64 [R1+0x7a0], R2 ;  /* 0x0007a00201007387 */ /* 0x0043e80000100a00 */
[----:B---3--:R1:W-:Y:S02]  /*198d0*/  STL [R1+0x7a8], R4 ;  /* 0x0007a80401007387 */ /* 0x0083e40000100800 */
[----:B-1----:R-:W-:Y:S05]  /*198e0*/  CALL.REL.NOINC `($_ZN7cutlass13device_kernelIN5flash19enable_sm80_to_sm89INS1_16FlashAttnBwdSm80INS1_25CollectiveMainloopBwdSm80ILi2ELi2EN4cute5tupleIJNS5_1CILi128EEES8_NS7_ILi64EEEEEENS_6half_tEfNS_4arch4Sm80ELb0ELb0ELb1ELb1ELb1ELb0ELb0ELb0ELi2ELi4ELi4ELi4ELb0EEENS1_24CollectiveEpilogueBwdGQAISA_fSD_Li256ELb1ELb1EEENS1_19SingleTileSchedulerILb1ELb0ELb0ELi128EEEEEEEEEvNT_6ParamsE$_ZZN4cute6detail16composition_implINS_5tupleIJNS_1CILi8EEENS3_ILi2EEES5_S5_S4_S5_EEENS2_IJNS3_ILi1EEEiiiNS3_ILi72EEENS3_ILi512EEEEEENS2_IJNS2_IJS5_S5_S5_EEES5_NS3_ILi4EEEEEENS2_IJNS2_IJS7_S9_S4_EEENS3_ILi4096EEENS3_ILi16EEEEEEEEDaRKT_RKT0_RKT1_RKT2_ENKUlRKT_RKT0_E_clISB_SE_EEDaSW_SZ_) ;  /* 0xfffeffd000007944 */ /* 0x002fea0003c3ffff */
[----:B------:R-:W-:Y:S02]  /*198f0*/  MOV R6, 0x19910 ;  /* 0x0001991000067802 */ /* 0x000fe40000000f00 */
[----:B-----5:R-:W-:Y:S05]  /*19900*/  CALL.REL.NOINC `($_ZN7cutlass13device_kernelIN5flash19enable_sm80_to_sm89INS1_16FlashAttnBwdSm80INS1_25CollectiveMainloopBwdSm80ILi2ELi2EN4cute5tupleIJNS5_1CILi128EEES8_NS7_ILi64EEEEEENS_6half_tEfNS_4arch4Sm80ELb0ELb0ELb1ELb1ELb1ELb0ELb0ELb0ELi2ELi4ELi4ELi4ELb0EEENS1_24CollectiveEpilogueBwdGQAISA_fSD_Li256ELb1ELb1EEENS1_19SingleTileSchedulerILb1ELb0ELb0ELi128EEEEEEEEEvNT_6ParamsE$_ZZN4cute6detail16composition_implINS_5tupleIJNS_1CILi8EEENS3_ILi2EEES5_S5_S4_S5_EEENS2_IJNS3_ILi1EEEiiiNS3_ILi72EEENS3_ILi512EEEEEENS2_IJNS2_IJS5_S5_S5_EEES5_NS3_ILi4EEEEEENS2_IJNS2_IJS7_S9_S4_EEENS3_ILi4096EEENS3_ILi16EEEEEEEEDaRKT_RKT0_RKT1_RKT2_ENKUlRKT_RKT0_E_clISC_SG_EEDaSW_SZ_) ;  /* 0xffff000000007944 */ /* 0x020fea0003c3ffff */
[----:B-----5:R2:W-:Y:S01]  /*19910*/  STL.64 [R1+0x770], R2 ;  /* 0x0007700201007387 */ /* 0x0205e20000100a00 */
[----:B------:R-:W-:-:S02]  /*19920*/  MOV R6, R4 ;  /* 0x0000000400067202 */ /* 0x000fc40000000f00 */
        /* <DEDUP_REMOVED lines=8> */
[----:B------:R-:W-:Y:S01]  /*199b0*/  LEA.HI R6, R15, R15, RZ, 0x1d ;  /* 0x0000000f0f067211 */ /* 0x000fe200078fe8ff */
[----:B------:R-:W-:-:S04]  /*199c0*/  IMAD.MOV.U32 R15, RZ, RZ, R14 ;  /* 0x000000ffff0f7224 */ /* 0x000fc800078e000e */
[----:B------:R-:W-:Y:S01]  /*199d0*/  IMAD.U32 R28, R7, 0x2, R6 ;  /* 0x00000002071c7824 */ /* 0x000fe200078e0006 */
[----:B------:R-:W-:-:S04]  /*199e0*/  MOV R6, 0x19a10 ;  /* 0x00019a1000067802 */ /* 0x000fc80000000f00 */
[----:B------:R1:W-:Y:S03]  /*199f0*/  STL [R1+0x77c], R28 ;  /* 0x00077c1c01007387 */ /* 0x0003e60000100800 */
        /* <DEDUP_REMOVED lines=35> */
[----:B-1---5:R-:W-:Y:S05]  /*19c30*/  CALL.REL.NOINC `($_ZN7cutlass13device_kernelIN5flash19enable_sm80_to_sm89INS1_16FlashAttnBwdSm80INS1_25CollectiveMainloopBwdSm80ILi2ELi2EN4cute5tupleIJNS5_1CILi128EEES8_NS7_ILi64EEEEEENS_6half_tEfNS_4arch4Sm80ELb0ELb0ELb1ELb1ELb1ELb0ELb0ELb0ELi2ELi4ELi4ELi4ELb0EEENS1_24CollectiveEpilogueBwdGQAISA_fSD_Li256ELb1ELb1EEENS1_19SingleTileSchedulerILb1ELb0ELb0ELi128EEEEEEEEEvNT_6ParamsE$_ZN4cute3eso3ESOILb1ELb0EJNS_14ComposedLayoutINS_7SwizzleILi3ELi3ELi3EEENS_1CILi0EEENS_6LayoutINS_5tupleIJNS8_IJNS8_IJNS5_ILi4EEENS5_ILi8EEEEEENS8_IJNS5_ILi2EEENS5_ILi1EEEEEEEEENS8_IJNS8_IJSC_SC_EEENS8_IJSA_S9_EEEEEEEEENS8_IJNS8_IJNS8_IJSC_NS5_ILi64EEEEEENS8_IJNS5_ILi512EEES6_EEEEEENS8_IJNS8_IJSD_SA_EEENS8_IJNS5_ILi1024EEENS5_ILi16EEEEEEEEEEEEEEEENS_10ViewEngineINS_8smem_ptrIPN7cutlass6half_tEEEEEEEC2ERKSW_RKS13_) ;  /* 0xfffed12000007944 */ /* 0x022fea0003c3ffff */
[----:B------:R-:W-:Y:S01]  /*19c40*/  ULDC.64 UR4, c[0x0][0x118] ;  /* 0x0000460000047ab9 */ /* 0x000fe20000000a00 */
[----:B------:R2:W5:Y:S04]  /*19c50*/  LDL.64 R20, [R1+0x758] ;  /* 0x0007580001147983 */ /* 0x0005680000100a00 */
[----:B-1----:R2:W5:Y:S01]  /*19c60*/  LD.E R3, [R34.64+0xc] ;  /* 0x00000c0422037980 */ /* 0x002562000c101900 */
[----:B------:R-:W-:Y:S02]  /*19c70*/  MOV R81, R60 ;  /* 0x0000003c00517202 */ /* 0x000fe40000000f00 */
[----:B------:R-:W-:-:S02]  /*19c80*/  MOV R6, 0x19ca0 ;  /* 0x00019ca000067802 */ /* 0x000fc40000000f00 */
        /* <DEDUP_REMOVED lines=103> */
[----:B------:R1:W-:Y:S04]  /*1a300*/  STL.U8 [R1+0x794], RZ ;  /* 0x000794ff01007387 */ /* 0x0003e80000100000 */
[----:B--2---:R1:W-:Y:S04]  /*1a310*/  STL.64 [R1+0x7a0], R2 ;  /* 0x0007a00201007387 */ /* 0x0043e80000100a00 */
[----:B---3--:R1:W-:Y:S02]  /*1a320*/  STL [R1+0x7a8], R4 ;  /* 0x0007a80401007387 */ /* 0x0083e40000100800 */
[----:B-1----:R-:W-:Y:S05]  /*1a330*/  CALL.REL.NOINC `($_ZN7cutlass13device_kernelIN5flash19enable_sm80_to_sm89INS1_16FlashAttnBwdSm80INS1_25CollectiveMainloopBwdSm80ILi2ELi2EN4cute5tupleIJNS5_1CILi128EEES8_NS7_ILi64EEEEEENS_6half_tEfNS_4arch4Sm80ELb0ELb0ELb1ELb1ELb1ELb0ELb0ELb0ELi2ELi4ELi4ELi4ELb0EEENS1_24CollectiveEpilogueBwdGQAISA_fSD_Li256ELb1ELb1EEENS1_19SingleTileSchedulerILb1ELb0ELb0ELi128EEEEEEEEEvNT_6ParamsE$_ZZN4cute6detail16composition_implINS_5tupleIJNS_1CILi8EEENS3_ILi2EEES5_S5_S4_S5_EEENS2_IJNS3_ILi1EEEiiiNS3_ILi72EEENS3_ILi512EEEEEENS2_IJNS2_IJS5_S5_EEES4_NS3_ILi4EEEEEENS2_IJNS2_IJS7_S4_EEENS3_ILi1024EEENS3_ILi16EEEEEEEEDaRKT_RKT0_RKT1_RKT2_ENKUlRKT_RKT0_E_clISB_SE_EEDaSW_SZ_) ;  /* 0xfffef42000007944 */ /* 0x002fea0003c3ffff */
[----:B------:R-:W-:Y:S02]  /*1a340*/  MOV R13, R69 ;  /* 0x00000045000d7202 */ /* 0x000fe40000000f00 */
[----:B------:R-:W-:-:S02]  /*1a350*/  MOV R6, 0x1a370 ;  /* 0x0001a37000067802 */ /* 0x000fc40000000f00 */
[----:B-----5:R-:W-:Y:S05]  /*1a360*/  CALL.REL.NOINC `($_ZN7cutlass13device_kernelIN5flash19enable_sm80_to_sm89INS1_16FlashAttnBwdSm80INS1_25CollectiveMainloopBwdSm80ILi2ELi2EN4cute5tupleIJNS5_1CILi128EEES8_NS7_ILi64EEEEEENS_6half_tEfNS_4arch4Sm80ELb0ELb0ELb1ELb1ELb1ELb0ELb0ELb0ELi2ELi4ELi4ELi4ELb0EEENS1_24CollectiveEpilogueBwdGQAISA_fSD_Li256ELb1ELb1EEENS1_19SingleTileSchedulerILb1ELb0ELb0ELi128EEEEEEEEEvNT_6ParamsE$_ZZN4cute6detail16composition_implINS_5tupleIJNS_1CILi8EEENS3_ILi2EEES5_S5_S4_S5_EEENS2_IJNS3_ILi1EEEiiiNS3_ILi72EEENS3_ILi512EEEEEENS2_IJNS2_IJS5_S5_EEES4_NS3_ILi4EEEEEENS2_IJNS2_IJS7_S4_EEENS3_ILi1024EEENS3_ILi16EEEEEEEEDaRKT_RKT0_RKT1_RKT2_ENKUlRKT_RKT0_E_clISC_SG_EEDaSW_SZ_) ;  /* 0xfffef44000007944 */ /* 0x020fea0003c3ffff */
[----:B-----5:R2:W-:Y:S01]  /*1a370*/  STL.64 [R1+0x770], R2 ;  /* 0x0007700201007387 */ /* 0x0205e20000100a00 */
[----:B------:R-:W-:-:S02]  /*1a380*/  MOV R6, R4 ;  /* 0x0000000400067202 */ /* 0x000fc40000000f00 */
        /* <DEDUP_REMOVED lines=8> */
[----:B------:R-:W-:Y:S01]  /*1a410*/  LEA.HI R10, R10, R10, RZ, 0x1d ;  /* 0x0000000a0a0a7211 */ /* 0x000fe200078fe8ff */
[----:B------:R-:W-:Y:S01]  /*1a420*/  IMAD.MOV.U32 R15, RZ, RZ, R9 ;  /* 0x000000ffff0f7224 */ /* 0x000fe200078e0009 */
        /* <DEDUP_REMOVED lines=48> */
[----:B------:R-:W-:-:S03]  /*1a730*/  MOV R4, 0x1a750 ;  /* 0x0001a75000047802 */ /* 0x000fc60000000f00 */
[----:B-1----:R-:W-:Y:S05]  /*1a740*/  CALL.REL.NOINC `($_ZN7cutlass13device_kernelIN5flash19enable_sm80_to_sm89INS1_16FlashAttnBwdSm80INS1_25CollectiveMainloopBwdSm80ILi2ELi2EN4cute5tupleIJNS5_1CILi128EEES8_NS7_ILi64EEEEEENS_6half_tEfNS_4arch4Sm80ELb0ELb0ELb1ELb1ELb1ELb0ELb0ELb0ELi2ELi4ELi4ELi4ELb0EEENS1_24CollectiveEpilogueBwdGQAISA_fSD_Li256ELb1ELb1EEENS1_19SingleTileSchedulerILb1ELb0ELb0ELi128EEEEEEEEEvNT_6ParamsE$_ZZN4cute12filter_tupleINS_5tupleIJNS_10UnderscoreES2_S2_iEEENS1_IJNS1_IJNS_1CILi1EEENS4_ILi0EEEEEENS4_ILi4096EEENS1_IJiiEEENS1_IJS6_NS4_ILi8192EEEEEEEEEZNS_5sliceIS3_SC_EEDaRKT_RKT0_EUlRKT_RKT0_E_EEDaSG_SJ_OT1_ENKUlDpSM_E_clIJNS1_IJS7_EEENS1_IJS8_EEENS1_IJS9_EEENS1_IJEEEEEEDaST_) ;  /* 0xfffee88000007944 */ /* 0x002fea0003c3ffff */
[----:B------:R-:W-:Y:S02]  /*1a750*/  MOV R4, 0x1a770 ;  /* 0x0001a77000047802 */ /* 0x000fe40000000f00 */
[----:B-1---5:R-:W-:Y:S05]  /*1a760*/  CALL.REL.NOINC `($_ZN7cutlass13device_kernelIN5flash19enable_sm80_to_sm89INS1_16FlashAttnBwdSm80INS1_25CollectiveMainloopBwdSm80ILi2ELi2EN4cute5tupleIJNS5_1CILi128EEES8_NS7_ILi64EEEEEENS_6half_tEfNS_4arch4Sm80ELb0ELb0ELb1ELb1ELb1ELb0ELb0ELb0ELi2ELi4ELi4ELi4ELb0EEENS1_24CollectiveEpilogueBwdGQAISA_fSD_Li256ELb1ELb1EEENS1_19SingleTileSchedulerILb1ELb0ELb0ELi128EEEEEEEEEvNT_6ParamsE$_ZN4cute5tupleIJNS0_IJNS0_IJNS_1CILi8EEENS1_ILi1EEEEEENS1_ILi2EEENS0_IJS5_S5_EEEEEENS0_IJNS0_IJS3_NS1_ILi0EEEEEENS1_ILi4096EEENS0_IJiiEEEEEEEEC2ERKS7_RKSC_) ;  /* 0xfffee2f000007944 */ /* 0x022fea0003c3ffff */
[----:B-1----:R1:W5:Y:S01]  /*1a770*/  LDL.64 R2, [R1+0x758] ;  /* 0x0007580001027983 */ /* 0x0023620000100a00 */
[----:B------:R-:W-:-:S02]  /*1a780*/  SHF.L.U32 R4, R6, 0xd, RZ ;  /* 0x0000000d06047819 */ /* 0x000fc400000006ff */
        /* <DEDUP_REMOVED lines=199> */
[----:B------:R2:W5:Y:S01]  /*1b400*/  LDL.64 R4, [R1+0x758] ;  /* 0x0007580001047983 */ /* 0x0005620000100a00 */
[----:B------:R-:W-:Y:S01]  /*1b410*/  IMAD.MOV.U32 R12, RZ, RZ, R32 ;  /* 0x000000ffff0c7224 */ /* 0x000fe200078e0020 */
[----:B------:R-:W-:-:S02]  /*1b420*/  MOV R15, R33 ;  /* 0x00000021000f7202 */ /* 0x000fc40000000f00 */
[----:B-1----:R-:W-:Y:S02]  /*1b430*/  MOV R14, 0x1b450 ;  /* 0x0001b450000e7802 */ /* 0x002fe40000000f00 */
[----:B--2--5:R-:W-:Y:S05]  /*1b440*/  CALL.REL.NOINC `($_ZN7cutlass13device_kernelIN5flash19enable_sm80_to_sm89INS1_16FlashAttnBwdSm80INS1_25CollectiveMainloopBwdSm80ILi2ELi2EN4cute5tupleIJNS5_1CILi128EEES8_NS7_ILi64EEEEEENS_6half_tEfNS_4arch4Sm80ELb0ELb0ELb1ELb1ELb1ELb0ELb0ELb0ELi2ELi4ELi4ELi4ELb0EEENS1_24CollectiveEpilogueBwdGQAISA_fSD_Li256ELb1ELb1EEENS1_19SingleTileSchedulerILb1ELb0ELb0ELi128EEEEEEEEEvNT_6ParamsE$_ZN4cute3eso3ESOILb1ELb0EJNS_6LayoutINS_5tupleIJNS3_IJNS_1CILi8EEENS4_ILi1EEEEEENS4_ILi4EEEEEENS3_IJNS3_IJS6_NS4_ILi0EEEEEES5_EEEEENS_10ViewEngineIPN7cutlass6half_tEEEEEC2ERKSD_RKSI_) ;  /* 0xfffed0e000007944 */ /* 0x024fea0003c3ffff */
        /* <DEDUP_REMOVED lines=12> */
[----:B------:R2:W5:Y:S01]  /*1b510*/  LDL.64 R4, [R1+0x758] ;  /* 0x0007580001047983 */ /* 0x0005620000100a00 */
[----:B-1----:R-:W-:Y:S01]  /*1b520*/  IMAD.MOV.U32 R2, RZ, RZ, R6 ;  /* 0x000000ffff027224 */ /* 0x002fe200078e0006 */
[----:B------:R-:W-:-:S02]  /*1b530*/  MOV R15, R7 ;  /* 0x00000007000f7202 */ /* 0x000fc40000000f00 */
[----:B------:R-:W-:Y:S02]  /*1b540*/  MOV R14, 0x1b560 ;  /* 0x0001b560000e7802 */ /* 0x000fe40000000f00 */
[----:B--2--5:R-:W-:Y:S05]  /*1b550*/  CALL.REL.NOINC `($_ZN7cutlass13device_kernelIN5flash19enable_sm80_to_sm89INS1_16FlashAttnBwdSm80INS1_25CollectiveMainloopBwdSm80ILi2ELi2EN4cute5tupleIJNS5_1CILi128EEES8_NS7_ILi64EEEEEENS_6half_tEfNS_4arch4Sm80ELb0ELb0ELb1ELb1ELb1ELb0ELb0ELb0ELi2ELi4ELi4ELi4ELb0EEENS1_24CollectiveEpilogueBwdGQAISA_fSD_Li256ELb1ELb1EEENS1_19SingleTileSchedulerILb1ELb0ELb0ELi128EEEEEEEEEvNT_6ParamsE$_ZN4cute3eso3ESOILb1ELb0EJNS_6LayoutINS_5tupleIJNS3_IJNS3_IJNS_1CILi8EEENS4_ILi1EEEEEES6_EEENS3_IJNS3_IJS6_S6_EEENS4_ILi4EEEEEEEEENS3_IJNS3_IJNS3_IJS6_NS4_ILi0EEEEEESD_EEENS3_IJNS3_IJSD_SD_EEENS4_ILi2048EEEEEEEEEEENS_10ViewEngineINS_8smem_ptrIPN7cutlass6half_tEEEEEEEC2ERKSK_RKSR_) ;  /* 0xfffec1d000007944 */ /* 0x024fea0003c3ffff */
[----:B-1----:R1:W5:Y:S01]  /*1b560*/  LDL.64 R2, [R1+0x758] ;  /* 0x0007580001027983 */ /* 0x0023620000100a00 */
[----:B------:R-:W-:Y:S01]  /*1b570*/  IMAD.MOV.U32 R12, RZ, RZ, R4 ;  /* 0x000000ffff0c7224 */ /* 0x000fe200078e0004 */
[----:B------:R-:W-:Y:S02]  /*1b580*/  MOV R15, R5 ;  /* 0x00000005000f7202 */ /* 0x000fe40000000f00 */
[----:B------:R-:W-:Y:S02]  /*1b590*/  MOV R14, 0x1b5b0 ;  /* 0x0001b5b0000e7802 */ /* 0x000fe40000000f00 */
[----:B-1---5:R-:W-:Y:S05]  /*1b5a0*/  CALL.REL.NOINC `($_ZN7cutlass13device_kernelIN5flash19enable_sm80_to_sm89INS1_16FlashAttnBwdSm80INS1_25CollectiveMainloopBwdSm80ILi2ELi2EN4cute5tupleIJNS5_1CILi128EEES8_NS7_ILi64EEEEEENS_6half_tEfNS_4arch4Sm80ELb0ELb0ELb1ELb1ELb1ELb0ELb0ELb0ELi2ELi4ELi4ELi4ELb0EEENS1_24CollectiveEpilogueBwdGQAISA_fSD_Li256ELb1ELb1EEENS1_19SingleTileSchedulerILb1ELb0ELb0ELi128EEEEEEEEEvNT_6ParamsE$_ZN4cute3eso3ESOILb1ELb0EJNS_6LayoutINS_5tupleIJNS3_IJNS_1CILi8EEENS4_ILi1EEEEEENS4_ILi4EEEEEENS3_IJNS3_IJS6_NS4_ILi0EEEEEES5_EEEEENS_10ViewEngineIPN7cutlass6half_tEEEEEC2ERKSD_RKSI_) ;  /* 0xfffecf8000007944 */ /* 0x022fea0003c3ffff */
[----:B------:R2:W5:Y:S01]  /*1b5b0*/  LDL.64 R8, [R1+0x758] ;  /* 0x0007580001087983 */ /* 0x0005620000100a00 */
[----:B------:R-:W-:Y:S02]  /*1b5c0*/  MOV R38, R60 ;  /* 0x0000003c00267202 */ /* 0x000fe40000000f00 */
[----:B------:R-:W-:Y:S02]  /*1b5d0*/  MOV R46, 0x1b5f0 ;  /* 0x0001b5f0002e7802 */ /* 0x000fe40000000f00 */
[----:B-12--5:R-:W-:Y:S05]  /*1b5e0*/  CALL.REL.NOINC `($_ZN7cutlass13device_kernelIN5flash19enable_sm80_to_sm89INS1_16FlashAttnBwdSm80INS1_25CollectiveMainloopBwdSm80ILi2ELi2EN4cute5tupleIJNS5_1CILi128EEES8_NS7_ILi64EEEEEENS_6half_tEfNS_4arch4Sm80ELb0ELb0ELb1ELb1ELb1ELb0ELb0ELb0ELi2ELi4ELi4ELi4ELb0EEENS1_24CollectiveEpilogueBwdGQAISA_fSD_Li256ELb1ELb1EEENS1_19SingleTileSchedulerILb1ELb0ELb0ELi128EEEEEEEEEvNT_6ParamsE$_ZN4cute8smem_ptrIPN7cutlass6half_tEECI1NS_12iter_adaptorIS3_S4_EEES3_) ;  /* 0xfffed76000007944 */ /* 0x026fea0003c3ffff */
[----:B-1----:R1:W5:Y:S01]  /*1b5f0*/  LDL.64 R2, [R1+0x758] ;  /* 0x0007580001027983 */ /* 0x0023620000100a00 */
[----:B------:R-:W-:-:S03]  /*1b600*/  MOV R16, 0x1b620 ;  /* 0x0001b62000107802 */ /* 0x000fc60000000f00 */
[----:B-1---5:R-:W-:Y:S05]  /*1b610*/  CALL.REL.NOINC `($_ZN7cutlass13device_kernelIN5flash19enable_sm80_to_sm89INS1_16FlashAttnBwdSm80INS1_25CollectiveMainloopBwdSm80ILi2ELi2EN4cute5tupleIJNS5_1CILi128EEES8_NS7_ILi64EEEEEENS_6half_tEfNS_4arch4Sm80ELb0ELb0ELb1ELb1ELb1ELb0ELb0ELb0ELi2ELi4ELi4ELi4ELb0EEENS1_24CollectiveEpilogueBwdGQAISA_fSD_Li256ELb1ELb1EEENS1_19SingleTileSchedulerILb1ELb0ELb0ELi128EEEEEEEEEvNT_6ParamsE$_ZN4cute3eso3ESOILb1ELb0EJNS_6LayoutINS_5tupleIJNS3_IJNS_1CILi8EEENS4_ILi1EEEEEENS4_ILi4EEEEEENS3_IJNS3_IJS6_NS4_ILi0EEEEEENS4_ILi2048EEEEEEEENS_10ViewEngineINS_8smem_ptrIPN7cutlass6half_tEEEEEEEC2ERKSE_RKSL_) ;  /* 0xfffece9000007944 */ /* 0x022fea0003c3ffff */
[----:B------:R2:W5:Y:S01]  /*1b620*/  LDL.64 R10, [R1+0x758] ;  /* 0x00075800010a7983 */ /* 0x0005620000100a00 */
[----:B------:R-:W-:Y:S01]  /*1b630*/  IMAD.MOV.U32 R82, RZ, RZ, R60 ;  /* 0x000000ffff527224 */ /* 0x000fe200078e003c */
[----:B------:R-:W-:-:S02]  /*1b640*/  MOV R47, RZ ;  /* 0x000000ff002f7202 */ /* 0x000fc40000000f00 */
        /* <DEDUP_REMOVED lines=14> */
[----:B------:R-:W-:-:S02]  /*1b730*/  MOV R38, 0x1b750 ;  /* 0x0001b75000267802 */ /* 0x000fc40000000f00 */
[----:B-1---5:R-:W-:Y:S05]  /*1b740*/  CALL.REL.NOINC `($_ZN7cutlass13device_kernelIN5flash19enable_sm80_to_sm89INS1_16FlashAttnBwdSm80INS1_25CollectiveMainloopBwdSm80ILi2ELi2EN4cute5tupleIJNS5_1CILi128EEES8_NS7_ILi64EEEEEENS_6half_tEfNS_4arch4Sm80ELb0ELb0ELb1ELb1ELb1ELb0ELb0ELb0ELi2ELi4ELi4ELi4ELb0EEENS1_24CollectiveEpilogueBwdGQAISA_fSD_Li256ELb1ELb1EEENS1_19SingleTileSchedulerILb1ELb0ELb0ELi128EEEEEEEEEvNT_6ParamsE$_ZN4cute3eso3ESOILb1ELb0EJNS_6LayoutINS_5tupleIJNS3_IJNS_1CILi8EEENS4_ILi1EEEEEEEEENS3_IJNS3_IJS6_NS4_ILi0EEEEEEEEEEENS_10ViewEngineINS_8smem_ptrIPN7cutlass6half_tEEEEEEEC2ERKSC_RKSJ_) ;  /* 0xfffec7a000007944 */ /* 0x022fea0003c3ffff */
[----:B-1----:R1:W5:Y:S01]  /*1b750*/  LDL.64 R2, [R1+0x758] ;  /* 0x0007580001027983 */ /* 0x0023620000100a00 */
[----:B------:R-:W-:Y:S01]  /*1b760*/  IMAD.MOV.U32 R82, RZ, RZ, R60 ;  /* 0x000000ffff527224 */ /* 0x000fe200078e003c */
[----:B------:R-:W-:-:S02]  /*1b770*/  MOV R47, RZ ;  /* 0x000000ff002f7202 */ /* 0x000fc40000000f00 */
        /* <DEDUP_REMOVED lines=211> */
.L_x_2198:
[----:B------:R-:W-:-:S13]  /*1c4b0*/  ISETP.NE.AND P0, PT, R25, 0x3, PT ;  /* 0x000000031900780c */ /* 0x000fda0003f05270 */
[----:B-1----:R-:W-:Y:S05]  /*1c4c0*/  @!P0 BRA `(.L_x_2195) ;  /* 0x00001ea000008947 */ /* 0x002fea0003800000 */
[----:B------:R-:W-:Y:S01]  /*1c4d0*/  IADD3 R8, R25, 0x1, RZ ;  /* 0x0000000119087810 */ /* 0x000fe20007ffe0ff */
[----:B------:R-:W-:Y:S01]  /*1c4e0*/  IMAD.MOV.U32 R82, RZ, RZ, R60 ;  /* 0x000000ffff527224 */ /* 0x000fe200078e003c */
[----:B------:R-:W-:-:S03]  /*1c4f0*/  MOV R46, 0x1c520 ;  /* 0x0001c520002e7802 */ /* 0x000fc60000000f00 */
[----:B-1----:R-:W-:Y:S02]  /*1c500*/  IMAD.MOV.U32 R3, RZ, RZ, R8 ;  /* 0x000000ffff037224 */ /* 0x002fe400078e0008 */
[----:B------:R-:W-:Y:S05]  /*1c510*/  CALL.REL.NOINC `($_ZN7cutlass13device_kernelIN5flash19enable_sm80_to_sm89INS1_16FlashAttnBwdSm80INS1_25CollectiveMainloopBwdSm80ILi2ELi2EN4cute5tupleIJNS5_1CILi128EEES8_NS7_ILi64EEEEEENS_6half_tEfNS_4arch4Sm80ELb0ELb0ELb1ELb1ELb1ELb0ELb0ELb0ELi2ELi4ELi4ELi4ELb0EEENS1_24CollectiveEpilogueBwdGQAISA_fSD_Li256ELb1ELb1EEENS1_19SingleTileSchedulerILb1ELb0ELb0ELi128EEEEEEEEEvNT_6ParamsE$_ZN4cute3eso3ESOILb1ELb0EJNS_10UnderscoreES2_iEEC2ERKS2_S5_RKi) ;  /* 0xfffea74000007944 */ /* 0x000fea0003c3ffff */
        /* <DEDUP_REMOVED lines=21> */
[----:B------:R-:W-:Y:S02]  /*1c670*/  MOV R3, R8 ;  /* 0x0000000800037202 */ /* 0x000fe40000000f00 */
        /* <DEDUP_REMOVED lines=184> */
[----:B-1----:R-:W-:Y:S01]  /*1d200*/  IMAD.MOV.U32 R3, RZ, RZ, R8 ;  /* 0x000000ffff037224 */ /* 0x002fe200078e0008 */
[----:B------:R-:W-:-:S02]  /*1d210*/  MOV R82, R60 ;  /* 0x0000003c00527202 */ /* 0x000fc40000000f00 */
        /* <DEDUP_REMOVED lines=276> */
[----:B------:R-:W-:Y:S05]  /*1e360*/  CALL.REL.NOINC `($_ZN7cutlass13device_kernelIN5flash19enable_sm80_to_sm89INS1_16FlashAttnBwdSm80INS1_25CollectiveMainloopBwdSm80ILi2ELi2EN4cute5tupleIJNS5_1CILi128EEES8_NS7_ILi64EEEEEENS_6half_tEfNS_4arch4Sm80ELb0ELb0ELb1ELb1ELb1ELb0ELb0ELb0ELi2ELi4ELi4ELi4ELb0EEENS1_24CollectiveEpilogueBwdGQAISA_fSD_Li256ELb1ELb1EEENS1_19SingleTileSchedulerILb1ELb0ELb0ELi128EEEEEEEEEvNT_6ParamsE$_ZZN5flash25CollectiveMainloopBwdSm80ILi2ELi2EN4cute5tupleIJNS1_1CILi128EEES4_NS3_ILi64EEEEEEN7cutlass6half_tEfNS7_4arch4Sm80ELb0ELb0ELb1ELb1ELb1ELb0ELb0ELb0ELi2ELi4ELi4ELi4ELb0EE3mmaINS_16FlashAttnBwdSm80ISB_NS_24CollectiveEpilogueBwdGQAIS6_fSA_Li256ELb1ELb1EEENS_19SingleTileSchedulerILb1ELb0ELb0ELi128EEEE13SharedStorageENS1_6TensorINS1_11ArrayEngineIfLm32EEENS1_6LayoutINS2_IJNS2_IJNS3_ILi2EEESO_EEESO_NS3_ILi4EEEEEENS2_IJNS2_IJNS3_ILi1EEESO_EEESQ_NS3_ILi8EEEEEEEEEEEEbRKNSB_6ParamsERT0_S12_iNS2_IJiiiEEERT_ENKUlvE_clEv) ;  /* 0x00027d9000007944 */ /* 0x000fea0003c00000 */
.L_x_2195:
[----:B------:R-:W-:Y:S01]  /*1e370*/  IMAD.MOV.U32 R82, RZ, RZ, R60 ;  /* 0x000000ffff527224 */ /* 0x000fe200078e003c */
[----:B-1----:R-:W-:Y:S01]  /*1e380*/  MOV R3, R25 ;  /* 0x0000001900037202 */ /* 0x002fe20000000f00 */
[----:B------:R-:W-:Y:S01]  /*1e390*/  IMAD.MOV.U32 R48, RZ, RZ, RZ ;  /* 0x000000ffff307224 */ /* 0x000fe200078e00ff */
[----:B------:R-:W-:-:S02]  /*1e3a0*/  MOV R46, 0x1e3c0 ;  /* 0x0001e3c0002e7802 */ /* 0x000fc40000000f00 */
[----:B------:R-:W-:Y:S05]  /*1e3b0*/  CALL.REL.NOINC `($_ZN7cutlass13device_kernelIN5flash19enable_sm80_to_sm89INS1_16FlashAttnBwdSm80INS1_25CollectiveMainloopBwdSm80ILi2ELi2EN4cute5tupleIJNS5_1CILi128EEES8_NS7_ILi64EEEEEENS_6half_tEfNS_4arch4Sm80ELb0ELb0ELb1ELb1ELb1ELb0ELb0ELb0ELi2ELi4ELi4ELi4ELb0EEENS1_24CollectiveEpilogueBwdGQAISA_fSD_Li256ELb1ELb1EEENS1_19SingleTileSchedulerILb1ELb0ELb0ELi128EEEEEEEEEvNT_6ParamsE$_ZN4cute3eso3ESOILb1ELb0EJNS_10UnderscoreES2_iEEC2ERKS2_S5_RKi) ;  /* 0xfffe88a000007944 */ /* 0x000fea0003c3ffff */
        /* <DEDUP_REMOVED lines=16> */
[----:B------:R-:W-:Y:S02]  /*1e4c0*/  MOV R3, R25 ;  /* 0x0000001900037202 */ /* 0x000fe40000000f00 */
        /* <DEDUP_REMOVED lines=18> */
.L_x_2196:
        /* <DEDUP_REMOVED lines=190> */
.L_x_2197:
[----:B-1----:R-:W2:Y:S01]  /*1f1d0*/  LDL.64 R4, [R61+0xa0] ;  /* 0x0000a0003d047983 */ /* 0x002ea20000100a00 */
[----:B------:R-:W-:Y:S01]  /*1f1e0*/  ULDC.64 UR4, c[0x0][0x118] ;  /* 0x0000460000047ab9 */ /* 0x000fe20000000a00 */
[----:B------:R-:W-:Y:S02]  /*1f1f0*/  MOV R10, 0x1f220 ;  /* 0x0001f220000a7802 */ /* 0x000fe40000000f00 */
[----:B--2---:R-:W5:Y:S04]  /*1f200*/  LD.E.64 R4, [R4.64] ;  /* 0x0000000404047980 */ /* 0x004f68000c101b00 */
[----:B-----5:R-:W-:Y:S05]  /*1f210*/  CALL.REL.NOINC `($_ZN7cutlass13device_kernelIN5flash19enable_sm80_to_sm89INS1_16FlashAttnBwdSm80INS1_25CollectiveMainloopBwdSm80ILi2ELi2EN4cute5tupleIJNS5_1CILi128EEES8_NS7_ILi64EEEEEENS_6half_tEfNS_4arch4Sm80ELb0ELb0ELb1ELb1ELb1ELb0ELb0ELb0ELi2ELi4ELi4ELi4ELb0EEENS1_24CollectiveEpilogueBwdGQAISA_fSD_Li256ELb1ELb1EEENS1_19SingleTileSchedulerILb1ELb0ELb0ELi128EEEEEEEEEvNT_6ParamsE$_ZN4cute8smem_ptrIPfECI1NS_12iter_adaptorIS1_S2_EEES1_) ;  /* 0xfffe9bb000007944 */ /* 0x020fea0003c3ffff */
[----:B-1----:R1:W5:Y:S01]  /*1f220*/  LDL.64 R4, [R1+0x758] ;  /* 0x0007580001047983 */ /* 0x0023620000100a00 */
[----:B------:R-:W-:-:S03]  /*1f230*/  MOV R10, 0x1f250 ;  /* 0x0001f250000a7802 */ /* 0x000fc60000000f00 */
[----:B-1---5:R-:W-:Y:S05]  /*1f240*/  CALL.REL.NOINC `($_ZN7cutlass13device_kernelIN5flash19enable_sm80_to_sm89INS1_16FlashAttnBwdSm80INS1_25CollectiveMainloopBwdSm80ILi2ELi2EN4cute5tupleIJNS5_1CILi128EEES8_NS7_ILi64EEEEEENS_6half_tEfNS_4arch4Sm80ELb0ELb0ELb1ELb1ELb1ELb0ELb0ELb0ELi2ELi4ELi4ELi4ELb0EEENS1_24CollectiveEpilogueBwdGQAISA_fSD_Li256ELb1ELb1EEENS1_19SingleTileSchedulerILb1ELb0ELb0ELi128EEEEEEEEEvNT_6ParamsE$_ZN4cute3eso3ESOILb1ELb0EJNS_6LayoutINS_5tupleIJNS3_IJNS_1CILi2EEES5_EEEEEENS3_IJNS3_IJNS4_ILi8EEENS4_ILi64EEEEEEEEEEENS_10ViewEngineINS_8smem_ptrIPfEEEEEEC2ERKSC_RKSH_) ;  /* 0xfffe88c000007944 */ /* 0x022fea0003c3ffff */
[----:B------:R2:W-:Y:S04]  /*1f250*/  STL.128 [R1+0xa50], RZ ;  /* 0x000a50ff01007387 */ /* 0x0005e80000100c00 */
[----:B------:R2:W5:Y:S01]  /*1f260*/  LDL.64 R12, [R61+0xa0] ;  /* 0x0000a0003d0c7983 */ /* 0x0005620000100a00 */
[----:B------:R-:W-:Y:S01]  /*1f270*/  IADD3 R6, P0, R58, 0x300, RZ ;  /* 0x000003003a067810 */ /* 0x000fe20007f1e0ff */
[----:B------:R-:W-:Y:S01]  /*1f280*/  IMAD.MOV.U32 R82, RZ, RZ, R60 ;  /* 0x000000ffff527224 */ /* 0x000fe200078e003c */
[----:B------:R-:W-:-:S02]  /*1f290*/  MOV R47, R24 ;  /* 0x00000018002f7202 */ /* 0x000fc40000000f00 */
[----:B------:R-:W-:Y:S01]  /*1f2a0*/  MOV R46, 0x1f2d0 ;  /* 0x0001f2d0002e7802 */ /* 0x000fe20000000f00 */
[----:B------:R-:W-:-:S03]  /*1f2b0*/  IMAD.X R2, RZ, RZ, R57, P0 ;  /* 0x000000ffff027224 */ /* 0x000fc600000e0639 */
[----:B-12--5:R-:W-:Y:S05]  /*1f2c0*/  CALL.REL.NOINC `($_ZN7cutlass13device_kernelIN5flash19enable_sm80_to_sm89INS1_16FlashAttnBwdSm80INS1_25CollectiveMainloopBwdSm80ILi2ELi2EN4cute5tupleIJNS5_1CILi128EEES8_NS7_ILi64EEEEEENS_6half_tEfNS_4arch4Sm80ELb0ELb0ELb1ELb1ELb1ELb0ELb0ELb0ELi2ELi4ELi4ELi4ELb0EEENS1_24CollectiveEpilogueBwdGQAISA_fSD_Li256ELb1ELb1EEENS1_19SingleTileSchedulerILb1ELb0ELb0ELi128EEEEEEEEEvNT_6ParamsE$_ZN4cute3eso3ESOILb1ELb0EJNS_10UnderscoreEiEEC2ERKS2_RKi) ;  /* 0xfffe79d000007944 */ /* 0x026fea0003c3ffff */
[----:B------:R-:W2:Y:S01]  /*1f2d0*/  LDL R5, [R1+0x758] ;  /* 0x0007580001057983 */ /* 0x000ea20000100800 */
[----:B------:R-:W-:Y:S02]  /*1f2e0*/  MOV R8, 0x1f310 ;  /* 0x0001f31000087802 */ /* 0x000fe40000000f00 */
[----:B--2---:R-:W-:Y:S02]  /*1f2f0*/  SHF.L.U32 R5, R5, 0x7, RZ ;  /* 0x0000000705057819 */ /* 0x004fe400000006ff */
[----:B-1----:R-:W-:Y:S05]  /*1f300*/  CALL.REL.NOINC `($_ZN7cutlass13device_kernelIN5flash19enable_sm80_to_sm89INS1_16FlashAttnBwdSm80INS1_25CollectiveMainloopBwdSm80ILi2ELi2EN4cute5tupleIJNS5_1CILi128EEES8_NS7_ILi64EEEEEENS_6half_tEfNS_4arch4Sm80ELb0ELb0ELb1ELb1ELb1ELb0ELb0ELb0ELi2ELi4ELi4ELi4ELb0EEENS1_24CollectiveEpilogueBwdGQAISA_fSD_Li256ELb1ELb1EEENS1_19SingleTileSchedulerILb1ELb0ELb0ELi128EEEEEEEEEvNT_6ParamsE$_ZN4cute3eso3ESOILb1ELb0EJNS_6LayoutINS_5tupleIJNS3_IJNS_1CILi2EEES5_EEEEEENS3_IJNS3_IJNS4_ILi8EEENS4_ILi64EEEEEEEEEEEiEEC2ERKSC_RKi) ;  /* 0xfffe884000007944 */ /* 0x002fea0003c3ffff */
[----:B------:R-:W-:Y:S01]  /*1f310*/  ULDC.64 UR4, c[0x0][0x118] ;  /* 0x0000460000047ab9 */ /* 0x000fe20000000a00 */
[----:B------:R-:W2:Y:S04]  /*1f320*/  LDL R3, [R1+0x758] ;  /* 0x0007580001037983 */ /* 0x000ea80000100800 */
[----:B-1----:R-:W2:Y:S01]  /*1f330*/  LD.E.64 R4, [R12.64] ;  /* 0x000000040c047980 */ /* 0x002ea2000c101b00 */
[----:B------:R-:W-:Y:S01]  /*1f340*/  MOV R10, 0x1f370 ;  /* 0x0001f370000a7802 */ /* 0x000fe20000000f00 */
[----:B--2---:R-:W-:-:S04]  /*1f350*/  IMAD.WIDE R4, R3, 0x4, R4 ;  /* 0x0000000403047825 */ /* 0x004fc800078e0204 */
[----:B------:R-:W-:Y:S05]  /*1f360*/  CALL.REL.NOINC `($_ZN7cutlass13device_kernelIN5flash19enable_sm80_to_sm89INS1_16FlashAttnBwdSm80INS1_25CollectiveMainloopBwdSm80ILi2ELi2EN4cute5tupleIJNS5_1CILi128EEES8_NS7_ILi64EEEEEENS_6half_tEfNS_4arch4Sm80ELb0ELb0ELb1ELb1ELb1ELb0ELb0ELb0ELi2ELi4ELi4ELi4ELb0EEENS1_24CollectiveEpilogueBwdGQAISA_fSD_Li256ELb1ELb1EEENS1_19SingleTileSchedulerILb1ELb0ELb0ELi128EEEEEEEEEvNT_6ParamsE$_ZN4cute8smem_ptrIPfECI1NS_12iter_adaptorIS1_S2_EEES1_) ;  /* 0xfffe9a6000007944 */ /* 0x000fea0003c3ffff */
[----:B-1----:R1:W5:Y:S01]  /*1f370*/  LDL.64 R4, [R1+0x758] ;  /* 0x0007580001047983 */ /* 0x0023620000100a00 */
[----:B------:R-:W-:-:S03]  /*1f380*/  MOV R10, 0x1f3a0 ;  /* 0x0001f3a0000a7802 */ /* 0x000fc60000000f00 */
[----:B-1---5:R-:W-:Y:S05]  /*1f390*/  CALL.REL.NOINC `($_ZN7cutlass13device_kernelIN5flash19enable_sm80_to_sm89INS1_16FlashAttnBwdSm80INS1_25CollectiveMainloopBwdSm80ILi2ELi2EN4cute5tupleIJNS5_1CILi128EEES8_NS7_ILi64EEEEEENS_6half_tEfNS_4arch4Sm80ELb0ELb0ELb1ELb1ELb1ELb0ELb0ELb0ELi2ELi4ELi4ELi4ELb0EEENS1_24CollectiveEpilogueBwdGQAISA_fSD_Li256ELb1ELb1EEENS1_19SingleTileSchedulerILb1ELb0ELb0ELi128EEEEEEEEEvNT_6ParamsE$_ZN4cute3eso3ESOILb1ELb0EJNS_6LayoutINS_5tupleIJNS3_IJNS_1CILi2EEES5_EEEEEENS3_IJNS3_IJNS4_ILi8EEENS4_ILi64EEEEEEEEEEENS_10ViewEngineINS_8smem_ptrIPfEEEEEEC2ERKSC_RKSH_) ;  /* 0xfffe877000007944 */ /* 0x022fea0003c3ffff */
[----:B-1----:R1:W5:Y:S01]  /*1f3a0*/  LDL.64 R4, [R1+0x758] ;  /* 0x0007580001047983 */ /* 0x0023620000100a00 */
[----:B------:R-:W-:Y:S01]  /*1f3b0*/  IMAD.MOV.U32 R9, RZ, RZ, R2 ;  /* 0x000000ffff097224 */ /* 0x000fe200078e0002 */
[----:B------:R-:W-:-:S02]  /*1f3c0*/  MOV R2, R6 ;  /* 0x0000000600027202 */ /* 0x000fc40000000f00 */
[----:B------:R-:W-:Y:S02]  /*1f3d0*/  MOV R8, 0x1f3f0 ;  /* 0x0001f3f000087802 */ /* 0x000fe40000000f00 */
[----:B-1---5:R-:W-:Y:S05]  /*1f3e0*/  CALL.REL.NOINC `($_ZN7cutlass13device_kernelIN5flash19enable_sm80_to_sm89INS1_16FlashAttnBwdSm80INS1_25CollectiveMainloopBwdSm80ILi2ELi2EN4cute5tupleIJNS5_1CILi128EEES8_NS7_ILi64EEEEEENS_6half_tEfNS_4arch4Sm80ELb0ELb0ELb1ELb1ELb1ELb0ELb0ELb0ELi2ELi4ELi4ELi4ELb0EEENS1_24CollectiveEpilogueBwdGQAISA_fSD_Li256ELb1ELb1EEENS1_19SingleTileSchedulerILb1ELb0ELb0ELi128EEEEEEEEEvNT_6ParamsE$_ZN4cute3eso3ESOILb1ELb0EJNS_6LayoutINS_5tupleIJNS_1CILi1EEENS4_ILi4EEEEEENS3_IJNS4_ILi0EEES5_EEEEENS_10ViewEngineIPfEEEEC2ERKSA_RKSD_) ;  /* 0xfffe929000007944 */ /* 0x022fea0003c3ffff */
[----:B------:R2:W5:Y:S01]  /*1f3f0*/  LDL.64 R2, [R1+0x758] ;  /* 0x0007580001027983 */ /* 0x0005620000100a00 */
[----:B------:R-:W-:Y:S02]  /*1f400*/  MOV R9, R5 ;  /* 0x0000000500097202 */ /* 0x000fe40000000f00 */
[----:B------:R-:W-:Y:S02]  /*1f410*/  MOV R8, 0x1f430 ;  /* 0x0001f43000087802 */ /* 0x000fe40000000f00 */
[----:B-12--5:R-:W-:Y:S05]  /*1f420*/  CALL.REL.NOINC `($_ZN7cutlass13device_kernelIN5flash19enable_sm80_to_sm89INS1_16FlashAttnBwdSm80INS1_25CollectiveMainloopBwdSm80ILi2ELi2EN4cute5tupleIJNS5_1CILi128EEES8_NS7_ILi64EEEEEENS_6half_tEfNS_4arch4Sm80ELb0ELb0ELb1ELb1ELb1ELb0ELb0ELb0ELi2ELi4ELi4ELi4ELb0EEENS1_24CollectiveEpilogueBwdGQAISA_fSD_Li256ELb1ELb1EEENS1_19SingleTileSchedulerILb1ELb0ELb0ELi128EEEEEEEEEvNT_6ParamsE$_ZN4cute3eso3ESOILb1ELb0EJNS_6LayoutINS_5tupleIJNS_1CILi1EEENS3_IJNS4_ILi2EEES6_EEEEEENS3_IJNS4_ILi0EEENS3_IJNS4_ILi8EEENS4_ILi64EEEEEEEEEEENS_10ViewEngineINS_8smem_ptrIPfEEEEEEC2ERKSE_RKSJ_) ;  /* 0xfffe91f000007944 */ /* 0x026fea0003c3ffff */
[----:B-1----:R1:W5:Y:S01]  /*1f430*/  LDL.64 R4, [R1+0x758] ;  /* 0x0007580001047983 */ /* 0x0023620000100a00 */
[----:B------:R-:W-:-:S03]  /*1f440*/  MOV R10, 0x1f460 ;  /* 0x0001f460000a7802 */ /* 0x000fc60000000f00 */
[----:B-1---5:R-:W-:Y:S05]  /*1f450*/  CALL.REL.NOINC `($_ZN7cutlass13device_kernelIN5flash19enable_sm80_to_sm89INS1_16FlashAttnBwdSm80INS1_25CollectiveMainloopBwdSm80ILi2ELi2EN4cute5tupleIJNS5_1CILi128EEES8_NS7_ILi64EEEEEENS_6half_tEfNS_4arch4Sm80ELb0ELb0ELb1ELb1ELb1ELb0ELb0ELb0ELi2ELi4ELi4ELi4ELb0EEENS1_24CollectiveEpilogueBwdGQAISA_fSD_Li256ELb1ELb1EEENS1_19SingleTileSchedulerILb1ELb0ELb0ELi128EEEEEEEEEvNT_6ParamsE$_ZN4cute8smem_ptrIPfECI1NS_12iter_adaptorIS1_S2_EEES1_) ;  /* 0xfffe997000007944 */ /* 0x022fea0003c3ffff */
[----:B-1----:R1:W5:Y:S01]  /*1f460*/  LDL.64 R4, [R1+0x758] ;  /* 0x0007580001047983 */ /* 0x0023620000100a00 */
[----:B------:R-:W-:-:S03]  /*1f470*/  MOV R10, 0x1f490 ;  /* 0x0001f490000a7802 */ /* 0x000fc60000000f00 */
[----:B-1---5:R-:W-:Y:S05]  /*1f480*/  CALL.REL.NOINC `($_ZN7cutlass13device_kernelIN5flash19enable_sm80_to_sm89INS1_16FlashAttnBwdSm80INS1_25CollectiveMainloopBwdSm80ILi2ELi2EN4cute5tupleIJNS5_1CILi128EEES8_NS7_ILi64EEEEEENS_6half_tEfNS_4arch4Sm80ELb0ELb0ELb1ELb1ELb1ELb0ELb0ELb0ELi2ELi4ELi4ELi4ELb0EEENS1_24CollectiveEpilogueBwdGQAISA_fSD_Li256ELb1ELb1EEENS1_19SingleTileSchedulerILb1ELb0ELb0ELi128EEEEEEEEEvNT_6ParamsE$_ZN4cute3eso3ESOILb1ELb0EJNS_6LayoutINS_5tupleIJNS3_IJNS_1CILi2EEES5_EEEEEENS3_IJNS3_IJNS4_ILi8EEENS4_ILi64EEEEEEEEEEENS_10ViewEngineINS_8smem_ptrIPfEEEEEEC2ERKSC_RKSH_) ;  /* 0xfffe868000007944 */ /* 0x022fea0003c3ffff */
[----:B------:R2:W5:Y:S01]  /*1f490*/  LDL.64 R10, [R1+0x758] ;  /* 0x00075800010a7983 */ /* 0x0005620000100a00 */
[----:B-1----:R-:W-:Y:S01]  /*1f4a0*/  IMAD.MOV.U32 R4, RZ, RZ, R2 ;  /* 0x000000ffff047224 */ /* 0x002fe200078e0002 */
[----:B------:R-:W-:Y:S02]  /*1f4b0*/  MOV R7, R3 ;  /* 0x0000000300077202 */ /* 0x000fe40000000f00 */
[----:B------:R-:W-:Y:S02]  /*1f4c0*/  MOV R8, 0x1f4e0 ;  /* 0x0001f4e000087802 */ /* 0x000fe40000000f00 */
[----:B--2--5:R-:W-:Y:S05]  /*1f4d0*/  CALL.REL.NOINC `($_ZN7cutlass13device_kernelIN5flash19enable_sm80_to_sm89INS1_16FlashAttnBwdSm80INS1_25CollectiveMainloopBwdSm80ILi2ELi2EN4cute5tupleIJNS5_1CILi128EEES8_NS7_ILi64EEEEEENS_6half_tEfNS_4arch4Sm80ELb0ELb0ELb1ELb1ELb1ELb0ELb0ELb0ELi2ELi4ELi4ELi4ELb0EEENS1_24CollectiveEpilogueBwdGQAISA_fSD_Li256ELb1ELb1EEENS1_19SingleTileSchedulerILb1ELb0ELb0ELi128EEEEEEEEEvNT_6ParamsE$_ZN4cute3eso3ESOILb1ELb0EJNS_6LayoutINS_5tupleIJNS_1CILi4EEEEEENS3_IJNS4_ILi1EEEEEEEENS_10ViewEngineIPfEEEEC2ERKS9_RKSC_) ;  /* 0xfffe920000007944 */ /* 0x024fea0003c3ffff */
        /* <DEDUP_REMOVED lines=13> */
[----:B--2---:R-:W-:Y:S05]  /*1f5b0*/  CALL.REL.NOINC `($_ZN7cutlass13device_kernelIN5flash19enable_sm80_to_sm89INS1_16FlashAttnBwdSm80INS1_25CollectiveMainloopBwdSm80ILi2ELi2EN4cute5tupleIJNS5_1CILi128EEES8_NS7_ILi64EEEEEENS_6half_tEfNS_4arch4Sm80ELb0ELb0ELb1ELb1ELb1ELb0ELb0ELb0ELi2ELi4ELi4ELi4ELb0EEENS1_24CollectiveEpilogueBwdGQAISA_fSD_Li256ELb1ELb1EEENS1_19SingleTileSchedulerILb1ELb0ELb0ELi128EEEEEEEEEvNT_6ParamsE$_ZN4cute3eso3ESOILb1ELb0EJNS_6LayoutINS_5tupleIJNS3_IJNS_1CILi2EEES5_EEENS3_IJS5_NS4_ILi8EEEEEEEEENS3_IJNS3_IJS5_NS4_ILi4EEEEEENS3_IJNS4_ILi1EEES7_EEEEEEEENS_10ViewEngineIPfEEEEC2ERKSF_RKSI_) ;  /* 0xfffe85d000007944 */ /* 0x004fea0003c3ffff */
[----:B------:R2:W5:Y:S01]  /*1f5c0*/  LDL.64 R8, [R1+0x758] ;  /* 0x0007580001087983 */ /* 0x0005620000100a00 */
[----:B------:R-:W-:-:S03]  /*1f5d0*/  MOV R7, RZ ;  /* 0x000000ff00077202 */ /* 0x000fc60000000f00 */
.L_x_2200:
[----:B-1----:R-:W-:-:S04]  /*1f5e0*/  MOV R2, 0x1f600 ;  /* 0x0001f60000027802 */ /* 0x002fc80000000f00 */
[----:B-12--5:R-:W-:Y:S05]  /*1f5f0*/  CALL.REL.NOINC `($_ZN7cutlass13device_kernelIN5flash19enable_sm80_to_sm89INS1_16FlashAttnBwdSm80INS1_25CollectiveMainloopBwdSm80ILi2ELi2EN4cute5tupleIJNS5_1CILi128EEES8_NS7_ILi64EEEEEENS_6half_tEfNS_4arch4Sm80ELb0ELb0ELb1ELb1ELb1ELb0ELb0ELb0ELi2ELi4ELi4ELi4ELb0EEENS1_24CollectiveEpilogueBwdGQAISA_fSD_Li256ELb1ELb1EEENS1_19SingleTileSchedulerILb1ELb0ELb0ELi128EEEEEEEEEvNT_6ParamsE$_ZZZN5flash25CollectiveMainloopBwdSm80ILi2ELi2EN4cute5tupleIJNS1_1CILi128EEES4_NS3_ILi64EEEEEEN7cutlass6half_tEfNS7_4arch4Sm80ELb0ELb0ELb1ELb1ELb1ELb0ELb0ELb0ELi2ELi4ELi4ELi4ELb0EE3mmaINS_16FlashAttnBwdSm80ISB_NS_24CollectiveEpilogueBwdGQAIS6_fSA_Li256ELb1ELb1EEENS_19SingleTileSchedulerILb1ELb0ELb0ELi128EEEE13SharedStorageENS1_6TensorINS1_11ArrayEngineIfLm32EEENS1_6LayoutINS2_IJNS2_IJNS3_ILi2EEESO_EEESO_NS3_ILi4EEEEEENS2_IJNS2_IJNS3_ILi1EEESO_EEESQ_NS3_ILi8EEEEEEEEEEEEbRKNSB_6ParamsERT0_S12_iNS2_IJiiiEEERT_ENKUliT_E_clIZSC_ISJ_SX_EbS10_S12_S12_iS13_S15_EUlRS16_iE_EEDaiS16_ENKUlvE1_clEv) ;  /* 0x0002d11000007944 */ /* 0x026fea0003c00000 */
[----:B------:R1:W-:Y:S01]  /*1f600*/  STL [R1+0x770], RZ ;  /* 0x000770ff01007387 */ /* 0x0003e20000100800 */
[----:B------:R-:W-:-:S03]  /*1f610*/  MOV R5, RZ ;  /* 0x000000ff00057202 */ /* 0x000fc60000000f00 */
.L_x_2199:
[----:B-1----:R-:W-:-:S04]  /*1f620*/  MOV R12, 0x1f640 ;  /* 0x0001f640000c7802 */ /* 0x002fc80000000f00 */
[----:B-1---5:R-:W-:Y:S05]  /*1f630*/  CALL.REL.NOINC `($_ZN7cutlass13device_kernelIN5flash19enable_sm80_to_sm89INS1_16FlashAttnBwdSm80INS1_25CollectiveMainloopBwdSm80ILi2ELi2EN4cute5tupleIJNS5_1CILi128EEES8_NS7_ILi64EEEEEENS_6half_tEfNS_4arch4Sm80ELb0ELb0ELb1ELb1ELb1ELb0ELb0ELb0ELi2ELi4ELi4ELi4ELb0EEENS1_24CollectiveEpilogueBwdGQAISA_fSD_Li256ELb1ELb1EEENS1_19SingleTileSchedulerILb1ELb0ELb0ELi128EEEEEEEEEvNT_6ParamsE$_ZN4cute3eso3ESOILb0ELb0EJiiEEC2ERKiS4_) ;  /* 0xfffe70d000007944 */ /* 0x022fea0003c3ffff */
        /* <DEDUP_REMOVED lines=17> */
[----:B-1---5:R-:W-:Y:S05]  /*1f750*/  CALL.REL.NOINC `($_ZN7cutlass13device_kernelIN5flash19enable_sm80_to_sm89INS1_16FlashAttnBwdSm80INS1_25CollectiveMainloopBwdSm80ILi2ELi2EN4cute5tupleIJNS5_1CILi128EEES8_NS7_ILi64EEEEEENS_6half_tEfNS_4arch4Sm80ELb0ELb0ELb1ELb1ELb1ELb0ELb0ELb0ELi2ELi4ELi4ELi4ELb0EEENS1_24CollectiveEpilogueBwdGQAISA_fSD_Li256ELb1ELb1EEENS1_19SingleTileSchedulerILb1ELb0ELb0ELi128EEEEEEEEEvNT_6ParamsE$_ZN4cute3eso3ESOILb0ELb0EJiiEEC2ERKiS4_) ;  /* 0xfffe6fb000007944 */ /* 0x022fea0003c3ffff */
        /* <DEDUP_REMOVED lines=19> */
[----:B------:R-:W-:Y:S05]  /*1f890*/  CALL.REL.NOINC `($_ZN7cutlass13device_kernelIN5flash19enable_sm80_to_sm89INS1_16FlashAttnBwdSm80INS1_25CollectiveMainloopBwdSm80ILi2ELi2EN4cute5tupleIJNS5_1CILi128EEES8_NS7_ILi64EEEEEENS_6half_tEfNS_4arch4Sm80ELb0ELb0ELb1ELb1ELb1ELb0ELb0ELb0ELi2ELi4ELi4ELi4ELb0EEENS1_24CollectiveEpilogueBwdGQAISA_fSD_Li256ELb1ELb1EEENS1_19SingleTileSchedulerILb1ELb0ELb0ELi128EEEEEEEEEvNT_6ParamsE$_ZN4cute3eso3ESOILb0ELb0EJiiEEC2ERKiS4_) ;  /* 0xfffe6e7000007944 */ /* 0x000fea0003c3ffff */
        /* <DEDUP_REMOVED lines=17> */
[----:B-1----:R-:W-:Y:S05]  /*1f9b0*/  CALL.REL.NOINC `($_ZN7cutlass13device_kernelIN5flash19enable_sm80_to_sm89INS1_16FlashAttnBwdSm80INS1_25CollectiveMainloopBwdSm80ILi2ELi2EN4cute5tupleIJNS5_1CILi128EEES8_NS7_ILi64EEEEEENS_6half_tEfNS_4arch4Sm80ELb0ELb0ELb1ELb1ELb1ELb0ELb0ELb0ELi2ELi4ELi4ELi4ELb0EEENS1_24CollectiveEpilogueBwdGQAISA_fSD_Li256ELb1ELb1EEENS1_19SingleTileSchedulerILb1ELb0ELb0ELi128EEEEEEEEEvNT_6ParamsE$_ZN4cute3eso3ESOILb0ELb0EJiiEEC2ERKiS4_) ;  /* 0xfffe6d5000007944 */ /* 0x002fea0003c3ffff */
        /* <DEDUP_REMOVED lines=11> */
[----:B-----5:R-:W-:Y:S05]  /*1fa70*/  CALL.REL.NOINC `($_ZN7cutlass13device_kernelIN5flash19enable_sm80_to_sm89INS1_16FlashAttnBwdSm80INS1_25CollectiveMainloopBwdSm80ILi2ELi2EN4cute5tupleIJNS5_1CILi128EEES8_NS7_ILi64EEEEEENS_6half_tEfNS_4arch4Sm80ELb0ELb0ELb1ELb1ELb1ELb0ELb0ELb0ELi2ELi4ELi4ELi4ELb0EEENS1_24CollectiveEpilogueBwdGQAISA_fSD_Li256ELb1ELb1EEENS1_19SingleTileSchedulerILb1ELb0ELb0ELi128EEEEEEEEEvNT_6ParamsE$_ZN4cute3eso3ESOILb0ELb0EJiiEEC2ERKiS4_) ;  /* 0xfffe6c9000007944 */ /* 0x020fea0003c3ffff */
        /* <DEDUP_REMOVED lines=48> */
[----:B--2---:R-:W-:Y:S05]  /*1fd80*/  CALL.REL.NOINC `($_ZN7cutlass13device_kernelIN5flash19enable_sm80_to_sm89INS1_16FlashAttnBwdSm80INS1_25CollectiveMainloopBwdSm80ILi2ELi2EN4cute5tupleIJNS5_1CILi128EEES8_NS7_ILi64EEEEEENS_6half_tEfNS_4arch4Sm80ELb0ELb0ELb1ELb1ELb1ELb0ELb0ELb0ELi2ELi4ELi4ELi4ELb0EEENS1_24CollectiveEpilogueBwdGQAISA_fSD_Li256ELb1ELb1EEENS1_19SingleTileSchedulerILb1ELb0ELb0ELi128EEEEEEEEEvNT_6ParamsE$_ZN4cute3eso3ESOILb1ELb0EJNS_6LayoutINS_5tupleIJNS3_IJNS_1CILi1EEENS4_ILi2EEEEEES6_NS4_ILi8EEEEEENS3_IJNS3_IJS5_S5_EEES6_NS4_ILi4EEEEEEEENS_10ViewEngineIPKN7cutlass5ArrayIfLi2ELb1EEEEEEEC2ERKSD_RKSK_) ;  /* 0xfffe7b3000007944 */ /* 0x004fea0003c3ffff */
[----:B------:R2:W5:Y:S01]  /*1fd90*/  LDL.64 R20, [R8] ;  /* 0x0000000008147983 */ /* 0x0005620000100a00 */
[----:B------:R-:W-:Y:S01]  /*1fda0*/  IMAD.MOV.U32 R16, RZ, RZ, R7 ;  /* 0x000000ffff107224 */ /* 0x000fe200078e0007 */
[----:B-1----:R-:W-:Y:S02]  /*1fdb0*/  MOV R3, R6 ;  /* 0x0000000600037202 */ /* 0x002fe40000000f00 */
[----:B------:R-:W-:Y:S02]  /*1fdc0*/  MOV R14, 0x1fde0 ;  /* 0x0001fde0000e7802 */ /* 0x000fe40000000f00 */
[----:B--2--5:R-:W-:Y:S05]  /*1fdd0*/  CALL.REL.NOINC `($_ZN7cutlass13device_kernelIN5flash19enable_sm80_to_sm89INS1_16FlashAttnBwdSm80INS1_25CollectiveMainloopBwdSm80ILi2ELi2EN4cute5tupleIJNS5_1CILi128EEES8_NS7_ILi64EEEEEENS_6half_tEfNS_4arch4Sm80ELb0ELb0ELb1ELb1ELb1ELb0ELb0ELb0ELi2ELi4ELi4ELi4ELb0EEENS1_24CollectiveEpilogueBwdGQAISA_fSD_Li256ELb1ELb1EEENS1_19SingleTileSchedulerILb1ELb0ELb0ELi128EEEEEEEEEvNT_6ParamsE$_ZN4cute3eso3ESOILb1ELb0EJNS_6LayoutINS_5tupleIJNS3_IJNS_1CILi1EEENS4_ILi2EEEEEES6_NS4_ILi8EEEEEENS3_IJNS3_IJS5_S5_EEES6_NS4_ILi4EEEEEEEENS_10ViewEngineIPN7cutlass5ArrayINSF_6half_tELi2ELb0EEEEEEEC2ERKSD_RKSK_) ;  /* 0xfffe7b3000007944 */ /* 0x024fea0003c3ffff */
[----:B------:R-:W-:Y:S01]  /*1fde0*/  ULDC.64 UR4, c[0x0][0x118] ;  /* 0x0000460000047ab9 */ /* 0x000fe20000000a00 */
[----:B-1----:R1:W5:Y:S04]  /*1fdf0*/  LDL.64 R16, [R8] ;  /* 0x0000000008107983 */ /* 0x0023680000100a00 */
[----:B------:R1:W5:Y:S01]  /*1fe00*/  LD.E.64 R2, [R20.64] ;  /* 0x0000000414027980 */ /* 0x000362000c101b00 */
[----:B------:R-:W-:-:S03]  /*1fe10*/  MOV R14, 0x1fe30 ;  /* 0x0001fe30000e7802 */ /* 0x000fc60000000f00 */
[----:B-1---5:R-:W-:Y:S05]  /*1fe20*/  CALL.REL.NOINC `($_ZN7cutlass13device_kernelIN5flash19enable_sm80_to_sm89INS1_16FlashAttnBwdSm80INS1_25CollectiveMainloopBwdSm80ILi2ELi2EN4cute5tupleIJNS5_1CILi128EEES8_NS7_ILi64EEEEEENS_6half_tEfNS_4arch4Sm80ELb0ELb0ELb1ELb1ELb1ELb0ELb0ELb0ELi2ELi4ELi4ELi4ELb0EEENS1_24CollectiveEpilogueBwdGQAISA_fSD_Li256ELb1ELb1EEENS1_19SingleTileSchedulerILb1ELb0ELb0ELi128EEEEEEEEEvNT_6ParamsE$_ZN73_INTERNAL_e48e4f46_37_flash_bwd_hdim64_fp16_softcap_sm80_cu_3fbc093a_281817__float22half2_rnE6float2) ;  /* 0xfffe903000007944 */ /* 0x022fea0003c3ffff */
[----:B------:R-:W-:Y:S02]  /*1fe30*/  MOV R14, 0x1fe50 ;  /* 0x0001fe50000e7802 */ /* 0x000fe40000000f00 */
[----:B-1----:R-:W-:Y:S05]  /*1fe40*/  CALL.REL.NOINC `($_ZN7cutlass13device_kernelIN5flash19enable_sm80_to_sm89INS1_16FlashAttnBwdSm80INS1_25CollectiveMainloopBwdSm80ILi2ELi2EN4cute5tupleIJNS5_1CILi128EEES8_NS7_ILi64EEEEEENS_6half_tEfNS_4arch4Sm80ELb0ELb0ELb1ELb1ELb1ELb0ELb0ELb0ELi2ELi4ELi4ELi4ELb0EEENS1_24CollectiveEpilogueBwdGQAISA_fSD_Li256ELb1ELb1EEENS1_19SingleTileSchedulerILb1ELb0ELb0ELi128EEEEEEEEEvNT_6ParamsE$_ZN7__half2aSEOKS_) ;  /* 0xfffe906000007944 */ /* 0x002fea0003c3ffff */
[----:B------:R-:W2:Y:S01]  /*1fe50*/  LDL R15, [R1+0x770] ;  /* 0x00077000010f7983 */ /* 0x000ea20000100800 */
[----:B------:R-:W-:Y:S01]  /*1fe60*/  ULDC.64 UR4, c[0x0][0x118] ;  /* 0x0000460000047ab9 */ /* 0x000fe20000000a00 */
[----:B------:R-:W-:-:S02]  /*1fe70*/  MOV R14, 0x1feb0 ;  /* 0x0001feb0000e7802 */ /* 0x000fc40000000f00 */
[----:B--2---:R2:W-:Y:S04]  /*1fe80*/  ST.E [R16.64], R15 ;  /* 0x0000000f10007985 */ /* 0x0045e8000c101904 */
[----:B-1----:R2:W5:Y:S02]  /*1fe90*/  LD.E.64 R2, [R20.64+0x8] ;  /* 0x0000080414027980 */ /* 0x002564000c101b00 */
[----:B--2--5:R-:W-:Y:S05]  /*1fea0*/  CALL.REL.NOINC `($_ZN7cutlass13device_kernelIN5flash19enable_sm80_to_sm89INS1_16FlashAttnBwdSm80INS1_25CollectiveMainloopBwdSm80ILi2ELi2EN4cute5tupleIJNS5_1CILi128EEES8_NS7_ILi64EEEEEENS_6half_tEfNS_4arch4Sm80ELb0ELb0ELb1ELb1ELb1ELb0ELb0ELb0ELi2ELi4ELi4ELi4ELb0EEENS1_24CollectiveEpilogueBwdGQAISA_fSD_Li256ELb1ELb1EEENS1_19SingleTileSchedulerILb1ELb0ELb0ELi128EEEEEEEEEvNT_6ParamsE$_ZN73_INTERNAL_e48e4f46_37_flash_bwd_hdim64_fp16_softcap_sm80_cu_3fbc093a_281817__float22half2_rnE6float2) ;  /* 0xfffe8fb000007944 */ /* 0x024fea0003c3ffff */
[----:B------:R-:W-:Y:S02]  /*1feb0*/  MOV R14, 0x1fed0 ;  /* 0x0001fed0000e7802 */ /* 0x000fe40000000f00 */
[----:B-1----:R-:W-:Y:S05]  /*1fec0*/  CALL.REL.NOINC `($_ZN7cutlass13device_kernelIN5flash19enable_sm80_to_sm89INS1_16FlashAttnBwdSm80INS1_25CollectiveMainloopBwdSm80ILi2ELi2EN4cute5tupleIJNS5_1CILi128EEES8_NS7_ILi64EEEEEENS_6half_tEfNS_4arch4Sm80ELb0ELb0ELb1ELb1ELb1ELb0ELb0ELb0ELi2ELi4ELi4ELi4ELb0EEENS1_24CollectiveEpilogueBwdGQAISA_fSD_Li256ELb1ELb1EEENS1_19SingleTileSchedulerILb1ELb0ELb0ELi128EEEEEEEEEvNT_6ParamsE$_ZN7__half2aSEOKS_) ;  /* 0xfffe8fe000007944 */ /* 0x002fea0003c3ffff */
[----:B------:R-:W2:Y:S01]  /*1fed0*/  LDL R15, [R1+0x770] ;  /* 0x00077000010f7983 */ /* 0x000ea20000100800 */
[----:B------:R-:W-:Y:S01]  /*1fee0*/  ULDC.64 UR4, c[0x0][0x118] ;  /* 0x0000460000047ab9 */ /* 0x000fe20000000a00 */
[----:B------:R-:W-:Y:S02]  /*1fef0*/  MOV R14, 0x1ff30 ;  /* 0x0001ff30000e7802 */ /* 0x000fe40000000f00 */
[----:B--2---:R2:W-:Y:S04]  /*1ff00*/  ST.E [R16.64+0x4], R15 ;  /* 0x0000040f10007985 */ /* 0x0045e8000c101904 */
[----:B-1----:R2:W5:Y:S02]  /*1ff10*/  LD.E.64 R2, [R20.64+0x10] ;  /* 0x0000100414027980 */ /* 0x002564000c101b00 */
[----:B--2--5:R-:W-:Y:S05]  /*1ff20*/  CALL.REL.NOINC `($_ZN7cutlass13device_kernelIN5flash19enable_sm80_to_sm89INS1_16FlashAttnBwdSm80INS1_25CollectiveMainloopBwdSm80ILi2ELi2EN4cute5tupleIJNS5_1CILi128EEES8_NS7_ILi64EEEEEENS_6half_tEfNS_4arch4Sm80ELb0ELb0ELb1ELb1ELb1ELb0ELb0ELb0ELi2ELi4ELi4ELi4ELb0EEENS1_24CollectiveEpilogueBwdGQAISA_fSD_Li256ELb1ELb1EEENS1_19SingleTileSchedulerILb1ELb0ELb0ELi128EEEEEEEEEvNT_6ParamsE$_ZN73_INTERNAL_e48e4f46_37_flash_bwd_hdim64_fp16_softcap_sm80_cu_3fbc093a_281817__float22half2_rnE6float2) ;  /* 0xfffe8f3000007944 */ /* 0x024fea0003c3ffff */
[----:B------:R-:W-:Y:S02]  /*1ff30*/  MOV R14, 0x1ff50 ;  /* 0x0001ff50000e7802 */ /* 0x000fe40000000f00 */
[----:B-1----:R-:W-:Y:S05]  /*1ff40*/  CALL.REL.NOINC `($_ZN7cutlass13device_kernelIN5flash19enable_sm80_to_sm89INS1_16FlashAttnBwdSm80INS1_25CollectiveMainloopBwdSm80ILi2ELi2EN4cute5tupleIJNS5_1CILi128EEES8_NS7_ILi64EEEEEENS_6half_tEfNS_4arch4Sm80ELb0ELb0ELb1ELb1ELb1ELb0ELb0ELb0ELi2ELi4ELi4ELi4ELb0EEENS1_24CollectiveEpilogueBwdGQAISA_fSD_Li256ELb1ELb1EEENS1_19SingleTileSchedulerILb1ELb0ELb0ELi128EEEEEEEEEvNT_6ParamsE$_ZN7__half2aSEOKS_) ;  /* 0xfffe8f6000007944 */ /* 0x002fea0003c3ffff */
[----:B------:R-:W2:Y:S01]  /*1ff50*/  LDL R15, [R1+0x770] ;  /* 0x00077000010f7983 */ /* 0x000ea20000100800 */
[----:B------:R-:W-:Y:S01]  /*1ff60*/  ULDC.64 UR4, c[0x0][0x118] ;  /* 0x0000460000047ab9 */ /* 0x000fe20000000a00 */
[----:B------:R-:W-:-:S02]  /*1ff70*/  MOV R14, 0x1ffb0 ;  /* 0x0001ffb0000e7802 */ /* 0x000fc40000000f00 */
[----:B--2---:R2:W-:Y:S04]  /*1ff80*/  ST.E [R16.64+0x8], R15 ;  /* 0x0000080f10007985 */ /* 0x0045e8000c101904 */
        /* <DEDUP_REMOVED lines=228> */
[----:B-1----:R-:W2:Y:S01]  /*20dd0*/  LDL R3, [R1+0x770] ;  /* 0x0007700001037983 */ /* 0x002ea20000100800 */
[----:B------:R-:W-:Y:S01]  /*20de0*/  ULDC.64 UR4, c[0x0][0x118] ;  /* 0x0000460000047ab9 */ /* 0x000fe20000000a00 */
[----:B------:R-:W-:Y:S01]  /*20df0*/  IMAD.MOV.U32 R2, RZ, RZ, R7 ;  /* 0x000000ffff027224 */ /* 0x000fe200078e0007 */
[----:B------:R-:W-:Y:S02]  /*20e00*/  MOV R7, R6 ;  /* 0x0000000600077202 */ /* 0x000fe40000000f00 */
[----:B------:R-:W-:Y:S01]  /*20e10*/  MOV R6, 0x20e40 ;  /* 0x00020e4000067802 */ /* 0x000fe20000000f00 */
[----:B--2---:R1:W-:Y:S04]  /*20e20*/  ST.E [R16.64+0x7c], R3 ;  /* 0x00007c0310007985 */ /* 0x0043e8000c101904 */
[----:B-1----:R-:W-:Y:S05]  /*20e30*/  CALL.REL.NOINC `($_ZN7cutlass13device_kernelIN5flash19enable_sm80_to_sm89INS1_16FlashAttnBwdSm80INS1_25CollectiveMainloopBwdSm80ILi2ELi2EN4cute5tupleIJNS5_1CILi128EEES8_NS7_ILi64EEEEEENS_6half_tEfNS_4arch4Sm80ELb0ELb0ELb1ELb1ELb1ELb0ELb0ELb0ELi2ELi4ELi4ELi4ELb0EEENS1_24CollectiveEpilogueBwdGQAISA_fSD_Li256ELb1ELb1EEENS1_19SingleTileSchedulerILb1ELb0ELb0ELi128EEEEEEEEEvNT_6ParamsE$_ZN4cute3eso3ESOILb1ELb0EJNS_6LayoutINS_5tupleIJNS3_IJNS_1CILi1EEENS3_IJNS4_ILi4EEENS4_ILi2EEEEEEEEES7_S6_EEENS3_IJNS3_IJNS4_ILi0EEENS3_IJS5_NS4_ILi8EEEEEEEEES6_NS4_ILi16EEEEEEEENS_10ViewEngineIPN7cutlass6half_tEEEEEC2ERKSH_RKSM_) ;  /* 0xfffe69d000007944 */ /* 0x002fea0003c3ffff */
[----:B------:R2:W5:Y:S04]  /*20e40*/  LDL.64 R16, [R61+0xb8] ;  /* 0x0000b8003d107983 */ /* 0x0005680000100a00 */
[----:B-1----:R2:W5:Y:S01]  /*20e50*/  LDL.64 R2, [R8] ;  /* 0x0000000008027983 */ /* 0x0025620000100a00 */
[----:B------:R-:W-:-:S03]  /*20e60*/  MOV R14, 0x20e80 ;  /* 0x00020e80000e7802 */ /* 0x000fc60000000f00 */
[----:B--2--5:R-:W-:Y:S05]  /*20e70*/  CALL.REL.NOINC `($_ZN7cutlass13device_kernelIN5flash19enable_sm80_to_sm89INS1_16FlashAttnBwdSm80INS1_25CollectiveMainloopBwdSm80ILi2ELi2EN4cute5tupleIJNS5_1CILi128EEES8_NS7_ILi64EEEEEENS_6half_tEfNS_4arch4Sm80ELb0ELb0ELb1ELb1ELb1ELb0ELb0ELb0ELi2ELi4ELi4ELi4ELb0EEENS1_24CollectiveEpilogueBwdGQAISA_fSD_Li256ELb1ELb1EEENS1_19SingleTileSchedulerILb1ELb0ELb0ELi128EEEEEEEEEvNT_6ParamsE$_ZN4cute3eso3ESOILb1ELb0EJNS_6LayoutINS_5tupleIJNS3_IJNS_1CILi1EEENS3_IJNS4_ILi2EEES6_EEEEEES6_NS4_ILi4EEEEEENS3_IJNS3_IJNS4_ILi0EEENS3_IJS5_S9_EEEEEES6_NS4_ILi8EEEEEEEENS_10ViewEngineIPjEEEEC2ERKSG_RKSJ_) ;  /* 0xfffe695000007944 */ /* 0x024fea0003c3ffff */
[----:B------:R-:W-:Y:S01]  /*20e80*/  ULDC.64 UR4, c[0x0][0x118] ;  /* 0x0000460000047ab9 */ /* 0x000fe20000000a00 */
[----:B------:R2:W5:Y:S04]  /*20e90*/  LDL.64 R14, [R8] ;  /* 0x00000000080e7983 */ /* 0x0005680000100a00 */
[----:B------:R-:W3:Y:S04]  /*20ea0*/  LD.E R18, [R16.64] ;  /* 0x0000000410127980 */ /* 0x000ee8000c101900 */
[----:B-1----:R-:W4:Y:S01]  /*20eb0*/  LD.E R6, [R16.64+0x4] ;  /* 0x0000040410067980 */ /* 0x002f22000c101900 */
[----:B------:R-:W-:-:S03]  /*20ec0*/  MOV R2, 0x20f00 ;  /* 0x00020f0000027802 */ /* 0x000fc60000000f00 */
[----:B---3--:R2:W-:Y:S04]  /*20ed0*/  STL [R1+0x794], R18 ;  /* 0x0007941201007387 */ /* 0x0085e80000100800 */
[----:B----4-:R2:W-:Y:S02]  /*20ee0*/  STL [R1+0x798], R6 ;  /* 0x0007980601007387 */ /* 0x0105e40000100800 */
[----:B--2--5:R-:W-:Y:S05]  /*20ef0*/  CALL.REL.NOINC `($_ZN7cutlass13device_kernelIN5flash19enable_sm80_to_sm89INS1_16FlashAttnBwdSm80INS1_25CollectiveMainloopBwdSm80ILi2ELi2EN4cute5tupleIJNS5_1CILi128EEES8_NS7_ILi64EEEEEENS_6half_tEfNS_4arch4Sm80ELb0ELb0ELb1ELb1ELb1ELb0ELb0ELb0ELi2ELi4ELi4ELi4ELb0EEENS1_24CollectiveEpilogueBwdGQAISA_fSD_Li256ELb1ELb1EEENS1_19SingleTileSchedulerILb1ELb0ELb0ELi128EEEEEEEEEvNT_6ParamsE$_ZZN4cute6upcastILi2ENS_5tupleIJNS1_IJNS_1CILi1EEENS1_IJNS2_ILi2EEES4_S4_EEEEEES4_NS1_IJS4_S4_EEEEEENS1_IJNS1_IJNS2_ILi0EEENS1_IJS3_NS2_ILi512EEEiEEEEEENS2_ILi4096EEENS1_IJiNS2_ILi8192EEEEEEEEEEEDaRKT0_RKT1_ENKUlRKT_RKT0_E_clIS6_SC_EEDaSP_SS_) ;  /* 0xfffe8a7000007944 */ /* 0x024fea0003c3ffff */
[----:B------:R1:W5:Y:S01]  /*20f00*/  LDL R2, [R1+0x798] ;  /* 0x0007980001027983 */ /* 0x0003620000100800 */
[----:B------:R-:W-:-:S03]  /*20f10*/  MOV R18, 0x20f30 ;  /* 0x00020f3000127802 */ /* 0x000fc60000000f00 */
[----:B-1---5:R-:W-:Y:S05]  /*20f20*/  CALL.REL.NOINC `($_ZN7cutlass13device_kernelIN5flash19enable_sm80_to_sm89INS1_16FlashAttnBwdSm80INS1_25CollectiveMainloopBwdSm80ILi2ELi2EN4cute5tupleIJNS5_1CILi128EEES8_NS7_ILi64EEEEEENS_6half_tEfNS_4arch4Sm80ELb0ELb0ELb1ELb1ELb1ELb0ELb0ELb0ELi2ELi4ELi4ELi4ELb0EEENS1_24CollectiveEpilogueBwdGQAISA_fSD_Li256ELb1ELb1EEENS1_19SingleTileSchedulerILb1ELb0ELb0ELi128EEEEEEEEEvNT_6ParamsE$_ZZN4cute6upcastILi2ENS_5tupleIJNS1_IJNS_1CILi1EEENS1_IJNS2_ILi2EEES4_S4_EEEEEES4_NS1_IJS4_S4_EEEEEENS1_IJNS1_IJNS2_ILi0EEENS1_IJS3_NS2_ILi512EEEiEEEEEENS2_ILi4096EEENS1_IJiNS2_ILi8192EEEEEEEEEEEDaRKT0_RKT1_ENKUlRKT_RKT0_E_clIS7_SF_EEDaSP_SS_) ;  /* 0xfffe8aa000007944 */ /* 0x022fea0003c3ffff */
[----:B------:R1:W-:Y:S01]  /*20f30*/  STL [R1+0x750], R2 ;  /* 0x0007500201007387 */ /* 0x0003e20000100800 */
[----:B------:R-:W-:-:S03]  /*20f40*/  MOV R18, 0x20f60 ;  /* 0x00020f6000127802 */ /* 0x000fc60000000f00 */
[----:B-1----:R-:W-:Y:S05]  /*20f50*/  CALL.REL.NOINC `($_ZN7cutlass13device_kernelIN5flash19enable_sm80_to_sm89INS1_16FlashAttnBwdSm80INS1_25CollectiveMainloopBwdSm80ILi2ELi2EN4cute5tupleIJNS5_1CILi128EEES8_NS7_ILi64EEEEEENS_6half_tEfNS_4arch4Sm80ELb0ELb0ELb1ELb1ELb1ELb0ELb0ELb0ELi2ELi4ELi4ELi4ELb0EEENS1_24CollectiveEpilogueBwdGQAISA_fSD_Li256ELb1ELb1EEENS1_19SingleTileSchedulerILb1ELb0ELb0ELi128EEEEEEEEEvNT_6ParamsE$_ZN4cute3eso3ESOILb0ELb0EJNS_5tupleIJNS_1CILi0EEENS2_IJNS3_ILi1EEENS3_ILi256EEEiEEEEEENS3_ILi2048EEENS2_IJiNS3_ILi4096EEEEEEEEC2ERKS8_RKS9_RKSB_) ;  /* 0xfffe4be000007944 */ /* 0x002fea0003c3ffff */
[----:B------:R2:W5:Y:S04]  /*20f60*/  LDL R21, [R8] ;  /* 0x0000000008157983 */ /* 0x0005680000100800 */
[----:B-1----:R2:W5:Y:S01]  /*20f70*/  LDL R3, [R8+0x4] ;  /* 0x0000040008037983 */ /* 0x0025620000100800 */
[----:B------:R-:W-:-:S03]  /*20f80*/  MOV R18, 0x20fa0 ;  /* 0x00020fa000127802 */ /* 0x000fc60000000f00 */
[----:B--2--5:R-:W-:Y:S05]  /*20f90*/  CALL.REL.NOINC `($_ZN7cutlass13device_kernelIN5flash19enable_sm80_to_sm89INS1_16FlashAttnBwdSm80INS1_25CollectiveMainloopBwdSm80ILi2ELi2EN4cute5tupleIJNS5_1CILi128EEES8_NS7_ILi64EEEEEENS_6half_tEfNS_4arch4Sm80ELb0ELb0ELb1ELb1ELb1ELb0ELb0ELb0ELi2ELi4ELi4ELi4ELb0EEENS1_24CollectiveEpilogueBwdGQAISA_fSD_Li256ELb1ELb1EEENS1_19SingleTileSchedulerILb1ELb0ELb0ELi128EEEEEEEEEvNT_6ParamsE$_ZN4cute5tupleIJNS0_IJNS0_IJNS_1CILi1EEENS0_IJS2_NS1_ILi2EEES3_EEEEEES3_NS0_IJS3_S3_EEEEEENS0_IJNS0_IJNS1_ILi0EEENS0_IJS2_NS1_ILi256EEEiEEEEEENS1_ILi2048EEENS0_IJiNS1_ILi4096EEEEEEEEEEEC2ERKS7_RKSF_) ;  /* 0xfffe782000007944 */ /* 0x024fea0003c3ffff */
[----:B------:R2:W5:Y:S04]  /*20fa0*/  LDL R7, [R8] ;  /* 0x0000000008077983 */ /* 0x0005680000100800 */
[----:B------:R2:W5:Y:S01]  /*20fb0*/  LDL R6, [R8+0x4] ;  /* 0x0000040008067983 */ /* 0x0005620000100800 */
[----:B-1----:R-:W-:-:S03]  /*20fc0*/  MOV R2, 0x20fe0 ;  /* 0x00020fe000027802 */ /* 0x002fc60000000f00 */
[----:B--2--5:R-:W-:Y:S05]  /*20fd0*/  CALL.REL.NOINC `($_ZN7cutlass13device_kernelIN5flash19enable_sm80_to_sm89INS1_16FlashAttnBwdSm80INS1_25CollectiveMainloopBwdSm80ILi2ELi2EN4cute5tupleIJNS5_1CILi128EEES8_NS7_ILi64EEEEEENS_6half_tEfNS_4arch4Sm80ELb0ELb0ELb1ELb1ELb1ELb0ELb0ELb0ELi2ELi4ELi4ELi4ELb0EEENS1_24CollectiveEpilogueBwdGQAISA_fSD_Li256ELb1ELb1EEENS1_19SingleTileSchedulerILb1ELb0ELb0ELi128EEEEEEEEEvNT_6ParamsE$_ZZN4cute7flattenINS_5tupleIJNS1_IJNS_1CILi0EEENS1_IJNS2_ILi1EEENS2_ILi512EEEiEEEEEENS2_ILi4096EEENS1_IJiNS2_ILi8192EEEEEEEEEEEDaRKT_ENKUlRKT_E_clIS7_EEDaSH_) ;  /* 0xfffe8a4000007944 */ /* 0x024fea0003c3ffff */
[----:B------:R-:W-:Y:S02]  /*20fe0*/  MOV R2, 0x21000 ;  /* 0x0002100000027802 */ /* 0x000fe40000000f00 */
[----:B------:R-:W-:Y:S05]  /*20ff0*/  CALL.REL.NOINC `($_ZN7cutlass13device_kernelIN5flash19enable_sm80_to_sm89INS1_16FlashAttnBwdSm80INS1_25CollectiveMainloopBwdSm80ILi2ELi2EN4cute5tupleIJNS5_1CILi128EEES8_NS7_ILi64EEEEEENS_6half_tEfNS_4arch4Sm80ELb0ELb0ELb1ELb1ELb1ELb0ELb0ELb0ELi2ELi4ELi4ELi4ELb0EEENS1_24CollectiveEpilogueBwdGQAISA_fSD_Li256ELb1ELb1EEENS1_19SingleTileSchedulerILb1ELb0ELb0ELi128EEEEEEEEEvNT_6ParamsE$_ZZN4cute7flattenINS_5tupleIJNS1_IJNS_1CILi0EEENS1_IJNS2_ILi1EEENS2_ILi512EEEiEEEEEENS2_ILi4096EEENS1_IJiNS2_ILi8192EEEEEEEEEEEDaRKT_ENKUlRKT_E_clISA_EEDaSH_) ;  /* 0xfffe8a4000007944 */ /* 0x000fea0003c3ffff */
[----:B------:R-:W-:Y:S02]  /*21000*/  MOV R2, 0x21020 ;  /* 0x0002102000027802 */ /* 0x000fe40000000f00 */
[----:B------:R-:W-:Y:S05]  /*21010*/  CALL.REL.NOINC `($_ZN7cutlass13device_kernelIN5flash19enable_sm80_to_sm89INS1_16FlashAttnBwdSm80INS1_25CollectiveMainloopBwdSm80ILi2ELi2EN4cute5tupleIJNS5_1CILi128EEES8_NS7_ILi64EEEEEENS_6half_tEfNS_4arch4Sm80ELb0ELb0ELb1ELb1ELb1ELb0ELb0ELb0ELi2ELi4ELi4ELi4ELb0EEENS1_24CollectiveEpilogueBwdGQAISA_fSD_Li256ELb1ELb1EEENS1_19SingleTileSchedulerILb1ELb0ELb0ELi128EEEEEEEEEvNT_6ParamsE$_ZZN4cute12filter_tupleINS_5tupleIJNS1_IJNS_1CILi0EEENS1_IJNS2_ILi1EEENS2_ILi512EEEiEEEEEENS2_ILi4096EEENS1_IJiNS2_ILi8192EEEEEEEEEZNS_7flattenISB_EEDaRKT_EUlRKT_E_EEDaSF_OT0_ENKUlDpSI_E_clIJNS1_IJS3_S4_S5_iEEENS1_IJS8_EEESA_EEEDaSM_) ;  /* 0xfffe7f2000007944 */ /* 0x000fea0003c3ffff */
[----:B------:R-:W-:Y:S02]  /*21020*/  ULDC.64 UR4, c[0x0][0x118] ;  /* 0x0000460000047ab9 */ /* 0x000fe40000000a00 */
[----:B------:R1:W5:Y:S01]  /*21030*/  LD.E.64 R2, [R16.64+0x8] ;  /* 0x0000080410027980 */ /* 0x000362000c101b00 */
[----:B------:R-:W-:-:S02]  /*21040*/  MOV R38, R69 ;  /* 0x0000004500267202 */ /* 0x000fc40000000f00 */
[----:B------:R-:W-:Y:S02]  /*21050*/  MOV R46, 0x21070 ;  /* 0x00021070002e7802 */ /* 0x000fe40000000f00 */
[----:B-1---5:R-:W-:Y:S05]  /*21060*/  CALL.REL.NOINC `($_ZN7cutlass13device_kernelIN5flash19enable_sm80_to_sm89INS1_16FlashAttnBwdSm80INS1_25CollectiveMainloopBwdSm80ILi2ELi2EN4cute5tupleIJNS5_1CILi128EEES8_NS7_ILi64EEEEEENS_6half_tEfNS_4arch4Sm80ELb0ELb0ELb1ELb1ELb1ELb0ELb0ELb0ELi2ELi4ELi4ELi4ELb0EEENS1_24CollectiveEpilogueBwdGQAISA_fSD_Li256ELb1ELb1EEENS1_19SingleTileSchedulerILb1ELb0ELb0ELi128EEEEEEEEEvNT_6ParamsE$_ZN4cute8smem_ptrIPN7cutlass6half_tEECI1NS_12iter_adaptorIS3_S4_EEES3_) ;  /* 0xfffe7ce000007944 */ /* 0x022fea0003c3ffff */
[----:B-1----:R1:W5:Y:S01]  /*21070*/  LDL.64 R2, [R8] ;  /* 0x0000000008027983 */ /* 0x0023620000100a00 */
[----:B------:R-:W-:-:S03]  /*21080*/  MOV R18, 0x210a0 ;  /* 0x000210a000127802 */ /* 0x000fc60000000f00 */
[----:B-1---5:R-:W-:Y:S05]  /*21090*/  CALL.REL.NOINC `($_ZN7cutlass13device_kernelIN5flash19enable_sm80_to_sm89INS1_16FlashAttnBwdSm80INS1_25CollectiveMainloopBwdSm80ILi2ELi2EN4cute5tupleIJNS5_1CILi128EEES8_NS7_ILi64EEEEEENS_6half_tEfNS_4arch4Sm80ELb0ELb0ELb1ELb1ELb1ELb0ELb0ELb0ELi2ELi4ELi4ELi4ELb0EEENS1_24CollectiveEpilogueBwdGQAISA_fSD_Li256ELb1ELb1EEENS1_19SingleTileSchedulerILb1ELb0ELb0ELi128EEEEEEEEEvNT_6ParamsE$_ZN4cute8smem_ptrIPjECI1NS_12iter_adaptorIS1_S2_EEES1_) ;  /* 0xfffe7d7000007944 */ /* 0x022fea0003c3ffff */
[----:B------:R-:W2:Y:S01]  /*210a0*/  LDL.64 R20, [R8] ;  /* 0x0000000008147983 */ /* 0x000ea20000100a00 */
[----:B-1----:R-:W-:Y:S01]  /*210b0*/  IMAD.MOV.U32 R2, RZ, RZ, R7 ;  /* 0x000000ffff027224 */ /* 0x002fe200078e0007 */
[----:B------:R-:W-:Y:S02]  /*210c0*/  MOV R3, R6 ;  /* 0x0000000600037202 */ /* 0x000fe40000000f00 */
[----:B------:R-:W-:Y:S01]  /*210d0*/  MOV R16, 0x21100 ;  /* 0x0002110000107802 */ /* 0x000fe20000000f00 */
[----:B--2---:R1:W-:Y:S04]  /*210e0*/  STL.64 [R1+0x750], R20 ;  /* 0x0007501401007387 */ /* 0x0043e80000100a00 */
[----:B-1----:R-:W-:Y:S05]  /*210f0*/  CALL.REL.NOINC `($_ZN7cutlass13device_kernelIN5flash19enable_sm80_to_sm89INS1_16FlashAttnBwdSm80INS1_25CollectiveMainloopBwdSm80ILi2ELi2EN4cute5tupleIJNS5_1CILi128EEES8_NS7_ILi64EEEEEENS_6half_tEfNS_4arch4Sm80ELb0ELb0ELb1ELb1ELb1ELb0ELb0ELb0ELi2ELi4ELi4ELi4ELb0EEENS1_24CollectiveEpilogueBwdGQAISA_fSD_Li256ELb1ELb1EEENS1_19SingleTileSchedulerILb1ELb0ELb0ELi128EEEEEEEEEvNT_6ParamsE$_ZN4cute3eso3ESOILb0ELb0EJNS_6LayoutINS_5tupleIJNS3_IJNS_1CILi1EEENS3_IJS5_NS4_ILi2EEES6_EEEEEES6_NS3_IJS6_S6_EEEEEENS3_IJNS3_IJNS4_ILi0EEENS3_IJS5_NS4_ILi256EEEiEEEEEENS4_ILi2048EEENS3_IJiNS4_ILi4096EEEEEEEEEEENS_10ViewEngineINS_8smem_ptrIPjEEEEEEC2ERKSJ_RKSO_) ;  /* 0xfffe4d8000007944 */ /* 0x002fea0003c3ffff */
        /* <DEDUP_REMOVED lines=84> */
[----:B----4-:R-:W-:Y:S05]  /*21640*/  CALL.REL.NOINC `($_ZN7cutlass13device_kernelIN5flash19enable_sm80_to_sm89INS1_16FlashAttnBwdSm80INS1_25CollectiveMainloopBwdSm80ILi2ELi2EN4cute5tupleIJNS5_1CILi128EEES8_NS7_ILi64EEEEEENS_6half_tEfNS_4arch4Sm80ELb0ELb0ELb1ELb1ELb1ELb0ELb0ELb0ELi2ELi4ELi4ELi4ELb0EEENS1_24CollectiveEpilogueBwdGQAISA_fSD_Li256ELb1ELb1EEENS1_19SingleTileSchedulerILb1ELb0ELb0ELi128EEEEEEEEEvNT_6ParamsE$_ZN4cute3eso3ESOILb1ELb0EJNS_6LayoutINS_5tupleIJNS3_IJNS_1CILi1EEENS4_ILi2EEEEEES6_NS4_ILi8EEEEEENS3_IJNS3_IJS5_S5_EEES6_NS4_ILi4EEEEEEEENS_10ViewEngineIPKN7cutlass5ArrayIfLi2ELb1EEEEEEEC2ERKSD_RKSK_) ;  /* 0xfffe627000007944 */ /* 0x010fea0003c3ffff */
[----:B------:R2:W5:Y:S01]  /*21650*/  LDL.64 R20, [R8] ;  /* 0x0000000008147983 */ /* 0x0005620000100a00 */
[----:B------:R-:W-:Y:S01]  /*21660*/  IMAD.MOV.U32 R16, RZ, RZ, R6 ;  /* 0x000000ffff107224 */ /* 0x000fe200078e0006 */
[----:B-1----:R-:W-:-:S02]  /*21670*/  MOV R3, R7 ;  /* 0x0000000700037202 */ /* 0x002fc40000000f00 */
        /* <DEDUP_REMOVED lines=11> */
[----:B------:R-:W-:Y:S02]  /*21730*/  MOV R14, 0x21770 ;  /* 0x00021770000e7802 */ /* 0x000fe40000000f00 */
[----:B--2---:R2:W-:Y:S04]  /*21740*/  ST.E [R16.64], R15 ;  /* 0x0000000f10007985 */ /* 0x0045e8000c101904 */
        /* <DEDUP_REMOVED lines=244> */
[----:B-1----:R-:W2:Y:S01]  /*22690*/  LDL R3, [R1+0x770] ;  /* 0x0007700001037983 */ /* 0x002ea20000100800 */
[----:B------:R-:W-:Y:S01]  /*226a0*/  ULDC.64 UR4, c[0x0][0x118] ;  /* 0x0000460000047ab9 */ /* 0x000fe20000000a00 */
[----:B------:R-:W-:-:S02]  /*226b0*/  MOV R2, R6 ;  /* 0x0000000600027202 */ /* 0x000fc40000000f00 */
[----:B------:R-:W-:Y:S01]  /*226c0*/  MOV R6, 0x22700 ;  /* 0x0002270000067802 */ /* 0x000fe20000000f00 */
[----:B--2---:R1:W-:Y:S04]  /*226d0*/  ST.E [R16.64+0x7c], R3 ;  /* 0x00007c0310007985 */ /* 0x0043e8000c101904 */
[----:B------:R-:W-:Y:S06]  /*226e0*/  BAR.SYNC.DEFER_BLOCKING 0x0 ;  /* 0x0000000000007b1d */ /* 0x000fec0000010000 */
[----:B-1----:R-:W-:Y:S05]  /*226f0*/  CALL.REL.NOINC `($_ZN7cutlass13device_kernelIN5flash19enable_sm80_to_sm89INS1_16FlashAttnBwdSm80INS1_25CollectiveMainloopBwdSm80ILi2ELi2EN4cute5tupleIJNS5_1CILi128EEES8_NS7_ILi64EEEEEENS_6half_tEfNS_4arch4Sm80ELb0ELb0ELb1ELb1ELb1ELb0ELb0ELb0ELi2ELi4ELi4ELi4ELb0EEENS1_24CollectiveEpilogueBwdGQAISA_fSD_Li256ELb1ELb1EEENS1_19SingleTileSchedulerILb1ELb0ELb0ELi128EEEEEEEEEvNT_6ParamsE$_ZN4cute3eso3ESOILb1ELb0EJNS_6LayoutINS_5tupleIJNS3_IJNS_1CILi1EEENS3_IJNS4_ILi4EEENS4_ILi2EEEEEEEEES7_S6_EEENS3_IJNS3_IJNS4_ILi0EEENS3_IJS5_NS4_ILi8EEEEEEEEES6_NS4_ILi16EEEEEEEENS_10ViewEngineIPN7cutlass6half_tEEEEEC2ERKSH_RKSM_) ;  /* 0xfffe511000007944 */ /* 0x002fea0003c3ffff */
[----:B------:R2:W5:Y:S04]  /*22700*/  LDL.64 R16, [R61+0xc0] ;  /* 0x0000c0003d107983 */ /* 0x0005680000100a00 */
[----:B-1----:R2:W5:Y:S01]  /*22710*/  LDL.64 R2, [R8] ;  /* 0x0000000008027983 */ /* 0x0025620000100a00 */
[----:B------:R-:W-:-:S03]  /*22720*/  MOV R14, 0x22740 ;  /* 0x00022740000e7802 */ /* 0x000fc60000000f00 */
[----:B--2--5:R-:W-:Y:S05]  /*22730*/  CALL.REL.NOINC `($_ZN7cutlass13device_kernelIN5flash19enable_sm80_to_sm89INS1_16FlashAttnBwdSm80INS1_25CollectiveMainloopBwdSm80ILi2ELi2EN4cute5tupleIJNS5_1CILi128EEES8_NS7_ILi64EEEEEENS_6half_tEfNS_4arch4Sm80ELb0ELb0ELb1ELb1ELb1ELb0ELb0ELb0ELi2ELi4ELi4ELi4ELb0EEENS1_24CollectiveEpilogueBwdGQAISA_fSD_Li256ELb1ELb1EEENS1_19SingleTileSchedulerILb1ELb0ELb0ELi128EEEEEEEEEvNT_6ParamsE$_ZN4cute3eso3ESOILb1ELb0EJNS_6LayoutINS_5tupleIJNS3_IJNS_1CILi1EEENS3_IJNS4_ILi2EEES6_EEEEEES6_NS4_ILi4EEEEEENS3_IJNS3_IJNS4_ILi0EEENS3_IJS5_S9_EEEEEES6_NS4_ILi8EEEEEEEENS_10ViewEngineIPjEEEEC2ERKSG_RKSJ_) ;  /* 0xfffe509000007944 */ /* 0x024fea0003c3ffff */
[----:B------:R-:W-:Y:S01]  /*22740*/  ULDC.64 UR4, c[0x0][0x118] ;  /* 0x0000460000047ab9 */ /* 0x000fe20000000a00 */
[----:B-1----:R1:W5:Y:S04]  /*22750*/  LDL.64 R6, [R8] ;  /* 0x0000000008067983 */ /* 0x0023680000100a00 */
[----:B------:R-:W2:Y:S04]  /*22760*/  LD.E R18, [R16.64] ;  /* 0x0000000410127980 */ /* 0x000ea8000c101900 */
[----:B------:R-:W3:Y:S01]  /*22770*/  LD.E R14, [R16.64+0x4] ;  /* 0x00000404100e7980 */ /* 0x000ee2000c101900 */
[----:B------:R-:W-:-:S03]  /*22780*/  MOV R2, 0x227c0 ;  /* 0x000227c000027802 */ /* 0x000fc60000000f00 */
[----:B--2---:R1:W-:Y:S04]  /*22790*/  STL [R1+0x794], R18 ;  /* 0x0007941201007387 */ /* 0x0043e80000100800 */
[----:B---3--:R1:W-:Y:S02]  /*227a0*/  STL [R1+0x798], R14 ;  /* 0x0007980e01007387 */ /* 0x0083e40000100800 */
[----:B-1---5:R-:W-:Y:S05]  /*227b0*/  CALL.REL.NOINC `($_ZN7cutlass13device_kernelIN5flash19enable_sm80_to_sm89INS1_16FlashAttnBwdSm80INS1_25CollectiveMainloopBwdSm80ILi2ELi2EN4cute5tupleIJNS5_1CILi128EEES8_NS7_ILi64EEEEEENS_6half_tEfNS_4arch4Sm80ELb0ELb0ELb1ELb1ELb1ELb0ELb0ELb0ELi2ELi4ELi4ELi4ELb0EEENS1_24CollectiveEpilogueBwdGQAISA_fSD_Li256ELb1ELb1EEENS1_19SingleTileSchedulerILb1ELb0ELb0ELi128EEEEEEEEEvNT_6ParamsE$_ZZN4cute6upcastILi2ENS_5tupleIJNS1_IJNS_1CILi1EEENS1_IJNS2_ILi2EEES4_S4_EEEEEES4_NS1_IJS4_S4_EEEEEENS1_IJNS1_IJNS2_ILi0EEENS1_IJS3_NS2_ILi512EEEiEEEEEENS2_ILi4096EEENS1_IJiNS2_ILi8192EEEEEEEEEEEDaRKT0_RKT1_ENKUlRKT_RKT0_E_clIS6_SC_EEDaSP_SS_) ;  /* 0xfffe71b000007944 */ /* 0x022fea0003c3ffff */
        /* <DEDUP_REMOVED lines=108> */
[----:B-1---5:R-:W-:Y:S05]  /*22e80*/  CALL.REL.NOINC `($_ZN7cutlass13device_kernelIN5flash19enable_sm80_to_sm89INS1_16FlashAttnBwdSm80INS1_25CollectiveMainloopBwdSm80ILi2ELi2EN4cute5tupleIJNS5_1CILi128EEES8_NS7_ILi64EEEEEENS_6half_tEfNS_4arch4Sm80ELb0ELb0ELb1ELb1ELb1ELb0ELb0ELb0ELi2ELi4ELi4ELi4ELb0EEENS1_24CollectiveEpilogueBwdGQAISA_fSD_Li256ELb1ELb1EEENS1_19SingleTileSchedulerILb1ELb0ELb0ELi128EEEEEEEEEvNT_6ParamsE$_ZN4cute8smem_ptrIPN7cutlass6half_tEECI1NS_12iter_adaptorIS3_S4_EEES3_) ;  /* 0xfffe5ec000007944 */ /* 0x022fea0003c3ffff */
[----:B-1----:R1:W5:Y:S01]  /*22e90*/  LDL.64 R2, [R8] ;  /* 0x0000000008027983 */ /* 0x0023620000100a00 */
[----:B------:R-:W-:-:S03]  /*22ea0*/  MOV R6, 0x22ec0 ;  /* 0x00022ec000067802 */ /* 0x000fc60000000f00 */
[----:B-1---5:R-:W-:Y:S05]  /*22eb0*/  CALL.REL.NOINC `($_ZN7cutlass13device_kernelIN5flash19enable_sm80_to_sm89INS1_16FlashAttnBwdSm80INS1_25CollectiveMainloopBwdSm80ILi2ELi2EN4cute5tupleIJNS5_1CILi128EEES8_NS7_ILi64EEEEEENS_6half_tEfNS_4arch4Sm80ELb0ELb0ELb1ELb1ELb1ELb0ELb0ELb0ELi2ELi4ELi4ELi4ELb0EEENS1_24CollectiveEpilogueBwdGQAISA_fSD_Li256ELb1ELb1EEENS1_19SingleTileSchedulerILb1ELb0ELb0ELi128EEEEEEEEEvNT_6ParamsE$_ZN4cute3eso3ESOILb1ELb0EJNS_14ComposedLayoutINS_7SwizzleILi3ELi3ELi3EEENS_1CILj0EEENS_6LayoutINS_5tupleIJNS5_ILi64EEENS5_ILi128EEEEEENS8_IJNS5_ILi1EEES9_EEEEEEENS_10ViewEngineINS_8smem_ptrIPN7cutlass6half_tEEEEEEEC2ERKSF_RKSM_) ;  /* 0xfffe3f6000007944 */ /* 0x022fea0003c3ffff */
[----:B-1----:R1:W5:Y:S01]  /*22ec0*/  LDL.64 R2, [R1+0x758] ;  /* 0x0007580001027983 */ /* 0x0023620000100a00 */
[----:B------:R-:W-:-:S03]  /*22ed0*/  MOV R6, 0x22ef0 ;  /* 0x00022ef000067802 */ /* 0x000fc60000000f00 */
[----:B-1---5:R-:W-:Y:S05]  /*22ee0*/  CALL.REL.NOINC `($_ZN7cutlass13device_kernelIN5flash19enable_sm80_to_sm89INS1_16FlashAttnBwdSm80INS1_25CollectiveMainloopBwdSm80ILi2ELi2EN4cute5tupleIJNS5_1CILi128EEES8_NS7_ILi64EEEEEENS_6half_tEfNS_4arch4Sm80ELb0ELb0ELb1ELb1ELb1ELb0ELb0ELb0ELi2ELi4ELi4ELi4ELb0EEENS1_24CollectiveEpilogueBwdGQAISA_fSD_Li256ELb1ELb1EEENS1_19SingleTileSchedulerILb1ELb0ELb0ELi128EEEEEEEEEvNT_6ParamsE$_ZN4cute3eso3ESOILb1ELb0EJNS_14ComposedLayoutINS_7SwizzleILi3ELi3ELi3EEENS_1CILj0EEENS_6LayoutINS_5tupleIJNS8_IJNS8_IJNS5_ILi4EEENS5_ILi8EEEEEENS8_IJNS5_ILi2EEENS5_ILi1EEEEEEEEENS8_IJNS8_IJSC_SC_EEESB_EEEEEENS8_IJNS8_IJNS8_IJNS5_ILi128EEESD_EEENS8_IJSA_NS5_ILi0EEEEEEEEENS8_IJNS8_IJNS5_ILi64EEENS5_ILi512EEEEEENS8_IJNS5_ILi16EEENS5_ILi1024EEEEEEEEEEEEEEEENS_10ViewEngineINS_8smem_ptrIPN7cutlass6half_tEEEEEEEC2ERKSX_RKS14_) ;  /* 0xfffe3fb000007944 */ /* 0x022fea0003c3ffff */
        /* <DEDUP_REMOVED lines=31> */
[----:B------:R-:W-:Y:S02]  /*230e0*/  MOV R3, R4 ;  /* 0x0000000400037202 */ /* 0x000fe40000000f00 */
[----:B------:R-:W-:Y:S02]  /*230f0*/  MOV R4, 0x23110 ;  /* 0x0002311000047802 */ /* 0x000fe40000000f00 */
[----:B------:R-:W-:Y:S05]  /*23100*/  CALL.REL.NOINC `($_ZN7cutlass13device_kernelIN5flash19enable_sm80_to_sm89INS1_16FlashAttnBwdSm80INS1_25CollectiveMainloopBwdSm80ILi2ELi2EN4cute5tupleIJNS5_1CILi128EEES8_NS7_ILi64EEEEEENS_6half_tEfNS_4arch4Sm80ELb0ELb0ELb1ELb1ELb1ELb0ELb0ELb0ELi2ELi4ELi4ELi4ELb0EEENS1_24CollectiveEpilogueBwdGQAISA_fSD_Li256ELb1ELb1EEENS1_19SingleTileSchedulerILb1ELb0ELb0ELi128EEEEEEEEEvNT_6ParamsE$_ZZN4cute13to_mixed_bitsINS_5tupleIJNS1_IJNS_1CILi4EEENS2_ILi8EEEEEENS2_ILi2EEENS2_ILi1EEEEEENS1_IJNS1_IJNS2_ILi128EEENS2_ILi0EEEEEES4_SA_EEENS1_IJNS1_IJiiEEEiSA_EEEEEDaRKT_RKT0_RKT1_ENKUlRKT_RKT0_RKT1_E_clIS5_SB_SD_EEDaSQ_ST_SW_) ;  /* 0xfffe612000007944 */ /* 0x000fea0003c3ffff */
[----:B------:R-:W-:Y:S02]  /*23110*/  MOV R6, 0x23130 ;  /* 0x0002313000067802 */ /* 0x000fe40000000f00 */
[----:B------:R-:W-:Y:S05]  /*23120*/  CALL.REL.NOINC `($_ZN7cutlass13device_kernelIN5flash19enable_sm80_to_sm89INS1_16FlashAttnBwdSm80INS1_25CollectiveMainloopBwdSm80ILi2ELi2EN4cute5tupleIJNS5_1CILi128EEES8_NS7_ILi64EEEEEENS_6half_tEfNS_4arch4Sm80ELb0ELb0ELb1ELb1ELb1ELb0ELb0ELb0ELi2ELi4ELi4ELi4ELb0EEENS1_24CollectiveEpilogueBwdGQAISA_fSD_Li256ELb1ELb1EEENS1_19SingleTileSchedulerILb1ELb0ELb0ELi128EEEEEEEEEvNT_6ParamsE$_ZZN4cute13to_mixed_bitsINS_5tupleIJNS1_IJNS_1CILi4EEENS2_ILi8EEEEEENS2_ILi2EEENS2_ILi1EEEEEENS1_IJNS1_IJNS2_ILi128EEENS2_ILi0EEEEEES4_SA_EEENS1_IJNS1_IJiiEEEiSA_EEEEEDaRKT_RKT0_RKT1_ENKUlRKT_RKT0_RKT1_E_clIS6_S4_iEEDaSQ_ST_SW_) ;  /* 0xfffe614000007944 */ /* 0x000fea0003c3ffff */
[----:B------:R-:W-:Y:S02]  /*23130*/  MOV R5, R4 ;  /* 0x0000000400057202 */ /* 0x000fe40000000f00 */
[----:B------:R-:W-:Y:S02]  /*23140*/  MOV R4, 0x23160 ;  /* 0x0002316000047802 */ /* 0x000fe40000000f00 */
[----:B------:R-:W-:Y:S05]  /*23150*/  CALL.REL.NOINC `($_ZN7cutlass13device_kernelIN5flash19enable_sm80_to_sm89INS1_16FlashAttnBwdSm80INS1_25CollectiveMainloopBwdSm80ILi2ELi2EN4cute5tupleIJNS5_1CILi128EEES8_NS7_ILi64EEEEEENS_6half_tEfNS_4arch4Sm80ELb0ELb0ELb1ELb1ELb1ELb0ELb0ELb0ELi2ELi4ELi4ELi4ELb0EEENS1_24CollectiveEpilogueBwdGQAISA_fSD_Li256ELb1ELb1EEENS1_19SingleTileSchedulerILb1ELb0ELb0ELi128EEEEEEEEEvNT_6ParamsE$_ZZN4cute13to_mixed_bitsINS_5tupleIJNS1_IJNS_1CILi4EEENS2_ILi8EEEEEENS2_ILi2EEENS2_ILi1EEEEEENS1_IJNS1_IJNS2_ILi128EEENS2_ILi0EEEEEES4_SA_EEENS1_IJNS1_IJiiEEEiSA_EEEEEDaRKT_RKT0_RKT1_ENKUlDpRKT_E_clIJNS_9MixedBitsILj0ELj384EEENSU_ILj0ELj8EEENS2_ILj0EEEEEEDaSR_) ;  /* 0xfffe609000007944 */ /* 0x000fea0003c3ffff */
        /* <DEDUP_REMOVED lines=13> */
[----:B-1----:R-:W-:Y:S05]  /*23230*/  CALL.REL.NOINC `($_ZN7cutlass13device_kernelIN5flash19enable_sm80_to_sm89INS1_16FlashAttnBwdSm80INS1_25CollectiveMainloopBwdSm80ILi2ELi2EN4cute5tupleIJNS5_1CILi128EEES8_NS7_ILi64EEEEEENS_6half_tEfNS_4arch4Sm80ELb0ELb0ELb1ELb1ELb1ELb0ELb0ELb0ELi2ELi4ELi4ELi4ELb0EEENS1_24CollectiveEpilogueBwdGQAISA_fSD_Li256ELb1ELb1EEENS1_19SingleTileSchedulerILb1ELb0ELb0ELi128EEEEEEEEEvNT_6ParamsE$_ZN4cute3eso3ESOILb1ELb0EJNS_1CILi8EEEiiEEC2ERKS3_RKiS8_) ;  /* 0xfffe3f4000007944 */ /* 0x002fea0003c3ffff */
[----:B-1----:R1:W5:Y:S01]  /*23240*/  LDL.64 R2, [R1+0x758] ;  /* 0x0007580001027983 */ /* 0x0023620000100a00 */
[----:B------:R-:W-:Y:S01]  /*23250*/  IMAD.MOV.U32 R5, RZ, RZ, 0x48 ;  /* 0x00000048ff057424 */ /* 0x000fe200078e00ff */
[----:B------:R-:W-:Y:S01]  /*23260*/  LOP3.LUT P0, RZ, R6, 0x8, RZ, 0xc0, !PT ;  /* 0x0000000806ff7812 */ /* 0x000fe2000780c0ff */
[----:B------:R-:W-:Y:S01]  /*23270*/  IMAD.MOV.U32 R81, RZ, RZ, R60 ;  /* 0x000000ffff517224 */ /* 0x000fe200078e003c */
[----:B------:R-:W-:-:S02]  /*23280*/  MOV R26, 0x232b0 ;  /* 0x000232b0001a7802 */ /* 0x000fc40000000f00 */
[----:B------:R-:W-:-:S04]  /*23290*/  SEL R5, R5, 0x38, !P0 ;  /* 0x0000003805057807 */ /* 0x000fc80004000000 */
[----:B-1---5:R-:W-:Y:S05]  /*232a0*/  CALL.REL.NOINC `($_ZN7cutlass13device_kernelIN5flash19enable_sm80_to_sm89INS1_16FlashAttnBwdSm80INS1_25CollectiveMainloopBwdSm80ILi2ELi2EN4cute5tupleIJNS5_1CILi128EEES8_NS7_ILi64EEEEEENS_6half_tEfNS_4arch4Sm80ELb0ELb0ELb1ELb1ELb1ELb0ELb0ELb0ELi2ELi4ELi4ELi4ELb0EEENS1_24CollectiveEpilogueBwdGQAISA_fSD_Li256ELb1ELb1EEENS1_19SingleTileSchedulerILb1ELb0ELb0ELi128EEEEEEEEEvNT_6ParamsE$_ZN4cute3eso3ESOILb0ELb1EJiNS_1CILi144EEENS2_ILi288EEEEEC2ERKiRKS3_RKS4_) ;  /* 0xfffe388000007944 */ /* 0x022fea0003c3ffff */
[----:B------:R-:W2:Y:S01]  /*232b0*/  LDL R16, [R1+0x758] ;  /* 0x0007580001107983 */ /* 0x000ea20000100800 */
[----:B------:R-:W-:Y:S01]  /*232c0*/  IMAD.MOV.U32 R81, RZ, RZ, R60 ;  /* 0x000000ffff517224 */ /* 0x000fe200078e003c */
[----:B-1----:R-:W-:Y:S02]  /*232d0*/  MOV R4, R10 ;  /* 0x0000000a00047202 */ /* 0x002fe40000000f00 */
[----:B------:R-:W-:Y:S01]  /*232e0*/  MOV R26, 0x23310 ;  /* 0x00023310001a7802 */ /* 0x000fe20000000f00 */
[----:B--2---:R1:W-:Y:S04]  /*232f0*/  STL [R1+0x790], R16 ;  /* 0x0007901001007387 */ /* 0x0043e80000100800 */
[----:B-1----:R-:W-:Y:S05]  /*23300*/  CALL.REL.NOINC `($_ZN7cutlass13device_kernelIN5flash19enable_sm80_to_sm89INS1_16FlashAttnBwdSm80INS1_25CollectiveMainloopBwdSm80ILi2ELi2EN4cute5tupleIJNS5_1CILi128EEES8_NS7_ILi64EEEEEENS_6half_tEfNS_4arch4Sm80ELb0ELb0ELb1ELb1ELb1ELb0ELb0ELb0ELi2ELi4ELi4ELi4ELb0EEENS1_24CollectiveEpilogueBwdGQAISA_fSD_Li256ELb1ELb1EEENS1_19SingleTileSchedulerILb1ELb0ELb0ELi128EEEEEEEEEvNT_6ParamsE$_ZN4cute3eso3ESOILb1ELb0EJNS_1CILi1EEENS_5tupleIJNS2_ILi8EEEiiEEENS2_ILi64EEENS4_IJiNS2_ILi144EEENS2_ILi288EEEEEENS2_ILi512EEEEEC2ERKS3_RKS6_RKS7_RKSA_RKSB_) ;  /* 0xfffe3c1000007944 */ /* 0x002fea0003c3ffff */
[----:B-1----:R1:W5:Y:S04]  /*23310*/  LDL R5, [R1+0x760] ;  /* 0x0007600001057983 */ /* 0x0023680000100800 */
[----:B------:R1:W5:Y:S01]  /*23320*/  LDL.64 R2, [R1+0x758] ;  /* 0x0007580001027983 */ /* 0x0003620000100a00 */
[----:B------:R-:W-:-:S02]  /*23330*/  MOV R81, R60 ;  /* 0x0000003c00517202 */ /* 0x000fc40000000f00 */
[----:B------:R-:W-:Y:S02]  /*23340*/  MOV R26, 0x23360 ;  /* 0x00023360001a7802 */ /* 0x000fe40000000f00 */
[----:B-1---5:R-:W-:Y:S05]  /*23350*/  CALL.REL.NOINC `($_ZN7cutlass13device_kernelIN5flash19enable_sm80_to_sm89INS1_16FlashAttnBwdSm80INS1_25CollectiveMainloopBwdSm80ILi2ELi2EN4cute5tupleIJNS5_1CILi128EEES8_NS7_ILi64EEEEEENS_6half_tEfNS_4arch4Sm80ELb0ELb0ELb1ELb1ELb1ELb0ELb0ELb0ELi2ELi4ELi4ELi4ELb0EEENS1_24CollectiveEpilogueBwdGQAISA_fSD_Li256ELb1ELb1EEENS1_19SingleTileSchedulerILb1ELb0ELb0ELi128EEEEEEEEEvNT_6ParamsE$_ZN4cute5tupleIJNS0_IJNS_1CILi8EEENS0_IJNS1_ILi2EEES3_S3_EEENS1_ILi1EEES4_S5_EEENS0_IJS5_NS0_IJS2_iiEEENS1_ILi64EEENS0_IJiNS1_ILi144EEENS1_ILi288EEEEEENS1_ILi512EEEEEEEEC2ERKS6_RKSD_) ;  /* 0xfffe586000007944 */ /* 0x022fea0003c3ffff */
[----:B------:R2:W5:Y:S04]  /*23360*/  LDL R16, [R1+0x760] ;  /* 0x0007600001107983 */ /* 0x0005680000100800 */
[----:B-1----:R2:W5:Y:S01]  /*23370*/  LDL.64 R2, [R1+0x758] ;  /* 0x0007580001027983 */ /* 0x0025620000100a00 */
[----:B------:R-:W-:-:S03]  /*23380*/  MOV R4, 0x233a0 ;  /* 0x000233a000047802 */ /* 0x000fc60000000f00 */
[----:B--2--5:R-:W-:Y:S05]  /*23390*/  CALL.REL.NOINC `($_ZN7cutlass13device_kernelIN5flash19enable_sm80_to_sm89INS1_16FlashAttnBwdSm80INS1_25CollectiveMainloopBwdSm80ILi2ELi2EN4cute5tupleIJNS5_1CILi128EEES8_NS7_ILi64EEEEEENS_6half_tEfNS_4arch4Sm80ELb0ELb0ELb1ELb1ELb1ELb0ELb0ELb0ELi2ELi4ELi4ELi4ELb0EEENS1_24CollectiveEpilogueBwdGQAISA_fSD_Li256ELb1ELb1EEENS1_19SingleTileSchedulerILb1ELb0ELb0ELi128EEEEEEEEEvNT_6ParamsE$_ZZN4cute7flattenINS_5tupleIJNS_1CILi1EEENS1_IJNS2_ILi8EEEiiEEENS2_ILi64EEENS1_IJiNS2_ILi144EEENS2_ILi288EEEEEENS2_ILi512EEEEEEEEDaRKT_ENKUlRKT_E_clIS5_EEDaSH_) ;  /* 0xfffe66c000007944 */ /* 0x024fea0003c3ffff */
[----:B------:R-:W-:Y:S02]  /*233a0*/  MOV R3, R16 ;  /* 0x0000001000037202 */ /* 0x000fe40000000f00 */
[----:B------:R-:W-:Y:S02]  /*233b0*/  MOV R4, 0x233d0 ;  /* 0x000233d000047802 */ /* 0x000fe40000000f00 */
[----:B------:R-:W-:Y:S05]  /*233c0*/  CALL.REL.NOINC `($_ZN7cutlass13device_kernelIN5flash19enable_sm80_to_sm89INS1_16FlashAttnBwdSm80INS1_25CollectiveMainloopBwdSm80ILi2ELi2EN4cute5tupleIJNS5_1CILi128EEES8_NS7_ILi64EEEEEENS_6half_tEfNS_4arch4Sm80ELb0ELb0ELb1ELb1ELb1ELb0ELb0ELb0ELi2ELi4ELi4ELi4ELb0EEENS1_24CollectiveEpilogueBwdGQAISA_fSD_Li256ELb1ELb1EEENS1_19SingleTileSchedulerILb1ELb0ELb0ELi128EEEEEEEEEvNT_6ParamsE$_ZZN4cute7flattenINS_5tupleIJNS_1CILi1EEENS1_IJNS2_ILi8EEEiiEEENS2_ILi64EEENS1_IJiNS2_ILi144EEENS2_ILi288EEEEEENS2_ILi512EEEEEEEEDaRKT_ENKUlRKT_E_clIS9_EEDaSH_) ;  /* 0xfffe66d000007944 */ /* 0x000fea0003c3ffff */
[----:B------:R-:W-:Y:S02]  /*233d0*/  MOV R4, R2 ;  /* 0x0000000200047202 */ /* 0x000fe40000000f00 */
[----:B------:R-:W-:Y:S02]  /*233e0*/  MOV R2, 0x23400 ;  /* 0x0002340000027802 */ /* 0x000fe40000000f00 */
[----:B------:R-:W-:Y:S05]  /*233f0*/  CALL.REL.NOINC `($_ZN7cutlass13device_kernelIN5flash19enable_sm80_to_sm89INS1_16FlashAttnBwdSm80INS1_25CollectiveMainloopBwdSm80ILi2ELi2EN4cute5tupleIJNS5_1CILi128EEES8_NS7_ILi64EEEEEENS_6half_tEfNS_4arch4Sm80ELb0ELb0ELb1ELb1ELb1ELb0ELb0ELb0ELi2ELi4ELi4ELi4ELb0EEENS1_24CollectiveEpilogueBwdGQAISA_fSD_Li256ELb1ELb1EEENS1_19SingleTileSchedulerILb1ELb0ELb0ELi128EEEEEEEEEvNT_6ParamsE$_ZZN4cute12filter_tupleINS_5tupleIJNS_1CILi1EEENS1_IJNS2_ILi8EEEiiEEENS2_ILi64EEENS1_IJiNS2_ILi144EEENS2_ILi288EEEEEENS2_ILi512EEEEEEZNS_7flattenISB_EEDaRKT_EUlRKT_E_EEDaSF_OT0_ENKUlDpSI_E_clIJNS1_IJS3_EEES5_NS1_IJS6_EEES9_NS1_IJSA_EEEEEEDaSM_) ;  /* 0xfffe5cb000007944 */ /* 0x000fea0003c3ffff */
[----:B------:R-:W-:Y:S02]  /*23400*/  MOV R81, R60 ;  /* 0x0000003c00517202 */ /* 0x000fe40000000f00 */
[----:B------:R-:W-:-:S02]  /*23410*/  MOV R26, 0x23430 ;  /* 0x00023430001a7802 */ /* 0x000fc40000000f00 */
[----:B------:R-:W-:Y:S05]  /*23420*/  CALL.REL.NOINC `($_ZN7cutlass13device_kernelIN5flash19enable_sm80_to_sm89INS1_16FlashAttnBwdSm80INS1_25CollectiveMainloopBwdSm80ILi2ELi2EN4cute5tupleIJNS5_1CILi128EEES8_NS7_ILi64EEEEEENS_6half_tEfNS_4arch4Sm80ELb0ELb0ELb1ELb1ELb1ELb0ELb0ELb0ELi2ELi4ELi4ELi4ELb0EEENS1_24CollectiveEpilogueBwdGQAISA_fSD_Li256ELb1ELb1EEENS1_19SingleTileSchedulerILb1ELb0ELb0ELi128EEEEEEEEEvNT_6ParamsE$_ZN4cute3eso3ESOILb0ELb1EJiNS_1CILi144EEENS2_ILi512EEEEEC2ERKiRKS3_RKS4_) ;  /* 0xfffe375000007944 */ /* 0x000fea0003c3ffff */
[----:B------:R-:W2:Y:S01]  /*23430*/  LDL R16, [R1+0x758] ;  /* 0x0007580001107983 */ /* 0x000ea20000100800 */
[----:B-1----:R-:W-:Y:S01]  /*23440*/  IMAD.MOV.U32 R2, RZ, RZ, R12 ;  /* 0x000000ffff027224 */ /* 0x002fe200078e000c */
[----:B------:R-:W-:-:S02]  /*23450*/  MOV R81, R60 ;  /* 0x0000003c00517202 */ /* 0x000fc40000000f00 */
[----:B------:R-:W-:Y:S01]  /*23460*/  MOV R34, 0x23490 ;  /* 0x0002349000227802 */ /* 0x000fe20000000f00 */
[----:B--2---:R1:W-:Y:S04]  /*23470*/  STL [R1+0x11ec], R16 ;  /* 0x0011ec1001007387 */ /* 0x0043e80000100800 */
[----:B-1----:R-:W-:Y:S05]  /*23480*/  CALL.REL.NOINC `($_ZN7cutlass13device_kernelIN5flash19enable_sm80_to_sm89INS1_16FlashAttnBwdSm80INS1_25CollectiveMainloopBwdSm80ILi2ELi2EN4cute5tupleIJNS5_1CILi128EEES8_NS7_ILi64EEEEEENS_6half_tEfNS_4arch4Sm80ELb0ELb0ELb1ELb1ELb1ELb0ELb0ELb0ELi2ELi4ELi4ELi4ELb0EEENS1_24CollectiveEpilogueBwdGQAISA_fSD_Li256ELb1ELb1EEENS1_19SingleTileSchedulerILb1ELb0ELb0ELi128EEEEEEEEEvNT_6ParamsE$_ZN4cute3eso3ESOILb0ELb0EJiiNS_1CILi144EEENS2_ILi512EEEEEC2ERKiS7_RKS3_RKS4_) ;  /* 0xfffe32f000007944 */ /* 0x002fea0003c3ffff */
[----:B-1----:R-:W2:Y:S01]  /*23490*/  LDL.64 R2, [R1+0x758] ;  /* 0x0007580001027983 */ /* 0x002ea20000100a00 */
[----:B------:R-:W-:Y:S01]  /*234a0*/  IMAD.MOV.U32 R12, RZ, RZ, R11 ;  /* 0x000000ffff0c7224 */ /* 0x000fe200078e000b */
[----:B------:R-:W-:Y:S01]  /*234b0*/  MOV R5, R19 ;  /* 0x0000001300057202 */ /* 0x000fe20000000f00 */
[----:B------:R-:W-:Y:S01]  /*234c0*/  IMAD.MOV.U32 R82, RZ, RZ, R60 ;  /* 0x000000ffff527224 */ /* 0x000fe200078e003c */
[----:B------:R-:W-:Y:S01]  /*234d0*/  MOV R26, 0x23500 ;  /* 0x00023500001a7802 */ /* 0x000fe20000000f00 */
[----:B--2---:R1:W-:Y:S04]  /*234e0*/  STL.64 [R1+0x788], R2 ;  /* 0x0007880201007387 */ /* 0x0043e80000100a00 */
[----:B-1----:R-:W-:Y:S05]  /*234f0*/  CALL.REL.NOINC `($_ZN7cutlass13device_kernelIN5flash19enable_sm80_to_sm89INS1_16FlashAttnBwdSm80INS1_25CollectiveMainloopBwdSm80ILi2ELi2EN4cute5tupleIJNS5_1CILi128EEES8_NS7_ILi64EEEEEENS_6half_tEfNS_4arch4Sm80ELb0ELb0ELb1ELb1ELb1ELb0ELb0ELb0ELi2ELi4ELi4ELi4ELb0EEENS1_24CollectiveEpilogueBwdGQAISA_fSD_Li256ELb1ELb1EEENS1_19SingleTileSchedulerILb1ELb0ELb0ELi128EEEEEEEEEvNT_6ParamsE$_ZN4cute3eso3ESOILb0ELb0EJiiiNS_1CILi144EEENS2_ILi512EEEEEC2ERKiS7_S7_RKS3_RKS4_) ;  /* 0xfffe341000007944 */ /* 0x002fea0003c3ffff */
        /* <DEDUP_REMOVED lines=9> */
[----:B-1----:R-:W-:Y:S05]  /*23590*/  CALL.REL.NOINC `($_ZN7cutlass13device_kernelIN5flash19enable_sm80_to_sm89INS1_16FlashAttnBwdSm80INS1_25CollectiveMainloopBwdSm80ILi2ELi2EN4cute5tupleIJNS5_1CILi128EEES8_NS7_ILi64EEEEEENS_6half_tEfNS_4arch4Sm80ELb0ELb0ELb1ELb1ELb1ELb0ELb0ELb0ELi2ELi4ELi4ELi4ELb0EEENS1_24CollectiveEpilogueBwdGQAISA_fSD_Li256ELb1ELb1EEENS1_19SingleTileSchedulerILb1ELb0ELb0ELi128EEEEEEEEEvNT_6ParamsE$_ZN4cute3eso3ESOILb1ELb0EJNS_1CILi8EEEiiiNS2_ILi144EEENS2_ILi512EEEEEC2ERKS3_RKiSA_SA_RKS4_RKS5_) ;  /* 0xfffe3c5000007944 */ /* 0x002fea0003c3ffff */
        /* <DEDUP_REMOVED lines=8> */
[----:B-1----:R-:W-:Y:S05]  /*23620*/  CALL.REL.NOINC `($_ZN7cutlass13device_kernelIN5flash19enable_sm80_to_sm89INS1_16FlashAttnBwdSm80INS1_25CollectiveMainloopBwdSm80ILi2ELi2EN4cute5tupleIJNS5_1CILi128EEES8_NS7_ILi64EEEEEENS_6half_tEfNS_4arch4Sm80ELb0ELb0ELb1ELb1ELb1ELb0ELb0ELb0ELi2ELi4ELi4ELi4ELb0EEENS1_24CollectiveEpilogueBwdGQAISA_fSD_Li256ELb1ELb1EEENS1_19SingleTileSchedulerILb1ELb0ELb0ELi128EEEEEEEEEvNT_6ParamsE$_ZN4cute3eso3ESOILb1ELb0EJNS_1CILi1EEEiiiNS2_ILi144EEENS2_ILi512EEEEEC2ERKS3_RKiSA_SA_RKS4_RKS5_) ;  /* 0xfffe39f000007944 */ /* 0x002fea0003c3ffff */
[----:B-1----:R1:W5:Y:S04]  /*23630*/  LDL R5, [R1+0x760] ;  /* 0x0007600001057983 */ /* 0x0023680000100800 */
[----:B------:R1:W5:Y:S01]  /*23640*/  LDL.64 R2, [R1+0x758] ;  /* 0x0007580001027983 */ /* 0x0003620000100a00 */
[----:B------:R-:W-:-:S02]  /*23650*/  MOV R83, R60 ;  /* 0x0000003c00537202 */ /* 0x000fc40000000f00 */
[----:B------:R-:W-:Y:S02]  /*23660*/  MOV R12, 0x23680 ;  /* 0x00023680000c7802 */ /* 0x000fe40000000f00 */
[----:B-1---5:R-:W-:Y:S05]  /*23670*/  CALL.REL.NOINC `($_ZN7cutlass13device_kernelIN5flash19enable_sm80_to_sm89INS1_16FlashAttnBwdSm80INS1_25CollectiveMainloopBwdSm80ILi2ELi2EN4cute5tupleIJNS5_1CILi128EEES8_NS7_ILi64EEEEEENS_6half_tEfNS_4arch4Sm80ELb0ELb0ELb1ELb1ELb1ELb0ELb0ELb0ELi2ELi4ELi4ELi4ELb0EEENS1_24CollectiveEpilogueBwdGQAISA_fSD_Li256ELb1ELb1EEENS1_19SingleTileSchedulerILb1ELb0ELb0ELi128EEEEEEEEEvNT_6ParamsE$_ZN4cute5tupleIJNS0_IJNS_1CILi16EEENS1_ILi2EEES3_S3_NS1_ILi4EEES3_EEENS0_IJNS1_ILi1EEEiiiNS1_ILi144EEENS1_ILi512EEEEEEEEC2ERKS5_RKS9_) ;  /* 0xfffe549000007944 */ /* 0x022fea0003c3ffff */
        /* <DEDUP_REMOVED lines=8> */
[----:B-1----:R-:W-:Y:S05]  /*23700*/  CALL.REL.NOINC `($_ZN7cutlass13device_kernelIN5flash19enable_sm80_to_sm89INS1_16FlashAttnBwdSm80INS1_25CollectiveMainloopBwdSm80ILi2ELi2EN4cute5tupleIJNS5_1CILi128EEES8_NS7_ILi64EEEEEENS_6half_tEfNS_4arch4Sm80ELb0ELb0ELb1ELb1ELb1ELb0ELb0ELb0ELi2ELi4ELi4ELi4ELb0EEENS1_24CollectiveEpilogueBwdGQAISA_fSD_Li256ELb1ELb1EEENS1_19SingleTileSchedulerILb1ELb0ELb0ELi128EEEEEEEEEvNT_6ParamsE$_ZZN4cute6detail16composition_implINS_5tupleIJNS_1CILi16EEENS3_ILi2EEES5_S5_NS3_ILi4EEES5_EEENS2_IJNS3_ILi1EEEiiiNS3_ILi144EEENS3_ILi512EEEEEENS2_IJNS2_IJS5_S5_EEES6_NS3_ILi8EEEEEENS2_IJNS2_IJNS3_ILi64EEESA_EEES4_NS3_ILi1024EEEEEEEEDaRKT_RKT0_RKT1_RKT2_ENKUlRKT_RKT0_E_clISC_SG_EEDaSX_S10_) ;  /* 0xfffe600000007944 */ /* 0x002fea0003c3ffff */
[----:B------:R-:W-:Y:S02]  /*23710*/  MOV R2, R69 ;  /* 0x0000004500027202 */ /* 0x000fe40000000f00 */
[----:B------:R-:W-:-:S02]  /*23720*/  MOV R12, 0x23740 ;  /* 0x00023740000c7802 */ /* 0x000fc40000000f00 */
[----:B-----5:R-:W-:Y:S05]  /*23730*/  CALL.REL.NOINC `($_ZN7cutlass13device_kernelIN5flash19enable_sm80_to_sm89INS1_16FlashAttnBwdSm80INS1_25CollectiveMainloopBwdSm80ILi2ELi2EN4cute5tupleIJNS5_1CILi128EEES8_NS7_ILi64EEEEEENS_6half_tEfNS_4arch4Sm80ELb0ELb0ELb1ELb1ELb1ELb0ELb0ELb0ELi2ELi4ELi4ELi4ELb0EEENS1_24CollectiveEpilogueBwdGQAISA_fSD_Li256ELb1ELb1EEENS1_19SingleTileSchedulerILb1ELb0ELb0ELi128EEEEEEEEEvNT_6ParamsE$_ZZN4cute6detail16composition_implINS_5tupleIJNS_1CILi16EEENS3_ILi2EEES5_S5_NS3_ILi4EEES5_EEENS2_IJNS3_ILi1EEEiiiNS3_ILi144EEENS3_ILi512EEEEEENS2_IJNS2_IJS5_S5_EEES6_NS3_ILi8EEEEEENS2_IJNS2_IJNS3_ILi64EEESA_EEES4_NS3_ILi1024EEEEEEEEDaRKT_RKT0_RKT1_RKT2_ENKUlRKT_RKT0_E_clIS6_S4_EEDaSX_S10_) ;  /* 0xfffe5f7000007944 */ /* 0x020fea0003c3ffff */
[----:B-----5:R2:W-:Y:S01]  /*23740*/  STL.64 [R1+0x770], R2 ;  /* 0x0007700201007387 */ /* 0x0205e20000100a00 */
[----:B------:R-:W-:Y:S01]  /*23750*/  IMAD.MOV.U32 R12, RZ, RZ, R4 ;  /* 0x000000ffff0c7224 */ /* 0x000fe200078e0004 */
[----:B------:R-:W-:Y:S01]  /*23760*/  MOV R81, R60 ;  /* 0x0000003c00517202 */ /* 0x000fe20000000f00 */
[----:B------:R-:W-:Y:S01]  /*23770*/  IMAD.MOV.U32 R82, RZ, RZ, R59 ;  /* 0x000000ffff527224 */ /* 0x000fe200078e003b */
[----:B------:R-:W-:-:S02]  /*23780*/  MOV R4, 0x237a0 ;  /* 0x000237a000047802 */ /* 0x000fc40000000f00 */
[----:B-12---:R-:W-:Y:S05]  /*23790*/  CALL.REL.NOINC `($_ZN7cutlass13device_kernelIN5flash19enable_sm80_to_sm89INS1_16FlashAttnBwdSm80INS1_25CollectiveMainloopBwdSm80ILi2ELi2EN4cute5tupleIJNS5_1CILi128EEES8_NS7_ILi64EEEEEENS_6half_tEfNS_4arch4Sm80ELb0ELb0ELb1ELb1ELb1ELb0ELb0ELb0ELi2ELi4ELi4ELi4ELb0EEENS1_24CollectiveEpilogueBwdGQAISA_fSD_Li256ELb1ELb1EEENS1_19SingleTileSchedulerILb1ELb0ELb0ELi128EEEEEEEEEvNT_6ParamsE$_ZN4cute3eso3ESOILb0ELb0EJNS_5tupleIJiNS_1CILi512EEEEEENS2_IJiiEEENS3_ILi1024EEEEEC2ERKS5_RKS6_RKS7_) ;  /* 0xfffe25e000007944 */ /* 0x006fea0003c3ffff */
[----:B------:R2:W5:Y:S04]  /*237a0*/  LDL R5, [R1+0x760] ;  /* 0x0007600001057983 */ /* 0x0005680000100800 */
[----:B-1----:R2:W5:Y:S01]  /*237b0*/  LDL.64 R2, [R1+0x758] ;  /* 0x0007580001027983 */ /* 0x0025620000100a00 */
[----:B------:R-:W-:-:S02]  /*237c0*/  MOV R81, R60 ;  /* 0x0000003c00517202 */ /* 0x000fc40000000f00 */
[----:B------:R-:W-:Y:S02]  /*237d0*/  MOV R12, 0x237f0 ;  /* 0x000237f0000c7802 */ /* 0x000fe40000000f00 */
[----:B--2--5:R-:W-:Y:S05]  /*237e0*/  CALL.REL.NOINC `($_ZN7cutlass13device_kernelIN5flash19enable_sm80_to_sm89INS1_16FlashAttnBwdSm80INS1_25CollectiveMainloopBwdSm80ILi2ELi2EN4cute5tupleIJNS5_1CILi128EEES8_NS7_ILi64EEEEEENS_6half_tEfNS_4arch4Sm80ELb0ELb0ELb1ELb1ELb1ELb0ELb0ELb0ELi2ELi4ELi4ELi4ELb0EEENS1_24CollectiveEpilogueBwdGQAISA_fSD_Li256ELb1ELb1EEENS1_19SingleTileSchedulerILb1ELb0ELb0ELi128EEEEEEEEEvNT_6ParamsE$_ZN4cute5tupleIJNS0_IJNS0_IJNS_1CILi2EEES2_EEES3_NS1_ILi8EEEEEENS0_IJNS0_IJiNS1_ILi512EEEEEENS0_IJiiEEENS1_ILi1024EEEEEEEEC2ERKS5_RKSA_) ;  /* 0xfffe50a000007944 */ /* 0x024fea0003c3ffff */
        /* <DEDUP_REMOVED lines=9> */
[----:B-1---5:R-:W-:Y:S05]  /*23880*/  CALL.REL.NOINC `($_ZN7cutlass13device_kernelIN5flash19enable_sm80_to_sm89INS1_16FlashAttnBwdSm80INS1_25CollectiveMainloopBwdSm80ILi2ELi2EN4cute5tupleIJNS5_1CILi128EEES8_NS7_ILi64EEEEEENS_6half_tEfNS_4arch4Sm80ELb0ELb0ELb1ELb1ELb1ELb0ELb0ELb0ELi2ELi4ELi4ELi4ELb0EEENS1_24CollectiveEpilogueBwdGQAISA_fSD_Li256ELb1ELb1EEENS1_19SingleTileSchedulerILb1ELb0ELb0ELi128EEEEEEEEEvNT_6ParamsE$_ZN4cute3eso3ESOILb0ELb0EJNS_6LayoutINS_5tupleIJNS3_IJNS_1CILi2EEES5_EEES6_NS4_ILi8EEEEEENS3_IJNS3_IJiNS4_ILi512EEEEEENS3_IJiiEEENS4_ILi1024EEEEEEEEjEEC2ERKSE_RKj) ;  /* 0xfffe281000007944 */ /* 0x022fea0003c3ffff */
[----:B-1----:R-:W2:Y:S04]  /*23890*/  LDL.64 R6, [R1+0x760] ;  /* 0x0007600001067983 */ /* 0x002ea80000100a00 */
[----:B------:R1:W5:Y:S01]  /*238a0*/  LDL.64 R4, [R1+0x758] ;  /* 0x0007580001047983 */ /* 0x0003620000100a00 */
[----:B------:R-:W-:Y:S02]  /*238b0*/  MOV R38, R60 ;  /* 0x0000003c00267202 */ /* 0x000fe40000000f00 */
[----:B------:R-:W-:Y:S01]  /*238c0*/  MOV R46, 0x238f0 ;  /* 0x000238f0002e7802 */ /* 0x000fe20000000f00 */
[----:B--2---:R-:W-:-:S04]  /*238d0*/  IMAD.WIDE.U32 R2, R7, 0x2, R14 ;  /* 0x0000000207027825 */ /* 0x004fc800078e000e */
[----:B-1---5:R-:W-:Y:S05]  /*238e0*/  CALL.REL.NOINC `($_ZN7cutlass13device_kernelIN5flash19enable_sm80_to_sm89INS1_16FlashAttnBwdSm80INS1_25CollectiveMainloopBwdSm80ILi2ELi2EN4cute5tupleIJNS5_1CILi128EEES8_NS7_ILi64EEEEEENS_6half_tEfNS_4arch4Sm80ELb0ELb0ELb1ELb1ELb1ELb0ELb0ELb0ELi2ELi4ELi4ELi4ELb0EEENS1_24CollectiveEpilogueBwdGQAISA_fSD_Li256ELb1ELb1EEENS1_19SingleTileSchedulerILb1ELb0ELb0ELi128EEEEEEEEEvNT_6ParamsE$_ZN4cute8smem_ptrIPN7cutlass6half_tEECI1NS_12iter_adaptorIS3_S4_EEES3_) ;  /* 0xfffe546000007944 */ /* 0x022fea0003c3ffff */
[----:B-1----:R-:W2:Y:S01]  /*238f0*/  LDL.64 R2, [R1+0x758] ;  /* 0x0007580001027983 */ /* 0x002ea20000100a00 */
[----:B------:R-:W-:Y:S01]  /*23900*/  IMAD.MOV.U32 R81, RZ, RZ, R60 ;  /* 0x000000ffff517224 */ /* 0x000fe200078e003c */
[----:B------:R-:W-:-:S02]  /*23910*/  MOV R82, R69 ;  /* 0x0000004500527202 */ /* 0x000fc40000000f00 */
[----:B------:R-:W-:Y:S01]  /*23920*/  MOV R12, 0x23950 ;  /* 0x00023950000c7802 */ /* 0x000fe20000000f00 */
[----:B--2---:R1:W-:Y:S04]  /*23930*/  STL.64 [R8], R2 ;  /* 0x0000000208007387 */ /* 0x0043e80000100a00 */
[----:B-1----:R-:W-:Y:S05]  /*23940*/  CALL.REL.NOINC `($_ZN7cutlass13device_kernelIN5flash19enable_sm80_to_sm89INS1_16FlashAttnBwdSm80INS1_25CollectiveMainloopBwdSm80ILi2ELi2EN4cute5tupleIJNS5_1CILi128EEES8_NS7_ILi64EEEEEENS_6half_tEfNS_4arch4Sm80ELb0ELb0ELb1ELb1ELb1ELb0ELb0ELb0ELi2ELi4ELi4ELi4ELb0EEENS1_24CollectiveEpilogueBwdGQAISA_fSD_Li256ELb1ELb1EEENS1_19SingleTileSchedulerILb1ELb0ELb0ELi128EEEEEEEEEvNT_6ParamsE$_ZN4cute3eso3ESOILb0ELb0EJNS_6LayoutINS_5tupleIJNS3_IJNS_1CILi2EEES5_EEES6_NS4_ILi8EEEEEENS3_IJNS3_IJiNS4_ILi512EEEEEENS3_IJiiEEENS4_ILi1024EEEEEEEENS_10ViewEngineINS_8smem_ptrIPN7cutlass6half_tEEEEEEEC2ERKSE_RKSL_) ;  /* 0xfffe26d000007944 */ /* 0x002fea0003c3ffff */
[----:B------:R-:W-:Y:S02]  /*23950*/  MOV R2, 0x23970 ;  /* 0x0002397000027802 */ /* 0x000fe40000000f00 */
[----:B-1----:R-:W-:Y:S05]  /*23960*/  CALL.REL.NOINC `($_ZN7cutlass13device_kernelIN5flash19enable_sm80_to_sm89INS1_16FlashAttnBwdSm80INS1_25CollectiveMainloopBwdSm80ILi2ELi2EN4cute5tupleIJNS5_1CILi128EEES8_NS7_ILi64EEEEEENS_6half_tEfNS_4arch4Sm80ELb0ELb0ELb1ELb1ELb1ELb0ELb0ELb0ELi2ELi4ELi4ELi4ELb0EEENS1_24CollectiveEpilogueBwdGQAISA_fSD_Li256ELb1ELb1EEENS1_19SingleTileSchedulerILb1ELb0ELb0ELi128EEEEEEEEEvNT_6ParamsE$_ZZN4cute4takeILi1ELi3ENS_5tupleIJNS1_IJiNS_1CILi512EEEEEENS1_IJiiEEENS2_ILi1024EEEEEEEEDaRKT1_ENKUlDpRKT_E_clIJS5_S6_EEEDaSE_) ;  /* 0xfffe5c4000007944 */ /* 0x002fea0003c3ffff */
[----:B------:R-:W-:Y:S02]  /*23970*/  MOV R2, 0x23990 ;  /* 0x0002399000027802 */ /* 0x000fe40000000f00 */
[----:B------:R-:W-:Y:S05]  /*23980*/  CALL.REL.NOINC `($_ZN7cutlass13device_kernelIN5flash19enable_sm80_to_sm89INS1_16FlashAttnBwdSm80INS1_25CollectiveMainloopBwdSm80ILi2ELi2EN4cute5tupleIJNS5_1CILi128EEES8_NS7_ILi64EEEEEENS_6half_tEfNS_4arch4Sm80ELb0ELb0ELb1ELb1ELb1ELb0ELb0ELb0ELi2ELi4ELi4ELi4ELb0EEENS1_24CollectiveEpilogueBwdGQAISA_fSD_Li256ELb1ELb1EEENS1_19SingleTileSchedulerILb1ELb0ELb0ELi128EEEEEEEEEvNT_6ParamsE$_ZZN4cute16flatten_to_tupleINS_5tupleIJNS1_IJiiEEENS_1CILi1024EEEEEEEEDaRKT_ENKUlRKT_E_clIS2_EEDaSB_) ;  /* 0xfffe5ab000007944 */ /* 0x000fea0003c3ffff */
[----:B------:R-:W-:Y:S02]  /*23990*/  MOV R2, 0x239b0 ;  /* 0x000239b000027802 */ /* 0x000fe40000000f00 */
[----:B------:R-:W-:Y:S05]  /*239a0*/  CALL.REL.NOINC `($_ZN7cutlass13device_kernelIN5flash19enable_sm80_to_sm89INS1_16FlashAttnBwdSm80INS1_25CollectiveMainloopBwdSm80ILi2ELi2EN4cute5tupleIJNS5_1CILi128EEES8_NS7_ILi64EEEEEENS_6half_tEfNS_4arch4Sm80ELb0ELb0ELb1ELb1ELb1ELb0ELb0ELb0ELi2ELi4ELi4ELi4ELb0EEENS1_24CollectiveEpilogueBwdGQAISA_fSD_Li256ELb1ELb1EEENS1_19SingleTileSchedulerILb1ELb0ELb0ELi128EEEEEEEEEvNT_6ParamsE$_ZZN4cute12filter_tupleINS_5tupleIJNS1_IJiiEEENS_1CILi1024EEEEEEZNS_16flatten_to_tupleIS5_EEDaRKT_EUlRKT_E_EEDaS9_OT0_ENKUlDpSC_E_clIJS2_NS1_IJS4_EEEEEEDaSG_) ;  /* 0xfffe55d000007944 */ /* 0x000fea0003c3ffff */
        /* <DEDUP_REMOVED lines=23> */
[----:B------:R2:W5:Y:S01]  /*23b20*/  LD.E R3, [R6.64] ;  /* 0x0000000406037980 */ /* 0x000562000c101900 */
[----:B-1----:R-:W-:-:S03]  /*23b30*/  MOV R2, 0x23b50 ;  /* 0x00023b5000027802 */ /* 0x002fc60000000f00 */
[----:B--2--5:R-:W-:Y:S05]  /*23b40*/  CALL.REL.NOINC `($_ZN7cutlass13device_kernelIN5flash19enable_sm80_to_sm89INS1_16FlashAttnBwdSm80INS1_25CollectiveMainloopBwdSm80ILi2ELi2EN4cute5tupleIJNS5_1CILi128EEES8_NS7_ILi64EEEEEENS_6half_tEfNS_4arch4Sm80ELb0ELb0ELb1ELb1ELb1ELb0ELb0ELb0ELi2ELi4ELi4ELi4ELb0EEENS1_24CollectiveEpilogueBwdGQAISA_fSD_Li256ELb1ELb1EEENS1_19SingleTileSchedulerILb1ELb0ELb0ELi128EEEEEEEEEvNT_6ParamsE$_ZZN4cute5sliceINS_5tupleIJNS_10UnderscoreES2_S2_iEEENS1_IJNS1_IJNS_1CILi1EEENS4_ILi0EEEEEEiNS4_ILi1024EEENS4_ILi8192EEEEEEEEDaRKT_RKT0_ENKUlRKT_RKT0_E_clIS2_iEEDaSJ_SM_) ;  /* 0xfffe5b0000007944 */ /* 0x024fea0003c3ffff */
[----:B------:R-:W-:Y:S02]  /*23b50*/  MOV R2, 0x23b70 ;  /* 0x00023b7000027802 */ /* 0x000fe40000000f00 */
[----:B------:R-:W-:Y:S05]  /*23b60*/  CALL.REL.NOINC `($_ZN7cutlass13device_kernelIN5flash19enable_sm80_to_sm89INS1_16FlashAttnBwdSm80INS1_25CollectiveMainloopBwdSm80ILi2ELi2EN4cute5tupleIJNS5_1CILi128EEES8_NS7_ILi64EEEEEENS_6half_tEfNS_4arch4Sm80ELb0ELb0ELb1ELb1ELb1ELb0ELb0ELb0ELi2ELi4ELi4ELi4ELb0EEENS1_24CollectiveEpilogueBwdGQAISA_fSD_Li256ELb1ELb1EEENS1_19SingleTileSchedulerILb1ELb0ELb0ELi128EEEEEEEEEvNT_6ParamsE$_ZZN4cute12filter_tupleINS_5tupleIJNS_10UnderscoreES2_S2_iEEENS1_IJNS1_IJNS_1CILi1EEENS4_ILi0EEEEEEiNS4_ILi1024EEENS4_ILi8192EEEEEEZNS_5sliceIS3_SA_EEDaRKT_RKT0_EUlRKT_RKT0_E_EEDaSE_SH_OT1_ENKUlDpSK_E_clIJNS1_IJS7_EEENS1_IJiEEENS1_IJS8_EEENS1_IJEEEEEEDaSR_) ;  /* 0xfffe54c000007944 */ /* 0x000fea0003c3ffff */
[----:B------:R-:W-:Y:S02]  /*23b70*/  MOV R4, 0x23b90 ;  /* 0x00023b9000047802 */ /* 0x000fe40000000f00 */
[----:B------:R-:W-:Y:S05]  /*23b80*/  CALL.REL.NOINC `($_ZN7cutlass13device_kernelIN5flash19enable_sm80_to_sm89INS1_16FlashAttnBwdSm80INS1_25CollectiveMainloopBwdSm80ILi2ELi2EN4cute5tupleIJNS5_1CILi128EEES8_NS7_ILi64EEEEEENS_6half_tEfNS_4arch4Sm80ELb0ELb0ELb1ELb1ELb1ELb0ELb0ELb0ELi2ELi4ELi4ELi4ELb0EEENS1_24CollectiveEpilogueBwdGQAISA_fSD_Li256ELb1ELb1EEENS1_19SingleTileSchedulerILb1ELb0ELb0ELi128EEEEEEEEEvNT_6ParamsE$_ZN4cute5tupleIJNS0_IJNS0_IJNS_1CILi8EEENS1_ILi1EEEEEENS1_ILi2EEES2_EEENS0_IJNS0_IJS3_NS1_ILi0EEEEEEiNS1_ILi1024EEEEEEEEC2ERKS6_RKSA_) ;  /* 0xfffe4f3000007944 */ /* 0x000fea0003c3ffff */
[----:B-1----:R1:W5:Y:S01]  /*23b90*/  LDL R2, [R1+0x758] ;  /* 0x0007580001027983 */ /* 0x0023620000100800 */
[----:B------:R-:W-:Y:S02]  /*23ba0*/  SHF.L.U32 R12, R5, 0xd, RZ ;  /* 0x0000000d050c7819 */ /* 0x000fe400000006ff */
[----:B------:R-:W-:-:S03]  /*23bb0*/  MOV R4, 0x23be0 ;  /* 0x00023be000047802 */ /* 0x000fc60000000f00 */
[----:B------:R1:W-:Y:S04]  /*23bc0*/  STL [R1+0x11e0], R12 ;  /* 0x0011e00c01007387 */ /* 0x0003e80000100800 */
[----:B-1---5:R-:W-:Y:S05]  /*23bd0*/  CALL.REL.NOINC `($_ZN7cutlass13device_kernelIN5flash19enable_sm80_to_sm89INS1_16FlashAttnBwdSm80INS1_25CollectiveMainloopBwdSm80ILi2ELi2EN4cute5tupleIJNS5_1CILi128EEES8_NS7_ILi64EEEEEENS_6half_tEfNS_4arch4Sm80ELb0ELb0ELb1ELb1ELb1ELb0ELb0ELb0ELi2ELi4ELi4ELi4ELb0EEENS1_24CollectiveEpilogueBwdGQAISA_fSD_Li256ELb1ELb1EEENS1_19SingleTileSchedulerILb1ELb0ELb0ELi128EEEEEEEEEvNT_6ParamsE$_ZN4cute3eso3ESOILb0ELb0EJNS_6LayoutINS_5tupleIJNS3_IJNS_1CILi8EEENS4_ILi1EEEEEENS4_ILi2EEES5_EEENS3_IJNS3_IJS6_NS4_ILi0EEEEEEiNS4_ILi1024EEEEEEEEiEEC2ERKSE_RKi) ;  /* 0xfffe2a5000007944 */ /* 0x022fea0003c3ffff */
[----:B------:R-:W-:Y:S01]  /*23be0*/  ULDC.64 UR4, c[0x0][0x118] ;  /* 0x0000460000047ab9 */ /* 0x000fe20000000a00 */
[----:B------:R-:W2:Y:S04]  /*23bf0*/  LDL.64 R4, [R1+0x758] ;  /* 0x0007580001047983 */ /* 0x000ea80000100a00 */
[----:B-1----:R-:W2:Y:S01]  /*23c00*/  LD.E.64 R2, [R6.64+0x8] ;  /* 0x0000080406027980 */ /* 0x002ea2000c101b00 */
[----:B------:R-:W-:Y:S02]  /*23c10*/  MOV R38, R60 ;  /* 0x0000003c00267202 */ /* 0x000fe40000000f00 */
[----:B------:R-:W-:Y:S01]  /*23c20*/  MOV R46, 0x23c50 ;  /* 0x00023c50002e7802 */ /* 0x000fe20000000f00 */
[----:B--2---:R-:W-:-:S04]  /*23c30*/  IMAD.WIDE R2, R5, 0x2, R2 ;  /* 0x0000000205027825 */ /* 0x004fc800078e0202 */
[----:B------:R-:W-:Y:S05]  /*23c40*/  CALL.REL.NOINC `($_ZN7cutlass13device_kernelIN5flash19enable_sm80_to_sm89INS1_16FlashAttnBwdSm80INS1_25CollectiveMainloopBwdSm80ILi2ELi2EN4cute5tupleIJNS5_1CILi128EEES8_NS7_ILi64EEEEEENS_6half_tEfNS_4arch4Sm80ELb0ELb0ELb1ELb1ELb1ELb0ELb0ELb0ELi2ELi4ELi4ELi4ELb0EEENS1_24CollectiveEpilogueBwdGQAISA_fSD_Li256ELb1ELb1EEENS1_19SingleTileSchedulerILb1ELb0ELb0ELi128EEEEEEEEEvNT_6ParamsE$_ZN4cute8smem_ptrIPN7cutlass6half_tEECI1NS_12iter_adaptorIS3_S4_EEES3_) ;  /* 0xfffe510000007944 */ /* 0x000fea0003c3ffff */
[----:B------:R-:W2:Y:S01]  /*23c50*/  LDL.64 R6, [R1+0x758] ;  /* 0x0007580001067983 */ /* 0x000ea20000100a00 */
[----:B-1----:R-:W-:Y:S01]  /*23c60*/  IMAD.MOV.U32 R3, RZ, RZ, R4 ;  /* 0x000000ffff037224 */ /* 0x002fe200078e0004 */
[----:B------:R-:W-:-:S02]  /*23c70*/  MOV R0, R69 ;  /* 0x0000004500007202 */ /* 0x000fc40000000f00 */
[----:B------:R-:W-:Y:S01]  /*23c80*/  MOV R4, 0x23cb0 ;  /* 0x00023cb000047802 */ /* 0x000fe20000000f00 */
[----:B--2---:R1:W-:Y:S04]  /*23c90*/  STL.64 [R8], R6 ;  /* 0x0000000608007387 */ /* 0x0043e80000100a00 */
[----:B-1----:R-:W-:Y:S05]  /*23ca0*/  CALL.REL.NOINC `($_ZN7cutlass13device_kernelIN5flash19enable_sm80_to_sm89INS1_16FlashAttnBwdSm80INS1_25CollectiveMainloopBwdSm80ILi2ELi2EN4cute5tupleIJNS5_1CILi128EEES8_NS7_ILi64EEEEEENS_6half_tEfNS_4arch4Sm80ELb0ELb0ELb1ELb1ELb1ELb0ELb0ELb0ELi2ELi4ELi4ELi4ELb0EEENS1_24CollectiveEpilogueBwdGQAISA_fSD_Li256ELb1ELb1EEENS1_19SingleTileSchedulerILb1ELb0ELb0ELi128EEEEEEEEEvNT_6ParamsE$_ZN4cute3eso3ESOILb0ELb0EJNS_6LayoutINS_5tupleIJNS3_IJNS_1CILi8EEENS4_ILi1EEEEEENS4_ILi2EEES5_EEENS3_IJNS3_IJS6_NS4_ILi0EEEEEEiNS4_ILi1024EEEEEEEENS_10ViewEngineINS_8smem_ptrIPN7cutlass6half_tEEEEEEEC2ERKSE_RKSL_) ;  /* 0xfffe291000007944 */ /* 0x002fea0003c3ffff */
[----:B-1----:R-:W2:Y:S01]  /*23cb0*/  LDL.64 R2, [R61+0xe0] ;  /* 0x0000e0003d027983 */ /* 0x002ea20000100a00 */
[----:B------:R-:W-:-:S03]  /*23cc0*/  ULDC.64 UR4, c[0x0][0x118] ;  /* 0x0000460000047ab9 */ /* 0x000fc60000000a00 */
[----:B------:R1:W5:Y:S04]  /*23cd0*/  LDL R0, [R1+0x758] ;  /* 0x0007580001007983 */ /* 0x0003680000100800 */
[----:B------:R1:W5:Y:S04]  /*23ce0*/  LDL.64 R28, [R1+0x760] ;  /* 0x00076000011c7983 */ /* 0x0003680000100a00 */
[----:B------:R1:W5:Y:S04]  /*23cf0*/  LDL.64 R34, [R61+0xc8] ;  /* 0x0000c8003d227983 */ /* 0x0003680000100a00 */
[----:B--2---:R-:W5:Y:S01]  /*23d00*/  LD.E.64 R2, [R2.64] ;  /* 0x0000000402027980 */ /* 0x004f62000c101b00 */
[----:B------:R-:W-:-:S03]  /*23d10*/  MOV R12, 0x23d30 ;  /* 0x00023d30000c7802 */ /* 0x000fc60000000f00 */
[----:B-1---5:R-:W-:Y:S05]  /*23d20*/  CALL.REL.NOINC `($_ZN7cutlass13device_kernelIN5flash19enable_sm80_to_sm89INS1_16FlashAttnBwdSm80INS1_25CollectiveMainloopBwdSm80ILi2ELi2EN4cute5tupleIJNS5_1CILi128EEES8_NS7_ILi64EEEEEENS_6half_tEfNS_4arch4Sm80ELb0ELb0ELb1ELb1ELb1ELb0ELb0ELb0ELi2ELi4ELi4ELi4ELb0EEENS1_24CollectiveEpilogueBwdGQAISA_fSD_Li256ELb1ELb1EEENS1_19SingleTileSchedulerILb1ELb0ELb0ELi128EEEEEEEEEvNT_6ParamsE$_ZN4cute3eso3ESOILb1ELb0EJNS_14ComposedLayoutINS_7SwizzleILi3ELi3ELi3EEENS_1CILi0EEENS_6LayoutINS_5tupleIJNS8_IJNS8_IJNS5_ILi4EEENS5_ILi8EEEEEENS8_IJS9_NS5_ILi1EEEEEEEEENS8_IJNS8_IJNS5_ILi2EEESF_SF_EEENS8_IJSF_SA_EEEEEEEEENS8_IJNS8_IJNS8_IJNS5_ILi128EEESC_EEENS8_IJNS5_ILi16EEES6_EEEEEENS8_IJNS8_IJNS5_ILi64EEESA_NS5_ILi512EEEEEENS8_IJNS5_ILi8192EEENS5_ILi1024EEEEEEEEEEEEEEEENS_10ViewEngineINS_8smem_ptrIPN7cutlass6half_tEEEEEEEC2ERKSY_RKS15_) ;  /* 0xfffe30b000007944 */ /* 0x022fea0003c3ffff */
        /* <DEDUP_REMOVED lines=32> */
[----:B------:R-:W-:Y:S05]  /*23f30*/  CALL.REL.NOINC `($_ZN7cutlass13device_kernelIN5flash19enable_sm80_to_sm89INS1_16FlashAttnBwdSm80INS1_25CollectiveMainloopBwdSm80ILi2ELi2EN4cute5tupleIJNS5_1CILi128EEES8_NS7_ILi64EEEEEENS_6half_tEfNS_4arch4Sm80ELb0ELb0ELb1ELb1ELb1ELb0ELb0ELb0ELi2ELi4ELi4ELi4ELb0EEENS1_24CollectiveEpilogueBwdGQAISA_fSD_Li256ELb1ELb1EEENS1_19SingleTileSchedulerILb1ELb0ELb0ELi128EEEEEEEEEvNT_6ParamsE$_ZZN4cute13to_mixed_bitsINS_5tupleIJNS1_IJNS_1CILi4EEENS2_ILi8EEEEEES3_NS2_ILi1EEEEEENS1_IJNS1_IJNS2_ILi128EEENS2_ILi0EEEEEENS2_ILi16EEES9_EEENS1_IJNS1_IJiiEEEiS9_EEEEEDaRKT_RKT0_RKT1_ENKUlRKT_RKT0_RKT1_E_clIS5_SA_SD_EEDaSQ_ST_SW_) ;  /* 0xfffe546000007944 */ /* 0x000fea0003c3ffff */
[----:B------:R-:W-:Y:S02]  /*23f40*/  MOV R12, 0x23f60 ;  /* 0x00023f60000c7802 */ /* 0x000fe40000000f00 */
[----:B------:R-:W-:Y:S05]  /*23f50*/  CALL.REL.NOINC `($_ZN7cutlass13device_kernelIN5flash19enable_sm80_to_sm89INS1_16FlashAttnBwdSm80INS1_25CollectiveMainloopBwdSm80ILi2ELi2EN4cute5tupleIJNS5_1CILi128EEES8_NS7_ILi64EEEEEENS_6half_tEfNS_4arch4Sm80ELb0ELb0ELb1ELb1ELb1ELb0ELb0ELb0ELi2ELi4ELi4ELi4ELb0EEENS1_24CollectiveEpilogueBwdGQAISA_fSD_Li256ELb1ELb1EEENS1_19SingleTileSchedulerILb1ELb0ELb0ELi128EEEEEEEEEvNT_6ParamsE$_ZZN4cute13to_mixed_bitsINS_5tupleIJNS1_IJNS_1CILi4EEENS2_ILi8EEEEEES3_NS2_ILi1EEEEEENS1_IJNS1_IJNS2_ILi128EEENS2_ILi0EEEEEENS2_ILi16EEES9_EEENS1_IJNS1_IJiiEEEiS9_EEEEEDaRKT_RKT0_RKT1_ENKUlRKT_RKT0_RKT1_E_clIS3_SB_iEEDaSQ_ST_SW_) ;  /* 0xfffe540000007944 */ /* 0x000fea0003c3ffff */
[----:B------:R-:W-:Y:S02]  /*23f60*/  MOV R7, R6 ;  /* 0x0000000600077202 */ /* 0x000fe40000000f00 */
[----:B------:R-:W-:Y:S02]  /*23f70*/  MOV R6, 0x23f90 ;  /* 0x00023f9000067802 */ /* 0x000fe40000000f00 */
[----:B------:R-:W-:Y:S05]  /*23f80*/  CALL.REL.NOINC `($_ZN7cutlass13device_kernelIN5flash19enable_sm80_to_sm89INS1_16FlashAttnBwdSm80INS1_25CollectiveMainloopBwdSm80ILi2ELi2EN4cute5tupleIJNS5_1CILi128EEES8_NS7_ILi64EEEEEENS_6half_tEfNS_4arch4Sm80ELb0ELb0ELb1ELb1ELb1ELb0ELb0ELb0ELi2ELi4ELi4ELi4ELb0EEENS1_24CollectiveEpilogueBwdGQAISA_fSD_Li256ELb1ELb1EEENS1_19SingleTileSchedulerILb1ELb0ELb0ELi128EEEEEEEEEvNT_6ParamsE$_ZZN4cute13to_mixed_bitsINS_5tupleIJNS1_IJNS_1CILi4EEENS2_ILi8EEEEEES3_NS2_ILi1EEEEEENS1_IJNS1_IJNS2_ILi128EEENS2_ILi0EEEEEENS2_ILi16EEES9_EEENS1_IJNS1_IJiiEEEiS9_EEEEEDaRKT_RKT0_RKT1_ENKUlDpRKT_E_clIJNS_9MixedBitsILj0ELj384EEENSU_ILj0ELj48EEENS2_ILj0EEEEEEDaSR_) ;  /* 0xfffe539000007944 */ /* 0x000fea0003c3ffff */
[----:B------:R-:W-:Y:S02]  /*23f90*/  SHF.R.S32.HI R7, RZ, 0x1f, R2 ;  /* 0x0000001fff077819 */ /* 0x000fe40000011402 */
[----:B------:R-:W-:Y:S02]  /*23fa0*/  LOP3.LUT R3, R3, 0x1b0, RZ, 0xc0, !PT ;  /* 0x000001b003037812 */ /* 0x000fe400078ec0ff */
[----:B------:R-:W-:-:S02]  /*23fb0*/  LEA.HI R2, R7, R2, RZ, 0x2 ;  /* 0x0000000207027211 */ /* 0x000fc400078f10ff */
[----:B------:R-:W-:Y:S02]  /*23fc0*/  MOV R6, 0x24000 ;  /* 0x0002400000067802 */ /* 0x000fe40000000f00 */
[----:B------:R-:W-:-:S05]  /*23fd0*/  SHF.R.S32.HI R2, RZ, 0x2, R2 ;  /* 0x00000002ff027819 */ /* 0x000fca0000011402 */
[----:B------:R1:W-:Y:S02]  /*23fe0*/  STL [R1+0x77c], R2 ;  /* 0x00077c0201007387 */ /* 0x0003e40000100800 */
[----:B-1----:R-:W-:Y:S05]  /*23ff0*/  CALL.REL.NOINC `($_ZN7cutlass13device_kernelIN5flash19enable_sm80_to_sm89INS1_16FlashAttnBwdSm80INS1_25CollectiveMainloopBwdSm80ILi2ELi2EN4cute5tupleIJNS5_1CILi128EEES8_NS7_ILi64EEEEEENS_6half_tEfNS_4arch4Sm80ELb0ELb0ELb1ELb1ELb1ELb0ELb0ELb0ELi2ELi4ELi4ELi4ELb0EEENS1_24CollectiveEpilogueBwdGQAISA_fSD_Li256ELb1ELb1EEENS1_19SingleTileSchedulerILb1ELb0ELb0ELi128EEEEEEEEEvNT_6ParamsE$_ZN4cute5tupleIJNS_7SwizzleILi3ELi3ELi3EEENS_9MixedBitsILj0ELj432EEENS_6LayoutINS0_IJNS0_IJNS_1CILi2EEES7_S7_EEES7_NS6_ILi8EEEEEENS0_IJNS0_IJNS6_ILi64EEES9_NS6_ILi512EEEEEENS6_ILi8192EEENS6_ILi1024EEEEEEEEEEC2ERKS2_RKS4_RKSH_) ;  /* 0xfffe4d1000007944 */ /* 0x002fea0003c3ffff */
[----:B-1----:R1:W5:Y:S01]  /*24000*/  LDL R2, [R1+0x758] ;  /* 0x0007580001027983 */ /* 0x0023620000100800 */
[----:B------:R-:W-:Y:S02]  /*24010*/  MOV R3, R9 ;  /* 0x0000000900037202 */ /* 0x000fe40000000f00 */
[----:B------:R-:W-:Y:S02]  /*24020*/  MOV R6, 0x24040 ;  /* 0x0002404000067802 */ /* 0x000fe40000000f00 */
[----:B-1---5:R-:W-:Y:S05]  /*24030*/  CALL.REL.NOINC `($_ZN7cutlass13device_kernelIN5flash19enable_sm80_to_sm89INS1_16FlashAttnBwdSm80INS1_25CollectiveMainloopBwdSm80ILi2ELi2EN4cute5tupleIJNS5_1CILi128EEES8_NS7_ILi64EEEEEENS_6half_tEfNS_4arch4Sm80ELb0ELb0ELb1ELb1ELb1ELb0ELb0ELb0ELi2ELi4ELi4ELi4ELb0EEENS1_24CollectiveEpilogueBwdGQAISA_fSD_Li256ELb1ELb1EEENS1_19SingleTileSchedulerILb1ELb0ELb0ELi128EEEEEEEEEvNT_6ParamsE$_ZN4cute3eso3ESOILb0ELb0EJNS_14ComposedLayoutINS_7SwizzleILi3ELi3ELi3EEENS_9MixedBitsILj0ELj432EEENS_6LayoutINS_5tupleIJNS8_IJNS_1CILi2EEESA_SA_EEESA_NS9_ILi8EEEEEENS8_IJNS8_IJNS9_ILi64EEESC_NS9_ILi512EEEEEENS9_ILi8192EEENS9_ILi1024EEEEEEEEEEiEEC2ERKSL_RKi) ;  /* 0xfffe1a8000007944 */ /* 0x022fea0003c3ffff */
[----:B-1----:R-:W2:Y:S01]  /*24040*/  LDL.64 R6, [R1+0x758] ;  /* 0x0007580001067983 */ /* 0x002ea20000100a00 */
[----:B------:R-:W-:Y:S02]  /*24050*/  MOV R38, R60 ;  /* 0x0000003c00267202 */ /* 0x000fe40000000f00 */
[----:B------:R-:W-:Y:S01]  /*24060*/  MOV R46, 0x24090 ;  /* 0x00024090002e7802 */ /* 0x000fe20000000f00 */
[----:B--2---:R-:W-:-:S04]  /*24070*/  IMAD.WIDE R2, R7, 0x2, R4 ;  /* 0x0000000207027825 */ /* 0x004fc800078e0204 */
[----:B------:R-:W-:Y:S05]  /*24080*/  CALL.REL.NOINC `($_ZN7cutlass13device_kernelIN5flash19enable_sm80_to_sm89INS1_16FlashAttnBwdSm80INS1_25CollectiveMainloopBwdSm80ILi2ELi2EN4cute5tupleIJNS5_1CILi128EEES8_NS7_ILi64EEEEEENS_6half_tEfNS_4arch4Sm80ELb0ELb0ELb1ELb1ELb1ELb0ELb0ELb0ELi2ELi4ELi4ELi4ELb0EEENS1_24CollectiveEpilogueBwdGQAISA_fSD_Li256ELb1ELb1EEENS1_19SingleTileSchedulerILb1ELb0ELb0ELi128EEEEEEEEEvNT_6ParamsE$_ZN4cute8smem_ptrIPN7cutlass6half_tEECI1NS_12iter_adaptorIS3_S4_EEES3_) ;  /* 0xfffe4cc000007944 */ /* 0x000fea0003c3ffff */
[----:B------:R-:W2:Y:S01]  /*24090*/  LDL.64 R4, [R1+0x758] ;  /* 0x0007580001047983 */ /* 0x000ea20000100a00 */
[----:B------:R-:W-:Y:S01]  /*240a0*/  IMAD.MOV.U32 R10, RZ, RZ, R6 ;  /* 0x000000ffff0a7224 */ /* 0x000fe200078e0006 */
[----:B-1----:R-:W-:Y:S02]  /*240b0*/  MOV R2, R69 ;  /* 0x0000004500027202 */ /* 0x002fe40000000f00 */
[----:B------:R-:W-:Y:S01]  /*240c0*/  MOV R6, 0x240f0 ;  /* 0x000240f000067802 */ /* 0x000fe20000000f00 */
[----:B--2---:R1:W-:Y:S04]  /*240d0*/  STL.64 [R8], R4 ;  /* 0x0000000408007387 */ /* 0x0043e80000100a00 */
[----:B-1----:R-:W-:Y:S05]  /*240e0*/  CALL.REL.NOINC `($_ZN7cutlass13device_kernelIN5flash19enable_sm80_to_sm89INS1_16FlashAttnBwdSm80INS1_25CollectiveMainloopBwdSm80ILi2ELi2EN4cute5tupleIJNS5_1CILi128EEES8_NS7_ILi64EEEEEENS_6half_tEfNS_4arch4Sm80ELb0ELb0ELb1ELb1ELb1ELb0ELb0ELb0ELi2ELi4ELi4ELi4ELb0EEENS1_24CollectiveEpilogueBwdGQAISA_fSD_Li256ELb1ELb1EEENS1_19SingleTileSchedulerILb1ELb0ELb0ELi128EEEEEEEEEvNT_6ParamsE$_ZN4cute3eso3ESOILb0ELb0EJNS_14ComposedLayoutINS_7SwizzleILi3ELi3ELi3EEENS_9MixedBitsILj0ELj432EEENS_6LayoutINS_5tupleIJNS8_IJNS_1CILi2EEESA_SA_EEESA_NS9_ILi8EEEEEENS8_IJNS8_IJNS9_ILi64EEESC_NS9_ILi512EEEEEENS9_ILi8192EEENS9_ILi1024EEEEEEEEEENS_10ViewEngineINS_8smem_ptrIPN7cutlass6half_tEEEEEEEC2ERKSL_RKSS_) ;  /* 0xfffe196000007944 */ /* 0x002fea0003c3ffff */
        /* <DEDUP_REMOVED lines=23> */
[----:B--2--5:R-:W-:Y:S05]  /*24260*/  CALL.REL.NOINC `($_ZN7cutlass13device_kernelIN5flash19enable_sm80_to_sm89INS1_16FlashAttnBwdSm80INS1_25CollectiveMainloopBwdSm80ILi2ELi2EN4cute5tupleIJNS5_1CILi128EEES8_NS7_ILi64EEEEEENS_6half_tEfNS_4arch4Sm80ELb0ELb0ELb1ELb1ELb1ELb0ELb0ELb0ELi2ELi4ELi4ELi4ELb0EEENS1_24CollectiveEpilogueBwdGQAISA_fSD_Li256ELb1ELb1EEENS1_19SingleTileSchedulerILb1ELb0ELb0ELi128EEEEEEEEEvNT_6ParamsE$_ZN4cute3eso3ESOILb1ELb0EJNS_6LayoutINS_5tupleIJNS3_IJNS_1CILi8EEENS4_ILi1EEEEEENS4_ILi2EEES5_EEENS3_IJNS3_IJS6_NS4_ILi0EEEEEENS4_ILi64EEES5_EEEEENS_10ViewEngineIPN7cutlass6half_tEEEEEC2ERKSE_RKSJ_) ;  /* 0xfffe41f000007944 */ /* 0x024fea0003c3ffff */
[----:B------:R2:W5:Y:S01]  /*24270*/  LDL.64 R24, [R1+0x758] ;  /* 0x0007580001187983 */ /* 0x0005620000100a00 */
[----:B------:R-:W-:Y:S01]  /*24280*/  IMAD.MOV.U32 R9, RZ, RZ, R20 ;  /* 0x000000ffff097224 */ /* 0x000fe200078e0014 */
[----:B------:R-:W-:Y:S01]  /*24290*/  MOV R3, R21 ;  /* 0x0000001500037202 */ /* 0x000fe20000000f00 */
[----:B------:R-:W-:Y:S01]  /*242a0*/  IMAD.MOV.U32 R82, RZ, RZ, R60 ;  /* 0x000000ffff527224 */ /* 0x000fe200078e003c */
[----:B------:R-:W-:Y:S02]  /*242b0*/  MOV R10, 0x242d0 ;  /* 0x000242d0000a7802 */ /* 0x000fe40000000f00 */
[----:B-12--5:R-:W-:Y:S05]  /*242c0*/  CALL.REL.NOINC `($_ZN7cutlass13device_kernelIN5flash19enable_sm80_to_sm89INS1_16FlashAttnBwdSm80INS1_25CollectiveMainloopBwdSm80ILi2ELi2EN4cute5tupleIJNS5_1CILi128EEES8_NS7_ILi64EEEEEENS_6half_tEfNS_4arch4Sm80ELb0ELb0ELb1ELb1ELb1ELb0ELb0ELb0ELi2ELi4ELi4ELi4ELb0EEENS1_24CollectiveEpilogueBwdGQAISA_fSD_Li256ELb1ELb1EEENS1_19SingleTileSchedulerILb1ELb0ELb0ELi128EEEEEEEEEvNT_6ParamsE$_ZN4cute3eso3ESOILb1ELb0EJNS_6LayoutINS_5tupleIJNS3_IJNS3_IJNS_1CILi4EEENS4_ILi2EEEEEENS4_ILi1EEEEEES6_NS4_ILi8EEEEEENS3_IJNS3_IJNS3_IJS8_NS4_ILi32EEEEEENS4_ILi0EEEEEENS4_ILi64EEES5_EEEEENS_10ViewEngineIPN7cutlass6half_tEEEEEC2ERKSI_RKSN_) ;  /* 0xfffe32e000007944 */ /* 0x026fea0003c3ffff */
[----:B------:R-:W-:Y:S01]  /*242d0*/  ULDC.64 UR4, c[0x0][0x118] ;  /* 0x0000460000047ab9 */ /* 0x000fe20000000a00 */
[----:B------:R2:W5:Y:S04]  /*242e0*/  LDL.64 R22, [R1+0x758] ;  /* 0x0007580001167983 */ /* 0x0005680000100a00 */
[----:B-1----:R2:W5:Y:S01]  /*242f0*/  LD.E.64 R2, [R26.64] ;  /* 0x000000041a027980 */ /* 0x002562000c101b00 */
[----:B------:R-:W-:-:S02]  /*24300*/  MOV R38, R60 ;  /* 0x0000003c00267202 */ /* 0x000fc40000000f00 */
[----:B------:R-:W-:Y:S02]  /*24310*/  MOV R46, 0x24330 ;  /* 0x00024330002e7802 */ /* 0x000fe40000000f00 */
[----:B--2--5:R-:W-:Y:S05]  /*24320*/  CALL.REL.NOINC `($_ZN7cutlass13device_kernelIN5flash19enable_sm80_to_sm89INS1_16FlashAttnBwdSm80INS1_25CollectiveMainloopBwdSm80ILi2ELi2EN4cute5tupleIJNS5_1CILi128EEES8_NS7_ILi64EEEEEENS_6half_tEfNS_4arch4Sm80ELb0ELb0ELb1ELb1ELb1ELb0ELb0ELb0ELi2ELi4ELi4ELi4ELb0EEENS1_24CollectiveEpilogueBwdGQAISA_fSD_Li256ELb1ELb1EEENS1_19SingleTileSchedulerILb1ELb0ELb0ELi128EEEEEEEEEvNT_6ParamsE$_ZN4cute8smem_ptrIPN7cutlass6half_tEECI1NS_12iter_adaptorIS3_S4_EEES3_) ;  /* 0xfffe4a2000007944 */ /* 0x024fea0003c3ffff */
[----:B-1----:R1:W5:Y:S01]  /*24330*/  LDL.64 R2, [R1+0x758] ;  /* 0x0007580001027983 */ /* 0x0023620000100a00 */
[----:B------:R-:W-:-:S03]  /*24340*/  MOV R34, 0x24360 ;  /* 0x0002436000227802 */ /* 0x000fc60000000f00 */
[----:B-1---5:R-:W-:Y:S05]  /*24350*/  CALL.REL.NOINC `($_ZN7cutlass13device_kernelIN5flash19enable_sm80_to_sm89INS1_16FlashAttnBwdSm80INS1_25CollectiveMainloopBwdSm80ILi2ELi2EN4cute5tupleIJNS5_1CILi128EEES8_NS7_ILi64EEEEEENS_6half_tEfNS_4arch4Sm80ELb0ELb0ELb1ELb1ELb1ELb0ELb0ELb0ELi2ELi4ELi4ELi4ELb0EEENS1_24CollectiveEpilogueBwdGQAISA_fSD_Li256ELb1ELb1EEENS1_19SingleTileSchedulerILb1ELb0ELb0ELi128EEEEEEEEEvNT_6ParamsE$_ZN4cute3eso3ESOILb1ELb0EJNS_6LayoutINS_5tupleIJNS3_IJNS_1CILi8EEENS4_ILi1EEEEEENS4_ILi2EEEEEENS3_IJNS3_IJS6_NS4_ILi0EEEEEENS4_ILi8192EEEEEEEENS_10ViewEngineINS_8smem_ptrIPN7cutlass6half_tEEEEEEEC2ERKSE_RKSL_) ;  /* 0xfffe3f7000007944 */ /* 0x022fea0003c3ffff */
[----:B-1----:R1:W5:Y:S01]  /*24360*/  LDL.64 R2, [R1+0x758] ;  /* 0x0007580001027983 */ /* 0x0023620000100a00 */
[----:B------:R-:W-:Y:S01]  /*24370*/  IMAD.MOV.U32 R14, RZ, RZ, R24 ;  /* 0x000000ffff0e7224 */ /* 0x000fe200078e0018 */
[----:B------:R-:W-:Y:S02]  /*24380*/  MOV R11, R25 ;  /* 0x00000019000b7202 */ /* 0x000fe40000000f00 */
[----:B------:R-:W-:Y:S02]  /*24390*/  MOV R12, 0x243b0 ;  /* 0x000243b0000c7802 */ /* 0x000fe40000000f00 */
[----:B-1---5:R-:W-:Y:S05]  /*243a0*/  CALL.REL.NOINC `($_ZN7cutlass13device_kernelIN5flash19enable_sm80_to_sm89INS1_16FlashAttnBwdSm80INS1_25CollectiveMainloopBwdSm80ILi2ELi2EN4cute5tupleIJNS5_1CILi128EEES8_NS7_ILi64EEEEEENS_6half_tEfNS_4arch4Sm80ELb0ELb0ELb1ELb1ELb1ELb0ELb0ELb0ELi2ELi4ELi4ELi4ELb0EEENS1_24CollectiveEpilogueBwdGQAISA_fSD_Li256ELb1ELb1EEENS1_19SingleTileSchedulerILb1ELb0ELb0ELi128EEEEEEEEEvNT_6ParamsE$_ZN4cute3eso3ESOILb1ELb0EJNS_6LayoutINS_5tupleIJNS3_IJNS_1CILi8EEENS4_ILi1EEEEEENS4_ILi2EEEEEENS3_IJNS3_IJS6_NS4_ILi0EEEEEENS4_ILi64EEEEEEEENS_10ViewEngineIPN7cutlass6half_tEEEEEC2ERKSE_RKSJ_) ;  /* 0xfffe3e9000007944 */ /* 0x022fea0003c3ffff */
[----:B------:R2:W5:Y:S01]  /*243b0*/  LDL.64 R6, [R1+0x758] ;  /* 0x0007580001067983 */ /* 0x0005620000100a00 */
[----:B------:R-:W-:Y:S02]  /*243c0*/  MOV R11, R3 ;  /* 0x00000003000b7202 */ /* 0x000fe40000000f00 */
[----:B-1----:R-:W-:Y:S02]  /*243d0*/  MOV R10, 0x243f0 ;  /* 0x000243f0000a7802 */ /* 0x002fe40000000f00 */
[----:B--2--5:R-:W-:Y:S05]  /*243e0*/  CALL.REL.NOINC `($_ZN7cutlass13device_kernelIN5flash19enable_sm80_to_sm89INS1_16FlashAttnBwdSm80INS1_25CollectiveMainloopBwdSm80ILi2ELi2EN4cute5tupleIJNS5_1CILi128EEES8_NS7_ILi64EEEEEENS_6half_tEfNS_4arch4Sm80ELb0ELb0ELb1ELb1ELb1ELb0ELb0ELb0ELi2ELi4ELi4ELi4ELb0EEENS1_24CollectiveEpilogueBwdGQAISA_fSD_Li256ELb1ELb1EEENS1_19SingleTileSchedulerILb1ELb0ELb0ELi128EEEEEEEEEvNT_6ParamsE$_ZN4cute3eso3ESOILb1ELb0EJNS_6LayoutINS_5tupleIJNS3_IJNS_1CILi8EEENS4_ILi1EEEEEENS3_IJNS4_ILi2EEEEEEEEENS3_IJNS3_IJS6_NS4_ILi0EEEEEENS3_IJNS4_ILi8192EEEEEEEEEEENS_10ViewEngineINS_8smem_ptrIPN7cutlass6half_tEEEEEEEC2ERKSG_RKSN_) ;  /* 0xfffe3c7000007944 */ /* 0x024fea0003c3ffff */
[----:B------:R2:W5:Y:S01]  /*243f0*/  LDL.64 R4, [R1+0x758] ;  /* 0x0007580001047983 */ /* 0x0005620000100a00 */
[----:B------:R-:W-:Y:S01]  /*24400*/  IMAD.MOV.U32 R2, RZ, RZ, R6 ;  /* 0x000000ffff027224 */ /* 0x000fe200078e0006 */
[----:B------:R-:W-:-:S02]  /*24410*/  MOV R11, R7 ;  /* 0x00000007000b7202 */ /* 0x000fc40000000f00 */
[----:B------:R-:W-:Y:S02]  /*24420*/  MOV R10, 0x24440 ;  /* 0x00024440000a7802 */ /* 0x000fe40000000f00 */
[----:B-12--5:R-:W-:Y:S05]  /*24430*/  CALL.REL.NOINC `($_ZN7cutlass13device_kernelIN5flash19enable_sm80_to_sm89INS1_16FlashAttnBwdSm80INS1_25CollectiveMainloopBwdSm80ILi2ELi2EN4cute5tupleIJNS5_1CILi128EEES8_NS7_ILi64EEEEEENS_6half_tEfNS_4arch4Sm80ELb0ELb0ELb1ELb1ELb1ELb0ELb0ELb0ELi2ELi4ELi4ELi4ELb0EEENS1_24CollectiveEpilogueBwdGQAISA_fSD_Li256ELb1ELb1EEENS1_19SingleTileSchedulerILb1ELb0ELb0ELi128EEEEEEEEEvNT_6ParamsE$_ZN4cute3eso3ESOILb1ELb0EJNS_6LayoutINS_5tupleIJNS3_IJNS_1CILi8EEENS4_ILi1EEEEEENS3_IJNS4_ILi2EEEEEEEEENS3_IJNS3_IJS6_NS4_ILi0EEEEEENS3_IJNS4_ILi64EEEEEEEEEEENS_10ViewEngineIPN7cutlass6half_tEEEEEC2ERKSG_RKSL_) ;  /* 0xfffe3bc000007944 */ /* 0x026fea0003c3ffff */
[----:B-1----:R1:W5:Y:S01]  /*24440*/  LDL.64 R2, [R1+0x758] ;  /* 0x0007580001027983 */ /* 0x0023620000100a00 */
[----:B------:R-:W-:-:S03]  /*24450*/  MOV R12, 0x24470 ;  /* 0x00024470000c7802 */ /* 0x000fc60000000f00 */
[----:B-1---5:R-:W-:Y:S05]  /*24460*/  CALL.REL.NOINC `($_ZN7cutlass13device_kernelIN5flash19enable_sm80_to_sm89INS1_16FlashAttnBwdSm80INS1_25CollectiveMainloopBwdSm80ILi2ELi2EN4cute5tupleIJNS5_1CILi128EEES8_NS7_ILi64EEEEEENS_6half_tEfNS_4arch4Sm80ELb0ELb0ELb1ELb1ELb1ELb0ELb0ELb0ELi2ELi4ELi4ELi4ELb0EEENS1_24CollectiveEpilogueBwdGQAISA_fSD_Li256ELb1ELb1EEENS1_19SingleTileSchedulerILb1ELb0ELb0ELi128EEEEEEEEEvNT_6ParamsE$_ZN4cute3eso3ESOILb1ELb0EJNS_6LayoutINS_5tupleIJNS3_IJNS3_IJNS_1CILi8EEENS4_ILi1EEEEEES6_EEENS3_IJNS3_IJS6_S6_EEENS4_ILi2EEEEEEEEENS3_IJNS3_IJNS3_IJS6_NS4_ILi0EEEEEESD_EEENS3_IJNS3_IJSD_SD_EEENS4_ILi64EEEEEEEEEEENS_10ViewEngineIPN7cutlass6half_tEEEEEC2ERKSK_RKSP_) ;  /* 0xfffe31e000007944 */ /* 0x022fea0003c3ffff */
[----:B-1----:R1:W5:Y:S01]  /*24470*/  LDL.64 R10, [R1+0x758] ;  /* 0x00075800010a7983 */ /* 0x0023620000100a00 */
[----:B------:R-:W-:Y:S01]  /*24480*/  IMAD.MOV.U32 R2, RZ, RZ, R4 ;  /* 0x000000ffff027224 */ /* 0x000fe200078e0004 */
[----:B------:R-:W-:Y:S02]  /*24490*/  MOV R13, R5 ;  /* 0x00000005000d7202 */ /* 0x000fe40000000f00 */
[----:B------:R-:W-:Y:S02]  /*244a0*/  MOV R12, 0x244c0 ;  /* 0x000244c0000c7802 */ /* 0x000fe40000000f00 */
[----:B-1---5:R-:W-:Y:S05]  /*244b0*/  CALL.REL.NOINC `($_ZN7cutlass13device_kernelIN5flash19enable_sm80_to_sm89INS1_16FlashAttnBwdSm80INS1_25CollectiveMainloopBwdSm80ILi2ELi2EN4cute5tupleIJNS5_1CILi128EEES8_NS7_ILi64EEEEEENS_6half_tEfNS_4arch4Sm80ELb0ELb0ELb1ELb1ELb1ELb0ELb0ELb0ELi2ELi4ELi4ELi4ELb0EEENS1_24CollectiveEpilogueBwdGQAISA_fSD_Li256ELb1ELb1EEENS1_19SingleTileSchedulerILb1ELb0ELb0ELi128EEEEEEEEEvNT_6ParamsE$_ZN4cute3eso3ESOILb1ELb0EJNS_6LayoutINS_5tupleIJNS3_IJNS3_IJNS_1CILi8EEENS4_ILi1EEEEEES6_EEENS3_IJNS3_IJS6_S6_EEENS4_ILi2EEEEEEEEENS3_IJNS3_IJNS3_IJS6_NS4_ILi0EEEEEESD_EEENS3_IJNS3_IJSD_SD_EEENS4_ILi8192EEEEEEEEEEENS_10ViewEngineINS_8smem_ptrIPN7cutlass6half_tEEEEEEEC2ERKSK_RKSR_) ;  /* 0xfffe31d000007944 */ /* 0x022fea0003c3ffff */
[----:B-1----:R1:W5:Y:S01]  /*244c0*/  LDL.64 R2, [R1+0x758] ;  /* 0x0007580001027983 */ /* 0x0023620000100a00 */
[----:B------:R-:W-:Y:S02]  /*244d0*/  MOV R14, R10 ;  /* 0x0000000a000e7202 */ /* 0x000fe40000000f00 */
[----:B------:R-:W-:Y:S02]  /*244e0*/  MOV R12, 0x24500 ;  /* 0x00024500000c7802 */ /* 0x000fe40000000f00 */
[----:B-1---5:R-:W-:Y:S05]  /*244f0*/  CALL.REL.NOINC `($_ZN7cutlass13device_kernelIN5flash19enable_sm80_to_sm89INS1_16FlashAttnBwdSm80INS1_25CollectiveMainloopBwdSm80ILi2ELi2EN4cute5tupleIJNS5_1CILi128EEES8_NS7_ILi64EEEEEENS_6half_tEfNS_4arch4Sm80ELb0ELb0ELb1ELb1ELb1ELb0ELb0ELb0ELi2ELi4ELi4ELi4ELb0EEENS1_24CollectiveEpilogueBwdGQAISA_fSD_Li256ELb1ELb1EEENS1_19SingleTileSchedulerILb1ELb0ELb0ELi128EEEEEEEEEvNT_6ParamsE$_ZN4cute3eso3ESOILb1ELb0EJNS_6LayoutINS_5tupleIJNS3_IJNS_1CILi8EEENS4_ILi1EEEEEENS4_ILi2EEEEEENS3_IJNS3_IJS6_NS4_ILi0EEEEEENS4_ILi64EEEEEEEENS_10ViewEngineIPN7cutlass6half_tEEEEEC2ERKSE_RKSJ_) ;  /* 0xfffe3d4000007944 */ /* 0x022fea0003c3ffff */
[----:B-1----:R1:W5:Y:S01]  /*24500*/  LDL.64 R10, [R1+0x758] ;  /* 0x00075800010a7983 */ /* 0x0023620000100a00 */
[----:B------:R-:W-:Y:S02]  /*24510*/  MOV R38, R60 ;  /* 0x0000003c00267202 */ /* 0x000fe40000000f00 */
[----:B------:R-:W-:-:S02]  /*24520*/  MOV R46, 0x24540 ;  /* 0x00024540002e7802 */ /* 0x000fc40000000f00 */
[----:B-1---5:R-:W-:Y:S05]  /*24530*/  CALL.REL.NOINC `($_ZN7cutlass13device_kernelIN5flash19enable_sm80_to_sm89INS1_16FlashAttnBwdSm80INS1_25CollectiveMainloopBwdSm80ILi2ELi2EN4cute5tupleIJNS5_1CILi128EEES8_NS7_ILi64EEEEEENS_6half_tEfNS_4arch4Sm80ELb0ELb0ELb1ELb1ELb1ELb0ELb0ELb0ELi2ELi4ELi4ELi4ELb0EEENS1_24CollectiveEpilogueBwdGQAISA_fSD_Li256ELb1ELb1EEENS1_19SingleTileSchedulerILb1ELb0ELb0ELi128EEEEEEEEEvNT_6ParamsE$_ZN4cute8smem_ptrIPN7cutlass6half_tEECI1NS_12iter_adaptorIS3_S4_EEES3_) ;  /* 0xfffe481000007944 */ /* 0x022fea0003c3ffff */
[----:B-1----:R1:W5:Y:S01]  /*24540*/  LDL.64 R2, [R1+0x758] ;  /* 0x0007580001027983 */ /* 0x0023620000100a00 */
[----:B------:R-:W-:-:S03]  /*24550*/  MOV R34, 0x24570 ;  /* 0x0002457000227802 */ /* 0x000fc60000000f00 */
[----:B-1---5:R-:W-:Y:S05]  /*24560*/  CALL.REL.NOINC `($_ZN7cutlass13device_kernelIN5flash19enable_sm80_to_sm89INS1_16FlashAttnBwdSm80INS1_25CollectiveMainloopBwdSm80ILi2ELi2EN4cute5tupleIJNS5_1CILi128EEES8_NS7_ILi64EEEEEENS_6half_tEfNS_4arch4Sm80ELb0ELb0ELb1ELb1ELb1ELb0ELb0ELb0ELi2ELi4ELi4ELi4ELb0EEENS1_24CollectiveEpilogueBwdGQAISA_fSD_Li256ELb1ELb1EEENS1_19SingleTileSchedulerILb1ELb0ELb0ELi128EEEEEEEEEvNT_6ParamsE$_ZN4cute3eso3ESOILb1ELb0EJNS_6LayoutINS_5tupleIJNS3_IJNS_1CILi8EEENS4_ILi1EEEEEENS4_ILi2EEEEEENS3_IJNS3_IJS6_NS4_ILi0EEEEEENS4_ILi8192EEEEEEEENS_10ViewEngineINS_8smem_ptrIPN7cutlass6half_tEEEEEEEC2ERKSE_RKSL_) ;  /* 0xfffe3d6000007944 */ /* 0x022fea0003c3ffff */
        /* <DEDUP_REMOVED lines=119> */
[----:B-1----:R-:W-:Y:S05]  /*24ce0*/  CALL.REL.NOINC `($_ZN7cutlass13device_kernelIN5flash19enable_sm80_to_sm89INS1_16FlashAttnBwdSm80INS1_25CollectiveMainloopBwdSm80ILi2ELi2EN4cute5tupleIJNS5_1CILi128EEES8_NS7_ILi64EEEEEENS_6half_tEfNS_4arch4Sm80ELb0ELb0ELb1ELb1ELb1ELb0ELb0ELb0ELi2ELi4ELi4ELi4ELb0EEENS1_24CollectiveEpilogueBwdGQAISA_fSD_Li256ELb1ELb1EEENS1_19SingleTileSchedulerILb1ELb0ELb0ELi128EEEEEEEEEvNT_6ParamsE$_ZZN4cute5sliceINS_5tupleIJNS_10UnderscoreES2_NS_1CILi0EEEEEENS1_IJNS1_IJNS3_ILi1EEES4_EEEiNS3_ILi1024EEEEEEEEDaRKT_RKT0_ENKUlRKT_RKT0_E_clIS2_iEEDaSI_SL_) ;  /* 0xfffe491000007944 */ /* 0x002fea0003c3ffff */
[----:B------:R-:W-:Y:S02]  /*24cf0*/  MOV R2, 0x24d10 ;  /* 0x00024d1000027802 */ /* 0x000fe40000000f00 */
[----:B------:R-:W-:Y:S05]  /*24d00*/  CALL.REL.NOINC `($_ZN7cutlass13device_kernelIN5flash19enable_sm80_to_sm89INS1_16FlashAttnBwdSm80INS1_25CollectiveMainloopBwdSm80ILi2ELi2EN4cute5tupleIJNS5_1CILi128EEES8_NS7_ILi64EEEEEENS_6half_tEfNS_4arch4Sm80ELb0ELb0ELb1ELb1ELb1ELb0ELb0ELb0ELi2ELi4ELi4ELi4ELb0EEENS1_24CollectiveEpilogueBwdGQAISA_fSD_Li256ELb1ELb1EEENS1_19SingleTileSchedulerILb1ELb0ELb0ELi128EEEEEEEEEvNT_6ParamsE$_ZZN4cute12filter_tupleINS_5tupleIJNS_10UnderscoreES2_NS_1CILi0EEEEEENS1_IJNS1_IJNS3_ILi1EEES4_EEEiNS3_ILi1024EEEEEEZNS_5sliceIS5_S9_EEDaRKT_RKT0_EUlRKT_RKT0_E_EEDaSD_SG_OT1_ENKUlDpSJ_E_clIJNS1_IJS7_EEENS1_IJiEEENS1_IJEEEEEEDaSQ_) ;  /* 0xfffe429000007944 */ /* 0x000fea0003c3ffff */
[----:B------:R-:W-:Y:S02]  /*24d10*/  MOV R82, R69 ;  /* 0x0000004500527202 */ /* 0x000fe40000000f00 */
[----:B------:R-:W-:-:S02]  /*24d20*/  MOV R36, 0x24d40 ;  /* 0x00024d4000247802 */ /* 0x000fc40000000f00 */
[----:B------:R-:W-:Y:S05]  /*24d30*/  CALL.REL.NOINC `($_ZN7cutlass13device_kernelIN5flash19enable_sm80_to_sm89INS1_16FlashAttnBwdSm80INS1_25CollectiveMainloopBwdSm80ILi2ELi2EN4cute5tupleIJNS5_1CILi128EEES8_NS7_ILi64EEEEEENS_6half_tEfNS_4arch4Sm80ELb0ELb0ELb1ELb1ELb1ELb0ELb0ELb0ELi2ELi4ELi4ELi4ELb0EEENS1_24CollectiveEpilogueBwdGQAISA_fSD_Li256ELb1ELb1EEENS1_19SingleTileSchedulerILb1ELb0ELb0ELi128EEEEEEEEEvNT_6ParamsE$_ZN4cute5tupleIJNS0_IJNS0_IJNS_1CILi8EEENS1_ILi1EEEEEENS1_ILi2EEEEEENS0_IJNS0_IJS3_NS1_ILi0EEEEEEiEEEEEC2ERKS6_RKS9_) ;  /* 0xfffe3ce000007944 */ /* 0x000fea0003c3ffff */
[----:B-1----:R1:W5:Y:S01]  /*24d40*/  LDL R3, [R8] ;  /* 0x0000000008037983 */ /* 0x0023620000100800 */
[----:B------:R-:W-:-:S02]  /*24d50*/  MOV R82, R69 ;  /* 0x0000004500527202 */ /* 0x000fc40000000f00 */
[----:B------:R-:W-:Y:S02]  /*24d60*/  MOV R12, 0x24d80 ;  /* 0x00024d80000c7802 */ /* 0x000fe40000000f00 */
[----:B-1---5:R-:W-:Y:S05]  /*24d70*/  CALL.REL.NOINC `($_ZN7cutlass13device_kernelIN5flash19enable_sm80_to_sm89INS1_16FlashAttnBwdSm80INS1_25CollectiveMainloopBwdSm80ILi2ELi2EN4cute5tupleIJNS5_1CILi128EEES8_NS7_ILi64EEEEEENS_6half_tEfNS_4arch4Sm80ELb0ELb0ELb1ELb1ELb1ELb0ELb0ELb0ELi2ELi4ELi4ELi4ELb0EEENS1_24CollectiveEpilogueBwdGQAISA_fSD_Li256ELb1ELb1EEENS1_19SingleTileSchedulerILb1ELb0ELb0ELi128EEEEEEEEEvNT_6ParamsE$_ZN4cute3eso3ESOILb0ELb1EJNS_6LayoutINS_5tupleIJNS3_IJNS_1CILi8EEENS4_ILi1EEEEEENS4_ILi2EEEEEENS3_IJNS3_IJS6_NS4_ILi0EEEEEEiEEEEESA_EEC2ERKSD_RKSA_) ;  /* 0xfffe1d3000007944 */ /* 0x022fea0003c3ffff */
[----:B------:R2:W5:Y:S01]  /*24d80*/  LDL R36, [R8] ;  /* 0x0000000008247983 */ /* 0x0005620000100800 */
[----:B------:R-:W-:Y:S01]  /*24d90*/  IMAD.MOV.U32 R38, RZ, RZ, R60 ;  /* 0x000000ffff267224 */ /* 0x000fe200078e003c */
[----:B-1----:R-:W-:Y:S01]  /*24da0*/  MOV R2, R28 ;  /* 0x0000001c00027202 */ /* 0x002fe20000000f00 */
[----:B------:R-:W-:Y:S01]  /*24db0*/  IMAD.MOV.U32 R3, RZ, RZ, R29 ;  /* 0x000000ffff037224 */ /* 0x000fe200078e001d */
[----:B------:R-:W-:Y:S02]  /*24dc0*/  MOV R46, 0x24de0 ;  /* 0x00024de0002e7802 */ /* 0x000fe40000000f00 */
[----:B--2--5:R-:W-:Y:S05]  /*24dd0*/  CALL.REL.NOINC `($_ZN7cutlass13device_kernelIN5flash19enable_sm80_to_sm89INS1_16FlashAttnBwdSm80INS1_25CollectiveMainloopBwdSm80ILi2ELi2EN4cute5tupleIJNS5_1CILi128EEES8_NS7_ILi64EEEEEENS_6half_tEfNS_4arch4Sm80ELb0ELb0ELb1ELb1ELb1ELb0ELb0ELb0ELi2ELi4ELi4ELi4ELb0EEENS1_24CollectiveEpilogueBwdGQAISA_fSD_Li256ELb1ELb1EEENS1_19SingleTileSchedulerILb1ELb0ELb0ELi128EEEEEEEEEvNT_6ParamsE$_ZN4cute8smem_ptrIPN7cutlass6half_tEECI1NS_12iter_adaptorIS3_S4_EEES3_) ;  /* 0xfffe3f7000007944 */ /* 0x024fea0003c3ffff */
[----:B-1----:R-:W2:Y:S01]  /*24de0*/  LDL.64 R2, [R1+0x758] ;  /* 0x0007580001027983 */ /* 0x002ea20000100a00 */
[----:B------:R-:W-:Y:S01]  /*24df0*/  IMAD.MOV.U32 R82, RZ, RZ, R69 ;  /* 0x000000ffff527224 */ /* 0x000fe200078e0045 */
[----:B------:R-:W-:Y:S02]  /*24e00*/  MOV R83, R59 ;  /* 0x0000003b00537202 */ /* 0x000fe40000000f00 */
[----:B------:R-:W-:Y:S01]  /*24e10*/  MOV R38, 0x24e40 ;  /* 0x00024e4000267802 */ /* 0x000fe20000000f00 */
[----:B--2---:R1:W-:Y:S04]  /*24e20*/  STL.64 [R1+0x770], R2 ;  /* 0x0007700201007387 */ /* 0x0043e80000100a00 */
[----:B-1----:R-:W-:Y:S05]  /*24e30*/  CALL.REL.NOINC `($_ZN7cutlass13device_kernelIN5flash19enable_sm80_to_sm89INS1_16FlashAttnBwdSm80INS1_25CollectiveMainloopBwdSm80ILi2ELi2EN4cute5tupleIJNS5_1CILi128EEES8_NS7_ILi64EEEEEENS_6half_tEfNS_4arch4Sm80ELb0ELb0ELb1ELb1ELb1ELb0ELb0ELb0ELi2ELi4ELi4ELi4ELb0EEENS1_24CollectiveEpilogueBwdGQAISA_fSD_Li256ELb1ELb1EEENS1_19SingleTileSchedulerILb1ELb0ELb0ELi128EEEEEEEEEvNT_6ParamsE$_ZN4cute3eso3ESOILb0ELb0EJNS_6LayoutINS_5tupleIJNS3_IJNS_1CILi8EEENS4_ILi1EEEEEENS4_ILi2EEEEEENS3_IJNS3_IJS6_NS4_ILi0EEEEEEiEEEEENS_10ViewEngineINS_8smem_ptrIPN7cutlass6half_tEEEEEEEC2ERKSD_RKSK_) ;  /* 0xfffe15b000007944 */ /* 0x002fea0003c3ffff */
[----:B------:R2:W5:Y:S04]  /*24e40*/  LDL R37, [R8] ;  /* 0x0000000008257983 */ /* 0x0005680000100800 */
[----:B------:R2:W5:Y:S01]  /*24e50*/  LDL.64 R4, [R8+0x8] ;  /* 0x0000080008047983 */ /* 0x0005620000100a00 */
[----:B------:R-:W-:Y:S01]  /*24e60*/  IMAD.MOV.U32 R82, RZ, RZ, R69 ;  /* 0x000000ffff527224 */ /* 0x000fe200078e0045 */
[----:B------:R-:W-:Y:S01]  /*24e70*/  MOV R38, R22 ;  /* 0x0000001600267202 */ /* 0x000fe20000000f00 */
[----:B-1----:R-:W-:Y:S01]  /*24e80*/  IMAD.MOV.U32 R3, RZ, RZ, R23 ;  /* 0x000000ffff037224 */ /* 0x002fe200078e0017 */
[----:B------:R-:W-:-:S02]  /*24e90*/  MOV R36, 0x24eb0 ;  /* 0x00024eb000247802 */ /* 0x000fc40000000f00 */
[----:B--2--5:R-:W-:Y:S05]  /*24ea0*/  CALL.REL.NOINC `($_ZN7cutlass13device_kernelIN5flash19enable_sm80_to_sm89INS1_16FlashAttnBwdSm80INS1_25CollectiveMainloopBwdSm80ILi2ELi2EN4cute5tupleIJNS5_1CILi128EEES8_NS7_ILi64EEEEEENS_6half_tEfNS_4arch4Sm80ELb0ELb0ELb1ELb1ELb1ELb0ELb0ELb0ELi2ELi4ELi4ELi4ELb0EEENS1_24CollectiveEpilogueBwdGQAISA_fSD_Li256ELb1ELb1EEENS1_19SingleTileSchedulerILb1ELb0ELb0ELi128EEEEEEEEEvNT_6ParamsE$_ZN4cute3eso3ESOILb1ELb0EJNS_6LayoutINS_5tupleIJNS3_IJNS3_IJNS_1CILi4EEENS4_ILi2EEEEEENS4_ILi1EEEEEES6_EEENS3_IJNS3_IJNS3_IJS8_NS4_ILi32EEEEEENS4_ILi0EEEEEENS4_ILi64EEEEEEEENS_10ViewEngineIPN7cutlass6half_tEEEEEC2ERKSH_RKSM_) ;  /* 0xfffe265000007944 */ /* 0x024fea0003c3ffff */
[----:B-1----:R1:W5:Y:S01]  /*24eb0*/  LDL.64 R2, [R8] ;  /* 0x0000000008027983 */ /* 0x0023620000100a00 */
[----:B------:R-:W-:-:S03]  /*24ec0*/  MOV R36, 0x24ee0 ;  /* 0x00024ee000247802 */ /* 0x000fc60000000f00 */
[----:B-1---5:R-:W-:Y:S05]  /*24ed0*/  CALL.REL.NOINC `($_ZN7cutlass13device_kernelIN5flash19enable_sm80_to_sm89INS1_16FlashAttnBwdSm80INS1_25CollectiveMainloopBwdSm80ILi2ELi2EN4cute5tupleIJNS5_1CILi128EEES8_NS7_ILi64EEEEEENS_6half_tEfNS_4arch4Sm80ELb0ELb0ELb1ELb1ELb1ELb0ELb0ELb0ELi2ELi4ELi4ELi4ELb0EEENS1_24CollectiveEpilogueBwdGQAISA_fSD_Li256ELb1ELb1EEENS1_19SingleTileSchedulerILb1ELb0ELb0ELi128EEEEEEEEEvNT_6ParamsE$_ZZN4cute4takeILi1ELi2ENS_5tupleIJNS1_IJNS_1CILi1EEENS2_ILi0EEEEEEiEEEEEDaRKT1_ENKUlDpRKT_E_clIJiEEEDaSD_) ;  /* 0xfffe464000007944 */ /* 0x022fea0003c3ffff */
[----:B------:R-:W-:Y:S02]  /*24ee0*/  MOV R82, R60 ;  /* 0x0000003c00527202 */ /* 0x000fe40000000f00 */
[----:B------:R-:W-:-:S02]  /*24ef0*/  MOV R38, 0x24f10 ;  /* 0x00024f1000267802 */ /* 0x000fc40000000f00 */
[----:B------:R-:W-:Y:S05]  /*24f00*/  CALL.REL.NOINC `($_ZN7cutlass13device_kernelIN5flash19enable_sm80_to_sm89INS1_16FlashAttnBwdSm80INS1_25CollectiveMainloopBwdSm80ILi2ELi2EN4cute5tupleIJNS5_1CILi128EEES8_NS7_ILi64EEEEEENS_6half_tEfNS_4arch4Sm80ELb0ELb0ELb1ELb1ELb1ELb0ELb0ELb0ELi2ELi4ELi4ELi4ELb0EEENS1_24CollectiveEpilogueBwdGQAISA_fSD_Li256ELb1ELb1EEENS1_19SingleTileSchedulerILb1ELb0ELb0ELi128EEEEEEEEEvNT_6ParamsE$_ZN4cute3eso3ESOILb1ELb0EJNS_5tupleIJNS_1CILi1EEENS3_ILi0EEEEEENS2_IJiEEEEEC2ERKS6_RKS7_) ;  /* 0xfffe244000007944 */ /* 0x000fea0003c3ffff */
[----:B-1----:R1:W5:Y:S01]  /*24f10*/  LDL R37, [R1+0x758] ;  /* 0x0007580001257983 */ /* 0x0023620000100800 */
[----:B------:R-:W-:-:S02]  /*24f20*/  MOV R82, R69 ;  /* 0x0000004500527202 */ /* 0x000fc40000000f00 */
[----:B------:R-:W-:Y:S02]  /*24f30*/  MOV R38, 0x24f50 ;  /* 0x00024f5000267802 */ /* 0x000fe40000000f00 */
[----:B-1---5:R-:W-:Y:S05]  /*24f40*/  CALL.REL.NOINC `($_ZN7cutlass13device_kernelIN5flash19enable_sm80_to_sm89INS1_16FlashAttnBwdSm80INS1_25CollectiveMainloopBwdSm80ILi2ELi2EN4cute5tupleIJNS5_1CILi128EEES8_NS7_ILi64EEEEEENS_6half_tEfNS_4arch4Sm80ELb0ELb0ELb1ELb1ELb1ELb0ELb0ELb0ELi2ELi4ELi4ELi4ELb0EEENS1_24CollectiveEpilogueBwdGQAISA_fSD_Li256ELb1ELb1EEENS1_19SingleTileSchedulerILb1ELb0ELb0ELi128EEEEEEEEEvNT_6ParamsE$_ZN4cute5tupleIJNS0_IJNS0_IJNS_1CILi8EEENS1_ILi1EEEEEENS0_IJNS1_ILi2EEEEEEEEENS0_IJNS0_IJS3_NS1_ILi0EEEEEENS0_IJiEEEEEEEEC2ERKS7_RKSB_) ;  /* 0xfffe3a9000007944 */ /* 0x022fea0003c3ffff */
[----:B------:R2:W5:Y:S01]  /*24f50*/  LDL R40, [R8] ;  /* 0x0000000008287983 */ /* 0x0005620000100800 */
[----:B------:R-:W-:Y:S01]  /*24f60*/  IMAD.MOV.U32 R82, RZ, RZ, R69 ;  /* 0x000000ffff527224 */ /* 0x000fe200078e0045 */
[----:B------:R-:W-:Y:S02]  /*24f70*/  MOV R83, R59 ;  /* 0x0000003b00537202 */ /* 0x000fe40000000f00 */
[----:B------:R2:W-:Y:S01]  /*24f80*/  STL.64 [R1+0x770], R4 ;  /* 0x0007700401007387 */ /* 0x0005e20000100a00 */
[----:B------:R-:W-:-:S03]  /*24f90*/  MOV R38, 0x24fb0 ;  /* 0x00024fb000267802 */ /* 0x000fc60000000f00 */
[----:B-12--5:R-:W-:Y:S05]  /*24fa0*/  CALL.REL.NOINC `($_ZN7cutlass13device_kernelIN5flash19enable_sm80_to_sm89INS1_16FlashAttnBwdSm80INS1_25CollectiveMainloopBwdSm80ILi2ELi2EN4cute5tupleIJNS5_1CILi128EEES8_NS7_ILi64EEEEEENS_6half_tEfNS_4arch4Sm80ELb0ELb0ELb1ELb1ELb1ELb0ELb0ELb0ELi2ELi4ELi4ELi4ELb0EEENS1_24CollectiveEpilogueBwdGQAISA_fSD_Li256ELb1ELb1EEENS1_19SingleTileSchedulerILb1ELb0ELb0ELi128EEEEEEEEEvNT_6ParamsE$_ZN4cute3eso3ESOILb0ELb0EJNS_6LayoutINS_5tupleIJNS3_IJNS_1CILi8EEENS4_ILi1EEEEEENS3_IJNS4_ILi2EEEEEEEEENS3_IJNS3_IJS6_NS4_ILi0EEEEEENS3_IJiEEEEEEEENS_10ViewEngineINS_8smem_ptrIPN7cutlass6half_tEEEEEEEC2ERKSF_RKSM_) ;  /* 0xfffe13d000007944 */ /* 0x026fea0003c3ffff */
[----:B------:R2:W5:Y:S04]  /*24fb0*/  LDL R11, [R8] ;  /* 0x00000000080b7983 */ /* 0x0005680000100800 */
[----:B------:R2:W5:Y:S01]  /*24fc0*/  LDL.64 R4, [R8+0x8] ;  /* 0x0000080008047983 */ /* 0x0005620000100a00 */
[----:B------:R-:W-:-:S02]  /*24fd0*/  MOV R82, R69 ;  /* 0x0000004500527202 */ /* 0x000fc40000000f00 */
[----:B------:R-:W-:Y:S02]  /*24fe0*/  MOV R38, 0x25000 ;  /* 0x0002500000267802 */ /* 0x000fe40000000f00 */
[----:B-12--5:R-:W-:Y:S05]  /*24ff0*/  CALL.REL.NOINC `($_ZN7cutlass13device_kernelIN5flash19enable_sm80_to_sm89INS1_16FlashAttnBwdSm80INS1_25CollectiveMainloopBwdSm80ILi2ELi2EN4cute5tupleIJNS5_1CILi128EEES8_NS7_ILi64EEEEEENS_6half_tEfNS_4arch4Sm80ELb0ELb0ELb1ELb1ELb1ELb0ELb0ELb0ELi2ELi4ELi4ELi4ELb0EEENS1_24CollectiveEpilogueBwdGQAISA_fSD_Li256ELb1ELb1EEENS1_19SingleTileSchedulerILb1ELb0ELb0ELi128EEEEEEEEEvNT_6ParamsE$_ZN4cute3eso3ESOILb1ELb0EJNS_6LayoutINS_5tupleIJNS3_IJNS3_IJNS_1CILi4EEENS4_ILi2EEEEEENS4_ILi1EEEEEENS3_IJS6_EEEEEENS3_IJNS3_IJNS3_IJS8_NS4_ILi32EEEEEENS4_ILi0EEEEEENS3_IJNS4_ILi64EEEEEEEEEEENS_10ViewEngineIPN7cutlass6half_tEEEEEC2ERKSJ_RKSO_) ;  /* 0xfffe24c000007944 */ /* 0x026fea0003c3ffff */
[----:B-1----:R1:W5:Y:S01]  /*25000*/  LDL.64 R2, [R8] ;  /* 0x0000000008027983 */ /* 0x0023620000100a00 */
[----:B------:R-:W-:Y:S02]  /*25010*/  MOV R82, R69 ;  /* 0x0000004500527202 */ /* 0x000fe40000000f00 */
[----:B------:R-:W-:Y:S02]  /*25020*/  MOV R38, 0x25040 ;  /* 0x0002504000267802 */ /* 0x000fe40000000f00 */
[----:B-1---5:R-:W-:Y:S05]  /*25030*/  CALL.REL.NOINC `($_ZN7cutlass13device_kernelIN5flash19enable_sm80_to_sm89INS1_16FlashAttnBwdSm80INS1_25CollectiveMainloopBwdSm80ILi2ELi2EN4cute5tupleIJNS5_1CILi128EEES8_NS7_ILi64EEEEEENS_6half_tEfNS_4arch4Sm80ELb0ELb0ELb1ELb1ELb1ELb0ELb0ELb0ELi2ELi4ELi4ELi4ELb0EEENS1_24CollectiveEpilogueBwdGQAISA_fSD_Li256ELb1ELb1EEENS1_19SingleTileSchedulerILb1ELb0ELb0ELi128EEEEEEEEEvNT_6ParamsE$_ZN4cute3eso3ESOILb1ELb0EJNS_6LayoutINS_5tupleIJNS3_IJNS3_IJNS3_IJNS_1CILi4EEENS4_ILi2EEEEEENS4_ILi1EEEEEES8_EEENS3_IJNS3_IJNS3_IJS8_S8_EEES8_EEES6_EEEEEENS3_IJNS3_IJNS3_IJNS3_IJS8_NS4_ILi32EEEEEENS4_ILi0EEEEEESH_EEENS3_IJNS3_IJNS3_IJSH_SH_EEESH_EEENS4_ILi64EEEEEEEEEEENS_10ViewEngineIPN7cutlass6half_tEEEEEC2ERKSP_RKSU_) ;  /* 0xfffe235000007944 */ /* 0x022fea0003c3ffff */
[----:B-1----:R1:W5:Y:S01]  /*25040*/  LDL.64 R2, [R8] ;  /* 0x0000000008027983 */ /* 0x0023620000100a00 */
[----:B------:R-:W-:Y:S02]  /*25050*/  MOV R83, R69 ;  /* 0x0000004500537202 */ /* 0x000fe40000000f00 */
[----:B------:R-:W-:Y:S02]  /*25060*/  MOV R12, 0x25080 ;  /* 0x00025080000c7802 */ /* 0x000fe40000000f00 */
[----:B-1---5:R-:W-:Y:S05]  /*25070*/  CALL.REL.NOINC `($_ZN7cutlass13device_kernelIN5flash19enable_sm80_to_sm89INS1_16FlashAttnBwdSm80INS1_25CollectiveMainloopBwdSm80ILi2ELi2EN4cute5tupleIJNS5_1CILi128EEES8_NS7_ILi64EEEEEENS_6half_tEfNS_4arch4Sm80ELb0ELb0ELb1ELb1ELb1ELb0ELb0ELb0ELi2ELi4ELi4ELi4ELb0EEENS1_24CollectiveEpilogueBwdGQAISA_fSD_Li256ELb1ELb1EEENS1_19SingleTileSchedulerILb1ELb0ELb0ELi128EEEEEEEEEvNT_6ParamsE$_ZN4cute5tupleIJNS0_IJNS_1CILi2EEEEEENS0_IJiEEEEEC2ERKS3_RKS4_) ;  /* 0xfffe3b0000007944 */ /* 0x022fea0003c3ffff */
[----:B------:R-:W2:Y:S01]  /*25080*/  LDL R6, [R8] ;  /* 0x0000000008067983 */ /* 0x000ea20000100800 */
[----:B------:R-:W-:Y:S02]  /*25090*/  MOV R82, R58 ;  /* 0x0000003a00527202 */ /* 0x000fe40000000f00 */
[----:B-1----:R-:W-:Y:S01]  /*250a0*/  MOV R10, 0x250d0 ;  /* 0x000250d0000a7802 */ /* 0x002fe20000000f00 */
[----:B--2---:R1:W-:Y:S04]  /*250b0*/  STL [R1+0x750], R6 ;  /* 0x0007500601007387 */ /* 0x0043e80000100800 */
[----:B-1----:R-:W-:Y:S05]  /*250c0*/  CALL.REL.NOINC `($_ZN7cutlass13device_kernelIN5flash19enable_sm80_to_sm89INS1_16FlashAttnBwdSm80INS1_25CollectiveMainloopBwdSm80ILi2ELi2EN4cute5tupleIJNS5_1CILi128EEES8_NS7_ILi64EEEEEENS_6half_tEfNS_4arch4Sm80ELb0ELb0ELb1ELb1ELb1ELb0ELb0ELb0ELi2ELi4ELi4ELi4ELb0EEENS1_24CollectiveEpilogueBwdGQAISA_fSD_Li256ELb1ELb1EEENS1_19SingleTileSchedulerILb1ELb0ELb0ELi128EEEEEEEEEvNT_6ParamsE$_ZZN4cute14logical_divideINS_5tupleIJNS1_IJNS_1CILi8EEENS2_ILi1EEEEEENS1_IJNS2_ILi2EEEEEEEEENS1_IJNS1_IJS4_NS2_ILi0EEEEEENS1_IJiEEEEEENS1_IJS5_NS_6LayoutIS4_S9_EEEEEEEDaRKNSD_IT_T0_EERKT1_ENKUlRKT_RKT0_E_clINSD_IS7_SB_EESE_EEDaSQ_ST_) ;  /* 0xfffe432000007944 */ /* 0x002fea0003c3ffff */
[----:B------:R-:W-:Y:S02]  /*250d0*/  MOV R10, R69 ;  /* 0x00000045000a7202 */ /* 0x000fe40000000f00 */
[----:B------:R-:W-:-:S02]  /*250e0*/  MOV R12, 0x25100 ;  /* 0x00025100000c7802 */ /* 0x000fc40000000f00 */
[----:B-----5:R-:W-:Y:S05]  /*250f0*/  CALL.REL.NOINC `($_ZN7cutlass13device_kernelIN5flash19enable_sm80_to_sm89INS1_16FlashAttnBwdSm80INS1_25CollectiveMainloopBwdSm80ILi2ELi2EN4cute5tupleIJNS5_1CILi128EEES8_NS7_ILi64EEEEEENS_6half_tEfNS_4arch4Sm80ELb0ELb0ELb1ELb1ELb1ELb0ELb0ELb0ELi2ELi4ELi4ELi4ELb0EEENS1_24CollectiveEpilogueBwdGQAISA_fSD_Li256ELb1ELb1EEENS1_19SingleTileSchedulerILb1ELb0ELb0ELi128EEEEEEEEEvNT_6ParamsE$_ZN4cute3eso3ESOILb1ELb0EJNS_5tupleIJNS2_IJNS_1CILi1EEENS3_ILi0EEEEEENS2_IJS5_S5_EEEEEENS2_IJS5_iEEEEEC2ERKS8_RKS9_) ;  /* 0xfffe219000007944 */ /* 0x020fea0003c3ffff */
[----:B-1----:R1:W5:Y:S01]  /*25100*/  LDL R11, [R8] ;  /* 0x00000000080b7983 */ /* 0x0023620000100800 */
[----:B------:R-:W-:-:S02]  /*25110*/  MOV R83, R69 ;  /* 0x0000004500537202 */ /* 0x000fc40000000f00 */
[----:B------:R-:W-:Y:S02]  /*25120*/  MOV R12, 0x25140 ;  /* 0x00025140000c7802 */ /* 0x000fe40000000f00 */
[----:B-1---5:R-:W-:Y:S05]  /*25130*/  CALL.REL.NOINC `($_ZN7cutlass13device_kernelIN5flash19enable_sm80_to_sm89INS1_16FlashAttnBwdSm80INS1_25CollectiveMainloopBwdSm80ILi2ELi2EN4cute5tupleIJNS5_1CILi128EEES8_NS7_ILi64EEEEEENS_6half_tEfNS_4arch4Sm80ELb0ELb0ELb1ELb1ELb1ELb0ELb0ELb0ELi2ELi4ELi4ELi4ELb0EEENS1_24CollectiveEpilogueBwdGQAISA_fSD_Li256ELb1ELb1EEENS1_19SingleTileSchedulerILb1ELb0ELb0ELi128EEEEEEEEEvNT_6ParamsE$_ZN4cute5tupleIJNS0_IJNS0_IJNS0_IJNS_1CILi8EEENS1_ILi1EEEEEENS0_IJS3_S3_EEEEEENS0_IJS3_NS1_ILi2EEEEEEEEENS0_IJNS0_IJNS0_IJS3_NS1_ILi0EEEEEENS0_IJSA_SA_EEEEEENS0_IJSA_iEEEEEEEEC2ERKS9_RKSF_) ;  /* 0xfffe360000007944 */ /* 0x022fea0003c3ffff */
[----:B-1----:R1:W5:Y:S01]  /*25140*/  LDL R11, [R8] ;  /* 0x00000000080b7983 */ /* 0x0023620000100800 */
[----:B------:R-:W-:Y:S02]  /*25150*/  MOV R10, R69 ;  /* 0x00000045000a7202 */ /* 0x000fe40000000f00 */
[----:B------:R-:W-:Y:S02]  /*25160*/  MOV R12, 0x25180 ;  /* 0x00025180000c7802 */ /* 0x000fe40000000f00 */
[----:B-1---5:R-:W-:Y:S05]  /*25170*/  CALL.REL.NOINC `($_ZN7cutlass13device_kernelIN5flash19enable_sm80_to_sm89INS1_16FlashAttnBwdSm80INS1_25CollectiveMainloopBwdSm80ILi2ELi2EN4cute5tupleIJNS5_1CILi128EEES8_NS7_ILi64EEEEEENS_6half_tEfNS_4arch4Sm80ELb0ELb0ELb1ELb1ELb1ELb0ELb0ELb0ELi2ELi4ELi4ELi4ELb0EEENS1_24CollectiveEpilogueBwdGQAISA_fSD_Li256ELb1ELb1EEENS1_19SingleTileSchedulerILb1ELb0ELb0ELi128EEEEEEEEEvNT_6ParamsE$_ZN4cute3eso3ESOILb1ELb0EJNS_5tupleIJNS2_IJNS_1CILi1EEENS3_ILi0EEEEEENS2_IJS5_S5_EEEEEENS2_IJS5_iEEEEEC2ERKS8_RKS9_) ;  /* 0xfffe211000007944 */ /* 0x022fea0003c3ffff */
[----:B-1----:R1:W5:Y:S01]  /*25180*/  LDL R11, [R8] ;  /* 0x00000000080b7983 */ /* 0x0023620000100800 */
[----:B------:R-:W-:Y:S02]  /*25190*/  MOV R82, R69 ;  /* 0x0000004500527202 */ /* 0x000fe40000000f00 */
[----:B------:R-:W-:Y:S02]  /*251a0*/  MOV R12, 0x251c0 ;  /* 0x000251c0000c7802 */ /* 0x000fe40000000f00 */
[----:B-1---5:R-:W-:Y:S05]  /*251b0*/  CALL.REL.NOINC `($_ZN7cutlass13device_kernelIN5flash19enable_sm80_to_sm89INS1_16FlashAttnBwdSm80INS1_25CollectiveMainloopBwdSm80ILi2ELi2EN4cute5tupleIJNS5_1CILi128EEES8_NS7_ILi64EEEEEENS_6half_tEfNS_4arch4Sm80ELb0ELb0ELb1ELb1ELb1ELb0ELb0ELb0ELi2ELi4ELi4ELi4ELb0EEENS1_24CollectiveEpilogueBwdGQAISA_fSD_Li256ELb1ELb1EEENS1_19SingleTileSchedulerILb1ELb0ELb0ELi128EEEEEEEEEvNT_6ParamsE$_ZN4cute3eso3ESOILb1ELb0EJNS_5tupleIJNS_1CILi0EEES4_EEEiEEC2ERKS5_RKi) ;  /* 0xfffe215000007944 */ /* 0x022fea0003c3ffff */
[----:B-1----:R1:W5:Y:S01]  /*251c0*/  LDL R11, [R8] ;  /* 0x00000000080b7983 */ /* 0x0023620000100800 */
[----:B------:R-:W-:Y:S02]  /*251d0*/  MOV R82, R69 ;  /* 0x0000004500527202 */ /* 0x000fe40000000f00 */
[----:B------:R-:W-:Y:S02]  /*251e0*/  MOV R12, 0x25200 ;  /* 0x00025200000c7802 */ /* 0x000fe40000000f00 */
[----:B-1---5:R-:W-:Y:S05]  /*251f0*/  CALL.REL.NOINC `($_ZN7cutlass13device_kernelIN5flash19enable_sm80_to_sm89INS1_16FlashAttnBwdSm80INS1_25CollectiveMainloopBwdSm80ILi2ELi2EN4cute5tupleIJNS5_1CILi128EEES8_NS7_ILi64EEEEEENS_6half_tEfNS_4arch4Sm80ELb0ELb0ELb1ELb1ELb1ELb0ELb0ELb0ELi2ELi4ELi4ELi4ELb0EEENS1_24CollectiveEpilogueBwdGQAISA_fSD_Li256ELb1ELb1EEENS1_19SingleTileSchedulerILb1ELb0ELb0ELi128EEEEEEEEEvNT_6ParamsE$_ZN4cute3eso3ESOILb1ELb0EJNS_5tupleIJNS2_IJNS_1CILi1EEENS3_ILi0EEEEEES5_EEENS2_IJNS2_IJS5_S5_EEEiEEEEEC2ERKS7_RKS9_) ;  /* 0xfffe20d000007944 */ /* 0x022fea0003c3ffff */
[----:B-1----:R1:W5:Y:S01]  /*25200*/  LDL R11, [R8] ;  /* 0x00000000080b7983 */ /* 0x0023620000100800 */
[----:B------:R-:W-:-:S02]  /*25210*/  MOV R82, R69 ;  /* 0x0000004500527202 */ /* 0x000fc40000000f00 */
[----:B------:R-:W-:Y:S02]  /*25220*/  MOV R12, 0x25240 ;  /* 0x00025240000c7802 */ /* 0x000fe40000000f00 */
[----:B-1---5:R-:W-:Y:S05]  /*25230*/  CALL.REL.NOINC `($_ZN7cutlass13device_kernelIN5flash19enable_sm80_to_sm89INS1_16FlashAttnBwdSm80INS1_25CollectiveMainloopBwdSm80ILi2ELi2EN4cute5tupleIJNS5_1CILi128EEES8_NS7_ILi64EEEEEENS_6half_tEfNS_4arch4Sm80ELb0ELb0ELb1ELb1ELb1ELb0ELb0ELb0ELi2ELi4ELi4ELi4ELb0EEENS1_24CollectiveEpilogueBwdGQAISA_fSD_Li256ELb1ELb1EEENS1_19SingleTileSchedulerILb1ELb0ELb0ELi128EEEEEEEEEvNT_6ParamsE$_ZN4cute5tupleIJNS0_IJNS0_IJNS0_IJNS_1CILi8EEENS1_ILi1EEEEEES3_EEENS0_IJNS0_IJS3_S3_EEENS1_ILi2EEEEEEEEENS0_IJNS0_IJNS0_IJS3_NS1_ILi0EEEEEESA_EEENS0_IJNS0_IJSA_SA_EEEiEEEEEEEEC2ERKS9_RKSF_) ;  /* 0xfffe354000007944 */ /* 0x022fea0003c3ffff */
[----:B------:R2:W5:Y:S01]  /*25240*/  LDL R14, [R8] ;  /* 0x00000000080e7983 */ /* 0x0005620000100800 */
[----:B------:R-:W-:Y:S01]  /*25250*/  IMAD.MOV.U32 R82, RZ, RZ, R69 ;  /* 0x000000ffff527224 */ /* 0x000fe200078e0045 */
[----:B------:R-:W-:Y:S02]  /*25260*/  MOV R83, R59 ;  /* 0x0000003b00537202 */ /* 0x000fe40000000f00 */
[----:B------:R2:W-:Y:S01]  /*25270*/  STL.64 [R1+0x770], R4 ;  /* 0x0007700401007387 */ /* 0x0005e20000100a00 */
[----:B------:R-:W-:-:S03]  /*25280*/  MOV R12, 0x252a0 ;  /* 0x000252a0000c7802 */ /* 0x000fc60000000f00 */
[----:B-12--5:R-:W-:Y:S05]  /*25290*/  CALL.REL.NOINC `($_ZN7cutlass13device_kernelIN5flash19enable_sm80_to_sm89INS1_16FlashAttnBwdSm80INS1_25CollectiveMainloopBwdSm80ILi2ELi2EN4cute5tupleIJNS5_1CILi128EEES8_NS7_ILi64EEEEEENS_6half_tEfNS_4arch4Sm80ELb0ELb0ELb1ELb1ELb1ELb0ELb0ELb0ELi2ELi4ELi4ELi4ELb0EEENS1_24CollectiveEpilogueBwdGQAISA_fSD_Li256ELb1ELb1EEENS1_19SingleTileSchedulerILb1ELb0ELb0ELi128EEEEEEEEEvNT_6ParamsE$_ZN4cute3eso3ESOILb0ELb0EJNS_6LayoutINS_5tupleIJNS3_IJNS3_IJNS_1CILi8EEENS4_ILi1EEEEEES6_EEENS3_IJNS3_IJS6_S6_EEENS4_ILi2EEEEEEEEENS3_IJNS3_IJNS3_IJS6_NS4_ILi0EEEEEESD_EEENS3_IJNS3_IJSD_SD_EEEiEEEEEEEENS_10ViewEngineINS_8smem_ptrIPN7cutlass6half_tEEEEEEEC2ERKSJ_RKSQ_) ;  /* 0xfffe0b7000007944 */ /* 0x026fea0003c3ffff */
[----:B------:R2:W5:Y:S04]  /*252a0*/  LDL R6, [R8] ;  /* 0x0000000008067983 */ /* 0x0005680000100800 */
[----:B------:R2:W5:Y:S01]  /*252b0*/  LDL.64 R4, [R8+0x8] ;  /* 0x0000080008047983 */ /* 0x0005620000100a00 */
[----:B------:R-:W-:Y:S01]  /*252c0*/  IMAD.MOV.U32 R38, RZ, RZ, R2 ;  /* 0x000000ffff267224 */ /* 0x000fe200078e0002 */
[----:B------:R-:W-:-:S02]  /*252d0*/  MOV R82, R60 ;  /* 0x0000003c00527202 */ /* 0x000fc40000000f00 */
[----:B------:R-:W-:Y:S02]  /*252e0*/  MOV R36, 0x25300 ;  /* 0x0002530000247802 */ /* 0x000fe40000000f00 */
[----:B-12--5:R-:W-:Y:S05]  /*252f0*/  CALL.REL.NOINC `($_ZN7cutlass13device_kernelIN5flash19enable_sm80_to_sm89INS1_16FlashAttnBwdSm80INS1_25CollectiveMainloopBwdSm80ILi2ELi2EN4cute5tupleIJNS5_1CILi128EEES8_NS7_ILi64EEEEEENS_6half_tEfNS_4arch4Sm80ELb0ELb0ELb1ELb1ELb1ELb0ELb0ELb0ELi2ELi4ELi4ELi4ELb0EEENS1_24CollectiveEpilogueBwdGQAISA_fSD_Li256ELb1ELb1EEENS1_19SingleTileSchedulerILb1ELb0ELb0ELi128EEEEEEEEEvNT_6ParamsE$_ZN4cute3eso3ESOILb1ELb0EJNS_6LayoutINS_5tupleIJNS3_IJNS3_IJNS_1CILi4EEENS4_ILi2EEEEEENS4_ILi1EEEEEES6_EEENS3_IJNS3_IJNS3_IJS8_NS4_ILi32EEEEEENS4_ILi0EEEEEENS4_ILi64EEEEEEEENS_10ViewEngineIPN7cutlass6half_tEEEEEC2ERKSH_RKSM_) ;  /* 0xfffe220000007944 */ /* 0x026fea0003c3ffff */
[----:B------:R2:W5:Y:S01]  /*25300*/  LDL.64 R10, [R1+0x758] ;  /* 0x00075800010a7983 */ /* 0x0005620000100a00 */
[----:B------:R-:W-:Y:S02]  /*25310*/  MOV R3, R6 ;  /* 0x0000000600037202 */ /* 0x000fe40000000f00 */
[----:B-1----:R-:W-:Y:S02]  /*25320*/  MOV R2, 0x25340 ;  /* 0x0002534000027802 */ /* 0x002fe40000000f00 */
[----:B--2--5:R-:W-:Y:S05]  /*25330*/  CALL.REL.NOINC `($_ZN7cutlass13device_kernelIN5flash19enable_sm80_to_sm89INS1_16FlashAttnBwdSm80INS1_25CollectiveMainloopBwdSm80ILi2ELi2EN4cute5tupleIJNS5_1CILi128EEES8_NS7_ILi64EEEEEENS_6half_tEfNS_4arch4Sm80ELb0ELb0ELb1ELb1ELb1ELb0ELb0ELb0ELi2ELi4ELi4ELi4ELb0EEENS1_24CollectiveEpilogueBwdGQAISA_fSD_Li256ELb1ELb1EEENS1_19SingleTileSchedulerILb1ELb0ELb0ELi128EEEEEEEEEvNT_6ParamsE$_ZZN4cute5sliceINS_5tupleIJNS1_IJNS_10UnderscoreENS_1CILi0EEEEEENS1_IJS4_S2_EEEEEENS1_IJNS1_IJNS1_IJNS3_ILi1EEES4_EEES4_EEENS1_IJNS1_IJS4_S4_EEEiEEEEEEEEDaRKT_RKT0_ENKUlRKT_RKT0_E_clIS6_SC_EEDaSM_SP_) ;  /* 0xfffe429000007944 */ /* 0x024fea0003c3ffff */
[----:B------:R-:W-:Y:S02]  /*25340*/  MOV R2, 0x25360 ;  /* 0x0002536000027802 */ /* 0x000fe40000000f00 */
[----:B------:R-:W-:Y:S05]  /*25350*/  CALL.REL.NOINC `($_ZN7cutlass13device_kernelIN5flash19enable_sm80_to_sm89INS1_16FlashAttnBwdSm80INS1_25CollectiveMainloopBwdSm80ILi2ELi2EN4cute5tupleIJNS5_1CILi128EEES8_NS7_ILi64EEEEEENS_6half_tEfNS_4arch4Sm80ELb0ELb0ELb1ELb1ELb1ELb0ELb0ELb0ELi2ELi4ELi4ELi4ELb0EEENS1_24CollectiveEpilogueBwdGQAISA_fSD_Li256ELb1ELb1EEENS1_19SingleTileSchedulerILb1ELb0ELb0ELi128EEEEEEEEEvNT_6ParamsE$_ZZN4cute12filter_tupleINS_5tupleIJNS1_IJNS_10UnderscoreENS_1CILi0EEEEEENS1_IJS4_S2_EEEEEENS1_IJNS1_IJNS1_IJNS3_ILi1EEES4_EEES4_EEENS1_IJNS1_IJS4_S4_EEEiEEEEEEZNS_5sliceIS7_SD_EEDaRKT_RKT0_EUlRKT_RKT0_E_EEDaSH_SK_OT1_ENKUlDpSN_E_clIJNS1_IJS9_EEENS1_IJiEEEEEEDaSU_) ;  /* 0xfffe3bb000007944 */ /* 0x000fea0003c3ffff */
[----:B------:R-:W-:Y:S02]  /*25360*/  MOV R82, R60 ;  /* 0x0000003c00527202 */ /* 0x000fe40000000f00 */
[----:B------:R-:W-:Y:S02]  /*25370*/  MOV R36, 0x25390 ;  /* 0x0002539000247802 */ /* 0x000fe40000000f00 */
[----:B------:R-:W-:Y:S05]  /*25380*/  CALL.REL.NOINC `($_ZN7cutlass13device_kernelIN5flash19enable_sm80_to_sm89INS1_16FlashAttnBwdSm80INS1_25CollectiveMainloopBwdSm80ILi2ELi2EN4cute5tupleIJNS5_1CILi128EEES8_NS7_ILi64EEEEEENS_6half_tEfNS_4arch4Sm80ELb0ELb0ELb1ELb1ELb1ELb0ELb0ELb0ELi2ELi4ELi4ELi4ELb0EEENS1_24CollectiveEpilogueBwdGQAISA_fSD_Li256ELb1ELb1EEENS1_19SingleTileSchedulerILb1ELb0ELb0ELi128EEEEEEEEEvNT_6ParamsE$_ZN4cute5tupleIJNS0_IJNS0_IJNS_1CILi8EEENS1_ILi1EEEEEENS1_ILi2EEEEEENS0_IJNS0_IJS3_NS1_ILi0EEEEEEiEEEEEC2ERKS6_RKS9_) ;  /* 0xfffe369000007944 */ /* 0x000fea0003c3ffff */
[----:B-1----:R1:W5:Y:S01]  /*25390*/  LDL R3, [R1+0x758] ;  /* 0x0007580001037983 */ /* 0x0023620000100800 */
[----:B------:R-:W-:Y:S02]  /*253a0*/  MOV R82, R60 ;  /* 0x0000003c00527202 */ /* 0x000fe40000000f00 */
[----:B------:R-:W-:Y:S02]  /*253b0*/  MOV R12, 0x253d0 ;  /* 0x000253d0000c7802 */ /* 0x000fe40000000f00 */
[----:B-1---5:R-:W-:Y:S05]  /*253c0*/  CALL.REL.NOINC `($_ZN7cutlass13device_kernelIN5flash19enable_sm80_to_sm89INS1_16FlashAttnBwdSm80INS1_25CollectiveMainloopBwdSm80ILi2ELi2EN4cute5tupleIJNS5_1CILi128EEES8_NS7_ILi64EEEEEENS_6half_tEfNS_4arch4Sm80ELb0ELb0ELb1ELb1ELb1ELb0ELb0ELb0ELi2ELi4ELi4ELi4ELb0EEENS1_24CollectiveEpilogueBwdGQAISA_fSD_Li256ELb1ELb1EEENS1_19SingleTileSchedulerILb1ELb0ELb0ELi128EEEEEEEEEvNT_6ParamsE$_ZN4cute3eso3ESOILb0ELb1EJNS_6LayoutINS_5tupleIJNS3_IJNS_1CILi8EEENS4_ILi1EEEEEENS4_ILi2EEEEEENS3_IJNS3_IJS6_NS4_ILi0EEEEEEiEEEEESA_EEC2ERKSD_RKSA_) ;  /* 0xfffe16e000007944 */ /* 0x022fea0003c3ffff */
[----:B------:R2:W5:Y:S01]  /*253d0*/  LDL R36, [R1+0x758] ;  /* 0x0007580001247983 */ /* 0x0005620000100800 */
[----:B-1----:R-:W-:Y:S01]  /*253e0*/  IMAD.MOV.U32 R2, RZ, RZ, R4 ;  /* 0x000000ffff027224 */ /* 0x002fe200078e0004 */
[----:B------:R-:W-:Y:S01]  /*253f0*/  MOV R3, R5 ;  /* 0x0000000500037202 */ /* 0x000fe20000000f00 */
[----:B------:R-:W-:Y:S01]  /*25400*/  IMAD.MOV.U32 R38, RZ, RZ, R60 ;  /* 0x000000ffff267224 */ /* 0x000fe200078e003c */
[----:B------:R-:W-:-:S02]  /*25410*/  MOV R46, 0x25430 ;  /* 0x00025430002e7802 */ /* 0x000fc40000000f00 */
[----:B--2--5:R-:W-:Y:S05]  /*25420*/  CALL.REL.NOINC `($_ZN7cutlass13device_kernelIN5flash19enable_sm80_to_sm89INS1_16FlashAttnBwdSm80INS1_25CollectiveMainloopBwdSm80ILi2ELi2EN4cute5tupleIJNS5_1CILi128EEES8_NS7_ILi64EEEEEENS_6half_tEfNS_4arch4Sm80ELb0ELb0ELb1ELb1ELb1ELb0ELb0ELb0ELi2ELi4ELi4ELi4ELb0EEENS1_24CollectiveEpilogueBwdGQAISA_fSD_Li256ELb1ELb1EEENS1_19SingleTileSchedulerILb1ELb0ELb0ELi128EEEEEEEEEvNT_6ParamsE$_ZN4cute8smem_ptrIPN7cutlass6half_tEECI1NS_12iter_adaptorIS3_S4_EEES3_) ;  /* 0xfffe392000007944 */ /* 0x024fea0003c3ffff */
[----:B-1----:R-:W2:Y:S01]  /*25430*/  LDL.64 R2, [R1+0x758] ;  /* 0x0007580001027983 */ /* 0x002ea20000100a00 */
[----:B------:R-:W-:Y:S01]  /*25440*/  IMAD.MOV.U32 R82, RZ, RZ, R60 ;  /* 0x000000ffff527224 */ /* 0x000fe200078e003c */
[----:B------:R-:W-:-:S02]  /*25450*/  MOV R83, R59 ;  /* 0x0000003b00537202 */ /* 0x000fc40000000f00 */
[----:B------:R-:W-:Y:S01]  /*25460*/  MOV R38, 0x25490 ;  /* 0x0002549000267802 */ /* 0x000fe20000000f00 */
[----:B--2---:R1:W-:Y:S04]  /*25470*/  STL.64 [R1+0x770], R2 ;  /* 0x0007700201007387 */ /* 0x0043e80000100a00 */
[----:B-1----:R-:W-:Y:S05]  /*25480*/  CALL.REL.NOINC `($_ZN7cutlass13device_kernelIN5flash19enable_sm80_to_sm89INS1_16FlashAttnBwdSm80INS1_25CollectiveMainloopBwdSm80ILi2ELi2EN4cute5tupleIJNS5_1CILi128EEES8_NS7_ILi64EEEEEENS_6half_tEfNS_4arch4Sm80ELb0ELb0ELb1ELb1ELb1ELb0ELb0ELb0ELi2ELi4ELi4ELi4ELb0EEENS1_24CollectiveEpilogueBwdGQAISA_fSD_Li256ELb1ELb1EEENS1_19SingleTileSchedulerILb1ELb0ELb0ELi128EEEEEEEEEvNT_6ParamsE$_ZN4cute3eso3ESOILb0ELb0EJNS_6LayoutINS_5tupleIJNS3_IJNS_1CILi8EEENS4_ILi1EEEEEENS4_ILi2EEEEEENS3_IJNS3_IJS6_NS4_ILi0EEEEEEiEEEEENS_10ViewEngineINS_8smem_ptrIPN7cutlass6half_tEEEEEEEC2ERKSD_RKSK_) ;  /* 0xfffe0f6000007944 */ /* 0x002fea0003c3ffff */
[----:B------:R2:W5:Y:S04]  /*25490*/  LDL R8, [R1+0x758] ;  /* 0x0007580001087983 */ /* 0x0005680000100800 */
[----:B------:R2:W5:Y:S01]  /*254a0*/  LDL.64 R14, [R1+0x760] ;  /* 0x00076000010e7983 */ /* 0x0005620000100a00 */
[----:B------:R-:W-:Y:S01]  /*254b0*/  IMAD.MOV.U32 R82, RZ, RZ, R60 ;  /* 0x000000ffff527224 */ /* 0x000fe200078e003c */
[----:B------:R-:W-:Y:S02]  /*254c0*/  MOV R47, RZ ;  /* 0x000000ff002f7202 */ /* 0x000fe40000000f00 */
[----:B------:R-:W-:Y:S02]  /*254d0*/  MOV R46, 0x254f0 ;  /* 0x000254f0002e7802 */ /* 0x000fe40000000f00 */
[----:B-12--5:R-:W-:Y:S05]  /*254e0*/  CALL.REL.NOINC `($_ZN7cutlass13device_kernelIN5flash19enable_sm80_to_sm89INS1_16FlashAttnBwdSm80INS1_25CollectiveMainloopBwdSm80ILi2ELi2EN4cute5tupleIJNS5_1CILi128EEES8_NS7_ILi64EEEEEENS_6half_tEfNS_4arch4Sm80ELb0ELb0ELb1ELb1ELb1ELb0ELb0ELb0ELi2ELi4ELi4ELi4ELb0EEENS1_24CollectiveEpilogueBwdGQAISA_fSD_Li256ELb1ELb1EEENS1_19SingleTileSchedulerILb1ELb0ELb0ELi128EEEEEEEEEvNT_6ParamsE$_ZN4cute3eso3ESOILb1ELb0EJNS_10UnderscoreEiEEC2ERKS2_RKi) ;  /* 0xfffe17b000007944 */ /* 0x026fea0003c3ffff */
[----:B------:R-:W2:Y:S01]  /*254f0*/  LDL R37, [R1+0x758] ;  /* 0x0007580001257983 */ /* 0x000ea20000100800 */
[----:B------:R-:W-:-:S02]  /*25500*/  MOV R82, R60 ;  /* 0x0000003c00527202 */ /* 0x000fc40000000f00 */
[----:B------:R-:W-:Y:S01]  /*25510*/  MOV R38, 0x25540 ;  /* 0x0002554000267802 */ /* 0x000fe20000000f00 */
[----:B--2---:R-:W-:Y:S02]  /*25520*/  IMAD R37, R8, R37, RZ ;  /* 0x0000002508257224 */ /* 0x004fe400078e02ff */
        /* <DEDUP_REMOVED lines=19> */
[----:B-1----:R-:W-:Y:S05]  /*25660*/  CALL.REL.NOINC `($_ZN7cutlass13device_kernelIN5flash19enable_sm80_to_sm89INS1_16FlashAttnBwdSm80INS1_25CollectiveMainloopBwdSm80ILi2ELi2EN4cute5tupleIJNS5_1CILi128EEES8_NS7_ILi64EEEEEENS_6half_tEfNS_4arch4Sm80ELb0ELb0ELb1ELb1ELb1ELb0ELb0ELb0ELi2ELi4ELi4ELi4ELb0EEENS1_24CollectiveEpilogueBwdGQAISA_fSD_Li256ELb1ELb1EEENS1_19SingleTileSchedulerILb1ELb0ELb0ELi128EEEEEEEEEvNT_6ParamsE$_ZN4cute3eso3ESOILb1ELb0EJNS_6LayoutINS_5tupleIJNS3_IJNS3_IJNS_1CILi4EEENS4_ILi2EEEEEENS4_ILi1EEEEEEEEENS3_IJNS3_IJNS3_IJS8_NS4_ILi32EEEEEENS4_ILi0EEEEEEEEEEEiEEC2ERKSG_RKi) ;  /* 0xfffe1e1000007944 */ /* 0x002fea0003c3ffff */
[----:B------:R-:W2:Y:S01]  /*25670*/  LDL R5, [R1+0x758] ;  /* 0x0007580001057983 */ /* 0x000ea20000100800 */
[----:B------:R-:W-:Y:S02]  /*25680*/  MOV R82, R60 ;  /* 0x0000003c00527202 */ /* 0x000fe40000000f00 */
[----:B------:R-:W-:Y:S01]  /*25690*/  MOV R34, 0x256d0 ;  /* 0x000256d000227802 */ /* 0x000fe20000000f00 */
[----:B-12---:R-:W-:-:S05]  /*256a0*/  IMAD.WIDE R12, R5, 0x2, R10 ;  /* 0x00000002050c7825 */ /* 0x006fca00078e020a */
[----:B------:R-:W-:Y:S02]  /*256b0*/  MOV R36, R12 ;  /* 0x0000000c00247202 */ /* 0x000fe40000000f00 */
[----:B------:R-:W-:Y:S05]  /*256c0*/  CALL.REL.NOINC `($_ZN7cutlass13device_kernelIN5flash19enable_sm80_to_sm89INS1_16FlashAttnBwdSm80INS1_25CollectiveMainloopBwdSm80ILi2ELi2EN4cute5tupleIJNS5_1CILi128EEES8_NS7_ILi64EEEEEENS_6half_tEfNS_4arch4Sm80ELb0ELb0ELb1ELb1ELb1ELb0ELb0ELb0ELi2ELi4ELi4ELi4ELb0EEENS1_24CollectiveEpilogueBwdGQAISA_fSD_Li256ELb1ELb1EEENS1_19SingleTileSchedulerILb1ELb0ELb0ELi128EEEEEEEEEvNT_6ParamsE$_ZN4cute3eso3ESOILb1ELb0EJNS_6LayoutINS_5tupleIJNS3_IJNS3_IJNS_1CILi4EEENS4_ILi2EEEEEENS4_ILi1EEEEEEEEENS3_IJNS3_IJNS3_IJS8_NS4_ILi32EEEEEENS4_ILi0EEEEEEEEEEENS_10ViewEngineIPN7cutlass6half_tEEEEEC2ERKSG_RKSL_) ;  /* 0xfffe1d6000007944 */ /* 0x000fea0003c3ffff */
[----:B------:R2:W5:Y:S01]  /*256d0*/  LDL.64 R4, [R1+0x758] ;  /* 0x0007580001047983 */ /* 0x0005620000100a00 */
[----:B------:R-:W-:Y:S02]  /*256e0*/  MOV R38, R60 ;  /* 0x0000003c00267202 */ /* 0x000fe40000000f00 */
[----:B------:R-:W-:Y:S02]  /*256f0*/  MOV R46, 0x25710 ;  /* 0x00025710002e7802 */ /* 0x000fe40000000f00 */
[----:B-12--5:R-:W-:Y:S05]  /*25700*/  CALL.REL.NOINC `($_ZN7cutlass13device_kernelIN5flash19enable_sm80_to_sm89INS1_16FlashAttnBwdSm80INS1_25CollectiveMainloopBwdSm80ILi2ELi2EN4cute5tupleIJNS5_1CILi128EEES8_NS7_ILi64EEEEEENS_6half_tEfNS_4arch4Sm80ELb0ELb0ELb1ELb1ELb1ELb0ELb0ELb0ELi2ELi4ELi4ELi4ELb0EEENS1_24CollectiveEpilogueBwdGQAISA_fSD_Li256ELb1ELb1EEENS1_19SingleTileSchedulerILb1ELb0ELb0ELi128EEEEEEEEEvNT_6ParamsE$_ZN4cute8smem_ptrIPN7cutlass6half_tEECI1NS_12iter_adaptorIS3_S4_EEES3_) ;  /* 0xfffe364000007944 */ /* 0x026fea0003c3ffff */
        /* <DEDUP_REMOVED lines=9> */
[----:B-1----:R-:W-:Y:S01]  /*257a0*/  IMAD.MOV.U32 R2, RZ, RZ, R4 ;  /* 0x000000ffff027224 */ /* 0x002fe200078e0004 */
[----:B------:R-:W-:Y:S01]  /*257b0*/  MOV R13, R5 ;  /* 0x00000005000d7202 */ /* 0x000fe20000000f00 */
[----:B------:R-:W-:Y:S01]  /*257c0*/  IMAD.MOV.U32 R82, RZ, RZ, R60 ;  /* 0x000000ffff527224 */ /* 0x000fe200078e003c */
[----:B------:R-:W-:-:S02]  /*257d0*/  MOV R12, 0x257f0 ;  /* 0x000257f0000c7802 */ /* 0x000fc40000000f00 */
[----:B--2--5:R-:W-:Y:S05]  /*257e0*/  CALL.REL.NOINC `($_ZN7cutlass13device_kernelIN5flash19enable_sm80_to_sm89INS1_16FlashAttnBwdSm80INS1_25CollectiveMainloopBwdSm80ILi2ELi2EN4cute5tupleIJNS5_1CILi128EEES8_NS7_ILi64EEEEEENS_6half_tEfNS_4arch4Sm80ELb0ELb0ELb1ELb1ELb1ELb0ELb0ELb0ELi2ELi4ELi4ELi4ELb0EEENS1_24CollectiveEpilogueBwdGQAISA_fSD_Li256ELb1ELb1EEENS1_19SingleTileSchedulerILb1ELb0ELb0ELi128EEEEEEEEEvNT_6ParamsE$_ZN4cute3eso3ESOILb1ELb0EJNS_6LayoutINS_5tupleIJNS3_IJNS3_IJNS_1CILi2EEES5_EEENS4_ILi1EEEEEEEEENS3_IJNS3_IJNS3_IJS7_NS4_ILi16EEEEEENS4_ILi0EEEEEEEEEEENS_10ViewEngineIPjEEEEC2ERKSF_RKSI_) ;  /* 0xfffe1be000007944 */ /* 0x024fea0003c3ffff */
        /* <DEDUP_REMOVED lines=11> */
[----:B-1----:R-:W-:Y:S05]  /*258a0*/  CALL.REL.NOINC `($_ZN7cutlass13device_kernelIN5flash19enable_sm80_to_sm89INS1_16FlashAttnBwdSm80INS1_25CollectiveMainloopBwdSm80ILi2ELi2EN4cute5tupleIJNS5_1CILi128EEES8_NS7_ILi64EEEEEENS_6half_tEfNS_4arch4Sm80ELb0ELb0ELb1ELb1ELb1ELb0ELb0ELb0ELi2ELi4ELi4ELi4ELb0EEENS1_24CollectiveEpilogueBwdGQAISA_fSD_Li256ELb1ELb1EEENS1_19SingleTileSchedulerILb1ELb0ELb0ELi128EEEEEEEEEvNT_6ParamsE$_ZN4cute3eso3ESOILb1ELb0EJNS_10UnderscoreEiEEC2ERKS2_RKi) ;  /* 0xfffe13f000007944 */ /* 0x002fea0003c3ffff */
        /* <DEDUP_REMOVED lines=16> */
[----:B------:R-:W-:-:S02]  /*259b0*/  MOV R47, 0x1 ;  /* 0x00000001002f7802 */ /* 0x000fc40000000f00 */
        /* <DEDUP_REMOVED lines=42> */
[----:B-1----:R-:W-:Y:S05]  /*25c60*/  CALL.REL.NOINC `($_ZN7cutlass13device_kernelIN5flash19enable_sm80_to_sm89INS1_16FlashAttnBwdSm80INS1_25CollectiveMainloopBwdSm80ILi2ELi2EN4cute5tupleIJNS5_1CILi128EEES8_NS7_ILi64EEEEEENS_6half_tEfNS_4arch4Sm80ELb0ELb0ELb1ELb1ELb1ELb0ELb0ELb0ELi2ELi4ELi4ELi4ELb0EEENS1_24CollectiveEpilogueBwdGQAISA_fSD_Li256ELb1ELb1EEENS1_19SingleTileSchedulerILb1ELb0ELb0ELi128EEEEEEEEEvNT_6ParamsE$_ZN4cute3eso3ESOILb1ELb0EJNS_10UnderscoreES2_iEEC2ERKS2_S5_RKi) ;  /* 0xfffe0ff000007944 */ /* 0x002fea0003c3ffff */
[----:B-1----:R-:W2:Y:S01]  /*25c70*/  LDL R3, [R1+0x758] ;  /* 0x0007580001037983 */ /* 0x002ea20000100800 */
[----:B------:R-:W-:-:S02]  /*25c80*/  MOV R10, 0x25cb0 ;  /* 0x00025cb0000a7802 */ /* 0x000fc40000000f00 */
[----:B--2---:R-:W-:Y:S02]  /*25c90*/  SHF.L.U32 R3, R3, 0xa, RZ ;  /* 0x0000000a03037819 */ /* 0x004fe400000006ff */
[----:B------:R-:W-:Y:S05]  /*25ca0*/  CALL.REL.NOINC `($_ZN7cutlass13device_kernelIN5flash19enable_sm80_to_sm89INS1_16FlashAttnBwdSm80INS1_25CollectiveMainloopBwdSm80ILi2ELi2EN4cute5tupleIJNS5_1CILi128EEES8_NS7_ILi64EEEEEENS_6half_tEfNS_4arch4Sm80ELb0ELb0ELb1ELb1ELb1ELb0ELb0ELb0ELi2ELi4ELi4ELi4ELb0EEENS1_24CollectiveEpilogueBwdGQAISA_fSD_Li256ELb1ELb1EEENS1_19SingleTileSchedulerILb1ELb0ELb0ELi128EEEEEEEEEvNT_6ParamsE$_ZN4cute3eso3ESOILb1ELb0EJNS_6LayoutINS_5tupleIJNS3_IJNS_1CILi8EEENS4_ILi1EEEEEENS4_ILi2EEEEEENS3_IJNS3_IJS6_NS4_ILi0EEEEEENS4_ILi8192EEEEEEEEiEEC2ERKSE_RKi) ;  /* 0xfffe266000007944 */ /* 0x000fea0003c3ffff */
[----:B------:R-:W-:Y:S01]  /*25cb0*/  ULDC.64 UR4, c[0x0][0x118] ;  /* 0x0000460000047ab9 */ /* 0x000fe20000000a00 */
[----:B-1----:R-:W2:Y:S04]  /*25cc0*/  LDL R2, [R1+0x758] ;  /* 0x0007580001027983 */ /* 0x002ea80000100800 */
[----:B------:R-:W2:Y:S01]  /*25cd0*/  LD.E.64 R4, [R26.64] ;  /* 0x000000041a047980 */ /* 0x000ea2000c101b00 */
[----:B------:R-:W-:Y:S02]  /*25ce0*/  MOV R38, R60 ;  /* 0x0000003c00267202 */ /* 0x000fe40000000f00 */
[----:B------:R-:W-:Y:S01]  /*25cf0*/  MOV R46, 0x25d20 ;  /* 0x00025d20002e7802 */ /* 0x000fe20000000f00 */
[----:B--2---:R-:W-:-:S04]  /*25d00*/  IMAD.WIDE R2, R2, 0x2, R4 ;  /* 0x0000000202027825 */ /* 0x004fc800078e0204 */
[----:B------:R-:W-:Y:S05]  /*25d10*/  CALL.REL.NOINC `($_ZN7cutlass13device_kernelIN5flash19enable_sm80_to_sm89INS1_16FlashAttnBwdSm80INS1_25CollectiveMainloopBwdSm80ILi2ELi2EN4cute5tupleIJNS5_1CILi128EEES8_NS7_ILi64EEEEEENS_6half_tEfNS_4arch4Sm80ELb0ELb0ELb1ELb1ELb1ELb0ELb0ELb0ELi2ELi4ELi4ELi4ELb0EEENS1_24CollectiveEpilogueBwdGQAISA_fSD_Li256ELb1ELb1EEENS1_19SingleTileSchedulerILb1ELb0ELb0ELi128EEEEEEEEEvNT_6ParamsE$_ZN4cute8smem_ptrIPN7cutlass6half_tEECI1NS_12iter_adaptorIS3_S4_EEES3_) ;  /* 0xfffe303000007944 */ /* 0x000fea0003c3ffff */
[----:B-1----:R1:W5:Y:S01]  /*25d20*/  LDL.64 R2, [R1+0x758] ;  /* 0x0007580001027983 */ /* 0x0023620000100a00 */
[----:B------:R-:W-:-:S03]  /*25d30*/  MOV R34, 0x25d50 ;  /* 0x00025d5000227802 */ /* 0x000fc60000000f00 */
[----:B-1---5:R-:W-:Y:S05]  /*25d40*/  CALL.REL.NOINC `($_ZN7cutlass13device_kernelIN5flash19enable_sm80_to_sm89INS1_16FlashAttnBwdSm80INS1_25CollectiveMainloopBwdSm80ILi2ELi2EN4cute5tupleIJNS5_1CILi128EEES8_NS7_ILi64EEEEEENS_6half_tEfNS_4arch4Sm80ELb0ELb0ELb1ELb1ELb1ELb0ELb0ELb0ELi2ELi4ELi4ELi4ELb0EEENS1_24CollectiveEpilogueBwdGQAISA_fSD_Li256ELb1ELb1EEENS1_19SingleTileSchedulerILb1ELb0ELb0ELi128EEEEEEEEEvNT_6ParamsE$_ZN4cute3eso3ESOILb1ELb0EJNS_6LayoutINS_5tupleIJNS3_IJNS_1CILi8EEENS4_ILi1EEEEEENS4_ILi2EEEEEENS3_IJNS3_IJS6_NS4_ILi0EEEEEENS4_ILi8192EEEEEEEENS_10ViewEngineINS_8smem_ptrIPN7cutlass6half_tEEEEEEEC2ERKSE_RKSL_) ;  /* 0xfffe258000007944 */ /* 0x022fea0003c3ffff */
        /* <DEDUP_REMOVED lines=8> */
[----:B------:R-:W-:Y:S05]  /*25dd0*/  CALL.REL.NOINC `($_ZN7cutlass13device_kernelIN5flash19enable_sm80_to_sm89INS1_16FlashAttnBwdSm80INS1_25CollectiveMainloopBwdSm80ILi2ELi2EN4cute5tupleIJNS5_1CILi128EEES8_NS7_ILi64EEEEEENS_6half_tEfNS_4arch4Sm80ELb0ELb0ELb1ELb1ELb1ELb0ELb0ELb0ELi2ELi4ELi4ELi4ELb0EEENS1_24CollectiveEpilogueBwdGQAISA_fSD_Li256ELb1ELb1EEENS1_19SingleTileSchedulerILb1ELb0ELb0ELi128EEEEEEEEEvNT_6ParamsE$_ZN4cute3eso3ESOILb1ELb0EJNS_6LayoutINS_5tupleIJNS3_IJNS_1CILi8EEENS4_ILi1EEEEEENS4_ILi2EEEEEENS3_IJNS3_IJS6_NS4_ILi0EEEEEENS4_ILi64EEEEEEEEiEEC2ERKSE_RKi) ;  /* 0xfffe24b000007944 */ /* 0x000fea0003c3ffff */
[----:B-1----:R-:W2:Y:S01]  /*25de0*/  LDL R3, [R1+0x758] ;  /* 0x0007580001037983 */ /* 0x002ea20000100800 */
[----:B------:R-:W-:Y:S01]  /*25df0*/  MOV R12, 0x25e30 ;  /* 0x00025e30000c7802 */ /* 0x000fe20000000f00 */
[----:B--2---:R-:W-:-:S05]  /*25e00*/  IMAD.WIDE R10, R3, 0x2, R24 ;  /* 0x00000002030a7825 */ /* 0x004fca00078e0218 */
[----:B------:R-:W-:Y:S02]  /*25e10*/  MOV R14, R10 ;  /* 0x0000000a000e7202 */ /* 0x000fe40000000f00 */
[----:B------:R-:W-:Y:S05]  /*25e20*/  CALL.REL.NOINC `($_ZN7cutlass13device_kernelIN5flash19enable_sm80_to_sm89INS1_16FlashAttnBwdSm80INS1_25CollectiveMainloopBwdSm80ILi2ELi2EN4cute5tupleIJNS5_1CILi128EEES8_NS7_ILi64EEEEEENS_6half_tEfNS_4arch4Sm80ELb0ELb0ELb1ELb1ELb1ELb0ELb0ELb0ELi2ELi4ELi4ELi4ELb0EEENS1_24CollectiveEpilogueBwdGQAISA_fSD_Li256ELb1ELb1EEENS1_19SingleTileSchedulerILb1ELb0ELb0ELi128EEEEEEEEEvNT_6ParamsE$_ZN4cute3eso3ESOILb1ELb0EJNS_6LayoutINS_5tupleIJNS3_IJNS_1CILi8EEENS4_ILi1EEEEEENS4_ILi2EEEEEENS3_IJNS3_IJS6_NS4_ILi0EEEEEENS4_ILi64EEEEEEEENS_10ViewEngineIPN7cutlass6half_tEEEEEC2ERKSE_RKSJ_) ;  /* 0xfffe241000007944 */ /* 0x000fea0003c3ffff */
[----:B------:R2:W5:Y:S01]  /*25e30*/  LDL.64 R6, [R1+0x758] ;  /* 0x0007580001067983 */ /* 0x0005620000100a00 */
[----:B------:R-:W-:Y:S01]  /*25e40*/  IMAD.MOV.U32 R2, RZ, RZ, R4 ;  /* 0x000000ffff027224 */ /* 0x000fe200078e0004 */
[----:B------:R-:W-:Y:S02]  /*25e50*/  MOV R11, R5 ;  /* 0x00000005000b7202 */ /* 0x000fe40000000f00 */
[----:B-1----:R-:W-:Y:S02]  /*25e60*/  MOV R10, 0x25e80 ;  /* 0x00025e80000a7802 */ /* 0x002fe40000000f00 */
[----:B--2--5:R-:W-:Y:S05]  /*25e70*/  CALL.REL.NOINC `($_ZN7cutlass13device_kernelIN5flash19enable_sm80_to_sm89INS1_16FlashAttnBwdSm80INS1_25CollectiveMainloopBwdSm80ILi2ELi2EN4cute5tupleIJNS5_1CILi128EEES8_NS7_ILi64EEEEEENS_6half_tEfNS_4arch4Sm80ELb0ELb0ELb1ELb1ELb1ELb0ELb0ELb0ELi2ELi4ELi4ELi4ELb0EEENS1_24CollectiveEpilogueBwdGQAISA_fSD_Li256ELb1ELb1EEENS1_19SingleTileSchedulerILb1ELb0ELb0ELi128EEEEEEEEEvNT_6ParamsE$_ZN4cute3eso3ESOILb1ELb0EJNS_6LayoutINS_5tupleIJNS3_IJNS_1CILi8EEENS4_ILi1EEEEEENS3_IJNS4_ILi2EEEEEEEEENS3_IJNS3_IJS6_NS4_ILi0EEEEEENS3_IJNS4_ILi8192EEEEEEEEEEENS_10ViewEngineINS_8smem_ptrIPN7cutlass6half_tEEEEEEEC2ERKSG_RKSN_) ;  /* 0xfffe21e000007944 */ /* 0x024fea0003c3ffff */
[----:B------:R2:W5:Y:S01]  /*25e80*/  LDL.64 R4, [R1+0x758] ;  /* 0x0007580001047983 */ /* 0x0005620000100a00 */
[----:B------:R-:W-:Y:S01]  /*25e90*/  IMAD.MOV.U32 R2, RZ, RZ, R6 ;  /* 0x000000ffff027224 */ /* 0x000fe200078e0006 */
[----:B------:R-:W-:Y:S02]  /*25ea0*/  MOV R11, R7 ;  /* 0x00000007000b7202 */ /* 0x000fe40000000f00 */
[----:B------:R-:W-:Y:S02]  /*25eb0*/  MOV R10, 0x25ed0 ;  /* 0x00025ed0000a7802 */ /* 0x000fe40000000f00 */
[----:B-12--5:R-:W-:Y:S05]  /*25ec0*/  CALL.REL.NOINC `($_ZN7cutlass13device_kernelIN5flash19enable_sm80_to_sm89INS1_16FlashAttnBwdSm80INS1_25CollectiveMainloopBwdSm80ILi2ELi2EN4cute5tupleIJNS5_1CILi128EEES8_NS7_ILi64EEEEEENS_6half_tEfNS_4arch4Sm80ELb0ELb0ELb1ELb1ELb1ELb0ELb0ELb0ELi2ELi4ELi4ELi4ELb0EEENS1_24CollectiveEpilogueBwdGQAISA_fSD_Li256ELb1ELb1EEENS1_19SingleTileSchedulerILb1ELb0ELb0ELi128EEEEEEEEEvNT_6ParamsE$_ZN4cute3eso3ESOILb1ELb0EJNS_6LayoutINS_5tupleIJNS3_IJNS_1CILi8EEENS4_ILi1EEEEEENS3_IJNS4_ILi2EEEEEEEEENS3_IJNS3_IJS6_NS4_ILi0EEEEEENS3_IJNS4_ILi64EEEEEEEEEEENS_10ViewEngineIPN7cutlass6half_tEEEEEC2ERKSG_RKSL_) ;  /* 0xfffe213000007944 */ /* 0x026fea0003c3ffff */
[----:B-1----:R1:W5:Y:S01]  /*25ed0*/  LDL.64 R2, [R1+0x758] ;  /* 0x0007580001027983 */ /* 0x0023620000100a00 */
[----:B------:R-:W-:-:S03]  /*25ee0*/  MOV R12, 0x25f00 ;  /* 0x00025f00000c7802 */ /* 0x000fc60000000f00 */
[----:B-1---5:R-:W-:Y:S05]  /*25ef0*/  CALL.REL.NOINC `($_ZN7cutlass13device_kernelIN5flash19enable_sm80_to_sm89INS1_16FlashAttnBwdSm80INS1_25CollectiveMainloopBwdSm80ILi2ELi2EN4cute5tupleIJNS5_1CILi128EEES8_NS7_ILi64EEEEEENS_6half_tEfNS_4arch4Sm80ELb0ELb0ELb1ELb1ELb1ELb0ELb0ELb0ELi2ELi4ELi4ELi4ELb0EEENS1_24CollectiveEpilogueBwdGQAISA_fSD_Li256ELb1ELb1EEENS1_19SingleTileSchedulerILb1ELb0ELb0ELi128EEEEEEEEEvNT_6ParamsE$_ZN4cute3eso3ESOILb1ELb0EJNS_6LayoutINS_5tupleIJNS3_IJNS3_IJNS_1CILi8EEENS4_ILi1EEEEEES6_EEENS3_IJNS3_IJS6_S6_EEENS4_ILi2EEEEEEEEENS3_IJNS3_IJNS3_IJS6_NS4_ILi0EEEEEESD_EEENS3_IJNS3_IJSD_SD_EEENS4_ILi64EEEEEEEEEEENS_10ViewEngineIPN7cutlass6half_tEEEEEC2ERKSK_RKSP_) ;  /* 0xfffe175000007944 */ /* 0x022fea0003c3ffff */
[----:B-1----:R1:W5:Y:S01]  /*25f00*/  LDL.64 R10, [R1+0x758] ;  /* 0x00075800010a7983 */ /* 0x0023620000100a00 */
[----:B------:R-:W-:Y:S01]  /*25f10*/  IMAD.MOV.U32 R2, RZ, RZ, R4 ;  /* 0x000000ffff027224 */ /* 0x000fe200078e0004 */
[----:B------:R-:W-:-:S02]  /*25f20*/  MOV R13, R5 ;  /* 0x00000005000d7202 */ /* 0x000fc40000000f00 */
[----:B------:R-:W-:Y:S02]  /*25f30*/  MOV R12, 0x25f50 ;  /* 0x00025f50000c7802 */ /* 0x000fe40000000f00 */
[----:B-1---5:R-:W-:Y:S05]  /*25f40*/  CALL.REL.NOINC `($_ZN7cutlass13device_kernelIN5flash19enable_sm80_to_sm89INS1_16FlashAttnBwdSm80INS1_25CollectiveMainloopBwdSm80ILi2ELi2EN4cute5tupleIJNS5_1CILi128EEES8_NS7_ILi64EEEEEENS_6half_tEfNS_4arch4Sm80ELb0ELb0ELb1ELb1ELb1ELb0ELb0ELb0ELi2ELi4ELi4ELi4ELb0EEENS1_24CollectiveEpilogueBwdGQAISA_fSD_Li256ELb1ELb1EEENS1_19SingleTileSchedulerILb1ELb0ELb0ELi128EEEEEEEEEvNT_6ParamsE$_ZN4cute3eso3ESOILb1ELb0EJNS_6LayoutINS_5tupleIJNS3_IJNS3_IJNS_1CILi8EEENS4_ILi1EEEEEES6_EEENS3_IJNS3_IJS6_S6_EEENS4_ILi2EEEEEEEEENS3_IJNS3_IJNS3_IJS6_NS4_ILi0EEEEEESD_EEENS3_IJNS3_IJSD_SD_EEENS4_ILi8192EEEEEEEEEEENS_10ViewEngineINS_8smem_ptrIPN7cutlass6half_tEEEEEEEC2ERKSK_RKSR_) ;  /* 0xfffe174000007944 */ /* 0x022fea0003c3ffff */
[----:B-1----:R1:W5:Y:S01]  /*25f50*/  LDL.64 R2, [R1+0x758] ;  /* 0x0007580001027983 */ /* 0x0023620000100a00 */
[----:B------:R-:W-:Y:S02]  /*25f60*/  MOV R14, R10 ;  /* 0x0000000a000e7202 */ /* 0x000fe40000000f00 */
[----:B------:R-:W-:Y:S02]  /*25f70*/  MOV R12, 0x25f90 ;  /* 0x00025f90000c7802 */ /* 0x000fe40000000f00 */
[----:B-1---5:R-:W-:Y:S05]  /*25f80*/  CALL.REL.NOINC `($_ZN7cutlass13device_kernelIN5flash19enable_sm80_to_sm89INS1_16FlashAttnBwdSm80INS1_25CollectiveMainloopBwdSm80ILi2ELi2EN4cute5tupleIJNS5_1CILi128EEES8_NS7_ILi64EEEEEENS_6half_tEfNS_4arch4Sm80ELb0ELb0ELb1ELb1ELb1ELb0ELb0ELb0ELi2ELi4ELi4ELi4ELb0EEENS1_24CollectiveEpilogueBwdGQAISA_fSD_Li256ELb1ELb1EEENS1_19SingleTileSchedulerILb1ELb0ELb0ELi128EEEEEEEEEvNT_6ParamsE$_ZN4cute3eso3ESOILb1ELb0EJNS_6LayoutINS_5tupleIJNS3_IJNS_1CILi8EEENS4_ILi1EEEEEENS4_ILi2EEEEEENS3_IJNS3_IJS6_NS4_ILi0EEEEEENS4_ILi64EEEEEEEENS_10ViewEngineIPN7cutlass6half_tEEEEEC2ERKSE_RKSJ_) ;  /* 0xfffe22b000007944 */ /* 0x022fea0003c3ffff */
[----:B------:R2:W5:Y:S01]  /*25f90*/  LDL.64 R8, [R1+0x758] ;  /* 0x0007580001087983 */ /* 0x0005620000100a00 */
[----:B------:R-:W-:Y:S02]  /*25fa0*/  MOV R38, R60 ;  /* 0x0000003c00267202 */ /* 0x000fe40000000f00 */
[----:B------:R-:W-:Y:S02]  /*25fb0*/  MOV R46, 0x25fd0 ;  /* 0x00025fd0002e7802 */ /* 0x000fe40000000f00 */
[----:B-12--5:R-:W-:Y:S05]  /*25fc0*/  CALL.REL.NOINC `($_ZN7cutlass13device_kernelIN5flash19enable_sm80_to_sm89INS1_16FlashAttnBwdSm80INS1_25CollectiveMainloopBwdSm80ILi2ELi2EN4cute5tupleIJNS5_1CILi128EEES8_NS7_ILi64EEEEEENS_6half_tEfNS_4arch4Sm80ELb0ELb0ELb1ELb1ELb1ELb0ELb0ELb0ELi2ELi4ELi4ELi4ELb0EEENS1_24CollectiveEpilogueBwdGQAISA_fSD_Li256ELb1ELb1EEENS1_19SingleTileSchedulerILb1ELb0ELb0ELi128EEEEEEEEEvNT_6ParamsE$_ZN4cute8smem_ptrIPN7cutlass6half_tEECI1NS_12iter_adaptorIS3_S4_EEES3_) ;  /* 0xfffe2d8000007944 */ /* 0x026fea0003c3ffff */
[----:B-1----:R1:W5:Y:S01]  /*25fd0*/  LDL.64 R2, [R1+0x758] ;  /* 0x0007580001027983 */ /* 0x0023620000100a00 */
[----:B------:R-:W-:-:S03]  /*25fe0*/  MOV R34, 0x26000 ;  /* 0x0002600000227802 */ /* 0x000fc60000000f00 */
[----:B-1---5:R-:W-:Y:S05]  /*25ff0*/  CALL.REL.NOINC `($_ZN7cutlass13device_kernelIN5flash19enable_sm80_to_sm89INS1_16FlashAttnBwdSm80INS1_25CollectiveMainloopBwdSm80ILi2ELi2EN4cute5tupleIJNS5_1CILi128EEES8_NS7_ILi64EEEEEENS_6half_tEfNS_4arch4Sm80ELb0ELb0ELb1ELb1ELb1ELb0ELb0ELb0ELi2ELi4ELi4ELi4ELb0EEENS1_24CollectiveEpilogueBwdGQAISA_fSD_Li256ELb1ELb1EEENS1_19SingleTileSchedulerILb1ELb0ELb0ELi128EEEEEEEEEvNT_6ParamsE$_ZN4cute3eso3ESOILb1ELb0EJNS_6LayoutINS_5tupleIJNS3_IJNS_1CILi8EEENS4_ILi1EEEEEENS4_ILi2EEEEEENS3_IJNS3_IJS6_NS4_ILi0EEEEEENS4_ILi8192EEEEEEEENS_10ViewEngineINS_8smem_ptrIPN7cutlass6half_tEEEEEEEC2ERKSE_RKSL_) ;  /* 0xfffe22d000007944 */ /* 0x022fea0003c3ffff */
        /* <DEDUP_REMOVED lines=120> */
[----:B-12---:R-:W-:Y:S05]  /*26780*/  CALL.REL.NOINC `($_ZN7cutlass13device_kernelIN5flash19enable_sm80_to_sm89INS1_16FlashAttnBwdSm80INS1_25CollectiveMainloopBwdSm80ILi2ELi2EN4cute5tupleIJNS5_1CILi128EEES8_NS7_ILi64EEEEEENS_6half_tEfNS_4arch4Sm80ELb0ELb0ELb1ELb1ELb1ELb0ELb0ELb0ELi2ELi4ELi4ELi4ELb0EEENS1_24CollectiveEpilogueBwdGQAISA_fSD_Li256ELb1ELb1EEENS1_19SingleTileSchedulerILb1ELb0ELb0ELi128EEEEEEEEEvNT_6ParamsE$_ZN4cute3eso3ESOILb1ELb0EJNS_10UnderscoreES2_iEEC2ERKS2_S5_RKi) ;  /* 0xfffe04d000007944 */ /* 0x006fea0003c3ffff */
[----:B------:R2:W5:Y:S01]  /*26790*/  LDL R4, [R1+0x758] ;  /* 0x0007580001047983 */ /* 0x0005620000100800 */
[----:B-1----:R-:W-:-:S02]  /*267a0*/  MOV R3, R0 ;  /* 0x0000000000037202 */ /* 0x002fc40000000f00 */
[----:B------:R-:W-:Y:S02]  /*267b0*/  MOV R2, 0x267d0 ;  /* 0x000267d000027802 */ /* 0x000fe40000000f00 */
[----:B--2--5:R-:W-:Y:S05]  /*267c0*/  CALL.REL.NOINC `($_ZN7cutlass13device_kernelIN5flash19enable_sm80_to_sm89INS1_16FlashAttnBwdSm80INS1_25CollectiveMainloopBwdSm80ILi2ELi2EN4cute5tupleIJNS5_1CILi128EEES8_NS7_ILi64EEEEEENS_6half_tEfNS_4arch4Sm80ELb0ELb0ELb1ELb1ELb1ELb0ELb0ELb0ELi2ELi4ELi4ELi4ELb0EEENS1_24CollectiveEpilogueBwdGQAISA_fSD_Li256ELb1ELb1EEENS1_19SingleTileSchedulerILb1ELb0ELb0ELi128EEEEEEEEEvNT_6ParamsE$_ZZN4cute5sliceINS_5tupleIJNS_10UnderscoreES2_iEEENS1_IJNS1_IJNS_1CILi1EEENS4_ILi0EEEEEEiNS4_ILi1024EEEEEEEEDaRKT_RKT0_ENKUlRKT_RKT0_E_clIS2_iEEDaSI_SL_) ;  /* 0xfffe2eb000007944 */ /* 0x024fea0003c3ffff */
[----:B------:R-:W-:Y:S02]  /*267d0*/  MOV R2, 0x267f0 ;  /* 0x000267f000027802 */ /* 0x000fe40000000f00 */
[----:B------:R-:W-:Y:S05]  /*267e0*/  CALL.REL.NOINC `($_ZN7cutlass13device_kernelIN5flash19enable_sm80_to_sm89INS1_16FlashAttnBwdSm80INS1_25CollectiveMainloopBwdSm80ILi2ELi2EN4cute5tupleIJNS5_1CILi128EEES8_NS7_ILi64EEEEEENS_6half_tEfNS_4arch4Sm80ELb0ELb0ELb1ELb1ELb1ELb0ELb0ELb0ELi2ELi4ELi4ELi4ELb0EEENS1_24CollectiveEpilogueBwdGQAISA_fSD_Li256ELb1ELb1EEENS1_19SingleTileSchedulerILb1ELb0ELb0ELi128EEEEEEEEEvNT_6ParamsE$_ZZN4cute12filter_tupleINS_5tupleIJNS_10UnderscoreES2_iEEENS1_IJNS1_IJNS_1CILi1EEENS4_ILi0EEEEEEiNS4_ILi1024EEEEEEZNS_5sliceIS3_S9_EEDaRKT_RKT0_EUlRKT_RKT0_E_EEDaSD_SG_OT1_ENKUlDpSJ_E_clIJNS1_IJS7_EEENS1_IJiEEENS1_IJEEEEEEDaSQ_) ;  /* 0xfffe287000007944 */ /* 0x000fea0003c3ffff */
[----:B------:R-:W-:Y:S02]  /*267f0*/  MOV R82, R60 ;  /* 0x0000003c00527202 */ /* 0x000fe40000000f00 */
[----:B------:R-:W-:Y:S02]  /*26800*/  MOV R36, 0x26820 ;  /* 0x0002682000247802 */ /* 0x000fe40000000f00 */
[----:B------:R-:W-:Y:S05]  /*26810*/  CALL.REL.NOINC `($_ZN7cutlass13device_kernelIN5flash19enable_sm80_to_sm89INS1_16FlashAttnBwdSm80INS1_25CollectiveMainloopBwdSm80ILi2ELi2EN4cute5tupleIJNS5_1CILi128EEES8_NS7_ILi64EEEEEENS_6half_tEfNS_4arch4Sm80ELb0ELb0ELb1ELb1ELb1ELb0ELb0ELb0ELi2ELi4ELi4ELi4ELb0EEENS1_24CollectiveEpilogueBwdGQAISA_fSD_Li256ELb1ELb1EEENS1_19SingleTileSchedulerILb1ELb0ELb0ELi128EEEEEEEEEvNT_6ParamsE$_ZN4cute5tupleIJNS0_IJNS0_IJNS_1CILi8EEENS1_ILi1EEEEEENS1_ILi2EEEEEENS0_IJNS0_IJS3_NS1_ILi0EEEEEEiEEEEEC2ERKS6_RKS9_) ;  /* 0xfffe220000007944 */ /* 0x000fea0003c3ffff */
[----:B------:R2:W5:Y:S01]  /*26820*/  LDL R38, [R1+0x758] ;  /* 0x0007580001267983 */ /* 0x0005620000100800 */
[----:B------:R-:W-:Y:S01]  /*26830*/  IMAD.SHL.U32 R4, R4, 0x400, RZ ;  /* 0x0000040004047824 */ /* 0x000fe200078e00ff */
[----:B------:R-:W-:Y:S01]  /*26840*/  MOV R82, R60 ;  /* 0x0000003c00527202 */ /* 0x000fe20000000f00 */
[----:B------:R-:W-:Y:S01]  /*26850*/  IMAD.MOV.U32 R83, RZ, RZ, R59 ;  /* 0x000000ffff537224 */ /* 0x000fe200078e003b */
[----:B------:R-:W-:Y:S02]  /*26860*/  MOV R36, 0x26890 ;  /* 0x0002689000247802 */ /* 0x000fe40000000f00 */
[----:B------:R2:W-:Y:S04]  /*26870*/  STL [R1+0x770], R4 ;  /* 0x0007700401007387 */ /* 0x0005e80000100800 */
[----:B-12--5:R-:W-:Y:S05]  /*26880*/  CALL.REL.NOINC `($_ZN7cutlass13device_kernelIN5flash19enable_sm80_to_sm89INS1_16FlashAttnBwdSm80INS1_25CollectiveMainloopBwdSm80ILi2ELi2EN4cute5tupleIJNS5_1CILi128EEES8_NS7_ILi64EEEEEENS_6half_tEfNS_4arch4Sm80ELb0ELb0ELb1ELb1ELb1ELb0ELb0ELb0ELi2ELi4ELi4ELi4ELb0EEENS1_24CollectiveEpilogueBwdGQAISA_fSD_Li256ELb1ELb1EEENS1_19SingleTileSchedulerILb1ELb0ELb0ELi128EEEEEEEEEvNT_6ParamsE$_ZN4cute3eso3ESOILb0ELb0EJNS_6LayoutINS_5tupleIJNS3_IJNS_1CILi8EEENS4_ILi1EEEEEENS4_ILi2EEEEEENS3_IJNS3_IJS6_NS4_ILi0EEEEEEiEEEEEiEEC2ERKSD_RKi) ;  /* 0xfffdfbd000007944 */ /* 0x026fea0003c3ffff */
[----:B------:R-:W2:Y:S01]  /*26890*/  LDL.64 R36, [R1+0x758] ;  /* 0x0007580001247983 */ /* 0x000ea20000100a00 */
[----:B-1----:R-:W-:Y:S02]  /*268a0*/  MOV R38, R60 ;  /* 0x0000003c00267202 */ /* 0x002fe40000000f00 */
[----:B------:R-:W-:Y:S01]  /*268b0*/  MOV R46, 0x268e0 ;  /* 0x000268e0002e7802 */ /* 0x000fe20000000f00 */
[----:B--2---:R-:W-:-:S04]  /*268c0*/  IMAD.WIDE R2, R37, 0x2, R28 ;  /* 0x0000000225027825 */ /* 0x004fc800078e021c */
[----:B------:R-:W-:Y:S05]  /*268d0*/  CALL.REL.NOINC `($_ZN7cutlass13device_kernelIN5flash19enable_sm80_to_sm89INS1_16FlashAttnBwdSm80INS1_25CollectiveMainloopBwdSm80ILi2ELi2EN4cute5tupleIJNS5_1CILi128EEES8_NS7_ILi64EEEEEENS_6half_tEfNS_4arch4Sm80ELb0ELb0ELb1ELb1ELb1ELb0ELb0ELb0ELi2ELi4ELi4ELi4ELb0EEENS1_24CollectiveEpilogueBwdGQAISA_fSD_Li256ELb1ELb1EEENS1_19SingleTileSchedulerILb1ELb0ELb0ELi128EEEEEEEEEvNT_6ParamsE$_ZN4cute8smem_ptrIPN7cutlass6half_tEECI1NS_12iter_adaptorIS3_S4_EEES3_) ;  /* 0xfffe247000007944 */ /* 0x000fea0003c3ffff */
        /* <DEDUP_REMOVED lines=9> */
[----:B-1----:R-:W-:Y:S02]  /*26970*/  MOV R3, 0x1 ;  /* 0x0000000100037802 */ /* 0x002fe40000000f00 */
[----:B------:R-:W-:Y:S02]  /*26980*/  MOV R46, 0x269a0 ;  /* 0x000269a0002e7802 */ /* 0x000fe40000000f00 */
[----:B--2--5:R-:W-:Y:S05]  /*26990*/  CALL.REL.NOINC `($_ZN7cutlass13device_kernelIN5flash19enable_sm80_to_sm89INS1_16FlashAttnBwdSm80INS1_25CollectiveMainloopBwdSm80ILi2ELi2EN4cute5tupleIJNS5_1CILi128EEES8_NS7_ILi64EEEEEENS_6half_tEfNS_4arch4Sm80ELb0ELb0ELb1ELb1ELb1ELb0ELb0ELb0ELi2ELi4ELi4ELi4ELb0EEENS1_24CollectiveEpilogueBwdGQAISA_fSD_Li256ELb1ELb1EEENS1_19SingleTileSchedulerILb1ELb0ELb0ELi128EEEEEEEEEvNT_6ParamsE$_ZN4cute3eso3ESOILb1ELb0EJNS_10UnderscoreES2_iEEC2ERKS2_S5_RKi) ;  /* 0xfffe02c000007944 */ /* 0x024fea0003c3ffff */
[----:B-1----:R-:W2:Y:S01]  /*269a0*/  LDL R3, [R1+0x758] ;  /* 0x0007580001037983 */ /* 0x002ea20000100800 */
[----:B------:R-:W-:Y:S01]  /*269b0*/  IMAD.MOV.U32 R82, RZ, RZ, R60 ;  /* 0x000000ffff527224 */ /* 0x000fe200078e003c */
[----:B------:R-:W-:-:S02]  /*269c0*/  MOV R36, 0x269f0 ;  /* 0x000269f000247802 */ /* 0x000fc40000000f00 */
[----:B--2---:R-:W-:Y:S02]  /*269d0*/  SHF.L.U32 R3, R3, 0x2, RZ ;  /* 0x0000000203037819 */ /* 0x004fe400000006ff */
[----:B------:R-:W-:Y:S05]  /*269e0*/  CALL.REL.NOINC `($_ZN7cutlass13device_kernelIN5flash19enable_sm80_to_sm89INS1_16FlashAttnBwdSm80INS1_25CollectiveMainloopBwdSm80ILi2ELi2EN4cute5tupleIJNS5_1CILi128EEES8_NS7_ILi64EEEEEENS_6half_tEfNS_4arch4Sm80ELb0ELb0ELb1ELb1ELb1ELb0ELb0ELb0ELi2ELi4ELi4ELi4ELb0EEENS1_24CollectiveEpilogueBwdGQAISA_fSD_Li256ELb1ELb1EEENS1_19SingleTileSchedulerILb1ELb0ELb0ELi128EEEEEEEEEvNT_6ParamsE$_ZN4cute3eso3ESOILb1ELb0EJNS_6LayoutINS_5tupleIJNS3_IJNS3_IJNS_1CILi4EEENS4_ILi2EEEEEENS4_ILi1EEEEEES6_EEENS3_IJNS3_IJNS3_IJS8_NS4_ILi32EEEEEENS4_ILi0EEEEEENS4_ILi64EEEEEEEEiEEC2ERKSH_RKi) ;  /* 0xfffe0b7000007944 */ /* 0x000fea0003c3ffff */
[----:B-1----:R-:W2:Y:S01]  /*269f0*/  LDL R3, [R1+0x758] ;  /* 0x0007580001037983 */ /* 0x002ea20000100800 */
[----:B------:R-:W-:Y:S02]  /*26a00*/  MOV R82, R60 ;  /* 0x0000003c00527202 */ /* 0x000fe40000000f00 */
[----:B------:R-:W-:Y:S01]  /*26a10*/  MOV R36, 0x26a50 ;  /* 0x00026a5000247802 */ /* 0x000fe20000000f00 */
[----:B--2---:R-:W-:-:S05]  /*26a20*/  IMAD.WIDE R2, R3, 0x2, R22 ;  /* 0x0000000203027825 */ /* 0x004fca00078e0216 */
[----:B------:R-:W-:Y:S02]  /*26a30*/  MOV R38, R2 ;  /* 0x0000000200267202 */ /* 0x000fe40000000f00 */
[----:B------:R-:W-:Y:S05]  /*26a40*/  CALL.REL.NOINC `($_ZN7cutlass13device_kernelIN5flash19enable_sm80_to_sm89INS1_16FlashAttnBwdSm80INS1_25CollectiveMainloopBwdSm80ILi2ELi2EN4cute5tupleIJNS5_1CILi128EEES8_NS7_ILi64EEEEEENS_6half_tEfNS_4arch4Sm80ELb0ELb0ELb1ELb1ELb1ELb0ELb0ELb0ELi2ELi4ELi4ELi4ELb0EEENS1_24CollectiveEpilogueBwdGQAISA_fSD_Li256ELb1ELb1EEENS1_19SingleTileSchedulerILb1ELb0ELb0ELi128EEEEEEEEEvNT_6ParamsE$_ZN4cute3eso3ESOILb1ELb0EJNS_6LayoutINS_5tupleIJNS3_IJNS3_IJNS_1CILi4EEENS4_ILi2EEEEEENS4_ILi1EEEEEES6_EEENS3_IJNS3_IJNS3_IJS8_NS4_ILi32EEEEEENS4_ILi0EEEEEENS4_ILi64EEEEEEEENS_10ViewEngineIPN7cutlass6half_tEEEEEC2ERKSH_RKSM_) ;  /* 0xfffe0ab000007944 */ /* 0x000fea0003c3ffff */
[----:B-1----:R1:W5:Y:S01]  /*26a50*/  LDL.64 R2, [R1+0x758] ;  /* 0x0007580001027983 */ /* 0x0023620000100a00 */
[----:B------:R-:W-:-:S03]  /*26a60*/  MOV R36, 0x26a80 ;  /* 0x00026a8000247802 */ /* 0x000fc60000000f00 */
[----:B-1---5:R-:W-:Y:S05]  /*26a70*/  CALL.REL.NOINC `($_ZN7cutlass13device_kernelIN5flash19enable_sm80_to_sm89INS1_16FlashAttnBwdSm80INS1_25CollectiveMainloopBwdSm80ILi2ELi2EN4cute5tupleIJNS5_1CILi128EEES8_NS7_ILi64EEEEEENS_6half_tEfNS_4arch4Sm80ELb0ELb0ELb1ELb1ELb1ELb0ELb0ELb0ELi2ELi4ELi4ELi4ELb0EEENS1_24CollectiveEpilogueBwdGQAISA_fSD_Li256ELb1ELb1EEENS1_19SingleTileSchedulerILb1ELb0ELb0ELi128EEEEEEEEEvNT_6ParamsE$_ZZN4cute4takeILi1ELi2ENS_5tupleIJNS1_IJNS_1CILi1EEENS2_ILi0EEEEEEiEEEEEDaRKT1_ENKUlDpRKT_E_clIJiEEEDaSD_) ;  /* 0xfffe2aa000007944 */ /* 0x022fea0003c3ffff */
[----:B------:R-:W-:Y:S02]  /*26a80*/  MOV R82, R60 ;  /* 0x0000003c00527202 */ /* 0x000fe40000000f00 */
[----:B------:R-:W-:Y:S02]  /*26a90*/  MOV R38, 0x26ab0 ;  /* 0x00026ab000267802 */ /* 0x000fe40000000f00 */
[----:B------:R-:W-:Y:S05]  /*26aa0*/  CALL.REL.NOINC `($_ZN7cutlass13device_kernelIN5flash19enable_sm80_to_sm89INS1_16FlashAttnBwdSm80INS1_25CollectiveMainloopBwdSm80ILi2ELi2EN4cute5tupleIJNS5_1CILi128EEES8_NS7_ILi64EEEEEENS_6half_tEfNS_4arch4Sm80ELb0ELb0ELb1ELb1ELb1ELb0ELb0ELb0ELi2ELi4ELi4ELi4ELb0EEENS1_24CollectiveEpilogueBwdGQAISA_fSD_Li256ELb1ELb1EEENS1_19SingleTileSchedulerILb1ELb0ELb0ELi128EEEEEEEEEvNT_6ParamsE$_ZN4cute3eso3ESOILb1ELb0EJNS_5tupleIJNS_1CILi1EEENS3_ILi0EEEEEENS2_IJiEEEEEC2ERKS6_RKS7_) ;  /* 0xfffe08a000007944 */ /* 0x000fea0003c3ffff */
[----:B-1----:R1:W5:Y:S01]  /*26ab0*/  LDL R37, [R1+0x758] ;  /* 0x0007580001257983 */ /* 0x0023620000100800 */
[----:B------:R-:W-:Y:S02]  /*26ac0*/  MOV R82, R60 ;  /* 0x0000003c00527202 */ /* 0x000fe40000000f00 */
[----:B------:R-:W-:Y:S02]  /*26ad0*/  MOV R38, 0x26af0 ;  /* 0x00026af000267802 */ /* 0x000fe40000000f00 */
[----:B-1---5:R-:W-:Y:S05]  /*26ae0*/  CALL.REL.NOINC `($_ZN7cutlass13device_kernelIN5flash19enable_sm80_to_sm89INS1_16FlashAttnBwdSm80INS1_25CollectiveMainloopBwdSm80ILi2ELi2EN4cute5tupleIJNS5_1CILi128EEES8_NS7_ILi64EEEEEENS_6half_tEfNS_4arch4Sm80ELb0ELb0ELb1ELb1ELb1ELb0ELb0ELb0ELi2ELi4ELi4ELi4ELb0EEENS1_24CollectiveEpilogueBwdGQAISA_fSD_Li256ELb1ELb1EEENS1_19SingleTileSchedulerILb1ELb0ELb0ELi128EEEEEEEEEvNT_6ParamsE$_ZN4cute5tupleIJNS0_IJNS0_IJNS_1CILi8EEENS1_ILi1EEEEEENS0_IJNS1_ILi2EEEEEEEEENS0_IJNS0_IJS3_NS1_ILi0EEEEEENS0_IJiEEEEEEEEC2ERKS7_RKSB_) ;  /* 0xfffe1ef000007944 */ /* 0x022fea0003c3ffff */
[----:B------:R2:W5:Y:S01]  /*26af0*/  LDL R40, [R1+0x758] ;  /* 0x0007580001287983 */ /* 0x0005620000100800 */
[----:B------:R-:W-:Y:S01]  /*26b00*/  IMAD.MOV.U32 R82, RZ, RZ, R60 ;  /* 0x000000ffff527224 */ /* 0x000fe200078e003c */
[----:B------:R-:W-:Y:S02]  /*26b10*/  MOV R83, R59 ;  /* 0x0000003b00537202 */ /* 0x000fe40000000f00 */
[----:B------:R2:W-:Y:S01]  /*26b20*/  STL.64 [R1+0x770], R4 ;  /* 0x0007700401007387 */ /* 0x0005e20000100a00 */
[----:B------:R-:W-:-:S03]  /*26b30*/  MOV R38, 0x26b50 ;  /* 0x00026b5000267802 */ /* 0x000fc60000000f00 */
[----:B-12--5:R-:W-:Y:S05]  /*26b40*/  CALL.REL.NOINC `($_ZN7cutlass13device_kernelIN5flash19enable_sm80_to_sm89INS1_16FlashAttnBwdSm80INS1_25CollectiveMainloopBwdSm80ILi2ELi2EN4cute5tupleIJNS5_1CILi128EEES8_NS7_ILi64EEEEEENS_6half_tEfNS_4arch4Sm80ELb0ELb0ELb1ELb1ELb1ELb0ELb0ELb0ELi2ELi4ELi4ELi4ELb0EEENS1_24CollectiveEpilogueBwdGQAISA_fSD_Li256ELb1ELb1EEENS1_19SingleTileSchedulerILb1ELb0ELb0ELi128EEEEEEEEEvNT_6ParamsE$_ZN4cute3eso3ESOILb0ELb0EJNS_6LayoutINS_5tupleIJNS3_IJNS_1CILi8EEENS4_ILi1EEEEEENS3_IJNS4_ILi2EEEEEEEEENS3_IJNS3_IJS6_NS4_ILi0EEEEEENS3_IJiEEEEEEEENS_10ViewEngineINS_8smem_ptrIPN7cutlass6half_tEEEEEEEC2ERKSF_RKSM_) ;  /* 0xfffdf83000007944 */ /* 0x026fea0003c3ffff */
[----:B------:R2:W5:Y:S04]  /*26b50*/  LDL R11, [R1+0x758] ;  /* 0x00075800010b7983 */ /* 0x0005680000100800 */
[----:B------:R2:W5:Y:S01]  /*26b60*/  LDL.64 R4, [R1+0x760] ;  /* 0x0007600001047983 */ /* 0x0005620000100a00 */
[----:B------:R-:W-:-:S02]  /*26b70*/  MOV R82, R60 ;  /* 0x0000003c00527202 */ /* 0x000fc40000000f00 */
[----:B------:R-:W-:Y:S02]  /*26b80*/  MOV R38, 0x26ba0 ;  /* 0x00026ba000267802 */ /* 0x000fe40000000f00 */
[----:B-12--5:R-:W-:Y:S05]  /*26b90*/  CALL.REL.NOINC `($_ZN7cutlass13device_kernelIN5flash19enable_sm80_to_sm89INS1_16FlashAttnBwdSm80INS1_25CollectiveMainloopBwdSm80ILi2ELi2EN4cute5tupleIJNS5_1CILi128EEES8_NS7_ILi64EEEEEENS_6half_tEfNS_4arch4Sm80ELb0ELb0ELb1ELb1ELb1ELb0ELb0ELb0ELi2ELi4ELi4ELi4ELb0EEENS1_24CollectiveEpilogueBwdGQAISA_fSD_Li256ELb1ELb1EEENS1_19SingleTileSchedulerILb1ELb0ELb0ELi128EEEEEEEEEvNT_6ParamsE$_ZN4cute3eso3ESOILb1ELb0EJNS_6LayoutINS_5tupleIJNS3_IJNS3_IJNS_1CILi4EEENS4_ILi2EEEEEENS4_ILi1EEEEEENS3_IJS6_EEEEEENS3_IJNS3_IJNS3_IJS8_NS4_ILi32EEEEEENS4_ILi0EEEEEENS3_IJNS4_ILi64EEEEEEEEEEENS_10ViewEngineIPN7cutlass6half_tEEEEEC2ERKSJ_RKSO_) ;  /* 0xfffe092000007944 */ /* 0x026fea0003c3ffff */
[----:B-1----:R1:W5:Y:S01]  /*26ba0*/  LDL.64 R2, [R1+0x758] ;  /* 0x0007580001027983 */ /* 0x0023620000100a00 */
[----:B------:R-:W-:Y:S02]  /*26bb0*/  MOV R82, R60 ;  /* 0x0000003c00527202 */ /* 0x000fe40000000f00 */
[----:B------:R-:W-:Y:S02]  /*26bc0*/  MOV R38, 0x26be0 ;  /* 0x00026be000267802 */ /* 0x000fe40000000f00 */
[----:B-1---5:R-:W-:Y:S05]  /*26bd0*/  CALL.REL.NOINC `($_ZN7cutlass13device_kernelIN5flash19enable_sm80_to_sm89INS1_16FlashAttnBwdSm80INS1_25CollectiveMainloopBwdSm80ILi2ELi2EN4cute5tupleIJNS5_1CILi128EEES8_NS7_ILi64EEEEEENS_6half_tEfNS_4arch4Sm80ELb0ELb0ELb1ELb1ELb1ELb0ELb0ELb0ELi2ELi4ELi4ELi4ELb0EEENS1_24CollectiveEpilogueBwdGQAISA_fSD_Li256ELb1ELb1EEENS1_19SingleTileSchedulerILb1ELb0ELb0ELi128EEEEEEEEEvNT_6ParamsE$_ZN4cute3eso3ESOILb1ELb0EJNS_6LayoutINS_5tupleIJNS3_IJNS3_IJNS3_IJNS_1CILi4EEENS4_ILi2EEEEEENS4_ILi1EEEEEES8_EEENS3_IJNS3_IJNS3_IJS8_S8_EEES8_EEES6_EEEEEENS3_IJNS3_IJNS3_IJNS3_IJS8_NS4_ILi32EEEEEENS4_ILi0EEEEEESH_EEENS3_IJNS3_IJNS3_IJSH_SH_EEESH_EEENS4_ILi64EEEEEEEEEEENS_10ViewEngineIPN7cutlass6half_tEEEEEC2ERKSP_RKSU_) ;  /* 0xfffe07b000007944 */ /* 0x022fea0003c3ffff */
[----:B-1----:R1:W5:Y:S01]  /*26be0*/  LDL.64 R2, [R1+0x758] ;  /* 0x0007580001027983 */ /* 0x0023620000100a00 */
[----:B------:R-:W-:Y:S02]  /*26bf0*/  MOV R83, R60 ;  /* 0x0000003c00537202 */ /* 0x000fe40000000f00 */
[----:B------:R-:W-:Y:S02]  /*26c00*/  MOV R12, 0x26c20 ;  /* 0x00026c20000c7802 */ /* 0x000fe40000000f00 */
[----:B-1---5:R-:W-:Y:S05]  /*26c10*/  CALL.REL.NOINC `($_ZN7cutlass13device_kernelIN5flash19enable_sm80_to_sm89INS1_16FlashAttnBwdSm80INS1_25CollectiveMainloopBwdSm80ILi2ELi2EN4cute5tupleIJNS5_1CILi128EEES8_NS7_ILi64EEEEEENS_6half_tEfNS_4arch4Sm80ELb0ELb0ELb1ELb1ELb1ELb0ELb0ELb0ELi2ELi4ELi4ELi4ELb0EEENS1_24CollectiveEpilogueBwdGQAISA_fSD_Li256ELb1ELb1EEENS1_19SingleTileSchedulerILb1ELb0ELb0ELi128EEEEEEEEEvNT_6ParamsE$_ZN4cute5tupleIJNS0_IJNS_1CILi2EEEEEENS0_IJiEEEEEC2ERKS3_RKS4_) ;  /* 0xfffe1f6000007944 */ /* 0x022fea0003c3ffff */
[----:B------:R-:W2:Y:S01]  /*26c20*/  LDL R6, [R1+0x758] ;  /* 0x0007580001067983 */ /* 0x000ea20000100800 */
[----:B------:R-:W-:Y:S02]  /*26c30*/  MOV R82, R59 ;  /* 0x0000003b00527202 */ /* 0x000fe40000000f00 */
[----:B-1----:R-:W-:Y:S01]  /*26c40*/  MOV R10, 0x26c70 ;  /* 0x00026c70000a7802 */ /* 0x002fe20000000f00 */
[----:B--2---:R1:W-:Y:S04]  /*26c50*/  STL [R1+0x770], R6 ;  /* 0x0007700601007387 */ /* 0x0043e80000100800 */
[----:B-1----:R-:W-:Y:S05]  /*26c60*/  CALL.REL.NOINC `($_ZN7cutlass13device_kernelIN5flash19enable_sm80_to_sm89INS1_16FlashAttnBwdSm80INS1_25CollectiveMainloopBwdSm80ILi2ELi2EN4cute5tupleIJNS5_1CILi128EEES8_NS7_ILi64EEEEEENS_6half_tEfNS_4arch4Sm80ELb0ELb0ELb1ELb1ELb1ELb0ELb0ELb0ELi2ELi4ELi4ELi4ELb0EEENS1_24CollectiveEpilogueBwdGQAISA_fSD_Li256ELb1ELb1EEENS1_19SingleTileSchedulerILb1ELb0ELb0ELi128EEEEEEEEEvNT_6ParamsE$_ZZN4cute14logical_divideINS_5tupleIJNS1_IJNS_1CILi8EEENS2_ILi1EEEEEENS1_IJNS2_ILi2EEEEEEEEENS1_IJNS1_IJS4_NS2_ILi0EEEEEENS1_IJiEEEEEENS1_IJS5_NS_6LayoutIS4_S9_EEEEEEEDaRKNSD_IT_T0_EERKT1_ENKUlRKT_RKT0_E_clINSD_IS7_SB_EESE_EEDaSQ_ST_) ;  /* 0xfffe278000007944 */ /* 0x002fea0003c3ffff */
[----:B------:R-:W-:Y:S02]  /*26c70*/  MOV R10, R60 ;  /* 0x0000003c000a7202 */ /* 0x000fe40000000f00 */
[----:B------:R-:W-:-:S02]  /*26c80*/  MOV R12, 0x26ca0 ;  /* 0x00026ca0000c7802 */ /* 0x000fc40000000f00 */
[----:B-----5:R-:W-:Y:S05]  /*26c90*/  CALL.REL.NOINC `($_ZN7cutlass13device_kernelIN5flash19enable_sm80_to_sm89INS1_16FlashAttnBwdSm80INS1_25CollectiveMainloopBwdSm80ILi2ELi2EN4cute5tupleIJNS5_1CILi128EEES8_NS7_ILi64EEEEEENS_6half_tEfNS_4arch4Sm80ELb0ELb0ELb1ELb1ELb1ELb0ELb0ELb0ELi2ELi4ELi4ELi4ELb0EEENS1_24CollectiveEpilogueBwdGQAISA_fSD_Li256ELb1ELb1EEENS1_19SingleTileSchedulerILb1ELb0ELb0ELi128EEEEEEEEEvNT_6ParamsE$_ZN4cute3eso3ESOILb1ELb0EJNS_5tupleIJNS2_IJNS_1CILi1EEENS3_ILi0EEEEEENS2_IJS5_S5_EEEEEENS2_IJS5_iEEEEEC2ERKS8_RKS9_) ;  /* 0xfffe05f000007944 */ /* 0x020fea0003c3ffff */
[----:B-1----:R1:W5:Y:S01]  /*26ca0*/  LDL R11, [R1+0x758] ;  /* 0x00075800010b7983 */ /* 0x0023620000100800 */
[----:B------:R-:W-:-:S02]  /*26cb0*/  MOV R83, R60 ;  /* 0x0000003c00537202 */ /* 0x000fc40000000f00 */
[----:B------:R-:W-:Y:S02]  /*26cc0*/  MOV R12, 0x26ce0 ;  /* 0x00026ce0000c7802 */ /* 0x000fe40000000f00 */
[----:B-1---5:R-:W-:Y:S05]  /*26cd0*/  CALL.REL.NOINC `($_ZN7cutlass13device_kernelIN5flash19enable_sm80_to_sm89INS1_16FlashAttnBwdSm80INS1_25CollectiveMainloopBwdSm80ILi2ELi2EN4cute5tupleIJNS5_1CILi128EEES8_NS7_ILi64EEEEEENS_6half_tEfNS_4arch4Sm80ELb0ELb0ELb1ELb1ELb1ELb0ELb0ELb0ELi2ELi4ELi4ELi4ELb0EEENS1_24CollectiveEpilogueBwdGQAISA_fSD_Li256ELb1ELb1EEENS1_19SingleTileSchedulerILb1ELb0ELb0ELi128EEEEEEEEEvNT_6ParamsE$_ZN4cute5tupleIJNS0_IJNS0_IJNS0_IJNS_1CILi8EEENS1_ILi1EEEEEENS0_IJS3_S3_EEEEEENS0_IJS3_NS1_ILi2EEEEEEEEENS0_IJNS0_IJNS0_IJS3_NS1_ILi0EEEEEENS0_IJSA_SA_EEEEEENS0_IJSA_iEEEEEEEEC2ERKS9_RKSF_) ;  /* 0xfffe1a6000007944 */ /* 0x022fea0003c3ffff */
[----:B-1----:R1:W5:Y:S01]  /*26ce0*/  LDL R11, [R1+0x758] ;  /* 0x00075800010b7983 */ /* 0x0023620000100800 */
[----:B------:R-:W-:Y:S02]  /*26cf0*/  MOV R10, R60 ;  /* 0x0000003c000a7202 */ /* 0x000fe40000000f00 */
[----:B------:R-:W-:Y:S02]  /*26d00*/  MOV R12, 0x26d20 ;  /* 0x00026d20000c7802 */ /* 0x000fe40000000f00 */
[----:B-1---5:R-:W-:Y:S05]  /*26d10*/  CALL.REL.NOINC `($_ZN7cutlass13device_kernelIN5flash19enable_sm80_to_sm89INS1_16FlashAttnBwdSm80INS1_25CollectiveMainloopBwdSm80ILi2ELi2EN4cute5tupleIJNS5_1CILi128EEES8_NS7_ILi64EEEEEENS_6half_tEfNS_4arch4Sm80ELb0ELb0ELb1ELb1ELb1ELb0ELb0ELb0ELi2ELi4ELi4ELi4ELb0EEENS1_24CollectiveEpilogueBwdGQAISA_fSD_Li256ELb1ELb1EEENS1_19SingleTileSchedulerILb1ELb0ELb0ELi128EEEEEEEEEvNT_6ParamsE$_ZN4cute3eso3ESOILb1ELb0EJNS_5tupleIJNS2_IJNS_1CILi1EEENS3_ILi0EEEEEENS2_IJS5_S5_EEEEEENS2_IJS5_iEEEEEC2ERKS8_RKS9_) ;  /* 0xfffe057000007944 */ /* 0x022fea0003c3ffff */
[----:B-1----:R1:W5:Y:S01]  /*26d20*/  LDL R11, [R1+0x758] ;  /* 0x00075800010b7983 */ /* 0x0023620000100800 */
[----:B------:R-:W-:Y:S02]  /*26d30*/  MOV R82, R60 ;  /* 0x0000003c00527202 */ /* 0x000fe40000000f00 */
[----:B------:R-:W-:Y:S02]  /*26d40*/  MOV R12, 0x26d60 ;  /* 0x00026d60000c7802 */ /* 0x000fe40000000f00 */
[----:B-1---5:R-:W-:Y:S05]  /*26d50*/  CALL.REL.NOINC `($_ZN7cutlass13device_kernelIN5flash19enable_sm80_to_sm89INS1_16FlashAttnBwdSm80INS1_25CollectiveMainloopBwdSm80ILi2ELi2EN4cute5tupleIJNS5_1CILi128EEES8_NS7_ILi64EEEEEENS_6half_tEfNS_4arch4Sm80ELb0ELb0ELb1ELb1ELb1ELb0ELb0ELb0ELi2ELi4ELi4ELi4ELb0EEENS1_24CollectiveEpilogueBwdGQAISA_fSD_Li256ELb1ELb1EEENS1_19SingleTileSchedulerILb1ELb0ELb0ELi128EEEEEEEEEvNT_6ParamsE$_ZN4cute3eso3ESOILb1ELb0EJNS_5tupleIJNS_1CILi0EEES4_EEEiEEC2ERKS5_RKi) ;  /* 0xfffe05b000007944 */ /* 0x022fea0003c3ffff */
[----:B-1----:R1:W5:Y:S01]  /*26d60*/  LDL R11, [R1+0x758] ;  /* 0x00075800010b7983 */ /* 0x0023620000100800 */
[----:B------:R-:W-:Y:S02]  /*26d70*/  MOV R82, R60 ;  /* 0x0000003c00527202 */ /* 0x000fe40000000f00 */
[----:B------:R-:W-:Y:S02]  /*26d80*/  MOV R12, 0x26da0 ;  /* 0x00026da0000c7802 */ /* 0x000fe40000000f00 */
[----:B-1---5:R-:W-:Y:S05]  /*26d90*/  CALL.REL.NOINC `($_ZN7cutlass13device_kernelIN5flash19enable_sm80_to_sm89INS1_16FlashAttnBwdSm80INS1_25CollectiveMainloopBwdSm80ILi2ELi2EN4cute5tupleIJNS5_1CILi128EEES8_NS7_ILi64EEEEEENS_6half_tEfNS_4arch4Sm80ELb0ELb0ELb1ELb1ELb1ELb0ELb0ELb0ELi2ELi4ELi4ELi4ELb0EEENS1_24CollectiveEpilogueBwdGQAISA_fSD_Li256ELb1ELb1EEENS1_19SingleTileSchedulerILb1ELb0ELb0ELi128EEEEEEEEEvNT_6ParamsE$_ZN4cute3eso3ESOILb1ELb0EJNS_5tupleIJNS2_IJNS_1CILi1EEENS3_ILi0EEEEEES5_EEENS2_IJNS2_IJS5_S5_EEEiEEEEEC2ERKS7_RKS9_) ;  /* 0xfffe053000007944 */ /* 0x022fea0003c3ffff */
[----:B-1----:R1:W5:Y:S01]  /*26da0*/  LDL R11, [R1+0x758] ;  /* 0x00075800010b7983 */ /* 0x0023620000100800 */
[----:B------:R-:W-:-:S02]  /*26db0*/  MOV R82, R60 ;  /* 0x0000003c00527202 */ /* 0x000fc40000000f00 */
[----:B------:R-:W-:Y:S02]  /*26dc0*/  MOV R12, 0x26de0 ;  /* 0x00026de0000c7802 */ /* 0x000fe40000000f00 */
[----:B-1---5:R-:W-:Y:S05]  /*26dd0*/  CALL.REL.NOINC `($_ZN7cutlass13device_kernelIN5flash19enable_sm80_to_sm89INS1_16FlashAttnBwdSm80INS1_25CollectiveMainloopBwdSm80ILi2ELi2EN4cute5tupleIJNS5_1CILi128EEES8_NS7_ILi64EEEEEENS_6half_tEfNS_4arch4Sm80ELb0ELb0ELb1ELb1ELb1ELb0ELb0ELb0ELi2ELi4ELi4ELi4ELb0EEENS1_24CollectiveEpilogueBwdGQAISA_fSD_Li256ELb1ELb1EEENS1_19SingleTileSchedulerILb1ELb0ELb0ELi128EEEEEEEEEvNT_6ParamsE$_ZN4cute5tupleIJNS0_IJNS0_IJNS0_IJNS_1CILi8EEENS1_ILi1EEEEEES3_EEENS0_IJNS0_IJS3_S3_EEENS1_ILi2EEEEEEEEENS0_IJNS0_IJNS0_IJS3_NS1_ILi0EEEEEESA_EEENS0_IJNS0_IJSA_SA_EEEiEEEEEEEEC2ERKS9_RKSF_) ;  /* 0xfffe19a000007944 */ /* 0x022fea0003c3ffff */
[----:B------:R2:W5:Y:S01]  /*26de0*/  LDL R14, [R1+0x758] ;  /* 0x00075800010e7983 */ /* 0x0005620000100800 */
[----:B------:R-:W-:Y:S01]  /*26df0*/  IMAD.MOV.U32 R82, RZ, RZ, R60 ;  /* 0x000000ffff527224 */ /* 0x000fe200078e003c */
[----:B------:R-:W-:Y:S02]  /*26e00*/  MOV R83, R59 ;  /* 0x0000003b00537202 */ /* 0x000fe40000000f00 */
[----:B------:R2:W-:Y:S01]  /*26e10*/  STL.64 [R1+0x770], R4 ;  /* 0x0007700401007387 */ /* 0x0005e20000100a00 */
[----:B------:R-:W-:-:S03]  /*26e20*/  MOV R12, 0x26e40 ;  /* 0x00026e40000c7802 */ /* 0x000fc60000000f00 */
[----:B-12--5:R-:W-:Y:S05]  /*26e30*/  CALL.REL.NOINC `($_ZN7cutlass13device_kernelIN5flash19enable_sm80_to_sm89INS1_16FlashAttnBwdSm80INS1_25CollectiveMainloopBwdSm80ILi2ELi2EN4cute5tupleIJNS5_1CILi128EEES8_NS7_ILi64EEEEEENS_6half_tEfNS_4arch4Sm80ELb0ELb0ELb1ELb1ELb1ELb0ELb0ELb0ELi2ELi4ELi4ELi4ELb0EEENS1_24CollectiveEpilogueBwdGQAISA_fSD_Li256ELb1ELb1EEENS1_19SingleTileSchedulerILb1ELb0ELb0ELi128EEEEEEEEEvNT_6ParamsE$_ZN4cute3eso3ESOILb0ELb0EJNS_6LayoutINS_5tupleIJNS3_IJNS3_IJNS_1CILi8EEENS4_ILi1EEEEEES6_EEENS3_IJNS3_IJS6_S6_EEENS4_ILi2EEEEEEEEENS3_IJNS3_IJNS3_IJS6_NS4_ILi0EEEEEESD_EEENS3_IJNS3_IJSD_SD_EEEiEEEEEEEENS_10ViewEngineINS_8smem_ptrIPN7cutlass6half_tEEEEEEEC2ERKSJ_RKSQ_) ;  /* 0xfffdefd000007944 */ /* 0x026fea0003c3ffff */
[----:B------:R2:W5:Y:S04]  /*26e40*/  LDL R6, [R1+0x758] ;  /* 0x0007580001067983 */ /* 0x0005680000100800 */
        /* <DEDUP_REMOVED lines=159> */
[----:B------:R-:W-:Y:S05]  /*27840*/  CALL.REL.NOINC `($_ZN7cutlass13device_kernelIN5flash19enable_sm80_to_sm89INS1_16FlashAttnBwdSm80INS1_25CollectiveMainloopBwdSm80ILi2ELi2EN4cute5tupleIJNS5_1CILi128EEES8_NS7_ILi64EEEEEENS_6half_tEfNS_4arch4Sm80ELb0ELb0ELb1ELb1ELb1ELb0ELb0ELb0ELi2ELi4ELi4ELi4ELb0EEENS1_24CollectiveEpilogueBwdGQAISA_fSD_Li256ELb1ELb1EEENS1_19SingleTileSchedulerILb1ELb0ELb0ELi128EEEEEEEEEvNT_6ParamsE$_ZN4cute3eso3ESOILb1ELb0EJNS_6LayoutINS_5tupleIJNS3_IJNS_1CILi2EEES5_S5_EEES5_EEENS3_IJNS3_IJNS4_ILi1EEES5_NS4_ILi4EEEEEENS4_ILi64EEEEEEEEiEEC2ERKSD_RKi) ;  /* 0xfffe059000007944 */ /* 0x000fea0003c3ffff */
[----:B-1----:R-:W2:Y:S01]  /*27850*/  LDL R3, [R1+0x758] ;  /* 0x0007580001037983 */ /* 0x002ea20000100800 */
[----:B------:R-:W-:Y:S01]  /*27860*/  MOV R4, 0x278a0 ;  /* 0x000278a000047802 */ /* 0x000fe20000000f00 */
[----:B--2---:R-:W-:-:S05]  /*27870*/  IMAD.WIDE R2, R3, 0x2, R30 ;  /* 0x0000000203027825 */ /* 0x004fca00078e021e */
[----:B------:R-:W-:Y:S02]  /*27880*/  MOV R6, R2 ;  /* 0x0000000200067202 */ /* 0x000fe40000000f00 */
[----:B------:R-:W-:Y:S05]  /*27890*/  CALL.REL.NOINC `($_ZN7cutlass13device_kernelIN5flash19enable_sm80_to_sm89INS1_16FlashAttnBwdSm80INS1_25CollectiveMainloopBwdSm80ILi2ELi2EN4cute5tupleIJNS5_1CILi128EEES8_NS7_ILi64EEEEEENS_6half_tEfNS_4arch4Sm80ELb0ELb0ELb1ELb1ELb1ELb0ELb0ELb0ELi2ELi4ELi4ELi4ELb0EEENS1_24CollectiveEpilogueBwdGQAISA_fSD_Li256ELb1ELb1EEENS1_19SingleTileSchedulerILb1ELb0ELb0ELi128EEEEEEEEEvNT_6ParamsE$_ZN4cute3eso3ESOILb1ELb0EJNS_6LayoutINS_5tupleIJNS3_IJNS_1CILi2EEES5_S5_EEES5_EEENS3_IJNS3_IJNS4_ILi1EEES5_NS4_ILi4EEEEEENS4_ILi64EEEEEEEENS_10ViewEngineIPN7cutlass6half_tEEEEEC2ERKSD_RKSI_) ;  /* 0xfffe04f000007944 */ /* 0x000fea0003c3ffff */
[----:B------:R2:W5:Y:S01]  /*278a0*/  LDL.64 R34, [R1+0x758] ;  /* 0x0007580001227983 */ /* 0x0005620000100a00 */
[----:B------:R-:W-:Y:S01]  /*278b0*/  IMAD.MOV.U32 R82, RZ, RZ, R60 ;  /* 0x000000ffff527224 */ /* 0x000fe200078e003c */
[----:B------:R-:W-:Y:S02]  /*278c0*/  MOV R3, RZ ;  /* 0x000000ff00037202 */ /* 0x000fe40000000f00 */
[----:B------:R-:W-:Y:S02]  /*278d0*/  MOV R46, 0x278f0 ;  /* 0x000278f0002e7802 */ /* 0x000fe40000000f00 */
[----:B-12--5:R-:W-:Y:S05]  /*278e0*/  CALL.REL.NOINC `($_ZN7cutlass13device_kernelIN5flash19enable_sm80_to_sm89INS1_16FlashAttnBwdSm80INS1_25CollectiveMainloopBwdSm80ILi2ELi2EN4cute5tupleIJNS5_1CILi128EEES8_NS7_ILi64EEEEEENS_6half_tEfNS_4arch4Sm80ELb0ELb0ELb1ELb1ELb1ELb0ELb0ELb0ELi2ELi4ELi4ELi4ELb0EEENS1_24CollectiveEpilogueBwdGQAISA_fSD_Li256ELb1ELb1EEENS1_19SingleTileSchedulerILb1ELb0ELb0ELi128EEEEEEEEEvNT_6ParamsE$_ZN4cute3eso3ESOILb1ELb0EJNS_10UnderscoreES2_iEEC2ERKS2_S5_RKi) ;  /* 0xfffdf37000007944 */ /* 0x026fea0003c3ffff */
[----:B-1----:R-:W2:Y:S01]  /*278f0*/  LDL R3, [R1+0x758] ;  /* 0x0007580001037983 */ /* 0x002ea20000100800 */
[----:B------:R-:W-:Y:S02]  /*27900*/  MOV R4, 0x27930 ;  /* 0x0002793000047802 */ /* 0x000fe40000000f00 */
[----:B--2---:R-:W-:Y:S02]  /*27910*/  SHF.L.U32 R3, R3, 0x2, RZ ;  /* 0x0000000203037819 */ /* 0x004fe400000006ff */
[----:B------:R-:W-:Y:S05]  /*27920*/  CALL.REL.NOINC `($_ZN7cutlass13device_kernelIN5flash19enable_sm80_to_sm89INS1_16FlashAttnBwdSm80INS1_25CollectiveMainloopBwdSm80ILi2ELi2EN4cute5tupleIJNS5_1CILi128EEES8_NS7_ILi64EEEEEENS_6half_tEfNS_4arch4Sm80ELb0ELb0ELb1ELb1ELb1ELb0ELb0ELb0ELi2ELi4ELi4ELi4ELb0EEENS1_24CollectiveEpilogueBwdGQAISA_fSD_Li256ELb1ELb1EEENS1_19SingleTileSchedulerILb1ELb0ELb0ELi128EEEEEEEEEvNT_6ParamsE$_ZN4cute3eso3ESOILb1ELb0EJNS_6LayoutINS_5tupleIJNS3_IJNS_1CILi2EEES5_EEES6_EEENS3_IJNS3_IJNS4_ILi1EEES5_EEENS3_IJNS4_ILi32EEENS4_ILi64EEEEEEEEEEEiEEC2ERKSE_RKi) ;  /* 0xfffe039000007944 */ /* 0x000fea0003c3ffff */
[----:B-1----:R-:W2:Y:S01]  /*27930*/  LDL R3, [R1+0x758] ;  /* 0x0007580001037983 */ /* 0x002ea20000100800 */
[----:B------:R-:W-:Y:S01]  /*27940*/  MOV R4, 0x27980 ;  /* 0x0002798000047802 */ /* 0x000fe20000000f00 */
[----:B--2---:R-:W-:-:S05]  /*27950*/  IMAD.WIDE R2, R3, 0x2, R20 ;  /* 0x0000000203027825 */ /* 0x004fca00078e0214 */
[----:B------:R-:W-:Y:S02]  /*27960*/  MOV R6, R2 ;  /* 0x0000000200067202 */ /* 0x000fe40000000f00 */
[----:B------:R-:W-:Y:S05]  /*27970*/  CALL.REL.NOINC `($_ZN7cutlass13device_kernelIN5flash19enable_sm80_to_sm89INS1_16FlashAttnBwdSm80INS1_25CollectiveMainloopBwdSm80ILi2ELi2EN4cute5tupleIJNS5_1CILi128EEES8_NS7_ILi64EEEEEENS_6half_tEfNS_4arch4Sm80ELb0ELb0ELb1ELb1ELb1ELb0ELb0ELb0ELi2ELi4ELi4ELi4ELb0EEENS1_24CollectiveEpilogueBwdGQAISA_fSD_Li256ELb1ELb1EEENS1_19SingleTileSchedulerILb1ELb0ELb0ELi128EEEEEEEEEvNT_6ParamsE$_ZN4cute3eso3ESOILb1ELb0EJNS_6LayoutINS_5tupleIJNS3_IJNS_1CILi2EEES5_EEES6_EEENS3_IJNS3_IJNS4_ILi1EEES5_EEENS3_IJNS4_ILi32EEENS4_ILi64EEEEEEEEEEENS_10ViewEngineIPN7cutlass6half_tEEEEEC2ERKSE_RKSJ_) ;  /* 0xfffe02f000007944 */ /* 0x000fea0003c3ffff */
[----:B------:R2:W5:Y:S04]  /*27980*/  LDL.64 R40, [R1+0x758] ;  /* 0x0007580001287983 */ /* 0x0005680000100a00 */
[----:B------:R2:W-:Y:S02]  /*27990*/  STL [R1+0x770], RZ ;  /* 0x000770ff01007387 */ /* 0x0005e40000100800 */
.L_x_2201:
        /* <DEDUP_REMOVED lines=648> */
[----:B------:R-:W-:Y:S02]  /*2a220*/  MOV R4, R30 ;  /* 0x0000001e00047202 */ /* 0x000fe40000000f00 */
[----:B------:R-:W-:-:S05]  /*2a230*/  MOV R5, R31 ;  /* 0x0000001f00057202 */ /* 0x000fca0000000f00 */
[----:B--2---:R-:W-:Y:S01]  /*2a240*/  IMAD.WIDE R2, R2, 0x2, R4 ;  /* 0x0000000202027825 */ /* 0x004fe200078e0204 */
[----:B------:R-:W-:-:S04]  /*2a250*/  MOV R4, 0x2a280 ;  /* 0x0002a28000047802 */ /* 0x000fc80000000f00 */
[----:B------:R-:W-:Y:S02]  /*2a260*/  MOV R6, R2 ;  /* 0x0000000200067202 */ /* 0x000fe40000000f00 */
[----:B------:R-:W-:Y:S05]  /*2a270*/  CALL.REL.NOINC `($_ZN7cutlass13device_kernelIN5flash19enable_sm80_to_sm89INS1_16FlashAttnBwdSm80INS1_25CollectiveMainloopBwdSm80ILi2ELi2EN4cute5tupleIJNS5_1CILi128EEES8_NS7_ILi64EEEEEENS_6half_tEfNS_4arch4Sm80ELb0ELb0ELb1ELb1ELb1ELb0ELb0ELb0ELi2ELi4ELi4ELi4ELb0EEENS1_24CollectiveEpilogueBwdGQAISA_fSD_Li256ELb1ELb1EEENS1_19SingleTileSchedulerILb1ELb0ELb0ELi128EEEEEEEEEvNT_6ParamsE$_ZN4cute3eso3ESOILb1ELb0EJNS_6LayoutINS_5tupleIJNS3_IJNS_1CILi2EEES5_S5_EEES5_EEENS3_IJNS3_IJNS4_ILi1EEES5_NS4_ILi4EEEEEENS4_ILi64EEEEEEEENS_10ViewEngineIPN7cutlass6half_tEEEEEC2ERKSD_RKSI_) ;  /* 0xfffddb1000007944 */ /* 0x000fea0003c3ffff */
[----:B------:R2:W5:Y:S01]  /*2a280*/  LDL.64 R34, [R1+0x758] ;  /* 0x0007580001227983 */ /* 0x0005620000100a00 */
[----:B------:R-:W-:Y:S01]  /*2a290*/  IMAD.MOV.U32 R82, RZ, RZ, R60 ;  /* 0x000000ffff527224 */ /* 0x000fe200078e003c */
[----:B------:R-:W-:Y:S02]  /*2a2a0*/  MOV R3, 0x1 ;  /* 0x0000000100037802 */ /* 0x000fe40000000f00 */
        /* <DEDUP_REMOVED lines=13> */
.L_x_2202:
        /* <DEDUP_REMOVED lines=668> */
.L_x_2203:
        /* <DEDUP_REMOVED lines=202> */
[----:B------:R-:W-:Y:S05]  /*2d9e0*/  CALL.REL.NOINC `($_ZN7cutlass13device_kernelIN5flash19enable_sm80_to_sm89INS1_16FlashAttnBwdSm80INS1_25CollectiveMainloopBwdSm80ILi2ELi2EN4cute5tupleIJNS5_1CILi128EEES8_NS7_ILi64EEEEEENS_6half_tEfNS_4arch4Sm80ELb0ELb0ELb1ELb1ELb1ELb0ELb0ELb0ELi2ELi4ELi4ELi4ELb0EEENS1_24CollectiveEpilogueBwdGQAISA_fSD_Li256ELb1ELb1EEENS1_19SingleTileSchedulerILb1ELb0ELb0ELi128EEEEEEEEEvNT_6ParamsE$_ZN4cute3eso3ESOILb1ELb0EJNS_10UnderscoreES2_iEEC2ERKS2_S5_RKi) ;  /* 0xfffd927000007944 */ /* 0x000fea0003c3ffff */
        /* <DEDUP_REMOVED lines=52> */
[----:B------:R-:W-:Y:S02]  /*2dd30*/  MOV R46, 0x2dd50 ;  /* 0x0002dd50002e7802 */ /* 0x000fe40000000f00 */
[----:B-1---5:R-:W-:Y:S05]  /*2dd40*/  CALL.REL.NOINC `($_ZN7cutlass13device_kernelIN5flash19enable_sm80_to_sm89INS1_16FlashAttnBwdSm80INS1_25CollectiveMainloopBwdSm80ILi2ELi2EN4cute5tupleIJNS5_1CILi128EEES8_NS7_ILi64EEEEEENS_6half_tEfNS_4arch4Sm80ELb0ELb0ELb1ELb1ELb1ELb0ELb0ELb0ELi2ELi4ELi4ELi4ELb0EEENS1_24CollectiveEpilogueBwdGQAISA_fSD_Li256ELb1ELb1EEENS1_19SingleTileSchedulerILb1ELb0ELb0ELi128EEEEEEEEEvNT_6ParamsE$_ZN4cute8smem_ptrIPN7cutlass6half_tEECI1NS_12iter_adaptorIS3_S4_EEES3_) ;  /* 0xfffdb00000007944 */ /* 0x022fea0003c3ffff */
        /* <DEDUP_REMOVED lines=413> */
.L_x_2204:
        /* <DEDUP_REMOVED lines=670> */
.L_x_2205:
        /* <DEDUP_REMOVED lines=670> */
.L_x_2206:
        /* <DEDUP_REMOVED lines=670> */
.L_x_2207:
        /* <DEDUP_REMOVED lines=202> */
[----:B------:R-:W-:Y:S05]  /*38160*/  CALL.REL.NOINC `($_ZN7cutlass13device_kernelIN5flash19enable_sm80_to_sm89INS1_16FlashAttnBwdSm80INS1_25CollectiveMainloopBwdSm80ILi2ELi2EN4cute5tupleIJNS5_1CILi128EEES8_NS7_ILi64EEEEEENS_6half_tEfNS_4arch4Sm80ELb0ELb0ELb1ELb1ELb1ELb0ELb0ELb0ELi2ELi4ELi4ELi4ELb0EEENS1_24CollectiveEpilogueBwdGQAISA_fSD_Li256ELb1ELb1EEENS1_19SingleTileSchedulerILb1ELb0ELb0ELi128EEEEEEEEEvNT_6ParamsE$_ZN4cute3eso3ESOILb1ELb0EJNS_10UnderscoreES2_iEEC2ERKS2_S5_RKi) ;  /* 0xfffceaf000007944 */ /* 0x000fea0003c3ffff */
        /* <DEDUP_REMOVED lines=25> */
.L_x_2208:
        /* <DEDUP_REMOVED lines=244> */
[----:B--2--5:R-:W-:Y:S05]  /*39240*/  CALL.REL.NOINC `($_ZN7cutlass13device_kernelIN5flash19enable_sm80_to_sm89INS1_16FlashAttnBwdSm80INS1_25CollectiveMainloopBwdSm80ILi2ELi2EN4cute5tupleIJNS5_1CILi128EEES8_NS7_ILi64EEEEEENS_6half_tEfNS_4arch4Sm80ELb0ELb0ELb1ELb1ELb1ELb0ELb0ELb0ELi2ELi4ELi4ELi4ELb0EEENS1_24CollectiveEpilogueBwdGQAISA_fSD_Li256ELb1ELb1EEENS1_19SingleTileSchedulerILb1ELb0ELb0ELi128EEEEEEEEEvNT_6ParamsE$_ZZZN5flash25CollectiveMainloopBwdSm80ILi2ELi2EN4cute5tupleIJNS1_1CILi128EEES4_NS3_ILi64EEEEEEN7cutlass6half_tEfNS7_4arch4Sm80ELb0ELb0ELb1ELb1ELb1ELb0ELb0ELb0ELi2ELi4ELi4ELi4ELb0EE3mmaINS_16FlashAttnBwdSm80ISB_NS_24CollectiveEpilogueBwdGQAIS6_fSA_Li256ELb1ELb1EEENS_19SingleTileSchedulerILb1ELb0ELb0ELi128EEEE13SharedStorageENS1_6TensorINS1_11ArrayEngineIfLm32EEENS1_6LayoutINS2_IJNS2_IJNS3_ILi2EEESO_EEESO_NS3_ILi4EEEEEENS2_IJNS2_IJNS3_ILi1EEESO_EEESQ_NS3_ILi8EEEEEEEEEEEEbRKNSB_6ParamsERT0_S12_iNS2_IJiiiEEERT_ENKUliT_E_clIZSC_ISJ_SX_EbS10_S12_S12_iS13_S15_EUlRS16_iE_EEDaiS16_ENKUlT_E_clIZSC_ISJ_SX_EbS10_S12_S12_iS13_S15_EUlvE0_EEDaS1B_) ;  /* 0x0000d4f000007944 */ /* 0x024fea0003c00000 */
[----:B------:R-:W-:Y:S05]  /*39250*/  BSYNC B1 ;  /* 0x0000000000017941 */ /* 0x000fea0003800000 */
.L_x_2209:
[----:B-12---:R-:W2:Y:S01]  /*39260*/  LDL.64 R2, [R61+0x188] ;  /* 0x000188003d027983 */ /* 0x006ea20000100a00 */
[----:B------:R-:W-:-:S03]  /*39270*/  ULDC.64 UR4, c[0x0][0x118] ;  /* 0x0000460000047ab9 */ /* 0x000fc60000000a00 */
[----:B------:R1:W5:Y:S04]  /*39280*/  LDL.64 R34, [R61+0xc8] ;  /* 0x0000c8003d227983 */ /* 0x0003680000100a00 */
[----:B--2---:R-:W5:Y:S01]  /*39290*/  LD.E.64 R2, [R2.64] ;  /* 0x0000000402027980 */ /* 0x004f62000c101b00 */
[----:B------:R-:W-:Y:S02]  /*392a0*/  MOV R38, R60 ;  /* 0x0000003c00267202 */ /* 0x000fe40000000f00 */
[----:B------:R-:W-:Y:S02]  /*392b0*/  MOV R46, 0x392d0 ;  /* 0x000392d0002e7802 */ /* 0x000fe40000000f00 */
[----:B-1-345:R-:W-:Y:S05]  /*392c0*/  CALL.REL.NOINC `($_ZN7cutlass13device_kernelIN5flash19enable_sm80_to_sm89INS1_16FlashAttnBwdSm80INS1_25CollectiveMainloopBwdSm80ILi2ELi2EN4cute5tupleIJNS5_1CILi128EEES8_NS7_ILi64EEEEEENS_6half_tEfNS_4arch4Sm80ELb0ELb0ELb1ELb1ELb1ELb0ELb0ELb0ELi2ELi4ELi4ELi4ELb0EEENS1_24CollectiveEpilogueBwdGQAISA_fSD_Li256ELb1ELb1EEENS1_19SingleTileSchedulerILb1ELb0ELb0ELi128EEEEEEEEEvNT_6ParamsE$_ZN4cute8smem_ptrIPN7cutlass6half_tEECI1NS_12iter_adaptorIS3_S4_EEES3_) ;  /* 0xfffcfa8000007944 */ /* 0x03afea0003c3ffff */
[----:B-1----:R1:W5:Y:S01]  /*392d0*/  LDL.64 R2, [R1+0x758] ;  /* 0x0007580001027983 */ /* 0x0023620000100a00 */
        /* <DEDUP_REMOVED lines=111> */
[----:B-1----:R-:W-:Y:S05]  /*399d0*/  CALL.REL.NOINC `($_ZN7cutlass13device_kernelIN5flash19enable_sm80_to_sm89INS1_16FlashAttnBwdSm80INS1_25CollectiveMainloopBwdSm80ILi2ELi2EN4cute5tupleIJNS5_1CILi128EEES8_NS7_ILi64EEEEEENS_6half_tEfNS_4arch4Sm80ELb0ELb0ELb1ELb1ELb1ELb0ELb0ELb0ELi2ELi4ELi4ELi4ELb0EEENS1_24CollectiveEpilogueBwdGQAISA_fSD_Li256ELb1ELb1EEENS1_19SingleTileSchedulerILb1ELb0ELb0ELi128EEEEEEEEEvNT_6ParamsE$_ZN4cute3eso3ESOILb1ELb0EJNS_1CILi8EEEiiiNS2_ILi144EEENS2_ILi512EEEEEC2ERKS3_RKiSA_SA_RKS4_RKS5_) ;  /* 0xfffcd81000007944 */ /* 0x002fea0003c3ffff */
        /* <DEDUP_REMOVED lines=57> */
[----:B--2---:R1:W-:Y:S04]  /*39d70*/  STL.64 [R1+0x770], R2 ;  /* 0x0007700201007387 */ /* 0x0043e80000100a00 */
        /* <DEDUP_REMOVED lines=41> */
[----:B------:R-:W-:Y:S01]  /*3a010*/  IMAD.SHL.U32 R10, R0, 0x2000, RZ ;  /* 0x00002000000a7824 */ /* 0x000fe200078e00ff */
[----:B------:R-:W-:-:S02]  /*3a020*/  MOV R0, R75 ;  /* 0x0000004b00007202 */ /* 0x000fc40000000f00 */
[----:B------:R-:W-:Y:S02]  /*3a030*/  MOV R4, 0x3a060 ;  /* 0x0003a06000047802 */ /* 0x000fe40000000f00 */
        /* <DEDUP_REMOVED lines=13> */
[----:B--2---:R1:W-:Y:S04]  /*3a110*/  STL.64 [R1+0x770], R6 ;  /* 0x0007700601007387 */ /* 0x0043e80000100a00 */
        /* <DEDUP_REMOVED lines=30> */
[----:B--2---:R1:W-:Y:S04]  /*3a300*/  STL [R76], R12 ;  /* 0x0000000c4c007387 */ /* 0x0043e80000100800 */
[----:B------:R1:W-:Y:S02]  /*3a310*/  STL [R76+0x4], R13 ;  /* 0x0000040d4c007387 */ /* 0x0003e40000100800 */
        /* <DEDUP_REMOVED lines=14> */
[----:B------:R-:W-:-:S02]  /*3a400*/  MOV R6, 0x3a420 ;  /* 0x0003a42000067802 */ /* 0x000fc40000000f00 */
[----:B------:R-:W-:Y:S05]  /*3a410*/  CALL.REL.NOINC `($_ZN7cutlass13device_kernelIN5flash19enable_sm80_to_sm89INS1_16FlashAttnBwdSm80INS1_25CollectiveMainloopBwdSm80ILi2ELi2EN4cute5tupleIJNS5_1CILi128EEES8_NS7_ILi64EEEEEENS_6half_tEfNS_4arch4Sm80ELb0ELb0ELb1ELb1ELb1ELb0ELb0ELb0ELi2ELi4ELi4ELi4ELb0EEENS1_24CollectiveEpilogueBwdGQAISA_fSD_Li256ELb1ELb1EEENS1_19SingleTileSchedulerILb1ELb0ELb0ELi128EEEEEEEEEvNT_6ParamsE$_ZZN4cute13to_mixed_bitsINS_5tupleIJNS1_IJNS_1CILi4EEENS2_ILi8EEEEEES3_NS2_ILi1EEEEEENS1_IJNS1_IJNS2_ILi128EEENS2_ILi0EEEEEENS2_ILi16EEES9_EEENS1_IJNS1_IJiiEEEiS9_EEEEEDaRKT_RKT0_RKT1_ENKUlDpRKT_E_clIJNS_9MixedBitsILj0ELj384EEENSU_ILj0ELj48EEENS2_ILj0EEEEEEDaSR_) ;  /* 0xfffcef0000007944 */ /* 0x000fea0003c3ffff */
[----:B------:R-:W-:Y:S02]  /*3a420*/  SHF.R.S32.HI R7, RZ, 0x1f, R2 ;  /* 0x0000001fff077819 */ /* 0x000fe40000011402 */
[----:B------:R-:W-:-:S02]  /*3a430*/  LOP3.LUT R3, R3, 0x1b0, RZ, 0xc0, !PT ;  /* 0x000001b003037812 */ /* 0x000fc400078ec0ff */
[----:B------:R-:W-:Y:S02]  /*3a440*/  LEA.HI R2, R7, R2, RZ, 0x2 ;  /* 0x0000000207027211 */ /* 0x000fe400078f10ff */
        /* <DEDUP_REMOVED lines=17> */
[----:B--2---:R1:W-:Y:S04]  /*3a560*/  STL.64 [R1+0x770], R12 ;  /* 0x0007700c01007387 */ /* 0x0043e80000100a00 */
        /* <DEDUP_REMOVED lines=22> */
[----:B--2--5:R-:W-:Y:S05]  /*3a6d0*/  CALL.REL.NOINC `($_ZN7cutlass13device_kernelIN5flash19enable_sm80_to_sm89INS1_16FlashAttnBwdSm80INS1_25CollectiveMainloopBwdSm80ILi2ELi2EN4cute5tupleIJNS5_1CILi128EEES8_NS7_ILi64EEEEEENS_6half_tEfNS_4arch4Sm80ELb0ELb0ELb1ELb1ELb1ELb0ELb0ELb0ELi2ELi4ELi4ELi4ELb0EEENS1_24CollectiveEpilogueBwdGQAISA_fSD_Li256ELb1ELb1EEENS1_19SingleTileSchedulerILb1ELb0ELb0ELi128EEEEEEEEEvNT_6ParamsE$_ZN4cute3eso3ESOILb1ELb0EJNS_6LayoutINS_5tupleIJNS3_IJNS_1CILi8EEENS4_ILi1EEEEEENS4_ILi2EEES5_EEENS3_IJNS3_IJS6_NS4_ILi0EEEEEENS4_ILi64EEES5_EEEEENS_10ViewEngineIPN7cutlass6half_tEEEEEC2ERKSE_RKSJ_) ;  /* 0xfffcdd8000007944 */ /* 0x024fea0003c3ffff */
[----:B------:R2:W5:Y:S01]  /*3a6e0*/  LDL.64 R20, [R1+0x758] ;  /* 0x0007580001147983 */ /* 0x0005620000100a00 */
[----:B------:R-:W-:Y:S01]  /*3a6f0*/  IMAD.MOV.U32 R3, RZ, RZ, R8 ;  /* 0x000000ffff037224 */ /* 0x000fe200078e0008 */
[----:B------:R-:W-:Y:S02]  /*3a700*/  MOV R82, R60 ;  /* 0x0000003c00527202 */ /* 0x000fe40000000f00 */
        /* <DEDUP_REMOVED lines=39> */
[----:B------:R-:W-:-:S02]  /*3a980*/  MOV R46, 0x3a9a0 ;  /* 0x0003a9a0002e7802 */ /* 0x000fc40000000f00 */
[----:B-12--5:R-:W-:Y:S05]  /*3a990*/  CALL.REL.NOINC `($_ZN7cutlass13device_kernelIN5flash19enable_sm80_to_sm89INS1_16FlashAttnBwdSm80INS1_25CollectiveMainloopBwdSm80ILi2ELi2EN4cute5tupleIJNS5_1CILi128EEES8_NS7_ILi64EEEEEENS_6half_tEfNS_4arch4Sm80ELb0ELb0ELb1ELb1ELb1ELb0ELb0ELb0ELi2ELi4ELi4ELi4ELb0EEENS1_24CollectiveEpilogueBwdGQAISA_fSD_Li256ELb1ELb1EEENS1_19SingleTileSchedulerILb1ELb0ELb0ELi128EEEEEEEEEvNT_6ParamsE$_ZN4cute8smem_ptrIPN7cutlass6half_tEECI1NS_12iter_adaptorIS3_S4_EEES3_) ;  /* 0xfffce3b000007944 */ /* 0x026fea0003c3ffff */
[----:B-1----:R1:W5:Y:S01]  /*3a9a0*/  LDL.64 R2, [R1+0x758] ;  /* 0x0007580001027983 */ /* 0x0023620000100a00 */
[----:B------:R-:W-:-:S03]  /*3a9b0*/  MOV R34, 0x3a9d0 ;  /* 0x0003a9d000227802 */ /* 0x000fc60000000f00 */
[----:B-1---5:R-:W-:Y:S05]  /*3a9c0*/  CALL.REL.NOINC `($_ZN7cutlass13device_kernelIN5flash19enable_sm80_to_sm89INS1_16FlashAttnBwdSm80INS1_25CollectiveMainloopBwdSm80ILi2ELi2EN4cute5tupleIJNS5_1CILi128EEES8_NS7_ILi64EEEEEENS_6half_tEfNS_4arch4Sm80ELb0ELb0ELb1ELb1ELb1ELb0ELb0ELb0ELi2ELi4ELi4ELi4ELb0EEENS1_24CollectiveEpilogueBwdGQAISA_fSD_Li256ELb1ELb1EEENS1_19SingleTileSchedulerILb1ELb0ELb0ELi128EEEEEEEEEvNT_6ParamsE$_ZN4cute3eso3ESOILb1ELb0EJNS_6LayoutINS_5tupleIJNS3_IJNS_1CILi8EEENS4_ILi1EEEEEENS4_ILi2EEEEEENS3_IJNS3_IJS6_NS4_ILi0EEEEEENS4_ILi8192EEEEEEEENS_10ViewEngineINS_8smem_ptrIPN7cutlass6half_tEEEEEEEC2ERKSE_RKSL_) ;  /* 0xfffcd90000007944 */ /* 0x022fea0003c3ffff */
        /* <DEDUP_REMOVED lines=125> */
[----:B-1----:R1:W5:Y:S01]  /*3b1a0*/  LDL R3, [R1+0x758] ;  /* 0x0007580001037983 */ /* 0x0023620000100800 */
[----:B------:R-:W-:-:S02]  /*3b1b0*/  MOV R82, R60 ;  /* 0x0000003c00527202 */ /* 0x000fc40000000f00 */
[----:B------:R-:W-:Y:S02]  /*3b1c0*/  MOV R12, 0x3b1e0 ;  /* 0x0003b1e0000c7802 */ /* 0x000fe40000000f00 */
[----:B-1---5:R-:W-:Y:S05]  /*3b1d0*/  CALL.REL.NOINC `($_ZN7cutlass13device_kernelIN5flash19enable_sm80_to_sm89INS1_16FlashAttnBwdSm80INS1_25CollectiveMainloopBwdSm80ILi2ELi2EN4cute5tupleIJNS5_1CILi128EEES8_NS7_ILi64EEEEEENS_6half_tEfNS_4arch4Sm80ELb0ELb0ELb1ELb1ELb1ELb0ELb0ELb0ELi2ELi4ELi4ELi4ELb0EEENS1_24CollectiveEpilogueBwdGQAISA_fSD_Li256ELb1ELb1EEENS1_19SingleTileSchedulerILb1ELb0ELb0ELi128EEEEEEEEEvNT_6ParamsE$_ZN4cute3eso3ESOILb0ELb1EJNS_6LayoutINS_5tupleIJNS3_IJNS_1CILi8EEENS4_ILi1EEEEEENS4_ILi2EEEEEENS3_IJNS3_IJS6_NS4_ILi0EEEEEEiEEEEESA_EEC2ERKSD_RKSA_) ;  /* 0xfffcb8d000007944 */ /* 0x022fea0003c3ffff */
[----:B------:R2:W5:Y:S01]  /*3b1e0*/  LDL R36, [R1+0x758] ;  /* 0x0007580001247983 */ /* 0x0005620000100800 */
        /* <DEDUP_REMOVED lines=11> */
[----:B------:R2:W5:Y:S04]  /*3b2a0*/  LDL R37, [R1+0x758] ;  /* 0x0007580001257983 */ /* 0x0005680000100800 */
[----:B------:R2:W5:Y:S01]  /*3b2b0*/  LDL.64 R8, [R1+0x760] ;  /* 0x0007600001087983 */ /* 0x0005620000100a00 */
[----:B------:R-:W-:Y:S01]  /*3b2c0*/  IMAD.MOV.U32 R82, RZ, RZ, R60 ;  /* 0x000000ffff527224 */ /* 0x000fe200078e003c */
[----:B------:R-:W-:Y:S01]  /*3b2d0*/  MOV R38, R18 ;  /* 0x0000001200267202 */ /* 0x000fe20000000f00 */
[----:B-1----:R-:W-:Y:S01]  /*3b2e0*/  IMAD.MOV.U32 R3, RZ, RZ, R19 ;  /* 0x000000ffff037224 */ /* 0x002fe200078e0013 */
[----:B------:R-:W-:-:S02]  /*3b2f0*/  MOV R36, 0x3b310 ;  /* 0x0003b31000247802 */ /* 0x000fc40000000f00 */
[----:B--2--5:R-:W-:Y:S05]  /*3b300*/  CALL.REL.NOINC `($_ZN7cutlass13device_kernelIN5flash19enable_sm80_to_sm89INS1_16FlashAttnBwdSm80INS1_25CollectiveMainloopBwdSm80ILi2ELi2EN4cute5tupleIJNS5_1CILi128EEES8_NS7_ILi64EEEEEENS_6half_tEfNS_4arch4Sm80ELb0ELb0ELb1ELb1ELb1ELb0ELb0ELb0ELi2ELi4ELi4ELi4ELb0EEENS1_24CollectiveEpilogueBwdGQAISA_fSD_Li256ELb1ELb1EEENS1_19SingleTileSchedulerILb1ELb0ELb0ELi128EEEEEEEEEvNT_6ParamsE$_ZN4cute3eso3ESOILb1ELb0EJNS_6LayoutINS_5tupleIJNS3_IJNS3_IJNS_1CILi4EEENS4_ILi2EEEEEENS4_ILi1EEEEEES6_EEENS3_IJNS3_IJNS3_IJS8_NS4_ILi32EEEEEENS4_ILi0EEEEEENS4_ILi64EEEEEEEENS_10ViewEngineIPN7cutlass6half_tEEEEEC2ERKSH_RKSM_) ;  /* 0xfffcc1f000007944 */ /* 0x024fea0003c3ffff */
[----:B-1----:R1:W5:Y:S01]  /*3b310*/  LDL.64 R2, [R1+0x758] ;  /* 0x0007580001027983 */ /* 0x0023620000100a00 */
        /* <DEDUP_REMOVED lines=28> */
[----:B-1----:R-:W2:Y:S01]  /*3b4e0*/  LDL R11, [R1+0x758] ;  /* 0x00075800010b7983 */ /* 0x002ea20000100800 */
[----:B------:R-:W-:Y:S02]  /*3b4f0*/  MOV R82, R69 ;  /* 0x0000004500527202 */ /* 0x000fe40000000f00 */
[----:B------:R-:W-:Y:S01]  /*3b500*/  MOV R10, 0x3b530 ;  /* 0x0003b530000a7802 */ /* 0x000fe20000000f00 */
[----:B--2---:R1:W-:Y:S04]  /*3b510*/  STL [R76], R11 ;  /* 0x0000000b4c007387 */ /* 0x0043e80000100800 */
        /* <DEDUP_REMOVED lines=393> */
[----:B------:R2:W5:Y:S01]  /*3cdb0*/  LDL R8, [R1+0x760] ;  /* 0x0007600001087983 */ /* 0x0005620000100800 */
        /* <DEDUP_REMOVED lines=128> */
[----:B-12---:R-:W-:Y:S05]  /*3d5c0*/  CALL.REL.NOINC `($_ZN7cutlass13device_kernelIN5flash19enable_sm80_to_sm89INS1_16FlashAttnBwdSm80INS1_25CollectiveMainloopBwdSm80ILi2ELi2EN4cute5tupleIJNS5_1CILi128EEES8_NS7_ILi64EEEEEENS_6half_tEfNS_4arch4Sm80ELb0ELb0ELb1ELb1ELb1ELb0ELb0ELb0ELi2ELi4ELi4ELi4ELb0EEENS1_24CollectiveEpilogueBwdGQAISA_fSD_Li256ELb1ELb1EEENS1_19SingleTileSchedulerILb1ELb0ELb0ELi128EEEEEEEEEvNT_6ParamsE$_ZN4cute3eso3ESOILb1ELb0EJNS_10UnderscoreES2_iEEC2ERKS2_S5_RKi) ;  /* 0xfffc969000007944 */ /* 0x006fea0003c3ffff */
        /* <DEDUP_REMOVED lines=2126> */
[----:B------:R-:W-:Y:S05]  /*45ab0*/  RET.REL.NODEC R8 `(_ZN7cutlass13device_kernelIN5flash19enable_sm80_to_sm89INS1_16FlashAttnBwdSm80INS1_25CollectiveMainloopBwdSm80ILi2ELi2EN4cute5tupleIJNS5_1CILi128EEES8_NS7_ILi64EEEEEENS_6half_tEfNS_4arch4Sm80ELb0ELb0ELb1ELb1ELb1ELb0ELb0ELb0ELi2ELi4ELi4ELi4ELb0EEENS1_24CollectiveEpilogueBwdGQAISA_fSD_Li256ELb1ELb1EEENS1_19SingleTileSchedulerILb1ELb0ELb0ELi128EEEEEEEEEvNT_6ParamsE) ;  /* 0xfffba54008007950 */ /* 0x000fea0003c3ffff */
        .type           $_ZN7cutlass13device_kernelIN5flash19enable_sm80_to_sm89INS1_16FlashAttnBwdSm80INS1_25CollectiveMainloopBwdSm80ILi2ELi2EN4cute5tupleIJNS5_1CILi128EEES8_NS7_ILi64EEEEEENS_6half_tEfNS_4arch4Sm80ELb0ELb0ELb1ELb1ELb1ELb0ELb0ELb0ELi2ELi4ELi4ELi4ELb0EEENS1_24CollectiveEpilogueBwdGQAISA_fSD_Li256ELb1ELb1EEENS1_19SingleTileSchedulerILb1ELb0ELb0ELi128EEEEEEEEEvNT_6ParamsE$_ZZN5flash25CollectiveMainloopBwdSm80ILi2ELi2EN4cute5tupleIJNS1_1CILi128EEES4_NS3_ILi64EEEEEEN7cutlass6half_tEfNS7_4arch4Sm80ELb0ELb0ELb1ELb1ELb1ELb0ELb0ELb0ELi2ELi4ELi4ELi4ELb0EE3mmaINS_16FlashAttnBwdSm80ISB_NS_24CollectiveEpilogueBwdGQAIS6_fSA_Li256ELb1ELb1EEENS_19SingleTileSchedulerILb1ELb0ELb0ELi128EEEE13SharedStorageENS1_6TensorINS1_11ArrayEngineIfLm32EEENS1_6LayoutINS2_IJNS2_IJNS3_ILi2EEESO_EEESO_NS3_ILi4EEEEEENS2_IJNS2_IJNS3_ILi1EEESO_EEESQ_NS3_ILi8EEEEEEEEEEEEbRKNSB_6ParamsERT0_S12_iNS2_IJiiiEEERT_ENKUlvE0_clEv,@function
        .size           $_ZN7cutlass13device_kernelIN5flash19enable_sm80_to_sm89INS1_16FlashAttnBwdSm80INS1_25CollectiveMainloopBwdSm80ILi2ELi2EN4cute5tupleIJNS5_1CILi128EEES8_NS7_ILi64EEEEEENS_6half_tEfNS_4arch4Sm80ELb0ELb0ELb1ELb1ELb1ELb0ELb0ELb0ELi2ELi4ELi4ELi4ELb0EEENS1_24CollectiveEpilogueBwdGQAISA_fSD_Li256ELb1ELb1EEENS1_19SingleTileSchedulerILb1ELb0ELb0ELi128EEEEEEEEEvNT_6ParamsE$_ZZN5flash25CollectiveMainloopBwdSm80ILi2ELi2EN4cute5tupleIJNS1_1CILi128EEES4_NS3_ILi64EEEEEEN7cutlass6half_tEfNS7_4arch4Sm80ELb0ELb0ELb1ELb1ELb1ELb0ELb0ELb0ELi2ELi4ELi4ELi4ELb0EE3mmaINS_16FlashAttnBwdSm80ISB_NS_24CollectiveEpilogueBwdGQAIS6_fSA_Li256ELb1ELb1EEENS_19SingleTileSchedulerILb1ELb0ELb0ELi128EEEE13SharedStorageENS1_6TensorINS1_11ArrayEngineIfLm32EEENS1_6LayoutINS2_IJNS2_IJNS3_ILi2EEESO_EEESO_NS3_ILi4EEEEEENS2_IJNS2_IJNS3_ILi1EEESO_EEESQ_NS3_ILi8EEEEEEEEEEEEbRKNSB_6ParamsERT0_S12_iNS2_IJiiiEEERT_ENKUlvE0_clEv,($_ZN7cutlass13device_kernelIN5flash19enable_sm80_to_sm89INS1_16FlashAttnBwdSm80INS1_25CollectiveMainloopBwdSm80ILi2ELi2EN4cute5tupleIJNS5_1CILi128EEES8_NS7_ILi64EEEEEENS_6half_tEfNS_4arch4Sm80ELb0ELb0ELb1ELb1ELb1ELb0ELb0ELb0ELi2ELi4ELi4ELi4ELb0EEENS1_24CollectiveEpilogueBwdGQAISA_fSD_Li256ELb1ELb1EEENS1_19SingleTileSchedulerILb1ELb0ELb0ELi128EEEEEEEEEvNT_6ParamsE$_ZZN5flash25CollectiveMainloopBwdSm80ILi2ELi2EN4cute5tupleIJNS1_1CILi128EEES4_NS3_ILi64EEEEEEN7cutlass6half_tEfNS7_4arch4Sm80ELb0ELb0ELb1ELb1ELb1ELb0ELb0ELb0ELi2ELi4ELi4ELi4ELb0EE3mmaINS_16FlashAttnBwdSm80ISB_NS_24CollectiveEpilogueBwdGQAIS6_fSA_Li256ELb1ELb1EEENS_19SingleTileSchedulerILb1ELb0ELb0ELi128EEEE13SharedStorageENS1_6TensorINS1_11ArrayEngineIfLm32EEENS1_6LayoutINS2_IJNS2_IJNS3_ILi2EEESO_EEESO_NS3_ILi4EEEEEENS2_IJNS2_IJNS3_ILi1EEESO_EEESQ_NS3_ILi8EEEEEEEEEEEEbRKNSB_6ParamsERT0_S12_iNS2_IJiiiEEERT_ENKUlvE_clEv - $_ZN7cutlass13device_kernelIN5flash19enable_sm80_to_sm89INS1_16FlashAttnBwdSm80INS1_25CollectiveMainloopBwdSm80ILi2ELi2EN4cute5tupleIJNS5_1CILi128EEES8_NS7_ILi64EEEEEENS_6half_tEfNS_4arch4Sm80ELb0ELb0ELb1ELb1ELb1ELb0ELb0ELb0ELi2ELi4ELi4ELi4ELb0EEENS1_24CollectiveEpilogueBwdGQAISA_fSD_Li256ELb1ELb1EEENS1_19SingleTileSchedulerILb1ELb0ELb0ELi128EEEEEEEEEvNT_6ParamsE$_ZZN5flash25CollectiveMainloopBwdSm80ILi2ELi2EN4cute5tupleIJNS1_1CILi128EEES4_NS3_ILi64EEEEEEN7cutlass6half_tEfNS7_4arch4Sm80ELb0ELb0ELb1ELb1ELb1ELb0ELb0ELb0ELi2ELi4ELi4ELi4ELb0EE3mmaINS_16FlashAttnBwdSm80ISB_NS_24CollectiveEpilogueBwdGQAIS6_fSA_Li256ELb1ELb1EEENS_19SingleTileSchedulerILb1ELb0ELb0ELi128EEEE13SharedStorageENS1_6TensorINS1_11ArrayEngineIfLm32EEENS1_6LayoutINS2_IJNS2_IJNS3_ILi2EEESO_EEESO_NS3_ILi4EEEEEENS2_IJNS2_IJNS3_ILi1EEESO_EEESQ_NS3_ILi8EEEEEEEEEEEEbRKNSB_6ParamsERT0_S12_iNS2_IJiiiEEERT_ENKUlvE0_clEv)
$_ZN7cutlass13device_kernelIN5flash19enable_sm80_to_sm89INS1_16FlashAttnBwdSm80INS1_25CollectiveMainloopBwdSm80ILi2ELi2EN4cute5tupleIJNS5_1CILi128EEES8_NS7_ILi64EEEEEENS_6half_tEfNS_4arch4Sm80ELb0ELb0ELb1ELb1ELb1ELb0ELb0ELb0ELi2ELi4ELi4ELi4ELb0EEENS1_24CollectiveEpilogueBwdGQAISA_fSD_Li256ELb1ELb1EEENS1_19SingleTileSchedulerILb1ELb0ELb0ELi128EEEEEEEEEvNT_6ParamsE$_ZZN5flash25CollectiveMainloopBwdSm80ILi2ELi2EN4cute5tupleIJNS1_1CILi128EEES4_NS3_ILi64EEEEEEN7cutlass6half_tEfNS7_4arch4Sm80ELb0ELb0ELb1ELb1ELb1ELb0ELb0ELb0ELi2ELi4ELi4ELi4ELb0EE3mmaINS_16FlashAttnBwdSm80ISB_NS_24CollectiveEpilogueBwdGQAIS6_fSA_Li256ELb1ELb1EEENS_19SingleTileSchedulerILb1ELb0ELb0ELi128EEEE13SharedStorageENS1_6TensorINS1_11ArrayEngineIfLm32EEENS1_6LayoutINS2_IJNS2_IJNS3_ILi2EEESO_EEESO_NS3_ILi4EEEEEENS2_IJNS2_IJNS3_ILi1EEESO_EEESQ_NS3_ILi8EEEEEEEEEEEEbRKNSB_6ParamsERT0_S12_iNS2_IJiiiEEERT_ENKUlvE0_clEv:
        /* <DEDUP_REMOVED lines=96> */
.L_x_2211:
[----:B--2---:R-:W-:Y:S05]  /*460c0*/  BSYNC B0 ;  /* 0x0000000000007941 */ /* 0x004fea0003800000 */
.L_x_2210:
[----:B------:R-:W-:Y:S01]  /*460d0*/  MOV R41, 0x0 ;  /* 0x0000000000297802 */ /* 0x000fe20000000f00 */
[----:B------:R-:W0:Y:S03]  /*460e0*/  LDGDEPBAR ;  /* 0x00000000000079af */ /* 0x000e260000000000 */
[----:B------:R-:W-:Y:S05]  /*460f0*/  RET.REL.NODEC R40 `(_ZN7cutlass13device_kernelIN5flash19enable_sm80_to_sm89INS1_16FlashAttnBwdSm80INS1_25CollectiveMainloopBwdSm80ILi2ELi2EN4cute5tupleIJNS5_1CILi128EEES8_NS7_ILi64EEEEEENS_6half_tEfNS_4arch4Sm80ELb0ELb0ELb1ELb1ELb1ELb0ELb0ELb0ELi2ELi4ELi4ELi4ELb0EEENS1_24CollectiveEpilogueBwdGQAISA_fSD_Li256ELb1ELb1EEENS1_19SingleTileSchedulerILb1ELb0ELb0ELi128EEEEEEEEEvNT_6ParamsE) ;  /* 0xfffb9f0028007950 */ /* 0x000fea0003c3ffff */
        .type           $_ZN7cutlass13device_kernelIN5flash19enable_sm80_to_sm89INS1_16FlashAttnBwdSm80INS1_25CollectiveMainloopBwdSm80ILi2ELi2EN4cute5tupleIJNS5_1CILi128EEES8_NS7_ILi64EEEEEENS_6half_tEfNS_4arch4Sm80ELb0ELb0ELb1ELb1ELb1ELb0ELb0ELb0ELi2ELi4ELi4ELi4ELb0EEENS1_24CollectiveEpilogueBwdGQAISA_fSD_Li256ELb1ELb1EEENS1_19SingleTileSchedulerILb1ELb0ELb0ELi128EEEEEEEEEvNT_6ParamsE$_ZZN5flash25CollectiveMainloopBwdSm80ILi2ELi2EN4cute5tupleIJNS1_1CILi128EEES4_NS3_ILi64EEEEEEN7cutlass6half_tEfNS7_4arch4Sm80ELb0ELb0ELb1ELb1ELb1ELb0ELb0ELb0ELi2ELi4ELi4ELi4ELb0EE3mmaINS_16FlashAttnBwdSm80ISB_NS_24CollectiveEpilogueBwdGQAIS6_fSA_Li256ELb1ELb1EEENS_19SingleTileSchedulerILb1ELb0ELb0ELi128EEEE13SharedStorageENS1_6TensorINS1_11ArrayEngineIfLm32EEENS1_6LayoutINS2_IJNS2_IJNS3_ILi2EEESO_EEESO_NS3_ILi4EEEEEENS2_IJNS2_IJNS3_ILi1EEESO_EEESQ_NS3_ILi8EEEEEEEEEEEEbRKNSB_6ParamsERT0_S12_iNS2_IJiiiEEERT_ENKUlvE_clEv,@function
        .size           $_ZN7cutlass13device_kernelIN5flash19enable_sm80_to_sm89INS1_16FlashAttnBwdSm80INS1_25CollectiveMainloopBwdSm80ILi2ELi2EN4cute5tupleIJNS5_1CILi128EEES8_NS7_ILi64EEEEEENS_6half_tEfNS_4arch4Sm80ELb0ELb0ELb1ELb1ELb1ELb0ELb0ELb0ELi2ELi4ELi4ELi4ELb0EEENS1_24CollectiveEpilogueBwdGQAISA_fSD_Li256ELb1ELb1EEENS1_19SingleTileSchedulerILb1ELb0ELb0ELi128EEEEEEEEEvNT_6ParamsE$_ZZN5flash25CollectiveMainloopBwdSm80ILi2ELi2EN4cute5tupleIJNS1_1CILi128EEES4_NS3_ILi64EEEEEEN7cutlass6half_tEfNS7_4arch4Sm80ELb0ELb0ELb1ELb1ELb1ELb0ELb0ELb0ELi2ELi4ELi4ELi4ELb0EE3mmaINS_16FlashAttnBwdSm80ISB_NS_24CollectiveEpilogueBwdGQAIS6_fSA_Li256ELb1ELb1EEENS_19SingleTileSchedulerILb1ELb0ELb0ELi128EEEE13SharedStorageENS1_6TensorINS1_11ArrayEngineIfLm32EEENS1_6LayoutINS2_IJNS2_IJNS3_ILi2EEESO_EEESO_NS3_ILi4EEEEEENS2_IJNS2_IJNS3_ILi1EEESO_EEESQ_NS3_ILi8EEEEEEEEEEEEbRKNSB_6ParamsERT0_S12_iNS2_IJiiiEEERT_ENKUlvE_clEv,($_ZN7cutlass13device_kernelIN5flash19enable_sm80_to_sm89INS1_16FlashAttnBwdSm80INS1_25CollectiveMainloopBwdSm80ILi2ELi2EN4cute5tupleIJNS5_1CILi128EEES8_NS7_ILi64EEEEEENS_6half_tEfNS_4arch4Sm80ELb0ELb0ELb1ELb1ELb1ELb0ELb0ELb0ELi2ELi4ELi4ELi4ELb0EEENS1_24CollectiveEpilogueBwdGQAISA_fSD_Li256ELb1ELb1EEENS1_19SingleTileSchedulerILb1ELb0ELb0ELi128EEEEEEEEEvNT_6ParamsE$_ZZZN5flash25CollectiveMainloopBwdSm80ILi2ELi2EN4cute5tupleIJNS1_1CILi128EEES4_NS3_ILi64EEEEEEN7cutlass6half_tEfNS7_4arch4Sm80ELb0ELb0ELb1ELb1ELb1ELb0ELb0ELb0ELi2ELi4ELi4ELi4ELb0EE3mmaINS_16FlashAttnBwdSm80ISB_NS_24CollectiveEpilogueBwdGQAIS6_fSA_Li256ELb1ELb1EEENS_19SingleTileSchedulerILb1ELb0ELb0ELi128EEEE13SharedStorageENS1_6TensorINS1_11ArrayEngineIfLm32EEENS1_6LayoutINS2_IJNS2_IJNS3_ILi2EEESO_EEESO_NS3_ILi4EEEEEENS2_IJNS2_IJNS3_ILi1EEESO_EEESQ_NS3_ILi8EEEEEEEEEEEEbRKNSB_6ParamsERT0_S12_iNS2_IJiiiEEERT_ENKUliT_E_clIZSC_ISJ_SX_EbS10_S12_S12_iS13_S15_EUlRS16_iE_EEDaiS16_ENKUlT_E_clIZSC_ISJ_SX_EbS10_S12_S12_iS13_S15_EUlvE0_EEDaS1B_ - $_ZN7cutlass13device_kernelIN5flash19enable_sm80_to_sm89INS1_16FlashAttnBwdSm80INS1_25CollectiveMainloopBwdSm80ILi2ELi2EN4cute5tupleIJNS5_1CILi128EEES8_NS7_ILi64EEEEEENS_6half_tEfNS_4arch4Sm80ELb0ELb0ELb1ELb1ELb1ELb0ELb0ELb0ELi2ELi4ELi4ELi4ELb0EEENS1_24CollectiveEpilogueBwdGQAISA_fSD_Li256ELb1ELb1EEENS1_19SingleTileSchedulerILb1ELb0ELb0ELi128EEEEEEEEEvNT_6ParamsE$_ZZN5flash25CollectiveMainloopBwdSm80ILi2ELi2EN4cute5tupleIJNS1_1CILi128EEES4_NS3_ILi64EEEEEEN7cutlass6half_tEfNS7_4arch4Sm80ELb0ELb0ELb1ELb1ELb1ELb0ELb0ELb0ELi2ELi4ELi4ELi4ELb0EE3mmaINS_16FlashAttnBwdSm80ISB_NS_24CollectiveEpilogueBwdGQAIS6_fSA_Li256ELb1ELb1EEENS_19SingleTileSchedulerILb1ELb0ELb0ELi128EEEE13SharedStorageENS1_6TensorINS1_11ArrayEngineIfLm32EEENS1_6LayoutINS2_IJNS2_IJNS3_ILi2EEESO_EEESO_NS3_ILi4EEEEEENS2_IJNS2_IJNS3_ILi1EEESO_EEESQ_NS3_ILi8EEEEEEEEEEEEbRKNSB_6ParamsERT0_S12_iNS2_IJiiiEEERT_ENKUlvE_clEv)
$_ZN7cutlass13device_kernelIN5flash19enable_sm80_to_sm89INS1_16FlashAttnBwdSm80INS1_25CollectiveMainloopBwdSm80ILi2ELi2EN4cute5tupleIJNS5_1CILi128EEES8_NS7_ILi64EEEEEENS_6half_tEfNS_4arch4Sm80ELb0ELb0ELb1ELb1ELb1ELb0ELb0ELb0ELi2ELi4ELi4ELi4ELb0EEENS1_24CollectiveEpilogueBwdGQAISA_fSD_Li256ELb1ELb1EEENS1_19SingleTileSchedulerILb1ELb0ELb0ELi128EEEEEEEEEvNT_6ParamsE$_ZZN5flash25CollectiveMainloopBwdSm80ILi2ELi2EN4cute5tupleIJNS1_1CILi128EEES4_NS3_ILi64EEEEEEN7cutlass6half_tEfNS7_4arch4Sm80ELb0ELb0ELb1ELb1ELb1ELb0ELb0ELb0ELi2ELi4ELi4ELi4ELb0EE3mmaINS_16FlashAttnBwdSm80ISB_NS_24CollectiveEpilogueBwdGQAIS6_fSA_Li256ELb1ELb1EEENS_19SingleTileSchedulerILb1ELb0ELb0ELi128EEEE13SharedStorageENS1_6TensorINS1_11ArrayEngineIfLm32EEENS1_6LayoutINS2_IJNS2_IJNS3_ILi2EEESO_EEESO_NS3_ILi4EEEEEENS2_IJNS2_IJNS3_ILi1EEESO_EEESQ_NS3_ILi8EEEEEEEEEEEEbRKNSB_6ParamsERT0_S12_iNS2_IJiiiEEERT_ENKUlvE_clEv:
        /* <DEDUP_REMOVED lines=96> */
.L_x_2213:
[----:B---3--:R-:W-:Y:S05]  /*46700*/  BSYNC B0 ;  /* 0x0000000000007941 */ /* 0x008fea0003800000 */
.L_x_2212:
[----:B------:R-:W-:Y:S01]  /*46710*/  MOV R5, 0x0 ;  /* 0x0000000000057802 */ /* 0x000fe20000000f00 */
[----:B------:R-:W0:Y:S03]  /*46720*/  LDGDEPBAR ;  /* 0x00000000000079af */ /* 0x000e260000000000 */
[----:B------:R-:W-:Y:S05]  /*46730*/  RET.REL.NODEC R4 `(_ZN7cutlass13device_kernelIN5flash19enable_sm80_to_sm89INS1_16FlashAttnBwdSm80INS1_25CollectiveMainloopBwdSm80ILi2ELi2EN4cute5tupleIJNS5_1CILi128EEES8_NS7_ILi64EEEEEENS_6half_tEfNS_4arch4Sm80ELb0ELb0ELb1ELb1ELb1ELb0ELb0ELb0ELi2ELi4ELi4ELi4ELb0EEENS1_24CollectiveEpilogueBwdGQAISA_fSD_Li256ELb1ELb1EEENS1_19SingleTileSchedulerILb1ELb0ELb0ELi128EEEEEEEEEvNT_6ParamsE) ;  /* 0xfffb98c004007950 */ /* 0x000fea0003c3ffff */
        .type           $_ZN7cutlass13device_kernelIN5flash19enable_sm80_to_sm89INS1_16FlashAttnBwdSm80INS1_25CollectiveMainloopBwdSm80ILi2ELi2EN4cute5tupleIJNS5_1CILi128EEES8_NS7_ILi64EEEEEENS_6half_tEfNS_4arch4Sm80ELb0ELb0ELb1ELb1ELb1ELb0ELb0ELb0ELi2ELi4ELi4ELi4ELb0EEENS1_24CollectiveEpilogueBwdGQAISA_fSD_Li256ELb1ELb1EEENS1_19SingleTileSchedulerILb1ELb0ELb0ELi128EEEEEEEEEvNT_6ParamsE$_ZZZN5flash25CollectiveMainloopBwdSm80ILi2ELi2EN4cute5tupleIJNS1_1CILi128EEES4_NS3_ILi64EEEEEEN7cutlass6half_tEfNS7_4arch4Sm80ELb0ELb0ELb1ELb1ELb1ELb0ELb0ELb0ELi2ELi4ELi4ELi4ELb0EE3mmaINS_16FlashAttnBwdSm80ISB_NS_24CollectiveEpilogueBwdGQAIS6_fSA_Li256ELb1ELb1EEENS_19SingleTileSchedulerILb1ELb0ELb0ELi128EEEE13SharedStorageENS1_6TensorINS1_11ArrayEngineIfLm32EEENS1_6LayoutINS2_IJNS2_IJNS3_ILi2EEESO_EEESO_NS3_ILi4EEEEEENS2_IJNS2_IJNS3_ILi1EEESO_EEESQ_NS3_ILi8EEEEEEEEEEEEbRKNSB_6ParamsERT0_S12_iNS2_IJiiiEEERT_ENKUliT_E_clIZSC_ISJ_SX_EbS10_S12_S12_iS13_S15_EUlRS16_iE_EEDaiS16_ENKUlT_E_clIZSC_ISJ_SX_EbS10_S12_S12_iS13_S15_EUlvE0_EEDaS1B_,@function
        .size           $_ZN7cutlass13device_kernelIN5flash19enable_sm80_to_sm89INS1_16FlashAttnBwdSm80INS1_25CollectiveMainloopBwdSm80ILi2ELi2EN4cute5tupleIJNS5_1CILi128EEES8_NS7_ILi64EEEEEENS_6half_tEfNS_4arch4Sm80ELb0ELb0ELb1ELb1ELb1ELb0ELb0ELb0ELi2ELi4ELi4ELi4ELb0EEENS1_24CollectiveEpilogueBwdGQAISA_fSD_Li256ELb1ELb1EEENS1_19SingleTileSchedulerILb1ELb0ELb0ELi128EEEEEEEEEvNT_6ParamsE$_ZZZN5flash25CollectiveMainloopBwdSm80ILi2ELi2EN4cute5tupleIJNS1_1CILi128EEES4_NS3_ILi64EEEEEEN7cutlass6half_tEfNS7_4arch4Sm80ELb0ELb0ELb1ELb1ELb1ELb0ELb0ELb0ELi2ELi4ELi4ELi4ELb0EE3mmaINS_16FlashAttnBwdSm80ISB_NS_24CollectiveEpilogueBwdGQAIS6_fSA_Li256ELb1ELb1EEENS_19SingleTileSchedulerILb1ELb0ELb0ELi128EEEE13SharedStorageENS1_6TensorINS1_11ArrayEngineIfLm32EEENS1_6LayoutINS2_IJNS2_IJNS3_ILi2EEESO_EEESO_NS3_ILi4EEEEEENS2_IJNS2_IJNS3_ILi1EEESO_EEESQ_NS3_ILi8EEEEEEEEEEEEbRKNSB_6ParamsERT0_S12_iNS2_IJiiiEEERT_ENKUliT_E_clIZSC_ISJ_SX_EbS10_S12_S12_iS13_S15_EUlRS16_iE_EEDaiS16_ENKUlT_E_clIZSC_ISJ_SX_EbS10_S12_S12_iS13_S15_EUlvE0_EEDaS1B_,($_ZN7cutlass13device_kernelIN5flash19enable_sm80_to_sm89INS1_16FlashAttnBwdSm80INS1_25CollectiveMainloopBwdSm80ILi2ELi2EN4cute5tupleIJNS5_1CILi128EEES8_NS7_ILi64EEEEEENS_6half_tEfNS_4arch4Sm80ELb0ELb0ELb1ELb1ELb1ELb0ELb0ELb0ELi2ELi4ELi4ELi4ELb0EEENS1_24CollectiveEpilogueBwdGQAISA_fSD_Li256ELb1ELb1EEENS1_19SingleTileSchedulerILb1ELb0ELb0ELi128EEEEEEEEEvNT_6ParamsE$_ZZZN5flash25CollectiveMainloopBwdSm80ILi2ELi2EN4cute5tupleIJNS1_1CILi128EEES4_NS3_ILi64EEEEEEN7cutlass6half_tEfNS7_4arch4Sm80ELb0ELb0ELb1ELb1ELb1ELb0ELb0ELb0ELi2ELi4ELi4ELi4ELb0EE3mmaINS_16FlashAttnBwdSm80ISB_NS_24CollectiveEpilogueBwdGQAIS6_fSA_Li256ELb1ELb1EEENS_19SingleTileSchedulerILb1ELb0ELb0ELi128EEEE13SharedStorageENS1_6TensorINS1_11ArrayEngineIfLm32EEENS1_6LayoutINS2_IJNS2_IJNS3_ILi2EEESO_EEESO_NS3_ILi4EEEEEENS2_IJNS2_IJNS3_ILi1EEESO_EEESQ_NS3_ILi8EEEEEEEEEEEEbRKNSB_6ParamsERT0_S12_iNS2_IJiiiEEERT_ENKUliT_E_clIZSC_ISJ_SX_EbS10_S12_S12_iS13_S15_EUlRS16_iE_EEDaiS16_ENKUlvE0_clEv - $_ZN7cutlass13device_kernelIN5flash19enable_sm80_to_sm89INS1_16FlashAttnBwdSm80INS1_25CollectiveMainloopBwdSm80ILi2ELi2EN4cute5tupleIJNS5_1CILi128EEES8_NS7_ILi64EEEEEENS_6half_tEfNS_4arch4Sm80ELb0ELb0ELb1ELb1ELb1ELb0ELb0ELb0ELi2ELi4ELi4ELi4ELb0EEENS1_24CollectiveEpilogueBwdGQAISA_fSD_Li256ELb1ELb1EEENS1_19SingleTileSchedulerILb1ELb0ELb0ELi128EEEEEEEEEvNT_6ParamsE$_ZZZN5flash25CollectiveMainloopBwdSm80ILi2ELi2EN4cute5tupleIJNS1_1CILi128EEES4_NS3_ILi64EEEEEEN7cutlass6half_tEfNS7_4arch4Sm80ELb0ELb0ELb1ELb1ELb1ELb0ELb0ELb0ELi2ELi4ELi4ELi4ELb0EE3mmaINS_16FlashAttnBwdSm80ISB_NS_24CollectiveEpilogueBwdGQAIS6_fSA_Li256ELb1ELb1EEENS_19SingleTileSchedulerILb1ELb0ELb0ELi128EEEE13SharedStorageENS1_6TensorINS1_11ArrayEngineIfLm32EEENS1_6LayoutINS2_IJNS2_IJNS3_ILi2EEESO_EEESO_NS3_ILi4EEEEEENS2_IJNS2_IJNS3_ILi1EEESO_EEESQ_NS3_ILi8EEEEEEEEEEEEbRKNSB_6ParamsERT0_S12_iNS2_IJiiiEEERT_ENKUliT_E_clIZSC_ISJ_SX_EbS10_S12_S12_iS13_S15_EUlRS16_iE_EEDaiS16_ENKUlT_E_clIZSC_ISJ_SX_EbS10_S12_S12_iS13_S15_EUlvE0_EEDaS1B_)
$_ZN7cutlass13device_kernelIN5flash19enable_sm80_to_sm89INS1_16FlashAttnBwdSm80INS1_25CollectiveMainloopBwdSm80ILi2ELi2EN4cute5tupleIJNS5_1CILi128EEES8_NS7_ILi64EEEEEENS_6half_tEfNS_4arch4Sm80ELb0ELb0ELb1ELb1ELb1ELb0ELb0ELb0ELi2ELi4ELi4ELi4ELb0EEENS1_24CollectiveEpilogueBwdGQAISA_fSD_Li256ELb1ELb1EEENS1_19SingleTileSchedulerILb1ELb0ELb0ELi128EEEEEEEEEvNT_6ParamsE$_ZZZN5flash25CollectiveMainloopBwdSm80ILi2ELi2EN4cute5tupleIJNS1_1CILi128EEES4_NS3_ILi64EEEEEEN7cutlass6half_tEfNS7_4arch4Sm80ELb0ELb0ELb1ELb1ELb1ELb0ELb0ELb0ELi2ELi4ELi4ELi4ELb0EE3mmaINS_16FlashAttnBwdSm80ISB_NS_24CollectiveEpilogueBwdGQAIS6_fSA_Li256ELb1ELb1EEENS_19SingleTileSchedulerILb1ELb0ELb0ELi128EEEE13SharedStorageENS1_6TensorINS1_11ArrayEngineIfLm32EEENS1_6LayoutINS2_IJNS2_IJNS3_ILi2EEESO_EEESO_NS3_ILi4EEEEEENS2_IJNS2_IJNS3_ILi1EEESO_EEESQ_NS3_ILi8EEEEEEEEEEEEbRKNSB_6ParamsERT0_S12_iNS2_IJiiiEEERT_ENKUliT_E_clIZSC_ISJ_SX_EbS10_S12_S12_iS13_S15_EUlRS16_iE_EEDaiS16_ENKUlT_E_clIZSC_ISJ_SX_EbS10_S12_S12_iS13_S15_EUlvE0_EEDaS1B_:
        /* <DEDUP_REMOVED lines=23> */
[----:B-1---5:R-:W-:Y:S05]  /*468b0*/  CALL.REL.NOINC `($_ZN7cutlass13device_kernelIN5flash19enable_sm80_to_sm89INS1_16FlashAttnBwdSm80INS1_25CollectiveMainloopBwdSm80ILi2ELi2EN4cute5tupleIJNS5_1CILi128EEES8_NS7_ILi64EEEEEENS_6half_tEfNS_4arch4Sm80ELb0ELb0ELb1ELb1ELb1ELb0ELb0ELb0ELi2ELi4ELi4ELi4ELb0EEENS1_24CollectiveEpilogueBwdGQAISA_fSD_Li256ELb1ELb1EEENS1_19SingleTileSchedulerILb1ELb0ELb0ELi128EEEEEEEEEvNT_6ParamsE$_ZN4cute3eso3ESOILb0ELb1EJiNS_1CILi0EEEEEC2ERKiRKS3_) ;  /* 0xfffc023000007944 */ /* 0x022fea0003c3ffff */
[----:B------:R-:W2:Y:S01]  /*468c0*/  LDL R4, [R1+0x1590] ;  /* 0x0015900001047983 */ /* 0x000ea20000100800 */
[----:B-1----:R-:W-:Y:S02]  /*468d0*/  MOV R2, R15 ;  /* 0x0000000f00027202 */ /* 0x002fe40000000f00 */
[----:B------:R-:W-:Y:S01]  /*468e0*/  MOV R6, 0x46920 ;  /* 0x0004692000067802 */ /* 0x000fe20000000f00 */
[----:B--2---:R1:W-:Y:S04]  /*468f0*/  STL [R1+0x15d8], R4 ;  /* 0x0015d80401007387 */ /* 0x0043e80000100800 */
[----:B------:R1:W5:Y:S02]  /*46900*/  LD.E R34, [R34.64+0x4] ;  /* 0x0000040822227980 */ /* 0x000364000c101900 */
[----:B-1---5:R-:W-:Y:S05]  /*46910*/  CALL.REL.NOINC `($_ZN7cutlass13device_kernelIN5flash19enable_sm80_to_sm89INS1_16FlashAttnBwdSm80INS1_25CollectiveMainloopBwdSm80ILi2ELi2EN4cute5tupleIJNS5_1CILi128EEES8_NS7_ILi64EEEEEENS_6half_tEfNS_4arch4Sm80ELb0ELb0ELb1ELb1ELb1ELb0ELb0ELb0ELi2ELi4ELi4ELi4ELb0EEENS1_24CollectiveEpilogueBwdGQAISA_fSD_Li256ELb1ELb1EEENS1_19SingleTileSchedulerILb1ELb0ELb0ELi128EEEEEEEEEvNT_6ParamsE$_ZN4cute3eso3ESOILb0ELb0EJiNS_5tupleIJiNS_1CILi0EEEEEEEEC2ERKiRKS5_) ;  /* 0xfffbfd8000007944 */ /* 0x022fea0003c3ffff */
[----:B-1----:R1:W5:Y:S01]  /*46920*/  LDL.64 R2, [R1+0x1590] ;  /* 0x0015900001027983 */ /* 0x0023620000100a00 */
[----:B------:R-:W-:-:S03]  /*46930*/  MOV R34, 0x46950 ;  /* 0x0004695000227802 */ /* 0x000fc60000000f00 */
[----:B-1---5:R-:W-:Y:S05]  /*46940*/  CALL.REL.NOINC `($_ZN7cutlass13device_kernelIN5flash19enable_sm80_to_sm89INS1_16FlashAttnBwdSm80INS1_25CollectiveMainloopBwdSm80ILi2ELi2EN4cute5tupleIJNS5_1CILi128EEES8_NS7_ILi64EEEEEENS_6half_tEfNS_4arch4Sm80ELb0ELb0ELb1ELb1ELb1ELb0ELb0ELb0ELi2ELi4ELi4ELi4ELb0EEENS1_24CollectiveEpilogueBwdGQAISA_fSD_Li256ELb1ELb1EEENS1_19SingleTileSchedulerILb1ELb0ELb0ELi128EEEEEEEEEvNT_6ParamsE$_ZN4cute3eso3ESOILb0ELb1EJNS_5tupleIJiNS2_IJiNS_1CILi0EEEEEEEEENS2_IJNS_10UnderscoreENS2_IJS7_S7_EEEEEEEEC2ERKS6_RKS9_) ;  /* 0xfffc011000007944 */ /* 0x022fea0003c3ffff */
[----:B------:R-:W2:Y:S01]  /*46950*/  LDL.64 R4, [R1+0x1590] ;  /* 0x0015900001047983 */ /* 0x000ea20000100a00 */
[----:B-1----:R-:W-:-:S02]  /*46960*/  MOV R2, R12 ;  /* 0x0000000c00027202 */ /* 0x002fc40000000f00 */
        /* <DEDUP_REMOVED lines=35> */
[----:B------:R-:W-:Y:S05]  /*46ba0*/  CALL.REL.NOINC `($_ZN7cutlass13device_kernelIN5flash19enable_sm80_to_sm89INS1_16FlashAttnBwdSm80INS1_25CollectiveMainloopBwdSm80ILi2ELi2EN4cute5tupleIJNS5_1CILi128EEES8_NS7_ILi64EEEEEENS_6half_tEfNS_4arch4Sm80ELb0ELb0ELb1ELb1ELb1ELb0ELb0ELb0ELi2ELi4ELi4ELi4ELb0EEENS1_24CollectiveEpilogueBwdGQAISA_fSD_Li256ELb1ELb1EEENS1_19SingleTileSchedulerILb1ELb0ELb0ELi128EEEEEEEEEvNT_6ParamsE$_ZN4cute3eso3ESOILb0ELb0EJiiiEEC2ERKiS4_S4_) ;  /* 0xfffbfcc000007944 */ /* 0x000fea0003c3ffff */
[----:B------:R2:W5:Y:S04]  /*46bb0*/  LDL R5, [R1+0x1598] ;  /* 0x0015980001057983 */ /* 0x0005680000100800 */
[----:B-1----:R2:W5:Y:S01]  /*46bc0*/  LDL.64 R2, [R1+0x1590] ;  /* 0x0015900001027983 */ /* 0x0025620000100a00 */
[----:B------:R-:W-:-:S03]  /*46bd0*/  MOV R6, 0x46bf0 ;  /* 0x00046bf000067802 */ /* 0x000fc60000000f00 */
[----:B--2--5:R-:W-:Y:S05]  /*46be0*/  CALL.REL.NOINC `($_ZN7cutlass13device_kernelIN5flash19enable_sm80_to_sm89INS1_16FlashAttnBwdSm80INS1_25CollectiveMainloopBwdSm80ILi2ELi2EN4cute5tupleIJNS5_1CILi128EEES8_NS7_ILi64EEEEEENS_6half_tEfNS_4arch4Sm80ELb0ELb0ELb1ELb1ELb1ELb0ELb0ELb0ELi2ELi4ELi4ELi4ELb0EEENS1_24CollectiveEpilogueBwdGQAISA_fSD_Li256ELb1ELb1EEENS1_19SingleTileSchedulerILb1ELb0ELb0ELi128EEEEEEEEEvNT_6ParamsE$_ZN4cute3eso3ESOILb1ELb0EJNS_1CILi1EEENS_5tupleIJiiiEEENS2_ILi64EEENS4_IJNS2_ILi72EEENS2_ILi144EEENS2_ILi288EEEEEENS2_ILi512EEEEEC2ERKS3_RKS5_RKS6_RKSA_RKSB_) ;  /* 0xfffc03c000007944 */ /* 0x024fea0003c3ffff */
[----:B-1----:R1:W5:Y:S04]  /*46bf0*/  LDL R5, [R1+0x1598] ;  /* 0x0015980001057983 */ /* 0x0023680000100800 */
[----:B------:R1:W5:Y:S01]  /*46c00*/  LDL.64 R2, [R1+0x1590] ;  /* 0x0015900001027983 */ /* 0x0003620000100a00 */
[----:B------:R-:W-:-:S03]  /*46c10*/  MOV R6, 0x46c30 ;  /* 0x00046c3000067802 */ /* 0x000fc60000000f00 */
[----:B-1---5:R-:W-:Y:S05]  /*46c20*/  CALL.REL.NOINC `($_ZN7cutlass13device_kernelIN5flash19enable_sm80_to_sm89INS1_16FlashAttnBwdSm80INS1_25CollectiveMainloopBwdSm80ILi2ELi2EN4cute5tupleIJNS5_1CILi128EEES8_NS7_ILi64EEEEEENS_6half_tEfNS_4arch4Sm80ELb0ELb0ELb1ELb1ELb1ELb0ELb0ELb0ELi2ELi4ELi4ELi4ELb0EEENS1_24CollectiveEpilogueBwdGQAISA_fSD_Li256ELb1ELb1EEENS1_19SingleTileSchedulerILb1ELb0ELb0ELi128EEEEEEEEEvNT_6ParamsE$_ZN4cute5tupleIJNS0_IJNS_1CILi8EEENS0_IJNS1_ILi2EEES3_S3_EEENS1_ILi1EEES4_S5_EEENS0_IJS5_NS0_IJiiiEEENS1_ILi64EEENS0_IJNS1_ILi72EEENS1_ILi144EEENS1_ILi288EEEEEENS1_ILi512EEEEEEEEC2ERKS6_RKSE_) ;  /* 0xfffc200000007944 */ /* 0x022fea0003c3ffff */
[----:B-1----:R1:W5:Y:S04]  /*46c30*/  LDL R5, [R1+0x1598] ;  /* 0x0015980001057983 */ /* 0x0023680000100800 */
[----:B------:R1:W5:Y:S01]  /*46c40*/  LDL.64 R2, [R1+0x1590] ;  /* 0x0015900001027983 */ /* 0x0003620000100a00 */
[----:B------:R-:W-:-:S03]  /*46c50*/  MOV R4, 0x46c70 ;  /* 0x00046c7000047802 */ /* 0x000fc60000000f00 */
[----:B-1---5:R-:W-:Y:S05]  /*46c60*/  CALL.REL.NOINC `($_ZN7cutlass13device_kernelIN5flash19enable_sm80_to_sm89INS1_16FlashAttnBwdSm80INS1_25CollectiveMainloopBwdSm80ILi2ELi2EN4cute5tupleIJNS5_1CILi128EEES8_NS7_ILi64EEEEEENS_6half_tEfNS_4arch4Sm80ELb0ELb0ELb1ELb1ELb1ELb0ELb0ELb0ELi2ELi4ELi4ELi4ELb0EEENS1_24CollectiveEpilogueBwdGQAISA_fSD_Li256ELb1ELb1EEENS1_19SingleTileSchedulerILb1ELb0ELb0ELi128EEEEEEEEEvNT_6ParamsE$_ZZN4cute7flattenINS_5tupleIJNS_1CILi1EEENS1_IJiiiEEENS2_ILi64EEENS1_IJNS2_ILi72EEENS2_ILi144EEENS2_ILi288EEEEEENS2_ILi512EEEEEEEEDaRKT_ENKUlRKT_E_clIS4_EEDaSH_) ;  /* 0xfffc2e6000007944 */ /* 0x022fea0003c3ffff */
[----:B------:R-:W-:Y:S02]  /*46c70*/  MOV R6, 0x46c90 ;  /* 0x00046c9000067802 */ /* 0x000fe40000000f00 */
[----:B------:R-:W-:Y:S05]  /*46c80*/  CALL.REL.NOINC `($_ZN7cutlass13device_kernelIN5flash19enable_sm80_to_sm89INS1_16FlashAttnBwdSm80INS1_25CollectiveMainloopBwdSm80ILi2ELi2EN4cute5tupleIJNS5_1CILi128EEES8_NS7_ILi64EEEEEENS_6half_tEfNS_4arch4Sm80ELb0ELb0ELb1ELb1ELb1ELb0ELb0ELb0ELi2ELi4ELi4ELi4ELb0EEENS1_24CollectiveEpilogueBwdGQAISA_fSD_Li256ELb1ELb1EEENS1_19SingleTileSchedulerILb1ELb0ELb0ELi128EEEEEEEEEvNT_6ParamsE$_ZZN4cute12filter_tupleINS_5tupleIJNS_1CILi1EEENS1_IJiiiEEENS2_ILi64EEENS1_IJNS2_ILi72EEENS2_ILi144EEENS2_ILi288EEEEEENS2_ILi512EEEEEEZNS_7flattenISB_EEDaRKT_EUlRKT_E_EEDaSF_OT0_ENKUlDpSI_E_clIJNS1_IJS3_EEES4_NS1_IJS5_EEES9_NS1_IJSA_EEEEEEDaSM_) ;  /* 0xfffc245000007944 */ /* 0x000fea0003c3ffff */
[----:B------:R-:W-:Y:S02]  /*46c90*/  MOV R6, 0x46cb0 ;  /* 0x00046cb000067802 */ /* 0x000fe40000000f00 */
[----:B------:R-:W-:Y:S05]  /*46ca0*/  CALL.REL.NOINC `($_ZN7cutlass13device_kernelIN5flash19enable_sm80_to_sm89INS1_16FlashAttnBwdSm80INS1_25CollectiveMainloopBwdSm80ILi2ELi2EN4cute5tupleIJNS5_1CILi128EEES8_NS7_ILi64EEEEEENS_6half_tEfNS_4arch4Sm80ELb0ELb0ELb1ELb1ELb1ELb0ELb0ELb0ELi2ELi4ELi4ELi4ELb0EEENS1_24CollectiveEpilogueBwdGQAISA_fSD_Li256ELb1ELb1EEENS1_19SingleTileSchedulerILb1ELb0ELb0ELi128EEEEEEEEEvNT_6ParamsE$_ZN4cute3eso3ESOILb0ELb1EJiNS_1CILi72EEENS2_ILi512EEEEEC2ERKiRKS3_RKS4_) ;  /* 0xfffbff2000007944 */ /* 0x000fea0003c3ffff */
[----:B------:R-:W2:Y:S01]  /*46cb0*/  LDL R28, [R1+0x1590] ;  /* 0x00159000011c7983 */ /* 0x000ea20000100800 */
[----:B-1----:R-:W-:-:S02]  /*46cc0*/  MOV R2, R25 ;  /* 0x0000001900027202 */ /* 0x002fc40000000f00 */
[----:B------:R-:W-:Y:S01]  /*46cd0*/  MOV R6, 0x46d00 ;  /* 0x00046d0000067802 */ /* 0x000fe20000000f00 */
[----:B--2---:R1:W-:Y:S04]  /*46ce0*/  STL [R1+0x15e0], R28 ;  /* 0x0015e01c01007387 */ /* 0x0043e80000100800 */
[----:B-1----:R-:W-:Y:S05]  /*46cf0*/  CALL.REL.NOINC `($_ZN7cutlass13device_kernelIN5flash19enable_sm80_to_sm89INS1_16FlashAttnBwdSm80INS1_25CollectiveMainloopBwdSm80ILi2ELi2EN4cute5tupleIJNS5_1CILi128EEES8_NS7_ILi64EEEEEENS_6half_tEfNS_4arch4Sm80ELb0ELb0ELb1ELb1ELb1ELb0ELb0ELb0ELi2ELi4ELi4ELi4ELb0EEENS1_24CollectiveEpilogueBwdGQAISA_fSD_Li256ELb1ELb1EEENS1_19SingleTileSchedulerILb1ELb0ELb0ELi128EEEEEEEEEvNT_6ParamsE$_ZN4cute3eso3ESOILb0ELb0EJiiNS_1CILi72EEENS2_ILi512EEEEEC2ERKiS7_RKS3_RKS4_) ;  /* 0xfffbfaf000007944 */ /* 0x002fea0003c3ffff */
[----:B-1----:R-:W2:Y:S01]  /*46d00*/  LDL.64 R2, [R1+0x1590] ;  /* 0x0015900001027983 */ /* 0x002ea20000100a00 */
[----:B------:R-:W-:Y:S01]  /*46d10*/  IMAD.MOV.U32 R6, RZ, RZ, R4 ;  /* 0x000000ffff067224 */ /* 0x000fe200078e0004 */
[----:B------:R-:W-:Y:S01]  /*46d20*/  IADD3 R5, R10, 0x250, RZ ;  /* 0x000002500a057810 */ /* 0x000fe20007ffe0ff */
[----:B------:R-:W-:Y:S01]  /*46d30*/  IMAD.MOV.U32 R34, RZ, RZ, R14 ;  /* 0x000000ffff227224 */ /* 0x000fe200078e000e */
[----:B------:R-:W-:Y:S01]  /*46d40*/  MOV R4, 0x46d80 ;  /* 0x00046d8000047802 */ /* 0x000fe20000000f00 */
[----:B--2---:R1:W-:Y:S04]  /*46d50*/  STL [R1+0x15cc], R2 ;  /* 0x0015cc0201007387 */ /* 0x0043e80000100800 */
[----:B------:R1:W-:Y:S02]  /*46d60*/  STL [R1+0x15d0], R3 ;  /* 0x0015d00301007387 */ /* 0x0003e40000100800 */
[----:B-1----:R-:W-:Y:S05]  /*46d70*/  CALL.REL.NOINC `($_ZN7cutlass13device_kernelIN5flash19enable_sm80_to_sm89INS1_16FlashAttnBwdSm80INS1_25CollectiveMainloopBwdSm80ILi2ELi2EN4cute5tupleIJNS5_1CILi128EEES8_NS7_ILi64EEEEEENS_6half_tEfNS_4arch4Sm80ELb0ELb0ELb1ELb1ELb1ELb0ELb0ELb0ELi2ELi4ELi4ELi4ELb0EEENS1_24CollectiveEpilogueBwdGQAISA_fSD_Li256ELb1ELb1EEENS1_19SingleTileSchedulerILb1ELb0ELb0ELi128EEEEEEEEEvNT_6ParamsE$_ZN4cute3eso3ESOILb0ELb0EJiiiNS_1CILi72EEENS2_ILi512EEEEEC2ERKiS7_S7_RKS3_RKS4_) ;  /* 0xfffbfc4000007944 */ /* 0x002fea0003c3ffff */
        /* <DEDUP_REMOVED lines=8> */
[----:B-1----:R-:W-:Y:S05]  /*46e00*/  CALL.REL.NOINC `($_ZN7cutlass13device_kernelIN5flash19enable_sm80_to_sm89INS1_16FlashAttnBwdSm80INS1_25CollectiveMainloopBwdSm80ILi2ELi2EN4cute5tupleIJNS5_1CILi128EEES8_NS7_ILi64EEEEEENS_6half_tEfNS_4arch4Sm80ELb0ELb0ELb1ELb1ELb1ELb0ELb0ELb0ELi2ELi4ELi4ELi4ELb0EEENS1_24CollectiveEpilogueBwdGQAISA_fSD_Li256ELb1ELb1EEENS1_19SingleTileSchedulerILb1ELb0ELb0ELi128EEEEEEEEEvNT_6ParamsE$_ZN4cute3eso3ESOILb1ELb0EJNS_1CILi1EEEiiiNS2_ILi72EEENS2_ILi512EEEEEC2ERKS3_RKiSA_SA_RKS4_RKS5_) ;  /* 0xfffc02c000007944 */ /* 0x002fea0003c3ffff */
[----:B-1----:R1:W5:Y:S04]  /*46e10*/  LDL R5, [R1+0x1588] ;  /* 0x0015880001057983 */ /* 0x0023680000100800 */
[----:B------:R1:W5:Y:S01]  /*46e20*/  LDL.64 R2, [R1+0x1580] ;  /* 0x0015800001027983 */ /* 0x0003620000100a00 */
[----:B------:R-:W-:-:S03]  /*46e30*/  MOV R6, 0x46e50 ;  /* 0x00046e5000067802 */ /* 0x000fc60000000f00 */
[----:B-1---5:R-:W-:Y:S05]  /*46e40*/  CALL.REL.NOINC `($_ZN7cutlass13device_kernelIN5flash19enable_sm80_to_sm89INS1_16FlashAttnBwdSm80INS1_25CollectiveMainloopBwdSm80ILi2ELi2EN4cute5tupleIJNS5_1CILi128EEES8_NS7_ILi64EEEEEENS_6half_tEfNS_4arch4Sm80ELb0ELb0ELb1ELb1ELb1ELb0ELb0ELb0ELi2ELi4ELi4ELi4ELb0EEENS1_24CollectiveEpilogueBwdGQAISA_fSD_Li256ELb1ELb1EEENS1_19SingleTileSchedulerILb1ELb0ELb0ELi128EEEEEEEEEvNT_6ParamsE$_ZN4cute5tupleIJNS0_IJNS_1CILi8EEENS1_ILi2EEES3_S3_S2_S3_EEENS0_IJNS1_ILi1EEEiiiNS1_ILi72EEENS1_ILi512EEEEEEEEC2ERKS4_RKS8_) ;  /* 0xfffc1e5000007944 */ /* 0x022fea0003c3ffff */
[----:B-1----:R-:W2:Y:S04]  /*46e50*/  LDL.64 R2, [R1+0x1580] ;  /* 0x0015800001027983 */ /* 0x002ea80000100a00 */
[----:B------:R-:W3:Y:S01]  /*46e60*/  LDL R4, [R1+0x1588] ;  /* 0x0015880001047983 */ /* 0x000ee20000100800 */
[----:B------:R-:W-:-:S03]  /*46e70*/  MOV R6, 0x46ec0 ;  /* 0x00046ec000067802 */ /* 0x000fc60000000f00 */
[----:B------:R1:W-:Y:S04]  /*46e80*/  STL.U8 [R1+0x15dc], RZ ;  /* 0x0015dcff01007387 */ /* 0x0003e80000100000 */
[----:B--2---:R1:W-:Y:S04]  /*46e90*/  STL.64 [R1+0x15b0], R2 ;  /* 0x0015b00201007387 */ /* 0x0043e80000100a00 */
[----:B---3--:R1:W-:Y:S02]  /*46ea0*/  STL [R1+0x15b8], R4 ;  /* 0x0015b80401007387 */ /* 0x0083e40000100800 */
[----:B-1----:R-:W-:Y:S05]  /*46eb0*/  CALL.REL.NOINC `($_ZN7cutlass13device_kernelIN5flash19enable_sm80_to_sm89INS1_16FlashAttnBwdSm80INS1_25CollectiveMainloopBwdSm80ILi2ELi2EN4cute5tupleIJNS5_1CILi128EEES8_NS7_ILi64EEEEEENS_6half_tEfNS_4arch4Sm80ELb0ELb0ELb1ELb1ELb1ELb0ELb0ELb0ELi2ELi4ELi4ELi4ELb0EEENS1_24CollectiveEpilogueBwdGQAISA_fSD_Li256ELb1ELb1EEENS1_19SingleTileSchedulerILb1ELb0ELb0ELi128EEEEEEEEEvNT_6ParamsE$_ZZN4cute6detail16composition_implINS_5tupleIJNS_1CILi8EEENS3_ILi2EEES5_S5_S4_S5_EEENS2_IJNS3_ILi1EEEiiiNS3_ILi72EEENS3_ILi512EEEEEENS2_IJNS2_IJS5_S5_S5_EEES5_NS2_IJNS3_ILi4EEES5_EEEEEENS2_IJNS2_IJS7_S9_S4_EEENS3_ILi4096EEENS2_IJNS3_ILi16EEENS3_ILi8192EEEEEEEEEEEDaRKT_RKT0_RKT1_RKT2_ENKUlRKT_RKT0_E_clISB_SF_EEDaSZ_S12_) ;  /* 0xfffc295000007944 */ /* 0x002fea0003c3ffff */
[----:B------:R-:W-:Y:S02]  /*46ec0*/  MOV R4, 0x46ee0 ;  /* 0x00046ee000047802 */ /* 0x000fe40000000f00 */
[----:B-----5:R-:W-:Y:S05]  /*46ed0*/  CALL.REL.NOINC `($_ZN7cutlass13device_kernelIN5flash19enable_sm80_to_sm89INS1_16FlashAttnBwdSm80INS1_25CollectiveMainloopBwdSm80ILi2ELi2EN4cute5tupleIJNS5_1CILi128EEES8_NS7_ILi64EEEEEENS_6half_tEfNS_4arch4Sm80ELb0ELb0ELb1ELb1ELb1ELb0ELb0ELb0ELi2ELi4ELi4ELi4ELb0EEENS1_24CollectiveEpilogueBwdGQAISA_fSD_Li256ELb1ELb1EEENS1_19SingleTileSchedulerILb1ELb0ELb0ELi128EEEEEEEEEvNT_6ParamsE$_ZZN4cute6detail16composition_implINS_5tupleIJNS_1CILi8EEENS3_ILi2EEES5_S5_S4_S5_EEENS2_IJNS3_ILi1EEEiiiNS3_ILi72EEENS3_ILi512EEEEEENS2_IJNS2_IJS5_S5_S5_EEES5_NS2_IJNS3_ILi4EEES5_EEEEEENS2_IJNS2_IJS7_S9_S4_EEENS3_ILi4096EEENS2_IJNS3_ILi16EEENS3_ILi8192EEEEEEEEEEEDaRKT_RKT0_RKT1_RKT2_ENKUlRKT_RKT0_E_clISD_SJ_EEDaSZ_S12_) ;  /* 0xfffc298000007944 */ /* 0x020fea0003c3ffff */
[----:B-----5:R2:W-:Y:S01]  /*46ee0*/  STL.64 [R1+0x1580], R2 ;  /* 0x0015800201007387 */ /* 0x0205e20000100a00 */
[----:B-1----:R-:W-:-:S03]  /*46ef0*/  MOV R6, 0x46f10 ;  /* 0x00046f1000067802 */ /* 0x002fc60000000f00 */
[----:B--2---:R-:W-:Y:S05]  /*46f00*/  CALL.REL.NOINC `($_ZN7cutlass13device_kernelIN5flash19enable_sm80_to_sm89INS1_16FlashAttnBwdSm80INS1_25CollectiveMainloopBwdSm80ILi2ELi2EN4cute5tupleIJNS5_1CILi128EEES8_NS7_ILi64EEEEEENS_6half_tEfNS_4arch4Sm80ELb0ELb0ELb1ELb1ELb1ELb0ELb0ELb0ELi2ELi4ELi4ELi4ELb0EEENS1_24CollectiveEpilogueBwdGQAISA_fSD_Li256ELb1ELb1EEENS1_19SingleTileSchedulerILb1ELb0ELb0ELi128EEEEEEEEEvNT_6ParamsE$_ZN4cute3eso3ESOILb0ELb0EJNS_5tupleIJNS_1CILi1EEENS3_ILi512EEEiEEENS3_ILi4096EEENS2_IJNS2_IJiiEEENS3_ILi8192EEEEEEEEC2ERKS6_RKS7_RKSA_) ;  /* 0xfffbecb000007944 */ /* 0x004fea0003c3ffff */
[----:B-1----:R1:W5:Y:S04]  /*46f10*/  LDL R5, [R1+0x1598] ;  /* 0x0015980001057983 */ /* 0x0023680000100800 */
[----:B------:R1:W5:Y:S01]  /*46f20*/  LDL.64 R2, [R1+0x1590] ;  /* 0x0015900001027983 */ /* 0x0003620000100a00 */
[----:B------:R-:W-:-:S03]  /*46f30*/  MOV R6, 0x46f50 ;  /* 0x00046f5000067802 */ /* 0x000fc60000000f00 */
[----:B-1---5:R-:W-:Y:S05]  /*46f40*/  CALL.REL.NOINC `($_ZN7cutlass13device_kernelIN5flash19enable_sm80_to_sm89INS1_16FlashAttnBwdSm80INS1_25CollectiveMainloopBwdSm80ILi2ELi2EN4cute5tupleIJNS5_1CILi128EEES8_NS7_ILi64EEEEEENS_6half_tEfNS_4arch4Sm80ELb0ELb0ELb1ELb1ELb1ELb0ELb0ELb0ELi2ELi4ELi4ELi4ELb0EEENS1_24CollectiveEpilogueBwdGQAISA_fSD_Li256ELb1ELb1EEENS1_19SingleTileSchedulerILb1ELb0ELb0ELi128EEEEEEEEEvNT_6ParamsE$_ZN4cute5tupleIJNS0_IJNS0_IJNS_1CILi2EEES2_S2_EEES2_NS0_IJNS0_IJS2_S2_EEES2_EEEEEENS0_IJNS0_IJNS1_ILi1EEENS1_ILi512EEEiEEENS1_ILi4096EEENS0_IJNS0_IJiiEEENS1_ILi8192EEEEEEEEEEEC2ERKS6_RKSE_) ;  /* 0xfffc19b000007944 */ /* 0x022fea0003c3ffff */
[----:B-1----:R1:W5:Y:S04]  /*46f50*/  LDL R4, [R1+0x1598] ;  /* 0x0015980001047983 */ /* 0x0023680000100800 */
[----:B------:R1:W5:Y:S01]  /*46f60*/  LDL.64 R2, [R1+0x1590] ;  /* 0x0015900001027983 */ /* 0x0003620000100a00 */
[----:B------:R-:W-:-:S05]  /*46f70*/  LEA.HI R6, R29, R29, RZ, 0x1d ;  /* 0x0000001d1d067211 */ /* 0x000fca00078fe8ff */
[----:B------:R-:W-:Y:S01]  /*46f80*/  IMAD.U32 R32, R7, 0x2, R6 ;  /* 0x0000000207207824 */ /* 0x000fe200078e0006 */
[----:B------:R-:W-:-:S04]  /*46f90*/  MOV R6, 0x46fc0 ;  /* 0x00046fc000067802 */ /* 0x000fc80000000f00 */
[----:B------:R1:W-:Y:S03]  /*46fa0*/  STL [R1+0x15c4], R32 ;  /* 0x0015c42001007387 */ /* 0x0003e60000100800 */
[----:B-1---5:R-:W-:Y:S05]  /*46fb0*/  CALL.REL.NOINC `($_ZN7cutlass13device_kernelIN5flash19enable_sm80_to_sm89INS1_16FlashAttnBwdSm80INS1_25CollectiveMainloopBwdSm80ILi2ELi2EN4cute5tupleIJNS5_1CILi128EEES8_NS7_ILi64EEEEEENS_6half_tEfNS_4arch4Sm80ELb0ELb0ELb1ELb1ELb1ELb0ELb0ELb0ELi2ELi4ELi4ELi4ELb0EEENS1_24CollectiveEpilogueBwdGQAISA_fSD_Li256ELb1ELb1EEENS1_19SingleTileSchedulerILb1ELb0ELb0ELi128EEEEEEEEEvNT_6ParamsE$_ZN4cute3eso3ESOILb0ELb0EJNS_6LayoutINS_5tupleIJNS3_IJNS_1CILi2EEES5_S5_EEES5_NS3_IJNS3_IJS5_S5_EEES5_EEEEEENS3_IJNS3_IJNS4_ILi1EEENS4_ILi512EEEiEEENS4_ILi4096EEENS3_IJNS3_IJiiEEENS4_ILi8192EEEEEEEEEEEjEEC2ERKSI_RKj) ;  /* 0xfffbf20000007944 */ /* 0x022fea0003c3ffff */
        /* <DEDUP_REMOVED lines=9> */
[----:B-1----:R-:W-:Y:S05]  /*47050*/  CALL.REL.NOINC `($_ZN7cutlass13device_kernelIN5flash19enable_sm80_to_sm89INS1_16FlashAttnBwdSm80INS1_25CollectiveMainloopBwdSm80ILi2ELi2EN4cute5tupleIJNS5_1CILi128EEES8_NS7_ILi64EEEEEENS_6half_tEfNS_4arch4Sm80ELb0ELb0ELb1ELb1ELb1ELb0ELb0ELb0ELi2ELi4ELi4ELi4ELb0EEENS1_24CollectiveEpilogueBwdGQAISA_fSD_Li256ELb1ELb1EEENS1_19SingleTileSchedulerILb1ELb0ELb0ELi128EEEEEEEEEvNT_6ParamsE$_ZN4cute3eso3ESOILb0ELb0EJNS_6LayoutINS_5tupleIJNS3_IJNS_1CILi2EEES5_S5_EEES5_NS3_IJNS3_IJS5_S5_EEES5_EEEEEENS3_IJNS3_IJNS4_ILi1EEENS4_ILi512EEEiEEENS4_ILi4096EEENS3_IJNS3_IJiiEEENS4_ILi8192EEEEEEEEEEENS_10ViewEngineINS_8smem_ptrIPN7cutlass6half_tEEEEEEEC2ERKSI_RKSP_) ;  /* 0xfffbf0e000007944 */ /* 0x002fea0003c3ffff */
[----:B------:R2:W5:Y:S04]  /*47060*/  LDL R2, [R1+0x1594] ;  /* 0x0015940001027983 */ /* 0x0005680000100800 */
[----:B-1----:R2:W5:Y:S01]  /*47070*/  LDL R3, [R1+0x1598] ;  /* 0x0015980001037983 */ /* 0x0025620000100800 */
[----:B------:R-:W-:-:S03]  /*47080*/  MOV R4, 0x470a0 ;  /* 0x000470a000047802 */ /* 0x000fc60000000f00 */
[----:B--2--5:R-:W-:Y:S05]  /*47090*/  CALL.REL.NOINC `($_ZN7cutlass13device_kernelIN5flash19enable_sm80_to_sm89INS1_16FlashAttnBwdSm80INS1_25CollectiveMainloopBwdSm80ILi2ELi2EN4cute5tupleIJNS5_1CILi128EEES8_NS7_ILi64EEEEEENS_6half_tEfNS_4arch4Sm80ELb0ELb0ELb1ELb1ELb1ELb0ELb0ELb0ELi2ELi4ELi4ELi4ELb0EEENS1_24CollectiveEpilogueBwdGQAISA_fSD_Li256ELb1ELb1EEENS1_19SingleTileSchedulerILb1ELb0ELb0ELi128EEEEEEEEEvNT_6ParamsE$_ZZN4cute4takeILi1ELi3ENS_5tupleIJNS1_IJNS_1CILi1EEENS2_ILi512EEEiEEENS2_ILi4096EEENS1_IJNS1_IJiiEEENS2_ILi8192EEEEEEEEEEEDaRKT1_ENKUlDpRKT_E_clIJS6_S9_EEEDaSH_) ;  /* 0xfffc24b000007944 */ /* 0x024fea0003c3ffff */
[----:B------:R1:W-:Y:S01]  /*470a0*/  STL.64 [R1+0x1590], R2 ;  /* 0x0015900201007387 */ /* 0x0003e20000100a00 */
[----:B------:R-:W-:-:S03]  /*470b0*/  MOV R4, 0x470d0 ;  /* 0x000470d000047802 */ /* 0x000fc60000000f00 */
[----:B-1----:R-:W-:Y:S05]  /*470c0*/  CALL.REL.NOINC `($_ZN7cutlass13device_kernelIN5flash19enable_sm80_to_sm89INS1_16FlashAttnBwdSm80INS1_25CollectiveMainloopBwdSm80ILi2ELi2EN4cute5tupleIJNS5_1CILi128EEES8_NS7_ILi64EEEEEENS_6half_tEfNS_4arch4Sm80ELb0ELb0ELb1ELb1ELb1ELb0ELb0ELb0ELi2ELi4ELi4ELi4ELb0EEENS1_24CollectiveEpilogueBwdGQAISA_fSD_Li256ELb1ELb1EEENS1_19SingleTileSchedulerILb1ELb0ELb0ELi128EEEEEEEEEvNT_6ParamsE$_ZZN4cute16flatten_to_tupleINS_5tupleIJNS_1CILi4096EEENS1_IJNS1_IJiiEEENS2_ILi8192EEEEEEEEEEEDaRKT_ENKUlRKT_E_clIS6_EEDaSD_) ;  /* 0xfffc23b000007944 */ /* 0x002fea0003c3ffff */
[----:B------:R-:W-:Y:S02]  /*470d0*/  MOV R2, 0x470f0 ;  /* 0x000470f000027802 */ /* 0x000fe40000000f00 */
[----:B------:R-:W-:Y:S05]  /*470e0*/  CALL.REL.NOINC `($_ZN7cutlass13device_kernelIN5flash19enable_sm80_to_sm89INS1_16FlashAttnBwdSm80INS1_25CollectiveMainloopBwdSm80ILi2ELi2EN4cute5tupleIJNS5_1CILi128EEES8_NS7_ILi64EEEEEENS_6half_tEfNS_4arch4Sm80ELb0ELb0ELb1ELb1ELb1ELb0ELb0ELb0ELi2ELi4ELi4ELi4ELb0EEENS1_24CollectiveEpilogueBwdGQAISA_fSD_Li256ELb1ELb1EEENS1_19SingleTileSchedulerILb1ELb0ELb0ELi128EEEEEEEEEvNT_6ParamsE$_ZZN4cute12filter_tupleINS_5tupleIJNS_1CILi4096EEENS1_IJNS1_IJiiEEENS2_ILi8192EEEEEEEEEZNS_16flatten_to_tupleIS7_EEDaRKT_EUlRKT_E_EEDaSB_OT0_ENKUlDpSE_E_clIJNS1_IJS3_EEENS1_IJiiS5_EEEEEEDaSI_) ;  /* 0xfffc205000007944 */ /* 0x000fea0003c3ffff */
        /* <DEDUP_REMOVED lines=21> */
[----:B-1---5:R-:W-:Y:S05]  /*47240*/  CALL.REL.NOINC `($_ZN7cutlass13device_kernelIN5flash19enable_sm80_to_sm89INS1_16FlashAttnBwdSm80INS1_25CollectiveMainloopBwdSm80ILi2ELi2EN4cute5tupleIJNS5_1CILi128EEES8_NS7_ILi64EEEEEENS_6half_tEfNS_4arch4Sm80ELb0ELb0ELb1ELb1ELb1ELb0ELb0ELb0ELi2ELi4ELi4ELi4ELb0EEENS1_24CollectiveEpilogueBwdGQAISA_fSD_Li256ELb1ELb1EEENS1_19SingleTileSchedulerILb1ELb0ELb0ELi128EEEEEEEEEvNT_6ParamsE$_ZN4cute3eso3ESOILb1ELb0EJNS_14ComposedLayoutINS_7SwizzleILi3ELi3ELi3EEENS_1CILi0EEENS_6LayoutINS_5tupleIJNS8_IJNS8_IJNS5_ILi4EEENS5_ILi8EEEEEENS8_IJNS5_ILi2EEENS5_ILi1EEEEEEEEENS8_IJNS8_IJSC_SC_EEESB_EEEEEENS8_IJNS8_IJNS8_IJNS5_ILi128EEESD_EEENS8_IJSA_S6_EEEEEENS8_IJNS8_IJNS5_ILi64EEENS5_ILi512EEEEEENS8_IJNS5_ILi16EEENS5_ILi1024EEEEEEEEEEEEEEEENS_10ViewEngineINS_8smem_ptrIPN7cutlass6half_tEEEEEEEC2ERKSW_RKS13_) ;  /* 0xfffbfb5000007944 */ /* 0x022fea0003c3ffff */
[----:B-1----:R1:W5:Y:S04]  /*47250*/  LD.E R3, [R34.64+0xc] ;  /* 0x00000c0822037980 */ /* 0x002368000c101900 */
[----:B------:R1:W5:Y:S01]  /*47260*/  LDL.64 R30, [R1+0x1590] ;  /* 0x00159000011e7983 */ /* 0x0003620000100a00 */
[----:B------:R-:W-:-:S03]  /*47270*/  MOV R6, 0x47290 ;  /* 0x0004729000067802 */ /* 0x000fc60000000f00 */
        /* <DEDUP_REMOVED lines=45> */
[----:B------:R-:W-:-:S02]  /*47550*/  LOP3.LUT P0, RZ, R6, 0x8, RZ, 0xc0, !PT ;  /* 0x0000000806ff7812 */ /* 0x000fc4000780c0ff */
[----:B------:R-:W-:Y:S02]  /*47560*/  MOV R26, 0x47590 ;  /* 0x00047590001a7802 */ /* 0x000fe40000000f00 */
[----:B------:R-:W-:-:S04]  /*47570*/  SEL R5, R5, 0x38, !P0 ;  /* 0x0000003805057807 */ /* 0x000fc80004000000 */
[----:B-1---5:R-:W-:Y:S05]  /*47580*/  CALL.REL.NOINC `($_ZN7cutlass13device_kernelIN5flash19enable_sm80_to_sm89INS1_16FlashAttnBwdSm80INS1_25CollectiveMainloopBwdSm80ILi2ELi2EN4cute5tupleIJNS5_1CILi128EEES8_NS7_ILi64EEEEEENS_6half_tEfNS_4arch4Sm80ELb0ELb0ELb1ELb1ELb1ELb0ELb0ELb0ELi2ELi4ELi4ELi4ELb0EEENS1_24CollectiveEpilogueBwdGQAISA_fSD_Li256ELb1ELb1EEENS1_19SingleTileSchedulerILb1ELb0ELb0ELi128EEEEEEEEEvNT_6ParamsE$_ZN4cute3eso3ESOILb0ELb1EJiNS_1CILi144EEENS2_ILi288EEEEEC2ERKiRKS3_RKS4_) ;  /* 0xfffbf5a000007944 */ /* 0x022fea0003c3ffff */
[----:B------:R-:W2:Y:S01]  /*47590*/  LDL R32, [R1+0x1590] ;  /* 0x0015900001207983 */ /* 0x000ea20000100800 */
[----:B-1----:R-:W-:Y:S02]  /*475a0*/  MOV R4, R24 ;  /* 0x0000001800047202 */ /* 0x002fe40000000f00 */
[----:B------:R-:W-:Y:S01]  /*475b0*/  MOV R26, 0x475e0 ;  /* 0x000475e0001a7802 */ /* 0x000fe20000000f00 */
[----:B--2---:R1:W-:Y:S04]  /*475c0*/  STL [R1+0x15dc], R32 ;  /* 0x0015dc2001007387 */ /* 0x0043e80000100800 */
[----:B-1----:R-:W-:Y:S05]  /*475d0*/  CALL.REL.NOINC `($_ZN7cutlass13device_kernelIN5flash19enable_sm80_to_sm89INS1_16FlashAttnBwdSm80INS1_25CollectiveMainloopBwdSm80ILi2ELi2EN4cute5tupleIJNS5_1CILi128EEES8_NS7_ILi64EEEEEENS_6half_tEfNS_4arch4Sm80ELb0ELb0ELb1ELb1ELb1ELb0ELb0ELb0ELi2ELi4ELi4ELi4ELb0EEENS1_24CollectiveEpilogueBwdGQAISA_fSD_Li256ELb1ELb1EEENS1_19SingleTileSchedulerILb1ELb0ELb0ELi128EEEEEEEEEvNT_6ParamsE$_ZN4cute3eso3ESOILb1ELb0EJNS_1CILi1EEENS_5tupleIJNS2_ILi8EEEiiEEENS2_ILi64EEENS4_IJiNS2_ILi144EEENS2_ILi288EEEEEENS2_ILi512EEEEEC2ERKS3_RKS6_RKS7_RKSA_RKSB_) ;  /* 0xfffbf94000007944 */ /* 0x002fea0003c3ffff */
[----:B-1----:R1:W5:Y:S04]  /*475e0*/  LDL R5, [R1+0x1598] ;  /* 0x0015980001057983 */ /* 0x0023680000100800 */
[----:B------:R1:W5:Y:S01]  /*475f0*/  LDL.64 R2, [R1+0x1590] ;  /* 0x0015900001027983 */ /* 0x0003620000100a00 */
[----:B------:R-:W-:-:S03]  /*47600*/  MOV R26, 0x47620 ;  /* 0x00047620001a7802 */ /* 0x000fc60000000f00 */
[----:B-1---5:R-:W-:Y:S05]  /*47610*/  CALL.REL.NOINC `($_ZN7cutlass13device_kernelIN5flash19enable_sm80_to_sm89INS1_16FlashAttnBwdSm80INS1_25CollectiveMainloopBwdSm80ILi2ELi2EN4cute5tupleIJNS5_1CILi128EEES8_NS7_ILi64EEEEEENS_6half_tEfNS_4arch4Sm80ELb0ELb0ELb1ELb1ELb1ELb0ELb0ELb0ELi2ELi4ELi4ELi4ELb0EEENS1_24CollectiveEpilogueBwdGQAISA_fSD_Li256ELb1ELb1EEENS1_19SingleTileSchedulerILb1ELb0ELb0ELi128EEEEEEEEEvNT_6ParamsE$_ZN4cute5tupleIJNS0_IJNS_1CILi8EEENS0_IJNS1_ILi2EEES3_S3_EEENS1_ILi1EEES4_S5_EEENS0_IJS5_NS0_IJS2_iiEEENS1_ILi64EEENS0_IJiNS1_ILi144EEENS1_ILi288EEEEEENS1_ILi512EEEEEEEEC2ERKS6_RKSD_) ;  /* 0xfffc15a000007944 */ /* 0x022fea0003c3ffff */
[----:B------:R2:W5:Y:S04]  /*47620*/  LDL R24, [R1+0x1598] ;  /* 0x0015980001187983 */ /* 0x0005680000100800 */
[----:B-1----:R2:W5:Y:S01]  /*47630*/  LDL.64 R2, [R1+0x1590] ;  /* 0x0015900001027983 */ /* 0x0025620000100a00 */
[----:B------:R-:W-:-:S03]  /*47640*/  MOV R4, 0x47660 ;  /* 0x0004766000047802 */ /* 0x000fc60000000f00 */
[----:B--2--5:R-:W-:Y:S05]  /*47650*/  CALL.REL.NOINC `($_ZN7cutlass13device_kernelIN5flash19enable_sm80_to_sm89INS1_16FlashAttnBwdSm80INS1_25CollectiveMainloopBwdSm80ILi2ELi2EN4cute5tupleIJNS5_1CILi128EEES8_NS7_ILi64EEEEEENS_6half_tEfNS_4arch4Sm80ELb0ELb0ELb1ELb1ELb1ELb0ELb0ELb0ELi2ELi4ELi4ELi4ELb0EEENS1_24CollectiveEpilogueBwdGQAISA_fSD_Li256ELb1ELb1EEENS1_19SingleTileSchedulerILb1ELb0ELb0ELi128EEEEEEEEEvNT_6ParamsE$_ZZN4cute7flattenINS_5tupleIJNS_1CILi1EEENS1_IJNS2_ILi8EEEiiEEENS2_ILi64EEENS1_IJiNS2_ILi144EEENS2_ILi288EEEEEENS2_ILi512EEEEEEEEDaRKT_ENKUlRKT_E_clIS5_EEDaSH_) ;  /* 0xfffc240000007944 */ /* 0x024fea0003c3ffff */
[----:B------:R-:W-:Y:S02]  /*47660*/  MOV R3, R24 ;  /* 0x0000001800037202 */ /* 0x000fe40000000f00 */
[----:B------:R-:W-:-:S02]  /*47670*/  MOV R4, 0x47690 ;  /* 0x0004769000047802 */ /* 0x000fc40000000f00 */
[----:B------:R-:W-:Y:S05]  /*47680*/  CALL.REL.NOINC `($_ZN7cutlass13device_kernelIN5flash19enable_sm80_to_sm89INS1_16FlashAttnBwdSm80INS1_25CollectiveMainloopBwdSm80ILi2ELi2EN4cute5tupleIJNS5_1CILi128EEES8_NS7_ILi64EEEEEENS_6half_tEfNS_4arch4Sm80ELb0ELb0ELb1ELb1ELb1ELb0ELb0ELb0ELi2ELi4ELi4ELi4ELb0EEENS1_24CollectiveEpilogueBwdGQAISA_fSD_Li256ELb1ELb1EEENS1_19SingleTileSchedulerILb1ELb0ELb0ELi128EEEEEEEEEvNT_6ParamsE$_ZZN4cute7flattenINS_5tupleIJNS_1CILi1EEENS1_IJNS2_ILi8EEEiiEEENS2_ILi64EEENS1_IJiNS2_ILi144EEENS2_ILi288EEEEEENS2_ILi512EEEEEEEEDaRKT_ENKUlRKT_E_clIS9_EEDaSH_) ;  /* 0xfffc241000007944 */ /* 0x000fea0003c3ffff */
[----:B------:R-:W-:Y:S02]  /*47690*/  MOV R4, R2 ;  /* 0x0000000200047202 */ /* 0x000fe40000000f00 */
[----:B------:R-:W-:-:S02]  /*476a0*/  MOV R2, 0x476c0 ;  /* 0x000476c000027802 */ /* 0x000fc40000000f00 */
[----:B------:R-:W-:Y:S05]  /*476b0*/  CALL.REL.NOINC `($_ZN7cutlass13device_kernelIN5flash19enable_sm80_to_sm89INS1_16FlashAttnBwdSm80INS1_25CollectiveMainloopBwdSm80ILi2ELi2EN4cute5tupleIJNS5_1CILi128EEES8_NS7_ILi64EEEEEENS_6half_tEfNS_4arch4Sm80ELb0ELb0ELb1ELb1ELb1ELb0ELb0ELb0ELi2ELi4ELi4ELi4ELb0EEENS1_24CollectiveEpilogueBwdGQAISA_fSD_Li256ELb1ELb1EEENS1_19SingleTileSchedulerILb1ELb0ELb0ELi128EEEEEEEEEvNT_6ParamsE$_ZZN4cute12filter_tupleINS_5tupleIJNS_1CILi1EEENS1_IJNS2_ILi8EEEiiEEENS2_ILi64EEENS1_IJiNS2_ILi144EEENS2_ILi288EEEEEENS2_ILi512EEEEEEZNS_7flattenISB_EEDaRKT_EUlRKT_E_EEDaSF_OT0_ENKUlDpSI_E_clIJNS1_IJS3_EEES5_NS1_IJS6_EEES9_NS1_IJSA_EEEEEEDaSM_) ;  /* 0xfffc19f000007944 */ /* 0x000fea0003c3ffff */
[----:B------:R-:W-:Y:S02]  /*476c0*/  MOV R26, 0x476e0 ;  /* 0x000476e0001a7802 */ /* 0x000fe40000000f00 */
[----:B------:R-:W-:Y:S05]  /*476d0*/  CALL.REL.NOINC `($_ZN7cutlass13device_kernelIN5flash19enable_sm80_to_sm89INS1_16FlashAttnBwdSm80INS1_25CollectiveMainloopBwdSm80ILi2ELi2EN4cute5tupleIJNS5_1CILi128EEES8_NS7_ILi64EEEEEENS_6half_tEfNS_4arch4Sm80ELb0ELb0ELb1ELb1ELb1ELb0ELb0ELb0ELi2ELi4ELi4ELi4ELb0EEENS1_24CollectiveEpilogueBwdGQAISA_fSD_Li256ELb1ELb1EEENS1_19SingleTileSchedulerILb1ELb0ELb0ELi128EEEEEEEEEvNT_6ParamsE$_ZN4cute3eso3ESOILb0ELb1EJiNS_1CILi144EEENS2_ILi512EEEEEC2ERKiRKS3_RKS4_) ;  /* 0xfffbf4a000007944 */ /* 0x000fea0003c3ffff */
[----:B------:R-:W2:Y:S01]  /*476e0*/  LDL R24, [R1+0x1590] ;  /* 0x0015900001187983 */ /* 0x000ea20000100800 */
[----:B-1----:R-:W-:-:S02]  /*476f0*/  MOV R2, R13 ;  /* 0x0000000d00027202 */ /* 0x002fc40000000f00 */
[----:B------:R-:W-:Y:S01]  /*47700*/  MOV R34, 0x47730 ;  /* 0x0004773000227802 */ /* 0x000fe20000000f00 */
[----:B--2---:R1:W-:Y:S04]  /*47710*/  STL [R1+0x15c4], R24 ;  /* 0x0015c41801007387 */ /* 0x0043e80000100800 */
[----:B-1----:R-:W-:Y:S05]  /*47720*/  CALL.REL.NOINC `($_ZN7cutlass13device_kernelIN5flash19enable_sm80_to_sm89INS1_16FlashAttnBwdSm80INS1_25CollectiveMainloopBwdSm80ILi2ELi2EN4cute5tupleIJNS5_1CILi128EEES8_NS7_ILi64EEEEEENS_6half_tEfNS_4arch4Sm80ELb0ELb0ELb1ELb1ELb1ELb0ELb0ELb0ELi2ELi4ELi4ELi4ELb0EEENS1_24CollectiveEpilogueBwdGQAISA_fSD_Li256ELb1ELb1EEENS1_19SingleTileSchedulerILb1ELb0ELb0ELi128EEEEEEEEEvNT_6ParamsE$_ZN4cute3eso3ESOILb0ELb0EJiiNS_1CILi144EEENS2_ILi512EEEEEC2ERKiS7_RKS3_RKS4_) ;  /* 0xfffbf05000007944 */ /* 0x002fea0003c3ffff */
[----:B-1----:R-:W2:Y:S01]  /*47730*/  LDL.64 R2, [R1+0x1590] ;  /* 0x0015900001027983 */ /* 0x002ea20000100a00 */
[----:B------:R-:W-:Y:S02]  /*47740*/  IADD3 R5, R10, 0x240, RZ ;  /* 0x000002400a057810 */ /* 0x000fe40007ffe0ff */
[----:B------:R-:W-:Y:S01]  /*47750*/  MOV R26, 0x47790 ;  /* 0x00047790001a7802 */ /* 0x000fe20000000f00 */
[----:B--2---:R1:W-:Y:S04]  /*47760*/  STL [R1+0x15bc], R2 ;  /* 0x0015bc0201007387 */ /* 0x0043e80000100800 */
[----:B------:R1:W-:Y:S02]  /*47770*/  STL [R1+0x15c0], R3 ;  /* 0x0015c00301007387 */ /* 0x0003e40000100800 */
[----:B-1----:R-:W-:Y:S05]  /*47780*/  CALL.REL.NOINC `($_ZN7cutlass13device_kernelIN5flash19enable_sm80_to_sm89INS1_16FlashAttnBwdSm80INS1_25CollectiveMainloopBwdSm80ILi2ELi2EN4cute5tupleIJNS5_1CILi128EEES8_NS7_ILi64EEEEEENS_6half_tEfNS_4arch4Sm80ELb0ELb0ELb1ELb1ELb1ELb0ELb0ELb0ELi2ELi4ELi4ELi4ELb0EEENS1_24CollectiveEpilogueBwdGQAISA_fSD_Li256ELb1ELb1EEENS1_19SingleTileSchedulerILb1ELb0ELb0ELi128EEEEEEEEEvNT_6ParamsE$_ZN4cute3eso3ESOILb0ELb0EJiiiNS_1CILi144EEENS2_ILi512EEEEEC2ERKiS7_S7_RKS3_RKS4_) ;  /* 0xfffbf18000007944 */ /* 0x002fea0003c3ffff */
[----:B-1----:R-:W2:Y:S04]  /*47790*/  LDL.64 R2, [R1+0x1580] ;  /* 0x0015800001027983 */ /* 0x002ea80000100a00 */
[----:B------:R-:W3:Y:S01]  /*477a0*/  LDL R12, [R1+0x1588] ;  /* 0x00158800010c7983 */ /* 0x000ee20000100800 */
[----:B------:R-:W-:-:S03]  /*477b0*/  MOV R4, 0x477f0 ;  /* 0x000477f000047802 */ /* 0x000fc60000000f00 */
[----:B--2---:R1:W-:Y:S04]  /*477c0*/  STL.64 [R1+0x1590], R2 ;  /* 0x0015900201007387 */ /* 0x0043e80000100a00 */
[----:B---3--:R1:W-:Y:S02]  /*477d0*/  STL [R1+0x1598], R12 ;  /* 0x0015980c01007387 */ /* 0x0083e40000100800 */
[----:B-1----:R-:W-:Y:S05]  /*477e0*/  CALL.REL.NOINC `($_ZN7cutlass13device_kernelIN5flash19enable_sm80_to_sm89INS1_16FlashAttnBwdSm80INS1_25CollectiveMainloopBwdSm80ILi2ELi2EN4cute5tupleIJNS5_1CILi128EEES8_NS7_ILi64EEEEEENS_6half_tEfNS_4arch4Sm80ELb0ELb0ELb1ELb1ELb1ELb0ELb0ELb0ELi2ELi4ELi4ELi4ELb0EEENS1_24CollectiveEpilogueBwdGQAISA_fSD_Li256ELb1ELb1EEENS1_19SingleTileSchedulerILb1ELb0ELb0ELi128EEEEEEEEEvNT_6ParamsE$_ZN4cute3eso3ESOILb1ELb0EJNS_1CILi8EEEiiiNS2_ILi144EEENS2_ILi512EEEEEC2ERKS3_RKiSA_SA_RKS4_RKS5_) ;  /* 0xfffbfa0000007944 */ /* 0x002fea0003c3ffff */
[----:B-1----:R-:W2:Y:S04]  /*477f0*/  LDL.64 R2, [R1+0x15b0] ;  /* 0x0015b00001027983 */ /* 0x002ea80000100a00 */
[----:B------:R-:W3:Y:S01]  /*47800*/  LDL R24, [R1+0x15b8] ;  /* 0x0015b80001187983 */ /* 0x000ee20000100800 */
[C---:B------:R-:W-:Y:S02]  /*47810*/  IADD3 R26, R10.reuse, 0x204, RZ ;  /* 0x000002040a1a7810 */ /* 0x040fe40007ffe0ff */
[----:B------:R-:W-:-:S02]  /*47820*/  IADD3 R12, R10, 0x208, RZ ;  /* 0x000002080a0c7810 */ /* 0x000fc40007ffe0ff */
[----:B------:R-:W-:Y:S01]  /*47830*/  MOV R4, 0x47870 ;  /* 0x0004787000047802 */ /* 0x000fe20000000f00 */
[----:B--2---:R1:W-:Y:S04]  /*47840*/  STL.64 [R1+0x1580], R2 ;  /* 0x0015800201007387 */ /* 0x0043e80000100a00 */
[----:B---3--:R1:W-:Y:S02]  /*47850*/  STL [R1+0x1588], R24 ;  /* 0x0015881801007387 */ /* 0x0083e40000100800 */
[----:B-1----:R-:W-:Y:S05]  /*47860*/  CALL.REL.NOINC `($_ZN7cutlass13device_kernelIN5flash19enable_sm80_to_sm89INS1_16FlashAttnBwdSm80INS1_25CollectiveMainloopBwdSm80ILi2ELi2EN4cute5tupleIJNS5_1CILi128EEES8_NS7_ILi64EEEEEENS_6half_tEfNS_4arch4Sm80ELb0ELb0ELb1ELb1ELb1ELb0ELb0ELb0ELi2ELi4ELi4ELi4ELb0EEENS1_24CollectiveEpilogueBwdGQAISA_fSD_Li256ELb1ELb1EEENS1_19SingleTileSchedulerILb1ELb0ELb0ELi128EEEEEEEEEvNT_6ParamsE$_ZN4cute3eso3ESOILb1ELb0EJNS_1CILi1EEEiiiNS2_ILi144EEENS2_ILi512EEEEEC2ERKS3_RKiSA_SA_RKS4_RKS5_) ;  /* 0xfffbf7b000007944 */ /* 0x002fea0003c3ffff */
[----:B-1----:R1:W5:Y:S04]  /*47870*/  LDL R5, [R1+0x15b8] ;  /* 0x0015b80001057983 */ /* 0x0023680000100800 */
[----:B------:R1:W5:Y:S01]  /*47880*/  LDL.64 R2, [R1+0x15b0] ;  /* 0x0015b00001027983 */ /* 0x0003620000100a00 */
[----:B------:R-:W-:-:S03]  /*47890*/  MOV R12, 0x478b0 ;  /* 0x000478b0000c7802 */ /* 0x000fc60000000f00 */
[----:B-1---5:R-:W-:Y:S05]  /*478a0*/  CALL.REL.NOINC `($_ZN7cutlass13device_kernelIN5flash19enable_sm80_to_sm89INS1_16FlashAttnBwdSm80INS1_25CollectiveMainloopBwdSm80ILi2ELi2EN4cute5tupleIJNS5_1CILi128EEES8_NS7_ILi64EEEEEENS_6half_tEfNS_4arch4Sm80ELb0ELb0ELb1ELb1ELb1ELb0ELb0ELb0ELi2ELi4ELi4ELi4ELb0EEENS1_24CollectiveEpilogueBwdGQAISA_fSD_Li256ELb1ELb1EEENS1_19SingleTileSchedulerILb1ELb0ELb0ELi128EEEEEEEEEvNT_6ParamsE$_ZN4cute5tupleIJNS0_IJNS_1CILi16EEENS1_ILi2EEES3_S3_NS1_ILi4EEES3_EEENS0_IJNS1_ILi1EEEiiiNS1_ILi144EEENS1_ILi512EEEEEEEEC2ERKS5_RKS9_) ;  /* 0xfffc126000007944 */ /* 0x022fea0003c3ffff */
        /* <DEDUP_REMOVED lines=8> */
[----:B-1----:R-:W-:Y:S05]  /*47930*/  CALL.REL.NOINC `($_ZN7cutlass13device_kernelIN5flash19enable_sm80_to_sm89INS1_16FlashAttnBwdSm80INS1_25CollectiveMainloopBwdSm80ILi2ELi2EN4cute5tupleIJNS5_1CILi128EEES8_NS7_ILi64EEEEEENS_6half_tEfNS_4arch4Sm80ELb0ELb0ELb1ELb1ELb1ELb0ELb0ELb0ELi2ELi4ELi4ELi4ELb0EEENS1_24CollectiveEpilogueBwdGQAISA_fSD_Li256ELb1ELb1EEENS1_19SingleTileSchedulerILb1ELb0ELb0ELi128EEEEEEEEEvNT_6ParamsE$_ZZN4cute6detail16composition_implINS_5tupleIJNS_1CILi16EEENS3_ILi2EEES5_S5_NS3_ILi4EEES5_EEENS2_IJNS3_ILi1EEEiiiNS3_ILi144EEENS3_ILi512EEEEEENS2_IJNS2_IJS5_S5_EEES6_NS3_ILi8EEEEEENS2_IJNS2_IJNS3_ILi64EEESA_EEES4_NS3_ILi1024EEEEEEEEDaRKT_RKT0_RKT1_RKT2_ENKUlRKT_RKT0_E_clISC_SG_EEDaSX_S10_) ;  /* 0xfffc1dd000007944 */ /* 0x002fea0003c3ffff */
[----:B------:R-:W-:Y:S02]  /*47940*/  MOV R2, R14 ;  /* 0x0000000e00027202 */ /* 0x000fe40000000f00 */
[----:B------:R-:W-:Y:S02]  /*47950*/  MOV R12, 0x47970 ;  /* 0x00047970000c7802 */ /* 0x000fe40000000f00 */
[----:B-----5:R-:W-:Y:S05]  /*47960*/  CALL.REL.NOINC `($_ZN7cutlass13device_kernelIN5flash19enable_sm80_to_sm89INS1_16FlashAttnBwdSm80INS1_25CollectiveMainloopBwdSm80ILi2ELi2EN4cute5tupleIJNS5_1CILi128EEES8_NS7_ILi64EEEEEENS_6half_tEfNS_4arch4Sm80ELb0ELb0ELb1ELb1ELb1ELb0ELb0ELb0ELi2ELi4ELi4ELi4ELb0EEENS1_24CollectiveEpilogueBwdGQAISA_fSD_Li256ELb1ELb1EEENS1_19SingleTileSchedulerILb1ELb0ELb0ELi128EEEEEEEEEvNT_6ParamsE$_ZZN4cute6detail16composition_implINS_5tupleIJNS_1CILi16EEENS3_ILi2EEES5_S5_NS3_ILi4EEES5_EEENS2_IJNS3_ILi1EEEiiiNS3_ILi144EEENS3_ILi512EEEEEENS2_IJNS2_IJS5_S5_EEES6_NS3_ILi8EEEEEENS2_IJNS2_IJNS3_ILi64EEESA_EEES4_NS3_ILi1024EEEEEEEEDaRKT_RKT0_RKT1_RKT2_ENKUlRKT_RKT0_E_clIS6_S4_EEDaSX_S10_) ;  /* 0xfffc1d4000007944 */ /* 0x020fea0003c3ffff */
[----:B-----5:R2:W-:Y:S01]  /*47970*/  STL.64 [R1+0x1580], R2 ;  /* 0x0015800201007387 */ /* 0x0205e20000100a00 */
[----:B------:R-:W-:Y:S02]  /*47980*/  MOV R12, R4 ;  /* 0x00000004000c7202 */ /* 0x000fe40000000f00 */
[----:B------:R-:W-:Y:S02]  /*47990*/  MOV R4, 0x479b0 ;  /* 0x000479b000047802 */ /* 0x000fe40000000f00 */
[----:B-12---:R-:W-:Y:S05]  /*479a0*/  CALL.REL.NOINC `($_ZN7cutlass13device_kernelIN5flash19enable_sm80_to_sm89INS1_16FlashAttnBwdSm80INS1_25CollectiveMainloopBwdSm80ILi2ELi2EN4cute5tupleIJNS5_1CILi128EEES8_NS7_ILi64EEEEEENS_6half_tEfNS_4arch4Sm80ELb0ELb0ELb1ELb1ELb1ELb0ELb0ELb0ELi2ELi4ELi4ELi4ELb0EEENS1_24CollectiveEpilogueBwdGQAISA_fSD_Li256ELb1ELb1EEENS1_19SingleTileSchedulerILb1ELb0ELb0ELi128EEEEEEEEEvNT_6ParamsE$_ZN4cute3eso3ESOILb0ELb0EJNS_5tupleIJiNS_1CILi512EEEEEENS2_IJiiEEENS3_ILi1024EEEEEC2ERKS5_RKS6_RKS7_) ;  /* 0xfffbe3d000007944 */ /* 0x006fea0003c3ffff */
[----:B------:R2:W5:Y:S04]  /*479b0*/  LDL R5, [R1+0x1598] ;  /* 0x0015980001057983 */ /* 0x0005680000100800 */
[----:B-1----:R2:W5:Y:S01]  /*479c0*/  LDL.64 R2, [R1+0x1590] ;  /* 0x0015900001027983 */ /* 0x0025620000100a00 */
[----:B------:R-:W-:-:S03]  /*479d0*/  MOV R12, 0x479f0 ;  /* 0x000479f0000c7802 */ /* 0x000fc60000000f00 */
[----:B--2--5:R-:W-:Y:S05]  /*479e0*/  CALL.REL.NOINC `($_ZN7cutlass13device_kernelIN5flash19enable_sm80_to_sm89INS1_16FlashAttnBwdSm80INS1_25CollectiveMainloopBwdSm80ILi2ELi2EN4cute5tupleIJNS5_1CILi128EEES8_NS7_ILi64EEEEEENS_6half_tEfNS_4arch4Sm80ELb0ELb0ELb1ELb1ELb1ELb0ELb0ELb0ELi2ELi4ELi4ELi4ELb0EEENS1_24CollectiveEpilogueBwdGQAISA_fSD_Li256ELb1ELb1EEENS1_19SingleTileSchedulerILb1ELb0ELb0ELi128EEEEEEEEEvNT_6ParamsE$_ZN4cute5tupleIJNS0_IJNS0_IJNS_1CILi2EEES2_EEES3_NS1_ILi8EEEEEENS0_IJNS0_IJiNS1_ILi512EEEEEENS0_IJiiEEENS1_ILi1024EEEEEEEEC2ERKS5_RKSA_) ;  /* 0xfffc0ea000007944 */ /* 0x024fea0003c3ffff */
        /* <DEDUP_REMOVED lines=48> */
[----:B-1---5:R-:W-:Y:S05]  /*47cf0*/  CALL.REL.NOINC `($_ZN7cutlass13device_kernelIN5flash19enable_sm80_to_sm89INS1_16FlashAttnBwdSm80INS1_25CollectiveMainloopBwdSm80ILi2ELi2EN4cute5tupleIJNS5_1CILi128EEES8_NS7_ILi64EEEEEENS_6half_tEfNS_4arch4Sm80ELb0ELb0ELb1ELb1ELb1ELb0ELb0ELb0ELi2ELi4ELi4ELi4ELb0EEENS1_24CollectiveEpilogueBwdGQAISA_fSD_Li256ELb1ELb1EEENS1_19SingleTileSchedulerILb1ELb0ELb0ELi128EEEEEEEEEvNT_6ParamsE$_ZN4cute3eso3ESOILb1ELb0EJNS_6LayoutINS_5tupleIJNS3_IJNS_1CILi8EEENS4_ILi1EEEEEENS4_ILi2EEENS3_IJNS4_ILi4EEES8_EEEEEENS3_IJNS3_IJS6_NS4_ILi0EEEEEES5_NS3_IJNS4_ILi32EEENS4_ILi16EEEEEEEEEEENS_10ViewEngineIPN7cutlass6half_tEEEEEC2ERKSI_RKSN_) ;  /* 0xfffc06d000007944 */ /* 0x022fea0003c3ffff */
[----:B------:R2:W5:Y:S01]  /*47d00*/  LDL.64 R90, [R1+0x1580] ;  /* 0x00158000015a7983 */ /* 0x0005620000100a00 */
[----:B------:R-:W-:-:S02]  /*47d10*/  MOV R3, R8 ;  /* 0x0000000800037202 */ /* 0x000fc40000000f00 */
[----:B-1----:R-:W-:Y:S02]  /*47d20*/  MOV R10, 0x47d40 ;  /* 0x00047d40000a7802 */ /* 0x002fe40000000f00 */
[----:B--2--5:R-:W-:Y:S05]  /*47d30*/  CALL.REL.NOINC `($_ZN7cutlass13device_kernelIN5flash19enable_sm80_to_sm89INS1_16FlashAttnBwdSm80INS1_25CollectiveMainloopBwdSm80ILi2ELi2EN4cute5tupleIJNS5_1CILi128EEES8_NS7_ILi64EEEEEENS_6half_tEfNS_4arch4Sm80ELb0ELb0ELb1ELb1ELb1ELb0ELb0ELb0ELi2ELi4ELi4ELi4ELb0EEENS1_24CollectiveEpilogueBwdGQAISA_fSD_Li256ELb1ELb1EEENS1_19SingleTileSchedulerILb1ELb0ELb0ELi128EEEEEEEEEvNT_6ParamsE$_ZN4cute3eso3ESOILb1ELb0EJNS_6LayoutINS_5tupleIJNS3_IJNS3_IJNS_1CILi4EEENS4_ILi2EEEEEENS4_ILi1EEEEEES6_NS4_ILi8EEEEEENS3_IJNS3_IJNS3_IJS8_NS4_ILi32EEEEEENS4_ILi0EEEEEENS4_ILi64EEES5_EEEEENS_10ViewEngineIPN7cutlass6half_tEEEEEC2ERKSI_RKSN_) ;  /* 0xfffbf87000007944 */ /* 0x024fea0003c3ffff */
[----:B------:R2:W5:Y:S04]  /*47d40*/  LDL.64 R88, [R1+0x1580] ;  /* 0x0015800001587983 */ /* 0x0005680000100a00 */
[----:B-1----:R2:W5:Y:S01]  /*47d50*/  LD.E.64 R2, [R94.64+0x8] ;  /* 0x000008085e027980 */ /* 0x002562000c101b00 */
[----:B------:R-:W-:Y:S02]  /*47d60*/  MOV R38, R82 ;  /* 0x0000005200267202 */ /* 0x000fe40000000f00 */
[----:B------:R-:W-:Y:S02]  /*47d70*/  MOV R46, 0x47d90 ;  /* 0x00047d90002e7802 */ /* 0x000fe40000000f00 */
[----:B--2--5:R-:W-:Y:S05]  /*47d80*/  CALL.REL.NOINC `($_ZN7cutlass13device_kernelIN5flash19enable_sm80_to_sm89INS1_16FlashAttnBwdSm80INS1_25CollectiveMainloopBwdSm80ILi2ELi2EN4cute5tupleIJNS5_1CILi128EEES8_NS7_ILi64EEEEEENS_6half_tEfNS_4arch4Sm80ELb0ELb0ELb1ELb1ELb1ELb0ELb0ELb0ELi2ELi4ELi4ELi4ELb0EEENS1_24CollectiveEpilogueBwdGQAISA_fSD_Li256ELb1ELb1EEENS1_19SingleTileSchedulerILb1ELb0ELb0ELi128EEEEEEEEEvNT_6ParamsE$_ZN4cute8smem_ptrIPN7cutlass6half_tEECI1NS_12iter_adaptorIS3_S4_EEES3_) ;  /* 0xfffc0fc000007944 */ /* 0x024fea0003c3ffff */
[----:B-1----:R1:W5:Y:S01]  /*47d90*/  LDL.64 R2, [R1+0x1580] ;  /* 0x0015800001027983 */ /* 0x0023620000100a00 */
[----:B------:R-:W-:-:S03]  /*47da0*/  MOV R38, 0x47dc0 ;  /* 0x00047dc000267802 */ /* 0x000fc60000000f00 */
[----:B-1---5:R-:W-:Y:S05]  /*47db0*/  CALL.REL.NOINC `($_ZN7cutlass13device_kernelIN5flash19enable_sm80_to_sm89INS1_16FlashAttnBwdSm80INS1_25CollectiveMainloopBwdSm80ILi2ELi2EN4cute5tupleIJNS5_1CILi128EEES8_NS7_ILi64EEEEEENS_6half_tEfNS_4arch4Sm80ELb0ELb0ELb1ELb1ELb1ELb0ELb0ELb0ELi2ELi4ELi4ELi4ELb0EEENS1_24CollectiveEpilogueBwdGQAISA_fSD_Li256ELb1ELb1EEENS1_19SingleTileSchedulerILb1ELb0ELb0ELi128EEEEEEEEEvNT_6ParamsE$_ZN4cute3eso3ESOILb1ELb0EJNS_6LayoutINS_5tupleIJNS3_IJNS_1CILi8EEENS4_ILi1EEEEEENS4_ILi2EEEEEENS3_IJNS3_IJS6_NS4_ILi0EEEEEENS4_ILi4096EEEEEEEENS_10ViewEngineINS_8smem_ptrIPN7cutlass6half_tEEEEEEEC2ERKSE_RKSL_) ;  /* 0xfffc040000007944 */ /* 0x022fea0003c3ffff */
[----:B-1----:R1:W5:Y:S01]  /*47dc0*/  LDL.64 R36, [R1+0x1580] ;  /* 0x0015800001247983 */ /* 0x0023620000100a00 */
[----:B------:R-:W-:Y:S01]  /*47dd0*/  IMAD.MOV.U32 R38, RZ, RZ, R90 ;  /* 0x000000ffff267224 */ /* 0x000fe200078e005a */
[----:B------:R-:W-:-:S02]  /*47de0*/  MOV R39, R91 ;  /* 0x0000005b00277202 */ /* 0x000fc40000000f00 */
[----:B------:R-:W-:Y:S02]  /*47df0*/  MOV R48, 0x47e10 ;  /* 0x00047e1000307802 */ /* 0x000fe40000000f00 */
[----:B-1---5:R-:W-:Y:S05]  /*47e00*/  CALL.REL.NOINC `($_ZN7cutlass13device_kernelIN5flash19enable_sm80_to_sm89INS1_16FlashAttnBwdSm80INS1_25CollectiveMainloopBwdSm80ILi2ELi2EN4cute5tupleIJNS5_1CILi128EEES8_NS7_ILi64EEEEEENS_6half_tEfNS_4arch4Sm80ELb0ELb0ELb1ELb1ELb1ELb0ELb0ELb0ELi2ELi4ELi4ELi4ELb0EEENS1_24CollectiveEpilogueBwdGQAISA_fSD_Li256ELb1ELb1EEENS1_19SingleTileSchedulerILb1ELb0ELb0ELi128EEEEEEEEEvNT_6ParamsE$_ZN4cute3eso3ESOILb1ELb0EJNS_6LayoutINS_5tupleIJNS3_IJNS_1CILi8EEENS4_ILi1EEEEEENS4_ILi2EEEEEENS3_IJNS3_IJS6_NS4_ILi0EEEEEES5_EEEEENS_10ViewEngineIPN7cutlass6half_tEEEEEC2ERKSD_RKSI_) ;  /* 0xfffc054000007944 */ /* 0x022fea0003c3ffff */
[----:B------:R2:W5:Y:S01]  /*47e10*/  LDL.64 R2, [R1+0x1580] ;  /* 0x0015800001027983 */ /* 0x0005620000100a00 */
[----:B-1----:R-:W-:-:S03]  /*47e20*/  MOV R46, 0x47e40 ;  /* 0x00047e40002e7802 */ /* 0x002fc60000000f00 */
[----:B--2--5:R-:W-:Y:S05]  /*47e30*/  CALL.REL.NOINC `($_ZN7cutlass13device_kernelIN5flash19enable_sm80_to_sm89INS1_16FlashAttnBwdSm80INS1_25CollectiveMainloopBwdSm80ILi2ELi2EN4cute5tupleIJNS5_1CILi128EEES8_NS7_ILi64EEEEEENS_6half_tEfNS_4arch4Sm80ELb0ELb0ELb1ELb1ELb1ELb0ELb0ELb0ELi2ELi4ELi4ELi4ELb0EEENS1_24CollectiveEpilogueBwdGQAISA_fSD_Li256ELb1ELb1EEENS1_19SingleTileSchedulerILb1ELb0ELb0ELi128EEEEEEEEEvNT_6ParamsE$_ZN4cute3eso3ESOILb1ELb0EJNS_6LayoutINS_5tupleIJNS3_IJNS_1CILi8EEENS4_ILi1EEEEEENS3_IJNS4_ILi2EEEEEEEEENS3_IJNS3_IJS6_NS4_ILi0EEEEEENS3_IJNS4_ILi4096EEEEEEEEEEENS_10ViewEngineINS_8smem_ptrIPN7cutlass6half_tEEEEEEEC2ERKSG_RKSN_) ;  /* 0xfffc018000007944 */ /* 0x024fea0003c3ffff */
[----:B-1----:R1:W5:Y:S01]  /*47e40*/  LDL.64 R36, [R1+0x1580] ;  /* 0x0015800001247983 */ /* 0x0023620000100a00 */
[----:B------:R-:W-:-:S03]  /*47e50*/  MOV R46, 0x47e70 ;  /* 0x00047e70002e7802 */ /* 0x000fc60000000f00 */
[----:B-1---5:R-:W-:Y:S05]  /*47e60*/  CALL.REL.NOINC `($_ZN7cutlass13device_kernelIN5flash19enable_sm80_to_sm89INS1_16FlashAttnBwdSm80INS1_25CollectiveMainloopBwdSm80ILi2ELi2EN4cute5tupleIJNS5_1CILi128EEES8_NS7_ILi64EEEEEENS_6half_tEfNS_4arch4Sm80ELb0ELb0ELb1ELb1ELb1ELb0ELb0ELb0ELi2ELi4ELi4ELi4ELb0EEENS1_24CollectiveEpilogueBwdGQAISA_fSD_Li256ELb1ELb1EEENS1_19SingleTileSchedulerILb1ELb0ELb0ELi128EEEEEEEEEvNT_6ParamsE$_ZN4cute3eso3ESOILb1ELb0EJNS_6LayoutINS_5tupleIJNS3_IJNS_1CILi8EEENS4_ILi1EEEEEENS3_IJNS4_ILi2EEEEEEEEENS3_IJNS3_IJS6_NS4_ILi0EEEEEENS3_IJS5_EEEEEEEENS_10ViewEngineIPN7cutlass6half_tEEEEEC2ERKSF_RKSK_) ;  /* 0xfffc025000007944 */ /* 0x022fea0003c3ffff */
[----:B-1----:R1:W5:Y:S01]  /*47e70*/  LDL.64 R2, [R1+0x1580] ;  /* 0x0015800001027983 */ /* 0x0023620000100a00 */
[----:B------:R-:W-:-:S03]  /*47e80*/  MOV R46, 0x47ea0 ;  /* 0x00047ea0002e7802 */ /* 0x000fc60000000f00 */
[----:B-1---5:R-:W-:Y:S05]  /*47e90*/  CALL.REL.NOINC `($_ZN7cutlass13device_kernelIN5flash19enable_sm80_to_sm89INS1_16FlashAttnBwdSm80INS1_25CollectiveMainloopBwdSm80ILi2ELi2EN4cute5tupleIJNS5_1CILi128EEES8_NS7_ILi64EEEEEENS_6half_tEfNS_4arch4Sm80ELb0ELb0ELb1ELb1ELb1ELb0ELb0ELb0ELi2ELi4ELi4ELi4ELb0EEENS1_24CollectiveEpilogueBwdGQAISA_fSD_Li256ELb1ELb1EEENS1_19SingleTileSchedulerILb1ELb0ELb0ELi128EEEEEEEEEvNT_6ParamsE$_ZN4cute3eso3ESOILb1ELb0EJNS_6LayoutINS_5tupleIJNS3_IJNS3_IJNS_1CILi8EEENS4_ILi1EEEEEES6_EEENS3_IJNS3_IJS6_S6_EEENS4_ILi2EEEEEEEEENS3_IJNS3_IJNS3_IJS6_NS4_ILi0EEEEEESD_EEENS3_IJNS3_IJSD_SD_EEES5_EEEEEEEENS_10ViewEngineIPN7cutlass6half_tEEEEEC2ERKSJ_RKSO_) ;  /* 0xfffbf85000007944 */ /* 0x022fea0003c3ffff */
[----:B-1----:R1:W5:Y:S01]  /*47ea0*/  LDL.64 R38, [R1+0x1580] ;  /* 0x0015800001267983 */ /* 0x0023620000100a00 */
[----:B------:R-:W-:-:S03]  /*47eb0*/  MOV R46, 0x47ed0 ;  /* 0x00047ed0002e7802 */ /* 0x000fc60000000f00 */
[----:B-1---5:R-:W-:Y:S05]  /*47ec0*/  CALL.REL.NOINC `($_ZN7cutlass13device_kernelIN5flash19enable_sm80_to_sm89INS1_16FlashAttnBwdSm80INS1_25CollectiveMainloopBwdSm80ILi2ELi2EN4cute5tupleIJNS5_1CILi128EEES8_NS7_ILi64EEEEEENS_6half_tEfNS_4arch4Sm80ELb0ELb0ELb1ELb1ELb1ELb0ELb0ELb0ELi2ELi4ELi4ELi4ELb0EEENS1_24CollectiveEpilogueBwdGQAISA_fSD_Li256ELb1ELb1EEENS1_19SingleTileSchedulerILb1ELb0ELb0ELi128EEEEEEEEEvNT_6ParamsE$_ZN4cute3eso3ESOILb1ELb0EJNS_6LayoutINS_5tupleIJNS3_IJNS3_IJNS_1CILi8EEENS4_ILi1EEEEEES6_EEENS3_IJNS3_IJS6_S6_EEENS4_ILi2EEEEEEEEENS3_IJNS3_IJNS3_IJS6_NS4_ILi0EEEEEESD_EEENS3_IJNS3_IJSD_SD_EEENS4_ILi4096EEEEEEEEEEENS_10ViewEngineINS_8smem_ptrIPN7cutlass6half_tEEEEEEEC2ERKSK_RKSR_) ;  /* 0xfffbf74000007944 */ /* 0x022fea0003c3ffff */
[----:B-1----:R1:W5:Y:S01]  /*47ed0*/  LDL.64 R2, [R1+0x1580] ;  /* 0x0015800001027983 */ /* 0x0023620000100a00 */
[----:B------:R-:W-:-:S03]  /*47ee0*/  MOV R48, 0x47f00 ;  /* 0x00047f0000307802 */ /* 0x000fc60000000f00 */
[----:B-1---5:R-:W-:Y:S05]  /*47ef0*/  CALL.REL.NOINC `($_ZN7cutlass13device_kernelIN5flash19enable_sm80_to_sm89INS1_16FlashAttnBwdSm80INS1_25CollectiveMainloopBwdSm80ILi2ELi2EN4cute5tupleIJNS5_1CILi128EEES8_NS7_ILi64EEEEEENS_6half_tEfNS_4arch4Sm80ELb0ELb0ELb1ELb1ELb1ELb0ELb0ELb0ELi2ELi4ELi4ELi4ELb0EEENS1_24CollectiveEpilogueBwdGQAISA_fSD_Li256ELb1ELb1EEENS1_19SingleTileSchedulerILb1ELb0ELb0ELi128EEEEEEEEEvNT_6ParamsE$_ZN4cute3eso3ESOILb1ELb0EJNS_6LayoutINS_5tupleIJNS3_IJNS_1CILi8EEENS4_ILi1EEEEEENS4_ILi2EEEEEENS3_IJNS3_IJS6_NS4_ILi0EEEEEES5_EEEEENS_10ViewEngineIPN7cutlass6half_tEEEEEC2ERKSD_RKSI_) ;  /* 0xfffc045000007944 */ /* 0x022fea0003c3ffff */
[----:B------:R2:W5:Y:S01]  /*47f00*/  LDL.64 R8, [R1+0x1580] ;  /* 0x0015800001087983 */ /* 0x0005620000100a00 */
[----:B-1----:R-:W-:Y:S02]  /*47f10*/  MOV R38, R82 ;  /* 0x0000005200267202 */ /* 0x002fe40000000f00 */
[----:B------:R-:W-:Y:S02]  /*47f20*/  MOV R46, 0x47f40 ;  /* 0x00047f40002e7802 */ /* 0x000fe40000000f00 */
[----:B--2--5:R-:W-:Y:S05]  /*47f30*/  CALL.REL.NOINC `($_ZN7cutlass13device_kernelIN5flash19enable_sm80_to_sm89INS1_16FlashAttnBwdSm80INS1_25CollectiveMainloopBwdSm80ILi2ELi2EN4cute5tupleIJNS5_1CILi128EEES8_NS7_ILi64EEEEEENS_6half_tEfNS_4arch4Sm80ELb0ELb0ELb1ELb1ELb1ELb0ELb0ELb0ELi2ELi4ELi4ELi4ELb0EEENS1_24CollectiveEpilogueBwdGQAISA_fSD_Li256ELb1ELb1EEENS1_19SingleTileSchedulerILb1ELb0ELb0ELi128EEEEEEEEEvNT_6ParamsE$_ZN4cute8smem_ptrIPN7cutlass6half_tEECI1NS_12iter_adaptorIS3_S4_EEES3_) ;  /* 0xfffc0e1000007944 */ /* 0x024fea0003c3ffff */
[----:B-1----:R1:W5:Y:S01]  /*47f40*/  LDL.64 R2, [R1+0x1580] ;  /* 0x0015800001027983 */ /* 0x0023620000100a00 */
[----:B------:R-:W-:-:S03]  /*47f50*/  MOV R38, 0x47f70 ;  /* 0x00047f7000267802 */ /* 0x000fc60000000f00 */
[----:B-1---5:R-:W-:Y:S05]  /*47f60*/  CALL.REL.NOINC `($_ZN7cutlass13device_kernelIN5flash19enable_sm80_to_sm89INS1_16FlashAttnBwdSm80INS1_25CollectiveMainloopBwdSm80ILi2ELi2EN4cute5tupleIJNS5_1CILi128EEES8_NS7_ILi64EEEEEENS_6half_tEfNS_4arch4Sm80ELb0ELb0ELb1ELb1ELb1ELb0ELb0ELb0ELi2ELi4ELi4ELi4ELb0EEENS1_24CollectiveEpilogueBwdGQAISA_fSD_Li256ELb1ELb1EEENS1_19SingleTileSchedulerILb1ELb0ELb0ELi128EEEEEEEEEvNT_6ParamsE$_ZN4cute3eso3ESOILb1ELb0EJNS_6LayoutINS_5tupleIJNS3_IJNS_1CILi8EEENS4_ILi1EEEEEENS4_ILi2EEEEEENS3_IJNS3_IJS6_NS4_ILi0EEEEEENS4_ILi4096EEEEEEEENS_10ViewEngineINS_8smem_ptrIPN7cutlass6half_tEEEEEEEC2ERKSE_RKSL_) ;  /* 0xfffc025000007944 */ /* 0x022fea0003c3ffff */
[----:B------:R2:W5:Y:S01]  /*47f70*/  LDL.64 R10, [R1+0x1580] ;  /* 0x00158000010a7983 */ /* 0x0005620000100a00 */
[----:B------:R-:W-:-:S02]  /*47f80*/  MOV R47, RZ ;  /* 0x000000ff002f7202 */ /* 0x000fc40000000f00 */
[----:B------:R-:W-:Y:S02]  /*47f90*/  MOV R46, 0x47fb0 ;  /* 0x00047fb0002e7802 */ /* 0x000fe40000000f00 */
[----:B-12--5:R-:W-:Y:S05]  /*47fa0*/  CALL.REL.NOINC `($_ZN7cutlass13device_kernelIN5flash19enable_sm80_to_sm89INS1_16FlashAttnBwdSm80INS1_25CollectiveMainloopBwdSm80ILi2ELi2EN4cute5tupleIJNS5_1CILi128EEES8_NS7_ILi64EEEEEENS_6half_tEfNS_4arch4Sm80ELb0ELb0ELb1ELb1ELb1ELb0ELb0ELb0ELi2ELi4ELi4ELi4ELb0EEENS1_24CollectiveEpilogueBwdGQAISA_fSD_Li256ELb1ELb1EEENS1_19SingleTileSchedulerILb1ELb0ELb0ELi128EEEEEEEEEvNT_6ParamsE$_ZN4cute3eso3ESOILb1ELb0EJNS_10UnderscoreEiEEC2ERKS2_RKi) ;  /* 0xfffbecf000007944 */ /* 0x026fea0003c3ffff */
[----:B------:R-:W2:Y:S01]  /*47fb0*/  LDL R37, [R1+0x1580] ;  /* 0x0015800001257983 */ /* 0x000ea20000100800 */
        /* <DEDUP_REMOVED lines=9> */
[----:B------:R-:W-:-:S03]  /*48050*/  MOV R38, 0x48070 ;  /* 0x0004807000267802 */ /* 0x000fc60000000f00 */
[----:B-1---5:R-:W-:Y:S05]  /*48060*/  CALL.REL.NOINC `($_ZN7cutlass13device_kernelIN5flash19enable_sm80_to_sm89INS1_16FlashAttnBwdSm80INS1_25CollectiveMainloopBwdSm80ILi2ELi2EN4cute5tupleIJNS5_1CILi128EEES8_NS7_ILi64EEEEEENS_6half_tEfNS_4arch4Sm80ELb0ELb0ELb1ELb1ELb1ELb0ELb0ELb0ELi2ELi4ELi4ELi4ELb0EEENS1_24CollectiveEpilogueBwdGQAISA_fSD_Li256ELb1ELb1EEENS1_19SingleTileSchedulerILb1ELb0ELb0ELi128EEEEEEEEEvNT_6ParamsE$_ZN4cute3eso3ESOILb1ELb0EJNS_6LayoutINS_5tupleIJNS3_IJNS_1CILi8EEENS4_ILi1EEEEEEEEENS3_IJNS3_IJS6_NS4_ILi0EEEEEEEEEEENS_10ViewEngineINS_8smem_ptrIPN7cutlass6half_tEEEEEEEC2ERKSC_RKSJ_) ;  /* 0xfffbfe8000007944 */ /* 0x022fea0003c3ffff */
[----:B-1----:R1:W5:Y:S01]  /*48070*/  LDL.64 R2, [R1+0x1580] ;  /* 0x0015800001027983 */ /* 0x0023620000100a00 */
[----:B------:R-:W-:Y:S02]  /*48080*/  MOV R47, RZ ;  /* 0x000000ff002f7202 */ /* 0x000fe40000000f00 */
[----:B------:R-:W-:-:S02]  /*48090*/  MOV R46, 0x480b0 ;  /* 0x000480b0002e7802 */ /* 0x000fc40000000f00 */
[----:B-1---5:R-:W-:Y:S05]  /*480a0*/  CALL.REL.NOINC `($_ZN7cutlass13device_kernelIN5flash19enable_sm80_to_sm89INS1_16FlashAttnBwdSm80INS1_25CollectiveMainloopBwdSm80ILi2ELi2EN4cute5tupleIJNS5_1CILi128EEES8_NS7_ILi64EEEEEENS_6half_tEfNS_4arch4Sm80ELb0ELb0ELb1ELb1ELb1ELb0ELb0ELb0ELi2ELi4ELi4ELi4ELb0EEENS1_24CollectiveEpilogueBwdGQAISA_fSD_Li256ELb1ELb1EEENS1_19SingleTileSchedulerILb1ELb0ELb0ELi128EEEEEEEEEvNT_6ParamsE$_ZN4cute3eso3ESOILb1ELb0EJNS_10UnderscoreEiEEC2ERKS2_RKi) ;  /* 0xfffbebf000007944 */ /* 0x022fea0003c3ffff */
[----:B------:R-:W2:Y:S01]  /*480b0*/  LDL R37, [R1+0x1580] ;  /* 0x0015800001257983 */ /* 0x000ea20000100800 */
[----:B------:R-:W-:-:S02]  /*480c0*/  MOV R38, 0x480f0 ;  /* 0x000480f000267802 */ /* 0x000fc40000000f00 */
[----:B--2---:R-:W-:Y:S02]  /*480d0*/  SHF.L.U32 R37, R37, 0x3, RZ ;  /* 0x0000000325257819 */ /* 0x004fe400000006ff */
[----:B-1----:R-:W-:Y:S05]  /*480e0*/  CALL.REL.NOINC `($_ZN7cutlass13device_kernelIN5flash19enable_sm80_to_sm89INS1_16FlashAttnBwdSm80INS1_25CollectiveMainloopBwdSm80ILi2ELi2EN4cute5tupleIJNS5_1CILi128EEES8_NS7_ILi64EEEEEENS_6half_tEfNS_4arch4Sm80ELb0ELb0ELb1ELb1ELb1ELb0ELb0ELb0ELi2ELi4ELi4ELi4ELb0EEENS1_24CollectiveEpilogueBwdGQAISA_fSD_Li256ELb1ELb1EEENS1_19SingleTileSchedulerILb1ELb0ELb0ELi128EEEEEEEEEvNT_6ParamsE$_ZN4cute3eso3ESOILb1ELb0EJNS_6LayoutINS_5tupleIJNS3_IJNS_1CILi8EEENS4_ILi1EEEEEEEEENS3_IJNS3_IJS6_NS4_ILi0EEEEEEEEEEEiEEC2ERKSC_RKi) ;  /* 0xfffbfe9000007944 */ /* 0x002fea0003c3ffff */
[----:B------:R-:W2:Y:S01]  /*480f0*/  LDL R5, [R1+0x1580] ;  /* 0x0015800001057983 */ /* 0x000ea20000100800 */
        /* <DEDUP_REMOVED lines=9> */
[----:B------:R-:W-:-:S03]  /*48190*/  MOV R46, 0x481b0 ;  /* 0x000481b0002e7802 */ /* 0x000fc60000000f00 */
[----:B-1---5:R-:W-:Y:S05]  /*481a0*/  CALL.REL.NOINC `($_ZN7cutlass13device_kernelIN5flash19enable_sm80_to_sm89INS1_16FlashAttnBwdSm80INS1_25CollectiveMainloopBwdSm80ILi2ELi2EN4cute5tupleIJNS5_1CILi128EEES8_NS7_ILi64EEEEEENS_6half_tEfNS_4arch4Sm80ELb0ELb0ELb1ELb1ELb1ELb0ELb0ELb0ELi2ELi4ELi4ELi4ELb0EEENS1_24CollectiveEpilogueBwdGQAISA_fSD_Li256ELb1ELb1EEENS1_19SingleTileSchedulerILb1ELb0ELb0ELi128EEEEEEEEEvNT_6ParamsE$_ZN4cute8smem_ptrIPN7cutlass9uint128_tEECI1NS_12iter_adaptorIS3_S4_EEES3_) ;  /* 0xfffc0be000007944 */ /* 0x022fea0003c3ffff */
[----:B-1----:R1:W5:Y:S01]  /*481b0*/  LDL.64 R2, [R1+0x1580] ;  /* 0x0015800001027983 */ /* 0x0023620000100a00 */
[----:B------:R-:W-:-:S03]  /*481c0*/  MOV R46, 0x481e0 ;  /* 0x000481e0002e7802 */ /* 0x000fc60000000f00 */
[----:B-1---5:R-:W-:Y:S05]  /*481d0*/  CALL.REL.NOINC `($_ZN7cutlass13device_kernelIN5flash19enable_sm80_to_sm89INS1_16FlashAttnBwdSm80INS1_25CollectiveMainloopBwdSm80ILi2ELi2EN4cute5tupleIJNS5_1CILi128EEES8_NS7_ILi64EEEEEENS_6half_tEfNS_4arch4Sm80ELb0ELb0ELb1ELb1ELb1ELb0ELb0ELb0ELi2ELi4ELi4ELi4ELb0EEENS1_24CollectiveEpilogueBwdGQAISA_fSD_Li256ELb1ELb1EEENS1_19SingleTileSchedulerILb1ELb0ELb0ELi128EEEEEEEEEvNT_6ParamsE$_ZN4cute3eso3ESOILb1ELb0EJNS_6LayoutINS_5tupleIJNS3_IJNS_1CILi1EEES5_EEEEEENS3_IJNS3_IJS5_NS4_ILi0EEEEEEEEEEENS_10ViewEngineINS_8smem_ptrIPN7cutlass9uint128_tEEEEEEEC2ERKSB_RKSI_) ;  /* 0xfffbf7c000007944 */ /* 0x022fea0003c3ffff */
[----:B------:R2:W5:Y:S01]  /*481e0*/  LDL R4, [R1+0x1580] ;  /* 0x0015800001047983 */ /* 0x0005620000100800 */
[----:B-1----:R-:W-:-:S03]  /*481f0*/  MOV R38, 0x48210 ;  /* 0x0004821000267802 */ /* 0x002fc60000000f00 */
[----:B--2--5:R-:W-:Y:S05]  /*48200*/  CALL.REL.NOINC `($_ZN7cutlass13device_kernelIN5flash19enable_sm80_to_sm89INS1_16FlashAttnBwdSm80INS1_25CollectiveMainloopBwdSm80ILi2ELi2EN4cute5tupleIJNS5_1CILi128EEES8_NS7_ILi64EEEEEENS_6half_tEfNS_4arch4Sm80ELb0ELb0ELb1ELb1ELb1ELb0ELb0ELb0ELi2ELi4ELi4ELi4ELb0EEENS1_24CollectiveEpilogueBwdGQAISA_fSD_Li256ELb1ELb1EEENS1_19SingleTileSchedulerILb1ELb0ELb0ELi128EEEEEEEEEvNT_6ParamsE$_ZN4cute3eso3ESOILb1ELb0EJNS_6LayoutINS_5tupleIJNS3_IJNS_1CILi4EEENS4_ILi1EEEEEEEEENS3_IJNS3_IJS6_NS4_ILi0EEEEEEEEEEENS_10ViewEngineIPjEEEEC2ERKSC_RKSF_) ;  /* 0xfffbfca000007944 */ /* 0x024fea0003c3ffff */
        /* <DEDUP_REMOVED lines=9> */
[----:B-1----:R-:W-:Y:S05]  /*482a0*/  CALL.REL.NOINC `($_ZN7cutlass13device_kernelIN5flash19enable_sm80_to_sm89INS1_16FlashAttnBwdSm80INS1_25CollectiveMainloopBwdSm80ILi2ELi2EN4cute5tupleIJNS5_1CILi128EEES8_NS7_ILi64EEEEEENS_6half_tEfNS_4arch4Sm80ELb0ELb0ELb1ELb1ELb1ELb0ELb0ELb0ELi2ELi4ELi4ELi4ELb0EEENS1_24CollectiveEpilogueBwdGQAISA_fSD_Li256ELb1ELb1EEENS1_19SingleTileSchedulerILb1ELb0ELb0ELi128EEEEEEEEEvNT_6ParamsE$_ZN4cute3eso3ESOILb1ELb0EJNS_10UnderscoreEiEEC2ERKS2_RKi) ;  /* 0xfffbe9f000007944 */ /* 0x002fea0003c3ffff */
[----:B------:R-:W2:Y:S01]  /*482b0*/  LDL R37, [R1+0x1580] ;  /* 0x0015800001257983 */ /* 0x000ea20000100800 */
        /* <DEDUP_REMOVED lines=12> */
[----:B------:R-:W-:Y:S02]  /*48380*/  MOV R47, 0x1 ;  /* 0x00000001002f7802 */ /* 0x000fe40000000f00 */
[----:B------:R-:W-:Y:S02]  /*48390*/  MOV R46, 0x483b0 ;  /* 0x000483b0002e7802 */ /* 0x000fe40000000f00 */
[----:B-1---5:R-:W-:Y:S05]  /*483a0*/  CALL.REL.NOINC `($_ZN7cutlass13device_kernelIN5flash19enable_sm80_to_sm89INS1_16FlashAttnBwdSm80INS1_25CollectiveMainloopBwdSm80ILi2ELi2EN4cute5tupleIJNS5_1CILi128EEES8_NS7_ILi64EEEEEENS_6half_tEfNS_4arch4Sm80ELb0ELb0ELb1ELb1ELb1ELb0ELb0ELb0ELi2ELi4ELi4ELi4ELb0EEENS1_24CollectiveEpilogueBwdGQAISA_fSD_Li256ELb1ELb1EEENS1_19SingleTileSchedulerILb1ELb0ELb0ELi128EEEEEEEEEvNT_6ParamsE$_ZN4cute3eso3ESOILb1ELb0EJNS_10UnderscoreEiEEC2ERKS2_RKi) ;  /* 0xfffbe8f000007944 */ /* 0x022fea0003c3ffff */
[----:B------:R-:W2:Y:S01]  /*483b0*/  LDL R37, [R1+0x1580] ;  /* 0x0015800001257983 */ /* 0x000ea20000100800 */
[----:B------:R-:W-:Y:S02]  /*483c0*/  MOV R38, 0x483f0 ;  /* 0x000483f000267802 */ /* 0x000fe40000000f00 */
[----:B--2---:R-:W-:-:S02]  /*483d0*/  SHF.L.U32 R37, R37, 0x3, RZ ;  /* 0x0000000325257819 */ /* 0x004fc400000006ff */
        /* <DEDUP_REMOVED lines=28> */
[----:B--2--5:R-:W-:Y:S05]  /*485a0*/  CALL.REL.NOINC `($_ZN7cutlass13device_kernelIN5flash19enable_sm80_to_sm89INS1_16FlashAttnBwdSm80INS1_25CollectiveMainloopBwdSm80ILi2ELi2EN4cute5tupleIJNS5_1CILi128EEES8_NS7_ILi64EEEEEENS_6half_tEfNS_4arch4Sm80ELb0ELb0ELb1ELb1ELb1ELb0ELb0ELb0ELi2ELi4ELi4ELi4ELb0EEENS1_24CollectiveEpilogueBwdGQAISA_fSD_Li256ELb1ELb1EEENS1_19SingleTileSchedulerILb1ELb0ELb0ELi128EEEEEEEEEvNT_6ParamsE$_ZZN4cute5sliceINS_5tupleIJNS_10UnderscoreES2_NS_1CILi0EEEEEENS1_IJNS1_IJNS3_ILi1EEES4_EEEiNS3_ILi1024EEEEEEEEDaRKT_RKT0_ENKUlRKT_RKT0_E_clIS2_iEEDaSI_SL_) ;  /* 0xfffc105000007944 */ /* 0x024fea0003c3ffff */
[----:B------:R-:W-:Y:S02]  /*485b0*/  MOV R2, 0x485d0 ;  /* 0x000485d000027802 */ /* 0x000fe40000000f00 */
[----:B------:R-:W-:Y:S05]  /*485c0*/  CALL.REL.NOINC `($_ZN7cutlass13device_kernelIN5flash19enable_sm80_to_sm89INS1_16FlashAttnBwdSm80INS1_25CollectiveMainloopBwdSm80ILi2ELi2EN4cute5tupleIJNS5_1CILi128EEES8_NS7_ILi64EEEEEENS_6half_tEfNS_4arch4Sm80ELb0ELb0ELb1ELb1ELb1ELb0ELb0ELb0ELi2ELi4ELi4ELi4ELb0EEENS1_24CollectiveEpilogueBwdGQAISA_fSD_Li256ELb1ELb1EEENS1_19SingleTileSchedulerILb1ELb0ELb0ELi128EEEEEEEEEvNT_6ParamsE$_ZZN4cute12filter_tupleINS_5tupleIJNS_10UnderscoreES2_NS_1CILi0EEEEEENS1_IJNS1_IJNS3_ILi1EEES4_EEEiNS3_ILi1024EEEEEEZNS_5sliceIS5_S9_EEDaRKT_RKT0_EUlRKT_RKT0_E_EEDaSD_SG_OT1_ENKUlDpSJ_E_clIJNS1_IJS7_EEENS1_IJiEEENS1_IJEEEEEEDaSQ_) ;  /* 0xfffc09d000007944 */ /* 0x000fea0003c3ffff */
[----:B------:R-:W-:Y:S02]  /*485d0*/  MOV R36, 0x485f0 ;  /* 0x000485f000247802 */ /* 0x000fe40000000f00 */
[----:B------:R-:W-:Y:S05]  /*485e0*/  CALL.REL.NOINC `($_ZN7cutlass13device_kernelIN5flash19enable_sm80_to_sm89INS1_16FlashAttnBwdSm80INS1_25CollectiveMainloopBwdSm80ILi2ELi2EN4cute5tupleIJNS5_1CILi128EEES8_NS7_ILi64EEEEEENS_6half_tEfNS_4arch4Sm80ELb0ELb0ELb1ELb1ELb1ELb0ELb0ELb0ELi2ELi4ELi4ELi4ELb0EEENS1_24CollectiveEpilogueBwdGQAISA_fSD_Li256ELb1ELb1EEENS1_19SingleTileSchedulerILb1ELb0ELb0ELi128EEEEEEEEEvNT_6ParamsE$_ZN4cute5tupleIJNS0_IJNS0_IJNS_1CILi8EEENS1_ILi1EEEEEENS1_ILi2EEEEEENS0_IJNS0_IJS3_NS1_ILi0EEEEEEiEEEEEC2ERKS6_RKS9_) ;  /* 0xfffc043000007944 */ /* 0x000fea0003c3ffff */
[----:B-1----:R1:W5:Y:S01]  /*485f0*/  LDL R3, [R1+0x1580] ;  /* 0x0015800001037983 */ /* 0x0023620000100800 */
[----:B------:R-:W-:-:S03]  /*48600*/  MOV R12, 0x48620 ;  /* 0x00048620000c7802 */ /* 0x000fc60000000f00 */
[----:B-1---5:R-:W-:Y:S05]  /*48610*/  CALL.REL.NOINC `($_ZN7cutlass13device_kernelIN5flash19enable_sm80_to_sm89INS1_16FlashAttnBwdSm80INS1_25CollectiveMainloopBwdSm80ILi2ELi2EN4cute5tupleIJNS5_1CILi128EEES8_NS7_ILi64EEEEEENS_6half_tEfNS_4arch4Sm80ELb0ELb0ELb1ELb1ELb1ELb0ELb0ELb0ELi2ELi4ELi4ELi4ELb0EEENS1_24CollectiveEpilogueBwdGQAISA_fSD_Li256ELb1ELb1EEENS1_19SingleTileSchedulerILb1ELb0ELb0ELi128EEEEEEEEEvNT_6ParamsE$_ZN4cute3eso3ESOILb0ELb1EJNS_6LayoutINS_5tupleIJNS3_IJNS_1CILi8EEENS4_ILi1EEEEEENS4_ILi2EEEEEENS3_IJNS3_IJS6_NS4_ILi0EEEEEEiEEEEESA_EEC2ERKSD_RKSA_) ;  /* 0xfffbe49000007944 */ /* 0x022fea0003c3ffff */
[----:B------:R2:W5:Y:S04]  /*48620*/  LDL R36, [R1+0x1580] ;  /* 0x0015800001247983 */ /* 0x0005680000100800 */
[----:B-1----:R2:W5:Y:S01]  /*48630*/  LD.E.64 R2, [R92.64+0x8] ;  /* 0x000008085c027980 */ /* 0x002562000c101b00 */
[----:B------:R-:W-:-:S02]  /*48640*/  MOV R38, R82 ;  /* 0x0000005200267202 */ /* 0x000fc40000000f00 */
[----:B------:R-:W-:Y:S02]  /*48650*/  MOV R46, 0x48670 ;  /* 0x00048670002e7802 */ /* 0x000fe40000000f00 */
[----:B--2--5:R-:W-:Y:S05]  /*48660*/  CALL.REL.NOINC `($_ZN7cutlass13device_kernelIN5flash19enable_sm80_to_sm89INS1_16FlashAttnBwdSm80INS1_25CollectiveMainloopBwdSm80ILi2ELi2EN4cute5tupleIJNS5_1CILi128EEES8_NS7_ILi64EEEEEENS_6half_tEfNS_4arch4Sm80ELb0ELb0ELb1ELb1ELb1ELb0ELb0ELb0ELi2ELi4ELi4ELi4ELb0EEENS1_24CollectiveEpilogueBwdGQAISA_fSD_Li256ELb1ELb1EEENS1_19SingleTileSchedulerILb1ELb0ELb0ELi128EEEEEEEEEvNT_6ParamsE$_ZN4cute8smem_ptrIPN7cutlass6half_tEECI1NS_12iter_adaptorIS3_S4_EEES3_) ;  /* 0xfffc06e000007944 */ /* 0x024fea0003c3ffff */
[----:B-1----:R-:W2:Y:S01]  /*48670*/  LDL.64 R2, [R1+0x1580] ;  /* 0x0015800001027983 */ /* 0x002ea20000100a00 */
[----:B------:R-:W-:-:S03]  /*48680*/  MOV R38, 0x486b0 ;  /* 0x000486b000267802 */ /* 0x000fc60000000f00 */
[----:B--2---:R1:W-:Y:S04]  /*48690*/  STL.64 [R1+0x15b0], R2 ;  /* 0x0015b00201007387 */ /* 0x0043e80000100a00 */
[----:B-1----:R-:W-:Y:S05]  /*486a0*/  CALL.REL.NOINC `($_ZN7cutlass13device_kernelIN5flash19enable_sm80_to_sm89INS1_16FlashAttnBwdSm80INS1_25CollectiveMainloopBwdSm80ILi2ELi2EN4cute5tupleIJNS5_1CILi128EEES8_NS7_ILi64EEEEEENS_6half_tEfNS_4arch4Sm80ELb0ELb0ELb1ELb1ELb1ELb0ELb0ELb0ELi2ELi4ELi4ELi4ELb0EEENS1_24CollectiveEpilogueBwdGQAISA_fSD_Li256ELb1ELb1EEENS1_19SingleTileSchedulerILb1ELb0ELb0ELi128EEEEEEEEEvNT_6ParamsE$_ZN4cute3eso3ESOILb0ELb0EJNS_6LayoutINS_5tupleIJNS3_IJNS_1CILi8EEENS4_ILi1EEEEEENS4_ILi2EEEEEENS3_IJNS3_IJS6_NS4_ILi0EEEEEEiEEEEENS_10ViewEngineINS_8smem_ptrIPN7cutlass6half_tEEEEEEEC2ERKSD_RKSK_) ;  /* 0xfffbdd4000007944 */ /* 0x002fea0003c3ffff */
[----:B------:R2:W5:Y:S04]  /*486b0*/  LDL R37, [R1+0x1580] ;  /* 0x0015800001257983 */ /* 0x0005680000100800 */
[----:B------:R2:W5:Y:S01]  /*486c0*/  LDL.64 R4, [R1+0x1588] ;  /* 0x0015880001047983 */ /* 0x0005620000100a00 */
[----:B------:R-:W-:Y:S01]  /*486d0*/  IMAD.MOV.U32 R38, RZ, RZ, R88 ;  /* 0x000000ffff267224 */ /* 0x000fe200078e0058 */
[----:B-1----:R-:W-:Y:S02]  /*486e0*/  MOV R3, R89 ;  /* 0x0000005900037202 */ /* 0x002fe40000000f00 */
[----:B------:R-:W-:Y:S02]  /*486f0*/  MOV R36, 0x48710 ;  /* 0x0004871000247802 */ /* 0x000fe40000000f00 */
[----:B--2--5:R-:W-:Y:S05]  /*48700*/  CALL.REL.NOINC `($_ZN7cutlass13device_kernelIN5flash19enable_sm80_to_sm89INS1_16FlashAttnBwdSm80INS1_25CollectiveMainloopBwdSm80ILi2ELi2EN4cute5tupleIJNS5_1CILi128EEES8_NS7_ILi64EEEEEENS_6half_tEfNS_4arch4Sm80ELb0ELb0ELb1ELb1ELb1ELb0ELb0ELb0ELi2ELi4ELi4ELi4ELb0EEENS1_24CollectiveEpilogueBwdGQAISA_fSD_Li256ELb1ELb1EEENS1_19SingleTileSchedulerILb1ELb0ELb0ELi128EEEEEEEEEvNT_6ParamsE$_ZN4cute3eso3ESOILb1ELb0EJNS_6LayoutINS_5tupleIJNS3_IJNS3_IJNS_1CILi4EEENS4_ILi2EEEEEENS4_ILi1EEEEEES6_EEENS3_IJNS3_IJNS3_IJS8_NS4_ILi32EEEEEENS4_ILi0EEEEEENS4_ILi64EEEEEEEENS_10ViewEngineIPN7cutlass6half_tEEEEEC2ERKSH_RKSM_) ;  /* 0xfffbedf000007944 */ /* 0x024fea0003c3ffff */
[----:B-1----:R1:W5:Y:S01]  /*48710*/  LDL.64 R2, [R1+0x1580] ;  /* 0x0015800001027983 */ /* 0x0023620000100a00 */
[----:B------:R-:W-:-:S03]  /*48720*/  MOV R36, 0x48740 ;  /* 0x0004874000247802 */ /* 0x000fc60000000f00 */
[----:B-1---5:R-:W-:Y:S05]  /*48730*/  CALL.REL.NOINC `($_ZN7cutlass13device_kernelIN5flash19enable_sm80_to_sm89INS1_16FlashAttnBwdSm80INS1_25CollectiveMainloopBwdSm80ILi2ELi2EN4cute5tupleIJNS5_1CILi128EEES8_NS7_ILi64EEEEEENS_6half_tEfNS_4arch4Sm80ELb0ELb0ELb1ELb1ELb1ELb0ELb0ELb0ELi2ELi4ELi4ELi4ELb0EEENS1_24CollectiveEpilogueBwdGQAISA_fSD_Li256ELb1ELb1EEENS1_19SingleTileSchedulerILb1ELb0ELb0ELi128EEEEEEEEEvNT_6ParamsE$_ZZN4cute4takeILi1ELi2ENS_5tupleIJNS1_IJNS_1CILi1EEENS2_ILi0EEEEEEiEEEEEDaRKT1_ENKUlDpRKT_E_clIJiEEEDaSD_) ;  /* 0xfffc0de000007944 */ /* 0x022fea0003c3ffff */
[----:B------:R-:W-:Y:S02]  /*48740*/  MOV R38, 0x48760 ;  /* 0x0004876000267802 */ /* 0x000fe40000000f00 */
[----:B------:R-:W-:Y:S05]  /*48750*/  CALL.REL.NOINC `($_ZN7cutlass13device_kernelIN5flash19enable_sm80_to_sm89INS1_16FlashAttnBwdSm80INS1_25CollectiveMainloopBwdSm80ILi2ELi2EN4cute5tupleIJNS5_1CILi128EEES8_NS7_ILi64EEEEEENS_6half_tEfNS_4arch4Sm80ELb0ELb0ELb1ELb1ELb1ELb0ELb0ELb0ELi2ELi4ELi4ELi4ELb0EEENS1_24CollectiveEpilogueBwdGQAISA_fSD_Li256ELb1ELb1EEENS1_19SingleTileSchedulerILb1ELb0ELb0ELi128EEEEEEEEEvNT_6ParamsE$_ZN4cute3eso3ESOILb1ELb0EJNS_5tupleIJNS_1CILi1EEENS3_ILi0EEEEEENS2_IJiEEEEEC2ERKS6_RKS7_) ;  /* 0xfffbebf000007944 */ /* 0x000fea0003c3ffff */
[----:B-1----:R1:W5:Y:S01]  /*48760*/  LDL R37, [R1+0x1580] ;  /* 0x0015800001257983 */ /* 0x0023620000100800 */
[----:B------:R-:W-:-:S03]  /*48770*/  MOV R38, 0x48790 ;  /* 0x0004879000267802 */ /* 0x000fc60000000f00 */
[----:B-1---5:R-:W-:Y:S05]  /*48780*/  CALL.REL.NOINC `($_ZN7cutlass13device_kernelIN5flash19enable_sm80_to_sm89INS1_16FlashAttnBwdSm80INS1_25CollectiveMainloopBwdSm80ILi2ELi2EN4cute5tupleIJNS5_1CILi128EEES8_NS7_ILi64EEEEEENS_6half_tEfNS_4arch4Sm80ELb0ELb0ELb1ELb1ELb1ELb0ELb0ELb0ELi2ELi4ELi4ELi4ELb0EEENS1_24CollectiveEpilogueBwdGQAISA_fSD_Li256ELb1ELb1EEENS1_19SingleTileSchedulerILb1ELb0ELb0ELi128EEEEEEEEEvNT_6ParamsE$_ZN4cute5tupleIJNS0_IJNS0_IJNS_1CILi8EEENS1_ILi1EEEEEENS0_IJNS1_ILi2EEEEEEEEENS0_IJNS0_IJS3_NS1_ILi0EEEEEENS0_IJiEEEEEEEEC2ERKS7_RKSB_) ;  /* 0xfffc025000007944 */ /* 0x022fea0003c3ffff */
[----:B------:R2:W5:Y:S01]  /*48790*/  LDL R40, [R1+0x1580] ;  /* 0x0015800001287983 */ /* 0x0005620000100800 */
[----:B------:R-:W-:-:S03]  /*487a0*/  MOV R38, 0x487d0 ;  /* 0x000487d000267802 */ /* 0x000fc60000000f00 */
[----:B------:R2:W-:Y:S04]  /*487b0*/  STL.64 [R1+0x15b0], R4 ;  /* 0x0015b00401007387 */ /* 0x0005e80000100a00 */
[----:B-12--5:R-:W-:Y:S05]  /*487c0*/  CALL.REL.NOINC `($_ZN7cutlass13device_kernelIN5flash19enable_sm80_to_sm89INS1_16FlashAttnBwdSm80INS1_25CollectiveMainloopBwdSm80ILi2ELi2EN4cute5tupleIJNS5_1CILi128EEES8_NS7_ILi64EEEEEENS_6half_tEfNS_4arch4Sm80ELb0ELb0ELb1ELb1ELb1ELb0ELb0ELb0ELi2ELi4ELi4ELi4ELb0EEENS1_24CollectiveEpilogueBwdGQAISA_fSD_Li256ELb1ELb1EEENS1_19SingleTileSchedulerILb1ELb0ELb0ELi128EEEEEEEEEvNT_6ParamsE$_ZN4cute3eso3ESOILb0ELb0EJNS_6LayoutINS_5tupleIJNS3_IJNS_1CILi8EEENS4_ILi1EEEEEENS3_IJNS4_ILi2EEEEEEEEENS3_IJNS3_IJS6_NS4_ILi0EEEEEENS3_IJiEEEEEEEENS_10ViewEngineINS_8smem_ptrIPN7cutlass6half_tEEEEEEEC2ERKSF_RKSM_) ;  /* 0xfffbdbb000007944 */ /* 0x026fea0003c3ffff */
[----:B------:R2:W5:Y:S04]  /*487d0*/  LDL R11, [R1+0x1580] ;  /* 0x00158000010b7983 */ /* 0x0005680000100800 */
[----:B------:R2:W5:Y:S01]  /*487e0*/  LDL.64 R4, [R1+0x1588] ;  /* 0x0015880001047983 */ /* 0x0005620000100a00 */
[----:B------:R-:W-:-:S03]  /*487f0*/  MOV R38, 0x48810 ;  /* 0x0004881000267802 */ /* 0x000fc60000000f00 */
[----:B-12--5:R-:W-:Y:S05]  /*48800*/  CALL.REL.NOINC `($_ZN7cutlass13device_kernelIN5flash19enable_sm80_to_sm89INS1_16FlashAttnBwdSm80INS1_25CollectiveMainloopBwdSm80ILi2ELi2EN4cute5tupleIJNS5_1CILi128EEES8_NS7_ILi64EEEEEENS_6half_tEfNS_4arch4Sm80ELb0ELb0ELb1ELb1ELb1ELb0ELb0ELb0ELi2ELi4ELi4ELi4ELb0EEENS1_24CollectiveEpilogueBwdGQAISA_fSD_Li256ELb1ELb1EEENS1_19SingleTileSchedulerILb1ELb0ELb0ELi128EEEEEEEEEvNT_6ParamsE$_ZN4cute3eso3ESOILb1ELb0EJNS_6LayoutINS_5tupleIJNS3_IJNS3_IJNS_1CILi4EEENS4_ILi2EEEEEENS4_ILi1EEEEEENS3_IJS6_EEEEEENS3_IJNS3_IJNS3_IJS8_NS4_ILi32EEEEEENS4_ILi0EEEEEENS3_IJNS4_ILi64EEEEEEEEEEENS_10ViewEngineIPN7cutlass6half_tEEEEEC2ERKSJ_RKSO_) ;  /* 0xfffbecb000007944 */ /* 0x026fea0003c3ffff */
[----:B-1----:R1:W5:Y:S01]  /*48810*/  LDL.64 R2, [R1+0x1580] ;  /* 0x0015800001027983 */ /* 0x0023620000100a00 */
[----:B------:R-:W-:-:S03]  /*48820*/  MOV R38, 0x48840 ;  /* 0x0004884000267802 */ /* 0x000fc60000000f00 */
[----:B-1---5:R-:W-:Y:S05]  /*48830*/  CALL.REL.NOINC `($_ZN7cutlass13device_kernelIN5flash19enable_sm80_to_sm89INS1_16FlashAttnBwdSm80INS1_25CollectiveMainloopBwdSm80ILi2ELi2EN4cute5tupleIJNS5_1CILi128EEES8_NS7_ILi64EEEEEENS_6half_tEfNS_4arch4Sm80ELb0ELb0ELb1ELb1ELb1ELb0ELb0ELb0ELi2ELi4ELi4ELi4ELb0EEENS1_24CollectiveEpilogueBwdGQAISA_fSD_Li256ELb1ELb1EEENS1_19SingleTileSchedulerILb1ELb0ELb0ELi128EEEEEEEEEvNT_6ParamsE$_ZN4cute3eso3ESOILb1ELb0EJNS_6LayoutINS_5tupleIJNS3_IJNS3_IJNS3_IJNS_1CILi4EEENS4_ILi2EEEEEENS4_ILi1EEEEEES8_EEENS3_IJNS3_IJNS3_IJS8_S8_EEES8_EEES6_EEEEEENS3_IJNS3_IJNS3_IJNS3_IJS8_NS4_ILi32EEEEEENS4_ILi0EEEEEESH_EEENS3_IJNS3_IJNS3_IJSH_SH_EEESH_EEENS4_ILi64EEEEEEEEEEENS_10ViewEngineIPN7cutlass6half_tEEEEEC2ERKSP_RKSU_) ;  /* 0xfffbeb5000007944 */ /* 0x022fea0003c3ffff */
[----:B-1----:R1:W5:Y:S01]  /*48840*/  LDL.64 R2, [R1+0x1580] ;  /* 0x0015800001027983 */ /* 0x0023620000100a00 */
[----:B------:R-:W-:-:S03]  /*48850*/  MOV R12, 0x48870 ;  /* 0x00048870000c7802 */ /* 0x000fc60000000f00 */
[----:B-1---5:R-:W-:Y:S05]  /*48860*/  CALL.REL.NOINC `($_ZN7cutlass13device_kernelIN5flash19enable_sm80_to_sm89INS1_16FlashAttnBwdSm80INS1_25CollectiveMainloopBwdSm80ILi2ELi2EN4cute5tupleIJNS5_1CILi128EEES8_NS7_ILi64EEEEEENS_6half_tEfNS_4arch4Sm80ELb0ELb0ELb1ELb1ELb1ELb0ELb0ELb0ELi2ELi4ELi4ELi4ELb0EEENS1_24CollectiveEpilogueBwdGQAISA_fSD_Li256ELb1ELb1EEENS1_19SingleTileSchedulerILb1ELb0ELb0ELi128EEEEEEEEEvNT_6ParamsE$_ZN4cute5tupleIJNS0_IJNS_1CILi2EEEEEENS0_IJiEEEEEC2ERKS3_RKS4_) ;  /* 0xfffc031000007944 */ /* 0x022fea0003c3ffff */
[----:B------:R-:W2:Y:S01]  /*48870*/  LDL R6, [R1+0x15b0] ;  /* 0x0015b00001067983 */ /* 0x000ea20000100800 */
[----:B-1----:R-:W-:-:S03]  /*48880*/  MOV R10, 0x488b0 ;  /* 0x000488b0000a7802 */ /* 0x002fc60000000f00 */
[----:B--2---:R1:W-:Y:S04]  /*48890*/  STL [R1+0x1580], R6 ;  /* 0x0015800601007387 */ /* 0x0043e80000100800 */
[----:B-1----:R-:W-:Y:S05]  /*488a0*/  CALL.REL.NOINC `($_ZN7cutlass13device_kernelIN5flash19enable_sm80_to_sm89INS1_16FlashAttnBwdSm80INS1_25CollectiveMainloopBwdSm80ILi2ELi2EN4cute5tupleIJNS5_1CILi128EEES8_NS7_ILi64EEEEEENS_6half_tEfNS_4arch4Sm80ELb0ELb0ELb1ELb1ELb1ELb0ELb0ELb0ELi2ELi4ELi4ELi4ELb0EEENS1_24CollectiveEpilogueBwdGQAISA_fSD_Li256ELb1ELb1EEENS1_19SingleTileSchedulerILb1ELb0ELb0ELi128EEEEEEEEEvNT_6ParamsE$_ZZN4cute14logical_divideINS_5tupleIJNS1_IJNS_1CILi8EEENS2_ILi1EEEEEENS1_IJNS2_ILi2EEEEEEEEENS1_IJNS1_IJS4_NS2_ILi0EEEEEENS1_IJiEEEEEENS1_IJS5_NS_6LayoutIS4_S9_EEEEEEEDaRKNSD_IT_T0_EERKT1_ENKUlRKT_RKT0_E_clINSD_IS7_SB_EESE_EEDaSQ_ST_) ;  /* 0xfffc0b4000007944 */ /* 0x002fea0003c3ffff */
[----:B------:R-:W-:Y:S02]  /*488b0*/  MOV R10, R83 ;  /* 0x00000053000a7202 */ /* 0x000fe40000000f00 */
[----:B------:R-:W-:Y:S02]  /*488c0*/  MOV R12, 0x488e0 ;  /* 0x000488e0000c7802 */ /* 0x000fe40000000f00 */
[----:B-----5:R-:W-:Y:S05]  /*488d0*/  CALL.REL.NOINC `($_ZN7cutlass13device_kernelIN5flash19enable_sm80_to_sm89INS1_16FlashAttnBwdSm80INS1_25CollectiveMainloopBwdSm80ILi2ELi2EN4cute5tupleIJNS5_1CILi128EEES8_NS7_ILi64EEEEEENS_6half_tEfNS_4arch4Sm80ELb0ELb0ELb1ELb1ELb1ELb0ELb0ELb0ELi2ELi4ELi4ELi4ELb0EEENS1_24CollectiveEpilogueBwdGQAISA_fSD_Li256ELb1ELb1EEENS1_19SingleTileSchedulerILb1ELb0ELb0ELi128EEEEEEEEEvNT_6ParamsE$_ZN4cute3eso3ESOILb1ELb0EJNS_5tupleIJNS2_IJNS_1CILi1EEENS3_ILi0EEEEEENS2_IJS5_S5_EEEEEENS2_IJS5_iEEEEEC2ERKS8_RKS9_) ;  /* 0xfffbe9b000007944 */ /* 0x020fea0003c3ffff */
[----:B-1----:R1:W5:Y:S01]  /*488e0*/  LDL R11, [R1+0x15b0] ;  /* 0x0015b000010b7983 */ /* 0x0023620000100800 */
[----:B------:R-:W-:-:S03]  /*488f0*/  MOV R12, 0x48910 ;  /* 0x00048910000c7802 */ /* 0x000fc60000000f00 */
[----:B-1---5:R-:W-:Y:S05]  /*48900*/  CALL.REL.NOINC `($_ZN7cutlass13device_kernelIN5flash19enable_sm80_to_sm89INS1_16FlashAttnBwdSm80INS1_25CollectiveMainloopBwdSm80ILi2ELi2EN4cute5tupleIJNS5_1CILi128EEES8_NS7_ILi64EEEEEENS_6half_tEfNS_4arch4Sm80ELb0ELb0ELb1ELb1ELb1ELb0ELb0ELb0ELi2ELi4ELi4ELi4ELb0EEENS1_24CollectiveEpilogueBwdGQAISA_fSD_Li256ELb1ELb1EEENS1_19SingleTileSchedulerILb1ELb0ELb0ELi128EEEEEEEEEvNT_6ParamsE$_ZN4cute5tupleIJNS0_IJNS0_IJNS0_IJNS_1CILi8EEENS1_ILi1EEEEEENS0_IJS3_S3_EEEEEENS0_IJS3_NS1_ILi2EEEEEEEEENS0_IJNS0_IJNS0_IJS3_NS1_ILi0EEEEEENS0_IJSA_SA_EEEEEENS0_IJSA_iEEEEEEEEC2ERKS9_RKSF_) ;  /* 0xfffbfe3000007944 */ /* 0x022fea0003c3ffff */
[----:B-1----:R1:W5:Y:S01]  /*48910*/  LDL R11, [R1+0x15b0] ;  /* 0x0015b000010b7983 */ /* 0x0023620000100800 */
[----:B------:R-:W-:Y:S02]  /*48920*/  MOV R10, R82 ;  /* 0x00000052000a7202 */ /* 0x000fe40000000f00 */
[----:B------:R-:W-:Y:S02]  /*48930*/  MOV R12, 0x48950 ;  /* 0x00048950000c7802 */ /* 0x000fe40000000f00 */
[----:B-1---5:R-:W-:Y:S05]  /*48940*/  CALL.REL.NOINC `($_ZN7cutlass13device_kernelIN5flash19enable_sm80_to_sm89INS1_16FlashAttnBwdSm80INS1_25CollectiveMainloopBwdSm80ILi2ELi2EN4cute5tupleIJNS5_1CILi128EEES8_NS7_ILi64EEEEEENS_6half_tEfNS_4arch4Sm80ELb0ELb0ELb1ELb1ELb1ELb0ELb0ELb0ELi2ELi4ELi4ELi4ELb0EEENS1_24CollectiveEpilogueBwdGQAISA_fSD_Li256ELb1ELb1EEENS1_19SingleTileSchedulerILb1ELb0ELb0ELi128EEEEEEEEEvNT_6ParamsE$_ZN4cute3eso3ESOILb1ELb0EJNS_5tupleIJNS2_IJNS_1CILi1EEENS3_ILi0EEEEEENS2_IJS5_S5_EEEEEENS2_IJS5_iEEEEEC2ERKS8_RKS9_) ;  /* 0xfffbe94000007944 */ /* 0x022fea0003c3ffff */
[----:B-1----:R1:W5:Y:S01]  /*48950*/  LDL R11, [R1+0x1580] ;  /* 0x00158000010b7983 */ /* 0x0023620000100800 */
[----:B------:R-:W-:-:S03]  /*48960*/  MOV R12, 0x48980 ;  /* 0x00048980000c7802 */ /* 0x000fc60000000f00 */
[----:B-1---5:R-:W-:Y:S05]  /*48970*/  CALL.REL.NOINC `($_ZN7cutlass13device_kernelIN5flash19enable_sm80_to_sm89INS1_16FlashAttnBwdSm80INS1_25CollectiveMainloopBwdSm80ILi2ELi2EN4cute5tupleIJNS5_1CILi128EEES8_NS7_ILi64EEEEEENS_6half_tEfNS_4arch4Sm80ELb0ELb0ELb1ELb1ELb1ELb0ELb0ELb0ELi2ELi4ELi4ELi4ELb0EEENS1_24CollectiveEpilogueBwdGQAISA_fSD_Li256ELb1ELb1EEENS1_19SingleTileSchedulerILb1ELb0ELb0ELi128EEEEEEEEEvNT_6ParamsE$_ZN4cute3eso3ESOILb1ELb0EJNS_5tupleIJNS_1CILi0EEES4_EEEiEEC2ERKS5_RKi) ;  /* 0xfffbe99000007944 */ /* 0x022fea0003c3ffff */
[----:B-1----:R1:W5:Y:S01]  /*48980*/  LDL R11, [R1+0x1580] ;  /* 0x00158000010b7983 */ /* 0x0023620000100800 */
[----:B------:R-:W-:-:S03]  /*48990*/  MOV R12, 0x489b0 ;  /* 0x000489b0000c7802 */ /* 0x000fc60000000f00 */
[----:B-1---5:R-:W-:Y:S05]  /*489a0*/  CALL.REL.NOINC `($_ZN7cutlass13device_kernelIN5flash19enable_sm80_to_sm89INS1_16FlashAttnBwdSm80INS1_25CollectiveMainloopBwdSm80ILi2ELi2EN4cute5tupleIJNS5_1CILi128EEES8_NS7_ILi64EEEEEENS_6half_tEfNS_4arch4Sm80ELb0ELb0ELb1ELb1ELb1ELb0ELb0ELb0ELi2ELi4ELi4ELi4ELb0EEENS1_24CollectiveEpilogueBwdGQAISA_fSD_Li256ELb1ELb1EEENS1_19SingleTileSchedulerILb1ELb0ELb0ELi128EEEEEEEEEvNT_6ParamsE$_ZN4cute3eso3ESOILb1ELb0EJNS_5tupleIJNS2_IJNS_1CILi1EEENS3_ILi0EEEEEES5_EEENS2_IJNS2_IJS5_S5_EEEiEEEEEC2ERKS7_RKS9_) ;  /* 0xfffbe92000007944 */ /* 0x022fea0003c3ffff */
[----:B-1----:R1:W5:Y:S01]  /*489b0*/  LDL R11, [R1+0x1580] ;  /* 0x00158000010b7983 */ /* 0x0023620000100800 */
[----:B------:R-:W-:-:S03]  /*489c0*/  MOV R12, 0x489e0 ;  /* 0x000489e0000c7802 */ /* 0x000fc60000000f00 */
[----:B-1---5:R-:W-:Y:S05]  /*489d0*/  CALL.REL.NOINC `($_ZN7cutlass13device_kernelIN5flash19enable_sm80_to_sm89INS1_16FlashAttnBwdSm80INS1_25CollectiveMainloopBwdSm80ILi2ELi2EN4cute5tupleIJNS5_1CILi128EEES8_NS7_ILi64EEEEEENS_6half_tEfNS_4arch4Sm80ELb0ELb0ELb1ELb1ELb1ELb0ELb0ELb0ELi2ELi4ELi4ELi4ELb0EEENS1_24CollectiveEpilogueBwdGQAISA_fSD_Li256ELb1ELb1EEENS1_19SingleTileSchedulerILb1ELb0ELb0ELi128EEEEEEEEEvNT_6ParamsE$_ZN4cute5tupleIJNS0_IJNS0_IJNS0_IJNS_1CILi8EEENS1_ILi1EEEEEES3_EEENS0_IJNS0_IJS3_S3_EEENS1_ILi2EEEEEEEEENS0_IJNS0_IJNS0_IJS3_NS1_ILi0EEEEEESA_EEENS0_IJNS0_IJSA_SA_EEEiEEEEEEEEC2ERKS9_RKSF_) ;  /* 0xfffbfda000007944 */ /* 0x022fea0003c3ffff */
[----:B------:R2:W5:Y:S01]  /*489e0*/  LDL R14, [R1+0x1580] ;  /* 0x00158000010e7983 */ /* 0x0005620000100800 */
[----:B------:R-:W-:-:S03]  /*489f0*/  MOV R12, 0x48a20 ;  /* 0x00048a20000c7802 */ /* 0x000fc60000000f00 */
[----:B------:R2:W-:Y:S04]  /*48a00*/  STL.64 [R1+0x15b0], R4 ;  /* 0x0015b00401007387 */ /* 0x0005e80000100a00 */
[----:B-12--5:R-:W-:Y:S05]  /*48a10*/  CALL.REL.NOINC `($_ZN7cutlass13device_kernelIN5flash19enable_sm80_to_sm89INS1_16FlashAttnBwdSm80INS1_25CollectiveMainloopBwdSm80ILi2ELi2EN4cute5tupleIJNS5_1CILi128EEES8_NS7_ILi64EEEEEENS_6half_tEfNS_4arch4Sm80ELb0ELb0ELb1ELb1ELb1ELb0ELb0ELb0ELi2ELi4ELi4ELi4ELb0EEENS1_24CollectiveEpilogueBwdGQAISA_fSD_Li256ELb1ELb1EEENS1_19SingleTileSchedulerILb1ELb0ELb0ELi128EEEEEEEEEvNT_6ParamsE$_ZN4cute3eso3ESOILb0ELb0EJNS_6LayoutINS_5tupleIJNS3_IJNS3_IJNS_1CILi8EEENS4_ILi1EEEEEES6_EEENS3_IJNS3_IJS6_S6_EEENS4_ILi2EEEEEEEEENS3_IJNS3_IJNS3_IJS6_NS4_ILi0EEEEEESD_EEENS3_IJNS3_IJSD_SD_EEEiEEEEEEEENS_10ViewEngineINS_8smem_ptrIPN7cutlass6half_tEEEEEEEC2ERKSJ_RKSQ_) ;  /* 0xfffbd3f000007944 */ /* 0x026fea0003c3ffff */
[----:B------:R2:W5:Y:S04]  /*48a20*/  LDL R6, [R1+0x1580] ;  /* 0x0015800001067983 */ /* 0x0005680000100800 */
[----:B------:R2:W5:Y:S01]  /*48a30*/  LDL.64 R4, [R1+0x1588] ;  /* 0x0015880001047983 */ /* 0x0005620000100a00 */
[----:B------:R-:W-:Y:S02]  /*48a40*/  MOV R38, R2 ;  /* 0x0000000200267202 */ /* 0x000fe40000000f00 */
[----:B------:R-:W-:Y:S02]  /*48a50*/  MOV R36, 0x48a70 ;  /* 0x00048a7000247802 */ /* 0x000fe40000000f00 */
[----:B-12--5:R-:W-:Y:S05]  /*48a60*/  CALL.REL.NOINC `($_ZN7cutlass13device_kernelIN5flash19enable_sm80_to_sm89INS1_16FlashAttnBwdSm80INS1_25CollectiveMainloopBwdSm80ILi2ELi2EN4cute5tupleIJNS5_1CILi128EEES8_NS7_ILi64EEEEEENS_6half_tEfNS_4arch4Sm80ELb0ELb0ELb1ELb1ELb1ELb0ELb0ELb0ELi2ELi4ELi4ELi4ELb0EEENS1_24CollectiveEpilogueBwdGQAISA_fSD_Li256ELb1ELb1EEENS1_19SingleTileSchedulerILb1ELb0ELb0ELi128EEEEEEEEEvNT_6ParamsE$_ZN4cute3eso3ESOILb1ELb0EJNS_6LayoutINS_5tupleIJNS3_IJNS3_IJNS_1CILi4EEENS4_ILi2EEEEEENS4_ILi1EEEEEES6_EEENS3_IJNS3_IJNS3_IJS8_NS4_ILi32EEEEEENS4_ILi0EEEEEENS4_ILi64EEEEEEEENS_10ViewEngineIPN7cutlass6half_tEEEEEC2ERKSH_RKSM_) ;  /* 0xfffbea9000007944 */ /* 0x026fea0003c3ffff */
[----:B------:R2:W5:Y:S01]  /*48a70*/  LDL.64 R10, [R1+0x1580] ;  /* 0x00158000010a7983 */ /* 0x0005620000100a00 */
[----:B------:R-:W-:Y:S02]  /*48a80*/  MOV R3, R6 ;  /* 0x0000000600037202 */ /* 0x000fe40000000f00 */
[----:B-1----:R-:W-:-:S02]  /*48a90*/  MOV R2, 0x48ab0 ;  /* 0x00048ab000027802 */ /* 0x002fc40000000f00 */
[----:B--2--5:R-:W-:Y:S05]  /*48aa0*/  CALL.REL.NOINC `($_ZN7cutlass13device_kernelIN5flash19enable_sm80_to_sm89INS1_16FlashAttnBwdSm80INS1_25CollectiveMainloopBwdSm80ILi2ELi2EN4cute5tupleIJNS5_1CILi128EEES8_NS7_ILi64EEEEEENS_6half_tEfNS_4arch4Sm80ELb0ELb0ELb1ELb1ELb1ELb0ELb0ELb0ELi2ELi4ELi4ELi4ELb0EEENS1_24CollectiveEpilogueBwdGQAISA_fSD_Li256ELb1ELb1EEENS1_19SingleTileSchedulerILb1ELb0ELb0ELi128EEEEEEEEEvNT_6ParamsE$_ZZN4cute5sliceINS_5tupleIJNS1_IJNS_10UnderscoreENS_1CILi0EEEEEENS1_IJS4_S2_EEEEEENS1_IJNS1_IJNS1_IJNS3_ILi1EEES4_EEES4_EEENS1_IJNS1_IJS4_S4_EEEiEEEEEEEEDaRKT_RKT0_ENKUlRKT_RKT0_E_clIS6_SC_EEDaSM_SP_) ;  /* 0xfffc0b2000007944 */ /* 0x024fea0003c3ffff */
[----:B------:R-:W-:Y:S02]  /*48ab0*/  MOV R2, 0x48ad0 ;  /* 0x00048ad000027802 */ /* 0x000fe40000000f00 */
[----:B------:R-:W-:Y:S05]  /*48ac0*/  CALL.REL.NOINC `($_ZN7cutlass13device_kernelIN5flash19enable_sm80_to_sm89INS1_16FlashAttnBwdSm80INS1_25CollectiveMainloopBwdSm80ILi2ELi2EN4cute5tupleIJNS5_1CILi128EEES8_NS7_ILi64EEEEEENS_6half_tEfNS_4arch4Sm80ELb0ELb0ELb1ELb1ELb1ELb0ELb0ELb0ELi2ELi4ELi4ELi4ELb0EEENS1_24CollectiveEpilogueBwdGQAISA_fSD_Li256ELb1ELb1EEENS1_19SingleTileSchedulerILb1ELb0ELb0ELi128EEEEEEEEEvNT_6ParamsE$_ZZN4cute12filter_tupleINS_5tupleIJNS1_IJNS_10UnderscoreENS_1CILi0EEEEEENS1_IJS4_S2_EEEEEENS1_IJNS1_IJNS1_IJNS3_ILi1EEES4_EEES4_EEENS1_IJNS1_IJS4_S4_EEEiEEEEEEZNS_5sliceIS7_SD_EEDaRKT_RKT0_EUlRKT_RKT0_E_EEDaSH_SK_OT1_ENKUlDpSN_E_clIJNS1_IJS9_EEENS1_IJiEEEEEEDaSU_) ;  /* 0xfffc044000007944 */ /* 0x000fea0003c3ffff */
[----:B------:R-:W-:Y:S02]  /*48ad0*/  MOV R36, 0x48af0 ;  /* 0x00048af000247802 */ /* 0x000fe40000000f00 */
[----:B------:R-:W-:Y:S05]  /*48ae0*/  CALL.REL.NOINC `($_ZN7cutlass13device_kernelIN5flash19enable_sm80_to_sm89INS1_16FlashAttnBwdSm80INS1_25CollectiveMainloopBwdSm80ILi2ELi2EN4cute5tupleIJNS5_1CILi128EEES8_NS7_ILi64EEEEEENS_6half_tEfNS_4arch4Sm80ELb0ELb0ELb1ELb1ELb1ELb0ELb0ELb0ELi2ELi4ELi4ELi4ELb0EEENS1_24CollectiveEpilogueBwdGQAISA_fSD_Li256ELb1ELb1EEENS1_19SingleTileSchedulerILb1ELb0ELb0ELi128EEEEEEEEEvNT_6ParamsE$_ZN4cute5tupleIJNS0_IJNS0_IJNS_1CILi8EEENS1_ILi1EEEEEENS1_ILi2EEEEEENS0_IJNS0_IJS3_NS1_ILi0EEEEEEiEEEEEC2ERKS6_RKS9_) ;  /* 0xfffbff3000007944 */ /* 0x000fea0003c3ffff */
[----:B-1----:R1:W5:Y:S01]  /*48af0*/  LDL R3, [R1+0x1580] ;  /* 0x0015800001037983 */ /* 0x0023620000100800 */
[----:B------:R-:W-:-:S03]  /*48b00*/  MOV R12, 0x48b20 ;  /* 0x00048b20000c7802 */ /* 0x000fc60000000f00 */
        /* <DEDUP_REMOVED lines=8> */
[----:B------:R-:W-:-:S03]  /*48b90*/  MOV R38, 0x48bc0 ;  /* 0x00048bc000267802 */ /* 0x000fc60000000f00 */
[----:B--2---:R1:W-:Y:S04]  /*48ba0*/  STL.64 [R1+0x15b0], R2 ;  /* 0x0015b00201007387 */ /* 0x0043e80000100a00 */
[----:B-1----:R-:W-:Y:S05]  /*48bb0*/  CALL.REL.NOINC `($_ZN7cutlass13device_kernelIN5flash19enable_sm80_to_sm89INS1_16FlashAttnBwdSm80INS1_25CollectiveMainloopBwdSm80ILi2ELi2EN4cute5tupleIJNS5_1CILi128EEES8_NS7_ILi64EEEEEENS_6half_tEfNS_4arch4Sm80ELb0ELb0ELb1ELb1ELb1ELb0ELb0ELb0ELi2ELi4ELi4ELi4ELb0EEENS1_24CollectiveEpilogueBwdGQAISA_fSD_Li256ELb1ELb1EEENS1_19SingleTileSchedulerILb1ELb0ELb0ELi128EEEEEEEEEvNT_6ParamsE$_ZN4cute3eso3ESOILb0ELb0EJNS_6LayoutINS_5tupleIJNS3_IJNS_1CILi8EEENS4_ILi1EEEEEENS4_ILi2EEEEEENS3_IJNS3_IJS6_NS4_ILi0EEEEEEiEEEEENS_10ViewEngineINS_8smem_ptrIPN7cutlass6half_tEEEEEEEC2ERKSD_RKSK_) ;  /* 0xfffbd83000007944 */ /* 0x002fea0003c3ffff */
[----:B------:R2:W5:Y:S04]  /*48bc0*/  LDL R8, [R1+0x1580] ;  /* 0x0015800001087983 */ /* 0x0005680000100800 */
[----:B------:R2:W5:Y:S01]  /*48bd0*/  LDL.64 R14, [R1+0x1588] ;  /* 0x00158800010e7983 */ /* 0x0005620000100a00 */
[----:B------:R-:W-:Y:S02]  /*48be0*/  MOV R47, RZ ;  /* 0x000000ff002f7202 */ /* 0x000fe40000000f00 */
[----:B------:R-:W-:Y:S02]  /*48bf0*/  MOV R46, 0x48c10 ;  /* 0x00048c10002e7802 */ /* 0x000fe40000000f00 */
[----:B-12--5:R-:W-:Y:S05]  /*48c00*/  CALL.REL.NOINC `($_ZN7cutlass13device_kernelIN5flash19enable_sm80_to_sm89INS1_16FlashAttnBwdSm80INS1_25CollectiveMainloopBwdSm80ILi2ELi2EN4cute5tupleIJNS5_1CILi128EEES8_NS7_ILi64EEEEEENS_6half_tEfNS_4arch4Sm80ELb0ELb0ELb1ELb1ELb1ELb0ELb0ELb0ELi2ELi4ELi4ELi4ELb0EEENS1_24CollectiveEpilogueBwdGQAISA_fSD_Li256ELb1ELb1EEENS1_19SingleTileSchedulerILb1ELb0ELb0ELi128EEEEEEEEEvNT_6ParamsE$_ZN4cute3eso3ESOILb1ELb0EJNS_10UnderscoreEiEEC2ERKS2_RKi) ;  /* 0xfffbe09000007944 */ /* 0x026fea0003c3ffff */
[----:B------:R-:W2:Y:S01]  /*48c10*/  LDL R37, [R1+0x1580] ;  /* 0x0015800001257983 */ /* 0x000ea20000100800 */
[----:B------:R-:W-:Y:S01]  /*48c20*/  MOV R38, 0x48c50 ;  /* 0x00048c5000267802 */ /* 0x000fe20000000f00 */
[----:B--2---:R-:W-:Y:S02]  /*48c30*/  IMAD R37, R8, R37, RZ ;  /* 0x0000002508257224 */ /* 0x004fe400078e02ff */
[----:B-1----:R-:W-:Y:S05]  /*48c40*/  CALL.REL.NOINC `($_ZN7cutlass13device_kernelIN5flash19enable_sm80_to_sm89INS1_16FlashAttnBwdSm80INS1_25CollectiveMainloopBwdSm80ILi2ELi2EN4cute5tupleIJNS5_1CILi128EEES8_NS7_ILi64EEEEEENS_6half_tEfNS_4arch4Sm80ELb0ELb0ELb1ELb1ELb1ELb0ELb0ELb0ELi2ELi4ELi4ELi4ELb0EEENS1_24CollectiveEpilogueBwdGQAISA_fSD_Li256ELb1ELb1EEENS1_19SingleTileSchedulerILb1ELb0ELb0ELi128EEEEEEEEEvNT_6ParamsE$_ZN4cute3eso3ESOILb1ELb0EJNS_6LayoutINS_5tupleIJNS3_IJNS_1CILi8EEENS4_ILi1EEEEEEEEENS3_IJNS3_IJS6_NS4_ILi0EEEEEEEEEEEiEEC2ERKSC_RKi) ;  /* 0xfffbf33000007944 */ /* 0x002fea0003c3ffff */
[----:B------:R-:W2:Y:S01]  /*48c50*/  LDL R3, [R1+0x1580] ;  /* 0x0015800001037983 */ /* 0x000ea20000100800 */
[----:B------:R-:W-:-:S02]  /*48c60*/  MOV R38, R82 ;  /* 0x0000005200267202 */ /* 0x000fc40000000f00 */
        /* <DEDUP_REMOVED lines=8> */
[----:B------:R-:W-:Y:S02]  /*48cf0*/  MOV R46, 0x48d10 ;  /* 0x00048d10002e7802 */ /* 0x000fe40000000f00 */
[----:B-1---5:R-:W-:Y:S05]  /*48d00*/  CALL.REL.NOINC `($_ZN7cutlass13device_kernelIN5flash19enable_sm80_to_sm89INS1_16FlashAttnBwdSm80INS1_25CollectiveMainloopBwdSm80ILi2ELi2EN4cute5tupleIJNS5_1CILi128EEES8_NS7_ILi64EEEEEENS_6half_tEfNS_4arch4Sm80ELb0ELb0ELb1ELb1ELb1ELb0ELb0ELb0ELi2ELi4ELi4ELi4ELb0EEENS1_24CollectiveEpilogueBwdGQAISA_fSD_Li256ELb1ELb1EEENS1_19SingleTileSchedulerILb1ELb0ELb0ELi128EEEEEEEEEvNT_6ParamsE$_ZN4cute3eso3ESOILb1ELb0EJNS_10UnderscoreEiEEC2ERKS2_RKi) ;  /* 0xfffbdf9000007944 */ /* 0x022fea0003c3ffff */
[----:B------:R-:W2:Y:S01]  /*48d10*/  LDL R13, [R1+0x1580] ;  /* 0x00158000010d7983 */ /* 0x000ea20000100800 */
[----:B------:R-:W-:Y:S02]  /*48d20*/  MOV R34, 0x48d50 ;  /* 0x00048d5000227802 */ /* 0x000fe40000000f00 */
[----:B--2---:R-:W-:Y:S02]  /*48d30*/  SHF.L.U32 R13, R13, 0x6, RZ ;  /* 0x000000060d0d7819 */ /* 0x004fe400000006ff */
[----:B-1----:R-:W-:Y:S05]  /*48d40*/  CALL.REL.NOINC `($_ZN7cutlass13device_kernelIN5flash19enable_sm80_to_sm89INS1_16FlashAttnBwdSm80INS1_25CollectiveMainloopBwdSm80ILi2ELi2EN4cute5tupleIJNS5_1CILi128EEES8_NS7_ILi64EEEEEENS_6half_tEfNS_4arch4Sm80ELb0ELb0ELb1ELb1ELb1ELb0ELb0ELb0ELi2ELi4ELi4ELi4ELb0EEENS1_24CollectiveEpilogueBwdGQAISA_fSD_Li256ELb1ELb1EEENS1_19SingleTileSchedulerILb1ELb0ELb0ELi128EEEEEEEEEvNT_6ParamsE$_ZN4cute3eso3ESOILb1ELb0EJNS_6LayoutINS_5tupleIJNS3_IJNS3_IJNS_1CILi4EEENS4_ILi2EEEEEENS4_ILi1EEEEEEEEENS3_IJNS3_IJNS3_IJS8_NS4_ILi32EEEEEENS4_ILi0EEEEEEEEEEEiEEC2ERKSG_RKi) ;  /* 0xfffbe73000007944 */ /* 0x002fea0003c3ffff */
[----:B------:R-:W2:Y:S01]  /*48d50*/  LDL R5, [R1+0x1580] ;  /* 0x0015800001057983 */ /* 0x000ea20000100800 */
        /* <DEDUP_REMOVED lines=9> */
[----:B------:R-:W-:-:S03]  /*48df0*/  MOV R46, 0x48e10 ;  /* 0x00048e10002e7802 */ /* 0x000fc60000000f00 */
[----:B-1---5:R-:W-:Y:S05]  /*48e00*/  CALL.REL.NOINC `($_ZN7cutlass13device_kernelIN5flash19enable_sm80_to_sm89INS1_16FlashAttnBwdSm80INS1_25CollectiveMainloopBwdSm80ILi2ELi2EN4cute5tupleIJNS5_1CILi128EEES8_NS7_ILi64EEEEEENS_6half_tEfNS_4arch4Sm80ELb0ELb0ELb1ELb1ELb1ELb0ELb0ELb0ELi2ELi4ELi4ELi4ELb0EEENS1_24CollectiveEpilogueBwdGQAISA_fSD_Li256ELb1ELb1EEENS1_19SingleTileSchedulerILb1ELb0ELb0ELi128EEEEEEEEEvNT_6ParamsE$_ZN4cute8smem_ptrIPN7cutlass9uint128_tEECI1NS_12iter_adaptorIS3_S4_EEES3_) ;  /* 0xfffbff8000007944 */ /* 0x022fea0003c3ffff */
[----:B-1----:R1:W5:Y:S01]  /*48e10*/  LDL.64 R2, [R1+0x1580] ;  /* 0x0015800001027983 */ /* 0x0023620000100a00 */
[----:B------:R-:W-:-:S03]  /*48e20*/  MOV R46, 0x48e40 ;  /* 0x00048e40002e7802 */ /* 0x000fc60000000f00 */
[----:B-1---5:R-:W-:Y:S05]  /*48e30*/  CALL.REL.NOINC `($_ZN7cutlass13device_kernelIN5flash19enable_sm80_to_sm89INS1_16FlashAttnBwdSm80INS1_25CollectiveMainloopBwdSm80ILi2ELi2EN4cute5tupleIJNS5_1CILi128EEES8_NS7_ILi64EEEEEENS_6half_tEfNS_4arch4Sm80ELb0ELb0ELb1ELb1ELb1ELb0ELb0ELb0ELi2ELi4ELi4ELi4ELb0EEENS1_24CollectiveEpilogueBwdGQAISA_fSD_Li256ELb1ELb1EEENS1_19SingleTileSchedulerILb1ELb0ELb0ELi128EEEEEEEEEvNT_6ParamsE$_ZN4cute3eso3ESOILb1ELb0EJNS_6LayoutINS_5tupleIJNS3_IJNS_1CILi1EEES5_EEEEEENS3_IJNS3_IJS5_NS4_ILi0EEEEEEEEEEENS_10ViewEngineINS_8smem_ptrIPN7cutlass9uint128_tEEEEEEEC2ERKSB_RKSI_) ;  /* 0xfffbeb6000007944 */ /* 0x022fea0003c3ffff */
[----:B------:R2:W5:Y:S01]  /*48e40*/  LDL R6, [R1+0x1580] ;  /* 0x0015800001067983 */ /* 0x0005620000100800 */
[----:B-1----:R-:W-:Y:S01]  /*48e50*/  IMAD.MOV.U32 R2, RZ, RZ, R4 ;  /* 0x000000ffff027224 */ /* 0x002fe200078e0004 */
[----:B------:R-:W-:Y:S02]  /*48e60*/  MOV R13, R5 ;  /* 0x00000005000d7202 */ /* 0x000fe40000000f00 */
[----:B------:R-:W-:Y:S02]  /*48e70*/  MOV R12, 0x48e90 ;  /* 0x00048e90000c7802 */ /* 0x000fe40000000f00 */
[----:B--2--5:R-:W-:Y:S05]  /*48e80*/  CALL.REL.NOINC `($_ZN7cutlass13device_kernelIN5flash19enable_sm80_to_sm89INS1_16FlashAttnBwdSm80INS1_25CollectiveMainloopBwdSm80ILi2ELi2EN4cute5tupleIJNS5_1CILi128EEES8_NS7_ILi64EEEEEENS_6half_tEfNS_4arch4Sm80ELb0ELb0ELb1ELb1ELb1ELb0ELb0ELb0ELi2ELi4ELi4ELi4ELb0EEENS1_24CollectiveEpilogueBwdGQAISA_fSD_Li256ELb1ELb1EEENS1_19SingleTileSchedulerILb1ELb0ELb0ELi128EEEEEEEEEvNT_6ParamsE$_ZN4cute3eso3ESOILb1ELb0EJNS_6LayoutINS_5tupleIJNS3_IJNS3_IJNS_1CILi2EEES5_EEENS4_ILi1EEEEEEEEENS3_IJNS3_IJNS3_IJS7_NS4_ILi16EEEEEENS4_ILi0EEEEEEEEEEENS_10ViewEngineIPjEEEEC2ERKSF_RKSI_) ;  /* 0xfffbe54000007944 */ /* 0x024fea0003c3ffff */
        /* <DEDUP_REMOVED lines=9> */
[----:B-1----:R-:W-:Y:S05]  /*48f20*/  CALL.REL.NOINC `($_ZN7cutlass13device_kernelIN5flash19enable_sm80_to_sm89INS1_16FlashAttnBwdSm80INS1_25CollectiveMainloopBwdSm80ILi2ELi2EN4cute5tupleIJNS5_1CILi128EEES8_NS7_ILi64EEEEEENS_6half_tEfNS_4arch4Sm80ELb0ELb0ELb1ELb1ELb1ELb0ELb0ELb0ELi2ELi4ELi4ELi4ELb0EEENS1_24CollectiveEpilogueBwdGQAISA_fSD_Li256ELb1ELb1EEENS1_19SingleTileSchedulerILb1ELb0ELb0ELi128EEEEEEEEEvNT_6ParamsE$_ZN4cute3eso3ESOILb1ELb0EJNS_10UnderscoreEiEEC2ERKS2_RKi) ;  /* 0xfffbdd7000007944 */ /* 0x002fea0003c3ffff */
[----:B------:R-:W2:Y:S01]  /*48f30*/  LDL R37, [R1+0x1580] ;  /* 0x0015800001257983 */ /* 0x000ea20000100800 */
[----:B------:R-:W-:Y:S01]  /*48f40*/  MOV R38, 0x48f70 ;  /* 0x00048f7000267802 */ /* 0x000fe20000000f00 */
[----:B--2---:R-:W-:-:S02]  /*48f50*/  IMAD R37, R8, R37, RZ ;  /* 0x0000002508257224 */ /* 0x004fc400078e02ff */
        /* <DEDUP_REMOVED lines=60> */
.L_x_2215:
[----:B------:R-:W-:Y:S11]  /*49320*/  ISETP.NE.AND P0, PT, R50, 0x7, PT ;  /* 0x000000073200780c */ /* 0x000ff60003f05270 */
[----:B------:R-:W-:Y:S02]  /*49330*/  @!UPT UIADD3 URZ, URZ, URZ, URZ ;  /* 0x0000003f3f3ff290 */ /* 0x000fe4000fffe03f */
[----:B------:R-:W-:-:S05]  /*49340*/  @!P0 BRA `(.L_x_2214) ;  /* 0x00000f8000008947 */ /* 0x000fca0003800000 */
[----:B------:R-:W-:Y:S02]  /*49350*/  IADD3 R40, R50, 0x1, RZ ;  /* 0x0000000132287810 */ /* 0x000fe40007ffe0ff */
[----:B------:R-:W-:Y:S03]  /*49360*/  MOV R46, 0x49390 ;  /* 0x00049390002e7802 */ /* 0x000fe60000000f00 */
[----:B------:R-:W-:Y:S02]  /*49370*/  IMAD.MOV.U32 R3, RZ, RZ, R40 ;  /* 0x000000ffff037224 */ /* 0x000fe400078e0028 */
[----:B------:R-:W-:Y:S05]  /*49380*/  CALL.REL.NOINC `($_ZN7cutlass13device_kernelIN5flash19enable_sm80_to_sm89INS1_16FlashAttnBwdSm80INS1_25CollectiveMainloopBwdSm80ILi2ELi2EN4cute5tupleIJNS5_1CILi128EEES8_NS7_ILi64EEEEEENS_6half_tEfNS_4arch4Sm80ELb0ELb0ELb1ELb1ELb1ELb0ELb0ELb0ELi2ELi4ELi4ELi4ELb0EEENS1_24CollectiveEpilogueBwdGQAISA_fSD_Li256ELb1ELb1EEENS1_19SingleTileSchedulerILb1ELb0ELb0ELi128EEEEEEEEEvNT_6ParamsE$_ZN4cute3eso3ESOILb1ELb0EJNS_10UnderscoreES2_iEEC2ERKS2_S5_RKi) ;  /* 0xfffbd8d000007944 */ /* 0x000fea0003c3ffff */
        /* <DEDUP_REMOVED lines=16> */
[----:B------:R-:W-:Y:S05]  /*49490*/  CALL.REL.NOINC `($_ZN7cutlass13device_kernelIN5flash19enable_sm80_to_sm89INS1_16FlashAttnBwdSm80INS1_25CollectiveMainloopBwdSm80ILi2ELi2EN4cute5tupleIJNS5_1CILi128EEES8_NS7_ILi64EEEEEENS_6half_tEfNS_4arch4Sm80ELb0ELb0ELb1ELb1ELb1ELb0ELb0ELb0ELi2ELi4ELi4ELi4ELb0EEENS1_24CollectiveEpilogueBwdGQAISA_fSD_Li256ELb1ELb1EEENS1_19SingleTileSchedulerILb1ELb0ELb0ELi128EEEEEEEEEvNT_6ParamsE$_ZN4cute3eso3ESOILb1ELb0EJNS_6LayoutINS_5tupleIJNS3_IJNS_1CILi8EEENS4_ILi1EEEEEENS4_ILi2EEEEEENS3_IJNS3_IJS6_NS4_ILi0EEEEEENS4_ILi4096EEEEEEEEiEEC2ERKSE_RKi) ;  /* 0xfffbed6000007944 */ /* 0x000fea0003c3ffff */
[----:B-1----:R-:W2:Y:S01]  /*494a0*/  LDL R3, [R1+0x1580] ;  /* 0x0015800001037983 */ /* 0x002ea20000100800 */
[----:B------:R-:W-:Y:S01]  /*494b0*/  MOV R46, 0x49510 ;  /* 0x00049510002e7802 */ /* 0x000fe20000000f00 */
[----:B------:R-:W-:Y:S02]  /*494c0*/  IMAD.MOV.U32 R38, RZ, RZ, R82 ;  /* 0x000000ffff267224 */ /* 0x000fe400078e0052 */
[----:B------:R-:W2:Y:S02]  /*494d0*/  LD.E.64 R36, [R94.64+0x8] ;  /* 0x000008085e247980 */ /* 0x000ea4000c101b00 */
[C---:B--2---:R-:W-:Y:S04]  /*494e0*/  LEA R2, P0, R3.reuse, R36, 0x1 ;  /* 0x0000002403027211 */ /* 0x044fe800078008ff */
[----:B------:R-:W-:Y:S04]  /*494f0*/  LEA.HI.X.SX32 R3, R3, R37, 0x1, P0 ;  /* 0x0000002503037211 */ /* 0x000fe800000f0eff */
[----:B------:R-:W-:Y:S05]  /*49500*/  CALL.REL.NOINC `($_ZN7cutlass13device_kernelIN5flash19enable_sm80_to_sm89INS1_16FlashAttnBwdSm80INS1_25CollectiveMainloopBwdSm80ILi2ELi2EN4cute5tupleIJNS5_1CILi128EEES8_NS7_ILi64EEEEEENS_6half_tEfNS_4arch4Sm80ELb0ELb0ELb1ELb1ELb1ELb0ELb0ELb0ELi2ELi4ELi4ELi4ELb0EEENS1_24CollectiveEpilogueBwdGQAISA_fSD_Li256ELb1ELb1EEENS1_19SingleTileSchedulerILb1ELb0ELb0ELi128EEEEEEEEEvNT_6ParamsE$_ZN4cute8smem_ptrIPN7cutlass6half_tEECI1NS_12iter_adaptorIS3_S4_EEES3_) ;  /* 0xfffbf84000007944 */ /* 0x000fea0003c3ffff */
[----:B-1----:R1:W5:Y:S01]  /*49510*/  LDL.64 R2, [R1+0x1580] ;  /* 0x0015800001027983 */ /* 0x0023620000100a00 */
[----:B------:R-:W-:Y:S03]  /*49520*/  MOV R38, 0x49540 ;  /* 0x0004954000267802 */ /* 0x000fe60000000f00 */
[----:B-1---5:R-:W-:Y:S05]  /*49530*/  CALL.REL.NOINC `($_ZN7cutlass13device_kernelIN5flash19enable_sm80_to_sm89INS1_16FlashAttnBwdSm80INS1_25CollectiveMainloopBwdSm80ILi2ELi2EN4cute5tupleIJNS5_1CILi128EEES8_NS7_ILi64EEEEEENS_6half_tEfNS_4arch4Sm80ELb0ELb0ELb1ELb1ELb1ELb0ELb0ELb0ELi2ELi4ELi4ELi4ELb0EEENS1_24CollectiveEpilogueBwdGQAISA_fSD_Li256ELb1ELb1EEENS1_19SingleTileSchedulerILb1ELb0ELb0ELi128EEEEEEEEEvNT_6ParamsE$_ZN4cute3eso3ESOILb1ELb0EJNS_6LayoutINS_5tupleIJNS3_IJNS_1CILi8EEENS4_ILi1EEEEEENS4_ILi2EEEEEENS3_IJNS3_IJS6_NS4_ILi0EEEEEENS4_ILi4096EEEEEEEENS_10ViewEngineINS_8smem_ptrIPN7cutlass6half_tEEEEEEEC2ERKSE_RKSL_) ;  /* 0xfffbec8000007944 */ /* 0x022fea0003c3ffff */
[----:B-1----:R-:W-:Y:S01]  /*49540*/  MOV R3, R40 ;  /* 0x0000002800037202 */ /* 0x002fe20000000f00 */
[----:B------:R1:W5:Y:S01]  /*49550*/  LDL.64 R36, [R1+0x1580] ;  /* 0x0015800001247983 */ /* 0x0003620000100a00 */
[----:B------:R-:W-:Y:S03]  /*49560*/  MOV R46, 0x49580 ;  /* 0x00049580002e7802 */ /* 0x000fe60000000f00 */
[----:B-1---5:R-:W-:Y:S05]  /*49570*/  CALL.REL.NOINC `($_ZN7cutlass13device_kernelIN5flash19enable_sm80_to_sm89INS1_16FlashAttnBwdSm80INS1_25CollectiveMainloopBwdSm80ILi2ELi2EN4cute5tupleIJNS5_1CILi128EEES8_NS7_ILi64EEEEEENS_6half_tEfNS_4arch4Sm80ELb0ELb0ELb1ELb1ELb1ELb0ELb0ELb0ELi2ELi4ELi4ELi4ELb0EEENS1_24CollectiveEpilogueBwdGQAISA_fSD_Li256ELb1ELb1EEENS1_19SingleTileSchedulerILb1ELb0ELb0ELi128EEEEEEEEEvNT_6ParamsE$_ZN4cute3eso3ESOILb1ELb0EJNS_10UnderscoreES2_iEEC2ERKS2_S5_RKi) ;  /* 0xfffbd6e000007944 */ /* 0x022fea0003c3ffff */
        /* <DEDUP_REMOVED lines=9> */
[----:B------:R-:W-:Y:S05]  /*49610*/  CALL.REL.NOINC `($_ZN7cutlass13device_kernelIN5flash19enable_sm80_to_sm89INS1_16FlashAttnBwdSm80INS1_25CollectiveMainloopBwdSm80ILi2ELi2EN4cute5tupleIJNS5_1CILi128EEES8_NS7_ILi64EEEEEENS_6half_tEfNS_4arch4Sm80ELb0ELb0ELb1ELb1ELb1ELb0ELb0ELb0ELi2ELi4ELi4ELi4ELb0EEENS1_24CollectiveEpilogueBwdGQAISA_fSD_Li256ELb1ELb1EEENS1_19SingleTileSchedulerILb1ELb0ELb0ELi128EEEEEEEEEvNT_6ParamsE$_ZN4cute3eso3ESOILb1ELb0EJNS_6LayoutINS_5tupleIJNS3_IJNS_1CILi8EEENS4_ILi1EEEEEENS4_ILi2EEEEEENS3_IJNS3_IJS6_NS4_ILi0EEEEEES5_EEEEEiEEC2ERKSD_RKi) ;  /* 0xfffbed7000007944 */ /* 0x000fea0003c3ffff */
[----:B------:R-:W-:Y:S01]  /*49620*/  MOV R48, 0x49670 ;  /* 0x0004967000307802 */ /* 0x000fe20000000f00 */
[----:B------:R-:W2:Y:S02]  /*49630*/  LDL R39, [R1+0x1580] ;  /* 0x0015800001277983 */ /* 0x000ea40000100800 */
[C---:B--2---:R-:W-:Y:S04]  /*49640*/  LEA R38, P0, R39.reuse, R90, 0x1 ;  /* 0x0000005a27267211 */ /* 0x044fe800078008ff */
[----:B------:R-:W-:Y:S04]  /*49650*/  LEA.HI.X.SX32 R39, R39, R91, 0x1, P0 ;  /* 0x0000005b27277211 */ /* 0x000fe800000f0eff */
[----:B-1----:R-:W-:Y:S05]  /*49660*/  CALL.REL.NOINC `($_ZN7cutlass13device_kernelIN5flash19enable_sm80_to_sm89INS1_16FlashAttnBwdSm80INS1_25CollectiveMainloopBwdSm80ILi2ELi2EN4cute5tupleIJNS5_1CILi128EEES8_NS7_ILi64EEEEEENS_6half_tEfNS_4arch4Sm80ELb0ELb0ELb1ELb1ELb1ELb0ELb0ELb0ELi2ELi4ELi4ELi4ELb0EEENS1_24CollectiveEpilogueBwdGQAISA_fSD_Li256ELb1ELb1EEENS1_19SingleTileSchedulerILb1ELb0ELb0ELi128EEEEEEEEEvNT_6ParamsE$_ZN4cute3eso3ESOILb1ELb0EJNS_6LayoutINS_5tupleIJNS3_IJNS_1CILi8EEENS4_ILi1EEEEEENS4_ILi2EEEEEENS3_IJNS3_IJS6_NS4_ILi0EEEEEES5_EEEEENS_10ViewEngineIPN7cutlass6half_tEEEEEC2ERKSD_RKSI_) ;  /* 0xfffbece000007944 */ /* 0x002fea0003c3ffff */
[----:B------:R2:W5:Y:S01]  /*49670*/  LDL.64 R2, [R1+0x1580] ;  /* 0x0015800001027983 */ /* 0x0005620000100a00 */
[----:B-1----:R-:W-:Y:S03]  /*49680*/  MOV R46, 0x496a0 ;  /* 0x000496a0002e7802 */ /* 0x002fe60000000f00 */
[----:B--2--5:R-:W-:Y:S05]  /*49690*/  CALL.REL.NOINC `($_ZN7cutlass13device_kernelIN5flash19enable_sm80_to_sm89INS1_16FlashAttnBwdSm80INS1_25CollectiveMainloopBwdSm80ILi2ELi2EN4cute5tupleIJNS5_1CILi128EEES8_NS7_ILi64EEEEEENS_6half_tEfNS_4arch4Sm80ELb0ELb0ELb1ELb1ELb1ELb0ELb0ELb0ELi2ELi4ELi4ELi4ELb0EEENS1_24CollectiveEpilogueBwdGQAISA_fSD_Li256ELb1ELb1EEENS1_19SingleTileSchedulerILb1ELb0ELb0ELi128EEEEEEEEEvNT_6ParamsE$_ZN4cute3eso3ESOILb1ELb0EJNS_6LayoutINS_5tupleIJNS3_IJNS_1CILi8EEENS4_ILi1EEEEEENS3_IJNS4_ILi2EEEEEEEEENS3_IJNS3_IJS6_NS4_ILi0EEEEEENS3_IJNS4_ILi4096EEEEEEEEEEENS_10ViewEngineINS_8smem_ptrIPN7cutlass6half_tEEEEEEEC2ERKSG_RKSN_) ;  /* 0xfffbe92000007944 */ /* 0x024fea0003c3ffff */
[----:B-1----:R1:W5:Y:S01]  /*496a0*/  LDL.64 R36, [R1+0x1580] ;  /* 0x0015800001247983 */ /* 0x0023620000100a00 */
[----:B------:R-:W-:Y:S03]  /*496b0*/  MOV R46, 0x496d0 ;  /* 0x000496d0002e7802 */ /* 0x000fe60000000f00 */
[----:B-1---5:R-:W-:Y:S05]  /*496c0*/  CALL.REL.NOINC `($_ZN7cutlass13device_kernelIN5flash19enable_sm80_to_sm89INS1_16FlashAttnBwdSm80INS1_25CollectiveMainloopBwdSm80ILi2ELi2EN4cute5tupleIJNS5_1CILi128EEES8_NS7_ILi64EEEEEENS_6half_tEfNS_4arch4Sm80ELb0ELb0ELb1ELb1ELb1ELb0ELb0ELb0ELi2ELi4ELi4ELi4ELb0EEENS1_24CollectiveEpilogueBwdGQAISA_fSD_Li256ELb1ELb1EEENS1_19SingleTileSchedulerILb1ELb0ELb0ELi128EEEEEEEEEvNT_6ParamsE$_ZN4cute3eso3ESOILb1ELb0EJNS_6LayoutINS_5tupleIJNS3_IJNS_1CILi8EEENS4_ILi1EEEEEENS3_IJNS4_ILi2EEEEEEEEENS3_IJNS3_IJS6_NS4_ILi0EEEEEENS3_IJS5_EEEEEEEENS_10ViewEngineIPN7cutlass6half_tEEEEEC2ERKSF_RKSK_) ;  /* 0xfffbe9f000007944 */ /* 0x022fea0003c3ffff */
[----:B-1----:R1:W5:Y:S01]  /*496d0*/  LDL.64 R2, [R1+0x1580] ;  /* 0x0015800001027983 */ /* 0x0023620000100a00 */
[----:B------:R-:W-:Y:S03]  /*496e0*/  MOV R46, 0x49700 ;  /* 0x00049700002e7802 */ /* 0x000fe60000000f00 */
[----:B-1---5:R-:W-:Y:S05]  /*496f0*/  CALL.REL.NOINC `($_ZN7cutlass13device_kernelIN5flash19enable_sm80_to_sm89INS1_16FlashAttnBwdSm80INS1_25CollectiveMainloopBwdSm80ILi2ELi2EN4cute5tupleIJNS5_1CILi128EEES8_NS7_ILi64EEEEEENS_6half_tEfNS_4arch4Sm80ELb0ELb0ELb1ELb1ELb1ELb0ELb0ELb0ELi2ELi4ELi4ELi4ELb0EEENS1_24CollectiveEpilogueBwdGQAISA_fSD_Li256ELb1ELb1EEENS1_19SingleTileSchedulerILb1ELb0ELb0ELi128EEEEEEEEEvNT_6ParamsE$_ZN4cute3eso3ESOILb1ELb0EJNS_6LayoutINS_5tupleIJNS3_IJNS3_IJNS_1CILi8EEENS4_ILi1EEEEEES6_EEENS3_IJNS3_IJS6_S6_EEENS4_ILi2EEEEEEEEENS3_IJNS3_IJNS3_IJS6_NS4_ILi0EEEEEESD_EEENS3_IJNS3_IJSD_SD_EEES5_EEEEEEEENS_10ViewEngineIPN7cutlass6half_tEEEEEC2ERKSJ_RKSO_) ;  /* 0xfffbdff000007944 */ /* 0x022fea0003c3ffff */
[----:B-1----:R1:W5:Y:S01]  /*49700*/  LDL.64 R38, [R1+0x1580] ;  /* 0x0015800001267983 */ /* 0x0023620000100a00 */
[----:B------:R-:W-:Y:S03]  /*49710*/  MOV R46, 0x49730 ;  /* 0x00049730002e7802 */ /* 0x000fe60000000f00 */
[----:B-1---5:R-:W-:Y:S05]  /*49720*/  CALL.REL.NOINC `($_ZN7cutlass13device_kernelIN5flash19enable_sm80_to_sm89INS1_16FlashAttnBwdSm80INS1_25CollectiveMainloopBwdSm80ILi2ELi2EN4cute5tupleIJNS5_1CILi128EEES8_NS7_ILi64EEEEEENS_6half_tEfNS_4arch4Sm80ELb0ELb0ELb1ELb1ELb1ELb0ELb0ELb0ELi2ELi4ELi4ELi4ELb0EEENS1_24CollectiveEpilogueBwdGQAISA_fSD_Li256ELb1ELb1EEENS1_19SingleTileSchedulerILb1ELb0ELb0ELi128EEEEEEEEEvNT_6ParamsE$_ZN4cute3eso3ESOILb1ELb0EJNS_6LayoutINS_5tupleIJNS3_IJNS3_IJNS_1CILi8EEENS4_ILi1EEEEEES6_EEENS3_IJNS3_IJS6_S6_EEENS4_ILi2EEEEEEEEENS3_IJNS3_IJNS3_IJS6_NS4_ILi0EEEEEESD_EEENS3_IJNS3_IJSD_SD_EEENS4_ILi4096EEEEEEEEEEENS_10ViewEngineINS_8smem_ptrIPN7cutlass6half_tEEEEEEEC2ERKSK_RKSR_) ;  /* 0xfffbdee000007944 */ /* 0x022fea0003c3ffff */
[----:B-1----:R1:W5:Y:S01]  /*49730*/  LDL.64 R2, [R1+0x1580] ;  /* 0x0015800001027983 */ /* 0x0023620000100a00 */
[----:B------:R-:W-:Y:S03]  /*49740*/  MOV R48, 0x49760 ;  /* 0x0004976000307802 */ /* 0x000fe60000000f00 */
[----:B-1---5:R-:W-:Y:S05]  /*49750*/  CALL.REL.NOINC `($_ZN7cutlass13device_kernelIN5flash19enable_sm80_to_sm89INS1_16FlashAttnBwdSm80INS1_25CollectiveMainloopBwdSm80ILi2ELi2EN4cute5tupleIJNS5_1CILi128EEES8_NS7_ILi64EEEEEENS_6half_tEfNS_4arch4Sm80ELb0ELb0ELb1ELb1ELb1ELb0ELb0ELb0ELi2ELi4ELi4ELi4ELb0EEENS1_24CollectiveEpilogueBwdGQAISA_fSD_Li256ELb1ELb1EEENS1_19SingleTileSchedulerILb1ELb0ELb0ELi128EEEEEEEEEvNT_6ParamsE$_ZN4cute3eso3ESOILb1ELb0EJNS_6LayoutINS_5tupleIJNS3_IJNS_1CILi8EEENS4_ILi1EEEEEENS4_ILi2EEEEEENS3_IJNS3_IJS6_NS4_ILi0EEEEEES5_EEEEENS_10ViewEngineIPN7cutlass6half_tEEEEEC2ERKSD_RKSI_) ;  /* 0xfffbebf000007944 */ /* 0x022fea0003c3ffff */
[----:B-1----:R-:W-:Y:S01]  /*49760*/  MOV R38, R82 ;  /* 0x0000005200267202 */ /* 0x002fe20000000f00 */
[----:B------:R1:W5:Y:S01]  /*49770*/  LDL.64 R42, [R1+0x1580] ;  /* 0x00158000012a7983 */ /* 0x0003620000100a00 */
[----:B------:R-:W-:Y:S03]  /*49780*/  MOV R46, 0x497a0 ;  /* 0x000497a0002e7802 */ /* 0x000fe60000000f00 */
[----:B-1---5:R-:W-:Y:S05]  /*49790*/  CALL.REL.NOINC `($_ZN7cutlass13device_kernelIN5flash19enable_sm80_to_sm89INS1_16FlashAttnBwdSm80INS1_25CollectiveMainloopBwdSm80ILi2ELi2EN4cute5tupleIJNS5_1CILi128EEES8_NS7_ILi64EEEEEENS_6half_tEfNS_4arch4Sm80ELb0ELb0ELb1ELb1ELb1ELb0ELb0ELb0ELi2ELi4ELi4ELi4ELb0EEENS1_24CollectiveEpilogueBwdGQAISA_fSD_Li256ELb1ELb1EEENS1_19SingleTileSchedulerILb1ELb0ELb0ELi128EEEEEEEEEvNT_6ParamsE$_ZN4cute8smem_ptrIPN7cutlass6half_tEECI1NS_12iter_adaptorIS3_S4_EEES3_) ;  /* 0xfffbf5b000007944 */ /* 0x022fea0003c3ffff */
[----:B-1----:R1:W5:Y:S01]  /*497a0*/  LDL.64 R2, [R1+0x1580] ;  /* 0x0015800001027983 */ /* 0x0023620000100a00 */
[----:B------:R-:W-:Y:S03]  /*497b0*/  MOV R38, 0x497d0 ;  /* 0x000497d000267802 */ /* 0x000fe60000000f00 */
[----:B-1---5:R-:W-:Y:S05]  /*497c0*/  CALL.REL.NOINC `($_ZN7cutlass13device_kernelIN5flash19enable_sm80_to_sm89INS1_16FlashAttnBwdSm80INS1_25CollectiveMainloopBwdSm80ILi2ELi2EN4cute5tupleIJNS5_1CILi128EEES8_NS7_ILi64EEEEEENS_6half_tEfNS_4arch4Sm80ELb0ELb0ELb1ELb1ELb1ELb0ELb0ELb0ELi2ELi4ELi4ELi4ELb0EEENS1_24CollectiveEpilogueBwdGQAISA_fSD_Li256ELb1ELb1EEENS1_19SingleTileSchedulerILb1ELb0ELb0ELi128EEEEEEEEEvNT_6ParamsE$_ZN4cute3eso3ESOILb1ELb0EJNS_6LayoutINS_5tupleIJNS3_IJNS_1CILi8EEENS4_ILi1EEEEEENS4_ILi2EEEEEENS3_IJNS3_IJS6_NS4_ILi0EEEEEENS4_ILi4096EEEEEEEENS_10ViewEngineINS_8smem_ptrIPN7cutlass6half_tEEEEEEEC2ERKSE_RKSL_) ;  /* 0xfffbe9f000007944 */ /* 0x022fea0003c3ffff */
[----:B------:R-:W-:Y:S01]  /*497d0*/  MOV R47, RZ ;  /* 0x000000ff002f7202 */ /* 0x000fe20000000f00 */
[----:B------:R2:W5:Y:S01]  /*497e0*/  LDL.64 R44, [R1+0x1580] ;  /* 0x00158000012c7983 */ /* 0x0005620000100a00 */
[----:B------:R-:W-:Y:S03]  /*497f0*/  MOV R46, 0x49810 ;  /* 0x00049810002e7802 */ /* 0x000fe60000000f00 */
[----:B-12--5:R-:W-:Y:S05]  /*49800*/  CALL.REL.NOINC `($_ZN7cutlass13device_kernelIN5flash19enable_sm80_to_sm89INS1_16FlashAttnBwdSm80INS1_25CollectiveMainloopBwdSm80ILi2ELi2EN4cute5tupleIJNS5_1CILi128EEES8_NS7_ILi64EEEEEENS_6half_tEfNS_4arch4Sm80ELb0ELb0ELb1ELb1ELb1ELb0ELb0ELb0ELi2ELi4ELi4ELi4ELb0EEENS1_24CollectiveEpilogueBwdGQAISA_fSD_Li256ELb1ELb1EEENS1_19SingleTileSchedulerILb1ELb0ELb0ELi128EEEEEEEEEvNT_6ParamsE$_ZN4cute3eso3ESOILb1ELb0EJNS_10UnderscoreEiEEC2ERKS2_RKi) ;  /* 0xfffbd49000007944 */ /* 0x026fea0003c3ffff */
[----:B------:R-:W-:Y:S01]  /*49810*/  MOV R38, 0x49850 ;  /* 0x0004985000267802 */ /* 0x000fe20000000f00 */
[----:B------:R-:W2:Y:S02]  /*49820*/  LDL R37, [R1+0x1580] ;  /* 0x0015800001257983 */ /* 0x000ea40000100800 */
[----:B--2---:R-:W-:Y:S02]  /*49830*/  SHF.L.U32 R37, R37, 0xc, RZ ;  /* 0x0000000c25257819 */ /* 0x004fe400000006ff */
[----:B-1----:R-:W-:Y:S05]  /*49840*/  CALL.REL.NOINC `($_ZN7cutlass13device_kernelIN5flash19enable_sm80_to_sm89INS1_16FlashAttnBwdSm80INS1_25CollectiveMainloopBwdSm80ILi2ELi2EN4cute5tupleIJNS5_1CILi128EEES8_NS7_ILi64EEEEEENS_6half_tEfNS_4arch4Sm80ELb0ELb0ELb1ELb1ELb1ELb0ELb0ELb0ELi2ELi4ELi4ELi4ELb0EEENS1_24CollectiveEpilogueBwdGQAISA_fSD_Li256ELb1ELb1EEENS1_19SingleTileSchedulerILb1ELb0ELb0ELi128EEEEEEEEEvNT_6ParamsE$_ZN4cute3eso3ESOILb1ELb0EJNS_6LayoutINS_5tupleIJNS3_IJNS_1CILi8EEENS4_ILi1EEEEEEEEENS3_IJNS3_IJS6_NS4_ILi0EEEEEEEEEEEiEEC2ERKSC_RKi) ;  /* 0xfffbe73000007944 */ /* 0x002fea0003c3ffff */
[----:B------:R-:W-:Y:S01]  /*49850*/  MOV R46, 0x498b0 ;  /* 0x000498b0002e7802 */ /* 0x000fe20000000f00 */
[----:B------:R-:W2:Y:S01]  /*49860*/  LDL R3, [R1+0x1580] ;  /* 0x0015800001037983 */ /* 0x000ea20000100800 */
[----:B------:R-:W-:Y:S01]  /*49870*/  IMAD.MOV.U32 R38, RZ, RZ, R82 ;  /* 0x000000ffff267224 */ /* 0x000fe200078e0052 */
[C---:B--2---:R-:W-:Y:S04]  /*49880*/  LEA R2, P0, R3.reuse, R44, 0x1 ;  /* 0x0000002c03027211 */ /* 0x044fe800078008ff */
[----:B------:R-:W-:Y:S04]  /*49890*/  LEA.HI.X.SX32 R3, R3, R45, 0x1, P0 ;  /* 0x0000002d03037211 */ /* 0x000fe800000f0eff */
[----:B-1----:R-:W-:Y:S05]  /*498a0*/  CALL.REL.NOINC `($_ZN7cutlass13device_kernelIN5flash19enable_sm80_to_sm89INS1_16FlashAttnBwdSm80INS1_25CollectiveMainloopBwdSm80ILi2ELi2EN4cute5tupleIJNS5_1CILi128EEES8_NS7_ILi64EEEEEENS_6half_tEfNS_4arch4Sm80ELb0ELb0ELb1ELb1ELb1ELb0ELb0ELb0ELi2ELi4ELi4ELi4ELb0EEENS1_24CollectiveEpilogueBwdGQAISA_fSD_Li256ELb1ELb1EEENS1_19SingleTileSchedulerILb1ELb0ELb0ELi128EEEEEEEEEvNT_6ParamsE$_ZN4cute8smem_ptrIPN7cutlass6half_tEECI1NS_12iter_adaptorIS3_S4_EEES3_) ;  /* 0xfffbf4a000007944 */ /* 0x002fea0003c3ffff */
[----:B-1----:R1:W5:Y:S01]  /*498b0*/  LDL.64 R2, [R1+0x1580] ;  /* 0x0015800001027983 */ /* 0x0023620000100a00 */
[----:B------:R-:W-:Y:S03]  /*498c0*/  MOV R38, 0x498e0 ;  /* 0x000498e000267802 */ /* 0x000fe60000000f00 */
[----:B-1---5:R-:W-:Y:S05]  /*498d0*/  CALL.REL.NOINC `($_ZN7cutlass13device_kernelIN5flash19enable_sm80_to_sm89INS1_16FlashAttnBwdSm80INS1_25CollectiveMainloopBwdSm80ILi2ELi2EN4cute5tupleIJNS5_1CILi128EEES8_NS7_ILi64EEEEEENS_6half_tEfNS_4arch4Sm80ELb0ELb0ELb1ELb1ELb1ELb0ELb0ELb0ELi2ELi4ELi4ELi4ELb0EEENS1_24CollectiveEpilogueBwdGQAISA_fSD_Li256ELb1ELb1EEENS1_19SingleTileSchedulerILb1ELb0ELb0ELi128EEEEEEEEEvNT_6ParamsE$_ZN4cute3eso3ESOILb1ELb0EJNS_6LayoutINS_5tupleIJNS3_IJNS_1CILi8EEENS4_ILi1EEEEEEEEENS3_IJNS3_IJS6_NS4_ILi0EEEEEEEEEEENS_10ViewEngineINS_8smem_ptrIPN7cutlass6half_tEEEEEEEC2ERKSC_RKSJ_) ;  /* 0xfffbe61000007944 */ /* 0x022fea0003c3ffff */
[----:B------:R-:W-:Y:S01]  /*498e0*/  MOV R47, RZ ;  /* 0x000000ff002f7202 */ /* 0x000fe20000000f00 */
[----:B-1----:R1:W5:Y:S01]  /*498f0*/  LDL.64 R2, [R1+0x1580] ;  /* 0x0015800001027983 */ /* 0x0023620000100a00 */
[----:B------:R-:W-:Y:S03]  /*49900*/  MOV R46, 0x49920 ;  /* 0x00049920002e7802 */ /* 0x000fe60000000f00 */
[----:B-1---5:R-:W-:Y:S05]  /*49910*/  CALL.REL.NOINC `($_ZN7cutlass13device_kernelIN5flash19enable_sm80_to_sm89INS1_16FlashAttnBwdSm80INS1_25CollectiveMainloopBwdSm80ILi2ELi2EN4cute5tupleIJNS5_1CILi128EEES8_NS7_ILi64EEEEEENS_6half_tEfNS_4arch4Sm80ELb0ELb0ELb1ELb1ELb1ELb0ELb0ELb0ELi2ELi4ELi4ELi4ELb0EEENS1_24CollectiveEpilogueBwdGQAISA_fSD_Li256ELb1ELb1EEENS1_19SingleTileSchedulerILb1ELb0ELb0ELi128EEEEEEEEEvNT_6ParamsE$_ZN4cute3eso3ESOILb1ELb0EJNS_10UnderscoreEiEEC2ERKS2_RKi) ;  /* 0xfffbd38000007944 */ /* 0x022fea0003c3ffff */
[----:B------:R-:W-:Y:S01]  /*49920*/  MOV R38, 0x49960 ;  /* 0x0004996000267802 */ /* 0x000fe20000000f00 */
[----:B------:R-:W2:Y:S02]  /*49930*/  LDL R37, [R1+0x1580] ;  /* 0x0015800001257983 */ /* 0x000ea40000100800 */
[----:B--2---:R-:W-:Y:S02]  /*49940*/  SHF.L.U32 R37, R37, 0x3, RZ ;  /* 0x0000000325257819 */ /* 0x004fe400000006ff */
[----:B-1----:R-:W-:Y:S05]  /*49950*/  CALL.REL.NOINC `($_ZN7cutlass13device_kernelIN5flash19enable_sm80_to_sm89INS1_16FlashAttnBwdSm80INS1_25CollectiveMainloopBwdSm80ILi2ELi2EN4cute5tupleIJNS5_1CILi128EEES8_NS7_ILi64EEEEEENS_6half_tEfNS_4arch4Sm80ELb0ELb0ELb1ELb1ELb1ELb0ELb0ELb0ELi2ELi4ELi4ELi4ELb0EEENS1_24CollectiveEpilogueBwdGQAISA_fSD_Li256ELb1ELb1EEENS1_19SingleTileSchedulerILb1ELb0ELb0ELi128EEEEEEEEEvNT_6ParamsE$_ZN4cute3eso3ESOILb1ELb0EJNS_6LayoutINS_5tupleIJNS3_IJNS_1CILi8EEENS4_ILi1EEEEEEEEENS3_IJNS3_IJS6_NS4_ILi0EEEEEEEEEEEiEEC2ERKSC_RKi) ;  /* 0xfffbe62000007944 */ /* 0x002fea0003c3ffff */
[----:B------:R-:W-:Y:S01]  /*49960*/  MOV R38, 0x499b0 ;  /* 0x000499b000267802 */ /* 0x000fe20000000f00 */
[----:B-1----:R-:W2:Y:S02]  /*49970*/  LDL R37, [R1+0x1580] ;  /* 0x0015800001257983 */ /* 0x002ea40000100800 */
[C---:B--2---:R-:W-:Y:S04]  /*49980*/  LEA R46, P0, R37.reuse, R42, 0x1 ;  /* 0x0000002a252e7211 */ /* 0x044fe800078008ff */
[----:B------:R-:W-:Y:S04]  /*49990*/  LEA.HI.X.SX32 R37, R37, R43, 0x1, P0 ;  /* 0x0000002b25257211 */ /* 0x000fe800000f0eff */
[----:B------:R-:W-:Y:S05]  /*499a0*/  CALL.REL.NOINC `($_ZN7cutlass13device_kernelIN5flash19enable_sm80_to_sm89INS1_16FlashAttnBwdSm80INS1_25CollectiveMainloopBwdSm80ILi2ELi2EN4cute5tupleIJNS5_1CILi128EEES8_NS7_ILi64EEEEEENS_6half_tEfNS_4arch4Sm80ELb0ELb0ELb1ELb1ELb1ELb0ELb0ELb0ELi2ELi4ELi4ELi4ELb0EEENS1_24CollectiveEpilogueBwdGQAISA_fSD_Li256ELb1ELb1EEENS1_19SingleTileSchedulerILb1ELb0ELb0ELi128EEEEEEEEEvNT_6ParamsE$_ZN4cute3eso3ESOILb1ELb0EJNS_6LayoutINS_5tupleIJNS3_IJNS_1CILi8EEENS4_ILi1EEEEEEEEENS3_IJNS3_IJS6_NS4_ILi0EEEEEEEEEEENS_10ViewEngineIPN7cutlass6half_tEEEEEC2ERKSC_RKSH_) ;  /* 0xfffbe58000007944 */ /* 0x000fea0003c3ffff */
[----:B------:R-:W-:Y:S01]  /*499b0*/  MOV R38, R82 ;  /* 0x0000005200267202 */ /* 0x000fe20000000f00 */
[----:B-1----:R1:W5:Y:S01]  /*499c0*/  LDL.64 R36, [R1+0x1580] ;  /* 0x0015800001247983 */ /* 0x0023620000100a00 */
[----:B------:R-:W-:Y:S03]  /*499d0*/  MOV R46, 0x499f0 ;  /* 0x000499f0002e7802 */ /* 0x000fe60000000f00 */
[----:B-1---5:R-:W-:Y:S05]  /*499e0*/  CALL.REL.NOINC `($_ZN7cutlass13device_kernelIN5flash19enable_sm80_to_sm89INS1_16FlashAttnBwdSm80INS1_25CollectiveMainloopBwdSm80ILi2ELi2EN4cute5tupleIJNS5_1CILi128EEES8_NS7_ILi64EEEEEENS_6half_tEfNS_4arch4Sm80ELb0ELb0ELb1ELb1ELb1ELb0ELb0ELb0ELi2ELi4ELi4ELi4ELb0EEENS1_24CollectiveEpilogueBwdGQAISA_fSD_Li256ELb1ELb1EEENS1_19SingleTileSchedulerILb1ELb0ELb0ELi128EEEEEEEEEvNT_6ParamsE$_ZN4cute8smem_ptrIPN7cutlass6half_tEECI1NS_12iter_adaptorIS3_S4_EEES3_) ;  /* 0xfffbf36000007944 */ /* 0x022fea0003c3ffff */
[----:B-1----:R1:W5:Y:S01]  /*499f0*/  LDL.64 R2, [R1+0x1580] ;  /* 0x0015800001027983 */ /* 0x0023620000100a00 */
[----:B------:R-:W-:Y:S03]  /*49a00*/  MOV R46, 0x49a20 ;  /* 0x00049a20002e7802 */ /* 0x000fe60000000f00 */
[----:B-1---5:R-:W-:Y:S05]  /*49a10*/  CALL.REL.NOINC `($_ZN7cutlass13device_kernelIN5flash19enable_sm80_to_sm89INS1_16FlashAttnBwdSm80INS1_25CollectiveMainloopBwdSm80ILi2ELi2EN4cute5tupleIJNS5_1CILi128EEES8_NS7_ILi64EEEEEENS_6half_tEfNS_4arch4Sm80ELb0ELb0ELb1ELb1ELb1ELb0ELb0ELb0ELi2ELi4ELi4ELi4ELb0EEENS1_24CollectiveEpilogueBwdGQAISA_fSD_Li256ELb1ELb1EEENS1_19SingleTileSchedulerILb1ELb0ELb0ELi128EEEEEEEEEvNT_6ParamsE$_ZN4cute8smem_ptrIPN7cutlass9uint128_tEECI1NS_12iter_adaptorIS3_S4_EEES3_) ;  /* 0xfffbf37000007944 */ /* 0x022fea0003c3ffff */
[----:B-1----:R1:W5:Y:S01]  /*49a20*/  LDL.64 R2, [R1+0x1580] ;  /* 0x0015800001027983 */ /* 0x0023620000100a00 */
[----:B------:R-:W-:Y:S03]  /*49a30*/  MOV R46, 0x49a50 ;  /* 0x00049a50002e7802 */ /* 0x000fe60000000f00 */
[----:B-1---5:R-:W-:Y:S05]  /*49a40*/  CALL.REL.NOINC `($_ZN7cutlass13device_kernelIN5flash19enable_sm80_to_sm89INS1_16FlashAttnBwdSm80INS1_25CollectiveMainloopBwdSm80ILi2ELi2EN4cute5tupleIJNS5_1CILi128EEES8_NS7_ILi64EEEEEENS_6half_tEfNS_4arch4Sm80ELb0ELb0ELb1ELb1ELb1ELb0ELb0ELb0ELi2ELi4ELi4ELi4ELb0EEENS1_24CollectiveEpilogueBwdGQAISA_fSD_Li256ELb1ELb1EEENS1_19SingleTileSchedulerILb1ELb0ELb0ELi128EEEEEEEEEvNT_6ParamsE$_ZN4cute3eso3ESOILb1ELb0EJNS_6LayoutINS_5tupleIJNS3_IJNS_1CILi1EEES5_EEEEEENS3_IJNS3_IJS5_NS4_ILi0EEEEEEEEEEENS_10ViewEngineINS_8smem_ptrIPN7cutlass9uint128_tEEEEEEEC2ERKSB_RKSI_) ;  /* 0xfffbdf5000007944 */ /* 0x022fea0003c3ffff */
[----:B------:R2:W5:Y:S01]  /*49a50*/  LDL R41, [R1+0x1580] ;  /* 0x0015800001297983 */ /* 0x0005620000100800 */
[----:B-1----:R-:W-:Y:S03]  /*49a60*/  MOV R38, 0x49a80 ;  /* 0x00049a8000267802 */ /* 0x002fe60000000f00 */
[----:B--2--5:R-:W-:Y:S05]  /*49a70*/  CALL.REL.NOINC `($_ZN7cutlass13device_kernelIN5flash19enable_sm80_to_sm89INS1_16FlashAttnBwdSm80INS1_25CollectiveMainloopBwdSm80ILi2ELi2EN4cute5tupleIJNS5_1CILi128EEES8_NS7_ILi64EEEEEENS_6half_tEfNS_4arch4Sm80ELb0ELb0ELb1ELb1ELb1ELb0ELb0ELb0ELi2ELi4ELi4ELi4ELb0EEENS1_24CollectiveEpilogueBwdGQAISA_fSD_Li256ELb1ELb1EEENS1_19SingleTileSchedulerILb1ELb0ELb0ELi128EEEEEEEEEvNT_6ParamsE$_ZN4cute3eso3ESOILb1ELb0EJNS_6LayoutINS_5tupleIJNS3_IJNS_1CILi4EEENS4_ILi1EEEEEEEEENS3_IJNS3_IJS6_NS4_ILi0EEEEEEEEEEENS_10ViewEngineIPjEEEEC2ERKSC_RKSF_) ;  /* 0xfffbe43000007944 */ /* 0x024fea0003c3ffff */
        /* <DEDUP_REMOVED lines=9> */
[----:B-1----:R-:W-:Y:S05]  /*49b10*/  CALL.REL.NOINC `($_ZN7cutlass13device_kernelIN5flash19enable_sm80_to_sm89INS1_16FlashAttnBwdSm80INS1_25CollectiveMainloopBwdSm80ILi2ELi2EN4cute5tupleIJNS5_1CILi128EEES8_NS7_ILi64EEEEEENS_6half_tEfNS_4arch4Sm80ELb0ELb0ELb1ELb1ELb1ELb0ELb0ELb0ELi2ELi4ELi4ELi4ELb0EEENS1_24CollectiveEpilogueBwdGQAISA_fSD_Li256ELb1ELb1EEENS1_19SingleTileSchedulerILb1ELb0ELb0ELi128EEEEEEEEEvNT_6ParamsE$_ZN4cute3eso3ESOILb1ELb0EJNS_10UnderscoreEiEEC2ERKS2_RKi) ;  /* 0xfffbd18000007944 */ /* 0x002fea0003c3ffff */
        /* <DEDUP_REMOVED lines=13> */
[----:B------:R-:W-:Y:S01]  /*49bf0*/  MOV R47, 0x1 ;  /* 0x00000001002f7802 */ /* 0x000fe20000000f00 */
        /* <DEDUP_REMOVED lines=34> */
[----:B-1----:R-:W-:Y:S05]  /*49e20*/  CALL.REL.NOINC `($_ZN7cutlass13device_kernelIN5flash19enable_sm80_to_sm89INS1_16FlashAttnBwdSm80INS1_25CollectiveMainloopBwdSm80ILi2ELi2EN4cute5tupleIJNS5_1CILi128EEES8_NS7_ILi64EEEEEENS_6half_tEfNS_4arch4Sm80ELb0ELb0ELb1ELb1ELb1ELb0ELb0ELb0ELi2ELi4ELi4ELi4ELb0EEENS1_24CollectiveEpilogueBwdGQAISA_fSD_Li256ELb1ELb1EEENS1_19SingleTileSchedulerILb1ELb0ELb0ELi128EEEEEEEEEvNT_6ParamsE$_ZN4cute3eso3ESOILb1ELb0EJNS_10UnderscoreES2_iEEC2ERKS2_S5_RKi) ;  /* 0xfffbce3000007944 */ /* 0x002fea0003c3ffff */
[----:B------:R2:W5:Y:S01]  /*49e30*/  LDL R39, [R1+0x1580] ;  /* 0x0015800001277983 */ /* 0x0005620000100800 */
[----:B-1----:R-:W-:Y:S03]  /*49e40*/  MOV R2, 0x49e70 ;  /* 0x00049e7000027802 */ /* 0x002fe60000000f00 */
[----:B------:R2:W5:Y:S04]  /*49e50*/  LD.E R3, [R92.64] ;  /* 0x000000085c037980 */ /* 0x000568000c101900 */
[----:B--2--5:R-:W-:Y:S05]  /*49e60*/  CALL.REL.NOINC `($_ZN7cutlass13device_kernelIN5flash19enable_sm80_to_sm89INS1_16FlashAttnBwdSm80INS1_25CollectiveMainloopBwdSm80ILi2ELi2EN4cute5tupleIJNS5_1CILi128EEES8_NS7_ILi64EEEEEENS_6half_tEfNS_4arch4Sm80ELb0ELb0ELb1ELb1ELb1ELb0ELb0ELb0ELi2ELi4ELi4ELi4ELb0EEENS1_24CollectiveEpilogueBwdGQAISA_fSD_Li256ELb1ELb1EEENS1_19SingleTileSchedulerILb1ELb0ELb0ELi128EEEEEEEEEvNT_6ParamsE$_ZZN4cute5sliceINS_5tupleIJNS_10UnderscoreES2_iEEENS1_IJNS1_IJNS_1CILi1EEENS4_ILi0EEEEEEiNS4_ILi1024EEEEEEEEDaRKT_RKT0_ENKUlRKT_RKT0_E_clIS2_iEEDaSI_SL_) ;  /* 0xfffbf81000007944 */ /* 0x024fea0003c3ffff */
[----:B------:R-:W-:Y:S02]  /*49e70*/  MOV R2, 0x49e90 ;  /* 0x00049e9000027802 */ /* 0x000fe40000000f00 */
[----:B------:R-:W-:Y:S05]  /*49e80*/  CALL.REL.NOINC `($_ZN7cutlass13device_kernelIN5flash19enable_sm80_to_sm89INS1_16FlashAttnBwdSm80INS1_25CollectiveMainloopBwdSm80ILi2ELi2EN4cute5tupleIJNS5_1CILi128EEES8_NS7_ILi64EEEEEENS_6half_tEfNS_4arch4Sm80ELb0ELb0ELb1ELb1ELb1ELb0ELb0ELb0ELi2ELi4ELi4ELi4ELb0EEENS1_24CollectiveEpilogueBwdGQAISA_fSD_Li256ELb1ELb1EEENS1_19SingleTileSchedulerILb1ELb0ELb0ELi128EEEEEEEEEvNT_6ParamsE$_ZZN4cute12filter_tupleINS_5tupleIJNS_10UnderscoreES2_iEEENS1_IJNS1_IJNS_1CILi1EEENS4_ILi0EEEEEEiNS4_ILi1024EEEEEEZNS_5sliceIS3_S9_EEDaRKT_RKT0_EUlRKT_RKT0_E_EEDaSD_SG_OT1_ENKUlDpSJ_E_clIJNS1_IJS7_EEENS1_IJiEEENS1_IJEEEEEEDaSQ_) ;  /* 0xfffbf1d000007944 */ /* 0x000fea0003c3ffff */
[----:B------:R-:W-:Y:S02]  /*49e90*/  MOV R36, 0x49eb0 ;  /* 0x00049eb000247802 */ /* 0x000fe40000000f00 */
[----:B------:R-:W-:Y:S05]  /*49ea0*/  CALL.REL.NOINC `($_ZN7cutlass13device_kernelIN5flash19enable_sm80_to_sm89INS1_16FlashAttnBwdSm80INS1_25CollectiveMainloopBwdSm80ILi2ELi2EN4cute5tupleIJNS5_1CILi128EEES8_NS7_ILi64EEEEEENS_6half_tEfNS_4arch4Sm80ELb0ELb0ELb1ELb1ELb1ELb0ELb0ELb0ELi2ELi4ELi4ELi4ELb0EEENS1_24CollectiveEpilogueBwdGQAISA_fSD_Li256ELb1ELb1EEENS1_19SingleTileSchedulerILb1ELb0ELb0ELi128EEEEEEEEEvNT_6ParamsE$_ZN4cute5tupleIJNS0_IJNS0_IJNS_1CILi8EEENS1_ILi1EEEEEENS1_ILi2EEEEEENS0_IJNS0_IJS3_NS1_ILi0EEEEEEiEEEEEC2ERKS6_RKS9_) ;  /* 0xfffbeb7000007944 */ /* 0x000fea0003c3ffff */
[----:B------:R2:W5:Y:S01]  /*49eb0*/  LDL R38, [R1+0x1580] ;  /* 0x0015800001267983 */ /* 0x0005620000100800 */
[----:B-1----:R-:W-:Y:S02]  /*49ec0*/  SHF.L.U32 R2, R39, 0xa, RZ ;  /* 0x0000000a27027819 */ /* 0x002fe400000006ff */
[----:B------:R-:W-:Y:S03]  /*49ed0*/  MOV R36, 0x49f00 ;  /* 0x00049f0000247802 */ /* 0x000fe60000000f00 */
[----:B------:R2:W-:Y:S04]  /*49ee0*/  STL [R1+0x15b0], R2 ;  /* 0x0015b00201007387 */ /* 0x0005e80000100800 */
[----:B--2--5:R-:W-:Y:S05]  /*49ef0*/  CALL.REL.NOINC `($_ZN7cutlass13device_kernelIN5flash19enable_sm80_to_sm89INS1_16FlashAttnBwdSm80INS1_25CollectiveMainloopBwdSm80ILi2ELi2EN4cute5tupleIJNS5_1CILi128EEES8_NS7_ILi64EEEEEENS_6half_tEfNS_4arch4Sm80ELb0ELb0ELb1ELb1ELb1ELb0ELb0ELb0ELi2ELi4ELi4ELi4ELb0EEENS1_24CollectiveEpilogueBwdGQAISA_fSD_Li256ELb1ELb1EEENS1_19SingleTileSchedulerILb1ELb0ELb0ELi128EEEEEEEEEvNT_6ParamsE$_ZN4cute3eso3ESOILb0ELb0EJNS_6LayoutINS_5tupleIJNS3_IJNS_1CILi8EEENS4_ILi1EEEEEENS4_ILi2EEEEEENS3_IJNS3_IJS6_NS4_ILi0EEEEEEiEEEEEiEEC2ERKSD_RKi) ;  /* 0xfffbc56000007944 */ /* 0x024fea0003c3ffff */
[----:B-1----:R-:W2:Y:S01]  /*49f00*/  LD.E.64 R2, [R92.64+0x8] ;  /* 0x000008085c027980 */ /* 0x002ea2000c101b00 */
[----:B------:R-:W-:Y:S01]  /*49f10*/  MOV R46, 0x49f70 ;  /* 0x00049f70002e7802 */ /* 0x000fe20000000f00 */
[----:B------:R-:W-:Y:S02]  /*49f20*/  IMAD.MOV.U32 R38, RZ, RZ, R82 ;  /* 0x000000ffff267224 */ /* 0x000fe400078e0052 */
[----:B------:R-:W2:Y:S02]  /*49f30*/  LDL.64 R36, [R1+0x1580] ;  /* 0x0015800001247983 */ /* 0x000ea40000100a00 */
[C---:B--2---:R-:W-:Y:S04]  /*49f40*/  LEA R2, P0, R37.reuse, R2, 0x1 ;  /* 0x0000000225027211 */ /* 0x044fe800078008ff */
[----:B------:R-:W-:Y:S04]  /*49f50*/  LEA.HI.X.SX32 R3, R37, R3, 0x1, P0 ;  /* 0x0000000325037211 */ /* 0x000fe800000f0eff */
[----:B------:R-:W-:Y:S05]  /*49f60*/  CALL.REL.NOINC `($_ZN7cutlass13device_kernelIN5flash19enable_sm80_to_sm89INS1_16FlashAttnBwdSm80INS1_25CollectiveMainloopBwdSm80ILi2ELi2EN4cute5tupleIJNS5_1CILi128EEES8_NS7_ILi64EEEEEENS_6half_tEfNS_4arch4Sm80ELb0ELb0ELb1ELb1ELb1ELb0ELb0ELb0ELi2ELi4ELi4ELi4ELb0EEENS1_24CollectiveEpilogueBwdGQAISA_fSD_Li256ELb1ELb1EEENS1_19SingleTileSchedulerILb1ELb0ELb0ELi128EEEEEEEEEvNT_6ParamsE$_ZN4cute8smem_ptrIPN7cutlass6half_tEECI1NS_12iter_adaptorIS3_S4_EEES3_) ;  /* 0xfffbede000007944 */ /* 0x000fea0003c3ffff */
[----:B-1----:R-:W2:Y:S01]  /*49f70*/  LDL.64 R2, [R1+0x1580] ;  /* 0x0015800001027983 */ /* 0x002ea20000100a00 */
[----:B------:R-:W-:Y:S03]  /*49f80*/  MOV R38, 0x49fb0 ;  /* 0x00049fb000267802 */ /* 0x000fe60000000f00 */
[----:B--2---:R1:W-:Y:S04]  /*49f90*/  STL.64 [R1+0x15b0], R2 ;  /* 0x0015b00201007387 */ /* 0x0043e80000100a00 */
[----:B-1----:R-:W-:Y:S05]  /*49fa0*/  CALL.REL.NOINC `($_ZN7cutlass13device_kernelIN5flash19enable_sm80_to_sm89INS1_16FlashAttnBwdSm80INS1_25CollectiveMainloopBwdSm80ILi2ELi2EN4cute5tupleIJNS5_1CILi128EEES8_NS7_ILi64EEEEEENS_6half_tEfNS_4arch4Sm80ELb0ELb0ELb1ELb1ELb1ELb0ELb0ELb0ELi2ELi4ELi4ELi4ELb0EEENS1_24CollectiveEpilogueBwdGQAISA_fSD_Li256ELb1ELb1EEENS1_19SingleTileSchedulerILb1ELb0ELb0ELi128EEEEEEEEEvNT_6ParamsE$_ZN4cute3eso3ESOILb0ELb0EJNS_6LayoutINS_5tupleIJNS3_IJNS_1CILi8EEENS4_ILi1EEEEEENS4_ILi2EEEEEENS3_IJNS3_IJS6_NS4_ILi0EEEEEEiEEEEENS_10ViewEngineINS_8smem_ptrIPN7cutlass6half_tEEEEEEEC2ERKSD_RKSK_) ;  /* 0xfffbc44000007944 */ /* 0x002fea0003c3ffff */
[----:B------:R2:W5:Y:S01]  /*49fb0*/  LDL R37, [R1+0x1580] ;  /* 0x0015800001257983 */ /* 0x0005620000100800 */
[----:B-1----:R-:W-:Y:S02]  /*49fc0*/  MOV R3, R40 ;  /* 0x0000002800037202 */ /* 0x002fe40000000f00 */
[----:B------:R-:W-:Y:S01]  /*49fd0*/  MOV R46, 0x4a000 ;  /* 0x0004a000002e7802 */ /* 0x000fe20000000f00 */
[----:B------:R2:W5:Y:S04]  /*49fe0*/  LDL.64 R42, [R1+0x1588] ;  /* 0x00158800012a7983 */ /* 0x0005680000100a00 */
[----:B--2--5:R-:W-:Y:S05]  /*49ff0*/  CALL.REL.NOINC `($_ZN7cutlass13device_kernelIN5flash19enable_sm80_to_sm89INS1_16FlashAttnBwdSm80INS1_25CollectiveMainloopBwdSm80ILi2ELi2EN4cute5tupleIJNS5_1CILi128EEES8_NS7_ILi64EEEEEENS_6half_tEfNS_4arch4Sm80ELb0ELb0ELb1ELb1ELb1ELb0ELb0ELb0ELi2ELi4ELi4ELi4ELb0EEENS1_24CollectiveEpilogueBwdGQAISA_fSD_Li256ELb1ELb1EEENS1_19SingleTileSchedulerILb1ELb0ELb0ELi128EEEEEEEEEvNT_6ParamsE$_ZN4cute3eso3ESOILb1ELb0EJNS_10UnderscoreES2_iEEC2ERKS2_S5_RKi) ;  /* 0xfffbcc6000007944 */ /* 0x024fea0003c3ffff */
[----:B------:R-:W-:Y:S01]  /*4a000*/  MOV R36, 0x4a040 ;  /* 0x0004a04000247802 */ /* 0x000fe20000000f00 */
[----:B-1----:R-:W2:Y:S02]  /*4a010*/  LDL R3, [R1+0x1580] ;  /* 0x0015800001037983 */ /* 0x002ea40000100800 */
[----:B--2---:R-:W-:Y:S02]  /*4a020*/  SHF.L.U32 R3, R3, 0x2, RZ ;  /* 0x0000000203037819 */ /* 0x004fe400000006ff */
[----:B------:R-:W-:Y:S05]  /*4a030*/  CALL.REL.NOINC `($_ZN7cutlass13device_kernelIN5flash19enable_sm80_to_sm89INS1_16FlashAttnBwdSm80INS1_25CollectiveMainloopBwdSm80ILi2ELi2EN4cute5tupleIJNS5_1CILi128EEES8_NS7_ILi64EEEEEENS_6half_tEfNS_4arch4Sm80ELb0ELb0ELb1ELb1ELb1ELb0ELb0ELb0ELi2ELi4ELi4ELi4ELb0EEENS1_24CollectiveEpilogueBwdGQAISA_fSD_Li256ELb1ELb1EEENS1_19SingleTileSchedulerILb1ELb0ELb0ELi128EEEEEEEEEvNT_6ParamsE$_ZN4cute3eso3ESOILb1ELb0EJNS_6LayoutINS_5tupleIJNS3_IJNS3_IJNS_1CILi4EEENS4_ILi2EEEEEENS4_ILi1EEEEEES6_EEENS3_IJNS3_IJNS3_IJS8_NS4_ILi32EEEEEENS4_ILi0EEEEEENS4_ILi64EEEEEEEEiEEC2ERKSH_RKi) ;  /* 0xfffbd52000007944 */ /* 0x000fea0003c3ffff */
[----:B------:R-:W-:Y:S01]  /*4a040*/  MOV R36, 0x4a090 ;  /* 0x0004a09000247802 */ /* 0x000fe20000000f00 */
[----:B-1----:R-:W2:Y:S02]  /*4a050*/  LDL R3, [R1+0x1580] ;  /* 0x0015800001037983 */ /* 0x002ea40000100800 */
[C---:B--2---:R-:W-:Y:S04]  /*4a060*/  LEA R38, P0, R3.reuse, R88, 0x1 ;  /* 0x0000005803267211 */ /* 0x044fe800078008ff */
[----:B------:R-:W-:Y:S04]  /*4a070*/  LEA.HI.X.SX32 R3, R3, R89, 0x1, P0 ;  /* 0x0000005903037211 */ /* 0x000fe800000f0eff */
[----:B------:R-:W-:Y:S05]  /*4a080*/  CALL.REL.NOINC `($_ZN7cutlass13device_kernelIN5flash19enable_sm80_to_sm89INS1_16FlashAttnBwdSm80INS1_25CollectiveMainloopBwdSm80ILi2ELi2EN4cute5tupleIJNS5_1CILi128EEES8_NS7_ILi64EEEEEENS_6half_tEfNS_4arch4Sm80ELb0ELb0ELb1ELb1ELb1ELb0ELb0ELb0ELi2ELi4ELi4ELi4ELb0EEENS1_24CollectiveEpilogueBwdGQAISA_fSD_Li256ELb1ELb1EEENS1_19SingleTileSchedulerILb1ELb0ELb0ELi128EEEEEEEEEvNT_6ParamsE$_ZN4cute3eso3ESOILb1ELb0EJNS_6LayoutINS_5tupleIJNS3_IJNS3_IJNS_1CILi4EEENS4_ILi2EEEEEENS4_ILi1EEEEEES6_EEENS3_IJNS3_IJNS3_IJS8_NS4_ILi32EEEEEENS4_ILi0EEEEEENS4_ILi64EEEEEEEENS_10ViewEngineIPN7cutlass6half_tEEEEEC2ERKSH_RKSM_) ;  /* 0xfffbd47000007944 */ /* 0x000fea0003c3ffff */
[----:B-1----:R1:W5:Y:S01]  /*4a090*/  LDL.64 R2, [R1+0x1580] ;  /* 0x0015800001027983 */ /* 0x0023620000100a00 */
[----:B------:R-:W-:Y:S03]  /*4a0a0*/  MOV R36, 0x4a0c0 ;  /* 0x0004a0c000247802 */ /* 0x000fe60000000f00 */
[----:B-1---5:R-:W-:Y:S05]  /*4a0b0*/  CALL.REL.NOINC `($_ZN7cutlass13device_kernelIN5flash19enable_sm80_to_sm89INS1_16FlashAttnBwdSm80INS1_25CollectiveMainloopBwdSm80ILi2ELi2EN4cute5tupleIJNS5_1CILi128EEES8_NS7_ILi64EEEEEENS_6half_tEfNS_4arch4Sm80ELb0ELb0ELb1ELb1ELb1ELb0ELb0ELb0ELi2ELi4ELi4ELi4ELb0EEENS1_24CollectiveEpilogueBwdGQAISA_fSD_Li256ELb1ELb1EEENS1_19SingleTileSchedulerILb1ELb0ELb0ELi128EEEEEEEEEvNT_6ParamsE$_ZZN4cute4takeILi1ELi2ENS_5tupleIJNS1_IJNS_1CILi1EEENS2_ILi0EEEEEEiEEEEEDaRKT1_ENKUlDpRKT_E_clIJiEEEDaSD_) ;  /* 0xfffbf46000007944 */ /* 0x022fea0003c3ffff */
[----:B------:R-:W-:Y:S02]  /*4a0c0*/  MOV R38, 0x4a0e0 ;  /* 0x0004a0e000267802 */ /* 0x000fe40000000f00 */
[----:B------:R-:W-:Y:S05]  /*4a0d0*/  CALL.REL.NOINC `($_ZN7cutlass13device_kernelIN5flash19enable_sm80_to_sm89INS1_16FlashAttnBwdSm80INS1_25CollectiveMainloopBwdSm80ILi2ELi2EN4cute5tupleIJNS5_1CILi128EEES8_NS7_ILi64EEEEEENS_6half_tEfNS_4arch4Sm80ELb0ELb0ELb1ELb1ELb1ELb0ELb0ELb0ELi2ELi4ELi4ELi4ELb0EEENS1_24CollectiveEpilogueBwdGQAISA_fSD_Li256ELb1ELb1EEENS1_19SingleTileSchedulerILb1ELb0ELb0ELi128EEEEEEEEEvNT_6ParamsE$_ZN4cute3eso3ESOILb1ELb0EJNS_5tupleIJNS_1CILi1EEENS3_ILi0EEEEEENS2_IJiEEEEEC2ERKS6_RKS7_) ;  /* 0xfffbd27000007944 */ /* 0x000fea0003c3ffff */
[----:B-1----:R1:W5:Y:S01]  /*4a0e0*/  LDL R37, [R1+0x1580] ;  /* 0x0015800001257983 */ /* 0x0023620000100800 */
[----:B------:R-:W-:Y:S03]  /*4a0f0*/  MOV R38, 0x4a110 ;  /* 0x0004a11000267802 */ /* 0x000fe60000000f00 */
[----:B-1---5:R-:W-:Y:S05]  /*4a100*/  CALL.REL.NOINC `($_ZN7cutlass13device_kernelIN5flash19enable_sm80_to_sm89INS1_16FlashAttnBwdSm80INS1_25CollectiveMainloopBwdSm80ILi2ELi2EN4cute5tupleIJNS5_1CILi128EEES8_NS7_ILi64EEEEEENS_6half_tEfNS_4arch4Sm80ELb0ELb0ELb1ELb1ELb1ELb0ELb0ELb0ELi2ELi4ELi4ELi4ELb0EEENS1_24CollectiveEpilogueBwdGQAISA_fSD_Li256ELb1ELb1EEENS1_19SingleTileSchedulerILb1ELb0ELb0ELi128EEEEEEEEEvNT_6ParamsE$_ZN4cute5tupleIJNS0_IJNS0_IJNS_1CILi8EEENS1_ILi1EEEEEENS0_IJNS1_ILi2EEEEEEEEENS0_IJNS0_IJS3_NS1_ILi0EEEEEENS0_IJiEEEEEEEEC2ERKS7_RKSB_) ;  /* 0xfffbe8d000007944 */ /* 0x022fea0003c3ffff */
[----:B------:R2:W5:Y:S01]  /*4a110*/  LDL R40, [R1+0x1580] ;  /* 0x0015800001287983 */ /* 0x0005620000100800 */
[----:B------:R-:W-:Y:S03]  /*4a120*/  MOV R38, 0x4a150 ;  /* 0x0004a15000267802 */ /* 0x000fe60000000f00 */
[----:B------:R2:W-:Y:S04]  /*4a130*/  STL.64 [R1+0x15b0], R42 ;  /* 0x0015b02a01007387 */ /* 0x0005e80000100a00 */
[----:B-12--5:R-:W-:Y:S05]  /*4a140*/  CALL.REL.NOINC `($_ZN7cutlass13device_kernelIN5flash19enable_sm80_to_sm89INS1_16FlashAttnBwdSm80INS1_25CollectiveMainloopBwdSm80ILi2ELi2EN4cute5tupleIJNS5_1CILi128EEES8_NS7_ILi64EEEEEENS_6half_tEfNS_4arch4Sm80ELb0ELb0ELb1ELb1ELb1ELb0ELb0ELb0ELi2ELi4ELi4ELi4ELb0EEENS1_24CollectiveEpilogueBwdGQAISA_fSD_Li256ELb1ELb1EEENS1_19SingleTileSchedulerILb1ELb0ELb0ELi128EEEEEEEEEvNT_6ParamsE$_ZN4cute3eso3ESOILb0ELb0EJNS_6LayoutINS_5tupleIJNS3_IJNS_1CILi8EEENS4_ILi1EEEEEENS3_IJNS4_ILi2EEEEEEEEENS3_IJNS3_IJS6_NS4_ILi0EEEEEENS3_IJiEEEEEEEENS_10ViewEngineINS_8smem_ptrIPN7cutlass6half_tEEEEEEEC2ERKSF_RKSM_) ;  /* 0xfffbc23000007944 */ /* 0x026fea0003c3ffff */
[----:B-1----:R1:W5:Y:S01]  /*4a150*/  LDL R37, [R1+0x1580] ;  /* 0x0015800001257983 */ /* 0x0023620000100800 */
[----:B------:R-:W-:Y:S03]  /*4a160*/  MOV R38, 0x4a190 ;  /* 0x0004a19000267802 */ /* 0x000fe60000000f00 */
[----:B------:R1:W5:Y:S04]  /*4a170*/  LDL R40, [R1+0x1588] ;  /* 0x0015880001287983 */ /* 0x0003680000100800 */
[----:B-1---5:R-:W-:Y:S05]  /*4a180*/  CALL.REL.NOINC `($_ZN7cutlass13device_kernelIN5flash19enable_sm80_to_sm89INS1_16FlashAttnBwdSm80INS1_25CollectiveMainloopBwdSm80ILi2ELi2EN4cute5tupleIJNS5_1CILi128EEES8_NS7_ILi64EEEEEENS_6half_tEfNS_4arch4Sm80ELb0ELb0ELb1ELb1ELb1ELb0ELb0ELb0ELi2ELi4ELi4ELi4ELb0EEENS1_24CollectiveEpilogueBwdGQAISA_fSD_Li256ELb1ELb1EEENS1_19SingleTileSchedulerILb1ELb0ELb0ELi128EEEEEEEEEvNT_6ParamsE$_ZN4cute3eso3ESOILb1ELb0EJNS_6LayoutINS_5tupleIJNS3_IJNS3_IJNS_1CILi4EEENS4_ILi2EEEEEENS4_ILi1EEEEEENS3_IJS6_EEEEEENS3_IJNS3_IJNS3_IJS8_NS4_ILi32EEEEEENS4_ILi0EEEEEENS3_IJNS4_ILi64EEEEEEEEEEENS_10ViewEngineIPN7cutlass6half_tEEEEEC2ERKSJ_RKSO_) ;  /* 0xfffbd33000007944 */ /* 0x022fea0003c3ffff */
[----:B-1----:R1:W5:Y:S01]  /*4a190*/  LDL.64 R2, [R1+0x1580] ;  /* 0x0015800001027983 */ /* 0x0023620000100a00 */
[----:B------:R-:W-:Y:S03]  /*4a1a0*/  MOV R38, 0x4a1c0 ;  /* 0x0004a1c000267802 */ /* 0x000fe60000000f00 */
[----:B-1---5:R-:W-:Y:S05]  /*4a1b0*/  CALL.REL.NOINC `($_ZN7cutlass13device_kernelIN5flash19enable_sm80_to_sm89INS1_16FlashAttnBwdSm80INS1_25CollectiveMainloopBwdSm80ILi2ELi2EN4cute5tupleIJNS5_1CILi128EEES8_NS7_ILi64EEEEEENS_6half_tEfNS_4arch4Sm80ELb0ELb0ELb1ELb1ELb1ELb0ELb0ELb0ELi2ELi4ELi4ELi4ELb0EEENS1_24CollectiveEpilogueBwdGQAISA_fSD_Li256ELb1ELb1EEENS1_19SingleTileSchedulerILb1ELb0ELb0ELi128EEEEEEEEEvNT_6ParamsE$_ZN4cute3eso3ESOILb1ELb0EJNS_6LayoutINS_5tupleIJNS3_IJNS3_IJNS3_IJNS_1CILi4EEENS4_ILi2EEEEEENS4_ILi1EEEEEES8_EEENS3_IJNS3_IJNS3_IJS8_S8_EEES8_EEES6_EEEEEENS3_IJNS3_IJNS3_IJNS3_IJS8_NS4_ILi32EEEEEENS4_ILi0EEEEEESH_EEENS3_IJNS3_IJNS3_IJSH_SH_EEESH_EEENS4_ILi64EEEEEEEEEEENS_10ViewEngineIPN7cutlass6half_tEEEEEC2ERKSP_RKSU_) ;  /* 0xfffbd1d000007944 */ /* 0x022fea0003c3ffff */
        /* <DEDUP_REMOVED lines=16> */
[----:B-1----:R-:W-:Y:S05]  /*4a2c0*/  CALL.REL.NOINC `($_ZN7cutlass13device_kernelIN5flash19enable_sm80_to_sm89INS1_16FlashAttnBwdSm80INS1_25CollectiveMainloopBwdSm80ILi2ELi2EN4cute5tupleIJNS5_1CILi128EEES8_NS7_ILi64EEEEEENS_6half_tEfNS_4arch4Sm80ELb0ELb0ELb1ELb1ELb1ELb0ELb0ELb0ELi2ELi4ELi4ELi4ELb0EEENS1_24CollectiveEpilogueBwdGQAISA_fSD_Li256ELb1ELb1EEENS1_19SingleTileSchedulerILb1ELb0ELb0ELi128EEEEEEEEEvNT_6ParamsE$_ZZN5flash25CollectiveMainloopBwdSm80ILi2ELi2EN4cute5tupleIJNS1_1CILi128EEES4_NS3_ILi64EEEEEEN7cutlass6half_tEfNS7_4arch4Sm80ELb0ELb0ELb1ELb1ELb1ELb0ELb0ELb0ELi2ELi4ELi4ELi4ELb0EE3mmaINS_16FlashAttnBwdSm80ISB_NS_24CollectiveEpilogueBwdGQAIS6_fSA_Li256ELb1ELb1EEENS_19SingleTileSchedulerILb1ELb0ELb0ELi128EEEE13SharedStorageENS1_6TensorINS1_11ArrayEngineIfLm32EEENS1_6LayoutINS2_IJNS2_IJNS3_ILi2EEESO_EEESO_NS3_ILi4EEEEEENS2_IJNS2_IJNS3_ILi1EEESO_EEESQ_NS3_ILi8EEEEEEEEEEEEbRKNSB_6ParamsERT0_S12_iNS2_IJiiiEEERT_ENKUlvE0_clEv) ;  /* 0xffffb7f000007944 */ /* 0x002fea0003c3ffff */
.L_x_2214:
        /* <DEDUP_REMOVED lines=36> */
.L_x_2219:
[----:B------:R-:W1:Y:S02]  /*4a510*/  LDS R2, [R0] ;  /* 0x0000000000027984 */ /* 0x000e640000000800 */
[----:B-1----:R-:W-:-:S06]  /*4a520*/  FADD R3, R4, R2 ;  /* 0x0000000204037221 */ /* 0x002fcc0000000000 */
[----:B------:R-:W1:Y:S02]  /*4a530*/  ATOMS.CAST.SPIN R3, [R0], R2, R3 ;  /* 0x000000020003738d */ /* 0x000e640001800003 */
[----:B-1----:R-:W-:-:S13]  /*4a540*/  ISETP.EQ.U32.AND P0, PT, R3, 0x1, PT ;  /* 0x000000010300780c */ /* 0x002fda0003f02070 */
[----:B------:R-:W-:Y:S05]  /*4a550*/  @!P0 BRA `(.L_x_2219) ;  /* 0xffffffb000008947 */ /* 0x000fea000383ffff */
[----:B------:R-:W-:Y:S05]  /*4a560*/  BRA `(.L_x_2217) ;  /* 0x0000003000007947 */ /* 0x000fea0003800000 */
.L_x_2218:
[----:B------:R-:W2:Y:S02]  /*4a570*/  LD.E R3, [R36.64] ;  /* 0x0000000824037980 */ /* 0x000ea4000c101900 */
[----:B--2---:R-:W-:-:S05]  /*4a580*/  FADD R3, R4, R3 ;  /* 0x0000000304037221 */ /* 0x004fca0000000000 */
[----:B------:R1:W-:Y:S02]  /*4a590*/  ST.E [R36.64], R3 ;  /* 0x0000000324007985 */ /* 0x0003e4000c101908 */
.L_x_2217:
[----:B------:R-:W-:Y:S05]  /*4a5a0*/  BSYNC B0 ;  /* 0x0000000000007941 */ /* 0x000fea0003800000 */
.L_x_2216:
[----:B------:R-:W2:Y:S01]  /*4a5b0*/  ATOM.E.ADD.F32.FTZ.RN.STRONG.GPU P0, RZ, [R36.64+0x400], R5 ;  /* 0x0004000524ff798a */ /* 0x000ea2000810e7c8 */
[----:B------:R-:W-:Y:S01]  /*4a5c0*/  BSSY B0, `(.L_x_2220) ;  /* 0x000000f000007945 */ /* 0x000fe20003800000 */
[----:B--2---:R-:W-:Y:S05]  /*4a5d0*/  @P0 BRA `(.L_x_2221) ;  /* 0x000000d000000947 */ /* 0x004fea0003800000 */
[----:B------:R-:W2:Y:S02]  /*4a5e0*/  QSPC.E.S P0, RZ, [R36+0x400] ;  /* 0x0004000024ff73aa */ /* 0x000ea40000000500 */
[----:B--2---:R-:W-:Y:S05]  /*4a5f0*/  @!P0 BRA `(.L_x_2222) ;  /* 0x0000008000008947 */ /* 0x004fea0003800000 */
[----:B------:R-:W-:-:S04]  /*4a600*/  IADD3 R0, R36, 0x400, RZ ;  /* 0x0000040024007810 */ /* 0x000fc80007ffe0ff */
[----:B------:R-:W-:-:S05]  /*4a610*/  LOP3.LUT R0, R0, 0xffffff, RZ, 0xc0, !PT ;  /* 0x00ffffff00007812 */ /* 0x000fca00078ec0ff */
.L_x_2223:
[----:B------:R-:W2:Y:S02]  /*4a620*/  LDS R2, [R0] ;  /* 0x0000000000027984 */ /* 0x000ea40000000800 */
[----:B-12---:R-:W-:-:S06]  /*4a630*/  FADD R3, R5, R2 ;  /* 0x0000000205037221 */ /* 0x006fcc0000000000 */
[----:B------:R-:W1:Y:S02]  /*4a640*/  ATOMS.CAST.SPIN R3, [R0], R2, R3 ;  /* 0x000000020003738d */ /* 0x000e640001800003 */
[----:B-1----:R-:W-:-:S13]  /*4a650*/  ISETP.EQ.U32.AND P0, PT, R3, 0x1, PT ;  /* 0x000000010300780c */ /* 0x002fda0003f02070 */
[----:B------:R-:W-:Y:S05]  /*4a660*/  @!P0 BRA `(.L_x_2223) ;  /* 0xffffffb000008947 */ /* 0x000fea000383ffff */
[----:B------:R-:W-:Y:S05]  /*4a670*/  BRA `(.L_x_2221) ;  /* 0x0000003000007947 */ /* 0x000fea0003800000 */
.L_x_2222:
[----:B------:R-:W2:Y:S02]  /*4a680*/  LD.E R0, [R36.64+0x400] ;  /* 0x0004000824007980 */ /* 0x000ea4000c101900 */
[----:B--2---:R-:W-:-:S05]  /*4a690*/  FADD R5, R5, R0 ;  /* 0x0000000005057221 */ /* 0x004fca0000000000 */
[----:B------:R2:W-:Y:S02]  /*4a6a0*/  ST.E [R36.64+0x400], R5 ;  /* 0x0004000524007985 */ /* 0x0005e4000c101908 */
.L_x_2221:
[----:B------:R-:W-:Y:S05]  /*4a6b0*/  BSYNC B0 ;  /* 0x0000000000007941 */ /* 0x000fea0003800000 */
.L_x_2220:
[----:B------:R-:W3:Y:S01]  /*4a6c0*/  ATOM.E.ADD.F32.FTZ.RN.STRONG.GPU P0, RZ, [R36.64+0x800], R6 ;  /* 0x0008000624ff798a */ /* 0x000ee2000810e7c8 */
[----:B------:R-:W-:Y:S01]  /*4a6d0*/  BSSY B0, `(.L_x_2224) ;  /* 0x000000f000007945 */ /* 0x000fe20003800000 */
[----:B---3--:R-:W-:Y:S05]  /*4a6e0*/  @P0 BRA `(.L_x_2225) ;  /* 0x000000d000000947 */ /* 0x008fea0003800000 */
[----:B------:R-:W3:Y:S02]  /*4a6f0*/  QSPC.E.S P0, RZ, [R36+0x800] ;  /* 0x0008000024ff73aa */ /* 0x000ee40000000500 */
[----:B---3--:R-:W-:Y:S05]  /*4a700*/  @!P0 BRA `(.L_x_2226) ;  /* 0x0000008000008947 */ /* 0x008fea0003800000 */
[----:B------:R-:W-:-:S04]  /*4a710*/  IADD3 R0, R36, 0x800, RZ ;  /* 0x0000080024007810 */ /* 0x000fc80007ffe0ff */
[----:B------:R-:W-:-:S05]  /*4a720*/  LOP3.LUT R0, R0, 0xffffff, RZ, 0xc0, !PT ;  /* 0x00ffffff00007812 */ /* 0x000fca00078ec0ff */
.L_x_2227:
[----:B------:R-:W3:Y:S02]  /*4a730*/  LDS R2, [R0] ;  /* 0x0000000000027984 */ /* 0x000ee40000000800 */
[----:B-1-3--:R-:W-:-:S06]  /*4a740*/  FADD R3, R6, R2 ;  /* 0x0000000206037221 */ /* 0x00afcc0000000000 */
[----:B------:R-:W1:Y:S02]  /*4a750*/  ATOMS.CAST.SPIN R3, [R0], R2, R3 ;  /* 0x000000020003738d */ /* 0x000e640001800003 */
[----:B-1----:R-:W-:-:S13]  /*4a760*/  ISETP.EQ.U32.AND P0, PT, R3, 0x1, PT ;  /* 0x000000010300780c */ /* 0x002fda0003f02070 */
[----:B------:R-:W-:Y:S05]  /*4a770*/  @!P0 BRA `(.L_x_2227) ;  /* 0xffffffb000008947 */ /* 0x000fea000383ffff */
[----:B------:R-:W-:Y:S05]  /*4a780*/  BRA `(.L_x_2225) ;  /* 0x0000003000007947 */ /* 0x000fea0003800000 */
.L_x_2226:
[----:B-1----:R-:W3:Y:S02]  /*4a790*/  LD.E R3, [R36.64+0x800] ;  /* 0x0008000824037980 */ /* 0x002ee4000c101900 */
[----:B---3--:R-:W-:-:S05]  /*4a7a0*/  FADD R3, R6, R3 ;  /* 0x0000000306037221 */ /* 0x008fca0000000000 */
[----:B------:R1:W-:Y:S02]  /*4a7b0*/  ST.E [R36.64+0x800], R3 ;  /* 0x0008000324007985 */ /* 0x0003e4000c101908 */
.L_x_2225:
[----:B------:R-:W-:Y:S05]  /*4a7c0*/  BSYNC B0 ;  /* 0x0000000000007941 */ /* 0x000fea0003800000 */
.L_x_2224:
[----:B------:R-:W3:Y:S01]  /*4a7d0*/  ATOM.E.ADD.F32.FTZ.RN.STRONG.GPU P0, RZ, [R36.64+0xc00], R7 ;  /* 0x000c000724ff798a */ /* 0x000ee2000810e7c8 */
[----:B------:R-:W-:Y:S01]  /*4a7e0*/  BSSY B0, `(.L_x_2228) ;  /* 0x000000f000007945 */ /* 0x000fe20003800000 */
[----:B---3--:R-:W-:Y:S05]  /*4a7f0*/  @P0 BRA `(.L_x_2229) ;  /* 0x000000d000000947 */ /* 0x008fea0003800000 */
[----:B------:R-:W3:Y:S02]  /*4a800*/  QSPC.E.S P0, RZ, [R36+0xc00] ;  /* 0x000c000024ff73aa */ /* 0x000ee40000000500 */
[----:B---3--:R-:W-:Y:S05]  /*4a810*/  @!P0 BRA `(.L_x_2230) ;  /* 0x0000008000008947 */ /* 0x008fea0003800000 */
[----:B------:R-:W-:-:S04]  /*4a820*/  IADD3 R0, R36, 0xc00, RZ ;  /* 0x00000c0024007810 */ /* 0x000fc80007ffe0ff */
[----:B------:R-:W-:-:S05]  /*4a830*/  LOP3.LUT R0, R0, 0xffffff, RZ, 0xc0, !PT ;  /* 0x00ffffff00007812 */ /* 0x000fca00078ec0ff */
.L_x_2231:
[----:B------:R-:W3:Y:S02]  /*4a840*/  LDS R2, [R0] ;  /* 0x0000000000027984 */ /* 0x000ee40000000800 */
[----:B-1-3--:R-:W-:-:S06]  /*4a850*/  FADD R3, R7, R2 ;  /* 0x0000000207037221 */ /* 0x00afcc0000000000 */
[----:B------:R-:W1:Y:S02]  /*4a860*/  ATOMS.CAST.SPIN R3, [R0], R2, R3 ;  /* 0x000000020003738d */ /* 0x000e640001800003 */
[----:B-1----:R-:W-:-:S13]  /*4a870*/  ISETP.EQ.U32.AND P0, PT, R3, 0x1, PT ;  /* 0x000000010300780c */ /* 0x002fda0003f02070 */
[----:B------:R-:W-:Y:S05]  /*4a880*/  @!P0 BRA `(.L_x_2231) ;  /* 0xffffffb000008947 */ /* 0x000fea000383ffff */
[----:B------:R-:W-:Y:S05]  /*4a890*/  BRA `(.L_x_2229) ;  /* 0x0000003000007947 */ /* 0x000fea0003800000 */
.L_x_2230:
[----:B------:R-:W3:Y:S02]  /*4a8a0*/  LD.E R0, [R36.64+0xc00] ;  /* 0x000c000824007980 */ /* 0x000ee4000c101900 */
[----:B---3--:R-:W-:-:S05]  /*4a8b0*/  FADD R7, R7, R0 ;  /* 0x0000000007077221 */ /* 0x008fca0000000000 */
[----:B------:R3:W-:Y:S02]  /*4a8c0*/  ST.E [R36.64+0xc00], R7 ;  /* 0x000c000724007985 */ /* 0x0007e4000c101908 */
.L_x_2229:
[----:B------:R-:W-:Y:S05]  /*4a8d0*/  BSYNC B0 ;  /* 0x0000000000007941 */ /* 0x000fea0003800000 */
.L_x_2228:
[----:B------:R-:W4:Y:S01]  /*4a8e0*/  ATOM.E.ADD.F32.FTZ.RN.STRONG.GPU P0, RZ, [R36.64+0x1000], R8 ;  /* 0x0010000824ff798a */ /* 0x000f22000810e7c8 */
[----:B------:R-:W-:Y:S01]  /*4a8f0*/  BSSY B0, `(.L_x_2232) ;  /* 0x000000f000007945 */ /* 0x000fe20003800000 */
[----:B----4-:R-:W-:Y:S05]  /*4a900*/  @P0 BRA `(.L_x_2233) ;  /* 0x000000d000000947 */ /* 0x010fea0003800000 */
[----:B------:R-:W4:Y:S02]  /*4a910*/  QSPC.E.S P0, RZ, [R36+0x1000] ;  /* 0x0010000024ff73aa */ /* 0x000f240000000500 */
[----:B----4-:R-:W-:Y:S05]  /*4a920*/  @!P0 BRA `(.L_x_2234) ;  /* 0x0000008000008947 */ /* 0x010fea0003800000 */
[----:B------:R-:W-:-:S04]  /*4a930*/  IADD3 R0, R36, 0x1000, RZ ;  /* 0x0000100024007810 */ /* 0x000fc80007ffe0ff */
[----:B------:R-:W-:-:S05]  /*4a940*/  LOP3.LUT R0, R0, 0xffffff, RZ, 0xc0, !PT ;  /* 0x00ffffff00007812 */ /* 0x000fca00078ec0ff */
.L_x_2235:
[----:B------:R-:W4:Y:S02]  /*4a950*/  LDS R2, [R0] ;  /* 0x0000000000027984 */ /* 0x000f240000000800 */
[----:B-1--4-:R-:W-:-:S06]  /*4a960*/  FADD R3, R8, R2 ;  /* 0x0000000208037221 */ /* 0x012fcc0000000000 */
[----:B------:R-:W1:Y:S02]  /*4a970*/  ATOMS.CAST.SPIN R3, [R0], R2, R3 ;  /* 0x000000020003738d */ /* 0x000e640001800003 */
[----:B-1----:R-:W-:-:S13]  /*4a980*/  ISETP.EQ.U32.AND P0, PT, R3, 0x1, PT ;  /* 0x000000010300780c */ /* 0x002fda0003f02070 */
[----:B------:R-:W-:Y:S05]  /*4a990*/  @!P0 BRA `(.L_x_2235) ;  /* 0xffffffb000008947 */ /* 0x000fea000383ffff */
[----:B------:R-:W-:Y:S05]  /*4a9a0*/  BRA `(.L_x_2233) ;  /* 0x0000003000007947 */ /* 0x000fea0003800000 */
.L_x_2234:
[----:B-1----:R-:W4:Y:S02]  /*4a9b0*/  LD.E R3, [R36.64+0x1000] ;  /* 0x0010000824037980 */ /* 0x002f24000c101900 */
[----:B----4-:R-:W-:-:S05]  /*4a9c0*/  FADD R3, R8, R3 ;  /* 0x0000000308037221 */ /* 0x010fca0000000000 */
[----:B------:R1:W-:Y:S02]  /*4a9d0*/  ST.E [R36.64+0x1000], R3 ;  /* 0x0010000324007985 */ /* 0x0003e4000c101908 */
.L_x_2233:
[----:B------:R-:W-:Y:S05]  /*4a9e0*/  BSYNC B0 ;  /* 0x0000000000007941 */ /* 0x000fea0003800000 */
.L_x_2232:
[----:B------:R-:W4:Y:S01]  /*4a9f0*/  ATOM.E.ADD.F32.FTZ.RN.STRONG.GPU P0, RZ, [R36.64+0x1400], R9 ;  /* 0x0014000924ff798a */ /* 0x000f22000810e7c8 */
[----:B------:R-:W-:Y:S01]  /*4aa00*/  BSSY B0, `(.L_x_2236) ;  /* 0x000000f000007945 */ /* 0x000fe20003800000 */
[----:B----4-:R-:W-:Y:S05]  /*4aa10*/  @P0 BRA `(.L_x_2237) ;  /* 0x000000d000000947 */ /* 0x010fea0003800000 */
[----:B------:R-:W4:Y:S02]  /*4aa20*/  QSPC.E.S P0, RZ, [R36+0x1400] ;  /* 0x0014000024ff73aa */ /* 0x000f240000000500 */
[----:B----4-:R-:W-:Y:S05]  /*4aa30*/  @!P0 BRA `(.L_x_2238) ;  /* 0x0000008000008947 */ /* 0x010fea0003800000 */
[----:B------:R-:W-:-:S04]  /*4aa40*/  IADD3 R0, R36, 0x1400, RZ ;  /* 0x0000140024007810 */ /* 0x000fc80007ffe0ff */
[----:B------:R-:W-:-:S05]  /*4aa50*/  LOP3.LUT R0, R0, 0xffffff, RZ, 0xc0, !PT ;  /* 0x00ffffff00007812 */ /* 0x000fca00078ec0ff */
.L_x_2239:
[----:B------:R-:W4:Y:S02]  /*4aa60*/  LDS R2, [R0] ;  /* 0x0000000000027984 */ /* 0x000f240000000800 */
[----:B-1--4-:R-:W-:-:S06]  /*4aa70*/  FADD R3, R9, R2 ;  /* 0x0000000209037221 */ /* 0x012fcc0000000000 */
[----:B------:R-:W1:Y:S02]  /*4aa80*/  ATOMS.CAST.SPIN R3, [R0], R2, R3 ;  /* 0x000000020003738d */ /* 0x000e640001800003 */
[----:B-1----:R-:W-:-:S13]  /*4aa90*/  ISETP.EQ.U32.AND P0, PT, R3, 0x1, PT ;  /* 0x000000010300780c */ /* 0x002fda0003f02070 */
[----:B------:R-:W-:Y:S05]  /*4aaa0*/  @!P0 BRA `(.L_x_2239) ;  /* 0xffffffb000008947 */ /* 0x000fea000383ffff */
[----:B------:R-:W-:Y:S05]  /*4aab0*/  BRA `(.L_x_2237) ;  /* 0x0000003000007947 */ /* 0x000fea0003800000 */
.L_x_2238:
[----:B------:R-:W4:Y:S02]  /*4aac0*/  LD.E R0, [R36.64+0x1400] ;  /* 0x0014000824007980 */ /* 0x000f24000c101900 */
[----:B----4-:R-:W-:-:S05]  /*4aad0*/  FADD R9, R9, R0 ;  /* 0x0000000009097221 */ /* 0x010fca0000000000 */
[----:B------:R4:W-:Y:S02]  /*4aae0*/  ST.E [R36.64+0x1400], R9 ;  /* 0x0014000924007985 */ /* 0x0009e4000c101908 */
.L_x_2237:
[----:B------:R-:W-:Y:S05]  /*4aaf0*/  BSYNC B0 ;  /* 0x0000000000007941 */ /* 0x000fea0003800000 */
.L_x_2236:
[----:B------:R-:W5:Y:S01]  /*4ab00*/  ATOM.E.ADD.F32.FTZ.RN.STRONG.GPU P0, RZ, [R36.64+0x1800], R10 ;  /* 0x0018000a24ff798a */ /* 0x000f62000810e7c8 */
[----:B------:R-:W-:Y:S01]  /*4ab10*/  BSSY B0, `(.L_x_2240) ;  /* 0x000000f000007945 */ /* 0x000fe20003800000 */
[----:B-----5:R-:W-:Y:S05]  /*4ab20*/  @P0 BRA `(.L_x_2241) ;  /* 0x000000d000000947 */ /* 0x020fea0003800000 */
[----:B------:R-:W5:Y:S02]  /*4ab30*/  QSPC.E.S P0, RZ, [R36+0x1800] ;  /* 0x0018000024ff73aa */ /* 0x000f640000000500 */
[----:B-----5:R-:W-:Y:S05]  /*4ab40*/  @!P0 BRA `(.L_x_2242) ;  /* 0x0000008000008947 */ /* 0x020fea0003800000 */
[----:B------:R-:W-:-:S04]  /*4ab50*/  IADD3 R0, R36, 0x1800, RZ ;  /* 0x0000180024007810 */ /* 0x000fc80007ffe0ff */
[----:B------:R-:W-:-:S05]  /*4ab60*/  LOP3.LUT R0, R0, 0xffffff, RZ, 0xc0, !PT ;  /* 0x00ffffff00007812 */ /* 0x000fca00078ec0ff */
.L_x_2243:
[----:B------:R-:W5:Y:S02]  /*4ab70*/  LDS R2, [R0] ;  /* 0x0000000000027984 */ /* 0x000f640000000800 */
[----:B-1---5:R-:W-:-:S06]  /*4ab80*/  FADD R3, R10, R2 ;  /* 0x000000020a037221 */ /* 0x022fcc0000000000 */
[----:B------:R-:W1:Y:S02]  /*4ab90*/  ATOMS.CAST.SPIN R3, [R0], R2, R3 ;  /* 0x000000020003738d */ /* 0x000e640001800003 */
[----:B-1----:R-:W-:-:S13]  /*4aba0*/  ISETP.EQ.U32.AND P0, PT, R3, 0x1, PT ;  /* 0x000000010300780c */ /* 0x002fda0003f02070 */
[----:B------:R-:W-:Y:S05]  /*4abb0*/  @!P0 BRA `(.L_x_2243) ;  /* 0xffffffb000008947 */ /* 0x000fea000383ffff */
[----:B------:R-:W-:Y:S05]  /*4abc0*/  BRA `(.L_x_2241) ;  /* 0x0000003000007947 */ /* 0x000fea0003800000 */
.L_x_2242:
[----:B-1----:R-:W5:Y:S02]  /*4abd0*/  LD.E R3, [R36.64+0x1800] ;  /* 0x0018000824037980 */ /* 0x002f64000c101900 */
[----:B-----5:R-:W-:-:S05]  /*4abe0*/  FADD R3, R10, R3 ;  /* 0x000000030a037221 */ /* 0x020fca0000000000 */
[----:B------:R1:W-:Y:S02]  /*4abf0*/  ST.E [R36.64+0x1800], R3 ;  /* 0x0018000324007985 */ /* 0x0003e4000c101908 */
.L_x_2241:
[----:B------:R-:W-:Y:S05]  /*4ac00*/  BSYNC B0 ;  /* 0x0000000000007941 */ /* 0x000fea0003800000 */
.L_x_2240:
[----:B------:R-:W5:Y:S01]  /*4ac10*/  ATOM.E.ADD.F32.FTZ.RN.STRONG.GPU P0, RZ, [R36.64+0x1c00], R11 ;  /* 0x001c000b24ff798a */ /* 0x000f62000810e7c8 */
[----:B------:R-:W-:Y:S01]  /*4ac20*/  BSSY B0, `(.L_x_2244) ;  /* 0x000000f000007945 */ /* 0x000fe20003800000 */
[----:B-----5:R-:W-:Y:S05]  /*4ac30*/  @P0 BRA `(.L_x_2245) ;  /* 0x000000d000000947 */ /* 0x020fea0003800000 */
[----:B------:R-:W5:Y:S02]  /*4ac40*/  QSPC.E.S P0, RZ, [R36+0x1c00] ;  /* 0x001c000024ff73aa */ /* 0x000f640000000500 */
[----:B-----5:R-:W-:Y:S05]  /*4ac50*/  @!P0 BRA `(.L_x_2246) ;  /* 0x0000008000008947 */ /* 0x020fea0003800000 */
[----:B------:R-:W-:-:S04]  /*4ac60*/  IADD3 R0, R36, 0x1c00, RZ ;  /* 0x00001c0024007810 */ /* 0x000fc80007ffe0ff */
[----:B------:R-:W-:-:S05]  /*4ac70*/  LOP3.LUT R0, R0, 0xffffff, RZ, 0xc0, !PT ;  /* 0x00ffffff00007812 */ /* 0x000fca00078ec0ff */
.L_x_2247:
[----:B------:R-:W5:Y:S02]  /*4ac80*/  LDS R2, [R0] ;  /* 0x0000000000027984 */ /* 0x000f640000000800 */
[----:B-1---5:R-:W-:-:S06]  /*4ac90*/  FADD R3, R11, R2 ;  /* 0x000000020b037221 */ /* 0x022fcc0000000000 */
[----:B------:R-:W1:Y:S02]  /*4aca0*/  ATOMS.CAST.SPIN R3, [R0], R2, R3 ;  /* 0x000000020003738d */ /* 0x000e640001800003 */
[----:B-1----:R-:W-:-:S13]  /*4acb0*/  ISETP.EQ.U32.AND P0, PT, R3, 0x1, PT ;  /* 0x000000010300780c */ /* 0x002fda0003f02070 */
[----:B------:R-:W-:Y:S05]  /*4acc0*/  @!P0 BRA `(.L_x_2247) ;  /* 0xffffffb000008947 */ /* 0x000fea000383ffff */
[----:B------:R-:W-:Y:S05]  /*4acd0*/  BRA `(.L_x_2245) ;  /* 0x0000003000007947 */ /* 0x000fea0003800000 */
.L_x_2246:
[----:B------:R-:W5:Y:S02]  /*4ace0*/  LD.E R0, [R36.64+0x1c00] ;  /* 0x001c000824007980 */ /* 0x000f64000c101900 */
[----:B-----5:R-:W-:-:S05]  /*4acf0*/  FADD R11, R11, R0 ;  /* 0x000000000b0b7221 */ /* 0x020fca0000000000 */
[----:B------:R1:W-:Y:S02]  /*4ad00*/  ST.E [R36.64+0x1c00], R11 ;  /* 0x001c000b24007985 */ /* 0x0003e4000c101908 */
.L_x_2245:
[----:B------:R-:W-:Y:S05]  /*4ad10*/  BSYNC B0 ;  /* 0x0000000000007941 */ /* 0x000fea0003800000 */
.L_x_2244:
[----:B------:R-:W5:Y:S01]  /*4ad20*/  ATOM.E.ADD.F32.FTZ.RN.STRONG.GPU P0, RZ, [R36.64+0x2000], R16 ;  /* 0x0020001024ff798a */ /* 0x000f62000810e7c8 */
[----:B------:R-:W-:Y:S01]  /*4ad30*/  BSSY B0, `(.L_x_2248) ;  /* 0x000000f000007945 */ /* 0x000fe20003800000 */
[----:B-----5:R-:W-:Y:S05]  /*4ad40*/  @P0 BRA `(.L_x_2249) ;  /* 0x000000d000000947 */ /* 0x020fea0003800000 */
[----:B------:R-:W5:Y:S02]  /*4ad50*/  QSPC.E.S P0, RZ, [R36+0x2000] ;  /* 0x0020000024ff73aa */ /* 0x000f640000000500 */
[----:B-----5:R-:W-:Y:S05]  /*4ad60*/  @!P0 BRA `(.L_x_2250) ;  /* 0x0000008000008947 */ /* 0x020fea0003800000 */
[----:B------:R-:W-:-:S04]  /*4ad70*/  IADD3 R0, R36, 0x2000, RZ ;  /* 0x0000200024007810 */ /* 0x000fc80007ffe0ff */
[----:B------:R-:W-:-:S05]  /*4ad80*/  LOP3.LUT R0, R0, 0xffffff, RZ, 0xc0, !PT ;  /* 0x00ffffff00007812 */ /* 0x000fca00078ec0ff */
.L_x_2251:
[----:B------:R-:W5:Y:S02]  /*4ad90*/  LDS R2, [R0] ;  /* 0x0000000000027984 */ /* 0x000f640000000800 */
[----:B-1---5:R-:W-:-:S06]  /*4ada0*/  FADD R3, R16, R2 ;  /* 0x0000000210037221 */ /* 0x022fcc0000000000 */
[----:B------:R-:W1:Y:S02]  /*4adb0*/  ATOMS.CAST.SPIN R3, [R0], R2, R3 ;  /* 0x000000020003738d */ /* 0x000e640001800003 */
[----:B-1----:R-:W-:-:S13]  /*4adc0*/  ISETP.EQ.U32.AND P0, PT, R3, 0x1, PT ;  /* 0x000000010300780c */ /* 0x002fda0003f02070 */
[----:B------:R-:W-:Y:S05]  /*4add0*/  @!P0 BRA `(.L_x_2251) ;  /* 0xffffffb000008947 */ /* 0x000fea000383ffff */
[----:B------:R-:W-:Y:S05]  /*4ade0*/  BRA `(.L_x_2249) ;  /* 0x0000003000007947 */ /* 0x000fea0003800000 */
.L_x_2250:
[----:B-1----:R-:W5:Y:S02]  /*4adf0*/  LD.E R3, [R36.64+0x2000] ;  /* 0x0020000824037980 */ /* 0x002f64000c101900 */
[----:B-----5:R-:W-:-:S05]  /*4ae00*/  FADD R3, R16, R3 ;  /* 0x0000000310037221 */ /* 0x020fca0000000000 */
[----:B------:R1:W-:Y:S02]  /*4ae10*/  ST.E [R36.64+0x2000], R3 ;  /* 0x0020000324007985 */ /* 0x0003e4000c101908 */
.L_x_2249:
[----:B------:R-:W-:Y:S05]  /*4ae20*/  BSYNC B0 ;  /* 0x0000000000007941 */ /* 0x000fea0003800000 */
.L_x_2248:
[----:B------:R-:W5:Y:S01]  /*4ae30*/  ATOM.E.ADD.F32.FTZ.RN.STRONG.GPU P0, RZ, [R36.64+0x2400], R17 ;  /* 0x0024001124ff798a */ /* 0x000f62000810e7c8 */
[----:B------:R-:W-:Y:S01]  /*4ae40*/  BSSY B0, `(.L_x_2252) ;  /* 0x000000f000007945 */ /* 0x000fe20003800000 */
[----:B-----5:R-:W-:Y:S05]  /*4ae50*/  @P0 BRA `(.L_x_2253) ;  /* 0x000000d000000947 */ /* 0x020fea0003800000 */
[----:B------:R-:W5:Y:S02]  /*4ae60*/  QSPC.E.S P0, RZ, [R36+0x2400] ;  /* 0x0024000024ff73aa */ /* 0x000f640000000500 */
[----:B-----5:R-:W-:Y:S05]  /*4ae70*/  @!P0 BRA `(.L_x_2254) ;  /* 0x0000008000008947 */ /* 0x020fea0003800000 */
[----:B------:R-:W-:-:S04]  /*4ae80*/  IADD3 R0, R36, 0x2400, RZ ;  /* 0x0000240024007810 */ /* 0x000fc80007ffe0ff */
[----:B------:R-:W-:-:S05]  /*4ae90*/  LOP3.LUT R0, R0, 0xffffff, RZ, 0xc0, !PT ;  /* 0x00ffffff00007812 */ /* 0x000fca00078ec0ff */
.L_x_2255:
[----:B------:R-:W5:Y:S02]  /*4aea0*/  LDS R2, [R0] ;  /* 0x0000000000027984 */ /* 0x000f640000000800 */
[----:B-1---5:R-:W-:-:S06]  /*4aeb0*/  FADD R3, R17, R2 ;  /* 0x0000000211037221 */ /* 0x022fcc0000000000 */
[----:B------:R-:W1:Y:S02]  /*4aec0*/  ATOMS.CAST.SPIN R3, [R0], R2, R3 ;  /* 0x000000020003738d */ /* 0x000e640001800003 */
[----:B-1----:R-:W-:-:S13]  /*4aed0*/  ISETP.EQ.U32.AND P0, PT, R3, 0x1, PT ;  /* 0x000000010300780c */ /* 0x002fda0003f02070 */
[----:B------:R-:W-:Y:S05]  /*4aee0*/  @!P0 BRA `(.L_x_2255) ;  /* 0xffffffb000008947 */ /* 0x000fea000383ffff */
[----:B------:R-:W-:Y:S05]  /*4aef0*/  BRA `(.L_x_2253) ;  /* 0x0000003000007947 */ /* 0x000fea0003800000 */
.L_x_2254:
[----:B------:R-:W5:Y:S02]  /*4af00*/  LD.E R0, [R36.64+0x2400] ;  /* 0x0024000824007980 */ /* 0x000f64000c101900 */
[----:B-----5:R-:W-:-:S05]  /*4af10*/  FADD R17, R17, R0 ;  /* 0x0000000011117221 */ /* 0x020fca0000000000 */
[----:B------:R1:W-:Y:S02]  /*4af20*/  ST.E [R36.64+0x2400], R17 ;  /* 0x0024001124007985 */ /* 0x0003e4000c101908 */
.L_x_2253:
[----:B------:R-:W-:Y:S05]  /*4af30*/  BSYNC B0 ;  /* 0x0000000000007941 */ /* 0x000fea0003800000 */
.L_x_2252:
[----:B------:R-:W5:Y:S01]  /*4af40*/  ATOM.E.ADD.F32.FTZ.RN.STRONG.GPU P0, RZ, [R36.64+0x2800], R18 ;  /* 0x0028001224ff798a */ /* 0x000f62000810e7c8 */
[----:B------:R-:W-:Y:S01]  /*4af50*/  BSSY B0, `(.L_x_2256) ;  /* 0x000000f000007945 */ /* 0x000fe20003800000 */
[----:B-----5:R-:W-:Y:S05]  /*4af60*/  @P0 BRA `(.L_x_2257) ;  /* 0x000000d000000947 */ /* 0x020fea0003800000 */
[----:B------:R-:W5:Y:S02]  /*4af70*/  QSPC.E.S P0, RZ, [R36+0x2800] ;  /* 0x0028000024ff73aa */ /* 0x000f640000000500 */
[----:B-----5:R-:W-:Y:S05]  /*4af80*/  @!P0 BRA `(.L_x_2258) ;  /* 0x0000008000008947 */ /* 0x020fea0003800000 */
[----:B------:R-:W-:-:S04]  /*4af90*/  IADD3 R0, R36, 0x2800, RZ ;  /* 0x0000280024007810 */ /* 0x000fc80007ffe0ff */
[----:B------:R-:W-:-:S05]  /*4afa0*/  LOP3.LUT R0, R0, 0xffffff, RZ, 0xc0, !PT ;  /* 0x00ffffff00007812 */ /* 0x000fca00078ec0ff */
.L_x_2259:
[----:B------:R-:W5:Y:S02]  /*4afb0*/  LDS R2, [R0] ;  /* 0x0000000000027984 */ /* 0x000f640000000800 */
[----:B-1---5:R-:W-:-:S06]  /*4afc0*/  FADD R3, R18, R2 ;  /* 0x0000000212037221 */ /* 0x022fcc0000000000 */
[----:B------:R-:W1:Y:S02]  /*4afd0*/  ATOMS.CAST.SPIN R3, [R0], R2, R3 ;  /* 0x000000020003738d */ /* 0x000e640001800003 */
[----:B-1----:R-:W-:-:S13]  /*4afe0*/  ISETP.EQ.U32.AND P0, PT, R3, 0x1, PT ;  /* 0x000000010300780c */ /* 0x002fda0003f02070 */
[----:B------:R-:W-:Y:S05]  /*4aff0*/  @!P0 BRA `(.L_x_2259) ;  /* 0xffffffb000008947 */ /* 0x000fea000383ffff */
[----:B------:R-:W-:Y:S05]  /*4b000*/  BRA `(.L_x_2257) ;  /* 0x0000003000007947 */ /* 0x000fea0003800000 */
.L_x_2258:
[----:B-1----:R-:W5:Y:S02]  /*4b010*/  LD.E R3, [R36.64+0x2800] ;  /* 0x0028000824037980 */ /* 0x002f64000c101900 */
[----:B-----5:R-:W-:-:S05]  /*4b020*/  FADD R3, R18, R3 ;  /* 0x0000000312037221 */ /* 0x020fca0000000000 */
[----:B------:R1:W-:Y:S02]  /*4b030*/  ST.E [R36.64+0x2800], R3 ;  /* 0x0028000324007985 */ /* 0x0003e4000c101908 */
.L_x_2257:
[----:B------:R-:W-:Y:S05]  /*4b040*/  BSYNC B0 ;  /* 0x0000000000007941 */ /* 0x000fea0003800000 */
.L_x_2256:
[----:B------:R-:W5:Y:S01]  /*4b050*/  ATOM.E.ADD.F32.FTZ.RN.STRONG.GPU P0, RZ, [R36.64+0x2c00], R19 ;  /* 0x002c001324ff798a */ /* 0x000f62000810e7c8 */
[----:B------:R-:W-:Y:S01]  /*4b060*/  BSSY B0, `(.L_x_2260) ;  /* 0x000000f000007945 */ /* 0x000fe20003800000 */
[----:B-----5:R-:W-:Y:S05]  /*4b070*/  @P0 BRA `(.L_x_2261) ;  /* 0x000000d000000947 */ /* 0x020fea0003800000 */
[----:B------:R-:W5:Y:S02]  /*4b080*/  QSPC.E.S P0, RZ, [R36+0x2c00] ;  /* 0x002c000024ff73aa */ /* 0x000f640000000500 */
[----:B-----5:R-:W-:Y:S05]  /*4b090*/  @!P0 BRA `(.L_x_2262) ;  /* 0x0000008000008947 */ /* 0x020fea0003800000 */
[----:B------:R-:W-:-:S04]  /*4b0a0*/  IADD3 R0, R36, 0x2c00, RZ ;  /* 0x00002c0024007810 */ /* 0x000fc80007ffe0ff */
[----:B------:R-:W-:-:S05]  /*4b0b0*/  LOP3.LUT R0, R0, 0xffffff, RZ, 0xc0, !PT ;  /* 0x00ffffff00007812 */ /* 0x000fca00078ec0ff */
.L_x_2263:
[----:B------:R-:W5:Y:S02]  /*4b0c0*/  LDS R2, [R0] ;  /* 0x0000000000027984 */ /* 0x000f640000000800 */
[----:B-1---5:R-:W-:-:S06]  /*4b0d0*/  FADD R3, R19, R2 ;  /* 0x0000000213037221 */ /* 0x022fcc0000000000 */
[----:B------:R-:W1:Y:S02]  /*4b0e0*/  ATOMS.CAST.SPIN R3, [R0], R2, R3 ;  /* 0x000000020003738d */ /* 0x000e640001800003 */
[----:B-1----:R-:W-:-:S13]  /*4b0f0*/  ISETP.EQ.U32.AND P0, PT, R3, 0x1, PT ;  /* 0x000000010300780c */ /* 0x002fda0003f02070 */
[----:B------:R-:W-:Y:S05]  /*4b100*/  @!P0 BRA `(.L_x_2263) ;  /* 0xffffffb000008947 */ /* 0x000fea000383ffff */
[----:B------:R-:W-:Y:S05]  /*4b110*/  BRA `(.L_x_2261) ;  /* 0x0000003000007947 */ /* 0x000fea0003800000 */
.L_x_2262:
[----:B------:R-:W5:Y:S02]  /*4b120*/  LD.E R0, [R36.64+0x2c00] ;  /* 0x002c000824007980 */ /* 0x000f64000c101900 */
[----:B-----5:R-:W-:-:S05]  /*4b130*/  FADD R19, R19, R0 ;  /* 0x0000000013137221 */ /* 0x020fca0000000000 */
[----:B------:R1:W-:Y:S02]  /*4b140*/  ST.E [R36.64+0x2c00], R19 ;  /* 0x002c001324007985 */ /* 0x0003e4000c101908 */
.L_x_2261:
[----:B------:R-:W-:Y:S05]  /*4b150*/  BSYNC B0 ;  /* 0x0000000000007941 */ /* 0x000fea0003800000 */
.L_x_2260:
[----:B------:R-:W5:Y:S01]  /*4b160*/  ATOM.E.ADD.F32.FTZ.RN.STRONG.GPU P0, RZ, [R36.64+0x3000], R12 ;  /* 0x0030000c24ff798a */ /* 0x000f62000810e7c8 */
[----:B------:R-:W-:Y:S01]  /*4b170*/  BSSY B0, `(.L_x_2264) ;  /* 0x000000f000007945 */ /* 0x000fe20003800000 */
[----:B-----5:R-:W-:Y:S05]  /*4b180*/  @P0 BRA `(.L_x_2265) ;  /* 0x000000d000000947 */ /* 0x020fea0003800000 */
[----:B------:R-:W5:Y:S02]  /*4b190*/  QSPC.E.S P0, RZ, [R36+0x3000] ;  /* 0x0030000024ff73aa */ /* 0x000f640000000500 */
[----:B-----5:R-:W-:Y:S05]  /*4b1a0*/  @!P0 BRA `(.L_x_2266) ;  /* 0x0000008000008947 */ /* 0x020fea0003800000 */
[----:B------:R-:W-:-:S04]  /*4b1b0*/  IADD3 R0, R36, 0x3000, RZ ;  /* 0x0000300024007810 */ /* 0x000fc80007ffe0ff */
[----:B------:R-:W-:-:S05]  /*4b1c0*/  LOP3.LUT R0, R0, 0xffffff, RZ, 0xc0, !PT ;  /* 0x00ffffff00007812 */ /* 0x000fca00078ec0ff */
.L_x_2267:
[----:B------:R-:W5:Y:S02]  /*4b1d0*/  LDS R2, [R0] ;  /* 0x0000000000027984 */ /* 0x000f640000000800 */
[----:B-1---5:R-:W-:-:S06]  /*4b1e0*/  FADD R3, R12, R2 ;  /* 0x000000020c037221 */ /* 0x022fcc0000000000 */
[----:B------:R-:W1:Y:S02]  /*4b1f0*/  ATOMS.CAST.SPIN R3, [R0], R2, R3 ;  /* 0x000000020003738d */ /* 0x000e640001800003 */
[----:B-1----:R-:W-:-:S13]  /*4b200*/  ISETP.EQ.U32.AND P0, PT, R3, 0x1, PT ;  /* 0x000000010300780c */ /* 0x002fda0003f02070 */
[----:B------:R-:W-:Y:S05]  /*4b210*/  @!P0 BRA `(.L_x_2267) ;  /* 0xffffffb000008947 */ /* 0x000fea000383ffff */
[----:B------:R-:W-:Y:S05]  /*4b220*/  BRA `(.L_x_2265) ;  /* 0x0000003000007947 */ /* 0x000fea0003800000 */
.L_x_2266:
[----:B-1----:R-:W5:Y:S02]  /*4b230*/  LD.E R3, [R36.64+0x3000] ;  /* 0x0030000824037980 */ /* 0x002f64000c101900 */
[----:B-----5:R-:W-:-:S05]  /*4b240*/  FADD R3, R12, R3 ;  /* 0x000000030c037221 */ /* 0x020fca0000000000 */
[----:B------:R1:W-:Y:S02]  /*4b250*/  ST.E [R36.64+0x3000], R3 ;  /* 0x0030000324007985 */ /* 0x0003e4000c101908 */
.L_x_2265:
[----:B------:R-:W-:Y:S05]  /*4b260*/  BSYNC B0 ;  /* 0x0000000000007941 */ /* 0x000fea0003800000 */
.L_x_2264:
[----:B------:R-:W5:Y:S01]  /*4b270*/  ATOM.E.ADD.F32.FTZ.RN.STRONG.GPU P0, RZ, [R36.64+0x3400], R13 ;  /* 0x0034000d24ff798a */ /* 0x000f62000810e7c8 */
[----:B------:R-:W-:Y:S01]  /*4b280*/  BSSY B0, `(.L_x_2268) ;  /* 0x000000f000007945 */ /* 0x000fe20003800000 */
[----:B-----5:R-:W-:Y:S05]  /*4b290*/  @P0 BRA `(.L_x_2269) ;  /* 0x000000d000000947 */ /* 0x020fea0003800000 */
[----:B------:R-:W5:Y:S02]  /*4b2a0*/  QSPC.E.S P0, RZ, [R36+0x3400] ;  /* 0x0034000024ff73aa */ /* 0x000f640000000500 */
[----:B-----5:R-:W-:Y:S05]  /*4b2b0*/  @!P0 BRA `(.L_x_2270) ;  /* 0x0000008000008947 */ /* 0x020fea0003800000 */
[----:B------:R-:W-:-:S04]  /*4b2c0*/  IADD3 R0, R36, 0x3400, RZ ;  /* 0x0000340024007810 */ /* 0x000fc80007ffe0ff */
[----:B------:R-:W-:-:S05]  /*4b2d0*/  LOP3.LUT R0, R0, 0xffffff, RZ, 0xc0, !PT ;  /* 0x00ffffff00007812 */ /* 0x000fca00078ec0ff */
.L_x_2271:
[----:B------:R-:W5:Y:S02]  /*4b2e0*/  LDS R2, [R0] ;  /* 0x0000000000027984 */ /* 0x000f640000000800 */
[----:B-1---5:R-:W-:-:S06]  /*4b2f0*/  FADD R3, R13, R2 ;  /* 0x000000020d037221 */ /* 0x022fcc0000000000 */
[----:B------:R-:W1:Y:S02]  /*4b300*/  ATOMS.CAST.SPIN R3, [R0], R2, R3 ;  /* 0x000000020003738d */ /* 0x000e640001800003 */
[----:B-1----:R-:W-:-:S13]  /*4b310*/  ISETP.EQ.U32.AND P0, PT, R3, 0x1, PT ;  /* 0x000000010300780c */ /* 0x002fda0003f02070 */
[----:B------:R-:W-:Y:S05]  /*4b320*/  @!P0 BRA `(.L_x_2271) ;  /* 0xffffffb000008947 */ /* 0x000fea000383ffff */
[----:B------:R-:W-:Y:S05]  /*4b330*/  BRA `(.L_x_2269) ;  /* 0x0000003000007947 */ /* 0x000fea0003800000 */
.L_x_2270:
[----:B------:R-:W5:Y:S02]  /*4b340*/  LD.E R0, [R36.64+0x3400] ;  /* 0x0034000824007980 */ /* 0x000f64000c101900 */
[----:B-----5:R-:W-:-:S05]  /*4b350*/  FADD R13, R13, R0 ;  /* 0x000000000d0d7221 */ /* 0x020fca0000000000 */
[----:B------:R1:W-:Y:S02]  /*4b360*/  ST.E [R36.64+0x3400], R13 ;  /* 0x0034000d24007985 */ /* 0x0003e4000c101908 */
.L_x_2269:
[----:B------:R-:W-:Y:S05]  /*4b370*/  BSYNC B0 ;  /* 0x0000000000007941 */ /* 0x000fea0003800000 */
.L_x_2268:
[----:B------:R-:W5:Y:S01]  /*4b380*/  ATOM.E.ADD.F32.FTZ.RN.STRONG.GPU P0, RZ, [R36.64+0x3800], R14 ;  /* 0x0038000e24ff798a */ /* 0x000f62000810e7c8 */
[----:B------:R-:W-:Y:S01]  /*4b390*/  BSSY B0, `(.L_x_2272) ;  /* 0x000000f000007945 */ /* 0x000fe20003800000 */
[----:B-----5:R-:W-:Y:S05]  /*4b3a0*/  @P0 BRA `(.L_x_2273) ;  /* 0x000000d000000947 */ /* 0x020fea0003800000 */
[----:B------:R-:W5:Y:S02]  /*4b3b0*/  QSPC.E.S P0, RZ, [R36+0x3800] ;  /* 0x0038000024ff73aa */ /* 0x000f640000000500 */
[----:B-----5:R-:W-:Y:S05]  /*4b3c0*/  @!P0 BRA `(.L_x_2274) ;  /* 0x0000008000008947 */ /* 0x020fea0003800000 */
[----:B------:R-:W-:-:S04]  /*4b3d0*/  IADD3 R0, R36, 0x3800, RZ ;  /* 0x0000380024007810 */ /* 0x000fc80007ffe0ff */
[----:B------:R-:W-:-:S05]  /*4b3e0*/  LOP3.LUT R0, R0, 0xffffff, RZ, 0xc0, !PT ;  /* 0x00ffffff00007812 */ /* 0x000fca00078ec0ff */
.L_x_2275:
[----:B------:R-:W5:Y:S02]  /*4b3f0*/  LDS R2, [R0] ;  /* 0x0000000000027984 */ /* 0x000f640000000800 */
[----:B-1---5:R-:W-:-:S06]  /*4b400*/  FADD R3, R14, R2 ;  /* 0x000000020e037221 */ /* 0x022fcc0000000000 */
[----:B------:R-:W1:Y:S02]  /*4b410*/  ATOMS.CAST.SPIN R3, [R0], R2, R3 ;  /* 0x000000020003738d */ /* 0x000e640001800003 */
[----:B-1----:R-:W-:-:S13]  /*4b420*/  ISETP.EQ.U32.AND P0, PT, R3, 0x1, PT ;  /* 0x000000010300780c */ /* 0x002fda0003f02070 */
[----:B------:R-:W-:Y:S05]  /*4b430*/  @!P0 BRA `(.L_x_2275) ;  /* 0xffffffb000008947 */ /* 0x000fea000383ffff */
[----:B------:R-:W-:Y:S05]  /*4b440*/  BRA `(.L_x_2273) ;  /* 0x0000003000007947 */ /* 0x000fea0003800000 */
.L_x_2274:
[----:B-1----:R-:W5:Y:S02]  /*4b450*/  LD.E R3, [R36.64+0x3800] ;  /* 0x0038000824037980 */ /* 0x002f64000c101900 */
[----:B-----5:R-:W-:-:S05]  /*4b460*/  FADD R3, R14, R3 ;  /* 0x000000030e037221 */ /* 0x020fca0000000000 */
[----:B------:R1:W-:Y:S02]  /*4b470*/  ST.E [R36.64+0x3800], R3 ;  /* 0x0038000324007985 */ /* 0x0003e4000c101908 */
.L_x_2273:
[----:B------:R-:W-:Y:S05]  /*4b480*/  BSYNC B0 ;  /* 0x0000000000007941 */ /* 0x000fea0003800000 */
.L_x_2272:
[----:B------:R-:W5:Y:S01]  /*4b490*/  ATOM.E.ADD.F32.FTZ.RN.STRONG.GPU P0, RZ, [R36.64+0x3c00], R15 ;  /* 0x003c000f24ff798a */ /* 0x000f62000810e7c8 */
[----:B------:R-:W-:Y:S01]  /*4b4a0*/  BSSY B0, `(.L_x_2276) ;  /* 0x000000f000007945 */ /* 0x000fe20003800000 */
[----:B-----5:R-:W-:Y:S05]  /*4b4b0*/  @P0 BRA `(.L_x_2277) ;  /* 0x000000d000000947 */ /* 0x020fea0003800000 */
[----:B------:R-:W5:Y:S02]  /*4b4c0*/  QSPC.E.S P0, RZ, [R36+0x3c00] ;  /* 0x003c000024ff73aa */ /* 0x000f640000000500 */
[----:B-----5:R-:W-:Y:S05]  /*4b4d0*/  @!P0 BRA `(.L_x_2278) ;  /* 0x0000008000008947 */ /* 0x020fea0003800000 */
[----:B------:R-:W-:-:S04]  /*4b4e0*/  IADD3 R0, R36, 0x3c00, RZ ;  /* 0x00003c0024007810 */ /* 0x000fc80007ffe0ff */
[----:B------:R-:W-:-:S05]  /*4b4f0*/  LOP3.LUT R0, R0, 0xffffff, RZ, 0xc0, !PT ;  /* 0x00ffffff00007812 */ /* 0x000fca00078ec0ff */
.L_x_2279:
[----:B------:R-:W5:Y:S02]  /*4b500*/  LDS R2, [R0] ;  /* 0x0000000000027984 */ /* 0x000f640000000800 */
[----:B-1---5:R-:W-:-:S06]  /*4b510*/  FADD R3, R15, R2 ;  /* 0x000000020f037221 */ /* 0x022fcc0000000000 */
[----:B------:R-:W1:Y:S02]  /*4b520*/  ATOMS.CAST.SPIN R3, [R0], R2, R3 ;  /* 0x000000020003738d */ /* 0x000e640001800003 */
[----:B-1----:R-:W-:-:S13]  /*4b530*/  ISETP.EQ.U32.AND P0, PT, R3, 0x1, PT ;  /* 0x000000010300780c */ /* 0x002fda0003f02070 */
[----:B------:R-:W-:Y:S05]  /*4b540*/  @!P0 BRA `(.L_x_2279) ;  /* 0xffffffb000008947 */ /* 0x000fea000383ffff */
[----:B------:R-:W-:Y:S05]  /*4b550*/  BRA `(.L_x_2277) ;  /* 0x0000003000007947 */ /* 0x000fea0003800000 */
.L_x_2278:
[----:B------:R-:W5:Y:S02]  /*4b560*/  LD.E R0, [R36.64+0x3c00] ;  /* 0x003c000824007980 */ /* 0x000f64000c101900 */
[----:B-----5:R-:W-:-:S05]  /*4b570*/  FADD R15, R15, R0 ;  /* 0x000000000f0f7221 */ /* 0x020fca0000000000 */
[----:B------:R1:W-:Y:S02]  /*4b580*/  ST.E [R36.64+0x3c00], R15 ;  /* 0x003c000f24007985 */ /* 0x0003e4000c101908 */
.L_x_2277:
[----:B------:R-:W-:Y:S05]  /*4b590*/  BSYNC B0 ;  /* 0x0000000000007941 */ /* 0x000fea0003800000 */
.L_x_2276:
[----:B------:R-:W5:Y:S01]  /*4b5a0*/  ATOM.E.ADD.F32.FTZ.RN.STRONG.GPU P0, RZ, [R36.64+0x4000], R20 ;  /* 0x0040001424ff798a */ /* 0x000f62000810e7c8 */
[----:B------:R-:W-:Y:S01]  /*4b5b0*/  BSSY B0, `(.L_x_2280) ;  /* 0x000000f000007945 */ /* 0x000fe20003800000 */
[----:B-----5:R-:W-:Y:S05]  /*4b5c0*/  @P0 BRA `(.L_x_2281) ;  /* 0x000000d000000947 */ /* 0x020fea0003800000 */
[----:B------:R-:W5:Y:S02]  /*4b5d0*/  QSPC.E.S P0, RZ, [R36+0x4000] ;  /* 0x0040000024ff73aa */ /* 0x000f640000000500 */
[----:B-----5:R-:W-:Y:S05]  /*4b5e0*/  @!P0 BRA `(.L_x_2282) ;  /* 0x0000008000008947 */ /* 0x020fea0003800000 */
[----:B------:R-:W-:-:S04]  /*4b5f0*/  IADD3 R0, R36, 0x4000, RZ ;  /* 0x0000400024007810 */ /* 0x000fc80007ffe0ff */
[----:B------:R-:W-:-:S05]  /*4b600*/  LOP3.LUT R0, R0, 0xffffff, RZ, 0xc0, !PT ;  /* 0x00ffffff00007812 */ /* 0x000fca00078ec0ff */
.L_x_2283:
[----:B------:R-:W5:Y:S02]  /*4b610*/  LDS R2, [R0] ;  /* 0x0000000000027984 */ /* 0x000f640000000800 */
[----:B-1---5:R-:W-:-:S06]  /*4b620*/  FADD R3, R20, R2 ;  /* 0x0000000214037221 */ /* 0x022fcc0000000000 */
[----:B------:R-:W1:Y:S02]  /*4b630*/  ATOMS.CAST.SPIN R3, [R0], R2, R3 ;  /* 0x000000020003738d */ /* 0x000e640001800003 */
[----:B-1----:R-:W-:-:S13]  /*4b640*/  ISETP.EQ.U32.AND P0, PT, R3, 0x1, PT ;  /* 0x000000010300780c */ /* 0x002fda0003f02070 */
[----:B------:R-:W-:Y:S05]  /*4b650*/  @!P0 BRA `(.L_x_2283) ;  /* 0xffffffb000008947 */ /* 0x000fea000383ffff */
[----:B------:R-:W-:Y:S05]  /*4b660*/  BRA `(.L_x_2281) ;  /* 0x0000003000007947 */ /* 0x000fea0003800000 */
.L_x_2282:
[----:B-1----:R-:W5:Y:S02]  /*4b670*/  LD.E R3, [R36.64+0x4000] ;  /* 0x0040000824037980 */ /* 0x002f64000c101900 */
[----:B-----5:R-:W-:-:S05]  /*4b680*/  FADD R3, R20, R3 ;  /* 0x0000000314037221 */ /* 0x020fca0000000000 */
[----:B------:R1:W-:Y:S02]  /*4b690*/  ST.E [R36.64+0x4000], R3 ;  /* 0x0040000324007985 */ /* 0x0003e4000c101908 */
.L_x_2281:
[----:B------:R-:W-:Y:S05]  /*4b6a0*/  BSYNC B0 ;  /* 0x0000000000007941 */ /* 0x000fea0003800000 */
.L_x_2280:
[----:B------:R-:W5:Y:S01]  /*4b6b0*/  ATOM.E.ADD.F32.FTZ.RN.STRONG.GPU P0, RZ, [R36.64+0x4400], R21 ;  /* 0x0044001524ff798a */ /* 0x000f62000810e7c8 */
[----:B------:R-:W-:Y:S01]  /*4b6c0*/  BSSY B0, `(.L_x_2284) ;  /* 0x000000f000007945 */ /* 0x000fe20003800000 */
[----:B-----5:R-:W-:Y:S05]  /*4b6d0*/  @P0 BRA `(.L_x_2285) ;  /* 0x000000d000000947 */ /* 0x020fea0003800000 */
[----:B------:R-:W5:Y:S02]  /*4b6e0*/  QSPC.E.S P0, RZ, [R36+0x4400] ;  /* 0x0044000024ff73aa */ /* 0x000f640000000500 */
[----:B-----5:R-:W-:Y:S05]  /*4b6f0*/  @!P0 BRA `(.L_x_2286) ;  /* 0x0000008000008947 */ /* 0x020fea0003800000 */
[----:B------:R-:W-:-:S04]  /*4b700*/  IADD3 R0, R36, 0x4400, RZ ;  /* 0x0000440024007810 */ /* 0x000fc80007ffe0ff */
[----:B------:R-:W-:-:S05]  /*4b710*/  LOP3.LUT R0, R0, 0xffffff, RZ, 0xc0, !PT ;  /* 0x00ffffff00007812 */ /* 0x000fca00078ec0ff */
.L_x_2287:
[----:B------:R-:W5:Y:S02]  /*4b720*/  LDS R2, [R0] ;  /* 0x0000000000027984 */ /* 0x000f640000000800 */
[----:B-1---5:R-:W-:-:S06]  /*4b730*/  FADD R3, R21, R2 ;  /* 0x0000000215037221 */ /* 0x022fcc0000000000 */
[----:B------:R-:W1:Y:S02]  /*4b740*/  ATOMS.CAST.SPIN R3, [R0], R2, R3 ;  /* 0x000000020003738d */ /* 0x000e640001800003 */
[----:B-1----:R-:W-:-:S13]  /*4b750*/  ISETP.EQ.U32.AND P0, PT, R3, 0x1, PT ;  /* 0x000000010300780c */ /* 0x002fda0003f02070 */
[----:B------:R-:W-:Y:S05]  /*4b760*/  @!P0 BRA `(.L_x_2287) ;  /* 0xffffffb000008947 */ /* 0x000fea000383ffff */
[----:B------:R-:W-:Y:S05]  /*4b770*/  BRA `(.L_x_2285) ;  /* 0x0000003000007947 */ /* 0x000fea0003800000 */
.L_x_2286:
[----:B------:R-:W5:Y:S02]  /*4b780*/  LD.E R0, [R36.64+0x4400] ;  /* 0x0044000824007980 */ /* 0x000f64000c101900 */
[----:B-----5:R-:W-:-:S05]  /*4b790*/  FADD R21, R21, R0 ;  /* 0x0000000015157221 */ /* 0x020fca0000000000 */
[----:B------:R1:W-:Y:S02]  /*4b7a0*/  ST.E [R36.64+0x4400], R21 ;  /* 0x0044001524007985 */ /* 0x0003e4000c101908 */
.L_x_2285:
[----:B------:R-:W-:Y:S05]  /*4b7b0*/  BSYNC B0 ;  /* 0x0000000000007941 */ /* 0x000fea0003800000 */
.L_x_2284:
[----:B------:R-:W5:Y:S01]  /*4b7c0*/  ATOM.E.ADD.F32.FTZ.RN.STRONG.GPU P0, RZ, [R36.64+0x4800], R22 ;  /* 0x0048001624ff798a */ /* 0x000f62000810e7c8 */
[----:B------:R-:W-:Y:S01]  /*4b7d0*/  BSSY B0, `(.L_x_2288) ;  /* 0x000000f000007945 */ /* 0x000fe20003800000 */
[----:B-----5:R-:W-:Y:S05]  /*4b7e0*/  @P0 BRA `(.L_x_2289) ;  /* 0x000000d000000947 */ /* 0x020fea0003800000 */
[----:B------:R-:W5:Y:S02]  /*4b7f0*/  QSPC.E.S P0, RZ, [R36+0x4800] ;  /* 0x0048000024ff73aa */ /* 0x000f640000000500 */
[----:B-----5:R-:W-:Y:S05]  /*4b800*/  @!P0 BRA `(.L_x_2290) ;  /* 0x0000008000008947 */ /* 0x020fea0003800000 */
[----:B------:R-:W-:-:S04]  /*4b810*/  IADD3 R0, R36, 0x4800, RZ ;  /* 0x0000480024007810 */ /* 0x000fc80007ffe0ff */
[----:B------:R-:W-:-:S05]  /*4b820*/  LOP3.LUT R0, R0, 0xffffff, RZ, 0xc0, !PT ;  /* 0x00ffffff00007812 */ /* 0x000fca00078ec0ff */
.L_x_2291:
[----:B------:R-:W5:Y:S02]  /*4b830*/  LDS R2, [R0] ;  /* 0x0000000000027984 */ /* 0x000f640000000800 */
[----:B-1---5:R-:W-:-:S06]  /*4b840*/  FADD R3, R22, R2 ;  /* 0x0000000216037221 */ /* 0x022fcc0000000000 */
[----:B------:R-:W1:Y:S02]  /*4b850*/  ATOMS.CAST.SPIN R3, [R0], R2, R3 ;  /* 0x000000020003738d */ /* 0x000e640001800003 */
[----:B-1----:R-:W-:-:S13]  /*4b860*/  ISETP.EQ.U32.AND P0, PT, R3, 0x1, PT ;  /* 0x000000010300780c */ /* 0x002fda0003f02070 */
[----:B------:R-:W-:Y:S05]  /*4b870*/  @!P0 BRA `(.L_x_2291) ;  /* 0xffffffb000008947 */ /* 0x000fea000383ffff */
[----:B------:R-:W-:Y:S05]  /*4b880*/  BRA `(.L_x_2289) ;  /* 0x0000003000007947 */ /* 0x000fea0003800000 */
.L_x_2290:
[----:B-1----:R-:W5:Y:S02]  /*4b890*/  LD.E R3, [R36.64+0x4800] ;  /* 0x0048000824037980 */ /* 0x002f64000c101900 */
[----:B-----5:R-:W-:-:S05]  /*4b8a0*/  FADD R3, R22, R3 ;  /* 0x0000000316037221 */ /* 0x020fca0000000000 */
[----:B------:R1:W-:Y:S02]  /*4b8b0*/  ST.E [R36.64+0x4800], R3 ;  /* 0x0048000324007985 */ /* 0x0003e4000c101908 */
.L_x_2289:
[----:B------:R-:W-:Y:S05]  /*4b8c0*/  BSYNC B0 ;  /* 0x0000000000007941 */ /* 0x000fea0003800000 */
.L_x_2288:
[----:B------:R-:W5:Y:S01]  /*4b8d0*/  ATOM.E.ADD.F32.FTZ.RN.STRONG.GPU P0, RZ, [R36.64+0x4c00], R23 ;  /* 0x004c001724ff798a */ /* 0x000f62000810e7c8 */
[----:B------:R-:W-:Y:S01]  /*4b8e0*/  BSSY B0, `(.L_x_2292) ;  /* 0x000000f000007945 */ /* 0x000fe20003800000 */
[----:B-----5:R-:W-:Y:S05]  /*4b8f0*/  @P0 BRA `(.L_x_2293) ;  /* 0x000000d000000947 */ /* 0x020fea0003800000 */
[----:B------:R-:W5:Y:S02]  /*4b900*/  QSPC.E.S P0, RZ, [R36+0x4c00] ;  /* 0x004c000024ff73aa */ /* 0x000f640000000500 */
[----:B-----5:R-:W-:Y:S05]  /*4b910*/  @!P0 BRA `(.L_x_2294) ;  /* 0x0000008000008947 */ /* 0x020fea0003800000 */
[----:B------:R-:W-:-:S04]  /*4b920*/  IADD3 R0, R36, 0x4c00, RZ ;  /* 0x00004c0024007810 */ /* 0x000fc80007ffe0ff */
[----:B------:R-:W-:-:S05]  /*4b930*/  LOP3.LUT R0, R0, 0xffffff, RZ, 0xc0, !PT ;  /* 0x00ffffff00007812 */ /* 0x000fca00078ec0ff */
.L_x_2295:
[----:B------:R-:W5:Y:S02]  /*4b940*/  LDS R2, [R0] ;  /* 0x0000000000027984 */ /* 0x000f640000000800 */
[----:B-1---5:R-:W-:-:S06]  /*4b950*/  FADD R3, R23, R2 ;  /* 0x0000000217037221 */ /* 0x022fcc0000000000 */
[----:B------:R-:W1:Y:S02]  /*4b960*/  ATOMS.CAST.SPIN R3, [R0], R2, R3 ;  /* 0x000000020003738d */ /* 0x000e640001800003 */
[----:B-1----:R-:W-:-:S13]  /*4b970*/  ISETP.EQ.U32.AND P0, PT, R3, 0x1, PT ;  /* 0x000000010300780c */ /* 0x002fda0003f02070 */
[----:B------:R-:W-:Y:S05]  /*4b980*/  @!P0 BRA `(.L_x_2295) ;  /* 0xffffffb000008947 */ /* 0x000fea000383ffff */
[----:B------:R-:W-:Y:S05]  /*4b990*/  BRA `(.L_x_2293) ;  /* 0x0000003000007947 */ /* 0x000fea0003800000 */
.L_x_2294:
[----:B------:R-:W5:Y:S02]  /*4b9a0*/  LD.E R0, [R36.64+0x4c00] ;  /* 0x004c000824007980 */ /* 0x000f64000c101900 */
[----:B-----5:R-:W-:-:S05]  /*4b9b0*/  FADD R23, R23, R0 ;  /* 0x0000000017177221 */ /* 0x020fca0000000000 */
[----:B------:R1:W-:Y:S02]  /*4b9c0*/  ST.E [R36.64+0x4c00], R23 ;  /* 0x004c001724007985 */ /* 0x0003e4000c101908 */
.L_x_2293:
[----:B------:R-:W-:Y:S05]  /*4b9d0*/  BSYNC B0 ;  /* 0x0000000000007941 */ /* 0x000fea0003800000 */
.L_x_2292:
[----:B------:R-:W5:Y:S01]  /*4b9e0*/  ATOM.E.ADD.F32.FTZ.RN.STRONG.GPU P0, RZ, [R36.64+0x5000], R24 ;  /* 0x0050001824ff798a */ /* 0x000f62000810e7c8 */
[----:B------:R-:W-:Y:S01]  /*4b9f0*/  BSSY B0, `(.L_x_2296) ;  /* 0x000000f000007945 */ /* 0x000fe20003800000 */
[----:B-----5:R-:W-:Y:S05]  /*4ba00*/  @P0 BRA `(.L_x_2297) ;  /* 0x000000d000000947 */ /* 0x020fea0003800000 */
[----:B------:R-:W5:Y:S02]  /*4ba10*/  QSPC.E.S P0, RZ, [R36+0x5000] ;  /* 0x0050000024ff73aa */ /* 0x000f640000000500 */
[----:B-----5:R-:W-:Y:S05]  /*4ba20*/  @!P0 BRA `(.L_x_2298) ;  /* 0x0000008000008947 */ /* 0x020fea0003800000 */
[----:B------:R-:W-:-:S04]  /*4ba30*/  IADD3 R0, R36, 0x5000, RZ ;  /* 0x0000500024007810 */ /* 0x000fc80007ffe0ff */
[----:B------:R-:W-:-:S05]  /*4ba40*/  LOP3.LUT R0, R0, 0xffffff, RZ, 0xc0, !PT ;  /* 0x00ffffff00007812 */ /* 0x000fca00078ec0ff */
.L_x_2299:
[----:B------:R-:W5:Y:S02]  /*4ba50*/  LDS R2, [R0] ;  /* 0x0000000000027984 */ /* 0x000f640000000800 */
[----:B-1---5:R-:W-:-:S06]  /*4ba60*/  FADD R3, R24, R2 ;  /* 0x0000000218037221 */ /* 0x022fcc0000000000 */
[----:B------:R-:W1:Y:S02]  /*4ba70*/  ATOMS.CAST.SPIN R3, [R0], R2, R3 ;  /* 0x000000020003738d */ /* 0x000e640001800003 */
[----:B-1----:R-:W-:-:S13]  /*4ba80*/  ISETP.EQ.U32.AND P0, PT, R3, 0x1, PT ;  /* 0x000000010300780c */ /* 0x002fda0003f02070 */
[----:B------:R-:W-:Y:S05]  /*4ba90*/  @!P0 BRA `(.L_x_2299) ;  /* 0xffffffb000008947 */ /* 0x000fea000383ffff */
[----:B------:R-:W-:Y:S05]  /*4baa0*/  BRA `(.L_x_2297) ;  /* 0x0000003000007947 */ /* 0x000fea0003800000 */
.L_x_2298:
[----:B-1----:R-:W5:Y:S02]  /*4bab0*/  LD.E R3, [R36.64+0x5000] ;  /* 0x0050000824037980 */ /* 0x002f64000c101900 */
[----:B-----5:R-:W-:-:S05]  /*4bac0*/  FADD R3, R24, R3 ;  /* 0x0000000318037221 */ /* 0x020fca0000000000 */
[----:B------:R1:W-:Y:S02]  /*4bad0*/  ST.E [R36.64+0x5000], R3 ;  /* 0x0050000324007985 */ /* 0x0003e4000c101908 */
.L_x_2297:
[----:B------:R-:W-:Y:S05]  /*4bae0*/  BSYNC B0 ;  /* 0x0000000000007941 */ /* 0x000fea0003800000 */
.L_x_2296:
[----:B------:R-:W5:Y:S01]  /*4baf0*/  ATOM.E.ADD.F32.FTZ.RN.STRONG.GPU P0, RZ, [R36.64+0x5400], R25 ;  /* 0x0054001924ff798a */ /* 0x000f62000810e7c8 */
[----:B------:R-:W-:Y:S01]  /*4bb00*/  BSSY B0, `(.L_x_2300) ;  /* 0x000000f000007945 */ /* 0x000fe20003800000 */
[----:B-----5:R-:W-:Y:S05]  /*4bb10*/  @P0 BRA `(.L_x_2301) ;  /* 0x000000d000000947 */ /* 0x020fea0003800000 */
[----:B------:R-:W5:Y:S02]  /*4bb20*/  QSPC.E.S P0, RZ, [R36+0x5400] ;  /* 0x0054000024ff73aa */ /* 0x000f640000000500 */
[----:B-----5:R-:W-:Y:S05]  /*4bb30*/  @!P0 BRA `(.L_x_2302) ;  /* 0x0000008000008947 */ /* 0x020fea0003800000 */
[----:B------:R-:W-:-:S04]  /*4bb40*/  IADD3 R0, R36, 0x5400, RZ ;  /* 0x0000540024007810 */ /* 0x000fc80007ffe0ff */
[----:B------:R-:W-:-:S05]  /*4bb50*/  LOP3.LUT R0, R0, 0xffffff, RZ, 0xc0, !PT ;  /* 0x00ffffff00007812 */ /* 0x000fca00078ec0ff */
.L_x_2303:
[----:B------:R-:W5:Y:S02]  /*4bb60*/  LDS R2, [R0] ;  /* 0x0000000000027984 */ /* 0x000f640000000800 */
[----:B-1---5:R-:W-:-:S06]  /*4bb70*/  FADD R3, R25, R2 ;  /* 0x0000000219037221 */ /* 0x022fcc0000000000 */
[----:B------:R-:W1:Y:S02]  /*4bb80*/  ATOMS.CAST.SPIN R3, [R0], R2, R3 ;  /* 0x000000020003738d */ /* 0x000e640001800003 */
[----:B-1----:R-:W-:-:S13]  /*4bb90*/  ISETP.EQ.U32.AND P0, PT, R3, 0x1, PT ;  /* 0x000000010300780c */ /* 0x002fda0003f02070 */
[----:B------:R-:W-:Y:S05]  /*4bba0*/  @!P0 BRA `(.L_x_2303) ;  /* 0xffffffb000008947 */ /* 0x000fea000383ffff */
[----:B------:R-:W-:Y:S05]  /*4bbb0*/  BRA `(.L_x_2301) ;  /* 0x0000003000007947 */ /* 0x000fea0003800000 */
.L_x_2302:
[----:B------:R-:W5:Y:S02]  /*4bbc0*/  LD.E R0, [R36.64+0x5400] ;  /* 0x0054000824007980 */ /* 0x000f64000c101900 */
[----:B-----5:R-:W-:-:S05]  /*4bbd0*/  FADD R25, R25, R0 ;  /* 0x0000000019197221 */ /* 0x020fca0000000000 */
[----:B------:R1:W-:Y:S02]  /*4bbe0*/  ST.E [R36.64+0x5400], R25 ;  /* 0x0054001924007985 */ /* 0x0003e4000c101908 */
.L_x_2301:
[----:B------:R-:W-:Y:S05]  /*4bbf0*/  BSYNC B0 ;  /* 0x0000000000007941 */ /* 0x000fea0003800000 */
.L_x_2300:
[----:B------:R-:W5:Y:S01]  /*4bc00*/  ATOM.E.ADD.F32.FTZ.RN.STRONG.GPU P0, RZ, [R36.64+0x5800], R26 ;  /* 0x0058001a24ff798a */ /* 0x000f62000810e7c8 */
[----:B------:R-:W-:Y:S01]  /*4bc10*/  BSSY B0, `(.L_x_2304) ;  /* 0x000000f000007945 */ /* 0x000fe20003800000 */
[----:B-----5:R-:W-:Y:S05]  /*4bc20*/  @P0 BRA `(.L_x_2305) ;  /* 0x000000d000000947 */ /* 0x020fea0003800000 */
[----:B------:R-:W5:Y:S02]  /*4bc30*/  QSPC.E.S P0, RZ, [R36+0x5800] ;  /* 0x0058000024ff73aa */ /* 0x000f640000000500 */
[----:B-----5:R-:W-:Y:S05]  /*4bc40*/  @!P0 BRA `(.L_x_2306) ;  /* 0x0000008000008947 */ /* 0x020fea0003800000 */
[----:B------:R-:W-:-:S04]  /*4bc50*/  IADD3 R0, R36, 0x5800, RZ ;  /* 0x0000580024007810 */ /* 0x000fc80007ffe0ff */
[----:B------:R-:W-:-:S05]  /*4bc60*/  LOP3.LUT R0, R0, 0xffffff, RZ, 0xc0, !PT ;  /* 0x00ffffff00007812 */ /* 0x000fca00078ec0ff */
.L_x_2307:
[----:B------:R-:W5:Y:S02]  /*4bc70*/  LDS R2, [R0] ;  /* 0x0000000000027984 */ /* 0x000f640000000800 */
[----:B-1---5:R-:W-:-:S06]  /*4bc80*/  FADD R3, R26, R2 ;  /* 0x000000021a037221 */ /* 0x022fcc0000000000 */
[----:B------:R-:W1:Y:S02]  /*4bc90*/  ATOMS.CAST.SPIN R3, [R0], R2, R3 ;  /* 0x000000020003738d */ /* 0x000e640001800003 */
[----:B-1----:R-:W-:-:S13]  /*4bca0*/  ISETP.EQ.U32.AND P0, PT, R3, 0x1, PT ;  /* 0x000000010300780c */ /* 0x002fda0003f02070 */
[----:B------:R-:W-:Y:S05]  /*4bcb0*/  @!P0 BRA `(.L_x_2307) ;  /* 0xffffffb000008947 */ /* 0x000fea000383ffff */
[----:B------:R-:W-:Y:S05]  /*4bcc0*/  BRA `(.L_x_2305) ;  /* 0x0000003000007947 */ /* 0x000fea0003800000 */
.L_x_2306:
[----:B-1----:R-:W5:Y:S02]  /*4bcd0*/  LD.E R3, [R36.64+0x5800] ;  /* 0x0058000824037980 */ /* 0x002f64000c101900 */
[----:B-----5:R-:W-:-:S05]  /*4bce0*/  FADD R3, R26, R3 ;  /* 0x000000031a037221 */ /* 0x020fca0000000000 */
[----:B------:R1:W-:Y:S02]  /*4bcf0*/  ST.E [R36.64+0x5800], R3 ;  /* 0x0058000324007985 */ /* 0x0003e4000c101908 */
.L_x_2305:
[----:B------:R-:W-:Y:S05]  /*4bd00*/  BSYNC B0 ;  /* 0x0000000000007941 */ /* 0x000fea0003800000 */
.L_x_2304:
[----:B------:R-:W5:Y:S01]  /*4bd10*/  ATOM.E.ADD.F32.FTZ.RN.STRONG.GPU P0, RZ, [R36.64+0x5c00], R27 ;  /* 0x005c001b24ff798a */ /* 0x000f62000810e7c8 */
[----:B------:R-:W-:Y:S01]  /*4bd20*/  BSSY B0, `(.L_x_2308) ;  /* 0x000000f000007945 */ /* 0x000fe20003800000 */
[----:B-----5:R-:W-:Y:S05]  /*4bd30*/  @P0 BRA `(.L_x_2309) ;  /* 0x000000d000000947 */ /* 0x020fea0003800000 */
[----:B------:R-:W5:Y:S02]  /*4bd40*/  QSPC.E.S P0, RZ, [R36+0x5c00] ;  /* 0x005c000024ff73aa */ /* 0x000f640000000500 */
[----:B-----5:R-:W-:Y:S05]  /*4bd50*/  @!P0 BRA `(.L_x_2310) ;  /* 0x0000008000008947 */ /* 0x020fea0003800000 */
[----:B------:R-:W-:-:S04]  /*4bd60*/  IADD3 R0, R36, 0x5c00, RZ ;  /* 0x00005c0024007810 */ /* 0x000fc80007ffe0ff */
[----:B------:R-:W-:-:S05]  /*4bd70*/  LOP3.LUT R0, R0, 0xffffff, RZ, 0xc0, !PT ;  /* 0x00ffffff00007812 */ /* 0x000fca00078ec0ff */
.L_x_2311:
[----:B------:R-:W5:Y:S02]  /*4bd80*/  LDS R2, [R0] ;  /* 0x0000000000027984 */ /* 0x000f640000000800 */
[----:B-1---5:R-:W-:-:S06]  /*4bd90*/  FADD R3, R27, R2 ;  /* 0x000000021b037221 */ /* 0x022fcc0000000000 */
[----:B------:R-:W1:Y:S02]  /*4bda0*/  ATOMS.CAST.SPIN R3, [R0], R2, R3 ;  /* 0x000000020003738d */ /* 0x000e640001800003 */
[----:B-1----:R-:W-:-:S13]  /*4bdb0*/  ISETP.EQ.U32.AND P0, PT, R3, 0x1, PT ;  /* 0x000000010300780c */ /* 0x002fda0003f02070 */
[----:B------:R-:W-:Y:S05]  /*4bdc0*/  @!P0 BRA `(.L_x_2311) ;  /* 0xffffffb000008947 */ /* 0x000fea000383ffff */
[----:B------:R-:W-:Y:S05]  /*4bdd0*/  BRA `(.L_x_2309) ;  /* 0x0000003000007947 */ /* 0x000fea0003800000 */
.L_x_2310:
[----:B------:R-:W5:Y:S02]  /*4bde0*/  LD.E R0, [R36.64+0x5c00] ;  /* 0x005c000824007980 */ /* 0x000f64000c101900 */
[----:B-----5:R-:W-:-:S05]  /*4bdf0*/  FADD R27, R27, R0 ;  /* 0x000000001b1b7221 */ /* 0x020fca0000000000 */
[----:B------:R1:W-:Y:S02]  /*4be00*/  ST.E [R36.64+0x5c00], R27 ;  /* 0x005c001b24007985 */ /* 0x0003e4000c101908 */
.L_x_2309:
[----:B------:R-:W-:Y:S05]  /*4be10*/  BSYNC B0 ;  /* 0x0000000000007941 */ /* 0x000fea0003800000 */
.L_x_2308:
[----:B------:R-:W5:Y:S01]  /*4be20*/  ATOM.E.ADD.F32.FTZ.RN.STRONG.GPU P0, RZ, [R36.64+0x6000], R32 ;  /* 0x0060002024ff798a */ /* 0x000f62000810e7c8 */
[----:B------:R-:W-:Y:S01]  /*4be30*/  BSSY B0, `(.L_x_2312) ;  /* 0x000000f000007945 */ /* 0x000fe20003800000 */
[----:B-----5:R-:W-:Y:S05]  /*4be40*/  @P0 BRA `(.L_x_2313) ;  /* 0x000000d000000947 */ /* 0x020fea0003800000 */
[----:B------:R-:W5:Y:S02]  /*4be50*/  QSPC.E.S P0, RZ, [R36+0x6000] ;  /* 0x0060000024ff73aa */ /* 0x000f640000000500 */
[----:B-----5:R-:W-:Y:S05]  /*4be60*/  @!P0 BRA `(.L_x_2314) ;  /* 0x0000008000008947 */ /* 0x020fea0003800000 */
[----:B------:R-:W-:-:S04]  /*4be70*/  IADD3 R0, R36, 0x6000, RZ ;  /* 0x0000600024007810 */ /* 0x000fc80007ffe0ff */
[----:B------:R-:W-:-:S05]  /*4be80*/  LOP3.LUT R0, R0, 0xffffff, RZ, 0xc0, !PT ;  /* 0x00ffffff00007812 */ /* 0x000fca00078ec0ff */
.L_x_2315:
[----:B------:R-:W5:Y:S02]  /*4be90*/  LDS R2, [R0] ;  /* 0x0000000000027984 */ /* 0x000f640000000800 */
[----:B-1---5:R-:W-:-:S06]  /*4bea0*/  FADD R3, R32, R2 ;  /* 0x0000000220037221 */ /* 0x022fcc0000000000 */
[----:B------:R-:W1:Y:S02]  /*4beb0*/  ATOMS.CAST.SPIN R3, [R0], R2, R3 ;  /* 0x000000020003738d */ /* 0x000e640001800003 */
[----:B-1----:R-:W-:-:S13]  /*4bec0*/  ISETP.EQ.U32.AND P0, PT, R3, 0x1, PT ;  /* 0x000000010300780c */ /* 0x002fda0003f02070 */
[----:B------:R-:W-:Y:S05]  /*4bed0*/  @!P0 BRA `(.L_x_2315) ;  /* 0xffffffb000008947 */ /* 0x000fea000383ffff */
[----:B------:R-:W-:Y:S05]  /*4bee0*/  BRA `(.L_x_2313) ;  /* 0x0000003000007947 */ /* 0x000fea0003800000 */
.L_x_2314:
[----:B-1----:R-:W5:Y:S02]  /*4bef0*/  LD.E R3, [R36.64+0x6000] ;  /* 0x0060000824037980 */ /* 0x002f64000c101900 */
[----:B-----5:R-:W-:-:S05]  /*4bf00*/  FADD R3, R32, R3 ;  /* 0x0000000320037221 */ /* 0x020fca0000000000 */
[----:B------:R1:W-:Y:S02]  /*4bf10*/  ST.E [R36.64+0x6000], R3 ;  /* 0x0060000324007985 */ /* 0x0003e4000c101908 */
.L_x_2313:
[----:B------:R-:W-:Y:S05]  /*4bf20*/  BSYNC B0 ;  /* 0x0000000000007941 */ /* 0x000fea0003800000 */
.L_x_2312:
[----:B------:R-:W5:Y:S01]  /*4bf30*/  ATOM.E.ADD.F32.FTZ.RN.STRONG.GPU P0, RZ, [R36.64+0x6400], R33 ;  /* 0x0064002124ff798a */ /* 0x000f62000810e7c8 */
[----:B------:R-:W-:Y:S01]  /*4bf40*/  BSSY B0, `(.L_x_2316) ;  /* 0x000000f000007945 */ /* 0x000fe20003800000 */
[----:B-----5:R-:W-:Y:S05]  /*4bf50*/  @P0 BRA `(.L_x_2317) ;  /* 0x000000d000000947 */ /* 0x020fea0003800000 */
[----:B------:R-:W5:Y:S02]  /*4bf60*/  QSPC.E.S P0, RZ, [R36+0x6400] ;  /* 0x0064000024ff73aa */ /* 0x000f640000000500 */
[----:B-----5:R-:W-:Y:S05]  /*4bf70*/  @!P0 BRA `(.L_x_2318) ;  /* 0x0000008000008947 */ /* 0x020fea0003800000 */
[----:B------:R-:W-:-:S04]  /*4bf80*/  IADD3 R0, R36, 0x6400, RZ ;  /* 0x0000640024007810 */ /* 0x000fc80007ffe0ff */
[----:B------:R-:W-:-:S05]  /*4bf90*/  LOP3.LUT R0, R0, 0xffffff, RZ, 0xc0, !PT ;  /* 0x00ffffff00007812 */ /* 0x000fca00078ec0ff */
.L_x_2319:
[----:B------:R-:W5:Y:S02]  /*4bfa0*/  LDS R2, [R0] ;  /* 0x0000000000027984 */ /* 0x000f640000000800 */
[----:B-1---5:R-:W-:-:S06]  /*4bfb0*/  FADD R3, R33, R2 ;  /* 0x0000000221037221 */ /* 0x022fcc0000000000 */
[----:B------:R-:W1:Y:S02]  /*4bfc0*/  ATOMS.CAST.SPIN R3, [R0], R2, R3 ;  /* 0x000000020003738d */ /* 0x000e640001800003 */
[----:B-1----:R-:W-:-:S13]  /*4bfd0*/  ISETP.EQ.U32.AND P0, PT, R3, 0x1, PT ;  /* 0x000000010300780c */ /* 0x002fda0003f02070 */
[----:B------:R-:W-:Y:S05]  /*4bfe0*/  @!P0 BRA `(.L_x_2319) ;  /* 0xffffffb000008947 */ /* 0x000fea000383ffff */
[----:B------:R-:W-:Y:S05]  /*4bff0*/  BRA `(.L_x_2317) ;  /* 0x0000003000007947 */ /* 0x000fea0003800000 */
.L_x_2318:
[----:B------:R-:W5:Y:S02]  /*4c000*/  LD.E R0, [R36.64+0x6400] ;  /* 0x0064000824007980 */ /* 0x000f64000c101900 */
[----:B-----5:R-:W-:-:S05]  /*4c010*/  FADD R33, R33, R0 ;  /* 0x0000000021217221 */ /* 0x020fca0000000000 */
[----:B------:R1:W-:Y:S02]  /*4c020*/  ST.E [R36.64+0x6400], R33 ;  /* 0x0064002124007985 */ /* 0x0003e4000c101908 */
.L_x_2317:
[----:B------:R-:W-:Y:S05]  /*4c030*/  BSYNC B0 ;  /* 0x0000000000007941 */ /* 0x000fea0003800000 */
.L_x_2316:
[----:B------:R-:W5:Y:S01]  /*4c040*/  ATOM.E.ADD.F32.FTZ.RN.STRONG.GPU P0, RZ, [R36.64+0x6800], R34 ;  /* 0x0068002224ff798a */ /* 0x000f62000810e7c8 */
[----:B------:R-:W-:Y:S01]  /*4c050*/  BSSY B0, `(.L_x_2320) ;  /* 0x000000f000007945 */ /* 0x000fe20003800000 */
[----:B-----5:R-:W-:Y:S05]  /*4c060*/  @P0 BRA `(.L_x_2321) ;  /* 0x000000d000000947 */ /* 0x020fea0003800000 */
[----:B------:R-:W5:Y:S02]  /*4c070*/  QSPC.E.S P0, RZ, [R36+0x6800] ;  /* 0x0068000024ff73aa */ /* 0x000f640000000500 */
[----:B-----5:R-:W-:Y:S05]  /*4c080*/  @!P0 BRA `(.L_x_2322) ;  /* 0x0000008000008947 */ /* 0x020fea0003800000 */
[----:B------:R-:W-:-:S04]  /*4c090*/  IADD3 R0, R36, 0x6800, RZ ;  /* 0x0000680024007810 */ /* 0x000fc80007ffe0ff */
[----:B------:R-:W-:-:S05]  /*4c0a0*/  LOP3.LUT R0, R0, 0xffffff, RZ, 0xc0, !PT ;  /* 0x00ffffff00007812 */ /* 0x000fca00078ec0ff */
.L_x_2323:
[----:B------:R-:W5:Y:S02]  /*4c0b0*/  LDS R2, [R0] ;  /* 0x0000000000027984 */ /* 0x000f640000000800 */
[----:B-1---5:R-:W-:-:S06]  /*4c0c0*/  FADD R3, R34, R2 ;  /* 0x0000000222037221 */ /* 0x022fcc0000000000 */
[----:B------:R-:W1:Y:S02]  /*4c0d0*/  ATOMS.CAST.SPIN R3, [R0], R2, R3 ;  /* 0x000000020003738d */ /* 0x000e640001800003 */
[----:B-1----:R-:W-:-:S13]  /*4c0e0*/  ISETP.EQ.U32.AND P0, PT, R3, 0x1, PT ;  /* 0x000000010300780c */ /* 0x002fda0003f02070 */
[----:B------:R-:W-:Y:S05]  /*4c0f0*/  @!P0 BRA `(.L_x_2323) ;  /* 0xffffffb000008947 */ /* 0x000fea000383ffff */
[----:B------:R-:W-:Y:S05]  /*4c100*/  BRA `(.L_x_2321) ;  /* 0x0000003000007947 */ /* 0x000fea0003800000 */
.L_x_2322:
[----:B-1----:R-:W5:Y:S02]  /*4c110*/  LD.E R3, [R36.64+0x6800] ;  /* 0x0068000824037980 */ /* 0x002f64000c101900 */
[----:B-----5:R-:W-:-:S05]  /*4c120*/  FADD R3, R34, R3 ;  /* 0x0000000322037221 */ /* 0x020fca0000000000 */
[----:B------:R1:W-:Y:S02]  /*4c130*/  ST.E [R36.64+0x6800], R3 ;  /* 0x0068000324007985 */ /* 0x0003e4000c101908 */
.L_x_2321:
[----:B------:R-:W-:Y:S05]  /*4c140*/  BSYNC B0 ;  /* 0x0000000000007941 */ /* 0x000fea0003800000 */
.L_x_2320:
[----:B------:R-:W5:Y:S01]  /*4c150*/  ATOM.E.ADD.F32.FTZ.RN.STRONG.GPU P0, RZ, [R36.64+0x6c00], R35 ;  /* 0x006c002324ff798a */ /* 0x000f62000810e7c8 */
[----:B------:R-:W-:Y:S01]  /*4c160*/  BSSY B0, `(.L_x_2324) ;  /* 0x000000f000007945 */ /* 0x000fe20003800000 */
[----:B-----5:R-:W-:Y:S05]  /*4c170*/  @P0 BRA `(.L_x_2325) ;  /* 0x000000d000000947 */ /* 0x020fea0003800000 */
[----:B------:R-:W5:Y:S02]  /*4c180*/  QSPC.E.S P0, RZ, [R36+0x6c00] ;  /* 0x006c000024ff73aa */ /* 0x000f640000000500 */
[----:B-----5:R-:W-:Y:S05]  /*4c190*/  @!P0 BRA `(.L_x_2326) ;  /* 0x0000008000008947 */ /* 0x020fea0003800000 */
[----:B------:R-:W-:-:S04]  /*4c1a0*/  IADD3 R0, R36, 0x6c00, RZ ;  /* 0x00006c0024007810 */ /* 0x000fc80007ffe0ff */
[----:B------:R-:W-:-:S05]  /*4c1b0*/  LOP3.LUT R0, R0, 0xffffff, RZ, 0xc0, !PT ;  /* 0x00ffffff00007812 */ /* 0x000fca00078ec0ff */
.L_x_2327:
[----:B------:R-:W5:Y:S02]  /*4c1c0*/  LDS R2, [R0] ;  /* 0x0000000000027984 */ /* 0x000f640000000800 */
[----:B-1---5:R-:W-:-:S06]  /*4c1d0*/  FADD R3, R35, R2 ;  /* 0x0000000223037221 */ /* 0x022fcc0000000000 */
[----:B------:R-:W1:Y:S02]  /*4c1e0*/  ATOMS.CAST.SPIN R3, [R0], R2, R3 ;  /* 0x000000020003738d */ /* 0x000e640001800003 */
[----:B-1----:R-:W-:-:S13]  /*4c1f0*/  ISETP.EQ.U32.AND P0, PT, R3, 0x1, PT ;  /* 0x000000010300780c */ /* 0x002fda0003f02070 */
[----:B------:R-:W-:Y:S05]  /*4c200*/  @!P0 BRA `(.L_x_2327) ;  /* 0xffffffb000008947 */ /* 0x000fea000383ffff */
[----:B------:R-:W-:Y:S05]  /*4c210*/  BRA `(.L_x_2325) ;  /* 0x0000003000007947 */ /* 0x000fea0003800000 */
.L_x_2326:
[----:B------:R-:W5:Y:S02]  /*4c220*/  LD.E R0, [R36.64+0x6c00] ;  /* 0x006c000824007980 */ /* 0x000f64000c101900 */
[----:B-----5:R-:W-:-:S05]  /*4c230*/  FADD R35, R35, R0 ;  /* 0x0000000023237221 */ /* 0x020fca0000000000 */
[----:B------:R1:W-:Y:S02]  /*4c240*/  ST.E [R36.64+0x6c00], R35 ;  /* 0x006c002324007985 */ /* 0x0003e4000c101908 */
.L_x_2325:
[----:B------:R-:W-:Y:S05]  /*4c250*/  BSYNC B0 ;  /* 0x0000000000007941 */ /* 0x000fea0003800000 */
.L_x_2324:
[----:B------:R-:W5:Y:S01]  /*4c260*/  ATOM.E.ADD.F32.FTZ.RN.STRONG.GPU P0, RZ, [R36.64+0x7000], R28 ;  /* 0x0070001c24ff798a */ /* 0x000f62000810e7c8 */
[----:B------:R-:W-:Y:S01]  /*4c270*/  BSSY B0, `(.L_x_2328) ;  /* 0x000000f000007945 */ /* 0x000fe20003800000 */
[----:B-----5:R-:W-:Y:S05]  /*4c280*/  @P0 BRA `(.L_x_2329) ;  /* 0x000000d000000947 */ /* 0x020fea0003800000 */
[----:B------:R-:W5:Y:S02]  /*4c290*/  QSPC.E.S P0, RZ, [R36+0x7000] ;  /* 0x0070000024ff73aa */ /* 0x000f640000000500 */
[----:B-----5:R-:W-:Y:S05]  /*4c2a0*/  @!P0 BRA `(.L_x_2330) ;  /* 0x0000008000008947 */ /* 0x020fea0003800000 */
[----:B------:R-:W-:-:S04]  /*4c2b0*/  IADD3 R0, R36, 0x7000, RZ ;  /* 0x0000700024007810 */ /* 0x000fc80007ffe0ff */
[----:B------:R-:W-:-:S05]  /*4c2c0*/  LOP3.LUT R0, R0, 0xffffff, RZ, 0xc0, !PT ;  /* 0x00ffffff00007812 */ /* 0x000fca00078ec0ff */
.L_x_2331:
[----:B------:R-:W5:Y:S02]  /*4c2d0*/  LDS R2, [R0] ;  /* 0x0000000000027984 */ /* 0x000f640000000800 */
[----:B-1---5:R-:W-:-:S06]  /*4c2e0*/  FADD R3, R28, R2 ;  /* 0x000000021c037221 */ /* 0x022fcc0000000000 */
[----:B------:R-:W1:Y:S02]  /*4c2f0*/  ATOMS.CAST.SPIN R3, [R0], R2, R3 ;  /* 0x000000020003738d */ /* 0x000e640001800003 */
[----:B-1----:R-:W-:-:S13]  /*4c300*/  ISETP.EQ.U32.AND P0, PT, R3, 0x1, PT ;  /* 0x000000010300780c */ /* 0x002fda0003f02070 */
[----:B------:R-:W-:Y:S05]  /*4c310*/  @!P0 BRA `(.L_x_2331) ;  /* 0xffffffb000008947 */ /* 0x000fea000383ffff */
[----:B------:R-:W-:Y:S05]  /*4c320*/  BRA `(.L_x_2329) ;  /* 0x0000003000007947 */ /* 0x000fea0003800000 */
.L_x_2330:
[----:B-1----:R-:W5:Y:S02]  /*4c330*/  LD.E R3, [R36.64+0x7000] ;  /* 0x0070000824037980 */ /* 0x002f64000c101900 */
[----:B-----5:R-:W-:-:S05]  /*4c340*/  FADD R3, R28, R3 ;  /* 0x000000031c037221 */ /* 0x020fca0000000000 */
[----:B------:R1:W-:Y:S02]  /*4c350*/  ST.E [R36.64+0x7000], R3 ;  /* 0x0070000324007985 */ /* 0x0003e4000c101908 */
.L_x_2329:
[----:B------:R-:W-:Y:S05]  /*4c360*/  BSYNC B0 ;  /* 0x0000000000007941 */ /* 0x000fea0003800000 */
.L_x_2328:
[----:B------:R-:W5:Y:S01]  /*4c370*/  ATOM.E.ADD.F32.FTZ.RN.STRONG.GPU P0, RZ, [R36.64+0x7400], R29 ;  /* 0x0074001d24ff798a */ /* 0x000f62000810e7c8 */
[----:B------:R-:W-:Y:S01]  /*4c380*/  BSSY B0, `(.L_x_2332) ;  /* 0x000000f000007945 */ /* 0x000fe20003800000 */
[----:B-----5:R-:W-:Y:S05]  /*4c390*/  @P0 BRA `(.L_x_2333) ;  /* 0x000000d000000947 */ /* 0x020fea0003800000 */
[----:B------:R-:W5:Y:S02]  /*4c3a0*/  QSPC.E.S P0, RZ, [R36+0x7400] ;  /* 0x0074000024ff73aa */ /* 0x000f640000000500 */
[----:B-----5:R-:W-:Y:S05]  /*4c3b0*/  @!P0 BRA `(.L_x_2334) ;  /* 0x0000008000008947 */ /* 0x020fea0003800000 */
[----:B------:R-:W-:-:S04]  /*4c3c0*/  IADD3 R0, R36, 0x7400, RZ ;  /* 0x0000740024007810 */ /* 0x000fc80007ffe0ff */
[----:B------:R-:W-:-:S05]  /*4c3d0*/  LOP3.LUT R0, R0, 0xffffff, RZ, 0xc0, !PT ;  /* 0x00ffffff00007812 */ /* 0x000fca00078ec0ff */
.L_x_2335:
[----:B------:R-:W5:Y:S02]  /*4c3e0*/  LDS R2, [R0] ;  /* 0x0000000000027984 */ /* 0x000f640000000800 */
[----:B-1---5:R-:W-:-:S06]  /*4c3f0*/  FADD R3, R29, R2 ;  /* 0x000000021d037221 */ /* 0x022fcc0000000000 */
[----:B------:R-:W1:Y:S02]  /*4c400*/  ATOMS.CAST.SPIN R3, [R0], R2, R3 ;  /* 0x000000020003738d */ /* 0x000e640001800003 */
[----:B-1----:R-:W-:-:S13]  /*4c410*/  ISETP.EQ.U32.AND P0, PT, R3, 0x1, PT ;  /* 0x000000010300780c */ /* 0x002fda0003f02070 */
[----:B------:R-:W-:Y:S05]  /*4c420*/  @!P0 BRA `(.L_x_2335) ;  /* 0xffffffb000008947 */ /* 0x000fea000383ffff */
[----:B------:R-:W-:Y:S05]  /*4c430*/  BRA `(.L_x_2333) ;  /* 0x0000003000007947 */ /* 0x000fea0003800000 */
.L_x_2334:
[----:B------:R-:W5:Y:S02]  /*4c440*/  LD.E R0, [R36.64+0x7400] ;  /* 0x0074000824007980 */ /* 0x000f64000c101900 */
[----:B-----5:R-:W-:-:S05]  /*4c450*/  FADD R29, R29, R0 ;  /* 0x000000001d1d7221 */ /* 0x020fca0000000000 */
[----:B------:R1:W-:Y:S02]  /*4c460*/  ST.E [R36.64+0x7400], R29 ;  /* 0x0074001d24007985 */ /* 0x0003e4000c101908 */
.L_x_2333:
[----:B------:R-:W-:Y:S05]  /*4c470*/  BSYNC B0 ;  /* 0x0000000000007941 */ /* 0x000fea0003800000 */
.L_x_2332:
[----:B------:R-:W5:Y:S01]  /*4c480*/  ATOM.E.ADD.F32.FTZ.RN.STRONG.GPU P0, RZ, [R36.64+0x7800], R30 ;  /* 0x0078001e24ff798a */ /* 0x000f62000810e7c8 */
[----:B------:R-:W-:Y:S01]  /*4c490*/  BSSY B0, `(.L_x_2336) ;  /* 0x000000f000007945 */ /* 0x000fe20003800000 */
[----:B-----5:R-:W-:Y:S05]  /*4c4a0*/  @P0 BRA `(.L_x_2337) ;  /* 0x000000d000000947 */ /* 0x020fea0003800000 */
[----:B------:R-:W5:Y:S02]  /*4c4b0*/  QSPC.E.S P0, RZ, [R36+0x7800] ;  /* 0x0078000024ff73aa */ /* 0x000f640000000500 */
[----:B-----5:R-:W-:Y:S05]  /*4c4c0*/  @!P0 BRA `(.L_x_2338) ;  /* 0x0000008000008947 */ /* 0x020fea0003800000 */
[----:B------:R-:W-:-:S04]  /*4c4d0*/  IADD3 R0, R36, 0x7800, RZ ;  /* 0x0000780024007810 */ /* 0x000fc80007ffe0ff */
[----:B------:R-:W-:-:S05]  /*4c4e0*/  LOP3.LUT R0, R0, 0xffffff, RZ, 0xc0, !PT ;  /* 0x00ffffff00007812 */ /* 0x000fca00078ec0ff */
.L_x_2339:
[----:B------:R-:W5:Y:S02]  /*4c4f0*/  LDS R2, [R0] ;  /* 0x0000000000027984 */ /* 0x000f640000000800 */
[----:B-1---5:R-:W-:-:S06]  /*4c500*/  FADD R3, R30, R2 ;  /* 0x000000021e037221 */ /* 0x022fcc0000000000 */
[----:B------:R-:W1:Y:S02]  /*4c510*/  ATOMS.CAST.SPIN R3, [R0], R2, R3 ;  /* 0x000000020003738d */ /* 0x000e640001800003 */
[----:B-1----:R-:W-:-:S13]  /*4c520*/  ISETP.EQ.U32.AND P0, PT, R3, 0x1, PT ;  /* 0x000000010300780c */ /* 0x002fda0003f02070 */
[----:B------:R-:W-:Y:S05]  /*4c530*/  @!P0 BRA `(.L_x_2339) ;  /* 0xffffffb000008947 */ /* 0x000fea000383ffff */
[----:B------:R-:W-:Y:S05]  /*4c540*/  BRA `(.L_x_2337) ;  /* 0x0000003000007947 */ /* 0x000fea0003800000 */
.L_x_2338:
[----:B-1----:R-:W5:Y:S02]  /*4c550*/  LD.E R3, [R36.64+0x7800] ;  /* 0x0078000824037980 */ /* 0x002f64000c101900 */
[----:B-----5:R-:W-:-:S05]  /*4c560*/  FADD R3, R30, R3 ;  /* 0x000000031e037221 */ /* 0x020fca0000000000 */
[----:B------:R1:W-:Y:S02]  /*4c570*/  ST.E [R36.64+0x7800], R3 ;  /* 0x0078000324007985 */ /* 0x0003e4000c101908 */
.L_x_2337:
[----:B------:R-:W-:Y:S05]  /*4c580*/  BSYNC B0 ;  /* 0x0000000000007941 */ /* 0x000fea0003800000 */
.L_x_2336:
[----:B------:R-:W5:Y:S01]  /*4c590*/  ATOM.E.ADD.F32.FTZ.RN.STRONG.GPU P0, RZ, [R36.64+0x7c00], R31 ;  /* 0x007c001f24ff798a */ /* 0x000f62000810e7c8 */
[----:B------:R-:W-:-:S04]  /*4c5a0*/  MOV R87, 0x0 ;  /* 0x0000000000577802 */ /* 0x000fc80000000f00 */
[----:B-----5:R-:W-:Y:S05]  /*4c5b0*/  @P0 RET.REL.NODEC R86 `(_ZN7cutlass13device_kernelIN5flash19enable_sm80_to_sm89INS1_16FlashAttnBwdSm80INS1_25CollectiveMainloopBwdSm80ILi2ELi2EN4cute5tupleIJNS5_1CILi128EEES8_NS7_ILi64EEEEEENS_6half_tEfNS_4arch4Sm80ELb0ELb0ELb1ELb1ELb1ELb0ELb0ELb0ELi2ELi4ELi4ELi4ELb0EEENS1_24CollectiveEpilogueBwdGQAISA_fSD_Li256ELb1ELb1EEENS1_19SingleTileSchedulerILb1ELb0ELb0ELi128EEEEEEEEEvNT_6ParamsE) ;  /* 0xfffb3a4056000950 */ /* 0x020fea0003c3ffff */
[----:B------:R-:W5:Y:S02]  /*4c5c0*/  QSPC.E.S P0, RZ, [R36+0x7c00] ;  /* 0x007c000024ff73aa */ /* 0x000f640000000500 */
[----:B-----5:R-:W-:Y:S05]  /*4c5d0*/  @!P0 BRA `(.L_x_2340) ;  /* 0x0000009000008947 */ /* 0x020fea0003800000 */
[----:B------:R-:W-:-:S04]  /*4c5e0*/  IADD3 R0, R36, 0x7c00, RZ ;  /* 0x00007c0024007810 */ /* 0x000fc80007ffe0ff */
[----:B------:R-:W-:-:S05]  /*4c5f0*/  LOP3.LUT R0, R0, 0xffffff, RZ, 0xc0, !PT ;  /* 0x00ffffff00007812 */ /* 0x000fca00078ec0ff */
.L_x_2341:
[----:B------:R-:W5:Y:S02]  /*4c600*/  LDS R2, [R0] ;  /* 0x0000000000027984 */ /* 0x000f640000000800 */
[----:B-1---5:R-:W-:-:S06]  /*4c610*/  FADD R3, R31, R2 ;  /* 0x000000021f037221 */ /* 0x022fcc0000000000 */
[----:B------:R-:W1:Y:S02]  /*4c620*/  ATOMS.CAST.SPIN R3, [R0], R2, R3 ;  /* 0x000000020003738d */ /* 0x000e640001800003 */
[----:B-1----:R-:W-:-:S13]  /*4c630*/  ISETP.EQ.U32.AND P0, PT, R3, 0x1, PT ;  /* 0x000000010300780c */ /* 0x002fda0003f02070 */
[----:B------:R-:W-:Y:S05]  /*4c640*/  @!P0 BRA `(.L_x_2341) ;  /* 0xffffffb000008947 */ /* 0x000fea000383ffff */
[----:B------:R-:W-:-:S04]  /*4c650*/  MOV R87, 0x0 ;  /* 0x0000000000577802 */ /* 0x000fc80000000f00 */
[----:B------:R-:W-:Y:S05]  /*4c660*/  RET.REL.NODEC R86 `(_ZN7cutlass13device_kernelIN5flash19enable_sm80_to_sm89INS1_16FlashAttnBwdSm80INS1_25CollectiveMainloopBwdSm80ILi2ELi2EN4cute5tupleIJNS5_1CILi128EEES8_NS7_ILi64EEEEEENS_6half_tEfNS_4arch4Sm80ELb0ELb0ELb1ELb1ELb1ELb0ELb0ELb0ELi2ELi4ELi4ELi4ELb0EEENS1_24CollectiveEpilogueBwdGQAISA_fSD_Li256ELb1ELb1EEENS1_19SingleTileSchedulerILb1ELb0ELb0ELi128EEEEEEEEEvNT_6ParamsE) ;  /* 0xfffb399056007950 */ /* 0x000fea0003c3ffff */
.L_x_2340:
[----:B------:R-:W5:Y:S01]  /*4c670*/  LD.E R0, [R36.64+0x7c00] ;  /* 0x007c000824007980 */ /* 0x000f62000c101900 */
[----:B------:R-:W-:Y:S01]  /*4c680*/  MOV R87, 0x0 ;  /* 0x0000000000577802 */ /* 0x000fe20000000f00 */
[----:B-----5:R-:W-:-:S05]  /*4c690*/  FADD R31, R31, R0 ;  /* 0x000000001f1f7221 */ /* 0x020fca0000000000 */
[----:B------:R1:W-:Y:S01]  /*4c6a0*/  ST.E [R36.64+0x7c00], R31 ;  /* 0x007c001f24007985 */ /* 0x0003e2000c101908 */
[----:B------:R-:W-:Y:S05]  /*4c6b0*/  RET.REL.NODEC R86 `(_ZN7cutlass13device_kernelIN5flash19enable_sm80_to_sm89INS1_16FlashAttnBwdSm80INS1_25CollectiveMainloopBwdSm80ILi2ELi2EN4cute5tupleIJNS5_1CILi128EEES8_NS7_ILi64EEEEEENS_6half_tEfNS_4arch4Sm80ELb0ELb0ELb1ELb1ELb1ELb0ELb0ELb0ELi2ELi4ELi4ELi4ELb0EEENS1_24CollectiveEpilogueBwdGQAISA_fSD_Li256ELb1ELb1EEENS1_19SingleTileSchedulerILb1ELb0ELb0ELi128EEEEEEEEEvNT_6ParamsE) ;  /* 0xfffb394056007950 */ /* 0x000fea0003c3ffff */
        .type           $_ZN7cutlass13device_kernelIN5flash19enable_sm80_to_sm89INS1_16FlashAttnBwdSm80INS1_25CollectiveMainloopBwdSm80ILi2ELi2EN4cute5tupleIJNS5_1CILi128EEES8_NS7_ILi64EEEEEENS_6half_tEfNS_4arch4Sm80ELb0ELb0ELb1ELb1ELb1ELb0ELb0ELb0ELi2ELi4ELi4ELi4ELb0EEENS1_24CollectiveEpilogueBwdGQAISA_fSD_Li256ELb1ELb1EEENS1_19SingleTileSchedulerILb1ELb0ELb0ELi128EEEEEEEEEvNT_6ParamsE$_ZZZN5flash25CollectiveMainloopBwdSm80ILi2ELi2EN4cute5tupleIJNS1_1CILi128EEES4_NS3_ILi64EEEEEEN7cutlass6half_tEfNS7_4arch4Sm80ELb0ELb0ELb1ELb1ELb1ELb0ELb0ELb0ELi2ELi4ELi4ELi4ELb0EE3mmaINS_16FlashAttnBwdSm80ISB_NS_24CollectiveEpilogueBwdGQAIS6_fSA_Li256ELb1ELb1EEENS_19SingleTileSchedulerILb1ELb0ELb0ELi128EEEE13SharedStorageENS1_6TensorINS1_11ArrayEngineIfLm32EEENS1_6LayoutINS2_IJNS2_IJNS3_ILi2EEESO_EEESO_NS3_ILi4EEEEEENS2_IJNS2_IJNS3_ILi1EEESO_EEESQ_NS3_ILi8EEEEEEEEEEEEbRKNSB_6ParamsERT0_S12_iNS2_IJiiiEEERT_ENKUliT_E_clIZSC_ISJ_SX_EbS10_S12_S12_iS13_S15_EUlRS16_iE_EEDaiS16_ENKUlvE0_clEv,@function
        .size           $_ZN7cutlass13device_kernelIN5flash19enable_sm80_to_sm89INS1_16FlashAttnBwdSm80INS1_25CollectiveMainloopBwdSm80ILi2ELi2EN4cute5tupleIJNS5_1CILi128EEES8_NS7_ILi64EEEEEENS_6half_tEfNS_4arch4Sm80ELb0ELb0ELb1ELb1ELb1ELb0ELb0ELb0ELi2ELi4ELi4ELi4ELb0EEENS1_24CollectiveEpilogueBwdGQAISA_fSD_Li256ELb1ELb1EEENS1_19SingleTileSchedulerILb1ELb0ELb0ELi128EEEEEEEEEvNT_6ParamsE$_ZZZN5flash25CollectiveMainloopBwdSm80ILi2ELi2EN4cute5tupleIJNS1_1CILi128EEES4_NS3_ILi64EEEEEEN7cutlass6half_tEfNS7_4arch4Sm80ELb0ELb0ELb1ELb1ELb1ELb0ELb0ELb0ELi2ELi4ELi4ELi4ELb0EE3mmaINS_16FlashAttnBwdSm80ISB_NS_24CollectiveEpilogueBwdGQAIS6_fSA_Li256ELb1ELb1EEENS_19SingleTileSchedulerILb1ELb0ELb0ELi128EEEE13SharedStorageENS1_6TensorINS1_11ArrayEngineIfLm32EEENS1_6LayoutINS2_IJNS2_IJNS3_ILi2EEESO_EEESO_NS3_ILi4EEEEEENS2_IJNS2_IJNS3_ILi1EEESO_EEESQ_NS3_ILi8EEEEEEEEEEEEbRKNSB_6ParamsERT0_S12_iNS2_IJiiiEEERT_ENKUliT_E_clIZSC_ISJ_SX_EbS10_S12_S12_iS13_S15_EUlRS16_iE_EEDaiS16_ENKUlvE0_clEv,($_ZN7cutlass13device_kernelIN5flash19enable_sm80_to_sm89INS1_16FlashAttnBwdSm80INS1_25CollectiveMainloopBwdSm80ILi2ELi2EN4cute5tupleIJNS5_1CILi128EEES8_NS7_ILi64EEEEEENS_6half_tEfNS_4arch4Sm80ELb0ELb0ELb1ELb1ELb1ELb0ELb0ELb0ELi2ELi4ELi4ELi4ELb0EEENS1_24CollectiveEpilogueBwdGQAISA_fSD_Li256ELb1ELb1EEENS1_19SingleTileSchedulerILb1ELb0ELb0ELi128EEEEEEEEEvNT_6ParamsE$_ZZZN5flash25CollectiveMainloopBwdSm80ILi2ELi2EN4cute5tupleIJNS1_1CILi128EEES4_NS3_ILi64EEEEEEN7cutlass6half_tEfNS7_4arch4Sm80ELb0ELb0ELb1ELb1ELb1ELb0ELb0ELb0ELi2ELi4ELi4ELi4ELb0EE3mmaINS_16FlashAttnBwdSm80ISB_NS_24CollectiveEpilogueBwdGQAIS6_fSA_Li256ELb1ELb1EEENS_19SingleTileSchedulerILb1ELb0ELb0ELi128EEEE13SharedStorageENS1_6TensorINS1_11ArrayEngineIfLm32EEENS1_6LayoutINS2_IJNS2_IJNS3_ILi2EEESO_EEESO_NS3_ILi4EEEEEENS2_IJNS2_IJNS3_ILi1EEESO_EEESQ_NS3_ILi8EEEEEEEEEEEEbRKNSB_6ParamsERT0_S12_iNS2_IJiiiEEERT_ENKUliT_E_clIZSC_ISJ_SX_EbS10_S12_S12_iS13_S15_EUlRS16_iE_EEDaiS16_ENKUlvE1_clEv - $_ZN7cutlass13device_kernelIN5flash19enable_sm80_to_sm89INS1_16FlashAttnBwdSm80INS1_25CollectiveMainloopBwdSm80ILi2ELi2EN4cute5tupleIJNS5_1CILi128EEES8_NS7_ILi64EEEEEENS_6half_tEfNS_4arch4Sm80ELb0ELb0ELb1ELb1ELb1ELb0ELb0ELb0ELi2ELi4ELi4ELi4ELb0EEENS1_24CollectiveEpilogueBwdGQAISA_fSD_Li256ELb1ELb1EEENS1_19SingleTileSchedulerILb1ELb0ELb0ELi128EEEEEEEEEvNT_6ParamsE$_ZZZN5flash25CollectiveMainloopBwdSm80ILi2ELi2EN4cute5tupleIJNS1_1CILi128EEES4_NS3_ILi64EEEEEEN7cutlass6half_tEfNS7_4arch4Sm80ELb0ELb0ELb1ELb1ELb1ELb0ELb0ELb0ELi2ELi4ELi4ELi4ELb0EE3mmaINS_16FlashAttnBwdSm80ISB_NS_24CollectiveEpilogueBwdGQAIS6_fSA_Li256ELb1ELb1EEENS_19SingleTileSchedulerILb1ELb0ELb0ELi128EEEE13SharedStorageENS1_6TensorINS1_11ArrayEngineIfLm32EEENS1_6LayoutINS2_IJNS2_IJNS3_ILi2EEESO_EEESO_NS3_ILi4EEEEEENS2_IJNS2_IJNS3_ILi1EEESO_EEESQ_NS3_ILi8EEEEEEEEEEEEbRKNSB_6ParamsERT0_S12_iNS2_IJiiiEEERT_ENKUliT_E_clIZSC_ISJ_SX_EbS10_S12_S12_iS13_S15_EUlRS16_iE_EEDaiS16_ENKUlvE0_clEv)
$_ZN7cutlass13device_kernelIN5flash19enable_sm80_to_sm89INS1_16FlashAttnBwdSm80INS1_25CollectiveMainloopBwdSm80ILi2ELi2EN4cute5tupleIJNS5_1CILi128EEES8_NS7_ILi64EEEEEENS_6half_tEfNS_4arch4Sm80ELb0ELb0ELb1ELb1ELb1ELb0ELb0ELb0ELi2ELi4ELi4ELi4ELb0EEENS1_24CollectiveEpilogueBwdGQAISA_fSD_Li256ELb1ELb1EEENS1_19SingleTileSchedulerILb1ELb0ELb0ELi128EEEEEEEEEvNT_6ParamsE$_ZZZN5flash25CollectiveMainloopBwdSm80ILi2ELi2EN4cute5tupleIJNS1_1CILi128EEES4_NS3_ILi64EEEEEEN7cutlass6half_tEfNS7_4arch4Sm80ELb0ELb0ELb1ELb1ELb1ELb0ELb0ELb0ELi2ELi4ELi4ELi4ELb0EE3mmaINS_16FlashAttnBwdSm80ISB_NS_24CollectiveEpilogueBwdGQAIS6_fSA_Li256ELb1ELb1EEENS_19SingleTileSchedulerILb1ELb0ELb0ELi128EEEE13SharedStorageENS1_6TensorINS1_11ArrayEngineIfLm32EEENS1_6LayoutINS2_IJNS2_IJNS3_ILi2EEESO_EEESO_NS3_ILi4EEEEEENS2_IJNS2_IJNS3_ILi1EEESO_EEESQ_NS3_ILi8EEEEEEEEEEEEbRKNSB_6ParamsERT0_S12_iNS2_IJiiiEEERT_ENKUliT_E_clIZSC_ISJ_SX_EbS10_S12_S12_iS13_S15_EUlRS16_iE_EEDaiS16_ENKUlvE0_clEv:
[----:B------:R-:W-:-:S05]  /*4c6c0*/  IADD3 R6, R2, -c[0x0][0x20], RZ ;  /* 0x8000080002067a10 */ /* 0x000fca0007ffe0ff */
[----:B------:R-:W-:-:S06]  /*4c6d0*/  IMAD R6, R7, 0x4, R6 ;  /* 0x0000000407067824 */ /* 0x000fcc00078e0206 */
[----:B------:R-:W5:Y:S01]  /*4c6e0*/  LDL R6, [R6] ;  /* 0x0000000006067983 */ /* 0x000f620000100800 */
[----:B------:R-:W-:-:S04]  /*4c6f0*/  MOV R5, 0x0 ;  /* 0x0000000000057802 */ /* 0x000fc80000000f00 */
[----:B------:R-:W-:Y:S05]  /*4c700*/  RET.REL.NODEC R4 `(_ZN7cutlass13device_kernelIN5flash19enable_sm80_to_sm89INS1_16FlashAttnBwdSm80INS1_25CollectiveMainloopBwdSm80ILi2ELi2EN4cute5tupleIJNS5_1CILi128EEES8_NS7_ILi64EEEEEENS_6half_tEfNS_4arch4Sm80ELb0ELb0ELb1ELb1ELb1ELb0ELb0ELb0ELi2ELi4ELi4ELi4ELb0EEENS1_24CollectiveEpilogueBwdGQAISA_fSD_Li256ELb1ELb1EEENS1_19SingleTileSchedulerILb1ELb0ELb0ELi128EEEEEEEEEvNT_6ParamsE) ;  /* 0xfffb38f004007950 */ /* 0x000fea0003c3ffff */
        .type           $_ZN7cutlass13device_kernelIN5flash19enable_sm80_to_sm89INS1_16FlashAttnBwdSm80INS1_25CollectiveMainloopBwdSm80ILi2ELi2EN4cute5tupleIJNS5_1CILi128EEES8_NS7_ILi64EEEEEENS_6half_tEfNS_4arch4Sm80ELb0ELb0ELb1ELb1ELb1ELb0ELb0ELb0ELi2ELi4ELi4ELi4ELb0EEENS1_24CollectiveEpilogueBwdGQAISA_fSD_Li256ELb1ELb1EEENS1_19SingleTileSchedulerILb1ELb0ELb0ELi128EEEEEEEEEvNT_6ParamsE$_ZZZN5flash25CollectiveMainloopBwdSm80ILi2ELi2EN4cute5tupleIJNS1_1CILi128EEES4_NS3_ILi64EEEEEEN7cutlass6half_tEfNS7_4arch4Sm80ELb0ELb0ELb1ELb1ELb1ELb0ELb0ELb0ELi2ELi4ELi4ELi4ELb0EE3mmaINS_16FlashAttnBwdSm80ISB_NS_24CollectiveEpilogueBwdGQAIS6_fSA_Li256ELb1ELb1EEENS_19SingleTileSchedulerILb1ELb0ELb0ELi128EEEE13SharedStorageENS1_6TensorINS1_11ArrayEngineIfLm32EEENS1_6LayoutINS2_IJNS2_IJNS3_ILi2EEESO_EEESO_NS3_ILi4EEEEEENS2_IJNS2_IJNS3_ILi1EEESO_EEESQ_NS3_ILi8EEEEEEEEEEEEbRKNSB_6ParamsERT0_S12_iNS2_IJiiiEEERT_ENKUliT_E_clIZSC_ISJ_SX_EbS10_S12_S12_iS13_S15_EUlRS16_iE_EEDaiS16_ENKUlvE1_clEv,@function
        .size           $_ZN7cutlass13device_kernelIN5flash19enable_sm80_to_sm89INS1_16FlashAttnBwdSm80INS1_25CollectiveMainloopBwdSm80ILi2ELi2EN4cute5tupleIJNS5_1CILi128EEES8_NS7_ILi64EEEEEENS_6half_tEfNS_4arch4Sm80ELb0ELb0ELb1ELb1ELb1ELb0ELb0ELb0ELi2ELi4ELi4ELi4ELb0EEENS1_24CollectiveEpilogueBwdGQAISA_fSD_Li256ELb1ELb1EEENS1_19SingleTileSchedulerILb1ELb0ELb0ELi128EEEEEEEEEvNT_6ParamsE$_ZZZN5flash25CollectiveMainloopBwdSm80ILi2ELi2EN4cute5tupleIJNS1_1CILi128EEES4_NS3_ILi64EEEEEEN7cutlass6half_tEfNS7_4arch4Sm80ELb0ELb0ELb1ELb1ELb1ELb0ELb0ELb0ELi2ELi4ELi4ELi4ELb0EE3mmaINS_16FlashAttnBwdSm80ISB_NS_24CollectiveEpilogueBwdGQAIS6_fSA_Li256ELb1ELb1EEENS_19SingleTileSchedulerILb1ELb0ELb0ELi128EEEE13SharedStorageENS1_6TensorINS1_11ArrayEngineIfLm32EEENS1_6LayoutINS2_IJNS2_IJNS3_ILi2EEESO_EEESO_NS3_ILi4EEEEEENS2_IJNS2_IJNS3_ILi1EEESO_EEESQ_NS3_ILi8EEEEEEEEEEEEbRKNSB_6ParamsERT0_S12_iNS2_IJiiiEEERT_ENKUliT_E_clIZSC_ISJ_SX_EbS10_S12_S12_iS13_S15_EUlRS16_iE_EEDaiS16_ENKUlvE1_clEv,($__internal_7_$__cuda_sm70_warpsync - $_ZN7cutlass13device_kernelIN5flash19enable_sm80_to_sm89INS1_16FlashAttnBwdSm80INS1_25CollectiveMainloopBwdSm80ILi2ELi2EN4cute5tupleIJNS5_1CILi128EEES8_NS7_ILi64EEEEEENS_6half_tEfNS_4arch4Sm80ELb0ELb0ELb1ELb1ELb1ELb0ELb0ELb0ELi2ELi4ELi4ELi4ELb0EEENS1_24CollectiveEpilogueBwdGQAISA_fSD_Li256ELb1ELb1EEENS1_19SingleTileSchedulerILb1ELb0ELb0ELi128EEEEEEEEEvNT_6ParamsE$_ZZZN5flash25CollectiveMainloopBwdSm80ILi2ELi2EN4cute5tupleIJNS1_1CILi128EEES4_NS3_ILi64EEEEEEN7cutlass6half_tEfNS7_4arch4Sm80ELb0ELb0ELb1ELb1ELb1ELb0ELb0ELb0ELi2ELi4ELi4ELi4ELb0EE3mmaINS_16FlashAttnBwdSm80ISB_NS_24CollectiveEpilogueBwdGQAIS6_fSA_Li256ELb1ELb1EEENS_19SingleTileSchedulerILb1ELb0ELb0ELi128EEEE13SharedStorageENS1_6TensorINS1_11ArrayEngineIfLm32EEENS1_6LayoutINS2_IJNS2_IJNS3_ILi2EEESO_EEESO_NS3_ILi4EEEEEENS2_IJNS2_IJNS3_ILi1EEESO_EEESQ_NS3_ILi8EEEEEEEEEEEEbRKNSB_6ParamsERT0_S12_iNS2_IJiiiEEERT_ENKUliT_E_clIZSC_ISJ_SX_EbS10_S12_S12_iS13_S15_EUlRS16_iE_EEDaiS16_ENKUlvE1_clEv)
$_ZN7cutlass13device_kernelIN5flash19enable_sm80_to_sm89INS1_16FlashAttnBwdSm80INS1_25CollectiveMainloopBwdSm80ILi2ELi2EN4cute5tupleIJNS5_1CILi128EEES8_NS7_ILi64EEEEEENS_6half_tEfNS_4arch4Sm80ELb0ELb0ELb1ELb1ELb1ELb0ELb0ELb0ELi2ELi4ELi4ELi4ELb0EEENS1_24CollectiveEpilogueBwdGQAISA_fSD_Li256ELb1ELb1EEENS1_19SingleTileSchedulerILb1ELb0ELb0ELi128EEEEEEEEEvNT_6ParamsE$_ZZZN5flash25CollectiveMainloopBwdSm80ILi2ELi2EN4cute5tupleIJNS1_1CILi128EEES4_NS3_ILi64EEEEEEN7cutlass6half_tEfNS7_4arch4Sm80ELb0ELb0ELb1ELb1ELb1ELb0ELb0ELb0ELi2ELi4ELi4ELi4ELb0EE3mmaINS_16FlashAttnBwdSm80ISB_NS_24CollectiveEpilogueBwdGQAIS6_fSA_Li256ELb1ELb1EEENS_19SingleTileSchedulerILb1ELb0ELb0ELi128EEEE13SharedStorageENS1_6TensorINS1_11ArrayEngineIfLm32EEENS1_6LayoutINS2_IJNS2_IJNS3_ILi2EEESO_EEESO_NS3_ILi4EEEEEENS2_IJNS2_IJNS3_ILi1EEESO_EEESQ_NS3_ILi8EEEEEEEEEEEEbRKNSB_6ParamsERT0_S12_iNS2_IJiiiEEERT_ENKUliT_E_clIZSC_ISJ_SX_EbS10_S12_S12_iS13_S15_EUlRS16_iE_EEDaiS16_ENKUlvE1_clEv:
[----:B------:R-:W-:-:S05]  /*4c710*/  IADD3 R4, R6, -c[0x0][0x20], RZ ;  /* 0x8000080006047a10 */ /* 0x000fca0007ffe0ff */
[----:B------:R-:W-:-:S06]  /*4c720*/  IMAD R4, R7, 0x4, R4 ;  /* 0x0000000407047824 */ /* 0x000fcc00078e0204 */
[----:B------:R-:W5:Y:S01]  /*4c730*/  LDL R4, [R4] ;  /* 0x0000000004047983 */ /* 0x000f620000100800 */
[----:B------:R-:W-:-:S04]  /*4c740*/  MOV R3, 0x0 ;  /* 0x0000000000037802 */ /* 0x000fc80000000f00 */
[----:B------:R-:W-:Y:S05]  /*4c750*/  RET.REL.NODEC R2 `(_ZN7cutlass13device_kernelIN5flash19enable_sm80_to_sm89INS1_16FlashAttnBwdSm80INS1_25CollectiveMainloopBwdSm80ILi2ELi2EN4cute5tupleIJNS5_1CILi128EEES8_NS7_ILi64EEEEEENS_6half_tEfNS_4arch4Sm80ELb0ELb0ELb1ELb1ELb1ELb0ELb0ELb0ELi2ELi4ELi4ELi4ELb0EEENS1_24CollectiveEpilogueBwdGQAISA_fSD_Li256ELb1ELb1EEENS1_19SingleTileSchedulerILb1ELb0ELb0ELi128EEEEEEEEEvNT_6ParamsE) ;  /* 0xfffb38a002007950 */ /* 0x000fea0003c3ffff */
        .weak           $__internal_7_$__cuda_sm70_warpsync
        .type           $__internal_7_$__cuda_sm70_warpsync,@function
        .size           $__internal_7_$__cuda_sm70_warpsync,($_ZN7cutlass13device_kernelIN5flash19enable_sm80_to_sm89INS1_16FlashAttnBwdSm80INS1_25CollectiveMainloopBwdSm80ILi2ELi2EN4cute5tupleIJNS5_1CILi128EEES8_NS7_ILi64EEEEEENS_6half_tEfNS_4arch4Sm80ELb0ELb0ELb1ELb1ELb1ELb0ELb0ELb0ELi2ELi4ELi4ELi4ELb0EEENS1_24CollectiveEpilogueBwdGQAISA_fSD_Li256ELb1ELb1EEENS1_19SingleTileSchedulerILb1ELb0ELb0ELi128EEEEEEEEEvNT_6ParamsE$exp2f - $__internal_7_$__cuda_sm70_warpsync)
$__internal_7_$__cuda_sm70_warpsync:
[----:B------:R-:W-:Y:S01]  /*4c760*/  MOV R5, 0x0 ;  /* 0x0000000000057802 */ /* 0x000fe20000000f00 */
[----:B------:R-:W-:Y:S04]  /*4c770*/  WARPSYNC R37 ;  /* 0x0000002500007348 */ /* 0x000fe80003800000 */
[----:B------:R-:W-:Y:S05]  /*4c780*/  RET.REL.NODEC R4 `(_ZN7cutlass13device_kernelIN5flash19enable_sm80_to_sm89INS1_16FlashAttnBwdSm80INS1_25CollectiveMainloopBwdSm80ILi2ELi2EN4cute5tupleIJNS5_1CILi128EEES8_NS7_ILi64EEEEEENS_6half_tEfNS_4arch4Sm80ELb0ELb0ELb1ELb1ELb1ELb0ELb0ELb0ELi2ELi4ELi4ELi4ELb0EEENS1_24CollectiveEpilogueBwdGQAISA_fSD_Li256ELb1ELb1EEENS1_19SingleTileSchedulerILb1ELb0ELb0ELi128EEEEEEEEEvNT_6ParamsE) ;  /* 0xfffb387004007950 */ /* 0x000fea0003c3ffff */
        .type           $_ZN7cutlass13device_kernelIN5flash19enable_sm80_to_sm89INS1_16FlashAttnBwdSm80INS1_25CollectiveMainloopBwdSm80ILi2ELi2EN4cute5tupleIJNS5_1CILi128EEES8_NS7_ILi64EEEEEENS_6half_tEfNS_4arch4Sm80ELb0ELb0ELb1ELb1ELb1ELb0ELb0ELb0ELi2ELi4ELi4ELi4ELb0EEENS1_24CollectiveEpilogueBwdGQAISA_fSD_Li256ELb1ELb1EEENS1_19SingleTileSchedulerILb1ELb0ELb0ELi128EEEEEEEEEvNT_6ParamsE$exp2f,@function
        .size           $_ZN7cutlass13device_kernelIN5flash19enable_sm80_to_sm89INS1_16FlashAttnBwdSm80INS1_25CollectiveMainloopBwdSm80ILi2ELi2EN4cute5tupleIJNS5_1CILi128EEES8_NS7_ILi64EEEEEENS_6half_tEfNS_4arch4Sm80ELb0ELb0ELb1ELb1ELb1ELb0ELb0ELb0ELi2ELi4ELi4ELi4ELb0EEENS1_24CollectiveEpilogueBwdGQAISA_fSD_Li256ELb1ELb1EEENS1_19SingleTileSchedulerILb1ELb0ELb0ELi128EEEEEEEEEvNT_6ParamsE$exp2f,(.L_x_7159 - $_ZN7cutlass13device_kernelIN5flash19enable_sm80_to_sm89INS1_16FlashAttnBwdSm80INS1_25CollectiveMainloopBwdSm80ILi2ELi2EN4cute5tupleIJNS5_1CILi128EEES8_NS7_ILi64EEEEEENS_6half_tEfNS_4arch4Sm80ELb0ELb0ELb1ELb1ELb1ELb0ELb0ELb0ELi2ELi4ELi4ELi4ELb0EEENS1_24CollectiveEpilogueBwdGQAISA_fSD_Li256ELb1ELb1EEENS1_19SingleTileSchedulerILb1ELb0ELb0ELi128EEEEEEEEEvNT_6ParamsE$exp2f)
$_ZN7cutlass13device_kernelIN5flash19enable_sm80_to_sm89INS1_16FlashAttnBwdSm80INS1_25CollectiveMainloopBwdSm80ILi2ELi2EN4cute5tupleIJNS5_1CILi128EEES8_NS7_ILi64EEEEEENS_6half_tEfNS_4arch4Sm80ELb0ELb0ELb1ELb1ELb1ELb0ELb0ELb0ELi2ELi4ELi4ELi4ELb0EEENS1_24CollectiveEpilogueBwdGQAISA_fSD_Li256ELb1ELb1EEENS1_19SingleTileSchedulerILb1ELb0ELb0ELi128EEEEEEEEEvNT_6ParamsE$exp2f:
[----:B------:R-:W1:Y:S01]  /*4c790*/  MUFU.EX2 R9, R9 ;  /* 0x0000000900097308 */ /* 0x000e620000000800 */
[----:B------:R-:W-:-:S04]  /*4c7a0*/  MOV R5, 0x0 ;  /* 0x0000000000057802 */ /* 0x000fc80000000f00 */
[----:B------:R-:W-:Y:S05]  /*4c7b0*/  RET.REL.NODEC R4 `(_ZN7cutlass13device_kernelIN5flash19enable_sm80_to_sm89INS1_16FlashAttnBwdSm80INS1_25CollectiveMainloopBwdSm80ILi2ELi2EN4cute5tupleIJNS5_1CILi128EEES8_NS7_ILi64EEEEEENS_6half_tEfNS_4arch4Sm80ELb0ELb0ELb1ELb1ELb1ELb0ELb0ELb0ELi2ELi4ELi4ELi4ELb0EEENS1_24CollectiveEpilogueBwdGQAISA_fSD_Li256ELb1ELb1EEENS1_19SingleTileSchedulerILb1ELb0ELb0ELi128EEEEEEEEEvNT_6ParamsE) ;  /* 0xfffb384004007950 */ /* 0x000fea0003c3ffff */
.L_x_2342:
        /* <DEDUP_REMOVED lines=12> */
.L_x_7159:


//--------------------- .text._ZN7cutlass13device_kernelIN5flash19enable_sm80_to_sm89INS1_16FlashAttnBwdSm80INS1_25CollectiveMainloopBwdSm80ILi2ELi2EN4cute5tupleIJNS5_1CILi128EEES8_NS7_ILi64EEEEEENS_6half_tEfNS_4arch4Sm80ELb0ELb1ELb1ELb0ELb0ELb0ELb0ELb0ELi2ELi4ELi4ELi4ELb0EEENS1_21CollectiveEpilogueBwdISA_SB_SD_Li256ELb0ELb0ELi2EEENS1_19SingleTileSchedulerILb0ELb0ELb0ELi128EEEEEEEEEvNT_6ParamsE --------------------------
	.section	.text._ZN7cutlass13device_kernelIN5flash19enable_sm80_to_sm89INS1_16FlashAttnBwdSm80INS1_25CollectiveMainloopBwdSm80ILi2ELi2EN4cute5tupleIJNS5_1CILi128EEES8_NS7_ILi64EEEEEENS_6half_tEfNS_4arch4Sm80ELb0ELb1ELb1ELb0ELb0ELb0ELb0ELb0ELi2ELi4ELi4ELi4ELb0EEENS1_21CollectiveEpilogueBwdISA_SB_SD_Li256ELb0ELb0ELi2EEENS1_19SingleTileSchedulerILb0ELb0ELb0ELi128EEEEEEEEEvNT_6ParamsE,"ax",@progbits
	.sectioninfo	@"SHI_REGISTERS=106"
	.align	128
.text._ZN7cutlass13device_kernelIN5flash19enable_sm80_to_sm89INS1_16FlashAttnBwdSm80INS1_25CollectiveMainloopBwdSm80ILi2ELi2EN4cute5tupleIJNS5_1CILi128EEES8_NS7_ILi64EEEEEENS_6half_tEfNS_4arch4Sm80ELb0ELb1ELb1ELb0ELb0ELb0ELb0ELb0ELi2ELi4ELi4ELi4ELb0EEENS1_21CollectiveEpilogueBwdISA_SB_SD_Li256ELb0ELb0ELi2EEENS1_19SingleTileSchedulerILb0ELb0ELb0ELi128EEEEEEEEEvNT_6ParamsE:
        .type           _ZN7cutlass13device_kernelIN5flash19enable_sm80_to_sm89INS1_16FlashAttnBwdSm80INS1_25CollectiveMainloopBwdSm80ILi2ELi2EN4cute5tupleIJNS5_1CILi128EEES8_NS7_ILi64EEEEEENS_6half_tEfNS_4arch4Sm80ELb0ELb1ELb1ELb0ELb0ELb0ELb0ELb0ELi2ELi4ELi4ELi4ELb0EEENS1_21CollectiveEpilogueBwdISA_SB_SD_Li256ELb0ELb0ELi2EEENS1_19SingleTileSchedulerILb0ELb0ELb0ELi128EEEEEEEEEvNT_6ParamsE,@function
        .size           _ZN7cutlass13device_kernelIN5flash19enable_sm80_to_sm89INS1_16FlashAttnBwdSm80INS1_25CollectiveMainloopBwdSm80ILi2ELi2EN4cute5tupleIJNS5_1CILi128EEES8_NS7_ILi64EEEEEENS_6half_tEfNS_4arch4Sm80ELb0ELb1ELb1ELb0ELb0ELb0ELb0ELb0ELi2ELi4ELi4ELi4ELb0EEENS1_21CollectiveEpilogueBwdISA_SB_SD_Li256ELb0ELb0ELi2EEENS1_19SingleTileSchedulerILb0ELb0ELb0ELi128EEEEEEEEEvNT_6ParamsE,(.L_x_7377 - _ZN7cutlass13device_kernelIN5flash19enable_sm80_to_sm89INS1_16FlashAttnBwdSm80INS1_25CollectiveMainloopBwdSm80ILi2ELi2EN4cute5tupleIJNS5_1CILi128EEES8_NS7_ILi64EEEEEENS_6half_tEfNS_4arch4Sm80ELb0ELb1ELb1ELb0ELb0ELb0ELb0ELb0ELi2ELi4ELi4ELi4ELb0EEENS1_21CollectiveEpilogueBwdISA_SB_SD_Li256ELb0ELb0ELi2EEENS1_19SingleTileSchedulerILb0ELb0ELb0ELi128EEEEEEEEEvNT_6ParamsE)
        .other          _ZN7cutlass13device_kernelIN5flash19enable_sm80_to_sm89INS1_16FlashAttnBwdSm80INS1_25CollectiveMainloopBwdSm80ILi2ELi2EN4cute5tupleIJNS5_1CILi128EEES8_NS7_ILi64EEEEEENS_6half_tEfNS_4arch4Sm80ELb0ELb1ELb1ELb0ELb0ELb0ELb0ELb0ELi2ELi4ELi4ELi4ELb0EEENS1_21CollectiveEpilogueBwdISA_SB_SD_Li256ELb0ELb0ELi2EEENS1_19SingleTileSchedulerILb0ELb0ELb0ELi128EEEEEEEEEvNT_6ParamsE,@"STO_CUDA_ENTRY STV_DEFAULT"
_ZN7cutlass13device_kernelIN5flash19enable_sm80_to_sm89INS1_16FlashAttnBwdSm80INS1_25CollectiveMainloopBwdSm80ILi2ELi2EN4cute5tupleIJNS5_1CILi128EEES8_NS7_ILi64EEEEEENS_6half_tEfNS_4arch4Sm80ELb0ELb1ELb1ELb0ELb0ELb0ELb0ELb0ELi2ELi4ELi4ELi4ELb0EEENS1_21CollectiveEpilogueBwdISA_SB_SD_Li256ELb0ELb0ELi2EEENS1_19SingleTileSchedulerILb0ELb0ELb0ELi128EEEEEEEEEvNT_6ParamsE:
[----:B------:R-:W-:-:S03]  /*0000*/  MOV R1, c[0x0][0x28] ;  /* 0x00000a0000017a02 */ /* 0x000fc60000000f00 */
[----:B------:R-:W1:Y:S01]  /*0010*/  S2R R60, SR_CTAID.Z ;  /* 0x00000000003c7919 */ /* 0x000e620000002700 */
[----:B------:R-:W-:-:S04]  /*0020*/  IADD3 R1, R1, -0x15f0, RZ ;  /* 0xffffea1001017810 */ /* 0x000fc80007ffe0ff */
[----:B------:R-:W-:-:S05]  /*0030*/  IADD3 R54, P0, R1, c[0x0][0x20], RZ ;  /* 0x0000080001367a10 */ /* 0x000fca0007f1e0ff */
[----:B------:R-:W-:Y:S01]  /*0040*/  IMAD.X R55, RZ, RZ, c[0x0][0x24], P0 ;  /* 0x00000900ff377624 */ /* 0x000fe200000e06ff */
[----:B-1----:R-:W-:-:S13]  /*0050*/  ISETP.GE.AND P1, PT, R60, RZ, PT ;  /* 0x000000ff3c00720c */ /* 0x002fda0003f26270 */
[----:B------:R-:W-:Y:S05]  /*0060*/  @!P1 EXIT ;  /* 0x000000000000994d */ /* 0x000fea0003800000 */
[----:B------:R-:W1:Y:S01]  /*0070*/  S2R R56, SR_CTAID.X ;  /* 0x0000000000387919 */ /* 0x000e620000002500 */
[----:B------:R-:W-:Y:S01]  /*0080*/  IMAD.MOV.U32 R57, RZ, RZ, RZ ;  /* 0x000000ffff397224 */ /* 0x000fe200078e00ff */
[----:B------:R-:W-:Y:S01]  /*0090*/  CS2R R58, SRZ ;  /* 0x00000000003a7805 */ /* 0x000fe2000001ff00 */
[----:B------:R-:W-:Y:S01]  /*00a0*/  IMAD.MOV.U32 R36, RZ, RZ, c[0x0][0x168] ;  /* 0x00005a00ff247624 */ /* 0x000fe200078e00ff */
[----:B------:R2:W-:Y:S01]  /*00b0*/  STL.128 [R1+0x650], RZ ;  /* 0x000650ff01007387 */ /* 0x0005e20000100c00 */
[----:B------:R-:W-:-:S03]  /*00c0*/  IMAD.MOV.U32 R37, RZ, RZ, c[0x0][0x198] ;  /* 0x00006600ff257624 */ /* 0x000fc600078e00ff */
[----:B------:R2:W-:Y:S01]  /*00d0*/  STL.128 [R1+0x660], RZ ;  /* 0x000660ff01007387 */ /* 0x0005e20000100c00 */
[----:B------:R-:W-:-:S03]  /*00e0*/  IADD3 R3, R36, 0x7f, RZ ;  /* 0x0000007f24037810 */ /* 0x000fc60007ffe0ff */
[----:B------:R2:W-:Y:S01]  /*00f0*/  STL.128 [R1+0x670], RZ ;  /* 0x000670ff01007387 */ /* 0x0005e20000100c00 */
[----:B------:R-:W-:-:S03]  /*0100*/  SHF.R.S32.HI R2, RZ, 0x1f, R3 ;  /* 0x0000001fff027819 */ /* 0x000fc60000011403 */
[----:B------:R2:W-:Y:S01]  /*0110*/  STL.128 [R1+0x680], RZ ;  /* 0x000680ff01007387 */ /* 0x0005e20000100c00 */
[----:B------:R-:W-:-:S03]  /*0120*/  LEA.HI R2, R2, R3, RZ, 0x7 ;  /* 0x0000000302027211 */ /* 0x000fc600078f38ff */
[----:B------:R2:W-:Y:S01]  /*0130*/  STL.128 [R1+0x690], RZ ;  /* 0x000690ff01007387 */ /* 0x0005e20000100c00 */
[----:B------:R-:W-:-:S03]  /*0140*/  SHF.R.S32.HI R40, RZ, 0x7, R2 ;  /* 0x00000007ff287819 */ /* 0x000fc60000011402 */
[----:B-1----:R2:W-:Y:S01]  /*0150*/  STL.128 [R1], R56 ;  /* 0x0000003801007387 */ /* 0x0025e20000100c00 */
[----:B------:R-:W-:-:S03]  /*0160*/  ISETP.GE.AND P0, PT, R56, RZ, PT ;  /* 0x000000ff3800720c */ /* 0x000fc60003f06270 */
        /* <DEDUP_REMOVED lines=11> */
[----:B------:R-:W1:Y:S04]  /*0220*/  S2R R0, SR_TID.X ;  /* 0x0000000000007919 */ /* 0x000e680000002100 */
[----:B------:R2:W-:Y:S01]  /*0230*/  STL.64 [R1+0x10], R36 ;  /* 0x0000102401007387 */ /* 0x0005e20000100a00 */
[----:B------:R-:W-:Y:S05]  /*0240*/  @!P0 BRA `(.L_x_2343) ;  /* 0x0000009000008947 */ /* 0x000fea0003800000 */
[----:B------:R-:W-:-:S04]  /*0250*/  IADD3 R3, R36, 0xff, RZ ;  /* 0x000000ff24037810 */ /* 0x000fc80007ffe0ff */
[----:B------:R-:W-:-:S05]  /*0260*/  IADD3 R3, R3, -c[0x0][0x198], RZ ;  /* 0x8000660003037a10 */ /* 0x000fca0007ffe0ff */
[----:B------:R-:W-:-:S05]  /*0270*/  IMAD R3, R56, 0x80, R3 ;  /* 0x0000008038037824 */ /* 0x000fca00078e0203 */
[----:B------:R-:W-:-:S04]  /*0280*/  IADD3 R3, R3, c[0x0][0x2a0], RZ ;  /* 0x0000a80003037a10 */ /* 0x000fc80007ffe0ff */
[----:B------:R-:W-:-:S04]  /*0290*/  SHF.R.S32.HI R2, RZ, 0x1f, R3 ;  /* 0x0000001fff027819 */ /* 0x000fc80000011403 */
[----:B------:R-:W-:-:S04]  /*02a0*/  LEA.HI R3, R2, R3, RZ, 0x7 ;  /* 0x0000000302037211 */ /* 0x000fc800078f38ff */
[----:B------:R-:W-:-:S04]  /*02b0*/  SHF.R.S32.HI R3, RZ, 0x7, R3 ;  /* 0x00000007ff037819 */ /* 0x000fc80000011403 */
[----:B------:R-:W-:Y:S01]  /*02c0*/  IMNMX R3, R40, R3, PT ;  /* 0x0000000328037217 */ /* 0x000fe20003800200 */
[----:B------:R-:W-:Y:S05]  /*02d0*/  BRA `(.L_x_2344) ;  /* 0x0000001000007947 */ /* 0x000fea0003800000 */
.L_x_2343:
[----:B------:R-:W-:-:S04]  /*02e0*/  MOV R3, R40 ;  /* 0x0000002800037202 */ /* 0x000fc80000000f00 */
.L_x_2344:
[----:B------:R-:W-:Y:S01]  /*02f0*/  IADD3 R5, R36, -c[0x0][0x198], RZ ;  /* 0x8000660024057a10 */ /* 0x000fe20007ffe0ff */
[----:B------:R3:W-:Y:S01]  /*0300*/  STL [R1+0x18], R3 ;  /* 0x0000180301007387 */ /* 0x0007e20000100800 */
[----:B------:R-:W-:Y:S01]  /*0310*/  ULDC.64 UR6, c[0x0][0x118] ;  /* 0x0000460000067ab9 */ /* 0x000fe20000000a00 */
[----:B------:R-:W-:Y:S01]  /*0320*/  PLOP3.LUT P1, PT, PT, PT, PT, 0x80, 0x0 ;  /* 0x000000000000781c */ /* 0x000fe20003f2f070 */
[----:B------:R-:W-:Y:S01]  /*0330*/  CS2R R34, SRZ ;  /* 0x0000000000227805 */ /* 0x000fe2000001ff00 */
[----:B------:R-:W-:Y:S01]  /*0340*/  IMAD R5, R56, 0x80, R5 ;  /* 0x0000008038057824 */ /* 0x000fe200078e0205 */
[----:B------:R-:W-:Y:S01]  /*0350*/  CS2R R32, SRZ ;  /* 0x0000000000207805 */ /* 0x000fe2000001ff00 */
[----:B------:R-:W-:Y:S01]  /*0360*/  CS2R R30, SRZ ;  /* 0x00000000001e7805 */ /* 0x000fe2000001ff00 */
[----:B------:R-:W-:Y:S01]  /*0370*/  CS2R R28, SRZ ;  /* 0x00000000001c7805 */ /* 0x000fe2000001ff00 */
[----:B------:R-:W-:Y:S01]  /*0380*/  CS2R R26, SRZ ;  /* 0x00000000001a7805 */ /* 0x000fe2000001ff00 */
[----:B------:R-:W-:Y:S01]  /*0390*/  IADD3 R5, R5, -c[0x0][0x2a4], RZ ;  /* 0x8000a90005057a10 */ /* 0x000fe20007ffe0ff */
        /* <DEDUP_REMOVED lines=13> */
[----:B------:R-:W-:-:S02]  /*0470*/  CS2R R4, SRZ ;  /* 0x0000000000047805 */ /* 0x000fc4000001ff00 */
[----:B------:R-:W-:-:S04]  /*0480*/  IMNMX R2, RZ, R2, !PT ;  /* 0x00000002ff027217 */ /* 0x000fc80007800200 */
[----:B------:R-:W-:-:S13]  /*0490*/  ISETP.GT.AND P0, PT, R3, R2, PT ;  /* 0x000000020300720c */ /* 0x000fda0003f04270 */
[----:B------:R-:W-:Y:S05]  /*04a0*/  @!P0 BRA `(.L_x_2345) ;  /* 0x000046a000008947 */ /* 0x000fea0003800000 */
[----:B---3--:R-:W-:Y:S01]  /*04b0*/  IMAD.MOV.U32 R5, RZ, RZ, c[0x0][0x2a8] ;  /* 0x0000aa00ff057624 */ /* 0x008fe200078e00ff */
[----:B------:R-:W-:Y:S01]  /*04c0*/  MOV R4, RZ ;  /* 0x000000ff00047202 */ /* 0x000fe20000000f00 */
[----:B------:R-:W-:Y:S01]  /*04d0*/  IMAD.MOV.U32 R6, RZ, RZ, c[0x0][0x2ac] ;  /* 0x0000ab00ff067624 */ /* 0x000fe200078e00ff */
[C---:B------:R-:W-:Y:S01]  /*04e0*/  IADD3 R14, P4, R54.reuse, 0x341, RZ ;  /* 0x00000341360e7810 */ /* 0x040fe20007f9e0ff */
[----:B------:R-:W-:Y:S01]  /*04f0*/  IMAD.MOV.U32 R7, RZ, RZ, c[0x0][0x2b0] ;  /* 0x0000ac00ff077624 */ /* 0x000fe200078e00ff */
[C---:B------:R-:W-:Y:S01]  /*0500*/  IADD3 R11, P1, R54.reuse, 0xc8, RZ ;  /* 0x000000c8360b7810 */ /* 0x040fe20007f3e0ff */
[----:B------:R-:W-:Y:S01]  /*0510*/  IMAD.MOV.U32 R8, RZ, RZ, c[0x0][0x248] ;  /* 0x00009200ff087624 */ /* 0x000fe200078e00ff */
[----:B------:R-:W-:Y:S01]  /*0520*/  IADD3 R10, P0, R54, 0xe0, RZ ;  /* 0x000000e0360a7810 */ /* 0x000fe20007f1e0ff */
[----:B------:R-:W-:Y:S01]  /*0530*/  IMAD.MOV.U32 R9, RZ, RZ, c[0x0][0x24c] ;  /* 0x00009300ff097624 */ /* 0x000fe200078e00ff */
[----:B------:R3:W-:Y:S01]  /*0540*/  STL.128 [R1+0x360], R4 ;  /* 0x0003600401007387 */ /* 0x0007e20000100c00 */
[----:B------:R-:W-:Y:S01]  /*0550*/  IMAD.MOV.U32 R3, RZ, RZ, 0x1 ;  /* 0x00000001ff037424 */ /* 0x000fe200078e00ff */
[----:B------:R-:W-:Y:S01]  /*0560*/  ISETP.NE.AND P6, PT, R8, 0x1, PT ;  /* 0x000000010800780c */ /* 0x000fe20003fc5270 */
[----:B------:R-:W-:Y:S01]  /*0570*/  IMAD.MOV.U32 R12, RZ, RZ, c[0x0][0x250] ;  /* 0x00009400ff0c7624 */ /* 0x000fe200078e00ff */
[----:B------:R4:W-:Y:S01]  /*0580*/  STL.64 [R1+0x370], R8 ;  /* 0x0003700801007387 */ /* 0x0009e20000100a00 */
[----:B------:R-:W-:Y:S01]  /*0590*/  UMOV UR13, 0x7 ;  /* 0x00000007000d7882 */ /* 0x000fe20000000000 */
[----:B------:R-:W-:Y:S01]  /*05a0*/  PRMT R13, R3, 0x7610, R13 ;  /* 0x00007610030d7816 */ /* 0x000fe2000000000d */
[----:B------:R-:W-:Y:S01]  /*05b0*/  ULDC.64 UR4, c[0x0][0x178] ;  /* 0x00005e0000047ab9 */ /* 0x000fe20000000a00 */
[----:B------:R-:W-:Y:S01]  /*05c0*/  STL [R1+0x378], R12 ;  /* 0x0003780c01007387 */ /* 0x000fe20000100800 */
[----:B------:R-:W-:Y:S01]  /*05d0*/  UMOV UR10, 0x5 ;  /* 0x00000005000a7882 */ /* 0x000fe20000000000 */
[----:B-1----:R-:W-:Y:S01]  /*05e0*/  SHF.R.S32.HI R29, RZ, 0x1f, R0 ;  /* 0x0000001fff1d7819 */ /* 0x002fe20000011400 */
[----:B------:R-:W-:Y:S01]  /*05f0*/  USHF.L.U64.HI UR8, UR4, UR13, UR5 ;  /* 0x0000000d04087299 */ /* 0x000fe20008010205 */
[----:B------:R-:W-:Y:S01]  /*0600*/  STL.U8 [R1+0x70], R13 ;  /* 0x0000700d01007387 */ /* 0x000fe20000100000 */
[----:B------:R-:W-:Y:S01]  /*0610*/  USHF.L.U32 UR9, UR4, 0x7, URZ ;  /* 0x0000000704097899 */ /* 0x000fe2000800063f */
[----:B------:R-:W-:Y:S01]  /*0620*/  IMAD.MOV.U32 R38, RZ, RZ, c[0x0][0x2a0] ;  /* 0x0000a800ff267624 */ /* 0x000fe200078e00ff */
[----:B------:R-:W-:Y:S01]  /*0630*/  USHF.L.U64.HI UR5, UR4, UR10, UR5 ;  /* 0x0000000a04057299 */ /* 0x000fe20008010205 */
[----:B------:R1:W-:Y:S01]  /*0640*/  STL.U8 [R1+0x71], R13 ;  /* 0x0000710d01007387 */ /* 0x0003e20000100000 */
[----:B------:R-:W-:Y:S01]  /*0650*/  USHF.L.U32 UR4, UR4, 0x5, URZ ;  /* 0x0000000504047899 */ /* 0x000fe2000800063f */
[----:B------:R-:W-:-:S02]  /*0660*/  IMAD.MOV.U32 R39, RZ, RZ, c[0x0][0x2a4] ;  /* 0x0000a900ff277624 */ /* 0x000fc400078e00ff */
[----:B------:R-:W-:Y:S01]  /*0670*/  IMAD.SHL.U32 R64, R0, 0x4, RZ ;  /* 0x0000000400407824 */ /* 0x000fe200078e00ff */
[----:B------:R-:W-:Y:S04]  /*0680*/  STL [R1+0x78], R40 ;  /* 0x0000782801007387 */ /* 0x000fe80000100800 */
[----:B------:R5:W-:Y:S01]  /*0690*/  STL.128 [R1+0x350], R36 ;  /* 0x0003502401007387 */ /* 0x000be20000100c00 */
[----:B------:R-:W-:-:S03]  /*06a0*/  SHF.R.S32.HI R65, RZ, 0x1f, R64 ;  /* 0x0000001fff417819 */ /* 0x000fc60000011440 */
[----:B--2---:R-:W2:Y:S01]  /*06b0*/  LDL R41, [R1+0x10] ;  /* 0x0000100001297983 */ /* 0x004ea20000100800 */
[C---:B---3--:R-:W-:Y:S01]  /*06c0*/  IADD3 R6, P3, R54.reuse, 0x78, RZ ;  /* 0x0000007836067810 */ /* 0x048fe20007f7e0ff */
[--C-:B----4-:R-:W-:Y:S01]  /*06d0*/  IMAD.X R9, RZ, RZ, R55.reuse, P4 ;  /* 0x000000ffff097224 */ /* 0x110fe200020e0637 */
[C---:B------:R-:W-:Y:S01]  /*06e0*/  IADD3 R4, P2, R54.reuse, 0x98, RZ ;  /* 0x0000009836047810 */ /* 0x040fe20007f5e0ff */
[--C-:B------:R-:W-:Y:S01]  /*06f0*/  IMAD.X R8, RZ, RZ, R55.reuse, P1 ;  /* 0x000000ffff087224 */ /* 0x100fe200008e0637 */
[C---:B------:R-:W-:Y:S01]  /*0700*/  IADD3 R24, P1, R54.reuse, 0xd8, RZ ;  /* 0x000000d836187810 */ /* 0x040fe20007f3e0ff */
[--C-:B------:R-:W-:Y:S01]  /*0710*/  IMAD.X R7, RZ, RZ, R55.reuse, P3 ;  /* 0x000000ffff077224 */ /* 0x100fe200018e0637 */
[C---:B------:R-:W-:Y:S01]  /*0720*/  IADD3 R32, P3, R54.reuse, 0x71, RZ ;  /* 0x0000007136207810 */ /* 0x040fe20007f7e0ff */
[--C-:B------:R-:W-:Y:S01]  /*0730*/  IMAD.X R5, RZ, RZ, R55.reuse, P2 ;  /* 0x000000ffff057224 */ /* 0x100fe200010e0637 */
[C---:B------:R-:W-:Y:S01]  /*0740*/  IADD3 R3, P2, R54.reuse, 0xf0, RZ ;  /* 0x000000f036037810 */ /* 0x040fe20007f5e0ff */
[--C-:B------:R-:W-:Y:S01]  /*0750*/  IMAD.X R25, RZ, RZ, R55.reuse, P1 ;  /* 0x000000ffff197224 */ /* 0x100fe200008e0637 */
[----:B-1----:R-:W-:Y:S01]  /*0760*/  IADD3.X R13, RZ, R55, RZ, P0, !PT ;  /* 0x00000037ff0d7210 */ /* 0x002fe200007fe4ff */
[--C-:B------:R-:W-:Y:S01]  /*0770*/  IMAD.X R33, RZ, RZ, R55.reuse, P3 ;  /* 0x000000ffff217224 */ /* 0x100fe200018e0637 */
[----:B------:R1:W-:Y:S01]  /*0780*/  STL.128 [R1+0x380], R4 ;  /* 0x0003800401007387 */ /* 0x0003e20000100c00 */
[----:B------:R-:W-:Y:S01]  /*0790*/  IMAD.X R12, RZ, RZ, R55, P2 ;  /* 0x000000ffff0c7224 */ /* 0x000fe200010e0637 */
[----:B------:R-:W-:-:S02]  /*07a0*/  IADD3 R34, P2, R54, 0xc0, RZ ;  /* 0x000000c036227810 */ /* 0x000fc40007f5e0ff */
[C---:B------:R-:W-:Y:S02]  /*07b0*/  IADD3 R26, P0, R54.reuse, 0x344, RZ ;  /* 0x00000344361a7810 */ /* 0x040fe40007f1e0ff */
[C---:B------:R-:W-:Y:S01]  /*07c0*/  IADD3 R18, P3, R54.reuse, 0x70, RZ ;  /* 0x0000007036127810 */ /* 0x040fe20007f7e0ff */
[--C-:B------:R-:W-:Y:S01]  /*07d0*/  IMAD.X R35, RZ, RZ, R55.reuse, P2 ;  /* 0x000000ffff237224 */ /* 0x100fe200010e0637 */
[-C--:B------:R-:W-:Y:S02]  /*07e0*/  IADD3.X R27, RZ, R55.reuse, RZ, P0, !PT ;  /* 0x00000037ff1b7210 */ /* 0x080fe400007fe4ff */
[C---:B------:R-:W-:Y:S01]  /*07f0*/  IADD3 R20, P2, R54.reuse, 0xa0, RZ ;  /* 0x000000a036147810 */ /* 0x040fe20007f5e0ff */
[--C-:B------:R-:W-:Y:S01]  /*0800*/  IMAD.X R19, RZ, RZ, R55.reuse, P3 ;  /* 0x000000ffff137224 */ /* 0x100fe200018e0637 */
[C---:B------:R-:W-:Y:S01]  /*0810*/  IADD3 R16, P0, R54.reuse, 0x340, RZ ;  /* 0x0000034036107810 */ /* 0x040fe20007f1e0ff */
[----:B-----5:R-:W-:Y:S01]  /*0820*/  IMAD.MOV.U32 R36, RZ, RZ, R18 ;  /* 0x000000ffff247224 */ /* 0x020fe200078e0012 */
[----:B------:R-:W-:Y:S01]  /*0830*/  STL.128 [R1+0x3c0], R24 ;  /* 0x0003c01801007387 */ /* 0x000fe20000100c00 */
[----:B------:R-:W-:Y:S01]  /*0840*/  IMAD.X R21, RZ, RZ, R55, P2 ;  /* 0x000000ffff157224 */ /* 0x000fe200010e0637 */
[----:B------:R-:W-:Y:S01]  /*0850*/  IADD3.X R17, RZ, R55, RZ, P0, !PT ;  /* 0x00000037ff117210 */ /* 0x000fe200007fe4ff */
[----:B------:R-:W-:Y:S01]  /*0860*/  IMAD.MOV.U32 R37, RZ, RZ, R19 ;  /* 0x000000ffff257224 */ /* 0x000fe200078e0013 */
[C---:B------:R-:W-:Y:S01]  /*0870*/  IADD3 R38, P0, R54.reuse, 0x348, RZ ;  /* 0x0000034836267810 */ /* 0x040fe20007f1e0ff */
[----:B------:R-:W-:Y:S04]  /*0880*/  STL.128 [R1+0x3d0], R32 ;  /* 0x0003d02001007387 */ /* 0x000fe80000100c00 */
[----:B------:R-:W-:Y:S01]  /*0890*/  IMAD.X R39, RZ, RZ, R55, P0 ;  /* 0x000000ffff277224 */ /* 0x000fe200000e0637 */
[----:B------:R-:W-:Y:S04]  /*08a0*/  STL.128 [R1+0x3a0], R16 ;  /* 0x0003a01001007387 */ /* 0x000fe80000100c00 */
[----:B------:R3:W-:Y:S01]  /*08b0*/  STL.128 [R1+0x400], R36 ;  /* 0x0004002401007387 */ /* 0x0007e20000100c00 */
[----:B-1----:R-:W-:Y:S01]  /*08c0*/  IMAD.MOV.U32 R4, RZ, RZ, R14 ;  /* 0x000000ffff047224 */ /* 0x002fe200078e000e */
[----:B------:R-:W-:Y:S01]  /*08d0*/  IADD3 R14, P1, R54, 0x338, RZ ;  /* 0x00000338360e7810 */ /* 0x000fe20007f3e0ff */
[----:B------:R-:W-:-:S02]  /*08e0*/  IMAD.MOV.U32 R5, RZ, RZ, R9 ;  /* 0x000000ffff057224 */ /* 0x000fc400078e0009 */
[----:B------:R-:W-:Y:S02]  /*08f0*/  IMAD.MOV.U32 R6, RZ, RZ, R11 ;  /* 0x000000ffff067224 */ /* 0x000fe400078e000b */
[----:B------:R-:W-:Y:S01]  /*0900*/  IMAD.MOV.U32 R7, RZ, RZ, R8 ;  /* 0x000000ffff077224 */ /* 0x000fe200078e0008 */
[----:B------:R-:W-:Y:S01]  /*0910*/  MOV R8, R14 ;  /* 0x0000000e00087202 */ /* 0x000fe20000000f00 */
[----:B------:R-:W-:Y:S02]  /*0920*/  IMAD.X R15, RZ, RZ, R55, P1 ;  /* 0x000000ffff0f7224 */ /* 0x000fe400008e0637 */
[----:B------:R-:W-:Y:S01]  /*0930*/  IMAD.U32 R11, RZ, RZ, UR4 ;  /* 0x00000004ff0b7e24 */ /* 0x000fe2000f8e00ff */
[----:B------:R1:W-:Y:S01]  /*0940*/  STL.128 [R1+0x3b0], R4 ;  /* 0x0003b00401007387 */ /* 0x0003e20000100c00 */
[----:B------:R-:W-:Y:S01]  /*0950*/  IMAD.MOV.U32 R9, RZ, RZ, R15 ;  /* 0x000000ffff097224 */ /* 0x000fe200078e000f */
[----:B---3--:R-:W-:Y:S01]  /*0960*/  SHF.R.S32.HI R37, RZ, 0x1f, R60 ;  /* 0x0000001fff257819 */ /* 0x008fe2000001143c */
[----:B-1----:R-:W-:Y:S01]  /*0970*/  IMAD.MOV.U32 R6, RZ, RZ, R3 ;  /* 0x000000ffff067224 */ /* 0x002fe200078e0003 */
[----:B------:R-:W-:Y:S01]  /*0980*/  MOV R5, R13 ;  /* 0x0000000d00057202 */ /* 0x000fe20000000f00 */
[----:B------:R-:W-:-:S02]  /*0990*/  IMAD.MOV.U32 R3, RZ, RZ, c[0x0][0x1f8] ;  /* 0x00007e00ff037624 */ /* 0x000fc400078e00ff */
[----:B------:R-:W-:Y:S02]  /*09a0*/  IMAD.MOV.U32 R4, RZ, RZ, R10 ;  /* 0x000000ffff047224 */ /* 0x000fe400078e000a */
[----:B------:R-:W-:Y:S01]  /*09b0*/  IMAD.MOV.U32 R7, RZ, RZ, R12 ;  /* 0x000000ffff077224 */ /* 0x000fe200078e000c */
[----:B------:R-:W-:Y:S01]  /*09c0*/  IADD3 R3, R3, 0x7f, RZ ;  /* 0x0000007f03037810 */ /* 0x000fe20007ffe0ff */
[----:B------:R-:W-:Y:S01]  /*09d0*/  IMAD.MOV.U32 R10, RZ, RZ, R16 ;  /* 0x000000ffff0a7224 */ /* 0x000fe200078e0010 */
[----:B------:R-:W-:Y:S02]  /*09e0*/  IADD3 R12, P4, R54, 0x4, RZ ;  /* 0x00000004360c7810 */ /* 0x000fe40007f9e0ff */
[----:B------:R1:W-:Y:S03]  /*09f0*/  STL.128 [R1+0x410], R4 ;  /* 0x0004100401007387 */ /* 0x0003e60000100c00 */
[----:B------:R-:W-:-:S02]  /*0a00*/  IMAD.X R13, RZ, RZ, R55, P4 ;  /* 0x000000ffff0d7224 */ /* 0x000fc400020e0637 */
[----:B------:R-:W-:Y:S02]  /*0a10*/  IMAD.MOV.U32 R22, RZ, RZ, R12 ;  /* 0x000000ffff167224 */ /* 0x000fe400078e000c */
[----:B------:R-:W-:Y:S01]  /*0a20*/  IMAD.MOV.U32 R23, RZ, RZ, R13 ;  /* 0x000000ffff177224 */ /* 0x000fe200078e000d */
[----:B------:R3:W-:Y:S04]  /*0a30*/  STL.128 [R1+0x390], R12 ;  /* 0x0003900c01007387 */ /* 0x0007e80000100c00 */
[----:B------:R4:W-:Y:S01]  /*0a40*/  STL.128 [R1+0x3e0], R20 ;  /* 0x0003e01401007387 */ /* 0x0009e20000100c00 */
[----:B-1----:R-:W-:Y:S01]  /*0a50*/  SHF.R.S32.HI R4, RZ, 0x1f, R3 ;  /* 0x0000001fff047819 */ /* 0x002fe20000011403 */
[----:B------:R-:W-:Y:S02]  /*0a60*/  IMAD.MOV.U32 R6, RZ, RZ, c[0x0][0x260] ;  /* 0x00009800ff067624 */ /* 0x000fe400078e00ff */
[----:B------:R-:W1:Y:S01]  /*0a70*/  S2R R7, SR_CTAID.Y ;  /* 0x0000000000077919 */ /* 0x000e620000002600 */
[----:B------:R-:W-:Y:S01]  /*0a80*/  LEA.HI R5, R4, R3, RZ, 0x7 ;  /* 0x0000000304057211 */ /* 0x000fe200078f38ff */
[----:B------:R-:W-:Y:S01]  /*0a90*/  IMAD.MOV.U32 R4, RZ, RZ, c[0x0][0x228] ;  /* 0x00008a00ff047624 */ /* 0x000fe200078e00ff */
[----:B------:R-:W-:Y:S01]  /*0aa0*/  IADD3 R3, R6, 0x7f, RZ ;  /* 0x0000007f06037810 */ /* 0x000fe20007ffe0ff */
[----:B------:R-:W-:-:S02]  /*0ab0*/  IMAD.U32 R6, RZ, RZ, UR5 ;  /* 0x00000005ff067e24 */ /* 0x000fc4000f8e00ff */
[----:B---3--:R-:W-:Y:S01]  /*0ac0*/  IMAD.MOV.U32 R12, RZ, RZ, R11 ;  /* 0x000000ffff0c7224 */ /* 0x008fe200078e000b */
[----:B------:R-:W-:Y:S01]  /*0ad0*/  IADD3 R4, R4, 0x1fff, RZ ;  /* 0x00001fff04047810 */ /* 0x000fe20007ffe0ff */
[----:B------:R-:W-:Y:S01]  /*0ae0*/  IMAD.MOV.U32 R13, RZ, RZ, R6 ;  /* 0x000000ffff0d7224 */ /* 0x000fe200078e0006 */
[----:B------:R-:W-:Y:S02]  /*0af0*/  SHF.R.S32.HI R50, RZ, 0x1f, R3 ;  /* 0x0000001fff327819 */ /* 0x000fe40000011403 */
[----:B------:R-:W-:Y:S02]  /*0b00*/  SHF.R.S32.HI R31, RZ, 0x1f, R4 ;  /* 0x0000001fff1f7819 */ /* 0x000fe40000011404 */
[----:B------:R-:W-:Y:S01]  /*0b10*/  LEA.HI R50, R50, R3, RZ, 0x7 ;  /* 0x0000000332327211 */ /* 0x000fe200078f38ff */
[----:B------:R-:W-:Y:S01]  /*0b20*/  IMAD.U32 R3, RZ, RZ, UR8 ;  /* 0x00000008ff037e24 */ /* 0x000fe2000f8e00ff */
[----:B------:R-:W-:Y:S01]  /*0b30*/  LEA.HI R31, R31, R4, RZ, 0xd ;  /* 0x000000041f1f7211 */ /* 0x000fe200078f68ff */
[----:B------:R-:W-:Y:S01]  /*0b40*/  IMAD.U32 R4, RZ, RZ, UR9 ;  /* 0x00000009ff047e24 */ /* 0x000fe2000f8e00ff */
[----:B------:R-:W-:Y:S01]  /*0b50*/  MOV R11, R17 ;  /* 0x00000011000b7202 */ /* 0x000fe20000000f00 */
[----:B------:R-:W-:Y:S01]  /*0b60*/  ULDC.64 UR8, c[0x0][0x208] ;  /* 0x0000820000087ab9 */ /* 0x000fe20000000a00 */
[----:B----4-:R-:W-:Y:S01]  /*0b70*/  LEA.HI R22, R29, R0, RZ, 0x3 ;  /* 0x000000001d167211 */ /* 0x010fe200078f18ff */
[----:B------:R-:W-:Y:S01]  /*0b80*/  USHF.L.U32 UR4, UR8, 0x5, URZ ;  /* 0x0000000508047899 */ /* 0x000fe2000800063f */
[----:B------:R-:W-:Y:S01]  /*0b90*/  IMAD.MOV.U32 R14, RZ, RZ, R4 ;  /* 0x000000ffff0e7224 */ /* 0x000fe200078e0004 */
[----:B------:R-:W-:Y:S01]  /*0ba0*/  USHF.L.U64.HI UR10, UR8, UR10, UR9 ;  /* 0x0000000a080a7299 */ /* 0x000fe20008010209 */
[----:B------:R3:W-:Y:S01]  /*0bb0*/  STL.128 [R1+0x3f0], R8 ;  /* 0x0003f00801007387 */ /* 0x0007e20000100c00 */
[----:B------:R-:W-:-:S02]  /*0bc0*/  IMAD.MOV.U32 R15, RZ, RZ, R3 ;  /* 0x000000ffff0f7224 */ /* 0x000fc400078e0003 */
[----:B------:R-:W-:Y:S02]  /*0bd0*/  IMAD.MOV.U32 R3, RZ, RZ, -0x80 ;  /* 0xffffff80ff037424 */ /* 0x000fe400078e00ff */
[C---:B-1----:R-:W-:Y:S01]  /*0be0*/  @P6 IMAD.HI.U32 R44, R7.reuse, c[0x0][0x24c], RZ ;  /* 0x00009300072c6a27 */ /* 0x042fe200078e00ff */
[----:B------:R1:W-:Y:S03]  /*0bf0*/  STL.128 [R1+0x80], R12 ;  /* 0x0000800c01007387 */ /* 0x0003e60000100c00 */
[----:B------:R-:W-:Y:S01]  /*0c00*/  IMAD R3, R56, R3, c[0x0][0x198] ;  /* 0x0000660038037624 */ /* 0x000fe200078e0203 */
[----:B---3--:R-:W-:Y:S01]  /*0c10*/  LOP3.LUT R11, R22, 0xfffffff8, RZ, 0xc0, !PT ;  /* 0xfffffff8160b7812 */ /* 0x008fe200078ec0ff */
[----:B------:R-:W-:Y:S01]  /*0c20*/  IMAD.U32 R8, RZ, RZ, UR4 ;  /* 0x00000004ff087e24 */ /* 0x000fe2000f8e00ff */
[----:B------:R-:W-:Y:S01]  /*0c30*/  SHF.R.S32.HI R10, RZ, 0x3, R22 ;  /* 0x00000003ff0a7819 */ /* 0x000fe20000011416 */
[----:B------:R-:W-:Y:S01]  /*0c40*/  IMAD.U32 R9, RZ, RZ, UR10 ;  /* 0x0000000aff097e24 */ /* 0x000fe2000f8e00ff */
[----:B------:R-:W-:Y:S01]  /*0c50*/  ULDC.64 UR10, c[0x0][0x18] ;  /* 0x00000600000a7ab9 */ /* 0x000fe20000000a00 */
[----:B------:R-:W-:Y:S01]  /*0c60*/  IMAD.IADD R6, R0, 0x1, -R11 ;  /* 0x0000000100067824 */ /* 0x000fe200078e0a0b */
[----:B-1----:R-:W-:Y:S01]  /*0c70*/  MOV R15, R33 ;  /* 0x00000021000f7202 */ /* 0x002fe20000000f00 */
[----:B------:R-:W-:Y:S01]  /*0c80*/  IMAD.MOV.U32 R14, RZ, RZ, R32 ;  /* 0x000000ffff0e7224 */ /* 0x000fe200078e0020 */
[----:B------:R1:W-:Y:S01]  /*0c90*/  STL.64 [R1+0xa8], R8 ;  /* 0x0000a80801007387 */ /* 0x0003e20000100a00 */
[----:B------:R-:W-:Y:S01]  /*0ca0*/  IMAD.SHL.U32 R11, R6, 0x8, RZ ;  /* 0x00000008060b7824 */ /* 0x000fe200078e00ff */
[----:B------:R-:W-:Y:S01]  /*0cb0*/  UIADD3 UR5, UP1, UR10, 0x80, URZ ;  /* 0x000000800a057890 */ /* 0x000fe2000ff3e03f */
[----:B------:R-:W-:Y:S01]  /*0cc0*/  IMAD.MOV.U32 R12, RZ, RZ, R26 ;  /* 0x000000ffff0c7224 */ /* 0x000fe200078e001a */
[----:B------:R-:W-:Y:S01]  /*0cd0*/  UIADD3 UR14, UP0, UR10, 0x4080, URZ ;  /* 0x000040800a0e7890 */ /* 0x000fe2000ff1e03f */
[----:B------:R-:W-:Y:S01]  /*0ce0*/  IMAD.MOV.U32 R13, RZ, RZ, R27 ;  /* 0x000000ffff0d7224 */ /* 0x000fe200078e001b */
[--C-:B------:R-:W-:Y:S01]  /*0cf0*/  SHF.R.S32.HI R75, RZ, 0x1f, R11.reuse ;  /* 0x0000001fff4b7819 */ /* 0x100fe2000001140b */
[----:B------:R-:W-:Y:S01]  /*0d00*/  IMAD.MOV.U32 R74, RZ, RZ, R11 ;  /* 0x000000ffff4a7224 */ /* 0x000fe200078e000b */
[----:B------:R-:W-:Y:S01]  /*0d10*/  SHF.R.S32.HI R59, RZ, 0x1f, R10 ;  /* 0x0000001fff3b7819 */ /* 0x000fe2000001140a */
[----:B------:R-:W-:Y:S01]  /*0d20*/  UIADD3.X UR4, URZ, UR11, URZ, UP1, !UPT ;  /* 0x0000000b3f047290 */ /* 0x000fe20008ffe43f */
[----:B------:R3:W-:Y:S01]  /*0d30*/  STL.128 [R1+0x420], R12 ;  /* 0x0004200c01007387 */ /* 0x0007e20000100c00 */
[----:B------:R-:W-:Y:S01]  /*0d40*/  IMAD.WIDE.U32 R18, R7, c[0x0][0x180], R74 ;  /* 0x0000600007127a25 */ /* 0x000fe200078e004a */
[----:B------:R-:W-:Y:S01]  /*0d50*/  UIADD3.X UR12, URZ, UR11, URZ, UP0, !UPT ;  /* 0x0000000b3f0c7290 */ /* 0x000fe200087fe43f */
[----:B------:R-:W-:Y:S01]  /*0d60*/  MOV R24, UR5 ;  /* 0x0000000500187c02 */ /* 0x000fe20008000f00 */
[----:B------:R-:W-:Y:S01]  /*0d70*/  UIADD3 UR5, UP0, UR10, 0x8080, URZ ;  /* 0x000080800a057890 */ /* 0x000fe2000ff1e03f */
[----:B------:R-:W-:Y:S01]  /*0d80*/  IMAD.U32 R25, RZ, RZ, UR4 ;  /* 0x00000004ff197e24 */ /* 0x000fe2000f8e00ff */
[----:B------:R-:W-:Y:S01]  /*0d90*/  ISETP.GE.AND P2, PT, R11, c[0x0][0x16c], PT ;  /* 0x00005b000b007a0c */ /* 0x000fe20003f46270 */
[----:B------:R-:W-:Y:S01]  /*0da0*/  IMAD.IADD R3, R3, 0x1, -R10 ;  /* 0x0000000103037824 */ /* 0x000fe200078e0a0a */
[----:B------:R-:W-:Y:S01]  /*0db0*/  UIADD3.X UR4, URZ, UR11, URZ, UP0, !UPT ;  /* 0x0000000b3f047290 */ /* 0x000fe200087fe43f */
[----:B------:R-:W-:-:S02]  /*0dc0*/  IMAD.U32 R26, RZ, RZ, UR14 ;  /* 0x0000000eff1a7e24 */ /* 0x000fc4000f8e00ff */
[----:B------:R-:W-:Y:S01]  /*0dd0*/  IMAD.U32 R20, RZ, RZ, UR5 ;  /* 0x00000005ff147e24 */ /* 0x000fe2000f8e00ff */
[----:B------:R-:W-:Y:S01]  /*0de0*/  ISETP.GE.AND P5, PT, R3, 0x1, PT ;  /* 0x000000010300780c */ /* 0x000fe20003fa6270 */
[----:B------:R-:W-:Y:S01]  /*0df0*/  IMAD.U32 R27, RZ, RZ, UR12 ;  /* 0x0000000cff1b7e24 */ /* 0x000fe2000f8e00ff */
[----:B------:R-:W-:Y:S01]  /*0e00*/  MOV R21, UR4 ;  /* 0x0000000400157c02 */ /* 0x000fe20008000f00 */
[----:B------:R-:W-:Y:S01]  /*0e10*/  IMAD.WIDE.U32 R32, R7, c[0x0][0x210], R74 ;  /* 0x0000840007207a25 */ /* 0x000fe200078e004a */
[C---:B------:R-:W-:Y:S02]  /*0e20*/  ISETP.GE.AND P4, PT, R3.reuse, 0x21, PT ;  /* 0x000000210300780c */ /* 0x040fe40003f86270 */
[----:B-1----:R-:W-:Y:S01]  /*0e30*/  SHF.R.S32.HI R8, RZ, 0x1f, R7 ;  /* 0x0000001fff087819 */ /* 0x002fe20000011407 */
[----:B------:R1:W-:Y:S01]  /*0e40*/  STL.128 [R1+0x30], R24 ;  /* 0x0000301801007387 */ /* 0x0003e20000100c00 */
[C---:B------:R-:W-:Y:S02]  /*0e50*/  ISETP.GE.AND P3, PT, R3.reuse, 0x41, PT ;  /* 0x000000410300780c */ /* 0x040fe40003f66270 */
[----:B------:R-:W-:Y:S01]  /*0e60*/  @P6 SHF.R.U32.HI R44, RZ, c[0x0][0x250], R44 ;  /* 0x00009400ff2c6a19 */ /* 0x000fe2000001162c */
[C---:B------:R-:W-:Y:S01]  /*0e70*/  IMAD R4, R8.reuse, c[0x0][0x180], RZ ;  /* 0x0000600008047a24 */ /* 0x040fe200078e02ff */
[----:B------:R-:W-:Y:S01]  /*0e80*/  ISETP.GE.AND P0, PT, R3, 0x61, PT ;  /* 0x000000610300780c */ /* 0x000fe20003f06270 */
[----:B------:R-:W-:Y:S01]  /*0e90*/  IMAD R46, R8, c[0x0][0x270], RZ ;  /* 0x00009c00082e7a24 */ /* 0x000fe200078e02ff */
[-C--:B------:R-:W-:Y:S01]  /*0ea0*/  LEA.HI R3, R29, R0.reuse, RZ, 0x4 ;  /* 0x000000001d037211 */ /* 0x080fe200078f20ff */
[----:B------:R-:W-:Y:S01]  /*0eb0*/  IMAD R9, R7, c[0x0][0x184], R4 ;  /* 0x0000610007097a24 */ /* 0x000fe200078e0204 */
[----:B------:R-:W-:Y:S01]  /*0ec0*/  LEA.HI R4, R29, R0, RZ, 0x6 ;  /* 0x000000001d047211 */ /* 0x000fe200078f30ff */
[----:B------:R-:W-:Y:S01]  /*0ed0*/  IMAD R46, R7, c[0x0][0x274], R46 ;  /* 0x00009d00072e7a24 */ /* 0x000fe200078e022e */
[----:B------:R-:W-:Y:S01]  /*0ee0*/  SHF.R.S32.HI R34, RZ, 0x4, R3 ;  /* 0x00000004ff227819 */ /* 0x000fe20000011403 */
[----:B---3--:R-:W-:Y:S01]  /*0ef0*/  IMAD.SHL.U32 R12, R10, 0x40, RZ ;  /* 0x000000400a0c7824 */ /* 0x008fe200078e00ff */
[----:B------:R-:W-:Y:S01]  /*0f00*/  LOP3.LUT R17, R3, 0xfffffff0, RZ, 0xc0, !PT ;  /* 0xfffffff003117812 */ /* 0x000fe200078ec0ff */
[----:B------:R-:W-:Y:S01]  /*0f10*/  IMAD R13, R37, c[0x0][0x188], RZ ;  /* 0x00006200250d7a24 */ /* 0x000fe200078e02ff */
[----:B------:R-:W-:Y:S01]  /*0f20*/  STL.64 [R1+0x338], R10 ;  /* 0x0003380a01007387 */ /* 0x000fe20000100a00 */
[----:B------:R-:W-:Y:S01]  /*0f30*/  IMAD.IADD R19, R19, 0x1, R9 ;  /* 0x0000000113137824 */ /* 0x000fe200078e0209 */
[----:B------:R-:W-:Y:S01]  /*0f40*/  LOP3.LUT R12, R12, 0x1c0, RZ, 0xc0, !PT ;  /* 0x000001c00c0c7812 */ /* 0x000fe200078ec0ff */
[----:B------:R-:W-:Y:S01]  /*0f50*/  IMAD R14, R60, c[0x0][0x18c], R13 ;  /* 0x000063003c0e7a24 */ /* 0x000fe200078e020d */
[----:B------:R-:W-:Y:S01]  /*0f60*/  LEA.HI R9, R3, R34, RZ, 0x1 ;  /* 0x0000002203097211 */ /* 0x000fe200078f08ff */
[----:B------:R-:W-:Y:S01]  /*0f70*/  IMAD.SHL.U32 R4, R4, 0x8, RZ ;  /* 0x0000000804047824 */ /* 0x000fe200078e00ff */
[----:B------:R-:W-:Y:S01]  /*0f80*/  LOP3.LUT R16, R12, 0x38, R11, 0xf8, !PT ;  /* 0x000000380c107812 */ /* 0x000fe200078ef80b */
[----:B------:R-:W-:Y:S01]  /*0f90*/  IMAD R68, R8, c[0x0][0x238], RZ ;  /* 0x00008e0008447a24 */ /* 0x000fe200078e02ff */
[----:B------:R-:W-:Y:S01]  /*0fa0*/  SHF.R.U32.HI R45, RZ, 0x3, R12 ;  /* 0x00000003ff2d7819 */ /* 0x000fe2000001160c */
[----:B------:R-:W-:Y:S01]  /*0fb0*/  IMAD.WIDE.U32 R12, R60, c[0x0][0x188], R18 ;  /* 0x000062003c0c7a25 */ /* 0x000fe200078e0012 */
[----:B------:R-:W-:Y:S01]  /*0fc0*/  LOP3.LUT R9, R9, 0xfffffffe, RZ, 0xc0, !PT ;  /* 0xfffffffe09097812 */ /* 0x000fe200078ec0ff */
[----:B------:R-:W2:Y:S01]  /*0fd0*/  LDL R40, [R1+0x338] ;  /* 0x0003380001287983 */ /* 0x000ea20000100800 */
[----:B------:R-:W-:Y:S01]  /*0fe0*/  LOP3.LUT R45, R16, R45, RZ, 0x3c, !PT ;  /* 0x0000002d102d7212 */ /* 0x000fe200078e3cff */
[----:B------:R-:W-:Y:S01]  /*0ff0*/  IMAD.IADD R15, R13, 0x1, R14 ;  /* 0x000000010d0f7824 */ /* 0x000fe200078e020e */
[----:B------:R-:W-:Y:S01]  /*1000*/  IADD3 R34, R34, -R9, RZ ;  /* 0x8000000922227210 */ /* 0x000fe20007ffe0ff */
[----:B------:R-:W-:Y:S01]  /*1010*/  IMAD.MOV.U32 R14, RZ, RZ, R12 ;  /* 0x000000ffff0e7224 */ /* 0x000fe200078e000c */
[----:B------:R-:W-:Y:S01]  /*1020*/  LOP3.LUT R45, R45, 0xfffffe00, R4, 0xf8, !PT ;  /* 0xfffffe002d2d7812 */ /* 0x000fe200078ef804 */
[----:B------:R-:W-:Y:S01]  /*1030*/  IMAD R13, R59, c[0x0][0x178], RZ ;  /* 0x00005e003b0d7a24 */ /* 0x000fe200078e02ff */
[----:B------:R-:W-:Y:S01]  /*1040*/  SEL R16, RZ, 0x1, P2 ;  /* 0x00000001ff107807 */ /* 0x000fe20001000000 */
[----:B------:R-:W-:Y:S01]  /*1050*/  IMAD.WIDE.U32 R14, R10, c[0x0][0x178], R14 ;  /* 0x00005e000a0e7a25 */ /* 0x000fe200078e000e */
[----:B------:R-:W-:Y:S01]  /*1060*/  LEA.HI R28, R29, R0, RZ, 0x7 ;  /* 0x000000001d1c7211 */ /* 0x000fe200078f38ff */
[----:B------:R-:W-:-:S02]  /*1070*/  ULDC.64 UR4, c[0x0][0x1d8] ;  /* 0x0000760000047ab9 */ /* 0x000fc40000000a00 */
[----:B------:R-:W-:Y:S01]  /*1080*/  IMAD R13, R10, c[0x0][0x17c], R13 ;  /* 0x00005f000a0d7a24 */ /* 0x000fe200078e020d */
[----:B------:R-:W-:Y:S01]  /*1090*/  LEA R12, P1, R14, c[0x0][0x160], 0x1 ;  /* 0x000058000e0c7a11 */ /* 0x000fe200078208ff */
[----:B------:R-:W-:Y:S01]  /*10a0*/  IMAD R9, R37, c[0x0][0x218], RZ ;  /* 0x0000860025097a24 */ /* 0x000fe200078e02ff */
[----:B------:R-:W-:Y:S01]  /*10b0*/  STL.U8 [R1+0x341], R16 ;  /* 0x0003411001007387 */ /* 0x000fe20000100000 */
[----:B------:R-:W-:Y:S02]  /*10c0*/  IMAD.IADD R13, R15, 0x1, R13 ;  /* 0x000000010f0d7824 */ /* 0x000fe400078e020d */
[----:B------:R-:W-:Y:S01]  /*10d0*/  IMAD.IADD R4, R0, 0x1, -R17 ;  /* 0x0000000100047824 */ /* 0x000fe200078e0a11 */
[----:B------:R-:W3:Y:S01]  /*10e0*/  LDL.U8 R39, [R1+0x341] ;  /* 0x0003410001277983 */ /* 0x000ee20000100000 */
[----:B-1----:R-:W-:Y:S01]  /*10f0*/  IMAD R26, R8, c[0x0][0x210], RZ ;  /* 0x00008400081a7a24 */ /* 0x002fe200078e02ff */
[----:B------:R-:W-:Y:S01]  /*1100*/  LEA.HI.X R13, R14, c[0x0][0x164], R13, 0x1, P1 ;  /* 0x000059000e0d7a11 */ /* 0x000fe200008f0c0d */
[----:B------:R-:W-:-:S04]  /*1110*/  IMAD.WIDE.U32 R14, R45, 0x2, R20 ;  /* 0x000000022d0e7825 */ /* 0x000fc800078e0014 */
[C---:B------:R-:W-:Y:S01]  /*1120*/  IMAD.WIDE.U32 R18, R7.reuse, c[0x0][0x270], R64 ;  /* 0x00009c0007127a25 */ /* 0x040fe200078e0040 */
[----:B------:R1:W-:Y:S03]  /*1130*/  STL.128 [R1+0x90], R12 ;  /* 0x0000900c01007387 */ /* 0x0003e60000100c00 */
[----:B------:R-:W-:Y:S02]  /*1140*/  IMAD R66, R60, c[0x0][0x21c], R9 ;  /* 0x000087003c427a24 */ /* 0x000fe400078e0209 */
[----:B------:R-:W-:Y:S02]  /*1150*/  IMAD R26, R7, c[0x0][0x214], R26 ;  /* 0x00008500071a7a24 */ /* 0x000fe400078e021a */
[----:B------:R-:W-:Y:S01]  /*1160*/  IMAD.IADD R47, R19, 0x1, R46 ;  /* 0x00000001132f7824 */ /* 0x000fe200078e022e */
[----:B-1----:R-:W4:Y:S01]  /*1170*/  LDL.128 R12, [R1+0x90] ;  /* 0x00009000010c7983 */ /* 0x002f220000100c00 */
[----:B------:R-:W-:Y:S01]  /*1180*/  SHF.R.S32.HI R9, RZ, 0x1f, R4 ;  /* 0x0000001fff097819 */ /* 0x000fe20000011404 */
[----:B------:R-:W-:-:S02]  /*1190*/  IMAD.MOV.U32 R46, RZ, RZ, R18 ;  /* 0x000000ffff2e7224 */ /* 0x000fc400078e0012 */
[----:B------:R-:W-:Y:S01]  /*11a0*/  IMAD R3, R37, c[0x0][0x278], RZ ;  /* 0x00009e0025037a24 */ /* 0x000fe200078e02ff */
[----:B------:R-:W-:Y:S01]  /*11b0*/  LEA.HI R42, R9, R4, RZ, 0x3 ;  /* 0x00000004092a7211 */ /* 0x000fe200078f18ff */
[----:B------:R-:W-:Y:S01]  /*11c0*/  IMAD.IADD R27, R33, 0x1, R26 ;  /* 0x00000001211b7824 */ /* 0x000fe200078e021a */
[----:B------:R-:W5:Y:S01]  /*11d0*/  LDL.128 R16, [R1+0x80] ;  /* 0x0000800001107983 */ /* 0x000f620000100c00 */
[----:B------:R-:W-:Y:S02]  /*11e0*/  IMAD R52, R8, c[0x0][0x288], RZ ;  /* 0x0000a20008347a24 */ /* 0x000fe400078e02ff */
[----:B------:R-:W-:Y:S02]  /*11f0*/  IMAD.MOV.U32 R26, RZ, RZ, R32 ;  /* 0x000000ffff1a7224 */ /* 0x000fe400078e0020 */
[C---:B------:R-:W-:Y:S02]  /*1200*/  IMAD R3, R60.reuse, c[0x0][0x27c], R3 ;  /* 0x00009f003c037a24 */ /* 0x040fe400078e0203 */
[----:B------:R-:W-:Y:S01]  /*1210*/  IMAD.WIDE.U32 R8, R60, c[0x0][0x278], R46 ;  /* 0x00009e003c087a25 */ /* 0x000fe200078e002e */
[----:B------:R-:W-:-:S03]  /*1220*/  LOP3.LUT R35, R42, 0xfffffff8, RZ, 0xc0, !PT ;  /* 0xfffffff82a237812 */ /* 0x000fc600078ec0ff */
[----:B------:R-:W-:-:S04]  /*1230*/  IMAD.WIDE.U32 R26, R60, c[0x0][0x218], R26 ;  /* 0x000086003c1a7a25 */ /* 0x000fc800078e001a */
[----:B------:R-:W-:Y:S01]  /*1240*/  IMAD.IADD R67, R27, 0x1, R66 ;  /* 0x000000011b437824 */ /* 0x000fe200078e0242 */
[----:B------:R-:W-:Y:S01]  /*1250*/  MOV R66, R26 ;  /* 0x0000001a00427202 */ /* 0x000fe20000000f00 */
[----:B------:R-:W-:-:S04]  /*1260*/  IMAD.IADD R35, R4, 0x1, -R35 ;  /* 0x0000000104237824 */ /* 0x000fc800078e0a23 */
[----:B------:R-:W-:-:S04]  /*1270*/  IMAD.WIDE.U32 R66, R10, c[0x0][0x208], R66 ;  /* 0x000082000a427a25 */ /* 0x000fc800078e0042 */
[----:B------:R-:W-:Y:S01]  /*1280*/  @!P6 IMAD.MOV.U32 R44, RZ, RZ, R7 ;  /* 0x000000ffff2ce224 */ /* 0x000fe200078e0007 */
[----:B------:R-:W-:Y:S01]  /*1290*/  LEA R36, P6, R66, c[0x0][0x1f0], 0x1 ;  /* 0x00007c0042247a11 */ /* 0x000fe200078c08ff */
[C---:B------:R-:W-:Y:S02]  /*12a0*/  IMAD R68, R7.reuse, c[0x0][0x23c], R68 ;  /* 0x00008f0007447a24 */ /* 0x040fe400078e0244 */
[----:B------:R-:W-:-:S04]  /*12b0*/  IMAD.WIDE.U32 R48, R7, c[0x0][0x238], RZ ;  /* 0x00008e0007307a25 */ /* 0x000fc800078e00ff */
[----:B------:R-:W-:Y:S01]  /*12c0*/  IMAD.WIDE.U32 R32, R7, c[0x0][0x288], R64 ;  /* 0x0000a20007207a25 */ /* 0x000fe200078e0040 */
[----:B------:R-:W-:-:S03]  /*12d0*/  IADD3 R69, R49, R68, RZ ;  /* 0x0000004431457210 */ /* 0x000fc60007ffe0ff */
[----:B------:R-:W-:Y:S02]  /*12e0*/  IMAD R52, R7, c[0x0][0x28c], R52 ;  /* 0x0000a30007347a24 */ /* 0x000fe400078e0234 */
[----:B------:R-:W-:Y:S02]  /*12f0*/  IMAD.SHL.U32 R47, R6, 0x40, RZ ;  /* 0x00000040062f7824 */ /* 0x000fe400078e00ff */
[----:B------:R-:W-:Y:S02]  /*1300*/  IMAD.IADD R53, R33, 0x1, R52 ;  /* 0x0000000121357824 */ /* 0x000fe400078e0234 */
[----:B------:R-:W-:Y:S01]  /*1310*/  IMAD.MOV.U32 R68, RZ, RZ, R48 ;  /* 0x000000ffff447224 */ /* 0x000fe200078e0030 */
[----:B------:R-:W-:Y:S01]  /*1320*/  LOP3.LUT R47, R47, 0x1c0, RZ, 0xc0, !PT ;  /* 0x000001c02f2f7812 */ /* 0x000fe200078ec0ff */
[----:B------:R-:W-:Y:S01]  /*1330*/  IMAD.MOV.U32 R52, RZ, RZ, R32 ;  /* 0x000000ffff347224 */ /* 0x000fe200078e0020 */
[----:B------:R-:W-:Y:S01]  /*1340*/  LEA R38, P1, R8, c[0x0][0x258], 0x2 ;  /* 0x0000960008267a11 */ /* 0x000fe200078210ff */
[----:B------:R-:W-:Y:S01]  /*1350*/  IMAD R27, R37, c[0x0][0x240], RZ ;  /* 0x00009000251b7a24 */ /* 0x000fe200078e02ff */
[----:B------:R-:W-:Y:S01]  /*1360*/  SHF.R.S32.HI R49, RZ, 0x7, R28 ;  /* 0x00000007ff317819 */ /* 0x000fe2000001141c */
[----:B------:R-:W-:Y:S01]  /*1370*/  IMAD.WIDE.U32 R68, R60, c[0x0][0x240], R68 ;  /* 0x000090003c447a25 */ /* 0x000fe200078e0044 */
[----:B------:R-:W-:-:S02]  /*1380*/  LOP3.LUT R7, R47, 0x8, R22, 0xf8, !PT ;  /* 0x000000082f077812 */ /* 0x000fc400078ef816 */
[----:B------:R-:W-:Y:S01]  /*1390*/  SHF.R.U32.HI R32, RZ, 0x3, R47 ;  /* 0x00000003ff207819 */ /* 0x000fe2000001162f */
[C---:B------:R-:W-:Y:S01]  /*13a0*/  IMAD.WIDE.U32 R52, R60.reuse, c[0x0][0x290], R52 ;  /* 0x0000a4003c347a25 */ /* 0x040fe200078e0034 */
[----:B------:R-:W-:Y:S02]  /*13b0*/  SHF.R.S32.HI R23, RZ, 0x1f, R44 ;  /* 0x0000001fff177819 */ /* 0x000fe4000001142c */
[----:B------:R-:W-:Y:S01]  /*13c0*/  LOP3.LUT R26, R7, R32, RZ, 0x3c, !PT ;  /* 0x00000020071a7212 */ /* 0x000fe200078e3cff */
[----:B------:R-:W-:Y:S01]  /*13d0*/  IMAD R27, R60, c[0x0][0x244], R27 ;  /* 0x000091003c1b7a24 */ /* 0x000fe200078e021b */
[----:B------:R-:W-:Y:S01]  /*13e0*/  LEA R62, P2, R52, c[0x0][0x280], 0x2 ;  /* 0x0000a000343e7a11 */ /* 0x000fe200078410ff */
[----:B------:R-:W-:Y:S02]  /*13f0*/  IMAD R33, R34, 0x2, R49 ;  /* 0x0000000222217824 */ /* 0x000fe400078e0231 */
[----:B------:R-:W-:Y:S02]  /*1400*/  IMAD R7, R23, c[0x0][0x1e0], RZ ;  /* 0x0000780017077a24 */ /* 0x000fe400078e02ff */
[----:B------:R-:W-:-:S02]  /*1410*/  IMAD.U32 R33, R33, 0x200, R26 ;  /* 0x0000020021217824 */ /* 0x000fc400078e001a */
[----:B------:R-:W-:Y:S02]  /*1420*/  IMAD.MOV.U32 R26, RZ, RZ, 0x20 ;  /* 0x00000020ff1a7424 */ /* 0x000fe400078e00ff */
[----:B------:R-:W-:Y:S02]  /*1430*/  IMAD.MOV.U32 R30, RZ, RZ, 0x2 ;  /* 0x00000002ff1e7424 */ /* 0x000fe400078e00ff */
[----:B------:R-:W-:Y:S02]  /*1440*/  IMAD.MOV.U32 R58, RZ, RZ, R10 ;  /* 0x000000ffff3a7224 */ /* 0x000fe400078e000a */
[----:B------:R-:W-:Y:S01]  /*1450*/  IMAD.WIDE.U32 R70, R33, R30, c[0x0][0x18] ;  /* 0x0000060021467625 */ /* 0x000fe200078e001e */
[----:B------:R-:W-:-:S03]  /*1460*/  LEA.HI R30, R29, R0, RZ, 0x2 ;  /* 0x000000001d1e7211 */ /* 0x000fc600078f10ff */
[----:B------:R-:W-:Y:S01]  /*1470*/  IMAD.WIDE R72, R56, 0x80, R58 ;  /* 0x0000008038487825 */ /* 0x000fe200078e023a */
[----:B------:R-:W-:Y:S01]  /*1480*/  SHF.R.S32.HI R48, RZ, 0x1f, R30 ;  /* 0x0000001fff307819 */ /* 0x000fe2000001141e */
[----:B------:R-:W-:Y:S02]  /*1490*/  USHF.L.U32 UR18, UR4, 0x6, URZ ;  /* 0x0000000604127899 */ /* 0x000fe4000800063f */
[----:B------:R-:W-:Y:S01]  /*14a0*/  UMOV UR12, 0x6 ;  /* 0x00000006000c7882 */ /* 0x000fe20000000000 */
[----:B------:R-:W-:Y:S01]  /*14b0*/  IMAD.SHL.U32 R43, R45, 0x2, RZ ;  /* 0x000000022d2b7824 */ /* 0x000fe200078e00ff */
[----:B------:R-:W-:Y:S02]  /*14c0*/  USHF.L.U64.HI UR5, UR4, UR12, UR5 ;  /* 0x0000000c04057299 */ /* 0x000fe40008010205 */
[----:B------:R-:W-:Y:S01]  /*14d0*/  UIADD3 UR14, UP0, UR10, 0x18880, URZ ;  /* 0x000188800a0e7890 */ /* 0x000fe2000ff1e03f */
[----:B----4-:R-:W-:Y:S02]  /*14e0*/  IMAD.IADD R15, R9, 0x1, R3 ;  /* 0x00000001090f7824 */ /* 0x010fe400078e0203 */
[----:B------:R-:W-:-:S04]  /*14f0*/  IMAD R3, R37, c[0x0][0x290], RZ ;  /* 0x0000a40025037a24 */ /* 0x000fc800078e02ff */
[----:B------:R-:W-:Y:S02]  /*1500*/  IMAD R4, R60, c[0x0][0x294], R3 ;  /* 0x0000a5003c047a24 */ /* 0x000fe400078e0203 */
[----:B------:R-:W-:-:S04]  /*1510*/  IMAD R3, R59, c[0x0][0x208], RZ ;  /* 0x000082003b037a24 */ /* 0x000fc800078e02ff */
[----:B------:R-:W-:-:S04]  /*1520*/  IMAD R3, R10, c[0x0][0x20c], R3 ;  /* 0x000083000a037a24 */ /* 0x000fc800078e0203 */
[----:B------:R-:W-:-:S05]  /*1530*/  IMAD.IADD R3, R67, 0x1, R3 ;  /* 0x0000000143037824 */ /* 0x000fca00078e0203 */
[----:B------:R-:W-:Y:S02]  /*1540*/  LEA.HI.X R3, R66, c[0x0][0x1f4], R3, 0x1, P6 ;  /* 0x00007d0042037a11 */ /* 0x000fe400030f0c03 */
[----:B------:R-:W4:Y:S01]  /*1550*/  LDL.64 R66, [R1+0x3b0] ;  /* 0x0003b00001427983 */ /* 0x000f220000100a00 */
[----:B------:R-:W-:Y:S01]  /*1560*/  LEA.HI.X R15, R8, c[0x0][0x25c], R15, 0x2, P1 ;  /* 0x00009700080f7a11 */ /* 0x000fe200008f140f */
[----:B------:R-:W-:Y:S01]  /*1570*/  IMAD.IADD R4, R53, 0x1, R4 ;  /* 0x0000000135047824 */ /* 0x000fe200078e0204 */
[----:B------:R-:W-:Y:S02]  /*1580*/  SHF.R.S32.HI R8, RZ, 0x1f, R0 ;  /* 0x0000001fff087819 */ /* 0x000fe40000011400 */
[----:B------:R-:W-:Y:S02]  /*1590*/  IADD3 R46, P1, R0, R68, RZ ;  /* 0x00000044002e7210 */ /* 0x000fe40007f3e0ff */
[----:B------:R-:W-:Y:S02]  /*15a0*/  LEA.HI.X R63, R52, c[0x0][0x284], R4, 0x2, P2 ;  /* 0x0000a100343f7a11 */ /* 0x000fe400010f1404 */
[----:B------:R-:W-:Y:S01]  /*15b0*/  IADD3.X R27, R8, R69, R27, P1, !PT ;  /* 0x00000045081b7210 */ /* 0x000fe20000ffe41b */
[----:B------:R-:W-:Y:S01]  /*15c0*/  IMAD.WIDE.U32 R68, R44, c[0x0][0x1e0], R74 ;  /* 0x000078002c447a25 */ /* 0x000fe200078e004a */
[----:B------:R-:W-:-:S03]  /*15d0*/  R2P PR, R35, 0x6 ;  /* 0x0000000623007804 */ /* 0x000fc60000000000 */
[----:B------:R-:W-:Y:S01]  /*15e0*/  IMAD R8, R44, c[0x0][0x1e4], R7 ;  /* 0x000079002c087a24 */ /* 0x000fe200078e0207 */
[----:B------:R-:W-:Y:S01]  /*15f0*/  MOV R4, 0x10 ;  /* 0x0000001000047802 */ /* 0x000fe20000000f00 */
[----:B------:R-:W-:Y:S01]  /*1600*/  IMAD R7, R37, c[0x0][0x1e8], RZ ;  /* 0x00007a0025077a24 */ /* 0x000fe200078e02ff */
[----:B------:R-:W-:Y:S01]  /*1610*/  LEA R52, P6, R46, c[0x0][0x220], 0x2 ;  /* 0x000088002e347a11 */ /* 0x000fe200078c10ff */
[----:B------:R-:W-:Y:S01]  /*1620*/  IMAD.IADD R69, R69, 0x1, R8 ;  /* 0x0000000145457824 */ /* 0x000fe200078e0208 */
[----:B------:R-:W-:Y:S02]  /*1630*/  SEL R9, R26, 0xffffffe0, !P2 ;  /* 0xffffffe01a097807 */ /* 0x000fe40005000000 */
[----:B------:R-:W-:Y:S01]  /*1640*/  SEL R8, R4, 0xfffffff0, !P1 ;  /* 0xfffffff004087807 */ /* 0x000fe20004800000 */
[----:B------:R-:W-:Y:S01]  /*1650*/  IMAD.WIDE.U32 R68, R60, c[0x0][0x1e8], R68 ;  /* 0x00007a003c447a25 */ /* 0x000fe200078e0044 */
[----:B------:R-:W-:-:S03]  /*1660*/  R2P PR, R6, 0x6 ;  /* 0x0000000606007804 */ /* 0x000fc60000000000 */
[----:B------:R-:W-:Y:S01]  /*1670*/  IMAD R6, R60, c[0x0][0x1ec], R7 ;  /* 0x00007b003c067a24 */ /* 0x000fe200078e0207 */
[----:B------:R-:W-:Y:S01]  /*1680*/  LEA.HI.X R53, R46, c[0x0][0x224], R27, 0x2, P6 ;  /* 0x000089002e357a11 */ /* 0x000fe200030f141b */
[----:B------:R-:W-:Y:S01]  /*1690*/  IMAD R7, R73, c[0x0][0x1d8], RZ ;  /* 0x0000760049077a24 */ /* 0x000fe200078e02ff */
[----:B------:R-:W-:Y:S01]  /*16a0*/  SHF.R.S32.HI R27, RZ, 0x2, R30 ;  /* 0x00000002ff1b7819 */ /* 0x000fe2000001141e */
[----:B------:R-:W-:Y:S01]  /*16b0*/  IMAD.IADD R69, R69, 0x1, R6 ;  /* 0x0000000145457824 */ /* 0x000fe200078e0206 */
[----:B------:R-:W-:Y:S01]  /*16c0*/  IADD3 R70, P6, R70, 0x4080, RZ ;  /* 0x0000408046467810 */ /* 0x000fe20007fde0ff */
[----:B------:R-:W-:Y:S01]  /*16d0*/  IMAD R6, R72, c[0x0][0x1dc], R7 ;  /* 0x0000770048067a24 */ /* 0x000fe200078e0207 */
[----:B------:R-:W-:Y:S01]  /*16e0*/  LEA.HI R48, R48, R27, RZ, 0x3 ;  /* 0x0000001b30307211 */ /* 0x000fe200078f18ff */
[----:B------:R-:W-:Y:S01]  /*16f0*/  IMAD.WIDE.U32 R58, R72, c[0x0][0x1d8], R68 ;  /* 0x00007600483a7a25 */ /* 0x000fe200078e0044 */
[----:B------:R-:W-:Y:S02]  /*1700*/  SEL R7, R26, 0xffffffe0, !P2 ;  /* 0xffffffe01a077807 */ /* 0x000fe40005000000 */
[----:B------:R-:W-:Y:S01]  /*1710*/  LOP3.LUT R48, R48, 0xfffffff8, RZ, 0xc0, !PT ;  /* 0xfffffff830307812 */ /* 0x000fe200078ec0ff */
[----:B------:R-:W-:Y:S01]  /*1720*/  IMAD.IADD R6, R59, 0x1, R6 ;  /* 0x000000013b067824 */ /* 0x000fe200078e0206 */
[----:B------:R-:W-:Y:S01]  /*1730*/  LEA R76, P2, R58, c[0x0][0x1c0], 0x1 ;  /* 0x000070003a4c7a11 */ /* 0x000fe200078408ff */
[----:B------:R-:W-:Y:S01]  /*1740*/  IMAD.X R71, RZ, RZ, R71, P6 ;  /* 0x000000ffff477224 */ /* 0x000fe200030e0647 */
[----:B------:R-:W-:-:S02]  /*1750*/  ISETP.GE.OR P6, PT, R11, c[0x0][0x1cc], !P5 ;  /* 0x000073000b007a0c */ /* 0x000fc40006fc6670 */
[----:B------:R-:W-:Y:S02]  /*1760*/  IADD3 R48, R27, -R48, RZ ;  /* 0x800000301b307210 */ /* 0x000fe40007ffe0ff */
[----:B------:R-:W-:Y:S02]  /*1770*/  LEA.HI.X R77, R58, c[0x0][0x1c4], R6, 0x1, P2 ;  /* 0x000071003a4d7a11 */ /* 0x000fe400010f0c06 */
[----:B------:R-:W-:Y:S02]  /*1780*/  SEL R6, R4, 0xfffffff0, !P1 ;  /* 0xfffffff004067807 */ /* 0x000fe40004800000 */
[----:B------:R-:W-:Y:S02]  /*1790*/  R2P PR, R48, 0x6 ;  /* 0x0000000630007804 */ /* 0x000fe40000000000 */
[----:B------:R-:W-:-:S03]  /*17a0*/  SHF.R.S32.HI R58, RZ, 0x7, R5 ;  /* 0x00000007ff3a7819 */ /* 0x000fc60000011405 */
[----:B------:R-:W-:Y:S01]  /*17b0*/  SEL R5, R26, 0xffffffe0, !P2 ;  /* 0xffffffe01a057807 */ /* 0x000fe20005000000 */
[----:B------:R-:W-:Y:S01]  /*17c0*/  @!PT LDS RZ, [RZ] ;  /* 0x00000000fffff984 */ /* 0x000fe20000000800 */
[----:B------:R-:W-:Y:S01]  /*17d0*/  @!PT LDS RZ, [RZ] ;  /* 0x00000000fffff984 */ /* 0x000fe20000000800 */
[----:B------:R-:W-:Y:S01]  /*17e0*/  @!PT LDS RZ, [RZ] ;  /* 0x00000000fffff984 */ /* 0x000fe20000000800 */
[----:B------:R1:W-:Y:S01]  /*17f0*/  LDGSTS.E.BYPASS.LTC128B.128 [R43+0x4080], [R76.64], !P6 ;  /* 0x040800004c2b7fae */ /* 0x0003e2000f101d46 */
[----:B------:R-:W-:Y:S02]  /*1800*/  SEL R4, R4, 0xfffffff0, !P1 ;  /* 0xfffffff004047807 */ /* 0x000fe40004800000 */
[----:B------:R-:W-:Y:S02]  /*1810*/  IADD3 R68, P2, R76, UR18, RZ ;  /* 0x000000124c447c10 */ /* 0x000fe4000ff5e0ff */
[----:B------:R-:W-:Y:S01]  /*1820*/  ISETP.GE.AND P1, PT, R11, c[0x0][0x1fc], PT ;  /* 0x00007f000b007a0c */ /* 0x000fe20003f26270 */
[----:B------:R-:W-:Y:S01]  /*1830*/  UIADD3.X UR4, URZ, UR11, URZ, UP0, !UPT ;  /* 0x0000000b3f047290 */ /* 0x000fe200087fe43f */
[----:B------:R-:W-:Y:S02]  /*1840*/  LEA.HI R29, R29, R0, RZ, 0x5 ;  /* 0x000000001d1d7211 */ /* 0x000fe400078f28ff */
[----:B------:R-:W-:-:S02]  /*1850*/  IADD3.X R69, R77, UR5, RZ, P2, !PT ;  /* 0x000000054d457c10 */ /* 0x000fc400097fe4ff */
[----:B------:R-:W-:Y:S01]  /*1860*/  SEL R46, RZ, 0x1, P1 ;  /* 0x00000001ff2e7807 */ /* 0x000fe20000800000 */
[----:B------:R1:W-:Y:S01]  /*1870*/  STL [R1+0xa0], R58 ;  /* 0x0000a03a01007387 */ /* 0x0003e20000100800 */
[C---:B------:R-:W-:Y:S02]  /*1880*/  ISETP.GE.OR P6, PT, R11.reuse, c[0x0][0x1cc], !P4 ;  /* 0x000073000b007a0c */ /* 0x040fe400067c6670 */
[C---:B------:R-:W-:Y:S02]  /*1890*/  ISETP.GE.OR P2, PT, R11.reuse, c[0x0][0x1cc], !P3 ;  /* 0x000073000b007a0c */ /* 0x040fe40005f46670 */
[C---:B------:R-:W-:Y:S02]  /*18a0*/  ISETP.GE.OR P1, PT, R11.reuse, c[0x0][0x1cc], !P0 ;  /* 0x000073000b007a0c */ /* 0x040fe40004726670 */
[C---:B------:R-:W-:Y:S02]  /*18b0*/  ISETP.GE.OR P5, PT, R11.reuse, c[0x0][0x19c], !P5 ;  /* 0x000067000b007a0c */ /* 0x040fe40006fa6670 */
[----:B------:R-:W-:-:S02]  /*18c0*/  ISETP.GE.OR P4, PT, R11, c[0x0][0x19c], !P4 ;  /* 0x000067000b007a0c */ /* 0x000fc40006786670 */
[C---:B------:R-:W-:Y:S02]  /*18d0*/  ISETP.GE.OR P3, PT, R11.reuse, c[0x0][0x19c], !P3 ;  /* 0x000067000b007a0c */ /* 0x040fe40005f66670 */
[----:B------:R-:W-:Y:S02]  /*18e0*/  ISETP.GE.OR P0, PT, R11, c[0x0][0x19c], !P0 ;  /* 0x000067000b007a0c */ /* 0x000fe40004706670 */
[----:B------:R-:W-:Y:S01]  /*18f0*/  SHF.R.S32.HI R10, RZ, 0x7, R50 ;  /* 0x00000007ff0a7819 */ /* 0x000fe20000011432 */
[----:B------:R-:W-:Y:S01]  /*1900*/  UIADD3 UR15, UP0, UR10, 0x18480, URZ ;  /* 0x000184800a0f7890 */ /* 0x000fe2000ff1e03f */
[----:B------:R-:W-:Y:S01]  /*1910*/  SHF.R.S32.HI R11, RZ, 0x5, R29 ;  /* 0x00000005ff0b7819 */ /* 0x000fe2000001141d */
[----:B------:R-:W-:Y:S01]  /*1920*/  IMAD.U32 R27, RZ, RZ, UR4 ;  /* 0x00000004ff1b7e24 */ /* 0x000fe2000f8e00ff */
[----:B------:R-:W-:Y:S01]  /*1930*/  SHF.R.S32.HI R50, RZ, 0xd, R31 ;  /* 0x0000000dff327819 */ /* 0x000fe2000001141f */
[----:B------:R-:W-:Y:S01]  /*1940*/  UIADD3 UR17, UP1, UR10, 0x20880, URZ ;  /* 0x000208800a117890 */ /* 0x000fe2000ff3e03f */
[----:B------:R-:W-:-:S02]  /*1950*/  LOP3.LUT R31, R29, 0xffffffe0, RZ, 0xc0, !PT ;  /* 0xffffffe01d1f7812 */ /* 0x000fc400078ec0ff */
[----:B-1----:R-:W-:Y:S01]  /*1960*/  SHF.R.S32.HI R58, RZ, 0x1f, R29 ;  /* 0x0000001fff3a7819 */ /* 0x002fe2000001141d */
[----:B------:R-:W-:Y:S01]  /*1970*/  ULDC UR4, c[0x0][0x1c] ;  /* 0x0000070000047ab9 */ /* 0x000fe20000000800 */
[----:B------:R-:W-:Y:S01]  /*1980*/  LOP3.LUT R29, R30, 0x7ffffffc, RZ, 0xc0, !PT ;  /* 0x7ffffffc1e1d7812 */ /* 0x000fe200078ec0ff */
[----:B------:R-:W-:Y:S01]  /*1990*/  IMAD.U32 R26, RZ, RZ, UR14 ;  /* 0x0000000eff1a7e24 */ /* 0x000fe2000f8e00ff */
[----:B------:R-:W-:Y:S01]  /*19a0*/  LEA.HI R58, R58, R11, RZ, 0x2 ;  /* 0x0000000b3a3a7211 */ /* 0x000fe200078f10ff */
[----:B------:R-:W-:Y:S01]  /*19b0*/  UIADD3.X UR14, URZ, UR4, URZ, UP0, !UPT ;  /* 0x000000043f0e7290 */ /* 0x000fe200087fe43f */
[----:B------:R-:W-:Y:S01]  /*19c0*/  STL [R1+0xc8], R10 ;  /* 0x0000c80a01007387 */ /* 0x000fe20000100800 */
[----:B------:R-:W-:Y:S01]  /*19d0*/  UIADD3.X UR16, URZ, UR11, URZ, UP1, !UPT ;  /* 0x0000000b3f107290 */ /* 0x000fe20008ffe43f */
[----:B------:R-:W-:Y:S02]  /*19e0*/  LOP3.LUT R58, R58, 0xfffffffc, RZ, 0xc0, !PT ;  /* 0xfffffffc3a3a7812 */ /* 0x000fe400078ec0ff */
[----:B------:R1:W-:Y:S01]  /*19f0*/  STL [R1+0xe0], R10 ;  /* 0x0000e00a01007387 */ /* 0x0003e20000100800 */
[----:B------:R-:W-:-:S03]  /*1a00*/  IMAD.U32 R30, RZ, RZ, UR17 ;  /* 0x00000011ff1e7e24 */ /* 0x000fc6000f8e00ff */
[----:B------:R2:W-:Y:S04]  /*1a10*/  STL [R1+0xf8], R50 ;  /* 0x0000f83201007387 */ /* 0x0005e80000100800 */
[----:B------:R-:W-:Y:S04]  /*1a20*/  STL [R1+0x74], R0 ;  /* 0x0000740001007387 */ /* 0x000fe80000100800 */
[----:B------:R-:W-:Y:S04]  /*1a30*/  STL [R1+0x244], R0 ;  /* 0x0002440001007387 */ /* 0x000fe80000100800 */
[----:B------:R-:W-:Y:S04]  /*1a40*/  STL [R1+0x26c], R0 ;  /* 0x00026c0001007387 */ /* 0x000fe80000100800 */
[----:B------:R-:W-:Y:S04]  /*1a50*/  STL [R1+0x294], R0 ;  /* 0x0002940001007387 */ /* 0x000fe80000100800 */
[----:B------:R-:W-:Y:S01]  /*1a60*/  STL [R1+0x2bc], R0 ;  /* 0x0002bc0001007387 */ /* 0x000fe20000100800 */
[----:B-1----:R-:W-:-:S03]  /*1a70*/  IMAD.IADD R10, R0, 0x1, -R31 ;  /* 0x00000001000a7824 */ /* 0x002fc600078e0a1f */
[----:B------:R-:W-:Y:S01]  /*1a80*/  STL [R1+0x2d4], R0 ;  /* 0x0002d40001007387 */ /* 0x000fe20000100800 */
[----:B--2---:R-:W-:-:S03]  /*1a90*/  IMAD.IADD R50, R0, 0x1, -R29 ;  /* 0x0000000100327824 */ /* 0x004fc600078e0a1d */
[----:B------:R-:W-:Y:S04]  /*1aa0*/  STL [R1+0x2fc], R0 ;  /* 0x0002fc0001007387 */ /* 0x000fe80000100800 */
[----:B------:R-:W-:Y:S04]  /*1ab0*/  STL [R1+0x314], R0 ;  /* 0x0003140001007387 */ /* 0x000fe80000100800 */
[----:B------:R1:W-:Y:S01]  /*1ac0*/  STL [R1+0x34c], R0 ;  /* 0x00034c0001007387 */ /* 0x0003e20000100800 */
[----:B------:R-:W-:Y:S01]  /*1ad0*/  MOV R77, UR14 ;  /* 0x0000000e004d7c02 */ /* 0x000fe20008000f00 */
[----:B------:R-:W-:Y:S01]  /*1ae0*/  IMAD.U32 R29, RZ, RZ, UR16 ;  /* 0x00000010ff1d7e24 */ /* 0x000fe2000f8e00ff */
[----:B------:R-:W-:Y:S01]  /*1af0*/  UIADD3 UR14, UP0, UR10, 0x10080, URZ ;  /* 0x000100800a0e7890 */ /* 0x000fe2000ff1e03f */
[----:B------:R-:W-:Y:S01]  /*1b00*/  IMAD.IADD R11, R11, 0x1, -R58 ;  /* 0x000000010b0b7824 */ /* 0x000fe200078e0a3a */
[----:B------:R-:W-:Y:S01]  /*1b10*/  SHF.R.S32.HI R51, RZ, 0x1f, R10 ;  /* 0x0000001fff337819 */ /* 0x000fe2000001140a */
[----:B------:R-:W-:Y:S01]  /*1b20*/  IMAD.MOV.U32 R31, RZ, RZ, R29 ;  /* 0x000000ffff1f7224 */ /* 0x000fe200078e001d */
[----:B------:R-:W-:Y:S01]  /*1b30*/  UIADD3.X UR11, URZ, UR11, URZ, UP0, !UPT ;  /* 0x0000000b3f0b7290 */ /* 0x000fe200087fe43f */
[----:B------:R-:W-:Y:S01]  /*1b40*/  IMAD R23, R23, c[0x0][0x1b0], RZ ;  /* 0x00006c0017177a24 */ /* 0x000fe200078e02ff */
[----:B------:R-:W-:Y:S04]  /*1b50*/  STL.64 [R1+0x110], R10 ;  /* 0x0001100a01007387 */ /* 0x000fe80000100a00 */
[----:B------:R-:W-:Y:S01]  /*1b60*/  STL.64 [R1+0x120], R10 ;  /* 0x0001200a01007387 */ /* 0x000fe20000100a00 */
[----:B------:R-:W-:-:S04]  /*1b70*/  IMAD.WIDE.U32 R74, R44, c[0x0][0x1b0], R74 ;  /* 0x00006c002c4a7a25 */ /* 0x000fc800078e004a */
[----:B------:R-:W-:Y:S02]  /*1b80*/  IMAD.SHL.U32 R42, R42, 0x40, RZ ;  /* 0x000000402a2a7824 */ /* 0x000fe400078e00ff */
[----:B------:R-:W-:Y:S01]  /*1b90*/  IMAD R37, R37, c[0x0][0x1b8], RZ ;  /* 0x00006e0025257a24 */ /* 0x000fe200078e02ff */
[----:B------:R-:W-:Y:S01]  /*1ba0*/  STL.64 [R1+0x248], R8 ;  /* 0x0002480801007387 */ /* 0x000fe20000100a00 */
[----:B-1----:R-:W-:Y:S01]  /*1bb0*/  LEA.HI R0, R28, R49, RZ, 0x1 ;  /* 0x000000311c007211 */ /* 0x002fe200078f08ff */
[----:B------:R-:W-:Y:S02]  /*1bc0*/  IMAD.MOV.U32 R28, RZ, RZ, R30 ;  /* 0x000000ffff1c7224 */ /* 0x000fe400078e001e */
[----:B------:R-:W-:Y:S01]  /*1bd0*/  STL.64 [R1+0x258], R8 ;  /* 0x0002580801007387 */ /* 0x000fe20000100a00 */
[----:B------:R-:W-:Y:S01]  /*1be0*/  LOP3.LUT R0, R0, 0xfffffffe, RZ, 0xc0, !PT ;  /* 0xfffffffe00007812 */ /* 0x000fe200078ec0ff */
[----:B------:R-:W-:Y:S02]  /*1bf0*/  IMAD.MOV.U32 R30, RZ, RZ, R28 ;  /* 0x000000ffff1e7224 */ /* 0x000fe400078e001c */
[----:B------:R1:W-:Y:S01]  /*1c00*/  STL.64 [R1+0x130], R10 ;  /* 0x0001300a01007387 */ /* 0x0003e20000100a00 */
[----:B------:R-:W-:-:S02]  /*1c10*/  IADD3 R58, R49, -R0, RZ ;  /* 0x80000000313a7210 */ /* 0x000fc40007ffe0ff */
[----:B------:R-:W-:Y:S01]  /*1c20*/  LEA.HI R0, R51, R10, RZ, 0x2 ;  /* 0x0000000a33007211 */ /* 0x000fe200078f10ff */
[----:B------:R-:W-:Y:S01]  /*1c30*/  IMAD.SHL.U32 R51, R11, 0x10, RZ ;  /* 0x000000100b337824 */ /* 0x000fe200078e00ff */
[----:B------:R2:W-:Y:S01]  /*1c40*/  STL.128 [R1+0x60], R28 ;  /* 0x0000601c01007387 */ /* 0x0005e20000100c00 */
[----:B------:R-:W-:-:S03]  /*1c50*/  IMAD R44, R44, c[0x0][0x1b4], R23 ;  /* 0x00006d002c2c7a24 */ /* 0x000fc600078e0217 */
[----:B------:R-:W-:Y:S01]  /*1c60*/  LOP3.LUT R47, R47, 0x30, R51, 0xf8, !PT ;  /* 0x000000302f2f7812 */ /* 0x000fe200078ef833 */
[----:B------:R-:W-:Y:S03]  /*1c70*/  STL.64 [R1+0x300], R8 ;  /* 0x0003000801007387 */ /* 0x000fe60000100a00 */
[----:B------:R-:W-:Y:S01]  /*1c80*/  LOP3.LUT R47, R47, 0x8, R22, 0xf8, !PT ;  /* 0x000000082f2f7812 */ /* 0x000fe200078ef816 */
[----:B------:R-:W-:Y:S04]  /*1c90*/  STL [R1+0x2d8], R9 ;  /* 0x0002d80901007387 */ /* 0x000fe80000100800 */
[----:B------:R-:W-:Y:S04]  /*1ca0*/  STL [R1+0x2e8], R9 ;  /* 0x0002e80901007387 */ /* 0x000fe80000100800 */
[----:B------:R-:W-:Y:S01]  /*1cb0*/  STL [R1+0x318], R9 ;  /* 0x0003180901007387 */ /* 0x000fe20000100800 */
[----:B-1----:R-:W-:-:S03]  /*1cc0*/  IMAD.SHL.U32 R10, R49, 0x8, RZ ;  /* 0x00000008310a7824 */ /* 0x002fc600078e00ff */
[----:B------:R-:W-:Y:S01]  /*1cd0*/  STL.64 [R1+0x270], R6 ;  /* 0x0002700601007387 */ /* 0x000fe20000100a00 */
[----:B------:R-:W-:-:S03]  /*1ce0*/  IMAD.SHL.U32 R49, R48, 0x40, RZ ;  /* 0x0000004030317824 */ /* 0x000fc600078e00ff */
[----:B------:R-:W-:Y:S02]  /*1cf0*/  STL.64 [R1+0x280], R6 ;  /* 0x0002800601007387 */ /* 0x000fe40000100a00 */
[----:B------:R-:W-:Y:S02]  /*1d00*/  LOP3.LUT R49, R49, 0x1c0, RZ, 0xc0, !PT ;  /* 0x000001c031317812 */ /* 0x000fe400078ec0ff */
[----:B------:R1:W-:Y:S01]  /*1d10*/  LDGSTS.E.BYPASS.LTC128B.128 [R43+0x5080], [R68.64], !P6 ;  /* 0x05080000442b7fae */ /* 0x0003e2000f101d46 */
[----:B--2---:R-:W-:Y:S01]  /*1d20*/  IMAD.U32 R30, RZ, RZ, UR11 ;  /* 0x0000000bff1e7e24 */ /* 0x004fe2000f8e00ff */
[----:B------:R-:W-:Y:S01]  /*1d30*/  LOP3.LUT R10, R10, 0x8, RZ, 0xc0, !PT ;  /* 0x000000080a0a7812 */ /* 0x000fe200078ec0ff */
[----:B------:R-:W-:-:S03]  /*1d40*/  IMAD.SHL.U32 R31, R34, 0x10, RZ ;  /* 0x00000010221f7824 */ /* 0x000fc600078e00ff */
[----:B------:R-:W-:Y:S02]  /*1d50*/  MOV R23, R30 ;  /* 0x0000001e00177202 */ /* 0x000fe40000000f00 */
[----:B------:R-:W-:Y:S01]  /*1d60*/  SHF.R.U32.HI R30, RZ, 0x3, R49 ;  /* 0x00000003ff1e7819 */ /* 0x000fe20000011631 */
[----:B------:R-:W-:Y:S01]  /*1d70*/  IMAD.U32 R22, RZ, RZ, UR14 ;  /* 0x0000000eff167e24 */ /* 0x000fe2000f8e00ff */
[----:B------:R-:W-:Y:S01]  /*1d80*/  LOP3.LUT R31, R10, 0x10, R31, 0xf8, !PT ;  /* 0x000000100a1f7812 */ /* 0x000fe200078ef81f */
[----:B------:R-:W-:Y:S01]  /*1d90*/  IMAD.SHL.U32 R11, R11, 0x400, RZ ;  /* 0x000004000b0b7824 */ /* 0x000fe200078e00ff */
[----:B------:R-:W-:Y:S01]  /*1da0*/  LOP3.LUT R30, R30, R49, R10, 0x1e, !PT ;  /* 0x000000311e1e7212 */ /* 0x000fe200078e1e0a */
[----:B------:R-:W-:Y:S01]  /*1db0*/  IMAD.SHL.U32 R10, R35, 0x40, RZ ;  /* 0x00000040230a7824 */ /* 0x000fe200078e00ff */
[----:B------:R-:W-:Y:S01]  /*1dc0*/  LOP3.LUT R47, R47, R32, RZ, 0x3c, !PT ;  /* 0x000000202f2f7212 */ /* 0x000fe200078e3cff */
[----:B------:R-:W-:Y:S04]  /*1dd0*/  STL [R1+0x118], R58 ;  /* 0x0001183a01007387 */ /* 0x000fe80000100800 */
[----:B------:R-:W-:Y:S01]  /*1de0*/  STL [R1+0x128], R58 ;  /* 0x0001283a01007387 */ /* 0x000fe20000100800 */
[----:B------:R-:W-:-:S03]  /*1df0*/  IMAD R35, R34, 0x200, R47 ;  /* 0x0000020022237824 */ /* 0x000fc600078e022f */
[----:B------:R2:W-:Y:S01]  /*1e00*/  STL [R1+0x138], R58 ;  /* 0x0001383a01007387 */ /* 0x0005e20000100800 */
[----:B------:R-:W-:Y:S01]  /*1e10*/  IMAD.SHL.U32 R47, R34, 0x8, RZ ;  /* 0x00000008222f7824 */ /* 0x000fe200078e00ff */
[----:B------:R-:W-:Y:S01]  /*1e20*/  LOP3.LUT R10, R10, 0x1c0, RZ, 0xc0, !PT ;  /* 0x000001c00a0a7812 */ /* 0x000fe200078ec0ff */
[----:B------:R-:W-:Y:S01]  /*1e30*/  UIADD3 UR10, UP0, UR10, 0x18080, URZ ;  /* 0x000180800a0a7890 */ /* 0x000fe2000ff1e03f */
[----:B------:R-:W-:Y:S02]  /*1e40*/  IMAD.WIDE.U32 R48, R33, 0x2, R24 ;  /* 0x0000000221307825 */ /* 0x000fe400078e0018 */
[----:B------:R-:W-:Y:S01]  /*1e50*/  LOP3.LUT R47, R10, 0x8, R47, 0xf8, !PT ;  /* 0x000000080a2f7812 */ /* 0x000fe200078ef82f */
[----:B------:R-:W-:Y:S01]  /*1e60*/  UIADD3.X UR4, URZ, UR4, URZ, UP0, !UPT ;  /* 0x000000043f047290 */ /* 0x000fe200087fe43f */
[----:B------:R-:W-:Y:S01]  /*1e70*/  IADD3 R75, R75, R44, RZ ;  /* 0x0000002c4b4b7210 */ /* 0x000fe20007ffe0ff */
[----:B------:R-:W-:Y:S01]  /*1e80*/  IMAD.WIDE.U32 R32, R35, 0x2, R26 ;  /* 0x0000000223207825 */ /* 0x000fe200078e001a */
[----:B------:R-:W-:-:S03]  /*1e90*/  LOP3.LUT R42, R42, 0xfffffe00, RZ, 0xc0, !PT ;  /* 0xfffffe002a2a7812 */ /* 0x000fc600078ec0ff */
[----:B------:R-:W-:-:S04]  /*1ea0*/  IMAD.WIDE.U32 R34, R35, 0x2, R28 ;  /* 0x0000000223227825 */ /* 0x000fc800078e001c */
[----:B--2---:R-:W-:-:S04]  /*1eb0*/  IMAD.WIDE.U32 R58, R45, 0x2, R22 ;  /* 0x000000022d3a7825 */ /* 0x004fc800078e0016 */
[----:B------:R-:W-:-:S04]  /*1ec0*/  IMAD R45, R50, 0x2, R11 ;  /* 0x00000002322d7824 */ /* 0x000fc800078e020b */
[----:B------:R-:W-:Y:S01]  /*1ed0*/  IMAD.IADD R45, R45, 0x1, R30 ;  /* 0x000000012d2d7824 */ /* 0x000fe200078e021e */
[----:B------:R-:W-:-:S04]  /*1ee0*/  SHF.R.U32.HI R30, RZ, 0x3, R10 ;  /* 0x00000003ff1e7819 */ /* 0x000fc8000001160a */
[----:B------:R-:W-:Y:S02]  /*1ef0*/  LOP3.LUT R31, R30, R31, R10, 0x1e, !PT ;  /* 0x0000001f1e1f7212 */ /* 0x000fe400078e1e0a */
[----:B------:R-:W-:Y:S01]  /*1f00*/  LOP3.LUT R30, R47, R30, RZ, 0x3c, !PT ;  /* 0x0000001e2f1e7212 */ /* 0x000fe200078e3cff */
[C---:B------:R-:W-:Y:S01]  /*1f10*/  IMAD R6, R60.reuse, c[0x0][0x1bc], R37 ;  /* 0x00006f003c067a24 */ /* 0x040fe200078e0225 */
[----:B------:R2:W-:Y:S01]  /*1f20*/  STL.128 [R1+0x2c0], R32 ;  /* 0x0002c02001007387 */ /* 0x0005e20000100c00 */
[----:B------:R-:W-:Y:S01]  /*1f30*/  IMAD.WIDE.U32 R74, R60, c[0x0][0x1b8], R74 ;  /* 0x00006e003c4a7a25 */ /* 0x000fe200078e004a */
[----:B------:R-:W-:Y:S02]  /*1f40*/  IADD3 R9, R30, R42, R11 ;  /* 0x0000002a1e097210 */ /* 0x000fe40007ffe00b */
[----:B------:R1:W-:Y:S01]  /*1f50*/  STL.128 [R1+0x50], R24 ;  /* 0x0000501801007387 */ /* 0x0003e20000100c00 */
[----:B------:R-:W-:Y:S02]  /*1f60*/  IMAD.IADD R75, R75, 0x1, R6 ;  /* 0x000000014b4b7824 */ /* 0x000fe400078e0206 */
[----:B------:R-:W-:-:S04]  /*1f70*/  IMAD.WIDE.U32 R6, R9, 0x2, R22 ;  /* 0x0000000209067825 */ /* 0x000fc800078e0016 */
[----:B------:R-:W-:Y:S01]  /*1f80*/  IMAD.MOV.U32 R8, RZ, RZ, R38 ;  /* 0x000000ffff087224 */ /* 0x000fe200078e0026 */
[----:B------:R-:W-:Y:S01]  /*1f90*/  LEA.HI.SX32 R0, R0, R51, 0x1e ;  /* 0x0000003300007211 */ /* 0x000fe200078ff2ff */
[----:B------:R-:W-:Y:S01]  /*1fa0*/  IMAD.U32 R76, RZ, RZ, UR15 ;  /* 0x0000000fff4c7e24 */ /* 0x000fe2000f8e00ff */
[----:B------:R-:W-:-:S03]  /*1fb0*/  LOP3.LUT R31, R31, R42, RZ, 0xfc, !PT ;  /* 0x0000002a1f1f7212 */ /* 0x000fc600078efcff */
[----:B------:R-:W-:-:S04]  /*1fc0*/  IMAD.WIDE R78, R64, 0x4, R76 ;  /* 0x00000004404e7825 */ /* 0x000fc800078e024c */
[----:B--2---:R-:W-:Y:S02]  /*1fd0*/  IMAD.U32 R32, RZ, RZ, UR10 ;  /* 0x0000000aff207e24 */ /* 0x004fe4000f8e00ff */
[----:B------:R-:W-:Y:S02]  /*1fe0*/  IMAD.U32 R33, RZ, RZ, UR4 ;  /* 0x00000004ff217e24 */ /* 0x000fe4000f8e00ff */
[----:B-1----:R-:W-:-:S04]  /*1ff0*/  IMAD.WIDE.U32 R26, R45, 0x2, R26 ;  /* 0x000000022d1a7825 */ /* 0x002fc800078e001a */
[----:B------:R-:W-:-:S04]  /*2000*/  IMAD.WIDE.U32 R44, R45, 0x2, R28 ;  /* 0x000000022d2c7825 */ /* 0x000fc800078e001c */
[----:B------:R-:W-:-:S04]  /*2010*/  IMAD.WIDE.U32 R34, R9, 0x2, R20 ;  /* 0x0000000209227825 */ /* 0x000fc800078e0014 */
[----:B------:R-:W-:-:S04]  /*2020*/  IMAD.WIDE.U32 R28, R9, 0x2, R28 ;  /* 0x00000002091c7825 */ /* 0x000fc800078e001c */
[----:B------:R-:W-:-:S04]  /*2030*/  IMAD.WIDE R10, R64, 0x4, R32 ;  /* 0x00000004400a7825 */ /* 0x000fc800078e0220 */
[----:B------:R-:W-:Y:S02]  /*2040*/  IMAD.MOV.U32 R9, RZ, RZ, R15 ;  /* 0x000000ffff097224 */ /* 0x000fe400078e000f */
[----:B------:R-:W-:-:S03]  /*2050*/  IMAD R15, R73, c[0x0][0x1a8], RZ ;  /* 0x00006a00490f7a24 */ /* 0x000fc600078e02ff */
[----:B------:R1:W-:Y:S01]  /*2060*/  STL.128 [R1+0xd0], R8 ;  /* 0x0000d00801007387 */ /* 0x0003e20000100c00 */
[----:B------:R-:W-:Y:S01]  /*2070*/  USHF.L.U32 UR4, UR8, 0x7, URZ ;  /* 0x0000000708047899 */ /* 0x000fe2000800063f */
[----:B------:R-:W-:Y:S02]  /*2080*/  IMAD.WIDE R76, R0, 0x4, R76 ;  /* 0x00000004004c7825 */ /* 0x000fe400078e024c */
[----:B------:R2:W-:Y:S01]  /*2090*/  STL.64 [R1+0x2a0], R26 ;  /* 0x0002a01a01007387 */ /* 0x0005e20000100a00 */
[----:B------:R-:W-:Y:S01]  /*20a0*/  USHF.L.U64.HI UR8, UR8, UR13, UR9 ;  /* 0x0000000d08087299 */ /* 0x000fe20008010209 */
[----:B------:R-:W-:Y:S02]  /*20b0*/  IMAD.WIDE.U32 R24, R31, 0x2, R24 ;  /* 0x000000021f187825 */ /* 0x000fe400078e0018 */
[----:B------:R-:W-:Y:S04]  /*20c0*/  STL.64 [R1+0x298], R4 ;  /* 0x0002980401007387 */ /* 0x000fe80000100a00 */
[----:B------:R3:W-:Y:S04]  /*20d0*/  STL.64 [R1+0x2a8], R4 ;  /* 0x0002a80401007387 */ /* 0x0007e80000100a00 */
[----:B------:R-:W-:Y:S04]  /*20e0*/  STL.128 [R1+0x20], R20 ;  /* 0x0000201401007387 */ /* 0x000fe80000100c00 */
[----:B------:R4:W-:Y:S01]  /*20f0*/  STL.128 [R1+0x40], R20 ;  /* 0x0000401401007387 */ /* 0x0009e20000100c00 */
[----:B-1----:R-:W-:Y:S01]  /*2100*/  IADD3 R8, P6, R68, UR18, RZ ;  /* 0x0000001244087c10 */ /* 0x002fe2000ffde0ff */
[----:B--2---:R-:W-:-:S03]  /*2110*/  IMAD.WIDE R26, R0, 0x4, R32 ;  /* 0x00000004001a7825 */ /* 0x004fc600078e0220 */
[----:B------:R-:W-:Y:S01]  /*2120*/  IADD3.X R9, R69, UR5, RZ, P6, !PT ;  /* 0x0000000545097c10 */ /* 0x000fe2000b7fe4ff */
[----:B------:R-:W-:Y:S01]  /*2130*/  IMAD R0, R72, c[0x0][0x1ac], R15 ;  /* 0x00006b0048007a24 */ /* 0x000fe200078e020f */
[----:B------:R-:W-:Y:S01]  /*2140*/  IADD3 R10, P6, R8, UR18, RZ ;  /* 0x00000012080a7c10 */ /* 0x000fe2000ffde0ff */
[----:B------:R-:W-:Y:S01]  /*2150*/  IMAD.WIDE.U32 R72, R72, c[0x0][0x1a8], R74 ;  /* 0x00006a0048487a25 */ /* 0x000fe200078e004a */
[----:B---3--:R-:W-:Y:S01]  /*2160*/  MOV R4, UR4 ;  /* 0x0000000400047c02 */ /* 0x008fe20008000f00 */
[----:B------:R1:W-:Y:S01]  /*2170*/  STL.64 [R1+0x260], R6 ;  /* 0x0002600601007387 */ /* 0x0003e20000100a00 */
[----:B------:R-:W-:Y:S01]  /*2180*/  IADD3.X R11, R9, UR5, RZ, P6, !PT ;  /* 0x00000005090b7c10 */ /* 0x000fe2000b7fe4ff */
[C---:B------:R-:W-:Y:S01]  /*2190*/  IMAD.WIDE.U32 R32, R31.reuse, 0x2, R22 ;  /* 0x000000021f207825 */ /* 0x040fe200078e0016 */
[----:B------:R-:W-:Y:S01]  /*21a0*/  ULDC.64 UR4, c[0x0][0x1a8] ;  /* 0x00006a0000047ab9 */ /* 0x000fe20000000a00 */
[----:B------:R2:W-:Y:S02]  /*21b0*/  LDGSTS.E.BYPASS.LTC128B.128 [R43+0x6080], [R8.64], !P2 ;  /* 0x06080000082b7fae */ /* 0x0005e4000d101d46 */
[----:B------:R-:W-:Y:S01]  /*21c0*/  IMAD.WIDE.U32 R30, R31, 0x2, R20 ;  /* 0x000000021f1e7825 */ /* 0x000fe200078e0014 */
[----:B------:R-:W-:Y:S01]  /*21d0*/  USHF.L.U64.HI UR5, UR4, UR12, UR5 ;  /* 0x0000000c04057299 */ /* 0x000fe20008010205 */
[----:B------:R3:W-:Y:S02]  /*21e0*/  LDGSTS.E.BYPASS.LTC128B.128 [R43+0x7080], [R10.64], !P1 ;  /* 0x070800000a2b7fae */ /* 0x0007e4000c901d46 */
[----:B------:R-:W-:Y:S01]  /*21f0*/  IMAD.IADD R0, R73, 0x1, R0 ;  /* 0x0000000149007824 */ /* 0x000fe200078e0200 */
[----:B----4-:R-:W-:Y:S01]  /*2200*/  LEA R20, P6, R72, c[0x0][0x190], 0x1 ;  /* 0x0000640048147a11 */ /* 0x010fe200078c08ff */
[----:B------:R-:W-:Y:S01]  /*2210*/  IMAD.U32 R5, RZ, RZ, UR8 ;  /* 0x00000008ff057e24 */ /* 0x000fe2000f8e00ff */
[----:B------:R-:W-:-:S02]  /*2220*/  USHF.L.U32 UR4, UR4, 0x6, URZ ;  /* 0x0000000604047899 */ /* 0x000fc4000800063f */
[----:B------:R-:W-:Y:S01]  /*2230*/  LEA.HI.X R21, R72, c[0x0][0x194], R0, 0x1, P6 ;  /* 0x0000650048157a11 */ /* 0x000fe200030f0c00 */
[----:B------:R-:W-:Y:S01]  /*2240*/  IMAD.SHL.U32 R15, R2, 0x80, RZ ;  /* 0x00000080020f7824 */ /* 0x000fe200078e00ff */
[----:B------:R-:W-:Y:S02]  /*2250*/  SHF.R.S32.HI R0, RZ, 0x1f, R2 ;  /* 0x0000001fff007819 */ /* 0x000fe40000011402 */
[----:B------:R-:W-:Y:S01]  /*2260*/  LOP3.LUT R39, R39, 0x1, RZ, 0xc0, !PT ;  /* 0x0000000127277812 */ /* 0x000fe200078ec0ff */
[----:B-1----:R-:W-:Y:S02]  /*2270*/  IMAD.MOV.U32 R6, RZ, RZ, R36 ;  /* 0x000000ffff067224 */ /* 0x002fe400078e0024 */
[----:B------:R-:W-:Y:S01]  /*2280*/  IMAD.MOV.U32 R7, RZ, RZ, R3 ;  /* 0x000000ffff077224 */ /* 0x000fe200078e0003 */
[----:B------:R1:W-:Y:S01]  /*2290*/  LDGSTS.E.BYPASS.LTC128B.128 [R43+0x80], [R20.64], !P5 ;  /* 0x00080000142b7fae */ /* 0x0003e2000e901d46 */
[----:B-----5:R-:W-:-:S03]  /*22a0*/  IMAD R3, R19, R2, RZ ;  /* 0x0000000213037224 */ /* 0x020fc600078e02ff */
[----:B------:R4:W-:Y:S01]  /*22b0*/  STL.128 [R1+0xb0], R4 ;  /* 0x0000b00401007387 */ /* 0x0009e20000100c00 */
[----:B------:R-:W-:Y:S01]  /*22c0*/  IMAD R0, R0, R18, R3 ;  /* 0x0000001200007224 */ /* 0x000fe200078e0203 */
[----:B------:R-:W-:Y:S02]  /*22d0*/  IADD3 R3, -R40, R41, -R15 ;  /* 0x0000002928037210 */ /* 0x000fe40007ffe90f */
[----:B------:R-:W-:Y:S01]  /*22e0*/  ISETP.NE.U32.AND P2, PT, R39, 0x1, PT ;  /* 0x000000012700780c */ /* 0x000fe20003f45070 */
[----:B------:R-:W-:-:S03]  /*22f0*/  IMAD.WIDE.U32 R22, R18, R2, RZ ;  /* 0x0000000212167225 */ /* 0x000fc600078e00ff */
[----:B------:R-:W-:Y:S02]  /*2300*/  ISETP.LT.OR P5, PT, R3, 0x1, P2 ;  /* 0x000000010300780c */ /* 0x000fe400017a1670 */
[----:B------:R-:W-:Y:S01]  /*2310*/  IADD3 R14, R14, -c[0x0][0x18], RZ ;  /* 0x800006000e0e7a10 */ /* 0x000fe20007ffe0ff */
[----:B------:R-:W-:Y:S01]  /*2320*/  STL.64 [R1+0xf0], R78 ;  /* 0x0000f04e01007387 */ /* 0x000fe20000100a00 */
[----:B----4-:R-:W-:-:S04]  /*2330*/  IADD3 R6, P1, R20, UR4, RZ ;  /* 0x0000000414067c10 */ /* 0x010fc8000ff3e0ff */
[----:B------:R-:W-:Y:S02]  /*2340*/  IADD3.X R7, R21, UR5, RZ, P1, !PT ;  /* 0x0000000515077c10 */ /* 0x000fe40008ffe4ff */
[----:B--2---:R-:W-:Y:S01]  /*2350*/  IADD3 R8, P1, R6, UR4, RZ ;  /* 0x0000000406087c10 */ /* 0x004fe2000ff3e0ff */
[----:B------:R-:W-:Y:S01]  /*2360*/  IMAD.IADD R5, R23, 0x1, R0 ;  /* 0x0000000117057824 */ /* 0x000fe200078e0200 */
[----:B------:R-:W-:Y:S02]  /*2370*/  STL.U8 [R1+0x348], R46 ;  /* 0x0003482e01007387 */ /* 0x000fe40000100000 */
[----:B------:R-:W-:Y:S02]  /*2380*/  IADD3.X R9, R7, UR5, RZ, P1, !PT ;  /* 0x0000000507097c10 */ /* 0x000fe40008ffe4ff */
[----:B---3--:R-:W-:Y:S01]  /*2390*/  IADD3 R10, P2, R8, UR4, RZ ;  /* 0x00000004080a7c10 */ /* 0x008fe2000ff5e0ff */
[----:B------:R2:W-:Y:S01]  /*23a0*/  LDGSTS.E.BYPASS.LTC128B.128 [R43+0x1080], [R6.64], !P4 ;  /* 0x01080000062b7fae */ /* 0x0005e2000e101d46 */
[----:B------:R-:W-:-:S02]  /*23b0*/  LEA R4, P1, R22, R12, 0x1 ;  /* 0x0000000c16047211 */ /* 0x000fc400078208ff */
[----:B------:R-:W-:Y:S01]  /*23c0*/  IADD3.X R11, R9, UR5, RZ, P2, !PT ;  /* 0x00000005090b7c10 */ /* 0x000fe200097fe4ff */
[----:B------:R3:W-:Y:S01]  /*23d0*/  LDGSTS.E.BYPASS.LTC128B.128 [R43+0x2080], [R8.64], !P3 ;  /* 0x02080000082b7fae */ /* 0x0007e2000d901d46 */
[----:B------:R-:W-:-:S03]  /*23e0*/  LEA.HI.X R5, R22, R13, R5, 0x1, P1 ;  /* 0x0000000d16057211 */ /* 0x000fc600008f0c05 */
[----:B------:R4:W-:Y:S04]  /*23f0*/  LDGSTS.E.BYPASS.LTC128B.128 [R43+0x3080], [R10.64], !P0 ;  /* 0x030800000a2b7fae */ /* 0x0009e8000c101d46 */
[----:B------:R-:W0:Y:S04]  /*2400*/  LDGDEPBAR ;  /* 0x00000000000079af */ /* 0x000e280000000000 */
[----:B------:R-:W-:Y:S04]  /*2410*/  STL.64 [R1+0xc0], R58 ;  /* 0x0000c03a01007387 */ /* 0x000fe80000100a00 */
[----:B------:R-:W-:Y:S04]  /*2420*/  STL.64 [R1+0x330], R76 ;  /* 0x0003304c01007387 */ /* 0x000fe80000100a00 */
[----:B------:R-:W-:Y:S04]  /*2430*/  STL.64 [R1+0x278], R48 ;  /* 0x0002783001007387 */ /* 0x000fe80000100a00 */
[----:B------:R-:W-:Y:S04]  /*2440*/  STL.64 [R1+0x2b0], R44 ;  /* 0x0002b02c01007387 */ /* 0x000fe80000100a00 */
[----:B------:R-:W-:Y:S04]  /*2450*/  STL.64 [R1+0x288], R70 ;  /* 0x0002884601007387 */ /* 0x000fe80000100a00 */
[----:B------:R-:W-:Y:S04]  /*2460*/  STL [R1+0x344], R64 ;  /* 0x0003444001007387 */ /* 0x000fe80000100800 */
[----:B------:R4:W-:Y:S04]  /*2470*/  STL.128 [R1+0x320], R24 ;  /* 0x0003201801007387 */ /* 0x0009e80000100c00 */
[----:B------:R-:W-:Y:S04]  /*2480*/  STL.64 [R1+0xe8], R62 ;  /* 0x0000e83e01007387 */ /* 0x000fe80000100a00 */
[----:B------:R-:W-:Y:S04]  /*2490*/  STL.64 [R1+0x2e0], R32 ;  /* 0x0002e02001007387 */ /* 0x000fe80000100a00 */
[----:B------:R-:W-:Y:S04]  /*24a0*/  STL.64 [R1+0x250], R34 ;  /* 0x0002502201007387 */ /* 0x000fe80000100a00 */
[----:B------:R-:W-:Y:S04]  /*24b0*/  STL.64 [R1+0x2f0], R30 ;  /* 0x0002f01e01007387 */ /* 0x000fe80000100a00 */
[----:B------:R-:W-:Y:S04]  /*24c0*/  STL.64 [R1+0x308], R28 ;  /* 0x0003081c01007387 */ /* 0x000fe80000100a00 */
[----:B------:R-:W-:Y:S04]  /*24d0*/  STL.64 [R1+0x100], R52 ;  /* 0x0001003401007387 */ /* 0x000fe80000100a00 */
[----:B------:R1:W-:Y:S04]  /*24e0*/  STL [R1+0x430], R2 ;  /* 0x0004300201007387 */ /* 0x0003e80000100800 */
[----:B------:R1:W-:Y:S04]  /*24f0*/  LDGSTS.E.BYPASS.LTC128B.128 [R14], [R4.64], !P5 ;  /* 0x00000000040e7fae */ /* 0x0003e8000e901d46 */
        /* <DEDUP_REMOVED lines=23> */
[----:B------:R1:W-:Y:S04]  /*2670*/  STL.U8 [R1+0x268], RZ ;  /* 0x000268ff01007387 */ /* 0x0003e80000100000 */
[----:B------:R3:W-:Y:S04]  /*2680*/  STL.U8 [R1+0x2b8], RZ ;  /* 0x0002b8ff01007387 */ /* 0x0007e80000100000 */
[----:B------:R4:W-:Y:S04]  /*2690*/  STL.U8 [R1+0x2d0], RZ ;  /* 0x0002d0ff01007387 */ /* 0x0009e80000100000 */
[----:B------:R4:W-:Y:S04]  /*26a0*/  STL.U8 [R1+0x2f8], RZ ;  /* 0x0002f8ff01007387 */ /* 0x0009e80000100000 */
[----:B------:R4:W-:Y:S04]  /*26b0*/  STL.U8 [R1+0x310], RZ ;  /* 0x000310ff01007387 */ /* 0x0009e80000100000 */
[----:B------:R-:W5:Y:S04]  /*26c0*/  LD.E.U8 R0, [R66.64] ;  /* 0x0000000642007980 */ /* 0x000f68000c101100 */
[----:B-1----:R-:W5:Y:S01]  /*26d0*/  LDL.64 R20, [R1+0x3b0] ;  /* 0x0003b00001147983 */ /* 0x002f620000100a00 */
[----:B--2---:R-:W-:-:S02]  /*26e0*/  SHF.L.U32 R7, R16, 0x1, RZ ;  /* 0x0000000110077819 */ /* 0x004fc400000006ff */
[----:B---3--:R-:W-:Y:S01]  /*26f0*/  SHF.L.U64.HI R9, R16, 0x1, R17 ;  /* 0x0000000110097819 */ /* 0x008fe20000010211 */
[----:B----4-:R-:W2:Y:S01]  /*2700*/  LDL.64 R10, [R1+0x3b0] ;  /* 0x0003b000010a7983 */ /* 0x010ea20000100a00 */
[----:B------:R-:W-:-:S03]  /*2710*/  IADD3 R12, P0, R7, R4, RZ ;  /* 0x00000004070c7210 */ /* 0x000fc60007f1e0ff */
[----:B------:R-:W3:Y:S02]  /*2720*/  LDL.128 R16, [R1+0x3c0] ;  /* 0x0003c00001107983 */ /* 0x000ee40000100c00 */
[----:B------:R-:W-:Y:S02]  /*2730*/  IMAD.X R13, R9, 0x1, R5, P0 ;  /* 0x00000001090d7824 */ /* 0x000fe400000e0605 */
[----:B------:R-:W4:Y:S04]  /*2740*/  LDL.64 R24, [R1+0x408] ;  /* 0x0004080001187983 */ /* 0x000f280000100a00 */
[----:B------:R-:W2:Y:S01]  /*2750*/  LDL.64 R22, [R1+0x3f0] ;  /* 0x0003f00001167983 */ /* 0x000ea20000100a00 */
[----:B-----5:R-:W-:-:S04]  /*2760*/  LOP3.LUT R0, R0, 0x1, RZ, 0xc0, !PT ;  /* 0x0000000100007812 */ /* 0x020fc800078ec0ff */
[----:B------:R-:W-:-:S04]  /*2770*/  ISETP.NE.U32.AND P1, PT, R0, 0x1, PT ;  /* 0x000000010000780c */ /* 0x000fc80003f25070 */
[----:B------:R-:W-:-:S13]  /*2780*/  ISETP.LT.OR P1, PT, R3, 0x21, P1 ;  /* 0x000000210300780c */ /* 0x000fda0000f21670 */
[----:B------:R-:W-:Y:S01]  /*2790*/  @!PT LDS RZ, [RZ] ;  /* 0x00000000fffff984 */ /* 0x000fe20000000800 */
[----:B------:R-:W-:Y:S01]  /*27a0*/  @!PT LDS RZ, [RZ] ;  /* 0x00000000fffff984 */ /* 0x000fe20000000800 */
[----:B------:R-:W-:Y:S01]  /*27b0*/  @!PT LDS RZ, [RZ] ;  /* 0x00000000fffff984 */ /* 0x000fe20000000800 */
[----:B------:R1:W-:Y:S04]  /*27c0*/  LDGSTS.E.BYPASS.LTC128B.128 [R14+0x1000], [R12.64], !P1 ;  /* 0x010000000c0e7fae */ /* 0x0003e8000c901d46 */
[----:B------:R5:W2:Y:S01]  /*27d0*/  LD.E.U8 R0, [R20.64] ;  /* 0x0000000614007980 */ /* 0x000aa2000c101100 */
[----:B------:R-:W-:-:S05]  /*27e0*/  IADD3 R4, P0, R12, R7, RZ ;  /* 0x000000070c047210 */ /* 0x000fca0007f1e0ff */
[----:B------:R-:W-:Y:S01]  /*27f0*/  IMAD.X R5, R13, 0x1, R9, P0 ;  /* 0x000000010d057824 */ /* 0x000fe200000e0609 */
[----:B-----5:R-:W5:Y:S01]  /*2800*/  LDL.64 R20, [R1+0x3d8] ;  /* 0x0003d80001147983 */ /* 0x020f620000100a00 */
[----:B--2---:R-:W-:-:S04]  /*2810*/  LOP3.LUT R0, R0, 0x1, RZ, 0xc0, !PT ;  /* 0x0000000100007812 */ /* 0x004fc800078ec0ff */
        /* <DEDUP_REMOVED lines=9> */
[----:B--2---:R-:W2:Y:S01]  /*28b0*/  LDL.128 R4, [R1+0x3e0] ;  /* 0x0003e00001047983 */ /* 0x004ea20000100c00 */
[----:B---3--:R-:W-:-:S04]  /*28c0*/  LOP3.LUT R0, R0, 0x1, RZ, 0xc0, !PT ;  /* 0x0000000100007812 */ /* 0x008fc800078ec0ff */
[----:B------:R-:W-:-:S04]  /*28d0*/  ISETP.NE.U32.AND P1, PT, R0, 0x1, PT ;  /* 0x000000010000780c */ /* 0x000fc80003f25070 */
[----:B------:R-:W-:-:S13]  /*28e0*/  ISETP.LT.OR P1, PT, R3, 0x61, P1 ;  /* 0x000000610300780c */ /* 0x000fda0000f21670 */
[----:B------:R-:W-:Y:S01]  /*28f0*/  @!PT LDS RZ, [RZ] ;  /* 0x00000000fffff984 */ /* 0x000fe20000000800 */
[----:B------:R-:W-:Y:S01]  /*2900*/  @!PT LDS RZ, [RZ] ;  /* 0x00000000fffff984 */ /* 0x000fe20000000800 */
[----:B------:R-:W-:Y:S01]  /*2910*/  @!PT LDS RZ, [RZ] ;  /* 0x00000000fffff984 */ /* 0x000fe20000000800 */
[----:B------:R4:W-:Y:S04]  /*2920*/  LDGSTS.E.BYPASS.LTC128B.128 [R14+0x3000], [R8.64], !P1 ;  /* 0x03000000080e7fae */ /* 0x0009e8000c901d46 */
[----:B------:R-:W3:Y:S02]  /*2930*/  LD.E R18, [R18.64] ;  /* 0x0000000612127980 */ /* 0x000ee4000c101900 */
[----:B---3--:R-:W-:-:S13]  /*2940*/  ISETP.GT.AND P1, PT, R18, 0x7f, PT ;  /* 0x0000007f1200780c */ /* 0x008fda0003f24270 */
[----:B-1----:R-:W3:Y:S04]  /*2950*/  @!P1 LDL.64 R12, [R1+0x3d0] ;  /* 0x0003d000010c9983 */ /* 0x002ee80000100a00 */
[----:B------:R-:W2:Y:S04]  /*2960*/  @!P1 LDL.64 R10, [R1+0x3b8] ;  /* 0x0003b800010a9983 */ /* 0x000ea80000100a00 */
[----:B------:R-:W4:Y:S04]  /*2970*/  @!P1 LD.E R16, [R16.64] ;  /* 0x0000000610109980 */ /* 0x000f28000c101900 */
[----:B---3--:R1:W3:Y:S04]  /*2980*/  @!P1 LD.E.U8 R0, [R12.64] ;  /* 0x000000060c009980 */ /* 0x0082e8000c101100 */
[----:B--2---:R-:W2:Y:S04]  /*2990*/  @!P1 LD.E.64 R2, [R10.64+0x8] ;  /* 0x000008060a029980 */ /* 0x004ea8000c101b00 */
[----:B-1----:R-:W5:Y:S01]  /*29a0*/  LDL.64 R12, [R1+0x408] ;  /* 0x00040800010c7983 */ /* 0x002f620000100a00 */
[----:B---3--:R-:W-:-:S03]  /*29b0*/  @!P1 ISETP.NE.AND P0, PT, R0, RZ, PT ;  /* 0x000000ff0000920c */ /* 0x008fc60003f05270 */
[----:B------:R-:W3:Y:S01]  /*29c0*/  LDL R0, [R1+0x430] ;  /* 0x0004300001007983 */ /* 0x000ee20000100800 */
[----:B--2---:R-:W-:Y:S01]  /*29d0*/  @!P1 IMAD.WIDE R18, R15, 0x4, R2 ;  /* 0x000000040f129825 */ /* 0x004fe200078e0202 */
[----:B----4-:R-:W-:-:S08]  /*29e0*/  @!P1 IADD3 R2, R16, -c[0x0][0x18], RZ ;  /* 0x8000060010029a10 */ /* 0x010fd00007ffe0ff */
[----:B------:R-:W-:Y:S01]  /*29f0*/  @!PT LDS RZ, [RZ] ;  /* 0x00000000fffff984 */ /* 0x000fe20000000800 */
[----:B------:R-:W-:Y:S01]  /*2a00*/  @!PT LDS RZ, [RZ] ;  /* 0x00000000fffff984 */ /* 0x000fe20000000800 */
[----:B------:R-:W-:Y:S01]  /*2a10*/  @!PT LDS RZ, [RZ] ;  /* 0x00000000fffff984 */ /* 0x000fe20000000800 */
[----:B------:R1:W-:Y:S04]  /*2a20*/  @!P1 LDGSTS.E.BYPASS.LTC128B.128 [R2], [R18.64], P0 ;  /* 0x0000000012029fae */ /* 0x0003e80008101d46 */
[----:B------:R-:W2:Y:S04]  /*2a30*/  LD.E.U8 R8, [R24.64] ;  /* 0x0000000618087980 */ /* 0x000ea8000c101100 */
[----:B------:R4:W2:Y:S04]  /*2a40*/  LD.E.64 R16, [R4.64+0x10] ;  /* 0x0000100604107980 */ /* 0x0008a8000c101b00 */
[----:B------:R-:W2:Y:S04]  /*2a50*/  LD.E R7, [R6.64+0xc] ;  /* 0x00000c0606077980 */ /* 0x000ea8000c101900 */
[----:B------:R4:W2:Y:S04]  /*2a60*/  LD.E R10, [R22.64] ;  /* 0x00000006160a7980 */ /* 0x0008a8000c101900 */
[----:B------:R4:W2:Y:S04]  /*2a70*/  LD.E.64 R14, [R4.64+0x18] ;  /* 0x00001806040e7980 */ /* 0x0008a8000c101b00 */
[----:B-----5:R-:W5:Y:S04]  /*2a80*/  LD.E R9, [R20.64] ;  /* 0x0000000614097980 */ /* 0x020f68000c101900 */
[----:B------:R-:W0:Y:S04]  /*2a90*/  LDGDEPBAR ;  /* 0x00000000000079af */ /* 0x000e280000000000 */
[----:B-1----:R-:W5:Y:S04]  /*2aa0*/  LDL.64 R18, [R1+0x408] ;  /* 0x0004080001127983 */ /* 0x002f680000100a00 */
[----:B----4-:R-:W4:Y:S04]  /*2ab0*/  LDL.64 R22, [R1+0x408] ;  /* 0x0004080001167983 */ /* 0x010f280000100a00 */
[----:B------:R-:W4:Y:S01]  /*2ac0*/  LD.E.64 R4, [R4.64+0x8] ;  /* 0x0000080604047980 */ /* 0x000f22000c101b00 */
[----:B---3--:R-:W-:Y:S01]  /*2ad0*/  IMAD.SHL.U32 R11, R0, 0x80, RZ ;  /* 0x00000080000b7824 */ /* 0x008fe200078e00ff */
[----:B------:R-:W-:-:S02]  /*2ae0*/  SHF.R.S32.HI R3, RZ, 0x1f, R0 ;  /* 0x0000001fff037819 */ /* 0x000fc40000011400 */
[----:B--2---:R-:W-:Y:S01]  /*2af0*/  LOP3.LUT R8, R8, 0x1, RZ, 0xc0, !PT ;  /* 0x0000000108087812 */ /* 0x004fe200078ec0ff */
[----:B------:R-:W-:-:S03]  /*2b00*/  IMAD R2, R17, R0, RZ ;  /* 0x0000000011027224 */ /* 0x000fc600078e02ff */
[----:B------:R-:W-:Y:S01]  /*2b10*/  ISETP.NE.U32.AND P1, PT, R8, 0x1, PT ;  /* 0x000000010800780c */ /* 0x000fe20003f25070 */
[----:B------:R-:W-:Y:S01]  /*2b20*/  IMAD R2, R16, R3, R2 ;  /* 0x0000000310027224 */ /* 0x000fe200078e0202 */
[----:B------:R-:W-:Y:S01]  /*2b30*/  IADD3 R10, -R10, R7, -R11 ;  /* 0x000000070a0a7210 */ /* 0x000fe20007ffe90b */
[----:B------:R-:W-:-:S03]  /*2b40*/  IMAD.WIDE.U32 R6, R16, R0, RZ ;  /* 0x0000000010067225 */ /* 0x000fc600078e00ff */
[----:B------:R-:W-:Y:S01]  /*2b50*/  ISETP.LT.OR P1, PT, R10, 0x1, P1 ;  /* 0x000000010a00780c */ /* 0x000fe20000f21670 */
[----:B------:R-:W-:Y:S01]  /*2b60*/  IMAD.IADD R3, R7, 0x1, R2 ;  /* 0x0000000107037824 */ /* 0x000fe200078e0202 */
[C---:B------:R-:W-:Y:S02]  /*2b70*/  LEA R14, P0, R6.reuse, R14, 0x1 ;  /* 0x0000000e060e7211 */ /* 0x040fe400078008ff */
[----:B-----5:R-:W-:Y:S02]  /*2b80*/  IADD3 R9, R9, -c[0x0][0x18], RZ ;  /* 0x8000060009097a10 */ /* 0x020fe40007ffe0ff */
[----:B------:R-:W-:-:S07]  /*2b90*/  LEA.HI.X R15, R6, R15, R3, 0x1, P0 ;  /* 0x0000000f060f7211 */ /* 0x000fce00000f0c03 */
[----:B------:R-:W-:Y:S01]  /*2ba0*/  @!PT LDS RZ, [RZ] ;  /* 0x00000000fffff984 */ /* 0x000fe20000000800 */
[----:B------:R-:W-:Y:S01]  /*2bb0*/  @!PT LDS RZ, [RZ] ;  /* 0x00000000fffff984 */ /* 0x000fe20000000800 */
[----:B------:R-:W-:Y:S01]  /*2bc0*/  @!PT LDS RZ, [RZ] ;  /* 0x00000000fffff984 */ /* 0x000fe20000000800 */
[----:B------:R1:W-:Y:S04]  /*2bd0*/  LDGSTS.E.BYPASS.LTC128B.128 [R9], [R14.64], !P1 ;  /* 0x000000000e097fae */ /* 0x0003e8000c901d46 */
[----:B------:R-:W2:Y:S01]  /*2be0*/  LD.E.U8 R0, [R12.64] ;  /* 0x000000060c007980 */ /* 0x000ea2000c101100 */
[C---:B----4-:R-:W-:Y:S02]  /*2bf0*/  SHF.L.U32 R17, R4.reuse, 0x1, RZ ;  /* 0x0000000104117819 */ /* 0x050fe400000006ff */
[----:B------:R-:W-:Y:S02]  /*2c00*/  SHF.L.U64.HI R3, R4, 0x1, R5 ;  /* 0x0000000104037819 */ /* 0x000fe40000010205 */
[----:B------:R-:W-:Y:S01]  /*2c10*/  IADD3 R20, P0, R17, R14, RZ ;  /* 0x0000000e11147210 */ /* 0x000fe20007f1e0ff */
[----:B------:R-:W3:Y:S04]  /*2c20*/  LDL.128 R4, [R1+0x420] ;  /* 0x0004200001047983 */ /* 0x000ee80000100c00 */
        /* <DEDUP_REMOVED lines=8> */
[----:B------:R-:W4:Y:S01]  /*2cb0*/  LD.E.U8 R0, [R22.64] ;  /* 0x0000000616007980 */ /* 0x000f22000c101100 */
[----:B------:R-:W-:-:S05]  /*2cc0*/  IADD3 R12, P0, R20, R17, RZ ;  /* 0x00000011140c7210 */ /* 0x000fca0007f1e0ff */
        /* <DEDUP_REMOVED lines=10> */
[----:B------:R-:W-:Y:S02]  /*2d70*/  IMAD.X R17, R13, 0x1, R3, P0 ;  /* 0x000000010d117824 */ /* 0x000fe400000e0603 */
[----:B------:R-:W5:Y:S01]  /*2d80*/  LDL R3, [R1+0x18] ;  /* 0x0000180001037983 */ /* 0x000f620000100800 */
[----:B----4-:R-:W-:-:S04]  /*2d90*/  LOP3.LUT R0, R0, 0x1, RZ, 0xc0, !PT ;  /* 0x0000000100007812 */ /* 0x010fc800078ec0ff */
[----:B------:R-:W-:Y:S02]  /*2da0*/  ISETP.NE.U32.AND P1, PT, R0, 0x1, PT ;  /* 0x000000010000780c */ /* 0x000fe40003f25070 */
[----:B------:R-:W4:Y:S02]  /*2db0*/  LDL R0, [R1+0x430] ;  /* 0x0004300001007983 */ /* 0x000f240000100800 */
[----:B------:R-:W-:-:S13]  /*2dc0*/  ISETP.LT.OR P1, PT, R10, 0x61, P1 ;  /* 0x000000610a00780c */ /* 0x000fda0000f21670 */
[----:B------:R-:W-:Y:S01]  /*2dd0*/  @!PT LDS RZ, [RZ] ;  /* 0x00000000fffff984 */ /* 0x000fe20000000800 */
[----:B------:R-:W-:Y:S01]  /*2de0*/  @!PT LDS RZ, [RZ] ;  /* 0x00000000fffff984 */ /* 0x000fe20000000800 */
[----:B------:R-:W-:Y:S01]  /*2df0*/  @!PT LDS RZ, [RZ] ;  /* 0x00000000fffff984 */ /* 0x000fe20000000800 */
[----:B------:R2:W-:Y:S04]  /*2e00*/  LDGSTS.E.BYPASS.LTC128B.128 [R9+0x3000], [R16.64], !P1 ;  /* 0x0300000010097fae */ /* 0x0005e8000c901d46 */
[----:B---3--:R-:W3:Y:S02]  /*2e10*/  LD.E R4, [R4.64] ;  /* 0x0000000604047980 */ /* 0x008ee4000c101900 */
[----:B---3--:R-:W-:-:S13]  /*2e20*/  ISETP.GT.AND P1, PT, R4, 0x7f, PT ;  /* 0x0000007f0400780c */ /* 0x008fda0003f24270 */
[----:B-1----:R-:W3:Y:S04]  /*2e30*/  @!P1 LDL.128 R12, [R1+0x410] ;  /* 0x00041000010c9983 */ /* 0x002ee80000100c00 */
[----:B------:R-:W2:Y:S04]  /*2e40*/  @!P1 LD.E.U8 R6, [R6.64] ;  /* 0x0000000606069980 */ /* 0x000ea8000c101100 */
[----:B---3--:R-:W3:Y:S04]  /*2e50*/  @!P1 LD.E.64 R12, [R12.64+0x8] ;  /* 0x000008060c0c9980 */ /* 0x008ee8000c101b00 */
[----:B------:R-:W5:Y:S01]  /*2e60*/  @!P1 LD.E R14, [R14.64] ;  /* 0x000000060e0e9980 */ /* 0x000f62000c101900 */
[----:B--2---:R-:W-:-:S02]  /*2e70*/  @!P1 ISETP.NE.AND P0, PT, R6, RZ, PT ;  /* 0x000000ff0600920c */ /* 0x004fc40003f05270 */
[----:B----4-:R-:W-:Y:S01]  /*2e80*/  IADD3 R0, R0, 0x1, RZ ;  /* 0x0000000100007810 */ /* 0x010fe20007ffe0ff */
[----:B------:R-:W-:Y:S01]  /*2e90*/  BSSY B0, `(.L_x_2346) ;  /* 0x000005a000007945 */ /* 0x000fe20003800000 */
[----:B---3--:R-:W-:Y:S01]  /*2ea0*/  @!P1 IMAD.WIDE R10, R11, 0x4, R12 ;  /* 0x000000040b0a9825 */ /* 0x008fe200078e020c */
[----:B-----5:R-:W-:-:S08]  /*2eb0*/  @!P1 IADD3 R2, R14, -c[0x0][0x18], RZ ;  /* 0x800006000e029a10 */ /* 0x020fd00007ffe0ff */
        /* <DEDUP_REMOVED lines=14> */
[----:B--2---:R-:W2:Y:S04]  /*2fa0*/  LD.E.U8 R8, [R24.64] ;  /* 0x0000000618087980 */ /* 0x004ea8000c101100 */
[----:B---3--:R3:W2:Y:S04]  /*2fb0*/  LD.E.64 R18, [R4.64+0x10] ;  /* 0x0000100604127980 */ /* 0x0086a8000c101b00 */
[----:B------:R-:W2:Y:S04]  /*2fc0*/  LD.E R6, [R6.64+0xc] ;  /* 0x00000c0606067980 */ /* 0x000ea8000c101900 */
[----:B-1--4-:R-:W4:Y:S04]  /*2fd0*/  LD.E R11, [R22.64] ;  /* 0x00000006160b7980 */ /* 0x012f28000c101900 */
[----:B------:R3:W4:Y:S04]  /*2fe0*/  LD.E.64 R16, [R4.64+0x18] ;  /* 0x0000180604107980 */ /* 0x000728000c101b00 */
[----:B-----5:R1:W5:Y:S01]  /*2ff0*/  LD.E R10, [R20.64] ;  /* 0x00000006140a7980 */ /* 0x020362000c101900 */
[----:B------:R-:W-:Y:S01]  /*3000*/  IMAD.SHL.U32 R12, R0, 0x80, RZ ;  /* 0x00000080000c7824 */ /* 0x000fe200078e00ff */
[----:B------:R-:W-:-:S02]  /*3010*/  SHF.R.S32.HI R9, RZ, 0x1f, R0 ;  /* 0x0000001fff097819 */ /* 0x000fc40000011400 */
[----:B---3--:R-:W3:Y:S04]  /*3020*/  LD.E.64 R4, [R4.64+0x8] ;  /* 0x0000080604047980 */ /* 0x008ee8000c101b00 */
[----:B-1----:R-:W3:Y:S01]  /*3030*/  LDL.64 R20, [R1+0x408] ;  /* 0x0004080001147983 */ /* 0x002ee20000100a00 */
[----:B--2---:R-:W-:Y:S01]  /*3040*/  LOP3.LUT R8, R8, 0x1, RZ, 0xc0, !PT ;  /* 0x0000000108087812 */ /* 0x004fe200078ec0ff */
[----:B------:R-:W-:-:S03]  /*3050*/  IMAD R2, R19, R0, RZ ;  /* 0x0000000013027224 */ /* 0x000fc600078e02ff */
[----:B------:R-:W-:Y:S01]  /*3060*/  ISETP.NE.U32.AND P1, PT, R8, 0x1, PT ;  /* 0x000000010800780c */ /* 0x000fe20003f25070 */
[C---:B------:R-:W-:Y:S01]  /*3070*/  IMAD R2, R18.reuse, R9, R2 ;  /* 0x0000000912027224 */ /* 0x040fe200078e0202 */
[----:B----4-:R-:W-:Y:S01]  /*3080*/  IADD3 R11, -R11, R6, -R12 ;  /* 0x000000060b0b7210 */ /* 0x010fe20007ffe90c */
[----:B------:R-:W-:-:S03]  /*3090*/  IMAD.WIDE.U32 R6, R18, R0, RZ ;  /* 0x0000000012067225 */ /* 0x000fc600078e00ff */
[----:B------:R-:W-:Y:S01]  /*30a0*/  ISETP.LT.OR P1, PT, R11, 0x1, P1 ;  /* 0x000000010b00780c */ /* 0x000fe20000f21670 */
[----:B------:R-:W-:Y:S01]  /*30b0*/  IMAD.IADD R7, R7, 0x1, R2 ;  /* 0x0000000107077824 */ /* 0x000fe200078e0202 */
[----:B------:R-:W-:Y:S02]  /*30c0*/  LEA R8, P0, R6, R16, 0x1 ;  /* 0x0000001006087211 */ /* 0x000fe400078008ff */
[----:B-----5:R-:W-:Y:S02]  /*30d0*/  IADD3 R10, R10, -c[0x0][0x18], RZ ;  /* 0x800006000a0a7a10 */ /* 0x020fe40007ffe0ff */
[----:B------:R-:W-:-:S07]  /*30e0*/  LEA.HI.X R9, R6, R17, R7, 0x1, P0 ;  /* 0x0000001106097211 */ /* 0x000fce00000f0c07 */
[----:B------:R-:W-:Y:S01]  /*30f0*/  @!PT LDS RZ, [RZ] ;  /* 0x00000000fffff984 */ /* 0x000fe20000000800 */
[----:B------:R-:W-:Y:S01]  /*3100*/  @!PT LDS RZ, [RZ] ;  /* 0x00000000fffff984 */ /* 0x000fe20000000800 */
[----:B------:R-:W-:Y:S01]  /*3110*/  @!PT LDS RZ, [RZ] ;  /* 0x00000000fffff984 */ /* 0x000fe20000000800 */
[----:B------:R1:W-:Y:S04]  /*3120*/  LDGSTS.E.BYPASS.LTC128B.128 [R10+0x4000], [R8.64], !P1 ;  /* 0x04000000080a7fae */ /* 0x0003e8000c901d46 */
[----:B------:R2:W4:Y:S01]  /*3130*/  LD.E.U8 R0, [R14.64] ;  /* 0x000000060e007980 */ /* 0x000522000c101100 */
[C---:B---3--:R-:W-:Y:S01]  /*3140*/  IMAD.SHL.U32 R17, R4.reuse, 0x2, RZ ;  /* 0x0000000204117824 */ /* 0x048fe200078e00ff */
[----:B------:R-:W-:Y:S02]  /*3150*/  SHF.L.U64.HI R13, R4, 0x1, R5 ;  /* 0x00000001040d7819 */ /* 0x000fe40000010205 */
[----:B------:R-:W3:Y:S02]  /*3160*/  LDL.128 R4, [R1+0x420] ;  /* 0x0004200001047983 */ /* 0x000ee40000100c00 */
[----:B------:R-:W-:-:S05]  /*3170*/  IADD3 R18, P0, R17, R8, RZ ;  /* 0x0000000811127210 */ /* 0x000fca0007f1e0ff */
[----:B------:R-:W-:Y:S01]  /*3180*/  IMAD.X R19, R13, 0x1, R9, P0 ;  /* 0x000000010d137824 */ /* 0x000fe200000e0609 */
[----:B--2---:R-:W2:Y:S01]  /*3190*/  LDL.64 R14, [R1+0x408] ;  /* 0x00040800010e7983 */ /* 0x004ea20000100a00 */
[----:B----4-:R-:W-:-:S04]  /*31a0*/  LOP3.LUT R0, R0, 0x1, RZ, 0xc0, !PT ;  /* 0x0000000100007812 */ /* 0x010fc800078ec0ff */
[----:B------:R-:W-:-:S04]  /*31b0*/  ISETP.NE.U32.AND P1, PT, R0, 0x1, PT ;  /* 0x000000010000780c */ /* 0x000fc80003f25070 */
[----:B------:R-:W-:-:S13]  /*31c0*/  ISETP.LT.OR P1, PT, R11, 0x21, P1 ;  /* 0x000000210b00780c */ /* 0x000fda0000f21670 */
[----:B------:R-:W-:Y:S01]  /*31d0*/  @!PT LDS RZ, [RZ] ;  /* 0x00000000fffff984 */ /* 0x000fe20000000800 */
[----:B------:R-:W-:Y:S01]  /*31e0*/  @!PT LDS RZ, [RZ] ;  /* 0x00000000fffff984 */ /* 0x000fe20000000800 */
[----:B------:R-:W-:Y:S01]  /*31f0*/  @!PT LDS RZ, [RZ] ;  /* 0x00000000fffff984 */ /* 0x000fe20000000800 */
[----:B------:R4:W-:Y:S04]  /*3200*/  LDGSTS.E.BYPASS.LTC128B.128 [R10+0x5000], [R18.64], !P1 ;  /* 0x05000000120a7fae */ /* 0x0009e8000c901d46 */
[----:B------:R-:W5:Y:S01]  /*3210*/  LD.E.U8 R0, [R20.64] ;  /* 0x0000000614007980 */ /* 0x000f62000c101100 */
[----:B-1----:R-:W-:-:S05]  /*3220*/  IADD3 R8, P0, R18, R17, RZ ;  /* 0x0000001112087210 */ /* 0x002fca0007f1e0ff */
        /* <DEDUP_REMOVED lines=8> */
[----:B--2---:R-:W2:Y:S01]  /*32b0*/  LD.E.U8 R0, [R14.64] ;  /* 0x000000060e007980 */ /* 0x004ea2000c101100 */
[----:B------:R-:W-:-:S05]  /*32c0*/  IADD3 R16, P0, R8, R17, RZ ;  /* 0x0000001108107210 */ /* 0x000fca0007f1e0ff */
        /* <DEDUP_REMOVED lines=8> */
[----:B---3--:R-:W2:Y:S02]  /*3350*/  LD.E R4, [R4.64] ;  /* 0x0000000604047980 */ /* 0x008ea4000c101900 */
[----:B--2---:R-:W-:-:S13]  /*3360*/  ISETP.GT.AND P0, PT, R4, 0x7f, PT ;  /* 0x0000007f0400780c */ /* 0x004fda0003f04270 */
[----:B------:R-:W-:Y:S05]  /*3370*/  @P0 BRA `(.L_x_2347) ;  /* 0x000000b000000947 */ /* 0x000fea0003800000 */
[----:B----4-:R-:W2:Y:S04]  /*3380*/  LDL.128 R8, [R1+0x410] ;  /* 0x0004100001087983 */ /* 0x010ea80000100c00 */
        /* <DEDUP_REMOVED lines=10> */
.L_x_2347:
[----:B----4-:R-:W-:Y:S05]  /*3430*/  BSYNC B0 ;  /* 0x0000000000007941 */ /* 0x010fea0003800000 */
.L_x_2346:
[----:B-1----:R-:W2:Y:S04]  /*3440*/  LDL R0, [R1+0x430] ;  /* 0x0004300001007983 */ /* 0x002ea80000100800 */
        /* <DEDUP_REMOVED lines=310> */
.L_x_2351:
[----:B-12---:R-:W-:Y:S02]  /*47b0*/  MOV R66, 0x47d0 ;  /* 0x000047d000427802 */ /* 0x006fe40000000f00 */
[----:B------:R-:W-:Y:S05]  /*47c0*/  CALL.REL.NOINC `($_ZN7cutlass13device_kernelIN5flash19enable_sm80_to_sm89INS1_16FlashAttnBwdSm80INS1_25CollectiveMainloopBwdSm80ILi2ELi2EN4cute5tupleIJNS5_1CILi128EEES8_NS7_ILi64EEEEEENS_6half_tEfNS_4arch4Sm80ELb0ELb1ELb1ELb0ELb0ELb0ELb0ELb0ELi2ELi4ELi4ELi4ELb0EEENS1_21CollectiveEpilogueBwdISA_SB_SD_Li256ELb0ELb0ELi2EEENS1_19SingleTileSchedulerILb0ELb0ELb0ELi128EEEEEEEEEvNT_6ParamsE$_ZZN5flash25CollectiveMainloopBwdSm80ILi2ELi2EN4cute5tupleIJNS1_1CILi128EEES4_NS3_ILi64EEEEEEN7cutlass6half_tEfNS7_4arch4Sm80ELb0ELb1ELb1ELb0ELb0ELb0ELb0ELb0ELi2ELi4ELi4ELi4ELb0EE3mmaINS_16FlashAttnBwdSm80ISB_NS_21CollectiveEpilogueBwdIS6_S8_SA_Li256ELb0ELb0ELi2EEENS_19SingleTileSchedulerILb0ELb0ELb0ELi128EEEE13SharedStorageENS1_6TensorINS1_11ArrayEngineIfLm32EEENS1_6LayoutINS2_IJNS2_IJNS3_ILi2EEESO_EEESO_NS3_ILi4EEEEEENS2_IJNS2_IJNS3_ILi1EEESO_EEESQ_NS3_ILi8EEEEEEEEEEEEbRKNSB_6ParamsERT0_S12_iNS2_IJiiiEEERT_ENKUliT_E_clIZSC_ISJ_SX_EbS10_S12_S12_iS13_S15_EUlRS16_iE_EEDaiS16_) ;  /* 0x0000882000007944 */ /* 0x000fea0003c00000 */
[----:B---3--:R-:W2:Y:S02]  /*47d0*/  LDL R0, [R1+0x430] ;  /* 0x0004300001007983 */ /* 0x008ea40000100800 */
[----:B--2---:R-:W-:-:S04]  /*47e0*/  IADD3 R0, R0, 0x1, RZ ;  /* 0x0000000100007810 */ /* 0x004fc80007ffe0ff */
[----:B------:R-:W-:Y:S01]  /*47f0*/  ISETP.GE.AND P0, PT, R0, R67, PT ;  /* 0x000000430000720c */ /* 0x000fe20003f06270 */
[----:B------:R2:W-:-:S12]  /*4800*/  STL [R1+0x430], R0 ;  /* 0x0004300001007387 */ /* 0x0005d80000100800 */
[----:B------:R-:W-:Y:S05]  /*4810*/  @!P0 BRA `(.L_x_2351) ;  /* 0xffffff9000008947 */ /* 0x000fea000383ffff */
[----:B------:R-:W-:Y:S05]  /*4820*/  BSYNC B4 ;  /* 0x0000000000047941 */ /* 0x000fea0003800000 */
.L_x_2350:
        /* <DEDUP_REMOVED lines=8> */
.L_x_2349:
[----:B------:R-:W-:Y:S05]  /*48b0*/  BSYNC B5 ;  /* 0x0000000000057941 */ /* 0x000fea0003800000 */
.L_x_2348:
        /* <DEDUP_REMOVED lines=41> */
.L_x_2345:
[----:B---3--:R-:W-:Y:S05]  /*4b50*/  @P1 BRA `(.L_x_2352) ;  /* 0x0000111000001947 */ /* 0x008fea0003800000 */
[----:B------:R-:W3:Y:S04]  /*4b60*/  LDL.128 R72, [R1+0x6d0] ;  /* 0x0006d00001487983 */ /* 0x000ee80000100c00 */
[----:B------:R-:W5:Y:S04]  /*4b70*/  LDL.128 R64, [R1+0x6f0] ;  /* 0x0006f00001407983 */ /* 0x000f680000100c00 */
[----:B--2---:R-:W2:Y:S04]  /*4b80*/  LDL.128 R68, [R1+0x6e0] ;  /* 0x0006e00001447983 */ /* 0x004ea80000100c00 */
[----:B----4-:R-:W4:Y:S04]  /*4b90*/  LDL.128 R52, [R1+0x700] ;  /* 0x0007000001347983 */ /* 0x010f280000100c00 */
[----:B------:R-:W4:Y:S04]  /*4ba0*/  LDL.128 R48, [R1+0x710] ;  /* 0x0007100001307983 */ /* 0x000f280000100c00 */
[----:B------:R-:W4:Y:S04]  /*4bb0*/  LDL.128 R40, [R1+0x730] ;  /* 0x0007300001287983 */ /* 0x000f280000100c00 */
[----:B------:R-:W4:Y:S04]  /*4bc0*/  LDL.128 R44, [R1+0x720] ;  /* 0x00072000012c7983 */ /* 0x000f280000100c00 */
[----:B-1----:R-:W4:Y:S01]  /*4bd0*/  LDL.128 R36, [R1+0x740] ;  /* 0x0007400001247983 */ /* 0x002f220000100c00 */
[----:B------:R-:W-:Y:S01]  /*4be0*/  F2FP.PACK_AB R4, R5, R4 ;  /* 0x000000040504723e */ /* 0x000fe200000000ff */
[----:B------:R-:W-:Y:S01]  /*4bf0*/  BSSY B0, `(.L_x_2353) ;  /* 0x0000095000007945 */ /* 0x000fe20003800000 */
[----:B------:R-:W-:Y:S01]  /*4c00*/  F2FP.PACK_AB R6, R7, R6 ;  /* 0x000000060706723e */ /* 0x000fe200000000ff */
[----:B------:R-:W1:Y:S01]  /*4c10*/  S2R R0, SR_TID.X ;  /* 0x0000000000007919 */ /* 0x000e620000002100 */
[----:B------:R-:W-:-:S02]  /*4c20*/  F2FP.PACK_AB R8, R9, R8 ;  /* 0x000000080908723e */ /* 0x000fc400000000ff */
[----:B------:R-:W-:Y:S02]  /*4c30*/  F2FP.PACK_AB R10, R11, R10 ;  /* 0x0000000a0b0a723e */ /* 0x000fe400000000ff */
        /* <DEDUP_REMOVED lines=12> */
[CC--:B------:R-:W-:Y:S02]  /*4d00*/  LEA.HI R2, R3.reuse, R0.reuse, RZ, 0x2 ;  /* 0x0000000003027211 */ /* 0x0c0fe400078f10ff */
[----:B------:R-:W-:Y:S02]  /*4d10*/  LEA.HI R58, R3, R0, RZ, 0x5 ;  /* 0x00000000033a7211 */ /* 0x000fe400078f28ff */
[--C-:B------:R-:W-:Y:S02]  /*4d20*/  SHF.R.S32.HI R5, RZ, 0x2, R2.reuse ;  /* 0x00000002ff057819 */ /* 0x100fe40000011402 */
[----:B------:R-:W-:Y:S02]  /*4d30*/  SHF.R.S32.HI R62, RZ, 0x1f, R2 ;  /* 0x0000001fff3e7819 */ /* 0x000fe40000011402 */
[----:B------:R-:W-:-:S02]  /*4d40*/  SHF.R.S32.HI R7, RZ, 0x5, R58 ;  /* 0x00000005ff077819 */ /* 0x000fc4000001143a */
[----:B------:R-:W-:Y:S02]  /*4d50*/  SHF.R.S32.HI R58, RZ, 0x1f, R58 ;  /* 0x0000001fff3a7819 */ /* 0x000fe4000001143a */
[----:B------:R-:W-:Y:S02]  /*4d60*/  LEA.HI R62, R62, R5, RZ, 0x3 ;  /* 0x000000053e3e7211 */ /* 0x000fe400078f18ff */
[----:B------:R-:W-:Y:S02]  /*4d70*/  LEA.HI R9, R58, R7, RZ, 0x2 ;  /* 0x000000073a097211 */ /* 0x000fe400078f10ff */
[----:B------:R-:W-:Y:S02]  /*4d80*/  LEA.HI R58, R3, R0, RZ, 0x3 ;  /* 0x00000000033a7211 */ /* 0x000fe400078f18ff */
[----:B------:R-:W-:Y:S02]  /*4d90*/  LOP3.LUT R76, R62, 0xfffffff8, RZ, 0xc0, !PT ;  /* 0xfffffff83e4c7812 */ /* 0x000fe400078ec0ff */
[----:B------:R-:W-:-:S02]  /*4da0*/  LOP3.LUT R62, R9, 0x1ffffc, RZ, 0xc0, !PT ;  /* 0x001ffffc093e7812 */ /* 0x000fc400078ec0ff */
[----:B------:R-:W-:Y:S01]  /*4db0*/  LOP3.LUT R9, R58, 0x1ffffff8, RZ, 0xc0, !PT ;  /* 0x1ffffff83a097812 */ /* 0x000fe200078ec0ff */
[----:B------:R-:W-:Y:S01]  /*4dc0*/  IMAD.IADD R5, R5, 0x1, -R76 ;  /* 0x0000000105057824 */ /* 0x000fe200078e0a4c */
[-C--:B------:R-:W-:Y:S01]  /*4dd0*/  LEA.HI R76, R3, R0.reuse, RZ, 0x7 ;  /* 0x00000000034c7211 */ /* 0x080fe200078f38ff */
[----:B------:R-:W-:Y:S01]  /*4de0*/  IMAD.IADD R7, R7, 0x1, -R62 ;  /* 0x0000000107077824 */ /* 0x000fe200078e0a3e */
[----:B------:R-:W-:Y:S01]  /*4df0*/  SHF.R.S32.HI R58, RZ, 0x3, R58 ;  /* 0x00000003ff3a7819 */ /* 0x000fe2000001143a */
[----:B------:R-:W-:Y:S01]  /*4e00*/  IMAD.IADD R78, R0, 0x1, -R9 ;  /* 0x00000001004e7824 */ /* 0x000fe200078e0a09 */
[----:B------:R-:W-:Y:S01]  /*4e10*/  SHF.R.U32.HI R76, RZ, 0x4, R76 ;  /* 0x00000004ff4c7819 */ /* 0x000fe2000001164c */
[C---:B------:R-:W-:Y:S01]  /*4e20*/  IMAD.SHL.U32 R9, R5.reuse, 0x40, RZ ;  /* 0x0000004005097824 */ /* 0x040fe200078e00ff */
[----:B------:R-:W-:Y:S01]  /*4e30*/  LOP3.LUT R11, R2, 0x3ffffffc, RZ, 0xc0, !PT ;  /* 0x3ffffffc020b7812 */ /* 0x000fe200078ec0ff */
[----:B------:R-:W-:Y:S01]  /*4e40*/  IMAD.SHL.U32 R13, R58, 0x40, RZ ;  /* 0x000000403a0d7824 */ /* 0x000fe200078e00ff */
[----:B------:R-:W-:Y:S01]  /*4e50*/  R2P PR, R5, 0x6 ;  /* 0x0000000605007804 */ /* 0x000fe20000000000 */
[----:B------:R-:W-:Y:S01]  /*4e60*/  IMAD.SHL.U32 R78, R78, 0x8, RZ ;  /* 0x000000084e4e7824 */ /* 0x000fe200078e00ff */
[----:B------:R-:W-:Y:S01]  /*4e70*/  LOP3.LUT R9, R9, 0x1c0, RZ, 0xc0, !PT ;  /* 0x000001c009097812 */ /* 0x000fe200078ec0ff */
[----:B------:R-:W-:Y:S01]  /*4e80*/  IMAD.IADD R62, R0, 0x1, -R11 ;  /* 0x00000001003e7824 */ /* 0x000fe200078e0a0b */
[----:B------:R-:W-:-:S02]  /*4e90*/  LEA.HI R0, R3, R0, RZ, 0x6 ;  /* 0x0000000003007211 */ /* 0x000fc400078f30ff */
[----:B------:R-:W-:Y:S01]  /*4ea0*/  LOP3.LUT R76, R9, 0x8, R76, 0xf8, !PT ;  /* 0x00000008094c7812 */ /* 0x000fe200078ef84c */
[----:B------:R-:W-:Y:S01]  /*4eb0*/  IMAD R7, R7, 0x200, R62 ;  /* 0x0000020007077824 */ /* 0x000fe200078e023e */
[----:B------:R-:W-:Y:S01]  /*4ec0*/  SHF.R.U32.HI R9, RZ, 0x3, R9 ;  /* 0x00000003ff097819 */ /* 0x000fe20000011609 */
[----:B------:R-:W-:Y:S01]  /*4ed0*/  IMAD.SHL.U32 R3, R0, 0x8, RZ ;  /* 0x0000000800037824 */ /* 0x000fe200078e00ff */
[----:B------:R-:W-:Y:S01]  /*4ee0*/  LOP3.LUT R2, R13, 0x1c0, RZ, 0xc0, !PT ;  /* 0x000001c00d027812 */ /* 0x000fe200078ec0ff */
[----:B------:R-:W-:Y:S01]  /*4ef0*/  IMAD.MOV.U32 R0, RZ, RZ, 0x20 ;  /* 0x00000020ff007424 */ /* 0x000fe200078e00ff */
[----:B------:R-:W-:Y:S02]  /*4f00*/  LOP3.LUT R76, R76, R9, RZ, 0x3c, !PT ;  /* 0x000000094c4c7212 */ /* 0x000fe400078e3cff */
[----:B------:R-:W-:Y:S01]  /*4f10*/  LOP3.LUT R11, R2, 0x38, R78, 0xf8, !PT ;  /* 0x00000038020b7812 */ /* 0x000fe200078ef84e */
[----:B------:R-:W1:Y:S01]  /*4f20*/  S2R R9, SR_CTAID.Y ;  /* 0x0000000000097919 */ /* 0x000e620000002600 */
[----:B------:R-:W-:Y:S01]  /*4f30*/  SHF.R.U32.HI R2, RZ, 0x3, R2 ;  /* 0x00000003ff027819 */ /* 0x000fe20000011602 */
[----:B------:R-:W-:Y:S01]  /*4f40*/  IMAD.U32 R7, R7, 0x2, R76 ;  /* 0x0000000207077824 */ /* 0x000fe200078e004c */
[----:B------:R-:W-:-:S02]  /*4f50*/  SEL R0, R0, 0xffffffe0, !P1 ;  /* 0xffffffe000007807 */ /* 0x000fc40004800000 */
[----:B------:R-:W-:Y:S01]  /*4f60*/  LOP3.LUT R2, R11, R2, RZ, 0x3c, !PT ;  /* 0x000000020b027212 */ /* 0x000fe200078e3cff */
[----:B------:R-:W-:Y:S01]  /*4f70*/  IMAD.SHL.U32 R7, R7, 0x2, RZ ;  /* 0x0000000207077824 */ /* 0x000fe200078e00ff */
[----:B------:R-:W-:Y:S02]  /*4f80*/  F2FP.PACK_AB R34, R35, R34 ;  /* 0x000000222322723e */ /* 0x000fe400000000ff */
[----:B------:R-:W-:Y:S01]  /*4f90*/  LOP3.LUT R2, R2, 0x7ffffe00, R3, 0xf8, !PT ;  /* 0x7ffffe0002027812 */ /* 0x000fe200078ef803 */
[C---:B------:R-:W-:Y:S01]  /*4fa0*/  IMAD.IADD R3, R7.reuse, 0x1, R0 ;  /* 0x0000000107037824 */ /* 0x040fe200078e0200 */
[C---:B------:R-:W-:Y:S02]  /*4fb0*/  IADD3 R5, R7.reuse, 0x40, RZ ;  /* 0x0000004007057810 */ /* 0x040fe40007ffe0ff */
[----:B------:R-:W-:Y:S02]  /*4fc0*/  @P2 IADD3 R5, R7, -0x40, RZ ;  /* 0xffffffc007052810 */ /* 0x000fe40007ffe0ff */
[----:B------:R-:W-:-:S02]  /*4fd0*/  SHF.R.S32.HI R79, RZ, 0x1f, R78 ;  /* 0x0000001fff4f7819 */ /* 0x000fc4000001144e */
[----:B------:R-:W-:Y:S01]  /*4fe0*/  SHF.R.S32.HI R59, RZ, 0x1f, R58 ;  /* 0x0000001fff3b7819 */ /* 0x000fe2000001143a */
[----:B------:R-:W-:Y:S01]  /*4ff0*/  IMAD.IADD R11, R0, 0x1, R5 ;  /* 0x00000001000b7824 */ /* 0x000fe200078e0205 */
[----:B---3--:R-:W-:Y:S01]  /*5000*/  F2FP.PACK_AB R72, R73, R72 ;  /* 0x000000484948723e */ /* 0x008fe200000000ff */
[----:B------:R-:W-:Y:S01]  /*5010*/  BAR.SYNC.DEFER_BLOCKING 0x1, 0x100 ;  /* 0x0044000000007b1d */ /* 0x000fe20000010000 */
[----:B------:R-:W-:Y:S02]  /*5020*/  F2FP.PACK_AB R74, R75, R74 ;  /* 0x0000004a4b4a723e */ /* 0x000fe400000000ff */
[----:B-----5:R-:W-:Y:S02]  /*5030*/  F2FP.PACK_AB R64, R65, R64 ;  /* 0x000000404140723e */ /* 0x020fe400000000ff */
[----:B------:R-:W-:Y:S02]  /*5040*/  F2FP.PACK_AB R66, R67, R66 ;  /* 0x000000424342723e */ /* 0x000fe400000000ff */
[----:B--2---:R-:W-:-:S02]  /*5050*/  F2FP.PACK_AB R68, R69, R68 ;  /* 0x000000444544723e */ /* 0x004fc400000000ff */
[----:B------:R-:W-:Y:S02]  /*5060*/  F2FP.PACK_AB R70, R71, R70 ;  /* 0x000000464746723e */ /* 0x000fe400000000ff */
[----:B----4-:R-:W-:Y:S02]  /*5070*/  F2FP.PACK_AB R52, R53, R52 ;  /* 0x000000343534723e */ /* 0x010fe400000000ff */
[----:B------:R-:W-:Y:S02]  /*5080*/  F2FP.PACK_AB R54, R55, R54 ;  /* 0x000000363736723e */ /* 0x000fe400000000ff */
[----:B------:R-:W-:Y:S02]  /*5090*/  F2FP.PACK_AB R48, R49, R48 ;  /* 0x000000303130723e */ /* 0x000fe400000000ff */
[----:B------:R-:W-:Y:S02]  /*50a0*/  F2FP.PACK_AB R50, R51, R50 ;  /* 0x000000323332723e */ /* 0x000fe400000000ff */
[----:B------:R-:W-:-:S02]  /*50b0*/  F2FP.PACK_AB R40, R41, R40 ;  /* 0x000000282928723e */ /* 0x000fc400000000ff */
[----:B------:R-:W-:Y:S02]  /*50c0*/  F2FP.PACK_AB R42, R43, R42 ;  /* 0x0000002a2b2a723e */ /* 0x000fe400000000ff */
[----:B------:R-:W-:Y:S01]  /*50d0*/  F2FP.PACK_AB R44, R45, R44 ;  /* 0x0000002c2d2c723e */ /* 0x000fe200000000ff */
[----:B------:R-:W-:Y:S01]  /*50e0*/  STS [R7+0x4080], R72 ;  /* 0x0040804807007388 */ /* 0x000fe20000000800 */
[----:B------:R-:W-:Y:S02]  /*50f0*/  F2FP.PACK_AB R46, R47, R46 ;  /* 0x0000002e2f2e723e */ /* 0x000fe400000000ff */
        /* <DEDUP_REMOVED lines=22> */
[----:B------:R3:W-:Y:S04]  /*5260*/  STS [R7+0x2480], R10 ;  /* 0x0024800a07007388 */ /* 0x0007e80000000800 */
[----:B------:R-:W-:Y:S01]  /*5270*/  STS [R3+0x2080], R16 ;  /* 0x0020801003007388 */ /* 0x000fe20000000800 */
[----:B--2---:R-:W-:Y:S01]  /*5280*/  IMAD.SHL.U32 R4, R2, 0x2, RZ ;  /* 0x0000000202047824 */ /* 0x004fe200078e00ff */
[----:B-1----:R-:W-:-:S02]  /*5290*/  SHF.R.S32.HI R2, RZ, 0x1f, R9 ;  /* 0x0000001fff027819 */ /* 0x002fc40000011409 */
[----:B------:R1:W-:Y:S03]  /*52a0*/  STS [R3+0x2480], R18 ;  /* 0x0024801203007388 */ /* 0x0003e60000000800 */
[----:B------:R-:W-:Y:S01]  /*52b0*/  IMAD R0, R2, c[0x0][0x338], RZ ;  /* 0x0000ce0002007a24 */ /* 0x000fe200078e02ff */
[----:B------:R-:W-:Y:S04]  /*52c0*/  STS [R5+0x80], R20 ;  /* 0x0000801405007388 */ /* 0x000fe80000000800 */
[----:B------:R-:W-:Y:S04]  /*52d0*/  STS [R5+0x480], R22 ;  /* 0x0004801605007388 */ /* 0x000fe80000000800 */
[----:B------:R-:W-:Y:S04]  /*52e0*/  STS [R11+0x80], R28 ;  /* 0x0000801c0b007388 */ /* 0x000fe80000000800 */
[----:B------:R-:W-:Y:S01]  /*52f0*/  STS [R11+0x480], R30 ;  /* 0x0004801e0b007388 */ /* 0x000fe20000000800 */
[----:B---3--:R-:W-:-:S03]  /*5300*/  IMAD.WIDE.U32 R6, R9, c[0x0][0x338], R78 ;  /* 0x0000ce0009067a25 */ /* 0x008fc600078e004e */
[----:B------:R-:W-:Y:S04]  /*5310*/  STS [R5+0x2080], R24 ;  /* 0x0020801805007388 */ /* 0x000fe80000000800 */
[----:B------:R2:W-:Y:S01]  /*5320*/  STS [R5+0x2480], R26 ;  /* 0x0024801a05007388 */ /* 0x0005e20000000800 */
[----:B-1----:R-:W-:-:S03]  /*5330*/  IMAD.MOV.U32 R3, RZ, RZ, -0x80 ;  /* 0xffffff80ff037424 */ /* 0x002fc600078e00ff */
[----:B------:R-:W-:Y:S01]  /*5340*/  STS [R11+0x2080], R32 ;  /* 0x002080200b007388 */ /* 0x000fe20000000800 */
[C---:B------:R-:W-:Y:S02]  /*5350*/  IMAD R3, R56.reuse, R3, c[0x0][0x2f0] ;  /* 0x0000bc0038037624 */ /* 0x040fe400078e0203 */
[----:B------:R-:W-:Y:S01]  /*5360*/  IMAD.WIDE R56, R56, 0x80, R58 ;  /* 0x0000008038387825 */ /* 0x000fe200078e023a */
[----:B------:R1:W-:Y:S02]  /*5370*/  STS [R11+0x2480], R34 ;  /* 0x002480220b007388 */ /* 0x0003e40000000800 */
[----:B------:R-:W-:Y:S02]  /*5380*/  IMNMX R3, R3, 0x80, PT ;  /* 0x0000008003037817 */ /* 0x000fe40003800200 */
[----:B------:R-:W-:Y:S02]  /*5390*/  BAR.SYNC.DEFER_BLOCKING 0x1, 0x100 ;  /* 0x0044000000007b1d */ /* 0x000fe40000010000 */
[----:B------:R-:W-:-:S04]  /*53a0*/  ISETP.GE.AND P4, PT, R58, R3, PT ;  /* 0x000000033a00720c */ /* 0x000fc80003f86270 */
[----:B------:R-:W-:Y:S01]  /*53b0*/  ISETP.GE.OR P0, PT, R78, c[0x0][0x324], P4 ;  /* 0x0000c9004e007a0c */ /* 0x000fe20002706670 */
[----:B--2---:R-:W-:Y:S01]  /*53c0*/  IMAD R5, R9, c[0x0][0x33c], R0 ;  /* 0x0000cf0009057a24 */ /* 0x004fe200078e0200 */
[----:B------:R-:W-:-:S03]  /*53d0*/  SHF.R.S32.HI R0, RZ, 0x1f, R60 ;  /* 0x0000001fff007819 */ /* 0x000fc6000001143c */
[----:B------:R-:W-:Y:S02]  /*53e0*/  IMAD.IADD R7, R7, 0x1, R5 ;  /* 0x0000000107077824 */ /* 0x000fe400078e0205 */
[----:B------:R-:W-:Y:S02]  /*53f0*/  IMAD R5, R0, c[0x0][0x340], RZ ;  /* 0x0000d00000057a24 */ /* 0x000fe400078e02ff */
[C---:B-1----:R-:W-:Y:S01]  /*5400*/  IMAD.WIDE.U32 R10, R60.reuse, c[0x0][0x340], R6 ;  /* 0x0000d0003c0a7a25 */ /* 0x042fe200078e0006 */
[----:B------:R1:W2:Y:S03]  /*5410*/  LDS.128 R48, [R4+0x5080] ;  /* 0x0050800004307984 */ /* 0x0002a60000000c00 */
[----:B------:R-:W-:Y:S01]  /*5420*/  IMAD R5, R60, c[0x0][0x344], R5 ;  /* 0x0000d1003c057a24 */ /* 0x000fe200078e0205 */
[----:B------:R1:W3:Y:S03]  /*5430*/  LDS.128 R44, [R4+0x6080] ;  /* 0x00608000042c7984 */ /* 0x0002e60000000c00 */
[----:B------:R-:W-:Y:S01]  /*5440*/  IMAD.IADD R25, R11, 0x1, R5 ;  /* 0x000000010b197824 */ /* 0x000fe200078e0205 */
[----:B------:R1:W4:Y:S04]  /*5450*/  LDS.128 R40, [R4+0x7080] ;  /* 0x0070800004287984 */ /* 0x0003280000000c00 */
[----:B------:R1:W1:Y:S04]  /*5460*/  LDS.128 R36, [R4+0x80] ;  /* 0x0000800004247984 */ /* 0x0002680000000c00 */
[----:B------:R1:W1:Y:S04]  /*5470*/  LDS.128 R20, [R4+0x1080] ;  /* 0x0010800004147984 */ /* 0x0002680000000c00 */
        /* <DEDUP_REMOVED lines=12> */
.L_x_2354:
[----:B------:R-:W-:Y:S05]  /*5540*/  BSYNC B0 ;  /* 0x0000000000007941 */ /* 0x000fea0003800000 */
.L_x_2353:
        /* <DEDUP_REMOVED lines=16> */
.L_x_2356:
[----:B------:R-:W-:Y:S05]  /*5650*/  BSYNC B0 ;  /* 0x0000000000007941 */ /* 0x000fea0003800000 */
.L_x_2355:
        /* <DEDUP_REMOVED lines=15> */
[----:B---3--:R1:W-:Y:S02]  /*5750*/  STG.E.128 [R26.64], R44 ;  /* 0x0000002c1a007986 */ /* 0x0083e4000c101d06 */
.L_x_2358:
[----:B------:R-:W-:Y:S05]  /*5760*/  BSYNC B0 ;  /* 0x0000000000007941 */ /* 0x000fea0003800000 */
.L_x_2357:
        /* <DEDUP_REMOVED lines=16> */
.L_x_2360:
[----:B------:R-:W-:Y:S05]  /*5870*/  BSYNC B0 ;  /* 0x0000000000007941 */ /* 0x000fea0003800000 */
.L_x_2359:
[----:B------:R-:W-:Y:S01]  /*5880*/  IMAD R2, R2, c[0x0][0x308], RZ ;  /* 0x0000c20002027a24 */ /* 0x000fe200078e02ff */
[----:B------:R-:W-:Y:S01]  /*5890*/  ISETP.GE.OR P4, PT, R78, c[0x0][0x2f4], P4 ;  /* 0x0000bd004e007a0c */ /* 0x000fe20002786670 */
[C---:B----4-:R-:W-:Y:S01]  /*58a0*/  IMAD.WIDE.U32 R4, R9.reuse, c[0x0][0x308], R78 ;  /* 0x0000c20009047a25 */ /* 0x050fe200078e004e */
        /* <DEDUP_REMOVED lines=16> */
.L_x_2362:
[----:B------:R-:W-:Y:S05]  /*59b0*/  BSYNC B0 ;  /* 0x0000000000007941 */ /* 0x000fea0003800000 */
.L_x_2361:
[----:B------:R-:W-:Y:S01]  /*59c0*/  ISETP.GE.OR P3, PT, R78, c[0x0][0x2f4], P3 ;  /* 0x0000bd004e007a0c */ /* 0x000fe20001f66670 */
[----:B------:R-:W-:-:S12]  /*59d0*/  BSSY B0, `(.L_x_2363) ;  /* 0x000000d000007945 */ /* 0x000fd80003800000 */
[----:B------:R-:W-:Y:S05]  /*59e0*/  @P3 BRA `(.L_x_2364) ;  /* 0x000000b000003947 */ /* 0x000fea0003800000 */
[----:B----4-:R-:W-:Y:S01]  /*59f0*/  IADD3 R2, P0, R56, 0x20, RZ ;  /* 0x0000002038027810 */ /* 0x010fe20007f1e0ff */
        /* <DEDUP_REMOVED lines=10> */
.L_x_2364:
[----:B------:R-:W-:Y:S05]  /*5aa0*/  BSYNC B0 ;  /* 0x0000000000007941 */ /* 0x000fea0003800000 */
.L_x_2363:
        /* <DEDUP_REMOVED lines=14> */
.L_x_2366:
[----:B------:R-:W-:Y:S05]  /*5b90*/  BSYNC B0 ;  /* 0x0000000000007941 */ /* 0x000fea0003800000 */
.L_x_2365:
[----:B------:R-:W-:-:S13]  /*5ba0*/  ISETP.GE.OR P1, PT, R78, c[0x0][0x2f4], P1 ;  /* 0x0000bd004e007a0c */ /* 0x000fda0000f26670 */
[----:B------:R-:W-:Y:S05]  /*5bb0*/  @P1 EXIT ;  /* 0x000000000000194d */ /* 0x000fea0003800000 */
[----:B------:R-:W-:Y:S02]  /*5bc0*/  IADD3 R0, P0, R56, 0x60, RZ ;  /* 0x0000006038007810 */ /* 0x000fe40007f1e0ff */
[----:B------:R-:W-:Y:S02]  /*5bd0*/  MOV R4, R60 ;  /* 0x0000003c00047202 */ /* 0x000fe40000000f00 */
[----:B------:R-:W-:-:S03]  /*5be0*/  IADD3.X R56, RZ, R57, RZ, P0, !PT ;  /* 0x00000039ff387210 */ /* 0x000fc600007fe4ff */
[----:B------:R-:W-:-:S04]  /*5bf0*/  IMAD.WIDE.U32 R4, R0, c[0x0][0x300], R4 ;  /* 0x0000c00000047a25 */ /* 0x000fc800078e0004 */
[----:B----4-:R-:W-:Y:S01]  /*5c00*/  IMAD R3, R56, c[0x0][0x300], RZ ;  /* 0x0000c00038037a24 */ /* 0x010fe200078e02ff */
[----:B------:R-:W-:-:S03]  /*5c10*/  LEA R2, P0, R4, c[0x0][0x2e8], 0x1 ;  /* 0x0000ba0004027a11 */ /* 0x000fc600078008ff */
[----:B------:R-:W-:-:S05]  /*5c20*/  IMAD R3, R0, c[0x0][0x304], R3 ;  /* 0x0000c10000037a24 */ /* 0x000fca00078e0203 */
[----:B------:R-:W-:-:S04]  /*5c30*/  IADD3 R3, R5, R3, RZ ;  /* 0x0000000305037210 */ /* 0x000fc80007ffe0ff */
[----:B------:R-:W-:-:S05]  /*5c40*/  LEA.HI.X R3, R4, c[0x0][0x2ec], R3, 0x1, P0 ;  /* 0x0000bb0004037a11 */ /* 0x000fca00000f0c03 */
[----:B------:R-:W-:Y:S01]  /*5c50*/  STG.E.128 [R2.64], R12 ;  /* 0x0000000c02007986 */ /* 0x000fe2000c101d06 */
[----:B------:R-:W-:Y:S05]  /*5c60*/  EXIT ;  /* 0x000000000000794d */ /* 0x000fea0003800000 */
.L_x_2352:
[----:B------:R-:W3:Y:S01]  /*5c70*/  S2R R3, SR_TID.X ;  /* 0x0000000000037919 */ /* 0x000ee20000002100 */
[----:B----4-:R-:W-:Y:S01]  /*5c80*/  IMAD.MOV.U32 R9, RZ, RZ, -0x80 ;  /* 0xffffff80ff097424 */ /* 0x010fe200078e00ff */
[----:B------:R-:W-:Y:S01]  /*5c90*/  SHF.R.S32.HI R2, RZ, 0x1f, R60 ;  /* 0x0000001fff027819 */ /* 0x000fe2000001143c */
[----:B------:R-:W-:Y:S01]  /*5ca0*/  BSSY B0, `(.L_x_2367) ;  /* 0x0000020000007945 */ /* 0x000fe20003800000 */
[----:B------:R-:W4:Y:S01]  /*5cb0*/  S2R R4, SR_CTAID.Y ;  /* 0x0000000000047919 */ /* 0x000f220000002600 */
[----:B-12---:R-:W-:Y:S02]  /*5cc0*/  IMAD R0, R56, R9, c[0x0][0x2f0] ;  /* 0x0000bc0038007624 */ /* 0x006fe400078e0209 */
[----:B------:R-:W-:-:S04]  /*5cd0*/  IMAD R15, R2, c[0x0][0x310], RZ ;  /* 0x0000c400020f7a24 */ /* 0x000fc800078e02ff */
[----:B------:R-:W-:Y:S01]  /*5ce0*/  IMAD R15, R60, c[0x0][0x314], R15 ;  /* 0x0000c5003c0f7a24 */ /* 0x000fe200078e020f */
[----:B---3--:R-:W-:-:S04]  /*5cf0*/  SHF.R.S32.HI R12, RZ, 0x1f, R3 ;  /* 0x0000001fff0c7819 */ /* 0x008fc80000011403 */
[----:B------:R-:W-:-:S04]  /*5d00*/  LEA.HI R12, R12, R3, RZ, 0x3 ;  /* 0x000000030c0c7211 */ /* 0x000fc800078f18ff */
[----:B------:R-:W-:Y:S02]  /*5d10*/  LOP3.LUT R10, R12, 0x1ffffff8, RZ, 0xc0, !PT ;  /* 0x1ffffff80c0a7812 */ /* 0x000fe400078ec0ff */
[----:B------:R-:W-:-:S03]  /*5d20*/  SHF.R.S32.HI R12, RZ, 0x3, R12 ;  /* 0x00000003ff0c7819 */ /* 0x000fc6000001140c */
[----:B------:R-:W-:Y:S01]  /*5d30*/  IMAD.IADD R10, R3, 0x1, -R10 ;  /* 0x00000001030a7824 */ /* 0x000fe200078e0a0a */
[----:B----4-:R-:W-:Y:S02]  /*5d40*/  SHF.R.S32.HI R3, RZ, 0x1f, R4 ;  /* 0x0000001fff037819 */ /* 0x010fe40000011404 */
[----:B------:R-:W-:Y:S02]  /*5d50*/  ISETP.GE.AND P4, PT, R12, R0, PT ;  /* 0x000000000c00720c */ /* 0x000fe40003f86270 */
[----:B------:R-:W-:Y:S01]  /*5d60*/  SHF.L.U32 R10, R10, 0x3, RZ ;  /* 0x000000030a0a7819 */ /* 0x000fe200000006ff */
[----:B------:R-:W-:Y:S01]  /*5d70*/  IMAD R5, R3, c[0x0][0x308], RZ ;  /* 0x0000c20003057a24 */ /* 0x000fe200078e02ff */
[----:B------:R-:W-:Y:S02]  /*5d80*/  SHF.R.S32.HI R13, RZ, 0x1f, R12 ;  /* 0x0000001fff0d7819 */ /* 0x000fe4000001140c */
[----:B------:R-:W-:Y:S01]  /*5d90*/  SHF.R.S32.HI R11, RZ, 0x1f, R10 ;  /* 0x0000001fff0b7819 */ /* 0x000fe2000001140a */
[----:B------:R-:W-:Y:S01]  /*5da0*/  IMAD R5, R4, c[0x0][0x30c], R5 ;  /* 0x0000c30004057a24 */ /* 0x000fe200078e0205 */
[----:B------:R-:W-:Y:S01]  /*5db0*/  ISETP.GE.OR P0, PT, R10, c[0x0][0x2f4], P4 ;  /* 0x0000bd000a007a0c */ /* 0x000fe20002706670 */
[----:B------:R-:W-:-:S04]  /*5dc0*/  IMAD.WIDE R56, R56, 0x80, R12 ;  /* 0x0000008038387825 */ /* 0x000fc800078e020c */
[----:B------:R-:W-:-:S05]  /*5dd0*/  IMAD.WIDE.U32 R6, R4, c[0x0][0x308], R10 ;  /* 0x0000c20004067a25 */ /* 0x000fca00078e000a */
[----:B------:R-:W-:-:S05]  /*5de0*/  IADD3 R7, R7, R5, RZ ;  /* 0x0000000507077210 */ /* 0x000fca0007ffe0ff */
        /* <DEDUP_REMOVED lines=11> */
.L_x_2368:
[----:B------:R-:W-:Y:S05]  /*5ea0*/  BSYNC B0 ;  /* 0x0000000000007941 */ /* 0x000fea0003800000 */
.L_x_2367:
        /* <DEDUP_REMOVED lines=16> */
.L_x_2370:
[----:B------:R-:W-:Y:S05]  /*5fb0*/  BSYNC B0 ;  /* 0x0000000000007941 */ /* 0x000fea0003800000 */
.L_x_2369:
        /* <DEDUP_REMOVED lines=16> */
.L_x_2372:
[----:B------:R-:W-:Y:S05]  /*60c0*/  BSYNC B0 ;  /* 0x0000000000007941 */ /* 0x000fea0003800000 */
.L_x_2371:
        /* <DEDUP_REMOVED lines=16> */
.L_x_2374:
[----:B------:R-:W-:Y:S05]  /*61d0*/  BSYNC B0 ;  /* 0x0000000000007941 */ /* 0x000fea0003800000 */
.L_x_2373:
        /* <DEDUP_REMOVED lines=19> */
.L_x_2376:
[----:B------:R-:W-:Y:S05]  /*6310*/  BSYNC B0 ;  /* 0x0000000000007941 */ /* 0x000fea0003800000 */
.L_x_2375:
        /* <DEDUP_REMOVED lines=14> */
.L_x_2378:
[----:B------:R-:W-:Y:S05]  /*6400*/  BSYNC B0 ;  /* 0x0000000000007941 */ /* 0x000fea0003800000 */
.L_x_2377:
        /* <DEDUP_REMOVED lines=14> */
.L_x_2380:
[----:B------:R-:W-:Y:S05]  /*64f0*/  BSYNC B0 ;  /* 0x0000000000007941 */ /* 0x000fea0003800000 */
.L_x_2379:
[----:B------:R-:W-:-:S13]  /*6500*/  ISETP.GE.OR P1, PT, R10, c[0x0][0x324], P1 ;  /* 0x0000c9000a007a0c */ /* 0x000fda0000f26670 */
[----:B------:R-:W-:Y:S05]  /*6510*/  @P1 EXIT ;  /* 0x000000000000194d */ /* 0x000fea0003800000 */
[----:B------:R-:W-:Y:S02]  /*6520*/  IADD3 R0, P0, R56, 0x60, RZ ;  /* 0x0000006038007810 */ /* 0x000fe40007f1e0ff */
[----:B------:R-:W-:Y:S02]  /*6530*/  MOV R4, R60 ;  /* 0x0000003c00047202 */ /* 0x000fe40000000f00 */
[----:B-1----:R-:W-:-:S03]  /*6540*/  IADD3.X R3, RZ, R57, RZ, P0, !PT ;  /* 0x00000039ff037210 */ /* 0x002fc600007fe4ff */
        /* <DEDUP_REMOVED lines=8> */
        .type           $_ZN7cutlass13device_kernelIN5flash19enable_sm80_to_sm89INS1_16FlashAttnBwdSm80INS1_25CollectiveMainloopBwdSm80ILi2ELi2EN4cute5tupleIJNS5_1CILi128EEES8_NS7_ILi64EEEEEENS_6half_tEfNS_4arch4Sm80ELb0ELb1ELb1ELb0ELb0ELb0ELb0ELb0ELi2ELi4ELi4ELi4ELb0EEENS1_21CollectiveEpilogueBwdISA_SB_SD_Li256ELb0ELb0ELi2EEENS1_19SingleTileSchedulerILb0ELb0ELb0ELi128EEEEEEEEEvNT_6ParamsE$_ZN4cute3eso3ESOILb0ELb0EJNS_14ComposedLayoutINS_7SwizzleILi3ELi3ELi3EEENS_9MixedBitsILj0ELj432EEENS_6LayoutINS_5tupleIJNS8_IJNS_1CILi2EEESA_SA_EEESA_NS9_ILi8EEEEEENS8_IJNS8_IJNS9_ILi64EEESC_NS9_ILi512EEEEEENS9_ILi8192EEENS9_ILi1024EEEEEEEEEENS_10ViewEngineINS_8smem_ptrIPN7cutlass6half_tEEEEEEEC2ERKSL_RKSS_,@function
        .size           $_ZN7cutlass13device_kernelIN5flash19enable_sm80_to_sm89INS1_16FlashAttnBwdSm80INS1_25CollectiveMainloopBwdSm80ILi2ELi2EN4cute5tupleIJNS5_1CILi128EEES8_NS7_ILi64EEEEEENS_6half_tEfNS_4arch4Sm80ELb0ELb1ELb1ELb0ELb0ELb0ELb0ELb0ELi2ELi4ELi4ELi4ELb0EEENS1_21CollectiveEpilogueBwdISA_SB_SD_Li256ELb0ELb0ELi2EEENS1_19SingleTileSchedulerILb0ELb0ELb0ELi128EEEEEEEEEvNT_6ParamsE$_ZN4cute3eso3ESOILb0ELb0EJNS_14ComposedLayoutINS_7SwizzleILi3ELi3ELi3EEENS_9MixedBitsILj0ELj432EEENS_6LayoutINS_5tupleIJNS8_IJNS_1CILi2EEESA_SA_EEESA_NS9_ILi8EEEEEENS8_IJNS8_IJNS9_ILi64EEESC_NS9_ILi512EEEEEENS9_ILi8192EEENS9_ILi1024EEEEEEEEEENS_10ViewEngineINS_8smem_ptrIPN7cutlass6half_tEEEEEEEC2ERKSL_RKSS_,($_ZN7cutlass13device_kernelIN5flash19enable_sm80_to_sm89INS1_16FlashAttnBwdSm80INS1_25CollectiveMainloopBwdSm80ILi2ELi2EN4cute5tupleIJNS5_1CILi128EEES8_NS7_ILi64EEEEEENS_6half_tEfNS_4arch4Sm80ELb0ELb1ELb1ELb0ELb0ELb0ELb0ELb0ELi2ELi4ELi4ELi4ELb0EEENS1_21CollectiveEpilogueBwdISA_SB_SD_Li256ELb0ELb0ELi2EEENS1_19SingleTileSchedulerILb0ELb0ELb0ELi128EEEEEEEEEvNT_6ParamsE$_ZN4cute3eso3ESOILb0ELb0EJNS_14ComposedLayoutINS_7SwizzleILi3ELi3ELi3EEENS_9MixedBitsILj0ELj432EEENS_6LayoutINS_5tupleIJNS8_IJNS_1CILi2EEESA_SA_EEESA_NS9_ILi8EEEEEENS8_IJNS8_IJNS9_ILi64EEESC_NS9_ILi512EEEEEENS9_ILi8192EEENS9_ILi1024EEEEEEEEEEiEEC2ERKSL_RKi - $_ZN7cutlass13device_kernelIN5flash19enable_sm80_to_sm89INS1_16FlashAttnBwdSm80INS1_25CollectiveMainloopBwdSm80ILi2ELi2EN4cute5tupleIJNS5_1CILi128EEES8_NS7_ILi64EEEEEENS_6half_tEfNS_4arch4Sm80ELb0ELb1ELb1ELb0ELb0ELb0ELb0ELb0ELi2ELi4ELi4ELi4ELb0EEENS1_21CollectiveEpilogueBwdISA_SB_SD_Li256ELb0ELb0ELi2EEENS1_19SingleTileSchedulerILb0ELb0ELb0ELi128EEEEEEEEEvNT_6ParamsE$_ZN4cute3eso3ESOILb0ELb0EJNS_14ComposedLayoutINS_7SwizzleILi3ELi3ELi3EEENS_9MixedBitsILj0ELj432EEENS_6LayoutINS_5tupleIJNS8_IJNS_1CILi2EEESA_SA_EEESA_NS9_ILi8EEEEEENS8_IJNS8_IJNS9_ILi64EEESC_NS9_ILi512EEEEEENS9_ILi8192EEENS9_ILi1024EEEEEEEEEENS_10ViewEngineINS_8smem_ptrIPN7cutlass6half_tEEEEEEEC2ERKSL_RKSS_)
$_ZN7cutlass13device_kernelIN5flash19enable_sm80_to_sm89INS1_16FlashAttnBwdSm80INS1_25CollectiveMainloopBwdSm80ILi2ELi2EN4cute5tupleIJNS5_1CILi128EEES8_NS7_ILi64EEEEEENS_6half_tEfNS_4arch4Sm80ELb0ELb1ELb1ELb0ELb0ELb0ELb0ELb0ELi2ELi4ELi4ELi4ELb0EEENS1_21CollectiveEpilogueBwdISA_SB_SD_Li256ELb0ELb0ELi2EEENS1_19SingleTileSchedulerILb0ELb0ELb0ELi128EEEEEEEEEvNT_6ParamsE$_ZN4cute3eso3ESOILb0ELb0EJNS_14ComposedLayoutINS_7SwizzleILi3ELi3ELi3EEENS_9MixedBitsILj0ELj432EEENS_6LayoutINS_5tupleIJNS8_IJNS_1CILi2EEESA_SA_EEESA_NS9_ILi8EEEEEENS8_IJNS8_IJNS9_ILi64EEESC_NS9_ILi512EEEEEENS9_ILi8192EEENS9_ILi1024EEEEEEEEEENS_10ViewEngineINS_8smem_ptrIPN7cutlass6half_tEEEEEEEC2ERKSL_RKSS_:
[----:B------:R-:W-:Y:S02]  /*65d0*/  IADD3 R3, R62, -c[0x0][0x20], RZ ;  /* 0x800008003e037a10 */ /* 0x000fe40007ffe0ff */
[----:B------:R-:W-:-:S03]  /*65e0*/  IADD3 R2, R2, -c[0x0][0x20], RZ ;  /* 0x8000080002027a10 */ /* 0x000fc60007ffe0ff */
[----:B------:R1:W-:Y:S04]  /*65f0*/  STL [R3], R10 ;  /* 0x0000000a03007387 */ /* 0x0003e80000100800 */
[----:B------:R-:W2:Y:S01]  /*6600*/  LDL.64 R12, [R2] ;  /* 0x00000000020c7983 */ /* 0x000ea20000100a00 */
[----:B------:R-:W-:-:S03]  /*6610*/  IMAD.MOV.U32 R7, RZ, RZ, 0x0 ;  /* 0x00000000ff077424 */ /* 0x000fc600078e00ff */
[----:B--2---:R1:W-:Y:S01]  /*6620*/  STL.64 [R3+0x8], R12 ;  /* 0x0000080c03007387 */ /* 0x0043e20000100a00 */
[----:B------:R-:W-:Y:S05]  /*6630*/  RET.REL.NODEC R6 `(_ZN7cutlass13device_kernelIN5flash19enable_sm80_to_sm89INS1_16FlashAttnBwdSm80INS1_25CollectiveMainloopBwdSm80ILi2ELi2EN4cute5tupleIJNS5_1CILi128EEES8_NS7_ILi64EEEEEENS_6half_tEfNS_4arch4Sm80ELb0ELb1ELb1ELb0ELb0ELb0ELb0ELb0ELi2ELi4ELi4ELi4ELb0EEENS1_21CollectiveEpilogueBwdISA_SB_SD_Li256ELb0ELb0ELi2EEENS1_19SingleTileSchedulerILb0ELb0ELb0ELi128EEEEEEEEEvNT_6ParamsE) ;  /* 0xffff99c006007950 */ /* 0x000fea0003c3ffff */
        .type           $_ZN7cutlass13device_kernelIN5flash19enable_sm80_to_sm89INS1_16FlashAttnBwdSm80INS1_25CollectiveMainloopBwdSm80ILi2ELi2EN4cute5tupleIJNS5_1CILi128EEES8_NS7_ILi64EEEEEENS_6half_tEfNS_4arch4Sm80ELb0ELb1ELb1ELb0ELb0ELb0ELb0ELb0ELi2ELi4ELi4ELi4ELb0EEENS1_21CollectiveEpilogueBwdISA_SB_SD_Li256ELb0ELb0ELi2EEENS1_19SingleTileSchedulerILb0ELb0ELb0ELi128EEEEEEEEEvNT_6ParamsE$_ZN4cute3eso3ESOILb0ELb0EJNS_14ComposedLayoutINS_7SwizzleILi3ELi3ELi3EEENS_9MixedBitsILj0ELj432EEENS_6LayoutINS_5tupleIJNS8_IJNS_1CILi2EEESA_SA_EEESA_NS9_ILi8EEEEEENS8_IJNS8_IJNS9_ILi64EEESC_NS9_ILi512EEEEEENS9_ILi8192EEENS9_ILi1024EEEEEEEEEEiEEC2ERKSL_RKi,@function
        .size           $_ZN7cutlass13device_kernelIN5flash19enable_sm80_to_sm89INS1_16FlashAttnBwdSm80INS1_25CollectiveMainloopBwdSm80ILi2ELi2EN4cute5tupleIJNS5_1CILi128EEES8_NS7_ILi64EEEEEENS_6half_tEfNS_4arch4Sm80ELb0ELb1ELb1ELb0ELb0ELb0ELb0ELb0ELi2ELi4ELi4ELi4ELb0EEENS1_21CollectiveEpilogueBwdISA_SB_SD_Li256ELb0ELb0ELi2EEENS1_19SingleTileSchedulerILb0ELb0ELb0ELi128EEEEEEEEEvNT_6ParamsE$_ZN4cute3eso3ESOILb0ELb0EJNS_14ComposedLayoutINS_7SwizzleILi3ELi3ELi3EEENS_9MixedBitsILj0ELj432EEENS_6LayoutINS_5tupleIJNS8_IJNS_1CILi2EEESA_SA_EEESA_NS9_ILi8EEEEEENS8_IJNS8_IJNS9_ILi64EEESC_NS9_ILi512EEEEEENS9_ILi8192EEENS9_ILi1024EEEEEEEEEEiEEC2ERKSL_RKi,($_ZN7cutlass13device_kernelIN5flash19enable_sm80_to_sm89INS1_16FlashAttnBwdSm80INS1_25CollectiveMainloopBwdSm80ILi2ELi2EN4cute5tupleIJNS5_1CILi128EEES8_NS7_ILi64EEEEEENS_6half_tEfNS_4arch4Sm80ELb0ELb1ELb1ELb0ELb0ELb0ELb0ELb0ELi2ELi4ELi4ELi4ELb0EEENS1_21CollectiveEpilogueBwdISA_SB_SD_Li256ELb0ELb0ELi2EEENS1_19SingleTileSchedulerILb0ELb0ELb0ELi128EEEEEEEEEvNT_6ParamsE$_ZN4cute3eso3ESOILb0ELb0EJNS_5tupleIJNS_1CILi0EEENS2_IJNS3_ILi1EEENS3_ILi256EEEiEEEEEENS3_ILi2048EEENS2_IJiNS3_ILi4096EEEEEEEEC2ERKS8_RKS9_RKSB_ - $_ZN7cutlass13device_kernelIN5flash19enable_sm80_to_sm89INS1_16FlashAttnBwdSm80INS1_25CollectiveMainloopBwdSm80ILi2ELi2EN4cute5tupleIJNS5_1CILi128EEES8_NS7_ILi64EEEEEENS_6half_tEfNS_4arch4Sm80ELb0ELb1ELb1ELb0ELb0ELb0ELb0ELb0ELi2ELi4ELi4ELi4ELb0EEENS1_21CollectiveEpilogueBwdISA_SB_SD_Li256ELb0ELb0ELi2EEENS1_19SingleTileSchedulerILb0ELb0ELb0ELi128EEEEEEEEEvNT_6ParamsE$_ZN4cute3eso3ESOILb0ELb0EJNS_14ComposedLayoutINS_7SwizzleILi3ELi3ELi3EEENS_9MixedBitsILj0ELj432EEENS_6LayoutINS_5tupleIJNS8_IJNS_1CILi2EEESA_SA_EEESA_NS9_ILi8EEEEEENS8_IJNS8_IJNS9_ILi64EEESC_NS9_ILi512EEEEEENS9_ILi8192EEENS9_ILi1024EEEEEEEEEEiEEC2ERKSL_RKi)
$_ZN7cutlass13device_kernelIN5flash19enable_sm80_to_sm89INS1_16FlashAttnBwdSm80INS1_25CollectiveMainloopBwdSm80ILi2ELi2EN4cute5tupleIJNS5_1CILi128EEES8_NS7_ILi64EEEEEENS_6half_tEfNS_4arch4Sm80ELb0ELb1ELb1ELb0ELb0ELb0ELb0ELb0ELi2ELi4ELi4ELi4ELb0EEENS1_21CollectiveEpilogueBwdISA_SB_SD_Li256ELb0ELb0ELi2EEENS1_19SingleTileSchedulerILb0ELb0ELb0ELi128EEEEEEEEEvNT_6ParamsE$_ZN4cute3eso3ESOILb0ELb0EJNS_14ComposedLayoutINS_7SwizzleILi3ELi3ELi3EEENS_9MixedBitsILj0ELj432EEENS_6LayoutINS_5tupleIJNS8_IJNS_1CILi2EEESA_SA_EEESA_NS9_ILi8EEEEEENS8_IJNS8_IJNS9_ILi64EEESC_NS9_ILi512EEEEEENS9_ILi8192EEENS9_ILi1024EEEEEEEEEEiEEC2ERKSL_RKi:
[----:B------:R-:W-:Y:S02]  /*6640*/  IADD3 R7, R62, -c[0x0][0x20], RZ ;  /* 0x800008003e077a10 */ /* 0x000fe40007ffe0ff */
[----:B------:R-:W-:-:S03]  /*6650*/  IADD3 R3, R3, -c[0x0][0x20], RZ ;  /* 0x8000080003037a10 */ /* 0x000fc60007ffe0ff */
[----:B------:R1:W-:Y:S04]  /*6660*/  STL [R7], R2 ;  /* 0x0000000207007387 */ /* 0x0003e80000100800 */
[----:B------:R-:W2:Y:S01]  /*6670*/  LDL R12, [R3] ;  /* 0x00000000030c7983 */ /* 0x000ea20000100800 */
[----:B------:R-:W-:Y:S02]  /*6680*/  IMAD.MOV.U32 R14, RZ, RZ, R6 ;  /* 0x000000ffff0e7224 */ /* 0x000fe400078e0006 */
[----:B------:R-:W-:Y:S01]  /*6690*/  IMAD.MOV.U32 R15, RZ, RZ, 0x0 ;  /* 0x00000000ff0f7424 */ /* 0x000fe200078e00ff */
[----:B--2---:R1:W-:Y:S03]  /*66a0*/  STL [R7+0x4], R12 ;  /* 0x0000040c07007387 */ /* 0x0043e60000100800 */
[----:B------:R-:W-:Y:S05]  /*66b0*/  RET.REL.NODEC R14 `(_ZN7cutlass13device_kernelIN5flash19enable_sm80_to_sm89INS1_16FlashAttnBwdSm80INS1_25CollectiveMainloopBwdSm80ILi2ELi2EN4cute5tupleIJNS5_1CILi128EEES8_NS7_ILi64EEEEEENS_6half_tEfNS_4arch4Sm80ELb0ELb1ELb1ELb0ELb0ELb0ELb0ELb0ELi2ELi4ELi4ELi4ELb0EEENS1_21CollectiveEpilogueBwdISA_SB_SD_Li256ELb0ELb0ELi2EEENS1_19SingleTileSchedulerILb0ELb0ELb0ELi128EEEEEEEEEvNT_6ParamsE) ;  /* 0xffff99400e007950 */ /* 0x000fea0003c3ffff */
        .type           $_ZN7cutlass13device_kernelIN5flash19enable_sm80_to_sm89INS1_16FlashAttnBwdSm80INS1_25CollectiveMainloopBwdSm80ILi2ELi2EN4cute5tupleIJNS5_1CILi128EEES8_NS7_ILi64EEEEEENS_6half_tEfNS_4arch4Sm80ELb0ELb1ELb1ELb0ELb0ELb0ELb0ELb0ELi2ELi4ELi4ELi4ELb0EEENS1_21CollectiveEpilogueBwdISA_SB_SD_Li256ELb0ELb0ELi2EEENS1_19SingleTileSchedulerILb0ELb0ELb0ELi128EEEEEEEEEvNT_6ParamsE$_ZN4cute3eso3ESOILb0ELb0EJNS_5tupleIJNS_1CILi0EEENS2_IJNS3_ILi1EEENS3_ILi256EEEiEEEEEENS3_ILi2048EEENS2_IJiNS3_ILi4096EEEEEEEEC2ERKS8_RKS9_RKSB_,@function
        .size           $_ZN7cutlass13device_kernelIN5flash19enable_sm80_to_sm89INS1_16FlashAttnBwdSm80INS1_25CollectiveMainloopBwdSm80ILi2ELi2EN4cute5tupleIJNS5_1CILi128EEES8_NS7_ILi64EEEEEENS_6half_tEfNS_4arch4Sm80ELb0ELb1ELb1ELb0ELb0ELb0ELb0ELb0ELi2ELi4ELi4ELi4ELb0EEENS1_21CollectiveEpilogueBwdISA_SB_SD_Li256ELb0ELb0ELi2EEENS1_19SingleTileSchedulerILb0ELb0ELb0ELi128EEEEEEEEEvNT_6ParamsE$_ZN4cute3eso3ESOILb0ELb0EJNS_5tupleIJNS_1CILi0EEENS2_IJNS3_ILi1EEENS3_ILi256EEEiEEEEEENS3_ILi2048EEENS2_IJiNS3_ILi4096EEEEEEEEC2ERKS8_RKS9_RKSB_,($_ZN7cutlass13device_kernelIN5flash19enable_sm80_to_sm89INS1_16FlashAttnBwdSm80INS1_25CollectiveMainloopBwdSm80ILi2ELi2EN4cute5tupleIJNS5_1CILi128EEES8_NS7_ILi64EEEEEENS_6half_tEfNS_4arch4Sm80ELb0ELb1ELb1ELb0ELb0ELb0ELb0ELb0ELi2ELi4ELi4ELi4ELb0EEENS1_21CollectiveEpilogueBwdISA_SB_SD_Li256ELb0ELb0ELi2EEENS1_19SingleTileSchedulerILb0ELb0ELb0ELi128EEEEEEEEEvNT_6ParamsE$_ZN4cute3eso3ESOILb0ELb0EJNS_5tupleIJNS_1CILi1EEENS3_ILi512EEEiEEENS3_ILi4096EEENS2_IJNS2_IJiiEEENS3_ILi8192EEEEEEEEC2ERKS6_RKS7_RKSA_ - $_ZN7cutlass13device_kernelIN5flash19enable_sm80_to_sm89INS1_16FlashAttnBwdSm80INS1_25CollectiveMainloopBwdSm80ILi2ELi2EN4cute5tupleIJNS5_1CILi128EEES8_NS7_ILi64EEEEEENS_6half_tEfNS_4arch4Sm80ELb0ELb1ELb1ELb0ELb0ELb0ELb0ELb0ELi2ELi4ELi4ELi4ELb0EEENS1_21CollectiveEpilogueBwdISA_SB_SD_Li256ELb0ELb0ELi2EEENS1_19SingleTileSchedulerILb0ELb0ELb0ELi128EEEEEEEEEvNT_6ParamsE$_ZN4cute3eso3ESOILb0ELb0EJNS_5tupleIJNS_1CILi0EEENS2_IJNS3_ILi1EEENS3_ILi256EEEiEEEEEENS3_ILi2048EEENS2_IJiNS3_ILi4096EEEEEEEEC2ERKS8_RKS9_RKSB_)
$_ZN7cutlass13device_kernelIN5flash19enable_sm80_to_sm89INS1_16FlashAttnBwdSm80INS1_25CollectiveMainloopBwdSm80ILi2ELi2EN4cute5tupleIJNS5_1CILi128EEES8_NS7_ILi64EEEEEENS_6half_tEfNS_4arch4Sm80ELb0ELb1ELb1ELb0ELb0ELb0ELb0ELb0ELi2ELi4ELi4ELi4ELb0EEENS1_21CollectiveEpilogueBwdISA_SB_SD_Li256ELb0ELb0ELi2EEENS1_19SingleTileSchedulerILb0ELb0ELb0ELi128EEEEEEEEEvNT_6ParamsE$_ZN4cute3eso3ESOILb0ELb0EJNS_5tupleIJNS_1CILi0EEENS2_IJNS3_ILi1EEENS3_ILi256EEEiEEEEEENS3_ILi2048EEENS2_IJiNS3_ILi4096EEEEEEEEC2ERKS8_RKS9_RKSB_:
        /* <DEDUP_REMOVED lines=8> */
        .type           $_ZN7cutlass13device_kernelIN5flash19enable_sm80_to_sm89INS1_16FlashAttnBwdSm80INS1_25CollectiveMainloopBwdSm80ILi2ELi2EN4cute5tupleIJNS5_1CILi128EEES8_NS7_ILi64EEEEEENS_6half_tEfNS_4arch4Sm80ELb0ELb1ELb1ELb0ELb0ELb0ELb0ELb0ELi2ELi4ELi4ELi4ELb0EEENS1_21CollectiveEpilogueBwdISA_SB_SD_Li256ELb0ELb0ELi2EEENS1_19SingleTileSchedulerILb0ELb0ELb0ELi128EEEEEEEEEvNT_6ParamsE$_ZN4cute3eso3ESOILb0ELb0EJNS_5tupleIJNS_1CILi1EEENS3_ILi512EEEiEEENS3_ILi4096EEENS2_IJNS2_IJiiEEENS3_ILi8192EEEEEEEEC2ERKS6_RKS7_RKSA_,@function
        .size           $_ZN7cutlass13device_kernelIN5flash19enable_sm80_to_sm89INS1_16FlashAttnBwdSm80INS1_25CollectiveMainloopBwdSm80ILi2ELi2EN4cute5tupleIJNS5_1CILi128EEES8_NS7_ILi64EEEEEENS_6half_tEfNS_4arch4Sm80ELb0ELb1ELb1ELb0ELb0ELb0ELb0ELb0ELi2ELi4ELi4ELi4ELb0EEENS1_21CollectiveEpilogueBwdISA_SB_SD_Li256ELb0ELb0ELi2EEENS1_19SingleTileSchedulerILb0ELb0ELb0ELi128EEEEEEEEEvNT_6ParamsE$_ZN4cute3eso3ESOILb0ELb0EJNS_5tupleIJNS_1CILi1EEENS3_ILi512EEEiEEENS3_ILi4096EEENS2_IJNS2_IJiiEEENS3_ILi8192EEEEEEEEC2ERKS6_RKS7_RKSA_,($_ZN7cutlass13device_kernelIN5flash19enable_sm80_to_sm89INS1_16FlashAttnBwdSm80INS1_25CollectiveMainloopBwdSm80ILi2ELi2EN4cute5tupleIJNS5_1CILi128EEES8_NS7_ILi64EEEEEENS_6half_tEfNS_4arch4Sm80ELb0ELb1ELb1ELb0ELb0ELb0ELb0ELb0ELi2ELi4ELi4ELi4ELb0EEENS1_21CollectiveEpilogueBwdISA_SB_SD_Li256ELb0ELb0ELi2EEENS1_19SingleTileSchedulerILb0ELb0ELb0ELi128EEEEEEEEEvNT_6ParamsE$_ZN4cute3eso3ESOILb0ELb0EJNS_5tupleIJNS_1CILi1EEENS3_ILi512EEEiEEENS3_ILi4096EEENS2_IJiiEEEEEC2ERKS6_RKS7_RKS8_ - $_ZN7cutlass13device_kernelIN5flash19enable_sm80_to_sm89INS1_16FlashAttnBwdSm80INS1_25CollectiveMainloopBwdSm80ILi2ELi2EN4cute5tupleIJNS5_1CILi128EEES8_NS7_ILi64EEEEEENS_6half_tEfNS_4arch4Sm80ELb0ELb1ELb1ELb0ELb0ELb0ELb0ELb0ELi2ELi4ELi4ELi4ELb0EEENS1_21CollectiveEpilogueBwdISA_SB_SD_Li256ELb0ELb0ELi2EEENS1_19SingleTileSchedulerILb0ELb0ELb0ELi128EEEEEEEEEvNT_6ParamsE$_ZN4cute3eso3ESOILb0ELb0EJNS_5tupleIJNS_1CILi1EEENS3_ILi512EEEiEEENS3_ILi4096EEENS2_IJNS2_IJiiEEENS3_ILi8192EEEEEEEEC2ERKS6_RKS7_RKSA_)
$_ZN7cutlass13device_kernelIN5flash19enable_sm80_to_sm89INS1_16FlashAttnBwdSm80INS1_25CollectiveMainloopBwdSm80ILi2ELi2EN4cute5tupleIJNS5_1CILi128EEES8_NS7_ILi64EEEEEENS_6half_tEfNS_4arch4Sm80ELb0ELb1ELb1ELb0ELb0ELb0ELb0ELb0ELi2ELi4ELi4ELi4ELb0EEENS1_21CollectiveEpilogueBwdISA_SB_SD_Li256ELb0ELb0ELi2EEENS1_19SingleTileSchedulerILb0ELb0ELb0ELi128EEEEEEEEEvNT_6ParamsE$_ZN4cute3eso3ESOILb0ELb0EJNS_5tupleIJNS_1CILi1EEENS3_ILi512EEEiEEENS3_ILi4096EEENS2_IJNS2_IJiiEEENS3_ILi8192EEEEEEEEC2ERKS6_RKS7_RKSA_:
        /* <DEDUP_REMOVED lines=9> */
[----:B------:R-:W-:Y:S05]  /*67d0*/  RET.REL.NODEC R34 `(_ZN7cutlass13device_kernelIN5flash19enable_sm80_to_sm89INS1_16FlashAttnBwdSm80INS1_25CollectiveMainloopBwdSm80ILi2ELi2EN4cute5tupleIJNS5_1CILi128EEES8_NS7_ILi64EEEEEENS_6half_tEfNS_4arch4Sm80ELb0ELb1ELb1ELb0ELb0ELb0ELb0ELb0ELi2ELi4ELi4ELi4ELb0EEENS1_21CollectiveEpilogueBwdISA_SB_SD_Li256ELb0ELb0ELi2EEENS1_19SingleTileSchedulerILb0ELb0ELb0ELi128EEEEEEEEEvNT_6ParamsE) ;  /* 0xffff982022007950 */ /* 0x000fea0003c3ffff */
        .type           $_ZN7cutlass13device_kernelIN5flash19enable_sm80_to_sm89INS1_16FlashAttnBwdSm80INS1_25CollectiveMainloopBwdSm80ILi2ELi2EN4cute5tupleIJNS5_1CILi128EEES8_NS7_ILi64EEEEEENS_6half_tEfNS_4arch4Sm80ELb0ELb1ELb1ELb0ELb0ELb0ELb0ELb0ELi2ELi4ELi4ELi4ELb0EEENS1_21CollectiveEpilogueBwdISA_SB_SD_Li256ELb0ELb0ELi2EEENS1_19SingleTileSchedulerILb0ELb0ELb0ELi128EEEEEEEEEvNT_6ParamsE$_ZN4cute3eso3ESOILb0ELb0EJNS_5tupleIJNS_1CILi1EEENS3_ILi512EEEiEEENS3_ILi4096EEENS2_IJiiEEEEEC2ERKS6_RKS7_RKS8_,@function
        .size           $_ZN7cutlass13device_kernelIN5flash19enable_sm80_to_sm89INS1_16FlashAttnBwdSm80INS1_25CollectiveMainloopBwdSm80ILi2ELi2EN4cute5tupleIJNS5_1CILi128EEES8_NS7_ILi64EEEEEENS_6half_tEfNS_4arch4Sm80ELb0ELb1ELb1ELb0ELb0ELb0ELb0ELb0ELi2ELi4ELi4ELi4ELb0EEENS1_21CollectiveEpilogueBwdISA_SB_SD_Li256ELb0ELb0ELi2EEENS1_19SingleTileSchedulerILb0ELb0ELb0ELi128EEEEEEEEEvNT_6ParamsE$_ZN4cute3eso3ESOILb0ELb0EJNS_5tupleIJNS_1CILi1EEENS3_ILi512EEEiEEENS3_ILi4096EEENS2_IJiiEEEEEC2ERKS6_RKS7_RKS8_,($_ZN7cutlass13device_kernelIN5flash19enable_sm80_to_sm89INS1_16FlashAttnBwdSm80INS1_25CollectiveMainloopBwdSm80ILi2ELi2EN4cute5tupleIJNS5_1CILi128EEES8_NS7_ILi64EEEEEENS_6half_tEfNS_4arch4Sm80ELb0ELb1ELb1ELb0ELb0ELb0ELb0ELb0ELi2ELi4ELi4ELi4ELb0EEENS1_21CollectiveEpilogueBwdISA_SB_SD_Li256ELb0ELb0ELi2EEENS1_19SingleTileSchedulerILb0ELb0ELb0ELi128EEEEEEEEEvNT_6ParamsE$_ZN4cute3eso3ESOILb0ELb0EJNS_5tupleIJNS_1CILi1EEEiEEENS3_ILi1024EEENS2_IJiiEEEEEC2ERKS5_RKS6_RKS7_ - $_ZN7cutlass13device_kernelIN5flash19enable_sm80_to_sm89INS1_16FlashAttnBwdSm80INS1_25CollectiveMainloopBwdSm80ILi2ELi2EN4cute5tupleIJNS5_1CILi128EEES8_NS7_ILi64EEEEEENS_6half_tEfNS_4arch4Sm80ELb0ELb1ELb1ELb0ELb0ELb0ELb0ELb0ELi2ELi4ELi4ELi4ELb0EEENS1_21CollectiveEpilogueBwdISA_SB_SD_Li256ELb0ELb0ELi2EEENS1_19SingleTileSchedulerILb0ELb0ELb0ELi128EEEEEEEEEvNT_6ParamsE$_ZN4cute3eso3ESOILb0ELb0EJNS_5tupleIJNS_1CILi1EEENS3_ILi512EEEiEEENS3_ILi4096EEENS2_IJiiEEEEEC2ERKS6_RKS7_RKS8_)
$_ZN7cutlass13device_kernelIN5flash19enable_sm80_to_sm89INS1_16FlashAttnBwdSm80INS1_25CollectiveMainloopBwdSm80ILi2ELi2EN4cute5tupleIJNS5_1CILi128EEES8_NS7_ILi64EEEEEENS_6half_tEfNS_4arch4Sm80ELb0ELb1ELb1ELb0ELb0ELb0ELb0ELb0ELi2ELi4ELi4ELi4ELb0EEENS1_21CollectiveEpilogueBwdISA_SB_SD_Li256ELb0ELb0ELi2EEENS1_19SingleTileSchedulerILb0ELb0ELb0ELi128EEEEEEEEEvNT_6ParamsE$_ZN4cute3eso3ESOILb0ELb0EJNS_5tupleIJNS_1CILi1EEENS3_ILi512EEEiEEENS3_ILi4096EEENS2_IJiiEEEEEC2ERKS6_RKS7_RKS8_:
        /* <DEDUP_REMOVED lines=8> */
[----:B------:R-:W-:Y:S05]  /*6860*/  RET.REL.NODEC R4 `(_ZN7cutlass13device_kernelIN5flash19enable_sm80_to_sm89INS1_16FlashAttnBwdSm80INS1_25CollectiveMainloopBwdSm80ILi2ELi2EN4cute5tupleIJNS5_1CILi128EEES8_NS7_ILi64EEEEEENS_6half_tEfNS_4arch4Sm80ELb0ELb1ELb1ELb0ELb0ELb0ELb0ELb0ELi2ELi4ELi4ELi4ELb0EEENS1_21CollectiveEpilogueBwdISA_SB_SD_Li256ELb0ELb0ELi2EEENS1_19SingleTileSchedulerILb0ELb0ELb0ELi128EEEEEEEEEvNT_6ParamsE) ;  /* 0xffff979004007950 */ /* 0x000fea0003c3ffff */
        .type           $_ZN7cutlass13device_kernelIN5flash19enable_sm80_to_sm89INS1_16FlashAttnBwdSm80INS1_25CollectiveMainloopBwdSm80ILi2ELi2EN4cute5tupleIJNS5_1CILi128EEES8_NS7_ILi64EEEEEENS_6half_tEfNS_4arch4Sm80ELb0ELb1ELb1ELb0ELb0ELb0ELb0ELb0ELi2ELi4ELi4ELi4ELb0EEENS1_21CollectiveEpilogueBwdISA_SB_SD_Li256ELb0ELb0ELi2EEENS1_19SingleTileSchedulerILb0ELb0ELb0ELi128EEEEEEEEEvNT_6ParamsE$_ZN4cute3eso3ESOILb0ELb0EJNS_5tupleIJNS_1CILi1EEEiEEENS3_ILi1024EEENS2_IJiiEEEEEC2ERKS5_RKS6_RKS7_,@function
        .size           $_ZN7cutlass13device_kernelIN5flash19enable_sm80_to_sm89INS1_16FlashAttnBwdSm80INS1_25CollectiveMainloopBwdSm80ILi2ELi2EN4cute5tupleIJNS5_1CILi128EEES8_NS7_ILi64EEEEEENS_6half_tEfNS_4arch4Sm80ELb0ELb1ELb1ELb0ELb0ELb0ELb0ELb0ELi2ELi4ELi4ELi4ELb0EEENS1_21CollectiveEpilogueBwdISA_SB_SD_Li256ELb0ELb0ELi2EEENS1_19SingleTileSchedulerILb0ELb0ELb0ELi128EEEEEEEEEvNT_6ParamsE$_ZN4cute3eso3ESOILb0ELb0EJNS_5tupleIJNS_1CILi1EEEiEEENS3_ILi1024EEENS2_IJiiEEEEEC2ERKS5_RKS6_RKS7_,($_ZN7cutlass13device_kernelIN5flash19enable_sm80_to_sm89INS1_16FlashAttnBwdSm80INS1_25CollectiveMainloopBwdSm80ILi2ELi2EN4cute5tupleIJNS5_1CILi128EEES8_NS7_ILi64EEEEEENS_6half_tEfNS_4arch4Sm80ELb0ELb1ELb1ELb0ELb0ELb0ELb0ELb0ELi2ELi4ELi4ELi4ELb0EEENS1_21CollectiveEpilogueBwdISA_SB_SD_Li256ELb0ELb0ELi2EEENS1_19SingleTileSchedulerILb0ELb0ELb0ELi128EEEEEEEEEvNT_6ParamsE$_ZN4cute3eso3ESOILb0ELb0EJNS_5tupleIJiNS_1CILi512EEEEEENS2_IJiiEEENS3_ILi1024EEEEEC2ERKS5_RKS6_RKS7_ - $_ZN7cutlass13device_kernelIN5flash19enable_sm80_to_sm89INS1_16FlashAttnBwdSm80INS1_25CollectiveMainloopBwdSm80ILi2ELi2EN4cute5tupleIJNS5_1CILi128EEES8_NS7_ILi64EEEEEENS_6half_tEfNS_4arch4Sm80ELb0ELb1ELb1ELb0ELb0ELb0ELb0ELb0ELi2ELi4ELi4ELi4ELb0EEENS1_21CollectiveEpilogueBwdISA_SB_SD_Li256ELb0ELb0ELi2EEENS1_19SingleTileSchedulerILb0ELb0ELb0ELi128EEEEEEEEEvNT_6ParamsE$_ZN4cute3eso3ESOILb0ELb0EJNS_5tupleIJNS_1CILi1EEEiEEENS3_ILi1024EEENS2_IJiiEEEEEC2ERKS5_RKS6_RKS7_)
$_ZN7cutlass13device_kernelIN5flash19enable_sm80_to_sm89INS1_16FlashAttnBwdSm80INS1_25CollectiveMainloopBwdSm80ILi2ELi2EN4cute5tupleIJNS5_1CILi128EEES8_NS7_ILi64EEEEEENS_6half_tEfNS_4arch4Sm80ELb0ELb1ELb1ELb0ELb0ELb0ELb0ELb0ELi2ELi4ELi4ELi4ELb0EEENS1_21CollectiveEpilogueBwdISA_SB_SD_Li256ELb0ELb0ELi2EEENS1_19SingleTileSchedulerILb0ELb0ELb0ELi128EEEEEEEEEvNT_6ParamsE$_ZN4cute3eso3ESOILb0ELb0EJNS_5tupleIJNS_1CILi1EEEiEEENS3_ILi1024EEENS2_IJiiEEEEEC2ERKS5_RKS6_RKS7_:
        /* <DEDUP_REMOVED lines=9> */
        .type           $_ZN7cutlass13device_kernelIN5flash19enable_sm80_to_sm89INS1_16FlashAttnBwdSm80INS1_25CollectiveMainloopBwdSm80ILi2ELi2EN4cute5tupleIJNS5_1CILi128EEES8_NS7_ILi64EEEEEENS_6half_tEfNS_4arch4Sm80ELb0ELb1ELb1ELb0ELb0ELb0ELb0ELb0ELi2ELi4ELi4ELi4ELb0EEENS1_21CollectiveEpilogueBwdISA_SB_SD_Li256ELb0ELb0ELi2EEENS1_19SingleTileSchedulerILb0ELb0ELb0ELi128EEEEEEEEEvNT_6ParamsE$_ZN4cute3eso3ESOILb0ELb0EJNS_5tupleIJiNS_1CILi512EEEEEENS2_IJiiEEENS3_ILi1024EEEEEC2ERKS5_RKS6_RKS7_,@function
        .size           $_ZN7cutlass13device_kernelIN5flash19enable_sm80_to_sm89INS1_16FlashAttnBwdSm80INS1_25CollectiveMainloopBwdSm80ILi2ELi2EN4cute5tupleIJNS5_1CILi128EEES8_NS7_ILi64EEEEEENS_6half_tEfNS_4arch4Sm80ELb0ELb1ELb1ELb0ELb0ELb0ELb0ELb0ELi2ELi4ELi4ELi4ELb0EEENS1_21CollectiveEpilogueBwdISA_SB_SD_Li256ELb0ELb0ELi2EEENS1_19SingleTileSchedulerILb0ELb0ELb0ELi128EEEEEEEEEvNT_6ParamsE$_ZN4cute3eso3ESOILb0ELb0EJNS_5tupleIJiNS_1CILi512EEEEEENS2_IJiiEEENS3_ILi1024EEEEEC2ERKS5_RKS6_RKS7_,($_ZN7cutlass13device_kernelIN5flash19enable_sm80_to_sm89INS1_16FlashAttnBwdSm80INS1_25CollectiveMainloopBwdSm80ILi2ELi2EN4cute5tupleIJNS5_1CILi128EEES8_NS7_ILi64EEEEEENS_6half_tEfNS_4arch4Sm80ELb0ELb1ELb1ELb0ELb0ELb0ELb0ELb0ELi2ELi4ELi4ELi4ELb0EEENS1_21CollectiveEpilogueBwdISA_SB_SD_Li256ELb0ELb0ELi2EEENS1_19SingleTileSchedulerILb0ELb0ELb0ELi128EEEEEEEEEvNT_6ParamsE$_ZN4cute3eso3ESOILb0ELb0EJNS_6LayoutINS_5tupleIJNS3_IJNS3_IJNS_1CILi8EEENS4_ILi1EEEEEES6_EEENS3_IJNS3_IJS6_S6_EEENS4_ILi2EEEEEEEEENS3_IJNS3_IJNS3_IJS6_NS4_ILi0EEEEEESD_EEENS3_IJNS3_IJSD_SD_EEEiEEEEEEEENS_10ViewEngineINS_8smem_ptrIPN7cutlass6half_tEEEEEEEC2ERKSJ_RKSQ_ - $_ZN7cutlass13device_kernelIN5flash19enable_sm80_to_sm89INS1_16FlashAttnBwdSm80INS1_25CollectiveMainloopBwdSm80ILi2ELi2EN4cute5tupleIJNS5_1CILi128EEES8_NS7_ILi64EEEEEENS_6half_tEfNS_4arch4Sm80ELb0ELb1ELb1ELb0ELb0ELb0ELb0ELb0ELi2ELi4ELi4ELi4ELb0EEENS1_21CollectiveEpilogueBwdISA_SB_SD_Li256ELb0ELb0ELi2EEENS1_19SingleTileSchedulerILb0ELb0ELb0ELi128EEEEEEEEEvNT_6ParamsE$_ZN4cute3eso3ESOILb0ELb0EJNS_5tupleIJiNS_1CILi512EEEEEENS2_IJiiEEENS3_ILi1024EEEEEC2ERKS5_RKS6_RKS7_)
$_ZN7cutlass13device_kernelIN5flash19enable_sm80_to_sm89INS1_16FlashAttnBwdSm80INS1_25CollectiveMainloopBwdSm80ILi2ELi2EN4cute5tupleIJNS5_1CILi128EEES8_NS7_ILi64EEEEEENS_6half_tEfNS_4arch4Sm80ELb0ELb1ELb1ELb0ELb0ELb0ELb0ELb0ELi2ELi4ELi4ELi4ELb0EEENS1_21CollectiveEpilogueBwdISA_SB_SD_Li256ELb0ELb0ELi2EEENS1_19SingleTileSchedulerILb0ELb0ELb0ELi128EEEEEEEEEvNT_6ParamsE$_ZN4cute3eso3ESOILb0ELb0EJNS_5tupleIJiNS_1CILi512EEEEEENS2_IJiiEEENS3_ILi1024EEEEEC2ERKS5_RKS6_RKS7_:
        /* <DEDUP_REMOVED lines=9> */
        .type           $_ZN7cutlass13device_kernelIN5flash19enable_sm80_to_sm89INS1_16FlashAttnBwdSm80INS1_25CollectiveMainloopBwdSm80ILi2ELi2EN4cute5tupleIJNS5_1CILi128EEES8_NS7_ILi64EEEEEENS_6half_tEfNS_4arch4Sm80ELb0ELb1ELb1ELb0ELb0ELb0ELb0ELb0ELi2ELi4ELi4ELi4ELb0EEENS1_21CollectiveEpilogueBwdISA_SB_SD_Li256ELb0ELb0ELi2EEENS1_19SingleTileSchedulerILb0ELb0ELb0ELi128EEEEEEEEEvNT_6ParamsE$_ZN4cute3eso3ESOILb0ELb0EJNS_6LayoutINS_5tupleIJNS3_IJNS3_IJNS_1CILi8EEENS4_ILi1EEEEEES6_EEENS3_IJNS3_IJS6_S6_EEENS4_ILi2EEEEEEEEENS3_IJNS3_IJNS3_IJS6_NS4_ILi0EEEEEESD_EEENS3_IJNS3_IJSD_SD_EEEiEEEEEEEENS_10ViewEngineINS_8smem_ptrIPN7cutlass6half_tEEEEEEEC2ERKSJ_RKSQ_,@function
        .size           $_ZN7cutlass13device_kernelIN5flash19enable_sm80_to_sm89INS1_16FlashAttnBwdSm80INS1_25CollectiveMainloopBwdSm80ILi2ELi2EN4cute5tupleIJNS5_1CILi128EEES8_NS7_ILi64EEEEEENS_6half_tEfNS_4arch4Sm80ELb0ELb1ELb1ELb0ELb0ELb0ELb0ELb0ELi2ELi4ELi4ELi4ELb0EEENS1_21CollectiveEpilogueBwdISA_SB_SD_Li256ELb0ELb0ELi2EEENS1_19SingleTileSchedulerILb0ELb0ELb0ELi128EEEEEEEEEvNT_6ParamsE$_ZN4cute3eso3ESOILb0ELb0EJNS_6LayoutINS_5tupleIJNS3_IJNS3_IJNS_1CILi8EEENS4_ILi1EEEEEES6_EEENS3_IJNS3_IJS6_S6_EEENS4_ILi2EEEEEEEEENS3_IJNS3_IJNS3_IJS6_NS4_ILi0EEEEEESD_EEENS3_IJNS3_IJSD_SD_EEEiEEEEEEEENS_10ViewEngineINS_8smem_ptrIPN7cutlass6half_tEEEEEEEC2ERKSJ_RKSQ_,($_ZN7cutlass13device_kernelIN5flash19enable_sm80_to_sm89INS1_16FlashAttnBwdSm80INS1_25CollectiveMainloopBwdSm80ILi2ELi2EN4cute5tupleIJNS5_1CILi128EEES8_NS7_ILi64EEEEEENS_6half_tEfNS_4arch4Sm80ELb0ELb1ELb1ELb0ELb0ELb0ELb0ELb0ELi2ELi4ELi4ELi4ELb0EEENS1_21CollectiveEpilogueBwdISA_SB_SD_Li256ELb0ELb0ELi2EEENS1_19SingleTileSchedulerILb0ELb0ELb0ELi128EEEEEEEEEvNT_6ParamsE$_ZN4cute3eso3ESOILb0ELb0EJNS_6LayoutINS_5tupleIJNS3_IJNS_1CILi1EEENS3_IJS5_NS4_ILi2EEES6_EEEEEES6_NS3_IJS6_S6_EEEEEENS3_IJNS3_IJNS4_ILi0EEENS3_IJS5_NS4_ILi256EEEiEEEEEENS4_ILi2048EEENS3_IJiNS4_ILi4096EEEEEEEEEEENS_10ViewEngineINS_8smem_ptrIPjEEEEEEC2ERKSJ_RKSO_ - $_ZN7cutlass13device_kernelIN5flash19enable_sm80_to_sm89INS1_16FlashAttnBwdSm80INS1_25CollectiveMainloopBwdSm80ILi2ELi2EN4cute5tupleIJNS5_1CILi128EEES8_NS7_ILi64EEEEEENS_6half_tEfNS_4arch4Sm80ELb0ELb1ELb1ELb0ELb0ELb0ELb0ELb0ELi2ELi4ELi4ELi4ELb0EEENS1_21CollectiveEpilogueBwdISA_SB_SD_Li256ELb0ELb0ELi2EEENS1_19SingleTileSchedulerILb0ELb0ELb0ELi128EEEEEEEEEvNT_6ParamsE$_ZN4cute3eso3ESOILb0ELb0EJNS_6LayoutINS_5tupleIJNS3_IJNS3_IJNS_1CILi8EEENS4_ILi1EEEEEES6_EEENS3_IJNS3_IJS6_S6_EEENS4_ILi2EEEEEEEEENS3_IJNS3_IJNS3_IJS6_NS4_ILi0EEEEEESD_EEENS3_IJNS3_IJSD_SD_EEEiEEEEEEEENS_10ViewEngineINS_8smem_ptrIPN7cutlass6half_tEEEEEEEC2ERKSJ_RKSQ_)
$_ZN7cutlass13device_kernelIN5flash19enable_sm80_to_sm89INS1_16FlashAttnBwdSm80INS1_25CollectiveMainloopBwdSm80ILi2ELi2EN4cute5tupleIJNS5_1CILi128EEES8_NS7_ILi64EEEEEENS_6half_tEfNS_4arch4Sm80ELb0ELb1ELb1ELb0ELb0ELb0ELb0ELb0ELi2ELi4ELi4ELi4ELb0EEENS1_21CollectiveEpilogueBwdISA_SB_SD_Li256ELb0ELb0ELi2EEENS1_19SingleTileSchedulerILb0ELb0ELb0ELi128EEEEEEEEEvNT_6ParamsE$_ZN4cute3eso3ESOILb0ELb0EJNS_6LayoutINS_5tupleIJNS3_IJNS3_IJNS_1CILi8EEENS4_ILi1EEEEEES6_EEENS3_IJNS3_IJS6_S6_EEENS4_ILi2EEEEEEEEENS3_IJNS3_IJNS3_IJS6_NS4_ILi0EEEEEESD_EEENS3_IJNS3_IJSD_SD_EEEiEEEEEEEENS_10ViewEngineINS_8smem_ptrIPN7cutlass6half_tEEEEEEEC2ERKSJ_RKSQ_:
[----:B------:R-:W-:Y:S02]  /*6990*/  IADD3 R11, R81, -c[0x0][0x20], RZ ;  /* 0x80000800510b7a10 */ /* 0x000fe40007ffe0ff */
[----:B------:R-:W-:-:S03]  /*69a0*/  IADD3 R10, R82, -c[0x0][0x20], RZ ;  /* 0x80000800520a7a10 */ /* 0x000fc60007ffe0ff */
[----:B------:R1:W-:Y:S04]  /*69b0*/  STL [R11], R14 ;  /* 0x0000000e0b007387 */ /* 0x0003e80000100800 */
[----:B------:R-:W2:Y:S01]  /*69c0*/  LDL.64 R34, [R10] ;  /* 0x000000000a227983 */ /* 0x000ea20000100a00 */
[----:B------:R-:W-:-:S03]  /*69d0*/  IMAD.MOV.U32 R13, RZ, RZ, 0x0 ;  /* 0x00000000ff0d7424 */ /* 0x000fc600078e00ff */
[----:B--2---:R1:W-:Y:S01]  /*69e0*/  STL.64 [R11+0x8], R34 ;  /* 0x000008220b007387 */ /* 0x0043e20000100a00 */
[----:B------:R-:W-:Y:S05]  /*69f0*/  RET.REL.NODEC R12 `(_ZN7cutlass13device_kernelIN5flash19enable_sm80_to_sm89INS1_16FlashAttnBwdSm80INS1_25CollectiveMainloopBwdSm80ILi2ELi2EN4cute5tupleIJNS5_1CILi128EEES8_NS7_ILi64EEEEEENS_6half_tEfNS_4arch4Sm80ELb0ELb1ELb1ELb0ELb0ELb0ELb0ELb0ELi2ELi4ELi4ELi4ELb0EEENS1_21CollectiveEpilogueBwdISA_SB_SD_Li256ELb0ELb0ELi2EEENS1_19SingleTileSchedulerILb0ELb0ELb0ELi128EEEEEEEEEvNT_6ParamsE) ;  /* 0xffff96000c007950 */ /* 0x000fea0003c3ffff */
        .type           $_ZN7cutlass13device_kernelIN5flash19enable_sm80_to_sm89INS1_16FlashAttnBwdSm80INS1_25CollectiveMainloopBwdSm80ILi2ELi2EN4cute5tupleIJNS5_1CILi128EEES8_NS7_ILi64EEEEEENS_6half_tEfNS_4arch4Sm80ELb0ELb1ELb1ELb0ELb0ELb0ELb0ELb0ELi2ELi4ELi4ELi4ELb0EEENS1_21CollectiveEpilogueBwdISA_SB_SD_Li256ELb0ELb0ELi2EEENS1_19SingleTileSchedulerILb0ELb0ELb0ELi128EEEEEEEEEvNT_6ParamsE$_ZN4cute3eso3ESOILb0ELb0EJNS_6LayoutINS_5tupleIJNS3_IJNS_1CILi1EEENS3_IJS5_NS4_ILi2EEES6_EEEEEES6_NS3_IJS6_S6_EEEEEENS3_IJNS3_IJNS4_ILi0EEENS3_IJS5_NS4_ILi256EEEiEEEEEENS4_ILi2048EEENS3_IJiNS4_ILi4096EEEEEEEEEEENS_10ViewEngineINS_8smem_ptrIPjEEEEEEC2ERKSJ_RKSO_,@function
        .size           $_ZN7cutlass13device_kernelIN5flash19enable_sm80_to_sm89INS1_16FlashAttnBwdSm80INS1_25CollectiveMainloopBwdSm80ILi2ELi2EN4cute5tupleIJNS5_1CILi128EEES8_NS7_ILi64EEEEEENS_6half_tEfNS_4arch4Sm80ELb0ELb1ELb1ELb0ELb0ELb0ELb0ELb0ELi2ELi4ELi4ELi4ELb0EEENS1_21CollectiveEpilogueBwdISA_SB_SD_Li256ELb0ELb0ELi2EEENS1_19SingleTileSchedulerILb0ELb0ELb0ELi128EEEEEEEEEvNT_6ParamsE$_ZN4cute3eso3ESOILb0ELb0EJNS_6LayoutINS_5tupleIJNS3_IJNS_1CILi1EEENS3_IJS5_NS4_ILi2EEES6_EEEEEES6_NS3_IJS6_S6_EEEEEENS3_IJNS3_IJNS4_ILi0EEENS3_IJS5_NS4_ILi256EEEiEEEEEENS4_ILi2048EEENS3_IJiNS4_ILi4096EEEEEEEEEEENS_10ViewEngineINS_8smem_ptrIPjEEEEEEC2ERKSJ_RKSO_,($_ZN7cutlass13device_kernelIN5flash19enable_sm80_to_sm89INS1_16FlashAttnBwdSm80INS1_25CollectiveMainloopBwdSm80ILi2ELi2EN4cute5tupleIJNS5_1CILi128EEES8_NS7_ILi64EEEEEENS_6half_tEfNS_4arch4Sm80ELb0ELb1ELb1ELb0ELb0ELb0ELb0ELb0ELi2ELi4ELi4ELi4ELb0EEENS1_21CollectiveEpilogueBwdISA_SB_SD_Li256ELb0ELb0ELi2EEENS1_19SingleTileSchedulerILb0ELb0ELb0ELi128EEEEEEEEEvNT_6ParamsE$_ZN4cute3eso3ESOILb0ELb0EJNS_6LayoutINS_5tupleIJNS3_IJNS_1CILi2EEES5_EEENS4_ILi8EEES6_EEENS3_IJNS3_IJNS4_ILi1EEEiEEENS4_ILi1024EEENS3_IJiiEEEEEEEENS_10ViewEngineINS_8smem_ptrIPN7cutlass6half_tEEEEEEEC2ERKSE_RKSL_ - $_ZN7cutlass13device_kernelIN5flash19enable_sm80_to_sm89INS1_16FlashAttnBwdSm80INS1_25CollectiveMainloopBwdSm80ILi2ELi2EN4cute5tupleIJNS5_1CILi128EEES8_NS7_ILi64EEEEEENS_6half_tEfNS_4arch4Sm80ELb0ELb1ELb1ELb0ELb0ELb0ELb0ELb0ELi2ELi4ELi4ELi4ELb0EEENS1_21CollectiveEpilogueBwdISA_SB_SD_Li256ELb0ELb0ELi2EEENS1_19SingleTileSchedulerILb0ELb0ELb0ELi128EEEEEEEEEvNT_6ParamsE$_ZN4cute3eso3ESOILb0ELb0EJNS_6LayoutINS_5tupleIJNS3_IJNS_1CILi1EEENS3_IJS5_NS4_ILi2EEES6_EEEEEES6_NS3_IJS6_S6_EEEEEENS3_IJNS3_IJNS4_ILi0EEENS3_IJS5_NS4_ILi256EEEiEEEEEENS4_ILi2048EEENS3_IJiNS4_ILi4096EEEEEEEEEEENS_10ViewEngineINS_8smem_ptrIPjEEEEEEC2ERKSJ_RKSO_)
$_ZN7cutlass13device_kernelIN5flash19enable_sm80_to_sm89INS1_16FlashAttnBwdSm80INS1_25CollectiveMainloopBwdSm80ILi2ELi2EN4cute5tupleIJNS5_1CILi128EEES8_NS7_ILi64EEEEEENS_6half_tEfNS_4arch4Sm80ELb0ELb1ELb1ELb0ELb0ELb0ELb0ELb0ELi2ELi4ELi4ELi4ELb0EEENS1_21CollectiveEpilogueBwdISA_SB_SD_Li256ELb0ELb0ELi2EEENS1_19SingleTileSchedulerILb0ELb0ELb0ELi128EEEEEEEEEvNT_6ParamsE$_ZN4cute3eso3ESOILb0ELb0EJNS_6LayoutINS_5tupleIJNS3_IJNS_1CILi1EEENS3_IJS5_NS4_ILi2EEES6_EEEEEES6_NS3_IJS6_S6_EEEEEENS3_IJNS3_IJNS4_ILi0EEENS3_IJS5_NS4_ILi256EEEiEEEEEENS4_ILi2048EEENS3_IJiNS4_ILi4096EEEEEEEEEEENS_10ViewEngineINS_8smem_ptrIPjEEEEEEC2ERKSJ_RKSO_:
[----:B------:R-:W-:Y:S02]  /*6a00*/  IADD3 R17, R68, -c[0x0][0x20], RZ ;  /* 0x8000080044117a10 */ /* 0x000fe40007ffe0ff */
[----:B------:R-:W-:-:S03]  /*6a10*/  IADD3 R18, R59, -c[0x0][0x20], RZ ;  /* 0x800008003b127a10 */ /* 0x000fc60007ffe0ff */
[----:B------:R1:W-:Y:S04]  /*6a20*/  STL.64 [R17], R2 ;  /* 0x0000000211007387 */ /* 0x0003e80000100a00 */
[----:B------:R-:W2:Y:S01]  /*6a30*/  LDL.64 R20, [R18] ;  /* 0x0000000012147983 */ /* 0x000ea20000100a00 */
[----:B------:R-:W-:Y:S02]  /*6a40*/  IMAD.MOV.U32 R22, RZ, RZ, R16 ;  /* 0x000000ffff167224 */ /* 0x000fe400078e0010 */
[----:B------:R-:W-:Y:S01]  /*6a50*/  IMAD.MOV.U32 R23, RZ, RZ, 0x0 ;  /* 0x00000000ff177424 */ /* 0x000fe200078e00ff */
[----:B--2---:R1:W-:Y:S03]  /*6a60*/  STL.64 [R17+0x8], R20 ;  /* 0x0000081411007387 */ /* 0x0043e60000100a00 */
[----:B------:R-:W-:Y:S05]  /*6a70*/  RET.REL.NODEC R22 `(_ZN7cutlass13device_kernelIN5flash19enable_sm80_to_sm89INS1_16FlashAttnBwdSm80INS1_25CollectiveMainloopBwdSm80ILi2ELi2EN4cute5tupleIJNS5_1CILi128EEES8_NS7_ILi64EEEEEENS_6half_tEfNS_4arch4Sm80ELb0ELb1ELb1ELb0ELb0ELb0ELb0ELb0ELi2ELi4ELi4ELi4ELb0EEENS1_21CollectiveEpilogueBwdISA_SB_SD_Li256ELb0ELb0ELi2EEENS1_19SingleTileSchedulerILb0ELb0ELb0ELi128EEEEEEEEEvNT_6ParamsE) ;  /* 0xffff958016007950 */ /* 0x000fea0003c3ffff */
        .type           $_ZN7cutlass13device_kernelIN5flash19enable_sm80_to_sm89INS1_16FlashAttnBwdSm80INS1_25CollectiveMainloopBwdSm80ILi2ELi2EN4cute5tupleIJNS5_1CILi128EEES8_NS7_ILi64EEEEEENS_6half_tEfNS_4arch4Sm80ELb0ELb1ELb1ELb0ELb0ELb0ELb0ELb0ELi2ELi4ELi4ELi4ELb0EEENS1_21CollectiveEpilogueBwdISA_SB_SD_Li256ELb0ELb0ELi2EEENS1_19SingleTileSchedulerILb0ELb0ELb0ELi128EEEEEEEEEvNT_6ParamsE$_ZN4cute3eso3ESOILb0ELb0EJNS_6LayoutINS_5tupleIJNS3_IJNS_1CILi2EEES5_EEENS4_ILi8EEES6_EEENS3_IJNS3_IJNS4_ILi1EEEiEEENS4_ILi1024EEENS3_IJiiEEEEEEEENS_10ViewEngineINS_8smem_ptrIPN7cutlass6half_tEEEEEEEC2ERKSE_RKSL_,@function
        .size           $_ZN7cutlass13device_kernelIN5flash19enable_sm80_to_sm89INS1_16FlashAttnBwdSm80INS1_25CollectiveMainloopBwdSm80ILi2ELi2EN4cute5tupleIJNS5_1CILi128EEES8_NS7_ILi64EEEEEENS_6half_tEfNS_4arch4Sm80ELb0ELb1ELb1ELb0ELb0ELb0ELb0ELb0ELi2ELi4ELi4ELi4ELb0EEENS1_21CollectiveEpilogueBwdISA_SB_SD_Li256ELb0ELb0ELi2EEENS1_19SingleTileSchedulerILb0ELb0ELb0ELi128EEEEEEEEEvNT_6ParamsE$_ZN4cute3eso3ESOILb0ELb0EJNS_6LayoutINS_5tupleIJNS3_IJNS_1CILi2EEES5_EEENS4_ILi8EEES6_EEENS3_IJNS3_IJNS4_ILi1EEEiEEENS4_ILi1024EEENS3_IJiiEEEEEEEENS_10ViewEngineINS_8smem_ptrIPN7cutlass6half_tEEEEEEEC2ERKSE_RKSL_,($_ZN7cutlass13device_kernelIN5flash19enable_sm80_to_sm89INS1_16FlashAttnBwdSm80INS1_25CollectiveMainloopBwdSm80ILi2ELi2EN4cute5tupleIJNS5_1CILi128EEES8_NS7_ILi64EEEEEENS_6half_tEfNS_4arch4Sm80ELb0ELb1ELb1ELb0ELb0ELb0ELb0ELb0ELi2ELi4ELi4ELi4ELb0EEENS1_21CollectiveEpilogueBwdISA_SB_SD_Li256ELb0ELb0ELi2EEENS1_19SingleTileSchedulerILb0ELb0ELb0ELi128EEEEEEEEEvNT_6ParamsE$_ZN4cute3eso3ESOILb0ELb0EJNS_6LayoutINS_5tupleIJNS3_IJNS_1CILi2EEES5_EEENS4_ILi8EEES6_EEENS3_IJNS3_IJNS4_ILi1EEEiEEENS4_ILi1024EEENS3_IJiiEEEEEEEEjEEC2ERKSE_RKj - $_ZN7cutlass13device_kernelIN5flash19enable_sm80_to_sm89INS1_16FlashAttnBwdSm80INS1_25CollectiveMainloopBwdSm80ILi2ELi2EN4cute5tupleIJNS5_1CILi128EEES8_NS7_ILi64EEEEEENS_6half_tEfNS_4arch4Sm80ELb0ELb1ELb1ELb0ELb0ELb0ELb0ELb0ELi2ELi4ELi4ELi4ELb0EEENS1_21CollectiveEpilogueBwdISA_SB_SD_Li256ELb0ELb0ELi2EEENS1_19SingleTileSchedulerILb0ELb0ELb0ELi128EEEEEEEEEvNT_6ParamsE$_ZN4cute3eso3ESOILb0ELb0EJNS_6LayoutINS_5tupleIJNS3_IJNS_1CILi2EEES5_EEENS4_ILi8EEES6_EEENS3_IJNS3_IJNS4_ILi1EEEiEEENS4_ILi1024EEENS3_IJiiEEEEEEEENS_10ViewEngineINS_8smem_ptrIPN7cutlass6half_tEEEEEEEC2ERKSE_RKSL_)
$_ZN7cutlass13device_kernelIN5flash19enable_sm80_to_sm89INS1_16FlashAttnBwdSm80INS1_25CollectiveMainloopBwdSm80ILi2ELi2EN4cute5tupleIJNS5_1CILi128EEES8_NS7_ILi64EEEEEENS_6half_tEfNS_4arch4Sm80ELb0ELb1ELb1ELb0ELb0ELb0ELb0ELb0ELi2ELi4ELi4ELi4ELb0EEENS1_21CollectiveEpilogueBwdISA_SB_SD_Li256ELb0ELb0ELi2EEENS1_19SingleTileSchedulerILb0ELb0ELb0ELi128EEEEEEEEEvNT_6ParamsE$_ZN4cute3eso3ESOILb0ELb0EJNS_6LayoutINS_5tupleIJNS3_IJNS_1CILi2EEES5_EEENS4_ILi8EEES6_EEENS3_IJNS3_IJNS4_ILi1EEEiEEENS4_ILi1024EEENS3_IJiiEEEEEEEENS_10ViewEngineINS_8smem_ptrIPN7cutlass6half_tEEEEEEEC2ERKSE_RKSL_:
[----:B------:R-:W-:Y:S02]  /*6a80*/  IADD3 R3, R62, -c[0x0][0x20], RZ ;  /* 0x800008003e037a10 */ /* 0x000fe40007ffe0ff */
[----:B------:R-:W-:-:S03]  /*6a90*/  IADD3 R2, R61, -c[0x0][0x20], RZ ;  /* 0x800008003d027a10 */ /* 0x000fc60007ffe0ff */
[----:B------:R1:W-:Y:S04]  /*6aa0*/  STL.64 [R3], R4 ;  /* 0x0000000403007387 */ /* 0x0003e80000100a00 */
[----:B------:R1:W-:Y:S04]  /*6ab0*/  STL [R3+0x8], R6 ;  /* 0x0000080603007387 */ /* 0x0003e80000100800 */
[----:B------:R-:W2:Y:S01]  /*6ac0*/  LDL.64 R14, [R2] ;  /* 0x00000000020e7983 */ /* 0x000ea20000100a00 */
[----:B------:R-:W-:-:S03]  /*6ad0*/  IMAD.MOV.U32 R13, RZ, RZ, 0x0 ;  /* 0x00000000ff0d7424 */ /* 0x000fc600078e00ff */
[----:B--2---:R1:W-:Y:S01]  /*6ae0*/  STL.64 [R3+0x10], R14 ;  /* 0x0000100e03007387 */ /* 0x0043e20000100a00 */
[----:B------:R-:W-:Y:S05]  /*6af0*/  RET.REL.NODEC R12 `(_ZN7cutlass13device_kernelIN5flash19enable_sm80_to_sm89INS1_16FlashAttnBwdSm80INS1_25CollectiveMainloopBwdSm80ILi2ELi2EN4cute5tupleIJNS5_1CILi128EEES8_NS7_ILi64EEEEEENS_6half_tEfNS_4arch4Sm80ELb0ELb1ELb1ELb0ELb0ELb0ELb0ELb0ELi2ELi4ELi4ELi4ELb0EEENS1_21CollectiveEpilogueBwdISA_SB_SD_Li256ELb0ELb0ELi2EEENS1_19SingleTileSchedulerILb0ELb0ELb0ELi128EEEEEEEEEvNT_6ParamsE) ;  /* 0xffff95000c007950 */ /* 0x000fea0003c3ffff */
        .type           $_ZN7cutlass13device_kernelIN5flash19enable_sm80_to_sm89INS1_16FlashAttnBwdSm80INS1_25CollectiveMainloopBwdSm80ILi2ELi2EN4cute5tupleIJNS5_1CILi128EEES8_NS7_ILi64EEEEEENS_6half_tEfNS_4arch4Sm80ELb0ELb1ELb1ELb0ELb0ELb0ELb0ELb0ELi2ELi4ELi4ELi4ELb0EEENS1_21CollectiveEpilogueBwdISA_SB_SD_Li256ELb0ELb0ELi2EEENS1_19SingleTileSchedulerILb0ELb0ELb0ELi128EEEEEEEEEvNT_6ParamsE$_ZN4cute3eso3ESOILb0ELb0EJNS_6LayoutINS_5tupleIJNS3_IJNS_1CILi2EEES5_EEENS4_ILi8EEES6_EEENS3_IJNS3_IJNS4_ILi1EEEiEEENS4_ILi1024EEENS3_IJiiEEEEEEEEjEEC2ERKSE_RKj,@function
        .size           $_ZN7cutlass13device_kernelIN5flash19enable_sm80_to_sm89INS1_16FlashAttnBwdSm80INS1_25CollectiveMainloopBwdSm80ILi2ELi2EN4cute5tupleIJNS5_1CILi128EEES8_NS7_ILi64EEEEEENS_6half_tEfNS_4arch4Sm80ELb0ELb1ELb1ELb0ELb0ELb0ELb0ELb0ELi2ELi4ELi4ELi4ELb0EEENS1_21CollectiveEpilogueBwdISA_SB_SD_Li256ELb0ELb0ELi2EEENS1_19SingleTileSchedulerILb0ELb0ELb0ELi128EEEEEEEEEvNT_6ParamsE$_ZN4cute3eso3ESOILb0ELb0EJNS_6LayoutINS_5tupleIJNS3_IJNS_1CILi2EEES5_EEENS4_ILi8EEES6_EEENS3_IJNS3_IJNS4_ILi1EEEiEEENS4_ILi1024EEENS3_IJiiEEEEEEEEjEEC2ERKSE_RKj,($_ZN7cutlass13device_kernelIN5flash19enable_sm80_to_sm89INS1_16FlashAttnBwdSm80INS1_25CollectiveMainloopBwdSm80ILi2ELi2EN4cute5tupleIJNS5_1CILi128EEES8_NS7_ILi64EEEEEENS_6half_tEfNS_4arch4Sm80ELb0ELb1ELb1ELb0ELb0ELb0ELb0ELb0ELi2ELi4ELi4ELi4ELb0EEENS1_21CollectiveEpilogueBwdISA_SB_SD_Li256ELb0ELb0ELi2EEENS1_19SingleTileSchedulerILb0ELb0ELb0ELi128EEEEEEEEEvNT_6ParamsE$_ZN4cute3eso3ESOILb0ELb0EJNS_6LayoutINS_5tupleIJNS3_IJNS_1CILi2EEES5_EEES6_NS4_ILi8EEEEEENS3_IJNS3_IJiNS4_ILi512EEEEEENS3_IJiiEEENS4_ILi1024EEEEEEEENS_10ViewEngineINS_8smem_ptrIPN7cutlass6half_tEEEEEEEC2ERKSE_RKSL_ - $_ZN7cutlass13device_kernelIN5flash19enable_sm80_to_sm89INS1_16FlashAttnBwdSm80INS1_25CollectiveMainloopBwdSm80ILi2ELi2EN4cute5tupleIJNS5_1CILi128EEES8_NS7_ILi64EEEEEENS_6half_tEfNS_4arch4Sm80ELb0ELb1ELb1ELb0ELb0ELb0ELb0ELb0ELi2ELi4ELi4ELi4ELb0EEENS1_21CollectiveEpilogueBwdISA_SB_SD_Li256ELb0ELb0ELi2EEENS1_19SingleTileSchedulerILb0ELb0ELb0ELi128EEEEEEEEEvNT_6ParamsE$_ZN4cute3eso3ESOILb0ELb0EJNS_6LayoutINS_5tupleIJNS3_IJNS_1CILi2EEES5_EEENS4_ILi8EEES6_EEENS3_IJNS3_IJNS4_ILi1EEEiEEENS4_ILi1024EEENS3_IJiiEEEEEEEEjEEC2ERKSE_RKj)
$_ZN7cutlass13device_kernelIN5flash19enable_sm80_to_sm89INS1_16FlashAttnBwdSm80INS1_25CollectiveMainloopBwdSm80ILi2ELi2EN4cute5tupleIJNS5_1CILi128EEES8_NS7_ILi64EEEEEENS_6half_tEfNS_4arch4Sm80ELb0ELb1ELb1ELb0ELb0ELb0ELb0ELb0ELi2ELi4ELi4ELi4ELb0EEENS1_21CollectiveEpilogueBwdISA_SB_SD_Li256ELb0ELb0ELi2EEENS1_19SingleTileSchedulerILb0ELb0ELb0ELi128EEEEEEEEEvNT_6ParamsE$_ZN4cute3eso3ESOILb0ELb0EJNS_6LayoutINS_5tupleIJNS3_IJNS_1CILi2EEES5_EEENS4_ILi8EEES6_EEENS3_IJNS3_IJNS4_ILi1EEEiEEENS4_ILi1024EEENS3_IJiiEEEEEEEEjEEC2ERKSE_RKj:
        /* <DEDUP_REMOVED lines=9> */
[----:B------:R-:W-:Y:S05]  /*6b90*/  RET.REL.NODEC R14 `(_ZN7cutlass13device_kernelIN5flash19enable_sm80_to_sm89INS1_16FlashAttnBwdSm80INS1_25CollectiveMainloopBwdSm80ILi2ELi2EN4cute5tupleIJNS5_1CILi128EEES8_NS7_ILi64EEEEEENS_6half_tEfNS_4arch4Sm80ELb0ELb1ELb1ELb0ELb0ELb0ELb0ELb0ELi2ELi4ELi4ELi4ELb0EEENS1_21CollectiveEpilogueBwdISA_SB_SD_Li256ELb0ELb0ELi2EEENS1_19SingleTileSchedulerILb0ELb0ELb0ELi128EEEEEEEEEvNT_6ParamsE) ;  /* 0xffff94600e007950 */ /* 0x000fea0003c3ffff */
        .type           $_ZN7cutlass13device_kernelIN5flash19enable_sm80_to_sm89INS1_16FlashAttnBwdSm80INS1_25CollectiveMainloopBwdSm80ILi2ELi2EN4cute5tupleIJNS5_1CILi128EEES8_NS7_ILi64EEEEEENS_6half_tEfNS_4arch4Sm80ELb0ELb1ELb1ELb0ELb0ELb0ELb0ELb0ELi2ELi4ELi4ELi4ELb0EEENS1_21CollectiveEpilogueBwdISA_SB_SD_Li256ELb0ELb0ELi2EEENS1_19SingleTileSchedulerILb0ELb0ELb0ELi128EEEEEEEEEvNT_6ParamsE$_ZN4cute3eso3ESOILb0ELb0EJNS_6LayoutINS_5tupleIJNS3_IJNS_1CILi2EEES5_EEES6_NS4_ILi8EEEEEENS3_IJNS3_IJiNS4_ILi512EEEEEENS3_IJiiEEENS4_ILi1024EEEEEEEENS_10ViewEngineINS_8smem_ptrIPN7cutlass6half_tEEEEEEEC2ERKSE_RKSL_,@function
        .size           $_ZN7cutlass13device_kernelIN5flash19enable_sm80_to_sm89INS1_16FlashAttnBwdSm80INS1_25CollectiveMainloopBwdSm80ILi2ELi2EN4cute5tupleIJNS5_1CILi128EEES8_NS7_ILi64EEEEEENS_6half_tEfNS_4arch4Sm80ELb0ELb1ELb1ELb0ELb0ELb0ELb0ELb0ELi2ELi4ELi4ELi4ELb0EEENS1_21CollectiveEpilogueBwdISA_SB_SD_Li256ELb0ELb0ELi2EEENS1_19SingleTileSchedulerILb0ELb0ELb0ELi128EEEEEEEEEvNT_6ParamsE$_ZN4cute3eso3ESOILb0ELb0EJNS_6LayoutINS_5tupleIJNS3_IJNS_1CILi2EEES5_EEES6_NS4_ILi8EEEEEENS3_IJNS3_IJiNS4_ILi512EEEEEENS3_IJiiEEENS4_ILi1024EEEEEEEENS_10ViewEngineINS_8smem_ptrIPN7cutlass6half_tEEEEEEEC2ERKSE_RKSL_,($_ZN7cutlass13device_kernelIN5flash19enable_sm80_to_sm89INS1_16FlashAttnBwdSm80INS1_25CollectiveMainloopBwdSm80ILi2ELi2EN4cute5tupleIJNS5_1CILi128EEES8_NS7_ILi64EEEEEENS_6half_tEfNS_4arch4Sm80ELb0ELb1ELb1ELb0ELb0ELb0ELb0ELb0ELi2ELi4ELi4ELi4ELb0EEENS1_21CollectiveEpilogueBwdISA_SB_SD_Li256ELb0ELb0ELi2EEENS1_19SingleTileSchedulerILb0ELb0ELb0ELi128EEEEEEEEEvNT_6ParamsE$_ZN4cute3eso3ESOILb0ELb0EJNS_6LayoutINS_5tupleIJNS3_IJNS_1CILi2EEES5_EEES6_NS4_ILi8EEEEEENS3_IJNS3_IJiNS4_ILi512EEEEEENS3_IJiiEEENS4_ILi1024EEEEEEEEjEEC2ERKSE_RKj - $_ZN7cutlass13device_kernelIN5flash19enable_sm80_to_sm89INS1_16FlashAttnBwdSm80INS1_25CollectiveMainloopBwdSm80ILi2ELi2EN4cute5tupleIJNS5_1CILi128EEES8_NS7_ILi64EEEEEENS_6half_tEfNS_4arch4Sm80ELb0ELb1ELb1ELb0ELb0ELb0ELb0ELb0ELi2ELi4ELi4ELi4ELb0EEENS1_21CollectiveEpilogueBwdISA_SB_SD_Li256ELb0ELb0ELi2EEENS1_19SingleTileSchedulerILb0ELb0ELb0ELi128EEEEEEEEEvNT_6ParamsE$_ZN4cute3eso3ESOILb0ELb0EJNS_6LayoutINS_5tupleIJNS3_IJNS_1CILi2EEES5_EEES6_NS4_ILi8EEEEEENS3_IJNS3_IJiNS4_ILi512EEEEEENS3_IJiiEEENS4_ILi1024EEEEEEEENS_10ViewEngineINS_8smem_ptrIPN7cutlass6half_tEEEEEEEC2ERKSE_RKSL_)
$_ZN7cutlass13device_kernelIN5flash19enable_sm80_to_sm89INS1_16FlashAttnBwdSm80INS1_25CollectiveMainloopBwdSm80ILi2ELi2EN4cute5tupleIJNS5_1CILi128EEES8_NS7_ILi64EEEEEENS_6half_tEfNS_4arch4Sm80ELb0ELb1ELb1ELb0ELb0ELb0ELb0ELb0ELi2ELi4ELi4ELi4ELb0EEENS1_21CollectiveEpilogueBwdISA_SB_SD_Li256ELb0ELb0ELi2EEENS1_19SingleTileSchedulerILb0ELb0ELb0ELi128EEEEEEEEEvNT_6ParamsE$_ZN4cute3eso3ESOILb0ELb0EJNS_6LayoutINS_5tupleIJNS3_IJNS_1CILi2EEES5_EEES6_NS4_ILi8EEEEEENS3_IJNS3_IJiNS4_ILi512EEEEEENS3_IJiiEEENS4_ILi1024EEEEEEEENS_10ViewEngineINS_8smem_ptrIPN7cutlass6half_tEEEEEEEC2ERKSE_RKSL_:
        /* <DEDUP_REMOVED lines=8> */
        .type           $_ZN7cutlass13device_kernelIN5flash19enable_sm80_to_sm89INS1_16FlashAttnBwdSm80INS1_25CollectiveMainloopBwdSm80ILi2ELi2EN4cute5tupleIJNS5_1CILi128EEES8_NS7_ILi64EEEEEENS_6half_tEfNS_4arch4Sm80ELb0ELb1ELb1ELb0ELb0ELb0ELb0ELb0ELi2ELi4ELi4ELi4ELb0EEENS1_21CollectiveEpilogueBwdISA_SB_SD_Li256ELb0ELb0ELi2EEENS1_19SingleTileSchedulerILb0ELb0ELb0ELi128EEEEEEEEEvNT_6ParamsE$_ZN4cute3eso3ESOILb0ELb0EJNS_6LayoutINS_5tupleIJNS3_IJNS_1CILi2EEES5_EEES6_NS4_ILi8EEEEEENS3_IJNS3_IJiNS4_ILi512EEEEEENS3_IJiiEEENS4_ILi1024EEEEEEEEjEEC2ERKSE_RKj,@function
        .size           $_ZN7cutlass13device_kernelIN5flash19enable_sm80_to_sm89INS1_16FlashAttnBwdSm80INS1_25CollectiveMainloopBwdSm80ILi2ELi2EN4cute5tupleIJNS5_1CILi128EEES8_NS7_ILi64EEEEEENS_6half_tEfNS_4arch4Sm80ELb0ELb1ELb1ELb0ELb0ELb0ELb0ELb0ELi2ELi4ELi4ELi4ELb0EEENS1_21CollectiveEpilogueBwdISA_SB_SD_Li256ELb0ELb0ELi2EEENS1_19SingleTileSchedulerILb0ELb0ELb0ELi128EEEEEEEEEvNT_6ParamsE$_ZN4cute3eso3ESOILb0ELb0EJNS_6LayoutINS_5tupleIJNS3_IJNS_1CILi2EEES5_EEES6_NS4_ILi8EEEEEENS3_IJNS3_IJiNS4_ILi512EEEEEENS3_IJiiEEENS4_ILi1024EEEEEEEEjEEC2ERKSE_RKj,($_ZN7cutlass13device_kernelIN5flash19enable_sm80_to_sm89INS1_16FlashAttnBwdSm80INS1_25CollectiveMainloopBwdSm80ILi2ELi2EN4cute5tupleIJNS5_1CILi128EEES8_NS7_ILi64EEEEEENS_6half_tEfNS_4arch4Sm80ELb0ELb1ELb1ELb0ELb0ELb0ELb0ELb0ELi2ELi4ELi4ELi4ELb0EEENS1_21CollectiveEpilogueBwdISA_SB_SD_Li256ELb0ELb0ELi2EEENS1_19SingleTileSchedulerILb0ELb0ELb0ELi128EEEEEEEEEvNT_6ParamsE$_ZN4cute3eso3ESOILb0ELb0EJNS_6LayoutINS_5tupleIJNS3_IJNS_1CILi2EEES5_S5_EEES5_NS3_IJNS3_IJS5_S5_EEES5_EEEEEENS3_IJNS3_IJNS4_ILi1EEENS4_ILi512EEEiEEENS4_ILi4096EEENS3_IJNS3_IJiiEEENS4_ILi8192EEEEEEEEEEENS_10ViewEngineINS_8smem_ptrIPN7cutlass6half_tEEEEEEEC2ERKSI_RKSP_ - $_ZN7cutlass13device_kernelIN5flash19enable_sm80_to_sm89INS1_16FlashAttnBwdSm80INS1_25CollectiveMainloopBwdSm80ILi2ELi2EN4cute5tupleIJNS5_1CILi128EEES8_NS7_ILi64EEEEEENS_6half_tEfNS_4arch4Sm80ELb0ELb1ELb1ELb0ELb0ELb0ELb0ELb0ELi2ELi4ELi4ELi4ELb0EEENS1_21CollectiveEpilogueBwdISA_SB_SD_Li256ELb0ELb0ELi2EEENS1_19SingleTileSchedulerILb0ELb0ELb0ELi128EEEEEEEEEvNT_6ParamsE$_ZN4cute3eso3ESOILb0ELb0EJNS_6LayoutINS_5tupleIJNS3_IJNS_1CILi2EEES5_EEES6_NS4_ILi8EEEEEENS3_IJNS3_IJiNS4_ILi512EEEEEENS3_IJiiEEENS4_ILi1024EEEEEEEEjEEC2ERKSE_RKj)
$_ZN7cutlass13device_kernelIN5flash19enable_sm80_to_sm89INS1_16FlashAttnBwdSm80INS1_25CollectiveMainloopBwdSm80ILi2ELi2EN4cute5tupleIJNS5_1CILi128EEES8_NS7_ILi64EEEEEENS_6half_tEfNS_4arch4Sm80ELb0ELb1ELb1ELb0ELb0ELb0ELb0ELb0ELi2ELi4ELi4ELi4ELb0EEENS1_21CollectiveEpilogueBwdISA_SB_SD_Li256ELb0ELb0ELi2EEENS1_19SingleTileSchedulerILb0ELb0ELb0ELi128EEEEEEEEEvNT_6ParamsE$_ZN4cute3eso3ESOILb0ELb0EJNS_6LayoutINS_5tupleIJNS3_IJNS_1CILi2EEES5_EEES6_NS4_ILi8EEEEEENS3_IJNS3_IJiNS4_ILi512EEEEEENS3_IJiiEEENS4_ILi1024EEEEEEEEjEEC2ERKSE_RKj:
        /* <DEDUP_REMOVED lines=10> */
        .type           $_ZN7cutlass13device_kernelIN5flash19enable_sm80_to_sm89INS1_16FlashAttnBwdSm80INS1_25CollectiveMainloopBwdSm80ILi2ELi2EN4cute5tupleIJNS5_1CILi128EEES8_NS7_ILi64EEEEEENS_6half_tEfNS_4arch4Sm80ELb0ELb1ELb1ELb0ELb0ELb0ELb0ELb0ELi2ELi4ELi4ELi4ELb0EEENS1_21CollectiveEpilogueBwdISA_SB_SD_Li256ELb0ELb0ELi2EEENS1_19SingleTileSchedulerILb0ELb0ELb0ELi128EEEEEEEEEvNT_6ParamsE$_ZN4cute3eso3ESOILb0ELb0EJNS_6LayoutINS_5tupleIJNS3_IJNS_1CILi2EEES5_S5_EEES5_NS3_IJNS3_IJS5_S5_EEES5_EEEEEENS3_IJNS3_IJNS4_ILi1EEENS4_ILi512EEEiEEENS4_ILi4096EEENS3_IJNS3_IJiiEEENS4_ILi8192EEEEEEEEEEENS_10ViewEngineINS_8smem_ptrIPN7cutlass6half_tEEEEEEEC2ERKSI_RKSP_,@function
        .size           $_ZN7cutlass13device_kernelIN5flash19enable_sm80_to_sm89INS1_16FlashAttnBwdSm80INS1_25CollectiveMainloopBwdSm80ILi2ELi2EN4cute5tupleIJNS5_1CILi128EEES8_NS7_ILi64EEEEEENS_6half_tEfNS_4arch4Sm80ELb0ELb1ELb1ELb0ELb0ELb0ELb0ELb0ELi2ELi4ELi4ELi4ELb0EEENS1_21CollectiveEpilogueBwdISA_SB_SD_Li256ELb0ELb0ELi2EEENS1_19SingleTileSchedulerILb0ELb0ELb0ELi128EEEEEEEEEvNT_6ParamsE$_ZN4cute3eso3ESOILb0ELb0EJNS_6LayoutINS_5tupleIJNS3_IJNS_1CILi2EEES5_S5_EEES5_NS3_IJNS3_IJS5_S5_EEES5_EEEEEENS3_IJNS3_IJNS4_ILi1EEENS4_ILi512EEEiEEENS4_ILi4096EEENS3_IJNS3_IJiiEEENS4_ILi8192EEEEEEEEEEENS_10ViewEngineINS_8smem_ptrIPN7cutlass6half_tEEEEEEEC2ERKSI_RKSP_,($_ZN7cutlass13device_kernelIN5flash19enable_sm80_to_sm89INS1_16FlashAttnBwdSm80INS1_25CollectiveMainloopBwdSm80ILi2ELi2EN4cute5tupleIJNS5_1CILi128EEES8_NS7_ILi64EEEEEENS_6half_tEfNS_4arch4Sm80ELb0ELb1ELb1ELb0ELb0ELb0ELb0ELb0ELi2ELi4ELi4ELi4ELb0EEENS1_21CollectiveEpilogueBwdISA_SB_SD_Li256ELb0ELb0ELi2EEENS1_19SingleTileSchedulerILb0ELb0ELb0ELi128EEEEEEEEEvNT_6ParamsE$_ZN4cute3eso3ESOILb0ELb0EJNS_6LayoutINS_5tupleIJNS3_IJNS_1CILi2EEES5_S5_EEES5_NS3_IJNS3_IJS5_S5_EEES5_EEEEEENS3_IJNS3_IJNS4_ILi1EEENS4_ILi512EEEiEEENS4_ILi4096EEENS3_IJNS3_IJiiEEENS4_ILi8192EEEEEEEEEEEjEEC2ERKSI_RKj - $_ZN7cutlass13device_kernelIN5flash19enable_sm80_to_sm89INS1_16FlashAttnBwdSm80INS1_25CollectiveMainloopBwdSm80ILi2ELi2EN4cute5tupleIJNS5_1CILi128EEES8_NS7_ILi64EEEEEENS_6half_tEfNS_4arch4Sm80ELb0ELb1ELb1ELb0ELb0ELb0ELb0ELb0ELi2ELi4ELi4ELi4ELb0EEENS1_21CollectiveEpilogueBwdISA_SB_SD_Li256ELb0ELb0ELi2EEENS1_19SingleTileSchedulerILb0ELb0ELb0ELi128EEEEEEEEEvNT_6ParamsE$_ZN4cute3eso3ESOILb0ELb0EJNS_6LayoutINS_5tupleIJNS3_IJNS_1CILi2EEES5_S5_EEES5_NS3_IJNS3_IJS5_S5_EEES5_EEEEEENS3_IJNS3_IJNS4_ILi1EEENS4_ILi512EEEiEEENS4_ILi4096EEENS3_IJNS3_IJiiEEENS4_ILi8192EEEEEEEEEEENS_10ViewEngineINS_8smem_ptrIPN7cutlass6half_tEEEEEEEC2ERKSI_RKSP_)
$_ZN7cutlass13device_kernelIN5flash19enable_sm80_to_sm89INS1_16FlashAttnBwdSm80INS1_25CollectiveMainloopBwdSm80ILi2ELi2EN4cute5tupleIJNS5_1CILi128EEES8_NS7_ILi64EEEEEENS_6half_tEfNS_4arch4Sm80ELb0ELb1ELb1ELb0ELb0ELb0ELb0ELb0ELi2ELi4ELi4ELi4ELb0EEENS1_21CollectiveEpilogueBwdISA_SB_SD_Li256ELb0ELb0ELi2EEENS1_19SingleTileSchedulerILb0ELb0ELb0ELi128EEEEEEEEEvNT_6ParamsE$_ZN4cute3eso3ESOILb0ELb0EJNS_6LayoutINS_5tupleIJNS3_IJNS_1CILi2EEES5_S5_EEES5_NS3_IJNS3_IJS5_S5_EEES5_EEEEEENS3_IJNS3_IJNS4_ILi1EEENS4_ILi512EEEiEEENS4_ILi4096EEENS3_IJNS3_IJiiEEENS4_ILi8192EEEEEEEEEEENS_10ViewEngineINS_8smem_ptrIPN7cutlass6half_tEEEEEEEC2ERKSI_RKSP_:
        /* <DEDUP_REMOVED lines=8> */
        .type           $_ZN7cutlass13device_kernelIN5flash19enable_sm80_to_sm89INS1_16FlashAttnBwdSm80INS1_25CollectiveMainloopBwdSm80ILi2ELi2EN4cute5tupleIJNS5_1CILi128EEES8_NS7_ILi64EEEEEENS_6half_tEfNS_4arch4Sm80ELb0ELb1ELb1ELb0ELb0ELb0ELb0ELb0ELi2ELi4ELi4ELi4ELb0EEENS1_21CollectiveEpilogueBwdISA_SB_SD_Li256ELb0ELb0ELi2EEENS1_19SingleTileSchedulerILb0ELb0ELb0ELi128EEEEEEEEEvNT_6ParamsE$_ZN4cute3eso3ESOILb0ELb0EJNS_6LayoutINS_5tupleIJNS3_IJNS_1CILi2EEES5_S5_EEES5_NS3_IJNS3_IJS5_S5_EEES5_EEEEEENS3_IJNS3_IJNS4_ILi1EEENS4_ILi512EEEiEEENS4_ILi4096EEENS3_IJNS3_IJiiEEENS4_ILi8192EEEEEEEEEEEjEEC2ERKSI_RKj,@function
        .size           $_ZN7cutlass13device_kernelIN5flash19enable_sm80_to_sm89INS1_16FlashAttnBwdSm80INS1_25CollectiveMainloopBwdSm80ILi2ELi2EN4cute5tupleIJNS5_1CILi128EEES8_NS7_ILi64EEEEEENS_6half_tEfNS_4arch4Sm80ELb0ELb1ELb1ELb0ELb0ELb0ELb0ELb0ELi2ELi4ELi4ELi4ELb0EEENS1_21CollectiveEpilogueBwdISA_SB_SD_Li256ELb0ELb0ELi2EEENS1_19SingleTileSchedulerILb0ELb0ELb0ELi128EEEEEEEEEvNT_6ParamsE$_ZN4cute3eso3ESOILb0ELb0EJNS_6LayoutINS_5tupleIJNS3_IJNS_1CILi2EEES5_S5_EEES5_NS3_IJNS3_IJS5_S5_EEES5_EEEEEENS3_IJNS3_IJNS4_ILi1EEENS4_ILi512EEEiEEENS4_ILi4096EEENS3_IJNS3_IJiiEEENS4_ILi8192EEEEEEEEEEEjEEC2ERKSI_RKj,($_ZN7cutlass13device_kernelIN5flash19enable_sm80_to_sm89INS1_16FlashAttnBwdSm80INS1_25CollectiveMainloopBwdSm80ILi2ELi2EN4cute5tupleIJNS5_1CILi128EEES8_NS7_ILi64EEEEEENS_6half_tEfNS_4arch4Sm80ELb0ELb1ELb1ELb0ELb0ELb0ELb0ELb0ELi2ELi4ELi4ELi4ELb0EEENS1_21CollectiveEpilogueBwdISA_SB_SD_Li256ELb0ELb0ELi2EEENS1_19SingleTileSchedulerILb0ELb0ELb0ELi128EEEEEEEEEvNT_6ParamsE$_ZN4cute3eso3ESOILb0ELb0EJNS_6LayoutINS_5tupleIJNS3_IJNS_1CILi2EEES5_S5_EEES5_NS3_IJS5_S5_EEEEEENS3_IJNS3_IJNS4_ILi1EEENS4_ILi512EEEiEEENS4_ILi4096EEENS3_IJiiEEEEEEEENS_10ViewEngineINS_8smem_ptrIPN7cutlass6half_tEEEEEEEC2ERKSF_RKSM_ - $_ZN7cutlass13device_kernelIN5flash19enable_sm80_to_sm89INS1_16FlashAttnBwdSm80INS1_25CollectiveMainloopBwdSm80ILi2ELi2EN4cute5tupleIJNS5_1CILi128EEES8_NS7_ILi64EEEEEENS_6half_tEfNS_4arch4Sm80ELb0ELb1ELb1ELb0ELb0ELb0ELb0ELb0ELi2ELi4ELi4ELi4ELb0EEENS1_21CollectiveEpilogueBwdISA_SB_SD_Li256ELb0ELb0ELi2EEENS1_19SingleTileSchedulerILb0ELb0ELb0ELi128EEEEEEEEEvNT_6ParamsE$_ZN4cute3eso3ESOILb0ELb0EJNS_6LayoutINS_5tupleIJNS3_IJNS_1CILi2EEES5_S5_EEES5_NS3_IJNS3_IJS5_S5_EEES5_EEEEEENS3_IJNS3_IJNS4_ILi1EEENS4_ILi512EEEiEEENS4_ILi4096EEENS3_IJNS3_IJiiEEENS4_ILi8192EEEEEEEEEEEjEEC2ERKSI_RKj)
$_ZN7cutlass13device_kernelIN5flash19enable_sm80_to_sm89INS1_16FlashAttnBwdSm80INS1_25CollectiveMainloopBwdSm80ILi2ELi2EN4cute5tupleIJNS5_1CILi128EEES8_NS7_ILi64EEEEEENS_6half_tEfNS_4arch4Sm80ELb0ELb1ELb1ELb0ELb0ELb0ELb0ELb0ELi2ELi4ELi4ELi4ELb0EEENS1_21CollectiveEpilogueBwdISA_SB_SD_Li256ELb0ELb0ELi2EEENS1_19SingleTileSchedulerILb0ELb0ELb0ELi128EEEEEEEEEvNT_6ParamsE$_ZN4cute3eso3ESOILb0ELb0EJNS_6LayoutINS_5tupleIJNS3_IJNS_1CILi2EEES5_S5_EEES5_NS3_IJNS3_IJS5_S5_EEES5_EEEEEENS3_IJNS3_IJNS4_ILi1EEENS4_ILi512EEEiEEENS4_ILi4096EEENS3_IJNS3_IJiiEEENS4_ILi8192EEEEEEEEEEEjEEC2ERKSI_RKj:
        /* <DEDUP_REMOVED lines=10> */
        .type           $_ZN7cutlass13device_kernelIN5flash19enable_sm80_to_sm89INS1_16FlashAttnBwdSm80INS1_25CollectiveMainloopBwdSm80ILi2ELi2EN4cute5tupleIJNS5_1CILi128EEES8_NS7_ILi64EEEEEENS_6half_tEfNS_4arch4Sm80ELb0ELb1ELb1ELb0ELb0ELb0ELb0ELb0ELi2ELi4ELi4ELi4ELb0EEENS1_21CollectiveEpilogueBwdISA_SB_SD_Li256ELb0ELb0ELi2EEENS1_19SingleTileSchedulerILb0ELb0ELb0ELi128EEEEEEEEEvNT_6ParamsE$_ZN4cute3eso3ESOILb0ELb0EJNS_6LayoutINS_5tupleIJNS3_IJNS_1CILi2EEES5_S5_EEES5_NS3_IJS5_S5_EEEEEENS3_IJNS3_IJNS4_ILi1EEENS4_ILi512EEEiEEENS4_ILi4096EEENS3_IJiiEEEEEEEENS_10ViewEngineINS_8smem_ptrIPN7cutlass6half_tEEEEEEEC2ERKSF_RKSM_,@function
        .size           $_ZN7cutlass13device_kernelIN5flash19enable_sm80_to_sm89INS1_16FlashAttnBwdSm80INS1_25CollectiveMainloopBwdSm80ILi2ELi2EN4cute5tupleIJNS5_1CILi128EEES8_NS7_ILi64EEEEEENS_6half_tEfNS_4arch4Sm80ELb0ELb1ELb1ELb0ELb0ELb0ELb0ELb0ELi2ELi4ELi4ELi4ELb0EEENS1_21CollectiveEpilogueBwdISA_SB_SD_Li256ELb0ELb0ELi2EEENS1_19SingleTileSchedulerILb0ELb0ELb0ELi128EEEEEEEEEvNT_6ParamsE$_ZN4cute3eso3ESOILb0ELb0EJNS_6LayoutINS_5tupleIJNS3_IJNS_1CILi2EEES5_S5_EEES5_NS3_IJS5_S5_EEEEEENS3_IJNS3_IJNS4_ILi1EEENS4_ILi512EEEiEEENS4_ILi4096EEENS3_IJiiEEEEEEEENS_10ViewEngineINS_8smem_ptrIPN7cutlass6half_tEEEEEEEC2ERKSF_RKSM_,($_ZN7cutlass13device_kernelIN5flash19enable_sm80_to_sm89INS1_16FlashAttnBwdSm80INS1_25CollectiveMainloopBwdSm80ILi2ELi2EN4cute5tupleIJNS5_1CILi128EEES8_NS7_ILi64EEEEEENS_6half_tEfNS_4arch4Sm80ELb0ELb1ELb1ELb0ELb0ELb0ELb0ELb0ELi2ELi4ELi4ELi4ELb0EEENS1_21CollectiveEpilogueBwdISA_SB_SD_Li256ELb0ELb0ELi2EEENS1_19SingleTileSchedulerILb0ELb0ELb0ELi128EEEEEEEEEvNT_6ParamsE$_ZN4cute3eso3ESOILb0ELb0EJNS_6LayoutINS_5tupleIJNS3_IJNS_1CILi2EEES5_S5_EEES5_NS3_IJS5_S5_EEEEEENS3_IJNS3_IJNS4_ILi1EEENS4_ILi512EEEiEEENS4_ILi4096EEENS3_IJiiEEEEEEEEjEEC2ERKSF_RKj - $_ZN7cutlass13device_kernelIN5flash19enable_sm80_to_sm89INS1_16FlashAttnBwdSm80INS1_25CollectiveMainloopBwdSm80ILi2ELi2EN4cute5tupleIJNS5_1CILi128EEES8_NS7_ILi64EEEEEENS_6half_tEfNS_4arch4Sm80ELb0ELb1ELb1ELb0ELb0ELb0ELb0ELb0ELi2ELi4ELi4ELi4ELb0EEENS1_21CollectiveEpilogueBwdISA_SB_SD_Li256ELb0ELb0ELi2EEENS1_19SingleTileSchedulerILb0ELb0ELb0ELi128EEEEEEEEEvNT_6ParamsE$_ZN4cute3eso3ESOILb0ELb0EJNS_6LayoutINS_5tupleIJNS3_IJNS_1CILi2EEES5_S5_EEES5_NS3_IJS5_S5_EEEEEENS3_IJNS3_IJNS4_ILi1EEENS4_ILi512EEEiEEENS4_ILi4096EEENS3_IJiiEEEEEEEENS_10ViewEngineINS_8smem_ptrIPN7cutlass6half_tEEEEEEEC2ERKSF_RKSM_)
$_ZN7cutlass13device_kernelIN5flash19enable_sm80_to_sm89INS1_16FlashAttnBwdSm80INS1_25CollectiveMainloopBwdSm80ILi2ELi2EN4cute5tupleIJNS5_1CILi128EEES8_NS7_ILi64EEEEEENS_6half_tEfNS_4arch4Sm80ELb0ELb1ELb1ELb0ELb0ELb0ELb0ELb0ELi2ELi4ELi4ELi4ELb0EEENS1_21CollectiveEpilogueBwdISA_SB_SD_Li256ELb0ELb0ELi2EEENS1_19SingleTileSchedulerILb0ELb0ELb0ELi128EEEEEEEEEvNT_6ParamsE$_ZN4cute3eso3ESOILb0ELb0EJNS_6LayoutINS_5tupleIJNS3_IJNS_1CILi2EEES5_S5_EEES5_NS3_IJS5_S5_EEEEEENS3_IJNS3_IJNS4_ILi1EEENS4_ILi512EEEiEEENS4_ILi4096EEENS3_IJiiEEEEEEEENS_10ViewEngineINS_8smem_ptrIPN7cutlass6half_tEEEEEEEC2ERKSF_RKSM_:
        /* <DEDUP_REMOVED lines=8> */
        .type           $_ZN7cutlass13device_kernelIN5flash19enable_sm80_to_sm89INS1_16FlashAttnBwdSm80INS1_25CollectiveMainloopBwdSm80ILi2ELi2EN4cute5tupleIJNS5_1CILi128EEES8_NS7_ILi64EEEEEENS_6half_tEfNS_4arch4Sm80ELb0ELb1ELb1ELb0ELb0ELb0ELb0ELb0ELi2ELi4ELi4ELi4ELb0EEENS1_21CollectiveEpilogueBwdISA_SB_SD_Li256ELb0ELb0ELi2EEENS1_19SingleTileSchedulerILb0ELb0ELb0ELi128EEEEEEEEEvNT_6ParamsE$_ZN4cute3eso3ESOILb0ELb0EJNS_6LayoutINS_5tupleIJNS3_IJNS_1CILi2EEES5_S5_EEES5_NS3_IJS5_S5_EEEEEENS3_IJNS3_IJNS4_ILi1EEENS4_ILi512EEEiEEENS4_ILi4096EEENS3_IJiiEEEEEEEEjEEC2ERKSF_RKj,@function
        .size           $_ZN7cutlass13device_kernelIN5flash19enable_sm80_to_sm89INS1_16FlashAttnBwdSm80INS1_25CollectiveMainloopBwdSm80ILi2ELi2EN4cute5tupleIJNS5_1CILi128EEES8_NS7_ILi64EEEEEENS_6half_tEfNS_4arch4Sm80ELb0ELb1ELb1ELb0ELb0ELb0ELb0ELb0ELi2ELi4ELi4ELi4ELb0EEENS1_21CollectiveEpilogueBwdISA_SB_SD_Li256ELb0ELb0ELi2EEENS1_19SingleTileSchedulerILb0ELb0ELb0ELi128EEEEEEEEEvNT_6ParamsE$_ZN4cute3eso3ESOILb0ELb0EJNS_6LayoutINS_5tupleIJNS3_IJNS_1CILi2EEES5_S5_EEES5_NS3_IJS5_S5_EEEEEENS3_IJNS3_IJNS4_ILi1EEENS4_ILi512EEEiEEENS4_ILi4096EEENS3_IJiiEEEEEEEEjEEC2ERKSF_RKj,($_ZN7cutlass13device_kernelIN5flash19enable_sm80_to_sm89INS1_16FlashAttnBwdSm80INS1_25CollectiveMainloopBwdSm80ILi2ELi2EN4cute5tupleIJNS5_1CILi128EEES8_NS7_ILi64EEEEEENS_6half_tEfNS_4arch4Sm80ELb0ELb1ELb1ELb0ELb0ELb0ELb0ELb0ELi2ELi4ELi4ELi4ELb0EEENS1_21CollectiveEpilogueBwdISA_SB_SD_Li256ELb0ELb0ELi2EEENS1_19SingleTileSchedulerILb0ELb0ELb0ELi128EEEEEEEEEvNT_6ParamsE$_ZN4cute3eso3ESOILb0ELb0EJNS_6LayoutINS_5tupleIJNS3_IJNS_1CILi8EEENS4_ILi1EEEEEENS3_IJNS4_ILi2EEEEEEEEENS3_IJNS3_IJS6_NS4_ILi0EEEEEENS3_IJiEEEEEEEENS_10ViewEngineINS_8smem_ptrIPN7cutlass6half_tEEEEEEEC2ERKSF_RKSM_ - $_ZN7cutlass13device_kernelIN5flash19enable_sm80_to_sm89INS1_16FlashAttnBwdSm80INS1_25CollectiveMainloopBwdSm80ILi2ELi2EN4cute5tupleIJNS5_1CILi128EEES8_NS7_ILi64EEEEEENS_6half_tEfNS_4arch4Sm80ELb0ELb1ELb1ELb0ELb0ELb0ELb0ELb0ELi2ELi4ELi4ELi4ELb0EEENS1_21CollectiveEpilogueBwdISA_SB_SD_Li256ELb0ELb0ELi2EEENS1_19SingleTileSchedulerILb0ELb0ELb0ELi128EEEEEEEEEvNT_6ParamsE$_ZN4cute3eso3ESOILb0ELb0EJNS_6LayoutINS_5tupleIJNS3_IJNS_1CILi2EEES5_S5_EEES5_NS3_IJS5_S5_EEEEEENS3_IJNS3_IJNS4_ILi1EEENS4_ILi512EEEiEEENS4_ILi4096EEENS3_IJiiEEEEEEEEjEEC2ERKSF_RKj)
$_ZN7cutlass13device_kernelIN5flash19enable_sm80_to_sm89INS1_16FlashAttnBwdSm80INS1_25CollectiveMainloopBwdSm80ILi2ELi2EN4cute5tupleIJNS5_1CILi128EEES8_NS7_ILi64EEEEEENS_6half_tEfNS_4arch4Sm80ELb0ELb1ELb1ELb0ELb0ELb0ELb0ELb0ELi2ELi4ELi4ELi4ELb0EEENS1_21CollectiveEpilogueBwdISA_SB_SD_Li256ELb0ELb0ELi2EEENS1_19SingleTileSchedulerILb0ELb0ELb0ELi128EEEEEEEEEvNT_6ParamsE$_ZN4cute3eso3ESOILb0ELb0EJNS_6LayoutINS_5tupleIJNS3_IJNS_1CILi2EEES5_S5_EEES5_NS3_IJS5_S5_EEEEEENS3_IJNS3_IJNS4_ILi1EEENS4_ILi512EEEiEEENS4_ILi4096EEENS3_IJiiEEEEEEEEjEEC2ERKSF_RKj:
        /* <DEDUP_REMOVED lines=10> */
        .type           $_ZN7cutlass13device_kernelIN5flash19enable_sm80_to_sm89INS1_16FlashAttnBwdSm80INS1_25CollectiveMainloopBwdSm80ILi2ELi2EN4cute5tupleIJNS5_1CILi128EEES8_NS7_ILi64EEEEEENS_6half_tEfNS_4arch4Sm80ELb0ELb1ELb1ELb0ELb0ELb0ELb0ELb0ELi2ELi4ELi4ELi4ELb0EEENS1_21CollectiveEpilogueBwdISA_SB_SD_Li256ELb0ELb0ELi2EEENS1_19SingleTileSchedulerILb0ELb0ELb0ELi128EEEEEEEEEvNT_6ParamsE$_ZN4cute3eso3ESOILb0ELb0EJNS_6LayoutINS_5tupleIJNS3_IJNS_1CILi8EEENS4_ILi1EEEEEENS3_IJNS4_ILi2EEEEEEEEENS3_IJNS3_IJS6_NS4_ILi0EEEEEENS3_IJiEEEEEEEENS_10ViewEngineINS_8smem_ptrIPN7cutlass6half_tEEEEEEEC2ERKSF_RKSM_,@function
        .size           $_ZN7cutlass13device_kernelIN5flash19enable_sm80_to_sm89INS1_16FlashAttnBwdSm80INS1_25CollectiveMainloopBwdSm80ILi2ELi2EN4cute5tupleIJNS5_1CILi128EEES8_NS7_ILi64EEEEEENS_6half_tEfNS_4arch4Sm80ELb0ELb1ELb1ELb0ELb0ELb0ELb0ELb0ELi2ELi4ELi4ELi4ELb0EEENS1_21CollectiveEpilogueBwdISA_SB_SD_Li256ELb0ELb0ELi2EEENS1_19SingleTileSchedulerILb0ELb0ELb0ELi128EEEEEEEEEvNT_6ParamsE$_ZN4cute3eso3ESOILb0ELb0EJNS_6LayoutINS_5tupleIJNS3_IJNS_1CILi8EEENS4_ILi1EEEEEENS3_IJNS4_ILi2EEEEEEEEENS3_IJNS3_IJS6_NS4_ILi0EEEEEENS3_IJiEEEEEEEENS_10ViewEngineINS_8smem_ptrIPN7cutlass6half_tEEEEEEEC2ERKSF_RKSM_,($_ZN7cutlass13device_kernelIN5flash19enable_sm80_to_sm89INS1_16FlashAttnBwdSm80INS1_25CollectiveMainloopBwdSm80ILi2ELi2EN4cute5tupleIJNS5_1CILi128EEES8_NS7_ILi64EEEEEENS_6half_tEfNS_4arch4Sm80ELb0ELb1ELb1ELb0ELb0ELb0ELb0ELb0ELi2ELi4ELi4ELi4ELb0EEENS1_21CollectiveEpilogueBwdISA_SB_SD_Li256ELb0ELb0ELi2EEENS1_19SingleTileSchedulerILb0ELb0ELb0ELi128EEEEEEEEEvNT_6ParamsE$_ZN4cute3eso3ESOILb0ELb0EJNS_6LayoutINS_5tupleIJNS3_IJNS_1CILi8EEENS4_ILi1EEEEEENS4_ILi2EEEEEENS3_IJNS3_IJS6_NS4_ILi0EEEEEEiEEEEENS_10ViewEngineINS_8smem_ptrIPN7cutlass6half_tEEEEEEEC2ERKSD_RKSK_ - $_ZN7cutlass13device_kernelIN5flash19enable_sm80_to_sm89INS1_16FlashAttnBwdSm80INS1_25CollectiveMainloopBwdSm80ILi2ELi2EN4cute5tupleIJNS5_1CILi128EEES8_NS7_ILi64EEEEEENS_6half_tEfNS_4arch4Sm80ELb0ELb1ELb1ELb0ELb0ELb0ELb0ELb0ELi2ELi4ELi4ELi4ELb0EEENS1_21CollectiveEpilogueBwdISA_SB_SD_Li256ELb0ELb0ELi2EEENS1_19SingleTileSchedulerILb0ELb0ELb0ELi128EEEEEEEEEvNT_6ParamsE$_ZN4cute3eso3ESOILb0ELb0EJNS_6LayoutINS_5tupleIJNS3_IJNS_1CILi8EEENS4_ILi1EEEEEENS3_IJNS4_ILi2EEEEEEEEENS3_IJNS3_IJS6_NS4_ILi0EEEEEENS3_IJiEEEEEEEENS_10ViewEngineINS_8smem_ptrIPN7cutlass6half_tEEEEEEEC2ERKSF_RKSM_)
$_ZN7cutlass13device_kernelIN5flash19enable_sm80_to_sm89INS1_16FlashAttnBwdSm80INS1_25CollectiveMainloopBwdSm80ILi2ELi2EN4cute5tupleIJNS5_1CILi128EEES8_NS7_ILi64EEEEEENS_6half_tEfNS_4arch4Sm80ELb0ELb1ELb1ELb0ELb0ELb0ELb0ELb0ELi2ELi4ELi4ELi4ELb0EEENS1_21CollectiveEpilogueBwdISA_SB_SD_Li256ELb0ELb0ELi2EEENS1_19SingleTileSchedulerILb0ELb0ELb0ELi128EEEEEEEEEvNT_6ParamsE$_ZN4cute3eso3ESOILb0ELb0EJNS_6LayoutINS_5tupleIJNS3_IJNS_1CILi8EEENS4_ILi1EEEEEENS3_IJNS4_ILi2EEEEEEEEENS3_IJNS3_IJS6_NS4_ILi0EEEEEENS3_IJiEEEEEEEENS_10ViewEngineINS_8smem_ptrIPN7cutlass6half_tEEEEEEEC2ERKSF_RKSM_:
[----:B------:R-:W-:Y:S02]  /*6f00*/  IADD3 R37, R81, -c[0x0][0x20], RZ ;  /* 0x8000080051257a10 */ /* 0x000fe40007ffe0ff */
[----:B------:R-:W-:-:S03]  /*6f10*/  IADD3 R36, R82, -c[0x0][0x20], RZ ;  /* 0x8000080052247a10 */ /* 0x000fc60007ffe0ff */
[----:B------:R1:W-:Y:S04]  /*6f20*/  STL [R37], R40 ;  /* 0x0000002825007387 */ /* 0x0003e80000100800 */
[----:B------:R-:W2:Y:S01]  /*6f30*/  LDL.64 R42, [R36] ;  /* 0x00000000242a7983 */ /* 0x000ea20000100a00 */
[----:B------:R-:W-:-:S03]  /*6f40*/  IMAD.MOV.U32 R39, RZ, RZ, 0x0 ;  /* 0x00000000ff277424 */ /* 0x000fc600078e00ff */
[----:B--2---:R1:W-:Y:S01]  /*6f50*/  STL.64 [R37+0x8], R42 ;  /* 0x0000082a25007387 */ /* 0x0043e20000100a00 */
[----:B------:R-:W-:Y:S05]  /*6f60*/  RET.REL.NODEC R38 `(_ZN7cutlass13device_kernelIN5flash19enable_sm80_to_sm89INS1_16FlashAttnBwdSm80INS1_25CollectiveMainloopBwdSm80ILi2ELi2EN4cute5tupleIJNS5_1CILi128EEES8_NS7_ILi64EEEEEENS_6half_tEfNS_4arch4Sm80ELb0ELb1ELb1ELb0ELb0ELb0ELb0ELb0ELi2ELi4ELi4ELi4ELb0EEENS1_21CollectiveEpilogueBwdISA_SB_SD_Li256ELb0ELb0ELi2EEENS1_19SingleTileSchedulerILb0ELb0ELb0ELi128EEEEEEEEEvNT_6ParamsE) ;  /* 0xffff909026007950 */ /* 0x000fea0003c3ffff */
        .type           $_ZN7cutlass13device_kernelIN5flash19enable_sm80_to_sm89INS1_16FlashAttnBwdSm80INS1_25CollectiveMainloopBwdSm80ILi2ELi2EN4cute5tupleIJNS5_1CILi128EEES8_NS7_ILi64EEEEEENS_6half_tEfNS_4arch4Sm80ELb0ELb1ELb1ELb0ELb0ELb0ELb0ELb0ELi2ELi4ELi4ELi4ELb0EEENS1_21CollectiveEpilogueBwdISA_SB_SD_Li256ELb0ELb0ELi2EEENS1_19SingleTileSchedulerILb0ELb0ELb0ELi128EEEEEEEEEvNT_6ParamsE$_ZN4cute3eso3ESOILb0ELb0EJNS_6LayoutINS_5tupleIJNS3_IJNS_1CILi8EEENS4_ILi1EEEEEENS4_ILi2EEEEEENS3_IJNS3_IJS6_NS4_ILi0EEEEEEiEEEEENS_10ViewEngineINS_8smem_ptrIPN7cutlass6half_tEEEEEEEC2ERKSD_RKSK_,@function
        .size           $_ZN7cutlass13device_kernelIN5flash19enable_sm80_to_sm89INS1_16FlashAttnBwdSm80INS1_25CollectiveMainloopBwdSm80ILi2ELi2EN4cute5tupleIJNS5_1CILi128EEES8_NS7_ILi64EEEEEENS_6half_tEfNS_4arch4Sm80ELb0ELb1ELb1ELb0ELb0ELb0ELb0ELb0ELi2ELi4ELi4ELi4ELb0EEENS1_21CollectiveEpilogueBwdISA_SB_SD_Li256ELb0ELb0ELi2EEENS1_19SingleTileSchedulerILb0ELb0ELb0ELi128EEEEEEEEEvNT_6ParamsE$_ZN4cute3eso3ESOILb0ELb0EJNS_6LayoutINS_5tupleIJNS3_IJNS_1CILi8EEENS4_ILi1EEEEEENS4_ILi2EEEEEENS3_IJNS3_IJS6_NS4_ILi0EEEEEEiEEEEENS_10ViewEngineINS_8smem_ptrIPN7cutlass6half_tEEEEEEEC2ERKSD_RKSK_,($_ZN7cutlass13device_kernelIN5flash19enable_sm80_to_sm89INS1_16FlashAttnBwdSm80INS1_25CollectiveMainloopBwdSm80ILi2ELi2EN4cute5tupleIJNS5_1CILi128EEES8_NS7_ILi64EEEEEENS_6half_tEfNS_4arch4Sm80ELb0ELb1ELb1ELb0ELb0ELb0ELb0ELb0ELi2ELi4ELi4ELi4ELb0EEENS1_21CollectiveEpilogueBwdISA_SB_SD_Li256ELb0ELb0ELi2EEENS1_19SingleTileSchedulerILb0ELb0ELb0ELi128EEEEEEEEEvNT_6ParamsE$_ZN4cute3eso3ESOILb0ELb0EJNS_6LayoutINS_5tupleIJNS3_IJNS_1CILi8EEENS4_ILi1EEEEEENS4_ILi2EEEEEENS3_IJNS3_IJS6_NS4_ILi0EEEEEEiEEEEEiEEC2ERKSD_RKi - $_ZN7cutlass13device_kernelIN5flash19enable_sm80_to_sm89INS1_16FlashAttnBwdSm80INS1_25CollectiveMainloopBwdSm80ILi2ELi2EN4cute5tupleIJNS5_1CILi128EEES8_NS7_ILi64EEEEEENS_6half_tEfNS_4arch4Sm80ELb0ELb1ELb1ELb0ELb0ELb0ELb0ELb0ELi2ELi4ELi4ELi4ELb0EEENS1_21CollectiveEpilogueBwdISA_SB_SD_Li256ELb0ELb0ELi2EEENS1_19SingleTileSchedulerILb0ELb0ELb0ELi128EEEEEEEEEvNT_6ParamsE$_ZN4cute3eso3ESOILb0ELb0EJNS_6LayoutINS_5tupleIJNS3_IJNS_1CILi8EEENS4_ILi1EEEEEENS4_ILi2EEEEEENS3_IJNS3_IJS6_NS4_ILi0EEEEEEiEEEEENS_10ViewEngineINS_8smem_ptrIPN7cutlass6half_tEEEEEEEC2ERKSD_RKSK_)
$_ZN7cutlass13device_kernelIN5flash19enable_sm80_to_sm89INS1_16FlashAttnBwdSm80INS1_25CollectiveMainloopBwdSm80ILi2ELi2EN4cute5tupleIJNS5_1CILi128EEES8_NS7_ILi64EEEEEENS_6half_tEfNS_4arch4Sm80ELb0ELb1ELb1ELb0ELb0ELb0ELb0ELb0ELi2ELi4ELi4ELi4ELb0EEENS1_21CollectiveEpilogueBwdISA_SB_SD_Li256ELb0ELb0ELi2EEENS1_19SingleTileSchedulerILb0ELb0ELb0ELi128EEEEEEEEEvNT_6ParamsE$_ZN4cute3eso3ESOILb0ELb0EJNS_6LayoutINS_5tupleIJNS3_IJNS_1CILi8EEENS4_ILi1EEEEEENS4_ILi2EEEEEENS3_IJNS3_IJS6_NS4_ILi0EEEEEEiEEEEENS_10ViewEngineINS_8smem_ptrIPN7cutlass6half_tEEEEEEEC2ERKSD_RKSK_:
[----:B------:R-:W-:Y:S02]  /*6f70*/  IADD3 R3, R81, -c[0x0][0x20], RZ ;  /* 0x8000080051037a10 */ /* 0x000fe40007ffe0ff */
[----:B------:R-:W-:-:S03]  /*6f80*/  IADD3 R2, R82, -c[0x0][0x20], RZ ;  /* 0x8000080052027a10 */ /* 0x000fc60007ffe0ff */
[----:B------:R1:W-:Y:S04]  /*6f90*/  STL [R3], R36 ;  /* 0x0000002403007387 */ /* 0x0003e80000100800 */
[----:B------:R-:W2:Y:S01]  /*6fa0*/  LDL.64 R42, [R2] ;  /* 0x00000000022a7983 */ /* 0x000ea20000100a00 */
[----:B------:R-:W-:-:S03]  /*6fb0*/  IMAD.MOV.U32 R39, RZ, RZ, 0x0 ;  /* 0x00000000ff277424 */ /* 0x000fc600078e00ff */
[----:B--2---:R1:W-:Y:S01]  /*6fc0*/  STL.64 [R3+0x8], R42 ;  /* 0x0000082a03007387 */ /* 0x0043e20000100a00 */
[----:B------:R-:W-:Y:S05]  /*6fd0*/  RET.REL.NODEC R38 `(_ZN7cutlass13device_kernelIN5flash19enable_sm80_to_sm89INS1_16FlashAttnBwdSm80INS1_25CollectiveMainloopBwdSm80ILi2ELi2EN4cute5tupleIJNS5_1CILi128EEES8_NS7_ILi64EEEEEENS_6half_tEfNS_4arch4Sm80ELb0ELb1ELb1ELb0ELb0ELb0ELb0ELb0ELi2ELi4ELi4ELi4ELb0EEENS1_21CollectiveEpilogueBwdISA_SB_SD_Li256ELb0ELb0ELi2EEENS1_19SingleTileSchedulerILb0ELb0ELb0ELi128EEEEEEEEEvNT_6ParamsE) ;  /* 0xffff902026007950 */ /* 0x000fea0003c3ffff */
        .type           $_ZN7cutlass13device_kernelIN5flash19enable_sm80_to_sm89INS1_16FlashAttnBwdSm80INS1_25CollectiveMainloopBwdSm80ILi2ELi2EN4cute5tupleIJNS5_1CILi128EEES8_NS7_ILi64EEEEEENS_6half_tEfNS_4arch4Sm80ELb0ELb1ELb1ELb0ELb0ELb0ELb0ELb0ELi2ELi4ELi4ELi4ELb0EEENS1_21CollectiveEpilogueBwdISA_SB_SD_Li256ELb0ELb0ELi2EEENS1_19SingleTileSchedulerILb0ELb0ELb0ELi128EEEEEEEEEvNT_6ParamsE$_ZN4cute3eso3ESOILb0ELb0EJNS_6LayoutINS_5tupleIJNS3_IJNS_1CILi8EEENS4_ILi1EEEEEENS4_ILi2EEEEEENS3_IJNS3_IJS6_NS4_ILi0EEEEEEiEEEEEiEEC2ERKSD_RKi,@function
        .size           $_ZN7cutlass13device_kernelIN5flash19enable_sm80_to_sm89INS1_16FlashAttnBwdSm80INS1_25CollectiveMainloopBwdSm80ILi2ELi2EN4cute5tupleIJNS5_1CILi128EEES8_NS7_ILi64EEEEEENS_6half_tEfNS_4arch4Sm80ELb0ELb1ELb1ELb0ELb0ELb0ELb0ELb0ELi2ELi4ELi4ELi4ELb0EEENS1_21CollectiveEpilogueBwdISA_SB_SD_Li256ELb0ELb0ELi2EEENS1_19SingleTileSchedulerILb0ELb0ELb0ELi128EEEEEEEEEvNT_6ParamsE$_ZN4cute3eso3ESOILb0ELb0EJNS_6LayoutINS_5tupleIJNS3_IJNS_1CILi8EEENS4_ILi1EEEEEENS4_ILi2EEEEEENS3_IJNS3_IJS6_NS4_ILi0EEEEEEiEEEEEiEEC2ERKSD_RKi,($_ZN7cutlass13device_kernelIN5flash19enable_sm80_to_sm89INS1_16FlashAttnBwdSm80INS1_25CollectiveMainloopBwdSm80ILi2ELi2EN4cute5tupleIJNS5_1CILi128EEES8_NS7_ILi64EEEEEENS_6half_tEfNS_4arch4Sm80ELb0ELb1ELb1ELb0ELb0ELb0ELb0ELb0ELi2ELi4ELi4ELi4ELb0EEENS1_21CollectiveEpilogueBwdISA_SB_SD_Li256ELb0ELb0ELi2EEENS1_19SingleTileSchedulerILb0ELb0ELb0ELi128EEEEEEEEEvNT_6ParamsE$_ZN4cute3eso3ESOILb0ELb0EJNS_6LayoutINS_5tupleIJNS3_IJNS_1CILi8EEENS4_ILi1EEEEEENS4_ILi2EEENS3_IJS8_S8_EEEEEENS3_IJNS3_IJS6_NS4_ILi0EEEEEENS4_ILi4096EEENS3_IJiiEEEEEEEENS_10ViewEngineINS_8smem_ptrIPN7cutlass6half_tEEEEEEEC2ERKSG_RKSN_ - $_ZN7cutlass13device_kernelIN5flash19enable_sm80_to_sm89INS1_16FlashAttnBwdSm80INS1_25CollectiveMainloopBwdSm80ILi2ELi2EN4cute5tupleIJNS5_1CILi128EEES8_NS7_ILi64EEEEEENS_6half_tEfNS_4arch4Sm80ELb0ELb1ELb1ELb0ELb0ELb0ELb0ELb0ELi2ELi4ELi4ELi4ELb0EEENS1_21CollectiveEpilogueBwdISA_SB_SD_Li256ELb0ELb0ELi2EEENS1_19SingleTileSchedulerILb0ELb0ELb0ELi128EEEEEEEEEvNT_6ParamsE$_ZN4cute3eso3ESOILb0ELb0EJNS_6LayoutINS_5tupleIJNS3_IJNS_1CILi8EEENS4_ILi1EEEEEENS4_ILi2EEEEEENS3_IJNS3_IJS6_NS4_ILi0EEEEEEiEEEEEiEEC2ERKSD_RKi)
$_ZN7cutlass13device_kernelIN5flash19enable_sm80_to_sm89INS1_16FlashAttnBwdSm80INS1_25CollectiveMainloopBwdSm80ILi2ELi2EN4cute5tupleIJNS5_1CILi128EEES8_NS7_ILi64EEEEEENS_6half_tEfNS_4arch4Sm80ELb0ELb1ELb1ELb0ELb0ELb0ELb0ELb0ELi2ELi4ELi4ELi4ELb0EEENS1_21CollectiveEpilogueBwdISA_SB_SD_Li256ELb0ELb0ELi2EEENS1_19SingleTileSchedulerILb0ELb0ELb0ELi128EEEEEEEEEvNT_6ParamsE$_ZN4cute3eso3ESOILb0ELb0EJNS_6LayoutINS_5tupleIJNS3_IJNS_1CILi8EEENS4_ILi1EEEEEENS4_ILi2EEEEEENS3_IJNS3_IJS6_NS4_ILi0EEEEEEiEEEEEiEEC2ERKSD_RKi:
[----:B------:R-:W-:Y:S02]  /*6fe0*/  IADD3 R3, R81, -c[0x0][0x20], RZ ;  /* 0x8000080051037a10 */ /* 0x000fe40007ffe0ff */
[----:B------:R-:W-:-:S03]  /*6ff0*/  IADD3 R2, R82, -c[0x0][0x20], RZ ;  /* 0x8000080052027a10 */ /* 0x000fc60007ffe0ff */
[----:B------:R1:W-:Y:S04]  /*7000*/  STL [R3], R38 ;  /* 0x0000002603007387 */ /* 0x0003e80000100800 */
[----:B------:R-:W2:Y:S01]  /*7010*/  LDL R2, [R2] ;  /* 0x0000000002027983 */ /* 0x000ea20000100800 */
[----:B------:R-:W-:-:S03]  /*7020*/  IMAD.MOV.U32 R37, RZ, RZ, 0x0 ;  /* 0x00000000ff257424 */ /* 0x000fc600078e00ff */
[----:B--2---:R1:W-:Y:S01]  /*7030*/  STL [R3+0x4], R2 ;  /* 0x0000040203007387 */ /* 0x0043e20000100800 */
[----:B------:R-:W-:Y:S05]  /*7040*/  RET.REL.NODEC R36 `(_ZN7cutlass13device_kernelIN5flash19enable_sm80_to_sm89INS1_16FlashAttnBwdSm80INS1_25CollectiveMainloopBwdSm80ILi2ELi2EN4cute5tupleIJNS5_1CILi128EEES8_NS7_ILi64EEEEEENS_6half_tEfNS_4arch4Sm80ELb0ELb1ELb1ELb0ELb0ELb0ELb0ELb0ELi2ELi4ELi4ELi4ELb0EEENS1_21CollectiveEpilogueBwdISA_SB_SD_Li256ELb0ELb0ELi2EEENS1_19SingleTileSchedulerILb0ELb0ELb0ELi128EEEEEEEEEvNT_6ParamsE) ;  /* 0xffff8fb024007950 */ /* 0x000fea0003c3ffff */
        .type           $_ZN7cutlass13device_kernelIN5flash19enable_sm80_to_sm89INS1_16FlashAttnBwdSm80INS1_25CollectiveMainloopBwdSm80ILi2ELi2EN4cute5tupleIJNS5_1CILi128EEES8_NS7_ILi64EEEEEENS_6half_tEfNS_4arch4Sm80ELb0ELb1ELb1ELb0ELb0ELb0ELb0ELb0ELi2ELi4ELi4ELi4ELb0EEENS1_21CollectiveEpilogueBwdISA_SB_SD_Li256ELb0ELb0ELi2EEENS1_19SingleTileSchedulerILb0ELb0ELb0ELi128EEEEEEEEEvNT_6ParamsE$_ZN4cute3eso3ESOILb0ELb0EJNS_6LayoutINS_5tupleIJNS3_IJNS_1CILi8EEENS4_ILi1EEEEEENS4_ILi2EEENS3_IJS8_S8_EEEEEENS3_IJNS3_IJS6_NS4_ILi0EEEEEENS4_ILi4096EEENS3_IJiiEEEEEEEENS_10ViewEngineINS_8smem_ptrIPN7cutlass6half_tEEEEEEEC2ERKSG_RKSN_,@function
        .size           $_ZN7cutlass13device_kernelIN5flash19enable_sm80_to_sm89INS1_16FlashAttnBwdSm80INS1_25CollectiveMainloopBwdSm80ILi2ELi2EN4cute5tupleIJNS5_1CILi128EEES8_NS7_ILi64EEEEEENS_6half_tEfNS_4arch4Sm80ELb0ELb1ELb1ELb0ELb0ELb0ELb0ELb0ELi2ELi4ELi4ELi4ELb0EEENS1_21CollectiveEpilogueBwdISA_SB_SD_Li256ELb0ELb0ELi2EEENS1_19SingleTileSchedulerILb0ELb0ELb0ELi128EEEEEEEEEvNT_6ParamsE$_ZN4cute3eso3ESOILb0ELb0EJNS_6LayoutINS_5tupleIJNS3_IJNS_1CILi8EEENS4_ILi1EEEEEENS4_ILi2EEENS3_IJS8_S8_EEEEEENS3_IJNS3_IJS6_NS4_ILi0EEEEEENS4_ILi4096EEENS3_IJiiEEEEEEEENS_10ViewEngineINS_8smem_ptrIPN7cutlass6half_tEEEEEEEC2ERKSG_RKSN_,($_ZN7cutlass13device_kernelIN5flash19enable_sm80_to_sm89INS1_16FlashAttnBwdSm80INS1_25CollectiveMainloopBwdSm80ILi2ELi2EN4cute5tupleIJNS5_1CILi128EEES8_NS7_ILi64EEEEEENS_6half_tEfNS_4arch4Sm80ELb0ELb1ELb1ELb0ELb0ELb0ELb0ELb0ELi2ELi4ELi4ELi4ELb0EEENS1_21CollectiveEpilogueBwdISA_SB_SD_Li256ELb0ELb0ELi2EEENS1_19SingleTileSchedulerILb0ELb0ELb0ELi128EEEEEEEEEvNT_6ParamsE$_ZN4cute3eso3ESOILb0ELb0EJNS_6LayoutINS_5tupleIJNS3_IJNS_1CILi8EEENS4_ILi1EEEEEENS4_ILi2EEENS3_IJS8_S8_EEEEEENS3_IJNS3_IJS6_NS4_ILi0EEEEEENS4_ILi4096EEENS3_IJiiEEEEEEEEiEEC2ERKSG_RKi - $_ZN7cutlass13device_kernelIN5flash19enable_sm80_to_sm89INS1_16FlashAttnBwdSm80INS1_25CollectiveMainloopBwdSm80ILi2ELi2EN4cute5tupleIJNS5_1CILi128EEES8_NS7_ILi64EEEEEENS_6half_tEfNS_4arch4Sm80ELb0ELb1ELb1ELb0ELb0ELb0ELb0ELb0ELi2ELi4ELi4ELi4ELb0EEENS1_21CollectiveEpilogueBwdISA_SB_SD_Li256ELb0ELb0ELi2EEENS1_19SingleTileSchedulerILb0ELb0ELb0ELi128EEEEEEEEEvNT_6ParamsE$_ZN4cute3eso3ESOILb0ELb0EJNS_6LayoutINS_5tupleIJNS3_IJNS_1CILi8EEENS4_ILi1EEEEEENS4_ILi2EEENS3_IJS8_S8_EEEEEENS3_IJNS3_IJS6_NS4_ILi0EEEEEENS4_ILi4096EEENS3_IJiiEEEEEEEENS_10ViewEngineINS_8smem_ptrIPN7cutlass6half_tEEEEEEEC2ERKSG_RKSN_)
$_ZN7cutlass13device_kernelIN5flash19enable_sm80_to_sm89INS1_16FlashAttnBwdSm80INS1_25CollectiveMainloopBwdSm80ILi2ELi2EN4cute5tupleIJNS5_1CILi128EEES8_NS7_ILi64EEEEEENS_6half_tEfNS_4arch4Sm80ELb0ELb1ELb1ELb0ELb0ELb0ELb0ELb0ELi2ELi4ELi4ELi4ELb0EEENS1_21CollectiveEpilogueBwdISA_SB_SD_Li256ELb0ELb0ELi2EEENS1_19SingleTileSchedulerILb0ELb0ELb0ELi128EEEEEEEEEvNT_6ParamsE$_ZN4cute3eso3ESOILb0ELb0EJNS_6LayoutINS_5tupleIJNS3_IJNS_1CILi8EEENS4_ILi1EEEEEENS4_ILi2EEENS3_IJS8_S8_EEEEEENS3_IJNS3_IJS6_NS4_ILi0EEEEEENS4_ILi4096EEENS3_IJiiEEEEEEEENS_10ViewEngineINS_8smem_ptrIPN7cutlass6half_tEEEEEEEC2ERKSG_RKSN_:
[----:B------:R-:W-:Y:S02]  /*7050*/  IADD3 R3, R62, -c[0x0][0x20], RZ ;  /* 0x800008003e037a10 */ /* 0x000fe40007ffe0ff */
[----:B------:R-:W-:-:S03]  /*7060*/  IADD3 R2, R61, -c[0x0][0x20], RZ ;  /* 0x800008003d027a10 */ /* 0x000fc60007ffe0ff */
[----:B------:R1:W-:Y:S04]  /*7070*/  STL.64 [R3], R4 ;  /* 0x0000000403007387 */ /* 0x0003e80000100a00 */
[----:B------:R-:W2:Y:S01]  /*7080*/  LDL.64 R12, [R2] ;  /* 0x00000000020c7983 */ /* 0x000ea20000100a00 */
[----:B------:R-:W-:-:S03]  /*7090*/  IMAD.MOV.U32 R7, RZ, RZ, 0x0 ;  /* 0x00000000ff077424 */ /* 0x000fc600078e00ff */
[----:B--2---:R1:W-:Y:S01]  /*70a0*/  STL.64 [R3+0x8], R12 ;  /* 0x0000080c03007387 */ /* 0x0043e20000100a00 */
[----:B------:R-:W-:Y:S05]  /*70b0*/  RET.REL.NODEC R6 `(_ZN7cutlass13device_kernelIN5flash19enable_sm80_to_sm89INS1_16FlashAttnBwdSm80INS1_25CollectiveMainloopBwdSm80ILi2ELi2EN4cute5tupleIJNS5_1CILi128EEES8_NS7_ILi64EEEEEENS_6half_tEfNS_4arch4Sm80ELb0ELb1ELb1ELb0ELb0ELb0ELb0ELb0ELi2ELi4ELi4ELi4ELb0EEENS1_21CollectiveEpilogueBwdISA_SB_SD_Li256ELb0ELb0ELi2EEENS1_19SingleTileSchedulerILb0ELb0ELb0ELi128EEEEEEEEEvNT_6ParamsE) ;  /* 0xffff8f4006007950 */ /* 0x000fea0003c3ffff */
        .type           $_ZN7cutlass13device_kernelIN5flash19enable_sm80_to_sm89INS1_16FlashAttnBwdSm80INS1_25CollectiveMainloopBwdSm80ILi2ELi2EN4cute5tupleIJNS5_1CILi128EEES8_NS7_ILi64EEEEEENS_6half_tEfNS_4arch4Sm80ELb0ELb1ELb1ELb0ELb0ELb0ELb0ELb0ELi2ELi4ELi4ELi4ELb0EEENS1_21CollectiveEpilogueBwdISA_SB_SD_Li256ELb0ELb0ELi2EEENS1_19SingleTileSchedulerILb0ELb0ELb0ELi128EEEEEEEEEvNT_6ParamsE$_ZN4cute3eso3ESOILb0ELb0EJNS_6LayoutINS_5tupleIJNS3_IJNS_1CILi8EEENS4_ILi1EEEEEENS4_ILi2EEENS3_IJS8_S8_EEEEEENS3_IJNS3_IJS6_NS4_ILi0EEEEEENS4_ILi4096EEENS3_IJiiEEEEEEEEiEEC2ERKSG_RKi,@function
        .size           $_ZN7cutlass13device_kernelIN5flash19enable_sm80_to_sm89INS1_16FlashAttnBwdSm80INS1_25CollectiveMainloopBwdSm80ILi2ELi2EN4cute5tupleIJNS5_1CILi128EEES8_NS7_ILi64EEEEEENS_6half_tEfNS_4arch4Sm80ELb0ELb1ELb1ELb0ELb0ELb0ELb0ELb0ELi2ELi4ELi4ELi4ELb0EEENS1_21CollectiveEpilogueBwdISA_SB_SD_Li256ELb0ELb0ELi2EEENS1_19SingleTileSchedulerILb0ELb0ELb0ELi128EEEEEEEEEvNT_6ParamsE$_ZN4cute3eso3ESOILb0ELb0EJNS_6LayoutINS_5tupleIJNS3_IJNS_1CILi8EEENS4_ILi1EEEEEENS4_ILi2EEENS3_IJS8_S8_EEEEEENS3_IJNS3_IJS6_NS4_ILi0EEEEEENS4_ILi4096EEENS3_IJiiEEEEEEEEiEEC2ERKSG_RKi,($_ZN7cutlass13device_kernelIN5flash19enable_sm80_to_sm89INS1_16FlashAttnBwdSm80INS1_25CollectiveMainloopBwdSm80ILi2ELi2EN4cute5tupleIJNS5_1CILi128EEES8_NS7_ILi64EEEEEENS_6half_tEfNS_4arch4Sm80ELb0ELb1ELb1ELb0ELb0ELb0ELb0ELb0ELi2ELi4ELi4ELi4ELb0EEENS1_21CollectiveEpilogueBwdISA_SB_SD_Li256ELb0ELb0ELi2EEENS1_19SingleTileSchedulerILb0ELb0ELb0ELi128EEEEEEEEEvNT_6ParamsE$_ZN4cute3eso3ESOILb0ELb0EJNS_6LayoutINS_5tupleIJNS3_IJNS_1CILi8EEENS4_ILi1EEEEEENS4_ILi2EEES5_EEENS3_IJNS3_IJS6_NS4_ILi0EEEEEEiNS4_ILi1024EEEEEEEENS_10ViewEngineINS_8smem_ptrIPN7cutlass6half_tEEEEEEEC2ERKSE_RKSL_ - $_ZN7cutlass13device_kernelIN5flash19enable_sm80_to_sm89INS1_16FlashAttnBwdSm80INS1_25CollectiveMainloopBwdSm80ILi2ELi2EN4cute5tupleIJNS5_1CILi128EEES8_NS7_ILi64EEEEEENS_6half_tEfNS_4arch4Sm80ELb0ELb1ELb1ELb0ELb0ELb0ELb0ELb0ELi2ELi4ELi4ELi4ELb0EEENS1_21CollectiveEpilogueBwdISA_SB_SD_Li256ELb0ELb0ELi2EEENS1_19SingleTileSchedulerILb0ELb0ELb0ELi128EEEEEEEEEvNT_6ParamsE$_ZN4cute3eso3ESOILb0ELb0EJNS_6LayoutINS_5tupleIJNS3_IJNS_1CILi8EEENS4_ILi1EEEEEENS4_ILi2EEENS3_IJS8_S8_EEEEEENS3_IJNS3_IJS6_NS4_ILi0EEEEEENS4_ILi4096EEENS3_IJiiEEEEEEEEiEEC2ERKSG_RKi)
$_ZN7cutlass13device_kernelIN5flash19enable_sm80_to_sm89INS1_16FlashAttnBwdSm80INS1_25CollectiveMainloopBwdSm80ILi2ELi2EN4cute5tupleIJNS5_1CILi128EEES8_NS7_ILi64EEEEEENS_6half_tEfNS_4arch4Sm80ELb0ELb1ELb1ELb0ELb0ELb0ELb0ELb0ELi2ELi4ELi4ELi4ELb0EEENS1_21CollectiveEpilogueBwdISA_SB_SD_Li256ELb0ELb0ELi2EEENS1_19SingleTileSchedulerILb0ELb0ELb0ELi128EEEEEEEEEvNT_6ParamsE$_ZN4cute3eso3ESOILb0ELb0EJNS_6LayoutINS_5tupleIJNS3_IJNS_1CILi8EEENS4_ILi1EEEEEENS4_ILi2EEENS3_IJS8_S8_EEEEEENS3_IJNS3_IJS6_NS4_ILi0EEEEEENS4_ILi4096EEENS3_IJiiEEEEEEEEiEEC2ERKSG_RKi:
[----:B------:R-:W-:Y:S02]  /*70c0*/  IADD3 R5, R62, -c[0x0][0x20], RZ ;  /* 0x800008003e057a10 */ /* 0x000fe40007ffe0ff */
[----:B------:R-:W-:-:S03]  /*70d0*/  IADD3 R4, R61, -c[0x0][0x20], RZ ;  /* 0x800008003d047a10 */ /* 0x000fc60007ffe0ff */
[----:B------:R1:W-:Y:S04]  /*70e0*/  STL [R5], R2 ;  /* 0x0000000205007387 */ /* 0x0003e80000100800 */
[----:B------:R1:W-:Y:S04]  /*70f0*/  STL [R5+0x4], R3 ;  /* 0x0000040305007387 */ /* 0x0003e80000100800 */
[----:B------:R-:W2:Y:S01]  /*7100*/  LDL R4, [R4] ;  /* 0x0000000004047983 */ /* 0x000ea20000100800 */
[----:B------:R-:W-:-:S03]  /*7110*/  IMAD.MOV.U32 R7, RZ, RZ, 0x0 ;  /* 0x00000000ff077424 */ /* 0x000fc600078e00ff */
[----:B--2---:R1:W-:Y:S01]  /*7120*/  STL [R5+0x8], R4 ;  /* 0x0000080405007387 */ /* 0x0043e20000100800 */
[----:B------:R-:W-:Y:S05]  /*7130*/  RET.REL.NODEC R6 `(_ZN7cutlass13device_kernelIN5flash19enable_sm80_to_sm89INS1_16FlashAttnBwdSm80INS1_25CollectiveMainloopBwdSm80ILi2ELi2EN4cute5tupleIJNS5_1CILi128EEES8_NS7_ILi64EEEEEENS_6half_tEfNS_4arch4Sm80ELb0ELb1ELb1ELb0ELb0ELb0ELb0ELb0ELi2ELi4ELi4ELi4ELb0EEENS1_21CollectiveEpilogueBwdISA_SB_SD_Li256ELb0ELb0ELi2EEENS1_19SingleTileSchedulerILb0ELb0ELb0ELi128EEEEEEEEEvNT_6ParamsE) ;  /* 0xffff8ec006007950 */ /* 0x000fea0003c3ffff */
        .type           $_ZN7cutlass13device_kernelIN5flash19enable_sm80_to_sm89INS1_16FlashAttnBwdSm80INS1_25CollectiveMainloopBwdSm80ILi2ELi2EN4cute5tupleIJNS5_1CILi128EEES8_NS7_ILi64EEEEEENS_6half_tEfNS_4arch4Sm80ELb0ELb1ELb1ELb0ELb0ELb0ELb0ELb0ELi2ELi4ELi4ELi4ELb0EEENS1_21CollectiveEpilogueBwdISA_SB_SD_Li256ELb0ELb0ELi2EEENS1_19SingleTileSchedulerILb0ELb0ELb0ELi128EEEEEEEEEvNT_6ParamsE$_ZN4cute3eso3ESOILb0ELb0EJNS_6LayoutINS_5tupleIJNS3_IJNS_1CILi8EEENS4_ILi1EEEEEENS4_ILi2EEES5_EEENS3_IJNS3_IJS6_NS4_ILi0EEEEEEiNS4_ILi1024EEEEEEEENS_10ViewEngineINS_8smem_ptrIPN7cutlass6half_tEEEEEEEC2ERKSE_RKSL_,@function
        .size           $_ZN7cutlass13device_kernelIN5flash19enable_sm80_to_sm89INS1_16FlashAttnBwdSm80INS1_25CollectiveMainloopBwdSm80ILi2ELi2EN4cute5tupleIJNS5_1CILi128EEES8_NS7_ILi64EEEEEENS_6half_tEfNS_4arch4Sm80ELb0ELb1ELb1ELb0ELb0ELb0ELb0ELb0ELi2ELi4ELi4ELi4ELb0EEENS1_21CollectiveEpilogueBwdISA_SB_SD_Li256ELb0ELb0ELi2EEENS1_19SingleTileSchedulerILb0ELb0ELb0ELi128EEEEEEEEEvNT_6ParamsE$_ZN4cute3eso3ESOILb0ELb0EJNS_6LayoutINS_5tupleIJNS3_IJNS_1CILi8EEENS4_ILi1EEEEEENS4_ILi2EEES5_EEENS3_IJNS3_IJS6_NS4_ILi0EEEEEEiNS4_ILi1024EEEEEEEENS_10ViewEngineINS_8smem_ptrIPN7cutlass6half_tEEEEEEEC2ERKSE_RKSL_,($_ZN7cutlass13device_kernelIN5flash19enable_sm80_to_sm89INS1_16FlashAttnBwdSm80INS1_25CollectiveMainloopBwdSm80ILi2ELi2EN4cute5tupleIJNS5_1CILi128EEES8_NS7_ILi64EEEEEENS_6half_tEfNS_4arch4Sm80ELb0ELb1ELb1ELb0ELb0ELb0ELb0ELb0ELi2ELi4ELi4ELi4ELb0EEENS1_21CollectiveEpilogueBwdISA_SB_SD_Li256ELb0ELb0ELi2EEENS1_19SingleTileSchedulerILb0ELb0ELb0ELi128EEEEEEEEEvNT_6ParamsE$_ZN4cute3eso3ESOILb0ELb0EJNS_6LayoutINS_5tupleIJNS3_IJNS_1CILi8EEENS4_ILi1EEEEEENS4_ILi2EEES5_EEENS3_IJNS3_IJS6_NS4_ILi0EEEEEEiNS4_ILi1024EEEEEEEEiEEC2ERKSE_RKi - $_ZN7cutlass13device_kernelIN5flash19enable_sm80_to_sm89INS1_16FlashAttnBwdSm80INS1_25CollectiveMainloopBwdSm80ILi2ELi2EN4cute5tupleIJNS5_1CILi128EEES8_NS7_ILi64EEEEEENS_6half_tEfNS_4arch4Sm80ELb0ELb1ELb1ELb0ELb0ELb0ELb0ELb0ELi2ELi4ELi4ELi4ELb0EEENS1_21CollectiveEpilogueBwdISA_SB_SD_Li256ELb0ELb0ELi2EEENS1_19SingleTileSchedulerILb0ELb0ELb0ELi128EEEEEEEEEvNT_6ParamsE$_ZN4cute3eso3ESOILb0ELb0EJNS_6LayoutINS_5tupleIJNS3_IJNS_1CILi8EEENS4_ILi1EEEEEENS4_ILi2EEES5_EEENS3_IJNS3_IJS6_NS4_ILi0EEEEEEiNS4_ILi1024EEEEEEEENS_10ViewEngineINS_8smem_ptrIPN7cutlass6half_tEEEEEEEC2ERKSE_RKSL_)
$_ZN7cutlass13device_kernelIN5flash19enable_sm80_to_sm89INS1_16FlashAttnBwdSm80INS1_25CollectiveMainloopBwdSm80ILi2ELi2EN4cute5tupleIJNS5_1CILi128EEES8_NS7_ILi64EEEEEENS_6half_tEfNS_4arch4Sm80ELb0ELb1ELb1ELb0ELb0ELb0ELb0ELb0ELi2ELi4ELi4ELi4ELb0EEENS1_21CollectiveEpilogueBwdISA_SB_SD_Li256ELb0ELb0ELi2EEENS1_19SingleTileSchedulerILb0ELb0ELb0ELi128EEEEEEEEEvNT_6ParamsE$_ZN4cute3eso3ESOILb0ELb0EJNS_6LayoutINS_5tupleIJNS3_IJNS_1CILi8EEENS4_ILi1EEEEEENS4_ILi2EEES5_EEENS3_IJNS3_IJS6_NS4_ILi0EEEEEEiNS4_ILi1024EEEEEEEENS_10ViewEngineINS_8smem_ptrIPN7cutlass6half_tEEEEEEEC2ERKSE_RKSL_:
[----:B------:R-:W-:Y:S02]  /*7140*/  IADD3 R2, R62, -c[0x0][0x20], RZ ;  /* 0x800008003e027a10 */ /* 0x000fe40007ffe0ff */
[----:B------:R-:W-:-:S03]  /*7150*/  IADD3 R0, R0, -c[0x0][0x20], RZ ;  /* 0x8000080000007a10 */ /* 0x000fc60007ffe0ff */
[----:B------:R1:W-:Y:S04]  /*7160*/  STL [R2], R3 ;  /* 0x0000000302007387 */ /* 0x0003e80000100800 */
[----:B------:R-:W2:Y:S01]  /*7170*/  LDL.64 R6, [R0] ;  /* 0x0000000000067983 */ /* 0x000ea20000100a00 */
[----:B------:R-:W-:-:S03]  /*7180*/  IMAD.MOV.U32 R5, RZ, RZ, 0x0 ;  /* 0x00000000ff057424 */ /* 0x000fc600078e00ff */
[----:B--2---:R1:W-:Y:S01]  /*7190*/  STL.64 [R2+0x8], R6 ;  /* 0x0000080602007387 */ /* 0x0043e20000100a00 */
[----:B------:R-:W-:Y:S05]  /*71a0*/  RET.REL.NODEC R4 `(_ZN7cutlass13device_kernelIN5flash19enable_sm80_to_sm89INS1_16FlashAttnBwdSm80INS1_25CollectiveMainloopBwdSm80ILi2ELi2EN4cute5tupleIJNS5_1CILi128EEES8_NS7_ILi64EEEEEENS_6half_tEfNS_4arch4Sm80ELb0ELb1ELb1ELb0ELb0ELb0ELb0ELb0ELi2ELi4ELi4ELi4ELb0EEENS1_21CollectiveEpilogueBwdISA_SB_SD_Li256ELb0ELb0ELi2EEENS1_19SingleTileSchedulerILb0ELb0ELb0ELi128EEEEEEEEEvNT_6ParamsE) ;  /* 0xffff8e5004007950 */ /* 0x000fea0003c3ffff */
        .type           $_ZN7cutlass13device_kernelIN5flash19enable_sm80_to_sm89INS1_16FlashAttnBwdSm80INS1_25CollectiveMainloopBwdSm80ILi2ELi2EN4cute5tupleIJNS5_1CILi128EEES8_NS7_ILi64EEEEEENS_6half_tEfNS_4arch4Sm80ELb0ELb1ELb1ELb0ELb0ELb0ELb0ELb0ELi2ELi4ELi4ELi4ELb0EEENS1_21CollectiveEpilogueBwdISA_SB_SD_Li256ELb0ELb0ELi2EEENS1_19SingleTileSchedulerILb0ELb0ELb0ELi128EEEEEEEEEvNT_6ParamsE$_ZN4cute3eso3ESOILb0ELb0EJNS_6LayoutINS_5tupleIJNS3_IJNS_1CILi8EEENS4_ILi1EEEEEENS4_ILi2EEES5_EEENS3_IJNS3_IJS6_NS4_ILi0EEEEEEiNS4_ILi1024EEEEEEEEiEEC2ERKSE_RKi,@function
        .size           $_ZN7cutlass13device_kernelIN5flash19enable_sm80_to_sm89INS1_16FlashAttnBwdSm80INS1_25CollectiveMainloopBwdSm80ILi2ELi2EN4cute5tupleIJNS5_1CILi128EEES8_NS7_ILi64EEEEEENS_6half_tEfNS_4arch4Sm80ELb0ELb1ELb1ELb0ELb0ELb0ELb0ELb0ELi2ELi4ELi4ELi4ELb0EEENS1_21CollectiveEpilogueBwdISA_SB_SD_Li256ELb0ELb0ELi2EEENS1_19SingleTileSchedulerILb0ELb0ELb0ELi128EEEEEEEEEvNT_6ParamsE$_ZN4cute3eso3ESOILb0ELb0EJNS_6LayoutINS_5tupleIJNS3_IJNS_1CILi8EEENS4_ILi1EEEEEENS4_ILi2EEES5_EEENS3_IJNS3_IJS6_NS4_ILi0EEEEEEiNS4_ILi1024EEEEEEEEiEEC2ERKSE_RKi,($_ZN7cutlass13device_kernelIN5flash19enable_sm80_to_sm89INS1_16FlashAttnBwdSm80INS1_25CollectiveMainloopBwdSm80ILi2ELi2EN4cute5tupleIJNS5_1CILi128EEES8_NS7_ILi64EEEEEENS_6half_tEfNS_4arch4Sm80ELb0ELb1ELb1ELb0ELb0ELb0ELb0ELb0ELi2ELi4ELi4ELi4ELb0EEENS1_21CollectiveEpilogueBwdISA_SB_SD_Li256ELb0ELb0ELi2EEENS1_19SingleTileSchedulerILb0ELb0ELb0ELi128EEEEEEEEEvNT_6ParamsE$_ZN4cute3eso3ESOILb0ELb0EJiNS_5tupleIJiNS_1CILi0EEEEEEEEC2ERKiRKS5_ - $_ZN7cutlass13device_kernelIN5flash19enable_sm80_to_sm89INS1_16FlashAttnBwdSm80INS1_25CollectiveMainloopBwdSm80ILi2ELi2EN4cute5tupleIJNS5_1CILi128EEES8_NS7_ILi64EEEEEENS_6half_tEfNS_4arch4Sm80ELb0ELb1ELb1ELb0ELb0ELb0ELb0ELb0ELi2ELi4ELi4ELi4ELb0EEENS1_21CollectiveEpilogueBwdISA_SB_SD_Li256ELb0ELb0ELi2EEENS1_19SingleTileSchedulerILb0ELb0ELb0ELi128EEEEEEEEEvNT_6ParamsE$_ZN4cute3eso3ESOILb0ELb0EJNS_6LayoutINS_5tupleIJNS3_IJNS_1CILi8EEENS4_ILi1EEEEEENS4_ILi2EEES5_EEENS3_IJNS3_IJS6_NS4_ILi0EEEEEEiNS4_ILi1024EEEEEEEEiEEC2ERKSE_RKi)
$_ZN7cutlass13device_kernelIN5flash19enable_sm80_to_sm89INS1_16FlashAttnBwdSm80INS1_25CollectiveMainloopBwdSm80ILi2ELi2EN4cute5tupleIJNS5_1CILi128EEES8_NS7_ILi64EEEEEENS_6half_tEfNS_4arch4Sm80ELb0ELb1ELb1ELb0ELb0ELb0ELb0ELb0ELi2ELi4ELi4ELi4ELb0EEENS1_21CollectiveEpilogueBwdISA_SB_SD_Li256ELb0ELb0ELi2EEENS1_19SingleTileSchedulerILb0ELb0ELb0ELi128EEEEEEEEEvNT_6ParamsE$_ZN4cute3eso3ESOILb0ELb0EJNS_6LayoutINS_5tupleIJNS3_IJNS_1CILi8EEENS4_ILi1EEEEEENS4_ILi2EEES5_EEENS3_IJNS3_IJS6_NS4_ILi0EEEEEEiNS4_ILi1024EEEEEEEEiEEC2ERKSE_RKi:
[----:B------:R-:W-:Y:S02]  /*71b0*/  IADD3 R3, R62, -c[0x0][0x20], RZ ;  /* 0x800008003e037a10 */ /* 0x000fe40007ffe0ff */
[----:B------:R-:W-:-:S03]  /*71c0*/  IADD3 R0, R0, -c[0x0][0x20], RZ ;  /* 0x8000080000007a10 */ /* 0x000fc60007ffe0ff */
[----:B------:R1:W-:Y:S04]  /*71d0*/  STL [R3], R2 ;  /* 0x0000000203007387 */ /* 0x0003e80000100800 */
[----:B------:R-:W2:Y:S01]  /*71e0*/  LDL R0, [R0] ;  /* 0x0000000000007983 */ /* 0x000ea20000100800 */
[----:B------:R-:W-:-:S03]  /*71f0*/  IMAD.MOV.U32 R5, RZ, RZ, 0x0 ;  /* 0x00000000ff057424 */ /* 0x000fc600078e00ff */
[----:B--2---:R1:W-:Y:S01]  /*7200*/  STL [R3+0x4], R0 ;  /* 0x0000040003007387 */ /* 0x0043e20000100800 */
[----:B------:R-:W-:Y:S05]  /*7210*/  RET.REL.NODEC R4 `(_ZN7cutlass13device_kernelIN5flash19enable_sm80_to_sm89INS1_16FlashAttnBwdSm80INS1_25CollectiveMainloopBwdSm80ILi2ELi2EN4cute5tupleIJNS5_1CILi128EEES8_NS7_ILi64EEEEEENS_6half_tEfNS_4arch4Sm80ELb0ELb1ELb1ELb0ELb0ELb0ELb0ELb0ELi2ELi4ELi4ELi4ELb0EEENS1_21CollectiveEpilogueBwdISA_SB_SD_Li256ELb0ELb0ELi2EEENS1_19SingleTileSchedulerILb0ELb0ELb0ELi128EEEEEEEEEvNT_6ParamsE) ;  /* 0xffff8de004007950 */ /* 0x000fea0003c3ffff */
        .type           $_ZN7cutlass13device_kernelIN5flash19enable_sm80_to_sm89INS1_16FlashAttnBwdSm80INS1_25CollectiveMainloopBwdSm80ILi2ELi2EN4cute5tupleIJNS5_1CILi128EEES8_NS7_ILi64EEEEEENS_6half_tEfNS_4arch4Sm80ELb0ELb1ELb1ELb0ELb0ELb0ELb0ELb0ELi2ELi4ELi4ELi4ELb0EEENS1_21CollectiveEpilogueBwdISA_SB_SD_Li256ELb0ELb0ELi2EEENS1_19SingleTileSchedulerILb0ELb0ELb0ELi128EEEEEEEEEvNT_6ParamsE$_ZN4cute3eso3ESOILb0ELb0EJiNS_5tupleIJiNS_1CILi0EEEEEEEEC2ERKiRKS5_,@function
        .size           $_ZN7cutlass13device_kernelIN5flash19enable_sm80_to_sm89INS1_16FlashAttnBwdSm80INS1_25CollectiveMainloopBwdSm80ILi2ELi2EN4cute5tupleIJNS5_1CILi128EEES8_NS7_ILi64EEEEEENS_6half_tEfNS_4arch4Sm80ELb0ELb1ELb1ELb0ELb0ELb0ELb0ELb0ELi2ELi4ELi4ELi4ELb0EEENS1_21CollectiveEpilogueBwdISA_SB_SD_Li256ELb0ELb0ELi2EEENS1_19SingleTileSchedulerILb0ELb0ELb0ELi128EEEEEEEEEvNT_6ParamsE$_ZN4cute3eso3ESOILb0ELb0EJiNS_5tupleIJiNS_1CILi0EEEEEEEEC2ERKiRKS5_,($_ZN7cutlass13device_kernelIN5flash19enable_sm80_to_sm89INS1_16FlashAttnBwdSm80INS1_25CollectiveMainloopBwdSm80ILi2ELi2EN4cute5tupleIJNS5_1CILi128EEES8_NS7_ILi64EEEEEENS_6half_tEfNS_4arch4Sm80ELb0ELb1ELb1ELb0ELb0ELb0ELb0ELb0ELi2ELi4ELi4ELi4ELb0EEENS1_21CollectiveEpilogueBwdISA_SB_SD_Li256ELb0ELb0ELi2EEENS1_19SingleTileSchedulerILb0ELb0ELb0ELi128EEEEEEEEEvNT_6ParamsE$_ZN4cute3eso3ESOILb0ELb0EJiNS_5tupleIJiiEEEEEC2ERKiRKS3_ - $_ZN7cutlass13device_kernelIN5flash19enable_sm80_to_sm89INS1_16FlashAttnBwdSm80INS1_25CollectiveMainloopBwdSm80ILi2ELi2EN4cute5tupleIJNS5_1CILi128EEES8_NS7_ILi64EEEEEENS_6half_tEfNS_4arch4Sm80ELb0ELb1ELb1ELb0ELb0ELb0ELb0ELb0ELi2ELi4ELi4ELi4ELb0EEENS1_21CollectiveEpilogueBwdISA_SB_SD_Li256ELb0ELb0ELi2EEENS1_19SingleTileSchedulerILb0ELb0ELb0ELi128EEEEEEEEEvNT_6ParamsE$_ZN4cute3eso3ESOILb0ELb0EJiNS_5tupleIJiNS_1CILi0EEEEEEEEC2ERKiRKS5_)
$_ZN7cutlass13device_kernelIN5flash19enable_sm80_to_sm89INS1_16FlashAttnBwdSm80INS1_25CollectiveMainloopBwdSm80ILi2ELi2EN4cute5tupleIJNS5_1CILi128EEES8_NS7_ILi64EEEEEENS_6half_tEfNS_4arch4Sm80ELb0ELb1ELb1ELb0ELb0ELb0ELb0ELb0ELi2ELi4ELi4ELi4ELb0EEENS1_21CollectiveEpilogueBwdISA_SB_SD_Li256ELb0ELb0ELi2EEENS1_19SingleTileSchedulerILb0ELb0ELb0ELi128EEEEEEEEEvNT_6ParamsE$_ZN4cute3eso3ESOILb0ELb0EJiNS_5tupleIJiNS_1CILi0EEEEEEEEC2ERKiRKS5_:
[----:B------:R-:W-:Y:S02]  /*7220*/  IADD3 R3, R80, -c[0x0][0x20], RZ ;  /* 0x8000080050037a10 */ /* 0x000fe40007ffe0ff */
[----:B------:R-:W-:-:S03]  /*7230*/  IADD3 R2, R2, -c[0x0][0x20], RZ ;  /* 0x8000080002027a10 */ /* 0x000fc60007ffe0ff */
[----:B------:R1:W-:Y:S04]  /*7240*/  STL [R3], R34 ;  /* 0x0000002203007387 */ /* 0x0003e80000100800 */
[----:B------:R-:W2:Y:S01]  /*7250*/  LDL R2, [R2] ;  /* 0x0000000002027983 */ /* 0x000ea20000100800 */
[----:B------:R-:W-:-:S03]  /*7260*/  IMAD.MOV.U32 R7, RZ, RZ, 0x0 ;  /* 0x00000000ff077424 */ /* 0x000fc600078e00ff */
[----:B--2---:R1:W-:Y:S01]  /*7270*/  STL [R3+0x4], R2 ;  /* 0x0000040203007387 */ /* 0x0043e20000100800 */
[----:B------:R-:W-:Y:S05]  /*7280*/  RET.REL.NODEC R6 `(_ZN7cutlass13device_kernelIN5flash19enable_sm80_to_sm89INS1_16FlashAttnBwdSm80INS1_25CollectiveMainloopBwdSm80ILi2ELi2EN4cute5tupleIJNS5_1CILi128EEES8_NS7_ILi64EEEEEENS_6half_tEfNS_4arch4Sm80ELb0ELb1ELb1ELb0ELb0ELb0ELb0ELb0ELi2ELi4ELi4ELi4ELb0EEENS1_21CollectiveEpilogueBwdISA_SB_SD_Li256ELb0ELb0ELi2EEENS1_19SingleTileSchedulerILb0ELb0ELb0ELi128EEEEEEEEEvNT_6ParamsE) ;  /* 0xffff8d7006007950 */ /* 0x000fea0003c3ffff */
        .type           $_ZN7cutlass13device_kernelIN5flash19enable_sm80_to_sm89INS1_16FlashAttnBwdSm80INS1_25CollectiveMainloopBwdSm80ILi2ELi2EN4cute5tupleIJNS5_1CILi128EEES8_NS7_ILi64EEEEEENS_6half_tEfNS_4arch4Sm80ELb0ELb1ELb1ELb0ELb0ELb0ELb0ELb0ELi2ELi4ELi4ELi4ELb0EEENS1_21CollectiveEpilogueBwdISA_SB_SD_Li256ELb0ELb0ELi2EEENS1_19SingleTileSchedulerILb0ELb0ELb0ELi128EEEEEEEEEvNT_6ParamsE$_ZN4cute3eso3ESOILb0ELb0EJiNS_5tupleIJiiEEEEEC2ERKiRKS3_,@function
        .size           $_ZN7cutlass13device_kernelIN5flash19enable_sm80_to_sm89INS1_16FlashAttnBwdSm80INS1_25CollectiveMainloopBwdSm80ILi2ELi2EN4cute5tupleIJNS5_1CILi128EEES8_NS7_ILi64EEEEEENS_6half_tEfNS_4arch4Sm80ELb0ELb1ELb1ELb0ELb0ELb0ELb0ELb0ELi2ELi4ELi4ELi4ELb0EEENS1_21CollectiveEpilogueBwdISA_SB_SD_Li256ELb0ELb0ELi2EEENS1_19SingleTileSchedulerILb0ELb0ELb0ELi128EEEEEEEEEvNT_6ParamsE$_ZN4cute3eso3ESOILb0ELb0EJiNS_5tupleIJiiEEEEEC2ERKiRKS3_,($_ZN7cutlass13device_kernelIN5flash19enable_sm80_to_sm89INS1_16FlashAttnBwdSm80INS1_25CollectiveMainloopBwdSm80ILi2ELi2EN4cute5tupleIJNS5_1CILi128EEES8_NS7_ILi64EEEEEENS_6half_tEfNS_4arch4Sm80ELb0ELb1ELb1ELb0ELb0ELb0ELb0ELb0ELi2ELi4ELi4ELi4ELb0EEENS1_21CollectiveEpilogueBwdISA_SB_SD_Li256ELb0ELb0ELi2EEENS1_19SingleTileSchedulerILb0ELb0ELb0ELi128EEEEEEEEEvNT_6ParamsE$_ZN4cute3eso3ESOILb0ELb0EJiiEEC2ERKiS4_ - $_ZN7cutlass13device_kernelIN5flash19enable_sm80_to_sm89INS1_16FlashAttnBwdSm80INS1_25CollectiveMainloopBwdSm80ILi2ELi2EN4cute5tupleIJNS5_1CILi128EEES8_NS7_ILi64EEEEEENS_6half_tEfNS_4arch4Sm80ELb0ELb1ELb1ELb0ELb0ELb0ELb0ELb0ELi2ELi4ELi4ELi4ELb0EEENS1_21CollectiveEpilogueBwdISA_SB_SD_Li256ELb0ELb0ELi2EEENS1_19SingleTileSchedulerILb0ELb0ELb0ELi128EEEEEEEEEvNT_6ParamsE$_ZN4cute3eso3ESOILb0ELb0EJiNS_5tupleIJiiEEEEEC2ERKiRKS3_)
$_ZN7cutlass13device_kernelIN5flash19enable_sm80_to_sm89INS1_16FlashAttnBwdSm80INS1_25CollectiveMainloopBwdSm80ILi2ELi2EN4cute5tupleIJNS5_1CILi128EEES8_NS7_ILi64EEEEEENS_6half_tEfNS_4arch4Sm80ELb0ELb1ELb1ELb0ELb0ELb0ELb0ELb0ELi2ELi4ELi4ELi4ELb0EEENS1_21CollectiveEpilogueBwdISA_SB_SD_Li256ELb0ELb0ELi2EEENS1_19SingleTileSchedulerILb0ELb0ELb0ELi128EEEEEEEEEvNT_6ParamsE$_ZN4cute3eso3ESOILb0ELb0EJiNS_5tupleIJiiEEEEEC2ERKiRKS3_:
        /* <DEDUP_REMOVED lines=9> */
        .type           $_ZN7cutlass13device_kernelIN5flash19enable_sm80_to_sm89INS1_16FlashAttnBwdSm80INS1_25CollectiveMainloopBwdSm80ILi2ELi2EN4cute5tupleIJNS5_1CILi128EEES8_NS7_ILi64EEEEEENS_6half_tEfNS_4arch4Sm80ELb0ELb1ELb1ELb0ELb0ELb0ELb0ELb0ELi2ELi4ELi4ELi4ELb0EEENS1_21CollectiveEpilogueBwdISA_SB_SD_Li256ELb0ELb0ELi2EEENS1_19SingleTileSchedulerILb0ELb0ELb0ELi128EEEEEEEEEvNT_6ParamsE$_ZN4cute3eso3ESOILb0ELb0EJiiEEC2ERKiS4_,@function
        .size           $_ZN7cutlass13device_kernelIN5flash19enable_sm80_to_sm89INS1_16FlashAttnBwdSm80INS1_25CollectiveMainloopBwdSm80ILi2ELi2EN4cute5tupleIJNS5_1CILi128EEES8_NS7_ILi64EEEEEENS_6half_tEfNS_4arch4Sm80ELb0ELb1ELb1ELb0ELb0ELb0ELb0ELb0ELi2ELi4ELi4ELi4ELb0EEENS1_21CollectiveEpilogueBwdISA_SB_SD_Li256ELb0ELb0ELi2EEENS1_19SingleTileSchedulerILb0ELb0ELb0ELi128EEEEEEEEEvNT_6ParamsE$_ZN4cute3eso3ESOILb0ELb0EJiiEEC2ERKiS4_,($_ZN7cutlass13device_kernelIN5flash19enable_sm80_to_sm89INS1_16FlashAttnBwdSm80INS1_25CollectiveMainloopBwdSm80ILi2ELi2EN4cute5tupleIJNS5_1CILi128EEES8_NS7_ILi64EEEEEENS_6half_tEfNS_4arch4Sm80ELb0ELb1ELb1ELb0ELb0ELb0ELb0ELb0ELi2ELi4ELi4ELi4ELb0EEENS1_21CollectiveEpilogueBwdISA_SB_SD_Li256ELb0ELb0ELi2EEENS1_19SingleTileSchedulerILb0ELb0ELb0ELi128EEEEEEEEEvNT_6ParamsE$_ZN4cute3eso3ESOILb0ELb0EJiiNS_1CILi144EEENS2_ILi512EEEEEC2ERKiS7_RKS3_RKS4_ - $_ZN7cutlass13device_kernelIN5flash19enable_sm80_to_sm89INS1_16FlashAttnBwdSm80INS1_25CollectiveMainloopBwdSm80ILi2ELi2EN4cute5tupleIJNS5_1CILi128EEES8_NS7_ILi64EEEEEENS_6half_tEfNS_4arch4Sm80ELb0ELb1ELb1ELb0ELb0ELb0ELb0ELb0ELi2ELi4ELi4ELi4ELb0EEENS1_21CollectiveEpilogueBwdISA_SB_SD_Li256ELb0ELb0ELi2EEENS1_19SingleTileSchedulerILb0ELb0ELb0ELi128EEEEEEEEEvNT_6ParamsE$_ZN4cute3eso3ESOILb0ELb0EJiiEEC2ERKiS4_)
$_ZN7cutlass13device_kernelIN5flash19enable_sm80_to_sm89INS1_16FlashAttnBwdSm80INS1_25CollectiveMainloopBwdSm80ILi2ELi2EN4cute5tupleIJNS5_1CILi128EEES8_NS7_ILi64EEEEEENS_6half_tEfNS_4arch4Sm80ELb0ELb1ELb1ELb0ELb0ELb0ELb0ELb0ELi2ELi4ELi4ELi4ELb0EEENS1_21CollectiveEpilogueBwdISA_SB_SD_Li256ELb0ELb0ELi2EEENS1_19SingleTileSchedulerILb0ELb0ELb0ELi128EEEEEEEEEvNT_6ParamsE$_ZN4cute3eso3ESOILb0ELb0EJiiEEC2ERKiS4_:
[----:B------:R-:W-:Y:S02]  /*7320*/  IADD3 R3, R80, -c[0x0][0x20], RZ ;  /* 0x8000080050037a10 */ /* 0x000fe40007ffe0ff */
[----:B------:R-:W-:-:S03]  /*7330*/  IADD3 R2, R2, -c[0x0][0x20], RZ ;  /* 0x8000080002027a10 */ /* 0x000fc60007ffe0ff */
[----:B------:R1:W-:Y:S04]  /*7340*/  STL [R3], R7 ;  /* 0x0000000703007387 */ /* 0x0003e80000100800 */
[----:B------:R-:W2:Y:S01]  /*7350*/  LDL R2, [R2] ;  /* 0x0000000002027983 */ /* 0x000ea20000100800 */
[----:B------:R-:W-:-:S03]  /*7360*/  IMAD.MOV.U32 R13, RZ, RZ, 0x0 ;  /* 0x00000000ff0d7424 */ /* 0x000fc600078e00ff */
[----:B--2---:R1:W-:Y:S01]  /*7370*/  STL [R3+0x4], R2 ;  /* 0x0000040203007387 */ /* 0x0043e20000100800 */
[----:B------:R-:W-:Y:S05]  /*7380*/  RET.REL.NODEC R12 `(_ZN7cutlass13device_kernelIN5flash19enable_sm80_to_sm89INS1_16FlashAttnBwdSm80INS1_25CollectiveMainloopBwdSm80ILi2ELi2EN4cute5tupleIJNS5_1CILi128EEES8_NS7_ILi64EEEEEENS_6half_tEfNS_4arch4Sm80ELb0ELb1ELb1ELb0ELb0ELb0ELb0ELb0ELi2ELi4ELi4ELi4ELb0EEENS1_21CollectiveEpilogueBwdISA_SB_SD_Li256ELb0ELb0ELi2EEENS1_19SingleTileSchedulerILb0ELb0ELb0ELi128EEEEEEEEEvNT_6ParamsE) ;  /* 0xffff8c700c007950 */ /* 0x000fea0003c3ffff */
        .type           $_ZN7cutlass13device_kernelIN5flash19enable_sm80_to_sm89INS1_16FlashAttnBwdSm80INS1_25CollectiveMainloopBwdSm80ILi2ELi2EN4cute5tupleIJNS5_1CILi128EEES8_NS7_ILi64EEEEEENS_6half_tEfNS_4arch4Sm80ELb0ELb1ELb1ELb0ELb0ELb0ELb0ELb0ELi2ELi4ELi4ELi4ELb0EEENS1_21CollectiveEpilogueBwdISA_SB_SD_Li256ELb0ELb0ELi2EEENS1_19SingleTileSchedulerILb0ELb0ELb0ELi128EEEEEEEEEvNT_6ParamsE$_ZN4cute3eso3ESOILb0ELb0EJiiNS_1CILi144EEENS2_ILi512EEEEEC2ERKiS7_RKS3_RKS4_,@function
        .size           $_ZN7cutlass13device_kernelIN5flash19enable_sm80_to_sm89INS1_16FlashAttnBwdSm80INS1_25CollectiveMainloopBwdSm80ILi2ELi2EN4cute5tupleIJNS5_1CILi128EEES8_NS7_ILi64EEEEEENS_6half_tEfNS_4arch4Sm80ELb0ELb1ELb1ELb0ELb0ELb0ELb0ELb0ELi2ELi4ELi4ELi4ELb0EEENS1_21CollectiveEpilogueBwdISA_SB_SD_Li256ELb0ELb0ELi2EEENS1_19SingleTileSchedulerILb0ELb0ELb0ELi128EEEEEEEEEvNT_6ParamsE$_ZN4cute3eso3ESOILb0ELb0EJiiNS_1CILi144EEENS2_ILi512EEEEEC2ERKiS7_RKS3_RKS4_,($_ZN7cutlass13device_kernelIN5flash19enable_sm80_to_sm89INS1_16FlashAttnBwdSm80INS1_25CollectiveMainloopBwdSm80ILi2ELi2EN4cute5tupleIJNS5_1CILi128EEES8_NS7_ILi64EEEEEENS_6half_tEfNS_4arch4Sm80ELb0ELb1ELb1ELb0ELb0ELb0ELb0ELb0ELi2ELi4ELi4ELi4ELb0EEENS1_21CollectiveEpilogueBwdISA_SB_SD_Li256ELb0ELb0ELi2EEENS1_19SingleTileSchedulerILb0ELb0ELb0ELi128EEEEEEEEEvNT_6ParamsE$_ZN4cute3eso3ESOILb0ELb0EJiiNS_1CILi72EEENS2_ILi512EEEEEC2ERKiS7_RKS3_RKS4_ - $_ZN7cutlass13device_kernelIN5flash19enable_sm80_to_sm89INS1_16FlashAttnBwdSm80INS1_25CollectiveMainloopBwdSm80ILi2ELi2EN4cute5tupleIJNS5_1CILi128EEES8_NS7_ILi64EEEEEENS_6half_tEfNS_4arch4Sm80ELb0ELb1ELb1ELb0ELb0ELb0ELb0ELb0ELi2ELi4ELi4ELi4ELb0EEENS1_21CollectiveEpilogueBwdISA_SB_SD_Li256ELb0ELb0ELi2EEENS1_19SingleTileSchedulerILb0ELb0ELb0ELi128EEEEEEEEEvNT_6ParamsE$_ZN4cute3eso3ESOILb0ELb0EJiiNS_1CILi144EEENS2_ILi512EEEEEC2ERKiS7_RKS3_RKS4_)
$_ZN7cutlass13device_kernelIN5flash19enable_sm80_to_sm89INS1_16FlashAttnBwdSm80INS1_25CollectiveMainloopBwdSm80ILi2ELi2EN4cute5tupleIJNS5_1CILi128EEES8_NS7_ILi64EEEEEENS_6half_tEfNS_4arch4Sm80ELb0ELb1ELb1ELb0ELb0ELb0ELb0ELb0ELi2ELi4ELi4ELi4ELb0EEENS1_21CollectiveEpilogueBwdISA_SB_SD_Li256ELb0ELb0ELi2EEENS1_19SingleTileSchedulerILb0ELb0ELb0ELi128EEEEEEEEEvNT_6ParamsE$_ZN4cute3eso3ESOILb0ELb0EJiiNS_1CILi144EEENS2_ILi512EEEEEC2ERKiS7_RKS3_RKS4_:
[----:B------:R-:W-:Y:S02]  /*7390*/  IADD3 R26, R80, -c[0x0][0x20], RZ ;  /* 0x80000800501a7a10 */ /* 0x000fe40007ffe0ff */
[----:B------:R-:W-:-:S03]  /*73a0*/  IADD3 R2, R2, -c[0x0][0x20], RZ ;  /* 0x8000080002027a10 */ /* 0x000fc60007ffe0ff */
[----:B------:R1:W-:Y:S04]  /*73b0*/  STL [R26], R5 ;  /* 0x000000051a007387 */ /* 0x0003e80000100800 */
[----:B------:R-:W2:Y:S01]  /*73c0*/  LDL R3, [R2] ;  /* 0x0000000002037983 */ /* 0x000ea20000100800 */
[----:B------:R-:W-:-:S03]  /*73d0*/  IMAD.MOV.U32 R35, RZ, RZ, 0x0 ;  /* 0x00000000ff237424 */ /* 0x000fc600078e00ff */
[----:B--2---:R1:W-:Y:S01]  /*73e0*/  STL [R26+0x4], R3 ;  /* 0x000004031a007387 */ /* 0x0043e20000100800 */
[----:B------:R-:W-:Y:S05]  /*73f0*/  RET.REL.NODEC R34 `(_ZN7cutlass13device_kernelIN5flash19enable_sm80_to_sm89INS1_16FlashAttnBwdSm80INS1_25CollectiveMainloopBwdSm80ILi2ELi2EN4cute5tupleIJNS5_1CILi128EEES8_NS7_ILi64EEEEEENS_6half_tEfNS_4arch4Sm80ELb0ELb1ELb1ELb0ELb0ELb0ELb0ELb0ELi2ELi4ELi4ELi4ELb0EEENS1_21CollectiveEpilogueBwdISA_SB_SD_Li256ELb0ELb0ELi2EEENS1_19SingleTileSchedulerILb0ELb0ELb0ELi128EEEEEEEEEvNT_6ParamsE) ;  /* 0xffff8c0022007950 */ /* 0x000fea0003c3ffff */
        .type           $_ZN7cutlass13device_kernelIN5flash19enable_sm80_to_sm89INS1_16FlashAttnBwdSm80INS1_25CollectiveMainloopBwdSm80ILi2ELi2EN4cute5tupleIJNS5_1CILi128EEES8_NS7_ILi64EEEEEENS_6half_tEfNS_4arch4Sm80ELb0ELb1ELb1ELb0ELb0ELb0ELb0ELb0ELi2ELi4ELi4ELi4ELb0EEENS1_21CollectiveEpilogueBwdISA_SB_SD_Li256ELb0ELb0ELi2EEENS1_19SingleTileSchedulerILb0ELb0ELb0ELi128EEEEEEEEEvNT_6ParamsE$_ZN4cute3eso3ESOILb0ELb0EJiiNS_1CILi72EEENS2_ILi512EEEEEC2ERKiS7_RKS3_RKS4_,@function
        .size           $_ZN7cutlass13device_kernelIN5flash19enable_sm80_to_sm89INS1_16FlashAttnBwdSm80INS1_25CollectiveMainloopBwdSm80ILi2ELi2EN4cute5tupleIJNS5_1CILi128EEES8_NS7_ILi64EEEEEENS_6half_tEfNS_4arch4Sm80ELb0ELb1ELb1ELb0ELb0ELb0ELb0ELb0ELi2ELi4ELi4ELi4ELb0EEENS1_21CollectiveEpilogueBwdISA_SB_SD_Li256ELb0ELb0ELi2EEENS1_19SingleTileSchedulerILb0ELb0ELb0ELi128EEEEEEEEEvNT_6ParamsE$_ZN4cute3eso3ESOILb0ELb0EJiiNS_1CILi72EEENS2_ILi512EEEEEC2ERKiS7_RKS3_RKS4_,($_ZN7cutlass13device_kernelIN5flash19enable_sm80_to_sm89INS1_16FlashAttnBwdSm80INS1_25CollectiveMainloopBwdSm80ILi2ELi2EN4cute5tupleIJNS5_1CILi128EEES8_NS7_ILi64EEEEEENS_6half_tEfNS_4arch4Sm80ELb0ELb1ELb1ELb0ELb0ELb0ELb0ELb0ELi2ELi4ELi4ELi4ELb0EEENS1_21CollectiveEpilogueBwdISA_SB_SD_Li256ELb0ELb0ELi2EEENS1_19SingleTileSchedulerILb0ELb0ELb0ELi128EEEEEEEEEvNT_6ParamsE$_ZN4cute3eso3ESOILb0ELb0EJiiiEEC2ERKiS4_S4_ - $_ZN7cutlass13device_kernelIN5flash19enable_sm80_to_sm89INS1_16FlashAttnBwdSm80INS1_25CollectiveMainloopBwdSm80ILi2ELi2EN4cute5tupleIJNS5_1CILi128EEES8_NS7_ILi64EEEEEENS_6half_tEfNS_4arch4Sm80ELb0ELb1ELb1ELb0ELb0ELb0ELb0ELb0ELi2ELi4ELi4ELi4ELb0EEENS1_21CollectiveEpilogueBwdISA_SB_SD_Li256ELb0ELb0ELi2EEENS1_19SingleTileSchedulerILb0ELb0ELb0ELi128EEEEEEEEEvNT_6ParamsE$_ZN4cute3eso3ESOILb0ELb0EJiiNS_1CILi72EEENS2_ILi512EEEEEC2ERKiS7_RKS3_RKS4_)
$_ZN7cutlass13device_kernelIN5flash19enable_sm80_to_sm89INS1_16FlashAttnBwdSm80INS1_25CollectiveMainloopBwdSm80ILi2ELi2EN4cute5tupleIJNS5_1CILi128EEES8_NS7_ILi64EEEEEENS_6half_tEfNS_4arch4Sm80ELb0ELb1ELb1ELb0ELb0ELb0ELb0ELb0ELi2ELi4ELi4ELi4ELb0EEENS1_21CollectiveEpilogueBwdISA_SB_SD_Li256ELb0ELb0ELi2EEENS1_19SingleTileSchedulerILb0ELb0ELb0ELi128EEEEEEEEEvNT_6ParamsE$_ZN4cute3eso3ESOILb0ELb0EJiiNS_1CILi72EEENS2_ILi512EEEEEC2ERKiS7_RKS3_RKS4_:
        /* <DEDUP_REMOVED lines=8> */
        .type           $_ZN7cutlass13device_kernelIN5flash19enable_sm80_to_sm89INS1_16FlashAttnBwdSm80INS1_25CollectiveMainloopBwdSm80ILi2ELi2EN4cute5tupleIJNS5_1CILi128EEES8_NS7_ILi64EEEEEENS_6half_tEfNS_4arch4Sm80ELb0ELb1ELb1ELb0ELb0ELb0ELb0ELb0ELi2ELi4ELi4ELi4ELb0EEENS1_21CollectiveEpilogueBwdISA_SB_SD_Li256ELb0ELb0ELi2EEENS1_19SingleTileSchedulerILb0ELb0ELb0ELi128EEEEEEEEEvNT_6ParamsE$_ZN4cute3eso3ESOILb0ELb0EJiiiEEC2ERKiS4_S4_,@function
        .size           $_ZN7cutlass13device_kernelIN5flash19enable_sm80_to_sm89INS1_16FlashAttnBwdSm80INS1_25CollectiveMainloopBwdSm80ILi2ELi2EN4cute5tupleIJNS5_1CILi128EEES8_NS7_ILi64EEEEEENS_6half_tEfNS_4arch4Sm80ELb0ELb1ELb1ELb0ELb0ELb0ELb0ELb0ELi2ELi4ELi4ELi4ELb0EEENS1_21CollectiveEpilogueBwdISA_SB_SD_Li256ELb0ELb0ELi2EEENS1_19SingleTileSchedulerILb0ELb0ELb0ELi128EEEEEEEEEvNT_6ParamsE$_ZN4cute3eso3ESOILb0ELb0EJiiiEEC2ERKiS4_S4_,($_ZN7cutlass13device_kernelIN5flash19enable_sm80_to_sm89INS1_16FlashAttnBwdSm80INS1_25CollectiveMainloopBwdSm80ILi2ELi2EN4cute5tupleIJNS5_1CILi128EEES8_NS7_ILi64EEEEEENS_6half_tEfNS_4arch4Sm80ELb0ELb1ELb1ELb0ELb0ELb0ELb0ELb0ELi2ELi4ELi4ELi4ELb0EEENS1_21CollectiveEpilogueBwdISA_SB_SD_Li256ELb0ELb0ELi2EEENS1_19SingleTileSchedulerILb0ELb0ELb0ELi128EEEEEEEEEvNT_6ParamsE$_ZN4cute3eso3ESOILb0ELb0EJiiiNS_1CILi144EEENS2_ILi512EEEEEC2ERKiS7_S7_RKS3_RKS4_ - $_ZN7cutlass13device_kernelIN5flash19enable_sm80_to_sm89INS1_16FlashAttnBwdSm80INS1_25CollectiveMainloopBwdSm80ILi2ELi2EN4cute5tupleIJNS5_1CILi128EEES8_NS7_ILi64EEEEEENS_6half_tEfNS_4arch4Sm80ELb0ELb1ELb1ELb0ELb0ELb0ELb0ELb0ELi2ELi4ELi4ELi4ELb0EEENS1_21CollectiveEpilogueBwdISA_SB_SD_Li256ELb0ELb0ELi2EEENS1_19SingleTileSchedulerILb0ELb0ELb0ELi128EEEEEEEEEvNT_6ParamsE$_ZN4cute3eso3ESOILb0ELb0EJiiiEEC2ERKiS4_S4_)
$_ZN7cutlass13device_kernelIN5flash19enable_sm80_to_sm89INS1_16FlashAttnBwdSm80INS1_25CollectiveMainloopBwdSm80ILi2ELi2EN4cute5tupleIJNS5_1CILi128EEES8_NS7_ILi64EEEEEENS_6half_tEfNS_4arch4Sm80ELb0ELb1ELb1ELb0ELb0ELb0ELb0ELb0ELi2ELi4ELi4ELi4ELb0EEENS1_21CollectiveEpilogueBwdISA_SB_SD_Li256ELb0ELb0ELi2EEENS1_19SingleTileSchedulerILb0ELb0ELb0ELi128EEEEEEEEEvNT_6ParamsE$_ZN4cute3eso3ESOILb0ELb0EJiiiEEC2ERKiS4_S4_:
        /* <DEDUP_REMOVED lines=9> */
[----:B------:R-:W-:Y:S05]  /*7510*/  RET.REL.NODEC R4 `(_ZN7cutlass13device_kernelIN5flash19enable_sm80_to_sm89INS1_16FlashAttnBwdSm80INS1_25CollectiveMainloopBwdSm80ILi2ELi2EN4cute5tupleIJNS5_1CILi128EEES8_NS7_ILi64EEEEEENS_6half_tEfNS_4arch4Sm80ELb0ELb1ELb1ELb0ELb0ELb0ELb0ELb0ELi2ELi4ELi4ELi4ELb0EEENS1_21CollectiveEpilogueBwdISA_SB_SD_Li256ELb0ELb0ELi2EEENS1_19SingleTileSchedulerILb0ELb0ELb0ELi128EEEEEEEEEvNT_6ParamsE) ;  /* 0xffff8ae004007950 */ /* 0x000fea0003c3ffff */
        .type           $_ZN7cutlass13device_kernelIN5flash19enable_sm80_to_sm89INS1_16FlashAttnBwdSm80INS1_25CollectiveMainloopBwdSm80ILi2ELi2EN4cute5tupleIJNS5_1CILi128EEES8_NS7_ILi64EEEEEENS_6half_tEfNS_4arch4Sm80ELb0ELb1ELb1ELb0ELb0ELb0ELb0ELb0ELi2ELi4ELi4ELi4ELb0EEENS1_21CollectiveEpilogueBwdISA_SB_SD_Li256ELb0ELb0ELi2EEENS1_19SingleTileSchedulerILb0ELb0ELb0ELi128EEEEEEEEEvNT_6ParamsE$_ZN4cute3eso3ESOILb0ELb0EJiiiNS_1CILi144EEENS2_ILi512EEEEEC2ERKiS7_S7_RKS3_RKS4_,@function
        .size           $_ZN7cutlass13device_kernelIN5flash19enable_sm80_to_sm89INS1_16FlashAttnBwdSm80INS1_25CollectiveMainloopBwdSm80ILi2ELi2EN4cute5tupleIJNS5_1CILi128EEES8_NS7_ILi64EEEEEENS_6half_tEfNS_4arch4Sm80ELb0ELb1ELb1ELb0ELb0ELb0ELb0ELb0ELi2ELi4ELi4ELi4ELb0EEENS1_21CollectiveEpilogueBwdISA_SB_SD_Li256ELb0ELb0ELi2EEENS1_19SingleTileSchedulerILb0ELb0ELb0ELi128EEEEEEEEEvNT_6ParamsE$_ZN4cute3eso3ESOILb0ELb0EJiiiNS_1CILi144EEENS2_ILi512EEEEEC2ERKiS7_S7_RKS3_RKS4_,($_ZN7cutlass13device_kernelIN5flash19enable_sm80_to_sm89INS1_16FlashAttnBwdSm80INS1_25CollectiveMainloopBwdSm80ILi2ELi2EN4cute5tupleIJNS5_1CILi128EEES8_NS7_ILi64EEEEEENS_6half_tEfNS_4arch4Sm80ELb0ELb1ELb1ELb0ELb0ELb0ELb0ELb0ELi2ELi4ELi4ELi4ELb0EEENS1_21CollectiveEpilogueBwdISA_SB_SD_Li256ELb0ELb0ELi2EEENS1_19SingleTileSchedulerILb0ELb0ELb0ELi128EEEEEEEEEvNT_6ParamsE$_ZN4cute3eso3ESOILb0ELb0EJiiiNS_1CILi72EEENS2_ILi512EEEEEC2ERKiS7_S7_RKS3_RKS4_ - $_ZN7cutlass13device_kernelIN5flash19enable_sm80_to_sm89INS1_16FlashAttnBwdSm80INS1_25CollectiveMainloopBwdSm80ILi2ELi2EN4cute5tupleIJNS5_1CILi128EEES8_NS7_ILi64EEEEEENS_6half_tEfNS_4arch4Sm80ELb0ELb1ELb1ELb0ELb0ELb0ELb0ELb0ELi2ELi4ELi4ELi4ELb0EEENS1_21CollectiveEpilogueBwdISA_SB_SD_Li256ELb0ELb0ELi2EEENS1_19SingleTileSchedulerILb0ELb0ELb0ELi128EEEEEEEEEvNT_6ParamsE$_ZN4cute3eso3ESOILb0ELb0EJiiiNS_1CILi144EEENS2_ILi512EEEEEC2ERKiS7_S7_RKS3_RKS4_)
$_ZN7cutlass13device_kernelIN5flash19enable_sm80_to_sm89INS1_16FlashAttnBwdSm80INS1_25CollectiveMainloopBwdSm80ILi2ELi2EN4cute5tupleIJNS5_1CILi128EEES8_NS7_ILi64EEEEEENS_6half_tEfNS_4arch4Sm80ELb0ELb1ELb1ELb0ELb0ELb0ELb0ELb0ELi2ELi4ELi4ELi4ELb0EEENS1_21CollectiveEpilogueBwdISA_SB_SD_Li256ELb0ELb0ELi2EEENS1_19SingleTileSchedulerILb0ELb0ELb0ELi128EEEEEEEEEvNT_6ParamsE$_ZN4cute3eso3ESOILb0ELb0EJiiiNS_1CILi144EEENS2_ILi512EEEEEC2ERKiS7_S7_RKS3_RKS4_:
        /* <DEDUP_REMOVED lines=10> */
[----:B------:R-:W-:Y:S05]  /*75c0*/  RET.REL.NODEC R34 `(_ZN7cutlass13device_kernelIN5flash19enable_sm80_to_sm89INS1_16FlashAttnBwdSm80INS1_25CollectiveMainloopBwdSm80ILi2ELi2EN4cute5tupleIJNS5_1CILi128EEES8_NS7_ILi64EEEEEENS_6half_tEfNS_4arch4Sm80ELb0ELb1ELb1ELb0ELb0ELb0ELb0ELb0ELi2ELi4ELi4ELi4ELb0EEENS1_21CollectiveEpilogueBwdISA_SB_SD_Li256ELb0ELb0ELi2EEENS1_19SingleTileSchedulerILb0ELb0ELb0ELi128EEEEEEEEEvNT_6ParamsE) ;  /* 0xffff8a3022007950 */ /* 0x000fea0003c3ffff */
        .type           $_ZN7cutlass13device_kernelIN5flash19enable_sm80_to_sm89INS1_16FlashAttnBwdSm80INS1_25CollectiveMainloopBwdSm80ILi2ELi2EN4cute5tupleIJNS5_1CILi128EEES8_NS7_ILi64EEEEEENS_6half_tEfNS_4arch4Sm80ELb0ELb1ELb1ELb0ELb0ELb0ELb0ELb0ELi2ELi4ELi4ELi4ELb0EEENS1_21CollectiveEpilogueBwdISA_SB_SD_Li256ELb0ELb0ELi2EEENS1_19SingleTileSchedulerILb0ELb0ELb0ELi128EEEEEEEEEvNT_6ParamsE$_ZN4cute3eso3ESOILb0ELb0EJiiiNS_1CILi72EEENS2_ILi512EEEEEC2ERKiS7_S7_RKS3_RKS4_,@function
        .size           $_ZN7cutlass13device_kernelIN5flash19enable_sm80_to_sm89INS1_16FlashAttnBwdSm80INS1_25CollectiveMainloopBwdSm80ILi2ELi2EN4cute5tupleIJNS5_1CILi128EEES8_NS7_ILi64EEEEEENS_6half_tEfNS_4arch4Sm80ELb0ELb1ELb1ELb0ELb0ELb0ELb0ELb0ELi2ELi4ELi4ELi4ELb0EEENS1_21CollectiveEpilogueBwdISA_SB_SD_Li256ELb0ELb0ELi2EEENS1_19SingleTileSchedulerILb0ELb0ELb0ELi128EEEEEEEEEvNT_6ParamsE$_ZN4cute3eso3ESOILb0ELb0EJiiiNS_1CILi72EEENS2_ILi512EEEEEC2ERKiS7_S7_RKS3_RKS4_,($_ZN7cutlass13device_kernelIN5flash19enable_sm80_to_sm89INS1_16FlashAttnBwdSm80INS1_25CollectiveMainloopBwdSm80ILi2ELi2EN4cute5tupleIJNS5_1CILi128EEES8_NS7_ILi64EEEEEENS_6half_tEfNS_4arch4Sm80ELb0ELb1ELb1ELb0ELb0ELb0ELb0ELb0ELi2ELi4ELi4ELi4ELb0EEENS1_21CollectiveEpilogueBwdISA_SB_SD_Li256ELb0ELb0ELi2EEENS1_19SingleTileSchedulerILb0ELb0ELb0ELi128EEEEEEEEEvNT_6ParamsE$_ZN4cute3eso3ESOILb0ELb1EJNS_5tupleIJiNS2_IJiNS_1CILi0EEEEEEEEENS2_IJNS_10UnderscoreENS2_IJS7_S7_EEEEEEEEC2ERKS6_RKS9_ - $_ZN7cutlass13device_kernelIN5flash19enable_sm80_to_sm89INS1_16FlashAttnBwdSm80INS1_25CollectiveMainloopBwdSm80ILi2ELi2EN4cute5tupleIJNS5_1CILi128EEES8_NS7_ILi64EEEEEENS_6half_tEfNS_4arch4Sm80ELb0ELb1ELb1ELb0ELb0ELb0ELb0ELb0ELi2ELi4ELi4ELi4ELb0EEENS1_21CollectiveEpilogueBwdISA_SB_SD_Li256ELb0ELb0ELi2EEENS1_19SingleTileSchedulerILb0ELb0ELb0ELi128EEEEEEEEEvNT_6ParamsE$_ZN4cute3eso3ESOILb0ELb0EJiiiNS_1CILi72EEENS2_ILi512EEEEEC2ERKiS7_S7_RKS3_RKS4_)
$_ZN7cutlass13device_kernelIN5flash19enable_sm80_to_sm89INS1_16FlashAttnBwdSm80INS1_25CollectiveMainloopBwdSm80ILi2ELi2EN4cute5tupleIJNS5_1CILi128EEES8_NS7_ILi64EEEEEENS_6half_tEfNS_4arch4Sm80ELb0ELb1ELb1ELb0ELb0ELb0ELb0ELb0ELi2ELi4ELi4ELi4ELb0EEENS1_21CollectiveEpilogueBwdISA_SB_SD_Li256ELb0ELb0ELi2EEENS1_19SingleTileSchedulerILb0ELb0ELb0ELi128EEEEEEEEEvNT_6ParamsE$_ZN4cute3eso3ESOILb0ELb0EJiiiNS_1CILi72EEENS2_ILi512EEEEEC2ERKiS7_S7_RKS3_RKS4_:
        /* <DEDUP_REMOVED lines=10> */
        .type           $_ZN7cutlass13device_kernelIN5flash19enable_sm80_to_sm89INS1_16FlashAttnBwdSm80INS1_25CollectiveMainloopBwdSm80ILi2ELi2EN4cute5tupleIJNS5_1CILi128EEES8_NS7_ILi64EEEEEENS_6half_tEfNS_4arch4Sm80ELb0ELb1ELb1ELb0ELb0ELb0ELb0ELb0ELi2ELi4ELi4ELi4ELb0EEENS1_21CollectiveEpilogueBwdISA_SB_SD_Li256ELb0ELb0ELi2EEENS1_19SingleTileSchedulerILb0ELb0ELb0ELi128EEEEEEEEEvNT_6ParamsE$_ZN4cute3eso3ESOILb0ELb1EJNS_5tupleIJiNS2_IJiNS_1CILi0EEEEEEEEENS2_IJNS_10UnderscoreENS2_IJS7_S7_EEEEEEEEC2ERKS6_RKS9_,@function
        .size           $_ZN7cutlass13device_kernelIN5flash19enable_sm80_to_sm89INS1_16FlashAttnBwdSm80INS1_25CollectiveMainloopBwdSm80ILi2ELi2EN4cute5tupleIJNS5_1CILi128EEES8_NS7_ILi64EEEEEENS_6half_tEfNS_4arch4Sm80ELb0ELb1ELb1ELb0ELb0ELb0ELb0ELb0ELi2ELi4ELi4ELi4ELb0EEENS1_21CollectiveEpilogueBwdISA_SB_SD_Li256ELb0ELb0ELi2EEENS1_19SingleTileSchedulerILb0ELb0ELb0ELi128EEEEEEEEEvNT_6ParamsE$_ZN4cute3eso3ESOILb0ELb1EJNS_5tupleIJiNS2_IJiNS_1CILi0EEEEEEEEENS2_IJNS_10UnderscoreENS2_IJS7_S7_EEEEEEEEC2ERKS6_RKS9_,($_ZN7cutlass13device_kernelIN5flash19enable_sm80_to_sm89INS1_16FlashAttnBwdSm80INS1_25CollectiveMainloopBwdSm80ILi2ELi2EN4cute5tupleIJNS5_1CILi128EEES8_NS7_ILi64EEEEEENS_6half_tEfNS_4arch4Sm80ELb0ELb1ELb1ELb0ELb0ELb0ELb0ELb0ELi2ELi4ELi4ELi4ELb0EEENS1_21CollectiveEpilogueBwdISA_SB_SD_Li256ELb0ELb0ELi2EEENS1_19SingleTileSchedulerILb0ELb0ELb0ELi128EEEEEEEEEvNT_6ParamsE$_ZN4cute3eso3ESOILb0ELb1EJNS_5tupleIJiNS2_IJiiEEEEEENS2_IJNS_10UnderscoreENS2_IJS5_S5_EEEEEEEEC2ERKS4_RKS7_ - $_ZN7cutlass13device_kernelIN5flash19enable_sm80_to_sm89INS1_16FlashAttnBwdSm80INS1_25CollectiveMainloopBwdSm80ILi2ELi2EN4cute5tupleIJNS5_1CILi128EEES8_NS7_ILi64EEEEEENS_6half_tEfNS_4arch4Sm80ELb0ELb1ELb1ELb0ELb0ELb0ELb0ELb0ELi2ELi4ELi4ELi4ELb0EEENS1_21CollectiveEpilogueBwdISA_SB_SD_Li256ELb0ELb0ELi2EEENS1_19SingleTileSchedulerILb0ELb0ELb0ELi128EEEEEEEEEvNT_6ParamsE$_ZN4cute3eso3ESOILb0ELb1EJNS_5tupleIJiNS2_IJiNS_1CILi0EEEEEEEEENS2_IJNS_10UnderscoreENS2_IJS7_S7_EEEEEEEEC2ERKS6_RKS9_)
$_ZN7cutlass13device_kernelIN5flash19enable_sm80_to_sm89INS1_16FlashAttnBwdSm80INS1_25CollectiveMainloopBwdSm80ILi2ELi2EN4cute5tupleIJNS5_1CILi128EEES8_NS7_ILi64EEEEEENS_6half_tEfNS_4arch4Sm80ELb0ELb1ELb1ELb0ELb0ELb0ELb0ELb0ELi2ELi4ELi4ELi4ELb0EEENS1_21CollectiveEpilogueBwdISA_SB_SD_Li256ELb0ELb0ELi2EEENS1_19SingleTileSchedulerILb0ELb0ELb0ELi128EEEEEEEEEvNT_6ParamsE$_ZN4cute3eso3ESOILb0ELb1EJNS_5tupleIJiNS2_IJiNS_1CILi0EEEEEEEEENS2_IJNS_10UnderscoreENS2_IJS7_S7_EEEEEEEEC2ERKS6_RKS9_:
[----:B------:R-:W-:Y:S02]  /*7670*/  IADD3 R6, R80, -c[0x0][0x20], RZ ;  /* 0x8000080050067a10 */ /* 0x000fe40007ffe0ff */
[----:B------:R-:W-:-:S03]  /*7680*/  MOV R35, 0x0 ;  /* 0x0000000000237802 */ /* 0x000fc60000000f00 */
[----:B------:R1:W-:Y:S04]  /*7690*/  STL [R6], R2 ;  /* 0x0000000206007387 */ /* 0x0003e80000100800 */
[----:B------:R1:W-:Y:S01]  /*76a0*/  STL [R6+0x4], R3 ;  /* 0x0000040306007387 */ /* 0x0003e20000100800 */
[----:B------:R-:W-:Y:S05]  /*76b0*/  RET.REL.NODEC R34 `(_ZN7cutlass13device_kernelIN5flash19enable_sm80_to_sm89INS1_16FlashAttnBwdSm80INS1_25CollectiveMainloopBwdSm80ILi2ELi2EN4cute5tupleIJNS5_1CILi128EEES8_NS7_ILi64EEEEEENS_6half_tEfNS_4arch4Sm80ELb0ELb1ELb1ELb0ELb0ELb0ELb0ELb0ELi2ELi4ELi4ELi4ELb0EEENS1_21CollectiveEpilogueBwdISA_SB_SD_Li256ELb0ELb0ELi2EEENS1_19SingleTileSchedulerILb0ELb0ELb0ELi128EEEEEEEEEvNT_6ParamsE) ;  /* 0xffff894022007950 */ /* 0x000fea0003c3ffff */
        .type           $_ZN7cutlass13device_kernelIN5flash19enable_sm80_to_sm89INS1_16FlashAttnBwdSm80INS1_25CollectiveMainloopBwdSm80ILi2ELi2EN4cute5tupleIJNS5_1CILi128EEES8_NS7_ILi64EEEEEENS_6half_tEfNS_4arch4Sm80ELb0ELb1ELb1ELb0ELb0ELb0ELb0ELb0ELi2ELi4ELi4ELi4ELb0EEENS1_21CollectiveEpilogueBwdISA_SB_SD_Li256ELb0ELb0ELi2EEENS1_19SingleTileSchedulerILb0ELb0ELb0ELi128EEEEEEEEEvNT_6ParamsE$_ZN4cute3eso3ESOILb0ELb1EJNS_5tupleIJiNS2_IJiiEEEEEENS2_IJNS_10UnderscoreENS2_IJS5_S5_EEEEEEEEC2ERKS4_RKS7_,@function
        .size           $_ZN7cutlass13device_kernelIN5flash19enable_sm80_to_sm89INS1_16FlashAttnBwdSm80INS1_25CollectiveMainloopBwdSm80ILi2ELi2EN4cute5tupleIJNS5_1CILi128EEES8_NS7_ILi64EEEEEENS_6half_tEfNS_4arch4Sm80ELb0ELb1ELb1ELb0ELb0ELb0ELb0ELb0ELi2ELi4ELi4ELi4ELb0EEENS1_21CollectiveEpilogueBwdISA_SB_SD_Li256ELb0ELb0ELi2EEENS1_19SingleTileSchedulerILb0ELb0ELb0ELi128EEEEEEEEEvNT_6ParamsE$_ZN4cute3eso3ESOILb0ELb1EJNS_5tupleIJiNS2_IJiiEEEEEENS2_IJNS_10UnderscoreENS2_IJS5_S5_EEEEEEEEC2ERKS4_RKS7_,($_ZN7cutlass13device_kernelIN5flash19enable_sm80_to_sm89INS1_16FlashAttnBwdSm80INS1_25CollectiveMainloopBwdSm80ILi2ELi2EN4cute5tupleIJNS5_1CILi128EEES8_NS7_ILi64EEEEEENS_6half_tEfNS_4arch4Sm80ELb0ELb1ELb1ELb0ELb0ELb0ELb0ELb0ELi2ELi4ELi4ELi4ELb0EEENS1_21CollectiveEpilogueBwdISA_SB_SD_Li256ELb0ELb0ELi2EEENS1_19SingleTileSchedulerILb0ELb0ELb0ELi128EEEEEEEEEvNT_6ParamsE$_ZN4cute3eso3ESOILb0ELb1EJNS_6LayoutINS_5tupleIJNS3_IJNS_1CILi8EEENS4_ILi1EEEEEENS4_ILi2EEEEEENS3_IJNS3_IJS6_NS4_ILi0EEEEEEiEEEEESA_EEC2ERKSD_RKSA_ - $_ZN7cutlass13device_kernelIN5flash19enable_sm80_to_sm89INS1_16FlashAttnBwdSm80INS1_25CollectiveMainloopBwdSm80ILi2ELi2EN4cute5tupleIJNS5_1CILi128EEES8_NS7_ILi64EEEEEENS_6half_tEfNS_4arch4Sm80ELb0ELb1ELb1ELb0ELb0ELb0ELb0ELb0ELi2ELi4ELi4ELi4ELb0EEENS1_21CollectiveEpilogueBwdISA_SB_SD_Li256ELb0ELb0ELi2EEENS1_19SingleTileSchedulerILb0ELb0ELb0ELi128EEEEEEEEEvNT_6ParamsE$_ZN4cute3eso3ESOILb0ELb1EJNS_5tupleIJiNS2_IJiiEEEEEENS2_IJNS_10UnderscoreENS2_IJS5_S5_EEEEEEEEC2ERKS4_RKS7_)
$_ZN7cutlass13device_kernelIN5flash19enable_sm80_to_sm89INS1_16FlashAttnBwdSm80INS1_25CollectiveMainloopBwdSm80ILi2ELi2EN4cute5tupleIJNS5_1CILi128EEES8_NS7_ILi64EEEEEENS_6half_tEfNS_4arch4Sm80ELb0ELb1ELb1ELb0ELb0ELb0ELb0ELb0ELi2ELi4ELi4ELi4ELb0EEENS1_21CollectiveEpilogueBwdISA_SB_SD_Li256ELb0ELb0ELi2EEENS1_19SingleTileSchedulerILb0ELb0ELb0ELi128EEEEEEEEEvNT_6ParamsE$_ZN4cute3eso3ESOILb0ELb1EJNS_5tupleIJiNS2_IJiiEEEEEENS2_IJNS_10UnderscoreENS2_IJS5_S5_EEEEEEEEC2ERKS4_RKS7_:
[----:B------:R-:W-:Y:S02]  /*76c0*/  IADD3 R4, R80, -c[0x0][0x20], RZ ;  /* 0x8000080050047a10 */ /* 0x000fe40007ffe0ff */
[----:B------:R-:W-:-:S03]  /*76d0*/  MOV R13, 0x0 ;  /* 0x00000000000d7802 */ /* 0x000fc60000000f00 */
[----:B------:R1:W-:Y:S04]  /*76e0*/  STL [R4], R5 ;  /* 0x0000000504007387 */ /* 0x0003e80000100800 */
[----:B------:R1:W-:Y:S04]  /*76f0*/  STL [R4+0x4], R2 ;  /* 0x0000040204007387 */ /* 0x0003e80000100800 */
[----:B------:R1:W-:Y:S01]  /*7700*/  STL [R4+0x8], R3 ;  /* 0x0000080304007387 */ /* 0x0003e20000100800 */
[----:B------:R-:W-:Y:S05]  /*7710*/  RET.REL.NODEC R12 `(_ZN7cutlass13device_kernelIN5flash19enable_sm80_to_sm89INS1_16FlashAttnBwdSm80INS1_25CollectiveMainloopBwdSm80ILi2ELi2EN4cute5tupleIJNS5_1CILi128EEES8_NS7_ILi64EEEEEENS_6half_tEfNS_4arch4Sm80ELb0ELb1ELb1ELb0ELb0ELb0ELb0ELb0ELi2ELi4ELi4ELi4ELb0EEENS1_21CollectiveEpilogueBwdISA_SB_SD_Li256ELb0ELb0ELi2EEENS1_19SingleTileSchedulerILb0ELb0ELb0ELi128EEEEEEEEEvNT_6ParamsE) ;  /* 0xffff88e00c007950 */ /* 0x000fea0003c3ffff */
        .type           $_ZN7cutlass13device_kernelIN5flash19enable_sm80_to_sm89INS1_16FlashAttnBwdSm80INS1_25CollectiveMainloopBwdSm80ILi2ELi2EN4cute5tupleIJNS5_1CILi128EEES8_NS7_ILi64EEEEEENS_6half_tEfNS_4arch4Sm80ELb0ELb1ELb1ELb0ELb0ELb0ELb0ELb0ELi2ELi4ELi4ELi4ELb0EEENS1_21CollectiveEpilogueBwdISA_SB_SD_Li256ELb0ELb0ELi2EEENS1_19SingleTileSchedulerILb0ELb0ELb0ELi128EEEEEEEEEvNT_6ParamsE$_ZN4cute3eso3ESOILb0ELb1EJNS_6LayoutINS_5tupleIJNS3_IJNS_1CILi8EEENS4_ILi1EEEEEENS4_ILi2EEEEEENS3_IJNS3_IJS6_NS4_ILi0EEEEEEiEEEEESA_EEC2ERKSD_RKSA_,@function
        .size           $_ZN7cutlass13device_kernelIN5flash19enable_sm80_to_sm89INS1_16FlashAttnBwdSm80INS1_25CollectiveMainloopBwdSm80ILi2ELi2EN4cute5tupleIJNS5_1CILi128EEES8_NS7_ILi64EEEEEENS_6half_tEfNS_4arch4Sm80ELb0ELb1ELb1ELb0ELb0ELb0ELb0ELb0ELi2ELi4ELi4ELi4ELb0EEENS1_21CollectiveEpilogueBwdISA_SB_SD_Li256ELb0ELb0ELi2EEENS1_19SingleTileSchedulerILb0ELb0ELb0ELi128EEEEEEEEEvNT_6ParamsE$_ZN4cute3eso3ESOILb0ELb1EJNS_6LayoutINS_5tupleIJNS3_IJNS_1CILi8EEENS4_ILi1EEEEEENS4_ILi2EEEEEENS3_IJNS3_IJS6_NS4_ILi0EEEEEEiEEEEESA_EEC2ERKSD_RKSA_,($_ZN7cutlass13device_kernelIN5flash19enable_sm80_to_sm89INS1_16FlashAttnBwdSm80INS1_25CollectiveMainloopBwdSm80ILi2ELi2EN4cute5tupleIJNS5_1CILi128EEES8_NS7_ILi64EEEEEENS_6half_tEfNS_4arch4Sm80ELb0ELb1ELb1ELb0ELb0ELb0ELb0ELb0ELi2ELi4ELi4ELi4ELb0EEENS1_21CollectiveEpilogueBwdISA_SB_SD_Li256ELb0ELb0ELi2EEENS1_19SingleTileSchedulerILb0ELb0ELb0ELi128EEEEEEEEEvNT_6ParamsE$_ZN4cute3eso3ESOILb0ELb1EJiNS_1CILi0EEEEEC2ERKiRKS3_ - $_ZN7cutlass13device_kernelIN5flash19enable_sm80_to_sm89INS1_16FlashAttnBwdSm80INS1_25CollectiveMainloopBwdSm80ILi2ELi2EN4cute5tupleIJNS5_1CILi128EEES8_NS7_ILi64EEEEEENS_6half_tEfNS_4arch4Sm80ELb0ELb1ELb1ELb0ELb0ELb0ELb0ELb0ELi2ELi4ELi4ELi4ELb0EEENS1_21CollectiveEpilogueBwdISA_SB_SD_Li256ELb0ELb0ELi2EEENS1_19SingleTileSchedulerILb0ELb0ELb0ELi128EEEEEEEEEvNT_6ParamsE$_ZN4cute3eso3ESOILb0ELb1EJNS_6LayoutINS_5tupleIJNS3_IJNS_1CILi8EEENS4_ILi1EEEEEENS4_ILi2EEEEEENS3_IJNS3_IJS6_NS4_ILi0EEEEEEiEEEEESA_EEC2ERKSD_RKSA_)
$_ZN7cutlass13device_kernelIN5flash19enable_sm80_to_sm89INS1_16FlashAttnBwdSm80INS1_25CollectiveMainloopBwdSm80ILi2ELi2EN4cute5tupleIJNS5_1CILi128EEES8_NS7_ILi64EEEEEENS_6half_tEfNS_4arch4Sm80ELb0ELb1ELb1ELb0ELb0ELb0ELb0ELb0ELi2ELi4ELi4ELi4ELb0EEENS1_21CollectiveEpilogueBwdISA_SB_SD_Li256ELb0ELb0ELi2EEENS1_19SingleTileSchedulerILb0ELb0ELb0ELi128EEEEEEEEEvNT_6ParamsE$_ZN4cute3eso3ESOILb0ELb1EJNS_6LayoutINS_5tupleIJNS3_IJNS_1CILi8EEENS4_ILi1EEEEEENS4_ILi2EEEEEENS3_IJNS3_IJS6_NS4_ILi0EEEEEEiEEEEESA_EEC2ERKSD_RKSA_:
[----:B------:R-:W-:Y:S02]  /*7720*/  IADD3 R2, R81, -c[0x0][0x20], RZ ;  /* 0x8000080051027a10 */ /* 0x000fe40007ffe0ff */
[----:B------:R-:W-:-:S03]  /*7730*/  MOV R13, 0x0 ;  /* 0x00000000000d7802 */ /* 0x000fc60000000f00 */
[----:B------:R1:W-:Y:S01]  /*7740*/  STL [R2], R3 ;  /* 0x0000000302007387 */ /* 0x0003e20000100800 */
[----:B------:R-:W-:Y:S05]  /*7750*/  RET.REL.NODEC R12 `(_ZN7cutlass13device_kernelIN5flash19enable_sm80_to_sm89INS1_16FlashAttnBwdSm80INS1_25CollectiveMainloopBwdSm80ILi2ELi2EN4cute5tupleIJNS5_1CILi128EEES8_NS7_ILi64EEEEEENS_6half_tEfNS_4arch4Sm80ELb0ELb1ELb1ELb0ELb0ELb0ELb0ELb0ELi2ELi4ELi4ELi4ELb0EEENS1_21CollectiveEpilogueBwdISA_SB_SD_Li256ELb0ELb0ELi2EEENS1_19SingleTileSchedulerILb0ELb0ELb0ELi128EEEEEEEEEvNT_6ParamsE) ;  /* 0xffff88a00c007950 */ /* 0x000fea0003c3ffff */
        .type           $_ZN7cutlass13device_kernelIN5flash19enable_sm80_to_sm89INS1_16FlashAttnBwdSm80INS1_25CollectiveMainloopBwdSm80ILi2ELi2EN4cute5tupleIJNS5_1CILi128EEES8_NS7_ILi64EEEEEENS_6half_tEfNS_4arch4Sm80ELb0ELb1ELb1ELb0ELb0ELb0ELb0ELb0ELi2ELi4ELi4ELi4ELb0EEENS1_21CollectiveEpilogueBwdISA_SB_SD_Li256ELb0ELb0ELi2EEENS1_19SingleTileSchedulerILb0ELb0ELb0ELi128EEEEEEEEEvNT_6ParamsE$_ZN4cute3eso3ESOILb0ELb1EJiNS_1CILi0EEEEEC2ERKiRKS3_,@function
        .size           $_ZN7cutlass13device_kernelIN5flash19enable_sm80_to_sm89INS1_16FlashAttnBwdSm80INS1_25CollectiveMainloopBwdSm80ILi2ELi2EN4cute5tupleIJNS5_1CILi128EEES8_NS7_ILi64EEEEEENS_6half_tEfNS_4arch4Sm80ELb0ELb1ELb1ELb0ELb0ELb0ELb0ELb0ELi2ELi4ELi4ELi4ELb0EEENS1_21CollectiveEpilogueBwdISA_SB_SD_Li256ELb0ELb0ELi2EEENS1_19SingleTileSchedulerILb0ELb0ELb0ELi128EEEEEEEEEvNT_6ParamsE$_ZN4cute3eso3ESOILb0ELb1EJiNS_1CILi0EEEEEC2ERKiRKS3_,($_ZN7cutlass13device_kernelIN5flash19enable_sm80_to_sm89INS1_16FlashAttnBwdSm80INS1_25CollectiveMainloopBwdSm80ILi2ELi2EN4cute5tupleIJNS5_1CILi128EEES8_NS7_ILi64EEEEEENS_6half_tEfNS_4arch4Sm80ELb0ELb1ELb1ELb0ELb0ELb0ELb0ELb0ELi2ELi4ELi4ELi4ELb0EEENS1_21CollectiveEpilogueBwdISA_SB_SD_Li256ELb0ELb0ELi2EEENS1_19SingleTileSchedulerILb0ELb0ELb0ELi128EEEEEEEEEvNT_6ParamsE$_ZN4cute3eso3ESOILb0ELb1EJiNS_1CILi144EEENS2_ILi288EEEEEC2ERKiRKS3_RKS4_ - $_ZN7cutlass13device_kernelIN5flash19enable_sm80_to_sm89INS1_16FlashAttnBwdSm80INS1_25CollectiveMainloopBwdSm80ILi2ELi2EN4cute5tupleIJNS5_1CILi128EEES8_NS7_ILi64EEEEEENS_6half_tEfNS_4arch4Sm80ELb0ELb1ELb1ELb0ELb0ELb0ELb0ELb0ELi2ELi4ELi4ELi4ELb0EEENS1_21CollectiveEpilogueBwdISA_SB_SD_Li256ELb0ELb0ELi2EEENS1_19SingleTileSchedulerILb0ELb0ELb0ELi128EEEEEEEEEvNT_6ParamsE$_ZN4cute3eso3ESOILb0ELb1EJiNS_1CILi0EEEEEC2ERKiRKS3_)
$_ZN7cutlass13device_kernelIN5flash19enable_sm80_to_sm89INS1_16FlashAttnBwdSm80INS1_25CollectiveMainloopBwdSm80ILi2ELi2EN4cute5tupleIJNS5_1CILi128EEES8_NS7_ILi64EEEEEENS_6half_tEfNS_4arch4Sm80ELb0ELb1ELb1ELb0ELb0ELb0ELb0ELb0ELi2ELi4ELi4ELi4ELb0EEENS1_21CollectiveEpilogueBwdISA_SB_SD_Li256ELb0ELb0ELi2EEENS1_19SingleTileSchedulerILb0ELb0ELb0ELi128EEEEEEEEEvNT_6ParamsE$_ZN4cute3eso3ESOILb0ELb1EJiNS_1CILi0EEEEEC2ERKiRKS3_:
[----:B------:R-:W-:Y:S02]  /*7760*/  IADD3 R2, R80, -c[0x0][0x20], RZ ;  /* 0x8000080050027a10 */ /* 0x000fe40007ffe0ff */
[----:B------:R-:W-:-:S03]  /*7770*/  MOV R7, 0x0 ;  /* 0x0000000000077802 */ /* 0x000fc60000000f00 */
[----:B------:R1:W-:Y:S01]  /*7780*/  STL [R2], R3 ;  /* 0x0000000302007387 */ /* 0x0003e20000100800 */
[----:B------:R-:W-:Y:S05]  /*7790*/  RET.REL.NODEC R6 `(_ZN7cutlass13device_kernelIN5flash19enable_sm80_to_sm89INS1_16FlashAttnBwdSm80INS1_25CollectiveMainloopBwdSm80ILi2ELi2EN4cute5tupleIJNS5_1CILi128EEES8_NS7_ILi64EEEEEENS_6half_tEfNS_4arch4Sm80ELb0ELb1ELb1ELb0ELb0ELb0ELb0ELb0ELi2ELi4ELi4ELi4ELb0EEENS1_21CollectiveEpilogueBwdISA_SB_SD_Li256ELb0ELb0ELi2EEENS1_19SingleTileSchedulerILb0ELb0ELb0ELi128EEEEEEEEEvNT_6ParamsE) ;  /* 0xffff886006007950 */ /* 0x000fea0003c3ffff */
        .type           $_ZN7cutlass13device_kernelIN5flash19enable_sm80_to_sm89INS1_16FlashAttnBwdSm80INS1_25CollectiveMainloopBwdSm80ILi2ELi2EN4cute5tupleIJNS5_1CILi128EEES8_NS7_ILi64EEEEEENS_6half_tEfNS_4arch4Sm80ELb0ELb1ELb1ELb0ELb0ELb0ELb0ELb0ELi2ELi4ELi4ELi4ELb0EEENS1_21CollectiveEpilogueBwdISA_SB_SD_Li256ELb0ELb0ELi2EEENS1_19SingleTileSchedulerILb0ELb0ELb0ELi128EEEEEEEEEvNT_6ParamsE$_ZN4cute3eso3ESOILb0ELb1EJiNS_1CILi144EEENS2_ILi288EEEEEC2ERKiRKS3_RKS4_,@function
        .size           $_ZN7cutlass13device_kernelIN5flash19enable_sm80_to_sm89INS1_16FlashAttnBwdSm80INS1_25CollectiveMainloopBwdSm80ILi2ELi2EN4cute5tupleIJNS5_1CILi128EEES8_NS7_ILi64EEEEEENS_6half_tEfNS_4arch4Sm80ELb0ELb1ELb1ELb0ELb0ELb0ELb0ELb0ELi2ELi4ELi4ELi4ELb0EEENS1_21CollectiveEpilogueBwdISA_SB_SD_Li256ELb0ELb0ELi2EEENS1_19SingleTileSchedulerILb0ELb0ELb0ELi128EEEEEEEEEvNT_6ParamsE$_ZN4cute3eso3ESOILb0ELb1EJiNS_1CILi144EEENS2_ILi288EEEEEC2ERKiRKS3_RKS4_,($_ZN7cutlass13device_kernelIN5flash19enable_sm80_to_sm89INS1_16FlashAttnBwdSm80INS1_25CollectiveMainloopBwdSm80ILi2ELi2EN4cute5tupleIJNS5_1CILi128EEES8_NS7_ILi64EEEEEENS_6half_tEfNS_4arch4Sm80ELb0ELb1ELb1ELb0ELb0ELb0ELb0ELb0ELi2ELi4ELi4ELi4ELb0EEENS1_21CollectiveEpilogueBwdISA_SB_SD_Li256ELb0ELb0ELi2EEENS1_19SingleTileSchedulerILb0ELb0ELb0ELi128EEEEEEEEEvNT_6ParamsE$_ZN4cute3eso3ESOILb0ELb1EJiNS_1CILi144EEENS2_ILi512EEEEEC2ERKiRKS3_RKS4_ - $_ZN7cutlass13device_kernelIN5flash19enable_sm80_to_sm89INS1_16FlashAttnBwdSm80INS1_25CollectiveMainloopBwdSm80ILi2ELi2EN4cute5tupleIJNS5_1CILi128EEES8_NS7_ILi64EEEEEENS_6half_tEfNS_4arch4Sm80ELb0ELb1ELb1ELb0ELb0ELb0ELb0ELb0ELi2ELi4ELi4ELi4ELb0EEENS1_21CollectiveEpilogueBwdISA_SB_SD_Li256ELb0ELb0ELi2EEENS1_19SingleTileSchedulerILb0ELb0ELb0ELi128EEEEEEEEEvNT_6ParamsE$_ZN4cute3eso3ESOILb0ELb1EJiNS_1CILi144EEENS2_ILi288EEEEEC2ERKiRKS3_RKS4_)
$_ZN7cutlass13device_kernelIN5flash19enable_sm80_to_sm89INS1_16FlashAttnBwdSm80INS1_25CollectiveMainloopBwdSm80ILi2ELi2EN4cute5tupleIJNS5_1CILi128EEES8_NS7_ILi64EEEEEENS_6half_tEfNS_4arch4Sm80ELb0ELb1ELb1ELb0ELb0ELb0ELb0ELb0ELi2ELi4ELi4ELi4ELb0EEENS1_21CollectiveEpilogueBwdISA_SB_SD_Li256ELb0ELb0ELi2EEENS1_19SingleTileSchedulerILb0ELb0ELb0ELi128EEEEEEEEEvNT_6ParamsE$_ZN4cute3eso3ESOILb0ELb1EJiNS_1CILi144EEENS2_ILi288EEEEEC2ERKiRKS3_RKS4_:
[----:B------:R-:W-:Y:S01]  /*77a0*/  IADD3 R4, R80, -c[0x0][0x20], RZ ;  /* 0x8000080050047a10 */ /* 0x000fe20007ffe0ff */
[----:B------:R-:W-:Y:S01]  /*77b0*/  IMAD.MOV.U32 R34, RZ, RZ, R26 ;  /* 0x000000ffff227224 */ /* 0x000fe200078e001a */
[----:B------:R-:W-:-:S03]  /*77c0*/  MOV R35, 0x0 ;  /* 0x0000000000237802 */ /* 0x000fc60000000f00 */
[----:B------:R1:W-:Y:S01]  /*77d0*/  STL [R4], R5 ;  /* 0x0000000504007387 */ /* 0x0003e20000100800 */
[----:B------:R-:W-:Y:S05]  /*77e0*/  RET.REL.NODEC R34 `(_ZN7cutlass13device_kernelIN5flash19enable_sm80_to_sm89INS1_16FlashAttnBwdSm80INS1_25CollectiveMainloopBwdSm80ILi2ELi2EN4cute5tupleIJNS5_1CILi128EEES8_NS7_ILi64EEEEEENS_6half_tEfNS_4arch4Sm80ELb0ELb1ELb1ELb0ELb0ELb0ELb0ELb0ELi2ELi4ELi4ELi4ELb0EEENS1_21CollectiveEpilogueBwdISA_SB_SD_Li256ELb0ELb0ELi2EEENS1_19SingleTileSchedulerILb0ELb0ELb0ELi128EEEEEEEEEvNT_6ParamsE) ;  /* 0xffff881022007950 */ /* 0x000fea0003c3ffff */
        .type           $_ZN7cutlass13device_kernelIN5flash19enable_sm80_to_sm89INS1_16FlashAttnBwdSm80INS1_25CollectiveMainloopBwdSm80ILi2ELi2EN4cute5tupleIJNS5_1CILi128EEES8_NS7_ILi64EEEEEENS_6half_tEfNS_4arch4Sm80ELb0ELb1ELb1ELb0ELb0ELb0ELb0ELb0ELi2ELi4ELi4ELi4ELb0EEENS1_21CollectiveEpilogueBwdISA_SB_SD_Li256ELb0ELb0ELi2EEENS1_19SingleTileSchedulerILb0ELb0ELb0ELi128EEEEEEEEEvNT_6ParamsE$_ZN4cute3eso3ESOILb0ELb1EJiNS_1CILi144EEENS2_ILi512EEEEEC2ERKiRKS3_RKS4_,@function
        .size           $_ZN7cutlass13device_kernelIN5flash19enable_sm80_to_sm89INS1_16FlashAttnBwdSm80INS1_25CollectiveMainloopBwdSm80ILi2ELi2EN4cute5tupleIJNS5_1CILi128EEES8_NS7_ILi64EEEEEENS_6half_tEfNS_4arch4Sm80ELb0ELb1ELb1ELb0ELb0ELb0ELb0ELb0ELi2ELi4ELi4ELi4ELb0EEENS1_21CollectiveEpilogueBwdISA_SB_SD_Li256ELb0ELb0ELi2EEENS1_19SingleTileSchedulerILb0ELb0ELb0ELi128EEEEEEEEEvNT_6ParamsE$_ZN4cute3eso3ESOILb0ELb1EJiNS_1CILi144EEENS2_ILi512EEEEEC2ERKiRKS3_RKS4_,($_ZN7cutlass13device_kernelIN5flash19enable_sm80_to_sm89INS1_16FlashAttnBwdSm80INS1_25CollectiveMainloopBwdSm80ILi2ELi2EN4cute5tupleIJNS5_1CILi128EEES8_NS7_ILi64EEEEEENS_6half_tEfNS_4arch4Sm80ELb0ELb1ELb1ELb0ELb0ELb0ELb0ELb0ELi2ELi4ELi4ELi4ELb0EEENS1_21CollectiveEpilogueBwdISA_SB_SD_Li256ELb0ELb0ELi2EEENS1_19SingleTileSchedulerILb0ELb0ELb0ELi128EEEEEEEEEvNT_6ParamsE$_ZN4cute3eso3ESOILb0ELb1EJiNS_1CILi72EEENS2_ILi512EEEEEC2ERKiRKS3_RKS4_ - $_ZN7cutlass13device_kernelIN5flash19enable_sm80_to_sm89INS1_16FlashAttnBwdSm80INS1_25CollectiveMainloopBwdSm80ILi2ELi2EN4cute5tupleIJNS5_1CILi128EEES8_NS7_ILi64EEEEEENS_6half_tEfNS_4arch4Sm80ELb0ELb1ELb1ELb0ELb0ELb0ELb0ELb0ELi2ELi4ELi4ELi4ELb0EEENS1_21CollectiveEpilogueBwdISA_SB_SD_Li256ELb0ELb0ELi2EEENS1_19SingleTileSchedulerILb0ELb0ELb0ELi128EEEEEEEEEvNT_6ParamsE$_ZN4cute3eso3ESOILb0ELb1EJiNS_1CILi144EEENS2_ILi512EEEEEC2ERKiRKS3_RKS4_)
$_ZN7cutlass13device_kernelIN5flash19enable_sm80_to_sm89INS1_16FlashAttnBwdSm80INS1_25CollectiveMainloopBwdSm80ILi2ELi2EN4cute5tupleIJNS5_1CILi128EEES8_NS7_ILi64EEEEEENS_6half_tEfNS_4arch4Sm80ELb0ELb1ELb1ELb0ELb0ELb0ELb0ELb0ELi2ELi4ELi4ELi4ELb0EEENS1_21CollectiveEpilogueBwdISA_SB_SD_Li256ELb0ELb0ELi2EEENS1_19SingleTileSchedulerILb0ELb0ELb0ELi128EEEEEEEEEvNT_6ParamsE$_ZN4cute3eso3ESOILb0ELb1EJiNS_1CILi144EEENS2_ILi512EEEEEC2ERKiRKS3_RKS4_:
[----:B------:R-:W-:Y:S01]  /*77f0*/  IADD3 R2, R80, -c[0x0][0x20], RZ ;  /* 0x8000080050027a10 */ /* 0x000fe20007ffe0ff */
[----:B------:R-:W-:Y:S01]  /*7800*/  IMAD.MOV.U32 R34, RZ, RZ, R26 ;  /* 0x000000ffff227224 */ /* 0x000fe200078e001a */
[----:B------:R-:W-:-:S03]  /*7810*/  MOV R35, 0x0 ;  /* 0x0000000000237802 */ /* 0x000fc60000000f00 */
[----:B------:R1:W-:Y:S01]  /*7820*/  STL [R2], R3 ;  /* 0x0000000302007387 */ /* 0x0003e20000100800 */
[----:B------:R-:W-:Y:S05]  /*7830*/  RET.REL.NODEC R34 `(_ZN7cutlass13device_kernelIN5flash19enable_sm80_to_sm89INS1_16FlashAttnBwdSm80INS1_25CollectiveMainloopBwdSm80ILi2ELi2EN4cute5tupleIJNS5_1CILi128EEES8_NS7_ILi64EEEEEENS_6half_tEfNS_4arch4Sm80ELb0ELb1ELb1ELb0ELb0ELb0ELb0ELb0ELi2ELi4ELi4ELi4ELb0EEENS1_21CollectiveEpilogueBwdISA_SB_SD_Li256ELb0ELb0ELi2EEENS1_19SingleTileSchedulerILb0ELb0ELb0ELi128EEEEEEEEEvNT_6ParamsE) ;  /* 0xffff87c022007950 */ /* 0x000fea0003c3ffff */
        .type           $_ZN7cutlass13device_kernelIN5flash19enable_sm80_to_sm89INS1_16FlashAttnBwdSm80INS1_25CollectiveMainloopBwdSm80ILi2ELi2EN4cute5tupleIJNS5_1CILi128EEES8_NS7_ILi64EEEEEENS_6half_tEfNS_4arch4Sm80ELb0ELb1ELb1ELb0ELb0ELb0ELb0ELb0ELi2ELi4ELi4ELi4ELb0EEENS1_21CollectiveEpilogueBwdISA_SB_SD_Li256ELb0ELb0ELi2EEENS1_19SingleTileSchedulerILb0ELb0ELb0ELi128EEEEEEEEEvNT_6ParamsE$_ZN4cute3eso3ESOILb0ELb1EJiNS_1CILi72EEENS2_ILi512EEEEEC2ERKiRKS3_RKS4_,@function
        .size           $_ZN7cutlass13device_kernelIN5flash19enable_sm80_to_sm89INS1_16FlashAttnBwdSm80INS1_25CollectiveMainloopBwdSm80ILi2ELi2EN4cute5tupleIJNS5_1CILi128EEES8_NS7_ILi64EEEEEENS_6half_tEfNS_4arch4Sm80ELb0ELb1ELb1ELb0ELb0ELb0ELb0ELb0ELi2ELi4ELi4ELi4ELb0EEENS1_21CollectiveEpilogueBwdISA_SB_SD_Li256ELb0ELb0ELi2EEENS1_19SingleTileSchedulerILb0ELb0ELb0ELi128EEEEEEEEEvNT_6ParamsE$_ZN4cute3eso3ESOILb0ELb1EJiNS_1CILi72EEENS2_ILi512EEEEEC2ERKiRKS3_RKS4_,($_ZN7cutlass13device_kernelIN5flash19enable_sm80_to_sm89INS1_16FlashAttnBwdSm80INS1_25CollectiveMainloopBwdSm80ILi2ELi2EN4cute5tupleIJNS5_1CILi128EEES8_NS7_ILi64EEEEEENS_6half_tEfNS_4arch4Sm80ELb0ELb1ELb1ELb0ELb0ELb0ELb0ELb0ELi2ELi4ELi4ELi4ELb0EEENS1_21CollectiveEpilogueBwdISA_SB_SD_Li256ELb0ELb0ELi2EEENS1_19SingleTileSchedulerILb0ELb0ELb0ELi128EEEEEEEEEvNT_6ParamsE$_ZN4cute3eso3ESOILb1ELb0EJNS_10UnderscoreES2_S2_iEEC2ERKS2_S5_S5_RKi - $_ZN7cutlass13device_kernelIN5flash19enable_sm80_to_sm89INS1_16FlashAttnBwdSm80INS1_25CollectiveMainloopBwdSm80ILi2ELi2EN4cute5tupleIJNS5_1CILi128EEES8_NS7_ILi64EEEEEENS_6half_tEfNS_4arch4Sm80ELb0ELb1ELb1ELb0ELb0ELb0ELb0ELb0ELi2ELi4ELi4ELi4ELb0EEENS1_21CollectiveEpilogueBwdISA_SB_SD_Li256ELb0ELb0ELi2EEENS1_19SingleTileSchedulerILb0ELb0ELb0ELi128EEEEEEEEEvNT_6ParamsE$_ZN4cute3eso3ESOILb0ELb1EJiNS_1CILi72EEENS2_ILi512EEEEEC2ERKiRKS3_RKS4_)
$_ZN7cutlass13device_kernelIN5flash19enable_sm80_to_sm89INS1_16FlashAttnBwdSm80INS1_25CollectiveMainloopBwdSm80ILi2ELi2EN4cute5tupleIJNS5_1CILi128EEES8_NS7_ILi64EEEEEENS_6half_tEfNS_4arch4Sm80ELb0ELb1ELb1ELb0ELb0ELb0ELb0ELb0ELi2ELi4ELi4ELi4ELb0EEENS1_21CollectiveEpilogueBwdISA_SB_SD_Li256ELb0ELb0ELi2EEENS1_19SingleTileSchedulerILb0ELb0ELb0ELi128EEEEEEEEEvNT_6ParamsE$_ZN4cute3eso3ESOILb0ELb1EJiNS_1CILi72EEENS2_ILi512EEEEEC2ERKiRKS3_RKS4_:
[----:B------:R-:W-:Y:S01]  /*7840*/  IADD3 R2, R80, -c[0x0][0x20], RZ ;  /* 0x8000080050027a10 */ /* 0x000fe20007ffe0ff */
[----:B------:R-:W-:Y:S01]  /*7850*/  IMAD.MOV.U32 R38, RZ, RZ, R6 ;  /* 0x000000ffff267224 */ /* 0x000fe200078e0006 */
[----:B------:R-:W-:-:S03]  /*7860*/  MOV R39, 0x0 ;  /* 0x0000000000277802 */ /* 0x000fc60000000f00 */
[----:B------:R1:W-:Y:S01]  /*7870*/  STL [R2], R3 ;  /* 0x0000000302007387 */ /* 0x0003e20000100800 */
[----:B------:R-:W-:Y:S05]  /*7880*/  RET.REL.NODEC R38 `(_ZN7cutlass13device_kernelIN5flash19enable_sm80_to_sm89INS1_16FlashAttnBwdSm80INS1_25CollectiveMainloopBwdSm80ILi2ELi2EN4cute5tupleIJNS5_1CILi128EEES8_NS7_ILi64EEEEEENS_6half_tEfNS_4arch4Sm80ELb0ELb1ELb1ELb0ELb0ELb0ELb0ELb0ELi2ELi4ELi4ELi4ELb0EEENS1_21CollectiveEpilogueBwdISA_SB_SD_Li256ELb0ELb0ELi2EEENS1_19SingleTileSchedulerILb0ELb0ELb0ELi128EEEEEEEEEvNT_6ParamsE) ;  /* 0xffff877026007950 */ /* 0x000fea0003c3ffff */
        .type           $_ZN7cutlass13device_kernelIN5flash19enable_sm80_to_sm89INS1_16FlashAttnBwdSm80INS1_25CollectiveMainloopBwdSm80ILi2ELi2EN4cute5tupleIJNS5_1CILi128EEES8_NS7_ILi64EEEEEENS_6half_tEfNS_4arch4Sm80ELb0ELb1ELb1ELb0ELb0ELb0ELb0ELb0ELi2ELi4ELi4ELi4ELb0EEENS1_21CollectiveEpilogueBwdISA_SB_SD_Li256ELb0ELb0ELi2EEENS1_19SingleTileSchedulerILb0ELb0ELb0ELi128EEEEEEEEEvNT_6ParamsE$_ZN4cute3eso3ESOILb1ELb0EJNS_10UnderscoreES2_S2_iEEC2ERKS2_S5_S5_RKi,@function
        .size           $_ZN7cutlass13device_kernelIN5flash19enable_sm80_to_sm89INS1_16FlashAttnBwdSm80INS1_25CollectiveMainloopBwdSm80ILi2ELi2EN4cute5tupleIJNS5_1CILi128EEES8_NS7_ILi64EEEEEENS_6half_tEfNS_4arch4Sm80ELb0ELb1ELb1ELb0ELb0ELb0ELb0ELb0ELi2ELi4ELi4ELi4ELb0EEENS1_21CollectiveEpilogueBwdISA_SB_SD_Li256ELb0ELb0ELi2EEENS1_19SingleTileSchedulerILb0ELb0ELb0ELi128EEEEEEEEEvNT_6ParamsE$_ZN4cute3eso3ESOILb1ELb0EJNS_10UnderscoreES2_S2_iEEC2ERKS2_S5_S5_RKi,($_ZN7cutlass13device_kernelIN5flash19enable_sm80_to_sm89INS1_16FlashAttnBwdSm80INS1_25CollectiveMainloopBwdSm80ILi2ELi2EN4cute5tupleIJNS5_1CILi128EEES8_NS7_ILi64EEEEEENS_6half_tEfNS_4arch4Sm80ELb0ELb1ELb1ELb0ELb0ELb0ELb0ELb0ELi2ELi4ELi4ELi4ELb0EEENS1_21CollectiveEpilogueBwdISA_SB_SD_Li256ELb0ELb0ELi2EEENS1_19SingleTileSchedulerILb0ELb0ELb0ELi128EEEEEEEEEvNT_6ParamsE$_ZN4cute3eso3ESOILb1ELb0EJNS_10UnderscoreES2_iEEC2ERKS2_S5_RKi - $_ZN7cutlass13device_kernelIN5flash19enable_sm80_to_sm89INS1_16FlashAttnBwdSm80INS1_25CollectiveMainloopBwdSm80ILi2ELi2EN4cute5tupleIJNS5_1CILi128EEES8_NS7_ILi64EEEEEENS_6half_tEfNS_4arch4Sm80ELb0ELb1ELb1ELb0ELb0ELb0ELb0ELb0ELi2ELi4ELi4ELi4ELb0EEENS1_21CollectiveEpilogueBwdISA_SB_SD_Li256ELb0ELb0ELi2EEENS1_19SingleTileSchedulerILb0ELb0ELb0ELi128EEEEEEEEEvNT_6ParamsE$_ZN4cute3eso3ESOILb1ELb0EJNS_10UnderscoreES2_S2_iEEC2ERKS2_S5_S5_RKi)
$_ZN7cutlass13device_kernelIN5flash19enable_sm80_to_sm89INS1_16FlashAttnBwdSm80INS1_25CollectiveMainloopBwdSm80ILi2ELi2EN4cute5tupleIJNS5_1CILi128EEES8_NS7_ILi64EEEEEENS_6half_tEfNS_4arch4Sm80ELb0ELb1ELb1ELb0ELb0ELb0ELb0ELb0ELi2ELi4ELi4ELi4ELb0EEENS1_21CollectiveEpilogueBwdISA_SB_SD_Li256ELb0ELb0ELi2EEENS1_19SingleTileSchedulerILb0ELb0ELb0ELi128EEEEEEEEEvNT_6ParamsE$_ZN4cute3eso3ESOILb1ELb0EJNS_10UnderscoreES2_S2_iEEC2ERKS2_S5_S5_RKi:
[----:B------:R-:W-:Y:S02]  /*7890*/  IADD3 R2, R62, -c[0x0][0x20], RZ ;  /* 0x800008003e027a10 */ /* 0x000fe40007ffe0ff */
[----:B------:R-:W-:-:S03]  /*78a0*/  MOV R5, 0x0 ;  /* 0x0000000000057802 */ /* 0x000fc60000000f00 */
[----:B------:R1:W-:Y:S01]  /*78b0*/  STL [R2], R24 ;  /* 0x0000001802007387 */ /* 0x0003e20000100800 */
[----:B------:R-:W-:Y:S05]  /*78c0*/  RET.REL.NODEC R4 `(_ZN7cutlass13device_kernelIN5flash19enable_sm80_to_sm89INS1_16FlashAttnBwdSm80INS1_25CollectiveMainloopBwdSm80ILi2ELi2EN4cute5tupleIJNS5_1CILi128EEES8_NS7_ILi64EEEEEENS_6half_tEfNS_4arch4Sm80ELb0ELb1ELb1ELb0ELb0ELb0ELb0ELb0ELi2ELi4ELi4ELi4ELb0EEENS1_21CollectiveEpilogueBwdISA_SB_SD_Li256ELb0ELb0ELi2EEENS1_19SingleTileSchedulerILb0ELb0ELb0ELi128EEEEEEEEEvNT_6ParamsE) ;  /* 0xffff873004007950 */ /* 0x000fea0003c3ffff */
        .type           $_ZN7cutlass13device_kernelIN5flash19enable_sm80_to_sm89INS1_16FlashAttnBwdSm80INS1_25CollectiveMainloopBwdSm80ILi2ELi2EN4cute5tupleIJNS5_1CILi128EEES8_NS7_ILi64EEEEEENS_6half_tEfNS_4arch4Sm80ELb0ELb1ELb1ELb0ELb0ELb0ELb0ELb0ELi2ELi4ELi4ELi4ELb0EEENS1_21CollectiveEpilogueBwdISA_SB_SD_Li256ELb0ELb0ELi2EEENS1_19SingleTileSchedulerILb0ELb0ELb0ELi128EEEEEEEEEvNT_6ParamsE$_ZN4cute3eso3ESOILb1ELb0EJNS_10UnderscoreES2_iEEC2ERKS2_S5_RKi,@function
        .size           $_ZN7cutlass13device_kernelIN5flash19enable_sm80_to_sm89INS1_16FlashAttnBwdSm80INS1_25CollectiveMainloopBwdSm80ILi2ELi2EN4cute5tupleIJNS5_1CILi128EEES8_NS7_ILi64EEEEEENS_6half_tEfNS_4arch4Sm80ELb0ELb1ELb1ELb0ELb0ELb0ELb0ELb0ELi2ELi4ELi4ELi4ELb0EEENS1_21CollectiveEpilogueBwdISA_SB_SD_Li256ELb0ELb0ELi2EEENS1_19SingleTileSchedulerILb0ELb0ELb0ELi128EEEEEEEEEvNT_6ParamsE$_ZN4cute3eso3ESOILb1ELb0EJNS_10UnderscoreES2_iEEC2ERKS2_S5_RKi,($_ZN7cutlass13device_kernelIN5flash19enable_sm80_to_sm89INS1_16FlashAttnBwdSm80INS1_25CollectiveMainloopBwdSm80ILi2ELi2EN4cute5tupleIJNS5_1CILi128EEES8_NS7_ILi64EEEEEENS_6half_tEfNS_4arch4Sm80ELb0ELb1ELb1ELb0ELb0ELb0ELb0ELb0ELi2ELi4ELi4ELi4ELb0EEENS1_21CollectiveEpilogueBwdISA_SB_SD_Li256ELb0ELb0ELi2EEENS1_19SingleTileSchedulerILb0ELb0ELb0ELi128EEEEEEEEEvNT_6ParamsE$_ZN4cute3eso3ESOILb1ELb0EJNS_10UnderscoreEiEEC2ERKS2_RKi - $_ZN7cutlass13device_kernelIN5flash19enable_sm80_to_sm89INS1_16FlashAttnBwdSm80INS1_25CollectiveMainloopBwdSm80ILi2ELi2EN4cute5tupleIJNS5_1CILi128EEES8_NS7_ILi64EEEEEENS_6half_tEfNS_4arch4Sm80ELb0ELb1ELb1ELb0ELb0ELb0ELb0ELb0ELi2ELi4ELi4ELi4ELb0EEENS1_21CollectiveEpilogueBwdISA_SB_SD_Li256ELb0ELb0ELi2EEENS1_19SingleTileSchedulerILb0ELb0ELb0ELi128EEEEEEEEEvNT_6ParamsE$_ZN4cute3eso3ESOILb1ELb0EJNS_10UnderscoreES2_iEEC2ERKS2_S5_RKi)
$_ZN7cutlass13device_kernelIN5flash19enable_sm80_to_sm89INS1_16FlashAttnBwdSm80INS1_25CollectiveMainloopBwdSm80ILi2ELi2EN4cute5tupleIJNS5_1CILi128EEES8_NS7_ILi64EEEEEENS_6half_tEfNS_4arch4Sm80ELb0ELb1ELb1ELb0ELb0ELb0ELb0ELb0ELi2ELi4ELi4ELi4ELb0EEENS1_21CollectiveEpilogueBwdISA_SB_SD_Li256ELb0ELb0ELi2EEENS1_19SingleTileSchedulerILb0ELb0ELb0ELi128EEEEEEEEEvNT_6ParamsE$_ZN4cute3eso3ESOILb1ELb0EJNS_10UnderscoreES2_iEEC2ERKS2_S5_RKi:
[----:B------:R-:W-:Y:S02]  /*78d0*/  IADD3 R2, R81, -c[0x0][0x20], RZ ;  /* 0x8000080051027a10 */ /* 0x000fe40007ffe0ff */
[----:B------:R-:W-:-:S03]  /*78e0*/  MOV R47, 0x0 ;  /* 0x00000000002f7802 */ /* 0x000fc60000000f00 */
[----:B------:R1:W-:Y:S01]  /*78f0*/  STL [R2], R3 ;  /* 0x0000000302007387 */ /* 0x0003e20000100800 */
[----:B------:R-:W-:Y:S05]  /*7900*/  RET.REL.NODEC R46 `(_ZN7cutlass13device_kernelIN5flash19enable_sm80_to_sm89INS1_16FlashAttnBwdSm80INS1_25CollectiveMainloopBwdSm80ILi2ELi2EN4cute5tupleIJNS5_1CILi128EEES8_NS7_ILi64EEEEEENS_6half_tEfNS_4arch4Sm80ELb0ELb1ELb1ELb0ELb0ELb0ELb0ELb0ELi2ELi4ELi4ELi4ELb0EEENS1_21CollectiveEpilogueBwdISA_SB_SD_Li256ELb0ELb0ELi2EEENS1_19SingleTileSchedulerILb0ELb0ELb0ELi128EEEEEEEEEvNT_6ParamsE) ;  /* 0xffff86f02e007950 */ /* 0x000fea0003c3ffff */
        .type           $_ZN7cutlass13device_kernelIN5flash19enable_sm80_to_sm89INS1_16FlashAttnBwdSm80INS1_25CollectiveMainloopBwdSm80ILi2ELi2EN4cute5tupleIJNS5_1CILi128EEES8_NS7_ILi64EEEEEENS_6half_tEfNS_4arch4Sm80ELb0ELb1ELb1ELb0ELb0ELb0ELb0ELb0ELi2ELi4ELi4ELi4ELb0EEENS1_21CollectiveEpilogueBwdISA_SB_SD_Li256ELb0ELb0ELi2EEENS1_19SingleTileSchedulerILb0ELb0ELb0ELi128EEEEEEEEEvNT_6ParamsE$_ZN4cute3eso3ESOILb1ELb0EJNS_10UnderscoreEiEEC2ERKS2_RKi,@function
        .size           $_ZN7cutlass13device_kernelIN5flash19enable_sm80_to_sm89INS1_16FlashAttnBwdSm80INS1_25CollectiveMainloopBwdSm80ILi2ELi2EN4cute5tupleIJNS5_1CILi128EEES8_NS7_ILi64EEEEEENS_6half_tEfNS_4arch4Sm80ELb0ELb1ELb1ELb0ELb0ELb0ELb0ELb0ELi2ELi4ELi4ELi4ELb0EEENS1_21CollectiveEpilogueBwdISA_SB_SD_Li256ELb0ELb0ELi2EEENS1_19SingleTileSchedulerILb0ELb0ELb0ELi128EEEEEEEEEvNT_6ParamsE$_ZN4cute3eso3ESOILb1ELb0EJNS_10UnderscoreEiEEC2ERKS2_RKi,($_ZN7cutlass13device_kernelIN5flash19enable_sm80_to_sm89INS1_16FlashAttnBwdSm80INS1_25CollectiveMainloopBwdSm80ILi2ELi2EN4cute5tupleIJNS5_1CILi128EEES8_NS7_ILi64EEEEEENS_6half_tEfNS_4arch4Sm80ELb0ELb1ELb1ELb0ELb0ELb0ELb0ELb0ELi2ELi4ELi4ELi4ELb0EEENS1_21CollectiveEpilogueBwdISA_SB_SD_Li256ELb0ELb0ELi2EEENS1_19SingleTileSchedulerILb0ELb0ELb0ELi128EEEEEEEEEvNT_6ParamsE$_ZN4cute3eso3ESOILb1ELb0EJNS_10UnderscoreEiiEEC2ERKS2_RKiS7_ - $_ZN7cutlass13device_kernelIN5flash19enable_sm80_to_sm89INS1_16FlashAttnBwdSm80INS1_25CollectiveMainloopBwdSm80ILi2ELi2EN4cute5tupleIJNS5_1CILi128EEES8_NS7_ILi64EEEEEENS_6half_tEfNS_4arch4Sm80ELb0ELb1ELb1ELb0ELb0ELb0ELb0ELb0ELi2ELi4ELi4ELi4ELb0EEENS1_21CollectiveEpilogueBwdISA_SB_SD_Li256ELb0ELb0ELi2EEENS1_19SingleTileSchedulerILb0ELb0ELb0ELi128EEEEEEEEEvNT_6ParamsE$_ZN4cute3eso3ESOILb1ELb0EJNS_10UnderscoreEiEEC2ERKS2_RKi)
$_ZN7cutlass13device_kernelIN5flash19enable_sm80_to_sm89INS1_16FlashAttnBwdSm80INS1_25CollectiveMainloopBwdSm80ILi2ELi2EN4cute5tupleIJNS5_1CILi128EEES8_NS7_ILi64EEEEEENS_6half_tEfNS_4arch4Sm80ELb0ELb1ELb1ELb0ELb0ELb0ELb0ELb0ELi2ELi4ELi4ELi4ELb0EEENS1_21CollectiveEpilogueBwdISA_SB_SD_Li256ELb0ELb0ELi2EEENS1_19SingleTileSchedulerILb0ELb0ELb0ELi128EEEEEEEEEvNT_6ParamsE$_ZN4cute3eso3ESOILb1ELb0EJNS_10UnderscoreEiEEC2ERKS2_RKi:
[----:B------:R-:W-:Y:S01]  /*7910*/  IADD3 R36, R81, -c[0x0][0x20], RZ ;  /* 0x8000080051247a10 */ /* 0x000fe20007ffe0ff */
[----:B------:R-:W-:Y:S01]  /*7920*/  IMAD.MOV.U32 R38, RZ, RZ, R46 ;  /* 0x000000ffff267224 */ /* 0x000fe200078e002e */
[----:B------:R-:W-:-:S03]  /*7930*/  MOV R39, 0x0 ;  /* 0x0000000000277802 */ /* 0x000fc60000000f00 */
[----:B------:R1:W-:Y:S01]  /*7940*/  STL [R36], R47 ;  /* 0x0000002f24007387 */ /* 0x0003e20000100800 */
[----:B------:R-:W-:Y:S05]  /*7950*/  RET.REL.NODEC R38 `(_ZN7cutlass13device_kernelIN5flash19enable_sm80_to_sm89INS1_16FlashAttnBwdSm80INS1_25CollectiveMainloopBwdSm80ILi2ELi2EN4cute5tupleIJNS5_1CILi128EEES8_NS7_ILi64EEEEEENS_6half_tEfNS_4arch4Sm80ELb0ELb1ELb1ELb0ELb0ELb0ELb0ELb0ELi2ELi4ELi4ELi4ELb0EEENS1_21CollectiveEpilogueBwdISA_SB_SD_Li256ELb0ELb0ELi2EEENS1_19SingleTileSchedulerILb0ELb0ELb0ELi128EEEEEEEEEvNT_6ParamsE) ;  /* 0xffff86a026007950 */ /* 0x000fea0003c3ffff */
        .type           $_ZN7cutlass13device_kernelIN5flash19enable_sm80_to_sm89INS1_16FlashAttnBwdSm80INS1_25CollectiveMainloopBwdSm80ILi2ELi2EN4cute5tupleIJNS5_1CILi128EEES8_NS7_ILi64EEEEEENS_6half_tEfNS_4arch4Sm80ELb0ELb1ELb1ELb0ELb0ELb0ELb0ELb0ELi2ELi4ELi4ELi4ELb0EEENS1_21CollectiveEpilogueBwdISA_SB_SD_Li256ELb0ELb0ELi2EEENS1_19SingleTileSchedulerILb0ELb0ELb0ELi128EEEEEEEEEvNT_6ParamsE$_ZN4cute3eso3ESOILb1ELb0EJNS_10UnderscoreEiiEEC2ERKS2_RKiS7_,@function
        .size           $_ZN7cutlass13device_kernelIN5flash19enable_sm80_to_sm89INS1_16FlashAttnBwdSm80INS1_25CollectiveMainloopBwdSm80ILi2ELi2EN4cute5tupleIJNS5_1CILi128EEES8_NS7_ILi64EEEEEENS_6half_tEfNS_4arch4Sm80ELb0ELb1ELb1ELb0ELb0ELb0ELb0ELb0ELi2ELi4ELi4ELi4ELb0EEENS1_21CollectiveEpilogueBwdISA_SB_SD_Li256ELb0ELb0ELi2EEENS1_19SingleTileSchedulerILb0ELb0ELb0ELi128EEEEEEEEEvNT_6ParamsE$_ZN4cute3eso3ESOILb1ELb0EJNS_10UnderscoreEiiEEC2ERKS2_RKiS7_,($_ZN7cutlass13device_kernelIN5flash19enable_sm80_to_sm89INS1_16FlashAttnBwdSm80INS1_25CollectiveMainloopBwdSm80ILi2ELi2EN4cute5tupleIJNS5_1CILi128EEES8_NS7_ILi64EEEEEENS_6half_tEfNS_4arch4Sm80ELb0ELb1ELb1ELb0ELb0ELb0ELb0ELb0ELi2ELi4ELi4ELi4ELb0EEENS1_21CollectiveEpilogueBwdISA_SB_SD_Li256ELb0ELb0ELi2EEENS1_19SingleTileSchedulerILb0ELb0ELb0ELi128EEEEEEEEEvNT_6ParamsE$_ZN4cute3eso3ESOILb1ELb0EJNS_14ComposedLayoutINS_7SwizzleILi3ELi3ELi3EEENS_1CILi0EEENS_6LayoutINS_5tupleIJNS8_IJNS8_IJNS5_ILi4EEENS5_ILi8EEEEEENS8_IJNS5_ILi2EEENS5_ILi1EEEEEEEEENS8_IJNS8_IJSC_SC_EEENS8_IJSA_S9_EEEEEEEEENS8_IJNS8_IJNS8_IJSC_NS5_ILi64EEEEEENS8_IJNS5_ILi512EEES6_EEEEEENS8_IJNS8_IJSD_SA_EEENS8_IJNS5_ILi1024EEENS5_ILi16EEEEEEEEEEEEEEEENS_10ViewEngineINS_8smem_ptrIPN7cutlass6half_tEEEEEEEC2ERKSW_RKS13_ - $_ZN7cutlass13device_kernelIN5flash19enable_sm80_to_sm89INS1_16FlashAttnBwdSm80INS1_25CollectiveMainloopBwdSm80ILi2ELi2EN4cute5tupleIJNS5_1CILi128EEES8_NS7_ILi64EEEEEENS_6half_tEfNS_4arch4Sm80ELb0ELb1ELb1ELb0ELb0ELb0ELb0ELb0ELi2ELi4ELi4ELi4ELb0EEENS1_21CollectiveEpilogueBwdISA_SB_SD_Li256ELb0ELb0ELi2EEENS1_19SingleTileSchedulerILb0ELb0ELb0ELi128EEEEEEEEEvNT_6ParamsE$_ZN4cute3eso3ESOILb1ELb0EJNS_10UnderscoreEiiEEC2ERKS2_RKiS7_)
$_ZN7cutlass13device_kernelIN5flash19enable_sm80_to_sm89INS1_16FlashAttnBwdSm80INS1_25CollectiveMainloopBwdSm80ILi2ELi2EN4cute5tupleIJNS5_1CILi128EEES8_NS7_ILi64EEEEEENS_6half_tEfNS_4arch4Sm80ELb0ELb1ELb1ELb0ELb0ELb0ELb0ELb0ELi2ELi4ELi4ELi4ELb0EEENS1_21CollectiveEpilogueBwdISA_SB_SD_Li256ELb0ELb0ELi2EEENS1_19SingleTileSchedulerILb0ELb0ELb0ELi128EEEEEEEEEvNT_6ParamsE$_ZN4cute3eso3ESOILb1ELb0EJNS_10UnderscoreEiiEEC2ERKS2_RKiS7_:
[----:B------:R-:W-:Y:S02]  /*7960*/  IADD3 R3, R62, -c[0x0][0x20], RZ ;  /* 0x800008003e037a10 */ /* 0x000fe40007ffe0ff */
[----:B------:R-:W-:-:S03]  /*7970*/  IADD3 R2, R61, -c[0x0][0x20], RZ ;  /* 0x800008003d027a10 */ /* 0x000fc60007ffe0ff */
[----:B------:R1:W-:Y:S04]  /*7980*/  STL [R3], R38 ;  /* 0x0000002603007387 */ /* 0x0003e80000100800 */
[----:B------:R-:W2:Y:S01]  /*7990*/  LDL R2, [R2] ;  /* 0x0000000002027983 */ /* 0x000ea20000100800 */
[----:B------:R-:W-:-:S03]  /*79a0*/  IMAD.MOV.U32 R37, RZ, RZ, 0x0 ;  /* 0x00000000ff257424 */ /* 0x000fc600078e00ff */
[----:B--2---:R1:W-:Y:S01]  /*79b0*/  STL [R3+0x4], R2 ;  /* 0x0000040203007387 */ /* 0x0043e20000100800 */
[----:B------:R-:W-:Y:S05]  /*79c0*/  RET.REL.NODEC R36 `(_ZN7cutlass13device_kernelIN5flash19enable_sm80_to_sm89INS1_16FlashAttnBwdSm80INS1_25CollectiveMainloopBwdSm80ILi2ELi2EN4cute5tupleIJNS5_1CILi128EEES8_NS7_ILi64EEEEEENS_6half_tEfNS_4arch4Sm80ELb0ELb1ELb1ELb0ELb0ELb0ELb0ELb0ELi2ELi4ELi4ELi4ELb0EEENS1_21CollectiveEpilogueBwdISA_SB_SD_Li256ELb0ELb0ELi2EEENS1_19SingleTileSchedulerILb0ELb0ELb0ELi128EEEEEEEEEvNT_6ParamsE) ;  /* 0xffff863024007950 */ /* 0x000fea0003c3ffff */
        .type           $_ZN7cutlass13device_kernelIN5flash19enable_sm80_to_sm89INS1_16FlashAttnBwdSm80INS1_25CollectiveMainloopBwdSm80ILi2ELi2EN4cute5tupleIJNS5_1CILi128EEES8_NS7_ILi64EEEEEENS_6half_tEfNS_4arch4Sm80ELb0ELb1ELb1ELb0ELb0ELb0ELb0ELb0ELi2ELi4ELi4ELi4ELb0EEENS1_21CollectiveEpilogueBwdISA_SB_SD_Li256ELb0ELb0ELi2EEENS1_19SingleTileSchedulerILb0ELb0ELb0ELi128EEEEEEEEEvNT_6ParamsE$_ZN4cute3eso3ESOILb1ELb0EJNS_14ComposedLayoutINS_7SwizzleILi3ELi3ELi3EEENS_1CILi0EEENS_6LayoutINS_5tupleIJNS8_IJNS8_IJNS5_ILi4EEENS5_ILi8EEEEEENS8_IJNS5_ILi2EEENS5_ILi1EEEEEEEEENS8_IJNS8_IJSC_SC_EEENS8_IJSA_S9_EEEEEEEEENS8_IJNS8_IJNS8_IJSC_NS5_ILi64EEEEEENS8_IJNS5_ILi512EEES6_EEEEEENS8_IJNS8_IJSD_SA_EEENS8_IJNS5_ILi1024EEENS5_ILi16EEEEEEEEEEEEEEEENS_10ViewEngineINS_8smem_ptrIPN7cutlass6half_tEEEEEEEC2ERKSW_RKS13_,@function
        .size           $_ZN7cutlass13device_kernelIN5flash19enable_sm80_to_sm89INS1_16FlashAttnBwdSm80INS1_25CollectiveMainloopBwdSm80ILi2ELi2EN4cute5tupleIJNS5_1CILi128EEES8_NS7_ILi64EEEEEENS_6half_tEfNS_4arch4Sm80ELb0ELb1ELb1ELb0ELb0ELb0ELb0ELb0ELi2ELi4ELi4ELi4ELb0EEENS1_21CollectiveEpilogueBwdISA_SB_SD_Li256ELb0ELb0ELi2EEENS1_19SingleTileSchedulerILb0ELb0ELb0ELi128EEEEEEEEEvNT_6ParamsE$_ZN4cute3eso3ESOILb1ELb0EJNS_14ComposedLayoutINS_7SwizzleILi3ELi3ELi3EEENS_1CILi0EEENS_6LayoutINS_5tupleIJNS8_IJNS8_IJNS5_ILi4EEENS5_ILi8EEEEEENS8_IJNS5_ILi2EEENS5_ILi1EEEEEEEEENS8_IJNS8_IJSC_SC_EEENS8_IJSA_S9_EEEEEEEEENS8_IJNS8_IJNS8_IJSC_NS5_ILi64EEEEEENS8_IJNS5_ILi512EEES6_EEEEEENS8_IJNS8_IJSD_SA_EEENS8_IJNS5_ILi1024EEENS5_ILi16EEEEEEEEEEEEEEEENS_10ViewEngineINS_8smem_ptrIPN7cutlass6half_tEEEEEEEC2ERKSW_RKS13_,($_ZN7cutlass13device_kernelIN5flash19enable_sm80_to_sm89INS1_16FlashAttnBwdSm80INS1_25CollectiveMainloopBwdSm80ILi2ELi2EN4cute5tupleIJNS5_1CILi128EEES8_NS7_ILi64EEEEEENS_6half_tEfNS_4arch4Sm80ELb0ELb1ELb1ELb0ELb0ELb0ELb0ELb0ELi2ELi4ELi4ELi4ELb0EEENS1_21CollectiveEpilogueBwdISA_SB_SD_Li256ELb0ELb0ELi2EEENS1_19SingleTileSchedulerILb0ELb0ELb0ELi128EEEEEEEEEvNT_6ParamsE$_ZN4cute3eso3ESOILb1ELb0EJNS_14ComposedLayoutINS_7SwizzleILi3ELi3ELi3EEENS_1CILi0EEENS_6LayoutINS_5tupleIJNS8_IJNS8_IJNS5_ILi4EEENS5_ILi8EEEEEENS8_IJNS5_ILi2EEENS5_ILi1EEEEEEEEENS8_IJNS8_IJSC_SC_EEESB_EEEEEENS8_IJNS8_IJNS8_IJNS5_ILi128EEESD_EEENS8_IJSA_S6_EEEEEENS8_IJNS8_IJNS5_ILi64EEENS5_ILi512EEEEEENS8_IJNS5_ILi16EEENS5_ILi1024EEEEEEEEEEEEEEEENS_10ViewEngineINS_8smem_ptrIPN7cutlass6half_tEEEEEEEC2ERKSW_RKS13_ - $_ZN7cutlass13device_kernelIN5flash19enable_sm80_to_sm89INS1_16FlashAttnBwdSm80INS1_25CollectiveMainloopBwdSm80ILi2ELi2EN4cute5tupleIJNS5_1CILi128EEES8_NS7_ILi64EEEEEENS_6half_tEfNS_4arch4Sm80ELb0ELb1ELb1ELb0ELb0ELb0ELb0ELb0ELi2ELi4ELi4ELi4ELb0EEENS1_21CollectiveEpilogueBwdISA_SB_SD_Li256ELb0ELb0ELi2EEENS1_19SingleTileSchedulerILb0ELb0ELb0ELi128EEEEEEEEEvNT_6ParamsE$_ZN4cute3eso3ESOILb1ELb0EJNS_14ComposedLayoutINS_7SwizzleILi3ELi3ELi3EEENS_1CILi0EEENS_6LayoutINS_5tupleIJNS8_IJNS8_IJNS5_ILi4EEENS5_ILi8EEEEEENS8_IJNS5_ILi2EEENS5_ILi1EEEEEEEEENS8_IJNS8_IJSC_SC_EEENS8_IJSA_S9_EEEEEEEEENS8_IJNS8_IJNS8_IJSC_NS5_ILi64EEEEEENS8_IJNS5_ILi512EEES6_EEEEEENS8_IJNS8_IJSD_SA_EEENS8_IJNS5_ILi1024EEENS5_ILi16EEEEEEEEEEEEEEEENS_10ViewEngineINS_8smem_ptrIPN7cutlass6half_tEEEEEEEC2ERKSW_RKS13_)
$_ZN7cutlass13device_kernelIN5flash19enable_sm80_to_sm89INS1_16FlashAttnBwdSm80INS1_25CollectiveMainloopBwdSm80ILi2ELi2EN4cute5tupleIJNS5_1CILi128EEES8_NS7_ILi64EEEEEENS_6half_tEfNS_4arch4Sm80ELb0ELb1ELb1ELb0ELb0ELb0ELb0ELb0ELi2ELi4ELi4ELi4ELb0EEENS1_21CollectiveEpilogueBwdISA_SB_SD_Li256ELb0ELb0ELi2EEENS1_19SingleTileSchedulerILb0ELb0ELb0ELi128EEEEEEEEEvNT_6ParamsE$_ZN4cute3eso3ESOILb1ELb0EJNS_14ComposedLayoutINS_7SwizzleILi3ELi3ELi3EEENS_1CILi0EEENS_6LayoutINS_5tupleIJNS8_IJNS8_IJNS5_ILi4EEENS5_ILi8EEEEEENS8_IJNS5_ILi2EEENS5_ILi1EEEEEEEEENS8_IJNS8_IJSC_SC_EEENS8_IJSA_S9_EEEEEEEEENS8_IJNS8_IJNS8_IJSC_NS5_ILi64EEEEEENS8_IJNS5_ILi512EEES6_EEEEEENS8_IJNS8_IJSD_SA_EEENS8_IJNS5_ILi1024EEENS5_ILi16EEEEEEEEEEEEEEEENS_10ViewEngineINS_8smem_ptrIPN7cutlass6half_tEEEEEEEC2ERKSW_RKS13_:
[----:B------:R-:W-:Y:S02]  /*79d0*/  IADD3 R4, R62, -c[0x0][0x20], RZ ;  /* 0x800008003e047a10 */ /* 0x000fe40007ffe0ff */
[----:B------:R-:W-:-:S03]  /*79e0*/  MOV R7, 0x0 ;  /* 0x0000000000077802 */ /* 0x000fc60000000f00 */
[----:B------:R1:W-:Y:S01]  /*79f0*/  STL.64 [R4], R2 ;  /* 0x0000000204007387 */ /* 0x0003e20000100a00 */
[----:B------:R-:W-:Y:S05]  /*7a00*/  RET.REL.NODEC R6 `(_ZN7cutlass13device_kernelIN5flash19enable_sm80_to_sm89INS1_16FlashAttnBwdSm80INS1_25CollectiveMainloopBwdSm80ILi2ELi2EN4cute5tupleIJNS5_1CILi128EEES8_NS7_ILi64EEEEEENS_6half_tEfNS_4arch4Sm80ELb0ELb1ELb1ELb0ELb0ELb0ELb0ELb0ELi2ELi4ELi4ELi4ELb0EEENS1_21CollectiveEpilogueBwdISA_SB_SD_Li256ELb0ELb0ELi2EEENS1_19SingleTileSchedulerILb0ELb0ELb0ELi128EEEEEEEEEvNT_6ParamsE) ;  /* 0xffff85f006007950 */ /* 0x000fea0003c3ffff */
        .type           $_ZN7cutlass13device_kernelIN5flash19enable_sm80_to_sm89INS1_16FlashAttnBwdSm80INS1_25CollectiveMainloopBwdSm80ILi2ELi2EN4cute5tupleIJNS5_1CILi128EEES8_NS7_ILi64EEEEEENS_6half_tEfNS_4arch4Sm80ELb0ELb1ELb1ELb0ELb0ELb0ELb0ELb0ELi2ELi4ELi4ELi4ELb0EEENS1_21CollectiveEpilogueBwdISA_SB_SD_Li256ELb0ELb0ELi2EEENS1_19SingleTileSchedulerILb0ELb0ELb0ELi128EEEEEEEEEvNT_6ParamsE$_ZN4cute3eso3ESOILb1ELb0EJNS_14ComposedLayoutINS_7SwizzleILi3ELi3ELi3EEENS_1CILi0EEENS_6LayoutINS_5tupleIJNS8_IJNS8_IJNS5_ILi4EEENS5_ILi8EEEEEENS8_IJNS5_ILi2EEENS5_ILi1EEEEEEEEENS8_IJNS8_IJSC_SC_EEESB_EEEEEENS8_IJNS8_IJNS8_IJNS5_ILi128EEESD_EEENS8_IJSA_S6_EEEEEENS8_IJNS8_IJNS5_ILi64EEENS5_ILi512EEEEEENS8_IJNS5_ILi16EEENS5_ILi1024EEEEEEEEEEEEEEEENS_10ViewEngineINS_8smem_ptrIPN7cutlass6half_tEEEEEEEC2ERKSW_RKS13_,@function
        .size           $_ZN7cutlass13device_kernelIN5flash19enable_sm80_to_sm89INS1_16FlashAttnBwdSm80INS1_25CollectiveMainloopBwdSm80ILi2ELi2EN4cute5tupleIJNS5_1CILi128EEES8_NS7_ILi64EEEEEENS_6half_tEfNS_4arch4Sm80ELb0ELb1ELb1ELb0ELb0ELb0ELb0ELb0ELi2ELi4ELi4ELi4ELb0EEENS1_21CollectiveEpilogueBwdISA_SB_SD_Li256ELb0ELb0ELi2EEENS1_19SingleTileSchedulerILb0ELb0ELb0ELi128EEEEEEEEEvNT_6ParamsE$_ZN4cute3eso3ESOILb1ELb0EJNS_14ComposedLayoutINS_7SwizzleILi3ELi3ELi3EEENS_1CILi0EEENS_6LayoutINS_5tupleIJNS8_IJNS8_IJNS5_ILi4EEENS5_ILi8EEEEEENS8_IJNS5_ILi2EEENS5_ILi1EEEEEEEEENS8_IJNS8_IJSC_SC_EEESB_EEEEEENS8_IJNS8_IJNS8_IJNS5_ILi128EEESD_EEENS8_IJSA_S6_EEEEEENS8_IJNS8_IJNS5_ILi64EEENS5_ILi512EEEEEENS8_IJNS5_ILi16EEENS5_ILi1024EEEEEEEEEEEEEEEENS_10ViewEngineINS_8smem_ptrIPN7cutlass6half_tEEEEEEEC2ERKSW_RKS13_,($_ZN7cutlass13device_kernelIN5flash19enable_sm80_to_sm89INS1_16FlashAttnBwdSm80INS1_25CollectiveMainloopBwdSm80ILi2ELi2EN4cute5tupleIJNS5_1CILi128EEES8_NS7_ILi64EEEEEENS_6half_tEfNS_4arch4Sm80ELb0ELb1ELb1ELb0ELb0ELb0ELb0ELb0ELi2ELi4ELi4ELi4ELb0EEENS1_21CollectiveEpilogueBwdISA_SB_SD_Li256ELb0ELb0ELi2EEENS1_19SingleTileSchedulerILb0ELb0ELb0ELi128EEEEEEEEEvNT_6ParamsE$_ZN4cute3eso3ESOILb1ELb0EJNS_14ComposedLayoutINS_7SwizzleILi3ELi3ELi3EEENS_1CILi0EEENS_6LayoutINS_5tupleIJNS8_IJNS8_IJNS5_ILi4EEENS5_ILi8EEEEEENS8_IJS9_NS5_ILi1EEEEEEEEENS8_IJNS8_IJNS5_ILi2EEESF_SF_EEENS8_IJSF_SA_EEEEEEEEENS8_IJNS8_IJNS8_IJNS5_ILi128EEESC_EEENS8_IJNS5_ILi16EEES6_EEEEEENS8_IJNS8_IJNS5_ILi64EEESA_NS5_ILi512EEEEEENS8_IJNS5_ILi8192EEENS5_ILi1024EEEEEEEEEEEEEEEENS_10ViewEngineINS_8smem_ptrIPN7cutlass6half_tEEEEEEEC2ERKSY_RKS15_ - $_ZN7cutlass13device_kernelIN5flash19enable_sm80_to_sm89INS1_16FlashAttnBwdSm80INS1_25CollectiveMainloopBwdSm80ILi2ELi2EN4cute5tupleIJNS5_1CILi128EEES8_NS7_ILi64EEEEEENS_6half_tEfNS_4arch4Sm80ELb0ELb1ELb1ELb0ELb0ELb0ELb0ELb0ELi2ELi4ELi4ELi4ELb0EEENS1_21CollectiveEpilogueBwdISA_SB_SD_Li256ELb0ELb0ELi2EEENS1_19SingleTileSchedulerILb0ELb0ELb0ELi128EEEEEEEEEvNT_6ParamsE$_ZN4cute3eso3ESOILb1ELb0EJNS_14ComposedLayoutINS_7SwizzleILi3ELi3ELi3EEENS_1CILi0EEENS_6LayoutINS_5tupleIJNS8_IJNS8_IJNS5_ILi4EEENS5_ILi8EEEEEENS8_IJNS5_ILi2EEENS5_ILi1EEEEEEEEENS8_IJNS8_IJSC_SC_EEESB_EEEEEENS8_IJNS8_IJNS8_IJNS5_ILi128EEESD_EEENS8_IJSA_S6_EEEEEENS8_IJNS8_IJNS5_ILi64EEENS5_ILi512EEEEEENS8_IJNS5_ILi16EEENS5_ILi1024EEEEEEEEEEEEEEEENS_10ViewEngineINS_8smem_ptrIPN7cutlass6half_tEEEEEEEC2ERKSW_RKS13_)
$_ZN7cutlass13device_kernelIN5flash19enable_sm80_to_sm89INS1_16FlashAttnBwdSm80INS1_25CollectiveMainloopBwdSm80ILi2ELi2EN4cute5tupleIJNS5_1CILi128EEES8_NS7_ILi64EEEEEENS_6half_tEfNS_4arch4Sm80ELb0ELb1ELb1ELb0ELb0ELb0ELb0ELb0ELi2ELi4ELi4ELi4ELb0EEENS1_21CollectiveEpilogueBwdISA_SB_SD_Li256ELb0ELb0ELi2EEENS1_19SingleTileSchedulerILb0ELb0ELb0ELi128EEEEEEEEEvNT_6ParamsE$_ZN4cute3eso3ESOILb1ELb0EJNS_14ComposedLayoutINS_7SwizzleILi3ELi3ELi3EEENS_1CILi0EEENS_6LayoutINS_5tupleIJNS8_IJNS8_IJNS5_ILi4EEENS5_ILi8EEEEEENS8_IJNS5_ILi2EEENS5_ILi1EEEEEEEEENS8_IJNS8_IJSC_SC_EEESB_EEEEEENS8_IJNS8_IJNS8_IJNS5_ILi128EEESD_EEENS8_IJSA_S6_EEEEEENS8_IJNS8_IJNS5_ILi64EEENS5_ILi512EEEEEENS8_IJNS5_ILi16EEENS5_ILi1024EEEEEEEEEEEEEEEENS_10ViewEngineINS_8smem_ptrIPN7cutlass6half_tEEEEEEEC2ERKSW_RKS13_:
[----:B------:R-:W-:Y:S02]  /*7a10*/  IADD3 R4, R80, -c[0x0][0x20], RZ ;  /* 0x8000080050047a10 */ /* 0x000fe40007ffe0ff */
[----:B------:R-:W-:-:S03]  /*7a20*/  MOV R7, 0x0 ;  /* 0x0000000000077802 */ /* 0x000fc60000000f00 */
[----:B------:R1:W-:Y:S01]  /*7a30*/  STL.64 [R4], R2 ;  /* 0x0000000204007387 */ /* 0x0003e20000100a00 */
[----:B------:R-:W-:Y:S05]  /*7a40*/  RET.REL.NODEC R6 `(_ZN7cutlass13device_kernelIN5flash19enable_sm80_to_sm89INS1_16FlashAttnBwdSm80INS1_25CollectiveMainloopBwdSm80ILi2ELi2EN4cute5tupleIJNS5_1CILi128EEES8_NS7_ILi64EEEEEENS_6half_tEfNS_4arch4Sm80ELb0ELb1ELb1ELb0ELb0ELb0ELb0ELb0ELi2ELi4ELi4ELi4ELb0EEENS1_21CollectiveEpilogueBwdISA_SB_SD_Li256ELb0ELb0ELi2EEENS1_19SingleTileSchedulerILb0ELb0ELb0ELi128EEEEEEEEEvNT_6ParamsE) ;  /* 0xffff85b006007950 */ /* 0x000fea0003c3ffff */
        .type           $_ZN7cutlass13device_kernelIN5flash19enable_sm80_to_sm89INS1_16FlashAttnBwdSm80INS1_25CollectiveMainloopBwdSm80ILi2ELi2EN4cute5tupleIJNS5_1CILi128EEES8_NS7_ILi64EEEEEENS_6half_tEfNS_4arch4Sm80ELb0ELb1ELb1ELb0ELb0ELb0ELb0ELb0ELi2ELi4ELi4ELi4ELb0EEENS1_21CollectiveEpilogueBwdISA_SB_SD_Li256ELb0ELb0ELi2EEENS1_19SingleTileSchedulerILb0ELb0ELb0ELi128EEEEEEEEEvNT_6ParamsE$_ZN4cute3eso3ESOILb1ELb0EJNS_14ComposedLayoutINS_7SwizzleILi3ELi3ELi3EEENS_1CILi0EEENS_6LayoutINS_5tupleIJNS8_IJNS8_IJNS5_ILi4EEENS5_ILi8EEEEEENS8_IJS9_NS5_ILi1EEEEEEEEENS8_IJNS8_IJNS5_ILi2EEESF_SF_EEENS8_IJSF_SA_EEEEEEEEENS8_IJNS8_IJNS8_IJNS5_ILi128EEESC_EEENS8_IJNS5_ILi16EEES6_EEEEEENS8_IJNS8_IJNS5_ILi64EEESA_NS5_ILi512EEEEEENS8_IJNS5_ILi8192EEENS5_ILi1024EEEEEEEEEEEEEEEENS_10ViewEngineINS_8smem_ptrIPN7cutlass6half_tEEEEEEEC2ERKSY_RKS15_,@function
        .size           $_ZN7cutlass13device_kernelIN5flash19enable_sm80_to_sm89INS1_16FlashAttnBwdSm80INS1_25CollectiveMainloopBwdSm80ILi2ELi2EN4cute5tupleIJNS5_1CILi128EEES8_NS7_ILi64EEEEEENS_6half_tEfNS_4arch4Sm80ELb0ELb1ELb1ELb0ELb0ELb0ELb0ELb0ELi2ELi4ELi4ELi4ELb0EEENS1_21CollectiveEpilogueBwdISA_SB_SD_Li256ELb0ELb0ELi2EEENS1_19SingleTileSchedulerILb0ELb0ELb0ELi128EEEEEEEEEvNT_6ParamsE$_ZN4cute3eso3ESOILb1ELb0EJNS_14ComposedLayoutINS_7SwizzleILi3ELi3ELi3EEENS_1CILi0EEENS_6LayoutINS_5tupleIJNS8_IJNS8_IJNS5_ILi4EEENS5_ILi8EEEEEENS8_IJS9_NS5_ILi1EEEEEEEEENS8_IJNS8_IJNS5_ILi2EEESF_SF_EEENS8_IJSF_SA_EEEEEEEEENS8_IJNS8_IJNS8_IJNS5_ILi128EEESC_EEENS8_IJNS5_ILi16EEES6_EEEEEENS8_IJNS8_IJNS5_ILi64EEESA_NS5_ILi512EEEEEENS8_IJNS5_ILi8192EEENS5_ILi1024EEEEEEEEEEEEEEEENS_10ViewEngineINS_8smem_ptrIPN7cutlass6half_tEEEEEEEC2ERKSY_RKS15_,($_ZN7cutlass13device_kernelIN5flash19enable_sm80_to_sm89INS1_16FlashAttnBwdSm80INS1_25CollectiveMainloopBwdSm80ILi2ELi2EN4cute5tupleIJNS5_1CILi128EEES8_NS7_ILi64EEEEEENS_6half_tEfNS_4arch4Sm80ELb0ELb1ELb1ELb0ELb0ELb0ELb0ELb0ELi2ELi4ELi4ELi4ELb0EEENS1_21CollectiveEpilogueBwdISA_SB_SD_Li256ELb0ELb0ELi2EEENS1_19SingleTileSchedulerILb0ELb0ELb0ELi128EEEEEEEEEvNT_6ParamsE$_ZN4cute3eso3ESOILb1ELb0EJNS_14ComposedLayoutINS_7SwizzleILi3ELi3ELi3EEENS_1CILj0EEENS_6LayoutINS_5tupleIJNS5_ILi64EEENS5_ILi128EEEEEENS8_IJNS5_ILi1EEES9_EEEEEEENS_10ViewEngineINS_8smem_ptrIPN7cutlass6half_tEEEEEEEC2ERKSF_RKSM_ - $_ZN7cutlass13device_kernelIN5flash19enable_sm80_to_sm89INS1_16FlashAttnBwdSm80INS1_25CollectiveMainloopBwdSm80ILi2ELi2EN4cute5tupleIJNS5_1CILi128EEES8_NS7_ILi64EEEEEENS_6half_tEfNS_4arch4Sm80ELb0ELb1ELb1ELb0ELb0ELb0ELb0ELb0ELi2ELi4ELi4ELi4ELb0EEENS1_21CollectiveEpilogueBwdISA_SB_SD_Li256ELb0ELb0ELi2EEENS1_19SingleTileSchedulerILb0ELb0ELb0ELi128EEEEEEEEEvNT_6ParamsE$_ZN4cute3eso3ESOILb1ELb0EJNS_14ComposedLayoutINS_7SwizzleILi3ELi3ELi3EEENS_1CILi0EEENS_6LayoutINS_5tupleIJNS8_IJNS8_IJNS5_ILi4EEENS5_ILi8EEEEEENS8_IJS9_NS5_ILi1EEEEEEEEENS8_IJNS8_IJNS5_ILi2EEESF_SF_EEENS8_IJSF_SA_EEEEEEEEENS8_IJNS8_IJNS8_IJNS5_ILi128EEESC_EEENS8_IJNS5_ILi16EEES6_EEEEEENS8_IJNS8_IJNS5_ILi64EEESA_NS5_ILi512EEEEEENS8_IJNS5_ILi8192EEENS5_ILi1024EEEEEEEEEEEEEEEENS_10ViewEngineINS_8smem_ptrIPN7cutlass6half_tEEEEEEEC2ERKSY_RKS15_)
$_ZN7cutlass13device_kernelIN5flash19enable_sm80_to_sm89INS1_16FlashAttnBwdSm80INS1_25CollectiveMainloopBwdSm80ILi2ELi2EN4cute5tupleIJNS5_1CILi128EEES8_NS7_ILi64EEEEEENS_6half_tEfNS_4arch4Sm80ELb0ELb1ELb1ELb0ELb0ELb0ELb0ELb0ELi2ELi4ELi4ELi4ELb0EEENS1_21CollectiveEpilogueBwdISA_SB_SD_Li256ELb0ELb0ELi2EEENS1_19SingleTileSchedulerILb0ELb0ELb0ELi128EEEEEEEEEvNT_6ParamsE$_ZN4cute3eso3ESOILb1ELb0EJNS_14ComposedLayoutINS_7SwizzleILi3ELi3ELi3EEENS_1CILi0EEENS_6LayoutINS_5tupleIJNS8_IJNS8_IJNS5_ILi4EEENS5_ILi8EEEEEENS8_IJS9_NS5_ILi1EEEEEEEEENS8_IJNS8_IJNS5_ILi2EEESF_SF_EEENS8_IJSF_SA_EEEEEEEEENS8_IJNS8_IJNS8_IJNS5_ILi128EEESC_EEENS8_IJNS5_ILi16EEES6_EEEEEENS8_IJNS8_IJNS5_ILi64EEESA_NS5_ILi512EEEEEENS8_IJNS5_ILi8192EEENS5_ILi1024EEEEEEEEEEEEEEEENS_10ViewEngineINS_8smem_ptrIPN7cutlass6half_tEEEEEEEC2ERKSY_RKS15_:
[----:B------:R-:W-:Y:S02]  /*7a50*/  IADD3 R6, R62, -c[0x0][0x20], RZ ;  /* 0x800008003e067a10 */ /* 0x000fe40007ffe0ff */
[----:B------:R-:W-:-:S03]  /*7a60*/  MOV R13, 0x0 ;  /* 0x00000000000d7802 */ /* 0x000fc60000000f00 */
[----:B------:R1:W-:Y:S01]  /*7a70*/  STL.64 [R6], R2 ;  /* 0x0000000206007387 */ /* 0x0003e20000100a00 */
[----:B------:R-:W-:Y:S05]  /*7a80*/  RET.REL.NODEC R12 `(_ZN7cutlass13device_kernelIN5flash19enable_sm80_to_sm89INS1_16FlashAttnBwdSm80INS1_25CollectiveMainloopBwdSm80ILi2ELi2EN4cute5tupleIJNS5_1CILi128EEES8_NS7_ILi64EEEEEENS_6half_tEfNS_4arch4Sm80ELb0ELb1ELb1ELb0ELb0ELb0ELb0ELb0ELi2ELi4ELi4ELi4ELb0EEENS1_21CollectiveEpilogueBwdISA_SB_SD_Li256ELb0ELb0ELi2EEENS1_19SingleTileSchedulerILb0ELb0ELb0ELi128EEEEEEEEEvNT_6ParamsE) ;  /* 0xffff85700c007950 */ /* 0x000fea0003c3ffff */
        .type           $_ZN7cutlass13device_kernelIN5flash19enable_sm80_to_sm89INS1_16FlashAttnBwdSm80INS1_25CollectiveMainloopBwdSm80ILi2ELi2EN4cute5tupleIJNS5_1CILi128EEES8_NS7_ILi64EEEEEENS_6half_tEfNS_4arch4Sm80ELb0ELb1ELb1ELb0ELb0ELb0ELb0ELb0ELi2ELi4ELi4ELi4ELb0EEENS1_21CollectiveEpilogueBwdISA_SB_SD_Li256ELb0ELb0ELi2EEENS1_19SingleTileSchedulerILb0ELb0ELb0ELi128EEEEEEEEEvNT_6ParamsE$_ZN4cute3eso3ESOILb1ELb0EJNS_14ComposedLayoutINS_7SwizzleILi3ELi3ELi3EEENS_1CILj0EEENS_6LayoutINS_5tupleIJNS5_ILi64EEENS5_ILi128EEEEEENS8_IJNS5_ILi1EEES9_EEEEEEENS_10ViewEngineINS_8smem_ptrIPN7cutlass6half_tEEEEEEEC2ERKSF_RKSM_,@function
        .size           $_ZN7cutlass13device_kernelIN5flash19enable_sm80_to_sm89INS1_16FlashAttnBwdSm80INS1_25CollectiveMainloopBwdSm80ILi2ELi2EN4cute5tupleIJNS5_1CILi128EEES8_NS7_ILi64EEEEEENS_6half_tEfNS_4arch4Sm80ELb0ELb1ELb1ELb0ELb0ELb0ELb0ELb0ELi2ELi4ELi4ELi4ELb0EEENS1_21CollectiveEpilogueBwdISA_SB_SD_Li256ELb0ELb0ELi2EEENS1_19SingleTileSchedulerILb0ELb0ELb0ELi128EEEEEEEEEvNT_6ParamsE$_ZN4cute3eso3ESOILb1ELb0EJNS_14ComposedLayoutINS_7SwizzleILi3ELi3ELi3EEENS_1CILj0EEENS_6LayoutINS_5tupleIJNS5_ILi64EEENS5_ILi128EEEEEENS8_IJNS5_ILi1EEES9_EEEEEEENS_10ViewEngineINS_8smem_ptrIPN7cutlass6half_tEEEEEEEC2ERKSF_RKSM_,($_ZN7cutlass13device_kernelIN5flash19enable_sm80_to_sm89INS1_16FlashAttnBwdSm80INS1_25CollectiveMainloopBwdSm80ILi2ELi2EN4cute5tupleIJNS5_1CILi128EEES8_NS7_ILi64EEEEEENS_6half_tEfNS_4arch4Sm80ELb0ELb1ELb1ELb0ELb0ELb0ELb0ELb0ELi2ELi4ELi4ELi4ELb0EEENS1_21CollectiveEpilogueBwdISA_SB_SD_Li256ELb0ELb0ELi2EEENS1_19SingleTileSchedulerILb0ELb0ELb0ELi128EEEEEEEEEvNT_6ParamsE$_ZN4cute3eso3ESOILb1ELb0EJNS_14ComposedLayoutINS_7SwizzleILi3ELi3ELi3EEENS_1CILj0EEENS_6LayoutINS_5tupleIJNS8_IJNS5_ILi8EEENS5_ILi16EEEEEENS8_IJNS5_ILi64EEENS5_ILi1EEEEEEEEENS8_IJNS8_IJSC_NS5_ILi512EEEEEENS8_IJSD_NS5_ILi0EEEEEEEEEEEEENS_10ViewEngineINS_8smem_ptrIPN7cutlass6half_tEEEEEEEC2ERKSM_RKST_ - $_ZN7cutlass13device_kernelIN5flash19enable_sm80_to_sm89INS1_16FlashAttnBwdSm80INS1_25CollectiveMainloopBwdSm80ILi2ELi2EN4cute5tupleIJNS5_1CILi128EEES8_NS7_ILi64EEEEEENS_6half_tEfNS_4arch4Sm80ELb0ELb1ELb1ELb0ELb0ELb0ELb0ELb0ELi2ELi4ELi4ELi4ELb0EEENS1_21CollectiveEpilogueBwdISA_SB_SD_Li256ELb0ELb0ELi2EEENS1_19SingleTileSchedulerILb0ELb0ELb0ELi128EEEEEEEEEvNT_6ParamsE$_ZN4cute3eso3ESOILb1ELb0EJNS_14ComposedLayoutINS_7SwizzleILi3ELi3ELi3EEENS_1CILj0EEENS_6LayoutINS_5tupleIJNS5_ILi64EEENS5_ILi128EEEEEENS8_IJNS5_ILi1EEES9_EEEEEEENS_10ViewEngineINS_8smem_ptrIPN7cutlass6half_tEEEEEEEC2ERKSF_RKSM_)
$_ZN7cutlass13device_kernelIN5flash19enable_sm80_to_sm89INS1_16FlashAttnBwdSm80INS1_25CollectiveMainloopBwdSm80ILi2ELi2EN4cute5tupleIJNS5_1CILi128EEES8_NS7_ILi64EEEEEENS_6half_tEfNS_4arch4Sm80ELb0ELb1ELb1ELb0ELb0ELb0ELb0ELb0ELi2ELi4ELi4ELi4ELb0EEENS1_21CollectiveEpilogueBwdISA_SB_SD_Li256ELb0ELb0ELi2EEENS1_19SingleTileSchedulerILb0ELb0ELb0ELi128EEEEEEEEEvNT_6ParamsE$_ZN4cute3eso3ESOILb1ELb0EJNS_14ComposedLayoutINS_7SwizzleILi3ELi3ELi3EEENS_1CILj0EEENS_6LayoutINS_5tupleIJNS5_ILi64EEENS5_ILi128EEEEEENS8_IJNS5_ILi1EEES9_EEEEEEENS_10ViewEngineINS_8smem_ptrIPN7cutlass6half_tEEEEEEEC2ERKSF_RKSM_:
[----:B------:R-:W-:Y:S02]  /*7a90*/  IADD3 R5, R62, -c[0x0][0x20], RZ ;  /* 0x800008003e057a10 */ /* 0x000fe40007ffe0ff */
[----:B------:R-:W-:-:S03]  /*7aa0*/  MOV R7, 0x0 ;  /* 0x0000000000077802 */ /* 0x000fc60000000f00 */
[----:B------:R1:W-:Y:S01]  /*7ab0*/  STL.64 [R5], R2 ;  /* 0x0000000205007387 */ /* 0x0003e20000100a00 */
[----:B------:R-:W-:Y:S05]  /*7ac0*/  RET.REL.NODEC R6 `(_ZN7cutlass13device_kernelIN5flash19enable_sm80_to_sm89INS1_16FlashAttnBwdSm80INS1_25CollectiveMainloopBwdSm80ILi2ELi2EN4cute5tupleIJNS5_1CILi128EEES8_NS7_ILi64EEEEEENS_6half_tEfNS_4arch4Sm80ELb0ELb1ELb1ELb0ELb0ELb0ELb0ELb0ELi2ELi4ELi4ELi4ELb0EEENS1_21CollectiveEpilogueBwdISA_SB_SD_Li256ELb0ELb0ELi2EEENS1_19SingleTileSchedulerILb0ELb0ELb0ELi128EEEEEEEEEvNT_6ParamsE) ;  /* 0xffff853006007950 */ /* 0x000fea0003c3ffff */
        .type           $_ZN7cutlass13device_kernelIN5flash19enable_sm80_to_sm89INS1_16FlashAttnBwdSm80INS1_25CollectiveMainloopBwdSm80ILi2ELi2EN4cute5tupleIJNS5_1CILi128EEES8_NS7_ILi64EEEEEENS_6half_tEfNS_4arch4Sm80ELb0ELb1ELb1ELb0ELb0ELb0ELb0ELb0ELi2ELi4ELi4ELi4ELb0EEENS1_21CollectiveEpilogueBwdISA_SB_SD_Li256ELb0ELb0ELi2EEENS1_19SingleTileSchedulerILb0ELb0ELb0ELi128EEEEEEEEEvNT_6ParamsE$_ZN4cute3eso3ESOILb1ELb0EJNS_14ComposedLayoutINS_7SwizzleILi3ELi3ELi3EEENS_1CILj0EEENS_6LayoutINS_5tupleIJNS8_IJNS5_ILi8EEENS5_ILi16EEEEEENS8_IJNS5_ILi64EEENS5_ILi1EEEEEEEEENS8_IJNS8_IJSC_NS5_ILi512EEEEEENS8_IJSD_NS5_ILi0EEEEEEEEEEEEENS_10ViewEngineINS_8smem_ptrIPN7cutlass6half_tEEEEEEEC2ERKSM_RKST_,@function
        .size           $_ZN7cutlass13device_kernelIN5flash19enable_sm80_to_sm89INS1_16FlashAttnBwdSm80INS1_25CollectiveMainloopBwdSm80ILi2ELi2EN4cute5tupleIJNS5_1CILi128EEES8_NS7_ILi64EEEEEENS_6half_tEfNS_4arch4Sm80ELb0ELb1ELb1ELb0ELb0ELb0ELb0ELb0ELi2ELi4ELi4ELi4ELb0EEENS1_21CollectiveEpilogueBwdISA_SB_SD_Li256ELb0ELb0ELi2EEENS1_19SingleTileSchedulerILb0ELb0ELb0ELi128EEEEEEEEEvNT_6ParamsE$_ZN4cute3eso3ESOILb1ELb0EJNS_14ComposedLayoutINS_7SwizzleILi3ELi3ELi3EEENS_1CILj0EEENS_6LayoutINS_5tupleIJNS8_IJNS5_ILi8EEENS5_ILi16EEEEEENS8_IJNS5_ILi64EEENS5_ILi1EEEEEEEEENS8_IJNS8_IJSC_NS5_ILi512EEEEEENS8_IJSD_NS5_ILi0EEEEEEEEEEEEENS_10ViewEngineINS_8smem_ptrIPN7cutlass6half_tEEEEEEEC2ERKSM_RKST_,($_ZN7cutlass13device_kernelIN5flash19enable_sm80_to_sm89INS1_16FlashAttnBwdSm80INS1_25CollectiveMainloopBwdSm80ILi2ELi2EN4cute5tupleIJNS5_1CILi128EEES8_NS7_ILi64EEEEEENS_6half_tEfNS_4arch4Sm80ELb0ELb1ELb1ELb0ELb0ELb0ELb0ELb0ELi2ELi4ELi4ELi4ELb0EEENS1_21CollectiveEpilogueBwdISA_SB_SD_Li256ELb0ELb0ELi2EEENS1_19SingleTileSchedulerILb0ELb0ELb0ELi128EEEEEEEEEvNT_6ParamsE$_ZN4cute3eso3ESOILb1ELb0EJNS_14ComposedLayoutINS_7SwizzleILi3ELi3ELi3EEENS_1CILj0EEENS_6LayoutINS_5tupleIJNS8_IJNS8_IJNS5_ILi4EEENS5_ILi8EEEEEENS8_IJNS5_ILi2EEENS5_ILi1EEEEEEEEENS8_IJNS8_IJSC_SC_EEESB_EEEEEENS8_IJNS8_IJNS8_IJNS5_ILi128EEESD_EEENS8_IJSA_NS5_ILi0EEEEEEEEENS8_IJNS8_IJNS5_ILi64EEENS5_ILi512EEEEEENS8_IJNS5_ILi16EEENS5_ILi1024EEEEEEEEEEEEEEEENS_10ViewEngineINS_8smem_ptrIPN7cutlass6half_tEEEEEEEC2ERKSX_RKS14_ - $_ZN7cutlass13device_kernelIN5flash19enable_sm80_to_sm89INS1_16FlashAttnBwdSm80INS1_25CollectiveMainloopBwdSm80ILi2ELi2EN4cute5tupleIJNS5_1CILi128EEES8_NS7_ILi64EEEEEENS_6half_tEfNS_4arch4Sm80ELb0ELb1ELb1ELb0ELb0ELb0ELb0ELb0ELi2ELi4ELi4ELi4ELb0EEENS1_21CollectiveEpilogueBwdISA_SB_SD_Li256ELb0ELb0ELi2EEENS1_19SingleTileSchedulerILb0ELb0ELb0ELi128EEEEEEEEEvNT_6ParamsE$_ZN4cute3eso3ESOILb1ELb0EJNS_14ComposedLayoutINS_7SwizzleILi3ELi3ELi3EEENS_1CILj0EEENS_6LayoutINS_5tupleIJNS8_IJNS5_ILi8EEENS5_ILi16EEEEEENS8_IJNS5_ILi64EEENS5_ILi1EEEEEEEEENS8_IJNS8_IJSC_NS5_ILi512EEEEEENS8_IJSD_NS5_ILi0EEEEEEEEEEEEENS_10ViewEngineINS_8smem_ptrIPN7cutlass6half_tEEEEEEEC2ERKSM_RKST_)
$_ZN7cutlass13device_kernelIN5flash19enable_sm80_to_sm89INS1_16FlashAttnBwdSm80INS1_25CollectiveMainloopBwdSm80ILi2ELi2EN4cute5tupleIJNS5_1CILi128EEES8_NS7_ILi64EEEEEENS_6half_tEfNS_4arch4Sm80ELb0ELb1ELb1ELb0ELb0ELb0ELb0ELb0ELi2ELi4ELi4ELi4ELb0EEENS1_21CollectiveEpilogueBwdISA_SB_SD_Li256ELb0ELb0ELi2EEENS1_19SingleTileSchedulerILb0ELb0ELb0ELi128EEEEEEEEEvNT_6ParamsE$_ZN4cute3eso3ESOILb1ELb0EJNS_14ComposedLayoutINS_7SwizzleILi3ELi3ELi3EEENS_1CILj0EEENS_6LayoutINS_5tupleIJNS8_IJNS5_ILi8EEENS5_ILi16EEEEEENS8_IJNS5_ILi64EEENS5_ILi1EEEEEEEEENS8_IJNS8_IJSC_NS5_ILi512EEEEEENS8_IJSD_NS5_ILi0EEEEEEEEEEEEENS_10ViewEngineINS_8smem_ptrIPN7cutlass6half_tEEEEEEEC2ERKSM_RKST_:
[----:B------:R-:W-:Y:S02]  /*7ad0*/  IADD3 R4, R62, -c[0x0][0x20], RZ ;  /* 0x800008003e047a10 */ /* 0x000fe40007ffe0ff */
[----:B------:R-:W-:-:S03]  /*7ae0*/  MOV R7, 0x0 ;  /* 0x0000000000077802 */ /* 0x000fc60000000f00 */
[----:B------:R1:W-:Y:S01]  /*7af0*/  STL.64 [R4], R2 ;  /* 0x0000000204007387 */ /* 0x0003e20000100a00 */
[----:B------:R-:W-:Y:S05]  /*7b00*/  RET.REL.NODEC R6 `(_ZN7cutlass13device_kernelIN5flash19enable_sm80_to_sm89INS1_16FlashAttnBwdSm80INS1_25CollectiveMainloopBwdSm80ILi2ELi2EN4cute5tupleIJNS5_1CILi128EEES8_NS7_ILi64EEEEEENS_6half_tEfNS_4arch4Sm80ELb0ELb1ELb1ELb0ELb0ELb0ELb0ELb0ELi2ELi4ELi4ELi4ELb0EEENS1_21CollectiveEpilogueBwdISA_SB_SD_Li256ELb0ELb0ELi2EEENS1_19SingleTileSchedulerILb0ELb0ELb0ELi128EEEEEEEEEvNT_6ParamsE) ;  /* 0xffff84f006007950 */ /* 0x000fea0003c3ffff */
        .type           $_ZN7cutlass13device_kernelIN5flash19enable_sm80_to_sm89INS1_16FlashAttnBwdSm80INS1_25CollectiveMainloopBwdSm80ILi2ELi2EN4cute5tupleIJNS5_1CILi128EEES8_NS7_ILi64EEEEEENS_6half_tEfNS_4arch4Sm80ELb0ELb1ELb1ELb0ELb0ELb0ELb0ELb0ELi2ELi4ELi4ELi4ELb0EEENS1_21CollectiveEpilogueBwdISA_SB_SD_Li256ELb0ELb0ELi2EEENS1_19SingleTileSchedulerILb0ELb0ELb0ELi128EEEEEEEEEvNT_6ParamsE$_ZN4cute3eso3ESOILb1ELb0EJNS_14ComposedLayoutINS_7SwizzleILi3ELi3ELi3EEENS_1CILj0EEENS_6LayoutINS_5tupleIJNS8_IJNS8_IJNS5_ILi4EEENS5_ILi8EEEEEENS8_IJNS5_ILi2EEENS5_ILi1EEEEEEEEENS8_IJNS8_IJSC_SC_EEESB_EEEEEENS8_IJNS8_IJNS8_IJNS5_ILi128EEESD_EEENS8_IJSA_NS5_ILi0EEEEEEEEENS8_IJNS8_IJNS5_ILi64EEENS5_ILi512EEEEEENS8_IJNS5_ILi16EEENS5_ILi1024EEEEEEEEEEEEEEEENS_10ViewEngineINS_8smem_ptrIPN7cutlass6half_tEEEEEEEC2ERKSX_RKS14_,@function
        .size           $_ZN7cutlass13device_kernelIN5flash19enable_sm80_to_sm89INS1_16FlashAttnBwdSm80INS1_25CollectiveMainloopBwdSm80ILi2ELi2EN4cute5tupleIJNS5_1CILi128EEES8_NS7_ILi64EEEEEENS_6half_tEfNS_4arch4Sm80ELb0ELb1ELb1ELb0ELb0ELb0ELb0ELb0ELi2ELi4ELi4ELi4ELb0EEENS1_21CollectiveEpilogueBwdISA_SB_SD_Li256ELb0ELb0ELi2EEENS1_19SingleTileSchedulerILb0ELb0ELb0ELi128EEEEEEEEEvNT_6ParamsE$_ZN4cute3eso3ESOILb1ELb0EJNS_14ComposedLayoutINS_7SwizzleILi3ELi3ELi3EEENS_1CILj0EEENS_6LayoutINS_5tupleIJNS8_IJNS8_IJNS5_ILi4EEENS5_ILi8EEEEEENS8_IJNS5_ILi2EEENS5_ILi1EEEEEEEEENS8_IJNS8_IJSC_SC_EEESB_EEEEEENS8_IJNS8_IJNS8_IJNS5_ILi128EEESD_EEENS8_IJSA_NS5_ILi0EEEEEEEEENS8_IJNS8_IJNS5_ILi64EEENS5_ILi512EEEEEENS8_IJNS5_ILi16EEENS5_ILi1024EEEEEEEEEEEEEEEENS_10ViewEngineINS_8smem_ptrIPN7cutlass6half_tEEEEEEEC2ERKSX_RKS14_,($_ZN7cutlass13device_kernelIN5flash19enable_sm80_to_sm89INS1_16FlashAttnBwdSm80INS1_25CollectiveMainloopBwdSm80ILi2ELi2EN4cute5tupleIJNS5_1CILi128EEES8_NS7_ILi64EEEEEENS_6half_tEfNS_4arch4Sm80ELb0ELb1ELb1ELb0ELb0ELb0ELb0ELb0ELi2ELi4ELi4ELi4ELb0EEENS1_21CollectiveEpilogueBwdISA_SB_SD_Li256ELb0ELb0ELi2EEENS1_19SingleTileSchedulerILb0ELb0ELb0ELi128EEEEEEEEEvNT_6ParamsE$_ZN4cute3eso3ESOILb1ELb0EJNS_14ComposedLayoutINS_7SwizzleILi3ELi3ELi3EEENS_1CILj0EEENS_6LayoutINS_5tupleIJNS8_IJNS8_IJNS5_ILi4EEENS5_ILi8EEEEEENS8_IJS9_NS5_ILi1EEEEEEEEENS8_IJNS8_IJNS5_ILi2EEESF_SF_EEENS8_IJSF_S9_EEEEEEEEENS8_IJNS8_IJNS8_IJSF_NS5_ILi64EEEEEENS8_IJNS5_ILi1024EEENS5_ILi0EEEEEEEEENS8_IJNS8_IJSC_NS5_ILi512EEESA_EEENS8_IJNS5_ILi4096EEENS5_ILi16EEEEEEEEEEEEEEEENS_10ViewEngineINS_8smem_ptrIPN7cutlass6half_tEEEEEEEC2ERKSY_RKS15_ - $_ZN7cutlass13device_kernelIN5flash19enable_sm80_to_sm89INS1_16FlashAttnBwdSm80INS1_25CollectiveMainloopBwdSm80ILi2ELi2EN4cute5tupleIJNS5_1CILi128EEES8_NS7_ILi64EEEEEENS_6half_tEfNS_4arch4Sm80ELb0ELb1ELb1ELb0ELb0ELb0ELb0ELb0ELi2ELi4ELi4ELi4ELb0EEENS1_21CollectiveEpilogueBwdISA_SB_SD_Li256ELb0ELb0ELi2EEENS1_19SingleTileSchedulerILb0ELb0ELb0ELi128EEEEEEEEEvNT_6ParamsE$_ZN4cute3eso3ESOILb1ELb0EJNS_14ComposedLayoutINS_7SwizzleILi3ELi3ELi3EEENS_1CILj0EEENS_6LayoutINS_5tupleIJNS8_IJNS8_IJNS5_ILi4EEENS5_ILi8EEEEEENS8_IJNS5_ILi2EEENS5_ILi1EEEEEEEEENS8_IJNS8_IJSC_SC_EEESB_EEEEEENS8_IJNS8_IJNS8_IJNS5_ILi128EEESD_EEENS8_IJSA_NS5_ILi0EEEEEEEEENS8_IJNS8_IJNS5_ILi64EEENS5_ILi512EEEEEENS8_IJNS5_ILi16EEENS5_ILi1024EEEEEEEEEEEEEEEENS_10ViewEngineINS_8smem_ptrIPN7cutlass6half_tEEEEEEEC2ERKSX_RKS14_)
$_ZN7cutlass13device_kernelIN5flash19enable_sm80_to_sm89INS1_16FlashAttnBwdSm80INS1_25CollectiveMainloopBwdSm80ILi2ELi2EN4cute5tupleIJNS5_1CILi128EEES8_NS7_ILi64EEEEEENS_6half_tEfNS_4arch4Sm80ELb0ELb1ELb1ELb0ELb0ELb0ELb0ELb0ELi2ELi4ELi4ELi4ELb0EEENS1_21CollectiveEpilogueBwdISA_SB_SD_Li256ELb0ELb0ELi2EEENS1_19SingleTileSchedulerILb0ELb0ELb0ELi128EEEEEEEEEvNT_6ParamsE$_ZN4cute3eso3ESOILb1ELb0EJNS_14ComposedLayoutINS_7SwizzleILi3ELi3ELi3EEENS_1CILj0EEENS_6LayoutINS_5tupleIJNS8_IJNS8_IJNS5_ILi4EEENS5_ILi8EEEEEENS8_IJNS5_ILi2EEENS5_ILi1EEEEEEEEENS8_IJNS8_IJSC_SC_EEESB_EEEEEENS8_IJNS8_IJNS8_IJNS5_ILi128EEESD_EEENS8_IJSA_NS5_ILi0EEEEEEEEENS8_IJNS8_IJNS5_ILi64EEENS5_ILi512EEEEEENS8_IJNS5_ILi16EEENS5_ILi1024EEEEEEEEEEEEEEEENS_10ViewEngineINS_8smem_ptrIPN7cutlass6half_tEEEEEEEC2ERKSX_RKS14_:
[----:B------:R-:W-:Y:S02]  /*7b10*/  IADD3 R5, R62, -c[0x0][0x20], RZ ;  /* 0x800008003e057a10 */ /* 0x000fe40007ffe0ff */
[----:B------:R-:W-:-:S03]  /*7b20*/  MOV R7, 0x0 ;  /* 0x0000000000077802 */ /* 0x000fc60000000f00 */
[----:B------:R1:W-:Y:S01]  /*7b30*/  STL.64 [R5], R2 ;  /* 0x0000000205007387 */ /* 0x0003e20000100a00 */
[----:B------:R-:W-:Y:S05]  /*7b40*/  RET.REL.NODEC R6 `(_ZN7cutlass13device_kernelIN5flash19enable_sm80_to_sm89INS1_16FlashAttnBwdSm80INS1_25CollectiveMainloopBwdSm80ILi2ELi2EN4cute5tupleIJNS5_1CILi128EEES8_NS7_ILi64EEEEEENS_6half_tEfNS_4arch4Sm80ELb0ELb1ELb1ELb0ELb0ELb0ELb0ELb0ELi2ELi4ELi4ELi4ELb0EEENS1_21CollectiveEpilogueBwdISA_SB_SD_Li256ELb0ELb0ELi2EEENS1_19SingleTileSchedulerILb0ELb0ELb0ELi128EEEEEEEEEvNT_6ParamsE) ;  /* 0xffff84b006007950 */ /* 0x000fea0003c3ffff */
        .type           $_ZN7cutlass13device_kernelIN5flash19enable_sm80_to_sm89INS1_16FlashAttnBwdSm80INS1_25CollectiveMainloopBwdSm80ILi2ELi2EN4cute5tupleIJNS5_1CILi128EEES8_NS7_ILi64EEEEEENS_6half_tEfNS_4arch4Sm80ELb0ELb1ELb1ELb0ELb0ELb0ELb0ELb0ELi2ELi4ELi4ELi4ELb0EEENS1_21CollectiveEpilogueBwdISA_SB_SD_Li256ELb0ELb0ELi2EEENS1_19SingleTileSchedulerILb0ELb0ELb0ELi128EEEEEEEEEvNT_6ParamsE$_ZN4cute3eso3ESOILb1ELb0EJNS_14ComposedLayoutINS_7SwizzleILi3ELi3ELi3EEENS_1CILj0EEENS_6LayoutINS_5tupleIJNS8_IJNS8_IJNS5_ILi4EEENS5_ILi8EEEEEENS8_IJS9_NS5_ILi1EEEEEEEEENS8_IJNS8_IJNS5_ILi2EEESF_SF_EEENS8_IJSF_S9_EEEEEEEEENS8_IJNS8_IJNS8_IJSF_NS5_ILi64EEEEEENS8_IJNS5_ILi1024EEENS5_ILi0EEEEEEEEENS8_IJNS8_IJSC_NS5_ILi512EEESA_EEENS8_IJNS5_ILi4096EEENS5_ILi16EEEEEEEEEEEEEEEENS_10ViewEngineINS_8smem_ptrIPN7cutlass6half_tEEEEEEEC2ERKSY_RKS15_,@function
        .size           $_ZN7cutlass13device_kernelIN5flash19enable_sm80_to_sm89INS1_16FlashAttnBwdSm80INS1_25CollectiveMainloopBwdSm80ILi2ELi2EN4cute5tupleIJNS5_1CILi128EEES8_NS7_ILi64EEEEEENS_6half_tEfNS_4arch4Sm80ELb0ELb1ELb1ELb0ELb0ELb0ELb0ELb0ELi2ELi4ELi4ELi4ELb0EEENS1_21CollectiveEpilogueBwdISA_SB_SD_Li256ELb0ELb0ELi2EEENS1_19SingleTileSchedulerILb0ELb0ELb0ELi128EEEEEEEEEvNT_6ParamsE$_ZN4cute3eso3ESOILb1ELb0EJNS_14ComposedLayoutINS_7SwizzleILi3ELi3ELi3EEENS_1CILj0EEENS_6LayoutINS_5tupleIJNS8_IJNS8_IJNS5_ILi4EEENS5_ILi8EEEEEENS8_IJS9_NS5_ILi1EEEEEEEEENS8_IJNS8_IJNS5_ILi2EEESF_SF_EEENS8_IJSF_S9_EEEEEEEEENS8_IJNS8_IJNS8_IJSF_NS5_ILi64EEEEEENS8_IJNS5_ILi1024EEENS5_ILi0EEEEEEEEENS8_IJNS8_IJSC_NS5_ILi512EEESA_EEENS8_IJNS5_ILi4096EEENS5_ILi16EEEEEEEEEEEEEEEENS_10ViewEngineINS_8smem_ptrIPN7cutlass6half_tEEEEEEEC2ERKSY_RKS15_,($_ZN7cutlass13device_kernelIN5flash19enable_sm80_to_sm89INS1_16FlashAttnBwdSm80INS1_25CollectiveMainloopBwdSm80ILi2ELi2EN4cute5tupleIJNS5_1CILi128EEES8_NS7_ILi64EEEEEENS_6half_tEfNS_4arch4Sm80ELb0ELb1ELb1ELb0ELb0ELb0ELb0ELb0ELi2ELi4ELi4ELi4ELb0EEENS1_21CollectiveEpilogueBwdISA_SB_SD_Li256ELb0ELb0ELi2EEENS1_19SingleTileSchedulerILb0ELb0ELb0ELi128EEEEEEEEEvNT_6ParamsE$_ZN4cute3eso3ESOILb1ELb0EJNS_1CILi1EEENS_5tupleIJNS2_ILi8EEEiiEEENS2_ILi64EEENS4_IJiNS2_ILi144EEENS2_ILi288EEEEEENS2_ILi512EEEEEC2ERKS3_RKS6_RKS7_RKSA_RKSB_ - $_ZN7cutlass13device_kernelIN5flash19enable_sm80_to_sm89INS1_16FlashAttnBwdSm80INS1_25CollectiveMainloopBwdSm80ILi2ELi2EN4cute5tupleIJNS5_1CILi128EEES8_NS7_ILi64EEEEEENS_6half_tEfNS_4arch4Sm80ELb0ELb1ELb1ELb0ELb0ELb0ELb0ELb0ELi2ELi4ELi4ELi4ELb0EEENS1_21CollectiveEpilogueBwdISA_SB_SD_Li256ELb0ELb0ELi2EEENS1_19SingleTileSchedulerILb0ELb0ELb0ELi128EEEEEEEEEvNT_6ParamsE$_ZN4cute3eso3ESOILb1ELb0EJNS_14ComposedLayoutINS_7SwizzleILi3ELi3ELi3EEENS_1CILj0EEENS_6LayoutINS_5tupleIJNS8_IJNS8_IJNS5_ILi4EEENS5_ILi8EEEEEENS8_IJS9_NS5_ILi1EEEEEEEEENS8_IJNS8_IJNS5_ILi2EEESF_SF_EEENS8_IJSF_S9_EEEEEEEEENS8_IJNS8_IJNS8_IJSF_NS5_ILi64EEEEEENS8_IJNS5_ILi1024EEENS5_ILi0EEEEEEEEENS8_IJNS8_IJSC_NS5_ILi512EEESA_EEENS8_IJNS5_ILi4096EEENS5_ILi16EEEEEEEEEEEEEEEENS_10ViewEngineINS_8smem_ptrIPN7cutlass6half_tEEEEEEEC2ERKSY_RKS15_)
$_ZN7cutlass13device_kernelIN5flash19enable_sm80_to_sm89INS1_16FlashAttnBwdSm80INS1_25CollectiveMainloopBwdSm80ILi2ELi2EN4cute5tupleIJNS5_1CILi128EEES8_NS7_ILi64EEEEEENS_6half_tEfNS_4arch4Sm80ELb0ELb1ELb1ELb0ELb0ELb0ELb0ELb0ELi2ELi4ELi4ELi4ELb0EEENS1_21CollectiveEpilogueBwdISA_SB_SD_Li256ELb0ELb0ELi2EEENS1_19SingleTileSchedulerILb0ELb0ELb0ELi128EEEEEEEEEvNT_6ParamsE$_ZN4cute3eso3ESOILb1ELb0EJNS_14ComposedLayoutINS_7SwizzleILi3ELi3ELi3EEENS_1CILj0EEENS_6LayoutINS_5tupleIJNS8_IJNS8_IJNS5_ILi4EEENS5_ILi8EEEEEENS8_IJS9_NS5_ILi1EEEEEEEEENS8_IJNS8_IJNS5_ILi2EEESF_SF_EEENS8_IJSF_S9_EEEEEEEEENS8_IJNS8_IJNS8_IJSF_NS5_ILi64EEEEEENS8_IJNS5_ILi1024EEENS5_ILi0EEEEEEEEENS8_IJNS8_IJSC_NS5_ILi512EEESA_EEENS8_IJNS5_ILi4096EEENS5_ILi16EEEEEEEEEEEEEEEENS_10ViewEngineINS_8smem_ptrIPN7cutlass6half_tEEEEEEEC2ERKSY_RKS15_:
[----:B------:R-:W-:Y:S02]  /*7b50*/  IADD3 R4, R62, -c[0x0][0x20], RZ ;  /* 0x800008003e047a10 */ /* 0x000fe40007ffe0ff */
[----:B------:R-:W-:-:S03]  /*7b60*/  MOV R7, 0x0 ;  /* 0x0000000000077802 */ /* 0x000fc60000000f00 */
[----:B------:R1:W-:Y:S01]  /*7b70*/  STL.64 [R4], R2 ;  /* 0x0000000204007387 */ /* 0x0003e20000100a00 */
[----:B------:R-:W-:Y:S05]  /*7b80*/  RET.REL.NODEC R6 `(_ZN7cutlass13device_kernelIN5flash19enable_sm80_to_sm89INS1_16FlashAttnBwdSm80INS1_25CollectiveMainloopBwdSm80ILi2ELi2EN4cute5tupleIJNS5_1CILi128EEES8_NS7_ILi64EEEEEENS_6half_tEfNS_4arch4Sm80ELb0ELb1ELb1ELb0ELb0ELb0ELb0ELb0ELi2ELi4ELi4ELi4ELb0EEENS1_21CollectiveEpilogueBwdISA_SB_SD_Li256ELb0ELb0ELi2EEENS1_19SingleTileSchedulerILb0ELb0ELb0ELi128EEEEEEEEEvNT_6ParamsE) ;  /* 0xffff847006007950 */ /* 0x000fea0003c3ffff */
        .type           $_ZN7cutlass13device_kernelIN5flash19enable_sm80_to_sm89INS1_16FlashAttnBwdSm80INS1_25CollectiveMainloopBwdSm80ILi2ELi2EN4cute5tupleIJNS5_1CILi128EEES8_NS7_ILi64EEEEEENS_6half_tEfNS_4arch4Sm80ELb0ELb1ELb1ELb0ELb0ELb0ELb0ELb0ELi2ELi4ELi4ELi4ELb0EEENS1_21CollectiveEpilogueBwdISA_SB_SD_Li256ELb0ELb0ELi2EEENS1_19SingleTileSchedulerILb0ELb0ELb0ELi128EEEEEEEEEvNT_6ParamsE$_ZN4cute3eso3ESOILb1ELb0EJNS_1CILi1EEENS_5tupleIJNS2_ILi8EEEiiEEENS2_ILi64EEENS4_IJiNS2_ILi144EEENS2_ILi288EEEEEENS2_ILi512EEEEEC2ERKS3_RKS6_RKS7_RKSA_RKSB_,@function
        .size           $_ZN7cutlass13device_kernelIN5flash19enable_sm80_to_sm89INS1_16FlashAttnBwdSm80INS1_25CollectiveMainloopBwdSm80ILi2ELi2EN4cute5tupleIJNS5_1CILi128EEES8_NS7_ILi64EEEEEENS_6half_tEfNS_4arch4Sm80ELb0ELb1ELb1ELb0ELb0ELb0ELb0ELb0ELi2ELi4ELi4ELi4ELb0EEENS1_21CollectiveEpilogueBwdISA_SB_SD_Li256ELb0ELb0ELi2EEENS1_19SingleTileSchedulerILb0ELb0ELb0ELi128EEEEEEEEEvNT_6ParamsE$_ZN4cute3eso3ESOILb1ELb0EJNS_1CILi1EEENS_5tupleIJNS2_ILi8EEEiiEEENS2_ILi64EEENS4_IJiNS2_ILi144EEENS2_ILi288EEEEEENS2_ILi512EEEEEC2ERKS3_RKS6_RKS7_RKSA_RKSB_,($_ZN7cutlass13device_kernelIN5flash19enable_sm80_to_sm89INS1_16FlashAttnBwdSm80INS1_25CollectiveMainloopBwdSm80ILi2ELi2EN4cute5tupleIJNS5_1CILi128EEES8_NS7_ILi64EEEEEENS_6half_tEfNS_4arch4Sm80ELb0ELb1ELb1ELb0ELb0ELb0ELb0ELb0ELi2ELi4ELi4ELi4ELb0EEENS1_21CollectiveEpilogueBwdISA_SB_SD_Li256ELb0ELb0ELi2EEENS1_19SingleTileSchedulerILb0ELb0ELb0ELi128EEEEEEEEEvNT_6ParamsE$_ZN4cute3eso3ESOILb1ELb0EJNS_1CILi1EEENS_5tupleIJiiiEEENS2_ILi64EEENS4_IJNS2_ILi72EEENS2_ILi144EEENS2_ILi288EEEEEENS2_ILi512EEEEEC2ERKS3_RKS5_RKS6_RKSA_RKSB_ - $_ZN7cutlass13device_kernelIN5flash19enable_sm80_to_sm89INS1_16FlashAttnBwdSm80INS1_25CollectiveMainloopBwdSm80ILi2ELi2EN4cute5tupleIJNS5_1CILi128EEES8_NS7_ILi64EEEEEENS_6half_tEfNS_4arch4Sm80ELb0ELb1ELb1ELb0ELb0ELb0ELb0ELb0ELi2ELi4ELi4ELi4ELb0EEENS1_21CollectiveEpilogueBwdISA_SB_SD_Li256ELb0ELb0ELi2EEENS1_19SingleTileSchedulerILb0ELb0ELb0ELi128EEEEEEEEEvNT_6ParamsE$_ZN4cute3eso3ESOILb1ELb0EJNS_1CILi1EEENS_5tupleIJNS2_ILi8EEEiiEEENS2_ILi64EEENS4_IJiNS2_ILi144EEENS2_ILi288EEEEEENS2_ILi512EEEEEC2ERKS3_RKS6_RKS7_RKSA_RKSB_)
$_ZN7cutlass13device_kernelIN5flash19enable_sm80_to_sm89INS1_16FlashAttnBwdSm80INS1_25CollectiveMainloopBwdSm80ILi2ELi2EN4cute5tupleIJNS5_1CILi128EEES8_NS7_ILi64EEEEEENS_6half_tEfNS_4arch4Sm80ELb0ELb1ELb1ELb0ELb0ELb0ELb0ELb0ELi2ELi4ELi4ELi4ELb0EEENS1_21CollectiveEpilogueBwdISA_SB_SD_Li256ELb0ELb0ELi2EEENS1_19SingleTileSchedulerILb0ELb0ELb0ELi128EEEEEEEEEvNT_6ParamsE$_ZN4cute3eso3ESOILb1ELb0EJNS_1CILi1EEENS_5tupleIJNS2_ILi8EEEiiEEENS2_ILi64EEENS4_IJiNS2_ILi144EEENS2_ILi288EEEEEENS2_ILi512EEEEEC2ERKS3_RKS6_RKS7_RKSA_RKSB_:
        /* <DEDUP_REMOVED lines=8> */
[----:B------:R-:W-:Y:S05]  /*7c10*/  RET.REL.NODEC R34 `(_ZN7cutlass13device_kernelIN5flash19enable_sm80_to_sm89INS1_16FlashAttnBwdSm80INS1_25CollectiveMainloopBwdSm80ILi2ELi2EN4cute5tupleIJNS5_1CILi128EEES8_NS7_ILi64EEEEEENS_6half_tEfNS_4arch4Sm80ELb0ELb1ELb1ELb0ELb0ELb0ELb0ELb0ELi2ELi4ELi4ELi4ELb0EEENS1_21CollectiveEpilogueBwdISA_SB_SD_Li256ELb0ELb0ELi2EEENS1_19SingleTileSchedulerILb0ELb0ELb0ELi128EEEEEEEEEvNT_6ParamsE) ;  /* 0xffff83e022007950 */ /* 0x000fea0003c3ffff */
        .type           $_ZN7cutlass13device_kernelIN5flash19enable_sm80_to_sm89INS1_16FlashAttnBwdSm80INS1_25CollectiveMainloopBwdSm80ILi2ELi2EN4cute5tupleIJNS5_1CILi128EEES8_NS7_ILi64EEEEEENS_6half_tEfNS_4arch4Sm80ELb0ELb1ELb1ELb0ELb0ELb0ELb0ELb0ELi2ELi4ELi4ELi4ELb0EEENS1_21CollectiveEpilogueBwdISA_SB_SD_Li256ELb0ELb0ELi2EEENS1_19SingleTileSchedulerILb0ELb0ELb0ELi128EEEEEEEEEvNT_6ParamsE$_ZN4cute3eso3ESOILb1ELb0EJNS_1CILi1EEENS_5tupleIJiiiEEENS2_ILi64EEENS4_IJNS2_ILi72EEENS2_ILi144EEENS2_ILi288EEEEEENS2_ILi512EEEEEC2ERKS3_RKS5_RKS6_RKSA_RKSB_,@function
        .size           $_ZN7cutlass13device_kernelIN5flash19enable_sm80_to_sm89INS1_16FlashAttnBwdSm80INS1_25CollectiveMainloopBwdSm80ILi2ELi2EN4cute5tupleIJNS5_1CILi128EEES8_NS7_ILi64EEEEEENS_6half_tEfNS_4arch4Sm80ELb0ELb1ELb1ELb0ELb0ELb0ELb0ELb0ELi2ELi4ELi4ELi4ELb0EEENS1_21CollectiveEpilogueBwdISA_SB_SD_Li256ELb0ELb0ELi2EEENS1_19SingleTileSchedulerILb0ELb0ELb0ELi128EEEEEEEEEvNT_6ParamsE$_ZN4cute3eso3ESOILb1ELb0EJNS_1CILi1EEENS_5tupleIJiiiEEENS2_ILi64EEENS4_IJNS2_ILi72EEENS2_ILi144EEENS2_ILi288EEEEEENS2_ILi512EEEEEC2ERKS3_RKS5_RKS6_RKSA_RKSB_,($_ZN7cutlass13device_kernelIN5flash19enable_sm80_to_sm89INS1_16FlashAttnBwdSm80INS1_25CollectiveMainloopBwdSm80ILi2ELi2EN4cute5tupleIJNS5_1CILi128EEES8_NS7_ILi64EEEEEENS_6half_tEfNS_4arch4Sm80ELb0ELb1ELb1ELb0ELb0ELb0ELb0ELb0ELi2ELi4ELi4ELi4ELb0EEENS1_21CollectiveEpilogueBwdISA_SB_SD_Li256ELb0ELb0ELi2EEENS1_19SingleTileSchedulerILb0ELb0ELb0ELi128EEEEEEEEEvNT_6ParamsE$_ZN4cute3eso3ESOILb1ELb0EJNS_1CILi1EEEiiiNS2_ILi144EEENS2_ILi512EEEEEC2ERKS3_RKiSA_SA_RKS4_RKS5_ - $_ZN7cutlass13device_kernelIN5flash19enable_sm80_to_sm89INS1_16FlashAttnBwdSm80INS1_25CollectiveMainloopBwdSm80ILi2ELi2EN4cute5tupleIJNS5_1CILi128EEES8_NS7_ILi64EEEEEENS_6half_tEfNS_4arch4Sm80ELb0ELb1ELb1ELb0ELb0ELb0ELb0ELb0ELi2ELi4ELi4ELi4ELb0EEENS1_21CollectiveEpilogueBwdISA_SB_SD_Li256ELb0ELb0ELi2EEENS1_19SingleTileSchedulerILb0ELb0ELb0ELi128EEEEEEEEEvNT_6ParamsE$_ZN4cute3eso3ESOILb1ELb0EJNS_1CILi1EEENS_5tupleIJiiiEEENS2_ILi64EEENS4_IJNS2_ILi72EEENS2_ILi144EEENS2_ILi288EEEEEENS2_ILi512EEEEEC2ERKS3_RKS5_RKS6_RKSA_RKSB_)
$_ZN7cutlass13device_kernelIN5flash19enable_sm80_to_sm89INS1_16FlashAttnBwdSm80INS1_25CollectiveMainloopBwdSm80ILi2ELi2EN4cute5tupleIJNS5_1CILi128EEES8_NS7_ILi64EEEEEENS_6half_tEfNS_4arch4Sm80ELb0ELb1ELb1ELb0ELb0ELb0ELb0ELb0ELi2ELi4ELi4ELi4ELb0EEENS1_21CollectiveEpilogueBwdISA_SB_SD_Li256ELb0ELb0ELi2EEENS1_19SingleTileSchedulerILb0ELb0ELb0ELi128EEEEEEEEEvNT_6ParamsE$_ZN4cute3eso3ESOILb1ELb0EJNS_1CILi1EEENS_5tupleIJiiiEEENS2_ILi64EEENS4_IJNS2_ILi72EEENS2_ILi144EEENS2_ILi288EEEEEENS2_ILi512EEEEEC2ERKS3_RKS5_RKS6_RKSA_RKSB_:
[----:B------:R-:W-:Y:S01]  /*7c20*/  IADD3 R4, R80, -c[0x0][0x20], RZ ;  /* 0x8000080050047a10 */ /* 0x000fe20007ffe0ff */
[----:B------:R-:W-:Y:S01]  /*7c30*/  IMAD.MOV.U32 R34, RZ, RZ, R6 ;  /* 0x000000ffff227224 */ /* 0x000fe200078e0006 */
[----:B------:R-:W-:-:S03]  /*7c40*/  MOV R35, 0x0 ;  /* 0x0000000000237802 */ /* 0x000fc60000000f00 */
[----:B------:R1:W-:Y:S04]  /*7c50*/  STL [R4], R2 ;  /* 0x0000000204007387 */ /* 0x0003e80000100800 */
[----:B------:R1:W-:Y:S04]  /*7c60*/  STL [R4+0x4], R3 ;  /* 0x0000040304007387 */ /* 0x0003e80000100800 */
[----:B------:R1:W-:Y:S01]  /*7c70*/  STL [R4+0x8], R5 ;  /* 0x0000080504007387 */ /* 0x0003e20000100800 */
[----:B------:R-:W-:Y:S05]  /*7c80*/  RET.REL.NODEC R34 `(_ZN7cutlass13device_kernelIN5flash19enable_sm80_to_sm89INS1_16FlashAttnBwdSm80INS1_25CollectiveMainloopBwdSm80ILi2ELi2EN4cute5tupleIJNS5_1CILi128EEES8_NS7_ILi64EEEEEENS_6half_tEfNS_4arch4Sm80ELb0ELb1ELb1ELb0ELb0ELb0ELb0ELb0ELi2ELi4ELi4ELi4ELb0EEENS1_21CollectiveEpilogueBwdISA_SB_SD_Li256ELb0ELb0ELi2EEENS1_19SingleTileSchedulerILb0ELb0ELb0ELi128EEEEEEEEEvNT_6ParamsE) ;  /* 0xffff837022007950 */ /* 0x000fea0003c3ffff */
        .type           $_ZN7cutlass13device_kernelIN5flash19enable_sm80_to_sm89INS1_16FlashAttnBwdSm80INS1_25CollectiveMainloopBwdSm80ILi2ELi2EN4cute5tupleIJNS5_1CILi128EEES8_NS7_ILi64EEEEEENS_6half_tEfNS_4arch4Sm80ELb0ELb1ELb1ELb0ELb0ELb0ELb0ELb0ELi2ELi4ELi4ELi4ELb0EEENS1_21CollectiveEpilogueBwdISA_SB_SD_Li256ELb0ELb0ELi2EEENS1_19SingleTileSchedulerILb0ELb0ELb0ELi128EEEEEEEEEvNT_6ParamsE$_ZN4cute3eso3ESOILb1ELb0EJNS_1CILi1EEEiiiNS2_ILi144EEENS2_ILi512EEEEEC2ERKS3_RKiSA_SA_RKS4_RKS5_,@function
        .size           $_ZN7cutlass13device_kernelIN5flash19enable_sm80_to_sm89INS1_16FlashAttnBwdSm80INS1_25CollectiveMainloopBwdSm80ILi2ELi2EN4cute5tupleIJNS5_1CILi128EEES8_NS7_ILi64EEEEEENS_6half_tEfNS_4arch4Sm80ELb0ELb1ELb1ELb0ELb0ELb0ELb0ELb0ELi2ELi4ELi4ELi4ELb0EEENS1_21CollectiveEpilogueBwdISA_SB_SD_Li256ELb0ELb0ELi2EEENS1_19SingleTileSchedulerILb0ELb0ELb0ELi128EEEEEEEEEvNT_6ParamsE$_ZN4cute3eso3ESOILb1ELb0EJNS_1CILi1EEEiiiNS2_ILi144EEENS2_ILi512EEEEEC2ERKS3_RKiSA_SA_RKS4_RKS5_,($_ZN7cutlass13device_kernelIN5flash19enable_sm80_to_sm89INS1_16FlashAttnBwdSm80INS1_25CollectiveMainloopBwdSm80ILi2ELi2EN4cute5tupleIJNS5_1CILi128EEES8_NS7_ILi64EEEEEENS_6half_tEfNS_4arch4Sm80ELb0ELb1ELb1ELb0ELb0ELb0ELb0ELb0ELi2ELi4ELi4ELi4ELb0EEENS1_21CollectiveEpilogueBwdISA_SB_SD_Li256ELb0ELb0ELi2EEENS1_19SingleTileSchedulerILb0ELb0ELb0ELi128EEEEEEEEEvNT_6ParamsE$_ZN4cute3eso3ESOILb1ELb0EJNS_1CILi1EEEiiiNS2_ILi72EEENS2_ILi512EEEEEC2ERKS3_RKiSA_SA_RKS4_RKS5_ - $_ZN7cutlass13device_kernelIN5flash19enable_sm80_to_sm89INS1_16FlashAttnBwdSm80INS1_25CollectiveMainloopBwdSm80ILi2ELi2EN4cute5tupleIJNS5_1CILi128EEES8_NS7_ILi64EEEEEENS_6half_tEfNS_4arch4Sm80ELb0ELb1ELb1ELb0ELb0ELb0ELb0ELb0ELi2ELi4ELi4ELi4ELb0EEENS1_21CollectiveEpilogueBwdISA_SB_SD_Li256ELb0ELb0ELi2EEENS1_19SingleTileSchedulerILb0ELb0ELb0ELi128EEEEEEEEEvNT_6ParamsE$_ZN4cute3eso3ESOILb1ELb0EJNS_1CILi1EEEiiiNS2_ILi144EEENS2_ILi512EEEEEC2ERKS3_RKiSA_SA_RKS4_RKS5_)
$_ZN7cutlass13device_kernelIN5flash19enable_sm80_to_sm89INS1_16FlashAttnBwdSm80INS1_25CollectiveMainloopBwdSm80ILi2ELi2EN4cute5tupleIJNS5_1CILi128EEES8_NS7_ILi64EEEEEENS_6half_tEfNS_4arch4Sm80ELb0ELb1ELb1ELb0ELb0ELb0ELb0ELb0ELi2ELi4ELi4ELi4ELb0EEENS1_21CollectiveEpilogueBwdISA_SB_SD_Li256ELb0ELb0ELi2EEENS1_19SingleTileSchedulerILb0ELb0ELb0ELi128EEEEEEEEEvNT_6ParamsE$_ZN4cute3eso3ESOILb1ELb0EJNS_1CILi1EEEiiiNS2_ILi144EEENS2_ILi512EEEEEC2ERKS3_RKiSA_SA_RKS4_RKS5_:
        /* <DEDUP_REMOVED lines=11> */
        .type           $_ZN7cutlass13device_kernelIN5flash19enable_sm80_to_sm89INS1_16FlashAttnBwdSm80INS1_25CollectiveMainloopBwdSm80ILi2ELi2EN4cute5tupleIJNS5_1CILi128EEES8_NS7_ILi64EEEEEENS_6half_tEfNS_4arch4Sm80ELb0ELb1ELb1ELb0ELb0ELb0ELb0ELb0ELi2ELi4ELi4ELi4ELb0EEENS1_21CollectiveEpilogueBwdISA_SB_SD_Li256ELb0ELb0ELi2EEENS1_19SingleTileSchedulerILb0ELb0ELb0ELi128EEEEEEEEEvNT_6ParamsE$_ZN4cute3eso3ESOILb1ELb0EJNS_1CILi1EEEiiiNS2_ILi72EEENS2_ILi512EEEEEC2ERKS3_RKiSA_SA_RKS4_RKS5_,@function
        .size           $_ZN7cutlass13device_kernelIN5flash19enable_sm80_to_sm89INS1_16FlashAttnBwdSm80INS1_25CollectiveMainloopBwdSm80ILi2ELi2EN4cute5tupleIJNS5_1CILi128EEES8_NS7_ILi64EEEEEENS_6half_tEfNS_4arch4Sm80ELb0ELb1ELb1ELb0ELb0ELb0ELb0ELb0ELi2ELi4ELi4ELi4ELb0EEENS1_21CollectiveEpilogueBwdISA_SB_SD_Li256ELb0ELb0ELi2EEENS1_19SingleTileSchedulerILb0ELb0ELb0ELi128EEEEEEEEEvNT_6ParamsE$_ZN4cute3eso3ESOILb1ELb0EJNS_1CILi1EEEiiiNS2_ILi72EEENS2_ILi512EEEEEC2ERKS3_RKiSA_SA_RKS4_RKS5_,($_ZN7cutlass13device_kernelIN5flash19enable_sm80_to_sm89INS1_16FlashAttnBwdSm80INS1_25CollectiveMainloopBwdSm80ILi2ELi2EN4cute5tupleIJNS5_1CILi128EEES8_NS7_ILi64EEEEEENS_6half_tEfNS_4arch4Sm80ELb0ELb1ELb1ELb0ELb0ELb0ELb0ELb0ELi2ELi4ELi4ELi4ELb0EEENS1_21CollectiveEpilogueBwdISA_SB_SD_Li256ELb0ELb0ELi2EEENS1_19SingleTileSchedulerILb0ELb0ELb0ELi128EEEEEEEEEvNT_6ParamsE$_ZN4cute3eso3ESOILb1ELb0EJNS_1CILi8EEEiiEEC2ERKS3_RKiS8_ - $_ZN7cutlass13device_kernelIN5flash19enable_sm80_to_sm89INS1_16FlashAttnBwdSm80INS1_25CollectiveMainloopBwdSm80ILi2ELi2EN4cute5tupleIJNS5_1CILi128EEES8_NS7_ILi64EEEEEENS_6half_tEfNS_4arch4Sm80ELb0ELb1ELb1ELb0ELb0ELb0ELb0ELb0ELi2ELi4ELi4ELi4ELb0EEENS1_21CollectiveEpilogueBwdISA_SB_SD_Li256ELb0ELb0ELi2EEENS1_19SingleTileSchedulerILb0ELb0ELb0ELi128EEEEEEEEEvNT_6ParamsE$_ZN4cute3eso3ESOILb1ELb0EJNS_1CILi1EEEiiiNS2_ILi72EEENS2_ILi512EEEEEC2ERKS3_RKiSA_SA_RKS4_RKS5_)
$_ZN7cutlass13device_kernelIN5flash19enable_sm80_to_sm89INS1_16FlashAttnBwdSm80INS1_25CollectiveMainloopBwdSm80ILi2ELi2EN4cute5tupleIJNS5_1CILi128EEES8_NS7_ILi64EEEEEENS_6half_tEfNS_4arch4Sm80ELb0ELb1ELb1ELb0ELb0ELb0ELb0ELb0ELi2ELi4ELi4ELi4ELb0EEENS1_21CollectiveEpilogueBwdISA_SB_SD_Li256ELb0ELb0ELi2EEENS1_19SingleTileSchedulerILb0ELb0ELb0ELi128EEEEEEEEEvNT_6ParamsE$_ZN4cute3eso3ESOILb1ELb0EJNS_1CILi1EEEiiiNS2_ILi72EEENS2_ILi512EEEEEC2ERKS3_RKiSA_SA_RKS4_RKS5_:
        /* <DEDUP_REMOVED lines=11> */
        .type           $_ZN7cutlass13device_kernelIN5flash19enable_sm80_to_sm89INS1_16FlashAttnBwdSm80INS1_25CollectiveMainloopBwdSm80ILi2ELi2EN4cute5tupleIJNS5_1CILi128EEES8_NS7_ILi64EEEEEENS_6half_tEfNS_4arch4Sm80ELb0ELb1ELb1ELb0ELb0ELb0ELb0ELb0ELi2ELi4ELi4ELi4ELb0EEENS1_21CollectiveEpilogueBwdISA_SB_SD_Li256ELb0ELb0ELi2EEENS1_19SingleTileSchedulerILb0ELb0ELb0ELi128EEEEEEEEEvNT_6ParamsE$_ZN4cute3eso3ESOILb1ELb0EJNS_1CILi8EEEiiEEC2ERKS3_RKiS8_,@function
        .size           $_ZN7cutlass13device_kernelIN5flash19enable_sm80_to_sm89INS1_16FlashAttnBwdSm80INS1_25CollectiveMainloopBwdSm80ILi2ELi2EN4cute5tupleIJNS5_1CILi128EEES8_NS7_ILi64EEEEEENS_6half_tEfNS_4arch4Sm80ELb0ELb1ELb1ELb0ELb0ELb0ELb0ELb0ELi2ELi4ELi4ELi4ELb0EEENS1_21CollectiveEpilogueBwdISA_SB_SD_Li256ELb0ELb0ELi2EEENS1_19SingleTileSchedulerILb0ELb0ELb0ELi128EEEEEEEEEvNT_6ParamsE$_ZN4cute3eso3ESOILb1ELb0EJNS_1CILi8EEEiiEEC2ERKS3_RKiS8_,($_ZN7cutlass13device_kernelIN5flash19enable_sm80_to_sm89INS1_16FlashAttnBwdSm80INS1_25CollectiveMainloopBwdSm80ILi2ELi2EN4cute5tupleIJNS5_1CILi128EEES8_NS7_ILi64EEEEEENS_6half_tEfNS_4arch4Sm80ELb0ELb1ELb1ELb0ELb0ELb0ELb0ELb0ELi2ELi4ELi4ELi4ELb0EEENS1_21CollectiveEpilogueBwdISA_SB_SD_Li256ELb0ELb0ELi2EEENS1_19SingleTileSchedulerILb0ELb0ELb0ELi128EEEEEEEEEvNT_6ParamsE$_ZN4cute3eso3ESOILb1ELb0EJNS_1CILi8EEEiiiNS2_ILi144EEENS2_ILi512EEEEEC2ERKS3_RKiSA_SA_RKS4_RKS5_ - $_ZN7cutlass13device_kernelIN5flash19enable_sm80_to_sm89INS1_16FlashAttnBwdSm80INS1_25CollectiveMainloopBwdSm80ILi2ELi2EN4cute5tupleIJNS5_1CILi128EEES8_NS7_ILi64EEEEEENS_6half_tEfNS_4arch4Sm80ELb0ELb1ELb1ELb0ELb0ELb0ELb0ELb0ELi2ELi4ELi4ELi4ELb0EEENS1_21CollectiveEpilogueBwdISA_SB_SD_Li256ELb0ELb0ELi2EEENS1_19SingleTileSchedulerILb0ELb0ELb0ELi128EEEEEEEEEvNT_6ParamsE$_ZN4cute3eso3ESOILb1ELb0EJNS_1CILi8EEEiiEEC2ERKS3_RKiS8_)
$_ZN7cutlass13device_kernelIN5flash19enable_sm80_to_sm89INS1_16FlashAttnBwdSm80INS1_25CollectiveMainloopBwdSm80ILi2ELi2EN4cute5tupleIJNS5_1CILi128EEES8_NS7_ILi64EEEEEENS_6half_tEfNS_4arch4Sm80ELb0ELb1ELb1ELb0ELb0ELb0ELb0ELb0ELi2ELi4ELi4ELi4ELb0EEENS1_21CollectiveEpilogueBwdISA_SB_SD_Li256ELb0ELb0ELi2EEENS1_19SingleTileSchedulerILb0ELb0ELb0ELi128EEEEEEEEEvNT_6ParamsE$_ZN4cute3eso3ESOILb1ELb0EJNS_1CILi8EEEiiEEC2ERKS3_RKiS8_:
[----:B------:R-:W-:Y:S02]  /*7df0*/  IADD3 R3, R80, -c[0x0][0x20], RZ ;  /* 0x8000080050037a10 */ /* 0x000fe40007ffe0ff */
[----:B------:R-:W-:-:S03]  /*7e00*/  IADD3 R2, R82, -c[0x0][0x20], RZ ;  /* 0x8000080052027a10 */ /* 0x000fc60007ffe0ff */
[----:B------:R1:W-:Y:S04]  /*7e10*/  STL [R3], R26 ;  /* 0x0000001a03007387 */ /* 0x0003e80000100800 */
[----:B------:R-:W2:Y:S01]  /*7e20*/  LDL R2, [R2] ;  /* 0x0000000002027983 */ /* 0x000ea20000100800 */
[----:B------:R-:W-:-:S03]  /*7e30*/  IMAD.MOV.U32 R5, RZ, RZ, 0x0 ;  /* 0x00000000ff057424 */ /* 0x000fc600078e00ff */
[----:B--2---:R1:W-:Y:S01]  /*7e40*/  STL [R3+0x4], R2 ;  /* 0x0000040203007387 */ /* 0x0043e20000100800 */
[----:B------:R-:W-:Y:S05]  /*7e50*/  RET.REL.NODEC R4 `(_ZN7cutlass13device_kernelIN5flash19enable_sm80_to_sm89INS1_16FlashAttnBwdSm80INS1_25CollectiveMainloopBwdSm80ILi2ELi2EN4cute5tupleIJNS5_1CILi128EEES8_NS7_ILi64EEEEEENS_6half_tEfNS_4arch4Sm80ELb0ELb1ELb1ELb0ELb0ELb0ELb0ELb0ELi2ELi4ELi4ELi4ELb0EEENS1_21CollectiveEpilogueBwdISA_SB_SD_Li256ELb0ELb0ELi2EEENS1_19SingleTileSchedulerILb0ELb0ELb0ELi128EEEEEEEEEvNT_6ParamsE) ;  /* 0xffff81a004007950 */ /* 0x000fea0003c3ffff */
        .type           $_ZN7cutlass13device_kernelIN5flash19enable_sm80_to_sm89INS1_16FlashAttnBwdSm80INS1_25CollectiveMainloopBwdSm80ILi2ELi2EN4cute5tupleIJNS5_1CILi128EEES8_NS7_ILi64EEEEEENS_6half_tEfNS_4arch4Sm80ELb0ELb1ELb1ELb0ELb0ELb0ELb0ELb0ELi2ELi4ELi4ELi4ELb0EEENS1_21CollectiveEpilogueBwdISA_SB_SD_Li256ELb0ELb0ELi2EEENS1_19SingleTileSchedulerILb0ELb0ELb0ELi128EEEEEEEEEvNT_6ParamsE$_ZN4cute3eso3ESOILb1ELb0EJNS_1CILi8EEEiiiNS2_ILi144EEENS2_ILi512EEEEEC2ERKS3_RKiSA_SA_RKS4_RKS5_,@function
        .size           $_ZN7cutlass13device_kernelIN5flash19enable_sm80_to_sm89INS1_16FlashAttnBwdSm80INS1_25CollectiveMainloopBwdSm80ILi2ELi2EN4cute5tupleIJNS5_1CILi128EEES8_NS7_ILi64EEEEEENS_6half_tEfNS_4arch4Sm80ELb0ELb1ELb1ELb0ELb0ELb0ELb0ELb0ELi2ELi4ELi4ELi4ELb0EEENS1_21CollectiveEpilogueBwdISA_SB_SD_Li256ELb0ELb0ELi2EEENS1_19SingleTileSchedulerILb0ELb0ELb0ELi128EEEEEEEEEvNT_6ParamsE$_ZN4cute3eso3ESOILb1ELb0EJNS_1CILi8EEEiiiNS2_ILi144EEENS2_ILi512EEEEEC2ERKS3_RKiSA_SA_RKS4_RKS5_,($_ZN7cutlass13device_kernelIN5flash19enable_sm80_to_sm89INS1_16FlashAttnBwdSm80INS1_25CollectiveMainloopBwdSm80ILi2ELi2EN4cute5tupleIJNS5_1CILi128EEES8_NS7_ILi64EEEEEENS_6half_tEfNS_4arch4Sm80ELb0ELb1ELb1ELb0ELb0ELb0ELb0ELb0ELi2ELi4ELi4ELi4ELb0EEENS1_21CollectiveEpilogueBwdISA_SB_SD_Li256ELb0ELb0ELi2EEENS1_19SingleTileSchedulerILb0ELb0ELb0ELi128EEEEEEEEEvNT_6ParamsE$_ZN4cute3eso3ESOILb1ELb0EJNS_5tupleIJNS2_IJNS_1CILi1EEENS3_ILi0EEEEEENS2_IJS5_S5_EEEEEENS2_IJS5_iEEEEEC2ERKS8_RKS9_ - $_ZN7cutlass13device_kernelIN5flash19enable_sm80_to_sm89INS1_16FlashAttnBwdSm80INS1_25CollectiveMainloopBwdSm80ILi2ELi2EN4cute5tupleIJNS5_1CILi128EEES8_NS7_ILi64EEEEEENS_6half_tEfNS_4arch4Sm80ELb0ELb1ELb1ELb0ELb0ELb0ELb0ELb0ELi2ELi4ELi4ELi4ELb0EEENS1_21CollectiveEpilogueBwdISA_SB_SD_Li256ELb0ELb0ELi2EEENS1_19SingleTileSchedulerILb0ELb0ELb0ELi128EEEEEEEEEvNT_6ParamsE$_ZN4cute3eso3ESOILb1ELb0EJNS_1CILi8EEEiiiNS2_ILi144EEENS2_ILi512EEEEEC2ERKS3_RKiSA_SA_RKS4_RKS5_)
$_ZN7cutlass13device_kernelIN5flash19enable_sm80_to_sm89INS1_16FlashAttnBwdSm80INS1_25CollectiveMainloopBwdSm80ILi2ELi2EN4cute5tupleIJNS5_1CILi128EEES8_NS7_ILi64EEEEEENS_6half_tEfNS_4arch4Sm80ELb0ELb1ELb1ELb0ELb0ELb0ELb0ELb0ELi2ELi4ELi4ELi4ELb0EEENS1_21CollectiveEpilogueBwdISA_SB_SD_Li256ELb0ELb0ELi2EEENS1_19SingleTileSchedulerILb0ELb0ELb0ELi128EEEEEEEEEvNT_6ParamsE$_ZN4cute3eso3ESOILb1ELb0EJNS_1CILi8EEEiiiNS2_ILi144EEENS2_ILi512EEEEEC2ERKS3_RKiSA_SA_RKS4_RKS5_:
        /* <DEDUP_REMOVED lines=9> */
[----:B------:R-:W-:Y:S05]  /*7ef0*/  RET.REL.NODEC R4 `(_ZN7cutlass13device_kernelIN5flash19enable_sm80_to_sm89INS1_16FlashAttnBwdSm80INS1_25CollectiveMainloopBwdSm80ILi2ELi2EN4cute5tupleIJNS5_1CILi128EEES8_NS7_ILi64EEEEEENS_6half_tEfNS_4arch4Sm80ELb0ELb1ELb1ELb0ELb0ELb0ELb0ELb0ELi2ELi4ELi4ELi4ELb0EEENS1_21CollectiveEpilogueBwdISA_SB_SD_Li256ELb0ELb0ELi2EEENS1_19SingleTileSchedulerILb0ELb0ELb0ELi128EEEEEEEEEvNT_6ParamsE) ;  /* 0xffff810004007950 */ /* 0x000fea0003c3ffff */
        .type           $_ZN7cutlass13device_kernelIN5flash19enable_sm80_to_sm89INS1_16FlashAttnBwdSm80INS1_25CollectiveMainloopBwdSm80ILi2ELi2EN4cute5tupleIJNS5_1CILi128EEES8_NS7_ILi64EEEEEENS_6half_tEfNS_4arch4Sm80ELb0ELb1ELb1ELb0ELb0ELb0ELb0ELb0ELi2ELi4ELi4ELi4ELb0EEENS1_21CollectiveEpilogueBwdISA_SB_SD_Li256ELb0ELb0ELi2EEENS1_19SingleTileSchedulerILb0ELb0ELb0ELi128EEEEEEEEEvNT_6ParamsE$_ZN4cute3eso3ESOILb1ELb0EJNS_5tupleIJNS2_IJNS_1CILi1EEENS3_ILi0EEEEEENS2_IJS5_S5_EEEEEENS2_IJS5_iEEEEEC2ERKS8_RKS9_,@function
        .size           $_ZN7cutlass13device_kernelIN5flash19enable_sm80_to_sm89INS1_16FlashAttnBwdSm80INS1_25CollectiveMainloopBwdSm80ILi2ELi2EN4cute5tupleIJNS5_1CILi128EEES8_NS7_ILi64EEEEEENS_6half_tEfNS_4arch4Sm80ELb0ELb1ELb1ELb0ELb0ELb0ELb0ELb0ELi2ELi4ELi4ELi4ELb0EEENS1_21CollectiveEpilogueBwdISA_SB_SD_Li256ELb0ELb0ELi2EEENS1_19SingleTileSchedulerILb0ELb0ELb0ELi128EEEEEEEEEvNT_6ParamsE$_ZN4cute3eso3ESOILb1ELb0EJNS_5tupleIJNS2_IJNS_1CILi1EEENS3_ILi0EEEEEENS2_IJS5_S5_EEEEEENS2_IJS5_iEEEEEC2ERKS8_RKS9_,($_ZN7cutlass13device_kernelIN5flash19enable_sm80_to_sm89INS1_16FlashAttnBwdSm80INS1_25CollectiveMainloopBwdSm80ILi2ELi2EN4cute5tupleIJNS5_1CILi128EEES8_NS7_ILi64EEEEEENS_6half_tEfNS_4arch4Sm80ELb0ELb1ELb1ELb0ELb0ELb0ELb0ELb0ELi2ELi4ELi4ELi4ELb0EEENS1_21CollectiveEpilogueBwdISA_SB_SD_Li256ELb0ELb0ELi2EEENS1_19SingleTileSchedulerILb0ELb0ELb0ELi128EEEEEEEEEvNT_6ParamsE$_ZN4cute3eso3ESOILb1ELb0EJNS_5tupleIJNS2_IJNS_1CILi1EEENS3_ILi0EEEEEES5_EEENS2_IJNS2_IJS5_S5_EEEiEEEEEC2ERKS7_RKS9_ - $_ZN7cutlass13device_kernelIN5flash19enable_sm80_to_sm89INS1_16FlashAttnBwdSm80INS1_25CollectiveMainloopBwdSm80ILi2ELi2EN4cute5tupleIJNS5_1CILi128EEES8_NS7_ILi64EEEEEENS_6half_tEfNS_4arch4Sm80ELb0ELb1ELb1ELb0ELb0ELb0ELb0ELb0ELi2ELi4ELi4ELi4ELb0EEENS1_21CollectiveEpilogueBwdISA_SB_SD_Li256ELb0ELb0ELi2EEENS1_19SingleTileSchedulerILb0ELb0ELb0ELi128EEEEEEEEEvNT_6ParamsE$_ZN4cute3eso3ESOILb1ELb0EJNS_5tupleIJNS2_IJNS_1CILi1EEENS3_ILi0EEEEEENS2_IJS5_S5_EEEEEENS2_IJS5_iEEEEEC2ERKS8_RKS9_)
$_ZN7cutlass13device_kernelIN5flash19enable_sm80_to_sm89INS1_16FlashAttnBwdSm80INS1_25CollectiveMainloopBwdSm80ILi2ELi2EN4cute5tupleIJNS5_1CILi128EEES8_NS7_ILi64EEEEEENS_6half_tEfNS_4arch4Sm80ELb0ELb1ELb1ELb0ELb0ELb0ELb0ELb0ELi2ELi4ELi4ELi4ELb0EEENS1_21CollectiveEpilogueBwdISA_SB_SD_Li256ELb0ELb0ELi2EEENS1_19SingleTileSchedulerILb0ELb0ELb0ELi128EEEEEEEEEvNT_6ParamsE$_ZN4cute3eso3ESOILb1ELb0EJNS_5tupleIJNS2_IJNS_1CILi1EEENS3_ILi0EEEEEENS2_IJS5_S5_EEEEEENS2_IJS5_iEEEEEC2ERKS8_RKS9_:
[----:B------:R-:W-:Y:S02]  /*7f00*/  IADD3 R10, R10, -c[0x0][0x20], RZ ;  /* 0x800008000a0a7a10 */ /* 0x000fe40007ffe0ff */
[----:B------:R-:W-:-:S03]  /*7f10*/  MOV R13, 0x0 ;  /* 0x00000000000d7802 */ /* 0x000fc60000000f00 */
[----:B------:R1:W-:Y:S01]  /*7f20*/  STL [R10], R11 ;  /* 0x0000000b0a007387 */ /* 0x0003e20000100800 */
[----:B------:R-:W-:Y:S05]  /*7f30*/  RET.REL.NODEC R12 `(_ZN7cutlass13device_kernelIN5flash19enable_sm80_to_sm89INS1_16FlashAttnBwdSm80INS1_25CollectiveMainloopBwdSm80ILi2ELi2EN4cute5tupleIJNS5_1CILi128EEES8_NS7_ILi64EEEEEENS_6half_tEfNS_4arch4Sm80ELb0ELb1ELb1ELb0ELb0ELb0ELb0ELb0ELi2ELi4ELi4ELi4ELb0EEENS1_21CollectiveEpilogueBwdISA_SB_SD_Li256ELb0ELb0ELi2EEENS1_19SingleTileSchedulerILb0ELb0ELb0ELi128EEEEEEEEEvNT_6ParamsE) ;  /* 0xffff80c00c007950 */ /* 0x000fea0003c3ffff */
        .type           $_ZN7cutlass13device_kernelIN5flash19enable_sm80_to_sm89INS1_16FlashAttnBwdSm80INS1_25CollectiveMainloopBwdSm80ILi2ELi2EN4cute5tupleIJNS5_1CILi128EEES8_NS7_ILi64EEEEEENS_6half_tEfNS_4arch4Sm80ELb0ELb1ELb1ELb0ELb0ELb0ELb0ELb0ELi2ELi4ELi4ELi4ELb0EEENS1_21CollectiveEpilogueBwdISA_SB_SD_Li256ELb0ELb0ELi2EEENS1_19SingleTileSchedulerILb0ELb0ELb0ELi128EEEEEEEEEvNT_6ParamsE$_ZN4cute3eso3ESOILb1ELb0EJNS_5tupleIJNS2_IJNS_1CILi1EEENS3_ILi0EEEEEES5_EEENS2_IJNS2_IJS5_S5_EEEiEEEEEC2ERKS7_RKS9_,@function
        .size           $_ZN7cutlass13device_kernelIN5flash19enable_sm80_to_sm89INS1_16FlashAttnBwdSm80INS1_25CollectiveMainloopBwdSm80ILi2ELi2EN4cute5tupleIJNS5_1CILi128EEES8_NS7_ILi64EEEEEENS_6half_tEfNS_4arch4Sm80ELb0ELb1ELb1ELb0ELb0ELb0ELb0ELb0ELi2ELi4ELi4ELi4ELb0EEENS1_21CollectiveEpilogueBwdISA_SB_SD_Li256ELb0ELb0ELi2EEENS1_19SingleTileSchedulerILb0ELb0ELb0ELi128EEEEEEEEEvNT_6ParamsE$_ZN4cute3eso3ESOILb1ELb0EJNS_5tupleIJNS2_IJNS_1CILi1EEENS3_ILi0EEEEEES5_EEENS2_IJNS2_IJS5_S5_EEEiEEEEEC2ERKS7_RKS9_,($_ZN7cutlass13device_kernelIN5flash19enable_sm80_to_sm89INS1_16FlashAttnBwdSm80INS1_25CollectiveMainloopBwdSm80ILi2ELi2EN4cute5tupleIJNS5_1CILi128EEES8_NS7_ILi64EEEEEENS_6half_tEfNS_4arch4Sm80ELb0ELb1ELb1ELb0ELb0ELb0ELb0ELb0ELi2ELi4ELi4ELi4ELb0EEENS1_21CollectiveEpilogueBwdISA_SB_SD_Li256ELb0ELb0ELi2EEENS1_19SingleTileSchedulerILb0ELb0ELb0ELi128EEEEEEEEEvNT_6ParamsE$_ZN4cute3eso3ESOILb1ELb0EJNS_5tupleIJNS_1CILi0EEES4_EEEiEEC2ERKS5_RKi - $_ZN7cutlass13device_kernelIN5flash19enable_sm80_to_sm89INS1_16FlashAttnBwdSm80INS1_25CollectiveMainloopBwdSm80ILi2ELi2EN4cute5tupleIJNS5_1CILi128EEES8_NS7_ILi64EEEEEENS_6half_tEfNS_4arch4Sm80ELb0ELb1ELb1ELb0ELb0ELb0ELb0ELb0ELi2ELi4ELi4ELi4ELb0EEENS1_21CollectiveEpilogueBwdISA_SB_SD_Li256ELb0ELb0ELi2EEENS1_19SingleTileSchedulerILb0ELb0ELb0ELi128EEEEEEEEEvNT_6ParamsE$_ZN4cute3eso3ESOILb1ELb0EJNS_5tupleIJNS2_IJNS_1CILi1EEENS3_ILi0EEEEEES5_EEENS2_IJNS2_IJS5_S5_EEEiEEEEEC2ERKS7_RKS9_)
$_ZN7cutlass13device_kernelIN5flash19enable_sm80_to_sm89INS1_16FlashAttnBwdSm80INS1_25CollectiveMainloopBwdSm80ILi2ELi2EN4cute5tupleIJNS5_1CILi128EEES8_NS7_ILi64EEEEEENS_6half_tEfNS_4arch4Sm80ELb0ELb1ELb1ELb0ELb0ELb0ELb0ELb0ELi2ELi4ELi4ELi4ELb0EEENS1_21CollectiveEpilogueBwdISA_SB_SD_Li256ELb0ELb0ELi2EEENS1_19SingleTileSchedulerILb0ELb0ELb0ELi128EEEEEEEEEvNT_6ParamsE$_ZN4cute3eso3ESOILb1ELb0EJNS_5tupleIJNS2_IJNS_1CILi1EEENS3_ILi0EEEEEES5_EEENS2_IJNS2_IJS5_S5_EEEiEEEEEC2ERKS7_RKS9_:
[----:B------:R-:W-:Y:S02]  /*7f40*/  IADD3 R10, R81, -c[0x0][0x20], RZ ;  /* 0x80000800510a7a10 */ /* 0x000fe40007ffe0ff */
[----:B------:R-:W-:-:S03]  /*7f50*/  MOV R13, 0x0 ;  /* 0x00000000000d7802 */ /* 0x000fc60000000f00 */
[----:B------:R1:W-:Y:S01]  /*7f60*/  STL [R10], R11 ;  /* 0x0000000b0a007387 */ /* 0x0003e20000100800 */
[----:B------:R-:W-:Y:S05]  /*7f70*/  RET.REL.NODEC R12 `(_ZN7cutlass13device_kernelIN5flash19enable_sm80_to_sm89INS1_16FlashAttnBwdSm80INS1_25CollectiveMainloopBwdSm80ILi2ELi2EN4cute5tupleIJNS5_1CILi128EEES8_NS7_ILi64EEEEEENS_6half_tEfNS_4arch4Sm80ELb0ELb1ELb1ELb0ELb0ELb0ELb0ELb0ELi2ELi4ELi4ELi4ELb0EEENS1_21CollectiveEpilogueBwdISA_SB_SD_Li256ELb0ELb0ELi2EEENS1_19SingleTileSchedulerILb0ELb0ELb0ELi128EEEEEEEEEvNT_6ParamsE) ;  /* 0xffff80800c007950 */ /* 0x000fea0003c3ffff */
        .type           $_ZN7cutlass13device_kernelIN5flash19enable_sm80_to_sm89INS1_16FlashAttnBwdSm80INS1_25CollectiveMainloopBwdSm80ILi2ELi2EN4cute5tupleIJNS5_1CILi128EEES8_NS7_ILi64EEEEEENS_6half_tEfNS_4arch4Sm80ELb0ELb1ELb1ELb0ELb0ELb0ELb0ELb0ELi2ELi4ELi4ELi4ELb0EEENS1_21CollectiveEpilogueBwdISA_SB_SD_Li256ELb0ELb0ELi2EEENS1_19SingleTileSchedulerILb0ELb0ELb0ELi128EEEEEEEEEvNT_6ParamsE$_ZN4cute3eso3ESOILb1ELb0EJNS_5tupleIJNS_1CILi0EEES4_EEEiEEC2ERKS5_RKi,@function
        .size           $_ZN7cutlass13device_kernelIN5flash19enable_sm80_to_sm89INS1_16FlashAttnBwdSm80INS1_25CollectiveMainloopBwdSm80ILi2ELi2EN4cute5tupleIJNS5_1CILi128EEES8_NS7_ILi64EEEEEENS_6half_tEfNS_4arch4Sm80ELb0ELb1ELb1ELb0ELb0ELb0ELb0ELb0ELi2ELi4ELi4ELi4ELb0EEENS1_21CollectiveEpilogueBwdISA_SB_SD_Li256ELb0ELb0ELi2EEENS1_19SingleTileSchedulerILb0ELb0ELb0ELi128EEEEEEEEEvNT_6ParamsE$_ZN4cute3eso3ESOILb1ELb0EJNS_5tupleIJNS_1CILi0EEES4_EEEiEEC2ERKS5_RKi,($_ZN7cutlass13device_kernelIN5flash19enable_sm80_to_sm89INS1_16FlashAttnBwdSm80INS1_25CollectiveMainloopBwdSm80ILi2ELi2EN4cute5tupleIJNS5_1CILi128EEES8_NS7_ILi64EEEEEENS_6half_tEfNS_4arch4Sm80ELb0ELb1ELb1ELb0ELb0ELb0ELb0ELb0ELi2ELi4ELi4ELi4ELb0EEENS1_21CollectiveEpilogueBwdISA_SB_SD_Li256ELb0ELb0ELi2EEENS1_19SingleTileSchedulerILb0ELb0ELb0ELi128EEEEEEEEEvNT_6ParamsE$_ZN4cute3eso3ESOILb1ELb0EJNS_5tupleIJNS_1CILi1EEENS3_ILi0EEEEEENS2_IJiEEEEEC2ERKS6_RKS7_ - $_ZN7cutlass13device_kernelIN5flash19enable_sm80_to_sm89INS1_16FlashAttnBwdSm80INS1_25CollectiveMainloopBwdSm80ILi2ELi2EN4cute5tupleIJNS5_1CILi128EEES8_NS7_ILi64EEEEEENS_6half_tEfNS_4arch4Sm80ELb0ELb1ELb1ELb0ELb0ELb0ELb0ELb0ELi2ELi4ELi4ELi4ELb0EEENS1_21CollectiveEpilogueBwdISA_SB_SD_Li256ELb0ELb0ELi2EEENS1_19SingleTileSchedulerILb0ELb0ELb0ELi128EEEEEEEEEvNT_6ParamsE$_ZN4cute3eso3ESOILb1ELb0EJNS_5tupleIJNS_1CILi0EEES4_EEEiEEC2ERKS5_RKi)
$_ZN7cutlass13device_kernelIN5flash19enable_sm80_to_sm89INS1_16FlashAttnBwdSm80INS1_25CollectiveMainloopBwdSm80ILi2ELi2EN4cute5tupleIJNS5_1CILi128EEES8_NS7_ILi64EEEEEENS_6half_tEfNS_4arch4Sm80ELb0ELb1ELb1ELb0ELb0ELb0ELb0ELb0ELi2ELi4ELi4ELi4ELb0EEENS1_21CollectiveEpilogueBwdISA_SB_SD_Li256ELb0ELb0ELi2EEENS1_19SingleTileSchedulerILb0ELb0ELb0ELi128EEEEEEEEEvNT_6ParamsE$_ZN4cute3eso3ESOILb1ELb0EJNS_5tupleIJNS_1CILi0EEES4_EEEiEEC2ERKS5_RKi:
[----:B------:R-:W-:Y:S02]  /*7f80*/  IADD3 R10, R81, -c[0x0][0x20], RZ ;  /* 0x80000800510a7a10 */ /* 0x000fe40007ffe0ff */
[----:B------:R-:W-:-:S03]  /*7f90*/  MOV R13, 0x0 ;  /* 0x00000000000d7802 */ /* 0x000fc60000000f00 */
[----:B------:R1:W-:Y:S01]  /*7fa0*/  STL [R10], R11 ;  /* 0x0000000b0a007387 */ /* 0x0003e20000100800 */
[----:B------:R-:W-:Y:S05]  /*7fb0*/  RET.REL.NODEC R12 `(_ZN7cutlass13device_kernelIN5flash19enable_sm80_to_sm89INS1_16FlashAttnBwdSm80INS1_25CollectiveMainloopBwdSm80ILi2ELi2EN4cute5tupleIJNS5_1CILi128EEES8_NS7_ILi64EEEEEENS_6half_tEfNS_4arch4Sm80ELb0ELb1ELb1ELb0ELb0ELb0ELb0ELb0ELi2ELi4ELi4ELi4ELb0EEENS1_21CollectiveEpilogueBwdISA_SB_SD_Li256ELb0ELb0ELi2EEENS1_19SingleTileSchedulerILb0ELb0ELb0ELi128EEEEEEEEEvNT_6ParamsE) ;  /* 0xffff80400c007950 */ /* 0x000fea0003c3ffff */
        .type           $_ZN7cutlass13device_kernelIN5flash19enable_sm80_to_sm89INS1_16FlashAttnBwdSm80INS1_25CollectiveMainloopBwdSm80ILi2ELi2EN4cute5tupleIJNS5_1CILi128EEES8_NS7_ILi64EEEEEENS_6half_tEfNS_4arch4Sm80ELb0ELb1ELb1ELb0ELb0ELb0ELb0ELb0ELi2ELi4ELi4ELi4ELb0EEENS1_21CollectiveEpilogueBwdISA_SB_SD_Li256ELb0ELb0ELi2EEENS1_19SingleTileSchedulerILb0ELb0ELb0ELi128EEEEEEEEEvNT_6ParamsE$_ZN4cute3eso3ESOILb1ELb0EJNS_5tupleIJNS_1CILi1EEENS3_ILi0EEEEEENS2_IJiEEEEEC2ERKS6_RKS7_,@function
        .size           $_ZN7cutlass13device_kernelIN5flash19enable_sm80_to_sm89INS1_16FlashAttnBwdSm80INS1_25CollectiveMainloopBwdSm80ILi2ELi2EN4cute5tupleIJNS5_1CILi128EEES8_NS7_ILi64EEEEEENS_6half_tEfNS_4arch4Sm80ELb0ELb1ELb1ELb0ELb0ELb0ELb0ELb0ELi2ELi4ELi4ELi4ELb0EEENS1_21CollectiveEpilogueBwdISA_SB_SD_Li256ELb0ELb0ELi2EEENS1_19SingleTileSchedulerILb0ELb0ELb0ELi128EEEEEEEEEvNT_6ParamsE$_ZN4cute3eso3ESOILb1ELb0EJNS_5tupleIJNS_1CILi1EEENS3_ILi0EEEEEENS2_IJiEEEEEC2ERKS6_RKS7_,($_ZN7cutlass13device_kernelIN5flash19enable_sm80_to_sm89INS1_16FlashAttnBwdSm80INS1_25CollectiveMainloopBwdSm80ILi2ELi2EN4cute5tupleIJNS5_1CILi128EEES8_NS7_ILi64EEEEEENS_6half_tEfNS_4arch4Sm80ELb0ELb1ELb1ELb0ELb0ELb0ELb0ELb0ELi2ELi4ELi4ELi4ELb0EEENS1_21CollectiveEpilogueBwdISA_SB_SD_Li256ELb0ELb0ELi2EEENS1_19SingleTileSchedulerILb0ELb0ELb0ELi128EEEEEEEEEvNT_6ParamsE$_ZN4cute3eso3ESOILb1ELb0EJNS_6LayoutINS_5tupleIJNS3_IJNS3_IJNS3_IJNS_1CILi4EEENS4_ILi2EEEEEENS4_ILi1EEEEEES8_EEENS3_IJNS3_IJNS3_IJS8_S8_EEES8_EEES6_EEEEEENS3_IJNS3_IJNS3_IJNS3_IJS8_NS4_ILi32EEEEEENS4_ILi0EEEEEESH_EEENS3_IJNS3_IJNS3_IJSH_SH_EEESH_EEENS4_ILi64EEEEEEEEEEENS_10ViewEngineIPN7cutlass6half_tEEEEEC2ERKSP_RKSU_ - $_ZN7cutlass13device_kernelIN5flash19enable_sm80_to_sm89INS1_16FlashAttnBwdSm80INS1_25CollectiveMainloopBwdSm80ILi2ELi2EN4cute5tupleIJNS5_1CILi128EEES8_NS7_ILi64EEEEEENS_6half_tEfNS_4arch4Sm80ELb0ELb1ELb1ELb0ELb0ELb0ELb0ELb0ELi2ELi4ELi4ELi4ELb0EEENS1_21CollectiveEpilogueBwdISA_SB_SD_Li256ELb0ELb0ELi2EEENS1_19SingleTileSchedulerILb0ELb0ELb0ELi128EEEEEEEEEvNT_6ParamsE$_ZN4cute3eso3ESOILb1ELb0EJNS_5tupleIJNS_1CILi1EEENS3_ILi0EEEEEENS2_IJiEEEEEC2ERKS6_RKS7_)
$_ZN7cutlass13device_kernelIN5flash19enable_sm80_to_sm89INS1_16FlashAttnBwdSm80INS1_25CollectiveMainloopBwdSm80ILi2ELi2EN4cute5tupleIJNS5_1CILi128EEES8_NS7_ILi64EEEEEENS_6half_tEfNS_4arch4Sm80ELb0ELb1ELb1ELb0ELb0ELb0ELb0ELb0ELi2ELi4ELi4ELi4ELb0EEENS1_21CollectiveEpilogueBwdISA_SB_SD_Li256ELb0ELb0ELi2EEENS1_19SingleTileSchedulerILb0ELb0ELb0ELi128EEEEEEEEEvNT_6ParamsE$_ZN4cute3eso3ESOILb1ELb0EJNS_5tupleIJNS_1CILi1EEENS3_ILi0EEEEEENS2_IJiEEEEEC2ERKS6_RKS7_:
[----:B------:R-:W-:Y:S02]  /*7fc0*/  IADD3 R36, R81, -c[0x0][0x20], RZ ;  /* 0x8000080051247a10 */ /* 0x000fe40007ffe0ff */
[----:B------:R-:W-:-:S03]  /*7fd0*/  MOV R39, 0x0 ;  /* 0x0000000000277802 */ /* 0x000fc60000000f00 */
[----:B------:R1:W-:Y:S01]  /*7fe0*/  STL [R36], R37 ;  /* 0x0000002524007387 */ /* 0x0003e20000100800 */
[----:B------:R-:W-:Y:S05]  /*7ff0*/  RET.REL.NODEC R38 `(_ZN7cutlass13device_kernelIN5flash19enable_sm80_to_sm89INS1_16FlashAttnBwdSm80INS1_25CollectiveMainloopBwdSm80ILi2ELi2EN4cute5tupleIJNS5_1CILi128EEES8_NS7_ILi64EEEEEENS_6half_tEfNS_4arch4Sm80ELb0ELb1ELb1ELb0ELb0ELb0ELb0ELb0ELi2ELi4ELi4ELi4ELb0EEENS1_21CollectiveEpilogueBwdISA_SB_SD_Li256ELb0ELb0ELi2EEENS1_19SingleTileSchedulerILb0ELb0ELb0ELi128EEEEEEEEEvNT_6ParamsE) ;  /* 0xffff800026007950 */ /* 0x000fea0003c3ffff */
        .type           $_ZN7cutlass13device_kernelIN5flash19enable_sm80_to_sm89INS1_16FlashAttnBwdSm80INS1_25CollectiveMainloopBwdSm80ILi2ELi2EN4cute5tupleIJNS5_1CILi128EEES8_NS7_ILi64EEEEEENS_6half_tEfNS_4arch4Sm80ELb0ELb1ELb1ELb0ELb0ELb0ELb0ELb0ELi2ELi4ELi4ELi4ELb0EEENS1_21CollectiveEpilogueBwdISA_SB_SD_Li256ELb0ELb0ELi2EEENS1_19SingleTileSchedulerILb0ELb0ELb0ELi128EEEEEEEEEvNT_6ParamsE$_ZN4cute3eso3ESOILb1ELb0EJNS_6LayoutINS_5tupleIJNS3_IJNS3_IJNS3_IJNS_1CILi4EEENS4_ILi2EEEEEENS4_ILi1EEEEEES8_EEENS3_IJNS3_IJNS3_IJS8_S8_EEES8_EEES6_EEEEEENS3_IJNS3_IJNS3_IJNS3_IJS8_NS4_ILi32EEEEEENS4_ILi0EEEEEESH_EEENS3_IJNS3_IJNS3_IJSH_SH_EEESH_EEENS4_ILi64EEEEEEEEEEENS_10ViewEngineIPN7cutlass6half_tEEEEEC2ERKSP_RKSU_,@function
        .size           $_ZN7cutlass13device_kernelIN5flash19enable_sm80_to_sm89INS1_16FlashAttnBwdSm80INS1_25CollectiveMainloopBwdSm80ILi2ELi2EN4cute5tupleIJNS5_1CILi128EEES8_NS7_ILi64EEEEEENS_6half_tEfNS_4arch4Sm80ELb0ELb1ELb1ELb0ELb0ELb0ELb0ELb0ELi2ELi4ELi4ELi4ELb0EEENS1_21CollectiveEpilogueBwdISA_SB_SD_Li256ELb0ELb0ELi2EEENS1_19SingleTileSchedulerILb0ELb0ELb0ELi128EEEEEEEEEvNT_6ParamsE$_ZN4cute3eso3ESOILb1ELb0EJNS_6LayoutINS_5tupleIJNS3_IJNS3_IJNS3_IJNS_1CILi4EEENS4_ILi2EEEEEENS4_ILi1EEEEEES8_EEENS3_IJNS3_IJNS3_IJS8_S8_EEES8_EEES6_EEEEEENS3_IJNS3_IJNS3_IJNS3_IJS8_NS4_ILi32EEEEEENS4_ILi0EEEEEESH_EEENS3_IJNS3_IJNS3_IJSH_SH_EEESH_EEENS4_ILi64EEEEEEEEEEENS_10ViewEngineIPN7cutlass6half_tEEEEEC2ERKSP_RKSU_,($_ZN7cutlass13device_kernelIN5flash19enable_sm80_to_sm89INS1_16FlashAttnBwdSm80INS1_25CollectiveMainloopBwdSm80ILi2ELi2EN4cute5tupleIJNS5_1CILi128EEES8_NS7_ILi64EEEEEENS_6half_tEfNS_4arch4Sm80ELb0ELb1ELb1ELb0ELb0ELb0ELb0ELb0ELi2ELi4ELi4ELi4ELb0EEENS1_21CollectiveEpilogueBwdISA_SB_SD_Li256ELb0ELb0ELi2EEENS1_19SingleTileSchedulerILb0ELb0ELb0ELi128EEEEEEEEEvNT_6ParamsE$_ZN4cute3eso3ESOILb1ELb0EJNS_6LayoutINS_5tupleIJNS3_IJNS3_IJNS_1CILi2EEES5_EEENS4_ILi1EEEEEEEEENS3_IJNS3_IJNS3_IJS7_NS4_ILi16EEEEEENS4_ILi0EEEEEEEEEEENS_10ViewEngineIPjEEEEC2ERKSF_RKSI_ - $_ZN7cutlass13device_kernelIN5flash19enable_sm80_to_sm89INS1_16FlashAttnBwdSm80INS1_25CollectiveMainloopBwdSm80ILi2ELi2EN4cute5tupleIJNS5_1CILi128EEES8_NS7_ILi64EEEEEENS_6half_tEfNS_4arch4Sm80ELb0ELb1ELb1ELb0ELb0ELb0ELb0ELb0ELi2ELi4ELi4ELi4ELb0EEENS1_21CollectiveEpilogueBwdISA_SB_SD_Li256ELb0ELb0ELi2EEENS1_19SingleTileSchedulerILb0ELb0ELb0ELi128EEEEEEEEEvNT_6ParamsE$_ZN4cute3eso3ESOILb1ELb0EJNS_6LayoutINS_5tupleIJNS3_IJNS3_IJNS3_IJNS_1CILi4EEENS4_ILi2EEEEEENS4_ILi1EEEEEES8_EEENS3_IJNS3_IJNS3_IJS8_S8_EEES8_EEES6_EEEEEENS3_IJNS3_IJNS3_IJNS3_IJS8_NS4_ILi32EEEEEENS4_ILi0EEEEEESH_EEENS3_IJNS3_IJNS3_IJSH_SH_EEESH_EEENS4_ILi64EEEEEEEEEEENS_10ViewEngineIPN7cutlass6half_tEEEEEC2ERKSP_RKSU_)
$_ZN7cutlass13device_kernelIN5flash19enable_sm80_to_sm89INS1_16FlashAttnBwdSm80INS1_25CollectiveMainloopBwdSm80ILi2ELi2EN4cute5tupleIJNS5_1CILi128EEES8_NS7_ILi64EEEEEENS_6half_tEfNS_4arch4Sm80ELb0ELb1ELb1ELb0ELb0ELb0ELb0ELb0ELi2ELi4ELi4ELi4ELb0EEENS1_21CollectiveEpilogueBwdISA_SB_SD_Li256ELb0ELb0ELi2EEENS1_19SingleTileSchedulerILb0ELb0ELb0ELi128EEEEEEEEEvNT_6ParamsE$_ZN4cute3eso3ESOILb1ELb0EJNS_6LayoutINS_5tupleIJNS3_IJNS3_IJNS3_IJNS_1CILi4EEENS4_ILi2EEEEEENS4_ILi1EEEEEES8_EEENS3_IJNS3_IJNS3_IJS8_S8_EEES8_EEES6_EEEEEENS3_IJNS3_IJNS3_IJNS3_IJS8_NS4_ILi32EEEEEENS4_ILi0EEEEEESH_EEENS3_IJNS3_IJNS3_IJSH_SH_EEESH_EEENS4_ILi64EEEEEEEEEEENS_10ViewEngineIPN7cutlass6half_tEEEEEC2ERKSP_RKSU_:
[----:B------:R-:W-:Y:S02]  /*8000*/  IADD3 R36, R81, -c[0x0][0x20], RZ ;  /* 0x8000080051247a10 */ /* 0x000fe40007ffe0ff */
[----:B------:R-:W-:-:S03]  /*8010*/  MOV R39, 0x0 ;  /* 0x0000000000277802 */ /* 0x000fc60000000f00 */
[----:B------:R1:W-:Y:S01]  /*8020*/  STL.64 [R36], R2 ;  /* 0x0000000224007387 */ /* 0x0003e20000100a00 */
[----:B------:R-:W-:Y:S05]  /*8030*/  RET.REL.NODEC R38 `(_ZN7cutlass13device_kernelIN5flash19enable_sm80_to_sm89INS1_16FlashAttnBwdSm80INS1_25CollectiveMainloopBwdSm80ILi2ELi2EN4cute5tupleIJNS5_1CILi128EEES8_NS7_ILi64EEEEEENS_6half_tEfNS_4arch4Sm80ELb0ELb1ELb1ELb0ELb0ELb0ELb0ELb0ELi2ELi4ELi4ELi4ELb0EEENS1_21CollectiveEpilogueBwdISA_SB_SD_Li256ELb0ELb0ELi2EEENS1_19SingleTileSchedulerILb0ELb0ELb0ELi128EEEEEEEEEvNT_6ParamsE) ;  /* 0xffff7fc026007950 */ /* 0x000fea0003c3ffff */
        .type           $_ZN7cutlass13device_kernelIN5flash19enable_sm80_to_sm89INS1_16FlashAttnBwdSm80INS1_25CollectiveMainloopBwdSm80ILi2ELi2EN4cute5tupleIJNS5_1CILi128EEES8_NS7_ILi64EEEEEENS_6half_tEfNS_4arch4Sm80ELb0ELb1ELb1ELb0ELb0ELb0ELb0ELb0ELi2ELi4ELi4ELi4ELb0EEENS1_21CollectiveEpilogueBwdISA_SB_SD_Li256ELb0ELb0ELi2EEENS1_19SingleTileSchedulerILb0ELb0ELb0ELi128EEEEEEEEEvNT_6ParamsE$_ZN4cute3eso3ESOILb1ELb0EJNS_6LayoutINS_5tupleIJNS3_IJNS3_IJNS_1CILi2EEES5_EEENS4_ILi1EEEEEEEEENS3_IJNS3_IJNS3_IJS7_NS4_ILi16EEEEEENS4_ILi0EEEEEEEEEEENS_10ViewEngineIPjEEEEC2ERKSF_RKSI_,@function
        .size           $_ZN7cutlass13device_kernelIN5flash19enable_sm80_to_sm89INS1_16FlashAttnBwdSm80INS1_25CollectiveMainloopBwdSm80ILi2ELi2EN4cute5tupleIJNS5_1CILi128EEES8_NS7_ILi64EEEEEENS_6half_tEfNS_4arch4Sm80ELb0ELb1ELb1ELb0ELb0ELb0ELb0ELb0ELi2ELi4ELi4ELi4ELb0EEENS1_21CollectiveEpilogueBwdISA_SB_SD_Li256ELb0ELb0ELi2EEENS1_19SingleTileSchedulerILb0ELb0ELb0ELi128EEEEEEEEEvNT_6ParamsE$_ZN4cute3eso3ESOILb1ELb0EJNS_6LayoutINS_5tupleIJNS3_IJNS3_IJNS_1CILi2EEES5_EEENS4_ILi1EEEEEEEEENS3_IJNS3_IJNS3_IJS7_NS4_ILi16EEEEEENS4_ILi0EEEEEEEEEEENS_10ViewEngineIPjEEEEC2ERKSF_RKSI_,($_ZN7cutlass13device_kernelIN5flash19enable_sm80_to_sm89INS1_16FlashAttnBwdSm80INS1_25CollectiveMainloopBwdSm80ILi2ELi2EN4cute5tupleIJNS5_1CILi128EEES8_NS7_ILi64EEEEEENS_6half_tEfNS_4arch4Sm80ELb0ELb1ELb1ELb0ELb0ELb0ELb0ELb0ELi2ELi4ELi4ELi4ELb0EEENS1_21CollectiveEpilogueBwdISA_SB_SD_Li256ELb0ELb0ELi2EEENS1_19SingleTileSchedulerILb0ELb0ELb0ELi128EEEEEEEEEvNT_6ParamsE$_ZN4cute3eso3ESOILb1ELb0EJNS_6LayoutINS_5tupleIJNS3_IJNS3_IJNS_1CILi4EEENS4_ILi2EEEEEENS4_ILi1EEEEEEEEENS3_IJNS3_IJNS3_IJS8_NS4_ILi32EEEEEENS4_ILi0EEEEEEEEEEENS_10ViewEngineIPN7cutlass6half_tEEEEEC2ERKSG_RKSL_ - $_ZN7cutlass13device_kernelIN5flash19enable_sm80_to_sm89INS1_16FlashAttnBwdSm80INS1_25CollectiveMainloopBwdSm80ILi2ELi2EN4cute5tupleIJNS5_1CILi128EEES8_NS7_ILi64EEEEEENS_6half_tEfNS_4arch4Sm80ELb0ELb1ELb1ELb0ELb0ELb0ELb0ELb0ELi2ELi4ELi4ELi4ELb0EEENS1_21CollectiveEpilogueBwdISA_SB_SD_Li256ELb0ELb0ELi2EEENS1_19SingleTileSchedulerILb0ELb0ELb0ELi128EEEEEEEEEvNT_6ParamsE$_ZN4cute3eso3ESOILb1ELb0EJNS_6LayoutINS_5tupleIJNS3_IJNS3_IJNS_1CILi2EEES5_EEENS4_ILi1EEEEEEEEENS3_IJNS3_IJNS3_IJS7_NS4_ILi16EEEEEENS4_ILi0EEEEEEEEEEENS_10ViewEngineIPjEEEEC2ERKSF_RKSI_)
$_ZN7cutlass13device_kernelIN5flash19enable_sm80_to_sm89INS1_16FlashAttnBwdSm80INS1_25CollectiveMainloopBwdSm80ILi2ELi2EN4cute5tupleIJNS5_1CILi128EEES8_NS7_ILi64EEEEEENS_6half_tEfNS_4arch4Sm80ELb0ELb1ELb1ELb0ELb0ELb0ELb0ELb0ELi2ELi4ELi4ELi4ELb0EEENS1_21CollectiveEpilogueBwdISA_SB_SD_Li256ELb0ELb0ELi2EEENS1_19SingleTileSchedulerILb0ELb0ELb0ELi128EEEEEEEEEvNT_6ParamsE$_ZN4cute3eso3ESOILb1ELb0EJNS_6LayoutINS_5tupleIJNS3_IJNS3_IJNS_1CILi2EEES5_EEENS4_ILi1EEEEEEEEENS3_IJNS3_IJNS3_IJS7_NS4_ILi16EEEEEENS4_ILi0EEEEEEEEEEENS_10ViewEngineIPjEEEEC2ERKSF_RKSI_:
[----:B------:R-:W-:Y:S01]  /*8040*/  IADD3 R3, R81, -c[0x0][0x20], RZ ;  /* 0x8000080051037a10 */ /* 0x000fe20007ffe0ff */
[----:B------:R-:W-:Y:S01]  /*8050*/  IMAD.MOV.U32 R34, RZ, RZ, R2 ;  /* 0x000000ffff227224 */ /* 0x000fe200078e0002 */
[----:B------:R-:W-:Y:S01]  /*8060*/  MOV R35, R13 ;  /* 0x0000000d00237202 */ /* 0x000fe20000000f00 */
[----:B------:R-:W-:-:S04]  /*8070*/  IMAD.MOV.U32 R13, RZ, RZ, 0x0 ;  /* 0x00000000ff0d7424 */ /* 0x000fc800078e00ff */
[----:B------:R1:W-:Y:S01]  /*8080*/  STL.64 [R3], R34 ;  /* 0x0000002203007387 */ /* 0x0003e20000100a00 */
[----:B------:R-:W-:Y:S05]  /*8090*/  RET.REL.NODEC R12 `(_ZN7cutlass13device_kernelIN5flash19enable_sm80_to_sm89INS1_16FlashAttnBwdSm80INS1_25CollectiveMainloopBwdSm80ILi2ELi2EN4cute5tupleIJNS5_1CILi128EEES8_NS7_ILi64EEEEEENS_6half_tEfNS_4arch4Sm80ELb0ELb1ELb1ELb0ELb0ELb0ELb0ELb0ELi2ELi4ELi4ELi4ELb0EEENS1_21CollectiveEpilogueBwdISA_SB_SD_Li256ELb0ELb0ELi2EEENS1_19SingleTileSchedulerILb0ELb0ELb0ELi128EEEEEEEEEvNT_6ParamsE) ;  /* 0xffff7f600c007950 */ /* 0x000fea0003c3ffff */
        .type           $_ZN7cutlass13device_kernelIN5flash19enable_sm80_to_sm89INS1_16FlashAttnBwdSm80INS1_25CollectiveMainloopBwdSm80ILi2ELi2EN4cute5tupleIJNS5_1CILi128EEES8_NS7_ILi64EEEEEENS_6half_tEfNS_4arch4Sm80ELb0ELb1ELb1ELb0ELb0ELb0ELb0ELb0ELi2ELi4ELi4ELi4ELb0EEENS1_21CollectiveEpilogueBwdISA_SB_SD_Li256ELb0ELb0ELi2EEENS1_19SingleTileSchedulerILb0ELb0ELb0ELi128EEEEEEEEEvNT_6ParamsE$_ZN4cute3eso3ESOILb1ELb0EJNS_6LayoutINS_5tupleIJNS3_IJNS3_IJNS_1CILi4EEENS4_ILi2EEEEEENS4_ILi1EEEEEEEEENS3_IJNS3_IJNS3_IJS8_NS4_ILi32EEEEEENS4_ILi0EEEEEEEEEEENS_10ViewEngineIPN7cutlass6half_tEEEEEC2ERKSG_RKSL_,@function
        .size           $_ZN7cutlass13device_kernelIN5flash19enable_sm80_to_sm89INS1_16FlashAttnBwdSm80INS1_25CollectiveMainloopBwdSm80ILi2ELi2EN4cute5tupleIJNS5_1CILi128EEES8_NS7_ILi64EEEEEENS_6half_tEfNS_4arch4Sm80ELb0ELb1ELb1ELb0ELb0ELb0ELb0ELb0ELi2ELi4ELi4ELi4ELb0EEENS1_21CollectiveEpilogueBwdISA_SB_SD_Li256ELb0ELb0ELi2EEENS1_19SingleTileSchedulerILb0ELb0ELb0ELi128EEEEEEEEEvNT_6ParamsE$_ZN4cute3eso3ESOILb1ELb0EJNS_6LayoutINS_5tupleIJNS3_IJNS3_IJNS_1CILi4EEENS4_ILi2EEEEEENS4_ILi1EEEEEEEEENS3_IJNS3_IJNS3_IJS8_NS4_ILi32EEEEEENS4_ILi0EEEEEEEEEEENS_10ViewEngineIPN7cutlass6half_tEEEEEC2ERKSG_RKSL_,($_ZN7cutlass13device_kernelIN5flash19enable_sm80_to_sm89INS1_16FlashAttnBwdSm80INS1_25CollectiveMainloopBwdSm80ILi2ELi2EN4cute5tupleIJNS5_1CILi128EEES8_NS7_ILi64EEEEEENS_6half_tEfNS_4arch4Sm80ELb0ELb1ELb1ELb0ELb0ELb0ELb0ELb0ELi2ELi4ELi4ELi4ELb0EEENS1_21CollectiveEpilogueBwdISA_SB_SD_Li256ELb0ELb0ELi2EEENS1_19SingleTileSchedulerILb0ELb0ELb0ELi128EEEEEEEEEvNT_6ParamsE$_ZN4cute3eso3ESOILb1ELb0EJNS_6LayoutINS_5tupleIJNS3_IJNS3_IJNS_1CILi4EEENS4_ILi2EEEEEENS4_ILi1EEEEEEEEENS3_IJNS3_IJNS3_IJS8_NS4_ILi32EEEEEENS4_ILi0EEEEEEEEEEEiEEC2ERKSG_RKi - $_ZN7cutlass13device_kernelIN5flash19enable_sm80_to_sm89INS1_16FlashAttnBwdSm80INS1_25CollectiveMainloopBwdSm80ILi2ELi2EN4cute5tupleIJNS5_1CILi128EEES8_NS7_ILi64EEEEEENS_6half_tEfNS_4arch4Sm80ELb0ELb1ELb1ELb0ELb0ELb0ELb0ELb0ELi2ELi4ELi4ELi4ELb0EEENS1_21CollectiveEpilogueBwdISA_SB_SD_Li256ELb0ELb0ELi2EEENS1_19SingleTileSchedulerILb0ELb0ELb0ELi128EEEEEEEEEvNT_6ParamsE$_ZN4cute3eso3ESOILb1ELb0EJNS_6LayoutINS_5tupleIJNS3_IJNS3_IJNS_1CILi4EEENS4_ILi2EEEEEENS4_ILi1EEEEEEEEENS3_IJNS3_IJNS3_IJS8_NS4_ILi32EEEEEENS4_ILi0EEEEEEEEEEENS_10ViewEngineIPN7cutlass6half_tEEEEEC2ERKSG_RKSL_)
$_ZN7cutlass13device_kernelIN5flash19enable_sm80_to_sm89INS1_16FlashAttnBwdSm80INS1_25CollectiveMainloopBwdSm80ILi2ELi2EN4cute5tupleIJNS5_1CILi128EEES8_NS7_ILi64EEEEEENS_6half_tEfNS_4arch4Sm80ELb0ELb1ELb1ELb0ELb0ELb0ELb0ELb0ELi2ELi4ELi4ELi4ELb0EEENS1_21CollectiveEpilogueBwdISA_SB_SD_Li256ELb0ELb0ELi2EEENS1_19SingleTileSchedulerILb0ELb0ELb0ELi128EEEEEEEEEvNT_6ParamsE$_ZN4cute3eso3ESOILb1ELb0EJNS_6LayoutINS_5tupleIJNS3_IJNS3_IJNS_1CILi4EEENS4_ILi2EEEEEENS4_ILi1EEEEEEEEENS3_IJNS3_IJNS3_IJS8_NS4_ILi32EEEEEENS4_ILi0EEEEEEEEEEENS_10ViewEngineIPN7cutlass6half_tEEEEEC2ERKSG_RKSL_:
[----:B------:R-:W-:Y:S01]  /*80a0*/  IADD3 R12, R81, -c[0x0][0x20], RZ ;  /* 0x80000800510c7a10 */ /* 0x000fe20007ffe0ff */
[----:B------:R-:W-:Y:S01]  /*80b0*/  IMAD.MOV.U32 R37, RZ, RZ, R13 ;  /* 0x000000ffff257224 */ /* 0x000fe200078e000d */
[----:B------:R-:W-:-:S04]  /*80c0*/  MOV R35, 0x0 ;  /* 0x0000000000237802 */ /* 0x000fc80000000f00 */
[----:B------:R1:W-:Y:S01]  /*80d0*/  STL.64 [R12], R36 ;  /* 0x000000240c007387 */ /* 0x0003e20000100a00 */
[----:B------:R-:W-:Y:S05]  /*80e0*/  RET.REL.NODEC R34 `(_ZN7cutlass13device_kernelIN5flash19enable_sm80_to_sm89INS1_16FlashAttnBwdSm80INS1_25CollectiveMainloopBwdSm80ILi2ELi2EN4cute5tupleIJNS5_1CILi128EEES8_NS7_ILi64EEEEEENS_6half_tEfNS_4arch4Sm80ELb0ELb1ELb1ELb0ELb0ELb0ELb0ELb0ELi2ELi4ELi4ELi4ELb0EEENS1_21CollectiveEpilogueBwdISA_SB_SD_Li256ELb0ELb0ELi2EEENS1_19SingleTileSchedulerILb0ELb0ELb0ELi128EEEEEEEEEvNT_6ParamsE) ;  /* 0xffff7f1022007950 */ /* 0x000fea0003c3ffff */
        .type           $_ZN7cutlass13device_kernelIN5flash19enable_sm80_to_sm89INS1_16FlashAttnBwdSm80INS1_25CollectiveMainloopBwdSm80ILi2ELi2EN4cute5tupleIJNS5_1CILi128EEES8_NS7_ILi64EEEEEENS_6half_tEfNS_4arch4Sm80ELb0ELb1ELb1ELb0ELb0ELb0ELb0ELb0ELi2ELi4ELi4ELi4ELb0EEENS1_21CollectiveEpilogueBwdISA_SB_SD_Li256ELb0ELb0ELi2EEENS1_19SingleTileSchedulerILb0ELb0ELb0ELi128EEEEEEEEEvNT_6ParamsE$_ZN4cute3eso3ESOILb1ELb0EJNS_6LayoutINS_5tupleIJNS3_IJNS3_IJNS_1CILi4EEENS4_ILi2EEEEEENS4_ILi1EEEEEEEEENS3_IJNS3_IJNS3_IJS8_NS4_ILi32EEEEEENS4_ILi0EEEEEEEEEEEiEEC2ERKSG_RKi,@function
        .size           $_ZN7cutlass13device_kernelIN5flash19enable_sm80_to_sm89INS1_16FlashAttnBwdSm80INS1_25CollectiveMainloopBwdSm80ILi2ELi2EN4cute5tupleIJNS5_1CILi128EEES8_NS7_ILi64EEEEEENS_6half_tEfNS_4arch4Sm80ELb0ELb1ELb1ELb0ELb0ELb0ELb0ELb0ELi2ELi4ELi4ELi4ELb0EEENS1_21CollectiveEpilogueBwdISA_SB_SD_Li256ELb0ELb0ELi2EEENS1_19SingleTileSchedulerILb0ELb0ELb0ELi128EEEEEEEEEvNT_6ParamsE$_ZN4cute3eso3ESOILb1ELb0EJNS_6LayoutINS_5tupleIJNS3_IJNS3_IJNS_1CILi4EEENS4_ILi2EEEEEENS4_ILi1EEEEEEEEENS3_IJNS3_IJNS3_IJS8_NS4_ILi32EEEEEENS4_ILi0EEEEEEEEEEEiEEC2ERKSG_RKi,($_ZN7cutlass13device_kernelIN5flash19enable_sm80_to_sm89INS1_16FlashAttnBwdSm80INS1_25CollectiveMainloopBwdSm80ILi2ELi2EN4cute5tupleIJNS5_1CILi128EEES8_NS7_ILi64EEEEEENS_6half_tEfNS_4arch4Sm80ELb0ELb1ELb1ELb0ELb0ELb0ELb0ELb0ELi2ELi4ELi4ELi4ELb0EEENS1_21CollectiveEpilogueBwdISA_SB_SD_Li256ELb0ELb0ELi2EEENS1_19SingleTileSchedulerILb0ELb0ELb0ELi128EEEEEEEEEvNT_6ParamsE$_ZN4cute3eso3ESOILb1ELb0EJNS_6LayoutINS_5tupleIJNS3_IJNS3_IJNS_1CILi4EEENS4_ILi2EEEEEENS4_ILi1EEEEEENS3_IJS6_EEEEEENS3_IJNS3_IJNS3_IJS8_NS4_ILi32EEEEEENS4_ILi0EEEEEENS3_IJNS4_ILi64EEEEEEEEEEENS_10ViewEngineIPN7cutlass6half_tEEEEEC2ERKSJ_RKSO_ - $_ZN7cutlass13device_kernelIN5flash19enable_sm80_to_sm89INS1_16FlashAttnBwdSm80INS1_25CollectiveMainloopBwdSm80ILi2ELi2EN4cute5tupleIJNS5_1CILi128EEES8_NS7_ILi64EEEEEENS_6half_tEfNS_4arch4Sm80ELb0ELb1ELb1ELb0ELb0ELb0ELb0ELb0ELi2ELi4ELi4ELi4ELb0EEENS1_21CollectiveEpilogueBwdISA_SB_SD_Li256ELb0ELb0ELi2EEENS1_19SingleTileSchedulerILb0ELb0ELb0ELi128EEEEEEEEEvNT_6ParamsE$_ZN4cute3eso3ESOILb1ELb0EJNS_6LayoutINS_5tupleIJNS3_IJNS3_IJNS_1CILi4EEENS4_ILi2EEEEEENS4_ILi1EEEEEEEEENS3_IJNS3_IJNS3_IJS8_NS4_ILi32EEEEEENS4_ILi0EEEEEEEEEEEiEEC2ERKSG_RKi)
$_ZN7cutlass13device_kernelIN5flash19enable_sm80_to_sm89INS1_16FlashAttnBwdSm80INS1_25CollectiveMainloopBwdSm80ILi2ELi2EN4cute5tupleIJNS5_1CILi128EEES8_NS7_ILi64EEEEEENS_6half_tEfNS_4arch4Sm80ELb0ELb1ELb1ELb0ELb0ELb0ELb0ELb0ELi2ELi4ELi4ELi4ELb0EEENS1_21CollectiveEpilogueBwdISA_SB_SD_Li256ELb0ELb0ELi2EEENS1_19SingleTileSchedulerILb0ELb0ELb0ELi128EEEEEEEEEvNT_6ParamsE$_ZN4cute3eso3ESOILb1ELb0EJNS_6LayoutINS_5tupleIJNS3_IJNS3_IJNS_1CILi4EEENS4_ILi2EEEEEENS4_ILi1EEEEEEEEENS3_IJNS3_IJNS3_IJS8_NS4_ILi32EEEEEENS4_ILi0EEEEEEEEEEEiEEC2ERKSG_RKi:
[----:B------:R-:W-:Y:S02]  /*80f0*/  IADD3 R12, R81, -c[0x0][0x20], RZ ;  /* 0x80000800510c7a10 */ /* 0x000fe40007ffe0ff */
[----:B------:R-:W-:-:S03]  /*8100*/  MOV R35, 0x0 ;  /* 0x0000000000237802 */ /* 0x000fc60000000f00 */
[----:B------:R1:W-:Y:S01]  /*8110*/  STL [R12], R13 ;  /* 0x0000000d0c007387 */ /* 0x0003e20000100800 */
[----:B------:R-:W-:Y:S05]  /*8120*/  RET.REL.NODEC R34 `(_ZN7cutlass13device_kernelIN5flash19enable_sm80_to_sm89INS1_16FlashAttnBwdSm80INS1_25CollectiveMainloopBwdSm80ILi2ELi2EN4cute5tupleIJNS5_1CILi128EEES8_NS7_ILi64EEEEEENS_6half_tEfNS_4arch4Sm80ELb0ELb1ELb1ELb0ELb0ELb0ELb0ELb0ELi2ELi4ELi4ELi4ELb0EEENS1_21CollectiveEpilogueBwdISA_SB_SD_Li256ELb0ELb0ELi2EEENS1_19SingleTileSchedulerILb0ELb0ELb0ELi128EEEEEEEEEvNT_6ParamsE) ;  /* 0xffff7ed022007950 */ /* 0x000fea0003c3ffff */
        .type           $_ZN7cutlass13device_kernelIN5flash19enable_sm80_to_sm89INS1_16FlashAttnBwdSm80INS1_25CollectiveMainloopBwdSm80ILi2ELi2EN4cute5tupleIJNS5_1CILi128EEES8_NS7_ILi64EEEEEENS_6half_tEfNS_4arch4Sm80ELb0ELb1ELb1ELb0ELb0ELb0ELb0ELb0ELi2ELi4ELi4ELi4ELb0EEENS1_21CollectiveEpilogueBwdISA_SB_SD_Li256ELb0ELb0ELi2EEENS1_19SingleTileSchedulerILb0ELb0ELb0ELi128EEEEEEEEEvNT_6ParamsE$_ZN4cute3eso3ESOILb1ELb0EJNS_6LayoutINS_5tupleIJNS3_IJNS3_IJNS_1CILi4EEENS4_ILi2EEEEEENS4_ILi1EEEEEENS3_IJS6_EEEEEENS3_IJNS3_IJNS3_IJS8_NS4_ILi32EEEEEENS4_ILi0EEEEEENS3_IJNS4_ILi64EEEEEEEEEEENS_10ViewEngineIPN7cutlass6half_tEEEEEC2ERKSJ_RKSO_,@function
        .size           $_ZN7cutlass13device_kernelIN5flash19enable_sm80_to_sm89INS1_16FlashAttnBwdSm80INS1_25CollectiveMainloopBwdSm80ILi2ELi2EN4cute5tupleIJNS5_1CILi128EEES8_NS7_ILi64EEEEEENS_6half_tEfNS_4arch4Sm80ELb0ELb1ELb1ELb0ELb0ELb0ELb0ELb0ELi2ELi4ELi4ELi4ELb0EEENS1_21CollectiveEpilogueBwdISA_SB_SD_Li256ELb0ELb0ELi2EEENS1_19SingleTileSchedulerILb0ELb0ELb0ELi128EEEEEEEEEvNT_6ParamsE$_ZN4cute3eso3ESOILb1ELb0EJNS_6LayoutINS_5tupleIJNS3_IJNS3_IJNS_1CILi4EEENS4_ILi2EEEEEENS4_ILi1EEEEEENS3_IJS6_EEEEEENS3_IJNS3_IJNS3_IJS8_NS4_ILi32EEEEEENS4_ILi0EEEEEENS3_IJNS4_ILi64EEEEEEEEEEENS_10ViewEngineIPN7cutlass6half_tEEEEEC2ERKSJ_RKSO_,($_ZN7cutlass13device_kernelIN5flash19enable_sm80_to_sm89INS1_16FlashAttnBwdSm80INS1_25CollectiveMainloopBwdSm80ILi2ELi2EN4cute5tupleIJNS5_1CILi128EEES8_NS7_ILi64EEEEEENS_6half_tEfNS_4arch4Sm80ELb0ELb1ELb1ELb0ELb0ELb0ELb0ELb0ELi2ELi4ELi4ELi4ELb0EEENS1_21CollectiveEpilogueBwdISA_SB_SD_Li256ELb0ELb0ELi2EEENS1_19SingleTileSchedulerILb0ELb0ELb0ELi128EEEEEEEEEvNT_6ParamsE$_ZN4cute3eso3ESOILb1ELb0EJNS_6LayoutINS_5tupleIJNS3_IJNS3_IJNS_1CILi4EEENS4_ILi2EEEEEENS4_ILi1EEEEEES6_EEENS3_IJNS3_IJNS3_IJS8_NS4_ILi32EEEEEENS4_ILi0EEEEEENS4_ILi64EEEEEEEENS_10ViewEngineIPN7cutlass6half_tEEEEEC2ERKSH_RKSM_ - $_ZN7cutlass13device_kernelIN5flash19enable_sm80_to_sm89INS1_16FlashAttnBwdSm80INS1_25CollectiveMainloopBwdSm80ILi2ELi2EN4cute5tupleIJNS5_1CILi128EEES8_NS7_ILi64EEEEEENS_6half_tEfNS_4arch4Sm80ELb0ELb1ELb1ELb0ELb0ELb0ELb0ELb0ELi2ELi4ELi4ELi4ELb0EEENS1_21CollectiveEpilogueBwdISA_SB_SD_Li256ELb0ELb0ELi2EEENS1_19SingleTileSchedulerILb0ELb0ELb0ELi128EEEEEEEEEvNT_6ParamsE$_ZN4cute3eso3ESOILb1ELb0EJNS_6LayoutINS_5tupleIJNS3_IJNS3_IJNS_1CILi4EEENS4_ILi2EEEEEENS4_ILi1EEEEEENS3_IJS6_EEEEEENS3_IJNS3_IJNS3_IJS8_NS4_ILi32EEEEEENS4_ILi0EEEEEENS3_IJNS4_ILi64EEEEEEEEEEENS_10ViewEngineIPN7cutlass6half_tEEEEEC2ERKSJ_RKSO_)
$_ZN7cutlass13device_kernelIN5flash19enable_sm80_to_sm89INS1_16FlashAttnBwdSm80INS1_25CollectiveMainloopBwdSm80ILi2ELi2EN4cute5tupleIJNS5_1CILi128EEES8_NS7_ILi64EEEEEENS_6half_tEfNS_4arch4Sm80ELb0ELb1ELb1ELb0ELb0ELb0ELb0ELb0ELi2ELi4ELi4ELi4ELb0EEENS1_21CollectiveEpilogueBwdISA_SB_SD_Li256ELb0ELb0ELi2EEENS1_19SingleTileSchedulerILb0ELb0ELb0ELi128EEEEEEEEEvNT_6ParamsE$_ZN4cute3eso3ESOILb1ELb0EJNS_6LayoutINS_5tupleIJNS3_IJNS3_IJNS_1CILi4EEENS4_ILi2EEEEEENS4_ILi1EEEEEENS3_IJS6_EEEEEENS3_IJNS3_IJNS3_IJS8_NS4_ILi32EEEEEENS4_ILi0EEEEEENS3_IJNS4_ILi64EEEEEEEEEEENS_10ViewEngineIPN7cutlass6half_tEEEEEC2ERKSJ_RKSO_:
[----:B------:R-:W-:Y:S02]  /*8130*/  IADD3 R36, R81, -c[0x0][0x20], RZ ;  /* 0x8000080051247a10 */ /* 0x000fe40007ffe0ff */
[----:B------:R-:W-:-:S03]  /*8140*/  MOV R39, 0x0 ;  /* 0x0000000000277802 */ /* 0x000fc60000000f00 */
[----:B------:R1:W-:Y:S01]  /*8150*/  STL.64 [R36], R2 ;  /* 0x0000000224007387 */ /* 0x0003e20000100a00 */
[----:B------:R-:W-:Y:S05]  /*8160*/  RET.REL.NODEC R38 `(_ZN7cutlass13device_kernelIN5flash19enable_sm80_to_sm89INS1_16FlashAttnBwdSm80INS1_25CollectiveMainloopBwdSm80ILi2ELi2EN4cute5tupleIJNS5_1CILi128EEES8_NS7_ILi64EEEEEENS_6half_tEfNS_4arch4Sm80ELb0ELb1ELb1ELb0ELb0ELb0ELb0ELb0ELi2ELi4ELi4ELi4ELb0EEENS1_21CollectiveEpilogueBwdISA_SB_SD_Li256ELb0ELb0ELi2EEENS1_19SingleTileSchedulerILb0ELb0ELb0ELi128EEEEEEEEEvNT_6ParamsE) ;  /* 0xffff7e9026007950 */ /* 0x000fea0003c3ffff */
        .type           $_ZN7cutlass13device_kernelIN5flash19enable_sm80_to_sm89INS1_16FlashAttnBwdSm80INS1_25CollectiveMainloopBwdSm80ILi2ELi2EN4cute5tupleIJNS5_1CILi128EEES8_NS7_ILi64EEEEEENS_6half_tEfNS_4arch4Sm80ELb0ELb1ELb1ELb0ELb0ELb0ELb0ELb0ELi2ELi4ELi4ELi4ELb0EEENS1_21CollectiveEpilogueBwdISA_SB_SD_Li256ELb0ELb0ELi2EEENS1_19SingleTileSchedulerILb0ELb0ELb0ELi128EEEEEEEEEvNT_6ParamsE$_ZN4cute3eso3ESOILb1ELb0EJNS_6LayoutINS_5tupleIJNS3_IJNS3_IJNS_1CILi4EEENS4_ILi2EEEEEENS4_ILi1EEEEEES6_EEENS3_IJNS3_IJNS3_IJS8_NS4_ILi32EEEEEENS4_ILi0EEEEEENS4_ILi64EEEEEEEENS_10ViewEngineIPN7cutlass6half_tEEEEEC2ERKSH_RKSM_,@function
        .size           $_ZN7cutlass13device_kernelIN5flash19enable_sm80_to_sm89INS1_16FlashAttnBwdSm80INS1_25CollectiveMainloopBwdSm80ILi2ELi2EN4cute5tupleIJNS5_1CILi128EEES8_NS7_ILi64EEEEEENS_6half_tEfNS_4arch4Sm80ELb0ELb1ELb1ELb0ELb0ELb0ELb0ELb0ELi2ELi4ELi4ELi4ELb0EEENS1_21CollectiveEpilogueBwdISA_SB_SD_Li256ELb0ELb0ELi2EEENS1_19SingleTileSchedulerILb0ELb0ELb0ELi128EEEEEEEEEvNT_6ParamsE$_ZN4cute3eso3ESOILb1ELb0EJNS_6LayoutINS_5tupleIJNS3_IJNS3_IJNS_1CILi4EEENS4_ILi2EEEEEENS4_ILi1EEEEEES6_EEENS3_IJNS3_IJNS3_IJS8_NS4_ILi32EEEEEENS4_ILi0EEEEEENS4_ILi64EEEEEEEENS_10ViewEngineIPN7cutlass6half_tEEEEEC2ERKSH_RKSM_,($_ZN7cutlass13device_kernelIN5flash19enable_sm80_to_sm89INS1_16FlashAttnBwdSm80INS1_25CollectiveMainloopBwdSm80ILi2ELi2EN4cute5tupleIJNS5_1CILi128EEES8_NS7_ILi64EEEEEENS_6half_tEfNS_4arch4Sm80ELb0ELb1ELb1ELb0ELb0ELb0ELb0ELb0ELi2ELi4ELi4ELi4ELb0EEENS1_21CollectiveEpilogueBwdISA_SB_SD_Li256ELb0ELb0ELi2EEENS1_19SingleTileSchedulerILb0ELb0ELb0ELi128EEEEEEEEEvNT_6ParamsE$_ZN4cute3eso3ESOILb1ELb0EJNS_6LayoutINS_5tupleIJNS3_IJNS3_IJNS_1CILi4EEENS4_ILi2EEEEEENS4_ILi1EEEEEES6_EEENS3_IJNS3_IJNS3_IJS8_NS4_ILi32EEEEEENS4_ILi0EEEEEENS4_ILi64EEEEEEEEiEEC2ERKSH_RKi - $_ZN7cutlass13device_kernelIN5flash19enable_sm80_to_sm89INS1_16FlashAttnBwdSm80INS1_25CollectiveMainloopBwdSm80ILi2ELi2EN4cute5tupleIJNS5_1CILi128EEES8_NS7_ILi64EEEEEENS_6half_tEfNS_4arch4Sm80ELb0ELb1ELb1ELb0ELb0ELb0ELb0ELb0ELi2ELi4ELi4ELi4ELb0EEENS1_21CollectiveEpilogueBwdISA_SB_SD_Li256ELb0ELb0ELi2EEENS1_19SingleTileSchedulerILb0ELb0ELb0ELi128EEEEEEEEEvNT_6ParamsE$_ZN4cute3eso3ESOILb1ELb0EJNS_6LayoutINS_5tupleIJNS3_IJNS3_IJNS_1CILi4EEENS4_ILi2EEEEEENS4_ILi1EEEEEES6_EEENS3_IJNS3_IJNS3_IJS8_NS4_ILi32EEEEEENS4_ILi0EEEEEENS4_ILi64EEEEEEEENS_10ViewEngineIPN7cutlass6half_tEEEEEC2ERKSH_RKSM_)
$_ZN7cutlass13device_kernelIN5flash19enable_sm80_to_sm89INS1_16FlashAttnBwdSm80INS1_25CollectiveMainloopBwdSm80ILi2ELi2EN4cute5tupleIJNS5_1CILi128EEES8_NS7_ILi64EEEEEENS_6half_tEfNS_4arch4Sm80ELb0ELb1ELb1ELb0ELb0ELb0ELb0ELb0ELi2ELi4ELi4ELi4ELb0EEENS1_21CollectiveEpilogueBwdISA_SB_SD_Li256ELb0ELb0ELi2EEENS1_19SingleTileSchedulerILb0ELb0ELb0ELi128EEEEEEEEEvNT_6ParamsE$_ZN4cute3eso3ESOILb1ELb0EJNS_6LayoutINS_5tupleIJNS3_IJNS3_IJNS_1CILi4EEENS4_ILi2EEEEEENS4_ILi1EEEEEES6_EEENS3_IJNS3_IJNS3_IJS8_NS4_ILi32EEEEEENS4_ILi0EEEEEENS4_ILi64EEEEEEEENS_10ViewEngineIPN7cutlass6half_tEEEEEC2ERKSH_RKSM_:
[----:B------:R-:W-:Y:S01]  /*8170*/  IADD3 R2, R81, -c[0x0][0x20], RZ ;  /* 0x8000080051027a10 */ /* 0x000fe20007ffe0ff */
[----:B------:R-:W-:Y:S01]  /*8180*/  IMAD.MOV.U32 R39, RZ, RZ, R3 ;  /* 0x000000ffff277224 */ /* 0x000fe200078e0003 */
[----:B------:R-:W-:Y:S01]  /*8190*/  MOV R40, R36 ;  /* 0x0000002400287202 */ /* 0x000fe20000000f00 */
[----:B------:R-:W-:-:S03]  /*81a0*/  IMAD.MOV.U32 R41, RZ, RZ, 0x0 ;  /* 0x00000000ff297424 */ /* 0x000fc600078e00ff */
[----:B------:R1:W-:Y:S01]  /*81b0*/  STL.64 [R2], R38 ;  /* 0x0000002602007387 */ /* 0x0003e20000100a00 */
[----:B------:R-:W-:Y:S05]  /*81c0*/  RET.REL.NODEC R40 `(_ZN7cutlass13device_kernelIN5flash19enable_sm80_to_sm89INS1_16FlashAttnBwdSm80INS1_25CollectiveMainloopBwdSm80ILi2ELi2EN4cute5tupleIJNS5_1CILi128EEES8_NS7_ILi64EEEEEENS_6half_tEfNS_4arch4Sm80ELb0ELb1ELb1ELb0ELb0ELb0ELb0ELb0ELi2ELi4ELi4ELi4ELb0EEENS1_21CollectiveEpilogueBwdISA_SB_SD_Li256ELb0ELb0ELi2EEENS1_19SingleTileSchedulerILb0ELb0ELb0ELi128EEEEEEEEEvNT_6ParamsE) ;  /* 0xffff7e3028007950 */ /* 0x000fea0003c3ffff */
        .type           $_ZN7cutlass13device_kernelIN5flash19enable_sm80_to_sm89INS1_16FlashAttnBwdSm80INS1_25CollectiveMainloopBwdSm80ILi2ELi2EN4cute5tupleIJNS5_1CILi128EEES8_NS7_ILi64EEEEEENS_6half_tEfNS_4arch4Sm80ELb0ELb1ELb1ELb0ELb0ELb0ELb0ELb0ELi2ELi4ELi4ELi4ELb0EEENS1_21CollectiveEpilogueBwdISA_SB_SD_Li256ELb0ELb0ELi2EEENS1_19SingleTileSchedulerILb0ELb0ELb0ELi128EEEEEEEEEvNT_6ParamsE$_ZN4cute3eso3ESOILb1ELb0EJNS_6LayoutINS_5tupleIJNS3_IJNS3_IJNS_1CILi4EEENS4_ILi2EEEEEENS4_ILi1EEEEEES6_EEENS3_IJNS3_IJNS3_IJS8_NS4_ILi32EEEEEENS4_ILi0EEEEEENS4_ILi64EEEEEEEEiEEC2ERKSH_RKi,@function
        .size           $_ZN7cutlass13device_kernelIN5flash19enable_sm80_to_sm89INS1_16FlashAttnBwdSm80INS1_25CollectiveMainloopBwdSm80ILi2ELi2EN4cute5tupleIJNS5_1CILi128EEES8_NS7_ILi64EEEEEENS_6half_tEfNS_4arch4Sm80ELb0ELb1ELb1ELb0ELb0ELb0ELb0ELb0ELi2ELi4ELi4ELi4ELb0EEENS1_21CollectiveEpilogueBwdISA_SB_SD_Li256ELb0ELb0ELi2EEENS1_19SingleTileSchedulerILb0ELb0ELb0ELi128EEEEEEEEEvNT_6ParamsE$_ZN4cute3eso3ESOILb1ELb0EJNS_6LayoutINS_5tupleIJNS3_IJNS3_IJNS_1CILi4EEENS4_ILi2EEEEEENS4_ILi1EEEEEES6_EEENS3_IJNS3_IJNS3_IJS8_NS4_ILi32EEEEEENS4_ILi0EEEEEENS4_ILi64EEEEEEEEiEEC2ERKSH_RKi,($_ZN7cutlass13device_kernelIN5flash19enable_sm80_to_sm89INS1_16FlashAttnBwdSm80INS1_25CollectiveMainloopBwdSm80ILi2ELi2EN4cute5tupleIJNS5_1CILi128EEES8_NS7_ILi64EEEEEENS_6half_tEfNS_4arch4Sm80ELb0ELb1ELb1ELb0ELb0ELb0ELb0ELb0ELi2ELi4ELi4ELi4ELb0EEENS1_21CollectiveEpilogueBwdISA_SB_SD_Li256ELb0ELb0ELi2EEENS1_19SingleTileSchedulerILb0ELb0ELb0ELi128EEEEEEEEEvNT_6ParamsE$_ZN4cute3eso3ESOILb1ELb0EJNS_6LayoutINS_5tupleIJNS3_IJNS3_IJNS_1CILi4EEENS4_ILi2EEEEEENS4_ILi1EEEEEES6_NS4_ILi8EEEEEENS3_IJNS3_IJNS3_IJS8_NS4_ILi32EEEEEENS4_ILi0EEEEEENS4_ILi64EEES5_EEEEENS_10ViewEngineIPN7cutlass6half_tEEEEEC2ERKSI_RKSN_ - $_ZN7cutlass13device_kernelIN5flash19enable_sm80_to_sm89INS1_16FlashAttnBwdSm80INS1_25CollectiveMainloopBwdSm80ILi2ELi2EN4cute5tupleIJNS5_1CILi128EEES8_NS7_ILi64EEEEEENS_6half_tEfNS_4arch4Sm80ELb0ELb1ELb1ELb0ELb0ELb0ELb0ELb0ELi2ELi4ELi4ELi4ELb0EEENS1_21CollectiveEpilogueBwdISA_SB_SD_Li256ELb0ELb0ELi2EEENS1_19SingleTileSchedulerILb0ELb0ELb0ELi128EEEEEEEEEvNT_6ParamsE$_ZN4cute3eso3ESOILb1ELb0EJNS_6LayoutINS_5tupleIJNS3_IJNS3_IJNS_1CILi4EEENS4_ILi2EEEEEENS4_ILi1EEEEEES6_EEENS3_IJNS3_IJNS3_IJS8_NS4_ILi32EEEEEENS4_ILi0EEEEEENS4_ILi64EEEEEEEEiEEC2ERKSH_RKi)
$_ZN7cutlass13device_kernelIN5flash19enable_sm80_to_sm89INS1_16FlashAttnBwdSm80INS1_25CollectiveMainloopBwdSm80ILi2ELi2EN4cute5tupleIJNS5_1CILi128EEES8_NS7_ILi64EEEEEENS_6half_tEfNS_4arch4Sm80ELb0ELb1ELb1ELb0ELb0ELb0ELb0ELb0ELi2ELi4ELi4ELi4ELb0EEENS1_21CollectiveEpilogueBwdISA_SB_SD_Li256ELb0ELb0ELi2EEENS1_19SingleTileSchedulerILb0ELb0ELb0ELi128EEEEEEEEEvNT_6ParamsE$_ZN4cute3eso3ESOILb1ELb0EJNS_6LayoutINS_5tupleIJNS3_IJNS3_IJNS_1CILi4EEENS4_ILi2EEEEEENS4_ILi1EEEEEES6_EEENS3_IJNS3_IJNS3_IJS8_NS4_ILi32EEEEEENS4_ILi0EEEEEENS4_ILi64EEEEEEEEiEEC2ERKSH_RKi:
[----:B------:R-:W-:Y:S01]  /*81d0*/  IADD3 R2, R81, -c[0x0][0x20], RZ ;  /* 0x8000080051027a10 */ /* 0x000fe20007ffe0ff */
[----:B------:R-:W-:Y:S01]  /*81e0*/  IMAD.MOV.U32 R38, RZ, RZ, R36 ;  /* 0x000000ffff267224 */ /* 0x000fe200078e0024 */
[----:B------:R-:W-:-:S03]  /*81f0*/  MOV R39, 0x0 ;  /* 0x0000000000277802 */ /* 0x000fc60000000f00 */
[----:B------:R1:W-:Y:S01]  /*8200*/  STL [R2], R3 ;  /* 0x0000000302007387 */ /* 0x0003e20000100800 */
[----:B------:R-:W-:Y:S05]  /*8210*/  RET.REL.NODEC R38 `(_ZN7cutlass13device_kernelIN5flash19enable_sm80_to_sm89INS1_16FlashAttnBwdSm80INS1_25CollectiveMainloopBwdSm80ILi2ELi2EN4cute5tupleIJNS5_1CILi128EEES8_NS7_ILi64EEEEEENS_6half_tEfNS_4arch4Sm80ELb0ELb1ELb1ELb0ELb0ELb0ELb0ELb0ELi2ELi4ELi4ELi4ELb0EEENS1_21CollectiveEpilogueBwdISA_SB_SD_Li256ELb0ELb0ELi2EEENS1_19SingleTileSchedulerILb0ELb0ELb0ELi128EEEEEEEEEvNT_6ParamsE) ;  /* 0xffff7de026007950 */ /* 0x000fea0003c3ffff */
        .type           $_ZN7cutlass13device_kernelIN5flash19enable_sm80_to_sm89INS1_16FlashAttnBwdSm80INS1_25CollectiveMainloopBwdSm80ILi2ELi2EN4cute5tupleIJNS5_1CILi128EEES8_NS7_ILi64EEEEEENS_6half_tEfNS_4arch4Sm80ELb0ELb1ELb1ELb0ELb0ELb0ELb0ELb0ELi2ELi4ELi4ELi4ELb0EEENS1_21CollectiveEpilogueBwdISA_SB_SD_Li256ELb0ELb0ELi2EEENS1_19SingleTileSchedulerILb0ELb0ELb0ELi128EEEEEEEEEvNT_6ParamsE$_ZN4cute3eso3ESOILb1ELb0EJNS_6LayoutINS_5tupleIJNS3_IJNS3_IJNS_1CILi4EEENS4_ILi2EEEEEENS4_ILi1EEEEEES6_NS4_ILi8EEEEEENS3_IJNS3_IJNS3_IJS8_NS4_ILi32EEEEEENS4_ILi0EEEEEENS4_ILi64EEES5_EEEEENS_10ViewEngineIPN7cutlass6half_tEEEEEC2ERKSI_RKSN_,@function
        .size           $_ZN7cutlass13device_kernelIN5flash19enable_sm80_to_sm89INS1_16FlashAttnBwdSm80INS1_25CollectiveMainloopBwdSm80ILi2ELi2EN4cute5tupleIJNS5_1CILi128EEES8_NS7_ILi64EEEEEENS_6half_tEfNS_4arch4Sm80ELb0ELb1ELb1ELb0ELb0ELb0ELb0ELb0ELi2ELi4ELi4ELi4ELb0EEENS1_21CollectiveEpilogueBwdISA_SB_SD_Li256ELb0ELb0ELi2EEENS1_19SingleTileSchedulerILb0ELb0ELb0ELi128EEEEEEEEEvNT_6ParamsE$_ZN4cute3eso3ESOILb1ELb0EJNS_6LayoutINS_5tupleIJNS3_IJNS3_IJNS_1CILi4EEENS4_ILi2EEEEEENS4_ILi1EEEEEES6_NS4_ILi8EEEEEENS3_IJNS3_IJNS3_IJS8_NS4_ILi32EEEEEENS4_ILi0EEEEEENS4_ILi64EEES5_EEEEENS_10ViewEngineIPN7cutlass6half_tEEEEEC2ERKSI_RKSN_,($_ZN7cutlass13device_kernelIN5flash19enable_sm80_to_sm89INS1_16FlashAttnBwdSm80INS1_25CollectiveMainloopBwdSm80ILi2ELi2EN4cute5tupleIJNS5_1CILi128EEES8_NS7_ILi64EEEEEENS_6half_tEfNS_4arch4Sm80ELb0ELb1ELb1ELb0ELb0ELb0ELb0ELb0ELi2ELi4ELi4ELi4ELb0EEENS1_21CollectiveEpilogueBwdISA_SB_SD_Li256ELb0ELb0ELi2EEENS1_19SingleTileSchedulerILb0ELb0ELb0ELi128EEEEEEEEEvNT_6ParamsE$_ZN4cute3eso3ESOILb1ELb0EJNS_6LayoutINS_5tupleIJNS3_IJNS3_IJNS_1CILi4EEENS4_ILi8EEEEEENS3_IJS5_NS4_ILi2EEEEEEEEENS3_IJNS3_IJS8_S8_EEENS3_IJS8_S6_EEEEEEEEENS3_IJNS3_IJNS3_IJNS_11ScaledBasisIS8_JLi1EEEENSF_INS4_ILi1EEEJLi0EEEEEEENS3_IJNSF_INS4_ILi16EEEJLi0EEEENSF_IS6_JLi1EEEEEEEEEENS3_IJNS3_IJNSF_ISH_JLi1EEEENSF_IS6_JLi0EEEEEEENS3_IJNSF_INS4_ILi64EEEJLi0EEEENSF_ISK_JLi1EEEEEEEEEEEEEEENS_10ViewEngineINS_23ArithmeticTupleIteratorINS_15ArithmeticTupleIJNS4_ILi0EEES12_EEEEEEEEEC2ERKSY_RKS15_ - $_ZN7cutlass13device_kernelIN5flash19enable_sm80_to_sm89INS1_16FlashAttnBwdSm80INS1_25CollectiveMainloopBwdSm80ILi2ELi2EN4cute5tupleIJNS5_1CILi128EEES8_NS7_ILi64EEEEEENS_6half_tEfNS_4arch4Sm80ELb0ELb1ELb1ELb0ELb0ELb0ELb0ELb0ELi2ELi4ELi4ELi4ELb0EEENS1_21CollectiveEpilogueBwdISA_SB_SD_Li256ELb0ELb0ELi2EEENS1_19SingleTileSchedulerILb0ELb0ELb0ELi128EEEEEEEEEvNT_6ParamsE$_ZN4cute3eso3ESOILb1ELb0EJNS_6LayoutINS_5tupleIJNS3_IJNS3_IJNS_1CILi4EEENS4_ILi2EEEEEENS4_ILi1EEEEEES6_NS4_ILi8EEEEEENS3_IJNS3_IJNS3_IJS8_NS4_ILi32EEEEEENS4_ILi0EEEEEENS4_ILi64EEES5_EEEEENS_10ViewEngineIPN7cutlass6half_tEEEEEC2ERKSI_RKSN_)
$_ZN7cutlass13device_kernelIN5flash19enable_sm80_to_sm89INS1_16FlashAttnBwdSm80INS1_25CollectiveMainloopBwdSm80ILi2ELi2EN4cute5tupleIJNS5_1CILi128EEES8_NS7_ILi64EEEEEENS_6half_tEfNS_4arch4Sm80ELb0ELb1ELb1ELb0ELb0ELb0ELb0ELb0ELi2ELi4ELi4ELi4ELb0EEENS1_21CollectiveEpilogueBwdISA_SB_SD_Li256ELb0ELb0ELi2EEENS1_19SingleTileSchedulerILb0ELb0ELb0ELi128EEEEEEEEEvNT_6ParamsE$_ZN4cute3eso3ESOILb1ELb0EJNS_6LayoutINS_5tupleIJNS3_IJNS3_IJNS_1CILi4EEENS4_ILi2EEEEEENS4_ILi1EEEEEES6_NS4_ILi8EEEEEENS3_IJNS3_IJNS3_IJS8_NS4_ILi32EEEEEENS4_ILi0EEEEEENS4_ILi64EEES5_EEEEENS_10ViewEngineIPN7cutlass6half_tEEEEEC2ERKSI_RKSN_:
[----:B------:R-:W-:Y:S01]  /*8220*/  IADD3 R2, R81, -c[0x0][0x20], RZ ;  /* 0x8000080051027a10 */ /* 0x000fe20007ffe0ff */
[----:B------:R-:W-:Y:S01]  /*8230*/  IMAD.MOV.U32 R12, RZ, RZ, R9 ;  /* 0x000000ffff0c7224 */ /* 0x000fe200078e0009 */
[----:B------:R-:W-:Y:S01]  /*8240*/  MOV R13, R3 ;  /* 0x00000003000d7202 */ /* 0x000fe20000000f00 */
[----:B------:R-:W-:-:S04]  /*8250*/  IMAD.MOV.U32 R11, RZ, RZ, 0x0 ;  /* 0x00000000ff0b7424 */ /* 0x000fc800078e00ff */
[----:B------:R1:W-:Y:S01]  /*8260*/  STL.64 [R2], R12 ;  /* 0x0000000c02007387 */ /* 0x0003e20000100a00 */
[----:B------:R-:W-:Y:S05]  /*8270*/  RET.REL.NODEC R10 `(_ZN7cutlass13device_kernelIN5flash19enable_sm80_to_sm89INS1_16FlashAttnBwdSm80INS1_25CollectiveMainloopBwdSm80ILi2ELi2EN4cute5tupleIJNS5_1CILi128EEES8_NS7_ILi64EEEEEENS_6half_tEfNS_4arch4Sm80ELb0ELb1ELb1ELb0ELb0ELb0ELb0ELb0ELi2ELi4ELi4ELi4ELb0EEENS1_21CollectiveEpilogueBwdISA_SB_SD_Li256ELb0ELb0ELi2EEENS1_19SingleTileSchedulerILb0ELb0ELb0ELi128EEEEEEEEEvNT_6ParamsE) ;  /* 0xffff7d800a007950 */ /* 0x000fea0003c3ffff */
        .type           $_ZN7cutlass13device_kernelIN5flash19enable_sm80_to_sm89INS1_16FlashAttnBwdSm80INS1_25CollectiveMainloopBwdSm80ILi2ELi2EN4cute5tupleIJNS5_1CILi128EEES8_NS7_ILi64EEEEEENS_6half_tEfNS_4arch4Sm80ELb0ELb1ELb1ELb0ELb0ELb0ELb0ELb0ELi2ELi4ELi4ELi4ELb0EEENS1_21CollectiveEpilogueBwdISA_SB_SD_Li256ELb0ELb0ELi2EEENS1_19SingleTileSchedulerILb0ELb0ELb0ELi128EEEEEEEEEvNT_6ParamsE$_ZN4cute3eso3ESOILb1ELb0EJNS_6LayoutINS_5tupleIJNS3_IJNS3_IJNS_1CILi4EEENS4_ILi8EEEEEENS3_IJS5_NS4_ILi2EEEEEEEEENS3_IJNS3_IJS8_S8_EEENS3_IJS8_S6_EEEEEEEEENS3_IJNS3_IJNS3_IJNS_11ScaledBasisIS8_JLi1EEEENSF_INS4_ILi1EEEJLi0EEEEEEENS3_IJNSF_INS4_ILi16EEEJLi0EEEENSF_IS6_JLi1EEEEEEEEEENS3_IJNS3_IJNSF_ISH_JLi1EEEENSF_IS6_JLi0EEEEEEENS3_IJNSF_INS4_ILi64EEEJLi0EEEENSF_ISK_JLi1EEEEEEEEEEEEEEENS_10ViewEngineINS_23ArithmeticTupleIteratorINS_15ArithmeticTupleIJNS4_ILi0EEES12_EEEEEEEEEC2ERKSY_RKS15_,@function
        .size           $_ZN7cutlass13device_kernelIN5flash19enable_sm80_to_sm89INS1_16FlashAttnBwdSm80INS1_25CollectiveMainloopBwdSm80ILi2ELi2EN4cute5tupleIJNS5_1CILi128EEES8_NS7_ILi64EEEEEENS_6half_tEfNS_4arch4Sm80ELb0ELb1ELb1ELb0ELb0ELb0ELb0ELb0ELi2ELi4ELi4ELi4ELb0EEENS1_21CollectiveEpilogueBwdISA_SB_SD_Li256ELb0ELb0ELi2EEENS1_19SingleTileSchedulerILb0ELb0ELb0ELi128EEEEEEEEEvNT_6ParamsE$_ZN4cute3eso3ESOILb1ELb0EJNS_6LayoutINS_5tupleIJNS3_IJNS3_IJNS_1CILi4EEENS4_ILi8EEEEEENS3_IJS5_NS4_ILi2EEEEEEEEENS3_IJNS3_IJS8_S8_EEENS3_IJS8_S6_EEEEEEEEENS3_IJNS3_IJNS3_IJNS_11ScaledBasisIS8_JLi1EEEENSF_INS4_ILi1EEEJLi0EEEEEEENS3_IJNSF_INS4_ILi16EEEJLi0EEEENSF_IS6_JLi1EEEEEEEEEENS3_IJNS3_IJNSF_ISH_JLi1EEEENSF_IS6_JLi0EEEEEEENS3_IJNSF_INS4_ILi64EEEJLi0EEEENSF_ISK_JLi1EEEEEEEEEEEEEEENS_10ViewEngineINS_23ArithmeticTupleIteratorINS_15ArithmeticTupleIJNS4_ILi0EEES12_EEEEEEEEEC2ERKSY_RKS15_,($_ZN7cutlass13device_kernelIN5flash19enable_sm80_to_sm89INS1_16FlashAttnBwdSm80INS1_25CollectiveMainloopBwdSm80ILi2ELi2EN4cute5tupleIJNS5_1CILi128EEES8_NS7_ILi64EEEEEENS_6half_tEfNS_4arch4Sm80ELb0ELb1ELb1ELb0ELb0ELb0ELb0ELb0ELi2ELi4ELi4ELi4ELb0EEENS1_21CollectiveEpilogueBwdISA_SB_SD_Li256ELb0ELb0ELi2EEENS1_19SingleTileSchedulerILb0ELb0ELb0ELi128EEEEEEEEEvNT_6ParamsE$_ZN4cute3eso3ESOILb1ELb0EJNS_6LayoutINS_5tupleIJNS3_IJNS3_IJNS_1CILi8EEENS4_ILi1EEEEEES6_EEENS3_IJNS3_IJS6_S6_EEENS4_ILi2EEEEEEEEENS3_IJNS3_IJNS3_IJS6_NS4_ILi0EEEEEESD_EEENS3_IJNS3_IJSD_SD_EEENS4_ILi4096EEEEEEEEEEENS_10ViewEngineINS_8smem_ptrIPN7cutlass6half_tEEEEEEEC2ERKSK_RKSR_ - $_ZN7cutlass13device_kernelIN5flash19enable_sm80_to_sm89INS1_16FlashAttnBwdSm80INS1_25CollectiveMainloopBwdSm80ILi2ELi2EN4cute5tupleIJNS5_1CILi128EEES8_NS7_ILi64EEEEEENS_6half_tEfNS_4arch4Sm80ELb0ELb1ELb1ELb0ELb0ELb0ELb0ELb0ELi2ELi4ELi4ELi4ELb0EEENS1_21CollectiveEpilogueBwdISA_SB_SD_Li256ELb0ELb0ELi2EEENS1_19SingleTileSchedulerILb0ELb0ELb0ELi128EEEEEEEEEvNT_6ParamsE$_ZN4cute3eso3ESOILb1ELb0EJNS_6LayoutINS_5tupleIJNS3_IJNS3_IJNS_1CILi4EEENS4_ILi8EEEEEENS3_IJS5_NS4_ILi2EEEEEEEEENS3_IJNS3_IJS8_S8_EEENS3_IJS8_S6_EEEEEEEEENS3_IJNS3_IJNS3_IJNS_11ScaledBasisIS8_JLi1EEEENSF_INS4_ILi1EEEJLi0EEEEEEENS3_IJNSF_INS4_ILi16EEEJLi0EEEENSF_IS6_JLi1EEEEEEEEEENS3_IJNS3_IJNSF_ISH_JLi1EEEENSF_IS6_JLi0EEEEEEENS3_IJNSF_INS4_ILi64EEEJLi0EEEENSF_ISK_JLi1EEEEEEEEEEEEEEENS_10ViewEngineINS_23ArithmeticTupleIteratorINS_15ArithmeticTupleIJNS4_ILi0EEES12_EEEEEEEEEC2ERKSY_RKS15_)
$_ZN7cutlass13device_kernelIN5flash19enable_sm80_to_sm89INS1_16FlashAttnBwdSm80INS1_25CollectiveMainloopBwdSm80ILi2ELi2EN4cute5tupleIJNS5_1CILi128EEES8_NS7_ILi64EEEEEENS_6half_tEfNS_4arch4Sm80ELb0ELb1ELb1ELb0ELb0ELb0ELb0ELb0ELi2ELi4ELi4ELi4ELb0EEENS1_21CollectiveEpilogueBwdISA_SB_SD_Li256ELb0ELb0ELi2EEENS1_19SingleTileSchedulerILb0ELb0ELb0ELi128EEEEEEEEEvNT_6ParamsE$_ZN4cute3eso3ESOILb1ELb0EJNS_6LayoutINS_5tupleIJNS3_IJNS3_IJNS_1CILi4EEENS4_ILi8EEEEEENS3_IJS5_NS4_ILi2EEEEEEEEENS3_IJNS3_IJS8_S8_EEENS3_IJS8_S6_EEEEEEEEENS3_IJNS3_IJNS3_IJNS_11ScaledBasisIS8_JLi1EEEENSF_INS4_ILi1EEEJLi0EEEEEEENS3_IJNSF_INS4_ILi16EEEJLi0EEEENSF_IS6_JLi1EEEEEEEEEENS3_IJNS3_IJNSF_ISH_JLi1EEEENSF_IS6_JLi0EEEEEEENS3_IJNSF_INS4_ILi64EEEJLi0EEEENSF_ISK_JLi1EEEEEEEEEEEEEEENS_10ViewEngineINS_23ArithmeticTupleIteratorINS_15ArithmeticTupleIJNS4_ILi0EEES12_EEEEEEEEEC2ERKSY_RKS15_:
[----:B------:R-:W-:Y:S01]  /*8280*/  IADD3 R3, R7, -c[0x0][0x20], RZ ;  /* 0x8000080007037a10 */ /* 0x000fe20007ffe0ff */
[----:B------:R-:W-:Y:S01]  /*8290*/  IMAD.MOV.U32 R13, RZ, RZ, 0x0 ;  /* 0x00000000ff0d7424 */ /* 0x000fe200078e00ff */
[----:B------:R-:W-:-:S05]  /*82a0*/  PRMT R7, RZ, 0x7610, R7 ;  /* 0x00007610ff077816 */ /* 0x000fca0000000007 */
[----:B------:R1:W-:Y:S01]  /*82b0*/  STL.U8 [R3], R7 ;  /* 0x0000000703007387 */ /* 0x0003e20000100000 */
[----:B------:R-:W-:Y:S05]  /*82c0*/  RET.REL.NODEC R12 `(_ZN7cutlass13device_kernelIN5flash19enable_sm80_to_sm89INS1_16FlashAttnBwdSm80INS1_25CollectiveMainloopBwdSm80ILi2ELi2EN4cute5tupleIJNS5_1CILi128EEES8_NS7_ILi64EEEEEENS_6half_tEfNS_4arch4Sm80ELb0ELb1ELb1ELb0ELb0ELb0ELb0ELb0ELi2ELi4ELi4ELi4ELb0EEENS1_21CollectiveEpilogueBwdISA_SB_SD_Li256ELb0ELb0ELi2EEENS1_19SingleTileSchedulerILb0ELb0ELb0ELi128EEEEEEEEEvNT_6ParamsE) ;  /* 0xffff7d300c007950 */ /* 0x000fea0003c3ffff */
        .type           $_ZN7cutlass13device_kernelIN5flash19enable_sm80_to_sm89INS1_16FlashAttnBwdSm80INS1_25CollectiveMainloopBwdSm80ILi2ELi2EN4cute5tupleIJNS5_1CILi128EEES8_NS7_ILi64EEEEEENS_6half_tEfNS_4arch4Sm80ELb0ELb1ELb1ELb0ELb0ELb0ELb0ELb0ELi2ELi4ELi4ELi4ELb0EEENS1_21CollectiveEpilogueBwdISA_SB_SD_Li256ELb0ELb0ELi2EEENS1_19SingleTileSchedulerILb0ELb0ELb0ELi128EEEEEEEEEvNT_6ParamsE$_ZN4cute3eso3ESOILb1ELb0EJNS_6LayoutINS_5tupleIJNS3_IJNS3_IJNS_1CILi8EEENS4_ILi1EEEEEES6_EEENS3_IJNS3_IJS6_S6_EEENS4_ILi2EEEEEEEEENS3_IJNS3_IJNS3_IJS6_NS4_ILi0EEEEEESD_EEENS3_IJNS3_IJSD_SD_EEENS4_ILi4096EEEEEEEEEEENS_10ViewEngineINS_8smem_ptrIPN7cutlass6half_tEEEEEEEC2ERKSK_RKSR_,@function
        .size           $_ZN7cutlass13device_kernelIN5flash19enable_sm80_to_sm89INS1_16FlashAttnBwdSm80INS1_25CollectiveMainloopBwdSm80ILi2ELi2EN4cute5tupleIJNS5_1CILi128EEES8_NS7_ILi64EEEEEENS_6half_tEfNS_4arch4Sm80ELb0ELb1ELb1ELb0ELb0ELb0ELb0ELb0ELi2ELi4ELi4ELi4ELb0EEENS1_21CollectiveEpilogueBwdISA_SB_SD_Li256ELb0ELb0ELi2EEENS1_19SingleTileSchedulerILb0ELb0ELb0ELi128EEEEEEEEEvNT_6ParamsE$_ZN4cute3eso3ESOILb1ELb0EJNS_6LayoutINS_5tupleIJNS3_IJNS3_IJNS_1CILi8EEENS4_ILi1EEEEEES6_EEENS3_IJNS3_IJS6_S6_EEENS4_ILi2EEEEEEEEENS3_IJNS3_IJNS3_IJS6_NS4_ILi0EEEEEESD_EEENS3_IJNS3_IJSD_SD_EEENS4_ILi4096EEEEEEEEEEENS_10ViewEngineINS_8smem_ptrIPN7cutlass6half_tEEEEEEEC2ERKSK_RKSR_,($_ZN7cutlass13device_kernelIN5flash19enable_sm80_to_sm89INS1_16FlashAttnBwdSm80INS1_25CollectiveMainloopBwdSm80ILi2ELi2EN4cute5tupleIJNS5_1CILi128EEES8_NS7_ILi64EEEEEENS_6half_tEfNS_4arch4Sm80ELb0ELb1ELb1ELb0ELb0ELb0ELb0ELb0ELi2ELi4ELi4ELi4ELb0EEENS1_21CollectiveEpilogueBwdISA_SB_SD_Li256ELb0ELb0ELi2EEENS1_19SingleTileSchedulerILb0ELb0ELb0ELi128EEEEEEEEEvNT_6ParamsE$_ZN4cute3eso3ESOILb1ELb0EJNS_6LayoutINS_5tupleIJNS3_IJNS3_IJNS_1CILi8EEENS4_ILi1EEEEEES6_EEENS3_IJNS3_IJS6_S6_EEENS4_ILi2EEEEEEEEENS3_IJNS3_IJNS3_IJS6_NS4_ILi0EEEEEESD_EEENS3_IJNS3_IJSD_SD_EEENS4_ILi64EEEEEEEEEEENS_10ViewEngineIPN7cutlass6half_tEEEEEC2ERKSK_RKSP_ - $_ZN7cutlass13device_kernelIN5flash19enable_sm80_to_sm89INS1_16FlashAttnBwdSm80INS1_25CollectiveMainloopBwdSm80ILi2ELi2EN4cute5tupleIJNS5_1CILi128EEES8_NS7_ILi64EEEEEENS_6half_tEfNS_4arch4Sm80ELb0ELb1ELb1ELb0ELb0ELb0ELb0ELb0ELi2ELi4ELi4ELi4ELb0EEENS1_21CollectiveEpilogueBwdISA_SB_SD_Li256ELb0ELb0ELi2EEENS1_19SingleTileSchedulerILb0ELb0ELb0ELi128EEEEEEEEEvNT_6ParamsE$_ZN4cute3eso3ESOILb1ELb0EJNS_6LayoutINS_5tupleIJNS3_IJNS3_IJNS_1CILi8EEENS4_ILi1EEEEEES6_EEENS3_IJNS3_IJS6_S6_EEENS4_ILi2EEEEEEEEENS3_IJNS3_IJNS3_IJS6_NS4_ILi0EEEEEESD_EEENS3_IJNS3_IJSD_SD_EEENS4_ILi4096EEEEEEEEEEENS_10ViewEngineINS_8smem_ptrIPN7cutlass6half_tEEEEEEEC2ERKSK_RKSR_)
$_ZN7cutlass13device_kernelIN5flash19enable_sm80_to_sm89INS1_16FlashAttnBwdSm80INS1_25CollectiveMainloopBwdSm80ILi2ELi2EN4cute5tupleIJNS5_1CILi128EEES8_NS7_ILi64EEEEEENS_6half_tEfNS_4arch4Sm80ELb0ELb1ELb1ELb0ELb0ELb0ELb0ELb0ELi2ELi4ELi4ELi4ELb0EEENS1_21CollectiveEpilogueBwdISA_SB_SD_Li256ELb0ELb0ELi2EEENS1_19SingleTileSchedulerILb0ELb0ELb0ELi128EEEEEEEEEvNT_6ParamsE$_ZN4cute3eso3ESOILb1ELb0EJNS_6LayoutINS_5tupleIJNS3_IJNS3_IJNS_1CILi8EEENS4_ILi1EEEEEES6_EEENS3_IJNS3_IJS6_S6_EEENS4_ILi2EEEEEEEEENS3_IJNS3_IJNS3_IJS6_NS4_ILi0EEEEEESD_EEENS3_IJNS3_IJSD_SD_EEENS4_ILi4096EEEEEEEEEEENS_10ViewEngineINS_8smem_ptrIPN7cutlass6half_tEEEEEEEC2ERKSK_RKSR_:
[----:B------:R-:W-:Y:S02]  /*82d0*/  IADD3 R2, R81, -c[0x0][0x20], RZ ;  /* 0x8000080051027a10 */ /* 0x000fe40007ffe0ff */
[----:B------:R-:W-:-:S03]  /*82e0*/  MOV R47, 0x0 ;  /* 0x00000000002f7802 */ /* 0x000fc60000000f00 */
[----:B------:R1:W-:Y:S01]  /*82f0*/  STL.64 [R2], R36 ;  /* 0x0000002402007387 */ /* 0x0003e20000100a00 */
[----:B------:R-:W-:Y:S05]  /*8300*/  RET.REL.NODEC R46 `(_ZN7cutlass13device_kernelIN5flash19enable_sm80_to_sm89INS1_16FlashAttnBwdSm80INS1_25CollectiveMainloopBwdSm80ILi2ELi2EN4cute5tupleIJNS5_1CILi128EEES8_NS7_ILi64EEEEEENS_6half_tEfNS_4arch4Sm80ELb0ELb1ELb1ELb0ELb0ELb0ELb0ELb0ELi2ELi4ELi4ELi4ELb0EEENS1_21CollectiveEpilogueBwdISA_SB_SD_Li256ELb0ELb0ELi2EEENS1_19SingleTileSchedulerILb0ELb0ELb0ELi128EEEEEEEEEvNT_6ParamsE) ;  /* 0xffff7cf02e007950 */ /* 0x000fea0003c3ffff */
        .type           $_ZN7cutlass13device_kernelIN5flash19enable_sm80_to_sm89INS1_16FlashAttnBwdSm80INS1_25CollectiveMainloopBwdSm80ILi2ELi2EN4cute5tupleIJNS5_1CILi128EEES8_NS7_ILi64EEEEEENS_6half_tEfNS_4arch4Sm80ELb0ELb1ELb1ELb0ELb0ELb0ELb0ELb0ELi2ELi4ELi4ELi4ELb0EEENS1_21CollectiveEpilogueBwdISA_SB_SD_Li256ELb0ELb0ELi2EEENS1_19SingleTileSchedulerILb0ELb0ELb0ELi128EEEEEEEEEvNT_6ParamsE$_ZN4cute3eso3ESOILb1ELb0EJNS_6LayoutINS_5tupleIJNS3_IJNS3_IJNS_1CILi8EEENS4_ILi1EEEEEES6_EEENS3_IJNS3_IJS6_S6_EEENS4_ILi2EEEEEEEEENS3_IJNS3_IJNS3_IJS6_NS4_ILi0EEEEEESD_EEENS3_IJNS3_IJSD_SD_EEENS4_ILi64EEEEEEEEEEENS_10ViewEngineIPN7cutlass6half_tEEEEEC2ERKSK_RKSP_,@function
        .size           $_ZN7cutlass13device_kernelIN5flash19enable_sm80_to_sm89INS1_16FlashAttnBwdSm80INS1_25CollectiveMainloopBwdSm80ILi2ELi2EN4cute5tupleIJNS5_1CILi128EEES8_NS7_ILi64EEEEEENS_6half_tEfNS_4arch4Sm80ELb0ELb1ELb1ELb0ELb0ELb0ELb0ELb0ELi2ELi4ELi4ELi4ELb0EEENS1_21CollectiveEpilogueBwdISA_SB_SD_Li256ELb0ELb0ELi2EEENS1_19SingleTileSchedulerILb0ELb0ELb0ELi128EEEEEEEEEvNT_6ParamsE$_ZN4cute3eso3ESOILb1ELb0EJNS_6LayoutINS_5tupleIJNS3_IJNS3_IJNS_1CILi8EEENS4_ILi1EEEEEES6_EEENS3_IJNS3_IJS6_S6_EEENS4_ILi2EEEEEEEEENS3_IJNS3_IJNS3_IJS6_NS4_ILi0EEEEEESD_EEENS3_IJNS3_IJSD_SD_EEENS4_ILi64EEEEEEEEEEENS_10ViewEngineIPN7cutlass6half_tEEEEEC2ERKSK_RKSP_,($_ZN7cutlass13device_kernelIN5flash19enable_sm80_to_sm89INS1_16FlashAttnBwdSm80INS1_25CollectiveMainloopBwdSm80ILi2ELi2EN4cute5tupleIJNS5_1CILi128EEES8_NS7_ILi64EEEEEENS_6half_tEfNS_4arch4Sm80ELb0ELb1ELb1ELb0ELb0ELb0ELb0ELb0ELi2ELi4ELi4ELi4ELb0EEENS1_21CollectiveEpilogueBwdISA_SB_SD_Li256ELb0ELb0ELi2EEENS1_19SingleTileSchedulerILb0ELb0ELb0ELi128EEEEEEEEEvNT_6ParamsE$_ZN4cute3eso3ESOILb1ELb0EJNS_6LayoutINS_5tupleIJNS3_IJNS3_IJNS_1CILi8EEENS4_ILi1EEEEEES6_EEENS3_IJNS3_IJS6_S6_EEENS4_ILi2EEEEEEEEENS3_IJNS3_IJNS3_IJS6_NS4_ILi0EEEEEESD_EEENS3_IJNS3_IJSD_SD_EEENS4_ILi8192EEEEEEEEEEENS_10ViewEngineINS_8smem_ptrIPN7cutlass6half_tEEEEEEEC2ERKSK_RKSR_ - $_ZN7cutlass13device_kernelIN5flash19enable_sm80_to_sm89INS1_16FlashAttnBwdSm80INS1_25CollectiveMainloopBwdSm80ILi2ELi2EN4cute5tupleIJNS5_1CILi128EEES8_NS7_ILi64EEEEEENS_6half_tEfNS_4arch4Sm80ELb0ELb1ELb1ELb0ELb0ELb0ELb0ELb0ELi2ELi4ELi4ELi4ELb0EEENS1_21CollectiveEpilogueBwdISA_SB_SD_Li256ELb0ELb0ELi2EEENS1_19SingleTileSchedulerILb0ELb0ELb0ELi128EEEEEEEEEvNT_6ParamsE$_ZN4cute3eso3ESOILb1ELb0EJNS_6LayoutINS_5tupleIJNS3_IJNS3_IJNS_1CILi8EEENS4_ILi1EEEEEES6_EEENS3_IJNS3_IJS6_S6_EEENS4_ILi2EEEEEEEEENS3_IJNS3_IJNS3_IJS6_NS4_ILi0EEEEEESD_EEENS3_IJNS3_IJSD_SD_EEENS4_ILi64EEEEEEEEEEENS_10ViewEngineIPN7cutlass6half_tEEEEEC2ERKSK_RKSP_)
$_ZN7cutlass13device_kernelIN5flash19enable_sm80_to_sm89INS1_16FlashAttnBwdSm80INS1_25CollectiveMainloopBwdSm80ILi2ELi2EN4cute5tupleIJNS5_1CILi128EEES8_NS7_ILi64EEEEEENS_6half_tEfNS_4arch4Sm80ELb0ELb1ELb1ELb0ELb0ELb0ELb0ELb0ELi2ELi4ELi4ELi4ELb0EEENS1_21CollectiveEpilogueBwdISA_SB_SD_Li256ELb0ELb0ELi2EEENS1_19SingleTileSchedulerILb0ELb0ELb0ELi128EEEEEEEEEvNT_6ParamsE$_ZN4cute3eso3ESOILb1ELb0EJNS_6LayoutINS_5tupleIJNS3_IJNS3_IJNS_1CILi8EEENS4_ILi1EEEEEES6_EEENS3_IJNS3_IJS6_S6_EEENS4_ILi2EEEEEEEEENS3_IJNS3_IJNS3_IJS6_NS4_ILi0EEEEEESD_EEENS3_IJNS3_IJSD_SD_EEENS4_ILi64EEEEEEEEEEENS_10ViewEngineIPN7cutlass6half_tEEEEEC2ERKSK_RKSP_:
[----:B------:R-:W-:Y:S02]  /*8310*/  IADD3 R10, R62, -c[0x0][0x20], RZ ;  /* 0x800008003e0a7a10 */ /* 0x000fe40007ffe0ff */
[----:B------:R-:W-:-:S03]  /*8320*/  MOV R13, 0x0 ;  /* 0x00000000000d7802 */ /* 0x000fc60000000f00 */
[----:B------:R1:W-:Y:S01]  /*8330*/  STL.64 [R10], R2 ;  /* 0x000000020a007387 */ /* 0x0003e20000100a00 */
[----:B------:R-:W-:Y:S05]  /*8340*/  RET.REL.NODEC R12 `(_ZN7cutlass13device_kernelIN5flash19enable_sm80_to_sm89INS1_16FlashAttnBwdSm80INS1_25CollectiveMainloopBwdSm80ILi2ELi2EN4cute5tupleIJNS5_1CILi128EEES8_NS7_ILi64EEEEEENS_6half_tEfNS_4arch4Sm80ELb0ELb1ELb1ELb0ELb0ELb0ELb0ELb0ELi2ELi4ELi4ELi4ELb0EEENS1_21CollectiveEpilogueBwdISA_SB_SD_Li256ELb0ELb0ELi2EEENS1_19SingleTileSchedulerILb0ELb0ELb0ELi128EEEEEEEEEvNT_6ParamsE) ;  /* 0xffff7cb00c007950 */ /* 0x000fea0003c3ffff */
        .type           $_ZN7cutlass13device_kernelIN5flash19enable_sm80_to_sm89INS1_16FlashAttnBwdSm80INS1_25CollectiveMainloopBwdSm80ILi2ELi2EN4cute5tupleIJNS5_1CILi128EEES8_NS7_ILi64EEEEEENS_6half_tEfNS_4arch4Sm80ELb0ELb1ELb1ELb0ELb0ELb0ELb0ELb0ELi2ELi4ELi4ELi4ELb0EEENS1_21CollectiveEpilogueBwdISA_SB_SD_Li256ELb0ELb0ELi2EEENS1_19SingleTileSchedulerILb0ELb0ELb0ELi128EEEEEEEEEvNT_6ParamsE$_ZN4cute3eso3ESOILb1ELb0EJNS_6LayoutINS_5tupleIJNS3_IJNS3_IJNS_1CILi8EEENS4_ILi1EEEEEES6_EEENS3_IJNS3_IJS6_S6_EEENS4_ILi2EEEEEEEEENS3_IJNS3_IJNS3_IJS6_NS4_ILi0EEEEEESD_EEENS3_IJNS3_IJSD_SD_EEENS4_ILi8192EEEEEEEEEEENS_10ViewEngineINS_8smem_ptrIPN7cutlass6half_tEEEEEEEC2ERKSK_RKSR_,@function
        .size           $_ZN7cutlass13device_kernelIN5flash19enable_sm80_to_sm89INS1_16FlashAttnBwdSm80INS1_25CollectiveMainloopBwdSm80ILi2ELi2EN4cute5tupleIJNS5_1CILi128EEES8_NS7_ILi64EEEEEENS_6half_tEfNS_4arch4Sm80ELb0ELb1ELb1ELb0ELb0ELb0ELb0ELb0ELi2ELi4ELi4ELi4ELb0EEENS1_21CollectiveEpilogueBwdISA_SB_SD_Li256ELb0ELb0ELi2EEENS1_19SingleTileSchedulerILb0ELb0ELb0ELi128EEEEEEEEEvNT_6ParamsE$_ZN4cute3eso3ESOILb1ELb0EJNS_6LayoutINS_5tupleIJNS3_IJNS3_IJNS_1CILi8EEENS4_ILi1EEEEEES6_EEENS3_IJNS3_IJS6_S6_EEENS4_ILi2EEEEEEEEENS3_IJNS3_IJNS3_IJS6_NS4_ILi0EEEEEESD_EEENS3_IJNS3_IJSD_SD_EEENS4_ILi8192EEEEEEEEEEENS_10ViewEngineINS_8smem_ptrIPN7cutlass6half_tEEEEEEEC2ERKSK_RKSR_,($_ZN7cutlass13device_kernelIN5flash19enable_sm80_to_sm89INS1_16FlashAttnBwdSm80INS1_25CollectiveMainloopBwdSm80ILi2ELi2EN4cute5tupleIJNS5_1CILi128EEES8_NS7_ILi64EEEEEENS_6half_tEfNS_4arch4Sm80ELb0ELb1ELb1ELb0ELb0ELb0ELb0ELb0ELi2ELi4ELi4ELi4ELb0EEENS1_21CollectiveEpilogueBwdISA_SB_SD_Li256ELb0ELb0ELi2EEENS1_19SingleTileSchedulerILb0ELb0ELb0ELi128EEEEEEEEEvNT_6ParamsE$_ZN4cute3eso3ESOILb1ELb0EJNS_6LayoutINS_5tupleIJNS3_IJNS3_IJNS_1CILi8EEENS4_ILi1EEEEEES6_EEENS3_IJNS3_IJS6_S6_EEENS4_ILi2EEEEEEEEENS3_IJNS3_IJNS3_IJS6_NS4_ILi0EEEEEESD_EEENS3_IJNS3_IJSD_SD_EEES5_EEEEEEEENS_10ViewEngineIPN7cutlass6half_tEEEEEC2ERKSJ_RKSO_ - $_ZN7cutlass13device_kernelIN5flash19enable_sm80_to_sm89INS1_16FlashAttnBwdSm80INS1_25CollectiveMainloopBwdSm80ILi2ELi2EN4cute5tupleIJNS5_1CILi128EEES8_NS7_ILi64EEEEEENS_6half_tEfNS_4arch4Sm80ELb0ELb1ELb1ELb0ELb0ELb0ELb0ELb0ELi2ELi4ELi4ELi4ELb0EEENS1_21CollectiveEpilogueBwdISA_SB_SD_Li256ELb0ELb0ELi2EEENS1_19SingleTileSchedulerILb0ELb0ELb0ELi128EEEEEEEEEvNT_6ParamsE$_ZN4cute3eso3ESOILb1ELb0EJNS_6LayoutINS_5tupleIJNS3_IJNS3_IJNS_1CILi8EEENS4_ILi1EEEEEES6_EEENS3_IJNS3_IJS6_S6_EEENS4_ILi2EEEEEEEEENS3_IJNS3_IJNS3_IJS6_NS4_ILi0EEEEEESD_EEENS3_IJNS3_IJSD_SD_EEENS4_ILi8192EEEEEEEEEEENS_10ViewEngineINS_8smem_ptrIPN7cutlass6half_tEEEEEEEC2ERKSK_RKSR_)
$_ZN7cutlass13device_kernelIN5flash19enable_sm80_to_sm89INS1_16FlashAttnBwdSm80INS1_25CollectiveMainloopBwdSm80ILi2ELi2EN4cute5tupleIJNS5_1CILi128EEES8_NS7_ILi64EEEEEENS_6half_tEfNS_4arch4Sm80ELb0ELb1ELb1ELb0ELb0ELb0ELb0ELb0ELi2ELi4ELi4ELi4ELb0EEENS1_21CollectiveEpilogueBwdISA_SB_SD_Li256ELb0ELb0ELi2EEENS1_19SingleTileSchedulerILb0ELb0ELb0ELi128EEEEEEEEEvNT_6ParamsE$_ZN4cute3eso3ESOILb1ELb0EJNS_6LayoutINS_5tupleIJNS3_IJNS3_IJNS_1CILi8EEENS4_ILi1EEEEEES6_EEENS3_IJNS3_IJS6_S6_EEENS4_ILi2EEEEEEEEENS3_IJNS3_IJNS3_IJS6_NS4_ILi0EEEEEESD_EEENS3_IJNS3_IJSD_SD_EEENS4_ILi8192EEEEEEEEEEENS_10ViewEngineINS_8smem_ptrIPN7cutlass6half_tEEEEEEEC2ERKSK_RKSR_:
[----:B------:R-:W-:Y:S01]  /*8350*/  IADD3 R3, R62, -c[0x0][0x20], RZ ;  /* 0x800008003e037a10 */ /* 0x000fe20007ffe0ff */
[----:B------:R-:W-:Y:S01]  /*8360*/  IMAD.MOV.U32 R14, RZ, RZ, R2 ;  /* 0x000000ffff0e7224 */ /* 0x000fe200078e0002 */
[----:B------:R-:W-:Y:S01]  /*8370*/  MOV R15, R13 ;  /* 0x0000000d000f7202 */ /* 0x000fe20000000f00 */
[----:B------:R-:W-:-:S04]  /*8380*/  IMAD.MOV.U32 R13, RZ, RZ, 0x0 ;  /* 0x00000000ff0d7424 */ /* 0x000fc800078e00ff */
[----:B------:R1:W-:Y:S01]  /*8390*/  STL.64 [R3], R14 ;  /* 0x0000000e03007387 */ /* 0x0003e20000100a00 */
[----:B------:R-:W-:Y:S05]  /*83a0*/  RET.REL.NODEC R12 `(_ZN7cutlass13device_kernelIN5flash19enable_sm80_to_sm89INS1_16FlashAttnBwdSm80INS1_25CollectiveMainloopBwdSm80ILi2ELi2EN4cute5tupleIJNS5_1CILi128EEES8_NS7_ILi64EEEEEENS_6half_tEfNS_4arch4Sm80ELb0ELb1ELb1ELb0ELb0ELb0ELb0ELb0ELi2ELi4ELi4ELi4ELb0EEENS1_21CollectiveEpilogueBwdISA_SB_SD_Li256ELb0ELb0ELi2EEENS1_19SingleTileSchedulerILb0ELb0ELb0ELi128EEEEEEEEEvNT_6ParamsE) ;  /* 0xffff7c500c007950 */ /* 0x000fea0003c3ffff */
        .type           $_ZN7cutlass13device_kernelIN5flash19enable_sm80_to_sm89INS1_16FlashAttnBwdSm80INS1_25CollectiveMainloopBwdSm80ILi2ELi2EN4cute5tupleIJNS5_1CILi128EEES8_NS7_ILi64EEEEEENS_6half_tEfNS_4arch4Sm80ELb0ELb1ELb1ELb0ELb0ELb0ELb0ELb0ELi2ELi4ELi4ELi4ELb0EEENS1_21CollectiveEpilogueBwdISA_SB_SD_Li256ELb0ELb0ELi2EEENS1_19SingleTileSchedulerILb0ELb0ELb0ELi128EEEEEEEEEvNT_6ParamsE$_ZN4cute3eso3ESOILb1ELb0EJNS_6LayoutINS_5tupleIJNS3_IJNS3_IJNS_1CILi8EEENS4_ILi1EEEEEES6_EEENS3_IJNS3_IJS6_S6_EEENS4_ILi2EEEEEEEEENS3_IJNS3_IJNS3_IJS6_NS4_ILi0EEEEEESD_EEENS3_IJNS3_IJSD_SD_EEES5_EEEEEEEENS_10ViewEngineIPN7cutlass6half_tEEEEEC2ERKSJ_RKSO_,@function
        .size           $_ZN7cutlass13device_kernelIN5flash19enable_sm80_to_sm89INS1_16FlashAttnBwdSm80INS1_25CollectiveMainloopBwdSm80ILi2ELi2EN4cute5tupleIJNS5_1CILi128EEES8_NS7_ILi64EEEEEENS_6half_tEfNS_4arch4Sm80ELb0ELb1ELb1ELb0ELb0ELb0ELb0ELb0ELi2ELi4ELi4ELi4ELb0EEENS1_21CollectiveEpilogueBwdISA_SB_SD_Li256ELb0ELb0ELi2EEENS1_19SingleTileSchedulerILb0ELb0ELb0ELi128EEEEEEEEEvNT_6ParamsE$_ZN4cute3eso3ESOILb1ELb0EJNS_6LayoutINS_5tupleIJNS3_IJNS3_IJNS_1CILi8EEENS4_ILi1EEEEEES6_EEENS3_IJNS3_IJS6_S6_EEENS4_ILi2EEEEEEEEENS3_IJNS3_IJNS3_IJS6_NS4_ILi0EEEEEESD_EEENS3_IJNS3_IJSD_SD_EEES5_EEEEEEEENS_10ViewEngineIPN7cutlass6half_tEEEEEC2ERKSJ_RKSO_,($_ZN7cutlass13device_kernelIN5flash19enable_sm80_to_sm89INS1_16FlashAttnBwdSm80INS1_25CollectiveMainloopBwdSm80ILi2ELi2EN4cute5tupleIJNS5_1CILi128EEES8_NS7_ILi64EEEEEENS_6half_tEfNS_4arch4Sm80ELb0ELb1ELb1ELb0ELb0ELb0ELb0ELb0ELi2ELi4ELi4ELi4ELb0EEENS1_21CollectiveEpilogueBwdISA_SB_SD_Li256ELb0ELb0ELi2EEENS1_19SingleTileSchedulerILb0ELb0ELb0ELi128EEEEEEEEEvNT_6ParamsE$_ZN4cute3eso3ESOILb1ELb0EJNS_6LayoutINS_5tupleIJNS3_IJNS3_IJNS_1CILi8EEENS4_ILi1EEEEEES6_EEENS3_IJNS3_IJS6_S6_EEENS4_ILi4EEEEEEEEENS3_IJNS3_IJNS3_IJS6_NS4_ILi0EEEEEESD_EEENS3_IJNS3_IJSD_SD_EEENS4_ILi2048EEEEEEEEEEENS_10ViewEngineINS_8smem_ptrIPN7cutlass6half_tEEEEEEEC2ERKSK_RKSR_ - $_ZN7cutlass13device_kernelIN5flash19enable_sm80_to_sm89INS1_16FlashAttnBwdSm80INS1_25CollectiveMainloopBwdSm80ILi2ELi2EN4cute5tupleIJNS5_1CILi128EEES8_NS7_ILi64EEEEEENS_6half_tEfNS_4arch4Sm80ELb0ELb1ELb1ELb0ELb0ELb0ELb0ELb0ELi2ELi4ELi4ELi4ELb0EEENS1_21CollectiveEpilogueBwdISA_SB_SD_Li256ELb0ELb0ELi2EEENS1_19SingleTileSchedulerILb0ELb0ELb0ELi128EEEEEEEEEvNT_6ParamsE$_ZN4cute3eso3ESOILb1ELb0EJNS_6LayoutINS_5tupleIJNS3_IJNS3_IJNS_1CILi8EEENS4_ILi1EEEEEES6_EEENS3_IJNS3_IJS6_S6_EEENS4_ILi2EEEEEEEEENS3_IJNS3_IJNS3_IJS6_NS4_ILi0EEEEEESD_EEENS3_IJNS3_IJSD_SD_EEES5_EEEEEEEENS_10ViewEngineIPN7cutlass6half_tEEEEEC2ERKSJ_RKSO_)
$_ZN7cutlass13device_kernelIN5flash19enable_sm80_to_sm89INS1_16FlashAttnBwdSm80INS1_25CollectiveMainloopBwdSm80ILi2ELi2EN4cute5tupleIJNS5_1CILi128EEES8_NS7_ILi64EEEEEENS_6half_tEfNS_4arch4Sm80ELb0ELb1ELb1ELb0ELb0ELb0ELb0ELb0ELi2ELi4ELi4ELi4ELb0EEENS1_21CollectiveEpilogueBwdISA_SB_SD_Li256ELb0ELb0ELi2EEENS1_19SingleTileSchedulerILb0ELb0ELb0ELi128EEEEEEEEEvNT_6ParamsE$_ZN4cute3eso3ESOILb1ELb0EJNS_6LayoutINS_5tupleIJNS3_IJNS3_IJNS_1CILi8EEENS4_ILi1EEEEEES6_EEENS3_IJNS3_IJS6_S6_EEENS4_ILi2EEEEEEEEENS3_IJNS3_IJNS3_IJS6_NS4_ILi0EEEEEESD_EEENS3_IJNS3_IJSD_SD_EEES5_EEEEEEEENS_10ViewEngineIPN7cutlass6half_tEEEEEC2ERKSJ_RKSO_:
[----:B------:R-:W-:Y:S02]  /*83b0*/  IADD3 R38, R81, -c[0x0][0x20], RZ ;  /* 0x8000080051267a10 */ /* 0x000fe40007ffe0ff */
[----:B------:R-:W-:-:S03]  /*83c0*/  MOV R47, 0x0 ;  /* 0x00000000002f7802 */ /* 0x000fc60000000f00 */
[----:B------:R1:W-:Y:S01]  /*83d0*/  STL.64 [R38], R2 ;  /* 0x0000000226007387 */ /* 0x0003e20000100a00 */
[----:B------:R-:W-:Y:S05]  /*83e0*/  RET.REL.NODEC R46 `(_ZN7cutlass13device_kernelIN5flash19enable_sm80_to_sm89INS1_16FlashAttnBwdSm80INS1_25CollectiveMainloopBwdSm80ILi2ELi2EN4cute5tupleIJNS5_1CILi128EEES8_NS7_ILi64EEEEEENS_6half_tEfNS_4arch4Sm80ELb0ELb1ELb1ELb0ELb0ELb0ELb0ELb0ELi2ELi4ELi4ELi4ELb0EEENS1_21CollectiveEpilogueBwdISA_SB_SD_Li256ELb0ELb0ELi2EEENS1_19SingleTileSchedulerILb0ELb0ELb0ELi128EEEEEEEEEvNT_6ParamsE) ;  /* 0xffff7c102e007950 */ /* 0x000fea0003c3ffff */
        .type           $_ZN7cutlass13device_kernelIN5flash19enable_sm80_to_sm89INS1_16FlashAttnBwdSm80INS1_25CollectiveMainloopBwdSm80ILi2ELi2EN4cute5tupleIJNS5_1CILi128EEES8_NS7_ILi64EEEEEENS_6half_tEfNS_4arch4Sm80ELb0ELb1ELb1ELb0ELb0ELb0ELb0ELb0ELi2ELi4ELi4ELi4ELb0EEENS1_21CollectiveEpilogueBwdISA_SB_SD_Li256ELb0ELb0ELi2EEENS1_19SingleTileSchedulerILb0ELb0ELb0ELi128EEEEEEEEEvNT_6ParamsE$_ZN4cute3eso3ESOILb1ELb0EJNS_6LayoutINS_5tupleIJNS3_IJNS3_IJNS_1CILi8EEENS4_ILi1EEEEEES6_EEENS3_IJNS3_IJS6_S6_EEENS4_ILi4EEEEEEEEENS3_IJNS3_IJNS3_IJS6_NS4_ILi0EEEEEESD_EEENS3_IJNS3_IJSD_SD_EEENS4_ILi2048EEEEEEEEEEENS_10ViewEngineINS_8smem_ptrIPN7cutlass6half_tEEEEEEEC2ERKSK_RKSR_,@function
        .size           $_ZN7cutlass13device_kernelIN5flash19enable_sm80_to_sm89INS1_16FlashAttnBwdSm80INS1_25CollectiveMainloopBwdSm80ILi2ELi2EN4cute5tupleIJNS5_1CILi128EEES8_NS7_ILi64EEEEEENS_6half_tEfNS_4arch4Sm80ELb0ELb1ELb1ELb0ELb0ELb0ELb0ELb0ELi2ELi4ELi4ELi4ELb0EEENS1_21CollectiveEpilogueBwdISA_SB_SD_Li256ELb0ELb0ELi2EEENS1_19SingleTileSchedulerILb0ELb0ELb0ELi128EEEEEEEEEvNT_6ParamsE$_ZN4cute3eso3ESOILb1ELb0EJNS_6LayoutINS_5tupleIJNS3_IJNS3_IJNS_1CILi8EEENS4_ILi1EEEEEES6_EEENS3_IJNS3_IJS6_S6_EEENS4_ILi4EEEEEEEEENS3_IJNS3_IJNS3_IJS6_NS4_ILi0EEEEEESD_EEENS3_IJNS3_IJSD_SD_EEENS4_ILi2048EEEEEEEEEEENS_10ViewEngineINS_8smem_ptrIPN7cutlass6half_tEEEEEEEC2ERKSK_RKSR_,($_ZN7cutlass13device_kernelIN5flash19enable_sm80_to_sm89INS1_16FlashAttnBwdSm80INS1_25CollectiveMainloopBwdSm80ILi2ELi2EN4cute5tupleIJNS5_1CILi128EEES8_NS7_ILi64EEEEEENS_6half_tEfNS_4arch4Sm80ELb0ELb1ELb1ELb0ELb0ELb0ELb0ELb0ELi2ELi4ELi4ELi4ELb0EEENS1_21CollectiveEpilogueBwdISA_SB_SD_Li256ELb0ELb0ELi2EEENS1_19SingleTileSchedulerILb0ELb0ELb0ELi128EEEEEEEEEvNT_6ParamsE$_ZN4cute3eso3ESOILb1ELb0EJNS_6LayoutINS_5tupleIJNS3_IJNS3_IJNS_1CILi8EEENS4_ILi1EEEEEES6_EEENS3_IJNS3_IJS6_S6_EEENS4_ILi4EEEEEEEEENS3_IJNS3_IJNS3_IJS6_NS4_ILi0EEEEEESD_EEENS3_IJNS3_IJSD_SD_EEES5_EEEEEEEENS_10ViewEngineIPN7cutlass6half_tEEEEEC2ERKSJ_RKSO_ - $_ZN7cutlass13device_kernelIN5flash19enable_sm80_to_sm89INS1_16FlashAttnBwdSm80INS1_25CollectiveMainloopBwdSm80ILi2ELi2EN4cute5tupleIJNS5_1CILi128EEES8_NS7_ILi64EEEEEENS_6half_tEfNS_4arch4Sm80ELb0ELb1ELb1ELb0ELb0ELb0ELb0ELb0ELi2ELi4ELi4ELi4ELb0EEENS1_21CollectiveEpilogueBwdISA_SB_SD_Li256ELb0ELb0ELi2EEENS1_19SingleTileSchedulerILb0ELb0ELb0ELi128EEEEEEEEEvNT_6ParamsE$_ZN4cute3eso3ESOILb1ELb0EJNS_6LayoutINS_5tupleIJNS3_IJNS3_IJNS_1CILi8EEENS4_ILi1EEEEEES6_EEENS3_IJNS3_IJS6_S6_EEENS4_ILi4EEEEEEEEENS3_IJNS3_IJNS3_IJS6_NS4_ILi0EEEEEESD_EEENS3_IJNS3_IJSD_SD_EEENS4_ILi2048EEEEEEEEEEENS_10ViewEngineINS_8smem_ptrIPN7cutlass6half_tEEEEEEEC2ERKSK_RKSR_)
$_ZN7cutlass13device_kernelIN5flash19enable_sm80_to_sm89INS1_16FlashAttnBwdSm80INS1_25CollectiveMainloopBwdSm80ILi2ELi2EN4cute5tupleIJNS5_1CILi128EEES8_NS7_ILi64EEEEEENS_6half_tEfNS_4arch4Sm80ELb0ELb1ELb1ELb0ELb0ELb0ELb0ELb0ELi2ELi4ELi4ELi4ELb0EEENS1_21CollectiveEpilogueBwdISA_SB_SD_Li256ELb0ELb0ELi2EEENS1_19SingleTileSchedulerILb0ELb0ELb0ELi128EEEEEEEEEvNT_6ParamsE$_ZN4cute3eso3ESOILb1ELb0EJNS_6LayoutINS_5tupleIJNS3_IJNS3_IJNS_1CILi8EEENS4_ILi1EEEEEES6_EEENS3_IJNS3_IJS6_S6_EEENS4_ILi4EEEEEEEEENS3_IJNS3_IJNS3_IJS6_NS4_ILi0EEEEEESD_EEENS3_IJNS3_IJSD_SD_EEENS4_ILi2048EEEEEEEEEEENS_10ViewEngineINS_8smem_ptrIPN7cutlass6half_tEEEEEEEC2ERKSK_RKSR_:
[----:B------:R-:W-:Y:S01]  /*83f0*/  IADD3 R3, R62, -c[0x0][0x20], RZ ;  /* 0x800008003e037a10 */ /* 0x000fe20007ffe0ff */
[----:B------:R-:W-:Y:S01]  /*8400*/  IMAD.MOV.U32 R16, RZ, RZ, R2 ;  /* 0x000000ffff107224 */ /* 0x000fe200078e0002 */
[----:B------:R-:W-:Y:S01]  /*8410*/  MOV R17, R15 ;  /* 0x0000000f00117202 */ /* 0x000fe20000000f00 */
[----:B------:R-:W-:-:S04]  /*8420*/  IMAD.MOV.U32 R15, RZ, RZ, 0x0 ;  /* 0x00000000ff0f7424 */ /* 0x000fc800078e00ff */
[----:B------:R1:W-:Y:S01]  /*8430*/  STL.64 [R3], R16 ;  /* 0x0000001003007387 */ /* 0x0003e20000100a00 */
[----:B------:R-:W-:Y:S05]  /*8440*/  RET.REL.NODEC R14 `(_ZN7cutlass13device_kernelIN5flash19enable_sm80_to_sm89INS1_16FlashAttnBwdSm80INS1_25CollectiveMainloopBwdSm80ILi2ELi2EN4cute5tupleIJNS5_1CILi128EEES8_NS7_ILi64EEEEEENS_6half_tEfNS_4arch4Sm80ELb0ELb1ELb1ELb0ELb0ELb0ELb0ELb0ELi2ELi4ELi4ELi4ELb0EEENS1_21CollectiveEpilogueBwdISA_SB_SD_Li256ELb0ELb0ELi2EEENS1_19SingleTileSchedulerILb0ELb0ELb0ELi128EEEEEEEEEvNT_6ParamsE) ;  /* 0xffff7bb00e007950 */ /* 0x000fea0003c3ffff */
        .type           $_ZN7cutlass13device_kernelIN5flash19enable_sm80_to_sm89INS1_16FlashAttnBwdSm80INS1_25CollectiveMainloopBwdSm80ILi2ELi2EN4cute5tupleIJNS5_1CILi128EEES8_NS7_ILi64EEEEEENS_6half_tEfNS_4arch4Sm80ELb0ELb1ELb1ELb0ELb0ELb0ELb0ELb0ELi2ELi4ELi4ELi4ELb0EEENS1_21CollectiveEpilogueBwdISA_SB_SD_Li256ELb0ELb0ELi2EEENS1_19SingleTileSchedulerILb0ELb0ELb0ELi128EEEEEEEEEvNT_6ParamsE$_ZN4cute3eso3ESOILb1ELb0EJNS_6LayoutINS_5tupleIJNS3_IJNS3_IJNS_1CILi8EEENS4_ILi1EEEEEES6_EEENS3_IJNS3_IJS6_S6_EEENS4_ILi4EEEEEEEEENS3_IJNS3_IJNS3_IJS6_NS4_ILi0EEEEEESD_EEENS3_IJNS3_IJSD_SD_EEES5_EEEEEEEENS_10ViewEngineIPN7cutlass6half_tEEEEEC2ERKSJ_RKSO_,@function
        .size           $_ZN7cutlass13device_kernelIN5flash19enable_sm80_to_sm89INS1_16FlashAttnBwdSm80INS1_25CollectiveMainloopBwdSm80ILi2ELi2EN4cute5tupleIJNS5_1CILi128EEES8_NS7_ILi64EEEEEENS_6half_tEfNS_4arch4Sm80ELb0ELb1ELb1ELb0ELb0ELb0ELb0ELb0ELi2ELi4ELi4ELi4ELb0EEENS1_21CollectiveEpilogueBwdISA_SB_SD_Li256ELb0ELb0ELi2EEENS1_19SingleTileSchedulerILb0ELb0ELb0ELi128EEEEEEEEEvNT_6ParamsE$_ZN4cute3eso3ESOILb1ELb0EJNS_6LayoutINS_5tupleIJNS3_IJNS3_IJNS_1CILi8EEENS4_ILi1EEEEEES6_EEENS3_IJNS3_IJS6_S6_EEENS4_ILi4EEEEEEEEENS3_IJNS3_IJNS3_IJS6_NS4_ILi0EEEEEESD_EEENS3_IJNS3_IJSD_SD_EEES5_EEEEEEEENS_10ViewEngineIPN7cutlass6half_tEEEEEC2ERKSJ_RKSO_,($_ZN7cutlass13device_kernelIN5flash19enable_sm80_to_sm89INS1_16FlashAttnBwdSm80INS1_25CollectiveMainloopBwdSm80ILi2ELi2EN4cute5tupleIJNS5_1CILi128EEES8_NS7_ILi64EEEEEENS_6half_tEfNS_4arch4Sm80ELb0ELb1ELb1ELb0ELb0ELb0ELb0ELb0ELi2ELi4ELi4ELi4ELb0EEENS1_21CollectiveEpilogueBwdISA_SB_SD_Li256ELb0ELb0ELi2EEENS1_19SingleTileSchedulerILb0ELb0ELb0ELi128EEEEEEEEEvNT_6ParamsE$_ZN4cute3eso3ESOILb1ELb0EJNS_6LayoutINS_5tupleIJNS3_IJNS_1CILi1EEENS3_IJNS4_ILi2EEES6_EEEEEES6_NS4_ILi4EEEEEENS3_IJNS3_IJNS4_ILi0EEENS3_IJS5_S9_EEEEEES6_NS4_ILi8EEEEEEEENS_10ViewEngineIPjEEEEC2ERKSG_RKSJ_ - $_ZN7cutlass13device_kernelIN5flash19enable_sm80_to_sm89INS1_16FlashAttnBwdSm80INS1_25CollectiveMainloopBwdSm80ILi2ELi2EN4cute5tupleIJNS5_1CILi128EEES8_NS7_ILi64EEEEEENS_6half_tEfNS_4arch4Sm80ELb0ELb1ELb1ELb0ELb0ELb0ELb0ELb0ELi2ELi4ELi4ELi4ELb0EEENS1_21CollectiveEpilogueBwdISA_SB_SD_Li256ELb0ELb0ELi2EEENS1_19SingleTileSchedulerILb0ELb0ELb0ELi128EEEEEEEEEvNT_6ParamsE$_ZN4cute3eso3ESOILb1ELb0EJNS_6LayoutINS_5tupleIJNS3_IJNS3_IJNS_1CILi8EEENS4_ILi1EEEEEES6_EEENS3_IJNS3_IJS6_S6_EEENS4_ILi4EEEEEEEEENS3_IJNS3_IJNS3_IJS6_NS4_ILi0EEEEEESD_EEENS3_IJNS3_IJSD_SD_EEES5_EEEEEEEENS_10ViewEngineIPN7cutlass6half_tEEEEEC2ERKSJ_RKSO_)
$_ZN7cutlass13device_kernelIN5flash19enable_sm80_to_sm89INS1_16FlashAttnBwdSm80INS1_25CollectiveMainloopBwdSm80ILi2ELi2EN4cute5tupleIJNS5_1CILi128EEES8_NS7_ILi64EEEEEENS_6half_tEfNS_4arch4Sm80ELb0ELb1ELb1ELb0ELb0ELb0ELb0ELb0ELi2ELi4ELi4ELi4ELb0EEENS1_21CollectiveEpilogueBwdISA_SB_SD_Li256ELb0ELb0ELi2EEENS1_19SingleTileSchedulerILb0ELb0ELb0ELi128EEEEEEEEEvNT_6ParamsE$_ZN4cute3eso3ESOILb1ELb0EJNS_6LayoutINS_5tupleIJNS3_IJNS3_IJNS_1CILi8EEENS4_ILi1EEEEEES6_EEENS3_IJNS3_IJS6_S6_EEENS4_ILi4EEEEEEEEENS3_IJNS3_IJNS3_IJS6_NS4_ILi0EEEEEESD_EEENS3_IJNS3_IJSD_SD_EEES5_EEEEEEEENS_10ViewEngineIPN7cutlass6half_tEEEEEC2ERKSJ_RKSO_:
[----:B------:R-:W-:Y:S02]  /*8450*/  IADD3 R12, R62, -c[0x0][0x20], RZ ;  /* 0x800008003e0c7a10 */ /* 0x000fe40007ffe0ff */
[----:B------:R-:W-:-:S03]  /*8460*/  MOV R15, 0x0 ;  /* 0x00000000000f7802 */ /* 0x000fc60000000f00 */
[----:B------:R1:W-:Y:S01]  /*8470*/  STL.64 [R12], R2 ;  /* 0x000000020c007387 */ /* 0x0003e20000100a00 */
[----:B------:R-:W-:Y:S05]  /*8480*/  RET.REL.NODEC R14 `(_ZN7cutlass13device_kernelIN5flash19enable_sm80_to_sm89INS1_16FlashAttnBwdSm80INS1_25CollectiveMainloopBwdSm80ILi2ELi2EN4cute5tupleIJNS5_1CILi128EEES8_NS7_ILi64EEEEEENS_6half_tEfNS_4arch4Sm80ELb0ELb1ELb1ELb0ELb0ELb0ELb0ELb0ELi2ELi4ELi4ELi4ELb0EEENS1_21CollectiveEpilogueBwdISA_SB_SD_Li256ELb0ELb0ELi2EEENS1_19SingleTileSchedulerILb0ELb0ELb0ELi128EEEEEEEEEvNT_6ParamsE) ;  /* 0xffff7b700e007950 */ /* 0x000fea0003c3ffff */
        .type           $_ZN7cutlass13device_kernelIN5flash19enable_sm80_to_sm89INS1_16FlashAttnBwdSm80INS1_25CollectiveMainloopBwdSm80ILi2ELi2EN4cute5tupleIJNS5_1CILi128EEES8_NS7_ILi64EEEEEENS_6half_tEfNS_4arch4Sm80ELb0ELb1ELb1ELb0ELb0ELb0ELb0ELb0ELi2ELi4ELi4ELi4ELb0EEENS1_21CollectiveEpilogueBwdISA_SB_SD_Li256ELb0ELb0ELi2EEENS1_19SingleTileSchedulerILb0ELb0ELb0ELi128EEEEEEEEEvNT_6ParamsE$_ZN4cute3eso3ESOILb1ELb0EJNS_6LayoutINS_5tupleIJNS3_IJNS_1CILi1EEENS3_IJNS4_ILi2EEES6_EEEEEES6_NS4_ILi4EEEEEENS3_IJNS3_IJNS4_ILi0EEENS3_IJS5_S9_EEEEEES6_NS4_ILi8EEEEEEEENS_10ViewEngineIPjEEEEC2ERKSG_RKSJ_,@function
        .size           $_ZN7cutlass13device_kernelIN5flash19enable_sm80_to_sm89INS1_16FlashAttnBwdSm80INS1_25CollectiveMainloopBwdSm80ILi2ELi2EN4cute5tupleIJNS5_1CILi128EEES8_NS7_ILi64EEEEEENS_6half_tEfNS_4arch4Sm80ELb0ELb1ELb1ELb0ELb0ELb0ELb0ELb0ELi2ELi4ELi4ELi4ELb0EEENS1_21CollectiveEpilogueBwdISA_SB_SD_Li256ELb0ELb0ELi2EEENS1_19SingleTileSchedulerILb0ELb0ELb0ELi128EEEEEEEEEvNT_6ParamsE$_ZN4cute3eso3ESOILb1ELb0EJNS_6LayoutINS_5tupleIJNS3_IJNS_1CILi1EEENS3_IJNS4_ILi2EEES6_EEEEEES6_NS4_ILi4EEEEEENS3_IJNS3_IJNS4_ILi0EEENS3_IJS5_S9_EEEEEES6_NS4_ILi8EEEEEEEENS_10ViewEngineIPjEEEEC2ERKSG_RKSJ_,($_ZN7cutlass13device_kernelIN5flash19enable_sm80_to_sm89INS1_16FlashAttnBwdSm80INS1_25CollectiveMainloopBwdSm80ILi2ELi2EN4cute5tupleIJNS5_1CILi128EEES8_NS7_ILi64EEEEEENS_6half_tEfNS_4arch4Sm80ELb0ELb1ELb1ELb0ELb0ELb0ELb0ELb0ELi2ELi4ELi4ELi4ELb0EEENS1_21CollectiveEpilogueBwdISA_SB_SD_Li256ELb0ELb0ELi2EEENS1_19SingleTileSchedulerILb0ELb0ELb0ELi128EEEEEEEEEvNT_6ParamsE$_ZN4cute3eso3ESOILb1ELb0EJNS_6LayoutINS_5tupleIJNS3_IJNS_1CILi1EEENS3_IJNS4_ILi4EEENS4_ILi2EEEEEEEEES7_S6_EEENS3_IJNS3_IJNS4_ILi0EEENS3_IJS5_NS4_ILi8EEEEEEEEES6_NS4_ILi16EEEEEEEENS_10ViewEngineIPN7cutlass6half_tEEEEEC2ERKSH_RKSM_ - $_ZN7cutlass13device_kernelIN5flash19enable_sm80_to_sm89INS1_16FlashAttnBwdSm80INS1_25CollectiveMainloopBwdSm80ILi2ELi2EN4cute5tupleIJNS5_1CILi128EEES8_NS7_ILi64EEEEEENS_6half_tEfNS_4arch4Sm80ELb0ELb1ELb1ELb0ELb0ELb0ELb0ELb0ELi2ELi4ELi4ELi4ELb0EEENS1_21CollectiveEpilogueBwdISA_SB_SD_Li256ELb0ELb0ELi2EEENS1_19SingleTileSchedulerILb0ELb0ELb0ELi128EEEEEEEEEvNT_6ParamsE$_ZN4cute3eso3ESOILb1ELb0EJNS_6LayoutINS_5tupleIJNS3_IJNS_1CILi1EEENS3_IJNS4_ILi2EEES6_EEEEEES6_NS4_ILi4EEEEEENS3_IJNS3_IJNS4_ILi0EEENS3_IJS5_S9_EEEEEES6_NS4_ILi8EEEEEEEENS_10ViewEngineIPjEEEEC2ERKSG_RKSJ_)
$_ZN7cutlass13device_kernelIN5flash19enable_sm80_to_sm89INS1_16FlashAttnBwdSm80INS1_25CollectiveMainloopBwdSm80ILi2ELi2EN4cute5tupleIJNS5_1CILi128EEES8_NS7_ILi64EEEEEENS_6half_tEfNS_4arch4Sm80ELb0ELb1ELb1ELb0ELb0ELb0ELb0ELb0ELi2ELi4ELi4ELi4ELb0EEENS1_21CollectiveEpilogueBwdISA_SB_SD_Li256ELb0ELb0ELi2EEENS1_19SingleTileSchedulerILb0ELb0ELb0ELi128EEEEEEEEEvNT_6ParamsE$_ZN4cute3eso3ESOILb1ELb0EJNS_6LayoutINS_5tupleIJNS3_IJNS_1CILi1EEENS3_IJNS4_ILi2EEES6_EEEEEES6_NS4_ILi4EEEEEENS3_IJNS3_IJNS4_ILi0EEENS3_IJS5_S9_EEEEEES6_NS4_ILi8EEEEEEEENS_10ViewEngineIPjEEEEC2ERKSG_RKSJ_:
[----:B------:R-:W-:Y:S02]  /*8490*/  IADD3 R6, R68, -c[0x0][0x20], RZ ;  /* 0x8000080044067a10 */ /* 0x000fe40007ffe0ff */
[----:B------:R-:W-:-:S03]  /*84a0*/  MOV R15, 0x0 ;  /* 0x00000000000f7802 */ /* 0x000fc60000000f00 */
[----:B------:R1:W-:Y:S01]  /*84b0*/  STL.64 [R6], R2 ;  /* 0x0000000206007387 */ /* 0x0003e20000100a00 */
[----:B------:R-:W-:Y:S05]  /*84c0*/  RET.REL.NODEC R14 `(_ZN7cutlass13device_kernelIN5flash19enable_sm80_to_sm89INS1_16FlashAttnBwdSm80INS1_25CollectiveMainloopBwdSm80ILi2ELi2EN4cute5tupleIJNS5_1CILi128EEES8_NS7_ILi64EEEEEENS_6half_tEfNS_4arch4Sm80ELb0ELb1ELb1ELb0ELb0ELb0ELb0ELb0ELi2ELi4ELi4ELi4ELb0EEENS1_21CollectiveEpilogueBwdISA_SB_SD_Li256ELb0ELb0ELi2EEENS1_19SingleTileSchedulerILb0ELb0ELb0ELi128EEEEEEEEEvNT_6ParamsE) ;  /* 0xffff7b300e007950 */ /* 0x000fea0003c3ffff */
        .type           $_ZN7cutlass13device_kernelIN5flash19enable_sm80_to_sm89INS1_16FlashAttnBwdSm80INS1_25CollectiveMainloopBwdSm80ILi2ELi2EN4cute5tupleIJNS5_1CILi128EEES8_NS7_ILi64EEEEEENS_6half_tEfNS_4arch4Sm80ELb0ELb1ELb1ELb0ELb0ELb0ELb0ELb0ELi2ELi4ELi4ELi4ELb0EEENS1_21CollectiveEpilogueBwdISA_SB_SD_Li256ELb0ELb0ELi2EEENS1_19SingleTileSchedulerILb0ELb0ELb0ELi128EEEEEEEEEvNT_6ParamsE$_ZN4cute3eso3ESOILb1ELb0EJNS_6LayoutINS_5tupleIJNS3_IJNS_1CILi1EEENS3_IJNS4_ILi4EEENS4_ILi2EEEEEEEEES7_S6_EEENS3_IJNS3_IJNS4_ILi0EEENS3_IJS5_NS4_ILi8EEEEEEEEES6_NS4_ILi16EEEEEEEENS_10ViewEngineIPN7cutlass6half_tEEEEEC2ERKSH_RKSM_,@function
        .size           $_ZN7cutlass13device_kernelIN5flash19enable_sm80_to_sm89INS1_16FlashAttnBwdSm80INS1_25CollectiveMainloopBwdSm80ILi2ELi2EN4cute5tupleIJNS5_1CILi128EEES8_NS7_ILi64EEEEEENS_6half_tEfNS_4arch4Sm80ELb0ELb1ELb1ELb0ELb0ELb0ELb0ELb0ELi2ELi4ELi4ELi4ELb0EEENS1_21CollectiveEpilogueBwdISA_SB_SD_Li256ELb0ELb0ELi2EEENS1_19SingleTileSchedulerILb0ELb0ELb0ELi128EEEEEEEEEvNT_6ParamsE$_ZN4cute3eso3ESOILb1ELb0EJNS_6LayoutINS_5tupleIJNS3_IJNS_1CILi1EEENS3_IJNS4_ILi4EEENS4_ILi2EEEEEEEEES7_S6_EEENS3_IJNS3_IJNS4_ILi0EEENS3_IJS5_NS4_ILi8EEEEEEEEES6_NS4_ILi16EEEEEEEENS_10ViewEngineIPN7cutlass6half_tEEEEEC2ERKSH_RKSM_,($_ZN7cutlass13device_kernelIN5flash19enable_sm80_to_sm89INS1_16FlashAttnBwdSm80INS1_25CollectiveMainloopBwdSm80ILi2ELi2EN4cute5tupleIJNS5_1CILi128EEES8_NS7_ILi64EEEEEENS_6half_tEfNS_4arch4Sm80ELb0ELb1ELb1ELb0ELb0ELb0ELb0ELb0ELi2ELi4ELi4ELi4ELb0EEENS1_21CollectiveEpilogueBwdISA_SB_SD_Li256ELb0ELb0ELi2EEENS1_19SingleTileSchedulerILb0ELb0ELb0ELi128EEEEEEEEEvNT_6ParamsE$_ZN4cute3eso3ESOILb1ELb0EJNS_6LayoutINS_5tupleIJNS3_IJNS_1CILi1EEENS4_ILi2EEEEEEEEENS3_IJNS3_IJS5_S5_EEEEEEEENS_10ViewEngineIPjEEEEC2ERKSB_RKSE_ - $_ZN7cutlass13device_kernelIN5flash19enable_sm80_to_sm89INS1_16FlashAttnBwdSm80INS1_25CollectiveMainloopBwdSm80ILi2ELi2EN4cute5tupleIJNS5_1CILi128EEES8_NS7_ILi64EEEEEENS_6half_tEfNS_4arch4Sm80ELb0ELb1ELb1ELb0ELb0ELb0ELb0ELb0ELi2ELi4ELi4ELi4ELb0EEENS1_21CollectiveEpilogueBwdISA_SB_SD_Li256ELb0ELb0ELi2EEENS1_19SingleTileSchedulerILb0ELb0ELb0ELi128EEEEEEEEEvNT_6ParamsE$_ZN4cute3eso3ESOILb1ELb0EJNS_6LayoutINS_5tupleIJNS3_IJNS_1CILi1EEENS3_IJNS4_ILi4EEENS4_ILi2EEEEEEEEES7_S6_EEENS3_IJNS3_IJNS4_ILi0EEENS3_IJS5_NS4_ILi8EEEEEEEEES6_NS4_ILi16EEEEEEEENS_10ViewEngineIPN7cutlass6half_tEEEEEC2ERKSH_RKSM_)
$_ZN7cutlass13device_kernelIN5flash19enable_sm80_to_sm89INS1_16FlashAttnBwdSm80INS1_25CollectiveMainloopBwdSm80ILi2ELi2EN4cute5tupleIJNS5_1CILi128EEES8_NS7_ILi64EEEEEENS_6half_tEfNS_4arch4Sm80ELb0ELb1ELb1ELb0ELb0ELb0ELb0ELb0ELi2ELi4ELi4ELi4ELb0EEENS1_21CollectiveEpilogueBwdISA_SB_SD_Li256ELb0ELb0ELi2EEENS1_19SingleTileSchedulerILb0ELb0ELb0ELi128EEEEEEEEEvNT_6ParamsE$_ZN4cute3eso3ESOILb1ELb0EJNS_6LayoutINS_5tupleIJNS3_IJNS_1CILi1EEENS3_IJNS4_ILi4EEENS4_ILi2EEEEEEEEES7_S6_EEENS3_IJNS3_IJNS4_ILi0EEENS3_IJS5_NS4_ILi8EEEEEEEEES6_NS4_ILi16EEEEEEEENS_10ViewEngineIPN7cutlass6half_tEEEEEC2ERKSH_RKSM_:
[----:B------:R-:W-:Y:S01]  /*84d0*/  IADD3 R3, R68, -c[0x0][0x20], RZ ;  /* 0x8000080044037a10 */ /* 0x000fe20007ffe0ff */
[----:B------:R-:W-:Y:S01]  /*84e0*/  IMAD.MOV.U32 R14, RZ, RZ, R2 ;  /* 0x000000ffff0e7224 */ /* 0x000fe200078e0002 */
[----:B------:R-:W-:Y:S01]  /*84f0*/  MOV R15, R7 ;  /* 0x00000007000f7202 */ /* 0x000fe20000000f00 */
[----:B------:R-:W-:-:S04]  /*8500*/  IMAD.MOV.U32 R7, RZ, RZ, 0x0 ;  /* 0x00000000ff077424 */ /* 0x000fc800078e00ff */
[----:B------:R1:W-:Y:S01]  /*8510*/  STL.64 [R3], R14 ;  /* 0x0000000e03007387 */ /* 0x0003e20000100a00 */
[----:B------:R-:W-:Y:S05]  /*8520*/  RET.REL.NODEC R6 `(_ZN7cutlass13device_kernelIN5flash19enable_sm80_to_sm89INS1_16FlashAttnBwdSm80INS1_25CollectiveMainloopBwdSm80ILi2ELi2EN4cute5tupleIJNS5_1CILi128EEES8_NS7_ILi64EEEEEENS_6half_tEfNS_4arch4Sm80ELb0ELb1ELb1ELb0ELb0ELb0ELb0ELb0ELi2ELi4ELi4ELi4ELb0EEENS1_21CollectiveEpilogueBwdISA_SB_SD_Li256ELb0ELb0ELi2EEENS1_19SingleTileSchedulerILb0ELb0ELb0ELi128EEEEEEEEEvNT_6ParamsE) ;  /* 0xffff7ad006007950 */ /* 0x000fea0003c3ffff */
        .type           $_ZN7cutlass13device_kernelIN5flash19enable_sm80_to_sm89INS1_16FlashAttnBwdSm80INS1_25CollectiveMainloopBwdSm80ILi2ELi2EN4cute5tupleIJNS5_1CILi128EEES8_NS7_ILi64EEEEEENS_6half_tEfNS_4arch4Sm80ELb0ELb1ELb1ELb0ELb0ELb0ELb0ELb0ELi2ELi4ELi4ELi4ELb0EEENS1_21CollectiveEpilogueBwdISA_SB_SD_Li256ELb0ELb0ELi2EEENS1_19SingleTileSchedulerILb0ELb0ELb0ELi128EEEEEEEEEvNT_6ParamsE$_ZN4cute3eso3ESOILb1ELb0EJNS_6LayoutINS_5tupleIJNS3_IJNS_1CILi1EEENS4_ILi2EEEEEEEEENS3_IJNS3_IJS5_S5_EEEEEEEENS_10ViewEngineIPjEEEEC2ERKSB_RKSE_,@function
        .size           $_ZN7cutlass13device_kernelIN5flash19enable_sm80_to_sm89INS1_16FlashAttnBwdSm80INS1_25CollectiveMainloopBwdSm80ILi2ELi2EN4cute5tupleIJNS5_1CILi128EEES8_NS7_ILi64EEEEEENS_6half_tEfNS_4arch4Sm80ELb0ELb1ELb1ELb0ELb0ELb0ELb0ELb0ELi2ELi4ELi4ELi4ELb0EEENS1_21CollectiveEpilogueBwdISA_SB_SD_Li256ELb0ELb0ELi2EEENS1_19SingleTileSchedulerILb0ELb0ELb0ELi128EEEEEEEEEvNT_6ParamsE$_ZN4cute3eso3ESOILb1ELb0EJNS_6LayoutINS_5tupleIJNS3_IJNS_1CILi1EEENS4_ILi2EEEEEEEEENS3_IJNS3_IJS5_S5_EEEEEEEENS_10ViewEngineIPjEEEEC2ERKSB_RKSE_,($_ZN7cutlass13device_kernelIN5flash19enable_sm80_to_sm89INS1_16FlashAttnBwdSm80INS1_25CollectiveMainloopBwdSm80ILi2ELi2EN4cute5tupleIJNS5_1CILi128EEES8_NS7_ILi64EEEEEENS_6half_tEfNS_4arch4Sm80ELb0ELb1ELb1ELb0ELb0ELb0ELb0ELb0ELi2ELi4ELi4ELi4ELb0EEENS1_21CollectiveEpilogueBwdISA_SB_SD_Li256ELb0ELb0ELi2EEENS1_19SingleTileSchedulerILb0ELb0ELb0ELi128EEEEEEEEEvNT_6ParamsE$_ZN4cute3eso3ESOILb1ELb0EJNS_6LayoutINS_5tupleIJNS3_IJNS_1CILi1EEENS4_ILi2EEEEEES6_NS4_ILi8EEEEEENS3_IJNS3_IJS5_S5_EEES6_NS4_ILi4EEEEEEEENS_10ViewEngineIPKN7cutlass5ArrayIfLi2ELb1EEEEEEEC2ERKSD_RKSK_ - $_ZN7cutlass13device_kernelIN5flash19enable_sm80_to_sm89INS1_16FlashAttnBwdSm80INS1_25CollectiveMainloopBwdSm80ILi2ELi2EN4cute5tupleIJNS5_1CILi128EEES8_NS7_ILi64EEEEEENS_6half_tEfNS_4arch4Sm80ELb0ELb1ELb1ELb0ELb0ELb0ELb0ELb0ELi2ELi4ELi4ELi4ELb0EEENS1_21CollectiveEpilogueBwdISA_SB_SD_Li256ELb0ELb0ELi2EEENS1_19SingleTileSchedulerILb0ELb0ELb0ELi128EEEEEEEEEvNT_6ParamsE$_ZN4cute3eso3ESOILb1ELb0EJNS_6LayoutINS_5tupleIJNS3_IJNS_1CILi1EEENS4_ILi2EEEEEEEEENS3_IJNS3_IJS5_S5_EEEEEEEENS_10ViewEngineIPjEEEEC2ERKSB_RKSE_)
$_ZN7cutlass13device_kernelIN5flash19enable_sm80_to_sm89INS1_16FlashAttnBwdSm80INS1_25CollectiveMainloopBwdSm80ILi2ELi2EN4cute5tupleIJNS5_1CILi128EEES8_NS7_ILi64EEEEEENS_6half_tEfNS_4arch4Sm80ELb0ELb1ELb1ELb0ELb0ELb0ELb0ELb0ELi2ELi4ELi4ELi4ELb0EEENS1_21CollectiveEpilogueBwdISA_SB_SD_Li256ELb0ELb0ELi2EEENS1_19SingleTileSchedulerILb0ELb0ELb0ELi128EEEEEEEEEvNT_6ParamsE$_ZN4cute3eso3ESOILb1ELb0EJNS_6LayoutINS_5tupleIJNS3_IJNS_1CILi1EEENS4_ILi2EEEEEEEEENS3_IJNS3_IJS5_S5_EEEEEEEENS_10ViewEngineIPjEEEEC2ERKSB_RKSE_:
[----:B------:R-:W-:Y:S01]  /*8530*/  IADD3 R2, R62, -c[0x0][0x20], RZ ;  /* 0x800008003e027a10 */ /* 0x000fe20007ffe0ff */
[----:B------:R-:W-:Y:S01]  /*8540*/  IMAD.MOV.U32 R11, RZ, RZ, R3 ;  /* 0x000000ffff0b7224 */ /* 0x000fe200078e0003 */
[----:B------:R-:W-:-:S04]  /*8550*/  MOV R5, 0x0 ;  /* 0x0000000000057802 */ /* 0x000fc80000000f00 */
[----:B------:R1:W-:Y:S01]  /*8560*/  STL.64 [R2], R10 ;  /* 0x0000000a02007387 */ /* 0x0003e20000100a00 */
[----:B------:R-:W-:Y:S05]  /*8570*/  RET.REL.NODEC R4 `(_ZN7cutlass13device_kernelIN5flash19enable_sm80_to_sm89INS1_16FlashAttnBwdSm80INS1_25CollectiveMainloopBwdSm80ILi2ELi2EN4cute5tupleIJNS5_1CILi128EEES8_NS7_ILi64EEEEEENS_6half_tEfNS_4arch4Sm80ELb0ELb1ELb1ELb0ELb0ELb0ELb0ELb0ELi2ELi4ELi4ELi4ELb0EEENS1_21CollectiveEpilogueBwdISA_SB_SD_Li256ELb0ELb0ELi2EEENS1_19SingleTileSchedulerILb0ELb0ELb0ELi128EEEEEEEEEvNT_6ParamsE) ;  /* 0xffff7a8004007950 */ /* 0x000fea0003c3ffff */
        .type           $_ZN7cutlass13device_kernelIN5flash19enable_sm80_to_sm89INS1_16FlashAttnBwdSm80INS1_25CollectiveMainloopBwdSm80ILi2ELi2EN4cute5tupleIJNS5_1CILi128EEES8_NS7_ILi64EEEEEENS_6half_tEfNS_4arch4Sm80ELb0ELb1ELb1ELb0ELb0ELb0ELb0ELb0ELi2ELi4ELi4ELi4ELb0EEENS1_21CollectiveEpilogueBwdISA_SB_SD_Li256ELb0ELb0ELi2EEENS1_19SingleTileSchedulerILb0ELb0ELb0ELi128EEEEEEEEEvNT_6ParamsE$_ZN4cute3eso3ESOILb1ELb0EJNS_6LayoutINS_5tupleIJNS3_IJNS_1CILi1EEENS4_ILi2EEEEEES6_NS4_ILi8EEEEEENS3_IJNS3_IJS5_S5_EEES6_NS4_ILi4EEEEEEEENS_10ViewEngineIPKN7cutlass5ArrayIfLi2ELb1EEEEEEEC2ERKSD_RKSK_,@function
        .size           $_ZN7cutlass13device_kernelIN5flash19enable_sm80_to_sm89INS1_16FlashAttnBwdSm80INS1_25CollectiveMainloopBwdSm80ILi2ELi2EN4cute5tupleIJNS5_1CILi128EEES8_NS7_ILi64EEEEEENS_6half_tEfNS_4arch4Sm80ELb0ELb1ELb1ELb0ELb0ELb0ELb0ELb0ELi2ELi4ELi4ELi4ELb0EEENS1_21CollectiveEpilogueBwdISA_SB_SD_Li256ELb0ELb0ELi2EEENS1_19SingleTileSchedulerILb0ELb0ELb0ELi128EEEEEEEEEvNT_6ParamsE$_ZN4cute3eso3ESOILb1ELb0EJNS_6LayoutINS_5tupleIJNS3_IJNS_1CILi1EEENS4_ILi2EEEEEES6_NS4_ILi8EEEEEENS3_IJNS3_IJS5_S5_EEES6_NS4_ILi4EEEEEEEENS_10ViewEngineIPKN7cutlass5ArrayIfLi2ELb1EEEEEEEC2ERKSD_RKSK_,($_ZN7cutlass13device_kernelIN5flash19enable_sm80_to_sm89INS1_16FlashAttnBwdSm80INS1_25CollectiveMainloopBwdSm80ILi2ELi2EN4cute5tupleIJNS5_1CILi128EEES8_NS7_ILi64EEEEEENS_6half_tEfNS_4arch4Sm80ELb0ELb1ELb1ELb0ELb0ELb0ELb0ELb0ELi2ELi4ELi4ELi4ELb0EEENS1_21CollectiveEpilogueBwdISA_SB_SD_Li256ELb0ELb0ELi2EEENS1_19SingleTileSchedulerILb0ELb0ELb0ELi128EEEEEEEEEvNT_6ParamsE$_ZN4cute3eso3ESOILb1ELb0EJNS_6LayoutINS_5tupleIJNS3_IJNS_1CILi1EEENS4_ILi2EEEEEES6_NS4_ILi8EEEEEENS3_IJNS3_IJS5_S5_EEES6_NS4_ILi4EEEEEEEENS_10ViewEngineIPN7cutlass5ArrayINSF_6half_tELi2ELb0EEEEEEEC2ERKSD_RKSK_ - $_ZN7cutlass13device_kernelIN5flash19enable_sm80_to_sm89INS1_16FlashAttnBwdSm80INS1_25CollectiveMainloopBwdSm80ILi2ELi2EN4cute5tupleIJNS5_1CILi128EEES8_NS7_ILi64EEEEEENS_6half_tEfNS_4arch4Sm80ELb0ELb1ELb1ELb0ELb0ELb0ELb0ELb0ELi2ELi4ELi4ELi4ELb0EEENS1_21CollectiveEpilogueBwdISA_SB_SD_Li256ELb0ELb0ELi2EEENS1_19SingleTileSchedulerILb0ELb0ELb0ELi128EEEEEEEEEvNT_6ParamsE$_ZN4cute3eso3ESOILb1ELb0EJNS_6LayoutINS_5tupleIJNS3_IJNS_1CILi1EEENS4_ILi2EEEEEES6_NS4_ILi8EEEEEENS3_IJNS3_IJS5_S5_EEES6_NS4_ILi4EEEEEEEENS_10ViewEngineIPKN7cutlass5ArrayIfLi2ELb1EEEEEEEC2ERKSD_RKSK_)
$_ZN7cutlass13device_kernelIN5flash19enable_sm80_to_sm89INS1_16FlashAttnBwdSm80INS1_25CollectiveMainloopBwdSm80ILi2ELi2EN4cute5tupleIJNS5_1CILi128EEES8_NS7_ILi64EEEEEENS_6half_tEfNS_4arch4Sm80ELb0ELb1ELb1ELb0ELb0ELb0ELb0ELb0ELi2ELi4ELi4ELi4ELb0EEENS1_21CollectiveEpilogueBwdISA_SB_SD_Li256ELb0ELb0ELi2EEENS1_19SingleTileSchedulerILb0ELb0ELb0ELi128EEEEEEEEEvNT_6ParamsE$_ZN4cute3eso3ESOILb1ELb0EJNS_6LayoutINS_5tupleIJNS3_IJNS_1CILi1EEENS4_ILi2EEEEEES6_NS4_ILi8EEEEEENS3_IJNS3_IJS5_S5_EEES6_NS4_ILi4EEEEEEEENS_10ViewEngineIPKN7cutlass5ArrayIfLi2ELb1EEEEEEEC2ERKSD_RKSK_:
[----:B------:R-:W-:Y:S01]  /*8580*/  IADD3 R3, R68, -c[0x0][0x20], RZ ;  /* 0x8000080044037a10 */ /* 0x000fe20007ffe0ff */
[----:B------:R-:W-:Y:S01]  /*8590*/  IMAD.MOV.U32 R22, RZ, RZ, R2 ;  /* 0x000000ffff167224 */ /* 0x000fe200078e0002 */
[----:B------:R-:W-:-:S04]  /*85a0*/  MOV R15, 0x0 ;  /* 0x00000000000f7802 */ /* 0x000fc80000000f00 */
[----:B------:R1:W-:Y:S01]  /*85b0*/  STL.64 [R3], R22 ;  /* 0x0000001603007387 */ /* 0x0003e20000100a00 */
[----:B------:R-:W-:Y:S05]  /*85c0*/  RET.REL.NODEC R14 `(_ZN7cutlass13device_kernelIN5flash19enable_sm80_to_sm89INS1_16FlashAttnBwdSm80INS1_25CollectiveMainloopBwdSm80ILi2ELi2EN4cute5tupleIJNS5_1CILi128EEES8_NS7_ILi64EEEEEENS_6half_tEfNS_4arch4Sm80ELb0ELb1ELb1ELb0ELb0ELb0ELb0ELb0ELi2ELi4ELi4ELi4ELb0EEENS1_21CollectiveEpilogueBwdISA_SB_SD_Li256ELb0ELb0ELi2EEENS1_19SingleTileSchedulerILb0ELb0ELb0ELi128EEEEEEEEEvNT_6ParamsE) ;  /* 0xffff7a300e007950 */ /* 0x000fea0003c3ffff */
        .type           $_ZN7cutlass13device_kernelIN5flash19enable_sm80_to_sm89INS1_16FlashAttnBwdSm80INS1_25CollectiveMainloopBwdSm80ILi2ELi2EN4cute5tupleIJNS5_1CILi128EEES8_NS7_ILi64EEEEEENS_6half_tEfNS_4arch4Sm80ELb0ELb1ELb1ELb0ELb0ELb0ELb0ELb0ELi2ELi4ELi4ELi4ELb0EEENS1_21CollectiveEpilogueBwdISA_SB_SD_Li256ELb0ELb0ELi2EEENS1_19SingleTileSchedulerILb0ELb0ELb0ELi128EEEEEEEEEvNT_6ParamsE$_ZN4cute3eso3ESOILb1ELb0EJNS_6LayoutINS_5tupleIJNS3_IJNS_1CILi1EEENS4_ILi2EEEEEES6_NS4_ILi8EEEEEENS3_IJNS3_IJS5_S5_EEES6_NS4_ILi4EEEEEEEENS_10ViewEngineIPN7cutlass5ArrayINSF_6half_tELi2ELb0EEEEEEEC2ERKSD_RKSK_,@function
        .size           $_ZN7cutlass13device_kernelIN5flash19enable_sm80_to_sm89INS1_16FlashAttnBwdSm80INS1_25CollectiveMainloopBwdSm80ILi2ELi2EN4cute5tupleIJNS5_1CILi128EEES8_NS7_ILi64EEEEEENS_6half_tEfNS_4arch4Sm80ELb0ELb1ELb1ELb0ELb0ELb0ELb0ELb0ELi2ELi4ELi4ELi4ELb0EEENS1_21CollectiveEpilogueBwdISA_SB_SD_Li256ELb0ELb0ELi2EEENS1_19SingleTileSchedulerILb0ELb0ELb0ELi128EEEEEEEEEvNT_6ParamsE$_ZN4cute3eso3ESOILb1ELb0EJNS_6LayoutINS_5tupleIJNS3_IJNS_1CILi1EEENS4_ILi2EEEEEES6_NS4_ILi8EEEEEENS3_IJNS3_IJS5_S5_EEES6_NS4_ILi4EEEEEEEENS_10ViewEngineIPN7cutlass5ArrayINSF_6half_tELi2ELb0EEEEEEEC2ERKSD_RKSK_,($_ZN7cutlass13device_kernelIN5flash19enable_sm80_to_sm89INS1_16FlashAttnBwdSm80INS1_25CollectiveMainloopBwdSm80ILi2ELi2EN4cute5tupleIJNS5_1CILi128EEES8_NS7_ILi64EEEEEENS_6half_tEfNS_4arch4Sm80ELb0ELb1ELb1ELb0ELb0ELb0ELb0ELb0ELi2ELi4ELi4ELi4ELb0EEENS1_21CollectiveEpilogueBwdISA_SB_SD_Li256ELb0ELb0ELi2EEENS1_19SingleTileSchedulerILb0ELb0ELb0ELi128EEEEEEEEEvNT_6ParamsE$_ZN4cute3eso3ESOILb1ELb0EJNS_6LayoutINS_5tupleIJNS3_IJNS_1CILi1EEENS4_ILi2EEES6_EEEEEENS3_IJNS3_IJS5_S5_S6_EEEEEEEENS_10ViewEngineIPjEEEEC2ERKSB_RKSE_ - $_ZN7cutlass13device_kernelIN5flash19enable_sm80_to_sm89INS1_16FlashAttnBwdSm80INS1_25CollectiveMainloopBwdSm80ILi2ELi2EN4cute5tupleIJNS5_1CILi128EEES8_NS7_ILi64EEEEEENS_6half_tEfNS_4arch4Sm80ELb0ELb1ELb1ELb0ELb0ELb0ELb0ELb0ELi2ELi4ELi4ELi4ELb0EEENS1_21CollectiveEpilogueBwdISA_SB_SD_Li256ELb0ELb0ELi2EEENS1_19SingleTileSchedulerILb0ELb0ELb0ELi128EEEEEEEEEvNT_6ParamsE$_ZN4cute3eso3ESOILb1ELb0EJNS_6LayoutINS_5tupleIJNS3_IJNS_1CILi1EEENS4_ILi2EEEEEES6_NS4_ILi8EEEEEENS3_IJNS3_IJS5_S5_EEES6_NS4_ILi4EEEEEEEENS_10ViewEngineIPN7cutlass5ArrayINSF_6half_tELi2ELb0EEEEEEEC2ERKSD_RKSK_)
$_ZN7cutlass13device_kernelIN5flash19enable_sm80_to_sm89INS1_16FlashAttnBwdSm80INS1_25CollectiveMainloopBwdSm80ILi2ELi2EN4cute5tupleIJNS5_1CILi128EEES8_NS7_ILi64EEEEEENS_6half_tEfNS_4arch4Sm80ELb0ELb1ELb1ELb0ELb0ELb0ELb0ELb0ELi2ELi4ELi4ELi4ELb0EEENS1_21CollectiveEpilogueBwdISA_SB_SD_Li256ELb0ELb0ELi2EEENS1_19SingleTileSchedulerILb0ELb0ELb0ELi128EEEEEEEEEvNT_6ParamsE$_ZN4cute3eso3ESOILb1ELb0EJNS_6LayoutINS_5tupleIJNS3_IJNS_1CILi1EEENS4_ILi2EEEEEES6_NS4_ILi8EEEEEENS3_IJNS3_IJS5_S5_EEES6_NS4_ILi4EEEEEEEENS_10ViewEngineIPN7cutlass5ArrayINSF_6half_tELi2ELb0EEEEEEEC2ERKSD_RKSK_:
[----:B------:R-:W-:Y:S01]  /*85d0*/  IADD3 R2, R68, -c[0x0][0x20], RZ ;  /* 0x8000080044027a10 */ /* 0x000fe20007ffe0ff */
[----:B------:R-:W-:Y:S01]  /*85e0*/  IMAD.MOV.U32 R17, RZ, RZ, R3 ;  /* 0x000000ffff117224 */ /* 0x000fe200078e0003 */
[----:B------:R-:W-:-:S04]  /*85f0*/  MOV R15, 0x0 ;  /* 0x00000000000f7802 */ /* 0x000fc80000000f00 */
[----:B------:R1:W-:Y:S01]  /*8600*/  STL.64 [R2], R16 ;  /* 0x0000001002007387 */ /* 0x0003e20000100a00 */
[----:B------:R-:W-:Y:S05]  /*8610*/  RET.REL.NODEC R14 `(_ZN7cutlass13device_kernelIN5flash19enable_sm80_to_sm89INS1_16FlashAttnBwdSm80INS1_25CollectiveMainloopBwdSm80ILi2ELi2EN4cute5tupleIJNS5_1CILi128EEES8_NS7_ILi64EEEEEENS_6half_tEfNS_4arch4Sm80ELb0ELb1ELb1ELb0ELb0ELb0ELb0ELb0ELi2ELi4ELi4ELi4ELb0EEENS1_21CollectiveEpilogueBwdISA_SB_SD_Li256ELb0ELb0ELi2EEENS1_19SingleTileSchedulerILb0ELb0ELb0ELi128EEEEEEEEEvNT_6ParamsE) ;  /* 0xffff79e00e007950 */ /* 0x000fea0003c3ffff */
        .type           $_ZN7cutlass13device_kernelIN5flash19enable_sm80_to_sm89INS1_16FlashAttnBwdSm80INS1_25CollectiveMainloopBwdSm80ILi2ELi2EN4cute5tupleIJNS5_1CILi128EEES8_NS7_ILi64EEEEEENS_6half_tEfNS_4arch4Sm80ELb0ELb1ELb1ELb0ELb0ELb0ELb0ELb0ELi2ELi4ELi4ELi4ELb0EEENS1_21CollectiveEpilogueBwdISA_SB_SD_Li256ELb0ELb0ELi2EEENS1_19SingleTileSchedulerILb0ELb0ELb0ELi128EEEEEEEEEvNT_6ParamsE$_ZN4cute3eso3ESOILb1ELb0EJNS_6LayoutINS_5tupleIJNS3_IJNS_1CILi1EEENS4_ILi2EEES6_EEEEEENS3_IJNS3_IJS5_S5_S6_EEEEEEEENS_10ViewEngineIPjEEEEC2ERKSB_RKSE_,@function
        .size           $_ZN7cutlass13device_kernelIN5flash19enable_sm80_to_sm89INS1_16FlashAttnBwdSm80INS1_25CollectiveMainloopBwdSm80ILi2ELi2EN4cute5tupleIJNS5_1CILi128EEES8_NS7_ILi64EEEEEENS_6half_tEfNS_4arch4Sm80ELb0ELb1ELb1ELb0ELb0ELb0ELb0ELb0ELi2ELi4ELi4ELi4ELb0EEENS1_21CollectiveEpilogueBwdISA_SB_SD_Li256ELb0ELb0ELi2EEENS1_19SingleTileSchedulerILb0ELb0ELb0ELi128EEEEEEEEEvNT_6ParamsE$_ZN4cute3eso3ESOILb1ELb0EJNS_6LayoutINS_5tupleIJNS3_IJNS_1CILi1EEENS4_ILi2EEES6_EEEEEENS3_IJNS3_IJS5_S5_S6_EEEEEEEENS_10ViewEngineIPjEEEEC2ERKSB_RKSE_,($_ZN7cutlass13device_kernelIN5flash19enable_sm80_to_sm89INS1_16FlashAttnBwdSm80INS1_25CollectiveMainloopBwdSm80ILi2ELi2EN4cute5tupleIJNS5_1CILi128EEES8_NS7_ILi64EEEEEENS_6half_tEfNS_4arch4Sm80ELb0ELb1ELb1ELb0ELb0ELb0ELb0ELb0ELi2ELi4ELi4ELi4ELb0EEENS1_21CollectiveEpilogueBwdISA_SB_SD_Li256ELb0ELb0ELi2EEENS1_19SingleTileSchedulerILb0ELb0ELb0ELi128EEEEEEEEEvNT_6ParamsE$_ZN4cute3eso3ESOILb1ELb0EJNS_6LayoutINS_5tupleIJNS3_IJNS_1CILi1EEES5_EEEEEENS3_IJNS3_IJS5_NS4_ILi0EEEEEEEEEEENS_10ViewEngineINS_8smem_ptrIPN7cutlass9uint128_tEEEEEEEC2ERKSB_RKSI_ - $_ZN7cutlass13device_kernelIN5flash19enable_sm80_to_sm89INS1_16FlashAttnBwdSm80INS1_25CollectiveMainloopBwdSm80ILi2ELi2EN4cute5tupleIJNS5_1CILi128EEES8_NS7_ILi64EEEEEENS_6half_tEfNS_4arch4Sm80ELb0ELb1ELb1ELb0ELb0ELb0ELb0ELb0ELi2ELi4ELi4ELi4ELb0EEENS1_21CollectiveEpilogueBwdISA_SB_SD_Li256ELb0ELb0ELi2EEENS1_19SingleTileSchedulerILb0ELb0ELb0ELi128EEEEEEEEEvNT_6ParamsE$_ZN4cute3eso3ESOILb1ELb0EJNS_6LayoutINS_5tupleIJNS3_IJNS_1CILi1EEENS4_ILi2EEES6_EEEEEENS3_IJNS3_IJS5_S5_S6_EEEEEEEENS_10ViewEngineIPjEEEEC2ERKSB_RKSE_)
$_ZN7cutlass13device_kernelIN5flash19enable_sm80_to_sm89INS1_16FlashAttnBwdSm80INS1_25CollectiveMainloopBwdSm80ILi2ELi2EN4cute5tupleIJNS5_1CILi128EEES8_NS7_ILi64EEEEEENS_6half_tEfNS_4arch4Sm80ELb0ELb1ELb1ELb0ELb0ELb0ELb0ELb0ELi2ELi4ELi4ELi4ELb0EEENS1_21CollectiveEpilogueBwdISA_SB_SD_Li256ELb0ELb0ELi2EEENS1_19SingleTileSchedulerILb0ELb0ELb0ELi128EEEEEEEEEvNT_6ParamsE$_ZN4cute3eso3ESOILb1ELb0EJNS_6LayoutINS_5tupleIJNS3_IJNS_1CILi1EEENS4_ILi2EEES6_EEEEEENS3_IJNS3_IJS5_S5_S6_EEEEEEEENS_10ViewEngineIPjEEEEC2ERKSB_RKSE_:
[----:B------:R-:W-:Y:S02]  /*8620*/  IADD3 R2, R62, -c[0x0][0x20], RZ ;  /* 0x800008003e027a10 */ /* 0x000fe40007ffe0ff */
[----:B------:R-:W-:-:S03]  /*8630*/  MOV R5, 0x0 ;  /* 0x0000000000057802 */ /* 0x000fc60000000f00 */
[----:B------:R1:W-:Y:S01]  /*8640*/  STL.64 [R2], R12 ;  /* 0x0000000c02007387 */ /* 0x0003e20000100a00 */
[----:B------:R-:W-:Y:S05]  /*8650*/  RET.REL.NODEC R4 `(_ZN7cutlass13device_kernelIN5flash19enable_sm80_to_sm89INS1_16FlashAttnBwdSm80INS1_25CollectiveMainloopBwdSm80ILi2ELi2EN4cute5tupleIJNS5_1CILi128EEES8_NS7_ILi64EEEEEENS_6half_tEfNS_4arch4Sm80ELb0ELb1ELb1ELb0ELb0ELb0ELb0ELb0ELi2ELi4ELi4ELi4ELb0EEENS1_21CollectiveEpilogueBwdISA_SB_SD_Li256ELb0ELb0ELi2EEENS1_19SingleTileSchedulerILb0ELb0ELb0ELi128EEEEEEEEEvNT_6ParamsE) ;  /* 0xffff79a004007950 */ /* 0x000fea0003c3ffff */
        .type           $_ZN7cutlass13device_kernelIN5flash19enable_sm80_to_sm89INS1_16FlashAttnBwdSm80INS1_25CollectiveMainloopBwdSm80ILi2ELi2EN4cute5tupleIJNS5_1CILi128EEES8_NS7_ILi64EEEEEENS_6half_tEfNS_4arch4Sm80ELb0ELb1ELb1ELb0ELb0ELb0ELb0ELb0ELi2ELi4ELi4ELi4ELb0EEENS1_21CollectiveEpilogueBwdISA_SB_SD_Li256ELb0ELb0ELi2EEENS1_19SingleTileSchedulerILb0ELb0ELb0ELi128EEEEEEEEEvNT_6ParamsE$_ZN4cute3eso3ESOILb1ELb0EJNS_6LayoutINS_5tupleIJNS3_IJNS_1CILi1EEES5_EEEEEENS3_IJNS3_IJS5_NS4_ILi0EEEEEEEEEEENS_10ViewEngineINS_8smem_ptrIPN7cutlass9uint128_tEEEEEEEC2ERKSB_RKSI_,@function
        .size           $_ZN7cutlass13device_kernelIN5flash19enable_sm80_to_sm89INS1_16FlashAttnBwdSm80INS1_25CollectiveMainloopBwdSm80ILi2ELi2EN4cute5tupleIJNS5_1CILi128EEES8_NS7_ILi64EEEEEENS_6half_tEfNS_4arch4Sm80ELb0ELb1ELb1ELb0ELb0ELb0ELb0ELb0ELi2ELi4ELi4ELi4ELb0EEENS1_21CollectiveEpilogueBwdISA_SB_SD_Li256ELb0ELb0ELi2EEENS1_19SingleTileSchedulerILb0ELb0ELb0ELi128EEEEEEEEEvNT_6ParamsE$_ZN4cute3eso3ESOILb1ELb0EJNS_6LayoutINS_5tupleIJNS3_IJNS_1CILi1EEES5_EEEEEENS3_IJNS3_IJS5_NS4_ILi0EEEEEEEEEEENS_10ViewEngineINS_8smem_ptrIPN7cutlass9uint128_tEEEEEEEC2ERKSB_RKSI_,($_ZN7cutlass13device_kernelIN5flash19enable_sm80_to_sm89INS1_16FlashAttnBwdSm80INS1_25CollectiveMainloopBwdSm80ILi2ELi2EN4cute5tupleIJNS5_1CILi128EEES8_NS7_ILi64EEEEEENS_6half_tEfNS_4arch4Sm80ELb0ELb1ELb1ELb0ELb0ELb0ELb0ELb0ELi2ELi4ELi4ELi4ELb0EEENS1_21CollectiveEpilogueBwdISA_SB_SD_Li256ELb0ELb0ELi2EEENS1_19SingleTileSchedulerILb0ELb0ELb0ELi128EEEEEEEEEvNT_6ParamsE$_ZN4cute3eso3ESOILb1ELb0EJNS_6LayoutINS_5tupleIJNS3_IJNS_1CILi2EEES5_EEEEEENS3_IJNS3_IJNS4_ILi1EEES5_EEEEEEEENS_10ViewEngineIPKfEEEEC2ERKSB_RKSF_ - $_ZN7cutlass13device_kernelIN5flash19enable_sm80_to_sm89INS1_16FlashAttnBwdSm80INS1_25CollectiveMainloopBwdSm80ILi2ELi2EN4cute5tupleIJNS5_1CILi128EEES8_NS7_ILi64EEEEEENS_6half_tEfNS_4arch4Sm80ELb0ELb1ELb1ELb0ELb0ELb0ELb0ELb0ELi2ELi4ELi4ELi4ELb0EEENS1_21CollectiveEpilogueBwdISA_SB_SD_Li256ELb0ELb0ELi2EEENS1_19SingleTileSchedulerILb0ELb0ELb0ELi128EEEEEEEEEvNT_6ParamsE$_ZN4cute3eso3ESOILb1ELb0EJNS_6LayoutINS_5tupleIJNS3_IJNS_1CILi1EEES5_EEEEEENS3_IJNS3_IJS5_NS4_ILi0EEEEEEEEEEENS_10ViewEngineINS_8smem_ptrIPN7cutlass9uint128_tEEEEEEEC2ERKSB_RKSI_)
$_ZN7cutlass13device_kernelIN5flash19enable_sm80_to_sm89INS1_16FlashAttnBwdSm80INS1_25CollectiveMainloopBwdSm80ILi2ELi2EN4cute5tupleIJNS5_1CILi128EEES8_NS7_ILi64EEEEEENS_6half_tEfNS_4arch4Sm80ELb0ELb1ELb1ELb0ELb0ELb0ELb0ELb0ELi2ELi4ELi4ELi4ELb0EEENS1_21CollectiveEpilogueBwdISA_SB_SD_Li256ELb0ELb0ELi2EEENS1_19SingleTileSchedulerILb0ELb0ELb0ELi128EEEEEEEEEvNT_6ParamsE$_ZN4cute3eso3ESOILb1ELb0EJNS_6LayoutINS_5tupleIJNS3_IJNS_1CILi1EEES5_EEEEEENS3_IJNS3_IJS5_NS4_ILi0EEEEEEEEEEENS_10ViewEngineINS_8smem_ptrIPN7cutlass9uint128_tEEEEEEEC2ERKSB_RKSI_:
[----:B------:R-:W-:Y:S02]  /*8660*/  IADD3 R38, R81, -c[0x0][0x20], RZ ;  /* 0x8000080051267a10 */ /* 0x000fe40007ffe0ff */
[----:B------:R-:W-:-:S03]  /*8670*/  MOV R47, 0x0 ;  /* 0x00000000002f7802 */ /* 0x000fc60000000f00 */
[----:B------:R1:W-:Y:S01]  /*8680*/  STL.64 [R38], R2 ;  /* 0x0000000226007387 */ /* 0x0003e20000100a00 */
[----:B------:R-:W-:Y:S05]  /*8690*/  RET.REL.NODEC R46 `(_ZN7cutlass13device_kernelIN5flash19enable_sm80_to_sm89INS1_16FlashAttnBwdSm80INS1_25CollectiveMainloopBwdSm80ILi2ELi2EN4cute5tupleIJNS5_1CILi128EEES8_NS7_ILi64EEEEEENS_6half_tEfNS_4arch4Sm80ELb0ELb1ELb1ELb0ELb0ELb0ELb0ELb0ELi2ELi4ELi4ELi4ELb0EEENS1_21CollectiveEpilogueBwdISA_SB_SD_Li256ELb0ELb0ELi2EEENS1_19SingleTileSchedulerILb0ELb0ELb0ELi128EEEEEEEEEvNT_6ParamsE) ;  /* 0xffff79602e007950 */ /* 0x000fea0003c3ffff */
        .type           $_ZN7cutlass13device_kernelIN5flash19enable_sm80_to_sm89INS1_16FlashAttnBwdSm80INS1_25CollectiveMainloopBwdSm80ILi2ELi2EN4cute5tupleIJNS5_1CILi128EEES8_NS7_ILi64EEEEEENS_6half_tEfNS_4arch4Sm80ELb0ELb1ELb1ELb0ELb0ELb0ELb0ELb0ELi2ELi4ELi4ELi4ELb0EEENS1_21CollectiveEpilogueBwdISA_SB_SD_Li256ELb0ELb0ELi2EEENS1_19SingleTileSchedulerILb0ELb0ELb0ELi128EEEEEEEEEvNT_6ParamsE$_ZN4cute3eso3ESOILb1ELb0EJNS_6LayoutINS_5tupleIJNS3_IJNS_1CILi2EEES5_EEEEEENS3_IJNS3_IJNS4_ILi1EEES5_EEEEEEEENS_10ViewEngineIPKfEEEEC2ERKSB_RKSF_,@function
        .size           $_ZN7cutlass13device_kernelIN5flash19enable_sm80_to_sm89INS1_16FlashAttnBwdSm80INS1_25CollectiveMainloopBwdSm80ILi2ELi2EN4cute5tupleIJNS5_1CILi128EEES8_NS7_ILi64EEEEEENS_6half_tEfNS_4arch4Sm80ELb0ELb1ELb1ELb0ELb0ELb0ELb0ELb0ELi2ELi4ELi4ELi4ELb0EEENS1_21CollectiveEpilogueBwdISA_SB_SD_Li256ELb0ELb0ELi2EEENS1_19SingleTileSchedulerILb0ELb0ELb0ELi128EEEEEEEEEvNT_6ParamsE$_ZN4cute3eso3ESOILb1ELb0EJNS_6LayoutINS_5tupleIJNS3_IJNS_1CILi2EEES5_EEEEEENS3_IJNS3_IJNS4_ILi1EEES5_EEEEEEEENS_10ViewEngineIPKfEEEEC2ERKSB_RKSF_,($_ZN7cutlass13device_kernelIN5flash19enable_sm80_to_sm89INS1_16FlashAttnBwdSm80INS1_25CollectiveMainloopBwdSm80ILi2ELi2EN4cute5tupleIJNS5_1CILi128EEES8_NS7_ILi64EEEEEENS_6half_tEfNS_4arch4Sm80ELb0ELb1ELb1ELb0ELb0ELb0ELb0ELb0ELi2ELi4ELi4ELi4ELb0EEENS1_21CollectiveEpilogueBwdISA_SB_SD_Li256ELb0ELb0ELi2EEENS1_19SingleTileSchedulerILb0ELb0ELb0ELi128EEEEEEEEEvNT_6ParamsE$_ZN4cute3eso3ESOILb1ELb0EJNS_6LayoutINS_5tupleIJNS3_IJNS_1CILi2EEES5_EEEEEENS3_IJNS3_IJNS4_ILi1EEES5_EEEEEEEENS_10ViewEngineIPN7cutlass6half_tEEEEEC2ERKSB_RKSG_ - $_ZN7cutlass13device_kernelIN5flash19enable_sm80_to_sm89INS1_16FlashAttnBwdSm80INS1_25CollectiveMainloopBwdSm80ILi2ELi2EN4cute5tupleIJNS5_1CILi128EEES8_NS7_ILi64EEEEEENS_6half_tEfNS_4arch4Sm80ELb0ELb1ELb1ELb0ELb0ELb0ELb0ELb0ELi2ELi4ELi4ELi4ELb0EEENS1_21CollectiveEpilogueBwdISA_SB_SD_Li256ELb0ELb0ELi2EEENS1_19SingleTileSchedulerILb0ELb0ELb0ELi128EEEEEEEEEvNT_6ParamsE$_ZN4cute3eso3ESOILb1ELb0EJNS_6LayoutINS_5tupleIJNS3_IJNS_1CILi2EEES5_EEEEEENS3_IJNS3_IJNS4_ILi1EEES5_EEEEEEEENS_10ViewEngineIPKfEEEEC2ERKSB_RKSF_)
$_ZN7cutlass13device_kernelIN5flash19enable_sm80_to_sm89INS1_16FlashAttnBwdSm80INS1_25CollectiveMainloopBwdSm80ILi2ELi2EN4cute5tupleIJNS5_1CILi128EEES8_NS7_ILi64EEEEEENS_6half_tEfNS_4arch4Sm80ELb0ELb1ELb1ELb0ELb0ELb0ELb0ELb0ELi2ELi4ELi4ELi4ELb0EEENS1_21CollectiveEpilogueBwdISA_SB_SD_Li256ELb0ELb0ELi2EEENS1_19SingleTileSchedulerILb0ELb0ELb0ELi128EEEEEEEEEvNT_6ParamsE$_ZN4cute3eso3ESOILb1ELb0EJNS_6LayoutINS_5tupleIJNS3_IJNS_1CILi2EEES5_EEEEEENS3_IJNS3_IJNS4_ILi1EEES5_EEEEEEEENS_10ViewEngineIPKfEEEEC2ERKSB_RKSF_:
[----:B------:R-:W-:Y:S01]  /*86a0*/  IADD3 R2, R62, -c[0x0][0x20], RZ ;  /* 0x800008003e027a10 */ /* 0x000fe20007ffe0ff */
[----:B------:R-:W-:Y:S01]  /*86b0*/  IMAD.MOV.U32 R7, RZ, RZ, R3 ;  /* 0x000000ffff077224 */ /* 0x000fe200078e0003 */
[----:B------:R-:W-:-:S04]  /*86c0*/  MOV R5, 0x0 ;  /* 0x0000000000057802 */ /* 0x000fc80000000f00 */
[----:B------:R1:W-:Y:S01]  /*86d0*/  STL.64 [R2], R6 ;  /* 0x0000000602007387 */ /* 0x0003e20000100a00 */
[----:B------:R-:W-:Y:S05]  /*86e0*/  RET.REL.NODEC R4 `(_ZN7cutlass13device_kernelIN5flash19enable_sm80_to_sm89INS1_16FlashAttnBwdSm80INS1_25CollectiveMainloopBwdSm80ILi2ELi2EN4cute5tupleIJNS5_1CILi128EEES8_NS7_ILi64EEEEEENS_6half_tEfNS_4arch4Sm80ELb0ELb1ELb1ELb0ELb0ELb0ELb0ELb0ELi2ELi4ELi4ELi4ELb0EEENS1_21CollectiveEpilogueBwdISA_SB_SD_Li256ELb0ELb0ELi2EEENS1_19SingleTileSchedulerILb0ELb0ELb0ELi128EEEEEEEEEvNT_6ParamsE) ;  /* 0xffff791004007950 */ /* 0x000fea0003c3ffff */
        .type           $_ZN7cutlass13device_kernelIN5flash19enable_sm80_to_sm89INS1_16FlashAttnBwdSm80INS1_25CollectiveMainloopBwdSm80ILi2ELi2EN4cute5tupleIJNS5_1CILi128EEES8_NS7_ILi64EEEEEENS_6half_tEfNS_4arch4Sm80ELb0ELb1ELb1ELb0ELb0ELb0ELb0ELb0ELi2ELi4ELi4ELi4ELb0EEENS1_21CollectiveEpilogueBwdISA_SB_SD_Li256ELb0ELb0ELi2EEENS1_19SingleTileSchedulerILb0ELb0ELb0ELi128EEEEEEEEEvNT_6ParamsE$_ZN4cute3eso3ESOILb1ELb0EJNS_6LayoutINS_5tupleIJNS3_IJNS_1CILi2EEES5_EEEEEENS3_IJNS3_IJNS4_ILi1EEES5_EEEEEEEENS_10ViewEngineIPN7cutlass6half_tEEEEEC2ERKSB_RKSG_,@function
        .size           $_ZN7cutlass13device_kernelIN5flash19enable_sm80_to_sm89INS1_16FlashAttnBwdSm80INS1_25CollectiveMainloopBwdSm80ILi2ELi2EN4cute5tupleIJNS5_1CILi128EEES8_NS7_ILi64EEEEEENS_6half_tEfNS_4arch4Sm80ELb0ELb1ELb1ELb0ELb0ELb0ELb0ELb0ELi2ELi4ELi4ELi4ELb0EEENS1_21CollectiveEpilogueBwdISA_SB_SD_Li256ELb0ELb0ELi2EEENS1_19SingleTileSchedulerILb0ELb0ELb0ELi128EEEEEEEEEvNT_6ParamsE$_ZN4cute3eso3ESOILb1ELb0EJNS_6LayoutINS_5tupleIJNS3_IJNS_1CILi2EEES5_EEEEEENS3_IJNS3_IJNS4_ILi1EEES5_EEEEEEEENS_10ViewEngineIPN7cutlass6half_tEEEEEC2ERKSB_RKSG_,($_ZN7cutlass13device_kernelIN5flash19enable_sm80_to_sm89INS1_16FlashAttnBwdSm80INS1_25CollectiveMainloopBwdSm80ILi2ELi2EN4cute5tupleIJNS5_1CILi128EEES8_NS7_ILi64EEEEEENS_6half_tEfNS_4arch4Sm80ELb0ELb1ELb1ELb0ELb0ELb0ELb0ELb0ELi2ELi4ELi4ELi4ELb0EEENS1_21CollectiveEpilogueBwdISA_SB_SD_Li256ELb0ELb0ELi2EEENS1_19SingleTileSchedulerILb0ELb0ELb0ELi128EEEEEEEEEvNT_6ParamsE$_ZN4cute3eso3ESOILb1ELb0EJNS_6LayoutINS_5tupleIJNS3_IJNS_1CILi2EEES5_EEEEEENS3_IJNS3_IJNS4_ILi1EEES5_EEEEEEEENS_10ViewEngineIPfEEEEC2ERKSB_RKSE_ - $_ZN7cutlass13device_kernelIN5flash19enable_sm80_to_sm89INS1_16FlashAttnBwdSm80INS1_25CollectiveMainloopBwdSm80ILi2ELi2EN4cute5tupleIJNS5_1CILi128EEES8_NS7_ILi64EEEEEENS_6half_tEfNS_4arch4Sm80ELb0ELb1ELb1ELb0ELb0ELb0ELb0ELb0ELi2ELi4ELi4ELi4ELb0EEENS1_21CollectiveEpilogueBwdISA_SB_SD_Li256ELb0ELb0ELi2EEENS1_19SingleTileSchedulerILb0ELb0ELb0ELi128EEEEEEEEEvNT_6ParamsE$_ZN4cute3eso3ESOILb1ELb0EJNS_6LayoutINS_5tupleIJNS3_IJNS_1CILi2EEES5_EEEEEENS3_IJNS3_IJNS4_ILi1EEES5_EEEEEEEENS_10ViewEngineIPN7cutlass6half_tEEEEEC2ERKSB_RKSG_)
$_ZN7cutlass13device_kernelIN5flash19enable_sm80_to_sm89INS1_16FlashAttnBwdSm80INS1_25CollectiveMainloopBwdSm80ILi2ELi2EN4cute5tupleIJNS5_1CILi128EEES8_NS7_ILi64EEEEEENS_6half_tEfNS_4arch4Sm80ELb0ELb1ELb1ELb0ELb0ELb0ELb0ELb0ELi2ELi4ELi4ELi4ELb0EEENS1_21CollectiveEpilogueBwdISA_SB_SD_Li256ELb0ELb0ELi2EEENS1_19SingleTileSchedulerILb0ELb0ELb0ELi128EEEEEEEEEvNT_6ParamsE$_ZN4cute3eso3ESOILb1ELb0EJNS_6LayoutINS_5tupleIJNS3_IJNS_1CILi2EEES5_EEEEEENS3_IJNS3_IJNS4_ILi1EEES5_EEEEEEEENS_10ViewEngineIPN7cutlass6half_tEEEEEC2ERKSB_RKSG_:
[----:B------:R-:W-:Y:S01]  /*86f0*/  IADD3 R2, R62, -c[0x0][0x20], RZ ;  /* 0x800008003e027a10 */ /* 0x000fe20007ffe0ff */
[----:B------:R-:W-:Y:S01]  /*8700*/  IMAD.MOV.U32 R7, RZ, RZ, R3 ;  /* 0x000000ffff077224 */ /* 0x000fe200078e0003 */
[----:B------:R-:W-:-:S04]  /*8710*/  MOV R5, 0x0 ;  /* 0x0000000000057802 */ /* 0x000fc80000000f00 */
[----:B------:R1:W-:Y:S01]  /*8720*/  STL.64 [R2], R6 ;  /* 0x0000000602007387 */ /* 0x0003e20000100a00 */
[----:B------:R-:W-:Y:S05]  /*8730*/  RET.REL.NODEC R4 `(_ZN7cutlass13device_kernelIN5flash19enable_sm80_to_sm89INS1_16FlashAttnBwdSm80INS1_25CollectiveMainloopBwdSm80ILi2ELi2EN4cute5tupleIJNS5_1CILi128EEES8_NS7_ILi64EEEEEENS_6half_tEfNS_4arch4Sm80ELb0ELb1ELb1ELb0ELb0ELb0ELb0ELb0ELi2ELi4ELi4ELi4ELb0EEENS1_21CollectiveEpilogueBwdISA_SB_SD_Li256ELb0ELb0ELi2EEENS1_19SingleTileSchedulerILb0ELb0ELb0ELi128EEEEEEEEEvNT_6ParamsE) ;  /* 0xffff78c004007950 */ /* 0x000fea0003c3ffff */
        .type           $_ZN7cutlass13device_kernelIN5flash19enable_sm80_to_sm89INS1_16FlashAttnBwdSm80INS1_25CollectiveMainloopBwdSm80ILi2ELi2EN4cute5tupleIJNS5_1CILi128EEES8_NS7_ILi64EEEEEENS_6half_tEfNS_4arch4Sm80ELb0ELb1ELb1ELb0ELb0ELb0ELb0ELb0ELi2ELi4ELi4ELi4ELb0EEENS1_21CollectiveEpilogueBwdISA_SB_SD_Li256ELb0ELb0ELi2EEENS1_19SingleTileSchedulerILb0ELb0ELb0ELi128EEEEEEEEEvNT_6ParamsE$_ZN4cute3eso3ESOILb1ELb0EJNS_6LayoutINS_5tupleIJNS3_IJNS_1CILi2EEES5_EEEEEENS3_IJNS3_IJNS4_ILi1EEES5_EEEEEEEENS_10ViewEngineIPfEEEEC2ERKSB_RKSE_,@function
        .size           $_ZN7cutlass13device_kernelIN5flash19enable_sm80_to_sm89INS1_16FlashAttnBwdSm80INS1_25CollectiveMainloopBwdSm80ILi2ELi2EN4cute5tupleIJNS5_1CILi128EEES8_NS7_ILi64EEEEEENS_6half_tEfNS_4arch4Sm80ELb0ELb1ELb1ELb0ELb0ELb0ELb0ELb0ELi2ELi4ELi4ELi4ELb0EEENS1_21CollectiveEpilogueBwdISA_SB_SD_Li256ELb0ELb0ELi2EEENS1_19SingleTileSchedulerILb0ELb0ELb0ELi128EEEEEEEEEvNT_6ParamsE$_ZN4cute3eso3ESOILb1ELb0EJNS_6LayoutINS_5tupleIJNS3_IJNS_1CILi2EEES5_EEEEEENS3_IJNS3_IJNS4_ILi1EEES5_EEEEEEEENS_10ViewEngineIPfEEEEC2ERKSB_RKSE_,($_ZN7cutlass13device_kernelIN5flash19enable_sm80_to_sm89INS1_16FlashAttnBwdSm80INS1_25CollectiveMainloopBwdSm80ILi2ELi2EN4cute5tupleIJNS5_1CILi128EEES8_NS7_ILi64EEEEEENS_6half_tEfNS_4arch4Sm80ELb0ELb1ELb1ELb0ELb0ELb0ELb0ELb0ELi2ELi4ELi4ELi4ELb0EEENS1_21CollectiveEpilogueBwdISA_SB_SD_Li256ELb0ELb0ELi2EEENS1_19SingleTileSchedulerILb0ELb0ELb0ELi128EEEEEEEEEvNT_6ParamsE$_ZN4cute3eso3ESOILb1ELb0EJNS_6LayoutINS_5tupleIJNS3_IJNS_1CILi2EEES5_EEEEEENS3_IJNS3_IJNS4_ILi1EEES5_EEEEEEEEiEEC2ERKSB_RKi - $_ZN7cutlass13device_kernelIN5flash19enable_sm80_to_sm89INS1_16FlashAttnBwdSm80INS1_25CollectiveMainloopBwdSm80ILi2ELi2EN4cute5tupleIJNS5_1CILi128EEES8_NS7_ILi64EEEEEENS_6half_tEfNS_4arch4Sm80ELb0ELb1ELb1ELb0ELb0ELb0ELb0ELb0ELi2ELi4ELi4ELi4ELb0EEENS1_21CollectiveEpilogueBwdISA_SB_SD_Li256ELb0ELb0ELi2EEENS1_19SingleTileSchedulerILb0ELb0ELb0ELi128EEEEEEEEEvNT_6ParamsE$_ZN4cute3eso3ESOILb1ELb0EJNS_6LayoutINS_5tupleIJNS3_IJNS_1CILi2EEES5_EEEEEENS3_IJNS3_IJNS4_ILi1EEES5_EEEEEEEENS_10ViewEngineIPfEEEEC2ERKSB_RKSE_)
$_ZN7cutlass13device_kernelIN5flash19enable_sm80_to_sm89INS1_16FlashAttnBwdSm80INS1_25CollectiveMainloopBwdSm80ILi2ELi2EN4cute5tupleIJNS5_1CILi128EEES8_NS7_ILi64EEEEEENS_6half_tEfNS_4arch4Sm80ELb0ELb1ELb1ELb0ELb0ELb0ELb0ELb0ELi2ELi4ELi4ELi4ELb0EEENS1_21CollectiveEpilogueBwdISA_SB_SD_Li256ELb0ELb0ELi2EEENS1_19SingleTileSchedulerILb0ELb0ELb0ELi128EEEEEEEEEvNT_6ParamsE$_ZN4cute3eso3ESOILb1ELb0EJNS_6LayoutINS_5tupleIJNS3_IJNS_1CILi2EEES5_EEEEEENS3_IJNS3_IJNS4_ILi1EEES5_EEEEEEEENS_10ViewEngineIPfEEEEC2ERKSB_RKSE_:
[----:B------:R-:W-:Y:S01]  /*8740*/  IADD3 R2, R62, -c[0x0][0x20], RZ ;  /* 0x800008003e027a10 */ /* 0x000fe20007ffe0ff */
[----:B------:R-:W-:Y:S01]  /*8750*/  IMAD.MOV.U32 R9, RZ, RZ, R3 ;  /* 0x000000ffff097224 */ /* 0x000fe200078e0003 */
[----:B------:R-:W-:-:S04]  /*8760*/  MOV R5, 0x0 ;  /* 0x0000000000057802 */ /* 0x000fc80000000f00 */
[----:B------:R1:W-:Y:S01]  /*8770*/  STL.64 [R2], R8 ;  /* 0x0000000802007387 */ /* 0x0003e20000100a00 */
[----:B------:R-:W-:Y:S05]  /*8780*/  RET.REL.NODEC R4 `(_ZN7cutlass13device_kernelIN5flash19enable_sm80_to_sm89INS1_16FlashAttnBwdSm80INS1_25CollectiveMainloopBwdSm80ILi2ELi2EN4cute5tupleIJNS5_1CILi128EEES8_NS7_ILi64EEEEEENS_6half_tEfNS_4arch4Sm80ELb0ELb1ELb1ELb0ELb0ELb0ELb0ELb0ELi2ELi4ELi4ELi4ELb0EEENS1_21CollectiveEpilogueBwdISA_SB_SD_Li256ELb0ELb0ELi2EEENS1_19SingleTileSchedulerILb0ELb0ELb0ELi128EEEEEEEEEvNT_6ParamsE) ;  /* 0xffff787004007950 */ /* 0x000fea0003c3ffff */
        .type           $_ZN7cutlass13device_kernelIN5flash19enable_sm80_to_sm89INS1_16FlashAttnBwdSm80INS1_25CollectiveMainloopBwdSm80ILi2ELi2EN4cute5tupleIJNS5_1CILi128EEES8_NS7_ILi64EEEEEENS_6half_tEfNS_4arch4Sm80ELb0ELb1ELb1ELb0ELb0ELb0ELb0ELb0ELi2ELi4ELi4ELi4ELb0EEENS1_21CollectiveEpilogueBwdISA_SB_SD_Li256ELb0ELb0ELi2EEENS1_19SingleTileSchedulerILb0ELb0ELb0ELi128EEEEEEEEEvNT_6ParamsE$_ZN4cute3eso3ESOILb1ELb0EJNS_6LayoutINS_5tupleIJNS3_IJNS_1CILi2EEES5_EEEEEENS3_IJNS3_IJNS4_ILi1EEES5_EEEEEEEEiEEC2ERKSB_RKi,@function
        .size           $_ZN7cutlass13device_kernelIN5flash19enable_sm80_to_sm89INS1_16FlashAttnBwdSm80INS1_25CollectiveMainloopBwdSm80ILi2ELi2EN4cute5tupleIJNS5_1CILi128EEES8_NS7_ILi64EEEEEENS_6half_tEfNS_4arch4Sm80ELb0ELb1ELb1ELb0ELb0ELb0ELb0ELb0ELi2ELi4ELi4ELi4ELb0EEENS1_21CollectiveEpilogueBwdISA_SB_SD_Li256ELb0ELb0ELi2EEENS1_19SingleTileSchedulerILb0ELb0ELb0ELi128EEEEEEEEEvNT_6ParamsE$_ZN4cute3eso3ESOILb1ELb0EJNS_6LayoutINS_5tupleIJNS3_IJNS_1CILi2EEES5_EEEEEENS3_IJNS3_IJNS4_ILi1EEES5_EEEEEEEEiEEC2ERKSB_RKi,($_ZN7cutlass13device_kernelIN5flash19enable_sm80_to_sm89INS1_16FlashAttnBwdSm80INS1_25CollectiveMainloopBwdSm80ILi2ELi2EN4cute5tupleIJNS5_1CILi128EEES8_NS7_ILi64EEEEEENS_6half_tEfNS_4arch4Sm80ELb0ELb1ELb1ELb0ELb0ELb0ELb0ELb0ELi2ELi4ELi4ELi4ELb0EEENS1_21CollectiveEpilogueBwdISA_SB_SD_Li256ELb0ELb0ELi2EEENS1_19SingleTileSchedulerILb0ELb0ELb0ELi128EEEEEEEEEvNT_6ParamsE$_ZN4cute3eso3ESOILb1ELb0EJNS_6LayoutINS_5tupleIJNS3_IJNS_1CILi2EEES5_EEEEEENS3_IJNS3_IJNS4_ILi8EEENS4_ILi64EEEEEEEEEEENS_10ViewEngineINS_8smem_ptrIPfEEEEEEC2ERKSC_RKSH_ - $_ZN7cutlass13device_kernelIN5flash19enable_sm80_to_sm89INS1_16FlashAttnBwdSm80INS1_25CollectiveMainloopBwdSm80ILi2ELi2EN4cute5tupleIJNS5_1CILi128EEES8_NS7_ILi64EEEEEENS_6half_tEfNS_4arch4Sm80ELb0ELb1ELb1ELb0ELb0ELb0ELb0ELb0ELi2ELi4ELi4ELi4ELb0EEENS1_21CollectiveEpilogueBwdISA_SB_SD_Li256ELb0ELb0ELi2EEENS1_19SingleTileSchedulerILb0ELb0ELb0ELi128EEEEEEEEEvNT_6ParamsE$_ZN4cute3eso3ESOILb1ELb0EJNS_6LayoutINS_5tupleIJNS3_IJNS_1CILi2EEES5_EEEEEENS3_IJNS3_IJNS4_ILi1EEES5_EEEEEEEEiEEC2ERKSB_RKi)
$_ZN7cutlass13device_kernelIN5flash19enable_sm80_to_sm89INS1_16FlashAttnBwdSm80INS1_25CollectiveMainloopBwdSm80ILi2ELi2EN4cute5tupleIJNS5_1CILi128EEES8_NS7_ILi64EEEEEENS_6half_tEfNS_4arch4Sm80ELb0ELb1ELb1ELb0ELb0ELb0ELb0ELb0ELi2ELi4ELi4ELi4ELb0EEENS1_21CollectiveEpilogueBwdISA_SB_SD_Li256ELb0ELb0ELi2EEENS1_19SingleTileSchedulerILb0ELb0ELb0ELi128EEEEEEEEEvNT_6ParamsE$_ZN4cute3eso3ESOILb1ELb0EJNS_6LayoutINS_5tupleIJNS3_IJNS_1CILi2EEES5_EEEEEENS3_IJNS3_IJNS4_ILi1EEES5_EEEEEEEEiEEC2ERKSB_RKi:
[----:B------:R-:W-:Y:S02]  /*8790*/  IADD3 R2, R62, -c[0x0][0x20], RZ ;  /* 0x800008003e027a10 */ /* 0x000fe40007ffe0ff */
[----:B------:R-:W-:-:S03]  /*87a0*/  MOV R5, 0x0 ;  /* 0x0000000000057802 */ /* 0x000fc60000000f00 */
[----:B------:R1:W-:Y:S01]  /*87b0*/  STL [R2], R3 ;  /* 0x0000000302007387 */ /* 0x0003e20000100800 */
[----:B------:R-:W-:Y:S05]  /*87c0*/  RET.REL.NODEC R4 `(_ZN7cutlass13device_kernelIN5flash19enable_sm80_to_sm89INS1_16FlashAttnBwdSm80INS1_25CollectiveMainloopBwdSm80ILi2ELi2EN4cute5tupleIJNS5_1CILi128EEES8_NS7_ILi64EEEEEENS_6half_tEfNS_4arch4Sm80ELb0ELb1ELb1ELb0ELb0ELb0ELb0ELb0ELi2ELi4ELi4ELi4ELb0EEENS1_21CollectiveEpilogueBwdISA_SB_SD_Li256ELb0ELb0ELi2EEENS1_19SingleTileSchedulerILb0ELb0ELb0ELi128EEEEEEEEEvNT_6ParamsE) ;  /* 0xffff783004007950 */ /* 0x000fea0003c3ffff */
        .type           $_ZN7cutlass13device_kernelIN5flash19enable_sm80_to_sm89INS1_16FlashAttnBwdSm80INS1_25CollectiveMainloopBwdSm80ILi2ELi2EN4cute5tupleIJNS5_1CILi128EEES8_NS7_ILi64EEEEEENS_6half_tEfNS_4arch4Sm80ELb0ELb1ELb1ELb0ELb0ELb0ELb0ELb0ELi2ELi4ELi4ELi4ELb0EEENS1_21CollectiveEpilogueBwdISA_SB_SD_Li256ELb0ELb0ELi2EEENS1_19SingleTileSchedulerILb0ELb0ELb0ELi128EEEEEEEEEvNT_6ParamsE$_ZN4cute3eso3ESOILb1ELb0EJNS_6LayoutINS_5tupleIJNS3_IJNS_1CILi2EEES5_EEEEEENS3_IJNS3_IJNS4_ILi8EEENS4_ILi64EEEEEEEEEEENS_10ViewEngineINS_8smem_ptrIPfEEEEEEC2ERKSC_RKSH_,@function
        .size           $_ZN7cutlass13device_kernelIN5flash19enable_sm80_to_sm89INS1_16FlashAttnBwdSm80INS1_25CollectiveMainloopBwdSm80ILi2ELi2EN4cute5tupleIJNS5_1CILi128EEES8_NS7_ILi64EEEEEENS_6half_tEfNS_4arch4Sm80ELb0ELb1ELb1ELb0ELb0ELb0ELb0ELb0ELi2ELi4ELi4ELi4ELb0EEENS1_21CollectiveEpilogueBwdISA_SB_SD_Li256ELb0ELb0ELi2EEENS1_19SingleTileSchedulerILb0ELb0ELb0ELi128EEEEEEEEEvNT_6ParamsE$_ZN4cute3eso3ESOILb1ELb0EJNS_6LayoutINS_5tupleIJNS3_IJNS_1CILi2EEES5_EEEEEENS3_IJNS3_IJNS4_ILi8EEENS4_ILi64EEEEEEEEEEENS_10ViewEngineINS_8smem_ptrIPfEEEEEEC2ERKSC_RKSH_,($_ZN7cutlass13device_kernelIN5flash19enable_sm80_to_sm89INS1_16FlashAttnBwdSm80INS1_25CollectiveMainloopBwdSm80ILi2ELi2EN4cute5tupleIJNS5_1CILi128EEES8_NS7_ILi64EEEEEENS_6half_tEfNS_4arch4Sm80ELb0ELb1ELb1ELb0ELb0ELb0ELb0ELb0ELi2ELi4ELi4ELi4ELb0EEENS1_21CollectiveEpilogueBwdISA_SB_SD_Li256ELb0ELb0ELi2EEENS1_19SingleTileSchedulerILb0ELb0ELb0ELi128EEEEEEEEEvNT_6ParamsE$_ZN4cute3eso3ESOILb1ELb0EJNS_6LayoutINS_5tupleIJNS3_IJNS_1CILi2EEES5_EEEEEENS3_IJNS3_IJNS4_ILi8EEENS4_ILi64EEEEEEEEEEEiEEC2ERKSC_RKi - $_ZN7cutlass13device_kernelIN5flash19enable_sm80_to_sm89INS1_16FlashAttnBwdSm80INS1_25CollectiveMainloopBwdSm80ILi2ELi2EN4cute5tupleIJNS5_1CILi128EEES8_NS7_ILi64EEEEEENS_6half_tEfNS_4arch4Sm80ELb0ELb1ELb1ELb0ELb0ELb0ELb0ELb0ELi2ELi4ELi4ELi4ELb0EEENS1_21CollectiveEpilogueBwdISA_SB_SD_Li256ELb0ELb0ELi2EEENS1_19SingleTileSchedulerILb0ELb0ELb0ELi128EEEEEEEEEvNT_6ParamsE$_ZN4cute3eso3ESOILb1ELb0EJNS_6LayoutINS_5tupleIJNS3_IJNS_1CILi2EEES5_EEEEEENS3_IJNS3_IJNS4_ILi8EEENS4_ILi64EEEEEEEEEEENS_10ViewEngineINS_8smem_ptrIPfEEEEEEC2ERKSC_RKSH_)
$_ZN7cutlass13device_kernelIN5flash19enable_sm80_to_sm89INS1_16FlashAttnBwdSm80INS1_25CollectiveMainloopBwdSm80ILi2ELi2EN4cute5tupleIJNS5_1CILi128EEES8_NS7_ILi64EEEEEENS_6half_tEfNS_4arch4Sm80ELb0ELb1ELb1ELb0ELb0ELb0ELb0ELb0ELi2ELi4ELi4ELi4ELb0EEENS1_21CollectiveEpilogueBwdISA_SB_SD_Li256ELb0ELb0ELi2EEENS1_19SingleTileSchedulerILb0ELb0ELb0ELi128EEEEEEEEEvNT_6ParamsE$_ZN4cute3eso3ESOILb1ELb0EJNS_6LayoutINS_5tupleIJNS3_IJNS_1CILi2EEES5_EEEEEENS3_IJNS3_IJNS4_ILi8EEENS4_ILi64EEEEEEEEEEENS_10ViewEngineINS_8smem_ptrIPfEEEEEEC2ERKSC_RKSH_:
[----:B------:R-:W-:Y:S02]  /*87d0*/  IADD3 R8, R62, -c[0x0][0x20], RZ ;  /* 0x800008003e087a10 */ /* 0x000fe40007ffe0ff */
[----:B------:R-:W-:-:S03]  /*87e0*/  MOV R11, 0x0 ;  /* 0x00000000000b7802 */ /* 0x000fc60000000f00 */
[----:B------:R1:W-:Y:S01]  /*87f0*/  STL.64 [R8], R4 ;  /* 0x0000000408007387 */ /* 0x0003e20000100a00 */
[----:B------:R-:W-:Y:S05]  /*8800*/  RET.REL.NODEC R10 `(_ZN7cutlass13device_kernelIN5flash19enable_sm80_to_sm89INS1_16FlashAttnBwdSm80INS1_25CollectiveMainloopBwdSm80ILi2ELi2EN4cute5tupleIJNS5_1CILi128EEES8_NS7_ILi64EEEEEENS_6half_tEfNS_4arch4Sm80ELb0ELb1ELb1ELb0ELb0ELb0ELb0ELb0ELi2ELi4ELi4ELi4ELb0EEENS1_21CollectiveEpilogueBwdISA_SB_SD_Li256ELb0ELb0ELi2EEENS1_19SingleTileSchedulerILb0ELb0ELb0ELi128EEEEEEEEEvNT_6ParamsE) ;  /* 0xffff77f00a007950 */ /* 0x000fea0003c3ffff */
        .type           $_ZN7cutlass13device_kernelIN5flash19enable_sm80_to_sm89INS1_16FlashAttnBwdSm80INS1_25CollectiveMainloopBwdSm80ILi2ELi2EN4cute5tupleIJNS5_1CILi128EEES8_NS7_ILi64EEEEEENS_6half_tEfNS_4arch4Sm80ELb0ELb1ELb1ELb0ELb0ELb0ELb0ELb0ELi2ELi4ELi4ELi4ELb0EEENS1_21CollectiveEpilogueBwdISA_SB_SD_Li256ELb0ELb0ELi2EEENS1_19SingleTileSchedulerILb0ELb0ELb0ELi128EEEEEEEEEvNT_6ParamsE$_ZN4cute3eso3ESOILb1ELb0EJNS_6LayoutINS_5tupleIJNS3_IJNS_1CILi2EEES5_EEEEEENS3_IJNS3_IJNS4_ILi8EEENS4_ILi64EEEEEEEEEEEiEEC2ERKSC_RKi,@function
        .size           $_ZN7cutlass13device_kernelIN5flash19enable_sm80_to_sm89INS1_16FlashAttnBwdSm80INS1_25CollectiveMainloopBwdSm80ILi2ELi2EN4cute5tupleIJNS5_1CILi128EEES8_NS7_ILi64EEEEEENS_6half_tEfNS_4arch4Sm80ELb0ELb1ELb1ELb0ELb0ELb0ELb0ELb0ELi2ELi4ELi4ELi4ELb0EEENS1_21CollectiveEpilogueBwdISA_SB_SD_Li256ELb0ELb0ELi2EEENS1_19SingleTileSchedulerILb0ELb0ELb0ELi128EEEEEEEEEvNT_6ParamsE$_ZN4cute3eso3ESOILb1ELb0EJNS_6LayoutINS_5tupleIJNS3_IJNS_1CILi2EEES5_EEEEEENS3_IJNS3_IJNS4_ILi8EEENS4_ILi64EEEEEEEEEEEiEEC2ERKSC_RKi,($_ZN7cutlass13device_kernelIN5flash19enable_sm80_to_sm89INS1_16FlashAttnBwdSm80INS1_25CollectiveMainloopBwdSm80ILi2ELi2EN4cute5tupleIJNS5_1CILi128EEES8_NS7_ILi64EEEEEENS_6half_tEfNS_4arch4Sm80ELb0ELb1ELb1ELb0ELb0ELb0ELb0ELb0ELi2ELi4ELi4ELi4ELb0EEENS1_21CollectiveEpilogueBwdISA_SB_SD_Li256ELb0ELb0ELi2EEENS1_19SingleTileSchedulerILb0ELb0ELb0ELi128EEEEEEEEEvNT_6ParamsE$_ZN4cute3eso3ESOILb1ELb0EJNS_6LayoutINS_5tupleIJNS3_IJNS_1CILi2EEES5_EEENS3_IJS5_NS4_ILi8EEEEEEEEENS3_IJNS3_IJS5_NS4_ILi4EEEEEENS3_IJNS4_ILi1EEES7_EEEEEEEENS_10ViewEngineIPfEEEEC2ERKSF_RKSI_ - $_ZN7cutlass13device_kernelIN5flash19enable_sm80_to_sm89INS1_16FlashAttnBwdSm80INS1_25CollectiveMainloopBwdSm80ILi2ELi2EN4cute5tupleIJNS5_1CILi128EEES8_NS7_ILi64EEEEEENS_6half_tEfNS_4arch4Sm80ELb0ELb1ELb1ELb0ELb0ELb0ELb0ELb0ELi2ELi4ELi4ELi4ELb0EEENS1_21CollectiveEpilogueBwdISA_SB_SD_Li256ELb0ELb0ELi2EEENS1_19SingleTileSchedulerILb0ELb0ELb0ELi128EEEEEEEEEvNT_6ParamsE$_ZN4cute3eso3ESOILb1ELb0EJNS_6LayoutINS_5tupleIJNS3_IJNS_1CILi2EEES5_EEEEEENS3_IJNS3_IJNS4_ILi8EEENS4_ILi64EEEEEEEEEEEiEEC2ERKSC_RKi)
$_ZN7cutlass13device_kernelIN5flash19enable_sm80_to_sm89INS1_16FlashAttnBwdSm80INS1_25CollectiveMainloopBwdSm80ILi2ELi2EN4cute5tupleIJNS5_1CILi128EEES8_NS7_ILi64EEEEEENS_6half_tEfNS_4arch4Sm80ELb0ELb1ELb1ELb0ELb0ELb0ELb0ELb0ELi2ELi4ELi4ELi4ELb0EEENS1_21CollectiveEpilogueBwdISA_SB_SD_Li256ELb0ELb0ELi2EEENS1_19SingleTileSchedulerILb0ELb0ELb0ELi128EEEEEEEEEvNT_6ParamsE$_ZN4cute3eso3ESOILb1ELb0EJNS_6LayoutINS_5tupleIJNS3_IJNS_1CILi2EEES5_EEEEEENS3_IJNS3_IJNS4_ILi8EEENS4_ILi64EEEEEEEEEEEiEEC2ERKSC_RKi:
[----:B------:R-:W-:Y:S02]  /*8810*/  IADD3 R4, R62, -c[0x0][0x20], RZ ;  /* 0x800008003e047a10 */ /* 0x000fe40007ffe0ff */
[----:B------:R-:W-:-:S03]  /*8820*/  MOV R9, 0x0 ;  /* 0x0000000000097802 */ /* 0x000fc60000000f00 */
[----:B------:R1:W-:Y:S01]  /*8830*/  STL [R4], R5 ;  /* 0x0000000504007387 */ /* 0x0003e20000100800 */
[----:B------:R-:W-:Y:S05]  /*8840*/  RET.REL.NODEC R8 `(_ZN7cutlass13device_kernelIN5flash19enable_sm80_to_sm89INS1_16FlashAttnBwdSm80INS1_25CollectiveMainloopBwdSm80ILi2ELi2EN4cute5tupleIJNS5_1CILi128EEES8_NS7_ILi64EEEEEENS_6half_tEfNS_4arch4Sm80ELb0ELb1ELb1ELb0ELb0ELb0ELb0ELb0ELi2ELi4ELi4ELi4ELb0EEENS1_21CollectiveEpilogueBwdISA_SB_SD_Li256ELb0ELb0ELi2EEENS1_19SingleTileSchedulerILb0ELb0ELb0ELi128EEEEEEEEEvNT_6ParamsE) ;  /* 0xffff77b008007950 */ /* 0x000fea0003c3ffff */
        .type           $_ZN7cutlass13device_kernelIN5flash19enable_sm80_to_sm89INS1_16FlashAttnBwdSm80INS1_25CollectiveMainloopBwdSm80ILi2ELi2EN4cute5tupleIJNS5_1CILi128EEES8_NS7_ILi64EEEEEENS_6half_tEfNS_4arch4Sm80ELb0ELb1ELb1ELb0ELb0ELb0ELb0ELb0ELi2ELi4ELi4ELi4ELb0EEENS1_21CollectiveEpilogueBwdISA_SB_SD_Li256ELb0ELb0ELi2EEENS1_19SingleTileSchedulerILb0ELb0ELb0ELi128EEEEEEEEEvNT_6ParamsE$_ZN4cute3eso3ESOILb1ELb0EJNS_6LayoutINS_5tupleIJNS3_IJNS_1CILi2EEES5_EEENS3_IJS5_NS4_ILi8EEEEEEEEENS3_IJNS3_IJS5_NS4_ILi4EEEEEENS3_IJNS4_ILi1EEES7_EEEEEEEENS_10ViewEngineIPfEEEEC2ERKSF_RKSI_,@function
        .size           $_ZN7cutlass13device_kernelIN5flash19enable_sm80_to_sm89INS1_16FlashAttnBwdSm80INS1_25CollectiveMainloopBwdSm80ILi2ELi2EN4cute5tupleIJNS5_1CILi128EEES8_NS7_ILi64EEEEEENS_6half_tEfNS_4arch4Sm80ELb0ELb1ELb1ELb0ELb0ELb0ELb0ELb0ELi2ELi4ELi4ELi4ELb0EEENS1_21CollectiveEpilogueBwdISA_SB_SD_Li256ELb0ELb0ELi2EEENS1_19SingleTileSchedulerILb0ELb0ELb0ELi128EEEEEEEEEvNT_6ParamsE$_ZN4cute3eso3ESOILb1ELb0EJNS_6LayoutINS_5tupleIJNS3_IJNS_1CILi2EEES5_EEENS3_IJS5_NS4_ILi8EEEEEEEEENS3_IJNS3_IJS5_NS4_ILi4EEEEEENS3_IJNS4_ILi1EEES7_EEEEEEEENS_10ViewEngineIPfEEEEC2ERKSF_RKSI_,($_ZN7cutlass13device_kernelIN5flash19enable_sm80_to_sm89INS1_16FlashAttnBwdSm80INS1_25CollectiveMainloopBwdSm80ILi2ELi2EN4cute5tupleIJNS5_1CILi128EEES8_NS7_ILi64EEEEEENS_6half_tEfNS_4arch4Sm80ELb0ELb1ELb1ELb0ELb0ELb0ELb0ELb0ELi2ELi4ELi4ELi4ELb0EEENS1_21CollectiveEpilogueBwdISA_SB_SD_Li256ELb0ELb0ELi2EEENS1_19SingleTileSchedulerILb0ELb0ELb0ELi128EEEEEEEEEvNT_6ParamsE$_ZN4cute3eso3ESOILb1ELb0EJNS_6LayoutINS_5tupleIJNS3_IJNS_1CILi2EEES5_EEENS4_ILi8EEEEEENS3_IJNS3_IJNS4_ILi1EEES5_EEENS4_ILi4EEEEEEEENS_10ViewEngineIPN7cutlass6half_tEEEEEC2ERKSD_RKSI_ - $_ZN7cutlass13device_kernelIN5flash19enable_sm80_to_sm89INS1_16FlashAttnBwdSm80INS1_25CollectiveMainloopBwdSm80ILi2ELi2EN4cute5tupleIJNS5_1CILi128EEES8_NS7_ILi64EEEEEENS_6half_tEfNS_4arch4Sm80ELb0ELb1ELb1ELb0ELb0ELb0ELb0ELb0ELi2ELi4ELi4ELi4ELb0EEENS1_21CollectiveEpilogueBwdISA_SB_SD_Li256ELb0ELb0ELi2EEENS1_19SingleTileSchedulerILb0ELb0ELb0ELi128EEEEEEEEEvNT_6ParamsE$_ZN4cute3eso3ESOILb1ELb0EJNS_6LayoutINS_5tupleIJNS3_IJNS_1CILi2EEES5_EEENS3_IJS5_NS4_ILi8EEEEEEEEENS3_IJNS3_IJS5_NS4_ILi4EEEEEENS3_IJNS4_ILi1EEES7_EEEEEEEENS_10ViewEngineIPfEEEEC2ERKSF_RKSI_)
$_ZN7cutlass13device_kernelIN5flash19enable_sm80_to_sm89INS1_16FlashAttnBwdSm80INS1_25CollectiveMainloopBwdSm80ILi2ELi2EN4cute5tupleIJNS5_1CILi128EEES8_NS7_ILi64EEEEEENS_6half_tEfNS_4arch4Sm80ELb0ELb1ELb1ELb0ELb0ELb0ELb0ELb0ELi2ELi4ELi4ELi4ELb0EEENS1_21CollectiveEpilogueBwdISA_SB_SD_Li256ELb0ELb0ELi2EEENS1_19SingleTileSchedulerILb0ELb0ELb0ELi128EEEEEEEEEvNT_6ParamsE$_ZN4cute3eso3ESOILb1ELb0EJNS_6LayoutINS_5tupleIJNS3_IJNS_1CILi2EEES5_EEENS3_IJS5_NS4_ILi8EEEEEEEEENS3_IJNS3_IJS5_NS4_ILi4EEEEEENS3_IJNS4_ILi1EEES7_EEEEEEEENS_10ViewEngineIPfEEEEC2ERKSF_RKSI_:
[----:B------:R-:W-:Y:S02]  /*8850*/  IADD3 R2, R62, -c[0x0][0x20], RZ ;  /* 0x800008003e027a10 */ /* 0x000fe40007ffe0ff */
[----:B------:R-:W-:-:S03]  /*8860*/  MOV R5, 0x0 ;  /* 0x0000000000057802 */ /* 0x000fc60000000f00 */
[----:B------:R1:W-:Y:S01]  /*8870*/  STL.64 [R2], R10 ;  /* 0x0000000a02007387 */ /* 0x0003e20000100a00 */
[----:B------:R-:W-:Y:S05]  /*8880*/  RET.REL.NODEC R4 `(_ZN7cutlass13device_kernelIN5flash19enable_sm80_to_sm89INS1_16FlashAttnBwdSm80INS1_25CollectiveMainloopBwdSm80ILi2ELi2EN4cute5tupleIJNS5_1CILi128EEES8_NS7_ILi64EEEEEENS_6half_tEfNS_4arch4Sm80ELb0ELb1ELb1ELb0ELb0ELb0ELb0ELb0ELi2ELi4ELi4ELi4ELb0EEENS1_21CollectiveEpilogueBwdISA_SB_SD_Li256ELb0ELb0ELi2EEENS1_19SingleTileSchedulerILb0ELb0ELb0ELi128EEEEEEEEEvNT_6ParamsE) ;  /* 0xffff777004007950 */ /* 0x000fea0003c3ffff */
        .type           $_ZN7cutlass13device_kernelIN5flash19enable_sm80_to_sm89INS1_16FlashAttnBwdSm80INS1_25CollectiveMainloopBwdSm80ILi2ELi2EN4cute5tupleIJNS5_1CILi128EEES8_NS7_ILi64EEEEEENS_6half_tEfNS_4arch4Sm80ELb0ELb1ELb1ELb0ELb0ELb0ELb0ELb0ELi2ELi4ELi4ELi4ELb0EEENS1_21CollectiveEpilogueBwdISA_SB_SD_Li256ELb0ELb0ELi2EEENS1_19SingleTileSchedulerILb0ELb0ELb0ELi128EEEEEEEEEvNT_6ParamsE$_ZN4cute3eso3ESOILb1ELb0EJNS_6LayoutINS_5tupleIJNS3_IJNS_1CILi2EEES5_EEENS4_ILi8EEEEEENS3_IJNS3_IJNS4_ILi1EEES5_EEENS4_ILi4EEEEEEEENS_10ViewEngineIPN7cutlass6half_tEEEEEC2ERKSD_RKSI_,@function
        .size           $_ZN7cutlass13device_kernelIN5flash19enable_sm80_to_sm89INS1_16FlashAttnBwdSm80INS1_25CollectiveMainloopBwdSm80ILi2ELi2EN4cute5tupleIJNS5_1CILi128EEES8_NS7_ILi64EEEEEENS_6half_tEfNS_4arch4Sm80ELb0ELb1ELb1ELb0ELb0ELb0ELb0ELb0ELi2ELi4ELi4ELi4ELb0EEENS1_21CollectiveEpilogueBwdISA_SB_SD_Li256ELb0ELb0ELi2EEENS1_19SingleTileSchedulerILb0ELb0ELb0ELi128EEEEEEEEEvNT_6ParamsE$_ZN4cute3eso3ESOILb1ELb0EJNS_6LayoutINS_5tupleIJNS3_IJNS_1CILi2EEES5_EEENS4_ILi8EEEEEENS3_IJNS3_IJNS4_ILi1EEES5_EEENS4_ILi4EEEEEEEENS_10ViewEngineIPN7cutlass6half_tEEEEEC2ERKSD_RKSI_,($_ZN7cutlass13device_kernelIN5flash19enable_sm80_to_sm89INS1_16FlashAttnBwdSm80INS1_25CollectiveMainloopBwdSm80ILi2ELi2EN4cute5tupleIJNS5_1CILi128EEES8_NS7_ILi64EEEEEENS_6half_tEfNS_4arch4Sm80ELb0ELb1ELb1ELb0ELb0ELb0ELb0ELb0ELi2ELi4ELi4ELi4ELb0EEENS1_21CollectiveEpilogueBwdISA_SB_SD_Li256ELb0ELb0ELi2EEENS1_19SingleTileSchedulerILb0ELb0ELb0ELi128EEEEEEEEEvNT_6ParamsE$_ZN4cute3eso3ESOILb1ELb0EJNS_6LayoutINS_5tupleIJNS3_IJNS_1CILi2EEES5_EEENS4_ILi8EEEEEENS3_IJNS3_IJNS4_ILi1EEES5_EEENS4_ILi4EEEEEEEEiEEC2ERKSD_RKi - $_ZN7cutlass13device_kernelIN5flash19enable_sm80_to_sm89INS1_16FlashAttnBwdSm80INS1_25CollectiveMainloopBwdSm80ILi2ELi2EN4cute5tupleIJNS5_1CILi128EEES8_NS7_ILi64EEEEEENS_6half_tEfNS_4arch4Sm80ELb0ELb1ELb1ELb0ELb0ELb0ELb0ELb0ELi2ELi4ELi4ELi4ELb0EEENS1_21CollectiveEpilogueBwdISA_SB_SD_Li256ELb0ELb0ELi2EEENS1_19SingleTileSchedulerILb0ELb0ELb0ELi128EEEEEEEEEvNT_6ParamsE$_ZN4cute3eso3ESOILb1ELb0EJNS_6LayoutINS_5tupleIJNS3_IJNS_1CILi2EEES5_EEENS4_ILi8EEEEEENS3_IJNS3_IJNS4_ILi1EEES5_EEENS4_ILi4EEEEEEEENS_10ViewEngineIPN7cutlass6half_tEEEEEC2ERKSD_RKSI_)
$_ZN7cutlass13device_kernelIN5flash19enable_sm80_to_sm89INS1_16FlashAttnBwdSm80INS1_25CollectiveMainloopBwdSm80ILi2ELi2EN4cute5tupleIJNS5_1CILi128EEES8_NS7_ILi64EEEEEENS_6half_tEfNS_4arch4Sm80ELb0ELb1ELb1ELb0ELb0ELb0ELb0ELb0ELi2ELi4ELi4ELi4ELb0EEENS1_21CollectiveEpilogueBwdISA_SB_SD_Li256ELb0ELb0ELi2EEENS1_19SingleTileSchedulerILb0ELb0ELb0ELi128EEEEEEEEEvNT_6ParamsE$_ZN4cute3eso3ESOILb1ELb0EJNS_6LayoutINS_5tupleIJNS3_IJNS_1CILi2EEES5_EEENS4_ILi8EEEEEENS3_IJNS3_IJNS4_ILi1EEES5_EEENS4_ILi4EEEEEEEENS_10ViewEngineIPN7cutlass6half_tEEEEEC2ERKSD_RKSI_:
[----:B------:R-:W-:Y:S01]  /*8890*/  IADD3 R2, R62, -c[0x0][0x20], RZ ;  /* 0x800008003e027a10 */ /* 0x000fe20007ffe0ff */
[----:B------:R-:W-:Y:S01]  /*88a0*/  IMAD.MOV.U32 R7, RZ, RZ, R3 ;  /* 0x000000ffff077224 */ /* 0x000fe200078e0003 */
[----:B------:R-:W-:-:S04]  /*88b0*/  MOV R5, 0x0 ;  /* 0x0000000000057802 */ /* 0x000fc80000000f00 */
[----:B------:R1:W-:Y:S01]  /*88c0*/  STL.64 [R2], R6 ;  /* 0x0000000602007387 */ /* 0x0003e20000100a00 */
[----:B------:R-:W-:Y:S05]  /*88d0*/  RET.REL.NODEC R4 `(_ZN7cutlass13device_kernelIN5flash19enable_sm80_to_sm89INS1_16FlashAttnBwdSm80INS1_25CollectiveMainloopBwdSm80ILi2ELi2EN4cute5tupleIJNS5_1CILi128EEES8_NS7_ILi64EEEEEENS_6half_tEfNS_4arch4Sm80ELb0ELb1ELb1ELb0ELb0ELb0ELb0ELb0ELi2ELi4ELi4ELi4ELb0EEENS1_21CollectiveEpilogueBwdISA_SB_SD_Li256ELb0ELb0ELi2EEENS1_19SingleTileSchedulerILb0ELb0ELb0ELi128EEEEEEEEEvNT_6ParamsE) ;  /* 0xffff772004007950 */ /* 0x000fea0003c3ffff */
        .type           $_ZN7cutlass13device_kernelIN5flash19enable_sm80_to_sm89INS1_16FlashAttnBwdSm80INS1_25CollectiveMainloopBwdSm80ILi2ELi2EN4cute5tupleIJNS5_1CILi128EEES8_NS7_ILi64EEEEEENS_6half_tEfNS_4arch4Sm80ELb0ELb1ELb1ELb0ELb0ELb0ELb0ELb0ELi2ELi4ELi4ELi4ELb0EEENS1_21CollectiveEpilogueBwdISA_SB_SD_Li256ELb0ELb0ELi2EEENS1_19SingleTileSchedulerILb0ELb0ELb0ELi128EEEEEEEEEvNT_6ParamsE$_ZN4cute3eso3ESOILb1ELb0EJNS_6LayoutINS_5tupleIJNS3_IJNS_1CILi2EEES5_EEENS4_ILi8EEEEEENS3_IJNS3_IJNS4_ILi1EEES5_EEENS4_ILi4EEEEEEEEiEEC2ERKSD_RKi,@function
        .size           $_ZN7cutlass13device_kernelIN5flash19enable_sm80_to_sm89INS1_16FlashAttnBwdSm80INS1_25CollectiveMainloopBwdSm80ILi2ELi2EN4cute5tupleIJNS5_1CILi128EEES8_NS7_ILi64EEEEEENS_6half_tEfNS_4arch4Sm80ELb0ELb1ELb1ELb0ELb0ELb0ELb0ELb0ELi2ELi4ELi4ELi4ELb0EEENS1_21CollectiveEpilogueBwdISA_SB_SD_Li256ELb0ELb0ELi2EEENS1_19SingleTileSchedulerILb0ELb0ELb0ELi128EEEEEEEEEvNT_6ParamsE$_ZN4cute3eso3ESOILb1ELb0EJNS_6LayoutINS_5tupleIJNS3_IJNS_1CILi2EEES5_EEENS4_ILi8EEEEEENS3_IJNS3_IJNS4_ILi1EEES5_EEENS4_ILi4EEEEEEEEiEEC2ERKSD_RKi,($_ZN7cutlass13device_kernelIN5flash19enable_sm80_to_sm89INS1_16FlashAttnBwdSm80INS1_25CollectiveMainloopBwdSm80ILi2ELi2EN4cute5tupleIJNS5_1CILi128EEES8_NS7_ILi64EEEEEENS_6half_tEfNS_4arch4Sm80ELb0ELb1ELb1ELb0ELb0ELb0ELb0ELb0ELi2ELi4ELi4ELi4ELb0EEENS1_21CollectiveEpilogueBwdISA_SB_SD_Li256ELb0ELb0ELi2EEENS1_19SingleTileSchedulerILb0ELb0ELb0ELi128EEEEEEEEEvNT_6ParamsE$_ZN4cute3eso3ESOILb1ELb0EJNS_6LayoutINS_5tupleIJNS3_IJNS_1CILi2EEES5_EEES6_EEENS3_IJNS3_IJNS4_ILi1EEES5_EEENS3_IJNS4_ILi32EEENS4_ILi64EEEEEEEEEEENS_10ViewEngineIPN7cutlass6half_tEEEEEC2ERKSE_RKSJ_ - $_ZN7cutlass13device_kernelIN5flash19enable_sm80_to_sm89INS1_16FlashAttnBwdSm80INS1_25CollectiveMainloopBwdSm80ILi2ELi2EN4cute5tupleIJNS5_1CILi128EEES8_NS7_ILi64EEEEEENS_6half_tEfNS_4arch4Sm80ELb0ELb1ELb1ELb0ELb0ELb0ELb0ELb0ELi2ELi4ELi4ELi4ELb0EEENS1_21CollectiveEpilogueBwdISA_SB_SD_Li256ELb0ELb0ELi2EEENS1_19SingleTileSchedulerILb0ELb0ELb0ELi128EEEEEEEEEvNT_6ParamsE$_ZN4cute3eso3ESOILb1ELb0EJNS_6LayoutINS_5tupleIJNS3_IJNS_1CILi2EEES5_EEENS4_ILi8EEEEEENS3_IJNS3_IJNS4_ILi1EEES5_EEENS4_ILi4EEEEEEEEiEEC2ERKSD_RKi)
$_ZN7cutlass13device_kernelIN5flash19enable_sm80_to_sm89INS1_16FlashAttnBwdSm80INS1_25CollectiveMainloopBwdSm80ILi2ELi2EN4cute5tupleIJNS5_1CILi128EEES8_NS7_ILi64EEEEEENS_6half_tEfNS_4arch4Sm80ELb0ELb1ELb1ELb0ELb0ELb0ELb0ELb0ELi2ELi4ELi4ELi4ELb0EEENS1_21CollectiveEpilogueBwdISA_SB_SD_Li256ELb0ELb0ELi2EEENS1_19SingleTileSchedulerILb0ELb0ELb0ELi128EEEEEEEEEvNT_6ParamsE$_ZN4cute3eso3ESOILb1ELb0EJNS_6LayoutINS_5tupleIJNS3_IJNS_1CILi2EEES5_EEENS4_ILi8EEEEEENS3_IJNS3_IJNS4_ILi1EEES5_EEENS4_ILi4EEEEEEEEiEEC2ERKSD_RKi:
[----:B------:R-:W-:Y:S02]  /*88e0*/  IADD3 R2, R62, -c[0x0][0x20], RZ ;  /* 0x800008003e027a10 */ /* 0x000fe40007ffe0ff */
[----:B------:R-:W-:-:S03]  /*88f0*/  MOV R7, 0x0 ;  /* 0x0000000000077802 */ /* 0x000fc60000000f00 */
[----:B------:R1:W-:Y:S01]  /*8900*/  STL [R2], R3 ;  /* 0x0000000302007387 */ /* 0x0003e20000100800 */
[----:B------:R-:W-:Y:S05]  /*8910*/  RET.REL.NODEC R6 `(_ZN7cutlass13device_kernelIN5flash19enable_sm80_to_sm89INS1_16FlashAttnBwdSm80INS1_25CollectiveMainloopBwdSm80ILi2ELi2EN4cute5tupleIJNS5_1CILi128EEES8_NS7_ILi64EEEEEENS_6half_tEfNS_4arch4Sm80ELb0ELb1ELb1ELb0ELb0ELb0ELb0ELb0ELi2ELi4ELi4ELi4ELb0EEENS1_21CollectiveEpilogueBwdISA_SB_SD_Li256ELb0ELb0ELi2EEENS1_19SingleTileSchedulerILb0ELb0ELb0ELi128EEEEEEEEEvNT_6ParamsE) ;  /* 0xffff76e006007950 */ /* 0x000fea0003c3ffff */
        .type           $_ZN7cutlass13device_kernelIN5flash19enable_sm80_to_sm89INS1_16FlashAttnBwdSm80INS1_25CollectiveMainloopBwdSm80ILi2ELi2EN4cute5tupleIJNS5_1CILi128EEES8_NS7_ILi64EEEEEENS_6half_tEfNS_4arch4Sm80ELb0ELb1ELb1ELb0ELb0ELb0ELb0ELb0ELi2ELi4ELi4ELi4ELb0EEENS1_21CollectiveEpilogueBwdISA_SB_SD_Li256ELb0ELb0ELi2EEENS1_19SingleTileSchedulerILb0ELb0ELb0ELi128EEEEEEEEEvNT_6ParamsE$_ZN4cute3eso3ESOILb1ELb0EJNS_6LayoutINS_5tupleIJNS3_IJNS_1CILi2EEES5_EEES6_EEENS3_IJNS3_IJNS4_ILi1EEES5_EEENS3_IJNS4_ILi32EEENS4_ILi64EEEEEEEEEEENS_10ViewEngineIPN7cutlass6half_tEEEEEC2ERKSE_RKSJ_,@function
        .size           $_ZN7cutlass13device_kernelIN5flash19enable_sm80_to_sm89INS1_16FlashAttnBwdSm80INS1_25CollectiveMainloopBwdSm80ILi2ELi2EN4cute5tupleIJNS5_1CILi128EEES8_NS7_ILi64EEEEEENS_6half_tEfNS_4arch4Sm80ELb0ELb1ELb1ELb0ELb0ELb0ELb0ELb0ELi2ELi4ELi4ELi4ELb0EEENS1_21CollectiveEpilogueBwdISA_SB_SD_Li256ELb0ELb0ELi2EEENS1_19SingleTileSchedulerILb0ELb0ELb0ELi128EEEEEEEEEvNT_6ParamsE$_ZN4cute3eso3ESOILb1ELb0EJNS_6LayoutINS_5tupleIJNS3_IJNS_1CILi2EEES5_EEES6_EEENS3_IJNS3_IJNS4_ILi1EEES5_EEENS3_IJNS4_ILi32EEENS4_ILi64EEEEEEEEEEENS_10ViewEngineIPN7cutlass6half_tEEEEEC2ERKSE_RKSJ_,($_ZN7cutlass13device_kernelIN5flash19enable_sm80_to_sm89INS1_16FlashAttnBwdSm80INS1_25CollectiveMainloopBwdSm80ILi2ELi2EN4cute5tupleIJNS5_1CILi128EEES8_NS7_ILi64EEEEEENS_6half_tEfNS_4arch4Sm80ELb0ELb1ELb1ELb0ELb0ELb0ELb0ELb0ELi2ELi4ELi4ELi4ELb0EEENS1_21CollectiveEpilogueBwdISA_SB_SD_Li256ELb0ELb0ELi2EEENS1_19SingleTileSchedulerILb0ELb0ELb0ELi128EEEEEEEEEvNT_6ParamsE$_ZN4cute3eso3ESOILb1ELb0EJNS_6LayoutINS_5tupleIJNS3_IJNS_1CILi2EEES5_EEES6_EEENS3_IJNS3_IJNS4_ILi1EEES5_EEENS3_IJNS4_ILi32EEENS4_ILi64EEEEEEEEEEEiEEC2ERKSE_RKi - $_ZN7cutlass13device_kernelIN5flash19enable_sm80_to_sm89INS1_16FlashAttnBwdSm80INS1_25CollectiveMainloopBwdSm80ILi2ELi2EN4cute5tupleIJNS5_1CILi128EEES8_NS7_ILi64EEEEEENS_6half_tEfNS_4arch4Sm80ELb0ELb1ELb1ELb0ELb0ELb0ELb0ELb0ELi2ELi4ELi4ELi4ELb0EEENS1_21CollectiveEpilogueBwdISA_SB_SD_Li256ELb0ELb0ELi2EEENS1_19SingleTileSchedulerILb0ELb0ELb0ELi128EEEEEEEEEvNT_6ParamsE$_ZN4cute3eso3ESOILb1ELb0EJNS_6LayoutINS_5tupleIJNS3_IJNS_1CILi2EEES5_EEES6_EEENS3_IJNS3_IJNS4_ILi1EEES5_EEENS3_IJNS4_ILi32EEENS4_ILi64EEEEEEEEEEENS_10ViewEngineIPN7cutlass6half_tEEEEEC2ERKSE_RKSJ_)
$_ZN7cutlass13device_kernelIN5flash19enable_sm80_to_sm89INS1_16FlashAttnBwdSm80INS1_25CollectiveMainloopBwdSm80ILi2ELi2EN4cute5tupleIJNS5_1CILi128EEES8_NS7_ILi64EEEEEENS_6half_tEfNS_4arch4Sm80ELb0ELb1ELb1ELb0ELb0ELb0ELb0ELb0ELi2ELi4ELi4ELi4ELb0EEENS1_21CollectiveEpilogueBwdISA_SB_SD_Li256ELb0ELb0ELi2EEENS1_19SingleTileSchedulerILb0ELb0ELb0ELi128EEEEEEEEEvNT_6ParamsE$_ZN4cute3eso3ESOILb1ELb0EJNS_6LayoutINS_5tupleIJNS3_IJNS_1CILi2EEES5_EEES6_EEENS3_IJNS3_IJNS4_ILi1EEES5_EEENS3_IJNS4_ILi32EEENS4_ILi64EEEEEEEEEEENS_10ViewEngineIPN7cutlass6half_tEEEEEC2ERKSE_RKSJ_:
[----:B------:R-:W-:Y:S01]  /*8920*/  IADD3 R2, R62, -c[0x0][0x20], RZ ;  /* 0x800008003e027a10 */ /* 0x000fe20007ffe0ff */
[----:B------:R-:W-:Y:S01]  /*8930*/  IMAD.MOV.U32 R7, RZ, RZ, R3 ;  /* 0x000000ffff077224 */ /* 0x000fe200078e0003 */
[----:B------:R-:W-:-:S04]  /*8940*/  MOV R5, 0x0 ;  /* 0x0000000000057802 */ /* 0x000fc80000000f00 */
[----:B------:R1:W-:Y:S01]  /*8950*/  STL.64 [R2], R6 ;  /* 0x0000000602007387 */ /* 0x0003e20000100a00 */
[----:B------:R-:W-:Y:S05]  /*8960*/  RET.REL.NODEC R4 `(_ZN7cutlass13device_kernelIN5flash19enable_sm80_to_sm89INS1_16FlashAttnBwdSm80INS1_25CollectiveMainloopBwdSm80ILi2ELi2EN4cute5tupleIJNS5_1CILi128EEES8_NS7_ILi64EEEEEENS_6half_tEfNS_4arch4Sm80ELb0ELb1ELb1ELb0ELb0ELb0ELb0ELb0ELi2ELi4ELi4ELi4ELb0EEENS1_21CollectiveEpilogueBwdISA_SB_SD_Li256ELb0ELb0ELi2EEENS1_19SingleTileSchedulerILb0ELb0ELb0ELi128EEEEEEEEEvNT_6ParamsE) ;  /* 0xffff769004007950 */ /* 0x000fea0003c3ffff */
        .type           $_ZN7cutlass13device_kernelIN5flash19enable_sm80_to_sm89INS1_16FlashAttnBwdSm80INS1_25CollectiveMainloopBwdSm80ILi2ELi2EN4cute5tupleIJNS5_1CILi128EEES8_NS7_ILi64EEEEEENS_6half_tEfNS_4arch4Sm80ELb0ELb1ELb1ELb0ELb0ELb0ELb0ELb0ELi2ELi4ELi4ELi4ELb0EEENS1_21CollectiveEpilogueBwdISA_SB_SD_Li256ELb0ELb0ELi2EEENS1_19SingleTileSchedulerILb0ELb0ELb0ELi128EEEEEEEEEvNT_6ParamsE$_ZN4cute3eso3ESOILb1ELb0EJNS_6LayoutINS_5tupleIJNS3_IJNS_1CILi2EEES5_EEES6_EEENS3_IJNS3_IJNS4_ILi1EEES5_EEENS3_IJNS4_ILi32EEENS4_ILi64EEEEEEEEEEEiEEC2ERKSE_RKi,@function
        .size           $_ZN7cutlass13device_kernelIN5flash19enable_sm80_to_sm89INS1_16FlashAttnBwdSm80INS1_25CollectiveMainloopBwdSm80ILi2ELi2EN4cute5tupleIJNS5_1CILi128EEES8_NS7_ILi64EEEEEENS_6half_tEfNS_4arch4Sm80ELb0ELb1ELb1ELb0ELb0ELb0ELb0ELb0ELi2ELi4ELi4ELi4ELb0EEENS1_21CollectiveEpilogueBwdISA_SB_SD_Li256ELb0ELb0ELi2EEENS1_19SingleTileSchedulerILb0ELb0ELb0ELi128EEEEEEEEEvNT_6ParamsE$_ZN4cute3eso3ESOILb1ELb0EJNS_6LayoutINS_5tupleIJNS3_IJNS_1CILi2EEES5_EEES6_EEENS3_IJNS3_IJNS4_ILi1EEES5_EEENS3_IJNS4_ILi32EEENS4_ILi64EEEEEEEEEEEiEEC2ERKSE_RKi,($_ZN7cutlass13device_kernelIN5flash19enable_sm80_to_sm89INS1_16FlashAttnBwdSm80INS1_25CollectiveMainloopBwdSm80ILi2ELi2EN4cute5tupleIJNS5_1CILi128EEES8_NS7_ILi64EEEEEENS_6half_tEfNS_4arch4Sm80ELb0ELb1ELb1ELb0ELb0ELb0ELb0ELb0ELi2ELi4ELi4ELi4ELb0EEENS1_21CollectiveEpilogueBwdISA_SB_SD_Li256ELb0ELb0ELi2EEENS1_19SingleTileSchedulerILb0ELb0ELb0ELi128EEEEEEEEEvNT_6ParamsE$_ZN4cute3eso3ESOILb1ELb0EJNS_6LayoutINS_5tupleIJNS3_IJNS_1CILi2EEES5_S5_EEEEEENS3_IJNS3_IJNS4_ILi1EEES5_NS4_ILi4EEEEEEEEEEENS_10ViewEngineIPN7cutlass6half_tEEEEEC2ERKSC_RKSH_ - $_ZN7cutlass13device_kernelIN5flash19enable_sm80_to_sm89INS1_16FlashAttnBwdSm80INS1_25CollectiveMainloopBwdSm80ILi2ELi2EN4cute5tupleIJNS5_1CILi128EEES8_NS7_ILi64EEEEEENS_6half_tEfNS_4arch4Sm80ELb0ELb1ELb1ELb0ELb0ELb0ELb0ELb0ELi2ELi4ELi4ELi4ELb0EEENS1_21CollectiveEpilogueBwdISA_SB_SD_Li256ELb0ELb0ELi2EEENS1_19SingleTileSchedulerILb0ELb0ELb0ELi128EEEEEEEEEvNT_6ParamsE$_ZN4cute3eso3ESOILb1ELb0EJNS_6LayoutINS_5tupleIJNS3_IJNS_1CILi2EEES5_EEES6_EEENS3_IJNS3_IJNS4_ILi1EEES5_EEENS3_IJNS4_ILi32EEENS4_ILi64EEEEEEEEEEEiEEC2ERKSE_RKi)
$_ZN7cutlass13device_kernelIN5flash19enable_sm80_to_sm89INS1_16FlashAttnBwdSm80INS1_25CollectiveMainloopBwdSm80ILi2ELi2EN4cute5tupleIJNS5_1CILi128EEES8_NS7_ILi64EEEEEENS_6half_tEfNS_4arch4Sm80ELb0ELb1ELb1ELb0ELb0ELb0ELb0ELb0ELi2ELi4ELi4ELi4ELb0EEENS1_21CollectiveEpilogueBwdISA_SB_SD_Li256ELb0ELb0ELi2EEENS1_19SingleTileSchedulerILb0ELb0ELb0ELi128EEEEEEEEEvNT_6ParamsE$_ZN4cute3eso3ESOILb1ELb0EJNS_6LayoutINS_5tupleIJNS3_IJNS_1CILi2EEES5_EEES6_EEENS3_IJNS3_IJNS4_ILi1EEES5_EEENS3_IJNS4_ILi32EEENS4_ILi64EEEEEEEEEEEiEEC2ERKSE_RKi:
[----:B------:R-:W-:Y:S02]  /*8970*/  IADD3 R2, R62, -c[0x0][0x20], RZ ;  /* 0x800008003e027a10 */ /* 0x000fe40007ffe0ff */
[----:B------:R-:W-:-:S03]  /*8980*/  MOV R5, 0x0 ;  /* 0x0000000000057802 */ /* 0x000fc60000000f00 */
[----:B------:R1:W-:Y:S01]  /*8990*/  STL [R2], R3 ;  /* 0x0000000302007387 */ /* 0x0003e20000100800 */
[----:B------:R-:W-:Y:S05]  /*89a0*/  RET.REL.NODEC R4 `(_ZN7cutlass13device_kernelIN5flash19enable_sm80_to_sm89INS1_16FlashAttnBwdSm80INS1_25CollectiveMainloopBwdSm80ILi2ELi2EN4cute5tupleIJNS5_1CILi128EEES8_NS7_ILi64EEEEEENS_6half_tEfNS_4arch4Sm80ELb0ELb1ELb1ELb0ELb0ELb0ELb0ELb0ELi2ELi4ELi4ELi4ELb0EEENS1_21CollectiveEpilogueBwdISA_SB_SD_Li256ELb0ELb0ELi2EEENS1_19SingleTileSchedulerILb0ELb0ELb0ELi128EEEEEEEEEvNT_6ParamsE) ;  /* 0xffff765004007950 */ /* 0x000fea0003c3ffff */
        .type           $_ZN7cutlass13device_kernelIN5flash19enable_sm80_to_sm89INS1_16FlashAttnBwdSm80INS1_25CollectiveMainloopBwdSm80ILi2ELi2EN4cute5tupleIJNS5_1CILi128EEES8_NS7_ILi64EEEEEENS_6half_tEfNS_4arch4Sm80ELb0ELb1ELb1ELb0ELb0ELb0ELb0ELb0ELi2ELi4ELi4ELi4ELb0EEENS1_21CollectiveEpilogueBwdISA_SB_SD_Li256ELb0ELb0ELi2EEENS1_19SingleTileSchedulerILb0ELb0ELb0ELi128EEEEEEEEEvNT_6ParamsE$_ZN4cute3eso3ESOILb1ELb0EJNS_6LayoutINS_5tupleIJNS3_IJNS_1CILi2EEES5_S5_EEEEEENS3_IJNS3_IJNS4_ILi1EEES5_NS4_ILi4EEEEEEEEEEENS_10ViewEngineIPN7cutlass6half_tEEEEEC2ERKSC_RKSH_,@function
        .size           $_ZN7cutlass13device_kernelIN5flash19enable_sm80_to_sm89INS1_16FlashAttnBwdSm80INS1_25CollectiveMainloopBwdSm80ILi2ELi2EN4cute5tupleIJNS5_1CILi128EEES8_NS7_ILi64EEEEEENS_6half_tEfNS_4arch4Sm80ELb0ELb1ELb1ELb0ELb0ELb0ELb0ELb0ELi2ELi4ELi4ELi4ELb0EEENS1_21CollectiveEpilogueBwdISA_SB_SD_Li256ELb0ELb0ELi2EEENS1_19SingleTileSchedulerILb0ELb0ELb0ELi128EEEEEEEEEvNT_6ParamsE$_ZN4cute3eso3ESOILb1ELb0EJNS_6LayoutINS_5tupleIJNS3_IJNS_1CILi2EEES5_S5_EEEEEENS3_IJNS3_IJNS4_ILi1EEES5_NS4_ILi4EEEEEEEEEEENS_10ViewEngineIPN7cutlass6half_tEEEEEC2ERKSC_RKSH_,($_ZN7cutlass13device_kernelIN5flash19enable_sm80_to_sm89INS1_16FlashAttnBwdSm80INS1_25CollectiveMainloopBwdSm80ILi2ELi2EN4cute5tupleIJNS5_1CILi128EEES8_NS7_ILi64EEEEEENS_6half_tEfNS_4arch4Sm80ELb0ELb1ELb1ELb0ELb0ELb0ELb0ELb0ELi2ELi4ELi4ELi4ELb0EEENS1_21CollectiveEpilogueBwdISA_SB_SD_Li256ELb0ELb0ELi2EEENS1_19SingleTileSchedulerILb0ELb0ELb0ELi128EEEEEEEEEvNT_6ParamsE$_ZN4cute3eso3ESOILb1ELb0EJNS_6LayoutINS_5tupleIJNS3_IJNS_1CILi2EEES5_S5_EEEEEENS3_IJNS3_IJNS4_ILi1EEES5_NS4_ILi4EEEEEEEEEEEiEEC2ERKSC_RKi - $_ZN7cutlass13device_kernelIN5flash19enable_sm80_to_sm89INS1_16FlashAttnBwdSm80INS1_25CollectiveMainloopBwdSm80ILi2ELi2EN4cute5tupleIJNS5_1CILi128EEES8_NS7_ILi64EEEEEENS_6half_tEfNS_4arch4Sm80ELb0ELb1ELb1ELb0ELb0ELb0ELb0ELb0ELi2ELi4ELi4ELi4ELb0EEENS1_21CollectiveEpilogueBwdISA_SB_SD_Li256ELb0ELb0ELi2EEENS1_19SingleTileSchedulerILb0ELb0ELb0ELi128EEEEEEEEEvNT_6ParamsE$_ZN4cute3eso3ESOILb1ELb0EJNS_6LayoutINS_5tupleIJNS3_IJNS_1CILi2EEES5_S5_EEEEEENS3_IJNS3_IJNS4_ILi1EEES5_NS4_ILi4EEEEEEEEEEENS_10ViewEngineIPN7cutlass6half_tEEEEEC2ERKSC_RKSH_)
$_ZN7cutlass13device_kernelIN5flash19enable_sm80_to_sm89INS1_16FlashAttnBwdSm80INS1_25CollectiveMainloopBwdSm80ILi2ELi2EN4cute5tupleIJNS5_1CILi128EEES8_NS7_ILi64EEEEEENS_6half_tEfNS_4arch4Sm80ELb0ELb1ELb1ELb0ELb0ELb0ELb0ELb0ELi2ELi4ELi4ELi4ELb0EEENS1_21CollectiveEpilogueBwdISA_SB_SD_Li256ELb0ELb0ELi2EEENS1_19SingleTileSchedulerILb0ELb0ELb0ELi128EEEEEEEEEvNT_6ParamsE$_ZN4cute3eso3ESOILb1ELb0EJNS_6LayoutINS_5tupleIJNS3_IJNS_1CILi2EEES5_S5_EEEEEENS3_IJNS3_IJNS4_ILi1EEES5_NS4_ILi4EEEEEEEEEEENS_10ViewEngineIPN7cutlass6half_tEEEEEC2ERKSC_RKSH_:
[----:B------:R-:W-:Y:S01]  /*89b0*/  IADD3 R2, R62, -c[0x0][0x20], RZ ;  /* 0x800008003e027a10 */ /* 0x000fe20007ffe0ff */
[----:B------:R-:W-:Y:S01]  /*89c0*/  IMAD.MOV.U32 R7, RZ, RZ, R3 ;  /* 0x000000ffff077224 */ /* 0x000fe200078e0003 */
[----:B------:R-:W-:-:S04]  /*89d0*/  MOV R5, 0x0 ;  /* 0x0000000000057802 */ /* 0x000fc80000000f00 */
[----:B------:R1:W-:Y:S01]  /*89e0*/  STL.64 [R2], R6 ;  /* 0x0000000602007387 */ /* 0x0003e20000100a00 */
[----:B------:R-:W-:Y:S05]  /*89f0*/  RET.REL.NODEC R4 `(_ZN7cutlass13device_kernelIN5flash19enable_sm80_to_sm89INS1_16FlashAttnBwdSm80INS1_25CollectiveMainloopBwdSm80ILi2ELi2EN4cute5tupleIJNS5_1CILi128EEES8_NS7_ILi64EEEEEENS_6half_tEfNS_4arch4Sm80ELb0ELb1ELb1ELb0ELb0ELb0ELb0ELb0ELi2ELi4ELi4ELi4ELb0EEENS1_21CollectiveEpilogueBwdISA_SB_SD_Li256ELb0ELb0ELi2EEENS1_19SingleTileSchedulerILb0ELb0ELb0ELi128EEEEEEEEEvNT_6ParamsE) ;  /* 0xffff760004007950 */ /* 0x000fea0003c3ffff */
        .type           $_ZN7cutlass13device_kernelIN5flash19enable_sm80_to_sm89INS1_16FlashAttnBwdSm80INS1_25CollectiveMainloopBwdSm80ILi2ELi2EN4cute5tupleIJNS5_1CILi128EEES8_NS7_ILi64EEEEEENS_6half_tEfNS_4arch4Sm80ELb0ELb1ELb1ELb0ELb0ELb0ELb0ELb0ELi2ELi4ELi4ELi4ELb0EEENS1_21CollectiveEpilogueBwdISA_SB_SD_Li256ELb0ELb0ELi2EEENS1_19SingleTileSchedulerILb0ELb0ELb0ELi128EEEEEEEEEvNT_6ParamsE$_ZN4cute3eso3ESOILb1ELb0EJNS_6LayoutINS_5tupleIJNS3_IJNS_1CILi2EEES5_S5_EEEEEENS3_IJNS3_IJNS4_ILi1EEES5_NS4_ILi4EEEEEEEEEEEiEEC2ERKSC_RKi,@function
        .size           $_ZN7cutlass13device_kernelIN5flash19enable_sm80_to_sm89INS1_16FlashAttnBwdSm80INS1_25CollectiveMainloopBwdSm80ILi2ELi2EN4cute5tupleIJNS5_1CILi128EEES8_NS7_ILi64EEEEEENS_6half_tEfNS_4arch4Sm80ELb0ELb1ELb1ELb0ELb0ELb0ELb0ELb0ELi2ELi4ELi4ELi4ELb0EEENS1_21CollectiveEpilogueBwdISA_SB_SD_Li256ELb0ELb0ELi2EEENS1_19SingleTileSchedulerILb0ELb0ELb0ELi128EEEEEEEEEvNT_6ParamsE$_ZN4cute3eso3ESOILb1ELb0EJNS_6LayoutINS_5tupleIJNS3_IJNS_1CILi2EEES5_S5_EEEEEENS3_IJNS3_IJNS4_ILi1EEES5_NS4_ILi4EEEEEEEEEEEiEEC2ERKSC_RKi,($_ZN7cutlass13device_kernelIN5flash19enable_sm80_to_sm89INS1_16FlashAttnBwdSm80INS1_25CollectiveMainloopBwdSm80ILi2ELi2EN4cute5tupleIJNS5_1CILi128EEES8_NS7_ILi64EEEEEENS_6half_tEfNS_4arch4Sm80ELb0ELb1ELb1ELb0ELb0ELb0ELb0ELb0ELi2ELi4ELi4ELi4ELb0EEENS1_21CollectiveEpilogueBwdISA_SB_SD_Li256ELb0ELb0ELi2EEENS1_19SingleTileSchedulerILb0ELb0ELb0ELi128EEEEEEEEEvNT_6ParamsE$_ZN4cute3eso3ESOILb1ELb0EJNS_6LayoutINS_5tupleIJNS3_IJNS_1CILi2EEES5_S5_EEES5_EEENS3_IJNS3_IJNS4_ILi1EEES5_NS4_ILi4EEEEEENS4_ILi64EEEEEEEENS_10ViewEngineIPN7cutlass6half_tEEEEEC2ERKSD_RKSI_ - $_ZN7cutlass13device_kernelIN5flash19enable_sm80_to_sm89INS1_16FlashAttnBwdSm80INS1_25CollectiveMainloopBwdSm80ILi2ELi2EN4cute5tupleIJNS5_1CILi128EEES8_NS7_ILi64EEEEEENS_6half_tEfNS_4arch4Sm80ELb0ELb1ELb1ELb0ELb0ELb0ELb0ELb0ELi2ELi4ELi4ELi4ELb0EEENS1_21CollectiveEpilogueBwdISA_SB_SD_Li256ELb0ELb0ELi2EEENS1_19SingleTileSchedulerILb0ELb0ELb0ELi128EEEEEEEEEvNT_6ParamsE$_ZN4cute3eso3ESOILb1ELb0EJNS_6LayoutINS_5tupleIJNS3_IJNS_1CILi2EEES5_S5_EEEEEENS3_IJNS3_IJNS4_ILi1EEES5_NS4_ILi4EEEEEEEEEEEiEEC2ERKSC_RKi)
$_ZN7cutlass13device_kernelIN5flash19enable_sm80_to_sm89INS1_16FlashAttnBwdSm80INS1_25CollectiveMainloopBwdSm80ILi2ELi2EN4cute5tupleIJNS5_1CILi128EEES8_NS7_ILi64EEEEEENS_6half_tEfNS_4arch4Sm80ELb0ELb1ELb1ELb0ELb0ELb0ELb0ELb0ELi2ELi4ELi4ELi4ELb0EEENS1_21CollectiveEpilogueBwdISA_SB_SD_Li256ELb0ELb0ELi2EEENS1_19SingleTileSchedulerILb0ELb0ELb0ELi128EEEEEEEEEvNT_6ParamsE$_ZN4cute3eso3ESOILb1ELb0EJNS_6LayoutINS_5tupleIJNS3_IJNS_1CILi2EEES5_S5_EEEEEENS3_IJNS3_IJNS4_ILi1EEES5_NS4_ILi4EEEEEEEEEEEiEEC2ERKSC_RKi:
[----:B------:R-:W-:Y:S02]  /*8a00*/  IADD3 R2, R62, -c[0x0][0x20], RZ ;  /* 0x800008003e027a10 */ /* 0x000fe40007ffe0ff */
[----:B------:R-:W-:-:S03]  /*8a10*/  MOV R5, 0x0 ;  /* 0x0000000000057802 */ /* 0x000fc60000000f00 */
[----:B------:R1:W-:Y:S01]  /*8a20*/  STL [R2], R3 ;  /* 0x0000000302007387 */ /* 0x0003e20000100800 */
[----:B------:R-:W-:Y:S05]  /*8a30*/  RET.REL.NODEC R4 `(_ZN7cutlass13device_kernelIN5flash19enable_sm80_to_sm89INS1_16FlashAttnBwdSm80INS1_25CollectiveMainloopBwdSm80ILi2ELi2EN4cute5tupleIJNS5_1CILi128EEES8_NS7_ILi64EEEEEENS_6half_tEfNS_4arch4Sm80ELb0ELb1ELb1ELb0ELb0ELb0ELb0ELb0ELi2ELi4ELi4ELi4ELb0EEENS1_21CollectiveEpilogueBwdISA_SB_SD_Li256ELb0ELb0ELi2EEENS1_19SingleTileSchedulerILb0ELb0ELb0ELi128EEEEEEEEEvNT_6ParamsE) ;  /* 0xffff75c004007950 */ /* 0x000fea0003c3ffff */
        .type           $_ZN7cutlass13device_kernelIN5flash19enable_sm80_to_sm89INS1_16FlashAttnBwdSm80INS1_25CollectiveMainloopBwdSm80ILi2ELi2EN4cute5tupleIJNS5_1CILi128EEES8_NS7_ILi64EEEEEENS_6half_tEfNS_4arch4Sm80ELb0ELb1ELb1ELb0ELb0ELb0ELb0ELb0ELi2ELi4ELi4ELi4ELb0EEENS1_21CollectiveEpilogueBwdISA_SB_SD_Li256ELb0ELb0ELi2EEENS1_19SingleTileSchedulerILb0ELb0ELb0ELi128EEEEEEEEEvNT_6ParamsE$_ZN4cute3eso3ESOILb1ELb0EJNS_6LayoutINS_5tupleIJNS3_IJNS_1CILi2EEES5_S5_EEES5_EEENS3_IJNS3_IJNS4_ILi1EEES5_NS4_ILi4EEEEEENS4_ILi64EEEEEEEENS_10ViewEngineIPN7cutlass6half_tEEEEEC2ERKSD_RKSI_,@function
        .size           $_ZN7cutlass13device_kernelIN5flash19enable_sm80_to_sm89INS1_16FlashAttnBwdSm80INS1_25CollectiveMainloopBwdSm80ILi2ELi2EN4cute5tupleIJNS5_1CILi128EEES8_NS7_ILi64EEEEEENS_6half_tEfNS_4arch4Sm80ELb0ELb1ELb1ELb0ELb0ELb0ELb0ELb0ELi2ELi4ELi4ELi4ELb0EEENS1_21CollectiveEpilogueBwdISA_SB_SD_Li256ELb0ELb0ELi2EEENS1_19SingleTileSchedulerILb0ELb0ELb0ELi128EEEEEEEEEvNT_6ParamsE$_ZN4cute3eso3ESOILb1ELb0EJNS_6LayoutINS_5tupleIJNS3_IJNS_1CILi2EEES5_S5_EEES5_EEENS3_IJNS3_IJNS4_ILi1EEES5_NS4_ILi4EEEEEENS4_ILi64EEEEEEEENS_10ViewEngineIPN7cutlass6half_tEEEEEC2ERKSD_RKSI_,($_ZN7cutlass13device_kernelIN5flash19enable_sm80_to_sm89INS1_16FlashAttnBwdSm80INS1_25CollectiveMainloopBwdSm80ILi2ELi2EN4cute5tupleIJNS5_1CILi128EEES8_NS7_ILi64EEEEEENS_6half_tEfNS_4arch4Sm80ELb0ELb1ELb1ELb0ELb0ELb0ELb0ELb0ELi2ELi4ELi4ELi4ELb0EEENS1_21CollectiveEpilogueBwdISA_SB_SD_Li256ELb0ELb0ELi2EEENS1_19SingleTileSchedulerILb0ELb0ELb0ELi128EEEEEEEEEvNT_6ParamsE$_ZN4cute3eso3ESOILb1ELb0EJNS_6LayoutINS_5tupleIJNS3_IJNS_1CILi2EEES5_S5_EEES5_EEENS3_IJNS3_IJNS4_ILi1EEES5_NS4_ILi4EEEEEENS4_ILi64EEEEEEEEiEEC2ERKSD_RKi - $_ZN7cutlass13device_kernelIN5flash19enable_sm80_to_sm89INS1_16FlashAttnBwdSm80INS1_25CollectiveMainloopBwdSm80ILi2ELi2EN4cute5tupleIJNS5_1CILi128EEES8_NS7_ILi64EEEEEENS_6half_tEfNS_4arch4Sm80ELb0ELb1ELb1ELb0ELb0ELb0ELb0ELb0ELi2ELi4ELi4ELi4ELb0EEENS1_21CollectiveEpilogueBwdISA_SB_SD_Li256ELb0ELb0ELi2EEENS1_19SingleTileSchedulerILb0ELb0ELb0ELi128EEEEEEEEEvNT_6ParamsE$_ZN4cute3eso3ESOILb1ELb0EJNS_6LayoutINS_5tupleIJNS3_IJNS_1CILi2EEES5_S5_EEES5_EEENS3_IJNS3_IJNS4_ILi1EEES5_NS4_ILi4EEEEEENS4_ILi64EEEEEEEENS_10ViewEngineIPN7cutlass6half_tEEEEEC2ERKSD_RKSI_)
$_ZN7cutlass13device_kernelIN5flash19enable_sm80_to_sm89INS1_16FlashAttnBwdSm80INS1_25CollectiveMainloopBwdSm80ILi2ELi2EN4cute5tupleIJNS5_1CILi128EEES8_NS7_ILi64EEEEEENS_6half_tEfNS_4arch4Sm80ELb0ELb1ELb1ELb0ELb0ELb0ELb0ELb0ELi2ELi4ELi4ELi4ELb0EEENS1_21CollectiveEpilogueBwdISA_SB_SD_Li256ELb0ELb0ELi2EEENS1_19SingleTileSchedulerILb0ELb0ELb0ELi128EEEEEEEEEvNT_6ParamsE$_ZN4cute3eso3ESOILb1ELb0EJNS_6LayoutINS_5tupleIJNS3_IJNS_1CILi2EEES5_S5_EEES5_EEENS3_IJNS3_IJNS4_ILi1EEES5_NS4_ILi4EEEEEENS4_ILi64EEEEEEEENS_10ViewEngineIPN7cutlass6half_tEEEEEC2ERKSD_RKSI_:
[----:B------:R-:W-:Y:S01]  /*8a40*/  IADD3 R2, R62, -c[0x0][0x20], RZ ;  /* 0x800008003e027a10 */ /* 0x000fe20007ffe0ff */
[----:B------:R-:W-:Y:S01]  /*8a50*/  IMAD.MOV.U32 R7, RZ, RZ, R3 ;  /* 0x000000ffff077224 */ /* 0x000fe200078e0003 */
[----:B------:R-:W-:-:S04]  /*8a60*/  MOV R5, 0x0 ;  /* 0x0000000000057802 */ /* 0x000fc80000000f00 */
[----:B------:R1:W-:Y:S01]  /*8a70*/  STL.64 [R2], R6 ;  /* 0x0000000602007387 */ /* 0x0003e20000100a00 */
[----:B------:R-:W-:Y:S05]  /*8a80*/  RET.REL.NODEC R4 `(_ZN7cutlass13device_kernelIN5flash19enable_sm80_to_sm89INS1_16FlashAttnBwdSm80INS1_25CollectiveMainloopBwdSm80ILi2ELi2EN4cute5tupleIJNS5_1CILi128EEES8_NS7_ILi64EEEEEENS_6half_tEfNS_4arch4Sm80ELb0ELb1ELb1ELb0ELb0ELb0ELb0ELb0ELi2ELi4ELi4ELi4ELb0EEENS1_21CollectiveEpilogueBwdISA_SB_SD_Li256ELb0ELb0ELi2EEENS1_19SingleTileSchedulerILb0ELb0ELb0ELi128EEEEEEEEEvNT_6ParamsE) ;  /* 0xffff757004007950 */ /* 0x000fea0003c3ffff */
        .type           $_ZN7cutlass13device_kernelIN5flash19enable_sm80_to_sm89INS1_16FlashAttnBwdSm80INS1_25CollectiveMainloopBwdSm80ILi2ELi2EN4cute5tupleIJNS5_1CILi128EEES8_NS7_ILi64EEEEEENS_6half_tEfNS_4arch4Sm80ELb0ELb1ELb1ELb0ELb0ELb0ELb0ELb0ELi2ELi4ELi4ELi4ELb0EEENS1_21CollectiveEpilogueBwdISA_SB_SD_Li256ELb0ELb0ELi2EEENS1_19SingleTileSchedulerILb0ELb0ELb0ELi128EEEEEEEEEvNT_6ParamsE$_ZN4cute3eso3ESOILb1ELb0EJNS_6LayoutINS_5tupleIJNS3_IJNS_1CILi2EEES5_S5_EEES5_EEENS3_IJNS3_IJNS4_ILi1EEES5_NS4_ILi4EEEEEENS4_ILi64EEEEEEEEiEEC2ERKSD_RKi,@function
        .size           $_ZN7cutlass13device_kernelIN5flash19enable_sm80_to_sm89INS1_16FlashAttnBwdSm80INS1_25CollectiveMainloopBwdSm80ILi2ELi2EN4cute5tupleIJNS5_1CILi128EEES8_NS7_ILi64EEEEEENS_6half_tEfNS_4arch4Sm80ELb0ELb1ELb1ELb0ELb0ELb0ELb0ELb0ELi2ELi4ELi4ELi4ELb0EEENS1_21CollectiveEpilogueBwdISA_SB_SD_Li256ELb0ELb0ELi2EEENS1_19SingleTileSchedulerILb0ELb0ELb0ELi128EEEEEEEEEvNT_6ParamsE$_ZN4cute3eso3ESOILb1ELb0EJNS_6LayoutINS_5tupleIJNS3_IJNS_1CILi2EEES5_S5_EEES5_EEENS3_IJNS3_IJNS4_ILi1EEES5_NS4_ILi4EEEEEENS4_ILi64EEEEEEEEiEEC2ERKSD_RKi,($_ZN7cutlass13device_kernelIN5flash19enable_sm80_to_sm89INS1_16FlashAttnBwdSm80INS1_25CollectiveMainloopBwdSm80ILi2ELi2EN4cute5tupleIJNS5_1CILi128EEES8_NS7_ILi64EEEEEENS_6half_tEfNS_4arch4Sm80ELb0ELb1ELb1ELb0ELb0ELb0ELb0ELb0ELi2ELi4ELi4ELi4ELb0EEENS1_21CollectiveEpilogueBwdISA_SB_SD_Li256ELb0ELb0ELi2EEENS1_19SingleTileSchedulerILb0ELb0ELb0ELi128EEEEEEEEEvNT_6ParamsE$_ZN4cute3eso3ESOILb1ELb0EJNS_6LayoutINS_5tupleIJNS3_IJNS_1CILi2EEES5_S5_EEES5_EEENS3_IJNS3_IJNS4_ILi1EEES5_NS4_ILi4EEEEEENS4_ILi8EEEEEEEENS_10ViewEngineIPN7cutlass6half_tEEEEEC2ERKSD_RKSI_ - $_ZN7cutlass13device_kernelIN5flash19enable_sm80_to_sm89INS1_16FlashAttnBwdSm80INS1_25CollectiveMainloopBwdSm80ILi2ELi2EN4cute5tupleIJNS5_1CILi128EEES8_NS7_ILi64EEEEEENS_6half_tEfNS_4arch4Sm80ELb0ELb1ELb1ELb0ELb0ELb0ELb0ELb0ELi2ELi4ELi4ELi4ELb0EEENS1_21CollectiveEpilogueBwdISA_SB_SD_Li256ELb0ELb0ELi2EEENS1_19SingleTileSchedulerILb0ELb0ELb0ELi128EEEEEEEEEvNT_6ParamsE$_ZN4cute3eso3ESOILb1ELb0EJNS_6LayoutINS_5tupleIJNS3_IJNS_1CILi2EEES5_S5_EEES5_EEENS3_IJNS3_IJNS4_ILi1EEES5_NS4_ILi4EEEEEENS4_ILi64EEEEEEEEiEEC2ERKSD_RKi)
$_ZN7cutlass13device_kernelIN5flash19enable_sm80_to_sm89INS1_16FlashAttnBwdSm80INS1_25CollectiveMainloopBwdSm80ILi2ELi2EN4cute5tupleIJNS5_1CILi128EEES8_NS7_ILi64EEEEEENS_6half_tEfNS_4arch4Sm80ELb0ELb1ELb1ELb0ELb0ELb0ELb0ELb0ELi2ELi4ELi4ELi4ELb0EEENS1_21CollectiveEpilogueBwdISA_SB_SD_Li256ELb0ELb0ELi2EEENS1_19SingleTileSchedulerILb0ELb0ELb0ELi128EEEEEEEEEvNT_6ParamsE$_ZN4cute3eso3ESOILb1ELb0EJNS_6LayoutINS_5tupleIJNS3_IJNS_1CILi2EEES5_S5_EEES5_EEENS3_IJNS3_IJNS4_ILi1EEES5_NS4_ILi4EEEEEENS4_ILi64EEEEEEEEiEEC2ERKSD_RKi:
[----:B------:R-:W-:Y:S02]  /*8a90*/  IADD3 R2, R62, -c[0x0][0x20], RZ ;  /* 0x800008003e027a10 */ /* 0x000fe40007ffe0ff */
[----:B------:R-:W-:-:S03]  /*8aa0*/  MOV R5, 0x0 ;  /* 0x0000000000057802 */ /* 0x000fc60000000f00 */
[----:B------:R1:W-:Y:S01]  /*8ab0*/  STL [R2], R3 ;  /* 0x0000000302007387 */ /* 0x0003e20000100800 */
[----:B------:R-:W-:Y:S05]  /*8ac0*/  RET.REL.NODEC R4 `(_ZN7cutlass13device_kernelIN5flash19enable_sm80_to_sm89INS1_16FlashAttnBwdSm80INS1_25CollectiveMainloopBwdSm80ILi2ELi2EN4cute5tupleIJNS5_1CILi128EEES8_NS7_ILi64EEEEEENS_6half_tEfNS_4arch4Sm80ELb0ELb1ELb1ELb0ELb0ELb0ELb0ELb0ELi2ELi4ELi4ELi4ELb0EEENS1_21CollectiveEpilogueBwdISA_SB_SD_Li256ELb0ELb0ELi2EEENS1_19SingleTileSchedulerILb0ELb0ELb0ELi128EEEEEEEEEvNT_6ParamsE) ;  /* 0xffff753004007950 */ /* 0x000fea0003c3ffff */
        .type           $_ZN7cutlass13device_kernelIN5flash19enable_sm80_to_sm89INS1_16FlashAttnBwdSm80INS1_25CollectiveMainloopBwdSm80ILi2ELi2EN4cute5tupleIJNS5_1CILi128EEES8_NS7_ILi64EEEEEENS_6half_tEfNS_4arch4Sm80ELb0ELb1ELb1ELb0ELb0ELb0ELb0ELb0ELi2ELi4ELi4ELi4ELb0EEENS1_21CollectiveEpilogueBwdISA_SB_SD_Li256ELb0ELb0ELi2EEENS1_19SingleTileSchedulerILb0ELb0ELb0ELi128EEEEEEEEEvNT_6ParamsE$_ZN4cute3eso3ESOILb1ELb0EJNS_6LayoutINS_5tupleIJNS3_IJNS_1CILi2EEES5_S5_EEES5_EEENS3_IJNS3_IJNS4_ILi1EEES5_NS4_ILi4EEEEEENS4_ILi8EEEEEEEENS_10ViewEngineIPN7cutlass6half_tEEEEEC2ERKSD_RKSI_,@function
        .size           $_ZN7cutlass13device_kernelIN5flash19enable_sm80_to_sm89INS1_16FlashAttnBwdSm80INS1_25CollectiveMainloopBwdSm80ILi2ELi2EN4cute5tupleIJNS5_1CILi128EEES8_NS7_ILi64EEEEEENS_6half_tEfNS_4arch4Sm80ELb0ELb1ELb1ELb0ELb0ELb0ELb0ELb0ELi2ELi4ELi4ELi4ELb0EEENS1_21CollectiveEpilogueBwdISA_SB_SD_Li256ELb0ELb0ELi2EEENS1_19SingleTileSchedulerILb0ELb0ELb0ELi128EEEEEEEEEvNT_6ParamsE$_ZN4cute3eso3ESOILb1ELb0EJNS_6LayoutINS_5tupleIJNS3_IJNS_1CILi2EEES5_S5_EEES5_EEENS3_IJNS3_IJNS4_ILi1EEES5_NS4_ILi4EEEEEENS4_ILi8EEEEEEEENS_10ViewEngineIPN7cutlass6half_tEEEEEC2ERKSD_RKSI_,($_ZN7cutlass13device_kernelIN5flash19enable_sm80_to_sm89INS1_16FlashAttnBwdSm80INS1_25CollectiveMainloopBwdSm80ILi2ELi2EN4cute5tupleIJNS5_1CILi128EEES8_NS7_ILi64EEEEEENS_6half_tEfNS_4arch4Sm80ELb0ELb1ELb1ELb0ELb0ELb0ELb0ELb0ELi2ELi4ELi4ELi4ELb0EEENS1_21CollectiveEpilogueBwdISA_SB_SD_Li256ELb0ELb0ELi2EEENS1_19SingleTileSchedulerILb0ELb0ELb0ELi128EEEEEEEEEvNT_6ParamsE$_ZN4cute3eso3ESOILb1ELb0EJNS_6LayoutINS_5tupleIJNS3_IJNS_1CILi2EEES5_S5_EEES5_EEENS3_IJNS3_IJNS4_ILi1EEES5_NS4_ILi4EEEEEENS4_ILi8EEEEEEEEiEEC2ERKSD_RKi - $_ZN7cutlass13device_kernelIN5flash19enable_sm80_to_sm89INS1_16FlashAttnBwdSm80INS1_25CollectiveMainloopBwdSm80ILi2ELi2EN4cute5tupleIJNS5_1CILi128EEES8_NS7_ILi64EEEEEENS_6half_tEfNS_4arch4Sm80ELb0ELb1ELb1ELb0ELb0ELb0ELb0ELb0ELi2ELi4ELi4ELi4ELb0EEENS1_21CollectiveEpilogueBwdISA_SB_SD_Li256ELb0ELb0ELi2EEENS1_19SingleTileSchedulerILb0ELb0ELb0ELi128EEEEEEEEEvNT_6ParamsE$_ZN4cute3eso3ESOILb1ELb0EJNS_6LayoutINS_5tupleIJNS3_IJNS_1CILi2EEES5_S5_EEES5_EEENS3_IJNS3_IJNS4_ILi1EEES5_NS4_ILi4EEEEEENS4_ILi8EEEEEEEENS_10ViewEngineIPN7cutlass6half_tEEEEEC2ERKSD_RKSI_)
$_ZN7cutlass13device_kernelIN5flash19enable_sm80_to_sm89INS1_16FlashAttnBwdSm80INS1_25CollectiveMainloopBwdSm80ILi2ELi2EN4cute5tupleIJNS5_1CILi128EEES8_NS7_ILi64EEEEEENS_6half_tEfNS_4arch4Sm80ELb0ELb1ELb1ELb0ELb0ELb0ELb0ELb0ELi2ELi4ELi4ELi4ELb0EEENS1_21CollectiveEpilogueBwdISA_SB_SD_Li256ELb0ELb0ELi2EEENS1_19SingleTileSchedulerILb0ELb0ELb0ELi128EEEEEEEEEvNT_6ParamsE$_ZN4cute3eso3ESOILb1ELb0EJNS_6LayoutINS_5tupleIJNS3_IJNS_1CILi2EEES5_S5_EEES5_EEENS3_IJNS3_IJNS4_ILi1EEES5_NS4_ILi4EEEEEENS4_ILi8EEEEEEEENS_10ViewEngineIPN7cutlass6half_tEEEEEC2ERKSD_RKSI_:
[----:B------:R-:W-:Y:S01]  /*8ad0*/  IADD3 R2, R62, -c[0x0][0x20], RZ ;  /* 0x800008003e027a10 */ /* 0x000fe20007ffe0ff */
[----:B------:R-:W-:Y:S01]  /*8ae0*/  IMAD.MOV.U32 R11, RZ, RZ, R3 ;  /* 0x000000ffff0b7224 */ /* 0x000fe200078e0003 */
[----:B------:R-:W-:-:S04]  /*8af0*/  MOV R7, 0x0 ;  /* 0x0000000000077802 */ /* 0x000fc80000000f00 */
[----:B------:R1:W-:Y:S01]  /*8b00*/  STL.64 [R2], R10 ;  /* 0x0000000a02007387 */ /* 0x0003e20000100a00 */
[----:B------:R-:W-:Y:S05]  /*8b10*/  RET.REL.NODEC R6 `(_ZN7cutlass13device_kernelIN5flash19enable_sm80_to_sm89INS1_16FlashAttnBwdSm80INS1_25CollectiveMainloopBwdSm80ILi2ELi2EN4cute5tupleIJNS5_1CILi128EEES8_NS7_ILi64EEEEEENS_6half_tEfNS_4arch4Sm80ELb0ELb1ELb1ELb0ELb0ELb0ELb0ELb0ELi2ELi4ELi4ELi4ELb0EEENS1_21CollectiveEpilogueBwdISA_SB_SD_Li256ELb0ELb0ELi2EEENS1_19SingleTileSchedulerILb0ELb0ELb0ELi128EEEEEEEEEvNT_6ParamsE) ;  /* 0xffff74e006007950 */ /* 0x000fea0003c3ffff */
        .type           $_ZN7cutlass13device_kernelIN5flash19enable_sm80_to_sm89INS1_16FlashAttnBwdSm80INS1_25CollectiveMainloopBwdSm80ILi2ELi2EN4cute5tupleIJNS5_1CILi128EEES8_NS7_ILi64EEEEEENS_6half_tEfNS_4arch4Sm80ELb0ELb1ELb1ELb0ELb0ELb0ELb0ELb0ELi2ELi4ELi4ELi4ELb0EEENS1_21CollectiveEpilogueBwdISA_SB_SD_Li256ELb0ELb0ELi2EEENS1_19SingleTileSchedulerILb0ELb0ELb0ELi128EEEEEEEEEvNT_6ParamsE$_ZN4cute3eso3ESOILb1ELb0EJNS_6LayoutINS_5tupleIJNS3_IJNS_1CILi2EEES5_S5_EEES5_EEENS3_IJNS3_IJNS4_ILi1EEES5_NS4_ILi4EEEEEENS4_ILi8EEEEEEEEiEEC2ERKSD_RKi,@function
        .size           $_ZN7cutlass13device_kernelIN5flash19enable_sm80_to_sm89INS1_16FlashAttnBwdSm80INS1_25CollectiveMainloopBwdSm80ILi2ELi2EN4cute5tupleIJNS5_1CILi128EEES8_NS7_ILi64EEEEEENS_6half_tEfNS_4arch4Sm80ELb0ELb1ELb1ELb0ELb0ELb0ELb0ELb0ELi2ELi4ELi4ELi4ELb0EEENS1_21CollectiveEpilogueBwdISA_SB_SD_Li256ELb0ELb0ELi2EEENS1_19SingleTileSchedulerILb0ELb0ELb0ELi128EEEEEEEEEvNT_6ParamsE$_ZN4cute3eso3ESOILb1ELb0EJNS_6LayoutINS_5tupleIJNS3_IJNS_1CILi2EEES5_S5_EEES5_EEENS3_IJNS3_IJNS4_ILi1EEES5_NS4_ILi4EEEEEENS4_ILi8EEEEEEEEiEEC2ERKSD_RKi,($_ZN7cutlass13device_kernelIN5flash19enable_sm80_to_sm89INS1_16FlashAttnBwdSm80INS1_25CollectiveMainloopBwdSm80ILi2ELi2EN4cute5tupleIJNS5_1CILi128EEES8_NS7_ILi64EEEEEENS_6half_tEfNS_4arch4Sm80ELb0ELb1ELb1ELb0ELb0ELb0ELb0ELb0ELi2ELi4ELi4ELi4ELb0EEENS1_21CollectiveEpilogueBwdISA_SB_SD_Li256ELb0ELb0ELi2EEENS1_19SingleTileSchedulerILb0ELb0ELb0ELi128EEEEEEEEEvNT_6ParamsE$_ZN4cute3eso3ESOILb1ELb0EJNS_6LayoutINS_5tupleIJNS3_IJNS_1CILi4EEENS4_ILi1EEEEEEEEENS3_IJNS3_IJS6_NS4_ILi0EEEEEEEEEEENS_10ViewEngineIPjEEEEC2ERKSC_RKSF_ - $_ZN7cutlass13device_kernelIN5flash19enable_sm80_to_sm89INS1_16FlashAttnBwdSm80INS1_25CollectiveMainloopBwdSm80ILi2ELi2EN4cute5tupleIJNS5_1CILi128EEES8_NS7_ILi64EEEEEENS_6half_tEfNS_4arch4Sm80ELb0ELb1ELb1ELb0ELb0ELb0ELb0ELb0ELi2ELi4ELi4ELi4ELb0EEENS1_21CollectiveEpilogueBwdISA_SB_SD_Li256ELb0ELb0ELi2EEENS1_19SingleTileSchedulerILb0ELb0ELb0ELi128EEEEEEEEEvNT_6ParamsE$_ZN4cute3eso3ESOILb1ELb0EJNS_6LayoutINS_5tupleIJNS3_IJNS_1CILi2EEES5_S5_EEES5_EEENS3_IJNS3_IJNS4_ILi1EEES5_NS4_ILi4EEEEEENS4_ILi8EEEEEEEEiEEC2ERKSD_RKi)
$_ZN7cutlass13device_kernelIN5flash19enable_sm80_to_sm89INS1_16FlashAttnBwdSm80INS1_25CollectiveMainloopBwdSm80ILi2ELi2EN4cute5tupleIJNS5_1CILi128EEES8_NS7_ILi64EEEEEENS_6half_tEfNS_4arch4Sm80ELb0ELb1ELb1ELb0ELb0ELb0ELb0ELb0ELi2ELi4ELi4ELi4ELb0EEENS1_21CollectiveEpilogueBwdISA_SB_SD_Li256ELb0ELb0ELi2EEENS1_19SingleTileSchedulerILb0ELb0ELb0ELi128EEEEEEEEEvNT_6ParamsE$_ZN4cute3eso3ESOILb1ELb0EJNS_6LayoutINS_5tupleIJNS3_IJNS_1CILi2EEES5_S5_EEES5_EEENS3_IJNS3_IJNS4_ILi1EEES5_NS4_ILi4EEEEEENS4_ILi8EEEEEEEEiEEC2ERKSD_RKi:
[----:B------:R-:W-:Y:S02]  /*8b20*/  IADD3 R2, R62, -c[0x0][0x20], RZ ;  /* 0x800008003e027a10 */ /* 0x000fe40007ffe0ff */
[----:B------:R-:W-:-:S03]  /*8b30*/  MOV R13, 0x0 ;  /* 0x00000000000d7802 */ /* 0x000fc60000000f00 */
[----:B------:R1:W-:Y:S01]  /*8b40*/  STL [R2], R3 ;  /* 0x0000000302007387 */ /* 0x0003e20000100800 */
[----:B------:R-:W-:Y:S05]  /*8b50*/  RET.REL.NODEC R12 `(_ZN7cutlass13device_kernelIN5flash19enable_sm80_to_sm89INS1_16FlashAttnBwdSm80INS1_25CollectiveMainloopBwdSm80ILi2ELi2EN4cute5tupleIJNS5_1CILi128EEES8_NS7_ILi64EEEEEENS_6half_tEfNS_4arch4Sm80ELb0ELb1ELb1ELb0ELb0ELb0ELb0ELb0ELi2ELi4ELi4ELi4ELb0EEENS1_21CollectiveEpilogueBwdISA_SB_SD_Li256ELb0ELb0ELi2EEENS1_19SingleTileSchedulerILb0ELb0ELb0ELi128EEEEEEEEEvNT_6ParamsE) ;  /* 0xffff74a00c007950 */ /* 0x000fea0003c3ffff */
        .type           $_ZN7cutlass13device_kernelIN5flash19enable_sm80_to_sm89INS1_16FlashAttnBwdSm80INS1_25CollectiveMainloopBwdSm80ILi2ELi2EN4cute5tupleIJNS5_1CILi128EEES8_NS7_ILi64EEEEEENS_6half_tEfNS_4arch4Sm80ELb0ELb1ELb1ELb0ELb0ELb0ELb0ELb0ELi2ELi4ELi4ELi4ELb0EEENS1_21CollectiveEpilogueBwdISA_SB_SD_Li256ELb0ELb0ELi2EEENS1_19SingleTileSchedulerILb0ELb0ELb0ELi128EEEEEEEEEvNT_6ParamsE$_ZN4cute3eso3ESOILb1ELb0EJNS_6LayoutINS_5tupleIJNS3_IJNS_1CILi4EEENS4_ILi1EEEEEEEEENS3_IJNS3_IJS6_NS4_ILi0EEEEEEEEEEENS_10ViewEngineIPjEEEEC2ERKSC_RKSF_,@function
        .size           $_ZN7cutlass13device_kernelIN5flash19enable_sm80_to_sm89INS1_16FlashAttnBwdSm80INS1_25CollectiveMainloopBwdSm80ILi2ELi2EN4cute5tupleIJNS5_1CILi128EEES8_NS7_ILi64EEEEEENS_6half_tEfNS_4arch4Sm80ELb0ELb1ELb1ELb0ELb0ELb0ELb0ELb0ELi2ELi4ELi4ELi4ELb0EEENS1_21CollectiveEpilogueBwdISA_SB_SD_Li256ELb0ELb0ELi2EEENS1_19SingleTileSchedulerILb0ELb0ELb0ELi128EEEEEEEEEvNT_6ParamsE$_ZN4cute3eso3ESOILb1ELb0EJNS_6LayoutINS_5tupleIJNS3_IJNS_1CILi4EEENS4_ILi1EEEEEEEEENS3_IJNS3_IJS6_NS4_ILi0EEEEEEEEEEENS_10ViewEngineIPjEEEEC2ERKSC_RKSF_,($_ZN7cutlass13device_kernelIN5flash19enable_sm80_to_sm89INS1_16FlashAttnBwdSm80INS1_25CollectiveMainloopBwdSm80ILi2ELi2EN4cute5tupleIJNS5_1CILi128EEES8_NS7_ILi64EEEEEENS_6half_tEfNS_4arch4Sm80ELb0ELb1ELb1ELb0ELb0ELb0ELb0ELb0ELi2ELi4ELi4ELi4ELb0EEENS1_21CollectiveEpilogueBwdISA_SB_SD_Li256ELb0ELb0ELi2EEENS1_19SingleTileSchedulerILb0ELb0ELb0ELi128EEEEEEEEEvNT_6ParamsE$_ZN4cute3eso3ESOILb1ELb0EJNS_6LayoutINS_5tupleIJNS3_IJNS_1CILi8EEENS4_ILi1EEEEEEEEENS3_IJNS3_IJS6_NS4_ILi0EEEEEEEEEEENS_10ViewEngineINS_8smem_ptrIPN7cutlass6half_tEEEEEEEC2ERKSC_RKSJ_ - $_ZN7cutlass13device_kernelIN5flash19enable_sm80_to_sm89INS1_16FlashAttnBwdSm80INS1_25CollectiveMainloopBwdSm80ILi2ELi2EN4cute5tupleIJNS5_1CILi128EEES8_NS7_ILi64EEEEEENS_6half_tEfNS_4arch4Sm80ELb0ELb1ELb1ELb0ELb0ELb0ELb0ELb0ELi2ELi4ELi4ELi4ELb0EEENS1_21CollectiveEpilogueBwdISA_SB_SD_Li256ELb0ELb0ELi2EEENS1_19SingleTileSchedulerILb0ELb0ELb0ELi128EEEEEEEEEvNT_6ParamsE$_ZN4cute3eso3ESOILb1ELb0EJNS_6LayoutINS_5tupleIJNS3_IJNS_1CILi4EEENS4_ILi1EEEEEEEEENS3_IJNS3_IJS6_NS4_ILi0EEEEEEEEEEENS_10ViewEngineIPjEEEEC2ERKSC_RKSF_)
$_ZN7cutlass13device_kernelIN5flash19enable_sm80_to_sm89INS1_16FlashAttnBwdSm80INS1_25CollectiveMainloopBwdSm80ILi2ELi2EN4cute5tupleIJNS5_1CILi128EEES8_NS7_ILi64EEEEEENS_6half_tEfNS_4arch4Sm80ELb0ELb1ELb1ELb0ELb0ELb0ELb0ELb0ELi2ELi4ELi4ELi4ELb0EEENS1_21CollectiveEpilogueBwdISA_SB_SD_Li256ELb0ELb0ELi2EEENS1_19SingleTileSchedulerILb0ELb0ELb0ELi128EEEEEEEEEvNT_6ParamsE$_ZN4cute3eso3ESOILb1ELb0EJNS_6LayoutINS_5tupleIJNS3_IJNS_1CILi4EEENS4_ILi1EEEEEEEEENS3_IJNS3_IJS6_NS4_ILi0EEEEEEEEEEENS_10ViewEngineIPjEEEEC2ERKSC_RKSF_:
[----:B------:R-:W-:Y:S02]  /*8b60*/  IADD3 R2, R81, -c[0x0][0x20], RZ ;  /* 0x8000080051027a10 */ /* 0x000fe40007ffe0ff */
[----:B------:R-:W-:-:S03]  /*8b70*/  MOV R39, 0x0 ;  /* 0x0000000000277802 */ /* 0x000fc60000000f00 */
[----:B------:R1:W-:Y:S01]  /*8b80*/  STL.64 [R2], R36 ;  /* 0x0000002402007387 */ /* 0x0003e20000100a00 */
[----:B------:R-:W-:Y:S05]  /*8b90*/  RET.REL.NODEC R38 `(_ZN7cutlass13device_kernelIN5flash19enable_sm80_to_sm89INS1_16FlashAttnBwdSm80INS1_25CollectiveMainloopBwdSm80ILi2ELi2EN4cute5tupleIJNS5_1CILi128EEES8_NS7_ILi64EEEEEENS_6half_tEfNS_4arch4Sm80ELb0ELb1ELb1ELb0ELb0ELb0ELb0ELb0ELi2ELi4ELi4ELi4ELb0EEENS1_21CollectiveEpilogueBwdISA_SB_SD_Li256ELb0ELb0ELi2EEENS1_19SingleTileSchedulerILb0ELb0ELb0ELi128EEEEEEEEEvNT_6ParamsE) ;  /* 0xffff746026007950 */ /* 0x000fea0003c3ffff */
        .type           $_ZN7cutlass13device_kernelIN5flash19enable_sm80_to_sm89INS1_16FlashAttnBwdSm80INS1_25CollectiveMainloopBwdSm80ILi2ELi2EN4cute5tupleIJNS5_1CILi128EEES8_NS7_ILi64EEEEEENS_6half_tEfNS_4arch4Sm80ELb0ELb1ELb1ELb0ELb0ELb0ELb0ELb0ELi2ELi4ELi4ELi4ELb0EEENS1_21CollectiveEpilogueBwdISA_SB_SD_Li256ELb0ELb0ELi2EEENS1_19SingleTileSchedulerILb0ELb0ELb0ELi128EEEEEEEEEvNT_6ParamsE$_ZN4cute3eso3ESOILb1ELb0EJNS_6LayoutINS_5tupleIJNS3_IJNS_1CILi8EEENS4_ILi1EEEEEEEEENS3_IJNS3_IJS6_NS4_ILi0EEEEEEEEEEENS_10ViewEngineINS_8smem_ptrIPN7cutlass6half_tEEEEEEEC2ERKSC_RKSJ_,@function
        .size           $_ZN7cutlass13device_kernelIN5flash19enable_sm80_to_sm89INS1_16FlashAttnBwdSm80INS1_25CollectiveMainloopBwdSm80ILi2ELi2EN4cute5tupleIJNS5_1CILi128EEES8_NS7_ILi64EEEEEENS_6half_tEfNS_4arch4Sm80ELb0ELb1ELb1ELb0ELb0ELb0ELb0ELb0ELi2ELi4ELi4ELi4ELb0EEENS1_21CollectiveEpilogueBwdISA_SB_SD_Li256ELb0ELb0ELi2EEENS1_19SingleTileSchedulerILb0ELb0ELb0ELi128EEEEEEEEEvNT_6ParamsE$_ZN4cute3eso3ESOILb1ELb0EJNS_6LayoutINS_5tupleIJNS3_IJNS_1CILi8EEENS4_ILi1EEEEEEEEENS3_IJNS3_IJS6_NS4_ILi0EEEEEEEEEEENS_10ViewEngineINS_8smem_ptrIPN7cutlass6half_tEEEEEEEC2ERKSC_RKSJ_,($_ZN7cutlass13device_kernelIN5flash19enable_sm80_to_sm89INS1_16FlashAttnBwdSm80INS1_25CollectiveMainloopBwdSm80ILi2ELi2EN4cute5tupleIJNS5_1CILi128EEES8_NS7_ILi64EEEEEENS_6half_tEfNS_4arch4Sm80ELb0ELb1ELb1ELb0ELb0ELb0ELb0ELb0ELi2ELi4ELi4ELi4ELb0EEENS1_21CollectiveEpilogueBwdISA_SB_SD_Li256ELb0ELb0ELi2EEENS1_19SingleTileSchedulerILb0ELb0ELb0ELi128EEEEEEEEEvNT_6ParamsE$_ZN4cute3eso3ESOILb1ELb0EJNS_6LayoutINS_5tupleIJNS3_IJNS_1CILi8EEENS4_ILi1EEEEEEEEENS3_IJNS3_IJS6_NS4_ILi0EEEEEEEEEEENS_10ViewEngineIPN7cutlass6half_tEEEEEC2ERKSC_RKSH_ - $_ZN7cutlass13device_kernelIN5flash19enable_sm80_to_sm89INS1_16FlashAttnBwdSm80INS1_25CollectiveMainloopBwdSm80ILi2ELi2EN4cute5tupleIJNS5_1CILi128EEES8_NS7_ILi64EEEEEENS_6half_tEfNS_4arch4Sm80ELb0ELb1ELb1ELb0ELb0ELb0ELb0ELb0ELi2ELi4ELi4ELi4ELb0EEENS1_21CollectiveEpilogueBwdISA_SB_SD_Li256ELb0ELb0ELi2EEENS1_19SingleTileSchedulerILb0ELb0ELb0ELi128EEEEEEEEEvNT_6ParamsE$_ZN4cute3eso3ESOILb1ELb0EJNS_6LayoutINS_5tupleIJNS3_IJNS_1CILi8EEENS4_ILi1EEEEEEEEENS3_IJNS3_IJS6_NS4_ILi0EEEEEEEEEEENS_10ViewEngineINS_8smem_ptrIPN7cutlass6half_tEEEEEEEC2ERKSC_RKSJ_)
$_ZN7cutlass13device_kernelIN5flash19enable_sm80_to_sm89INS1_16FlashAttnBwdSm80INS1_25CollectiveMainloopBwdSm80ILi2ELi2EN4cute5tupleIJNS5_1CILi128EEES8_NS7_ILi64EEEEEENS_6half_tEfNS_4arch4Sm80ELb0ELb1ELb1ELb0ELb0ELb0ELb0ELb0ELi2ELi4ELi4ELi4ELb0EEENS1_21CollectiveEpilogueBwdISA_SB_SD_Li256ELb0ELb0ELi2EEENS1_19SingleTileSchedulerILb0ELb0ELb0ELi128EEEEEEEEEvNT_6ParamsE$_ZN4cute3eso3ESOILb1ELb0EJNS_6LayoutINS_5tupleIJNS3_IJNS_1CILi8EEENS4_ILi1EEEEEEEEENS3_IJNS3_IJS6_NS4_ILi0EEEEEEEEEEENS_10ViewEngineINS_8smem_ptrIPN7cutlass6half_tEEEEEEEC2ERKSC_RKSJ_:
[----:B------:R-:W-:Y:S02]  /*8ba0*/  IADD3 R36, R81, -c[0x0][0x20], RZ ;  /* 0x8000080051247a10 */ /* 0x000fe40007ffe0ff */
[----:B------:R-:W-:-:S03]  /*8bb0*/  MOV R39, 0x0 ;  /* 0x0000000000277802 */ /* 0x000fc60000000f00 */
[----:B------:R1:W-:Y:S01]  /*8bc0*/  STL.64 [R36], R2 ;  /* 0x0000000224007387 */ /* 0x0003e20000100a00 */
[----:B------:R-:W-:Y:S05]  /*8bd0*/  RET.REL.NODEC R38 `(_ZN7cutlass13device_kernelIN5flash19enable_sm80_to_sm89INS1_16FlashAttnBwdSm80INS1_25CollectiveMainloopBwdSm80ILi2ELi2EN4cute5tupleIJNS5_1CILi128EEES8_NS7_ILi64EEEEEENS_6half_tEfNS_4arch4Sm80ELb0ELb1ELb1ELb0ELb0ELb0ELb0ELb0ELi2ELi4ELi4ELi4ELb0EEENS1_21CollectiveEpilogueBwdISA_SB_SD_Li256ELb0ELb0ELi2EEENS1_19SingleTileSchedulerILb0ELb0ELb0ELi128EEEEEEEEEvNT_6ParamsE) ;  /* 0xffff742026007950 */ /* 0x000fea0003c3ffff */
        .type           $_ZN7cutlass13device_kernelIN5flash19enable_sm80_to_sm89INS1_16FlashAttnBwdSm80INS1_25CollectiveMainloopBwdSm80ILi2ELi2EN4cute5tupleIJNS5_1CILi128EEES8_NS7_ILi64EEEEEENS_6half_tEfNS_4arch4Sm80ELb0ELb1ELb1ELb0ELb0ELb0ELb0ELb0ELi2ELi4ELi4ELi4ELb0EEENS1_21CollectiveEpilogueBwdISA_SB_SD_Li256ELb0ELb0ELi2EEENS1_19SingleTileSchedulerILb0ELb0ELb0ELi128EEEEEEEEEvNT_6ParamsE$_ZN4cute3eso3ESOILb1ELb0EJNS_6LayoutINS_5tupleIJNS3_IJNS_1CILi8EEENS4_ILi1EEEEEEEEENS3_IJNS3_IJS6_NS4_ILi0EEEEEEEEEEENS_10ViewEngineIPN7cutlass6half_tEEEEEC2ERKSC_RKSH_,@function
        .size           $_ZN7cutlass13device_kernelIN5flash19enable_sm80_to_sm89INS1_16FlashAttnBwdSm80INS1_25CollectiveMainloopBwdSm80ILi2ELi2EN4cute5tupleIJNS5_1CILi128EEES8_NS7_ILi64EEEEEENS_6half_tEfNS_4arch4Sm80ELb0ELb1ELb1ELb0ELb0ELb0ELb0ELb0ELi2ELi4ELi4ELi4ELb0EEENS1_21CollectiveEpilogueBwdISA_SB_SD_Li256ELb0ELb0ELi2EEENS1_19SingleTileSchedulerILb0ELb0ELb0ELi128EEEEEEEEEvNT_6ParamsE$_ZN4cute3eso3ESOILb1ELb0EJNS_6LayoutINS_5tupleIJNS3_IJNS_1CILi8EEENS4_ILi1EEEEEEEEENS3_IJNS3_IJS6_NS4_ILi0EEEEEEEEEEENS_10ViewEngineIPN7cutlass6half_tEEEEEC2ERKSC_RKSH_,($_ZN7cutlass13device_kernelIN5flash19enable_sm80_to_sm89INS1_16FlashAttnBwdSm80INS1_25CollectiveMainloopBwdSm80ILi2ELi2EN4cute5tupleIJNS5_1CILi128EEES8_NS7_ILi64EEEEEENS_6half_tEfNS_4arch4Sm80ELb0ELb1ELb1ELb0ELb0ELb0ELb0ELb0ELi2ELi4ELi4ELi4ELb0EEENS1_21CollectiveEpilogueBwdISA_SB_SD_Li256ELb0ELb0ELi2EEENS1_19SingleTileSchedulerILb0ELb0ELb0ELi128EEEEEEEEEvNT_6ParamsE$_ZN4cute3eso3ESOILb1ELb0EJNS_6LayoutINS_5tupleIJNS3_IJNS_1CILi8EEENS4_ILi1EEEEEEEEENS3_IJNS3_IJS6_NS4_ILi0EEEEEEEEEEEiEEC2ERKSC_RKi - $_ZN7cutlass13device_kernelIN5flash19enable_sm80_to_sm89INS1_16FlashAttnBwdSm80INS1_25CollectiveMainloopBwdSm80ILi2ELi2EN4cute5tupleIJNS5_1CILi128EEES8_NS7_ILi64EEEEEENS_6half_tEfNS_4arch4Sm80ELb0ELb1ELb1ELb0ELb0ELb0ELb0ELb0ELi2ELi4ELi4ELi4ELb0EEENS1_21CollectiveEpilogueBwdISA_SB_SD_Li256ELb0ELb0ELi2EEENS1_19SingleTileSchedulerILb0ELb0ELb0ELi128EEEEEEEEEvNT_6ParamsE$_ZN4cute3eso3ESOILb1ELb0EJNS_6LayoutINS_5tupleIJNS3_IJNS_1CILi8EEENS4_ILi1EEEEEEEEENS3_IJNS3_IJS6_NS4_ILi0EEEEEEEEEEENS_10ViewEngineIPN7cutlass6half_tEEEEEC2ERKSC_RKSH_)
$_ZN7cutlass13device_kernelIN5flash19enable_sm80_to_sm89INS1_16FlashAttnBwdSm80INS1_25CollectiveMainloopBwdSm80ILi2ELi2EN4cute5tupleIJNS5_1CILi128EEES8_NS7_ILi64EEEEEENS_6half_tEfNS_4arch4Sm80ELb0ELb1ELb1ELb0ELb0ELb0ELb0ELb0ELi2ELi4ELi4ELi4ELb0EEENS1_21CollectiveEpilogueBwdISA_SB_SD_Li256ELb0ELb0ELi2EEENS1_19SingleTileSchedulerILb0ELb0ELb0ELi128EEEEEEEEEvNT_6ParamsE$_ZN4cute3eso3ESOILb1ELb0EJNS_6LayoutINS_5tupleIJNS3_IJNS_1CILi8EEENS4_ILi1EEEEEEEEENS3_IJNS3_IJS6_NS4_ILi0EEEEEEEEEEENS_10ViewEngineIPN7cutlass6half_tEEEEEC2ERKSC_RKSH_:
[----:B------:R-:W-:Y:S01]  /*8be0*/  IADD3 R36, R81, -c[0x0][0x20], RZ ;  /* 0x8000080051247a10 */ /* 0x000fe20007ffe0ff */
[----:B------:R-:W-:Y:S01]  /*8bf0*/  IMAD.MOV.U32 R47, RZ, RZ, R37 ;  /* 0x000000ffff2f7224 */ /* 0x000fe200078e0025 */
[----:B------:R-:W-:-:S04]  /*8c00*/  MOV R39, 0x0 ;  /* 0x0000000000277802 */ /* 0x000fc80000000f00 */
[----:B------:R1:W-:Y:S01]  /*8c10*/  STL.64 [R36], R46 ;  /* 0x0000002e24007387 */ /* 0x0003e20000100a00 */
[----:B------:R-:W-:Y:S05]  /*8c20*/  RET.REL.NODEC R38 `(_ZN7cutlass13device_kernelIN5flash19enable_sm80_to_sm89INS1_16FlashAttnBwdSm80INS1_25CollectiveMainloopBwdSm80ILi2ELi2EN4cute5tupleIJNS5_1CILi128EEES8_NS7_ILi64EEEEEENS_6half_tEfNS_4arch4Sm80ELb0ELb1ELb1ELb0ELb0ELb0ELb0ELb0ELi2ELi4ELi4ELi4ELb0EEENS1_21CollectiveEpilogueBwdISA_SB_SD_Li256ELb0ELb0ELi2EEENS1_19SingleTileSchedulerILb0ELb0ELb0ELi128EEEEEEEEEvNT_6ParamsE) ;  /* 0xffff73d026007950 */ /* 0x000fea0003c3ffff */
        .type           $_ZN7cutlass13device_kernelIN5flash19enable_sm80_to_sm89INS1_16FlashAttnBwdSm80INS1_25CollectiveMainloopBwdSm80ILi2ELi2EN4cute5tupleIJNS5_1CILi128EEES8_NS7_ILi64EEEEEENS_6half_tEfNS_4arch4Sm80ELb0ELb1ELb1ELb0ELb0ELb0ELb0ELb0ELi2ELi4ELi4ELi4ELb0EEENS1_21CollectiveEpilogueBwdISA_SB_SD_Li256ELb0ELb0ELi2EEENS1_19SingleTileSchedulerILb0ELb0ELb0ELi128EEEEEEEEEvNT_6ParamsE$_ZN4cute3eso3ESOILb1ELb0EJNS_6LayoutINS_5tupleIJNS3_IJNS_1CILi8EEENS4_ILi1EEEEEEEEENS3_IJNS3_IJS6_NS4_ILi0EEEEEEEEEEEiEEC2ERKSC_RKi,@function
        .size           $_ZN7cutlass13device_kernelIN5flash19enable_sm80_to_sm89INS1_16FlashAttnBwdSm80INS1_25CollectiveMainloopBwdSm80ILi2ELi2EN4cute5tupleIJNS5_1CILi128EEES8_NS7_ILi64EEEEEENS_6half_tEfNS_4arch4Sm80ELb0ELb1ELb1ELb0ELb0ELb0ELb0ELb0ELi2ELi4ELi4ELi4ELb0EEENS1_21CollectiveEpilogueBwdISA_SB_SD_Li256ELb0ELb0ELi2EEENS1_19SingleTileSchedulerILb0ELb0ELb0ELi128EEEEEEEEEvNT_6ParamsE$_ZN4cute3eso3ESOILb1ELb0EJNS_6LayoutINS_5tupleIJNS3_IJNS_1CILi8EEENS4_ILi1EEEEEEEEENS3_IJNS3_IJS6_NS4_ILi0EEEEEEEEEEEiEEC2ERKSC_RKi,($_ZN7cutlass13device_kernelIN5flash19enable_sm80_to_sm89INS1_16FlashAttnBwdSm80INS1_25CollectiveMainloopBwdSm80ILi2ELi2EN4cute5tupleIJNS5_1CILi128EEES8_NS7_ILi64EEEEEENS_6half_tEfNS_4arch4Sm80ELb0ELb1ELb1ELb0ELb0ELb0ELb0ELb0ELi2ELi4ELi4ELi4ELb0EEENS1_21CollectiveEpilogueBwdISA_SB_SD_Li256ELb0ELb0ELi2EEENS1_19SingleTileSchedulerILb0ELb0ELb0ELi128EEEEEEEEEvNT_6ParamsE$_ZN4cute3eso3ESOILb1ELb0EJNS_6LayoutINS_5tupleIJNS3_IJNS_1CILi8EEENS4_ILi1EEEEEENS3_IJNS4_ILi2EEEEEEEEENS3_IJNS3_IJS6_NS4_ILi0EEEEEENS3_IJNS4_ILi4096EEEEEEEEEEENS_10ViewEngineINS_8smem_ptrIPN7cutlass6half_tEEEEEEEC2ERKSG_RKSN_ - $_ZN7cutlass13device_kernelIN5flash19enable_sm80_to_sm89INS1_16FlashAttnBwdSm80INS1_25CollectiveMainloopBwdSm80ILi2ELi2EN4cute5tupleIJNS5_1CILi128EEES8_NS7_ILi64EEEEEENS_6half_tEfNS_4arch4Sm80ELb0ELb1ELb1ELb0ELb0ELb0ELb0ELb0ELi2ELi4ELi4ELi4ELb0EEENS1_21CollectiveEpilogueBwdISA_SB_SD_Li256ELb0ELb0ELi2EEENS1_19SingleTileSchedulerILb0ELb0ELb0ELi128EEEEEEEEEvNT_6ParamsE$_ZN4cute3eso3ESOILb1ELb0EJNS_6LayoutINS_5tupleIJNS3_IJNS_1CILi8EEENS4_ILi1EEEEEEEEENS3_IJNS3_IJS6_NS4_ILi0EEEEEEEEEEEiEEC2ERKSC_RKi)
$_ZN7cutlass13device_kernelIN5flash19enable_sm80_to_sm89INS1_16FlashAttnBwdSm80INS1_25CollectiveMainloopBwdSm80ILi2ELi2EN4cute5tupleIJNS5_1CILi128EEES8_NS7_ILi64EEEEEENS_6half_tEfNS_4arch4Sm80ELb0ELb1ELb1ELb0ELb0ELb0ELb0ELb0ELi2ELi4ELi4ELi4ELb0EEENS1_21CollectiveEpilogueBwdISA_SB_SD_Li256ELb0ELb0ELi2EEENS1_19SingleTileSchedulerILb0ELb0ELb0ELi128EEEEEEEEEvNT_6ParamsE$_ZN4cute3eso3ESOILb1ELb0EJNS_6LayoutINS_5tupleIJNS3_IJNS_1CILi8EEENS4_ILi1EEEEEEEEENS3_IJNS3_IJS6_NS4_ILi0EEEEEEEEEEEiEEC2ERKSC_RKi:
[----:B------:R-:W-:Y:S02]  /*8c30*/  IADD3 R36, R81, -c[0x0][0x20], RZ ;  /* 0x8000080051247a10 */ /* 0x000fe40007ffe0ff */
[----:B------:R-:W-:-:S03]  /*8c40*/  MOV R39, 0x0 ;  /* 0x0000000000277802 */ /* 0x000fc60000000f00 */
[----:B------:R1:W-:Y:S01]  /*8c50*/  STL [R36], R37 ;  /* 0x0000002524007387 */ /* 0x0003e20000100800 */
[----:B------:R-:W-:Y:S05]  /*8c60*/  RET.REL.NODEC R38 `(_ZN7cutlass13device_kernelIN5flash19enable_sm80_to_sm89INS1_16FlashAttnBwdSm80INS1_25CollectiveMainloopBwdSm80ILi2ELi2EN4cute5tupleIJNS5_1CILi128EEES8_NS7_ILi64EEEEEENS_6half_tEfNS_4arch4Sm80ELb0ELb1ELb1ELb0ELb0ELb0ELb0ELb0ELi2ELi4ELi4ELi4ELb0EEENS1_21CollectiveEpilogueBwdISA_SB_SD_Li256ELb0ELb0ELi2EEENS1_19SingleTileSchedulerILb0ELb0ELb0ELi128EEEEEEEEEvNT_6ParamsE) ;  /* 0xffff739026007950 */ /* 0x000fea0003c3ffff */
        .type           $_ZN7cutlass13device_kernelIN5flash19enable_sm80_to_sm89INS1_16FlashAttnBwdSm80INS1_25CollectiveMainloopBwdSm80ILi2ELi2EN4cute5tupleIJNS5_1CILi128EEES8_NS7_ILi64EEEEEENS_6half_tEfNS_4arch4Sm80ELb0ELb1ELb1ELb0ELb0ELb0ELb0ELb0ELi2ELi4ELi4ELi4ELb0EEENS1_21CollectiveEpilogueBwdISA_SB_SD_Li256ELb0ELb0ELi2EEENS1_19SingleTileSchedulerILb0ELb0ELb0ELi128EEEEEEEEEvNT_6ParamsE$_ZN4cute3eso3ESOILb1ELb0EJNS_6LayoutINS_5tupleIJNS3_IJNS_1CILi8EEENS4_ILi1EEEEEENS3_IJNS4_ILi2EEEEEEEEENS3_IJNS3_IJS6_NS4_ILi0EEEEEENS3_IJNS4_ILi4096EEEEEEEEEEENS_10ViewEngineINS_8smem_ptrIPN7cutlass6half_tEEEEEEEC2ERKSG_RKSN_,@function
        .size           $_ZN7cutlass13device_kernelIN5flash19enable_sm80_to_sm89INS1_16FlashAttnBwdSm80INS1_25CollectiveMainloopBwdSm80ILi2ELi2EN4cute5tupleIJNS5_1CILi128EEES8_NS7_ILi64EEEEEENS_6half_tEfNS_4arch4Sm80ELb0ELb1ELb1ELb0ELb0ELb0ELb0ELb0ELi2ELi4ELi4ELi4ELb0EEENS1_21CollectiveEpilogueBwdISA_SB_SD_Li256ELb0ELb0ELi2EEENS1_19SingleTileSchedulerILb0ELb0ELb0ELi128EEEEEEEEEvNT_6ParamsE$_ZN4cute3eso3ESOILb1ELb0EJNS_6LayoutINS_5tupleIJNS3_IJNS_1CILi8EEENS4_ILi1EEEEEENS3_IJNS4_ILi2EEEEEEEEENS3_IJNS3_IJS6_NS4_ILi0EEEEEENS3_IJNS4_ILi4096EEEEEEEEEEENS_10ViewEngineINS_8smem_ptrIPN7cutlass6half_tEEEEEEEC2ERKSG_RKSN_,($_ZN7cutlass13device_kernelIN5flash19enable_sm80_to_sm89INS1_16FlashAttnBwdSm80INS1_25CollectiveMainloopBwdSm80ILi2ELi2EN4cute5tupleIJNS5_1CILi128EEES8_NS7_ILi64EEEEEENS_6half_tEfNS_4arch4Sm80ELb0ELb1ELb1ELb0ELb0ELb0ELb0ELb0ELi2ELi4ELi4ELi4ELb0EEENS1_21CollectiveEpilogueBwdISA_SB_SD_Li256ELb0ELb0ELi2EEENS1_19SingleTileSchedulerILb0ELb0ELb0ELi128EEEEEEEEEvNT_6ParamsE$_ZN4cute3eso3ESOILb1ELb0EJNS_6LayoutINS_5tupleIJNS3_IJNS_1CILi8EEENS4_ILi1EEEEEENS3_IJNS4_ILi2EEEEEEEEENS3_IJNS3_IJS6_NS4_ILi0EEEEEENS3_IJNS4_ILi64EEEEEEEEEEENS_10ViewEngineIPN7cutlass6half_tEEEEEC2ERKSG_RKSL_ - $_ZN7cutlass13device_kernelIN5flash19enable_sm80_to_sm89INS1_16FlashAttnBwdSm80INS1_25CollectiveMainloopBwdSm80ILi2ELi2EN4cute5tupleIJNS5_1CILi128EEES8_NS7_ILi64EEEEEENS_6half_tEfNS_4arch4Sm80ELb0ELb1ELb1ELb0ELb0ELb0ELb0ELb0ELi2ELi4ELi4ELi4ELb0EEENS1_21CollectiveEpilogueBwdISA_SB_SD_Li256ELb0ELb0ELi2EEENS1_19SingleTileSchedulerILb0ELb0ELb0ELi128EEEEEEEEEvNT_6ParamsE$_ZN4cute3eso3ESOILb1ELb0EJNS_6LayoutINS_5tupleIJNS3_IJNS_1CILi8EEENS4_ILi1EEEEEENS3_IJNS4_ILi2EEEEEEEEENS3_IJNS3_IJS6_NS4_ILi0EEEEEENS3_IJNS4_ILi4096EEEEEEEEEEENS_10ViewEngineINS_8smem_ptrIPN7cutlass6half_tEEEEEEEC2ERKSG_RKSN_)
$_ZN7cutlass13device_kernelIN5flash19enable_sm80_to_sm89INS1_16FlashAttnBwdSm80INS1_25CollectiveMainloopBwdSm80ILi2ELi2EN4cute5tupleIJNS5_1CILi128EEES8_NS7_ILi64EEEEEENS_6half_tEfNS_4arch4Sm80ELb0ELb1ELb1ELb0ELb0ELb0ELb0ELb0ELi2ELi4ELi4ELi4ELb0EEENS1_21CollectiveEpilogueBwdISA_SB_SD_Li256ELb0ELb0ELi2EEENS1_19SingleTileSchedulerILb0ELb0ELb0ELi128EEEEEEEEEvNT_6ParamsE$_ZN4cute3eso3ESOILb1ELb0EJNS_6LayoutINS_5tupleIJNS3_IJNS_1CILi8EEENS4_ILi1EEEEEENS3_IJNS4_ILi2EEEEEEEEENS3_IJNS3_IJS6_NS4_ILi0EEEEEENS3_IJNS4_ILi4096EEEEEEEEEEENS_10ViewEngineINS_8smem_ptrIPN7cutlass6half_tEEEEEEEC2ERKSG_RKSN_:
[----:B------:R-:W-:Y:S02]  /*8c70*/  IADD3 R38, R81, -c[0x0][0x20], RZ ;  /* 0x8000080051267a10 */ /* 0x000fe40007ffe0ff */
[----:B------:R-:W-:-:S03]  /*8c80*/  MOV R47, 0x0 ;  /* 0x00000000002f7802 */ /* 0x000fc60000000f00 */
[----:B------:R1:W-:Y:S01]  /*8c90*/  STL.64 [R38], R36 ;  /* 0x0000002426007387 */ /* 0x0003e20000100a00 */
[----:B------:R-:W-:Y:S05]  /*8ca0*/  RET.REL.NODEC R46 `(_ZN7cutlass13device_kernelIN5flash19enable_sm80_to_sm89INS1_16FlashAttnBwdSm80INS1_25CollectiveMainloopBwdSm80ILi2ELi2EN4cute5tupleIJNS5_1CILi128EEES8_NS7_ILi64EEEEEENS_6half_tEfNS_4arch4Sm80ELb0ELb1ELb1ELb0ELb0ELb0ELb0ELb0ELi2ELi4ELi4ELi4ELb0EEENS1_21CollectiveEpilogueBwdISA_SB_SD_Li256ELb0ELb0ELi2EEENS1_19SingleTileSchedulerILb0ELb0ELb0ELi128EEEEEEEEEvNT_6ParamsE) ;  /* 0xffff73502e007950 */ /* 0x000fea0003c3ffff */
        .type           $_ZN7cutlass13device_kernelIN5flash19enable_sm80_to_sm89INS1_16FlashAttnBwdSm80INS1_25CollectiveMainloopBwdSm80ILi2ELi2EN4cute5tupleIJNS5_1CILi128EEES8_NS7_ILi64EEEEEENS_6half_tEfNS_4arch4Sm80ELb0ELb1ELb1ELb0ELb0ELb0ELb0ELb0ELi2ELi4ELi4ELi4ELb0EEENS1_21CollectiveEpilogueBwdISA_SB_SD_Li256ELb0ELb0ELi2EEENS1_19SingleTileSchedulerILb0ELb0ELb0ELi128EEEEEEEEEvNT_6ParamsE$_ZN4cute3eso3ESOILb1ELb0EJNS_6LayoutINS_5tupleIJNS3_IJNS_1CILi8EEENS4_ILi1EEEEEENS3_IJNS4_ILi2EEEEEEEEENS3_IJNS3_IJS6_NS4_ILi0EEEEEENS3_IJNS4_ILi64EEEEEEEEEEENS_10ViewEngineIPN7cutlass6half_tEEEEEC2ERKSG_RKSL_,@function
        .size           $_ZN7cutlass13device_kernelIN5flash19enable_sm80_to_sm89INS1_16FlashAttnBwdSm80INS1_25CollectiveMainloopBwdSm80ILi2ELi2EN4cute5tupleIJNS5_1CILi128EEES8_NS7_ILi64EEEEEENS_6half_tEfNS_4arch4Sm80ELb0ELb1ELb1ELb0ELb0ELb0ELb0ELb0ELi2ELi4ELi4ELi4ELb0EEENS1_21CollectiveEpilogueBwdISA_SB_SD_Li256ELb0ELb0ELi2EEENS1_19SingleTileSchedulerILb0ELb0ELb0ELi128EEEEEEEEEvNT_6ParamsE$_ZN4cute3eso3ESOILb1ELb0EJNS_6LayoutINS_5tupleIJNS3_IJNS_1CILi8EEENS4_ILi1EEEEEENS3_IJNS4_ILi2EEEEEEEEENS3_IJNS3_IJS6_NS4_ILi0EEEEEENS3_IJNS4_ILi64EEEEEEEEEEENS_10ViewEngineIPN7cutlass6half_tEEEEEC2ERKSG_RKSL_,($_ZN7cutlass13device_kernelIN5flash19enable_sm80_to_sm89INS1_16FlashAttnBwdSm80INS1_25CollectiveMainloopBwdSm80ILi2ELi2EN4cute5tupleIJNS5_1CILi128EEES8_NS7_ILi64EEEEEENS_6half_tEfNS_4arch4Sm80ELb0ELb1ELb1ELb0ELb0ELb0ELb0ELb0ELi2ELi4ELi4ELi4ELb0EEENS1_21CollectiveEpilogueBwdISA_SB_SD_Li256ELb0ELb0ELi2EEENS1_19SingleTileSchedulerILb0ELb0ELb0ELi128EEEEEEEEEvNT_6ParamsE$_ZN4cute3eso3ESOILb1ELb0EJNS_6LayoutINS_5tupleIJNS3_IJNS_1CILi8EEENS4_ILi1EEEEEENS3_IJNS4_ILi2EEEEEEEEENS3_IJNS3_IJS6_NS4_ILi0EEEEEENS3_IJNS4_ILi8192EEEEEEEEEEENS_10ViewEngineINS_8smem_ptrIPN7cutlass6half_tEEEEEEEC2ERKSG_RKSN_ - $_ZN7cutlass13device_kernelIN5flash19enable_sm80_to_sm89INS1_16FlashAttnBwdSm80INS1_25CollectiveMainloopBwdSm80ILi2ELi2EN4cute5tupleIJNS5_1CILi128EEES8_NS7_ILi64EEEEEENS_6half_tEfNS_4arch4Sm80ELb0ELb1ELb1ELb0ELb0ELb0ELb0ELb0ELi2ELi4ELi4ELi4ELb0EEENS1_21CollectiveEpilogueBwdISA_SB_SD_Li256ELb0ELb0ELi2EEENS1_19SingleTileSchedulerILb0ELb0ELb0ELi128EEEEEEEEEvNT_6ParamsE$_ZN4cute3eso3ESOILb1ELb0EJNS_6LayoutINS_5tupleIJNS3_IJNS_1CILi8EEENS4_ILi1EEEEEENS3_IJNS4_ILi2EEEEEEEEENS3_IJNS3_IJS6_NS4_ILi0EEEEEENS3_IJNS4_ILi64EEEEEEEEEEENS_10ViewEngineIPN7cutlass6half_tEEEEEC2ERKSG_RKSL_)
$_ZN7cutlass13device_kernelIN5flash19enable_sm80_to_sm89INS1_16FlashAttnBwdSm80INS1_25CollectiveMainloopBwdSm80ILi2ELi2EN4cute5tupleIJNS5_1CILi128EEES8_NS7_ILi64EEEEEENS_6half_tEfNS_4arch4Sm80ELb0ELb1ELb1ELb0ELb0ELb0ELb0ELb0ELi2ELi4ELi4ELi4ELb0EEENS1_21CollectiveEpilogueBwdISA_SB_SD_Li256ELb0ELb0ELi2EEENS1_19SingleTileSchedulerILb0ELb0ELb0ELi128EEEEEEEEEvNT_6ParamsE$_ZN4cute3eso3ESOILb1ELb0EJNS_6LayoutINS_5tupleIJNS3_IJNS_1CILi8EEENS4_ILi1EEEEEENS3_IJNS4_ILi2EEEEEEEEENS3_IJNS3_IJS6_NS4_ILi0EEEEEENS3_IJNS4_ILi64EEEEEEEEEEENS_10ViewEngineIPN7cutlass6half_tEEEEEC2ERKSG_RKSL_:
[----:B------:R-:W-:Y:S01]  /*8cb0*/  IADD3 R3, R62, -c[0x0][0x20], RZ ;  /* 0x800008003e037a10 */ /* 0x000fe20007ffe0ff */
[----:B------:R-:W-:Y:S01]  /*8cc0*/  IMAD.MOV.U32 R12, RZ, RZ, R2 ;  /* 0x000000ffff0c7224 */ /* 0x000fe200078e0002 */
[----:B------:R-:W-:Y:S01]  /*8cd0*/  MOV R13, R11 ;  /* 0x0000000b000d7202 */ /* 0x000fe20000000f00 */
[----:B------:R-:W-:-:S04]  /*8ce0*/  IMAD.MOV.U32 R11, RZ, RZ, 0x0 ;  /* 0x00000000ff0b7424 */ /* 0x000fc800078e00ff */
[----:B------:R1:W-:Y:S01]  /*8cf0*/  STL.64 [R3], R12 ;  /* 0x0000000c03007387 */ /* 0x0003e20000100a00 */
[----:B------:R-:W-:Y:S05]  /*8d00*/  RET.REL.NODEC R10 `(_ZN7cutlass13device_kernelIN5flash19enable_sm80_to_sm89INS1_16FlashAttnBwdSm80INS1_25CollectiveMainloopBwdSm80ILi2ELi2EN4cute5tupleIJNS5_1CILi128EEES8_NS7_ILi64EEEEEENS_6half_tEfNS_4arch4Sm80ELb0ELb1ELb1ELb0ELb0ELb0ELb0ELb0ELi2ELi4ELi4ELi4ELb0EEENS1_21CollectiveEpilogueBwdISA_SB_SD_Li256ELb0ELb0ELi2EEENS1_19SingleTileSchedulerILb0ELb0ELb0ELi128EEEEEEEEEvNT_6ParamsE) ;  /* 0xffff72f00a007950 */ /* 0x000fea0003c3ffff */
        .type           $_ZN7cutlass13device_kernelIN5flash19enable_sm80_to_sm89INS1_16FlashAttnBwdSm80INS1_25CollectiveMainloopBwdSm80ILi2ELi2EN4cute5tupleIJNS5_1CILi128EEES8_NS7_ILi64EEEEEENS_6half_tEfNS_4arch4Sm80ELb0ELb1ELb1ELb0ELb0ELb0ELb0ELb0ELi2ELi4ELi4ELi4ELb0EEENS1_21CollectiveEpilogueBwdISA_SB_SD_Li256ELb0ELb0ELi2EEENS1_19SingleTileSchedulerILb0ELb0ELb0ELi128EEEEEEEEEvNT_6ParamsE$_ZN4cute3eso3ESOILb1ELb0EJNS_6LayoutINS_5tupleIJNS3_IJNS_1CILi8EEENS4_ILi1EEEEEENS3_IJNS4_ILi2EEEEEEEEENS3_IJNS3_IJS6_NS4_ILi0EEEEEENS3_IJNS4_ILi8192EEEEEEEEEEENS_10ViewEngineINS_8smem_ptrIPN7cutlass6half_tEEEEEEEC2ERKSG_RKSN_,@function
        .size           $_ZN7cutlass13device_kernelIN5flash19enable_sm80_to_sm89INS1_16FlashAttnBwdSm80INS1_25CollectiveMainloopBwdSm80ILi2ELi2EN4cute5tupleIJNS5_1CILi128EEES8_NS7_ILi64EEEEEENS_6half_tEfNS_4arch4Sm80ELb0ELb1ELb1ELb0ELb0ELb0ELb0ELb0ELi2ELi4ELi4ELi4ELb0EEENS1_21CollectiveEpilogueBwdISA_SB_SD_Li256ELb0ELb0ELi2EEENS1_19SingleTileSchedulerILb0ELb0ELb0ELi128EEEEEEEEEvNT_6ParamsE$_ZN4cute3eso3ESOILb1ELb0EJNS_6LayoutINS_5tupleIJNS3_IJNS_1CILi8EEENS4_ILi1EEEEEENS3_IJNS4_ILi2EEEEEEEEENS3_IJNS3_IJS6_NS4_ILi0EEEEEENS3_IJNS4_ILi8192EEEEEEEEEEENS_10ViewEngineINS_8smem_ptrIPN7cutlass6half_tEEEEEEEC2ERKSG_RKSN_,($_ZN7cutlass13device_kernelIN5flash19enable_sm80_to_sm89INS1_16FlashAttnBwdSm80INS1_25CollectiveMainloopBwdSm80ILi2ELi2EN4cute5tupleIJNS5_1CILi128EEES8_NS7_ILi64EEEEEENS_6half_tEfNS_4arch4Sm80ELb0ELb1ELb1ELb0ELb0ELb0ELb0ELb0ELi2ELi4ELi4ELi4ELb0EEENS1_21CollectiveEpilogueBwdISA_SB_SD_Li256ELb0ELb0ELi2EEENS1_19SingleTileSchedulerILb0ELb0ELb0ELi128EEEEEEEEEvNT_6ParamsE$_ZN4cute3eso3ESOILb1ELb0EJNS_6LayoutINS_5tupleIJNS3_IJNS_1CILi8EEENS4_ILi1EEEEEENS3_IJNS4_ILi2EEEEEEEEENS3_IJNS3_IJS6_NS4_ILi0EEEEEENS3_IJS5_EEEEEEEENS_10ViewEngineIPN7cutlass6half_tEEEEEC2ERKSF_RKSK_ - $_ZN7cutlass13device_kernelIN5flash19enable_sm80_to_sm89INS1_16FlashAttnBwdSm80INS1_25CollectiveMainloopBwdSm80ILi2ELi2EN4cute5tupleIJNS5_1CILi128EEES8_NS7_ILi64EEEEEENS_6half_tEfNS_4arch4Sm80ELb0ELb1ELb1ELb0ELb0ELb0ELb0ELb0ELi2ELi4ELi4ELi4ELb0EEENS1_21CollectiveEpilogueBwdISA_SB_SD_Li256ELb0ELb0ELi2EEENS1_19SingleTileSchedulerILb0ELb0ELb0ELi128EEEEEEEEEvNT_6ParamsE$_ZN4cute3eso3ESOILb1ELb0EJNS_6LayoutINS_5tupleIJNS3_IJNS_1CILi8EEENS4_ILi1EEEEEENS3_IJNS4_ILi2EEEEEEEEENS3_IJNS3_IJS6_NS4_ILi0EEEEEENS3_IJNS4_ILi8192EEEEEEEEEEENS_10ViewEngineINS_8smem_ptrIPN7cutlass6half_tEEEEEEEC2ERKSG_RKSN_)
$_ZN7cutlass13device_kernelIN5flash19enable_sm80_to_sm89INS1_16FlashAttnBwdSm80INS1_25CollectiveMainloopBwdSm80ILi2ELi2EN4cute5tupleIJNS5_1CILi128EEES8_NS7_ILi64EEEEEENS_6half_tEfNS_4arch4Sm80ELb0ELb1ELb1ELb0ELb0ELb0ELb0ELb0ELi2ELi4ELi4ELi4ELb0EEENS1_21CollectiveEpilogueBwdISA_SB_SD_Li256ELb0ELb0ELi2EEENS1_19SingleTileSchedulerILb0ELb0ELb0ELi128EEEEEEEEEvNT_6ParamsE$_ZN4cute3eso3ESOILb1ELb0EJNS_6LayoutINS_5tupleIJNS3_IJNS_1CILi8EEENS4_ILi1EEEEEENS3_IJNS4_ILi2EEEEEEEEENS3_IJNS3_IJS6_NS4_ILi0EEEEEENS3_IJNS4_ILi8192EEEEEEEEEEENS_10ViewEngineINS_8smem_ptrIPN7cutlass6half_tEEEEEEEC2ERKSG_RKSN_:
[----:B------:R-:W-:Y:S01]  /*8d10*/  IADD3 R3, R62, -c[0x0][0x20], RZ ;  /* 0x800008003e037a10 */ /* 0x000fe20007ffe0ff */
[----:B------:R-:W-:Y:S01]  /*8d20*/  IMAD.MOV.U32 R14, RZ, RZ, R2 ;  /* 0x000000ffff0e7224 */ /* 0x000fe200078e0002 */
[----:B------:R-:W-:Y:S01]  /*8d30*/  MOV R15, R11 ;  /* 0x0000000b000f7202 */ /* 0x000fe20000000f00 */
[----:B------:R-:W-:-:S04]  /*8d40*/  IMAD.MOV.U32 R11, RZ, RZ, 0x0 ;  /* 0x00000000ff0b7424 */ /* 0x000fc800078e00ff */
[----:B------:R1:W-:Y:S01]  /*8d50*/  STL.64 [R3], R14 ;  /* 0x0000000e03007387 */ /* 0x0003e20000100a00 */
[----:B------:R-:W-:Y:S05]  /*8d60*/  RET.REL.NODEC R10 `(_ZN7cutlass13device_kernelIN5flash19enable_sm80_to_sm89INS1_16FlashAttnBwdSm80INS1_25CollectiveMainloopBwdSm80ILi2ELi2EN4cute5tupleIJNS5_1CILi128EEES8_NS7_ILi64EEEEEENS_6half_tEfNS_4arch4Sm80ELb0ELb1ELb1ELb0ELb0ELb0ELb0ELb0ELi2ELi4ELi4ELi4ELb0EEENS1_21CollectiveEpilogueBwdISA_SB_SD_Li256ELb0ELb0ELi2EEENS1_19SingleTileSchedulerILb0ELb0ELb0ELi128EEEEEEEEEvNT_6ParamsE) ;  /* 0xffff72900a007950 */ /* 0x000fea0003c3ffff */
        .type           $_ZN7cutlass13device_kernelIN5flash19enable_sm80_to_sm89INS1_16FlashAttnBwdSm80INS1_25CollectiveMainloopBwdSm80ILi2ELi2EN4cute5tupleIJNS5_1CILi128EEES8_NS7_ILi64EEEEEENS_6half_tEfNS_4arch4Sm80ELb0ELb1ELb1ELb0ELb0ELb0ELb0ELb0ELi2ELi4ELi4ELi4ELb0EEENS1_21CollectiveEpilogueBwdISA_SB_SD_Li256ELb0ELb0ELi2EEENS1_19SingleTileSchedulerILb0ELb0ELb0ELi128EEEEEEEEEvNT_6ParamsE$_ZN4cute3eso3ESOILb1ELb0EJNS_6LayoutINS_5tupleIJNS3_IJNS_1CILi8EEENS4_ILi1EEEEEENS3_IJNS4_ILi2EEEEEEEEENS3_IJNS3_IJS6_NS4_ILi0EEEEEENS3_IJS5_EEEEEEEENS_10ViewEngineIPN7cutlass6half_tEEEEEC2ERKSF_RKSK_,@function
        .size           $_ZN7cutlass13device_kernelIN5flash19enable_sm80_to_sm89INS1_16FlashAttnBwdSm80INS1_25CollectiveMainloopBwdSm80ILi2ELi2EN4cute5tupleIJNS5_1CILi128EEES8_NS7_ILi64EEEEEENS_6half_tEfNS_4arch4Sm80ELb0ELb1ELb1ELb0ELb0ELb0ELb0ELb0ELi2ELi4ELi4ELi4ELb0EEENS1_21CollectiveEpilogueBwdISA_SB_SD_Li256ELb0ELb0ELi2EEENS1_19SingleTileSchedulerILb0ELb0ELb0ELi128EEEEEEEEEvNT_6ParamsE$_ZN4cute3eso3ESOILb1ELb0EJNS_6LayoutINS_5tupleIJNS3_IJNS_1CILi8EEENS4_ILi1EEEEEENS3_IJNS4_ILi2EEEEEEEEENS3_IJNS3_IJS6_NS4_ILi0EEEEEENS3_IJS5_EEEEEEEENS_10ViewEngineIPN7cutlass6half_tEEEEEC2ERKSF_RKSK_,($_ZN7cutlass13device_kernelIN5flash19enable_sm80_to_sm89INS1_16FlashAttnBwdSm80INS1_25CollectiveMainloopBwdSm80ILi2ELi2EN4cute5tupleIJNS5_1CILi128EEES8_NS7_ILi64EEEEEENS_6half_tEfNS_4arch4Sm80ELb0ELb1ELb1ELb0ELb0ELb0ELb0ELb0ELi2ELi4ELi4ELi4ELb0EEENS1_21CollectiveEpilogueBwdISA_SB_SD_Li256ELb0ELb0ELi2EEENS1_19SingleTileSchedulerILb0ELb0ELb0ELi128EEEEEEEEEvNT_6ParamsE$_ZN4cute3eso3ESOILb1ELb0EJNS_6LayoutINS_5tupleIJNS3_IJNS_1CILi8EEENS4_ILi1EEEEEENS3_IJNS4_ILi4EEEEEEEEENS3_IJNS3_IJS6_NS4_ILi0EEEEEENS3_IJNS4_ILi2048EEEEEEEEEEENS_10ViewEngineINS_8smem_ptrIPN7cutlass6half_tEEEEEEEC2ERKSG_RKSN_ - $_ZN7cutlass13device_kernelIN5flash19enable_sm80_to_sm89INS1_16FlashAttnBwdSm80INS1_25CollectiveMainloopBwdSm80ILi2ELi2EN4cute5tupleIJNS5_1CILi128EEES8_NS7_ILi64EEEEEENS_6half_tEfNS_4arch4Sm80ELb0ELb1ELb1ELb0ELb0ELb0ELb0ELb0ELi2ELi4ELi4ELi4ELb0EEENS1_21CollectiveEpilogueBwdISA_SB_SD_Li256ELb0ELb0ELi2EEENS1_19SingleTileSchedulerILb0ELb0ELb0ELi128EEEEEEEEEvNT_6ParamsE$_ZN4cute3eso3ESOILb1ELb0EJNS_6LayoutINS_5tupleIJNS3_IJNS_1CILi8EEENS4_ILi1EEEEEENS3_IJNS4_ILi2EEEEEEEEENS3_IJNS3_IJS6_NS4_ILi0EEEEEENS3_IJS5_EEEEEEEENS_10ViewEngineIPN7cutlass6half_tEEEEEC2ERKSF_RKSK_)
$_ZN7cutlass13device_kernelIN5flash19enable_sm80_to_sm89INS1_16FlashAttnBwdSm80INS1_25CollectiveMainloopBwdSm80ILi2ELi2EN4cute5tupleIJNS5_1CILi128EEES8_NS7_ILi64EEEEEENS_6half_tEfNS_4arch4Sm80ELb0ELb1ELb1ELb0ELb0ELb0ELb0ELb0ELi2ELi4ELi4ELi4ELb0EEENS1_21CollectiveEpilogueBwdISA_SB_SD_Li256ELb0ELb0ELi2EEENS1_19SingleTileSchedulerILb0ELb0ELb0ELi128EEEEEEEEEvNT_6ParamsE$_ZN4cute3eso3ESOILb1ELb0EJNS_6LayoutINS_5tupleIJNS3_IJNS_1CILi8EEENS4_ILi1EEEEEENS3_IJNS4_ILi2EEEEEEEEENS3_IJNS3_IJS6_NS4_ILi0EEEEEENS3_IJS5_EEEEEEEENS_10ViewEngineIPN7cutlass6half_tEEEEEC2ERKSF_RKSK_:
[----:B------:R-:W-:Y:S02]  /*8d70*/  IADD3 R38, R81, -c[0x0][0x20], RZ ;  /* 0x8000080051267a10 */ /* 0x000fe40007ffe0ff */
[----:B------:R-:W-:-:S03]  /*8d80*/  MOV R47, 0x0 ;  /* 0x00000000002f7802 */ /* 0x000fc60000000f00 */
[----:B------:R1:W-:Y:S01]  /*8d90*/  STL.64 [R38], R2 ;  /* 0x0000000226007387 */ /* 0x0003e20000100a00 */
[----:B------:R-:W-:Y:S05]  /*8da0*/  RET.REL.NODEC R46 `(_ZN7cutlass13device_kernelIN5flash19enable_sm80_to_sm89INS1_16FlashAttnBwdSm80INS1_25CollectiveMainloopBwdSm80ILi2ELi2EN4cute5tupleIJNS5_1CILi128EEES8_NS7_ILi64EEEEEENS_6half_tEfNS_4arch4Sm80ELb0ELb1ELb1ELb0ELb0ELb0ELb0ELb0ELi2ELi4ELi4ELi4ELb0EEENS1_21CollectiveEpilogueBwdISA_SB_SD_Li256ELb0ELb0ELi2EEENS1_19SingleTileSchedulerILb0ELb0ELb0ELi128EEEEEEEEEvNT_6ParamsE) ;  /* 0xffff72502e007950 */ /* 0x000fea0003c3ffff */
        .type           $_ZN7cutlass13device_kernelIN5flash19enable_sm80_to_sm89INS1_16FlashAttnBwdSm80INS1_25CollectiveMainloopBwdSm80ILi2ELi2EN4cute5tupleIJNS5_1CILi128EEES8_NS7_ILi64EEEEEENS_6half_tEfNS_4arch4Sm80ELb0ELb1ELb1ELb0ELb0ELb0ELb0ELb0ELi2ELi4ELi4ELi4ELb0EEENS1_21CollectiveEpilogueBwdISA_SB_SD_Li256ELb0ELb0ELi2EEENS1_19SingleTileSchedulerILb0ELb0ELb0ELi128EEEEEEEEEvNT_6ParamsE$_ZN4cute3eso3ESOILb1ELb0EJNS_6LayoutINS_5tupleIJNS3_IJNS_1CILi8EEENS4_ILi1EEEEEENS3_IJNS4_ILi4EEEEEEEEENS3_IJNS3_IJS6_NS4_ILi0EEEEEENS3_IJNS4_ILi2048EEEEEEEEEEENS_10ViewEngineINS_8smem_ptrIPN7cutlass6half_tEEEEEEEC2ERKSG_RKSN_,@function
        .size           $_ZN7cutlass13device_kernelIN5flash19enable_sm80_to_sm89INS1_16FlashAttnBwdSm80INS1_25CollectiveMainloopBwdSm80ILi2ELi2EN4cute5tupleIJNS5_1CILi128EEES8_NS7_ILi64EEEEEENS_6half_tEfNS_4arch4Sm80ELb0ELb1ELb1ELb0ELb0ELb0ELb0ELb0ELi2ELi4ELi4ELi4ELb0EEENS1_21CollectiveEpilogueBwdISA_SB_SD_Li256ELb0ELb0ELi2EEENS1_19SingleTileSchedulerILb0ELb0ELb0ELi128EEEEEEEEEvNT_6ParamsE$_ZN4cute3eso3ESOILb1ELb0EJNS_6LayoutINS_5tupleIJNS3_IJNS_1CILi8EEENS4_ILi1EEEEEENS3_IJNS4_ILi4EEEEEEEEENS3_IJNS3_IJS6_NS4_ILi0EEEEEENS3_IJNS4_ILi2048EEEEEEEEEEENS_10ViewEngineINS_8smem_ptrIPN7cutlass6half_tEEEEEEEC2ERKSG_RKSN_,($_ZN7cutlass13device_kernelIN5flash19enable_sm80_to_sm89INS1_16FlashAttnBwdSm80INS1_25CollectiveMainloopBwdSm80ILi2ELi2EN4cute5tupleIJNS5_1CILi128EEES8_NS7_ILi64EEEEEENS_6half_tEfNS_4arch4Sm80ELb0ELb1ELb1ELb0ELb0ELb0ELb0ELb0ELi2ELi4ELi4ELi4ELb0EEENS1_21CollectiveEpilogueBwdISA_SB_SD_Li256ELb0ELb0ELi2EEENS1_19SingleTileSchedulerILb0ELb0ELb0ELi128EEEEEEEEEvNT_6ParamsE$_ZN4cute3eso3ESOILb1ELb0EJNS_6LayoutINS_5tupleIJNS3_IJNS_1CILi8EEENS4_ILi1EEEEEENS3_IJNS4_ILi4EEEEEEEEENS3_IJNS3_IJS6_NS4_ILi0EEEEEENS3_IJS5_EEEEEEEENS_10ViewEngineIPN7cutlass6half_tEEEEEC2ERKSF_RKSK_ - $_ZN7cutlass13device_kernelIN5flash19enable_sm80_to_sm89INS1_16FlashAttnBwdSm80INS1_25CollectiveMainloopBwdSm80ILi2ELi2EN4cute5tupleIJNS5_1CILi128EEES8_NS7_ILi64EEEEEENS_6half_tEfNS_4arch4Sm80ELb0ELb1ELb1ELb0ELb0ELb0ELb0ELb0ELi2ELi4ELi4ELi4ELb0EEENS1_21CollectiveEpilogueBwdISA_SB_SD_Li256ELb0ELb0ELi2EEENS1_19SingleTileSchedulerILb0ELb0ELb0ELi128EEEEEEEEEvNT_6ParamsE$_ZN4cute3eso3ESOILb1ELb0EJNS_6LayoutINS_5tupleIJNS3_IJNS_1CILi8EEENS4_ILi1EEEEEENS3_IJNS4_ILi4EEEEEEEEENS3_IJNS3_IJS6_NS4_ILi0EEEEEENS3_IJNS4_ILi2048EEEEEEEEEEENS_10ViewEngineINS_8smem_ptrIPN7cutlass6half_tEEEEEEEC2ERKSG_RKSN_)
$_ZN7cutlass13device_kernelIN5flash19enable_sm80_to_sm89INS1_16FlashAttnBwdSm80INS1_25CollectiveMainloopBwdSm80ILi2ELi2EN4cute5tupleIJNS5_1CILi128EEES8_NS7_ILi64EEEEEENS_6half_tEfNS_4arch4Sm80ELb0ELb1ELb1ELb0ELb0ELb0ELb0ELb0ELi2ELi4ELi4ELi4ELb0EEENS1_21CollectiveEpilogueBwdISA_SB_SD_Li256ELb0ELb0ELi2EEENS1_19SingleTileSchedulerILb0ELb0ELb0ELi128EEEEEEEEEvNT_6ParamsE$_ZN4cute3eso3ESOILb1ELb0EJNS_6LayoutINS_5tupleIJNS3_IJNS_1CILi8EEENS4_ILi1EEEEEENS3_IJNS4_ILi4EEEEEEEEENS3_IJNS3_IJS6_NS4_ILi0EEEEEENS3_IJNS4_ILi2048EEEEEEEEEEENS_10ViewEngineINS_8smem_ptrIPN7cutlass6half_tEEEEEEEC2ERKSG_RKSN_:
[----:B------:R-:W-:Y:S01]  /*8db0*/  IADD3 R13, R62, -c[0x0][0x20], RZ ;  /* 0x800008003e0d7a10 */ /* 0x000fe20007ffe0ff */
[----:B------:R-:W-:Y:S01]  /*8dc0*/  IMAD.MOV.U32 R16, RZ, RZ, R12 ;  /* 0x000000ffff107224 */ /* 0x000fe200078e000c */
[----:B------:R-:W-:Y:S01]  /*8dd0*/  MOV R17, R15 ;  /* 0x0000000f00117202 */ /* 0x000fe20000000f00 */
[----:B------:R-:W-:-:S04]  /*8de0*/  IMAD.MOV.U32 R15, RZ, RZ, 0x0 ;  /* 0x00000000ff0f7424 */ /* 0x000fc800078e00ff */
[----:B------:R1:W-:Y:S01]  /*8df0*/  STL.64 [R13], R16 ;  /* 0x000000100d007387 */ /* 0x0003e20000100a00 */
[----:B------:R-:W-:Y:S05]  /*8e00*/  RET.REL.NODEC R14 `(_ZN7cutlass13device_kernelIN5flash19enable_sm80_to_sm89INS1_16FlashAttnBwdSm80INS1_25CollectiveMainloopBwdSm80ILi2ELi2EN4cute5tupleIJNS5_1CILi128EEES8_NS7_ILi64EEEEEENS_6half_tEfNS_4arch4Sm80ELb0ELb1ELb1ELb0ELb0ELb0ELb0ELb0ELi2ELi4ELi4ELi4ELb0EEENS1_21CollectiveEpilogueBwdISA_SB_SD_Li256ELb0ELb0ELi2EEENS1_19SingleTileSchedulerILb0ELb0ELb0ELi128EEEEEEEEEvNT_6ParamsE) ;  /* 0xffff71f00e007950 */ /* 0x000fea0003c3ffff */
        .type           $_ZN7cutlass13device_kernelIN5flash19enable_sm80_to_sm89INS1_16FlashAttnBwdSm80INS1_25CollectiveMainloopBwdSm80ILi2ELi2EN4cute5tupleIJNS5_1CILi128EEES8_NS7_ILi64EEEEEENS_6half_tEfNS_4arch4Sm80ELb0ELb1ELb1ELb0ELb0ELb0ELb0ELb0ELi2ELi4ELi4ELi4ELb0EEENS1_21CollectiveEpilogueBwdISA_SB_SD_Li256ELb0ELb0ELi2EEENS1_19SingleTileSchedulerILb0ELb0ELb0ELi128EEEEEEEEEvNT_6ParamsE$_ZN4cute3eso3ESOILb1ELb0EJNS_6LayoutINS_5tupleIJNS3_IJNS_1CILi8EEENS4_ILi1EEEEEENS3_IJNS4_ILi4EEEEEEEEENS3_IJNS3_IJS6_NS4_ILi0EEEEEENS3_IJS5_EEEEEEEENS_10ViewEngineIPN7cutlass6half_tEEEEEC2ERKSF_RKSK_,@function
        .size           $_ZN7cutlass13device_kernelIN5flash19enable_sm80_to_sm89INS1_16FlashAttnBwdSm80INS1_25CollectiveMainloopBwdSm80ILi2ELi2EN4cute5tupleIJNS5_1CILi128EEES8_NS7_ILi64EEEEEENS_6half_tEfNS_4arch4Sm80ELb0ELb1ELb1ELb0ELb0ELb0ELb0ELb0ELi2ELi4ELi4ELi4ELb0EEENS1_21CollectiveEpilogueBwdISA_SB_SD_Li256ELb0ELb0ELi2EEENS1_19SingleTileSchedulerILb0ELb0ELb0ELi128EEEEEEEEEvNT_6ParamsE$_ZN4cute3eso3ESOILb1ELb0EJNS_6LayoutINS_5tupleIJNS3_IJNS_1CILi8EEENS4_ILi1EEEEEENS3_IJNS4_ILi4EEEEEEEEENS3_IJNS3_IJS6_NS4_ILi0EEEEEENS3_IJS5_EEEEEEEENS_10ViewEngineIPN7cutlass6half_tEEEEEC2ERKSF_RKSK_,($_ZN7cutlass13device_kernelIN5flash19enable_sm80_to_sm89INS1_16FlashAttnBwdSm80INS1_25CollectiveMainloopBwdSm80ILi2ELi2EN4cute5tupleIJNS5_1CILi128EEES8_NS7_ILi64EEEEEENS_6half_tEfNS_4arch4Sm80ELb0ELb1ELb1ELb0ELb0ELb0ELb0ELb0ELi2ELi4ELi4ELi4ELb0EEENS1_21CollectiveEpilogueBwdISA_SB_SD_Li256ELb0ELb0ELi2EEENS1_19SingleTileSchedulerILb0ELb0ELb0ELi128EEEEEEEEEvNT_6ParamsE$_ZN4cute3eso3ESOILb1ELb0EJNS_6LayoutINS_5tupleIJNS3_IJNS_1CILi8EEENS4_ILi1EEEEEENS4_ILi2EEEEEENS3_IJNS3_IJS6_NS4_ILi0EEEEEENS4_ILi4096EEEEEEEENS_10ViewEngineINS_8smem_ptrIPN7cutlass6half_tEEEEEEEC2ERKSE_RKSL_ - $_ZN7cutlass13device_kernelIN5flash19enable_sm80_to_sm89INS1_16FlashAttnBwdSm80INS1_25CollectiveMainloopBwdSm80ILi2ELi2EN4cute5tupleIJNS5_1CILi128EEES8_NS7_ILi64EEEEEENS_6half_tEfNS_4arch4Sm80ELb0ELb1ELb1ELb0ELb0ELb0ELb0ELb0ELi2ELi4ELi4ELi4ELb0EEENS1_21CollectiveEpilogueBwdISA_SB_SD_Li256ELb0ELb0ELi2EEENS1_19SingleTileSchedulerILb0ELb0ELb0ELi128EEEEEEEEEvNT_6ParamsE$_ZN4cute3eso3ESOILb1ELb0EJNS_6LayoutINS_5tupleIJNS3_IJNS_1CILi8EEENS4_ILi1EEEEEENS3_IJNS4_ILi4EEEEEEEEENS3_IJNS3_IJS6_NS4_ILi0EEEEEENS3_IJS5_EEEEEEEENS_10ViewEngineIPN7cutlass6half_tEEEEEC2ERKSF_RKSK_)
$_ZN7cutlass13device_kernelIN5flash19enable_sm80_to_sm89INS1_16FlashAttnBwdSm80INS1_25CollectiveMainloopBwdSm80ILi2ELi2EN4cute5tupleIJNS5_1CILi128EEES8_NS7_ILi64EEEEEENS_6half_tEfNS_4arch4Sm80ELb0ELb1ELb1ELb0ELb0ELb0ELb0ELb0ELi2ELi4ELi4ELi4ELb0EEENS1_21CollectiveEpilogueBwdISA_SB_SD_Li256ELb0ELb0ELi2EEENS1_19SingleTileSchedulerILb0ELb0ELb0ELi128EEEEEEEEEvNT_6ParamsE$_ZN4cute3eso3ESOILb1ELb0EJNS_6LayoutINS_5tupleIJNS3_IJNS_1CILi8EEENS4_ILi1EEEEEENS3_IJNS4_ILi4EEEEEEEEENS3_IJNS3_IJS6_NS4_ILi0EEEEEENS3_IJS5_EEEEEEEENS_10ViewEngineIPN7cutlass6half_tEEEEEC2ERKSF_RKSK_:
[----:B------:R-:W-:Y:S01]  /*8e10*/  IADD3 R3, R62, -c[0x0][0x20], RZ ;  /* 0x800008003e037a10 */ /* 0x000fe20007ffe0ff */
[----:B------:R-:W-:Y:S01]  /*8e20*/  IMAD.MOV.U32 R14, RZ, RZ, R2 ;  /* 0x000000ffff0e7224 */ /* 0x000fe200078e0002 */
[----:B------:R-:W-:Y:S01]  /*8e30*/  MOV R15, R13 ;  /* 0x0000000d000f7202 */ /* 0x000fe20000000f00 */
[----:B------:R-:W-:-:S04]  /*8e40*/  IMAD.MOV.U32 R13, RZ, RZ, 0x0 ;  /* 0x00000000ff0d7424 */ /* 0x000fc800078e00ff */
[----:B------:R1:W-:Y:S01]  /*8e50*/  STL.64 [R3], R14 ;  /* 0x0000000e03007387 */ /* 0x0003e20000100a00 */
[----:B------:R-:W-:Y:S05]  /*8e60*/  RET.REL.NODEC R12 `(_ZN7cutlass13device_kernelIN5flash19enable_sm80_to_sm89INS1_16FlashAttnBwdSm80INS1_25CollectiveMainloopBwdSm80ILi2ELi2EN4cute5tupleIJNS5_1CILi128EEES8_NS7_ILi64EEEEEENS_6half_tEfNS_4arch4Sm80ELb0ELb1ELb1ELb0ELb0ELb0ELb0ELb0ELi2ELi4ELi4ELi4ELb0EEENS1_21CollectiveEpilogueBwdISA_SB_SD_Li256ELb0ELb0ELi2EEENS1_19SingleTileSchedulerILb0ELb0ELb0ELi128EEEEEEEEEvNT_6ParamsE) ;  /* 0xffff71900c007950 */ /* 0x000fea0003c3ffff */
        .type           $_ZN7cutlass13device_kernelIN5flash19enable_sm80_to_sm89INS1_16FlashAttnBwdSm80INS1_25CollectiveMainloopBwdSm80ILi2ELi2EN4cute5tupleIJNS5_1CILi128EEES8_NS7_ILi64EEEEEENS_6half_tEfNS_4arch4Sm80ELb0ELb1ELb1ELb0ELb0ELb0ELb0ELb0ELi2ELi4ELi4ELi4ELb0EEENS1_21CollectiveEpilogueBwdISA_SB_SD_Li256ELb0ELb0ELi2EEENS1_19SingleTileSchedulerILb0ELb0ELb0ELi128EEEEEEEEEvNT_6ParamsE$_ZN4cute3eso3ESOILb1ELb0EJNS_6LayoutINS_5tupleIJNS3_IJNS_1CILi8EEENS4_ILi1EEEEEENS4_ILi2EEEEEENS3_IJNS3_IJS6_NS4_ILi0EEEEEENS4_ILi4096EEEEEEEENS_10ViewEngineINS_8smem_ptrIPN7cutlass6half_tEEEEEEEC2ERKSE_RKSL_,@function
        .size           $_ZN7cutlass13device_kernelIN5flash19enable_sm80_to_sm89INS1_16FlashAttnBwdSm80INS1_25CollectiveMainloopBwdSm80ILi2ELi2EN4cute5tupleIJNS5_1CILi128EEES8_NS7_ILi64EEEEEENS_6half_tEfNS_4arch4Sm80ELb0ELb1ELb1ELb0ELb0ELb0ELb0ELb0ELi2ELi4ELi4ELi4ELb0EEENS1_21CollectiveEpilogueBwdISA_SB_SD_Li256ELb0ELb0ELi2EEENS1_19SingleTileSchedulerILb0ELb0ELb0ELi128EEEEEEEEEvNT_6ParamsE$_ZN4cute3eso3ESOILb1ELb0EJNS_6LayoutINS_5tupleIJNS3_IJNS_1CILi8EEENS4_ILi1EEEEEENS4_ILi2EEEEEENS3_IJNS3_IJS6_NS4_ILi0EEEEEENS4_ILi4096EEEEEEEENS_10ViewEngineINS_8smem_ptrIPN7cutlass6half_tEEEEEEEC2ERKSE_RKSL_,($_ZN7cutlass13device_kernelIN5flash19enable_sm80_to_sm89INS1_16FlashAttnBwdSm80INS1_25CollectiveMainloopBwdSm80ILi2ELi2EN4cute5tupleIJNS5_1CILi128EEES8_NS7_ILi64EEEEEENS_6half_tEfNS_4arch4Sm80ELb0ELb1ELb1ELb0ELb0ELb0ELb0ELb0ELi2ELi4ELi4ELi4ELb0EEENS1_21CollectiveEpilogueBwdISA_SB_SD_Li256ELb0ELb0ELi2EEENS1_19SingleTileSchedulerILb0ELb0ELb0ELi128EEEEEEEEEvNT_6ParamsE$_ZN4cute3eso3ESOILb1ELb0EJNS_6LayoutINS_5tupleIJNS3_IJNS_1CILi8EEENS4_ILi1EEEEEENS4_ILi2EEEEEENS3_IJNS3_IJS6_NS4_ILi0EEEEEENS4_ILi4096EEEEEEEEiEEC2ERKSE_RKi - $_ZN7cutlass13device_kernelIN5flash19enable_sm80_to_sm89INS1_16FlashAttnBwdSm80INS1_25CollectiveMainloopBwdSm80ILi2ELi2EN4cute5tupleIJNS5_1CILi128EEES8_NS7_ILi64EEEEEENS_6half_tEfNS_4arch4Sm80ELb0ELb1ELb1ELb0ELb0ELb0ELb0ELb0ELi2ELi4ELi4ELi4ELb0EEENS1_21CollectiveEpilogueBwdISA_SB_SD_Li256ELb0ELb0ELi2EEENS1_19SingleTileSchedulerILb0ELb0ELb0ELi128EEEEEEEEEvNT_6ParamsE$_ZN4cute3eso3ESOILb1ELb0EJNS_6LayoutINS_5tupleIJNS3_IJNS_1CILi8EEENS4_ILi1EEEEEENS4_ILi2EEEEEENS3_IJNS3_IJS6_NS4_ILi0EEEEEENS4_ILi4096EEEEEEEENS_10ViewEngineINS_8smem_ptrIPN7cutlass6half_tEEEEEEEC2ERKSE_RKSL_)
$_ZN7cutlass13device_kernelIN5flash19enable_sm80_to_sm89INS1_16FlashAttnBwdSm80INS1_25CollectiveMainloopBwdSm80ILi2ELi2EN4cute5tupleIJNS5_1CILi128EEES8_NS7_ILi64EEEEEENS_6half_tEfNS_4arch4Sm80ELb0ELb1ELb1ELb0ELb0ELb0ELb0ELb0ELi2ELi4ELi4ELi4ELb0EEENS1_21CollectiveEpilogueBwdISA_SB_SD_Li256ELb0ELb0ELi2EEENS1_19SingleTileSchedulerILb0ELb0ELb0ELi128EEEEEEEEEvNT_6ParamsE$_ZN4cute3eso3ESOILb1ELb0EJNS_6LayoutINS_5tupleIJNS3_IJNS_1CILi8EEENS4_ILi1EEEEEENS4_ILi2EEEEEENS3_IJNS3_IJS6_NS4_ILi0EEEEEENS4_ILi4096EEEEEEEENS_10ViewEngineINS_8smem_ptrIPN7cutlass6half_tEEEEEEEC2ERKSE_RKSL_:
[----:B------:R-:W-:Y:S02]  /*8e70*/  IADD3 R36, R81, -c[0x0][0x20], RZ ;  /* 0x8000080051247a10 */ /* 0x000fe40007ffe0ff */
[----:B------:R-:W-:-:S03]  /*8e80*/  MOV R39, 0x0 ;  /* 0x0000000000277802 */ /* 0x000fc60000000f00 */
[----:B------:R1:W-:Y:S01]  /*8e90*/  STL.64 [R36], R2 ;  /* 0x0000000224007387 */ /* 0x0003e20000100a00 */
[----:B------:R-:W-:Y:S05]  /*8ea0*/  RET.REL.NODEC R38 `(_ZN7cutlass13device_kernelIN5flash19enable_sm80_to_sm89INS1_16FlashAttnBwdSm80INS1_25CollectiveMainloopBwdSm80ILi2ELi2EN4cute5tupleIJNS5_1CILi128EEES8_NS7_ILi64EEEEEENS_6half_tEfNS_4arch4Sm80ELb0ELb1ELb1ELb0ELb0ELb0ELb0ELb0ELi2ELi4ELi4ELi4ELb0EEENS1_21CollectiveEpilogueBwdISA_SB_SD_Li256ELb0ELb0ELi2EEENS1_19SingleTileSchedulerILb0ELb0ELb0ELi128EEEEEEEEEvNT_6ParamsE) ;  /* 0xffff715026007950 */ /* 0x000fea0003c3ffff */
        .type           $_ZN7cutlass13device_kernelIN5flash19enable_sm80_to_sm89INS1_16FlashAttnBwdSm80INS1_25CollectiveMainloopBwdSm80ILi2ELi2EN4cute5tupleIJNS5_1CILi128EEES8_NS7_ILi64EEEEEENS_6half_tEfNS_4arch4Sm80ELb0ELb1ELb1ELb0ELb0ELb0ELb0ELb0ELi2ELi4ELi4ELi4ELb0EEENS1_21CollectiveEpilogueBwdISA_SB_SD_Li256ELb0ELb0ELi2EEENS1_19SingleTileSchedulerILb0ELb0ELb0ELi128EEEEEEEEEvNT_6ParamsE$_ZN4cute3eso3ESOILb1ELb0EJNS_6LayoutINS_5tupleIJNS3_IJNS_1CILi8EEENS4_ILi1EEEEEENS4_ILi2EEEEEENS3_IJNS3_IJS6_NS4_ILi0EEEEEENS4_ILi4096EEEEEEEEiEEC2ERKSE_RKi,@function
        .size           $_ZN7cutlass13device_kernelIN5flash19enable_sm80_to_sm89INS1_16FlashAttnBwdSm80INS1_25CollectiveMainloopBwdSm80ILi2ELi2EN4cute5tupleIJNS5_1CILi128EEES8_NS7_ILi64EEEEEENS_6half_tEfNS_4arch4Sm80ELb0ELb1ELb1ELb0ELb0ELb0ELb0ELb0ELi2ELi4ELi4ELi4ELb0EEENS1_21CollectiveEpilogueBwdISA_SB_SD_Li256ELb0ELb0ELi2EEENS1_19SingleTileSchedulerILb0ELb0ELb0ELi128EEEEEEEEEvNT_6ParamsE$_ZN4cute3eso3ESOILb1ELb0EJNS_6LayoutINS_5tupleIJNS3_IJNS_1CILi8EEENS4_ILi1EEEEEENS4_ILi2EEEEEENS3_IJNS3_IJS6_NS4_ILi0EEEEEENS4_ILi4096EEEEEEEEiEEC2ERKSE_RKi,($_ZN7cutlass13device_kernelIN5flash19enable_sm80_to_sm89INS1_16FlashAttnBwdSm80INS1_25CollectiveMainloopBwdSm80ILi2ELi2EN4cute5tupleIJNS5_1CILi128EEES8_NS7_ILi64EEEEEENS_6half_tEfNS_4arch4Sm80ELb0ELb1ELb1ELb0ELb0ELb0ELb0ELb0ELi2ELi4ELi4ELi4ELb0EEENS1_21CollectiveEpilogueBwdISA_SB_SD_Li256ELb0ELb0ELi2EEENS1_19SingleTileSchedulerILb0ELb0ELb0ELi128EEEEEEEEEvNT_6ParamsE$_ZN4cute3eso3ESOILb1ELb0EJNS_6LayoutINS_5tupleIJNS3_IJNS_1CILi8EEENS4_ILi1EEEEEENS4_ILi2EEEEEENS3_IJNS3_IJS6_NS4_ILi0EEEEEENS4_ILi64EEEEEEEENS_10ViewEngineIPN7cutlass6half_tEEEEEC2ERKSE_RKSJ_ - $_ZN7cutlass13device_kernelIN5flash19enable_sm80_to_sm89INS1_16FlashAttnBwdSm80INS1_25CollectiveMainloopBwdSm80ILi2ELi2EN4cute5tupleIJNS5_1CILi128EEES8_NS7_ILi64EEEEEENS_6half_tEfNS_4arch4Sm80ELb0ELb1ELb1ELb0ELb0ELb0ELb0ELb0ELi2ELi4ELi4ELi4ELb0EEENS1_21CollectiveEpilogueBwdISA_SB_SD_Li256ELb0ELb0ELi2EEENS1_19SingleTileSchedulerILb0ELb0ELb0ELi128EEEEEEEEEvNT_6ParamsE$_ZN4cute3eso3ESOILb1ELb0EJNS_6LayoutINS_5tupleIJNS3_IJNS_1CILi8EEENS4_ILi1EEEEEENS4_ILi2EEEEEENS3_IJNS3_IJS6_NS4_ILi0EEEEEENS4_ILi4096EEEEEEEEiEEC2ERKSE_RKi)
$_ZN7cutlass13device_kernelIN5flash19enable_sm80_to_sm89INS1_16FlashAttnBwdSm80INS1_25CollectiveMainloopBwdSm80ILi2ELi2EN4cute5tupleIJNS5_1CILi128EEES8_NS7_ILi64EEEEEENS_6half_tEfNS_4arch4Sm80ELb0ELb1ELb1ELb0ELb0ELb0ELb0ELb0ELi2ELi4ELi4ELi4ELb0EEENS1_21CollectiveEpilogueBwdISA_SB_SD_Li256ELb0ELb0ELi2EEENS1_19SingleTileSchedulerILb0ELb0ELb0ELi128EEEEEEEEEvNT_6ParamsE$_ZN4cute3eso3ESOILb1ELb0EJNS_6LayoutINS_5tupleIJNS3_IJNS_1CILi8EEENS4_ILi1EEEEEENS4_ILi2EEEEEENS3_IJNS3_IJS6_NS4_ILi0EEEEEENS4_ILi4096EEEEEEEEiEEC2ERKSE_RKi:
[----:B------:R-:W-:Y:S02]  /*8eb0*/  IADD3 R2, R81, -c[0x0][0x20], RZ ;  /* 0x8000080051027a10 */ /* 0x000fe40007ffe0ff */
[----:B------:R-:W-:-:S03]  /*8ec0*/  MOV R37, 0x0 ;  /* 0x0000000000257802 */ /* 0x000fc60000000f00 */
[----:B------:R1:W-:Y:S01]  /*8ed0*/  STL [R2], R3 ;  /* 0x0000000302007387 */ /* 0x0003e20000100800 */
[----:B------:R-:W-:Y:S05]  /*8ee0*/  RET.REL.NODEC R36 `(_ZN7cutlass13device_kernelIN5flash19enable_sm80_to_sm89INS1_16FlashAttnBwdSm80INS1_25CollectiveMainloopBwdSm80ILi2ELi2EN4cute5tupleIJNS5_1CILi128EEES8_NS7_ILi64EEEEEENS_6half_tEfNS_4arch4Sm80ELb0ELb1ELb1ELb0ELb0ELb0ELb0ELb0ELi2ELi4ELi4ELi4ELb0EEENS1_21CollectiveEpilogueBwdISA_SB_SD_Li256ELb0ELb0ELi2EEENS1_19SingleTileSchedulerILb0ELb0ELb0ELi128EEEEEEEEEvNT_6ParamsE) ;  /* 0xffff711024007950 */ /* 0x000fea0003c3ffff */
        .type           $_ZN7cutlass13device_kernelIN5flash19enable_sm80_to_sm89INS1_16FlashAttnBwdSm80INS1_25CollectiveMainloopBwdSm80ILi2ELi2EN4cute5tupleIJNS5_1CILi128EEES8_NS7_ILi64EEEEEENS_6half_tEfNS_4arch4Sm80ELb0ELb1ELb1ELb0ELb0ELb0ELb0ELb0ELi2ELi4ELi4ELi4ELb0EEENS1_21CollectiveEpilogueBwdISA_SB_SD_Li256ELb0ELb0ELi2EEENS1_19SingleTileSchedulerILb0ELb0ELb0ELi128EEEEEEEEEvNT_6ParamsE$_ZN4cute3eso3ESOILb1ELb0EJNS_6LayoutINS_5tupleIJNS3_IJNS_1CILi8EEENS4_ILi1EEEEEENS4_ILi2EEEEEENS3_IJNS3_IJS6_NS4_ILi0EEEEEENS4_ILi64EEEEEEEENS_10ViewEngineIPN7cutlass6half_tEEEEEC2ERKSE_RKSJ_,@function
        .size           $_ZN7cutlass13device_kernelIN5flash19enable_sm80_to_sm89INS1_16FlashAttnBwdSm80INS1_25CollectiveMainloopBwdSm80ILi2ELi2EN4cute5tupleIJNS5_1CILi128EEES8_NS7_ILi64EEEEEENS_6half_tEfNS_4arch4Sm80ELb0ELb1ELb1ELb0ELb0ELb0ELb0ELb0ELi2ELi4ELi4ELi4ELb0EEENS1_21CollectiveEpilogueBwdISA_SB_SD_Li256ELb0ELb0ELi2EEENS1_19SingleTileSchedulerILb0ELb0ELb0ELi128EEEEEEEEEvNT_6ParamsE$_ZN4cute3eso3ESOILb1ELb0EJNS_6LayoutINS_5tupleIJNS3_IJNS_1CILi8EEENS4_ILi1EEEEEENS4_ILi2EEEEEENS3_IJNS3_IJS6_NS4_ILi0EEEEEENS4_ILi64EEEEEEEENS_10ViewEngineIPN7cutlass6half_tEEEEEC2ERKSE_RKSJ_,($_ZN7cutlass13device_kernelIN5flash19enable_sm80_to_sm89INS1_16FlashAttnBwdSm80INS1_25CollectiveMainloopBwdSm80ILi2ELi2EN4cute5tupleIJNS5_1CILi128EEES8_NS7_ILi64EEEEEENS_6half_tEfNS_4arch4Sm80ELb0ELb1ELb1ELb0ELb0ELb0ELb0ELb0ELi2ELi4ELi4ELi4ELb0EEENS1_21CollectiveEpilogueBwdISA_SB_SD_Li256ELb0ELb0ELi2EEENS1_19SingleTileSchedulerILb0ELb0ELb0ELi128EEEEEEEEEvNT_6ParamsE$_ZN4cute3eso3ESOILb1ELb0EJNS_6LayoutINS_5tupleIJNS3_IJNS_1CILi8EEENS4_ILi1EEEEEENS4_ILi2EEEEEENS3_IJNS3_IJS6_NS4_ILi0EEEEEENS4_ILi64EEEEEEEEiEEC2ERKSE_RKi - $_ZN7cutlass13device_kernelIN5flash19enable_sm80_to_sm89INS1_16FlashAttnBwdSm80INS1_25CollectiveMainloopBwdSm80ILi2ELi2EN4cute5tupleIJNS5_1CILi128EEES8_NS7_ILi64EEEEEENS_6half_tEfNS_4arch4Sm80ELb0ELb1ELb1ELb0ELb0ELb0ELb0ELb0ELi2ELi4ELi4ELi4ELb0EEENS1_21CollectiveEpilogueBwdISA_SB_SD_Li256ELb0ELb0ELi2EEENS1_19SingleTileSchedulerILb0ELb0ELb0ELi128EEEEEEEEEvNT_6ParamsE$_ZN4cute3eso3ESOILb1ELb0EJNS_6LayoutINS_5tupleIJNS3_IJNS_1CILi8EEENS4_ILi1EEEEEENS4_ILi2EEEEEENS3_IJNS3_IJS6_NS4_ILi0EEEEEENS4_ILi64EEEEEEEENS_10ViewEngineIPN7cutlass6half_tEEEEEC2ERKSE_RKSJ_)
$_ZN7cutlass13device_kernelIN5flash19enable_sm80_to_sm89INS1_16FlashAttnBwdSm80INS1_25CollectiveMainloopBwdSm80ILi2ELi2EN4cute5tupleIJNS5_1CILi128EEES8_NS7_ILi64EEEEEENS_6half_tEfNS_4arch4Sm80ELb0ELb1ELb1ELb0ELb0ELb0ELb0ELb0ELi2ELi4ELi4ELi4ELb0EEENS1_21CollectiveEpilogueBwdISA_SB_SD_Li256ELb0ELb0ELi2EEENS1_19SingleTileSchedulerILb0ELb0ELb0ELi128EEEEEEEEEvNT_6ParamsE$_ZN4cute3eso3ESOILb1ELb0EJNS_6LayoutINS_5tupleIJNS3_IJNS_1CILi8EEENS4_ILi1EEEEEENS4_ILi2EEEEEENS3_IJNS3_IJS6_NS4_ILi0EEEEEENS4_ILi64EEEEEEEENS_10ViewEngineIPN7cutlass6half_tEEEEEC2ERKSE_RKSJ_:
[----:B------:R-:W-:Y:S01]  /*8ef0*/  IADD3 R10, R62, -c[0x0][0x20], RZ ;  /* 0x800008003e0a7a10 */ /* 0x000fe20007ffe0ff */
[----:B------:R-:W-:Y:S01]  /*8f00*/  IMAD.MOV.U32 R15, RZ, RZ, R11 ;  /* 0x000000ffff0f7224 */ /* 0x000fe200078e000b */
[----:B------:R-:W-:-:S04]  /*8f10*/  MOV R13, 0x0 ;  /* 0x00000000000d7802 */ /* 0x000fc80000000f00 */
[----:B------:R1:W-:Y:S01]  /*8f20*/  STL.64 [R10], R14 ;  /* 0x0000000e0a007387 */ /* 0x0003e20000100a00 */
[----:B------:R-:W-:Y:S05]  /*8f30*/  RET.REL.NODEC R12 `(_ZN7cutlass13device_kernelIN5flash19enable_sm80_to_sm89INS1_16FlashAttnBwdSm80INS1_25CollectiveMainloopBwdSm80ILi2ELi2EN4cute5tupleIJNS5_1CILi128EEES8_NS7_ILi64EEEEEENS_6half_tEfNS_4arch4Sm80ELb0ELb1ELb1ELb0ELb0ELb0ELb0ELb0ELi2ELi4ELi4ELi4ELb0EEENS1_21CollectiveEpilogueBwdISA_SB_SD_Li256ELb0ELb0ELi2EEENS1_19SingleTileSchedulerILb0ELb0ELb0ELi128EEEEEEEEEvNT_6ParamsE) ;  /* 0xffff70c00c007950 */ /* 0x000fea0003c3ffff */
        .type           $_ZN7cutlass13device_kernelIN5flash19enable_sm80_to_sm89INS1_16FlashAttnBwdSm80INS1_25CollectiveMainloopBwdSm80ILi2ELi2EN4cute5tupleIJNS5_1CILi128EEES8_NS7_ILi64EEEEEENS_6half_tEfNS_4arch4Sm80ELb0ELb1ELb1ELb0ELb0ELb0ELb0ELb0ELi2ELi4ELi4ELi4ELb0EEENS1_21CollectiveEpilogueBwdISA_SB_SD_Li256ELb0ELb0ELi2EEENS1_19SingleTileSchedulerILb0ELb0ELb0ELi128EEEEEEEEEvNT_6ParamsE$_ZN4cute3eso3ESOILb1ELb0EJNS_6LayoutINS_5tupleIJNS3_IJNS_1CILi8EEENS4_ILi1EEEEEENS4_ILi2EEEEEENS3_IJNS3_IJS6_NS4_ILi0EEEEEENS4_ILi64EEEEEEEEiEEC2ERKSE_RKi,@function
        .size           $_ZN7cutlass13device_kernelIN5flash19enable_sm80_to_sm89INS1_16FlashAttnBwdSm80INS1_25CollectiveMainloopBwdSm80ILi2ELi2EN4cute5tupleIJNS5_1CILi128EEES8_NS7_ILi64EEEEEENS_6half_tEfNS_4arch4Sm80ELb0ELb1ELb1ELb0ELb0ELb0ELb0ELb0ELi2ELi4ELi4ELi4ELb0EEENS1_21CollectiveEpilogueBwdISA_SB_SD_Li256ELb0ELb0ELi2EEENS1_19SingleTileSchedulerILb0ELb0ELb0ELi128EEEEEEEEEvNT_6ParamsE$_ZN4cute3eso3ESOILb1ELb0EJNS_6LayoutINS_5tupleIJNS3_IJNS_1CILi8EEENS4_ILi1EEEEEENS4_ILi2EEEEEENS3_IJNS3_IJS6_NS4_ILi0EEEEEENS4_ILi64EEEEEEEEiEEC2ERKSE_RKi,($_ZN7cutlass13device_kernelIN5flash19enable_sm80_to_sm89INS1_16FlashAttnBwdSm80INS1_25CollectiveMainloopBwdSm80ILi2ELi2EN4cute5tupleIJNS5_1CILi128EEES8_NS7_ILi64EEEEEENS_6half_tEfNS_4arch4Sm80ELb0ELb1ELb1ELb0ELb0ELb0ELb0ELb0ELi2ELi4ELi4ELi4ELb0EEENS1_21CollectiveEpilogueBwdISA_SB_SD_Li256ELb0ELb0ELi2EEENS1_19SingleTileSchedulerILb0ELb0ELb0ELi128EEEEEEEEEvNT_6ParamsE$_ZN4cute3eso3ESOILb1ELb0EJNS_6LayoutINS_5tupleIJNS3_IJNS_1CILi8EEENS4_ILi1EEEEEENS4_ILi2EEEEEENS3_IJNS3_IJS6_NS4_ILi0EEEEEENS4_ILi8192EEEEEEEENS_10ViewEngineINS_8smem_ptrIPN7cutlass6half_tEEEEEEEC2ERKSE_RKSL_ - $_ZN7cutlass13device_kernelIN5flash19enable_sm80_to_sm89INS1_16FlashAttnBwdSm80INS1_25CollectiveMainloopBwdSm80ILi2ELi2EN4cute5tupleIJNS5_1CILi128EEES8_NS7_ILi64EEEEEENS_6half_tEfNS_4arch4Sm80ELb0ELb1ELb1ELb0ELb0ELb0ELb0ELb0ELi2ELi4ELi4ELi4ELb0EEENS1_21CollectiveEpilogueBwdISA_SB_SD_Li256ELb0ELb0ELi2EEENS1_19SingleTileSchedulerILb0ELb0ELb0ELi128EEEEEEEEEvNT_6ParamsE$_ZN4cute3eso3ESOILb1ELb0EJNS_6LayoutINS_5tupleIJNS3_IJNS_1CILi8EEENS4_ILi1EEEEEENS4_ILi2EEEEEENS3_IJNS3_IJS6_NS4_ILi0EEEEEENS4_ILi64EEEEEEEEiEEC2ERKSE_RKi)
$_ZN7cutlass13device_kernelIN5flash19enable_sm80_to_sm89INS1_16FlashAttnBwdSm80INS1_25CollectiveMainloopBwdSm80ILi2ELi2EN4cute5tupleIJNS5_1CILi128EEES8_NS7_ILi64EEEEEENS_6half_tEfNS_4arch4Sm80ELb0ELb1ELb1ELb0ELb0ELb0ELb0ELb0ELi2ELi4ELi4ELi4ELb0EEENS1_21CollectiveEpilogueBwdISA_SB_SD_Li256ELb0ELb0ELi2EEENS1_19SingleTileSchedulerILb0ELb0ELb0ELi128EEEEEEEEEvNT_6ParamsE$_ZN4cute3eso3ESOILb1ELb0EJNS_6LayoutINS_5tupleIJNS3_IJNS_1CILi8EEENS4_ILi1EEEEEENS4_ILi2EEEEEENS3_IJNS3_IJS6_NS4_ILi0EEEEEENS4_ILi64EEEEEEEEiEEC2ERKSE_RKi:
[----:B------:R-:W-:Y:S02]  /*8f40*/  IADD3 R2, R62, -c[0x0][0x20], RZ ;  /* 0x800008003e027a10 */ /* 0x000fe40007ffe0ff */
[----:B------:R-:W-:-:S03]  /*8f50*/  MOV R11, 0x0 ;  /* 0x00000000000b7802 */ /* 0x000fc60000000f00 */
[----:B------:R1:W-:Y:S01]  /*8f60*/  STL [R2], R3 ;  /* 0x0000000302007387 */ /* 0x0003e20000100800 */
[----:B------:R-:W-:Y:S05]  /*8f70*/  RET.REL.NODEC R10 `(_ZN7cutlass13device_kernelIN5flash19enable_sm80_to_sm89INS1_16FlashAttnBwdSm80INS1_25CollectiveMainloopBwdSm80ILi2ELi2EN4cute5tupleIJNS5_1CILi128EEES8_NS7_ILi64EEEEEENS_6half_tEfNS_4arch4Sm80ELb0ELb1ELb1ELb0ELb0ELb0ELb0ELb0ELi2ELi4ELi4ELi4ELb0EEENS1_21CollectiveEpilogueBwdISA_SB_SD_Li256ELb0ELb0ELi2EEENS1_19SingleTileSchedulerILb0ELb0ELb0ELi128EEEEEEEEEvNT_6ParamsE) ;  /* 0xffff70800a007950 */ /* 0x000fea0003c3ffff */
        .type           $_ZN7cutlass13device_kernelIN5flash19enable_sm80_to_sm89INS1_16FlashAttnBwdSm80INS1_25CollectiveMainloopBwdSm80ILi2ELi2EN4cute5tupleIJNS5_1CILi128EEES8_NS7_ILi64EEEEEENS_6half_tEfNS_4arch4Sm80ELb0ELb1ELb1ELb0ELb0ELb0ELb0ELb0ELi2ELi4ELi4ELi4ELb0EEENS1_21CollectiveEpilogueBwdISA_SB_SD_Li256ELb0ELb0ELi2EEENS1_19SingleTileSchedulerILb0ELb0ELb0ELi128EEEEEEEEEvNT_6ParamsE$_ZN4cute3eso3ESOILb1ELb0EJNS_6LayoutINS_5tupleIJNS3_IJNS_1CILi8EEENS4_ILi1EEEEEENS4_ILi2EEEEEENS3_IJNS3_IJS6_NS4_ILi0EEEEEENS4_ILi8192EEEEEEEENS_10ViewEngineINS_8smem_ptrIPN7cutlass6half_tEEEEEEEC2ERKSE_RKSL_,@function
        .size           $_ZN7cutlass13device_kernelIN5flash19enable_sm80_to_sm89INS1_16FlashAttnBwdSm80INS1_25CollectiveMainloopBwdSm80ILi2ELi2EN4cute5tupleIJNS5_1CILi128EEES8_NS7_ILi64EEEEEENS_6half_tEfNS_4arch4Sm80ELb0ELb1ELb1ELb0ELb0ELb0ELb0ELb0ELi2ELi4ELi4ELi4ELb0EEENS1_21CollectiveEpilogueBwdISA_SB_SD_Li256ELb0ELb0ELi2EEENS1_19SingleTileSchedulerILb0ELb0ELb0ELi128EEEEEEEEEvNT_6ParamsE$_ZN4cute3eso3ESOILb1ELb0EJNS_6LayoutINS_5tupleIJNS3_IJNS_1CILi8EEENS4_ILi1EEEEEENS4_ILi2EEEEEENS3_IJNS3_IJS6_NS4_ILi0EEEEEENS4_ILi8192EEEEEEEENS_10ViewEngineINS_8smem_ptrIPN7cutlass6half_tEEEEEEEC2ERKSE_RKSL_,($_ZN7cutlass13device_kernelIN5flash19enable_sm80_to_sm89INS1_16FlashAttnBwdSm80INS1_25CollectiveMainloopBwdSm80ILi2ELi2EN4cute5tupleIJNS5_1CILi128EEES8_NS7_ILi64EEEEEENS_6half_tEfNS_4arch4Sm80ELb0ELb1ELb1ELb0ELb0ELb0ELb0ELb0ELi2ELi4ELi4ELi4ELb0EEENS1_21CollectiveEpilogueBwdISA_SB_SD_Li256ELb0ELb0ELi2EEENS1_19SingleTileSchedulerILb0ELb0ELb0ELi128EEEEEEEEEvNT_6ParamsE$_ZN4cute3eso3ESOILb1ELb0EJNS_6LayoutINS_5tupleIJNS3_IJNS_1CILi8EEENS4_ILi1EEEEEENS4_ILi2EEEEEENS3_IJNS3_IJS6_NS4_ILi0EEEEEENS4_ILi8192EEEEEEEEiEEC2ERKSE_RKi - $_ZN7cutlass13device_kernelIN5flash19enable_sm80_to_sm89INS1_16FlashAttnBwdSm80INS1_25CollectiveMainloopBwdSm80ILi2ELi2EN4cute5tupleIJNS5_1CILi128EEES8_NS7_ILi64EEEEEENS_6half_tEfNS_4arch4Sm80ELb0ELb1ELb1ELb0ELb0ELb0ELb0ELb0ELi2ELi4ELi4ELi4ELb0EEENS1_21CollectiveEpilogueBwdISA_SB_SD_Li256ELb0ELb0ELi2EEENS1_19SingleTileSchedulerILb0ELb0ELb0ELi128EEEEEEEEEvNT_6ParamsE$_ZN4cute3eso3ESOILb1ELb0EJNS_6LayoutINS_5tupleIJNS3_IJNS_1CILi8EEENS4_ILi1EEEEEENS4_ILi2EEEEEENS3_IJNS3_IJS6_NS4_ILi0EEEEEENS4_ILi8192EEEEEEEENS_10ViewEngineINS_8smem_ptrIPN7cutlass6half_tEEEEEEEC2ERKSE_RKSL_)
$_ZN7cutlass13device_kernelIN5flash19enable_sm80_to_sm89INS1_16FlashAttnBwdSm80INS1_25CollectiveMainloopBwdSm80ILi2ELi2EN4cute5tupleIJNS5_1CILi128EEES8_NS7_ILi64EEEEEENS_6half_tEfNS_4arch4Sm80ELb0ELb1ELb1ELb0ELb0ELb0ELb0ELb0ELi2ELi4ELi4ELi4ELb0EEENS1_21CollectiveEpilogueBwdISA_SB_SD_Li256ELb0ELb0ELi2EEENS1_19SingleTileSchedulerILb0ELb0ELb0ELi128EEEEEEEEEvNT_6ParamsE$_ZN4cute3eso3ESOILb1ELb0EJNS_6LayoutINS_5tupleIJNS3_IJNS_1CILi8EEENS4_ILi1EEEEEENS4_ILi2EEEEEENS3_IJNS3_IJS6_NS4_ILi0EEEEEENS4_ILi8192EEEEEEEENS_10ViewEngineINS_8smem_ptrIPN7cutlass6half_tEEEEEEEC2ERKSE_RKSL_:
[----:B------:R-:W-:Y:S02]  /*8f80*/  IADD3 R14, R62, -c[0x0][0x20], RZ ;  /* 0x800008003e0e7a10 */ /* 0x000fe40007ffe0ff */
[----:B------:R-:W-:-:S03]  /*8f90*/  MOV R35, 0x0 ;  /* 0x0000000000237802 */ /* 0x000fc60000000f00 */
[----:B------:R1:W-:Y:S01]  /*8fa0*/  STL.64 [R14], R2 ;  /* 0x000000020e007387 */ /* 0x0003e20000100a00 */
[----:B------:R-:W-:Y:S05]  /*8fb0*/  RET.REL.NODEC R34 `(_ZN7cutlass13device_kernelIN5flash19enable_sm80_to_sm89INS1_16FlashAttnBwdSm80INS1_25CollectiveMainloopBwdSm80ILi2ELi2EN4cute5tupleIJNS5_1CILi128EEES8_NS7_ILi64EEEEEENS_6half_tEfNS_4arch4Sm80ELb0ELb1ELb1ELb0ELb0ELb0ELb0ELb0ELi2ELi4ELi4ELi4ELb0EEENS1_21CollectiveEpilogueBwdISA_SB_SD_Li256ELb0ELb0ELi2EEENS1_19SingleTileSchedulerILb0ELb0ELb0ELi128EEEEEEEEEvNT_6ParamsE) ;  /* 0xffff704022007950 */ /* 0x000fea0003c3ffff */
        .type           $_ZN7cutlass13device_kernelIN5flash19enable_sm80_to_sm89INS1_16FlashAttnBwdSm80INS1_25CollectiveMainloopBwdSm80ILi2ELi2EN4cute5tupleIJNS5_1CILi128EEES8_NS7_ILi64EEEEEENS_6half_tEfNS_4arch4Sm80ELb0ELb1ELb1ELb0ELb0ELb0ELb0ELb0ELi2ELi4ELi4ELi4ELb0EEENS1_21CollectiveEpilogueBwdISA_SB_SD_Li256ELb0ELb0ELi2EEENS1_19SingleTileSchedulerILb0ELb0ELb0ELi128EEEEEEEEEvNT_6ParamsE$_ZN4cute3eso3ESOILb1ELb0EJNS_6LayoutINS_5tupleIJNS3_IJNS_1CILi8EEENS4_ILi1EEEEEENS4_ILi2EEEEEENS3_IJNS3_IJS6_NS4_ILi0EEEEEENS4_ILi8192EEEEEEEEiEEC2ERKSE_RKi,@function
        .size           $_ZN7cutlass13device_kernelIN5flash19enable_sm80_to_sm89INS1_16FlashAttnBwdSm80INS1_25CollectiveMainloopBwdSm80ILi2ELi2EN4cute5tupleIJNS5_1CILi128EEES8_NS7_ILi64EEEEEENS_6half_tEfNS_4arch4Sm80ELb0ELb1ELb1ELb0ELb0ELb0ELb0ELb0ELi2ELi4ELi4ELi4ELb0EEENS1_21CollectiveEpilogueBwdISA_SB_SD_Li256ELb0ELb0ELi2EEENS1_19SingleTileSchedulerILb0ELb0ELb0ELi128EEEEEEEEEvNT_6ParamsE$_ZN4cute3eso3ESOILb1ELb0EJNS_6LayoutINS_5tupleIJNS3_IJNS_1CILi8EEENS4_ILi1EEEEEENS4_ILi2EEEEEENS3_IJNS3_IJS6_NS4_ILi0EEEEEENS4_ILi8192EEEEEEEEiEEC2ERKSE_RKi,($_ZN7cutlass13device_kernelIN5flash19enable_sm80_to_sm89INS1_16FlashAttnBwdSm80INS1_25CollectiveMainloopBwdSm80ILi2ELi2EN4cute5tupleIJNS5_1CILi128EEES8_NS7_ILi64EEEEEENS_6half_tEfNS_4arch4Sm80ELb0ELb1ELb1ELb0ELb0ELb0ELb0ELb0ELi2ELi4ELi4ELi4ELb0EEENS1_21CollectiveEpilogueBwdISA_SB_SD_Li256ELb0ELb0ELi2EEENS1_19SingleTileSchedulerILb0ELb0ELb0ELi128EEEEEEEEEvNT_6ParamsE$_ZN4cute3eso3ESOILb1ELb0EJNS_6LayoutINS_5tupleIJNS3_IJNS_1CILi8EEENS4_ILi1EEEEEENS4_ILi2EEEEEENS3_IJNS3_IJS6_NS4_ILi0EEEEEES5_EEEEENS_10ViewEngineIPN7cutlass6half_tEEEEEC2ERKSD_RKSI_ - $_ZN7cutlass13device_kernelIN5flash19enable_sm80_to_sm89INS1_16FlashAttnBwdSm80INS1_25CollectiveMainloopBwdSm80ILi2ELi2EN4cute5tupleIJNS5_1CILi128EEES8_NS7_ILi64EEEEEENS_6half_tEfNS_4arch4Sm80ELb0ELb1ELb1ELb0ELb0ELb0ELb0ELb0ELi2ELi4ELi4ELi4ELb0EEENS1_21CollectiveEpilogueBwdISA_SB_SD_Li256ELb0ELb0ELi2EEENS1_19SingleTileSchedulerILb0ELb0ELb0ELi128EEEEEEEEEvNT_6ParamsE$_ZN4cute3eso3ESOILb1ELb0EJNS_6LayoutINS_5tupleIJNS3_IJNS_1CILi8EEENS4_ILi1EEEEEENS4_ILi2EEEEEENS3_IJNS3_IJS6_NS4_ILi0EEEEEENS4_ILi8192EEEEEEEEiEEC2ERKSE_RKi)
$_ZN7cutlass13device_kernelIN5flash19enable_sm80_to_sm89INS1_16FlashAttnBwdSm80INS1_25CollectiveMainloopBwdSm80ILi2ELi2EN4cute5tupleIJNS5_1CILi128EEES8_NS7_ILi64EEEEEENS_6half_tEfNS_4arch4Sm80ELb0ELb1ELb1ELb0ELb0ELb0ELb0ELb0ELi2ELi4ELi4ELi4ELb0EEENS1_21CollectiveEpilogueBwdISA_SB_SD_Li256ELb0ELb0ELi2EEENS1_19SingleTileSchedulerILb0ELb0ELb0ELi128EEEEEEEEEvNT_6ParamsE$_ZN4cute3eso3ESOILb1ELb0EJNS_6LayoutINS_5tupleIJNS3_IJNS_1CILi8EEENS4_ILi1EEEEEENS4_ILi2EEEEEENS3_IJNS3_IJS6_NS4_ILi0EEEEEENS4_ILi8192EEEEEEEEiEEC2ERKSE_RKi:
[----:B------:R-:W-:Y:S02]  /*8fc0*/  IADD3 R2, R62, -c[0x0][0x20], RZ ;  /* 0x800008003e027a10 */ /* 0x000fe40007ffe0ff */
[----:B------:R-:W-:-:S03]  /*8fd0*/  MOV R11, 0x0 ;  /* 0x00000000000b7802 */ /* 0x000fc60000000f00 */
[----:B------:R1:W-:Y:S01]  /*8fe0*/  STL [R2], R3 ;  /* 0x0000000302007387 */ /* 0x0003e20000100800 */
[----:B------:R-:W-:Y:S05]  /*8ff0*/  RET.REL.NODEC R10 `(_ZN7cutlass13device_kernelIN5flash19enable_sm80_to_sm89INS1_16FlashAttnBwdSm80INS1_25CollectiveMainloopBwdSm80ILi2ELi2EN4cute5tupleIJNS5_1CILi128EEES8_NS7_ILi64EEEEEENS_6half_tEfNS_4arch4Sm80ELb0ELb1ELb1ELb0ELb0ELb0ELb0ELb0ELi2ELi4ELi4ELi4ELb0EEENS1_21CollectiveEpilogueBwdISA_SB_SD_Li256ELb0ELb0ELi2EEENS1_19SingleTileSchedulerILb0ELb0ELb0ELi128EEEEEEEEEvNT_6ParamsE) ;  /* 0xffff70000a007950 */ /* 0x000fea0003c3ffff */
        .type           $_ZN7cutlass13device_kernelIN5flash19enable_sm80_to_sm89INS1_16FlashAttnBwdSm80INS1_25CollectiveMainloopBwdSm80ILi2ELi2EN4cute5tupleIJNS5_1CILi128EEES8_NS7_ILi64EEEEEENS_6half_tEfNS_4arch4Sm80ELb0ELb1ELb1ELb0ELb0ELb0ELb0ELb0ELi2ELi4ELi4ELi4ELb0EEENS1_21CollectiveEpilogueBwdISA_SB_SD_Li256ELb0ELb0ELi2EEENS1_19SingleTileSchedulerILb0ELb0ELb0ELi128EEEEEEEEEvNT_6ParamsE$_ZN4cute3eso3ESOILb1ELb0EJNS_6LayoutINS_5tupleIJNS3_IJNS_1CILi8EEENS4_ILi1EEEEEENS4_ILi2EEEEEENS3_IJNS3_IJS6_NS4_ILi0EEEEEES5_EEEEENS_10ViewEngineIPN7cutlass6half_tEEEEEC2ERKSD_RKSI_,@function
        .size           $_ZN7cutlass13device_kernelIN5flash19enable_sm80_to_sm89INS1_16FlashAttnBwdSm80INS1_25CollectiveMainloopBwdSm80ILi2ELi2EN4cute5tupleIJNS5_1CILi128EEES8_NS7_ILi64EEEEEENS_6half_tEfNS_4arch4Sm80ELb0ELb1ELb1ELb0ELb0ELb0ELb0ELb0ELi2ELi4ELi4ELi4ELb0EEENS1_21CollectiveEpilogueBwdISA_SB_SD_Li256ELb0ELb0ELi2EEENS1_19SingleTileSchedulerILb0ELb0ELb0ELi128EEEEEEEEEvNT_6ParamsE$_ZN4cute3eso3ESOILb1ELb0EJNS_6LayoutINS_5tupleIJNS3_IJNS_1CILi8EEENS4_ILi1EEEEEENS4_ILi2EEEEEENS3_IJNS3_IJS6_NS4_ILi0EEEEEES5_EEEEENS_10ViewEngineIPN7cutlass6half_tEEEEEC2ERKSD_RKSI_,($_ZN7cutlass13device_kernelIN5flash19enable_sm80_to_sm89INS1_16FlashAttnBwdSm80INS1_25CollectiveMainloopBwdSm80ILi2ELi2EN4cute5tupleIJNS5_1CILi128EEES8_NS7_ILi64EEEEEENS_6half_tEfNS_4arch4Sm80ELb0ELb1ELb1ELb0ELb0ELb0ELb0ELb0ELi2ELi4ELi4ELi4ELb0EEENS1_21CollectiveEpilogueBwdISA_SB_SD_Li256ELb0ELb0ELi2EEENS1_19SingleTileSchedulerILb0ELb0ELb0ELi128EEEEEEEEEvNT_6ParamsE$_ZN4cute3eso3ESOILb1ELb0EJNS_6LayoutINS_5tupleIJNS3_IJNS_1CILi8EEENS4_ILi1EEEEEENS4_ILi2EEEEEENS3_IJNS3_IJS6_NS4_ILi0EEEEEES5_EEEEEiEEC2ERKSD_RKi - $_ZN7cutlass13device_kernelIN5flash19enable_sm80_to_sm89INS1_16FlashAttnBwdSm80INS1_25CollectiveMainloopBwdSm80ILi2ELi2EN4cute5tupleIJNS5_1CILi128EEES8_NS7_ILi64EEEEEENS_6half_tEfNS_4arch4Sm80ELb0ELb1ELb1ELb0ELb0ELb0ELb0ELb0ELi2ELi4ELi4ELi4ELb0EEENS1_21CollectiveEpilogueBwdISA_SB_SD_Li256ELb0ELb0ELi2EEENS1_19SingleTileSchedulerILb0ELb0ELb0ELi128EEEEEEEEEvNT_6ParamsE$_ZN4cute3eso3ESOILb1ELb0EJNS_6LayoutINS_5tupleIJNS3_IJNS_1CILi8EEENS4_ILi1EEEEEENS4_ILi2EEEEEENS3_IJNS3_IJS6_NS4_ILi0EEEEEES5_EEEEENS_10ViewEngineIPN7cutlass6half_tEEEEEC2ERKSD_RKSI_)
$_ZN7cutlass13device_kernelIN5flash19enable_sm80_to_sm89INS1_16FlashAttnBwdSm80INS1_25CollectiveMainloopBwdSm80ILi2ELi2EN4cute5tupleIJNS5_1CILi128EEES8_NS7_ILi64EEEEEENS_6half_tEfNS_4arch4Sm80ELb0ELb1ELb1ELb0ELb0ELb0ELb0ELb0ELi2ELi4ELi4ELi4ELb0EEENS1_21CollectiveEpilogueBwdISA_SB_SD_Li256ELb0ELb0ELi2EEENS1_19SingleTileSchedulerILb0ELb0ELb0ELi128EEEEEEEEEvNT_6ParamsE$_ZN4cute3eso3ESOILb1ELb0EJNS_6LayoutINS_5tupleIJNS3_IJNS_1CILi8EEENS4_ILi1EEEEEENS4_ILi2EEEEEENS3_IJNS3_IJS6_NS4_ILi0EEEEEES5_EEEEENS_10ViewEngineIPN7cutlass6half_tEEEEEC2ERKSD_RKSI_:
[----:B------:R-:W-:Y:S02]  /*9000*/  IADD3 R46, R81, -c[0x0][0x20], RZ ;  /* 0x80000800512e7a10 */ /* 0x000fe40007ffe0ff */
[----:B------:R-:W-:-:S03]  /*9010*/  MOV R49, 0x0 ;  /* 0x0000000000317802 */ /* 0x000fc60000000f00 */
[----:B------:R1:W-:Y:S01]  /*9020*/  STL.64 [R46], R38 ;  /* 0x000000262e007387 */ /* 0x0003e20000100a00 */
[----:B------:R-:W-:Y:S05]  /*9030*/  RET.REL.NODEC R48 `(_ZN7cutlass13device_kernelIN5flash19enable_sm80_to_sm89INS1_16FlashAttnBwdSm80INS1_25CollectiveMainloopBwdSm80ILi2ELi2EN4cute5tupleIJNS5_1CILi128EEES8_NS7_ILi64EEEEEENS_6half_tEfNS_4arch4Sm80ELb0ELb1ELb1ELb0ELb0ELb0ELb0ELb0ELi2ELi4ELi4ELi4ELb0EEENS1_21CollectiveEpilogueBwdISA_SB_SD_Li256ELb0ELb0ELi2EEENS1_19SingleTileSchedulerILb0ELb0ELb0ELi128EEEEEEEEEvNT_6ParamsE) ;  /* 0xffff6fc030007950 */ /* 0x000fea0003c3ffff */
        .type           $_ZN7cutlass13device_kernelIN5flash19enable_sm80_to_sm89INS1_16FlashAttnBwdSm80INS1_25CollectiveMainloopBwdSm80ILi2ELi2EN4cute5tupleIJNS5_1CILi128EEES8_NS7_ILi64EEEEEENS_6half_tEfNS_4arch4Sm80ELb0ELb1ELb1ELb0ELb0ELb0ELb0ELb0ELi2ELi4ELi4ELi4ELb0EEENS1_21CollectiveEpilogueBwdISA_SB_SD_Li256ELb0ELb0ELi2EEENS1_19SingleTileSchedulerILb0ELb0ELb0ELi128EEEEEEEEEvNT_6ParamsE$_ZN4cute3eso3ESOILb1ELb0EJNS_6LayoutINS_5tupleIJNS3_IJNS_1CILi8EEENS4_ILi1EEEEEENS4_ILi2EEEEEENS3_IJNS3_IJS6_NS4_ILi0EEEEEES5_EEEEEiEEC2ERKSD_RKi,@function
        .size           $_ZN7cutlass13device_kernelIN5flash19enable_sm80_to_sm89INS1_16FlashAttnBwdSm80INS1_25CollectiveMainloopBwdSm80ILi2ELi2EN4cute5tupleIJNS5_1CILi128EEES8_NS7_ILi64EEEEEENS_6half_tEfNS_4arch4Sm80ELb0ELb1ELb1ELb0ELb0ELb0ELb0ELb0ELi2ELi4ELi4ELi4ELb0EEENS1_21CollectiveEpilogueBwdISA_SB_SD_Li256ELb0ELb0ELi2EEENS1_19SingleTileSchedulerILb0ELb0ELb0ELi128EEEEEEEEEvNT_6ParamsE$_ZN4cute3eso3ESOILb1ELb0EJNS_6LayoutINS_5tupleIJNS3_IJNS_1CILi8EEENS4_ILi1EEEEEENS4_ILi2EEEEEENS3_IJNS3_IJS6_NS4_ILi0EEEEEES5_EEEEEiEEC2ERKSD_RKi,($_ZN7cutlass13device_kernelIN5flash19enable_sm80_to_sm89INS1_16FlashAttnBwdSm80INS1_25CollectiveMainloopBwdSm80ILi2ELi2EN4cute5tupleIJNS5_1CILi128EEES8_NS7_ILi64EEEEEENS_6half_tEfNS_4arch4Sm80ELb0ELb1ELb1ELb0ELb0ELb0ELb0ELb0ELi2ELi4ELi4ELi4ELb0EEENS1_21CollectiveEpilogueBwdISA_SB_SD_Li256ELb0ELb0ELi2EEENS1_19SingleTileSchedulerILb0ELb0ELb0ELi128EEEEEEEEEvNT_6ParamsE$_ZN4cute3eso3ESOILb1ELb0EJNS_6LayoutINS_5tupleIJNS3_IJNS_1CILi8EEENS4_ILi1EEEEEENS4_ILi2EEENS3_IJNS4_ILi4EEES8_EEEEEENS3_IJNS3_IJS6_NS4_ILi0EEEEEES5_NS3_IJNS4_ILi32EEENS4_ILi16EEEEEEEEEEENS_10ViewEngineIPN7cutlass6half_tEEEEEC2ERKSI_RKSN_ - $_ZN7cutlass13device_kernelIN5flash19enable_sm80_to_sm89INS1_16FlashAttnBwdSm80INS1_25CollectiveMainloopBwdSm80ILi2ELi2EN4cute5tupleIJNS5_1CILi128EEES8_NS7_ILi64EEEEEENS_6half_tEfNS_4arch4Sm80ELb0ELb1ELb1ELb0ELb0ELb0ELb0ELb0ELi2ELi4ELi4ELi4ELb0EEENS1_21CollectiveEpilogueBwdISA_SB_SD_Li256ELb0ELb0ELi2EEENS1_19SingleTileSchedulerILb0ELb0ELb0ELi128EEEEEEEEEvNT_6ParamsE$_ZN4cute3eso3ESOILb1ELb0EJNS_6LayoutINS_5tupleIJNS3_IJNS_1CILi8EEENS4_ILi1EEEEEENS4_ILi2EEEEEENS3_IJNS3_IJS6_NS4_ILi0EEEEEES5_EEEEEiEEC2ERKSD_RKi)
$_ZN7cutlass13device_kernelIN5flash19enable_sm80_to_sm89INS1_16FlashAttnBwdSm80INS1_25CollectiveMainloopBwdSm80ILi2ELi2EN4cute5tupleIJNS5_1CILi128EEES8_NS7_ILi64EEEEEENS_6half_tEfNS_4arch4Sm80ELb0ELb1ELb1ELb0ELb0ELb0ELb0ELb0ELi2ELi4ELi4ELi4ELb0EEENS1_21CollectiveEpilogueBwdISA_SB_SD_Li256ELb0ELb0ELi2EEENS1_19SingleTileSchedulerILb0ELb0ELb0ELi128EEEEEEEEEvNT_6ParamsE$_ZN4cute3eso3ESOILb1ELb0EJNS_6LayoutINS_5tupleIJNS3_IJNS_1CILi8EEENS4_ILi1EEEEEENS4_ILi2EEEEEENS3_IJNS3_IJS6_NS4_ILi0EEEEEES5_EEEEEiEEC2ERKSD_RKi:
[----:B------:R-:W-:Y:S02]  /*9040*/  IADD3 R2, R81, -c[0x0][0x20], RZ ;  /* 0x8000080051027a10 */ /* 0x000fe40007ffe0ff */
[----:B------:R-:W-:-:S03]  /*9050*/  MOV R39, 0x0 ;  /* 0x0000000000277802 */ /* 0x000fc60000000f00 */
[----:B------:R1:W-:Y:S01]  /*9060*/  STL [R2], R3 ;  /* 0x0000000302007387 */ /* 0x0003e20000100800 */
[----:B------:R-:W-:Y:S05]  /*9070*/  RET.REL.NODEC R38 `(_ZN7cutlass13device_kernelIN5flash19enable_sm80_to_sm89INS1_16FlashAttnBwdSm80INS1_25CollectiveMainloopBwdSm80ILi2ELi2EN4cute5tupleIJNS5_1CILi128EEES8_NS7_ILi64EEEEEENS_6half_tEfNS_4arch4Sm80ELb0ELb1ELb1ELb0ELb0ELb0ELb0ELb0ELi2ELi4ELi4ELi4ELb0EEENS1_21CollectiveEpilogueBwdISA_SB_SD_Li256ELb0ELb0ELi2EEENS1_19SingleTileSchedulerILb0ELb0ELb0ELi128EEEEEEEEEvNT_6ParamsE) ;  /* 0xffff6f8026007950 */ /* 0x000fea0003c3ffff */
        .type           $_ZN7cutlass13device_kernelIN5flash19enable_sm80_to_sm89INS1_16FlashAttnBwdSm80INS1_25CollectiveMainloopBwdSm80ILi2ELi2EN4cute5tupleIJNS5_1CILi128EEES8_NS7_ILi64EEEEEENS_6half_tEfNS_4arch4Sm80ELb0ELb1ELb1ELb0ELb0ELb0ELb0ELb0ELi2ELi4ELi4ELi4ELb0EEENS1_21CollectiveEpilogueBwdISA_SB_SD_Li256ELb0ELb0ELi2EEENS1_19SingleTileSchedulerILb0ELb0ELb0ELi128EEEEEEEEEvNT_6ParamsE$_ZN4cute3eso3ESOILb1ELb0EJNS_6LayoutINS_5tupleIJNS3_IJNS_1CILi8EEENS4_ILi1EEEEEENS4_ILi2EEENS3_IJNS4_ILi4EEES8_EEEEEENS3_IJNS3_IJS6_NS4_ILi0EEEEEES5_NS3_IJNS4_ILi32EEENS4_ILi16EEEEEEEEEEENS_10ViewEngineIPN7cutlass6half_tEEEEEC2ERKSI_RKSN_,@function
        .size           $_ZN7cutlass13device_kernelIN5flash19enable_sm80_to_sm89INS1_16FlashAttnBwdSm80INS1_25CollectiveMainloopBwdSm80ILi2ELi2EN4cute5tupleIJNS5_1CILi128EEES8_NS7_ILi64EEEEEENS_6half_tEfNS_4arch4Sm80ELb0ELb1ELb1ELb0ELb0ELb0ELb0ELb0ELi2ELi4ELi4ELi4ELb0EEENS1_21CollectiveEpilogueBwdISA_SB_SD_Li256ELb0ELb0ELi2EEENS1_19SingleTileSchedulerILb0ELb0ELb0ELi128EEEEEEEEEvNT_6ParamsE$_ZN4cute3eso3ESOILb1ELb0EJNS_6LayoutINS_5tupleIJNS3_IJNS_1CILi8EEENS4_ILi1EEEEEENS4_ILi2EEENS3_IJNS4_ILi4EEES8_EEEEEENS3_IJNS3_IJS6_NS4_ILi0EEEEEES5_NS3_IJNS4_ILi32EEENS4_ILi16EEEEEEEEEEENS_10ViewEngineIPN7cutlass6half_tEEEEEC2ERKSI_RKSN_,($_ZN7cutlass13device_kernelIN5flash19enable_sm80_to_sm89INS1_16FlashAttnBwdSm80INS1_25CollectiveMainloopBwdSm80ILi2ELi2EN4cute5tupleIJNS5_1CILi128EEES8_NS7_ILi64EEEEEENS_6half_tEfNS_4arch4Sm80ELb0ELb1ELb1ELb0ELb0ELb0ELb0ELb0ELi2ELi4ELi4ELi4ELb0EEENS1_21CollectiveEpilogueBwdISA_SB_SD_Li256ELb0ELb0ELi2EEENS1_19SingleTileSchedulerILb0ELb0ELb0ELi128EEEEEEEEEvNT_6ParamsE$_ZN4cute3eso3ESOILb1ELb0EJNS_6LayoutINS_5tupleIJNS3_IJNS_1CILi8EEENS4_ILi1EEEEEENS4_ILi2EEENS4_ILi4EEEEEENS3_IJNS3_IJS6_NS4_ILi0EEEEEES5_NS4_ILi16EEEEEEEENS_10ViewEngineIPN7cutlass6half_tEEEEEC2ERKSF_RKSK_ - $_ZN7cutlass13device_kernelIN5flash19enable_sm80_to_sm89INS1_16FlashAttnBwdSm80INS1_25CollectiveMainloopBwdSm80ILi2ELi2EN4cute5tupleIJNS5_1CILi128EEES8_NS7_ILi64EEEEEENS_6half_tEfNS_4arch4Sm80ELb0ELb1ELb1ELb0ELb0ELb0ELb0ELb0ELi2ELi4ELi4ELi4ELb0EEENS1_21CollectiveEpilogueBwdISA_SB_SD_Li256ELb0ELb0ELi2EEENS1_19SingleTileSchedulerILb0ELb0ELb0ELi128EEEEEEEEEvNT_6ParamsE$_ZN4cute3eso3ESOILb1ELb0EJNS_6LayoutINS_5tupleIJNS3_IJNS_1CILi8EEENS4_ILi1EEEEEENS4_ILi2EEENS3_IJNS4_ILi4EEES8_EEEEEENS3_IJNS3_IJS6_NS4_ILi0EEEEEES5_NS3_IJNS4_ILi32EEENS4_ILi16EEEEEEEEEEENS_10ViewEngineIPN7cutlass6half_tEEEEEC2ERKSI_RKSN_)
$_ZN7cutlass13device_kernelIN5flash19enable_sm80_to_sm89INS1_16FlashAttnBwdSm80INS1_25CollectiveMainloopBwdSm80ILi2ELi2EN4cute5tupleIJNS5_1CILi128EEES8_NS7_ILi64EEEEEENS_6half_tEfNS_4arch4Sm80ELb0ELb1ELb1ELb0ELb0ELb0ELb0ELb0ELi2ELi4ELi4ELi4ELb0EEENS1_21CollectiveEpilogueBwdISA_SB_SD_Li256ELb0ELb0ELi2EEENS1_19SingleTileSchedulerILb0ELb0ELb0ELi128EEEEEEEEEvNT_6ParamsE$_ZN4cute3eso3ESOILb1ELb0EJNS_6LayoutINS_5tupleIJNS3_IJNS_1CILi8EEENS4_ILi1EEEEEENS4_ILi2EEENS3_IJNS4_ILi4EEES8_EEEEEENS3_IJNS3_IJS6_NS4_ILi0EEEEEES5_NS3_IJNS4_ILi32EEENS4_ILi16EEEEEEEEEEENS_10ViewEngineIPN7cutlass6half_tEEEEEC2ERKSI_RKSN_:
[----:B------:R-:W-:Y:S02]  /*9080*/  IADD3 R2, R81, -c[0x0][0x20], RZ ;  /* 0x8000080051027a10 */ /* 0x000fe40007ffe0ff */
[----:B------:R-:W-:-:S03]  /*9090*/  MOV R5, 0x0 ;  /* 0x0000000000057802 */ /* 0x000fc60000000f00 */
[----:B------:R1:W-:Y:S01]  /*90a0*/  STL.64 [R2], R10 ;  /* 0x0000000a02007387 */ /* 0x0003e20000100a00 */
[----:B------:R-:W-:Y:S05]  /*90b0*/  RET.REL.NODEC R4 `(_ZN7cutlass13device_kernelIN5flash19enable_sm80_to_sm89INS1_16FlashAttnBwdSm80INS1_25CollectiveMainloopBwdSm80ILi2ELi2EN4cute5tupleIJNS5_1CILi128EEES8_NS7_ILi64EEEEEENS_6half_tEfNS_4arch4Sm80ELb0ELb1ELb1ELb0ELb0ELb0ELb0ELb0ELi2ELi4ELi4ELi4ELb0EEENS1_21CollectiveEpilogueBwdISA_SB_SD_Li256ELb0ELb0ELi2EEENS1_19SingleTileSchedulerILb0ELb0ELb0ELi128EEEEEEEEEvNT_6ParamsE) ;  /* 0xffff6f4004007950 */ /* 0x000fea0003c3ffff */
        .type           $_ZN7cutlass13device_kernelIN5flash19enable_sm80_to_sm89INS1_16FlashAttnBwdSm80INS1_25CollectiveMainloopBwdSm80ILi2ELi2EN4cute5tupleIJNS5_1CILi128EEES8_NS7_ILi64EEEEEENS_6half_tEfNS_4arch4Sm80ELb0ELb1ELb1ELb0ELb0ELb0ELb0ELb0ELi2ELi4ELi4ELi4ELb0EEENS1_21CollectiveEpilogueBwdISA_SB_SD_Li256ELb0ELb0ELi2EEENS1_19SingleTileSchedulerILb0ELb0ELb0ELi128EEEEEEEEEvNT_6ParamsE$_ZN4cute3eso3ESOILb1ELb0EJNS_6LayoutINS_5tupleIJNS3_IJNS_1CILi8EEENS4_ILi1EEEEEENS4_ILi2EEENS4_ILi4EEEEEENS3_IJNS3_IJS6_NS4_ILi0EEEEEES5_NS4_ILi16EEEEEEEENS_10ViewEngineIPN7cutlass6half_tEEEEEC2ERKSF_RKSK_,@function
        .size           $_ZN7cutlass13device_kernelIN5flash19enable_sm80_to_sm89INS1_16FlashAttnBwdSm80INS1_25CollectiveMainloopBwdSm80ILi2ELi2EN4cute5tupleIJNS5_1CILi128EEES8_NS7_ILi64EEEEEENS_6half_tEfNS_4arch4Sm80ELb0ELb1ELb1ELb0ELb0ELb0ELb0ELb0ELi2ELi4ELi4ELi4ELb0EEENS1_21CollectiveEpilogueBwdISA_SB_SD_Li256ELb0ELb0ELi2EEENS1_19SingleTileSchedulerILb0ELb0ELb0ELi128EEEEEEEEEvNT_6ParamsE$_ZN4cute3eso3ESOILb1ELb0EJNS_6LayoutINS_5tupleIJNS3_IJNS_1CILi8EEENS4_ILi1EEEEEENS4_ILi2EEENS4_ILi4EEEEEENS3_IJNS3_IJS6_NS4_ILi0EEEEEES5_NS4_ILi16EEEEEEEENS_10ViewEngineIPN7cutlass6half_tEEEEEC2ERKSF_RKSK_,($_ZN7cutlass13device_kernelIN5flash19enable_sm80_to_sm89INS1_16FlashAttnBwdSm80INS1_25CollectiveMainloopBwdSm80ILi2ELi2EN4cute5tupleIJNS5_1CILi128EEES8_NS7_ILi64EEEEEENS_6half_tEfNS_4arch4Sm80ELb0ELb1ELb1ELb0ELb0ELb0ELb0ELb0ELi2ELi4ELi4ELi4ELb0EEENS1_21CollectiveEpilogueBwdISA_SB_SD_Li256ELb0ELb0ELi2EEENS1_19SingleTileSchedulerILb0ELb0ELb0ELi128EEEEEEEEEvNT_6ParamsE$_ZN4cute3eso3ESOILb1ELb0EJNS_6LayoutINS_5tupleIJNS3_IJNS_1CILi8EEENS4_ILi1EEEEEENS4_ILi2EEES5_EEENS3_IJNS3_IJS6_NS4_ILi0EEEEEENS4_ILi64EEES5_EEEEENS_10ViewEngineIPN7cutlass6half_tEEEEEC2ERKSE_RKSJ_ - $_ZN7cutlass13device_kernelIN5flash19enable_sm80_to_sm89INS1_16FlashAttnBwdSm80INS1_25CollectiveMainloopBwdSm80ILi2ELi2EN4cute5tupleIJNS5_1CILi128EEES8_NS7_ILi64EEEEEENS_6half_tEfNS_4arch4Sm80ELb0ELb1ELb1ELb0ELb0ELb0ELb0ELb0ELi2ELi4ELi4ELi4ELb0EEENS1_21CollectiveEpilogueBwdISA_SB_SD_Li256ELb0ELb0ELi2EEENS1_19SingleTileSchedulerILb0ELb0ELb0ELi128EEEEEEEEEvNT_6ParamsE$_ZN4cute3eso3ESOILb1ELb0EJNS_6LayoutINS_5tupleIJNS3_IJNS_1CILi8EEENS4_ILi1EEEEEENS4_ILi2EEENS4_ILi4EEEEEENS3_IJNS3_IJS6_NS4_ILi0EEEEEES5_NS4_ILi16EEEEEEEENS_10ViewEngineIPN7cutlass6half_tEEEEEC2ERKSF_RKSK_)
$_ZN7cutlass13device_kernelIN5flash19enable_sm80_to_sm89INS1_16FlashAttnBwdSm80INS1_25CollectiveMainloopBwdSm80ILi2ELi2EN4cute5tupleIJNS5_1CILi128EEES8_NS7_ILi64EEEEEENS_6half_tEfNS_4arch4Sm80ELb0ELb1ELb1ELb0ELb0ELb0ELb0ELb0ELi2ELi4ELi4ELi4ELb0EEENS1_21CollectiveEpilogueBwdISA_SB_SD_Li256ELb0ELb0ELi2EEENS1_19SingleTileSchedulerILb0ELb0ELb0ELi128EEEEEEEEEvNT_6ParamsE$_ZN4cute3eso3ESOILb1ELb0EJNS_6LayoutINS_5tupleIJNS3_IJNS_1CILi8EEENS4_ILi1EEEEEENS4_ILi2EEENS4_ILi4EEEEEENS3_IJNS3_IJS6_NS4_ILi0EEEEEES5_NS4_ILi16EEEEEEEENS_10ViewEngineIPN7cutlass6half_tEEEEEC2ERKSF_RKSK_:
[----:B------:R-:W-:Y:S01]  /*90c0*/  IADD3 R2, R62, -c[0x0][0x20], RZ ;  /* 0x800008003e027a10 */ /* 0x000fe20007ffe0ff */
[----:B------:R-:W-:Y:S01]  /*90d0*/  IMAD.MOV.U32 R7, RZ, RZ, R3 ;  /* 0x000000ffff077224 */ /* 0x000fe200078e0003 */
[----:B------:R-:W-:-:S04]  /*90e0*/  MOV R5, 0x0 ;  /* 0x0000000000057802 */ /* 0x000fc80000000f00 */
[----:B------:R1:W-:Y:S01]  /*90f0*/  STL.64 [R2], R6 ;  /* 0x0000000602007387 */ /* 0x0003e20000100a00 */
[----:B------:R-:W-:Y:S05]  /*9100*/  RET.REL.NODEC R4 `(_ZN7cutlass13device_kernelIN5flash19enable_sm80_to_sm89INS1_16FlashAttnBwdSm80INS1_25CollectiveMainloopBwdSm80ILi2ELi2EN4cute5tupleIJNS5_1CILi128EEES8_NS7_ILi64EEEEEENS_6half_tEfNS_4arch4Sm80ELb0ELb1ELb1ELb0ELb0ELb0ELb0ELb0ELi2ELi4ELi4ELi4ELb0EEENS1_21CollectiveEpilogueBwdISA_SB_SD_Li256ELb0ELb0ELi2EEENS1_19SingleTileSchedulerILb0ELb0ELb0ELi128EEEEEEEEEvNT_6ParamsE) ;  /* 0xffff6ef004007950 */ /* 0x000fea0003c3ffff */
        .type           $_ZN7cutlass13device_kernelIN5flash19enable_sm80_to_sm89INS1_16FlashAttnBwdSm80INS1_25CollectiveMainloopBwdSm80ILi2ELi2EN4cute5tupleIJNS5_1CILi128EEES8_NS7_ILi64EEEEEENS_6half_tEfNS_4arch4Sm80ELb0ELb1ELb1ELb0ELb0ELb0ELb0ELb0ELi2ELi4ELi4ELi4ELb0EEENS1_21CollectiveEpilogueBwdISA_SB_SD_Li256ELb0ELb0ELi2EEENS1_19SingleTileSchedulerILb0ELb0ELb0ELi128EEEEEEEEEvNT_6ParamsE$_ZN4cute3eso3ESOILb1ELb0EJNS_6LayoutINS_5tupleIJNS3_IJNS_1CILi8EEENS4_ILi1EEEEEENS4_ILi2EEES5_EEENS3_IJNS3_IJS6_NS4_ILi0EEEEEENS4_ILi64EEES5_EEEEENS_10ViewEngineIPN7cutlass6half_tEEEEEC2ERKSE_RKSJ_,@function
        .size           $_ZN7cutlass13device_kernelIN5flash19enable_sm80_to_sm89INS1_16FlashAttnBwdSm80INS1_25CollectiveMainloopBwdSm80ILi2ELi2EN4cute5tupleIJNS5_1CILi128EEES8_NS7_ILi64EEEEEENS_6half_tEfNS_4arch4Sm80ELb0ELb1ELb1ELb0ELb0ELb0ELb0ELb0ELi2ELi4ELi4ELi4ELb0EEENS1_21CollectiveEpilogueBwdISA_SB_SD_Li256ELb0ELb0ELi2EEENS1_19SingleTileSchedulerILb0ELb0ELb0ELi128EEEEEEEEEvNT_6ParamsE$_ZN4cute3eso3ESOILb1ELb0EJNS_6LayoutINS_5tupleIJNS3_IJNS_1CILi8EEENS4_ILi1EEEEEENS4_ILi2EEES5_EEENS3_IJNS3_IJS6_NS4_ILi0EEEEEENS4_ILi64EEES5_EEEEENS_10ViewEngineIPN7cutlass6half_tEEEEEC2ERKSE_RKSJ_,($_ZN7cutlass13device_kernelIN5flash19enable_sm80_to_sm89INS1_16FlashAttnBwdSm80INS1_25CollectiveMainloopBwdSm80ILi2ELi2EN4cute5tupleIJNS5_1CILi128EEES8_NS7_ILi64EEEEEENS_6half_tEfNS_4arch4Sm80ELb0ELb1ELb1ELb0ELb0ELb0ELb0ELb0ELi2ELi4ELi4ELi4ELb0EEENS1_21CollectiveEpilogueBwdISA_SB_SD_Li256ELb0ELb0ELi2EEENS1_19SingleTileSchedulerILb0ELb0ELb0ELi128EEEEEEEEEvNT_6ParamsE$_ZN4cute3eso3ESOILb1ELb0EJNS_6LayoutINS_5tupleIJNS3_IJNS_1CILi8EEENS4_ILi1EEEEEENS4_ILi4EEEEEENS3_IJNS3_IJS6_NS4_ILi0EEEEEENS4_ILi2048EEEEEEEENS_10ViewEngineINS_8smem_ptrIPN7cutlass6half_tEEEEEEEC2ERKSE_RKSL_ - $_ZN7cutlass13device_kernelIN5flash19enable_sm80_to_sm89INS1_16FlashAttnBwdSm80INS1_25CollectiveMainloopBwdSm80ILi2ELi2EN4cute5tupleIJNS5_1CILi128EEES8_NS7_ILi64EEEEEENS_6half_tEfNS_4arch4Sm80ELb0ELb1ELb1ELb0ELb0ELb0ELb0ELb0ELi2ELi4ELi4ELi4ELb0EEENS1_21CollectiveEpilogueBwdISA_SB_SD_Li256ELb0ELb0ELi2EEENS1_19SingleTileSchedulerILb0ELb0ELb0ELi128EEEEEEEEEvNT_6ParamsE$_ZN4cute3eso3ESOILb1ELb0EJNS_6LayoutINS_5tupleIJNS3_IJNS_1CILi8EEENS4_ILi1EEEEEENS4_ILi2EEES5_EEENS3_IJNS3_IJS6_NS4_ILi0EEEEEENS4_ILi64EEES5_EEEEENS_10ViewEngineIPN7cutlass6half_tEEEEEC2ERKSE_RKSJ_)
$_ZN7cutlass13device_kernelIN5flash19enable_sm80_to_sm89INS1_16FlashAttnBwdSm80INS1_25CollectiveMainloopBwdSm80ILi2ELi2EN4cute5tupleIJNS5_1CILi128EEES8_NS7_ILi64EEEEEENS_6half_tEfNS_4arch4Sm80ELb0ELb1ELb1ELb0ELb0ELb0ELb0ELb0ELi2ELi4ELi4ELi4ELb0EEENS1_21CollectiveEpilogueBwdISA_SB_SD_Li256ELb0ELb0ELi2EEENS1_19SingleTileSchedulerILb0ELb0ELb0ELi128EEEEEEEEEvNT_6ParamsE$_ZN4cute3eso3ESOILb1ELb0EJNS_6LayoutINS_5tupleIJNS3_IJNS_1CILi8EEENS4_ILi1EEEEEENS4_ILi2EEES5_EEENS3_IJNS3_IJS6_NS4_ILi0EEEEEENS4_ILi64EEES5_EEEEENS_10ViewEngineIPN7cutlass6half_tEEEEEC2ERKSE_RKSJ_:
[----:B------:R-:W-:Y:S01]  /*9110*/  IADD3 R2, R62, -c[0x0][0x20], RZ ;  /* 0x800008003e027a10 */ /* 0x000fe20007ffe0ff */
[----:B------:R-:W-:Y:S01]  /*9120*/  IMAD.MOV.U32 R13, RZ, RZ, R3 ;  /* 0x000000ffff0d7224 */ /* 0x000fe200078e0003 */
[----:B------:R-:W-:-:S04]  /*9130*/  MOV R11, 0x0 ;  /* 0x00000000000b7802 */ /* 0x000fc80000000f00 */
[----:B------:R1:W-:Y:S01]  /*9140*/  STL.64 [R2], R12 ;  /* 0x0000000c02007387 */ /* 0x0003e20000100a00 */
[----:B------:R-:W-:Y:S05]  /*9150*/  RET.REL.NODEC R10 `(_ZN7cutlass13device_kernelIN5flash19enable_sm80_to_sm89INS1_16FlashAttnBwdSm80INS1_25CollectiveMainloopBwdSm80ILi2ELi2EN4cute5tupleIJNS5_1CILi128EEES8_NS7_ILi64EEEEEENS_6half_tEfNS_4arch4Sm80ELb0ELb1ELb1ELb0ELb0ELb0ELb0ELb0ELi2ELi4ELi4ELi4ELb0EEENS1_21CollectiveEpilogueBwdISA_SB_SD_Li256ELb0ELb0ELi2EEENS1_19SingleTileSchedulerILb0ELb0ELb0ELi128EEEEEEEEEvNT_6ParamsE) ;  /* 0xffff6ea00a007950 */ /* 0x000fea0003c3ffff */
        .type           $_ZN7cutlass13device_kernelIN5flash19enable_sm80_to_sm89INS1_16FlashAttnBwdSm80INS1_25CollectiveMainloopBwdSm80ILi2ELi2EN4cute5tupleIJNS5_1CILi128EEES8_NS7_ILi64EEEEEENS_6half_tEfNS_4arch4Sm80ELb0ELb1ELb1ELb0ELb0ELb0ELb0ELb0ELi2ELi4ELi4ELi4ELb0EEENS1_21CollectiveEpilogueBwdISA_SB_SD_Li256ELb0ELb0ELi2EEENS1_19SingleTileSchedulerILb0ELb0ELb0ELi128EEEEEEEEEvNT_6ParamsE$_ZN4cute3eso3ESOILb1ELb0EJNS_6LayoutINS_5tupleIJNS3_IJNS_1CILi8EEENS4_ILi1EEEEEENS4_ILi4EEEEEENS3_IJNS3_IJS6_NS4_ILi0EEEEEENS4_ILi2048EEEEEEEENS_10ViewEngineINS_8smem_ptrIPN7cutlass6half_tEEEEEEEC2ERKSE_RKSL_,@function
        .size           $_ZN7cutlass13device_kernelIN5flash19enable_sm80_to_sm89INS1_16FlashAttnBwdSm80INS1_25CollectiveMainloopBwdSm80ILi2ELi2EN4cute5tupleIJNS5_1CILi128EEES8_NS7_ILi64EEEEEENS_6half_tEfNS_4arch4Sm80ELb0ELb1ELb1ELb0ELb0ELb0ELb0ELb0ELi2ELi4ELi4ELi4ELb0EEENS1_21CollectiveEpilogueBwdISA_SB_SD_Li256ELb0ELb0ELi2EEENS1_19SingleTileSchedulerILb0ELb0ELb0ELi128EEEEEEEEEvNT_6ParamsE$_ZN4cute3eso3ESOILb1ELb0EJNS_6LayoutINS_5tupleIJNS3_IJNS_1CILi8EEENS4_ILi1EEEEEENS4_ILi4EEEEEENS3_IJNS3_IJS6_NS4_ILi0EEEEEENS4_ILi2048EEEEEEEENS_10ViewEngineINS_8smem_ptrIPN7cutlass6half_tEEEEEEEC2ERKSE_RKSL_,($_ZN7cutlass13device_kernelIN5flash19enable_sm80_to_sm89INS1_16FlashAttnBwdSm80INS1_25CollectiveMainloopBwdSm80ILi2ELi2EN4cute5tupleIJNS5_1CILi128EEES8_NS7_ILi64EEEEEENS_6half_tEfNS_4arch4Sm80ELb0ELb1ELb1ELb0ELb0ELb0ELb0ELb0ELi2ELi4ELi4ELi4ELb0EEENS1_21CollectiveEpilogueBwdISA_SB_SD_Li256ELb0ELb0ELi2EEENS1_19SingleTileSchedulerILb0ELb0ELb0ELi128EEEEEEEEEvNT_6ParamsE$_ZN4cute3eso3ESOILb1ELb0EJNS_6LayoutINS_5tupleIJNS3_IJNS_1CILi8EEENS4_ILi1EEEEEENS4_ILi4EEEEEENS3_IJNS3_IJS6_NS4_ILi0EEEEEENS4_ILi2048EEEEEEEEiEEC2ERKSE_RKi - $_ZN7cutlass13device_kernelIN5flash19enable_sm80_to_sm89INS1_16FlashAttnBwdSm80INS1_25CollectiveMainloopBwdSm80ILi2ELi2EN4cute5tupleIJNS5_1CILi128EEES8_NS7_ILi64EEEEEENS_6half_tEfNS_4arch4Sm80ELb0ELb1ELb1ELb0ELb0ELb0ELb0ELb0ELi2ELi4ELi4ELi4ELb0EEENS1_21CollectiveEpilogueBwdISA_SB_SD_Li256ELb0ELb0ELi2EEENS1_19SingleTileSchedulerILb0ELb0ELb0ELi128EEEEEEEEEvNT_6ParamsE$_ZN4cute3eso3ESOILb1ELb0EJNS_6LayoutINS_5tupleIJNS3_IJNS_1CILi8EEENS4_ILi1EEEEEENS4_ILi4EEEEEENS3_IJNS3_IJS6_NS4_ILi0EEEEEENS4_ILi2048EEEEEEEENS_10ViewEngineINS_8smem_ptrIPN7cutlass6half_tEEEEEEEC2ERKSE_RKSL_)
$_ZN7cutlass13device_kernelIN5flash19enable_sm80_to_sm89INS1_16FlashAttnBwdSm80INS1_25CollectiveMainloopBwdSm80ILi2ELi2EN4cute5tupleIJNS5_1CILi128EEES8_NS7_ILi64EEEEEENS_6half_tEfNS_4arch4Sm80ELb0ELb1ELb1ELb0ELb0ELb0ELb0ELb0ELi2ELi4ELi4ELi4ELb0EEENS1_21CollectiveEpilogueBwdISA_SB_SD_Li256ELb0ELb0ELi2EEENS1_19SingleTileSchedulerILb0ELb0ELb0ELi128EEEEEEEEEvNT_6ParamsE$_ZN4cute3eso3ESOILb1ELb0EJNS_6LayoutINS_5tupleIJNS3_IJNS_1CILi8EEENS4_ILi1EEEEEENS4_ILi4EEEEEENS3_IJNS3_IJS6_NS4_ILi0EEEEEENS4_ILi2048EEEEEEEENS_10ViewEngineINS_8smem_ptrIPN7cutlass6half_tEEEEEEEC2ERKSE_RKSL_:
[----:B------:R-:W-:Y:S02]  /*9160*/  IADD3 R14, R62, -c[0x0][0x20], RZ ;  /* 0x800008003e0e7a10 */ /* 0x000fe40007ffe0ff */
[----:B------:R-:W-:-:S03]  /*9170*/  MOV R17, 0x0 ;  /* 0x0000000000117802 */ /* 0x000fc60000000f00 */
[----:B------:R1:W-:Y:S01]  /*9180*/  STL.64 [R14], R2 ;  /* 0x000000020e007387 */ /* 0x0003e20000100a00 */
[----:B------:R-:W-:Y:S05]  /*9190*/  RET.REL.NODEC R16 `(_ZN7cutlass13device_kernelIN5flash19enable_sm80_to_sm89INS1_16FlashAttnBwdSm80INS1_25CollectiveMainloopBwdSm80ILi2ELi2EN4cute5tupleIJNS5_1CILi128EEES8_NS7_ILi64EEEEEENS_6half_tEfNS_4arch4Sm80ELb0ELb1ELb1ELb0ELb0ELb0ELb0ELb0ELi2ELi4ELi4ELi4ELb0EEENS1_21CollectiveEpilogueBwdISA_SB_SD_Li256ELb0ELb0ELi2EEENS1_19SingleTileSchedulerILb0ELb0ELb0ELi128EEEEEEEEEvNT_6ParamsE) ;  /* 0xffff6e6010007950 */ /* 0x000fea0003c3ffff */
        .type           $_ZN7cutlass13device_kernelIN5flash19enable_sm80_to_sm89INS1_16FlashAttnBwdSm80INS1_25CollectiveMainloopBwdSm80ILi2ELi2EN4cute5tupleIJNS5_1CILi128EEES8_NS7_ILi64EEEEEENS_6half_tEfNS_4arch4Sm80ELb0ELb1ELb1ELb0ELb0ELb0ELb0ELb0ELi2ELi4ELi4ELi4ELb0EEENS1_21CollectiveEpilogueBwdISA_SB_SD_Li256ELb0ELb0ELi2EEENS1_19SingleTileSchedulerILb0ELb0ELb0ELi128EEEEEEEEEvNT_6ParamsE$_ZN4cute3eso3ESOILb1ELb0EJNS_6LayoutINS_5tupleIJNS3_IJNS_1CILi8EEENS4_ILi1EEEEEENS4_ILi4EEEEEENS3_IJNS3_IJS6_NS4_ILi0EEEEEENS4_ILi2048EEEEEEEEiEEC2ERKSE_RKi,@function
        .size           $_ZN7cutlass13device_kernelIN5flash19enable_sm80_to_sm89INS1_16FlashAttnBwdSm80INS1_25CollectiveMainloopBwdSm80ILi2ELi2EN4cute5tupleIJNS5_1CILi128EEES8_NS7_ILi64EEEEEENS_6half_tEfNS_4arch4Sm80ELb0ELb1ELb1ELb0ELb0ELb0ELb0ELb0ELi2ELi4ELi4ELi4ELb0EEENS1_21CollectiveEpilogueBwdISA_SB_SD_Li256ELb0ELb0ELi2EEENS1_19SingleTileSchedulerILb0ELb0ELb0ELi128EEEEEEEEEvNT_6ParamsE$_ZN4cute3eso3ESOILb1ELb0EJNS_6LayoutINS_5tupleIJNS3_IJNS_1CILi8EEENS4_ILi1EEEEEENS4_ILi4EEEEEENS3_IJNS3_IJS6_NS4_ILi0EEEEEENS4_ILi2048EEEEEEEEiEEC2ERKSE_RKi,($_ZN7cutlass13device_kernelIN5flash19enable_sm80_to_sm89INS1_16FlashAttnBwdSm80INS1_25CollectiveMainloopBwdSm80ILi2ELi2EN4cute5tupleIJNS5_1CILi128EEES8_NS7_ILi64EEEEEENS_6half_tEfNS_4arch4Sm80ELb0ELb1ELb1ELb0ELb0ELb0ELb0ELb0ELi2ELi4ELi4ELi4ELb0EEENS1_21CollectiveEpilogueBwdISA_SB_SD_Li256ELb0ELb0ELi2EEENS1_19SingleTileSchedulerILb0ELb0ELb0ELi128EEEEEEEEEvNT_6ParamsE$_ZN4cute3eso3ESOILb1ELb0EJNS_6LayoutINS_5tupleIJNS3_IJNS_1CILi8EEENS4_ILi1EEEEEENS4_ILi4EEEEEENS3_IJNS3_IJS6_NS4_ILi0EEEEEES5_EEEEENS_10ViewEngineIPN7cutlass6half_tEEEEEC2ERKSD_RKSI_ - $_ZN7cutlass13device_kernelIN5flash19enable_sm80_to_sm89INS1_16FlashAttnBwdSm80INS1_25CollectiveMainloopBwdSm80ILi2ELi2EN4cute5tupleIJNS5_1CILi128EEES8_NS7_ILi64EEEEEENS_6half_tEfNS_4arch4Sm80ELb0ELb1ELb1ELb0ELb0ELb0ELb0ELb0ELi2ELi4ELi4ELi4ELb0EEENS1_21CollectiveEpilogueBwdISA_SB_SD_Li256ELb0ELb0ELi2EEENS1_19SingleTileSchedulerILb0ELb0ELb0ELi128EEEEEEEEEvNT_6ParamsE$_ZN4cute3eso3ESOILb1ELb0EJNS_6LayoutINS_5tupleIJNS3_IJNS_1CILi8EEENS4_ILi1EEEEEENS4_ILi4EEEEEENS3_IJNS3_IJS6_NS4_ILi0EEEEEENS4_ILi2048EEEEEEEEiEEC2ERKSE_RKi)
$_ZN7cutlass13device_kernelIN5flash19enable_sm80_to_sm89INS1_16FlashAttnBwdSm80INS1_25CollectiveMainloopBwdSm80ILi2ELi2EN4cute5tupleIJNS5_1CILi128EEES8_NS7_ILi64EEEEEENS_6half_tEfNS_4arch4Sm80ELb0ELb1ELb1ELb0ELb0ELb0ELb0ELb0ELi2ELi4ELi4ELi4ELb0EEENS1_21CollectiveEpilogueBwdISA_SB_SD_Li256ELb0ELb0ELi2EEENS1_19SingleTileSchedulerILb0ELb0ELb0ELi128EEEEEEEEEvNT_6ParamsE$_ZN4cute3eso3ESOILb1ELb0EJNS_6LayoutINS_5tupleIJNS3_IJNS_1CILi8EEENS4_ILi1EEEEEENS4_ILi4EEEEEENS3_IJNS3_IJS6_NS4_ILi0EEEEEENS4_ILi2048EEEEEEEEiEEC2ERKSE_RKi:
[----:B------:R-:W-:Y:S02]  /*91a0*/  IADD3 R2, R62, -c[0x0][0x20], RZ ;  /* 0x800008003e027a10 */ /* 0x000fe40007ffe0ff */
[----:B------:R-:W-:-:S03]  /*91b0*/  MOV R13, 0x0 ;  /* 0x00000000000d7802 */ /* 0x000fc60000000f00 */
[----:B------:R1:W-:Y:S01]  /*91c0*/  STL [R2], R3 ;  /* 0x0000000302007387 */ /* 0x0003e20000100800 */
[----:B------:R-:W-:Y:S05]  /*91d0*/  RET.REL.NODEC R12 `(_ZN7cutlass13device_kernelIN5flash19enable_sm80_to_sm89INS1_16FlashAttnBwdSm80INS1_25CollectiveMainloopBwdSm80ILi2ELi2EN4cute5tupleIJNS5_1CILi128EEES8_NS7_ILi64EEEEEENS_6half_tEfNS_4arch4Sm80ELb0ELb1ELb1ELb0ELb0ELb0ELb0ELb0ELi2ELi4ELi4ELi4ELb0EEENS1_21CollectiveEpilogueBwdISA_SB_SD_Li256ELb0ELb0ELi2EEENS1_19SingleTileSchedulerILb0ELb0ELb0ELi128EEEEEEEEEvNT_6ParamsE) ;  /* 0xffff6e200c007950 */ /* 0x000fea0003c3ffff */
        .type           $_ZN7cutlass13device_kernelIN5flash19enable_sm80_to_sm89INS1_16FlashAttnBwdSm80INS1_25CollectiveMainloopBwdSm80ILi2ELi2EN4cute5tupleIJNS5_1CILi128EEES8_NS7_ILi64EEEEEENS_6half_tEfNS_4arch4Sm80ELb0ELb1ELb1ELb0ELb0ELb0ELb0ELb0ELi2ELi4ELi4ELi4ELb0EEENS1_21CollectiveEpilogueBwdISA_SB_SD_Li256ELb0ELb0ELi2EEENS1_19SingleTileSchedulerILb0ELb0ELb0ELi128EEEEEEEEEvNT_6ParamsE$_ZN4cute3eso3ESOILb1ELb0EJNS_6LayoutINS_5tupleIJNS3_IJNS_1CILi8EEENS4_ILi1EEEEEENS4_ILi4EEEEEENS3_IJNS3_IJS6_NS4_ILi0EEEEEES5_EEEEENS_10ViewEngineIPN7cutlass6half_tEEEEEC2ERKSD_RKSI_,@function
        .size           $_ZN7cutlass13device_kernelIN5flash19enable_sm80_to_sm89INS1_16FlashAttnBwdSm80INS1_25CollectiveMainloopBwdSm80ILi2ELi2EN4cute5tupleIJNS5_1CILi128EEES8_NS7_ILi64EEEEEENS_6half_tEfNS_4arch4Sm80ELb0ELb1ELb1ELb0ELb0ELb0ELb0ELb0ELi2ELi4ELi4ELi4ELb0EEENS1_21CollectiveEpilogueBwdISA_SB_SD_Li256ELb0ELb0ELi2EEENS1_19SingleTileSchedulerILb0ELb0ELb0ELi128EEEEEEEEEvNT_6ParamsE$_ZN4cute3eso3ESOILb1ELb0EJNS_6LayoutINS_5tupleIJNS3_IJNS_1CILi8EEENS4_ILi1EEEEEENS4_ILi4EEEEEENS3_IJNS3_IJS6_NS4_ILi0EEEEEES5_EEEEENS_10ViewEngineIPN7cutlass6half_tEEEEEC2ERKSD_RKSI_,($_ZN7cutlass13device_kernelIN5flash19enable_sm80_to_sm89INS1_16FlashAttnBwdSm80INS1_25CollectiveMainloopBwdSm80ILi2ELi2EN4cute5tupleIJNS5_1CILi128EEES8_NS7_ILi64EEEEEENS_6half_tEfNS_4arch4Sm80ELb0ELb1ELb1ELb0ELb0ELb0ELb0ELb0ELi2ELi4ELi4ELi4ELb0EEENS1_21CollectiveEpilogueBwdISA_SB_SD_Li256ELb0ELb0ELi2EEENS1_19SingleTileSchedulerILb0ELb0ELb0ELi128EEEEEEEEEvNT_6ParamsE$_ZN4cute3eso3ESOILb1ELb0EJNS_6LayoutINS_5tupleIJNS3_IJNS_1CILi8EEENS4_ILi1EEEEEENS4_ILi4EEEEEENS3_IJNS3_IJS6_NS4_ILi0EEEEEES5_EEEEEiEEC2ERKSD_RKi - $_ZN7cutlass13device_kernelIN5flash19enable_sm80_to_sm89INS1_16FlashAttnBwdSm80INS1_25CollectiveMainloopBwdSm80ILi2ELi2EN4cute5tupleIJNS5_1CILi128EEES8_NS7_ILi64EEEEEENS_6half_tEfNS_4arch4Sm80ELb0ELb1ELb1ELb0ELb0ELb0ELb0ELb0ELi2ELi4ELi4ELi4ELb0EEENS1_21CollectiveEpilogueBwdISA_SB_SD_Li256ELb0ELb0ELi2EEENS1_19SingleTileSchedulerILb0ELb0ELb0ELi128EEEEEEEEEvNT_6ParamsE$_ZN4cute3eso3ESOILb1ELb0EJNS_6LayoutINS_5tupleIJNS3_IJNS_1CILi8EEENS4_ILi1EEEEEENS4_ILi4EEEEEENS3_IJNS3_IJS6_NS4_ILi0EEEEEES5_EEEEENS_10ViewEngineIPN7cutlass6half_tEEEEEC2ERKSD_RKSI_)
$_ZN7cutlass13device_kernelIN5flash19enable_sm80_to_sm89INS1_16FlashAttnBwdSm80INS1_25CollectiveMainloopBwdSm80ILi2ELi2EN4cute5tupleIJNS5_1CILi128EEES8_NS7_ILi64EEEEEENS_6half_tEfNS_4arch4Sm80ELb0ELb1ELb1ELb0ELb0ELb0ELb0ELb0ELi2ELi4ELi4ELi4ELb0EEENS1_21CollectiveEpilogueBwdISA_SB_SD_Li256ELb0ELb0ELi2EEENS1_19SingleTileSchedulerILb0ELb0ELb0ELi128EEEEEEEEEvNT_6ParamsE$_ZN4cute3eso3ESOILb1ELb0EJNS_6LayoutINS_5tupleIJNS3_IJNS_1CILi8EEENS4_ILi1EEEEEENS4_ILi4EEEEEENS3_IJNS3_IJS6_NS4_ILi0EEEEEES5_EEEEENS_10ViewEngineIPN7cutlass6half_tEEEEEC2ERKSD_RKSI_:
[----:B------:R-:W-:Y:S01]  /*91e0*/  IADD3 R13, R62, -c[0x0][0x20], RZ ;  /* 0x800008003e0d7a10 */ /* 0x000fe20007ffe0ff */
[----:B------:R-:W-:Y:S01]  /*91f0*/  IMAD.MOV.U32 R16, RZ, RZ, R12 ;  /* 0x000000ffff107224 */ /* 0x000fe200078e000c */
[----:B------:R-:W-:Y:S01]  /*9200*/  MOV R17, R15 ;  /* 0x0000000f00117202 */ /* 0x000fe20000000f00 */
[----:B------:R-:W-:-:S04]  /*9210*/  IMAD.MOV.U32 R15, RZ, RZ, 0x0 ;  /* 0x00000000ff0f7424 */ /* 0x000fc800078e00ff */
[----:B------:R1:W-:Y:S01]  /*9220*/  STL.64 [R13], R16 ;  /* 0x000000100d007387 */ /* 0x0003e20000100a00 */
[----:B------:R-:W-:Y:S05]  /*9230*/  RET.REL.NODEC R14 `(_ZN7cutlass13device_kernelIN5flash19enable_sm80_to_sm89INS1_16FlashAttnBwdSm80INS1_25CollectiveMainloopBwdSm80ILi2ELi2EN4cute5tupleIJNS5_1CILi128EEES8_NS7_ILi64EEEEEENS_6half_tEfNS_4arch4Sm80ELb0ELb1ELb1ELb0ELb0ELb0ELb0ELb0ELi2ELi4ELi4ELi4ELb0EEENS1_21CollectiveEpilogueBwdISA_SB_SD_Li256ELb0ELb0ELi2EEENS1_19SingleTileSchedulerILb0ELb0ELb0ELi128EEEEEEEEEvNT_6ParamsE) ;  /* 0xffff6dc00e007950 */ /* 0x000fea0003c3ffff */
        .type           $_ZN7cutlass13device_kernelIN5flash19enable_sm80_to_sm89INS1_16FlashAttnBwdSm80INS1_25CollectiveMainloopBwdSm80ILi2ELi2EN4cute5tupleIJNS5_1CILi128EEES8_NS7_ILi64EEEEEENS_6half_tEfNS_4arch4Sm80ELb0ELb1ELb1ELb0ELb0ELb0ELb0ELb0ELi2ELi4ELi4ELi4ELb0EEENS1_21CollectiveEpilogueBwdISA_SB_SD_Li256ELb0ELb0ELi2EEENS1_19SingleTileSchedulerILb0ELb0ELb0ELi128EEEEEEEEEvNT_6ParamsE$_ZN4cute3eso3ESOILb1ELb0EJNS_6LayoutINS_5tupleIJNS3_IJNS_1CILi8EEENS4_ILi1EEEEEENS4_ILi4EEEEEENS3_IJNS3_IJS6_NS4_ILi0EEEEEES5_EEEEEiEEC2ERKSD_RKi,@function
        .size           $_ZN7cutlass13device_kernelIN5flash19enable_sm80_to_sm89INS1_16FlashAttnBwdSm80INS1_25CollectiveMainloopBwdSm80ILi2ELi2EN4cute5tupleIJNS5_1CILi128EEES8_NS7_ILi64EEEEEENS_6half_tEfNS_4arch4Sm80ELb0ELb1ELb1ELb0ELb0ELb0ELb0ELb0ELi2ELi4ELi4ELi4ELb0EEENS1_21CollectiveEpilogueBwdISA_SB_SD_Li256ELb0ELb0ELi2EEENS1_19SingleTileSchedulerILb0ELb0ELb0ELi128EEEEEEEEEvNT_6ParamsE$_ZN4cute3eso3ESOILb1ELb0EJNS_6LayoutINS_5tupleIJNS3_IJNS_1CILi8EEENS4_ILi1EEEEEENS4_ILi4EEEEEENS3_IJNS3_IJS6_NS4_ILi0EEEEEES5_EEEEEiEEC2ERKSD_RKi,($_ZN7cutlass13device_kernelIN5flash19enable_sm80_to_sm89INS1_16FlashAttnBwdSm80INS1_25CollectiveMainloopBwdSm80ILi2ELi2EN4cute5tupleIJNS5_1CILi128EEES8_NS7_ILi64EEEEEENS_6half_tEfNS_4arch4Sm80ELb0ELb1ELb1ELb0ELb0ELb0ELb0ELb0ELi2ELi4ELi4ELi4ELb0EEENS1_21CollectiveEpilogueBwdISA_SB_SD_Li256ELb0ELb0ELi2EEENS1_19SingleTileSchedulerILb0ELb0ELb0ELi128EEEEEEEEEvNT_6ParamsE$_ZN4cute3eso3ESOILb1ELb0EJNS_6LayoutINS_5tupleIJNS3_IJNS_1CILi8EEENS4_ILi1EEEEEENS4_ILi4EEES8_EEENS3_IJNS3_IJS6_NS4_ILi0EEEEEES5_NS4_ILi32EEEEEEEENS_10ViewEngineIPN7cutlass6half_tEEEEEC2ERKSE_RKSJ_ - $_ZN7cutlass13device_kernelIN5flash19enable_sm80_to_sm89INS1_16FlashAttnBwdSm80INS1_25CollectiveMainloopBwdSm80ILi2ELi2EN4cute5tupleIJNS5_1CILi128EEES8_NS7_ILi64EEEEEENS_6half_tEfNS_4arch4Sm80ELb0ELb1ELb1ELb0ELb0ELb0ELb0ELb0ELi2ELi4ELi4ELi4ELb0EEENS1_21CollectiveEpilogueBwdISA_SB_SD_Li256ELb0ELb0ELi2EEENS1_19SingleTileSchedulerILb0ELb0ELb0ELi128EEEEEEEEEvNT_6ParamsE$_ZN4cute3eso3ESOILb1ELb0EJNS_6LayoutINS_5tupleIJNS3_IJNS_1CILi8EEENS4_ILi1EEEEEENS4_ILi4EEEEEENS3_IJNS3_IJS6_NS4_ILi0EEEEEES5_EEEEEiEEC2ERKSD_RKi)
$_ZN7cutlass13device_kernelIN5flash19enable_sm80_to_sm89INS1_16FlashAttnBwdSm80INS1_25CollectiveMainloopBwdSm80ILi2ELi2EN4cute5tupleIJNS5_1CILi128EEES8_NS7_ILi64EEEEEENS_6half_tEfNS_4arch4Sm80ELb0ELb1ELb1ELb0ELb0ELb0ELb0ELb0ELi2ELi4ELi4ELi4ELb0EEENS1_21CollectiveEpilogueBwdISA_SB_SD_Li256ELb0ELb0ELi2EEENS1_19SingleTileSchedulerILb0ELb0ELb0ELi128EEEEEEEEEvNT_6ParamsE$_ZN4cute3eso3ESOILb1ELb0EJNS_6LayoutINS_5tupleIJNS3_IJNS_1CILi8EEENS4_ILi1EEEEEENS4_ILi4EEEEEENS3_IJNS3_IJS6_NS4_ILi0EEEEEES5_EEEEEiEEC2ERKSD_RKi:
[----:B------:R-:W-:Y:S02]  /*9240*/  IADD3 R2, R62, -c[0x0][0x20], RZ ;  /* 0x800008003e027a10 */ /* 0x000fe40007ffe0ff */
[----:B------:R-:W-:-:S03]  /*9250*/  MOV R13, 0x0 ;  /* 0x00000000000d7802 */ /* 0x000fc60000000f00 */
[----:B------:R1:W-:Y:S01]  /*9260*/  STL [R2], R3 ;  /* 0x0000000302007387 */ /* 0x0003e20000100800 */
[----:B------:R-:W-:Y:S05]  /*9270*/  RET.REL.NODEC R12 `(_ZN7cutlass13device_kernelIN5flash19enable_sm80_to_sm89INS1_16FlashAttnBwdSm80INS1_25CollectiveMainloopBwdSm80ILi2ELi2EN4cute5tupleIJNS5_1CILi128EEES8_NS7_ILi64EEEEEENS_6half_tEfNS_4arch4Sm80ELb0ELb1ELb1ELb0ELb0ELb0ELb0ELb0ELi2ELi4ELi4ELi4ELb0EEENS1_21CollectiveEpilogueBwdISA_SB_SD_Li256ELb0ELb0ELi2EEENS1_19SingleTileSchedulerILb0ELb0ELb0ELi128EEEEEEEEEvNT_6ParamsE) ;  /* 0xffff6d800c007950 */ /* 0x000fea0003c3ffff */
        .type           $_ZN7cutlass13device_kernelIN5flash19enable_sm80_to_sm89INS1_16FlashAttnBwdSm80INS1_25CollectiveMainloopBwdSm80ILi2ELi2EN4cute5tupleIJNS5_1CILi128EEES8_NS7_ILi64EEEEEENS_6half_tEfNS_4arch4Sm80ELb0ELb1ELb1ELb0ELb0ELb0ELb0ELb0ELi2ELi4ELi4ELi4ELb0EEENS1_21CollectiveEpilogueBwdISA_SB_SD_Li256ELb0ELb0ELi2EEENS1_19SingleTileSchedulerILb0ELb0ELb0ELi128EEEEEEEEEvNT_6ParamsE$_ZN4cute3eso3ESOILb1ELb0EJNS_6LayoutINS_5tupleIJNS3_IJNS_1CILi8EEENS4_ILi1EEEEEENS4_ILi4EEES8_EEENS3_IJNS3_IJS6_NS4_ILi0EEEEEES5_NS4_ILi32EEEEEEEENS_10ViewEngineIPN7cutlass6half_tEEEEEC2ERKSE_RKSJ_,@function
        .size           $_ZN7cutlass13device_kernelIN5flash19enable_sm80_to_sm89INS1_16FlashAttnBwdSm80INS1_25CollectiveMainloopBwdSm80ILi2ELi2EN4cute5tupleIJNS5_1CILi128EEES8_NS7_ILi64EEEEEENS_6half_tEfNS_4arch4Sm80ELb0ELb1ELb1ELb0ELb0ELb0ELb0ELb0ELi2ELi4ELi4ELi4ELb0EEENS1_21CollectiveEpilogueBwdISA_SB_SD_Li256ELb0ELb0ELi2EEENS1_19SingleTileSchedulerILb0ELb0ELb0ELi128EEEEEEEEEvNT_6ParamsE$_ZN4cute3eso3ESOILb1ELb0EJNS_6LayoutINS_5tupleIJNS3_IJNS_1CILi8EEENS4_ILi1EEEEEENS4_ILi4EEES8_EEENS3_IJNS3_IJS6_NS4_ILi0EEEEEES5_NS4_ILi32EEEEEEEENS_10ViewEngineIPN7cutlass6half_tEEEEEC2ERKSE_RKSJ_,($_ZN7cutlass13device_kernelIN5flash19enable_sm80_to_sm89INS1_16FlashAttnBwdSm80INS1_25CollectiveMainloopBwdSm80ILi2ELi2EN4cute5tupleIJNS5_1CILi128EEES8_NS7_ILi64EEEEEENS_6half_tEfNS_4arch4Sm80ELb0ELb1ELb1ELb0ELb0ELb0ELb0ELb0ELi2ELi4ELi4ELi4ELb0EEENS1_21CollectiveEpilogueBwdISA_SB_SD_Li256ELb0ELb0ELi2EEENS1_19SingleTileSchedulerILb0ELb0ELb0ELi128EEEEEEEEEvNT_6ParamsE$_ZN4cute3eso3ESOILb1ELb0EJNS_6LayoutINS_5tupleIJNS_1CILi1EEENS3_IJNS4_ILi2EEES6_EEEEEENS3_IJNS4_ILi0EEENS3_IJNS4_ILi8EEENS4_ILi64EEEEEEEEEEENS_10ViewEngineINS_8smem_ptrIPfEEEEEEC2ERKSE_RKSJ_ - $_ZN7cutlass13device_kernelIN5flash19enable_sm80_to_sm89INS1_16FlashAttnBwdSm80INS1_25CollectiveMainloopBwdSm80ILi2ELi2EN4cute5tupleIJNS5_1CILi128EEES8_NS7_ILi64EEEEEENS_6half_tEfNS_4arch4Sm80ELb0ELb1ELb1ELb0ELb0ELb0ELb0ELb0ELi2ELi4ELi4ELi4ELb0EEENS1_21CollectiveEpilogueBwdISA_SB_SD_Li256ELb0ELb0ELi2EEENS1_19SingleTileSchedulerILb0ELb0ELb0ELi128EEEEEEEEEvNT_6ParamsE$_ZN4cute3eso3ESOILb1ELb0EJNS_6LayoutINS_5tupleIJNS3_IJNS_1CILi8EEENS4_ILi1EEEEEENS4_ILi4EEES8_EEENS3_IJNS3_IJS6_NS4_ILi0EEEEEES5_NS4_ILi32EEEEEEEENS_10ViewEngineIPN7cutlass6half_tEEEEEC2ERKSE_RKSJ_)
$_ZN7cutlass13device_kernelIN5flash19enable_sm80_to_sm89INS1_16FlashAttnBwdSm80INS1_25CollectiveMainloopBwdSm80ILi2ELi2EN4cute5tupleIJNS5_1CILi128EEES8_NS7_ILi64EEEEEENS_6half_tEfNS_4arch4Sm80ELb0ELb1ELb1ELb0ELb0ELb0ELb0ELb0ELi2ELi4ELi4ELi4ELb0EEENS1_21CollectiveEpilogueBwdISA_SB_SD_Li256ELb0ELb0ELi2EEENS1_19SingleTileSchedulerILb0ELb0ELb0ELi128EEEEEEEEEvNT_6ParamsE$_ZN4cute3eso3ESOILb1ELb0EJNS_6LayoutINS_5tupleIJNS3_IJNS_1CILi8EEENS4_ILi1EEEEEENS4_ILi4EEES8_EEENS3_IJNS3_IJS6_NS4_ILi0EEEEEES5_NS4_ILi32EEEEEEEENS_10ViewEngineIPN7cutlass6half_tEEEEEC2ERKSE_RKSJ_:
[----:B------:R-:W-:Y:S01]  /*9280*/  IADD3 R2, R62, -c[0x0][0x20], RZ ;  /* 0x800008003e027a10 */ /* 0x000fe20007ffe0ff */
[----:B------:R-:W-:Y:S01]  /*9290*/  IMAD.MOV.U32 R7, RZ, RZ, R3 ;  /* 0x000000ffff077224 */ /* 0x000fe200078e0003 */
[----:B------:R-:W-:-:S04]  /*92a0*/  MOV R5, 0x0 ;  /* 0x0000000000057802 */ /* 0x000fc80000000f00 */
[----:B------:R1:W-:Y:S01]  /*92b0*/  STL.64 [R2], R6 ;  /* 0x0000000602007387 */ /* 0x0003e20000100a00 */
[----:B------:R-:W-:Y:S05]  /*92c0*/  RET.REL.NODEC R4 `(_ZN7cutlass13device_kernelIN5flash19enable_sm80_to_sm89INS1_16FlashAttnBwdSm80INS1_25CollectiveMainloopBwdSm80ILi2ELi2EN4cute5tupleIJNS5_1CILi128EEES8_NS7_ILi64EEEEEENS_6half_tEfNS_4arch4Sm80ELb0ELb1ELb1ELb0ELb0ELb0ELb0ELb0ELi2ELi4ELi4ELi4ELb0EEENS1_21CollectiveEpilogueBwdISA_SB_SD_Li256ELb0ELb0ELi2EEENS1_19SingleTileSchedulerILb0ELb0ELb0ELi128EEEEEEEEEvNT_6ParamsE) ;  /* 0xffff6d3004007950 */ /* 0x000fea0003c3ffff */
        .type           $_ZN7cutlass13device_kernelIN5flash19enable_sm80_to_sm89INS1_16FlashAttnBwdSm80INS1_25CollectiveMainloopBwdSm80ILi2ELi2EN4cute5tupleIJNS5_1CILi128EEES8_NS7_ILi64EEEEEENS_6half_tEfNS_4arch4Sm80ELb0ELb1ELb1ELb0ELb0ELb0ELb0ELb0ELi2ELi4ELi4ELi4ELb0EEENS1_21CollectiveEpilogueBwdISA_SB_SD_Li256ELb0ELb0ELi2EEENS1_19SingleTileSchedulerILb0ELb0ELb0ELi128EEEEEEEEEvNT_6ParamsE$_ZN4cute3eso3ESOILb1ELb0EJNS_6LayoutINS_5tupleIJNS_1CILi1EEENS3_IJNS4_ILi2EEES6_EEEEEENS3_IJNS4_ILi0EEENS3_IJNS4_ILi8EEENS4_ILi64EEEEEEEEEEENS_10ViewEngineINS_8smem_ptrIPfEEEEEEC2ERKSE_RKSJ_,@function
        .size           $_ZN7cutlass13device_kernelIN5flash19enable_sm80_to_sm89INS1_16FlashAttnBwdSm80INS1_25CollectiveMainloopBwdSm80ILi2ELi2EN4cute5tupleIJNS5_1CILi128EEES8_NS7_ILi64EEEEEENS_6half_tEfNS_4arch4Sm80ELb0ELb1ELb1ELb0ELb0ELb0ELb0ELb0ELi2ELi4ELi4ELi4ELb0EEENS1_21CollectiveEpilogueBwdISA_SB_SD_Li256ELb0ELb0ELi2EEENS1_19SingleTileSchedulerILb0ELb0ELb0ELi128EEEEEEEEEvNT_6ParamsE$_ZN4cute3eso3ESOILb1ELb0EJNS_6LayoutINS_5tupleIJNS_1CILi1EEENS3_IJNS4_ILi2EEES6_EEEEEENS3_IJNS4_ILi0EEENS3_IJNS4_ILi8EEENS4_ILi64EEEEEEEEEEENS_10ViewEngineINS_8smem_ptrIPfEEEEEEC2ERKSE_RKSJ_,($_ZN7cutlass13device_kernelIN5flash19enable_sm80_to_sm89INS1_16FlashAttnBwdSm80INS1_25CollectiveMainloopBwdSm80ILi2ELi2EN4cute5tupleIJNS5_1CILi128EEES8_NS7_ILi64EEEEEENS_6half_tEfNS_4arch4Sm80ELb0ELb1ELb1ELb0ELb0ELb0ELb0ELb0ELi2ELi4ELi4ELi4ELb0EEENS1_21CollectiveEpilogueBwdISA_SB_SD_Li256ELb0ELb0ELi2EEENS1_19SingleTileSchedulerILb0ELb0ELb0ELi128EEEEEEEEEvNT_6ParamsE$_ZN4cute3eso3ESOILb1ELb0EJNS_6LayoutINS_5tupleIJNS_1CILi1EEENS4_ILi4EEEEEENS3_IJNS4_ILi0EEES5_EEEEENS_10ViewEngineIPfEEEEC2ERKSA_RKSD_ - $_ZN7cutlass13device_kernelIN5flash19enable_sm80_to_sm89INS1_16FlashAttnBwdSm80INS1_25CollectiveMainloopBwdSm80ILi2ELi2EN4cute5tupleIJNS5_1CILi128EEES8_NS7_ILi64EEEEEENS_6half_tEfNS_4arch4Sm80ELb0ELb1ELb1ELb0ELb0ELb0ELb0ELb0ELi2ELi4ELi4ELi4ELb0EEENS1_21CollectiveEpilogueBwdISA_SB_SD_Li256ELb0ELb0ELi2EEENS1_19SingleTileSchedulerILb0ELb0ELb0ELi128EEEEEEEEEvNT_6ParamsE$_ZN4cute3eso3ESOILb1ELb0EJNS_6LayoutINS_5tupleIJNS_1CILi1EEENS3_IJNS4_ILi2EEES6_EEEEEENS3_IJNS4_ILi0EEENS3_IJNS4_ILi8EEENS4_ILi64EEEEEEEEEEENS_10ViewEngineINS_8smem_ptrIPfEEEEEEC2ERKSE_RKSJ_)
$_ZN7cutlass13device_kernelIN5flash19enable_sm80_to_sm89INS1_16FlashAttnBwdSm80INS1_25CollectiveMainloopBwdSm80ILi2ELi2EN4cute5tupleIJNS5_1CILi128EEES8_NS7_ILi64EEEEEENS_6half_tEfNS_4arch4Sm80ELb0ELb1ELb1ELb0ELb0ELb0ELb0ELb0ELi2ELi4ELi4ELi4ELb0EEENS1_21CollectiveEpilogueBwdISA_SB_SD_Li256ELb0ELb0ELi2EEENS1_19SingleTileSchedulerILb0ELb0ELb0ELi128EEEEEEEEEvNT_6ParamsE$_ZN4cute3eso3ESOILb1ELb0EJNS_6LayoutINS_5tupleIJNS_1CILi1EEENS3_IJNS4_ILi2EEES6_EEEEEENS3_IJNS4_ILi0EEENS3_IJNS4_ILi8EEENS4_ILi64EEEEEEEEEEENS_10ViewEngineINS_8smem_ptrIPfEEEEEEC2ERKSE_RKSJ_:
[----:B------:R-:W-:Y:S01]  /*92d0*/  IADD3 R5, R62, -c[0x0][0x20], RZ ;  /* 0x800008003e057a10 */ /* 0x000fe20007ffe0ff */
[----:B------:R-:W-:Y:S01]  /*92e0*/  IMAD.MOV.U32 R10, RZ, RZ, R4 ;  /* 0x000000ffff0a7224 */ /* 0x000fe200078e0004 */
[----:B------:R-:W-:Y:S01]  /*92f0*/  MOV R11, R9 ;  /* 0x00000009000b7202 */ /* 0x000fe20000000f00 */
[----:B------:R-:W-:-:S04]  /*9300*/  IMAD.MOV.U32 R9, RZ, RZ, 0x0 ;  /* 0x00000000ff097424 */ /* 0x000fc800078e00ff */
[----:B------:R1:W-:Y:S01]  /*9310*/  STL.64 [R5], R10 ;  /* 0x0000000a05007387 */ /* 0x0003e20000100a00 */
[----:B------:R-:W-:Y:S05]  /*9320*/  RET.REL.NODEC R8 `(_ZN7cutlass13device_kernelIN5flash19enable_sm80_to_sm89INS1_16FlashAttnBwdSm80INS1_25CollectiveMainloopBwdSm80ILi2ELi2EN4cute5tupleIJNS5_1CILi128EEES8_NS7_ILi64EEEEEENS_6half_tEfNS_4arch4Sm80ELb0ELb1ELb1ELb0ELb0ELb0ELb0ELb0ELi2ELi4ELi4ELi4ELb0EEENS1_21CollectiveEpilogueBwdISA_SB_SD_Li256ELb0ELb0ELi2EEENS1_19SingleTileSchedulerILb0ELb0ELb0ELi128EEEEEEEEEvNT_6ParamsE) ;  /* 0xffff6cd008007950 */ /* 0x000fea0003c3ffff */
        .type           $_ZN7cutlass13device_kernelIN5flash19enable_sm80_to_sm89INS1_16FlashAttnBwdSm80INS1_25CollectiveMainloopBwdSm80ILi2ELi2EN4cute5tupleIJNS5_1CILi128EEES8_NS7_ILi64EEEEEENS_6half_tEfNS_4arch4Sm80ELb0ELb1ELb1ELb0ELb0ELb0ELb0ELb0ELi2ELi4ELi4ELi4ELb0EEENS1_21CollectiveEpilogueBwdISA_SB_SD_Li256ELb0ELb0ELi2EEENS1_19SingleTileSchedulerILb0ELb0ELb0ELi128EEEEEEEEEvNT_6ParamsE$_ZN4cute3eso3ESOILb1ELb0EJNS_6LayoutINS_5tupleIJNS_1CILi1EEENS4_ILi4EEEEEENS3_IJNS4_ILi0EEES5_EEEEENS_10ViewEngineIPfEEEEC2ERKSA_RKSD_,@function
        .size           $_ZN7cutlass13device_kernelIN5flash19enable_sm80_to_sm89INS1_16FlashAttnBwdSm80INS1_25CollectiveMainloopBwdSm80ILi2ELi2EN4cute5tupleIJNS5_1CILi128EEES8_NS7_ILi64EEEEEENS_6half_tEfNS_4arch4Sm80ELb0ELb1ELb1ELb0ELb0ELb0ELb0ELb0ELi2ELi4ELi4ELi4ELb0EEENS1_21CollectiveEpilogueBwdISA_SB_SD_Li256ELb0ELb0ELi2EEENS1_19SingleTileSchedulerILb0ELb0ELb0ELi128EEEEEEEEEvNT_6ParamsE$_ZN4cute3eso3ESOILb1ELb0EJNS_6LayoutINS_5tupleIJNS_1CILi1EEENS4_ILi4EEEEEENS3_IJNS4_ILi0EEES5_EEEEENS_10ViewEngineIPfEEEEC2ERKSA_RKSD_,($_ZN7cutlass13device_kernelIN5flash19enable_sm80_to_sm89INS1_16FlashAttnBwdSm80INS1_25CollectiveMainloopBwdSm80ILi2ELi2EN4cute5tupleIJNS5_1CILi128EEES8_NS7_ILi64EEEEEENS_6half_tEfNS_4arch4Sm80ELb0ELb1ELb1ELb0ELb0ELb0ELb0ELb0ELi2ELi4ELi4ELi4ELb0EEENS1_21CollectiveEpilogueBwdISA_SB_SD_Li256ELb0ELb0ELi2EEENS1_19SingleTileSchedulerILb0ELb0ELb0ELi128EEEEEEEEEvNT_6ParamsE$_ZN4cute3eso3ESOILb1ELb0EJNS_6LayoutINS_5tupleIJNS_1CILi4EEEEEENS3_IJNS4_ILi1EEEEEEEENS_10ViewEngineIPfEEEEC2ERKS9_RKSC_ - $_ZN7cutlass13device_kernelIN5flash19enable_sm80_to_sm89INS1_16FlashAttnBwdSm80INS1_25CollectiveMainloopBwdSm80ILi2ELi2EN4cute5tupleIJNS5_1CILi128EEES8_NS7_ILi64EEEEEENS_6half_tEfNS_4arch4Sm80ELb0ELb1ELb1ELb0ELb0ELb0ELb0ELb0ELi2ELi4ELi4ELi4ELb0EEENS1_21CollectiveEpilogueBwdISA_SB_SD_Li256ELb0ELb0ELi2EEENS1_19SingleTileSchedulerILb0ELb0ELb0ELi128EEEEEEEEEvNT_6ParamsE$_ZN4cute3eso3ESOILb1ELb0EJNS_6LayoutINS_5tupleIJNS_1CILi1EEENS4_ILi4EEEEEENS3_IJNS4_ILi0EEES5_EEEEENS_10ViewEngineIPfEEEEC2ERKSA_RKSD_)
$_ZN7cutlass13device_kernelIN5flash19enable_sm80_to_sm89INS1_16FlashAttnBwdSm80INS1_25CollectiveMainloopBwdSm80ILi2ELi2EN4cute5tupleIJNS5_1CILi128EEES8_NS7_ILi64EEEEEENS_6half_tEfNS_4arch4Sm80ELb0ELb1ELb1ELb0ELb0ELb0ELb0ELb0ELi2ELi4ELi4ELi4ELb0EEENS1_21CollectiveEpilogueBwdISA_SB_SD_Li256ELb0ELb0ELi2EEENS1_19SingleTileSchedulerILb0ELb0ELb0ELi128EEEEEEEEEvNT_6ParamsE$_ZN4cute3eso3ESOILb1ELb0EJNS_6LayoutINS_5tupleIJNS_1CILi1EEENS4_ILi4EEEEEENS3_IJNS4_ILi0EEES5_EEEEENS_10ViewEngineIPfEEEEC2ERKSA_RKSD_:
[----:B------:R-:W-:Y:S01]  /*9330*/  IADD3 R3, R62, -c[0x0][0x20], RZ ;  /* 0x800008003e037a10 */ /* 0x000fe20007ffe0ff */
[----:B------:R-:W-:Y:S01]  /*9340*/  IMAD.MOV.U32 R10, RZ, RZ, R6 ;  /* 0x000000ffff0a7224 */ /* 0x000fe200078e0006 */
[----:B------:R-:W-:Y:S01]  /*9350*/  MOV R11, R7 ;  /* 0x00000007000b7202 */ /* 0x000fe20000000f00 */
[----:B------:R-:W-:-:S04]  /*9360*/  IMAD.MOV.U32 R9, RZ, RZ, 0x0 ;  /* 0x00000000ff097424 */ /* 0x000fc800078e00ff */
[----:B------:R1:W-:Y:S01]  /*9370*/  STL.64 [R3], R10 ;  /* 0x0000000a03007387 */ /* 0x0003e20000100a00 */
[----:B------:R-:W-:Y:S05]  /*9380*/  RET.REL.NODEC R8 `(_ZN7cutlass13device_kernelIN5flash19enable_sm80_to_sm89INS1_16FlashAttnBwdSm80INS1_25CollectiveMainloopBwdSm80ILi2ELi2EN4cute5tupleIJNS5_1CILi128EEES8_NS7_ILi64EEEEEENS_6half_tEfNS_4arch4Sm80ELb0ELb1ELb1ELb0ELb0ELb0ELb0ELb0ELi2ELi4ELi4ELi4ELb0EEENS1_21CollectiveEpilogueBwdISA_SB_SD_Li256ELb0ELb0ELi2EEENS1_19SingleTileSchedulerILb0ELb0ELb0ELi128EEEEEEEEEvNT_6ParamsE) ;  /* 0xffff6c7008007950 */ /* 0x000fea0003c3ffff */
        .type           $_ZN7cutlass13device_kernelIN5flash19enable_sm80_to_sm89INS1_16FlashAttnBwdSm80INS1_25CollectiveMainloopBwdSm80ILi2ELi2EN4cute5tupleIJNS5_1CILi128EEES8_NS7_ILi64EEEEEENS_6half_tEfNS_4arch4Sm80ELb0ELb1ELb1ELb0ELb0ELb0ELb0ELb0ELi2ELi4ELi4ELi4ELb0EEENS1_21CollectiveEpilogueBwdISA_SB_SD_Li256ELb0ELb0ELi2EEENS1_19SingleTileSchedulerILb0ELb0ELb0ELi128EEEEEEEEEvNT_6ParamsE$_ZN4cute3eso3ESOILb1ELb0EJNS_6LayoutINS_5tupleIJNS_1CILi4EEEEEENS3_IJNS4_ILi1EEEEEEEENS_10ViewEngineIPfEEEEC2ERKS9_RKSC_,@function
        .size           $_ZN7cutlass13device_kernelIN5flash19enable_sm80_to_sm89INS1_16FlashAttnBwdSm80INS1_25CollectiveMainloopBwdSm80ILi2ELi2EN4cute5tupleIJNS5_1CILi128EEES8_NS7_ILi64EEEEEENS_6half_tEfNS_4arch4Sm80ELb0ELb1ELb1ELb0ELb0ELb0ELb0ELb0ELi2ELi4ELi4ELi4ELb0EEENS1_21CollectiveEpilogueBwdISA_SB_SD_Li256ELb0ELb0ELi2EEENS1_19SingleTileSchedulerILb0ELb0ELb0ELi128EEEEEEEEEvNT_6ParamsE$_ZN4cute3eso3ESOILb1ELb0EJNS_6LayoutINS_5tupleIJNS_1CILi4EEEEEENS3_IJNS4_ILi1EEEEEEEENS_10ViewEngineIPfEEEEC2ERKS9_RKSC_,($_ZN7cutlass13device_kernelIN5flash19enable_sm80_to_sm89INS1_16FlashAttnBwdSm80INS1_25CollectiveMainloopBwdSm80ILi2ELi2EN4cute5tupleIJNS5_1CILi128EEES8_NS7_ILi64EEEEEENS_6half_tEfNS_4arch4Sm80ELb0ELb1ELb1ELb0ELb0ELb0ELb0ELb0ELi2ELi4ELi4ELi4ELb0EEENS1_21CollectiveEpilogueBwdISA_SB_SD_Li256ELb0ELb0ELi2EEENS1_19SingleTileSchedulerILb0ELb0ELb0ELi128EEEEEEEEEvNT_6ParamsE$_ZN4cute5tupleIJNS0_IJNS0_IJNS0_IJNS_1CILi8EEENS1_ILi1EEEEEENS0_IJS3_S3_EEEEEENS0_IJS3_NS1_ILi2EEEEEEEEENS0_IJNS0_IJNS0_IJS3_NS1_ILi0EEEEEENS0_IJSA_SA_EEEEEENS0_IJSA_iEEEEEEEEC2ERKS9_RKSF_ - $_ZN7cutlass13device_kernelIN5flash19enable_sm80_to_sm89INS1_16FlashAttnBwdSm80INS1_25CollectiveMainloopBwdSm80ILi2ELi2EN4cute5tupleIJNS5_1CILi128EEES8_NS7_ILi64EEEEEENS_6half_tEfNS_4arch4Sm80ELb0ELb1ELb1ELb0ELb0ELb0ELb0ELb0ELi2ELi4ELi4ELi4ELb0EEENS1_21CollectiveEpilogueBwdISA_SB_SD_Li256ELb0ELb0ELi2EEENS1_19SingleTileSchedulerILb0ELb0ELb0ELi128EEEEEEEEEvNT_6ParamsE$_ZN4cute3eso3ESOILb1ELb0EJNS_6LayoutINS_5tupleIJNS_1CILi4EEEEEENS3_IJNS4_ILi1EEEEEEEENS_10ViewEngineIPfEEEEC2ERKS9_RKSC_)
$_ZN7cutlass13device_kernelIN5flash19enable_sm80_to_sm89INS1_16FlashAttnBwdSm80INS1_25CollectiveMainloopBwdSm80ILi2ELi2EN4cute5tupleIJNS5_1CILi128EEES8_NS7_ILi64EEEEEENS_6half_tEfNS_4arch4Sm80ELb0ELb1ELb1ELb0ELb0ELb0ELb0ELb0ELi2ELi4ELi4ELi4ELb0EEENS1_21CollectiveEpilogueBwdISA_SB_SD_Li256ELb0ELb0ELi2EEENS1_19SingleTileSchedulerILb0ELb0ELb0ELi128EEEEEEEEEvNT_6ParamsE$_ZN4cute3eso3ESOILb1ELb0EJNS_6LayoutINS_5tupleIJNS_1CILi4EEEEEENS3_IJNS4_ILi1EEEEEEEENS_10ViewEngineIPfEEEEC2ERKS9_RKSC_:
[----:B------:R-:W-:Y:S01]  /*9390*/  IADD3 R3, R62, -c[0x0][0x20], RZ ;  /* 0x800008003e037a10 */ /* 0x000fe20007ffe0ff */
[----:B------:R-:W-:Y:S01]  /*93a0*/  IMAD.MOV.U32 R5, RZ, RZ, R7 ;  /* 0x000000ffff057224 */ /* 0x000fe200078e0007 */
[----:B------:R-:W-:-:S04]  /*93b0*/  MOV R9, 0x0 ;  /* 0x0000000000097802 */ /* 0x000fc80000000f00 */
[----:B------:R1:W-:Y:S01]  /*93c0*/  STL.64 [R3], R4 ;  /* 0x0000000403007387 */ /* 0x0003e20000100a00 */
[----:B------:R-:W-:Y:S05]  /*93d0*/  RET.REL.NODEC R8 `(_ZN7cutlass13device_kernelIN5flash19enable_sm80_to_sm89INS1_16FlashAttnBwdSm80INS1_25CollectiveMainloopBwdSm80ILi2ELi2EN4cute5tupleIJNS5_1CILi128EEES8_NS7_ILi64EEEEEENS_6half_tEfNS_4arch4Sm80ELb0ELb1ELb1ELb0ELb0ELb0ELb0ELb0ELi2ELi4ELi4ELi4ELb0EEENS1_21CollectiveEpilogueBwdISA_SB_SD_Li256ELb0ELb0ELi2EEENS1_19SingleTileSchedulerILb0ELb0ELb0ELi128EEEEEEEEEvNT_6ParamsE) ;  /* 0xffff6c2008007950 */ /* 0x000fea0003c3ffff */
        .type           $_ZN7cutlass13device_kernelIN5flash19enable_sm80_to_sm89INS1_16FlashAttnBwdSm80INS1_25CollectiveMainloopBwdSm80ILi2ELi2EN4cute5tupleIJNS5_1CILi128EEES8_NS7_ILi64EEEEEENS_6half_tEfNS_4arch4Sm80ELb0ELb1ELb1ELb0ELb0ELb0ELb0ELb0ELi2ELi4ELi4ELi4ELb0EEENS1_21CollectiveEpilogueBwdISA_SB_SD_Li256ELb0ELb0ELi2EEENS1_19SingleTileSchedulerILb0ELb0ELb0ELi128EEEEEEEEEvNT_6ParamsE$_ZN4cute5tupleIJNS0_IJNS0_IJNS0_IJNS_1CILi8EEENS1_ILi1EEEEEENS0_IJS3_S3_EEEEEENS0_IJS3_NS1_ILi2EEEEEEEEENS0_IJNS0_IJNS0_IJS3_NS1_ILi0EEEEEENS0_IJSA_SA_EEEEEENS0_IJSA_iEEEEEEEEC2ERKS9_RKSF_,@function
        .size           $_ZN7cutlass13device_kernelIN5flash19enable_sm80_to_sm89INS1_16FlashAttnBwdSm80INS1_25CollectiveMainloopBwdSm80ILi2ELi2EN4cute5tupleIJNS5_1CILi128EEES8_NS7_ILi64EEEEEENS_6half_tEfNS_4arch4Sm80ELb0ELb1ELb1ELb0ELb0ELb0ELb0ELb0ELi2ELi4ELi4ELi4ELb0EEENS1_21CollectiveEpilogueBwdISA_SB_SD_Li256ELb0ELb0ELi2EEENS1_19SingleTileSchedulerILb0ELb0ELb0ELi128EEEEEEEEEvNT_6ParamsE$_ZN4cute5tupleIJNS0_IJNS0_IJNS0_IJNS_1CILi8EEENS1_ILi1EEEEEENS0_IJS3_S3_EEEEEENS0_IJS3_NS1_ILi2EEEEEEEEENS0_IJNS0_IJNS0_IJS3_NS1_ILi0EEEEEENS0_IJSA_SA_EEEEEENS0_IJSA_iEEEEEEEEC2ERKS9_RKSF_,($_ZN7cutlass13device_kernelIN5flash19enable_sm80_to_sm89INS1_16FlashAttnBwdSm80INS1_25CollectiveMainloopBwdSm80ILi2ELi2EN4cute5tupleIJNS5_1CILi128EEES8_NS7_ILi64EEEEEENS_6half_tEfNS_4arch4Sm80ELb0ELb1ELb1ELb0ELb0ELb0ELb0ELb0ELi2ELi4ELi4ELi4ELb0EEENS1_21CollectiveEpilogueBwdISA_SB_SD_Li256ELb0ELb0ELi2EEENS1_19SingleTileSchedulerILb0ELb0ELb0ELi128EEEEEEEEEvNT_6ParamsE$_ZN4cute5tupleIJNS0_IJNS0_IJNS0_IJNS_1CILi8EEENS1_ILi1EEEEEES3_EEENS0_IJNS0_IJS3_S3_EEENS1_ILi2EEEEEEEEENS0_IJNS0_IJNS0_IJS3_NS1_ILi0EEEEEESA_EEENS0_IJNS0_IJSA_SA_EEEiEEEEEEEEC2ERKS9_RKSF_ - $_ZN7cutlass13device_kernelIN5flash19enable_sm80_to_sm89INS1_16FlashAttnBwdSm80INS1_25CollectiveMainloopBwdSm80ILi2ELi2EN4cute5tupleIJNS5_1CILi128EEES8_NS7_ILi64EEEEEENS_6half_tEfNS_4arch4Sm80ELb0ELb1ELb1ELb0ELb0ELb0ELb0ELb0ELi2ELi4ELi4ELi4ELb0EEENS1_21CollectiveEpilogueBwdISA_SB_SD_Li256ELb0ELb0ELi2EEENS1_19SingleTileSchedulerILb0ELb0ELb0ELi128EEEEEEEEEvNT_6ParamsE$_ZN4cute5tupleIJNS0_IJNS0_IJNS0_IJNS_1CILi8EEENS1_ILi1EEEEEENS0_IJS3_S3_EEEEEENS0_IJS3_NS1_ILi2EEEEEEEEENS0_IJNS0_IJNS0_IJS3_NS1_ILi0EEEEEENS0_IJSA_SA_EEEEEENS0_IJSA_iEEEEEEEEC2ERKS9_RKSF_)
$_ZN7cutlass13device_kernelIN5flash19enable_sm80_to_sm89INS1_16FlashAttnBwdSm80INS1_25CollectiveMainloopBwdSm80ILi2ELi2EN4cute5tupleIJNS5_1CILi128EEES8_NS7_ILi64EEEEEENS_6half_tEfNS_4arch4Sm80ELb0ELb1ELb1ELb0ELb0ELb0ELb0ELb0ELi2ELi4ELi4ELi4ELb0EEENS1_21CollectiveEpilogueBwdISA_SB_SD_Li256ELb0ELb0ELi2EEENS1_19SingleTileSchedulerILb0ELb0ELb0ELi128EEEEEEEEEvNT_6ParamsE$_ZN4cute5tupleIJNS0_IJNS0_IJNS0_IJNS_1CILi8EEENS1_ILi1EEEEEENS0_IJS3_S3_EEEEEENS0_IJS3_NS1_ILi2EEEEEEEEENS0_IJNS0_IJNS0_IJS3_NS1_ILi0EEEEEENS0_IJSA_SA_EEEEEENS0_IJSA_iEEEEEEEEC2ERKS9_RKSF_:
[----:B------:R-:W-:Y:S02]  /*93e0*/  IADD3 R10, R82, -c[0x0][0x20], RZ ;  /* 0x80000800520a7a10 */ /* 0x000fe40007ffe0ff */
[----:B------:R-:W-:-:S03]  /*93f0*/  MOV R13, 0x0 ;  /* 0x00000000000d7802 */ /* 0x000fc60000000f00 */
[----:B------:R1:W-:Y:S01]  /*9400*/  STL [R10], R11 ;  /* 0x0000000b0a007387 */ /* 0x0003e20000100800 */
[----:B------:R-:W-:Y:S05]  /*9410*/  RET.REL.NODEC R12 `(_ZN7cutlass13device_kernelIN5flash19enable_sm80_to_sm89INS1_16FlashAttnBwdSm80INS1_25CollectiveMainloopBwdSm80ILi2ELi2EN4cute5tupleIJNS5_1CILi128EEES8_NS7_ILi64EEEEEENS_6half_tEfNS_4arch4Sm80ELb0ELb1ELb1ELb0ELb0ELb0ELb0ELb0ELi2ELi4ELi4ELi4ELb0EEENS1_21CollectiveEpilogueBwdISA_SB_SD_Li256ELb0ELb0ELi2EEENS1_19SingleTileSchedulerILb0ELb0ELb0ELi128EEEEEEEEEvNT_6ParamsE) ;  /* 0xffff6be00c007950 */ /* 0x000fea0003c3ffff */
        .type           $_ZN7cutlass13device_kernelIN5flash19enable_sm80_to_sm89INS1_16FlashAttnBwdSm80INS1_25CollectiveMainloopBwdSm80ILi2ELi2EN4cute5tupleIJNS5_1CILi128EEES8_NS7_ILi64EEEEEENS_6half_tEfNS_4arch4Sm80ELb0ELb1ELb1ELb0ELb0ELb0ELb0ELb0ELi2ELi4ELi4ELi4ELb0EEENS1_21CollectiveEpilogueBwdISA_SB_SD_Li256ELb0ELb0ELi2EEENS1_19SingleTileSchedulerILb0ELb0ELb0ELi128EEEEEEEEEvNT_6ParamsE$_ZN4cute5tupleIJNS0_IJNS0_IJNS0_IJNS_1CILi8EEENS1_ILi1EEEEEES3_EEENS0_IJNS0_IJS3_S3_EEENS1_ILi2EEEEEEEEENS0_IJNS0_IJNS0_IJS3_NS1_ILi0EEEEEESA_EEENS0_IJNS0_IJSA_SA_EEEiEEEEEEEEC2ERKS9_RKSF_,@function
        .size           $_ZN7cutlass13device_kernelIN5flash19enable_sm80_to_sm89INS1_16FlashAttnBwdSm80INS1_25CollectiveMainloopBwdSm80ILi2ELi2EN4cute5tupleIJNS5_1CILi128EEES8_NS7_ILi64EEEEEENS_6half_tEfNS_4arch4Sm80ELb0ELb1ELb1ELb0ELb0ELb0ELb0ELb0ELi2ELi4ELi4ELi4ELb0EEENS1_21CollectiveEpilogueBwdISA_SB_SD_Li256ELb0ELb0ELi2EEENS1_19SingleTileSchedulerILb0ELb0ELb0ELi128EEEEEEEEEvNT_6ParamsE$_ZN4cute5tupleIJNS0_IJNS0_IJNS0_IJNS_1CILi8EEENS1_ILi1EEEEEES3_EEENS0_IJNS0_IJS3_S3_EEENS1_ILi2EEEEEEEEENS0_IJNS0_IJNS0_IJS3_NS1_ILi0EEEEEESA_EEENS0_IJNS0_IJSA_SA_EEEiEEEEEEEEC2ERKS9_RKSF_,($_ZN7cutlass13device_kernelIN5flash19enable_sm80_to_sm89INS1_16FlashAttnBwdSm80INS1_25CollectiveMainloopBwdSm80ILi2ELi2EN4cute5tupleIJNS5_1CILi128EEES8_NS7_ILi64EEEEEENS_6half_tEfNS_4arch4Sm80ELb0ELb1ELb1ELb0ELb0ELb0ELb0ELb0ELi2ELi4ELi4ELi4ELb0EEENS1_21CollectiveEpilogueBwdISA_SB_SD_Li256ELb0ELb0ELi2EEENS1_19SingleTileSchedulerILb0ELb0ELb0ELi128EEEEEEEEEvNT_6ParamsE$_ZN4cute5tupleIJNS0_IJNS0_IJNS_1CILi1EEENS0_IJS2_NS1_ILi2EEES3_EEEEEES3_NS0_IJS3_S3_EEEEEENS0_IJNS0_IJNS1_ILi0EEENS0_IJS2_NS1_ILi256EEEiEEEEEENS1_ILi2048EEENS0_IJiNS1_ILi4096EEEEEEEEEEEC2ERKS7_RKSF_ - $_ZN7cutlass13device_kernelIN5flash19enable_sm80_to_sm89INS1_16FlashAttnBwdSm80INS1_25CollectiveMainloopBwdSm80ILi2ELi2EN4cute5tupleIJNS5_1CILi128EEES8_NS7_ILi64EEEEEENS_6half_tEfNS_4arch4Sm80ELb0ELb1ELb1ELb0ELb0ELb0ELb0ELb0ELi2ELi4ELi4ELi4ELb0EEENS1_21CollectiveEpilogueBwdISA_SB_SD_Li256ELb0ELb0ELi2EEENS1_19SingleTileSchedulerILb0ELb0ELb0ELi128EEEEEEEEEvNT_6ParamsE$_ZN4cute5tupleIJNS0_IJNS0_IJNS0_IJNS_1CILi8EEENS1_ILi1EEEEEES3_EEENS0_IJNS0_IJS3_S3_EEENS1_ILi2EEEEEEEEENS0_IJNS0_IJNS0_IJS3_NS1_ILi0EEEEEESA_EEENS0_IJNS0_IJSA_SA_EEEiEEEEEEEEC2ERKS9_RKSF_)
$_ZN7cutlass13device_kernelIN5flash19enable_sm80_to_sm89INS1_16FlashAttnBwdSm80INS1_25CollectiveMainloopBwdSm80ILi2ELi2EN4cute5tupleIJNS5_1CILi128EEES8_NS7_ILi64EEEEEENS_6half_tEfNS_4arch4Sm80ELb0ELb1ELb1ELb0ELb0ELb0ELb0ELb0ELi2ELi4ELi4ELi4ELb0EEENS1_21CollectiveEpilogueBwdISA_SB_SD_Li256ELb0ELb0ELi2EEENS1_19SingleTileSchedulerILb0ELb0ELb0ELi128EEEEEEEEEvNT_6ParamsE$_ZN4cute5tupleIJNS0_IJNS0_IJNS0_IJNS_1CILi8EEENS1_ILi1EEEEEES3_EEENS0_IJNS0_IJS3_S3_EEENS1_ILi2EEEEEEEEENS0_IJNS0_IJNS0_IJS3_NS1_ILi0EEEEEESA_EEENS0_IJNS0_IJSA_SA_EEEiEEEEEEEEC2ERKS9_RKSF_:
[----:B------:R-:W-:Y:S02]  /*9420*/  IADD3 R10, R81, -c[0x0][0x20], RZ ;  /* 0x80000800510a7a10 */ /* 0x000fe40007ffe0ff */
[----:B------:R-:W-:-:S03]  /*9430*/  MOV R13, 0x0 ;  /* 0x00000000000d7802 */ /* 0x000fc60000000f00 */
[----:B------:R1:W-:Y:S01]  /*9440*/  STL [R10], R11 ;  /* 0x0000000b0a007387 */ /* 0x0003e20000100800 */
[----:B------:R-:W-:Y:S05]  /*9450*/  RET.REL.NODEC R12 `(_ZN7cutlass13device_kernelIN5flash19enable_sm80_to_sm89INS1_16FlashAttnBwdSm80INS1_25CollectiveMainloopBwdSm80ILi2ELi2EN4cute5tupleIJNS5_1CILi128EEES8_NS7_ILi64EEEEEENS_6half_tEfNS_4arch4Sm80ELb0ELb1ELb1ELb0ELb0ELb0ELb0ELb0ELi2ELi4ELi4ELi4ELb0EEENS1_21CollectiveEpilogueBwdISA_SB_SD_Li256ELb0ELb0ELi2EEENS1_19SingleTileSchedulerILb0ELb0ELb0ELi128EEEEEEEEEvNT_6ParamsE) ;  /* 0xffff6ba00c007950 */ /* 0x000fea0003c3ffff */
        .type           $_ZN7cutlass13device_kernelIN5flash19enable_sm80_to_sm89INS1_16FlashAttnBwdSm80INS1_25CollectiveMainloopBwdSm80ILi2ELi2EN4cute5tupleIJNS5_1CILi128EEES8_NS7_ILi64EEEEEENS_6half_tEfNS_4arch4Sm80ELb0ELb1ELb1ELb0ELb0ELb0ELb0ELb0ELi2ELi4ELi4ELi4ELb0EEENS1_21CollectiveEpilogueBwdISA_SB_SD_Li256ELb0ELb0ELi2EEENS1_19SingleTileSchedulerILb0ELb0ELb0ELi128EEEEEEEEEvNT_6ParamsE$_ZN4cute5tupleIJNS0_IJNS0_IJNS_1CILi1EEENS0_IJS2_NS1_ILi2EEES3_EEEEEES3_NS0_IJS3_S3_EEEEEENS0_IJNS0_IJNS1_ILi0EEENS0_IJS2_NS1_ILi256EEEiEEEEEENS1_ILi2048EEENS0_IJiNS1_ILi4096EEEEEEEEEEEC2ERKS7_RKSF_,@function
        .size           $_ZN7cutlass13device_kernelIN5flash19enable_sm80_to_sm89INS1_16FlashAttnBwdSm80INS1_25CollectiveMainloopBwdSm80ILi2ELi2EN4cute5tupleIJNS5_1CILi128EEES8_NS7_ILi64EEEEEENS_6half_tEfNS_4arch4Sm80ELb0ELb1ELb1ELb0ELb0ELb0ELb0ELb0ELi2ELi4ELi4ELi4ELb0EEENS1_21CollectiveEpilogueBwdISA_SB_SD_Li256ELb0ELb0ELi2EEENS1_19SingleTileSchedulerILb0ELb0ELb0ELi128EEEEEEEEEvNT_6ParamsE$_ZN4cute5tupleIJNS0_IJNS0_IJNS_1CILi1EEENS0_IJS2_NS1_ILi2EEES3_EEEEEES3_NS0_IJS3_S3_EEEEEENS0_IJNS0_IJNS1_ILi0EEENS0_IJS2_NS1_ILi256EEEiEEEEEENS1_ILi2048EEENS0_IJiNS1_ILi4096EEEEEEEEEEEC2ERKS7_RKSF_,($_ZN7cutlass13device_kernelIN5flash19enable_sm80_to_sm89INS1_16FlashAttnBwdSm80INS1_25CollectiveMainloopBwdSm80ILi2ELi2EN4cute5tupleIJNS5_1CILi128EEES8_NS7_ILi64EEEEEENS_6half_tEfNS_4arch4Sm80ELb0ELb1ELb1ELb0ELb0ELb0ELb0ELb0ELi2ELi4ELi4ELi4ELb0EEENS1_21CollectiveEpilogueBwdISA_SB_SD_Li256ELb0ELb0ELi2EEENS1_19SingleTileSchedulerILb0ELb0ELb0ELi128EEEEEEEEEvNT_6ParamsE$_ZN4cute5tupleIJNS0_IJNS0_IJNS_1CILi2EEES2_EEENS1_ILi8EEES3_EEENS0_IJNS0_IJNS1_ILi1EEEiEEENS1_ILi1024EEENS0_IJiiEEEEEEEEC2ERKS5_RKSA_ - $_ZN7cutlass13device_kernelIN5flash19enable_sm80_to_sm89INS1_16FlashAttnBwdSm80INS1_25CollectiveMainloopBwdSm80ILi2ELi2EN4cute5tupleIJNS5_1CILi128EEES8_NS7_ILi64EEEEEENS_6half_tEfNS_4arch4Sm80ELb0ELb1ELb1ELb0ELb0ELb0ELb0ELb0ELi2ELi4ELi4ELi4ELb0EEENS1_21CollectiveEpilogueBwdISA_SB_SD_Li256ELb0ELb0ELi2EEENS1_19SingleTileSchedulerILb0ELb0ELb0ELi128EEEEEEEEEvNT_6ParamsE$_ZN4cute5tupleIJNS0_IJNS0_IJNS_1CILi1EEENS0_IJS2_NS1_ILi2EEES3_EEEEEES3_NS0_IJS3_S3_EEEEEENS0_IJNS0_IJNS1_ILi0EEENS0_IJS2_NS1_ILi256EEEiEEEEEENS1_ILi2048EEENS0_IJiNS1_ILi4096EEEEEEEEEEEC2ERKS7_RKSF_)
$_ZN7cutlass13device_kernelIN5flash19enable_sm80_to_sm89INS1_16FlashAttnBwdSm80INS1_25CollectiveMainloopBwdSm80ILi2ELi2EN4cute5tupleIJNS5_1CILi128EEES8_NS7_ILi64EEEEEENS_6half_tEfNS_4arch4Sm80ELb0ELb1ELb1ELb0ELb0ELb0ELb0ELb0ELi2ELi4ELi4ELi4ELb0EEENS1_21CollectiveEpilogueBwdISA_SB_SD_Li256ELb0ELb0ELi2EEENS1_19SingleTileSchedulerILb0ELb0ELb0ELi128EEEEEEEEEvNT_6ParamsE$_ZN4cute5tupleIJNS0_IJNS0_IJNS_1CILi1EEENS0_IJS2_NS1_ILi2EEES3_EEEEEES3_NS0_IJS3_S3_EEEEEENS0_IJNS0_IJNS1_ILi0EEENS0_IJS2_NS1_ILi256EEEiEEEEEENS1_ILi2048EEENS0_IJiNS1_ILi4096EEEEEEEEEEEC2ERKS7_RKSF_:
[----:B------:R-:W-:Y:S01]  /*9460*/  IADD3 R2, R68, -c[0x0][0x20], RZ ;  /* 0x8000080044027a10 */ /* 0x000fe20007ffe0ff */
[----:B------:R-:W-:Y:S01]  /*9470*/  IMAD.MOV.U32 R22, RZ, RZ, R18 ;  /* 0x000000ffff167224 */ /* 0x000fe200078e0012 */
[----:B------:R-:W-:-:S03]  /*9480*/  MOV R23, 0x0 ;  /* 0x0000000000177802 */ /* 0x000fc60000000f00 */
[----:B------:R1:W-:Y:S04]  /*9490*/  STL [R2], R21 ;  /* 0x0000001502007387 */ /* 0x0003e80000100800 */
[----:B------:R1:W-:Y:S01]  /*94a0*/  STL [R2+0x4], R3 ;  /* 0x0000040302007387 */ /* 0x0003e20000100800 */
[----:B------:R-:W-:Y:S05]  /*94b0*/  RET.REL.NODEC R22 `(_ZN7cutlass13device_kernelIN5flash19enable_sm80_to_sm89INS1_16FlashAttnBwdSm80INS1_25CollectiveMainloopBwdSm80ILi2ELi2EN4cute5tupleIJNS5_1CILi128EEES8_NS7_ILi64EEEEEENS_6half_tEfNS_4arch4Sm80ELb0ELb1ELb1ELb0ELb0ELb0ELb0ELb0ELi2ELi4ELi4ELi4ELb0EEENS1_21CollectiveEpilogueBwdISA_SB_SD_Li256ELb0ELb0ELi2EEENS1_19SingleTileSchedulerILb0ELb0ELb0ELi128EEEEEEEEEvNT_6ParamsE) ;  /* 0xffff6b4016007950 */ /* 0x000fea0003c3ffff */
        .type           $_ZN7cutlass13device_kernelIN5flash19enable_sm80_to_sm89INS1_16FlashAttnBwdSm80INS1_25CollectiveMainloopBwdSm80ILi2ELi2EN4cute5tupleIJNS5_1CILi128EEES8_NS7_ILi64EEEEEENS_6half_tEfNS_4arch4Sm80ELb0ELb1ELb1ELb0ELb0ELb0ELb0ELb0ELi2ELi4ELi4ELi4ELb0EEENS1_21CollectiveEpilogueBwdISA_SB_SD_Li256ELb0ELb0ELi2EEENS1_19SingleTileSchedulerILb0ELb0ELb0ELi128EEEEEEEEEvNT_6ParamsE$_ZN4cute5tupleIJNS0_IJNS0_IJNS_1CILi2EEES2_EEENS1_ILi8EEES3_EEENS0_IJNS0_IJNS1_ILi1EEEiEEENS1_ILi1024EEENS0_IJiiEEEEEEEEC2ERKS5_RKSA_,@function
        .size           $_ZN7cutlass13device_kernelIN5flash19enable_sm80_to_sm89INS1_16FlashAttnBwdSm80INS1_25CollectiveMainloopBwdSm80ILi2ELi2EN4cute5tupleIJNS5_1CILi128EEES8_NS7_ILi64EEEEEENS_6half_tEfNS_4arch4Sm80ELb0ELb1ELb1ELb0ELb0ELb0ELb0ELb0ELi2ELi4ELi4ELi4ELb0EEENS1_21CollectiveEpilogueBwdISA_SB_SD_Li256ELb0ELb0ELi2EEENS1_19SingleTileSchedulerILb0ELb0ELb0ELi128EEEEEEEEEvNT_6ParamsE$_ZN4cute5tupleIJNS0_IJNS0_IJNS_1CILi2EEES2_EEENS1_ILi8EEES3_EEENS0_IJNS0_IJNS1_ILi1EEEiEEENS1_ILi1024EEENS0_IJiiEEEEEEEEC2ERKS5_RKSA_,($_ZN7cutlass13device_kernelIN5flash19enable_sm80_to_sm89INS1_16FlashAttnBwdSm80INS1_25CollectiveMainloopBwdSm80ILi2ELi2EN4cute5tupleIJNS5_1CILi128EEES8_NS7_ILi64EEEEEENS_6half_tEfNS_4arch4Sm80ELb0ELb1ELb1ELb0ELb0ELb0ELb0ELb0ELi2ELi4ELi4ELi4ELb0EEENS1_21CollectiveEpilogueBwdISA_SB_SD_Li256ELb0ELb0ELi2EEENS1_19SingleTileSchedulerILb0ELb0ELb0ELi128EEEEEEEEEvNT_6ParamsE$_ZN4cute5tupleIJNS0_IJNS0_IJNS_1CILi2EEES2_EEES3_NS1_ILi8EEEEEENS0_IJNS0_IJiNS1_ILi512EEEEEENS0_IJiiEEENS1_ILi1024EEEEEEEEC2ERKS5_RKSA_ - $_ZN7cutlass13device_kernelIN5flash19enable_sm80_to_sm89INS1_16FlashAttnBwdSm80INS1_25CollectiveMainloopBwdSm80ILi2ELi2EN4cute5tupleIJNS5_1CILi128EEES8_NS7_ILi64EEEEEENS_6half_tEfNS_4arch4Sm80ELb0ELb1ELb1ELb0ELb0ELb0ELb0ELb0ELi2ELi4ELi4ELi4ELb0EEENS1_21CollectiveEpilogueBwdISA_SB_SD_Li256ELb0ELb0ELi2EEENS1_19SingleTileSchedulerILb0ELb0ELb0ELi128EEEEEEEEEvNT_6ParamsE$_ZN4cute5tupleIJNS0_IJNS0_IJNS_1CILi2EEES2_EEENS1_ILi8EEES3_EEENS0_IJNS0_IJNS1_ILi1EEEiEEENS1_ILi1024EEENS0_IJiiEEEEEEEEC2ERKS5_RKSA_)
$_ZN7cutlass13device_kernelIN5flash19enable_sm80_to_sm89INS1_16FlashAttnBwdSm80INS1_25CollectiveMainloopBwdSm80ILi2ELi2EN4cute5tupleIJNS5_1CILi128EEES8_NS7_ILi64EEEEEENS_6half_tEfNS_4arch4Sm80ELb0ELb1ELb1ELb0ELb0ELb0ELb0ELb0ELi2ELi4ELi4ELi4ELb0EEENS1_21CollectiveEpilogueBwdISA_SB_SD_Li256ELb0ELb0ELi2EEENS1_19SingleTileSchedulerILb0ELb0ELb0ELi128EEEEEEEEEvNT_6ParamsE$_ZN4cute5tupleIJNS0_IJNS0_IJNS_1CILi2EEES2_EEENS1_ILi8EEES3_EEENS0_IJNS0_IJNS1_ILi1EEEiEEENS1_ILi1024EEENS0_IJiiEEEEEEEEC2ERKS5_RKSA_:
[----:B------:R-:W-:Y:S01]  /*94c0*/  IADD3 R4, R62, -c[0x0][0x20], RZ ;  /* 0x800008003e047a10 */ /* 0x000fe20007ffe0ff */
[----:B------:R-:W-:Y:S01]  /*94d0*/  IMAD.MOV.U32 R28, RZ, RZ, R6 ;  /* 0x000000ffff1c7224 */ /* 0x000fe200078e0006 */
[----:B------:R-:W-:-:S03]  /*94e0*/  MOV R29, 0x0 ;  /* 0x00000000001d7802 */ /* 0x000fc60000000f00 */
[----:B------:R1:W-:Y:S04]  /*94f0*/  STL [R4], R2 ;  /* 0x0000000204007387 */ /* 0x0003e80000100800 */
[----:B------:R1:W-:Y:S04]  /*9500*/  STL [R4+0x4], R3 ;  /* 0x0000040304007387 */ /* 0x0003e80000100800 */
[----:B------:R1:W-:Y:S01]  /*9510*/  STL [R4+0x8], R5 ;  /* 0x0000080504007387 */ /* 0x0003e20000100800 */
[----:B------:R-:W-:Y:S05]  /*9520*/  RET.REL.NODEC R28 `(_ZN7cutlass13device_kernelIN5flash19enable_sm80_to_sm89INS1_16FlashAttnBwdSm80INS1_25CollectiveMainloopBwdSm80ILi2ELi2EN4cute5tupleIJNS5_1CILi128EEES8_NS7_ILi64EEEEEENS_6half_tEfNS_4arch4Sm80ELb0ELb1ELb1ELb0ELb0ELb0ELb0ELb0ELi2ELi4ELi4ELi4ELb0EEENS1_21CollectiveEpilogueBwdISA_SB_SD_Li256ELb0ELb0ELi2EEENS1_19SingleTileSchedulerILb0ELb0ELb0ELi128EEEEEEEEEvNT_6ParamsE) ;  /* 0xffff6ad01c007950 */ /* 0x000fea0003c3ffff */
        .type           $_ZN7cutlass13device_kernelIN5flash19enable_sm80_to_sm89INS1_16FlashAttnBwdSm80INS1_25CollectiveMainloopBwdSm80ILi2ELi2EN4cute5tupleIJNS5_1CILi128EEES8_NS7_ILi64EEEEEENS_6half_tEfNS_4arch4Sm80ELb0ELb1ELb1ELb0ELb0ELb0ELb0ELb0ELi2ELi4ELi4ELi4ELb0EEENS1_21CollectiveEpilogueBwdISA_SB_SD_Li256ELb0ELb0ELi2EEENS1_19SingleTileSchedulerILb0ELb0ELb0ELi128EEEEEEEEEvNT_6ParamsE$_ZN4cute5tupleIJNS0_IJNS0_IJNS_1CILi2EEES2_EEES3_NS1_ILi8EEEEEENS0_IJNS0_IJiNS1_ILi512EEEEEENS0_IJiiEEENS1_ILi1024EEEEEEEEC2ERKS5_RKSA_,@function
        .size           $_ZN7cutlass13device_kernelIN5flash19enable_sm80_to_sm89INS1_16FlashAttnBwdSm80INS1_25CollectiveMainloopBwdSm80ILi2ELi2EN4cute5tupleIJNS5_1CILi128EEES8_NS7_ILi64EEEEEENS_6half_tEfNS_4arch4Sm80ELb0ELb1ELb1ELb0ELb0ELb0ELb0ELb0ELi2ELi4ELi4ELi4ELb0EEENS1_21CollectiveEpilogueBwdISA_SB_SD_Li256ELb0ELb0ELi2EEENS1_19SingleTileSchedulerILb0ELb0ELb0ELi128EEEEEEEEEvNT_6ParamsE$_ZN4cute5tupleIJNS0_IJNS0_IJNS_1CILi2EEES2_EEES3_NS1_ILi8EEEEEENS0_IJNS0_IJiNS1_ILi512EEEEEENS0_IJiiEEENS1_ILi1024EEEEEEEEC2ERKS5_RKSA_,($_ZN7cutlass13device_kernelIN5flash19enable_sm80_to_sm89INS1_16FlashAttnBwdSm80INS1_25CollectiveMainloopBwdSm80ILi2ELi2EN4cute5tupleIJNS5_1CILi128EEES8_NS7_ILi64EEEEEENS_6half_tEfNS_4arch4Sm80ELb0ELb1ELb1ELb0ELb0ELb0ELb0ELb0ELi2ELi4ELi4ELi4ELb0EEENS1_21CollectiveEpilogueBwdISA_SB_SD_Li256ELb0ELb0ELi2EEENS1_19SingleTileSchedulerILb0ELb0ELb0ELi128EEEEEEEEEvNT_6ParamsE$_ZN4cute5tupleIJNS0_IJNS0_IJNS_1CILi2EEES2_S2_EEES2_NS0_IJNS0_IJS2_S2_EEES2_EEEEEENS0_IJNS0_IJNS1_ILi1EEENS1_ILi512EEEiEEENS1_ILi4096EEENS0_IJNS0_IJiiEEENS1_ILi8192EEEEEEEEEEEC2ERKS6_RKSE_ - $_ZN7cutlass13device_kernelIN5flash19enable_sm80_to_sm89INS1_16FlashAttnBwdSm80INS1_25CollectiveMainloopBwdSm80ILi2ELi2EN4cute5tupleIJNS5_1CILi128EEES8_NS7_ILi64EEEEEENS_6half_tEfNS_4arch4Sm80ELb0ELb1ELb1ELb0ELb0ELb0ELb0ELb0ELi2ELi4ELi4ELi4ELb0EEENS1_21CollectiveEpilogueBwdISA_SB_SD_Li256ELb0ELb0ELi2EEENS1_19SingleTileSchedulerILb0ELb0ELb0ELi128EEEEEEEEEvNT_6ParamsE$_ZN4cute5tupleIJNS0_IJNS0_IJNS_1CILi2EEES2_EEES3_NS1_ILi8EEEEEENS0_IJNS0_IJiNS1_ILi512EEEEEENS0_IJiiEEENS1_ILi1024EEEEEEEEC2ERKS5_RKSA_)
$_ZN7cutlass13device_kernelIN5flash19enable_sm80_to_sm89INS1_16FlashAttnBwdSm80INS1_25CollectiveMainloopBwdSm80ILi2ELi2EN4cute5tupleIJNS5_1CILi128EEES8_NS7_ILi64EEEEEENS_6half_tEfNS_4arch4Sm80ELb0ELb1ELb1ELb0ELb0ELb0ELb0ELb0ELi2ELi4ELi4ELi4ELb0EEENS1_21CollectiveEpilogueBwdISA_SB_SD_Li256ELb0ELb0ELi2EEENS1_19SingleTileSchedulerILb0ELb0ELb0ELi128EEEEEEEEEvNT_6ParamsE$_ZN4cute5tupleIJNS0_IJNS0_IJNS_1CILi2EEES2_EEES3_NS1_ILi8EEEEEENS0_IJNS0_IJiNS1_ILi512EEEEEENS0_IJiiEEENS1_ILi1024EEEEEEEEC2ERKS5_RKSA_:
[----:B------:R-:W-:Y:S01]  /*9530*/  IADD3 R4, R80, -c[0x0][0x20], RZ ;  /* 0x8000080050047a10 */ /* 0x000fe20007ffe0ff */
[----:B------:R-:W-:Y:S01]  /*9540*/  IMAD.MOV.U32 R26, RZ, RZ, R12 ;  /* 0x000000ffff1a7224 */ /* 0x000fe200078e000c */
[----:B------:R-:W-:-:S03]  /*9550*/  MOV R27, 0x0 ;  /* 0x00000000001b7802 */ /* 0x000fc60000000f00 */
[----:B------:R1:W-:Y:S04]  /*9560*/  STL [R4], R2 ;  /* 0x0000000204007387 */ /* 0x0003e80000100800 */
[----:B------:R1:W-:Y:S04]  /*9570*/  STL [R4+0x4], R3 ;  /* 0x0000040304007387 */ /* 0x0003e80000100800 */
[----:B------:R1:W-:Y:S01]  /*9580*/  STL [R4+0x8], R5 ;  /* 0x0000080504007387 */ /* 0x0003e20000100800 */
[----:B------:R-:W-:Y:S05]  /*9590*/  RET.REL.NODEC R26 `(_ZN7cutlass13device_kernelIN5flash19enable_sm80_to_sm89INS1_16FlashAttnBwdSm80INS1_25CollectiveMainloopBwdSm80ILi2ELi2EN4cute5tupleIJNS5_1CILi128EEES8_NS7_ILi64EEEEEENS_6half_tEfNS_4arch4Sm80ELb0ELb1ELb1ELb0ELb0ELb0ELb0ELb0ELi2ELi4ELi4ELi4ELb0EEENS1_21CollectiveEpilogueBwdISA_SB_SD_Li256ELb0ELb0ELi2EEENS1_19SingleTileSchedulerILb0ELb0ELb0ELi128EEEEEEEEEvNT_6ParamsE) ;  /* 0xffff6a601a007950 */ /* 0x000fea0003c3ffff */
        .type           $_ZN7cutlass13device_kernelIN5flash19enable_sm80_to_sm89INS1_16FlashAttnBwdSm80INS1_25CollectiveMainloopBwdSm80ILi2ELi2EN4cute5tupleIJNS5_1CILi128EEES8_NS7_ILi64EEEEEENS_6half_tEfNS_4arch4Sm80ELb0ELb1ELb1ELb0ELb0ELb0ELb0ELb0ELi2ELi4ELi4ELi4ELb0EEENS1_21CollectiveEpilogueBwdISA_SB_SD_Li256ELb0ELb0ELi2EEENS1_19SingleTileSchedulerILb0ELb0ELb0ELi128EEEEEEEEEvNT_6ParamsE$_ZN4cute5tupleIJNS0_IJNS0_IJNS_1CILi2EEES2_S2_EEES2_NS0_IJNS0_IJS2_S2_EEES2_EEEEEENS0_IJNS0_IJNS1_ILi1EEENS1_ILi512EEEiEEENS1_ILi4096EEENS0_IJNS0_IJiiEEENS1_ILi8192EEEEEEEEEEEC2ERKS6_RKSE_,@function
        .size           $_ZN7cutlass13device_kernelIN5flash19enable_sm80_to_sm89INS1_16FlashAttnBwdSm80INS1_25CollectiveMainloopBwdSm80ILi2ELi2EN4cute5tupleIJNS5_1CILi128EEES8_NS7_ILi64EEEEEENS_6half_tEfNS_4arch4Sm80ELb0ELb1ELb1ELb0ELb0ELb0ELb0ELb0ELi2ELi4ELi4ELi4ELb0EEENS1_21CollectiveEpilogueBwdISA_SB_SD_Li256ELb0ELb0ELi2EEENS1_19SingleTileSchedulerILb0ELb0ELb0ELi128EEEEEEEEEvNT_6ParamsE$_ZN4cute5tupleIJNS0_IJNS0_IJNS_1CILi2EEES2_S2_EEES2_NS0_IJNS0_IJS2_S2_EEES2_EEEEEENS0_IJNS0_IJNS1_ILi1EEENS1_ILi512EEEiEEENS1_ILi4096EEENS0_IJNS0_IJiiEEENS1_ILi8192EEEEEEEEEEEC2ERKS6_RKSE_,($_ZN7cutlass13device_kernelIN5flash19enable_sm80_to_sm89INS1_16FlashAttnBwdSm80INS1_25CollectiveMainloopBwdSm80ILi2ELi2EN4cute5tupleIJNS5_1CILi128EEES8_NS7_ILi64EEEEEENS_6half_tEfNS_4arch4Sm80ELb0ELb1ELb1ELb0ELb0ELb0ELb0ELb0ELi2ELi4ELi4ELi4ELb0EEENS1_21CollectiveEpilogueBwdISA_SB_SD_Li256ELb0ELb0ELi2EEENS1_19SingleTileSchedulerILb0ELb0ELb0ELi128EEEEEEEEEvNT_6ParamsE$_ZN4cute5tupleIJNS0_IJNS0_IJNS_1CILi2EEES2_S2_EEES2_NS0_IJS2_S2_EEEEEENS0_IJNS0_IJNS1_ILi1EEENS1_ILi512EEEiEEENS1_ILi4096EEENS0_IJiiEEEEEEEEC2ERKS5_RKSB_ - $_ZN7cutlass13device_kernelIN5flash19enable_sm80_to_sm89INS1_16FlashAttnBwdSm80INS1_25CollectiveMainloopBwdSm80ILi2ELi2EN4cute5tupleIJNS5_1CILi128EEES8_NS7_ILi64EEEEEENS_6half_tEfNS_4arch4Sm80ELb0ELb1ELb1ELb0ELb0ELb0ELb0ELb0ELi2ELi4ELi4ELi4ELb0EEENS1_21CollectiveEpilogueBwdISA_SB_SD_Li256ELb0ELb0ELi2EEENS1_19SingleTileSchedulerILb0ELb0ELb0ELi128EEEEEEEEEvNT_6ParamsE$_ZN4cute5tupleIJNS0_IJNS0_IJNS_1CILi2EEES2_S2_EEES2_NS0_IJNS0_IJS2_S2_EEES2_EEEEEENS0_IJNS0_IJNS1_ILi1EEENS1_ILi512EEEiEEENS1_ILi4096EEENS0_IJNS0_IJiiEEENS1_ILi8192EEEEEEEEEEEC2ERKS6_RKSE_)
$_ZN7cutlass13device_kernelIN5flash19enable_sm80_to_sm89INS1_16FlashAttnBwdSm80INS1_25CollectiveMainloopBwdSm80ILi2ELi2EN4cute5tupleIJNS5_1CILi128EEES8_NS7_ILi64EEEEEENS_6half_tEfNS_4arch4Sm80ELb0ELb1ELb1ELb0ELb0ELb0ELb0ELb0ELi2ELi4ELi4ELi4ELb0EEENS1_21CollectiveEpilogueBwdISA_SB_SD_Li256ELb0ELb0ELi2EEENS1_19SingleTileSchedulerILb0ELb0ELb0ELi128EEEEEEEEEvNT_6ParamsE$_ZN4cute5tupleIJNS0_IJNS0_IJNS_1CILi2EEES2_S2_EEES2_NS0_IJNS0_IJS2_S2_EEES2_EEEEEENS0_IJNS0_IJNS1_ILi1EEENS1_ILi512EEEiEEENS1_ILi4096EEENS0_IJNS0_IJiiEEENS1_ILi8192EEEEEEEEEEEC2ERKS6_RKSE_:
[----:B------:R-:W-:Y:S01]  /*95a0*/  IADD3 R4, R80, -c[0x0][0x20], RZ ;  /* 0x8000080050047a10 */ /* 0x000fe20007ffe0ff */
[----:B------:R-:W-:Y:S01]  /*95b0*/  IMAD.MOV.U32 R32, RZ, RZ, R6 ;  /* 0x000000ffff207224 */ /* 0x000fe200078e0006 */
[----:B------:R-:W-:-:S03]  /*95c0*/  MOV R33, 0x0 ;  /* 0x0000000000217802 */ /* 0x000fc60000000f00 */
[----:B------:R1:W-:Y:S04]  /*95d0*/  STL [R4], R2 ;  /* 0x0000000204007387 */ /* 0x0003e80000100800 */
[----:B------:R1:W-:Y:S04]  /*95e0*/  STL [R4+0x4], R3 ;  /* 0x0000040304007387 */ /* 0x0003e80000100800 */
[----:B------:R1:W-:Y:S01]  /*95f0*/  STL [R4+0x8], R5 ;  /* 0x0000080504007387 */ /* 0x0003e20000100800 */
[----:B------:R-:W-:Y:S05]  /*9600*/  RET.REL.NODEC R32 `(_ZN7cutlass13device_kernelIN5flash19enable_sm80_to_sm89INS1_16FlashAttnBwdSm80INS1_25CollectiveMainloopBwdSm80ILi2ELi2EN4cute5tupleIJNS5_1CILi128EEES8_NS7_ILi64EEEEEENS_6half_tEfNS_4arch4Sm80ELb0ELb1ELb1ELb0ELb0ELb0ELb0ELb0ELi2ELi4ELi4ELi4ELb0EEENS1_21CollectiveEpilogueBwdISA_SB_SD_Li256ELb0ELb0ELi2EEENS1_19SingleTileSchedulerILb0ELb0ELb0ELi128EEEEEEEEEvNT_6ParamsE) ;  /* 0xffff69f020007950 */ /* 0x000fea0003c3ffff */
        .type           $_ZN7cutlass13device_kernelIN5flash19enable_sm80_to_sm89INS1_16FlashAttnBwdSm80INS1_25CollectiveMainloopBwdSm80ILi2ELi2EN4cute5tupleIJNS5_1CILi128EEES8_NS7_ILi64EEEEEENS_6half_tEfNS_4arch4Sm80ELb0ELb1ELb1ELb0ELb0ELb0ELb0ELb0ELi2ELi4ELi4ELi4ELb0EEENS1_21CollectiveEpilogueBwdISA_SB_SD_Li256ELb0ELb0ELi2EEENS1_19SingleTileSchedulerILb0ELb0ELb0ELi128EEEEEEEEEvNT_6ParamsE$_ZN4cute5tupleIJNS0_IJNS0_IJNS_1CILi2EEES2_S2_EEES2_NS0_IJS2_S2_EEEEEENS0_IJNS0_IJNS1_ILi1EEENS1_ILi512EEEiEEENS1_ILi4096EEENS0_IJiiEEEEEEEEC2ERKS5_RKSB_,@function
        .size           $_ZN7cutlass13device_kernelIN5flash19enable_sm80_to_sm89INS1_16FlashAttnBwdSm80INS1_25CollectiveMainloopBwdSm80ILi2ELi2EN4cute5tupleIJNS5_1CILi128EEES8_NS7_ILi64EEEEEENS_6half_tEfNS_4arch4Sm80ELb0ELb1ELb1ELb0ELb0ELb0ELb0ELb0ELi2ELi4ELi4ELi4ELb0EEENS1_21CollectiveEpilogueBwdISA_SB_SD_Li256ELb0ELb0ELi2EEENS1_19SingleTileSchedulerILb0ELb0ELb0ELi128EEEEEEEEEvNT_6ParamsE$_ZN4cute5tupleIJNS0_IJNS0_IJNS_1CILi2EEES2_S2_EEES2_NS0_IJS2_S2_EEEEEENS0_IJNS0_IJNS1_ILi1EEENS1_ILi512EEEiEEENS1_ILi4096EEENS0_IJiiEEEEEEEEC2ERKS5_RKSB_,($_ZN7cutlass13device_kernelIN5flash19enable_sm80_to_sm89INS1_16FlashAttnBwdSm80INS1_25CollectiveMainloopBwdSm80ILi2ELi2EN4cute5tupleIJNS5_1CILi128EEES8_NS7_ILi64EEEEEENS_6half_tEfNS_4arch4Sm80ELb0ELb1ELb1ELb0ELb0ELb0ELb0ELb0ELi2ELi4ELi4ELi4ELb0EEENS1_21CollectiveEpilogueBwdISA_SB_SD_Li256ELb0ELb0ELi2EEENS1_19SingleTileSchedulerILb0ELb0ELb0ELi128EEEEEEEEEvNT_6ParamsE$_ZN4cute5tupleIJNS0_IJNS0_IJNS_1CILi8EEENS1_ILi1EEEEEENS0_IJNS1_ILi2EEEEEEEEENS0_IJNS0_IJS3_NS1_ILi0EEEEEENS0_IJiEEEEEEEEC2ERKS7_RKSB_ - $_ZN7cutlass13device_kernelIN5flash19enable_sm80_to_sm89INS1_16FlashAttnBwdSm80INS1_25CollectiveMainloopBwdSm80ILi2ELi2EN4cute5tupleIJNS5_1CILi128EEES8_NS7_ILi64EEEEEENS_6half_tEfNS_4arch4Sm80ELb0ELb1ELb1ELb0ELb0ELb0ELb0ELb0ELi2ELi4ELi4ELi4ELb0EEENS1_21CollectiveEpilogueBwdISA_SB_SD_Li256ELb0ELb0ELi2EEENS1_19SingleTileSchedulerILb0ELb0ELb0ELi128EEEEEEEEEvNT_6ParamsE$_ZN4cute5tupleIJNS0_IJNS0_IJNS_1CILi2EEES2_S2_EEES2_NS0_IJS2_S2_EEEEEENS0_IJNS0_IJNS1_ILi1EEENS1_ILi512EEEiEEENS1_ILi4096EEENS0_IJiiEEEEEEEEC2ERKS5_RKSB_)
$_ZN7cutlass13device_kernelIN5flash19enable_sm80_to_sm89INS1_16FlashAttnBwdSm80INS1_25CollectiveMainloopBwdSm80ILi2ELi2EN4cute5tupleIJNS5_1CILi128EEES8_NS7_ILi64EEEEEENS_6half_tEfNS_4arch4Sm80ELb0ELb1ELb1ELb0ELb0ELb0ELb0ELb0ELi2ELi4ELi4ELi4ELb0EEENS1_21CollectiveEpilogueBwdISA_SB_SD_Li256ELb0ELb0ELi2EEENS1_19SingleTileSchedulerILb0ELb0ELb0ELi128EEEEEEEEEvNT_6ParamsE$_ZN4cute5tupleIJNS0_IJNS0_IJNS_1CILi2EEES2_S2_EEES2_NS0_IJS2_S2_EEEEEENS0_IJNS0_IJNS1_ILi1EEENS1_ILi512EEEiEEENS1_ILi4096EEENS0_IJiiEEEEEEEEC2ERKS5_RKSB_:
[----:B------:R-:W-:Y:S01]  /*9610*/  IADD3 R4, R62, -c[0x0][0x20], RZ ;  /* 0x800008003e047a10 */ /* 0x000fe20007ffe0ff */
[----:B------:R-:W-:Y:S01]  /*9620*/  IMAD.MOV.U32 R30, RZ, RZ, R6 ;  /* 0x000000ffff1e7224 */ /* 0x000fe200078e0006 */
[----:B------:R-:W-:-:S03]  /*9630*/  MOV R31, 0x0 ;  /* 0x00000000001f7802 */ /* 0x000fc60000000f00 */
[----:B------:R1:W-:Y:S04]  /*9640*/  STL [R4], R2 ;  /* 0x0000000204007387 */ /* 0x0003e80000100800 */
[----:B------:R1:W-:Y:S04]  /*9650*/  STL [R4+0x4], R3 ;  /* 0x0000040304007387 */ /* 0x0003e80000100800 */
[----:B------:R1:W-:Y:S01]  /*9660*/  STL [R4+0x8], R5 ;  /* 0x0000080504007387 */ /* 0x0003e20000100800 */
[----:B------:R-:W-:Y:S05]  /*9670*/  RET.REL.NODEC R30 `(_ZN7cutlass13device_kernelIN5flash19enable_sm80_to_sm89INS1_16FlashAttnBwdSm80INS1_25CollectiveMainloopBwdSm80ILi2ELi2EN4cute5tupleIJNS5_1CILi128EEES8_NS7_ILi64EEEEEENS_6half_tEfNS_4arch4Sm80ELb0ELb1ELb1ELb0ELb0ELb0ELb0ELb0ELi2ELi4ELi4ELi4ELb0EEENS1_21CollectiveEpilogueBwdISA_SB_SD_Li256ELb0ELb0ELi2EEENS1_19SingleTileSchedulerILb0ELb0ELb0ELi128EEEEEEEEEvNT_6ParamsE) ;  /* 0xffff69801e007950 */ /* 0x000fea0003c3ffff */
        .type           $_ZN7cutlass13device_kernelIN5flash19enable_sm80_to_sm89INS1_16FlashAttnBwdSm80INS1_25CollectiveMainloopBwdSm80ILi2ELi2EN4cute5tupleIJNS5_1CILi128EEES8_NS7_ILi64EEEEEENS_6half_tEfNS_4arch4Sm80ELb0ELb1ELb1ELb0ELb0ELb0ELb0ELb0ELi2ELi4ELi4ELi4ELb0EEENS1_21CollectiveEpilogueBwdISA_SB_SD_Li256ELb0ELb0ELi2EEENS1_19SingleTileSchedulerILb0ELb0ELb0ELi128EEEEEEEEEvNT_6ParamsE$_ZN4cute5tupleIJNS0_IJNS0_IJNS_1CILi8EEENS1_ILi1EEEEEENS0_IJNS1_ILi2EEEEEEEEENS0_IJNS0_IJS3_NS1_ILi0EEEEEENS0_IJiEEEEEEEEC2ERKS7_RKSB_,@function
        .size           $_ZN7cutlass13device_kernelIN5flash19enable_sm80_to_sm89INS1_16FlashAttnBwdSm80INS1_25CollectiveMainloopBwdSm80ILi2ELi2EN4cute5tupleIJNS5_1CILi128EEES8_NS7_ILi64EEEEEENS_6half_tEfNS_4arch4Sm80ELb0ELb1ELb1ELb0ELb0ELb0ELb0ELb0ELi2ELi4ELi4ELi4ELb0EEENS1_21CollectiveEpilogueBwdISA_SB_SD_Li256ELb0ELb0ELi2EEENS1_19SingleTileSchedulerILb0ELb0ELb0ELi128EEEEEEEEEvNT_6ParamsE$_ZN4cute5tupleIJNS0_IJNS0_IJNS_1CILi8EEENS1_ILi1EEEEEENS0_IJNS1_ILi2EEEEEEEEENS0_IJNS0_IJS3_NS1_ILi0EEEEEENS0_IJiEEEEEEEEC2ERKS7_RKSB_,($_ZN7cutlass13device_kernelIN5flash19enable_sm80_to_sm89INS1_16FlashAttnBwdSm80INS1_25CollectiveMainloopBwdSm80ILi2ELi2EN4cute5tupleIJNS5_1CILi128EEES8_NS7_ILi64EEEEEENS_6half_tEfNS_4arch4Sm80ELb0ELb1ELb1ELb0ELb0ELb0ELb0ELb0ELi2ELi4ELi4ELi4ELb0EEENS1_21CollectiveEpilogueBwdISA_SB_SD_Li256ELb0ELb0ELi2EEENS1_19SingleTileSchedulerILb0ELb0ELb0ELi128EEEEEEEEEvNT_6ParamsE$_ZN4cute5tupleIJNS0_IJNS0_IJNS_1CILi8EEENS1_ILi1EEEEEENS1_ILi2EEEEEENS0_IJNS0_IJS3_NS1_ILi0EEEEEEiEEEEEC2ERKS6_RKS9_ - $_ZN7cutlass13device_kernelIN5flash19enable_sm80_to_sm89INS1_16FlashAttnBwdSm80INS1_25CollectiveMainloopBwdSm80ILi2ELi2EN4cute5tupleIJNS5_1CILi128EEES8_NS7_ILi64EEEEEENS_6half_tEfNS_4arch4Sm80ELb0ELb1ELb1ELb0ELb0ELb0ELb0ELb0ELi2ELi4ELi4ELi4ELb0EEENS1_21CollectiveEpilogueBwdISA_SB_SD_Li256ELb0ELb0ELi2EEENS1_19SingleTileSchedulerILb0ELb0ELb0ELi128EEEEEEEEEvNT_6ParamsE$_ZN4cute5tupleIJNS0_IJNS0_IJNS_1CILi8EEENS1_ILi1EEEEEENS0_IJNS1_ILi2EEEEEEEEENS0_IJNS0_IJS3_NS1_ILi0EEEEEENS0_IJiEEEEEEEEC2ERKS7_RKSB_)
$_ZN7cutlass13device_kernelIN5flash19enable_sm80_to_sm89INS1_16FlashAttnBwdSm80INS1_25CollectiveMainloopBwdSm80ILi2ELi2EN4cute5tupleIJNS5_1CILi128EEES8_NS7_ILi64EEEEEENS_6half_tEfNS_4arch4Sm80ELb0ELb1ELb1ELb0ELb0ELb0ELb0ELb0ELi2ELi4ELi4ELi4ELb0EEENS1_21CollectiveEpilogueBwdISA_SB_SD_Li256ELb0ELb0ELi2EEENS1_19SingleTileSchedulerILb0ELb0ELb0ELi128EEEEEEEEEvNT_6ParamsE$_ZN4cute5tupleIJNS0_IJNS0_IJNS_1CILi8EEENS1_ILi1EEEEEENS0_IJNS1_ILi2EEEEEEEEENS0_IJNS0_IJS3_NS1_ILi0EEEEEENS0_IJiEEEEEEEEC2ERKS7_RKSB_:
[----:B------:R-:W-:Y:S02]  /*9680*/  IADD3 R36, R81, -c[0x0][0x20], RZ ;  /* 0x8000080051247a10 */ /* 0x000fe40007ffe0ff */
[----:B------:R-:W-:-:S03]  /*9690*/  MOV R39, 0x0 ;  /* 0x0000000000277802 */ /* 0x000fc60000000f00 */
[----:B------:R1:W-:Y:S01]  /*96a0*/  STL [R36], R37 ;  /* 0x0000002524007387 */ /* 0x0003e20000100800 */
[----:B------:R-:W-:Y:S05]  /*96b0*/  RET.REL.NODEC R38 `(_ZN7cutlass13device_kernelIN5flash19enable_sm80_to_sm89INS1_16FlashAttnBwdSm80INS1_25CollectiveMainloopBwdSm80ILi2ELi2EN4cute5tupleIJNS5_1CILi128EEES8_NS7_ILi64EEEEEENS_6half_tEfNS_4arch4Sm80ELb0ELb1ELb1ELb0ELb0ELb0ELb0ELb0ELi2ELi4ELi4ELi4ELb0EEENS1_21CollectiveEpilogueBwdISA_SB_SD_Li256ELb0ELb0ELi2EEENS1_19SingleTileSchedulerILb0ELb0ELb0ELi128EEEEEEEEEvNT_6ParamsE) ;  /* 0xffff694026007950 */ /* 0x000fea0003c3ffff */
        .type           $_ZN7cutlass13device_kernelIN5flash19enable_sm80_to_sm89INS1_16FlashAttnBwdSm80INS1_25CollectiveMainloopBwdSm80ILi2ELi2EN4cute5tupleIJNS5_1CILi128EEES8_NS7_ILi64EEEEEENS_6half_tEfNS_4arch4Sm80ELb0ELb1ELb1ELb0ELb0ELb0ELb0ELb0ELi2ELi4ELi4ELi4ELb0EEENS1_21CollectiveEpilogueBwdISA_SB_SD_Li256ELb0ELb0ELi2EEENS1_19SingleTileSchedulerILb0ELb0ELb0ELi128EEEEEEEEEvNT_6ParamsE$_ZN4cute5tupleIJNS0_IJNS0_IJNS_1CILi8EEENS1_ILi1EEEEEENS1_ILi2EEEEEENS0_IJNS0_IJS3_NS1_ILi0EEEEEEiEEEEEC2ERKS6_RKS9_,@function
        .size           $_ZN7cutlass13device_kernelIN5flash19enable_sm80_to_sm89INS1_16FlashAttnBwdSm80INS1_25CollectiveMainloopBwdSm80ILi2ELi2EN4cute5tupleIJNS5_1CILi128EEES8_NS7_ILi64EEEEEENS_6half_tEfNS_4arch4Sm80ELb0ELb1ELb1ELb0ELb0ELb0ELb0ELb0ELi2ELi4ELi4ELi4ELb0EEENS1_21CollectiveEpilogueBwdISA_SB_SD_Li256ELb0ELb0ELi2EEENS1_19SingleTileSchedulerILb0ELb0ELb0ELi128EEEEEEEEEvNT_6ParamsE$_ZN4cute5tupleIJNS0_IJNS0_IJNS_1CILi8EEENS1_ILi1EEEEEENS1_ILi2EEEEEENS0_IJNS0_IJS3_NS1_ILi0EEEEEEiEEEEEC2ERKS6_RKS9_,($_ZN7cutlass13device_kernelIN5flash19enable_sm80_to_sm89INS1_16FlashAttnBwdSm80INS1_25CollectiveMainloopBwdSm80ILi2ELi2EN4cute5tupleIJNS5_1CILi128EEES8_NS7_ILi64EEEEEENS_6half_tEfNS_4arch4Sm80ELb0ELb1ELb1ELb0ELb0ELb0ELb0ELb0ELi2ELi4ELi4ELi4ELb0EEENS1_21CollectiveEpilogueBwdISA_SB_SD_Li256ELb0ELb0ELi2EEENS1_19SingleTileSchedulerILb0ELb0ELb0ELi128EEEEEEEEEvNT_6ParamsE$_ZN4cute5tupleIJNS0_IJNS0_IJNS_1CILi8EEENS1_ILi1EEEEEENS1_ILi2EEENS0_IJS5_S5_EEEEEENS0_IJNS0_IJS3_NS1_ILi0EEEEEENS1_ILi4096EEENS0_IJiiEEEEEEEEC2ERKS7_RKSC_ - $_ZN7cutlass13device_kernelIN5flash19enable_sm80_to_sm89INS1_16FlashAttnBwdSm80INS1_25CollectiveMainloopBwdSm80ILi2ELi2EN4cute5tupleIJNS5_1CILi128EEES8_NS7_ILi64EEEEEENS_6half_tEfNS_4arch4Sm80ELb0ELb1ELb1ELb0ELb0ELb0ELb0ELb0ELi2ELi4ELi4ELi4ELb0EEENS1_21CollectiveEpilogueBwdISA_SB_SD_Li256ELb0ELb0ELi2EEENS1_19SingleTileSchedulerILb0ELb0ELb0ELi128EEEEEEEEEvNT_6ParamsE$_ZN4cute5tupleIJNS0_IJNS0_IJNS_1CILi8EEENS1_ILi1EEEEEENS1_ILi2EEEEEENS0_IJNS0_IJS3_NS1_ILi0EEEEEEiEEEEEC2ERKS6_RKS9_)
$_ZN7cutlass13device_kernelIN5flash19enable_sm80_to_sm89INS1_16FlashAttnBwdSm80INS1_25CollectiveMainloopBwdSm80ILi2ELi2EN4cute5tupleIJNS5_1CILi128EEES8_NS7_ILi64EEEEEENS_6half_tEfNS_4arch4Sm80ELb0ELb1ELb1ELb0ELb0ELb0ELb0ELb0ELi2ELi4ELi4ELi4ELb0EEENS1_21CollectiveEpilogueBwdISA_SB_SD_Li256ELb0ELb0ELi2EEENS1_19SingleTileSchedulerILb0ELb0ELb0ELi128EEEEEEEEEvNT_6ParamsE$_ZN4cute5tupleIJNS0_IJNS0_IJNS_1CILi8EEENS1_ILi1EEEEEENS1_ILi2EEEEEENS0_IJNS0_IJS3_NS1_ILi0EEEEEEiEEEEEC2ERKS6_RKS9_:
[----:B------:R-:W-:Y:S02]  /*96c0*/  IADD3 R2, R81, -c[0x0][0x20], RZ ;  /* 0x8000080051027a10 */ /* 0x000fe40007ffe0ff */
[----:B------:R-:W-:-:S03]  /*96d0*/  MOV R37, 0x0 ;  /* 0x0000000000257802 */ /* 0x000fc60000000f00 */
[----:B------:R1:W-:Y:S01]  /*96e0*/  STL [R2], R3 ;  /* 0x0000000302007387 */ /* 0x0003e20000100800 */
[----:B------:R-:W-:Y:S05]  /*96f0*/  RET.REL.NODEC R36 `(_ZN7cutlass13device_kernelIN5flash19enable_sm80_to_sm89INS1_16FlashAttnBwdSm80INS1_25CollectiveMainloopBwdSm80ILi2ELi2EN4cute5tupleIJNS5_1CILi128EEES8_NS7_ILi64EEEEEENS_6half_tEfNS_4arch4Sm80ELb0ELb1ELb1ELb0ELb0ELb0ELb0ELb0ELi2ELi4ELi4ELi4ELb0EEENS1_21CollectiveEpilogueBwdISA_SB_SD_Li256ELb0ELb0ELi2EEENS1_19SingleTileSchedulerILb0ELb0ELb0ELi128EEEEEEEEEvNT_6ParamsE) ;  /* 0xffff690024007950 */ /* 0x000fea0003c3ffff */
        .type           $_ZN7cutlass13device_kernelIN5flash19enable_sm80_to_sm89INS1_16FlashAttnBwdSm80INS1_25CollectiveMainloopBwdSm80ILi2ELi2EN4cute5tupleIJNS5_1CILi128EEES8_NS7_ILi64EEEEEENS_6half_tEfNS_4arch4Sm80ELb0ELb1ELb1ELb0ELb0ELb0ELb0ELb0ELi2ELi4ELi4ELi4ELb0EEENS1_21CollectiveEpilogueBwdISA_SB_SD_Li256ELb0ELb0ELi2EEENS1_19SingleTileSchedulerILb0ELb0ELb0ELi128EEEEEEEEEvNT_6ParamsE$_ZN4cute5tupleIJNS0_IJNS0_IJNS_1CILi8EEENS1_ILi1EEEEEENS1_ILi2EEENS0_IJS5_S5_EEEEEENS0_IJNS0_IJS3_NS1_ILi0EEEEEENS1_ILi4096EEENS0_IJiiEEEEEEEEC2ERKS7_RKSC_,@function
        .size           $_ZN7cutlass13device_kernelIN5flash19enable_sm80_to_sm89INS1_16FlashAttnBwdSm80INS1_25CollectiveMainloopBwdSm80ILi2ELi2EN4cute5tupleIJNS5_1CILi128EEES8_NS7_ILi64EEEEEENS_6half_tEfNS_4arch4Sm80ELb0ELb1ELb1ELb0ELb0ELb0ELb0ELb0ELi2ELi4ELi4ELi4ELb0EEENS1_21CollectiveEpilogueBwdISA_SB_SD_Li256ELb0ELb0ELi2EEENS1_19SingleTileSchedulerILb0ELb0ELb0ELi128EEEEEEEEEvNT_6ParamsE$_ZN4cute5tupleIJNS0_IJNS0_IJNS_1CILi8EEENS1_ILi1EEEEEENS1_ILi2EEENS0_IJS5_S5_EEEEEENS0_IJNS0_IJS3_NS1_ILi0EEEEEENS1_ILi4096EEENS0_IJiiEEEEEEEEC2ERKS7_RKSC_,($_ZN7cutlass13device_kernelIN5flash19enable_sm80_to_sm89INS1_16FlashAttnBwdSm80INS1_25CollectiveMainloopBwdSm80ILi2ELi2EN4cute5tupleIJNS5_1CILi128EEES8_NS7_ILi64EEEEEENS_6half_tEfNS_4arch4Sm80ELb0ELb1ELb1ELb0ELb0ELb0ELb0ELb0ELi2ELi4ELi4ELi4ELb0EEENS1_21CollectiveEpilogueBwdISA_SB_SD_Li256ELb0ELb0ELi2EEENS1_19SingleTileSchedulerILb0ELb0ELb0ELi128EEEEEEEEEvNT_6ParamsE$_ZN4cute5tupleIJNS0_IJNS0_IJNS_1CILi8EEENS1_ILi1EEEEEENS1_ILi2EEES2_EEENS0_IJNS0_IJS3_NS1_ILi0EEEEEEiNS1_ILi1024EEEEEEEEC2ERKS6_RKSA_ - $_ZN7cutlass13device_kernelIN5flash19enable_sm80_to_sm89INS1_16FlashAttnBwdSm80INS1_25CollectiveMainloopBwdSm80ILi2ELi2EN4cute5tupleIJNS5_1CILi128EEES8_NS7_ILi64EEEEEENS_6half_tEfNS_4arch4Sm80ELb0ELb1ELb1ELb0ELb0ELb0ELb0ELb0ELi2ELi4ELi4ELi4ELb0EEENS1_21CollectiveEpilogueBwdISA_SB_SD_Li256ELb0ELb0ELi2EEENS1_19SingleTileSchedulerILb0ELb0ELb0ELi128EEEEEEEEEvNT_6ParamsE$_ZN4cute5tupleIJNS0_IJNS0_IJNS_1CILi8EEENS1_ILi1EEEEEENS1_ILi2EEENS0_IJS5_S5_EEEEEENS0_IJNS0_IJS3_NS1_ILi0EEEEEENS1_ILi4096EEENS0_IJiiEEEEEEEEC2ERKS7_RKSC_)
$_ZN7cutlass13device_kernelIN5flash19enable_sm80_to_sm89INS1_16FlashAttnBwdSm80INS1_25CollectiveMainloopBwdSm80ILi2ELi2EN4cute5tupleIJNS5_1CILi128EEES8_NS7_ILi64EEEEEENS_6half_tEfNS_4arch4Sm80ELb0ELb1ELb1ELb0ELb0ELb0ELb0ELb0ELi2ELi4ELi4ELi4ELb0EEENS1_21CollectiveEpilogueBwdISA_SB_SD_Li256ELb0ELb0ELi2EEENS1_19SingleTileSchedulerILb0ELb0ELb0ELi128EEEEEEEEEvNT_6ParamsE$_ZN4cute5tupleIJNS0_IJNS0_IJNS_1CILi8EEENS1_ILi1EEEEEENS1_ILi2EEENS0_IJS5_S5_EEEEEENS0_IJNS0_IJS3_NS1_ILi0EEEEEENS1_ILi4096EEENS0_IJiiEEEEEEEEC2ERKS7_RKSC_:
[----:B------:R-:W-:Y:S01]  /*9700*/  IADD3 R2, R62, -c[0x0][0x20], RZ ;  /* 0x800008003e027a10 */ /* 0x000fe20007ffe0ff */
[----:B------:R-:W-:Y:S01]  /*9710*/  IMAD.MOV.U32 R14, RZ, RZ, R4 ;  /* 0x000000ffff0e7224 */ /* 0x000fe200078e0004 */
[----:B------:R-:W-:-:S03]  /*9720*/  MOV R15, 0x0 ;  /* 0x00000000000f7802 */ /* 0x000fc60000000f00 */
[----:B------:R1:W-:Y:S04]  /*9730*/  STL [R2], R5 ;  /* 0x0000000502007387 */ /* 0x0003e80000100800 */
[----:B------:R1:W-:Y:S01]  /*9740*/  STL [R2+0x4], R3 ;  /* 0x0000040302007387 */ /* 0x0003e20000100800 */
[----:B------:R-:W-:Y:S05]  /*9750*/  RET.REL.NODEC R14 `(_ZN7cutlass13device_kernelIN5flash19enable_sm80_to_sm89INS1_16FlashAttnBwdSm80INS1_25CollectiveMainloopBwdSm80ILi2ELi2EN4cute5tupleIJNS5_1CILi128EEES8_NS7_ILi64EEEEEENS_6half_tEfNS_4arch4Sm80ELb0ELb1ELb1ELb0ELb0ELb0ELb0ELb0ELi2ELi4ELi4ELi4ELb0EEENS1_21CollectiveEpilogueBwdISA_SB_SD_Li256ELb0ELb0ELi2EEENS1_19SingleTileSchedulerILb0ELb0ELb0ELi128EEEEEEEEEvNT_6ParamsE) ;  /* 0xffff68a00e007950 */ /* 0x000fea0003c3ffff */
        .type           $_ZN7cutlass13device_kernelIN5flash19enable_sm80_to_sm89INS1_16FlashAttnBwdSm80INS1_25CollectiveMainloopBwdSm80ILi2ELi2EN4cute5tupleIJNS5_1CILi128EEES8_NS7_ILi64EEEEEENS_6half_tEfNS_4arch4Sm80ELb0ELb1ELb1ELb0ELb0ELb0ELb0ELb0ELi2ELi4ELi4ELi4ELb0EEENS1_21CollectiveEpilogueBwdISA_SB_SD_Li256ELb0ELb0ELi2EEENS1_19SingleTileSchedulerILb0ELb0ELb0ELi128EEEEEEEEEvNT_6ParamsE$_ZN4cute5tupleIJNS0_IJNS0_IJNS_1CILi8EEENS1_ILi1EEEEEENS1_ILi2EEES2_EEENS0_IJNS0_IJS3_NS1_ILi0EEEEEEiNS1_ILi1024EEEEEEEEC2ERKS6_RKSA_,@function
        .size           $_ZN7cutlass13device_kernelIN5flash19enable_sm80_to_sm89INS1_16FlashAttnBwdSm80INS1_25CollectiveMainloopBwdSm80ILi2ELi2EN4cute5tupleIJNS5_1CILi128EEES8_NS7_ILi64EEEEEENS_6half_tEfNS_4arch4Sm80ELb0ELb1ELb1ELb0ELb0ELb0ELb0ELb0ELi2ELi4ELi4ELi4ELb0EEENS1_21CollectiveEpilogueBwdISA_SB_SD_Li256ELb0ELb0ELi2EEENS1_19SingleTileSchedulerILb0ELb0ELb0ELi128EEEEEEEEEvNT_6ParamsE$_ZN4cute5tupleIJNS0_IJNS0_IJNS_1CILi8EEENS1_ILi1EEEEEENS1_ILi2EEES2_EEENS0_IJNS0_IJS3_NS1_ILi0EEEEEEiNS1_ILi1024EEEEEEEEC2ERKS6_RKSA_,($_ZN7cutlass13device_kernelIN5flash19enable_sm80_to_sm89INS1_16FlashAttnBwdSm80INS1_25CollectiveMainloopBwdSm80ILi2ELi2EN4cute5tupleIJNS5_1CILi128EEES8_NS7_ILi64EEEEEENS_6half_tEfNS_4arch4Sm80ELb0ELb1ELb1ELb0ELb0ELb0ELb0ELb0ELi2ELi4ELi4ELi4ELb0EEENS1_21CollectiveEpilogueBwdISA_SB_SD_Li256ELb0ELb0ELi2EEENS1_19SingleTileSchedulerILb0ELb0ELb0ELi128EEEEEEEEEvNT_6ParamsE$_ZN4cute5tupleIJNS0_IJNS_1CILi16EEENS1_ILi2EEES3_S3_NS1_ILi4EEES3_EEENS0_IJNS1_ILi1EEEiiiNS1_ILi144EEENS1_ILi512EEEEEEEEC2ERKS5_RKS9_ - $_ZN7cutlass13device_kernelIN5flash19enable_sm80_to_sm89INS1_16FlashAttnBwdSm80INS1_25CollectiveMainloopBwdSm80ILi2ELi2EN4cute5tupleIJNS5_1CILi128EEES8_NS7_ILi64EEEEEENS_6half_tEfNS_4arch4Sm80ELb0ELb1ELb1ELb0ELb0ELb0ELb0ELb0ELi2ELi4ELi4ELi4ELb0EEENS1_21CollectiveEpilogueBwdISA_SB_SD_Li256ELb0ELb0ELi2EEENS1_19SingleTileSchedulerILb0ELb0ELb0ELi128EEEEEEEEEvNT_6ParamsE$_ZN4cute5tupleIJNS0_IJNS0_IJNS_1CILi8EEENS1_ILi1EEEEEENS1_ILi2EEES2_EEENS0_IJNS0_IJS3_NS1_ILi0EEEEEEiNS1_ILi1024EEEEEEEEC2ERKS6_RKSA_)
$_ZN7cutlass13device_kernelIN5flash19enable_sm80_to_sm89INS1_16FlashAttnBwdSm80INS1_25CollectiveMainloopBwdSm80ILi2ELi2EN4cute5tupleIJNS5_1CILi128EEES8_NS7_ILi64EEEEEENS_6half_tEfNS_4arch4Sm80ELb0ELb1ELb1ELb0ELb0ELb0ELb0ELb0ELi2ELi4ELi4ELi4ELb0EEENS1_21CollectiveEpilogueBwdISA_SB_SD_Li256ELb0ELb0ELi2EEENS1_19SingleTileSchedulerILb0ELb0ELb0ELi128EEEEEEEEEvNT_6ParamsE$_ZN4cute5tupleIJNS0_IJNS0_IJNS_1CILi8EEENS1_ILi1EEEEEENS1_ILi2EEES2_EEENS0_IJNS0_IJS3_NS1_ILi0EEEEEEiNS1_ILi1024EEEEEEEEC2ERKS6_RKSA_:
[----:B------:R-:W-:Y:S01]  /*9760*/  IADD3 R2, R62, -c[0x0][0x20], RZ ;  /* 0x800008003e027a10 */ /* 0x000fe20007ffe0ff */
[----:B------:R-:W-:Y:S01]  /*9770*/  IMAD.MOV.U32 R12, RZ, RZ, R4 ;  /* 0x000000ffff0c7224 */ /* 0x000fe200078e0004 */
[----:B------:R-:W-:-:S03]  /*9780*/  MOV R13, 0x0 ;  /* 0x00000000000d7802 */ /* 0x000fc60000000f00 */
[----:B------:R1:W-:Y:S01]  /*9790*/  STL [R2], R3 ;  /* 0x0000000302007387 */ /* 0x0003e20000100800 */
[----:B------:R-:W-:Y:S05]  /*97a0*/  RET.REL.NODEC R12 `(_ZN7cutlass13device_kernelIN5flash19enable_sm80_to_sm89INS1_16FlashAttnBwdSm80INS1_25CollectiveMainloopBwdSm80ILi2ELi2EN4cute5tupleIJNS5_1CILi128EEES8_NS7_ILi64EEEEEENS_6half_tEfNS_4arch4Sm80ELb0ELb1ELb1ELb0ELb0ELb0ELb0ELb0ELi2ELi4ELi4ELi4ELb0EEENS1_21CollectiveEpilogueBwdISA_SB_SD_Li256ELb0ELb0ELi2EEENS1_19SingleTileSchedulerILb0ELb0ELb0ELi128EEEEEEEEEvNT_6ParamsE) ;  /* 0xffff68500c007950 */ /* 0x000fea0003c3ffff */
        .type           $_ZN7cutlass13device_kernelIN5flash19enable_sm80_to_sm89INS1_16FlashAttnBwdSm80INS1_25CollectiveMainloopBwdSm80ILi2ELi2EN4cute5tupleIJNS5_1CILi128EEES8_NS7_ILi64EEEEEENS_6half_tEfNS_4arch4Sm80ELb0ELb1ELb1ELb0ELb0ELb0ELb0ELb0ELi2ELi4ELi4ELi4ELb0EEENS1_21CollectiveEpilogueBwdISA_SB_SD_Li256ELb0ELb0ELi2EEENS1_19SingleTileSchedulerILb0ELb0ELb0ELi128EEEEEEEEEvNT_6ParamsE$_ZN4cute5tupleIJNS0_IJNS_1CILi16EEENS1_ILi2EEES3_S3_NS1_ILi4EEES3_EEENS0_IJNS1_ILi1EEEiiiNS1_ILi144EEENS1_ILi512EEEEEEEEC2ERKS5_RKS9_,@function
        .size           $_ZN7cutlass13device_kernelIN5flash19enable_sm80_to_sm89INS1_16FlashAttnBwdSm80INS1_25CollectiveMainloopBwdSm80ILi2ELi2EN4cute5tupleIJNS5_1CILi128EEES8_NS7_ILi64EEEEEENS_6half_tEfNS_4arch4Sm80ELb0ELb1ELb1ELb0ELb0ELb0ELb0ELb0ELi2ELi4ELi4ELi4ELb0EEENS1_21CollectiveEpilogueBwdISA_SB_SD_Li256ELb0ELb0ELi2EEENS1_19SingleTileSchedulerILb0ELb0ELb0ELi128EEEEEEEEEvNT_6ParamsE$_ZN4cute5tupleIJNS0_IJNS_1CILi16EEENS1_ILi2EEES3_S3_NS1_ILi4EEES3_EEENS0_IJNS1_ILi1EEEiiiNS1_ILi144EEENS1_ILi512EEEEEEEEC2ERKS5_RKS9_,($_ZN7cutlass13device_kernelIN5flash19enable_sm80_to_sm89INS1_16FlashAttnBwdSm80INS1_25CollectiveMainloopBwdSm80ILi2ELi2EN4cute5tupleIJNS5_1CILi128EEES8_NS7_ILi64EEEEEENS_6half_tEfNS_4arch4Sm80ELb0ELb1ELb1ELb0ELb0ELb0ELb0ELb0ELi2ELi4ELi4ELi4ELb0EEENS1_21CollectiveEpilogueBwdISA_SB_SD_Li256ELb0ELb0ELi2EEENS1_19SingleTileSchedulerILb0ELb0ELb0ELi128EEEEEEEEEvNT_6ParamsE$_ZN4cute5tupleIJNS0_IJNS_1CILi2EEEEEENS0_IJiEEEEEC2ERKS3_RKS4_ - $_ZN7cutlass13device_kernelIN5flash19enable_sm80_to_sm89INS1_16FlashAttnBwdSm80INS1_25CollectiveMainloopBwdSm80ILi2ELi2EN4cute5tupleIJNS5_1CILi128EEES8_NS7_ILi64EEEEEENS_6half_tEfNS_4arch4Sm80ELb0ELb1ELb1ELb0ELb0ELb0ELb0ELb0ELi2ELi4ELi4ELi4ELb0EEENS1_21CollectiveEpilogueBwdISA_SB_SD_Li256ELb0ELb0ELi2EEENS1_19SingleTileSchedulerILb0ELb0ELb0ELi128EEEEEEEEEvNT_6ParamsE$_ZN4cute5tupleIJNS0_IJNS_1CILi16EEENS1_ILi2EEES3_S3_NS1_ILi4EEES3_EEENS0_IJNS1_ILi1EEEiiiNS1_ILi144EEENS1_ILi512EEEEEEEEC2ERKS5_RKS9_)
$_ZN7cutlass13device_kernelIN5flash19enable_sm80_to_sm89INS1_16FlashAttnBwdSm80INS1_25CollectiveMainloopBwdSm80ILi2ELi2EN4cute5tupleIJNS5_1CILi128EEES8_NS7_ILi64EEEEEENS_6half_tEfNS_4arch4Sm80ELb0ELb1ELb1ELb0ELb0ELb0ELb0ELb0ELi2ELi4ELi4ELi4ELb0EEENS1_21CollectiveEpilogueBwdISA_SB_SD_Li256ELb0ELb0ELi2EEENS1_19SingleTileSchedulerILb0ELb0ELb0ELi128EEEEEEEEEvNT_6ParamsE$_ZN4cute5tupleIJNS0_IJNS_1CILi16EEENS1_ILi2EEES3_S3_NS1_ILi4EEES3_EEENS0_IJNS1_ILi1EEEiiiNS1_ILi144EEENS1_ILi512EEEEEEEEC2ERKS5_RKS9_:
[----:B------:R-:W-:Y:S01]  /*97b0*/  IADD3 R4, R82, -c[0x0][0x20], RZ ;  /* 0x8000080052047a10 */ /* 0x000fe20007ffe0ff */
[----:B------:R-:W-:Y:S01]  /*97c0*/  IMAD.MOV.U32 R26, RZ, RZ, R12 ;  /* 0x000000ffff1a7224 */ /* 0x000fe200078e000c */
[----:B------:R-:W-:-:S03]  /*97d0*/  MOV R27, 0x0 ;  /* 0x00000000001b7802 */ /* 0x000fc60000000f00 */
[----:B------:R1:W-:Y:S04]  /*97e0*/  STL [R4], R2 ;  /* 0x0000000204007387 */ /* 0x0003e80000100800 */
[----:B------:R1:W-:Y:S04]  /*97f0*/  STL [R4+0x4], R3 ;  /* 0x0000040304007387 */ /* 0x0003e80000100800 */
[----:B------:R1:W-:Y:S01]  /*9800*/  STL [R4+0x8], R5 ;  /* 0x0000080504007387 */ /* 0x0003e20000100800 */
[----:B------:R-:W-:Y:S05]  /*9810*/  RET.REL.NODEC R26 `(_ZN7cutlass13device_kernelIN5flash19enable_sm80_to_sm89INS1_16FlashAttnBwdSm80INS1_25CollectiveMainloopBwdSm80ILi2ELi2EN4cute5tupleIJNS5_1CILi128EEES8_NS7_ILi64EEEEEENS_6half_tEfNS_4arch4Sm80ELb0ELb1ELb1ELb0ELb0ELb0ELb0ELb0ELi2ELi4ELi4ELi4ELb0EEENS1_21CollectiveEpilogueBwdISA_SB_SD_Li256ELb0ELb0ELi2EEENS1_19SingleTileSchedulerILb0ELb0ELb0ELi128EEEEEEEEEvNT_6ParamsE) ;  /* 0xffff67e01a007950 */ /* 0x000fea0003c3ffff */
        .type           $_ZN7cutlass13device_kernelIN5flash19enable_sm80_to_sm89INS1_16FlashAttnBwdSm80INS1_25CollectiveMainloopBwdSm80ILi2ELi2EN4cute5tupleIJNS5_1CILi128EEES8_NS7_ILi64EEEEEENS_6half_tEfNS_4arch4Sm80ELb0ELb1ELb1ELb0ELb0ELb0ELb0ELb0ELi2ELi4ELi4ELi4ELb0EEENS1_21CollectiveEpilogueBwdISA_SB_SD_Li256ELb0ELb0ELi2EEENS1_19SingleTileSchedulerILb0ELb0ELb0ELi128EEEEEEEEEvNT_6ParamsE$_ZN4cute5tupleIJNS0_IJNS_1CILi2EEEEEENS0_IJiEEEEEC2ERKS3_RKS4_,@function
        .size           $_ZN7cutlass13device_kernelIN5flash19enable_sm80_to_sm89INS1_16FlashAttnBwdSm80INS1_25CollectiveMainloopBwdSm80ILi2ELi2EN4cute5tupleIJNS5_1CILi128EEES8_NS7_ILi64EEEEEENS_6half_tEfNS_4arch4Sm80ELb0ELb1ELb1ELb0ELb0ELb0ELb0ELb0ELi2ELi4ELi4ELi4ELb0EEENS1_21CollectiveEpilogueBwdISA_SB_SD_Li256ELb0ELb0ELi2EEENS1_19SingleTileSchedulerILb0ELb0ELb0ELi128EEEEEEEEEvNT_6ParamsE$_ZN4cute5tupleIJNS0_IJNS_1CILi2EEEEEENS0_IJiEEEEEC2ERKS3_RKS4_,($_ZN7cutlass13device_kernelIN5flash19enable_sm80_to_sm89INS1_16FlashAttnBwdSm80INS1_25CollectiveMainloopBwdSm80ILi2ELi2EN4cute5tupleIJNS5_1CILi128EEES8_NS7_ILi64EEEEEENS_6half_tEfNS_4arch4Sm80ELb0ELb1ELb1ELb0ELb0ELb0ELb0ELb0ELi2ELi4ELi4ELi4ELb0EEENS1_21CollectiveEpilogueBwdISA_SB_SD_Li256ELb0ELb0ELi2EEENS1_19SingleTileSchedulerILb0ELb0ELb0ELi128EEEEEEEEEvNT_6ParamsE$_ZN4cute5tupleIJNS0_IJNS_1CILi8EEENS0_IJNS1_ILi2EEES3_S3_EEENS1_ILi1EEES4_S5_EEENS0_IJS5_NS0_IJS2_iiEEENS1_ILi64EEENS0_IJiNS1_ILi144EEENS1_ILi288EEEEEENS1_ILi512EEEEEEEEC2ERKS6_RKSD_ - $_ZN7cutlass13device_kernelIN5flash19enable_sm80_to_sm89INS1_16FlashAttnBwdSm80INS1_25CollectiveMainloopBwdSm80ILi2ELi2EN4cute5tupleIJNS5_1CILi128EEES8_NS7_ILi64EEEEEENS_6half_tEfNS_4arch4Sm80ELb0ELb1ELb1ELb0ELb0ELb0ELb0ELb0ELi2ELi4ELi4ELi4ELb0EEENS1_21CollectiveEpilogueBwdISA_SB_SD_Li256ELb0ELb0ELi2EEENS1_19SingleTileSchedulerILb0ELb0ELb0ELi128EEEEEEEEEvNT_6ParamsE$_ZN4cute5tupleIJNS0_IJNS_1CILi2EEEEEENS0_IJiEEEEEC2ERKS3_RKS4_)
$_ZN7cutlass13device_kernelIN5flash19enable_sm80_to_sm89INS1_16FlashAttnBwdSm80INS1_25CollectiveMainloopBwdSm80ILi2ELi2EN4cute5tupleIJNS5_1CILi128EEES8_NS7_ILi64EEEEEENS_6half_tEfNS_4arch4Sm80ELb0ELb1ELb1ELb0ELb0ELb0ELb0ELb0ELi2ELi4ELi4ELi4ELb0EEENS1_21CollectiveEpilogueBwdISA_SB_SD_Li256ELb0ELb0ELi2EEENS1_19SingleTileSchedulerILb0ELb0ELb0ELi128EEEEEEEEEvNT_6ParamsE$_ZN4cute5tupleIJNS0_IJNS_1CILi2EEEEEENS0_IJiEEEEEC2ERKS3_RKS4_:
[----:B------:R-:W-:Y:S02]  /*9820*/  IADD3 R10, R82, -c[0x0][0x20], RZ ;  /* 0x80000800520a7a10 */ /* 0x000fe40007ffe0ff */
[----:B------:R-:W-:-:S03]  /*9830*/  MOV R13, 0x0 ;  /* 0x00000000000d7802 */ /* 0x000fc60000000f00 */
[----:B------:R1:W-:Y:S01]  /*9840*/  STL [R10], R11 ;  /* 0x0000000b0a007387 */ /* 0x0003e20000100800 */
[----:B------:R-:W-:Y:S05]  /*9850*/  RET.REL.NODEC R12 `(_ZN7cutlass13device_kernelIN5flash19enable_sm80_to_sm89INS1_16FlashAttnBwdSm80INS1_25CollectiveMainloopBwdSm80ILi2ELi2EN4cute5tupleIJNS5_1CILi128EEES8_NS7_ILi64EEEEEENS_6half_tEfNS_4arch4Sm80ELb0ELb1ELb1ELb0ELb0ELb0ELb0ELb0ELi2ELi4ELi4ELi4ELb0EEENS1_21CollectiveEpilogueBwdISA_SB_SD_Li256ELb0ELb0ELi2EEENS1_19SingleTileSchedulerILb0ELb0ELb0ELi128EEEEEEEEEvNT_6ParamsE) ;  /* 0xffff67a00c007950 */ /* 0x000fea0003c3ffff */
        .type           $_ZN7cutlass13device_kernelIN5flash19enable_sm80_to_sm89INS1_16FlashAttnBwdSm80INS1_25CollectiveMainloopBwdSm80ILi2ELi2EN4cute5tupleIJNS5_1CILi128EEES8_NS7_ILi64EEEEEENS_6half_tEfNS_4arch4Sm80ELb0ELb1ELb1ELb0ELb0ELb0ELb0ELb0ELi2ELi4ELi4ELi4ELb0EEENS1_21CollectiveEpilogueBwdISA_SB_SD_Li256ELb0ELb0ELi2EEENS1_19SingleTileSchedulerILb0ELb0ELb0ELi128EEEEEEEEEvNT_6ParamsE$_ZN4cute5tupleIJNS0_IJNS_1CILi8EEENS0_IJNS1_ILi2EEES3_S3_EEENS1_ILi1EEES4_S5_EEENS0_IJS5_NS0_IJS2_iiEEENS1_ILi64EEENS0_IJiNS1_ILi144EEENS1_ILi288EEEEEENS1_ILi512EEEEEEEEC2ERKS6_RKSD_,@function
        .size           $_ZN7cutlass13device_kernelIN5flash19enable_sm80_to_sm89INS1_16FlashAttnBwdSm80INS1_25CollectiveMainloopBwdSm80ILi2ELi2EN4cute5tupleIJNS5_1CILi128EEES8_NS7_ILi64EEEEEENS_6half_tEfNS_4arch4Sm80ELb0ELb1ELb1ELb0ELb0ELb0ELb0ELb0ELi2ELi4ELi4ELi4ELb0EEENS1_21CollectiveEpilogueBwdISA_SB_SD_Li256ELb0ELb0ELi2EEENS1_19SingleTileSchedulerILb0ELb0ELb0ELi128EEEEEEEEEvNT_6ParamsE$_ZN4cute5tupleIJNS0_IJNS_1CILi8EEENS0_IJNS1_ILi2EEES3_S3_EEENS1_ILi1EEES4_S5_EEENS0_IJS5_NS0_IJS2_iiEEENS1_ILi64EEENS0_IJiNS1_ILi144EEENS1_ILi288EEEEEENS1_ILi512EEEEEEEEC2ERKS6_RKSD_,($_ZN7cutlass13device_kernelIN5flash19enable_sm80_to_sm89INS1_16FlashAttnBwdSm80INS1_25CollectiveMainloopBwdSm80ILi2ELi2EN4cute5tupleIJNS5_1CILi128EEES8_NS7_ILi64EEEEEENS_6half_tEfNS_4arch4Sm80ELb0ELb1ELb1ELb0ELb0ELb0ELb0ELb0ELi2ELi4ELi4ELi4ELb0EEENS1_21CollectiveEpilogueBwdISA_SB_SD_Li256ELb0ELb0ELi2EEENS1_19SingleTileSchedulerILb0ELb0ELb0ELi128EEEEEEEEEvNT_6ParamsE$_ZN4cute5tupleIJNS0_IJNS_1CILi8EEENS0_IJNS1_ILi2EEES3_S3_EEENS1_ILi1EEES4_S5_EEENS0_IJS5_NS0_IJiiiEEENS1_ILi64EEENS0_IJNS1_ILi72EEENS1_ILi144EEENS1_ILi288EEEEEENS1_ILi512EEEEEEEEC2ERKS6_RKSE_ - $_ZN7cutlass13device_kernelIN5flash19enable_sm80_to_sm89INS1_16FlashAttnBwdSm80INS1_25CollectiveMainloopBwdSm80ILi2ELi2EN4cute5tupleIJNS5_1CILi128EEES8_NS7_ILi64EEEEEENS_6half_tEfNS_4arch4Sm80ELb0ELb1ELb1ELb0ELb0ELb0ELb0ELb0ELi2ELi4ELi4ELi4ELb0EEENS1_21CollectiveEpilogueBwdISA_SB_SD_Li256ELb0ELb0ELi2EEENS1_19SingleTileSchedulerILb0ELb0ELb0ELi128EEEEEEEEEvNT_6ParamsE$_ZN4cute5tupleIJNS0_IJNS_1CILi8EEENS0_IJNS1_ILi2EEES3_S3_EEENS1_ILi1EEES4_S5_EEENS0_IJS5_NS0_IJS2_iiEEENS1_ILi64EEENS0_IJiNS1_ILi144EEENS1_ILi288EEEEEENS1_ILi512EEEEEEEEC2ERKS6_RKSD_)
$_ZN7cutlass13device_kernelIN5flash19enable_sm80_to_sm89INS1_16FlashAttnBwdSm80INS1_25CollectiveMainloopBwdSm80ILi2ELi2EN4cute5tupleIJNS5_1CILi128EEES8_NS7_ILi64EEEEEENS_6half_tEfNS_4arch4Sm80ELb0ELb1ELb1ELb0ELb0ELb0ELb0ELb0ELi2ELi4ELi4ELi4ELb0EEENS1_21CollectiveEpilogueBwdISA_SB_SD_Li256ELb0ELb0ELi2EEENS1_19SingleTileSchedulerILb0ELb0ELb0ELi128EEEEEEEEEvNT_6ParamsE$_ZN4cute5tupleIJNS0_IJNS_1CILi8EEENS0_IJNS1_ILi2EEES3_S3_EEENS1_ILi1EEES4_S5_EEENS0_IJS5_NS0_IJS2_iiEEENS1_ILi64EEENS0_IJiNS1_ILi144EEENS1_ILi288EEEEEENS1_ILi512EEEEEEEEC2ERKS6_RKSD_:
[----:B------:R-:W-:Y:S01]  /*9860*/  IADD3 R4, R80, -c[0x0][0x20], RZ ;  /* 0x8000080050047a10 */ /* 0x000fe20007ffe0ff */
[----:B------:R-:W-:Y:S01]  /*9870*/  IMAD.MOV.U32 R34, RZ, RZ, R26 ;  /* 0x000000ffff227224 */ /* 0x000fe200078e001a */
[----:B------:R-:W-:-:S03]  /*9880*/  MOV R35, 0x0 ;  /* 0x0000000000237802 */ /* 0x000fc60000000f00 */
[----:B------:R1:W-:Y:S04]  /*9890*/  STL [R4], R2 ;  /* 0x0000000204007387 */ /* 0x0003e80000100800 */
[----:B------:R1:W-:Y:S04]  /*98a0*/  STL [R4+0x4], R3 ;  /* 0x0000040304007387 */ /* 0x0003e80000100800 */
[----:B------:R1:W-:Y:S01]  /*98b0*/  STL [R4+0x8], R5 ;  /* 0x0000080504007387 */ /* 0x0003e20000100800 */
[----:B------:R-:W-:Y:S05]  /*98c0*/  RET.REL.NODEC R34 `(_ZN7cutlass13device_kernelIN5flash19enable_sm80_to_sm89INS1_16FlashAttnBwdSm80INS1_25CollectiveMainloopBwdSm80ILi2ELi2EN4cute5tupleIJNS5_1CILi128EEES8_NS7_ILi64EEEEEENS_6half_tEfNS_4arch4Sm80ELb0ELb1ELb1ELb0ELb0ELb0ELb0ELb0ELi2ELi4ELi4ELi4ELb0EEENS1_21CollectiveEpilogueBwdISA_SB_SD_Li256ELb0ELb0ELi2EEENS1_19SingleTileSchedulerILb0ELb0ELb0ELi128EEEEEEEEEvNT_6ParamsE) ;  /* 0xffff673022007950 */ /* 0x000fea0003c3ffff */
        .type           $_ZN7cutlass13device_kernelIN5flash19enable_sm80_to_sm89INS1_16FlashAttnBwdSm80INS1_25CollectiveMainloopBwdSm80ILi2ELi2EN4cute5tupleIJNS5_1CILi128EEES8_NS7_ILi64EEEEEENS_6half_tEfNS_4arch4Sm80ELb0ELb1ELb1ELb0ELb0ELb0ELb0ELb0ELi2ELi4ELi4ELi4ELb0EEENS1_21CollectiveEpilogueBwdISA_SB_SD_Li256ELb0ELb0ELi2EEENS1_19SingleTileSchedulerILb0ELb0ELb0ELi128EEEEEEEEEvNT_6ParamsE$_ZN4cute5tupleIJNS0_IJNS_1CILi8EEENS0_IJNS1_ILi2EEES3_S3_EEENS1_ILi1EEES4_S5_EEENS0_IJS5_NS0_IJiiiEEENS1_ILi64EEENS0_IJNS1_ILi72EEENS1_ILi144EEENS1_ILi288EEEEEENS1_ILi512EEEEEEEEC2ERKS6_RKSE_,@function
        .size           $_ZN7cutlass13device_kernelIN5flash19enable_sm80_to_sm89INS1_16FlashAttnBwdSm80INS1_25CollectiveMainloopBwdSm80ILi2ELi2EN4cute5tupleIJNS5_1CILi128EEES8_NS7_ILi64EEEEEENS_6half_tEfNS_4arch4Sm80ELb0ELb1ELb1ELb0ELb0ELb0ELb0ELb0ELi2ELi4ELi4ELi4ELb0EEENS1_21CollectiveEpilogueBwdISA_SB_SD_Li256ELb0ELb0ELi2EEENS1_19SingleTileSchedulerILb0ELb0ELb0ELi128EEEEEEEEEvNT_6ParamsE$_ZN4cute5tupleIJNS0_IJNS_1CILi8EEENS0_IJNS1_ILi2EEES3_S3_EEENS1_ILi1EEES4_S5_EEENS0_IJS5_NS0_IJiiiEEENS1_ILi64EEENS0_IJNS1_ILi72EEENS1_ILi144EEENS1_ILi288EEEEEENS1_ILi512EEEEEEEEC2ERKS6_RKSE_,($_ZN7cutlass13device_kernelIN5flash19enable_sm80_to_sm89INS1_16FlashAttnBwdSm80INS1_25CollectiveMainloopBwdSm80ILi2ELi2EN4cute5tupleIJNS5_1CILi128EEES8_NS7_ILi64EEEEEENS_6half_tEfNS_4arch4Sm80ELb0ELb1ELb1ELb0ELb0ELb0ELb0ELb0ELi2ELi4ELi4ELi4ELb0EEENS1_21CollectiveEpilogueBwdISA_SB_SD_Li256ELb0ELb0ELi2EEENS1_19SingleTileSchedulerILb0ELb0ELb0ELi128EEEEEEEEEvNT_6ParamsE$_ZN4cute5tupleIJNS0_IJNS_1CILi8EEENS1_ILi2EEES3_S3_S2_S3_EEENS0_IJNS1_ILi1EEEiiiNS1_ILi72EEENS1_ILi512EEEEEEEEC2ERKS4_RKS8_ - $_ZN7cutlass13device_kernelIN5flash19enable_sm80_to_sm89INS1_16FlashAttnBwdSm80INS1_25CollectiveMainloopBwdSm80ILi2ELi2EN4cute5tupleIJNS5_1CILi128EEES8_NS7_ILi64EEEEEENS_6half_tEfNS_4arch4Sm80ELb0ELb1ELb1ELb0ELb0ELb0ELb0ELb0ELi2ELi4ELi4ELi4ELb0EEENS1_21CollectiveEpilogueBwdISA_SB_SD_Li256ELb0ELb0ELi2EEENS1_19SingleTileSchedulerILb0ELb0ELb0ELi128EEEEEEEEEvNT_6ParamsE$_ZN4cute5tupleIJNS0_IJNS_1CILi8EEENS0_IJNS1_ILi2EEES3_S3_EEENS1_ILi1EEES4_S5_EEENS0_IJS5_NS0_IJiiiEEENS1_ILi64EEENS0_IJNS1_ILi72EEENS1_ILi144EEENS1_ILi288EEEEEENS1_ILi512EEEEEEEEC2ERKS6_RKSE_)
$_ZN7cutlass13device_kernelIN5flash19enable_sm80_to_sm89INS1_16FlashAttnBwdSm80INS1_25CollectiveMainloopBwdSm80ILi2ELi2EN4cute5tupleIJNS5_1CILi128EEES8_NS7_ILi64EEEEEENS_6half_tEfNS_4arch4Sm80ELb0ELb1ELb1ELb0ELb0ELb0ELb0ELb0ELi2ELi4ELi4ELi4ELb0EEENS1_21CollectiveEpilogueBwdISA_SB_SD_Li256ELb0ELb0ELi2EEENS1_19SingleTileSchedulerILb0ELb0ELb0ELi128EEEEEEEEEvNT_6ParamsE$_ZN4cute5tupleIJNS0_IJNS_1CILi8EEENS0_IJNS1_ILi2EEES3_S3_EEENS1_ILi1EEES4_S5_EEENS0_IJS5_NS0_IJiiiEEENS1_ILi64EEENS0_IJNS1_ILi72EEENS1_ILi144EEENS1_ILi288EEEEEENS1_ILi512EEEEEEEEC2ERKS6_RKSE_:
[----:B------:R-:W-:Y:S01]  /*98d0*/  IADD3 R4, R80, -c[0x0][0x20], RZ ;  /* 0x8000080050047a10 */ /* 0x000fe20007ffe0ff */
[----:B------:R-:W-:Y:S01]  /*98e0*/  IMAD.MOV.U32 R34, RZ, RZ, R6 ;  /* 0x000000ffff227224 */ /* 0x000fe200078e0006 */
[----:B------:R-:W-:-:S03]  /*98f0*/  MOV R35, 0x0 ;  /* 0x0000000000237802 */ /* 0x000fc60000000f00 */
[----:B------:R1:W-:Y:S04]  /*9900*/  STL [R4], R2 ;  /* 0x0000000204007387 */ /* 0x0003e80000100800 */
[----:B------:R1:W-:Y:S04]  /*9910*/  STL [R4+0x4], R3 ;  /* 0x0000040304007387 */ /* 0x0003e80000100800 */
[----:B------:R1:W-:Y:S01]  /*9920*/  STL [R4+0x8], R5 ;  /* 0x0000080504007387 */ /* 0x0003e20000100800 */
[----:B------:R-:W-:Y:S05]  /*9930*/  RET.REL.NODEC R34 `(_ZN7cutlass13device_kernelIN5flash19enable_sm80_to_sm89INS1_16FlashAttnBwdSm80INS1_25CollectiveMainloopBwdSm80ILi2ELi2EN4cute5tupleIJNS5_1CILi128EEES8_NS7_ILi64EEEEEENS_6half_tEfNS_4arch4Sm80ELb0ELb1ELb1ELb0ELb0ELb0ELb0ELb0ELi2ELi4ELi4ELi4ELb0EEENS1_21CollectiveEpilogueBwdISA_SB_SD_Li256ELb0ELb0ELi2EEENS1_19SingleTileSchedulerILb0ELb0ELb0ELi128EEEEEEEEEvNT_6ParamsE) ;  /* 0xffff66c022007950 */ /* 0x000fea0003c3ffff */
        .type           $_ZN7cutlass13device_kernelIN5flash19enable_sm80_to_sm89INS1_16FlashAttnBwdSm80INS1_25CollectiveMainloopBwdSm80ILi2ELi2EN4cute5tupleIJNS5_1CILi128EEES8_NS7_ILi64EEEEEENS_6half_tEfNS_4arch4Sm80ELb0ELb1ELb1ELb0ELb0ELb0ELb0ELb0ELi2ELi4ELi4ELi4ELb0EEENS1_21CollectiveEpilogueBwdISA_SB_SD_Li256ELb0ELb0ELi2EEENS1_19SingleTileSchedulerILb0ELb0ELb0ELi128EEEEEEEEEvNT_6ParamsE$_ZN4cute5tupleIJNS0_IJNS_1CILi8EEENS1_ILi2EEES3_S3_S2_S3_EEENS0_IJNS1_ILi1EEEiiiNS1_ILi72EEENS1_ILi512EEEEEEEEC2ERKS4_RKS8_,@function
        .size           $_ZN7cutlass13device_kernelIN5flash19enable_sm80_to_sm89INS1_16FlashAttnBwdSm80INS1_25CollectiveMainloopBwdSm80ILi2ELi2EN4cute5tupleIJNS5_1CILi128EEES8_NS7_ILi64EEEEEENS_6half_tEfNS_4arch4Sm80ELb0ELb1ELb1ELb0ELb0ELb0ELb0ELb0ELi2ELi4ELi4ELi4ELb0EEENS1_21CollectiveEpilogueBwdISA_SB_SD_Li256ELb0ELb0ELi2EEENS1_19SingleTileSchedulerILb0ELb0ELb0ELi128EEEEEEEEEvNT_6ParamsE$_ZN4cute5tupleIJNS0_IJNS_1CILi8EEENS1_ILi2EEES3_S3_S2_S3_EEENS0_IJNS1_ILi1EEEiiiNS1_ILi72EEENS1_ILi512EEEEEEEEC2ERKS4_RKS8_,($_ZN7cutlass13device_kernelIN5flash19enable_sm80_to_sm89INS1_16FlashAttnBwdSm80INS1_25CollectiveMainloopBwdSm80ILi2ELi2EN4cute5tupleIJNS5_1CILi128EEES8_NS7_ILi64EEEEEENS_6half_tEfNS_4arch4Sm80ELb0ELb1ELb1ELb0ELb0ELb0ELb0ELb0ELi2ELi4ELi4ELi4ELb0EEENS1_21CollectiveEpilogueBwdISA_SB_SD_Li256ELb0ELb0ELi2EEENS1_19SingleTileSchedulerILb0ELb0ELb0ELi128EEEEEEEEEvNT_6ParamsE$_ZN4cute5tupleIJNS_1CILi0EEEiEEC2ERKS2_RKi - $_ZN7cutlass13device_kernelIN5flash19enable_sm80_to_sm89INS1_16FlashAttnBwdSm80INS1_25CollectiveMainloopBwdSm80ILi2ELi2EN4cute5tupleIJNS5_1CILi128EEES8_NS7_ILi64EEEEEENS_6half_tEfNS_4arch4Sm80ELb0ELb1ELb1ELb0ELb0ELb0ELb0ELb0ELi2ELi4ELi4ELi4ELb0EEENS1_21CollectiveEpilogueBwdISA_SB_SD_Li256ELb0ELb0ELi2EEENS1_19SingleTileSchedulerILb0ELb0ELb0ELi128EEEEEEEEEvNT_6ParamsE$_ZN4cute5tupleIJNS0_IJNS_1CILi8EEENS1_ILi2EEES3_S3_S2_S3_EEENS0_IJNS1_ILi1EEEiiiNS1_ILi72EEENS1_ILi512EEEEEEEEC2ERKS4_RKS8_)
$_ZN7cutlass13device_kernelIN5flash19enable_sm80_to_sm89INS1_16FlashAttnBwdSm80INS1_25CollectiveMainloopBwdSm80ILi2ELi2EN4cute5tupleIJNS5_1CILi128EEES8_NS7_ILi64EEEEEENS_6half_tEfNS_4arch4Sm80ELb0ELb1ELb1ELb0ELb0ELb0ELb0ELb0ELi2ELi4ELi4ELi4ELb0EEENS1_21CollectiveEpilogueBwdISA_SB_SD_Li256ELb0ELb0ELi2EEENS1_19SingleTileSchedulerILb0ELb0ELb0ELi128EEEEEEEEEvNT_6ParamsE$_ZN4cute5tupleIJNS0_IJNS_1CILi8EEENS1_ILi2EEES3_S3_S2_S3_EEENS0_IJNS1_ILi1EEEiiiNS1_ILi72EEENS1_ILi512EEEEEEEEC2ERKS4_RKS8_:
[----:B------:R-:W-:Y:S01]  /*9940*/  IADD3 R4, R81, -c[0x0][0x20], RZ ;  /* 0x8000080051047a10 */ /* 0x000fe20007ffe0ff */
[----:B------:R-:W-:Y:S01]  /*9950*/  IMAD.MOV.U32 R34, RZ, RZ, R6 ;  /* 0x000000ffff227224 */ /* 0x000fe200078e0006 */
[----:B------:R-:W-:-:S03]  /*9960*/  MOV R35, 0x0 ;  /* 0x0000000000237802 */ /* 0x000fc60000000f00 */
[----:B------:R1:W-:Y:S04]  /*9970*/  STL [R4], R2 ;  /* 0x0000000204007387 */ /* 0x0003e80000100800 */
[----:B------:R1:W-:Y:S04]  /*9980*/  STL [R4+0x4], R3 ;  /* 0x0000040304007387 */ /* 0x0003e80000100800 */
[----:B------:R1:W-:Y:S01]  /*9990*/  STL [R4+0x8], R5 ;  /* 0x0000080504007387 */ /* 0x0003e20000100800 */
[----:B------:R-:W-:Y:S05]  /*99a0*/  RET.REL.NODEC R34 `(_ZN7cutlass13device_kernelIN5flash19enable_sm80_to_sm89INS1_16FlashAttnBwdSm80INS1_25CollectiveMainloopBwdSm80ILi2ELi2EN4cute5tupleIJNS5_1CILi128EEES8_NS7_ILi64EEEEEENS_6half_tEfNS_4arch4Sm80ELb0ELb1ELb1ELb0ELb0ELb0ELb0ELb0ELi2ELi4ELi4ELi4ELb0EEENS1_21CollectiveEpilogueBwdISA_SB_SD_Li256ELb0ELb0ELi2EEENS1_19SingleTileSchedulerILb0ELb0ELb0ELi128EEEEEEEEEvNT_6ParamsE) ;  /* 0xffff665022007950 */ /* 0x000fea0003c3ffff */
        .type           $_ZN7cutlass13device_kernelIN5flash19enable_sm80_to_sm89INS1_16FlashAttnBwdSm80INS1_25CollectiveMainloopBwdSm80ILi2ELi2EN4cute5tupleIJNS5_1CILi128EEES8_NS7_ILi64EEEEEENS_6half_tEfNS_4arch4Sm80ELb0ELb1ELb1ELb0ELb0ELb0ELb0ELb0ELi2ELi4ELi4ELi4ELb0EEENS1_21CollectiveEpilogueBwdISA_SB_SD_Li256ELb0ELb0ELi2EEENS1_19SingleTileSchedulerILb0ELb0ELb0ELi128EEEEEEEEEvNT_6ParamsE$_ZN4cute5tupleIJNS_1CILi0EEEiEEC2ERKS2_RKi,@function
        .size           $_ZN7cutlass13device_kernelIN5flash19enable_sm80_to_sm89INS1_16FlashAttnBwdSm80INS1_25CollectiveMainloopBwdSm80ILi2ELi2EN4cute5tupleIJNS5_1CILi128EEES8_NS7_ILi64EEEEEENS_6half_tEfNS_4arch4Sm80ELb0ELb1ELb1ELb0ELb0ELb0ELb0ELb0ELi2ELi4ELi4ELi4ELb0EEENS1_21CollectiveEpilogueBwdISA_SB_SD_Li256ELb0ELb0ELi2EEENS1_19SingleTileSchedulerILb0ELb0ELb0ELi128EEEEEEEEEvNT_6ParamsE$_ZN4cute5tupleIJNS_1CILi0EEEiEEC2ERKS2_RKi,($_ZN7cutlass13device_kernelIN5flash19enable_sm80_to_sm89INS1_16FlashAttnBwdSm80INS1_25CollectiveMainloopBwdSm80ILi2ELi2EN4cute5tupleIJNS5_1CILi128EEES8_NS7_ILi64EEEEEENS_6half_tEfNS_4arch4Sm80ELb0ELb1ELb1ELb0ELb0ELb0ELb0ELb0ELi2ELi4ELi4ELi4ELb0EEENS1_21CollectiveEpilogueBwdISA_SB_SD_Li256ELb0ELb0ELi2EEENS1_19SingleTileSchedulerILb0ELb0ELb0ELi128EEEEEEEEEvNT_6ParamsE$_ZN4cute5tupleIJNS_7SwizzleILi3ELi3ELi3EEENS_9MixedBitsILj0ELj432EEENS_6LayoutINS0_IJNS0_IJNS_1CILi2EEES7_S7_EEES7_NS6_ILi8EEEEEENS0_IJNS0_IJNS6_ILi64EEES9_NS6_ILi512EEEEEENS6_ILi8192EEENS6_ILi1024EEEEEEEEEEC2ERKS2_RKS4_RKSH_ - $_ZN7cutlass13device_kernelIN5flash19enable_sm80_to_sm89INS1_16FlashAttnBwdSm80INS1_25CollectiveMainloopBwdSm80ILi2ELi2EN4cute5tupleIJNS5_1CILi128EEES8_NS7_ILi64EEEEEENS_6half_tEfNS_4arch4Sm80ELb0ELb1ELb1ELb0ELb0ELb0ELb0ELb0ELi2ELi4ELi4ELi4ELb0EEENS1_21CollectiveEpilogueBwdISA_SB_SD_Li256ELb0ELb0ELi2EEENS1_19SingleTileSchedulerILb0ELb0ELb0ELi128EEEEEEEEEvNT_6ParamsE$_ZN4cute5tupleIJNS_1CILi0EEEiEEC2ERKS2_RKi)
$_ZN7cutlass13device_kernelIN5flash19enable_sm80_to_sm89INS1_16FlashAttnBwdSm80INS1_25CollectiveMainloopBwdSm80ILi2ELi2EN4cute5tupleIJNS5_1CILi128EEES8_NS7_ILi64EEEEEENS_6half_tEfNS_4arch4Sm80ELb0ELb1ELb1ELb0ELb0ELb0ELb0ELb0ELi2ELi4ELi4ELi4ELb0EEENS1_21CollectiveEpilogueBwdISA_SB_SD_Li256ELb0ELb0ELi2EEENS1_19SingleTileSchedulerILb0ELb0ELb0ELi128EEEEEEEEEvNT_6ParamsE$_ZN4cute5tupleIJNS_1CILi0EEEiEEC2ERKS2_RKi:
[----:B------:R-:W-:Y:S02]  /*99b0*/  IADD3 R2, R80, -c[0x0][0x20], RZ ;  /* 0x8000080050027a10 */ /* 0x000fe40007ffe0ff */
[----:B------:R-:W-:-:S03]  /*99c0*/  MOV R13, 0x0 ;  /* 0x00000000000d7802 */ /* 0x000fc60000000f00 */
[----:B------:R1:W-:Y:S01]  /*99d0*/  STL [R2], R7 ;  /* 0x0000000702007387 */ /* 0x0003e20000100800 */
[----:B------:R-:W-:Y:S05]  /*99e0*/  RET.REL.NODEC R12 `(_ZN7cutlass13device_kernelIN5flash19enable_sm80_to_sm89INS1_16FlashAttnBwdSm80INS1_25CollectiveMainloopBwdSm80ILi2ELi2EN4cute5tupleIJNS5_1CILi128EEES8_NS7_ILi64EEEEEENS_6half_tEfNS_4arch4Sm80ELb0ELb1ELb1ELb0ELb0ELb0ELb0ELb0ELi2ELi4ELi4ELi4ELb0EEENS1_21CollectiveEpilogueBwdISA_SB_SD_Li256ELb0ELb0ELi2EEENS1_19SingleTileSchedulerILb0ELb0ELb0ELi128EEEEEEEEEvNT_6ParamsE) ;  /* 0xffff66100c007950 */ /* 0x000fea0003c3ffff */
        .type           $_ZN7cutlass13device_kernelIN5flash19enable_sm80_to_sm89INS1_16FlashAttnBwdSm80INS1_25CollectiveMainloopBwdSm80ILi2ELi2EN4cute5tupleIJNS5_1CILi128EEES8_NS7_ILi64EEEEEENS_6half_tEfNS_4arch4Sm80ELb0ELb1ELb1ELb0ELb0ELb0ELb0ELb0ELi2ELi4ELi4ELi4ELb0EEENS1_21CollectiveEpilogueBwdISA_SB_SD_Li256ELb0ELb0ELi2EEENS1_19SingleTileSchedulerILb0ELb0ELb0ELi128EEEEEEEEEvNT_6ParamsE$_ZN4cute5tupleIJNS_7SwizzleILi3ELi3ELi3EEENS_9MixedBitsILj0ELj432EEENS_6LayoutINS0_IJNS0_IJNS_1CILi2EEES7_S7_EEES7_NS6_ILi8EEEEEENS0_IJNS0_IJNS6_ILi64EEES9_NS6_ILi512EEEEEENS6_ILi8192EEENS6_ILi1024EEEEEEEEEEC2ERKS2_RKS4_RKSH_,@function
        .size           $_ZN7cutlass13device_kernelIN5flash19enable_sm80_to_sm89INS1_16FlashAttnBwdSm80INS1_25CollectiveMainloopBwdSm80ILi2ELi2EN4cute5tupleIJNS5_1CILi128EEES8_NS7_ILi64EEEEEENS_6half_tEfNS_4arch4Sm80ELb0ELb1ELb1ELb0ELb0ELb0ELb0ELb0ELi2ELi4ELi4ELi4ELb0EEENS1_21CollectiveEpilogueBwdISA_SB_SD_Li256ELb0ELb0ELi2EEENS1_19SingleTileSchedulerILb0ELb0ELb0ELi128EEEEEEEEEvNT_6ParamsE$_ZN4cute5tupleIJNS_7SwizzleILi3ELi3ELi3EEENS_9MixedBitsILj0ELj432EEENS_6LayoutINS0_IJNS0_IJNS_1CILi2EEES7_S7_EEES7_NS6_ILi8EEEEEENS0_IJNS0_IJNS6_ILi64EEES9_NS6_ILi512EEEEEENS6_ILi8192EEENS6_ILi1024EEEEEEEEEEC2ERKS2_RKS4_RKSH_,($_ZN7cutlass13device_kernelIN5flash19enable_sm80_to_sm89INS1_16FlashAttnBwdSm80INS1_25CollectiveMainloopBwdSm80ILi2ELi2EN4cute5tupleIJNS5_1CILi128EEES8_NS7_ILi64EEEEEENS_6half_tEfNS_4arch4Sm80ELb0ELb1ELb1ELb0ELb0ELb0ELb0ELb0ELi2ELi4ELi4ELi4ELb0EEENS1_21CollectiveEpilogueBwdISA_SB_SD_Li256ELb0ELb0ELi2EEENS1_19SingleTileSchedulerILb0ELb0ELb0ELi128EEEEEEEEEvNT_6ParamsE$_ZN4cute5tupleIJiEEC2ERKi - $_ZN7cutlass13device_kernelIN5flash19enable_sm80_to_sm89INS1_16FlashAttnBwdSm80INS1_25CollectiveMainloopBwdSm80ILi2ELi2EN4cute5tupleIJNS5_1CILi128EEES8_NS7_ILi64EEEEEENS_6half_tEfNS_4arch4Sm80ELb0ELb1ELb1ELb0ELb0ELb0ELb0ELb0ELi2ELi4ELi4ELi4ELb0EEENS1_21CollectiveEpilogueBwdISA_SB_SD_Li256ELb0ELb0ELi2EEENS1_19SingleTileSchedulerILb0ELb0ELb0ELi128EEEEEEEEEvNT_6ParamsE$_ZN4cute5tupleIJNS_7SwizzleILi3ELi3ELi3EEENS_9MixedBitsILj0ELj432EEENS_6LayoutINS0_IJNS0_IJNS_1CILi2EEES7_S7_EEES7_NS6_ILi8EEEEEENS0_IJNS0_IJNS6_ILi64EEES9_NS6_ILi512EEEEEENS6_ILi8192EEENS6_ILi1024EEEEEEEEEEC2ERKS2_RKS4_RKSH_)
$_ZN7cutlass13device_kernelIN5flash19enable_sm80_to_sm89INS1_16FlashAttnBwdSm80INS1_25CollectiveMainloopBwdSm80ILi2ELi2EN4cute5tupleIJNS5_1CILi128EEES8_NS7_ILi64EEEEEENS_6half_tEfNS_4arch4Sm80ELb0ELb1ELb1ELb0ELb0ELb0ELb0ELb0ELi2ELi4ELi4ELi4ELb0EEENS1_21CollectiveEpilogueBwdISA_SB_SD_Li256ELb0ELb0ELi2EEENS1_19SingleTileSchedulerILb0ELb0ELb0ELi128EEEEEEEEEvNT_6ParamsE$_ZN4cute5tupleIJNS_7SwizzleILi3ELi3ELi3EEENS_9MixedBitsILj0ELj432EEENS_6LayoutINS0_IJNS0_IJNS_1CILi2EEES7_S7_EEES7_NS6_ILi8EEEEEENS0_IJNS0_IJNS6_ILi64EEES9_NS6_ILi512EEEEEENS6_ILi8192EEENS6_ILi1024EEEEEEEEEEC2ERKS2_RKS4_RKSH_:
[----:B------:R-:W-:Y:S02]  /*99f0*/  IADD3 R2, R62, -c[0x0][0x20], RZ ;  /* 0x800008003e027a10 */ /* 0x000fe40007ffe0ff */
[----:B------:R-:W-:-:S03]  /*9a00*/  MOV R7, 0x0 ;  /* 0x0000000000077802 */ /* 0x000fc60000000f00 */
[----:B------:R1:W-:Y:S01]  /*9a10*/  STL [R2], R3 ;  /* 0x0000000302007387 */ /* 0x0003e20000100800 */
[----:B------:R-:W-:Y:S05]  /*9a20*/  RET.REL.NODEC R6 `(_ZN7cutlass13device_kernelIN5flash19enable_sm80_to_sm89INS1_16FlashAttnBwdSm80INS1_25CollectiveMainloopBwdSm80ILi2ELi2EN4cute5tupleIJNS5_1CILi128EEES8_NS7_ILi64EEEEEENS_6half_tEfNS_4arch4Sm80ELb0ELb1ELb1ELb0ELb0ELb0ELb0ELb0ELi2ELi4ELi4ELi4ELb0EEENS1_21CollectiveEpilogueBwdISA_SB_SD_Li256ELb0ELb0ELi2EEENS1_19SingleTileSchedulerILb0ELb0ELb0ELi128EEEEEEEEEvNT_6ParamsE) ;  /* 0xffff65d006007950 */ /* 0x000fea0003c3ffff */
        .type           $_ZN7cutlass13device_kernelIN5flash19enable_sm80_to_sm89INS1_16FlashAttnBwdSm80INS1_25CollectiveMainloopBwdSm80ILi2ELi2EN4cute5tupleIJNS5_1CILi128EEES8_NS7_ILi64EEEEEENS_6half_tEfNS_4arch4Sm80ELb0ELb1ELb1ELb0ELb0ELb0ELb0ELb0ELi2ELi4ELi4ELi4ELb0EEENS1_21CollectiveEpilogueBwdISA_SB_SD_Li256ELb0ELb0ELi2EEENS1_19SingleTileSchedulerILb0ELb0ELb0ELi128EEEEEEEEEvNT_6ParamsE$_ZN4cute5tupleIJiEEC2ERKi,@function
        .size           $_ZN7cutlass13device_kernelIN5flash19enable_sm80_to_sm89INS1_16FlashAttnBwdSm80INS1_25CollectiveMainloopBwdSm80ILi2ELi2EN4cute5tupleIJNS5_1CILi128EEES8_NS7_ILi64EEEEEENS_6half_tEfNS_4arch4Sm80ELb0ELb1ELb1ELb0ELb0ELb0ELb0ELb0ELi2ELi4ELi4ELi4ELb0EEENS1_21CollectiveEpilogueBwdISA_SB_SD_Li256ELb0ELb0ELi2EEENS1_19SingleTileSchedulerILb0ELb0ELb0ELi128EEEEEEEEEvNT_6ParamsE$_ZN4cute5tupleIJiEEC2ERKi,($_ZN7cutlass13device_kernelIN5flash19enable_sm80_to_sm89INS1_16FlashAttnBwdSm80INS1_25CollectiveMainloopBwdSm80ILi2ELi2EN4cute5tupleIJNS5_1CILi128EEES8_NS7_ILi64EEEEEENS_6half_tEfNS_4arch4Sm80ELb0ELb1ELb1ELb0ELb0ELb0ELb0ELb0ELi2ELi4ELi4ELi4ELb0EEENS1_21CollectiveEpilogueBwdISA_SB_SD_Li256ELb0ELb0ELi2EEENS1_19SingleTileSchedulerILb0ELb0ELb0ELi128EEEEEEEEEvNT_6ParamsE$_ZN4cute8smem_ptrIPN7cutlass6half_tEECI1NS_12iter_adaptorIS3_S4_EEES3_ - $_ZN7cutlass13device_kernelIN5flash19enable_sm80_to_sm89INS1_16FlashAttnBwdSm80INS1_25CollectiveMainloopBwdSm80ILi2ELi2EN4cute5tupleIJNS5_1CILi128EEES8_NS7_ILi64EEEEEENS_6half_tEfNS_4arch4Sm80ELb0ELb1ELb1ELb0ELb0ELb0ELb0ELb0ELi2ELi4ELi4ELi4ELb0EEENS1_21CollectiveEpilogueBwdISA_SB_SD_Li256ELb0ELb0ELi2EEENS1_19SingleTileSchedulerILb0ELb0ELb0ELi128EEEEEEEEEvNT_6ParamsE$_ZN4cute5tupleIJiEEC2ERKi)
$_ZN7cutlass13device_kernelIN5flash19enable_sm80_to_sm89INS1_16FlashAttnBwdSm80INS1_25CollectiveMainloopBwdSm80ILi2ELi2EN4cute5tupleIJNS5_1CILi128EEES8_NS7_ILi64EEEEEENS_6half_tEfNS_4arch4Sm80ELb0ELb1ELb1ELb0ELb0ELb0ELb0ELb0ELi2ELi4ELi4ELi4ELb0EEENS1_21CollectiveEpilogueBwdISA_SB_SD_Li256ELb0ELb0ELi2EEENS1_19SingleTileSchedulerILb0ELb0ELb0ELi128EEEEEEEEEvNT_6ParamsE$_ZN4cute5tupleIJiEEC2ERKi:
[----:B------:R-:W-:Y:S02]  /*9a30*/  IADD3 R2, R2, -c[0x0][0x20], RZ ;  /* 0x8000080002027a10 */ /* 0x000fe40007ffe0ff */
[----:B------:R-:W-:-:S03]  /*9a40*/  MOV R15, 0x0 ;  /* 0x00000000000f7802 */ /* 0x000fc60000000f00 */
[----:B------:R1:W-:Y:S01]  /*9a50*/  STL [R2], R13 ;  /* 0x0000000d02007387 */ /* 0x0003e20000100800 */
[----:B------:R-:W-:Y:S05]  /*9a60*/  RET.REL.NODEC R14 `(_ZN7cutlass13device_kernelIN5flash19enable_sm80_to_sm89INS1_16FlashAttnBwdSm80INS1_25CollectiveMainloopBwdSm80ILi2ELi2EN4cute5tupleIJNS5_1CILi128EEES8_NS7_ILi64EEEEEENS_6half_tEfNS_4arch4Sm80ELb0ELb1ELb1ELb0ELb0ELb0ELb0ELb0ELi2ELi4ELi4ELi4ELb0EEENS1_21CollectiveEpilogueBwdISA_SB_SD_Li256ELb0ELb0ELi2EEENS1_19SingleTileSchedulerILb0ELb0ELb0ELi128EEEEEEEEEvNT_6ParamsE) ;  /* 0xffff65900e007950 */ /* 0x000fea0003c3ffff */
        .type           $_ZN7cutlass13device_kernelIN5flash19enable_sm80_to_sm89INS1_16FlashAttnBwdSm80INS1_25CollectiveMainloopBwdSm80ILi2ELi2EN4cute5tupleIJNS5_1CILi128EEES8_NS7_ILi64EEEEEENS_6half_tEfNS_4arch4Sm80ELb0ELb1ELb1ELb0ELb0ELb0ELb0ELb0ELi2ELi4ELi4ELi4ELb0EEENS1_21CollectiveEpilogueBwdISA_SB_SD_Li256ELb0ELb0ELi2EEENS1_19SingleTileSchedulerILb0ELb0ELb0ELi128EEEEEEEEEvNT_6ParamsE$_ZN4cute8smem_ptrIPN7cutlass6half_tEECI1NS_12iter_adaptorIS3_S4_EEES3_,@function
        .size           $_ZN7cutlass13device_kernelIN5flash19enable_sm80_to_sm89INS1_16FlashAttnBwdSm80INS1_25CollectiveMainloopBwdSm80ILi2ELi2EN4cute5tupleIJNS5_1CILi128EEES8_NS7_ILi64EEEEEENS_6half_tEfNS_4arch4Sm80ELb0ELb1ELb1ELb0ELb0ELb0ELb0ELb0ELi2ELi4ELi4ELi4ELb0EEENS1_21CollectiveEpilogueBwdISA_SB_SD_Li256ELb0ELb0ELi2EEENS1_19SingleTileSchedulerILb0ELb0ELb0ELi128EEEEEEEEEvNT_6ParamsE$_ZN4cute8smem_ptrIPN7cutlass6half_tEECI1NS_12iter_adaptorIS3_S4_EEES3_,($_ZN7cutlass13device_kernelIN5flash19enable_sm80_to_sm89INS1_16FlashAttnBwdSm80INS1_25CollectiveMainloopBwdSm80ILi2ELi2EN4cute5tupleIJNS5_1CILi128EEES8_NS7_ILi64EEEEEENS_6half_tEfNS_4arch4Sm80ELb0ELb1ELb1ELb0ELb0ELb0ELb0ELb0ELi2ELi4ELi4ELi4ELb0EEENS1_21CollectiveEpilogueBwdISA_SB_SD_Li256ELb0ELb0ELi2EEENS1_19SingleTileSchedulerILb0ELb0ELb0ELi128EEEEEEEEEvNT_6ParamsE$_ZN4cute8smem_ptrIPN7cutlass9uint128_tEECI1NS_12iter_adaptorIS3_S4_EEES3_ - $_ZN7cutlass13device_kernelIN5flash19enable_sm80_to_sm89INS1_16FlashAttnBwdSm80INS1_25CollectiveMainloopBwdSm80ILi2ELi2EN4cute5tupleIJNS5_1CILi128EEES8_NS7_ILi64EEEEEENS_6half_tEfNS_4arch4Sm80ELb0ELb1ELb1ELb0ELb0ELb0ELb0ELb0ELi2ELi4ELi4ELi4ELb0EEENS1_21CollectiveEpilogueBwdISA_SB_SD_Li256ELb0ELb0ELi2EEENS1_19SingleTileSchedulerILb0ELb0ELb0ELi128EEEEEEEEEvNT_6ParamsE$_ZN4cute8smem_ptrIPN7cutlass6half_tEECI1NS_12iter_adaptorIS3_S4_EEES3_)
$_ZN7cutlass13device_kernelIN5flash19enable_sm80_to_sm89INS1_16FlashAttnBwdSm80INS1_25CollectiveMainloopBwdSm80ILi2ELi2EN4cute5tupleIJNS5_1CILi128EEES8_NS7_ILi64EEEEEENS_6half_tEfNS_4arch4Sm80ELb0ELb1ELb1ELb0ELb0ELb0ELb0ELb0ELi2ELi4ELi4ELi4ELb0EEENS1_21CollectiveEpilogueBwdISA_SB_SD_Li256ELb0ELb0ELi2EEENS1_19SingleTileSchedulerILb0ELb0ELb0ELi128EEEEEEEEEvNT_6ParamsE$_ZN4cute8smem_ptrIPN7cutlass6half_tEECI1NS_12iter_adaptorIS3_S4_EEES3_:
[----:B------:R-:W-:Y:S02]  /*9a70*/  IADD3 R38, R38, -c[0x0][0x20], RZ ;  /* 0x8000080026267a10 */ /* 0x000fe40007ffe0ff */
[----:B------:R-:W-:-:S03]  /*9a80*/  MOV R47, 0x0 ;  /* 0x00000000002f7802 */ /* 0x000fc60000000f00 */
[----:B------:R1:W-:Y:S01]  /*9a90*/  STL.64 [R38], R2 ;  /* 0x0000000226007387 */ /* 0x0003e20000100a00 */
[----:B------:R-:W-:Y:S05]  /*9aa0*/  RET.REL.NODEC R46 `(_ZN7cutlass13device_kernelIN5flash19enable_sm80_to_sm89INS1_16FlashAttnBwdSm80INS1_25CollectiveMainloopBwdSm80ILi2ELi2EN4cute5tupleIJNS5_1CILi128EEES8_NS7_ILi64EEEEEENS_6half_tEfNS_4arch4Sm80ELb0ELb1ELb1ELb0ELb0ELb0ELb0ELb0ELi2ELi4ELi4ELi4ELb0EEENS1_21CollectiveEpilogueBwdISA_SB_SD_Li256ELb0ELb0ELi2EEENS1_19SingleTileSchedulerILb0ELb0ELb0ELi128EEEEEEEEEvNT_6ParamsE) ;  /* 0xffff65502e007950 */ /* 0x000fea0003c3ffff */
        .type           $_ZN7cutlass13device_kernelIN5flash19enable_sm80_to_sm89INS1_16FlashAttnBwdSm80INS1_25CollectiveMainloopBwdSm80ILi2ELi2EN4cute5tupleIJNS5_1CILi128EEES8_NS7_ILi64EEEEEENS_6half_tEfNS_4arch4Sm80ELb0ELb1ELb1ELb0ELb0ELb0ELb0ELb0ELi2ELi4ELi4ELi4ELb0EEENS1_21CollectiveEpilogueBwdISA_SB_SD_Li256ELb0ELb0ELi2EEENS1_19SingleTileSchedulerILb0ELb0ELb0ELi128EEEEEEEEEvNT_6ParamsE$_ZN4cute8smem_ptrIPN7cutlass9uint128_tEECI1NS_12iter_adaptorIS3_S4_EEES3_,@function
        .size           $_ZN7cutlass13device_kernelIN5flash19enable_sm80_to_sm89INS1_16FlashAttnBwdSm80INS1_25CollectiveMainloopBwdSm80ILi2ELi2EN4cute5tupleIJNS5_1CILi128EEES8_NS7_ILi64EEEEEENS_6half_tEfNS_4arch4Sm80ELb0ELb1ELb1ELb0ELb0ELb0ELb0ELb0ELi2ELi4ELi4ELi4ELb0EEENS1_21CollectiveEpilogueBwdISA_SB_SD_Li256ELb0ELb0ELi2EEENS1_19SingleTileSchedulerILb0ELb0ELb0ELi128EEEEEEEEEvNT_6ParamsE$_ZN4cute8smem_ptrIPN7cutlass9uint128_tEECI1NS_12iter_adaptorIS3_S4_EEES3_,($_ZN7cutlass13device_kernelIN5flash19enable_sm80_to_sm89INS1_16FlashAttnBwdSm80INS1_25CollectiveMainloopBwdSm80ILi2ELi2EN4cute5tupleIJNS5_1CILi128EEES8_NS7_ILi64EEEEEENS_6half_tEfNS_4arch4Sm80ELb0ELb1ELb1ELb0ELb0ELb0ELb0ELb0ELi2ELi4ELi4ELi4ELb0EEENS1_21CollectiveEpilogueBwdISA_SB_SD_Li256ELb0ELb0ELi2EEENS1_19SingleTileSchedulerILb0ELb0ELb0ELi128EEEEEEEEEvNT_6ParamsE$_ZN4cute8smem_ptrIPfECI1NS_12iter_adaptorIS1_S2_EEES1_ - $_ZN7cutlass13device_kernelIN5flash19enable_sm80_to_sm89INS1_16FlashAttnBwdSm80INS1_25CollectiveMainloopBwdSm80ILi2ELi2EN4cute5tupleIJNS5_1CILi128EEES8_NS7_ILi64EEEEEENS_6half_tEfNS_4arch4Sm80ELb0ELb1ELb1ELb0ELb0ELb0ELb0ELb0ELi2ELi4ELi4ELi4ELb0EEENS1_21CollectiveEpilogueBwdISA_SB_SD_Li256ELb0ELb0ELi2EEENS1_19SingleTileSchedulerILb0ELb0ELb0ELi128EEEEEEEEEvNT_6ParamsE$_ZN4cute8smem_ptrIPN7cutlass9uint128_tEECI1NS_12iter_adaptorIS3_S4_EEES3_)
$_ZN7cutlass13device_kernelIN5flash19enable_sm80_to_sm89INS1_16FlashAttnBwdSm80INS1_25CollectiveMainloopBwdSm80ILi2ELi2EN4cute5tupleIJNS5_1CILi128EEES8_NS7_ILi64EEEEEENS_6half_tEfNS_4arch4Sm80ELb0ELb1ELb1ELb0ELb0ELb0ELb0ELb0ELi2ELi4ELi4ELi4ELb0EEENS1_21CollectiveEpilogueBwdISA_SB_SD_Li256ELb0ELb0ELi2EEENS1_19SingleTileSchedulerILb0ELb0ELb0ELi128EEEEEEEEEvNT_6ParamsE$_ZN4cute8smem_ptrIPN7cutlass9uint128_tEECI1NS_12iter_adaptorIS3_S4_EEES3_:
[----:B------:R-:W-:Y:S02]  /*9ab0*/  IADD3 R38, R81, -c[0x0][0x20], RZ ;  /* 0x8000080051267a10 */ /* 0x000fe40007ffe0ff */
[----:B------:R-:W-:-:S03]  /*9ac0*/  MOV R47, 0x0 ;  /* 0x00000000002f7802 */ /* 0x000fc60000000f00 */
[----:B------:R1:W-:Y:S01]  /*9ad0*/  STL.64 [R38], R2 ;  /* 0x0000000226007387 */ /* 0x0003e20000100a00 */
[----:B------:R-:W-:Y:S05]  /*9ae0*/  RET.REL.NODEC R46 `(_ZN7cutlass13device_kernelIN5flash19enable_sm80_to_sm89INS1_16FlashAttnBwdSm80INS1_25CollectiveMainloopBwdSm80ILi2ELi2EN4cute5tupleIJNS5_1CILi128EEES8_NS7_ILi64EEEEEENS_6half_tEfNS_4arch4Sm80ELb0ELb1ELb1ELb0ELb0ELb0ELb0ELb0ELi2ELi4ELi4ELi4ELb0EEENS1_21CollectiveEpilogueBwdISA_SB_SD_Li256ELb0ELb0ELi2EEENS1_19SingleTileSchedulerILb0ELb0ELb0ELi128EEEEEEEEEvNT_6ParamsE) ;  /* 0xffff65102e007950 */ /* 0x000fea0003c3ffff */
        .type           $_ZN7cutlass13device_kernelIN5flash19enable_sm80_to_sm89INS1_16FlashAttnBwdSm80INS1_25CollectiveMainloopBwdSm80ILi2ELi2EN4cute5tupleIJNS5_1CILi128EEES8_NS7_ILi64EEEEEENS_6half_tEfNS_4arch4Sm80ELb0ELb1ELb1ELb0ELb0ELb0ELb0ELb0ELi2ELi4ELi4ELi4ELb0EEENS1_21CollectiveEpilogueBwdISA_SB_SD_Li256ELb0ELb0ELi2EEENS1_19SingleTileSchedulerILb0ELb0ELb0ELi128EEEEEEEEEvNT_6ParamsE$_ZN4cute8smem_ptrIPfECI1NS_12iter_adaptorIS1_S2_EEES1_,@function
        .size           $_ZN7cutlass13device_kernelIN5flash19enable_sm80_to_sm89INS1_16FlashAttnBwdSm80INS1_25CollectiveMainloopBwdSm80ILi2ELi2EN4cute5tupleIJNS5_1CILi128EEES8_NS7_ILi64EEEEEENS_6half_tEfNS_4arch4Sm80ELb0ELb1ELb1ELb0ELb0ELb0ELb0ELb0ELi2ELi4ELi4ELi4ELb0EEENS1_21CollectiveEpilogueBwdISA_SB_SD_Li256ELb0ELb0ELi2EEENS1_19SingleTileSchedulerILb0ELb0ELb0ELi128EEEEEEEEEvNT_6ParamsE$_ZN4cute8smem_ptrIPfECI1NS_12iter_adaptorIS1_S2_EEES1_,($_ZN7cutlass13device_kernelIN5flash19enable_sm80_to_sm89INS1_16FlashAttnBwdSm80INS1_25CollectiveMainloopBwdSm80ILi2ELi2EN4cute5tupleIJNS5_1CILi128EEES8_NS7_ILi64EEEEEENS_6half_tEfNS_4arch4Sm80ELb0ELb1ELb1ELb0ELb0ELb0ELb0ELb0ELi2ELi4ELi4ELi4ELb0EEENS1_21CollectiveEpilogueBwdISA_SB_SD_Li256ELb0ELb0ELi2EEENS1_19SingleTileSchedulerILb0ELb0ELb0ELi128EEEEEEEEEvNT_6ParamsE$_ZN4cute8smem_ptrIPjECI1NS_12iter_adaptorIS1_S2_EEES1_ - $_ZN7cutlass13device_kernelIN5flash19enable_sm80_to_sm89INS1_16FlashAttnBwdSm80INS1_25CollectiveMainloopBwdSm80ILi2ELi2EN4cute5tupleIJNS5_1CILi128EEES8_NS7_ILi64EEEEEENS_6half_tEfNS_4arch4Sm80ELb0ELb1ELb1ELb0ELb0ELb0ELb0ELb0ELi2ELi4ELi4ELi4ELb0EEENS1_21CollectiveEpilogueBwdISA_SB_SD_Li256ELb0ELb0ELi2EEENS1_19SingleTileSchedulerILb0ELb0ELb0ELi128EEEEEEEEEvNT_6ParamsE$_ZN4cute8smem_ptrIPfECI1NS_12iter_adaptorIS1_S2_EEES1_)
$_ZN7cutlass13device_kernelIN5flash19enable_sm80_to_sm89INS1_16FlashAttnBwdSm80INS1_25CollectiveMainloopBwdSm80ILi2ELi2EN4cute5tupleIJNS5_1CILi128EEES8_NS7_ILi64EEEEEENS_6half_tEfNS_4arch4Sm80ELb0ELb1ELb1ELb0ELb0ELb0ELb0ELb0ELi2ELi4ELi4ELi4ELb0EEENS1_21CollectiveEpilogueBwdISA_SB_SD_Li256ELb0ELb0ELi2EEENS1_19SingleTileSchedulerILb0ELb0ELb0ELi128EEEEEEEEEvNT_6ParamsE$_ZN4cute8smem_ptrIPfECI1NS_12iter_adaptorIS1_S2_EEES1_:
[----:B------:R-:W-:Y:S02]  /*9af0*/  IADD3 R8, R62, -c[0x0][0x20], RZ ;  /* 0x800008003e087a10 */ /* 0x000fe40007ffe0ff */
[----:B------:R-:W-:-:S03]  /*9b00*/  MOV R11, 0x0 ;  /* 0x00000000000b7802 */ /* 0x000fc60000000f00 */
[----:B------:R1:W-:Y:S01]  /*9b10*/  STL.64 [R8], R4 ;  /* 0x0000000408007387 */ /* 0x0003e20000100a00 */
[----:B------:R-:W-:Y:S05]  /*9b20*/  RET.REL.NODEC R10 `(_ZN7cutlass13device_kernelIN5flash19enable_sm80_to_sm89INS1_16FlashAttnBwdSm80INS1_25CollectiveMainloopBwdSm80ILi2ELi2EN4cute5tupleIJNS5_1CILi128EEES8_NS7_ILi64EEEEEENS_6half_tEfNS_4arch4Sm80ELb0ELb1ELb1ELb0ELb0ELb0ELb0ELb0ELi2ELi4ELi4ELi4ELb0EEENS1_21CollectiveEpilogueBwdISA_SB_SD_Li256ELb0ELb0ELi2EEENS1_19SingleTileSchedulerILb0ELb0ELb0ELi128EEEEEEEEEvNT_6ParamsE) ;  /* 0xffff64d00a007950 */ /* 0x000fea0003c3ffff */
        .type           $_ZN7cutlass13device_kernelIN5flash19enable_sm80_to_sm89INS1_16FlashAttnBwdSm80INS1_25CollectiveMainloopBwdSm80ILi2ELi2EN4cute5tupleIJNS5_1CILi128EEES8_NS7_ILi64EEEEEENS_6half_tEfNS_4arch4Sm80ELb0ELb1ELb1ELb0ELb0ELb0ELb0ELb0ELi2ELi4ELi4ELi4ELb0EEENS1_21CollectiveEpilogueBwdISA_SB_SD_Li256ELb0ELb0ELi2EEENS1_19SingleTileSchedulerILb0ELb0ELb0ELi128EEEEEEEEEvNT_6ParamsE$_ZN4cute8smem_ptrIPjECI1NS_12iter_adaptorIS1_S2_EEES1_,@function
        .size           $_ZN7cutlass13device_kernelIN5flash19enable_sm80_to_sm89INS1_16FlashAttnBwdSm80INS1_25CollectiveMainloopBwdSm80ILi2ELi2EN4cute5tupleIJNS5_1CILi128EEES8_NS7_ILi64EEEEEENS_6half_tEfNS_4arch4Sm80ELb0ELb1ELb1ELb0ELb0ELb0ELb0ELb0ELi2ELi4ELi4ELi4ELb0EEENS1_21CollectiveEpilogueBwdISA_SB_SD_Li256ELb0ELb0ELi2EEENS1_19SingleTileSchedulerILb0ELb0ELb0ELi128EEEEEEEEEvNT_6ParamsE$_ZN4cute8smem_ptrIPjECI1NS_12iter_adaptorIS1_S2_EEES1_,($_ZN7cutlass13device_kernelIN5flash19enable_sm80_to_sm89INS1_16FlashAttnBwdSm80INS1_25CollectiveMainloopBwdSm80ILi2ELi2EN4cute5tupleIJNS5_1CILi128EEES8_NS7_ILi64EEEEEENS_6half_tEfNS_4arch4Sm80ELb0ELb1ELb1ELb0ELb0ELb0ELb0ELb0ELi2ELi4ELi4ELi4ELb0EEENS1_21CollectiveEpilogueBwdISA_SB_SD_Li256ELb0ELb0ELi2EEENS1_19SingleTileSchedulerILb0ELb0ELb0ELi128EEEEEEEEEvNT_6ParamsE$_ZN73_INTERNAL_e48e4f46_37_flash_bwd_hdim64_fp16_softcap_sm80_cu_3fbc093a_281817__float22half2_rnE6float2 - $_ZN7cutlass13device_kernelIN5flash19enable_sm80_to_sm89INS1_16FlashAttnBwdSm80INS1_25CollectiveMainloopBwdSm80ILi2ELi2EN4cute5tupleIJNS5_1CILi128EEES8_NS7_ILi64EEEEEENS_6half_tEfNS_4arch4Sm80ELb0ELb1ELb1ELb0ELb0ELb0ELb0ELb0ELi2ELi4ELi4ELi4ELb0EEENS1_21CollectiveEpilogueBwdISA_SB_SD_Li256ELb0ELb0ELi2EEENS1_19SingleTileSchedulerILb0ELb0ELb0ELi128EEEEEEEEEvNT_6ParamsE$_ZN4cute8smem_ptrIPjECI1NS_12iter_adaptorIS1_S2_EEES1_)
$_ZN7cutlass13device_kernelIN5flash19enable_sm80_to_sm89INS1_16FlashAttnBwdSm80INS1_25CollectiveMainloopBwdSm80ILi2ELi2EN4cute5tupleIJNS5_1CILi128EEES8_NS7_ILi64EEEEEENS_6half_tEfNS_4arch4Sm80ELb0ELb1ELb1ELb0ELb0ELb0ELb0ELb0ELi2ELi4ELi4ELi4ELb0EEENS1_21CollectiveEpilogueBwdISA_SB_SD_Li256ELb0ELb0ELi2EEENS1_19SingleTileSchedulerILb0ELb0ELb0ELi128EEEEEEEEEvNT_6ParamsE$_ZN4cute8smem_ptrIPjECI1NS_12iter_adaptorIS1_S2_EEES1_:
[----:B------:R-:W-:Y:S01]  /*9b30*/  IADD3 R16, R68, -c[0x0][0x20], RZ ;  /* 0x8000080044107a10 */ /* 0x000fe20007ffe0ff */
[----:B------:R-:W-:Y:S01]  /*9b40*/  IMAD.MOV.U32 R20, RZ, RZ, R18 ;  /* 0x000000ffff147224 */ /* 0x000fe200078e0012 */
[----:B------:R-:W-:-:S03]  /*9b50*/  MOV R21, 0x0 ;  /* 0x0000000000157802 */ /* 0x000fc60000000f00 */
[----:B------:R1:W-:Y:S01]  /*9b60*/  STL.64 [R16], R2 ;  /* 0x0000000210007387 */ /* 0x0003e20000100a00 */
[----:B------:R-:W-:Y:S05]  /*9b70*/  RET.REL.NODEC R20 `(_ZN7cutlass13device_kernelIN5flash19enable_sm80_to_sm89INS1_16FlashAttnBwdSm80INS1_25CollectiveMainloopBwdSm80ILi2ELi2EN4cute5tupleIJNS5_1CILi128EEES8_NS7_ILi64EEEEEENS_6half_tEfNS_4arch4Sm80ELb0ELb1ELb1ELb0ELb0ELb0ELb0ELb0ELi2ELi4ELi4ELi4ELb0EEENS1_21CollectiveEpilogueBwdISA_SB_SD_Li256ELb0ELb0ELi2EEENS1_19SingleTileSchedulerILb0ELb0ELb0ELi128EEEEEEEEEvNT_6ParamsE) ;  /* 0xffff648014007950 */ /* 0x000fea0003c3ffff */
        .type           $_ZN7cutlass13device_kernelIN5flash19enable_sm80_to_sm89INS1_16FlashAttnBwdSm80INS1_25CollectiveMainloopBwdSm80ILi2ELi2EN4cute5tupleIJNS5_1CILi128EEES8_NS7_ILi64EEEEEENS_6half_tEfNS_4arch4Sm80ELb0ELb1ELb1ELb0ELb0ELb0ELb0ELb0ELi2ELi4ELi4ELi4ELb0EEENS1_21CollectiveEpilogueBwdISA_SB_SD_Li256ELb0ELb0ELi2EEENS1_19SingleTileSchedulerILb0ELb0ELb0ELi128EEEEEEEEEvNT_6ParamsE$_ZN73_INTERNAL_e48e4f46_37_flash_bwd_hdim64_fp16_softcap_sm80_cu_3fbc093a_281817__float22half2_rnE6float2,@function
        .size           $_ZN7cutlass13device_kernelIN5flash19enable_sm80_to_sm89INS1_16FlashAttnBwdSm80INS1_25CollectiveMainloopBwdSm80ILi2ELi2EN4cute5tupleIJNS5_1CILi128EEES8_NS7_ILi64EEEEEENS_6half_tEfNS_4arch4Sm80ELb0ELb1ELb1ELb0ELb0ELb0ELb0ELb0ELi2ELi4ELi4ELi4ELb0EEENS1_21CollectiveEpilogueBwdISA_SB_SD_Li256ELb0ELb0ELi2EEENS1_19SingleTileSchedulerILb0ELb0ELb0ELi128EEEEEEEEEvNT_6ParamsE$_ZN73_INTERNAL_e48e4f46_37_flash_bwd_hdim64_fp16_softcap_sm80_cu_3fbc093a_281817__float22half2_rnE6float2,($_ZN7cutlass13device_kernelIN5flash19enable_sm80_to_sm89INS1_16FlashAttnBwdSm80INS1_25CollectiveMainloopBwdSm80ILi2ELi2EN4cute5tupleIJNS5_1CILi128EEES8_NS7_ILi64EEEEEENS_6half_tEfNS_4arch4Sm80ELb0ELb1ELb1ELb0ELb0ELb0ELb0ELb0ELi2ELi4ELi4ELi4ELb0EEENS1_21CollectiveEpilogueBwdISA_SB_SD_Li256ELb0ELb0ELi2EEENS1_19SingleTileSchedulerILb0ELb0ELb0ELi128EEEEEEEEEvNT_6ParamsE$_ZN7__half2aSEOKS_ - $_ZN7cutlass13device_kernelIN5flash19enable_sm80_to_sm89INS1_16FlashAttnBwdSm80INS1_25CollectiveMainloopBwdSm80ILi2ELi2EN4cute5tupleIJNS5_1CILi128EEES8_NS7_ILi64EEEEEENS_6half_tEfNS_4arch4Sm80ELb0ELb1ELb1ELb0ELb0ELb0ELb0ELb0ELi2ELi4ELi4ELi4ELb0EEENS1_21CollectiveEpilogueBwdISA_SB_SD_Li256ELb0ELb0ELi2EEENS1_19SingleTileSchedulerILb0ELb0ELb0ELi128EEEEEEEEEvNT_6ParamsE$_ZN73_INTERNAL_e48e4f46_37_flash_bwd_hdim64_fp16_softcap_sm80_cu_3fbc093a_281817__float22half2_rnE6float2)
$_ZN7cutlass13device_kernelIN5flash19enable_sm80_to_sm89INS1_16FlashAttnBwdSm80INS1_25CollectiveMainloopBwdSm80ILi2ELi2EN4cute5tupleIJNS5_1CILi128EEES8_NS7_ILi64EEEEEENS_6half_tEfNS_4arch4Sm80ELb0ELb1ELb1ELb0ELb0ELb0ELb0ELb0ELi2ELi4ELi4ELi4ELb0EEENS1_21CollectiveEpilogueBwdISA_SB_SD_Li256ELb0ELb0ELi2EEENS1_19SingleTileSchedulerILb0ELb0ELb0ELi128EEEEEEEEEvNT_6ParamsE$_ZN73_INTERNAL_e48e4f46_37_flash_bwd_hdim64_fp16_softcap_sm80_cu_3fbc093a_281817__float22half2_rnE6float2:
[----:B------:R-:W-:Y:S01]  /*9b80*/  F2FP.PACK_AB R2, R3, R2 ;  /* 0x000000020302723e */ /* 0x000fe200000000ff */
[----:B------:R-:W-:Y:S01]  /*9b90*/  IMAD.MOV.U32 R15, RZ, RZ, 0x0 ;  /* 0x00000000ff0f7424 */ /* 0x000fe200078e00ff */
[----:B------:R-:W-:-:S05]  /*9ba0*/  IADD3 R3, R62, -c[0x0][0x20], RZ ;  /* 0x800008003e037a10 */ /* 0x000fca0007ffe0ff */
[----:B------:R1:W-:Y:S01]  /*9bb0*/  STL [R3], R2 ;  /* 0x0000000203007387 */ /* 0x0003e20000100800 */
[----:B------:R-:W-:Y:S05]  /*9bc0*/  RET.REL.NODEC R14 `(_ZN7cutlass13device_kernelIN5flash19enable_sm80_to_sm89INS1_16FlashAttnBwdSm80INS1_25CollectiveMainloopBwdSm80ILi2ELi2EN4cute5tupleIJNS5_1CILi128EEES8_NS7_ILi64EEEEEENS_6half_tEfNS_4arch4Sm80ELb0ELb1ELb1ELb0ELb0ELb0ELb0ELb0ELi2ELi4ELi4ELi4ELb0EEENS1_21CollectiveEpilogueBwdISA_SB_SD_Li256ELb0ELb0ELi2EEENS1_19SingleTileSchedulerILb0ELb0ELb0ELi128EEEEEEEEEvNT_6ParamsE) ;  /* 0xffff64300e007950 */ /* 0x000fea0003c3ffff */
        .type           $_ZN7cutlass13device_kernelIN5flash19enable_sm80_to_sm89INS1_16FlashAttnBwdSm80INS1_25CollectiveMainloopBwdSm80ILi2ELi2EN4cute5tupleIJNS5_1CILi128EEES8_NS7_ILi64EEEEEENS_6half_tEfNS_4arch4Sm80ELb0ELb1ELb1ELb0ELb0ELb0ELb0ELb0ELi2ELi4ELi4ELi4ELb0EEENS1_21CollectiveEpilogueBwdISA_SB_SD_Li256ELb0ELb0ELi2EEENS1_19SingleTileSchedulerILb0ELb0ELb0ELi128EEEEEEEEEvNT_6ParamsE$_ZN7__half2aSEOKS_,@function
        .size           $_ZN7cutlass13device_kernelIN5flash19enable_sm80_to_sm89INS1_16FlashAttnBwdSm80INS1_25CollectiveMainloopBwdSm80ILi2ELi2EN4cute5tupleIJNS5_1CILi128EEES8_NS7_ILi64EEEEEENS_6half_tEfNS_4arch4Sm80ELb0ELb1ELb1ELb0ELb0ELb0ELb0ELb0ELi2ELi4ELi4ELi4ELb0EEENS1_21CollectiveEpilogueBwdISA_SB_SD_Li256ELb0ELb0ELi2EEENS1_19SingleTileSchedulerILb0ELb0ELb0ELi128EEEEEEEEEvNT_6ParamsE$_ZN7__half2aSEOKS_,($_ZN7cutlass13device_kernelIN5flash19enable_sm80_to_sm89INS1_16FlashAttnBwdSm80INS1_25CollectiveMainloopBwdSm80ILi2ELi2EN4cute5tupleIJNS5_1CILi128EEES8_NS7_ILi64EEEEEENS_6half_tEfNS_4arch4Sm80ELb0ELb1ELb1ELb0ELb0ELb0ELb0ELb0ELi2ELi4ELi4ELi4ELb0EEENS1_21CollectiveEpilogueBwdISA_SB_SD_Li256ELb0ELb0ELi2EEENS1_19SingleTileSchedulerILb0ELb0ELb0ELi128EEEEEEEEEvNT_6ParamsE$_ZZN4cute12filter_tupleINS_5tupleIJNS1_IJNS_10UnderscoreENS_1CILi0EEEEEENS1_IJS4_S2_EEEEEENS1_IJNS1_IJNS1_IJNS3_ILi1EEES4_EEES4_EEENS1_IJNS1_IJS4_S4_EEEiEEEEEEZNS_5sliceIS7_SD_EEDaRKT_RKT0_EUlRKT_RKT0_E_EEDaSH_SK_OT1_ENKUlDpSN_E_clIJNS1_IJS9_EEENS1_IJiEEEEEEDaSU_ - $_ZN7cutlass13device_kernelIN5flash19enable_sm80_to_sm89INS1_16FlashAttnBwdSm80INS1_25CollectiveMainloopBwdSm80ILi2ELi2EN4cute5tupleIJNS5_1CILi128EEES8_NS7_ILi64EEEEEENS_6half_tEfNS_4arch4Sm80ELb0ELb1ELb1ELb0ELb0ELb0ELb0ELb0ELi2ELi4ELi4ELi4ELb0EEENS1_21CollectiveEpilogueBwdISA_SB_SD_Li256ELb0ELb0ELi2EEENS1_19SingleTileSchedulerILb0ELb0ELb0ELi128EEEEEEEEEvNT_6ParamsE$_ZN7__half2aSEOKS_)
$_ZN7cutlass13device_kernelIN5flash19enable_sm80_to_sm89INS1_16FlashAttnBwdSm80INS1_25CollectiveMainloopBwdSm80ILi2ELi2EN4cute5tupleIJNS5_1CILi128EEES8_NS7_ILi64EEEEEENS_6half_tEfNS_4arch4Sm80ELb0ELb1ELb1ELb0ELb0ELb0ELb0ELb0ELi2ELi4ELi4ELi4ELb0EEENS1_21CollectiveEpilogueBwdISA_SB_SD_Li256ELb0ELb0ELi2EEENS1_19SingleTileSchedulerILb0ELb0ELb0ELi128EEEEEEEEEvNT_6ParamsE$_ZN7__half2aSEOKS_:
[----:B------:R-:W-:-:S06]  /*9bd0*/  IADD3 R3, R62, -c[0x0][0x20], RZ ;  /* 0x800008003e037a10 */ /* 0x000fcc0007ffe0ff */
[----:B------:R-:W2:Y:S01]  /*9be0*/  LDL R3, [R3] ;  /* 0x0000000003037983 */ /* 0x000ea20000100800 */
[----:B------:R-:W-:Y:S01]  /*9bf0*/  IADD3 R2, R61, -c[0x0][0x20], RZ ;  /* 0x800008003d027a10 */ /* 0x000fe20007ffe0ff */
[----:B------:R-:W-:-:S04]  /*9c00*/  IMAD.MOV.U32 R15, RZ, RZ, 0x0 ;  /* 0x00000000ff0f7424 */ /* 0x000fc800078e00ff */
[----:B--2---:R1:W-:Y:S01]  /*9c10*/  STL [R2], R3 ;  /* 0x0000000302007387 */ /* 0x0043e20000100800 */
[----:B------:R-:W-:Y:S05]  /*9c20*/  RET.REL.NODEC R14 `(_ZN7cutlass13device_kernelIN5flash19enable_sm80_to_sm89INS1_16FlashAttnBwdSm80INS1_25CollectiveMainloopBwdSm80ILi2ELi2EN4cute5tupleIJNS5_1CILi128EEES8_NS7_ILi64EEEEEENS_6half_tEfNS_4arch4Sm80ELb0ELb1ELb1ELb0ELb0ELb0ELb0ELb0ELi2ELi4ELi4ELi4ELb0EEENS1_21CollectiveEpilogueBwdISA_SB_SD_Li256ELb0ELb0ELi2EEENS1_19SingleTileSchedulerILb0ELb0ELb0ELi128EEEEEEEEEvNT_6ParamsE) ;  /* 0xffff63d00e007950 */ /* 0x000fea0003c3ffff */
        .type           $_ZN7cutlass13device_kernelIN5flash19enable_sm80_to_sm89INS1_16FlashAttnBwdSm80INS1_25CollectiveMainloopBwdSm80ILi2ELi2EN4cute5tupleIJNS5_1CILi128EEES8_NS7_ILi64EEEEEENS_6half_tEfNS_4arch4Sm80ELb0ELb1ELb1ELb0ELb0ELb0ELb0ELb0ELi2ELi4ELi4ELi4ELb0EEENS1_21CollectiveEpilogueBwdISA_SB_SD_Li256ELb0ELb0ELi2EEENS1_19SingleTileSchedulerILb0ELb0ELb0ELi128EEEEEEEEEvNT_6ParamsE$_ZZN4cute12filter_tupleINS_5tupleIJNS1_IJNS_10UnderscoreENS_1CILi0EEEEEENS1_IJS4_S2_EEEEEENS1_IJNS1_IJNS1_IJNS3_ILi1EEES4_EEES4_EEENS1_IJNS1_IJS4_S4_EEEiEEEEEEZNS_5sliceIS7_SD_EEDaRKT_RKT0_EUlRKT_RKT0_E_EEDaSH_SK_OT1_ENKUlDpSN_E_clIJNS1_IJS9_EEENS1_IJiEEEEEEDaSU_,@function
        .size           $_ZN7cutlass13device_kernelIN5flash19enable_sm80_to_sm89INS1_16FlashAttnBwdSm80INS1_25CollectiveMainloopBwdSm80ILi2ELi2EN4cute5tupleIJNS5_1CILi128EEES8_NS7_ILi64EEEEEENS_6half_tEfNS_4arch4Sm80ELb0ELb1ELb1ELb0ELb0ELb0ELb0ELb0ELi2ELi4ELi4ELi4ELb0EEENS1_21CollectiveEpilogueBwdISA_SB_SD_Li256ELb0ELb0ELi2EEENS1_19SingleTileSchedulerILb0ELb0ELb0ELi128EEEEEEEEEvNT_6ParamsE$_ZZN4cute12filter_tupleINS_5tupleIJNS1_IJNS_10UnderscoreENS_1CILi0EEEEEENS1_IJS4_S2_EEEEEENS1_IJNS1_IJNS1_IJNS3_ILi1EEES4_EEES4_EEENS1_IJNS1_IJS4_S4_EEEiEEEEEEZNS_5sliceIS7_SD_EEDaRKT_RKT0_EUlRKT_RKT0_E_EEDaSH_SK_OT1_ENKUlDpSN_E_clIJNS1_IJS9_EEENS1_IJiEEEEEEDaSU_,($_ZN7cutlass13device_kernelIN5flash19enable_sm80_to_sm89INS1_16FlashAttnBwdSm80INS1_25CollectiveMainloopBwdSm80ILi2ELi2EN4cute5tupleIJNS5_1CILi128EEES8_NS7_ILi64EEEEEENS_6half_tEfNS_4arch4Sm80ELb0ELb1ELb1ELb0ELb0ELb0ELb0ELb0ELi2ELi4ELi4ELi4ELb0EEENS1_21CollectiveEpilogueBwdISA_SB_SD_Li256ELb0ELb0ELi2EEENS1_19SingleTileSchedulerILb0ELb0ELb0ELi128EEEEEEEEEvNT_6ParamsE$_ZZN4cute12filter_tupleINS_5tupleIJNS1_IJNS_1CILi0EEENS1_IJNS2_ILi1EEENS2_ILi512EEEiEEEEEENS2_ILi4096EEENS1_IJiNS2_ILi8192EEEEEEEEEZNS_7flattenISB_EEDaRKT_EUlRKT_E_EEDaSF_OT0_ENKUlDpSI_E_clIJNS1_IJS3_S4_S5_iEEENS1_IJS8_EEESA_EEEDaSM_ - $_ZN7cutlass13device_kernelIN5flash19enable_sm80_to_sm89INS1_16FlashAttnBwdSm80INS1_25CollectiveMainloopBwdSm80ILi2ELi2EN4cute5tupleIJNS5_1CILi128EEES8_NS7_ILi64EEEEEENS_6half_tEfNS_4arch4Sm80ELb0ELb1ELb1ELb0ELb0ELb0ELb0ELb0ELi2ELi4ELi4ELi4ELb0EEENS1_21CollectiveEpilogueBwdISA_SB_SD_Li256ELb0ELb0ELi2EEENS1_19SingleTileSchedulerILb0ELb0ELb0ELi128EEEEEEEEEvNT_6ParamsE$_ZZN4cute12filter_tupleINS_5tupleIJNS1_IJNS_10UnderscoreENS_1CILi0EEEEEENS1_IJS4_S2_EEEEEENS1_IJNS1_IJNS1_IJNS3_ILi1EEES4_EEES4_EEENS1_IJNS1_IJS4_S4_EEEiEEEEEEZNS_5sliceIS7_SD_EEDaRKT_RKT0_EUlRKT_RKT0_E_EEDaSH_SK_OT1_ENKUlDpSN_E_clIJNS1_IJS9_EEENS1_IJiEEEEEEDaSU_)
$_ZN7cutlass13device_kernelIN5flash19enable_sm80_to_sm89INS1_16FlashAttnBwdSm80INS1_25CollectiveMainloopBwdSm80ILi2ELi2EN4cute5tupleIJNS5_1CILi128EEES8_NS7_ILi64EEEEEENS_6half_tEfNS_4arch4Sm80ELb0ELb1ELb1ELb0ELb0ELb0ELb0ELb0ELi2ELi4ELi4ELi4ELb0EEENS1_21CollectiveEpilogueBwdISA_SB_SD_Li256ELb0ELb0ELi2EEENS1_19SingleTileSchedulerILb0ELb0ELb0ELi128EEEEEEEEEvNT_6ParamsE$_ZZN4cute12filter_tupleINS_5tupleIJNS1_IJNS_10UnderscoreENS_1CILi0EEEEEENS1_IJS4_S2_EEEEEENS1_IJNS1_IJNS1_IJNS3_ILi1EEES4_EEES4_EEENS1_IJNS1_IJS4_S4_EEEiEEEEEEZNS_5sliceIS7_SD_EEDaRKT_RKT0_EUlRKT_RKT0_E_EEDaSH_SK_OT1_ENKUlDpSN_E_clIJNS1_IJS9_EEENS1_IJiEEEEEEDaSU_:
[----:B------:R-:W-:Y:S02]  /*9c30*/  MOV R12, R2 ;  /* 0x00000002000c7202 */ /* 0x000fe40000000f00 */
[----:B------:R-:W-:-:S04]  /*9c40*/  MOV R13, 0x0 ;  /* 0x00000000000d7802 */ /* 0x000fc80000000f00 */
[----:B------:R-:W-:Y:S05]  /*9c50*/  RET.REL.NODEC R12 `(_ZN7cutlass13device_kernelIN5flash19enable_sm80_to_sm89INS1_16FlashAttnBwdSm80INS1_25CollectiveMainloopBwdSm80ILi2ELi2EN4cute5tupleIJNS5_1CILi128EEES8_NS7_ILi64EEEEEENS_6half_tEfNS_4arch4Sm80ELb0ELb1ELb1ELb0ELb0ELb0ELb0ELb0ELi2ELi4ELi4ELi4ELb0EEENS1_21CollectiveEpilogueBwdISA_SB_SD_Li256ELb0ELb0ELi2EEENS1_19SingleTileSchedulerILb0ELb0ELb0ELi128EEEEEEEEEvNT_6ParamsE) ;  /* 0xffff63a00c007950 */ /* 0x000fea0003c3ffff */
        .type           $_ZN7cutlass13device_kernelIN5flash19enable_sm80_to_sm89INS1_16FlashAttnBwdSm80INS1_25CollectiveMainloopBwdSm80ILi2ELi2EN4cute5tupleIJNS5_1CILi128EEES8_NS7_ILi64EEEEEENS_6half_tEfNS_4arch4Sm80ELb0ELb1ELb1ELb0ELb0ELb0ELb0ELb0ELi2ELi4ELi4ELi4ELb0EEENS1_21CollectiveEpilogueBwdISA_SB_SD_Li256ELb0ELb0ELi2EEENS1_19SingleTileSchedulerILb0ELb0ELb0ELi128EEEEEEEEEvNT_6ParamsE$_ZZN4cute12filter_tupleINS_5tupleIJNS1_IJNS_1CILi0EEENS1_IJNS2_ILi1EEENS2_ILi512EEEiEEEEEENS2_ILi4096EEENS1_IJiNS2_ILi8192EEEEEEEEEZNS_7flattenISB_EEDaRKT_EUlRKT_E_EEDaSF_OT0_ENKUlDpSI_E_clIJNS1_IJS3_S4_S5_iEEENS1_IJS8_EEESA_EEEDaSM_,@function
        .size           $_ZN7cutlass13device_kernelIN5flash19enable_sm80_to_sm89INS1_16FlashAttnBwdSm80INS1_25CollectiveMainloopBwdSm80ILi2ELi2EN4cute5tupleIJNS5_1CILi128EEES8_NS7_ILi64EEEEEENS_6half_tEfNS_4arch4Sm80ELb0ELb1ELb1ELb0ELb0ELb0ELb0ELb0ELi2ELi4ELi4ELi4ELb0EEENS1_21CollectiveEpilogueBwdISA_SB_SD_Li256ELb0ELb0ELi2EEENS1_19SingleTileSchedulerILb0ELb0ELb0ELi128EEEEEEEEEvNT_6ParamsE$_ZZN4cute12filter_tupleINS_5tupleIJNS1_IJNS_1CILi0EEENS1_IJNS2_ILi1EEENS2_ILi512EEEiEEEEEENS2_ILi4096EEENS1_IJiNS2_ILi8192EEEEEEEEEZNS_7flattenISB_EEDaRKT_EUlRKT_E_EEDaSF_OT0_ENKUlDpSI_E_clIJNS1_IJS3_S4_S5_iEEENS1_IJS8_EEESA_EEEDaSM_,($_ZN7cutlass13device_kernelIN5flash19enable_sm80_to_sm89INS1_16FlashAttnBwdSm80INS1_25CollectiveMainloopBwdSm80ILi2ELi2EN4cute5tupleIJNS5_1CILi128EEES8_NS7_ILi64EEEEEENS_6half_tEfNS_4arch4Sm80ELb0ELb1ELb1ELb0ELb0ELb0ELb0ELb0ELi2ELi4ELi4ELi4ELb0EEENS1_21CollectiveEpilogueBwdISA_SB_SD_Li256ELb0ELb0ELi2EEENS1_19SingleTileSchedulerILb0ELb0ELb0ELi128EEEEEEEEEvNT_6ParamsE$_ZZN4cute12filter_tupleINS_5tupleIJNS1_IJiNS1_IJiNS_1CILi0EEEEEEEEENS1_IJNS_10UnderscoreENS1_IJS6_S6_EEEEEEEEES9_ZNS_4diceIS9_S9_EEDaRKT_RKT0_EUlRKT_RKT0_E_EEDaSD_SG_OT1_ENKUlDpSJ_E_clIJNS1_IJiiS3_EEENS1_IJEEEEEEDaSQ_ - $_ZN7cutlass13device_kernelIN5flash19enable_sm80_to_sm89INS1_16FlashAttnBwdSm80INS1_25CollectiveMainloopBwdSm80ILi2ELi2EN4cute5tupleIJNS5_1CILi128EEES8_NS7_ILi64EEEEEENS_6half_tEfNS_4arch4Sm80ELb0ELb1ELb1ELb0ELb0ELb0ELb0ELb0ELi2ELi4ELi4ELi4ELb0EEENS1_21CollectiveEpilogueBwdISA_SB_SD_Li256ELb0ELb0ELi2EEENS1_19SingleTileSchedulerILb0ELb0ELb0ELi128EEEEEEEEEvNT_6ParamsE$_ZZN4cute12filter_tupleINS_5tupleIJNS1_IJNS_1CILi0EEENS1_IJNS2_ILi1EEENS2_ILi512EEEiEEEEEENS2_ILi4096EEENS1_IJiNS2_ILi8192EEEEEEEEEZNS_7flattenISB_EEDaRKT_EUlRKT_E_EEDaSF_OT0_ENKUlDpSI_E_clIJNS1_IJS3_S4_S5_iEEENS1_IJS8_EEESA_EEEDaSM_)
$_ZN7cutlass13device_kernelIN5flash19enable_sm80_to_sm89INS1_16FlashAttnBwdSm80INS1_25CollectiveMainloopBwdSm80ILi2ELi2EN4cute5tupleIJNS5_1CILi128EEES8_NS7_ILi64EEEEEENS_6half_tEfNS_4arch4Sm80ELb0ELb1ELb1ELb0ELb0ELb0ELb0ELb0ELi2ELi4ELi4ELi4ELb0EEENS1_21CollectiveEpilogueBwdISA_SB_SD_Li256ELb0ELb0ELi2EEENS1_19SingleTileSchedulerILb0ELb0ELb0ELi128EEEEEEEEEvNT_6ParamsE$_ZZN4cute12filter_tupleINS_5tupleIJNS1_IJNS_1CILi0EEENS1_IJNS2_ILi1EEENS2_ILi512EEEiEEEEEENS2_ILi4096EEENS1_IJiNS2_ILi8192EEEEEEEEEZNS_7flattenISB_EEDaRKT_EUlRKT_E_EEDaSF_OT0_ENKUlDpSI_E_clIJNS1_IJS3_S4_S5_iEEENS1_IJS8_EEESA_EEEDaSM_:
[----:B------:R-:W-:-:S04]  /*9c60*/  MOV R3, 0x0 ;  /* 0x0000000000037802 */ /* 0x000fc80000000f00 */
[----:B------:R-:W-:Y:S05]  /*9c70*/  RET.REL.NODEC R2 `(_ZN7cutlass13device_kernelIN5flash19enable_sm80_to_sm89INS1_16FlashAttnBwdSm80INS1_25CollectiveMainloopBwdSm80ILi2ELi2EN4cute5tupleIJNS5_1CILi128EEES8_NS7_ILi64EEEEEENS_6half_tEfNS_4arch4Sm80ELb0ELb1ELb1ELb0ELb0ELb0ELb0ELb0ELi2ELi4ELi4ELi4ELb0EEENS1_21CollectiveEpilogueBwdISA_SB_SD_Li256ELb0ELb0ELi2EEENS1_19SingleTileSchedulerILb0ELb0ELb0ELi128EEEEEEEEEvNT_6ParamsE) ;  /* 0xffff638002007950 */ /* 0x000fea0003c3ffff */
        .type           $_ZN7cutlass13device_kernelIN5flash19enable_sm80_to_sm89INS1_16FlashAttnBwdSm80INS1_25CollectiveMainloopBwdSm80ILi2ELi2EN4cute5tupleIJNS5_1CILi128EEES8_NS7_ILi64EEEEEENS_6half_tEfNS_4arch4Sm80ELb0ELb1ELb1ELb0ELb0ELb0ELb0ELb0ELi2ELi4ELi4ELi4ELb0EEENS1_21CollectiveEpilogueBwdISA_SB_SD_Li256ELb0ELb0ELi2EEENS1_19SingleTileSchedulerILb0ELb0ELb0ELi128EEEEEEEEEvNT_6ParamsE$_ZZN4cute12filter_tupleINS_5tupleIJNS1_IJiNS1_IJiNS_1CILi0EEEEEEEEENS1_IJNS_10UnderscoreENS1_IJS6_S6_EEEEEEEEES9_ZNS_4diceIS9_S9_EEDaRKT_RKT0_EUlRKT_RKT0_E_EEDaSD_SG_OT1_ENKUlDpSJ_E_clIJNS1_IJiiS3_EEENS1_IJEEEEEEDaSQ_,@function
        .size           $_ZN7cutlass13device_kernelIN5flash19enable_sm80_to_sm89INS1_16FlashAttnBwdSm80INS1_25CollectiveMainloopBwdSm80ILi2ELi2EN4cute5tupleIJNS5_1CILi128EEES8_NS7_ILi64EEEEEENS_6half_tEfNS_4arch4Sm80ELb0ELb1ELb1ELb0ELb0ELb0ELb0ELb0ELi2ELi4ELi4ELi4ELb0EEENS1_21CollectiveEpilogueBwdISA_SB_SD_Li256ELb0ELb0ELi2EEENS1_19SingleTileSchedulerILb0ELb0ELb0ELi128EEEEEEEEEvNT_6ParamsE$_ZZN4cute12filter_tupleINS_5tupleIJNS1_IJiNS1_IJiNS_1CILi0EEEEEEEEENS1_IJNS_10UnderscoreENS1_IJS6_S6_EEEEEEEEES9_ZNS_4diceIS9_S9_EEDaRKT_RKT0_EUlRKT_RKT0_E_EEDaSD_SG_OT1_ENKUlDpSJ_E_clIJNS1_IJiiS3_EEENS1_IJEEEEEEDaSQ_,($_ZN7cutlass13device_kernelIN5flash19enable_sm80_to_sm89INS1_16FlashAttnBwdSm80INS1_25CollectiveMainloopBwdSm80ILi2ELi2EN4cute5tupleIJNS5_1CILi128EEES8_NS7_ILi64EEEEEENS_6half_tEfNS_4arch4Sm80ELb0ELb1ELb1ELb0ELb0ELb0ELb0ELb0ELi2ELi4ELi4ELi4ELb0EEENS1_21CollectiveEpilogueBwdISA_SB_SD_Li256ELb0ELb0ELi2EEENS1_19SingleTileSchedulerILb0ELb0ELb0ELi128EEEEEEEEEvNT_6ParamsE$_ZZN4cute12filter_tupleINS_5tupleIJNS1_IJiiEEENS_1CILi1024EEEEEEZNS_16flatten_to_tupleIS5_EEDaRKT_EUlRKT_E_EEDaS9_OT0_ENKUlDpSC_E_clIJS2_NS1_IJS4_EEEEEEDaSG_ - $_ZN7cutlass13device_kernelIN5flash19enable_sm80_to_sm89INS1_16FlashAttnBwdSm80INS1_25CollectiveMainloopBwdSm80ILi2ELi2EN4cute5tupleIJNS5_1CILi128EEES8_NS7_ILi64EEEEEENS_6half_tEfNS_4arch4Sm80ELb0ELb1ELb1ELb0ELb0ELb0ELb0ELb0ELi2ELi4ELi4ELi4ELb0EEENS1_21CollectiveEpilogueBwdISA_SB_SD_Li256ELb0ELb0ELi2EEENS1_19SingleTileSchedulerILb0ELb0ELb0ELi128EEEEEEEEEvNT_6ParamsE$_ZZN4cute12filter_tupleINS_5tupleIJNS1_IJiNS1_IJiNS_1CILi0EEEEEEEEENS1_IJNS_10UnderscoreENS1_IJS6_S6_EEEEEEEEES9_ZNS_4diceIS9_S9_EEDaRKT_RKT0_EUlRKT_RKT0_E_EEDaSD_SG_OT1_ENKUlDpSJ_E_clIJNS1_IJiiS3_EEENS1_IJEEEEEEDaSQ_)
$_ZN7cutlass13device_kernelIN5flash19enable_sm80_to_sm89INS1_16FlashAttnBwdSm80INS1_25CollectiveMainloopBwdSm80ILi2ELi2EN4cute5tupleIJNS5_1CILi128EEES8_NS7_ILi64EEEEEENS_6half_tEfNS_4arch4Sm80ELb0ELb1ELb1ELb0ELb0ELb0ELb0ELb0ELi2ELi4ELi4ELi4ELb0EEENS1_21CollectiveEpilogueBwdISA_SB_SD_Li256ELb0ELb0ELi2EEENS1_19SingleTileSchedulerILb0ELb0ELb0ELi128EEEEEEEEEvNT_6ParamsE$_ZZN4cute12filter_tupleINS_5tupleIJNS1_IJiNS1_IJiNS_1CILi0EEEEEEEEENS1_IJNS_10UnderscoreENS1_IJS6_S6_EEEEEEEEES9_ZNS_4diceIS9_S9_EEDaRKT_RKT0_EUlRKT_RKT0_E_EEDaSD_SG_OT1_ENKUlDpSJ_E_clIJNS1_IJiiS3_EEENS1_IJEEEEEEDaSQ_:
[----:B------:R-:W-:-:S04]  /*9c80*/  MOV R7, 0x0 ;  /* 0x0000000000077802 */ /* 0x000fc80000000f00 */
[----:B------:R-:W-:Y:S05]  /*9c90*/  RET.REL.NODEC R6 `(_ZN7cutlass13device_kernelIN5flash19enable_sm80_to_sm89INS1_16FlashAttnBwdSm80INS1_25CollectiveMainloopBwdSm80ILi2ELi2EN4cute5tupleIJNS5_1CILi128EEES8_NS7_ILi64EEEEEENS_6half_tEfNS_4arch4Sm80ELb0ELb1ELb1ELb0ELb0ELb0ELb0ELb0ELi2ELi4ELi4ELi4ELb0EEENS1_21CollectiveEpilogueBwdISA_SB_SD_Li256ELb0ELb0ELi2EEENS1_19SingleTileSchedulerILb0ELb0ELb0ELi128EEEEEEEEEvNT_6ParamsE) ;  /* 0xffff636006007950 */ /* 0x000fea0003c3ffff */
        .type           $_ZN7cutlass13device_kernelIN5flash19enable_sm80_to_sm89INS1_16FlashAttnBwdSm80INS1_25CollectiveMainloopBwdSm80ILi2ELi2EN4cute5tupleIJNS5_1CILi128EEES8_NS7_ILi64EEEEEENS_6half_tEfNS_4arch4Sm80ELb0ELb1ELb1ELb0ELb0ELb0ELb0ELb0ELi2ELi4ELi4ELi4ELb0EEENS1_21CollectiveEpilogueBwdISA_SB_SD_Li256ELb0ELb0ELi2EEENS1_19SingleTileSchedulerILb0ELb0ELb0ELi128EEEEEEEEEvNT_6ParamsE$_ZZN4cute12filter_tupleINS_5tupleIJNS1_IJiiEEENS_1CILi1024EEEEEEZNS_16flatten_to_tupleIS5_EEDaRKT_EUlRKT_E_EEDaS9_OT0_ENKUlDpSC_E_clIJS2_NS1_IJS4_EEEEEEDaSG_,@function
        .size           $_ZN7cutlass13device_kernelIN5flash19enable_sm80_to_sm89INS1_16FlashAttnBwdSm80INS1_25CollectiveMainloopBwdSm80ILi2ELi2EN4cute5tupleIJNS5_1CILi128EEES8_NS7_ILi64EEEEEENS_6half_tEfNS_4arch4Sm80ELb0ELb1ELb1ELb0ELb0ELb0ELb0ELb0ELi2ELi4ELi4ELi4ELb0EEENS1_21CollectiveEpilogueBwdISA_SB_SD_Li256ELb0ELb0ELi2EEENS1_19SingleTileSchedulerILb0ELb0ELb0ELi128EEEEEEEEEvNT_6ParamsE$_ZZN4cute12filter_tupleINS_5tupleIJNS1_IJiiEEENS_1CILi1024EEEEEEZNS_16flatten_to_tupleIS5_EEDaRKT_EUlRKT_E_EEDaS9_OT0_ENKUlDpSC_E_clIJS2_NS1_IJS4_EEEEEEDaSG_,($_ZN7cutlass13device_kernelIN5flash19enable_sm80_to_sm89INS1_16FlashAttnBwdSm80INS1_25CollectiveMainloopBwdSm80ILi2ELi2EN4cute5tupleIJNS5_1CILi128EEES8_NS7_ILi64EEEEEENS_6half_tEfNS_4arch4Sm80ELb0ELb1ELb1ELb0ELb0ELb0ELb0ELb0ELi2ELi4ELi4ELi4ELb0EEENS1_21CollectiveEpilogueBwdISA_SB_SD_Li256ELb0ELb0ELi2EEENS1_19SingleTileSchedulerILb0ELb0ELb0ELi128EEEEEEEEEvNT_6ParamsE$_ZZN4cute12filter_tupleINS_5tupleIJNS_10UnderscoreES2_NS_1CILi0EEEEEENS1_IJNS1_IJNS3_ILi1EEES4_EEEiNS3_ILi1024EEEEEEZNS_5sliceIS5_S9_EEDaRKT_RKT0_EUlRKT_RKT0_E_EEDaSD_SG_OT1_ENKUlDpSJ_E_clIJNS1_IJS7_EEENS1_IJiEEENS1_IJEEEEEEDaSQ_ - $_ZN7cutlass13device_kernelIN5flash19enable_sm80_to_sm89INS1_16FlashAttnBwdSm80INS1_25CollectiveMainloopBwdSm80ILi2ELi2EN4cute5tupleIJNS5_1CILi128EEES8_NS7_ILi64EEEEEENS_6half_tEfNS_4arch4Sm80ELb0ELb1ELb1ELb0ELb0ELb0ELb0ELb0ELi2ELi4ELi4ELi4ELb0EEENS1_21CollectiveEpilogueBwdISA_SB_SD_Li256ELb0ELb0ELi2EEENS1_19SingleTileSchedulerILb0ELb0ELb0ELi128EEEEEEEEEvNT_6ParamsE$_ZZN4cute12filter_tupleINS_5tupleIJNS1_IJiiEEENS_1CILi1024EEEEEEZNS_16flatten_to_tupleIS5_EEDaRKT_EUlRKT_E_EEDaS9_OT0_ENKUlDpSC_E_clIJS2_NS1_IJS4_EEEEEEDaSG_)
$_ZN7cutlass13device_kernelIN5flash19enable_sm80_to_sm89INS1_16FlashAttnBwdSm80INS1_25CollectiveMainloopBwdSm80ILi2ELi2EN4cute5tupleIJNS5_1CILi128EEES8_NS7_ILi64EEEEEENS_6half_tEfNS_4arch4Sm80ELb0ELb1ELb1ELb0ELb0ELb0ELb0ELb0ELi2ELi4ELi4ELi4ELb0EEENS1_21CollectiveEpilogueBwdISA_SB_SD_Li256ELb0ELb0ELi2EEENS1_19SingleTileSchedulerILb0ELb0ELb0ELi128EEEEEEEEEvNT_6ParamsE$_ZZN4cute12filter_tupleINS_5tupleIJNS1_IJiiEEENS_1CILi1024EEEEEEZNS_16flatten_to_tupleIS5_EEDaRKT_EUlRKT_E_EEDaS9_OT0_ENKUlDpSC_E_clIJS2_NS1_IJS4_EEEEEEDaSG_:
[----:B------:R-:W-:-:S04]  /*9ca0*/  MOV R3, 0x0 ;  /* 0x0000000000037802 */ /* 0x000fc80000000f00 */
[----:B------:R-:W-:Y:S05]  /*9cb0*/  RET.REL.NODEC R2 `(_ZN7cutlass13device_kernelIN5flash19enable_sm80_to_sm89INS1_16FlashAttnBwdSm80INS1_25CollectiveMainloopBwdSm80ILi2ELi2EN4cute5tupleIJNS5_1CILi128EEES8_NS7_ILi64EEEEEENS_6half_tEfNS_4arch4Sm80ELb0ELb1ELb1ELb0ELb0ELb0ELb0ELb0ELi2ELi4ELi4ELi4ELb0EEENS1_21CollectiveEpilogueBwdISA_SB_SD_Li256ELb0ELb0ELi2EEENS1_19SingleTileSchedulerILb0ELb0ELb0ELi128EEEEEEEEEvNT_6ParamsE) ;  /* 0xffff634002007950 */ /* 0x000fea0003c3ffff */
        .type           $_ZN7cutlass13device_kernelIN5flash19enable_sm80_to_sm89INS1_16FlashAttnBwdSm80INS1_25CollectiveMainloopBwdSm80ILi2ELi2EN4cute5tupleIJNS5_1CILi128EEES8_NS7_ILi64EEEEEENS_6half_tEfNS_4arch4Sm80ELb0ELb1ELb1ELb0ELb0ELb0ELb0ELb0ELi2ELi4ELi4ELi4ELb0EEENS1_21CollectiveEpilogueBwdISA_SB_SD_Li256ELb0ELb0ELi2EEENS1_19SingleTileSchedulerILb0ELb0ELb0ELi128EEEEEEEEEvNT_6ParamsE$_ZZN4cute12filter_tupleINS_5tupleIJNS_10UnderscoreES2_NS_1CILi0EEEEEENS1_IJNS1_IJNS3_ILi1EEES4_EEEiNS3_ILi1024EEEEEEZNS_5sliceIS5_S9_EEDaRKT_RKT0_EUlRKT_RKT0_E_EEDaSD_SG_OT1_ENKUlDpSJ_E_clIJNS1_IJS7_EEENS1_IJiEEENS1_IJEEEEEEDaSQ_,@function
        .size           $_ZN7cutlass13device_kernelIN5flash19enable_sm80_to_sm89INS1_16FlashAttnBwdSm80INS1_25CollectiveMainloopBwdSm80ILi2ELi2EN4cute5tupleIJNS5_1CILi128EEES8_NS7_ILi64EEEEEENS_6half_tEfNS_4arch4Sm80ELb0ELb1ELb1ELb0ELb0ELb0ELb0ELb0ELi2ELi4ELi4ELi4ELb0EEENS1_21CollectiveEpilogueBwdISA_SB_SD_Li256ELb0ELb0ELi2EEENS1_19SingleTileSchedulerILb0ELb0ELb0ELi128EEEEEEEEEvNT_6ParamsE$_ZZN4cute12filter_tupleINS_5tupleIJNS_10UnderscoreES2_NS_1CILi0EEEEEENS1_IJNS1_IJNS3_ILi1EEES4_EEEiNS3_ILi1024EEEEEEZNS_5sliceIS5_S9_EEDaRKT_RKT0_EUlRKT_RKT0_E_EEDaSD_SG_OT1_ENKUlDpSJ_E_clIJNS1_IJS7_EEENS1_IJiEEENS1_IJEEEEEEDaSQ_,($_ZN7cutlass13device_kernelIN5flash19enable_sm80_to_sm89INS1_16FlashAttnBwdSm80INS1_25CollectiveMainloopBwdSm80ILi2ELi2EN4cute5tupleIJNS5_1CILi128EEES8_NS7_ILi64EEEEEENS_6half_tEfNS_4arch4Sm80ELb0ELb1ELb1ELb0ELb0ELb0ELb0ELb0ELi2ELi4ELi4ELi4ELb0EEENS1_21CollectiveEpilogueBwdISA_SB_SD_Li256ELb0ELb0ELi2EEENS1_19SingleTileSchedulerILb0ELb0ELb0ELi128EEEEEEEEEvNT_6ParamsE$_ZZN4cute12filter_tupleINS_5tupleIJNS_10UnderscoreES2_S2_iEEENS1_IJNS1_IJNS_1CILi1EEENS4_ILi0EEEEEENS4_ILi4096EEENS1_IJiiEEENS1_IJS6_NS4_ILi8192EEEEEEEEEZNS_5sliceIS3_SC_EEDaRKT_RKT0_EUlRKT_RKT0_E_EEDaSG_SJ_OT1_ENKUlDpSM_E_clIJNS1_IJS7_EEENS1_IJS8_EEENS1_IJS9_EEENS1_IJEEEEEEDaST_ - $_ZN7cutlass13device_kernelIN5flash19enable_sm80_to_sm89INS1_16FlashAttnBwdSm80INS1_25CollectiveMainloopBwdSm80ILi2ELi2EN4cute5tupleIJNS5_1CILi128EEES8_NS7_ILi64EEEEEENS_6half_tEfNS_4arch4Sm80ELb0ELb1ELb1ELb0ELb0ELb0ELb0ELb0ELi2ELi4ELi4ELi4ELb0EEENS1_21CollectiveEpilogueBwdISA_SB_SD_Li256ELb0ELb0ELi2EEENS1_19SingleTileSchedulerILb0ELb0ELb0ELi128EEEEEEEEEvNT_6ParamsE$_ZZN4cute12filter_tupleINS_5tupleIJNS_10UnderscoreES2_NS_1CILi0EEEEEENS1_IJNS1_IJNS3_ILi1EEES4_EEEiNS3_ILi1024EEEEEEZNS_5sliceIS5_S9_EEDaRKT_RKT0_EUlRKT_RKT0_E_EEDaSD_SG_OT1_ENKUlDpSJ_E_clIJNS1_IJS7_EEENS1_IJiEEENS1_IJEEEEEEDaSQ_)
$_ZN7cutlass13device_kernelIN5flash19enable_sm80_to_sm89INS1_16FlashAttnBwdSm80INS1_25CollectiveMainloopBwdSm80ILi2ELi2EN4cute5tupleIJNS5_1CILi128EEES8_NS7_ILi64EEEEEENS_6half_tEfNS_4arch4Sm80ELb0ELb1ELb1ELb0ELb0ELb0ELb0ELb0ELi2ELi4ELi4ELi4ELb0EEENS1_21CollectiveEpilogueBwdISA_SB_SD_Li256ELb0ELb0ELi2EEENS1_19SingleTileSchedulerILb0ELb0ELb0ELi128EEEEEEEEEvNT_6ParamsE$_ZZN4cute12filter_tupleINS_5tupleIJNS_10UnderscoreES2_NS_1CILi0EEEEEENS1_IJNS1_IJNS3_ILi1EEES4_EEEiNS3_ILi1024EEEEEEZNS_5sliceIS5_S9_EEDaRKT_RKT0_EUlRKT_RKT0_E_EEDaSD_SG_OT1_ENKUlDpSJ_E_clIJNS1_IJS7_EEENS1_IJiEEENS1_IJEEEEEEDaSQ_:
[----:B------:R-:W-:Y:S02]  /*9cc0*/  MOV R10, R2 ;  /* 0x00000002000a7202 */ /* 0x000fe40000000f00 */
[----:B------:R-:W-:-:S04]  /*9cd0*/  MOV R11, 0x0 ;  /* 0x00000000000b7802 */ /* 0x000fc80000000f00 */
[----:B------:R-:W-:Y:S05]  /*9ce0*/  RET.REL.NODEC R10 `(_ZN7cutlass13device_kernelIN5flash19enable_sm80_to_sm89INS1_16FlashAttnBwdSm80INS1_25CollectiveMainloopBwdSm80ILi2ELi2EN4cute5tupleIJNS5_1CILi128EEES8_NS7_ILi64EEEEEENS_6half_tEfNS_4arch4Sm80ELb0ELb1ELb1ELb0ELb0ELb0ELb0ELb0ELi2ELi4ELi4ELi4ELb0EEENS1_21CollectiveEpilogueBwdISA_SB_SD_Li256ELb0ELb0ELi2EEENS1_19SingleTileSchedulerILb0ELb0ELb0ELi128EEEEEEEEEvNT_6ParamsE) ;  /* 0xffff63100a007950 */ /* 0x000fea0003c3ffff */
        .type           $_ZN7cutlass13device_kernelIN5flash19enable_sm80_to_sm89INS1_16FlashAttnBwdSm80INS1_25CollectiveMainloopBwdSm80ILi2ELi2EN4cute5tupleIJNS5_1CILi128EEES8_NS7_ILi64EEEEEENS_6half_tEfNS_4arch4Sm80ELb0ELb1ELb1ELb0ELb0ELb0ELb0ELb0ELi2ELi4ELi4ELi4ELb0EEENS1_21CollectiveEpilogueBwdISA_SB_SD_Li256ELb0ELb0ELi2EEENS1_19SingleTileSchedulerILb0ELb0ELb0ELi128EEEEEEEEEvNT_6ParamsE$_ZZN4cute12filter_tupleINS_5tupleIJNS_10UnderscoreES2_S2_iEEENS1_IJNS1_IJNS_1CILi1EEENS4_ILi0EEEEEENS4_ILi4096EEENS1_IJiiEEENS1_IJS6_NS4_ILi8192EEEEEEEEEZNS_5sliceIS3_SC_EEDaRKT_RKT0_EUlRKT_RKT0_E_EEDaSG_SJ_OT1_ENKUlDpSM_E_clIJNS1_IJS7_EEENS1_IJS8_EEENS1_IJS9_EEENS1_IJEEEEEEDaST_,@function
        .size           $_ZN7cutlass13device_kernelIN5flash19enable_sm80_to_sm89INS1_16FlashAttnBwdSm80INS1_25CollectiveMainloopBwdSm80ILi2ELi2EN4cute5tupleIJNS5_1CILi128EEES8_NS7_ILi64EEEEEENS_6half_tEfNS_4arch4Sm80ELb0ELb1ELb1ELb0ELb0ELb0ELb0ELb0ELi2ELi4ELi4ELi4ELb0EEENS1_21CollectiveEpilogueBwdISA_SB_SD_Li256ELb0ELb0ELi2EEENS1_19SingleTileSchedulerILb0ELb0ELb0ELi128EEEEEEEEEvNT_6ParamsE$_ZZN4cute12filter_tupleINS_5tupleIJNS_10UnderscoreES2_S2_iEEENS1_IJNS1_IJNS_1CILi1EEENS4_ILi0EEEEEENS4_ILi4096EEENS1_IJiiEEENS1_IJS6_NS4_ILi8192EEEEEEEEEZNS_5sliceIS3_SC_EEDaRKT_RKT0_EUlRKT_RKT0_E_EEDaSG_SJ_OT1_ENKUlDpSM_E_clIJNS1_IJS7_EEENS1_IJS8_EEENS1_IJS9_EEENS1_IJEEEEEEDaST_,($_ZN7cutlass13device_kernelIN5flash19enable_sm80_to_sm89INS1_16FlashAttnBwdSm80INS1_25CollectiveMainloopBwdSm80ILi2ELi2EN4cute5tupleIJNS5_1CILi128EEES8_NS7_ILi64EEEEEENS_6half_tEfNS_4arch4Sm80ELb0ELb1ELb1ELb0ELb0ELb0ELb0ELb0ELi2ELi4ELi4ELi4ELb0EEENS1_21CollectiveEpilogueBwdISA_SB_SD_Li256ELb0ELb0ELi2EEENS1_19SingleTileSchedulerILb0ELb0ELb0ELi128EEEEEEEEEvNT_6ParamsE$_ZZN4cute12filter_tupleINS_5tupleIJNS_10UnderscoreES2_S2_iEEENS1_IJNS1_IJNS_1CILi1EEENS4_ILi0EEEEEEiNS4_ILi1024EEENS4_ILi8192EEEEEEZNS_5sliceIS3_SA_EEDaRKT_RKT0_EUlRKT_RKT0_E_EEDaSE_SH_OT1_ENKUlDpSK_E_clIJNS1_IJS7_EEENS1_IJiEEENS1_IJS8_EEENS1_IJEEEEEEDaSR_ - $_ZN7cutlass13device_kernelIN5flash19enable_sm80_to_sm89INS1_16FlashAttnBwdSm80INS1_25CollectiveMainloopBwdSm80ILi2ELi2EN4cute5tupleIJNS5_1CILi128EEES8_NS7_ILi64EEEEEENS_6half_tEfNS_4arch4Sm80ELb0ELb1ELb1ELb0ELb0ELb0ELb0ELb0ELi2ELi4ELi4ELi4ELb0EEENS1_21CollectiveEpilogueBwdISA_SB_SD_Li256ELb0ELb0ELi2EEENS1_19SingleTileSchedulerILb0ELb0ELb0ELi128EEEEEEEEEvNT_6ParamsE$_ZZN4cute12filter_tupleINS_5tupleIJNS_10UnderscoreES2_S2_iEEENS1_IJNS1_IJNS_1CILi1EEENS4_ILi0EEEEEENS4_ILi4096EEENS1_IJiiEEENS1_IJS6_NS4_ILi8192EEEEEEEEEZNS_5sliceIS3_SC_EEDaRKT_RKT0_EUlRKT_RKT0_E_EEDaSG_SJ_OT1_ENKUlDpSM_E_clIJNS1_IJS7_EEENS1_IJS8_EEENS1_IJS9_EEENS1_IJEEEEEEDaST_)
$_ZN7cutlass13device_kernelIN5flash19enable_sm80_to_sm89INS1_16FlashAttnBwdSm80INS1_25CollectiveMainloopBwdSm80ILi2ELi2EN4cute5tupleIJNS5_1CILi128EEES8_NS7_ILi64EEEEEENS_6half_tEfNS_4arch4Sm80ELb0ELb1ELb1ELb0ELb0ELb0ELb0ELb0ELi2ELi4ELi4ELi4ELb0EEENS1_21CollectiveEpilogueBwdISA_SB_SD_Li256ELb0ELb0ELi2EEENS1_19SingleTileSchedulerILb0ELb0ELb0ELi128EEEEEEEEEvNT_6ParamsE$_ZZN4cute12filter_tupleINS_5tupleIJNS_10UnderscoreES2_S2_iEEENS1_IJNS1_IJNS_1CILi1EEENS4_ILi0EEEEEENS4_ILi4096EEENS1_IJiiEEENS1_IJS6_NS4_ILi8192EEEEEEEEEZNS_5sliceIS3_SC_EEDaRKT_RKT0_EUlRKT_RKT0_E_EEDaSG_SJ_OT1_ENKUlDpSM_E_clIJNS1_IJS7_EEENS1_IJS8_EEENS1_IJS9_EEENS1_IJEEEEEEDaST_:
[----:B------:R-:W-:-:S05]  /*9cf0*/  IADD3 R2, R68, -c[0x0][0x20], RZ ;  /* 0x8000080044027a10 */ /* 0x000fca0007ffe0ff */
[----:B------:R1:W5:Y:S04]  /*9d00*/  LDL R3, [R2+0x4] ;  /* 0x0000040002037983 */ /* 0x0003680000100800 */
[----:B------:R1:W5:Y:S01]  /*9d10*/  LDL R5, [R2] ;  /* 0x0000000002057983 */ /* 0x0003620000100800 */
[----:B------:R-:W-:Y:S01]  /*9d20*/  IMAD.MOV.U32 R14, RZ, RZ, R4 ;  /* 0x000000ffff0e7224 */ /* 0x000fe200078e0004 */
[----:B------:R-:W-:-:S04]  /*9d30*/  MOV R15, 0x0 ;  /* 0x00000000000f7802 */ /* 0x000fc80000000f00 */
[----:B------:R-:W-:Y:S05]  /*9d40*/  RET.REL.NODEC R14 `(_ZN7cutlass13device_kernelIN5flash19enable_sm80_to_sm89INS1_16FlashAttnBwdSm80INS1_25CollectiveMainloopBwdSm80ILi2ELi2EN4cute5tupleIJNS5_1CILi128EEES8_NS7_ILi64EEEEEENS_6half_tEfNS_4arch4Sm80ELb0ELb1ELb1ELb0ELb0ELb0ELb0ELb0ELi2ELi4ELi4ELi4ELb0EEENS1_21CollectiveEpilogueBwdISA_SB_SD_Li256ELb0ELb0ELi2EEENS1_19SingleTileSchedulerILb0ELb0ELb0ELi128EEEEEEEEEvNT_6ParamsE) ;  /* 0xffff62b00e007950 */ /* 0x000fea0003c3ffff */
        .type           $_ZN7cutlass13device_kernelIN5flash19enable_sm80_to_sm89INS1_16FlashAttnBwdSm80INS1_25CollectiveMainloopBwdSm80ILi2ELi2EN4cute5tupleIJNS5_1CILi128EEES8_NS7_ILi64EEEEEENS_6half_tEfNS_4arch4Sm80ELb0ELb1ELb1ELb0ELb0ELb0ELb0ELb0ELi2ELi4ELi4ELi4ELb0EEENS1_21CollectiveEpilogueBwdISA_SB_SD_Li256ELb0ELb0ELi2EEENS1_19SingleTileSchedulerILb0ELb0ELb0ELi128EEEEEEEEEvNT_6ParamsE$_ZZN4cute12filter_tupleINS_5tupleIJNS_10UnderscoreES2_S2_iEEENS1_IJNS1_IJNS_1CILi1EEENS4_ILi0EEEEEEiNS4_ILi1024EEENS4_ILi8192EEEEEEZNS_5sliceIS3_SA_EEDaRKT_RKT0_EUlRKT_RKT0_E_EEDaSE_SH_OT1_ENKUlDpSK_E_clIJNS1_IJS7_EEENS1_IJiEEENS1_IJS8_EEENS1_IJEEEEEEDaSR_,@function
        .size           $_ZN7cutlass13device_kernelIN5flash19enable_sm80_to_sm89INS1_16FlashAttnBwdSm80INS1_25CollectiveMainloopBwdSm80ILi2ELi2EN4cute5tupleIJNS5_1CILi128EEES8_NS7_ILi64EEEEEENS_6half_tEfNS_4arch4Sm80ELb0ELb1ELb1ELb0ELb0ELb0ELb0ELb0ELi2ELi4ELi4ELi4ELb0EEENS1_21CollectiveEpilogueBwdISA_SB_SD_Li256ELb0ELb0ELi2EEENS1_19SingleTileSchedulerILb0ELb0ELb0ELi128EEEEEEEEEvNT_6ParamsE$_ZZN4cute12filter_tupleINS_5tupleIJNS_10UnderscoreES2_S2_iEEENS1_IJNS1_IJNS_1CILi1EEENS4_ILi0EEEEEEiNS4_ILi1024EEENS4_ILi8192EEEEEEZNS_5sliceIS3_SA_EEDaRKT_RKT0_EUlRKT_RKT0_E_EEDaSE_SH_OT1_ENKUlDpSK_E_clIJNS1_IJS7_EEENS1_IJiEEENS1_IJS8_EEENS1_IJEEEEEEDaSR_,($_ZN7cutlass13device_kernelIN5flash19enable_sm80_to_sm89INS1_16FlashAttnBwdSm80INS1_25CollectiveMainloopBwdSm80ILi2ELi2EN4cute5tupleIJNS5_1CILi128EEES8_NS7_ILi64EEEEEENS_6half_tEfNS_4arch4Sm80ELb0ELb1ELb1ELb0ELb0ELb0ELb0ELb0ELi2ELi4ELi4ELi4ELb0EEENS1_21CollectiveEpilogueBwdISA_SB_SD_Li256ELb0ELb0ELi2EEENS1_19SingleTileSchedulerILb0ELb0ELb0ELi128EEEEEEEEEvNT_6ParamsE$_ZZN4cute12filter_tupleINS_5tupleIJNS_10UnderscoreES2_iEEENS1_IJNS1_IJNS_1CILi1EEENS4_ILi0EEEEEEiNS4_ILi1024EEEEEEZNS_5sliceIS3_S9_EEDaRKT_RKT0_EUlRKT_RKT0_E_EEDaSD_SG_OT1_ENKUlDpSJ_E_clIJNS1_IJS7_EEENS1_IJiEEENS1_IJEEEEEEDaSQ_ - $_ZN7cutlass13device_kernelIN5flash19enable_sm80_to_sm89INS1_16FlashAttnBwdSm80INS1_25CollectiveMainloopBwdSm80ILi2ELi2EN4cute5tupleIJNS5_1CILi128EEES8_NS7_ILi64EEEEEENS_6half_tEfNS_4arch4Sm80ELb0ELb1ELb1ELb0ELb0ELb0ELb0ELb0ELi2ELi4ELi4ELi4ELb0EEENS1_21CollectiveEpilogueBwdISA_SB_SD_Li256ELb0ELb0ELi2EEENS1_19SingleTileSchedulerILb0ELb0ELb0ELi128EEEEEEEEEvNT_6ParamsE$_ZZN4cute12filter_tupleINS_5tupleIJNS_10UnderscoreES2_S2_iEEENS1_IJNS1_IJNS_1CILi1EEENS4_ILi0EEEEEEiNS4_ILi1024EEENS4_ILi8192EEEEEEZNS_5sliceIS3_SA_EEDaRKT_RKT0_EUlRKT_RKT0_E_EEDaSE_SH_OT1_ENKUlDpSK_E_clIJNS1_IJS7_EEENS1_IJiEEENS1_IJS8_EEENS1_IJEEEEEEDaSR_)
$_ZN7cutlass13device_kernelIN5flash19enable_sm80_to_sm89INS1_16FlashAttnBwdSm80INS1_25CollectiveMainloopBwdSm80ILi2ELi2EN4cute5tupleIJNS5_1CILi128EEES8_NS7_ILi64EEEEEENS_6half_tEfNS_4arch4Sm80ELb0ELb1ELb1ELb0ELb0ELb0ELb0ELb0ELi2ELi4ELi4ELi4ELb0EEENS1_21CollectiveEpilogueBwdISA_SB_SD_Li256ELb0ELb0ELi2EEENS1_19SingleTileSchedulerILb0ELb0ELb0ELi128EEEEEEEEEvNT_6ParamsE$_ZZN4cute12filter_tupleINS_5tupleIJNS_10UnderscoreES2_S2_iEEENS1_IJNS1_IJNS_1CILi1EEENS4_ILi0EEEEEEiNS4_ILi1024EEENS4_ILi8192EEEEEEZNS_5sliceIS3_SA_EEDaRKT_RKT0_EUlRKT_RKT0_E_EEDaSE_SH_OT1_ENKUlDpSK_E_clIJNS1_IJS7_EEENS1_IJiEEENS1_IJS8_EEENS1_IJEEEEEEDaSR_:
[----:B------:R-:W-:Y:S02]  /*9d50*/  MOV R12, R2 ;  /* 0x00000002000c7202 */ /* 0x000fe40000000f00 */
[----:B------:R-:W-:-:S04]  /*9d60*/  MOV R13, 0x0 ;  /* 0x00000000000d7802 */ /* 0x000fc80000000f00 */
[----:B------:R-:W-:Y:S05]  /*9d70*/  RET.REL.NODEC R12 `(_ZN7cutlass13device_kernelIN5flash19enable_sm80_to_sm89INS1_16FlashAttnBwdSm80INS1_25CollectiveMainloopBwdSm80ILi2ELi2EN4cute5tupleIJNS5_1CILi128EEES8_NS7_ILi64EEEEEENS_6half_tEfNS_4arch4Sm80ELb0ELb1ELb1ELb0ELb0ELb0ELb0ELb0ELi2ELi4ELi4ELi4ELb0EEENS1_21CollectiveEpilogueBwdISA_SB_SD_Li256ELb0ELb0ELi2EEENS1_19SingleTileSchedulerILb0ELb0ELb0ELi128EEEEEEEEEvNT_6ParamsE) ;  /* 0xffff62800c007950 */ /* 0x000fea0003c3ffff */
        .type           $_ZN7cutlass13device_kernelIN5flash19enable_sm80_to_sm89INS1_16FlashAttnBwdSm80INS1_25CollectiveMainloopBwdSm80ILi2ELi2EN4cute5tupleIJNS5_1CILi128EEES8_NS7_ILi64EEEEEENS_6half_tEfNS_4arch4Sm80ELb0ELb1ELb1ELb0ELb0ELb0ELb0ELb0ELi2ELi4ELi4ELi4ELb0EEENS1_21CollectiveEpilogueBwdISA_SB_SD_Li256ELb0ELb0ELi2EEENS1_19SingleTileSchedulerILb0ELb0ELb0ELi128EEEEEEEEEvNT_6ParamsE$_ZZN4cute12filter_tupleINS_5tupleIJNS_10UnderscoreES2_iEEENS1_IJNS1_IJNS_1CILi1EEENS4_ILi0EEEEEEiNS4_ILi1024EEEEEEZNS_5sliceIS3_S9_EEDaRKT_RKT0_EUlRKT_RKT0_E_EEDaSD_SG_OT1_ENKUlDpSJ_E_clIJNS1_IJS7_EEENS1_IJiEEENS1_IJEEEEEEDaSQ_,@function
        .size           $_ZN7cutlass13device_kernelIN5flash19enable_sm80_to_sm89INS1_16FlashAttnBwdSm80INS1_25CollectiveMainloopBwdSm80ILi2ELi2EN4cute5tupleIJNS5_1CILi128EEES8_NS7_ILi64EEEEEENS_6half_tEfNS_4arch4Sm80ELb0ELb1ELb1ELb0ELb0ELb0ELb0ELb0ELi2ELi4ELi4ELi4ELb0EEENS1_21CollectiveEpilogueBwdISA_SB_SD_Li256ELb0ELb0ELi2EEENS1_19SingleTileSchedulerILb0ELb0ELb0ELi128EEEEEEEEEvNT_6ParamsE$_ZZN4cute12filter_tupleINS_5tupleIJNS_10UnderscoreES2_iEEENS1_IJNS1_IJNS_1CILi1EEENS4_ILi0EEEEEEiNS4_ILi1024EEEEEEZNS_5sliceIS3_S9_EEDaRKT_RKT0_EUlRKT_RKT0_E_EEDaSD_SG_OT1_ENKUlDpSJ_E_clIJNS1_IJS7_EEENS1_IJiEEENS1_IJEEEEEEDaSQ_,($_ZN7cutlass13device_kernelIN5flash19enable_sm80_to_sm89INS1_16FlashAttnBwdSm80INS1_25CollectiveMainloopBwdSm80ILi2ELi2EN4cute5tupleIJNS5_1CILi128EEES8_NS7_ILi64EEEEEENS_6half_tEfNS_4arch4Sm80ELb0ELb1ELb1ELb0ELb0ELb0ELb0ELb0ELi2ELi4ELi4ELi4ELb0EEENS1_21CollectiveEpilogueBwdISA_SB_SD_Li256ELb0ELb0ELi2EEENS1_19SingleTileSchedulerILb0ELb0ELb0ELi128EEEEEEEEEvNT_6ParamsE$_ZZN4cute12filter_tupleINS_5tupleIJNS_1CILi1024EEENS1_IJiiEEEEEEZNS_16flatten_to_tupleIS5_EEDaRKT_EUlRKT_E_EEDaS9_OT0_ENKUlDpSC_E_clIJNS1_IJS3_EEES4_EEEDaSG_ - $_ZN7cutlass13device_kernelIN5flash19enable_sm80_to_sm89INS1_16FlashAttnBwdSm80INS1_25CollectiveMainloopBwdSm80ILi2ELi2EN4cute5tupleIJNS5_1CILi128EEES8_NS7_ILi64EEEEEENS_6half_tEfNS_4arch4Sm80ELb0ELb1ELb1ELb0ELb0ELb0ELb0ELb0ELi2ELi4ELi4ELi4ELb0EEENS1_21CollectiveEpilogueBwdISA_SB_SD_Li256ELb0ELb0ELi2EEENS1_19SingleTileSchedulerILb0ELb0ELb0ELi128EEEEEEEEEvNT_6ParamsE$_ZZN4cute12filter_tupleINS_5tupleIJNS_10UnderscoreES2_iEEENS1_IJNS1_IJNS_1CILi1EEENS4_ILi0EEEEEEiNS4_ILi1024EEEEEEZNS_5sliceIS3_S9_EEDaRKT_RKT0_EUlRKT_RKT0_E_EEDaSD_SG_OT1_ENKUlDpSJ_E_clIJNS1_IJS7_EEENS1_IJiEEENS1_IJEEEEEEDaSQ_)
$_ZN7cutlass13device_kernelIN5flash19enable_sm80_to_sm89INS1_16FlashAttnBwdSm80INS1_25CollectiveMainloopBwdSm80ILi2ELi2EN4cute5tupleIJNS5_1CILi128EEES8_NS7_ILi64EEEEEENS_6half_tEfNS_4arch4Sm80ELb0ELb1ELb1ELb0ELb0ELb0ELb0ELb0ELi2ELi4ELi4ELi4ELb0EEENS1_21CollectiveEpilogueBwdISA_SB_SD_Li256ELb0ELb0ELi2EEENS1_19SingleTileSchedulerILb0ELb0ELb0ELi128EEEEEEEEEvNT_6ParamsE$_ZZN4cute12filter_tupleINS_5tupleIJNS_10UnderscoreES2_iEEENS1_IJNS1_IJNS_1CILi1EEENS4_ILi0EEEEEEiNS4_ILi1024EEEEEEZNS_5sliceIS3_S9_EEDaRKT_RKT0_EUlRKT_RKT0_E_EEDaSD_SG_OT1_ENKUlDpSJ_E_clIJNS1_IJS7_EEENS1_IJiEEENS1_IJEEEEEEDaSQ_:
[----:B------:R-:W-:Y:S02]  /*9d80*/  MOV R36, R2 ;  /* 0x0000000200247202 */ /* 0x000fe40000000f00 */
[----:B------:R-:W-:-:S04]  /*9d90*/  MOV R37, 0x0 ;  /* 0x0000000000257802 */ /* 0x000fc80000000f00 */
[----:B------:R-:W-:Y:S05]  /*9da0*/  RET.REL.NODEC R36 `(_ZN7cutlass13device_kernelIN5flash19enable_sm80_to_sm89INS1_16FlashAttnBwdSm80INS1_25CollectiveMainloopBwdSm80ILi2ELi2EN4cute5tupleIJNS5_1CILi128EEES8_NS7_ILi64EEEEEENS_6half_tEfNS_4arch4Sm80ELb0ELb1ELb1ELb0ELb0ELb0ELb0ELb0ELi2ELi4ELi4ELi4ELb0EEENS1_21CollectiveEpilogueBwdISA_SB_SD_Li256ELb0ELb0ELi2EEENS1_19SingleTileSchedulerILb0ELb0ELb0ELi128EEEEEEEEEvNT_6ParamsE) ;  /* 0xffff625024007950 */ /* 0x000fea0003c3ffff */
        .type           $_ZN7cutlass13device_kernelIN5flash19enable_sm80_to_sm89INS1_16FlashAttnBwdSm80INS1_25CollectiveMainloopBwdSm80ILi2ELi2EN4cute5tupleIJNS5_1CILi128EEES8_NS7_ILi64EEEEEENS_6half_tEfNS_4arch4Sm80ELb0ELb1ELb1ELb0ELb0ELb0ELb0ELb0ELi2ELi4ELi4ELi4ELb0EEENS1_21CollectiveEpilogueBwdISA_SB_SD_Li256ELb0ELb0ELi2EEENS1_19SingleTileSchedulerILb0ELb0ELb0ELi128EEEEEEEEEvNT_6ParamsE$_ZZN4cute12filter_tupleINS_5tupleIJNS_1CILi1024EEENS1_IJiiEEEEEEZNS_16flatten_to_tupleIS5_EEDaRKT_EUlRKT_E_EEDaS9_OT0_ENKUlDpSC_E_clIJNS1_IJS3_EEES4_EEEDaSG_,@function
        .size           $_ZN7cutlass13device_kernelIN5flash19enable_sm80_to_sm89INS1_16FlashAttnBwdSm80INS1_25CollectiveMainloopBwdSm80ILi2ELi2EN4cute5tupleIJNS5_1CILi128EEES8_NS7_ILi64EEEEEENS_6half_tEfNS_4arch4Sm80ELb0ELb1ELb1ELb0ELb0ELb0ELb0ELb0ELi2ELi4ELi4ELi4ELb0EEENS1_21CollectiveEpilogueBwdISA_SB_SD_Li256ELb0ELb0ELi2EEENS1_19SingleTileSchedulerILb0ELb0ELb0ELi128EEEEEEEEEvNT_6ParamsE$_ZZN4cute12filter_tupleINS_5tupleIJNS_1CILi1024EEENS1_IJiiEEEEEEZNS_16flatten_to_tupleIS5_EEDaRKT_EUlRKT_E_EEDaS9_OT0_ENKUlDpSC_E_clIJNS1_IJS3_EEES4_EEEDaSG_,($_ZN7cutlass13device_kernelIN5flash19enable_sm80_to_sm89INS1_16FlashAttnBwdSm80INS1_25CollectiveMainloopBwdSm80ILi2ELi2EN4cute5tupleIJNS5_1CILi128EEES8_NS7_ILi64EEEEEENS_6half_tEfNS_4arch4Sm80ELb0ELb1ELb1ELb0ELb0ELb0ELb0ELb0ELi2ELi4ELi4ELi4ELb0EEENS1_21CollectiveEpilogueBwdISA_SB_SD_Li256ELb0ELb0ELi2EEENS1_19SingleTileSchedulerILb0ELb0ELb0ELi128EEEEEEEEEvNT_6ParamsE$_ZZN4cute12filter_tupleINS_5tupleIJNS_1CILi1EEENS1_IJNS2_ILi8EEEiiEEENS2_ILi64EEENS1_IJiNS2_ILi144EEENS2_ILi288EEEEEENS2_ILi512EEEEEEZNS_7flattenISB_EEDaRKT_EUlRKT_E_EEDaSF_OT0_ENKUlDpSI_E_clIJNS1_IJS3_EEES5_NS1_IJS6_EEES9_NS1_IJSA_EEEEEEDaSM_ - $_ZN7cutlass13device_kernelIN5flash19enable_sm80_to_sm89INS1_16FlashAttnBwdSm80INS1_25CollectiveMainloopBwdSm80ILi2ELi2EN4cute5tupleIJNS5_1CILi128EEES8_NS7_ILi64EEEEEENS_6half_tEfNS_4arch4Sm80ELb0ELb1ELb1ELb0ELb0ELb0ELb0ELb0ELi2ELi4ELi4ELi4ELb0EEENS1_21CollectiveEpilogueBwdISA_SB_SD_Li256ELb0ELb0ELi2EEENS1_19SingleTileSchedulerILb0ELb0ELb0ELi128EEEEEEEEEvNT_6ParamsE$_ZZN4cute12filter_tupleINS_5tupleIJNS_1CILi1024EEENS1_IJiiEEEEEEZNS_16flatten_to_tupleIS5_EEDaRKT_EUlRKT_E_EEDaS9_OT0_ENKUlDpSC_E_clIJNS1_IJS3_EEES4_EEEDaSG_)
$_ZN7cutlass13device_kernelIN5flash19enable_sm80_to_sm89INS1_16FlashAttnBwdSm80INS1_25CollectiveMainloopBwdSm80ILi2ELi2EN4cute5tupleIJNS5_1CILi128EEES8_NS7_ILi64EEEEEENS_6half_tEfNS_4arch4Sm80ELb0ELb1ELb1ELb0ELb0ELb0ELb0ELb0ELi2ELi4ELi4ELi4ELb0EEENS1_21CollectiveEpilogueBwdISA_SB_SD_Li256ELb0ELb0ELi2EEENS1_19SingleTileSchedulerILb0ELb0ELb0ELi128EEEEEEEEEvNT_6ParamsE$_ZZN4cute12filter_tupleINS_5tupleIJNS_1CILi1024EEENS1_IJiiEEEEEEZNS_16flatten_to_tupleIS5_EEDaRKT_EUlRKT_E_EEDaS9_OT0_ENKUlDpSC_E_clIJNS1_IJS3_EEES4_EEEDaSG_:
[----:B------:R-:W-:-:S04]  /*9db0*/  MOV R3, 0x0 ;  /* 0x0000000000037802 */ /* 0x000fc80000000f00 */
[----:B------:R-:W-:Y:S05]  /*9dc0*/  RET.REL.NODEC R2 `(_ZN7cutlass13device_kernelIN5flash19enable_sm80_to_sm89INS1_16FlashAttnBwdSm80INS1_25CollectiveMainloopBwdSm80ILi2ELi2EN4cute5tupleIJNS5_1CILi128EEES8_NS7_ILi64EEEEEENS_6half_tEfNS_4arch4Sm80ELb0ELb1ELb1ELb0ELb0ELb0ELb0ELb0ELi2ELi4ELi4ELi4ELb0EEENS1_21CollectiveEpilogueBwdISA_SB_SD_Li256ELb0ELb0ELi2EEENS1_19SingleTileSchedulerILb0ELb0ELb0ELi128EEEEEEEEEvNT_6ParamsE) ;  /* 0xffff623002007950 */ /* 0x000fea0003c3ffff */
        .type           $_ZN7cutlass13device_kernelIN5flash19enable_sm80_to_sm89INS1_16FlashAttnBwdSm80INS1_25CollectiveMainloopBwdSm80ILi2ELi2EN4cute5tupleIJNS5_1CILi128EEES8_NS7_ILi64EEEEEENS_6half_tEfNS_4arch4Sm80ELb0ELb1ELb1ELb0ELb0ELb0ELb0ELb0ELi2ELi4ELi4ELi4ELb0EEENS1_21CollectiveEpilogueBwdISA_SB_SD_Li256ELb0ELb0ELi2EEENS1_19SingleTileSchedulerILb0ELb0ELb0ELi128EEEEEEEEEvNT_6ParamsE$_ZZN4cute12filter_tupleINS_5tupleIJNS_1CILi1EEENS1_IJNS2_ILi8EEEiiEEENS2_ILi64EEENS1_IJiNS2_ILi144EEENS2_ILi288EEEEEENS2_ILi512EEEEEEZNS_7flattenISB_EEDaRKT_EUlRKT_E_EEDaSF_OT0_ENKUlDpSI_E_clIJNS1_IJS3_EEES5_NS1_IJS6_EEES9_NS1_IJSA_EEEEEEDaSM_,@function
        .size           $_ZN7cutlass13device_kernelIN5flash19enable_sm80_to_sm89INS1_16FlashAttnBwdSm80INS1_25CollectiveMainloopBwdSm80ILi2ELi2EN4cute5tupleIJNS5_1CILi128EEES8_NS7_ILi64EEEEEENS_6half_tEfNS_4arch4Sm80ELb0ELb1ELb1ELb0ELb0ELb0ELb0ELb0ELi2ELi4ELi4ELi4ELb0EEENS1_21CollectiveEpilogueBwdISA_SB_SD_Li256ELb0ELb0ELi2EEENS1_19SingleTileSchedulerILb0ELb0ELb0ELi128EEEEEEEEEvNT_6ParamsE$_ZZN4cute12filter_tupleINS_5tupleIJNS_1CILi1EEENS1_IJNS2_ILi8EEEiiEEENS2_ILi64EEENS1_IJiNS2_ILi144EEENS2_ILi288EEEEEENS2_ILi512EEEEEEZNS_7flattenISB_EEDaRKT_EUlRKT_E_EEDaSF_OT0_ENKUlDpSI_E_clIJNS1_IJS3_EEES5_NS1_IJS6_EEES9_NS1_IJSA_EEEEEEDaSM_,($_ZN7cutlass13device_kernelIN5flash19enable_sm80_to_sm89INS1_16FlashAttnBwdSm80INS1_25CollectiveMainloopBwdSm80ILi2ELi2EN4cute5tupleIJNS5_1CILi128EEES8_NS7_ILi64EEEEEENS_6half_tEfNS_4arch4Sm80ELb0ELb1ELb1ELb0ELb0ELb0ELb0ELb0ELi2ELi4ELi4ELi4ELb0EEENS1_21CollectiveEpilogueBwdISA_SB_SD_Li256ELb0ELb0ELi2EEENS1_19SingleTileSchedulerILb0ELb0ELb0ELi128EEEEEEEEEvNT_6ParamsE$_ZZN4cute12filter_tupleINS_5tupleIJNS_1CILi1EEENS1_IJiiiEEENS2_ILi64EEENS1_IJNS2_ILi72EEENS2_ILi144EEENS2_ILi288EEEEEENS2_ILi512EEEEEEZNS_7flattenISB_EEDaRKT_EUlRKT_E_EEDaSF_OT0_ENKUlDpSI_E_clIJNS1_IJS3_EEES4_NS1_IJS5_EEES9_NS1_IJSA_EEEEEEDaSM_ - $_ZN7cutlass13device_kernelIN5flash19enable_sm80_to_sm89INS1_16FlashAttnBwdSm80INS1_25CollectiveMainloopBwdSm80ILi2ELi2EN4cute5tupleIJNS5_1CILi128EEES8_NS7_ILi64EEEEEENS_6half_tEfNS_4arch4Sm80ELb0ELb1ELb1ELb0ELb0ELb0ELb0ELb0ELi2ELi4ELi4ELi4ELb0EEENS1_21CollectiveEpilogueBwdISA_SB_SD_Li256ELb0ELb0ELi2EEENS1_19SingleTileSchedulerILb0ELb0ELb0ELi128EEEEEEEEEvNT_6ParamsE$_ZZN4cute12filter_tupleINS_5tupleIJNS_1CILi1EEENS1_IJNS2_ILi8EEEiiEEENS2_ILi64EEENS1_IJiNS2_ILi144EEENS2_ILi288EEEEEENS2_ILi512EEEEEEZNS_7flattenISB_EEDaRKT_EUlRKT_E_EEDaSF_OT0_ENKUlDpSI_E_clIJNS1_IJS3_EEES5_NS1_IJS6_EEES9_NS1_IJSA_EEEEEEDaSM_)
$_ZN7cutlass13device_kernelIN5flash19enable_sm80_to_sm89INS1_16FlashAttnBwdSm80INS1_25CollectiveMainloopBwdSm80ILi2ELi2EN4cute5tupleIJNS5_1CILi128EEES8_NS7_ILi64EEEEEENS_6half_tEfNS_4arch4Sm80ELb0ELb1ELb1ELb0ELb0ELb0ELb0ELb0ELi2ELi4ELi4ELi4ELb0EEENS1_21CollectiveEpilogueBwdISA_SB_SD_Li256ELb0ELb0ELi2EEENS1_19SingleTileSchedulerILb0ELb0ELb0ELi128EEEEEEEEEvNT_6ParamsE$_ZZN4cute12filter_tupleINS_5tupleIJNS_1CILi1EEENS1_IJNS2_ILi8EEEiiEEENS2_ILi64EEENS1_IJiNS2_ILi144EEENS2_ILi288EEEEEENS2_ILi512EEEEEEZNS_7flattenISB_EEDaRKT_EUlRKT_E_EEDaSF_OT0_ENKUlDpSI_E_clIJNS1_IJS3_EEES5_NS1_IJS6_EEES9_NS1_IJSA_EEEEEEDaSM_:
[----:B------:R-:W-:Y:S02]  /*9dd0*/  MOV R34, R2 ;  /* 0x0000000200227202 */ /* 0x000fe40000000f00 */
[----:B------:R-:W-:-:S04]  /*9de0*/  MOV R35, 0x0 ;  /* 0x0000000000237802 */ /* 0x000fc80000000f00 */
[----:B------:R-:W-:Y:S05]  /*9df0*/  RET.REL.NODEC R34 `(_ZN7cutlass13device_kernelIN5flash19enable_sm80_to_sm89INS1_16FlashAttnBwdSm80INS1_25CollectiveMainloopBwdSm80ILi2ELi2EN4cute5tupleIJNS5_1CILi128EEES8_NS7_ILi64EEEEEENS_6half_tEfNS_4arch4Sm80ELb0ELb1ELb1ELb0ELb0ELb0ELb0ELb0ELi2ELi4ELi4ELi4ELb0EEENS1_21CollectiveEpilogueBwdISA_SB_SD_Li256ELb0ELb0ELi2EEENS1_19SingleTileSchedulerILb0ELb0ELb0ELi128EEEEEEEEEvNT_6ParamsE) ;  /* 0xffff620022007950 */ /* 0x000fea0003c3ffff */
        .type           $_ZN7cutlass13device_kernelIN5flash19enable_sm80_to_sm89INS1_16FlashAttnBwdSm80INS1_25CollectiveMainloopBwdSm80ILi2ELi2EN4cute5tupleIJNS5_1CILi128EEES8_NS7_ILi64EEEEEENS_6half_tEfNS_4arch4Sm80ELb0ELb1ELb1ELb0ELb0ELb0ELb0ELb0ELi2ELi4ELi4ELi4ELb0EEENS1_21CollectiveEpilogueBwdISA_SB_SD_Li256ELb0ELb0ELi2EEENS1_19SingleTileSchedulerILb0ELb0ELb0ELi128EEEEEEEEEvNT_6ParamsE$_ZZN4cute12filter_tupleINS_5tupleIJNS_1CILi1EEENS1_IJiiiEEENS2_ILi64EEENS1_IJNS2_ILi72EEENS2_ILi144EEENS2_ILi288EEEEEENS2_ILi512EEEEEEZNS_7flattenISB_EEDaRKT_EUlRKT_E_EEDaSF_OT0_ENKUlDpSI_E_clIJNS1_IJS3_EEES4_NS1_IJS5_EEES9_NS1_IJSA_EEEEEEDaSM_,@function
        .size           $_ZN7cutlass13device_kernelIN5flash19enable_sm80_to_sm89INS1_16FlashAttnBwdSm80INS1_25CollectiveMainloopBwdSm80ILi2ELi2EN4cute5tupleIJNS5_1CILi128EEES8_NS7_ILi64EEEEEENS_6half_tEfNS_4arch4Sm80ELb0ELb1ELb1ELb0ELb0ELb0ELb0ELb0ELi2ELi4ELi4ELi4ELb0EEENS1_21CollectiveEpilogueBwdISA_SB_SD_Li256ELb0ELb0ELi2EEENS1_19SingleTileSchedulerILb0ELb0ELb0ELi128EEEEEEEEEvNT_6ParamsE$_ZZN4cute12filter_tupleINS_5tupleIJNS_1CILi1EEENS1_IJiiiEEENS2_ILi64EEENS1_IJNS2_ILi72EEENS2_ILi144EEENS2_ILi288EEEEEENS2_ILi512EEEEEEZNS_7flattenISB_EEDaRKT_EUlRKT_E_EEDaSF_OT0_ENKUlDpSI_E_clIJNS1_IJS3_EEES4_NS1_IJS5_EEES9_NS1_IJSA_EEEEEEDaSM_,($_ZN7cutlass13device_kernelIN5flash19enable_sm80_to_sm89INS1_16FlashAttnBwdSm80INS1_25CollectiveMainloopBwdSm80ILi2ELi2EN4cute5tupleIJNS5_1CILi128EEES8_NS7_ILi64EEEEEENS_6half_tEfNS_4arch4Sm80ELb0ELb1ELb1ELb0ELb0ELb0ELb0ELb0ELi2ELi4ELi4ELi4ELb0EEENS1_21CollectiveEpilogueBwdISA_SB_SD_Li256ELb0ELb0ELi2EEENS1_19SingleTileSchedulerILb0ELb0ELb0ELi128EEEEEEEEEvNT_6ParamsE$_ZZN4cute12filter_tupleINS_5tupleIJNS_1CILi4096EEENS1_IJNS1_IJiiEEENS2_ILi8192EEEEEEEEEZNS_16flatten_to_tupleIS7_EEDaRKT_EUlRKT_E_EEDaSB_OT0_ENKUlDpSE_E_clIJNS1_IJS3_EEENS1_IJiiS5_EEEEEEDaSI_ - $_ZN7cutlass13device_kernelIN5flash19enable_sm80_to_sm89INS1_16FlashAttnBwdSm80INS1_25CollectiveMainloopBwdSm80ILi2ELi2EN4cute5tupleIJNS5_1CILi128EEES8_NS7_ILi64EEEEEENS_6half_tEfNS_4arch4Sm80ELb0ELb1ELb1ELb0ELb0ELb0ELb0ELb0ELi2ELi4ELi4ELi4ELb0EEENS1_21CollectiveEpilogueBwdISA_SB_SD_Li256ELb0ELb0ELi2EEENS1_19SingleTileSchedulerILb0ELb0ELb0ELi128EEEEEEEEEvNT_6ParamsE$_ZZN4cute12filter_tupleINS_5tupleIJNS_1CILi1EEENS1_IJiiiEEENS2_ILi64EEENS1_IJNS2_ILi72EEENS2_ILi144EEENS2_ILi288EEEEEENS2_ILi512EEEEEEZNS_7flattenISB_EEDaRKT_EUlRKT_E_EEDaSF_OT0_ENKUlDpSI_E_clIJNS1_IJS3_EEES4_NS1_IJS5_EEES9_NS1_IJSA_EEEEEEDaSM_)
$_ZN7cutlass13device_kernelIN5flash19enable_sm80_to_sm89INS1_16FlashAttnBwdSm80INS1_25CollectiveMainloopBwdSm80ILi2ELi2EN4cute5tupleIJNS5_1CILi128EEES8_NS7_ILi64EEEEEENS_6half_tEfNS_4arch4Sm80ELb0ELb1ELb1ELb0ELb0ELb0ELb0ELb0ELi2ELi4ELi4ELi4ELb0EEENS1_21CollectiveEpilogueBwdISA_SB_SD_Li256ELb0ELb0ELi2EEENS1_19SingleTileSchedulerILb0ELb0ELb0ELi128EEEEEEEEEvNT_6ParamsE$_ZZN4cute12filter_tupleINS_5tupleIJNS_1CILi1EEENS1_IJiiiEEENS2_ILi64EEENS1_IJNS2_ILi72EEENS2_ILi144EEENS2_ILi288EEEEEENS2_ILi512EEEEEEZNS_7flattenISB_EEDaRKT_EUlRKT_E_EEDaSF_OT0_ENKUlDpSI_E_clIJNS1_IJS3_EEES4_NS1_IJS5_EEES9_NS1_IJSA_EEEEEEDaSM_:
[----:B------:R-:W-:Y:S01]  /*9e00*/  MOV R38, R6 ;  /* 0x0000000600267202 */ /* 0x000fe20000000f00 */
[----:B------:R-:W-:Y:S01]  /*9e10*/  IMAD.MOV.U32 R39, RZ, RZ, 0x0 ;  /* 0x00000000ff277424 */ /* 0x000fe200078e00ff */
[----:B------:R-:W-:Y:S01]  /*9e20*/  MOV R34, R3 ;  /* 0x0000000300227202 */ /* 0x000fe20000000f00 */
[----:B------:R-:W-:Y:S01]  /*9e30*/  IMAD.MOV.U32 R3, RZ, RZ, R5 ;  /* 0x000000ffff037224 */ /* 0x000fe200078e0005 */
[----:B------:R-:W-:Y:S01]  /*9e40*/  MOV R4, R2 ;  /* 0x0000000200047202 */ /* 0x000fe20000000f00 */
[----:B------:R-:W-:Y:S06]  /*9e50*/  RET.REL.NODEC R38 `(_ZN7cutlass13device_kernelIN5flash19enable_sm80_to_sm89INS1_16FlashAttnBwdSm80INS1_25CollectiveMainloopBwdSm80ILi2ELi2EN4cute5tupleIJNS5_1CILi128EEES8_NS7_ILi64EEEEEENS_6half_tEfNS_4arch4Sm80ELb0ELb1ELb1ELb0ELb0ELb0ELb0ELb0ELi2ELi4ELi4ELi4ELb0EEENS1_21CollectiveEpilogueBwdISA_SB_SD_Li256ELb0ELb0ELi2EEENS1_19SingleTileSchedulerILb0ELb0ELb0ELi128EEEEEEEEEvNT_6ParamsE) ;  /* 0xffff61a026007950 */ /* 0x000fec0003c3ffff */
        .type           $_ZN7cutlass13device_kernelIN5flash19enable_sm80_to_sm89INS1_16FlashAttnBwdSm80INS1_25CollectiveMainloopBwdSm80ILi2ELi2EN4cute5tupleIJNS5_1CILi128EEES8_NS7_ILi64EEEEEENS_6half_tEfNS_4arch4Sm80ELb0ELb1ELb1ELb0ELb0ELb0ELb0ELb0ELi2ELi4ELi4ELi4ELb0EEENS1_21CollectiveEpilogueBwdISA_SB_SD_Li256ELb0ELb0ELi2EEENS1_19SingleTileSchedulerILb0ELb0ELb0ELi128EEEEEEEEEvNT_6ParamsE$_ZZN4cute12filter_tupleINS_5tupleIJNS_1CILi4096EEENS1_IJNS1_IJiiEEENS2_ILi8192EEEEEEEEEZNS_16flatten_to_tupleIS7_EEDaRKT_EUlRKT_E_EEDaSB_OT0_ENKUlDpSE_E_clIJNS1_IJS3_EEENS1_IJiiS5_EEEEEEDaSI_,@function
        .size           $_ZN7cutlass13device_kernelIN5flash19enable_sm80_to_sm89INS1_16FlashAttnBwdSm80INS1_25CollectiveMainloopBwdSm80ILi2ELi2EN4cute5tupleIJNS5_1CILi128EEES8_NS7_ILi64EEEEEENS_6half_tEfNS_4arch4Sm80ELb0ELb1ELb1ELb0ELb0ELb0ELb0ELb0ELi2ELi4ELi4ELi4ELb0EEENS1_21CollectiveEpilogueBwdISA_SB_SD_Li256ELb0ELb0ELi2EEENS1_19SingleTileSchedulerILb0ELb0ELb0ELi128EEEEEEEEEvNT_6ParamsE$_ZZN4cute12filter_tupleINS_5tupleIJNS_1CILi4096EEENS1_IJNS1_IJiiEEENS2_ILi8192EEEEEEEEEZNS_16flatten_to_tupleIS7_EEDaRKT_EUlRKT_E_EEDaSB_OT0_ENKUlDpSE_E_clIJNS1_IJS3_EEENS1_IJiiS5_EEEEEEDaSI_,($_ZN7cutlass13device_kernelIN5flash19enable_sm80_to_sm89INS1_16FlashAttnBwdSm80INS1_25CollectiveMainloopBwdSm80ILi2ELi2EN4cute5tupleIJNS5_1CILi128EEES8_NS7_ILi64EEEEEENS_6half_tEfNS_4arch4Sm80ELb0ELb1ELb1ELb0ELb0ELb0ELb0ELb0ELi2ELi4ELi4ELi4ELb0EEENS1_21CollectiveEpilogueBwdISA_SB_SD_Li256ELb0ELb0ELi2EEENS1_19SingleTileSchedulerILb0ELb0ELb0ELi128EEEEEEEEEvNT_6ParamsE$_ZZN4cute12filter_tupleINS_5tupleIJNS_1CILi4096EEENS1_IJiiEEEEEEZNS_16flatten_to_tupleIS5_EEDaRKT_EUlRKT_E_EEDaS9_OT0_ENKUlDpSC_E_clIJNS1_IJS3_EEES4_EEEDaSG_ - $_ZN7cutlass13device_kernelIN5flash19enable_sm80_to_sm89INS1_16FlashAttnBwdSm80INS1_25CollectiveMainloopBwdSm80ILi2ELi2EN4cute5tupleIJNS5_1CILi128EEES8_NS7_ILi64EEEEEENS_6half_tEfNS_4arch4Sm80ELb0ELb1ELb1ELb0ELb0ELb0ELb0ELb0ELi2ELi4ELi4ELi4ELb0EEENS1_21CollectiveEpilogueBwdISA_SB_SD_Li256ELb0ELb0ELi2EEENS1_19SingleTileSchedulerILb0ELb0ELb0ELi128EEEEEEEEEvNT_6ParamsE$_ZZN4cute12filter_tupleINS_5tupleIJNS_1CILi4096EEENS1_IJNS1_IJiiEEENS2_ILi8192EEEEEEEEEZNS_16flatten_to_tupleIS7_EEDaRKT_EUlRKT_E_EEDaSB_OT0_ENKUlDpSE_E_clIJNS1_IJS3_EEENS1_IJiiS5_EEEEEEDaSI_)
$_ZN7cutlass13device_kernelIN5flash19enable_sm80_to_sm89INS1_16FlashAttnBwdSm80INS1_25CollectiveMainloopBwdSm80ILi2ELi2EN4cute5tupleIJNS5_1CILi128EEES8_NS7_ILi64EEEEEENS_6half_tEfNS_4arch4Sm80ELb0ELb1ELb1ELb0ELb0ELb0ELb0ELb0ELi2ELi4ELi4ELi4ELb0EEENS1_21CollectiveEpilogueBwdISA_SB_SD_Li256ELb0ELb0ELi2EEENS1_19SingleTileSchedulerILb0ELb0ELb0ELi128EEEEEEEEEvNT_6ParamsE$_ZZN4cute12filter_tupleINS_5tupleIJNS_1CILi4096EEENS1_IJNS1_IJiiEEENS2_ILi8192EEEEEEEEEZNS_16flatten_to_tupleIS7_EEDaRKT_EUlRKT_E_EEDaSB_OT0_ENKUlDpSE_E_clIJNS1_IJS3_EEENS1_IJiiS5_EEEEEEDaSI_:
[----:B------:R-:W-:-:S04]  /*9e60*/  MOV R3, 0x0 ;  /* 0x0000000000037802 */ /* 0x000fc80000000f00 */
[----:B------:R-:W-:Y:S05]  /*9e70*/  RET.REL.NODEC R2 `(_ZN7cutlass13device_kernelIN5flash19enable_sm80_to_sm89INS1_16FlashAttnBwdSm80INS1_25CollectiveMainloopBwdSm80ILi2ELi2EN4cute5tupleIJNS5_1CILi128EEES8_NS7_ILi64EEEEEENS_6half_tEfNS_4arch4Sm80ELb0ELb1ELb1ELb0ELb0ELb0ELb0ELb0ELi2ELi4ELi4ELi4ELb0EEENS1_21CollectiveEpilogueBwdISA_SB_SD_Li256ELb0ELb0ELi2EEENS1_19SingleTileSchedulerILb0ELb0ELb0ELi128EEEEEEEEEvNT_6ParamsE) ;  /* 0xffff618002007950 */ /* 0x000fea0003c3ffff */
        .type           $_ZN7cutlass13device_kernelIN5flash19enable_sm80_to_sm89INS1_16FlashAttnBwdSm80INS1_25CollectiveMainloopBwdSm80ILi2ELi2EN4cute5tupleIJNS5_1CILi128EEES8_NS7_ILi64EEEEEENS_6half_tEfNS_4arch4Sm80ELb0ELb1ELb1ELb0ELb0ELb0ELb0ELb0ELi2ELi4ELi4ELi4ELb0EEENS1_21CollectiveEpilogueBwdISA_SB_SD_Li256ELb0ELb0ELi2EEENS1_19SingleTileSchedulerILb0ELb0ELb0ELi128EEEEEEEEEvNT_6ParamsE$_ZZN4cute12filter_tupleINS_5tupleIJNS_1CILi4096EEENS1_IJiiEEEEEEZNS_16flatten_to_tupleIS5_EEDaRKT_EUlRKT_E_EEDaS9_OT0_ENKUlDpSC_E_clIJNS1_IJS3_EEES4_EEEDaSG_,@function
        .size           $_ZN7cutlass13device_kernelIN5flash19enable_sm80_to_sm89INS1_16FlashAttnBwdSm80INS1_25CollectiveMainloopBwdSm80ILi2ELi2EN4cute5tupleIJNS5_1CILi128EEES8_NS7_ILi64EEEEEENS_6half_tEfNS_4arch4Sm80ELb0ELb1ELb1ELb0ELb0ELb0ELb0ELb0ELi2ELi4ELi4ELi4ELb0EEENS1_21CollectiveEpilogueBwdISA_SB_SD_Li256ELb0ELb0ELi2EEENS1_19SingleTileSchedulerILb0ELb0ELb0ELi128EEEEEEEEEvNT_6ParamsE$_ZZN4cute12filter_tupleINS_5tupleIJNS_1CILi4096EEENS1_IJiiEEEEEEZNS_16flatten_to_tupleIS5_EEDaRKT_EUlRKT_E_EEDaS9_OT0_ENKUlDpSC_E_clIJNS1_IJS3_EEES4_EEEDaSG_,($_ZN7cutlass13device_kernelIN5flash19enable_sm80_to_sm89INS1_16FlashAttnBwdSm80INS1_25CollectiveMainloopBwdSm80ILi2ELi2EN4cute5tupleIJNS5_1CILi128EEES8_NS7_ILi64EEEEEENS_6half_tEfNS_4arch4Sm80ELb0ELb1ELb1ELb0ELb0ELb0ELb0ELb0ELi2ELi4ELi4ELi4ELb0EEENS1_21CollectiveEpilogueBwdISA_SB_SD_Li256ELb0ELb0ELi2EEENS1_19SingleTileSchedulerILb0ELb0ELb0ELi128EEEEEEEEEvNT_6ParamsE$_ZZN4cute13to_mixed_bitsINS_5tupleIJNS1_IJNS_1CILi4EEENS2_ILi8EEEEEENS2_ILi2EEENS2_ILi1EEEEEENS1_IJNS1_IJNS2_ILi0EEENS2_ILi64EEEEEES9_S9_EEENS1_IJNS1_IJiiEEEiS9_EEEEEDaRKT_RKT0_RKT1_ENKUlDpRKT_E_clIJNS_9MixedBitsILj0ELj448EEENS2_ILj0EEESW_EEEDaSR_ - $_ZN7cutlass13device_kernelIN5flash19enable_sm80_to_sm89INS1_16FlashAttnBwdSm80INS1_25CollectiveMainloopBwdSm80ILi2ELi2EN4cute5tupleIJNS5_1CILi128EEES8_NS7_ILi64EEEEEENS_6half_tEfNS_4arch4Sm80ELb0ELb1ELb1ELb0ELb0ELb0ELb0ELb0ELi2ELi4ELi4ELi4ELb0EEENS1_21CollectiveEpilogueBwdISA_SB_SD_Li256ELb0ELb0ELi2EEENS1_19SingleTileSchedulerILb0ELb0ELb0ELi128EEEEEEEEEvNT_6ParamsE$_ZZN4cute12filter_tupleINS_5tupleIJNS_1CILi4096EEENS1_IJiiEEEEEEZNS_16flatten_to_tupleIS5_EEDaRKT_EUlRKT_E_EEDaS9_OT0_ENKUlDpSC_E_clIJNS1_IJS3_EEES4_EEEDaSG_)
$_ZN7cutlass13device_kernelIN5flash19enable_sm80_to_sm89INS1_16FlashAttnBwdSm80INS1_25CollectiveMainloopBwdSm80ILi2ELi2EN4cute5tupleIJNS5_1CILi128EEES8_NS7_ILi64EEEEEENS_6half_tEfNS_4arch4Sm80ELb0ELb1ELb1ELb0ELb0ELb0ELb0ELb0ELi2ELi4ELi4ELi4ELb0EEENS1_21CollectiveEpilogueBwdISA_SB_SD_Li256ELb0ELb0ELi2EEENS1_19SingleTileSchedulerILb0ELb0ELb0ELi128EEEEEEEEEvNT_6ParamsE$_ZZN4cute12filter_tupleINS_5tupleIJNS_1CILi4096EEENS1_IJiiEEEEEEZNS_16flatten_to_tupleIS5_EEDaRKT_EUlRKT_E_EEDaS9_OT0_ENKUlDpSC_E_clIJNS1_IJS3_EEES4_EEEDaSG_:
[----:B------:R-:W-:-:S04]  /*9e80*/  MOV R3, 0x0 ;  /* 0x0000000000037802 */ /* 0x000fc80000000f00 */
[----:B------:R-:W-:Y:S05]  /*9e90*/  RET.REL.NODEC R2 `(_ZN7cutlass13device_kernelIN5flash19enable_sm80_to_sm89INS1_16FlashAttnBwdSm80INS1_25CollectiveMainloopBwdSm80ILi2ELi2EN4cute5tupleIJNS5_1CILi128EEES8_NS7_ILi64EEEEEENS_6half_tEfNS_4arch4Sm80ELb0ELb1ELb1ELb0ELb0ELb0ELb0ELb0ELi2ELi4ELi4ELi4ELb0EEENS1_21CollectiveEpilogueBwdISA_SB_SD_Li256ELb0ELb0ELi2EEENS1_19SingleTileSchedulerILb0ELb0ELb0ELi128EEEEEEEEEvNT_6ParamsE) ;  /* 0xffff616002007950 */ /* 0x000fea0003c3ffff */
        .type           $_ZN7cutlass13device_kernelIN5flash19enable_sm80_to_sm89INS1_16FlashAttnBwdSm80INS1_25CollectiveMainloopBwdSm80ILi2ELi2EN4cute5tupleIJNS5_1CILi128EEES8_NS7_ILi64EEEEEENS_6half_tEfNS_4arch4Sm80ELb0ELb1ELb1ELb0ELb0ELb0ELb0ELb0ELi2ELi4ELi4ELi4ELb0EEENS1_21CollectiveEpilogueBwdISA_SB_SD_Li256ELb0ELb0ELi2EEENS1_19SingleTileSchedulerILb0ELb0ELb0ELi128EEEEEEEEEvNT_6ParamsE$_ZZN4cute13to_mixed_bitsINS_5tupleIJNS1_IJNS_1CILi4EEENS2_ILi8EEEEEENS2_ILi2EEENS2_ILi1EEEEEENS1_IJNS1_IJNS2_ILi0EEENS2_ILi64EEEEEES9_S9_EEENS1_IJNS1_IJiiEEEiS9_EEEEEDaRKT_RKT0_RKT1_ENKUlDpRKT_E_clIJNS_9MixedBitsILj0ELj448EEENS2_ILj0EEESW_EEEDaSR_,@function
        .size           $_ZN7cutlass13device_kernelIN5flash19enable_sm80_to_sm89INS1_16FlashAttnBwdSm80INS1_25CollectiveMainloopBwdSm80ILi2ELi2EN4cute5tupleIJNS5_1CILi128EEES8_NS7_ILi64EEEEEENS_6half_tEfNS_4arch4Sm80ELb0ELb1ELb1ELb0ELb0ELb0ELb0ELb0ELi2ELi4ELi4ELi4ELb0EEENS1_21CollectiveEpilogueBwdISA_SB_SD_Li256ELb0ELb0ELi2EEENS1_19SingleTileSchedulerILb0ELb0ELb0ELi128EEEEEEEEEvNT_6ParamsE$_ZZN4cute13to_mixed_bitsINS_5tupleIJNS1_IJNS_1CILi4EEENS2_ILi8EEEEEENS2_ILi2EEENS2_ILi1EEEEEENS1_IJNS1_IJNS2_ILi0EEENS2_ILi64EEEEEES9_S9_EEENS1_IJNS1_IJiiEEEiS9_EEEEEDaRKT_RKT0_RKT1_ENKUlDpRKT_E_clIJNS_9MixedBitsILj0ELj448EEENS2_ILj0EEESW_EEEDaSR_,($_ZN7cutlass13device_kernelIN5flash19enable_sm80_to_sm89INS1_16FlashAttnBwdSm80INS1_25CollectiveMainloopBwdSm80ILi2ELi2EN4cute5tupleIJNS5_1CILi128EEES8_NS7_ILi64EEEEEENS_6half_tEfNS_4arch4Sm80ELb0ELb1ELb1ELb0ELb0ELb0ELb0ELb0ELi2ELi4ELi4ELi4ELb0EEENS1_21CollectiveEpilogueBwdISA_SB_SD_Li256ELb0ELb0ELi2EEENS1_19SingleTileSchedulerILb0ELb0ELb0ELi128EEEEEEEEEvNT_6ParamsE$_ZZN4cute13to_mixed_bitsINS_5tupleIJNS1_IJNS_1CILi4EEENS2_ILi8EEEEEENS2_ILi2EEENS2_ILi1EEEEEENS1_IJNS1_IJNS2_ILi0EEENS2_ILi64EEEEEES9_S9_EEENS1_IJNS1_IJiiEEEiS9_EEEEEDaRKT_RKT0_RKT1_ENKUlRKT_RKT0_RKT1_E_clIS5_SB_SD_EEDaSQ_ST_SW_ - $_ZN7cutlass13device_kernelIN5flash19enable_sm80_to_sm89INS1_16FlashAttnBwdSm80INS1_25CollectiveMainloopBwdSm80ILi2ELi2EN4cute5tupleIJNS5_1CILi128EEES8_NS7_ILi64EEEEEENS_6half_tEfNS_4arch4Sm80ELb0ELb1ELb1ELb0ELb0ELb0ELb0ELb0ELi2ELi4ELi4ELi4ELb0EEENS1_21CollectiveEpilogueBwdISA_SB_SD_Li256ELb0ELb0ELi2EEENS1_19SingleTileSchedulerILb0ELb0ELb0ELi128EEEEEEEEEvNT_6ParamsE$_ZZN4cute13to_mixed_bitsINS_5tupleIJNS1_IJNS_1CILi4EEENS2_ILi8EEEEEENS2_ILi2EEENS2_ILi1EEEEEENS1_IJNS1_IJNS2_ILi0EEENS2_ILi64EEEEEES9_S9_EEENS1_IJNS1_IJiiEEEiS9_EEEEEDaRKT_RKT0_RKT1_ENKUlDpRKT_E_clIJNS_9MixedBitsILj0ELj448EEENS2_ILj0EEESW_EEEDaSR_)
$_ZN7cutlass13device_kernelIN5flash19enable_sm80_to_sm89INS1_16FlashAttnBwdSm80INS1_25CollectiveMainloopBwdSm80ILi2ELi2EN4cute5tupleIJNS5_1CILi128EEES8_NS7_ILi64EEEEEENS_6half_tEfNS_4arch4Sm80ELb0ELb1ELb1ELb0ELb0ELb0ELb0ELb0ELi2ELi4ELi4ELi4ELb0EEENS1_21CollectiveEpilogueBwdISA_SB_SD_Li256ELb0ELb0ELi2EEENS1_19SingleTileSchedulerILb0ELb0ELb0ELi128EEEEEEEEEvNT_6ParamsE$_ZZN4cute13to_mixed_bitsINS_5tupleIJNS1_IJNS_1CILi4EEENS2_ILi8EEEEEENS2_ILi2EEENS2_ILi1EEEEEENS1_IJNS1_IJNS2_ILi0EEENS2_ILi64EEEEEES9_S9_EEENS1_IJNS1_IJiiEEEiS9_EEEEEDaRKT_RKT0_RKT1_ENKUlDpRKT_E_clIJNS_9MixedBitsILj0ELj448EEENS2_ILj0EEESW_EEEDaSR_:
[----:B------:R-:W-:Y:S02]  /*9ea0*/  MOV R7, 0x0 ;  /* 0x0000000000077802 */ /* 0x000fe40000000f00 */
[----:B------:R-:W-:Y:S02]  /*9eb0*/  LOP3.LUT R4, R4, 0x1c0, RZ, 0xc0, !PT ;  /* 0x000001c004047812 */ /* 0x000fe400078ec0ff */
[----:B------:R-:W-:Y:S05]  /*9ec0*/  RET.REL.NODEC R6 `(_ZN7cutlass13device_kernelIN5flash19enable_sm80_to_sm89INS1_16FlashAttnBwdSm80INS1_25CollectiveMainloopBwdSm80ILi2ELi2EN4cute5tupleIJNS5_1CILi128EEES8_NS7_ILi64EEEEEENS_6half_tEfNS_4arch4Sm80ELb0ELb1ELb1ELb0ELb0ELb0ELb0ELb0ELi2ELi4ELi4ELi4ELb0EEENS1_21CollectiveEpilogueBwdISA_SB_SD_Li256ELb0ELb0ELi2EEENS1_19SingleTileSchedulerILb0ELb0ELb0ELi128EEEEEEEEEvNT_6ParamsE) ;  /* 0xffff613006007950 */ /* 0x000fea0003c3ffff */
        .type           $_ZN7cutlass13device_kernelIN5flash19enable_sm80_to_sm89INS1_16FlashAttnBwdSm80INS1_25CollectiveMainloopBwdSm80ILi2ELi2EN4cute5tupleIJNS5_1CILi128EEES8_NS7_ILi64EEEEEENS_6half_tEfNS_4arch4Sm80ELb0ELb1ELb1ELb0ELb0ELb0ELb0ELb0ELi2ELi4ELi4ELi4ELb0EEENS1_21CollectiveEpilogueBwdISA_SB_SD_Li256ELb0ELb0ELi2EEENS1_19SingleTileSchedulerILb0ELb0ELb0ELi128EEEEEEEEEvNT_6ParamsE$_ZZN4cute13to_mixed_bitsINS_5tupleIJNS1_IJNS_1CILi4EEENS2_ILi8EEEEEENS2_ILi2EEENS2_ILi1EEEEEENS1_IJNS1_IJNS2_ILi0EEENS2_ILi64EEEEEES9_S9_EEENS1_IJNS1_IJiiEEEiS9_EEEEEDaRKT_RKT0_RKT1_ENKUlRKT_RKT0_RKT1_E_clIS5_SB_SD_EEDaSQ_ST_SW_,@function
        .size           $_ZN7cutlass13device_kernelIN5flash19enable_sm80_to_sm89INS1_16FlashAttnBwdSm80INS1_25CollectiveMainloopBwdSm80ILi2ELi2EN4cute5tupleIJNS5_1CILi128EEES8_NS7_ILi64EEEEEENS_6half_tEfNS_4arch4Sm80ELb0ELb1ELb1ELb0ELb0ELb0ELb0ELb0ELi2ELi4ELi4ELi4ELb0EEENS1_21CollectiveEpilogueBwdISA_SB_SD_Li256ELb0ELb0ELi2EEENS1_19SingleTileSchedulerILb0ELb0ELb0ELi128EEEEEEEEEvNT_6ParamsE$_ZZN4cute13to_mixed_bitsINS_5tupleIJNS1_IJNS_1CILi4EEENS2_ILi8EEEEEENS2_ILi2EEENS2_ILi1EEEEEENS1_IJNS1_IJNS2_ILi0EEENS2_ILi64EEEEEES9_S9_EEENS1_IJNS1_IJiiEEEiS9_EEEEEDaRKT_RKT0_RKT1_ENKUlRKT_RKT0_RKT1_E_clIS5_SB_SD_EEDaSQ_ST_SW_,($_ZN7cutlass13device_kernelIN5flash19enable_sm80_to_sm89INS1_16FlashAttnBwdSm80INS1_25CollectiveMainloopBwdSm80ILi2ELi2EN4cute5tupleIJNS5_1CILi128EEES8_NS7_ILi64EEEEEENS_6half_tEfNS_4arch4Sm80ELb0ELb1ELb1ELb0ELb0ELb0ELb0ELb0ELi2ELi4ELi4ELi4ELb0EEENS1_21CollectiveEpilogueBwdISA_SB_SD_Li256ELb0ELb0ELi2EEENS1_19SingleTileSchedulerILb0ELb0ELb0ELi128EEEEEEEEEvNT_6ParamsE$_ZZN4cute13to_mixed_bitsINS_5tupleIJNS1_IJNS_1CILi4EEENS2_ILi8EEEEEENS2_ILi2EEENS2_ILi1EEEEEENS1_IJNS1_IJNS2_ILi128EEENS2_ILi0EEEEEES4_SA_EEENS1_IJNS1_IJiiEEEiSA_EEEEEDaRKT_RKT0_RKT1_ENKUlDpRKT_E_clIJNS_9MixedBitsILj0ELj384EEENSU_ILj0ELj8EEENS2_ILj0EEEEEEDaSR_ - $_ZN7cutlass13device_kernelIN5flash19enable_sm80_to_sm89INS1_16FlashAttnBwdSm80INS1_25CollectiveMainloopBwdSm80ILi2ELi2EN4cute5tupleIJNS5_1CILi128EEES8_NS7_ILi64EEEEEENS_6half_tEfNS_4arch4Sm80ELb0ELb1ELb1ELb0ELb0ELb0ELb0ELb0ELi2ELi4ELi4ELi4ELb0EEENS1_21CollectiveEpilogueBwdISA_SB_SD_Li256ELb0ELb0ELi2EEENS1_19SingleTileSchedulerILb0ELb0ELb0ELi128EEEEEEEEEvNT_6ParamsE$_ZZN4cute13to_mixed_bitsINS_5tupleIJNS1_IJNS_1CILi4EEENS2_ILi8EEEEEENS2_ILi2EEENS2_ILi1EEEEEENS1_IJNS1_IJNS2_ILi0EEENS2_ILi64EEEEEES9_S9_EEENS1_IJNS1_IJiiEEEiS9_EEEEEDaRKT_RKT0_RKT1_ENKUlRKT_RKT0_RKT1_E_clIS5_SB_SD_EEDaSQ_ST_SW_)
$_ZN7cutlass13device_kernelIN5flash19enable_sm80_to_sm89INS1_16FlashAttnBwdSm80INS1_25CollectiveMainloopBwdSm80ILi2ELi2EN4cute5tupleIJNS5_1CILi128EEES8_NS7_ILi64EEEEEENS_6half_tEfNS_4arch4Sm80ELb0ELb1ELb1ELb0ELb0ELb0ELb0ELb0ELi2ELi4ELi4ELi4ELb0EEENS1_21CollectiveEpilogueBwdISA_SB_SD_Li256ELb0ELb0ELi2EEENS1_19SingleTileSchedulerILb0ELb0ELb0ELi128EEEEEEEEEvNT_6ParamsE$_ZZN4cute13to_mixed_bitsINS_5tupleIJNS1_IJNS_1CILi4EEENS2_ILi8EEEEEENS2_ILi2EEENS2_ILi1EEEEEENS1_IJNS1_IJNS2_ILi0EEENS2_ILi64EEEEEES9_S9_EEENS1_IJNS1_IJiiEEEiS9_EEEEEDaRKT_RKT0_RKT1_ENKUlRKT_RKT0_RKT1_E_clIS5_SB_SD_EEDaSQ_ST_SW_:
[----:B------:R-:W-:Y:S01]  /*9ed0*/  MOV R7, 0x0 ;  /* 0x0000000000077802 */ /* 0x000fe20000000f00 */
[----:B------:R-:W-:-:S05]  /*9ee0*/  IMAD.SHL.U32 R4, R5, 0x40, RZ ;  /* 0x0000004005047824 */ /* 0x000fca00078e00ff */
[----:B------:R-:W-:Y:S01]  /*9ef0*/  LOP3.LUT R4, R4, 0x1c0, RZ, 0xc0, !PT ;  /* 0x000001c004047812 */ /* 0x000fe200078ec0ff */
[----:B------:R-:W-:Y:S06]  /*9f00*/  RET.REL.NODEC R6 `(_ZN7cutlass13device_kernelIN5flash19enable_sm80_to_sm89INS1_16FlashAttnBwdSm80INS1_25CollectiveMainloopBwdSm80ILi2ELi2EN4cute5tupleIJNS5_1CILi128EEES8_NS7_ILi64EEEEEENS_6half_tEfNS_4arch4Sm80ELb0ELb1ELb1ELb0ELb0ELb0ELb0ELb0ELi2ELi4ELi4ELi4ELb0EEENS1_21CollectiveEpilogueBwdISA_SB_SD_Li256ELb0ELb0ELi2EEENS1_19SingleTileSchedulerILb0ELb0ELb0ELi128EEEEEEEEEvNT_6ParamsE) ;  /* 0xffff60f006007950 */ /* 0x000fec0003c3ffff */
        .type           $_ZN7cutlass13device_kernelIN5flash19enable_sm80_to_sm89INS1_16FlashAttnBwdSm80INS1_25CollectiveMainloopBwdSm80ILi2ELi2EN4cute5tupleIJNS5_1CILi128EEES8_NS7_ILi64EEEEEENS_6half_tEfNS_4arch4Sm80ELb0ELb1ELb1ELb0ELb0ELb0ELb0ELb0ELi2ELi4ELi4ELi4ELb0EEENS1_21CollectiveEpilogueBwdISA_SB_SD_Li256ELb0ELb0ELi2EEENS1_19SingleTileSchedulerILb0ELb0ELb0ELi128EEEEEEEEEvNT_6ParamsE$_ZZN4cute13to_mixed_bitsINS_5tupleIJNS1_IJNS_1CILi4EEENS2_ILi8EEEEEENS2_ILi2EEENS2_ILi1EEEEEENS1_IJNS1_IJNS2_ILi128EEENS2_ILi0EEEEEES4_SA_EEENS1_IJNS1_IJiiEEEiSA_EEEEEDaRKT_RKT0_RKT1_ENKUlDpRKT_E_clIJNS_9MixedBitsILj0ELj384EEENSU_ILj0ELj8EEENS2_ILj0EEEEEEDaSR_,@function
        .size           $_ZN7cutlass13device_kernelIN5flash19enable_sm80_to_sm89INS1_16FlashAttnBwdSm80INS1_25CollectiveMainloopBwdSm80ILi2ELi2EN4cute5tupleIJNS5_1CILi128EEES8_NS7_ILi64EEEEEENS_6half_tEfNS_4arch4Sm80ELb0ELb1ELb1ELb0ELb0ELb0ELb0ELb0ELi2ELi4ELi4ELi4ELb0EEENS1_21CollectiveEpilogueBwdISA_SB_SD_Li256ELb0ELb0ELi2EEENS1_19SingleTileSchedulerILb0ELb0ELb0ELi128EEEEEEEEEvNT_6ParamsE$_ZZN4cute13to_mixed_bitsINS_5tupleIJNS1_IJNS_1CILi4EEENS2_ILi8EEEEEENS2_ILi2EEENS2_ILi1EEEEEENS1_IJNS1_IJNS2_ILi128EEENS2_ILi0EEEEEES4_SA_EEENS1_IJNS1_IJiiEEEiSA_EEEEEDaRKT_RKT0_RKT1_ENKUlDpRKT_E_clIJNS_9MixedBitsILj0ELj384EEENSU_ILj0ELj8EEENS2_ILj0EEEEEEDaSR_,($_ZN7cutlass13device_kernelIN5flash19enable_sm80_to_sm89INS1_16FlashAttnBwdSm80INS1_25CollectiveMainloopBwdSm80ILi2ELi2EN4cute5tupleIJNS5_1CILi128EEES8_NS7_ILi64EEEEEENS_6half_tEfNS_4arch4Sm80ELb0ELb1ELb1ELb0ELb0ELb0ELb0ELb0ELi2ELi4ELi4ELi4ELb0EEENS1_21CollectiveEpilogueBwdISA_SB_SD_Li256ELb0ELb0ELi2EEENS1_19SingleTileSchedulerILb0ELb0ELb0ELi128EEEEEEEEEvNT_6ParamsE$_ZZN4cute13to_mixed_bitsINS_5tupleIJNS1_IJNS_1CILi4EEENS2_ILi8EEEEEENS2_ILi2EEENS2_ILi1EEEEEENS1_IJNS1_IJNS2_ILi128EEENS2_ILi0EEEEEES4_SA_EEENS1_IJNS1_IJiiEEEiSA_EEEEEDaRKT_RKT0_RKT1_ENKUlRKT_RKT0_RKT1_E_clIS5_SB_SD_EEDaSQ_ST_SW_ - $_ZN7cutlass13device_kernelIN5flash19enable_sm80_to_sm89INS1_16FlashAttnBwdSm80INS1_25CollectiveMainloopBwdSm80ILi2ELi2EN4cute5tupleIJNS5_1CILi128EEES8_NS7_ILi64EEEEEENS_6half_tEfNS_4arch4Sm80ELb0ELb1ELb1ELb0ELb0ELb0ELb0ELb0ELi2ELi4ELi4ELi4ELb0EEENS1_21CollectiveEpilogueBwdISA_SB_SD_Li256ELb0ELb0ELi2EEENS1_19SingleTileSchedulerILb0ELb0ELb0ELi128EEEEEEEEEvNT_6ParamsE$_ZZN4cute13to_mixed_bitsINS_5tupleIJNS1_IJNS_1CILi4EEENS2_ILi8EEEEEENS2_ILi2EEENS2_ILi1EEEEEENS1_IJNS1_IJNS2_ILi128EEENS2_ILi0EEEEEES4_SA_EEENS1_IJNS1_IJiiEEEiSA_EEEEEDaRKT_RKT0_RKT1_ENKUlDpRKT_E_clIJNS_9MixedBitsILj0ELj384EEENSU_ILj0ELj8EEENS2_ILj0EEEEEEDaSR_)
$_ZN7cutlass13device_kernelIN5flash19enable_sm80_to_sm89INS1_16FlashAttnBwdSm80INS1_25CollectiveMainloopBwdSm80ILi2ELi2EN4cute5tupleIJNS5_1CILi128EEES8_NS7_ILi64EEEEEENS_6half_tEfNS_4arch4Sm80ELb0ELb1ELb1ELb0ELb0ELb0ELb0ELb0ELi2ELi4ELi4ELi4ELb0EEENS1_21CollectiveEpilogueBwdISA_SB_SD_Li256ELb0ELb0ELi2EEENS1_19SingleTileSchedulerILb0ELb0ELb0ELi128EEEEEEEEEvNT_6ParamsE$_ZZN4cute13to_mixed_bitsINS_5tupleIJNS1_IJNS_1CILi4EEENS2_ILi8EEEEEENS2_ILi2EEENS2_ILi1EEEEEENS1_IJNS1_IJNS2_ILi128EEENS2_ILi0EEEEEES4_SA_EEENS1_IJNS1_IJiiEEEiSA_EEEEEDaRKT_RKT0_RKT1_ENKUlDpRKT_E_clIJNS_9MixedBitsILj0ELj384EEENSU_ILj0ELj8EEENS2_ILj0EEEEEEDaSR_:
[----:B------:R-:W-:Y:S01]  /*9f10*/  LOP3.LUT R6, R5, 0x8, RZ, 0xc0, !PT ;  /* 0x0000000805067812 */ /* 0x000fe200078ec0ff */
[----:B------:R-:W-:-:S03]  /*9f20*/  IMAD.MOV.U32 R5, RZ, RZ, 0x0 ;  /* 0x00000000ff057424 */ /* 0x000fc600078e00ff */
[----:B------:R-:W-:Y:S01]  /*9f30*/  LOP3.LUT R6, R6, 0x188, R3, 0x78, !PT ;  /* 0x0000018806067812 */ /* 0x000fe200078e7803 */
[----:B------:R-:W-:Y:S06]  /*9f40*/  RET.REL.NODEC R4 `(_ZN7cutlass13device_kernelIN5flash19enable_sm80_to_sm89INS1_16FlashAttnBwdSm80INS1_25CollectiveMainloopBwdSm80ILi2ELi2EN4cute5tupleIJNS5_1CILi128EEES8_NS7_ILi64EEEEEENS_6half_tEfNS_4arch4Sm80ELb0ELb1ELb1ELb0ELb0ELb0ELb0ELb0ELi2ELi4ELi4ELi4ELb0EEENS1_21CollectiveEpilogueBwdISA_SB_SD_Li256ELb0ELb0ELi2EEENS1_19SingleTileSchedulerILb0ELb0ELb0ELi128EEEEEEEEEvNT_6ParamsE) ;  /* 0xffff60b004007950 */ /* 0x000fec0003c3ffff */
        .type           $_ZN7cutlass13device_kernelIN5flash19enable_sm80_to_sm89INS1_16FlashAttnBwdSm80INS1_25CollectiveMainloopBwdSm80ILi2ELi2EN4cute5tupleIJNS5_1CILi128EEES8_NS7_ILi64EEEEEENS_6half_tEfNS_4arch4Sm80ELb0ELb1ELb1ELb0ELb0ELb0ELb0ELb0ELi2ELi4ELi4ELi4ELb0EEENS1_21CollectiveEpilogueBwdISA_SB_SD_Li256ELb0ELb0ELi2EEENS1_19SingleTileSchedulerILb0ELb0ELb0ELi128EEEEEEEEEvNT_6ParamsE$_ZZN4cute13to_mixed_bitsINS_5tupleIJNS1_IJNS_1CILi4EEENS2_ILi8EEEEEENS2_ILi2EEENS2_ILi1EEEEEENS1_IJNS1_IJNS2_ILi128EEENS2_ILi0EEEEEES4_SA_EEENS1_IJNS1_IJiiEEEiSA_EEEEEDaRKT_RKT0_RKT1_ENKUlRKT_RKT0_RKT1_E_clIS5_SB_SD_EEDaSQ_ST_SW_,@function
        .size           $_ZN7cutlass13device_kernelIN5flash19enable_sm80_to_sm89INS1_16FlashAttnBwdSm80INS1_25CollectiveMainloopBwdSm80ILi2ELi2EN4cute5tupleIJNS5_1CILi128EEES8_NS7_ILi64EEEEEENS_6half_tEfNS_4arch4Sm80ELb0ELb1ELb1ELb0ELb0ELb0ELb0ELb0ELi2ELi4ELi4ELi4ELb0EEENS1_21CollectiveEpilogueBwdISA_SB_SD_Li256ELb0ELb0ELi2EEENS1_19SingleTileSchedulerILb0ELb0ELb0ELi128EEEEEEEEEvNT_6ParamsE$_ZZN4cute13to_mixed_bitsINS_5tupleIJNS1_IJNS_1CILi4EEENS2_ILi8EEEEEENS2_ILi2EEENS2_ILi1EEEEEENS1_IJNS1_IJNS2_ILi128EEENS2_ILi0EEEEEES4_SA_EEENS1_IJNS1_IJiiEEEiSA_EEEEEDaRKT_RKT0_RKT1_ENKUlRKT_RKT0_RKT1_E_clIS5_SB_SD_EEDaSQ_ST_SW_,($_ZN7cutlass13device_kernelIN5flash19enable_sm80_to_sm89INS1_16FlashAttnBwdSm80INS1_25CollectiveMainloopBwdSm80ILi2ELi2EN4cute5tupleIJNS5_1CILi128EEES8_NS7_ILi64EEEEEENS_6half_tEfNS_4arch4Sm80ELb0ELb1ELb1ELb0ELb0ELb0ELb0ELb0ELi2ELi4ELi4ELi4ELb0EEENS1_21CollectiveEpilogueBwdISA_SB_SD_Li256ELb0ELb0ELi2EEENS1_19SingleTileSchedulerILb0ELb0ELb0ELi128EEEEEEEEEvNT_6ParamsE$_ZZN4cute13to_mixed_bitsINS_5tupleIJNS1_IJNS_1CILi4EEENS2_ILi8EEEEEENS2_ILi2EEENS2_ILi1EEEEEENS1_IJNS1_IJNS2_ILi128EEENS2_ILi0EEEEEES4_SA_EEENS1_IJNS1_IJiiEEEiSA_EEEEEDaRKT_RKT0_RKT1_ENKUlRKT_RKT0_RKT1_E_clIS6_S4_iEEDaSQ_ST_SW_ - $_ZN7cutlass13device_kernelIN5flash19enable_sm80_to_sm89INS1_16FlashAttnBwdSm80INS1_25CollectiveMainloopBwdSm80ILi2ELi2EN4cute5tupleIJNS5_1CILi128EEES8_NS7_ILi64EEEEEENS_6half_tEfNS_4arch4Sm80ELb0ELb1ELb1ELb0ELb0ELb0ELb0ELb0ELi2ELi4ELi4ELi4ELb0EEENS1_21CollectiveEpilogueBwdISA_SB_SD_Li256ELb0ELb0ELi2EEENS1_19SingleTileSchedulerILb0ELb0ELb0ELi128EEEEEEEEEvNT_6ParamsE$_ZZN4cute13to_mixed_bitsINS_5tupleIJNS1_IJNS_1CILi4EEENS2_ILi8EEEEEENS2_ILi2EEENS2_ILi1EEEEEENS1_IJNS1_IJNS2_ILi128EEENS2_ILi0EEEEEES4_SA_EEENS1_IJNS1_IJiiEEEiSA_EEEEEDaRKT_RKT0_RKT1_ENKUlRKT_RKT0_RKT1_E_clIS5_SB_SD_EEDaSQ_ST_SW_)
$_ZN7cutlass13device_kernelIN5flash19enable_sm80_to_sm89INS1_16FlashAttnBwdSm80INS1_25CollectiveMainloopBwdSm80ILi2ELi2EN4cute5tupleIJNS5_1CILi128EEES8_NS7_ILi64EEEEEENS_6half_tEfNS_4arch4Sm80ELb0ELb1ELb1ELb0ELb0ELb0ELb0ELb0ELi2ELi4ELi4ELi4ELb0EEENS1_21CollectiveEpilogueBwdISA_SB_SD_Li256ELb0ELb0ELi2EEENS1_19SingleTileSchedulerILb0ELb0ELb0ELi128EEEEEEEEEvNT_6ParamsE$_ZZN4cute13to_mixed_bitsINS_5tupleIJNS1_IJNS_1CILi4EEENS2_ILi8EEEEEENS2_ILi2EEENS2_ILi1EEEEEENS1_IJNS1_IJNS2_ILi128EEENS2_ILi0EEEEEES4_SA_EEENS1_IJNS1_IJiiEEEiSA_EEEEEDaRKT_RKT0_RKT1_ENKUlRKT_RKT0_RKT1_E_clIS5_SB_SD_EEDaSQ_ST_SW_:
[----:B------:R-:W-:Y:S01]  /*9f50*/  MOV R5, 0x0 ;  /* 0x0000000000057802 */ /* 0x000fe20000000f00 */
[----:B------:R-:W-:-:S05]  /*9f60*/  IMAD.SHL.U32 R3, R3, 0x80, RZ ;  /* 0x0000008003037824 */ /* 0x000fca00078e00ff */
[----:B------:R-:W-:Y:S01]  /*9f70*/  LOP3.LUT R3, R3, 0x180, RZ, 0xc0, !PT ;  /* 0x0000018003037812 */ /* 0x000fe200078ec0ff */
[----:B------:R-:W-:Y:S06]  /*9f80*/  RET.REL.NODEC R4 `(_ZN7cutlass13device_kernelIN5flash19enable_sm80_to_sm89INS1_16FlashAttnBwdSm80INS1_25CollectiveMainloopBwdSm80ILi2ELi2EN4cute5tupleIJNS5_1CILi128EEES8_NS7_ILi64EEEEEENS_6half_tEfNS_4arch4Sm80ELb0ELb1ELb1ELb0ELb0ELb0ELb0ELb0ELi2ELi4ELi4ELi4ELb0EEENS1_21CollectiveEpilogueBwdISA_SB_SD_Li256ELb0ELb0ELi2EEENS1_19SingleTileSchedulerILb0ELb0ELb0ELi128EEEEEEEEEvNT_6ParamsE) ;  /* 0xffff607004007950 */ /* 0x000fec0003c3ffff */
        .type           $_ZN7cutlass13device_kernelIN5flash19enable_sm80_to_sm89INS1_16FlashAttnBwdSm80INS1_25CollectiveMainloopBwdSm80ILi2ELi2EN4cute5tupleIJNS5_1CILi128EEES8_NS7_ILi64EEEEEENS_6half_tEfNS_4arch4Sm80ELb0ELb1ELb1ELb0ELb0ELb0ELb0ELb0ELi2ELi4ELi4ELi4ELb0EEENS1_21CollectiveEpilogueBwdISA_SB_SD_Li256ELb0ELb0ELi2EEENS1_19SingleTileSchedulerILb0ELb0ELb0ELi128EEEEEEEEEvNT_6ParamsE$_ZZN4cute13to_mixed_bitsINS_5tupleIJNS1_IJNS_1CILi4EEENS2_ILi8EEEEEENS2_ILi2EEENS2_ILi1EEEEEENS1_IJNS1_IJNS2_ILi128EEENS2_ILi0EEEEEES4_SA_EEENS1_IJNS1_IJiiEEEiSA_EEEEEDaRKT_RKT0_RKT1_ENKUlRKT_RKT0_RKT1_E_clIS6_S4_iEEDaSQ_ST_SW_,@function
        .size           $_ZN7cutlass13device_kernelIN5flash19enable_sm80_to_sm89INS1_16FlashAttnBwdSm80INS1_25CollectiveMainloopBwdSm80ILi2ELi2EN4cute5tupleIJNS5_1CILi128EEES8_NS7_ILi64EEEEEENS_6half_tEfNS_4arch4Sm80ELb0ELb1ELb1ELb0ELb0ELb0ELb0ELb0ELi2ELi4ELi4ELi4ELb0EEENS1_21CollectiveEpilogueBwdISA_SB_SD_Li256ELb0ELb0ELi2EEENS1_19SingleTileSchedulerILb0ELb0ELb0ELi128EEEEEEEEEvNT_6ParamsE$_ZZN4cute13to_mixed_bitsINS_5tupleIJNS1_IJNS_1CILi4EEENS2_ILi8EEEEEENS2_ILi2EEENS2_ILi1EEEEEENS1_IJNS1_IJNS2_ILi128EEENS2_ILi0EEEEEES4_SA_EEENS1_IJNS1_IJiiEEEiSA_EEEEEDaRKT_RKT0_RKT1_ENKUlRKT_RKT0_RKT1_E_clIS6_S4_iEEDaSQ_ST_SW_,($_ZN7cutlass13device_kernelIN5flash19enable_sm80_to_sm89INS1_16FlashAttnBwdSm80INS1_25CollectiveMainloopBwdSm80ILi2ELi2EN4cute5tupleIJNS5_1CILi128EEES8_NS7_ILi64EEEEEENS_6half_tEfNS_4arch4Sm80ELb0ELb1ELb1ELb0ELb0ELb0ELb0ELb0ELi2ELi4ELi4ELi4ELb0EEENS1_21CollectiveEpilogueBwdISA_SB_SD_Li256ELb0ELb0ELi2EEENS1_19SingleTileSchedulerILb0ELb0ELb0ELi128EEEEEEEEEvNT_6ParamsE$_ZZN4cute13to_mixed_bitsINS_5tupleIJNS1_IJNS_1CILi4EEENS2_ILi8EEEEEES3_NS2_ILi1EEEEEENS1_IJNS1_IJNS2_ILi0EEENS2_ILi64EEEEEES8_S8_EEENS1_IJNS1_IJiiEEEiS8_EEEEEDaRKT_RKT0_RKT1_ENKUlDpRKT_E_clIJNS_9MixedBitsILj0ELj448EEENS2_ILj0EEESV_EEEDaSQ_ - $_ZN7cutlass13device_kernelIN5flash19enable_sm80_to_sm89INS1_16FlashAttnBwdSm80INS1_25CollectiveMainloopBwdSm80ILi2ELi2EN4cute5tupleIJNS5_1CILi128EEES8_NS7_ILi64EEEEEENS_6half_tEfNS_4arch4Sm80ELb0ELb1ELb1ELb0ELb0ELb0ELb0ELb0ELi2ELi4ELi4ELi4ELb0EEENS1_21CollectiveEpilogueBwdISA_SB_SD_Li256ELb0ELb0ELi2EEENS1_19SingleTileSchedulerILb0ELb0ELb0ELi128EEEEEEEEEvNT_6ParamsE$_ZZN4cute13to_mixed_bitsINS_5tupleIJNS1_IJNS_1CILi4EEENS2_ILi8EEEEEENS2_ILi2EEENS2_ILi1EEEEEENS1_IJNS1_IJNS2_ILi128EEENS2_ILi0EEEEEES4_SA_EEENS1_IJNS1_IJiiEEEiSA_EEEEEDaRKT_RKT0_RKT1_ENKUlRKT_RKT0_RKT1_E_clIS6_S4_iEEDaSQ_ST_SW_)
$_ZN7cutlass13device_kernelIN5flash19enable_sm80_to_sm89INS1_16FlashAttnBwdSm80INS1_25CollectiveMainloopBwdSm80ILi2ELi2EN4cute5tupleIJNS5_1CILi128EEES8_NS7_ILi64EEEEEENS_6half_tEfNS_4arch4Sm80ELb0ELb1ELb1ELb0ELb0ELb0ELb0ELb0ELi2ELi4ELi4ELi4ELb0EEENS1_21CollectiveEpilogueBwdISA_SB_SD_Li256ELb0ELb0ELi2EEENS1_19SingleTileSchedulerILb0ELb0ELb0ELi128EEEEEEEEEvNT_6ParamsE$_ZZN4cute13to_mixed_bitsINS_5tupleIJNS1_IJNS_1CILi4EEENS2_ILi8EEEEEENS2_ILi2EEENS2_ILi1EEEEEENS1_IJNS1_IJNS2_ILi128EEENS2_ILi0EEEEEES4_SA_EEENS1_IJNS1_IJiiEEEiSA_EEEEEDaRKT_RKT0_RKT1_ENKUlRKT_RKT0_RKT1_E_clIS6_S4_iEEDaSQ_ST_SW_:
[----:B------:R-:W-:Y:S01]  /*9f90*/  IMAD.SHL.U32 R4, R7, 0x8, RZ ;  /* 0x0000000807047824 */ /* 0x000fe200078e00ff */
[----:B------:R-:W-:-:S04]  /*9fa0*/  MOV R7, 0x0 ;  /* 0x0000000000077802 */ /* 0x000fc80000000f00 */
[----:B------:R-:W-:Y:S01]  /*9fb0*/  LOP3.LUT R4, R4, 0x8, RZ, 0xc0, !PT ;  /* 0x0000000804047812 */ /* 0x000fe200078ec0ff */
[----:B------:R-:W-:Y:S06]  /*9fc0*/  RET.REL.NODEC R6 `(_ZN7cutlass13device_kernelIN5flash19enable_sm80_to_sm89INS1_16FlashAttnBwdSm80INS1_25CollectiveMainloopBwdSm80ILi2ELi2EN4cute5tupleIJNS5_1CILi128EEES8_NS7_ILi64EEEEEENS_6half_tEfNS_4arch4Sm80ELb0ELb1ELb1ELb0ELb0ELb0ELb0ELb0ELi2ELi4ELi4ELi4ELb0EEENS1_21CollectiveEpilogueBwdISA_SB_SD_Li256ELb0ELb0ELi2EEENS1_19SingleTileSchedulerILb0ELb0ELb0ELi128EEEEEEEEEvNT_6ParamsE) ;  /* 0xffff603006007950 */ /* 0x000fec0003c3ffff */
        .type           $_ZN7cutlass13device_kernelIN5flash19enable_sm80_to_sm89INS1_16FlashAttnBwdSm80INS1_25CollectiveMainloopBwdSm80ILi2ELi2EN4cute5tupleIJNS5_1CILi128EEES8_NS7_ILi64EEEEEENS_6half_tEfNS_4arch4Sm80ELb0ELb1ELb1ELb0ELb0ELb0ELb0ELb0ELi2ELi4ELi4ELi4ELb0EEENS1_21CollectiveEpilogueBwdISA_SB_SD_Li256ELb0ELb0ELi2EEENS1_19SingleTileSchedulerILb0ELb0ELb0ELi128EEEEEEEEEvNT_6ParamsE$_ZZN4cute13to_mixed_bitsINS_5tupleIJNS1_IJNS_1CILi4EEENS2_ILi8EEEEEES3_NS2_ILi1EEEEEENS1_IJNS1_IJNS2_ILi0EEENS2_ILi64EEEEEES8_S8_EEENS1_IJNS1_IJiiEEEiS8_EEEEEDaRKT_RKT0_RKT1_ENKUlDpRKT_E_clIJNS_9MixedBitsILj0ELj448EEENS2_ILj0EEESV_EEEDaSQ_,@function
        .size           $_ZN7cutlass13device_kernelIN5flash19enable_sm80_to_sm89INS1_16FlashAttnBwdSm80INS1_25CollectiveMainloopBwdSm80ILi2ELi2EN4cute5tupleIJNS5_1CILi128EEES8_NS7_ILi64EEEEEENS_6half_tEfNS_4arch4Sm80ELb0ELb1ELb1ELb0ELb0ELb0ELb0ELb0ELi2ELi4ELi4ELi4ELb0EEENS1_21CollectiveEpilogueBwdISA_SB_SD_Li256ELb0ELb0ELi2EEENS1_19SingleTileSchedulerILb0ELb0ELb0ELi128EEEEEEEEEvNT_6ParamsE$_ZZN4cute13to_mixed_bitsINS_5tupleIJNS1_IJNS_1CILi4EEENS2_ILi8EEEEEES3_NS2_ILi1EEEEEENS1_IJNS1_IJNS2_ILi0EEENS2_ILi64EEEEEES8_S8_EEENS1_IJNS1_IJiiEEEiS8_EEEEEDaRKT_RKT0_RKT1_ENKUlDpRKT_E_clIJNS_9MixedBitsILj0ELj448EEENS2_ILj0EEESV_EEEDaSQ_,($_ZN7cutlass13device_kernelIN5flash19enable_sm80_to_sm89INS1_16FlashAttnBwdSm80INS1_25CollectiveMainloopBwdSm80ILi2ELi2EN4cute5tupleIJNS5_1CILi128EEES8_NS7_ILi64EEEEEENS_6half_tEfNS_4arch4Sm80ELb0ELb1ELb1ELb0ELb0ELb0ELb0ELb0ELi2ELi4ELi4ELi4ELb0EEENS1_21CollectiveEpilogueBwdISA_SB_SD_Li256ELb0ELb0ELi2EEENS1_19SingleTileSchedulerILb0ELb0ELb0ELi128EEEEEEEEEvNT_6ParamsE$_ZZN4cute13to_mixed_bitsINS_5tupleIJNS1_IJNS_1CILi4EEENS2_ILi8EEEEEES3_NS2_ILi1EEEEEENS1_IJNS1_IJNS2_ILi0EEENS2_ILi64EEEEEES8_S8_EEENS1_IJNS1_IJiiEEEiS8_EEEEEDaRKT_RKT0_RKT1_ENKUlRKT_RKT0_RKT1_E_clIS5_SA_SC_EEDaSP_SS_SV_ - $_ZN7cutlass13device_kernelIN5flash19enable_sm80_to_sm89INS1_16FlashAttnBwdSm80INS1_25CollectiveMainloopBwdSm80ILi2ELi2EN4cute5tupleIJNS5_1CILi128EEES8_NS7_ILi64EEEEEENS_6half_tEfNS_4arch4Sm80ELb0ELb1ELb1ELb0ELb0ELb0ELb0ELb0ELi2ELi4ELi4ELi4ELb0EEENS1_21CollectiveEpilogueBwdISA_SB_SD_Li256ELb0ELb0ELi2EEENS1_19SingleTileSchedulerILb0ELb0ELb0ELi128EEEEEEEEEvNT_6ParamsE$_ZZN4cute13to_mixed_bitsINS_5tupleIJNS1_IJNS_1CILi4EEENS2_ILi8EEEEEES3_NS2_ILi1EEEEEENS1_IJNS1_IJNS2_ILi0EEENS2_ILi64EEEEEES8_S8_EEENS1_IJNS1_IJiiEEEiS8_EEEEEDaRKT_RKT0_RKT1_ENKUlDpRKT_E_clIJNS_9MixedBitsILj0ELj448EEENS2_ILj0EEESV_EEEDaSQ_)
$_ZN7cutlass13device_kernelIN5flash19enable_sm80_to_sm89INS1_16FlashAttnBwdSm80INS1_25CollectiveMainloopBwdSm80ILi2ELi2EN4cute5tupleIJNS5_1CILi128EEES8_NS7_ILi64EEEEEENS_6half_tEfNS_4arch4Sm80ELb0ELb1ELb1ELb0ELb0ELb0ELb0ELb0ELi2ELi4ELi4ELi4ELb0EEENS1_21CollectiveEpilogueBwdISA_SB_SD_Li256ELb0ELb0ELi2EEENS1_19SingleTileSchedulerILb0ELb0ELb0ELi128EEEEEEEEEvNT_6ParamsE$_ZZN4cute13to_mixed_bitsINS_5tupleIJNS1_IJNS_1CILi4EEENS2_ILi8EEEEEES3_NS2_ILi1EEEEEENS1_IJNS1_IJNS2_ILi0EEENS2_ILi64EEEEEES8_S8_EEENS1_IJNS1_IJiiEEEiS8_EEEEEDaRKT_RKT0_RKT1_ENKUlDpRKT_E_clIJNS_9MixedBitsILj0ELj448EEENS2_ILj0EEESV_EEEDaSQ_:
[----:B------:R-:W-:Y:S02]  /*9fd0*/  MOV R5, 0x0 ;  /* 0x0000000000057802 */ /* 0x000fe40000000f00 */
[----:B------:R-:W-:Y:S02]  /*9fe0*/  LOP3.LUT R29, R29, 0x1c0, RZ, 0xc0, !PT ;  /* 0x000001c01d1d7812 */ /* 0x000fe400078ec0ff */
[----:B------:R-:W-:Y:S05]  /*9ff0*/  RET.REL.NODEC R4 `(_ZN7cutlass13device_kernelIN5flash19enable_sm80_to_sm89INS1_16FlashAttnBwdSm80INS1_25CollectiveMainloopBwdSm80ILi2ELi2EN4cute5tupleIJNS5_1CILi128EEES8_NS7_ILi64EEEEEENS_6half_tEfNS_4arch4Sm80ELb0ELb1ELb1ELb0ELb0ELb0ELb0ELb0ELi2ELi4ELi4ELi4ELb0EEENS1_21CollectiveEpilogueBwdISA_SB_SD_Li256ELb0ELb0ELi2EEENS1_19SingleTileSchedulerILb0ELb0ELb0ELi128EEEEEEEEEvNT_6ParamsE) ;  /* 0xffff600004007950 */ /* 0x000fea0003c3ffff */
        .type           $_ZN7cutlass13device_kernelIN5flash19enable_sm80_to_sm89INS1_16FlashAttnBwdSm80INS1_25CollectiveMainloopBwdSm80ILi2ELi2EN4cute5tupleIJNS5_1CILi128EEES8_NS7_ILi64EEEEEENS_6half_tEfNS_4arch4Sm80ELb0ELb1ELb1ELb0ELb0ELb0ELb0ELb0ELi2ELi4ELi4ELi4ELb0EEENS1_21CollectiveEpilogueBwdISA_SB_SD_Li256ELb0ELb0ELi2EEENS1_19SingleTileSchedulerILb0ELb0ELb0ELi128EEEEEEEEEvNT_6ParamsE$_ZZN4cute13to_mixed_bitsINS_5tupleIJNS1_IJNS_1CILi4EEENS2_ILi8EEEEEES3_NS2_ILi1EEEEEENS1_IJNS1_IJNS2_ILi0EEENS2_ILi64EEEEEES8_S8_EEENS1_IJNS1_IJiiEEEiS8_EEEEEDaRKT_RKT0_RKT1_ENKUlRKT_RKT0_RKT1_E_clIS5_SA_SC_EEDaSP_SS_SV_,@function
        .size           $_ZN7cutlass13device_kernelIN5flash19enable_sm80_to_sm89INS1_16FlashAttnBwdSm80INS1_25CollectiveMainloopBwdSm80ILi2ELi2EN4cute5tupleIJNS5_1CILi128EEES8_NS7_ILi64EEEEEENS_6half_tEfNS_4arch4Sm80ELb0ELb1ELb1ELb0ELb0ELb0ELb0ELb0ELi2ELi4ELi4ELi4ELb0EEENS1_21CollectiveEpilogueBwdISA_SB_SD_Li256ELb0ELb0ELi2EEENS1_19SingleTileSchedulerILb0ELb0ELb0ELi128EEEEEEEEEvNT_6ParamsE$_ZZN4cute13to_mixed_bitsINS_5tupleIJNS1_IJNS_1CILi4EEENS2_ILi8EEEEEES3_NS2_ILi1EEEEEENS1_IJNS1_IJNS2_ILi0EEENS2_ILi64EEEEEES8_S8_EEENS1_IJNS1_IJiiEEEiS8_EEEEEDaRKT_RKT0_RKT1_ENKUlRKT_RKT0_RKT1_E_clIS5_SA_SC_EEDaSP_SS_SV_,($_ZN7cutlass13device_kernelIN5flash19enable_sm80_to_sm89INS1_16FlashAttnBwdSm80INS1_25CollectiveMainloopBwdSm80ILi2ELi2EN4cute5tupleIJNS5_1CILi128EEES8_NS7_ILi64EEEEEENS_6half_tEfNS_4arch4Sm80ELb0ELb1ELb1ELb0ELb0ELb0ELb0ELb0ELi2ELi4ELi4ELi4ELb0EEENS1_21CollectiveEpilogueBwdISA_SB_SD_Li256ELb0ELb0ELi2EEENS1_19SingleTileSchedulerILb0ELb0ELb0ELi128EEEEEEEEEvNT_6ParamsE$_ZZN4cute13to_mixed_bitsINS_5tupleIJNS1_IJNS_1CILi4EEENS2_ILi8EEEEEES3_NS2_ILi1EEEEEENS1_IJNS1_IJNS2_ILi128EEENS2_ILi0EEEEEENS2_ILi16EEES9_EEENS1_IJNS1_IJiiEEEiS9_EEEEEDaRKT_RKT0_RKT1_ENKUlDpRKT_E_clIJNS_9MixedBitsILj0ELj384EEENSU_ILj0ELj48EEENS2_ILj0EEEEEEDaSR_ - $_ZN7cutlass13device_kernelIN5flash19enable_sm80_to_sm89INS1_16FlashAttnBwdSm80INS1_25CollectiveMainloopBwdSm80ILi2ELi2EN4cute5tupleIJNS5_1CILi128EEES8_NS7_ILi64EEEEEENS_6half_tEfNS_4arch4Sm80ELb0ELb1ELb1ELb0ELb0ELb0ELb0ELb0ELi2ELi4ELi4ELi4ELb0EEENS1_21CollectiveEpilogueBwdISA_SB_SD_Li256ELb0ELb0ELi2EEENS1_19SingleTileSchedulerILb0ELb0ELb0ELi128EEEEEEEEEvNT_6ParamsE$_ZZN4cute13to_mixed_bitsINS_5tupleIJNS1_IJNS_1CILi4EEENS2_ILi8EEEEEES3_NS2_ILi1EEEEEENS1_IJNS1_IJNS2_ILi0EEENS2_ILi64EEEEEES8_S8_EEENS1_IJNS1_IJiiEEEiS8_EEEEEDaRKT_RKT0_RKT1_ENKUlRKT_RKT0_RKT1_E_clIS5_SA_SC_EEDaSP_SS_SV_)
$_ZN7cutlass13device_kernelIN5flash19enable_sm80_to_sm89INS1_16FlashAttnBwdSm80INS1_25CollectiveMainloopBwdSm80ILi2ELi2EN4cute5tupleIJNS5_1CILi128EEES8_NS7_ILi64EEEEEENS_6half_tEfNS_4arch4Sm80ELb0ELb1ELb1ELb0ELb0ELb0ELb0ELb0ELi2ELi4ELi4ELi4ELb0EEENS1_21CollectiveEpilogueBwdISA_SB_SD_Li256ELb0ELb0ELi2EEENS1_19SingleTileSchedulerILb0ELb0ELb0ELi128EEEEEEEEEvNT_6ParamsE$_ZZN4cute13to_mixed_bitsINS_5tupleIJNS1_IJNS_1CILi4EEENS2_ILi8EEEEEES3_NS2_ILi1EEEEEENS1_IJNS1_IJNS2_ILi0EEENS2_ILi64EEEEEES8_S8_EEENS1_IJNS1_IJiiEEEiS8_EEEEEDaRKT_RKT0_RKT1_ENKUlRKT_RKT0_RKT1_E_clIS5_SA_SC_EEDaSP_SS_SV_:
[----:B------:R-:W-:Y:S01]  /*a000*/  MOV R7, 0x0 ;  /* 0x0000000000077802 */ /* 0x000fe20000000f00 */
[----:B------:R-:W-:-:S05]  /*a010*/  IMAD.SHL.U32 R4, R34, 0x40, RZ ;  /* 0x0000004022047824 */ /* 0x000fca00078e00ff */
[----:B------:R-:W-:Y:S01]  /*a020*/  LOP3.LUT R4, R4, 0x1c0, RZ, 0xc0, !PT ;  /* 0x000001c004047812 */ /* 0x000fe200078ec0ff */
[----:B------:R-:W-:Y:S06]  /*a030*/  RET.REL.NODEC R6 `(_ZN7cutlass13device_kernelIN5flash19enable_sm80_to_sm89INS1_16FlashAttnBwdSm80INS1_25CollectiveMainloopBwdSm80ILi2ELi2EN4cute5tupleIJNS5_1CILi128EEES8_NS7_ILi64EEEEEENS_6half_tEfNS_4arch4Sm80ELb0ELb1ELb1ELb0ELb0ELb0ELb0ELb0ELi2ELi4ELi4ELi4ELb0EEENS1_21CollectiveEpilogueBwdISA_SB_SD_Li256ELb0ELb0ELi2EEENS1_19SingleTileSchedulerILb0ELb0ELb0ELi128EEEEEEEEEvNT_6ParamsE) ;  /* 0xffff5fc006007950 */ /* 0x000fec0003c3ffff */
        .type           $_ZN7cutlass13device_kernelIN5flash19enable_sm80_to_sm89INS1_16FlashAttnBwdSm80INS1_25CollectiveMainloopBwdSm80ILi2ELi2EN4cute5tupleIJNS5_1CILi128EEES8_NS7_ILi64EEEEEENS_6half_tEfNS_4arch4Sm80ELb0ELb1ELb1ELb0ELb0ELb0ELb0ELb0ELi2ELi4ELi4ELi4ELb0EEENS1_21CollectiveEpilogueBwdISA_SB_SD_Li256ELb0ELb0ELi2EEENS1_19SingleTileSchedulerILb0ELb0ELb0ELi128EEEEEEEEEvNT_6ParamsE$_ZZN4cute13to_mixed_bitsINS_5tupleIJNS1_IJNS_1CILi4EEENS2_ILi8EEEEEES3_NS2_ILi1EEEEEENS1_IJNS1_IJNS2_ILi128EEENS2_ILi0EEEEEENS2_ILi16EEES9_EEENS1_IJNS1_IJiiEEEiS9_EEEEEDaRKT_RKT0_RKT1_ENKUlDpRKT_E_clIJNS_9MixedBitsILj0ELj384EEENSU_ILj0ELj48EEENS2_ILj0EEEEEEDaSR_,@function
        .size           $_ZN7cutlass13device_kernelIN5flash19enable_sm80_to_sm89INS1_16FlashAttnBwdSm80INS1_25CollectiveMainloopBwdSm80ILi2ELi2EN4cute5tupleIJNS5_1CILi128EEES8_NS7_ILi64EEEEEENS_6half_tEfNS_4arch4Sm80ELb0ELb1ELb1ELb0ELb0ELb0ELb0ELb0ELi2ELi4ELi4ELi4ELb0EEENS1_21CollectiveEpilogueBwdISA_SB_SD_Li256ELb0ELb0ELi2EEENS1_19SingleTileSchedulerILb0ELb0ELb0ELi128EEEEEEEEEvNT_6ParamsE$_ZZN4cute13to_mixed_bitsINS_5tupleIJNS1_IJNS_1CILi4EEENS2_ILi8EEEEEES3_NS2_ILi1EEEEEENS1_IJNS1_IJNS2_ILi128EEENS2_ILi0EEEEEENS2_ILi16EEES9_EEENS1_IJNS1_IJiiEEEiS9_EEEEEDaRKT_RKT0_RKT1_ENKUlDpRKT_E_clIJNS_9MixedBitsILj0ELj384EEENSU_ILj0ELj48EEENS2_ILj0EEEEEEDaSR_,($_ZN7cutlass13device_kernelIN5flash19enable_sm80_to_sm89INS1_16FlashAttnBwdSm80INS1_25CollectiveMainloopBwdSm80ILi2ELi2EN4cute5tupleIJNS5_1CILi128EEES8_NS7_ILi64EEEEEENS_6half_tEfNS_4arch4Sm80ELb0ELb1ELb1ELb0ELb0ELb0ELb0ELb0ELi2ELi4ELi4ELi4ELb0EEENS1_21CollectiveEpilogueBwdISA_SB_SD_Li256ELb0ELb0ELi2EEENS1_19SingleTileSchedulerILb0ELb0ELb0ELi128EEEEEEEEEvNT_6ParamsE$_ZZN4cute13to_mixed_bitsINS_5tupleIJNS1_IJNS_1CILi4EEENS2_ILi8EEEEEES3_NS2_ILi1EEEEEENS1_IJNS1_IJNS2_ILi128EEENS2_ILi0EEEEEENS2_ILi16EEES9_EEENS1_IJNS1_IJiiEEEiS9_EEEEEDaRKT_RKT0_RKT1_ENKUlRKT_RKT0_RKT1_E_clIS3_SB_iEEDaSQ_ST_SW_ - $_ZN7cutlass13device_kernelIN5flash19enable_sm80_to_sm89INS1_16FlashAttnBwdSm80INS1_25CollectiveMainloopBwdSm80ILi2ELi2EN4cute5tupleIJNS5_1CILi128EEES8_NS7_ILi64EEEEEENS_6half_tEfNS_4arch4Sm80ELb0ELb1ELb1ELb0ELb0ELb0ELb0ELb0ELi2ELi4ELi4ELi4ELb0EEENS1_21CollectiveEpilogueBwdISA_SB_SD_Li256ELb0ELb0ELi2EEENS1_19SingleTileSchedulerILb0ELb0ELb0ELi128EEEEEEEEEvNT_6ParamsE$_ZZN4cute13to_mixed_bitsINS_5tupleIJNS1_IJNS_1CILi4EEENS2_ILi8EEEEEES3_NS2_ILi1EEEEEENS1_IJNS1_IJNS2_ILi128EEENS2_ILi0EEEEEENS2_ILi16EEES9_EEENS1_IJNS1_IJiiEEEiS9_EEEEEDaRKT_RKT0_RKT1_ENKUlDpRKT_E_clIJNS_9MixedBitsILj0ELj384EEENSU_ILj0ELj48EEENS2_ILj0EEEEEEDaSR_)
$_ZN7cutlass13device_kernelIN5flash19enable_sm80_to_sm89INS1_16FlashAttnBwdSm80INS1_25CollectiveMainloopBwdSm80ILi2ELi2EN4cute5tupleIJNS5_1CILi128EEES8_NS7_ILi64EEEEEENS_6half_tEfNS_4arch4Sm80ELb0ELb1ELb1ELb0ELb0ELb0ELb0ELb0ELi2ELi4ELi4ELi4ELb0EEENS1_21CollectiveEpilogueBwdISA_SB_SD_Li256ELb0ELb0ELi2EEENS1_19SingleTileSchedulerILb0ELb0ELb0ELi128EEEEEEEEEvNT_6ParamsE$_ZZN4cute13to_mixed_bitsINS_5tupleIJNS1_IJNS_1CILi4EEENS2_ILi8EEEEEES3_NS2_ILi1EEEEEENS1_IJNS1_IJNS2_ILi128EEENS2_ILi0EEEEEENS2_ILi16EEES9_EEENS1_IJNS1_IJiiEEEiS9_EEEEEDaRKT_RKT0_RKT1_ENKUlDpRKT_E_clIJNS_9MixedBitsILj0ELj384EEENSU_ILj0ELj48EEENS2_ILj0EEEEEEDaSR_:
[----:B------:R-:W-:Y:S01]  /*a040*/  LOP3.LUT R12, R7, 0x30, RZ, 0xc0, !PT ;  /* 0x00000030070c7812 */ /* 0x000fe200078ec0ff */
[----:B------:R-:W-:-:S03]  /*a050*/  IMAD.MOV.U32 R7, RZ, RZ, 0x0 ;  /* 0x00000000ff077424 */ /* 0x000fc600078e00ff */
[----:B------:R-:W-:Y:S01]  /*a060*/  LOP3.LUT R3, R12, 0x1b0, R3, 0x78, !PT ;  /* 0x000001b00c037812 */ /* 0x000fe200078e7803 */
[----:B------:R-:W-:Y:S06]  /*a070*/  RET.REL.NODEC R6 `(_ZN7cutlass13device_kernelIN5flash19enable_sm80_to_sm89INS1_16FlashAttnBwdSm80INS1_25CollectiveMainloopBwdSm80ILi2ELi2EN4cute5tupleIJNS5_1CILi128EEES8_NS7_ILi64EEEEEENS_6half_tEfNS_4arch4Sm80ELb0ELb1ELb1ELb0ELb0ELb0ELb0ELb0ELi2ELi4ELi4ELi4ELb0EEENS1_21CollectiveEpilogueBwdISA_SB_SD_Li256ELb0ELb0ELi2EEENS1_19SingleTileSchedulerILb0ELb0ELb0ELi128EEEEEEEEEvNT_6ParamsE) ;  /* 0xffff5f8006007950 */ /* 0x000fec0003c3ffff */
        .type           $_ZN7cutlass13device_kernelIN5flash19enable_sm80_to_sm89INS1_16FlashAttnBwdSm80INS1_25CollectiveMainloopBwdSm80ILi2ELi2EN4cute5tupleIJNS5_1CILi128EEES8_NS7_ILi64EEEEEENS_6half_tEfNS_4arch4Sm80ELb0ELb1ELb1ELb0ELb0ELb0ELb0ELb0ELi2ELi4ELi4ELi4ELb0EEENS1_21CollectiveEpilogueBwdISA_SB_SD_Li256ELb0ELb0ELi2EEENS1_19SingleTileSchedulerILb0ELb0ELb0ELi128EEEEEEEEEvNT_6ParamsE$_ZZN4cute13to_mixed_bitsINS_5tupleIJNS1_IJNS_1CILi4EEENS2_ILi8EEEEEES3_NS2_ILi1EEEEEENS1_IJNS1_IJNS2_ILi128EEENS2_ILi0EEEEEENS2_ILi16EEES9_EEENS1_IJNS1_IJiiEEEiS9_EEEEEDaRKT_RKT0_RKT1_ENKUlRKT_RKT0_RKT1_E_clIS3_SB_iEEDaSQ_ST_SW_,@function
        .size           $_ZN7cutlass13device_kernelIN5flash19enable_sm80_to_sm89INS1_16FlashAttnBwdSm80INS1_25CollectiveMainloopBwdSm80ILi2ELi2EN4cute5tupleIJNS5_1CILi128EEES8_NS7_ILi64EEEEEENS_6half_tEfNS_4arch4Sm80ELb0ELb1ELb1ELb0ELb0ELb0ELb0ELb0ELi2ELi4ELi4ELi4ELb0EEENS1_21CollectiveEpilogueBwdISA_SB_SD_Li256ELb0ELb0ELi2EEENS1_19SingleTileSchedulerILb0ELb0ELb0ELi128EEEEEEEEEvNT_6ParamsE$_ZZN4cute13to_mixed_bitsINS_5tupleIJNS1_IJNS_1CILi4EEENS2_ILi8EEEEEES3_NS2_ILi1EEEEEENS1_IJNS1_IJNS2_ILi128EEENS2_ILi0EEEEEENS2_ILi16EEES9_EEENS1_IJNS1_IJiiEEEiS9_EEEEEDaRKT_RKT0_RKT1_ENKUlRKT_RKT0_RKT1_E_clIS3_SB_iEEDaSQ_ST_SW_,($_ZN7cutlass13device_kernelIN5flash19enable_sm80_to_sm89INS1_16FlashAttnBwdSm80INS1_25CollectiveMainloopBwdSm80ILi2ELi2EN4cute5tupleIJNS5_1CILi128EEES8_NS7_ILi64EEEEEENS_6half_tEfNS_4arch4Sm80ELb0ELb1ELb1ELb0ELb0ELb0ELb0ELb0ELi2ELi4ELi4ELi4ELb0EEENS1_21CollectiveEpilogueBwdISA_SB_SD_Li256ELb0ELb0ELi2EEENS1_19SingleTileSchedulerILb0ELb0ELb0ELi128EEEEEEEEEvNT_6ParamsE$_ZZN4cute13to_mixed_bitsINS_5tupleIJNS1_IJNS_1CILi4EEENS2_ILi8EEEEEES3_NS2_ILi1EEEEEENS1_IJNS1_IJNS2_ILi128EEENS2_ILi0EEEEEENS2_ILi16EEES9_EEENS1_IJNS1_IJiiEEEiS9_EEEEEDaRKT_RKT0_RKT1_ENKUlRKT_RKT0_RKT1_E_clIS5_SA_SD_EEDaSQ_ST_SW_ - $_ZN7cutlass13device_kernelIN5flash19enable_sm80_to_sm89INS1_16FlashAttnBwdSm80INS1_25CollectiveMainloopBwdSm80ILi2ELi2EN4cute5tupleIJNS5_1CILi128EEES8_NS7_ILi64EEEEEENS_6half_tEfNS_4arch4Sm80ELb0ELb1ELb1ELb0ELb0ELb0ELb0ELb0ELi2ELi4ELi4ELi4ELb0EEENS1_21CollectiveEpilogueBwdISA_SB_SD_Li256ELb0ELb0ELi2EEENS1_19SingleTileSchedulerILb0ELb0ELb0ELi128EEEEEEEEEvNT_6ParamsE$_ZZN4cute13to_mixed_bitsINS_5tupleIJNS1_IJNS_1CILi4EEENS2_ILi8EEEEEES3_NS2_ILi1EEEEEENS1_IJNS1_IJNS2_ILi128EEENS2_ILi0EEEEEENS2_ILi16EEES9_EEENS1_IJNS1_IJiiEEEiS9_EEEEEDaRKT_RKT0_RKT1_ENKUlRKT_RKT0_RKT1_E_clIS3_SB_iEEDaSQ_ST_SW_)
$_ZN7cutlass13device_kernelIN5flash19enable_sm80_to_sm89INS1_16FlashAttnBwdSm80INS1_25CollectiveMainloopBwdSm80ILi2ELi2EN4cute5tupleIJNS5_1CILi128EEES8_NS7_ILi64EEEEEENS_6half_tEfNS_4arch4Sm80ELb0ELb1ELb1ELb0ELb0ELb0ELb0ELb0ELi2ELi4ELi4ELi4ELb0EEENS1_21CollectiveEpilogueBwdISA_SB_SD_Li256ELb0ELb0ELi2EEENS1_19SingleTileSchedulerILb0ELb0ELb0ELi128EEEEEEEEEvNT_6ParamsE$_ZZN4cute13to_mixed_bitsINS_5tupleIJNS1_IJNS_1CILi4EEENS2_ILi8EEEEEES3_NS2_ILi1EEEEEENS1_IJNS1_IJNS2_ILi128EEENS2_ILi0EEEEEENS2_ILi16EEES9_EEENS1_IJNS1_IJiiEEEiS9_EEEEEDaRKT_RKT0_RKT1_ENKUlRKT_RKT0_RKT1_E_clIS3_SB_iEEDaSQ_ST_SW_:
[----:B------:R-:W-:Y:S01]  /*a080*/  MOV R13, 0x0 ;  /* 0x00000000000d7802 */ /* 0x000fe20000000f00 */
[----:B------:R-:W-:-:S05]  /*a090*/  IMAD.SHL.U32 R6, R7, 0x10, RZ ;  /* 0x0000001007067824 */ /* 0x000fca00078e00ff */
[----:B------:R-:W-:Y:S01]  /*a0a0*/  LOP3.LUT R6, R6, 0x30, RZ, 0xc0, !PT ;  /* 0x0000003006067812 */ /* 0x000fe200078ec0ff */
[----:B------:R-:W-:Y:S06]  /*a0b0*/  RET.REL.NODEC R12 `(_ZN7cutlass13device_kernelIN5flash19enable_sm80_to_sm89INS1_16FlashAttnBwdSm80INS1_25CollectiveMainloopBwdSm80ILi2ELi2EN4cute5tupleIJNS5_1CILi128EEES8_NS7_ILi64EEEEEENS_6half_tEfNS_4arch4Sm80ELb0ELb1ELb1ELb0ELb0ELb0ELb0ELb0ELi2ELi4ELi4ELi4ELb0EEENS1_21CollectiveEpilogueBwdISA_SB_SD_Li256ELb0ELb0ELi2EEENS1_19SingleTileSchedulerILb0ELb0ELb0ELi128EEEEEEEEEvNT_6ParamsE) ;  /* 0xffff5f400c007950 */ /* 0x000fec0003c3ffff */
        .type           $_ZN7cutlass13device_kernelIN5flash19enable_sm80_to_sm89INS1_16FlashAttnBwdSm80INS1_25CollectiveMainloopBwdSm80ILi2ELi2EN4cute5tupleIJNS5_1CILi128EEES8_NS7_ILi64EEEEEENS_6half_tEfNS_4arch4Sm80ELb0ELb1ELb1ELb0ELb0ELb0ELb0ELb0ELi2ELi4ELi4ELi4ELb0EEENS1_21CollectiveEpilogueBwdISA_SB_SD_Li256ELb0ELb0ELi2EEENS1_19SingleTileSchedulerILb0ELb0ELb0ELi128EEEEEEEEEvNT_6ParamsE$_ZZN4cute13to_mixed_bitsINS_5tupleIJNS1_IJNS_1CILi4EEENS2_ILi8EEEEEES3_NS2_ILi1EEEEEENS1_IJNS1_IJNS2_ILi128EEENS2_ILi0EEEEEENS2_ILi16EEES9_EEENS1_IJNS1_IJiiEEEiS9_EEEEEDaRKT_RKT0_RKT1_ENKUlRKT_RKT0_RKT1_E_clIS5_SA_SD_EEDaSQ_ST_SW_,@function
        .size           $_ZN7cutlass13device_kernelIN5flash19enable_sm80_to_sm89INS1_16FlashAttnBwdSm80INS1_25CollectiveMainloopBwdSm80ILi2ELi2EN4cute5tupleIJNS5_1CILi128EEES8_NS7_ILi64EEEEEENS_6half_tEfNS_4arch4Sm80ELb0ELb1ELb1ELb0ELb0ELb0ELb0ELb0ELi2ELi4ELi4ELi4ELb0EEENS1_21CollectiveEpilogueBwdISA_SB_SD_Li256ELb0ELb0ELi2EEENS1_19SingleTileSchedulerILb0ELb0ELb0ELi128EEEEEEEEEvNT_6ParamsE$_ZZN4cute13to_mixed_bitsINS_5tupleIJNS1_IJNS_1CILi4EEENS2_ILi8EEEEEES3_NS2_ILi1EEEEEENS1_IJNS1_IJNS2_ILi128EEENS2_ILi0EEEEEENS2_ILi16EEES9_EEENS1_IJNS1_IJiiEEEiS9_EEEEEDaRKT_RKT0_RKT1_ENKUlRKT_RKT0_RKT1_E_clIS5_SA_SD_EEDaSQ_ST_SW_,($_ZN7cutlass13device_kernelIN5flash19enable_sm80_to_sm89INS1_16FlashAttnBwdSm80INS1_25CollectiveMainloopBwdSm80ILi2ELi2EN4cute5tupleIJNS5_1CILi128EEES8_NS7_ILi64EEEEEENS_6half_tEfNS_4arch4Sm80ELb0ELb1ELb1ELb0ELb0ELb0ELb0ELb0ELi2ELi4ELi4ELi4ELb0EEENS1_21CollectiveEpilogueBwdISA_SB_SD_Li256ELb0ELb0ELi2EEENS1_19SingleTileSchedulerILb0ELb0ELb0ELi128EEEEEEEEEvNT_6ParamsE$_ZZN4cute14logical_divideINS_5tupleIJNS1_IJNS_1CILi8EEENS2_ILi1EEEEEENS1_IJNS2_ILi2EEEEEEEEENS1_IJNS1_IJS4_NS2_ILi0EEEEEENS1_IJiEEEEEENS1_IJS5_NS_6LayoutIS4_S9_EEEEEEEDaRKNSD_IT_T0_EERKT1_ENKUlRKT_RKT0_E_clINSD_IS7_SB_EESE_EEDaSQ_ST_ - $_ZN7cutlass13device_kernelIN5flash19enable_sm80_to_sm89INS1_16FlashAttnBwdSm80INS1_25CollectiveMainloopBwdSm80ILi2ELi2EN4cute5tupleIJNS5_1CILi128EEES8_NS7_ILi64EEEEEENS_6half_tEfNS_4arch4Sm80ELb0ELb1ELb1ELb0ELb0ELb0ELb0ELb0ELi2ELi4ELi4ELi4ELb0EEENS1_21CollectiveEpilogueBwdISA_SB_SD_Li256ELb0ELb0ELi2EEENS1_19SingleTileSchedulerILb0ELb0ELb0ELi128EEEEEEEEEvNT_6ParamsE$_ZZN4cute13to_mixed_bitsINS_5tupleIJNS1_IJNS_1CILi4EEENS2_ILi8EEEEEES3_NS2_ILi1EEEEEENS1_IJNS1_IJNS2_ILi128EEENS2_ILi0EEEEEENS2_ILi16EEES9_EEENS1_IJNS1_IJiiEEEiS9_EEEEEDaRKT_RKT0_RKT1_ENKUlRKT_RKT0_RKT1_E_clIS5_SA_SD_EEDaSQ_ST_SW_)
$_ZN7cutlass13device_kernelIN5flash19enable_sm80_to_sm89INS1_16FlashAttnBwdSm80INS1_25CollectiveMainloopBwdSm80ILi2ELi2EN4cute5tupleIJNS5_1CILi128EEES8_NS7_ILi64EEEEEENS_6half_tEfNS_4arch4Sm80ELb0ELb1ELb1ELb0ELb0ELb0ELb0ELb0ELi2ELi4ELi4ELi4ELb0EEENS1_21CollectiveEpilogueBwdISA_SB_SD_Li256ELb0ELb0ELi2EEENS1_19SingleTileSchedulerILb0ELb0ELb0ELi128EEEEEEEEEvNT_6ParamsE$_ZZN4cute13to_mixed_bitsINS_5tupleIJNS1_IJNS_1CILi4EEENS2_ILi8EEEEEES3_NS2_ILi1EEEEEENS1_IJNS1_IJNS2_ILi128EEENS2_ILi0EEEEEENS2_ILi16EEES9_EEENS1_IJNS1_IJiiEEEiS9_EEEEEDaRKT_RKT0_RKT1_ENKUlRKT_RKT0_RKT1_E_clIS5_SA_SD_EEDaSQ_ST_SW_:
[----:B------:R-:W-:Y:S01]  /*a0c0*/  MOV R12, R6 ;  /* 0x00000006000c7202 */ /* 0x000fe20000000f00 */
[----:B------:R-:W-:Y:S02]  /*a0d0*/  IMAD.MOV.U32 R13, RZ, RZ, 0x0 ;  /* 0x00000000ff0d7424 */ /* 0x000fe400078e00ff */
[----:B------:R-:W-:-:S05]  /*a0e0*/  IMAD.SHL.U32 R3, R35, 0x80, RZ ;  /* 0x0000008023037824 */ /* 0x000fca00078e00ff */
[----:B------:R-:W-:Y:S01]  /*a0f0*/  LOP3.LUT R3, R3, 0x180, RZ, 0xc0, !PT ;  /* 0x0000018003037812 */ /* 0x000fe200078ec0ff */
[----:B------:R-:W-:Y:S06]  /*a100*/  RET.REL.NODEC R12 `(_ZN7cutlass13device_kernelIN5flash19enable_sm80_to_sm89INS1_16FlashAttnBwdSm80INS1_25CollectiveMainloopBwdSm80ILi2ELi2EN4cute5tupleIJNS5_1CILi128EEES8_NS7_ILi64EEEEEENS_6half_tEfNS_4arch4Sm80ELb0ELb1ELb1ELb0ELb0ELb0ELb0ELb0ELi2ELi4ELi4ELi4ELb0EEENS1_21CollectiveEpilogueBwdISA_SB_SD_Li256ELb0ELb0ELi2EEENS1_19SingleTileSchedulerILb0ELb0ELb0ELi128EEEEEEEEEvNT_6ParamsE) ;  /* 0xffff5ef00c007950 */ /* 0x000fec0003c3ffff */
        .type           $_ZN7cutlass13device_kernelIN5flash19enable_sm80_to_sm89INS1_16FlashAttnBwdSm80INS1_25CollectiveMainloopBwdSm80ILi2ELi2EN4cute5tupleIJNS5_1CILi128EEES8_NS7_ILi64EEEEEENS_6half_tEfNS_4arch4Sm80ELb0ELb1ELb1ELb0ELb0ELb0ELb0ELb0ELi2ELi4ELi4ELi4ELb0EEENS1_21CollectiveEpilogueBwdISA_SB_SD_Li256ELb0ELb0ELi2EEENS1_19SingleTileSchedulerILb0ELb0ELb0ELi128EEEEEEEEEvNT_6ParamsE$_ZZN4cute14logical_divideINS_5tupleIJNS1_IJNS_1CILi8EEENS2_ILi1EEEEEENS1_IJNS2_ILi2EEEEEEEEENS1_IJNS1_IJS4_NS2_ILi0EEEEEENS1_IJiEEEEEENS1_IJS5_NS_6LayoutIS4_S9_EEEEEEEDaRKNSD_IT_T0_EERKT1_ENKUlRKT_RKT0_E_clINSD_IS7_SB_EESE_EEDaSQ_ST_,@function
        .size           $_ZN7cutlass13device_kernelIN5flash19enable_sm80_to_sm89INS1_16FlashAttnBwdSm80INS1_25CollectiveMainloopBwdSm80ILi2ELi2EN4cute5tupleIJNS5_1CILi128EEES8_NS7_ILi64EEEEEENS_6half_tEfNS_4arch4Sm80ELb0ELb1ELb1ELb0ELb0ELb0ELb0ELb0ELi2ELi4ELi4ELi4ELb0EEENS1_21CollectiveEpilogueBwdISA_SB_SD_Li256ELb0ELb0ELi2EEENS1_19SingleTileSchedulerILb0ELb0ELb0ELi128EEEEEEEEEvNT_6ParamsE$_ZZN4cute14logical_divideINS_5tupleIJNS1_IJNS_1CILi8EEENS2_ILi1EEEEEENS1_IJNS2_ILi2EEEEEEEEENS1_IJNS1_IJS4_NS2_ILi0EEEEEENS1_IJiEEEEEENS1_IJS5_NS_6LayoutIS4_S9_EEEEEEEDaRKNSD_IT_T0_EERKT1_ENKUlRKT_RKT0_E_clINSD_IS7_SB_EESE_EEDaSQ_ST_,($_ZN7cutlass13device_kernelIN5flash19enable_sm80_to_sm89INS1_16FlashAttnBwdSm80INS1_25CollectiveMainloopBwdSm80ILi2ELi2EN4cute5tupleIJNS5_1CILi128EEES8_NS7_ILi64EEEEEENS_6half_tEfNS_4arch4Sm80ELb0ELb1ELb1ELb0ELb0ELb0ELb0ELb0ELi2ELi4ELi4ELi4ELb0EEENS1_21CollectiveEpilogueBwdISA_SB_SD_Li256ELb0ELb0ELi2EEENS1_19SingleTileSchedulerILb0ELb0ELb0ELi128EEEEEEEEEvNT_6ParamsE$_ZZN4cute16flatten_to_tupleINS_5tupleIJNS1_IJiiEEENS_1CILi1024EEEEEEEEDaRKT_ENKUlRKT_E_clIS2_EEDaSB_ - $_ZN7cutlass13device_kernelIN5flash19enable_sm80_to_sm89INS1_16FlashAttnBwdSm80INS1_25CollectiveMainloopBwdSm80ILi2ELi2EN4cute5tupleIJNS5_1CILi128EEES8_NS7_ILi64EEEEEENS_6half_tEfNS_4arch4Sm80ELb0ELb1ELb1ELb0ELb0ELb0ELb0ELb0ELi2ELi4ELi4ELi4ELb0EEENS1_21CollectiveEpilogueBwdISA_SB_SD_Li256ELb0ELb0ELi2EEENS1_19SingleTileSchedulerILb0ELb0ELb0ELi128EEEEEEEEEvNT_6ParamsE$_ZZN4cute14logical_divideINS_5tupleIJNS1_IJNS_1CILi8EEENS2_ILi1EEEEEENS1_IJNS2_ILi2EEEEEEEEENS1_IJNS1_IJS4_NS2_ILi0EEEEEENS1_IJiEEEEEENS1_IJS5_NS_6LayoutIS4_S9_EEEEEEEDaRKNSD_IT_T0_EERKT1_ENKUlRKT_RKT0_E_clINSD_IS7_SB_EESE_EEDaSQ_ST_)
$_ZN7cutlass13device_kernelIN5flash19enable_sm80_to_sm89INS1_16FlashAttnBwdSm80INS1_25CollectiveMainloopBwdSm80ILi2ELi2EN4cute5tupleIJNS5_1CILi128EEES8_NS7_ILi64EEEEEENS_6half_tEfNS_4arch4Sm80ELb0ELb1ELb1ELb0ELb0ELb0ELb0ELb0ELi2ELi4ELi4ELi4ELb0EEENS1_21CollectiveEpilogueBwdISA_SB_SD_Li256ELb0ELb0ELi2EEENS1_19SingleTileSchedulerILb0ELb0ELb0ELi128EEEEEEEEEvNT_6ParamsE$_ZZN4cute14logical_divideINS_5tupleIJNS1_IJNS_1CILi8EEENS2_ILi1EEEEEENS1_IJNS2_ILi2EEEEEEEEENS1_IJNS1_IJS4_NS2_ILi0EEEEEENS1_IJiEEEEEENS1_IJS5_NS_6LayoutIS4_S9_EEEEEEEDaRKNSD_IT_T0_EERKT1_ENKUlRKT_RKT0_E_clINSD_IS7_SB_EESE_EEDaSQ_ST_:
[----:B------:R-:W-:-:S06]  /*a110*/  IADD3 R11, R81, -c[0x0][0x20], RZ ;  /* 0x80000800510b7a10 */ /* 0x000fcc0007ffe0ff */
[----:B------:R-:W5:Y:S01]  /*a120*/  LDL R11, [R11] ;  /* 0x000000000b0b7983 */ /* 0x000f620000100800 */
[----:B------:R-:W-:Y:S01]  /*a130*/  IMAD.MOV.U32 R12, RZ, RZ, R10 ;  /* 0x000000ffff0c7224 */ /* 0x000fe200078e000a */
[----:B------:R-:W-:-:S04]  /*a140*/  MOV R13, 0x0 ;  /* 0x00000000000d7802 */ /* 0x000fc80000000f00 */
[----:B------:R-:W-:Y:S05]  /*a150*/  RET.REL.NODEC R12 `(_ZN7cutlass13device_kernelIN5flash19enable_sm80_to_sm89INS1_16FlashAttnBwdSm80INS1_25CollectiveMainloopBwdSm80ILi2ELi2EN4cute5tupleIJNS5_1CILi128EEES8_NS7_ILi64EEEEEENS_6half_tEfNS_4arch4Sm80ELb0ELb1ELb1ELb0ELb0ELb0ELb0ELb0ELi2ELi4ELi4ELi4ELb0EEENS1_21CollectiveEpilogueBwdISA_SB_SD_Li256ELb0ELb0ELi2EEENS1_19SingleTileSchedulerILb0ELb0ELb0ELi128EEEEEEEEEvNT_6ParamsE) ;  /* 0xffff5ea00c007950 */ /* 0x000fea0003c3ffff */
        .type           $_ZN7cutlass13device_kernelIN5flash19enable_sm80_to_sm89INS1_16FlashAttnBwdSm80INS1_25CollectiveMainloopBwdSm80ILi2ELi2EN4cute5tupleIJNS5_1CILi128EEES8_NS7_ILi64EEEEEENS_6half_tEfNS_4arch4Sm80ELb0ELb1ELb1ELb0ELb0ELb0ELb0ELb0ELi2ELi4ELi4ELi4ELb0EEENS1_21CollectiveEpilogueBwdISA_SB_SD_Li256ELb0ELb0ELi2EEENS1_19SingleTileSchedulerILb0ELb0ELb0ELi128EEEEEEEEEvNT_6ParamsE$_ZZN4cute16flatten_to_tupleINS_5tupleIJNS1_IJiiEEENS_1CILi1024EEEEEEEEDaRKT_ENKUlRKT_E_clIS2_EEDaSB_,@function
        .size           $_ZN7cutlass13device_kernelIN5flash19enable_sm80_to_sm89INS1_16FlashAttnBwdSm80INS1_25CollectiveMainloopBwdSm80ILi2ELi2EN4cute5tupleIJNS5_1CILi128EEES8_NS7_ILi64EEEEEENS_6half_tEfNS_4arch4Sm80ELb0ELb1ELb1ELb0ELb0ELb0ELb0ELb0ELi2ELi4ELi4ELi4ELb0EEENS1_21CollectiveEpilogueBwdISA_SB_SD_Li256ELb0ELb0ELi2EEENS1_19SingleTileSchedulerILb0ELb0ELb0ELi128EEEEEEEEEvNT_6ParamsE$_ZZN4cute16flatten_to_tupleINS_5tupleIJNS1_IJiiEEENS_1CILi1024EEEEEEEEDaRKT_ENKUlRKT_E_clIS2_EEDaSB_,($_ZN7cutlass13device_kernelIN5flash19enable_sm80_to_sm89INS1_16FlashAttnBwdSm80INS1_25CollectiveMainloopBwdSm80ILi2ELi2EN4cute5tupleIJNS5_1CILi128EEES8_NS7_ILi64EEEEEENS_6half_tEfNS_4arch4Sm80ELb0ELb1ELb1ELb0ELb0ELb0ELb0ELb0ELi2ELi4ELi4ELi4ELb0EEENS1_21CollectiveEpilogueBwdISA_SB_SD_Li256ELb0ELb0ELi2EEENS1_19SingleTileSchedulerILb0ELb0ELb0ELi128EEEEEEEEEvNT_6ParamsE$_ZZN4cute16flatten_to_tupleINS_5tupleIJNS_1CILi1024EEENS1_IJiiEEEEEEEEDaRKT_ENKUlRKT_E_clIS4_EEDaSB_ - $_ZN7cutlass13device_kernelIN5flash19enable_sm80_to_sm89INS1_16FlashAttnBwdSm80INS1_25CollectiveMainloopBwdSm80ILi2ELi2EN4cute5tupleIJNS5_1CILi128EEES8_NS7_ILi64EEEEEENS_6half_tEfNS_4arch4Sm80ELb0ELb1ELb1ELb0ELb0ELb0ELb0ELb0ELi2ELi4ELi4ELi4ELb0EEENS1_21CollectiveEpilogueBwdISA_SB_SD_Li256ELb0ELb0ELi2EEENS1_19SingleTileSchedulerILb0ELb0ELb0ELi128EEEEEEEEEvNT_6ParamsE$_ZZN4cute16flatten_to_tupleINS_5tupleIJNS1_IJiiEEENS_1CILi1024EEEEEEEEDaRKT_ENKUlRKT_E_clIS2_EEDaSB_)
$_ZN7cutlass13device_kernelIN5flash19enable_sm80_to_sm89INS1_16FlashAttnBwdSm80INS1_25CollectiveMainloopBwdSm80ILi2ELi2EN4cute5tupleIJNS5_1CILi128EEES8_NS7_ILi64EEEEEENS_6half_tEfNS_4arch4Sm80ELb0ELb1ELb1ELb0ELb0ELb0ELb0ELb0ELi2ELi4ELi4ELi4ELb0EEENS1_21CollectiveEpilogueBwdISA_SB_SD_Li256ELb0ELb0ELi2EEENS1_19SingleTileSchedulerILb0ELb0ELb0ELi128EEEEEEEEEvNT_6ParamsE$_ZZN4cute16flatten_to_tupleINS_5tupleIJNS1_IJiiEEENS_1CILi1024EEEEEEEEDaRKT_ENKUlRKT_E_clIS2_EEDaSB_:
[----:B------:R-:W-:-:S04]  /*a160*/  MOV R3, 0x0 ;  /* 0x0000000000037802 */ /* 0x000fc80000000f00 */
[----:B------:R-:W-:Y:S05]  /*a170*/  RET.REL.NODEC R2 `(_ZN7cutlass13device_kernelIN5flash19enable_sm80_to_sm89INS1_16FlashAttnBwdSm80INS1_25CollectiveMainloopBwdSm80ILi2ELi2EN4cute5tupleIJNS5_1CILi128EEES8_NS7_ILi64EEEEEENS_6half_tEfNS_4arch4Sm80ELb0ELb1ELb1ELb0ELb0ELb0ELb0ELb0ELi2ELi4ELi4ELi4ELb0EEENS1_21CollectiveEpilogueBwdISA_SB_SD_Li256ELb0ELb0ELi2EEENS1_19SingleTileSchedulerILb0ELb0ELb0ELi128EEEEEEEEEvNT_6ParamsE) ;  /* 0xffff5e8002007950 */ /* 0x000fea0003c3ffff */
        .type           $_ZN7cutlass13device_kernelIN5flash19enable_sm80_to_sm89INS1_16FlashAttnBwdSm80INS1_25CollectiveMainloopBwdSm80ILi2ELi2EN4cute5tupleIJNS5_1CILi128EEES8_NS7_ILi64EEEEEENS_6half_tEfNS_4arch4Sm80ELb0ELb1ELb1ELb0ELb0ELb0ELb0ELb0ELi2ELi4ELi4ELi4ELb0EEENS1_21CollectiveEpilogueBwdISA_SB_SD_Li256ELb0ELb0ELi2EEENS1_19SingleTileSchedulerILb0ELb0ELb0ELi128EEEEEEEEEvNT_6ParamsE$_ZZN4cute16flatten_to_tupleINS_5tupleIJNS_1CILi1024EEENS1_IJiiEEEEEEEEDaRKT_ENKUlRKT_E_clIS4_EEDaSB_,@function
        .size           $_ZN7cutlass13device_kernelIN5flash19enable_sm80_to_sm89INS1_16FlashAttnBwdSm80INS1_25CollectiveMainloopBwdSm80ILi2ELi2EN4cute5tupleIJNS5_1CILi128EEES8_NS7_ILi64EEEEEENS_6half_tEfNS_4arch4Sm80ELb0ELb1ELb1ELb0ELb0ELb0ELb0ELb0ELi2ELi4ELi4ELi4ELb0EEENS1_21CollectiveEpilogueBwdISA_SB_SD_Li256ELb0ELb0ELi2EEENS1_19SingleTileSchedulerILb0ELb0ELb0ELi128EEEEEEEEEvNT_6ParamsE$_ZZN4cute16flatten_to_tupleINS_5tupleIJNS_1CILi1024EEENS1_IJiiEEEEEEEEDaRKT_ENKUlRKT_E_clIS4_EEDaSB_,($_ZN7cutlass13device_kernelIN5flash19enable_sm80_to_sm89INS1_16FlashAttnBwdSm80INS1_25CollectiveMainloopBwdSm80ILi2ELi2EN4cute5tupleIJNS5_1CILi128EEES8_NS7_ILi64EEEEEENS_6half_tEfNS_4arch4Sm80ELb0ELb1ELb1ELb0ELb0ELb0ELb0ELb0ELi2ELi4ELi4ELi4ELb0EEENS1_21CollectiveEpilogueBwdISA_SB_SD_Li256ELb0ELb0ELi2EEENS1_19SingleTileSchedulerILb0ELb0ELb0ELi128EEEEEEEEEvNT_6ParamsE$_ZZN4cute16flatten_to_tupleINS_5tupleIJNS_1CILi4096EEENS1_IJNS1_IJiiEEENS2_ILi8192EEEEEEEEEEEDaRKT_ENKUlRKT_E_clIS6_EEDaSD_ - $_ZN7cutlass13device_kernelIN5flash19enable_sm80_to_sm89INS1_16FlashAttnBwdSm80INS1_25CollectiveMainloopBwdSm80ILi2ELi2EN4cute5tupleIJNS5_1CILi128EEES8_NS7_ILi64EEEEEENS_6half_tEfNS_4arch4Sm80ELb0ELb1ELb1ELb0ELb0ELb0ELb0ELb0ELi2ELi4ELi4ELi4ELb0EEENS1_21CollectiveEpilogueBwdISA_SB_SD_Li256ELb0ELb0ELi2EEENS1_19SingleTileSchedulerILb0ELb0ELb0ELi128EEEEEEEEEvNT_6ParamsE$_ZZN4cute16flatten_to_tupleINS_5tupleIJNS_1CILi1024EEENS1_IJiiEEEEEEEEDaRKT_ENKUlRKT_E_clIS4_EEDaSB_)
$_ZN7cutlass13device_kernelIN5flash19enable_sm80_to_sm89INS1_16FlashAttnBwdSm80INS1_25CollectiveMainloopBwdSm80ILi2ELi2EN4cute5tupleIJNS5_1CILi128EEES8_NS7_ILi64EEEEEENS_6half_tEfNS_4arch4Sm80ELb0ELb1ELb1ELb0ELb0ELb0ELb0ELb0ELi2ELi4ELi4ELi4ELb0EEENS1_21CollectiveEpilogueBwdISA_SB_SD_Li256ELb0ELb0ELi2EEENS1_19SingleTileSchedulerILb0ELb0ELb0ELi128EEEEEEEEEvNT_6ParamsE$_ZZN4cute16flatten_to_tupleINS_5tupleIJNS_1CILi1024EEENS1_IJiiEEEEEEEEDaRKT_ENKUlRKT_E_clIS4_EEDaSB_:
[----:B------:R-:W-:-:S04]  /*a180*/  MOV R3, 0x0 ;  /* 0x0000000000037802 */ /* 0x000fc80000000f00 */
[----:B------:R-:W-:Y:S05]  /*a190*/  RET.REL.NODEC R2 `(_ZN7cutlass13device_kernelIN5flash19enable_sm80_to_sm89INS1_16FlashAttnBwdSm80INS1_25CollectiveMainloopBwdSm80ILi2ELi2EN4cute5tupleIJNS5_1CILi128EEES8_NS7_ILi64EEEEEENS_6half_tEfNS_4arch4Sm80ELb0ELb1ELb1ELb0ELb0ELb0ELb0ELb0ELi2ELi4ELi4ELi4ELb0EEENS1_21CollectiveEpilogueBwdISA_SB_SD_Li256ELb0ELb0ELi2EEENS1_19SingleTileSchedulerILb0ELb0ELb0ELi128EEEEEEEEEvNT_6ParamsE) ;  /* 0xffff5e6002007950 */ /* 0x000fea0003c3ffff */
        .type           $_ZN7cutlass13device_kernelIN5flash19enable_sm80_to_sm89INS1_16FlashAttnBwdSm80INS1_25CollectiveMainloopBwdSm80ILi2ELi2EN4cute5tupleIJNS5_1CILi128EEES8_NS7_ILi64EEEEEENS_6half_tEfNS_4arch4Sm80ELb0ELb1ELb1ELb0ELb0ELb0ELb0ELb0ELi2ELi4ELi4ELi4ELb0EEENS1_21CollectiveEpilogueBwdISA_SB_SD_Li256ELb0ELb0ELi2EEENS1_19SingleTileSchedulerILb0ELb0ELb0ELi128EEEEEEEEEvNT_6ParamsE$_ZZN4cute16flatten_to_tupleINS_5tupleIJNS_1CILi4096EEENS1_IJNS1_IJiiEEENS2_ILi8192EEEEEEEEEEEDaRKT_ENKUlRKT_E_clIS6_EEDaSD_,@function
        .size           $_ZN7cutlass13device_kernelIN5flash19enable_sm80_to_sm89INS1_16FlashAttnBwdSm80INS1_25CollectiveMainloopBwdSm80ILi2ELi2EN4cute5tupleIJNS5_1CILi128EEES8_NS7_ILi64EEEEEENS_6half_tEfNS_4arch4Sm80ELb0ELb1ELb1ELb0ELb0ELb0ELb0ELb0ELi2ELi4ELi4ELi4ELb0EEENS1_21CollectiveEpilogueBwdISA_SB_SD_Li256ELb0ELb0ELi2EEENS1_19SingleTileSchedulerILb0ELb0ELb0ELi128EEEEEEEEEvNT_6ParamsE$_ZZN4cute16flatten_to_tupleINS_5tupleIJNS_1CILi4096EEENS1_IJNS1_IJiiEEENS2_ILi8192EEEEEEEEEEEDaRKT_ENKUlRKT_E_clIS6_EEDaSD_,($_ZN7cutlass13device_kernelIN5flash19enable_sm80_to_sm89INS1_16FlashAttnBwdSm80INS1_25CollectiveMainloopBwdSm80ILi2ELi2EN4cute5tupleIJNS5_1CILi128EEES8_NS7_ILi64EEEEEENS_6half_tEfNS_4arch4Sm80ELb0ELb1ELb1ELb0ELb0ELb0ELb0ELb0ELi2ELi4ELi4ELi4ELb0EEENS1_21CollectiveEpilogueBwdISA_SB_SD_Li256ELb0ELb0ELi2EEENS1_19SingleTileSchedulerILb0ELb0ELb0ELi128EEEEEEEEEvNT_6ParamsE$_ZZN4cute16flatten_to_tupleINS_5tupleIJNS_1CILi4096EEENS1_IJiiEEEEEEEEDaRKT_ENKUlRKT_E_clIS4_EEDaSB_ - $_ZN7cutlass13device_kernelIN5flash19enable_sm80_to_sm89INS1_16FlashAttnBwdSm80INS1_25CollectiveMainloopBwdSm80ILi2ELi2EN4cute5tupleIJNS5_1CILi128EEES8_NS7_ILi64EEEEEENS_6half_tEfNS_4arch4Sm80ELb0ELb1ELb1ELb0ELb0ELb0ELb0ELb0ELi2ELi4ELi4ELi4ELb0EEENS1_21CollectiveEpilogueBwdISA_SB_SD_Li256ELb0ELb0ELi2EEENS1_19SingleTileSchedulerILb0ELb0ELb0ELi128EEEEEEEEEvNT_6ParamsE$_ZZN4cute16flatten_to_tupleINS_5tupleIJNS_1CILi4096EEENS1_IJNS1_IJiiEEENS2_ILi8192EEEEEEEEEEEDaRKT_ENKUlRKT_E_clIS6_EEDaSD_)
$_ZN7cutlass13device_kernelIN5flash19enable_sm80_to_sm89INS1_16FlashAttnBwdSm80INS1_25CollectiveMainloopBwdSm80ILi2ELi2EN4cute5tupleIJNS5_1CILi128EEES8_NS7_ILi64EEEEEENS_6half_tEfNS_4arch4Sm80ELb0ELb1ELb1ELb0ELb0ELb0ELb0ELb0ELi2ELi4ELi4ELi4ELb0EEENS1_21CollectiveEpilogueBwdISA_SB_SD_Li256ELb0ELb0ELi2EEENS1_19SingleTileSchedulerILb0ELb0ELb0ELi128EEEEEEEEEvNT_6ParamsE$_ZZN4cute16flatten_to_tupleINS_5tupleIJNS_1CILi4096EEENS1_IJNS1_IJiiEEENS2_ILi8192EEEEEEEEEEEDaRKT_ENKUlRKT_E_clIS6_EEDaSD_:
[----:B------:R-:W-:-:S04]  /*a1a0*/  MOV R5, 0x0 ;  /* 0x0000000000057802 */ /* 0x000fc80000000f00 */
[----:B------:R-:W-:Y:S05]  /*a1b0*/  RET.REL.NODEC R4 `(_ZN7cutlass13device_kernelIN5flash19enable_sm80_to_sm89INS1_16FlashAttnBwdSm80INS1_25CollectiveMainloopBwdSm80ILi2ELi2EN4cute5tupleIJNS5_1CILi128EEES8_NS7_ILi64EEEEEENS_6half_tEfNS_4arch4Sm80ELb0ELb1ELb1ELb0ELb0ELb0ELb0ELb0ELi2ELi4ELi4ELi4ELb0EEENS1_21CollectiveEpilogueBwdISA_SB_SD_Li256ELb0ELb0ELi2EEENS1_19SingleTileSchedulerILb0ELb0ELb0ELi128EEEEEEEEEvNT_6ParamsE) ;  /* 0xffff5e4004007950 */ /* 0x000fea0003c3ffff */
        .type           $_ZN7cutlass13device_kernelIN5flash19enable_sm80_to_sm89INS1_16FlashAttnBwdSm80INS1_25CollectiveMainloopBwdSm80ILi2ELi2EN4cute5tupleIJNS5_1CILi128EEES8_NS7_ILi64EEEEEENS_6half_tEfNS_4arch4Sm80ELb0ELb1ELb1ELb0ELb0ELb0ELb0ELb0ELi2ELi4ELi4ELi4ELb0EEENS1_21CollectiveEpilogueBwdISA_SB_SD_Li256ELb0ELb0ELi2EEENS1_19SingleTileSchedulerILb0ELb0ELb0ELi128EEEEEEEEEvNT_6ParamsE$_ZZN4cute16flatten_to_tupleINS_5tupleIJNS_1CILi4096EEENS1_IJiiEEEEEEEEDaRKT_ENKUlRKT_E_clIS4_EEDaSB_,@function
        .size           $_ZN7cutlass13device_kernelIN5flash19enable_sm80_to_sm89INS1_16FlashAttnBwdSm80INS1_25CollectiveMainloopBwdSm80ILi2ELi2EN4cute5tupleIJNS5_1CILi128EEES8_NS7_ILi64EEEEEENS_6half_tEfNS_4arch4Sm80ELb0ELb1ELb1ELb0ELb0ELb0ELb0ELb0ELi2ELi4ELi4ELi4ELb0EEENS1_21CollectiveEpilogueBwdISA_SB_SD_Li256ELb0ELb0ELi2EEENS1_19SingleTileSchedulerILb0ELb0ELb0ELi128EEEEEEEEEvNT_6ParamsE$_ZZN4cute16flatten_to_tupleINS_5tupleIJNS_1CILi4096EEENS1_IJiiEEEEEEEEDaRKT_ENKUlRKT_E_clIS4_EEDaSB_,($_ZN7cutlass13device_kernelIN5flash19enable_sm80_to_sm89INS1_16FlashAttnBwdSm80INS1_25CollectiveMainloopBwdSm80ILi2ELi2EN4cute5tupleIJNS5_1CILi128EEES8_NS7_ILi64EEEEEENS_6half_tEfNS_4arch4Sm80ELb0ELb1ELb1ELb0ELb0ELb0ELb0ELb0ELi2ELi4ELi4ELi4ELb0EEENS1_21CollectiveEpilogueBwdISA_SB_SD_Li256ELb0ELb0ELi2EEENS1_19SingleTileSchedulerILb0ELb0ELb0ELi128EEEEEEEEEvNT_6ParamsE$_ZZN4cute4diceINS_5tupleIJNS1_IJiNS1_IJiNS_1CILi0EEEEEEEEENS1_IJNS_10UnderscoreENS1_IJS6_S6_EEEEEEEEES9_EEDaRKT_RKT0_ENKUlRKT_RKT0_E_clIS5_S5_EEDaSI_SL_ - $_ZN7cutlass13device_kernelIN5flash19enable_sm80_to_sm89INS1_16FlashAttnBwdSm80INS1_25CollectiveMainloopBwdSm80ILi2ELi2EN4cute5tupleIJNS5_1CILi128EEES8_NS7_ILi64EEEEEENS_6half_tEfNS_4arch4Sm80ELb0ELb1ELb1ELb0ELb0ELb0ELb0ELb0ELi2ELi4ELi4ELi4ELb0EEENS1_21CollectiveEpilogueBwdISA_SB_SD_Li256ELb0ELb0ELi2EEENS1_19SingleTileSchedulerILb0ELb0ELb0ELi128EEEEEEEEEvNT_6ParamsE$_ZZN4cute16flatten_to_tupleINS_5tupleIJNS_1CILi4096EEENS1_IJiiEEEEEEEEDaRKT_ENKUlRKT_E_clIS4_EEDaSB_)
$_ZN7cutlass13device_kernelIN5flash19enable_sm80_to_sm89INS1_16FlashAttnBwdSm80INS1_25CollectiveMainloopBwdSm80ILi2ELi2EN4cute5tupleIJNS5_1CILi128EEES8_NS7_ILi64EEEEEENS_6half_tEfNS_4arch4Sm80ELb0ELb1ELb1ELb0ELb0ELb0ELb0ELb0ELi2ELi4ELi4ELi4ELb0EEENS1_21CollectiveEpilogueBwdISA_SB_SD_Li256ELb0ELb0ELi2EEENS1_19SingleTileSchedulerILb0ELb0ELb0ELi128EEEEEEEEEvNT_6ParamsE$_ZZN4cute16flatten_to_tupleINS_5tupleIJNS_1CILi4096EEENS1_IJiiEEEEEEEEDaRKT_ENKUlRKT_E_clIS4_EEDaSB_:
[----:B------:R-:W-:-:S04]  /*a1c0*/  MOV R3, 0x0 ;  /* 0x0000000000037802 */ /* 0x000fc80000000f00 */
[----:B------:R-:W-:Y:S05]  /*a1d0*/  RET.REL.NODEC R2 `(_ZN7cutlass13device_kernelIN5flash19enable_sm80_to_sm89INS1_16FlashAttnBwdSm80INS1_25CollectiveMainloopBwdSm80ILi2ELi2EN4cute5tupleIJNS5_1CILi128EEES8_NS7_ILi64EEEEEENS_6half_tEfNS_4arch4Sm80ELb0ELb1ELb1ELb0ELb0ELb0ELb0ELb0ELi2ELi4ELi4ELi4ELb0EEENS1_21CollectiveEpilogueBwdISA_SB_SD_Li256ELb0ELb0ELi2EEENS1_19SingleTileSchedulerILb0ELb0ELb0ELi128EEEEEEEEEvNT_6ParamsE) ;  /* 0xffff5e2002007950 */ /* 0x000fea0003c3ffff */
        .type           $_ZN7cutlass13device_kernelIN5flash19enable_sm80_to_sm89INS1_16FlashAttnBwdSm80INS1_25CollectiveMainloopBwdSm80ILi2ELi2EN4cute5tupleIJNS5_1CILi128EEES8_NS7_ILi64EEEEEENS_6half_tEfNS_4arch4Sm80ELb0ELb1ELb1ELb0ELb0ELb0ELb0ELb0ELi2ELi4ELi4ELi4ELb0EEENS1_21CollectiveEpilogueBwdISA_SB_SD_Li256ELb0ELb0ELi2EEENS1_19SingleTileSchedulerILb0ELb0ELb0ELi128EEEEEEEEEvNT_6ParamsE$_ZZN4cute4diceINS_5tupleIJNS1_IJiNS1_IJiNS_1CILi0EEEEEEEEENS1_IJNS_10UnderscoreENS1_IJS6_S6_EEEEEEEEES9_EEDaRKT_RKT0_ENKUlRKT_RKT0_E_clIS5_S5_EEDaSI_SL_,@function
        .size           $_ZN7cutlass13device_kernelIN5flash19enable_sm80_to_sm89INS1_16FlashAttnBwdSm80INS1_25CollectiveMainloopBwdSm80ILi2ELi2EN4cute5tupleIJNS5_1CILi128EEES8_NS7_ILi64EEEEEENS_6half_tEfNS_4arch4Sm80ELb0ELb1ELb1ELb0ELb0ELb0ELb0ELb0ELi2ELi4ELi4ELi4ELb0EEENS1_21CollectiveEpilogueBwdISA_SB_SD_Li256ELb0ELb0ELi2EEENS1_19SingleTileSchedulerILb0ELb0ELb0ELi128EEEEEEEEEvNT_6ParamsE$_ZZN4cute4diceINS_5tupleIJNS1_IJiNS1_IJiNS_1CILi0EEEEEEEEENS1_IJNS_10UnderscoreENS1_IJS6_S6_EEEEEEEEES9_EEDaRKT_RKT0_ENKUlRKT_RKT0_E_clIS5_S5_EEDaSI_SL_,($_ZN7cutlass13device_kernelIN5flash19enable_sm80_to_sm89INS1_16FlashAttnBwdSm80INS1_25CollectiveMainloopBwdSm80ILi2ELi2EN4cute5tupleIJNS5_1CILi128EEES8_NS7_ILi64EEEEEENS_6half_tEfNS_4arch4Sm80ELb0ELb1ELb1ELb0ELb0ELb0ELb0ELb0ELi2ELi4ELi4ELi4ELb0EEENS1_21CollectiveEpilogueBwdISA_SB_SD_Li256ELb0ELb0ELi2EEENS1_19SingleTileSchedulerILb0ELb0ELb0ELi128EEEEEEEEEvNT_6ParamsE$_ZZN4cute4takeILi1ELi2ENS_5tupleIJNS1_IJNS_1CILi1EEENS2_ILi0EEEEEEiEEEEEDaRKT1_ENKUlDpRKT_E_clIJiEEEDaSD_ - $_ZN7cutlass13device_kernelIN5flash19enable_sm80_to_sm89INS1_16FlashAttnBwdSm80INS1_25CollectiveMainloopBwdSm80ILi2ELi2EN4cute5tupleIJNS5_1CILi128EEES8_NS7_ILi64EEEEEENS_6half_tEfNS_4arch4Sm80ELb0ELb1ELb1ELb0ELb0ELb0ELb0ELb0ELi2ELi4ELi4ELi4ELb0EEENS1_21CollectiveEpilogueBwdISA_SB_SD_Li256ELb0ELb0ELi2EEENS1_19SingleTileSchedulerILb0ELb0ELb0ELi128EEEEEEEEEvNT_6ParamsE$_ZZN4cute4diceINS_5tupleIJNS1_IJiNS1_IJiNS_1CILi0EEEEEEEEENS1_IJNS_10UnderscoreENS1_IJS6_S6_EEEEEEEEES9_EEDaRKT_RKT0_ENKUlRKT_RKT0_E_clIS5_S5_EEDaSI_SL_)
$_ZN7cutlass13device_kernelIN5flash19enable_sm80_to_sm89INS1_16FlashAttnBwdSm80INS1_25CollectiveMainloopBwdSm80ILi2ELi2EN4cute5tupleIJNS5_1CILi128EEES8_NS7_ILi64EEEEEENS_6half_tEfNS_4arch4Sm80ELb0ELb1ELb1ELb0ELb0ELb0ELb0ELb0ELi2ELi4ELi4ELi4ELb0EEENS1_21CollectiveEpilogueBwdISA_SB_SD_Li256ELb0ELb0ELi2EEENS1_19SingleTileSchedulerILb0ELb0ELb0ELi128EEEEEEEEEvNT_6ParamsE$_ZZN4cute4diceINS_5tupleIJNS1_IJiNS1_IJiNS_1CILi0EEEEEEEEENS1_IJNS_10UnderscoreENS1_IJS6_S6_EEEEEEEEES9_EEDaRKT_RKT0_ENKUlRKT_RKT0_E_clIS5_S5_EEDaSI_SL_:
[----:B------:R-:W-:-:S05]  /*a1e0*/  IADD3 R7, R2, -c[0x0][0x20], RZ ;  /* 0x8000080002077a10 */ /* 0x000fca0007ffe0ff */
[----:B------:R1:W5:Y:S04]  /*a1f0*/  LDL R3, [R7+0x4] ;  /* 0x0000040007037983 */ /* 0x0003680000100800 */
[----:B------:R1:W5:Y:S01]  /*a200*/  LDL R2, [R7] ;  /* 0x0000000007027983 */ /* 0x0003620000100800 */
[----:B------:R-:W-:Y:S01]  /*a210*/  IMAD.MOV.U32 R34, RZ, RZ, R6 ;  /* 0x000000ffff227224 */ /* 0x000fe200078e0006 */
[----:B------:R-:W-:-:S04]  /*a220*/  MOV R35, 0x0 ;  /* 0x0000000000237802 */ /* 0x000fc80000000f00 */
[----:B------:R-:W-:Y:S05]  /*a230*/  RET.REL.NODEC R34 `(_ZN7cutlass13device_kernelIN5flash19enable_sm80_to_sm89INS1_16FlashAttnBwdSm80INS1_25CollectiveMainloopBwdSm80ILi2ELi2EN4cute5tupleIJNS5_1CILi128EEES8_NS7_ILi64EEEEEENS_6half_tEfNS_4arch4Sm80ELb0ELb1ELb1ELb0ELb0ELb0ELb0ELb0ELi2ELi4ELi4ELi4ELb0EEENS1_21CollectiveEpilogueBwdISA_SB_SD_Li256ELb0ELb0ELi2EEENS1_19SingleTileSchedulerILb0ELb0ELb0ELi128EEEEEEEEEvNT_6ParamsE) ;  /* 0xffff5dc022007950 */ /* 0x000fea0003c3ffff */
        .type           $_ZN7cutlass13device_kernelIN5flash19enable_sm80_to_sm89INS1_16FlashAttnBwdSm80INS1_25CollectiveMainloopBwdSm80ILi2ELi2EN4cute5tupleIJNS5_1CILi128EEES8_NS7_ILi64EEEEEENS_6half_tEfNS_4arch4Sm80ELb0ELb1ELb1ELb0ELb0ELb0ELb0ELb0ELi2ELi4ELi4ELi4ELb0EEENS1_21CollectiveEpilogueBwdISA_SB_SD_Li256ELb0ELb0ELi2EEENS1_19SingleTileSchedulerILb0ELb0ELb0ELi128EEEEEEEEEvNT_6ParamsE$_ZZN4cute4takeILi1ELi2ENS_5tupleIJNS1_IJNS_1CILi1EEENS2_ILi0EEEEEEiEEEEEDaRKT1_ENKUlDpRKT_E_clIJiEEEDaSD_,@function
        .size           $_ZN7cutlass13device_kernelIN5flash19enable_sm80_to_sm89INS1_16FlashAttnBwdSm80INS1_25CollectiveMainloopBwdSm80ILi2ELi2EN4cute5tupleIJNS5_1CILi128EEES8_NS7_ILi64EEEEEENS_6half_tEfNS_4arch4Sm80ELb0ELb1ELb1ELb0ELb0ELb0ELb0ELb0ELi2ELi4ELi4ELi4ELb0EEENS1_21CollectiveEpilogueBwdISA_SB_SD_Li256ELb0ELb0ELi2EEENS1_19SingleTileSchedulerILb0ELb0ELb0ELi128EEEEEEEEEvNT_6ParamsE$_ZZN4cute4takeILi1ELi2ENS_5tupleIJNS1_IJNS_1CILi1EEENS2_ILi0EEEEEEiEEEEEDaRKT1_ENKUlDpRKT_E_clIJiEEEDaSD_,($_ZN7cutlass13device_kernelIN5flash19enable_sm80_to_sm89INS1_16FlashAttnBwdSm80INS1_25CollectiveMainloopBwdSm80ILi2ELi2EN4cute5tupleIJNS5_1CILi128EEES8_NS7_ILi64EEEEEENS_6half_tEfNS_4arch4Sm80ELb0ELb1ELb1ELb0ELb0ELb0ELb0ELb0ELi2ELi4ELi4ELi4ELb0EEENS1_21CollectiveEpilogueBwdISA_SB_SD_Li256ELb0ELb0ELi2EEENS1_19SingleTileSchedulerILb0ELb0ELb0ELi128EEEEEEEEEvNT_6ParamsE$_ZZN4cute4takeILi1ELi3ENS_5tupleIJNS1_IJNS_1CILi1EEENS2_ILi512EEEiEEENS2_ILi4096EEENS1_IJNS1_IJiiEEENS2_ILi8192EEEEEEEEEEEDaRKT1_ENKUlDpRKT_E_clIJS6_S9_EEEDaSH_ - $_ZN7cutlass13device_kernelIN5flash19enable_sm80_to_sm89INS1_16FlashAttnBwdSm80INS1_25CollectiveMainloopBwdSm80ILi2ELi2EN4cute5tupleIJNS5_1CILi128EEES8_NS7_ILi64EEEEEENS_6half_tEfNS_4arch4Sm80ELb0ELb1ELb1ELb0ELb0ELb0ELb0ELb0ELi2ELi4ELi4ELi4ELb0EEENS1_21CollectiveEpilogueBwdISA_SB_SD_Li256ELb0ELb0ELi2EEENS1_19SingleTileSchedulerILb0ELb0ELb0ELi128EEEEEEEEEvNT_6ParamsE$_ZZN4cute4takeILi1ELi2ENS_5tupleIJNS1_IJNS_1CILi1EEENS2_ILi0EEEEEEiEEEEEDaRKT1_ENKUlDpRKT_E_clIJiEEEDaSD_)
$_ZN7cutlass13device_kernelIN5flash19enable_sm80_to_sm89INS1_16FlashAttnBwdSm80INS1_25CollectiveMainloopBwdSm80ILi2ELi2EN4cute5tupleIJNS5_1CILi128EEES8_NS7_ILi64EEEEEENS_6half_tEfNS_4arch4Sm80ELb0ELb1ELb1ELb0ELb0ELb0ELb0ELb0ELi2ELi4ELi4ELi4ELb0EEENS1_21CollectiveEpilogueBwdISA_SB_SD_Li256ELb0ELb0ELi2EEENS1_19SingleTileSchedulerILb0ELb0ELb0ELi128EEEEEEEEEvNT_6ParamsE$_ZZN4cute4takeILi1ELi2ENS_5tupleIJNS1_IJNS_1CILi1EEENS2_ILi0EEEEEEiEEEEEDaRKT1_ENKUlDpRKT_E_clIJiEEEDaSD_:
[----:B------:R-:W-:Y:S02]  /*a240*/  MOV R38, R36 ;  /* 0x0000002400267202 */ /* 0x000fe40000000f00 */
[----:B------:R-:W-:-:S04]  /*a250*/  MOV R39, 0x0 ;  /* 0x0000000000277802 */ /* 0x000fc80000000f00 */
[----:B------:R-:W-:Y:S05]  /*a260*/  RET.REL.NODEC R38 `(_ZN7cutlass13device_kernelIN5flash19enable_sm80_to_sm89INS1_16FlashAttnBwdSm80INS1_25CollectiveMainloopBwdSm80ILi2ELi2EN4cute5tupleIJNS5_1CILi128EEES8_NS7_ILi64EEEEEENS_6half_tEfNS_4arch4Sm80ELb0ELb1ELb1ELb0ELb0ELb0ELb0ELb0ELi2ELi4ELi4ELi4ELb0EEENS1_21CollectiveEpilogueBwdISA_SB_SD_Li256ELb0ELb0ELi2EEENS1_19SingleTileSchedulerILb0ELb0ELb0ELi128EEEEEEEEEvNT_6ParamsE) ;  /* 0xffff5d9026007950 */ /* 0x000fea0003c3ffff */
        .type           $_ZN7cutlass13device_kernelIN5flash19enable_sm80_to_sm89INS1_16FlashAttnBwdSm80INS1_25CollectiveMainloopBwdSm80ILi2ELi2EN4cute5tupleIJNS5_1CILi128EEES8_NS7_ILi64EEEEEENS_6half_tEfNS_4arch4Sm80ELb0ELb1ELb1ELb0ELb0ELb0ELb0ELb0ELi2ELi4ELi4ELi4ELb0EEENS1_21CollectiveEpilogueBwdISA_SB_SD_Li256ELb0ELb0ELi2EEENS1_19SingleTileSchedulerILb0ELb0ELb0ELi128EEEEEEEEEvNT_6ParamsE$_ZZN4cute4takeILi1ELi3ENS_5tupleIJNS1_IJNS_1CILi1EEENS2_ILi512EEEiEEENS2_ILi4096EEENS1_IJNS1_IJiiEEENS2_ILi8192EEEEEEEEEEEDaRKT1_ENKUlDpRKT_E_clIJS6_S9_EEEDaSH_,@function
        .size           $_ZN7cutlass13device_kernelIN5flash19enable_sm80_to_sm89INS1_16FlashAttnBwdSm80INS1_25CollectiveMainloopBwdSm80ILi2ELi2EN4cute5tupleIJNS5_1CILi128EEES8_NS7_ILi64EEEEEENS_6half_tEfNS_4arch4Sm80ELb0ELb1ELb1ELb0ELb0ELb0ELb0ELb0ELi2ELi4ELi4ELi4ELb0EEENS1_21CollectiveEpilogueBwdISA_SB_SD_Li256ELb0ELb0ELi2EEENS1_19SingleTileSchedulerILb0ELb0ELb0ELi128EEEEEEEEEvNT_6ParamsE$_ZZN4cute4takeILi1ELi3ENS_5tupleIJNS1_IJNS_1CILi1EEENS2_ILi512EEEiEEENS2_ILi4096EEENS1_IJNS1_IJiiEEENS2_ILi8192EEEEEEEEEEEDaRKT1_ENKUlDpRKT_E_clIJS6_S9_EEEDaSH_,($_ZN7cutlass13device_kernelIN5flash19enable_sm80_to_sm89INS1_16FlashAttnBwdSm80INS1_25CollectiveMainloopBwdSm80ILi2ELi2EN4cute5tupleIJNS5_1CILi128EEES8_NS7_ILi64EEEEEENS_6half_tEfNS_4arch4Sm80ELb0ELb1ELb1ELb0ELb0ELb0ELb0ELb0ELi2ELi4ELi4ELi4ELb0EEENS1_21CollectiveEpilogueBwdISA_SB_SD_Li256ELb0ELb0ELi2EEENS1_19SingleTileSchedulerILb0ELb0ELb0ELi128EEEEEEEEEvNT_6ParamsE$_ZZN4cute4takeILi1ELi3ENS_5tupleIJNS1_IJNS_1CILi1EEENS2_ILi512EEEiEEENS2_ILi4096EEENS1_IJiiEEEEEEEEDaRKT1_ENKUlDpRKT_E_clIJS6_S7_EEEDaSF_ - $_ZN7cutlass13device_kernelIN5flash19enable_sm80_to_sm89INS1_16FlashAttnBwdSm80INS1_25CollectiveMainloopBwdSm80ILi2ELi2EN4cute5tupleIJNS5_1CILi128EEES8_NS7_ILi64EEEEEENS_6half_tEfNS_4arch4Sm80ELb0ELb1ELb1ELb0ELb0ELb0ELb0ELb0ELi2ELi4ELi4ELi4ELb0EEENS1_21CollectiveEpilogueBwdISA_SB_SD_Li256ELb0ELb0ELi2EEENS1_19SingleTileSchedulerILb0ELb0ELb0ELi128EEEEEEEEEvNT_6ParamsE$_ZZN4cute4takeILi1ELi3ENS_5tupleIJNS1_IJNS_1CILi1EEENS2_ILi512EEEiEEENS2_ILi4096EEENS1_IJNS1_IJiiEEENS2_ILi8192EEEEEEEEEEEDaRKT1_ENKUlDpRKT_E_clIJS6_S9_EEEDaSH_)
$_ZN7cutlass13device_kernelIN5flash19enable_sm80_to_sm89INS1_16FlashAttnBwdSm80INS1_25CollectiveMainloopBwdSm80ILi2ELi2EN4cute5tupleIJNS5_1CILi128EEES8_NS7_ILi64EEEEEENS_6half_tEfNS_4arch4Sm80ELb0ELb1ELb1ELb0ELb0ELb0ELb0ELb0ELi2ELi4ELi4ELi4ELb0EEENS1_21CollectiveEpilogueBwdISA_SB_SD_Li256ELb0ELb0ELi2EEENS1_19SingleTileSchedulerILb0ELb0ELb0ELi128EEEEEEEEEvNT_6ParamsE$_ZZN4cute4takeILi1ELi3ENS_5tupleIJNS1_IJNS_1CILi1EEENS2_ILi512EEEiEEENS2_ILi4096EEENS1_IJNS1_IJiiEEENS2_ILi8192EEEEEEEEEEEDaRKT1_ENKUlDpRKT_E_clIJS6_S9_EEEDaSH_:
[----:B------:R-:W-:-:S04]  /*a270*/  MOV R5, 0x0 ;  /* 0x0000000000057802 */ /* 0x000fc80000000f00 */
[----:B------:R-:W-:Y:S05]  /*a280*/  RET.REL.NODEC R4 `(_ZN7cutlass13device_kernelIN5flash19enable_sm80_to_sm89INS1_16FlashAttnBwdSm80INS1_25CollectiveMainloopBwdSm80ILi2ELi2EN4cute5tupleIJNS5_1CILi128EEES8_NS7_ILi64EEEEEENS_6half_tEfNS_4arch4Sm80ELb0ELb1ELb1ELb0ELb0ELb0ELb0ELb0ELi2ELi4ELi4ELi4ELb0EEENS1_21CollectiveEpilogueBwdISA_SB_SD_Li256ELb0ELb0ELi2EEENS1_19SingleTileSchedulerILb0ELb0ELb0ELi128EEEEEEEEEvNT_6ParamsE) ;  /* 0xffff5d7004007950 */ /* 0x000fea0003c3ffff */
        .type           $_ZN7cutlass13device_kernelIN5flash19enable_sm80_to_sm89INS1_16FlashAttnBwdSm80INS1_25CollectiveMainloopBwdSm80ILi2ELi2EN4cute5tupleIJNS5_1CILi128EEES8_NS7_ILi64EEEEEENS_6half_tEfNS_4arch4Sm80ELb0ELb1ELb1ELb0ELb0ELb0ELb0ELb0ELi2ELi4ELi4ELi4ELb0EEENS1_21CollectiveEpilogueBwdISA_SB_SD_Li256ELb0ELb0ELi2EEENS1_19SingleTileSchedulerILb0ELb0ELb0ELi128EEEEEEEEEvNT_6ParamsE$_ZZN4cute4takeILi1ELi3ENS_5tupleIJNS1_IJNS_1CILi1EEENS2_ILi512EEEiEEENS2_ILi4096EEENS1_IJiiEEEEEEEEDaRKT1_ENKUlDpRKT_E_clIJS6_S7_EEEDaSF_,@function
        .size           $_ZN7cutlass13device_kernelIN5flash19enable_sm80_to_sm89INS1_16FlashAttnBwdSm80INS1_25CollectiveMainloopBwdSm80ILi2ELi2EN4cute5tupleIJNS5_1CILi128EEES8_NS7_ILi64EEEEEENS_6half_tEfNS_4arch4Sm80ELb0ELb1ELb1ELb0ELb0ELb0ELb0ELb0ELi2ELi4ELi4ELi4ELb0EEENS1_21CollectiveEpilogueBwdISA_SB_SD_Li256ELb0ELb0ELi2EEENS1_19SingleTileSchedulerILb0ELb0ELb0ELi128EEEEEEEEEvNT_6ParamsE$_ZZN4cute4takeILi1ELi3ENS_5tupleIJNS1_IJNS_1CILi1EEENS2_ILi512EEEiEEENS2_ILi4096EEENS1_IJiiEEEEEEEEDaRKT1_ENKUlDpRKT_E_clIJS6_S7_EEEDaSF_,($_ZN7cutlass13device_kernelIN5flash19enable_sm80_to_sm89INS1_16FlashAttnBwdSm80INS1_25CollectiveMainloopBwdSm80ILi2ELi2EN4cute5tupleIJNS5_1CILi128EEES8_NS7_ILi64EEEEEENS_6half_tEfNS_4arch4Sm80ELb0ELb1ELb1ELb0ELb0ELb0ELb0ELb0ELi2ELi4ELi4ELi4ELb0EEENS1_21CollectiveEpilogueBwdISA_SB_SD_Li256ELb0ELb0ELi2EEENS1_19SingleTileSchedulerILb0ELb0ELb0ELi128EEEEEEEEEvNT_6ParamsE$_ZZN4cute4takeILi1ELi3ENS_5tupleIJNS1_IJNS_1CILi1EEEiEEENS2_ILi1024EEENS1_IJiiEEEEEEEEDaRKT1_ENKUlDpRKT_E_clIJS5_S6_EEEDaSE_ - $_ZN7cutlass13device_kernelIN5flash19enable_sm80_to_sm89INS1_16FlashAttnBwdSm80INS1_25CollectiveMainloopBwdSm80ILi2ELi2EN4cute5tupleIJNS5_1CILi128EEES8_NS7_ILi64EEEEEENS_6half_tEfNS_4arch4Sm80ELb0ELb1ELb1ELb0ELb0ELb0ELb0ELb0ELi2ELi4ELi4ELi4ELb0EEENS1_21CollectiveEpilogueBwdISA_SB_SD_Li256ELb0ELb0ELi2EEENS1_19SingleTileSchedulerILb0ELb0ELb0ELi128EEEEEEEEEvNT_6ParamsE$_ZZN4cute4takeILi1ELi3ENS_5tupleIJNS1_IJNS_1CILi1EEENS2_ILi512EEEiEEENS2_ILi4096EEENS1_IJiiEEEEEEEEDaRKT1_ENKUlDpRKT_E_clIJS6_S7_EEEDaSF_)
$_ZN7cutlass13device_kernelIN5flash19enable_sm80_to_sm89INS1_16FlashAttnBwdSm80INS1_25CollectiveMainloopBwdSm80ILi2ELi2EN4cute5tupleIJNS5_1CILi128EEES8_NS7_ILi64EEEEEENS_6half_tEfNS_4arch4Sm80ELb0ELb1ELb1ELb0ELb0ELb0ELb0ELb0ELi2ELi4ELi4ELi4ELb0EEENS1_21CollectiveEpilogueBwdISA_SB_SD_Li256ELb0ELb0ELi2EEENS1_19SingleTileSchedulerILb0ELb0ELb0ELi128EEEEEEEEEvNT_6ParamsE$_ZZN4cute4takeILi1ELi3ENS_5tupleIJNS1_IJNS_1CILi1EEENS2_ILi512EEEiEEENS2_ILi4096EEENS1_IJiiEEEEEEEEDaRKT1_ENKUlDpRKT_E_clIJS6_S7_EEEDaSF_:
[----:B------:R-:W-:-:S04]  /*a290*/  MOV R3, 0x0 ;  /* 0x0000000000037802 */ /* 0x000fc80000000f00 */
[----:B------:R-:W-:Y:S05]  /*a2a0*/  RET.REL.NODEC R2 `(_ZN7cutlass13device_kernelIN5flash19enable_sm80_to_sm89INS1_16FlashAttnBwdSm80INS1_25CollectiveMainloopBwdSm80ILi2ELi2EN4cute5tupleIJNS5_1CILi128EEES8_NS7_ILi64EEEEEENS_6half_tEfNS_4arch4Sm80ELb0ELb1ELb1ELb0ELb0ELb0ELb0ELb0ELi2ELi4ELi4ELi4ELb0EEENS1_21CollectiveEpilogueBwdISA_SB_SD_Li256ELb0ELb0ELi2EEENS1_19SingleTileSchedulerILb0ELb0ELb0ELi128EEEEEEEEEvNT_6ParamsE) ;  /* 0xffff5d5002007950 */ /* 0x000fea0003c3ffff */
        .type           $_ZN7cutlass13device_kernelIN5flash19enable_sm80_to_sm89INS1_16FlashAttnBwdSm80INS1_25CollectiveMainloopBwdSm80ILi2ELi2EN4cute5tupleIJNS5_1CILi128EEES8_NS7_ILi64EEEEEENS_6half_tEfNS_4arch4Sm80ELb0ELb1ELb1ELb0ELb0ELb0ELb0ELb0ELi2ELi4ELi4ELi4ELb0EEENS1_21CollectiveEpilogueBwdISA_SB_SD_Li256ELb0ELb0ELi2EEENS1_19SingleTileSchedulerILb0ELb0ELb0ELi128EEEEEEEEEvNT_6ParamsE$_ZZN4cute4takeILi1ELi3ENS_5tupleIJNS1_IJNS_1CILi1EEEiEEENS2_ILi1024EEENS1_IJiiEEEEEEEEDaRKT1_ENKUlDpRKT_E_clIJS5_S6_EEEDaSE_,@function
        .size           $_ZN7cutlass13device_kernelIN5flash19enable_sm80_to_sm89INS1_16FlashAttnBwdSm80INS1_25CollectiveMainloopBwdSm80ILi2ELi2EN4cute5tupleIJNS5_1CILi128EEES8_NS7_ILi64EEEEEENS_6half_tEfNS_4arch4Sm80ELb0ELb1ELb1ELb0ELb0ELb0ELb0ELb0ELi2ELi4ELi4ELi4ELb0EEENS1_21CollectiveEpilogueBwdISA_SB_SD_Li256ELb0ELb0ELi2EEENS1_19SingleTileSchedulerILb0ELb0ELb0ELi128EEEEEEEEEvNT_6ParamsE$_ZZN4cute4takeILi1ELi3ENS_5tupleIJNS1_IJNS_1CILi1EEEiEEENS2_ILi1024EEENS1_IJiiEEEEEEEEDaRKT1_ENKUlDpRKT_E_clIJS5_S6_EEEDaSE_,($_ZN7cutlass13device_kernelIN5flash19enable_sm80_to_sm89INS1_16FlashAttnBwdSm80INS1_25CollectiveMainloopBwdSm80ILi2ELi2EN4cute5tupleIJNS5_1CILi128EEES8_NS7_ILi64EEEEEENS_6half_tEfNS_4arch4Sm80ELb0ELb1ELb1ELb0ELb0ELb0ELb0ELb0ELi2ELi4ELi4ELi4ELb0EEENS1_21CollectiveEpilogueBwdISA_SB_SD_Li256ELb0ELb0ELi2EEENS1_19SingleTileSchedulerILb0ELb0ELb0ELi128EEEEEEEEEvNT_6ParamsE$_ZZN4cute4takeILi1ELi3ENS_5tupleIJNS1_IJiNS_1CILi512EEEEEENS1_IJiiEEENS2_ILi1024EEEEEEEEDaRKT1_ENKUlDpRKT_E_clIJS5_S6_EEEDaSE_ - $_ZN7cutlass13device_kernelIN5flash19enable_sm80_to_sm89INS1_16FlashAttnBwdSm80INS1_25CollectiveMainloopBwdSm80ILi2ELi2EN4cute5tupleIJNS5_1CILi128EEES8_NS7_ILi64EEEEEENS_6half_tEfNS_4arch4Sm80ELb0ELb1ELb1ELb0ELb0ELb0ELb0ELb0ELi2ELi4ELi4ELi4ELb0EEENS1_21CollectiveEpilogueBwdISA_SB_SD_Li256ELb0ELb0ELi2EEENS1_19SingleTileSchedulerILb0ELb0ELb0ELi128EEEEEEEEEvNT_6ParamsE$_ZZN4cute4takeILi1ELi3ENS_5tupleIJNS1_IJNS_1CILi1EEEiEEENS2_ILi1024EEENS1_IJiiEEEEEEEEDaRKT1_ENKUlDpRKT_E_clIJS5_S6_EEEDaSE_)
$_ZN7cutlass13device_kernelIN5flash19enable_sm80_to_sm89INS1_16FlashAttnBwdSm80INS1_25CollectiveMainloopBwdSm80ILi2ELi2EN4cute5tupleIJNS5_1CILi128EEES8_NS7_ILi64EEEEEENS_6half_tEfNS_4arch4Sm80ELb0ELb1ELb1ELb0ELb0ELb0ELb0ELb0ELi2ELi4ELi4ELi4ELb0EEENS1_21CollectiveEpilogueBwdISA_SB_SD_Li256ELb0ELb0ELi2EEENS1_19SingleTileSchedulerILb0ELb0ELb0ELi128EEEEEEEEEvNT_6ParamsE$_ZZN4cute4takeILi1ELi3ENS_5tupleIJNS1_IJNS_1CILi1EEEiEEENS2_ILi1024EEENS1_IJiiEEEEEEEEDaRKT1_ENKUlDpRKT_E_clIJS5_S6_EEEDaSE_:
[----:B------:R-:W-:-:S04]  /*a2b0*/  MOV R3, 0x0 ;  /* 0x0000000000037802 */ /* 0x000fc80000000f00 */
[----:B------:R-:W-:Y:S05]  /*a2c0*/  RET.REL.NODEC R2 `(_ZN7cutlass13device_kernelIN5flash19enable_sm80_to_sm89INS1_16FlashAttnBwdSm80INS1_25CollectiveMainloopBwdSm80ILi2ELi2EN4cute5tupleIJNS5_1CILi128EEES8_NS7_ILi64EEEEEENS_6half_tEfNS_4arch4Sm80ELb0ELb1ELb1ELb0ELb0ELb0ELb0ELb0ELi2ELi4ELi4ELi4ELb0EEENS1_21CollectiveEpilogueBwdISA_SB_SD_Li256ELb0ELb0ELi2EEENS1_19SingleTileSchedulerILb0ELb0ELb0ELi128EEEEEEEEEvNT_6ParamsE) ;  /* 0xffff5d3002007950 */ /* 0x000fea0003c3ffff */
        .type           $_ZN7cutlass13device_kernelIN5flash19enable_sm80_to_sm89INS1_16FlashAttnBwdSm80INS1_25CollectiveMainloopBwdSm80ILi2ELi2EN4cute5tupleIJNS5_1CILi128EEES8_NS7_ILi64EEEEEENS_6half_tEfNS_4arch4Sm80ELb0ELb1ELb1ELb0ELb0ELb0ELb0ELb0ELi2ELi4ELi4ELi4ELb0EEENS1_21CollectiveEpilogueBwdISA_SB_SD_Li256ELb0ELb0ELi2EEENS1_19SingleTileSchedulerILb0ELb0ELb0ELi128EEEEEEEEEvNT_6ParamsE$_ZZN4cute4takeILi1ELi3ENS_5tupleIJNS1_IJiNS_1CILi512EEEEEENS1_IJiiEEENS2_ILi1024EEEEEEEEDaRKT1_ENKUlDpRKT_E_clIJS5_S6_EEEDaSE_,@function
        .size           $_ZN7cutlass13device_kernelIN5flash19enable_sm80_to_sm89INS1_16FlashAttnBwdSm80INS1_25CollectiveMainloopBwdSm80ILi2ELi2EN4cute5tupleIJNS5_1CILi128EEES8_NS7_ILi64EEEEEENS_6half_tEfNS_4arch4Sm80ELb0ELb1ELb1ELb0ELb0ELb0ELb0ELb0ELi2ELi4ELi4ELi4ELb0EEENS1_21CollectiveEpilogueBwdISA_SB_SD_Li256ELb0ELb0ELi2EEENS1_19SingleTileSchedulerILb0ELb0ELb0ELi128EEEEEEEEEvNT_6ParamsE$_ZZN4cute4takeILi1ELi3ENS_5tupleIJNS1_IJiNS_1CILi512EEEEEENS1_IJiiEEENS2_ILi1024EEEEEEEEDaRKT1_ENKUlDpRKT_E_clIJS5_S6_EEEDaSE_,($_ZN7cutlass13device_kernelIN5flash19enable_sm80_to_sm89INS1_16FlashAttnBwdSm80INS1_25CollectiveMainloopBwdSm80ILi2ELi2EN4cute5tupleIJNS5_1CILi128EEES8_NS7_ILi64EEEEEENS_6half_tEfNS_4arch4Sm80ELb0ELb1ELb1ELb0ELb0ELb0ELb0ELb0ELi2ELi4ELi4ELi4ELb0EEENS1_21CollectiveEpilogueBwdISA_SB_SD_Li256ELb0ELb0ELi2EEENS1_19SingleTileSchedulerILb0ELb0ELb0ELi128EEEEEEEEEvNT_6ParamsE$_ZZN4cute5sliceINS_5tupleIJNS1_IJNS_10UnderscoreENS_1CILi0EEEEEENS1_IJS4_S2_EEEEEENS1_IJNS1_IJNS1_IJNS3_ILi1EEES4_EEES4_EEENS1_IJNS1_IJS4_S4_EEEiEEEEEEEEDaRKT_RKT0_ENKUlRKT_RKT0_E_clIS6_SC_EEDaSM_SP_ - $_ZN7cutlass13device_kernelIN5flash19enable_sm80_to_sm89INS1_16FlashAttnBwdSm80INS1_25CollectiveMainloopBwdSm80ILi2ELi2EN4cute5tupleIJNS5_1CILi128EEES8_NS7_ILi64EEEEEENS_6half_tEfNS_4arch4Sm80ELb0ELb1ELb1ELb0ELb0ELb0ELb0ELb0ELi2ELi4ELi4ELi4ELb0EEENS1_21CollectiveEpilogueBwdISA_SB_SD_Li256ELb0ELb0ELi2EEENS1_19SingleTileSchedulerILb0ELb0ELb0ELi128EEEEEEEEEvNT_6ParamsE$_ZZN4cute4takeILi1ELi3ENS_5tupleIJNS1_IJiNS_1CILi512EEEEEENS1_IJiiEEENS2_ILi1024EEEEEEEEDaRKT1_ENKUlDpRKT_E_clIJS5_S6_EEEDaSE_)
$_ZN7cutlass13device_kernelIN5flash19enable_sm80_to_sm89INS1_16FlashAttnBwdSm80INS1_25CollectiveMainloopBwdSm80ILi2ELi2EN4cute5tupleIJNS5_1CILi128EEES8_NS7_ILi64EEEEEENS_6half_tEfNS_4arch4Sm80ELb0ELb1ELb1ELb0ELb0ELb0ELb0ELb0ELi2ELi4ELi4ELi4ELb0EEENS1_21CollectiveEpilogueBwdISA_SB_SD_Li256ELb0ELb0ELi2EEENS1_19SingleTileSchedulerILb0ELb0ELb0ELi128EEEEEEEEEvNT_6ParamsE$_ZZN4cute4takeILi1ELi3ENS_5tupleIJNS1_IJiNS_1CILi512EEEEEENS1_IJiiEEENS2_ILi1024EEEEEEEEDaRKT1_ENKUlDpRKT_E_clIJS5_S6_EEEDaSE_:
[----:B------:R-:W-:-:S04]  /*a2d0*/  MOV R3, 0x0 ;  /* 0x0000000000037802 */ /* 0x000fc80000000f00 */
[----:B------:R-:W-:Y:S05]  /*a2e0*/  RET.REL.NODEC R2 `(_ZN7cutlass13device_kernelIN5flash19enable_sm80_to_sm89INS1_16FlashAttnBwdSm80INS1_25CollectiveMainloopBwdSm80ILi2ELi2EN4cute5tupleIJNS5_1CILi128EEES8_NS7_ILi64EEEEEENS_6half_tEfNS_4arch4Sm80ELb0ELb1ELb1ELb0ELb0ELb0ELb0ELb0ELi2ELi4ELi4ELi4ELb0EEENS1_21CollectiveEpilogueBwdISA_SB_SD_Li256ELb0ELb0ELi2EEENS1_19SingleTileSchedulerILb0ELb0ELb0ELi128EEEEEEEEEvNT_6ParamsE) ;  /* 0xffff5d1002007950 */ /* 0x000fea0003c3ffff */
        .type           $_ZN7cutlass13device_kernelIN5flash19enable_sm80_to_sm89INS1_16FlashAttnBwdSm80INS1_25CollectiveMainloopBwdSm80ILi2ELi2EN4cute5tupleIJNS5_1CILi128EEES8_NS7_ILi64EEEEEENS_6half_tEfNS_4arch4Sm80ELb0ELb1ELb1ELb0ELb0ELb0ELb0ELb0ELi2ELi4ELi4ELi4ELb0EEENS1_21CollectiveEpilogueBwdISA_SB_SD_Li256ELb0ELb0ELi2EEENS1_19SingleTileSchedulerILb0ELb0ELb0ELi128EEEEEEEEEvNT_6ParamsE$_ZZN4cute5sliceINS_5tupleIJNS1_IJNS_10UnderscoreENS_1CILi0EEEEEENS1_IJS4_S2_EEEEEENS1_IJNS1_IJNS1_IJNS3_ILi1EEES4_EEES4_EEENS1_IJNS1_IJS4_S4_EEEiEEEEEEEEDaRKT_RKT0_ENKUlRKT_RKT0_E_clIS6_SC_EEDaSM_SP_,@function
        .size           $_ZN7cutlass13device_kernelIN5flash19enable_sm80_to_sm89INS1_16FlashAttnBwdSm80INS1_25CollectiveMainloopBwdSm80ILi2ELi2EN4cute5tupleIJNS5_1CILi128EEES8_NS7_ILi64EEEEEENS_6half_tEfNS_4arch4Sm80ELb0ELb1ELb1ELb0ELb0ELb0ELb0ELb0ELi2ELi4ELi4ELi4ELb0EEENS1_21CollectiveEpilogueBwdISA_SB_SD_Li256ELb0ELb0ELi2EEENS1_19SingleTileSchedulerILb0ELb0ELb0ELi128EEEEEEEEEvNT_6ParamsE$_ZZN4cute5sliceINS_5tupleIJNS1_IJNS_10UnderscoreENS_1CILi0EEEEEENS1_IJS4_S2_EEEEEENS1_IJNS1_IJNS1_IJNS3_ILi1EEES4_EEES4_EEENS1_IJNS1_IJS4_S4_EEEiEEEEEEEEDaRKT_RKT0_ENKUlRKT_RKT0_E_clIS6_SC_EEDaSM_SP_,($_ZN7cutlass13device_kernelIN5flash19enable_sm80_to_sm89INS1_16FlashAttnBwdSm80INS1_25CollectiveMainloopBwdSm80ILi2ELi2EN4cute5tupleIJNS5_1CILi128EEES8_NS7_ILi64EEEEEENS_6half_tEfNS_4arch4Sm80ELb0ELb1ELb1ELb0ELb0ELb0ELb0ELb0ELi2ELi4ELi4ELi4ELb0EEENS1_21CollectiveEpilogueBwdISA_SB_SD_Li256ELb0ELb0ELi2EEENS1_19SingleTileSchedulerILb0ELb0ELb0ELi128EEEEEEEEEvNT_6ParamsE$_ZZN4cute5sliceINS_5tupleIJNS_10UnderscoreES2_NS_1CILi0EEEEEENS1_IJNS1_IJNS3_ILi1EEES4_EEEiNS3_ILi1024EEEEEEEEDaRKT_RKT0_ENKUlRKT_RKT0_E_clIS2_iEEDaSI_SL_ - $_ZN7cutlass13device_kernelIN5flash19enable_sm80_to_sm89INS1_16FlashAttnBwdSm80INS1_25CollectiveMainloopBwdSm80ILi2ELi2EN4cute5tupleIJNS5_1CILi128EEES8_NS7_ILi64EEEEEENS_6half_tEfNS_4arch4Sm80ELb0ELb1ELb1ELb0ELb0ELb0ELb0ELb0ELi2ELi4ELi4ELi4ELb0EEENS1_21CollectiveEpilogueBwdISA_SB_SD_Li256ELb0ELb0ELi2EEENS1_19SingleTileSchedulerILb0ELb0ELb0ELi128EEEEEEEEEvNT_6ParamsE$_ZZN4cute5sliceINS_5tupleIJNS1_IJNS_10UnderscoreENS_1CILi0EEEEEENS1_IJS4_S2_EEEEEENS1_IJNS1_IJNS1_IJNS3_ILi1EEES4_EEES4_EEENS1_IJNS1_IJS4_S4_EEEiEEEEEEEEDaRKT_RKT0_ENKUlRKT_RKT0_E_clIS6_SC_EEDaSM_SP_)
$_ZN7cutlass13device_kernelIN5flash19enable_sm80_to_sm89INS1_16FlashAttnBwdSm80INS1_25CollectiveMainloopBwdSm80ILi2ELi2EN4cute5tupleIJNS5_1CILi128EEES8_NS7_ILi64EEEEEENS_6half_tEfNS_4arch4Sm80ELb0ELb1ELb1ELb0ELb0ELb0ELb0ELb0ELi2ELi4ELi4ELi4ELb0EEENS1_21CollectiveEpilogueBwdISA_SB_SD_Li256ELb0ELb0ELi2EEENS1_19SingleTileSchedulerILb0ELb0ELb0ELi128EEEEEEEEEvNT_6ParamsE$_ZZN4cute5sliceINS_5tupleIJNS1_IJNS_10UnderscoreENS_1CILi0EEEEEENS1_IJS4_S2_EEEEEENS1_IJNS1_IJNS1_IJNS3_ILi1EEES4_EEES4_EEENS1_IJNS1_IJS4_S4_EEEiEEEEEEEEDaRKT_RKT0_ENKUlRKT_RKT0_E_clIS6_SC_EEDaSM_SP_:
[----:B------:R-:W-:Y:S02]  /*a2f0*/  MOV R12, R2 ;  /* 0x00000002000c7202 */ /* 0x000fe40000000f00 */
[----:B------:R-:W-:-:S04]  /*a300*/  MOV R13, 0x0 ;  /* 0x00000000000d7802 */ /* 0x000fc80000000f00 */
[----:B------:R-:W-:Y:S05]  /*a310*/  RET.REL.NODEC R12 `(_ZN7cutlass13device_kernelIN5flash19enable_sm80_to_sm89INS1_16FlashAttnBwdSm80INS1_25CollectiveMainloopBwdSm80ILi2ELi2EN4cute5tupleIJNS5_1CILi128EEES8_NS7_ILi64EEEEEENS_6half_tEfNS_4arch4Sm80ELb0ELb1ELb1ELb0ELb0ELb0ELb0ELb0ELi2ELi4ELi4ELi4ELb0EEENS1_21CollectiveEpilogueBwdISA_SB_SD_Li256ELb0ELb0ELi2EEENS1_19SingleTileSchedulerILb0ELb0ELb0ELi128EEEEEEEEEvNT_6ParamsE) ;  /* 0xffff5ce00c007950 */ /* 0x000fea0003c3ffff */
        .type           $_ZN7cutlass13device_kernelIN5flash19enable_sm80_to_sm89INS1_16FlashAttnBwdSm80INS1_25CollectiveMainloopBwdSm80ILi2ELi2EN4cute5tupleIJNS5_1CILi128EEES8_NS7_ILi64EEEEEENS_6half_tEfNS_4arch4Sm80ELb0ELb1ELb1ELb0ELb0ELb0ELb0ELb0ELi2ELi4ELi4ELi4ELb0EEENS1_21CollectiveEpilogueBwdISA_SB_SD_Li256ELb0ELb0ELi2EEENS1_19SingleTileSchedulerILb0ELb0ELb0ELi128EEEEEEEEEvNT_6ParamsE$_ZZN4cute5sliceINS_5tupleIJNS_10UnderscoreES2_NS_1CILi0EEEEEENS1_IJNS1_IJNS3_ILi1EEES4_EEEiNS3_ILi1024EEEEEEEEDaRKT_RKT0_ENKUlRKT_RKT0_E_clIS2_iEEDaSI_SL_,@function
        .size           $_ZN7cutlass13device_kernelIN5flash19enable_sm80_to_sm89INS1_16FlashAttnBwdSm80INS1_25CollectiveMainloopBwdSm80ILi2ELi2EN4cute5tupleIJNS5_1CILi128EEES8_NS7_ILi64EEEEEENS_6half_tEfNS_4arch4Sm80ELb0ELb1ELb1ELb0ELb0ELb0ELb0ELb0ELi2ELi4ELi4ELi4ELb0EEENS1_21CollectiveEpilogueBwdISA_SB_SD_Li256ELb0ELb0ELi2EEENS1_19SingleTileSchedulerILb0ELb0ELb0ELi128EEEEEEEEEvNT_6ParamsE$_ZZN4cute5sliceINS_5tupleIJNS_10UnderscoreES2_NS_1CILi0EEEEEENS1_IJNS1_IJNS3_ILi1EEES4_EEEiNS3_ILi1024EEEEEEEEDaRKT_RKT0_ENKUlRKT_RKT0_E_clIS2_iEEDaSI_SL_,($_ZN7cutlass13device_kernelIN5flash19enable_sm80_to_sm89INS1_16FlashAttnBwdSm80INS1_25CollectiveMainloopBwdSm80ILi2ELi2EN4cute5tupleIJNS5_1CILi128EEES8_NS7_ILi64EEEEEENS_6half_tEfNS_4arch4Sm80ELb0ELb1ELb1ELb0ELb0ELb0ELb0ELb0ELi2ELi4ELi4ELi4ELb0EEENS1_21CollectiveEpilogueBwdISA_SB_SD_Li256ELb0ELb0ELi2EEENS1_19SingleTileSchedulerILb0ELb0ELb0ELi128EEEEEEEEEvNT_6ParamsE$_ZZN4cute5sliceINS_5tupleIJNS_10UnderscoreES2_S2_iEEENS1_IJNS1_IJNS_1CILi1EEENS4_ILi0EEEEEENS4_ILi4096EEENS1_IJiiEEENS1_IJS6_NS4_ILi8192EEEEEEEEEEEDaRKT_RKT0_ENKUlRKT_RKT0_E_clIS2_S9_EEDaSL_SO_ - $_ZN7cutlass13device_kernelIN5flash19enable_sm80_to_sm89INS1_16FlashAttnBwdSm80INS1_25CollectiveMainloopBwdSm80ILi2ELi2EN4cute5tupleIJNS5_1CILi128EEES8_NS7_ILi64EEEEEENS_6half_tEfNS_4arch4Sm80ELb0ELb1ELb1ELb0ELb0ELb0ELb0ELb0ELi2ELi4ELi4ELi4ELb0EEENS1_21CollectiveEpilogueBwdISA_SB_SD_Li256ELb0ELb0ELi2EEENS1_19SingleTileSchedulerILb0ELb0ELb0ELi128EEEEEEEEEvNT_6ParamsE$_ZZN4cute5sliceINS_5tupleIJNS_10UnderscoreES2_NS_1CILi0EEEEEENS1_IJNS1_IJNS3_ILi1EEES4_EEEiNS3_ILi1024EEEEEEEEDaRKT_RKT0_ENKUlRKT_RKT0_E_clIS2_iEEDaSI_SL_)
$_ZN7cutlass13device_kernelIN5flash19enable_sm80_to_sm89INS1_16FlashAttnBwdSm80INS1_25CollectiveMainloopBwdSm80ILi2ELi2EN4cute5tupleIJNS5_1CILi128EEES8_NS7_ILi64EEEEEENS_6half_tEfNS_4arch4Sm80ELb0ELb1ELb1ELb0ELb0ELb0ELb0ELb0ELi2ELi4ELi4ELi4ELb0EEENS1_21CollectiveEpilogueBwdISA_SB_SD_Li256ELb0ELb0ELi2EEENS1_19SingleTileSchedulerILb0ELb0ELb0ELi128EEEEEEEEEvNT_6ParamsE$_ZZN4cute5sliceINS_5tupleIJNS_10UnderscoreES2_NS_1CILi0EEEEEENS1_IJNS1_IJNS3_ILi1EEES4_EEEiNS3_ILi1024EEEEEEEEDaRKT_RKT0_ENKUlRKT_RKT0_E_clIS2_iEEDaSI_SL_:
[----:B------:R-:W-:Y:S02]  /*a320*/  MOV R10, R2 ;  /* 0x00000002000a7202 */ /* 0x000fe40000000f00 */
[----:B------:R-:W-:-:S04]  /*a330*/  MOV R11, 0x0 ;  /* 0x00000000000b7802 */ /* 0x000fc80000000f00 */
[----:B------:R-:W-:Y:S05]  /*a340*/  RET.REL.NODEC R10 `(_ZN7cutlass13device_kernelIN5flash19enable_sm80_to_sm89INS1_16FlashAttnBwdSm80INS1_25CollectiveMainloopBwdSm80ILi2ELi2EN4cute5tupleIJNS5_1CILi128EEES8_NS7_ILi64EEEEEENS_6half_tEfNS_4arch4Sm80ELb0ELb1ELb1ELb0ELb0ELb0ELb0ELb0ELi2ELi4ELi4ELi4ELb0EEENS1_21CollectiveEpilogueBwdISA_SB_SD_Li256ELb0ELb0ELi2EEENS1_19SingleTileSchedulerILb0ELb0ELb0ELi128EEEEEEEEEvNT_6ParamsE) ;  /* 0xffff5cb00a007950 */ /* 0x000fea0003c3ffff */
        .type           $_ZN7cutlass13device_kernelIN5flash19enable_sm80_to_sm89INS1_16FlashAttnBwdSm80INS1_25CollectiveMainloopBwdSm80ILi2ELi2EN4cute5tupleIJNS5_1CILi128EEES8_NS7_ILi64EEEEEENS_6half_tEfNS_4arch4Sm80ELb0ELb1ELb1ELb0ELb0ELb0ELb0ELb0ELi2ELi4ELi4ELi4ELb0EEENS1_21CollectiveEpilogueBwdISA_SB_SD_Li256ELb0ELb0ELi2EEENS1_19SingleTileSchedulerILb0ELb0ELb0ELi128EEEEEEEEEvNT_6ParamsE$_ZZN4cute5sliceINS_5tupleIJNS_10UnderscoreES2_S2_iEEENS1_IJNS1_IJNS_1CILi1EEENS4_ILi0EEEEEENS4_ILi4096EEENS1_IJiiEEENS1_IJS6_NS4_ILi8192EEEEEEEEEEEDaRKT_RKT0_ENKUlRKT_RKT0_E_clIS2_S9_EEDaSL_SO_,@function
        .size           $_ZN7cutlass13device_kernelIN5flash19enable_sm80_to_sm89INS1_16FlashAttnBwdSm80INS1_25CollectiveMainloopBwdSm80ILi2ELi2EN4cute5tupleIJNS5_1CILi128EEES8_NS7_ILi64EEEEEENS_6half_tEfNS_4arch4Sm80ELb0ELb1ELb1ELb0ELb0ELb0ELb0ELb0ELi2ELi4ELi4ELi4ELb0EEENS1_21CollectiveEpilogueBwdISA_SB_SD_Li256ELb0ELb0ELi2EEENS1_19SingleTileSchedulerILb0ELb0ELb0ELi128EEEEEEEEEvNT_6ParamsE$_ZZN4cute5sliceINS_5tupleIJNS_10UnderscoreES2_S2_iEEENS1_IJNS1_IJNS_1CILi1EEENS4_ILi0EEEEEENS4_ILi4096EEENS1_IJiiEEENS1_IJS6_NS4_ILi8192EEEEEEEEEEEDaRKT_RKT0_ENKUlRKT_RKT0_E_clIS2_S9_EEDaSL_SO_,($_ZN7cutlass13device_kernelIN5flash19enable_sm80_to_sm89INS1_16FlashAttnBwdSm80INS1_25CollectiveMainloopBwdSm80ILi2ELi2EN4cute5tupleIJNS5_1CILi128EEES8_NS7_ILi64EEEEEENS_6half_tEfNS_4arch4Sm80ELb0ELb1ELb1ELb0ELb0ELb0ELb0ELb0ELi2ELi4ELi4ELi4ELb0EEENS1_21CollectiveEpilogueBwdISA_SB_SD_Li256ELb0ELb0ELi2EEENS1_19SingleTileSchedulerILb0ELb0ELb0ELi128EEEEEEEEEvNT_6ParamsE$_ZZN4cute5sliceINS_5tupleIJNS_10UnderscoreES2_S2_iEEENS1_IJNS1_IJNS_1CILi1EEENS4_ILi0EEEEEEiNS4_ILi1024EEENS4_ILi8192EEEEEEEEDaRKT_RKT0_ENKUlRKT_RKT0_E_clIS2_iEEDaSJ_SM_ - $_ZN7cutlass13device_kernelIN5flash19enable_sm80_to_sm89INS1_16FlashAttnBwdSm80INS1_25CollectiveMainloopBwdSm80ILi2ELi2EN4cute5tupleIJNS5_1CILi128EEES8_NS7_ILi64EEEEEENS_6half_tEfNS_4arch4Sm80ELb0ELb1ELb1ELb0ELb0ELb0ELb0ELb0ELi2ELi4ELi4ELi4ELb0EEENS1_21CollectiveEpilogueBwdISA_SB_SD_Li256ELb0ELb0ELi2EEENS1_19SingleTileSchedulerILb0ELb0ELb0ELi128EEEEEEEEEvNT_6ParamsE$_ZZN4cute5sliceINS_5tupleIJNS_10UnderscoreES2_S2_iEEENS1_IJNS1_IJNS_1CILi1EEENS4_ILi0EEEEEENS4_ILi4096EEENS1_IJiiEEENS1_IJS6_NS4_ILi8192EEEEEEEEEEEDaRKT_RKT0_ENKUlRKT_RKT0_E_clIS2_S9_EEDaSL_SO_)
$_ZN7cutlass13device_kernelIN5flash19enable_sm80_to_sm89INS1_16FlashAttnBwdSm80INS1_25CollectiveMainloopBwdSm80ILi2ELi2EN4cute5tupleIJNS5_1CILi128EEES8_NS7_ILi64EEEEEENS_6half_tEfNS_4arch4Sm80ELb0ELb1ELb1ELb0ELb0ELb0ELb0ELb0ELi2ELi4ELi4ELi4ELb0EEENS1_21CollectiveEpilogueBwdISA_SB_SD_Li256ELb0ELb0ELi2EEENS1_19SingleTileSchedulerILb0ELb0ELb0ELi128EEEEEEEEEvNT_6ParamsE$_ZZN4cute5sliceINS_5tupleIJNS_10UnderscoreES2_S2_iEEENS1_IJNS1_IJNS_1CILi1EEENS4_ILi0EEEEEENS4_ILi4096EEENS1_IJiiEEENS1_IJS6_NS4_ILi8192EEEEEEEEEEEDaRKT_RKT0_ENKUlRKT_RKT0_E_clIS2_S9_EEDaSL_SO_:
[----:B------:R-:W-:-:S04]  /*a350*/  MOV R5, 0x0 ;  /* 0x0000000000057802 */ /* 0x000fc80000000f00 */
[----:B------:R-:W-:Y:S05]  /*a360*/  RET.REL.NODEC R4 `(_ZN7cutlass13device_kernelIN5flash19enable_sm80_to_sm89INS1_16FlashAttnBwdSm80INS1_25CollectiveMainloopBwdSm80ILi2ELi2EN4cute5tupleIJNS5_1CILi128EEES8_NS7_ILi64EEEEEENS_6half_tEfNS_4arch4Sm80ELb0ELb1ELb1ELb0ELb0ELb0ELb0ELb0ELi2ELi4ELi4ELi4ELb0EEENS1_21CollectiveEpilogueBwdISA_SB_SD_Li256ELb0ELb0ELi2EEENS1_19SingleTileSchedulerILb0ELb0ELb0ELi128EEEEEEEEEvNT_6ParamsE) ;  /* 0xffff5c9004007950 */ /* 0x000fea0003c3ffff */
        .type           $_ZN7cutlass13device_kernelIN5flash19enable_sm80_to_sm89INS1_16FlashAttnBwdSm80INS1_25CollectiveMainloopBwdSm80ILi2ELi2EN4cute5tupleIJNS5_1CILi128EEES8_NS7_ILi64EEEEEENS_6half_tEfNS_4arch4Sm80ELb0ELb1ELb1ELb0ELb0ELb0ELb0ELb0ELi2ELi4ELi4ELi4ELb0EEENS1_21CollectiveEpilogueBwdISA_SB_SD_Li256ELb0ELb0ELi2EEENS1_19SingleTileSchedulerILb0ELb0ELb0ELi128EEEEEEEEEvNT_6ParamsE$_ZZN4cute5sliceINS_5tupleIJNS_10UnderscoreES2_S2_iEEENS1_IJNS1_IJNS_1CILi1EEENS4_ILi0EEEEEEiNS4_ILi1024EEENS4_ILi8192EEEEEEEEDaRKT_RKT0_ENKUlRKT_RKT0_E_clIS2_iEEDaSJ_SM_,@function
        .size           $_ZN7cutlass13device_kernelIN5flash19enable_sm80_to_sm89INS1_16FlashAttnBwdSm80INS1_25CollectiveMainloopBwdSm80ILi2ELi2EN4cute5tupleIJNS5_1CILi128EEES8_NS7_ILi64EEEEEENS_6half_tEfNS_4arch4Sm80ELb0ELb1ELb1ELb0ELb0ELb0ELb0ELb0ELi2ELi4ELi4ELi4ELb0EEENS1_21CollectiveEpilogueBwdISA_SB_SD_Li256ELb0ELb0ELi2EEENS1_19SingleTileSchedulerILb0ELb0ELb0ELi128EEEEEEEEEvNT_6ParamsE$_ZZN4cute5sliceINS_5tupleIJNS_10UnderscoreES2_S2_iEEENS1_IJNS1_IJNS_1CILi1EEENS4_ILi0EEEEEEiNS4_ILi1024EEENS4_ILi8192EEEEEEEEDaRKT_RKT0_ENKUlRKT_RKT0_E_clIS2_iEEDaSJ_SM_,($_ZN7cutlass13device_kernelIN5flash19enable_sm80_to_sm89INS1_16FlashAttnBwdSm80INS1_25CollectiveMainloopBwdSm80ILi2ELi2EN4cute5tupleIJNS5_1CILi128EEES8_NS7_ILi64EEEEEENS_6half_tEfNS_4arch4Sm80ELb0ELb1ELb1ELb0ELb0ELb0ELb0ELb0ELi2ELi4ELi4ELi4ELb0EEENS1_21CollectiveEpilogueBwdISA_SB_SD_Li256ELb0ELb0ELi2EEENS1_19SingleTileSchedulerILb0ELb0ELb0ELi128EEEEEEEEEvNT_6ParamsE$_ZZN4cute5sliceINS_5tupleIJNS_10UnderscoreES2_iEEENS1_IJNS1_IJNS_1CILi1EEENS4_ILi0EEEEEEiNS4_ILi1024EEEEEEEEDaRKT_RKT0_ENKUlRKT_RKT0_E_clIS2_iEEDaSI_SL_ - $_ZN7cutlass13device_kernelIN5flash19enable_sm80_to_sm89INS1_16FlashAttnBwdSm80INS1_25CollectiveMainloopBwdSm80ILi2ELi2EN4cute5tupleIJNS5_1CILi128EEES8_NS7_ILi64EEEEEENS_6half_tEfNS_4arch4Sm80ELb0ELb1ELb1ELb0ELb0ELb0ELb0ELb0ELi2ELi4ELi4ELi4ELb0EEENS1_21CollectiveEpilogueBwdISA_SB_SD_Li256ELb0ELb0ELi2EEENS1_19SingleTileSchedulerILb0ELb0ELb0ELi128EEEEEEEEEvNT_6ParamsE$_ZZN4cute5sliceINS_5tupleIJNS_10UnderscoreES2_S2_iEEENS1_IJNS1_IJNS_1CILi1EEENS4_ILi0EEEEEEiNS4_ILi1024EEENS4_ILi8192EEEEEEEEDaRKT_RKT0_ENKUlRKT_RKT0_E_clIS2_iEEDaSJ_SM_)
$_ZN7cutlass13device_kernelIN5flash19enable_sm80_to_sm89INS1_16FlashAttnBwdSm80INS1_25CollectiveMainloopBwdSm80ILi2ELi2EN4cute5tupleIJNS5_1CILi128EEES8_NS7_ILi64EEEEEENS_6half_tEfNS_4arch4Sm80ELb0ELb1ELb1ELb0ELb0ELb0ELb0ELb0ELi2ELi4ELi4ELi4ELb0EEENS1_21CollectiveEpilogueBwdISA_SB_SD_Li256ELb0ELb0ELi2EEENS1_19SingleTileSchedulerILb0ELb0ELb0ELi128EEEEEEEEEvNT_6ParamsE$_ZZN4cute5sliceINS_5tupleIJNS_10UnderscoreES2_S2_iEEENS1_IJNS1_IJNS_1CILi1EEENS4_ILi0EEEEEEiNS4_ILi1024EEENS4_ILi8192EEEEEEEEDaRKT_RKT0_ENKUlRKT_RKT0_E_clIS2_iEEDaSJ_SM_:
[----:B------:R-:W-:Y:S02]  /*a370*/  MOV R12, R2 ;  /* 0x00000002000c7202 */ /* 0x000fe40000000f00 */
[----:B------:R-:W-:-:S04]  /*a380*/  MOV R13, 0x0 ;  /* 0x00000000000d7802 */ /* 0x000fc80000000f00 */
[----:B------:R-:W-:Y:S05]  /*a390*/  RET.REL.NODEC R12 `(_ZN7cutlass13device_kernelIN5flash19enable_sm80_to_sm89INS1_16FlashAttnBwdSm80INS1_25CollectiveMainloopBwdSm80ILi2ELi2EN4cute5tupleIJNS5_1CILi128EEES8_NS7_ILi64EEEEEENS_6half_tEfNS_4arch4Sm80ELb0ELb1ELb1ELb0ELb0ELb0ELb0ELb0ELi2ELi4ELi4ELi4ELb0EEENS1_21CollectiveEpilogueBwdISA_SB_SD_Li256ELb0ELb0ELi2EEENS1_19SingleTileSchedulerILb0ELb0ELb0ELi128EEEEEEEEEvNT_6ParamsE) ;  /* 0xffff5c600c007950 */ /* 0x000fea0003c3ffff */
        .type           $_ZN7cutlass13device_kernelIN5flash19enable_sm80_to_sm89INS1_16FlashAttnBwdSm80INS1_25CollectiveMainloopBwdSm80ILi2ELi2EN4cute5tupleIJNS5_1CILi128EEES8_NS7_ILi64EEEEEENS_6half_tEfNS_4arch4Sm80ELb0ELb1ELb1ELb0ELb0ELb0ELb0ELb0ELi2ELi4ELi4ELi4ELb0EEENS1_21CollectiveEpilogueBwdISA_SB_SD_Li256ELb0ELb0ELi2EEENS1_19SingleTileSchedulerILb0ELb0ELb0ELi128EEEEEEEEEvNT_6ParamsE$_ZZN4cute5sliceINS_5tupleIJNS_10UnderscoreES2_iEEENS1_IJNS1_IJNS_1CILi1EEENS4_ILi0EEEEEEiNS4_ILi1024EEEEEEEEDaRKT_RKT0_ENKUlRKT_RKT0_E_clIS2_iEEDaSI_SL_,@function
        .size           $_ZN7cutlass13device_kernelIN5flash19enable_sm80_to_sm89INS1_16FlashAttnBwdSm80INS1_25CollectiveMainloopBwdSm80ILi2ELi2EN4cute5tupleIJNS5_1CILi128EEES8_NS7_ILi64EEEEEENS_6half_tEfNS_4arch4Sm80ELb0ELb1ELb1ELb0ELb0ELb0ELb0ELb0ELi2ELi4ELi4ELi4ELb0EEENS1_21CollectiveEpilogueBwdISA_SB_SD_Li256ELb0ELb0ELi2EEENS1_19SingleTileSchedulerILb0ELb0ELb0ELi128EEEEEEEEEvNT_6ParamsE$_ZZN4cute5sliceINS_5tupleIJNS_10UnderscoreES2_iEEENS1_IJNS1_IJNS_1CILi1EEENS4_ILi0EEEEEEiNS4_ILi1024EEEEEEEEDaRKT_RKT0_ENKUlRKT_RKT0_E_clIS2_iEEDaSI_SL_,($_ZN7cutlass13device_kernelIN5flash19enable_sm80_to_sm89INS1_16FlashAttnBwdSm80INS1_25CollectiveMainloopBwdSm80ILi2ELi2EN4cute5tupleIJNS5_1CILi128EEES8_NS7_ILi64EEEEEENS_6half_tEfNS_4arch4Sm80ELb0ELb1ELb1ELb0ELb0ELb0ELb0ELb0ELi2ELi4ELi4ELi4ELb0EEENS1_21CollectiveEpilogueBwdISA_SB_SD_Li256ELb0ELb0ELi2EEENS1_19SingleTileSchedulerILb0ELb0ELb0ELi128EEEEEEEEEvNT_6ParamsE$_ZZN4cute6detail16composition_implINS_5tupleIJNS_1CILi16EEENS3_ILi2EEES5_S5_NS3_ILi4EEES5_EEENS2_IJNS3_ILi1EEEiiiNS3_ILi144EEENS3_ILi512EEEEEENS2_IJNS2_IJS5_S5_EEES6_NS3_ILi8EEEEEENS2_IJNS2_IJNS3_ILi64EEESA_EEES4_NS3_ILi1024EEEEEEEEDaRKT_RKT0_RKT1_RKT2_ENKUlRKT_RKT0_E_clIS6_S4_EEDaSX_S10_ - $_ZN7cutlass13device_kernelIN5flash19enable_sm80_to_sm89INS1_16FlashAttnBwdSm80INS1_25CollectiveMainloopBwdSm80ILi2ELi2EN4cute5tupleIJNS5_1CILi128EEES8_NS7_ILi64EEEEEENS_6half_tEfNS_4arch4Sm80ELb0ELb1ELb1ELb0ELb0ELb0ELb0ELb0ELi2ELi4ELi4ELi4ELb0EEENS1_21CollectiveEpilogueBwdISA_SB_SD_Li256ELb0ELb0ELi2EEENS1_19SingleTileSchedulerILb0ELb0ELb0ELi128EEEEEEEEEvNT_6ParamsE$_ZZN4cute5sliceINS_5tupleIJNS_10UnderscoreES2_iEEENS1_IJNS1_IJNS_1CILi1EEENS4_ILi0EEEEEEiNS4_ILi1024EEEEEEEEDaRKT_RKT0_ENKUlRKT_RKT0_E_clIS2_iEEDaSI_SL_)
$_ZN7cutlass13device_kernelIN5flash19enable_sm80_to_sm89INS1_16FlashAttnBwdSm80INS1_25CollectiveMainloopBwdSm80ILi2ELi2EN4cute5tupleIJNS5_1CILi128EEES8_NS7_ILi64EEEEEENS_6half_tEfNS_4arch4Sm80ELb0ELb1ELb1ELb0ELb0ELb0ELb0ELb0ELi2ELi4ELi4ELi4ELb0EEENS1_21CollectiveEpilogueBwdISA_SB_SD_Li256ELb0ELb0ELi2EEENS1_19SingleTileSchedulerILb0ELb0ELb0ELi128EEEEEEEEEvNT_6ParamsE$_ZZN4cute5sliceINS_5tupleIJNS_10UnderscoreES2_iEEENS1_IJNS1_IJNS_1CILi1EEENS4_ILi0EEEEEEiNS4_ILi1024EEEEEEEEDaRKT_RKT0_ENKUlRKT_RKT0_E_clIS2_iEEDaSI_SL_:
[----:B------:R-:W-:Y:S02]  /*a3a0*/  MOV R36, R2 ;  /* 0x0000000200247202 */ /* 0x000fe40000000f00 */
[----:B------:R-:W-:-:S04]  /*a3b0*/  MOV R37, 0x0 ;  /* 0x0000000000257802 */ /* 0x000fc80000000f00 */
[----:B------:R-:W-:Y:S05]  /*a3c0*/  RET.REL.NODEC R36 `(_ZN7cutlass13device_kernelIN5flash19enable_sm80_to_sm89INS1_16FlashAttnBwdSm80INS1_25CollectiveMainloopBwdSm80ILi2ELi2EN4cute5tupleIJNS5_1CILi128EEES8_NS7_ILi64EEEEEENS_6half_tEfNS_4arch4Sm80ELb0ELb1ELb1ELb0ELb0ELb0ELb0ELb0ELi2ELi4ELi4ELi4ELb0EEENS1_21CollectiveEpilogueBwdISA_SB_SD_Li256ELb0ELb0ELi2EEENS1_19SingleTileSchedulerILb0ELb0ELb0ELi128EEEEEEEEEvNT_6ParamsE) ;  /* 0xffff5c3024007950 */ /* 0x000fea0003c3ffff */
        .type           $_ZN7cutlass13device_kernelIN5flash19enable_sm80_to_sm89INS1_16FlashAttnBwdSm80INS1_25CollectiveMainloopBwdSm80ILi2ELi2EN4cute5tupleIJNS5_1CILi128EEES8_NS7_ILi64EEEEEENS_6half_tEfNS_4arch4Sm80ELb0ELb1ELb1ELb0ELb0ELb0ELb0ELb0ELi2ELi4ELi4ELi4ELb0EEENS1_21CollectiveEpilogueBwdISA_SB_SD_Li256ELb0ELb0ELi2EEENS1_19SingleTileSchedulerILb0ELb0ELb0ELi128EEEEEEEEEvNT_6ParamsE$_ZZN4cute6detail16composition_implINS_5tupleIJNS_1CILi16EEENS3_ILi2EEES5_S5_NS3_ILi4EEES5_EEENS2_IJNS3_ILi1EEEiiiNS3_ILi144EEENS3_ILi512EEEEEENS2_IJNS2_IJS5_S5_EEES6_NS3_ILi8EEEEEENS2_IJNS2_IJNS3_ILi64EEESA_EEES4_NS3_ILi1024EEEEEEEEDaRKT_RKT0_RKT1_RKT2_ENKUlRKT_RKT0_E_clIS6_S4_EEDaSX_S10_,@function
        .size           $_ZN7cutlass13device_kernelIN5flash19enable_sm80_to_sm89INS1_16FlashAttnBwdSm80INS1_25CollectiveMainloopBwdSm80ILi2ELi2EN4cute5tupleIJNS5_1CILi128EEES8_NS7_ILi64EEEEEENS_6half_tEfNS_4arch4Sm80ELb0ELb1ELb1ELb0ELb0ELb0ELb0ELb0ELi2ELi4ELi4ELi4ELb0EEENS1_21CollectiveEpilogueBwdISA_SB_SD_Li256ELb0ELb0ELi2EEENS1_19SingleTileSchedulerILb0ELb0ELb0ELi128EEEEEEEEEvNT_6ParamsE$_ZZN4cute6detail16composition_implINS_5tupleIJNS_1CILi16EEENS3_ILi2EEES5_S5_NS3_ILi4EEES5_EEENS2_IJNS3_ILi1EEEiiiNS3_ILi144EEENS3_ILi512EEEEEENS2_IJNS2_IJS5_S5_EEES6_NS3_ILi8EEEEEENS2_IJNS2_IJNS3_ILi64EEESA_EEES4_NS3_ILi1024EEEEEEEEDaRKT_RKT0_RKT1_RKT2_ENKUlRKT_RKT0_E_clIS6_S4_EEDaSX_S10_,($_ZN7cutlass13device_kernelIN5flash19enable_sm80_to_sm89INS1_16FlashAttnBwdSm80INS1_25CollectiveMainloopBwdSm80ILi2ELi2EN4cute5tupleIJNS5_1CILi128EEES8_NS7_ILi64EEEEEENS_6half_tEfNS_4arch4Sm80ELb0ELb1ELb1ELb0ELb0ELb0ELb0ELb0ELi2ELi4ELi4ELi4ELb0EEENS1_21CollectiveEpilogueBwdISA_SB_SD_Li256ELb0ELb0ELi2EEENS1_19SingleTileSchedulerILb0ELb0ELb0ELi128EEEEEEEEEvNT_6ParamsE$_ZZN4cute6detail16composition_implINS_5tupleIJNS_1CILi16EEENS3_ILi2EEES5_S5_NS3_ILi4EEES5_EEENS2_IJNS3_ILi1EEEiiiNS3_ILi144EEENS3_ILi512EEEEEENS2_IJNS2_IJS5_S5_EEES6_NS3_ILi8EEEEEENS2_IJNS2_IJNS3_ILi64EEESA_EEES4_NS3_ILi1024EEEEEEEEDaRKT_RKT0_RKT1_RKT2_ENKUlRKT_RKT0_E_clISC_SG_EEDaSX_S10_ - $_ZN7cutlass13device_kernelIN5flash19enable_sm80_to_sm89INS1_16FlashAttnBwdSm80INS1_25CollectiveMainloopBwdSm80ILi2ELi2EN4cute5tupleIJNS5_1CILi128EEES8_NS7_ILi64EEEEEENS_6half_tEfNS_4arch4Sm80ELb0ELb1ELb1ELb0ELb0ELb0ELb0ELb0ELi2ELi4ELi4ELi4ELb0EEENS1_21CollectiveEpilogueBwdISA_SB_SD_Li256ELb0ELb0ELi2EEENS1_19SingleTileSchedulerILb0ELb0ELb0ELi128EEEEEEEEEvNT_6ParamsE$_ZZN4cute6detail16composition_implINS_5tupleIJNS_1CILi16EEENS3_ILi2EEES5_S5_NS3_ILi4EEES5_EEENS2_IJNS3_ILi1EEEiiiNS3_ILi144EEENS3_ILi512EEEEEENS2_IJNS2_IJS5_S5_EEES6_NS3_ILi8EEEEEENS2_IJNS2_IJNS3_ILi64EEESA_EEES4_NS3_ILi1024EEEEEEEEDaRKT_RKT0_RKT1_RKT2_ENKUlRKT_RKT0_E_clIS6_S4_EEDaSX_S10_)
$_ZN7cutlass13device_kernelIN5flash19enable_sm80_to_sm89INS1_16FlashAttnBwdSm80INS1_25CollectiveMainloopBwdSm80ILi2ELi2EN4cute5tupleIJNS5_1CILi128EEES8_NS7_ILi64EEEEEENS_6half_tEfNS_4arch4Sm80ELb0ELb1ELb1ELb0ELb0ELb0ELb0ELb0ELi2ELi4ELi4ELi4ELb0EEENS1_21CollectiveEpilogueBwdISA_SB_SD_Li256ELb0ELb0ELi2EEENS1_19SingleTileSchedulerILb0ELb0ELb0ELi128EEEEEEEEEvNT_6ParamsE$_ZZN4cute6detail16composition_implINS_5tupleIJNS_1CILi16EEENS3_ILi2EEES5_S5_NS3_ILi4EEES5_EEENS2_IJNS3_ILi1EEEiiiNS3_ILi144EEENS3_ILi512EEEEEENS2_IJNS2_IJS5_S5_EEES6_NS3_ILi8EEEEEENS2_IJNS2_IJNS3_ILi64EEESA_EEES4_NS3_ILi1024EEEEEEEEDaRKT_RKT0_RKT1_RKT2_ENKUlRKT_RKT0_E_clIS6_S4_EEDaSX_S10_:
[----:B------:R-:W-:-:S05]  /*a3d0*/  IADD3 R5, R2, -c[0x0][0x20], RZ ;  /* 0x8000080002057a10 */ /* 0x000fca0007ffe0ff */
[----:B------:R1:W5:Y:S04]  /*a3e0*/  LDL R3, [R5+0x4] ;  /* 0x0000040005037983 */ /* 0x0003680000100800 */
[----:B------:R1:W5:Y:S01]  /*a3f0*/  LDL R2, [R5] ;  /* 0x0000000005027983 */ /* 0x0003620000100800 */
[----:B------:R-:W-:Y:S01]  /*a400*/  IMAD.MOV.U32 R26, RZ, RZ, R12 ;  /* 0x000000ffff1a7224 */ /* 0x000fe200078e000c */
[----:B------:R-:W-:-:S04]  /*a410*/  MOV R27, 0x0 ;  /* 0x00000000001b7802 */ /* 0x000fc80000000f00 */
[----:B------:R-:W-:Y:S05]  /*a420*/  RET.REL.NODEC R26 `(_ZN7cutlass13device_kernelIN5flash19enable_sm80_to_sm89INS1_16FlashAttnBwdSm80INS1_25CollectiveMainloopBwdSm80ILi2ELi2EN4cute5tupleIJNS5_1CILi128EEES8_NS7_ILi64EEEEEENS_6half_tEfNS_4arch4Sm80ELb0ELb1ELb1ELb0ELb0ELb0ELb0ELb0ELi2ELi4ELi4ELi4ELb0EEENS1_21CollectiveEpilogueBwdISA_SB_SD_Li256ELb0ELb0ELi2EEENS1_19SingleTileSchedulerILb0ELb0ELb0ELi128EEEEEEEEEvNT_6ParamsE) ;  /* 0xffff5bd01a007950 */ /* 0x000fea0003c3ffff */
        .type           $_ZN7cutlass13device_kernelIN5flash19enable_sm80_to_sm89INS1_16FlashAttnBwdSm80INS1_25CollectiveMainloopBwdSm80ILi2ELi2EN4cute5tupleIJNS5_1CILi128EEES8_NS7_ILi64EEEEEENS_6half_tEfNS_4arch4Sm80ELb0ELb1ELb1ELb0ELb0ELb0ELb0ELb0ELi2ELi4ELi4ELi4ELb0EEENS1_21CollectiveEpilogueBwdISA_SB_SD_Li256ELb0ELb0ELi2EEENS1_19SingleTileSchedulerILb0ELb0ELb0ELi128EEEEEEEEEvNT_6ParamsE$_ZZN4cute6detail16composition_implINS_5tupleIJNS_1CILi16EEENS3_ILi2EEES5_S5_NS3_ILi4EEES5_EEENS2_IJNS3_ILi1EEEiiiNS3_ILi144EEENS3_ILi512EEEEEENS2_IJNS2_IJS5_S5_EEES6_NS3_ILi8EEEEEENS2_IJNS2_IJNS3_ILi64EEESA_EEES4_NS3_ILi1024EEEEEEEEDaRKT_RKT0_RKT1_RKT2_ENKUlRKT_RKT0_E_clISC_SG_EEDaSX_S10_,@function
        .size           $_ZN7cutlass13device_kernelIN5flash19enable_sm80_to_sm89INS1_16FlashAttnBwdSm80INS1_25CollectiveMainloopBwdSm80ILi2ELi2EN4cute5tupleIJNS5_1CILi128EEES8_NS7_ILi64EEEEEENS_6half_tEfNS_4arch4Sm80ELb0ELb1ELb1ELb0ELb0ELb0ELb0ELb0ELi2ELi4ELi4ELi4ELb0EEENS1_21CollectiveEpilogueBwdISA_SB_SD_Li256ELb0ELb0ELi2EEENS1_19SingleTileSchedulerILb0ELb0ELb0ELi128EEEEEEEEEvNT_6ParamsE$_ZZN4cute6detail16composition_implINS_5tupleIJNS_1CILi16EEENS3_ILi2EEES5_S5_NS3_ILi4EEES5_EEENS2_IJNS3_ILi1EEEiiiNS3_ILi144EEENS3_ILi512EEEEEENS2_IJNS2_IJS5_S5_EEES6_NS3_ILi8EEEEEENS2_IJNS2_IJNS3_ILi64EEESA_EEES4_NS3_ILi1024EEEEEEEEDaRKT_RKT0_RKT1_RKT2_ENKUlRKT_RKT0_E_clISC_SG_EEDaSX_S10_,($_ZN7cutlass13device_kernelIN5flash19enable_sm80_to_sm89INS1_16FlashAttnBwdSm80INS1_25CollectiveMainloopBwdSm80ILi2ELi2EN4cute5tupleIJNS5_1CILi128EEES8_NS7_ILi64EEEEEENS_6half_tEfNS_4arch4Sm80ELb0ELb1ELb1ELb0ELb0ELb0ELb0ELb0ELi2ELi4ELi4ELi4ELb0EEENS1_21CollectiveEpilogueBwdISA_SB_SD_Li256ELb0ELb0ELi2EEENS1_19SingleTileSchedulerILb0ELb0ELb0ELi128EEEEEEEEEvNT_6ParamsE$_ZZN4cute6detail16composition_implINS_5tupleIJNS_1CILi8EEENS3_ILi2EEES5_S5_S4_S5_EEENS2_IJNS3_ILi1EEEiiiNS3_ILi72EEENS3_ILi512EEEEEENS2_IJNS2_IJS5_S5_EEES4_NS3_ILi4EEEEEENS2_IJNS2_IJS7_S4_EEENS3_ILi1024EEENS3_ILi16EEEEEEEEDaRKT_RKT0_RKT1_RKT2_ENKUlRKT_RKT0_E_clISB_SE_EEDaSW_SZ_ - $_ZN7cutlass13device_kernelIN5flash19enable_sm80_to_sm89INS1_16FlashAttnBwdSm80INS1_25CollectiveMainloopBwdSm80ILi2ELi2EN4cute5tupleIJNS5_1CILi128EEES8_NS7_ILi64EEEEEENS_6half_tEfNS_4arch4Sm80ELb0ELb1ELb1ELb0ELb0ELb0ELb0ELb0ELi2ELi4ELi4ELi4ELb0EEENS1_21CollectiveEpilogueBwdISA_SB_SD_Li256ELb0ELb0ELi2EEENS1_19SingleTileSchedulerILb0ELb0ELb0ELi128EEEEEEEEEvNT_6ParamsE$_ZZN4cute6detail16composition_implINS_5tupleIJNS_1CILi16EEENS3_ILi2EEES5_S5_NS3_ILi4EEES5_EEENS2_IJNS3_ILi1EEEiiiNS3_ILi144EEENS3_ILi512EEEEEENS2_IJNS2_IJS5_S5_EEES6_NS3_ILi8EEEEEENS2_IJNS2_IJNS3_ILi64EEESA_EEES4_NS3_ILi1024EEEEEEEEDaRKT_RKT0_RKT1_RKT2_ENKUlRKT_RKT0_E_clISC_SG_EEDaSX_S10_)
$_ZN7cutlass13device_kernelIN5flash19enable_sm80_to_sm89INS1_16FlashAttnBwdSm80INS1_25CollectiveMainloopBwdSm80ILi2ELi2EN4cute5tupleIJNS5_1CILi128EEES8_NS7_ILi64EEEEEENS_6half_tEfNS_4arch4Sm80ELb0ELb1ELb1ELb0ELb0ELb0ELb0ELb0ELi2ELi4ELi4ELi4ELb0EEENS1_21CollectiveEpilogueBwdISA_SB_SD_Li256ELb0ELb0ELi2EEENS1_19SingleTileSchedulerILb0ELb0ELb0ELi128EEEEEEEEEvNT_6ParamsE$_ZZN4cute6detail16composition_implINS_5tupleIJNS_1CILi16EEENS3_ILi2EEES5_S5_NS3_ILi4EEES5_EEENS2_IJNS3_ILi1EEEiiiNS3_ILi144EEENS3_ILi512EEEEEENS2_IJNS2_IJS5_S5_EEES6_NS3_ILi8EEEEEENS2_IJNS2_IJNS3_ILi64EEESA_EEES4_NS3_ILi1024EEEEEEEEDaRKT_RKT0_RKT1_RKT2_ENKUlRKT_RKT0_E_clISC_SG_EEDaSX_S10_:
[----:B------:R-:W-:-:S06]  /*a430*/  IADD3 R4, R5, -c[0x0][0x20], RZ ;  /* 0x8000080005047a10 */ /* 0x000fcc0007ffe0ff */
[----:B------:R-:W5:Y:S01]  /*a440*/  LDL R4, [R4+0x8] ;  /* 0x0000080004047983 */ /* 0x000f620000100800 */
[----:B------:R-:W-:Y:S01]  /*a450*/  IMAD.MOV.U32 R2, RZ, RZ, R12 ;  /* 0x000000ffff027224 */ /* 0x000fe200078e000c */
[----:B------:R-:W-:-:S04]  /*a460*/  MOV R3, 0x0 ;  /* 0x0000000000037802 */ /* 0x000fc80000000f00 */
[----:B------:R-:W-:Y:S05]  /*a470*/  RET.REL.NODEC R2 `(_ZN7cutlass13device_kernelIN5flash19enable_sm80_to_sm89INS1_16FlashAttnBwdSm80INS1_25CollectiveMainloopBwdSm80ILi2ELi2EN4cute5tupleIJNS5_1CILi128EEES8_NS7_ILi64EEEEEENS_6half_tEfNS_4arch4Sm80ELb0ELb1ELb1ELb0ELb0ELb0ELb0ELb0ELi2ELi4ELi4ELi4ELb0EEENS1_21CollectiveEpilogueBwdISA_SB_SD_Li256ELb0ELb0ELi2EEENS1_19SingleTileSchedulerILb0ELb0ELb0ELi128EEEEEEEEEvNT_6ParamsE) ;  /* 0xffff5b8002007950 */ /* 0x000fea0003c3ffff */
        .type           $_ZN7cutlass13device_kernelIN5flash19enable_sm80_to_sm89INS1_16FlashAttnBwdSm80INS1_25CollectiveMainloopBwdSm80ILi2ELi2EN4cute5tupleIJNS5_1CILi128EEES8_NS7_ILi64EEEEEENS_6half_tEfNS_4arch4Sm80ELb0ELb1ELb1ELb0ELb0ELb0ELb0ELb0ELi2ELi4ELi4ELi4ELb0EEENS1_21CollectiveEpilogueBwdISA_SB_SD_Li256ELb0ELb0ELi2EEENS1_19SingleTileSchedulerILb0ELb0ELb0ELi128EEEEEEEEEvNT_6ParamsE$_ZZN4cute6detail16composition_implINS_5tupleIJNS_1CILi8EEENS3_ILi2EEES5_S5_S4_S5_EEENS2_IJNS3_ILi1EEEiiiNS3_ILi72EEENS3_ILi512EEEEEENS2_IJNS2_IJS5_S5_EEES4_NS3_ILi4EEEEEENS2_IJNS2_IJS7_S4_EEENS3_ILi1024EEENS3_ILi16EEEEEEEEDaRKT_RKT0_RKT1_RKT2_ENKUlRKT_RKT0_E_clISB_SE_EEDaSW_SZ_,@function
        .size           $_ZN7cutlass13device_kernelIN5flash19enable_sm80_to_sm89INS1_16FlashAttnBwdSm80INS1_25CollectiveMainloopBwdSm80ILi2ELi2EN4cute5tupleIJNS5_1CILi128EEES8_NS7_ILi64EEEEEENS_6half_tEfNS_4arch4Sm80ELb0ELb1ELb1ELb0ELb0ELb0ELb0ELb0ELi2ELi4ELi4ELi4ELb0EEENS1_21CollectiveEpilogueBwdISA_SB_SD_Li256ELb0ELb0ELi2EEENS1_19SingleTileSchedulerILb0ELb0ELb0ELi128EEEEEEEEEvNT_6ParamsE$_ZZN4cute6detail16composition_implINS_5tupleIJNS_1CILi8EEENS3_ILi2EEES5_S5_S4_S5_EEENS2_IJNS3_ILi1EEEiiiNS3_ILi72EEENS3_ILi512EEEEEENS2_IJNS2_IJS5_S5_EEES4_NS3_ILi4EEEEEENS2_IJNS2_IJS7_S4_EEENS3_ILi1024EEENS3_ILi16EEEEEEEEDaRKT_RKT0_RKT1_RKT2_ENKUlRKT_RKT0_E_clISB_SE_EEDaSW_SZ_,($_ZN7cutlass13device_kernelIN5flash19enable_sm80_to_sm89INS1_16FlashAttnBwdSm80INS1_25CollectiveMainloopBwdSm80ILi2ELi2EN4cute5tupleIJNS5_1CILi128EEES8_NS7_ILi64EEEEEENS_6half_tEfNS_4arch4Sm80ELb0ELb1ELb1ELb0ELb0ELb0ELb0ELb0ELi2ELi4ELi4ELi4ELb0EEENS1_21CollectiveEpilogueBwdISA_SB_SD_Li256ELb0ELb0ELi2EEENS1_19SingleTileSchedulerILb0ELb0ELb0ELi128EEEEEEEEEvNT_6ParamsE$_ZZN4cute6detail16composition_implINS_5tupleIJNS_1CILi8EEENS3_ILi2EEES5_S5_S4_S5_EEENS2_IJNS3_ILi1EEEiiiNS3_ILi72EEENS3_ILi512EEEEEENS2_IJNS2_IJS5_S5_EEES4_NS3_ILi4EEEEEENS2_IJNS2_IJS7_S4_EEENS3_ILi1024EEENS3_ILi16EEEEEEEEDaRKT_RKT0_RKT1_RKT2_ENKUlRKT_RKT0_E_clISC_SG_EEDaSW_SZ_ - $_ZN7cutlass13device_kernelIN5flash19enable_sm80_to_sm89INS1_16FlashAttnBwdSm80INS1_25CollectiveMainloopBwdSm80ILi2ELi2EN4cute5tupleIJNS5_1CILi128EEES8_NS7_ILi64EEEEEENS_6half_tEfNS_4arch4Sm80ELb0ELb1ELb1ELb0ELb0ELb0ELb0ELb0ELi2ELi4ELi4ELi4ELb0EEENS1_21CollectiveEpilogueBwdISA_SB_SD_Li256ELb0ELb0ELi2EEENS1_19SingleTileSchedulerILb0ELb0ELb0ELi128EEEEEEEEEvNT_6ParamsE$_ZZN4cute6detail16composition_implINS_5tupleIJNS_1CILi8EEENS3_ILi2EEES5_S5_S4_S5_EEENS2_IJNS3_ILi1EEEiiiNS3_ILi72EEENS3_ILi512EEEEEENS2_IJNS2_IJS5_S5_EEES4_NS3_ILi4EEEEEENS2_IJNS2_IJS7_S4_EEENS3_ILi1024EEENS3_ILi16EEEEEEEEDaRKT_RKT0_RKT1_RKT2_ENKUlRKT_RKT0_E_clISB_SE_EEDaSW_SZ_)
$_ZN7cutlass13device_kernelIN5flash19enable_sm80_to_sm89INS1_16FlashAttnBwdSm80INS1_25CollectiveMainloopBwdSm80ILi2ELi2EN4cute5tupleIJNS5_1CILi128EEES8_NS7_ILi64EEEEEENS_6half_tEfNS_4arch4Sm80ELb0ELb1ELb1ELb0ELb0ELb0ELb0ELb0ELi2ELi4ELi4ELi4ELb0EEENS1_21CollectiveEpilogueBwdISA_SB_SD_Li256ELb0ELb0ELi2EEENS1_19SingleTileSchedulerILb0ELb0ELb0ELi128EEEEEEEEEvNT_6ParamsE$_ZZN4cute6detail16composition_implINS_5tupleIJNS_1CILi8EEENS3_ILi2EEES5_S5_S4_S5_EEENS2_IJNS3_ILi1EEEiiiNS3_ILi72EEENS3_ILi512EEEEEENS2_IJNS2_IJS5_S5_EEES4_NS3_ILi4EEEEEENS2_IJNS2_IJS7_S4_EEENS3_ILi1024EEENS3_ILi16EEEEEEEEDaRKT_RKT0_RKT1_RKT2_ENKUlRKT_RKT0_E_clISB_SE_EEDaSW_SZ_:
[----:B------:R-:W-:-:S06]  /*a480*/  IADD3 R4, R13, -c[0x0][0x20], RZ ;  /* 0x800008000d047a10 */ /* 0x000fcc0007ffe0ff */
[----:B------:R-:W5:Y:S01]  /*a490*/  LDL R4, [R4] ;  /* 0x0000000004047983 */ /* 0x000f620000100800 */
[----:B------:R-:W-:Y:S01]  /*a4a0*/  IMAD.MOV.U32 R2, RZ, RZ, R6 ;  /* 0x000000ffff027224 */ /* 0x000fe200078e0006 */
[----:B------:R-:W-:-:S04]  /*a4b0*/  MOV R3, 0x0 ;  /* 0x0000000000037802 */ /* 0x000fc80000000f00 */
[----:B------:R-:W-:Y:S05]  /*a4c0*/  RET.REL.NODEC R2 `(_ZN7cutlass13device_kernelIN5flash19enable_sm80_to_sm89INS1_16FlashAttnBwdSm80INS1_25CollectiveMainloopBwdSm80ILi2ELi2EN4cute5tupleIJNS5_1CILi128EEES8_NS7_ILi64EEEEEENS_6half_tEfNS_4arch4Sm80ELb0ELb1ELb1ELb0ELb0ELb0ELb0ELb0ELi2ELi4ELi4ELi4ELb0EEENS1_21CollectiveEpilogueBwdISA_SB_SD_Li256ELb0ELb0ELi2EEENS1_19SingleTileSchedulerILb0ELb0ELb0ELi128EEEEEEEEEvNT_6ParamsE) ;  /* 0xffff5b3002007950 */ /* 0x000fea0003c3ffff */
        .type           $_ZN7cutlass13device_kernelIN5flash19enable_sm80_to_sm89INS1_16FlashAttnBwdSm80INS1_25CollectiveMainloopBwdSm80ILi2ELi2EN4cute5tupleIJNS5_1CILi128EEES8_NS7_ILi64EEEEEENS_6half_tEfNS_4arch4Sm80ELb0ELb1ELb1ELb0ELb0ELb0ELb0ELb0ELi2ELi4ELi4ELi4ELb0EEENS1_21CollectiveEpilogueBwdISA_SB_SD_Li256ELb0ELb0ELi2EEENS1_19SingleTileSchedulerILb0ELb0ELb0ELi128EEEEEEEEEvNT_6ParamsE$_ZZN4cute6detail16composition_implINS_5tupleIJNS_1CILi8EEENS3_ILi2EEES5_S5_S4_S5_EEENS2_IJNS3_ILi1EEEiiiNS3_ILi72EEENS3_ILi512EEEEEENS2_IJNS2_IJS5_S5_EEES4_NS3_ILi4EEEEEENS2_IJNS2_IJS7_S4_EEENS3_ILi1024EEENS3_ILi16EEEEEEEEDaRKT_RKT0_RKT1_RKT2_ENKUlRKT_RKT0_E_clISC_SG_EEDaSW_SZ_,@function
        .size           $_ZN7cutlass13device_kernelIN5flash19enable_sm80_to_sm89INS1_16FlashAttnBwdSm80INS1_25CollectiveMainloopBwdSm80ILi2ELi2EN4cute5tupleIJNS5_1CILi128EEES8_NS7_ILi64EEEEEENS_6half_tEfNS_4arch4Sm80ELb0ELb1ELb1ELb0ELb0ELb0ELb0ELb0ELi2ELi4ELi4ELi4ELb0EEENS1_21CollectiveEpilogueBwdISA_SB_SD_Li256ELb0ELb0ELi2EEENS1_19SingleTileSchedulerILb0ELb0ELb0ELi128EEEEEEEEEvNT_6ParamsE$_ZZN4cute6detail16composition_implINS_5tupleIJNS_1CILi8EEENS3_ILi2EEES5_S5_S4_S5_EEENS2_IJNS3_ILi1EEEiiiNS3_ILi72EEENS3_ILi512EEEEEENS2_IJNS2_IJS5_S5_EEES4_NS3_ILi4EEEEEENS2_IJNS2_IJS7_S4_EEENS3_ILi1024EEENS3_ILi16EEEEEEEEDaRKT_RKT0_RKT1_RKT2_ENKUlRKT_RKT0_E_clISC_SG_EEDaSW_SZ_,($_ZN7cutlass13device_kernelIN5flash19enable_sm80_to_sm89INS1_16FlashAttnBwdSm80INS1_25CollectiveMainloopBwdSm80ILi2ELi2EN4cute5tupleIJNS5_1CILi128EEES8_NS7_ILi64EEEEEENS_6half_tEfNS_4arch4Sm80ELb0ELb1ELb1ELb0ELb0ELb0ELb0ELb0ELi2ELi4ELi4ELi4ELb0EEENS1_21CollectiveEpilogueBwdISA_SB_SD_Li256ELb0ELb0ELi2EEENS1_19SingleTileSchedulerILb0ELb0ELb0ELi128EEEEEEEEEvNT_6ParamsE$_ZZN4cute6detail16composition_implINS_5tupleIJNS_1CILi8EEENS3_ILi2EEES5_S5_S4_S5_EEENS2_IJNS3_ILi1EEEiiiNS3_ILi72EEENS3_ILi512EEEEEENS2_IJNS2_IJS5_S5_S5_EEES5_NS2_IJNS3_ILi4EEES5_EEEEEENS2_IJNS2_IJS7_S9_S4_EEENS3_ILi4096EEENS2_IJNS3_ILi16EEENS3_ILi8192EEEEEEEEEEEDaRKT_RKT0_RKT1_RKT2_ENKUlRKT_RKT0_E_clISB_SF_EEDaSZ_S12_ - $_ZN7cutlass13device_kernelIN5flash19enable_sm80_to_sm89INS1_16FlashAttnBwdSm80INS1_25CollectiveMainloopBwdSm80ILi2ELi2EN4cute5tupleIJNS5_1CILi128EEES8_NS7_ILi64EEEEEENS_6half_tEfNS_4arch4Sm80ELb0ELb1ELb1ELb0ELb0ELb0ELb0ELb0ELi2ELi4ELi4ELi4ELb0EEENS1_21CollectiveEpilogueBwdISA_SB_SD_Li256ELb0ELb0ELi2EEENS1_19SingleTileSchedulerILb0ELb0ELb0ELi128EEEEEEEEEvNT_6ParamsE$_ZZN4cute6detail16composition_implINS_5tupleIJNS_1CILi8EEENS3_ILi2EEES5_S5_S4_S5_EEENS2_IJNS3_ILi1EEEiiiNS3_ILi72EEENS3_ILi512EEEEEENS2_IJNS2_IJS5_S5_EEES4_NS3_ILi4EEEEEENS2_IJNS2_IJS7_S4_EEENS3_ILi1024EEENS3_ILi16EEEEEEEEDaRKT_RKT0_RKT1_RKT2_ENKUlRKT_RKT0_E_clISC_SG_EEDaSW_SZ_)
$_ZN7cutlass13device_kernelIN5flash19enable_sm80_to_sm89INS1_16FlashAttnBwdSm80INS1_25CollectiveMainloopBwdSm80ILi2ELi2EN4cute5tupleIJNS5_1CILi128EEES8_NS7_ILi64EEEEEENS_6half_tEfNS_4arch4Sm80ELb0ELb1ELb1ELb0ELb0ELb0ELb0ELb0ELi2ELi4ELi4ELi4ELb0EEENS1_21CollectiveEpilogueBwdISA_SB_SD_Li256ELb0ELb0ELi2EEENS1_19SingleTileSchedulerILb0ELb0ELb0ELi128EEEEEEEEEvNT_6ParamsE$_ZZN4cute6detail16composition_implINS_5tupleIJNS_1CILi8EEENS3_ILi2EEES5_S5_S4_S5_EEENS2_IJNS3_ILi1EEEiiiNS3_ILi72EEENS3_ILi512EEEEEENS2_IJNS2_IJS5_S5_EEES4_NS3_ILi4EEEEEENS2_IJNS2_IJS7_S4_EEENS3_ILi1024EEENS3_ILi16EEEEEEEEDaRKT_RKT0_RKT1_RKT2_ENKUlRKT_RKT0_E_clISC_SG_EEDaSW_SZ_:
[----:B------:R-:W-:-:S05]  /*a4d0*/  IADD3 R5, R13, -c[0x0][0x20], RZ ;  /* 0x800008000d057a10 */ /* 0x000fca0007ffe0ff */
[----:B------:R1:W5:Y:S04]  /*a4e0*/  LDL R3, [R5+0x8] ;  /* 0x0000080005037983 */ /* 0x0003680000100800 */
[----:B------:R1:W5:Y:S01]  /*a4f0*/  LDL R2, [R5+0x4] ;  /* 0x0000040005027983 */ /* 0x0003620000100800 */
[----:B------:R-:W-:Y:S01]  /*a500*/  IMAD.MOV.U32 R28, RZ, RZ, R6 ;  /* 0x000000ffff1c7224 */ /* 0x000fe200078e0006 */
[----:B------:R-:W-:-:S04]  /*a510*/  MOV R29, 0x0 ;  /* 0x00000000001d7802 */ /* 0x000fc80000000f00 */
[----:B------:R-:W-:Y:S05]  /*a520*/  RET.REL.NODEC R28 `(_ZN7cutlass13device_kernelIN5flash19enable_sm80_to_sm89INS1_16FlashAttnBwdSm80INS1_25CollectiveMainloopBwdSm80ILi2ELi2EN4cute5tupleIJNS5_1CILi128EEES8_NS7_ILi64EEEEEENS_6half_tEfNS_4arch4Sm80ELb0ELb1ELb1ELb0ELb0ELb0ELb0ELb0ELi2ELi4ELi4ELi4ELb0EEENS1_21CollectiveEpilogueBwdISA_SB_SD_Li256ELb0ELb0ELi2EEENS1_19SingleTileSchedulerILb0ELb0ELb0ELi128EEEEEEEEEvNT_6ParamsE) ;  /* 0xffff5ad01c007950 */ /* 0x000fea0003c3ffff */
        .type           $_ZN7cutlass13device_kernelIN5flash19enable_sm80_to_sm89INS1_16FlashAttnBwdSm80INS1_25CollectiveMainloopBwdSm80ILi2ELi2EN4cute5tupleIJNS5_1CILi128EEES8_NS7_ILi64EEEEEENS_6half_tEfNS_4arch4Sm80ELb0ELb1ELb1ELb0ELb0ELb0ELb0ELb0ELi2ELi4ELi4ELi4ELb0EEENS1_21CollectiveEpilogueBwdISA_SB_SD_Li256ELb0ELb0ELi2EEENS1_19SingleTileSchedulerILb0ELb0ELb0ELi128EEEEEEEEEvNT_6ParamsE$_ZZN4cute6detail16composition_implINS_5tupleIJNS_1CILi8EEENS3_ILi2EEES5_S5_S4_S5_EEENS2_IJNS3_ILi1EEEiiiNS3_ILi72EEENS3_ILi512EEEEEENS2_IJNS2_IJS5_S5_S5_EEES5_NS2_IJNS3_ILi4EEES5_EEEEEENS2_IJNS2_IJS7_S9_S4_EEENS3_ILi4096EEENS2_IJNS3_ILi16EEENS3_ILi8192EEEEEEEEEEEDaRKT_RKT0_RKT1_RKT2_ENKUlRKT_RKT0_E_clISB_SF_EEDaSZ_S12_,@function
        .size           $_ZN7cutlass13device_kernelIN5flash19enable_sm80_to_sm89INS1_16FlashAttnBwdSm80INS1_25CollectiveMainloopBwdSm80ILi2ELi2EN4cute5tupleIJNS5_1CILi128EEES8_NS7_ILi64EEEEEENS_6half_tEfNS_4arch4Sm80ELb0ELb1ELb1ELb0ELb0ELb0ELb0ELb0ELi2ELi4ELi4ELi4ELb0EEENS1_21CollectiveEpilogueBwdISA_SB_SD_Li256ELb0ELb0ELi2EEENS1_19SingleTileSchedulerILb0ELb0ELb0ELi128EEEEEEEEEvNT_6ParamsE$_ZZN4cute6detail16composition_implINS_5tupleIJNS_1CILi8EEENS3_ILi2EEES5_S5_S4_S5_EEENS2_IJNS3_ILi1EEEiiiNS3_ILi72EEENS3_ILi512EEEEEENS2_IJNS2_IJS5_S5_S5_EEES5_NS2_IJNS3_ILi4EEES5_EEEEEENS2_IJNS2_IJS7_S9_S4_EEENS3_ILi4096EEENS2_IJNS3_ILi16EEENS3_ILi8192EEEEEEEEEEEDaRKT_RKT0_RKT1_RKT2_ENKUlRKT_RKT0_E_clISB_SF_EEDaSZ_S12_,($_ZN7cutlass13device_kernelIN5flash19enable_sm80_to_sm89INS1_16FlashAttnBwdSm80INS1_25CollectiveMainloopBwdSm80ILi2ELi2EN4cute5tupleIJNS5_1CILi128EEES8_NS7_ILi64EEEEEENS_6half_tEfNS_4arch4Sm80ELb0ELb1ELb1ELb0ELb0ELb0ELb0ELb0ELi2ELi4ELi4ELi4ELb0EEENS1_21CollectiveEpilogueBwdISA_SB_SD_Li256ELb0ELb0ELi2EEENS1_19SingleTileSchedulerILb0ELb0ELb0ELi128EEEEEEEEEvNT_6ParamsE$_ZZN4cute6detail16composition_implINS_5tupleIJNS_1CILi8EEENS3_ILi2EEES5_S5_S4_S5_EEENS2_IJNS3_ILi1EEEiiiNS3_ILi72EEENS3_ILi512EEEEEENS2_IJNS2_IJS5_S5_S5_EEES5_NS2_IJNS3_ILi4EEES5_EEEEEENS2_IJNS2_IJS7_S9_S4_EEENS3_ILi4096EEENS2_IJNS3_ILi16EEENS3_ILi8192EEEEEEEEEEEDaRKT_RKT0_RKT1_RKT2_ENKUlRKT_RKT0_E_clISD_SJ_EEDaSZ_S12_ - $_ZN7cutlass13device_kernelIN5flash19enable_sm80_to_sm89INS1_16FlashAttnBwdSm80INS1_25CollectiveMainloopBwdSm80ILi2ELi2EN4cute5tupleIJNS5_1CILi128EEES8_NS7_ILi64EEEEEENS_6half_tEfNS_4arch4Sm80ELb0ELb1ELb1ELb0ELb0ELb0ELb0ELb0ELi2ELi4ELi4ELi4ELb0EEENS1_21CollectiveEpilogueBwdISA_SB_SD_Li256ELb0ELb0ELi2EEENS1_19SingleTileSchedulerILb0ELb0ELb0ELi128EEEEEEEEEvNT_6ParamsE$_ZZN4cute6detail16composition_implINS_5tupleIJNS_1CILi8EEENS3_ILi2EEES5_S5_S4_S5_EEENS2_IJNS3_ILi1EEEiiiNS3_ILi72EEENS3_ILi512EEEEEENS2_IJNS2_IJS5_S5_S5_EEES5_NS2_IJNS3_ILi4EEES5_EEEEEENS2_IJNS2_IJS7_S9_S4_EEENS3_ILi4096EEENS2_IJNS3_ILi16EEENS3_ILi8192EEEEEEEEEEEDaRKT_RKT0_RKT1_RKT2_ENKUlRKT_RKT0_E_clISB_SF_EEDaSZ_S12_)
$_ZN7cutlass13device_kernelIN5flash19enable_sm80_to_sm89INS1_16FlashAttnBwdSm80INS1_25CollectiveMainloopBwdSm80ILi2ELi2EN4cute5tupleIJNS5_1CILi128EEES8_NS7_ILi64EEEEEENS_6half_tEfNS_4arch4Sm80ELb0ELb1ELb1ELb0ELb0ELb0ELb0ELb0ELi2ELi4ELi4ELi4ELb0EEENS1_21CollectiveEpilogueBwdISA_SB_SD_Li256ELb0ELb0ELi2EEENS1_19SingleTileSchedulerILb0ELb0ELb0ELi128EEEEEEEEEvNT_6ParamsE$_ZZN4cute6detail16composition_implINS_5tupleIJNS_1CILi8EEENS3_ILi2EEES5_S5_S4_S5_EEENS2_IJNS3_ILi1EEEiiiNS3_ILi72EEENS3_ILi512EEEEEENS2_IJNS2_IJS5_S5_S5_EEES5_NS2_IJNS3_ILi4EEES5_EEEEEENS2_IJNS2_IJS7_S9_S4_EEENS3_ILi4096EEENS2_IJNS3_ILi16EEENS3_ILi8192EEEEEEEEEEEDaRKT_RKT0_RKT1_RKT2_ENKUlRKT_RKT0_E_clISB_SF_EEDaSZ_S12_:
[----:B------:R-:W-:-:S06]  /*a530*/  IADD3 R5, R82, -c[0x0][0x20], RZ ;  /* 0x8000080052057a10 */ /* 0x000fcc0007ffe0ff */
[----:B------:R-:W5:Y:S01]  /*a540*/  LDL R5, [R5] ;  /* 0x0000000005057983 */ /* 0x000f620000100800 */
[----:B------:R-:W-:Y:S01]  /*a550*/  IMAD.MOV.U32 R2, RZ, RZ, R6 ;  /* 0x000000ffff027224 */ /* 0x000fe200078e0006 */
[----:B------:R-:W-:-:S04]  /*a560*/  MOV R3, 0x0 ;  /* 0x0000000000037802 */ /* 0x000fc80000000f00 */
[----:B------:R-:W-:Y:S05]  /*a570*/  RET.REL.NODEC R2 `(_ZN7cutlass13device_kernelIN5flash19enable_sm80_to_sm89INS1_16FlashAttnBwdSm80INS1_25CollectiveMainloopBwdSm80ILi2ELi2EN4cute5tupleIJNS5_1CILi128EEES8_NS7_ILi64EEEEEENS_6half_tEfNS_4arch4Sm80ELb0ELb1ELb1ELb0ELb0ELb0ELb0ELb0ELi2ELi4ELi4ELi4ELb0EEENS1_21CollectiveEpilogueBwdISA_SB_SD_Li256ELb0ELb0ELi2EEENS1_19SingleTileSchedulerILb0ELb0ELb0ELi128EEEEEEEEEvNT_6ParamsE) ;  /* 0xffff5a8002007950 */ /* 0x000fea0003c3ffff */
        .type           $_ZN7cutlass13device_kernelIN5flash19enable_sm80_to_sm89INS1_16FlashAttnBwdSm80INS1_25CollectiveMainloopBwdSm80ILi2ELi2EN4cute5tupleIJNS5_1CILi128EEES8_NS7_ILi64EEEEEENS_6half_tEfNS_4arch4Sm80ELb0ELb1ELb1ELb0ELb0ELb0ELb0ELb0ELi2ELi4ELi4ELi4ELb0EEENS1_21CollectiveEpilogueBwdISA_SB_SD_Li256ELb0ELb0ELi2EEENS1_19SingleTileSchedulerILb0ELb0ELb0ELi128EEEEEEEEEvNT_6ParamsE$_ZZN4cute6detail16composition_implINS_5tupleIJNS_1CILi8EEENS3_ILi2EEES5_S5_S4_S5_EEENS2_IJNS3_ILi1EEEiiiNS3_ILi72EEENS3_ILi512EEEEEENS2_IJNS2_IJS5_S5_S5_EEES5_NS2_IJNS3_ILi4EEES5_EEEEEENS2_IJNS2_IJS7_S9_S4_EEENS3_ILi4096EEENS2_IJNS3_ILi16EEENS3_ILi8192EEEEEEEEEEEDaRKT_RKT0_RKT1_RKT2_ENKUlRKT_RKT0_E_clISD_SJ_EEDaSZ_S12_,@function
        .size           $_ZN7cutlass13device_kernelIN5flash19enable_sm80_to_sm89INS1_16FlashAttnBwdSm80INS1_25CollectiveMainloopBwdSm80ILi2ELi2EN4cute5tupleIJNS5_1CILi128EEES8_NS7_ILi64EEEEEENS_6half_tEfNS_4arch4Sm80ELb0ELb1ELb1ELb0ELb0ELb0ELb0ELb0ELi2ELi4ELi4ELi4ELb0EEENS1_21CollectiveEpilogueBwdISA_SB_SD_Li256ELb0ELb0ELi2EEENS1_19SingleTileSchedulerILb0ELb0ELb0ELi128EEEEEEEEEvNT_6ParamsE$_ZZN4cute6detail16composition_implINS_5tupleIJNS_1CILi8EEENS3_ILi2EEES5_S5_S4_S5_EEENS2_IJNS3_ILi1EEEiiiNS3_ILi72EEENS3_ILi512EEEEEENS2_IJNS2_IJS5_S5_S5_EEES5_NS2_IJNS3_ILi4EEES5_EEEEEENS2_IJNS2_IJS7_S9_S4_EEENS3_ILi4096EEENS2_IJNS3_ILi16EEENS3_ILi8192EEEEEEEEEEEDaRKT_RKT0_RKT1_RKT2_ENKUlRKT_RKT0_E_clISD_SJ_EEDaSZ_S12_,($_ZN7cutlass13device_kernelIN5flash19enable_sm80_to_sm89INS1_16FlashAttnBwdSm80INS1_25CollectiveMainloopBwdSm80ILi2ELi2EN4cute5tupleIJNS5_1CILi128EEES8_NS7_ILi64EEEEEENS_6half_tEfNS_4arch4Sm80ELb0ELb1ELb1ELb0ELb0ELb0ELb0ELb0ELi2ELi4ELi4ELi4ELb0EEENS1_21CollectiveEpilogueBwdISA_SB_SD_Li256ELb0ELb0ELi2EEENS1_19SingleTileSchedulerILb0ELb0ELb0ELi128EEEEEEEEEvNT_6ParamsE$_ZZN4cute6detail16composition_implINS_5tupleIJNS_1CILi8EEENS3_ILi2EEES5_S5_S4_S5_EEENS2_IJNS3_ILi1EEEiiiNS3_ILi72EEENS3_ILi512EEEEEENS2_IJNS2_IJS5_S5_S5_EEES5_NS3_ILi4EEEEEENS2_IJNS2_IJS7_S9_S4_EEENS3_ILi4096EEENS3_ILi16EEEEEEEEDaRKT_RKT0_RKT1_RKT2_ENKUlRKT_RKT0_E_clISB_SE_EEDaSW_SZ_ - $_ZN7cutlass13device_kernelIN5flash19enable_sm80_to_sm89INS1_16FlashAttnBwdSm80INS1_25CollectiveMainloopBwdSm80ILi2ELi2EN4cute5tupleIJNS5_1CILi128EEES8_NS7_ILi64EEEEEENS_6half_tEfNS_4arch4Sm80ELb0ELb1ELb1ELb0ELb0ELb0ELb0ELb0ELi2ELi4ELi4ELi4ELb0EEENS1_21CollectiveEpilogueBwdISA_SB_SD_Li256ELb0ELb0ELi2EEENS1_19SingleTileSchedulerILb0ELb0ELb0ELi128EEEEEEEEEvNT_6ParamsE$_ZZN4cute6detail16composition_implINS_5tupleIJNS_1CILi8EEENS3_ILi2EEES5_S5_S4_S5_EEENS2_IJNS3_ILi1EEEiiiNS3_ILi72EEENS3_ILi512EEEEEENS2_IJNS2_IJS5_S5_S5_EEES5_NS2_IJNS3_ILi4EEES5_EEEEEENS2_IJNS2_IJS7_S9_S4_EEENS3_ILi4096EEENS2_IJNS3_ILi16EEENS3_ILi8192EEEEEEEEEEEDaRKT_RKT0_RKT1_RKT2_ENKUlRKT_RKT0_E_clISD_SJ_EEDaSZ_S12_)
$_ZN7cutlass13device_kernelIN5flash19enable_sm80_to_sm89INS1_16FlashAttnBwdSm80INS1_25CollectiveMainloopBwdSm80ILi2ELi2EN4cute5tupleIJNS5_1CILi128EEES8_NS7_ILi64EEEEEENS_6half_tEfNS_4arch4Sm80ELb0ELb1ELb1ELb0ELb0ELb0ELb0ELb0ELi2ELi4ELi4ELi4ELb0EEENS1_21CollectiveEpilogueBwdISA_SB_SD_Li256ELb0ELb0ELi2EEENS1_19SingleTileSchedulerILb0ELb0ELb0ELi128EEEEEEEEEvNT_6ParamsE$_ZZN4cute6detail16composition_implINS_5tupleIJNS_1CILi8EEENS3_ILi2EEES5_S5_S4_S5_EEENS2_IJNS3_ILi1EEEiiiNS3_ILi72EEENS3_ILi512EEEEEENS2_IJNS2_IJS5_S5_S5_EEES5_NS2_IJNS3_ILi4EEES5_EEEEEENS2_IJNS2_IJS7_S9_S4_EEENS3_ILi4096EEENS2_IJNS3_ILi16EEENS3_ILi8192EEEEEEEEEEEDaRKT_RKT0_RKT1_RKT2_ENKUlRKT_RKT0_E_clISD_SJ_EEDaSZ_S12_:
[----:B------:R-:W-:-:S05]  /*a580*/  IADD3 R6, R82, -c[0x0][0x20], RZ ;  /* 0x8000080052067a10 */ /* 0x000fca0007ffe0ff */
[----:B------:R1:W5:Y:S04]  /*a590*/  LDL R3, [R6+0x8] ;  /* 0x0000080006037983 */ /* 0x0003680000100800 */
[----:B------:R1:W5:Y:S01]  /*a5a0*/  LDL R2, [R6+0x4] ;  /* 0x0000040006027983 */ /* 0x0003620000100800 */
[----:B------:R-:W-:Y:S01]  /*a5b0*/  IMAD.MOV.U32 R32, RZ, RZ, R4 ;  /* 0x000000ffff207224 */ /* 0x000fe200078e0004 */
[----:B------:R-:W-:-:S04]  /*a5c0*/  MOV R33, 0x0 ;  /* 0x0000000000217802 */ /* 0x000fc80000000f00 */
[----:B------:R-:W-:Y:S05]  /*a5d0*/  RET.REL.NODEC R32 `(_ZN7cutlass13device_kernelIN5flash19enable_sm80_to_sm89INS1_16FlashAttnBwdSm80INS1_25CollectiveMainloopBwdSm80ILi2ELi2EN4cute5tupleIJNS5_1CILi128EEES8_NS7_ILi64EEEEEENS_6half_tEfNS_4arch4Sm80ELb0ELb1ELb1ELb0ELb0ELb0ELb0ELb0ELi2ELi4ELi4ELi4ELb0EEENS1_21CollectiveEpilogueBwdISA_SB_SD_Li256ELb0ELb0ELi2EEENS1_19SingleTileSchedulerILb0ELb0ELb0ELi128EEEEEEEEEvNT_6ParamsE) ;  /* 0xffff5a2020007950 */ /* 0x000fea0003c3ffff */
        .type           $_ZN7cutlass13device_kernelIN5flash19enable_sm80_to_sm89INS1_16FlashAttnBwdSm80INS1_25CollectiveMainloopBwdSm80ILi2ELi2EN4cute5tupleIJNS5_1CILi128EEES8_NS7_ILi64EEEEEENS_6half_tEfNS_4arch4Sm80ELb0ELb1ELb1ELb0ELb0ELb0ELb0ELb0ELi2ELi4ELi4ELi4ELb0EEENS1_21CollectiveEpilogueBwdISA_SB_SD_Li256ELb0ELb0ELi2EEENS1_19SingleTileSchedulerILb0ELb0ELb0ELi128EEEEEEEEEvNT_6ParamsE$_ZZN4cute6detail16composition_implINS_5tupleIJNS_1CILi8EEENS3_ILi2EEES5_S5_S4_S5_EEENS2_IJNS3_ILi1EEEiiiNS3_ILi72EEENS3_ILi512EEEEEENS2_IJNS2_IJS5_S5_S5_EEES5_NS3_ILi4EEEEEENS2_IJNS2_IJS7_S9_S4_EEENS3_ILi4096EEENS3_ILi16EEEEEEEEDaRKT_RKT0_RKT1_RKT2_ENKUlRKT_RKT0_E_clISB_SE_EEDaSW_SZ_,@function
        .size           $_ZN7cutlass13device_kernelIN5flash19enable_sm80_to_sm89INS1_16FlashAttnBwdSm80INS1_25CollectiveMainloopBwdSm80ILi2ELi2EN4cute5tupleIJNS5_1CILi128EEES8_NS7_ILi64EEEEEENS_6half_tEfNS_4arch4Sm80ELb0ELb1ELb1ELb0ELb0ELb0ELb0ELb0ELi2ELi4ELi4ELi4ELb0EEENS1_21CollectiveEpilogueBwdISA_SB_SD_Li256ELb0ELb0ELi2EEENS1_19SingleTileSchedulerILb0ELb0ELb0ELi128EEEEEEEEEvNT_6ParamsE$_ZZN4cute6detail16composition_implINS_5tupleIJNS_1CILi8EEENS3_ILi2EEES5_S5_S4_S5_EEENS2_IJNS3_ILi1EEEiiiNS3_ILi72EEENS3_ILi512EEEEEENS2_IJNS2_IJS5_S5_S5_EEES5_NS3_ILi4EEEEEENS2_IJNS2_IJS7_S9_S4_EEENS3_ILi4096EEENS3_ILi16EEEEEEEEDaRKT_RKT0_RKT1_RKT2_ENKUlRKT_RKT0_E_clISB_SE_EEDaSW_SZ_,($_ZN7cutlass13device_kernelIN5flash19enable_sm80_to_sm89INS1_16FlashAttnBwdSm80INS1_25CollectiveMainloopBwdSm80ILi2ELi2EN4cute5tupleIJNS5_1CILi128EEES8_NS7_ILi64EEEEEENS_6half_tEfNS_4arch4Sm80ELb0ELb1ELb1ELb0ELb0ELb0ELb0ELb0ELi2ELi4ELi4ELi4ELb0EEENS1_21CollectiveEpilogueBwdISA_SB_SD_Li256ELb0ELb0ELi2EEENS1_19SingleTileSchedulerILb0ELb0ELb0ELi128EEEEEEEEEvNT_6ParamsE$_ZZN4cute6detail16composition_implINS_5tupleIJNS_1CILi8EEENS3_ILi2EEES5_S5_S4_S5_EEENS2_IJNS3_ILi1EEEiiiNS3_ILi72EEENS3_ILi512EEEEEENS2_IJNS2_IJS5_S5_S5_EEES5_NS3_ILi4EEEEEENS2_IJNS2_IJS7_S9_S4_EEENS3_ILi4096EEENS3_ILi16EEEEEEEEDaRKT_RKT0_RKT1_RKT2_ENKUlRKT_RKT0_E_clISC_SG_EEDaSW_SZ_ - $_ZN7cutlass13device_kernelIN5flash19enable_sm80_to_sm89INS1_16FlashAttnBwdSm80INS1_25CollectiveMainloopBwdSm80ILi2ELi2EN4cute5tupleIJNS5_1CILi128EEES8_NS7_ILi64EEEEEENS_6half_tEfNS_4arch4Sm80ELb0ELb1ELb1ELb0ELb0ELb0ELb0ELb0ELi2ELi4ELi4ELi4ELb0EEENS1_21CollectiveEpilogueBwdISA_SB_SD_Li256ELb0ELb0ELi2EEENS1_19SingleTileSchedulerILb0ELb0ELb0ELi128EEEEEEEEEvNT_6ParamsE$_ZZN4cute6detail16composition_implINS_5tupleIJNS_1CILi8EEENS3_ILi2EEES5_S5_S4_S5_EEENS2_IJNS3_ILi1EEEiiiNS3_ILi72EEENS3_ILi512EEEEEENS2_IJNS2_IJS5_S5_S5_EEES5_NS3_ILi4EEEEEENS2_IJNS2_IJS7_S9_S4_EEENS3_ILi4096EEENS3_ILi16EEEEEEEEDaRKT_RKT0_RKT1_RKT2_ENKUlRKT_RKT0_E_clISB_SE_EEDaSW_SZ_)
$_ZN7cutlass13device_kernelIN5flash19enable_sm80_to_sm89INS1_16FlashAttnBwdSm80INS1_25CollectiveMainloopBwdSm80ILi2ELi2EN4cute5tupleIJNS5_1CILi128EEES8_NS7_ILi64EEEEEENS_6half_tEfNS_4arch4Sm80ELb0ELb1ELb1ELb0ELb0ELb0ELb0ELb0ELi2ELi4ELi4ELi4ELb0EEENS1_21CollectiveEpilogueBwdISA_SB_SD_Li256ELb0ELb0ELi2EEENS1_19SingleTileSchedulerILb0ELb0ELb0ELi128EEEEEEEEEvNT_6ParamsE$_ZZN4cute6detail16composition_implINS_5tupleIJNS_1CILi8EEENS3_ILi2EEES5_S5_S4_S5_EEENS2_IJNS3_ILi1EEEiiiNS3_ILi72EEENS3_ILi512EEEEEENS2_IJNS2_IJS5_S5_S5_EEES5_NS3_ILi4EEEEEENS2_IJNS2_IJS7_S9_S4_EEENS3_ILi4096EEENS3_ILi16EEEEEEEEDaRKT_RKT0_RKT1_RKT2_ENKUlRKT_RKT0_E_clISB_SE_EEDaSW_SZ_:
[----:B------:R-:W-:-:S06]  /*a5e0*/  IADD3 R4, R68, -c[0x0][0x20], RZ ;  /* 0x8000080044047a10 */ /* 0x000fcc0007ffe0ff */
[----:B------:R-:W5:Y:S01]  /*a5f0*/  LDL R4, [R4] ;  /* 0x0000000004047983 */ /* 0x000f620000100800 */
[----:B------:R-:W-:Y:S01]  /*a600*/  IMAD.MOV.U32 R2, RZ, RZ, R6 ;  /* 0x000000ffff027224 */ /* 0x000fe200078e0006 */
[----:B------:R-:W-:-:S04]  /*a610*/  MOV R3, 0x0 ;  /* 0x0000000000037802 */ /* 0x000fc80000000f00 */
[----:B------:R-:W-:Y:S05]  /*a620*/  RET.REL.NODEC R2 `(_ZN7cutlass13device_kernelIN5flash19enable_sm80_to_sm89INS1_16FlashAttnBwdSm80INS1_25CollectiveMainloopBwdSm80ILi2ELi2EN4cute5tupleIJNS5_1CILi128EEES8_NS7_ILi64EEEEEENS_6half_tEfNS_4arch4Sm80ELb0ELb1ELb1ELb0ELb0ELb0ELb0ELb0ELi2ELi4ELi4ELi4ELb0EEENS1_21CollectiveEpilogueBwdISA_SB_SD_Li256ELb0ELb0ELi2EEENS1_19SingleTileSchedulerILb0ELb0ELb0ELi128EEEEEEEEEvNT_6ParamsE) ;  /* 0xffff59d002007950 */ /* 0x000fea0003c3ffff */
        .type           $_ZN7cutlass13device_kernelIN5flash19enable_sm80_to_sm89INS1_16FlashAttnBwdSm80INS1_25CollectiveMainloopBwdSm80ILi2ELi2EN4cute5tupleIJNS5_1CILi128EEES8_NS7_ILi64EEEEEENS_6half_tEfNS_4arch4Sm80ELb0ELb1ELb1ELb0ELb0ELb0ELb0ELb0ELi2ELi4ELi4ELi4ELb0EEENS1_21CollectiveEpilogueBwdISA_SB_SD_Li256ELb0ELb0ELi2EEENS1_19SingleTileSchedulerILb0ELb0ELb0ELi128EEEEEEEEEvNT_6ParamsE$_ZZN4cute6detail16composition_implINS_5tupleIJNS_1CILi8EEENS3_ILi2EEES5_S5_S4_S5_EEENS2_IJNS3_ILi1EEEiiiNS3_ILi72EEENS3_ILi512EEEEEENS2_IJNS2_IJS5_S5_S5_EEES5_NS3_ILi4EEEEEENS2_IJNS2_IJS7_S9_S4_EEENS3_ILi4096EEENS3_ILi16EEEEEEEEDaRKT_RKT0_RKT1_RKT2_ENKUlRKT_RKT0_E_clISC_SG_EEDaSW_SZ_,@function
        .size           $_ZN7cutlass13device_kernelIN5flash19enable_sm80_to_sm89INS1_16FlashAttnBwdSm80INS1_25CollectiveMainloopBwdSm80ILi2ELi2EN4cute5tupleIJNS5_1CILi128EEES8_NS7_ILi64EEEEEENS_6half_tEfNS_4arch4Sm80ELb0ELb1ELb1ELb0ELb0ELb0ELb0ELb0ELi2ELi4ELi4ELi4ELb0EEENS1_21CollectiveEpilogueBwdISA_SB_SD_Li256ELb0ELb0ELi2EEENS1_19SingleTileSchedulerILb0ELb0ELb0ELi128EEEEEEEEEvNT_6ParamsE$_ZZN4cute6detail16composition_implINS_5tupleIJNS_1CILi8EEENS3_ILi2EEES5_S5_S4_S5_EEENS2_IJNS3_ILi1EEEiiiNS3_ILi72EEENS3_ILi512EEEEEENS2_IJNS2_IJS5_S5_S5_EEES5_NS3_ILi4EEEEEENS2_IJNS2_IJS7_S9_S4_EEENS3_ILi4096EEENS3_ILi16EEEEEEEEDaRKT_RKT0_RKT1_RKT2_ENKUlRKT_RKT0_E_clISC_SG_EEDaSW_SZ_,($_ZN7cutlass13device_kernelIN5flash19enable_sm80_to_sm89INS1_16FlashAttnBwdSm80INS1_25CollectiveMainloopBwdSm80ILi2ELi2EN4cute5tupleIJNS5_1CILi128EEES8_NS7_ILi64EEEEEENS_6half_tEfNS_4arch4Sm80ELb0ELb1ELb1ELb0ELb0ELb0ELb0ELb0ELi2ELi4ELi4ELi4ELb0EEENS1_21CollectiveEpilogueBwdISA_SB_SD_Li256ELb0ELb0ELi2EEENS1_19SingleTileSchedulerILb0ELb0ELb0ELi128EEEEEEEEEvNT_6ParamsE$_ZZN4cute6upcastILi2ENS_5tupleIJNS1_IJNS_1CILi1EEENS1_IJNS2_ILi2EEES4_S4_EEEEEES4_NS1_IJS4_S4_EEEEEENS1_IJNS1_IJNS2_ILi0EEENS1_IJS3_NS2_ILi512EEEiEEEEEENS2_ILi4096EEENS1_IJiNS2_ILi8192EEEEEEEEEEEDaRKT0_RKT1_ENKUlRKT_RKT0_E_clIS6_SC_EEDaSP_SS_ - $_ZN7cutlass13device_kernelIN5flash19enable_sm80_to_sm89INS1_16FlashAttnBwdSm80INS1_25CollectiveMainloopBwdSm80ILi2ELi2EN4cute5tupleIJNS5_1CILi128EEES8_NS7_ILi64EEEEEENS_6half_tEfNS_4arch4Sm80ELb0ELb1ELb1ELb0ELb0ELb0ELb0ELb0ELi2ELi4ELi4ELi4ELb0EEENS1_21CollectiveEpilogueBwdISA_SB_SD_Li256ELb0ELb0ELi2EEENS1_19SingleTileSchedulerILb0ELb0ELb0ELi128EEEEEEEEEvNT_6ParamsE$_ZZN4cute6detail16composition_implINS_5tupleIJNS_1CILi8EEENS3_ILi2EEES5_S5_S4_S5_EEENS2_IJNS3_ILi1EEEiiiNS3_ILi72EEENS3_ILi512EEEEEENS2_IJNS2_IJS5_S5_S5_EEES5_NS3_ILi4EEEEEENS2_IJNS2_IJS7_S9_S4_EEENS3_ILi4096EEENS3_ILi16EEEEEEEEDaRKT_RKT0_RKT1_RKT2_ENKUlRKT_RKT0_E_clISC_SG_EEDaSW_SZ_)
$_ZN7cutlass13device_kernelIN5flash19enable_sm80_to_sm89INS1_16FlashAttnBwdSm80INS1_25CollectiveMainloopBwdSm80ILi2ELi2EN4cute5tupleIJNS5_1CILi128EEES8_NS7_ILi64EEEEEENS_6half_tEfNS_4arch4Sm80ELb0ELb1ELb1ELb0ELb0ELb0ELb0ELb0ELi2ELi4ELi4ELi4ELb0EEENS1_21CollectiveEpilogueBwdISA_SB_SD_Li256ELb0ELb0ELi2EEENS1_19SingleTileSchedulerILb0ELb0ELb0ELi128EEEEEEEEEvNT_6ParamsE$_ZZN4cute6detail16composition_implINS_5tupleIJNS_1CILi8EEENS3_ILi2EEES5_S5_S4_S5_EEENS2_IJNS3_ILi1EEEiiiNS3_ILi72EEENS3_ILi512EEEEEENS2_IJNS2_IJS5_S5_S5_EEES5_NS3_ILi4EEEEEENS2_IJNS2_IJS7_S9_S4_EEENS3_ILi4096EEENS3_ILi16EEEEEEEEDaRKT_RKT0_RKT1_RKT2_ENKUlRKT_RKT0_E_clISC_SG_EEDaSW_SZ_:
[----:B------:R-:W-:-:S05]  /*a630*/  IADD3 R5, R68, -c[0x0][0x20], RZ ;  /* 0x8000080044057a10 */ /* 0x000fca0007ffe0ff */
[----:B------:R1:W5:Y:S04]  /*a640*/  LDL R3, [R5+0x8] ;  /* 0x0000080005037983 */ /* 0x0003680000100800 */
[----:B------:R1:W5:Y:S01]  /*a650*/  LDL R2, [R5+0x4] ;  /* 0x0000040005027983 */ /* 0x0003620000100800 */
[----:B------:R-:W-:Y:S01]  /*a660*/  IMAD.MOV.U32 R30, RZ, RZ, R6 ;  /* 0x000000ffff1e7224 */ /* 0x000fe200078e0006 */
[----:B------:R-:W-:-:S04]  /*a670*/  MOV R31, 0x0 ;  /* 0x00000000001f7802 */ /* 0x000fc80000000f00 */
[----:B------:R-:W-:Y:S05]  /*a680*/  RET.REL.NODEC R30 `(_ZN7cutlass13device_kernelIN5flash19enable_sm80_to_sm89INS1_16FlashAttnBwdSm80INS1_25CollectiveMainloopBwdSm80ILi2ELi2EN4cute5tupleIJNS5_1CILi128EEES8_NS7_ILi64EEEEEENS_6half_tEfNS_4arch4Sm80ELb0ELb1ELb1ELb0ELb0ELb0ELb0ELb0ELi2ELi4ELi4ELi4ELb0EEENS1_21CollectiveEpilogueBwdISA_SB_SD_Li256ELb0ELb0ELi2EEENS1_19SingleTileSchedulerILb0ELb0ELb0ELi128EEEEEEEEEvNT_6ParamsE) ;  /* 0xffff59701e007950 */ /* 0x000fea0003c3ffff */
        .type           $_ZN7cutlass13device_kernelIN5flash19enable_sm80_to_sm89INS1_16FlashAttnBwdSm80INS1_25CollectiveMainloopBwdSm80ILi2ELi2EN4cute5tupleIJNS5_1CILi128EEES8_NS7_ILi64EEEEEENS_6half_tEfNS_4arch4Sm80ELb0ELb1ELb1ELb0ELb0ELb0ELb0ELb0ELi2ELi4ELi4ELi4ELb0EEENS1_21CollectiveEpilogueBwdISA_SB_SD_Li256ELb0ELb0ELi2EEENS1_19SingleTileSchedulerILb0ELb0ELb0ELi128EEEEEEEEEvNT_6ParamsE$_ZZN4cute6upcastILi2ENS_5tupleIJNS1_IJNS_1CILi1EEENS1_IJNS2_ILi2EEES4_S4_EEEEEES4_NS1_IJS4_S4_EEEEEENS1_IJNS1_IJNS2_ILi0EEENS1_IJS3_NS2_ILi512EEEiEEEEEENS2_ILi4096EEENS1_IJiNS2_ILi8192EEEEEEEEEEEDaRKT0_RKT1_ENKUlRKT_RKT0_E_clIS6_SC_EEDaSP_SS_,@function
        .size           $_ZN7cutlass13device_kernelIN5flash19enable_sm80_to_sm89INS1_16FlashAttnBwdSm80INS1_25CollectiveMainloopBwdSm80ILi2ELi2EN4cute5tupleIJNS5_1CILi128EEES8_NS7_ILi64EEEEEENS_6half_tEfNS_4arch4Sm80ELb0ELb1ELb1ELb0ELb0ELb0ELb0ELb0ELi2ELi4ELi4ELi4ELb0EEENS1_21CollectiveEpilogueBwdISA_SB_SD_Li256ELb0ELb0ELi2EEENS1_19SingleTileSchedulerILb0ELb0ELb0ELi128EEEEEEEEEvNT_6ParamsE$_ZZN4cute6upcastILi2ENS_5tupleIJNS1_IJNS_1CILi1EEENS1_IJNS2_ILi2EEES4_S4_EEEEEES4_NS1_IJS4_S4_EEEEEENS1_IJNS1_IJNS2_ILi0EEENS1_IJS3_NS2_ILi512EEEiEEEEEENS2_ILi4096EEENS1_IJiNS2_ILi8192EEEEEEEEEEEDaRKT0_RKT1_ENKUlRKT_RKT0_E_clIS6_SC_EEDaSP_SS_,($_ZN7cutlass13device_kernelIN5flash19enable_sm80_to_sm89INS1_16FlashAttnBwdSm80INS1_25CollectiveMainloopBwdSm80ILi2ELi2EN4cute5tupleIJNS5_1CILi128EEES8_NS7_ILi64EEEEEENS_6half_tEfNS_4arch4Sm80ELb0ELb1ELb1ELb0ELb0ELb0ELb0ELb0ELi2ELi4ELi4ELi4ELb0EEENS1_21CollectiveEpilogueBwdISA_SB_SD_Li256ELb0ELb0ELi2EEENS1_19SingleTileSchedulerILb0ELb0ELb0ELi128EEEEEEEEEvNT_6ParamsE$_ZZN4cute6upcastILi2ENS_5tupleIJNS1_IJNS_1CILi1EEENS1_IJNS2_ILi2EEES4_S4_EEEEEES4_NS1_IJS4_S4_EEEEEENS1_IJNS1_IJNS2_ILi0EEENS1_IJS3_NS2_ILi512EEEiEEEEEENS2_ILi4096EEENS1_IJiNS2_ILi8192EEEEEEEEEEEDaRKT0_RKT1_ENKUlRKT_RKT0_E_clIS7_SF_EEDaSP_SS_ - $_ZN7cutlass13device_kernelIN5flash19enable_sm80_to_sm89INS1_16FlashAttnBwdSm80INS1_25CollectiveMainloopBwdSm80ILi2ELi2EN4cute5tupleIJNS5_1CILi128EEES8_NS7_ILi64EEEEEENS_6half_tEfNS_4arch4Sm80ELb0ELb1ELb1ELb0ELb0ELb0ELb0ELb0ELi2ELi4ELi4ELi4ELb0EEENS1_21CollectiveEpilogueBwdISA_SB_SD_Li256ELb0ELb0ELi2EEENS1_19SingleTileSchedulerILb0ELb0ELb0ELi128EEEEEEEEEvNT_6ParamsE$_ZZN4cute6upcastILi2ENS_5tupleIJNS1_IJNS_1CILi1EEENS1_IJNS2_ILi2EEES4_S4_EEEEEES4_NS1_IJS4_S4_EEEEEENS1_IJNS1_IJNS2_ILi0EEENS1_IJS3_NS2_ILi512EEEiEEEEEENS2_ILi4096EEENS1_IJiNS2_ILi8192EEEEEEEEEEEDaRKT0_RKT1_ENKUlRKT_RKT0_E_clIS6_SC_EEDaSP_SS_)
$_ZN7cutlass13device_kernelIN5flash19enable_sm80_to_sm89INS1_16FlashAttnBwdSm80INS1_25CollectiveMainloopBwdSm80ILi2ELi2EN4cute5tupleIJNS5_1CILi128EEES8_NS7_ILi64EEEEEENS_6half_tEfNS_4arch4Sm80ELb0ELb1ELb1ELb0ELb0ELb0ELb0ELb0ELi2ELi4ELi4ELi4ELb0EEENS1_21CollectiveEpilogueBwdISA_SB_SD_Li256ELb0ELb0ELi2EEENS1_19SingleTileSchedulerILb0ELb0ELb0ELi128EEEEEEEEEvNT_6ParamsE$_ZZN4cute6upcastILi2ENS_5tupleIJNS1_IJNS_1CILi1EEENS1_IJNS2_ILi2EEES4_S4_EEEEEES4_NS1_IJS4_S4_EEEEEENS1_IJNS1_IJNS2_ILi0EEENS1_IJS3_NS2_ILi512EEEiEEEEEENS2_ILi4096EEENS1_IJiNS2_ILi8192EEEEEEEEEEEDaRKT0_RKT1_ENKUlRKT_RKT0_E_clIS6_SC_EEDaSP_SS_:
[----:B------:R-:W-:-:S06]  /*a690*/  IADD3 R3, R5, -c[0x0][0x20], RZ ;  /* 0x8000080005037a10 */ /* 0x000fcc0007ffe0ff */
[----:B------:R-:W2:Y:S02]  /*a6a0*/  LDL R3, [R3] ;  /* 0x0000000003037983 */ /* 0x000ea40000100800 */
[----:B--2---:R-:W-:Y:S01]  /*a6b0*/  LEA.HI R20, R3, R3, RZ, 0x1 ;  /* 0x0000000303147211 */ /* 0x004fe200078f08ff */
[----:B------:R-:W-:-:S03]  /*a6c0*/  IMAD.MOV.U32 R3, RZ, RZ, 0x0 ;  /* 0x00000000ff037424 */ /* 0x000fc600078e00ff */
[----:B------:R-:W-:Y:S01]  /*a6d0*/  SHF.R.S32.HI R20, RZ, 0x1, R20 ;  /* 0x00000001ff147819 */ /* 0x000fe20000011414 */
[----:B------:R-:W-:Y:S06]  /*a6e0*/  RET.REL.NODEC R2 `(_ZN7cutlass13device_kernelIN5flash19enable_sm80_to_sm89INS1_16FlashAttnBwdSm80INS1_25CollectiveMainloopBwdSm80ILi2ELi2EN4cute5tupleIJNS5_1CILi128EEES8_NS7_ILi64EEEEEENS_6half_tEfNS_4arch4Sm80ELb0ELb1ELb1ELb0ELb0ELb0ELb0ELb0ELi2ELi4ELi4ELi4ELb0EEENS1_21CollectiveEpilogueBwdISA_SB_SD_Li256ELb0ELb0ELi2EEENS1_19SingleTileSchedulerILb0ELb0ELb0ELi128EEEEEEEEEvNT_6ParamsE) ;  /* 0xffff591002007950 */ /* 0x000fec0003c3ffff */
        .type           $_ZN7cutlass13device_kernelIN5flash19enable_sm80_to_sm89INS1_16FlashAttnBwdSm80INS1_25CollectiveMainloopBwdSm80ILi2ELi2EN4cute5tupleIJNS5_1CILi128EEES8_NS7_ILi64EEEEEENS_6half_tEfNS_4arch4Sm80ELb0ELb1ELb1ELb0ELb0ELb0ELb0ELb0ELi2ELi4ELi4ELi4ELb0EEENS1_21CollectiveEpilogueBwdISA_SB_SD_Li256ELb0ELb0ELi2EEENS1_19SingleTileSchedulerILb0ELb0ELb0ELi128EEEEEEEEEvNT_6ParamsE$_ZZN4cute6upcastILi2ENS_5tupleIJNS1_IJNS_1CILi1EEENS1_IJNS2_ILi2EEES4_S4_EEEEEES4_NS1_IJS4_S4_EEEEEENS1_IJNS1_IJNS2_ILi0EEENS1_IJS3_NS2_ILi512EEEiEEEEEENS2_ILi4096EEENS1_IJiNS2_ILi8192EEEEEEEEEEEDaRKT0_RKT1_ENKUlRKT_RKT0_E_clIS7_SF_EEDaSP_SS_,@function
        .size           $_ZN7cutlass13device_kernelIN5flash19enable_sm80_to_sm89INS1_16FlashAttnBwdSm80INS1_25CollectiveMainloopBwdSm80ILi2ELi2EN4cute5tupleIJNS5_1CILi128EEES8_NS7_ILi64EEEEEENS_6half_tEfNS_4arch4Sm80ELb0ELb1ELb1ELb0ELb0ELb0ELb0ELb0ELi2ELi4ELi4ELi4ELb0EEENS1_21CollectiveEpilogueBwdISA_SB_SD_Li256ELb0ELb0ELi2EEENS1_19SingleTileSchedulerILb0ELb0ELb0ELi128EEEEEEEEEvNT_6ParamsE$_ZZN4cute6upcastILi2ENS_5tupleIJNS1_IJNS_1CILi1EEENS1_IJNS2_ILi2EEES4_S4_EEEEEES4_NS1_IJS4_S4_EEEEEENS1_IJNS1_IJNS2_ILi0EEENS1_IJS3_NS2_ILi512EEEiEEEEEENS2_ILi4096EEENS1_IJiNS2_ILi8192EEEEEEEEEEEDaRKT0_RKT1_ENKUlRKT_RKT0_E_clIS7_SF_EEDaSP_SS_,($_ZN7cutlass13device_kernelIN5flash19enable_sm80_to_sm89INS1_16FlashAttnBwdSm80INS1_25CollectiveMainloopBwdSm80ILi2ELi2EN4cute5tupleIJNS5_1CILi128EEES8_NS7_ILi64EEEEEENS_6half_tEfNS_4arch4Sm80ELb0ELb1ELb1ELb0ELb0ELb0ELb0ELb0ELi2ELi4ELi4ELi4ELb0EEENS1_21CollectiveEpilogueBwdISA_SB_SD_Li256ELb0ELb0ELi2EEENS1_19SingleTileSchedulerILb0ELb0ELb0ELi128EEEEEEEEEvNT_6ParamsE$_ZZN4cute7crd2crdINS_5tupleIJiiiNS_1CILi0EEEEEENS1_IJNS2_ILi32EEENS2_ILi4EEENS2_ILi2EEENS2_ILi1EEEEEENS1_IJS8_S8_S8_S8_EEEEEDaRKT_RKT0_RKT1_ENKUlRKT_RKT0_RKT1_E_clIiS7_S8_EEDaSM_SP_SS_ - $_ZN7cutlass13device_kernelIN5flash19enable_sm80_to_sm89INS1_16FlashAttnBwdSm80INS1_25CollectiveMainloopBwdSm80ILi2ELi2EN4cute5tupleIJNS5_1CILi128EEES8_NS7_ILi64EEEEEENS_6half_tEfNS_4arch4Sm80ELb0ELb1ELb1ELb0ELb0ELb0ELb0ELb0ELi2ELi4ELi4ELi4ELb0EEENS1_21CollectiveEpilogueBwdISA_SB_SD_Li256ELb0ELb0ELi2EEENS1_19SingleTileSchedulerILb0ELb0ELb0ELi128EEEEEEEEEvNT_6ParamsE$_ZZN4cute6upcastILi2ENS_5tupleIJNS1_IJNS_1CILi1EEENS1_IJNS2_ILi2EEES4_S4_EEEEEES4_NS1_IJS4_S4_EEEEEENS1_IJNS1_IJNS2_ILi0EEENS1_IJS3_NS2_ILi512EEEiEEEEEENS2_ILi4096EEENS1_IJiNS2_ILi8192EEEEEEEEEEEDaRKT0_RKT1_ENKUlRKT_RKT0_E_clIS7_SF_EEDaSP_SS_)
$_ZN7cutlass13device_kernelIN5flash19enable_sm80_to_sm89INS1_16FlashAttnBwdSm80INS1_25CollectiveMainloopBwdSm80ILi2ELi2EN4cute5tupleIJNS5_1CILi128EEES8_NS7_ILi64EEEEEENS_6half_tEfNS_4arch4Sm80ELb0ELb1ELb1ELb0ELb0ELb0ELb0ELb0ELi2ELi4ELi4ELi4ELb0EEENS1_21CollectiveEpilogueBwdISA_SB_SD_Li256ELb0ELb0ELi2EEENS1_19SingleTileSchedulerILb0ELb0ELb0ELi128EEEEEEEEEvNT_6ParamsE$_ZZN4cute6upcastILi2ENS_5tupleIJNS1_IJNS_1CILi1EEENS1_IJNS2_ILi2EEES4_S4_EEEEEES4_NS1_IJS4_S4_EEEEEENS1_IJNS1_IJNS2_ILi0EEENS1_IJS3_NS2_ILi512EEEiEEEEEENS2_ILi4096EEENS1_IJiNS2_ILi8192EEEEEEEEEEEDaRKT0_RKT1_ENKUlRKT_RKT0_E_clIS7_SF_EEDaSP_SS_:
[----:B------:R-:W-:Y:S01]  /*a6f0*/  IMAD.MOV.U32 R22, RZ, RZ, R18 ;  /* 0x000000ffff167224 */ /* 0x000fe200078e0012 */
[----:B------:R-:W-:Y:S01]  /*a700*/  LEA.HI R2, R2, R2, RZ, 0x1 ;  /* 0x0000000202027211 */ /* 0x000fe200078f08ff */
[----:B------:R-:W-:-:S03]  /*a710*/  IMAD.MOV.U32 R23, RZ, RZ, 0x0 ;  /* 0x00000000ff177424 */ /* 0x000fc600078e00ff */
[----:B------:R-:W-:Y:S01]  /*a720*/  SHF.R.S32.HI R2, RZ, 0x1, R2 ;  /* 0x00000001ff027819 */ /* 0x000fe20000011402 */
[----:B------:R-:W-:Y:S06]  /*a730*/  RET.REL.NODEC R22 `(_ZN7cutlass13device_kernelIN5flash19enable_sm80_to_sm89INS1_16FlashAttnBwdSm80INS1_25CollectiveMainloopBwdSm80ILi2ELi2EN4cute5tupleIJNS5_1CILi128EEES8_NS7_ILi64EEEEEENS_6half_tEfNS_4arch4Sm80ELb0ELb1ELb1ELb0ELb0ELb0ELb0ELb0ELi2ELi4ELi4ELi4ELb0EEENS1_21CollectiveEpilogueBwdISA_SB_SD_Li256ELb0ELb0ELi2EEENS1_19SingleTileSchedulerILb0ELb0ELb0ELi128EEEEEEEEEvNT_6ParamsE) ;  /* 0xffff58c016007950 */ /* 0x000fec0003c3ffff */
        .type           $_ZN7cutlass13device_kernelIN5flash19enable_sm80_to_sm89INS1_16FlashAttnBwdSm80INS1_25CollectiveMainloopBwdSm80ILi2ELi2EN4cute5tupleIJNS5_1CILi128EEES8_NS7_ILi64EEEEEENS_6half_tEfNS_4arch4Sm80ELb0ELb1ELb1ELb0ELb0ELb0ELb0ELb0ELi2ELi4ELi4ELi4ELb0EEENS1_21CollectiveEpilogueBwdISA_SB_SD_Li256ELb0ELb0ELi2EEENS1_19SingleTileSchedulerILb0ELb0ELb0ELi128EEEEEEEEEvNT_6ParamsE$_ZZN4cute7crd2crdINS_5tupleIJiiiNS_1CILi0EEEEEENS1_IJNS2_ILi32EEENS2_ILi4EEENS2_ILi2EEENS2_ILi1EEEEEENS1_IJS8_S8_S8_S8_EEEEEDaRKT_RKT0_RKT1_ENKUlRKT_RKT0_RKT1_E_clIiS7_S8_EEDaSM_SP_SS_,@function
        .size           $_ZN7cutlass13device_kernelIN5flash19enable_sm80_to_sm89INS1_16FlashAttnBwdSm80INS1_25CollectiveMainloopBwdSm80ILi2ELi2EN4cute5tupleIJNS5_1CILi128EEES8_NS7_ILi64EEEEEENS_6half_tEfNS_4arch4Sm80ELb0ELb1ELb1ELb0ELb0ELb0ELb0ELb0ELi2ELi4ELi4ELi4ELb0EEENS1_21CollectiveEpilogueBwdISA_SB_SD_Li256ELb0ELb0ELi2EEENS1_19SingleTileSchedulerILb0ELb0ELb0ELi128EEEEEEEEEvNT_6ParamsE$_ZZN4cute7crd2crdINS_5tupleIJiiiNS_1CILi0EEEEEENS1_IJNS2_ILi32EEENS2_ILi4EEENS2_ILi2EEENS2_ILi1EEEEEENS1_IJS8_S8_S8_S8_EEEEEDaRKT_RKT0_RKT1_ENKUlRKT_RKT0_RKT1_E_clIiS7_S8_EEDaSM_SP_SS_,($_ZN7cutlass13device_kernelIN5flash19enable_sm80_to_sm89INS1_16FlashAttnBwdSm80INS1_25CollectiveMainloopBwdSm80ILi2ELi2EN4cute5tupleIJNS5_1CILi128EEES8_NS7_ILi64EEEEEENS_6half_tEfNS_4arch4Sm80ELb0ELb1ELb1ELb0ELb0ELb0ELb0ELb0ELi2ELi4ELi4ELi4ELb0EEENS1_21CollectiveEpilogueBwdISA_SB_SD_Li256ELb0ELb0ELi2EEENS1_19SingleTileSchedulerILb0ELb0ELb0ELi128EEEEEEEEEvNT_6ParamsE$_ZZN4cute7flattenINS_5tupleIJNS1_IJNS_1CILi0EEENS1_IJNS2_ILi1EEENS2_ILi512EEEiEEEEEENS2_ILi4096EEENS1_IJiNS2_ILi8192EEEEEEEEEEEDaRKT_ENKUlRKT_E_clIS7_EEDaSH_ - $_ZN7cutlass13device_kernelIN5flash19enable_sm80_to_sm89INS1_16FlashAttnBwdSm80INS1_25CollectiveMainloopBwdSm80ILi2ELi2EN4cute5tupleIJNS5_1CILi128EEES8_NS7_ILi64EEEEEENS_6half_tEfNS_4arch4Sm80ELb0ELb1ELb1ELb0ELb0ELb0ELb0ELb0ELi2ELi4ELi4ELi4ELb0EEENS1_21CollectiveEpilogueBwdISA_SB_SD_Li256ELb0ELb0ELi2EEENS1_19SingleTileSchedulerILb0ELb0ELb0ELi128EEEEEEEEEvNT_6ParamsE$_ZZN4cute7crd2crdINS_5tupleIJiiiNS_1CILi0EEEEEENS1_IJNS2_ILi32EEENS2_ILi4EEENS2_ILi2EEENS2_ILi1EEEEEENS1_IJS8_S8_S8_S8_EEEEEDaRKT_RKT0_RKT1_ENKUlRKT_RKT0_RKT1_E_clIiS7_S8_EEDaSM_SP_SS_)
$_ZN7cutlass13device_kernelIN5flash19enable_sm80_to_sm89INS1_16FlashAttnBwdSm80INS1_25CollectiveMainloopBwdSm80ILi2ELi2EN4cute5tupleIJNS5_1CILi128EEES8_NS7_ILi64EEEEEENS_6half_tEfNS_4arch4Sm80ELb0ELb1ELb1ELb0ELb0ELb0ELb0ELb0ELi2ELi4ELi4ELi4ELb0EEENS1_21CollectiveEpilogueBwdISA_SB_SD_Li256ELb0ELb0ELi2EEENS1_19SingleTileSchedulerILb0ELb0ELb0ELi128EEEEEEEEEvNT_6ParamsE$_ZZN4cute7crd2crdINS_5tupleIJiiiNS_1CILi0EEEEEENS1_IJNS2_ILi32EEENS2_ILi4EEENS2_ILi2EEENS2_ILi1EEEEEENS1_IJS8_S8_S8_S8_EEEEEDaRKT_RKT0_RKT1_ENKUlRKT_RKT0_RKT1_E_clIiS7_S8_EEDaSM_SP_SS_:
[----:B------:R-:W-:-:S04]  /*a740*/  MOV R13, 0x0 ;  /* 0x00000000000d7802 */ /* 0x000fc80000000f00 */
[----:B------:R-:W-:Y:S05]  /*a750*/  RET.REL.NODEC R12 `(_ZN7cutlass13device_kernelIN5flash19enable_sm80_to_sm89INS1_16FlashAttnBwdSm80INS1_25CollectiveMainloopBwdSm80ILi2ELi2EN4cute5tupleIJNS5_1CILi128EEES8_NS7_ILi64EEEEEENS_6half_tEfNS_4arch4Sm80ELb0ELb1ELb1ELb0ELb0ELb0ELb0ELb0ELi2ELi4ELi4ELi4ELb0EEENS1_21CollectiveEpilogueBwdISA_SB_SD_Li256ELb0ELb0ELi2EEENS1_19SingleTileSchedulerILb0ELb0ELb0ELi128EEEEEEEEEvNT_6ParamsE) ;  /* 0xffff58a00c007950 */ /* 0x000fea0003c3ffff */
        .type           $_ZN7cutlass13device_kernelIN5flash19enable_sm80_to_sm89INS1_16FlashAttnBwdSm80INS1_25CollectiveMainloopBwdSm80ILi2ELi2EN4cute5tupleIJNS5_1CILi128EEES8_NS7_ILi64EEEEEENS_6half_tEfNS_4arch4Sm80ELb0ELb1ELb1ELb0ELb0ELb0ELb0ELb0ELi2ELi4ELi4ELi4ELb0EEENS1_21CollectiveEpilogueBwdISA_SB_SD_Li256ELb0ELb0ELi2EEENS1_19SingleTileSchedulerILb0ELb0ELb0ELi128EEEEEEEEEvNT_6ParamsE$_ZZN4cute7flattenINS_5tupleIJNS1_IJNS_1CILi0EEENS1_IJNS2_ILi1EEENS2_ILi512EEEiEEEEEENS2_ILi4096EEENS1_IJiNS2_ILi8192EEEEEEEEEEEDaRKT_ENKUlRKT_E_clIS7_EEDaSH_,@function
        .size           $_ZN7cutlass13device_kernelIN5flash19enable_sm80_to_sm89INS1_16FlashAttnBwdSm80INS1_25CollectiveMainloopBwdSm80ILi2ELi2EN4cute5tupleIJNS5_1CILi128EEES8_NS7_ILi64EEEEEENS_6half_tEfNS_4arch4Sm80ELb0ELb1ELb1ELb0ELb0ELb0ELb0ELb0ELi2ELi4ELi4ELi4ELb0EEENS1_21CollectiveEpilogueBwdISA_SB_SD_Li256ELb0ELb0ELi2EEENS1_19SingleTileSchedulerILb0ELb0ELb0ELi128EEEEEEEEEvNT_6ParamsE$_ZZN4cute7flattenINS_5tupleIJNS1_IJNS_1CILi0EEENS1_IJNS2_ILi1EEENS2_ILi512EEEiEEEEEENS2_ILi4096EEENS1_IJiNS2_ILi8192EEEEEEEEEEEDaRKT_ENKUlRKT_E_clIS7_EEDaSH_,($_ZN7cutlass13device_kernelIN5flash19enable_sm80_to_sm89INS1_16FlashAttnBwdSm80INS1_25CollectiveMainloopBwdSm80ILi2ELi2EN4cute5tupleIJNS5_1CILi128EEES8_NS7_ILi64EEEEEENS_6half_tEfNS_4arch4Sm80ELb0ELb1ELb1ELb0ELb0ELb0ELb0ELb0ELi2ELi4ELi4ELi4ELb0EEENS1_21CollectiveEpilogueBwdISA_SB_SD_Li256ELb0ELb0ELi2EEENS1_19SingleTileSchedulerILb0ELb0ELb0ELi128EEEEEEEEEvNT_6ParamsE$_ZZN4cute7flattenINS_5tupleIJNS1_IJNS_1CILi0EEENS1_IJNS2_ILi1EEENS2_ILi512EEEiEEEEEENS2_ILi4096EEENS1_IJiNS2_ILi8192EEEEEEEEEEEDaRKT_ENKUlRKT_E_clISA_EEDaSH_ - $_ZN7cutlass13device_kernelIN5flash19enable_sm80_to_sm89INS1_16FlashAttnBwdSm80INS1_25CollectiveMainloopBwdSm80ILi2ELi2EN4cute5tupleIJNS5_1CILi128EEES8_NS7_ILi64EEEEEENS_6half_tEfNS_4arch4Sm80ELb0ELb1ELb1ELb0ELb0ELb0ELb0ELb0ELi2ELi4ELi4ELi4ELb0EEENS1_21CollectiveEpilogueBwdISA_SB_SD_Li256ELb0ELb0ELi2EEENS1_19SingleTileSchedulerILb0ELb0ELb0ELi128EEEEEEEEEvNT_6ParamsE$_ZZN4cute7flattenINS_5tupleIJNS1_IJNS_1CILi0EEENS1_IJNS2_ILi1EEENS2_ILi512EEEiEEEEEENS2_ILi4096EEENS1_IJiNS2_ILi8192EEEEEEEEEEEDaRKT_ENKUlRKT_E_clIS7_EEDaSH_)
$_ZN7cutlass13device_kernelIN5flash19enable_sm80_to_sm89INS1_16FlashAttnBwdSm80INS1_25CollectiveMainloopBwdSm80ILi2ELi2EN4cute5tupleIJNS5_1CILi128EEES8_NS7_ILi64EEEEEENS_6half_tEfNS_4arch4Sm80ELb0ELb1ELb1ELb0ELb0ELb0ELb0ELb0ELi2ELi4ELi4ELi4ELb0EEENS1_21CollectiveEpilogueBwdISA_SB_SD_Li256ELb0ELb0ELi2EEENS1_19SingleTileSchedulerILb0ELb0ELb0ELi128EEEEEEEEEvNT_6ParamsE$_ZZN4cute7flattenINS_5tupleIJNS1_IJNS_1CILi0EEENS1_IJNS2_ILi1EEENS2_ILi512EEEiEEEEEENS2_ILi4096EEENS1_IJiNS2_ILi8192EEEEEEEEEEEDaRKT_ENKUlRKT_E_clIS7_EEDaSH_:
[----:B------:R-:W-:-:S04]  /*a760*/  MOV R3, 0x0 ;  /* 0x0000000000037802 */ /* 0x000fc80000000f00 */
[----:B------:R-:W-:Y:S05]  /*a770*/  RET.REL.NODEC R2 `(_ZN7cutlass13device_kernelIN5flash19enable_sm80_to_sm89INS1_16FlashAttnBwdSm80INS1_25CollectiveMainloopBwdSm80ILi2ELi2EN4cute5tupleIJNS5_1CILi128EEES8_NS7_ILi64EEEEEENS_6half_tEfNS_4arch4Sm80ELb0ELb1ELb1ELb0ELb0ELb0ELb0ELb0ELi2ELi4ELi4ELi4ELb0EEENS1_21CollectiveEpilogueBwdISA_SB_SD_Li256ELb0ELb0ELi2EEENS1_19SingleTileSchedulerILb0ELb0ELb0ELi128EEEEEEEEEvNT_6ParamsE) ;  /* 0xffff588002007950 */ /* 0x000fea0003c3ffff */
        .type           $_ZN7cutlass13device_kernelIN5flash19enable_sm80_to_sm89INS1_16FlashAttnBwdSm80INS1_25CollectiveMainloopBwdSm80ILi2ELi2EN4cute5tupleIJNS5_1CILi128EEES8_NS7_ILi64EEEEEENS_6half_tEfNS_4arch4Sm80ELb0ELb1ELb1ELb0ELb0ELb0ELb0ELb0ELi2ELi4ELi4ELi4ELb0EEENS1_21CollectiveEpilogueBwdISA_SB_SD_Li256ELb0ELb0ELi2EEENS1_19SingleTileSchedulerILb0ELb0ELb0ELi128EEEEEEEEEvNT_6ParamsE$_ZZN4cute7flattenINS_5tupleIJNS1_IJNS_1CILi0EEENS1_IJNS2_ILi1EEENS2_ILi512EEEiEEEEEENS2_ILi4096EEENS1_IJiNS2_ILi8192EEEEEEEEEEEDaRKT_ENKUlRKT_E_clISA_EEDaSH_,@function
        .size           $_ZN7cutlass13device_kernelIN5flash19enable_sm80_to_sm89INS1_16FlashAttnBwdSm80INS1_25CollectiveMainloopBwdSm80ILi2ELi2EN4cute5tupleIJNS5_1CILi128EEES8_NS7_ILi64EEEEEENS_6half_tEfNS_4arch4Sm80ELb0ELb1ELb1ELb0ELb0ELb0ELb0ELb0ELi2ELi4ELi4ELi4ELb0EEENS1_21CollectiveEpilogueBwdISA_SB_SD_Li256ELb0ELb0ELi2EEENS1_19SingleTileSchedulerILb0ELb0ELb0ELi128EEEEEEEEEvNT_6ParamsE$_ZZN4cute7flattenINS_5tupleIJNS1_IJNS_1CILi0EEENS1_IJNS2_ILi1EEENS2_ILi512EEEiEEEEEENS2_ILi4096EEENS1_IJiNS2_ILi8192EEEEEEEEEEEDaRKT_ENKUlRKT_E_clISA_EEDaSH_,($_ZN7cutlass13device_kernelIN5flash19enable_sm80_to_sm89INS1_16FlashAttnBwdSm80INS1_25CollectiveMainloopBwdSm80ILi2ELi2EN4cute5tupleIJNS5_1CILi128EEES8_NS7_ILi64EEEEEENS_6half_tEfNS_4arch4Sm80ELb0ELb1ELb1ELb0ELb0ELb0ELb0ELb0ELi2ELi4ELi4ELi4ELb0EEENS1_21CollectiveEpilogueBwdISA_SB_SD_Li256ELb0ELb0ELi2EEENS1_19SingleTileSchedulerILb0ELb0ELb0ELi128EEEEEEEEEvNT_6ParamsE$_ZZN4cute7flattenINS_5tupleIJNS_1CILi1EEENS1_IJNS2_ILi8EEEiiEEENS2_ILi64EEENS1_IJiNS2_ILi144EEENS2_ILi288EEEEEENS2_ILi512EEEEEEEEDaRKT_ENKUlRKT_E_clIS5_EEDaSH_ - $_ZN7cutlass13device_kernelIN5flash19enable_sm80_to_sm89INS1_16FlashAttnBwdSm80INS1_25CollectiveMainloopBwdSm80ILi2ELi2EN4cute5tupleIJNS5_1CILi128EEES8_NS7_ILi64EEEEEENS_6half_tEfNS_4arch4Sm80ELb0ELb1ELb1ELb0ELb0ELb0ELb0ELb0ELi2ELi4ELi4ELi4ELb0EEENS1_21CollectiveEpilogueBwdISA_SB_SD_Li256ELb0ELb0ELi2EEENS1_19SingleTileSchedulerILb0ELb0ELb0ELi128EEEEEEEEEvNT_6ParamsE$_ZZN4cute7flattenINS_5tupleIJNS1_IJNS_1CILi0EEENS1_IJNS2_ILi1EEENS2_ILi512EEEiEEEEEENS2_ILi4096EEENS1_IJiNS2_ILi8192EEEEEEEEEEEDaRKT_ENKUlRKT_E_clISA_EEDaSH_)
$_ZN7cutlass13device_kernelIN5flash19enable_sm80_to_sm89INS1_16FlashAttnBwdSm80INS1_25CollectiveMainloopBwdSm80ILi2ELi2EN4cute5tupleIJNS5_1CILi128EEES8_NS7_ILi64EEEEEENS_6half_tEfNS_4arch4Sm80ELb0ELb1ELb1ELb0ELb0ELb0ELb0ELb0ELi2ELi4ELi4ELi4ELb0EEENS1_21CollectiveEpilogueBwdISA_SB_SD_Li256ELb0ELb0ELi2EEENS1_19SingleTileSchedulerILb0ELb0ELb0ELi128EEEEEEEEEvNT_6ParamsE$_ZZN4cute7flattenINS_5tupleIJNS1_IJNS_1CILi0EEENS1_IJNS2_ILi1EEENS2_ILi512EEEiEEEEEENS2_ILi4096EEENS1_IJiNS2_ILi8192EEEEEEEEEEEDaRKT_ENKUlRKT_E_clISA_EEDaSH_:
[----:B------:R-:W-:-:S04]  /*a780*/  MOV R3, 0x0 ;  /* 0x0000000000037802 */ /* 0x000fc80000000f00 */
[----:B------:R-:W-:Y:S05]  /*a790*/  RET.REL.NODEC R2 `(_ZN7cutlass13device_kernelIN5flash19enable_sm80_to_sm89INS1_16FlashAttnBwdSm80INS1_25CollectiveMainloopBwdSm80ILi2ELi2EN4cute5tupleIJNS5_1CILi128EEES8_NS7_ILi64EEEEEENS_6half_tEfNS_4arch4Sm80ELb0ELb1ELb1ELb0ELb0ELb0ELb0ELb0ELi2ELi4ELi4ELi4ELb0EEENS1_21CollectiveEpilogueBwdISA_SB_SD_Li256ELb0ELb0ELi2EEENS1_19SingleTileSchedulerILb0ELb0ELb0ELi128EEEEEEEEEvNT_6ParamsE) ;  /* 0xffff586002007950 */ /* 0x000fea0003c3ffff */
        .type           $_ZN7cutlass13device_kernelIN5flash19enable_sm80_to_sm89INS1_16FlashAttnBwdSm80INS1_25CollectiveMainloopBwdSm80ILi2ELi2EN4cute5tupleIJNS5_1CILi128EEES8_NS7_ILi64EEEEEENS_6half_tEfNS_4arch4Sm80ELb0ELb1ELb1ELb0ELb0ELb0ELb0ELb0ELi2ELi4ELi4ELi4ELb0EEENS1_21CollectiveEpilogueBwdISA_SB_SD_Li256ELb0ELb0ELi2EEENS1_19SingleTileSchedulerILb0ELb0ELb0ELi128EEEEEEEEEvNT_6ParamsE$_ZZN4cute7flattenINS_5tupleIJNS_1CILi1EEENS1_IJNS2_ILi8EEEiiEEENS2_ILi64EEENS1_IJiNS2_ILi144EEENS2_ILi288EEEEEENS2_ILi512EEEEEEEEDaRKT_ENKUlRKT_E_clIS5_EEDaSH_,@function
        .size           $_ZN7cutlass13device_kernelIN5flash19enable_sm80_to_sm89INS1_16FlashAttnBwdSm80INS1_25CollectiveMainloopBwdSm80ILi2ELi2EN4cute5tupleIJNS5_1CILi128EEES8_NS7_ILi64EEEEEENS_6half_tEfNS_4arch4Sm80ELb0ELb1ELb1ELb0ELb0ELb0ELb0ELb0ELi2ELi4ELi4ELi4ELb0EEENS1_21CollectiveEpilogueBwdISA_SB_SD_Li256ELb0ELb0ELi2EEENS1_19SingleTileSchedulerILb0ELb0ELb0ELi128EEEEEEEEEvNT_6ParamsE$_ZZN4cute7flattenINS_5tupleIJNS_1CILi1EEENS1_IJNS2_ILi8EEEiiEEENS2_ILi64EEENS1_IJiNS2_ILi144EEENS2_ILi288EEEEEENS2_ILi512EEEEEEEEDaRKT_ENKUlRKT_E_clIS5_EEDaSH_,($_ZN7cutlass13device_kernelIN5flash19enable_sm80_to_sm89INS1_16FlashAttnBwdSm80INS1_25CollectiveMainloopBwdSm80ILi2ELi2EN4cute5tupleIJNS5_1CILi128EEES8_NS7_ILi64EEEEEENS_6half_tEfNS_4arch4Sm80ELb0ELb1ELb1ELb0ELb0ELb0ELb0ELb0ELi2ELi4ELi4ELi4ELb0EEENS1_21CollectiveEpilogueBwdISA_SB_SD_Li256ELb0ELb0ELi2EEENS1_19SingleTileSchedulerILb0ELb0ELb0ELi128EEEEEEEEEvNT_6ParamsE$_ZZN4cute7flattenINS_5tupleIJNS_1CILi1EEENS1_IJNS2_ILi8EEEiiEEENS2_ILi64EEENS1_IJiNS2_ILi144EEENS2_ILi288EEEEEENS2_ILi512EEEEEEEEDaRKT_ENKUlRKT_E_clIS9_EEDaSH_ - $_ZN7cutlass13device_kernelIN5flash19enable_sm80_to_sm89INS1_16FlashAttnBwdSm80INS1_25CollectiveMainloopBwdSm80ILi2ELi2EN4cute5tupleIJNS5_1CILi128EEES8_NS7_ILi64EEEEEENS_6half_tEfNS_4arch4Sm80ELb0ELb1ELb1ELb0ELb0ELb0ELb0ELb0ELi2ELi4ELi4ELi4ELb0EEENS1_21CollectiveEpilogueBwdISA_SB_SD_Li256ELb0ELb0ELi2EEENS1_19SingleTileSchedulerILb0ELb0ELb0ELi128EEEEEEEEEvNT_6ParamsE$_ZZN4cute7flattenINS_5tupleIJNS_1CILi1EEENS1_IJNS2_ILi8EEEiiEEENS2_ILi64EEENS1_IJiNS2_ILi144EEENS2_ILi288EEEEEENS2_ILi512EEEEEEEEDaRKT_ENKUlRKT_E_clIS5_EEDaSH_)
$_ZN7cutlass13device_kernelIN5flash19enable_sm80_to_sm89INS1_16FlashAttnBwdSm80INS1_25CollectiveMainloopBwdSm80ILi2ELi2EN4cute5tupleIJNS5_1CILi128EEES8_NS7_ILi64EEEEEENS_6half_tEfNS_4arch4Sm80ELb0ELb1ELb1ELb0ELb0ELb0ELb0ELb0ELi2ELi4ELi4ELi4ELb0EEENS1_21CollectiveEpilogueBwdISA_SB_SD_Li256ELb0ELb0ELi2EEENS1_19SingleTileSchedulerILb0ELb0ELb0ELi128EEEEEEEEEvNT_6ParamsE$_ZZN4cute7flattenINS_5tupleIJNS_1CILi1EEENS1_IJNS2_ILi8EEEiiEEENS2_ILi64EEENS1_IJiNS2_ILi144EEENS2_ILi288EEEEEENS2_ILi512EEEEEEEEDaRKT_ENKUlRKT_E_clIS5_EEDaSH_:
[----:B------:R-:W-:Y:S02]  /*a7a0*/  MOV R34, R4 ;  /* 0x0000000400227202 */ /* 0x000fe40000000f00 */
[----:B------:R-:W-:Y:S02]  /*a7b0*/  MOV R35, 0x0 ;  /* 0x0000000000237802 */ /* 0x000fe40000000f00 */
[----:B------:R-:W-:Y:S02]  /*a7c0*/  MOV R5, R3 ;  /* 0x0000000300057202 */ /* 0x000fe40000000f00 */
[----:B------:R-:W-:Y:S05]  /*a7d0*/  RET.REL.NODEC R34 `(_ZN7cutlass13device_kernelIN5flash19enable_sm80_to_sm89INS1_16FlashAttnBwdSm80INS1_25CollectiveMainloopBwdSm80ILi2ELi2EN4cute5tupleIJNS5_1CILi128EEES8_NS7_ILi64EEEEEENS_6half_tEfNS_4arch4Sm80ELb0ELb1ELb1ELb0ELb0ELb0ELb0ELb0ELi2ELi4ELi4ELi4ELb0EEENS1_21CollectiveEpilogueBwdISA_SB_SD_Li256ELb0ELb0ELi2EEENS1_19SingleTileSchedulerILb0ELb0ELb0ELi128EEEEEEEEEvNT_6ParamsE) ;  /* 0xffff582022007950 */ /* 0x000fea0003c3ffff */
        .type           $_ZN7cutlass13device_kernelIN5flash19enable_sm80_to_sm89INS1_16FlashAttnBwdSm80INS1_25CollectiveMainloopBwdSm80ILi2ELi2EN4cute5tupleIJNS5_1CILi128EEES8_NS7_ILi64EEEEEENS_6half_tEfNS_4arch4Sm80ELb0ELb1ELb1ELb0ELb0ELb0ELb0ELb0ELi2ELi4ELi4ELi4ELb0EEENS1_21CollectiveEpilogueBwdISA_SB_SD_Li256ELb0ELb0ELi2EEENS1_19SingleTileSchedulerILb0ELb0ELb0ELi128EEEEEEEEEvNT_6ParamsE$_ZZN4cute7flattenINS_5tupleIJNS_1CILi1EEENS1_IJNS2_ILi8EEEiiEEENS2_ILi64EEENS1_IJiNS2_ILi144EEENS2_ILi288EEEEEENS2_ILi512EEEEEEEEDaRKT_ENKUlRKT_E_clIS9_EEDaSH_,@function
        .size           $_ZN7cutlass13device_kernelIN5flash19enable_sm80_to_sm89INS1_16FlashAttnBwdSm80INS1_25CollectiveMainloopBwdSm80ILi2ELi2EN4cute5tupleIJNS5_1CILi128EEES8_NS7_ILi64EEEEEENS_6half_tEfNS_4arch4Sm80ELb0ELb1ELb1ELb0ELb0ELb0ELb0ELb0ELi2ELi4ELi4ELi4ELb0EEENS1_21CollectiveEpilogueBwdISA_SB_SD_Li256ELb0ELb0ELi2EEENS1_19SingleTileSchedulerILb0ELb0ELb0ELi128EEEEEEEEEvNT_6ParamsE$_ZZN4cute7flattenINS_5tupleIJNS_1CILi1EEENS1_IJNS2_ILi8EEEiiEEENS2_ILi64EEENS1_IJiNS2_ILi144EEENS2_ILi288EEEEEENS2_ILi512EEEEEEEEDaRKT_ENKUlRKT_E_clIS9_EEDaSH_,($_ZN7cutlass13device_kernelIN5flash19enable_sm80_to_sm89INS1_16FlashAttnBwdSm80INS1_25CollectiveMainloopBwdSm80ILi2ELi2EN4cute5tupleIJNS5_1CILi128EEES8_NS7_ILi64EEEEEENS_6half_tEfNS_4arch4Sm80ELb0ELb1ELb1ELb0ELb0ELb0ELb0ELb0ELi2ELi4ELi4ELi4ELb0EEENS1_21CollectiveEpilogueBwdISA_SB_SD_Li256ELb0ELb0ELi2EEENS1_19SingleTileSchedulerILb0ELb0ELb0ELi128EEEEEEEEEvNT_6ParamsE$_ZZN4cute7flattenINS_5tupleIJNS_1CILi1EEENS1_IJiiiEEENS2_ILi64EEENS1_IJNS2_ILi72EEENS2_ILi144EEENS2_ILi288EEEEEENS2_ILi512EEEEEEEEDaRKT_ENKUlRKT_E_clIS4_EEDaSH_ - $_ZN7cutlass13device_kernelIN5flash19enable_sm80_to_sm89INS1_16FlashAttnBwdSm80INS1_25CollectiveMainloopBwdSm80ILi2ELi2EN4cute5tupleIJNS5_1CILi128EEES8_NS7_ILi64EEEEEENS_6half_tEfNS_4arch4Sm80ELb0ELb1ELb1ELb0ELb0ELb0ELb0ELb0ELi2ELi4ELi4ELi4ELb0EEENS1_21CollectiveEpilogueBwdISA_SB_SD_Li256ELb0ELb0ELi2EEENS1_19SingleTileSchedulerILb0ELb0ELb0ELi128EEEEEEEEEvNT_6ParamsE$_ZZN4cute7flattenINS_5tupleIJNS_1CILi1EEENS1_IJNS2_ILi8EEEiiEEENS2_ILi64EEENS1_IJiNS2_ILi144EEENS2_ILi288EEEEEENS2_ILi512EEEEEEEEDaRKT_ENKUlRKT_E_clIS9_EEDaSH_)
$_ZN7cutlass13device_kernelIN5flash19enable_sm80_to_sm89INS1_16FlashAttnBwdSm80INS1_25CollectiveMainloopBwdSm80ILi2ELi2EN4cute5tupleIJNS5_1CILi128EEES8_NS7_ILi64EEEEEENS_6half_tEfNS_4arch4Sm80ELb0ELb1ELb1ELb0ELb0ELb0ELb0ELb0ELi2ELi4ELi4ELi4ELb0EEENS1_21CollectiveEpilogueBwdISA_SB_SD_Li256ELb0ELb0ELi2EEENS1_19SingleTileSchedulerILb0ELb0ELb0ELi128EEEEEEEEEvNT_6ParamsE$_ZZN4cute7flattenINS_5tupleIJNS_1CILi1EEENS1_IJNS2_ILi8EEEiiEEENS2_ILi64EEENS1_IJiNS2_ILi144EEENS2_ILi288EEEEEENS2_ILi512EEEEEEEEDaRKT_ENKUlRKT_E_clIS9_EEDaSH_:
[----:B------:R-:W-:Y:S02]  /*a7e0*/  MOV R34, R4 ;  /* 0x0000000400227202 */ /* 0x000fe40000000f00 */
[----:B------:R-:W-:-:S04]  /*a7f0*/  MOV R35, 0x0 ;  /* 0x0000000000237802 */ /* 0x000fc80000000f00 */
[----:B------:R-:W-:Y:S05]  /*a800*/  RET.REL.NODEC R34 `(_ZN7cutlass13device_kernelIN5flash19enable_sm80_to_sm89INS1_16FlashAttnBwdSm80INS1_25CollectiveMainloopBwdSm80ILi2ELi2EN4cute5tupleIJNS5_1CILi128EEES8_NS7_ILi64EEEEEENS_6half_tEfNS_4arch4Sm80ELb0ELb1ELb1ELb0ELb0ELb0ELb0ELb0ELi2ELi4ELi4ELi4ELb0EEENS1_21CollectiveEpilogueBwdISA_SB_SD_Li256ELb0ELb0ELi2EEENS1_19SingleTileSchedulerILb0ELb0ELb0ELi128EEEEEEEEEvNT_6ParamsE) ;  /* 0xffff57f022007950 */ /* 0x000fea0003c3ffff */
        .type           $_ZN7cutlass13device_kernelIN5flash19enable_sm80_to_sm89INS1_16FlashAttnBwdSm80INS1_25CollectiveMainloopBwdSm80ILi2ELi2EN4cute5tupleIJNS5_1CILi128EEES8_NS7_ILi64EEEEEENS_6half_tEfNS_4arch4Sm80ELb0ELb1ELb1ELb0ELb0ELb0ELb0ELb0ELi2ELi4ELi4ELi4ELb0EEENS1_21CollectiveEpilogueBwdISA_SB_SD_Li256ELb0ELb0ELi2EEENS1_19SingleTileSchedulerILb0ELb0ELb0ELi128EEEEEEEEEvNT_6ParamsE$_ZZN4cute7flattenINS_5tupleIJNS_1CILi1EEENS1_IJiiiEEENS2_ILi64EEENS1_IJNS2_ILi72EEENS2_ILi144EEENS2_ILi288EEEEEENS2_ILi512EEEEEEEEDaRKT_ENKUlRKT_E_clIS4_EEDaSH_,@function
        .size           $_ZN7cutlass13device_kernelIN5flash19enable_sm80_to_sm89INS1_16FlashAttnBwdSm80INS1_25CollectiveMainloopBwdSm80ILi2ELi2EN4cute5tupleIJNS5_1CILi128EEES8_NS7_ILi64EEEEEENS_6half_tEfNS_4arch4Sm80ELb0ELb1ELb1ELb0ELb0ELb0ELb0ELb0ELi2ELi4ELi4ELi4ELb0EEENS1_21CollectiveEpilogueBwdISA_SB_SD_Li256ELb0ELb0ELi2EEENS1_19SingleTileSchedulerILb0ELb0ELb0ELi128EEEEEEEEEvNT_6ParamsE$_ZZN4cute7flattenINS_5tupleIJNS_1CILi1EEENS1_IJiiiEEENS2_ILi64EEENS1_IJNS2_ILi72EEENS2_ILi144EEENS2_ILi288EEEEEENS2_ILi512EEEEEEEEDaRKT_ENKUlRKT_E_clIS4_EEDaSH_,($_ZN7cutlass13device_kernelIN5flash19enable_sm80_to_sm89INS1_16FlashAttnBwdSm80INS1_25CollectiveMainloopBwdSm80ILi2ELi2EN4cute5tupleIJNS5_1CILi128EEES8_NS7_ILi64EEEEEENS_6half_tEfNS_4arch4Sm80ELb0ELb1ELb1ELb0ELb0ELb0ELb0ELb0ELi2ELi4ELi4ELi4ELb0EEENS1_21CollectiveEpilogueBwdISA_SB_SD_Li256ELb0ELb0ELi2EEENS1_19SingleTileSchedulerILb0ELb0ELb0ELi128EEEEEEEEEvNT_6ParamsE$_ZZN4cute7idx2crdINS_5tupleIJiiNS_1CILi0EEEEEENS1_IJNS1_IJNS2_ILi4EEENS2_ILi8EEEEEENS2_ILi2EEENS2_ILi1EEEEEEEEDaRKT_RKT0_ENKUlRKT_RKT0_E_clIiS7_EEDaSJ_SM_ - $_ZN7cutlass13device_kernelIN5flash19enable_sm80_to_sm89INS1_16FlashAttnBwdSm80INS1_25CollectiveMainloopBwdSm80ILi2ELi2EN4cute5tupleIJNS5_1CILi128EEES8_NS7_ILi64EEEEEENS_6half_tEfNS_4arch4Sm80ELb0ELb1ELb1ELb0ELb0ELb0ELb0ELb0ELi2ELi4ELi4ELi4ELb0EEENS1_21CollectiveEpilogueBwdISA_SB_SD_Li256ELb0ELb0ELi2EEENS1_19SingleTileSchedulerILb0ELb0ELb0ELi128EEEEEEEEEvNT_6ParamsE$_ZZN4cute7flattenINS_5tupleIJNS_1CILi1EEENS1_IJiiiEEENS2_ILi64EEENS1_IJNS2_ILi72EEENS2_ILi144EEENS2_ILi288EEEEEENS2_ILi512EEEEEEEEDaRKT_ENKUlRKT_E_clIS4_EEDaSH_)
$_ZN7cutlass13device_kernelIN5flash19enable_sm80_to_sm89INS1_16FlashAttnBwdSm80INS1_25CollectiveMainloopBwdSm80ILi2ELi2EN4cute5tupleIJNS5_1CILi128EEES8_NS7_ILi64EEEEEENS_6half_tEfNS_4arch4Sm80ELb0ELb1ELb1ELb0ELb0ELb0ELb0ELb0ELi2ELi4ELi4ELi4ELb0EEENS1_21CollectiveEpilogueBwdISA_SB_SD_Li256ELb0ELb0ELi2EEENS1_19SingleTileSchedulerILb0ELb0ELb0ELi128EEEEEEEEEvNT_6ParamsE$_ZZN4cute7flattenINS_5tupleIJNS_1CILi1EEENS1_IJiiiEEENS2_ILi64EEENS1_IJNS2_ILi72EEENS2_ILi144EEENS2_ILi288EEEEEENS2_ILi512EEEEEEEEDaRKT_ENKUlRKT_E_clIS4_EEDaSH_:
[----:B------:R-:W-:Y:S02]  /*a810*/  MOV R34, R4 ;  /* 0x0000000400227202 */ /* 0x000fe40000000f00 */
[----:B------:R-:W-:-:S04]  /*a820*/  MOV R35, 0x0 ;  /* 0x0000000000237802 */ /* 0x000fc80000000f00 */
[----:B------:R-:W-:Y:S05]  /*a830*/  RET.REL.NODEC R34 `(_ZN7cutlass13device_kernelIN5flash19enable_sm80_to_sm89INS1_16FlashAttnBwdSm80INS1_25CollectiveMainloopBwdSm80ILi2ELi2EN4cute5tupleIJNS5_1CILi128EEES8_NS7_ILi64EEEEEENS_6half_tEfNS_4arch4Sm80ELb0ELb1ELb1ELb0ELb0ELb0ELb0ELb0ELi2ELi4ELi4ELi4ELb0EEENS1_21CollectiveEpilogueBwdISA_SB_SD_Li256ELb0ELb0ELi2EEENS1_19SingleTileSchedulerILb0ELb0ELb0ELi128EEEEEEEEEvNT_6ParamsE) ;  /* 0xffff57c022007950 */ /* 0x000fea0003c3ffff */
        .type           $_ZN7cutlass13device_kernelIN5flash19enable_sm80_to_sm89INS1_16FlashAttnBwdSm80INS1_25CollectiveMainloopBwdSm80ILi2ELi2EN4cute5tupleIJNS5_1CILi128EEES8_NS7_ILi64EEEEEENS_6half_tEfNS_4arch4Sm80ELb0ELb1ELb1ELb0ELb0ELb0ELb0ELb0ELi2ELi4ELi4ELi4ELb0EEENS1_21CollectiveEpilogueBwdISA_SB_SD_Li256ELb0ELb0ELi2EEENS1_19SingleTileSchedulerILb0ELb0ELb0ELi128EEEEEEEEEvNT_6ParamsE$_ZZN4cute7idx2crdINS_5tupleIJiiNS_1CILi0EEEEEENS1_IJNS1_IJNS2_ILi4EEENS2_ILi8EEEEEENS2_ILi2EEENS2_ILi1EEEEEEEEDaRKT_RKT0_ENKUlRKT_RKT0_E_clIiS7_EEDaSJ_SM_,@function
        .size           $_ZN7cutlass13device_kernelIN5flash19enable_sm80_to_sm89INS1_16FlashAttnBwdSm80INS1_25CollectiveMainloopBwdSm80ILi2ELi2EN4cute5tupleIJNS5_1CILi128EEES8_NS7_ILi64EEEEEENS_6half_tEfNS_4arch4Sm80ELb0ELb1ELb1ELb0ELb0ELb0ELb0ELb0ELi2ELi4ELi4ELi4ELb0EEENS1_21CollectiveEpilogueBwdISA_SB_SD_Li256ELb0ELb0ELi2EEENS1_19SingleTileSchedulerILb0ELb0ELb0ELi128EEEEEEEEEvNT_6ParamsE$_ZZN4cute7idx2crdINS_5tupleIJiiNS_1CILi0EEEEEENS1_IJNS1_IJNS2_ILi4EEENS2_ILi8EEEEEENS2_ILi2EEENS2_ILi1EEEEEEEEDaRKT_RKT0_ENKUlRKT_RKT0_E_clIiS7_EEDaSJ_SM_,($_ZN7cutlass13device_kernelIN5flash19enable_sm80_to_sm89INS1_16FlashAttnBwdSm80INS1_25CollectiveMainloopBwdSm80ILi2ELi2EN4cute5tupleIJNS5_1CILi128EEES8_NS7_ILi64EEEEEENS_6half_tEfNS_4arch4Sm80ELb0ELb1ELb1ELb0ELb0ELb0ELb0ELb0ELi2ELi4ELi4ELi4ELb0EEENS1_21CollectiveEpilogueBwdISA_SB_SD_Li256ELb0ELb0ELi2EEENS1_19SingleTileSchedulerILb0ELb0ELb0ELi128EEEEEEEEEvNT_6ParamsE$_ZZN4cute7idx2crdINS_5tupleIJiiNS_1CILi0EEEEEENS1_IJNS1_IJNS2_ILi4EEENS2_ILi8EEEEEENS2_ILi2EEENS2_ILi1EEEEEEEEDaRKT_RKT0_ENKUlRKT_RKT0_E_clIiS8_EEDaSJ_SM_ - $_ZN7cutlass13device_kernelIN5flash19enable_sm80_to_sm89INS1_16FlashAttnBwdSm80INS1_25CollectiveMainloopBwdSm80ILi2ELi2EN4cute5tupleIJNS5_1CILi128EEES8_NS7_ILi64EEEEEENS_6half_tEfNS_4arch4Sm80ELb0ELb1ELb1ELb0ELb0ELb0ELb0ELb0ELi2ELi4ELi4ELi4ELb0EEENS1_21CollectiveEpilogueBwdISA_SB_SD_Li256ELb0ELb0ELi2EEENS1_19SingleTileSchedulerILb0ELb0ELb0ELi128EEEEEEEEEvNT_6ParamsE$_ZZN4cute7idx2crdINS_5tupleIJiiNS_1CILi0EEEEEENS1_IJNS1_IJNS2_ILi4EEENS2_ILi8EEEEEENS2_ILi2EEENS2_ILi1EEEEEEEEDaRKT_RKT0_ENKUlRKT_RKT0_E_clIiS7_EEDaSJ_SM_)
$_ZN7cutlass13device_kernelIN5flash19enable_sm80_to_sm89INS1_16FlashAttnBwdSm80INS1_25CollectiveMainloopBwdSm80ILi2ELi2EN4cute5tupleIJNS5_1CILi128EEES8_NS7_ILi64EEEEEENS_6half_tEfNS_4arch4Sm80ELb0ELb1ELb1ELb0ELb0ELb0ELb0ELb0ELi2ELi4ELi4ELi4ELb0EEENS1_21CollectiveEpilogueBwdISA_SB_SD_Li256ELb0ELb0ELi2EEENS1_19SingleTileSchedulerILb0ELb0ELb0ELi128EEEEEEEEEvNT_6ParamsE$_ZZN4cute7idx2crdINS_5tupleIJiiNS_1CILi0EEEEEENS1_IJNS1_IJNS2_ILi4EEENS2_ILi8EEEEEENS2_ILi2EEENS2_ILi1EEEEEEEEDaRKT_RKT0_ENKUlRKT_RKT0_E_clIiS7_EEDaSJ_SM_:
[----:B------:R-:W-:Y:S01]  /*a840*/  SHF.R.S32.HI R5, RZ, 0x1f, R2 ;  /* 0x0000001fff057819 */ /* 0x000fe20000011402 */
[----:B------:R-:W-:-:S03]  /*a850*/  IMAD.MOV.U32 R7, RZ, RZ, 0x0 ;  /* 0x00000000ff077424 */ /* 0x000fc600078e00ff */
[----:B------:R-:W-:-:S04]  /*a860*/  LEA.HI R5, R5, R2, RZ, 0x2 ;  /* 0x0000000205057211 */ /* 0x000fc800078f10ff */
[----:B------:R-:W-:Y:S02]  /*a870*/  LOP3.LUT R4, R5, 0xfffffffc, RZ, 0xc0, !PT ;  /* 0xfffffffc05047812 */ /* 0x000fe400078ec0ff */
[----:B------:R-:W-:-:S03]  /*a880*/  SHF.R.S32.HI R5, RZ, 0x2, R5 ;  /* 0x00000002ff057819 */ /* 0x000fc60000011405 */
[----:B------:R-:W-:Y:S01]  /*a890*/  IMAD.IADD R4, R2, 0x1, -R4 ;  /* 0x0000000102047824 */ /* 0x000fe200078e0a04 */
[----:B------:R-:W-:Y:S06]  /*a8a0*/  RET.REL.NODEC R6 `(_ZN7cutlass13device_kernelIN5flash19enable_sm80_to_sm89INS1_16FlashAttnBwdSm80INS1_25CollectiveMainloopBwdSm80ILi2ELi2EN4cute5tupleIJNS5_1CILi128EEES8_NS7_ILi64EEEEEENS_6half_tEfNS_4arch4Sm80ELb0ELb1ELb1ELb0ELb0ELb0ELb0ELb0ELi2ELi4ELi4ELi4ELb0EEENS1_21CollectiveEpilogueBwdISA_SB_SD_Li256ELb0ELb0ELi2EEENS1_19SingleTileSchedulerILb0ELb0ELb0ELi128EEEEEEEEEvNT_6ParamsE) ;  /* 0xffff575006007950 */ /* 0x000fec0003c3ffff */
        .type           $_ZN7cutlass13device_kernelIN5flash19enable_sm80_to_sm89INS1_16FlashAttnBwdSm80INS1_25CollectiveMainloopBwdSm80ILi2ELi2EN4cute5tupleIJNS5_1CILi128EEES8_NS7_ILi64EEEEEENS_6half_tEfNS_4arch4Sm80ELb0ELb1ELb1ELb0ELb0ELb0ELb0ELb0ELi2ELi4ELi4ELi4ELb0EEENS1_21CollectiveEpilogueBwdISA_SB_SD_Li256ELb0ELb0ELi2EEENS1_19SingleTileSchedulerILb0ELb0ELb0ELi128EEEEEEEEEvNT_6ParamsE$_ZZN4cute7idx2crdINS_5tupleIJiiNS_1CILi0EEEEEENS1_IJNS1_IJNS2_ILi4EEENS2_ILi8EEEEEENS2_ILi2EEENS2_ILi1EEEEEEEEDaRKT_RKT0_ENKUlRKT_RKT0_E_clIiS8_EEDaSJ_SM_,@function
        .size           $_ZN7cutlass13device_kernelIN5flash19enable_sm80_to_sm89INS1_16FlashAttnBwdSm80INS1_25CollectiveMainloopBwdSm80ILi2ELi2EN4cute5tupleIJNS5_1CILi128EEES8_NS7_ILi64EEEEEENS_6half_tEfNS_4arch4Sm80ELb0ELb1ELb1ELb0ELb0ELb0ELb0ELb0ELi2ELi4ELi4ELi4ELb0EEENS1_21CollectiveEpilogueBwdISA_SB_SD_Li256ELb0ELb0ELi2EEENS1_19SingleTileSchedulerILb0ELb0ELb0ELi128EEEEEEEEEvNT_6ParamsE$_ZZN4cute7idx2crdINS_5tupleIJiiNS_1CILi0EEEEEENS1_IJNS1_IJNS2_ILi4EEENS2_ILi8EEEEEENS2_ILi2EEENS2_ILi1EEEEEEEEDaRKT_RKT0_ENKUlRKT_RKT0_E_clIiS8_EEDaSJ_SM_,($_ZN7cutlass13device_kernelIN5flash19enable_sm80_to_sm89INS1_16FlashAttnBwdSm80INS1_25CollectiveMainloopBwdSm80ILi2ELi2EN4cute5tupleIJNS5_1CILi128EEES8_NS7_ILi64EEEEEENS_6half_tEfNS_4arch4Sm80ELb0ELb1ELb1ELb0ELb0ELb0ELb0ELb0ELi2ELi4ELi4ELi4ELb0EEENS1_21CollectiveEpilogueBwdISA_SB_SD_Li256ELb0ELb0ELi2EEENS1_19SingleTileSchedulerILb0ELb0ELb0ELi128EEEEEEEEEvNT_6ParamsE$_ZZN4cute7idx2crdINS_5tupleIJiiNS_1CILi0EEEEEENS1_IJNS1_IJNS2_ILi4EEENS2_ILi8EEEEEES5_NS2_ILi1EEEEEEEEDaRKT_RKT0_ENKUlRKT_RKT0_E_clIiS5_EEDaSI_SL_ - $_ZN7cutlass13device_kernelIN5flash19enable_sm80_to_sm89INS1_16FlashAttnBwdSm80INS1_25CollectiveMainloopBwdSm80ILi2ELi2EN4cute5tupleIJNS5_1CILi128EEES8_NS7_ILi64EEEEEENS_6half_tEfNS_4arch4Sm80ELb0ELb1ELb1ELb0ELb0ELb0ELb0ELb0ELi2ELi4ELi4ELi4ELb0EEENS1_21CollectiveEpilogueBwdISA_SB_SD_Li256ELb0ELb0ELi2EEENS1_19SingleTileSchedulerILb0ELb0ELb0ELi128EEEEEEEEEvNT_6ParamsE$_ZZN4cute7idx2crdINS_5tupleIJiiNS_1CILi0EEEEEENS1_IJNS1_IJNS2_ILi4EEENS2_ILi8EEEEEENS2_ILi2EEENS2_ILi1EEEEEEEEDaRKT_RKT0_ENKUlRKT_RKT0_E_clIiS8_EEDaSJ_SM_)
$_ZN7cutlass13device_kernelIN5flash19enable_sm80_to_sm89INS1_16FlashAttnBwdSm80INS1_25CollectiveMainloopBwdSm80ILi2ELi2EN4cute5tupleIJNS5_1CILi128EEES8_NS7_ILi64EEEEEENS_6half_tEfNS_4arch4Sm80ELb0ELb1ELb1ELb0ELb0ELb0ELb0ELb0ELi2ELi4ELi4ELi4ELb0EEENS1_21CollectiveEpilogueBwdISA_SB_SD_Li256ELb0ELb0ELi2EEENS1_19SingleTileSchedulerILb0ELb0ELb0ELi128EEEEEEEEEvNT_6ParamsE$_ZZN4cute7idx2crdINS_5tupleIJiiNS_1CILi0EEEEEENS1_IJNS1_IJNS2_ILi4EEENS2_ILi8EEEEEENS2_ILi2EEENS2_ILi1EEEEEEEEDaRKT_RKT0_ENKUlRKT_RKT0_E_clIiS8_EEDaSJ_SM_:
[----:B------:R-:W-:Y:S02]  /*a8b0*/  MOV R34, R6 ;  /* 0x0000000600227202 */ /* 0x000fe40000000f00 */
[----:B------:R-:W-:Y:S02]  /*a8c0*/  MOV R35, 0x0 ;  /* 0x0000000000237802 */ /* 0x000fe40000000f00 */
[----:B------:R-:W-:Y:S02]  /*a8d0*/  MOV R7, R3 ;  /* 0x0000000300077202 */ /* 0x000fe40000000f00 */
[----:B------:R-:W-:Y:S05]  /*a8e0*/  RET.REL.NODEC R34 `(_ZN7cutlass13device_kernelIN5flash19enable_sm80_to_sm89INS1_16FlashAttnBwdSm80INS1_25CollectiveMainloopBwdSm80ILi2ELi2EN4cute5tupleIJNS5_1CILi128EEES8_NS7_ILi64EEEEEENS_6half_tEfNS_4arch4Sm80ELb0ELb1ELb1ELb0ELb0ELb0ELb0ELb0ELi2ELi4ELi4ELi4ELb0EEENS1_21CollectiveEpilogueBwdISA_SB_SD_Li256ELb0ELb0ELi2EEENS1_19SingleTileSchedulerILb0ELb0ELb0ELi128EEEEEEEEEvNT_6ParamsE) ;  /* 0xffff571022007950 */ /* 0x000fea0003c3ffff */
        .type           $_ZN7cutlass13device_kernelIN5flash19enable_sm80_to_sm89INS1_16FlashAttnBwdSm80INS1_25CollectiveMainloopBwdSm80ILi2ELi2EN4cute5tupleIJNS5_1CILi128EEES8_NS7_ILi64EEEEEENS_6half_tEfNS_4arch4Sm80ELb0ELb1ELb1ELb0ELb0ELb0ELb0ELb0ELi2ELi4ELi4ELi4ELb0EEENS1_21CollectiveEpilogueBwdISA_SB_SD_Li256ELb0ELb0ELi2EEENS1_19SingleTileSchedulerILb0ELb0ELb0ELi128EEEEEEEEEvNT_6ParamsE$_ZZN4cute7idx2crdINS_5tupleIJiiNS_1CILi0EEEEEENS1_IJNS1_IJNS2_ILi4EEENS2_ILi8EEEEEES5_NS2_ILi1EEEEEEEEDaRKT_RKT0_ENKUlRKT_RKT0_E_clIiS5_EEDaSI_SL_,@function
        .size           $_ZN7cutlass13device_kernelIN5flash19enable_sm80_to_sm89INS1_16FlashAttnBwdSm80INS1_25CollectiveMainloopBwdSm80ILi2ELi2EN4cute5tupleIJNS5_1CILi128EEES8_NS7_ILi64EEEEEENS_6half_tEfNS_4arch4Sm80ELb0ELb1ELb1ELb0ELb0ELb0ELb0ELb0ELi2ELi4ELi4ELi4ELb0EEENS1_21CollectiveEpilogueBwdISA_SB_SD_Li256ELb0ELb0ELi2EEENS1_19SingleTileSchedulerILb0ELb0ELb0ELi128EEEEEEEEEvNT_6ParamsE$_ZZN4cute7idx2crdINS_5tupleIJiiNS_1CILi0EEEEEENS1_IJNS1_IJNS2_ILi4EEENS2_ILi8EEEEEES5_NS2_ILi1EEEEEEEEDaRKT_RKT0_ENKUlRKT_RKT0_E_clIiS5_EEDaSI_SL_,($_ZN7cutlass13device_kernelIN5flash19enable_sm80_to_sm89INS1_16FlashAttnBwdSm80INS1_25CollectiveMainloopBwdSm80ILi2ELi2EN4cute5tupleIJNS5_1CILi128EEES8_NS7_ILi64EEEEEENS_6half_tEfNS_4arch4Sm80ELb0ELb1ELb1ELb0ELb0ELb0ELb0ELb0ELi2ELi4ELi4ELi4ELb0EEENS1_21CollectiveEpilogueBwdISA_SB_SD_Li256ELb0ELb0ELi2EEENS1_19SingleTileSchedulerILb0ELb0ELb0ELi128EEEEEEEEEvNT_6ParamsE$_ZZN4cute7idx2crdINS_5tupleIJiiNS_1CILi0EEEEEENS1_IJNS1_IJNS2_ILi4EEENS2_ILi8EEEEEES5_NS2_ILi1EEEEEEEEDaRKT_RKT0_ENKUlRKT_RKT0_E_clIiS7_EEDaSI_SL_ - $_ZN7cutlass13device_kernelIN5flash19enable_sm80_to_sm89INS1_16FlashAttnBwdSm80INS1_25CollectiveMainloopBwdSm80ILi2ELi2EN4cute5tupleIJNS5_1CILi128EEES8_NS7_ILi64EEEEEENS_6half_tEfNS_4arch4Sm80ELb0ELb1ELb1ELb0ELb0ELb0ELb0ELb0ELi2ELi4ELi4ELi4ELb0EEENS1_21CollectiveEpilogueBwdISA_SB_SD_Li256ELb0ELb0ELi2EEENS1_19SingleTileSchedulerILb0ELb0ELb0ELi128EEEEEEEEEvNT_6ParamsE$_ZZN4cute7idx2crdINS_5tupleIJiiNS_1CILi0EEEEEENS1_IJNS1_IJNS2_ILi4EEENS2_ILi8EEEEEES5_NS2_ILi1EEEEEEEEDaRKT_RKT0_ENKUlRKT_RKT0_E_clIiS5_EEDaSI_SL_)
$_ZN7cutlass13device_kernelIN5flash19enable_sm80_to_sm89INS1_16FlashAttnBwdSm80INS1_25CollectiveMainloopBwdSm80ILi2ELi2EN4cute5tupleIJNS5_1CILi128EEES8_NS7_ILi64EEEEEENS_6half_tEfNS_4arch4Sm80ELb0ELb1ELb1ELb0ELb0ELb0ELb0ELb0ELi2ELi4ELi4ELi4ELb0EEENS1_21CollectiveEpilogueBwdISA_SB_SD_Li256ELb0ELb0ELi2EEENS1_19SingleTileSchedulerILb0ELb0ELb0ELi128EEEEEEEEEvNT_6ParamsE$_ZZN4cute7idx2crdINS_5tupleIJiiNS_1CILi0EEEEEENS1_IJNS1_IJNS2_ILi4EEENS2_ILi8EEEEEES5_NS2_ILi1EEEEEEEEDaRKT_RKT0_ENKUlRKT_RKT0_E_clIiS5_EEDaSI_SL_:
[----:B------:R-:W-:Y:S02]  /*a8f0*/  MOV R38, R6 ;  /* 0x0000000600267202 */ /* 0x000fe40000000f00 */
[----:B------:R-:W-:Y:S02]  /*a900*/  MOV R39, 0x0 ;  /* 0x0000000000277802 */ /* 0x000fe40000000f00 */
[----:B------:R-:W-:-:S02]  /*a910*/  MOV R7, R3 ;  /* 0x0000000300077202 */ /* 0x000fc40000000f00 */
[----:B------:R-:W-:Y:S05]  /*a920*/  RET.REL.NODEC R38 `(_ZN7cutlass13device_kernelIN5flash19enable_sm80_to_sm89INS1_16FlashAttnBwdSm80INS1_25CollectiveMainloopBwdSm80ILi2ELi2EN4cute5tupleIJNS5_1CILi128EEES8_NS7_ILi64EEEEEENS_6half_tEfNS_4arch4Sm80ELb0ELb1ELb1ELb0ELb0ELb0ELb0ELb0ELi2ELi4ELi4ELi4ELb0EEENS1_21CollectiveEpilogueBwdISA_SB_SD_Li256ELb0ELb0ELi2EEENS1_19SingleTileSchedulerILb0ELb0ELb0ELi128EEEEEEEEEvNT_6ParamsE) ;  /* 0xffff56d026007950 */ /* 0x000fea0003c3ffff */
        .type           $_ZN7cutlass13device_kernelIN5flash19enable_sm80_to_sm89INS1_16FlashAttnBwdSm80INS1_25CollectiveMainloopBwdSm80ILi2ELi2EN4cute5tupleIJNS5_1CILi128EEES8_NS7_ILi64EEEEEENS_6half_tEfNS_4arch4Sm80ELb0ELb1ELb1ELb0ELb0ELb0ELb0ELb0ELi2ELi4ELi4ELi4ELb0EEENS1_21CollectiveEpilogueBwdISA_SB_SD_Li256ELb0ELb0ELi2EEENS1_19SingleTileSchedulerILb0ELb0ELb0ELi128EEEEEEEEEvNT_6ParamsE$_ZZN4cute7idx2crdINS_5tupleIJiiNS_1CILi0EEEEEENS1_IJNS1_IJNS2_ILi4EEENS2_ILi8EEEEEES5_NS2_ILi1EEEEEEEEDaRKT_RKT0_ENKUlRKT_RKT0_E_clIiS7_EEDaSI_SL_,@function
        .size           $_ZN7cutlass13device_kernelIN5flash19enable_sm80_to_sm89INS1_16FlashAttnBwdSm80INS1_25CollectiveMainloopBwdSm80ILi2ELi2EN4cute5tupleIJNS5_1CILi128EEES8_NS7_ILi64EEEEEENS_6half_tEfNS_4arch4Sm80ELb0ELb1ELb1ELb0ELb0ELb0ELb0ELb0ELi2ELi4ELi4ELi4ELb0EEENS1_21CollectiveEpilogueBwdISA_SB_SD_Li256ELb0ELb0ELi2EEENS1_19SingleTileSchedulerILb0ELb0ELb0ELi128EEEEEEEEEvNT_6ParamsE$_ZZN4cute7idx2crdINS_5tupleIJiiNS_1CILi0EEEEEENS1_IJNS1_IJNS2_ILi4EEENS2_ILi8EEEEEES5_NS2_ILi1EEEEEEEEDaRKT_RKT0_ENKUlRKT_RKT0_E_clIiS7_EEDaSI_SL_,($_ZN7cutlass13device_kernelIN5flash19enable_sm80_to_sm89INS1_16FlashAttnBwdSm80INS1_25CollectiveMainloopBwdSm80ILi2ELi2EN4cute5tupleIJNS5_1CILi128EEES8_NS7_ILi64EEEEEENS_6half_tEfNS_4arch4Sm80ELb0ELb1ELb1ELb0ELb0ELb0ELb0ELb0ELi2ELi4ELi4ELi4ELb0EEENS1_21CollectiveEpilogueBwdISA_SB_SD_Li256ELb0ELb0ELi2EEENS1_19SingleTileSchedulerILb0ELb0ELb0ELi128EEEEEEEEEvNT_6ParamsE$_ZZN4cute7idx2crdIiNS_5tupleIJNS_1CILi32EEENS2_ILi4EEENS2_ILi2EEENS2_ILi1EEEEEENS1_IJS6_S3_NS2_ILi128EEENS2_ILi0EEEEEEEEDaRKT_RKT0_RKT1_ENKUlRKT_RKT0_E_clIS4_S3_EEDaSM_SP_ - $_ZN7cutlass13device_kernelIN5flash19enable_sm80_to_sm89INS1_16FlashAttnBwdSm80INS1_25CollectiveMainloopBwdSm80ILi2ELi2EN4cute5tupleIJNS5_1CILi128EEES8_NS7_ILi64EEEEEENS_6half_tEfNS_4arch4Sm80ELb0ELb1ELb1ELb0ELb0ELb0ELb0ELb0ELi2ELi4ELi4ELi4ELb0EEENS1_21CollectiveEpilogueBwdISA_SB_SD_Li256ELb0ELb0ELi2EEENS1_19SingleTileSchedulerILb0ELb0ELb0ELi128EEEEEEEEEvNT_6ParamsE$_ZZN4cute7idx2crdINS_5tupleIJiiNS_1CILi0EEEEEENS1_IJNS1_IJNS2_ILi4EEENS2_ILi8EEEEEES5_NS2_ILi1EEEEEEEEDaRKT_RKT0_ENKUlRKT_RKT0_E_clIiS7_EEDaSI_SL_)
$_ZN7cutlass13device_kernelIN5flash19enable_sm80_to_sm89INS1_16FlashAttnBwdSm80INS1_25CollectiveMainloopBwdSm80ILi2ELi2EN4cute5tupleIJNS5_1CILi128EEES8_NS7_ILi64EEEEEENS_6half_tEfNS_4arch4Sm80ELb0ELb1ELb1ELb0ELb0ELb0ELb0ELb0ELi2ELi4ELi4ELi4ELb0EEENS1_21CollectiveEpilogueBwdISA_SB_SD_Li256ELb0ELb0ELi2EEENS1_19SingleTileSchedulerILb0ELb0ELb0ELi128EEEEEEEEEvNT_6ParamsE$_ZZN4cute7idx2crdINS_5tupleIJiiNS_1CILi0EEEEEENS1_IJNS1_IJNS2_ILi4EEENS2_ILi8EEEEEES5_NS2_ILi1EEEEEEEEDaRKT_RKT0_ENKUlRKT_RKT0_E_clIiS7_EEDaSI_SL_:
[----:B------:R-:W-:-:S04]  /*a930*/  SHF.R.S32.HI R7, RZ, 0x1f, R2 ;  /* 0x0000001fff077819 */ /* 0x000fc80000011402 */
[----:B------:R-:W-:-:S04]  /*a940*/  LEA.HI R34, R7, R2, RZ, 0x2 ;  /* 0x0000000207227211 */ /* 0x000fc800078f10ff */
[----:B------:R-:W-:Y:S02]  /*a950*/  LOP3.LUT R7, R34, 0xfffffffc, RZ, 0xc0, !PT ;  /* 0xfffffffc22077812 */ /* 0x000fe400078ec0ff */
[----:B------:R-:W-:-:S03]  /*a960*/  SHF.R.S32.HI R34, RZ, 0x2, R34 ;  /* 0x00000002ff227819 */ /* 0x000fc60000011422 */
[----:B------:R-:W-:Y:S02]  /*a970*/  IMAD.IADD R35, R2, 0x1, -R7 ;  /* 0x0000000102237824 */ /* 0x000fe400078e0a07 */
[----:B------:R-:W-:-:S04]  /*a980*/  IMAD.MOV.U32 R7, RZ, RZ, 0x0 ;  /* 0x00000000ff077424 */ /* 0x000fc800078e00ff */
[----:B------:R-:W-:Y:S05]  /*a990*/  RET.REL.NODEC R6 `(_ZN7cutlass13device_kernelIN5flash19enable_sm80_to_sm89INS1_16FlashAttnBwdSm80INS1_25CollectiveMainloopBwdSm80ILi2ELi2EN4cute5tupleIJNS5_1CILi128EEES8_NS7_ILi64EEEEEENS_6half_tEfNS_4arch4Sm80ELb0ELb1ELb1ELb0ELb0ELb0ELb0ELb0ELi2ELi4ELi4ELi4ELb0EEENS1_21CollectiveEpilogueBwdISA_SB_SD_Li256ELb0ELb0ELi2EEENS1_19SingleTileSchedulerILb0ELb0ELb0ELi128EEEEEEEEEvNT_6ParamsE) ;  /* 0xffff566006007950 */ /* 0x000fea0003c3ffff */
        .type           $_ZN7cutlass13device_kernelIN5flash19enable_sm80_to_sm89INS1_16FlashAttnBwdSm80INS1_25CollectiveMainloopBwdSm80ILi2ELi2EN4cute5tupleIJNS5_1CILi128EEES8_NS7_ILi64EEEEEENS_6half_tEfNS_4arch4Sm80ELb0ELb1ELb1ELb0ELb0ELb0ELb0ELb0ELi2ELi4ELi4ELi4ELb0EEENS1_21CollectiveEpilogueBwdISA_SB_SD_Li256ELb0ELb0ELi2EEENS1_19SingleTileSchedulerILb0ELb0ELb0ELi128EEEEEEEEEvNT_6ParamsE$_ZZN4cute7idx2crdIiNS_5tupleIJNS_1CILi32EEENS2_ILi4EEENS2_ILi2EEENS2_ILi1EEEEEENS1_IJS6_S3_NS2_ILi128EEENS2_ILi0EEEEEEEEDaRKT_RKT0_RKT1_ENKUlRKT_RKT0_E_clIS4_S3_EEDaSM_SP_,@function
        .size           $_ZN7cutlass13device_kernelIN5flash19enable_sm80_to_sm89INS1_16FlashAttnBwdSm80INS1_25CollectiveMainloopBwdSm80ILi2ELi2EN4cute5tupleIJNS5_1CILi128EEES8_NS7_ILi64EEEEEENS_6half_tEfNS_4arch4Sm80ELb0ELb1ELb1ELb0ELb0ELb0ELb0ELb0ELi2ELi4ELi4ELi4ELb0EEENS1_21CollectiveEpilogueBwdISA_SB_SD_Li256ELb0ELb0ELi2EEENS1_19SingleTileSchedulerILb0ELb0ELb0ELi128EEEEEEEEEvNT_6ParamsE$_ZZN4cute7idx2crdIiNS_5tupleIJNS_1CILi32EEENS2_ILi4EEENS2_ILi2EEENS2_ILi1EEEEEENS1_IJS6_S3_NS2_ILi128EEENS2_ILi0EEEEEEEEDaRKT_RKT0_RKT1_ENKUlRKT_RKT0_E_clIS4_S3_EEDaSM_SP_,($_ZN7cutlass13device_kernelIN5flash19enable_sm80_to_sm89INS1_16FlashAttnBwdSm80INS1_25CollectiveMainloopBwdSm80ILi2ELi2EN4cute5tupleIJNS5_1CILi128EEES8_NS7_ILi64EEEEEENS_6half_tEfNS_4arch4Sm80ELb0ELb1ELb1ELb0ELb0ELb0ELb0ELb0ELi2ELi4ELi4ELi4ELb0EEENS1_21CollectiveEpilogueBwdISA_SB_SD_Li256ELb0ELb0ELi2EEENS1_19SingleTileSchedulerILb0ELb0ELb0ELi128EEEEEEEEEvNT_6ParamsE$_ZZN4cute7idx2crdIiNS_5tupleIJNS_1CILi32EEENS2_ILi4EEENS2_ILi2EEENS2_ILi1EEEEEENS1_IJS6_S3_NS2_ILi128EEENS2_ILi0EEEEEEEEDaRKT_RKT0_RKT1_ENKUlRKT_RKT0_E_clIS5_S8_EEDaSM_SP_ - $_ZN7cutlass13device_kernelIN5flash19enable_sm80_to_sm89INS1_16FlashAttnBwdSm80INS1_25CollectiveMainloopBwdSm80ILi2ELi2EN4cute5tupleIJNS5_1CILi128EEES8_NS7_ILi64EEEEEENS_6half_tEfNS_4arch4Sm80ELb0ELb1ELb1ELb0ELb0ELb0ELb0ELb0ELi2ELi4ELi4ELi4ELb0EEENS1_21CollectiveEpilogueBwdISA_SB_SD_Li256ELb0ELb0ELi2EEENS1_19SingleTileSchedulerILb0ELb0ELb0ELi128EEEEEEEEEvNT_6ParamsE$_ZZN4cute7idx2crdIiNS_5tupleIJNS_1CILi32EEENS2_ILi4EEENS2_ILi2EEENS2_ILi1EEEEEENS1_IJS6_S3_NS2_ILi128EEENS2_ILi0EEEEEEEEDaRKT_RKT0_RKT1_ENKUlRKT_RKT0_E_clIS4_S3_EEDaSM_SP_)
$_ZN7cutlass13device_kernelIN5flash19enable_sm80_to_sm89INS1_16FlashAttnBwdSm80INS1_25CollectiveMainloopBwdSm80ILi2ELi2EN4cute5tupleIJNS5_1CILi128EEES8_NS7_ILi64EEEEEENS_6half_tEfNS_4arch4Sm80ELb0ELb1ELb1ELb0ELb0ELb0ELb0ELb0ELi2ELi4ELi4ELi4ELb0EEENS1_21CollectiveEpilogueBwdISA_SB_SD_Li256ELb0ELb0ELi2EEENS1_19SingleTileSchedulerILb0ELb0ELb0ELi128EEEEEEEEEvNT_6ParamsE$_ZZN4cute7idx2crdIiNS_5tupleIJNS_1CILi32EEENS2_ILi4EEENS2_ILi2EEENS2_ILi1EEEEEENS1_IJS6_S3_NS2_ILi128EEENS2_ILi0EEEEEEEEDaRKT_RKT0_RKT1_ENKUlRKT_RKT0_E_clIS4_S3_EEDaSM_SP_:
[----:B------:R-:W-:Y:S01]  /*a9a0*/  SHF.R.S32.HI R12, RZ, 0x1f, R3 ;  /* 0x0000001fff0c7819 */ /* 0x000fe20000011403 */
[----:B------:R-:W-:-:S03]  /*a9b0*/  IMAD.MOV.U32 R13, RZ, RZ, 0x0 ;  /* 0x00000000ff0d7424 */ /* 0x000fc600078e00ff */
[----:B------:R-:W-:-:S04]  /*a9c0*/  LEA.HI R5, R12, R3, RZ, 0x5 ;  /* 0x000000030c057211 */ /* 0x000fc800078f28ff */
[--C-:B------:R-:W-:Y:S02]  /*a9d0*/  SHF.R.S32.HI R12, RZ, 0x5, R5.reuse ;  /* 0x00000005ff0c7819 */ /* 0x100fe40000011405 */
[----:B------:R-:W-:-:S04]  /*a9e0*/  SHF.R.S32.HI R5, RZ, 0x1f, R5 ;  /* 0x0000001fff057819 */ /* 0x000fc80000011405 */
[----:B------:R-:W-:-:S04]  /*a9f0*/  LEA.HI R5, R5, R12, RZ, 0x2 ;  /* 0x0000000c05057211 */ /* 0x000fc800078f10ff */
[----:B------:R-:W-:-:S05]  /*aa00*/  LOP3.LUT R5, R5, 0xfffffffc, RZ, 0xc0, !PT ;  /* 0xfffffffc05057812 */ /* 0x000fca00078ec0ff */
[----:B------:R-:W-:Y:S02]  /*aa10*/  IMAD.IADD R5, R12, 0x1, -R5 ;  /* 0x000000010c057824 */ /* 0x000fe400078e0a05 */
[----:B------:R-:W-:-:S04]  /*aa20*/  IMAD.MOV.U32 R12, RZ, RZ, R2 ;  /* 0x000000ffff0c7224 */ /* 0x000fc800078e0002 */
[----:B------:R-:W-:Y:S05]  /*aa30*/  RET.REL.NODEC R12 `(_ZN7cutlass13device_kernelIN5flash19enable_sm80_to_sm89INS1_16FlashAttnBwdSm80INS1_25CollectiveMainloopBwdSm80ILi2ELi2EN4cute5tupleIJNS5_1CILi128EEES8_NS7_ILi64EEEEEENS_6half_tEfNS_4arch4Sm80ELb0ELb1ELb1ELb0ELb0ELb0ELb0ELb0ELi2ELi4ELi4ELi4ELb0EEENS1_21CollectiveEpilogueBwdISA_SB_SD_Li256ELb0ELb0ELi2EEENS1_19SingleTileSchedulerILb0ELb0ELb0ELi128EEEEEEEEEvNT_6ParamsE) ;  /* 0xffff55c00c007950 */ /* 0x000fea0003c3ffff */
        .type           $_ZN7cutlass13device_kernelIN5flash19enable_sm80_to_sm89INS1_16FlashAttnBwdSm80INS1_25CollectiveMainloopBwdSm80ILi2ELi2EN4cute5tupleIJNS5_1CILi128EEES8_NS7_ILi64EEEEEENS_6half_tEfNS_4arch4Sm80ELb0ELb1ELb1ELb0ELb0ELb0ELb0ELb0ELi2ELi4ELi4ELi4ELb0EEENS1_21CollectiveEpilogueBwdISA_SB_SD_Li256ELb0ELb0ELi2EEENS1_19SingleTileSchedulerILb0ELb0ELb0ELi128EEEEEEEEEvNT_6ParamsE$_ZZN4cute7idx2crdIiNS_5tupleIJNS_1CILi32EEENS2_ILi4EEENS2_ILi2EEENS2_ILi1EEEEEENS1_IJS6_S3_NS2_ILi128EEENS2_ILi0EEEEEEEEDaRKT_RKT0_RKT1_ENKUlRKT_RKT0_E_clIS5_S8_EEDaSM_SP_,@function
        .size           $_ZN7cutlass13device_kernelIN5flash19enable_sm80_to_sm89INS1_16FlashAttnBwdSm80INS1_25CollectiveMainloopBwdSm80ILi2ELi2EN4cute5tupleIJNS5_1CILi128EEES8_NS7_ILi64EEEEEENS_6half_tEfNS_4arch4Sm80ELb0ELb1ELb1ELb0ELb0ELb0ELb0ELb0ELi2ELi4ELi4ELi4ELb0EEENS1_21CollectiveEpilogueBwdISA_SB_SD_Li256ELb0ELb0ELi2EEENS1_19SingleTileSchedulerILb0ELb0ELb0ELi128EEEEEEEEEvNT_6ParamsE$_ZZN4cute7idx2crdIiNS_5tupleIJNS_1CILi32EEENS2_ILi4EEENS2_ILi2EEENS2_ILi1EEEEEENS1_IJS6_S3_NS2_ILi128EEENS2_ILi0EEEEEEEEDaRKT_RKT0_RKT1_ENKUlRKT_RKT0_E_clIS5_S8_EEDaSM_SP_,($_ZN7cutlass13device_kernelIN5flash19enable_sm80_to_sm89INS1_16FlashAttnBwdSm80INS1_25CollectiveMainloopBwdSm80ILi2ELi2EN4cute5tupleIJNS5_1CILi128EEES8_NS7_ILi64EEEEEENS_6half_tEfNS_4arch4Sm80ELb0ELb1ELb1ELb0ELb0ELb0ELb0ELb0ELi2ELi4ELi4ELi4ELb0EEENS1_21CollectiveEpilogueBwdISA_SB_SD_Li256ELb0ELb0ELi2EEENS1_19SingleTileSchedulerILb0ELb0ELb0ELi128EEEEEEEEEvNT_6ParamsE$_ZZN4cute9transformINS_5tupleIJNS_1CILi32EEENS2_ILi4EEENS2_ILi2EEENS2_ILi1EEEEEENS1_IJS6_S3_NS2_ILi128EEENS2_ILi0EEEEEEZNS_7idx2crdIiS7_SA_EEDaRKT_RKT0_RKT1_EUlRKT_RKT0_E_EEDaSE_SH_OSI_ENKUlDpSN_E_clIJiiiS9_EEEDaST_ - $_ZN7cutlass13device_kernelIN5flash19enable_sm80_to_sm89INS1_16FlashAttnBwdSm80INS1_25CollectiveMainloopBwdSm80ILi2ELi2EN4cute5tupleIJNS5_1CILi128EEES8_NS7_ILi64EEEEEENS_6half_tEfNS_4arch4Sm80ELb0ELb1ELb1ELb0ELb0ELb0ELb0ELb0ELi2ELi4ELi4ELi4ELb0EEENS1_21CollectiveEpilogueBwdISA_SB_SD_Li256ELb0ELb0ELi2EEENS1_19SingleTileSchedulerILb0ELb0ELb0ELi128EEEEEEEEEvNT_6ParamsE$_ZZN4cute7idx2crdIiNS_5tupleIJNS_1CILi32EEENS2_ILi4EEENS2_ILi2EEENS2_ILi1EEEEEENS1_IJS6_S3_NS2_ILi128EEENS2_ILi0EEEEEEEEDaRKT_RKT0_RKT1_ENKUlRKT_RKT0_E_clIS5_S8_EEDaSM_SP_)
$_ZN7cutlass13device_kernelIN5flash19enable_sm80_to_sm89INS1_16FlashAttnBwdSm80INS1_25CollectiveMainloopBwdSm80ILi2ELi2EN4cute5tupleIJNS5_1CILi128EEES8_NS7_ILi64EEEEEENS_6half_tEfNS_4arch4Sm80ELb0ELb1ELb1ELb0ELb0ELb0ELb0ELb0ELi2ELi4ELi4ELi4ELb0EEENS1_21CollectiveEpilogueBwdISA_SB_SD_Li256ELb0ELb0ELi2EEENS1_19SingleTileSchedulerILb0ELb0ELb0ELi128EEEEEEEEEvNT_6ParamsE$_ZZN4cute7idx2crdIiNS_5tupleIJNS_1CILi32EEENS2_ILi4EEENS2_ILi2EEENS2_ILi1EEEEEENS1_IJS6_S3_NS2_ILi128EEENS2_ILi0EEEEEEEEDaRKT_RKT0_RKT1_ENKUlRKT_RKT0_E_clIS5_S8_EEDaSM_SP_:
[----:B------:R-:W-:Y:S01]  /*aa40*/  SHF.R.S32.HI R24, RZ, 0x1f, R3 ;  /* 0x0000001fff187819 */ /* 0x000fe20000011403 */
[----:B------:R-:W-:-:S03]  /*aa50*/  IMAD.MOV.U32 R13, RZ, RZ, 0x0 ;  /* 0x00000000ff0d7424 */ /* 0x000fc600078e00ff */
[----:B------:R-:W-:-:S04]  /*aa60*/  LEA.HI R3, R24, R3, RZ, 0x7 ;  /* 0x0000000318037211 */ /* 0x000fc800078f38ff */
[----:B------:R-:W-:-:S04]  /*aa70*/  SHF.R.S32.HI R24, RZ, 0x7, R3 ;  /* 0x00000007ff187819 */ /* 0x000fc80000011403 */
[----:B------:R-:W-:-:S04]  /*aa80*/  LEA.HI R3, R3, R24, RZ, 0x1 ;  /* 0x0000001803037211 */ /* 0x000fc800078f08ff */
[----:B------:R-:W-:-:S05]  /*aa90*/  LOP3.LUT R3, R3, 0xfffffffe, RZ, 0xc0, !PT ;  /* 0xfffffffe03037812 */ /* 0x000fca00078ec0ff */
[----:B------:R-:W-:Y:S01]  /*aaa0*/  IMAD.IADD R3, R24, 0x1, -R3 ;  /* 0x0000000118037824 */ /* 0x000fe200078e0a03 */
[----:B------:R-:W-:Y:S06]  /*aab0*/  RET.REL.NODEC R12 `(_ZN7cutlass13device_kernelIN5flash19enable_sm80_to_sm89INS1_16FlashAttnBwdSm80INS1_25CollectiveMainloopBwdSm80ILi2ELi2EN4cute5tupleIJNS5_1CILi128EEES8_NS7_ILi64EEEEEENS_6half_tEfNS_4arch4Sm80ELb0ELb1ELb1ELb0ELb0ELb0ELb0ELb0ELi2ELi4ELi4ELi4ELb0EEENS1_21CollectiveEpilogueBwdISA_SB_SD_Li256ELb0ELb0ELi2EEENS1_19SingleTileSchedulerILb0ELb0ELb0ELi128EEEEEEEEEvNT_6ParamsE) ;  /* 0xffff55400c007950 */ /* 0x000fec0003c3ffff */
        .type           $_ZN7cutlass13device_kernelIN5flash19enable_sm80_to_sm89INS1_16FlashAttnBwdSm80INS1_25CollectiveMainloopBwdSm80ILi2ELi2EN4cute5tupleIJNS5_1CILi128EEES8_NS7_ILi64EEEEEENS_6half_tEfNS_4arch4Sm80ELb0ELb1ELb1ELb0ELb0ELb0ELb0ELb0ELi2ELi4ELi4ELi4ELb0EEENS1_21CollectiveEpilogueBwdISA_SB_SD_Li256ELb0ELb0ELi2EEENS1_19SingleTileSchedulerILb0ELb0ELb0ELi128EEEEEEEEEvNT_6ParamsE$_ZZN4cute9transformINS_5tupleIJNS_1CILi32EEENS2_ILi4EEENS2_ILi2EEENS2_ILi1EEEEEENS1_IJS6_S3_NS2_ILi128EEENS2_ILi0EEEEEEZNS_7idx2crdIiS7_SA_EEDaRKT_RKT0_RKT1_EUlRKT_RKT0_E_EEDaSE_SH_OSI_ENKUlDpSN_E_clIJiiiS9_EEEDaST_,@function
        .size           $_ZN7cutlass13device_kernelIN5flash19enable_sm80_to_sm89INS1_16FlashAttnBwdSm80INS1_25CollectiveMainloopBwdSm80ILi2ELi2EN4cute5tupleIJNS5_1CILi128EEES8_NS7_ILi64EEEEEENS_6half_tEfNS_4arch4Sm80ELb0ELb1ELb1ELb0ELb0ELb0ELb0ELb0ELi2ELi4ELi4ELi4ELb0EEENS1_21CollectiveEpilogueBwdISA_SB_SD_Li256ELb0ELb0ELi2EEENS1_19SingleTileSchedulerILb0ELb0ELb0ELi128EEEEEEEEEvNT_6ParamsE$_ZZN4cute9transformINS_5tupleIJNS_1CILi32EEENS2_ILi4EEENS2_ILi2EEENS2_ILi1EEEEEENS1_IJS6_S3_NS2_ILi128EEENS2_ILi0EEEEEEZNS_7idx2crdIiS7_SA_EEDaRKT_RKT0_RKT1_EUlRKT_RKT0_E_EEDaSE_SH_OSI_ENKUlDpSN_E_clIJiiiS9_EEEDaST_,($_ZN7cutlass13device_kernelIN5flash19enable_sm80_to_sm89INS1_16FlashAttnBwdSm80INS1_25CollectiveMainloopBwdSm80ILi2ELi2EN4cute5tupleIJNS5_1CILi128EEES8_NS7_ILi64EEEEEENS_6half_tEfNS_4arch4Sm80ELb0ELb1ELb1ELb0ELb0ELb0ELb0ELb0ELi2ELi4ELi4ELi4ELb0EEENS1_21CollectiveEpilogueBwdISA_SB_SD_Li256ELb0ELb0ELi2EEENS1_19SingleTileSchedulerILb0ELb0ELb0ELi128EEEEEEEEEvNT_6ParamsE$_ZZN4cute9transformINS_5tupleIJiiNS_1CILi0EEEEEENS1_IJNS1_IJNS2_ILi4EEENS2_ILi8EEEEEENS2_ILi2EEENS2_ILi1EEEEEEZNS_7idx2crdIS4_SA_EEDaRKT_RKT0_EUlRKT_RKT0_E_EEDaSE_SH_OT1_ENKUlDpSK_E_clIJNS1_IJiiEEEiS3_EEEDaSR_ - $_ZN7cutlass13device_kernelIN5flash19enable_sm80_to_sm89INS1_16FlashAttnBwdSm80INS1_25CollectiveMainloopBwdSm80ILi2ELi2EN4cute5tupleIJNS5_1CILi128EEES8_NS7_ILi64EEEEEENS_6half_tEfNS_4arch4Sm80ELb0ELb1ELb1ELb0ELb0ELb0ELb0ELb0ELi2ELi4ELi4ELi4ELb0EEENS1_21CollectiveEpilogueBwdISA_SB_SD_Li256ELb0ELb0ELi2EEENS1_19SingleTileSchedulerILb0ELb0ELb0ELi128EEEEEEEEEvNT_6ParamsE$_ZZN4cute9transformINS_5tupleIJNS_1CILi32EEENS2_ILi4EEENS2_ILi2EEENS2_ILi1EEEEEENS1_IJS6_S3_NS2_ILi128EEENS2_ILi0EEEEEEZNS_7idx2crdIiS7_SA_EEDaRKT_RKT0_RKT1_EUlRKT_RKT0_E_EEDaSE_SH_OSI_ENKUlDpSN_E_clIJiiiS9_EEEDaST_)
$_ZN7cutlass13device_kernelIN5flash19enable_sm80_to_sm89INS1_16FlashAttnBwdSm80INS1_25CollectiveMainloopBwdSm80ILi2ELi2EN4cute5tupleIJNS5_1CILi128EEES8_NS7_ILi64EEEEEENS_6half_tEfNS_4arch4Sm80ELb0ELb1ELb1ELb0ELb0ELb0ELb0ELb0ELi2ELi4ELi4ELi4ELb0EEENS1_21CollectiveEpilogueBwdISA_SB_SD_Li256ELb0ELb0ELi2EEENS1_19SingleTileSchedulerILb0ELb0ELb0ELi128EEEEEEEEEvNT_6ParamsE$_ZZN4cute9transformINS_5tupleIJNS_1CILi32EEENS2_ILi4EEENS2_ILi2EEENS2_ILi1EEEEEENS1_IJS6_S3_NS2_ILi128EEENS2_ILi0EEEEEEZNS_7idx2crdIiS7_SA_EEDaRKT_RKT0_RKT1_EUlRKT_RKT0_E_EEDaSE_SH_OSI_ENKUlDpSN_E_clIJiiiS9_EEEDaST_:
[----:B------:R-:W-:-:S04]  /*aac0*/  MOV R13, 0x0 ;  /* 0x00000000000d7802 */ /* 0x000fc80000000f00 */
[----:B------:R-:W-:Y:S05]  /*aad0*/  RET.REL.NODEC R12 `(_ZN7cutlass13device_kernelIN5flash19enable_sm80_to_sm89INS1_16FlashAttnBwdSm80INS1_25CollectiveMainloopBwdSm80ILi2ELi2EN4cute5tupleIJNS5_1CILi128EEES8_NS7_ILi64EEEEEENS_6half_tEfNS_4arch4Sm80ELb0ELb1ELb1ELb0ELb0ELb0ELb0ELb0ELi2ELi4ELi4ELi4ELb0EEENS1_21CollectiveEpilogueBwdISA_SB_SD_Li256ELb0ELb0ELi2EEENS1_19SingleTileSchedulerILb0ELb0ELb0ELi128EEEEEEEEEvNT_6ParamsE) ;  /* 0xffff55200c007950 */ /* 0x000fea0003c3ffff */
        .type           $_ZN7cutlass13device_kernelIN5flash19enable_sm80_to_sm89INS1_16FlashAttnBwdSm80INS1_25CollectiveMainloopBwdSm80ILi2ELi2EN4cute5tupleIJNS5_1CILi128EEES8_NS7_ILi64EEEEEENS_6half_tEfNS_4arch4Sm80ELb0ELb1ELb1ELb0ELb0ELb0ELb0ELb0ELi2ELi4ELi4ELi4ELb0EEENS1_21CollectiveEpilogueBwdISA_SB_SD_Li256ELb0ELb0ELi2EEENS1_19SingleTileSchedulerILb0ELb0ELb0ELi128EEEEEEEEEvNT_6ParamsE$_ZZN4cute9transformINS_5tupleIJiiNS_1CILi0EEEEEENS1_IJNS1_IJNS2_ILi4EEENS2_ILi8EEEEEENS2_ILi2EEENS2_ILi1EEEEEEZNS_7idx2crdIS4_SA_EEDaRKT_RKT0_EUlRKT_RKT0_E_EEDaSE_SH_OT1_ENKUlDpSK_E_clIJNS1_IJiiEEEiS3_EEEDaSR_,@function
        .size           $_ZN7cutlass13device_kernelIN5flash19enable_sm80_to_sm89INS1_16FlashAttnBwdSm80INS1_25CollectiveMainloopBwdSm80ILi2ELi2EN4cute5tupleIJNS5_1CILi128EEES8_NS7_ILi64EEEEEENS_6half_tEfNS_4arch4Sm80ELb0ELb1ELb1ELb0ELb0ELb0ELb0ELb0ELi2ELi4ELi4ELi4ELb0EEENS1_21CollectiveEpilogueBwdISA_SB_SD_Li256ELb0ELb0ELi2EEENS1_19SingleTileSchedulerILb0ELb0ELb0ELi128EEEEEEEEEvNT_6ParamsE$_ZZN4cute9transformINS_5tupleIJiiNS_1CILi0EEEEEENS1_IJNS1_IJNS2_ILi4EEENS2_ILi8EEEEEENS2_ILi2EEENS2_ILi1EEEEEEZNS_7idx2crdIS4_SA_EEDaRKT_RKT0_EUlRKT_RKT0_E_EEDaSE_SH_OT1_ENKUlDpSK_E_clIJNS1_IJiiEEEiS3_EEEDaSR_,($_ZN7cutlass13device_kernelIN5flash19enable_sm80_to_sm89INS1_16FlashAttnBwdSm80INS1_25CollectiveMainloopBwdSm80ILi2ELi2EN4cute5tupleIJNS5_1CILi128EEES8_NS7_ILi64EEEEEENS_6half_tEfNS_4arch4Sm80ELb0ELb1ELb1ELb0ELb0ELb0ELb0ELb0ELi2ELi4ELi4ELi4ELb0EEENS1_21CollectiveEpilogueBwdISA_SB_SD_Li256ELb0ELb0ELi2EEENS1_19SingleTileSchedulerILb0ELb0ELb0ELi128EEEEEEEEEvNT_6ParamsE$_ZZN4cute9transformINS_5tupleIJiiNS_1CILi0EEEEEENS1_IJNS1_IJNS2_ILi4EEENS2_ILi8EEEEEES5_NS2_ILi1EEEEEEZNS_7idx2crdIS4_S9_EEDaRKT_RKT0_EUlRKT_RKT0_E_EEDaSD_SG_OT1_ENKUlDpSJ_E_clIJNS1_IJiiEEEiS3_EEEDaSQ_ - $_ZN7cutlass13device_kernelIN5flash19enable_sm80_to_sm89INS1_16FlashAttnBwdSm80INS1_25CollectiveMainloopBwdSm80ILi2ELi2EN4cute5tupleIJNS5_1CILi128EEES8_NS7_ILi64EEEEEENS_6half_tEfNS_4arch4Sm80ELb0ELb1ELb1ELb0ELb0ELb0ELb0ELb0ELi2ELi4ELi4ELi4ELb0EEENS1_21CollectiveEpilogueBwdISA_SB_SD_Li256ELb0ELb0ELi2EEENS1_19SingleTileSchedulerILb0ELb0ELb0ELi128EEEEEEEEEvNT_6ParamsE$_ZZN4cute9transformINS_5tupleIJiiNS_1CILi0EEEEEENS1_IJNS1_IJNS2_ILi4EEENS2_ILi8EEEEEENS2_ILi2EEENS2_ILi1EEEEEEZNS_7idx2crdIS4_SA_EEDaRKT_RKT0_EUlRKT_RKT0_E_EEDaSE_SH_OT1_ENKUlDpSK_E_clIJNS1_IJiiEEEiS3_EEEDaSR_)
$_ZN7cutlass13device_kernelIN5flash19enable_sm80_to_sm89INS1_16FlashAttnBwdSm80INS1_25CollectiveMainloopBwdSm80ILi2ELi2EN4cute5tupleIJNS5_1CILi128EEES8_NS7_ILi64EEEEEENS_6half_tEfNS_4arch4Sm80ELb0ELb1ELb1ELb0ELb0ELb0ELb0ELb0ELi2ELi4ELi4ELi4ELb0EEENS1_21CollectiveEpilogueBwdISA_SB_SD_Li256ELb0ELb0ELi2EEENS1_19SingleTileSchedulerILb0ELb0ELb0ELi128EEEEEEEEEvNT_6ParamsE$_ZZN4cute9transformINS_5tupleIJiiNS_1CILi0EEEEEENS1_IJNS1_IJNS2_ILi4EEENS2_ILi8EEEEEENS2_ILi2EEENS2_ILi1EEEEEEZNS_7idx2crdIS4_SA_EEDaRKT_RKT0_EUlRKT_RKT0_E_EEDaSE_SH_OT1_ENKUlDpSK_E_clIJNS1_IJiiEEEiS3_EEEDaSR_:
[----:B------:R-:W-:Y:S02]  /*aae0*/  MOV R34, R6 ;  /* 0x0000000600227202 */ /* 0x000fe40000000f00 */
[----:B------:R-:W-:-:S04]  /*aaf0*/  MOV R35, 0x0 ;  /* 0x0000000000237802 */ /* 0x000fc80000000f00 */
[----:B------:R-:W-:Y:S05]  /*ab00*/  RET.REL.NODEC R34 `(_ZN7cutlass13device_kernelIN5flash19enable_sm80_to_sm89INS1_16FlashAttnBwdSm80INS1_25CollectiveMainloopBwdSm80ILi2ELi2EN4cute5tupleIJNS5_1CILi128EEES8_NS7_ILi64EEEEEENS_6half_tEfNS_4arch4Sm80ELb0ELb1ELb1ELb0ELb0ELb0ELb0ELb0ELi2ELi4ELi4ELi4ELb0EEENS1_21CollectiveEpilogueBwdISA_SB_SD_Li256ELb0ELb0ELi2EEENS1_19SingleTileSchedulerILb0ELb0ELb0ELi128EEEEEEEEEvNT_6ParamsE) ;  /* 0xffff54f022007950 */ /* 0x000fea0003c3ffff */
        .type           $_ZN7cutlass13device_kernelIN5flash19enable_sm80_to_sm89INS1_16FlashAttnBwdSm80INS1_25CollectiveMainloopBwdSm80ILi2ELi2EN4cute5tupleIJNS5_1CILi128EEES8_NS7_ILi64EEEEEENS_6half_tEfNS_4arch4Sm80ELb0ELb1ELb1ELb0ELb0ELb0ELb0ELb0ELi2ELi4ELi4ELi4ELb0EEENS1_21CollectiveEpilogueBwdISA_SB_SD_Li256ELb0ELb0ELi2EEENS1_19SingleTileSchedulerILb0ELb0ELb0ELi128EEEEEEEEEvNT_6ParamsE$_ZZN4cute9transformINS_5tupleIJiiNS_1CILi0EEEEEENS1_IJNS1_IJNS2_ILi4EEENS2_ILi8EEEEEES5_NS2_ILi1EEEEEEZNS_7idx2crdIS4_S9_EEDaRKT_RKT0_EUlRKT_RKT0_E_EEDaSD_SG_OT1_ENKUlDpSJ_E_clIJNS1_IJiiEEEiS3_EEEDaSQ_,@function
        .size           $_ZN7cutlass13device_kernelIN5flash19enable_sm80_to_sm89INS1_16FlashAttnBwdSm80INS1_25CollectiveMainloopBwdSm80ILi2ELi2EN4cute5tupleIJNS5_1CILi128EEES8_NS7_ILi64EEEEEENS_6half_tEfNS_4arch4Sm80ELb0ELb1ELb1ELb0ELb0ELb0ELb0ELb0ELi2ELi4ELi4ELi4ELb0EEENS1_21CollectiveEpilogueBwdISA_SB_SD_Li256ELb0ELb0ELi2EEENS1_19SingleTileSchedulerILb0ELb0ELb0ELi128EEEEEEEEEvNT_6ParamsE$_ZZN4cute9transformINS_5tupleIJiiNS_1CILi0EEEEEENS1_IJNS1_IJNS2_ILi4EEENS2_ILi8EEEEEES5_NS2_ILi1EEEEEEZNS_7idx2crdIS4_S9_EEDaRKT_RKT0_EUlRKT_RKT0_E_EEDaSD_SG_OT1_ENKUlDpSJ_E_clIJNS1_IJiiEEEiS3_EEEDaSQ_,($_ZN7cutlass13device_kernelIN5flash19enable_sm80_to_sm89INS1_16FlashAttnBwdSm80INS1_25CollectiveMainloopBwdSm80ILi2ELi2EN4cute5tupleIJNS5_1CILi128EEES8_NS7_ILi64EEEEEENS_6half_tEfNS_4arch4Sm80ELb0ELb1ELb1ELb0ELb0ELb0ELb0ELb0ELi2ELi4ELi4ELi4ELb0EEENS1_21CollectiveEpilogueBwdISA_SB_SD_Li256ELb0ELb0ELi2EEENS1_19SingleTileSchedulerILb0ELb0ELb0ELi128EEEEEEEEEvNT_6ParamsE$_ZZN4cute9transformINS_5tupleIJiiiNS_1CILi0EEEEEENS1_IJNS2_ILi32EEENS2_ILi4EEENS2_ILi2EEENS2_ILi1EEEEEENS1_IJS8_S8_S8_S8_EEEZNS_7crd2crdIS4_S9_SA_EEDaRKT_RKT0_RKT1_EUlRKT_RKT0_RKT1_E_EEDaSE_SH_SK_OT2_ENKUlDpSN_E_clIJiiiS3_EEEDaSX_ - $_ZN7cutlass13device_kernelIN5flash19enable_sm80_to_sm89INS1_16FlashAttnBwdSm80INS1_25CollectiveMainloopBwdSm80ILi2ELi2EN4cute5tupleIJNS5_1CILi128EEES8_NS7_ILi64EEEEEENS_6half_tEfNS_4arch4Sm80ELb0ELb1ELb1ELb0ELb0ELb0ELb0ELb0ELi2ELi4ELi4ELi4ELb0EEENS1_21CollectiveEpilogueBwdISA_SB_SD_Li256ELb0ELb0ELi2EEENS1_19SingleTileSchedulerILb0ELb0ELb0ELi128EEEEEEEEEvNT_6ParamsE$_ZZN4cute9transformINS_5tupleIJiiNS_1CILi0EEEEEENS1_IJNS1_IJNS2_ILi4EEENS2_ILi8EEEEEES5_NS2_ILi1EEEEEEZNS_7idx2crdIS4_S9_EEDaRKT_RKT0_EUlRKT_RKT0_E_EEDaSD_SG_OT1_ENKUlDpSJ_E_clIJNS1_IJiiEEEiS3_EEEDaSQ_)
$_ZN7cutlass13device_kernelIN5flash19enable_sm80_to_sm89INS1_16FlashAttnBwdSm80INS1_25CollectiveMainloopBwdSm80ILi2ELi2EN4cute5tupleIJNS5_1CILi128EEES8_NS7_ILi64EEEEEENS_6half_tEfNS_4arch4Sm80ELb0ELb1ELb1ELb0ELb0ELb0ELb0ELb0ELi2ELi4ELi4ELi4ELb0EEENS1_21CollectiveEpilogueBwdISA_SB_SD_Li256ELb0ELb0ELi2EEENS1_19SingleTileSchedulerILb0ELb0ELb0ELi128EEEEEEEEEvNT_6ParamsE$_ZZN4cute9transformINS_5tupleIJiiNS_1CILi0EEEEEENS1_IJNS1_IJNS2_ILi4EEENS2_ILi8EEEEEES5_NS2_ILi1EEEEEEZNS_7idx2crdIS4_S9_EEDaRKT_RKT0_EUlRKT_RKT0_E_EEDaSD_SG_OT1_ENKUlDpSJ_E_clIJNS1_IJiiEEEiS3_EEEDaSQ_:
[----:B------:R-:W-:Y:S02]  /*ab10*/  MOV R38, R6 ;  /* 0x0000000600267202 */ /* 0x000fe40000000f00 */
[----:B------:R-:W-:-:S04]  /*ab20*/  MOV R39, 0x0 ;  /* 0x0000000000277802 */ /* 0x000fc80000000f00 */
[----:B------:R-:W-:Y:S05]  /*ab30*/  RET.REL.NODEC R38 `(_ZN7cutlass13device_kernelIN5flash19enable_sm80_to_sm89INS1_16FlashAttnBwdSm80INS1_25CollectiveMainloopBwdSm80ILi2ELi2EN4cute5tupleIJNS5_1CILi128EEES8_NS7_ILi64EEEEEENS_6half_tEfNS_4arch4Sm80ELb0ELb1ELb1ELb0ELb0ELb0ELb0ELb0ELi2ELi4ELi4ELi4ELb0EEENS1_21CollectiveEpilogueBwdISA_SB_SD_Li256ELb0ELb0ELi2EEENS1_19SingleTileSchedulerILb0ELb0ELb0ELi128EEEEEEEEEvNT_6ParamsE) ;  /* 0xffff54c026007950 */ /* 0x000fea0003c3ffff */
        .type           $_ZN7cutlass13device_kernelIN5flash19enable_sm80_to_sm89INS1_16FlashAttnBwdSm80INS1_25CollectiveMainloopBwdSm80ILi2ELi2EN4cute5tupleIJNS5_1CILi128EEES8_NS7_ILi64EEEEEENS_6half_tEfNS_4arch4Sm80ELb0ELb1ELb1ELb0ELb0ELb0ELb0ELb0ELi2ELi4ELi4ELi4ELb0EEENS1_21CollectiveEpilogueBwdISA_SB_SD_Li256ELb0ELb0ELi2EEENS1_19SingleTileSchedulerILb0ELb0ELb0ELi128EEEEEEEEEvNT_6ParamsE$_ZZN4cute9transformINS_5tupleIJiiiNS_1CILi0EEEEEENS1_IJNS2_ILi32EEENS2_ILi4EEENS2_ILi2EEENS2_ILi1EEEEEENS1_IJS8_S8_S8_S8_EEEZNS_7crd2crdIS4_S9_SA_EEDaRKT_RKT0_RKT1_EUlRKT_RKT0_RKT1_E_EEDaSE_SH_SK_OT2_ENKUlDpSN_E_clIJiiiS3_EEEDaSX_,@function
        .size           $_ZN7cutlass13device_kernelIN5flash19enable_sm80_to_sm89INS1_16FlashAttnBwdSm80INS1_25CollectiveMainloopBwdSm80ILi2ELi2EN4cute5tupleIJNS5_1CILi128EEES8_NS7_ILi64EEEEEENS_6half_tEfNS_4arch4Sm80ELb0ELb1ELb1ELb0ELb0ELb0ELb0ELb0ELi2ELi4ELi4ELi4ELb0EEENS1_21CollectiveEpilogueBwdISA_SB_SD_Li256ELb0ELb0ELi2EEENS1_19SingleTileSchedulerILb0ELb0ELb0ELi128EEEEEEEEEvNT_6ParamsE$_ZZN4cute9transformINS_5tupleIJiiiNS_1CILi0EEEEEENS1_IJNS2_ILi32EEENS2_ILi4EEENS2_ILi2EEENS2_ILi1EEEEEENS1_IJS8_S8_S8_S8_EEEZNS_7crd2crdIS4_S9_SA_EEDaRKT_RKT0_RKT1_EUlRKT_RKT0_RKT1_E_EEDaSE_SH_SK_OT2_ENKUlDpSN_E_clIJiiiS3_EEEDaSX_,($_ZN7cutlass13device_kernelIN5flash19enable_sm80_to_sm89INS1_16FlashAttnBwdSm80INS1_25CollectiveMainloopBwdSm80ILi2ELi2EN4cute5tupleIJNS5_1CILi128EEES8_NS7_ILi64EEEEEENS_6half_tEfNS_4arch4Sm80ELb0ELb1ELb1ELb0ELb0ELb0ELb0ELb0ELi2ELi4ELi4ELi4ELb0EEENS1_21CollectiveEpilogueBwdISA_SB_SD_Li256ELb0ELb0ELi2EEENS1_19SingleTileSchedulerILb0ELb0ELb0ELi128EEEEEEEEEvNT_6ParamsE$_ZZN4cuteplIJNS_1CILi0EEEiEJiEEEDaRKNS_15ArithmeticTupleIJDpT_EEERKNS3_IJDpT0_EEEENKUlDpRKT_E_clIJiiEEEDaSH_ - $_ZN7cutlass13device_kernelIN5flash19enable_sm80_to_sm89INS1_16FlashAttnBwdSm80INS1_25CollectiveMainloopBwdSm80ILi2ELi2EN4cute5tupleIJNS5_1CILi128EEES8_NS7_ILi64EEEEEENS_6half_tEfNS_4arch4Sm80ELb0ELb1ELb1ELb0ELb0ELb0ELb0ELb0ELi2ELi4ELi4ELi4ELb0EEENS1_21CollectiveEpilogueBwdISA_SB_SD_Li256ELb0ELb0ELi2EEENS1_19SingleTileSchedulerILb0ELb0ELb0ELi128EEEEEEEEEvNT_6ParamsE$_ZZN4cute9transformINS_5tupleIJiiiNS_1CILi0EEEEEENS1_IJNS2_ILi32EEENS2_ILi4EEENS2_ILi2EEENS2_ILi1EEEEEENS1_IJS8_S8_S8_S8_EEEZNS_7crd2crdIS4_S9_SA_EEDaRKT_RKT0_RKT1_EUlRKT_RKT0_RKT1_E_EEDaSE_SH_SK_OT2_ENKUlDpSN_E_clIJiiiS3_EEEDaSX_)
$_ZN7cutlass13device_kernelIN5flash19enable_sm80_to_sm89INS1_16FlashAttnBwdSm80INS1_25CollectiveMainloopBwdSm80ILi2ELi2EN4cute5tupleIJNS5_1CILi128EEES8_NS7_ILi64EEEEEENS_6half_tEfNS_4arch4Sm80ELb0ELb1ELb1ELb0ELb0ELb0ELb0ELb0ELi2ELi4ELi4ELi4ELb0EEENS1_21CollectiveEpilogueBwdISA_SB_SD_Li256ELb0ELb0ELi2EEENS1_19SingleTileSchedulerILb0ELb0ELb0ELi128EEEEEEEEEvNT_6ParamsE$_ZZN4cute9transformINS_5tupleIJiiiNS_1CILi0EEEEEENS1_IJNS2_ILi32EEENS2_ILi4EEENS2_ILi2EEENS2_ILi1EEEEEENS1_IJS8_S8_S8_S8_EEEZNS_7crd2crdIS4_S9_SA_EEDaRKT_RKT0_RKT1_EUlRKT_RKT0_RKT1_E_EEDaSE_SH_SK_OT2_ENKUlDpSN_E_clIJiiiS3_EEEDaSX_:
[----:B------:R-:W-:-:S04]  /*ab40*/  MOV R13, 0x0 ;  /* 0x00000000000d7802 */ /* 0x000fc80000000f00 */
[----:B------:R-:W-:Y:S05]  /*ab50*/  RET.REL.NODEC R12 `(_ZN7cutlass13device_kernelIN5flash19enable_sm80_to_sm89INS1_16FlashAttnBwdSm80INS1_25CollectiveMainloopBwdSm80ILi2ELi2EN4cute5tupleIJNS5_1CILi128EEES8_NS7_ILi64EEEEEENS_6half_tEfNS_4arch4Sm80ELb0ELb1ELb1ELb0ELb0ELb0ELb0ELb0ELi2ELi4ELi4ELi4ELb0EEENS1_21CollectiveEpilogueBwdISA_SB_SD_Li256ELb0ELb0ELi2EEENS1_19SingleTileSchedulerILb0ELb0ELb0ELi128EEEEEEEEEvNT_6ParamsE) ;  /* 0xffff54a00c007950 */ /* 0x000fea0003c3ffff */
        .type           $_ZN7cutlass13device_kernelIN5flash19enable_sm80_to_sm89INS1_16FlashAttnBwdSm80INS1_25CollectiveMainloopBwdSm80ILi2ELi2EN4cute5tupleIJNS5_1CILi128EEES8_NS7_ILi64EEEEEENS_6half_tEfNS_4arch4Sm80ELb0ELb1ELb1ELb0ELb0ELb0ELb0ELb0ELi2ELi4ELi4ELi4ELb0EEENS1_21CollectiveEpilogueBwdISA_SB_SD_Li256ELb0ELb0ELi2EEENS1_19SingleTileSchedulerILb0ELb0ELb0ELi128EEEEEEEEEvNT_6ParamsE$_ZZN4cuteplIJNS_1CILi0EEEiEJiEEEDaRKNS_15ArithmeticTupleIJDpT_EEERKNS3_IJDpT0_EEEENKUlDpRKT_E_clIJiiEEEDaSH_,@function
        .size           $_ZN7cutlass13device_kernelIN5flash19enable_sm80_to_sm89INS1_16FlashAttnBwdSm80INS1_25CollectiveMainloopBwdSm80ILi2ELi2EN4cute5tupleIJNS5_1CILi128EEES8_NS7_ILi64EEEEEENS_6half_tEfNS_4arch4Sm80ELb0ELb1ELb1ELb0ELb0ELb0ELb0ELb0ELi2ELi4ELi4ELi4ELb0EEENS1_21CollectiveEpilogueBwdISA_SB_SD_Li256ELb0ELb0ELi2EEENS1_19SingleTileSchedulerILb0ELb0ELb0ELi128EEEEEEEEEvNT_6ParamsE$_ZZN4cuteplIJNS_1CILi0EEEiEJiEEEDaRKNS_15ArithmeticTupleIJDpT_EEERKNS3_IJDpT0_EEEENKUlDpRKT_E_clIJiiEEEDaSH_,($_ZN7cutlass13device_kernelIN5flash19enable_sm80_to_sm89INS1_16FlashAttnBwdSm80INS1_25CollectiveMainloopBwdSm80ILi2ELi2EN4cute5tupleIJNS5_1CILi128EEES8_NS7_ILi64EEEEEENS_6half_tEfNS_4arch4Sm80ELb0ELb1ELb1ELb0ELb0ELb0ELb0ELb0ELi2ELi4ELi4ELi4ELb0EEENS1_21CollectiveEpilogueBwdISA_SB_SD_Li256ELb0ELb0ELi2EEENS1_19SingleTileSchedulerILb0ELb0ELb0ELi128EEEEEEEEEvNT_6ParamsE$_ZZN5flash25CollectiveMainloopBwdSm80ILi2ELi2EN4cute5tupleIJNS1_1CILi128EEES4_NS3_ILi64EEEEEEN7cutlass6half_tEfNS7_4arch4Sm80ELb0ELb1ELb1ELb0ELb0ELb0ELb0ELb0ELi2ELi4ELi4ELi4ELb0EE3mmaINS_16FlashAttnBwdSm80ISB_NS_21CollectiveEpilogueBwdIS6_S8_SA_Li256ELb0ELb0ELi2EEENS_19SingleTileSchedulerILb0ELb0ELb0ELi128EEEE13SharedStorageENS1_6TensorINS1_11ArrayEngineIfLm32EEENS1_6LayoutINS2_IJNS2_IJNS3_ILi2EEESO_EEESO_NS3_ILi4EEEEEENS2_IJNS2_IJNS3_ILi1EEESO_EEESQ_NS3_ILi8EEEEEEEEEEEEbRKNSB_6ParamsERT0_S12_iNS2_IJiiiEEERT_ENKUlRT_iE_clINSK_INSL_IfLm64EEENSN_INS2_IJSP_SO_SU_EEESV_EEEEEEDaS17_i - $_ZN7cutlass13device_kernelIN5flash19enable_sm80_to_sm89INS1_16FlashAttnBwdSm80INS1_25CollectiveMainloopBwdSm80ILi2ELi2EN4cute5tupleIJNS5_1CILi128EEES8_NS7_ILi64EEEEEENS_6half_tEfNS_4arch4Sm80ELb0ELb1ELb1ELb0ELb0ELb0ELb0ELb0ELi2ELi4ELi4ELi4ELb0EEENS1_21CollectiveEpilogueBwdISA_SB_SD_Li256ELb0ELb0ELi2EEENS1_19SingleTileSchedulerILb0ELb0ELb0ELi128EEEEEEEEEvNT_6ParamsE$_ZZN4cuteplIJNS_1CILi0EEEiEJiEEEDaRKNS_15ArithmeticTupleIJDpT_EEERKNS3_IJDpT0_EEEENKUlDpRKT_E_clIJiiEEEDaSH_)
$_ZN7cutlass13device_kernelIN5flash19enable_sm80_to_sm89INS1_16FlashAttnBwdSm80INS1_25CollectiveMainloopBwdSm80ILi2ELi2EN4cute5tupleIJNS5_1CILi128EEES8_NS7_ILi64EEEEEENS_6half_tEfNS_4arch4Sm80ELb0ELb1ELb1ELb0ELb0ELb0ELb0ELb0ELi2ELi4ELi4ELi4ELb0EEENS1_21CollectiveEpilogueBwdISA_SB_SD_Li256ELb0ELb0ELi2EEENS1_19SingleTileSchedulerILb0ELb0ELb0ELi128EEEEEEEEEvNT_6ParamsE$_ZZN4cuteplIJNS_1CILi0EEEiEJiEEEDaRKNS_15ArithmeticTupleIJDpT_EEERKNS3_IJDpT0_EEEENKUlDpRKT_E_clIJiiEEEDaSH_:
[----:B------:R-:W-:Y:S02]  /*ab60*/  MOV R7, R12 ;  /* 0x0000000c00077202 */ /* 0x000fe40000000f00 */
[----:B------:R-:W-:Y:S02]  /*ab70*/  MOV R12, R2 ;  /* 0x00000002000c7202 */ /* 0x000fe40000000f00 */
[----:B------:R-:W-:-:S04]  /*ab80*/  MOV R13, 0x0 ;  /* 0x00000000000d7802 */ /* 0x000fc80000000f00 */
[----:B------:R-:W-:Y:S05]  /*ab90*/  RET.REL.NODEC R12 `(_ZN7cutlass13device_kernelIN5flash19enable_sm80_to_sm89INS1_16FlashAttnBwdSm80INS1_25CollectiveMainloopBwdSm80ILi2ELi2EN4cute5tupleIJNS5_1CILi128EEES8_NS7_ILi64EEEEEENS_6half_tEfNS_4arch4Sm80ELb0ELb1ELb1ELb0ELb0ELb0ELb0ELb0ELi2ELi4ELi4ELi4ELb0EEENS1_21CollectiveEpilogueBwdISA_SB_SD_Li256ELb0ELb0ELi2EEENS1_19SingleTileSchedulerILb0ELb0ELb0ELi128EEEEEEEEEvNT_6ParamsE) ;  /* 0xffff54600c007950 */ /* 0x000fea0003c3ffff */
        .type           $_ZN7cutlass13device_kernelIN5flash19enable_sm80_to_sm89INS1_16FlashAttnBwdSm80INS1_25CollectiveMainloopBwdSm80ILi2ELi2EN4cute5tupleIJNS5_1CILi128EEES8_NS7_ILi64EEEEEENS_6half_tEfNS_4arch4Sm80ELb0ELb1ELb1ELb0ELb0ELb0ELb0ELb0ELi2ELi4ELi4ELi4ELb0EEENS1_21CollectiveEpilogueBwdISA_SB_SD_Li256ELb0ELb0ELi2EEENS1_19SingleTileSchedulerILb0ELb0ELb0ELi128EEEEEEEEEvNT_6ParamsE$_ZZN5flash25CollectiveMainloopBwdSm80ILi2ELi2EN4cute5tupleIJNS1_1CILi128EEES4_NS3_ILi64EEEEEEN7cutlass6half_tEfNS7_4arch4Sm80ELb0ELb1ELb1ELb0ELb0ELb0ELb0ELb0ELi2ELi4ELi4ELi4ELb0EE3mmaINS_16FlashAttnBwdSm80ISB_NS_21CollectiveEpilogueBwdIS6_S8_SA_Li256ELb0ELb0ELi2EEENS_19SingleTileSchedulerILb0ELb0ELb0ELi128EEEE13SharedStorageENS1_6TensorINS1_11ArrayEngineIfLm32EEENS1_6LayoutINS2_IJNS2_IJNS3_ILi2EEESO_EEESO_NS3_ILi4EEEEEENS2_IJNS2_IJNS3_ILi1EEESO_EEESQ_NS3_ILi8EEEEEEEEEEEEbRKNSB_6ParamsERT0_S12_iNS2_IJiiiEEERT_ENKUlRT_iE_clINSK_INSL_IfLm64EEENSN_INS2_IJSP_SO_SU_EEESV_EEEEEEDaS17_i,@function
        .size           $_ZN7cutlass13device_kernelIN5flash19enable_sm80_to_sm89INS1_16FlashAttnBwdSm80INS1_25CollectiveMainloopBwdSm80ILi2ELi2EN4cute5tupleIJNS5_1CILi128EEES8_NS7_ILi64EEEEEENS_6half_tEfNS_4arch4Sm80ELb0ELb1ELb1ELb0ELb0ELb0ELb0ELb0ELi2ELi4ELi4ELi4ELb0EEENS1_21CollectiveEpilogueBwdISA_SB_SD_Li256ELb0ELb0ELi2EEENS1_19SingleTileSchedulerILb0ELb0ELb0ELi128EEEEEEEEEvNT_6ParamsE$_ZZN5flash25CollectiveMainloopBwdSm80ILi2ELi2EN4cute5tupleIJNS1_1CILi128EEES4_NS3_ILi64EEEEEEN7cutlass6half_tEfNS7_4arch4Sm80ELb0ELb1ELb1ELb0ELb0ELb0ELb0ELb0ELi2ELi4ELi4ELi4ELb0EE3mmaINS_16FlashAttnBwdSm80ISB_NS_21CollectiveEpilogueBwdIS6_S8_SA_Li256ELb0ELb0ELi2EEENS_19SingleTileSchedulerILb0ELb0ELb0ELi128EEEE13SharedStorageENS1_6TensorINS1_11ArrayEngineIfLm32EEENS1_6LayoutINS2_IJNS2_IJNS3_ILi2EEESO_EEESO_NS3_ILi4EEEEEENS2_IJNS2_IJNS3_ILi1EEESO_EEESQ_NS3_ILi8EEEEEEEEEEEEbRKNSB_6ParamsERT0_S12_iNS2_IJiiiEEERT_ENKUlRT_iE_clINSK_INSL_IfLm64EEENSN_INS2_IJSP_SO_SU_EEESV_EEEEEEDaS17_i,($_ZN7cutlass13device_kernelIN5flash19enable_sm80_to_sm89INS1_16FlashAttnBwdSm80INS1_25CollectiveMainloopBwdSm80ILi2ELi2EN4cute5tupleIJNS5_1CILi128EEES8_NS7_ILi64EEEEEENS_6half_tEfNS_4arch4Sm80ELb0ELb1ELb1ELb0ELb0ELb0ELb0ELb0ELi2ELi4ELi4ELi4ELb0EEENS1_21CollectiveEpilogueBwdISA_SB_SD_Li256ELb0ELb0ELi2EEENS1_19SingleTileSchedulerILb0ELb0ELb0ELi128EEEEEEEEEvNT_6ParamsE$_ZZN5flash25CollectiveMainloopBwdSm80ILi2ELi2EN4cute5tupleIJNS1_1CILi128EEES4_NS3_ILi64EEEEEEN7cutlass6half_tEfNS7_4arch4Sm80ELb0ELb1ELb1ELb0ELb0ELb0ELb0ELb0ELi2ELi4ELi4ELi4ELb0EE3mmaINS_16FlashAttnBwdSm80ISB_NS_21CollectiveEpilogueBwdIS6_S8_SA_Li256ELb0ELb0ELi2EEENS_19SingleTileSchedulerILb0ELb0ELb0ELi128EEEE13SharedStorageENS1_6TensorINS1_11ArrayEngineIfLm32EEENS1_6LayoutINS2_IJNS2_IJNS3_ILi2EEESO_EEESO_NS3_ILi4EEEEEENS2_IJNS2_IJNS3_ILi1EEESO_EEESQ_NS3_ILi8EEEEEEEEEEEEbRKNSB_6ParamsERT0_S12_iNS2_IJiiiEEERT_ENKUliT_E_clIZSC_ISJ_SX_EbS10_S12_S12_iS13_S15_EUlRS16_iE_EEDaiS16_ - $_ZN7cutlass13device_kernelIN5flash19enable_sm80_to_sm89INS1_16FlashAttnBwdSm80INS1_25CollectiveMainloopBwdSm80ILi2ELi2EN4cute5tupleIJNS5_1CILi128EEES8_NS7_ILi64EEEEEENS_6half_tEfNS_4arch4Sm80ELb0ELb1ELb1ELb0ELb0ELb0ELb0ELb0ELi2ELi4ELi4ELi4ELb0EEENS1_21CollectiveEpilogueBwdISA_SB_SD_Li256ELb0ELb0ELi2EEENS1_19SingleTileSchedulerILb0ELb0ELb0ELi128EEEEEEEEEvNT_6ParamsE$_ZZN5flash25CollectiveMainloopBwdSm80ILi2ELi2EN4cute5tupleIJNS1_1CILi128EEES4_NS3_ILi64EEEEEEN7cutlass6half_tEfNS7_4arch4Sm80ELb0ELb1ELb1ELb0ELb0ELb0ELb0ELb0ELi2ELi4ELi4ELi4ELb0EE3mmaINS_16FlashAttnBwdSm80ISB_NS_21CollectiveEpilogueBwdIS6_S8_SA_Li256ELb0ELb0ELi2EEENS_19SingleTileSchedulerILb0ELb0ELb0ELi128EEEE13SharedStorageENS1_6TensorINS1_11ArrayEngineIfLm32EEENS1_6LayoutINS2_IJNS2_IJNS3_ILi2EEESO_EEESO_NS3_ILi4EEEEEENS2_IJNS2_IJNS3_ILi1EEESO_EEESQ_NS3_ILi8EEEEEEEEEEEEbRKNSB_6ParamsERT0_S12_iNS2_IJiiiEEERT_ENKUlRT_iE_clINSK_INSL_IfLm64EEENSN_INS2_IJSP_SO_SU_EEESV_EEEEEEDaS17_i)
$_ZN7cutlass13device_kernelIN5flash19enable_sm80_to_sm89INS1_16FlashAttnBwdSm80INS1_25CollectiveMainloopBwdSm80ILi2ELi2EN4cute5tupleIJNS5_1CILi128EEES8_NS7_ILi64EEEEEENS_6half_tEfNS_4arch4Sm80ELb0ELb1ELb1ELb0ELb0ELb0ELb0ELb0ELi2ELi4ELi4ELi4ELb0EEENS1_21CollectiveEpilogueBwdISA_SB_SD_Li256ELb0ELb0ELi2EEENS1_19SingleTileSchedulerILb0ELb0ELb0ELi128EEEEEEEEEvNT_6ParamsE$_ZZN5flash25CollectiveMainloopBwdSm80ILi2ELi2EN4cute5tupleIJNS1_1CILi128EEES4_NS3_ILi64EEEEEEN7cutlass6half_tEfNS7_4arch4Sm80ELb0ELb1ELb1ELb0ELb0ELb0ELb0ELb0ELi2ELi4ELi4ELi4ELb0EE3mmaINS_16FlashAttnBwdSm80ISB_NS_21CollectiveEpilogueBwdIS6_S8_SA_Li256ELb0ELb0ELi2EEENS_19SingleTileSchedulerILb0ELb0ELb0ELi128EEEE13SharedStorageENS1_6TensorINS1_11ArrayEngineIfLm32EEENS1_6LayoutINS2_IJNS2_IJNS3_ILi2EEESO_EEESO_NS3_ILi4EEEEEENS2_IJNS2_IJNS3_ILi1EEESO_EEESQ_NS3_ILi8EEEEEEEEEEEEbRKNSB_6ParamsERT0_S12_iNS2_IJiiiEEERT_ENKUlRT_iE_clINSK_INSL_IfLm64EEENSN_INS2_IJSP_SO_SU_EEESV_EEEEEEDaS17_i:
[----:B------:R-:W-:Y:S01]  /*aba0*/  IMAD.MOV.U32 R8, RZ, RZ, R65 ;  /* 0x000000ffff087224 */ /* 0x000fe200078e0041 */
[----:B------:R-:W-:Y:S01]  /*abb0*/  ULDC.64 UR4, c[0x0][0x118] ;  /* 0x0000460000047ab9 */ /* 0x000fe20000000a00 */
[----:B------:R-:W-:-:S05]  /*abc0*/  IMAD.MOV.U32 R9, RZ, RZ, R64 ;  /* 0x000000ffff097224 */ /* 0x000fca00078e0040 */
[----:B------:R-:W2:Y:S01]  /*abd0*/  LD.E R3, [R8.64] ;  /* 0x0000000408037980 */ /* 0x000ea2000c101900 */
[----:B------:R-:W-:Y:S01]  /*abe0*/  IADD3 R6, R1, 0x1380, RZ ;  /* 0x0000138001067810 */ /* 0x000fe20007ffe0ff */
[----:B------:R-:W-:Y:S01]  /*abf0*/  IMAD.MOV.U32 R10, RZ, RZ, R2 ;  /* 0x000000ffff0a7224 */ /* 0x000fe200078e0002 */
[----:B------:R-:W-:Y:S01]  /*ac00*/  MOV R2, 0xaca0 ;  /* 0x0000aca000027802 */ /* 0x000fe20000000f00 */
[----:B------:R-:W-:Y:S01]  /*ac10*/  IMAD.MOV.U32 R11, RZ, RZ, R17 ;  /* 0x000000ffff0b7224 */ /* 0x000fe200078e0011 */
[----:B------:R-:W-:-:S04]  /*ac20*/  IADD3 R6, R6, c[0x0][0x20], RZ ;  /* 0x0000080006067a10 */ /* 0x000fc80007ffe0ff */
[C---:B------:R-:W-:Y:S02]  /*ac30*/  IADD3 R80, R6.reuse, 0x4, RZ ;  /* 0x0000000406507810 */ /* 0x040fe40007ffe0ff */
[----:B------:R-:W-:Y:S02]  /*ac40*/  IADD3 R4, R6, 0x10, RZ ;  /* 0x0000001006047810 */ /* 0x000fe40007ffe0ff */
[----:B--2---:R-:W-:-:S04]  /*ac50*/  SHF.R.S32.HI R14, RZ, 0x1f, R3 ;  /* 0x0000001fff0e7819 */ /* 0x004fc80000011403 */
[----:B------:R-:W-:-:S04]  /*ac60*/  LEA.HI R14, R14, R3, RZ, 0x5 ;  /* 0x000000030e0e7211 */ /* 0x000fc800078f28ff */
[----:B------:R-:W-:-:S05]  /*ac70*/  LOP3.LUT R14, R14, 0xffffffe0, RZ, 0xc0, !PT ;  /* 0xffffffe00e0e7812 */ /* 0x000fca00078ec0ff */
[----:B------:R-:W-:Y:S02]  /*ac80*/  IMAD.IADD R14, R3, 0x1, -R14 ;  /* 0x00000001030e7824 */ /* 0x000fe400078e0a0e */
[----:B------:R-:W-:Y:S05]  /*ac90*/  CALL.REL.NOINC `($_ZN7cutlass13device_kernelIN5flash19enable_sm80_to_sm89INS1_16FlashAttnBwdSm80INS1_25CollectiveMainloopBwdSm80ILi2ELi2EN4cute5tupleIJNS5_1CILi128EEES8_NS7_ILi64EEEEEENS_6half_tEfNS_4arch4Sm80ELb0ELb1ELb1ELb0ELb0ELb0ELb0ELb0ELi2ELi4ELi4ELi4ELb0EEENS1_21CollectiveEpilogueBwdISA_SB_SD_Li256ELb0ELb0ELi2EEENS1_19SingleTileSchedulerILb0ELb0ELb0ELi128EEEEEEEEEvNT_6ParamsE$_ZZN4cute7idx2crdIiNS_5tupleIJNS_1CILi32EEENS2_ILi4EEENS2_ILi2EEENS2_ILi1EEEEEENS1_IJS6_S3_NS2_ILi128EEENS2_ILi0EEEEEEEEDaRKT_RKT0_RKT1_ENKUlRKT_RKT0_E_clIS4_S3_EEDaSM_SP_) ;  /* 0xfffffd0000007944 */ /* 0x000fea0003c3ffff */
[----:B------:R-:W-:Y:S02]  /*aca0*/  MOV R2, R5 ;  /* 0x0000000500027202 */ /* 0x000fe40000000f00 */
[----:B------:R-:W-:Y:S02]  /*acb0*/  MOV R12, 0xacd0 ;  /* 0x0000acd0000c7802 */ /* 0x000fe40000000f00 */
[----:B------:R-:W-:Y:S05]  /*acc0*/  CALL.REL.NOINC `($_ZN7cutlass13device_kernelIN5flash19enable_sm80_to_sm89INS1_16FlashAttnBwdSm80INS1_25CollectiveMainloopBwdSm80ILi2ELi2EN4cute5tupleIJNS5_1CILi128EEES8_NS7_ILi64EEEEEENS_6half_tEfNS_4arch4Sm80ELb0ELb1ELb1ELb0ELb0ELb0ELb0ELb0ELi2ELi4ELi4ELi4ELb0EEENS1_21CollectiveEpilogueBwdISA_SB_SD_Li256ELb0ELb0ELi2EEENS1_19SingleTileSchedulerILb0ELb0ELb0ELi128EEEEEEEEEvNT_6ParamsE$_ZZN4cute7idx2crdIiNS_5tupleIJNS_1CILi32EEENS2_ILi4EEENS2_ILi2EEENS2_ILi1EEEEEENS1_IJS6_S3_NS2_ILi128EEENS2_ILi0EEEEEEEEDaRKT_RKT0_RKT1_ENKUlRKT_RKT0_E_clIS5_S8_EEDaSM_SP_) ;  /* 0xfffffd7000007944 */ /* 0x000fea0003c3ffff */
[----:B------:R-:W-:Y:S02]  /*acd0*/  MOV R12, 0xacf0 ;  /* 0x0000acf0000c7802 */ /* 0x000fe40000000f00 */
[----:B------:R-:W-:Y:S05]  /*ace0*/  CALL.REL.NOINC `($_ZN7cutlass13device_kernelIN5flash19enable_sm80_to_sm89INS1_16FlashAttnBwdSm80INS1_25CollectiveMainloopBwdSm80ILi2ELi2EN4cute5tupleIJNS5_1CILi128EEES8_NS7_ILi64EEEEEENS_6half_tEfNS_4arch4Sm80ELb0ELb1ELb1ELb0ELb0ELb0ELb0ELb0ELi2ELi4ELi4ELi4ELb0EEENS1_21CollectiveEpilogueBwdISA_SB_SD_Li256ELb0ELb0ELi2EEENS1_19SingleTileSchedulerILb0ELb0ELb0ELi128EEEEEEEEEvNT_6ParamsE$_ZZN4cute9transformINS_5tupleIJNS_1CILi32EEENS2_ILi4EEENS2_ILi2EEENS2_ILi1EEEEEENS1_IJS6_S3_NS2_ILi128EEENS2_ILi0EEEEEEZNS_7idx2crdIiS7_SA_EEDaRKT_RKT0_RKT1_EUlRKT_RKT0_E_EEDaSE_SH_OSI_ENKUlDpSN_E_clIJiiiS9_EEEDaST_) ;  /* 0xfffffdd000007944 */ /* 0x000fea0003c3ffff */
[----:B------:R-:W-:Y:S02]  /*acf0*/  MOV R12, 0xad10 ;  /* 0x0000ad10000c7802 */ /* 0x000fe40000000f00 */
[----:B------:R-:W-:Y:S05]  /*ad00*/  CALL.REL.NOINC `($_ZN7cutlass13device_kernelIN5flash19enable_sm80_to_sm89INS1_16FlashAttnBwdSm80INS1_25CollectiveMainloopBwdSm80ILi2ELi2EN4cute5tupleIJNS5_1CILi128EEES8_NS7_ILi64EEEEEENS_6half_tEfNS_4arch4Sm80ELb0ELb1ELb1ELb0ELb0ELb0ELb0ELb0ELi2ELi4ELi4ELi4ELb0EEENS1_21CollectiveEpilogueBwdISA_SB_SD_Li256ELb0ELb0ELi2EEENS1_19SingleTileSchedulerILb0ELb0ELb0ELi128EEEEEEEEEvNT_6ParamsE$_ZZN4cute7crd2crdINS_5tupleIJiiiNS_1CILi0EEEEEENS1_IJNS2_ILi32EEENS2_ILi4EEENS2_ILi2EEENS2_ILi1EEEEEENS1_IJS8_S8_S8_S8_EEEEEDaRKT_RKT0_RKT1_ENKUlRKT_RKT0_RKT1_E_clIiS7_S8_EEDaSM_SP_SS_) ;  /* 0xfffffa3000007944 */ /* 0x000fea0003c3ffff */
[----:B------:R-:W-:Y:S02]  /*ad10*/  MOV R12, 0xad30 ;  /* 0x0000ad30000c7802 */ /* 0x000fe40000000f00 */
[----:B------:R-:W-:Y:S05]  /*ad20*/  CALL.REL.NOINC `($_ZN7cutlass13device_kernelIN5flash19enable_sm80_to_sm89INS1_16FlashAttnBwdSm80INS1_25CollectiveMainloopBwdSm80ILi2ELi2EN4cute5tupleIJNS5_1CILi128EEES8_NS7_ILi64EEEEEENS_6half_tEfNS_4arch4Sm80ELb0ELb1ELb1ELb0ELb0ELb0ELb0ELb0ELi2ELi4ELi4ELi4ELb0EEENS1_21CollectiveEpilogueBwdISA_SB_SD_Li256ELb0ELb0ELi2EEENS1_19SingleTileSchedulerILb0ELb0ELb0ELi128EEEEEEEEEvNT_6ParamsE$_ZZN4cute9transformINS_5tupleIJiiiNS_1CILi0EEEEEENS1_IJNS2_ILi32EEENS2_ILi4EEENS2_ILi2EEENS2_ILi1EEEEEENS1_IJS8_S8_S8_S8_EEEZNS_7crd2crdIS4_S9_SA_EEDaRKT_RKT0_RKT1_EUlRKT_RKT0_RKT1_E_EEDaSE_SH_SK_OT2_ENKUlDpSN_E_clIJiiiS3_EEEDaSX_) ;  /* 0xfffffe1000007944 */ /* 0x000fea0003c3ffff */
[----:B------:R1:W-:Y:S01]  /*ad30*/  STL.64 [R1+0x13a0], R2 ;  /* 0x0013a00201007387 */ /* 0x0003e20000100a00 */
[----:B------:R-:W-:Y:S01]  /*ad40*/  IMAD.MOV.U32 R5, RZ, RZ, R14 ;  /* 0x000000ffff057224 */ /* 0x000fe200078e000e */
[----:B------:R-:W-:Y:S02]  /*ad50*/  IADD3 R7, R6, 0x28, RZ ;  /* 0x0000002806077810 */ /* 0x000fe40007ffe0ff */
[----:B------:R1:W-:Y:S01]  /*ad60*/  STL.U8 [R1+0x1398], RZ ;  /* 0x001398ff01007387 */ /* 0x0003e20000100000 */
[----:B------:R-:W-:-:S03]  /*ad70*/  MOV R12, 0xada0 ;  /* 0x0000ada0000c7802 */ /* 0x000fc60000000f00 */
[----:B------:R1:W-:Y:S04]  /*ad80*/  STL [R1+0x139c], R14 ;  /* 0x00139c0e01007387 */ /* 0x0003e80000100800 */
[----:B-1----:R-:W-:Y:S05]  /*ad90*/  CALL.REL.NOINC `($_ZN7cutlass13device_kernelIN5flash19enable_sm80_to_sm89INS1_16FlashAttnBwdSm80INS1_25CollectiveMainloopBwdSm80ILi2ELi2EN4cute5tupleIJNS5_1CILi128EEES8_NS7_ILi64EEEEEENS_6half_tEfNS_4arch4Sm80ELb0ELb1ELb1ELb0ELb0ELb0ELb0ELb0ELi2ELi4ELi4ELi4ELb0EEENS1_21CollectiveEpilogueBwdISA_SB_SD_Li256ELb0ELb0ELi2EEENS1_19SingleTileSchedulerILb0ELb0ELb0ELi128EEEEEEEEEvNT_6ParamsE$_ZN4cute3eso3ESOILb1ELb0EJNS_6LayoutINS_5tupleIJNS3_IJNS3_IJNS_1CILi4EEENS4_ILi8EEEEEENS3_IJS5_NS4_ILi2EEEEEEEEENS3_IJNS3_IJS8_S8_EEENS3_IJS8_S6_EEEEEEEEENS3_IJNS3_IJNS3_IJNS_11ScaledBasisIS8_JLi1EEEENSF_INS4_ILi1EEEJLi0EEEEEEENS3_IJNSF_INS4_ILi16EEEJLi0EEEENSF_IS6_JLi1EEEEEEEEEENS3_IJNS3_IJNSF_ISH_JLi1EEEENSF_IS6_JLi0EEEEEEENS3_IJNSF_INS4_ILi64EEEJLi0EEEENSF_ISK_JLi1EEEEEEEEEEEEEEENS_10ViewEngineINS_23ArithmeticTupleIteratorINS_15ArithmeticTupleIJNS4_ILi0EEES12_EEEEEEEEEC2ERKSY_RKS15_) ;  /* 0xffffd4e000007944 */ /* 0x002fea0003c3ffff */
[----:B-1----:R-:W-:Y:S01]  /*ada0*/  IMAD.MOV.U32 R7, RZ, RZ, R2 ;  /* 0x000000ffff077224 */ /* 0x002fe200078e0002 */
[----:B------:R-:W-:Y:S02]  /*adb0*/  IADD3 R2, R6, 0x24, RZ ;  /* 0x0000002406027810 */ /* 0x000fe40007ffe0ff */
[----:B------:R-:W-:Y:S02]  /*adc0*/  MOV R12, 0xade0 ;  /* 0x0000ade0000c7802 */ /* 0x000fe40000000f00 */
[----:B------:R-:W-:Y:S05]  /*add0*/  CALL.REL.NOINC `($_ZN7cutlass13device_kernelIN5flash19enable_sm80_to_sm89INS1_16FlashAttnBwdSm80INS1_25CollectiveMainloopBwdSm80ILi2ELi2EN4cute5tupleIJNS5_1CILi128EEES8_NS7_ILi64EEEEEENS_6half_tEfNS_4arch4Sm80ELb0ELb1ELb1ELb0ELb0ELb0ELb0ELb0ELi2ELi4ELi4ELi4ELb0EEENS1_21CollectiveEpilogueBwdISA_SB_SD_Li256ELb0ELb0ELi2EEENS1_19SingleTileSchedulerILb0ELb0ELb0ELi128EEEEEEEEEvNT_6ParamsE$_ZN4cute3eso3ESOILb0ELb0EJiiEEC2ERKiS4_) ;  /* 0xffffc54000007944 */ /* 0x000fea0003c3ffff */
[----:B-1----:R-:W2:Y:S04]  /*ade0*/  LDL R2, [R1+0x1384] ;  /* 0x0013840001027983 */ /* 0x002ea80000100800 */
[----:B------:R-:W2:Y:S01]  /*adf0*/  LDL R3, [R1+0x1388] ;  /* 0x0013880001037983 */ /* 0x000ea20000100800 */
[----:B------:R-:W-:-:S03]  /*ae00*/  MOV R12, 0xae30 ;  /* 0x0000ae30000c7802 */ /* 0x000fc60000000f00 */
[----:B--2---:R1:W-:Y:S04]  /*ae10*/  STL.64 [R1+0x1390], R2 ;  /* 0x0013900201007387 */ /* 0x0043e80000100a00 */
[----:B-1----:R-:W-:Y:S05]  /*ae20*/  CALL.REL.NOINC `($_ZN7cutlass13device_kernelIN5flash19enable_sm80_to_sm89INS1_16FlashAttnBwdSm80INS1_25CollectiveMainloopBwdSm80ILi2ELi2EN4cute5tupleIJNS5_1CILi128EEES8_NS7_ILi64EEEEEENS_6half_tEfNS_4arch4Sm80ELb0ELb1ELb1ELb0ELb0ELb0ELb0ELb0ELi2ELi4ELi4ELi4ELb0EEENS1_21CollectiveEpilogueBwdISA_SB_SD_Li256ELb0ELb0ELi2EEENS1_19SingleTileSchedulerILb0ELb0ELb0ELi128EEEEEEEEEvNT_6ParamsE$_ZN4cute3eso3ESOILb0ELb0EJiNS_5tupleIJiiEEEEEC2ERKiRKS3_) ;  /* 0xffffc46000007944 */ /* 0x002fea0003c3ffff */
[----:B-1----:R1:W5:Y:S04]  /*ae30*/  LDL R5, [R1+0x1384] ;  /* 0x0013840001057983 */ /* 0x0023680000100800 */
[----:B------:R1:W5:Y:S01]  /*ae40*/  LDL.64 R2, [R1+0x1388] ;  /* 0x0013880001027983 */ /* 0x0003620000100a00 */
[----:B------:R-:W-:-:S03]  /*ae50*/  MOV R12, 0xae70 ;  /* 0x0000ae70000c7802 */ /* 0x000fc60000000f00 */
[----:B-1---5:R-:W-:Y:S05]  /*ae60*/  CALL.REL.NOINC `($_ZN7cutlass13device_kernelIN5flash19enable_sm80_to_sm89INS1_16FlashAttnBwdSm80INS1_25CollectiveMainloopBwdSm80ILi2ELi2EN4cute5tupleIJNS5_1CILi128EEES8_NS7_ILi64EEEEEENS_6half_tEfNS_4arch4Sm80ELb0ELb1ELb1ELb0ELb0ELb0ELb0ELb0ELi2ELi4ELi4ELi4ELb0EEENS1_21CollectiveEpilogueBwdISA_SB_SD_Li256ELb0ELb0ELi2EEENS1_19SingleTileSchedulerILb0ELb0ELb0ELi128EEEEEEEEEvNT_6ParamsE$_ZN4cute3eso3ESOILb0ELb1EJNS_5tupleIJiNS2_IJiiEEEEEENS2_IJNS_10UnderscoreENS2_IJS5_S5_EEEEEEEEC2ERKS4_RKS7_) ;  /* 0xffffc85000007944 */ /* 0x022fea0003c3ffff */
[----:B-1----:R-:W2:Y:S04]  /*ae70*/  LDL R2, [R1+0x1384] ;  /* 0x0013840001027983 */ /* 0x002ea80000100800 */
[----:B------:R1:W5:Y:S01]  /*ae80*/  LDL.64 R4, [R1+0x1388] ;  /* 0x0013880001047983 */ /* 0x0003620000100a00 */
[----:B------:R-:W-:-:S02]  /*ae90*/  MOV R14, 0xaf20 ;  /* 0x0000af20000e7802 */ /* 0x000fc40000000f00 */
[----:B--2---:R-:W-:-:S04]  /*aea0*/  SHF.R.S32.HI R3, RZ, 0x1f, R2 ;  /* 0x0000001fff037819 */ /* 0x004fc80000011402 */
[----:B------:R-:W-:-:S04]  /*aeb0*/  LEA.HI R3, R3, R2, RZ, 0x2 ;  /* 0x0000000203037211 */ /* 0x000fc800078f10ff */
[----:B------:R-:W-:Y:S02]  /*aec0*/  LOP3.LUT R13, R3, 0x7ffffffc, RZ, 0xc0, !PT ;  /* 0x7ffffffc030d7812 */ /* 0x000fe400078ec0ff */
[----:B------:R-:W-:-:S03]  /*aed0*/  SHF.R.S32.HI R3, RZ, 0x2, R3 ;  /* 0x00000002ff037819 */ /* 0x000fc60000011403 */
[----:B------:R-:W-:Y:S02]  /*aee0*/  IMAD.IADD R13, R2, 0x1, -R13 ;  /* 0x00000001020d7824 */ /* 0x000fe400078e0a0d */
[----:B------:R-:W-:Y:S02]  /*aef0*/  IMAD.MOV.U32 R2, RZ, RZ, R80 ;  /* 0x000000ffff027224 */ /* 0x000fe400078e0050 */
[----:B------:R-:W-:Y:S02]  /*af00*/  IMAD.SHL.U32 R13, R13, 0x2, RZ ;  /* 0x000000020d0d7824 */ /* 0x000fe400078e00ff */
[----:B-1---5:R-:W-:Y:S05]  /*af10*/  CALL.REL.NOINC `($_ZN7cutlass13device_kernelIN5flash19enable_sm80_to_sm89INS1_16FlashAttnBwdSm80INS1_25CollectiveMainloopBwdSm80ILi2ELi2EN4cute5tupleIJNS5_1CILi128EEES8_NS7_ILi64EEEEEENS_6half_tEfNS_4arch4Sm80ELb0ELb1ELb1ELb0ELb0ELb0ELb0ELb0ELi2ELi4ELi4ELi4ELb0EEENS1_21CollectiveEpilogueBwdISA_SB_SD_Li256ELb0ELb0ELi2EEENS1_19SingleTileSchedulerILb0ELb0ELb0ELi128EEEEEEEEEvNT_6ParamsE$_ZN4cute5tupleIJiEEC2ERKi) ;  /* 0xffffeb1000007944 */ /* 0x022fea0003c3ffff */
[----:B------:R2:W5:Y:S01]  /*af20*/  LDL R7, [R1+0x1384] ;  /* 0x0013840001077983 */ /* 0x0005620000100800 */
[----:B-1----:R-:W-:Y:S01]  /*af30*/  IMAD.MOV.U32 R13, RZ, RZ, R3 ;  /* 0x000000ffff0d7224 */ /* 0x002fe200078e0003 */
[----:B------:R-:W-:Y:S02]  /*af40*/  MOV R2, R80 ;  /* 0x0000005000027202 */ /* 0x000fe40000000f00 */
[----:B------:R-:W-:Y:S02]  /*af50*/  MOV R14, 0xaf70 ;  /* 0x0000af70000e7802 */ /* 0x000fe40000000f00 */
[----:B--2--5:R-:W-:Y:S05]  /*af60*/  CALL.REL.NOINC `($_ZN7cutlass13device_kernelIN5flash19enable_sm80_to_sm89INS1_16FlashAttnBwdSm80INS1_25CollectiveMainloopBwdSm80ILi2ELi2EN4cute5tupleIJNS5_1CILi128EEES8_NS7_ILi64EEEEEENS_6half_tEfNS_4arch4Sm80ELb0ELb1ELb1ELb0ELb0ELb0ELb0ELb0ELi2ELi4ELi4ELi4ELb0EEENS1_21CollectiveEpilogueBwdISA_SB_SD_Li256ELb0ELb0ELi2EEENS1_19SingleTileSchedulerILb0ELb0ELb0ELi128EEEEEEEEEvNT_6ParamsE$_ZN4cute5tupleIJiEEC2ERKi) ;  /* 0xffffeac000007944 */ /* 0x024fea0003c3ffff */
[----:B------:R2:W5:Y:S01]  /*af70*/  LDL R3, [R1+0x1384] ;  /* 0x0013840001037983 */ /* 0x0005620000100800 */
[----:B-1----:R-:W-:Y:S01]  /*af80*/  IMAD.MOV.U32 R13, RZ, RZ, R7 ;  /* 0x000000ffff0d7224 */ /* 0x002fe200078e0007 */
[----:B------:R-:W-:-:S02]  /*af90*/  MOV R2, R6 ;  /* 0x0000000600027202 */ /* 0x000fc40000000f00 */
[----:B------:R-:W-:Y:S02]  /*afa0*/  MOV R14, 0xafc0 ;  /* 0x0000afc0000e7802 */ /* 0x000fe40000000f00 */
[----:B--2--5:R-:W-:Y:S05]  /*afb0*/  CALL.REL.NOINC `($_ZN7cutlass13device_kernelIN5flash19enable_sm80_to_sm89INS1_16FlashAttnBwdSm80INS1_25CollectiveMainloopBwdSm80ILi2ELi2EN4cute5tupleIJNS5_1CILi128EEES8_NS7_ILi64EEEEEENS_6half_tEfNS_4arch4Sm80ELb0ELb1ELb1ELb0ELb0ELb0ELb0ELb0ELi2ELi4ELi4ELi4ELb0EEENS1_21CollectiveEpilogueBwdISA_SB_SD_Li256ELb0ELb0ELi2EEENS1_19SingleTileSchedulerILb0ELb0ELb0ELi128EEEEEEEEEvNT_6ParamsE$_ZN4cute5tupleIJiEEC2ERKi) ;  /* 0xffffea7000007944 */ /* 0x024fea0003c3ffff */
[----:B------:R2:W5:Y:S01]  /*afc0*/  LDL R7, [R1+0x1380] ;  /* 0x0013800001077983 */ /* 0x0005620000100800 */
[----:B------:R-:W-:-:S03]  /*afd0*/  MOV R12, 0xaff0 ;  /* 0x0000aff0000c7802 */ /* 0x000fc60000000f00 */
[----:B-12--5:R-:W-:Y:S05]  /*afe0*/  CALL.REL.NOINC `($_ZN7cutlass13device_kernelIN5flash19enable_sm80_to_sm89INS1_16FlashAttnBwdSm80INS1_25CollectiveMainloopBwdSm80ILi2ELi2EN4cute5tupleIJNS5_1CILi128EEES8_NS7_ILi64EEEEEENS_6half_tEfNS_4arch4Sm80ELb0ELb1ELb1ELb0ELb0ELb0ELb0ELb0ELi2ELi4ELi4ELi4ELb0EEENS1_21CollectiveEpilogueBwdISA_SB_SD_Li256ELb0ELb0ELi2EEENS1_19SingleTileSchedulerILb0ELb0ELb0ELi128EEEEEEEEEvNT_6ParamsE$_ZN4cute5tupleIJNS_1CILi0EEEiEEC2ERKS2_RKi) ;  /* 0xffffe9c000007944 */ /* 0x026fea0003c3ffff */
[----:B------:R2:W5:Y:S01]  /*aff0*/  LDL R12, [R1+0x1384] ;  /* 0x00138400010c7983 */ /* 0x0005620000100800 */
[----:B-1----:R-:W-:Y:S01]  /*b000*/  IMAD.MOV.U32 R2, RZ, RZ, R6 ;  /* 0x000000ffff027224 */ /* 0x002fe200078e0006 */
[----:B------:R-:W-:Y:S02]  /*b010*/  MOV R13, R3 ;  /* 0x00000003000d7202 */ /* 0x000fe40000000f00 */
[----:B------:R-:W-:Y:S02]  /*b020*/  MOV R14, 0xb040 ;  /* 0x0000b040000e7802 */ /* 0x000fe40000000f00 */
[----:B--2--5:R-:W-:Y:S05]  /*b030*/  CALL.REL.NOINC `($_ZN7cutlass13device_kernelIN5flash19enable_sm80_to_sm89INS1_16FlashAttnBwdSm80INS1_25CollectiveMainloopBwdSm80ILi2ELi2EN4cute5tupleIJNS5_1CILi128EEES8_NS7_ILi64EEEEEENS_6half_tEfNS_4arch4Sm80ELb0ELb1ELb1ELb0ELb0ELb0ELb0ELb0ELi2ELi4ELi4ELi4ELb0EEENS1_21CollectiveEpilogueBwdISA_SB_SD_Li256ELb0ELb0ELi2EEENS1_19SingleTileSchedulerILb0ELb0ELb0ELi128EEEEEEEEEvNT_6ParamsE$_ZN4cute5tupleIJiEEC2ERKi) ;  /* 0xffffe9f000007944 */ /* 0x024fea0003c3ffff */
[----:B-1----:R1:W5:Y:S01]  /*b040*/  LDL R13, [R1+0x1380] ;  /* 0x00138000010d7983 */ /* 0x0023620000100800 */
[----:B------:R-:W-:Y:S02]  /*b050*/  MOV R2, R80 ;  /* 0x0000005000027202 */ /* 0x000fe40000000f00 */
[----:B------:R-:W-:Y:S02]  /*b060*/  MOV R14, 0xb080 ;  /* 0x0000b080000e7802 */ /* 0x000fe40000000f00 */
[----:B-1---5:R-:W-:Y:S05]  /*b070*/  CALL.REL.NOINC `($_ZN7cutlass13device_kernelIN5flash19enable_sm80_to_sm89INS1_16FlashAttnBwdSm80INS1_25CollectiveMainloopBwdSm80ILi2ELi2EN4cute5tupleIJNS5_1CILi128EEES8_NS7_ILi64EEEEEENS_6half_tEfNS_4arch4Sm80ELb0ELb1ELb1ELb0ELb0ELb0ELb0ELb0ELi2ELi4ELi4ELi4ELb0EEENS1_21CollectiveEpilogueBwdISA_SB_SD_Li256ELb0ELb0ELi2EEENS1_19SingleTileSchedulerILb0ELb0ELb0ELi128EEEEEEEEEvNT_6ParamsE$_ZN4cute5tupleIJiEEC2ERKi) ;  /* 0xffffe9b000007944 */ /* 0x022fea0003c3ffff */
[----:B------:R2:W5:Y:S01]  /*b080*/  LDL R3, [R1+0x1384] ;  /* 0x0013840001037983 */ /* 0x0005620000100800 */
[----:B------:R-:W-:-:S03]  /*b090*/  MOV R6, 0xb0b0 ;  /* 0x0000b0b000067802 */ /* 0x000fc60000000f00 */
[----:B-12--5:R-:W-:Y:S05]  /*b0a0*/  CALL.REL.NOINC `($_ZN7cutlass13device_kernelIN5flash19enable_sm80_to_sm89INS1_16FlashAttnBwdSm80INS1_25CollectiveMainloopBwdSm80ILi2ELi2EN4cute5tupleIJNS5_1CILi128EEES8_NS7_ILi64EEEEEENS_6half_tEfNS_4arch4Sm80ELb0ELb1ELb1ELb0ELb0ELb0ELb0ELb0ELi2ELi4ELi4ELi4ELb0EEENS1_21CollectiveEpilogueBwdISA_SB_SD_Li256ELb0ELb0ELi2EEENS1_19SingleTileSchedulerILb0ELb0ELb0ELi128EEEEEEEEEvNT_6ParamsE$_ZN4cute3eso3ESOILb0ELb1EJiNS_1CILi0EEEEEC2ERKiRKS3_) ;  /* 0xffffc6b000007944 */ /* 0x026fea0003c3ffff */
[----:B-1----:R1:W5:Y:S01]  /*b0b0*/  LDL R3, [R1+0x1384] ;  /* 0x0013840001037983 */ /* 0x0023620000100800 */
[----:B------:R-:W-:-:S03]  /*b0c0*/  MOV R2, 0xb0e0 ;  /* 0x0000b0e000027802 */ /* 0x000fc60000000f00 */
[----:B-1---5:R-:W-:Y:S05]  /*b0d0*/  CALL.REL.NOINC `($_ZN7cutlass13device_kernelIN5flash19enable_sm80_to_sm89INS1_16FlashAttnBwdSm80INS1_25CollectiveMainloopBwdSm80ILi2ELi2EN4cute5tupleIJNS5_1CILi128EEES8_NS7_ILi64EEEEEENS_6half_tEfNS_4arch4Sm80ELb0ELb1ELb1ELb0ELb0ELb0ELb0ELb0ELi2ELi4ELi4ELi4ELb0EEENS1_21CollectiveEpilogueBwdISA_SB_SD_Li256ELb0ELb0ELi2EEENS1_19SingleTileSchedulerILb0ELb0ELb0ELi128EEEEEEEEEvNT_6ParamsE$_ZZN4cuteplIJNS_1CILi0EEEiEJiEEEDaRKNS_15ArithmeticTupleIJDpT_EEERKNS3_IJDpT0_EEEENKUlDpRKT_E_clIJiiEEEDaSH_) ;  /* 0xfffffa8000007944 */ /* 0x022fea0003c3ffff */
[----:B------:R-:W-:Y:S01]  /*b0e0*/  IMAD.SHL.U32 R13, R4, 0x10, RZ ;  /* 0x00000010040d7824 */ /* 0x000fe200078e00ff */
[----:B------:R-:W-:-:S02]  /*b0f0*/  MOV R2, R80 ;  /* 0x0000005000027202 */ /* 0x000fc40000000f00 */
[----:B------:R-:W-:Y:S02]  /*b100*/  MOV R14, 0xb120 ;  /* 0x0000b120000e7802 */ /* 0x000fe40000000f00 */
[----:B------:R-:W-:Y:S05]  /*b110*/  CALL.REL.NOINC `($_ZN7cutlass13device_kernelIN5flash19enable_sm80_to_sm89INS1_16FlashAttnBwdSm80INS1_25CollectiveMainloopBwdSm80ILi2ELi2EN4cute5tupleIJNS5_1CILi128EEES8_NS7_ILi64EEEEEENS_6half_tEfNS_4arch4Sm80ELb0ELb1ELb1ELb0ELb0ELb0ELb0ELb0ELi2ELi4ELi4ELi4ELb0EEENS1_21CollectiveEpilogueBwdISA_SB_SD_Li256ELb0ELb0ELi2EEENS1_19SingleTileSchedulerILb0ELb0ELb0ELi128EEEEEEEEEvNT_6ParamsE$_ZN4cute5tupleIJiEEC2ERKi) ;  /* 0xffffe91000007944 */ /* 0x000fea0003c3ffff */
[----:B------:R2:W5:Y:S01]  /*b120*/  LDL R4, [R1+0x1384] ;  /* 0x0013840001047983 */ /* 0x0005620000100800 */
[----:B-1----:R-:W-:Y:S01]  /*b130*/  IMAD.SHL.U32 R13, R5, 0x8, RZ ;  /* 0x00000008050d7824 */ /* 0x002fe200078e00ff */
[----:B------:R-:W-:Y:S02]  /*b140*/  MOV R2, R80 ;  /* 0x0000005000027202 */ /* 0x000fe40000000f00 */
[----:B------:R-:W-:Y:S02]  /*b150*/  MOV R14, 0xb170 ;  /* 0x0000b170000e7802 */ /* 0x000fe40000000f00 */
[----:B--2--5:R-:W-:Y:S05]  /*b160*/  CALL.REL.NOINC `($_ZN7cutlass13device_kernelIN5flash19enable_sm80_to_sm89INS1_16FlashAttnBwdSm80INS1_25CollectiveMainloopBwdSm80ILi2ELi2EN4cute5tupleIJNS5_1CILi128EEES8_NS7_ILi64EEEEEENS_6half_tEfNS_4arch4Sm80ELb0ELb1ELb1ELb0ELb0ELb0ELb0ELb0ELi2ELi4ELi4ELi4ELb0EEENS1_21CollectiveEpilogueBwdISA_SB_SD_Li256ELb0ELb0ELi2EEENS1_19SingleTileSchedulerILb0ELb0ELb0ELi128EEEEEEEEEvNT_6ParamsE$_ZN4cute5tupleIJiEEC2ERKi) ;  /* 0xffffe8c000007944 */ /* 0x024fea0003c3ffff */
[----:B------:R2:W5:Y:S01]  /*b170*/  LDL R6, [R1+0x1384] ;  /* 0x0013840001067983 */ /* 0x0005620000100800 */
[----:B-1----:R-:W-:Y:S01]  /*b180*/  IMAD.MOV.U32 R2, RZ, RZ, R80 ;  /* 0x000000ffff027224 */ /* 0x002fe200078e0050 */
[----:B------:R-:W-:Y:S02]  /*b190*/  MOV R13, R4 ;  /* 0x00000004000d7202 */ /* 0x000fe40000000f00 */
[----:B------:R-:W-:Y:S02]  /*b1a0*/  MOV R14, 0xb1c0 ;  /* 0x0000b1c0000e7802 */ /* 0x000fe40000000f00 */
[----:B--2--5:R-:W-:Y:S05]  /*b1b0*/  CALL.REL.NOINC `($_ZN7cutlass13device_kernelIN5flash19enable_sm80_to_sm89INS1_16FlashAttnBwdSm80INS1_25CollectiveMainloopBwdSm80ILi2ELi2EN4cute5tupleIJNS5_1CILi128EEES8_NS7_ILi64EEEEEENS_6half_tEfNS_4arch4Sm80ELb0ELb1ELb1ELb0ELb0ELb0ELb0ELb0ELi2ELi4ELi4ELi4ELb0EEENS1_21CollectiveEpilogueBwdISA_SB_SD_Li256ELb0ELb0ELi2EEENS1_19SingleTileSchedulerILb0ELb0ELb0ELi128EEEEEEEEEvNT_6ParamsE$_ZN4cute5tupleIJiEEC2ERKi) ;  /* 0xffffe87000007944 */ /* 0x024fea0003c3ffff */
[----:B------:R-:W2:Y:S04]  /*b1c0*/  LD.E R21, [R8.64+0x18] ;  /* 0x0000180408157980 */ /* 0x000ea8000c101900 */
[----:B------:R-:W3:Y:S04]  /*b1d0*/  LD.E R12, [R8.64+0x8] ;  /* 0x00000804080c7980 */ /* 0x000ee8000c101900 */
[----:B------:R-:W3:Y:S04]  /*b1e0*/  LD.E R25, [R8.64+0x4] ;  /* 0x0000040408197980 */ /* 0x000ee8000c101900 */
[----:B-1----:R-:W4:Y:S04]  /*b1f0*/  LD.E R2, [R8.64+0xc] ;  /* 0x00000c0408027980 */ /* 0x002f28000c101900 */
[----:B------:R-:W5:Y:S04]  /*b200*/  LD.E R5, [R8.64+0x10] ;  /* 0x0000100408057980 */ /* 0x000f68000c101900 */
[----:B------:R-:W5:Y:S04]  /*b210*/  LDL R4, [R1+0x1384] ;  /* 0x0013840001047983 */ /* 0x000f680000100800 */
[----:B------:R-:W5:Y:S01]  /*b220*/  LD.E R13, [R8.64+0x14] ;  /* 0x00001404080d7980 */ /* 0x000f62000c101900 */
[----:B------:R-:W-:-:S02]  /*b230*/  IMAD.IADD R7, R7, 0x1, R6 ;  /* 0x0000000107077824 */ /* 0x000fc400078e0206 */
[----:B------:R-:W-:Y:S02]  /*b240*/  IMAD.SHL.U32 R6, R11, 0x80, RZ ;  /* 0x000000800b067824 */ /* 0x000fe400078e00ff */
[----:B------:R-:W-:-:S03]  /*b250*/  IMAD R11, R10, 0x80, R3 ;  /* 0x000000800a0b7824 */ /* 0x000fc600078e0203 */
[----:B------:R-:W-:Y:S01]  /*b260*/  IADD3 R14, -R7, 0x1, -R6 ;  /* 0x00000001070e7810 */ /* 0x000fe20007ffe906 */
[----:B------:R-:W-:Y:S01]  /*b270*/  BSSY B2, `(.L_x_2381) ;  /* 0x0000028000027945 */ /* 0x000fe20003800000 */
[----:B--2---:R-:W-:Y:S02]  /*b280*/  ISETP.GE.AND P0, PT, R21, 0x1, PT ;  /* 0x000000011500780c */ /* 0x004fe40003f06270 */
[----:B---3--:R-:W-:Y:S02]  /*b290*/  IADD3 R10, -R25, R14, R12 ;  /* 0x0000000e190a7210 */ /* 0x008fe40007ffe10c */
[----:B----4-:R-:W-:-:S03]  /*b2a0*/  LOP3.LUT R3, RZ, R2, RZ, 0x33, !PT ;  /* 0x00000002ff037212 */ /* 0x010fc600078e33ff */
[----:B-----5:R-:W-:Y:S01]  /*b2b0*/  IMAD.IADD R5, R10, 0x1, R5 ;  /* 0x000000010a057824 */ /* 0x020fe200078e0205 */
[----:B------:R-:W-:Y:S01]  /*b2c0*/  IADD3 R2, R4, R11, RZ ;  /* 0x0000000b04027210 */ /* 0x000fe20007ffe0ff */
[----:B------:R-:W-:Y:S01]  /*b2d0*/  IMAD.IADD R3, R10, 0x1, R3 ;  /* 0x000000010a037824 */ /* 0x000fe200078e0203 */
[--C-:B------:R-:W-:Y:S02]  /*b2e0*/  IADD3 R4, -R7, R12, -R6.reuse ;  /* 0x0000000c07047210 */ /* 0x100fe40007ffe906 */
[-C--:B------:R-:W-:Y:S01]  /*b2f0*/  IADD3 R17, R5, R2.reuse, RZ ;  /* 0x0000000205117210 */ /* 0x080fe20007ffe0ff */
[----:B------:R-:W-:Y:S01]  /*b300*/  IMAD.IADD R13, R13, 0x1, -R6 ;  /* 0x000000010d0d7824 */ /* 0x000fe200078e0a06 */
[----:B------:R-:W-:Y:S02]  /*b310*/  IADD3 R15, R3, R2, RZ ;  /* 0x00000002030f7210 */ /* 0x000fe40007ffe0ff */
[----:B------:R-:W-:Y:S01]  /*b320*/  IMNMX R17, R4, R17, PT ;  /* 0x0000001104117217 */ /* 0x000fe20003800200 */
[----:B------:R-:W-:Y:S05]  /*b330*/  @!P0 BRA `(.L_x_2382) ;  /* 0x000001b000008947 */ /* 0x000fea0003800000 */
[----:B------:R-:W-:Y:S01]  /*b340*/  IADD3 R12, -R25, R12, R2 ;  /* 0x0000000c190c7210 */ /* 0x000fe20007ffe102 */
[----:B------:R-:W-:Y:S03]  /*b350*/  BSSY B1, `(.L_x_2383) ;  /* 0x0000014000017945 */ /* 0x000fe60003800000 */
[----:B------:R-:W-:-:S13]  /*b360*/  ISETP.GT.AND P0, PT, R12, -0x1, PT ;  /* 0xffffffff0c00780c */ /* 0x000fda0003f04270 */
[----:B------:R-:W-:Y:S05]  /*b370*/  @P0 BRA `(.L_x_2384) ;  /* 0x000000b000000947 */ /* 0x000fea0003800000 */
[----:B------:R-:W-:Y:S01]  /*b380*/  ISETP.NE.AND P0, PT, R21, 0x1, PT ;  /* 0x000000011500780c */ /* 0x000fe20003f05270 */
[----:B------:R-:W-:Y:S01]  /*b390*/  BSSY B0, `(.L_x_2385) ;  /* 0x0000007000007945 */ /* 0x000fe20003800000 */
[----:B------:R-:W-:-:S11]  /*b3a0*/  LOP3.LUT R12, RZ, R12, RZ, 0x33, !PT ;  /* 0x0000000cff0c7212 */ /* 0x000fd600078e33ff */
[----:B------:R-:W-:Y:S05]  /*b3b0*/  @!P0 BRA `(.L_x_2386) ;  /* 0x0000004000008947 */ /* 0x000fea0003800000 */
[----:B------:R-:W2:Y:S04]  /*b3c0*/  LD.E R11, [R8.64+0x1c] ;  /* 0x00001c04080b7980 */ /* 0x000ea8000c101900 */
[----:B------:R-:W3:Y:S01]  /*b3d0*/  LD.E R10, [R8.64+0x20] ;  /* 0x00002004080a7980 */ /* 0x000ee2000c101900 */
[----:B--2---:R-:W-:-:S05]  /*b3e0*/  IMAD.HI.U32 R11, R12, R11, RZ ;  /* 0x0000000b0c0b7227 */ /* 0x004fca00078e00ff */
[----:B---3--:R-:W-:Y:S02]  /*b3f0*/  SHF.R.U32.HI R12, RZ, R10, R11 ;  /* 0x0000000aff0c7219 */ /* 0x008fe4000001160b */
.L_x_2386:
[----:B------:R-:W-:Y:S05]  /*b400*/  BSYNC B0 ;  /* 0x0000000000007941 */ /* 0x000fea0003800000 */
.L_x_2385:
[----:B------:R-:W-:Y:S01]  /*b410*/  LOP3.LUT R12, RZ, R12, RZ, 0x33, !PT ;  /* 0x0000000cff0c7212 */ /* 0x000fe200078e33ff */
[----:B------:R-:W-:Y:S05]  /*b420*/  BRA `(.L_x_2387) ;  /* 0x0000006000007947 */ /* 0x000fea0003800000 */
.L_x_2384:
[----:B------:R-:W-:-:S13]  /*b430*/  ISETP.NE.AND P0, PT, R21, 0x1, PT ;  /* 0x000000011500780c */ /* 0x000fda0003f05270 */
[----:B------:R-:W-:Y:S05]  /*b440*/  @!P0 BRA `(.L_x_2387) ;  /* 0x0000004000008947 */ /* 0x000fea0003800000 */
[----:B------:R-:W2:Y:S04]  /*b450*/  LD.E R11, [R8.64+0x1c] ;  /* 0x00001c04080b7980 */ /* 0x000ea8000c101900 */
[----:B------:R-:W3:Y:S01]  /*b460*/  LD.E R10, [R8.64+0x20] ;  /* 0x00002004080a7980 */ /* 0x000ee2000c101900 */
[----:B--2---:R-:W-:-:S05]  /*b470*/  IMAD.HI.U32 R11, R12, R11, RZ ;  /* 0x0000000b0c0b7227 */ /* 0x004fca00078e00ff */
[----:B---3--:R-:W-:Y:S02]  /*b480*/  SHF.R.U32.HI R12, RZ, R10, R11 ;  /* 0x0000000aff0c7219 */ /* 0x008fe4000001160b */
.L_x_2387:
[----:B------:R-:W-:Y:S05]  /*b490*/  BSYNC B1 ;  /* 0x0000000000017941 */ /* 0x000fea0003800000 */
.L_x_2383:
[----:B------:R-:W-:-:S04]  /*b4a0*/  IMAD R10, R21, R12, -R6 ;  /* 0x0000000c150a7224 */ /* 0x000fc800078e0a06 */
[----:B------:R-:W-:-:S05]  /*b4b0*/  IMAD.IADD R10, R10, 0x1, -R7 ;  /* 0x000000010a0a7824 */ /* 0x000fca00078e0a07 */
[-C--:B------:R-:W-:Y:S02]  /*b4c0*/  IADD3 R12, R21, R10.reuse, RZ ;  /* 0x0000000a150c7210 */ /* 0x080fe40007ffe0ff */
[----:B------:R-:W-:Y:S02]  /*b4d0*/  IMNMX R15, R15, R10, !PT ;  /* 0x0000000a0f0f7217 */ /* 0x000fe40007800200 */
[----:B------:R-:W-:Y:S02]  /*b4e0*/  IMNMX R17, R17, R12, PT ;  /* 0x0000000c11117217 */ /* 0x000fe40003800200 */
.L_x_2382:
[----:B------:R-:W-:Y:S05]  /*b4f0*/  BSYNC B2 ;  /* 0x0000000000027941 */ /* 0x000fea0003800000 */
.L_x_2381:
[C---:B------:R-:W-:Y:S02]  /*b500*/  ISETP.GT.AND P0, PT, R13.reuse, RZ, PT ;  /* 0x000000ff0d00720c */ /* 0x040fe40003f04270 */
[----:B------:R-:W-:Y:S02]  /*b510*/  ISETP.GT.AND P1, PT, R13, 0x1, PT ;  /* 0x000000010d00780c */ /* 0x000fe40003f24270 */
[----:B------:R-:W-:Y:S02]  /*b520*/  P2R R12, PR, RZ, 0x1 ;  /* 0x00000001ff0c7803 */ /* 0x000fe40000000000 */
[----:B------:R-:W-:-:S02]  /*b530*/  ISETP.LT.OR P2, PT, R15, 0x1, P0 ;  /* 0x000000010f00780c */ /* 0x000fc40000741670 */
[----:B------:R-:W-:Y:S02]  /*b540*/  ISETP.GT.AND P0, PT, R13, 0x10, PT ;  /* 0x000000100d00780c */ /* 0x000fe40003f04270 */
[----:B------:R-:W-:Y:S02]  /*b550*/  IADD3 R14, R0, -c[0x0][0x20], RZ ;  /* 0x80000800000e7a10 */ /* 0x000fe40007ffe0ff */
[----:B------:R-:W-:Y:S02]  /*b560*/  P2R R10, PR, RZ, 0x1 ;  /* 0x00000001ff0a7803 */ /* 0x000fe40000000000 */
[----:B------:R-:W-:Y:S02]  /*b570*/  ISETP.LT.OR P0, PT, R15, 0x11, P0 ;  /* 0x000000110f00780c */ /* 0x000fe40000701670 */
[----:B------:R-:W-:Y:S02]  /*b580*/  P2R R11, PR, RZ, 0x2 ;  /* 0x00000002ff0b7803 */ /* 0x000fe40000000000 */
[----:B------:R-:W-:-:S02]  /*b590*/  ISETP.GT.AND P0, PT, R17, 0x10, P0 ;  /* 0x000000101100780c */ /* 0x000fc40000704270 */
[----:B------:R-:W-:Y:S02]  /*b5a0*/  ISETP.LT.OR P1, PT, R15, 0x2, P1 ;  /* 0x000000020f00780c */ /* 0x000fe40000f21670 */
[----:B------:R-:W-:Y:S02]  /*b5b0*/  ISETP.GT.AND P3, PT, R13, 0x20, PT ;  /* 0x000000200d00780c */ /* 0x000fe40003f64270 */
[C---:B------:R-:W-:Y:S02]  /*b5c0*/  ISETP.GT.AND P2, PT, R17.reuse, RZ, P2 ;  /* 0x000000ff1100720c */ /* 0x040fe40001744270 */
[----:B------:R-:W-:Y:S02]  /*b5d0*/  ISETP.GT.AND P1, PT, R17, 0x1, P1 ;  /* 0x000000011100780c */ /* 0x000fe40000f24270 */
[C---:B------:R-:W-:Y:S02]  /*b5e0*/  ISETP.GT.AND P4, PT, R13.reuse, 0x11, PT ;  /* 0x000000110d00780c */ /* 0x040fe40003f84270 */
[C---:B------:R-:W-:Y:S01]  /*b5f0*/  ISETP.GT.AND P6, PT, R13.reuse, 0x50, PT ;  /* 0x000000500d00780c */ /* 0x040fe20003fc4270 */
[----:B------:R-:W-:Y:S01]  /*b600*/  @!P0 IMAD.MOV.U32 R25, RZ, RZ, -0x800000 ;  /* 0xff800000ff198424 */ /* 0x000fe200078e00ff */
[----:B------:R-:W-:-:S02]  /*b610*/  ISETP.GT.AND P5, PT, R13, 0x51, PT ;  /* 0x000000510d00780c */ /* 0x000fc40003fa4270 */
[----:B------:R-:W-:Y:S02]  /*b620*/  P2R R32, PR, RZ, 0x10 ;  /* 0x00000010ff207803 */ /* 0x000fe40000000000 */
[----:B------:R-:W-:Y:S01]  /*b630*/  @!P0 STL [R14+0x20], R25 ;  /* 0x000020190e008387 */ /* 0x000fe20000100800 */
[----:B------:R-:W-:Y:S01]  /*b640*/  ISETP.LT.OR P0, PT, R15, 0x21, P3 ;  /* 0x000000210f00780c */ /* 0x000fe20001f01670 */
[----:B------:R-:W-:Y:S01]  /*b650*/  @!P2 IMAD.MOV.U32 R21, RZ, RZ, -0x800000 ;  /* 0xff800000ff15a424 */ /* 0x000fe200078e00ff */
[----:B------:R-:W-:Y:S01]  /*b660*/  P2R R31, PR, RZ, 0x8 ;  /* 0x00000008ff1f7803 */ /* 0x000fe20000000000 */
[----:B------:R-:W-:Y:S01]  /*b670*/  @!P1 IMAD.MOV.U32 R27, RZ, RZ, -0x800000 ;  /* 0xff800000ff1b9424 */ /* 0x000fe200078e00ff */
[----:B------:R-:W-:Y:S02]  /*b680*/  ISETP.GT.AND P0, PT, R17, 0x20, P0 ;  /* 0x000000201100780c */ /* 0x000fe40000704270 */
[----:B------:R1:W-:Y:S01]  /*b690*/  @!P2 STL [R14], R21 ;  /* 0x000000150e00a387 */ /* 0x0003e20000100800 */
[----:B------:R-:W-:-:S02]  /*b6a0*/  ISETP.GT.AND P2, PT, R13, 0x21, PT ;  /* 0x000000210d00780c */ /* 0x000fc40003f44270 */
[----:B------:R-:W-:Y:S01]  /*b6b0*/  ISETP.GT.AND P3, PT, R13, 0x61, PT ;  /* 0x000000610d00780c */ /* 0x000fe20003f64270 */
[----:B------:R2:W-:Y:S01]  /*b6c0*/  @!P1 STL [R14+0x4], R27 ;  /* 0x0000041b0e009387 */ /* 0x0005e20000100800 */
[----:B------:R-:W-:Y:S02]  /*b6d0*/  ISETP.LT.OR P1, PT, R15, 0x12, P4 ;  /* 0x000000120f00780c */ /* 0x000fe40002721670 */
[----:B------:R-:W-:Y:S02]  /*b6e0*/  ISETP.GT.AND P4, PT, R13, 0x60, PT ;  /* 0x000000600d00780c */ /* 0x000fe40003f84270 */
[----:B------:R-:W-:Y:S02]  /*b6f0*/  ISETP.GT.AND P1, PT, R17, 0x11, P1 ;  /* 0x000000111100780c */ /* 0x000fe40000f24270 */
[----:B------:R-:W-:-:S11]  /*b700*/  P2R R30, PR, RZ, 0x4 ;  /* 0x00000004ff1e7803 */ /* 0x000fd60000000000 */
[----:B------:R-:W-:Y:S02]  /*b710*/  @!P1 IMAD.MOV.U32 R29, RZ, RZ, -0x800000 ;  /* 0xff800000ff1d9424 */ /* 0x000fe400078e00ff */
[----:B-1----:R-:W-:-:S03]  /*b720*/  @!P0 IMAD.MOV.U32 R21, RZ, RZ, -0x800000 ;  /* 0xff800000ff158424 */ /* 0x002fc600078e00ff */
[----:B------:R1:W-:Y:S01]  /*b730*/  @!P1 STL [R14+0x24], R29 ;  /* 0x0000241d0e009387 */ /* 0x0003e20000100800 */
[----:B------:R-:W-:-:S03]  /*b740*/  ISETP.GT.AND P1, PT, R13, 0x30, PT ;  /* 0x000000300d00780c */ /* 0x000fc60003f24270 */
[----:B------:R-:W-:Y:S01]  /*b750*/  @!P0 STL [R14+0x40], R21 ;  /* 0x000040150e008387 */ /* 0x000fe20000100800 */
[----:B------:R-:W-:Y:S02]  /*b760*/  ISETP.LT.OR P0, PT, R15, 0x22, P2 ;  /* 0x000000220f00780c */ /* 0x000fe40001701670 */
[----:B------:R-:W-:Y:S02]  /*b770*/  ISETP.GT.AND P2, PT, R13, 0x70, PT ;  /* 0x000000700d00780c */ /* 0x000fe40003f44270 */
[----:B------:R-:W-:-:S13]  /*b780*/  ISETP.GT.AND P0, PT, R17, 0x21, P0 ;  /* 0x000000211100780c */ /* 0x000fda0000704270 */
[----:B--2---:R-:W-:Y:S01]  /*b790*/  @!P0 IMAD.MOV.U32 R27, RZ, RZ, -0x800000 ;  /* 0xff800000ff1b8424 */ /* 0x004fe200078e00ff */
[----:B-1----:R-:W-:-:S04]  /*b7a0*/  P2R R29, PR, RZ, 0x2 ;  /* 0x00000002ff1d7803 */ /* 0x002fc80000000000 */
[----:B------:R1:W-:Y:S01]  /*b7b0*/  @!P0 STL [R14+0x44], R27 ;  /* 0x0000441b0e008387 */ /* 0x0003e20000100800 */
[----:B------:R-:W-:Y:S02]  /*b7c0*/  ISETP.LT.OR P0, PT, R15, 0x31, P1 ;  /* 0x000000310f00780c */ /* 0x000fe40000f01670 */
[----:B------:R-:W-:Y:S02]  /*b7d0*/  ISETP.GT.AND P1, PT, R13, 0x31, PT ;  /* 0x000000310d00780c */ /* 0x000fe40003f24270 */
[----:B------:R-:W-:Y:S02]  /*b7e0*/  ISETP.GT.AND P0, PT, R17, 0x30, P0 ;  /* 0x000000301100780c */ /* 0x000fe40000704270 */
[----:B------:R-:W-:-:S11]  /*b7f0*/  P2R R28, PR, RZ, 0x2 ;  /* 0x00000002ff1c7803 */ /* 0x000fd60000000000 */
[----:B------:R-:W-:-:S05]  /*b800*/  @!P0 IMAD.MOV.U32 R25, RZ, RZ, -0x800000 ;  /* 0xff800000ff198424 */ /* 0x000fca00078e00ff */
[----:B------:R2:W-:Y:S01]  /*b810*/  @!P0 STL [R14+0x60], R25 ;  /* 0x000060190e008387 */ /* 0x0005e20000100800 */
[----:B------:R-:W-:Y:S02]  /*b820*/  ISETP.LT.OR P0, PT, R15, 0x32, P1 ;  /* 0x000000320f00780c */ /* 0x000fe40000f01670 */
[----:B------:R-:W-:Y:S02]  /*b830*/  ISETP.GT.AND P1, PT, R13, 0x40, PT ;  /* 0x000000400d00780c */ /* 0x000fe40003f24270 */
[----:B------:R-:W-:Y:S02]  /*b840*/  ISETP.GT.AND P0, PT, R17, 0x31, P0 ;  /* 0x000000311100780c */ /* 0x000fe40000704270 */
[----:B-1----:R-:W-:-:S11]  /*b850*/  P2R R27, PR, RZ, 0x2 ;  /* 0x00000002ff1b7803 */ /* 0x002fd60000000000 */
[----:B------:R-:W-:-:S05]  /*b860*/  @!P0 IMAD.MOV.U32 R21, RZ, RZ, -0x800000 ;  /* 0xff800000ff158424 */ /* 0x000fca00078e00ff */
        /* <DEDUP_REMOVED lines=9> */
[----:B------:R-:W-:-:S13]  /*b900*/  ISETP.GT.AND P0, PT, R17, 0x41, P0 ;  /* 0x000000411100780c */ /* 0x000fda0000704270 */
[----:B--2---:R-:W-:-:S05]  /*b910*/  @!P0 IMAD.MOV.U32 R25, RZ, RZ, -0x800000 ;  /* 0xff800000ff198424 */ /* 0x004fca00078e00ff */
[----:B------:R2:W-:Y:S01]  /*b920*/  @!P0 STL [R14+0x84], R25 ;  /* 0x000084190e008387 */ /* 0x0005e20000100800 */
[----:B------:R-:W-:-:S04]  /*b930*/  ISETP.LT.OR P0, PT, R15, 0x51, P6 ;  /* 0x000000510f00780c */ /* 0x000fc80003701670 */
[----:B------:R-:W-:-:S13]  /*b940*/  ISETP.GT.AND P0, PT, R17, 0x50, P0 ;  /* 0x000000501100780c */ /* 0x000fda0000704270 */
[----:B-1----:R-:W-:-:S05]  /*b950*/  @!P0 IMAD.MOV.U32 R21, RZ, RZ, -0x800000 ;  /* 0xff800000ff158424 */ /* 0x002fca00078e00ff */
[----:B------:R1:W-:Y:S01]  /*b960*/  @!P0 STL [R14+0xa0], R21 ;  /* 0x0000a0150e008387 */ /* 0x0003e20000100800 */
[----:B------:R-:W-:-:S04]  /*b970*/  ISETP.LT.OR P0, PT, R15, 0x52, P5 ;  /* 0x000000520f00780c */ /* 0x000fc80002f01670 */
[----:B------:R-:W-:-:S13]  /*b980*/  ISETP.GT.AND P0, PT, R17, 0x51, P0 ;  /* 0x000000511100780c */ /* 0x000fda0000704270 */
[----:B---3--:R-:W-:-:S05]  /*b990*/  @!P0 IMAD.MOV.U32 R33, RZ, RZ, -0x800000 ;  /* 0xff800000ff218424 */ /* 0x008fca00078e00ff */
[----:B------:R3:W-:Y:S01]  /*b9a0*/  @!P0 STL [R14+0xa4], R33 ;  /* 0x0000a4210e008387 */ /* 0x0007e20000100800 */
[----:B------:R-:W-:-:S04]  /*b9b0*/  ISETP.LT.OR P0, PT, R15, 0x61, P4 ;  /* 0x000000610f00780c */ /* 0x000fc80002701670 */
        /* <DEDUP_REMOVED lines=13> */
[----:B------:R-:W-:-:S05]  /*ba90*/  @!P0 IMAD.MOV.U32 R15, RZ, RZ, -0x800000 ;  /* 0xff800000ff0f8424 */ /* 0x000fca00078e00ff */
[----:B------:R3:W-:Y:S04]  /*baa0*/  @!P0 STL [R14+0xe4], R15 ;  /* 0x0000e40f0e008387 */ /* 0x0007e80000100800 */
[----:B------:R-:W4:Y:S01]  /*bab0*/  LD.E R13, [R8.64+0x18] ;  /* 0x00001804080d7980 */ /* 0x000f22000c101900 */
[----:B------:R-:W-:Y:S01]  /*bac0*/  IADD3 R24, R2, 0x8, RZ ;  /* 0x0000000802187810 */ /* 0x000fe20007ffe0ff */
[----:B------:R-:W-:Y:S04]  /*bad0*/  BSSY B2, `(.L_x_2388) ;  /* 0x0000023000027945 */ /* 0x000fe80003800000 */
[----:B--2---:R-:W-:-:S02]  /*bae0*/  IMAD.IADD R25, R5, 0x1, R24 ;  /* 0x0000000105197824 */ /* 0x004fc400078e0218 */
[----:B-1----:R-:W-:-:S03]  /*baf0*/  IMAD.IADD R21, R3, 0x1, R24 ;  /* 0x0000000103157824 */ /* 0x002fc600078e0218 */
[----:B------:R-:W-:Y:S02]  /*bb00*/  IMNMX R25, R4, R25, PT ;  /* 0x0000001904197217 */ /* 0x000fe40003800200 */
[----:B----4-:R-:W-:-:S13]  /*bb10*/  ISETP.GE.AND P0, PT, R13, 0x1, PT ;  /* 0x000000010d00780c */ /* 0x010fda0003f06270 */
[----:B------:R-:W-:Y:S05]  /*bb20*/  @!P0 BRA `(.L_x_2389) ;  /* 0x000001d000008947 */ /* 0x000fea0003800000 */
[----:B---3--:R-:W2:Y:S04]  /*bb30*/  LD.E R17, [R8.64+0x8] ;  /* 0x0000080408117980 */ /* 0x008ea8000c101900 */
[----:B------:R-:W2:Y:S01]  /*bb40*/  LD.E R15, [R8.64+0x4] ;  /* 0x00000404080f7980 */ /* 0x000ea2000c101900 */
[----:B------:R-:W-:Y:S01]  /*bb50*/  BSSY B1, `(.L_x_2390) ;  /* 0x0000015000017945 */ /* 0x000fe20003800000 */
[----:B--2---:R-:W-:-:S04]  /*bb60*/  IADD3 R24, -R15, R17, R24 ;  /* 0x000000110f187210 */ /* 0x004fc80007ffe118 */
        /* <DEDUP_REMOVED lines=10> */
.L_x_2393:
[----:B------:R-:W-:Y:S05]  /*bc10*/  BSYNC B0 ;  /* 0x0000000000007941 */ /* 0x000fea0003800000 */
.L_x_2392:
[----:B------:R-:W-:Y:S01]  /*bc20*/  LOP3.LUT R24, RZ, R24, RZ, 0x33, !PT ;  /* 0x00000018ff187212 */ /* 0x000fe200078e33ff */
[----:B------:R-:W-:Y:S05]  /*bc30*/  BRA `(.L_x_2394) ;  /* 0x0000006000007947 */ /* 0x000fea0003800000 */
.L_x_2391:
[----:B------:R-:W-:-:S13]  /*bc40*/  ISETP.NE.AND P0, PT, R13, 0x1, PT ;  /* 0x000000010d00780c */ /* 0x000fda0003f05270 */
[----:B------:R-:W-:Y:S05]  /*bc50*/  @!P0 BRA `(.L_x_2394) ;  /* 0x0000004000008947 */ /* 0x000fea0003800000 */
[----:B------:R-:W2:Y:S04]  /*bc60*/  LD.E R17, [R8.64+0x1c] ;  /* 0x00001c0408117980 */ /* 0x000ea8000c101900 */
[----:B------:R-:W3:Y:S01]  /*bc70*/  LD.E R15, [R8.64+0x20] ;  /* 0x00002004080f7980 */ /* 0x000ee2000c101900 */
[----:B--2---:R-:W-:-:S05]  /*bc80*/  IMAD.HI.U32 R24, R24, R17, RZ ;  /* 0x0000001118187227 */ /* 0x004fca00078e00ff */
[----:B---3--:R-:W-:Y:S02]  /*bc90*/  SHF.R.U32.HI R24, RZ, R15, R24 ;  /* 0x0000000fff187219 */ /* 0x008fe40000011618 */
.L_x_2394:
[----:B------:R-:W-:Y:S05]  /*bca0*/  BSYNC B1 ;  /* 0x0000000000017941 */ /* 0x000fea0003800000 */
.L_x_2390:
[----:B------:R-:W-:-:S04]  /*bcb0*/  IMAD R24, R13, R24, -R6 ;  /* 0x000000180d187224 */ /* 0x000fc800078e0a06 */
[----:B------:R-:W-:-:S05]  /*bcc0*/  IMAD.IADD R24, R24, 0x1, -R7 ;  /* 0x0000000118187824 */ /* 0x000fca00078e0a07 */
[-C--:B------:R-:W-:Y:S02]  /*bcd0*/  IADD3 R34, R13, R24.reuse, RZ ;  /* 0x000000180d227210 */ /* 0x080fe40007ffe0ff */
[----:B------:R-:W-:Y:S02]  /*bce0*/  IMNMX R21, R21, R24, !PT ;  /* 0x0000001815157217 */ /* 0x000fe40007800200 */
[----:B------:R-:W-:Y:S02]  /*bcf0*/  IMNMX R25, R25, R34, PT ;  /* 0x0000002219197217 */ /* 0x000fe40003800200 */
.L_x_2389:
[----:B---3--:R-:W-:Y:S05]  /*bd00*/  BSYNC B2 ;  /* 0x0000000000027941 */ /* 0x008fea0003800000 */
.L_x_2388:
[----:B------:R-:W-:-:S04]  /*bd10*/  ISETP.NE.AND P0, PT, R11, RZ, PT ;  /* 0x000000ff0b00720c */ /* 0x000fc80003f05270 */
[----:B------:R-:W-:-:S04]  /*bd20*/  ISETP.LT.OR P0, PT, R21, 0x2, P0 ;  /* 0x000000021500780c */ /* 0x000fc80000701670 */
[----:B------:R-:W-:-:S13]  /*bd30*/  ISETP.GT.AND P0, PT, R25, 0x1, P0 ;  /* 0x000000011900780c */ /* 0x000fda0000704270 */
[----:B------:R-:W-:-:S05]  /*bd40*/  @!P0 IMAD.MOV.U32 R13, RZ, RZ, -0x800000 ;  /* 0xff800000ff0d8424 */ /* 0x000fca00078e00ff */
[----:B------:R1:W-:Y:S01]  /*bd50*/  @!P0 STL [R14+0xc], R13 ;  /* 0x00000c0d0e008387 */ /* 0x0003e20000100800 */
        /* <DEDUP_REMOVED lines=13> */
[----:B-1----:R-:W-:-:S05]  /*be30*/  @!P0 IMAD.MOV.U32 R13, RZ, RZ, -0x800000 ;  /* 0xff800000ff0d8424 */ /* 0x002fca00078e00ff */
[----:B------:R1:W-:Y:S01]  /*be40*/  @!P0 STL [R14+0x48], R13 ;  /* 0x0000480d0e008387 */ /* 0x0003e20000100800 */
[----:B------:R-:W-:-:S04]  /*be50*/  ISETP.NE.AND P0, PT, R30, RZ, PT ;  /* 0x000000ff1e00720c */ /* 0x000fc80003f05270 */
[----:B------:R-:W-:-:S04]  /*be60*/  ISETP.LT.OR P0, PT, R21, 0x22, P0 ;  /* 0x000000221500780c */ /* 0x000fc80000701670 */
[----:B------:R-:W-:-:S13]  /*be70*/  ISETP.GT.AND P0, PT, R25, 0x21, P0 ;  /* 0x000000211900780c */ /* 0x000fda0000704270 */
[----:B--2---:R-:W-:-:S05]  /*be80*/  @!P0 IMAD.MOV.U32 R15, RZ, RZ, -0x800000 ;  /* 0xff800000ff0f8424 */ /* 0x004fca00078e00ff */
[----:B------:R2:W-:Y:S01]  /*be90*/  @!P0 STL [R14+0x4c], R15 ;  /* 0x00004c0f0e008387 */ /* 0x0005e20000100800 */
[----:B------:R-:W-:-:S04]  /*bea0*/  ISETP.NE.AND P0, PT, R29, RZ, PT ;  /* 0x000000ff1d00720c */ /* 0x000fc80003f05270 */
[----:B------:R-:W-:-:S04]  /*beb0*/  ISETP.LT.OR P0, PT, R21, 0x31, P0 ;  /* 0x000000311500780c */ /* 0x000fc80000701670 */
[----:B------:R-:W-:-:S13]  /*bec0*/  ISETP.GT.AND P0, PT, R25, 0x30, P0 ;  /* 0x000000301900780c */ /* 0x000fda0000704270 */
[----:B---3--:R-:W-:-:S05]  /*bed0*/  @!P0 IMAD.MOV.U32 R17, RZ, RZ, -0x800000 ;  /* 0xff800000ff118424 */ /* 0x008fca00078e00ff */
        /* <DEDUP_REMOVED lines=16> */
[----:B------:R-:W-:-:S04]  /*bfe0*/  ISETP.LT.OR P0, PT, R21, 0x51, P6 ;  /* 0x000000511500780c */ /* 0x000fc80003701670 */
[----:B------:R-:W-:-:S13]  /*bff0*/  ISETP.GT.AND P0, PT, R25, 0x50, P0 ;  /* 0x000000501900780c */ /* 0x000fda0000704270 */
[----:B-1----:R-:W-:-:S05]  /*c000*/  @!P0 IMAD.MOV.U32 R13, RZ, RZ, -0x800000 ;  /* 0xff800000ff0d8424 */ /* 0x002fca00078e00ff */
[----:B------:R1:W-:Y:S01]  /*c010*/  @!P0 STL [R14+0xa8], R13 ;  /* 0x0000a80d0e008387 */ /* 0x0003e20000100800 */
[----:B------:R-:W-:-:S04]  /*c020*/  ISETP.LT.OR P0, PT, R21, 0x52, P5 ;  /* 0x000000521500780c */ /* 0x000fc80002f01670 */
[----:B------:R-:W-:-:S13]  /*c030*/  ISETP.GT.AND P0, PT, R25, 0x51, P0 ;  /* 0x000000511900780c */ /* 0x000fda0000704270 */
[----:B--2---:R-:W-:-:S05]  /*c040*/  @!P0 IMAD.MOV.U32 R15, RZ, RZ, -0x800000 ;  /* 0xff800000ff0f8424 */ /* 0x004fca00078e00ff */
[----:B------:R2:W-:Y:S01]  /*c050*/  @!P0 STL [R14+0xac], R15 ;  /* 0x0000ac0f0e008387 */ /* 0x0005e20000100800 */
        /* <DEDUP_REMOVED lines=12> */
[----:B------:R-:W-:-:S04]  /*c120*/  ISETP.NE.AND P0, PT, R12, RZ, PT ;  /* 0x000000ff0c00720c */ /* 0x000fc80003f05270 */
[----:B------:R-:W-:-:S04]  /*c130*/  ISETP.LT.OR P0, PT, R21, 0x1, P0 ;  /* 0x000000011500780c */ /* 0x000fc80000701670 */
[----:B------:R-:W-:-:S13]  /*c140*/  ISETP.GT.AND P0, PT, R25, RZ, P0 ;  /* 0x000000ff1900720c */ /* 0x000fda0000704270 */
[----:B---3--:R-:W-:-:S05]  /*c150*/  @!P0 IMAD.MOV.U32 R17, RZ, RZ, -0x800000 ;  /* 0xff800000ff118424 */ /* 0x008fca00078e00ff */
[----:B------:R2:W-:Y:S01]  /*c160*/  @!P0 STL [R14+0x8], R17 ;  /* 0x000008110e008387 */ /* 0x0005e20000100800 */
[----:B------:R-:W-:-:S04]  /*c170*/  ISETP.LT.OR P0, PT, R21, 0x72, P1 ;  /* 0x000000721500780c */ /* 0x000fc80000f01670 */
[----:B------:R-:W-:-:S13]  /*c180*/  ISETP.GT.AND P0, PT, R25, 0x71, P0 ;  /* 0x000000711900780c */ /* 0x000fda0000704270 */
[----:B------:R-:W-:-:S05]  /*c190*/  @!P0 IMAD.MOV.U32 R33, RZ, RZ, -0x800000 ;  /* 0xff800000ff218424 */ /* 0x000fca00078e00ff */
[----:B------:R2:W-:Y:S04]  /*c1a0*/  @!P0 STL [R14+0xec], R33 ;  /* 0x0000ec210e008387 */ /* 0x0005e80000100800 */
[----:B-1----:R-:W3:Y:S01]  /*c1b0*/  LD.E R13, [R8.64+0x18] ;  /* 0x00001804080d7980 */ /* 0x002ee2000c101900 */
[----:B------:R-:W-:Y:S01]  /*c1c0*/  IADD3 R24, R2, 0x40, RZ ;  /* 0x0000004002187810 */ /* 0x000fe20007ffe0ff */
[----:B------:R-:W-:Y:S04]  /*c1d0*/  BSSY B2, `(.L_x_2395) ;  /* 0x0000023000027945 */ /* 0x000fe80003800000 */
[----:B------:R-:W-:-:S02]  /*c1e0*/  IMAD.IADD R25, R5, 0x1, R24 ;  /* 0x0000000105197824 */ /* 0x000fc400078e0218 */
[----:B------:R-:W-:-:S03]  /*c1f0*/  IMAD.IADD R21, R3, 0x1, R24 ;  /* 0x0000000103157824 */ /* 0x000fc600078e0218 */
[----:B------:R-:W-:Y:S02]  /*c200*/  IMNMX R25, R4, R25, PT ;  /* 0x0000001904197217 */ /* 0x000fe40003800200 */
[----:B---3--:R-:W-:-:S13]  /*c210*/  ISETP.GE.AND P0, PT, R13, 0x1, PT ;  /* 0x000000010d00780c */ /* 0x008fda0003f06270 */
[----:B------:R-:W-:Y:S05]  /*c220*/  @!P0 BRA `(.L_x_2396) ;  /* 0x000001d000008947 */ /* 0x000fea0003800000 */
[----:B--2---:R-:W2:Y:S04]  /*c230*/  LD.E R17, [R8.64+0x8] ;  /* 0x0000080408117980 */ /* 0x004ea8000c101900 */
        /* <DEDUP_REMOVED lines=13> */
.L_x_2400:
[----:B------:R-:W-:Y:S05]  /*c310*/  BSYNC B0 ;  /* 0x0000000000007941 */ /* 0x000fea0003800000 */
.L_x_2399:
[----:B------:R-:W-:Y:S01]  /*c320*/  LOP3.LUT R24, RZ, R24, RZ, 0x33, !PT ;  /* 0x00000018ff187212 */ /* 0x000fe200078e33ff */
[----:B------:R-:W-:Y:S05]  /*c330*/  BRA `(.L_x_2401) ;  /* 0x0000006000007947 */ /* 0x000fea0003800000 */
.L_x_2398:
[----:B------:R-:W-:-:S13]  /*c340*/  ISETP.NE.AND P0, PT, R13, 0x1, PT ;  /* 0x000000010d00780c */ /* 0x000fda0003f05270 */
[----:B------:R-:W-:Y:S05]  /*c350*/  @!P0 BRA `(.L_x_2401) ;  /* 0x0000004000008947 */ /* 0x000fea0003800000 */
[----:B------:R-:W2:Y:S04]  /*c360*/  LD.E R17, [R8.64+0x1c] ;  /* 0x00001c0408117980 */ /* 0x000ea8000c101900 */
[----:B------:R-:W3:Y:S01]  /*c370*/  LD.E R15, [R8.64+0x20] ;  /* 0x00002004080f7980 */ /* 0x000ee2000c101900 */
[----:B--2---:R-:W-:-:S05]  /*c380*/  IMAD.HI.U32 R24, R24, R17, RZ ;  /* 0x0000001118187227 */ /* 0x004fca00078e00ff */
[----:B---3--:R-:W-:Y:S02]  /*c390*/  SHF.R.U32.HI R24, RZ, R15, R24 ;  /* 0x0000000fff187219 */ /* 0x008fe40000011618 */
.L_x_2401:
[----:B------:R-:W-:Y:S05]  /*c3a0*/  BSYNC B1 ;  /* 0x0000000000017941 */ /* 0x000fea0003800000 */
.L_x_2397:
[----:B------:R-:W-:-:S04]  /*c3b0*/  IMAD R24, R13, R24, -R6 ;  /* 0x000000180d187224 */ /* 0x000fc800078e0a06 */
[----:B------:R-:W-:-:S05]  /*c3c0*/  IMAD.IADD R24, R24, 0x1, -R7 ;  /* 0x0000000118187824 */ /* 0x000fca00078e0a07 */
[-C--:B------:R-:W-:Y:S02]  /*c3d0*/  IADD3 R34, R13, R24.reuse, RZ ;  /* 0x000000180d227210 */ /* 0x080fe40007ffe0ff */
[----:B------:R-:W-:Y:S02]  /*c3e0*/  IMNMX R21, R21, R24, !PT ;  /* 0x0000001815157217 */ /* 0x000fe40007800200 */
[----:B------:R-:W-:Y:S02]  /*c3f0*/  IMNMX R25, R25, R34, PT ;  /* 0x0000002219197217 */ /* 0x000fe40003800200 */
.L_x_2396:
[----:B--2---:R-:W-:Y:S05]  /*c400*/  BSYNC B2 ;  /* 0x0000000000027941 */ /* 0x004fea0003800000 */
.L_x_2395:
        /* <DEDUP_REMOVED lines=74> */
[----:B-1----:R-:W4:Y:S01]  /*c8b0*/  LD.E R15, [R8.64+0x18] ;  /* 0x00001804080f7980 */ /* 0x002f22000c101900 */
[----:B------:R-:W-:Y:S01]  /*c8c0*/  IADD3 R2, R2, 0x48, RZ ;  /* 0x0000004802027810 */ /* 0x000fe20007ffe0ff */
[----:B------:R-:W-:Y:S04]  /*c8d0*/  BSSY B2, `(.L_x_2402) ;  /* 0x0000023000027945 */ /* 0x000fe80003800000 */
[----:B------:R-:W-:-:S02]  /*c8e0*/  IMAD.IADD R5, R5, 0x1, R2 ;  /* 0x0000000105057824 */ /* 0x000fc400078e0202 */
[----:B------:R-:W-:-:S03]  /*c8f0*/  IMAD.IADD R3, R3, 0x1, R2 ;  /* 0x0000000103037824 */ /* 0x000fc600078e0202 */
[----:B--2---:R-:W-:Y:S02]  /*c900*/  IMNMX R13, R4, R5, PT ;  /* 0x00000005040d7217 */ /* 0x004fe40003800200 */
        /* <DEDUP_REMOVED lines=16> */
.L_x_2407:
[----:B------:R-:W-:Y:S05]  /*ca10*/  BSYNC B0 ;  /* 0x0000000000007941 */ /* 0x000fea0003800000 */
.L_x_2406:
[----:B------:R-:W-:Y:S01]  /*ca20*/  LOP3.LUT R5, RZ, R5, RZ, 0x33, !PT ;  /* 0x00000005ff057212 */ /* 0x000fe200078e33ff */
[----:B------:R-:W-:Y:S05]  /*ca30*/  BRA `(.L_x_2408) ;  /* 0x0000006000007947 */ /* 0x000fea0003800000 */
.L_x_2405:
[----:B------:R-:W-:-:S13]  /*ca40*/  ISETP.NE.AND P0, PT, R15, 0x1, PT ;  /* 0x000000010f00780c */ /* 0x000fda0003f05270 */
[----:B------:R-:W-:Y:S05]  /*ca50*/  @!P0 BRA `(.L_x_2408) ;  /* 0x0000004000008947 */ /* 0x000fea0003800000 */
[----:B------:R-:W2:Y:S04]  /*ca60*/  LD.E R2, [R8.64+0x1c] ;  /* 0x00001c0408027980 */ /* 0x000ea8000c101900 */
[----:B------:R-:W3:Y:S01]  /*ca70*/  LD.E R4, [R8.64+0x20] ;  /* 0x0000200408047980 */ /* 0x000ee2000c101900 */
[----:B--2---:R-:W-:-:S05]  /*ca80*/  IMAD.HI.U32 R5, R5, R2, RZ ;  /* 0x0000000205057227 */ /* 0x004fca00078e00ff */
[----:B---3--:R-:W-:Y:S02]  /*ca90*/  SHF.R.U32.HI R5, RZ, R4, R5 ;  /* 0x00000004ff057219 */ /* 0x008fe40000011605 */
.L_x_2408:
[----:B------:R-:W-:Y:S05]  /*caa0*/  BSYNC B1 ;  /* 0x0000000000017941 */ /* 0x000fea0003800000 */
.L_x_2404:
[----:B------:R-:W-:-:S04]  /*cab0*/  IMAD R6, R15, R5, -R6 ;  /* 0x000000050f067224 */ /* 0x000fc800078e0a06 */
[----:B------:R-:W-:-:S05]  /*cac0*/  IMAD.IADD R6, R6, 0x1, -R7 ;  /* 0x0000000106067824 */ /* 0x000fca00078e0a07 */
[-C--:B------:R-:W-:Y:S02]  /*cad0*/  IADD3 R2, R15, R6.reuse, RZ ;  /* 0x000000060f027210 */ /* 0x080fe40007ffe0ff */
[----:B------:R-:W-:Y:S02]  /*cae0*/  IMNMX R3, R3, R6, !PT ;  /* 0x0000000603037217 */ /* 0x000fe40007800200 */
[----:B------:R-:W-:Y:S02]  /*caf0*/  IMNMX R13, R13, R2, PT ;  /* 0x000000020d0d7217 */ /* 0x000fe40003800200 */
.L_x_2403:
[----:B---3--:R-:W-:Y:S05]  /*cb00*/  BSYNC B2 ;  /* 0x0000000000027941 */ /* 0x008fea0003800000 */
.L_x_2402:
[----:B------:R-:W-:Y:S02]  /*cb10*/  ISETP.NE.AND P0, PT, R11, RZ, PT ;  /* 0x000000ff0b00720c */ /* 0x000fe40003f05270 */
[C---:B------:R-:W-:Y:S02]  /*cb20*/  ISETP.LT.OR P5, PT, R3.reuse, 0x52, P5 ;  /* 0x000000520300780c */ /* 0x040fe40002fa1670 */
[C---:B------:R-:W-:Y:S02]  /*cb30*/  ISETP.LT.OR P0, PT, R3.reuse, 0x2, P0 ;  /* 0x000000020300780c */ /* 0x040fe40000701670 */
[----:B------:R-:W-:-:S02]  /*cb40*/  ISETP.LT.OR P4, PT, R3, 0x61, P4 ;  /* 0x000000610300780c */ /* 0x000fc40002781670 */
[----:B------:R-:W-:Y:S02]  /*cb50*/  ISETP.GT.AND P0, PT, R13, 0x1, P0 ;  /* 0x000000010d00780c */ /* 0x000fe40000704270 */
[C---:B------:R-:W-:Y:S02]  /*cb60*/  ISETP.LT.OR P3, PT, R3.reuse, 0x62, P3 ;  /* 0x000000620300780c */ /* 0x040fe40001f61670 */
[----:B------:R-:W-:Y:S02]  /*cb70*/  ISETP.LT.OR P2, PT, R3, 0x71, P2 ;  /* 0x000000710300780c */ /* 0x000fe40001741670 */
[C---:B------:R-:W-:Y:S02]  /*cb80*/  ISETP.GT.AND P5, PT, R13.reuse, 0x51, P5 ;  /* 0x000000510d00780c */ /* 0x040fe40002fa4270 */
[C---:B------:R-:W-:Y:S02]  /*cb90*/  ISETP.GT.AND P4, PT, R13.reuse, 0x60, P4 ;  /* 0x000000600d00780c */ /* 0x040fe40002784270 */
[----:B------:R-:W-:-:S02]  /*cba0*/  ISETP.GT.AND P3, PT, R13, 0x61, P3 ;  /* 0x000000610d00780c */ /* 0x000fc40001f64270 */
[----:B------:R-:W-:Y:S01]  /*cbb0*/  ISETP.GT.AND P2, PT, R13, 0x70, P2 ;  /* 0x000000700d00780c */ /* 0x000fe20001744270 */
[----:B------:R-:W-:Y:S01]  /*cbc0*/  @!P0 IMAD.MOV.U32 R5, RZ, RZ, -0x800000 ;  /* 0xff800000ff058424 */ /* 0x000fe200078e00ff */
[----:B------:R-:W-:-:S04]  /*cbd0*/  ISETP.LT.OR P1, PT, R3, 0x72, P1 ;  /* 0x000000720300780c */ /* 0x000fc80000f21670 */
[----:B------:R1:W-:Y:S01]  /*cbe0*/  @!P0 STL [R14+0x1c], R5 ;  /* 0x00001c050e008387 */ /* 0x0003e20000100800 */
[----:B------:R-:W-:Y:S01]  /*cbf0*/  ISETP.NE.AND P0, PT, R10, RZ, PT ;  /* 0x000000ff0a00720c */ /* 0x000fe20003f05270 */
[----:B------:R-:W-:-:S03]  /*cc00*/  @!P5 IMAD.MOV.U32 R11, RZ, RZ, -0x800000 ;  /* 0xff800000ff0bd424 */ /* 0x000fc600078e00ff */
[----:B------:R-:W-:Y:S02]  /*cc10*/  ISETP.LT.OR P0, PT, R3, 0x11, P0 ;  /* 0x000000110300780c */ /* 0x000fe40000701670 */
[----:B------:R-:W-:Y:S02]  /*cc20*/  @!P5 STL [R14+0xbc], R11 ;  /* 0x0000bc0b0e00d387 */ /* 0x000fe40000100800 */
[----:B------:R-:W-:Y:S01]  /*cc30*/  ISETP.GT.AND P0, PT, R13, 0x10, P0 ;  /* 0x000000100d00780c */ /* 0x000fe20000704270 */
[----:B------:R-:W-:-:S12]  /*cc40*/  @P1 IMAD.MOV.U32 R21, RZ, RZ, 0x0 ;  /* 0x00000000ff151424 */ /* 0x000fd800078e00ff */
        /* <DEDUP_REMOVED lines=21> */
[----:B------:R-:W-:Y:S01]  /*cda0*/  @!P0 STL [R14+0x78], R9 ;  /* 0x000078090e008387 */ /* 0x000fe20000100800 */
        /* <DEDUP_REMOVED lines=8> */
[----:B--2---:R-:W-:Y:S02]  /*ce30*/  @!P0 IMAD.MOV.U32 R7, RZ, RZ, -0x800000 ;  /* 0xff800000ff078424 */ /* 0x004fe400078e00ff */
[----:B-1----:R-:W-:-:S03]  /*ce40*/  @!P2 IMAD.MOV.U32 R5, RZ, RZ, -0x800000 ;  /* 0xff800000ff05a424 */ /* 0x002fc600078e00ff */
[----:B------:R1:W-:Y:S01]  /*ce50*/  @!P0 STL [R14+0x98], R7 ;  /* 0x000098070e008387 */ /* 0x0003e20000100800 */
[----:B------:R-:W-:-:S03]  /*ce60*/  ISETP.NE.AND P0, PT, R26, RZ, PT ;  /* 0x000000ff1a00720c */ /* 0x000fc60003f05270 */
[----:B------:R-:W-:Y:S01]  /*ce70*/  @!P2 STL [R14+0xf8], R5 ;  /* 0x0000f8050e00a387 */ /* 0x000fe20000100800 */
[----:B------:R-:W-:-:S04]  /*ce80*/  ISETP.LT.OR P0, PT, R3, 0x42, P0 ;  /* 0x000000420300780c */ /* 0x000fc80000701670 */
[----:B------:R-:W-:-:S13]  /*ce90*/  ISETP.GT.AND P0, PT, R13, 0x41, P0 ;  /* 0x000000410d00780c */ /* 0x000fda0000704270 */
[----:B------:R-:W-:Y:S02]  /*cea0*/  @!P0 IMAD.MOV.U32 R9, RZ, RZ, -0x800000 ;  /* 0xff800000ff098424 */ /* 0x000fe400078e00ff */
[----:B-1----:R-:W-:-:S03]  /*ceb0*/  @!P3 IMAD.MOV.U32 R7, RZ, RZ, -0x800000 ;  /* 0xff800000ff07b424 */ /* 0x002fc600078e00ff */
[----:B------:R1:W-:Y:S01]  /*cec0*/  @!P0 STL [R14+0x9c], R9 ;  /* 0x00009c090e008387 */ /* 0x0003e20000100800 */
[----:B------:R-:W-:Y:S02]  /*ced0*/  ISETP.LT.OR P0, PT, R3, 0x51, P6 ;  /* 0x000000510300780c */ /* 0x000fe40003701670 */
[----:B------:R-:W-:Y:S01]  /*cee0*/  ISETP.NE.AND P6, PT, R12, RZ, PT ;  /* 0x000000ff0c00720c */ /* 0x000fe20003fc5270 */
[----:B------:R2:W-:Y:S01]  /*cef0*/  @!P3 STL [R14+0xdc], R7 ;  /* 0x0000dc070e00b387 */ /* 0x0005e20000100800 */
[----:B------:R-:W-:Y:S02]  /*cf00*/  ISETP.GT.AND P0, PT, R13, 0x50, P0 ;  /* 0x000000500d00780c */ /* 0x000fe40000704270 */
[----:B------:R-:W-:-:S04]  /*cf10*/  ISETP.LT.OR P6, PT, R3, 0x1, P6 ;  /* 0x000000010300780c */ /* 0x000fc800037c1670 */
[----:B------:R-:W-:-:S07]  /*cf20*/  ISETP.GT.AND P6, PT, R13, RZ, P6 ;  /* 0x000000ff0d00720c */ /* 0x000fce00037c4270 */
[----:B------:R-:W-:-:S05]  /*cf30*/  @!P0 IMAD.MOV.U32 R17, RZ, RZ, -0x800000 ;  /* 0xff800000ff118424 */ /* 0x000fca00078e00ff */
[----:B------:R2:W-:Y:S01]  /*cf40*/  @!P0 STL [R14+0xb8], R17 ;  /* 0x0000b8110e008387 */ /* 0x0005e20000100800 */
[----:B------:R-:W-:Y:S01]  /*cf50*/  ISETP.GT.AND P0, PT, R13, 0x71, PT ;  /* 0x000000710d00780c */ /* 0x000fe20003f04270 */
[----:B-1----:R-:W-:Y:S02]  /*cf60*/  @!P4 IMAD.MOV.U32 R9, RZ, RZ, -0x800000 ;  /* 0xff800000ff09c424 */ /* 0x002fe400078e00ff */
[----:B------:R-:W-:-:S03]  /*cf70*/  @!P6 IMAD.MOV.U32 R15, RZ, RZ, -0x800000 ;  /* 0xff800000ff0fe424 */ /* 0x000fc600078e00ff */
[----:B------:R2:W-:Y:S04]  /*cf80*/  @!P4 STL [R14+0xd8], R9 ;  /* 0x0000d8090e00c387 */ /* 0x0005e80000100800 */
[----:B------:R2:W-:Y:S03]  /*cf90*/  @!P6 STL [R14+0x18], R15 ;  /* 0x0000180f0e00e387 */ /* 0x0005e60000100800 */
[----:B------:R-:W-:Y:S05]  /*cfa0*/  @P1 RET.REL.NODEC P0, R20 `(_ZN7cutlass13device_kernelIN5flash19enable_sm80_to_sm89INS1_16FlashAttnBwdSm80INS1_25CollectiveMainloopBwdSm80ILi2ELi2EN4cute5tupleIJNS5_1CILi128EEES8_NS7_ILi64EEEEEENS_6half_tEfNS_4arch4Sm80ELb0ELb1ELb1ELb0ELb0ELb0ELb0ELb0ELi2ELi4ELi4ELi4ELb0EEENS1_21CollectiveEpilogueBwdISA_SB_SD_Li256ELb0ELb0ELi2EEENS1_19SingleTileSchedulerILb0ELb0ELb0ELi128EEEEEEEEEvNT_6ParamsE) ;  /* 0xffff305014001950 */ /* 0x000fea000043ffff */
[----:B------:R-:W-:Y:S02]  /*cfb0*/  MOV R3, 0xff800000 ;  /* 0xff80000000037802 */ /* 0x000fe40000000f00 */
[----:B------:R-:W-:-:S03]  /*cfc0*/  MOV R21, 0x0 ;  /* 0x0000000000157802 */ /* 0x000fc60000000f00 */
[----:B------:R1:W-:Y:S01]  /*cfd0*/  STL [R14+0xfc], R3 ;  /* 0x0000fc030e007387 */ /* 0x0003e20000100800 */
[----:B------:R-:W-:Y:S05]  /*cfe0*/  RET.REL.NODEC R20 `(_ZN7cutlass13device_kernelIN5flash19enable_sm80_to_sm89INS1_16FlashAttnBwdSm80INS1_25CollectiveMainloopBwdSm80ILi2ELi2EN4cute5tupleIJNS5_1CILi128EEES8_NS7_ILi64EEEEEENS_6half_tEfNS_4arch4Sm80ELb0ELb1ELb1ELb0ELb0ELb0ELb0ELb0ELi2ELi4ELi4ELi4ELb0EEENS1_21CollectiveEpilogueBwdISA_SB_SD_Li256ELb0ELb0ELi2EEENS1_19SingleTileSchedulerILb0ELb0ELb0ELi128EEEEEEEEEvNT_6ParamsE) ;  /* 0xffff301014007950 */ /* 0x000fea0003c3ffff */
        .type           $_ZN7cutlass13device_kernelIN5flash19enable_sm80_to_sm89INS1_16FlashAttnBwdSm80INS1_25CollectiveMainloopBwdSm80ILi2ELi2EN4cute5tupleIJNS5_1CILi128EEES8_NS7_ILi64EEEEEENS_6half_tEfNS_4arch4Sm80ELb0ELb1ELb1ELb0ELb0ELb0ELb0ELb0ELi2ELi4ELi4ELi4ELb0EEENS1_21CollectiveEpilogueBwdISA_SB_SD_Li256ELb0ELb0ELi2EEENS1_19SingleTileSchedulerILb0ELb0ELb0ELi128EEEEEEEEEvNT_6ParamsE$_ZZN5flash25CollectiveMainloopBwdSm80ILi2ELi2EN4cute5tupleIJNS1_1CILi128EEES4_NS3_ILi64EEEEEEN7cutlass6half_tEfNS7_4arch4Sm80ELb0ELb1ELb1ELb0ELb0ELb0ELb0ELb0ELi2ELi4ELi4ELi4ELb0EE3mmaINS_16FlashAttnBwdSm80ISB_NS_21CollectiveEpilogueBwdIS6_S8_SA_Li256ELb0ELb0ELi2EEENS_19SingleTileSchedulerILb0ELb0ELb0ELi128EEEE13SharedStorageENS1_6TensorINS1_11ArrayEngineIfLm32EEENS1_6LayoutINS2_IJNS2_IJNS3_ILi2EEESO_EEESO_NS3_ILi4EEEEEENS2_IJNS2_IJNS3_ILi1EEESO_EEESQ_NS3_ILi8EEEEEEEEEEEEbRKNSB_6ParamsERT0_S12_iNS2_IJiiiEEERT_ENKUliT_E_clIZSC_ISJ_SX_EbS10_S12_S12_iS13_S15_EUlRS16_iE_EEDaiS16_,@function
        .size           $_ZN7cutlass13device_kernelIN5flash19enable_sm80_to_sm89INS1_16FlashAttnBwdSm80INS1_25CollectiveMainloopBwdSm80ILi2ELi2EN4cute5tupleIJNS5_1CILi128EEES8_NS7_ILi64EEEEEENS_6half_tEfNS_4arch4Sm80ELb0ELb1ELb1ELb0ELb0ELb0ELb0ELb0ELi2ELi4ELi4ELi4ELb0EEENS1_21CollectiveEpilogueBwdISA_SB_SD_Li256ELb0ELb0ELi2EEENS1_19SingleTileSchedulerILb0ELb0ELb0ELi128EEEEEEEEEvNT_6ParamsE$_ZZN5flash25CollectiveMainloopBwdSm80ILi2ELi2EN4cute5tupleIJNS1_1CILi128EEES4_NS3_ILi64EEEEEEN7cutlass6half_tEfNS7_4arch4Sm80ELb0ELb1ELb1ELb0ELb0ELb0ELb0ELb0ELi2ELi4ELi4ELi4ELb0EE3mmaINS_16FlashAttnBwdSm80ISB_NS_21CollectiveEpilogueBwdIS6_S8_SA_Li256ELb0ELb0ELi2EEENS_19SingleTileSchedulerILb0ELb0ELb0ELi128EEEE13SharedStorageENS1_6TensorINS1_11ArrayEngineIfLm32EEENS1_6LayoutINS2_IJNS2_IJNS3_ILi2EEESO_EEESO_NS3_ILi4EEEEEENS2_IJNS2_IJNS3_ILi1EEESO_EEESQ_NS3_ILi8EEEEEEEEEEEEbRKNSB_6ParamsERT0_S12_iNS2_IJiiiEEERT_ENKUliT_E_clIZSC_ISJ_SX_EbS10_S12_S12_iS13_S15_EUlRS16_iE_EEDaiS16_,($_ZN7cutlass13device_kernelIN5flash19enable_sm80_to_sm89INS1_16FlashAttnBwdSm80INS1_25CollectiveMainloopBwdSm80ILi2ELi2EN4cute5tupleIJNS5_1CILi128EEES8_NS7_ILi64EEEEEENS_6half_tEfNS_4arch4Sm80ELb0ELb1ELb1ELb0ELb0ELb0ELb0ELb0ELi2ELi4ELi4ELi4ELb0EEENS1_21CollectiveEpilogueBwdISA_SB_SD_Li256ELb0ELb0ELi2EEENS1_19SingleTileSchedulerILb0ELb0ELb0ELi128EEEEEEEEEvNT_6ParamsE$_ZZN5flash25CollectiveMainloopBwdSm80ILi2ELi2EN4cute5tupleIJNS1_1CILi128EEES4_NS3_ILi64EEEEEEN7cutlass6half_tEfNS7_4arch4Sm80ELb0ELb1ELb1ELb0ELb0ELb0ELb0ELb0ELi2ELi4ELi4ELi4ELb0EE3mmaINS_16FlashAttnBwdSm80ISB_NS_21CollectiveEpilogueBwdIS6_S8_SA_Li256ELb0ELb0ELi2EEENS_19SingleTileSchedulerILb0ELb0ELb0ELi128EEEE13SharedStorageENS1_6TensorINS1_11ArrayEngineIfLm32EEENS1_6LayoutINS2_IJNS2_IJNS3_ILi2EEESO_EEESO_NS3_ILi4EEEEEENS2_IJNS2_IJNS3_ILi1EEESO_EEESQ_NS3_ILi8EEEEEEEEEEEEbRKNSB_6ParamsERT0_S12_iNS2_IJiiiEEERT_ENKUlvE0_clEv - $_ZN7cutlass13device_kernelIN5flash19enable_sm80_to_sm89INS1_16FlashAttnBwdSm80INS1_25CollectiveMainloopBwdSm80ILi2ELi2EN4cute5tupleIJNS5_1CILi128EEES8_NS7_ILi64EEEEEENS_6half_tEfNS_4arch4Sm80ELb0ELb1ELb1ELb0ELb0ELb0ELb0ELb0ELi2ELi4ELi4ELi4ELb0EEENS1_21CollectiveEpilogueBwdISA_SB_SD_Li256ELb0ELb0ELi2EEENS1_19SingleTileSchedulerILb0ELb0ELb0ELi128EEEEEEEEEvNT_6ParamsE$_ZZN5flash25CollectiveMainloopBwdSm80ILi2ELi2EN4cute5tupleIJNS1_1CILi128EEES4_NS3_ILi64EEEEEEN7cutlass6half_tEfNS7_4arch4Sm80ELb0ELb1ELb1ELb0ELb0ELb0ELb0ELb0ELi2ELi4ELi4ELi4ELb0EE3mmaINS_16FlashAttnBwdSm80ISB_NS_21CollectiveEpilogueBwdIS6_S8_SA_Li256ELb0ELb0ELi2EEENS_19SingleTileSchedulerILb0ELb0ELb0ELi128EEEE13SharedStorageENS1_6TensorINS1_11ArrayEngineIfLm32EEENS1_6LayoutINS2_IJNS2_IJNS3_ILi2EEESO_EEESO_NS3_ILi4EEEEEENS2_IJNS2_IJNS3_ILi1EEESO_EEESQ_NS3_ILi8EEEEEEEEEEEEbRKNSB_6ParamsERT0_S12_iNS2_IJiiiEEERT_ENKUliT_E_clIZSC_ISJ_SX_EbS10_S12_S12_iS13_S15_EUlRS16_iE_EEDaiS16_)
$_ZN7cutlass13device_kernelIN5flash19enable_sm80_to_sm89INS1_16FlashAttnBwdSm80INS1_25CollectiveMainloopBwdSm80ILi2ELi2EN4cute5tupleIJNS5_1CILi128EEES8_NS7_ILi64EEEEEENS_6half_tEfNS_4arch4Sm80ELb0ELb1ELb1ELb0ELb0ELb0ELb0ELb0ELi2ELi4ELi4ELi4ELb0EEENS1_21CollectiveEpilogueBwdISA_SB_SD_Li256ELb0ELb0ELi2EEENS1_19SingleTileSchedulerILb0ELb0ELb0ELi128EEEEEEEEEvNT_6ParamsE$_ZZN5flash25CollectiveMainloopBwdSm80ILi2ELi2EN4cute5tupleIJNS1_1CILi128EEES4_NS3_ILi64EEEEEEN7cutlass6half_tEfNS7_4arch4Sm80ELb0ELb1ELb1ELb0ELb0ELb0ELb0ELb0ELi2ELi4ELi4ELi4ELb0EE3mmaINS_16FlashAttnBwdSm80ISB_NS_21CollectiveEpilogueBwdIS6_S8_SA_Li256ELb0ELb0ELi2EEENS_19SingleTileSchedulerILb0ELb0ELb0ELi128EEEE13SharedStorageENS1_6TensorINS1_11ArrayEngineIfLm32EEENS1_6LayoutINS2_IJNS2_IJNS3_ILi2EEESO_EEESO_NS3_ILi4EEEEEENS2_IJNS2_IJNS3_ILi1EEESO_EEESQ_NS3_ILi8EEEEEEEEEEEEbRKNSB_6ParamsERT0_S12_iNS2_IJiiiEEERT_ENKUliT_E_clIZSC_ISJ_SX_EbS10_S12_S12_iS13_S15_EUlRS16_iE_EEDaiS16_:
        /* <DEDUP_REMOVED lines=46> */
[----:B-1---5:R-:W-:Y:S05]  /*d2d0*/  CALL.REL.NOINC `($_ZN7cutlass13device_kernelIN5flash19enable_sm80_to_sm89INS1_16FlashAttnBwdSm80INS1_25CollectiveMainloopBwdSm80ILi2ELi2EN4cute5tupleIJNS5_1CILi128EEES8_NS7_ILi64EEEEEENS_6half_tEfNS_4arch4Sm80ELb0ELb1ELb1ELb0ELb0ELb0ELb0ELb0ELi2ELi4ELi4ELi4ELb0EEENS1_21CollectiveEpilogueBwdISA_SB_SD_Li256ELb0ELb0ELi2EEENS1_19SingleTileSchedulerILb0ELb0ELb0ELi128EEEEEEEEEvNT_6ParamsE$_ZN4cute3eso3ESOILb1ELb0EJNS_14ComposedLayoutINS_7SwizzleILi3ELi3ELi3EEENS_1CILj0EEENS_6LayoutINS_5tupleIJNS8_IJNS5_ILi8EEENS5_ILi16EEEEEENS8_IJNS5_ILi64EEENS5_ILi1EEEEEEEEENS8_IJNS8_IJSC_NS5_ILi512EEEEEENS8_IJSD_NS5_ILi0EEEEEEEEEEEEENS_10ViewEngineINS_8smem_ptrIPN7cutlass6half_tEEEEEEEC2ERKSM_RKST_) ;  /* 0xffffa7f000007944 */ /* 0x022fea0003c3ffff */
[----:B-1----:R1:W5:Y:S01]  /*d2e0*/  LDL.64 R2, [R1+0x758] ;  /* 0x0007580001027983 */ /* 0x0023620000100a00 */
[----:B------:R-:W-:-:S03]  /*d2f0*/  MOV R6, 0xd310 ;  /* 0x0000d31000067802 */ /* 0x000fc60000000f00 */
[----:B-1---5:R-:W-:Y:S05]  /*d300*/  CALL.REL.NOINC `($_ZN7cutlass13device_kernelIN5flash19enable_sm80_to_sm89INS1_16FlashAttnBwdSm80INS1_25CollectiveMainloopBwdSm80ILi2ELi2EN4cute5tupleIJNS5_1CILi128EEES8_NS7_ILi64EEEEEENS_6half_tEfNS_4arch4Sm80ELb0ELb1ELb1ELb0ELb0ELb0ELb0ELb0ELi2ELi4ELi4ELi4ELb0EEENS1_21CollectiveEpilogueBwdISA_SB_SD_Li256ELb0ELb0ELi2EEENS1_19SingleTileSchedulerILb0ELb0ELb0ELi128EEEEEEEEEvNT_6ParamsE$_ZN4cute3eso3ESOILb1ELb0EJNS_14ComposedLayoutINS_7SwizzleILi3ELi3ELi3EEENS_1CILj0EEENS_6LayoutINS_5tupleIJNS8_IJNS8_IJNS5_ILi4EEENS5_ILi8EEEEEENS8_IJS9_NS5_ILi1EEEEEEEEENS8_IJNS8_IJNS5_ILi2EEESF_SF_EEENS8_IJSF_S9_EEEEEEEEENS8_IJNS8_IJNS8_IJSF_NS5_ILi64EEEEEENS8_IJNS5_ILi1024EEENS5_ILi0EEEEEEEEENS8_IJNS8_IJSC_NS5_ILi512EEESA_EEENS8_IJNS5_ILi4096EEENS5_ILi16EEEEEEEEEEEEEEEENS_10ViewEngineINS_8smem_ptrIPN7cutlass6half_tEEEEEEEC2ERKSY_RKS15_) ;  /* 0xffffa84000007944 */ /* 0x022fea0003c3ffff */
[----:B------:R-:W-:Y:S01]  /*d310*/  ULDC.64 UR4, c[0x0][0x118] ;  /* 0x0000460000047ab9 */ /* 0x000fe20000000a00 */
[----:B------:R2:W5:Y:S04]  /*d320*/  LDL.64 R24, [R1+0x758] ;  /* 0x0007580001187983 */ /* 0x0005680000100a00 */
[----:B-1----:R2:W5:Y:S01]  /*d330*/  LD.E R3, [R34.64+0x8] ;  /* 0x0000080422037980 */ /* 0x002562000c101900 */
[----:B------:R-:W-:-:S02]  /*d340*/  MOV R80, R62 ;  /* 0x0000003e00507202 */ /* 0x000fc40000000f00 */
[----:B------:R-:W-:Y:S02]  /*d350*/  MOV R6, 0xd370 ;  /* 0x0000d37000067802 */ /* 0x000fe40000000f00 */
[----:B--2--5:R-:W-:Y:S05]  /*d360*/  CALL.REL.NOINC `($_ZN7cutlass13device_kernelIN5flash19enable_sm80_to_sm89INS1_16FlashAttnBwdSm80INS1_25CollectiveMainloopBwdSm80ILi2ELi2EN4cute5tupleIJNS5_1CILi128EEES8_NS7_ILi64EEEEEENS_6half_tEfNS_4arch4Sm80ELb0ELb1ELb1ELb0ELb0ELb0ELb0ELb0ELi2ELi4ELi4ELi4ELb0EEENS1_21CollectiveEpilogueBwdISA_SB_SD_Li256ELb0ELb0ELi2EEENS1_19SingleTileSchedulerILb0ELb0ELb0ELi128EEEEEEEEEvNT_6ParamsE$_ZN4cute3eso3ESOILb0ELb1EJiNS_1CILi0EEEEEC2ERKiRKS3_) ;  /* 0xffffa3f000007944 */ /* 0x024fea0003c3ffff */
[----:B------:R-:W2:Y:S01]  /*d370*/  LDL R4, [R1+0x758] ;  /* 0x0007580001047983 */ /* 0x000ea20000100800 */
[----:B------:R-:W-:Y:S01]  /*d380*/  ULDC.64 UR4, c[0x0][0x118] ;  /* 0x0000460000047ab9 */ /* 0x000fe20000000a00 */
[----:B------:R-:W-:Y:S01]  /*d390*/  IMAD.MOV.U32 R80, RZ, RZ, R62 ;  /* 0x000000ffff507224 */ /* 0x000fe200078e003e */
[----:B-1----:R-:W-:Y:S01]  /*d3a0*/  MOV R2, R16 ;  /* 0x0000001000027202 */ /* 0x002fe20000000f00 */
[----:B--2---:R1:W-:Y:S04]  /*d3b0*/  STL [R1+0x11e8], R4 ;  /* 0x0011e80401007387 */ /* 0x0043e80000100800 */
[----:B------:R1:W5:Y:S01]  /*d3c0*/  LD.E R34, [R34.64+0x4] ;  /* 0x0000040422227980 */ /* 0x000362000c101900 */
[----:B------:R-:W-:-:S03]  /*d3d0*/  MOV R6, 0xd3f0 ;  /* 0x0000d3f000067802 */ /* 0x000fc60000000f00 */
[----:B-1---5:R-:W-:Y:S05]  /*d3e0*/  CALL.REL.NOINC `($_ZN7cutlass13device_kernelIN5flash19enable_sm80_to_sm89INS1_16FlashAttnBwdSm80INS1_25CollectiveMainloopBwdSm80ILi2ELi2EN4cute5tupleIJNS5_1CILi128EEES8_NS7_ILi64EEEEEENS_6half_tEfNS_4arch4Sm80ELb0ELb1ELb1ELb0ELb0ELb0ELb0ELb0ELi2ELi4ELi4ELi4ELb0EEENS1_21CollectiveEpilogueBwdISA_SB_SD_Li256ELb0ELb0ELi2EEENS1_19SingleTileSchedulerILb0ELb0ELb0ELi128EEEEEEEEEvNT_6ParamsE$_ZN4cute3eso3ESOILb0ELb0EJiNS_5tupleIJiNS_1CILi0EEEEEEEEC2ERKiRKS5_) ;  /* 0xffff9e3000007944 */ /* 0x022fea0003c3ffff */
[----:B-1----:R1:W5:Y:S01]  /*d3f0*/  LDL.64 R2, [R1+0x758] ;  /* 0x0007580001027983 */ /* 0x0023620000100a00 */
[----:B------:R-:W-:-:S02]  /*d400*/  MOV R80, R62 ;  /* 0x0000003e00507202 */ /* 0x000fc40000000f00 */
[----:B------:R-:W-:Y:S02]  /*d410*/  MOV R34, 0xd430 ;  /* 0x0000d43000227802 */ /* 0x000fe40000000f00 */
[----:B-1---5:R-:W-:Y:S05]  /*d420*/  CALL.REL.NOINC `($_ZN7cutlass13device_kernelIN5flash19enable_sm80_to_sm89INS1_16FlashAttnBwdSm80INS1_25CollectiveMainloopBwdSm80ILi2ELi2EN4cute5tupleIJNS5_1CILi128EEES8_NS7_ILi64EEEEEENS_6half_tEfNS_4arch4Sm80ELb0ELb1ELb1ELb0ELb0ELb0ELb0ELb0ELi2ELi4ELi4ELi4ELb0EEENS1_21CollectiveEpilogueBwdISA_SB_SD_Li256ELb0ELb0ELi2EEENS1_19SingleTileSchedulerILb0ELb0ELb0ELi128EEEEEEEEEvNT_6ParamsE$_ZN4cute3eso3ESOILb0ELb1EJNS_5tupleIJiNS2_IJiNS_1CILi0EEEEEEEEENS2_IJNS_10UnderscoreENS2_IJS7_S7_EEEEEEEEC2ERKS6_RKS9_) ;  /* 0xffffa24000007944 */ /* 0x022fea0003c3ffff */
[----:B------:R-:W2:Y:S01]  /*d430*/  LDL.64 R4, [R1+0x758] ;  /* 0x0007580001047983 */ /* 0x000ea20000100a00 */
[----:B-1----:R-:W-:Y:S02]  /*d440*/  MOV R2, R20 ;  /* 0x0000001400027202 */ /* 0x002fe40000000f00 */
[----:B------:R-:W-:Y:S01]  /*d450*/  MOV R6, 0xd490 ;  /* 0x0000d49000067802 */ /* 0x000fe20000000f00 */
[----:B--2---:R1:W-:Y:S04]  /*d460*/  STL [R1+0x11ec], R4 ;  /* 0x0011ec0401007387 */ /* 0x0043e80000100800 */
[----:B------:R1:W-:Y:S02]  /*d470*/  STL [R1+0x11f0], R5 ;  /* 0x0011f00501007387 */ /* 0x0003e40000100800 */
[----:B-1----:R-:W-:Y:S05]  /*d480*/  CALL.REL.NOINC `($_ZN7cutlass13device_kernelIN5flash19enable_sm80_to_sm89INS1_16FlashAttnBwdSm80INS1_25CollectiveMainloopBwdSm80ILi2ELi2EN4cute5tupleIJNS5_1CILi128EEES8_NS7_ILi64EEEEEENS_6half_tEfNS_4arch4Sm80ELb0ELb1ELb1ELb0ELb0ELb0ELb0ELb0ELi2ELi4ELi4ELi4ELb0EEENS1_21CollectiveEpilogueBwdISA_SB_SD_Li256ELb0ELb0ELi2EEENS1_19SingleTileSchedulerILb0ELb0ELb0ELi128EEEEEEEEEvNT_6ParamsE$_ZZN4cute4diceINS_5tupleIJNS1_IJiNS1_IJiNS_1CILi0EEEEEEEEENS1_IJNS_10UnderscoreENS1_IJS6_S6_EEEEEEEEES9_EEDaRKT_RKT0_ENKUlRKT_RKT0_E_clIS5_S5_EEDaSI_SL_) ;  /* 0xffffcd5000007944 */ /* 0x002fea0003c3ffff */
[----:B------:R-:W-:Y:S02]  /*d490*/  MOV R6, 0xd4b0 ;  /* 0x0000d4b000067802 */ /* 0x000fe40000000f00 */
[----:B-1---5:R-:W-:Y:S05]  /*d4a0*/  CALL.REL.NOINC `($_ZN7cutlass13device_kernelIN5flash19enable_sm80_to_sm89INS1_16FlashAttnBwdSm80INS1_25CollectiveMainloopBwdSm80ILi2ELi2EN4cute5tupleIJNS5_1CILi128EEES8_NS7_ILi64EEEEEENS_6half_tEfNS_4arch4Sm80ELb0ELb1ELb1ELb0ELb0ELb0ELb0ELb0ELi2ELi4ELi4ELi4ELb0EEENS1_21CollectiveEpilogueBwdISA_SB_SD_Li256ELb0ELb0ELi2EEENS1_19SingleTileSchedulerILb0ELb0ELb0ELi128EEEEEEEEEvNT_6ParamsE$_ZZN4cute12filter_tupleINS_5tupleIJNS1_IJiNS1_IJiNS_1CILi0EEEEEEEEENS1_IJNS_10UnderscoreENS1_IJS6_S6_EEEEEEEEES9_ZNS_4diceIS9_S9_EEDaRKT_RKT0_EUlRKT_RKT0_E_EEDaSD_SG_OT1_ENKUlDpSJ_E_clIJNS1_IJiiS3_EEENS1_IJEEEEEEDaSQ_) ;  /* 0xffffc7d000007944 */ /* 0x022fea0003c3ffff */
[----:B------:R-:W-:Y:S02]  /*d4b0*/  MOV R6, 0xd4d0 ;  /* 0x0000d4d000067802 */ /* 0x000fe40000000f00 */
[----:B------:R-:W-:Y:S05]  /*d4c0*/  CALL.REL.NOINC `($_ZN7cutlass13device_kernelIN5flash19enable_sm80_to_sm89INS1_16FlashAttnBwdSm80INS1_25CollectiveMainloopBwdSm80ILi2ELi2EN4cute5tupleIJNS5_1CILi128EEES8_NS7_ILi64EEEEEENS_6half_tEfNS_4arch4Sm80ELb0ELb1ELb1ELb0ELb0ELb0ELb0ELb0ELi2ELi4ELi4ELi4ELb0EEENS1_21CollectiveEpilogueBwdISA_SB_SD_Li256ELb0ELb0ELi2EEENS1_19SingleTileSchedulerILb0ELb0ELb0ELi128EEEEEEEEEvNT_6ParamsE$_ZZN4cute7idx2crdINS_5tupleIJiiNS_1CILi0EEEEEENS1_IJNS1_IJNS2_ILi4EEENS2_ILi8EEEEEES5_NS2_ILi1EEEEEEEEDaRKT_RKT0_ENKUlRKT_RKT0_E_clIiS7_EEDaSI_SL_) ;  /* 0xffffd46000007944 */ /* 0x000fea0003c3ffff */
[----:B------:R-:W-:Y:S02]  /*d4d0*/  MOV R7, R3 ;  /* 0x0000000300077202 */ /* 0x000fe40000000f00 */
[----:B------:R-:W-:-:S02]  /*d4e0*/  MOV R6, 0xd500 ;  /* 0x0000d50000067802 */ /* 0x000fc40000000f00 */
[----:B------:R-:W-:Y:S05]  /*d4f0*/  CALL.REL.NOINC `($_ZN7cutlass13device_kernelIN5flash19enable_sm80_to_sm89INS1_16FlashAttnBwdSm80INS1_25CollectiveMainloopBwdSm80ILi2ELi2EN4cute5tupleIJNS5_1CILi128EEES8_NS7_ILi64EEEEEENS_6half_tEfNS_4arch4Sm80ELb0ELb1ELb1ELb0ELb0ELb0ELb0ELb0ELi2ELi4ELi4ELi4ELb0EEENS1_21CollectiveEpilogueBwdISA_SB_SD_Li256ELb0ELb0ELi2EEENS1_19SingleTileSchedulerILb0ELb0ELb0ELi128EEEEEEEEEvNT_6ParamsE$_ZZN4cute9transformINS_5tupleIJiiNS_1CILi0EEEEEENS1_IJNS1_IJNS2_ILi4EEENS2_ILi8EEEEEES5_NS2_ILi1EEEEEEZNS_7idx2crdIS4_S9_EEDaRKT_RKT0_EUlRKT_RKT0_E_EEDaSD_SG_OT1_ENKUlDpSJ_E_clIJNS1_IJiiEEEiS3_EEEDaSQ_) ;  /* 0xffffd61000007944 */ /* 0x000fea0003c3ffff */
[----:B------:R-:W-:Y:S02]  /*d500*/  MOV R6, 0xd520 ;  /* 0x0000d52000067802 */ /* 0x000fe40000000f00 */
[----:B------:R-:W-:Y:S05]  /*d510*/  CALL.REL.NOINC `($_ZN7cutlass13device_kernelIN5flash19enable_sm80_to_sm89INS1_16FlashAttnBwdSm80INS1_25CollectiveMainloopBwdSm80ILi2ELi2EN4cute5tupleIJNS5_1CILi128EEES8_NS7_ILi64EEEEEENS_6half_tEfNS_4arch4Sm80ELb0ELb1ELb1ELb0ELb0ELb0ELb0ELb0ELi2ELi4ELi4ELi4ELb0EEENS1_21CollectiveEpilogueBwdISA_SB_SD_Li256ELb0ELb0ELi2EEENS1_19SingleTileSchedulerILb0ELb0ELb0ELi128EEEEEEEEEvNT_6ParamsE$_ZZN4cute13to_mixed_bitsINS_5tupleIJNS1_IJNS_1CILi4EEENS2_ILi8EEEEEES3_NS2_ILi1EEEEEENS1_IJNS1_IJNS2_ILi0EEENS2_ILi64EEEEEES8_S8_EEENS1_IJNS1_IJiiEEEiS8_EEEEEDaRKT_RKT0_RKT1_ENKUlRKT_RKT0_RKT1_E_clIS5_SA_SC_EEDaSP_SS_SV_) ;  /* 0xffffcae000007944 */ /* 0x000fea0003c3ffff */
[----:B------:R-:W-:Y:S02]  /*d520*/  MOV R29, R4 ;  /* 0x00000004001d7202 */ /* 0x000fe40000000f00 */
[----:B------:R-:W-:-:S02]  /*d530*/  MOV R4, 0xd550 ;  /* 0x0000d55000047802 */ /* 0x000fc40000000f00 */
[----:B------:R-:W-:Y:S05]  /*d540*/  CALL.REL.NOINC `($_ZN7cutlass13device_kernelIN5flash19enable_sm80_to_sm89INS1_16FlashAttnBwdSm80INS1_25CollectiveMainloopBwdSm80ILi2ELi2EN4cute5tupleIJNS5_1CILi128EEES8_NS7_ILi64EEEEEENS_6half_tEfNS_4arch4Sm80ELb0ELb1ELb1ELb0ELb0ELb0ELb0ELb0ELi2ELi4ELi4ELi4ELb0EEENS1_21CollectiveEpilogueBwdISA_SB_SD_Li256ELb0ELb0ELi2EEENS1_19SingleTileSchedulerILb0ELb0ELb0ELi128EEEEEEEEEvNT_6ParamsE$_ZZN4cute13to_mixed_bitsINS_5tupleIJNS1_IJNS_1CILi4EEENS2_ILi8EEEEEES3_NS2_ILi1EEEEEENS1_IJNS1_IJNS2_ILi0EEENS2_ILi64EEEEEES8_S8_EEENS1_IJNS1_IJiiEEEiS8_EEEEEDaRKT_RKT0_RKT1_ENKUlDpRKT_E_clIJNS_9MixedBitsILj0ELj448EEENS2_ILj0EEESV_EEEDaSQ_) ;  /* 0xffffca8000007944 */ /* 0x000fea0003c3ffff */
        /* <DEDUP_REMOVED lines=21> */
[----:B------:R-:W-:Y:S05]  /*d6a0*/  CALL.REL.NOINC `($_ZN7cutlass13device_kernelIN5flash19enable_sm80_to_sm89INS1_16FlashAttnBwdSm80INS1_25CollectiveMainloopBwdSm80ILi2ELi2EN4cute5tupleIJNS5_1CILi128EEES8_NS7_ILi64EEEEEENS_6half_tEfNS_4arch4Sm80ELb0ELb1ELb1ELb0ELb0ELb0ELb0ELb0ELi2ELi4ELi4ELi4ELb0EEENS1_21CollectiveEpilogueBwdISA_SB_SD_Li256ELb0ELb0ELi2EEENS1_19SingleTileSchedulerILb0ELb0ELb0ELi128EEEEEEEEEvNT_6ParamsE$_ZN4cute3eso3ESOILb0ELb0EJiiiEEC2ERKiS4_S4_) ;  /* 0xffff9dd000007944 */ /* 0x000fea0003c3ffff */
[----:B------:R2:W5:Y:S04]  /*d6b0*/  LDL R5, [R1+0x760] ;  /* 0x0007600001057983 */ /* 0x0005680000100800 */
[----:B-1----:R2:W5:Y:S01]  /*d6c0*/  LDL.64 R2, [R1+0x758] ;  /* 0x0007580001027983 */ /* 0x0025620000100a00 */
[----:B------:R-:W-:-:S02]  /*d6d0*/  MOV R80, R62 ;  /* 0x0000003e00507202 */ /* 0x000fc40000000f00 */
[----:B------:R-:W-:Y:S02]  /*d6e0*/  MOV R6, 0xd700 ;  /* 0x0000d70000067802 */ /* 0x000fe40000000f00 */
[----:B--2--5:R-:W-:Y:S05]  /*d6f0*/  CALL.REL.NOINC `($_ZN7cutlass13device_kernelIN5flash19enable_sm80_to_sm89INS1_16FlashAttnBwdSm80INS1_25CollectiveMainloopBwdSm80ILi2ELi2EN4cute5tupleIJNS5_1CILi128EEES8_NS7_ILi64EEEEEENS_6half_tEfNS_4arch4Sm80ELb0ELb1ELb1ELb0ELb0ELb0ELb0ELb0ELi2ELi4ELi4ELi4ELb0EEENS1_21CollectiveEpilogueBwdISA_SB_SD_Li256ELb0ELb0ELi2EEENS1_19SingleTileSchedulerILb0ELb0ELb0ELi128EEEEEEEEEvNT_6ParamsE$_ZN4cute3eso3ESOILb1ELb0EJNS_1CILi1EEENS_5tupleIJiiiEEENS2_ILi64EEENS4_IJNS2_ILi72EEENS2_ILi144EEENS2_ILi288EEEEEENS2_ILi512EEEEEC2ERKS3_RKS5_RKS6_RKSA_RKSB_) ;  /* 0xffffa52000007944 */ /* 0x024fea0003c3ffff */
[----:B-1----:R1:W5:Y:S04]  /*d700*/  LDL R5, [R1+0x760] ;  /* 0x0007600001057983 */ /* 0x0023680000100800 */
[----:B------:R1:W5:Y:S01]  /*d710*/  LDL.64 R2, [R1+0x758] ;  /* 0x0007580001027983 */ /* 0x0003620000100a00 */
[----:B------:R-:W-:Y:S02]  /*d720*/  MOV R80, R62 ;  /* 0x0000003e00507202 */ /* 0x000fe40000000f00 */
[----:B------:R-:W-:Y:S02]  /*d730*/  MOV R6, 0xd750 ;  /* 0x0000d75000067802 */ /* 0x000fe40000000f00 */
[----:B-1---5:R-:W-:Y:S05]  /*d740*/  CALL.REL.NOINC `($_ZN7cutlass13device_kernelIN5flash19enable_sm80_to_sm89INS1_16FlashAttnBwdSm80INS1_25CollectiveMainloopBwdSm80ILi2ELi2EN4cute5tupleIJNS5_1CILi128EEES8_NS7_ILi64EEEEEENS_6half_tEfNS_4arch4Sm80ELb0ELb1ELb1ELb0ELb0ELb0ELb0ELb0ELi2ELi4ELi4ELi4ELb0EEENS1_21CollectiveEpilogueBwdISA_SB_SD_Li256ELb0ELb0ELi2EEENS1_19SingleTileSchedulerILb0ELb0ELb0ELi128EEEEEEEEEvNT_6ParamsE$_ZN4cute5tupleIJNS0_IJNS_1CILi8EEENS0_IJNS1_ILi2EEES3_S3_EEENS1_ILi1EEES4_S5_EEENS0_IJS5_NS0_IJiiiEEENS1_ILi64EEENS0_IJNS1_ILi72EEENS1_ILi144EEENS1_ILi288EEEEEENS1_ILi512EEEEEEEEC2ERKS6_RKSE_) ;  /* 0xffffc18000007944 */ /* 0x022fea0003c3ffff */
[----:B-1----:R1:W5:Y:S04]  /*d750*/  LDL R5, [R1+0x760] ;  /* 0x0007600001057983 */ /* 0x0023680000100800 */
[----:B------:R1:W5:Y:S01]  /*d760*/  LDL.64 R2, [R1+0x758] ;  /* 0x0007580001027983 */ /* 0x0003620000100a00 */
[----:B------:R-:W-:-:S03]  /*d770*/  MOV R4, 0xd790 ;  /* 0x0000d79000047802 */ /* 0x000fc60000000f00 */
[----:B-1---5:R-:W-:Y:S05]  /*d780*/  CALL.REL.NOINC `($_ZN7cutlass13device_kernelIN5flash19enable_sm80_to_sm89INS1_16FlashAttnBwdSm80INS1_25CollectiveMainloopBwdSm80ILi2ELi2EN4cute5tupleIJNS5_1CILi128EEES8_NS7_ILi64EEEEEENS_6half_tEfNS_4arch4Sm80ELb0ELb1ELb1ELb0ELb0ELb0ELb0ELb0ELi2ELi4ELi4ELi4ELb0EEENS1_21CollectiveEpilogueBwdISA_SB_SD_Li256ELb0ELb0ELi2EEENS1_19SingleTileSchedulerILb0ELb0ELb0ELi128EEEEEEEEEvNT_6ParamsE$_ZZN4cute7flattenINS_5tupleIJNS_1CILi1EEENS1_IJiiiEEENS2_ILi64EEENS1_IJNS2_ILi72EEENS2_ILi144EEENS2_ILi288EEEEEENS2_ILi512EEEEEEEEDaRKT_ENKUlRKT_E_clIS4_EEDaSH_) ;  /* 0xffffd08000007944 */ /* 0x022fea0003c3ffff */
[----:B------:R-:W-:Y:S02]  /*d790*/  MOV R6, 0xd7b0 ;  /* 0x0000d7b000067802 */ /* 0x000fe40000000f00 */
[----:B------:R-:W-:Y:S05]  /*d7a0*/  CALL.REL.NOINC `($_ZN7cutlass13device_kernelIN5flash19enable_sm80_to_sm89INS1_16FlashAttnBwdSm80INS1_25CollectiveMainloopBwdSm80ILi2ELi2EN4cute5tupleIJNS5_1CILi128EEES8_NS7_ILi64EEEEEENS_6half_tEfNS_4arch4Sm80ELb0ELb1ELb1ELb0ELb0ELb0ELb0ELb0ELi2ELi4ELi4ELi4ELb0EEENS1_21CollectiveEpilogueBwdISA_SB_SD_Li256ELb0ELb0ELi2EEENS1_19SingleTileSchedulerILb0ELb0ELb0ELi128EEEEEEEEEvNT_6ParamsE$_ZZN4cute12filter_tupleINS_5tupleIJNS_1CILi1EEENS1_IJiiiEEENS2_ILi64EEENS1_IJNS2_ILi72EEENS2_ILi144EEENS2_ILi288EEEEEENS2_ILi512EEEEEEZNS_7flattenISB_EEDaRKT_EUlRKT_E_EEDaSF_OT0_ENKUlDpSI_E_clIJNS1_IJS3_EEES4_NS1_IJS5_EEES9_NS1_IJSA_EEEEEEDaSM_) ;  /* 0xffffc65000007944 */ /* 0x000fea0003c3ffff */
[----:B------:R-:W-:Y:S02]  /*d7b0*/  MOV R80, R62 ;  /* 0x0000003e00507202 */ /* 0x000fe40000000f00 */
[----:B------:R-:W-:-:S02]  /*d7c0*/  MOV R6, 0xd7e0 ;  /* 0x0000d7e000067802 */ /* 0x000fc40000000f00 */
[----:B------:R-:W-:Y:S05]  /*d7d0*/  CALL.REL.NOINC `($_ZN7cutlass13device_kernelIN5flash19enable_sm80_to_sm89INS1_16FlashAttnBwdSm80INS1_25CollectiveMainloopBwdSm80ILi2ELi2EN4cute5tupleIJNS5_1CILi128EEES8_NS7_ILi64EEEEEENS_6half_tEfNS_4arch4Sm80ELb0ELb1ELb1ELb0ELb0ELb0ELb0ELb0ELi2ELi4ELi4ELi4ELb0EEENS1_21CollectiveEpilogueBwdISA_SB_SD_Li256ELb0ELb0ELi2EEENS1_19SingleTileSchedulerILb0ELb0ELb0ELi128EEEEEEEEEvNT_6ParamsE$_ZN4cute3eso3ESOILb0ELb1EJiNS_1CILi72EEENS2_ILi512EEEEEC2ERKiRKS3_RKS4_) ;  /* 0xffffa06000007944 */ /* 0x000fea0003c3ffff */
[----:B------:R-:W2:Y:S01]  /*d7e0*/  LDL R28, [R1+0x758] ;  /* 0x00075800011c7983 */ /* 0x000ea20000100800 */
[----:B------:R-:W-:Y:S01]  /*d7f0*/  IMAD.MOV.U32 R80, RZ, RZ, R62 ;  /* 0x000000ffff507224 */ /* 0x000fe200078e003e */
[----:B-1----:R-:W-:-:S02]  /*d800*/  MOV R2, R12 ;  /* 0x0000000c00027202 */ /* 0x002fc40000000f00 */
[----:B------:R-:W-:Y:S01]  /*d810*/  MOV R6, 0xd840 ;  /* 0x0000d84000067802 */ /* 0x000fe20000000f00 */
[----:B--2---:R1:W-:Y:S04]  /*d820*/  STL [R1+0x790], R28 ;  /* 0x0007901c01007387 */ /* 0x0043e80000100800 */
[----:B-1----:R-:W-:Y:S05]  /*d830*/  CALL.REL.NOINC `($_ZN7cutlass13device_kernelIN5flash19enable_sm80_to_sm89INS1_16FlashAttnBwdSm80INS1_25CollectiveMainloopBwdSm80ILi2ELi2EN4cute5tupleIJNS5_1CILi128EEES8_NS7_ILi64EEEEEENS_6half_tEfNS_4arch4Sm80ELb0ELb1ELb1ELb0ELb0ELb0ELb0ELb0ELi2ELi4ELi4ELi4ELb0EEENS1_21CollectiveEpilogueBwdISA_SB_SD_Li256ELb0ELb0ELi2EEENS1_19SingleTileSchedulerILb0ELb0ELb0ELi128EEEEEEEEEvNT_6ParamsE$_ZN4cute3eso3ESOILb0ELb0EJiiNS_1CILi72EEENS2_ILi512EEEEEC2ERKiS7_RKS3_RKS4_) ;  /* 0xffff9bc000007944 */ /* 0x002fea0003c3ffff */
        /* <DEDUP_REMOVED lines=8> */
[----:B-1----:R-:W-:Y:S05]  /*d8c0*/  CALL.REL.NOINC `($_ZN7cutlass13device_kernelIN5flash19enable_sm80_to_sm89INS1_16FlashAttnBwdSm80INS1_25CollectiveMainloopBwdSm80ILi2ELi2EN4cute5tupleIJNS5_1CILi128EEES8_NS7_ILi64EEEEEENS_6half_tEfNS_4arch4Sm80ELb0ELb1ELb1ELb0ELb0ELb0ELb0ELb0ELi2ELi4ELi4ELi4ELb0EEENS1_21CollectiveEpilogueBwdISA_SB_SD_Li256ELb0ELb0ELi2EEENS1_19SingleTileSchedulerILb0ELb0ELb0ELi128EEEEEEEEEvNT_6ParamsE$_ZN4cute3eso3ESOILb0ELb0EJiiiNS_1CILi72EEENS2_ILi512EEEEEC2ERKiS7_S7_RKS3_RKS4_) ;  /* 0xffff9d0000007944 */ /* 0x002fea0003c3ffff */
        /* <DEDUP_REMOVED lines=9> */
[----:B-1----:R-:W-:Y:S05]  /*d960*/  CALL.REL.NOINC `($_ZN7cutlass13device_kernelIN5flash19enable_sm80_to_sm89INS1_16FlashAttnBwdSm80INS1_25CollectiveMainloopBwdSm80ILi2ELi2EN4cute5tupleIJNS5_1CILi128EEES8_NS7_ILi64EEEEEENS_6half_tEfNS_4arch4Sm80ELb0ELb1ELb1ELb0ELb0ELb0ELb0ELb0ELi2ELi4ELi4ELi4ELb0EEENS1_21CollectiveEpilogueBwdISA_SB_SD_Li256ELb0ELb0ELi2EEENS1_19SingleTileSchedulerILb0ELb0ELb0ELi128EEEEEEEEEvNT_6ParamsE$_ZN4cute3eso3ESOILb1ELb0EJNS_1CILi1EEEiiiNS2_ILi72EEENS2_ILi512EEEEEC2ERKS3_RKiSA_SA_RKS4_RKS5_) ;  /* 0xffffa3d000007944 */ /* 0x002fea0003c3ffff */
[----:B-1----:R1:W5:Y:S04]  /*d970*/  LDL R5, [R1+0x778] ;  /* 0x0007780001057983 */ /* 0x0023680000100800 */
[----:B------:R1:W5:Y:S01]  /*d980*/  LDL.64 R2, [R1+0x770] ;  /* 0x0007700001027983 */ /* 0x0003620000100a00 */
[----:B------:R-:W-:-:S02]  /*d990*/  MOV R81, R61 ;  /* 0x0000003d00517202 */ /* 0x000fc40000000f00 */
[----:B------:R-:W-:Y:S02]  /*d9a0*/  MOV R6, 0xd9c0 ;  /* 0x0000d9c000067802 */ /* 0x000fe40000000f00 */
[----:B-1---5:R-:W-:Y:S05]  /*d9b0*/  CALL.REL.NOINC `($_ZN7cutlass13device_kernelIN5flash19enable_sm80_to_sm89INS1_16FlashAttnBwdSm80INS1_25CollectiveMainloopBwdSm80ILi2ELi2EN4cute5tupleIJNS5_1CILi128EEES8_NS7_ILi64EEEEEENS_6half_tEfNS_4arch4Sm80ELb0ELb1ELb1ELb0ELb0ELb0ELb0ELb0ELi2ELi4ELi4ELi4ELb0EEENS1_21CollectiveEpilogueBwdISA_SB_SD_Li256ELb0ELb0ELi2EEENS1_19SingleTileSchedulerILb0ELb0ELb0ELi128EEEEEEEEEvNT_6ParamsE$_ZN4cute5tupleIJNS0_IJNS_1CILi8EEENS1_ILi2EEES3_S3_S2_S3_EEENS0_IJNS1_ILi1EEEiiiNS1_ILi72EEENS1_ILi512EEEEEEEEC2ERKS4_RKS8_) ;  /* 0xffffbf8000007944 */ /* 0x022fea0003c3ffff */
        /* <DEDUP_REMOVED lines=8> */
[----:B-1----:R-:W-:Y:S05]  /*da40*/  CALL.REL.NOINC `($_ZN7cutlass13device_kernelIN5flash19enable_sm80_to_sm89INS1_16FlashAttnBwdSm80INS1_25CollectiveMainloopBwdSm80ILi2ELi2EN4cute5tupleIJNS5_1CILi128EEES8_NS7_ILi64EEEEEENS_6half_tEfNS_4arch4Sm80ELb0ELb1ELb1ELb0ELb0ELb0ELb0ELb0ELi2ELi4ELi4ELi4ELb0EEENS1_21CollectiveEpilogueBwdISA_SB_SD_Li256ELb0ELb0ELi2EEENS1_19SingleTileSchedulerILb0ELb0ELb0ELi128EEEEEEEEEvNT_6ParamsE$_ZZN4cute6detail16composition_implINS_5tupleIJNS_1CILi8EEENS3_ILi2EEES5_S5_S4_S5_EEENS2_IJNS3_ILi1EEEiiiNS3_ILi72EEENS3_ILi512EEEEEENS2_IJNS2_IJS5_S5_S5_EEES5_NS3_ILi4EEEEEENS2_IJNS2_IJS7_S9_S4_EEENS3_ILi4096EEENS3_ILi16EEEEEEEEDaRKT_RKT0_RKT1_RKT2_ENKUlRKT_RKT0_E_clISB_SE_EEDaSW_SZ_) ;  /* 0xffffcb9000007944 */ /* 0x002fea0003c3ffff */
[----:B------:R-:W-:Y:S02]  /*da50*/  MOV R68, R13 ;  /* 0x0000000d00447202 */ /* 0x000fe40000000f00 */
[----:B------:R-:W-:Y:S02]  /*da60*/  MOV R6, 0xda80 ;  /* 0x0000da8000067802 */ /* 0x000fe40000000f00 */
[----:B-----5:R-:W-:Y:S05]  /*da70*/  CALL.REL.NOINC `($_ZN7cutlass13device_kernelIN5flash19enable_sm80_to_sm89INS1_16FlashAttnBwdSm80INS1_25CollectiveMainloopBwdSm80ILi2ELi2EN4cute5tupleIJNS5_1CILi128EEES8_NS7_ILi64EEEEEENS_6half_tEfNS_4arch4Sm80ELb0ELb1ELb1ELb0ELb0ELb0ELb0ELb0ELi2ELi4ELi4ELi4ELb0EEENS1_21CollectiveEpilogueBwdISA_SB_SD_Li256ELb0ELb0ELi2EEENS1_19SingleTileSchedulerILb0ELb0ELb0ELi128EEEEEEEEEvNT_6ParamsE$_ZZN4cute6detail16composition_implINS_5tupleIJNS_1CILi8EEENS3_ILi2EEES5_S5_S4_S5_EEENS2_IJNS3_ILi1EEEiiiNS3_ILi72EEENS3_ILi512EEEEEENS2_IJNS2_IJS5_S5_S5_EEES5_NS3_ILi4EEEEEENS2_IJNS2_IJS7_S9_S4_EEENS3_ILi4096EEENS3_ILi16EEEEEEEEDaRKT_RKT0_RKT1_RKT2_ENKUlRKT_RKT0_E_clISC_SG_EEDaSW_SZ_) ;  /* 0xffffcbb000007944 */ /* 0x020fea0003c3ffff */
[----:B-----5:R2:W-:Y:S01]  /*da80*/  STL.64 [R1+0x770], R2 ;  /* 0x0007700201007387 */ /* 0x0205e20000100a00 */
[----:B------:R-:W-:Y:S02]  /*da90*/  MOV R6, R4 ;  /* 0x0000000400067202 */ /* 0x000fe40000000f00 */
[----:B------:R-:W-:Y:S02]  /*daa0*/  MOV R4, 0xdac0 ;  /* 0x0000dac000047802 */ /* 0x000fe40000000f00 */
[----:B-12---:R-:W-:Y:S05]  /*dab0*/  CALL.REL.NOINC `($_ZN7cutlass13device_kernelIN5flash19enable_sm80_to_sm89INS1_16FlashAttnBwdSm80INS1_25CollectiveMainloopBwdSm80ILi2ELi2EN4cute5tupleIJNS5_1CILi128EEES8_NS7_ILi64EEEEEENS_6half_tEfNS_4arch4Sm80ELb0ELb1ELb1ELb0ELb0ELb0ELb0ELb0ELi2ELi4ELi4ELi4ELb0EEENS1_21CollectiveEpilogueBwdISA_SB_SD_Li256ELb0ELb0ELi2EEENS1_19SingleTileSchedulerILb0ELb0ELb0ELi128EEEEEEEEEvNT_6ParamsE$_ZN4cute3eso3ESOILb0ELb0EJNS_5tupleIJNS_1CILi1EEENS3_ILi512EEEiEEENS3_ILi4096EEENS2_IJiiEEEEEC2ERKS6_RKS7_RKS8_) ;  /* 0xffff8d2000007944 */ /* 0x006fea0003c3ffff */
[----:B------:R2:W5:Y:S04]  /*dac0*/  LDL R5, [R1+0x760] ;  /* 0x0007600001057983 */ /* 0x0005680000100800 */
[----:B-1----:R2:W5:Y:S01]  /*dad0*/  LDL.64 R2, [R1+0x758] ;  /* 0x0007580001027983 */ /* 0x0025620000100a00 */
[----:B------:R-:W-:-:S03]  /*dae0*/  MOV R6, 0xdb00 ;  /* 0x0000db0000067802 */ /* 0x000fc60000000f00 */
[----:B--2--5:R-:W-:Y:S05]  /*daf0*/  CALL.REL.NOINC `($_ZN7cutlass13device_kernelIN5flash19enable_sm80_to_sm89INS1_16FlashAttnBwdSm80INS1_25CollectiveMainloopBwdSm80ILi2ELi2EN4cute5tupleIJNS5_1CILi128EEES8_NS7_ILi64EEEEEENS_6half_tEfNS_4arch4Sm80ELb0ELb1ELb1ELb0ELb0ELb0ELb0ELb0ELi2ELi4ELi4ELi4ELb0EEENS1_21CollectiveEpilogueBwdISA_SB_SD_Li256ELb0ELb0ELi2EEENS1_19SingleTileSchedulerILb0ELb0ELb0ELi128EEEEEEEEEvNT_6ParamsE$_ZN4cute5tupleIJNS0_IJNS0_IJNS_1CILi2EEES2_S2_EEES2_NS0_IJS2_S2_EEEEEENS0_IJNS0_IJNS1_ILi1EEENS1_ILi512EEEiEEENS1_ILi4096EEENS0_IJiiEEEEEEEEC2ERKS5_RKSB_) ;  /* 0xffffbb1000007944 */ /* 0x024fea0003c3ffff */
[----:B-1----:R1:W5:Y:S04]  /*db00*/  LDL R4, [R1+0x760] ;  /* 0x0007600001047983 */ /* 0x0023680000100800 */
[----:B------:R1:W5:Y:S01]  /*db10*/  LDL.64 R2, [R1+0x758] ;  /* 0x0007580001027983 */ /* 0x0003620000100a00 */
[----:B------:R-:W-:-:S02]  /*db20*/  LEA.HI R26, R26, R26, RZ, 0x1d ;  /* 0x0000001a1a1a7211 */ /* 0x000fc400078fe8ff */
[----:B------:R-:W-:-:S03]  /*db30*/  MOV R6, 0xdb70 ;  /* 0x0000db7000067802 */ /* 0x000fc60000000f00 */
[----:B------:R-:W-:-:S05]  /*db40*/  IMAD.U32 R26, R7, 0x2, R26 ;  /* 0x00000002071a7824 */ /* 0x000fca00078e001a */
[----:B------:R1:W-:Y:S02]  /*db50*/  STL [R1+0x11e4], R26 ;  /* 0x0011e41a01007387 */ /* 0x0003e40000100800 */
[----:B-1---5:R-:W-:Y:S05]  /*db60*/  CALL.REL.NOINC `($_ZN7cutlass13device_kernelIN5flash19enable_sm80_to_sm89INS1_16FlashAttnBwdSm80INS1_25CollectiveMainloopBwdSm80ILi2ELi2EN4cute5tupleIJNS5_1CILi128EEES8_NS7_ILi64EEEEEENS_6half_tEfNS_4arch4Sm80ELb0ELb1ELb1ELb0ELb0ELb0ELb0ELb0ELi2ELi4ELi4ELi4ELb0EEENS1_21CollectiveEpilogueBwdISA_SB_SD_Li256ELb0ELb0ELi2EEENS1_19SingleTileSchedulerILb0ELb0ELb0ELi128EEEEEEEEEvNT_6ParamsE$_ZN4cute3eso3ESOILb0ELb0EJNS_6LayoutINS_5tupleIJNS3_IJNS_1CILi2EEES5_S5_EEES5_NS3_IJS5_S5_EEEEEENS3_IJNS3_IJNS4_ILi1EEENS4_ILi512EEEiEEENS4_ILi4096EEENS3_IJiiEEEEEEEEjEEC2ERKSF_RKj) ;  /* 0xffff92f000007944 */ /* 0x022fea0003c3ffff */
[----:B-1----:R-:W2:Y:S04]  /*db70*/  LDL.64 R6, [R1+0x760] ;  /* 0x0007600001067983 */ /* 0x002ea80000100a00 */
[----:B------:R1:W5:Y:S01]  /*db80*/  LDL.64 R4, [R1+0x758] ;  /* 0x0007580001047983 */ /* 0x0003620000100a00 */
[----:B------:R-:W-:Y:S02]  /*db90*/  MOV R38, R62 ;  /* 0x0000003e00267202 */ /* 0x000fe40000000f00 */
[----:B------:R-:W-:Y:S01]  /*dba0*/  MOV R46, 0xdbd0 ;  /* 0x0000dbd0002e7802 */ /* 0x000fe20000000f00 */
[----:B--2---:R-:W-:-:S04]  /*dbb0*/  IMAD.WIDE.U32 R2, R7, 0x2, R24 ;  /* 0x0000000207027825 */ /* 0x004fc800078e0018 */
[----:B-1---5:R-:W-:Y:S05]  /*dbc0*/  CALL.REL.NOINC `($_ZN7cutlass13device_kernelIN5flash19enable_sm80_to_sm89INS1_16FlashAttnBwdSm80INS1_25CollectiveMainloopBwdSm80ILi2ELi2EN4cute5tupleIJNS5_1CILi128EEES8_NS7_ILi64EEEEEENS_6half_tEfNS_4arch4Sm80ELb0ELb1ELb1ELb0ELb0ELb0ELb0ELb0ELi2ELi4ELi4ELi4ELb0EEENS1_21CollectiveEpilogueBwdISA_SB_SD_Li256ELb0ELb0ELi2EEENS1_19SingleTileSchedulerILb0ELb0ELb0ELi128EEEEEEEEEvNT_6ParamsE$_ZN4cute8smem_ptrIPN7cutlass6half_tEECI1NS_12iter_adaptorIS3_S4_EEES3_) ;  /* 0xffffbea000007944 */ /* 0x022fea0003c3ffff */
[----:B------:R-:W2:Y:S01]  /*dbd0*/  LDL.64 R24, [R1+0x758] ;  /* 0x0007580001187983 */ /* 0x000ea20000100a00 */
[----:B-1----:R-:W-:Y:S01]  /*dbe0*/  IMAD.MOV.U32 R2, RZ, RZ, R4 ;  /* 0x000000ffff027224 */ /* 0x002fe200078e0004 */
[----:B------:R-:W-:-:S02]  /*dbf0*/  MOV R3, R5 ;  /* 0x0000000500037202 */ /* 0x000fc40000000f00 */
[----:B------:R-:W-:Y:S01]  /*dc00*/  MOV R30, 0xdc30 ;  /* 0x0000dc30001e7802 */ /* 0x000fe20000000f00 */
[----:B--2---:R1:W-:Y:S04]  /*dc10*/  STL.64 [R1+0x770], R24 ;  /* 0x0007701801007387 */ /* 0x0043e80000100a00 */
[----:B-1----:R-:W-:Y:S05]  /*dc20*/  CALL.REL.NOINC `($_ZN7cutlass13device_kernelIN5flash19enable_sm80_to_sm89INS1_16FlashAttnBwdSm80INS1_25CollectiveMainloopBwdSm80ILi2ELi2EN4cute5tupleIJNS5_1CILi128EEES8_NS7_ILi64EEEEEENS_6half_tEfNS_4arch4Sm80ELb0ELb1ELb1ELb0ELb0ELb0ELb0ELb0ELi2ELi4ELi4ELi4ELb0EEENS1_21CollectiveEpilogueBwdISA_SB_SD_Li256ELb0ELb0ELi2EEENS1_19SingleTileSchedulerILb0ELb0ELb0ELi128EEEEEEEEEvNT_6ParamsE$_ZN4cute3eso3ESOILb0ELb0EJNS_6LayoutINS_5tupleIJNS3_IJNS_1CILi2EEES5_S5_EEES5_NS3_IJS5_S5_EEEEEENS3_IJNS3_IJNS4_ILi1EEENS4_ILi512EEEiEEENS4_ILi4096EEENS3_IJiiEEEEEEEENS_10ViewEngineINS_8smem_ptrIPN7cutlass6half_tEEEEEEEC2ERKSF_RKSM_) ;  /* 0xffff91b000007944 */ /* 0x002fea0003c3ffff */
[----:B-1----:R-:W-:Y:S02]  /*dc30*/  MOV R2, 0xdc50 ;  /* 0x0000dc5000027802 */ /* 0x002fe40000000f00 */
[----:B------:R-:W-:Y:S05]  /*dc40*/  CALL.REL.NOINC `($_ZN7cutlass13device_kernelIN5flash19enable_sm80_to_sm89INS1_16FlashAttnBwdSm80INS1_25CollectiveMainloopBwdSm80ILi2ELi2EN4cute5tupleIJNS5_1CILi128EEES8_NS7_ILi64EEEEEENS_6half_tEfNS_4arch4Sm80ELb0ELb1ELb1ELb0ELb0ELb0ELb0ELb0ELi2ELi4ELi4ELi4ELb0EEENS1_21CollectiveEpilogueBwdISA_SB_SD_Li256ELb0ELb0ELi2EEENS1_19SingleTileSchedulerILb0ELb0ELb0ELi128EEEEEEEEEvNT_6ParamsE$_ZZN4cute4takeILi1ELi3ENS_5tupleIJNS1_IJNS_1CILi1EEENS2_ILi512EEEiEEENS2_ILi4096EEENS1_IJiiEEEEEEEEDaRKT1_ENKUlDpRKT_E_clIJS6_S7_EEEDaSF_) ;  /* 0xffffc64000007944 */ /* 0x000fea0003c3ffff */
[----:B------:R-:W-:Y:S02]  /*dc50*/  MOV R2, 0xdc70 ;  /* 0x0000dc7000027802 */ /* 0x000fe40000000f00 */
[----:B------:R-:W-:Y:S05]  /*dc60*/  CALL.REL.NOINC `($_ZN7cutlass13device_kernelIN5flash19enable_sm80_to_sm89INS1_16FlashAttnBwdSm80INS1_25CollectiveMainloopBwdSm80ILi2ELi2EN4cute5tupleIJNS5_1CILi128EEES8_NS7_ILi64EEEEEENS_6half_tEfNS_4arch4Sm80ELb0ELb1ELb1ELb0ELb0ELb0ELb0ELb0ELi2ELi4ELi4ELi4ELb0EEENS1_21CollectiveEpilogueBwdISA_SB_SD_Li256ELb0ELb0ELi2EEENS1_19SingleTileSchedulerILb0ELb0ELb0ELi128EEEEEEEEEvNT_6ParamsE$_ZZN4cute16flatten_to_tupleINS_5tupleIJNS_1CILi4096EEENS1_IJiiEEEEEEEEDaRKT_ENKUlRKT_E_clIS4_EEDaSB_) ;  /* 0xffffc55000007944 */ /* 0x000fea0003c3ffff */
[----:B------:R-:W-:Y:S02]  /*dc70*/  MOV R2, 0xdc90 ;  /* 0x0000dc9000027802 */ /* 0x000fe40000000f00 */
[----:B------:R-:W-:Y:S05]  /*dc80*/  CALL.REL.NOINC `($_ZN7cutlass13device_kernelIN5flash19enable_sm80_to_sm89INS1_16FlashAttnBwdSm80INS1_25CollectiveMainloopBwdSm80ILi2ELi2EN4cute5tupleIJNS5_1CILi128EEES8_NS7_ILi64EEEEEENS_6half_tEfNS_4arch4Sm80ELb0ELb1ELb1ELb0ELb0ELb0ELb0ELb0ELi2ELi4ELi4ELi4ELb0EEENS1_21CollectiveEpilogueBwdISA_SB_SD_Li256ELb0ELb0ELi2EEENS1_19SingleTileSchedulerILb0ELb0ELb0ELi128EEEEEEEEEvNT_6ParamsE$_ZZN4cute12filter_tupleINS_5tupleIJNS_1CILi4096EEENS1_IJiiEEEEEEZNS_16flatten_to_tupleIS5_EEDaRKT_EUlRKT_E_EEDaS9_OT0_ENKUlDpSC_E_clIJNS1_IJS3_EEES4_EEEDaSG_) ;  /* 0xffffc1f000007944 */ /* 0x000fea0003c3ffff */
        /* <DEDUP_REMOVED lines=14> */
[----:B-1---5:R-:W-:Y:S05]  /*dd70*/  CALL.REL.NOINC `($_ZN7cutlass13device_kernelIN5flash19enable_sm80_to_sm89INS1_16FlashAttnBwdSm80INS1_25CollectiveMainloopBwdSm80ILi2ELi2EN4cute5tupleIJNS5_1CILi128EEES8_NS7_ILi64EEEEEENS_6half_tEfNS_4arch4Sm80ELb0ELb1ELb1ELb0ELb0ELb0ELb0ELb0ELi2ELi4ELi4ELi4ELb0EEENS1_21CollectiveEpilogueBwdISA_SB_SD_Li256ELb0ELb0ELi2EEENS1_19SingleTileSchedulerILb0ELb0ELb0ELi128EEEEEEEEEvNT_6ParamsE$_ZN4cute3eso3ESOILb1ELb0EJNS_14ComposedLayoutINS_7SwizzleILi3ELi3ELi3EEENS_1CILi0EEENS_6LayoutINS_5tupleIJNS8_IJNS8_IJNS5_ILi4EEENS5_ILi8EEEEEENS8_IJNS5_ILi2EEENS5_ILi1EEEEEEEEENS8_IJNS8_IJSC_SC_EEENS8_IJSA_S9_EEEEEEEEENS8_IJNS8_IJNS8_IJSC_NS5_ILi64EEEEEENS8_IJNS5_ILi512EEES6_EEEEEENS8_IJNS8_IJSD_SA_EEENS8_IJNS5_ILi1024EEENS5_ILi16EEEEEEEEEEEEEEEENS_10ViewEngineINS_8smem_ptrIPN7cutlass6half_tEEEEEEEC2ERKSW_RKS13_) ;  /* 0xffff9c5000007944 */ /* 0x022fea0003c3ffff */
        /* <DEDUP_REMOVED lines=8> */
[----:B-1----:R-:W-:Y:S01]  /*de00*/  IMAD.MOV.U32 R2, RZ, RZ, R12 ;  /* 0x000000ffff027224 */ /* 0x002fe200078e000c */
[----:B------:R-:W-:Y:S01]  /*de10*/  MOV R80, R62 ;  /* 0x0000003e00507202 */ /* 0x000fe20000000f00 */
        /* <DEDUP_REMOVED lines=17> */
[----:B------:R-:W-:Y:S05]  /*df30*/  CALL.REL.NOINC `($_ZN7cutlass13device_kernelIN5flash19enable_sm80_to_sm89INS1_16FlashAttnBwdSm80INS1_25CollectiveMainloopBwdSm80ILi2ELi2EN4cute5tupleIJNS5_1CILi128EEES8_NS7_ILi64EEEEEENS_6half_tEfNS_4arch4Sm80ELb0ELb1ELb1ELb0ELb0ELb0ELb0ELb0ELi2ELi4ELi4ELi4ELb0EEENS1_21CollectiveEpilogueBwdISA_SB_SD_Li256ELb0ELb0ELi2EEENS1_19SingleTileSchedulerILb0ELb0ELb0ELi128EEEEEEEEEvNT_6ParamsE$_ZZN4cute7idx2crdINS_5tupleIJiiNS_1CILi0EEEEEENS1_IJNS1_IJNS2_ILi4EEENS2_ILi8EEEEEENS2_ILi2EEENS2_ILi1EEEEEEEEDaRKT_RKT0_ENKUlRKT_RKT0_E_clIiS7_EEDaSJ_SM_) ;  /* 0xffffc90000007944 */ /* 0x000fea0003c3ffff */
[----:B------:R-:W-:Y:S02]  /*df40*/  MOV R6, 0xdf60 ;  /* 0x0000df6000067802 */ /* 0x000fe40000000f00 */
[----:B------:R-:W-:Y:S05]  /*df50*/  CALL.REL.NOINC `($_ZN7cutlass13device_kernelIN5flash19enable_sm80_to_sm89INS1_16FlashAttnBwdSm80INS1_25CollectiveMainloopBwdSm80ILi2ELi2EN4cute5tupleIJNS5_1CILi128EEES8_NS7_ILi64EEEEEENS_6half_tEfNS_4arch4Sm80ELb0ELb1ELb1ELb0ELb0ELb0ELb0ELb0ELi2ELi4ELi4ELi4ELb0EEENS1_21CollectiveEpilogueBwdISA_SB_SD_Li256ELb0ELb0ELi2EEENS1_19SingleTileSchedulerILb0ELb0ELb0ELi128EEEEEEEEEvNT_6ParamsE$_ZZN4cute7idx2crdINS_5tupleIJiiNS_1CILi0EEEEEENS1_IJNS1_IJNS2_ILi4EEENS2_ILi8EEEEEENS2_ILi2EEENS2_ILi1EEEEEEEEDaRKT_RKT0_ENKUlRKT_RKT0_E_clIiS8_EEDaSJ_SM_) ;  /* 0xffffc95000007944 */ /* 0x000fea0003c3ffff */
[----:B------:R-:W-:Y:S02]  /*df60*/  MOV R6, 0xdf80 ;  /* 0x0000df8000067802 */ /* 0x000fe40000000f00 */
[----:B------:R-:W-:Y:S05]  /*df70*/  CALL.REL.NOINC `($_ZN7cutlass13device_kernelIN5flash19enable_sm80_to_sm89INS1_16FlashAttnBwdSm80INS1_25CollectiveMainloopBwdSm80ILi2ELi2EN4cute5tupleIJNS5_1CILi128EEES8_NS7_ILi64EEEEEENS_6half_tEfNS_4arch4Sm80ELb0ELb1ELb1ELb0ELb0ELb0ELb0ELb0ELi2ELi4ELi4ELi4ELb0EEENS1_21CollectiveEpilogueBwdISA_SB_SD_Li256ELb0ELb0ELi2EEENS1_19SingleTileSchedulerILb0ELb0ELb0ELi128EEEEEEEEEvNT_6ParamsE$_ZZN4cute9transformINS_5tupleIJiiNS_1CILi0EEEEEENS1_IJNS1_IJNS2_ILi4EEENS2_ILi8EEEEEENS2_ILi2EEENS2_ILi1EEEEEEZNS_7idx2crdIS4_SA_EEDaRKT_RKT0_EUlRKT_RKT0_E_EEDaSE_SH_OT1_ENKUlDpSK_E_clIJNS1_IJiiEEEiS3_EEEDaSR_) ;  /* 0xffffcb6000007944 */ /* 0x000fea0003c3ffff */
[----:B------:R-:W-:Y:S02]  /*df80*/  MOV R6, 0xdfa0 ;  /* 0x0000dfa000067802 */ /* 0x000fe40000000f00 */
[----:B------:R-:W-:Y:S05]  /*df90*/  CALL.REL.NOINC `($_ZN7cutlass13device_kernelIN5flash19enable_sm80_to_sm89INS1_16FlashAttnBwdSm80INS1_25CollectiveMainloopBwdSm80ILi2ELi2EN4cute5tupleIJNS5_1CILi128EEES8_NS7_ILi64EEEEEENS_6half_tEfNS_4arch4Sm80ELb0ELb1ELb1ELb0ELb0ELb0ELb0ELb0ELi2ELi4ELi4ELi4ELb0EEENS1_21CollectiveEpilogueBwdISA_SB_SD_Li256ELb0ELb0ELi2EEENS1_19SingleTileSchedulerILb0ELb0ELb0ELi128EEEEEEEEEvNT_6ParamsE$_ZZN4cute13to_mixed_bitsINS_5tupleIJNS1_IJNS_1CILi4EEENS2_ILi8EEEEEENS2_ILi2EEENS2_ILi1EEEEEENS1_IJNS1_IJNS2_ILi0EEENS2_ILi64EEEEEES9_S9_EEENS1_IJNS1_IJiiEEEiS9_EEEEEDaRKT_RKT0_RKT1_ENKUlRKT_RKT0_RKT1_E_clIS5_SB_SD_EEDaSQ_ST_SW_) ;  /* 0xffffbf3000007944 */ /* 0x000fea0003c3ffff */
[----:B------:R-:W-:Y:S02]  /*dfa0*/  MOV R6, 0xdfc0 ;  /* 0x0000dfc000067802 */ /* 0x000fe40000000f00 */
[----:B------:R-:W-:Y:S05]  /*dfb0*/  CALL.REL.NOINC `($_ZN7cutlass13device_kernelIN5flash19enable_sm80_to_sm89INS1_16FlashAttnBwdSm80INS1_25CollectiveMainloopBwdSm80ILi2ELi2EN4cute5tupleIJNS5_1CILi128EEES8_NS7_ILi64EEEEEENS_6half_tEfNS_4arch4Sm80ELb0ELb1ELb1ELb0ELb0ELb0ELb0ELb0ELi2ELi4ELi4ELi4ELb0EEENS1_21CollectiveEpilogueBwdISA_SB_SD_Li256ELb0ELb0ELi2EEENS1_19SingleTileSchedulerILb0ELb0ELb0ELi128EEEEEEEEEvNT_6ParamsE$_ZZN4cute13to_mixed_bitsINS_5tupleIJNS1_IJNS_1CILi4EEENS2_ILi8EEEEEENS2_ILi2EEENS2_ILi1EEEEEENS1_IJNS1_IJNS2_ILi0EEENS2_ILi64EEEEEES9_S9_EEENS1_IJNS1_IJiiEEEiS9_EEEEEDaRKT_RKT0_RKT1_ENKUlDpRKT_E_clIJNS_9MixedBitsILj0ELj448EEENS2_ILj0EEESW_EEEDaSR_) ;  /* 0xffffbee000007944 */ /* 0x000fea0003c3ffff */
        /* <DEDUP_REMOVED lines=21> */
[----:B-1----:R-:W-:Y:S05]  /*e110*/  CALL.REL.NOINC `($_ZN7cutlass13device_kernelIN5flash19enable_sm80_to_sm89INS1_16FlashAttnBwdSm80INS1_25CollectiveMainloopBwdSm80ILi2ELi2EN4cute5tupleIJNS5_1CILi128EEES8_NS7_ILi64EEEEEENS_6half_tEfNS_4arch4Sm80ELb0ELb1ELb1ELb0ELb0ELb0ELb0ELb0ELi2ELi4ELi4ELi4ELb0EEENS1_21CollectiveEpilogueBwdISA_SB_SD_Li256ELb0ELb0ELi2EEENS1_19SingleTileSchedulerILb0ELb0ELb0ELi128EEEEEEEEEvNT_6ParamsE$_ZN4cute3eso3ESOILb0ELb0EJiiiEEC2ERKiS4_S4_) ;  /* 0xffff936000007944 */ /* 0x002fea0003c3ffff */
[----:B------:R2:W5:Y:S04]  /*e120*/  LDL R5, [R1+0x760] ;  /* 0x0007600001057983 */ /* 0x0005680000100800 */
[----:B-1----:R2:W5:Y:S01]  /*e130*/  LDL.64 R2, [R1+0x758] ;  /* 0x0007580001027983 */ /* 0x0025620000100a00 */
[----:B------:R-:W-:Y:S02]  /*e140*/  MOV R80, R62 ;  /* 0x0000003e00507202 */ /* 0x000fe40000000f00 */
[----:B------:R-:W-:Y:S02]  /*e150*/  MOV R6, 0xe170 ;  /* 0x0000e17000067802 */ /* 0x000fe40000000f00 */
[----:B--2--5:R-:W-:Y:S05]  /*e160*/  CALL.REL.NOINC `($_ZN7cutlass13device_kernelIN5flash19enable_sm80_to_sm89INS1_16FlashAttnBwdSm80INS1_25CollectiveMainloopBwdSm80ILi2ELi2EN4cute5tupleIJNS5_1CILi128EEES8_NS7_ILi64EEEEEENS_6half_tEfNS_4arch4Sm80ELb0ELb1ELb1ELb0ELb0ELb0ELb0ELb0ELi2ELi4ELi4ELi4ELb0EEENS1_21CollectiveEpilogueBwdISA_SB_SD_Li256ELb0ELb0ELi2EEENS1_19SingleTileSchedulerILb0ELb0ELb0ELi128EEEEEEEEEvNT_6ParamsE$_ZN4cute3eso3ESOILb1ELb0EJNS_1CILi1EEENS_5tupleIJiiiEEENS2_ILi64EEENS4_IJNS2_ILi72EEENS2_ILi144EEENS2_ILi288EEEEEENS2_ILi512EEEEEC2ERKS3_RKS5_RKS6_RKSA_RKSB_) ;  /* 0xffff9ab000007944 */ /* 0x024fea0003c3ffff */
[----:B-1----:R1:W5:Y:S04]  /*e170*/  LDL R5, [R1+0x760] ;  /* 0x0007600001057983 */ /* 0x0023680000100800 */
[----:B------:R1:W5:Y:S01]  /*e180*/  LDL.64 R2, [R1+0x758] ;  /* 0x0007580001027983 */ /* 0x0003620000100a00 */
[----:B------:R-:W-:-:S02]  /*e190*/  MOV R80, R62 ;  /* 0x0000003e00507202 */ /* 0x000fc40000000f00 */
        /* <DEDUP_REMOVED lines=9> */
[----:B------:R-:W-:Y:S02]  /*e230*/  MOV R6, 0xe250 ;  /* 0x0000e25000067802 */ /* 0x000fe40000000f00 */
[----:B------:R-:W-:Y:S05]  /*e240*/  CALL.REL.NOINC `($_ZN7cutlass13device_kernelIN5flash19enable_sm80_to_sm89INS1_16FlashAttnBwdSm80INS1_25CollectiveMainloopBwdSm80ILi2ELi2EN4cute5tupleIJNS5_1CILi128EEES8_NS7_ILi64EEEEEENS_6half_tEfNS_4arch4Sm80ELb0ELb1ELb1ELb0ELb0ELb0ELb0ELb0ELi2ELi4ELi4ELi4ELb0EEENS1_21CollectiveEpilogueBwdISA_SB_SD_Li256ELb0ELb0ELi2EEENS1_19SingleTileSchedulerILb0ELb0ELb0ELi128EEEEEEEEEvNT_6ParamsE$_ZN4cute3eso3ESOILb0ELb1EJiNS_1CILi72EEENS2_ILi512EEEEEC2ERKiRKS3_RKS4_) ;  /* 0xffff95f000007944 */ /* 0x000fea0003c3ffff */
[----:B------:R-:W2:Y:S01]  /*e250*/  LDL R14, [R1+0x758] ;  /* 0x00075800010e7983 */ /* 0x000ea20000100800 */
[----:B-1----:R-:W-:Y:S01]  /*e260*/  IMAD.MOV.U32 R2, RZ, RZ, R16 ;  /* 0x000000ffff027224 */ /* 0x002fe200078e0010 */
[----:B------:R-:W-:Y:S02]  /*e270*/  MOV R80, R62 ;  /* 0x0000003e00507202 */ /* 0x000fe40000000f00 */
[----:B------:R-:W-:Y:S01]  /*e280*/  MOV R6, 0xe2b0 ;  /* 0x0000e2b000067802 */ /* 0x000fe20000000f00 */
[----:B--2---:R1:W-:Y:S04]  /*e290*/  STL [R1+0x11e8], R14 ;  /* 0x0011e80e01007387 */ /* 0x0043e80000100800 */
[----:B-1----:R-:W-:Y:S05]  /*e2a0*/  CALL.REL.NOINC `($_ZN7cutlass13device_kernelIN5flash19enable_sm80_to_sm89INS1_16FlashAttnBwdSm80INS1_25CollectiveMainloopBwdSm80ILi2ELi2EN4cute5tupleIJNS5_1CILi128EEES8_NS7_ILi64EEEEEENS_6half_tEfNS_4arch4Sm80ELb0ELb1ELb1ELb0ELb0ELb0ELb0ELb0ELi2ELi4ELi4ELi4ELb0EEENS1_21CollectiveEpilogueBwdISA_SB_SD_Li256ELb0ELb0ELi2EEENS1_19SingleTileSchedulerILb0ELb0ELb0ELi128EEEEEEEEEvNT_6ParamsE$_ZN4cute3eso3ESOILb0ELb0EJiiNS_1CILi72EEENS2_ILi512EEEEEC2ERKiS7_RKS3_RKS4_) ;  /* 0xffff915000007944 */ /* 0x002fea0003c3ffff */
[----:B-1----:R-:W2:Y:S01]  /*e2b0*/  LDL.64 R2, [R1+0x758] ;  /* 0x0007580001027983 */ /* 0x002ea20000100a00 */
[----:B------:R-:W-:Y:S01]  /*e2c0*/  IMAD.MOV.U32 R6, RZ, RZ, R4 ;  /* 0x000000ffff067224 */ /* 0x000fe200078e0004 */
[----:B------:R-:W-:Y:S01]  /*e2d0*/  MOV R81, R61 ;  /* 0x0000003d00517202 */ /* 0x000fe20000000f00 */
[----:B------:R-:W-:Y:S01]  /*e2e0*/  IMAD.MOV.U32 R34, RZ, RZ, R17 ;  /* 0x000000ffff227224 */ /* 0x000fe200078e0011 */
[----:B------:R-:W-:-:S02]  /*e2f0*/  MOV R5, R19 ;  /* 0x0000001300057202 */ /* 0x000fc40000000f00 */
[----:B------:R-:W-:Y:S01]  /*e300*/  MOV R4, 0xe330 ;  /* 0x0000e33000047802 */ /* 0x000fe20000000f00 */
[----:B--2---:R1:W-:Y:S04]  /*e310*/  STL.64 [R1+0x788], R2 ;  /* 0x0007880201007387 */ /* 0x0043e80000100a00 */
[----:B-1----:R-:W-:Y:S05]  /*e320*/  CALL.REL.NOINC `($_ZN7cutlass13device_kernelIN5flash19enable_sm80_to_sm89INS1_16FlashAttnBwdSm80INS1_25CollectiveMainloopBwdSm80ILi2ELi2EN4cute5tupleIJNS5_1CILi128EEES8_NS7_ILi64EEEEEENS_6half_tEfNS_4arch4Sm80ELb0ELb1ELb1ELb0ELb0ELb0ELb0ELb0ELi2ELi4ELi4ELi4ELb0EEENS1_21CollectiveEpilogueBwdISA_SB_SD_Li256ELb0ELb0ELi2EEENS1_19SingleTileSchedulerILb0ELb0ELb0ELi128EEEEEEEEEvNT_6ParamsE$_ZN4cute3eso3ESOILb0ELb0EJiiiNS_1CILi72EEENS2_ILi512EEEEEC2ERKiS7_S7_RKS3_RKS4_) ;  /* 0xffff92a000007944 */ /* 0x002fea0003c3ffff */
[----:B-1----:R-:W2:Y:S04]  /*e330*/  LDL.64 R2, [R1+0x770] ;  /* 0x0007700001027983 */ /* 0x002ea80000100a00 */
[----:B------:R-:W3:Y:S01]  /*e340*/  LDL R14, [R1+0x778] ;  /* 0x00077800010e7983 */ /* 0x000ee20000100800 */
[----:B------:R-:W-:Y:S01]  /*e350*/  IMAD.MOV.U32 R6, RZ, RZ, R21 ;  /* 0x000000ffff067224 */ /* 0x000fe200078e0015 */
[----:B------:R-:W-:Y:S02]  /*e360*/  MOV R81, R61 ;  /* 0x0000003d00517202 */ /* 0x000fe40000000f00 */
[----:B------:R-:W-:Y:S01]  /*e370*/  MOV R4, 0xe3b0 ;  /* 0x0000e3b000047802 */ /* 0x000fe20000000f00 */
[----:B--2---:R1:W-:Y:S04]  /*e380*/  STL.64 [R1+0x758], R2 ;  /* 0x0007580201007387 */ /* 0x0043e80000100a00 */
[----:B---3--:R1:W-:Y:S02]  /*e390*/  STL [R1+0x760], R14 ;  /* 0x0007600e01007387 */ /* 0x0083e40000100800 */
        /* <DEDUP_REMOVED lines=8> */
[----:B------:R-:W-:-:S03]  /*e420*/  MOV R6, 0xe480 ;  /* 0x0000e48000067802 */ /* 0x000fc60000000f00 */
[----:B------:R1:W-:Y:S01]  /*e430*/  STL.U8 [R1+0x11e0], RZ ;  /* 0x0011e0ff01007387 */ /* 0x0003e20000100000 */
[----:B--2---:R-:W-:-:S03]  /*e440*/  MOV R2, R5 ;  /* 0x0000000500027202 */ /* 0x004fc60000000f00 */
[----:B------:R1:W-:Y:S04]  /*e450*/  STL [R1+0x77c], R4 ;  /* 0x00077c0401007387 */ /* 0x0003e80000100800 */
[----:B---3--:R1:W-:Y:S02]  /*e460*/  STL.64 [R1+0x780], R2 ;  /* 0x0007800201007387 */ /* 0x0083e40000100a00 */
[----:B-1----:R-:W-:Y:S05]  /*e470*/  CALL.REL.NOINC `($_ZN7cutlass13device_kernelIN5flash19enable_sm80_to_sm89INS1_16FlashAttnBwdSm80INS1_25CollectiveMainloopBwdSm80ILi2ELi2EN4cute5tupleIJNS5_1CILi128EEES8_NS7_ILi64EEEEEENS_6half_tEfNS_4arch4Sm80ELb0ELb1ELb1ELb0ELb0ELb0ELb0ELb0ELi2ELi4ELi4ELi4ELb0EEENS1_21CollectiveEpilogueBwdISA_SB_SD_Li256ELb0ELb0ELi2EEENS1_19SingleTileSchedulerILb0ELb0ELb0ELi128EEEEEEEEEvNT_6ParamsE$_ZZN4cute6detail16composition_implINS_5tupleIJNS_1CILi8EEENS3_ILi2EEES5_S5_S4_S5_EEENS2_IJNS3_ILi1EEEiiiNS3_ILi72EEENS3_ILi512EEEEEENS2_IJNS2_IJS5_S5_EEES4_NS3_ILi4EEEEEENS2_IJNS2_IJS7_S4_EEENS3_ILi1024EEENS3_ILi16EEEEEEEEDaRKT_RKT0_RKT1_RKT2_ENKUlRKT_RKT0_E_clISB_SE_EEDaSW_SZ_) ;  /* 0xffffc00000007944 */ /* 0x002fea0003c3ffff */
[----:B------:R-:W-:Y:S02]  /*e480*/  MOV R6, 0xe4a0 ;  /* 0x0000e4a000067802 */ /* 0x000fe40000000f00 */
[----:B-----5:R-:W-:Y:S05]  /*e490*/  CALL.REL.NOINC `($_ZN7cutlass13device_kernelIN5flash19enable_sm80_to_sm89INS1_16FlashAttnBwdSm80INS1_25CollectiveMainloopBwdSm80ILi2ELi2EN4cute5tupleIJNS5_1CILi128EEES8_NS7_ILi64EEEEEENS_6half_tEfNS_4arch4Sm80ELb0ELb1ELb1ELb0ELb0ELb0ELb0ELb0ELi2ELi4ELi4ELi4ELb0EEENS1_21CollectiveEpilogueBwdISA_SB_SD_Li256ELb0ELb0ELi2EEENS1_19SingleTileSchedulerILb0ELb0ELb0ELi128EEEEEEEEEvNT_6ParamsE$_ZZN4cute6detail16composition_implINS_5tupleIJNS_1CILi8EEENS3_ILi2EEES5_S5_S4_S5_EEENS2_IJNS3_ILi1EEEiiiNS3_ILi72EEENS3_ILi512EEEEEENS2_IJNS2_IJS5_S5_EEES4_NS3_ILi4EEEEEENS2_IJNS2_IJS7_S4_EEENS3_ILi1024EEENS3_ILi16EEEEEEEEDaRKT_RKT0_RKT1_RKT2_ENKUlRKT_RKT0_E_clISC_SG_EEDaSW_SZ_) ;  /* 0xffffc03000007944 */ /* 0x020fea0003c3ffff */
[----:B-----5:R2:W-:Y:S01]  /*e4a0*/  STL.64 [R1+0x770], R2 ;  /* 0x0007700201007387 */ /* 0x0205e20000100a00 */
[----:B------:R-:W-:Y:S02]  /*e4b0*/  MOV R6, R4 ;  /* 0x0000000400067202 */ /* 0x000fe40000000f00 */
[----:B------:R-:W-:Y:S02]  /*e4c0*/  MOV R4, 0xe4e0 ;  /* 0x0000e4e000047802 */ /* 0x000fe40000000f00 */
[----:B-12---:R-:W-:Y:S05]  /*e4d0*/  CALL.REL.NOINC `($_ZN7cutlass13device_kernelIN5flash19enable_sm80_to_sm89INS1_16FlashAttnBwdSm80INS1_25CollectiveMainloopBwdSm80ILi2ELi2EN4cute5tupleIJNS5_1CILi128EEES8_NS7_ILi64EEEEEENS_6half_tEfNS_4arch4Sm80ELb0ELb1ELb1ELb0ELb0ELb0ELb0ELb0ELi2ELi4ELi4ELi4ELb0EEENS1_21CollectiveEpilogueBwdISA_SB_SD_Li256ELb0ELb0ELi2EEENS1_19SingleTileSchedulerILb0ELb0ELb0ELi128EEEEEEEEEvNT_6ParamsE$_ZN4cute3eso3ESOILb0ELb0EJNS_5tupleIJNS_1CILi1EEEiEEENS3_ILi1024EEENS2_IJiiEEEEEC2ERKS5_RKS6_RKS7_) ;  /* 0xffff839000007944 */ /* 0x006fea0003c3ffff */
[----:B------:R2:W5:Y:S04]  /*e4e0*/  LDL R5, [R1+0x760] ;  /* 0x0007600001057983 */ /* 0x0005680000100800 */
[----:B-1----:R2:W5:Y:S01]  /*e4f0*/  LDL.64 R2, [R1+0x758] ;  /* 0x0007580001027983 */ /* 0x0025620000100a00 */
[----:B------:R-:W-:-:S03]  /*e500*/  MOV R6, 0xe520 ;  /* 0x0000e52000067802 */ /* 0x000fc60000000f00 */
[----:B--2--5:R-:W-:Y:S05]  /*e510*/  CALL.REL.NOINC `($_ZN7cutlass13device_kernelIN5flash19enable_sm80_to_sm89INS1_16FlashAttnBwdSm80INS1_25CollectiveMainloopBwdSm80ILi2ELi2EN4cute5tupleIJNS5_1CILi128EEES8_NS7_ILi64EEEEEENS_6half_tEfNS_4arch4Sm80ELb0ELb1ELb1ELb0ELb0ELb0ELb0ELb0ELi2ELi4ELi4ELi4ELb0EEENS1_21CollectiveEpilogueBwdISA_SB_SD_Li256ELb0ELb0ELi2EEENS1_19SingleTileSchedulerILb0ELb0ELb0ELi128EEEEEEEEEvNT_6ParamsE$_ZN4cute5tupleIJNS0_IJNS0_IJNS_1CILi2EEES2_EEENS1_ILi8EEES3_EEENS0_IJNS0_IJNS1_ILi1EEEiEEENS1_ILi1024EEENS0_IJiiEEEEEEEEC2ERKS5_RKSA_) ;  /* 0xffffafa000007944 */ /* 0x024fea0003c3ffff */
[----:B-1----:R1:W5:Y:S04]  /*e520*/  LDL R4, [R1+0x760] ;  /* 0x0007600001047983 */ /* 0x0023680000100800 */
[----:B------:R1:W5:Y:S01]  /*e530*/  LDL.64 R2, [R1+0x758] ;  /* 0x0007580001027983 */ /* 0x0003620000100a00 */
[----:B------:R-:W-:-:S02]  /*e540*/  LEA.HI R12, R12, R12, RZ, 0x1d ;  /* 0x0000000c0c0c7211 */ /* 0x000fc400078fe8ff */
[----:B------:R-:W-:-:S03]  /*e550*/  MOV R6, 0xe590 ;  /* 0x0000e59000067802 */ /* 0x000fc60000000f00 */
[----:B------:R-:W-:-:S05]  /*e560*/  IMAD.U32 R12, R7, 0x2, R12 ;  /* 0x00000002070c7824 */ /* 0x000fca00078e000c */
[----:B------:R1:W-:Y:S02]  /*e570*/  STL [R1+0x11e4], R12 ;  /* 0x0011e40c01007387 */ /* 0x0003e40000100800 */
[----:B-1---5:R-:W-:Y:S05]  /*e580*/  CALL.REL.NOINC `($_ZN7cutlass13device_kernelIN5flash19enable_sm80_to_sm89INS1_16FlashAttnBwdSm80INS1_25CollectiveMainloopBwdSm80ILi2ELi2EN4cute5tupleIJNS5_1CILi128EEES8_NS7_ILi64EEEEEENS_6half_tEfNS_4arch4Sm80ELb0ELb1ELb1ELb0ELb0ELb0ELb0ELb0ELi2ELi4ELi4ELi4ELb0EEENS1_21CollectiveEpilogueBwdISA_SB_SD_Li256ELb0ELb0ELi2EEENS1_19SingleTileSchedulerILb0ELb0ELb0ELi128EEEEEEEEEvNT_6ParamsE$_ZN4cute3eso3ESOILb0ELb0EJNS_6LayoutINS_5tupleIJNS3_IJNS_1CILi2EEES5_EEENS4_ILi8EEES6_EEENS3_IJNS3_IJNS4_ILi1EEEiEEENS4_ILi1024EEENS3_IJiiEEEEEEEEjEEC2ERKSE_RKj) ;  /* 0xffff857000007944 */ /* 0x022fea0003c3ffff */
[----:B-1----:R-:W2:Y:S04]  /*e590*/  LDL.64 R6, [R1+0x760] ;  /* 0x0007600001067983 */ /* 0x002ea80000100a00 */
[----:B------:R1:W5:Y:S01]  /*e5a0*/  LDL.64 R4, [R1+0x758] ;  /* 0x0007580001047983 */ /* 0x0003620000100a00 */
[----:B------:R-:W-:Y:S02]  /*e5b0*/  MOV R38, R62 ;  /* 0x0000003e00267202 */ /* 0x000fe40000000f00 */
[----:B------:R-:W-:Y:S01]  /*e5c0*/  MOV R46, 0xe5f0 ;  /* 0x0000e5f0002e7802 */ /* 0x000fe20000000f00 */
[----:B--2---:R-:W-:-:S04]  /*e5d0*/  IMAD.WIDE.U32 R2, R7, 0x2, R24 ;  /* 0x0000000207027825 */ /* 0x004fc800078e0018 */
[----:B-1---5:R-:W-:Y:S05]  /*e5e0*/  CALL.REL.NOINC `($_ZN7cutlass13device_kernelIN5flash19enable_sm80_to_sm89INS1_16FlashAttnBwdSm80INS1_25CollectiveMainloopBwdSm80ILi2ELi2EN4cute5tupleIJNS5_1CILi128EEES8_NS7_ILi64EEEEEENS_6half_tEfNS_4arch4Sm80ELb0ELb1ELb1ELb0ELb0ELb0ELb0ELb0ELi2ELi4ELi4ELi4ELb0EEENS1_21CollectiveEpilogueBwdISA_SB_SD_Li256ELb0ELb0ELi2EEENS1_19SingleTileSchedulerILb0ELb0ELb0ELi128EEEEEEEEEvNT_6ParamsE$_ZN4cute8smem_ptrIPN7cutlass6half_tEECI1NS_12iter_adaptorIS3_S4_EEES3_) ;  /* 0xffffb48000007944 */ /* 0x022fea0003c3ffff */
[----:B-1----:R-:W2:Y:S01]  /*e5f0*/  LDL.64 R2, [R1+0x758] ;  /* 0x0007580001027983 */ /* 0x002ea20000100a00 */
[----:B------:R-:W-:-:S03]  /*e600*/  MOV R12, 0xe630 ;  /* 0x0000e630000c7802 */ /* 0x000fc60000000f00 */
[----:B--2---:R1:W-:Y:S04]  /*e610*/  STL.64 [R1+0x770], R2 ;  /* 0x0007700201007387 */ /* 0x0043e80000100a00 */
[----:B-1----:R-:W-:Y:S05]  /*e620*/  CALL.REL.NOINC `($_ZN7cutlass13device_kernelIN5flash19enable_sm80_to_sm89INS1_16FlashAttnBwdSm80INS1_25CollectiveMainloopBwdSm80ILi2ELi2EN4cute5tupleIJNS5_1CILi128EEES8_NS7_ILi64EEEEEENS_6half_tEfNS_4arch4Sm80ELb0ELb1ELb1ELb0ELb0ELb0ELb0ELb0ELi2ELi4ELi4ELi4ELb0EEENS1_21CollectiveEpilogueBwdISA_SB_SD_Li256ELb0ELb0ELi2EEENS1_19SingleTileSchedulerILb0ELb0ELb0ELi128EEEEEEEEEvNT_6ParamsE$_ZN4cute3eso3ESOILb0ELb0EJNS_6LayoutINS_5tupleIJNS3_IJNS_1CILi2EEES5_EEENS4_ILi8EEES6_EEENS3_IJNS3_IJNS4_ILi1EEEiEEENS4_ILi1024EEENS3_IJiiEEEEEEEENS_10ViewEngineINS_8smem_ptrIPN7cutlass6half_tEEEEEEEC2ERKSE_RKSL_) ;  /* 0xffff845000007944 */ /* 0x002fea0003c3ffff */
[----:B------:R-:W-:Y:S02]  /*e630*/  MOV R2, 0xe650 ;  /* 0x0000e65000027802 */ /* 0x000fe40000000f00 */
[----:B-1----:R-:W-:Y:S05]  /*e640*/  CALL.REL.NOINC `($_ZN7cutlass13device_kernelIN5flash19enable_sm80_to_sm89INS1_16FlashAttnBwdSm80INS1_25CollectiveMainloopBwdSm80ILi2ELi2EN4cute5tupleIJNS5_1CILi128EEES8_NS7_ILi64EEEEEENS_6half_tEfNS_4arch4Sm80ELb0ELb1ELb1ELb0ELb0ELb0ELb0ELb0ELi2ELi4ELi4ELi4ELb0EEENS1_21CollectiveEpilogueBwdISA_SB_SD_Li256ELb0ELb0ELi2EEENS1_19SingleTileSchedulerILb0ELb0ELb0ELi128EEEEEEEEEvNT_6ParamsE$_ZZN4cute4takeILi1ELi3ENS_5tupleIJNS1_IJNS_1CILi1EEEiEEENS2_ILi1024EEENS1_IJiiEEEEEEEEDaRKT1_ENKUlDpRKT_E_clIJS5_S6_EEEDaSE_) ;  /* 0xffffbc6000007944 */ /* 0x002fea0003c3ffff */
[----:B------:R-:W-:Y:S02]  /*e650*/  MOV R2, 0xe670 ;  /* 0x0000e67000027802 */ /* 0x000fe40000000f00 */
[----:B------:R-:W-:Y:S05]  /*e660*/  CALL.REL.NOINC `($_ZN7cutlass13device_kernelIN5flash19enable_sm80_to_sm89INS1_16FlashAttnBwdSm80INS1_25CollectiveMainloopBwdSm80ILi2ELi2EN4cute5tupleIJNS5_1CILi128EEES8_NS7_ILi64EEEEEENS_6half_tEfNS_4arch4Sm80ELb0ELb1ELb1ELb0ELb0ELb0ELb0ELb0ELi2ELi4ELi4ELi4ELb0EEENS1_21CollectiveEpilogueBwdISA_SB_SD_Li256ELb0ELb0ELi2EEENS1_19SingleTileSchedulerILb0ELb0ELb0ELi128EEEEEEEEEvNT_6ParamsE$_ZZN4cute16flatten_to_tupleINS_5tupleIJNS_1CILi1024EEENS1_IJiiEEEEEEEEDaRKT_ENKUlRKT_E_clIS4_EEDaSB_) ;  /* 0xffffbb1000007944 */ /* 0x000fea0003c3ffff */
[----:B------:R-:W-:Y:S02]  /*e670*/  MOV R2, 0xe690 ;  /* 0x0000e69000027802 */ /* 0x000fe40000000f00 */
[----:B------:R-:W-:Y:S05]  /*e680*/  CALL.REL.NOINC `($_ZN7cutlass13device_kernelIN5flash19enable_sm80_to_sm89INS1_16FlashAttnBwdSm80INS1_25CollectiveMainloopBwdSm80ILi2ELi2EN4cute5tupleIJNS5_1CILi128EEES8_NS7_ILi64EEEEEENS_6half_tEfNS_4arch4Sm80ELb0ELb1ELb1ELb0ELb0ELb0ELb0ELb0ELi2ELi4ELi4ELi4ELb0EEENS1_21CollectiveEpilogueBwdISA_SB_SD_Li256ELb0ELb0ELi2EEENS1_19SingleTileSchedulerILb0ELb0ELb0ELi128EEEEEEEEEvNT_6ParamsE$_ZZN4cute12filter_tupleINS_5tupleIJNS_1CILi1024EEENS1_IJiiEEEEEEZNS_16flatten_to_tupleIS5_EEDaRKT_EUlRKT_E_EEDaS9_OT0_ENKUlDpSC_E_clIJNS1_IJS3_EEES4_EEEDaSG_) ;  /* 0xffffb72000007944 */ /* 0x000fea0003c3ffff */
        /* <DEDUP_REMOVED lines=21> */
[----:B-1---5:R-:W-:Y:S05]  /*e7e0*/  CALL.REL.NOINC `($_ZN7cutlass13device_kernelIN5flash19enable_sm80_to_sm89INS1_16FlashAttnBwdSm80INS1_25CollectiveMainloopBwdSm80ILi2ELi2EN4cute5tupleIJNS5_1CILi128EEES8_NS7_ILi64EEEEEENS_6half_tEfNS_4arch4Sm80ELb0ELb1ELb1ELb0ELb0ELb0ELb0ELb0ELi2ELi4ELi4ELi4ELb0EEENS1_21CollectiveEpilogueBwdISA_SB_SD_Li256ELb0ELb0ELi2EEENS1_19SingleTileSchedulerILb0ELb0ELb0ELi128EEEEEEEEEvNT_6ParamsE$_ZN4cute3eso3ESOILb1ELb0EJNS_10UnderscoreES2_S2_iEEC2ERKS2_S5_S5_RKi) ;  /* 0xffff90a000007944 */ /* 0x022fea0003c3ffff */
[----:B------:R-:W-:Y:S01]  /*e7f0*/  ULDC.64 UR4, c[0x0][0x118] ;  /* 0x0000460000047ab9 */ /* 0x000fe20000000a00 */
[----:B------:R2:W5:Y:S04]  /*e800*/  LDL R6, [R1+0x758] ;  /* 0x0007580001067983 */ /* 0x0005680000100800 */
[----:B-1----:R2:W5:Y:S04]  /*e810*/  LD.E R2, [R12.64] ;  /* 0x000000040c027980 */ /* 0x002568000c101900 */
[----:B------:R2:W5:Y:S01]  /*e820*/  LD.E R3, [R12.64+0x4] ;  /* 0x000004040c037980 */ /* 0x000562000c101900 */
[----:B------:R-:W-:-:S03]  /*e830*/  MOV R4, 0xe850 ;  /* 0x0000e85000047802 */ /* 0x000fc60000000f00 */
[----:B--2--5:R-:W-:Y:S05]  /*e840*/  CALL.REL.NOINC `($_ZN7cutlass13device_kernelIN5flash19enable_sm80_to_sm89INS1_16FlashAttnBwdSm80INS1_25CollectiveMainloopBwdSm80ILi2ELi2EN4cute5tupleIJNS5_1CILi128EEES8_NS7_ILi64EEEEEENS_6half_tEfNS_4arch4Sm80ELb0ELb1ELb1ELb0ELb0ELb0ELb0ELb0ELi2ELi4ELi4ELi4ELb0EEENS1_21CollectiveEpilogueBwdISA_SB_SD_Li256ELb0ELb0ELi2EEENS1_19SingleTileSchedulerILb0ELb0ELb0ELi128EEEEEEEEEvNT_6ParamsE$_ZZN4cute5sliceINS_5tupleIJNS_10UnderscoreES2_S2_iEEENS1_IJNS1_IJNS_1CILi1EEENS4_ILi0EEEEEENS4_ILi4096EEENS1_IJiiEEENS1_IJS6_NS4_ILi8192EEEEEEEEEEEDaRKT_RKT0_ENKUlRKT_RKT0_E_clIS2_S9_EEDaSL_SO_) ;  /* 0xffffbb0000007944 */ /* 0x024fea0003c3ffff */
[----:B------:R1:W-:Y:S01]  /*e850*/  STL.64 [R1+0x758], R2 ;  /* 0x0007580201007387 */ /* 0x0003e20000100a00 */
[----:B------:R-:W-:-:S02]  /*e860*/  MOV R68, R62 ;  /* 0x0000003e00447202 */ /* 0x000fc40000000f00 */
[----:B------:R-:W-:Y:S02]  /*e870*/  MOV R4, 0xe890 ;  /* 0x0000e89000047802 */ /* 0x000fe40000000f00 */
[----:B-1----:R-:W-:Y:S05]  /*e880*/  CALL.REL.NOINC `($_ZN7cutlass13device_kernelIN5flash19enable_sm80_to_sm89INS1_16FlashAttnBwdSm80INS1_25CollectiveMainloopBwdSm80ILi2ELi2EN4cute5tupleIJNS5_1CILi128EEES8_NS7_ILi64EEEEEENS_6half_tEfNS_4arch4Sm80ELb0ELb1ELb1ELb0ELb0ELb0ELb0ELb0ELi2ELi4ELi4ELi4ELb0EEENS1_21CollectiveEpilogueBwdISA_SB_SD_Li256ELb0ELb0ELi2EEENS1_19SingleTileSchedulerILb0ELb0ELb0ELi128EEEEEEEEEvNT_6ParamsE$_ZZN4cute12filter_tupleINS_5tupleIJNS_10UnderscoreES2_S2_iEEENS1_IJNS1_IJNS_1CILi1EEENS4_ILi0EEEEEENS4_ILi4096EEENS1_IJiiEEENS1_IJS6_NS4_ILi8192EEEEEEEEEZNS_5sliceIS3_SC_EEDaRKT_RKT0_EUlRKT_RKT0_E_EEDaSG_SJ_OT1_ENKUlDpSM_E_clIJNS1_IJS7_EEENS1_IJS8_EEENS1_IJS9_EEENS1_IJEEEEEEDaST_) ;  /* 0xffffb46000007944 */ /* 0x002fea0003c3ffff */
[----:B------:R-:W-:Y:S02]  /*e890*/  MOV R4, 0xe8b0 ;  /* 0x0000e8b000047802 */ /* 0x000fe40000000f00 */
[----:B-1---5:R-:W-:Y:S05]  /*e8a0*/  CALL.REL.NOINC `($_ZN7cutlass13device_kernelIN5flash19enable_sm80_to_sm89INS1_16FlashAttnBwdSm80INS1_25CollectiveMainloopBwdSm80ILi2ELi2EN4cute5tupleIJNS5_1CILi128EEES8_NS7_ILi64EEEEEENS_6half_tEfNS_4arch4Sm80ELb0ELb1ELb1ELb0ELb0ELb0ELb0ELb0ELi2ELi4ELi4ELi4ELb0EEENS1_21CollectiveEpilogueBwdISA_SB_SD_Li256ELb0ELb0ELi2EEENS1_19SingleTileSchedulerILb0ELb0ELb0ELi128EEEEEEEEEvNT_6ParamsE$_ZN4cute5tupleIJNS0_IJNS0_IJNS_1CILi8EEENS1_ILi1EEEEEENS1_ILi2EEENS0_IJS5_S5_EEEEEENS0_IJNS0_IJS3_NS1_ILi0EEEEEENS1_ILi4096EEENS0_IJiiEEEEEEEEC2ERKS7_RKSC_) ;  /* 0xffffae5000007944 */ /* 0x022fea0003c3ffff */
[----:B-1----:R1:W5:Y:S01]  /*e8b0*/  LDL.64 R2, [R1+0x758] ;  /* 0x0007580001027983 */ /* 0x0023620000100a00 */
[----:B------:R-:W-:Y:S02]  /*e8c0*/  SHF.L.U32 R4, R6, 0xd, RZ ;  /* 0x0000000d06047819 */ /* 0x000fe400000006ff */
[----:B------:R-:W-:-:S03]  /*e8d0*/  MOV R6, 0xe900 ;  /* 0x0000e90000067802 */ /* 0x000fc60000000f00 */
[----:B------:R1:W-:Y:S04]  /*e8e0*/  STL [R1+0x770], R4 ;  /* 0x0007700401007387 */ /* 0x0003e80000100800 */
[----:B-1---5:R-:W-:Y:S05]  /*e8f0*/  CALL.REL.NOINC `($_ZN7cutlass13device_kernelIN5flash19enable_sm80_to_sm89INS1_16FlashAttnBwdSm80INS1_25CollectiveMainloopBwdSm80ILi2ELi2EN4cute5tupleIJNS5_1CILi128EEES8_NS7_ILi64EEEEEENS_6half_tEfNS_4arch4Sm80ELb0ELb1ELb1ELb0ELb0ELb0ELb0ELb0ELi2ELi4ELi4ELi4ELb0EEENS1_21CollectiveEpilogueBwdISA_SB_SD_Li256ELb0ELb0ELi2EEENS1_19SingleTileSchedulerILb0ELb0ELb0ELi128EEEEEEEEEvNT_6ParamsE$_ZN4cute3eso3ESOILb0ELb0EJNS_6LayoutINS_5tupleIJNS3_IJNS_1CILi8EEENS4_ILi1EEEEEENS4_ILi2EEENS3_IJS8_S8_EEEEEENS3_IJNS3_IJS6_NS4_ILi0EEEEEENS4_ILi4096EEENS3_IJiiEEEEEEEEiEEC2ERKSG_RKi) ;  /* 0xffff87c000007944 */ /* 0x022fea0003c3ffff */
[----:B------:R-:W-:Y:S01]  /*e900*/  ULDC.64 UR4, c[0x0][0x118] ;  /* 0x0000460000047ab9 */ /* 0x000fe20000000a00 */
[----:B-1----:R-:W2:Y:S04]  /*e910*/  LDL R2, [R1+0x760] ;  /* 0x0007600001027983 */ /* 0x002ea80000100800 */
[----:B------:R-:W2:Y:S04]  /*e920*/  LD.E.64 R12, [R12.64+0x8] ;  /* 0x000008040c0c7980 */ /* 0x000ea8000c101b00 */
[----:B------:R1:W5:Y:S01]  /*e930*/  LDL.64 R4, [R1+0x758] ;  /* 0x0007580001047983 */ /* 0x0003620000100a00 */
[----:B------:R-:W-:-:S02]  /*e940*/  MOV R38, R62 ;  /* 0x0000003e00267202 */ /* 0x000fc40000000f00 */
[----:B------:R-:W-:Y:S01]  /*e950*/  MOV R46, 0xe980 ;  /* 0x0000e980002e7802 */ /* 0x000fe20000000f00 */
[----:B--2---:R-:W-:-:S04]  /*e960*/  IMAD.WIDE R2, R2, 0x2, R12 ;  /* 0x0000000202027825 */ /* 0x004fc800078e020c */
[----:B-1---5:R-:W-:Y:S05]  /*e970*/  CALL.REL.NOINC `($_ZN7cutlass13device_kernelIN5flash19enable_sm80_to_sm89INS1_16FlashAttnBwdSm80INS1_25CollectiveMainloopBwdSm80ILi2ELi2EN4cute5tupleIJNS5_1CILi128EEES8_NS7_ILi64EEEEEENS_6half_tEfNS_4arch4Sm80ELb0ELb1ELb1ELb0ELb0ELb0ELb0ELb0ELi2ELi4ELi4ELi4ELb0EEENS1_21CollectiveEpilogueBwdISA_SB_SD_Li256ELb0ELb0ELi2EEENS1_19SingleTileSchedulerILb0ELb0ELb0ELi128EEEEEEEEEvNT_6ParamsE$_ZN4cute8smem_ptrIPN7cutlass6half_tEECI1NS_12iter_adaptorIS3_S4_EEES3_) ;  /* 0xffffb0f000007944 */ /* 0x022fea0003c3ffff */
[----:B-1----:R-:W2:Y:S01]  /*e980*/  LDL.64 R2, [R1+0x758] ;  /* 0x0007580001027983 */ /* 0x002ea20000100a00 */
[----:B------:R-:W-:-:S03]  /*e990*/  MOV R6, 0xe9c0 ;  /* 0x0000e9c000067802 */ /* 0x000fc60000000f00 */
[----:B--2---:R1:W-:Y:S04]  /*e9a0*/  STL.64 [R1+0x770], R2 ;  /* 0x0007700201007387 */ /* 0x0043e80000100a00 */
[----:B-1----:R-:W-:Y:S05]  /*e9b0*/  CALL.REL.NOINC `($_ZN7cutlass13device_kernelIN5flash19enable_sm80_to_sm89INS1_16FlashAttnBwdSm80INS1_25CollectiveMainloopBwdSm80ILi2ELi2EN4cute5tupleIJNS5_1CILi128EEES8_NS7_ILi64EEEEEENS_6half_tEfNS_4arch4Sm80ELb0ELb1ELb1ELb0ELb0ELb0ELb0ELb0ELi2ELi4ELi4ELi4ELb0EEENS1_21CollectiveEpilogueBwdISA_SB_SD_Li256ELb0ELb0ELi2EEENS1_19SingleTileSchedulerILb0ELb0ELb0ELi128EEEEEEEEEvNT_6ParamsE$_ZN4cute3eso3ESOILb0ELb0EJNS_6LayoutINS_5tupleIJNS3_IJNS_1CILi8EEENS4_ILi1EEEEEENS4_ILi2EEENS3_IJS8_S8_EEEEEENS3_IJNS3_IJS6_NS4_ILi0EEEEEENS4_ILi4096EEENS3_IJiiEEEEEEEENS_10ViewEngineINS_8smem_ptrIPN7cutlass6half_tEEEEEEEC2ERKSG_RKSN_) ;  /* 0xffff869000007944 */ /* 0x002fea0003c3ffff */
[----:B------:R2:W5:Y:S04]  /*e9c0*/  LDL.64 R30, [R1+0x760] ;  /* 0x00076000011e7983 */ /* 0x0005680000100a00 */
[----:B------:R2:W5:Y:S04]  /*e9d0*/  LDL.64 R28, [R63+0x30] ;  /* 0x000030003f1c7983 */ /* 0x0005680000100a00 */
[----:B------:R2:W5:Y:S01]  /*e9e0*/  LDL.64 R20, [R1+0x758] ;  /* 0x0007580001147983 */ /* 0x0005620000100a00 */
[----:B------:R-:W-:Y:S01]  /*e9f0*/  IMAD.MOV.U32 R6, RZ, RZ, R10 ;  /* 0x000000ffff067224 */ /* 0x000fe200078e000a */
[----:B-1----:R-:W-:-:S02]  /*ea00*/  MOV R3, R11 ;  /* 0x0000000b00037202 */ /* 0x002fc40000000f00 */
[----:B------:R-:W-:Y:S02]  /*ea10*/  MOV R4, 0xea30 ;  /* 0x0000ea3000047802 */ /* 0x000fe40000000f00 */
[----:B--2--5:R-:W-:Y:S05]  /*ea20*/  CALL.REL.NOINC `($_ZN7cutlass13device_kernelIN5flash19enable_sm80_to_sm89INS1_16FlashAttnBwdSm80INS1_25CollectiveMainloopBwdSm80ILi2ELi2EN4cute5tupleIJNS5_1CILi128EEES8_NS7_ILi64EEEEEENS_6half_tEfNS_4arch4Sm80ELb0ELb1ELb1ELb0ELb0ELb0ELb0ELb0ELi2ELi4ELi4ELi4ELb0EEENS1_21CollectiveEpilogueBwdISA_SB_SD_Li256ELb0ELb0ELi2EEENS1_19SingleTileSchedulerILb0ELb0ELb0ELi128EEEEEEEEEvNT_6ParamsE$_ZN4cute3eso3ESOILb1ELb0EJNS_6LayoutINS_5tupleIJNS3_IJNS_1CILi8EEENS4_ILi1EEEEEENS4_ILi2EEENS4_ILi4EEEEEENS3_IJNS3_IJS6_NS4_ILi0EEEEEES5_NS4_ILi16EEEEEEEENS_10ViewEngineIPN7cutlass6half_tEEEEEC2ERKSF_RKSK_) ;  /* 0xffffa69000007944 */ /* 0x024fea0003c3ffff */
[----:B------:R2:W5:Y:S01]  /*ea30*/  LDL.64 R26, [R1+0x758] ;  /* 0x00075800011a7983 */ /* 0x0005620000100a00 */
[----:B-1----:R-:W-:Y:S01]  /*ea40*/  IMAD.MOV.U32 R6, RZ, RZ, R8 ;  /* 0x000000ffff067224 */ /* 0x002fe200078e0008 */
[----:B------:R-:W-:Y:S02]  /*ea50*/  MOV R3, R9 ;  /* 0x0000000900037202 */ /* 0x000fe40000000f00 */
[----:B------:R-:W-:Y:S02]  /*ea60*/  MOV R4, 0xea80 ;  /* 0x0000ea8000047802 */ /* 0x000fe40000000f00 */
[----:B--2--5:R-:W-:Y:S05]  /*ea70*/  CALL.REL.NOINC `($_ZN7cutlass13device_kernelIN5flash19enable_sm80_to_sm89INS1_16FlashAttnBwdSm80INS1_25CollectiveMainloopBwdSm80ILi2ELi2EN4cute5tupleIJNS5_1CILi128EEES8_NS7_ILi64EEEEEENS_6half_tEfNS_4arch4Sm80ELb0ELb1ELb1ELb0ELb0ELb0ELb0ELb0ELi2ELi4ELi4ELi4ELb0EEENS1_21CollectiveEpilogueBwdISA_SB_SD_Li256ELb0ELb0ELi2EEENS1_19SingleTileSchedulerILb0ELb0ELb0ELi128EEEEEEEEEvNT_6ParamsE$_ZN4cute3eso3ESOILb1ELb0EJNS_6LayoutINS_5tupleIJNS3_IJNS_1CILi8EEENS4_ILi1EEEEEENS4_ILi4EEES8_EEENS3_IJNS3_IJS6_NS4_ILi0EEEEEES5_NS4_ILi32EEEEEEEENS_10ViewEngineIPN7cutlass6half_tEEEEEC2ERKSE_RKSJ_) ;  /* 0xffffa80000007944 */ /* 0x024fea0003c3ffff */
[----:B------:R2:W5:Y:S01]  /*ea80*/  LDL.64 R24, [R1+0x758] ;  /* 0x0007580001187983 */ /* 0x0005620000100a00 */
[----:B------:R-:W-:Y:S01]  /*ea90*/  IMAD.MOV.U32 R38, RZ, RZ, R62 ;  /* 0x000000ffff267224 */ /* 0x000fe200078e003e */
[----:B-1----:R-:W-:Y:S01]  /*eaa0*/  MOV R2, R30 ;  /* 0x0000001e00027202 */ /* 0x002fe20000000f00 */
[----:B------:R-:W-:Y:S01]  /*eab0*/  IMAD.MOV.U32 R3, RZ, RZ, R31 ;  /* 0x000000ffff037224 */ /* 0x000fe200078e001f */
[----:B------:R-:W-:Y:S02]  /*eac0*/  MOV R46, 0xeae0 ;  /* 0x0000eae0002e7802 */ /* 0x000fe40000000f00 */
[----:B--2--5:R-:W-:Y:S05]  /*ead0*/  CALL.REL.NOINC `($_ZN7cutlass13device_kernelIN5flash19enable_sm80_to_sm89INS1_16FlashAttnBwdSm80INS1_25CollectiveMainloopBwdSm80ILi2ELi2EN4cute5tupleIJNS5_1CILi128EEES8_NS7_ILi64EEEEEENS_6half_tEfNS_4arch4Sm80ELb0ELb1ELb1ELb0ELb0ELb0ELb0ELb0ELi2ELi4ELi4ELi4ELb0EEENS1_21CollectiveEpilogueBwdISA_SB_SD_Li256ELb0ELb0ELi2EEENS1_19SingleTileSchedulerILb0ELb0ELb0ELi128EEEEEEEEEvNT_6ParamsE$_ZN4cute8smem_ptrIPN7cutlass6half_tEECI1NS_12iter_adaptorIS3_S4_EEES3_) ;  /* 0xffffaf9000007944 */ /* 0x024fea0003c3ffff */
[----:B-1----:R1:W5:Y:S01]  /*eae0*/  LDL.64 R2, [R1+0x758] ;  /* 0x0007580001027983 */ /* 0x0023620000100a00 */
[----:B------:R-:W-:Y:S02]  /*eaf0*/  MOV R81, R62 ;  /* 0x0000003e00517202 */ /* 0x000fe40000000f00 */
[----:B------:R-:W-:-:S02]  /*eb00*/  MOV R38, 0xeb20 ;  /* 0x0000eb2000267802 */ /* 0x000fc40000000f00 */
[----:B-1---5:R-:W-:Y:S05]  /*eb10*/  CALL.REL.NOINC `($_ZN7cutlass13device_kernelIN5flash19enable_sm80_to_sm89INS1_16FlashAttnBwdSm80INS1_25CollectiveMainloopBwdSm80ILi2ELi2EN4cute5tupleIJNS5_1CILi128EEES8_NS7_ILi64EEEEEENS_6half_tEfNS_4arch4Sm80ELb0ELb1ELb1ELb0ELb0ELb0ELb0ELb0ELi2ELi4ELi4ELi4ELb0EEENS1_21CollectiveEpilogueBwdISA_SB_SD_Li256ELb0ELb0ELi2EEENS1_19SingleTileSchedulerILb0ELb0ELb0ELi128EEEEEEEEEvNT_6ParamsE$_ZN4cute3eso3ESOILb1ELb0EJNS_6LayoutINS_5tupleIJNS3_IJNS_1CILi8EEENS4_ILi1EEEEEENS4_ILi2EEEEEENS3_IJNS3_IJS6_NS4_ILi0EEEEEENS4_ILi4096EEEEEEEENS_10ViewEngineINS_8smem_ptrIPN7cutlass6half_tEEEEEEEC2ERKSE_RKSL_) ;  /* 0xffffa35000007944 */ /* 0x022fea0003c3ffff */
[----:B-1----:R1:W5:Y:S01]  /*eb20*/  LDL.64 R36, [R1+0x758] ;  /* 0x0007580001247983 */ /* 0x0023620000100a00 */
[----:B------:R-:W-:Y:S01]  /*eb30*/  IMAD.MOV.U32 R81, RZ, RZ, R62 ;  /* 0x000000ffff517224 */ /* 0x000fe200078e003e */
[----:B------:R-:W-:Y:S01]  /*eb40*/  MOV R38, R26 ;  /* 0x0000001a00267202 */ /* 0x000fe20000000f00 */
[----:B------:R-:W-:Y:S01]  /*eb50*/  IMAD.MOV.U32 R39, RZ, RZ, R27 ;  /* 0x000000ffff277224 */ /* 0x000fe200078e001b */
[----:B------:R-:W-:-:S02]  /*eb60*/  MOV R48, 0xeb80 ;  /* 0x0000eb8000307802 */ /* 0x000fc40000000f00 */
[----:B-1---5:R-:W-:Y:S05]  /*eb70*/  CALL.REL.NOINC `($_ZN7cutlass13device_kernelIN5flash19enable_sm80_to_sm89INS1_16FlashAttnBwdSm80INS1_25CollectiveMainloopBwdSm80ILi2ELi2EN4cute5tupleIJNS5_1CILi128EEES8_NS7_ILi64EEEEEENS_6half_tEfNS_4arch4Sm80ELb0ELb1ELb1ELb0ELb0ELb0ELb0ELb0ELi2ELi4ELi4ELi4ELb0EEENS1_21CollectiveEpilogueBwdISA_SB_SD_Li256ELb0ELb0ELi2EEENS1_19SingleTileSchedulerILb0ELb0ELb0ELi128EEEEEEEEEvNT_6ParamsE$_ZN4cute3eso3ESOILb1ELb0EJNS_6LayoutINS_5tupleIJNS3_IJNS_1CILi8EEENS4_ILi1EEEEEENS4_ILi2EEEEEENS3_IJNS3_IJS6_NS4_ILi0EEEEEES5_EEEEENS_10ViewEngineIPN7cutlass6half_tEEEEEC2ERKSD_RKSI_) ;  /* 0xffffa48000007944 */ /* 0x022fea0003c3ffff */
[----:B------:R2:W5:Y:S01]  /*eb80*/  LDL.64 R2, [R1+0x758] ;  /* 0x0007580001027983 */ /* 0x0005620000100a00 */
[----:B------:R-:W-:-:S02]  /*eb90*/  MOV R81, R62 ;  /* 0x0000003e00517202 */ /* 0x000fc40000000f00 */
[----:B-1----:R-:W-:Y:S02]  /*eba0*/  MOV R46, 0xebc0 ;  /* 0x0000ebc0002e7802 */ /* 0x002fe40000000f00 */
[----:B--2--5:R-:W-:Y:S05]  /*ebb0*/  CALL.REL.NOINC `($_ZN7cutlass13device_kernelIN5flash19enable_sm80_to_sm89INS1_16FlashAttnBwdSm80INS1_25CollectiveMainloopBwdSm80ILi2ELi2EN4cute5tupleIJNS5_1CILi128EEES8_NS7_ILi64EEEEEENS_6half_tEfNS_4arch4Sm80ELb0ELb1ELb1ELb0ELb0ELb0ELb0ELb0ELi2ELi4ELi4ELi4ELb0EEENS1_21CollectiveEpilogueBwdISA_SB_SD_Li256ELb0ELb0ELi2EEENS1_19SingleTileSchedulerILb0ELb0ELb0ELi128EEEEEEEEEvNT_6ParamsE$_ZN4cute3eso3ESOILb1ELb0EJNS_6LayoutINS_5tupleIJNS3_IJNS_1CILi8EEENS4_ILi1EEEEEENS3_IJNS4_ILi2EEEEEEEEENS3_IJNS3_IJS6_NS4_ILi0EEEEEENS3_IJNS4_ILi4096EEEEEEEEEEENS_10ViewEngineINS_8smem_ptrIPN7cutlass6half_tEEEEEEEC2ERKSG_RKSN_) ;  /* 0xffffa0b000007944 */ /* 0x024fea0003c3ffff */
[----:B-1----:R1:W5:Y:S01]  /*ebc0*/  LDL.64 R36, [R1+0x758] ;  /* 0x0007580001247983 */ /* 0x0023620000100a00 */
[----:B------:R-:W-:Y:S02]  /*ebd0*/  MOV R81, R62 ;  /* 0x0000003e00517202 */ /* 0x000fe40000000f00 */
[----:B------:R-:W-:Y:S02]  /*ebe0*/  MOV R46, 0xec00 ;  /* 0x0000ec00002e7802 */ /* 0x000fe40000000f00 */
[----:B-1---5:R-:W-:Y:S05]  /*ebf0*/  CALL.REL.NOINC `($_ZN7cutlass13device_kernelIN5flash19enable_sm80_to_sm89INS1_16FlashAttnBwdSm80INS1_25CollectiveMainloopBwdSm80ILi2ELi2EN4cute5tupleIJNS5_1CILi128EEES8_NS7_ILi64EEEEEENS_6half_tEfNS_4arch4Sm80ELb0ELb1ELb1ELb0ELb0ELb0ELb0ELb0ELi2ELi4ELi4ELi4ELb0EEENS1_21CollectiveEpilogueBwdISA_SB_SD_Li256ELb0ELb0ELi2EEENS1_19SingleTileSchedulerILb0ELb0ELb0ELi128EEEEEEEEEvNT_6ParamsE$_ZN4cute3eso3ESOILb1ELb0EJNS_6LayoutINS_5tupleIJNS3_IJNS_1CILi8EEENS4_ILi1EEEEEENS3_IJNS4_ILi2EEEEEEEEENS3_IJNS3_IJS6_NS4_ILi0EEEEEENS3_IJS5_EEEEEEEENS_10ViewEngineIPN7cutlass6half_tEEEEEC2ERKSF_RKSK_) ;  /* 0xffffa17000007944 */ /* 0x022fea0003c3ffff */
[----:B-1----:R1:W5:Y:S01]  /*ec00*/  LDL.64 R2, [R1+0x758] ;  /* 0x0007580001027983 */ /* 0x0023620000100a00 */
[----:B------:R-:W-:Y:S02]  /*ec10*/  MOV R81, R62 ;  /* 0x0000003e00517202 */ /* 0x000fe40000000f00 */
[----:B------:R-:W-:Y:S02]  /*ec20*/  MOV R46, 0xec40 ;  /* 0x0000ec40002e7802 */ /* 0x000fe40000000f00 */
[----:B-1---5:R-:W-:Y:S05]  /*ec30*/  CALL.REL.NOINC `($_ZN7cutlass13device_kernelIN5flash19enable_sm80_to_sm89INS1_16FlashAttnBwdSm80INS1_25CollectiveMainloopBwdSm80ILi2ELi2EN4cute5tupleIJNS5_1CILi128EEES8_NS7_ILi64EEEEEENS_6half_tEfNS_4arch4Sm80ELb0ELb1ELb1ELb0ELb0ELb0ELb0ELb0ELi2ELi4ELi4ELi4ELb0EEENS1_21CollectiveEpilogueBwdISA_SB_SD_Li256ELb0ELb0ELi2EEENS1_19SingleTileSchedulerILb0ELb0ELb0ELi128EEEEEEEEEvNT_6ParamsE$_ZN4cute3eso3ESOILb1ELb0EJNS_6LayoutINS_5tupleIJNS3_IJNS3_IJNS_1CILi8EEENS4_ILi1EEEEEES6_EEENS3_IJNS3_IJS6_S6_EEENS4_ILi2EEEEEEEEENS3_IJNS3_IJNS3_IJS6_NS4_ILi0EEEEEESD_EEENS3_IJNS3_IJSD_SD_EEES5_EEEEEEEENS_10ViewEngineIPN7cutlass6half_tEEEEEC2ERKSJ_RKSO_) ;  /* 0xffff977000007944 */ /* 0x022fea0003c3ffff */
[----:B-1----:R1:W5:Y:S01]  /*ec40*/  LDL.64 R38, [R1+0x758] ;  /* 0x0007580001267983 */ /* 0x0023620000100a00 */
[----:B------:R-:W-:Y:S02]  /*ec50*/  MOV R81, R62 ;  /* 0x0000003e00517202 */ /* 0x000fe40000000f00 */
[----:B------:R-:W-:Y:S02]  /*ec60*/  MOV R46, 0xec80 ;  /* 0x0000ec80002e7802 */ /* 0x000fe40000000f00 */
[----:B-1---5:R-:W-:Y:S05]  /*ec70*/  CALL.REL.NOINC `($_ZN7cutlass13device_kernelIN5flash19enable_sm80_to_sm89INS1_16FlashAttnBwdSm80INS1_25CollectiveMainloopBwdSm80ILi2ELi2EN4cute5tupleIJNS5_1CILi128EEES8_NS7_ILi64EEEEEENS_6half_tEfNS_4arch4Sm80ELb0ELb1ELb1ELb0ELb0ELb0ELb0ELb0ELi2ELi4ELi4ELi4ELb0EEENS1_21CollectiveEpilogueBwdISA_SB_SD_Li256ELb0ELb0ELi2EEENS1_19SingleTileSchedulerILb0ELb0ELb0ELi128EEEEEEEEEvNT_6ParamsE$_ZN4cute3eso3ESOILb1ELb0EJNS_6LayoutINS_5tupleIJNS3_IJNS3_IJNS_1CILi8EEENS4_ILi1EEEEEES6_EEENS3_IJNS3_IJS6_S6_EEENS4_ILi2EEEEEEEEENS3_IJNS3_IJNS3_IJS6_NS4_ILi0EEEEEESD_EEENS3_IJNS3_IJSD_SD_EEENS4_ILi4096EEEEEEEEEEENS_10ViewEngineINS_8smem_ptrIPN7cutlass6half_tEEEEEEEC2ERKSK_RKSR_) ;  /* 0xffff965000007944 */ /* 0x022fea0003c3ffff */
[----:B-1----:R1:W5:Y:S01]  /*ec80*/  LDL.64 R2, [R1+0x758] ;  /* 0x0007580001027983 */ /* 0x0023620000100a00 */
[----:B------:R-:W-:-:S02]  /*ec90*/  MOV R81, R62 ;  /* 0x0000003e00517202 */ /* 0x000fc40000000f00 */
[----:B------:R-:W-:Y:S02]  /*eca0*/  MOV R48, 0xecc0 ;  /* 0x0000ecc000307802 */ /* 0x000fe40000000f00 */
[----:B-1---5:R-:W-:Y:S05]  /*ecb0*/  CALL.REL.NOINC `($_ZN7cutlass13device_kernelIN5flash19enable_sm80_to_sm89INS1_16FlashAttnBwdSm80INS1_25CollectiveMainloopBwdSm80ILi2ELi2EN4cute5tupleIJNS5_1CILi128EEES8_NS7_ILi64EEEEEENS_6half_tEfNS_4arch4Sm80ELb0ELb1ELb1ELb0ELb0ELb0ELb0ELb0ELi2ELi4ELi4ELi4ELb0EEENS1_21CollectiveEpilogueBwdISA_SB_SD_Li256ELb0ELb0ELi2EEENS1_19SingleTileSchedulerILb0ELb0ELb0ELi128EEEEEEEEEvNT_6ParamsE$_ZN4cute3eso3ESOILb1ELb0EJNS_6LayoutINS_5tupleIJNS3_IJNS_1CILi8EEENS4_ILi1EEEEEENS4_ILi2EEEEEENS3_IJNS3_IJS6_NS4_ILi0EEEEEES5_EEEEENS_10ViewEngineIPN7cutlass6half_tEEEEEC2ERKSD_RKSI_) ;  /* 0xffffa34000007944 */ /* 0x022fea0003c3ffff */
[----:B------:R2:W5:Y:S01]  /*ecc0*/  LDL.64 R12, [R1+0x758] ;  /* 0x00075800010c7983 */ /* 0x0005620000100a00 */
[----:B-1----:R-:W-:Y:S02]  /*ecd0*/  MOV R38, R62 ;  /* 0x0000003e00267202 */ /* 0x002fe40000000f00 */
[----:B------:R-:W-:Y:S02]  /*ece0*/  MOV R46, 0xed00 ;  /* 0x0000ed00002e7802 */ /* 0x000fe40000000f00 */
[----:B--2--5:R-:W-:Y:S05]  /*ecf0*/  CALL.REL.NOINC `($_ZN7cutlass13device_kernelIN5flash19enable_sm80_to_sm89INS1_16FlashAttnBwdSm80INS1_25CollectiveMainloopBwdSm80ILi2ELi2EN4cute5tupleIJNS5_1CILi128EEES8_NS7_ILi64EEEEEENS_6half_tEfNS_4arch4Sm80ELb0ELb1ELb1ELb0ELb0ELb0ELb0ELb0ELi2ELi4ELi4ELi4ELb0EEENS1_21CollectiveEpilogueBwdISA_SB_SD_Li256ELb0ELb0ELi2EEENS1_19SingleTileSchedulerILb0ELb0ELb0ELi128EEEEEEEEEvNT_6ParamsE$_ZN4cute8smem_ptrIPN7cutlass6half_tEECI1NS_12iter_adaptorIS3_S4_EEES3_) ;  /* 0xffffad7000007944 */ /* 0x024fea0003c3ffff */
[----:B-1----:R1:W5:Y:S01]  /*ed00*/  LDL.64 R2, [R1+0x758] ;  /* 0x0007580001027983 */ /* 0x0023620000100a00 */
[----:B------:R-:W-:Y:S02]  /*ed10*/  MOV R81, R62 ;  /* 0x0000003e00517202 */ /* 0x000fe40000000f00 */
[----:B------:R-:W-:Y:S02]  /*ed20*/  MOV R38, 0xed40 ;  /* 0x0000ed4000267802 */ /* 0x000fe40000000f00 */
[----:B-1---5:R-:W-:Y:S05]  /*ed30*/  CALL.REL.NOINC `($_ZN7cutlass13device_kernelIN5flash19enable_sm80_to_sm89INS1_16FlashAttnBwdSm80INS1_25CollectiveMainloopBwdSm80ILi2ELi2EN4cute5tupleIJNS5_1CILi128EEES8_NS7_ILi64EEEEEENS_6half_tEfNS_4arch4Sm80ELb0ELb1ELb1ELb0ELb0ELb0ELb0ELb0ELi2ELi4ELi4ELi4ELb0EEENS1_21CollectiveEpilogueBwdISA_SB_SD_Li256ELb0ELb0ELi2EEENS1_19SingleTileSchedulerILb0ELb0ELb0ELi128EEEEEEEEEvNT_6ParamsE$_ZN4cute3eso3ESOILb1ELb0EJNS_6LayoutINS_5tupleIJNS3_IJNS_1CILi8EEENS4_ILi1EEEEEENS4_ILi2EEEEEENS3_IJNS3_IJS6_NS4_ILi0EEEEEENS4_ILi4096EEEEEEEENS_10ViewEngineINS_8smem_ptrIPN7cutlass6half_tEEEEEEEC2ERKSE_RKSL_) ;  /* 0xffffa13000007944 */ /* 0x022fea0003c3ffff */
[----:B------:R2:W5:Y:S01]  /*ed40*/  LDL.64 R14, [R1+0x758] ;  /* 0x00075800010e7983 */ /* 0x0005620000100a00 */
[----:B------:R-:W-:Y:S01]  /*ed50*/  IMAD.MOV.U32 R81, RZ, RZ, R62 ;  /* 0x000000ffff517224 */ /* 0x000fe200078e003e */
[----:B------:R-:W-:Y:S02]  /*ed60*/  MOV R47, RZ ;  /* 0x000000ff002f7202 */ /* 0x000fe40000000f00 */
[----:B------:R-:W-:-:S02]  /*ed70*/  MOV R46, 0xed90 ;  /* 0x0000ed90002e7802 */ /* 0x000fc40000000f00 */
[----:B-12--5:R-:W-:Y:S05]  /*ed80*/  CALL.REL.NOINC `($_ZN7cutlass13device_kernelIN5flash19enable_sm80_to_sm89INS1_16FlashAttnBwdSm80INS1_25CollectiveMainloopBwdSm80ILi2ELi2EN4cute5tupleIJNS5_1CILi128EEES8_NS7_ILi64EEEEEENS_6half_tEfNS_4arch4Sm80ELb0ELb1ELb1ELb0ELb0ELb0ELb0ELb0ELi2ELi4ELi4ELi4ELb0EEENS1_21CollectiveEpilogueBwdISA_SB_SD_Li256ELb0ELb0ELi2EEENS1_19SingleTileSchedulerILb0ELb0ELb0ELi128EEEEEEEEEvNT_6ParamsE$_ZN4cute3eso3ESOILb1ELb0EJNS_10UnderscoreEiEEC2ERKS2_RKi) ;  /* 0xffff8b8000007944 */ /* 0x026fea0003c3ffff */
[----:B------:R-:W2:Y:S01]  /*ed90*/  LDL R37, [R1+0x758] ;  /* 0x0007580001257983 */ /* 0x000ea20000100800 */
[----:B------:R-:W-:Y:S01]  /*eda0*/  IMAD.MOV.U32 R81, RZ, RZ, R62 ;  /* 0x000000ffff517224 */ /* 0x000fe200078e003e */
[----:B------:R-:W-:-:S02]  /*edb0*/  MOV R38, 0xede0 ;  /* 0x0000ede000267802 */ /* 0x000fc40000000f00 */
[----:B--2---:R-:W-:Y:S02]  /*edc0*/  SHF.L.U32 R37, R37, 0xc, RZ ;  /* 0x0000000c25257819 */ /* 0x004fe400000006ff */
[----:B-1----:R-:W-:Y:S05]  /*edd0*/  CALL.REL.NOINC `($_ZN7cutlass13device_kernelIN5flash19enable_sm80_to_sm89INS1_16FlashAttnBwdSm80INS1_25CollectiveMainloopBwdSm80ILi2ELi2EN4cute5tupleIJNS5_1CILi128EEES8_NS7_ILi64EEEEEENS_6half_tEfNS_4arch4Sm80ELb0ELb1ELb1ELb0ELb0ELb0ELb0ELb0ELi2ELi4ELi4ELi4ELb0EEENS1_21CollectiveEpilogueBwdISA_SB_SD_Li256ELb0ELb0ELi2EEENS1_19SingleTileSchedulerILb0ELb0ELb0ELi128EEEEEEEEEvNT_6ParamsE$_ZN4cute3eso3ESOILb1ELb0EJNS_6LayoutINS_5tupleIJNS3_IJNS_1CILi8EEENS4_ILi1EEEEEEEEENS3_IJNS3_IJS6_NS4_ILi0EEEEEEEEEEEiEEC2ERKSC_RKi) ;  /* 0xffff9e5000007944 */ /* 0x002fea0003c3ffff */
[----:B------:R-:W2:Y:S01]  /*ede0*/  LDL R3, [R1+0x758] ;  /* 0x0007580001037983 */ /* 0x000ea20000100800 */
[----:B------:R-:W-:Y:S02]  /*edf0*/  MOV R38, R62 ;  /* 0x0000003e00267202 */ /* 0x000fe40000000f00 */
[----:B------:R-:W-:Y:S01]  /*ee00*/  MOV R46, 0xee30 ;  /* 0x0000ee30002e7802 */ /* 0x000fe20000000f00 */
[----:B--2---:R-:W-:-:S04]  /*ee10*/  IMAD.WIDE R2, R3, 0x2, R14 ;  /* 0x0000000203027825 */ /* 0x004fc800078e020e */
[----:B-1----:R-:W-:Y:S05]  /*ee20*/  CALL.REL.NOINC `($_ZN7cutlass13device_kernelIN5flash19enable_sm80_to_sm89INS1_16FlashAttnBwdSm80INS1_25CollectiveMainloopBwdSm80ILi2ELi2EN4cute5tupleIJNS5_1CILi128EEES8_NS7_ILi64EEEEEENS_6half_tEfNS_4arch4Sm80ELb0ELb1ELb1ELb0ELb0ELb0ELb0ELb0ELi2ELi4ELi4ELi4ELb0EEENS1_21CollectiveEpilogueBwdISA_SB_SD_Li256ELb0ELb0ELi2EEENS1_19SingleTileSchedulerILb0ELb0ELb0ELi128EEEEEEEEEvNT_6ParamsE$_ZN4cute8smem_ptrIPN7cutlass6half_tEECI1NS_12iter_adaptorIS3_S4_EEES3_) ;  /* 0xffffac4000007944 */ /* 0x002fea0003c3ffff */
[----:B-1----:R1:W5:Y:S01]  /*ee30*/  LDL.64 R2, [R1+0x758] ;  /* 0x0007580001027983 */ /* 0x0023620000100a00 */
[----:B------:R-:W-:Y:S02]  /*ee40*/  MOV R81, R62 ;  /* 0x0000003e00517202 */ /* 0x000fe40000000f00 */
[----:B------:R-:W-:Y:S02]  /*ee50*/  MOV R38, 0xee70 ;  /* 0x0000ee7000267802 */ /* 0x000fe40000000f00 */
[----:B-1---5:R-:W-:Y:S05]  /*ee60*/  CALL.REL.NOINC `($_ZN7cutlass13device_kernelIN5flash19enable_sm80_to_sm89INS1_16FlashAttnBwdSm80INS1_25CollectiveMainloopBwdSm80ILi2ELi2EN4cute5tupleIJNS5_1CILi128EEES8_NS7_ILi64EEEEEENS_6half_tEfNS_4arch4Sm80ELb0ELb1ELb1ELb0ELb0ELb0ELb0ELb0ELi2ELi4ELi4ELi4ELb0EEENS1_21CollectiveEpilogueBwdISA_SB_SD_Li256ELb0ELb0ELi2EEENS1_19SingleTileSchedulerILb0ELb0ELb0ELi128EEEEEEEEEvNT_6ParamsE$_ZN4cute3eso3ESOILb1ELb0EJNS_6LayoutINS_5tupleIJNS3_IJNS_1CILi8EEENS4_ILi1EEEEEEEEENS3_IJNS3_IJS6_NS4_ILi0EEEEEEEEEEENS_10ViewEngineINS_8smem_ptrIPN7cutlass6half_tEEEEEEEC2ERKSC_RKSJ_) ;  /* 0xffff9d3000007944 */ /* 0x022fea0003c3ffff */
[----:B-1----:R1:W5:Y:S01]  /*ee70*/  LDL.64 R2, [R1+0x758] ;  /* 0x0007580001027983 */ /* 0x0023620000100a00 */
[----:B------:R-:W-:Y:S01]  /*ee80*/  IMAD.MOV.U32 R81, RZ, RZ, R62 ;  /* 0x000000ffff517224 */ /* 0x000fe200078e003e */
[----:B------:R-:W-:Y:S02]  /*ee90*/  MOV R47, RZ ;  /* 0x000000ff002f7202 */ /* 0x000fe40000000f00 */
[----:B------:R-:W-:-:S02]  /*eea0*/  MOV R46, 0xeec0 ;  /* 0x0000eec0002e7802 */ /* 0x000fc40000000f00 */
[----:B-1---5:R-:W-:Y:S05]  /*eeb0*/  CALL.REL.NOINC `($_ZN7cutlass13device_kernelIN5flash19enable_sm80_to_sm89INS1_16FlashAttnBwdSm80INS1_25CollectiveMainloopBwdSm80ILi2ELi2EN4cute5tupleIJNS5_1CILi128EEES8_NS7_ILi64EEEEEENS_6half_tEfNS_4arch4Sm80ELb0ELb1ELb1ELb0ELb0ELb0ELb0ELb0ELi2ELi4ELi4ELi4ELb0EEENS1_21CollectiveEpilogueBwdISA_SB_SD_Li256ELb0ELb0ELi2EEENS1_19SingleTileSchedulerILb0ELb0ELb0ELi128EEEEEEEEEvNT_6ParamsE$_ZN4cute3eso3ESOILb1ELb0EJNS_10UnderscoreEiEEC2ERKS2_RKi) ;  /* 0xffff8a5000007944 */ /* 0x022fea0003c3ffff */
        /* <DEDUP_REMOVED lines=8> */
[----:B-12---:R-:W-:-:S05]  /*ef40*/  IMAD.WIDE R36, R5, 0x2, R12 ;  /* 0x0000000205247825 */ /* 0x006fca00078e020c */
[----:B------:R-:W-:Y:S02]  /*ef50*/  MOV R46, R36 ;  /* 0x00000024002e7202 */ /* 0x000fe40000000f00 */
[----:B------:R-:W-:Y:S05]  /*ef60*/  CALL.REL.NOINC `($_ZN7cutlass13device_kernelIN5flash19enable_sm80_to_sm89INS1_16FlashAttnBwdSm80INS1_25CollectiveMainloopBwdSm80ILi2ELi2EN4cute5tupleIJNS5_1CILi128EEES8_NS7_ILi64EEEEEENS_6half_tEfNS_4arch4Sm80ELb0ELb1ELb1ELb0ELb0ELb0ELb0ELb0ELi2ELi4ELi4ELi4ELb0EEENS1_21CollectiveEpilogueBwdISA_SB_SD_Li256ELb0ELb0ELi2EEENS1_19SingleTileSchedulerILb0ELb0ELb0ELi128EEEEEEEEEvNT_6ParamsE$_ZN4cute3eso3ESOILb1ELb0EJNS_6LayoutINS_5tupleIJNS3_IJNS_1CILi8EEENS4_ILi1EEEEEEEEENS3_IJNS3_IJS6_NS4_ILi0EEEEEEEEEEENS_10ViewEngineIPN7cutlass6half_tEEEEEC2ERKSC_RKSH_) ;  /* 0xffff9c7000007944 */ /* 0x000fea0003c3ffff */
[----:B-1----:R1:W5:Y:S01]  /*ef70*/  LDL.64 R36, [R1+0x758] ;  /* 0x0007580001247983 */ /* 0x0023620000100a00 */
[----:B------:R-:W-:Y:S02]  /*ef80*/  MOV R38, R62 ;  /* 0x0000003e00267202 */ /* 0x000fe40000000f00 */
[----:B------:R-:W-:Y:S02]  /*ef90*/  MOV R46, 0xefb0 ;  /* 0x0000efb0002e7802 */ /* 0x000fe40000000f00 */
[----:B-1---5:R-:W-:Y:S05]  /*efa0*/  CALL.REL.NOINC `($_ZN7cutlass13device_kernelIN5flash19enable_sm80_to_sm89INS1_16FlashAttnBwdSm80INS1_25CollectiveMainloopBwdSm80ILi2ELi2EN4cute5tupleIJNS5_1CILi128EEES8_NS7_ILi64EEEEEENS_6half_tEfNS_4arch4Sm80ELb0ELb1ELb1ELb0ELb0ELb0ELb0ELb0ELi2ELi4ELi4ELi4ELb0EEENS1_21CollectiveEpilogueBwdISA_SB_SD_Li256ELb0ELb0ELi2EEENS1_19SingleTileSchedulerILb0ELb0ELb0ELi128EEEEEEEEEvNT_6ParamsE$_ZN4cute8smem_ptrIPN7cutlass6half_tEECI1NS_12iter_adaptorIS3_S4_EEES3_) ;  /* 0xffffaac000007944 */ /* 0x022fea0003c3ffff */
[----:B-1----:R1:W5:Y:S01]  /*efb0*/  LDL.64 R2, [R1+0x758] ;  /* 0x0007580001027983 */ /* 0x0023620000100a00 */
[----:B------:R-:W-:Y:S02]  /*efc0*/  MOV R81, R62 ;  /* 0x0000003e00517202 */ /* 0x000fe40000000f00 */
[----:B------:R-:W-:Y:S02]  /*efd0*/  MOV R46, 0xeff0 ;  /* 0x0000eff0002e7802 */ /* 0x000fe40000000f00 */
[----:B-1---5:R-:W-:Y:S05]  /*efe0*/  CALL.REL.NOINC `($_ZN7cutlass13device_kernelIN5flash19enable_sm80_to_sm89INS1_16FlashAttnBwdSm80INS1_25CollectiveMainloopBwdSm80ILi2ELi2EN4cute5tupleIJNS5_1CILi128EEES8_NS7_ILi64EEEEEENS_6half_tEfNS_4arch4Sm80ELb0ELb1ELb1ELb0ELb0ELb0ELb0ELb0ELi2ELi4ELi4ELi4ELb0EEENS1_21CollectiveEpilogueBwdISA_SB_SD_Li256ELb0ELb0ELi2EEENS1_19SingleTileSchedulerILb0ELb0ELb0ELi128EEEEEEEEEvNT_6ParamsE$_ZN4cute8smem_ptrIPN7cutlass9uint128_tEECI1NS_12iter_adaptorIS3_S4_EEES3_) ;  /* 0xffffaac000007944 */ /* 0x022fea0003c3ffff */
[----:B-1----:R1:W5:Y:S01]  /*eff0*/  LDL.64 R2, [R1+0x758] ;  /* 0x0007580001027983 */ /* 0x0023620000100a00 */
[----:B------:R-:W-:Y:S02]  /*f000*/  MOV R81, R62 ;  /* 0x0000003e00517202 */ /* 0x000fe40000000f00 */
[----:B------:R-:W-:Y:S02]  /*f010*/  MOV R46, 0xf030 ;  /* 0x0000f030002e7802 */ /* 0x000fe40000000f00 */
[----:B-1---5:R-:W-:Y:S05]  /*f020*/  CALL.REL.NOINC `($_ZN7cutlass13device_kernelIN5flash19enable_sm80_to_sm89INS1_16FlashAttnBwdSm80INS1_25CollectiveMainloopBwdSm80ILi2ELi2EN4cute5tupleIJNS5_1CILi128EEES8_NS7_ILi64EEEEEENS_6half_tEfNS_4arch4Sm80ELb0ELb1ELb1ELb0ELb0ELb0ELb0ELb0ELi2ELi4ELi4ELi4ELb0EEENS1_21CollectiveEpilogueBwdISA_SB_SD_Li256ELb0ELb0ELi2EEENS1_19SingleTileSchedulerILb0ELb0ELb0ELi128EEEEEEEEEvNT_6ParamsE$_ZN4cute3eso3ESOILb1ELb0EJNS_6LayoutINS_5tupleIJNS3_IJNS_1CILi1EEES5_EEEEEENS3_IJNS3_IJS5_NS4_ILi0EEEEEEEEEEENS_10ViewEngineINS_8smem_ptrIPN7cutlass9uint128_tEEEEEEEC2ERKSB_RKSI_) ;  /* 0xffff963000007944 */ /* 0x022fea0003c3ffff */
[----:B------:R2:W5:Y:S01]  /*f030*/  LDL R4, [R1+0x758] ;  /* 0x0007580001047983 */ /* 0x0005620000100800 */
[----:B------:R-:W-:-:S02]  /*f040*/  MOV R81, R62 ;  /* 0x0000003e00517202 */ /* 0x000fc40000000f00 */
[----:B-1----:R-:W-:Y:S02]  /*f050*/  MOV R38, 0xf070 ;  /* 0x0000f07000267802 */ /* 0x002fe40000000f00 */
[----:B--2--5:R-:W-:Y:S05]  /*f060*/  CALL.REL.NOINC `($_ZN7cutlass13device_kernelIN5flash19enable_sm80_to_sm89INS1_16FlashAttnBwdSm80INS1_25CollectiveMainloopBwdSm80ILi2ELi2EN4cute5tupleIJNS5_1CILi128EEES8_NS7_ILi64EEEEEENS_6half_tEfNS_4arch4Sm80ELb0ELb1ELb1ELb0ELb0ELb0ELb0ELb0ELi2ELi4ELi4ELi4ELb0EEENS1_21CollectiveEpilogueBwdISA_SB_SD_Li256ELb0ELb0ELi2EEENS1_19SingleTileSchedulerILb0ELb0ELb0ELi128EEEEEEEEEvNT_6ParamsE$_ZN4cute3eso3ESOILb1ELb0EJNS_6LayoutINS_5tupleIJNS3_IJNS_1CILi4EEENS4_ILi1EEEEEEEEENS3_IJNS3_IJS6_NS4_ILi0EEEEEEEEEEENS_10ViewEngineIPjEEEEC2ERKSC_RKSF_) ;  /* 0xffff9af000007944 */ /* 0x024fea0003c3ffff */
        /* <DEDUP_REMOVED lines=11> */
[----:B-1----:R-:W-:Y:S05]  /*f120*/  CALL.REL.NOINC `($_ZN7cutlass13device_kernelIN5flash19enable_sm80_to_sm89INS1_16FlashAttnBwdSm80INS1_25CollectiveMainloopBwdSm80ILi2ELi2EN4cute5tupleIJNS5_1CILi128EEES8_NS7_ILi64EEEEEENS_6half_tEfNS_4arch4Sm80ELb0ELb1ELb1ELb0ELb0ELb0ELb0ELb0ELi2ELi4ELi4ELi4ELb0EEENS1_21CollectiveEpilogueBwdISA_SB_SD_Li256ELb0ELb0ELi2EEENS1_19SingleTileSchedulerILb0ELb0ELb0ELi128EEEEEEEEEvNT_6ParamsE$_ZN4cute3eso3ESOILb1ELb0EJNS_10UnderscoreEiEEC2ERKS2_RKi) ;  /* 0xffff87e000007944 */ /* 0x002fea0003c3ffff */
        /* <DEDUP_REMOVED lines=16> */
[----:B------:R-:W-:Y:S02]  /*f230*/  MOV R47, 0x1 ;  /* 0x00000001002f7802 */ /* 0x000fe40000000f00 */
        /* <DEDUP_REMOVED lines=40> */
[----:B--2--5:R-:W-:Y:S05]  /*f4c0*/  CALL.REL.NOINC `($_ZN7cutlass13device_kernelIN5flash19enable_sm80_to_sm89INS1_16FlashAttnBwdSm80INS1_25CollectiveMainloopBwdSm80ILi2ELi2EN4cute5tupleIJNS5_1CILi128EEES8_NS7_ILi64EEEEEENS_6half_tEfNS_4arch4Sm80ELb0ELb1ELb1ELb0ELb0ELb0ELb0ELb0ELi2ELi4ELi4ELi4ELb0EEENS1_21CollectiveEpilogueBwdISA_SB_SD_Li256ELb0ELb0ELi2EEENS1_19SingleTileSchedulerILb0ELb0ELb0ELi128EEEEEEEEEvNT_6ParamsE$_ZN4cute8smem_ptrIPN7cutlass6half_tEECI1NS_12iter_adaptorIS3_S4_EEES3_) ;  /* 0xffffa5a000007944 */ /* 0x024fea0003c3ffff */
[----:B-1----:R1:W5:Y:S01]  /*f4d0*/  LDL.64 R2, [R1+0x758] ;  /* 0x0007580001027983 */ /* 0x0023620000100a00 */
[----:B------:R-:W-:-:S03]  /*f4e0*/  MOV R16, 0xf500 ;  /* 0x0000f50000107802 */ /* 0x000fc60000000f00 */
[----:B-1---5:R-:W-:Y:S05]  /*f4f0*/  CALL.REL.NOINC `($_ZN7cutlass13device_kernelIN5flash19enable_sm80_to_sm89INS1_16FlashAttnBwdSm80INS1_25CollectiveMainloopBwdSm80ILi2ELi2EN4cute5tupleIJNS5_1CILi128EEES8_NS7_ILi64EEEEEENS_6half_tEfNS_4arch4Sm80ELb0ELb1ELb1ELb0ELb0ELb0ELb0ELb0ELi2ELi4ELi4ELi4ELb0EEENS1_21CollectiveEpilogueBwdISA_SB_SD_Li256ELb0ELb0ELi2EEENS1_19SingleTileSchedulerILb0ELb0ELb0ELi128EEEEEEEEEvNT_6ParamsE$_ZN4cute3eso3ESOILb1ELb0EJNS_6LayoutINS_5tupleIJNS3_IJNS_1CILi8EEENS4_ILi1EEEEEENS4_ILi4EEEEEENS3_IJNS3_IJS6_NS4_ILi0EEEEEENS4_ILi2048EEEEEEEENS_10ViewEngineINS_8smem_ptrIPN7cutlass6half_tEEEEEEEC2ERKSE_RKSL_) ;  /* 0xffff9c6000007944 */ /* 0x022fea0003c3ffff */
[----:B-1----:R1:W5:Y:S01]  /*f500*/  LDL.64 R2, [R1+0x758] ;  /* 0x0007580001027983 */ /* 0x0023620000100a00 */
[----:B------:R-:W-:Y:S01]  /*f510*/  IMAD.MOV.U32 R12, RZ, RZ, R24 ;  /* 0x000000ffff0c7224 */ /* 0x000fe200078e0018 */
[----:B------:R-:W-:-:S02]  /*f520*/  MOV R15, R25 ;  /* 0x00000019000f7202 */ /* 0x000fc40000000f00 */
[----:B------:R-:W-:Y:S02]  /*f530*/  MOV R14, 0xf550 ;  /* 0x0000f550000e7802 */ /* 0x000fe40000000f00 */
[----:B-1---5:R-:W-:Y:S05]  /*f540*/  CALL.REL.NOINC `($_ZN7cutlass13device_kernelIN5flash19enable_sm80_to_sm89INS1_16FlashAttnBwdSm80INS1_25CollectiveMainloopBwdSm80ILi2ELi2EN4cute5tupleIJNS5_1CILi128EEES8_NS7_ILi64EEEEEENS_6half_tEfNS_4arch4Sm80ELb0ELb1ELb1ELb0ELb0ELb0ELb0ELb0ELi2ELi4ELi4ELi4ELb0EEENS1_21CollectiveEpilogueBwdISA_SB_SD_Li256ELb0ELb0ELi2EEENS1_19SingleTileSchedulerILb0ELb0ELb0ELi128EEEEEEEEEvNT_6ParamsE$_ZN4cute3eso3ESOILb1ELb0EJNS_6LayoutINS_5tupleIJNS3_IJNS_1CILi8EEENS4_ILi1EEEEEENS4_ILi4EEEEEENS3_IJNS3_IJS6_NS4_ILi0EEEEEES5_EEEEENS_10ViewEngineIPN7cutlass6half_tEEEEEC2ERKSD_RKSI_) ;  /* 0xffff9c9000007944 */ /* 0x022fea0003c3ffff */
[----:B------:R2:W5:Y:S01]  /*f550*/  LDL.64 R4, [R1+0x758] ;  /* 0x0007580001047983 */ /* 0x0005620000100a00 */
[----:B------:R-:W-:Y:S01]  /*f560*/  IMAD.MOV.U32 R12, RZ, RZ, R2 ;  /* 0x000000ffff0c7224 */ /* 0x000fe200078e0002 */
[----:B------:R-:W-:Y:S02]  /*f570*/  MOV R15, R3 ;  /* 0x00000003000f7202 */ /* 0x000fe40000000f00 */
[----:B------:R-:W-:Y:S02]  /*f580*/  MOV R14, 0xf5a0 ;  /* 0x0000f5a0000e7802 */ /* 0x000fe40000000f00 */
[----:B-12--5:R-:W-:Y:S05]  /*f590*/  CALL.REL.NOINC `($_ZN7cutlass13device_kernelIN5flash19enable_sm80_to_sm89INS1_16FlashAttnBwdSm80INS1_25CollectiveMainloopBwdSm80ILi2ELi2EN4cute5tupleIJNS5_1CILi128EEES8_NS7_ILi64EEEEEENS_6half_tEfNS_4arch4Sm80ELb0ELb1ELb1ELb0ELb0ELb0ELb0ELb0ELi2ELi4ELi4ELi4ELb0EEENS1_21CollectiveEpilogueBwdISA_SB_SD_Li256ELb0ELb0ELi2EEENS1_19SingleTileSchedulerILb0ELb0ELb0ELi128EEEEEEEEEvNT_6ParamsE$_ZN4cute3eso3ESOILb1ELb0EJNS_6LayoutINS_5tupleIJNS3_IJNS_1CILi8EEENS4_ILi1EEEEEENS3_IJNS4_ILi4EEEEEEEEENS3_IJNS3_IJS6_NS4_ILi0EEEEEENS3_IJNS4_ILi2048EEEEEEEEEEENS_10ViewEngineINS_8smem_ptrIPN7cutlass6half_tEEEEEEEC2ERKSG_RKSN_) ;  /* 0xffff981000007944 */ /* 0x026fea0003c3ffff */
[----:B------:R2:W5:Y:S01]  /*f5a0*/  LDL.64 R6, [R1+0x758] ;  /* 0x0007580001067983 */ /* 0x0005620000100a00 */
[----:B------:R-:W-:Y:S01]  /*f5b0*/  IMAD.MOV.U32 R2, RZ, RZ, R4 ;  /* 0x000000ffff027224 */ /* 0x000fe200078e0004 */
[----:B-1----:R-:W-:Y:S02]  /*f5c0*/  MOV R13, R5 ;  /* 0x00000005000d7202 */ /* 0x002fe40000000f00 */
[----:B------:R-:W-:Y:S02]  /*f5d0*/  MOV R12, 0xf5f0 ;  /* 0x0000f5f0000c7802 */ /* 0x000fe40000000f00 */
[----:B--2--5:R-:W-:Y:S05]  /*f5e0*/  CALL.REL.NOINC `($_ZN7cutlass13device_kernelIN5flash19enable_sm80_to_sm89INS1_16FlashAttnBwdSm80INS1_25CollectiveMainloopBwdSm80ILi2ELi2EN4cute5tupleIJNS5_1CILi128EEES8_NS7_ILi64EEEEEENS_6half_tEfNS_4arch4Sm80ELb0ELb1ELb1ELb0ELb0ELb0ELb0ELb0ELi2ELi4ELi4ELi4ELb0EEENS1_21CollectiveEpilogueBwdISA_SB_SD_Li256ELb0ELb0ELi2EEENS1_19SingleTileSchedulerILb0ELb0ELb0ELi128EEEEEEEEEvNT_6ParamsE$_ZN4cute3eso3ESOILb1ELb0EJNS_6LayoutINS_5tupleIJNS3_IJNS_1CILi8EEENS4_ILi1EEEEEENS3_IJNS4_ILi4EEEEEEEEENS3_IJNS3_IJS6_NS4_ILi0EEEEEENS3_IJS5_EEEEEEEENS_10ViewEngineIPN7cutlass6half_tEEEEEC2ERKSF_RKSK_) ;  /* 0xffff982000007944 */ /* 0x024fea0003c3ffff */
[----:B-1----:R1:W5:Y:S01]  /*f5f0*/  LDL.64 R2, [R1+0x758] ;  /* 0x0007580001027983 */ /* 0x0023620000100a00 */
[----:B------:R-:W-:-:S03]  /*f600*/  MOV R14, 0xf620 ;  /* 0x0000f620000e7802 */ /* 0x000fc60000000f00 */
[----:B-1---5:R-:W-:Y:S05]  /*f610*/  CALL.REL.NOINC `($_ZN7cutlass13device_kernelIN5flash19enable_sm80_to_sm89INS1_16FlashAttnBwdSm80INS1_25CollectiveMainloopBwdSm80ILi2ELi2EN4cute5tupleIJNS5_1CILi128EEES8_NS7_ILi64EEEEEENS_6half_tEfNS_4arch4Sm80ELb0ELb1ELb1ELb0ELb0ELb0ELb0ELb0ELi2ELi4ELi4ELi4ELb0EEENS1_21CollectiveEpilogueBwdISA_SB_SD_Li256ELb0ELb0ELi2EEENS1_19SingleTileSchedulerILb0ELb0ELb0ELi128EEEEEEEEEvNT_6ParamsE$_ZN4cute3eso3ESOILb1ELb0EJNS_6LayoutINS_5tupleIJNS3_IJNS3_IJNS_1CILi8EEENS4_ILi1EEEEEES6_EEENS3_IJNS3_IJS6_S6_EEENS4_ILi4EEEEEEEEENS3_IJNS3_IJNS3_IJS6_NS4_ILi0EEEEEESD_EEENS3_IJNS3_IJSD_SD_EEES5_EEEEEEEENS_10ViewEngineIPN7cutlass6half_tEEEEEC2ERKSJ_RKSO_) ;  /* 0xffff8e3000007944 */ /* 0x022fea0003c3ffff */
[----:B-1----:R1:W5:Y:S01]  /*f620*/  LDL.64 R12, [R1+0x758] ;  /* 0x00075800010c7983 */ /* 0x0023620000100a00 */
[----:B------:R-:W-:Y:S01]  /*f630*/  IMAD.MOV.U32 R2, RZ, RZ, R6 ;  /* 0x000000ffff027224 */ /* 0x000fe200078e0006 */
[----:B------:R-:W-:-:S02]  /*f640*/  MOV R15, R7 ;  /* 0x00000007000f7202 */ /* 0x000fc40000000f00 */
[----:B------:R-:W-:Y:S02]  /*f650*/  MOV R14, 0xf670 ;  /* 0x0000f670000e7802 */ /* 0x000fe40000000f00 */
[----:B-1---5:R-:W-:Y:S05]  /*f660*/  CALL.REL.NOINC `($_ZN7cutlass13device_kernelIN5flash19enable_sm80_to_sm89INS1_16FlashAttnBwdSm80INS1_25CollectiveMainloopBwdSm80ILi2ELi2EN4cute5tupleIJNS5_1CILi128EEES8_NS7_ILi64EEEEEENS_6half_tEfNS_4arch4Sm80ELb0ELb1ELb1ELb0ELb0ELb0ELb0ELb0ELi2ELi4ELi4ELi4ELb0EEENS1_21CollectiveEpilogueBwdISA_SB_SD_Li256ELb0ELb0ELi2EEENS1_19SingleTileSchedulerILb0ELb0ELb0ELi128EEEEEEEEEvNT_6ParamsE$_ZN4cute3eso3ESOILb1ELb0EJNS_6LayoutINS_5tupleIJNS3_IJNS3_IJNS_1CILi8EEENS4_ILi1EEEEEES6_EEENS3_IJNS3_IJS6_S6_EEENS4_ILi4EEEEEEEEENS3_IJNS3_IJNS3_IJS6_NS4_ILi0EEEEEESD_EEENS3_IJNS3_IJSD_SD_EEENS4_ILi2048EEEEEEEEEEENS_10ViewEngineINS_8smem_ptrIPN7cutlass6half_tEEEEEEEC2ERKSK_RKSR_) ;  /* 0xffff8d8000007944 */ /* 0x022fea0003c3ffff */
[----:B-1----:R1:W5:Y:S01]  /*f670*/  LDL.64 R2, [R1+0x758] ;  /* 0x0007580001027983 */ /* 0x0023620000100a00 */
[----:B------:R-:W-:Y:S02]  /*f680*/  MOV R15, R13 ;  /* 0x0000000d000f7202 */ /* 0x000fe40000000f00 */
[----:B------:R-:W-:Y:S02]  /*f690*/  MOV R14, 0xf6b0 ;  /* 0x0000f6b0000e7802 */ /* 0x000fe40000000f00 */
[----:B-1---5:R-:W-:Y:S05]  /*f6a0*/  CALL.REL.NOINC `($_ZN7cutlass13device_kernelIN5flash19enable_sm80_to_sm89INS1_16FlashAttnBwdSm80INS1_25CollectiveMainloopBwdSm80ILi2ELi2EN4cute5tupleIJNS5_1CILi128EEES8_NS7_ILi64EEEEEENS_6half_tEfNS_4arch4Sm80ELb0ELb1ELb1ELb0ELb0ELb0ELb0ELb0ELi2ELi4ELi4ELi4ELb0EEENS1_21CollectiveEpilogueBwdISA_SB_SD_Li256ELb0ELb0ELi2EEENS1_19SingleTileSchedulerILb0ELb0ELb0ELi128EEEEEEEEEvNT_6ParamsE$_ZN4cute3eso3ESOILb1ELb0EJNS_6LayoutINS_5tupleIJNS3_IJNS_1CILi8EEENS4_ILi1EEEEEENS4_ILi4EEEEEENS3_IJNS3_IJS6_NS4_ILi0EEEEEES5_EEEEENS_10ViewEngineIPN7cutlass6half_tEEEEEC2ERKSD_RKSI_) ;  /* 0xffff9b3000007944 */ /* 0x022fea0003c3ffff */
[----:B-1----:R1:W5:Y:S01]  /*f6b0*/  LDL.64 R12, [R1+0x758] ;  /* 0x00075800010c7983 */ /* 0x0023620000100a00 */
[----:B------:R-:W-:Y:S02]  /*f6c0*/  MOV R38, R62 ;  /* 0x0000003e00267202 */ /* 0x000fe40000000f00 */
[----:B------:R-:W-:Y:S02]  /*f6d0*/  MOV R46, 0xf6f0 ;  /* 0x0000f6f0002e7802 */ /* 0x000fe40000000f00 */
[----:B-1---5:R-:W-:Y:S05]  /*f6e0*/  CALL.REL.NOINC `($_ZN7cutlass13device_kernelIN5flash19enable_sm80_to_sm89INS1_16FlashAttnBwdSm80INS1_25CollectiveMainloopBwdSm80ILi2ELi2EN4cute5tupleIJNS5_1CILi128EEES8_NS7_ILi64EEEEEENS_6half_tEfNS_4arch4Sm80ELb0ELb1ELb1ELb0ELb0ELb0ELb0ELb0ELi2ELi4ELi4ELi4ELb0EEENS1_21CollectiveEpilogueBwdISA_SB_SD_Li256ELb0ELb0ELi2EEENS1_19SingleTileSchedulerILb0ELb0ELb0ELi128EEEEEEEEEvNT_6ParamsE$_ZN4cute8smem_ptrIPN7cutlass6half_tEECI1NS_12iter_adaptorIS3_S4_EEES3_) ;  /* 0xffffa38000007944 */ /* 0x022fea0003c3ffff */
[----:B-1----:R1:W5:Y:S01]  /*f6f0*/  LDL.64 R2, [R1+0x758] ;  /* 0x0007580001027983 */ /* 0x0023620000100a00 */
[----:B------:R-:W-:-:S03]  /*f700*/  MOV R16, 0xf720 ;  /* 0x0000f72000107802 */ /* 0x000fc60000000f00 */
[----:B-1---5:R-:W-:Y:S05]  /*f710*/  CALL.REL.NOINC `($_ZN7cutlass13device_kernelIN5flash19enable_sm80_to_sm89INS1_16FlashAttnBwdSm80INS1_25CollectiveMainloopBwdSm80ILi2ELi2EN4cute5tupleIJNS5_1CILi128EEES8_NS7_ILi64EEEEEENS_6half_tEfNS_4arch4Sm80ELb0ELb1ELb1ELb0ELb0ELb0ELb0ELb0ELi2ELi4ELi4ELi4ELb0EEENS1_21CollectiveEpilogueBwdISA_SB_SD_Li256ELb0ELb0ELi2EEENS1_19SingleTileSchedulerILb0ELb0ELb0ELi128EEEEEEEEEvNT_6ParamsE$_ZN4cute3eso3ESOILb1ELb0EJNS_6LayoutINS_5tupleIJNS3_IJNS_1CILi8EEENS4_ILi1EEEEEENS4_ILi4EEEEEENS3_IJNS3_IJS6_NS4_ILi0EEEEEENS4_ILi2048EEEEEEEENS_10ViewEngineINS_8smem_ptrIPN7cutlass6half_tEEEEEEEC2ERKSE_RKSL_) ;  /* 0xffff9a4000007944 */ /* 0x022fea0003c3ffff */
        /* <DEDUP_REMOVED lines=236> */
[----:B-12---:R-:W-:Y:S05]  /*105e0*/  CALL.REL.NOINC `($_ZN7cutlass13device_kernelIN5flash19enable_sm80_to_sm89INS1_16FlashAttnBwdSm80INS1_25CollectiveMainloopBwdSm80ILi2ELi2EN4cute5tupleIJNS5_1CILi128EEES8_NS7_ILi64EEEEEENS_6half_tEfNS_4arch4Sm80ELb0ELb1ELb1ELb0ELb0ELb0ELb0ELb0ELi2ELi4ELi4ELi4ELb0EEENS1_21CollectiveEpilogueBwdISA_SB_SD_Li256ELb0ELb0ELi2EEENS1_19SingleTileSchedulerILb0ELb0ELb0ELi128EEEEEEEEEvNT_6ParamsE$_ZN4cute3eso3ESOILb1ELb0EJNS_10UnderscoreES2_iEEC2ERKS2_S5_RKi) ;  /* 0xffff72e000007944 */ /* 0x006fea0003c3ffff */
        /* <DEDUP_REMOVED lines=9> */
[----:B------:R-:W-:Y:S05]  /*10680*/  CALL.REL.NOINC `($_ZN7cutlass13device_kernelIN5flash19enable_sm80_to_sm89INS1_16FlashAttnBwdSm80INS1_25CollectiveMainloopBwdSm80ILi2ELi2EN4cute5tupleIJNS5_1CILi128EEES8_NS7_ILi64EEEEEENS_6half_tEfNS_4arch4Sm80ELb0ELb1ELb1ELb0ELb0ELb0ELb0ELb0ELi2ELi4ELi4ELi4ELb0EEENS1_21CollectiveEpilogueBwdISA_SB_SD_Li256ELb0ELb0ELi2EEENS1_19SingleTileSchedulerILb0ELb0ELb0ELi128EEEEEEEEEvNT_6ParamsE$_ZN4cute3eso3ESOILb1ELb0EJNS_6LayoutINS_5tupleIJNS3_IJNS_1CILi8EEENS4_ILi1EEEEEENS4_ILi2EEEEEENS3_IJNS3_IJS6_NS4_ILi0EEEEEENS4_ILi4096EEEEEEEEiEEC2ERKSE_RKi) ;  /* 0xffff882000007944 */ /* 0x000fea0003c3ffff */
[----:B-1----:R-:W2:Y:S01]  /*10690*/  LDL R3, [R1+0x758] ;  /* 0x0007580001037983 */ /* 0x002ea20000100800 */
[----:B------:R-:W-:Y:S02]  /*106a0*/  MOV R38, R62 ;  /* 0x0000003e00267202 */ /* 0x000fe40000000f00 */
[----:B------:R-:W-:Y:S01]  /*106b0*/  MOV R46, 0x106e0 ;  /* 0x000106e0002e7802 */ /* 0x000fe20000000f00 */
[----:B--2---:R-:W-:-:S04]  /*106c0*/  IMAD.WIDE R2, R3, 0x2, R30 ;  /* 0x0000000203027825 */ /* 0x004fc800078e021e */
[----:B------:R-:W-:Y:S05]  /*106d0*/  CALL.REL.NOINC `($_ZN7cutlass13device_kernelIN5flash19enable_sm80_to_sm89INS1_16FlashAttnBwdSm80INS1_25CollectiveMainloopBwdSm80ILi2ELi2EN4cute5tupleIJNS5_1CILi128EEES8_NS7_ILi64EEEEEENS_6half_tEfNS_4arch4Sm80ELb0ELb1ELb1ELb0ELb0ELb0ELb0ELb0ELi2ELi4ELi4ELi4ELb0EEENS1_21CollectiveEpilogueBwdISA_SB_SD_Li256ELb0ELb0ELi2EEENS1_19SingleTileSchedulerILb0ELb0ELb0ELi128EEEEEEEEEvNT_6ParamsE$_ZN4cute8smem_ptrIPN7cutlass6half_tEECI1NS_12iter_adaptorIS3_S4_EEES3_) ;  /* 0xffff939000007944 */ /* 0x000fea0003c3ffff */
[----:B-1----:R1:W5:Y:S01]  /*106e0*/  LDL.64 R2, [R1+0x758] ;  /* 0x0007580001027983 */ /* 0x0023620000100a00 */
[----:B------:R-:W-:Y:S02]  /*106f0*/  MOV R81, R62 ;  /* 0x0000003e00517202 */ /* 0x000fe40000000f00 */
[----:B------:R-:W-:Y:S02]  /*10700*/  MOV R38, 0x10720 ;  /* 0x0001072000267802 */ /* 0x000fe40000000f00 */
[----:B-1---5:R-:W-:Y:S05]  /*10710*/  CALL.REL.NOINC `($_ZN7cutlass13device_kernelIN5flash19enable_sm80_to_sm89INS1_16FlashAttnBwdSm80INS1_25CollectiveMainloopBwdSm80ILi2ELi2EN4cute5tupleIJNS5_1CILi128EEES8_NS7_ILi64EEEEEENS_6half_tEfNS_4arch4Sm80ELb0ELb1ELb1ELb0ELb0ELb0ELb0ELb0ELi2ELi4ELi4ELi4ELb0EEENS1_21CollectiveEpilogueBwdISA_SB_SD_Li256ELb0ELb0ELi2EEENS1_19SingleTileSchedulerILb0ELb0ELb0ELi128EEEEEEEEEvNT_6ParamsE$_ZN4cute3eso3ESOILb1ELb0EJNS_6LayoutINS_5tupleIJNS3_IJNS_1CILi8EEENS4_ILi1EEEEEENS4_ILi2EEEEEENS3_IJNS3_IJS6_NS4_ILi0EEEEEENS4_ILi4096EEEEEEEENS_10ViewEngineINS_8smem_ptrIPN7cutlass6half_tEEEEEEEC2ERKSE_RKSL_) ;  /* 0xffff875000007944 */ /* 0x022fea0003c3ffff */
[----:B-1----:R1:W5:Y:S01]  /*10720*/  LDL.64 R36, [R1+0x758] ;  /* 0x0007580001247983 */ /* 0x0023620000100a00 */
[----:B------:R-:W-:Y:S01]  /*10730*/  IMAD.MOV.U32 R81, RZ, RZ, R62 ;  /* 0x000000ffff517224 */ /* 0x000fe200078e003e */
[----:B------:R-:W-:Y:S02]  /*10740*/  MOV R3, 0x1 ;  /* 0x0000000100037802 */ /* 0x000fe40000000f00 */
[----:B------:R-:W-:-:S02]  /*10750*/  MOV R46, 0x10770 ;  /* 0x00010770002e7802 */ /* 0x000fc40000000f00 */
[----:B-1---5:R-:W-:Y:S05]  /*10760*/  CALL.REL.NOINC `($_ZN7cutlass13device_kernelIN5flash19enable_sm80_to_sm89INS1_16FlashAttnBwdSm80INS1_25CollectiveMainloopBwdSm80ILi2ELi2EN4cute5tupleIJNS5_1CILi128EEES8_NS7_ILi64EEEEEENS_6half_tEfNS_4arch4Sm80ELb0ELb1ELb1ELb0ELb0ELb0ELb0ELb0ELi2ELi4ELi4ELi4ELb0EEENS1_21CollectiveEpilogueBwdISA_SB_SD_Li256ELb0ELb0ELi2EEENS1_19SingleTileSchedulerILb0ELb0ELb0ELi128EEEEEEEEEvNT_6ParamsE$_ZN4cute3eso3ESOILb1ELb0EJNS_10UnderscoreES2_iEEC2ERKS2_S5_RKi) ;  /* 0xffff716000007944 */ /* 0x022fea0003c3ffff */
[----:B-1----:R-:W2:Y:S01]  /*10770*/  LDL R3, [R1+0x758] ;  /* 0x0007580001037983 */ /* 0x002ea20000100800 */
[----:B------:R-:W-:Y:S01]  /*10780*/  IMAD.MOV.U32 R81, RZ, RZ, R62 ;  /* 0x000000ffff517224 */ /* 0x000fe200078e003e */
[----:B------:R-:W-:-:S02]  /*10790*/  MOV R38, 0x107c0 ;  /* 0x000107c000267802 */ /* 0x000fc40000000f00 */
[----:B--2---:R-:W-:Y:S02]  /*107a0*/  SHF.L.U32 R3, R3, 0x4, RZ ;  /* 0x0000000403037819 */ /* 0x004fe400000006ff */
[----:B------:R-:W-:Y:S05]  /*107b0*/  CALL.REL.NOINC `($_ZN7cutlass13device_kernelIN5flash19enable_sm80_to_sm89INS1_16FlashAttnBwdSm80INS1_25CollectiveMainloopBwdSm80ILi2ELi2EN4cute5tupleIJNS5_1CILi128EEES8_NS7_ILi64EEEEEENS_6half_tEfNS_4arch4Sm80ELb0ELb1ELb1ELb0ELb0ELb0ELb0ELb0ELi2ELi4ELi4ELi4ELb0EEENS1_21CollectiveEpilogueBwdISA_SB_SD_Li256ELb0ELb0ELi2EEENS1_19SingleTileSchedulerILb0ELb0ELb0ELi128EEEEEEEEEvNT_6ParamsE$_ZN4cute3eso3ESOILb1ELb0EJNS_6LayoutINS_5tupleIJNS3_IJNS_1CILi8EEENS4_ILi1EEEEEENS4_ILi2EEEEEENS3_IJNS3_IJS6_NS4_ILi0EEEEEES5_EEEEEiEEC2ERKSD_RKi) ;  /* 0xffff888000007944 */ /* 0x000fea0003c3ffff */
[----:B-1----:R-:W2:Y:S01]  /*107c0*/  LDL R3, [R1+0x758] ;  /* 0x0007580001037983 */ /* 0x002ea20000100800 */
[----:B------:R-:W-:Y:S02]  /*107d0*/  MOV R81, R62 ;  /* 0x0000003e00517202 */ /* 0x000fe40000000f00 */
[----:B------:R-:W-:Y:S01]  /*107e0*/  MOV R48, 0x10810 ;  /* 0x0001081000307802 */ /* 0x000fe20000000f00 */
[----:B--2---:R-:W-:-:S04]  /*107f0*/  IMAD.WIDE R38, R3, 0x2, R26 ;  /* 0x0000000203267825 */ /* 0x004fc800078e021a */
[----:B------:R-:W-:Y:S05]  /*10800*/  CALL.REL.NOINC `($_ZN7cutlass13device_kernelIN5flash19enable_sm80_to_sm89INS1_16FlashAttnBwdSm80INS1_25CollectiveMainloopBwdSm80ILi2ELi2EN4cute5tupleIJNS5_1CILi128EEES8_NS7_ILi64EEEEEENS_6half_tEfNS_4arch4Sm80ELb0ELb1ELb1ELb0ELb0ELb0ELb0ELb0ELi2ELi4ELi4ELi4ELb0EEENS1_21CollectiveEpilogueBwdISA_SB_SD_Li256ELb0ELb0ELi2EEENS1_19SingleTileSchedulerILb0ELb0ELb0ELi128EEEEEEEEEvNT_6ParamsE$_ZN4cute3eso3ESOILb1ELb0EJNS_6LayoutINS_5tupleIJNS3_IJNS_1CILi8EEENS4_ILi1EEEEEENS4_ILi2EEEEEENS3_IJNS3_IJS6_NS4_ILi0EEEEEES5_EEEEENS_10ViewEngineIPN7cutlass6half_tEEEEEC2ERKSD_RKSI_) ;  /* 0xffff87f000007944 */ /* 0x000fea0003c3ffff */
[----:B------:R2:W5:Y:S01]  /*10810*/  LDL.64 R2, [R1+0x758] ;  /* 0x0007580001027983 */ /* 0x0005620000100a00 */
[----:B------:R-:W-:Y:S02]  /*10820*/  MOV R81, R62 ;  /* 0x0000003e00517202 */ /* 0x000fe40000000f00 */
[----:B-1----:R-:W-:Y:S02]  /*10830*/  MOV R46, 0x10850 ;  /* 0x00010850002e7802 */ /* 0x002fe40000000f00 */
[----:B--2--5:R-:W-:Y:S05]  /*10840*/  CALL.REL.NOINC `($_ZN7cutlass13device_kernelIN5flash19enable_sm80_to_sm89INS1_16FlashAttnBwdSm80INS1_25CollectiveMainloopBwdSm80ILi2ELi2EN4cute5tupleIJNS5_1CILi128EEES8_NS7_ILi64EEEEEENS_6half_tEfNS_4arch4Sm80ELb0ELb1ELb1ELb0ELb0ELb0ELb0ELb0ELi2ELi4ELi4ELi4ELb0EEENS1_21CollectiveEpilogueBwdISA_SB_SD_Li256ELb0ELb0ELi2EEENS1_19SingleTileSchedulerILb0ELb0ELb0ELi128EEEEEEEEEvNT_6ParamsE$_ZN4cute3eso3ESOILb1ELb0EJNS_6LayoutINS_5tupleIJNS3_IJNS_1CILi8EEENS4_ILi1EEEEEENS3_IJNS4_ILi2EEEEEEEEENS3_IJNS3_IJS6_NS4_ILi0EEEEEENS3_IJNS4_ILi4096EEEEEEEEEEENS_10ViewEngineINS_8smem_ptrIPN7cutlass6half_tEEEEEEEC2ERKSG_RKSN_) ;  /* 0xffff842000007944 */ /* 0x024fea0003c3ffff */
[----:B-1----:R1:W5:Y:S01]  /*10850*/  LDL.64 R36, [R1+0x758] ;  /* 0x0007580001247983 */ /* 0x0023620000100a00 */
[----:B------:R-:W-:Y:S02]  /*10860*/  MOV R81, R62 ;  /* 0x0000003e00517202 */ /* 0x000fe40000000f00 */
[----:B------:R-:W-:-:S02]  /*10870*/  MOV R46, 0x10890 ;  /* 0x00010890002e7802 */ /* 0x000fc40000000f00 */
[----:B-1---5:R-:W-:Y:S05]  /*10880*/  CALL.REL.NOINC `($_ZN7cutlass13device_kernelIN5flash19enable_sm80_to_sm89INS1_16FlashAttnBwdSm80INS1_25CollectiveMainloopBwdSm80ILi2ELi2EN4cute5tupleIJNS5_1CILi128EEES8_NS7_ILi64EEEEEENS_6half_tEfNS_4arch4Sm80ELb0ELb1ELb1ELb0ELb0ELb0ELb0ELb0ELi2ELi4ELi4ELi4ELb0EEENS1_21CollectiveEpilogueBwdISA_SB_SD_Li256ELb0ELb0ELi2EEENS1_19SingleTileSchedulerILb0ELb0ELb0ELi128EEEEEEEEEvNT_6ParamsE$_ZN4cute3eso3ESOILb1ELb0EJNS_6LayoutINS_5tupleIJNS3_IJNS_1CILi8EEENS4_ILi1EEEEEENS3_IJNS4_ILi2EEEEEEEEENS3_IJNS3_IJS6_NS4_ILi0EEEEEENS3_IJS5_EEEEEEEENS_10ViewEngineIPN7cutlass6half_tEEEEEC2ERKSF_RKSK_) ;  /* 0xffff84e000007944 */ /* 0x022fea0003c3ffff */
[----:B-1----:R1:W5:Y:S01]  /*10890*/  LDL.64 R2, [R1+0x758] ;  /* 0x0007580001027983 */ /* 0x0023620000100a00 */
[----:B------:R-:W-:-:S02]  /*108a0*/  MOV R81, R62 ;  /* 0x0000003e00517202 */ /* 0x000fc40000000f00 */
[----:B------:R-:W-:Y:S02]  /*108b0*/  MOV R46, 0x108d0 ;  /* 0x000108d0002e7802 */ /* 0x000fe40000000f00 */
[----:B-1---5:R-:W-:Y:S05]  /*108c0*/  CALL.REL.NOINC `($_ZN7cutlass13device_kernelIN5flash19enable_sm80_to_sm89INS1_16FlashAttnBwdSm80INS1_25CollectiveMainloopBwdSm80ILi2ELi2EN4cute5tupleIJNS5_1CILi128EEES8_NS7_ILi64EEEEEENS_6half_tEfNS_4arch4Sm80ELb0ELb1ELb1ELb0ELb0ELb0ELb0ELb0ELi2ELi4ELi4ELi4ELb0EEENS1_21CollectiveEpilogueBwdISA_SB_SD_Li256ELb0ELb0ELi2EEENS1_19SingleTileSchedulerILb0ELb0ELb0ELi128EEEEEEEEEvNT_6ParamsE$_ZN4cute3eso3ESOILb1ELb0EJNS_6LayoutINS_5tupleIJNS3_IJNS3_IJNS_1CILi8EEENS4_ILi1EEEEEES6_EEENS3_IJNS3_IJS6_S6_EEENS4_ILi2EEEEEEEEENS3_IJNS3_IJNS3_IJS6_NS4_ILi0EEEEEESD_EEENS3_IJNS3_IJSD_SD_EEES5_EEEEEEEENS_10ViewEngineIPN7cutlass6half_tEEEEEC2ERKSJ_RKSO_) ;  /* 0xffff7ae000007944 */ /* 0x022fea0003c3ffff */
[----:B-1----:R1:W5:Y:S01]  /*108d0*/  LDL.64 R38, [R1+0x758] ;  /* 0x0007580001267983 */ /* 0x0023620000100a00 */
[----:B------:R-:W-:Y:S02]  /*108e0*/  MOV R81, R62 ;  /* 0x0000003e00517202 */ /* 0x000fe40000000f00 */
[----:B------:R-:W-:Y:S02]  /*108f0*/  MOV R46, 0x10910 ;  /* 0x00010910002e7802 */ /* 0x000fe40000000f00 */
[----:B-1---5:R-:W-:Y:S05]  /*10900*/  CALL.REL.NOINC `($_ZN7cutlass13device_kernelIN5flash19enable_sm80_to_sm89INS1_16FlashAttnBwdSm80INS1_25CollectiveMainloopBwdSm80ILi2ELi2EN4cute5tupleIJNS5_1CILi128EEES8_NS7_ILi64EEEEEENS_6half_tEfNS_4arch4Sm80ELb0ELb1ELb1ELb0ELb0ELb0ELb0ELb0ELi2ELi4ELi4ELi4ELb0EEENS1_21CollectiveEpilogueBwdISA_SB_SD_Li256ELb0ELb0ELi2EEENS1_19SingleTileSchedulerILb0ELb0ELb0ELi128EEEEEEEEEvNT_6ParamsE$_ZN4cute3eso3ESOILb1ELb0EJNS_6LayoutINS_5tupleIJNS3_IJNS3_IJNS_1CILi8EEENS4_ILi1EEEEEES6_EEENS3_IJNS3_IJS6_S6_EEENS4_ILi2EEEEEEEEENS3_IJNS3_IJNS3_IJS6_NS4_ILi0EEEEEESD_EEENS3_IJNS3_IJSD_SD_EEENS4_ILi4096EEEEEEEEEEENS_10ViewEngineINS_8smem_ptrIPN7cutlass6half_tEEEEEEEC2ERKSK_RKSR_) ;  /* 0xffff79c000007944 */ /* 0x022fea0003c3ffff */
[----:B-1----:R1:W5:Y:S01]  /*10910*/  LDL.64 R2, [R1+0x758] ;  /* 0x0007580001027983 */ /* 0x0023620000100a00 */
[----:B------:R-:W-:Y:S02]  /*10920*/  MOV R81, R62 ;  /* 0x0000003e00517202 */ /* 0x000fe40000000f00 */
[----:B------:R-:W-:Y:S02]  /*10930*/  MOV R48, 0x10950 ;  /* 0x0001095000307802 */ /* 0x000fe40000000f00 */
[----:B-1---5:R-:W-:Y:S05]  /*10940*/  CALL.REL.NOINC `($_ZN7cutlass13device_kernelIN5flash19enable_sm80_to_sm89INS1_16FlashAttnBwdSm80INS1_25CollectiveMainloopBwdSm80ILi2ELi2EN4cute5tupleIJNS5_1CILi128EEES8_NS7_ILi64EEEEEENS_6half_tEfNS_4arch4Sm80ELb0ELb1ELb1ELb0ELb0ELb0ELb0ELb0ELi2ELi4ELi4ELi4ELb0EEENS1_21CollectiveEpilogueBwdISA_SB_SD_Li256ELb0ELb0ELi2EEENS1_19SingleTileSchedulerILb0ELb0ELb0ELi128EEEEEEEEEvNT_6ParamsE$_ZN4cute3eso3ESOILb1ELb0EJNS_6LayoutINS_5tupleIJNS3_IJNS_1CILi8EEENS4_ILi1EEEEEENS4_ILi2EEEEEENS3_IJNS3_IJS6_NS4_ILi0EEEEEES5_EEEEENS_10ViewEngineIPN7cutlass6half_tEEEEEC2ERKSD_RKSI_) ;  /* 0xffff86b000007944 */ /* 0x022fea0003c3ffff */
[----:B------:R2:W5:Y:S01]  /*10950*/  LDL.64 R12, [R1+0x758] ;  /* 0x00075800010c7983 */ /* 0x0005620000100a00 */
[----:B-1----:R-:W-:Y:S02]  /*10960*/  MOV R38, R62 ;  /* 0x0000003e00267202 */ /* 0x002fe40000000f00 */
[----:B------:R-:W-:Y:S02]  /*10970*/  MOV R46, 0x10990 ;  /* 0x00010990002e7802 */ /* 0x000fe40000000f00 */
[----:B--2--5:R-:W-:Y:S05]  /*10980*/  CALL.REL.NOINC `($_ZN7cutlass13device_kernelIN5flash19enable_sm80_to_sm89INS1_16FlashAttnBwdSm80INS1_25CollectiveMainloopBwdSm80ILi2ELi2EN4cute5tupleIJNS5_1CILi128EEES8_NS7_ILi64EEEEEENS_6half_tEfNS_4arch4Sm80ELb0ELb1ELb1ELb0ELb0ELb0ELb0ELb0ELi2ELi4ELi4ELi4ELb0EEENS1_21CollectiveEpilogueBwdISA_SB_SD_Li256ELb0ELb0ELi2EEENS1_19SingleTileSchedulerILb0ELb0ELb0ELi128EEEEEEEEEvNT_6ParamsE$_ZN4cute8smem_ptrIPN7cutlass6half_tEECI1NS_12iter_adaptorIS3_S4_EEES3_) ;  /* 0xffff90e000007944 */ /* 0x024fea0003c3ffff */
[----:B-1----:R1:W5:Y:S01]  /*10990*/  LDL.64 R2, [R1+0x758] ;  /* 0x0007580001027983 */ /* 0x0023620000100a00 */
[----:B------:R-:W-:-:S02]  /*109a0*/  MOV R81, R62 ;  /* 0x0000003e00517202 */ /* 0x000fc40000000f00 */
[----:B------:R-:W-:Y:S02]  /*109b0*/  MOV R38, 0x109d0 ;  /* 0x000109d000267802 */ /* 0x000fe40000000f00 */
[----:B-1---5:R-:W-:Y:S05]  /*109c0*/  CALL.REL.NOINC `($_ZN7cutlass13device_kernelIN5flash19enable_sm80_to_sm89INS1_16FlashAttnBwdSm80INS1_25CollectiveMainloopBwdSm80ILi2ELi2EN4cute5tupleIJNS5_1CILi128EEES8_NS7_ILi64EEEEEENS_6half_tEfNS_4arch4Sm80ELb0ELb1ELb1ELb0ELb0ELb0ELb0ELb0ELi2ELi4ELi4ELi4ELb0EEENS1_21CollectiveEpilogueBwdISA_SB_SD_Li256ELb0ELb0ELi2EEENS1_19SingleTileSchedulerILb0ELb0ELb0ELi128EEEEEEEEEvNT_6ParamsE$_ZN4cute3eso3ESOILb1ELb0EJNS_6LayoutINS_5tupleIJNS3_IJNS_1CILi8EEENS4_ILi1EEEEEENS4_ILi2EEEEEENS3_IJNS3_IJS6_NS4_ILi0EEEEEENS4_ILi4096EEEEEEEENS_10ViewEngineINS_8smem_ptrIPN7cutlass6half_tEEEEEEEC2ERKSE_RKSL_) ;  /* 0xffff84a000007944 */ /* 0x022fea0003c3ffff */
[----:B------:R2:W5:Y:S01]  /*109d0*/  LDL.64 R14, [R1+0x758] ;  /* 0x00075800010e7983 */ /* 0x0005620000100a00 */
[----:B------:R-:W-:Y:S01]  /*109e0*/  IMAD.MOV.U32 R81, RZ, RZ, R62 ;  /* 0x000000ffff517224 */ /* 0x000fe200078e003e */
[----:B------:R-:W-:Y:S02]  /*109f0*/  MOV R47, RZ ;  /* 0x000000ff002f7202 */ /* 0x000fe40000000f00 */
[----:B------:R-:W-:Y:S02]  /*10a00*/  MOV R46, 0x10a20 ;  /* 0x00010a20002e7802 */ /* 0x000fe40000000f00 */
[----:B-12--5:R-:W-:Y:S05]  /*10a10*/  CALL.REL.NOINC `($_ZN7cutlass13device_kernelIN5flash19enable_sm80_to_sm89INS1_16FlashAttnBwdSm80INS1_25CollectiveMainloopBwdSm80ILi2ELi2EN4cute5tupleIJNS5_1CILi128EEES8_NS7_ILi64EEEEEENS_6half_tEfNS_4arch4Sm80ELb0ELb1ELb1ELb0ELb0ELb0ELb0ELb0ELi2ELi4ELi4ELi4ELb0EEENS1_21CollectiveEpilogueBwdISA_SB_SD_Li256ELb0ELb0ELi2EEENS1_19SingleTileSchedulerILb0ELb0ELb0ELi128EEEEEEEEEvNT_6ParamsE$_ZN4cute3eso3ESOILb1ELb0EJNS_10UnderscoreEiEEC2ERKS2_RKi) ;  /* 0xffff6ef000007944 */ /* 0x026fea0003c3ffff */
[----:B------:R-:W2:Y:S01]  /*10a20*/  LDL R37, [R1+0x758] ;  /* 0x0007580001257983 */ /* 0x000ea20000100800 */
[----:B------:R-:W-:Y:S01]  /*10a30*/  IMAD.MOV.U32 R81, RZ, RZ, R62 ;  /* 0x000000ffff517224 */ /* 0x000fe200078e003e */
[----:B------:R-:W-:Y:S02]  /*10a40*/  MOV R38, 0x10a70 ;  /* 0x00010a7000267802 */ /* 0x000fe40000000f00 */
        /* <DEDUP_REMOVED lines=8> */
[----:B------:R-:W-:-:S02]  /*10ad0*/  MOV R81, R62 ;  /* 0x0000003e00517202 */ /* 0x000fc40000000f00 */
[----:B------:R-:W-:Y:S02]  /*10ae0*/  MOV R38, 0x10b00 ;  /* 0x00010b0000267802 */ /* 0x000fe40000000f00 */
[----:B-1---5:R-:W-:Y:S05]  /*10af0*/  CALL.REL.NOINC `($_ZN7cutlass13device_kernelIN5flash19enable_sm80_to_sm89INS1_16FlashAttnBwdSm80INS1_25CollectiveMainloopBwdSm80ILi2ELi2EN4cute5tupleIJNS5_1CILi128EEES8_NS7_ILi64EEEEEENS_6half_tEfNS_4arch4Sm80ELb0ELb1ELb1ELb0ELb0ELb0ELb0ELb0ELi2ELi4ELi4ELi4ELb0EEENS1_21CollectiveEpilogueBwdISA_SB_SD_Li256ELb0ELb0ELi2EEENS1_19SingleTileSchedulerILb0ELb0ELb0ELi128EEEEEEEEEvNT_6ParamsE$_ZN4cute3eso3ESOILb1ELb0EJNS_6LayoutINS_5tupleIJNS3_IJNS_1CILi8EEENS4_ILi1EEEEEEEEENS3_IJNS3_IJS6_NS4_ILi0EEEEEEEEEEENS_10ViewEngineINS_8smem_ptrIPN7cutlass6half_tEEEEEEEC2ERKSC_RKSJ_) ;  /* 0xffff80a000007944 */ /* 0x022fea0003c3ffff */
[----:B-1----:R1:W5:Y:S01]  /*10b00*/  LDL.64 R2, [R1+0x758] ;  /* 0x0007580001027983 */ /* 0x0023620000100a00 */
[----:B------:R-:W-:Y:S01]  /*10b10*/  IMAD.MOV.U32 R81, RZ, RZ, R62 ;  /* 0x000000ffff517224 */ /* 0x000fe200078e003e */
[----:B------:R-:W-:Y:S02]  /*10b20*/  MOV R47, RZ ;  /* 0x000000ff002f7202 */ /* 0x000fe40000000f00 */
[----:B------:R-:W-:Y:S02]  /*10b30*/  MOV R46, 0x10b50 ;  /* 0x00010b50002e7802 */ /* 0x000fe40000000f00 */
[----:B-1---5:R-:W-:Y:S05]  /*10b40*/  CALL.REL.NOINC `($_ZN7cutlass13device_kernelIN5flash19enable_sm80_to_sm89INS1_16FlashAttnBwdSm80INS1_25CollectiveMainloopBwdSm80ILi2ELi2EN4cute5tupleIJNS5_1CILi128EEES8_NS7_ILi64EEEEEENS_6half_tEfNS_4arch4Sm80ELb0ELb1ELb1ELb0ELb0ELb0ELb0ELb0ELi2ELi4ELi4ELi4ELb0EEENS1_21CollectiveEpilogueBwdISA_SB_SD_Li256ELb0ELb0ELi2EEENS1_19SingleTileSchedulerILb0ELb0ELb0ELi128EEEEEEEEEvNT_6ParamsE$_ZN4cute3eso3ESOILb1ELb0EJNS_10UnderscoreEiEEC2ERKS2_RKi) ;  /* 0xffff6dc000007944 */ /* 0x022fea0003c3ffff */
        /* <DEDUP_REMOVED lines=108> */
[----:B------:R-:W-:Y:S05]  /*11210*/  CALL.REL.NOINC `($_ZN7cutlass13device_kernelIN5flash19enable_sm80_to_sm89INS1_16FlashAttnBwdSm80INS1_25CollectiveMainloopBwdSm80ILi2ELi2EN4cute5tupleIJNS5_1CILi128EEES8_NS7_ILi64EEEEEENS_6half_tEfNS_4arch4Sm80ELb0ELb1ELb1ELb0ELb0ELb0ELb0ELb0ELi2ELi4ELi4ELi4ELb0EEENS1_21CollectiveEpilogueBwdISA_SB_SD_Li256ELb0ELb0ELi2EEENS1_19SingleTileSchedulerILb0ELb0ELb0ELi128EEEEEEEEEvNT_6ParamsE$_ZN4cute3eso3ESOILb1ELb0EJNS_6LayoutINS_5tupleIJNS3_IJNS_1CILi8EEENS4_ILi1EEEEEENS4_ILi4EEEEEENS3_IJNS3_IJS6_NS4_ILi0EEEEEENS4_ILi2048EEEEEEEEiEEC2ERKSE_RKi) ;  /* 0xffff7f8000007944 */ /* 0x000fea0003c3ffff */
[----:B------:R-:W-:Y:S01]  /*11220*/  ULDC.64 UR4, c[0x0][0x118] ;  /* 0x0000460000047ab9 */ /* 0x000fe20000000a00 */
[----:B-1----:R-:W2:Y:S04]  /*11230*/  LDL R2, [R1+0x758] ;  /* 0x0007580001027983 */ /* 0x002ea80000100800 */
[----:B------:R-:W2:Y:S01]  /*11240*/  LD.E.64 R4, [R28.64+0x8] ;  /* 0x000008041c047980 */ /* 0x000ea2000c101b00 */
[----:B------:R-:W-:Y:S02]  /*11250*/  MOV R38, R62 ;  /* 0x0000003e00267202 */ /* 0x000fe40000000f00 */
[----:B------:R-:W-:Y:S01]  /*11260*/  MOV R46, 0x11290 ;  /* 0x00011290002e7802 */ /* 0x000fe20000000f00 */
[----:B--2---:R-:W-:-:S04]  /*11270*/  IMAD.WIDE R2, R2, 0x2, R4 ;  /* 0x0000000202027825 */ /* 0x004fc800078e0204 */
[----:B------:R-:W-:Y:S05]  /*11280*/  CALL.REL.NOINC `($_ZN7cutlass13device_kernelIN5flash19enable_sm80_to_sm89INS1_16FlashAttnBwdSm80INS1_25CollectiveMainloopBwdSm80ILi2ELi2EN4cute5tupleIJNS5_1CILi128EEES8_NS7_ILi64EEEEEENS_6half_tEfNS_4arch4Sm80ELb0ELb1ELb1ELb0ELb0ELb0ELb0ELb0ELi2ELi4ELi4ELi4ELb0EEENS1_21CollectiveEpilogueBwdISA_SB_SD_Li256ELb0ELb0ELi2EEENS1_19SingleTileSchedulerILb0ELb0ELb0ELi128EEEEEEEEEvNT_6ParamsE$_ZN4cute8smem_ptrIPN7cutlass6half_tEECI1NS_12iter_adaptorIS3_S4_EEES3_) ;  /* 0xffff87e000007944 */ /* 0x000fea0003c3ffff */
[----:B-1----:R1:W5:Y:S01]  /*11290*/  LDL.64 R2, [R1+0x758] ;  /* 0x0007580001027983 */ /* 0x0023620000100a00 */
[----:B------:R-:W-:-:S03]  /*112a0*/  MOV R16, 0x112c0 ;  /* 0x000112c000107802 */ /* 0x000fc60000000f00 */
[----:B-1---5:R-:W-:Y:S05]  /*112b0*/  CALL.REL.NOINC `($_ZN7cutlass13device_kernelIN5flash19enable_sm80_to_sm89INS1_16FlashAttnBwdSm80INS1_25CollectiveMainloopBwdSm80ILi2ELi2EN4cute5tupleIJNS5_1CILi128EEES8_NS7_ILi64EEEEEENS_6half_tEfNS_4arch4Sm80ELb0ELb1ELb1ELb0ELb0ELb0ELb0ELb0ELi2ELi4ELi4ELi4ELb0EEENS1_21CollectiveEpilogueBwdISA_SB_SD_Li256ELb0ELb0ELi2EEENS1_19SingleTileSchedulerILb0ELb0ELb0ELi128EEEEEEEEEvNT_6ParamsE$_ZN4cute3eso3ESOILb1ELb0EJNS_6LayoutINS_5tupleIJNS3_IJNS_1CILi8EEENS4_ILi1EEEEEENS4_ILi4EEEEEENS3_IJNS3_IJS6_NS4_ILi0EEEEEENS4_ILi2048EEEEEEEENS_10ViewEngineINS_8smem_ptrIPN7cutlass6half_tEEEEEEEC2ERKSE_RKSL_) ;  /* 0xffff7ea000007944 */ /* 0x022fea0003c3ffff */
[----:B------:R2:W5:Y:S01]  /*112c0*/  LDL.64 R4, [R1+0x758] ;  /* 0x0007580001047983 */ /* 0x0005620000100a00 */
[----:B------:R-:W-:Y:S01]  /*112d0*/  IMAD.MOV.U32 R81, RZ, RZ, R62 ;  /* 0x000000ffff517224 */ /* 0x000fe200078e003e */
[----:B-1----:R-:W-:-:S02]  /*112e0*/  MOV R3, 0x1 ;  /* 0x0000000100037802 */ /* 0x002fc40000000f00 */
[----:B------:R-:W-:Y:S02]  /*112f0*/  MOV R46, 0x11310 ;  /* 0x00011310002e7802 */ /* 0x000fe40000000f00 */
[----:B--2--5:R-:W-:Y:S05]  /*11300*/  CALL.REL.NOINC `($_ZN7cutlass13device_kernelIN5flash19enable_sm80_to_sm89INS1_16FlashAttnBwdSm80INS1_25CollectiveMainloopBwdSm80ILi2ELi2EN4cute5tupleIJNS5_1CILi128EEES8_NS7_ILi64EEEEEENS_6half_tEfNS_4arch4Sm80ELb0ELb1ELb1ELb0ELb0ELb0ELb0ELb0ELi2ELi4ELi4ELi4ELb0EEENS1_21CollectiveEpilogueBwdISA_SB_SD_Li256ELb0ELb0ELi2EEENS1_19SingleTileSchedulerILb0ELb0ELb0ELi128EEEEEEEEEvNT_6ParamsE$_ZN4cute3eso3ESOILb1ELb0EJNS_10UnderscoreES2_iEEC2ERKS2_S5_RKi) ;  /* 0xffff65c000007944 */ /* 0x024fea0003c3ffff */
[----:B-1----:R-:W2:Y:S01]  /*11310*/  LDL R3, [R1+0x758] ;  /* 0x0007580001037983 */ /* 0x002ea20000100800 */
[----:B------:R-:W-:Y:S02]  /*11320*/  MOV R12, 0x11350 ;  /* 0x00011350000c7802 */ /* 0x000fe40000000f00 */
[----:B--2---:R-:W-:Y:S02]  /*11330*/  SHF.L.U32 R3, R3, 0x5, RZ ;  /* 0x0000000503037819 */ /* 0x004fe400000006ff */
[----:B------:R-:W-:Y:S05]  /*11340*/  CALL.REL.NOINC `($_ZN7cutlass13device_kernelIN5flash19enable_sm80_to_sm89INS1_16FlashAttnBwdSm80INS1_25CollectiveMainloopBwdSm80ILi2ELi2EN4cute5tupleIJNS5_1CILi128EEES8_NS7_ILi64EEEEEENS_6half_tEfNS_4arch4Sm80ELb0ELb1ELb1ELb0ELb0ELb0ELb0ELb0ELi2ELi4ELi4ELi4ELb0EEENS1_21CollectiveEpilogueBwdISA_SB_SD_Li256ELb0ELb0ELi2EEENS1_19SingleTileSchedulerILb0ELb0ELb0ELi128EEEEEEEEEvNT_6ParamsE$_ZN4cute3eso3ESOILb1ELb0EJNS_6LayoutINS_5tupleIJNS3_IJNS_1CILi8EEENS4_ILi1EEEEEENS4_ILi4EEEEEENS3_IJNS3_IJS6_NS4_ILi0EEEEEES5_EEEEEiEEC2ERKSD_RKi) ;  /* 0xffff7ef000007944 */ /* 0x000fea0003c3ffff */
[----:B-1----:R-:W2:Y:S01]  /*11350*/  LDL R3, [R1+0x758] ;  /* 0x0007580001037983 */ /* 0x002ea20000100800 */
[----:B------:R-:W-:Y:S01]  /*11360*/  MOV R14, 0x113a0 ;  /* 0x000113a0000e7802 */ /* 0x000fe20000000f00 */
[----:B--2---:R-:W-:-:S05]  /*11370*/  IMAD.WIDE R12, R3, 0x2, R24 ;  /* 0x00000002030c7825 */ /* 0x004fca00078e0218 */
[----:B------:R-:W-:Y:S02]  /*11380*/  MOV R15, R13 ;  /* 0x0000000d000f7202 */ /* 0x000fe40000000f00 */
[----:B------:R-:W-:Y:S05]  /*11390*/  CALL.REL.NOINC `($_ZN7cutlass13device_kernelIN5flash19enable_sm80_to_sm89INS1_16FlashAttnBwdSm80INS1_25CollectiveMainloopBwdSm80ILi2ELi2EN4cute5tupleIJNS5_1CILi128EEES8_NS7_ILi64EEEEEENS_6half_tEfNS_4arch4Sm80ELb0ELb1ELb1ELb0ELb0ELb0ELb0ELb0ELi2ELi4ELi4ELi4ELb0EEENS1_21CollectiveEpilogueBwdISA_SB_SD_Li256ELb0ELb0ELi2EEENS1_19SingleTileSchedulerILb0ELb0ELb0ELi128EEEEEEEEEvNT_6ParamsE$_ZN4cute3eso3ESOILb1ELb0EJNS_6LayoutINS_5tupleIJNS3_IJNS_1CILi8EEENS4_ILi1EEEEEENS4_ILi4EEEEEENS3_IJNS3_IJS6_NS4_ILi0EEEEEES5_EEEEENS_10ViewEngineIPN7cutlass6half_tEEEEEC2ERKSD_RKSI_) ;  /* 0xffff7e4000007944 */ /* 0x000fea0003c3ffff */
[----:B------:R2:W5:Y:S01]  /*113a0*/  LDL.64 R2, [R1+0x758] ;  /* 0x0007580001027983 */ /* 0x0005620000100a00 */
[----:B------:R-:W-:Y:S01]  /*113b0*/  IMAD.MOV.U32 R12, RZ, RZ, R4 ;  /* 0x000000ffff0c7224 */ /* 0x000fe200078e0004 */
[----:B------:R-:W-:Y:S02]  /*113c0*/  MOV R15, R5 ;  /* 0x00000005000f7202 */ /* 0x000fe40000000f00 */
[----:B------:R-:W-:Y:S02]  /*113d0*/  MOV R14, 0x113f0 ;  /* 0x000113f0000e7802 */ /* 0x000fe40000000f00 */
[----:B-12--5:R-:W-:Y:S05]  /*113e0*/  CALL.REL.NOINC `($_ZN7cutlass13device_kernelIN5flash19enable_sm80_to_sm89INS1_16FlashAttnBwdSm80INS1_25CollectiveMainloopBwdSm80ILi2ELi2EN4cute5tupleIJNS5_1CILi128EEES8_NS7_ILi64EEEEEENS_6half_tEfNS_4arch4Sm80ELb0ELb1ELb1ELb0ELb0ELb0ELb0ELb0ELi2ELi4ELi4ELi4ELb0EEENS1_21CollectiveEpilogueBwdISA_SB_SD_Li256ELb0ELb0ELi2EEENS1_19SingleTileSchedulerILb0ELb0ELb0ELi128EEEEEEEEEvNT_6ParamsE$_ZN4cute3eso3ESOILb1ELb0EJNS_6LayoutINS_5tupleIJNS3_IJNS_1CILi8EEENS4_ILi1EEEEEENS3_IJNS4_ILi4EEEEEEEEENS3_IJNS3_IJS6_NS4_ILi0EEEEEENS3_IJNS4_ILi2048EEEEEEEEEEENS_10ViewEngineINS_8smem_ptrIPN7cutlass6half_tEEEEEEEC2ERKSG_RKSN_) ;  /* 0xffff79c000007944 */ /* 0x026fea0003c3ffff */
[----:B------:R2:W5:Y:S01]  /*113f0*/  LDL.64 R4, [R1+0x758] ;  /* 0x0007580001047983 */ /* 0x0005620000100a00 */
        /* <DEDUP_REMOVED lines=258> */
[----:B-12---:R-:W-:Y:S05]  /*12420*/  CALL.REL.NOINC `($_ZN7cutlass13device_kernelIN5flash19enable_sm80_to_sm89INS1_16FlashAttnBwdSm80INS1_25CollectiveMainloopBwdSm80ILi2ELi2EN4cute5tupleIJNS5_1CILi128EEES8_NS7_ILi64EEEEEENS_6half_tEfNS_4arch4Sm80ELb0ELb1ELb1ELb0ELb0ELb0ELb0ELb0ELi2ELi4ELi4ELi4ELb0EEENS1_21CollectiveEpilogueBwdISA_SB_SD_Li256ELb0ELb0ELi2EEENS1_19SingleTileSchedulerILb0ELb0ELb0ELi128EEEEEEEEEvNT_6ParamsE$_ZN4cute3eso3ESOILb1ELb0EJNS_10UnderscoreES2_iEEC2ERKS2_S5_RKi) ;  /* 0xffff54a000007944 */ /* 0x006fea0003c3ffff */
        /* <DEDUP_REMOVED lines=8> */
[----:B------:R-:W-:Y:S05]  /*124b0*/  CALL.REL.NOINC `($_ZN7cutlass13device_kernelIN5flash19enable_sm80_to_sm89INS1_16FlashAttnBwdSm80INS1_25CollectiveMainloopBwdSm80ILi2ELi2EN4cute5tupleIJNS5_1CILi128EEES8_NS7_ILi64EEEEEENS_6half_tEfNS_4arch4Sm80ELb0ELb1ELb1ELb0ELb0ELb0ELb0ELb0ELi2ELi4ELi4ELi4ELb0EEENS1_21CollectiveEpilogueBwdISA_SB_SD_Li256ELb0ELb0ELi2EEENS1_19SingleTileSchedulerILb0ELb0ELb0ELi128EEEEEEEEEvNT_6ParamsE$_ZN4cute3eso3ESOILb1ELb0EJNS_6LayoutINS_5tupleIJNS3_IJNS_1CILi2EEES5_S5_EEES5_EEENS3_IJNS3_IJNS4_ILi1EEES5_NS4_ILi4EEEEEENS4_ILi8EEEEEEEEiEEC2ERKSD_RKi) ;  /* 0xffff666000007944 */ /* 0x000fea0003c3ffff */
[----:B-1----:R-:W2:Y:S01]  /*124c0*/  LDL R3, [R1+0x758] ;  /* 0x0007580001037983 */ /* 0x002ea20000100800 */
[----:B------:R-:W-:Y:S01]  /*124d0*/  MOV R6, 0x12510 ;  /* 0x0001251000067802 */ /* 0x000fe20000000f00 */
[----:B--2---:R-:W-:-:S05]  /*124e0*/  IMAD.WIDE R10, R3, 0x2, R10 ;  /* 0x00000002030a7825 */ /* 0x004fca00078e020a */
[----:B------:R-:W-:Y:S02]  /*124f0*/  MOV R3, R11 ;  /* 0x0000000b00037202 */ /* 0x000fe40000000f00 */
[----:B------:R-:W-:Y:S05]  /*12500*/  CALL.REL.NOINC `($_ZN7cutlass13device_kernelIN5flash19enable_sm80_to_sm89INS1_16FlashAttnBwdSm80INS1_25CollectiveMainloopBwdSm80ILi2ELi2EN4cute5tupleIJNS5_1CILi128EEES8_NS7_ILi64EEEEEENS_6half_tEfNS_4arch4Sm80ELb0ELb1ELb1ELb0ELb0ELb0ELb0ELb0ELi2ELi4ELi4ELi4ELb0EEENS1_21CollectiveEpilogueBwdISA_SB_SD_Li256ELb0ELb0ELi2EEENS1_19SingleTileSchedulerILb0ELb0ELb0ELi128EEEEEEEEEvNT_6ParamsE$_ZN4cute3eso3ESOILb1ELb0EJNS_6LayoutINS_5tupleIJNS3_IJNS_1CILi2EEES5_S5_EEES5_EEENS3_IJNS3_IJNS4_ILi1EEES5_NS4_ILi4EEEEEENS4_ILi8EEEEEEEENS_10ViewEngineIPN7cutlass6half_tEEEEEC2ERKSD_RKSI_) ;  /* 0xffff65c000007944 */ /* 0x000fea0003c3ffff */
[----:B------:R2:W5:Y:S01]  /*12510*/  LDL.64 R34, [R1+0x758] ;  /* 0x0007580001227983 */ /* 0x0005620000100a00 */
[----:B------:R-:W-:Y:S01]  /*12520*/  IMAD.MOV.U32 R81, RZ, RZ, R62 ;  /* 0x000000ffff517224 */ /* 0x000fe200078e003e */
[----:B------:R-:W-:Y:S02]  /*12530*/  MOV R3, RZ ;  /* 0x000000ff00037202 */ /* 0x000fe40000000f00 */
[----:B------:R-:W-:Y:S02]  /*12540*/  MOV R46, 0x12560 ;  /* 0x00012560002e7802 */ /* 0x000fe40000000f00 */
[----:B-12--5:R-:W-:Y:S05]  /*12550*/  CALL.REL.NOINC `($_ZN7cutlass13device_kernelIN5flash19enable_sm80_to_sm89INS1_16FlashAttnBwdSm80INS1_25CollectiveMainloopBwdSm80ILi2ELi2EN4cute5tupleIJNS5_1CILi128EEES8_NS7_ILi64EEEEEENS_6half_tEfNS_4arch4Sm80ELb0ELb1ELb1ELb0ELb0ELb0ELb0ELb0ELi2ELi4ELi4ELi4ELb0EEENS1_21CollectiveEpilogueBwdISA_SB_SD_Li256ELb0ELb0ELi2EEENS1_19SingleTileSchedulerILb0ELb0ELb0ELi128EEEEEEEEEvNT_6ParamsE$_ZN4cute3eso3ESOILb1ELb0EJNS_10UnderscoreES2_iEEC2ERKS2_S5_RKi) ;  /* 0xffff537000007944 */ /* 0x026fea0003c3ffff */
        /* <DEDUP_REMOVED lines=8> */
[----:B------:R-:W-:Y:S05]  /*125e0*/  CALL.REL.NOINC `($_ZN7cutlass13device_kernelIN5flash19enable_sm80_to_sm89INS1_16FlashAttnBwdSm80INS1_25CollectiveMainloopBwdSm80ILi2ELi2EN4cute5tupleIJNS5_1CILi128EEES8_NS7_ILi64EEEEEENS_6half_tEfNS_4arch4Sm80ELb0ELb1ELb1ELb0ELb0ELb0ELb0ELb0ELi2ELi4ELi4ELi4ELb0EEENS1_21CollectiveEpilogueBwdISA_SB_SD_Li256ELb0ELb0ELi2EEENS1_19SingleTileSchedulerILb0ELb0ELb0ELi128EEEEEEEEEvNT_6ParamsE$_ZN4cute3eso3ESOILb1ELb0EJNS_6LayoutINS_5tupleIJNS3_IJNS_1CILi2EEES5_EEENS4_ILi8EEEEEENS3_IJNS3_IJNS4_ILi1EEES5_EEENS4_ILi4EEEEEEEEiEEC2ERKSD_RKi) ;  /* 0xffff62f000007944 */ /* 0x000fea0003c3ffff */
[----:B-1----:R-:W2:Y:S01]  /*125f0*/  LDL R3, [R1+0x758] ;  /* 0x0007580001037983 */ /* 0x002ea20000100800 */
[----:B------:R-:W-:Y:S01]  /*12600*/  MOV R4, 0x12640 ;  /* 0x0001264000047802 */ /* 0x000fe20000000f00 */
[----:B--2---:R-:W-:-:S05]  /*12610*/  IMAD.WIDE R2, R3, 0x2, R8 ;  /* 0x0000000203027825 */ /* 0x004fca00078e0208 */
[----:B------:R-:W-:Y:S02]  /*12620*/  MOV R6, R2 ;  /* 0x0000000200067202 */ /* 0x000fe40000000f00 */
[----:B------:R-:W-:Y:S05]  /*12630*/  CALL.REL.NOINC `($_ZN7cutlass13device_kernelIN5flash19enable_sm80_to_sm89INS1_16FlashAttnBwdSm80INS1_25CollectiveMainloopBwdSm80ILi2ELi2EN4cute5tupleIJNS5_1CILi128EEES8_NS7_ILi64EEEEEENS_6half_tEfNS_4arch4Sm80ELb0ELb1ELb1ELb0ELb0ELb0ELb0ELb0ELi2ELi4ELi4ELi4ELb0EEENS1_21CollectiveEpilogueBwdISA_SB_SD_Li256ELb0ELb0ELi2EEENS1_19SingleTileSchedulerILb0ELb0ELb0ELi128EEEEEEEEEvNT_6ParamsE$_ZN4cute3eso3ESOILb1ELb0EJNS_6LayoutINS_5tupleIJNS3_IJNS_1CILi2EEES5_EEENS4_ILi8EEEEEENS3_IJNS3_IJNS4_ILi1EEES5_EEENS4_ILi4EEEEEEEENS_10ViewEngineIPN7cutlass6half_tEEEEEC2ERKSD_RKSI_) ;  /* 0xffff625000007944 */ /* 0x000fea0003c3ffff */
[----:B------:R2:W5:Y:S04]  /*12640*/  LDL.64 R40, [R1+0x758] ;  /* 0x0007580001287983 */ /* 0x0005680000100a00 */
[----:B------:R2:W-:Y:S02]  /*12650*/  STL [R1+0x770], RZ ;  /* 0x000770ff01007387 */ /* 0x0005e40000100800 */
.L_x_2409:
[----:B------:R-:W-:Y:S02]  /*12660*/  LOP3.LUT R33, R32, 0x1, RZ, 0xc0, !PT ;  /* 0x0000000120217812 */ /* 0x000fe400078ec0ff */
[----:B-1----:R-:W-:Y:S03]  /*12670*/  MOV R36, 0x126a0 ;  /* 0x000126a000247802 */ /* 0x002fe60000000f00 */
[----:B------:R-:W-:Y:S02]  /*12680*/  IMAD.MOV.U32 R38, RZ, RZ, R33 ;  /* 0x000000ffff267224 */ /* 0x000fe400078e0021 */
[----:B-12--5:R-:W-:Y:S05]  /*12690*/  CALL.REL.NOINC `($_ZN7cutlass13device_kernelIN5flash19enable_sm80_to_sm89INS1_16FlashAttnBwdSm80INS1_25CollectiveMainloopBwdSm80ILi2ELi2EN4cute5tupleIJNS5_1CILi128EEES8_NS7_ILi64EEEEEENS_6half_tEfNS_4arch4Sm80ELb0ELb1ELb1ELb0ELb0ELb0ELb0ELb0ELi2ELi4ELi4ELi4ELb0EEENS1_21CollectiveEpilogueBwdISA_SB_SD_Li256ELb0ELb0ELi2EEENS1_19SingleTileSchedulerILb0ELb0ELb0ELi128EEEEEEEEEvNT_6ParamsE$_ZN4cute3eso3ESOILb1ELb0EJNS_10UnderscoreEiiEEC2ERKS2_RKiS7_) ;  /* 0xffff52c000007944 */ /* 0x026fea0003c3ffff */
[----:B------:R-:W-:Y:S01]  /*126a0*/  MOV R4, 0x126f0 ;  /* 0x000126f000047802 */ /* 0x000fe20000000f00 */
[----:B-1----:R-:W2:Y:S02]  /*126b0*/  LDL.64 R2, [R1+0x758] ;  /* 0x0007580001027983 */ /* 0x002ea40000100a00 */
[----:B--2---:R-:W-:Y:S05]  /*126c0*/  IMAD R3, R3, 0x2, R2 ;  /* 0x0000000203037824 */ /* 0x004fea00078e0202 */
[----:B------:R-:W-:Y:S02]  /*126d0*/  SHF.L.U32 R3, R3, 0x2, RZ ;  /* 0x0000000203037819 */ /* 0x000fe400000006ff */
[----:B------:R-:W-:Y:S05]  /*126e0*/  CALL.REL.NOINC `($_ZN7cutlass13device_kernelIN5flash19enable_sm80_to_sm89INS1_16FlashAttnBwdSm80INS1_25CollectiveMainloopBwdSm80ILi2ELi2EN4cute5tupleIJNS5_1CILi128EEES8_NS7_ILi64EEEEEENS_6half_tEfNS_4arch4Sm80ELb0ELb1ELb1ELb0ELb0ELb0ELb0ELb0ELi2ELi4ELi4ELi4ELb0EEENS1_21CollectiveEpilogueBwdISA_SB_SD_Li256ELb0ELb0ELi2EEENS1_19SingleTileSchedulerILb0ELb0ELb0ELi128EEEEEEEEEvNT_6ParamsE$_ZN4cute3eso3ESOILb1ELb0EJNS_6LayoutINS_5tupleIJNS3_IJNS_1CILi2EEES5_EEEEEENS3_IJNS3_IJNS4_ILi1EEES5_EEEEEEEEiEEC2ERKSB_RKi) ;  /* 0xffff60a000007944 */ /* 0x000fea0003c3ffff */
[----:B------:R-:W-:Y:S01]  /*126f0*/  MOV R4, 0x12740 ;  /* 0x0001274000047802 */ /* 0x000fe20000000f00 */
[----:B-1----:R-:W2:Y:S02]  /*12700*/  LDL R3, [R1+0x758] ;  /* 0x0007580001037983 */ /* 0x002ea40000100800 */
[C---:B--2---:R-:W-:Y:S04]  /*12710*/  LEA R8, P0, R3.reuse, R22, 0x2 ;  /* 0x0000001603087211 */ /* 0x044fe800078010ff */
[----:B------:R-:W-:Y:S04]  /*12720*/  LEA.HI.X.SX32 R3, R3, R23, 0x2, P0 ;  /* 0x0000001703037211 */ /* 0x000fe800000f16ff */
[----:B------:R-:W-:Y:S05]  /*12730*/  CALL.REL.NOINC `($_ZN7cutlass13device_kernelIN5flash19enable_sm80_to_sm89INS1_16FlashAttnBwdSm80INS1_25CollectiveMainloopBwdSm80ILi2ELi2EN4cute5tupleIJNS5_1CILi128EEES8_NS7_ILi64EEEEEENS_6half_tEfNS_4arch4Sm80ELb0ELb1ELb1ELb0ELb0ELb0ELb0ELb0ELi2ELi4ELi4ELi4ELb0EEENS1_21CollectiveEpilogueBwdISA_SB_SD_Li256ELb0ELb0ELi2EEENS1_19SingleTileSchedulerILb0ELb0ELb0ELi128EEEEEEEEEvNT_6ParamsE$_ZN4cute3eso3ESOILb1ELb0EJNS_6LayoutINS_5tupleIJNS3_IJNS_1CILi2EEES5_EEEEEENS3_IJNS3_IJNS4_ILi1EEES5_EEEEEEEENS_10ViewEngineIPfEEEEC2ERKSB_RKSE_) ;  /* 0xffff600000007944 */ /* 0x000fea0003c3ffff */
[----:B------:R-:W-:Y:S01]  /*12740*/  MOV R47, R33 ;  /* 0x00000021002f7202 */ /* 0x000fe20000000f00 */
[----:B-1----:R1:W5:Y:S01]  /*12750*/  LDL.64 R8, [R1+0x758] ;  /* 0x0007580001087983 */ /* 0x0023620000100a00 */
[----:B------:R-:W-:Y:S01]  /*12760*/  MOV R46, 0x12790 ;  /* 0x00012790002e7802 */ /* 0x000fe20000000f00 */
[----:B------:R-:W-:Y:S02]  /*12770*/  IMAD.MOV.U32 R81, RZ, RZ, R62 ;  /* 0x000000ffff517224 */ /* 0x000fe400078e003e */
[----:B-1---5:R-:W-:Y:S05]  /*12780*/  CALL.REL.NOINC `($_ZN7cutlass13device_kernelIN5flash19enable_sm80_to_sm89INS1_16FlashAttnBwdSm80INS1_25CollectiveMainloopBwdSm80ILi2ELi2EN4cute5tupleIJNS5_1CILi128EEES8_NS7_ILi64EEEEEENS_6half_tEfNS_4arch4Sm80ELb0ELb1ELb1ELb0ELb0ELb0ELb0ELb0ELi2ELi4ELi4ELi4ELb0EEENS1_21CollectiveEpilogueBwdISA_SB_SD_Li256ELb0ELb0ELi2EEENS1_19SingleTileSchedulerILb0ELb0ELb0ELi128EEEEEEEEEvNT_6ParamsE$_ZN4cute3eso3ESOILb1ELb0EJNS_10UnderscoreEiEEC2ERKS2_RKi) ;  /* 0xffff518000007944 */ /* 0x022fea0003c3ffff */
[----:B------:R-:W-:Y:S01]  /*12790*/  MOV R4, 0x127d0 ;  /* 0x000127d000047802 */ /* 0x000fe20000000f00 */
[----:B------:R-:W2:Y:S02]  /*127a0*/  LDL R3, [R1+0x758] ;  /* 0x0007580001037983 */ /* 0x000ea40000100800 */
[----:B--2---:R-:W-:Y:S02]  /*127b0*/  SHF.L.U32 R3, R3, 0x3, RZ ;  /* 0x0000000303037819 */ /* 0x004fe400000006ff */
[----:B-1----:R-:W-:Y:S05]  /*127c0*/  CALL.REL.NOINC `($_ZN7cutlass13device_kernelIN5flash19enable_sm80_to_sm89INS1_16FlashAttnBwdSm80INS1_25CollectiveMainloopBwdSm80ILi2ELi2EN4cute5tupleIJNS5_1CILi128EEES8_NS7_ILi64EEEEEENS_6half_tEfNS_4arch4Sm80ELb0ELb1ELb1ELb0ELb0ELb0ELb0ELb0ELi2ELi4ELi4ELi4ELb0EEENS1_21CollectiveEpilogueBwdISA_SB_SD_Li256ELb0ELb0ELi2EEENS1_19SingleTileSchedulerILb0ELb0ELb0ELi128EEEEEEEEEvNT_6ParamsE$_ZN4cute3eso3ESOILb1ELb0EJNS_6LayoutINS_5tupleIJNS3_IJNS_1CILi2EEES5_S5_EEEEEENS3_IJNS3_IJNS4_ILi1EEES5_NS4_ILi4EEEEEEEEEEEiEEC2ERKSC_RKi) ;  /* 0xffff623000007944 */ /* 0x002fea0003c3ffff */
[----:B------:R-:W-:Y:S01]  /*127d0*/  MOV R4, 0x12820 ;  /* 0x0001282000047802 */ /* 0x000fe20000000f00 */
[----:B-1----:R-:W2:Y:S02]  /*127e0*/  LDL R3, [R1+0x758] ;  /* 0x0007580001037983 */ /* 0x002ea40000100800 */
[C---:B--2---:R-:W-:Y:S04]  /*127f0*/  LEA R6, P0, R3.reuse, R34, 0x1 ;  /* 0x0000002203067211 */ /* 0x044fe800078008ff */
[----:B------:R-:W-:Y:S04]  /*12800*/  LEA.HI.X.SX32 R3, R3, R35, 0x1, P0 ;  /* 0x0000002303037211 */ /* 0x000fe800000f0eff */
[----:B------:R-:W-:Y:S05]  /*12810*/  CALL.REL.NOINC `($_ZN7cutlass13device_kernelIN5flash19enable_sm80_to_sm89INS1_16FlashAttnBwdSm80INS1_25CollectiveMainloopBwdSm80ILi2ELi2EN4cute5tupleIJNS5_1CILi128EEES8_NS7_ILi64EEEEEENS_6half_tEfNS_4arch4Sm80ELb0ELb1ELb1ELb0ELb0ELb0ELb0ELb0ELi2ELi4ELi4ELi4ELb0EEENS1_21CollectiveEpilogueBwdISA_SB_SD_Li256ELb0ELb0ELi2EEENS1_19SingleTileSchedulerILb0ELb0ELb0ELi128EEEEEEEEEvNT_6ParamsE$_ZN4cute3eso3ESOILb1ELb0EJNS_6LayoutINS_5tupleIJNS3_IJNS_1CILi2EEES5_S5_EEEEEENS3_IJNS3_IJNS4_ILi1EEES5_NS4_ILi4EEEEEEEEEEENS_10ViewEngineIPN7cutlass6half_tEEEEEC2ERKSC_RKSH_) ;  /* 0xffff619000007944 */ /* 0x000fea0003c3ffff */
[----:B------:R-:W-:Y:S01]  /*12820*/  MOV R47, R32 ;  /* 0x00000020002f7202 */ /* 0x000fe20000000f00 */
[----:B------:R2:W5:Y:S01]  /*12830*/  LDL.64 R12, [R1+0x758] ;  /* 0x00075800010c7983 */ /* 0x0005620000100a00 */
[----:B------:R-:W-:Y:S01]  /*12840*/  MOV R46, 0x12870 ;  /* 0x00012870002e7802 */ /* 0x000fe20000000f00 */
[----:B------:R-:W-:Y:S02]  /*12850*/  IMAD.MOV.U32 R81, RZ, RZ, R62 ;  /* 0x000000ffff517224 */ /* 0x000fe400078e003e */
[----:B-12--5:R-:W-:Y:S05]  /*12860*/  CALL.REL.NOINC `($_ZN7cutlass13device_kernelIN5flash19enable_sm80_to_sm89INS1_16FlashAttnBwdSm80INS1_25CollectiveMainloopBwdSm80ILi2ELi2EN4cute5tupleIJNS5_1CILi128EEES8_NS7_ILi64EEEEEENS_6half_tEfNS_4arch4Sm80ELb0ELb1ELb1ELb0ELb0ELb0ELb0ELb0ELi2ELi4ELi4ELi4ELb0EEENS1_21CollectiveEpilogueBwdISA_SB_SD_Li256ELb0ELb0ELi2EEENS1_19SingleTileSchedulerILb0ELb0ELb0ELi128EEEEEEEEEvNT_6ParamsE$_ZN4cute3eso3ESOILb1ELb0EJNS_10UnderscoreEiEEC2ERKS2_RKi) ;  /* 0xffff50a000007944 */ /* 0x026fea0003c3ffff */
[----:B------:R-:W-:Y:S01]  /*12870*/  MOV R4, 0x128b0 ;  /* 0x000128b000047802 */ /* 0x000fe20000000f00 */
[----:B------:R-:W2:Y:S02]  /*12880*/  LDL R3, [R1+0x758] ;  /* 0x0007580001037983 */ /* 0x000ea40000100800 */
[----:B--2---:R-:W-:Y:S02]  /*12890*/  SHF.L.U32 R3, R3, 0x2, RZ ;  /* 0x0000000203037819 */ /* 0x004fe400000006ff */
[----:B-1----:R-:W-:Y:S05]  /*128a0*/  CALL.REL.NOINC `($_ZN7cutlass13device_kernelIN5flash19enable_sm80_to_sm89INS1_16FlashAttnBwdSm80INS1_25CollectiveMainloopBwdSm80ILi2ELi2EN4cute5tupleIJNS5_1CILi128EEES8_NS7_ILi64EEEEEENS_6half_tEfNS_4arch4Sm80ELb0ELb1ELb1ELb0ELb0ELb0ELb0ELb0ELi2ELi4ELi4ELi4ELb0EEENS1_21CollectiveEpilogueBwdISA_SB_SD_Li256ELb0ELb0ELi2EEENS1_19SingleTileSchedulerILb0ELb0ELb0ELi128EEEEEEEEEvNT_6ParamsE$_ZN4cute3eso3ESOILb1ELb0EJNS_6LayoutINS_5tupleIJNS3_IJNS_1CILi2EEES5_EEEEEENS3_IJNS3_IJNS4_ILi1EEES5_EEEEEEEEiEEC2ERKSB_RKi) ;  /* 0xffff5ee000007944 */ /* 0x002fea0003c3ffff */
[----:B------:R-:W-:Y:S01]  /*128b0*/  MOV R4, 0x12900 ;  /* 0x0001290000047802 */ /* 0x000fe20000000f00 */
[----:B-1----:R-:W2:Y:S02]  /*128c0*/  LDL R3, [R1+0x758] ;  /* 0x0007580001037983 */ /* 0x002ea40000100800 */
[C---:B--2---:R-:W-:Y:S04]  /*128d0*/  LEA R6, P0, R3.reuse, R40, 0x1 ;  /* 0x0000002803067211 */ /* 0x044fe800078008ff */
[----:B------:R-:W-:Y:S04]  /*128e0*/  LEA.HI.X.SX32 R3, R3, R41, 0x1, P0 ;  /* 0x0000002903037211 */ /* 0x000fe800000f0eff */
[----:B------:R-:W-:Y:S05]  /*128f0*/  CALL.REL.NOINC `($_ZN7cutlass13device_kernelIN5flash19enable_sm80_to_sm89INS1_16FlashAttnBwdSm80INS1_25CollectiveMainloopBwdSm80ILi2ELi2EN4cute5tupleIJNS5_1CILi128EEES8_NS7_ILi64EEEEEENS_6half_tEfNS_4arch4Sm80ELb0ELb1ELb1ELb0ELb0ELb0ELb0ELb0ELi2ELi4ELi4ELi4ELb0EEENS1_21CollectiveEpilogueBwdISA_SB_SD_Li256ELb0ELb0ELi2EEENS1_19SingleTileSchedulerILb0ELb0ELb0ELi128EEEEEEEEEvNT_6ParamsE$_ZN4cute3eso3ESOILb1ELb0EJNS_6LayoutINS_5tupleIJNS3_IJNS_1CILi2EEES5_EEEEEENS3_IJNS3_IJNS4_ILi1EEES5_EEEEEEEENS_10ViewEngineIPN7cutlass6half_tEEEEEC2ERKSB_RKSG_) ;  /* 0xffff5df000007944 */ /* 0x000fea0003c3ffff */
[----:B------:R-:W-:Y:S01]  /*12900*/  MOV R38, R33 ;  /* 0x0000002100267202 */ /* 0x000fe20000000f00 */
[----:B------:R2:W5:Y:S01]  /*12910*/  LDL.64 R10, [R1+0x758] ;  /* 0x00075800010a7983 */ /* 0x0005620000100a00 */
[----:B------:R-:W-:Y:S03]  /*12920*/  MOV R36, 0x12940 ;  /* 0x0001294000247802 */ /* 0x000fe60000000f00 */
        /* <DEDUP_REMOVED lines=10> */
[----:B------:R-:W-:Y:S05]  /*129d0*/  CALL.REL.NOINC `($_ZN7cutlass13device_kernelIN5flash19enable_sm80_to_sm89INS1_16FlashAttnBwdSm80INS1_25CollectiveMainloopBwdSm80ILi2ELi2EN4cute5tupleIJNS5_1CILi128EEES8_NS7_ILi64EEEEEENS_6half_tEfNS_4arch4Sm80ELb0ELb1ELb1ELb0ELb0ELb0ELb0ELb0ELi2ELi4ELi4ELi4ELb0EEENS1_21CollectiveEpilogueBwdISA_SB_SD_Li256ELb0ELb0ELi2EEENS1_19SingleTileSchedulerILb0ELb0ELb0ELi128EEEEEEEEEvNT_6ParamsE$_ZN4cute3eso3ESOILb1ELb0EJNS_6LayoutINS_5tupleIJNS3_IJNS_1CILi2EEES5_EEEEEENS3_IJNS3_IJNS4_ILi1EEES5_EEEEEEEENS_10ViewEngineIPKfEEEEC2ERKSB_RKSF_) ;  /* 0xffff5cc000007944 */ /* 0x000fea0003c3ffff */
[----:B-1----:R1:W5:Y:S01]  /*129e0*/  LDL.64 R6, [R1+0x758] ;  /* 0x0007580001067983 */ /* 0x0023620000100a00 */
[----:B------:R-:W-:Y:S03]  /*129f0*/  MOV R4, 0x12a10 ;  /* 0x00012a1000047802 */ /* 0x000fe60000000f00 */
[----:B-1---5:R-:W-:Y:S05]  /*12a00*/  CALL.REL.NOINC `($_ZN7cutlass13device_kernelIN5flash19enable_sm80_to_sm89INS1_16FlashAttnBwdSm80INS1_25CollectiveMainloopBwdSm80ILi2ELi2EN4cute5tupleIJNS5_1CILi128EEES8_NS7_ILi64EEEEEENS_6half_tEfNS_4arch4Sm80ELb0ELb1ELb1ELb0ELb0ELb0ELb0ELb0ELi2ELi4ELi4ELi4ELb0EEENS1_21CollectiveEpilogueBwdISA_SB_SD_Li256ELb0ELb0ELi2EEENS1_19SingleTileSchedulerILb0ELb0ELb0ELi128EEEEEEEEEvNT_6ParamsE$_ZN4cute3eso3ESOILb1ELb0EJNS_6LayoutINS_5tupleIJNS3_IJNS_1CILi1EEENS4_ILi2EEES6_EEEEEENS3_IJNS3_IJS5_S5_S6_EEEEEEEENS_10ViewEngineIPjEEEEC2ERKSB_RKSE_) ;  /* 0xffff5c1000007944 */ /* 0x022fea0003c3ffff */
[----:B------:R-:W-:Y:S01]  /*12a10*/  MOV R3, R11 ;  /* 0x0000000b00037202 */ /* 0x000fe20000000f00 */
[----:B------:R2:W5:Y:S01]  /*12a20*/  LDL.64 R14, [R1+0x758] ;  /* 0x00075800010e7983 */ /* 0x0005620000100a00 */
[----:B------:R-:W-:Y:S03]  /*12a30*/  MOV R4, 0x12a50 ;  /* 0x00012a5000047802 */ /* 0x000fe60000000f00 */
[----:B-12--5:R-:W-:Y:S05]  /*12a40*/  CALL.REL.NOINC `($_ZN7cutlass13device_kernelIN5flash19enable_sm80_to_sm89INS1_16FlashAttnBwdSm80INS1_25CollectiveMainloopBwdSm80ILi2ELi2EN4cute5tupleIJNS5_1CILi128EEES8_NS7_ILi64EEEEEENS_6half_tEfNS_4arch4Sm80ELb0ELb1ELb1ELb0ELb0ELb0ELb0ELb0ELi2ELi4ELi4ELi4ELb0EEENS1_21CollectiveEpilogueBwdISA_SB_SD_Li256ELb0ELb0ELi2EEENS1_19SingleTileSchedulerILb0ELb0ELb0ELi128EEEEEEEEEvNT_6ParamsE$_ZN4cute3eso3ESOILb1ELb0EJNS_6LayoutINS_5tupleIJNS3_IJNS_1CILi1EEENS4_ILi2EEEEEEEEENS3_IJNS3_IJS5_S5_EEEEEEEENS_10ViewEngineIPjEEEEC2ERKSB_RKSE_) ;  /* 0xffff5ae000007944 */ /* 0x026fea0003c3ffff */
[----:B------:R-:W-:Y:S01]  /*12a50*/  MOV R3, R9 ;  /* 0x0000000900037202 */ /* 0x000fe20000000f00 */
[----:B------:R2:W5:Y:S01]  /*12a60*/  LDL.64 R16, [R1+0x758] ;  /* 0x0007580001107983 */ /* 0x0005620000100a00 */
[----:B------:R-:W-:Y:S03]  /*12a70*/  MOV R4, 0x12a90 ;  /* 0x00012a9000047802 */ /* 0x000fe60000000f00 */
[----:B-12--5:R-:W-:Y:S05]  /*12a80*/  CALL.REL.NOINC `($_ZN7cutlass13device_kernelIN5flash19enable_sm80_to_sm89INS1_16FlashAttnBwdSm80INS1_25CollectiveMainloopBwdSm80ILi2ELi2EN4cute5tupleIJNS5_1CILi128EEES8_NS7_ILi64EEEEEENS_6half_tEfNS_4arch4Sm80ELb0ELb1ELb1ELb0ELb0ELb0ELb0ELb0ELi2ELi4ELi4ELi4ELb0EEENS1_21CollectiveEpilogueBwdISA_SB_SD_Li256ELb0ELb0ELi2EEENS1_19SingleTileSchedulerILb0ELb0ELb0ELi128EEEEEEEEEvNT_6ParamsE$_ZN4cute3eso3ESOILb1ELb0EJNS_6LayoutINS_5tupleIJNS3_IJNS_1CILi2EEES5_EEEEEENS3_IJNS3_IJNS4_ILi1EEES5_EEEEEEEENS_10ViewEngineIPfEEEEC2ERKSB_RKSE_) ;  /* 0xffff5cb000007944 */ /* 0x026fea0003c3ffff */
[----:B------:R-:W-:Y:S01]  /*12a90*/  MOV R3, R7 ;  /* 0x0000000700037202 */ /* 0x000fe20000000f00 */
[----:B------:R2:W5:Y:S01]  /*12aa0*/  LDL.64 R42, [R1+0x758] ;  /* 0x00075800012a7983 */ /* 0x0005620000100a00 */
[----:B------:R-:W-:Y:S03]  /*12ab0*/  MOV R4, 0x12ad0 ;  /* 0x00012ad000047802 */ /* 0x000fe60000000f00 */
[----:B-12--5:R-:W-:Y:S05]  /*12ac0*/  CALL.REL.NOINC `($_ZN7cutlass13device_kernelIN5flash19enable_sm80_to_sm89INS1_16FlashAttnBwdSm80INS1_25CollectiveMainloopBwdSm80ILi2ELi2EN4cute5tupleIJNS5_1CILi128EEES8_NS7_ILi64EEEEEENS_6half_tEfNS_4arch4Sm80ELb0ELb1ELb1ELb0ELb0ELb0ELb0ELb0ELi2ELi4ELi4ELi4ELb0EEENS1_21CollectiveEpilogueBwdISA_SB_SD_Li256ELb0ELb0ELi2EEENS1_19SingleTileSchedulerILb0ELb0ELb0ELi128EEEEEEEEEvNT_6ParamsE$_ZN4cute3eso3ESOILb1ELb0EJNS_6LayoutINS_5tupleIJNS3_IJNS_1CILi2EEES5_EEEEEENS3_IJNS3_IJNS4_ILi1EEES5_EEEEEEEENS_10ViewEngineIPKfEEEEC2ERKSB_RKSF_) ;  /* 0xffff5bd000007944 */ /* 0x026fea0003c3ffff */
        /* <DEDUP_REMOVED lines=23> */
[----:B-1----:R-:W-:Y:S05]  /*12c40*/  CALL.REL.NOINC `($_ZN7cutlass13device_kernelIN5flash19enable_sm80_to_sm89INS1_16FlashAttnBwdSm80INS1_25CollectiveMainloopBwdSm80ILi2ELi2EN4cute5tupleIJNS5_1CILi128EEES8_NS7_ILi64EEEEEENS_6half_tEfNS_4arch4Sm80ELb0ELb1ELb1ELb0ELb0ELb0ELb0ELb0ELi2ELi4ELi4ELi4ELb0EEENS1_21CollectiveEpilogueBwdISA_SB_SD_Li256ELb0ELb0ELi2EEENS1_19SingleTileSchedulerILb0ELb0ELb0ELi128EEEEEEEEEvNT_6ParamsE$_ZN4cute3eso3ESOILb1ELb0EJNS_10UnderscoreEiiEEC2ERKS2_RKiS7_) ;  /* 0xffff4d1000007944 */ /* 0x002fea0003c3ffff */
        /* <DEDUP_REMOVED lines=99> */
[----:B-1----:R-:W-:Y:S05]  /*13280*/  CALL.REL.NOINC `($_ZN7cutlass13device_kernelIN5flash19enable_sm80_to_sm89INS1_16FlashAttnBwdSm80INS1_25CollectiveMainloopBwdSm80ILi2ELi2EN4cute5tupleIJNS5_1CILi128EEES8_NS7_ILi64EEEEEENS_6half_tEfNS_4arch4Sm80ELb0ELb1ELb1ELb0ELb0ELb0ELb0ELb0ELi2ELi4ELi4ELi4ELb0EEENS1_21CollectiveEpilogueBwdISA_SB_SD_Li256ELb0ELb0ELi2EEENS1_19SingleTileSchedulerILb0ELb0ELb0ELi128EEEEEEEEEvNT_6ParamsE$_ZN4cute3eso3ESOILb1ELb0EJNS_10UnderscoreES2_iEEC2ERKS2_S5_RKi) ;  /* 0xffff464000007944 */ /* 0x002fea0003c3ffff */
        /* <DEDUP_REMOVED lines=500> */
[----:B------:R-:W-:Y:S02]  /*151d0*/  MOV R3, 0x1 ;  /* 0x0000000100037802 */ /* 0x000fe40000000f00 */
        /* <DEDUP_REMOVED lines=18> */
.L_x_2410:
        /* <DEDUP_REMOVED lines=194> */
[----:B------:R-:W-:Y:S05]  /*15f20*/  CALL.REL.NOINC `($_ZN7cutlass13device_kernelIN5flash19enable_sm80_to_sm89INS1_16FlashAttnBwdSm80INS1_25CollectiveMainloopBwdSm80ILi2ELi2EN4cute5tupleIJNS5_1CILi128EEES8_NS7_ILi64EEEEEENS_6half_tEfNS_4arch4Sm80ELb0ELb1ELb1ELb0ELb0ELb0ELb0ELb0ELi2ELi4ELi4ELi4ELb0EEENS1_21CollectiveEpilogueBwdISA_SB_SD_Li256ELb0ELb0ELi2EEENS1_19SingleTileSchedulerILb0ELb0ELb0ELi128EEEEEEEEEvNT_6ParamsE$_ZN4cute3eso3ESOILb1ELb0EJNS_10UnderscoreES2_iEEC2ERKS2_S5_RKi) ;  /* 0xffff19a000007944 */ /* 0x000fea0003c3ffff */
        /* <DEDUP_REMOVED lines=493> */
[----:B-1----:R-:W2:Y:S02]  /*17e00*/  LDL R3, [R1+0x758] ;  /* 0x0007580001037983 */ /* 0x002ea40000100800 */
[----:B--2---:R-:W-:Y:S01]  /*17e10*/  IMAD.WIDE R2, R3, 0x2, R6 ;  /* 0x0000000203027825 */ /* 0x004fe200078e0206 */
[----:B------:R-:W-:-:S04]  /*17e20*/  MOV R6, 0x17e50 ;  /* 0x00017e5000067802 */ /* 0x000fc80000000f00 */
        /* <DEDUP_REMOVED lines=16> */
[----:B-1----:R-:W2:Y:S02]  /*17f30*/  LDL R3, [R1+0x758] ;  /* 0x0007580001037983 */ /* 0x002ea40000100800 */
[----:B--2---:R-:W-:Y:S01]  /*17f40*/  IMAD.WIDE R2, R3, 0x2, R4 ;  /* 0x0000000203027825 */ /* 0x004fe200078e0204 */
[----:B------:R-:W-:-:S04]  /*17f50*/  MOV R4, 0x17f80 ;  /* 0x00017f8000047802 */ /* 0x000fc80000000f00 */
[----:B------:R-:W-:Y:S02]  /*17f60*/  MOV R6, R2 ;  /* 0x0000000200067202 */ /* 0x000fe40000000f00 */
[----:B------:R-:W-:Y:S05]  /*17f70*/  CALL.REL.NOINC `($_ZN7cutlass13device_kernelIN5flash19enable_sm80_to_sm89INS1_16FlashAttnBwdSm80INS1_25CollectiveMainloopBwdSm80ILi2ELi2EN4cute5tupleIJNS5_1CILi128EEES8_NS7_ILi64EEEEEENS_6half_tEfNS_4arch4Sm80ELb0ELb1ELb1ELb0ELb0ELb0ELb0ELb0ELi2ELi4ELi4ELi4ELb0EEENS1_21CollectiveEpilogueBwdISA_SB_SD_Li256ELb0ELb0ELi2EEENS1_19SingleTileSchedulerILb0ELb0ELb0ELi128EEEEEEEEEvNT_6ParamsE$_ZN4cute3eso3ESOILb1ELb0EJNS_6LayoutINS_5tupleIJNS3_IJNS_1CILi2EEES5_EEENS4_ILi8EEEEEENS3_IJNS3_IJNS4_ILi1EEES5_EEENS4_ILi4EEEEEEEENS_10ViewEngineIPN7cutlass6half_tEEEEEC2ERKSD_RKSI_) ;  /* 0xffff091000007944 */ /* 0x000fea0003c3ffff */
[----:B------:R2:W5:Y:S04]  /*17f80*/  LDL.64 R26, [R1+0x758] ;  /* 0x00075800011a7983 */ /* 0x0005680000100a00 */
[----:B------:R2:W-:Y:S02]  /*17f90*/  STL [R1+0x770], RZ ;  /* 0x000770ff01007387 */ /* 0x0005e40000100800 */
.L_x_2411:
[----:B-1----:R-:W-:Y:S02]  /*17fa0*/  LOP3.LUT R20, R32, 0x1, RZ, 0xc0, !PT ;  /* 0x0000000120147812 */ /* 0x002fe400078ec0ff */
[----:B------:R-:W-:Y:S03]  /*17fb0*/  MOV R36, 0x17fe0 ;  /* 0x00017fe000247802 */ /* 0x000fe60000000f00 */
        /* <DEDUP_REMOVED lines=228> */
.L_x_2412:
[----:B------:R-:W-:Y:S02]  /*18e00*/  LOP3.LUT R21, R20, 0x1, RZ, 0xc0, !PT ;  /* 0x0000000114157812 */ /* 0x000fe400078ec0ff */
[----:B------:R-:W-:Y:S03]  /*18e10*/  MOV R36, 0x18e40 ;  /* 0x00018e4000247802 */ /* 0x000fe60000000f00 */
[----:B-1----:R-:W-:Y:S02]  /*18e20*/  IMAD.MOV.U32 R38, RZ, RZ, R21 ;  /* 0x000000ffff267224 */ /* 0x002fe400078e0015 */
        /* <DEDUP_REMOVED lines=188> */
[----:B-----5:R-:W-:Y:S05]  /*199f0*/  CALL.REL.NOINC `($_ZN7cutlass13device_kernelIN5flash19enable_sm80_to_sm89INS1_16FlashAttnBwdSm80INS1_25CollectiveMainloopBwdSm80ILi2ELi2EN4cute5tupleIJNS5_1CILi128EEES8_NS7_ILi64EEEEEENS_6half_tEfNS_4arch4Sm80ELb0ELb1ELb1ELb0ELb0ELb0ELb0ELb0ELi2ELi4ELi4ELi4ELb0EEENS1_21CollectiveEpilogueBwdISA_SB_SD_Li256ELb0ELb0ELi2EEENS1_19SingleTileSchedulerILb0ELb0ELb0ELi128EEEEEEEEEvNT_6ParamsE$_ZN4cute8smem_ptrIPfECI1NS_12iter_adaptorIS1_S2_EEES1_) ;  /* 0xffff00f000007944 */ /* 0x020fea0003c3ffff */
[----:B-1----:R1:W5:Y:S01]  /*19a00*/  LDL.64 R4, [R1+0x758] ;  /* 0x0007580001047983 */ /* 0x0023620000100a00 */
[----:B------:R-:W-:-:S03]  /*19a10*/  MOV R10, 0x19a30 ;  /* 0x00019a30000a7802 */ /* 0x000fc60000000f00 */
[----:B-1---5:R-:W-:Y:S05]  /*19a20*/  CALL.REL.NOINC `($_ZN7cutlass13device_kernelIN5flash19enable_sm80_to_sm89INS1_16FlashAttnBwdSm80INS1_25CollectiveMainloopBwdSm80ILi2ELi2EN4cute5tupleIJNS5_1CILi128EEES8_NS7_ILi64EEEEEENS_6half_tEfNS_4arch4Sm80ELb0ELb1ELb1ELb0ELb0ELb0ELb0ELb0ELi2ELi4ELi4ELi4ELb0EEENS1_21CollectiveEpilogueBwdISA_SB_SD_Li256ELb0ELb0ELi2EEENS1_19SingleTileSchedulerILb0ELb0ELb0ELi128EEEEEEEEEvNT_6ParamsE$_ZN4cute3eso3ESOILb1ELb0EJNS_6LayoutINS_5tupleIJNS3_IJNS_1CILi2EEES5_EEEEEENS3_IJNS3_IJNS4_ILi8EEENS4_ILi64EEEEEEEEEEENS_10ViewEngineINS_8smem_ptrIPfEEEEEEC2ERKSC_RKSH_) ;  /* 0xfffeeda000007944 */ /* 0x022fea0003c3ffff */
        /* <DEDUP_REMOVED lines=9> */
[----:B--2--5:R-:W-:Y:S05]  /*19ac0*/  CALL.REL.NOINC `($_ZN7cutlass13device_kernelIN5flash19enable_sm80_to_sm89INS1_16FlashAttnBwdSm80INS1_25CollectiveMainloopBwdSm80ILi2ELi2EN4cute5tupleIJNS5_1CILi128EEES8_NS7_ILi64EEEEEENS_6half_tEfNS_4arch4Sm80ELb0ELb1ELb1ELb0ELb0ELb0ELb0ELb0ELi2ELi4ELi4ELi4ELb0EEENS1_21CollectiveEpilogueBwdISA_SB_SD_Li256ELb0ELb0ELi2EEENS1_19SingleTileSchedulerILb0ELb0ELb0ELi128EEEEEEEEEvNT_6ParamsE$_ZN4cute3eso3ESOILb1ELb0EJNS_10UnderscoreEiEEC2ERKS2_RKi) ;  /* 0xfffede4000007944 */ /* 0x024fea0003c3ffff */
[----:B------:R-:W2:Y:S01]  /*19ad0*/  LDL R5, [R1+0x758] ;  /* 0x0007580001057983 */ /* 0x000ea20000100800 */
[----:B------:R-:W-:Y:S02]  /*19ae0*/  MOV R8, 0x19b10 ;  /* 0x00019b1000087802 */ /* 0x000fe40000000f00 */
[----:B--2---:R-:W-:Y:S02]  /*19af0*/  SHF.L.U32 R5, R5, 0x7, RZ ;  /* 0x0000000705057819 */ /* 0x004fe400000006ff */
[----:B-1----:R-:W-:Y:S05]  /*19b00*/  CALL.REL.NOINC `($_ZN7cutlass13device_kernelIN5flash19enable_sm80_to_sm89INS1_16FlashAttnBwdSm80INS1_25CollectiveMainloopBwdSm80ILi2ELi2EN4cute5tupleIJNS5_1CILi128EEES8_NS7_ILi64EEEEEENS_6half_tEfNS_4arch4Sm80ELb0ELb1ELb1ELb0ELb0ELb0ELb0ELb0ELi2ELi4ELi4ELi4ELb0EEENS1_21CollectiveEpilogueBwdISA_SB_SD_Li256ELb0ELb0ELi2EEENS1_19SingleTileSchedulerILb0ELb0ELb0ELi128EEEEEEEEEvNT_6ParamsE$_ZN4cute3eso3ESOILb1ELb0EJNS_6LayoutINS_5tupleIJNS3_IJNS_1CILi2EEES5_EEEEEENS3_IJNS3_IJNS4_ILi8EEENS4_ILi64EEEEEEEEEEEiEEC2ERKSC_RKi) ;  /* 0xfffeed0000007944 */ /* 0x002fea0003c3ffff */
[----:B------:R-:W-:Y:S01]  /*19b10*/  ULDC.64 UR4, c[0x0][0x118] ;  /* 0x0000460000047ab9 */ /* 0x000fe20000000a00 */
[----:B-1----:R-:W2:Y:S04]  /*19b20*/  LDL R4, [R1+0x758] ;  /* 0x0007580001047983 */ /* 0x002ea80000100800 */
[----:B------:R-:W2:Y:S01]  /*19b30*/  LD.E.64 R6, [R6.64] ;  /* 0x0000000406067980 */ /* 0x000ea2000c101b00 */
[----:B------:R-:W-:Y:S01]  /*19b40*/  MOV R10, 0x19b70 ;  /* 0x00019b70000a7802 */ /* 0x000fe20000000f00 */
[----:B--2---:R-:W-:-:S04]  /*19b50*/  IMAD.WIDE R4, R4, 0x4, R6 ;  /* 0x0000000404047825 */ /* 0x004fc800078e0206 */
[----:B------:R-:W-:Y:S05]  /*19b60*/  CALL.REL.NOINC `($_ZN7cutlass13device_kernelIN5flash19enable_sm80_to_sm89INS1_16FlashAttnBwdSm80INS1_25CollectiveMainloopBwdSm80ILi2ELi2EN4cute5tupleIJNS5_1CILi128EEES8_NS7_ILi64EEEEEENS_6half_tEfNS_4arch4Sm80ELb0ELb1ELb1ELb0ELb0ELb0ELb0ELb0ELi2ELi4ELi4ELi4ELb0EEENS1_21CollectiveEpilogueBwdISA_SB_SD_Li256ELb0ELb0ELi2EEENS1_19SingleTileSchedulerILb0ELb0ELb0ELi128EEEEEEEEEvNT_6ParamsE$_ZN4cute8smem_ptrIPfECI1NS_12iter_adaptorIS1_S2_EEES1_) ;  /* 0xfffeff8000007944 */ /* 0x000fea0003c3ffff */
[----:B-1----:R1:W5:Y:S01]  /*19b70*/  LDL.64 R4, [R1+0x758] ;  /* 0x0007580001047983 */ /* 0x0023620000100a00 */
[----:B------:R-:W-:-:S03]  /*19b80*/  MOV R10, 0x19ba0 ;  /* 0x00019ba0000a7802 */ /* 0x000fc60000000f00 */
[----:B-1---5:R-:W-:Y:S05]  /*19b90*/  CALL.REL.NOINC `($_ZN7cutlass13device_kernelIN5flash19enable_sm80_to_sm89INS1_16FlashAttnBwdSm80INS1_25CollectiveMainloopBwdSm80ILi2ELi2EN4cute5tupleIJNS5_1CILi128EEES8_NS7_ILi64EEEEEENS_6half_tEfNS_4arch4Sm80ELb0ELb1ELb1ELb0ELb0ELb0ELb0ELb0ELi2ELi4ELi4ELi4ELb0EEENS1_21CollectiveEpilogueBwdISA_SB_SD_Li256ELb0ELb0ELi2EEENS1_19SingleTileSchedulerILb0ELb0ELb0ELi128EEEEEEEEEvNT_6ParamsE$_ZN4cute3eso3ESOILb1ELb0EJNS_6LayoutINS_5tupleIJNS3_IJNS_1CILi2EEES5_EEEEEENS3_IJNS3_IJNS4_ILi8EEENS4_ILi64EEEEEEEEEEENS_10ViewEngineINS_8smem_ptrIPfEEEEEEC2ERKSC_RKSH_) ;  /* 0xfffeec3000007944 */ /* 0x022fea0003c3ffff */
[----:B-1----:R1:W5:Y:S01]  /*19ba0*/  LDL.64 R4, [R1+0x758] ;  /* 0x0007580001047983 */ /* 0x0023620000100a00 */
[----:B------:R-:W-:Y:S01]  /*19bb0*/  IMAD.MOV.U32 R7, RZ, RZ, R3 ;  /* 0x000000ffff077224 */ /* 0x000fe200078e0003 */
[----:B------:R-:W-:-:S02]  /*19bc0*/  MOV R6, R16 ;  /* 0x0000001000067202 */ /* 0x000fc40000000f00 */
[----:B------:R-:W-:Y:S02]  /*19bd0*/  MOV R8, 0x19bf0 ;  /* 0x00019bf000087802 */ /* 0x000fe40000000f00 */
[----:B-1---5:R-:W-:Y:S05]  /*19be0*/  CALL.REL.NOINC `($_ZN7cutlass13device_kernelIN5flash19enable_sm80_to_sm89INS1_16FlashAttnBwdSm80INS1_25CollectiveMainloopBwdSm80ILi2ELi2EN4cute5tupleIJNS5_1CILi128EEES8_NS7_ILi64EEEEEENS_6half_tEfNS_4arch4Sm80ELb0ELb1ELb1ELb0ELb0ELb0ELb0ELb0ELi2ELi4ELi4ELi4ELb0EEENS1_21CollectiveEpilogueBwdISA_SB_SD_Li256ELb0ELb0ELi2EEENS1_19SingleTileSchedulerILb0ELb0ELb0ELi128EEEEEEEEEvNT_6ParamsE$_ZN4cute3eso3ESOILb1ELb0EJNS_6LayoutINS_5tupleIJNS_1CILi1EEENS4_ILi4EEEEEENS3_IJNS4_ILi0EEES5_EEEEENS_10ViewEngineIPfEEEEC2ERKSA_RKSD_) ;  /* 0xfffef74000007944 */ /* 0x022fea0003c3ffff */
[----:B------:R2:W5:Y:S01]  /*19bf0*/  LDL.64 R6, [R1+0x758] ;  /* 0x0007580001067983 */ /* 0x0005620000100a00 */
[----:B------:R-:W-:Y:S02]  /*19c00*/  MOV R9, R5 ;  /* 0x0000000500097202 */ /* 0x000fe40000000f00 */
[----:B------:R-:W-:Y:S02]  /*19c10*/  MOV R8, 0x19c30 ;  /* 0x00019c3000087802 */ /* 0x000fe40000000f00 */
[----:B-12--5:R-:W-:Y:S05]  /*19c20*/  CALL.REL.NOINC `($_ZN7cutlass13device_kernelIN5flash19enable_sm80_to_sm89INS1_16FlashAttnBwdSm80INS1_25CollectiveMainloopBwdSm80ILi2ELi2EN4cute5tupleIJNS5_1CILi128EEES8_NS7_ILi64EEEEEENS_6half_tEfNS_4arch4Sm80ELb0ELb1ELb1ELb0ELb0ELb0ELb0ELb0ELi2ELi4ELi4ELi4ELb0EEENS1_21CollectiveEpilogueBwdISA_SB_SD_Li256ELb0ELb0ELi2EEENS1_19SingleTileSchedulerILb0ELb0ELb0ELi128EEEEEEEEEvNT_6ParamsE$_ZN4cute3eso3ESOILb1ELb0EJNS_6LayoutINS_5tupleIJNS_1CILi1EEENS3_IJNS4_ILi2EEES6_EEEEEENS3_IJNS4_ILi0EEENS3_IJNS4_ILi8EEENS4_ILi64EEEEEEEEEEENS_10ViewEngineINS_8smem_ptrIPfEEEEEEC2ERKSE_RKSJ_) ;  /* 0xfffef6a000007944 */ /* 0x026fea0003c3ffff */
[----:B-1----:R1:W5:Y:S01]  /*19c30*/  LDL.64 R4, [R1+0x758] ;  /* 0x0007580001047983 */ /* 0x0023620000100a00 */
[----:B------:R-:W-:-:S03]  /*19c40*/  MOV R10, 0x19c60 ;  /* 0x00019c60000a7802 */ /* 0x000fc60000000f00 */
[----:B-1---5:R-:W-:Y:S05]  /*19c50*/  CALL.REL.NOINC `($_ZN7cutlass13device_kernelIN5flash19enable_sm80_to_sm89INS1_16FlashAttnBwdSm80INS1_25CollectiveMainloopBwdSm80ILi2ELi2EN4cute5tupleIJNS5_1CILi128EEES8_NS7_ILi64EEEEEENS_6half_tEfNS_4arch4Sm80ELb0ELb1ELb1ELb0ELb0ELb0ELb0ELb0ELi2ELi4ELi4ELi4ELb0EEENS1_21CollectiveEpilogueBwdISA_SB_SD_Li256ELb0ELb0ELi2EEENS1_19SingleTileSchedulerILb0ELb0ELb0ELi128EEEEEEEEEvNT_6ParamsE$_ZN4cute8smem_ptrIPfECI1NS_12iter_adaptorIS1_S2_EEES1_) ;  /* 0xfffefe9000007944 */ /* 0x022fea0003c3ffff */
[----:B-1----:R1:W5:Y:S01]  /*19c60*/  LDL.64 R4, [R1+0x758] ;  /* 0x0007580001047983 */ /* 0x0023620000100a00 */
[----:B------:R-:W-:-:S03]  /*19c70*/  MOV R10, 0x19c90 ;  /* 0x00019c90000a7802 */ /* 0x000fc60000000f00 */
[----:B-1---5:R-:W-:Y:S05]  /*19c80*/  CALL.REL.NOINC `($_ZN7cutlass13device_kernelIN5flash19enable_sm80_to_sm89INS1_16FlashAttnBwdSm80INS1_25CollectiveMainloopBwdSm80ILi2ELi2EN4cute5tupleIJNS5_1CILi128EEES8_NS7_ILi64EEEEEENS_6half_tEfNS_4arch4Sm80ELb0ELb1ELb1ELb0ELb0ELb0ELb0ELb0ELi2ELi4ELi4ELi4ELb0EEENS1_21CollectiveEpilogueBwdISA_SB_SD_Li256ELb0ELb0ELi2EEENS1_19SingleTileSchedulerILb0ELb0ELb0ELi128EEEEEEEEEvNT_6ParamsE$_ZN4cute3eso3ESOILb1ELb0EJNS_6LayoutINS_5tupleIJNS3_IJNS_1CILi2EEES5_EEEEEENS3_IJNS3_IJNS4_ILi8EEENS4_ILi64EEEEEEEEEEENS_10ViewEngineINS_8smem_ptrIPfEEEEEEC2ERKSC_RKSH_) ;  /* 0xfffeeb4000007944 */ /* 0x022fea0003c3ffff */
[----:B------:R2:W5:Y:S01]  /*19c90*/  LDL.64 R10, [R1+0x758] ;  /* 0x00075800010a7983 */ /* 0x0005620000100a00 */
[----:B-1----:R-:W-:Y:S02]  /*19ca0*/  MOV R4, R6 ;  /* 0x0000000600047202 */ /* 0x002fe40000000f00 */
[----:B------:R-:W-:Y:S02]  /*19cb0*/  MOV R8, 0x19cd0 ;  /* 0x00019cd000087802 */ /* 0x000fe40000000f00 */
[----:B--2--5:R-:W-:Y:S05]  /*19cc0*/  CALL.REL.NOINC `($_ZN7cutlass13device_kernelIN5flash19enable_sm80_to_sm89INS1_16FlashAttnBwdSm80INS1_25CollectiveMainloopBwdSm80ILi2ELi2EN4cute5tupleIJNS5_1CILi128EEES8_NS7_ILi64EEEEEENS_6half_tEfNS_4arch4Sm80ELb0ELb1ELb1ELb0ELb0ELb0ELb0ELb0ELi2ELi4ELi4ELi4ELb0EEENS1_21CollectiveEpilogueBwdISA_SB_SD_Li256ELb0ELb0ELi2EEENS1_19SingleTileSchedulerILb0ELb0ELb0ELi128EEEEEEEEEvNT_6ParamsE$_ZN4cute3eso3ESOILb1ELb0EJNS_6LayoutINS_5tupleIJNS_1CILi4EEEEEENS3_IJNS4_ILi1EEEEEEEENS_10ViewEngineIPfEEEEC2ERKS9_RKSC_) ;  /* 0xfffef6c000007944 */ /* 0x024fea0003c3ffff */
[----:B------:R-:W-:Y:S01]  /*19cd0*/  ULDC.64 UR4, c[0x0][0x118] ;  /* 0x0000460000047ab9 */ /* 0x000fe20000000a00 */
[----:B------:R-:W2:Y:S04]  /*19ce0*/  LDL.64 R12, [R1+0x758] ;  /* 0x00075800010c7983 */ /* 0x000ea80000100a00 */
[----:B-1----:R-:W2:Y:S04]  /*19cf0*/  LD.E R5, [R10.64] ;  /* 0x000000040a057980 */ /* 0x002ea8000c101900 */
        /* <DEDUP_REMOVED lines=77> */
[----:B------:R-:W-:-:S06]  /*1a1d0*/  FMUL.FTZ R73, R78, R73 ;  /* 0x000000494e497220 */ /* 0x000fcc0000410000 */
[----:B------:R-:W1:Y:S01]  /*1a1e0*/  MUFU.TANH R73, R73 ;  /* 0x0000004900497308 */ /* 0x000e620000002400 */
[----:B------:R-:W-:Y:S02]  /*1a1f0*/  FMUL.FTZ R76, R97, R78 ;  /* 0x0000004e614c7220 */ /* 0x000fe40000410000 */
        /* <DEDUP_REMOVED lines=17> */
[C---:B---3--:R-:W-:Y:S02]  /*1a310*/  FMUL.FTZ R12, R78.reuse, R12 ;  /* 0x0000000c4e0c7220 */ /* 0x048fe40000410000 */
        /* <DEDUP_REMOVED lines=35> */
[----:B-1----:R1:W-:Y:S01]  /*1a550*/  STL [R2+0x84], R73 ;  /* 0x0000844902007387 */ /* 0x0023e20000100800 */
[----:B------:R-:W3:Y:S08]  /*1a560*/  MUFU.TANH R76, R76 ;  /* 0x0000004c004c7308 */ /* 0x000ef00000002400 */
[----:B------:R-:W4:Y:S08]  /*1a570*/  MUFU.TANH R74, R74 ;  /* 0x0000004a004a7308 */ /* 0x000f300000002400 */
        /* <DEDUP_REMOVED lines=63> */
[----:B------:R-:W1:Y:S01]  /*1a970*/  MUFU.TANH R3, R3 ;  /* 0x0000000300037308 */ /* 0x000e620000002400 */
[----:B------:R-:W-:Y:S01]  /*1a980*/  FMUL.FTZ R11, R78, R11 ;  /* 0x0000000b4e0b7220 */ /* 0x000fe20000410000 */
[----:B---3--:R-:W-:Y:S04]  /*1a990*/  STL [R2], R76 ;  /* 0x0000004c02007387 */ /* 0x008fe80000100800 */
[----:B----4-:R-:W-:Y:S04]  /*1a9a0*/  STL [R2+0x4], R74 ;  /* 0x0000044a02007387 */ /* 0x010fe80000100800 */
        /* <DEDUP_REMOVED lines=60> */
[----:B------:R-:W-:Y:S01]  /*1ad70*/  STL [R2+0xfc], R3 ;  /* 0x0000fc0302007387 */ /* 0x000fe20000100800 */
[----:B------:R-:W-:-:S02]  /*1ad80*/  MOV R10, R0 ;  /* 0x00000000000a7202 */ /* 0x000fc40000000f00 */
[----:B------:R-:W-:Y:S01]  /*1ad90*/  MOV R4, 0x1add0 ;  /* 0x0001add000047802 */ /* 0x000fe20000000f00 */
[----:B---3--:R1:W-:Y:S02]  /*1ada0*/  STL [R2+0xdc], R11 ;  /* 0x0000dc0b02007387 */ /* 0x0083e40000100800 */
[----:B-1----:R-:W-:Y:S02]  /*1adb0*/  MOV R11, R23 ;  /* 0x00000017000b7202 */ /* 0x002fe40000000f00 */
[----:B------:R-:W-:Y:S05]  /*1adc0*/  CALL.REL.NOINC `($_ZN7cutlass13device_kernelIN5flash19enable_sm80_to_sm89INS1_16FlashAttnBwdSm80INS1_25CollectiveMainloopBwdSm80ILi2ELi2EN4cute5tupleIJNS5_1CILi128EEES8_NS7_ILi64EEEEEENS_6half_tEfNS_4arch4Sm80ELb0ELb1ELb1ELb0ELb0ELb0ELb0ELb0ELi2ELi4ELi4ELi4ELb0EEENS1_21CollectiveEpilogueBwdISA_SB_SD_Li256ELb0ELb0ELi2EEENS1_19SingleTileSchedulerILb0ELb0ELb0ELi128EEEEEEEEEvNT_6ParamsE$_ZN4cute3eso3ESOILb1ELb0EJNS_6LayoutINS_5tupleIJNS3_IJNS_1CILi2EEES5_EEENS3_IJS5_NS4_ILi8EEEEEEEEENS3_IJNS3_IJS5_NS4_ILi4EEEEEENS3_IJNS4_ILi1EEES7_EEEEEEEENS_10ViewEngineIPfEEEEC2ERKSF_RKSI_) ;  /* 0xfffeda8000007944 */ /* 0x000fea0003c3ffff */
        /* <DEDUP_REMOVED lines=12> */
[----:B-1----:R-:W4:Y:S04]  /*1ae90*/  LD.E R10, [R40.64+0x50] ;  /* 0x00005004280a7980 */ /* 0x002f28000c101900 */
        /* <DEDUP_REMOVED lines=133> */
[----:B------:R1:W5:Y:S04]  /*1b6f0*/  LDL R2, [R1+0xfd0] ;  /* 0x000fd00001027983 */ /* 0x0003680000100800 */
[----:B------:R1:W5:Y:S01]  /*1b700*/  LD.E R17, [R54.64] ;  /* 0x0000000436117980 */ /* 0x000362000c101900 */
[----:B------:R-:W-:Y:S01]  /*1b710*/  BSSY B3, `(.L_x_2413) ;  /* 0x0000003000037945 */ /* 0x000fe20003800000 */
[----:B------:R-:W-:-:S02]  /*1b720*/  MOV R20, 0x1b740 ;  /* 0x0001b74000147802 */ /* 0x000fc40000000f00 */
[----:B-1---5:R-:W-:Y:S05]  /*1b730*/  CALL.REL.NOINC `($_ZN7cutlass13device_kernelIN5flash19enable_sm80_to_sm89INS1_16FlashAttnBwdSm80INS1_25CollectiveMainloopBwdSm80ILi2ELi2EN4cute5tupleIJNS5_1CILi128EEES8_NS7_ILi64EEEEEENS_6half_tEfNS_4arch4Sm80ELb0ELb1ELb1ELb0ELb0ELb0ELb0ELb0ELi2ELi4ELi4ELi4ELb0EEENS1_21CollectiveEpilogueBwdISA_SB_SD_Li256ELb0ELb0ELi2EEENS1_19SingleTileSchedulerILb0ELb0ELb0ELi128EEEEEEEEEvNT_6ParamsE$_ZZN5flash25CollectiveMainloopBwdSm80ILi2ELi2EN4cute5tupleIJNS1_1CILi128EEES4_NS3_ILi64EEEEEEN7cutlass6half_tEfNS7_4arch4Sm80ELb0ELb1ELb1ELb0ELb0ELb0ELb0ELb0ELi2ELi4ELi4ELi4ELb0EE3mmaINS_16FlashAttnBwdSm80ISB_NS_21CollectiveEpilogueBwdIS6_S8_SA_Li256ELb0ELb0ELi2EEENS_19SingleTileSchedulerILb0ELb0ELb0ELi128EEEE13SharedStorageENS1_6TensorINS1_11ArrayEngineIfLm32EEENS1_6LayoutINS2_IJNS2_IJNS3_ILi2EEESO_EEESO_NS3_ILi4EEEEEENS2_IJNS2_IJNS3_ILi1EEESO_EEESQ_NS3_ILi8EEEEEEEEEEEEbRKNSB_6ParamsERT0_S12_iNS2_IJiiiEEERT_ENKUlRT_iE_clINSK_INSL_IfLm64EEENSN_INS2_IJSP_SO_SU_EEESV_EEEEEEDaS17_i) ;  /* 0xfffef46000007944 */ /* 0x022fea0003c3ffff */
[----:B------:R-:W-:Y:S05]  /*1b740*/  BSYNC B3 ;  /* 0x0000000000037941 */ /* 0x000fea0003800000 */
.L_x_2413:
[----:B--2---:R-:W-:Y:S02]  /*1b750*/  MOV R7, RZ ;  /* 0x000000ff00077202 */ /* 0x004fe40000000f00 */
.L_x_2415:
[----:B-1----:R-:W-:-:S05]  /*1b760*/  MOV R2, 0x1b780 ;  /* 0x0001b78000027802 */ /* 0x002fca0000000f00 */
[----:B-1----:R-:W-:Y:S05]  /*1b770*/  CALL.REL.NOINC `($_ZN7cutlass13device_kernelIN5flash19enable_sm80_to_sm89INS1_16FlashAttnBwdSm80INS1_25CollectiveMainloopBwdSm80ILi2ELi2EN4cute5tupleIJNS5_1CILi128EEES8_NS7_ILi64EEEEEENS_6half_tEfNS_4arch4Sm80ELb0ELb1ELb1ELb0ELb0ELb0ELb0ELb0ELi2ELi4ELi4ELi4ELb0EEENS1_21CollectiveEpilogueBwdISA_SB_SD_Li256ELb0ELb0ELi2EEENS1_19SingleTileSchedulerILb0ELb0ELb0ELi128EEEEEEEEEvNT_6ParamsE$_ZZZN5flash25CollectiveMainloopBwdSm80ILi2ELi2EN4cute5tupleIJNS1_1CILi128EEES4_NS3_ILi64EEEEEEN7cutlass6half_tEfNS7_4arch4Sm80ELb0ELb1ELb1ELb0ELb0ELb0ELb0ELb0ELi2ELi4ELi4ELi4ELb0EE3mmaINS_16FlashAttnBwdSm80ISB_NS_21CollectiveEpilogueBwdIS6_S8_SA_Li256ELb0ELb0ELi2EEENS_19SingleTileSchedulerILb0ELb0ELb0ELi128EEEE13SharedStorageENS1_6TensorINS1_11ArrayEngineIfLm32EEENS1_6LayoutINS2_IJNS2_IJNS3_ILi2EEESO_EEESO_NS3_ILi4EEEEEENS2_IJNS2_IJNS3_ILi1EEESO_EEESQ_NS3_ILi8EEEEEEEEEEEEbRKNSB_6ParamsERT0_S12_iNS2_IJiiiEEERT_ENKUliT_E_clIZSC_ISJ_SX_EbS10_S12_S12_iS13_S15_EUlRS16_iE_EEDaiS16_ENKUlvE0_clEv) ;  /* 0x00033bc000007944 */ /* 0x002fea0003c00000 */
[----:B------:R1:W-:Y:S01]  /*1b780*/  STL [R1+0x770], RZ ;  /* 0x000770ff01007387 */ /* 0x0003e20000100800 */
[----:B------:R-:W-:-:S03]  /*1b790*/  MOV R5, RZ ;  /* 0x000000ff00057202 */ /* 0x000fc60000000f00 */
.L_x_2414:
[----:B------:R-:W-:Y:S01]  /*1b7a0*/  IMAD.MOV.U32 R80, RZ, RZ, R62 ;  /* 0x000000ffff507224 */ /* 0x000fe200078e003e */
[----:B-1----:R-:W-:-:S02]  /*1b7b0*/  MOV R2, R61 ;  /* 0x0000003d00027202 */ /* 0x002fc40000000f00 */
[----:B------:R-:W-:Y:S02]  /*1b7c0*/  MOV R12, 0x1b7e0 ;  /* 0x0001b7e0000c7802 */ /* 0x000fe40000000f00 */
[----:B-1---5:R-:W-:Y:S05]  /*1b7d0*/  CALL.REL.NOINC `($_ZN7cutlass13device_kernelIN5flash19enable_sm80_to_sm89INS1_16FlashAttnBwdSm80INS1_25CollectiveMainloopBwdSm80ILi2ELi2EN4cute5tupleIJNS5_1CILi128EEES8_NS7_ILi64EEEEEENS_6half_tEfNS_4arch4Sm80ELb0ELb1ELb1ELb0ELb0ELb0ELb0ELb0ELi2ELi4ELi4ELi4ELb0EEENS1_21CollectiveEpilogueBwdISA_SB_SD_Li256ELb0ELb0ELi2EEENS1_19SingleTileSchedulerILb0ELb0ELb0ELi128EEEEEEEEEvNT_6ParamsE$_ZN4cute3eso3ESOILb0ELb0EJiiEEC2ERKiS4_) ;  /* 0xfffebb4000007944 */ /* 0x022fea0003c3ffff */
[----:B-1----:R-:W2:Y:S04]  /*1b7e0*/  LDL.64 R2, [R1+0x758] ;  /* 0x0007580001027983 */ /* 0x002ea80000100a00 */
[----:B------:R-:W3:Y:S01]  /*1b7f0*/  LDL.64 R10, [R63+0x60] ;  /* 0x000060003f0a7983 */ /* 0x000ee20000100a00 */
[----:B------:R-:W-:Y:S01]  /*1b800*/  ULDC.64 UR4, c[0x0][0x118] ;  /* 0x0000460000047ab9 */ /* 0x000fe20000000a00 */
[----:B--2---:R-:W-:Y:S02]  /*1b810*/  LEA.HI R8, R2, R2, RZ, 0x1 ;  /* 0x0000000202087211 */ /* 0x004fe400078f08ff */
[----:B------:R-:W-:Y:S02]  /*1b820*/  LEA.HI R6, R3, R3, RZ, 0x1 ;  /* 0x0000000303067211 */ /* 0x000fe400078f08ff */
[C---:B------:R-:W-:Y:S01]  /*1b830*/  LOP3.LUT R9, R8.reuse, 0x7ffffffe, RZ, 0xc0, !PT ;  /* 0x7ffffffe08097812 */ /* 0x040fe200078ec0ff */
[----:B------:R-:W-:-:S04]  /*1b840*/  IMAD.SHL.U32 R8, R8, 0x2, RZ ;  /* 0x0000000208087824 */ /* 0x000fc800078e00ff */
[----:B------:R-:W-:Y:S01]  /*1b850*/  IMAD.IADD R9, R2, 0x1, -R9 ;  /* 0x0000000102097824 */ /* 0x000fe200078e0a09 */
[----:B------:R-:W-:Y:S01]  /*1b860*/  LOP3.LUT R8, R8, 0xfffffffc, RZ, 0xc0, !PT ;  /* 0xfffffffc08087812 */ /* 0x000fe200078ec0ff */
[C---:B------:R-:W-:Y:S01]  /*1b870*/  IMAD.SHL.U32 R2, R6.reuse, 0x4, RZ ;  /* 0x0000000406027824 */ /* 0x040fe200078e00ff */
[----:B------:R-:W-:-:S03]  /*1b880*/  LOP3.LUT R6, R6, 0xfffffffe, RZ, 0xc0, !PT ;  /* 0xfffffffe06067812 */ /* 0x000fc600078ec0ff */
[----:B------:R-:W-:Y:S01]  /*1b890*/  IMAD R8, R9, 0x2, R8 ;  /* 0x0000000209087824 */ /* 0x000fe200078e0208 */
[----:B------:R-:W-:-:S04]  /*1b8a0*/  LOP3.LUT R2, R2, 0xfffffff8, RZ, 0xc0, !PT ;  /* 0xfffffff802027812 */ /* 0x000fc800078ec0ff */
[----:B------:R-:W-:Y:S02]  /*1b8b0*/  IADD3 R3, R8, R3, -R6 ;  /* 0x0000000308037210 */ /* 0x000fe40007ffe806 */
[----:B---3--:R-:W2:Y:S03]  /*1b8c0*/  LD.E R6, [R10.64+0x13c] ;  /* 0x00013c040a067980 */ /* 0x008ea6000c101900 */
[----:B------:R-:W-:-:S04]  /*1b8d0*/  IMAD.IADD R3, R2, 0x1, R3 ;  /* 0x0000000102037824 */ /* 0x000fc800078e0203 */
[----:B------:R-:W-:-:S05]  /*1b8e0*/  IMAD.WIDE R8, R3, 0x4, R40 ;  /* 0x0000000403087825 */ /* 0x000fca00078e0228 */
[----:B------:R-:W2:Y:S01]  /*1b8f0*/  LD.E R3, [R8.64] ;  /* 0x0000000408037980 */ /* 0x000ea2000c101900 */
[----:B------:R-:W-:Y:S01]  /*1b900*/  MOV R2, 0x1b930 ;  /* 0x0001b93000027802 */ /* 0x000fe20000000f00 */
[----:B--2---:R-:W-:Y:S02]  /*1b910*/  FFMA.FTZ R6, R6, R3, -R4 ;  /* 0x0000000306067223 */ /* 0x004fe40000010804 */
[----:B------:R-:W-:Y:S05]  /*1b920*/  CALL.REL.NOINC `($_ZN7cutlass13device_kernelIN5flash19enable_sm80_to_sm89INS1_16FlashAttnBwdSm80INS1_25CollectiveMainloopBwdSm80ILi2ELi2EN4cute5tupleIJNS5_1CILi128EEES8_NS7_ILi64EEEEEENS_6half_tEfNS_4arch4Sm80ELb0ELb1ELb1ELb0ELb0ELb0ELb0ELb0ELi2ELi4ELi4ELi4ELb0EEENS1_21CollectiveEpilogueBwdISA_SB_SD_Li256ELb0ELb0ELi2EEENS1_19SingleTileSchedulerILb0ELb0ELb0ELi128EEEEEEEEEvNT_6ParamsE$exp2f) ;  /* 0x00033ab000007944 */ /* 0x000fea0003c00000 */
[----:B------:R-:W-:Y:S01]  /*1b930*/  IMAD.MOV.U32 R80, RZ, RZ, R62 ;  /* 0x000000ffff507224 */ /* 0x000fe200078e003e */
[----:B------:R-:W-:Y:S02]  /*1b940*/  MOV R2, R61 ;  /* 0x0000003d00027202 */ /* 0x000fe40000000f00 */
[----:B------:R-:W-:Y:S02]  /*1b950*/  MOV R12, 0x1b970 ;  /* 0x0001b970000c7802 */ /* 0x000fe40000000f00 */
[----:B-1----:R-:W-:Y:S05]  /*1b960*/  CALL.REL.NOINC `($_ZN7cutlass13device_kernelIN5flash19enable_sm80_to_sm89INS1_16FlashAttnBwdSm80INS1_25CollectiveMainloopBwdSm80ILi2ELi2EN4cute5tupleIJNS5_1CILi128EEES8_NS7_ILi64EEEEEENS_6half_tEfNS_4arch4Sm80ELb0ELb1ELb1ELb0ELb0ELb0ELb0ELb0ELi2ELi4ELi4ELi4ELb0EEENS1_21CollectiveEpilogueBwdISA_SB_SD_Li256ELb0ELb0ELi2EEENS1_19SingleTileSchedulerILb0ELb0ELb0ELi128EEEEEEEEEvNT_6ParamsE$_ZN4cute3eso3ESOILb0ELb0EJiiEEC2ERKiS4_) ;  /* 0xfffeb9b000007944 */ /* 0x002fea0003c3ffff */
[----:B-1----:R-:W2:Y:S01]  /*1b970*/  LDL.64 R2, [R1+0x758] ;  /* 0x0007580001027983 */ /* 0x002ea20000100a00 */
[----:B------:R-:W-:Y:S01]  /*1b980*/  ULDC.64 UR4, c[0x0][0x118] ;  /* 0x0000460000047ab9 */ /* 0x000fe20000000a00 */
[----:B------:R-:W-:Y:S02]  /*1b990*/  ISETP.GE.U32.AND P0, PT, R5, 0xf, PT ;  /* 0x0000000f0500780c */ /* 0x000fe40003f06070 */
        /* <DEDUP_REMOVED lines=11> */
[----:B------:R-:W-:-:S03]  /*1ba50*/  IADD3 R2, R5, 0x1, RZ ;  /* 0x0000000105027810 */ /* 0x000fc60007ffe0ff */
[----:B------:R-:W-:Y:S02]  /*1ba60*/  IMAD.IADD R9, R8, 0x1, R9 ;  /* 0x0000000108097824 */ /* 0x000fe400078e0209 */
[----:B------:R-:W-:Y:S02]  /*1ba70*/  IMAD.MOV.U32 R5, RZ, RZ, R2 ;  /* 0x000000ffff057224 */ /* 0x000fe400078e0002 */
[----:B------:R-:W-:-:S05]  /*1ba80*/  IMAD.WIDE R8, R9, 0x4, R40 ;  /* 0x0000000409087825 */ /* 0x000fca00078e0228 */
        /* <DEDUP_REMOVED lines=47> */
[----:B-1---5:R-:W-:Y:S05]  /*1bd80*/  CALL.REL.NOINC `($_ZN7cutlass13device_kernelIN5flash19enable_sm80_to_sm89INS1_16FlashAttnBwdSm80INS1_25CollectiveMainloopBwdSm80ILi2ELi2EN4cute5tupleIJNS5_1CILi128EEES8_NS7_ILi64EEEEEENS_6half_tEfNS_4arch4Sm80ELb0ELb1ELb1ELb0ELb0ELb0ELb0ELb0ELi2ELi4ELi4ELi4ELb0EEENS1_21CollectiveEpilogueBwdISA_SB_SD_Li256ELb0ELb0ELi2EEENS1_19SingleTileSchedulerILb0ELb0ELb0ELi128EEEEEEEEEvNT_6ParamsE$_ZN4cute8smem_ptrIPN7cutlass6half_tEECI1NS_12iter_adaptorIS3_S4_EEES3_) ;  /* 0xfffedce000007944 */ /* 0x022fea0003c3ffff */
[----:B-1----:R1:W5:Y:S01]  /*1bd90*/  LDL.64 R2, [R1+0x758] ;  /* 0x0007580001027983 */ /* 0x0023620000100a00 */
        /* <DEDUP_REMOVED lines=26> */
[----:B--2---:R1:W-:Y:S04]  /*1bf40*/  STL.64 [R1+0x750], R4 ;  /* 0x0007500401007387 */ /* 0x0043e80000100a00 */
[----:B-1----:R-:W-:Y:S05]  /*1bf50*/  CALL.REL.NOINC `($_ZN7cutlass13device_kernelIN5flash19enable_sm80_to_sm89INS1_16FlashAttnBwdSm80INS1_25CollectiveMainloopBwdSm80ILi2ELi2EN4cute5tupleIJNS5_1CILi128EEES8_NS7_ILi64EEEEEENS_6half_tEfNS_4arch4Sm80ELb0ELb1ELb1ELb0ELb0ELb0ELb0ELb0ELi2ELi4ELi4ELi4ELb0EEENS1_21CollectiveEpilogueBwdISA_SB_SD_Li256ELb0ELb0ELi2EEENS1_19SingleTileSchedulerILb0ELb0ELb0ELi128EEEEEEEEEvNT_6ParamsE$_ZZN4cute4diceINS_5tupleIJNS1_IJiNS1_IJiNS_1CILi0EEEEEEEEENS1_IJNS_10UnderscoreENS1_IJS6_S6_EEEEEEEEES9_EEDaRKT_RKT0_ENKUlRKT_RKT0_E_clIS5_S5_EEDaSI_SL_) ;  /* 0xfffee28000007944 */ /* 0x002fea0003c3ffff */
[----:B------:R-:W-:Y:S02]  /*1bf60*/  MOV R6, 0x1bf80 ;  /* 0x0001bf8000067802 */ /* 0x000fe40000000f00 */
[----:B-1---5:R-:W-:Y:S05]  /*1bf70*/  CALL.REL.NOINC `($_ZN7cutlass13device_kernelIN5flash19enable_sm80_to_sm89INS1_16FlashAttnBwdSm80INS1_25CollectiveMainloopBwdSm80ILi2ELi2EN4cute5tupleIJNS5_1CILi128EEES8_NS7_ILi64EEEEEENS_6half_tEfNS_4arch4Sm80ELb0ELb1ELb1ELb0ELb0ELb0ELb0ELb0ELi2ELi4ELi4ELi4ELb0EEENS1_21CollectiveEpilogueBwdISA_SB_SD_Li256ELb0ELb0ELi2EEENS1_19SingleTileSchedulerILb0ELb0ELb0ELi128EEEEEEEEEvNT_6ParamsE$_ZZN4cute12filter_tupleINS_5tupleIJNS1_IJiNS1_IJiNS_1CILi0EEEEEEEEENS1_IJNS_10UnderscoreENS1_IJS6_S6_EEEEEEEEES9_ZNS_4diceIS9_S9_EEDaRKT_RKT0_EUlRKT_RKT0_E_EEDaSD_SG_OT1_ENKUlDpSJ_E_clIJNS1_IJiiS3_EEENS1_IJEEEEEEDaSQ_) ;  /* 0xfffedd0000007944 */ /* 0x022fea0003c3ffff */
[----:B------:R-:W-:Y:S02]  /*1bf80*/  MOV R6, 0x1bfa0 ;  /* 0x0001bfa000067802 */ /* 0x000fe40000000f00 */
[----:B------:R-:W-:Y:S05]  /*1bf90*/  CALL.REL.NOINC `($_ZN7cutlass13device_kernelIN5flash19enable_sm80_to_sm89INS1_16FlashAttnBwdSm80INS1_25CollectiveMainloopBwdSm80ILi2ELi2EN4cute5tupleIJNS5_1CILi128EEES8_NS7_ILi64EEEEEENS_6half_tEfNS_4arch4Sm80ELb0ELb1ELb1ELb0ELb0ELb0ELb0ELb0ELi2ELi4ELi4ELi4ELb0EEENS1_21CollectiveEpilogueBwdISA_SB_SD_Li256ELb0ELb0ELi2EEENS1_19SingleTileSchedulerILb0ELb0ELb0ELi128EEEEEEEEEvNT_6ParamsE$_ZZN4cute7idx2crdINS_5tupleIJiiNS_1CILi0EEEEEENS1_IJNS1_IJNS2_ILi4EEENS2_ILi8EEEEEES5_NS2_ILi1EEEEEEEEDaRKT_RKT0_ENKUlRKT_RKT0_E_clIiS7_EEDaSI_SL_) ;  /* 0xfffee99000007944 */ /* 0x000fea0003c3ffff */
[----:B------:R-:W-:Y:S02]  /*1bfa0*/  MOV R6, 0x1bfc0 ;  /* 0x0001bfc000067802 */ /* 0x000fe40000000f00 */
[----:B------:R-:W-:Y:S05]  /*1bfb0*/  CALL.REL.NOINC `($_ZN7cutlass13device_kernelIN5flash19enable_sm80_to_sm89INS1_16FlashAttnBwdSm80INS1_25CollectiveMainloopBwdSm80ILi2ELi2EN4cute5tupleIJNS5_1CILi128EEES8_NS7_ILi64EEEEEENS_6half_tEfNS_4arch4Sm80ELb0ELb1ELb1ELb0ELb0ELb0ELb0ELb0ELi2ELi4ELi4ELi4ELb0EEENS1_21CollectiveEpilogueBwdISA_SB_SD_Li256ELb0ELb0ELi2EEENS1_19SingleTileSchedulerILb0ELb0ELb0ELi128EEEEEEEEEvNT_6ParamsE$_ZZN4cute7idx2crdINS_5tupleIJiiNS_1CILi0EEEEEENS1_IJNS1_IJNS2_ILi4EEENS2_ILi8EEEEEES5_NS2_ILi1EEEEEEEEDaRKT_RKT0_ENKUlRKT_RKT0_E_clIiS5_EEDaSI_SL_) ;  /* 0xfffee93000007944 */ /* 0x000fea0003c3ffff */
[----:B------:R-:W-:Y:S02]  /*1bfc0*/  MOV R6, 0x1bfe0 ;  /* 0x0001bfe000067802 */ /* 0x000fe40000000f00 */
[----:B------:R-:W-:Y:S05]  /*1bfd0*/  CALL.REL.NOINC `($_ZN7cutlass13device_kernelIN5flash19enable_sm80_to_sm89INS1_16FlashAttnBwdSm80INS1_25CollectiveMainloopBwdSm80ILi2ELi2EN4cute5tupleIJNS5_1CILi128EEES8_NS7_ILi64EEEEEENS_6half_tEfNS_4arch4Sm80ELb0ELb1ELb1ELb0ELb0ELb0ELb0ELb0ELi2ELi4ELi4ELi4ELb0EEENS1_21CollectiveEpilogueBwdISA_SB_SD_Li256ELb0ELb0ELi2EEENS1_19SingleTileSchedulerILb0ELb0ELb0ELi128EEEEEEEEEvNT_6ParamsE$_ZZN4cute9transformINS_5tupleIJiiNS_1CILi0EEEEEENS1_IJNS1_IJNS2_ILi4EEENS2_ILi8EEEEEES5_NS2_ILi1EEEEEEZNS_7idx2crdIS4_S9_EEDaRKT_RKT0_EUlRKT_RKT0_E_EEDaSD_SG_OT1_ENKUlDpSJ_E_clIJNS1_IJiiEEEiS3_EEEDaSQ_) ;  /* 0xfffeeb3000007944 */ /* 0x000fea0003c3ffff */
[----:B------:R-:W-:Y:S02]  /*1bfe0*/  MOV R6, 0x1c000 ;  /* 0x0001c00000067802 */ /* 0x000fe40000000f00 */
[----:B------:R-:W-:Y:S05]  /*1bff0*/  CALL.REL.NOINC `($_ZN7cutlass13device_kernelIN5flash19enable_sm80_to_sm89INS1_16FlashAttnBwdSm80INS1_25CollectiveMainloopBwdSm80ILi2ELi2EN4cute5tupleIJNS5_1CILi128EEES8_NS7_ILi64EEEEEENS_6half_tEfNS_4arch4Sm80ELb0ELb1ELb1ELb0ELb0ELb0ELb0ELb0ELi2ELi4ELi4ELi4ELb0EEENS1_21CollectiveEpilogueBwdISA_SB_SD_Li256ELb0ELb0ELi2EEENS1_19SingleTileSchedulerILb0ELb0ELb0ELi128EEEEEEEEEvNT_6ParamsE$_ZZN4cute13to_mixed_bitsINS_5tupleIJNS1_IJNS_1CILi4EEENS2_ILi8EEEEEES3_NS2_ILi1EEEEEENS1_IJNS1_IJNS2_ILi0EEENS2_ILi64EEEEEES8_S8_EEENS1_IJNS1_IJiiEEEiS8_EEEEEDaRKT_RKT0_RKT1_ENKUlRKT_RKT0_RKT1_E_clIS5_SA_SC_EEDaSP_SS_SV_) ;  /* 0xfffee00000007944 */ /* 0x000fea0003c3ffff */
[----:B------:R-:W-:Y:S02]  /*1c000*/  MOV R29, R4 ;  /* 0x00000004001d7202 */ /* 0x000fe40000000f00 */
[----:B------:R-:W-:Y:S02]  /*1c010*/  MOV R4, 0x1c030 ;  /* 0x0001c03000047802 */ /* 0x000fe40000000f00 */
[----:B------:R-:W-:Y:S05]  /*1c020*/  CALL.REL.NOINC `($_ZN7cutlass13device_kernelIN5flash19enable_sm80_to_sm89INS1_16FlashAttnBwdSm80INS1_25CollectiveMainloopBwdSm80ILi2ELi2EN4cute5tupleIJNS5_1CILi128EEES8_NS7_ILi64EEEEEENS_6half_tEfNS_4arch4Sm80ELb0ELb1ELb1ELb0ELb0ELb0ELb0ELb0ELi2ELi4ELi4ELi4ELb0EEENS1_21CollectiveEpilogueBwdISA_SB_SD_Li256ELb0ELb0ELi2EEENS1_19SingleTileSchedulerILb0ELb0ELb0ELi128EEEEEEEEEvNT_6ParamsE$_ZZN4cute13to_mixed_bitsINS_5tupleIJNS1_IJNS_1CILi4EEENS2_ILi8EEEEEES3_NS2_ILi1EEEEEENS1_IJNS1_IJNS2_ILi0EEENS2_ILi64EEEEEES8_S8_EEENS1_IJNS1_IJiiEEEiS8_EEEEEDaRKT_RKT0_RKT1_ENKUlDpRKT_E_clIJNS_9MixedBitsILj0ELj448EEENS2_ILj0EEESV_EEEDaSQ_) ;  /* 0xfffedfa000007944 */ /* 0x000fea0003c3ffff */
        /* <DEDUP_REMOVED lines=46> */
[----:B------:R-:W-:Y:S01]  /*1c310*/  IMAD.MOV.U32 R6, RZ, RZ, R4 ;  /* 0x000000ffff067224 */ /* 0x000fe200078e0004 */
[----:B------:R-:W-:Y:S01]  /*1c320*/  MOV R34, R11 ;  /* 0x0000000b00227202 */ /* 0x000fe20000000f00 */
[----:B------:R-:W-:Y:S01]  /*1c330*/  IMAD.MOV.U32 R81, RZ, RZ, R61 ;  /* 0x000000ffff517224 */ /* 0x000fe200078e003d */
[----:B------:R-:W-:Y:S02]  /*1c340*/  MOV R5, R19 ;  /* 0x0000001300057202 */ /* 0x000fe40000000f00 */
[----:B------:R-:W-:Y:S01]  /*1c350*/  MOV R4, 0x1c380 ;  /* 0x0001c38000047802 */ /* 0x000fe20000000f00 */
[----:B--2---:R1:W-:Y:S04]  /*1c360*/  STL.64 [R1+0x788], R2 ;  /* 0x0007880201007387 */ /* 0x0043e80000100a00 */
[----:B-1----:R-:W-:Y:S05]  /*1c370*/  CALL.REL.NOINC `($_ZN7cutlass13device_kernelIN5flash19enable_sm80_to_sm89INS1_16FlashAttnBwdSm80INS1_25CollectiveMainloopBwdSm80ILi2ELi2EN4cute5tupleIJNS5_1CILi128EEES8_NS7_ILi64EEEEEENS_6half_tEfNS_4arch4Sm80ELb0ELb1ELb1ELb0ELb0ELb0ELb0ELb0ELi2ELi4ELi4ELi4ELb0EEENS1_21CollectiveEpilogueBwdISA_SB_SD_Li256ELb0ELb0ELi2EEENS1_19SingleTileSchedulerILb0ELb0ELb0ELi128EEEEEEEEEvNT_6ParamsE$_ZN4cute3eso3ESOILb0ELb0EJiiiNS_1CILi72EEENS2_ILi512EEEEEC2ERKiS7_S7_RKS3_RKS4_) ;  /* 0xfffeb25000007944 */ /* 0x002fea0003c3ffff */
        /* <DEDUP_REMOVED lines=16> */
[----:B------:R-:W-:Y:S02]  /*1c480*/  IADD3 R68, R59, 0x50, RZ ;  /* 0x000000503b447810 */ /* 0x000fe40007ffe0ff */
[----:B------:R-:W-:Y:S01]  /*1c490*/  MOV R6, 0x1c4e0 ;  /* 0x0001c4e000067802 */ /* 0x000fe20000000f00 */
[----:B------:R1:W-:Y:S04]  /*1c4a0*/  STL.U8 [R1+0x794], RZ ;  /* 0x000794ff01007387 */ /* 0x0003e80000100000 */
[----:B--2---:R1:W-:Y:S04]  /*1c4b0*/  STL.64 [R1+0x7a0], R2 ;  /* 0x0007a00201007387 */ /* 0x0043e80000100a00 */
[----:B---3--:R1:W-:Y:S02]  /*1c4c0*/  STL [R1+0x7a8], R4 ;  /* 0x0007a80401007387 */ /* 0x0083e40000100800 */
[----:B-1----:R-:W-:Y:S05]  /*1c4d0*/  CALL.REL.NOINC `($_ZN7cutlass13device_kernelIN5flash19enable_sm80_to_sm89INS1_16FlashAttnBwdSm80INS1_25CollectiveMainloopBwdSm80ILi2ELi2EN4cute5tupleIJNS5_1CILi128EEES8_NS7_ILi64EEEEEENS_6half_tEfNS_4arch4Sm80ELb0ELb1ELb1ELb0ELb0ELb0ELb0ELb0ELi2ELi4ELi4ELi4ELb0EEENS1_21CollectiveEpilogueBwdISA_SB_SD_Li256ELb0ELb0ELi2EEENS1_19SingleTileSchedulerILb0ELb0ELb0ELi128EEEEEEEEEvNT_6ParamsE$_ZZN4cute6detail16composition_implINS_5tupleIJNS_1CILi8EEENS3_ILi2EEES5_S5_S4_S5_EEENS2_IJNS3_ILi1EEEiiiNS3_ILi72EEENS3_ILi512EEEEEENS2_IJNS2_IJS5_S5_S5_EEES5_NS3_ILi4EEEEEENS2_IJNS2_IJS7_S9_S4_EEENS3_ILi4096EEENS3_ILi16EEEEEEEEDaRKT_RKT0_RKT1_RKT2_ENKUlRKT_RKT0_E_clISB_SE_EEDaSW_SZ_) ;  /* 0xfffee10000007944 */ /* 0x002fea0003c3ffff */
[----:B------:R-:W-:Y:S02]  /*1c4e0*/  MOV R6, 0x1c500 ;  /* 0x0001c50000067802 */ /* 0x000fe40000000f00 */
[----:B-----5:R-:W-:Y:S05]  /*1c4f0*/  CALL.REL.NOINC `($_ZN7cutlass13device_kernelIN5flash19enable_sm80_to_sm89INS1_16FlashAttnBwdSm80INS1_25CollectiveMainloopBwdSm80ILi2ELi2EN4cute5tupleIJNS5_1CILi128EEES8_NS7_ILi64EEEEEENS_6half_tEfNS_4arch4Sm80ELb0ELb1ELb1ELb0ELb0ELb0ELb0ELb0ELi2ELi4ELi4ELi4ELb0EEENS1_21CollectiveEpilogueBwdISA_SB_SD_Li256ELb0ELb0ELi2EEENS1_19SingleTileSchedulerILb0ELb0ELb0ELi128EEEEEEEEEvNT_6ParamsE$_ZZN4cute6detail16composition_implINS_5tupleIJNS_1CILi8EEENS3_ILi2EEES5_S5_S4_S5_EEENS2_IJNS3_ILi1EEEiiiNS3_ILi72EEENS3_ILi512EEEEEENS2_IJNS2_IJS5_S5_S5_EEES5_NS3_ILi4EEEEEENS2_IJNS2_IJS7_S9_S4_EEENS3_ILi4096EEENS3_ILi16EEEEEEEEDaRKT_RKT0_RKT1_RKT2_ENKUlRKT_RKT0_E_clISC_SG_EEDaSW_SZ_) ;  /* 0xfffee13000007944 */ /* 0x020fea0003c3ffff */
[----:B-----5:R2:W-:Y:S01]  /*1c500*/  STL.64 [R1+0x770], R2 ;  /* 0x0007700201007387 */ /* 0x0205e20000100a00 */
[----:B------:R-:W-:-:S02]  /*1c510*/  MOV R6, R4 ;  /* 0x0000000400067202 */ /* 0x000fc40000000f00 */
        /* <DEDUP_REMOVED lines=8> */
[----:B------:R-:W-:Y:S01]  /*1c5a0*/  LEA.HI R6, R15, R15, RZ, 0x1d ;  /* 0x0000000f0f067211 */ /* 0x000fe200078fe8ff */
[----:B------:R-:W-:-:S04]  /*1c5b0*/  IMAD.MOV.U32 R15, RZ, RZ, R14 ;  /* 0x000000ffff0f7224 */ /* 0x000fc800078e000e */
[----:B------:R-:W-:Y:S01]  /*1c5c0*/  IMAD.U32 R28, R7, 0x2, R6 ;  /* 0x00000002071c7824 */ /* 0x000fe200078e0006 */
[----:B------:R-:W-:-:S04]  /*1c5d0*/  MOV R6, 0x1c600 ;  /* 0x0001c60000067802 */ /* 0x000fc80000000f00 */
[----:B------:R1:W-:Y:S03]  /*1c5e0*/  STL [R1+0x77c], R28 ;  /* 0x00077c1c01007387 */ /* 0x0003e60000100800 */
        /* <DEDUP_REMOVED lines=35> */
[----:B-1---5:R-:W-:Y:S05]  /*1c820*/  CALL.REL.NOINC `($_ZN7cutlass13device_kernelIN5flash19enable_sm80_to_sm89INS1_16FlashAttnBwdSm80INS1_25CollectiveMainloopBwdSm80ILi2ELi2EN4cute5tupleIJNS5_1CILi128EEES8_NS7_ILi64EEEEEENS_6half_tEfNS_4arch4Sm80ELb0ELb1ELb1ELb0ELb0ELb0ELb0ELb0ELi2ELi4ELi4ELi4ELb0EEENS1_21CollectiveEpilogueBwdISA_SB_SD_Li256ELb0ELb0ELi2EEENS1_19SingleTileSchedulerILb0ELb0ELb0ELi128EEEEEEEEEvNT_6ParamsE$_ZN4cute3eso3ESOILb1ELb0EJNS_14ComposedLayoutINS_7SwizzleILi3ELi3ELi3EEENS_1CILi0EEENS_6LayoutINS_5tupleIJNS8_IJNS8_IJNS5_ILi4EEENS5_ILi8EEEEEENS8_IJNS5_ILi2EEENS5_ILi1EEEEEEEEENS8_IJNS8_IJSC_SC_EEENS8_IJSA_S9_EEEEEEEEENS8_IJNS8_IJNS8_IJSC_NS5_ILi64EEEEEENS8_IJNS5_ILi512EEES6_EEEEEENS8_IJNS8_IJSD_SA_EEENS8_IJNS5_ILi1024EEENS5_ILi16EEEEEEEEEEEEEEEENS_10ViewEngineINS_8smem_ptrIPN7cutlass6half_tEEEEEEEC2ERKSW_RKS13_) ;  /* 0xfffeb1a000007944 */ /* 0x022fea0003c3ffff */
[----:B------:R-:W-:Y:S01]  /*1c830*/  ULDC.64 UR4, c[0x0][0x118] ;  /* 0x0000460000047ab9 */ /* 0x000fe20000000a00 */
[----:B------:R2:W5:Y:S04]  /*1c840*/  LDL.64 R20, [R1+0x758] ;  /* 0x0007580001147983 */ /* 0x0005680000100a00 */
[----:B-1----:R2:W5:Y:S01]  /*1c850*/  LD.E R3, [R34.64+0xc] ;  /* 0x00000c0422037980 */ /* 0x002562000c101900 */
[----:B------:R-:W-:Y:S02]  /*1c860*/  MOV R80, R62 ;  /* 0x0000003e00507202 */ /* 0x000fe40000000f00 */
[----:B------:R-:W-:-:S02]  /*1c870*/  MOV R6, 0x1c890 ;  /* 0x0001c89000067802 */ /* 0x000fc40000000f00 */
        /* <DEDUP_REMOVED lines=103> */
[----:B------:R1:W-:Y:S04]  /*1cef0*/  STL.U8 [R1+0x794], RZ ;  /* 0x000794ff01007387 */ /* 0x0003e80000100000 */
[----:B--2---:R1:W-:Y:S04]  /*1cf00*/  STL.64 [R1+0x7a0], R2 ;  /* 0x0007a00201007387 */ /* 0x0043e80000100a00 */
[----:B---3--:R1:W-:Y:S02]  /*1cf10*/  STL [R1+0x7a8], R4 ;  /* 0x0007a80401007387 */ /* 0x0083e40000100800 */
[----:B-1----:R-:W-:Y:S05]  /*1cf20*/  CALL.REL.NOINC `($_ZN7cutlass13device_kernelIN5flash19enable_sm80_to_sm89INS1_16FlashAttnBwdSm80INS1_25CollectiveMainloopBwdSm80ILi2ELi2EN4cute5tupleIJNS5_1CILi128EEES8_NS7_ILi64EEEEEENS_6half_tEfNS_4arch4Sm80ELb0ELb1ELb1ELb0ELb0ELb0ELb0ELb0ELi2ELi4ELi4ELi4ELb0EEENS1_21CollectiveEpilogueBwdISA_SB_SD_Li256ELb0ELb0ELi2EEENS1_19SingleTileSchedulerILb0ELb0ELb0ELi128EEEEEEEEEvNT_6ParamsE$_ZZN4cute6detail16composition_implINS_5tupleIJNS_1CILi8EEENS3_ILi2EEES5_S5_S4_S5_EEENS2_IJNS3_ILi1EEEiiiNS3_ILi72EEENS3_ILi512EEEEEENS2_IJNS2_IJS5_S5_EEES4_NS3_ILi4EEEEEENS2_IJNS2_IJS7_S4_EEENS3_ILi1024EEENS3_ILi16EEEEEEEEDaRKT_RKT0_RKT1_RKT2_ENKUlRKT_RKT0_E_clISB_SE_EEDaSW_SZ_) ;  /* 0xfffed55000007944 */ /* 0x002fea0003c3ffff */
[----:B------:R-:W-:Y:S02]  /*1cf30*/  MOV R13, R68 ;  /* 0x00000044000d7202 */ /* 0x000fe40000000f00 */
[----:B------:R-:W-:-:S02]  /*1cf40*/  MOV R6, 0x1cf60 ;  /* 0x0001cf6000067802 */ /* 0x000fc40000000f00 */
[----:B-----5:R-:W-:Y:S05]  /*1cf50*/  CALL.REL.NOINC `($_ZN7cutlass13device_kernelIN5flash19enable_sm80_to_sm89INS1_16FlashAttnBwdSm80INS1_25CollectiveMainloopBwdSm80ILi2ELi2EN4cute5tupleIJNS5_1CILi128EEES8_NS7_ILi64EEEEEENS_6half_tEfNS_4arch4Sm80ELb0ELb1ELb1ELb0ELb0ELb0ELb0ELb0ELi2ELi4ELi4ELi4ELb0EEENS1_21CollectiveEpilogueBwdISA_SB_SD_Li256ELb0ELb0ELi2EEENS1_19SingleTileSchedulerILb0ELb0ELb0ELi128EEEEEEEEEvNT_6ParamsE$_ZZN4cute6detail16composition_implINS_5tupleIJNS_1CILi8EEENS3_ILi2EEES5_S5_S4_S5_EEENS2_IJNS3_ILi1EEEiiiNS3_ILi72EEENS3_ILi512EEEEEENS2_IJNS2_IJS5_S5_EEES4_NS3_ILi4EEEEEENS2_IJNS2_IJS7_S4_EEENS3_ILi1024EEENS3_ILi16EEEEEEEEDaRKT_RKT0_RKT1_RKT2_ENKUlRKT_RKT0_E_clISC_SG_EEDaSW_SZ_) ;  /* 0xfffed57000007944 */ /* 0x020fea0003c3ffff */
[----:B-----5:R2:W-:Y:S01]  /*1cf60*/  STL.64 [R1+0x770], R2 ;  /* 0x0007700201007387 */ /* 0x0205e20000100a00 */
[----:B------:R-:W-:-:S02]  /*1cf70*/  MOV R6, R4 ;  /* 0x0000000400067202 */ /* 0x000fc40000000f00 */
        /* <DEDUP_REMOVED lines=8> */
[----:B------:R-:W-:Y:S01]  /*1d000*/  LEA.HI R10, R10, R10, RZ, 0x1d ;  /* 0x0000000a0a0a7211 */ /* 0x000fe200078fe8ff */
[----:B------:R-:W-:Y:S01]  /*1d010*/  IMAD.MOV.U32 R15, RZ, RZ, R9 ;  /* 0x000000ffff0f7224 */ /* 0x000fe200078e0009 */
        /* <DEDUP_REMOVED lines=48> */
[----:B------:R-:W-:-:S03]  /*1d320*/  MOV R4, 0x1d340 ;  /* 0x0001d34000047802 */ /* 0x000fc60000000f00 */
[----:B-1----:R-:W-:Y:S05]  /*1d330*/  CALL.REL.NOINC `($_ZN7cutlass13device_kernelIN5flash19enable_sm80_to_sm89INS1_16FlashAttnBwdSm80INS1_25CollectiveMainloopBwdSm80ILi2ELi2EN4cute5tupleIJNS5_1CILi128EEES8_NS7_ILi64EEEEEENS_6half_tEfNS_4arch4Sm80ELb0ELb1ELb1ELb0ELb0ELb0ELb0ELb0ELi2ELi4ELi4ELi4ELb0EEENS1_21CollectiveEpilogueBwdISA_SB_SD_Li256ELb0ELb0ELi2EEENS1_19SingleTileSchedulerILb0ELb0ELb0ELi128EEEEEEEEEvNT_6ParamsE$_ZZN4cute12filter_tupleINS_5tupleIJNS_10UnderscoreES2_S2_iEEENS1_IJNS1_IJNS_1CILi1EEENS4_ILi0EEEEEENS4_ILi4096EEENS1_IJiiEEENS1_IJS6_NS4_ILi8192EEEEEEEEEZNS_5sliceIS3_SC_EEDaRKT_RKT0_EUlRKT_RKT0_E_EEDaSG_SJ_OT1_ENKUlDpSM_E_clIJNS1_IJS7_EEENS1_IJS8_EEENS1_IJS9_EEENS1_IJEEEEEEDaST_) ;  /* 0xfffec9b000007944 */ /* 0x002fea0003c3ffff */
[----:B------:R-:W-:Y:S02]  /*1d340*/  MOV R4, 0x1d360 ;  /* 0x0001d36000047802 */ /* 0x000fe40000000f00 */
[----:B-1---5:R-:W-:Y:S05]  /*1d350*/  CALL.REL.NOINC `($_ZN7cutlass13device_kernelIN5flash19enable_sm80_to_sm89INS1_16FlashAttnBwdSm80INS1_25CollectiveMainloopBwdSm80ILi2ELi2EN4cute5tupleIJNS5_1CILi128EEES8_NS7_ILi64EEEEEENS_6half_tEfNS_4arch4Sm80ELb0ELb1ELb1ELb0ELb0ELb0ELb0ELb0ELi2ELi4ELi4ELi4ELb0EEENS1_21CollectiveEpilogueBwdISA_SB_SD_Li256ELb0ELb0ELi2EEENS1_19SingleTileSchedulerILb0ELb0ELb0ELi128EEEEEEEEEvNT_6ParamsE$_ZN4cute5tupleIJNS0_IJNS0_IJNS_1CILi8EEENS1_ILi1EEEEEENS1_ILi2EEENS0_IJS5_S5_EEEEEENS0_IJNS0_IJS3_NS1_ILi0EEEEEENS1_ILi4096EEENS0_IJiiEEEEEEEEC2ERKS7_RKSC_) ;  /* 0xfffec3a000007944 */ /* 0x022fea0003c3ffff */
[----:B-1----:R1:W5:Y:S01]  /*1d360*/  LDL.64 R2, [R1+0x758] ;  /* 0x0007580001027983 */ /* 0x0023620000100a00 */
[----:B------:R-:W-:-:S02]  /*1d370*/  SHF.L.U32 R4, R6, 0xd, RZ ;  /* 0x0000000d06047819 */ /* 0x000fc400000006ff */
        /* <DEDUP_REMOVED lines=199> */
[----:B------:R2:W5:Y:S01]  /*1dff0*/  LDL.64 R4, [R1+0x758] ;  /* 0x0007580001047983 */ /* 0x0005620000100a00 */
[----:B------:R-:W-:Y:S01]  /*1e000*/  IMAD.MOV.U32 R12, RZ, RZ, R32 ;  /* 0x000000ffff0c7224 */ /* 0x000fe200078e0020 */
[----:B------:R-:W-:-:S02]  /*1e010*/  MOV R15, R33 ;  /* 0x00000021000f7202 */ /* 0x000fc40000000f00 */
[----:B-1----:R-:W-:Y:S02]  /*1e020*/  MOV R14, 0x1e040 ;  /* 0x0001e040000e7802 */ /* 0x002fe40000000f00 */
[----:B--2--5:R-:W-:Y:S05]  /*1e030*/  CALL.REL.NOINC `($_ZN7cutlass13device_kernelIN5flash19enable_sm80_to_sm89INS1_16FlashAttnBwdSm80INS1_25CollectiveMainloopBwdSm80ILi2ELi2EN4cute5tupleIJNS5_1CILi128EEES8_NS7_ILi64EEEEEENS_6half_tEfNS_4arch4Sm80ELb0ELb1ELb1ELb0ELb0ELb0ELb0ELb0ELi2ELi4ELi4ELi4ELb0EEENS1_21CollectiveEpilogueBwdISA_SB_SD_Li256ELb0ELb0ELi2EEENS1_19SingleTileSchedulerILb0ELb0ELb0ELi128EEEEEEEEEvNT_6ParamsE$_ZN4cute3eso3ESOILb1ELb0EJNS_6LayoutINS_5tupleIJNS3_IJNS_1CILi8EEENS4_ILi1EEEEEENS4_ILi4EEEEEENS3_IJNS3_IJS6_NS4_ILi0EEEEEES5_EEEEENS_10ViewEngineIPN7cutlass6half_tEEEEEC2ERKSD_RKSI_) ;  /* 0xfffeb1a000007944 */ /* 0x024fea0003c3ffff */
        /* <DEDUP_REMOVED lines=12> */
[----:B------:R2:W5:Y:S01]  /*1e100*/  LDL.64 R4, [R1+0x758] ;  /* 0x0007580001047983 */ /* 0x0005620000100a00 */
[----:B-1----:R-:W-:Y:S01]  /*1e110*/  IMAD.MOV.U32 R2, RZ, RZ, R6 ;  /* 0x000000ffff027224 */ /* 0x002fe200078e0006 */
[----:B------:R-:W-:-:S02]  /*1e120*/  MOV R15, R7 ;  /* 0x00000007000f7202 */ /* 0x000fc40000000f00 */
[----:B------:R-:W-:Y:S02]  /*1e130*/  MOV R14, 0x1e150 ;  /* 0x0001e150000e7802 */ /* 0x000fe40000000f00 */
[----:B--2--5:R-:W-:Y:S05]  /*1e140*/  CALL.REL.NOINC `($_ZN7cutlass13device_kernelIN5flash19enable_sm80_to_sm89INS1_16FlashAttnBwdSm80INS1_25CollectiveMainloopBwdSm80ILi2ELi2EN4cute5tupleIJNS5_1CILi128EEES8_NS7_ILi64EEEEEENS_6half_tEfNS_4arch4Sm80ELb0ELb1ELb1ELb0ELb0ELb0ELb0ELb0ELi2ELi4ELi4ELi4ELb0EEENS1_21CollectiveEpilogueBwdISA_SB_SD_Li256ELb0ELb0ELi2EEENS1_19SingleTileSchedulerILb0ELb0ELb0ELi128EEEEEEEEEvNT_6ParamsE$_ZN4cute3eso3ESOILb1ELb0EJNS_6LayoutINS_5tupleIJNS3_IJNS3_IJNS_1CILi8EEENS4_ILi1EEEEEES6_EEENS3_IJNS3_IJS6_S6_EEENS4_ILi4EEEEEEEEENS3_IJNS3_IJNS3_IJS6_NS4_ILi0EEEEEESD_EEENS3_IJNS3_IJSD_SD_EEENS4_ILi2048EEEEEEEEEEENS_10ViewEngineINS_8smem_ptrIPN7cutlass6half_tEEEEEEEC2ERKSK_RKSR_) ;  /* 0xfffea2a000007944 */ /* 0x024fea0003c3ffff */
[----:B-1----:R1:W5:Y:S01]  /*1e150*/  LDL.64 R2, [R1+0x758] ;  /* 0x0007580001027983 */ /* 0x0023620000100a00 */
[----:B------:R-:W-:Y:S01]  /*1e160*/  IMAD.MOV.U32 R12, RZ, RZ, R4 ;  /* 0x000000ffff0c7224 */ /* 0x000fe200078e0004 */
[----:B------:R-:W-:Y:S02]  /*1e170*/  MOV R15, R5 ;  /* 0x00000005000f7202 */ /* 0x000fe40000000f00 */
[----:B------:R-:W-:Y:S02]  /*1e180*/  MOV R14, 0x1e1a0 ;  /* 0x0001e1a0000e7802 */ /* 0x000fe40000000f00 */
[----:B-1---5:R-:W-:Y:S05]  /*1e190*/  CALL.REL.NOINC `($_ZN7cutlass13device_kernelIN5flash19enable_sm80_to_sm89INS1_16FlashAttnBwdSm80INS1_25CollectiveMainloopBwdSm80ILi2ELi2EN4cute5tupleIJNS5_1CILi128EEES8_NS7_ILi64EEEEEENS_6half_tEfNS_4arch4Sm80ELb0ELb1ELb1ELb0ELb0ELb0ELb0ELb0ELi2ELi4ELi4ELi4ELb0EEENS1_21CollectiveEpilogueBwdISA_SB_SD_Li256ELb0ELb0ELi2EEENS1_19SingleTileSchedulerILb0ELb0ELb0ELi128EEEEEEEEEvNT_6ParamsE$_ZN4cute3eso3ESOILb1ELb0EJNS_6LayoutINS_5tupleIJNS3_IJNS_1CILi8EEENS4_ILi1EEEEEENS4_ILi4EEEEEENS3_IJNS3_IJS6_NS4_ILi0EEEEEES5_EEEEENS_10ViewEngineIPN7cutlass6half_tEEEEEC2ERKSD_RKSI_) ;  /* 0xfffeb04000007944 */ /* 0x022fea0003c3ffff */
[----:B------:R2:W5:Y:S01]  /*1e1a0*/  LDL.64 R8, [R1+0x758] ;  /* 0x0007580001087983 */ /* 0x0005620000100a00 */
[----:B------:R-:W-:Y:S02]  /*1e1b0*/  MOV R38, R62 ;  /* 0x0000003e00267202 */ /* 0x000fe40000000f00 */
[----:B------:R-:W-:Y:S02]  /*1e1c0*/  MOV R46, 0x1e1e0 ;  /* 0x0001e1e0002e7802 */ /* 0x000fe40000000f00 */
[----:B-12--5:R-:W-:Y:S05]  /*1e1d0*/  CALL.REL.NOINC `($_ZN7cutlass13device_kernelIN5flash19enable_sm80_to_sm89INS1_16FlashAttnBwdSm80INS1_25CollectiveMainloopBwdSm80ILi2ELi2EN4cute5tupleIJNS5_1CILi128EEES8_NS7_ILi64EEEEEENS_6half_tEfNS_4arch4Sm80ELb0ELb1ELb1ELb0ELb0ELb0ELb0ELb0ELi2ELi4ELi4ELi4ELb0EEENS1_21CollectiveEpilogueBwdISA_SB_SD_Li256ELb0ELb0ELi2EEENS1_19SingleTileSchedulerILb0ELb0ELb0ELi128EEEEEEEEEvNT_6ParamsE$_ZN4cute8smem_ptrIPN7cutlass6half_tEECI1NS_12iter_adaptorIS3_S4_EEES3_) ;  /* 0xfffeb89000007944 */ /* 0x026fea0003c3ffff */
[----:B-1----:R1:W5:Y:S01]  /*1e1e0*/  LDL.64 R2, [R1+0x758] ;  /* 0x0007580001027983 */ /* 0x0023620000100a00 */
[----:B------:R-:W-:-:S03]  /*1e1f0*/  MOV R16, 0x1e210 ;  /* 0x0001e21000107802 */ /* 0x000fc60000000f00 */
[----:B-1---5:R-:W-:Y:S05]  /*1e200*/  CALL.REL.NOINC `($_ZN7cutlass13device_kernelIN5flash19enable_sm80_to_sm89INS1_16FlashAttnBwdSm80INS1_25CollectiveMainloopBwdSm80ILi2ELi2EN4cute5tupleIJNS5_1CILi128EEES8_NS7_ILi64EEEEEENS_6half_tEfNS_4arch4Sm80ELb0ELb1ELb1ELb0ELb0ELb0ELb0ELb0ELi2ELi4ELi4ELi4ELb0EEENS1_21CollectiveEpilogueBwdISA_SB_SD_Li256ELb0ELb0ELi2EEENS1_19SingleTileSchedulerILb0ELb0ELb0ELi128EEEEEEEEEvNT_6ParamsE$_ZN4cute3eso3ESOILb1ELb0EJNS_6LayoutINS_5tupleIJNS3_IJNS_1CILi8EEENS4_ILi1EEEEEENS4_ILi4EEEEEENS3_IJNS3_IJS6_NS4_ILi0EEEEEENS4_ILi2048EEEEEEEENS_10ViewEngineINS_8smem_ptrIPN7cutlass6half_tEEEEEEEC2ERKSE_RKSL_) ;  /* 0xfffeaf5000007944 */ /* 0x022fea0003c3ffff */
[----:B------:R2:W5:Y:S01]  /*1e210*/  LDL.64 R10, [R1+0x758] ;  /* 0x00075800010a7983 */ /* 0x0005620000100a00 */
[----:B------:R-:W-:Y:S01]  /*1e220*/  IMAD.MOV.U32 R81, RZ, RZ, R62 ;  /* 0x000000ffff517224 */ /* 0x000fe200078e003e */
[----:B------:R-:W-:-:S02]  /*1e230*/  MOV R47, RZ ;  /* 0x000000ff002f7202 */ /* 0x000fc40000000f00 */
        /* <DEDUP_REMOVED lines=14> */
[----:B------:R-:W-:-:S02]  /*1e320*/  MOV R38, 0x1e340 ;  /* 0x0001e34000267802 */ /* 0x000fc40000000f00 */
[----:B-1---5:R-:W-:Y:S05]  /*1e330*/  CALL.REL.NOINC `($_ZN7cutlass13device_kernelIN5flash19enable_sm80_to_sm89INS1_16FlashAttnBwdSm80INS1_25CollectiveMainloopBwdSm80ILi2ELi2EN4cute5tupleIJNS5_1CILi128EEES8_NS7_ILi64EEEEEENS_6half_tEfNS_4arch4Sm80ELb0ELb1ELb1ELb0ELb0ELb0ELb0ELb0ELi2ELi4ELi4ELi4ELb0EEENS1_21CollectiveEpilogueBwdISA_SB_SD_Li256ELb0ELb0ELi2EEENS1_19SingleTileSchedulerILb0ELb0ELb0ELi128EEEEEEEEEvNT_6ParamsE$_ZN4cute3eso3ESOILb1ELb0EJNS_6LayoutINS_5tupleIJNS3_IJNS_1CILi8EEENS4_ILi1EEEEEEEEENS3_IJNS3_IJS6_NS4_ILi0EEEEEEEEEEENS_10ViewEngineINS_8smem_ptrIPN7cutlass6half_tEEEEEEEC2ERKSC_RKSJ_) ;  /* 0xfffea86000007944 */ /* 0x022fea0003c3ffff */
[----:B-1----:R1:W5:Y:S01]  /*1e340*/  LDL.64 R2, [R1+0x758] ;  /* 0x0007580001027983 */ /* 0x0023620000100a00 */
[----:B------:R-:W-:Y:S01]  /*1e350*/  IMAD.MOV.U32 R81, RZ, RZ, R62 ;  /* 0x000000ffff517224 */ /* 0x000fe200078e003e */
[----:B------:R-:W-:-:S02]  /*1e360*/  MOV R47, RZ ;  /* 0x000000ff002f7202 */ /* 0x000fc40000000f00 */
        /* <DEDUP_REMOVED lines=211> */
.L_x_2419:
[----:B------:R-:W-:-:S13]  /*1f0a0*/  ISETP.NE.AND P0, PT, R25, 0x3, PT ;  /* 0x000000031900780c */ /* 0x000fda0003f05270 */
[----:B-1----:R-:W-:Y:S05]  /*1f0b0*/  @!P0 BRA `(.L_x_2416) ;  /* 0x00001ea000008947 */ /* 0x002fea0003800000 */
[----:B------:R-:W-:Y:S01]  /*1f0c0*/  IADD3 R8, R25, 0x1, RZ ;  /* 0x0000000119087810 */ /* 0x000fe20007ffe0ff */
[----:B------:R-:W-:Y:S01]  /*1f0d0*/  IMAD.MOV.U32 R81, RZ, RZ, R62 ;  /* 0x000000ffff517224 */ /* 0x000fe200078e003e */
[----:B------:R-:W-:-:S03]  /*1f0e0*/  MOV R46, 0x1f110 ;  /* 0x0001f110002e7802 */ /* 0x000fc60000000f00 */
[----:B-1----:R-:W-:Y:S02]  /*1f0f0*/  IMAD.MOV.U32 R3, RZ, RZ, R8 ;  /* 0x000000ffff037224 */ /* 0x002fe400078e0008 */
[----:B------:R-:W-:Y:S05]  /*1f100*/  CALL.REL.NOINC `($_ZN7cutlass13device_kernelIN5flash19enable_sm80_to_sm89INS1_16FlashAttnBwdSm80INS1_25CollectiveMainloopBwdSm80ILi2ELi2EN4cute5tupleIJNS5_1CILi128EEES8_NS7_ILi64EEEEEENS_6half_tEfNS_4arch4Sm80ELb0ELb1ELb1ELb0ELb0ELb0ELb0ELb0ELi2ELi4ELi4ELi4ELb0EEENS1_21CollectiveEpilogueBwdISA_SB_SD_Li256ELb0ELb0ELi2EEENS1_19SingleTileSchedulerILb0ELb0ELb0ELi128EEEEEEEEEvNT_6ParamsE$_ZN4cute3eso3ESOILb1ELb0EJNS_10UnderscoreES2_iEEC2ERKS2_S5_RKi) ;  /* 0xfffe87c000007944 */ /* 0x000fea0003c3ffff */
        /* <DEDUP_REMOVED lines=21> */
[----:B------:R-:W-:Y:S02]  /*1f260*/  MOV R3, R8 ;  /* 0x0000000800037202 */ /* 0x000fe40000000f00 */
        /* <DEDUP_REMOVED lines=184> */
[----:B-1----:R-:W-:Y:S01]  /*1fdf0*/  IMAD.MOV.U32 R3, RZ, RZ, R8 ;  /* 0x000000ffff037224 */ /* 0x002fe200078e0008 */
[----:B------:R-:W-:-:S02]  /*1fe00*/  MOV R81, R62 ;  /* 0x0000003e00517202 */ /* 0x000fc40000000f00 */
        /* <DEDUP_REMOVED lines=276> */
[----:B------:R-:W-:Y:S05]  /*20f50*/  CALL.REL.NOINC `($_ZN7cutlass13device_kernelIN5flash19enable_sm80_to_sm89INS1_16FlashAttnBwdSm80INS1_25CollectiveMainloopBwdSm80ILi2ELi2EN4cute5tupleIJNS5_1CILi128EEES8_NS7_ILi64EEEEEENS_6half_tEfNS_4arch4Sm80ELb0ELb1ELb1ELb0ELb0ELb0ELb0ELb0ELi2ELi4ELi4ELi4ELb0EEENS1_21CollectiveEpilogueBwdISA_SB_SD_Li256ELb0ELb0ELi2EEENS1_19SingleTileSchedulerILb0ELb0ELb0ELi128EEEEEEEEEvNT_6ParamsE$_ZZN5flash25CollectiveMainloopBwdSm80ILi2ELi2EN4cute5tupleIJNS1_1CILi128EEES4_NS3_ILi64EEEEEEN7cutlass6half_tEfNS7_4arch4Sm80ELb0ELb1ELb1ELb0ELb0ELb0ELb0ELb0ELi2ELi4ELi4ELi4ELb0EE3mmaINS_16FlashAttnBwdSm80ISB_NS_21CollectiveEpilogueBwdIS6_S8_SA_Li256ELb0ELb0ELi2EEENS_19SingleTileSchedulerILb0ELb0ELb0ELi128EEEE13SharedStorageENS1_6TensorINS1_11ArrayEngineIfLm32EEENS1_6LayoutINS2_IJNS2_IJNS3_ILi2EEESO_EEESO_NS3_ILi4EEEEEENS2_IJNS2_IJNS3_ILi1EEESO_EEESQ_NS3_ILi8EEEEEEEEEEEEbRKNSB_6ParamsERT0_S12_iNS2_IJiiiEEERT_ENKUlvE_clEv) ;  /* 0x00027e2000007944 */ /* 0x000fea0003c00000 */
.L_x_2416:
[----:B------:R-:W-:Y:S01]  /*20f60*/  IMAD.MOV.U32 R81, RZ, RZ, R62 ;  /* 0x000000ffff517224 */ /* 0x000fe200078e003e */
[----:B-1----:R-:W-:Y:S01]  /*20f70*/  MOV R3, R25 ;  /* 0x0000001900037202 */ /* 0x002fe20000000f00 */
[----:B------:R-:W-:Y:S01]  /*20f80*/  IMAD.MOV.U32 R48, RZ, RZ, RZ ;  /* 0x000000ffff307224 */ /* 0x000fe200078e00ff */
[----:B------:R-:W-:-:S02]  /*20f90*/  MOV R46, 0x20fb0 ;  /* 0x00020fb0002e7802 */ /* 0x000fc40000000f00 */
[----:B------:R-:W-:Y:S05]  /*20fa0*/  CALL.REL.NOINC `($_ZN7cutlass13device_kernelIN5flash19enable_sm80_to_sm89INS1_16FlashAttnBwdSm80INS1_25CollectiveMainloopBwdSm80ILi2ELi2EN4cute5tupleIJNS5_1CILi128EEES8_NS7_ILi64EEEEEENS_6half_tEfNS_4arch4Sm80ELb0ELb1ELb1ELb0ELb0ELb0ELb0ELb0ELi2ELi4ELi4ELi4ELb0EEENS1_21CollectiveEpilogueBwdISA_SB_SD_Li256ELb0ELb0ELi2EEENS1_19SingleTileSchedulerILb0ELb0ELb0ELi128EEEEEEEEEvNT_6ParamsE$_ZN4cute3eso3ESOILb1ELb0EJNS_10UnderscoreES2_iEEC2ERKS2_S5_RKi) ;  /* 0xfffe692000007944 */ /* 0x000fea0003c3ffff */
        /* <DEDUP_REMOVED lines=16> */
[----:B------:R-:W-:Y:S02]  /*210b0*/  MOV R3, R25 ;  /* 0x0000001900037202 */ /* 0x000fe40000000f00 */
        /* <DEDUP_REMOVED lines=18> */
.L_x_2417:
        /* <DEDUP_REMOVED lines=190> */
.L_x_2418:
[----:B-1----:R-:W2:Y:S01]  /*21dc0*/  LDL.64 R4, [R63+0xa0] ;  /* 0x0000a0003f047983 */ /* 0x002ea20000100a00 */
[----:B------:R-:W-:Y:S01]  /*21dd0*/  ULDC.64 UR4, c[0x0][0x118] ;  /* 0x0000460000047ab9 */ /* 0x000fe20000000a00 */
[----:B------:R-:W-:Y:S02]  /*21de0*/  MOV R10, 0x21e10 ;  /* 0x00021e10000a7802 */ /* 0x000fe40000000f00 */
[----:B--2---:R-:W5:Y:S04]  /*21df0*/  LD.E.64 R4, [R4.64] ;  /* 0x0000000404047980 */ /* 0x004f68000c101b00 */
[----:B-----5:R-:W-:Y:S05]  /*21e00*/  CALL.REL.NOINC `($_ZN7cutlass13device_kernelIN5flash19enable_sm80_to_sm89INS1_16FlashAttnBwdSm80INS1_25CollectiveMainloopBwdSm80ILi2ELi2EN4cute5tupleIJNS5_1CILi128EEES8_NS7_ILi64EEEEEENS_6half_tEfNS_4arch4Sm80ELb0ELb1ELb1ELb0ELb0ELb0ELb0ELb0ELi2ELi4ELi4ELi4ELb0EEENS1_21CollectiveEpilogueBwdISA_SB_SD_Li256ELb0ELb0ELi2EEENS1_19SingleTileSchedulerILb0ELb0ELb0ELi128EEEEEEEEEvNT_6ParamsE$_ZN4cute8smem_ptrIPfECI1NS_12iter_adaptorIS1_S2_EEES1_) ;  /* 0xfffe7ce000007944 */ /* 0x020fea0003c3ffff */
[----:B-1----:R1:W5:Y:S01]  /*21e10*/  LDL.64 R4, [R1+0x758] ;  /* 0x0007580001047983 */ /* 0x0023620000100a00 */
[----:B------:R-:W-:-:S03]  /*21e20*/  MOV R10, 0x21e40 ;  /* 0x00021e40000a7802 */ /* 0x000fc60000000f00 */
[----:B-1---5:R-:W-:Y:S05]  /*21e30*/  CALL.REL.NOINC `($_ZN7cutlass13device_kernelIN5flash19enable_sm80_to_sm89INS1_16FlashAttnBwdSm80INS1_25CollectiveMainloopBwdSm80ILi2ELi2EN4cute5tupleIJNS5_1CILi128EEES8_NS7_ILi64EEEEEENS_6half_tEfNS_4arch4Sm80ELb0ELb1ELb1ELb0ELb0ELb0ELb0ELb0ELi2ELi4ELi4ELi4ELb0EEENS1_21CollectiveEpilogueBwdISA_SB_SD_Li256ELb0ELb0ELi2EEENS1_19SingleTileSchedulerILb0ELb0ELb0ELi128EEEEEEEEEvNT_6ParamsE$_ZN4cute3eso3ESOILb1ELb0EJNS_6LayoutINS_5tupleIJNS3_IJNS_1CILi2EEES5_EEEEEENS3_IJNS3_IJNS4_ILi8EEENS4_ILi64EEEEEEEEEEENS_10ViewEngineINS_8smem_ptrIPfEEEEEEC2ERKSC_RKSH_) ;  /* 0xfffe699000007944 */ /* 0x022fea0003c3ffff */
[----:B------:R2:W-:Y:S04]  /*21e40*/  STL.128 [R1+0xa50], RZ ;  /* 0x000a50ff01007387 */ /* 0x0005e80000100c00 */
[----:B------:R2:W5:Y:S01]  /*21e50*/  LDL.64 R12, [R63+0xa0] ;  /* 0x0000a0003f0c7983 */ /* 0x0005620000100a00 */
[----:B------:R-:W-:Y:S01]  /*21e60*/  IADD3 R6, P0, R59, 0x300, RZ ;  /* 0x000003003b067810 */ /* 0x000fe20007f1e0ff */
[----:B------:R-:W-:Y:S01]  /*21e70*/  IMAD.MOV.U32 R81, RZ, RZ, R62 ;  /* 0x000000ffff517224 */ /* 0x000fe200078e003e */
[----:B------:R-:W-:-:S02]  /*21e80*/  MOV R47, R24 ;  /* 0x00000018002f7202 */ /* 0x000fc40000000f00 */
[----:B------:R-:W-:Y:S01]  /*21e90*/  MOV R46, 0x21ec0 ;  /* 0x00021ec0002e7802 */ /* 0x000fe20000000f00 */
[----:B------:R-:W-:-:S03]  /*21ea0*/  IMAD.X R2, RZ, RZ, R58, P0 ;  /* 0x000000ffff027224 */ /* 0x000fc600000e063a */
[----:B-12--5:R-:W-:Y:S05]  /*21eb0*/  CALL.REL.NOINC `($_ZN7cutlass13device_kernelIN5flash19enable_sm80_to_sm89INS1_16FlashAttnBwdSm80INS1_25CollectiveMainloopBwdSm80ILi2ELi2EN4cute5tupleIJNS5_1CILi128EEES8_NS7_ILi64EEEEEENS_6half_tEfNS_4arch4Sm80ELb0ELb1ELb1ELb0ELb0ELb0ELb0ELb0ELi2ELi4ELi4ELi4ELb0EEENS1_21CollectiveEpilogueBwdISA_SB_SD_Li256ELb0ELb0ELi2EEENS1_19SingleTileSchedulerILb0ELb0ELb0ELi128EEEEEEEEEvNT_6ParamsE$_ZN4cute3eso3ESOILb1ELb0EJNS_10UnderscoreEiEEC2ERKS2_RKi) ;  /* 0xfffe5a5000007944 */ /* 0x026fea0003c3ffff */
[----:B------:R-:W2:Y:S01]  /*21ec0*/  LDL R5, [R1+0x758] ;  /* 0x0007580001057983 */ /* 0x000ea20000100800 */
[----:B------:R-:W-:Y:S02]  /*21ed0*/  MOV R8, 0x21f00 ;  /* 0x00021f0000087802 */ /* 0x000fe40000000f00 */
[----:B--2---:R-:W-:Y:S02]  /*21ee0*/  SHF.L.U32 R5, R5, 0x7, RZ ;  /* 0x0000000705057819 */ /* 0x004fe400000006ff */
[----:B-1----:R-:W-:Y:S05]  /*21ef0*/  CALL.REL.NOINC `($_ZN7cutlass13device_kernelIN5flash19enable_sm80_to_sm89INS1_16FlashAttnBwdSm80INS1_25CollectiveMainloopBwdSm80ILi2ELi2EN4cute5tupleIJNS5_1CILi128EEES8_NS7_ILi64EEEEEENS_6half_tEfNS_4arch4Sm80ELb0ELb1ELb1ELb0ELb0ELb0ELb0ELb0ELi2ELi4ELi4ELi4ELb0EEENS1_21CollectiveEpilogueBwdISA_SB_SD_Li256ELb0ELb0ELi2EEENS1_19SingleTileSchedulerILb0ELb0ELb0ELi128EEEEEEEEEvNT_6ParamsE$_ZN4cute3eso3ESOILb1ELb0EJNS_6LayoutINS_5tupleIJNS3_IJNS_1CILi2EEES5_EEEEEENS3_IJNS3_IJNS4_ILi8EEENS4_ILi64EEEEEEEEEEEiEEC2ERKSC_RKi) ;  /* 0xfffe691000007944 */ /* 0x002fea0003c3ffff */
[----:B------:R-:W-:Y:S01]  /*21f00*/  ULDC.64 UR4, c[0x0][0x118] ;  /* 0x0000460000047ab9 */ /* 0x000fe20000000a00 */
[----:B------:R-:W2:Y:S04]  /*21f10*/  LDL R3, [R1+0x758] ;  /* 0x0007580001037983 */ /* 0x000ea80000100800 */
[----:B-1----:R-:W2:Y:S01]  /*21f20*/  LD.E.64 R4, [R12.64] ;  /* 0x000000040c047980 */ /* 0x002ea2000c101b00 */
[----:B------:R-:W-:Y:S01]  /*21f30*/  MOV R10, 0x21f60 ;  /* 0x00021f60000a7802 */ /* 0x000fe20000000f00 */
[----:B--2---:R-:W-:-:S04]  /*21f40*/  IMAD.WIDE R4, R3, 0x4, R4 ;  /* 0x0000000403047825 */ /* 0x004fc800078e0204 */
[----:B------:R-:W-:Y:S05]  /*21f50*/  CALL.REL.NOINC `($_ZN7cutlass13device_kernelIN5flash19enable_sm80_to_sm89INS1_16FlashAttnBwdSm80INS1_25CollectiveMainloopBwdSm80ILi2ELi2EN4cute5tupleIJNS5_1CILi128EEES8_NS7_ILi64EEEEEENS_6half_tEfNS_4arch4Sm80ELb0ELb1ELb1ELb0ELb0ELb0ELb0ELb0ELi2ELi4ELi4ELi4ELb0EEENS1_21CollectiveEpilogueBwdISA_SB_SD_Li256ELb0ELb0ELi2EEENS1_19SingleTileSchedulerILb0ELb0ELb0ELi128EEEEEEEEEvNT_6ParamsE$_ZN4cute8smem_ptrIPfECI1NS_12iter_adaptorIS1_S2_EEES1_) ;  /* 0xfffe7b9000007944 */ /* 0x000fea0003c3ffff */
[----:B-1----:R1:W5:Y:S01]  /*21f60*/  LDL.64 R4, [R1+0x758] ;  /* 0x0007580001047983 */ /* 0x0023620000100a00 */
[----:B------:R-:W-:-:S03]  /*21f70*/  MOV R10, 0x21f90 ;  /* 0x00021f90000a7802 */ /* 0x000fc60000000f00 */
[----:B-1---5:R-:W-:Y:S05]  /*21f80*/  CALL.REL.NOINC `($_ZN7cutlass13device_kernelIN5flash19enable_sm80_to_sm89INS1_16FlashAttnBwdSm80INS1_25CollectiveMainloopBwdSm80ILi2ELi2EN4cute5tupleIJNS5_1CILi128EEES8_NS7_ILi64EEEEEENS_6half_tEfNS_4arch4Sm80ELb0ELb1ELb1ELb0ELb0ELb0ELb0ELb0ELi2ELi4ELi4ELi4ELb0EEENS1_21CollectiveEpilogueBwdISA_SB_SD_Li256ELb0ELb0ELi2EEENS1_19SingleTileSchedulerILb0ELb0ELb0ELi128EEEEEEEEEvNT_6ParamsE$_ZN4cute3eso3ESOILb1ELb0EJNS_6LayoutINS_5tupleIJNS3_IJNS_1CILi2EEES5_EEEEEENS3_IJNS3_IJNS4_ILi8EEENS4_ILi64EEEEEEEEEEENS_10ViewEngineINS_8smem_ptrIPfEEEEEEC2ERKSC_RKSH_) ;  /* 0xfffe684000007944 */ /* 0x022fea0003c3ffff */
[----:B-1----:R1:W5:Y:S01]  /*21f90*/  LDL.64 R4, [R1+0x758] ;  /* 0x0007580001047983 */ /* 0x0023620000100a00 */
[----:B------:R-:W-:-:S02]  /*21fa0*/  MOV R7, R2 ;  /* 0x0000000200077202 */ /* 0x000fc40000000f00 */
[----:B------:R-:W-:Y:S02]  /*21fb0*/  MOV R8, 0x21fd0 ;  /* 0x00021fd000087802 */ /* 0x000fe40000000f00 */
[----:B-1---5:R-:W-:Y:S05]  /*21fc0*/  CALL.REL.NOINC `($_ZN7cutlass13device_kernelIN5flash19enable_sm80_to_sm89INS1_16FlashAttnBwdSm80INS1_25CollectiveMainloopBwdSm80ILi2ELi2EN4cute5tupleIJNS5_1CILi128EEES8_NS7_ILi64EEEEEENS_6half_tEfNS_4arch4Sm80ELb0ELb1ELb1ELb0ELb0ELb0ELb0ELb0ELi2ELi4ELi4ELi4ELb0EEENS1_21CollectiveEpilogueBwdISA_SB_SD_Li256ELb0ELb0ELi2EEENS1_19SingleTileSchedulerILb0ELb0ELb0ELi128EEEEEEEEEvNT_6ParamsE$_ZN4cute3eso3ESOILb1ELb0EJNS_6LayoutINS_5tupleIJNS_1CILi1EEENS4_ILi4EEEEEENS3_IJNS4_ILi0EEES5_EEEEENS_10ViewEngineIPfEEEEC2ERKSA_RKSD_) ;  /* 0xfffe736000007944 */ /* 0x022fea0003c3ffff */
[----:B-1----:R1:W5:Y:S01]  /*21fd0*/  LDL.64 R2, [R1+0x758] ;  /* 0x0007580001027983 */ /* 0x0023620000100a00 */
[----:B------:R-:W-:Y:S02]  /*21fe0*/  MOV R9, R5 ;  /* 0x0000000500097202 */ /* 0x000fe40000000f00 */
[----:B------:R-:W-:Y:S02]  /*21ff0*/  MOV R8, 0x22010 ;  /* 0x0002201000087802 */ /* 0x000fe40000000f00 */
[----:B-1---5:R-:W-:Y:S05]  /*22000*/  CALL.REL.NOINC `($_ZN7cutlass13device_kernelIN5flash19enable_sm80_to_sm89INS1_16FlashAttnBwdSm80INS1_25CollectiveMainloopBwdSm80ILi2ELi2EN4cute5tupleIJNS5_1CILi128EEES8_NS7_ILi64EEEEEENS_6half_tEfNS_4arch4Sm80ELb0ELb1ELb1ELb0ELb0ELb0ELb0ELb0ELi2ELi4ELi4ELi4ELb0EEENS1_21CollectiveEpilogueBwdISA_SB_SD_Li256ELb0ELb0ELi2EEENS1_19SingleTileSchedulerILb0ELb0ELb0ELi128EEEEEEEEEvNT_6ParamsE$_ZN4cute3eso3ESOILb1ELb0EJNS_6LayoutINS_5tupleIJNS_1CILi1EEENS3_IJNS4_ILi2EEES6_EEEEEENS3_IJNS4_ILi0EEENS3_IJNS4_ILi8EEENS4_ILi64EEEEEEEEEEENS_10ViewEngineINS_8smem_ptrIPfEEEEEEC2ERKSE_RKSJ_) ;  /* 0xfffe72c000007944 */ /* 0x022fea0003c3ffff */
[----:B-1----:R1:W5:Y:S01]  /*22010*/  LDL.64 R4, [R1+0x758] ;  /* 0x0007580001047983 */ /* 0x0023620000100a00 */
[----:B------:R-:W-:-:S03]  /*22020*/  MOV R10, 0x22040 ;  /* 0x00022040000a7802 */ /* 0x000fc60000000f00 */
[----:B-1---5:R-:W-:Y:S05]  /*22030*/  CALL.REL.NOINC `($_ZN7cutlass13device_kernelIN5flash19enable_sm80_to_sm89INS1_16FlashAttnBwdSm80INS1_25CollectiveMainloopBwdSm80ILi2ELi2EN4cute5tupleIJNS5_1CILi128EEES8_NS7_ILi64EEEEEENS_6half_tEfNS_4arch4Sm80ELb0ELb1ELb1ELb0ELb0ELb0ELb0ELb0ELi2ELi4ELi4ELi4ELb0EEENS1_21CollectiveEpilogueBwdISA_SB_SD_Li256ELb0ELb0ELi2EEENS1_19SingleTileSchedulerILb0ELb0ELb0ELi128EEEEEEEEEvNT_6ParamsE$_ZN4cute8smem_ptrIPfECI1NS_12iter_adaptorIS1_S2_EEES1_) ;  /* 0xfffe7ab000007944 */ /* 0x022fea0003c3ffff */
[----:B-1----:R1:W5:Y:S01]  /*22040*/  LDL.64 R4, [R1+0x758] ;  /* 0x0007580001047983 */ /* 0x0023620000100a00 */
[----:B------:R-:W-:-:S03]  /*22050*/  MOV R10, 0x22070 ;  /* 0x00022070000a7802 */ /* 0x000fc60000000f00 */
[----:B-1---5:R-:W-:Y:S05]  /*22060*/  CALL.REL.NOINC `($_ZN7cutlass13device_kernelIN5flash19enable_sm80_to_sm89INS1_16FlashAttnBwdSm80INS1_25CollectiveMainloopBwdSm80ILi2ELi2EN4cute5tupleIJNS5_1CILi128EEES8_NS7_ILi64EEEEEENS_6half_tEfNS_4arch4Sm80ELb0ELb1ELb1ELb0ELb0ELb0ELb0ELb0ELi2ELi4ELi4ELi4ELb0EEENS1_21CollectiveEpilogueBwdISA_SB_SD_Li256ELb0ELb0ELi2EEENS1_19SingleTileSchedulerILb0ELb0ELb0ELi128EEEEEEEEEvNT_6ParamsE$_ZN4cute3eso3ESOILb1ELb0EJNS_6LayoutINS_5tupleIJNS3_IJNS_1CILi2EEES5_EEEEEENS3_IJNS3_IJNS4_ILi8EEENS4_ILi64EEEEEEEEEEENS_10ViewEngineINS_8smem_ptrIPfEEEEEEC2ERKSC_RKSH_) ;  /* 0xfffe676000007944 */ /* 0x022fea0003c3ffff */
[----:B------:R2:W5:Y:S01]  /*22070*/  LDL.64 R12, [R1+0x758] ;  /* 0x00075800010c7983 */ /* 0x0005620000100a00 */
[----:B-1----:R-:W-:Y:S01]  /*22080*/  IMAD.MOV.U32 R4, RZ, RZ, R2 ;  /* 0x000000ffff047224 */ /* 0x002fe200078e0002 */
[----:B------:R-:W-:Y:S02]  /*22090*/  MOV R7, R3 ;  /* 0x0000000300077202 */ /* 0x000fe40000000f00 */
[----:B------:R-:W-:Y:S02]  /*220a0*/  MOV R8, 0x220c0 ;  /* 0x000220c000087802 */ /* 0x000fe40000000f00 */
[----:B--2--5:R-:W-:Y:S05]  /*220b0*/  CALL.REL.NOINC `($_ZN7cutlass13device_kernelIN5flash19enable_sm80_to_sm89INS1_16FlashAttnBwdSm80INS1_25CollectiveMainloopBwdSm80ILi2ELi2EN4cute5tupleIJNS5_1CILi128EEES8_NS7_ILi64EEEEEENS_6half_tEfNS_4arch4Sm80ELb0ELb1ELb1ELb0ELb0ELb0ELb0ELb0ELi2ELi4ELi4ELi4ELb0EEENS1_21CollectiveEpilogueBwdISA_SB_SD_Li256ELb0ELb0ELi2EEENS1_19SingleTileSchedulerILb0ELb0ELb0ELi128EEEEEEEEEvNT_6ParamsE$_ZN4cute3eso3ESOILb1ELb0EJNS_6LayoutINS_5tupleIJNS_1CILi4EEEEEENS3_IJNS4_ILi1EEEEEEEENS_10ViewEngineIPfEEEEC2ERKS9_RKSC_) ;  /* 0xfffe72d000007944 */ /* 0x024fea0003c3ffff */
[----:B------:R-:W-:Y:S01]  /*220c0*/  ULDC.64 UR4, c[0x0][0x118] ;  /* 0x0000460000047ab9 */ /* 0x000fe20000000a00 */
[----:B------:R-:W2:Y:S04]  /*220d0*/  LDL.64 R8, [R1+0x758] ;  /* 0x0007580001087983 */ /* 0x000ea80000100a00 */
[----:B-1----:R-:W2:Y:S04]  /*220e0*/  LD.E R5, [R12.64] ;  /* 0x000000040c057980 */ /* 0x002ea8000c101900 */
[----:B--2---:R1:W-:Y:S04]  /*220f0*/  ST.E [R8.64], R5 ;  /* 0x0000000508007985 */ /* 0x0043e8000c101904 */
[----:B------:R-:W2:Y:S04]  /*22100*/  LD.E R3, [R12.64+0x20] ;  /* 0x000020040c037980 */ /* 0x000ea8000c101900 */
[----:B--2---:R1:W-:Y:S04]  /*22110*/  ST.E [R8.64+0x4], R3 ;  /* 0x0000040308007985 */ /* 0x0043e8000c101904 */
[----:B------:R-:W2:Y:S04]  /*22120*/  LD.E R2, [R12.64+0x100] ;  /* 0x000100040c027980 */ /* 0x000ea8000c101900 */
[----:B--2---:R1:W-:Y:S04]  /*22130*/  ST.E [R8.64+0x8], R2 ;  /* 0x0000080208007985 */ /* 0x0043e8000c101904 */
[----:B------:R-:W2:Y:S01]  /*22140*/  LD.E R7, [R12.64+0x120] ;  /* 0x000120040c077980 */ /* 0x000ea2000c101900 */
[----:B------:R-:W-:Y:S01]  /*22150*/  IMAD.MOV.U32 R10, RZ, RZ, R26 ;  /* 0x000000ffff0a7224 */ /* 0x000fe200078e001a */
[----:B------:R-:W-:-:S02]  /*22160*/  MOV R11, R27 ;  /* 0x0000001b000b7202 */ /* 0x000fc40000000f00 */
[----:B------:R-:W-:Y:S01]  /*22170*/  MOV R4, 0x221a0 ;  /* 0x000221a000047802 */ /* 0x000fe20000000f00 */
[----:B--2---:R1:W-:Y:S04]  /*22180*/  ST.E [R8.64+0xc], R7 ;  /* 0x00000c0708007985 */ /* 0x0043e8000c101904 */
[----:B-1----:R-:W-:Y:S05]  /*22190*/  CALL.REL.NOINC `($_ZN7cutlass13device_kernelIN5flash19enable_sm80_to_sm89INS1_16FlashAttnBwdSm80INS1_25CollectiveMainloopBwdSm80ILi2ELi2EN4cute5tupleIJNS5_1CILi128EEES8_NS7_ILi64EEEEEENS_6half_tEfNS_4arch4Sm80ELb0ELb1ELb1ELb0ELb0ELb0ELb0ELb0ELi2ELi4ELi4ELi4ELb0EEENS1_21CollectiveEpilogueBwdISA_SB_SD_Li256ELb0ELb0ELi2EEENS1_19SingleTileSchedulerILb0ELb0ELb0ELi128EEEEEEEEEvNT_6ParamsE$_ZN4cute3eso3ESOILb1ELb0EJNS_6LayoutINS_5tupleIJNS3_IJNS_1CILi2EEES5_EEENS3_IJS5_NS4_ILi8EEEEEEEEENS3_IJNS3_IJS5_NS4_ILi4EEEEEENS3_IJNS4_ILi1EEES7_EEEEEEEENS_10ViewEngineIPfEEEEC2ERKSF_RKSI_) ;  /* 0xfffe66b000007944 */ /* 0x002fea0003c3ffff */
[----:B------:R2:W5:Y:S01]  /*221a0*/  LDL.64 R8, [R1+0x758] ;  /* 0x0007580001087983 */ /* 0x0005620000100a00 */
[----:B------:R-:W-:-:S03]  /*221b0*/  MOV R7, RZ ;  /* 0x000000ff00077202 */ /* 0x000fc60000000f00 */
.L_x_2421:
[----:B-1----:R-:W-:-:S04]  /*221c0*/  MOV R2, 0x221e0 ;  /* 0x000221e000027802 */ /* 0x002fc80000000f00 */
[----:B--2--5:R-:W-:Y:S05]  /*221d0*/  CALL.REL.NOINC `($_ZN7cutlass13device_kernelIN5flash19enable_sm80_to_sm89INS1_16FlashAttnBwdSm80INS1_25CollectiveMainloopBwdSm80ILi2ELi2EN4cute5tupleIJNS5_1CILi128EEES8_NS7_ILi64EEEEEENS_6half_tEfNS_4arch4Sm80ELb0ELb1ELb1ELb0ELb0ELb0ELb0ELb0ELi2ELi4ELi4ELi4ELb0EEENS1_21CollectiveEpilogueBwdISA_SB_SD_Li256ELb0ELb0ELi2EEENS1_19SingleTileSchedulerILb0ELb0ELb0ELi128EEEEEEEEEvNT_6ParamsE$_ZZZN5flash25CollectiveMainloopBwdSm80ILi2ELi2EN4cute5tupleIJNS1_1CILi128EEES4_NS3_ILi64EEEEEEN7cutlass6half_tEfNS7_4arch4Sm80ELb0ELb1ELb1ELb0ELb0ELb0ELb0ELb0ELi2ELi4ELi4ELi4ELb0EE3mmaINS_16FlashAttnBwdSm80ISB_NS_21CollectiveEpilogueBwdIS6_S8_SA_Li256ELb0ELb0ELi2EEENS_19SingleTileSchedulerILb0ELb0ELb0ELi128EEEE13SharedStorageENS1_6TensorINS1_11ArrayEngineIfLm32EEENS1_6LayoutINS2_IJNS2_IJNS3_ILi2EEESO_EEESO_NS3_ILi4EEEEEENS2_IJNS2_IJNS3_ILi1EEESO_EEESQ_NS3_ILi8EEEEEEEEEEEEbRKNSB_6ParamsERT0_S12_iNS2_IJiiiEEERT_ENKUliT_E_clIZSC_ISJ_SX_EbS10_S12_S12_iS13_S15_EUlRS16_iE_EEDaiS16_ENKUlvE1_clEv) ;  /* 0x0002d1b000007944 */ /* 0x024fea0003c00000 */
[----:B------:R1:W-:Y:S01]  /*221e0*/  STL [R1+0x770], RZ ;  /* 0x000770ff01007387 */ /* 0x0003e20000100800 */
[----:B------:R-:W-:-:S03]  /*221f0*/  MOV R5, RZ ;  /* 0x000000ff00057202 */ /* 0x000fc60000000f00 */
.L_x_2420:
[----:B------:R-:W-:Y:S01]  /*22200*/  IMAD.MOV.U32 R80, RZ, RZ, R62 ;  /* 0x000000ffff507224 */ /* 0x000fe200078e003e */
[----:B-1----:R-:W-:Y:S02]  /*22210*/  MOV R2, R61 ;  /* 0x0000003d00027202 */ /* 0x002fe40000000f00 */
[----:B------:R-:W-:Y:S02]  /*22220*/  MOV R12, 0x22240 ;  /* 0x00022240000c7802 */ /* 0x000fe40000000f00 */
[----:B-1---5:R-:W-:Y:S05]  /*22230*/  CALL.REL.NOINC `($_ZN7cutlass13device_kernelIN5flash19enable_sm80_to_sm89INS1_16FlashAttnBwdSm80INS1_25CollectiveMainloopBwdSm80ILi2ELi2EN4cute5tupleIJNS5_1CILi128EEES8_NS7_ILi64EEEEEENS_6half_tEfNS_4arch4Sm80ELb0ELb1ELb1ELb0ELb0ELb0ELb0ELb0ELi2ELi4ELi4ELi4ELb0EEENS1_21CollectiveEpilogueBwdISA_SB_SD_Li256ELb0ELb0ELi2EEENS1_19SingleTileSchedulerILb0ELb0ELb0ELi128EEEEEEEEEvNT_6ParamsE$_ZN4cute3eso3ESOILb0ELb0EJiiEEC2ERKiS4_) ;  /* 0xfffe50e000007944 */ /* 0x022fea0003c3ffff */
        /* <DEDUP_REMOVED lines=16> */
[----:B------:R-:W-:Y:S01]  /*22340*/  IMAD.MOV.U32 R80, RZ, RZ, R62 ;  /* 0x000000ffff507224 */ /* 0x000fe200078e003e */
[----:B------:R-:W-:Y:S01]  /*22350*/  MOV R12, 0x22380 ;  /* 0x00022380000c7802 */ /* 0x000fe20000000f00 */
[----:B------:R-:W-:Y:S02]  /*22360*/  IMAD.MOV.U32 R2, RZ, RZ, R61 ;  /* 0x000000ffff027224 */ /* 0x000fe400078e003d */
[----:B-1---5:R-:W-:Y:S05]  /*22370*/  CALL.REL.NOINC `($_ZN7cutlass13device_kernelIN5flash19enable_sm80_to_sm89INS1_16FlashAttnBwdSm80INS1_25CollectiveMainloopBwdSm80ILi2ELi2EN4cute5tupleIJNS5_1CILi128EEES8_NS7_ILi64EEEEEENS_6half_tEfNS_4arch4Sm80ELb0ELb1ELb1ELb0ELb0ELb0ELb0ELb0ELi2ELi4ELi4ELi4ELb0EEENS1_21CollectiveEpilogueBwdISA_SB_SD_Li256ELb0ELb0ELi2EEENS1_19SingleTileSchedulerILb0ELb0ELb0ELi128EEEEEEEEEvNT_6ParamsE$_ZN4cute3eso3ESOILb0ELb0EJiiEEC2ERKiS4_) ;  /* 0xfffe4fa000007944 */ /* 0x022fea0003c3ffff */
        /* <DEDUP_REMOVED lines=14> */
[----:B------:R-:W-:-:S05]  /*22460*/  IMAD.WIDE R14, R11, 0x4, R8 ;  /* 0x000000040b0e7825 */ /* 0x000fca00078e0208 */
[----:B------:R-:W2:Y:S01]  /*22470*/  LD.E R3, [R14.64] ;  /* 0x000000040e037980 */ /* 0x000ea2000c101900 */
[----:B------:R-:W-:Y:S01]  /*22480*/  IMAD.MOV.U32 R80, RZ, RZ, R62 ;  /* 0x000000ffff507224 */ /* 0x000fe200078e003e */
[----:B------:R-:W-:Y:S02]  /*22490*/  MOV R2, R61 ;  /* 0x0000003d00027202 */ /* 0x000fe40000000f00 */
[----:B------:R-:W-:Y:S01]  /*224a0*/  MOV R12, 0x224e0 ;  /* 0x000224e0000c7802 */ /* 0x000fe20000000f00 */
[----:B--2---:R-:W-:-:S04]  /*224b0*/  FADD.FTZ R3, -R4, R3 ;  /* 0x0000000304037221 */ /* 0x004fc80000010100 */
[----:B------:R-:W-:Y:S02]  /*224c0*/  FMUL.FTZ R10, R10, R3 ;  /* 0x000000030a0a7220 */ /* 0x000fe40000410000 */
[----:B------:R-:W-:Y:S05]  /*224d0*/  CALL.REL.NOINC `($_ZN7cutlass13device_kernelIN5flash19enable_sm80_to_sm89INS1_16FlashAttnBwdSm80INS1_25CollectiveMainloopBwdSm80ILi2ELi2EN4cute5tupleIJNS5_1CILi128EEES8_NS7_ILi64EEEEEENS_6half_tEfNS_4arch4Sm80ELb0ELb1ELb1ELb0ELb0ELb0ELb0ELb0ELi2ELi4ELi4ELi4ELb0EEENS1_21CollectiveEpilogueBwdISA_SB_SD_Li256ELb0ELb0ELi2EEENS1_19SingleTileSchedulerILb0ELb0ELb0ELi128EEEEEEEEEvNT_6ParamsE$_ZN4cute3eso3ESOILb0ELb0EJiiEEC2ERKiS4_) ;  /* 0xfffe4e4000007944 */ /* 0x000fea0003c3ffff */
[----:B-1----:R-:W2:Y:S01]  /*224e0*/  LDL.64 R2, [R1+0x758] ;  /* 0x0007580001027983 */ /* 0x002ea20000100a00 */
[----:B------:R-:W-:Y:S01]  /*224f0*/  ULDC.64 UR4, c[0x0][0x118] ;  /* 0x0000460000047ab9 */ /* 0x000fe20000000a00 */
[----:B------:R-:W-:Y:S01]  /*22500*/  IMAD.MOV.U32 R80, RZ, RZ, R62 ;  /* 0x000000ffff507224 */ /* 0x000fe200078e003e */
        /* <DEDUP_REMOVED lines=16> */
[----:B-1----:R-:W-:Y:S05]  /*22610*/  CALL.REL.NOINC `($_ZN7cutlass13device_kernelIN5flash19enable_sm80_to_sm89INS1_16FlashAttnBwdSm80INS1_25CollectiveMainloopBwdSm80ILi2ELi2EN4cute5tupleIJNS5_1CILi128EEES8_NS7_ILi64EEEEEENS_6half_tEfNS_4arch4Sm80ELb0ELb1ELb1ELb0ELb0ELb0ELb0ELb0ELi2ELi4ELi4ELi4ELb0EEENS1_21CollectiveEpilogueBwdISA_SB_SD_Li256ELb0ELb0ELi2EEENS1_19SingleTileSchedulerILb0ELb0ELb0ELi128EEEEEEEEEvNT_6ParamsE$_ZN4cute3eso3ESOILb0ELb0EJiiEEC2ERKiS4_) ;  /* 0xfffe4d0000007944 */ /* 0x002fea0003c3ffff */
        /* <DEDUP_REMOVED lines=13> */
[----:B-----5:R-:W-:Y:S05]  /*226f0*/  CALL.REL.NOINC `($_ZN7cutlass13device_kernelIN5flash19enable_sm80_to_sm89INS1_16FlashAttnBwdSm80INS1_25CollectiveMainloopBwdSm80ILi2ELi2EN4cute5tupleIJNS5_1CILi128EEES8_NS7_ILi64EEEEEENS_6half_tEfNS_4arch4Sm80ELb0ELb1ELb1ELb0ELb0ELb0ELb0ELb0ELi2ELi4ELi4ELi4ELb0EEENS1_21CollectiveEpilogueBwdISA_SB_SD_Li256ELb0ELb0ELi2EEENS1_19SingleTileSchedulerILb0ELb0ELb0ELi128EEEEEEEEEvNT_6ParamsE$_ZN4cute3eso3ESOILb0ELb0EJiiEEC2ERKiS4_) ;  /* 0xfffe4c2000007944 */ /* 0x020fea0003c3ffff */
        /* <DEDUP_REMOVED lines=48> */
[----:B--2---:R-:W-:Y:S05]  /*22a00*/  CALL.REL.NOINC `($_ZN7cutlass13device_kernelIN5flash19enable_sm80_to_sm89INS1_16FlashAttnBwdSm80INS1_25CollectiveMainloopBwdSm80ILi2ELi2EN4cute5tupleIJNS5_1CILi128EEES8_NS7_ILi64EEEEEENS_6half_tEfNS_4arch4Sm80ELb0ELb1ELb1ELb0ELb0ELb0ELb0ELb0ELi2ELi4ELi4ELi4ELb0EEENS1_21CollectiveEpilogueBwdISA_SB_SD_Li256ELb0ELb0ELi2EEENS1_19SingleTileSchedulerILb0ELb0ELb0ELi128EEEEEEEEEvNT_6ParamsE$_ZN4cute3eso3ESOILb1ELb0EJNS_6LayoutINS_5tupleIJNS3_IJNS_1CILi1EEENS4_ILi2EEEEEES6_NS4_ILi8EEEEEENS3_IJNS3_IJS5_S5_EEES6_NS4_ILi4EEEEEEEENS_10ViewEngineIPKN7cutlass5ArrayIfLi2ELb1EEEEEEEC2ERKSD_RKSK_) ;  /* 0xfffe5b7000007944 */ /* 0x004fea0003c3ffff */
[----:B------:R2:W5:Y:S01]  /*22a10*/  LDL.64 R20, [R8] ;  /* 0x0000000008147983 */ /* 0x0005620000100a00 */
[----:B------:R-:W-:Y:S01]  /*22a20*/  IMAD.MOV.U32 R16, RZ, RZ, R7 ;  /* 0x000000ffff107224 */ /* 0x000fe200078e0007 */
[----:B-1----:R-:W-:Y:S02]  /*22a30*/  MOV R3, R6 ;  /* 0x0000000600037202 */ /* 0x002fe40000000f00 */
[----:B------:R-:W-:Y:S02]  /*22a40*/  MOV R14, 0x22a60 ;  /* 0x00022a60000e7802 */ /* 0x000fe40000000f00 */
[----:B--2--5:R-:W-:Y:S05]  /*22a50*/  CALL.REL.NOINC `($_ZN7cutlass13device_kernelIN5flash19enable_sm80_to_sm89INS1_16FlashAttnBwdSm80INS1_25CollectiveMainloopBwdSm80ILi2ELi2EN4cute5tupleIJNS5_1CILi128EEES8_NS7_ILi64EEEEEENS_6half_tEfNS_4arch4Sm80ELb0ELb1ELb1ELb0ELb0ELb0ELb0ELb0ELi2ELi4ELi4ELi4ELb0EEENS1_21CollectiveEpilogueBwdISA_SB_SD_Li256ELb0ELb0ELi2EEENS1_19SingleTileSchedulerILb0ELb0ELb0ELi128EEEEEEEEEvNT_6ParamsE$_ZN4cute3eso3ESOILb1ELb0EJNS_6LayoutINS_5tupleIJNS3_IJNS_1CILi1EEENS4_ILi2EEEEEES6_NS4_ILi8EEEEEENS3_IJNS3_IJS5_S5_EEES6_NS4_ILi4EEEEEEEENS_10ViewEngineIPN7cutlass5ArrayINSF_6half_tELi2ELb0EEEEEEEC2ERKSD_RKSK_) ;  /* 0xfffe5b7000007944 */ /* 0x024fea0003c3ffff */
[----:B------:R-:W-:Y:S01]  /*22a60*/  ULDC.64 UR4, c[0x0][0x118] ;  /* 0x0000460000047ab9 */ /* 0x000fe20000000a00 */
[----:B-1----:R1:W5:Y:S04]  /*22a70*/  LDL.64 R16, [R8] ;  /* 0x0000000008107983 */ /* 0x0023680000100a00 */
[----:B------:R1:W5:Y:S01]  /*22a80*/  LD.E.64 R2, [R20.64] ;  /* 0x0000000414027980 */ /* 0x000362000c101b00 */
[----:B------:R-:W-:-:S03]  /*22a90*/  MOV R14, 0x22ab0 ;  /* 0x00022ab0000e7802 */ /* 0x000fc60000000f00 */
[----:B-1---5:R-:W-:Y:S05]  /*22aa0*/  CALL.REL.NOINC `($_ZN7cutlass13device_kernelIN5flash19enable_sm80_to_sm89INS1_16FlashAttnBwdSm80INS1_25CollectiveMainloopBwdSm80ILi2ELi2EN4cute5tupleIJNS5_1CILi128EEES8_NS7_ILi64EEEEEENS_6half_tEfNS_4arch4Sm80ELb0ELb1ELb1ELb0ELb0ELb0ELb0ELb0ELi2ELi4ELi4ELi4ELb0EEENS1_21CollectiveEpilogueBwdISA_SB_SD_Li256ELb0ELb0ELi2EEENS1_19SingleTileSchedulerILb0ELb0ELb0ELi128EEEEEEEEEvNT_6ParamsE$_ZN73_INTERNAL_e48e4f46_37_flash_bwd_hdim64_fp16_softcap_sm80_cu_3fbc093a_281817__float22half2_rnE6float2) ;  /* 0xfffe70d000007944 */ /* 0x022fea0003c3ffff */
[----:B------:R-:W-:Y:S02]  /*22ab0*/  MOV R14, 0x22ad0 ;  /* 0x00022ad0000e7802 */ /* 0x000fe40000000f00 */
[----:B-1----:R-:W-:Y:S05]  /*22ac0*/  CALL.REL.NOINC `($_ZN7cutlass13device_kernelIN5flash19enable_sm80_to_sm89INS1_16FlashAttnBwdSm80INS1_25CollectiveMainloopBwdSm80ILi2ELi2EN4cute5tupleIJNS5_1CILi128EEES8_NS7_ILi64EEEEEENS_6half_tEfNS_4arch4Sm80ELb0ELb1ELb1ELb0ELb0ELb0ELb0ELb0ELi2ELi4ELi4ELi4ELb0EEENS1_21CollectiveEpilogueBwdISA_SB_SD_Li256ELb0ELb0ELi2EEENS1_19SingleTileSchedulerILb0ELb0ELb0ELi128EEEEEEEEEvNT_6ParamsE$_ZN7__half2aSEOKS_) ;  /* 0xfffe710000007944 */ /* 0x002fea0003c3ffff */
[----:B------:R-:W2:Y:S01]  /*22ad0*/  LDL R15, [R1+0x770] ;  /* 0x00077000010f7983 */ /* 0x000ea20000100800 */
[----:B------:R-:W-:Y:S01]  /*22ae0*/  ULDC.64 UR4, c[0x0][0x118] ;  /* 0x0000460000047ab9 */ /* 0x000fe20000000a00 */
[----:B------:R-:W-:-:S02]  /*22af0*/  MOV R14, 0x22b30 ;  /* 0x00022b30000e7802 */ /* 0x000fc40000000f00 */
[----:B--2---:R2:W-:Y:S04]  /*22b00*/  ST.E [R16.64], R15 ;  /* 0x0000000f10007985 */ /* 0x0045e8000c101904 */
[----:B-1----:R2:W5:Y:S02]  /*22b10*/  LD.E.64 R2, [R20.64+0x8] ;  /* 0x0000080414027980 */ /* 0x002564000c101b00 */
[----:B--2--5:R-:W-:Y:S05]  /*22b20*/  CALL.REL.NOINC `($_ZN7cutlass13device_kernelIN5flash19enable_sm80_to_sm89INS1_16FlashAttnBwdSm80INS1_25CollectiveMainloopBwdSm80ILi2ELi2EN4cute5tupleIJNS5_1CILi128EEES8_NS7_ILi64EEEEEENS_6half_tEfNS_4arch4Sm80ELb0ELb1ELb1ELb0ELb0ELb0ELb0ELb0ELi2ELi4ELi4ELi4ELb0EEENS1_21CollectiveEpilogueBwdISA_SB_SD_Li256ELb0ELb0ELi2EEENS1_19SingleTileSchedulerILb0ELb0ELb0ELi128EEEEEEEEEvNT_6ParamsE$_ZN73_INTERNAL_e48e4f46_37_flash_bwd_hdim64_fp16_softcap_sm80_cu_3fbc093a_281817__float22half2_rnE6float2) ;  /* 0xfffe705000007944 */ /* 0x024fea0003c3ffff */
[----:B------:R-:W-:Y:S02]  /*22b30*/  MOV R14, 0x22b50 ;  /* 0x00022b50000e7802 */ /* 0x000fe40000000f00 */
[----:B-1----:R-:W-:Y:S05]  /*22b40*/  CALL.REL.NOINC `($_ZN7cutlass13device_kernelIN5flash19enable_sm80_to_sm89INS1_16FlashAttnBwdSm80INS1_25CollectiveMainloopBwdSm80ILi2ELi2EN4cute5tupleIJNS5_1CILi128EEES8_NS7_ILi64EEEEEENS_6half_tEfNS_4arch4Sm80ELb0ELb1ELb1ELb0ELb0ELb0ELb0ELb0ELi2ELi4ELi4ELi4ELb0EEENS1_21CollectiveEpilogueBwdISA_SB_SD_Li256ELb0ELb0ELi2EEENS1_19SingleTileSchedulerILb0ELb0ELb0ELi128EEEEEEEEEvNT_6ParamsE$_ZN7__half2aSEOKS_) ;  /* 0xfffe708000007944 */ /* 0x002fea0003c3ffff */
[----:B------:R-:W2:Y:S01]  /*22b50*/  LDL R15, [R1+0x770] ;  /* 0x00077000010f7983 */ /* 0x000ea20000100800 */
[----:B------:R-:W-:Y:S01]  /*22b60*/  ULDC.64 UR4, c[0x0][0x118] ;  /* 0x0000460000047ab9 */ /* 0x000fe20000000a00 */
[----:B------:R-:W-:Y:S02]  /*22b70*/  MOV R14, 0x22bb0 ;  /* 0x00022bb0000e7802 */ /* 0x000fe40000000f00 */
[----:B--2---:R2:W-:Y:S04]  /*22b80*/  ST.E [R16.64+0x4], R15 ;  /* 0x0000040f10007985 */ /* 0x0045e8000c101904 */
[----:B-1----:R2:W5:Y:S02]  /*22b90*/  LD.E.64 R2, [R20.64+0x10] ;  /* 0x0000100414027980 */ /* 0x002564000c101b00 */
[----:B--2--5:R-:W-:Y:S05]  /*22ba0*/  CALL.REL.NOINC `($_ZN7cutlass13device_kernelIN5flash19enable_sm80_to_sm89INS1_16FlashAttnBwdSm80INS1_25CollectiveMainloopBwdSm80ILi2ELi2EN4cute5tupleIJNS5_1CILi128EEES8_NS7_ILi64EEEEEENS_6half_tEfNS_4arch4Sm80ELb0ELb1ELb1ELb0ELb0ELb0ELb0ELb0ELi2ELi4ELi4ELi4ELb0EEENS1_21CollectiveEpilogueBwdISA_SB_SD_Li256ELb0ELb0ELi2EEENS1_19SingleTileSchedulerILb0ELb0ELb0ELi128EEEEEEEEEvNT_6ParamsE$_ZN73_INTERNAL_e48e4f46_37_flash_bwd_hdim64_fp16_softcap_sm80_cu_3fbc093a_281817__float22half2_rnE6float2) ;  /* 0xfffe6fd000007944 */ /* 0x024fea0003c3ffff */
[----:B------:R-:W-:Y:S02]  /*22bb0*/  MOV R14, 0x22bd0 ;  /* 0x00022bd0000e7802 */ /* 0x000fe40000000f00 */
[----:B-1----:R-:W-:Y:S05]  /*22bc0*/  CALL.REL.NOINC `($_ZN7cutlass13device_kernelIN5flash19enable_sm80_to_sm89INS1_16FlashAttnBwdSm80INS1_25CollectiveMainloopBwdSm80ILi2ELi2EN4cute5tupleIJNS5_1CILi128EEES8_NS7_ILi64EEEEEENS_6half_tEfNS_4arch4Sm80ELb0ELb1ELb1ELb0ELb0ELb0ELb0ELb0ELi2ELi4ELi4ELi4ELb0EEENS1_21CollectiveEpilogueBwdISA_SB_SD_Li256ELb0ELb0ELi2EEENS1_19SingleTileSchedulerILb0ELb0ELb0ELi128EEEEEEEEEvNT_6ParamsE$_ZN7__half2aSEOKS_) ;  /* 0xfffe700000007944 */ /* 0x002fea0003c3ffff */
[----:B------:R-:W2:Y:S01]  /*22bd0*/  LDL R15, [R1+0x770] ;  /* 0x00077000010f7983 */ /* 0x000ea20000100800 */
[----:B------:R-:W-:Y:S01]  /*22be0*/  ULDC.64 UR4, c[0x0][0x118] ;  /* 0x0000460000047ab9 */ /* 0x000fe20000000a00 */
[----:B------:R-:W-:-:S02]  /*22bf0*/  MOV R14, 0x22c30 ;  /* 0x00022c30000e7802 */ /* 0x000fc40000000f00 */
[----:B--2---:R2:W-:Y:S04]  /*22c00*/  ST.E [R16.64+0x8], R15 ;  /* 0x0000080f10007985 */ /* 0x0045e8000c101904 */
        /* <DEDUP_REMOVED lines=228> */
[----:B-1----:R-:W2:Y:S01]  /*23a50*/  LDL R3, [R1+0x770] ;  /* 0x0007700001037983 */ /* 0x002ea20000100800 */
[----:B------:R-:W-:Y:S01]  /*23a60*/  ULDC.64 UR4, c[0x0][0x118] ;  /* 0x0000460000047ab9 */ /* 0x000fe20000000a00 */
[----:B------:R-:W-:Y:S01]  /*23a70*/  IMAD.MOV.U32 R2, RZ, RZ, R7 ;  /* 0x000000ffff027224 */ /* 0x000fe200078e0007 */
[----:B------:R-:W-:Y:S02]  /*23a80*/  MOV R7, R6 ;  /* 0x0000000600077202 */ /* 0x000fe40000000f00 */
[----:B------:R-:W-:Y:S01]  /*23a90*/  MOV R6, 0x23ac0 ;  /* 0x00023ac000067802 */ /* 0x000fe20000000f00 */
[----:B--2---:R1:W-:Y:S04]  /*23aa0*/  ST.E [R16.64+0x7c], R3 ;  /* 0x00007c0310007985 */ /* 0x0043e8000c101904 */
[----:B-1----:R-:W-:Y:S05]  /*23ab0*/  CALL.REL.NOINC `($_ZN7cutlass13device_kernelIN5flash19enable_sm80_to_sm89INS1_16FlashAttnBwdSm80INS1_25CollectiveMainloopBwdSm80ILi2ELi2EN4cute5tupleIJNS5_1CILi128EEES8_NS7_ILi64EEEEEENS_6half_tEfNS_4arch4Sm80ELb0ELb1ELb1ELb0ELb0ELb0ELb0ELb0ELi2ELi4ELi4ELi4ELb0EEENS1_21CollectiveEpilogueBwdISA_SB_SD_Li256ELb0ELb0ELi2EEENS1_19SingleTileSchedulerILb0ELb0ELb0ELi128EEEEEEEEEvNT_6ParamsE$_ZN4cute3eso3ESOILb1ELb0EJNS_6LayoutINS_5tupleIJNS3_IJNS_1CILi1EEENS3_IJNS4_ILi4EEENS4_ILi2EEEEEEEEES7_S6_EEENS3_IJNS3_IJNS4_ILi0EEENS3_IJS5_NS4_ILi8EEEEEEEEES6_NS4_ILi16EEEEEEEENS_10ViewEngineIPN7cutlass6half_tEEEEEC2ERKSH_RKSM_) ;  /* 0xfffe4a1000007944 */ /* 0x002fea0003c3ffff */
[----:B------:R2:W5:Y:S04]  /*23ac0*/  LDL.64 R16, [R63+0xb8] ;  /* 0x0000b8003f107983 */ /* 0x0005680000100a00 */
[----:B-1----:R2:W5:Y:S01]  /*23ad0*/  LDL.64 R2, [R8] ;  /* 0x0000000008027983 */ /* 0x0025620000100a00 */
[----:B------:R-:W-:-:S03]  /*23ae0*/  MOV R14, 0x23b00 ;  /* 0x00023b00000e7802 */ /* 0x000fc60000000f00 */
[----:B--2--5:R-:W-:Y:S05]  /*23af0*/  CALL.REL.NOINC `($_ZN7cutlass13device_kernelIN5flash19enable_sm80_to_sm89INS1_16FlashAttnBwdSm80INS1_25CollectiveMainloopBwdSm80ILi2ELi2EN4cute5tupleIJNS5_1CILi128EEES8_NS7_ILi64EEEEEENS_6half_tEfNS_4arch4Sm80ELb0ELb1ELb1ELb0ELb0ELb0ELb0ELb0ELi2ELi4ELi4ELi4ELb0EEENS1_21CollectiveEpilogueBwdISA_SB_SD_Li256ELb0ELb0ELi2EEENS1_19SingleTileSchedulerILb0ELb0ELb0ELi128EEEEEEEEEvNT_6ParamsE$_ZN4cute3eso3ESOILb1ELb0EJNS_6LayoutINS_5tupleIJNS3_IJNS_1CILi1EEENS3_IJNS4_ILi2EEES6_EEEEEES6_NS4_ILi4EEEEEENS3_IJNS3_IJNS4_ILi0EEENS3_IJS5_S9_EEEEEES6_NS4_ILi8EEEEEEEENS_10ViewEngineIPjEEEEC2ERKSG_RKSJ_) ;  /* 0xfffe499000007944 */ /* 0x024fea0003c3ffff */
[----:B------:R-:W-:Y:S01]  /*23b00*/  ULDC.64 UR4, c[0x0][0x118] ;  /* 0x0000460000047ab9 */ /* 0x000fe20000000a00 */
[----:B------:R2:W5:Y:S04]  /*23b10*/  LDL.64 R14, [R8] ;  /* 0x00000000080e7983 */ /* 0x0005680000100a00 */
[----:B------:R-:W3:Y:S04]  /*23b20*/  LD.E R18, [R16.64] ;  /* 0x0000000410127980 */ /* 0x000ee8000c101900 */
[----:B-1----:R-:W4:Y:S01]  /*23b30*/  LD.E R6, [R16.64+0x4] ;  /* 0x0000040410067980 */ /* 0x002f22000c101900 */
[----:B------:R-:W-:-:S03]  /*23b40*/  MOV R2, 0x23b80 ;  /* 0x00023b8000027802 */ /* 0x000fc60000000f00 */
[----:B---3--:R2:W-:Y:S04]  /*23b50*/  STL [R1+0x794], R18 ;  /* 0x0007941201007387 */ /* 0x0085e80000100800 */
[----:B----4-:R2:W-:Y:S02]  /*23b60*/  STL [R1+0x798], R6 ;  /* 0x0007980601007387 */ /* 0x0105e40000100800 */
[----:B--2--5:R-:W-:Y:S05]  /*23b70*/  CALL.REL.NOINC `($_ZN7cutlass13device_kernelIN5flash19enable_sm80_to_sm89INS1_16FlashAttnBwdSm80INS1_25CollectiveMainloopBwdSm80ILi2ELi2EN4cute5tupleIJNS5_1CILi128EEES8_NS7_ILi64EEEEEENS_6half_tEfNS_4arch4Sm80ELb0ELb1ELb1ELb0ELb0ELb0ELb0ELb0ELi2ELi4ELi4ELi4ELb0EEENS1_21CollectiveEpilogueBwdISA_SB_SD_Li256ELb0ELb0ELi2EEENS1_19SingleTileSchedulerILb0ELb0ELb0ELi128EEEEEEEEEvNT_6ParamsE$_ZZN4cute6upcastILi2ENS_5tupleIJNS1_IJNS_1CILi1EEENS1_IJNS2_ILi2EEES4_S4_EEEEEES4_NS1_IJS4_S4_EEEEEENS1_IJNS1_IJNS2_ILi0EEENS1_IJS3_NS2_ILi512EEEiEEEEEENS2_ILi4096EEENS1_IJiNS2_ILi8192EEEEEEEEEEEDaRKT0_RKT1_ENKUlRKT_RKT0_E_clIS6_SC_EEDaSP_SS_) ;  /* 0xfffe6b1000007944 */ /* 0x024fea0003c3ffff */
[----:B------:R1:W5:Y:S01]  /*23b80*/  LDL R2, [R1+0x798] ;  /* 0x0007980001027983 */ /* 0x0003620000100800 */
[----:B------:R-:W-:-:S03]  /*23b90*/  MOV R18, 0x23bb0 ;  /* 0x00023bb000127802 */ /* 0x000fc60000000f00 */
[----:B-1---5:R-:W-:Y:S05]  /*23ba0*/  CALL.REL.NOINC `($_ZN7cutlass13device_kernelIN5flash19enable_sm80_to_sm89INS1_16FlashAttnBwdSm80INS1_25CollectiveMainloopBwdSm80ILi2ELi2EN4cute5tupleIJNS5_1CILi128EEES8_NS7_ILi64EEEEEENS_6half_tEfNS_4arch4Sm80ELb0ELb1ELb1ELb0ELb0ELb0ELb0ELb0ELi2ELi4ELi4ELi4ELb0EEENS1_21CollectiveEpilogueBwdISA_SB_SD_Li256ELb0ELb0ELi2EEENS1_19SingleTileSchedulerILb0ELb0ELb0ELi128EEEEEEEEEvNT_6ParamsE$_ZZN4cute6upcastILi2ENS_5tupleIJNS1_IJNS_1CILi1EEENS1_IJNS2_ILi2EEES4_S4_EEEEEES4_NS1_IJS4_S4_EEEEEENS1_IJNS1_IJNS2_ILi0EEENS1_IJS3_NS2_ILi512EEEiEEEEEENS2_ILi4096EEENS1_IJiNS2_ILi8192EEEEEEEEEEEDaRKT0_RKT1_ENKUlRKT_RKT0_E_clIS7_SF_EEDaSP_SS_) ;  /* 0xfffe6b4000007944 */ /* 0x022fea0003c3ffff */
[----:B------:R1:W-:Y:S01]  /*23bb0*/  STL [R1+0x750], R2 ;  /* 0x0007500201007387 */ /* 0x0003e20000100800 */
[----:B------:R-:W-:-:S03]  /*23bc0*/  MOV R18, 0x23be0 ;  /* 0x00023be000127802 */ /* 0x000fc60000000f00 */
[----:B-1----:R-:W-:Y:S05]  /*23bd0*/  CALL.REL.NOINC `($_ZN7cutlass13device_kernelIN5flash19enable_sm80_to_sm89INS1_16FlashAttnBwdSm80INS1_25CollectiveMainloopBwdSm80ILi2ELi2EN4cute5tupleIJNS5_1CILi128EEES8_NS7_ILi64EEEEEENS_6half_tEfNS_4arch4Sm80ELb0ELb1ELb1ELb0ELb0ELb0ELb0ELb0ELi2ELi4ELi4ELi4ELb0EEENS1_21CollectiveEpilogueBwdISA_SB_SD_Li256ELb0ELb0ELi2EEENS1_19SingleTileSchedulerILb0ELb0ELb0ELi128EEEEEEEEEvNT_6ParamsE$_ZN4cute3eso3ESOILb0ELb0EJNS_5tupleIJNS_1CILi0EEENS2_IJNS3_ILi1EEENS3_ILi256EEEiEEEEEENS3_ILi2048EEENS2_IJiNS3_ILi4096EEEEEEEEC2ERKS8_RKS9_RKSB_) ;  /* 0xfffe2ae000007944 */ /* 0x002fea0003c3ffff */
[----:B------:R2:W5:Y:S04]  /*23be0*/  LDL R21, [R8] ;  /* 0x0000000008157983 */ /* 0x0005680000100800 */
[----:B-1----:R2:W5:Y:S01]  /*23bf0*/  LDL R3, [R8+0x4] ;  /* 0x0000040008037983 */ /* 0x0025620000100800 */
[----:B------:R-:W-:-:S03]  /*23c00*/  MOV R18, 0x23c20 ;  /* 0x00023c2000127802 */ /* 0x000fc60000000f00 */
[----:B--2--5:R-:W-:Y:S05]  /*23c10*/  CALL.REL.NOINC `($_ZN7cutlass13device_kernelIN5flash19enable_sm80_to_sm89INS1_16FlashAttnBwdSm80INS1_25CollectiveMainloopBwdSm80ILi2ELi2EN4cute5tupleIJNS5_1CILi128EEES8_NS7_ILi64EEEEEENS_6half_tEfNS_4arch4Sm80ELb0ELb1ELb1ELb0ELb0ELb0ELb0ELb0ELi2ELi4ELi4ELi4ELb0EEENS1_21CollectiveEpilogueBwdISA_SB_SD_Li256ELb0ELb0ELi2EEENS1_19SingleTileSchedulerILb0ELb0ELb0ELi128EEEEEEEEEvNT_6ParamsE$_ZN4cute5tupleIJNS0_IJNS0_IJNS_1CILi1EEENS0_IJS2_NS1_ILi2EEES3_EEEEEES3_NS0_IJS3_S3_EEEEEENS0_IJNS0_IJNS1_ILi0EEENS0_IJS2_NS1_ILi256EEEiEEEEEENS1_ILi2048EEENS0_IJiNS1_ILi4096EEEEEEEEEEEC2ERKS7_RKSF_) ;  /* 0xfffe584000007944 */ /* 0x024fea0003c3ffff */
[----:B------:R2:W5:Y:S04]  /*23c20*/  LDL R7, [R8] ;  /* 0x0000000008077983 */ /* 0x0005680000100800 */
[----:B------:R2:W5:Y:S01]  /*23c30*/  LDL R6, [R8+0x4] ;  /* 0x0000040008067983 */ /* 0x0005620000100800 */
[----:B-1----:R-:W-:-:S03]  /*23c40*/  MOV R2, 0x23c60 ;  /* 0x00023c6000027802 */ /* 0x002fc60000000f00 */
[----:B--2--5:R-:W-:Y:S05]  /*23c50*/  CALL.REL.NOINC `($_ZN7cutlass13device_kernelIN5flash19enable_sm80_to_sm89INS1_16FlashAttnBwdSm80INS1_25CollectiveMainloopBwdSm80ILi2ELi2EN4cute5tupleIJNS5_1CILi128EEES8_NS7_ILi64EEEEEENS_6half_tEfNS_4arch4Sm80ELb0ELb1ELb1ELb0ELb0ELb0ELb0ELb0ELi2ELi4ELi4ELi4ELb0EEENS1_21CollectiveEpilogueBwdISA_SB_SD_Li256ELb0ELb0ELi2EEENS1_19SingleTileSchedulerILb0ELb0ELb0ELi128EEEEEEEEEvNT_6ParamsE$_ZZN4cute7flattenINS_5tupleIJNS1_IJNS_1CILi0EEENS1_IJNS2_ILi1EEENS2_ILi512EEEiEEEEEENS2_ILi4096EEENS1_IJiNS2_ILi8192EEEEEEEEEEEDaRKT_ENKUlRKT_E_clIS7_EEDaSH_) ;  /* 0xfffe6b0000007944 */ /* 0x024fea0003c3ffff */
[----:B------:R-:W-:Y:S02]  /*23c60*/  MOV R2, 0x23c80 ;  /* 0x00023c8000027802 */ /* 0x000fe40000000f00 */
[----:B------:R-:W-:Y:S05]  /*23c70*/  CALL.REL.NOINC `($_ZN7cutlass13device_kernelIN5flash19enable_sm80_to_sm89INS1_16FlashAttnBwdSm80INS1_25CollectiveMainloopBwdSm80ILi2ELi2EN4cute5tupleIJNS5_1CILi128EEES8_NS7_ILi64EEEEEENS_6half_tEfNS_4arch4Sm80ELb0ELb1ELb1ELb0ELb0ELb0ELb0ELb0ELi2ELi4ELi4ELi4ELb0EEENS1_21CollectiveEpilogueBwdISA_SB_SD_Li256ELb0ELb0ELi2EEENS1_19SingleTileSchedulerILb0ELb0ELb0ELi128EEEEEEEEEvNT_6ParamsE$_ZZN4cute7flattenINS_5tupleIJNS1_IJNS_1CILi0EEENS1_IJNS2_ILi1EEENS2_ILi512EEEiEEEEEENS2_ILi4096EEENS1_IJiNS2_ILi8192EEEEEEEEEEEDaRKT_ENKUlRKT_E_clISA_EEDaSH_) ;  /* 0xfffe6b0000007944 */ /* 0x000fea0003c3ffff */
[----:B------:R-:W-:Y:S02]  /*23c80*/  MOV R2, 0x23ca0 ;  /* 0x00023ca000027802 */ /* 0x000fe40000000f00 */
[----:B------:R-:W-:Y:S05]  /*23c90*/  CALL.REL.NOINC `($_ZN7cutlass13device_kernelIN5flash19enable_sm80_to_sm89INS1_16FlashAttnBwdSm80INS1_25CollectiveMainloopBwdSm80ILi2ELi2EN4cute5tupleIJNS5_1CILi128EEES8_NS7_ILi64EEEEEENS_6half_tEfNS_4arch4Sm80ELb0ELb1ELb1ELb0ELb0ELb0ELb0ELb0ELi2ELi4ELi4ELi4ELb0EEENS1_21CollectiveEpilogueBwdISA_SB_SD_Li256ELb0ELb0ELi2EEENS1_19SingleTileSchedulerILb0ELb0ELb0ELi128EEEEEEEEEvNT_6ParamsE$_ZZN4cute12filter_tupleINS_5tupleIJNS1_IJNS_1CILi0EEENS1_IJNS2_ILi1EEENS2_ILi512EEEiEEEEEENS2_ILi4096EEENS1_IJiNS2_ILi8192EEEEEEEEEZNS_7flattenISB_EEDaRKT_EUlRKT_E_EEDaSF_OT0_ENKUlDpSI_E_clIJNS1_IJS3_S4_S5_iEEENS1_IJS8_EEESA_EEEDaSM_) ;  /* 0xfffe5fc000007944 */ /* 0x000fea0003c3ffff */
[----:B------:R-:W-:Y:S02]  /*23ca0*/  ULDC.64 UR4, c[0x0][0x118] ;  /* 0x0000460000047ab9 */ /* 0x000fe40000000a00 */
[----:B------:R1:W5:Y:S01]  /*23cb0*/  LD.E.64 R2, [R16.64+0x8] ;  /* 0x0000080410027980 */ /* 0x000362000c101b00 */
[----:B------:R-:W-:-:S02]  /*23cc0*/  MOV R38, R68 ;  /* 0x0000004400267202 */ /* 0x000fc40000000f00 */
[----:B------:R-:W-:Y:S02]  /*23cd0*/  MOV R46, 0x23cf0 ;  /* 0x00023cf0002e7802 */ /* 0x000fe40000000f00 */
[----:B-1---5:R-:W-:Y:S05]  /*23ce0*/  CALL.REL.NOINC `($_ZN7cutlass13device_kernelIN5flash19enable_sm80_to_sm89INS1_16FlashAttnBwdSm80INS1_25CollectiveMainloopBwdSm80ILi2ELi2EN4cute5tupleIJNS5_1CILi128EEES8_NS7_ILi64EEEEEENS_6half_tEfNS_4arch4Sm80ELb0ELb1ELb1ELb0ELb0ELb0ELb0ELb0ELi2ELi4ELi4ELi4ELb0EEENS1_21CollectiveEpilogueBwdISA_SB_SD_Li256ELb0ELb0ELi2EEENS1_19SingleTileSchedulerILb0ELb0ELb0ELi128EEEEEEEEEvNT_6ParamsE$_ZN4cute8smem_ptrIPN7cutlass6half_tEECI1NS_12iter_adaptorIS3_S4_EEES3_) ;  /* 0xfffe5d8000007944 */ /* 0x022fea0003c3ffff */
[----:B-1----:R1:W5:Y:S01]  /*23cf0*/  LDL.64 R2, [R8] ;  /* 0x0000000008027983 */ /* 0x0023620000100a00 */
[----:B------:R-:W-:-:S03]  /*23d00*/  MOV R18, 0x23d20 ;  /* 0x00023d2000127802 */ /* 0x000fc60000000f00 */
[----:B-1---5:R-:W-:Y:S05]  /*23d10*/  CALL.REL.NOINC `($_ZN7cutlass13device_kernelIN5flash19enable_sm80_to_sm89INS1_16FlashAttnBwdSm80INS1_25CollectiveMainloopBwdSm80ILi2ELi2EN4cute5tupleIJNS5_1CILi128EEES8_NS7_ILi64EEEEEENS_6half_tEfNS_4arch4Sm80ELb0ELb1ELb1ELb0ELb0ELb0ELb0ELb0ELi2ELi4ELi4ELi4ELb0EEENS1_21CollectiveEpilogueBwdISA_SB_SD_Li256ELb0ELb0ELi2EEENS1_19SingleTileSchedulerILb0ELb0ELb0ELi128EEEEEEEEEvNT_6ParamsE$_ZN4cute8smem_ptrIPjECI1NS_12iter_adaptorIS1_S2_EEES1_) ;  /* 0xfffe5e1000007944 */ /* 0x022fea0003c3ffff */
[----:B------:R-:W2:Y:S01]  /*23d20*/  LDL.64 R20, [R8] ;  /* 0x0000000008147983 */ /* 0x000ea20000100a00 */
[----:B-1----:R-:W-:Y:S01]  /*23d30*/  IMAD.MOV.U32 R2, RZ, RZ, R7 ;  /* 0x000000ffff027224 */ /* 0x002fe200078e0007 */
[----:B------:R-:W-:Y:S02]  /*23d40*/  MOV R3, R6 ;  /* 0x0000000600037202 */ /* 0x000fe40000000f00 */
[----:B------:R-:W-:Y:S01]  /*23d50*/  MOV R16, 0x23d80 ;  /* 0x00023d8000107802 */ /* 0x000fe20000000f00 */
[----:B--2---:R1:W-:Y:S04]  /*23d60*/  STL.64 [R1+0x750], R20 ;  /* 0x0007501401007387 */ /* 0x0043e80000100a00 */
[----:B-1----:R-:W-:Y:S05]  /*23d70*/  CALL.REL.NOINC `($_ZN7cutlass13device_kernelIN5flash19enable_sm80_to_sm89INS1_16FlashAttnBwdSm80INS1_25CollectiveMainloopBwdSm80ILi2ELi2EN4cute5tupleIJNS5_1CILi128EEES8_NS7_ILi64EEEEEENS_6half_tEfNS_4arch4Sm80ELb0ELb1ELb1ELb0ELb0ELb0ELb0ELb0ELi2ELi4ELi4ELi4ELb0EEENS1_21CollectiveEpilogueBwdISA_SB_SD_Li256ELb0ELb0ELi2EEENS1_19SingleTileSchedulerILb0ELb0ELb0ELi128EEEEEEEEEvNT_6ParamsE$_ZN4cute3eso3ESOILb0ELb0EJNS_6LayoutINS_5tupleIJNS3_IJNS_1CILi1EEENS3_IJS5_NS4_ILi2EEES6_EEEEEES6_NS3_IJS6_S6_EEEEEENS3_IJNS3_IJNS4_ILi0EEENS3_IJS5_NS4_ILi256EEEiEEEEEENS4_ILi2048EEENS3_IJiNS4_ILi4096EEEEEEEEEEENS_10ViewEngineINS_8smem_ptrIPjEEEEEEC2ERKSJ_RKSO_) ;  /* 0xfffe2c8000007944 */ /* 0x002fea0003c3ffff */
        /* <DEDUP_REMOVED lines=84> */
[----:B----4-:R-:W-:Y:S05]  /*242c0*/  CALL.REL.NOINC `($_ZN7cutlass13device_kernelIN5flash19enable_sm80_to_sm89INS1_16FlashAttnBwdSm80INS1_25CollectiveMainloopBwdSm80ILi2ELi2EN4cute5tupleIJNS5_1CILi128EEES8_NS7_ILi64EEEEEENS_6half_tEfNS_4arch4Sm80ELb0ELb1ELb1ELb0ELb0ELb0ELb0ELb0ELi2ELi4ELi4ELi4ELb0EEENS1_21CollectiveEpilogueBwdISA_SB_SD_Li256ELb0ELb0ELi2EEENS1_19SingleTileSchedulerILb0ELb0ELb0ELi128EEEEEEEEEvNT_6ParamsE$_ZN4cute3eso3ESOILb1ELb0EJNS_6LayoutINS_5tupleIJNS3_IJNS_1CILi1EEENS4_ILi2EEEEEES6_NS4_ILi8EEEEEENS3_IJNS3_IJS5_S5_EEES6_NS4_ILi4EEEEEEEENS_10ViewEngineIPKN7cutlass5ArrayIfLi2ELb1EEEEEEEC2ERKSD_RKSK_) ;  /* 0xfffe42b000007944 */ /* 0x010fea0003c3ffff */
[----:B------:R2:W5:Y:S01]  /*242d0*/  LDL.64 R20, [R8] ;  /* 0x0000000008147983 */ /* 0x0005620000100a00 */
[----:B------:R-:W-:Y:S01]  /*242e0*/  IMAD.MOV.U32 R16, RZ, RZ, R6 ;  /* 0x000000ffff107224 */ /* 0x000fe200078e0006 */
[----:B-1----:R-:W-:-:S02]  /*242f0*/  MOV R3, R7 ;  /* 0x0000000700037202 */ /* 0x002fc40000000f00 */
        /* <DEDUP_REMOVED lines=11> */
[----:B------:R-:W-:Y:S02]  /*243b0*/  MOV R14, 0x243f0 ;  /* 0x000243f0000e7802 */ /* 0x000fe40000000f00 */
[----:B--2---:R2:W-:Y:S04]  /*243c0*/  ST.E [R16.64], R15 ;  /* 0x0000000f10007985 */ /* 0x0045e8000c101904 */
        /* <DEDUP_REMOVED lines=244> */
[----:B-1----:R-:W2:Y:S01]  /*25310*/  LDL R3, [R1+0x770] ;  /* 0x0007700001037983 */ /* 0x002ea20000100800 */
[----:B------:R-:W-:Y:S01]  /*25320*/  ULDC.64 UR4, c[0x0][0x118] ;  /* 0x0000460000047ab9 */ /* 0x000fe20000000a00 */
[----:B------:R-:W-:-:S02]  /*25330*/  MOV R2, R6 ;  /* 0x0000000600027202 */ /* 0x000fc40000000f00 */
[----:B------:R-:W-:Y:S01]  /*25340*/  MOV R6, 0x25380 ;  /* 0x0002538000067802 */ /* 0x000fe20000000f00 */
[----:B--2---:R1:W-:Y:S04]  /*25350*/  ST.E [R16.64+0x7c], R3 ;  /* 0x00007c0310007985 */ /* 0x0043e8000c101904 */
[----:B------:R-:W-:Y:S06]  /*25360*/  BAR.SYNC.DEFER_BLOCKING 0x0 ;  /* 0x0000000000007b1d */ /* 0x000fec0000010000 */
[----:B-1----:R-:W-:Y:S05]  /*25370*/  CALL.REL.NOINC `($_ZN7cutlass13device_kernelIN5flash19enable_sm80_to_sm89INS1_16FlashAttnBwdSm80INS1_25CollectiveMainloopBwdSm80ILi2ELi2EN4cute5tupleIJNS5_1CILi128EEES8_NS7_ILi64EEEEEENS_6half_tEfNS_4arch4Sm80ELb0ELb1ELb1ELb0ELb0ELb0ELb0ELb0ELi2ELi4ELi4ELi4ELb0EEENS1_21CollectiveEpilogueBwdISA_SB_SD_Li256ELb0ELb0ELi2EEENS1_19SingleTileSchedulerILb0ELb0ELb0ELi128EEEEEEEEEvNT_6ParamsE$_ZN4cute3eso3ESOILb1ELb0EJNS_6LayoutINS_5tupleIJNS3_IJNS_1CILi1EEENS3_IJNS4_ILi4EEENS4_ILi2EEEEEEEEES7_S6_EEENS3_IJNS3_IJNS4_ILi0EEENS3_IJS5_NS4_ILi8EEEEEEEEES6_NS4_ILi16EEEEEEEENS_10ViewEngineIPN7cutlass6half_tEEEEEC2ERKSH_RKSM_) ;  /* 0xfffe315000007944 */ /* 0x002fea0003c3ffff */
[----:B------:R2:W5:Y:S04]  /*25380*/  LDL.64 R16, [R63+0xc0] ;  /* 0x0000c0003f107983 */ /* 0x0005680000100a00 */
[----:B-1----:R2:W5:Y:S01]  /*25390*/  LDL.64 R2, [R8] ;  /* 0x0000000008027983 */ /* 0x0025620000100a00 */
[----:B------:R-:W-:-:S03]  /*253a0*/  MOV R14, 0x253c0 ;  /* 0x000253c0000e7802 */ /* 0x000fc60000000f00 */
[----:B--2--5:R-:W-:Y:S05]  /*253b0*/  CALL.REL.NOINC `($_ZN7cutlass13device_kernelIN5flash19enable_sm80_to_sm89INS1_16FlashAttnBwdSm80INS1_25CollectiveMainloopBwdSm80ILi2ELi2EN4cute5tupleIJNS5_1CILi128EEES8_NS7_ILi64EEEEEENS_6half_tEfNS_4arch4Sm80ELb0ELb1ELb1ELb0ELb0ELb0ELb0ELb0ELi2ELi4ELi4ELi4ELb0EEENS1_21CollectiveEpilogueBwdISA_SB_SD_Li256ELb0ELb0ELi2EEENS1_19SingleTileSchedulerILb0ELb0ELb0ELi128EEEEEEEEEvNT_6ParamsE$_ZN4cute3eso3ESOILb1ELb0EJNS_6LayoutINS_5tupleIJNS3_IJNS_1CILi1EEENS3_IJNS4_ILi2EEES6_EEEEEES6_NS4_ILi4EEEEEENS3_IJNS3_IJNS4_ILi0EEENS3_IJS5_S9_EEEEEES6_NS4_ILi8EEEEEEEENS_10ViewEngineIPjEEEEC2ERKSG_RKSJ_) ;  /* 0xfffe30d000007944 */ /* 0x024fea0003c3ffff */
[----:B------:R-:W-:Y:S01]  /*253c0*/  ULDC.64 UR4, c[0x0][0x118] ;  /* 0x0000460000047ab9 */ /* 0x000fe20000000a00 */
[----:B-1----:R1:W5:Y:S04]  /*253d0*/  LDL.64 R6, [R8] ;  /* 0x0000000008067983 */ /* 0x0023680000100a00 */
[----:B------:R-:W2:Y:S04]  /*253e0*/  LD.E R18, [R16.64] ;  /* 0x0000000410127980 */ /* 0x000ea8000c101900 */
[----:B------:R-:W3:Y:S01]  /*253f0*/  LD.E R14, [R16.64+0x4] ;  /* 0x00000404100e7980 */ /* 0x000ee2000c101900 */
[----:B------:R-:W-:-:S03]  /*25400*/  MOV R2, 0x25440 ;  /* 0x0002544000027802 */ /* 0x000fc60000000f00 */
[----:B--2---:R1:W-:Y:S04]  /*25410*/  STL [R1+0x794], R18 ;  /* 0x0007941201007387 */ /* 0x0043e80000100800 */
[----:B---3--:R1:W-:Y:S02]  /*25420*/  STL [R1+0x798], R14 ;  /* 0x0007980e01007387 */ /* 0x0083e40000100800 */
[----:B-1---5:R-:W-:Y:S05]  /*25430*/  CALL.REL.NOINC `($_ZN7cutlass13device_kernelIN5flash19enable_sm80_to_sm89INS1_16FlashAttnBwdSm80INS1_25CollectiveMainloopBwdSm80ILi2ELi2EN4cute5tupleIJNS5_1CILi128EEES8_NS7_ILi64EEEEEENS_6half_tEfNS_4arch4Sm80ELb0ELb1ELb1ELb0ELb0ELb0ELb0ELb0ELi2ELi4ELi4ELi4ELb0EEENS1_21CollectiveEpilogueBwdISA_SB_SD_Li256ELb0ELb0ELi2EEENS1_19SingleTileSchedulerILb0ELb0ELb0ELi128EEEEEEEEEvNT_6ParamsE$_ZZN4cute6upcastILi2ENS_5tupleIJNS1_IJNS_1CILi1EEENS1_IJNS2_ILi2EEES4_S4_EEEEEES4_NS1_IJS4_S4_EEEEEENS1_IJNS1_IJNS2_ILi0EEENS1_IJS3_NS2_ILi512EEEiEEEEEENS2_ILi4096EEENS1_IJiNS2_ILi8192EEEEEEEEEEEDaRKT0_RKT1_ENKUlRKT_RKT0_E_clIS6_SC_EEDaSP_SS_) ;  /* 0xfffe525000007944 */ /* 0x022fea0003c3ffff */
        /* <DEDUP_REMOVED lines=108> */
[----:B-1---5:R-:W-:Y:S05]  /*25b00*/  CALL.REL.NOINC `($_ZN7cutlass13device_kernelIN5flash19enable_sm80_to_sm89INS1_16FlashAttnBwdSm80INS1_25CollectiveMainloopBwdSm80ILi2ELi2EN4cute5tupleIJNS5_1CILi128EEES8_NS7_ILi64EEEEEENS_6half_tEfNS_4arch4Sm80ELb0ELb1ELb1ELb0ELb0ELb0ELb0ELb0ELi2ELi4ELi4ELi4ELb0EEENS1_21CollectiveEpilogueBwdISA_SB_SD_Li256ELb0ELb0ELi2EEENS1_19SingleTileSchedulerILb0ELb0ELb0ELi128EEEEEEEEEvNT_6ParamsE$_ZN4cute8smem_ptrIPN7cutlass6half_tEECI1NS_12iter_adaptorIS3_S4_EEES3_) ;  /* 0xfffe3f6000007944 */ /* 0x022fea0003c3ffff */
[----:B-1----:R1:W5:Y:S01]  /*25b10*/  LDL.64 R2, [R8] ;  /* 0x0000000008027983 */ /* 0x0023620000100a00 */
[----:B------:R-:W-:-:S03]  /*25b20*/  MOV R6, 0x25b40 ;  /* 0x00025b4000067802 */ /* 0x000fc60000000f00 */
[----:B-1---5:R-:W-:Y:S05]  /*25b30*/  CALL.REL.NOINC `($_ZN7cutlass13device_kernelIN5flash19enable_sm80_to_sm89INS1_16FlashAttnBwdSm80INS1_25CollectiveMainloopBwdSm80ILi2ELi2EN4cute5tupleIJNS5_1CILi128EEES8_NS7_ILi64EEEEEENS_6half_tEfNS_4arch4Sm80ELb0ELb1ELb1ELb0ELb0ELb0ELb0ELb0ELi2ELi4ELi4ELi4ELb0EEENS1_21CollectiveEpilogueBwdISA_SB_SD_Li256ELb0ELb0ELi2EEENS1_19SingleTileSchedulerILb0ELb0ELb0ELi128EEEEEEEEEvNT_6ParamsE$_ZN4cute3eso3ESOILb1ELb0EJNS_14ComposedLayoutINS_7SwizzleILi3ELi3ELi3EEENS_1CILj0EEENS_6LayoutINS_5tupleIJNS5_ILi64EEENS5_ILi128EEEEEENS8_IJNS5_ILi1EEES9_EEEEEEENS_10ViewEngineINS_8smem_ptrIPN7cutlass6half_tEEEEEEEC2ERKSF_RKSM_) ;  /* 0xfffe1f5000007944 */ /* 0x022fea0003c3ffff */
[----:B-1----:R1:W5:Y:S01]  /*25b40*/  LDL.64 R2, [R1+0x758] ;  /* 0x0007580001027983 */ /* 0x0023620000100a00 */
[----:B------:R-:W-:-:S03]  /*25b50*/  MOV R6, 0x25b70 ;  /* 0x00025b7000067802 */ /* 0x000fc60000000f00 */
[----:B-1---5:R-:W-:Y:S05]  /*25b60*/  CALL.REL.NOINC `($_ZN7cutlass13device_kernelIN5flash19enable_sm80_to_sm89INS1_16FlashAttnBwdSm80INS1_25CollectiveMainloopBwdSm80ILi2ELi2EN4cute5tupleIJNS5_1CILi128EEES8_NS7_ILi64EEEEEENS_6half_tEfNS_4arch4Sm80ELb0ELb1ELb1ELb0ELb0ELb0ELb0ELb0ELi2ELi4ELi4ELi4ELb0EEENS1_21CollectiveEpilogueBwdISA_SB_SD_Li256ELb0ELb0ELi2EEENS1_19SingleTileSchedulerILb0ELb0ELb0ELi128EEEEEEEEEvNT_6ParamsE$_ZN4cute3eso3ESOILb1ELb0EJNS_14ComposedLayoutINS_7SwizzleILi3ELi3ELi3EEENS_1CILj0EEENS_6LayoutINS_5tupleIJNS8_IJNS8_IJNS5_ILi4EEENS5_ILi8EEEEEENS8_IJNS5_ILi2EEENS5_ILi1EEEEEEEEENS8_IJNS8_IJSC_SC_EEESB_EEEEEENS8_IJNS8_IJNS8_IJNS5_ILi128EEESD_EEENS8_IJSA_NS5_ILi0EEEEEEEEENS8_IJNS8_IJNS5_ILi64EEENS5_ILi512EEEEEENS8_IJNS5_ILi16EEENS5_ILi1024EEEEEEEEEEEEEEEENS_10ViewEngineINS_8smem_ptrIPN7cutlass6half_tEEEEEEEC2ERKSX_RKS14_) ;  /* 0xfffe1fa000007944 */ /* 0x022fea0003c3ffff */
        /* <DEDUP_REMOVED lines=31> */
[----:B------:R-:W-:Y:S02]  /*25d60*/  MOV R3, R4 ;  /* 0x0000000400037202 */ /* 0x000fe40000000f00 */
[----:B------:R-:W-:Y:S02]  /*25d70*/  MOV R4, 0x25d90 ;  /* 0x00025d9000047802 */ /* 0x000fe40000000f00 */
[----:B------:R-:W-:Y:S05]  /*25d80*/  CALL.REL.NOINC `($_ZN7cutlass13device_kernelIN5flash19enable_sm80_to_sm89INS1_16FlashAttnBwdSm80INS1_25CollectiveMainloopBwdSm80ILi2ELi2EN4cute5tupleIJNS5_1CILi128EEES8_NS7_ILi64EEEEEENS_6half_tEfNS_4arch4Sm80ELb0ELb1ELb1ELb0ELb0ELb0ELb0ELb0ELi2ELi4ELi4ELi4ELb0EEENS1_21CollectiveEpilogueBwdISA_SB_SD_Li256ELb0ELb0ELi2EEENS1_19SingleTileSchedulerILb0ELb0ELb0ELi128EEEEEEEEEvNT_6ParamsE$_ZZN4cute13to_mixed_bitsINS_5tupleIJNS1_IJNS_1CILi4EEENS2_ILi8EEEEEENS2_ILi2EEENS2_ILi1EEEEEENS1_IJNS1_IJNS2_ILi128EEENS2_ILi0EEEEEES4_SA_EEENS1_IJNS1_IJiiEEEiSA_EEEEEDaRKT_RKT0_RKT1_ENKUlRKT_RKT0_RKT1_E_clIS5_SB_SD_EEDaSQ_ST_SW_) ;  /* 0xfffe41c000007944 */ /* 0x000fea0003c3ffff */
[----:B------:R-:W-:Y:S02]  /*25d90*/  MOV R6, 0x25db0 ;  /* 0x00025db000067802 */ /* 0x000fe40000000f00 */
[----:B------:R-:W-:Y:S05]  /*25da0*/  CALL.REL.NOINC `($_ZN7cutlass13device_kernelIN5flash19enable_sm80_to_sm89INS1_16FlashAttnBwdSm80INS1_25CollectiveMainloopBwdSm80ILi2ELi2EN4cute5tupleIJNS5_1CILi128EEES8_NS7_ILi64EEEEEENS_6half_tEfNS_4arch4Sm80ELb0ELb1ELb1ELb0ELb0ELb0ELb0ELb0ELi2ELi4ELi4ELi4ELb0EEENS1_21CollectiveEpilogueBwdISA_SB_SD_Li256ELb0ELb0ELi2EEENS1_19SingleTileSchedulerILb0ELb0ELb0ELi128EEEEEEEEEvNT_6ParamsE$_ZZN4cute13to_mixed_bitsINS_5tupleIJNS1_IJNS_1CILi4EEENS2_ILi8EEEEEENS2_ILi2EEENS2_ILi1EEEEEENS1_IJNS1_IJNS2_ILi128EEENS2_ILi0EEEEEES4_SA_EEENS1_IJNS1_IJiiEEEiSA_EEEEEDaRKT_RKT0_RKT1_ENKUlRKT_RKT0_RKT1_E_clIS6_S4_iEEDaSQ_ST_SW_) ;  /* 0xfffe41e000007944 */ /* 0x000fea0003c3ffff */
[----:B------:R-:W-:Y:S02]  /*25db0*/  MOV R5, R4 ;  /* 0x0000000400057202 */ /* 0x000fe40000000f00 */
[----:B------:R-:W-:Y:S02]  /*25dc0*/  MOV R4, 0x25de0 ;  /* 0x00025de000047802 */ /* 0x000fe40000000f00 */
[----:B------:R-:W-:Y:S05]  /*25dd0*/  CALL.REL.NOINC `($_ZN7cutlass13device_kernelIN5flash19enable_sm80_to_sm89INS1_16FlashAttnBwdSm80INS1_25CollectiveMainloopBwdSm80ILi2ELi2EN4cute5tupleIJNS5_1CILi128EEES8_NS7_ILi64EEEEEENS_6half_tEfNS_4arch4Sm80ELb0ELb1ELb1ELb0ELb0ELb0ELb0ELb0ELi2ELi4ELi4ELi4ELb0EEENS1_21CollectiveEpilogueBwdISA_SB_SD_Li256ELb0ELb0ELi2EEENS1_19SingleTileSchedulerILb0ELb0ELb0ELi128EEEEEEEEEvNT_6ParamsE$_ZZN4cute13to_mixed_bitsINS_5tupleIJNS1_IJNS_1CILi4EEENS2_ILi8EEEEEENS2_ILi2EEENS2_ILi1EEEEEENS1_IJNS1_IJNS2_ILi128EEENS2_ILi0EEEEEES4_SA_EEENS1_IJNS1_IJiiEEEiSA_EEEEEDaRKT_RKT0_RKT1_ENKUlDpRKT_E_clIJNS_9MixedBitsILj0ELj384EEENSU_ILj0ELj8EEENS2_ILj0EEEEEEDaSR_) ;  /* 0xfffe413000007944 */ /* 0x000fea0003c3ffff */
        /* <DEDUP_REMOVED lines=13> */
[----:B-1----:R-:W-:Y:S05]  /*25eb0*/  CALL.REL.NOINC `($_ZN7cutlass13device_kernelIN5flash19enable_sm80_to_sm89INS1_16FlashAttnBwdSm80INS1_25CollectiveMainloopBwdSm80ILi2ELi2EN4cute5tupleIJNS5_1CILi128EEES8_NS7_ILi64EEEEEENS_6half_tEfNS_4arch4Sm80ELb0ELb1ELb1ELb0ELb0ELb0ELb0ELb0ELi2ELi4ELi4ELi4ELb0EEENS1_21CollectiveEpilogueBwdISA_SB_SD_Li256ELb0ELb0ELi2EEENS1_19SingleTileSchedulerILb0ELb0ELb0ELi128EEEEEEEEEvNT_6ParamsE$_ZN4cute3eso3ESOILb1ELb0EJNS_1CILi8EEEiiEEC2ERKS3_RKiS8_) ;  /* 0xfffe1f3000007944 */ /* 0x002fea0003c3ffff */
[----:B-1----:R1:W5:Y:S01]  /*25ec0*/  LDL.64 R2, [R1+0x758] ;  /* 0x0007580001027983 */ /* 0x0023620000100a00 */
[----:B------:R-:W-:Y:S01]  /*25ed0*/  IMAD.MOV.U32 R5, RZ, RZ, 0x48 ;  /* 0x00000048ff057424 */ /* 0x000fe200078e00ff */
[----:B------:R-:W-:Y:S01]  /*25ee0*/  LOP3.LUT P0, RZ, R6, 0x8, RZ, 0xc0, !PT ;  /* 0x0000000806ff7812 */ /* 0x000fe2000780c0ff */
[----:B------:R-:W-:Y:S01]  /*25ef0*/  IMAD.MOV.U32 R80, RZ, RZ, R62 ;  /* 0x000000ffff507224 */ /* 0x000fe200078e003e */
[----:B------:R-:W-:-:S02]  /*25f00*/  MOV R26, 0x25f30 ;  /* 0x00025f30001a7802 */ /* 0x000fc40000000f00 */
[----:B------:R-:W-:-:S04]  /*25f10*/  SEL R5, R5, 0x38, !P0 ;  /* 0x0000003805057807 */ /* 0x000fc80004000000 */
[----:B-1---5:R-:W-:Y:S05]  /*25f20*/  CALL.REL.NOINC `($_ZN7cutlass13device_kernelIN5flash19enable_sm80_to_sm89INS1_16FlashAttnBwdSm80INS1_25CollectiveMainloopBwdSm80ILi2ELi2EN4cute5tupleIJNS5_1CILi128EEES8_NS7_ILi64EEEEEENS_6half_tEfNS_4arch4Sm80ELb0ELb1ELb1ELb0ELb0ELb0ELb0ELb0ELi2ELi4ELi4ELi4ELb0EEENS1_21CollectiveEpilogueBwdISA_SB_SD_Li256ELb0ELb0ELi2EEENS1_19SingleTileSchedulerILb0ELb0ELb0ELi128EEEEEEEEEvNT_6ParamsE$_ZN4cute3eso3ESOILb0ELb1EJiNS_1CILi144EEENS2_ILi288EEEEEC2ERKiRKS3_RKS4_) ;  /* 0xfffe187000007944 */ /* 0x022fea0003c3ffff */
[----:B------:R-:W2:Y:S01]  /*25f30*/  LDL R16, [R1+0x758] ;  /* 0x0007580001107983 */ /* 0x000ea20000100800 */
[----:B------:R-:W-:Y:S01]  /*25f40*/  IMAD.MOV.U32 R80, RZ, RZ, R62 ;  /* 0x000000ffff507224 */ /* 0x000fe200078e003e */
[----:B-1----:R-:W-:Y:S02]  /*25f50*/  MOV R4, R10 ;  /* 0x0000000a00047202 */ /* 0x002fe40000000f00 */
[----:B------:R-:W-:Y:S01]  /*25f60*/  MOV R26, 0x25f90 ;  /* 0x00025f90001a7802 */ /* 0x000fe20000000f00 */
[----:B--2---:R1:W-:Y:S04]  /*25f70*/  STL [R1+0x790], R16 ;  /* 0x0007901001007387 */ /* 0x0043e80000100800 */
[----:B-1----:R-:W-:Y:S05]  /*25f80*/  CALL.REL.NOINC `($_ZN7cutlass13device_kernelIN5flash19enable_sm80_to_sm89INS1_16FlashAttnBwdSm80INS1_25CollectiveMainloopBwdSm80ILi2ELi2EN4cute5tupleIJNS5_1CILi128EEES8_NS7_ILi64EEEEEENS_6half_tEfNS_4arch4Sm80ELb0ELb1ELb1ELb0ELb0ELb0ELb0ELb0ELi2ELi4ELi4ELi4ELb0EEENS1_21CollectiveEpilogueBwdISA_SB_SD_Li256ELb0ELb0ELi2EEENS1_19SingleTileSchedulerILb0ELb0ELb0ELi128EEEEEEEEEvNT_6ParamsE$_ZN4cute3eso3ESOILb1ELb0EJNS_1CILi1EEENS_5tupleIJNS2_ILi8EEEiiEEENS2_ILi64EEENS4_IJiNS2_ILi144EEENS2_ILi288EEEEEENS2_ILi512EEEEEC2ERKS3_RKS6_RKS7_RKSA_RKSB_) ;  /* 0xfffe1c0000007944 */ /* 0x002fea0003c3ffff */
[----:B-1----:R1:W5:Y:S04]  /*25f90*/  LDL R5, [R1+0x760] ;  /* 0x0007600001057983 */ /* 0x0023680000100800 */
[----:B------:R1:W5:Y:S01]  /*25fa0*/  LDL.64 R2, [R1+0x758] ;  /* 0x0007580001027983 */ /* 0x0003620000100a00 */
[----:B------:R-:W-:-:S02]  /*25fb0*/  MOV R80, R62 ;  /* 0x0000003e00507202 */ /* 0x000fc40000000f00 */
[----:B------:R-:W-:Y:S02]  /*25fc0*/  MOV R26, 0x25fe0 ;  /* 0x00025fe0001a7802 */ /* 0x000fe40000000f00 */
[----:B-1---5:R-:W-:Y:S05]  /*25fd0*/  CALL.REL.NOINC `($_ZN7cutlass13device_kernelIN5flash19enable_sm80_to_sm89INS1_16FlashAttnBwdSm80INS1_25CollectiveMainloopBwdSm80ILi2ELi2EN4cute5tupleIJNS5_1CILi128EEES8_NS7_ILi64EEEEEENS_6half_tEfNS_4arch4Sm80ELb0ELb1ELb1ELb0ELb0ELb0ELb0ELb0ELi2ELi4ELi4ELi4ELb0EEENS1_21CollectiveEpilogueBwdISA_SB_SD_Li256ELb0ELb0ELi2EEENS1_19SingleTileSchedulerILb0ELb0ELb0ELi128EEEEEEEEEvNT_6ParamsE$_ZN4cute5tupleIJNS0_IJNS_1CILi8EEENS0_IJNS1_ILi2EEES3_S3_EEENS1_ILi1EEES4_S5_EEENS0_IJS5_NS0_IJS2_iiEEENS1_ILi64EEENS0_IJiNS1_ILi144EEENS1_ILi288EEEEEENS1_ILi512EEEEEEEEC2ERKS6_RKSD_) ;  /* 0xfffe388000007944 */ /* 0x022fea0003c3ffff */
[----:B------:R2:W5:Y:S04]  /*25fe0*/  LDL R16, [R1+0x760] ;  /* 0x0007600001107983 */ /* 0x0005680000100800 */
[----:B-1----:R2:W5:Y:S01]  /*25ff0*/  LDL.64 R2, [R1+0x758] ;  /* 0x0007580001027983 */ /* 0x0025620000100a00 */
[----:B------:R-:W-:-:S03]  /*26000*/  MOV R4, 0x26020 ;  /* 0x0002602000047802 */ /* 0x000fc60000000f00 */
[----:B--2--5:R-:W-:Y:S05]  /*26010*/  CALL.REL.NOINC `($_ZN7cutlass13device_kernelIN5flash19enable_sm80_to_sm89INS1_16FlashAttnBwdSm80INS1_25CollectiveMainloopBwdSm80ILi2ELi2EN4cute5tupleIJNS5_1CILi128EEES8_NS7_ILi64EEEEEENS_6half_tEfNS_4arch4Sm80ELb0ELb1ELb1ELb0ELb0ELb0ELb0ELb0ELi2ELi4ELi4ELi4ELb0EEENS1_21CollectiveEpilogueBwdISA_SB_SD_Li256ELb0ELb0ELi2EEENS1_19SingleTileSchedulerILb0ELb0ELb0ELi128EEEEEEEEEvNT_6ParamsE$_ZZN4cute7flattenINS_5tupleIJNS_1CILi1EEENS1_IJNS2_ILi8EEEiiEEENS2_ILi64EEENS1_IJiNS2_ILi144EEENS2_ILi288EEEEEENS2_ILi512EEEEEEEEDaRKT_ENKUlRKT_E_clIS5_EEDaSH_) ;  /* 0xfffe478000007944 */ /* 0x024fea0003c3ffff */
[----:B------:R-:W-:Y:S02]  /*26020*/  MOV R3, R16 ;  /* 0x0000001000037202 */ /* 0x000fe40000000f00 */
[----:B------:R-:W-:Y:S02]  /*26030*/  MOV R4, 0x26050 ;  /* 0x0002605000047802 */ /* 0x000fe40000000f00 */
[----:B------:R-:W-:Y:S05]  /*26040*/  CALL.REL.NOINC `($_ZN7cutlass13device_kernelIN5flash19enable_sm80_to_sm89INS1_16FlashAttnBwdSm80INS1_25CollectiveMainloopBwdSm80ILi2ELi2EN4cute5tupleIJNS5_1CILi128EEES8_NS7_ILi64EEEEEENS_6half_tEfNS_4arch4Sm80ELb0ELb1ELb1ELb0ELb0ELb0ELb0ELb0ELi2ELi4ELi4ELi4ELb0EEENS1_21CollectiveEpilogueBwdISA_SB_SD_Li256ELb0ELb0ELi2EEENS1_19SingleTileSchedulerILb0ELb0ELb0ELi128EEEEEEEEEvNT_6ParamsE$_ZZN4cute7flattenINS_5tupleIJNS_1CILi1EEENS1_IJNS2_ILi8EEEiiEEENS2_ILi64EEENS1_IJiNS2_ILi144EEENS2_ILi288EEEEEENS2_ILi512EEEEEEEEDaRKT_ENKUlRKT_E_clIS9_EEDaSH_) ;  /* 0xfffe479000007944 */ /* 0x000fea0003c3ffff */
[----:B------:R-:W-:Y:S02]  /*26050*/  MOV R4, R2 ;  /* 0x0000000200047202 */ /* 0x000fe40000000f00 */
[----:B------:R-:W-:Y:S02]  /*26060*/  MOV R2, 0x26080 ;  /* 0x0002608000027802 */ /* 0x000fe40000000f00 */
[----:B------:R-:W-:Y:S05]  /*26070*/  CALL.REL.NOINC `($_ZN7cutlass13device_kernelIN5flash19enable_sm80_to_sm89INS1_16FlashAttnBwdSm80INS1_25CollectiveMainloopBwdSm80ILi2ELi2EN4cute5tupleIJNS5_1CILi128EEES8_NS7_ILi64EEEEEENS_6half_tEfNS_4arch4Sm80ELb0ELb1ELb1ELb0ELb0ELb0ELb0ELb0ELi2ELi4ELi4ELi4ELb0EEENS1_21CollectiveEpilogueBwdISA_SB_SD_Li256ELb0ELb0ELi2EEENS1_19SingleTileSchedulerILb0ELb0ELb0ELi128EEEEEEEEEvNT_6ParamsE$_ZZN4cute12filter_tupleINS_5tupleIJNS_1CILi1EEENS1_IJNS2_ILi8EEEiiEEENS2_ILi64EEENS1_IJiNS2_ILi144EEENS2_ILi288EEEEEENS2_ILi512EEEEEEZNS_7flattenISB_EEDaRKT_EUlRKT_E_EEDaSF_OT0_ENKUlDpSI_E_clIJNS1_IJS3_EEES5_NS1_IJS6_EEES9_NS1_IJSA_EEEEEEDaSM_) ;  /* 0xfffe3d5000007944 */ /* 0x000fea0003c3ffff */
[----:B------:R-:W-:Y:S02]  /*26080*/  MOV R80, R62 ;  /* 0x0000003e00507202 */ /* 0x000fe40000000f00 */
[----:B------:R-:W-:-:S02]  /*26090*/  MOV R26, 0x260b0 ;  /* 0x000260b0001a7802 */ /* 0x000fc40000000f00 */
[----:B------:R-:W-:Y:S05]  /*260a0*/  CALL.REL.NOINC `($_ZN7cutlass13device_kernelIN5flash19enable_sm80_to_sm89INS1_16FlashAttnBwdSm80INS1_25CollectiveMainloopBwdSm80ILi2ELi2EN4cute5tupleIJNS5_1CILi128EEES8_NS7_ILi64EEEEEENS_6half_tEfNS_4arch4Sm80ELb0ELb1ELb1ELb0ELb0ELb0ELb0ELb0ELi2ELi4ELi4ELi4ELb0EEENS1_21CollectiveEpilogueBwdISA_SB_SD_Li256ELb0ELb0ELi2EEENS1_19SingleTileSchedulerILb0ELb0ELb0ELi128EEEEEEEEEvNT_6ParamsE$_ZN4cute3eso3ESOILb0ELb1EJiNS_1CILi144EEENS2_ILi512EEEEEC2ERKiRKS3_RKS4_) ;  /* 0xfffe174000007944 */ /* 0x000fea0003c3ffff */
[----:B------:R-:W2:Y:S01]  /*260b0*/  LDL R16, [R1+0x758] ;  /* 0x0007580001107983 */ /* 0x000ea20000100800 */
[----:B-1----:R-:W-:Y:S01]  /*260c0*/  IMAD.MOV.U32 R2, RZ, RZ, R12 ;  /* 0x000000ffff027224 */ /* 0x002fe200078e000c */
[----:B------:R-:W-:-:S02]  /*260d0*/  MOV R80, R62 ;  /* 0x0000003e00507202 */ /* 0x000fc40000000f00 */
[----:B------:R-:W-:Y:S01]  /*260e0*/  MOV R34, 0x26110 ;  /* 0x0002611000227802 */ /* 0x000fe20000000f00 */
[----:B--2---:R1:W-:Y:S04]  /*260f0*/  STL [R1+0x11ec], R16 ;  /* 0x0011ec1001007387 */ /* 0x0043e80000100800 */
[----:B-1----:R-:W-:Y:S05]  /*26100*/  CALL.REL.NOINC `($_ZN7cutlass13device_kernelIN5flash19enable_sm80_to_sm89INS1_16FlashAttnBwdSm80INS1_25CollectiveMainloopBwdSm80ILi2ELi2EN4cute5tupleIJNS5_1CILi128EEES8_NS7_ILi64EEEEEENS_6half_tEfNS_4arch4Sm80ELb0ELb1ELb1ELb0ELb0ELb0ELb0ELb0ELi2ELi4ELi4ELi4ELb0EEENS1_21CollectiveEpilogueBwdISA_SB_SD_Li256ELb0ELb0ELi2EEENS1_19SingleTileSchedulerILb0ELb0ELb0ELi128EEEEEEEEEvNT_6ParamsE$_ZN4cute3eso3ESOILb0ELb0EJiiNS_1CILi144EEENS2_ILi512EEEEEC2ERKiS7_RKS3_RKS4_) ;  /* 0xfffe128000007944 */ /* 0x002fea0003c3ffff */
[----:B-1----:R-:W2:Y:S01]  /*26110*/  LDL.64 R2, [R1+0x758] ;  /* 0x0007580001027983 */ /* 0x002ea20000100a00 */
[----:B------:R-:W-:Y:S01]  /*26120*/  IMAD.MOV.U32 R12, RZ, RZ, R11 ;  /* 0x000000ffff0c7224 */ /* 0x000fe200078e000b */
[----:B------:R-:W-:Y:S01]  /*26130*/  MOV R5, R19 ;  /* 0x0000001300057202 */ /* 0x000fe20000000f00 */
[----:B------:R-:W-:Y:S01]  /*26140*/  IMAD.MOV.U32 R81, RZ, RZ, R62 ;  /* 0x000000ffff517224 */ /* 0x000fe200078e003e */
[----:B------:R-:W-:Y:S01]  /*26150*/  MOV R26, 0x26180 ;  /* 0x00026180001a7802 */ /* 0x000fe20000000f00 */
[----:B--2---:R1:W-:Y:S04]  /*26160*/  STL.64 [R1+0x788], R2 ;  /* 0x0007880201007387 */ /* 0x0043e80000100a00 */
[----:B-1----:R-:W-:Y:S05]  /*26170*/  CALL.REL.NOINC `($_ZN7cutlass13device_kernelIN5flash19enable_sm80_to_sm89INS1_16FlashAttnBwdSm80INS1_25CollectiveMainloopBwdSm80ILi2ELi2EN4cute5tupleIJNS5_1CILi128EEES8_NS7_ILi64EEEEEENS_6half_tEfNS_4arch4Sm80ELb0ELb1ELb1ELb0ELb0ELb0ELb0ELb0ELi2ELi4ELi4ELi4ELb0EEENS1_21CollectiveEpilogueBwdISA_SB_SD_Li256ELb0ELb0ELi2EEENS1_19SingleTileSchedulerILb0ELb0ELb0ELi128EEEEEEEEEvNT_6ParamsE$_ZN4cute3eso3ESOILb0ELb0EJiiiNS_1CILi144EEENS2_ILi512EEEEEC2ERKiS7_S7_RKS3_RKS4_) ;  /* 0xfffe13a000007944 */ /* 0x002fea0003c3ffff */
        /* <DEDUP_REMOVED lines=9> */
[----:B-1----:R-:W-:Y:S05]  /*26210*/  CALL.REL.NOINC `($_ZN7cutlass13device_kernelIN5flash19enable_sm80_to_sm89INS1_16FlashAttnBwdSm80INS1_25CollectiveMainloopBwdSm80ILi2ELi2EN4cute5tupleIJNS5_1CILi128EEES8_NS7_ILi64EEEEEENS_6half_tEfNS_4arch4Sm80ELb0ELb1ELb1ELb0ELb0ELb0ELb0ELb0ELi2ELi4ELi4ELi4ELb0EEENS1_21CollectiveEpilogueBwdISA_SB_SD_Li256ELb0ELb0ELi2EEENS1_19SingleTileSchedulerILb0ELb0ELb0ELi128EEEEEEEEEvNT_6ParamsE$_ZN4cute3eso3ESOILb1ELb0EJNS_1CILi8EEEiiiNS2_ILi144EEENS2_ILi512EEEEEC2ERKS3_RKiSA_SA_RKS4_RKS5_) ;  /* 0xfffe1c4000007944 */ /* 0x002fea0003c3ffff */
        /* <DEDUP_REMOVED lines=8> */
[----:B-1----:R-:W-:Y:S05]  /*262a0*/  CALL.REL.NOINC `($_ZN7cutlass13device_kernelIN5flash19enable_sm80_to_sm89INS1_16FlashAttnBwdSm80INS1_25CollectiveMainloopBwdSm80ILi2ELi2EN4cute5tupleIJNS5_1CILi128EEES8_NS7_ILi64EEEEEENS_6half_tEfNS_4arch4Sm80ELb0ELb1ELb1ELb0ELb0ELb0ELb0ELb0ELi2ELi4ELi4ELi4ELb0EEENS1_21CollectiveEpilogueBwdISA_SB_SD_Li256ELb0ELb0ELi2EEENS1_19SingleTileSchedulerILb0ELb0ELb0ELi128EEEEEEEEEvNT_6ParamsE$_ZN4cute3eso3ESOILb1ELb0EJNS_1CILi1EEEiiiNS2_ILi144EEENS2_ILi512EEEEEC2ERKS3_RKiSA_SA_RKS4_RKS5_) ;  /* 0xfffe19e000007944 */ /* 0x002fea0003c3ffff */
[----:B-1----:R1:W5:Y:S04]  /*262b0*/  LDL R5, [R1+0x760] ;  /* 0x0007600001057983 */ /* 0x0023680000100800 */
[----:B------:R1:W5:Y:S01]  /*262c0*/  LDL.64 R2, [R1+0x758] ;  /* 0x0007580001027983 */ /* 0x0003620000100a00 */
[----:B------:R-:W-:-:S02]  /*262d0*/  MOV R82, R62 ;  /* 0x0000003e00527202 */ /* 0x000fc40000000f00 */
[----:B------:R-:W-:Y:S02]  /*262e0*/  MOV R12, 0x26300 ;  /* 0x00026300000c7802 */ /* 0x000fe40000000f00 */
[----:B-1---5:R-:W-:Y:S05]  /*262f0*/  CALL.REL.NOINC `($_ZN7cutlass13device_kernelIN5flash19enable_sm80_to_sm89INS1_16FlashAttnBwdSm80INS1_25CollectiveMainloopBwdSm80ILi2ELi2EN4cute5tupleIJNS5_1CILi128EEES8_NS7_ILi64EEEEEENS_6half_tEfNS_4arch4Sm80ELb0ELb1ELb1ELb0ELb0ELb0ELb0ELb0ELi2ELi4ELi4ELi4ELb0EEENS1_21CollectiveEpilogueBwdISA_SB_SD_Li256ELb0ELb0ELi2EEENS1_19SingleTileSchedulerILb0ELb0ELb0ELi128EEEEEEEEEvNT_6ParamsE$_ZN4cute5tupleIJNS0_IJNS_1CILi16EEENS1_ILi2EEES3_S3_NS1_ILi4EEES3_EEENS0_IJNS1_ILi1EEEiiiNS1_ILi144EEENS1_ILi512EEEEEEEEC2ERKS5_RKS9_) ;  /* 0xfffe34b000007944 */ /* 0x022fea0003c3ffff */
        /* <DEDUP_REMOVED lines=8> */
[----:B-1----:R-:W-:Y:S05]  /*26380*/  CALL.REL.NOINC `($_ZN7cutlass13device_kernelIN5flash19enable_sm80_to_sm89INS1_16FlashAttnBwdSm80INS1_25CollectiveMainloopBwdSm80ILi2ELi2EN4cute5tupleIJNS5_1CILi128EEES8_NS7_ILi64EEEEEENS_6half_tEfNS_4arch4Sm80ELb0ELb1ELb1ELb0ELb0ELb0ELb0ELb0ELi2ELi4ELi4ELi4ELb0EEENS1_21CollectiveEpilogueBwdISA_SB_SD_Li256ELb0ELb0ELi2EEENS1_19SingleTileSchedulerILb0ELb0ELb0ELi128EEEEEEEEEvNT_6ParamsE$_ZZN4cute6detail16composition_implINS_5tupleIJNS_1CILi16EEENS3_ILi2EEES5_S5_NS3_ILi4EEES5_EEENS2_IJNS3_ILi1EEEiiiNS3_ILi144EEENS3_ILi512EEEEEENS2_IJNS2_IJS5_S5_EEES6_NS3_ILi8EEEEEENS2_IJNS2_IJNS3_ILi64EEESA_EEES4_NS3_ILi1024EEEEEEEEDaRKT_RKT0_RKT1_RKT2_ENKUlRKT_RKT0_E_clISC_SG_EEDaSX_S10_) ;  /* 0xfffe40a000007944 */ /* 0x002fea0003c3ffff */
[----:B------:R-:W-:Y:S02]  /*26390*/  MOV R2, R68 ;  /* 0x0000004400027202 */ /* 0x000fe40000000f00 */
[----:B------:R-:W-:-:S02]  /*263a0*/  MOV R12, 0x263c0 ;  /* 0x000263c0000c7802 */ /* 0x000fc40000000f00 */
[----:B-----5:R-:W-:Y:S05]  /*263b0*/  CALL.REL.NOINC `($_ZN7cutlass13device_kernelIN5flash19enable_sm80_to_sm89INS1_16FlashAttnBwdSm80INS1_25CollectiveMainloopBwdSm80ILi2ELi2EN4cute5tupleIJNS5_1CILi128EEES8_NS7_ILi64EEEEEENS_6half_tEfNS_4arch4Sm80ELb0ELb1ELb1ELb0ELb0ELb0ELb0ELb0ELi2ELi4ELi4ELi4ELb0EEENS1_21CollectiveEpilogueBwdISA_SB_SD_Li256ELb0ELb0ELi2EEENS1_19SingleTileSchedulerILb0ELb0ELb0ELi128EEEEEEEEEvNT_6ParamsE$_ZZN4cute6detail16composition_implINS_5tupleIJNS_1CILi16EEENS3_ILi2EEES5_S5_NS3_ILi4EEES5_EEENS2_IJNS3_ILi1EEEiiiNS3_ILi144EEENS3_ILi512EEEEEENS2_IJNS2_IJS5_S5_EEES6_NS3_ILi8EEEEEENS2_IJNS2_IJNS3_ILi64EEESA_EEES4_NS3_ILi1024EEEEEEEEDaRKT_RKT0_RKT1_RKT2_ENKUlRKT_RKT0_E_clIS6_S4_EEDaSX_S10_) ;  /* 0xfffe401000007944 */ /* 0x020fea0003c3ffff */
[----:B-----5:R2:W-:Y:S01]  /*263c0*/  STL.64 [R1+0x770], R2 ;  /* 0x0007700201007387 */ /* 0x0205e20000100a00 */
[----:B------:R-:W-:Y:S01]  /*263d0*/  IMAD.MOV.U32 R12, RZ, RZ, R4 ;  /* 0x000000ffff0c7224 */ /* 0x000fe200078e0004 */
[----:B------:R-:W-:Y:S01]  /*263e0*/  MOV R80, R62 ;  /* 0x0000003e00507202 */ /* 0x000fe20000000f00 */
[----:B------:R-:W-:Y:S01]  /*263f0*/  IMAD.MOV.U32 R81, RZ, RZ, R61 ;  /* 0x000000ffff517224 */ /* 0x000fe200078e003d */
[----:B------:R-:W-:-:S02]  /*26400*/  MOV R4, 0x26420 ;  /* 0x0002642000047802 */ /* 0x000fc40000000f00 */
[----:B-12---:R-:W-:Y:S05]  /*26410*/  CALL.REL.NOINC `($_ZN7cutlass13device_kernelIN5flash19enable_sm80_to_sm89INS1_16FlashAttnBwdSm80INS1_25CollectiveMainloopBwdSm80ILi2ELi2EN4cute5tupleIJNS5_1CILi128EEES8_NS7_ILi64EEEEEENS_6half_tEfNS_4arch4Sm80ELb0ELb1ELb1ELb0ELb0ELb0ELb0ELb0ELi2ELi4ELi4ELi4ELb0EEENS1_21CollectiveEpilogueBwdISA_SB_SD_Li256ELb0ELb0ELi2EEENS1_19SingleTileSchedulerILb0ELb0ELb0ELi128EEEEEEEEEvNT_6ParamsE$_ZN4cute3eso3ESOILb0ELb0EJNS_5tupleIJiNS_1CILi512EEEEEENS2_IJiiEEENS3_ILi1024EEEEEC2ERKS5_RKS6_RKS7_) ;  /* 0xfffe04e000007944 */ /* 0x006fea0003c3ffff */
[----:B------:R2:W5:Y:S04]  /*26420*/  LDL R5, [R1+0x760] ;  /* 0x0007600001057983 */ /* 0x0005680000100800 */
[----:B-1----:R2:W5:Y:S01]  /*26430*/  LDL.64 R2, [R1+0x758] ;  /* 0x0007580001027983 */ /* 0x0025620000100a00 */
[----:B------:R-:W-:-:S02]  /*26440*/  MOV R80, R62 ;  /* 0x0000003e00507202 */ /* 0x000fc40000000f00 */
[----:B------:R-:W-:Y:S02]  /*26450*/  MOV R12, 0x26470 ;  /* 0x00026470000c7802 */ /* 0x000fe40000000f00 */
[----:B--2--5:R-:W-:Y:S05]  /*26460*/  CALL.REL.NOINC `($_ZN7cutlass13device_kernelIN5flash19enable_sm80_to_sm89INS1_16FlashAttnBwdSm80INS1_25CollectiveMainloopBwdSm80ILi2ELi2EN4cute5tupleIJNS5_1CILi128EEES8_NS7_ILi64EEEEEENS_6half_tEfNS_4arch4Sm80ELb0ELb1ELb1ELb0ELb0ELb0ELb0ELb0ELi2ELi4ELi4ELi4ELb0EEENS1_21CollectiveEpilogueBwdISA_SB_SD_Li256ELb0ELb0ELi2EEENS1_19SingleTileSchedulerILb0ELb0ELb0ELi128EEEEEEEEEvNT_6ParamsE$_ZN4cute5tupleIJNS0_IJNS0_IJNS_1CILi2EEES2_EEES3_NS1_ILi8EEEEEENS0_IJNS0_IJiNS1_ILi512EEEEEENS0_IJiiEEENS1_ILi1024EEEEEEEEC2ERKS5_RKSA_) ;  /* 0xfffe30c000007944 */ /* 0x024fea0003c3ffff */
        /* <DEDUP_REMOVED lines=9> */
[----:B-1---5:R-:W-:Y:S05]  /*26500*/  CALL.REL.NOINC `($_ZN7cutlass13device_kernelIN5flash19enable_sm80_to_sm89INS1_16FlashAttnBwdSm80INS1_25CollectiveMainloopBwdSm80ILi2ELi2EN4cute5tupleIJNS5_1CILi128EEES8_NS7_ILi64EEEEEENS_6half_tEfNS_4arch4Sm80ELb0ELb1ELb1ELb0ELb0ELb0ELb0ELb0ELi2ELi4ELi4ELi4ELb0EEENS1_21CollectiveEpilogueBwdISA_SB_SD_Li256ELb0ELb0ELi2EEENS1_19SingleTileSchedulerILb0ELb0ELb0ELi128EEEEEEEEEvNT_6ParamsE$_ZN4cute3eso3ESOILb0ELb0EJNS_6LayoutINS_5tupleIJNS3_IJNS_1CILi2EEES5_EEES6_NS4_ILi8EEEEEENS3_IJNS3_IJiNS4_ILi512EEEEEENS3_IJiiEEENS4_ILi1024EEEEEEEEjEEC2ERKSE_RKj) ;  /* 0xfffe071000007944 */ /* 0x022fea0003c3ffff */
[----:B-1----:R-:W2:Y:S04]  /*26510*/  LDL.64 R6, [R1+0x760] ;  /* 0x0007600001067983 */ /* 0x002ea80000100a00 */
[----:B------:R1:W5:Y:S01]  /*26520*/  LDL.64 R4, [R1+0x758] ;  /* 0x0007580001047983 */ /* 0x0003620000100a00 */
[----:B------:R-:W-:Y:S02]  /*26530*/  MOV R38, R62 ;  /* 0x0000003e00267202 */ /* 0x000fe40000000f00 */
[----:B------:R-:W-:Y:S01]  /*26540*/  MOV R46, 0x26570 ;  /* 0x00026570002e7802 */ /* 0x000fe20000000f00 */
[----:B--2---:R-:W-:-:S04]  /*26550*/  IMAD.WIDE.U32 R2, R7, 0x2, R14 ;  /* 0x0000000207027825 */ /* 0x004fc800078e000e */
[----:B-1---5:R-:W-:Y:S05]  /*26560*/  CALL.REL.NOINC `($_ZN7cutlass13device_kernelIN5flash19enable_sm80_to_sm89INS1_16FlashAttnBwdSm80INS1_25CollectiveMainloopBwdSm80ILi2ELi2EN4cute5tupleIJNS5_1CILi128EEES8_NS7_ILi64EEEEEENS_6half_tEfNS_4arch4Sm80ELb0ELb1ELb1ELb0ELb0ELb0ELb0ELb0ELi2ELi4ELi4ELi4ELb0EEENS1_21CollectiveEpilogueBwdISA_SB_SD_Li256ELb0ELb0ELi2EEENS1_19SingleTileSchedulerILb0ELb0ELb0ELi128EEEEEEEEEvNT_6ParamsE$_ZN4cute8smem_ptrIPN7cutlass6half_tEECI1NS_12iter_adaptorIS3_S4_EEES3_) ;  /* 0xfffe350000007944 */ /* 0x022fea0003c3ffff */
[----:B-1----:R-:W2:Y:S01]  /*26570*/  LDL.64 R2, [R1+0x758] ;  /* 0x0007580001027983 */ /* 0x002ea20000100a00 */
[----:B------:R-:W-:Y:S01]  /*26580*/  IMAD.MOV.U32 R80, RZ, RZ, R62 ;  /* 0x000000ffff507224 */ /* 0x000fe200078e003e */
[----:B------:R-:W-:-:S02]  /*26590*/  MOV R81, R68 ;  /* 0x0000004400517202 */ /* 0x000fc40000000f00 */
[----:B------:R-:W-:Y:S01]  /*265a0*/  MOV R12, 0x265d0 ;  /* 0x000265d0000c7802 */ /* 0x000fe20000000f00 */
[----:B--2---:R1:W-:Y:S04]  /*265b0*/  STL.64 [R8], R2 ;  /* 0x0000000208007387 */ /* 0x0043e80000100a00 */
[----:B-1----:R-:W-:Y:S05]  /*265c0*/  CALL.REL.NOINC `($_ZN7cutlass13device_kernelIN5flash19enable_sm80_to_sm89INS1_16FlashAttnBwdSm80INS1_25CollectiveMainloopBwdSm80ILi2ELi2EN4cute5tupleIJNS5_1CILi128EEES8_NS7_ILi64EEEEEENS_6half_tEfNS_4arch4Sm80ELb0ELb1ELb1ELb0ELb0ELb0ELb0ELb0ELi2ELi4ELi4ELi4ELb0EEENS1_21CollectiveEpilogueBwdISA_SB_SD_Li256ELb0ELb0ELi2EEENS1_19SingleTileSchedulerILb0ELb0ELb0ELi128EEEEEEEEEvNT_6ParamsE$_ZN4cute3eso3ESOILb0ELb0EJNS_6LayoutINS_5tupleIJNS3_IJNS_1CILi2EEES5_EEES6_NS4_ILi8EEEEEENS3_IJNS3_IJiNS4_ILi512EEEEEENS3_IJiiEEENS4_ILi1024EEEEEEEENS_10ViewEngineINS_8smem_ptrIPN7cutlass6half_tEEEEEEEC2ERKSE_RKSL_) ;  /* 0xfffe05d000007944 */ /* 0x002fea0003c3ffff */
[----:B------:R-:W-:Y:S02]  /*265d0*/  MOV R2, 0x265f0 ;  /* 0x000265f000027802 */ /* 0x000fe40000000f00 */
[----:B-1----:R-:W-:Y:S05]  /*265e0*/  CALL.REL.NOINC `($_ZN7cutlass13device_kernelIN5flash19enable_sm80_to_sm89INS1_16FlashAttnBwdSm80INS1_25CollectiveMainloopBwdSm80ILi2ELi2EN4cute5tupleIJNS5_1CILi128EEES8_NS7_ILi64EEEEEENS_6half_tEfNS_4arch4Sm80ELb0ELb1ELb1ELb0ELb0ELb0ELb0ELb0ELi2ELi4ELi4ELi4ELb0EEENS1_21CollectiveEpilogueBwdISA_SB_SD_Li256ELb0ELb0ELi2EEENS1_19SingleTileSchedulerILb0ELb0ELb0ELi128EEEEEEEEEvNT_6ParamsE$_ZZN4cute4takeILi1ELi3ENS_5tupleIJNS1_IJiNS_1CILi512EEEEEENS1_IJiiEEENS2_ILi1024EEEEEEEEDaRKT1_ENKUlDpRKT_E_clIJS5_S6_EEEDaSE_) ;  /* 0xfffe3ce000007944 */ /* 0x002fea0003c3ffff */
[----:B------:R-:W-:Y:S02]  /*265f0*/  MOV R2, 0x26610 ;  /* 0x0002661000027802 */ /* 0x000fe40000000f00 */
[----:B------:R-:W-:Y:S05]  /*26600*/  CALL.REL.NOINC `($_ZN7cutlass13device_kernelIN5flash19enable_sm80_to_sm89INS1_16FlashAttnBwdSm80INS1_25CollectiveMainloopBwdSm80ILi2ELi2EN4cute5tupleIJNS5_1CILi128EEES8_NS7_ILi64EEEEEENS_6half_tEfNS_4arch4Sm80ELb0ELb1ELb1ELb0ELb0ELb0ELb0ELb0ELi2ELi4ELi4ELi4ELb0EEENS1_21CollectiveEpilogueBwdISA_SB_SD_Li256ELb0ELb0ELi2EEENS1_19SingleTileSchedulerILb0ELb0ELb0ELi128EEEEEEEEEvNT_6ParamsE$_ZZN4cute16flatten_to_tupleINS_5tupleIJNS1_IJiiEEENS_1CILi1024EEEEEEEEDaRKT_ENKUlRKT_E_clIS2_EEDaSB_) ;  /* 0xfffe3b5000007944 */ /* 0x000fea0003c3ffff */
[----:B------:R-:W-:Y:S02]  /*26610*/  MOV R2, 0x26630 ;  /* 0x0002663000027802 */ /* 0x000fe40000000f00 */
[----:B------:R-:W-:Y:S05]  /*26620*/  CALL.REL.NOINC `($_ZN7cutlass13device_kernelIN5flash19enable_sm80_to_sm89INS1_16FlashAttnBwdSm80INS1_25CollectiveMainloopBwdSm80ILi2ELi2EN4cute5tupleIJNS5_1CILi128EEES8_NS7_ILi64EEEEEENS_6half_tEfNS_4arch4Sm80ELb0ELb1ELb1ELb0ELb0ELb0ELb0ELb0ELi2ELi4ELi4ELi4ELb0EEENS1_21CollectiveEpilogueBwdISA_SB_SD_Li256ELb0ELb0ELi2EEENS1_19SingleTileSchedulerILb0ELb0ELb0ELi128EEEEEEEEEvNT_6ParamsE$_ZZN4cute12filter_tupleINS_5tupleIJNS1_IJiiEEENS_1CILi1024EEEEEEZNS_16flatten_to_tupleIS5_EEDaRKT_EUlRKT_E_EEDaS9_OT0_ENKUlDpSC_E_clIJS2_NS1_IJS4_EEEEEEDaSG_) ;  /* 0xfffe367000007944 */ /* 0x000fea0003c3ffff */
        /* <DEDUP_REMOVED lines=23> */
[----:B------:R2:W5:Y:S01]  /*267a0*/  LD.E R3, [R6.64] ;  /* 0x0000000406037980 */ /* 0x000562000c101900 */
[----:B-1----:R-:W-:-:S03]  /*267b0*/  MOV R2, 0x267d0 ;  /* 0x000267d000027802 */ /* 0x002fc60000000f00 */
[----:B--2--5:R-:W-:Y:S05]  /*267c0*/  CALL.REL.NOINC `($_ZN7cutlass13device_kernelIN5flash19enable_sm80_to_sm89INS1_16FlashAttnBwdSm80INS1_25CollectiveMainloopBwdSm80ILi2ELi2EN4cute5tupleIJNS5_1CILi128EEES8_NS7_ILi64EEEEEENS_6half_tEfNS_4arch4Sm80ELb0ELb1ELb1ELb0ELb0ELb0ELb0ELb0ELi2ELi4ELi4ELi4ELb0EEENS1_21CollectiveEpilogueBwdISA_SB_SD_Li256ELb0ELb0ELi2EEENS1_19SingleTileSchedulerILb0ELb0ELb0ELi128EEEEEEEEEvNT_6ParamsE$_ZZN4cute5sliceINS_5tupleIJNS_10UnderscoreES2_S2_iEEENS1_IJNS1_IJNS_1CILi1EEENS4_ILi0EEEEEEiNS4_ILi1024EEENS4_ILi8192EEEEEEEEDaRKT_RKT0_ENKUlRKT_RKT0_E_clIS2_iEEDaSJ_SM_) ;  /* 0xfffe3ba000007944 */ /* 0x024fea0003c3ffff */
[----:B------:R-:W-:Y:S02]  /*267d0*/  MOV R2, 0x267f0 ;  /* 0x000267f000027802 */ /* 0x000fe40000000f00 */
[----:B------:R-:W-:Y:S05]  /*267e0*/  CALL.REL.NOINC `($_ZN7cutlass13device_kernelIN5flash19enable_sm80_to_sm89INS1_16FlashAttnBwdSm80INS1_25CollectiveMainloopBwdSm80ILi2ELi2EN4cute5tupleIJNS5_1CILi128EEES8_NS7_ILi64EEEEEENS_6half_tEfNS_4arch4Sm80ELb0ELb1ELb1ELb0ELb0ELb0ELb0ELb0ELi2ELi4ELi4ELi4ELb0EEENS1_21CollectiveEpilogueBwdISA_SB_SD_Li256ELb0ELb0ELi2EEENS1_19SingleTileSchedulerILb0ELb0ELb0ELi128EEEEEEEEEvNT_6ParamsE$_ZZN4cute12filter_tupleINS_5tupleIJNS_10UnderscoreES2_S2_iEEENS1_IJNS1_IJNS_1CILi1EEENS4_ILi0EEEEEEiNS4_ILi1024EEENS4_ILi8192EEEEEEZNS_5sliceIS3_SA_EEDaRKT_RKT0_EUlRKT_RKT0_E_EEDaSE_SH_OT1_ENKUlDpSK_E_clIJNS1_IJS7_EEENS1_IJiEEENS1_IJS8_EEENS1_IJEEEEEEDaSR_) ;  /* 0xfffe356000007944 */ /* 0x000fea0003c3ffff */
[----:B------:R-:W-:Y:S02]  /*267f0*/  MOV R4, 0x26810 ;  /* 0x0002681000047802 */ /* 0x000fe40000000f00 */
[----:B------:R-:W-:Y:S05]  /*26800*/  CALL.REL.NOINC `($_ZN7cutlass13device_kernelIN5flash19enable_sm80_to_sm89INS1_16FlashAttnBwdSm80INS1_25CollectiveMainloopBwdSm80ILi2ELi2EN4cute5tupleIJNS5_1CILi128EEES8_NS7_ILi64EEEEEENS_6half_tEfNS_4arch4Sm80ELb0ELb1ELb1ELb0ELb0ELb0ELb0ELb0ELi2ELi4ELi4ELi4ELb0EEENS1_21CollectiveEpilogueBwdISA_SB_SD_Li256ELb0ELb0ELi2EEENS1_19SingleTileSchedulerILb0ELb0ELb0ELi128EEEEEEEEEvNT_6ParamsE$_ZN4cute5tupleIJNS0_IJNS0_IJNS_1CILi8EEENS1_ILi1EEEEEENS1_ILi2EEES2_EEENS0_IJNS0_IJS3_NS1_ILi0EEEEEEiNS1_ILi1024EEEEEEEEC2ERKS6_RKSA_) ;  /* 0xfffe2f5000007944 */ /* 0x000fea0003c3ffff */
[----:B-1----:R1:W5:Y:S01]  /*26810*/  LDL R2, [R1+0x758] ;  /* 0x0007580001027983 */ /* 0x0023620000100800 */
[----:B------:R-:W-:Y:S02]  /*26820*/  SHF.L.U32 R12, R5, 0xd, RZ ;  /* 0x0000000d050c7819 */ /* 0x000fe400000006ff */
[----:B------:R-:W-:-:S03]  /*26830*/  MOV R4, 0x26860 ;  /* 0x0002686000047802 */ /* 0x000fc60000000f00 */
[----:B------:R1:W-:Y:S04]  /*26840*/  STL [R1+0x11e0], R12 ;  /* 0x0011e00c01007387 */ /* 0x0003e80000100800 */
[----:B-1---5:R-:W-:Y:S05]  /*26850*/  CALL.REL.NOINC `($_ZN7cutlass13device_kernelIN5flash19enable_sm80_to_sm89INS1_16FlashAttnBwdSm80INS1_25CollectiveMainloopBwdSm80ILi2ELi2EN4cute5tupleIJNS5_1CILi128EEES8_NS7_ILi64EEEEEENS_6half_tEfNS_4arch4Sm80ELb0ELb1ELb1ELb0ELb0ELb0ELb0ELb0ELi2ELi4ELi4ELi4ELb0EEENS1_21CollectiveEpilogueBwdISA_SB_SD_Li256ELb0ELb0ELi2EEENS1_19SingleTileSchedulerILb0ELb0ELb0ELi128EEEEEEEEEvNT_6ParamsE$_ZN4cute3eso3ESOILb0ELb0EJNS_6LayoutINS_5tupleIJNS3_IJNS_1CILi8EEENS4_ILi1EEEEEENS4_ILi2EEES5_EEENS3_IJNS3_IJS6_NS4_ILi0EEEEEEiNS4_ILi1024EEEEEEEEiEEC2ERKSE_RKi) ;  /* 0xfffe095000007944 */ /* 0x022fea0003c3ffff */
[----:B------:R-:W-:Y:S01]  /*26860*/  ULDC.64 UR4, c[0x0][0x118] ;  /* 0x0000460000047ab9 */ /* 0x000fe20000000a00 */
[----:B------:R-:W2:Y:S04]  /*26870*/  LDL.64 R4, [R1+0x758] ;  /* 0x0007580001047983 */ /* 0x000ea80000100a00 */
[----:B-1----:R-:W2:Y:S01]  /*26880*/  LD.E.64 R2, [R6.64+0x8] ;  /* 0x0000080406027980 */ /* 0x002ea2000c101b00 */
[----:B------:R-:W-:Y:S02]  /*26890*/  MOV R38, R62 ;  /* 0x0000003e00267202 */ /* 0x000fe40000000f00 */
[----:B------:R-:W-:Y:S01]  /*268a0*/  MOV R46, 0x268d0 ;  /* 0x000268d0002e7802 */ /* 0x000fe20000000f00 */
[----:B--2---:R-:W-:-:S04]  /*268b0*/  IMAD.WIDE R2, R5, 0x2, R2 ;  /* 0x0000000205027825 */ /* 0x004fc800078e0202 */
[----:B------:R-:W-:Y:S05]  /*268c0*/  CALL.REL.NOINC `($_ZN7cutlass13device_kernelIN5flash19enable_sm80_to_sm89INS1_16FlashAttnBwdSm80INS1_25CollectiveMainloopBwdSm80ILi2ELi2EN4cute5tupleIJNS5_1CILi128EEES8_NS7_ILi64EEEEEENS_6half_tEfNS_4arch4Sm80ELb0ELb1ELb1ELb0ELb0ELb0ELb0ELb0ELi2ELi4ELi4ELi4ELb0EEENS1_21CollectiveEpilogueBwdISA_SB_SD_Li256ELb0ELb0ELi2EEENS1_19SingleTileSchedulerILb0ELb0ELb0ELi128EEEEEEEEEvNT_6ParamsE$_ZN4cute8smem_ptrIPN7cutlass6half_tEECI1NS_12iter_adaptorIS3_S4_EEES3_) ;  /* 0xfffe31a000007944 */ /* 0x000fea0003c3ffff */
[----:B------:R-:W2:Y:S01]  /*268d0*/  LDL.64 R6, [R1+0x758] ;  /* 0x0007580001067983 */ /* 0x000ea20000100a00 */
[----:B-1----:R-:W-:Y:S01]  /*268e0*/  IMAD.MOV.U32 R3, RZ, RZ, R4 ;  /* 0x000000ffff037224 */ /* 0x002fe200078e0004 */
[----:B------:R-:W-:-:S02]  /*268f0*/  MOV R0, R68 ;  /* 0x0000004400007202 */ /* 0x000fc40000000f00 */
[----:B------:R-:W-:Y:S01]  /*26900*/  MOV R4, 0x26930 ;  /* 0x0002693000047802 */ /* 0x000fe20000000f00 */
[----:B--2---:R1:W-:Y:S04]  /*26910*/  STL.64 [R8], R6 ;  /* 0x0000000608007387 */ /* 0x0043e80000100a00 */
[----:B-1----:R-:W-:Y:S05]  /*26920*/  CALL.REL.NOINC `($_ZN7cutlass13device_kernelIN5flash19enable_sm80_to_sm89INS1_16FlashAttnBwdSm80INS1_25CollectiveMainloopBwdSm80ILi2ELi2EN4cute5tupleIJNS5_1CILi128EEES8_NS7_ILi64EEEEEENS_6half_tEfNS_4arch4Sm80ELb0ELb1ELb1ELb0ELb0ELb0ELb0ELb0ELi2ELi4ELi4ELi4ELb0EEENS1_21CollectiveEpilogueBwdISA_SB_SD_Li256ELb0ELb0ELi2EEENS1_19SingleTileSchedulerILb0ELb0ELb0ELi128EEEEEEEEEvNT_6ParamsE$_ZN4cute3eso3ESOILb0ELb0EJNS_6LayoutINS_5tupleIJNS3_IJNS_1CILi8EEENS4_ILi1EEEEEENS4_ILi2EEES5_EEENS3_IJNS3_IJS6_NS4_ILi0EEEEEEiNS4_ILi1024EEEEEEEENS_10ViewEngineINS_8smem_ptrIPN7cutlass6half_tEEEEEEEC2ERKSE_RKSL_) ;  /* 0xfffe081000007944 */ /* 0x002fea0003c3ffff */
[----:B-1----:R-:W2:Y:S01]  /*26930*/  LDL.64 R2, [R63+0xe0] ;  /* 0x0000e0003f027983 */ /* 0x002ea20000100a00 */
[----:B------:R-:W-:-:S03]  /*26940*/  ULDC.64 UR4, c[0x0][0x118] ;  /* 0x0000460000047ab9 */ /* 0x000fc60000000a00 */
[----:B------:R1:W5:Y:S04]  /*26950*/  LDL R0, [R1+0x758] ;  /* 0x0007580001007983 */ /* 0x0003680000100800 */
[----:B------:R1:W5:Y:S04]  /*26960*/  LDL.64 R28, [R1+0x760] ;  /* 0x00076000011c7983 */ /* 0x0003680000100a00 */
[----:B------:R1:W5:Y:S04]  /*26970*/  LDL.64 R34, [R63+0xc8] ;  /* 0x0000c8003f227983 */ /* 0x0003680000100a00 */
[----:B--2---:R-:W5:Y:S01]  /*26980*/  LD.E.64 R2, [R2.64] ;  /* 0x0000000402027980 */ /* 0x004f62000c101b00 */
[----:B------:R-:W-:-:S03]  /*26990*/  MOV R12, 0x269b0 ;  /* 0x000269b0000c7802 */ /* 0x000fc60000000f00 */
[----:B-1---5:R-:W-:Y:S05]  /*269a0*/  CALL.REL.NOINC `($_ZN7cutlass13device_kernelIN5flash19enable_sm80_to_sm89INS1_16FlashAttnBwdSm80INS1_25CollectiveMainloopBwdSm80ILi2ELi2EN4cute5tupleIJNS5_1CILi128EEES8_NS7_ILi64EEEEEENS_6half_tEfNS_4arch4Sm80ELb0ELb1ELb1ELb0ELb0ELb0ELb0ELb0ELi2ELi4ELi4ELi4ELb0EEENS1_21CollectiveEpilogueBwdISA_SB_SD_Li256ELb0ELb0ELi2EEENS1_19SingleTileSchedulerILb0ELb0ELb0ELi128EEEEEEEEEvNT_6ParamsE$_ZN4cute3eso3ESOILb1ELb0EJNS_14ComposedLayoutINS_7SwizzleILi3ELi3ELi3EEENS_1CILi0EEENS_6LayoutINS_5tupleIJNS8_IJNS8_IJNS5_ILi4EEENS5_ILi8EEEEEENS8_IJS9_NS5_ILi1EEEEEEEEENS8_IJNS8_IJNS5_ILi2EEESF_SF_EEENS8_IJSF_SA_EEEEEEEEENS8_IJNS8_IJNS8_IJNS5_ILi128EEESC_EEENS8_IJNS5_ILi16EEES6_EEEEEENS8_IJNS8_IJNS5_ILi64EEESA_NS5_ILi512EEEEEENS8_IJNS5_ILi8192EEENS5_ILi1024EEEEEEEEEEEEEEEENS_10ViewEngineINS_8smem_ptrIPN7cutlass6half_tEEEEEEEC2ERKSY_RKS15_) ;  /* 0xfffe10a000007944 */ /* 0x022fea0003c3ffff */
        /* <DEDUP_REMOVED lines=32> */
[----:B------:R-:W-:Y:S05]  /*26bb0*/  CALL.REL.NOINC `($_ZN7cutlass13device_kernelIN5flash19enable_sm80_to_sm89INS1_16FlashAttnBwdSm80INS1_25CollectiveMainloopBwdSm80ILi2ELi2EN4cute5tupleIJNS5_1CILi128EEES8_NS7_ILi64EEEEEENS_6half_tEfNS_4arch4Sm80ELb0ELb1ELb1ELb0ELb0ELb0ELb0ELb0ELi2ELi4ELi4ELi4ELb0EEENS1_21CollectiveEpilogueBwdISA_SB_SD_Li256ELb0ELb0ELi2EEENS1_19SingleTileSchedulerILb0ELb0ELb0ELi128EEEEEEEEEvNT_6ParamsE$_ZZN4cute13to_mixed_bitsINS_5tupleIJNS1_IJNS_1CILi4EEENS2_ILi8EEEEEES3_NS2_ILi1EEEEEENS1_IJNS1_IJNS2_ILi128EEENS2_ILi0EEEEEENS2_ILi16EEES9_EEENS1_IJNS1_IJiiEEEiS9_EEEEEDaRKT_RKT0_RKT1_ENKUlRKT_RKT0_RKT1_E_clIS5_SA_SD_EEDaSQ_ST_SW_) ;  /* 0xfffe350000007944 */ /* 0x000fea0003c3ffff */
[----:B------:R-:W-:Y:S02]  /*26bc0*/  MOV R12, 0x26be0 ;  /* 0x00026be0000c7802 */ /* 0x000fe40000000f00 */
[----:B------:R-:W-:Y:S05]  /*26bd0*/  CALL.REL.NOINC `($_ZN7cutlass13device_kernelIN5flash19enable_sm80_to_sm89INS1_16FlashAttnBwdSm80INS1_25CollectiveMainloopBwdSm80ILi2ELi2EN4cute5tupleIJNS5_1CILi128EEES8_NS7_ILi64EEEEEENS_6half_tEfNS_4arch4Sm80ELb0ELb1ELb1ELb0ELb0ELb0ELb0ELb0ELi2ELi4ELi4ELi4ELb0EEENS1_21CollectiveEpilogueBwdISA_SB_SD_Li256ELb0ELb0ELi2EEENS1_19SingleTileSchedulerILb0ELb0ELb0ELi128EEEEEEEEEvNT_6ParamsE$_ZZN4cute13to_mixed_bitsINS_5tupleIJNS1_IJNS_1CILi4EEENS2_ILi8EEEEEES3_NS2_ILi1EEEEEENS1_IJNS1_IJNS2_ILi128EEENS2_ILi0EEEEEENS2_ILi16EEES9_EEENS1_IJNS1_IJiiEEEiS9_EEEEEDaRKT_RKT0_RKT1_ENKUlRKT_RKT0_RKT1_E_clIS3_SB_iEEDaSQ_ST_SW_) ;  /* 0xfffe34a000007944 */ /* 0x000fea0003c3ffff */
[----:B------:R-:W-:Y:S02]  /*26be0*/  MOV R7, R6 ;  /* 0x0000000600077202 */ /* 0x000fe40000000f00 */
[----:B------:R-:W-:Y:S02]  /*26bf0*/  MOV R6, 0x26c10 ;  /* 0x00026c1000067802 */ /* 0x000fe40000000f00 */
[----:B------:R-:W-:Y:S05]  /*26c00*/  CALL.REL.NOINC `($_ZN7cutlass13device_kernelIN5flash19enable_sm80_to_sm89INS1_16FlashAttnBwdSm80INS1_25CollectiveMainloopBwdSm80ILi2ELi2EN4cute5tupleIJNS5_1CILi128EEES8_NS7_ILi64EEEEEENS_6half_tEfNS_4arch4Sm80ELb0ELb1ELb1ELb0ELb0ELb0ELb0ELb0ELi2ELi4ELi4ELi4ELb0EEENS1_21CollectiveEpilogueBwdISA_SB_SD_Li256ELb0ELb0ELi2EEENS1_19SingleTileSchedulerILb0ELb0ELb0ELi128EEEEEEEEEvNT_6ParamsE$_ZZN4cute13to_mixed_bitsINS_5tupleIJNS1_IJNS_1CILi4EEENS2_ILi8EEEEEES3_NS2_ILi1EEEEEENS1_IJNS1_IJNS2_ILi128EEENS2_ILi0EEEEEENS2_ILi16EEES9_EEENS1_IJNS1_IJiiEEEiS9_EEEEEDaRKT_RKT0_RKT1_ENKUlDpRKT_E_clIJNS_9MixedBitsILj0ELj384EEENSU_ILj0ELj48EEENS2_ILj0EEEEEEDaSR_) ;  /* 0xfffe343000007944 */ /* 0x000fea0003c3ffff */
[----:B------:R-:W-:Y:S02]  /*26c10*/  SHF.R.S32.HI R7, RZ, 0x1f, R2 ;  /* 0x0000001fff077819 */ /* 0x000fe40000011402 */
[----:B------:R-:W-:Y:S02]  /*26c20*/  LOP3.LUT R3, R3, 0x1b0, RZ, 0xc0, !PT ;  /* 0x000001b003037812 */ /* 0x000fe400078ec0ff */
[----:B------:R-:W-:-:S02]  /*26c30*/  LEA.HI R2, R7, R2, RZ, 0x2 ;  /* 0x0000000207027211 */ /* 0x000fc400078f10ff */
[----:B------:R-:W-:Y:S02]  /*26c40*/  MOV R6, 0x26c80 ;  /* 0x00026c8000067802 */ /* 0x000fe40000000f00 */
[----:B------:R-:W-:-:S05]  /*26c50*/  SHF.R.S32.HI R2, RZ, 0x2, R2 ;  /* 0x00000002ff027819 */ /* 0x000fca0000011402 */
[----:B------:R1:W-:Y:S02]  /*26c60*/  STL [R1+0x77c], R2 ;  /* 0x00077c0201007387 */ /* 0x0003e40000100800 */
[----:B-1----:R-:W-:Y:S05]  /*26c70*/  CALL.REL.NOINC `($_ZN7cutlass13device_kernelIN5flash19enable_sm80_to_sm89INS1_16FlashAttnBwdSm80INS1_25CollectiveMainloopBwdSm80ILi2ELi2EN4cute5tupleIJNS5_1CILi128EEES8_NS7_ILi64EEEEEENS_6half_tEfNS_4arch4Sm80ELb0ELb1ELb1ELb0ELb0ELb0ELb0ELb0ELi2ELi4ELi4ELi4ELb0EEENS1_21CollectiveEpilogueBwdISA_SB_SD_Li256ELb0ELb0ELi2EEENS1_19SingleTileSchedulerILb0ELb0ELb0ELi128EEEEEEEEEvNT_6ParamsE$_ZN4cute5tupleIJNS_7SwizzleILi3ELi3ELi3EEENS_9MixedBitsILj0ELj432EEENS_6LayoutINS0_IJNS0_IJNS_1CILi2EEES7_S7_EEES7_NS6_ILi8EEEEEENS0_IJNS0_IJNS6_ILi64EEES9_NS6_ILi512EEEEEENS6_ILi8192EEENS6_ILi1024EEEEEEEEEEC2ERKS2_RKS4_RKSH_) ;  /* 0xfffe2d7000007944 */ /* 0x002fea0003c3ffff */
[----:B-1----:R1:W5:Y:S01]  /*26c80*/  LDL R2, [R1+0x758] ;  /* 0x0007580001027983 */ /* 0x0023620000100800 */
[----:B------:R-:W-:Y:S02]  /*26c90*/  MOV R3, R9 ;  /* 0x0000000900037202 */ /* 0x000fe40000000f00 */
[----:B------:R-:W-:Y:S02]  /*26ca0*/  MOV R6, 0x26cc0 ;  /* 0x00026cc000067802 */ /* 0x000fe40000000f00 */
[----:B-1---5:R-:W-:Y:S05]  /*26cb0*/  CALL.REL.NOINC `($_ZN7cutlass13device_kernelIN5flash19enable_sm80_to_sm89INS1_16FlashAttnBwdSm80INS1_25CollectiveMainloopBwdSm80ILi2ELi2EN4cute5tupleIJNS5_1CILi128EEES8_NS7_ILi64EEEEEENS_6half_tEfNS_4arch4Sm80ELb0ELb1ELb1ELb0ELb0ELb0ELb0ELb0ELi2ELi4ELi4ELi4ELb0EEENS1_21CollectiveEpilogueBwdISA_SB_SD_Li256ELb0ELb0ELi2EEENS1_19SingleTileSchedulerILb0ELb0ELb0ELi128EEEEEEEEEvNT_6ParamsE$_ZN4cute3eso3ESOILb0ELb0EJNS_14ComposedLayoutINS_7SwizzleILi3ELi3ELi3EEENS_9MixedBitsILj0ELj432EEENS_6LayoutINS_5tupleIJNS8_IJNS_1CILi2EEESA_SA_EEESA_NS9_ILi8EEEEEENS8_IJNS8_IJNS9_ILi64EEESC_NS9_ILi512EEEEEENS9_ILi8192EEENS9_ILi1024EEEEEEEEEEiEEC2ERKSL_RKi) ;  /* 0xfffdf98000007944 */ /* 0x022fea0003c3ffff */
[----:B-1----:R-:W2:Y:S01]  /*26cc0*/  LDL.64 R6, [R1+0x758] ;  /* 0x0007580001067983 */ /* 0x002ea20000100a00 */
[----:B------:R-:W-:Y:S02]  /*26cd0*/  MOV R38, R62 ;  /* 0x0000003e00267202 */ /* 0x000fe40000000f00 */
[----:B------:R-:W-:Y:S01]  /*26ce0*/  MOV R46, 0x26d10 ;  /* 0x00026d10002e7802 */ /* 0x000fe20000000f00 */
[----:B--2---:R-:W-:-:S04]  /*26cf0*/  IMAD.WIDE R2, R7, 0x2, R4 ;  /* 0x0000000207027825 */ /* 0x004fc800078e0204 */
[----:B------:R-:W-:Y:S05]  /*26d00*/  CALL.REL.NOINC `($_ZN7cutlass13device_kernelIN5flash19enable_sm80_to_sm89INS1_16FlashAttnBwdSm80INS1_25CollectiveMainloopBwdSm80ILi2ELi2EN4cute5tupleIJNS5_1CILi128EEES8_NS7_ILi64EEEEEENS_6half_tEfNS_4arch4Sm80ELb0ELb1ELb1ELb0ELb0ELb0ELb0ELb0ELi2ELi4ELi4ELi4ELb0EEENS1_21CollectiveEpilogueBwdISA_SB_SD_Li256ELb0ELb0ELi2EEENS1_19SingleTileSchedulerILb0ELb0ELb0ELi128EEEEEEEEEvNT_6ParamsE$_ZN4cute8smem_ptrIPN7cutlass6half_tEECI1NS_12iter_adaptorIS3_S4_EEES3_) ;  /* 0xfffe2d6000007944 */ /* 0x000fea0003c3ffff */
[----:B------:R-:W2:Y:S01]  /*26d10*/  LDL.64 R4, [R1+0x758] ;  /* 0x0007580001047983 */ /* 0x000ea20000100a00 */
[----:B------:R-:W-:Y:S01]  /*26d20*/  IMAD.MOV.U32 R10, RZ, RZ, R6 ;  /* 0x000000ffff0a7224 */ /* 0x000fe200078e0006 */
[----:B-1----:R-:W-:Y:S02]  /*26d30*/  MOV R2, R68 ;  /* 0x0000004400027202 */ /* 0x002fe40000000f00 */
[----:B------:R-:W-:Y:S01]  /*26d40*/  MOV R6, 0x26d70 ;  /* 0x00026d7000067802 */ /* 0x000fe20000000f00 */
[----:B--2---:R1:W-:Y:S04]  /*26d50*/  STL.64 [R8], R4 ;  /* 0x0000000408007387 */ /* 0x0043e80000100a00 */
[----:B-1----:R-:W-:Y:S05]  /*26d60*/  CALL.REL.NOINC `($_ZN7cutlass13device_kernelIN5flash19enable_sm80_to_sm89INS1_16FlashAttnBwdSm80INS1_25CollectiveMainloopBwdSm80ILi2ELi2EN4cute5tupleIJNS5_1CILi128EEES8_NS7_ILi64EEEEEENS_6half_tEfNS_4arch4Sm80ELb0ELb1ELb1ELb0ELb0ELb0ELb0ELb0ELi2ELi4ELi4ELi4ELb0EEENS1_21CollectiveEpilogueBwdISA_SB_SD_Li256ELb0ELb0ELi2EEENS1_19SingleTileSchedulerILb0ELb0ELb0ELi128EEEEEEEEEvNT_6ParamsE$_ZN4cute3eso3ESOILb0ELb0EJNS_14ComposedLayoutINS_7SwizzleILi3ELi3ELi3EEENS_9MixedBitsILj0ELj432EEENS_6LayoutINS_5tupleIJNS8_IJNS_1CILi2EEESA_SA_EEESA_NS9_ILi8EEEEEENS8_IJNS8_IJNS9_ILi64EEESC_NS9_ILi512EEEEEENS9_ILi8192EEENS9_ILi1024EEEEEEEEEENS_10ViewEngineINS_8smem_ptrIPN7cutlass6half_tEEEEEEEC2ERKSL_RKSS_) ;  /* 0xfffdf86000007944 */ /* 0x002fea0003c3ffff */
        /* <DEDUP_REMOVED lines=23> */
[----:B--2--5:R-:W-:Y:S05]  /*26ee0*/  CALL.REL.NOINC `($_ZN7cutlass13device_kernelIN5flash19enable_sm80_to_sm89INS1_16FlashAttnBwdSm80INS1_25CollectiveMainloopBwdSm80ILi2ELi2EN4cute5tupleIJNS5_1CILi128EEES8_NS7_ILi64EEEEEENS_6half_tEfNS_4arch4Sm80ELb0ELb1ELb1ELb0ELb0ELb0ELb0ELb0ELi2ELi4ELi4ELi4ELb0EEENS1_21CollectiveEpilogueBwdISA_SB_SD_Li256ELb0ELb0ELi2EEENS1_19SingleTileSchedulerILb0ELb0ELb0ELi128EEEEEEEEEvNT_6ParamsE$_ZN4cute3eso3ESOILb1ELb0EJNS_6LayoutINS_5tupleIJNS3_IJNS_1CILi8EEENS4_ILi1EEEEEENS4_ILi2EEES5_EEENS3_IJNS3_IJS6_NS4_ILi0EEEEEENS4_ILi64EEES5_EEEEENS_10ViewEngineIPN7cutlass6half_tEEEEEC2ERKSE_RKSJ_) ;  /* 0xfffe222000007944 */ /* 0x024fea0003c3ffff */
[----:B------:R2:W5:Y:S01]  /*26ef0*/  LDL.64 R24, [R1+0x758] ;  /* 0x0007580001187983 */ /* 0x0005620000100a00 */
[----:B------:R-:W-:Y:S01]  /*26f00*/  IMAD.MOV.U32 R9, RZ, RZ, R20 ;  /* 0x000000ffff097224 */ /* 0x000fe200078e0014 */
[----:B------:R-:W-:Y:S01]  /*26f10*/  MOV R3, R21 ;  /* 0x0000001500037202 */ /* 0x000fe20000000f00 */
[----:B------:R-:W-:Y:S01]  /*26f20*/  IMAD.MOV.U32 R81, RZ, RZ, R62 ;  /* 0x000000ffff517224 */ /* 0x000fe200078e003e */
[----:B------:R-:W-:Y:S02]  /*26f30*/  MOV R10, 0x26f50 ;  /* 0x00026f50000a7802 */ /* 0x000fe40000000f00 */
[----:B-12--5:R-:W-:Y:S05]  /*26f40*/  CALL.REL.NOINC `($_ZN7cutlass13device_kernelIN5flash19enable_sm80_to_sm89INS1_16FlashAttnBwdSm80INS1_25CollectiveMainloopBwdSm80ILi2ELi2EN4cute5tupleIJNS5_1CILi128EEES8_NS7_ILi64EEEEEENS_6half_tEfNS_4arch4Sm80ELb0ELb1ELb1ELb0ELb0ELb0ELb0ELb0ELi2ELi4ELi4ELi4ELb0EEENS1_21CollectiveEpilogueBwdISA_SB_SD_Li256ELb0ELb0ELi2EEENS1_19SingleTileSchedulerILb0ELb0ELb0ELi128EEEEEEEEEvNT_6ParamsE$_ZN4cute3eso3ESOILb1ELb0EJNS_6LayoutINS_5tupleIJNS3_IJNS3_IJNS_1CILi4EEENS4_ILi2EEEEEENS4_ILi1EEEEEES6_NS4_ILi8EEEEEENS3_IJNS3_IJNS3_IJS8_NS4_ILi32EEEEEENS4_ILi0EEEEEENS4_ILi64EEES5_EEEEENS_10ViewEngineIPN7cutlass6half_tEEEEEC2ERKSI_RKSN_) ;  /* 0xfffe12d000007944 */ /* 0x026fea0003c3ffff */
[----:B------:R-:W-:Y:S01]  /*26f50*/  ULDC.64 UR4, c[0x0][0x118] ;  /* 0x0000460000047ab9 */ /* 0x000fe20000000a00 */
[----:B------:R2:W5:Y:S04]  /*26f60*/  LDL.64 R22, [R1+0x758] ;  /* 0x0007580001167983 */ /* 0x0005680000100a00 */
[----:B-1----:R2:W5:Y:S01]  /*26f70*/  LD.E.64 R2, [R26.64] ;  /* 0x000000041a027980 */ /* 0x002562000c101b00 */
[----:B------:R-:W-:-:S02]  /*26f80*/  MOV R38, R62 ;  /* 0x0000003e00267202 */ /* 0x000fc40000000f00 */
[----:B------:R-:W-:Y:S02]  /*26f90*/  MOV R46, 0x26fb0 ;  /* 0x00026fb0002e7802 */ /* 0x000fe40000000f00 */
[----:B--2--5:R-:W-:Y:S05]  /*26fa0*/  CALL.REL.NOINC `($_ZN7cutlass13device_kernelIN5flash19enable_sm80_to_sm89INS1_16FlashAttnBwdSm80INS1_25CollectiveMainloopBwdSm80ILi2ELi2EN4cute5tupleIJNS5_1CILi128EEES8_NS7_ILi64EEEEEENS_6half_tEfNS_4arch4Sm80ELb0ELb1ELb1ELb0ELb0ELb0ELb0ELb0ELi2ELi4ELi4ELi4ELb0EEENS1_21CollectiveEpilogueBwdISA_SB_SD_Li256ELb0ELb0ELi2EEENS1_19SingleTileSchedulerILb0ELb0ELb0ELi128EEEEEEEEEvNT_6ParamsE$_ZN4cute8smem_ptrIPN7cutlass6half_tEECI1NS_12iter_adaptorIS3_S4_EEES3_) ;  /* 0xfffe2ac000007944 */ /* 0x024fea0003c3ffff */
[----:B-1----:R1:W5:Y:S01]  /*26fb0*/  LDL.64 R2, [R1+0x758] ;  /* 0x0007580001027983 */ /* 0x0023620000100a00 */
[----:B------:R-:W-:-:S03]  /*26fc0*/  MOV R34, 0x26fe0 ;  /* 0x00026fe000227802 */ /* 0x000fc60000000f00 */
[----:B-1---5:R-:W-:Y:S05]  /*26fd0*/  CALL.REL.NOINC `($_ZN7cutlass13device_kernelIN5flash19enable_sm80_to_sm89INS1_16FlashAttnBwdSm80INS1_25CollectiveMainloopBwdSm80ILi2ELi2EN4cute5tupleIJNS5_1CILi128EEES8_NS7_ILi64EEEEEENS_6half_tEfNS_4arch4Sm80ELb0ELb1ELb1ELb0ELb0ELb0ELb0ELb0ELi2ELi4ELi4ELi4ELb0EEENS1_21CollectiveEpilogueBwdISA_SB_SD_Li256ELb0ELb0ELi2EEENS1_19SingleTileSchedulerILb0ELb0ELb0ELi128EEEEEEEEEvNT_6ParamsE$_ZN4cute3eso3ESOILb1ELb0EJNS_6LayoutINS_5tupleIJNS3_IJNS_1CILi8EEENS4_ILi1EEEEEENS4_ILi2EEEEEENS3_IJNS3_IJS6_NS4_ILi0EEEEEENS4_ILi8192EEEEEEEENS_10ViewEngineINS_8smem_ptrIPN7cutlass6half_tEEEEEEEC2ERKSE_RKSL_) ;  /* 0xfffe1fa000007944 */ /* 0x022fea0003c3ffff */
[----:B-1----:R1:W5:Y:S01]  /*26fe0*/  LDL.64 R2, [R1+0x758] ;  /* 0x0007580001027983 */ /* 0x0023620000100a00 */
[----:B------:R-:W-:Y:S01]  /*26ff0*/  IMAD.MOV.U32 R14, RZ, RZ, R24 ;  /* 0x000000ffff0e7224 */ /* 0x000fe200078e0018 */
[----:B------:R-:W-:Y:S02]  /*27000*/  MOV R11, R25 ;  /* 0x00000019000b7202 */ /* 0x000fe40000000f00 */
[----:B------:R-:W-:Y:S02]  /*27010*/  MOV R12, 0x27030 ;  /* 0x00027030000c7802 */ /* 0x000fe40000000f00 */
[----:B-1---5:R-:W-:Y:S05]  /*27020*/  CALL.REL.NOINC `($_ZN7cutlass13device_kernelIN5flash19enable_sm80_to_sm89INS1_16FlashAttnBwdSm80INS1_25CollectiveMainloopBwdSm80ILi2ELi2EN4cute5tupleIJNS5_1CILi128EEES8_NS7_ILi64EEEEEENS_6half_tEfNS_4arch4Sm80ELb0ELb1ELb1ELb0ELb0ELb0ELb0ELb0ELi2ELi4ELi4ELi4ELb0EEENS1_21CollectiveEpilogueBwdISA_SB_SD_Li256ELb0ELb0ELi2EEENS1_19SingleTileSchedulerILb0ELb0ELb0ELi128EEEEEEEEEvNT_6ParamsE$_ZN4cute3eso3ESOILb1ELb0EJNS_6LayoutINS_5tupleIJNS3_IJNS_1CILi8EEENS4_ILi1EEEEEENS4_ILi2EEEEEENS3_IJNS3_IJS6_NS4_ILi0EEEEEENS4_ILi64EEEEEEEENS_10ViewEngineIPN7cutlass6half_tEEEEEC2ERKSE_RKSJ_) ;  /* 0xfffe1ec000007944 */ /* 0x022fea0003c3ffff */
[----:B------:R2:W5:Y:S01]  /*27030*/  LDL.64 R6, [R1+0x758] ;  /* 0x0007580001067983 */ /* 0x0005620000100a00 */
[----:B------:R-:W-:Y:S02]  /*27040*/  MOV R11, R3 ;  /* 0x00000003000b7202 */ /* 0x000fe40000000f00 */
[----:B-1----:R-:W-:Y:S02]  /*27050*/  MOV R10, 0x27070 ;  /* 0x00027070000a7802 */ /* 0x002fe40000000f00 */
[----:B--2--5:R-:W-:Y:S05]  /*27060*/  CALL.REL.NOINC `($_ZN7cutlass13device_kernelIN5flash19enable_sm80_to_sm89INS1_16FlashAttnBwdSm80INS1_25CollectiveMainloopBwdSm80ILi2ELi2EN4cute5tupleIJNS5_1CILi128EEES8_NS7_ILi64EEEEEENS_6half_tEfNS_4arch4Sm80ELb0ELb1ELb1ELb0ELb0ELb0ELb0ELb0ELi2ELi4ELi4ELi4ELb0EEENS1_21CollectiveEpilogueBwdISA_SB_SD_Li256ELb0ELb0ELi2EEENS1_19SingleTileSchedulerILb0ELb0ELb0ELi128EEEEEEEEEvNT_6ParamsE$_ZN4cute3eso3ESOILb1ELb0EJNS_6LayoutINS_5tupleIJNS3_IJNS_1CILi8EEENS4_ILi1EEEEEENS3_IJNS4_ILi2EEEEEEEEENS3_IJNS3_IJS6_NS4_ILi0EEEEEENS3_IJNS4_ILi8192EEEEEEEEEEENS_10ViewEngineINS_8smem_ptrIPN7cutlass6half_tEEEEEEEC2ERKSG_RKSN_) ;  /* 0xfffe1ca000007944 */ /* 0x024fea0003c3ffff */
[----:B------:R2:W5:Y:S01]  /*27070*/  LDL.64 R4, [R1+0x758] ;  /* 0x0007580001047983 */ /* 0x0005620000100a00 */
[----:B------:R-:W-:Y:S01]  /*27080*/  IMAD.MOV.U32 R2, RZ, RZ, R6 ;  /* 0x000000ffff027224 */ /* 0x000fe200078e0006 */
[----:B------:R-:W-:-:S02]  /*27090*/  MOV R11, R7 ;  /* 0x00000007000b7202 */ /* 0x000fc40000000f00 */
[----:B------:R-:W-:Y:S02]  /*270a0*/  MOV R10, 0x270c0 ;  /* 0x000270c0000a7802 */ /* 0x000fe40000000f00 */
[----:B-12--5:R-:W-:Y:S05]  /*270b0*/  CALL.REL.NOINC `($_ZN7cutlass13device_kernelIN5flash19enable_sm80_to_sm89INS1_16FlashAttnBwdSm80INS1_25CollectiveMainloopBwdSm80ILi2ELi2EN4cute5tupleIJNS5_1CILi128EEES8_NS7_ILi64EEEEEENS_6half_tEfNS_4arch4Sm80ELb0ELb1ELb1ELb0ELb0ELb0ELb0ELb0ELi2ELi4ELi4ELi4ELb0EEENS1_21CollectiveEpilogueBwdISA_SB_SD_Li256ELb0ELb0ELi2EEENS1_19SingleTileSchedulerILb0ELb0ELb0ELi128EEEEEEEEEvNT_6ParamsE$_ZN4cute3eso3ESOILb1ELb0EJNS_6LayoutINS_5tupleIJNS3_IJNS_1CILi8EEENS4_ILi1EEEEEENS3_IJNS4_ILi2EEEEEEEEENS3_IJNS3_IJS6_NS4_ILi0EEEEEENS3_IJNS4_ILi64EEEEEEEEEEENS_10ViewEngineIPN7cutlass6half_tEEEEEC2ERKSG_RKSL_) ;  /* 0xfffe1bf000007944 */ /* 0x026fea0003c3ffff */
[----:B-1----:R1:W5:Y:S01]  /*270c0*/  LDL.64 R2, [R1+0x758] ;  /* 0x0007580001027983 */ /* 0x0023620000100a00 */
[----:B------:R-:W-:-:S03]  /*270d0*/  MOV R12, 0x270f0 ;  /* 0x000270f0000c7802 */ /* 0x000fc60000000f00 */
[----:B-1---5:R-:W-:Y:S05]  /*270e0*/  CALL.REL.NOINC `($_ZN7cutlass13device_kernelIN5flash19enable_sm80_to_sm89INS1_16FlashAttnBwdSm80INS1_25CollectiveMainloopBwdSm80ILi2ELi2EN4cute5tupleIJNS5_1CILi128EEES8_NS7_ILi64EEEEEENS_6half_tEfNS_4arch4Sm80ELb0ELb1ELb1ELb0ELb0ELb0ELb0ELb0ELi2ELi4ELi4ELi4ELb0EEENS1_21CollectiveEpilogueBwdISA_SB_SD_Li256ELb0ELb0ELi2EEENS1_19SingleTileSchedulerILb0ELb0ELb0ELi128EEEEEEEEEvNT_6ParamsE$_ZN4cute3eso3ESOILb1ELb0EJNS_6LayoutINS_5tupleIJNS3_IJNS3_IJNS_1CILi8EEENS4_ILi1EEEEEES6_EEENS3_IJNS3_IJS6_S6_EEENS4_ILi2EEEEEEEEENS3_IJNS3_IJNS3_IJS6_NS4_ILi0EEEEEESD_EEENS3_IJNS3_IJSD_SD_EEENS4_ILi64EEEEEEEEEEENS_10ViewEngineIPN7cutlass6half_tEEEEEC2ERKSK_RKSP_) ;  /* 0xfffe122000007944 */ /* 0x022fea0003c3ffff */
[----:B-1----:R1:W5:Y:S01]  /*270f0*/  LDL.64 R10, [R1+0x758] ;  /* 0x00075800010a7983 */ /* 0x0023620000100a00 */
[----:B------:R-:W-:Y:S01]  /*27100*/  IMAD.MOV.U32 R2, RZ, RZ, R4 ;  /* 0x000000ffff027224 */ /* 0x000fe200078e0004 */
[----:B------:R-:W-:Y:S02]  /*27110*/  MOV R13, R5 ;  /* 0x00000005000d7202 */ /* 0x000fe40000000f00 */
[----:B------:R-:W-:Y:S02]  /*27120*/  MOV R12, 0x27140 ;  /* 0x00027140000c7802 */ /* 0x000fe40000000f00 */
[----:B-1---5:R-:W-:Y:S05]  /*27130*/  CALL.REL.NOINC `($_ZN7cutlass13device_kernelIN5flash19enable_sm80_to_sm89INS1_16FlashAttnBwdSm80INS1_25CollectiveMainloopBwdSm80ILi2ELi2EN4cute5tupleIJNS5_1CILi128EEES8_NS7_ILi64EEEEEENS_6half_tEfNS_4arch4Sm80ELb0ELb1ELb1ELb0ELb0ELb0ELb0ELb0ELi2ELi4ELi4ELi4ELb0EEENS1_21CollectiveEpilogueBwdISA_SB_SD_Li256ELb0ELb0ELi2EEENS1_19SingleTileSchedulerILb0ELb0ELb0ELi128EEEEEEEEEvNT_6ParamsE$_ZN4cute3eso3ESOILb1ELb0EJNS_6LayoutINS_5tupleIJNS3_IJNS3_IJNS_1CILi8EEENS4_ILi1EEEEEES6_EEENS3_IJNS3_IJS6_S6_EEENS4_ILi2EEEEEEEEENS3_IJNS3_IJNS3_IJS6_NS4_ILi0EEEEEESD_EEENS3_IJNS3_IJSD_SD_EEENS4_ILi8192EEEEEEEEEEENS_10ViewEngineINS_8smem_ptrIPN7cutlass6half_tEEEEEEEC2ERKSK_RKSR_) ;  /* 0xfffe121000007944 */ /* 0x022fea0003c3ffff */
[----:B-1----:R1:W5:Y:S01]  /*27140*/  LDL.64 R2, [R1+0x758] ;  /* 0x0007580001027983 */ /* 0x0023620000100a00 */
[----:B------:R-:W-:Y:S02]  /*27150*/  MOV R14, R10 ;  /* 0x0000000a000e7202 */ /* 0x000fe40000000f00 */
[----:B------:R-:W-:Y:S02]  /*27160*/  MOV R12, 0x27180 ;  /* 0x00027180000c7802 */ /* 0x000fe40000000f00 */
[----:B-1---5:R-:W-:Y:S05]  /*27170*/  CALL.REL.NOINC `($_ZN7cutlass13device_kernelIN5flash19enable_sm80_to_sm89INS1_16FlashAttnBwdSm80INS1_25CollectiveMainloopBwdSm80ILi2ELi2EN4cute5tupleIJNS5_1CILi128EEES8_NS7_ILi64EEEEEENS_6half_tEfNS_4arch4Sm80ELb0ELb1ELb1ELb0ELb0ELb0ELb0ELb0ELi2ELi4ELi4ELi4ELb0EEENS1_21CollectiveEpilogueBwdISA_SB_SD_Li256ELb0ELb0ELi2EEENS1_19SingleTileSchedulerILb0ELb0ELb0ELi128EEEEEEEEEvNT_6ParamsE$_ZN4cute3eso3ESOILb1ELb0EJNS_6LayoutINS_5tupleIJNS3_IJNS_1CILi8EEENS4_ILi1EEEEEENS4_ILi2EEEEEENS3_IJNS3_IJS6_NS4_ILi0EEEEEENS4_ILi64EEEEEEEENS_10ViewEngineIPN7cutlass6half_tEEEEEC2ERKSE_RKSJ_) ;  /* 0xfffe1d7000007944 */ /* 0x022fea0003c3ffff */
[----:B-1----:R1:W5:Y:S01]  /*27180*/  LDL.64 R10, [R1+0x758] ;  /* 0x00075800010a7983 */ /* 0x0023620000100a00 */
[----:B------:R-:W-:Y:S02]  /*27190*/  MOV R38, R62 ;  /* 0x0000003e00267202 */ /* 0x000fe40000000f00 */
[----:B------:R-:W-:-:S02]  /*271a0*/  MOV R46, 0x271c0 ;  /* 0x000271c0002e7802 */ /* 0x000fc40000000f00 */
[----:B-1---5:R-:W-:Y:S05]  /*271b0*/  CALL.REL.NOINC `($_ZN7cutlass13device_kernelIN5flash19enable_sm80_to_sm89INS1_16FlashAttnBwdSm80INS1_25CollectiveMainloopBwdSm80ILi2ELi2EN4cute5tupleIJNS5_1CILi128EEES8_NS7_ILi64EEEEEENS_6half_tEfNS_4arch4Sm80ELb0ELb1ELb1ELb0ELb0ELb0ELb0ELb0ELi2ELi4ELi4ELi4ELb0EEENS1_21CollectiveEpilogueBwdISA_SB_SD_Li256ELb0ELb0ELi2EEENS1_19SingleTileSchedulerILb0ELb0ELb0ELi128EEEEEEEEEvNT_6ParamsE$_ZN4cute8smem_ptrIPN7cutlass6half_tEECI1NS_12iter_adaptorIS3_S4_EEES3_) ;  /* 0xfffe28b000007944 */ /* 0x022fea0003c3ffff */
[----:B-1----:R1:W5:Y:S01]  /*271c0*/  LDL.64 R2, [R1+0x758] ;  /* 0x0007580001027983 */ /* 0x0023620000100a00 */
[----:B------:R-:W-:-:S03]  /*271d0*/  MOV R34, 0x271f0 ;  /* 0x000271f000227802 */ /* 0x000fc60000000f00 */
[----:B-1---5:R-:W-:Y:S05]  /*271e0*/  CALL.REL.NOINC `($_ZN7cutlass13device_kernelIN5flash19enable_sm80_to_sm89INS1_16FlashAttnBwdSm80INS1_25CollectiveMainloopBwdSm80ILi2ELi2EN4cute5tupleIJNS5_1CILi128EEES8_NS7_ILi64EEEEEENS_6half_tEfNS_4arch4Sm80ELb0ELb1ELb1ELb0ELb0ELb0ELb0ELb0ELi2ELi4ELi4ELi4ELb0EEENS1_21CollectiveEpilogueBwdISA_SB_SD_Li256ELb0ELb0ELi2EEENS1_19SingleTileSchedulerILb0ELb0ELb0ELi128EEEEEEEEEvNT_6ParamsE$_ZN4cute3eso3ESOILb1ELb0EJNS_6LayoutINS_5tupleIJNS3_IJNS_1CILi8EEENS4_ILi1EEEEEENS4_ILi2EEEEEENS3_IJNS3_IJS6_NS4_ILi0EEEEEENS4_ILi8192EEEEEEEENS_10ViewEngineINS_8smem_ptrIPN7cutlass6half_tEEEEEEEC2ERKSE_RKSL_) ;  /* 0xfffe1d9000007944 */ /* 0x022fea0003c3ffff */
        /* <DEDUP_REMOVED lines=119> */
[----:B-1----:R-:W-:Y:S05]  /*27960*/  CALL.REL.NOINC `($_ZN7cutlass13device_kernelIN5flash19enable_sm80_to_sm89INS1_16FlashAttnBwdSm80INS1_25CollectiveMainloopBwdSm80ILi2ELi2EN4cute5tupleIJNS5_1CILi128EEES8_NS7_ILi64EEEEEENS_6half_tEfNS_4arch4Sm80ELb0ELb1ELb1ELb0ELb0ELb0ELb0ELb0ELi2ELi4ELi4ELi4ELb0EEENS1_21CollectiveEpilogueBwdISA_SB_SD_Li256ELb0ELb0ELi2EEENS1_19SingleTileSchedulerILb0ELb0ELb0ELi128EEEEEEEEEvNT_6ParamsE$_ZZN4cute5sliceINS_5tupleIJNS_10UnderscoreES2_NS_1CILi0EEEEEENS1_IJNS1_IJNS3_ILi1EEES4_EEEiNS3_ILi1024EEEEEEEEDaRKT_RKT0_ENKUlRKT_RKT0_E_clIS2_iEEDaSI_SL_) ;  /* 0xfffe29b000007944 */ /* 0x002fea0003c3ffff */
[----:B------:R-:W-:Y:S02]  /*27970*/  MOV R2, 0x27990 ;  /* 0x0002799000027802 */ /* 0x000fe40000000f00 */
[----:B------:R-:W-:Y:S05]  /*27980*/  CALL.REL.NOINC `($_ZN7cutlass13device_kernelIN5flash19enable_sm80_to_sm89INS1_16FlashAttnBwdSm80INS1_25CollectiveMainloopBwdSm80ILi2ELi2EN4cute5tupleIJNS5_1CILi128EEES8_NS7_ILi64EEEEEENS_6half_tEfNS_4arch4Sm80ELb0ELb1ELb1ELb0ELb0ELb0ELb0ELb0ELi2ELi4ELi4ELi4ELb0EEENS1_21CollectiveEpilogueBwdISA_SB_SD_Li256ELb0ELb0ELi2EEENS1_19SingleTileSchedulerILb0ELb0ELb0ELi128EEEEEEEEEvNT_6ParamsE$_ZZN4cute12filter_tupleINS_5tupleIJNS_10UnderscoreES2_NS_1CILi0EEEEEENS1_IJNS1_IJNS3_ILi1EEES4_EEEiNS3_ILi1024EEEEEEZNS_5sliceIS5_S9_EEDaRKT_RKT0_EUlRKT_RKT0_E_EEDaSD_SG_OT1_ENKUlDpSJ_E_clIJNS1_IJS7_EEENS1_IJiEEENS1_IJEEEEEEDaSQ_) ;  /* 0xfffe233000007944 */ /* 0x000fea0003c3ffff */
[----:B------:R-:W-:Y:S02]  /*27990*/  MOV R81, R68 ;  /* 0x0000004400517202 */ /* 0x000fe40000000f00 */
[----:B------:R-:W-:-:S02]  /*279a0*/  MOV R36, 0x279c0 ;  /* 0x000279c000247802 */ /* 0x000fc40000000f00 */
[----:B------:R-:W-:Y:S05]  /*279b0*/  CALL.REL.NOINC `($_ZN7cutlass13device_kernelIN5flash19enable_sm80_to_sm89INS1_16FlashAttnBwdSm80INS1_25CollectiveMainloopBwdSm80ILi2ELi2EN4cute5tupleIJNS5_1CILi128EEES8_NS7_ILi64EEEEEENS_6half_tEfNS_4arch4Sm80ELb0ELb1ELb1ELb0ELb0ELb0ELb0ELb0ELi2ELi4ELi4ELi4ELb0EEENS1_21CollectiveEpilogueBwdISA_SB_SD_Li256ELb0ELb0ELi2EEENS1_19SingleTileSchedulerILb0ELb0ELb0ELi128EEEEEEEEEvNT_6ParamsE$_ZN4cute5tupleIJNS0_IJNS0_IJNS_1CILi8EEENS1_ILi1EEEEEENS1_ILi2EEEEEENS0_IJNS0_IJS3_NS1_ILi0EEEEEEiEEEEEC2ERKS6_RKS9_) ;  /* 0xfffe1d0000007944 */ /* 0x000fea0003c3ffff */
[----:B-1----:R1:W5:Y:S01]  /*279c0*/  LDL R3, [R8] ;  /* 0x0000000008037983 */ /* 0x0023620000100800 */
[----:B------:R-:W-:-:S02]  /*279d0*/  MOV R81, R68 ;  /* 0x0000004400517202 */ /* 0x000fc40000000f00 */
[----:B------:R-:W-:Y:S02]  /*279e0*/  MOV R12, 0x27a00 ;  /* 0x00027a00000c7802 */ /* 0x000fe40000000f00 */
[----:B-1---5:R-:W-:Y:S05]  /*279f0*/  CALL.REL.NOINC `($_ZN7cutlass13device_kernelIN5flash19enable_sm80_to_sm89INS1_16FlashAttnBwdSm80INS1_25CollectiveMainloopBwdSm80ILi2ELi2EN4cute5tupleIJNS5_1CILi128EEES8_NS7_ILi64EEEEEENS_6half_tEfNS_4arch4Sm80ELb0ELb1ELb1ELb0ELb0ELb0ELb0ELb0ELi2ELi4ELi4ELi4ELb0EEENS1_21CollectiveEpilogueBwdISA_SB_SD_Li256ELb0ELb0ELi2EEENS1_19SingleTileSchedulerILb0ELb0ELb0ELi128EEEEEEEEEvNT_6ParamsE$_ZN4cute3eso3ESOILb0ELb1EJNS_6LayoutINS_5tupleIJNS3_IJNS_1CILi8EEENS4_ILi1EEEEEENS4_ILi2EEEEEENS3_IJNS3_IJS6_NS4_ILi0EEEEEEiEEEEESA_EEC2ERKSD_RKSA_) ;  /* 0xfffdfd2000007944 */ /* 0x022fea0003c3ffff */
[----:B------:R2:W5:Y:S01]  /*27a00*/  LDL R36, [R8] ;  /* 0x0000000008247983 */ /* 0x0005620000100800 */
[----:B------:R-:W-:Y:S01]  /*27a10*/  IMAD.MOV.U32 R38, RZ, RZ, R62 ;  /* 0x000000ffff267224 */ /* 0x000fe200078e003e */
[----:B-1----:R-:W-:Y:S01]  /*27a20*/  MOV R2, R28 ;  /* 0x0000001c00027202 */ /* 0x002fe20000000f00 */
[----:B------:R-:W-:Y:S01]  /*27a30*/  IMAD.MOV.U32 R3, RZ, RZ, R29 ;  /* 0x000000ffff037224 */ /* 0x000fe200078e001d */
[----:B------:R-:W-:Y:S02]  /*27a40*/  MOV R46, 0x27a60 ;  /* 0x00027a60002e7802 */ /* 0x000fe40000000f00 */
[----:B--2--5:R-:W-:Y:S05]  /*27a50*/  CALL.REL.NOINC `($_ZN7cutlass13device_kernelIN5flash19enable_sm80_to_sm89INS1_16FlashAttnBwdSm80INS1_25CollectiveMainloopBwdSm80ILi2ELi2EN4cute5tupleIJNS5_1CILi128EEES8_NS7_ILi64EEEEEENS_6half_tEfNS_4arch4Sm80ELb0ELb1ELb1ELb0ELb0ELb0ELb0ELb0ELi2ELi4ELi4ELi4ELb0EEENS1_21CollectiveEpilogueBwdISA_SB_SD_Li256ELb0ELb0ELi2EEENS1_19SingleTileSchedulerILb0ELb0ELb0ELi128EEEEEEEEEvNT_6ParamsE$_ZN4cute8smem_ptrIPN7cutlass6half_tEECI1NS_12iter_adaptorIS3_S4_EEES3_) ;  /* 0xfffe201000007944 */ /* 0x024fea0003c3ffff */
[----:B-1----:R-:W2:Y:S01]  /*27a60*/  LDL.64 R2, [R1+0x758] ;  /* 0x0007580001027983 */ /* 0x002ea20000100a00 */
[----:B------:R-:W-:Y:S01]  /*27a70*/  IMAD.MOV.U32 R81, RZ, RZ, R68 ;  /* 0x000000ffff517224 */ /* 0x000fe200078e0044 */
[----:B------:R-:W-:Y:S02]  /*27a80*/  MOV R82, R61 ;  /* 0x0000003d00527202 */ /* 0x000fe40000000f00 */
[----:B------:R-:W-:Y:S01]  /*27a90*/  MOV R38, 0x27ac0 ;  /* 0x00027ac000267802 */ /* 0x000fe20000000f00 */
[----:B--2---:R1:W-:Y:S04]  /*27aa0*/  STL.64 [R1+0x770], R2 ;  /* 0x0007700201007387 */ /* 0x0043e80000100a00 */
[----:B-1----:R-:W-:Y:S05]  /*27ab0*/  CALL.REL.NOINC `($_ZN7cutlass13device_kernelIN5flash19enable_sm80_to_sm89INS1_16FlashAttnBwdSm80INS1_25CollectiveMainloopBwdSm80ILi2ELi2EN4cute5tupleIJNS5_1CILi128EEES8_NS7_ILi64EEEEEENS_6half_tEfNS_4arch4Sm80ELb0ELb1ELb1ELb0ELb0ELb0ELb0ELb0ELi2ELi4ELi4ELi4ELb0EEENS1_21CollectiveEpilogueBwdISA_SB_SD_Li256ELb0ELb0ELi2EEENS1_19SingleTileSchedulerILb0ELb0ELb0ELi128EEEEEEEEEvNT_6ParamsE$_ZN4cute3eso3ESOILb0ELb0EJNS_6LayoutINS_5tupleIJNS3_IJNS_1CILi8EEENS4_ILi1EEEEEENS4_ILi2EEEEEENS3_IJNS3_IJS6_NS4_ILi0EEEEEEiEEEEENS_10ViewEngineINS_8smem_ptrIPN7cutlass6half_tEEEEEEEC2ERKSD_RKSK_) ;  /* 0xfffdf4b000007944 */ /* 0x002fea0003c3ffff */
[----:B------:R2:W5:Y:S04]  /*27ac0*/  LDL R37, [R8] ;  /* 0x0000000008257983 */ /* 0x0005680000100800 */
[----:B------:R2:W5:Y:S01]  /*27ad0*/  LDL.64 R4, [R8+0x8] ;  /* 0x0000080008047983 */ /* 0x0005620000100a00 */
[----:B------:R-:W-:Y:S01]  /*27ae0*/  IMAD.MOV.U32 R81, RZ, RZ, R68 ;  /* 0x000000ffff517224 */ /* 0x000fe200078e0044 */
[----:B------:R-:W-:Y:S01]  /*27af0*/  MOV R38, R22 ;  /* 0x0000001600267202 */ /* 0x000fe20000000f00 */
[----:B-1----:R-:W-:Y:S01]  /*27b00*/  IMAD.MOV.U32 R3, RZ, RZ, R23 ;  /* 0x000000ffff037224 */ /* 0x002fe200078e0017 */
[----:B------:R-:W-:-:S02]  /*27b10*/  MOV R36, 0x27b30 ;  /* 0x00027b3000247802 */ /* 0x000fc40000000f00 */
[----:B--2--5:R-:W-:Y:S05]  /*27b20*/  CALL.REL.NOINC `($_ZN7cutlass13device_kernelIN5flash19enable_sm80_to_sm89INS1_16FlashAttnBwdSm80INS1_25CollectiveMainloopBwdSm80ILi2ELi2EN4cute5tupleIJNS5_1CILi128EEES8_NS7_ILi64EEEEEENS_6half_tEfNS_4arch4Sm80ELb0ELb1ELb1ELb0ELb0ELb0ELb0ELb0ELi2ELi4ELi4ELi4ELb0EEENS1_21CollectiveEpilogueBwdISA_SB_SD_Li256ELb0ELb0ELi2EEENS1_19SingleTileSchedulerILb0ELb0ELb0ELi128EEEEEEEEEvNT_6ParamsE$_ZN4cute3eso3ESOILb1ELb0EJNS_6LayoutINS_5tupleIJNS3_IJNS3_IJNS_1CILi4EEENS4_ILi2EEEEEENS4_ILi1EEEEEES6_EEENS3_IJNS3_IJNS3_IJS8_NS4_ILi32EEEEEENS4_ILi0EEEEEENS4_ILi64EEEEEEEENS_10ViewEngineIPN7cutlass6half_tEEEEEC2ERKSH_RKSM_) ;  /* 0xfffe064000007944 */ /* 0x024fea0003c3ffff */
[----:B-1----:R1:W5:Y:S01]  /*27b30*/  LDL.64 R2, [R8] ;  /* 0x0000000008027983 */ /* 0x0023620000100a00 */
[----:B------:R-:W-:-:S03]  /*27b40*/  MOV R36, 0x27b60 ;  /* 0x00027b6000247802 */ /* 0x000fc60000000f00 */
[----:B-1---5:R-:W-:Y:S05]  /*27b50*/  CALL.REL.NOINC `($_ZN7cutlass13device_kernelIN5flash19enable_sm80_to_sm89INS1_16FlashAttnBwdSm80INS1_25CollectiveMainloopBwdSm80ILi2ELi2EN4cute5tupleIJNS5_1CILi128EEES8_NS7_ILi64EEEEEENS_6half_tEfNS_4arch4Sm80ELb0ELb1ELb1ELb0ELb0ELb0ELb0ELb0ELi2ELi4ELi4ELi4ELb0EEENS1_21CollectiveEpilogueBwdISA_SB_SD_Li256ELb0ELb0ELi2EEENS1_19SingleTileSchedulerILb0ELb0ELb0ELi128EEEEEEEEEvNT_6ParamsE$_ZZN4cute4takeILi1ELi2ENS_5tupleIJNS1_IJNS_1CILi1EEENS2_ILi0EEEEEEiEEEEEDaRKT1_ENKUlDpRKT_E_clIJiEEEDaSD_) ;  /* 0xfffe26e000007944 */ /* 0x022fea0003c3ffff */
[----:B------:R-:W-:Y:S02]  /*27b60*/  MOV R81, R62 ;  /* 0x0000003e00517202 */ /* 0x000fe40000000f00 */
[----:B------:R-:W-:-:S02]  /*27b70*/  MOV R38, 0x27b90 ;  /* 0x00027b9000267802 */ /* 0x000fc40000000f00 */
[----:B------:R-:W-:Y:S05]  /*27b80*/  CALL.REL.NOINC `($_ZN7cutlass13device_kernelIN5flash19enable_sm80_to_sm89INS1_16FlashAttnBwdSm80INS1_25CollectiveMainloopBwdSm80ILi2ELi2EN4cute5tupleIJNS5_1CILi128EEES8_NS7_ILi64EEEEEENS_6half_tEfNS_4arch4Sm80ELb0ELb1ELb1ELb0ELb0ELb0ELb0ELb0ELi2ELi4ELi4ELi4ELb0EEENS1_21CollectiveEpilogueBwdISA_SB_SD_Li256ELb0ELb0ELi2EEENS1_19SingleTileSchedulerILb0ELb0ELb0ELi128EEEEEEEEEvNT_6ParamsE$_ZN4cute3eso3ESOILb1ELb0EJNS_5tupleIJNS_1CILi1EEENS3_ILi0EEEEEENS2_IJiEEEEEC2ERKS6_RKS7_) ;  /* 0xfffe043000007944 */ /* 0x000fea0003c3ffff */
[----:B-1----:R1:W5:Y:S01]  /*27b90*/  LDL R37, [R1+0x758] ;  /* 0x0007580001257983 */ /* 0x0023620000100800 */
[----:B------:R-:W-:-:S02]  /*27ba0*/  MOV R81, R68 ;  /* 0x0000004400517202 */ /* 0x000fc40000000f00 */
[----:B------:R-:W-:Y:S02]  /*27bb0*/  MOV R38, 0x27bd0 ;  /* 0x00027bd000267802 */ /* 0x000fe40000000f00 */
[----:B-1---5:R-:W-:Y:S05]  /*27bc0*/  CALL.REL.NOINC `($_ZN7cutlass13device_kernelIN5flash19enable_sm80_to_sm89INS1_16FlashAttnBwdSm80INS1_25CollectiveMainloopBwdSm80ILi2ELi2EN4cute5tupleIJNS5_1CILi128EEES8_NS7_ILi64EEEEEENS_6half_tEfNS_4arch4Sm80ELb0ELb1ELb1ELb0ELb0ELb0ELb0ELb0ELi2ELi4ELi4ELi4ELb0EEENS1_21CollectiveEpilogueBwdISA_SB_SD_Li256ELb0ELb0ELi2EEENS1_19SingleTileSchedulerILb0ELb0ELb0ELi128EEEEEEEEEvNT_6ParamsE$_ZN4cute5tupleIJNS0_IJNS0_IJNS_1CILi8EEENS1_ILi1EEEEEENS0_IJNS1_ILi2EEEEEEEEENS0_IJNS0_IJS3_NS1_ILi0EEEEEENS0_IJiEEEEEEEEC2ERKS7_RKSB_) ;  /* 0xfffe1ab000007944 */ /* 0x022fea0003c3ffff */
[----:B------:R2:W5:Y:S01]  /*27bd0*/  LDL R40, [R8] ;  /* 0x0000000008287983 */ /* 0x0005620000100800 */
[----:B------:R-:W-:Y:S01]  /*27be0*/  IMAD.MOV.U32 R81, RZ, RZ, R68 ;  /* 0x000000ffff517224 */ /* 0x000fe200078e0044 */
[----:B------:R-:W-:Y:S02]  /*27bf0*/  MOV R82, R61 ;  /* 0x0000003d00527202 */ /* 0x000fe40000000f00 */
[----:B------:R2:W-:Y:S01]  /*27c00*/  STL.64 [R1+0x770], R4 ;  /* 0x0007700401007387 */ /* 0x0005e20000100a00 */
[----:B------:R-:W-:-:S03]  /*27c10*/  MOV R38, 0x27c30 ;  /* 0x00027c3000267802 */ /* 0x000fc60000000f00 */
[----:B-12--5:R-:W-:Y:S05]  /*27c20*/  CALL.REL.NOINC `($_ZN7cutlass13device_kernelIN5flash19enable_sm80_to_sm89INS1_16FlashAttnBwdSm80INS1_25CollectiveMainloopBwdSm80ILi2ELi2EN4cute5tupleIJNS5_1CILi128EEES8_NS7_ILi64EEEEEENS_6half_tEfNS_4arch4Sm80ELb0ELb1ELb1ELb0ELb0ELb0ELb0ELb0ELi2ELi4ELi4ELi4ELb0EEENS1_21CollectiveEpilogueBwdISA_SB_SD_Li256ELb0ELb0ELi2EEENS1_19SingleTileSchedulerILb0ELb0ELb0ELi128EEEEEEEEEvNT_6ParamsE$_ZN4cute3eso3ESOILb0ELb0EJNS_6LayoutINS_5tupleIJNS3_IJNS_1CILi8EEENS4_ILi1EEEEEENS3_IJNS4_ILi2EEEEEEEEENS3_IJNS3_IJS6_NS4_ILi0EEEEEENS3_IJiEEEEEEEENS_10ViewEngineINS_8smem_ptrIPN7cutlass6half_tEEEEEEEC2ERKSF_RKSM_) ;  /* 0xfffdf2d000007944 */ /* 0x026fea0003c3ffff */
[----:B------:R2:W5:Y:S04]  /*27c30*/  LDL R11, [R8] ;  /* 0x00000000080b7983 */ /* 0x0005680000100800 */
[----:B------:R2:W5:Y:S01]  /*27c40*/  LDL.64 R4, [R8+0x8] ;  /* 0x0000080008047983 */ /* 0x0005620000100a00 */
[----:B------:R-:W-:-:S02]  /*27c50*/  MOV R81, R68 ;  /* 0x0000004400517202 */ /* 0x000fc40000000f00 */
[----:B------:R-:W-:Y:S02]  /*27c60*/  MOV R38, 0x27c80 ;  /* 0x00027c8000267802 */ /* 0x000fe40000000f00 */
[----:B-12--5:R-:W-:Y:S05]  /*27c70*/  CALL.REL.NOINC `($_ZN7cutlass13device_kernelIN5flash19enable_sm80_to_sm89INS1_16FlashAttnBwdSm80INS1_25CollectiveMainloopBwdSm80ILi2ELi2EN4cute5tupleIJNS5_1CILi128EEES8_NS7_ILi64EEEEEENS_6half_tEfNS_4arch4Sm80ELb0ELb1ELb1ELb0ELb0ELb0ELb0ELb0ELi2ELi4ELi4ELi4ELb0EEENS1_21CollectiveEpilogueBwdISA_SB_SD_Li256ELb0ELb0ELi2EEENS1_19SingleTileSchedulerILb0ELb0ELb0ELi128EEEEEEEEEvNT_6ParamsE$_ZN4cute3eso3ESOILb1ELb0EJNS_6LayoutINS_5tupleIJNS3_IJNS3_IJNS_1CILi4EEENS4_ILi2EEEEEENS4_ILi1EEEEEENS3_IJS6_EEEEEENS3_IJNS3_IJNS3_IJS8_NS4_ILi32EEEEEENS4_ILi0EEEEEENS3_IJNS4_ILi64EEEEEEEEEEENS_10ViewEngineIPN7cutlass6half_tEEEEEC2ERKSJ_RKSO_) ;  /* 0xfffe04b000007944 */ /* 0x026fea0003c3ffff */
[----:B-1----:R1:W5:Y:S01]  /*27c80*/  LDL.64 R2, [R8] ;  /* 0x0000000008027983 */ /* 0x0023620000100a00 */
[----:B------:R-:W-:Y:S02]  /*27c90*/  MOV R81, R68 ;  /* 0x0000004400517202 */ /* 0x000fe40000000f00 */
[----:B------:R-:W-:Y:S02]  /*27ca0*/  MOV R38, 0x27cc0 ;  /* 0x00027cc000267802 */ /* 0x000fe40000000f00 */
[----:B-1---5:R-:W-:Y:S05]  /*27cb0*/  CALL.REL.NOINC `($_ZN7cutlass13device_kernelIN5flash19enable_sm80_to_sm89INS1_16FlashAttnBwdSm80INS1_25CollectiveMainloopBwdSm80ILi2ELi2EN4cute5tupleIJNS5_1CILi128EEES8_NS7_ILi64EEEEEENS_6half_tEfNS_4arch4Sm80ELb0ELb1ELb1ELb0ELb0ELb0ELb0ELb0ELi2ELi4ELi4ELi4ELb0EEENS1_21CollectiveEpilogueBwdISA_SB_SD_Li256ELb0ELb0ELi2EEENS1_19SingleTileSchedulerILb0ELb0ELb0ELi128EEEEEEEEEvNT_6ParamsE$_ZN4cute3eso3ESOILb1ELb0EJNS_6LayoutINS_5tupleIJNS3_IJNS3_IJNS3_IJNS_1CILi4EEENS4_ILi2EEEEEENS4_ILi1EEEEEES8_EEENS3_IJNS3_IJNS3_IJS8_S8_EEES8_EEES6_EEEEEENS3_IJNS3_IJNS3_IJNS3_IJS8_NS4_ILi32EEEEEENS4_ILi0EEEEEESH_EEENS3_IJNS3_IJNS3_IJSH_SH_EEESH_EEENS4_ILi64EEEEEEEEEEENS_10ViewEngineIPN7cutlass6half_tEEEEEC2ERKSP_RKSU_) ;  /* 0xfffe034000007944 */ /* 0x022fea0003c3ffff */
[----:B-1----:R1:W5:Y:S01]  /*27cc0*/  LDL.64 R2, [R8] ;  /* 0x0000000008027983 */ /* 0x0023620000100a00 */
[----:B------:R-:W-:Y:S02]  /*27cd0*/  MOV R82, R68 ;  /* 0x0000004400527202 */ /* 0x000fe40000000f00 */
[----:B------:R-:W-:Y:S02]  /*27ce0*/  MOV R12, 0x27d00 ;  /* 0x00027d00000c7802 */ /* 0x000fe40000000f00 */
[----:B-1---5:R-:W-:Y:S05]  /*27cf0*/  CALL.REL.NOINC `($_ZN7cutlass13device_kernelIN5flash19enable_sm80_to_sm89INS1_16FlashAttnBwdSm80INS1_25CollectiveMainloopBwdSm80ILi2ELi2EN4cute5tupleIJNS5_1CILi128EEES8_NS7_ILi64EEEEEENS_6half_tEfNS_4arch4Sm80ELb0ELb1ELb1ELb0ELb0ELb0ELb0ELb0ELi2ELi4ELi4ELi4ELb0EEENS1_21CollectiveEpilogueBwdISA_SB_SD_Li256ELb0ELb0ELi2EEENS1_19SingleTileSchedulerILb0ELb0ELb0ELi128EEEEEEEEEvNT_6ParamsE$_ZN4cute5tupleIJNS0_IJNS_1CILi2EEEEEENS0_IJiEEEEEC2ERKS3_RKS4_) ;  /* 0xfffe1b2000007944 */ /* 0x022fea0003c3ffff */
[----:B------:R-:W2:Y:S01]  /*27d00*/  LDL R6, [R8] ;  /* 0x0000000008067983 */ /* 0x000ea20000100800 */
[----:B------:R-:W-:Y:S02]  /*27d10*/  MOV R81, R59 ;  /* 0x0000003b00517202 */ /* 0x000fe40000000f00 */
[----:B-1----:R-:W-:Y:S01]  /*27d20*/  MOV R10, 0x27d50 ;  /* 0x00027d50000a7802 */ /* 0x002fe20000000f00 */
[----:B--2---:R1:W-:Y:S04]  /*27d30*/  STL [R1+0x750], R6 ;  /* 0x0007500601007387 */ /* 0x0043e80000100800 */
[----:B-1----:R-:W-:Y:S05]  /*27d40*/  CALL.REL.NOINC `($_ZN7cutlass13device_kernelIN5flash19enable_sm80_to_sm89INS1_16FlashAttnBwdSm80INS1_25CollectiveMainloopBwdSm80ILi2ELi2EN4cute5tupleIJNS5_1CILi128EEES8_NS7_ILi64EEEEEENS_6half_tEfNS_4arch4Sm80ELb0ELb1ELb1ELb0ELb0ELb0ELb0ELb0ELi2ELi4ELi4ELi4ELb0EEENS1_21CollectiveEpilogueBwdISA_SB_SD_Li256ELb0ELb0ELi2EEENS1_19SingleTileSchedulerILb0ELb0ELb0ELi128EEEEEEEEEvNT_6ParamsE$_ZZN4cute14logical_divideINS_5tupleIJNS1_IJNS_1CILi8EEENS2_ILi1EEEEEENS1_IJNS2_ILi2EEEEEEEEENS1_IJNS1_IJS4_NS2_ILi0EEEEEENS1_IJiEEEEEENS1_IJS5_NS_6LayoutIS4_S9_EEEEEEEDaRKNSD_IT_T0_EERKT1_ENKUlRKT_RKT0_E_clINSD_IS7_SB_EESE_EEDaSQ_ST_) ;  /* 0xfffe23c000007944 */ /* 0x002fea0003c3ffff */
[----:B------:R-:W-:Y:S02]  /*27d50*/  MOV R10, R68 ;  /* 0x00000044000a7202 */ /* 0x000fe40000000f00 */
[----:B------:R-:W-:-:S02]  /*27d60*/  MOV R12, 0x27d80 ;  /* 0x00027d80000c7802 */ /* 0x000fc40000000f00 */
[----:B-----5:R-:W-:Y:S05]  /*27d70*/  CALL.REL.NOINC `($_ZN7cutlass13device_kernelIN5flash19enable_sm80_to_sm89INS1_16FlashAttnBwdSm80INS1_25CollectiveMainloopBwdSm80ILi2ELi2EN4cute5tupleIJNS5_1CILi128EEES8_NS7_ILi64EEEEEENS_6half_tEfNS_4arch4Sm80ELb0ELb1ELb1ELb0ELb0ELb0ELb0ELb0ELi2ELi4ELi4ELi4ELb0EEENS1_21CollectiveEpilogueBwdISA_SB_SD_Li256ELb0ELb0ELi2EEENS1_19SingleTileSchedulerILb0ELb0ELb0ELi128EEEEEEEEEvNT_6ParamsE$_ZN4cute3eso3ESOILb1ELb0EJNS_5tupleIJNS2_IJNS_1CILi1EEENS3_ILi0EEEEEENS2_IJS5_S5_EEEEEENS2_IJS5_iEEEEEC2ERKS8_RKS9_) ;  /* 0xfffe018000007944 */ /* 0x020fea0003c3ffff */
[----:B-1----:R1:W5:Y:S01]  /*27d80*/  LDL R11, [R8] ;  /* 0x00000000080b7983 */ /* 0x0023620000100800 */
[----:B------:R-:W-:-:S02]  /*27d90*/  MOV R82, R68 ;  /* 0x0000004400527202 */ /* 0x000fc40000000f00 */
[----:B------:R-:W-:Y:S02]  /*27da0*/  MOV R12, 0x27dc0 ;  /* 0x00027dc0000c7802 */ /* 0x000fe40000000f00 */
[----:B-1---5:R-:W-:Y:S05]  /*27db0*/  CALL.REL.NOINC `($_ZN7cutlass13device_kernelIN5flash19enable_sm80_to_sm89INS1_16FlashAttnBwdSm80INS1_25CollectiveMainloopBwdSm80ILi2ELi2EN4cute5tupleIJNS5_1CILi128EEES8_NS7_ILi64EEEEEENS_6half_tEfNS_4arch4Sm80ELb0ELb1ELb1ELb0ELb0ELb0ELb0ELb0ELi2ELi4ELi4ELi4ELb0EEENS1_21CollectiveEpilogueBwdISA_SB_SD_Li256ELb0ELb0ELi2EEENS1_19SingleTileSchedulerILb0ELb0ELb0ELi128EEEEEEEEEvNT_6ParamsE$_ZN4cute5tupleIJNS0_IJNS0_IJNS0_IJNS_1CILi8EEENS1_ILi1EEEEEENS0_IJS3_S3_EEEEEENS0_IJS3_NS1_ILi2EEEEEEEEENS0_IJNS0_IJNS0_IJS3_NS1_ILi0EEEEEENS0_IJSA_SA_EEEEEENS0_IJSA_iEEEEEEEEC2ERKS9_RKSF_) ;  /* 0xfffe162000007944 */ /* 0x022fea0003c3ffff */
[----:B-1----:R1:W5:Y:S01]  /*27dc0*/  LDL R11, [R8] ;  /* 0x00000000080b7983 */ /* 0x0023620000100800 */
[----:B------:R-:W-:Y:S02]  /*27dd0*/  MOV R10, R68 ;  /* 0x00000044000a7202 */ /* 0x000fe40000000f00 */
[----:B------:R-:W-:Y:S02]  /*27de0*/  MOV R12, 0x27e00 ;  /* 0x00027e00000c7802 */ /* 0x000fe40000000f00 */
[----:B-1---5:R-:W-:Y:S05]  /*27df0*/  CALL.REL.NOINC `($_ZN7cutlass13device_kernelIN5flash19enable_sm80_to_sm89INS1_16FlashAttnBwdSm80INS1_25CollectiveMainloopBwdSm80ILi2ELi2EN4cute5tupleIJNS5_1CILi128EEES8_NS7_ILi64EEEEEENS_6half_tEfNS_4arch4Sm80ELb0ELb1ELb1ELb0ELb0ELb0ELb0ELb0ELi2ELi4ELi4ELi4ELb0EEENS1_21CollectiveEpilogueBwdISA_SB_SD_Li256ELb0ELb0ELi2EEENS1_19SingleTileSchedulerILb0ELb0ELb0ELi128EEEEEEEEEvNT_6ParamsE$_ZN4cute3eso3ESOILb1ELb0EJNS_5tupleIJNS2_IJNS_1CILi1EEENS3_ILi0EEEEEENS2_IJS5_S5_EEEEEENS2_IJS5_iEEEEEC2ERKS8_RKS9_) ;  /* 0xfffe010000007944 */ /* 0x022fea0003c3ffff */
[----:B-1----:R1:W5:Y:S01]  /*27e00*/  LDL R11, [R8] ;  /* 0x00000000080b7983 */ /* 0x0023620000100800 */
[----:B------:R-:W-:Y:S02]  /*27e10*/  MOV R81, R68 ;  /* 0x0000004400517202 */ /* 0x000fe40000000f00 */
[----:B------:R-:W-:Y:S02]  /*27e20*/  MOV R12, 0x27e40 ;  /* 0x00027e40000c7802 */ /* 0x000fe40000000f00 */
[----:B-1---5:R-:W-:Y:S05]  /*27e30*/  CALL.REL.NOINC `($_ZN7cutlass13device_kernelIN5flash19enable_sm80_to_sm89INS1_16FlashAttnBwdSm80INS1_25CollectiveMainloopBwdSm80ILi2ELi2EN4cute5tupleIJNS5_1CILi128EEES8_NS7_ILi64EEEEEENS_6half_tEfNS_4arch4Sm80ELb0ELb1ELb1ELb0ELb0ELb0ELb0ELb0ELi2ELi4ELi4ELi4ELb0EEENS1_21CollectiveEpilogueBwdISA_SB_SD_Li256ELb0ELb0ELi2EEENS1_19SingleTileSchedulerILb0ELb0ELb0ELi128EEEEEEEEEvNT_6ParamsE$_ZN4cute3eso3ESOILb1ELb0EJNS_5tupleIJNS_1CILi0EEES4_EEEiEEC2ERKS5_RKi) ;  /* 0xfffe014000007944 */ /* 0x022fea0003c3ffff */
[----:B-1----:R1:W5:Y:S01]  /*27e40*/  LDL R11, [R8] ;  /* 0x00000000080b7983 */ /* 0x0023620000100800 */
[----:B------:R-:W-:Y:S02]  /*27e50*/  MOV R81, R68 ;  /* 0x0000004400517202 */ /* 0x000fe40000000f00 */
[----:B------:R-:W-:Y:S02]  /*27e60*/  MOV R12, 0x27e80 ;  /* 0x00027e80000c7802 */ /* 0x000fe40000000f00 */
[----:B-1---5:R-:W-:Y:S05]  /*27e70*/  CALL.REL.NOINC `($_ZN7cutlass13device_kernelIN5flash19enable_sm80_to_sm89INS1_16FlashAttnBwdSm80INS1_25CollectiveMainloopBwdSm80ILi2ELi2EN4cute5tupleIJNS5_1CILi128EEES8_NS7_ILi64EEEEEENS_6half_tEfNS_4arch4Sm80ELb0ELb1ELb1ELb0ELb0ELb0ELb0ELb0ELi2ELi4ELi4ELi4ELb0EEENS1_21CollectiveEpilogueBwdISA_SB_SD_Li256ELb0ELb0ELi2EEENS1_19SingleTileSchedulerILb0ELb0ELb0ELi128EEEEEEEEEvNT_6ParamsE$_ZN4cute3eso3ESOILb1ELb0EJNS_5tupleIJNS2_IJNS_1CILi1EEENS3_ILi0EEEEEES5_EEENS2_IJNS2_IJS5_S5_EEEiEEEEEC2ERKS7_RKS9_) ;  /* 0xfffe00c000007944 */ /* 0x022fea0003c3ffff */
[----:B-1----:R1:W5:Y:S01]  /*27e80*/  LDL R11, [R8] ;  /* 0x00000000080b7983 */ /* 0x0023620000100800 */
[----:B------:R-:W-:-:S02]  /*27e90*/  MOV R81, R68 ;  /* 0x0000004400517202 */ /* 0x000fc40000000f00 */
[----:B------:R-:W-:Y:S02]  /*27ea0*/  MOV R12, 0x27ec0 ;  /* 0x00027ec0000c7802 */ /* 0x000fe40000000f00 */
[----:B-1---5:R-:W-:Y:S05]  /*27eb0*/  CALL.REL.NOINC `($_ZN7cutlass13device_kernelIN5flash19enable_sm80_to_sm89INS1_16FlashAttnBwdSm80INS1_25CollectiveMainloopBwdSm80ILi2ELi2EN4cute5tupleIJNS5_1CILi128EEES8_NS7_ILi64EEEEEENS_6half_tEfNS_4arch4Sm80ELb0ELb1ELb1ELb0ELb0ELb0ELb0ELb0ELi2ELi4ELi4ELi4ELb0EEENS1_21CollectiveEpilogueBwdISA_SB_SD_Li256ELb0ELb0ELi2EEENS1_19SingleTileSchedulerILb0ELb0ELb0ELi128EEEEEEEEEvNT_6ParamsE$_ZN4cute5tupleIJNS0_IJNS0_IJNS0_IJNS_1CILi8EEENS1_ILi1EEEEEES3_EEENS0_IJNS0_IJS3_S3_EEENS1_ILi2EEEEEEEEENS0_IJNS0_IJNS0_IJS3_NS1_ILi0EEEEEESA_EEENS0_IJNS0_IJSA_SA_EEEiEEEEEEEEC2ERKS9_RKSF_) ;  /* 0xfffe156000007944 */ /* 0x022fea0003c3ffff */
[----:B------:R2:W5:Y:S01]  /*27ec0*/  LDL R14, [R8] ;  /* 0x00000000080e7983 */ /* 0x0005620000100800 */
[----:B------:R-:W-:Y:S01]  /*27ed0*/  IMAD.MOV.U32 R81, RZ, RZ, R68 ;  /* 0x000000ffff517224 */ /* 0x000fe200078e0044 */
[----:B------:R-:W-:Y:S02]  /*27ee0*/  MOV R82, R61 ;  /* 0x0000003d00527202 */ /* 0x000fe40000000f00 */
[----:B------:R2:W-:Y:S01]  /*27ef0*/  STL.64 [R1+0x770], R4 ;  /* 0x0007700401007387 */ /* 0x0005e20000100a00 */
[----:B------:R-:W-:-:S03]  /*27f00*/  MOV R12, 0x27f20 ;  /* 0x00027f20000c7802 */ /* 0x000fc60000000f00 */
[----:B-12--5:R-:W-:Y:S05]  /*27f10*/  CALL.REL.NOINC `($_ZN7cutlass13device_kernelIN5flash19enable_sm80_to_sm89INS1_16FlashAttnBwdSm80INS1_25CollectiveMainloopBwdSm80ILi2ELi2EN4cute5tupleIJNS5_1CILi128EEES8_NS7_ILi64EEEEEENS_6half_tEfNS_4arch4Sm80ELb0ELb1ELb1ELb0ELb0ELb0ELb0ELb0ELi2ELi4ELi4ELi4ELb0EEENS1_21CollectiveEpilogueBwdISA_SB_SD_Li256ELb0ELb0ELi2EEENS1_19SingleTileSchedulerILb0ELb0ELb0ELi128EEEEEEEEEvNT_6ParamsE$_ZN4cute3eso3ESOILb0ELb0EJNS_6LayoutINS_5tupleIJNS3_IJNS3_IJNS_1CILi8EEENS4_ILi1EEEEEES6_EEENS3_IJNS3_IJS6_S6_EEENS4_ILi2EEEEEEEEENS3_IJNS3_IJNS3_IJS6_NS4_ILi0EEEEEESD_EEENS3_IJNS3_IJSD_SD_EEEiEEEEEEEENS_10ViewEngineINS_8smem_ptrIPN7cutlass6half_tEEEEEEEC2ERKSJ_RKSQ_) ;  /* 0xfffdea7000007944 */ /* 0x026fea0003c3ffff */
[----:B------:R2:W5:Y:S04]  /*27f20*/  LDL R6, [R8] ;  /* 0x0000000008067983 */ /* 0x0005680000100800 */
[----:B------:R2:W5:Y:S01]  /*27f30*/  LDL.64 R4, [R8+0x8] ;  /* 0x0000080008047983 */ /* 0x0005620000100a00 */
[----:B------:R-:W-:Y:S01]  /*27f40*/  IMAD.MOV.U32 R38, RZ, RZ, R2 ;  /* 0x000000ffff267224 */ /* 0x000fe200078e0002 */
[----:B------:R-:W-:-:S02]  /*27f50*/  MOV R81, R62 ;  /* 0x0000003e00517202 */ /* 0x000fc40000000f00 */
[----:B------:R-:W-:Y:S02]  /*27f60*/  MOV R36, 0x27f80 ;  /* 0x00027f8000247802 */ /* 0x000fe40000000f00 */
[----:B-12--5:R-:W-:Y:S05]  /*27f70*/  CALL.REL.NOINC `($_ZN7cutlass13device_kernelIN5flash19enable_sm80_to_sm89INS1_16FlashAttnBwdSm80INS1_25CollectiveMainloopBwdSm80ILi2ELi2EN4cute5tupleIJNS5_1CILi128EEES8_NS7_ILi64EEEEEENS_6half_tEfNS_4arch4Sm80ELb0ELb1ELb1ELb0ELb0ELb0ELb0ELb0ELi2ELi4ELi4ELi4ELb0EEENS1_21CollectiveEpilogueBwdISA_SB_SD_Li256ELb0ELb0ELi2EEENS1_19SingleTileSchedulerILb0ELb0ELb0ELi128EEEEEEEEEvNT_6ParamsE$_ZN4cute3eso3ESOILb1ELb0EJNS_6LayoutINS_5tupleIJNS3_IJNS3_IJNS_1CILi4EEENS4_ILi2EEEEEENS4_ILi1EEEEEES6_EEENS3_IJNS3_IJNS3_IJS8_NS4_ILi32EEEEEENS4_ILi0EEEEEENS4_ILi64EEEEEEEENS_10ViewEngineIPN7cutlass6half_tEEEEEC2ERKSH_RKSM_) ;  /* 0xfffe01f000007944 */ /* 0x026fea0003c3ffff */
[----:B------:R2:W5:Y:S01]  /*27f80*/  LDL.64 R10, [R1+0x758] ;  /* 0x00075800010a7983 */ /* 0x0005620000100a00 */
[----:B------:R-:W-:Y:S02]  /*27f90*/  MOV R3, R6 ;  /* 0x0000000600037202 */ /* 0x000fe40000000f00 */
[----:B-1----:R-:W-:Y:S02]  /*27fa0*/  MOV R2, 0x27fc0 ;  /* 0x00027fc000027802 */ /* 0x002fe40000000f00 */
[----:B--2--5:R-:W-:Y:S05]  /*27fb0*/  CALL.REL.NOINC `($_ZN7cutlass13device_kernelIN5flash19enable_sm80_to_sm89INS1_16FlashAttnBwdSm80INS1_25CollectiveMainloopBwdSm80ILi2ELi2EN4cute5tupleIJNS5_1CILi128EEES8_NS7_ILi64EEEEEENS_6half_tEfNS_4arch4Sm80ELb0ELb1ELb1ELb0ELb0ELb0ELb0ELb0ELi2ELi4ELi4ELi4ELb0EEENS1_21CollectiveEpilogueBwdISA_SB_SD_Li256ELb0ELb0ELi2EEENS1_19SingleTileSchedulerILb0ELb0ELb0ELi128EEEEEEEEEvNT_6ParamsE$_ZZN4cute5sliceINS_5tupleIJNS1_IJNS_10UnderscoreENS_1CILi0EEEEEENS1_IJS4_S2_EEEEEENS1_IJNS1_IJNS1_IJNS3_ILi1EEES4_EEES4_EEENS1_IJNS1_IJS4_S4_EEEiEEEEEEEEDaRKT_RKT0_ENKUlRKT_RKT0_E_clIS6_SC_EEDaSM_SP_) ;  /* 0xfffe233000007944 */ /* 0x024fea0003c3ffff */
[----:B------:R-:W-:Y:S02]  /*27fc0*/  MOV R2, 0x27fe0 ;  /* 0x00027fe000027802 */ /* 0x000fe40000000f00 */
[----:B------:R-:W-:Y:S05]  /*27fd0*/  CALL.REL.NOINC `($_ZN7cutlass13device_kernelIN5flash19enable_sm80_to_sm89INS1_16FlashAttnBwdSm80INS1_25CollectiveMainloopBwdSm80ILi2ELi2EN4cute5tupleIJNS5_1CILi128EEES8_NS7_ILi64EEEEEENS_6half_tEfNS_4arch4Sm80ELb0ELb1ELb1ELb0ELb0ELb0ELb0ELb0ELi2ELi4ELi4ELi4ELb0EEENS1_21CollectiveEpilogueBwdISA_SB_SD_Li256ELb0ELb0ELi2EEENS1_19SingleTileSchedulerILb0ELb0ELb0ELi128EEEEEEEEEvNT_6ParamsE$_ZZN4cute12filter_tupleINS_5tupleIJNS1_IJNS_10UnderscoreENS_1CILi0EEEEEENS1_IJS4_S2_EEEEEENS1_IJNS1_IJNS1_IJNS3_ILi1EEES4_EEES4_EEENS1_IJNS1_IJS4_S4_EEEiEEEEEEZNS_5sliceIS7_SD_EEDaRKT_RKT0_EUlRKT_RKT0_E_EEDaSH_SK_OT1_ENKUlDpSN_E_clIJNS1_IJS9_EEENS1_IJiEEEEEEDaSU_) ;  /* 0xfffe1c5000007944 */ /* 0x000fea0003c3ffff */
[----:B------:R-:W-:Y:S02]  /*27fe0*/  MOV R81, R62 ;  /* 0x0000003e00517202 */ /* 0x000fe40000000f00 */
[----:B------:R-:W-:Y:S02]  /*27ff0*/  MOV R36, 0x28010 ;  /* 0x0002801000247802 */ /* 0x000fe40000000f00 */
[----:B------:R-:W-:Y:S05]  /*28000*/  CALL.REL.NOINC `($_ZN7cutlass13device_kernelIN5flash19enable_sm80_to_sm89INS1_16FlashAttnBwdSm80INS1_25CollectiveMainloopBwdSm80ILi2ELi2EN4cute5tupleIJNS5_1CILi128EEES8_NS7_ILi64EEEEEENS_6half_tEfNS_4arch4Sm80ELb0ELb1ELb1ELb0ELb0ELb0ELb0ELb0ELi2ELi4ELi4ELi4ELb0EEENS1_21CollectiveEpilogueBwdISA_SB_SD_Li256ELb0ELb0ELi2EEENS1_19SingleTileSchedulerILb0ELb0ELb0ELi128EEEEEEEEEvNT_6ParamsE$_ZN4cute5tupleIJNS0_IJNS0_IJNS_1CILi8EEENS1_ILi1EEEEEENS1_ILi2EEEEEENS0_IJNS0_IJS3_NS1_ILi0EEEEEEiEEEEEC2ERKS6_RKS9_) ;  /* 0xfffe16b000007944 */ /* 0x000fea0003c3ffff */
[----:B-1----:R1:W5:Y:S01]  /*28010*/  LDL R3, [R1+0x758] ;  /* 0x0007580001037983 */ /* 0x0023620000100800 */
[----:B------:R-:W-:Y:S02]  /*28020*/  MOV R81, R62 ;  /* 0x0000003e00517202 */ /* 0x000fe40000000f00 */
[----:B------:R-:W-:Y:S02]  /*28030*/  MOV R12, 0x28050 ;  /* 0x00028050000c7802 */ /* 0x000fe40000000f00 */
[----:B-1---5:R-:W-:Y:S05]  /*28040*/  CALL.REL.NOINC `($_ZN7cutlass13device_kernelIN5flash19enable_sm80_to_sm89INS1_16FlashAttnBwdSm80INS1_25CollectiveMainloopBwdSm80ILi2ELi2EN4cute5tupleIJNS5_1CILi128EEES8_NS7_ILi64EEEEEENS_6half_tEfNS_4arch4Sm80ELb0ELb1ELb1ELb0ELb0ELb0ELb0ELb0ELi2ELi4ELi4ELi4ELb0EEENS1_21CollectiveEpilogueBwdISA_SB_SD_Li256ELb0ELb0ELi2EEENS1_19SingleTileSchedulerILb0ELb0ELb0ELi128EEEEEEEEEvNT_6ParamsE$_ZN4cute3eso3ESOILb0ELb1EJNS_6LayoutINS_5tupleIJNS3_IJNS_1CILi8EEENS4_ILi1EEEEEENS4_ILi2EEEEEENS3_IJNS3_IJS6_NS4_ILi0EEEEEEiEEEEESA_EEC2ERKSD_RKSA_) ;  /* 0xfffdf6d000007944 */ /* 0x022fea0003c3ffff */
[----:B------:R2:W5:Y:S01]  /*28050*/  LDL R36, [R1+0x758] ;  /* 0x0007580001247983 */ /* 0x0005620000100800 */
[----:B-1----:R-:W-:Y:S01]  /*28060*/  IMAD.MOV.U32 R2, RZ, RZ, R4 ;  /* 0x000000ffff027224 */ /* 0x002fe200078e0004 */
[----:B------:R-:W-:Y:S01]  /*28070*/  MOV R3, R5 ;  /* 0x0000000500037202 */ /* 0x000fe20000000f00 */
[----:B------:R-:W-:Y:S01]  /*28080*/  IMAD.MOV.U32 R38, RZ, RZ, R62 ;  /* 0x000000ffff267224 */ /* 0x000fe200078e003e */
[----:B------:R-:W-:-:S02]  /*28090*/  MOV R46, 0x280b0 ;  /* 0x000280b0002e7802 */ /* 0x000fc40000000f00 */
[----:B--2--5:R-:W-:Y:S05]  /*280a0*/  CALL.REL.NOINC `($_ZN7cutlass13device_kernelIN5flash19enable_sm80_to_sm89INS1_16FlashAttnBwdSm80INS1_25CollectiveMainloopBwdSm80ILi2ELi2EN4cute5tupleIJNS5_1CILi128EEES8_NS7_ILi64EEEEEENS_6half_tEfNS_4arch4Sm80ELb0ELb1ELb1ELb0ELb0ELb0ELb0ELb0ELi2ELi4ELi4ELi4ELb0EEENS1_21CollectiveEpilogueBwdISA_SB_SD_Li256ELb0ELb0ELi2EEENS1_19SingleTileSchedulerILb0ELb0ELb0ELi128EEEEEEEEEvNT_6ParamsE$_ZN4cute8smem_ptrIPN7cutlass6half_tEECI1NS_12iter_adaptorIS3_S4_EEES3_) ;  /* 0xfffe19c000007944 */ /* 0x024fea0003c3ffff */
[----:B-1----:R-:W2:Y:S01]  /*280b0*/  LDL.64 R2, [R1+0x758] ;  /* 0x0007580001027983 */ /* 0x002ea20000100a00 */
[----:B------:R-:W-:Y:S01]  /*280c0*/  IMAD.MOV.U32 R81, RZ, RZ, R62 ;  /* 0x000000ffff517224 */ /* 0x000fe200078e003e */
[----:B------:R-:W-:-:S02]  /*280d0*/  MOV R82, R61 ;  /* 0x0000003d00527202 */ /* 0x000fc40000000f00 */
[----:B------:R-:W-:Y:S01]  /*280e0*/  MOV R38, 0x28110 ;  /* 0x0002811000267802 */ /* 0x000fe20000000f00 */
[----:B--2---:R1:W-:Y:S04]  /*280f0*/  STL.64 [R1+0x770], R2 ;  /* 0x0007700201007387 */ /* 0x0043e80000100a00 */
[----:B-1----:R-:W-:Y:S05]  /*28100*/  CALL.REL.NOINC `($_ZN7cutlass13device_kernelIN5flash19enable_sm80_to_sm89INS1_16FlashAttnBwdSm80INS1_25CollectiveMainloopBwdSm80ILi2ELi2EN4cute5tupleIJNS5_1CILi128EEES8_NS7_ILi64EEEEEENS_6half_tEfNS_4arch4Sm80ELb0ELb1ELb1ELb0ELb0ELb0ELb0ELb0ELi2ELi4ELi4ELi4ELb0EEENS1_21CollectiveEpilogueBwdISA_SB_SD_Li256ELb0ELb0ELi2EEENS1_19SingleTileSchedulerILb0ELb0ELb0ELi128EEEEEEEEEvNT_6ParamsE$_ZN4cute3eso3ESOILb0ELb0EJNS_6LayoutINS_5tupleIJNS3_IJNS_1CILi8EEENS4_ILi1EEEEEENS4_ILi2EEEEEENS3_IJNS3_IJS6_NS4_ILi0EEEEEEiEEEEENS_10ViewEngineINS_8smem_ptrIPN7cutlass6half_tEEEEEEEC2ERKSD_RKSK_) ;  /* 0xfffdee6000007944 */ /* 0x002fea0003c3ffff */
[----:B------:R2:W5:Y:S04]  /*28110*/  LDL R8, [R1+0x758] ;  /* 0x0007580001087983 */ /* 0x0005680000100800 */
[----:B------:R2:W5:Y:S01]  /*28120*/  LDL.64 R14, [R1+0x760] ;  /* 0x00076000010e7983 */ /* 0x0005620000100a00 */
[----:B------:R-:W-:Y:S01]  /*28130*/  IMAD.MOV.U32 R81, RZ, RZ, R62 ;  /* 0x000000ffff517224 */ /* 0x000fe200078e003e */
[----:B------:R-:W-:Y:S02]  /*28140*/  MOV R47, RZ ;  /* 0x000000ff002f7202 */ /* 0x000fe40000000f00 */
[----:B------:R-:W-:Y:S02]  /*28150*/  MOV R46, 0x28170 ;  /* 0x00028170002e7802 */ /* 0x000fe40000000f00 */
[----:B-12--5:R-:W-:Y:S05]  /*28160*/  CALL.REL.NOINC `($_ZN7cutlass13device_kernelIN5flash19enable_sm80_to_sm89INS1_16FlashAttnBwdSm80INS1_25CollectiveMainloopBwdSm80ILi2ELi2EN4cute5tupleIJNS5_1CILi128EEES8_NS7_ILi64EEEEEENS_6half_tEfNS_4arch4Sm80ELb0ELb1ELb1ELb0ELb0ELb0ELb0ELb0ELi2ELi4ELi4ELi4ELb0EEENS1_21CollectiveEpilogueBwdISA_SB_SD_Li256ELb0ELb0ELi2EEENS1_19SingleTileSchedulerILb0ELb0ELb0ELi128EEEEEEEEEvNT_6ParamsE$_ZN4cute3eso3ESOILb1ELb0EJNS_10UnderscoreEiEEC2ERKS2_RKi) ;  /* 0xfffdf7a000007944 */ /* 0x026fea0003c3ffff */
[----:B------:R-:W2:Y:S01]  /*28170*/  LDL R37, [R1+0x758] ;  /* 0x0007580001257983 */ /* 0x000ea20000100800 */
[----:B------:R-:W-:-:S02]  /*28180*/  MOV R81, R62 ;  /* 0x0000003e00517202 */ /* 0x000fc40000000f00 */
[----:B------:R-:W-:Y:S01]  /*28190*/  MOV R38, 0x281c0 ;  /* 0x000281c000267802 */ /* 0x000fe20000000f00 */
[----:B--2---:R-:W-:Y:S02]  /*281a0*/  IMAD R37, R8, R37, RZ ;  /* 0x0000002508257224 */ /* 0x004fe400078e02ff */
        /* <DEDUP_REMOVED lines=19> */
[----:B-1----:R-:W-:Y:S05]  /*282e0*/  CALL.REL.NOINC `($_ZN7cutlass13device_kernelIN5flash19enable_sm80_to_sm89INS1_16FlashAttnBwdSm80INS1_25CollectiveMainloopBwdSm80ILi2ELi2EN4cute5tupleIJNS5_1CILi128EEES8_NS7_ILi64EEEEEENS_6half_tEfNS_4arch4Sm80ELb0ELb1ELb1ELb0ELb0ELb0ELb0ELb0ELi2ELi4ELi4ELi4ELb0EEENS1_21CollectiveEpilogueBwdISA_SB_SD_Li256ELb0ELb0ELi2EEENS1_19SingleTileSchedulerILb0ELb0ELb0ELi128EEEEEEEEEvNT_6ParamsE$_ZN4cute3eso3ESOILb1ELb0EJNS_6LayoutINS_5tupleIJNS3_IJNS3_IJNS_1CILi4EEENS4_ILi2EEEEEENS4_ILi1EEEEEEEEENS3_IJNS3_IJNS3_IJS8_NS4_ILi32EEEEEENS4_ILi0EEEEEEEEEEEiEEC2ERKSG_RKi) ;  /* 0xfffdfe0000007944 */ /* 0x002fea0003c3ffff */
[----:B------:R-:W2:Y:S01]  /*282f0*/  LDL R5, [R1+0x758] ;  /* 0x0007580001057983 */ /* 0x000ea20000100800 */
[----:B------:R-:W-:Y:S02]  /*28300*/  MOV R81, R62 ;  /* 0x0000003e00517202 */ /* 0x000fe40000000f00 */
[----:B------:R-:W-:Y:S01]  /*28310*/  MOV R34, 0x28350 ;  /* 0x0002835000227802 */ /* 0x000fe20000000f00 */
[----:B-12---:R-:W-:-:S05]  /*28320*/  IMAD.WIDE R12, R5, 0x2, R10 ;  /* 0x00000002050c7825 */ /* 0x006fca00078e020a */
[----:B------:R-:W-:Y:S02]  /*28330*/  MOV R36, R12 ;  /* 0x0000000c00247202 */ /* 0x000fe40000000f00 */
[----:B------:R-:W-:Y:S05]  /*28340*/  CALL.REL.NOINC `($_ZN7cutlass13device_kernelIN5flash19enable_sm80_to_sm89INS1_16FlashAttnBwdSm80INS1_25CollectiveMainloopBwdSm80ILi2ELi2EN4cute5tupleIJNS5_1CILi128EEES8_NS7_ILi64EEEEEENS_6half_tEfNS_4arch4Sm80ELb0ELb1ELb1ELb0ELb0ELb0ELb0ELb0ELi2ELi4ELi4ELi4ELb0EEENS1_21CollectiveEpilogueBwdISA_SB_SD_Li256ELb0ELb0ELi2EEENS1_19SingleTileSchedulerILb0ELb0ELb0ELi128EEEEEEEEEvNT_6ParamsE$_ZN4cute3eso3ESOILb1ELb0EJNS_6LayoutINS_5tupleIJNS3_IJNS3_IJNS_1CILi4EEENS4_ILi2EEEEEENS4_ILi1EEEEEEEEENS3_IJNS3_IJNS3_IJS8_NS4_ILi32EEEEEENS4_ILi0EEEEEEEEEEENS_10ViewEngineIPN7cutlass6half_tEEEEEC2ERKSG_RKSL_) ;  /* 0xfffdfd5000007944 */ /* 0x000fea0003c3ffff */
[----:B------:R2:W5:Y:S01]  /*28350*/  LDL.64 R4, [R1+0x758] ;  /* 0x0007580001047983 */ /* 0x0005620000100a00 */
[----:B------:R-:W-:Y:S02]  /*28360*/  MOV R38, R62 ;  /* 0x0000003e00267202 */ /* 0x000fe40000000f00 */
[----:B------:R-:W-:Y:S02]  /*28370*/  MOV R46, 0x28390 ;  /* 0x00028390002e7802 */ /* 0x000fe40000000f00 */
[----:B-12--5:R-:W-:Y:S05]  /*28380*/  CALL.REL.NOINC `($_ZN7cutlass13device_kernelIN5flash19enable_sm80_to_sm89INS1_16FlashAttnBwdSm80INS1_25CollectiveMainloopBwdSm80ILi2ELi2EN4cute5tupleIJNS5_1CILi128EEES8_NS7_ILi64EEEEEENS_6half_tEfNS_4arch4Sm80ELb0ELb1ELb1ELb0ELb0ELb0ELb0ELb0ELi2ELi4ELi4ELi4ELb0EEENS1_21CollectiveEpilogueBwdISA_SB_SD_Li256ELb0ELb0ELi2EEENS1_19SingleTileSchedulerILb0ELb0ELb0ELi128EEEEEEEEEvNT_6ParamsE$_ZN4cute8smem_ptrIPN7cutlass6half_tEECI1NS_12iter_adaptorIS3_S4_EEES3_) ;  /* 0xfffe16e000007944 */ /* 0x026fea0003c3ffff */
        /* <DEDUP_REMOVED lines=9> */
[----:B-1----:R-:W-:Y:S01]  /*28420*/  IMAD.MOV.U32 R2, RZ, RZ, R4 ;  /* 0x000000ffff027224 */ /* 0x002fe200078e0004 */
[----:B------:R-:W-:Y:S01]  /*28430*/  MOV R13, R5 ;  /* 0x00000005000d7202 */ /* 0x000fe20000000f00 */
[----:B------:R-:W-:Y:S01]  /*28440*/  IMAD.MOV.U32 R81, RZ, RZ, R62 ;  /* 0x000000ffff517224 */ /* 0x000fe200078e003e */
[----:B------:R-:W-:-:S02]  /*28450*/  MOV R12, 0x28470 ;  /* 0x00028470000c7802 */ /* 0x000fc40000000f00 */
[----:B--2--5:R-:W-:Y:S05]  /*28460*/  CALL.REL.NOINC `($_ZN7cutlass13device_kernelIN5flash19enable_sm80_to_sm89INS1_16FlashAttnBwdSm80INS1_25CollectiveMainloopBwdSm80ILi2ELi2EN4cute5tupleIJNS5_1CILi128EEES8_NS7_ILi64EEEEEENS_6half_tEfNS_4arch4Sm80ELb0ELb1ELb1ELb0ELb0ELb0ELb0ELb0ELi2ELi4ELi4ELi4ELb0EEENS1_21CollectiveEpilogueBwdISA_SB_SD_Li256ELb0ELb0ELi2EEENS1_19SingleTileSchedulerILb0ELb0ELb0ELi128EEEEEEEEEvNT_6ParamsE$_ZN4cute3eso3ESOILb1ELb0EJNS_6LayoutINS_5tupleIJNS3_IJNS3_IJNS_1CILi2EEES5_EEENS4_ILi1EEEEEEEEENS3_IJNS3_IJNS3_IJS7_NS4_ILi16EEEEEENS4_ILi0EEEEEEEEEEENS_10ViewEngineIPjEEEEC2ERKSF_RKSI_) ;  /* 0xfffdfbd000007944 */ /* 0x024fea0003c3ffff */
        /* <DEDUP_REMOVED lines=11> */
[----:B-1----:R-:W-:Y:S05]  /*28520*/  CALL.REL.NOINC `($_ZN7cutlass13device_kernelIN5flash19enable_sm80_to_sm89INS1_16FlashAttnBwdSm80INS1_25CollectiveMainloopBwdSm80ILi2ELi2EN4cute5tupleIJNS5_1CILi128EEES8_NS7_ILi64EEEEEENS_6half_tEfNS_4arch4Sm80ELb0ELb1ELb1ELb0ELb0ELb0ELb0ELb0ELi2ELi4ELi4ELi4ELb0EEENS1_21CollectiveEpilogueBwdISA_SB_SD_Li256ELb0ELb0ELi2EEENS1_19SingleTileSchedulerILb0ELb0ELb0ELi128EEEEEEEEEvNT_6ParamsE$_ZN4cute3eso3ESOILb1ELb0EJNS_10UnderscoreEiEEC2ERKS2_RKi) ;  /* 0xfffdf3e000007944 */ /* 0x002fea0003c3ffff */
        /* <DEDUP_REMOVED lines=16> */
[----:B------:R-:W-:-:S02]  /*28630*/  MOV R47, 0x1 ;  /* 0x00000001002f7802 */ /* 0x000fc40000000f00 */
        /* <DEDUP_REMOVED lines=42> */
[----:B-1----:R-:W-:Y:S05]  /*288e0*/  CALL.REL.NOINC `($_ZN7cutlass13device_kernelIN5flash19enable_sm80_to_sm89INS1_16FlashAttnBwdSm80INS1_25CollectiveMainloopBwdSm80ILi2ELi2EN4cute5tupleIJNS5_1CILi128EEES8_NS7_ILi64EEEEEENS_6half_tEfNS_4arch4Sm80ELb0ELb1ELb1ELb0ELb0ELb0ELb0ELb0ELi2ELi4ELi4ELi4ELb0EEENS1_21CollectiveEpilogueBwdISA_SB_SD_Li256ELb0ELb0ELi2EEENS1_19SingleTileSchedulerILb0ELb0ELb0ELi128EEEEEEEEEvNT_6ParamsE$_ZN4cute3eso3ESOILb1ELb0EJNS_10UnderscoreES2_iEEC2ERKS2_S5_RKi) ;  /* 0xfffdefe000007944 */ /* 0x002fea0003c3ffff */
[----:B-1----:R-:W2:Y:S01]  /*288f0*/  LDL R3, [R1+0x758] ;  /* 0x0007580001037983 */ /* 0x002ea20000100800 */
[----:B------:R-:W-:-:S02]  /*28900*/  MOV R10, 0x28930 ;  /* 0x00028930000a7802 */ /* 0x000fc40000000f00 */
[----:B--2---:R-:W-:Y:S02]  /*28910*/  SHF.L.U32 R3, R3, 0xa, RZ ;  /* 0x0000000a03037819 */ /* 0x004fe400000006ff */
[----:B------:R-:W-:Y:S05]  /*28920*/  CALL.REL.NOINC `($_ZN7cutlass13device_kernelIN5flash19enable_sm80_to_sm89INS1_16FlashAttnBwdSm80INS1_25CollectiveMainloopBwdSm80ILi2ELi2EN4cute5tupleIJNS5_1CILi128EEES8_NS7_ILi64EEEEEENS_6half_tEfNS_4arch4Sm80ELb0ELb1ELb1ELb0ELb0ELb0ELb0ELb0ELi2ELi4ELi4ELi4ELb0EEENS1_21CollectiveEpilogueBwdISA_SB_SD_Li256ELb0ELb0ELi2EEENS1_19SingleTileSchedulerILb0ELb0ELb0ELi128EEEEEEEEEvNT_6ParamsE$_ZN4cute3eso3ESOILb1ELb0EJNS_6LayoutINS_5tupleIJNS3_IJNS_1CILi8EEENS4_ILi1EEEEEENS4_ILi2EEEEEENS3_IJNS3_IJS6_NS4_ILi0EEEEEENS4_ILi8192EEEEEEEEiEEC2ERKSE_RKi) ;  /* 0xfffe069000007944 */ /* 0x000fea0003c3ffff */
[----:B------:R-:W-:Y:S01]  /*28930*/  ULDC.64 UR4, c[0x0][0x118] ;  /* 0x0000460000047ab9 */ /* 0x000fe20000000a00 */
[----:B-1----:R-:W2:Y:S04]  /*28940*/  LDL R2, [R1+0x758] ;  /* 0x0007580001027983 */ /* 0x002ea80000100800 */
[----:B------:R-:W2:Y:S01]  /*28950*/  LD.E.64 R4, [R26.64] ;  /* 0x000000041a047980 */ /* 0x000ea2000c101b00 */
[----:B------:R-:W-:Y:S02]  /*28960*/  MOV R38, R62 ;  /* 0x0000003e00267202 */ /* 0x000fe40000000f00 */
[----:B------:R-:W-:Y:S01]  /*28970*/  MOV R46, 0x289a0 ;  /* 0x000289a0002e7802 */ /* 0x000fe20000000f00 */
[----:B--2---:R-:W-:-:S04]  /*28980*/  IMAD.WIDE R2, R2, 0x2, R4 ;  /* 0x0000000202027825 */ /* 0x004fc800078e0204 */
[----:B------:R-:W-:Y:S05]  /*28990*/  CALL.REL.NOINC `($_ZN7cutlass13device_kernelIN5flash19enable_sm80_to_sm89INS1_16FlashAttnBwdSm80INS1_25CollectiveMainloopBwdSm80ILi2ELi2EN4cute5tupleIJNS5_1CILi128EEES8_NS7_ILi64EEEEEENS_6half_tEfNS_4arch4Sm80ELb0ELb1ELb1ELb0ELb0ELb0ELb0ELb0ELi2ELi4ELi4ELi4ELb0EEENS1_21CollectiveEpilogueBwdISA_SB_SD_Li256ELb0ELb0ELi2EEENS1_19SingleTileSchedulerILb0ELb0ELb0ELi128EEEEEEEEEvNT_6ParamsE$_ZN4cute8smem_ptrIPN7cutlass6half_tEECI1NS_12iter_adaptorIS3_S4_EEES3_) ;  /* 0xfffe10d000007944 */ /* 0x000fea0003c3ffff */
[----:B-1----:R1:W5:Y:S01]  /*289a0*/  LDL.64 R2, [R1+0x758] ;  /* 0x0007580001027983 */ /* 0x0023620000100a00 */
[----:B------:R-:W-:-:S03]  /*289b0*/  MOV R34, 0x289d0 ;  /* 0x000289d000227802 */ /* 0x000fc60000000f00 */
[----:B-1---5:R-:W-:Y:S05]  /*289c0*/  CALL.REL.NOINC `($_ZN7cutlass13device_kernelIN5flash19enable_sm80_to_sm89INS1_16FlashAttnBwdSm80INS1_25CollectiveMainloopBwdSm80ILi2ELi2EN4cute5tupleIJNS5_1CILi128EEES8_NS7_ILi64EEEEEENS_6half_tEfNS_4arch4Sm80ELb0ELb1ELb1ELb0ELb0ELb0ELb0ELb0ELi2ELi4ELi4ELi4ELb0EEENS1_21CollectiveEpilogueBwdISA_SB_SD_Li256ELb0ELb0ELi2EEENS1_19SingleTileSchedulerILb0ELb0ELb0ELi128EEEEEEEEEvNT_6ParamsE$_ZN4cute3eso3ESOILb1ELb0EJNS_6LayoutINS_5tupleIJNS3_IJNS_1CILi8EEENS4_ILi1EEEEEENS4_ILi2EEEEEENS3_IJNS3_IJS6_NS4_ILi0EEEEEENS4_ILi8192EEEEEEEENS_10ViewEngineINS_8smem_ptrIPN7cutlass6half_tEEEEEEEC2ERKSE_RKSL_) ;  /* 0xfffe05b000007944 */ /* 0x022fea0003c3ffff */
        /* <DEDUP_REMOVED lines=8> */
[----:B------:R-:W-:Y:S05]  /*28a50*/  CALL.REL.NOINC `($_ZN7cutlass13device_kernelIN5flash19enable_sm80_to_sm89INS1_16FlashAttnBwdSm80INS1_25CollectiveMainloopBwdSm80ILi2ELi2EN4cute5tupleIJNS5_1CILi128EEES8_NS7_ILi64EEEEEENS_6half_tEfNS_4arch4Sm80ELb0ELb1ELb1ELb0ELb0ELb0ELb0ELb0ELi2ELi4ELi4ELi4ELb0EEENS1_21CollectiveEpilogueBwdISA_SB_SD_Li256ELb0ELb0ELi2EEENS1_19SingleTileSchedulerILb0ELb0ELb0ELi128EEEEEEEEEvNT_6ParamsE$_ZN4cute3eso3ESOILb1ELb0EJNS_6LayoutINS_5tupleIJNS3_IJNS_1CILi8EEENS4_ILi1EEEEEENS4_ILi2EEEEEENS3_IJNS3_IJS6_NS4_ILi0EEEEEENS4_ILi64EEEEEEEEiEEC2ERKSE_RKi) ;  /* 0xfffe04e000007944 */ /* 0x000fea0003c3ffff */
[----:B-1----:R-:W2:Y:S01]  /*28a60*/  LDL R3, [R1+0x758] ;  /* 0x0007580001037983 */ /* 0x002ea20000100800 */
[----:B------:R-:W-:Y:S01]  /*28a70*/  MOV R12, 0x28ab0 ;  /* 0x00028ab0000c7802 */ /* 0x000fe20000000f00 */
[----:B--2---:R-:W-:-:S05]  /*28a80*/  IMAD.WIDE R10, R3, 0x2, R24 ;  /* 0x00000002030a7825 */ /* 0x004fca00078e0218 */
[----:B------:R-:W-:Y:S02]  /*28a90*/  MOV R14, R10 ;  /* 0x0000000a000e7202 */ /* 0x000fe40000000f00 */
[----:B------:R-:W-:Y:S05]  /*28aa0*/  CALL.REL.NOINC `($_ZN7cutlass13device_kernelIN5flash19enable_sm80_to_sm89INS1_16FlashAttnBwdSm80INS1_25CollectiveMainloopBwdSm80ILi2ELi2EN4cute5tupleIJNS5_1CILi128EEES8_NS7_ILi64EEEEEENS_6half_tEfNS_4arch4Sm80ELb0ELb1ELb1ELb0ELb0ELb0ELb0ELb0ELi2ELi4ELi4ELi4ELb0EEENS1_21CollectiveEpilogueBwdISA_SB_SD_Li256ELb0ELb0ELi2EEENS1_19SingleTileSchedulerILb0ELb0ELb0ELi128EEEEEEEEEvNT_6ParamsE$_ZN4cute3eso3ESOILb1ELb0EJNS_6LayoutINS_5tupleIJNS3_IJNS_1CILi8EEENS4_ILi1EEEEEENS4_ILi2EEEEEENS3_IJNS3_IJS6_NS4_ILi0EEEEEENS4_ILi64EEEEEEEENS_10ViewEngineIPN7cutlass6half_tEEEEEC2ERKSE_RKSJ_) ;  /* 0xfffe044000007944 */ /* 0x000fea0003c3ffff */
[----:B------:R2:W5:Y:S01]  /*28ab0*/  LDL.64 R6, [R1+0x758] ;  /* 0x0007580001067983 */ /* 0x0005620000100a00 */
[----:B------:R-:W-:Y:S01]  /*28ac0*/  IMAD.MOV.U32 R2, RZ, RZ, R4 ;  /* 0x000000ffff027224 */ /* 0x000fe200078e0004 */
[----:B------:R-:W-:Y:S02]  /*28ad0*/  MOV R11, R5 ;  /* 0x00000005000b7202 */ /* 0x000fe40000000f00 */
[----:B-1----:R-:W-:Y:S02]  /*28ae0*/  MOV R10, 0x28b00 ;  /* 0x00028b00000a7802 */ /* 0x002fe40000000f00 */
[----:B--2--5:R-:W-:Y:S05]  /*28af0*/  CALL.REL.NOINC `($_ZN7cutlass13device_kernelIN5flash19enable_sm80_to_sm89INS1_16FlashAttnBwdSm80INS1_25CollectiveMainloopBwdSm80ILi2ELi2EN4cute5tupleIJNS5_1CILi128EEES8_NS7_ILi64EEEEEENS_6half_tEfNS_4arch4Sm80ELb0ELb1ELb1ELb0ELb0ELb0ELb0ELb0ELi2ELi4ELi4ELi4ELb0EEENS1_21CollectiveEpilogueBwdISA_SB_SD_Li256ELb0ELb0ELi2EEENS1_19SingleTileSchedulerILb0ELb0ELb0ELi128EEEEEEEEEvNT_6ParamsE$_ZN4cute3eso3ESOILb1ELb0EJNS_6LayoutINS_5tupleIJNS3_IJNS_1CILi8EEENS4_ILi1EEEEEENS3_IJNS4_ILi2EEEEEEEEENS3_IJNS3_IJS6_NS4_ILi0EEEEEENS3_IJNS4_ILi8192EEEEEEEEEEENS_10ViewEngineINS_8smem_ptrIPN7cutlass6half_tEEEEEEEC2ERKSG_RKSN_) ;  /* 0xfffe021000007944 */ /* 0x024fea0003c3ffff */
[----:B------:R2:W5:Y:S01]  /*28b00*/  LDL.64 R4, [R1+0x758] ;  /* 0x0007580001047983 */ /* 0x0005620000100a00 */
[----:B------:R-:W-:Y:S01]  /*28b10*/  IMAD.MOV.U32 R2, RZ, RZ, R6 ;  /* 0x000000ffff027224 */ /* 0x000fe200078e0006 */
[----:B------:R-:W-:Y:S02]  /*28b20*/  MOV R11, R7 ;  /* 0x00000007000b7202 */ /* 0x000fe40000000f00 */
[----:B------:R-:W-:Y:S02]  /*28b30*/  MOV R10, 0x28b50 ;  /* 0x00028b50000a7802 */ /* 0x000fe40000000f00 */
[----:B-12--5:R-:W-:Y:S05]  /*28b40*/  CALL.REL.NOINC `($_ZN7cutlass13device_kernelIN5flash19enable_sm80_to_sm89INS1_16FlashAttnBwdSm80INS1_25CollectiveMainloopBwdSm80ILi2ELi2EN4cute5tupleIJNS5_1CILi128EEES8_NS7_ILi64EEEEEENS_6half_tEfNS_4arch4Sm80ELb0ELb1ELb1ELb0ELb0ELb0ELb0ELb0ELi2ELi4ELi4ELi4ELb0EEENS1_21CollectiveEpilogueBwdISA_SB_SD_Li256ELb0ELb0ELi2EEENS1_19SingleTileSchedulerILb0ELb0ELb0ELi128EEEEEEEEEvNT_6ParamsE$_ZN4cute3eso3ESOILb1ELb0EJNS_6LayoutINS_5tupleIJNS3_IJNS_1CILi8EEENS4_ILi1EEEEEENS3_IJNS4_ILi2EEEEEEEEENS3_IJNS3_IJS6_NS4_ILi0EEEEEENS3_IJNS4_ILi64EEEEEEEEEEENS_10ViewEngineIPN7cutlass6half_tEEEEEC2ERKSG_RKSL_) ;  /* 0xfffe016000007944 */ /* 0x026fea0003c3ffff */
[----:B-1----:R1:W5:Y:S01]  /*28b50*/  LDL.64 R2, [R1+0x758] ;  /* 0x0007580001027983 */ /* 0x0023620000100a00 */
[----:B------:R-:W-:-:S03]  /*28b60*/  MOV R12, 0x28b80 ;  /* 0x00028b80000c7802 */ /* 0x000fc60000000f00 */
[----:B-1---5:R-:W-:Y:S05]  /*28b70*/  CALL.REL.NOINC `($_ZN7cutlass13device_kernelIN5flash19enable_sm80_to_sm89INS1_16FlashAttnBwdSm80INS1_25CollectiveMainloopBwdSm80ILi2ELi2EN4cute5tupleIJNS5_1CILi128EEES8_NS7_ILi64EEEEEENS_6half_tEfNS_4arch4Sm80ELb0ELb1ELb1ELb0ELb0ELb0ELb0ELb0ELi2ELi4ELi4ELi4ELb0EEENS1_21CollectiveEpilogueBwdISA_SB_SD_Li256ELb0ELb0ELi2EEENS1_19SingleTileSchedulerILb0ELb0ELb0ELi128EEEEEEEEEvNT_6ParamsE$_ZN4cute3eso3ESOILb1ELb0EJNS_6LayoutINS_5tupleIJNS3_IJNS3_IJNS_1CILi8EEENS4_ILi1EEEEEES6_EEENS3_IJNS3_IJS6_S6_EEENS4_ILi2EEEEEEEEENS3_IJNS3_IJNS3_IJS6_NS4_ILi0EEEEEESD_EEENS3_IJNS3_IJSD_SD_EEENS4_ILi64EEEEEEEEEEENS_10ViewEngineIPN7cutlass6half_tEEEEEC2ERKSK_RKSP_) ;  /* 0xfffdf79000007944 */ /* 0x022fea0003c3ffff */
[----:B-1----:R1:W5:Y:S01]  /*28b80*/  LDL.64 R10, [R1+0x758] ;  /* 0x00075800010a7983 */ /* 0x0023620000100a00 */
[----:B------:R-:W-:Y:S01]  /*28b90*/  IMAD.MOV.U32 R2, RZ, RZ, R4 ;  /* 0x000000ffff027224 */ /* 0x000fe200078e0004 */
[----:B------:R-:W-:-:S02]  /*28ba0*/  MOV R13, R5 ;  /* 0x00000005000d7202 */ /* 0x000fc40000000f00 */
[----:B------:R-:W-:Y:S02]  /*28bb0*/  MOV R12, 0x28bd0 ;  /* 0x00028bd0000c7802 */ /* 0x000fe40000000f00 */
[----:B-1---5:R-:W-:Y:S05]  /*28bc0*/  CALL.REL.NOINC `($_ZN7cutlass13device_kernelIN5flash19enable_sm80_to_sm89INS1_16FlashAttnBwdSm80INS1_25CollectiveMainloopBwdSm80ILi2ELi2EN4cute5tupleIJNS5_1CILi128EEES8_NS7_ILi64EEEEEENS_6half_tEfNS_4arch4Sm80ELb0ELb1ELb1ELb0ELb0ELb0ELb0ELb0ELi2ELi4ELi4ELi4ELb0EEENS1_21CollectiveEpilogueBwdISA_SB_SD_Li256ELb0ELb0ELi2EEENS1_19SingleTileSchedulerILb0ELb0ELb0ELi128EEEEEEEEEvNT_6ParamsE$_ZN4cute3eso3ESOILb1ELb0EJNS_6LayoutINS_5tupleIJNS3_IJNS3_IJNS_1CILi8EEENS4_ILi1EEEEEES6_EEENS3_IJNS3_IJS6_S6_EEENS4_ILi2EEEEEEEEENS3_IJNS3_IJNS3_IJS6_NS4_ILi0EEEEEESD_EEENS3_IJNS3_IJSD_SD_EEENS4_ILi8192EEEEEEEEEEENS_10ViewEngineINS_8smem_ptrIPN7cutlass6half_tEEEEEEEC2ERKSK_RKSR_) ;  /* 0xfffdf78000007944 */ /* 0x022fea0003c3ffff */
[----:B-1----:R1:W5:Y:S01]  /*28bd0*/  LDL.64 R2, [R1+0x758] ;  /* 0x0007580001027983 */ /* 0x0023620000100a00 */
[----:B------:R-:W-:Y:S02]  /*28be0*/  MOV R14, R10 ;  /* 0x0000000a000e7202 */ /* 0x000fe40000000f00 */
[----:B------:R-:W-:Y:S02]  /*28bf0*/  MOV R12, 0x28c10 ;  /* 0x00028c10000c7802 */ /* 0x000fe40000000f00 */
[----:B-1---5:R-:W-:Y:S05]  /*28c00*/  CALL.REL.NOINC `($_ZN7cutlass13device_kernelIN5flash19enable_sm80_to_sm89INS1_16FlashAttnBwdSm80INS1_25CollectiveMainloopBwdSm80ILi2ELi2EN4cute5tupleIJNS5_1CILi128EEES8_NS7_ILi64EEEEEENS_6half_tEfNS_4arch4Sm80ELb0ELb1ELb1ELb0ELb0ELb0ELb0ELb0ELi2ELi4ELi4ELi4ELb0EEENS1_21CollectiveEpilogueBwdISA_SB_SD_Li256ELb0ELb0ELi2EEENS1_19SingleTileSchedulerILb0ELb0ELb0ELi128EEEEEEEEEvNT_6ParamsE$_ZN4cute3eso3ESOILb1ELb0EJNS_6LayoutINS_5tupleIJNS3_IJNS_1CILi8EEENS4_ILi1EEEEEENS4_ILi2EEEEEENS3_IJNS3_IJS6_NS4_ILi0EEEEEENS4_ILi64EEEEEEEENS_10ViewEngineIPN7cutlass6half_tEEEEEC2ERKSE_RKSJ_) ;  /* 0xfffe02e000007944 */ /* 0x022fea0003c3ffff */
[----:B------:R2:W5:Y:S01]  /*28c10*/  LDL.64 R8, [R1+0x758] ;  /* 0x0007580001087983 */ /* 0x0005620000100a00 */
[----:B------:R-:W-:Y:S02]  /*28c20*/  MOV R38, R62 ;  /* 0x0000003e00267202 */ /* 0x000fe40000000f00 */
[----:B------:R-:W-:Y:S02]  /*28c30*/  MOV R46, 0x28c50 ;  /* 0x00028c50002e7802 */ /* 0x000fe40000000f00 */
[----:B-12--5:R-:W-:Y:S05]  /*28c40*/  CALL.REL.NOINC `($_ZN7cutlass13device_kernelIN5flash19enable_sm80_to_sm89INS1_16FlashAttnBwdSm80INS1_25CollectiveMainloopBwdSm80ILi2ELi2EN4cute5tupleIJNS5_1CILi128EEES8_NS7_ILi64EEEEEENS_6half_tEfNS_4arch4Sm80ELb0ELb1ELb1ELb0ELb0ELb0ELb0ELb0ELi2ELi4ELi4ELi4ELb0EEENS1_21CollectiveEpilogueBwdISA_SB_SD_Li256ELb0ELb0ELi2EEENS1_19SingleTileSchedulerILb0ELb0ELb0ELi128EEEEEEEEEvNT_6ParamsE$_ZN4cute8smem_ptrIPN7cutlass6half_tEECI1NS_12iter_adaptorIS3_S4_EEES3_) ;  /* 0xfffe0e2000007944 */ /* 0x026fea0003c3ffff */
[----:B-1----:R1:W5:Y:S01]  /*28c50*/  LDL.64 R2, [R1+0x758] ;  /* 0x0007580001027983 */ /* 0x0023620000100a00 */
[----:B------:R-:W-:-:S03]  /*28c60*/  MOV R34, 0x28c80 ;  /* 0x00028c8000227802 */ /* 0x000fc60000000f00 */
[----:B-1---5:R-:W-:Y:S05]  /*28c70*/  CALL.REL.NOINC `($_ZN7cutlass13device_kernelIN5flash19enable_sm80_to_sm89INS1_16FlashAttnBwdSm80INS1_25CollectiveMainloopBwdSm80ILi2ELi2EN4cute5tupleIJNS5_1CILi128EEES8_NS7_ILi64EEEEEENS_6half_tEfNS_4arch4Sm80ELb0ELb1ELb1ELb0ELb0ELb0ELb0ELb0ELi2ELi4ELi4ELi4ELb0EEENS1_21CollectiveEpilogueBwdISA_SB_SD_Li256ELb0ELb0ELi2EEENS1_19SingleTileSchedulerILb0ELb0ELb0ELi128EEEEEEEEEvNT_6ParamsE$_ZN4cute3eso3ESOILb1ELb0EJNS_6LayoutINS_5tupleIJNS3_IJNS_1CILi8EEENS4_ILi1EEEEEENS4_ILi2EEEEEENS3_IJNS3_IJS6_NS4_ILi0EEEEEENS4_ILi8192EEEEEEEENS_10ViewEngineINS_8smem_ptrIPN7cutlass6half_tEEEEEEEC2ERKSE_RKSL_) ;  /* 0xfffe030000007944 */ /* 0x022fea0003c3ffff */
        /* <DEDUP_REMOVED lines=120> */
[----:B-12---:R-:W-:Y:S05]  /*29400*/  CALL.REL.NOINC `($_ZN7cutlass13device_kernelIN5flash19enable_sm80_to_sm89INS1_16FlashAttnBwdSm80INS1_25CollectiveMainloopBwdSm80ILi2ELi2EN4cute5tupleIJNS5_1CILi128EEES8_NS7_ILi64EEEEEENS_6half_tEfNS_4arch4Sm80ELb0ELb1ELb1ELb0ELb0ELb0ELb0ELb0ELi2ELi4ELi4ELi4ELb0EEENS1_21CollectiveEpilogueBwdISA_SB_SD_Li256ELb0ELb0ELi2EEENS1_19SingleTileSchedulerILb0ELb0ELb0ELi128EEEEEEEEEvNT_6ParamsE$_ZN4cute3eso3ESOILb1ELb0EJNS_10UnderscoreES2_iEEC2ERKS2_S5_RKi) ;  /* 0xfffde4c000007944 */ /* 0x006fea0003c3ffff */
[----:B------:R2:W5:Y:S01]  /*29410*/  LDL R4, [R1+0x758] ;  /* 0x0007580001047983 */ /* 0x0005620000100800 */
[----:B-1----:R-:W-:-:S02]  /*29420*/  MOV R3, R0 ;  /* 0x0000000000037202 */ /* 0x002fc40000000f00 */
[----:B------:R-:W-:Y:S02]  /*29430*/  MOV R2, 0x29450 ;  /* 0x0002945000027802 */ /* 0x000fe40000000f00 */
[----:B--2--5:R-:W-:Y:S05]  /*29440*/  CALL.REL.NOINC `($_ZN7cutlass13device_kernelIN5flash19enable_sm80_to_sm89INS1_16FlashAttnBwdSm80INS1_25CollectiveMainloopBwdSm80ILi2ELi2EN4cute5tupleIJNS5_1CILi128EEES8_NS7_ILi64EEEEEENS_6half_tEfNS_4arch4Sm80ELb0ELb1ELb1ELb0ELb0ELb0ELb0ELb0ELi2ELi4ELi4ELi4ELb0EEENS1_21CollectiveEpilogueBwdISA_SB_SD_Li256ELb0ELb0ELi2EEENS1_19SingleTileSchedulerILb0ELb0ELb0ELi128EEEEEEEEEvNT_6ParamsE$_ZZN4cute5sliceINS_5tupleIJNS_10UnderscoreES2_iEEENS1_IJNS1_IJNS_1CILi1EEENS4_ILi0EEEEEEiNS4_ILi1024EEEEEEEEDaRKT_RKT0_ENKUlRKT_RKT0_E_clIS2_iEEDaSI_SL_) ;  /* 0xfffe0f5000007944 */ /* 0x024fea0003c3ffff */
[----:B------:R-:W-:Y:S02]  /*29450*/  MOV R2, 0x29470 ;  /* 0x0002947000027802 */ /* 0x000fe40000000f00 */
[----:B------:R-:W-:Y:S05]  /*29460*/  CALL.REL.NOINC `($_ZN7cutlass13device_kernelIN5flash19enable_sm80_to_sm89INS1_16FlashAttnBwdSm80INS1_25CollectiveMainloopBwdSm80ILi2ELi2EN4cute5tupleIJNS5_1CILi128EEES8_NS7_ILi64EEEEEENS_6half_tEfNS_4arch4Sm80ELb0ELb1ELb1ELb0ELb0ELb0ELb0ELb0ELi2ELi4ELi4ELi4ELb0EEENS1_21CollectiveEpilogueBwdISA_SB_SD_Li256ELb0ELb0ELi2EEENS1_19SingleTileSchedulerILb0ELb0ELb0ELi128EEEEEEEEEvNT_6ParamsE$_ZZN4cute12filter_tupleINS_5tupleIJNS_10UnderscoreES2_iEEENS1_IJNS1_IJNS_1CILi1EEENS4_ILi0EEEEEEiNS4_ILi1024EEEEEEZNS_5sliceIS3_S9_EEDaRKT_RKT0_EUlRKT_RKT0_E_EEDaSD_SG_OT1_ENKUlDpSJ_E_clIJNS1_IJS7_EEENS1_IJiEEENS1_IJEEEEEEDaSQ_) ;  /* 0xfffe091000007944 */ /* 0x000fea0003c3ffff */
[----:B------:R-:W-:Y:S02]  /*29470*/  MOV R81, R62 ;  /* 0x0000003e00517202 */ /* 0x000fe40000000f00 */
[----:B------:R-:W-:Y:S02]  /*29480*/  MOV R36, 0x294a0 ;  /* 0x000294a000247802 */ /* 0x000fe40000000f00 */
[----:B------:R-:W-:Y:S05]  /*29490*/  CALL.REL.NOINC `($_ZN7cutlass13device_kernelIN5flash19enable_sm80_to_sm89INS1_16FlashAttnBwdSm80INS1_25CollectiveMainloopBwdSm80ILi2ELi2EN4cute5tupleIJNS5_1CILi128EEES8_NS7_ILi64EEEEEENS_6half_tEfNS_4arch4Sm80ELb0ELb1ELb1ELb0ELb0ELb0ELb0ELb0ELi2ELi4ELi4ELi4ELb0EEENS1_21CollectiveEpilogueBwdISA_SB_SD_Li256ELb0ELb0ELi2EEENS1_19SingleTileSchedulerILb0ELb0ELb0ELi128EEEEEEEEEvNT_6ParamsE$_ZN4cute5tupleIJNS0_IJNS0_IJNS_1CILi8EEENS1_ILi1EEEEEENS1_ILi2EEEEEENS0_IJNS0_IJS3_NS1_ILi0EEEEEEiEEEEEC2ERKS6_RKS9_) ;  /* 0xfffe022000007944 */ /* 0x000fea0003c3ffff */
[----:B------:R2:W5:Y:S01]  /*294a0*/  LDL R38, [R1+0x758] ;  /* 0x0007580001267983 */ /* 0x0005620000100800 */
[----:B------:R-:W-:Y:S01]  /*294b0*/  IMAD.SHL.U32 R4, R4, 0x400, RZ ;  /* 0x0000040004047824 */ /* 0x000fe200078e00ff */
[----:B------:R-:W-:Y:S01]  /*294c0*/  MOV R81, R62 ;  /* 0x0000003e00517202 */ /* 0x000fe20000000f00 */
[----:B------:R-:W-:Y:S01]  /*294d0*/  IMAD.MOV.U32 R82, RZ, RZ, R61 ;  /* 0x000000ffff527224 */ /* 0x000fe200078e003d */
[----:B------:R-:W-:Y:S02]  /*294e0*/  MOV R36, 0x29510 ;  /* 0x0002951000247802 */ /* 0x000fe40000000f00 */
[----:B------:R2:W-:Y:S04]  /*294f0*/  STL [R1+0x770], R4 ;  /* 0x0007700401007387 */ /* 0x0005e80000100800 */
[----:B-12--5:R-:W-:Y:S05]  /*29500*/  CALL.REL.NOINC `($_ZN7cutlass13device_kernelIN5flash19enable_sm80_to_sm89INS1_16FlashAttnBwdSm80INS1_25CollectiveMainloopBwdSm80ILi2ELi2EN4cute5tupleIJNS5_1CILi128EEES8_NS7_ILi64EEEEEENS_6half_tEfNS_4arch4Sm80ELb0ELb1ELb1ELb0ELb0ELb0ELb0ELb0ELi2ELi4ELi4ELi4ELb0EEENS1_21CollectiveEpilogueBwdISA_SB_SD_Li256ELb0ELb0ELi2EEENS1_19SingleTileSchedulerILb0ELb0ELb0ELi128EEEEEEEEEvNT_6ParamsE$_ZN4cute3eso3ESOILb0ELb0EJNS_6LayoutINS_5tupleIJNS3_IJNS_1CILi8EEENS4_ILi1EEEEEENS4_ILi2EEEEEENS3_IJNS3_IJS6_NS4_ILi0EEEEEEiEEEEEiEEC2ERKSD_RKi) ;  /* 0xfffddad000007944 */ /* 0x026fea0003c3ffff */
[----:B------:R-:W2:Y:S01]  /*29510*/  LDL.64 R36, [R1+0x758] ;  /* 0x0007580001247983 */ /* 0x000ea20000100a00 */
[----:B-1----:R-:W-:Y:S02]  /*29520*/  MOV R38, R62 ;  /* 0x0000003e00267202 */ /* 0x002fe40000000f00 */
[----:B------:R-:W-:Y:S01]  /*29530*/  MOV R46, 0x29560 ;  /* 0x00029560002e7802 */ /* 0x000fe20000000f00 */
[----:B--2---:R-:W-:-:S04]  /*29540*/  IMAD.WIDE R2, R37, 0x2, R28 ;  /* 0x0000000225027825 */ /* 0x004fc800078e021c */
[----:B------:R-:W-:Y:S05]  /*29550*/  CALL.REL.NOINC `($_ZN7cutlass13device_kernelIN5flash19enable_sm80_to_sm89INS1_16FlashAttnBwdSm80INS1_25CollectiveMainloopBwdSm80ILi2ELi2EN4cute5tupleIJNS5_1CILi128EEES8_NS7_ILi64EEEEEENS_6half_tEfNS_4arch4Sm80ELb0ELb1ELb1ELb0ELb0ELb0ELb0ELb0ELi2ELi4ELi4ELi4ELb0EEENS1_21CollectiveEpilogueBwdISA_SB_SD_Li256ELb0ELb0ELi2EEENS1_19SingleTileSchedulerILb0ELb0ELb0ELi128EEEEEEEEEvNT_6ParamsE$_ZN4cute8smem_ptrIPN7cutlass6half_tEECI1NS_12iter_adaptorIS3_S4_EEES3_) ;  /* 0xfffe051000007944 */ /* 0x000fea0003c3ffff */
        /* <DEDUP_REMOVED lines=9> */
[----:B-1----:R-:W-:Y:S02]  /*295f0*/  MOV R3, 0x1 ;  /* 0x0000000100037802 */ /* 0x002fe40000000f00 */
[----:B------:R-:W-:Y:S02]  /*29600*/  MOV R46, 0x29620 ;  /* 0x00029620002e7802 */ /* 0x000fe40000000f00 */
[----:B--2--5:R-:W-:Y:S05]  /*29610*/  CALL.REL.NOINC `($_ZN7cutlass13device_kernelIN5flash19enable_sm80_to_sm89INS1_16FlashAttnBwdSm80INS1_25CollectiveMainloopBwdSm80ILi2ELi2EN4cute5tupleIJNS5_1CILi128EEES8_NS7_ILi64EEEEEENS_6half_tEfNS_4arch4Sm80ELb0ELb1ELb1ELb0ELb0ELb0ELb0ELb0ELi2ELi4ELi4ELi4ELb0EEENS1_21CollectiveEpilogueBwdISA_SB_SD_Li256ELb0ELb0ELi2EEENS1_19SingleTileSchedulerILb0ELb0ELb0ELi128EEEEEEEEEvNT_6ParamsE$_ZN4cute3eso3ESOILb1ELb0EJNS_10UnderscoreES2_iEEC2ERKS2_S5_RKi) ;  /* 0xfffde2b000007944 */ /* 0x024fea0003c3ffff */
[----:B-1----:R-:W2:Y:S01]  /*29620*/  LDL R3, [R1+0x758] ;  /* 0x0007580001037983 */ /* 0x002ea20000100800 */
[----:B------:R-:W-:Y:S01]  /*29630*/  IMAD.MOV.U32 R81, RZ, RZ, R62 ;  /* 0x000000ffff517224 */ /* 0x000fe200078e003e */
[----:B------:R-:W-:-:S02]  /*29640*/  MOV R36, 0x29670 ;  /* 0x0002967000247802 */ /* 0x000fc40000000f00 */
[----:B--2---:R-:W-:Y:S02]  /*29650*/  SHF.L.U32 R3, R3, 0x2, RZ ;  /* 0x0000000203037819 */ /* 0x004fe400000006ff */
[----:B------:R-:W-:Y:S05]  /*29660*/  CALL.REL.NOINC `($_ZN7cutlass13device_kernelIN5flash19enable_sm80_to_sm89INS1_16FlashAttnBwdSm80INS1_25CollectiveMainloopBwdSm80ILi2ELi2EN4cute5tupleIJNS5_1CILi128EEES8_NS7_ILi64EEEEEENS_6half_tEfNS_4arch4Sm80ELb0ELb1ELb1ELb0ELb0ELb0ELb0ELb0ELi2ELi4ELi4ELi4ELb0EEENS1_21CollectiveEpilogueBwdISA_SB_SD_Li256ELb0ELb0ELi2EEENS1_19SingleTileSchedulerILb0ELb0ELb0ELi128EEEEEEEEEvNT_6ParamsE$_ZN4cute3eso3ESOILb1ELb0EJNS_6LayoutINS_5tupleIJNS3_IJNS3_IJNS_1CILi4EEENS4_ILi2EEEEEENS4_ILi1EEEEEES6_EEENS3_IJNS3_IJNS3_IJS8_NS4_ILi32EEEEEENS4_ILi0EEEEEENS4_ILi64EEEEEEEEiEEC2ERKSH_RKi) ;  /* 0xfffdeb6000007944 */ /* 0x000fea0003c3ffff */
[----:B-1----:R-:W2:Y:S01]  /*29670*/  LDL R3, [R1+0x758] ;  /* 0x0007580001037983 */ /* 0x002ea20000100800 */
[----:B------:R-:W-:Y:S02]  /*29680*/  MOV R81, R62 ;  /* 0x0000003e00517202 */ /* 0x000fe40000000f00 */
[----:B------:R-:W-:Y:S01]  /*29690*/  MOV R36, 0x296d0 ;  /* 0x000296d000247802 */ /* 0x000fe20000000f00 */
[----:B--2---:R-:W-:-:S05]  /*296a0*/  IMAD.WIDE R2, R3, 0x2, R22 ;  /* 0x0000000203027825 */ /* 0x004fca00078e0216 */
[----:B------:R-:W-:Y:S02]  /*296b0*/  MOV R38, R2 ;  /* 0x0000000200267202 */ /* 0x000fe40000000f00 */
[----:B------:R-:W-:Y:S05]  /*296c0*/  CALL.REL.NOINC `($_ZN7cutlass13device_kernelIN5flash19enable_sm80_to_sm89INS1_16FlashAttnBwdSm80INS1_25CollectiveMainloopBwdSm80ILi2ELi2EN4cute5tupleIJNS5_1CILi128EEES8_NS7_ILi64EEEEEENS_6half_tEfNS_4arch4Sm80ELb0ELb1ELb1ELb0ELb0ELb0ELb0ELb0ELi2ELi4ELi4ELi4ELb0EEENS1_21CollectiveEpilogueBwdISA_SB_SD_Li256ELb0ELb0ELi2EEENS1_19SingleTileSchedulerILb0ELb0ELb0ELi128EEEEEEEEEvNT_6ParamsE$_ZN4cute3eso3ESOILb1ELb0EJNS_6LayoutINS_5tupleIJNS3_IJNS3_IJNS_1CILi4EEENS4_ILi2EEEEEENS4_ILi1EEEEEES6_EEENS3_IJNS3_IJNS3_IJS8_NS4_ILi32EEEEEENS4_ILi0EEEEEENS4_ILi64EEEEEEEENS_10ViewEngineIPN7cutlass6half_tEEEEEC2ERKSH_RKSM_) ;  /* 0xfffdeaa000007944 */ /* 0x000fea0003c3ffff */
[----:B-1----:R1:W5:Y:S01]  /*296d0*/  LDL.64 R2, [R1+0x758] ;  /* 0x0007580001027983 */ /* 0x0023620000100a00 */
[----:B------:R-:W-:-:S03]  /*296e0*/  MOV R36, 0x29700 ;  /* 0x0002970000247802 */ /* 0x000fc60000000f00 */
[----:B-1---5:R-:W-:Y:S05]  /*296f0*/  CALL.REL.NOINC `($_ZN7cutlass13device_kernelIN5flash19enable_sm80_to_sm89INS1_16FlashAttnBwdSm80INS1_25CollectiveMainloopBwdSm80ILi2ELi2EN4cute5tupleIJNS5_1CILi128EEES8_NS7_ILi64EEEEEENS_6half_tEfNS_4arch4Sm80ELb0ELb1ELb1ELb0ELb0ELb0ELb0ELb0ELi2ELi4ELi4ELi4ELb0EEENS1_21CollectiveEpilogueBwdISA_SB_SD_Li256ELb0ELb0ELi2EEENS1_19SingleTileSchedulerILb0ELb0ELb0ELi128EEEEEEEEEvNT_6ParamsE$_ZZN4cute4takeILi1ELi2ENS_5tupleIJNS1_IJNS_1CILi1EEENS2_ILi0EEEEEEiEEEEEDaRKT1_ENKUlDpRKT_E_clIJiEEEDaSD_) ;  /* 0xfffe0b4000007944 */ /* 0x022fea0003c3ffff */
[----:B------:R-:W-:Y:S02]  /*29700*/  MOV R81, R62 ;  /* 0x0000003e00517202 */ /* 0x000fe40000000f00 */
[----:B------:R-:W-:Y:S02]  /*29710*/  MOV R38, 0x29730 ;  /* 0x0002973000267802 */ /* 0x000fe40000000f00 */
[----:B------:R-:W-:Y:S05]  /*29720*/  CALL.REL.NOINC `($_ZN7cutlass13device_kernelIN5flash19enable_sm80_to_sm89INS1_16FlashAttnBwdSm80INS1_25CollectiveMainloopBwdSm80ILi2ELi2EN4cute5tupleIJNS5_1CILi128EEES8_NS7_ILi64EEEEEENS_6half_tEfNS_4arch4Sm80ELb0ELb1ELb1ELb0ELb0ELb0ELb0ELb0ELi2ELi4ELi4ELi4ELb0EEENS1_21CollectiveEpilogueBwdISA_SB_SD_Li256ELb0ELb0ELi2EEENS1_19SingleTileSchedulerILb0ELb0ELb0ELi128EEEEEEEEEvNT_6ParamsE$_ZN4cute3eso3ESOILb1ELb0EJNS_5tupleIJNS_1CILi1EEENS3_ILi0EEEEEENS2_IJiEEEEEC2ERKS6_RKS7_) ;  /* 0xfffde89000007944 */ /* 0x000fea0003c3ffff */
[----:B-1----:R1:W5:Y:S01]  /*29730*/  LDL R37, [R1+0x758] ;  /* 0x0007580001257983 */ /* 0x0023620000100800 */
[----:B------:R-:W-:Y:S02]  /*29740*/  MOV R81, R62 ;  /* 0x0000003e00517202 */ /* 0x000fe40000000f00 */
[----:B------:R-:W-:Y:S02]  /*29750*/  MOV R38, 0x29770 ;  /* 0x0002977000267802 */ /* 0x000fe40000000f00 */
[----:B-1---5:R-:W-:Y:S05]  /*29760*/  CALL.REL.NOINC `($_ZN7cutlass13device_kernelIN5flash19enable_sm80_to_sm89INS1_16FlashAttnBwdSm80INS1_25CollectiveMainloopBwdSm80ILi2ELi2EN4cute5tupleIJNS5_1CILi128EEES8_NS7_ILi64EEEEEENS_6half_tEfNS_4arch4Sm80ELb0ELb1ELb1ELb0ELb0ELb0ELb0ELb0ELi2ELi4ELi4ELi4ELb0EEENS1_21CollectiveEpilogueBwdISA_SB_SD_Li256ELb0ELb0ELi2EEENS1_19SingleTileSchedulerILb0ELb0ELb0ELi128EEEEEEEEEvNT_6ParamsE$_ZN4cute5tupleIJNS0_IJNS0_IJNS_1CILi8EEENS1_ILi1EEEEEENS0_IJNS1_ILi2EEEEEEEEENS0_IJNS0_IJS3_NS1_ILi0EEEEEENS0_IJiEEEEEEEEC2ERKS7_RKSB_) ;  /* 0xfffdff1000007944 */ /* 0x022fea0003c3ffff */
[----:B------:R2:W5:Y:S01]  /*29770*/  LDL R40, [R1+0x758] ;  /* 0x0007580001287983 */ /* 0x0005620000100800 */
[----:B------:R-:W-:Y:S01]  /*29780*/  IMAD.MOV.U32 R81, RZ, RZ, R62 ;  /* 0x000000ffff517224 */ /* 0x000fe200078e003e */
[----:B------:R-:W-:Y:S02]  /*29790*/  MOV R82, R61 ;  /* 0x0000003d00527202 */ /* 0x000fe40000000f00 */
[----:B------:R2:W-:Y:S01]  /*297a0*/  STL.64 [R1+0x770], R4 ;  /* 0x0007700401007387 */ /* 0x0005e20000100a00 */
[----:B------:R-:W-:-:S03]  /*297b0*/  MOV R38, 0x297d0 ;  /* 0x000297d000267802 */ /* 0x000fc60000000f00 */
[----:B-12--5:R-:W-:Y:S05]  /*297c0*/  CALL.REL.NOINC `($_ZN7cutlass13device_kernelIN5flash19enable_sm80_to_sm89INS1_16FlashAttnBwdSm80INS1_25CollectiveMainloopBwdSm80ILi2ELi2EN4cute5tupleIJNS5_1CILi128EEES8_NS7_ILi64EEEEEENS_6half_tEfNS_4arch4Sm80ELb0ELb1ELb1ELb0ELb0ELb0ELb0ELb0ELi2ELi4ELi4ELi4ELb0EEENS1_21CollectiveEpilogueBwdISA_SB_SD_Li256ELb0ELb0ELi2EEENS1_19SingleTileSchedulerILb0ELb0ELb0ELi128EEEEEEEEEvNT_6ParamsE$_ZN4cute3eso3ESOILb0ELb0EJNS_6LayoutINS_5tupleIJNS3_IJNS_1CILi8EEENS4_ILi1EEEEEENS3_IJNS4_ILi2EEEEEEEEENS3_IJNS3_IJS6_NS4_ILi0EEEEEENS3_IJiEEEEEEEENS_10ViewEngineINS_8smem_ptrIPN7cutlass6half_tEEEEEEEC2ERKSF_RKSM_) ;  /* 0xfffdd73000007944 */ /* 0x026fea0003c3ffff */
[----:B------:R2:W5:Y:S04]  /*297d0*/  LDL R11, [R1+0x758] ;  /* 0x00075800010b7983 */ /* 0x0005680000100800 */
[----:B------:R2:W5:Y:S01]  /*297e0*/  LDL.64 R4, [R1+0x760] ;  /* 0x0007600001047983 */ /* 0x0005620000100a00 */
[----:B------:R-:W-:-:S02]  /*297f0*/  MOV R81, R62 ;  /* 0x0000003e00517202 */ /* 0x000fc40000000f00 */
[----:B------:R-:W-:Y:S02]  /*29800*/  MOV R38, 0x29820 ;  /* 0x0002982000267802 */ /* 0x000fe40000000f00 */
[----:B-12--5:R-:W-:Y:S05]  /*29810*/  CALL.REL.NOINC `($_ZN7cutlass13device_kernelIN5flash19enable_sm80_to_sm89INS1_16FlashAttnBwdSm80INS1_25CollectiveMainloopBwdSm80ILi2ELi2EN4cute5tupleIJNS5_1CILi128EEES8_NS7_ILi64EEEEEENS_6half_tEfNS_4arch4Sm80ELb0ELb1ELb1ELb0ELb0ELb0ELb0ELb0ELi2ELi4ELi4ELi4ELb0EEENS1_21CollectiveEpilogueBwdISA_SB_SD_Li256ELb0ELb0ELi2EEENS1_19SingleTileSchedulerILb0ELb0ELb0ELi128EEEEEEEEEvNT_6ParamsE$_ZN4cute3eso3ESOILb1ELb0EJNS_6LayoutINS_5tupleIJNS3_IJNS3_IJNS_1CILi4EEENS4_ILi2EEEEEENS4_ILi1EEEEEENS3_IJS6_EEEEEENS3_IJNS3_IJNS3_IJS8_NS4_ILi32EEEEEENS4_ILi0EEEEEENS3_IJNS4_ILi64EEEEEEEEEEENS_10ViewEngineIPN7cutlass6half_tEEEEEC2ERKSJ_RKSO_) ;  /* 0xfffde91000007944 */ /* 0x026fea0003c3ffff */
[----:B-1----:R1:W5:Y:S01]  /*29820*/  LDL.64 R2, [R1+0x758] ;  /* 0x0007580001027983 */ /* 0x0023620000100a00 */
[----:B------:R-:W-:Y:S02]  /*29830*/  MOV R81, R62 ;  /* 0x0000003e00517202 */ /* 0x000fe40000000f00 */
[----:B------:R-:W-:Y:S02]  /*29840*/  MOV R38, 0x29860 ;  /* 0x0002986000267802 */ /* 0x000fe40000000f00 */
[----:B-1---5:R-:W-:Y:S05]  /*29850*/  CALL.REL.NOINC `($_ZN7cutlass13device_kernelIN5flash19enable_sm80_to_sm89INS1_16FlashAttnBwdSm80INS1_25CollectiveMainloopBwdSm80ILi2ELi2EN4cute5tupleIJNS5_1CILi128EEES8_NS7_ILi64EEEEEENS_6half_tEfNS_4arch4Sm80ELb0ELb1ELb1ELb0ELb0ELb0ELb0ELb0ELi2ELi4ELi4ELi4ELb0EEENS1_21CollectiveEpilogueBwdISA_SB_SD_Li256ELb0ELb0ELi2EEENS1_19SingleTileSchedulerILb0ELb0ELb0ELi128EEEEEEEEEvNT_6ParamsE$_ZN4cute3eso3ESOILb1ELb0EJNS_6LayoutINS_5tupleIJNS3_IJNS3_IJNS3_IJNS_1CILi4EEENS4_ILi2EEEEEENS4_ILi1EEEEEES8_EEENS3_IJNS3_IJNS3_IJS8_S8_EEES8_EEES6_EEEEEENS3_IJNS3_IJNS3_IJNS3_IJS8_NS4_ILi32EEEEEENS4_ILi0EEEEEESH_EEENS3_IJNS3_IJNS3_IJSH_SH_EEESH_EEENS4_ILi64EEEEEEEEEEENS_10ViewEngineIPN7cutlass6half_tEEEEEC2ERKSP_RKSU_) ;  /* 0xfffde7a000007944 */ /* 0x022fea0003c3ffff */
[----:B-1----:R1:W5:Y:S01]  /*29860*/  LDL.64 R2, [R1+0x758] ;  /* 0x0007580001027983 */ /* 0x0023620000100a00 */
[----:B------:R-:W-:Y:S02]  /*29870*/  MOV R82, R62 ;  /* 0x0000003e00527202 */ /* 0x000fe40000000f00 */
[----:B------:R-:W-:Y:S02]  /*29880*/  MOV R12, 0x298a0 ;  /* 0x000298a0000c7802 */ /* 0x000fe40000000f00 */
[----:B-1---5:R-:W-:Y:S05]  /*29890*/  CALL.REL.NOINC `($_ZN7cutlass13device_kernelIN5flash19enable_sm80_to_sm89INS1_16FlashAttnBwdSm80INS1_25CollectiveMainloopBwdSm80ILi2ELi2EN4cute5tupleIJNS5_1CILi128EEES8_NS7_ILi64EEEEEENS_6half_tEfNS_4arch4Sm80ELb0ELb1ELb1ELb0ELb0ELb0ELb0ELb0ELi2ELi4ELi4ELi4ELb0EEENS1_21CollectiveEpilogueBwdISA_SB_SD_Li256ELb0ELb0ELi2EEENS1_19SingleTileSchedulerILb0ELb0ELb0ELi128EEEEEEEEEvNT_6ParamsE$_ZN4cute5tupleIJNS0_IJNS_1CILi2EEEEEENS0_IJiEEEEEC2ERKS3_RKS4_) ;  /* 0xfffdff8000007944 */ /* 0x022fea0003c3ffff */
[----:B------:R-:W2:Y:S01]  /*298a0*/  LDL R6, [R1+0x758] ;  /* 0x0007580001067983 */ /* 0x000ea20000100800 */
[----:B------:R-:W-:Y:S02]  /*298b0*/  MOV R81, R61 ;  /* 0x0000003d00517202 */ /* 0x000fe40000000f00 */
[----:B-1----:R-:W-:Y:S01]  /*298c0*/  MOV R10, 0x298f0 ;  /* 0x000298f0000a7802 */ /* 0x002fe20000000f00 */
[----:B--2---:R1:W-:Y:S04]  /*298d0*/  STL [R1+0x770], R6 ;  /* 0x0007700601007387 */ /* 0x0043e80000100800 */
[----:B-1----:R-:W-:Y:S05]  /*298e0*/  CALL.REL.NOINC `($_ZN7cutlass13device_kernelIN5flash19enable_sm80_to_sm89INS1_16FlashAttnBwdSm80INS1_25CollectiveMainloopBwdSm80ILi2ELi2EN4cute5tupleIJNS5_1CILi128EEES8_NS7_ILi64EEEEEENS_6half_tEfNS_4arch4Sm80ELb0ELb1ELb1ELb0ELb0ELb0ELb0ELb0ELi2ELi4ELi4ELi4ELb0EEENS1_21CollectiveEpilogueBwdISA_SB_SD_Li256ELb0ELb0ELi2EEENS1_19SingleTileSchedulerILb0ELb0ELb0ELi128EEEEEEEEEvNT_6ParamsE$_ZZN4cute14logical_divideINS_5tupleIJNS1_IJNS_1CILi8EEENS2_ILi1EEEEEENS1_IJNS2_ILi2EEEEEEEEENS1_IJNS1_IJS4_NS2_ILi0EEEEEENS1_IJiEEEEEENS1_IJS5_NS_6LayoutIS4_S9_EEEEEEEDaRKNSD_IT_T0_EERKT1_ENKUlRKT_RKT0_E_clINSD_IS7_SB_EESE_EEDaSQ_ST_) ;  /* 0xfffe082000007944 */ /* 0x002fea0003c3ffff */
[----:B------:R-:W-:Y:S02]  /*298f0*/  MOV R10, R62 ;  /* 0x0000003e000a7202 */ /* 0x000fe40000000f00 */
[----:B------:R-:W-:-:S02]  /*29900*/  MOV R12, 0x29920 ;  /* 0x00029920000c7802 */ /* 0x000fc40000000f00 */
[----:B-----5:R-:W-:Y:S05]  /*29910*/  CALL.REL.NOINC `($_ZN7cutlass13device_kernelIN5flash19enable_sm80_to_sm89INS1_16FlashAttnBwdSm80INS1_25CollectiveMainloopBwdSm80ILi2ELi2EN4cute5tupleIJNS5_1CILi128EEES8_NS7_ILi64EEEEEENS_6half_tEfNS_4arch4Sm80ELb0ELb1ELb1ELb0ELb0ELb0ELb0ELb0ELi2ELi4ELi4ELi4ELb0EEENS1_21CollectiveEpilogueBwdISA_SB_SD_Li256ELb0ELb0ELi2EEENS1_19SingleTileSchedulerILb0ELb0ELb0ELi128EEEEEEEEEvNT_6ParamsE$_ZN4cute3eso3ESOILb1ELb0EJNS_5tupleIJNS2_IJNS_1CILi1EEENS3_ILi0EEEEEENS2_IJS5_S5_EEEEEENS2_IJS5_iEEEEEC2ERKS8_RKS9_) ;  /* 0xfffde5e000007944 */ /* 0x020fea0003c3ffff */
[----:B-1----:R1:W5:Y:S01]  /*29920*/  LDL R11, [R1+0x758] ;  /* 0x00075800010b7983 */ /* 0x0023620000100800 */
[----:B------:R-:W-:-:S02]  /*29930*/  MOV R82, R62 ;  /* 0x0000003e00527202 */ /* 0x000fc40000000f00 */
[----:B------:R-:W-:Y:S02]  /*29940*/  MOV R12, 0x29960 ;  /* 0x00029960000c7802 */ /* 0x000fe40000000f00 */
[----:B-1---5:R-:W-:Y:S05]  /*29950*/  CALL.REL.NOINC `($_ZN7cutlass13device_kernelIN5flash19enable_sm80_to_sm89INS1_16FlashAttnBwdSm80INS1_25CollectiveMainloopBwdSm80ILi2ELi2EN4cute5tupleIJNS5_1CILi128EEES8_NS7_ILi64EEEEEENS_6half_tEfNS_4arch4Sm80ELb0ELb1ELb1ELb0ELb0ELb0ELb0ELb0ELi2ELi4ELi4ELi4ELb0EEENS1_21CollectiveEpilogueBwdISA_SB_SD_Li256ELb0ELb0ELi2EEENS1_19SingleTileSchedulerILb0ELb0ELb0ELi128EEEEEEEEEvNT_6ParamsE$_ZN4cute5tupleIJNS0_IJNS0_IJNS0_IJNS_1CILi8EEENS1_ILi1EEEEEENS0_IJS3_S3_EEEEEENS0_IJS3_NS1_ILi2EEEEEEEEENS0_IJNS0_IJNS0_IJS3_NS1_ILi0EEEEEENS0_IJSA_SA_EEEEEENS0_IJSA_iEEEEEEEEC2ERKS9_RKSF_) ;  /* 0xfffdfa8000007944 */ /* 0x022fea0003c3ffff */
[----:B-1----:R1:W5:Y:S01]  /*29960*/  LDL R11, [R1+0x758] ;  /* 0x00075800010b7983 */ /* 0x0023620000100800 */
[----:B------:R-:W-:Y:S02]  /*29970*/  MOV R10, R62 ;  /* 0x0000003e000a7202 */ /* 0x000fe40000000f00 */
[----:B------:R-:W-:Y:S02]  /*29980*/  MOV R12, 0x299a0 ;  /* 0x000299a0000c7802 */ /* 0x000fe40000000f00 */
[----:B-1---5:R-:W-:Y:S05]  /*29990*/  CALL.REL.NOINC `($_ZN7cutlass13device_kernelIN5flash19enable_sm80_to_sm89INS1_16FlashAttnBwdSm80INS1_25CollectiveMainloopBwdSm80ILi2ELi2EN4cute5tupleIJNS5_1CILi128EEES8_NS7_ILi64EEEEEENS_6half_tEfNS_4arch4Sm80ELb0ELb1ELb1ELb0ELb0ELb0ELb0ELb0ELi2ELi4ELi4ELi4ELb0EEENS1_21CollectiveEpilogueBwdISA_SB_SD_Li256ELb0ELb0ELi2EEENS1_19SingleTileSchedulerILb0ELb0ELb0ELi128EEEEEEEEEvNT_6ParamsE$_ZN4cute3eso3ESOILb1ELb0EJNS_5tupleIJNS2_IJNS_1CILi1EEENS3_ILi0EEEEEENS2_IJS5_S5_EEEEEENS2_IJS5_iEEEEEC2ERKS8_RKS9_) ;  /* 0xfffde56000007944 */ /* 0x022fea0003c3ffff */
[----:B-1----:R1:W5:Y:S01]  /*299a0*/  LDL R11, [R1+0x758] ;  /* 0x00075800010b7983 */ /* 0x0023620000100800 */
[----:B------:R-:W-:Y:S02]  /*299b0*/  MOV R81, R62 ;  /* 0x0000003e00517202 */ /* 0x000fe40000000f00 */
[----:B------:R-:W-:Y:S02]  /*299c0*/  MOV R12, 0x299e0 ;  /* 0x000299e0000c7802 */ /* 0x000fe40000000f00 */
[----:B-1---5:R-:W-:Y:S05]  /*299d0*/  CALL.REL.NOINC `($_ZN7cutlass13device_kernelIN5flash19enable_sm80_to_sm89INS1_16FlashAttnBwdSm80INS1_25CollectiveMainloopBwdSm80ILi2ELi2EN4cute5tupleIJNS5_1CILi128EEES8_NS7_ILi64EEEEEENS_6half_tEfNS_4arch4Sm80ELb0ELb1ELb1ELb0ELb0ELb0ELb0ELb0ELi2ELi4ELi4ELi4ELb0EEENS1_21CollectiveEpilogueBwdISA_SB_SD_Li256ELb0ELb0ELi2EEENS1_19SingleTileSchedulerILb0ELb0ELb0ELi128EEEEEEEEEvNT_6ParamsE$_ZN4cute3eso3ESOILb1ELb0EJNS_5tupleIJNS_1CILi0EEES4_EEEiEEC2ERKS5_RKi) ;  /* 0xfffde5a000007944 */ /* 0x022fea0003c3ffff */
[----:B-1----:R1:W5:Y:S01]  /*299e0*/  LDL R11, [R1+0x758] ;  /* 0x00075800010b7983 */ /* 0x0023620000100800 */
[----:B------:R-:W-:Y:S02]  /*299f0*/  MOV R81, R62 ;  /* 0x0000003e00517202 */ /* 0x000fe40000000f00 */
[----:B------:R-:W-:Y:S02]  /*29a00*/  MOV R12, 0x29a20 ;  /* 0x00029a20000c7802 */ /* 0x000fe40000000f00 */
[----:B-1---5:R-:W-:Y:S05]  /*29a10*/  CALL.REL.NOINC `($_ZN7cutlass13device_kernelIN5flash19enable_sm80_to_sm89INS1_16FlashAttnBwdSm80INS1_25CollectiveMainloopBwdSm80ILi2ELi2EN4cute5tupleIJNS5_1CILi128EEES8_NS7_ILi64EEEEEENS_6half_tEfNS_4arch4Sm80ELb0ELb1ELb1ELb0ELb0ELb0ELb0ELb0ELi2ELi4ELi4ELi4ELb0EEENS1_21CollectiveEpilogueBwdISA_SB_SD_Li256ELb0ELb0ELi2EEENS1_19SingleTileSchedulerILb0ELb0ELb0ELi128EEEEEEEEEvNT_6ParamsE$_ZN4cute3eso3ESOILb1ELb0EJNS_5tupleIJNS2_IJNS_1CILi1EEENS3_ILi0EEEEEES5_EEENS2_IJNS2_IJS5_S5_EEEiEEEEEC2ERKS7_RKS9_) ;  /* 0xfffde52000007944 */ /* 0x022fea0003c3ffff */
[----:B-1----:R1:W5:Y:S01]  /*29a20*/  LDL R11, [R1+0x758] ;  /* 0x00075800010b7983 */ /* 0x0023620000100800 */
[----:B------:R-:W-:-:S02]  /*29a30*/  MOV R81, R62 ;  /* 0x0000003e00517202 */ /* 0x000fc40000000f00 */
[----:B------:R-:W-:Y:S02]  /*29a40*/  MOV R12, 0x29a60 ;  /* 0x00029a60000c7802 */ /* 0x000fe40000000f00 */
[----:B-1---5:R-:W-:Y:S05]  /*29a50*/  CALL.REL.NOINC `($_ZN7cutlass13device_kernelIN5flash19enable_sm80_to_sm89INS1_16FlashAttnBwdSm80INS1_25CollectiveMainloopBwdSm80ILi2ELi2EN4cute5tupleIJNS5_1CILi128EEES8_NS7_ILi64EEEEEENS_6half_tEfNS_4arch4Sm80ELb0ELb1ELb1ELb0ELb0ELb0ELb0ELb0ELi2ELi4ELi4ELi4ELb0EEENS1_21CollectiveEpilogueBwdISA_SB_SD_Li256ELb0ELb0ELi2EEENS1_19SingleTileSchedulerILb0ELb0ELb0ELi128EEEEEEEEEvNT_6ParamsE$_ZN4cute5tupleIJNS0_IJNS0_IJNS0_IJNS_1CILi8EEENS1_ILi1EEEEEES3_EEENS0_IJNS0_IJS3_S3_EEENS1_ILi2EEEEEEEEENS0_IJNS0_IJNS0_IJS3_NS1_ILi0EEEEEESA_EEENS0_IJNS0_IJSA_SA_EEEiEEEEEEEEC2ERKS9_RKSF_) ;  /* 0xfffdf9c000007944 */ /* 0x022fea0003c3ffff */
[----:B------:R2:W5:Y:S01]  /*29a60*/  LDL R14, [R1+0x758] ;  /* 0x00075800010e7983 */ /* 0x0005620000100800 */
[----:B------:R-:W-:Y:S01]  /*29a70*/  IMAD.MOV.U32 R81, RZ, RZ, R62 ;  /* 0x000000ffff517224 */ /* 0x000fe200078e003e */
[----:B------:R-:W-:Y:S02]  /*29a80*/  MOV R82, R61 ;  /* 0x0000003d00527202 */ /* 0x000fe40000000f00 */
[----:B------:R2:W-:Y:S01]  /*29a90*/  STL.64 [R1+0x770], R4 ;  /* 0x0007700401007387 */ /* 0x0005e20000100a00 */
[----:B------:R-:W-:-:S03]  /*29aa0*/  MOV R12, 0x29ac0 ;  /* 0x00029ac0000c7802 */ /* 0x000fc60000000f00 */
[----:B-12--5:R-:W-:Y:S05]  /*29ab0*/  CALL.REL.NOINC `($_ZN7cutlass13device_kernelIN5flash19enable_sm80_to_sm89INS1_16FlashAttnBwdSm80INS1_25CollectiveMainloopBwdSm80ILi2ELi2EN4cute5tupleIJNS5_1CILi128EEES8_NS7_ILi64EEEEEENS_6half_tEfNS_4arch4Sm80ELb0ELb1ELb1ELb0ELb0ELb0ELb0ELb0ELi2ELi4ELi4ELi4ELb0EEENS1_21CollectiveEpilogueBwdISA_SB_SD_Li256ELb0ELb0ELi2EEENS1_19SingleTileSchedulerILb0ELb0ELb0ELi128EEEEEEEEEvNT_6ParamsE$_ZN4cute3eso3ESOILb0ELb0EJNS_6LayoutINS_5tupleIJNS3_IJNS3_IJNS_1CILi8EEENS4_ILi1EEEEEES6_EEENS3_IJNS3_IJS6_S6_EEENS4_ILi2EEEEEEEEENS3_IJNS3_IJNS3_IJS6_NS4_ILi0EEEEEESD_EEENS3_IJNS3_IJSD_SD_EEEiEEEEEEEENS_10ViewEngineINS_8smem_ptrIPN7cutlass6half_tEEEEEEEC2ERKSJ_RKSQ_) ;  /* 0xfffdced000007944 */ /* 0x026fea0003c3ffff */
[----:B------:R2:W5:Y:S04]  /*29ac0*/  LDL R6, [R1+0x758] ;  /* 0x0007580001067983 */ /* 0x0005680000100800 */
        /* <DEDUP_REMOVED lines=159> */
[----:B------:R-:W-:Y:S05]  /*2a4c0*/  CALL.REL.NOINC `($_ZN7cutlass13device_kernelIN5flash19enable_sm80_to_sm89INS1_16FlashAttnBwdSm80INS1_25CollectiveMainloopBwdSm80ILi2ELi2EN4cute5tupleIJNS5_1CILi128EEES8_NS7_ILi64EEEEEENS_6half_tEfNS_4arch4Sm80ELb0ELb1ELb1ELb0ELb0ELb0ELb0ELb0ELi2ELi4ELi4ELi4ELb0EEENS1_21CollectiveEpilogueBwdISA_SB_SD_Li256ELb0ELb0ELi2EEENS1_19SingleTileSchedulerILb0ELb0ELb0ELi128EEEEEEEEEvNT_6ParamsE$_ZN4cute3eso3ESOILb1ELb0EJNS_6LayoutINS_5tupleIJNS3_IJNS_1CILi2EEES5_S5_EEES5_EEENS3_IJNS3_IJNS4_ILi1EEES5_NS4_ILi4EEEEEENS4_ILi64EEEEEEEEiEEC2ERKSD_RKi) ;  /* 0xfffde5c000007944 */ /* 0x000fea0003c3ffff */
[----:B-1----:R-:W2:Y:S01]  /*2a4d0*/  LDL R3, [R1+0x758] ;  /* 0x0007580001037983 */ /* 0x002ea20000100800 */
[----:B------:R-:W-:Y:S01]  /*2a4e0*/  MOV R4, 0x2a520 ;  /* 0x0002a52000047802 */ /* 0x000fe20000000f00 */
[----:B--2---:R-:W-:-:S05]  /*2a4f0*/  IMAD.WIDE R2, R3, 0x2, R30 ;  /* 0x0000000203027825 */ /* 0x004fca00078e021e */
[----:B------:R-:W-:Y:S02]  /*2a500*/  MOV R6, R2 ;  /* 0x0000000200067202 */ /* 0x000fe40000000f00 */
[----:B------:R-:W-:Y:S05]  /*2a510*/  CALL.REL.NOINC `($_ZN7cutlass13device_kernelIN5flash19enable_sm80_to_sm89INS1_16FlashAttnBwdSm80INS1_25CollectiveMainloopBwdSm80ILi2ELi2EN4cute5tupleIJNS5_1CILi128EEES8_NS7_ILi64EEEEEENS_6half_tEfNS_4arch4Sm80ELb0ELb1ELb1ELb0ELb0ELb0ELb0ELb0ELi2ELi4ELi4ELi4ELb0EEENS1_21CollectiveEpilogueBwdISA_SB_SD_Li256ELb0ELb0ELi2EEENS1_19SingleTileSchedulerILb0ELb0ELb0ELi128EEEEEEEEEvNT_6ParamsE$_ZN4cute3eso3ESOILb1ELb0EJNS_6LayoutINS_5tupleIJNS3_IJNS_1CILi2EEES5_S5_EEES5_EEENS3_IJNS3_IJNS4_ILi1EEES5_NS4_ILi4EEEEEENS4_ILi64EEEEEEEENS_10ViewEngineIPN7cutlass6half_tEEEEEC2ERKSD_RKSI_) ;  /* 0xfffde52000007944 */ /* 0x000fea0003c3ffff */
[----:B------:R2:W5:Y:S01]  /*2a520*/  LDL.64 R34, [R1+0x758] ;  /* 0x0007580001227983 */ /* 0x0005620000100a00 */
[----:B------:R-:W-:Y:S01]  /*2a530*/  IMAD.MOV.U32 R81, RZ, RZ, R62 ;  /* 0x000000ffff517224 */ /* 0x000fe200078e003e */
[----:B------:R-:W-:Y:S02]  /*2a540*/  MOV R3, RZ ;  /* 0x000000ff00037202 */ /* 0x000fe40000000f00 */
[----:B------:R-:W-:Y:S02]  /*2a550*/  MOV R46, 0x2a570 ;  /* 0x0002a570002e7802 */ /* 0x000fe40000000f00 */
[----:B-12--5:R-:W-:Y:S05]  /*2a560*/  CALL.REL.NOINC `($_ZN7cutlass13device_kernelIN5flash19enable_sm80_to_sm89INS1_16FlashAttnBwdSm80INS1_25CollectiveMainloopBwdSm80ILi2ELi2EN4cute5tupleIJNS5_1CILi128EEES8_NS7_ILi64EEEEEENS_6half_tEfNS_4arch4Sm80ELb0ELb1ELb1ELb0ELb0ELb0ELb0ELb0ELi2ELi4ELi4ELi4ELb0EEENS1_21CollectiveEpilogueBwdISA_SB_SD_Li256ELb0ELb0ELi2EEENS1_19SingleTileSchedulerILb0ELb0ELb0ELi128EEEEEEEEEvNT_6ParamsE$_ZN4cute3eso3ESOILb1ELb0EJNS_10UnderscoreES2_iEEC2ERKS2_S5_RKi) ;  /* 0xfffdd36000007944 */ /* 0x026fea0003c3ffff */
[----:B-1----:R-:W2:Y:S01]  /*2a570*/  LDL R3, [R1+0x758] ;  /* 0x0007580001037983 */ /* 0x002ea20000100800 */
[----:B------:R-:W-:Y:S02]  /*2a580*/  MOV R4, 0x2a5b0 ;  /* 0x0002a5b000047802 */ /* 0x000fe40000000f00 */
[----:B--2---:R-:W-:Y:S02]  /*2a590*/  SHF.L.U32 R3, R3, 0x2, RZ ;  /* 0x0000000203037819 */ /* 0x004fe400000006ff */
[----:B------:R-:W-:Y:S05]  /*2a5a0*/  CALL.REL.NOINC `($_ZN7cutlass13device_kernelIN5flash19enable_sm80_to_sm89INS1_16FlashAttnBwdSm80INS1_25CollectiveMainloopBwdSm80ILi2ELi2EN4cute5tupleIJNS5_1CILi128EEES8_NS7_ILi64EEEEEENS_6half_tEfNS_4arch4Sm80ELb0ELb1ELb1ELb0ELb0ELb0ELb0ELb0ELi2ELi4ELi4ELi4ELb0EEENS1_21CollectiveEpilogueBwdISA_SB_SD_Li256ELb0ELb0ELi2EEENS1_19SingleTileSchedulerILb0ELb0ELb0ELi128EEEEEEEEEvNT_6ParamsE$_ZN4cute3eso3ESOILb1ELb0EJNS_6LayoutINS_5tupleIJNS3_IJNS_1CILi2EEES5_EEES6_EEENS3_IJNS3_IJNS4_ILi1EEES5_EEENS3_IJNS4_ILi32EEENS4_ILi64EEEEEEEEEEEiEEC2ERKSE_RKi) ;  /* 0xfffde3c000007944 */ /* 0x000fea0003c3ffff */
[----:B-1----:R-:W2:Y:S01]  /*2a5b0*/  LDL R3, [R1+0x758] ;  /* 0x0007580001037983 */ /* 0x002ea20000100800 */
[----:B------:R-:W-:Y:S01]  /*2a5c0*/  MOV R4, 0x2a600 ;  /* 0x0002a60000047802 */ /* 0x000fe20000000f00 */
[----:B--2---:R-:W-:-:S05]  /*2a5d0*/  IMAD.WIDE R2, R3, 0x2, R20 ;  /* 0x0000000203027825 */ /* 0x004fca00078e0214 */
[----:B------:R-:W-:Y:S02]  /*2a5e0*/  MOV R6, R2 ;  /* 0x0000000200067202 */ /* 0x000fe40000000f00 */
[----:B------:R-:W-:Y:S05]  /*2a5f0*/  CALL.REL.NOINC `($_ZN7cutlass13device_kernelIN5flash19enable_sm80_to_sm89INS1_16FlashAttnBwdSm80INS1_25CollectiveMainloopBwdSm80ILi2ELi2EN4cute5tupleIJNS5_1CILi128EEES8_NS7_ILi64EEEEEENS_6half_tEfNS_4arch4Sm80ELb0ELb1ELb1ELb0ELb0ELb0ELb0ELb0ELi2ELi4ELi4ELi4ELb0EEENS1_21CollectiveEpilogueBwdISA_SB_SD_Li256ELb0ELb0ELi2EEENS1_19SingleTileSchedulerILb0ELb0ELb0ELi128EEEEEEEEEvNT_6ParamsE$_ZN4cute3eso3ESOILb1ELb0EJNS_6LayoutINS_5tupleIJNS3_IJNS_1CILi2EEES5_EEES6_EEENS3_IJNS3_IJNS4_ILi1EEES5_EEENS3_IJNS4_ILi32EEENS4_ILi64EEEEEEEEEEENS_10ViewEngineIPN7cutlass6half_tEEEEEC2ERKSE_RKSJ_) ;  /* 0xfffde32000007944 */ /* 0x000fea0003c3ffff */
[----:B------:R2:W5:Y:S04]  /*2a600*/  LDL.64 R40, [R1+0x758] ;  /* 0x0007580001287983 */ /* 0x0005680000100a00 */
[----:B------:R2:W-:Y:S02]  /*2a610*/  STL [R1+0x770], RZ ;  /* 0x000770ff01007387 */ /* 0x0005e40000100800 */
.L_x_2422:
        /* <DEDUP_REMOVED lines=648> */
[----:B------:R-:W-:Y:S02]  /*2cea0*/  MOV R4, R30 ;  /* 0x0000001e00047202 */ /* 0x000fe40000000f00 */
[----:B------:R-:W-:-:S05]  /*2ceb0*/  MOV R5, R31 ;  /* 0x0000001f00057202 */ /* 0x000fca0000000f00 */
[----:B--2---:R-:W-:Y:S01]  /*2cec0*/  IMAD.WIDE R2, R2, 0x2, R4 ;  /* 0x0000000202027825 */ /* 0x004fe200078e0204 */
[----:B------:R-:W-:-:S04]  /*2ced0*/  MOV R4, 0x2cf00 ;  /* 0x0002cf0000047802 */ /* 0x000fc80000000f00 */
[----:B------:R-:W-:Y:S02]  /*2cee0*/  MOV R6, R2 ;  /* 0x0000000200067202 */ /* 0x000fe40000000f00 */
[----:B------:R-:W-:Y:S05]  /*2cef0*/  CALL.REL.NOINC `($_ZN7cutlass13device_kernelIN5flash19enable_sm80_to_sm89INS1_16FlashAttnBwdSm80INS1_25CollectiveMainloopBwdSm80ILi2ELi2EN4cute5tupleIJNS5_1CILi128EEES8_NS7_ILi64EEEEEENS_6half_tEfNS_4arch4Sm80ELb0ELb1ELb1ELb0ELb0ELb0ELb0ELb0ELi2ELi4ELi4ELi4ELb0EEENS1_21CollectiveEpilogueBwdISA_SB_SD_Li256ELb0ELb0ELi2EEENS1_19SingleTileSchedulerILb0ELb0ELb0ELi128EEEEEEEEEvNT_6ParamsE$_ZN4cute3eso3ESOILb1ELb0EJNS_6LayoutINS_5tupleIJNS3_IJNS_1CILi2EEES5_S5_EEES5_EEENS3_IJNS3_IJNS4_ILi1EEES5_NS4_ILi4EEEEEENS4_ILi64EEEEEEEENS_10ViewEngineIPN7cutlass6half_tEEEEEC2ERKSD_RKSI_) ;  /* 0xfffdbb4000007944 */ /* 0x000fea0003c3ffff */
[----:B------:R2:W5:Y:S01]  /*2cf00*/  LDL.64 R34, [R1+0x758] ;  /* 0x0007580001227983 */ /* 0x0005620000100a00 */
[----:B------:R-:W-:Y:S01]  /*2cf10*/  IMAD.MOV.U32 R81, RZ, RZ, R62 ;  /* 0x000000ffff517224 */ /* 0x000fe200078e003e */
[----:B------:R-:W-:Y:S02]  /*2cf20*/  MOV R3, 0x1 ;  /* 0x0000000100037802 */ /* 0x000fe40000000f00 */
        /* <DEDUP_REMOVED lines=13> */
.L_x_2423:
        /* <DEDUP_REMOVED lines=668> */
.L_x_2424:
        /* <DEDUP_REMOVED lines=202> */
[----:B------:R-:W-:Y:S05]  /*30660*/  CALL.REL.NOINC `($_ZN7cutlass13device_kernelIN5flash19enable_sm80_to_sm89INS1_16FlashAttnBwdSm80INS1_25CollectiveMainloopBwdSm80ILi2ELi2EN4cute5tupleIJNS5_1CILi128EEES8_NS7_ILi64EEEEEENS_6half_tEfNS_4arch4Sm80ELb0ELb1ELb1ELb0ELb0ELb0ELb0ELb0ELi2ELi4ELi4ELi4ELb0EEENS1_21CollectiveEpilogueBwdISA_SB_SD_Li256ELb0ELb0ELi2EEENS1_19SingleTileSchedulerILb0ELb0ELb0ELi128EEEEEEEEEvNT_6ParamsE$_ZN4cute3eso3ESOILb1ELb0EJNS_10UnderscoreES2_iEEC2ERKS2_S5_RKi) ;  /* 0xfffd726000007944 */ /* 0x000fea0003c3ffff */
        /* <DEDUP_REMOVED lines=52> */
[----:B------:R-:W-:Y:S02]  /*309b0*/  MOV R46, 0x309d0 ;  /* 0x000309d0002e7802 */ /* 0x000fe40000000f00 */
[----:B-1---5:R-:W-:Y:S05]  /*309c0*/  CALL.REL.NOINC `($_ZN7cutlass13device_kernelIN5flash19enable_sm80_to_sm89INS1_16FlashAttnBwdSm80INS1_25CollectiveMainloopBwdSm80ILi2ELi2EN4cute5tupleIJNS5_1CILi128EEES8_NS7_ILi64EEEEEENS_6half_tEfNS_4arch4Sm80ELb0ELb1ELb1ELb0ELb0ELb0ELb0ELb0ELi2ELi4ELi4ELi4ELb0EEENS1_21CollectiveEpilogueBwdISA_SB_SD_Li256ELb0ELb0ELi2EEENS1_19SingleTileSchedulerILb0ELb0ELb0ELi128EEEEEEEEEvNT_6ParamsE$_ZN4cute8smem_ptrIPN7cutlass6half_tEECI1NS_12iter_adaptorIS3_S4_EEES3_) ;  /* 0xfffd90a000007944 */ /* 0x022fea0003c3ffff */
        /* <DEDUP_REMOVED lines=413> */
.L_x_2425:
        /* <DEDUP_REMOVED lines=670> */
.L_x_2426:
        /* <DEDUP_REMOVED lines=670> */
.L_x_2427:
        /* <DEDUP_REMOVED lines=670> */
.L_x_2428:
        /* <DEDUP_REMOVED lines=202> */
[----:B------:R-:W-:Y:S05]  /*3ade0*/  CALL.REL.NOINC `($_ZN7cutlass13device_kernelIN5flash19enable_sm80_to_sm89INS1_16FlashAttnBwdSm80INS1_25CollectiveMainloopBwdSm80ILi2ELi2EN4cute5tupleIJNS5_1CILi128EEES8_NS7_ILi64EEEEEENS_6half_tEfNS_4arch4Sm80ELb0ELb1ELb1ELb0ELb0ELb0ELb0ELb0ELi2ELi4ELi4ELi4ELb0EEENS1_21CollectiveEpilogueBwdISA_SB_SD_Li256ELb0ELb0ELi2EEENS1_19SingleTileSchedulerILb0ELb0ELb0ELi128EEEEEEEEEvNT_6ParamsE$_ZN4cute3eso3ESOILb1ELb0EJNS_10UnderscoreES2_iEEC2ERKS2_S5_RKi) ;  /* 0xfffccae000007944 */ /* 0x000fea0003c3ffff */
        /* <DEDUP_REMOVED lines=25> */
.L_x_2429:
        /* <DEDUP_REMOVED lines=244> */
[----:B--2--5:R-:W-:Y:S05]  /*3bec0*/  CALL.REL.NOINC `($_ZN7cutlass13device_kernelIN5flash19enable_sm80_to_sm89INS1_16FlashAttnBwdSm80INS1_25CollectiveMainloopBwdSm80ILi2ELi2EN4cute5tupleIJNS5_1CILi128EEES8_NS7_ILi64EEEEEENS_6half_tEfNS_4arch4Sm80ELb0ELb1ELb1ELb0ELb0ELb0ELb0ELb0ELi2ELi4ELi4ELi4ELb0EEENS1_21CollectiveEpilogueBwdISA_SB_SD_Li256ELb0ELb0ELi2EEENS1_19SingleTileSchedulerILb0ELb0ELb0ELi128EEEEEEEEEvNT_6ParamsE$_ZZZN5flash25CollectiveMainloopBwdSm80ILi2ELi2EN4cute5tupleIJNS1_1CILi128EEES4_NS3_ILi64EEEEEEN7cutlass6half_tEfNS7_4arch4Sm80ELb0ELb1ELb1ELb0ELb0ELb0ELb0ELb0ELi2ELi4ELi4ELi4ELb0EE3mmaINS_16FlashAttnBwdSm80ISB_NS_21CollectiveEpilogueBwdIS6_S8_SA_Li256ELb0ELb0ELi2EEENS_19SingleTileSchedulerILb0ELb0ELb0ELi128EEEE13SharedStorageENS1_6TensorINS1_11ArrayEngineIfLm32EEENS1_6LayoutINS2_IJNS2_IJNS3_ILi2EEESO_EEESO_NS3_ILi4EEEEEENS2_IJNS2_IJNS3_ILi1EEESO_EEESQ_NS3_ILi8EEEEEEEEEEEEbRKNSB_6ParamsERT0_S12_iNS2_IJiiiEEERT_ENKUliT_E_clIZSC_ISJ_SX_EbS10_S12_S12_iS13_S15_EUlRS16_iE_EEDaiS16_ENKUlT_E_clIZSC_ISJ_SX_EbS10_S12_S12_iS13_S15_EUlvE0_EEDaS1B_) ;  /* 0x0000d4f000007944 */ /* 0x024fea0003c00000 */
[----:B------:R-:W-:Y:S05]  /*3bed0*/  BSYNC B1 ;  /* 0x0000000000017941 */ /* 0x000fea0003800000 */
.L_x_2430:
[----:B-12---:R-:W2:Y:S01]  /*3bee0*/  LDL.64 R2, [R63+0x188] ;  /* 0x000188003f027983 */ /* 0x006ea20000100a00 */
[----:B------:R-:W-:-:S03]  /*3bef0*/  ULDC.64 UR4, c[0x0][0x118] ;  /* 0x0000460000047ab9 */ /* 0x000fc60000000a00 */
[----:B------:R1:W5:Y:S04]  /*3bf00*/  LDL.64 R34, [R63+0xc8] ;  /* 0x0000c8003f227983 */ /* 0x0003680000100a00 */
[----:B--2---:R-:W5:Y:S01]  /*3bf10*/  LD.E.64 R2, [R2.64] ;  /* 0x0000000402027980 */ /* 0x004f62000c101b00 */
[----:B------:R-:W-:Y:S02]  /*3bf20*/  MOV R38, R62 ;  /* 0x0000003e00267202 */ /* 0x000fe40000000f00 */
[----:B------:R-:W-:Y:S02]  /*3bf30*/  MOV R46, 0x3bf50 ;  /* 0x0003bf50002e7802 */ /* 0x000fe40000000f00 */
[----:B-1-345:R-:W-:Y:S05]  /*3bf40*/  CALL.REL.NOINC `($_ZN7cutlass13device_kernelIN5flash19enable_sm80_to_sm89INS1_16FlashAttnBwdSm80INS1_25CollectiveMainloopBwdSm80ILi2ELi2EN4cute5tupleIJNS5_1CILi128EEES8_NS7_ILi64EEEEEENS_6half_tEfNS_4arch4Sm80ELb0ELb1ELb1ELb0ELb0ELb0ELb0ELb0ELi2ELi4ELi4ELi4ELb0EEENS1_21CollectiveEpilogueBwdISA_SB_SD_Li256ELb0ELb0ELi2EEENS1_19SingleTileSchedulerILb0ELb0ELb0ELi128EEEEEEEEEvNT_6ParamsE$_ZN4cute8smem_ptrIPN7cutlass6half_tEECI1NS_12iter_adaptorIS3_S4_EEES3_) ;  /* 0xfffcdb2000007944 */ /* 0x03afea0003c3ffff */
[----:B-1----:R1:W5:Y:S01]  /*3bf50*/  LDL.64 R2, [R1+0x758] ;  /* 0x0007580001027983 */ /* 0x0023620000100a00 */
        /* <DEDUP_REMOVED lines=111> */
[----:B-1----:R-:W-:Y:S05]  /*3c650*/  CALL.REL.NOINC `($_ZN7cutlass13device_kernelIN5flash19enable_sm80_to_sm89INS1_16FlashAttnBwdSm80INS1_25CollectiveMainloopBwdSm80ILi2ELi2EN4cute5tupleIJNS5_1CILi128EEES8_NS7_ILi64EEEEEENS_6half_tEfNS_4arch4Sm80ELb0ELb1ELb1ELb0ELb0ELb0ELb0ELb0ELi2ELi4ELi4ELi4ELb0EEENS1_21CollectiveEpilogueBwdISA_SB_SD_Li256ELb0ELb0ELi2EEENS1_19SingleTileSchedulerILb0ELb0ELb0ELi128EEEEEEEEEvNT_6ParamsE$_ZN4cute3eso3ESOILb1ELb0EJNS_1CILi8EEEiiiNS2_ILi144EEENS2_ILi512EEEEEC2ERKS3_RKiSA_SA_RKS4_RKS5_) ;  /* 0xfffcb80000007944 */ /* 0x002fea0003c3ffff */
        /* <DEDUP_REMOVED lines=57> */
[----:B--2---:R1:W-:Y:S04]  /*3c9f0*/  STL.64 [R1+0x770], R2 ;  /* 0x0007700201007387 */ /* 0x0043e80000100a00 */
        /* <DEDUP_REMOVED lines=41> */
[----:B------:R-:W-:Y:S01]  /*3cc90*/  IMAD.SHL.U32 R10, R0, 0x2000, RZ ;  /* 0x00002000000a7824 */ /* 0x000fe200078e00ff */
[----:B------:R-:W-:-:S02]  /*3cca0*/  MOV R0, R74 ;  /* 0x0000004a00007202 */ /* 0x000fc40000000f00 */
[----:B------:R-:W-:Y:S02]  /*3ccb0*/  MOV R4, 0x3cce0 ;  /* 0x0003cce000047802 */ /* 0x000fe40000000f00 */
        /* <DEDUP_REMOVED lines=13> */
[----:B--2---:R1:W-:Y:S04]  /*3cd90*/  STL.64 [R1+0x770], R6 ;  /* 0x0007700601007387 */ /* 0x0043e80000100a00 */
        /* <DEDUP_REMOVED lines=30> */
[----:B--2---:R1:W-:Y:S04]  /*3cf80*/  STL [R75], R12 ;  /* 0x0000000c4b007387 */ /* 0x0043e80000100800 */
[----:B------:R1:W-:Y:S02]  /*3cf90*/  STL [R75+0x4], R13 ;  /* 0x0000040d4b007387 */ /* 0x0003e40000100800 */
        /* <DEDUP_REMOVED lines=14> */
[----:B------:R-:W-:-:S02]  /*3d080*/  MOV R6, 0x3d0a0 ;  /* 0x0003d0a000067802 */ /* 0x000fc40000000f00 */
[----:B------:R-:W-:Y:S05]  /*3d090*/  CALL.REL.NOINC `($_ZN7cutlass13device_kernelIN5flash19enable_sm80_to_sm89INS1_16FlashAttnBwdSm80INS1_25CollectiveMainloopBwdSm80ILi2ELi2EN4cute5tupleIJNS5_1CILi128EEES8_NS7_ILi64EEEEEENS_6half_tEfNS_4arch4Sm80ELb0ELb1ELb1ELb0ELb0ELb0ELb0ELb0ELi2ELi4ELi4ELi4ELb0EEENS1_21CollectiveEpilogueBwdISA_SB_SD_Li256ELb0ELb0ELi2EEENS1_19SingleTileSchedulerILb0ELb0ELb0ELi128EEEEEEEEEvNT_6ParamsE$_ZZN4cute13to_mixed_bitsINS_5tupleIJNS1_IJNS_1CILi4EEENS2_ILi8EEEEEES3_NS2_ILi1EEEEEENS1_IJNS1_IJNS2_ILi128EEENS2_ILi0EEEEEENS2_ILi16EEES9_EEENS1_IJNS1_IJiiEEEiS9_EEEEEDaRKT_RKT0_RKT1_ENKUlDpRKT_E_clIJNS_9MixedBitsILj0ELj384EEENSU_ILj0ELj48EEENS2_ILj0EEEEEEDaSR_) ;  /* 0xfffccfa000007944 */ /* 0x000fea0003c3ffff */
[----:B------:R-:W-:Y:S02]  /*3d0a0*/  SHF.R.S32.HI R7, RZ, 0x1f, R2 ;  /* 0x0000001fff077819 */ /* 0x000fe40000011402 */
[----:B------:R-:W-:-:S02]  /*3d0b0*/  LOP3.LUT R3, R3, 0x1b0, RZ, 0xc0, !PT ;  /* 0x000001b003037812 */ /* 0x000fc400078ec0ff */
[----:B------:R-:W-:Y:S02]  /*3d0c0*/  LEA.HI R2, R7, R2, RZ, 0x2 ;  /* 0x0000000207027211 */ /* 0x000fe400078f10ff */
        /* <DEDUP_REMOVED lines=17> */
[----:B--2---:R1:W-:Y:S04]  /*3d1e0*/  STL.64 [R1+0x770], R12 ;  /* 0x0007700c01007387 */ /* 0x0043e80000100a00 */
        /* <DEDUP_REMOVED lines=22> */
[----:B--2--5:R-:W-:Y:S05]  /*3d350*/  CALL.REL.NOINC `($_ZN7cutlass13device_kernelIN5flash19enable_sm80_to_sm89INS1_16FlashAttnBwdSm80INS1_25CollectiveMainloopBwdSm80ILi2ELi2EN4cute5tupleIJNS5_1CILi128EEES8_NS7_ILi64EEEEEENS_6half_tEfNS_4arch4Sm80ELb0ELb1ELb1ELb0ELb0ELb0ELb0ELb0ELi2ELi4ELi4ELi4ELb0EEENS1_21CollectiveEpilogueBwdISA_SB_SD_Li256ELb0ELb0ELi2EEENS1_19SingleTileSchedulerILb0ELb0ELb0ELi128EEEEEEEEEvNT_6ParamsE$_ZN4cute3eso3ESOILb1ELb0EJNS_6LayoutINS_5tupleIJNS3_IJNS_1CILi8EEENS4_ILi1EEEEEENS4_ILi2EEES5_EEENS3_IJNS3_IJS6_NS4_ILi0EEEEEENS4_ILi64EEES5_EEEEENS_10ViewEngineIPN7cutlass6half_tEEEEEC2ERKSE_RKSJ_) ;  /* 0xfffcbdb000007944 */ /* 0x024fea0003c3ffff */
[----:B------:R2:W5:Y:S01]  /*3d360*/  LDL.64 R20, [R1+0x758] ;  /* 0x0007580001147983 */ /* 0x0005620000100a00 */
[----:B------:R-:W-:Y:S01]  /*3d370*/  IMAD.MOV.U32 R3, RZ, RZ, R8 ;  /* 0x000000ffff037224 */ /* 0x000fe200078e0008 */
[----:B------:R-:W-:Y:S02]  /*3d380*/  MOV R81, R62 ;  /* 0x0000003e00517202 */ /* 0x000fe40000000f00 */
        /* <DEDUP_REMOVED lines=39> */
[----:B------:R-:W-:-:S02]  /*3d600*/  MOV R46, 0x3d620 ;  /* 0x0003d620002e7802 */ /* 0x000fc40000000f00 */
[----:B-12--5:R-:W-:Y:S05]  /*3d610*/  CALL.REL.NOINC `($_ZN7cutlass13device_kernelIN5flash19enable_sm80_to_sm89INS1_16FlashAttnBwdSm80INS1_25CollectiveMainloopBwdSm80ILi2ELi2EN4cute5tupleIJNS5_1CILi128EEES8_NS7_ILi64EEEEEENS_6half_tEfNS_4arch4Sm80ELb0ELb1ELb1ELb0ELb0ELb0ELb0ELb0ELi2ELi4ELi4ELi4ELb0EEENS1_21CollectiveEpilogueBwdISA_SB_SD_Li256ELb0ELb0ELi2EEENS1_19SingleTileSchedulerILb0ELb0ELb0ELi128EEEEEEEEEvNT_6ParamsE$_ZN4cute8smem_ptrIPN7cutlass6half_tEECI1NS_12iter_adaptorIS3_S4_EEES3_) ;  /* 0xfffcc45000007944 */ /* 0x026fea0003c3ffff */
[----:B-1----:R1:W5:Y:S01]  /*3d620*/  LDL.64 R2, [R1+0x758] ;  /* 0x0007580001027983 */ /* 0x0023620000100a00 */
[----:B------:R-:W-:-:S03]  /*3d630*/  MOV R34, 0x3d650 ;  /* 0x0003d65000227802 */ /* 0x000fc60000000f00 */
[----:B-1---5:R-:W-:Y:S05]  /*3d640*/  CALL.REL.NOINC `($_ZN7cutlass13device_kernelIN5flash19enable_sm80_to_sm89INS1_16FlashAttnBwdSm80INS1_25CollectiveMainloopBwdSm80ILi2ELi2EN4cute5tupleIJNS5_1CILi128EEES8_NS7_ILi64EEEEEENS_6half_tEfNS_4arch4Sm80ELb0ELb1ELb1ELb0ELb0ELb0ELb0ELb0ELi2ELi4ELi4ELi4ELb0EEENS1_21CollectiveEpilogueBwdISA_SB_SD_Li256ELb0ELb0ELi2EEENS1_19SingleTileSchedulerILb0ELb0ELb0ELi128EEEEEEEEEvNT_6ParamsE$_ZN4cute3eso3ESOILb1ELb0EJNS_6LayoutINS_5tupleIJNS3_IJNS_1CILi8EEENS4_ILi1EEEEEENS4_ILi2EEEEEENS3_IJNS3_IJS6_NS4_ILi0EEEEEENS4_ILi8192EEEEEEEENS_10ViewEngineINS_8smem_ptrIPN7cutlass6half_tEEEEEEEC2ERKSE_RKSL_) ;  /* 0xfffcb93000007944 */ /* 0x022fea0003c3ffff */
        /* <DEDUP_REMOVED lines=125> */
[----:B-1----:R1:W5:Y:S01]  /*3de20*/  LDL R3, [R1+0x758] ;  /* 0x0007580001037983 */ /* 0x0023620000100800 */
[----:B------:R-:W-:-:S02]  /*3de30*/  MOV R81, R62 ;  /* 0x0000003e00517202 */ /* 0x000fc40000000f00 */
[----:B------:R-:W-:Y:S02]  /*3de40*/  MOV R12, 0x3de60 ;  /* 0x0003de60000c7802 */ /* 0x000fe40000000f00 */
[----:B-1---5:R-:W-:Y:S05]  /*3de50*/  CALL.REL.NOINC `($_ZN7cutlass13device_kernelIN5flash19enable_sm80_to_sm89INS1_16FlashAttnBwdSm80INS1_25CollectiveMainloopBwdSm80ILi2ELi2EN4cute5tupleIJNS5_1CILi128EEES8_NS7_ILi64EEEEEENS_6half_tEfNS_4arch4Sm80ELb0ELb1ELb1ELb0ELb0ELb0ELb0ELb0ELi2ELi4ELi4ELi4ELb0EEENS1_21CollectiveEpilogueBwdISA_SB_SD_Li256ELb0ELb0ELi2EEENS1_19SingleTileSchedulerILb0ELb0ELb0ELi128EEEEEEEEEvNT_6ParamsE$_ZN4cute3eso3ESOILb0ELb1EJNS_6LayoutINS_5tupleIJNS3_IJNS_1CILi8EEENS4_ILi1EEEEEENS4_ILi2EEEEEENS3_IJNS3_IJS6_NS4_ILi0EEEEEEiEEEEESA_EEC2ERKSD_RKSA_) ;  /* 0xfffc98c000007944 */ /* 0x022fea0003c3ffff */
[----:B------:R2:W5:Y:S01]  /*3de60*/  LDL R36, [R1+0x758] ;  /* 0x0007580001247983 */ /* 0x0005620000100800 */
        /* <DEDUP_REMOVED lines=11> */
[----:B------:R2:W5:Y:S04]  /*3df20*/  LDL R37, [R1+0x758] ;  /* 0x0007580001257983 */ /* 0x0005680000100800 */
[----:B------:R2:W5:Y:S01]  /*3df30*/  LDL.64 R8, [R1+0x760] ;  /* 0x0007600001087983 */ /* 0x0005620000100a00 */
[----:B------:R-:W-:Y:S01]  /*3df40*/  IMAD.MOV.U32 R81, RZ, RZ, R62 ;  /* 0x000000ffff517224 */ /* 0x000fe200078e003e */
[----:B------:R-:W-:Y:S01]  /*3df50*/  MOV R38, R18 ;  /* 0x0000001200267202 */ /* 0x000fe20000000f00 */
[----:B-1----:R-:W-:Y:S01]  /*3df60*/  IMAD.MOV.U32 R3, RZ, RZ, R19 ;  /* 0x000000ffff037224 */ /* 0x002fe200078e0013 */
[----:B------:R-:W-:-:S02]  /*3df70*/  MOV R36, 0x3df90 ;  /* 0x0003df9000247802 */ /* 0x000fc40000000f00 */
[----:B--2--5:R-:W-:Y:S05]  /*3df80*/  CALL.REL.NOINC `($_ZN7cutlass13device_kernelIN5flash19enable_sm80_to_sm89INS1_16FlashAttnBwdSm80INS1_25CollectiveMainloopBwdSm80ILi2ELi2EN4cute5tupleIJNS5_1CILi128EEES8_NS7_ILi64EEEEEENS_6half_tEfNS_4arch4Sm80ELb0ELb1ELb1ELb0ELb0ELb0ELb0ELb0ELi2ELi4ELi4ELi4ELb0EEENS1_21CollectiveEpilogueBwdISA_SB_SD_Li256ELb0ELb0ELi2EEENS1_19SingleTileSchedulerILb0ELb0ELb0ELi128EEEEEEEEEvNT_6ParamsE$_ZN4cute3eso3ESOILb1ELb0EJNS_6LayoutINS_5tupleIJNS3_IJNS3_IJNS_1CILi4EEENS4_ILi2EEEEEENS4_ILi1EEEEEES6_EEENS3_IJNS3_IJNS3_IJS8_NS4_ILi32EEEEEENS4_ILi0EEEEEENS4_ILi64EEEEEEEENS_10ViewEngineIPN7cutlass6half_tEEEEEC2ERKSH_RKSM_) ;  /* 0xfffca1e000007944 */ /* 0x024fea0003c3ffff */
[----:B-1----:R1:W5:Y:S01]  /*3df90*/  LDL.64 R2, [R1+0x758] ;  /* 0x0007580001027983 */ /* 0x0023620000100a00 */
        /* <DEDUP_REMOVED lines=31> */
[----:B--2---:R1:W-:Y:S04]  /*3e190*/  STL [R75], R12 ;  /* 0x0000000c4b007387 */ /* 0x0043e80000100800 */
        /* <DEDUP_REMOVED lines=393> */
[----:B------:R2:W5:Y:S01]  /*3fa30*/  LDL R8, [R1+0x760] ;  /* 0x0007600001087983 */ /* 0x0005620000100800 */
        /* <DEDUP_REMOVED lines=128> */
[----:B-12---:R-:W-:Y:S05]  /*40240*/  CALL.REL.NOINC `($_ZN7cutlass13device_kernelIN5flash19enable_sm80_to_sm89INS1_16FlashAttnBwdSm80INS1_25CollectiveMainloopBwdSm80ILi2ELi2EN4cute5tupleIJNS5_1CILi128EEES8_NS7_ILi64EEEEEENS_6half_tEfNS_4arch4Sm80ELb0ELb1ELb1ELb0ELb0ELb0ELb0ELb0ELi2ELi4ELi4ELi4ELb0EEENS1_21CollectiveEpilogueBwdISA_SB_SD_Li256ELb0ELb0ELi2EEENS1_19SingleTileSchedulerILb0ELb0ELb0ELi128EEEEEEEEEvNT_6ParamsE$_ZN4cute3eso3ESOILb1ELb0EJNS_10UnderscoreES2_iEEC2ERKS2_S5_RKi) ;  /* 0xfffc768000007944 */ /* 0x006fea0003c3ffff */
        /* <DEDUP_REMOVED lines=2126> */
[----:B------:R-:W-:Y:S05]  /*48730*/  RET.REL.NODEC R8 `(_ZN7cutlass13device_kernelIN5flash19enable_sm80_to_sm89INS1_16FlashAttnBwdSm80INS1_25CollectiveMainloopBwdSm80ILi2ELi2EN4cute5tupleIJNS5_1CILi128EEES8_NS7_ILi64EEEEEENS_6half_tEfNS_4arch4Sm80ELb0ELb1ELb1ELb0ELb0ELb0ELb0ELb0ELi2ELi4ELi4ELi4ELb0EEENS1_21CollectiveEpilogueBwdISA_SB_SD_Li256ELb0ELb0ELi2EEENS1_19SingleTileSchedulerILb0ELb0ELb0ELi128EEEEEEEEEvNT_6ParamsE) ;  /* 0xfffb78c008007950 */ /* 0x000fea0003c3ffff */
        .type           $_ZN7cutlass13device_kernelIN5flash19enable_sm80_to_sm89INS1_16FlashAttnBwdSm80INS1_25CollectiveMainloopBwdSm80ILi2ELi2EN4cute5tupleIJNS5_1CILi128EEES8_NS7_ILi64EEEEEENS_6half_tEfNS_4arch4Sm80ELb0ELb1ELb1ELb0ELb0ELb0ELb0ELb0ELi2ELi4ELi4ELi4ELb0EEENS1_21CollectiveEpilogueBwdISA_SB_SD_Li256ELb0ELb0ELi2EEENS1_19SingleTileSchedulerILb0ELb0ELb0ELi128EEEEEEEEEvNT_6ParamsE$_ZZN5flash25CollectiveMainloopBwdSm80ILi2ELi2EN4cute5tupleIJNS1_1CILi128EEES4_NS3_ILi64EEEEEEN7cutlass6half_tEfNS7_4arch4Sm80ELb0ELb1ELb1ELb0ELb0ELb0ELb0ELb0ELi2ELi4ELi4ELi4ELb0EE3mmaINS_16FlashAttnBwdSm80ISB_NS_21CollectiveEpilogueBwdIS6_S8_SA_Li256ELb0ELb0ELi2EEENS_19SingleTileSchedulerILb0ELb0ELb0ELi128EEEE13SharedStorageENS1_6TensorINS1_11ArrayEngineIfLm32EEENS1_6LayoutINS2_IJNS2_IJNS3_ILi2EEESO_EEESO_NS3_ILi4EEEEEENS2_IJNS2_IJNS3_ILi1EEESO_EEESQ_NS3_ILi8EEEEEEEEEEEEbRKNSB_6ParamsERT0_S12_iNS2_IJiiiEEERT_ENKUlvE0_clEv,@function
        .size           $_ZN7cutlass13device_kernelIN5flash19enable_sm80_to_sm89INS1_16FlashAttnBwdSm80INS1_25CollectiveMainloopBwdSm80ILi2ELi2EN4cute5tupleIJNS5_1CILi128EEES8_NS7_ILi64EEEEEENS_6half_tEfNS_4arch4Sm80ELb0ELb1ELb1ELb0ELb0ELb0ELb0ELb0ELi2ELi4ELi4ELi4ELb0EEENS1_21CollectiveEpilogueBwdISA_SB_SD_Li256ELb0ELb0ELi2EEENS1_19SingleTileSchedulerILb0ELb0ELb0ELi128EEEEEEEEEvNT_6ParamsE$_ZZN5flash25CollectiveMainloopBwdSm80ILi2ELi2EN4cute5tupleIJNS1_1CILi128EEES4_NS3_ILi64EEEEEEN7cutlass6half_tEfNS7_4arch4Sm80ELb0ELb1ELb1ELb0ELb0ELb0ELb0ELb0ELi2ELi4ELi4ELi4ELb0EE3mmaINS_16FlashAttnBwdSm80ISB_NS_21CollectiveEpilogueBwdIS6_S8_SA_Li256ELb0ELb0ELi2EEENS_19SingleTileSchedulerILb0ELb0ELb0ELi128EEEE13SharedStorageENS1_6TensorINS1_11ArrayEngineIfLm32EEENS1_6LayoutINS2_IJNS2_IJNS3_ILi2EEESO_EEESO_NS3_ILi4EEEEEENS2_IJNS2_IJNS3_ILi1EEESO_EEESQ_NS3_ILi8EEEEEEEEEEEEbRKNSB_6ParamsERT0_S12_iNS2_IJiiiEEERT_ENKUlvE0_clEv,($_ZN7cutlass13device_kernelIN5flash19enable_sm80_to_sm89INS1_16FlashAttnBwdSm80INS1_25CollectiveMainloopBwdSm80ILi2ELi2EN4cute5tupleIJNS5_1CILi128EEES8_NS7_ILi64EEEEEENS_6half_tEfNS_4arch4Sm80ELb0ELb1ELb1ELb0ELb0ELb0ELb0ELb0ELi2ELi4ELi4ELi4ELb0EEENS1_21CollectiveEpilogueBwdISA_SB_SD_Li256ELb0ELb0ELi2EEENS1_19SingleTileSchedulerILb0ELb0ELb0ELi128EEEEEEEEEvNT_6ParamsE$_ZZN5flash25CollectiveMainloopBwdSm80ILi2ELi2EN4cute5tupleIJNS1_1CILi128EEES4_NS3_ILi64EEEEEEN7cutlass6half_tEfNS7_4arch4Sm80ELb0ELb1ELb1ELb0ELb0ELb0ELb0ELb0ELi2ELi4ELi4ELi4ELb0EE3mmaINS_16FlashAttnBwdSm80ISB_NS_21CollectiveEpilogueBwdIS6_S8_SA_Li256ELb0ELb0ELi2EEENS_19SingleTileSchedulerILb0ELb0ELb0ELi128EEEE13SharedStorageENS1_6TensorINS1_11ArrayEngineIfLm32EEENS1_6LayoutINS2_IJNS2_IJNS3_ILi2EEESO_EEESO_NS3_ILi4EEEEEENS2_IJNS2_IJNS3_ILi1EEESO_EEESQ_NS3_ILi8EEEEEEEEEEEEbRKNSB_6ParamsERT0_S12_iNS2_IJiiiEEERT_ENKUlvE_clEv - $_ZN7cutlass13device_kernelIN5flash19enable_sm80_to_sm89INS1_16FlashAttnBwdSm80INS1_25CollectiveMainloopBwdSm80ILi2ELi2EN4cute5tupleIJNS5_1CILi128EEES8_NS7_ILi64EEEEEENS_6half_tEfNS_4arch4Sm80ELb0ELb1ELb1ELb0ELb0ELb0ELb0ELb0ELi2ELi4ELi4ELi4ELb0EEENS1_21CollectiveEpilogueBwdISA_SB_SD_Li256ELb0ELb0ELi2EEENS1_19SingleTileSchedulerILb0ELb0ELb0ELi128EEEEEEEEEvNT_6ParamsE$_ZZN5flash25CollectiveMainloopBwdSm80ILi2ELi2EN4cute5tupleIJNS1_1CILi128EEES4_NS3_ILi64EEEEEEN7cutlass6half_tEfNS7_4arch4Sm80ELb0ELb1ELb1ELb0ELb0ELb0ELb0ELb0ELi2ELi4ELi4ELi4ELb0EE3mmaINS_16FlashAttnBwdSm80ISB_NS_21CollectiveEpilogueBwdIS6_S8_SA_Li256ELb0ELb0ELi2EEENS_19SingleTileSchedulerILb0ELb0ELb0ELi128EEEE13SharedStorageENS1_6TensorINS1_11ArrayEngineIfLm32EEENS1_6LayoutINS2_IJNS2_IJNS3_ILi2EEESO_EEESO_NS3_ILi4EEEEEENS2_IJNS2_IJNS3_ILi1EEESO_EEESQ_NS3_ILi8EEEEEEEEEEEEbRKNSB_6ParamsERT0_S12_iNS2_IJiiiEEERT_ENKUlvE0_clEv)
$_ZN7cutlass13device_kernelIN5flash19enable_sm80_to_sm89INS1_16FlashAttnBwdSm80INS1_25CollectiveMainloopBwdSm80ILi2ELi2EN4cute5tupleIJNS5_1CILi128EEES8_NS7_ILi64EEEEEENS_6half_tEfNS_4arch4Sm80ELb0ELb1ELb1ELb0ELb0ELb0ELb0ELb0ELi2ELi4ELi4ELi4ELb0EEENS1_21CollectiveEpilogueBwdISA_SB_SD_Li256ELb0ELb0ELi2EEENS1_19SingleTileSchedulerILb0ELb0ELb0ELi128EEEEEEEEEvNT_6ParamsE$_ZZN5flash25CollectiveMainloopBwdSm80ILi2ELi2EN4cute5tupleIJNS1_1CILi128EEES4_NS3_ILi64EEEEEEN7cutlass6half_tEfNS7_4arch4Sm80ELb0ELb1ELb1ELb0ELb0ELb0ELb0ELb0ELi2ELi4ELi4ELi4ELb0EE3mmaINS_16FlashAttnBwdSm80ISB_NS_21CollectiveEpilogueBwdIS6_S8_SA_Li256ELb0ELb0ELi2EEENS_19SingleTileSchedulerILb0ELb0ELb0ELi128EEEE13SharedStorageENS1_6TensorINS1_11ArrayEngineIfLm32EEENS1_6LayoutINS2_IJNS2_IJNS3_ILi2EEESO_EEESO_NS3_ILi4EEEEEENS2_IJNS2_IJNS3_ILi1EEESO_EEESQ_NS3_ILi8EEEEEEEEEEEEbRKNSB_6ParamsERT0_S12_iNS2_IJiiiEEERT_ENKUlvE0_clEv:
        /* <DEDUP_REMOVED lines=96> */
.L_x_2432:
[----:B--2---:R-:W-:Y:S05]  /*48d40*/  BSYNC B0 ;  /* 0x0000000000007941 */ /* 0x004fea0003800000 */
.L_x_2431:
[----:B------:R-:W-:Y:S01]  /*48d50*/  MOV R41, 0x0 ;  /* 0x0000000000297802 */ /* 0x000fe20000000f00 */
[----:B------:R-:W0:Y:S03]  /*48d60*/  LDGDEPBAR ;  /* 0x00000000000079af */ /* 0x000e260000000000 */
[----:B------:R-:W-:Y:S05]  /*48d70*/  RET.REL.NODEC R40 `(_ZN7cutlass13device_kernelIN5flash19enable_sm80_to_sm89INS1_16FlashAttnBwdSm80INS1_25CollectiveMainloopBwdSm80ILi2ELi2EN4cute5tupleIJNS5_1CILi128EEES8_NS7_ILi64EEEEEENS_6half_tEfNS_4arch4Sm80ELb0ELb1ELb1ELb0ELb0ELb0ELb0ELb0ELi2ELi4ELi4ELi4ELb0EEENS1_21CollectiveEpilogueBwdISA_SB_SD_Li256ELb0ELb0ELi2EEENS1_19SingleTileSchedulerILb0ELb0ELb0ELi128EEEEEEEEEvNT_6ParamsE) ;  /* 0xfffb728028007950 */ /* 0x000fea0003c3ffff */
        .type           $_ZN7cutlass13device_kernelIN5flash19enable_sm80_to_sm89INS1_16FlashAttnBwdSm80INS1_25CollectiveMainloopBwdSm80ILi2ELi2EN4cute5tupleIJNS5_1CILi128EEES8_NS7_ILi64EEEEEENS_6half_tEfNS_4arch4Sm80ELb0ELb1ELb1ELb0ELb0ELb0ELb0ELb0ELi2ELi4ELi4ELi4ELb0EEENS1_21CollectiveEpilogueBwdISA_SB_SD_Li256ELb0ELb0ELi2EEENS1_19SingleTileSchedulerILb0ELb0ELb0ELi128EEEEEEEEEvNT_6ParamsE$_ZZN5flash25CollectiveMainloopBwdSm80ILi2ELi2EN4cute5tupleIJNS1_1CILi128EEES4_NS3_ILi64EEEEEEN7cutlass6half_tEfNS7_4arch4Sm80ELb0ELb1ELb1ELb0ELb0ELb0ELb0ELb0ELi2ELi4ELi4ELi4ELb0EE3mmaINS_16FlashAttnBwdSm80ISB_NS_21CollectiveEpilogueBwdIS6_S8_SA_Li256ELb0ELb0ELi2EEENS_19SingleTileSchedulerILb0ELb0ELb0ELi128EEEE13SharedStorageENS1_6TensorINS1_11ArrayEngineIfLm32EEENS1_6LayoutINS2_IJNS2_IJNS3_ILi2EEESO_EEESO_NS3_ILi4EEEEEENS2_IJNS2_IJNS3_ILi1EEESO_EEESQ_NS3_ILi8EEEEEEEEEEEEbRKNSB_6ParamsERT0_S12_iNS2_IJiiiEEERT_ENKUlvE_clEv,@function
        .size           $_ZN7cutlass13device_kernelIN5flash19enable_sm80_to_sm89INS1_16FlashAttnBwdSm80INS1_25CollectiveMainloopBwdSm80ILi2ELi2EN4cute5tupleIJNS5_1CILi128EEES8_NS7_ILi64EEEEEENS_6half_tEfNS_4arch4Sm80ELb0ELb1ELb1ELb0ELb0ELb0ELb0ELb0ELi2ELi4ELi4ELi4ELb0EEENS1_21CollectiveEpilogueBwdISA_SB_SD_Li256ELb0ELb0ELi2EEENS1_19SingleTileSchedulerILb0ELb0ELb0ELi128EEEEEEEEEvNT_6ParamsE$_ZZN5flash25CollectiveMainloopBwdSm80ILi2ELi2EN4cute5tupleIJNS1_1CILi128EEES4_NS3_ILi64EEEEEEN7cutlass6half_tEfNS7_4arch4Sm80ELb0ELb1ELb1ELb0ELb0ELb0ELb0ELb0ELi2ELi4ELi4ELi4ELb0EE3mmaINS_16FlashAttnBwdSm80ISB_NS_21CollectiveEpilogueBwdIS6_S8_SA_Li256ELb0ELb0ELi2EEENS_19SingleTileSchedulerILb0ELb0ELb0ELi128EEEE13SharedStorageENS1_6TensorINS1_11ArrayEngineIfLm32EEENS1_6LayoutINS2_IJNS2_IJNS3_ILi2EEESO_EEESO_NS3_ILi4EEEEEENS2_IJNS2_IJNS3_ILi1EEESO_EEESQ_NS3_ILi8EEEEEEEEEEEEbRKNSB_6ParamsERT0_S12_iNS2_IJiiiEEERT_ENKUlvE_clEv,($_ZN7cutlass13device_kernelIN5flash19enable_sm80_to_sm89INS1_16FlashAttnBwdSm80INS1_25CollectiveMainloopBwdSm80ILi2ELi2EN4cute5tupleIJNS5_1CILi128EEES8_NS7_ILi64EEEEEENS_6half_tEfNS_4arch4Sm80ELb0ELb1ELb1ELb0ELb0ELb0ELb0ELb0ELi2ELi4ELi4ELi4ELb0EEENS1_21CollectiveEpilogueBwdISA_SB_SD_Li256ELb0ELb0ELi2EEENS1_19SingleTileSchedulerILb0ELb0ELb0ELi128EEEEEEEEEvNT_6ParamsE$_ZZZN5flash25CollectiveMainloopBwdSm80ILi2ELi2EN4cute5tupleIJNS1_1CILi128EEES4_NS3_ILi64EEEEEEN7cutlass6half_tEfNS7_4arch4Sm80ELb0ELb1ELb1ELb0ELb0ELb0ELb0ELb0ELi2ELi4ELi4ELi4ELb0EE3mmaINS_16FlashAttnBwdSm80ISB_NS_21CollectiveEpilogueBwdIS6_S8_SA_Li256ELb0ELb0ELi2EEENS_19SingleTileSchedulerILb0ELb0ELb0ELi128EEEE13SharedStorageENS1_6TensorINS1_11ArrayEngineIfLm32EEENS1_6LayoutINS2_IJNS2_IJNS3_ILi2EEESO_EEESO_NS3_ILi4EEEEEENS2_IJNS2_IJNS3_ILi1EEESO_EEESQ_NS3_ILi8EEEEEEEEEEEEbRKNSB_6ParamsERT0_S12_iNS2_IJiiiEEERT_ENKUliT_E_clIZSC_ISJ_SX_EbS10_S12_S12_iS13_S15_EUlRS16_iE_EEDaiS16_ENKUlT_E_clIZSC_ISJ_SX_EbS10_S12_S12_iS13_S15_EUlvE0_EEDaS1B_ - $_ZN7cutlass13device_kernelIN5flash19enable_sm80_to_sm89INS1_16FlashAttnBwdSm80INS1_25CollectiveMainloopBwdSm80ILi2ELi2EN4cute5tupleIJNS5_1CILi128EEES8_NS7_ILi64EEEEEENS_6half_tEfNS_4arch4Sm80ELb0ELb1ELb1ELb0ELb0ELb0ELb0ELb0ELi2ELi4ELi4ELi4ELb0EEENS1_21CollectiveEpilogueBwdISA_SB_SD_Li256ELb0ELb0ELi2EEENS1_19SingleTileSchedulerILb0ELb0ELb0ELi128EEEEEEEEEvNT_6ParamsE$_ZZN5flash25CollectiveMainloopBwdSm80ILi2ELi2EN4cute5tupleIJNS1_1CILi128EEES4_NS3_ILi64EEEEEEN7cutlass6half_tEfNS7_4arch4Sm80ELb0ELb1ELb1ELb0ELb0ELb0ELb0ELb0ELi2ELi4ELi4ELi4ELb0EE3mmaINS_16FlashAttnBwdSm80ISB_NS_21CollectiveEpilogueBwdIS6_S8_SA_Li256ELb0ELb0ELi2EEENS_19SingleTileSchedulerILb0ELb0ELb0ELi128EEEE13SharedStorageENS1_6TensorINS1_11ArrayEngineIfLm32EEENS1_6LayoutINS2_IJNS2_IJNS3_ILi2EEESO_EEESO_NS3_ILi4EEEEEENS2_IJNS2_IJNS3_ILi1EEESO_EEESQ_NS3_ILi8EEEEEEEEEEEEbRKNSB_6ParamsERT0_S12_iNS2_IJiiiEEERT_ENKUlvE_clEv)
$_ZN7cutlass13device_kernelIN5flash19enable_sm80_to_sm89INS1_16FlashAttnBwdSm80INS1_25CollectiveMainloopBwdSm80ILi2ELi2EN4cute5tupleIJNS5_1CILi128EEES8_NS7_ILi64EEEEEENS_6half_tEfNS_4arch4Sm80ELb0ELb1ELb1ELb0ELb0ELb0ELb0ELb0ELi2ELi4ELi4ELi4ELb0EEENS1_21CollectiveEpilogueBwdISA_SB_SD_Li256ELb0ELb0ELi2EEENS1_19SingleTileSchedulerILb0ELb0ELb0ELi128EEEEEEEEEvNT_6ParamsE$_ZZN5flash25CollectiveMainloopBwdSm80ILi2ELi2EN4cute5tupleIJNS1_1CILi128EEES4_NS3_ILi64EEEEEEN7cutlass6half_tEfNS7_4arch4Sm80ELb0ELb1ELb1ELb0ELb0ELb0ELb0ELb0ELi2ELi4ELi4ELi4ELb0EE3mmaINS_16FlashAttnBwdSm80ISB_NS_21CollectiveEpilogueBwdIS6_S8_SA_Li256ELb0ELb0ELi2EEENS_19SingleTileSchedulerILb0ELb0ELb0ELi128EEEE13SharedStorageENS1_6TensorINS1_11ArrayEngineIfLm32EEENS1_6LayoutINS2_IJNS2_IJNS3_ILi2EEESO_EEESO_NS3_ILi4EEEEEENS2_IJNS2_IJNS3_ILi1EEESO_EEESQ_NS3_ILi8EEEEEEEEEEEEbRKNSB_6ParamsERT0_S12_iNS2_IJiiiEEERT_ENKUlvE_clEv:
        /* <DEDUP_REMOVED lines=96> */
.L_x_2434:
[----:B---3--:R-:W-:Y:S05]  /*49380*/  BSYNC B0 ;  /* 0x0000000000007941 */ /* 0x008fea0003800000 */
.L_x_2433:
[----:B------:R-:W-:Y:S01]  /*49390*/  MOV R5, 0x0 ;  /* 0x0000000000057802 */ /* 0x000fe20000000f00 */
[----:B------:R-:W0:Y:S03]  /*493a0*/  LDGDEPBAR ;  /* 0x00000000000079af */ /* 0x000e260000000000 */
[----:B------:R-:W-:Y:S05]  /*493b0*/  RET.REL.NODEC R4 `(_ZN7cutlass13device_kernelIN5flash19enable_sm80_to_sm89INS1_16FlashAttnBwdSm80INS1_25CollectiveMainloopBwdSm80ILi2ELi2EN4cute5tupleIJNS5_1CILi128EEES8_NS7_ILi64EEEEEENS_6half_tEfNS_4arch4Sm80ELb0ELb1ELb1ELb0ELb0ELb0ELb0ELb0ELi2ELi4ELi4ELi4ELb0EEENS1_21CollectiveEpilogueBwdISA_SB_SD_Li256ELb0ELb0ELi2EEENS1_19SingleTileSchedulerILb0ELb0ELb0ELi128EEEEEEEEEvNT_6ParamsE) ;  /* 0xfffb6c4004007950 */ /* 0x000fea0003c3ffff */
        .type           $_ZN7cutlass13device_kernelIN5flash19enable_sm80_to_sm89INS1_16FlashAttnBwdSm80INS1_25CollectiveMainloopBwdSm80ILi2ELi2EN4cute5tupleIJNS5_1CILi128EEES8_NS7_ILi64EEEEEENS_6half_tEfNS_4arch4Sm80ELb0ELb1ELb1ELb0ELb0ELb0ELb0ELb0ELi2ELi4ELi4ELi4ELb0EEENS1_21CollectiveEpilogueBwdISA_SB_SD_Li256ELb0ELb0ELi2EEENS1_19SingleTileSchedulerILb0ELb0ELb0ELi128EEEEEEEEEvNT_6ParamsE$_ZZZN5flash25CollectiveMainloopBwdSm80ILi2ELi2EN4cute5tupleIJNS1_1CILi128EEES4_NS3_ILi64EEEEEEN7cutlass6half_tEfNS7_4arch4Sm80ELb0ELb1ELb1ELb0ELb0ELb0ELb0ELb0ELi2ELi4ELi4ELi4ELb0EE3mmaINS_16FlashAttnBwdSm80ISB_NS_21CollectiveEpilogueBwdIS6_S8_SA_Li256ELb0ELb0ELi2EEENS_19SingleTileSchedulerILb0ELb0ELb0ELi128EEEE13SharedStorageENS1_6TensorINS1_11ArrayEngineIfLm32EEENS1_6LayoutINS2_IJNS2_IJNS3_ILi2EEESO_EEESO_NS3_ILi4EEEEEENS2_IJNS2_IJNS3_ILi1EEESO_EEESQ_NS3_ILi8EEEEEEEEEEEEbRKNSB_6ParamsERT0_S12_iNS2_IJiiiEEERT_ENKUliT_E_clIZSC_ISJ_SX_EbS10_S12_S12_iS13_S15_EUlRS16_iE_EEDaiS16_ENKUlT_E_clIZSC_ISJ_SX_EbS10_S12_S12_iS13_S15_EUlvE0_EEDaS1B_,@function
        .size           $_ZN7cutlass13device_kernelIN5flash19enable_sm80_to_sm89INS1_16FlashAttnBwdSm80INS1_25CollectiveMainloopBwdSm80ILi2ELi2EN4cute5tupleIJNS5_1CILi128EEES8_NS7_ILi64EEEEEENS_6half_tEfNS_4arch4Sm80ELb0ELb1ELb1ELb0ELb0ELb0ELb0ELb0ELi2ELi4ELi4ELi4ELb0EEENS1_21CollectiveEpilogueBwdISA_SB_SD_Li256ELb0ELb0ELi2EEENS1_19SingleTileSchedulerILb0ELb0ELb0ELi128EEEEEEEEEvNT_6ParamsE$_ZZZN5flash25CollectiveMainloopBwdSm80ILi2ELi2EN4cute5tupleIJNS1_1CILi128EEES4_NS3_ILi64EEEEEEN7cutlass6half_tEfNS7_4arch4Sm80ELb0ELb1ELb1ELb0ELb0ELb0ELb0ELb0ELi2ELi4ELi4ELi4ELb0EE3mmaINS_16FlashAttnBwdSm80ISB_NS_21CollectiveEpilogueBwdIS6_S8_SA_Li256ELb0ELb0ELi2EEENS_19SingleTileSchedulerILb0ELb0ELb0ELi128EEEE13SharedStorageENS1_6TensorINS1_11ArrayEngineIfLm32EEENS1_6LayoutINS2_IJNS2_IJNS3_ILi2EEESO_EEESO_NS3_ILi4EEEEEENS2_IJNS2_IJNS3_ILi1EEESO_EEESQ_NS3_ILi8EEEEEEEEEEEEbRKNSB_6ParamsERT0_S12_iNS2_IJiiiEEERT_ENKUliT_E_clIZSC_ISJ_SX_EbS10_S12_S12_iS13_S15_EUlRS16_iE_EEDaiS16_ENKUlT_E_clIZSC_ISJ_SX_EbS10_S12_S12_iS13_S15_EUlvE0_EEDaS1B_,($_ZN7cutlass13device_kernelIN5flash19enable_sm80_to_sm89INS1_16FlashAttnBwdSm80INS1_25CollectiveMainloopBwdSm80ILi2ELi2EN4cute5tupleIJNS5_1CILi128EEES8_NS7_ILi64EEEEEENS_6half_tEfNS_4arch4Sm80ELb0ELb1ELb1ELb0ELb0ELb0ELb0ELb0ELi2ELi4ELi4ELi4ELb0EEENS1_21CollectiveEpilogueBwdISA_SB_SD_Li256ELb0ELb0ELi2EEENS1_19SingleTileSchedulerILb0ELb0ELb0ELi128EEEEEEEEEvNT_6ParamsE$_ZZZN5flash25CollectiveMainloopBwdSm80ILi2ELi2EN4cute5tupleIJNS1_1CILi128EEES4_NS3_ILi64EEEEEEN7cutlass6half_tEfNS7_4arch4Sm80ELb0ELb1ELb1ELb0ELb0ELb0ELb0ELb0ELi2ELi4ELi4ELi4ELb0EE3mmaINS_16FlashAttnBwdSm80ISB_NS_21CollectiveEpilogueBwdIS6_S8_SA_Li256ELb0ELb0ELi2EEENS_19SingleTileSchedulerILb0ELb0ELb0ELi128EEEE13SharedStorageENS1_6TensorINS1_11ArrayEngineIfLm32EEENS1_6LayoutINS2_IJNS2_IJNS3_ILi2EEESO_EEESO_NS3_ILi4EEEEEENS2_IJNS2_IJNS3_ILi1EEESO_EEESQ_NS3_ILi8EEEEEEEEEEEEbRKNSB_6ParamsERT0_S12_iNS2_IJiiiEEERT_ENKUliT_E_clIZSC_ISJ_SX_EbS10_S12_S12_iS13_S15_EUlRS16_iE_EEDaiS16_ENKUlvE0_clEv - $_ZN7cutlass13device_kernelIN5flash19enable_sm80_to_sm89INS1_16FlashAttnBwdSm80INS1_25CollectiveMainloopBwdSm80ILi2ELi2EN4cute5tupleIJNS5_1CILi128EEES8_NS7_ILi64EEEEEENS_6half_tEfNS_4arch4Sm80ELb0ELb1ELb1ELb0ELb0ELb0ELb0ELb0ELi2ELi4ELi4ELi4ELb0EEENS1_21CollectiveEpilogueBwdISA_SB_SD_Li256ELb0ELb0ELi2EEENS1_19SingleTileSchedulerILb0ELb0ELb0ELi128EEEEEEEEEvNT_6ParamsE$_ZZZN5flash25CollectiveMainloopBwdSm80ILi2ELi2EN4cute5tupleIJNS1_1CILi128EEES4_NS3_ILi64EEEEEEN7cutlass6half_tEfNS7_4arch4Sm80ELb0ELb1ELb1ELb0ELb0ELb0ELb0ELb0ELi2ELi4ELi4ELi4ELb0EE3mmaINS_16FlashAttnBwdSm80ISB_NS_21CollectiveEpilogueBwdIS6_S8_SA_Li256ELb0ELb0ELi2EEENS_19SingleTileSchedulerILb0ELb0ELb0ELi128EEEE13SharedStorageENS1_6TensorINS1_11ArrayEngineIfLm32EEENS1_6LayoutINS2_IJNS2_IJNS3_ILi2EEESO_EEESO_NS3_ILi4EEEEEENS2_IJNS2_IJNS3_ILi1EEESO_EEESQ_NS3_ILi8EEEEEEEEEEEEbRKNSB_6ParamsERT0_S12_iNS2_IJiiiEEERT_ENKUliT_E_clIZSC_ISJ_SX_EbS10_S12_S12_iS13_S15_EUlRS16_iE_EEDaiS16_ENKUlT_E_clIZSC_ISJ_SX_EbS10_S12_S12_iS13_S15_EUlvE0_EEDaS1B_)
$_ZN7cutlass13device_kernelIN5flash19enable_sm80_to_sm89INS1_16FlashAttnBwdSm80INS1_25CollectiveMainloopBwdSm80ILi2ELi2EN4cute5tupleIJNS5_1CILi128EEES8_NS7_ILi64EEEEEENS_6half_tEfNS_4arch4Sm80ELb0ELb1ELb1ELb0ELb0ELb0ELb0ELb0ELi2ELi4ELi4ELi4ELb0EEENS1_21CollectiveEpilogueBwdISA_SB_SD_Li256ELb0ELb0ELi2EEENS1_19SingleTileSchedulerILb0ELb0ELb0ELi128EEEEEEEEEvNT_6ParamsE$_ZZZN5flash25CollectiveMainloopBwdSm80ILi2ELi2EN4cute5tupleIJNS1_1CILi128EEES4_NS3_ILi64EEEEEEN7cutlass6half_tEfNS7_4arch4Sm80ELb0ELb1ELb1ELb0ELb0ELb0ELb0ELb0ELi2ELi4ELi4ELi4ELb0EE3mmaINS_16FlashAttnBwdSm80ISB_NS_21CollectiveEpilogueBwdIS6_S8_SA_Li256ELb0ELb0ELi2EEENS_19SingleTileSchedulerILb0ELb0ELb0ELi128EEEE13SharedStorageENS1_6TensorINS1_11ArrayEngineIfLm32EEENS1_6LayoutINS2_IJNS2_IJNS3_ILi2EEESO_EEESO_NS3_ILi4EEEEEENS2_IJNS2_IJNS3_ILi1EEESO_EEESQ_NS3_ILi8EEEEEEEEEEEEbRKNSB_6ParamsERT0_S12_iNS2_IJiiiEEERT_ENKUliT_E_clIZSC_ISJ_SX_EbS10_S12_S12_iS13_S15_EUlRS16_iE_EEDaiS16_ENKUlT_E_clIZSC_ISJ_SX_EbS10_S12_S12_iS13_S15_EUlvE0_EEDaS1B_:
        /* <DEDUP_REMOVED lines=23> */
[----:B-1---5:R-:W-:Y:S05]  /*49530*/  CALL.REL.NOINC `($_ZN7cutlass13device_kernelIN5flash19enable_sm80_to_sm89INS1_16FlashAttnBwdSm80INS1_25CollectiveMainloopBwdSm80ILi2ELi2EN4cute5tupleIJNS5_1CILi128EEES8_NS7_ILi64EEEEEENS_6half_tEfNS_4arch4Sm80ELb0ELb1ELb1ELb0ELb0ELb0ELb0ELb0ELi2ELi4ELi4ELi4ELb0EEENS1_21CollectiveEpilogueBwdISA_SB_SD_Li256ELb0ELb0ELi2EEENS1_19SingleTileSchedulerILb0ELb0ELb0ELi128EEEEEEEEEvNT_6ParamsE$_ZN4cute3eso3ESOILb0ELb1EJiNS_1CILi0EEEEEC2ERKiRKS3_) ;  /* 0xfffbe22000007944 */ /* 0x022fea0003c3ffff */
[----:B------:R-:W2:Y:S01]  /*49540*/  LDL R4, [R1+0x1590] ;  /* 0x0015900001047983 */ /* 0x000ea20000100800 */
[----:B-1----:R-:W-:Y:S02]  /*49550*/  MOV R2, R15 ;  /* 0x0000000f00027202 */ /* 0x002fe40000000f00 */
[----:B------:R-:W-:Y:S01]  /*49560*/  MOV R6, 0x495a0 ;  /* 0x000495a000067802 */ /* 0x000fe20000000f00 */
[----:B--2---:R1:W-:Y:S04]  /*49570*/  STL [R1+0x15d8], R4 ;  /* 0x0015d80401007387 */ /* 0x0043e80000100800 */
[----:B------:R1:W5:Y:S02]  /*49580*/  LD.E R34, [R34.64+0x4] ;  /* 0x0000040822227980 */ /* 0x000364000c101900 */
[----:B-1---5:R-:W-:Y:S05]  /*49590*/  CALL.REL.NOINC `($_ZN7cutlass13device_kernelIN5flash19enable_sm80_to_sm89INS1_16FlashAttnBwdSm80INS1_25CollectiveMainloopBwdSm80ILi2ELi2EN4cute5tupleIJNS5_1CILi128EEES8_NS7_ILi64EEEEEENS_6half_tEfNS_4arch4Sm80ELb0ELb1ELb1ELb0ELb0ELb0ELb0ELb0ELi2ELi4ELi4ELi4ELb0EEENS1_21CollectiveEpilogueBwdISA_SB_SD_Li256ELb0ELb0ELi2EEENS1_19SingleTileSchedulerILb0ELb0ELb0ELi128EEEEEEEEEvNT_6ParamsE$_ZN4cute3eso3ESOILb0ELb0EJiNS_5tupleIJiNS_1CILi0EEEEEEEEC2ERKiRKS5_) ;  /* 0xfffbdc8000007944 */ /* 0x022fea0003c3ffff */
[----:B-1----:R1:W5:Y:S01]  /*495a0*/  LDL.64 R2, [R1+0x1590] ;  /* 0x0015900001027983 */ /* 0x0023620000100a00 */
[----:B------:R-:W-:-:S03]  /*495b0*/  MOV R34, 0x495d0 ;  /* 0x000495d000227802 */ /* 0x000fc60000000f00 */
[----:B-1---5:R-:W-:Y:S05]  /*495c0*/  CALL.REL.NOINC `($_ZN7cutlass13device_kernelIN5flash19enable_sm80_to_sm89INS1_16FlashAttnBwdSm80INS1_25CollectiveMainloopBwdSm80ILi2ELi2EN4cute5tupleIJNS5_1CILi128EEES8_NS7_ILi64EEEEEENS_6half_tEfNS_4arch4Sm80ELb0ELb1ELb1ELb0ELb0ELb0ELb0ELb0ELi2ELi4ELi4ELi4ELb0EEENS1_21CollectiveEpilogueBwdISA_SB_SD_Li256ELb0ELb0ELi2EEENS1_19SingleTileSchedulerILb0ELb0ELb0ELi128EEEEEEEEEvNT_6ParamsE$_ZN4cute3eso3ESOILb0ELb1EJNS_5tupleIJiNS2_IJiNS_1CILi0EEEEEEEEENS2_IJNS_10UnderscoreENS2_IJS7_S7_EEEEEEEEC2ERKS6_RKS9_) ;  /* 0xfffbe0a000007944 */ /* 0x022fea0003c3ffff */
[----:B------:R-:W2:Y:S01]  /*495d0*/  LDL.64 R4, [R1+0x1590] ;  /* 0x0015900001047983 */ /* 0x000ea20000100a00 */
[----:B-1----:R-:W-:-:S02]  /*495e0*/  MOV R2, R12 ;  /* 0x0000000c00027202 */ /* 0x002fc40000000f00 */
        /* <DEDUP_REMOVED lines=35> */
[----:B------:R-:W-:Y:S05]  /*49820*/  CALL.REL.NOINC `($_ZN7cutlass13device_kernelIN5flash19enable_sm80_to_sm89INS1_16FlashAttnBwdSm80INS1_25CollectiveMainloopBwdSm80ILi2ELi2EN4cute5tupleIJNS5_1CILi128EEES8_NS7_ILi64EEEEEENS_6half_tEfNS_4arch4Sm80ELb0ELb1ELb1ELb0ELb0ELb0ELb0ELb0ELi2ELi4ELi4ELi4ELb0EEENS1_21CollectiveEpilogueBwdISA_SB_SD_Li256ELb0ELb0ELi2EEENS1_19SingleTileSchedulerILb0ELb0ELb0ELi128EEEEEEEEEvNT_6ParamsE$_ZN4cute3eso3ESOILb0ELb0EJiiiEEC2ERKiS4_S4_) ;  /* 0xfffbdc5000007944 */ /* 0x000fea0003c3ffff */
[----:B------:R2:W5:Y:S04]  /*49830*/  LDL R5, [R1+0x1598] ;  /* 0x0015980001057983 */ /* 0x0005680000100800 */
[----:B-1----:R2:W5:Y:S01]  /*49840*/  LDL.64 R2, [R1+0x1590] ;  /* 0x0015900001027983 */ /* 0x0025620000100a00 */
[----:B------:R-:W-:-:S03]  /*49850*/  MOV R6, 0x49870 ;  /* 0x0004987000067802 */ /* 0x000fc60000000f00 */
[----:B--2--5:R-:W-:Y:S05]  /*49860*/  CALL.REL.NOINC `($_ZN7cutlass13device_kernelIN5flash19enable_sm80_to_sm89INS1_16FlashAttnBwdSm80INS1_25CollectiveMainloopBwdSm80ILi2ELi2EN4cute5tupleIJNS5_1CILi128EEES8_NS7_ILi64EEEEEENS_6half_tEfNS_4arch4Sm80ELb0ELb1ELb1ELb0ELb0ELb0ELb0ELb0ELi2ELi4ELi4ELi4ELb0EEENS1_21CollectiveEpilogueBwdISA_SB_SD_Li256ELb0ELb0ELi2EEENS1_19SingleTileSchedulerILb0ELb0ELb0ELi128EEEEEEEEEvNT_6ParamsE$_ZN4cute3eso3ESOILb1ELb0EJNS_1CILi1EEENS_5tupleIJiiiEEENS2_ILi64EEENS4_IJNS2_ILi72EEENS2_ILi144EEENS2_ILi288EEEEEENS2_ILi512EEEEEC2ERKS3_RKS5_RKS6_RKSA_RKSB_) ;  /* 0xfffbe3b000007944 */ /* 0x024fea0003c3ffff */
[----:B-1----:R1:W5:Y:S04]  /*49870*/  LDL R5, [R1+0x1598] ;  /* 0x0015980001057983 */ /* 0x0023680000100800 */
[----:B------:R1:W5:Y:S01]  /*49880*/  LDL.64 R2, [R1+0x1590] ;  /* 0x0015900001027983 */ /* 0x0003620000100a00 */
[----:B------:R-:W-:-:S03]  /*49890*/  MOV R6, 0x498b0 ;  /* 0x000498b000067802 */ /* 0x000fc60000000f00 */
[----:B-1---5:R-:W-:Y:S05]  /*498a0*/  CALL.REL.NOINC `($_ZN7cutlass13device_kernelIN5flash19enable_sm80_to_sm89INS1_16FlashAttnBwdSm80INS1_25CollectiveMainloopBwdSm80ILi2ELi2EN4cute5tupleIJNS5_1CILi128EEES8_NS7_ILi64EEEEEENS_6half_tEfNS_4arch4Sm80ELb0ELb1ELb1ELb0ELb0ELb0ELb0ELb0ELi2ELi4ELi4ELi4ELb0EEENS1_21CollectiveEpilogueBwdISA_SB_SD_Li256ELb0ELb0ELi2EEENS1_19SingleTileSchedulerILb0ELb0ELb0ELi128EEEEEEEEEvNT_6ParamsE$_ZN4cute5tupleIJNS0_IJNS_1CILi8EEENS0_IJNS1_ILi2EEES3_S3_EEENS1_ILi1EEES4_S5_EEENS0_IJS5_NS0_IJiiiEEENS1_ILi64EEENS0_IJNS1_ILi72EEENS1_ILi144EEENS1_ILi288EEEEEENS1_ILi512EEEEEEEEC2ERKS6_RKSE_) ;  /* 0xfffc002000007944 */ /* 0x022fea0003c3ffff */
[----:B-1----:R1:W5:Y:S04]  /*498b0*/  LDL R5, [R1+0x1598] ;  /* 0x0015980001057983 */ /* 0x0023680000100800 */
[----:B------:R1:W5:Y:S01]  /*498c0*/  LDL.64 R2, [R1+0x1590] ;  /* 0x0015900001027983 */ /* 0x0003620000100a00 */
[----:B------:R-:W-:-:S03]  /*498d0*/  MOV R4, 0x498f0 ;  /* 0x000498f000047802 */ /* 0x000fc60000000f00 */
[----:B-1---5:R-:W-:Y:S05]  /*498e0*/  CALL.REL.NOINC `($_ZN7cutlass13device_kernelIN5flash19enable_sm80_to_sm89INS1_16FlashAttnBwdSm80INS1_25CollectiveMainloopBwdSm80ILi2ELi2EN4cute5tupleIJNS5_1CILi128EEES8_NS7_ILi64EEEEEENS_6half_tEfNS_4arch4Sm80ELb0ELb1ELb1ELb0ELb0ELb0ELb0ELb0ELi2ELi4ELi4ELi4ELb0EEENS1_21CollectiveEpilogueBwdISA_SB_SD_Li256ELb0ELb0ELi2EEENS1_19SingleTileSchedulerILb0ELb0ELb0ELi128EEEEEEEEEvNT_6ParamsE$_ZZN4cute7flattenINS_5tupleIJNS_1CILi1EEENS1_IJiiiEEENS2_ILi64EEENS1_IJNS2_ILi72EEENS2_ILi144EEENS2_ILi288EEEEEENS2_ILi512EEEEEEEEDaRKT_ENKUlRKT_E_clIS4_EEDaSH_) ;  /* 0xfffc0f2000007944 */ /* 0x022fea0003c3ffff */
[----:B------:R-:W-:Y:S02]  /*498f0*/  MOV R6, 0x49910 ;  /* 0x0004991000067802 */ /* 0x000fe40000000f00 */
[----:B------:R-:W-:Y:S05]  /*49900*/  CALL.REL.NOINC `($_ZN7cutlass13device_kernelIN5flash19enable_sm80_to_sm89INS1_16FlashAttnBwdSm80INS1_25CollectiveMainloopBwdSm80ILi2ELi2EN4cute5tupleIJNS5_1CILi128EEES8_NS7_ILi64EEEEEENS_6half_tEfNS_4arch4Sm80ELb0ELb1ELb1ELb0ELb0ELb0ELb0ELb0ELi2ELi4ELi4ELi4ELb0EEENS1_21CollectiveEpilogueBwdISA_SB_SD_Li256ELb0ELb0ELi2EEENS1_19SingleTileSchedulerILb0ELb0ELb0ELi128EEEEEEEEEvNT_6ParamsE$_ZZN4cute12filter_tupleINS_5tupleIJNS_1CILi1EEENS1_IJiiiEEENS2_ILi64EEENS1_IJNS2_ILi72EEENS2_ILi144EEENS2_ILi288EEEEEENS2_ILi512EEEEEEZNS_7flattenISB_EEDaRKT_EUlRKT_E_EEDaSF_OT0_ENKUlDpSI_E_clIJNS1_IJS3_EEES4_NS1_IJS5_EEES9_NS1_IJSA_EEEEEEDaSM_) ;  /* 0xfffc04f000007944 */ /* 0x000fea0003c3ffff */
[----:B------:R-:W-:Y:S02]  /*49910*/  MOV R6, 0x49930 ;  /* 0x0004993000067802 */ /* 0x000fe40000000f00 */
[----:B------:R-:W-:Y:S05]  /*49920*/  CALL.REL.NOINC `($_ZN7cutlass13device_kernelIN5flash19enable_sm80_to_sm89INS1_16FlashAttnBwdSm80INS1_25CollectiveMainloopBwdSm80ILi2ELi2EN4cute5tupleIJNS5_1CILi128EEES8_NS7_ILi64EEEEEENS_6half_tEfNS_4arch4Sm80ELb0ELb1ELb1ELb0ELb0ELb0ELb0ELb0ELi2ELi4ELi4ELi4ELb0EEENS1_21CollectiveEpilogueBwdISA_SB_SD_Li256ELb0ELb0ELi2EEENS1_19SingleTileSchedulerILb0ELb0ELb0ELi128EEEEEEEEEvNT_6ParamsE$_ZN4cute3eso3ESOILb0ELb1EJiNS_1CILi72EEENS2_ILi512EEEEEC2ERKiRKS3_RKS4_) ;  /* 0xfffbdf1000007944 */ /* 0x000fea0003c3ffff */
[----:B------:R-:W2:Y:S01]  /*49930*/  LDL R28, [R1+0x1590] ;  /* 0x00159000011c7983 */ /* 0x000ea20000100800 */
[----:B-1----:R-:W-:-:S02]  /*49940*/  MOV R2, R25 ;  /* 0x0000001900027202 */ /* 0x002fc40000000f00 */
[----:B------:R-:W-:Y:S01]  /*49950*/  MOV R6, 0x49980 ;  /* 0x0004998000067802 */ /* 0x000fe20000000f00 */
[----:B--2---:R1:W-:Y:S04]  /*49960*/  STL [R1+0x15e0], R28 ;  /* 0x0015e01c01007387 */ /* 0x0043e80000100800 */
[----:B-1----:R-:W-:Y:S05]  /*49970*/  CALL.REL.NOINC `($_ZN7cutlass13device_kernelIN5flash19enable_sm80_to_sm89INS1_16FlashAttnBwdSm80INS1_25CollectiveMainloopBwdSm80ILi2ELi2EN4cute5tupleIJNS5_1CILi128EEES8_NS7_ILi64EEEEEENS_6half_tEfNS_4arch4Sm80ELb0ELb1ELb1ELb0ELb0ELb0ELb0ELb0ELi2ELi4ELi4ELi4ELb0EEENS1_21CollectiveEpilogueBwdISA_SB_SD_Li256ELb0ELb0ELi2EEENS1_19SingleTileSchedulerILb0ELb0ELb0ELi128EEEEEEEEEvNT_6ParamsE$_ZN4cute3eso3ESOILb0ELb0EJiiNS_1CILi72EEENS2_ILi512EEEEEC2ERKiS7_RKS3_RKS4_) ;  /* 0xfffbda8000007944 */ /* 0x002fea0003c3ffff */
[----:B-1----:R-:W2:Y:S01]  /*49980*/  LDL.64 R2, [R1+0x1590] ;  /* 0x0015900001027983 */ /* 0x002ea20000100a00 */
[----:B------:R-:W-:Y:S01]  /*49990*/  IMAD.MOV.U32 R6, RZ, RZ, R4 ;  /* 0x000000ffff067224 */ /* 0x000fe200078e0004 */
[----:B------:R-:W-:Y:S01]  /*499a0*/  IADD3 R5, R10, 0x250, RZ ;  /* 0x000002500a057810 */ /* 0x000fe20007ffe0ff */
[----:B------:R-:W-:Y:S01]  /*499b0*/  IMAD.MOV.U32 R34, RZ, RZ, R14 ;  /* 0x000000ffff227224 */ /* 0x000fe200078e000e */
[----:B------:R-:W-:Y:S01]  /*499c0*/  MOV R4, 0x49a00 ;  /* 0x00049a0000047802 */ /* 0x000fe20000000f00 */
[----:B--2---:R1:W-:Y:S04]  /*499d0*/  STL [R1+0x15cc], R2 ;  /* 0x0015cc0201007387 */ /* 0x0043e80000100800 */
[----:B------:R1:W-:Y:S02]  /*499e0*/  STL [R1+0x15d0], R3 ;  /* 0x0015d00301007387 */ /* 0x0003e40000100800 */
[----:B-1----:R-:W-:Y:S05]  /*499f0*/  CALL.REL.NOINC `($_ZN7cutlass13device_kernelIN5flash19enable_sm80_to_sm89INS1_16FlashAttnBwdSm80INS1_25CollectiveMainloopBwdSm80ILi2ELi2EN4cute5tupleIJNS5_1CILi128EEES8_NS7_ILi64EEEEEENS_6half_tEfNS_4arch4Sm80ELb0ELb1ELb1ELb0ELb0ELb0ELb0ELb0ELi2ELi4ELi4ELi4ELb0EEENS1_21CollectiveEpilogueBwdISA_SB_SD_Li256ELb0ELb0ELi2EEENS1_19SingleTileSchedulerILb0ELb0ELb0ELi128EEEEEEEEEvNT_6ParamsE$_ZN4cute3eso3ESOILb0ELb0EJiiiNS_1CILi72EEENS2_ILi512EEEEEC2ERKiS7_S7_RKS3_RKS4_) ;  /* 0xfffbdbd000007944 */ /* 0x002fea0003c3ffff */
        /* <DEDUP_REMOVED lines=8> */
[----:B-1----:R-:W-:Y:S05]  /*49a80*/  CALL.REL.NOINC `($_ZN7cutlass13device_kernelIN5flash19enable_sm80_to_sm89INS1_16FlashAttnBwdSm80INS1_25CollectiveMainloopBwdSm80ILi2ELi2EN4cute5tupleIJNS5_1CILi128EEES8_NS7_ILi64EEEEEENS_6half_tEfNS_4arch4Sm80ELb0ELb1ELb1ELb0ELb0ELb0ELb0ELb0ELi2ELi4ELi4ELi4ELb0EEENS1_21CollectiveEpilogueBwdISA_SB_SD_Li256ELb0ELb0ELi2EEENS1_19SingleTileSchedulerILb0ELb0ELb0ELi128EEEEEEEEEvNT_6ParamsE$_ZN4cute3eso3ESOILb1ELb0EJNS_1CILi1EEEiiiNS2_ILi72EEENS2_ILi512EEEEEC2ERKS3_RKiSA_SA_RKS4_RKS5_) ;  /* 0xfffbe2b000007944 */ /* 0x002fea0003c3ffff */
[----:B-1----:R1:W5:Y:S04]  /*49a90*/  LDL R5, [R1+0x1588] ;  /* 0x0015880001057983 */ /* 0x0023680000100800 */
[----:B------:R1:W5:Y:S01]  /*49aa0*/  LDL.64 R2, [R1+0x1580] ;  /* 0x0015800001027983 */ /* 0x0003620000100a00 */
[----:B------:R-:W-:-:S03]  /*49ab0*/  MOV R6, 0x49ad0 ;  /* 0x00049ad000067802 */ /* 0x000fc60000000f00 */
[----:B-1---5:R-:W-:Y:S05]  /*49ac0*/  CALL.REL.NOINC `($_ZN7cutlass13device_kernelIN5flash19enable_sm80_to_sm89INS1_16FlashAttnBwdSm80INS1_25CollectiveMainloopBwdSm80ILi2ELi2EN4cute5tupleIJNS5_1CILi128EEES8_NS7_ILi64EEEEEENS_6half_tEfNS_4arch4Sm80ELb0ELb1ELb1ELb0ELb0ELb0ELb0ELb0ELi2ELi4ELi4ELi4ELb0EEENS1_21CollectiveEpilogueBwdISA_SB_SD_Li256ELb0ELb0ELi2EEENS1_19SingleTileSchedulerILb0ELb0ELb0ELi128EEEEEEEEEvNT_6ParamsE$_ZN4cute5tupleIJNS0_IJNS_1CILi8EEENS1_ILi2EEES3_S3_S2_S3_EEENS0_IJNS1_ILi1EEEiiiNS1_ILi72EEENS1_ILi512EEEEEEEEC2ERKS4_RKS8_) ;  /* 0xfffbfe7000007944 */ /* 0x022fea0003c3ffff */
[----:B-1----:R-:W2:Y:S04]  /*49ad0*/  LDL.64 R2, [R1+0x1580] ;  /* 0x0015800001027983 */ /* 0x002ea80000100a00 */
[----:B------:R-:W3:Y:S01]  /*49ae0*/  LDL R4, [R1+0x1588] ;  /* 0x0015880001047983 */ /* 0x000ee20000100800 */
[----:B------:R-:W-:-:S03]  /*49af0*/  MOV R6, 0x49b40 ;  /* 0x00049b4000067802 */ /* 0x000fc60000000f00 */
[----:B------:R1:W-:Y:S04]  /*49b00*/  STL.U8 [R1+0x15dc], RZ ;  /* 0x0015dcff01007387 */ /* 0x0003e80000100000 */
[----:B--2---:R1:W-:Y:S04]  /*49b10*/  STL.64 [R1+0x15b0], R2 ;  /* 0x0015b00201007387 */ /* 0x0043e80000100a00 */
[----:B---3--:R1:W-:Y:S02]  /*49b20*/  STL [R1+0x15b8], R4 ;  /* 0x0015b80401007387 */ /* 0x0083e40000100800 */
[----:B-1----:R-:W-:Y:S05]  /*49b30*/  CALL.REL.NOINC `($_ZN7cutlass13device_kernelIN5flash19enable_sm80_to_sm89INS1_16FlashAttnBwdSm80INS1_25CollectiveMainloopBwdSm80ILi2ELi2EN4cute5tupleIJNS5_1CILi128EEES8_NS7_ILi64EEEEEENS_6half_tEfNS_4arch4Sm80ELb0ELb1ELb1ELb0ELb0ELb0ELb0ELb0ELi2ELi4ELi4ELi4ELb0EEENS1_21CollectiveEpilogueBwdISA_SB_SD_Li256ELb0ELb0ELi2EEENS1_19SingleTileSchedulerILb0ELb0ELb0ELi128EEEEEEEEEvNT_6ParamsE$_ZZN4cute6detail16composition_implINS_5tupleIJNS_1CILi8EEENS3_ILi2EEES5_S5_S4_S5_EEENS2_IJNS3_ILi1EEEiiiNS3_ILi72EEENS3_ILi512EEEEEENS2_IJNS2_IJS5_S5_S5_EEES5_NS2_IJNS3_ILi4EEES5_EEEEEENS2_IJNS2_IJS7_S9_S4_EEENS3_ILi4096EEENS2_IJNS3_ILi16EEENS3_ILi8192EEEEEEEEEEEDaRKT_RKT0_RKT1_RKT2_ENKUlRKT_RKT0_E_clISB_SF_EEDaSZ_S12_) ;  /* 0xfffc09f000007944 */ /* 0x002fea0003c3ffff */
[----:B------:R-:W-:Y:S02]  /*49b40*/  MOV R4, 0x49b60 ;  /* 0x00049b6000047802 */ /* 0x000fe40000000f00 */
[----:B-----5:R-:W-:Y:S05]  /*49b50*/  CALL.REL.NOINC `($_ZN7cutlass13device_kernelIN5flash19enable_sm80_to_sm89INS1_16FlashAttnBwdSm80INS1_25CollectiveMainloopBwdSm80ILi2ELi2EN4cute5tupleIJNS5_1CILi128EEES8_NS7_ILi64EEEEEENS_6half_tEfNS_4arch4Sm80ELb0ELb1ELb1ELb0ELb0ELb0ELb0ELb0ELi2ELi4ELi4ELi4ELb0EEENS1_21CollectiveEpilogueBwdISA_SB_SD_Li256ELb0ELb0ELi2EEENS1_19SingleTileSchedulerILb0ELb0ELb0ELi128EEEEEEEEEvNT_6ParamsE$_ZZN4cute6detail16composition_implINS_5tupleIJNS_1CILi8EEENS3_ILi2EEES5_S5_S4_S5_EEENS2_IJNS3_ILi1EEEiiiNS3_ILi72EEENS3_ILi512EEEEEENS2_IJNS2_IJS5_S5_S5_EEES5_NS2_IJNS3_ILi4EEES5_EEEEEENS2_IJNS2_IJS7_S9_S4_EEENS3_ILi4096EEENS2_IJNS3_ILi16EEENS3_ILi8192EEEEEEEEEEEDaRKT_RKT0_RKT1_RKT2_ENKUlRKT_RKT0_E_clISD_SJ_EEDaSZ_S12_) ;  /* 0xfffc0a2000007944 */ /* 0x020fea0003c3ffff */
[----:B-----5:R2:W-:Y:S01]  /*49b60*/  STL.64 [R1+0x1580], R2 ;  /* 0x0015800201007387 */ /* 0x0205e20000100a00 */
[----:B-1----:R-:W-:-:S03]  /*49b70*/  MOV R6, 0x49b90 ;  /* 0x00049b9000067802 */ /* 0x002fc60000000f00 */
[----:B--2---:R-:W-:Y:S05]  /*49b80*/  CALL.REL.NOINC `($_ZN7cutlass13device_kernelIN5flash19enable_sm80_to_sm89INS1_16FlashAttnBwdSm80INS1_25CollectiveMainloopBwdSm80ILi2ELi2EN4cute5tupleIJNS5_1CILi128EEES8_NS7_ILi64EEEEEENS_6half_tEfNS_4arch4Sm80ELb0ELb1ELb1ELb0ELb0ELb0ELb0ELb0ELi2ELi4ELi4ELi4ELb0EEENS1_21CollectiveEpilogueBwdISA_SB_SD_Li256ELb0ELb0ELi2EEENS1_19SingleTileSchedulerILb0ELb0ELb0ELi128EEEEEEEEEvNT_6ParamsE$_ZN4cute3eso3ESOILb0ELb0EJNS_5tupleIJNS_1CILi1EEENS3_ILi512EEEiEEENS3_ILi4096EEENS2_IJNS2_IJiiEEENS3_ILi8192EEEEEEEEC2ERKS6_RKS7_RKSA_) ;  /* 0xfffbcbb000007944 */ /* 0x004fea0003c3ffff */
[----:B-1----:R1:W5:Y:S04]  /*49b90*/  LDL R5, [R1+0x1598] ;  /* 0x0015980001057983 */ /* 0x0023680000100800 */
[----:B------:R1:W5:Y:S01]  /*49ba0*/  LDL.64 R2, [R1+0x1590] ;  /* 0x0015900001027983 */ /* 0x0003620000100a00 */
[----:B------:R-:W-:-:S03]  /*49bb0*/  MOV R6, 0x49bd0 ;  /* 0x00049bd000067802 */ /* 0x000fc60000000f00 */
[----:B-1---5:R-:W-:Y:S05]  /*49bc0*/  CALL.REL.NOINC `($_ZN7cutlass13device_kernelIN5flash19enable_sm80_to_sm89INS1_16FlashAttnBwdSm80INS1_25CollectiveMainloopBwdSm80ILi2ELi2EN4cute5tupleIJNS5_1CILi128EEES8_NS7_ILi64EEEEEENS_6half_tEfNS_4arch4Sm80ELb0ELb1ELb1ELb0ELb0ELb0ELb0ELb0ELi2ELi4ELi4ELi4ELb0EEENS1_21CollectiveEpilogueBwdISA_SB_SD_Li256ELb0ELb0ELi2EEENS1_19SingleTileSchedulerILb0ELb0ELb0ELi128EEEEEEEEEvNT_6ParamsE$_ZN4cute5tupleIJNS0_IJNS0_IJNS_1CILi2EEES2_S2_EEES2_NS0_IJNS0_IJS2_S2_EEES2_EEEEEENS0_IJNS0_IJNS1_ILi1EEENS1_ILi512EEEiEEENS1_ILi4096EEENS0_IJNS0_IJiiEEENS1_ILi8192EEEEEEEEEEEC2ERKS6_RKSE_) ;  /* 0xfffbf9d000007944 */ /* 0x022fea0003c3ffff */
[----:B-1----:R1:W5:Y:S04]  /*49bd0*/  LDL R4, [R1+0x1598] ;  /* 0x0015980001047983 */ /* 0x0023680000100800 */
[----:B------:R1:W5:Y:S01]  /*49be0*/  LDL.64 R2, [R1+0x1590] ;  /* 0x0015900001027983 */ /* 0x0003620000100a00 */
[----:B------:R-:W-:-:S05]  /*49bf0*/  LEA.HI R6, R29, R29, RZ, 0x1d ;  /* 0x0000001d1d067211 */ /* 0x000fca00078fe8ff */
[----:B------:R-:W-:Y:S01]  /*49c00*/  IMAD.U32 R32, R7, 0x2, R6 ;  /* 0x0000000207207824 */ /* 0x000fe200078e0006 */
[----:B------:R-:W-:-:S04]  /*49c10*/  MOV R6, 0x49c40 ;  /* 0x00049c4000067802 */ /* 0x000fc80000000f00 */
[----:B------:R1:W-:Y:S03]  /*49c20*/  STL [R1+0x15c4], R32 ;  /* 0x0015c42001007387 */ /* 0x0003e60000100800 */
[----:B-1---5:R-:W-:Y:S05]  /*49c30*/  CALL.REL.NOINC `($_ZN7cutlass13device_kernelIN5flash19enable_sm80_to_sm89INS1_16FlashAttnBwdSm80INS1_25CollectiveMainloopBwdSm80ILi2ELi2EN4cute5tupleIJNS5_1CILi128EEES8_NS7_ILi64EEEEEENS_6half_tEfNS_4arch4Sm80ELb0ELb1ELb1ELb0ELb0ELb0ELb0ELb0ELi2ELi4ELi4ELi4ELb0EEENS1_21CollectiveEpilogueBwdISA_SB_SD_Li256ELb0ELb0ELi2EEENS1_19SingleTileSchedulerILb0ELb0ELb0ELi128EEEEEEEEEvNT_6ParamsE$_ZN4cute3eso3ESOILb0ELb0EJNS_6LayoutINS_5tupleIJNS3_IJNS_1CILi2EEES5_S5_EEES5_NS3_IJNS3_IJS5_S5_EEES5_EEEEEENS3_IJNS3_IJNS4_ILi1EEENS4_ILi512EEEiEEENS4_ILi4096EEENS3_IJNS3_IJiiEEENS4_ILi8192EEEEEEEEEEEjEEC2ERKSI_RKj) ;  /* 0xfffbd10000007944 */ /* 0x022fea0003c3ffff */
        /* <DEDUP_REMOVED lines=9> */
[----:B-1----:R-:W-:Y:S05]  /*49cd0*/  CALL.REL.NOINC `($_ZN7cutlass13device_kernelIN5flash19enable_sm80_to_sm89INS1_16FlashAttnBwdSm80INS1_25CollectiveMainloopBwdSm80ILi2ELi2EN4cute5tupleIJNS5_1CILi128EEES8_NS7_ILi64EEEEEENS_6half_tEfNS_4arch4Sm80ELb0ELb1ELb1ELb0ELb0ELb0ELb0ELb0ELi2ELi4ELi4ELi4ELb0EEENS1_21CollectiveEpilogueBwdISA_SB_SD_Li256ELb0ELb0ELi2EEENS1_19SingleTileSchedulerILb0ELb0ELb0ELi128EEEEEEEEEvNT_6ParamsE$_ZN4cute3eso3ESOILb0ELb0EJNS_6LayoutINS_5tupleIJNS3_IJNS_1CILi2EEES5_S5_EEES5_NS3_IJNS3_IJS5_S5_EEES5_EEEEEENS3_IJNS3_IJNS4_ILi1EEENS4_ILi512EEEiEEENS4_ILi4096EEENS3_IJNS3_IJiiEEENS4_ILi8192EEEEEEEEEEENS_10ViewEngineINS_8smem_ptrIPN7cutlass6half_tEEEEEEEC2ERKSI_RKSP_) ;  /* 0xfffbcfe000007944 */ /* 0x002fea0003c3ffff */
[----:B------:R2:W5:Y:S04]  /*49ce0*/  LDL R2, [R1+0x1594] ;  /* 0x0015940001027983 */ /* 0x0005680000100800 */
[----:B-1----:R2:W5:Y:S01]  /*49cf0*/  LDL R3, [R1+0x1598] ;  /* 0x0015980001037983 */ /* 0x0025620000100800 */
[----:B------:R-:W-:-:S03]  /*49d00*/  MOV R4, 0x49d20 ;  /* 0x00049d2000047802 */ /* 0x000fc60000000f00 */
[----:B--2--5:R-:W-:Y:S05]  /*49d10*/  CALL.REL.NOINC `($_ZN7cutlass13device_kernelIN5flash19enable_sm80_to_sm89INS1_16FlashAttnBwdSm80INS1_25CollectiveMainloopBwdSm80ILi2ELi2EN4cute5tupleIJNS5_1CILi128EEES8_NS7_ILi64EEEEEENS_6half_tEfNS_4arch4Sm80ELb0ELb1ELb1ELb0ELb0ELb0ELb0ELb0ELi2ELi4ELi4ELi4ELb0EEENS1_21CollectiveEpilogueBwdISA_SB_SD_Li256ELb0ELb0ELi2EEENS1_19SingleTileSchedulerILb0ELb0ELb0ELi128EEEEEEEEEvNT_6ParamsE$_ZZN4cute4takeILi1ELi3ENS_5tupleIJNS1_IJNS_1CILi1EEENS2_ILi512EEEiEEENS2_ILi4096EEENS1_IJNS1_IJiiEEENS2_ILi8192EEEEEEEEEEEDaRKT1_ENKUlDpRKT_E_clIJS6_S9_EEEDaSH_) ;  /* 0xfffc055000007944 */ /* 0x024fea0003c3ffff */
[----:B------:R1:W-:Y:S01]  /*49d20*/  STL.64 [R1+0x1590], R2 ;  /* 0x0015900201007387 */ /* 0x0003e20000100a00 */
[----:B------:R-:W-:-:S03]  /*49d30*/  MOV R4, 0x49d50 ;  /* 0x00049d5000047802 */ /* 0x000fc60000000f00 */
[----:B-1----:R-:W-:Y:S05]  /*49d40*/  CALL.REL.NOINC `($_ZN7cutlass13device_kernelIN5flash19enable_sm80_to_sm89INS1_16FlashAttnBwdSm80INS1_25CollectiveMainloopBwdSm80ILi2ELi2EN4cute5tupleIJNS5_1CILi128EEES8_NS7_ILi64EEEEEENS_6half_tEfNS_4arch4Sm80ELb0ELb1ELb1ELb0ELb0ELb0ELb0ELb0ELi2ELi4ELi4ELi4ELb0EEENS1_21CollectiveEpilogueBwdISA_SB_SD_Li256ELb0ELb0ELi2EEENS1_19SingleTileSchedulerILb0ELb0ELb0ELi128EEEEEEEEEvNT_6ParamsE$_ZZN4cute16flatten_to_tupleINS_5tupleIJNS_1CILi4096EEENS1_IJNS1_IJiiEEENS2_ILi8192EEEEEEEEEEEDaRKT_ENKUlRKT_E_clIS6_EEDaSD_) ;  /* 0xfffc045000007944 */ /* 0x002fea0003c3ffff */
[----:B------:R-:W-:Y:S02]  /*49d50*/  MOV R2, 0x49d70 ;  /* 0x00049d7000027802 */ /* 0x000fe40000000f00 */
[----:B------:R-:W-:Y:S05]  /*49d60*/  CALL.REL.NOINC `($_ZN7cutlass13device_kernelIN5flash19enable_sm80_to_sm89INS1_16FlashAttnBwdSm80INS1_25CollectiveMainloopBwdSm80ILi2ELi2EN4cute5tupleIJNS5_1CILi128EEES8_NS7_ILi64EEEEEENS_6half_tEfNS_4arch4Sm80ELb0ELb1ELb1ELb0ELb0ELb0ELb0ELb0ELi2ELi4ELi4ELi4ELb0EEENS1_21CollectiveEpilogueBwdISA_SB_SD_Li256ELb0ELb0ELi2EEENS1_19SingleTileSchedulerILb0ELb0ELb0ELi128EEEEEEEEEvNT_6ParamsE$_ZZN4cute12filter_tupleINS_5tupleIJNS_1CILi4096EEENS1_IJNS1_IJiiEEENS2_ILi8192EEEEEEEEEZNS_16flatten_to_tupleIS7_EEDaRKT_EUlRKT_E_EEDaSB_OT0_ENKUlDpSE_E_clIJNS1_IJS3_EEENS1_IJiiS5_EEEEEEDaSI_) ;  /* 0xfffc00f000007944 */ /* 0x000fea0003c3ffff */
        /* <DEDUP_REMOVED lines=21> */
[----:B-1---5:R-:W-:Y:S05]  /*49ec0*/  CALL.REL.NOINC `($_ZN7cutlass13device_kernelIN5flash19enable_sm80_to_sm89INS1_16FlashAttnBwdSm80INS1_25CollectiveMainloopBwdSm80ILi2ELi2EN4cute5tupleIJNS5_1CILi128EEES8_NS7_ILi64EEEEEENS_6half_tEfNS_4arch4Sm80ELb0ELb1ELb1ELb0ELb0ELb0ELb0ELb0ELi2ELi4ELi4ELi4ELb0EEENS1_21CollectiveEpilogueBwdISA_SB_SD_Li256ELb0ELb0ELi2EEENS1_19SingleTileSchedulerILb0ELb0ELb0ELi128EEEEEEEEEvNT_6ParamsE$_ZN4cute3eso3ESOILb1ELb0EJNS_14ComposedLayoutINS_7SwizzleILi3ELi3ELi3EEENS_1CILi0EEENS_6LayoutINS_5tupleIJNS8_IJNS8_IJNS5_ILi4EEENS5_ILi8EEEEEENS8_IJNS5_ILi2EEENS5_ILi1EEEEEEEEENS8_IJNS8_IJSC_SC_EEESB_EEEEEENS8_IJNS8_IJNS8_IJNS5_ILi128EEESD_EEENS8_IJSA_S6_EEEEEENS8_IJNS8_IJNS5_ILi64EEENS5_ILi512EEEEEENS8_IJNS5_ILi16EEENS5_ILi1024EEEEEEEEEEEEEEEENS_10ViewEngineINS_8smem_ptrIPN7cutlass6half_tEEEEEEEC2ERKSW_RKS13_) ;  /* 0xfffbdb4000007944 */ /* 0x022fea0003c3ffff */
[----:B-1----:R1:W5:Y:S04]  /*49ed0*/  LD.E R3, [R34.64+0xc] ;  /* 0x00000c0822037980 */ /* 0x002368000c101900 */
[----:B------:R1:W5:Y:S01]  /*49ee0*/  LDL.64 R30, [R1+0x1590] ;  /* 0x00159000011e7983 */ /* 0x0003620000100a00 */
[----:B------:R-:W-:-:S03]  /*49ef0*/  MOV R6, 0x49f10 ;  /* 0x00049f1000067802 */ /* 0x000fc60000000f00 */
        /* <DEDUP_REMOVED lines=45> */
[----:B------:R-:W-:-:S02]  /*4a1d0*/  LOP3.LUT P0, RZ, R6, 0x8, RZ, 0xc0, !PT ;  /* 0x0000000806ff7812 */ /* 0x000fc4000780c0ff */
[----:B------:R-:W-:Y:S02]  /*4a1e0*/  MOV R26, 0x4a210 ;  /* 0x0004a210001a7802 */ /* 0x000fe40000000f00 */
[----:B------:R-:W-:-:S04]  /*4a1f0*/  SEL R5, R5, 0x38, !P0 ;  /* 0x0000003805057807 */ /* 0x000fc80004000000 */
[----:B-1---5:R-:W-:Y:S05]  /*4a200*/  CALL.REL.NOINC `($_ZN7cutlass13device_kernelIN5flash19enable_sm80_to_sm89INS1_16FlashAttnBwdSm80INS1_25CollectiveMainloopBwdSm80ILi2ELi2EN4cute5tupleIJNS5_1CILi128EEES8_NS7_ILi64EEEEEENS_6half_tEfNS_4arch4Sm80ELb0ELb1ELb1ELb0ELb0ELb0ELb0ELb0ELi2ELi4ELi4ELi4ELb0EEENS1_21CollectiveEpilogueBwdISA_SB_SD_Li256ELb0ELb0ELi2EEENS1_19SingleTileSchedulerILb0ELb0ELb0ELi128EEEEEEEEEvNT_6ParamsE$_ZN4cute3eso3ESOILb0ELb1EJiNS_1CILi144EEENS2_ILi288EEEEEC2ERKiRKS3_RKS4_) ;  /* 0xfffbd59000007944 */ /* 0x022fea0003c3ffff */
[----:B------:R-:W2:Y:S01]  /*4a210*/  LDL R32, [R1+0x1590] ;  /* 0x0015900001207983 */ /* 0x000ea20000100800 */
[----:B-1----:R-:W-:Y:S02]  /*4a220*/  MOV R4, R24 ;  /* 0x0000001800047202 */ /* 0x002fe40000000f00 */
[----:B------:R-:W-:Y:S01]  /*4a230*/  MOV R26, 0x4a260 ;  /* 0x0004a260001a7802 */ /* 0x000fe20000000f00 */
[----:B--2---:R1:W-:Y:S04]  /*4a240*/  STL [R1+0x15dc], R32 ;  /* 0x0015dc2001007387 */ /* 0x0043e80000100800 */
[----:B-1----:R-:W-:Y:S05]  /*4a250*/  CALL.REL.NOINC `($_ZN7cutlass13device_kernelIN5flash19enable_sm80_to_sm89INS1_16FlashAttnBwdSm80INS1_25CollectiveMainloopBwdSm80ILi2ELi2EN4cute5tupleIJNS5_1CILi128EEES8_NS7_ILi64EEEEEENS_6half_tEfNS_4arch4Sm80ELb0ELb1ELb1ELb0ELb0ELb0ELb0ELb0ELi2ELi4ELi4ELi4ELb0EEENS1_21CollectiveEpilogueBwdISA_SB_SD_Li256ELb0ELb0ELi2EEENS1_19SingleTileSchedulerILb0ELb0ELb0ELi128EEEEEEEEEvNT_6ParamsE$_ZN4cute3eso3ESOILb1ELb0EJNS_1CILi1EEENS_5tupleIJNS2_ILi8EEEiiEEENS2_ILi64EEENS4_IJiNS2_ILi144EEENS2_ILi288EEEEEENS2_ILi512EEEEEC2ERKS3_RKS6_RKS7_RKSA_RKSB_) ;  /* 0xfffbd93000007944 */ /* 0x002fea0003c3ffff */
[----:B-1----:R1:W5:Y:S04]  /*4a260*/  LDL R5, [R1+0x1598] ;  /* 0x0015980001057983 */ /* 0x0023680000100800 */
[----:B------:R1:W5:Y:S01]  /*4a270*/  LDL.64 R2, [R1+0x1590] ;  /* 0x0015900001027983 */ /* 0x0003620000100a00 */
[----:B------:R-:W-:-:S03]  /*4a280*/  MOV R26, 0x4a2a0 ;  /* 0x0004a2a0001a7802 */ /* 0x000fc60000000f00 */
[----:B-1---5:R-:W-:Y:S05]  /*4a290*/  CALL.REL.NOINC `($_ZN7cutlass13device_kernelIN5flash19enable_sm80_to_sm89INS1_16FlashAttnBwdSm80INS1_25CollectiveMainloopBwdSm80ILi2ELi2EN4cute5tupleIJNS5_1CILi128EEES8_NS7_ILi64EEEEEENS_6half_tEfNS_4arch4Sm80ELb0ELb1ELb1ELb0ELb0ELb0ELb0ELb0ELi2ELi4ELi4ELi4ELb0EEENS1_21CollectiveEpilogueBwdISA_SB_SD_Li256ELb0ELb0ELi2EEENS1_19SingleTileSchedulerILb0ELb0ELb0ELi128EEEEEEEEEvNT_6ParamsE$_ZN4cute5tupleIJNS0_IJNS_1CILi8EEENS0_IJNS1_ILi2EEES3_S3_EEENS1_ILi1EEES4_S5_EEENS0_IJS5_NS0_IJS2_iiEEENS1_ILi64EEENS0_IJiNS1_ILi144EEENS1_ILi288EEEEEENS1_ILi512EEEEEEEEC2ERKS6_RKSD_) ;  /* 0xfffbf5c000007944 */ /* 0x022fea0003c3ffff */
[----:B------:R2:W5:Y:S04]  /*4a2a0*/  LDL R24, [R1+0x1598] ;  /* 0x0015980001187983 */ /* 0x0005680000100800 */
[----:B-1----:R2:W5:Y:S01]  /*4a2b0*/  LDL.64 R2, [R1+0x1590] ;  /* 0x0015900001027983 */ /* 0x0025620000100a00 */
[----:B------:R-:W-:-:S03]  /*4a2c0*/  MOV R4, 0x4a2e0 ;  /* 0x0004a2e000047802 */ /* 0x000fc60000000f00 */
[----:B--2--5:R-:W-:Y:S05]  /*4a2d0*/  CALL.REL.NOINC `($_ZN7cutlass13device_kernelIN5flash19enable_sm80_to_sm89INS1_16FlashAttnBwdSm80INS1_25CollectiveMainloopBwdSm80ILi2ELi2EN4cute5tupleIJNS5_1CILi128EEES8_NS7_ILi64EEEEEENS_6half_tEfNS_4arch4Sm80ELb0ELb1ELb1ELb0ELb0ELb0ELb0ELb0ELi2ELi4ELi4ELi4ELb0EEENS1_21CollectiveEpilogueBwdISA_SB_SD_Li256ELb0ELb0ELi2EEENS1_19SingleTileSchedulerILb0ELb0ELb0ELi128EEEEEEEEEvNT_6ParamsE$_ZZN4cute7flattenINS_5tupleIJNS_1CILi1EEENS1_IJNS2_ILi8EEEiiEEENS2_ILi64EEENS1_IJiNS2_ILi144EEENS2_ILi288EEEEEENS2_ILi512EEEEEEEEDaRKT_ENKUlRKT_E_clIS5_EEDaSH_) ;  /* 0xfffc04c000007944 */ /* 0x024fea0003c3ffff */
[----:B------:R-:W-:Y:S02]  /*4a2e0*/  MOV R3, R24 ;  /* 0x0000001800037202 */ /* 0x000fe40000000f00 */
[----:B------:R-:W-:-:S02]  /*4a2f0*/  MOV R4, 0x4a310 ;  /* 0x0004a31000047802 */ /* 0x000fc40000000f00 */
[----:B------:R-:W-:Y:S05]  /*4a300*/  CALL.REL.NOINC `($_ZN7cutlass13device_kernelIN5flash19enable_sm80_to_sm89INS1_16FlashAttnBwdSm80INS1_25CollectiveMainloopBwdSm80ILi2ELi2EN4cute5tupleIJNS5_1CILi128EEES8_NS7_ILi64EEEEEENS_6half_tEfNS_4arch4Sm80ELb0ELb1ELb1ELb0ELb0ELb0ELb0ELb0ELi2ELi4ELi4ELi4ELb0EEENS1_21CollectiveEpilogueBwdISA_SB_SD_Li256ELb0ELb0ELi2EEENS1_19SingleTileSchedulerILb0ELb0ELb0ELi128EEEEEEEEEvNT_6ParamsE$_ZZN4cute7flattenINS_5tupleIJNS_1CILi1EEENS1_IJNS2_ILi8EEEiiEEENS2_ILi64EEENS1_IJiNS2_ILi144EEENS2_ILi288EEEEEENS2_ILi512EEEEEEEEDaRKT_ENKUlRKT_E_clIS9_EEDaSH_) ;  /* 0xfffc04d000007944 */ /* 0x000fea0003c3ffff */
[----:B------:R-:W-:Y:S02]  /*4a310*/  MOV R4, R2 ;  /* 0x0000000200047202 */ /* 0x000fe40000000f00 */
[----:B------:R-:W-:-:S02]  /*4a320*/  MOV R2, 0x4a340 ;  /* 0x0004a34000027802 */ /* 0x000fc40000000f00 */
[----:B------:R-:W-:Y:S05]  /*4a330*/  CALL.REL.NOINC `($_ZN7cutlass13device_kernelIN5flash19enable_sm80_to_sm89INS1_16FlashAttnBwdSm80INS1_25CollectiveMainloopBwdSm80ILi2ELi2EN4cute5tupleIJNS5_1CILi128EEES8_NS7_ILi64EEEEEENS_6half_tEfNS_4arch4Sm80ELb0ELb1ELb1ELb0ELb0ELb0ELb0ELb0ELi2ELi4ELi4ELi4ELb0EEENS1_21CollectiveEpilogueBwdISA_SB_SD_Li256ELb0ELb0ELi2EEENS1_19SingleTileSchedulerILb0ELb0ELb0ELi128EEEEEEEEEvNT_6ParamsE$_ZZN4cute12filter_tupleINS_5tupleIJNS_1CILi1EEENS1_IJNS2_ILi8EEEiiEEENS2_ILi64EEENS1_IJiNS2_ILi144EEENS2_ILi288EEEEEENS2_ILi512EEEEEEZNS_7flattenISB_EEDaRKT_EUlRKT_E_EEDaSF_OT0_ENKUlDpSI_E_clIJNS1_IJS3_EEES5_NS1_IJS6_EEES9_NS1_IJSA_EEEEEEDaSM_) ;  /* 0xfffbfa9000007944 */ /* 0x000fea0003c3ffff */
[----:B------:R-:W-:Y:S02]  /*4a340*/  MOV R26, 0x4a360 ;  /* 0x0004a360001a7802 */ /* 0x000fe40000000f00 */
[----:B------:R-:W-:Y:S05]  /*4a350*/  CALL.REL.NOINC `($_ZN7cutlass13device_kernelIN5flash19enable_sm80_to_sm89INS1_16FlashAttnBwdSm80INS1_25CollectiveMainloopBwdSm80ILi2ELi2EN4cute5tupleIJNS5_1CILi128EEES8_NS7_ILi64EEEEEENS_6half_tEfNS_4arch4Sm80ELb0ELb1ELb1ELb0ELb0ELb0ELb0ELb0ELi2ELi4ELi4ELi4ELb0EEENS1_21CollectiveEpilogueBwdISA_SB_SD_Li256ELb0ELb0ELi2EEENS1_19SingleTileSchedulerILb0ELb0ELb0ELi128EEEEEEEEEvNT_6ParamsE$_ZN4cute3eso3ESOILb0ELb1EJiNS_1CILi144EEENS2_ILi512EEEEEC2ERKiRKS3_RKS4_) ;  /* 0xfffbd49000007944 */ /* 0x000fea0003c3ffff */
[----:B------:R-:W2:Y:S01]  /*4a360*/  LDL R24, [R1+0x1590] ;  /* 0x0015900001187983 */ /* 0x000ea20000100800 */
[----:B-1----:R-:W-:-:S02]  /*4a370*/  MOV R2, R13 ;  /* 0x0000000d00027202 */ /* 0x002fc40000000f00 */
[----:B------:R-:W-:Y:S01]  /*4a380*/  MOV R34, 0x4a3b0 ;  /* 0x0004a3b000227802 */ /* 0x000fe20000000f00 */
[----:B--2---:R1:W-:Y:S04]  /*4a390*/  STL [R1+0x15c4], R24 ;  /* 0x0015c41801007387 */ /* 0x0043e80000100800 */
[----:B-1----:R-:W-:Y:S05]  /*4a3a0*/  CALL.REL.NOINC `($_ZN7cutlass13device_kernelIN5flash19enable_sm80_to_sm89INS1_16FlashAttnBwdSm80INS1_25CollectiveMainloopBwdSm80ILi2ELi2EN4cute5tupleIJNS5_1CILi128EEES8_NS7_ILi64EEEEEENS_6half_tEfNS_4arch4Sm80ELb0ELb1ELb1ELb0ELb0ELb0ELb0ELb0ELi2ELi4ELi4ELi4ELb0EEENS1_21CollectiveEpilogueBwdISA_SB_SD_Li256ELb0ELb0ELi2EEENS1_19SingleTileSchedulerILb0ELb0ELb0ELi128EEEEEEEEEvNT_6ParamsE$_ZN4cute3eso3ESOILb0ELb0EJiiNS_1CILi144EEENS2_ILi512EEEEEC2ERKiS7_RKS3_RKS4_) ;  /* 0xfffbcfe000007944 */ /* 0x002fea0003c3ffff */
[----:B-1----:R-:W2:Y:S01]  /*4a3b0*/  LDL.64 R2, [R1+0x1590] ;  /* 0x0015900001027983 */ /* 0x002ea20000100a00 */
[----:B------:R-:W-:Y:S02]  /*4a3c0*/  IADD3 R5, R10, 0x240, RZ ;  /* 0x000002400a057810 */ /* 0x000fe40007ffe0ff */
[----:B------:R-:W-:Y:S01]  /*4a3d0*/  MOV R26, 0x4a410 ;  /* 0x0004a410001a7802 */ /* 0x000fe20000000f00 */
[----:B--2---:R1:W-:Y:S04]  /*4a3e0*/  STL [R1+0x15bc], R2 ;  /* 0x0015bc0201007387 */ /* 0x0043e80000100800 */
[----:B------:R1:W-:Y:S02]  /*4a3f0*/  STL [R1+0x15c0], R3 ;  /* 0x0015c00301007387 */ /* 0x0003e40000100800 */
[----:B-1----:R-:W-:Y:S05]  /*4a400*/  CALL.REL.NOINC `($_ZN7cutlass13device_kernelIN5flash19enable_sm80_to_sm89INS1_16FlashAttnBwdSm80INS1_25CollectiveMainloopBwdSm80ILi2ELi2EN4cute5tupleIJNS5_1CILi128EEES8_NS7_ILi64EEEEEENS_6half_tEfNS_4arch4Sm80ELb0ELb1ELb1ELb0ELb0ELb0ELb0ELb0ELi2ELi4ELi4ELi4ELb0EEENS1_21CollectiveEpilogueBwdISA_SB_SD_Li256ELb0ELb0ELi2EEENS1_19SingleTileSchedulerILb0ELb0ELb0ELi128EEEEEEEEEvNT_6ParamsE$_ZN4cute3eso3ESOILb0ELb0EJiiiNS_1CILi144EEENS2_ILi512EEEEEC2ERKiS7_S7_RKS3_RKS4_) ;  /* 0xfffbd11000007944 */ /* 0x002fea0003c3ffff */
[----:B-1----:R-:W2:Y:S04]  /*4a410*/  LDL.64 R2, [R1+0x1580] ;  /* 0x0015800001027983 */ /* 0x002ea80000100a00 */
[----:B------:R-:W3:Y:S01]  /*4a420*/  LDL R12, [R1+0x1588] ;  /* 0x00158800010c7983 */ /* 0x000ee20000100800 */
[----:B------:R-:W-:-:S03]  /*4a430*/  MOV R4, 0x4a470 ;  /* 0x0004a47000047802 */ /* 0x000fc60000000f00 */
[----:B--2---:R1:W-:Y:S04]  /*4a440*/  STL.64 [R1+0x1590], R2 ;  /* 0x0015900201007387 */ /* 0x0043e80000100a00 */
[----:B---3--:R1:W-:Y:S02]  /*4a450*/  STL [R1+0x1598], R12 ;  /* 0x0015980c01007387 */ /* 0x0083e40000100800 */
[----:B-1----:R-:W-:Y:S05]  /*4a460*/  CALL.REL.NOINC `($_ZN7cutlass13device_kernelIN5flash19enable_sm80_to_sm89INS1_16FlashAttnBwdSm80INS1_25CollectiveMainloopBwdSm80ILi2ELi2EN4cute5tupleIJNS5_1CILi128EEES8_NS7_ILi64EEEEEENS_6half_tEfNS_4arch4Sm80ELb0ELb1ELb1ELb0ELb0ELb0ELb0ELb0ELi2ELi4ELi4ELi4ELb0EEENS1_21CollectiveEpilogueBwdISA_SB_SD_Li256ELb0ELb0ELi2EEENS1_19SingleTileSchedulerILb0ELb0ELb0ELi128EEEEEEEEEvNT_6ParamsE$_ZN4cute3eso3ESOILb1ELb0EJNS_1CILi8EEEiiiNS2_ILi144EEENS2_ILi512EEEEEC2ERKS3_RKiSA_SA_RKS4_RKS5_) ;  /* 0xfffbd9f000007944 */ /* 0x002fea0003c3ffff */
[----:B-1----:R-:W2:Y:S04]  /*4a470*/  LDL.64 R2, [R1+0x15b0] ;  /* 0x0015b00001027983 */ /* 0x002ea80000100a00 */
[----:B------:R-:W3:Y:S01]  /*4a480*/  LDL R24, [R1+0x15b8] ;  /* 0x0015b80001187983 */ /* 0x000ee20000100800 */
[C---:B------:R-:W-:Y:S02]  /*4a490*/  IADD3 R26, R10.reuse, 0x204, RZ ;  /* 0x000002040a1a7810 */ /* 0x040fe40007ffe0ff */
[----:B------:R-:W-:-:S02]  /*4a4a0*/  IADD3 R12, R10, 0x208, RZ ;  /* 0x000002080a0c7810 */ /* 0x000fc40007ffe0ff */
[----:B------:R-:W-:Y:S01]  /*4a4b0*/  MOV R4, 0x4a4f0 ;  /* 0x0004a4f000047802 */ /* 0x000fe20000000f00 */
[----:B--2---:R1:W-:Y:S04]  /*4a4c0*/  STL.64 [R1+0x1580], R2 ;  /* 0x0015800201007387 */ /* 0x0043e80000100a00 */
[----:B---3--:R1:W-:Y:S02]  /*4a4d0*/  STL [R1+0x1588], R24 ;  /* 0x0015881801007387 */ /* 0x0083e40000100800 */
[----:B-1----:R-:W-:Y:S05]  /*4a4e0*/  CALL.REL.NOINC `($_ZN7cutlass13device_kernelIN5flash19enable_sm80_to_sm89INS1_16FlashAttnBwdSm80INS1_25CollectiveMainloopBwdSm80ILi2ELi2EN4cute5tupleIJNS5_1CILi128EEES8_NS7_ILi64EEEEEENS_6half_tEfNS_4arch4Sm80ELb0ELb1ELb1ELb0ELb0ELb0ELb0ELb0ELi2ELi4ELi4ELi4ELb0EEENS1_21CollectiveEpilogueBwdISA_SB_SD_Li256ELb0ELb0ELi2EEENS1_19SingleTileSchedulerILb0ELb0ELb0ELi128EEEEEEEEEvNT_6ParamsE$_ZN4cute3eso3ESOILb1ELb0EJNS_1CILi1EEEiiiNS2_ILi144EEENS2_ILi512EEEEEC2ERKS3_RKiSA_SA_RKS4_RKS5_) ;  /* 0xfffbd7a000007944 */ /* 0x002fea0003c3ffff */
[----:B-1----:R1:W5:Y:S04]  /*4a4f0*/  LDL R5, [R1+0x15b8] ;  /* 0x0015b80001057983 */ /* 0x0023680000100800 */
[----:B------:R1:W5:Y:S01]  /*4a500*/  LDL.64 R2, [R1+0x15b0] ;  /* 0x0015b00001027983 */ /* 0x0003620000100a00 */
[----:B------:R-:W-:-:S03]  /*4a510*/  MOV R12, 0x4a530 ;  /* 0x0004a530000c7802 */ /* 0x000fc60000000f00 */
[----:B-1---5:R-:W-:Y:S05]  /*4a520*/  CALL.REL.NOINC `($_ZN7cutlass13device_kernelIN5flash19enable_sm80_to_sm89INS1_16FlashAttnBwdSm80INS1_25CollectiveMainloopBwdSm80ILi2ELi2EN4cute5tupleIJNS5_1CILi128EEES8_NS7_ILi64EEEEEENS_6half_tEfNS_4arch4Sm80ELb0ELb1ELb1ELb0ELb0ELb0ELb0ELb0ELi2ELi4ELi4ELi4ELb0EEENS1_21CollectiveEpilogueBwdISA_SB_SD_Li256ELb0ELb0ELi2EEENS1_19SingleTileSchedulerILb0ELb0ELb0ELi128EEEEEEEEEvNT_6ParamsE$_ZN4cute5tupleIJNS0_IJNS_1CILi16EEENS1_ILi2EEES3_S3_NS1_ILi4EEES3_EEENS0_IJNS1_ILi1EEEiiiNS1_ILi144EEENS1_ILi512EEEEEEEEC2ERKS5_RKS9_) ;  /* 0xfffbf28000007944 */ /* 0x022fea0003c3ffff */
        /* <DEDUP_REMOVED lines=8> */
[----:B-1----:R-:W-:Y:S05]  /*4a5b0*/  CALL.REL.NOINC `($_ZN7cutlass13device_kernelIN5flash19enable_sm80_to_sm89INS1_16FlashAttnBwdSm80INS1_25CollectiveMainloopBwdSm80ILi2ELi2EN4cute5tupleIJNS5_1CILi128EEES8_NS7_ILi64EEEEEENS_6half_tEfNS_4arch4Sm80ELb0ELb1ELb1ELb0ELb0ELb0ELb0ELb0ELi2ELi4ELi4ELi4ELb0EEENS1_21CollectiveEpilogueBwdISA_SB_SD_Li256ELb0ELb0ELi2EEENS1_19SingleTileSchedulerILb0ELb0ELb0ELi128EEEEEEEEEvNT_6ParamsE$_ZZN4cute6detail16composition_implINS_5tupleIJNS_1CILi16EEENS3_ILi2EEES5_S5_NS3_ILi4EEES5_EEENS2_IJNS3_ILi1EEEiiiNS3_ILi144EEENS3_ILi512EEEEEENS2_IJNS2_IJS5_S5_EEES6_NS3_ILi8EEEEEENS2_IJNS2_IJNS3_ILi64EEESA_EEES4_NS3_ILi1024EEEEEEEEDaRKT_RKT0_RKT1_RKT2_ENKUlRKT_RKT0_E_clISC_SG_EEDaSX_S10_) ;  /* 0xfffbfe7000007944 */ /* 0x002fea0003c3ffff */
[----:B------:R-:W-:Y:S02]  /*4a5c0*/  MOV R2, R14 ;  /* 0x0000000e00027202 */ /* 0x000fe40000000f00 */
[----:B------:R-:W-:Y:S02]  /*4a5d0*/  MOV R12, 0x4a5f0 ;  /* 0x0004a5f0000c7802 */ /* 0x000fe40000000f00 */
[----:B-----5:R-:W-:Y:S05]  /*4a5e0*/  CALL.REL.NOINC `($_ZN7cutlass13device_kernelIN5flash19enable_sm80_to_sm89INS1_16FlashAttnBwdSm80INS1_25CollectiveMainloopBwdSm80ILi2ELi2EN4cute5tupleIJNS5_1CILi128EEES8_NS7_ILi64EEEEEENS_6half_tEfNS_4arch4Sm80ELb0ELb1ELb1ELb0ELb0ELb0ELb0ELb0ELi2ELi4ELi4ELi4ELb0EEENS1_21CollectiveEpilogueBwdISA_SB_SD_Li256ELb0ELb0ELi2EEENS1_19SingleTileSchedulerILb0ELb0ELb0ELi128EEEEEEEEEvNT_6ParamsE$_ZZN4cute6detail16composition_implINS_5tupleIJNS_1CILi16EEENS3_ILi2EEES5_S5_NS3_ILi4EEES5_EEENS2_IJNS3_ILi1EEEiiiNS3_ILi144EEENS3_ILi512EEEEEENS2_IJNS2_IJS5_S5_EEES6_NS3_ILi8EEEEEENS2_IJNS2_IJNS3_ILi64EEESA_EEES4_NS3_ILi1024EEEEEEEEDaRKT_RKT0_RKT1_RKT2_ENKUlRKT_RKT0_E_clIS6_S4_EEDaSX_S10_) ;  /* 0xfffbfde000007944 */ /* 0x020fea0003c3ffff */
[----:B-----5:R2:W-:Y:S01]  /*4a5f0*/  STL.64 [R1+0x1580], R2 ;  /* 0x0015800201007387 */ /* 0x0205e20000100a00 */
[----:B------:R-:W-:Y:S02]  /*4a600*/  MOV R12, R4 ;  /* 0x00000004000c7202 */ /* 0x000fe40000000f00 */
[----:B------:R-:W-:Y:S02]  /*4a610*/  MOV R4, 0x4a630 ;  /* 0x0004a63000047802 */ /* 0x000fe40000000f00 */
[----:B-12---:R-:W-:Y:S05]  /*4a620*/  CALL.REL.NOINC `($_ZN7cutlass13device_kernelIN5flash19enable_sm80_to_sm89INS1_16FlashAttnBwdSm80INS1_25CollectiveMainloopBwdSm80ILi2ELi2EN4cute5tupleIJNS5_1CILi128EEES8_NS7_ILi64EEEEEENS_6half_tEfNS_4arch4Sm80ELb0ELb1ELb1ELb0ELb0ELb0ELb0ELb0ELi2ELi4ELi4ELi4ELb0EEENS1_21CollectiveEpilogueBwdISA_SB_SD_Li256ELb0ELb0ELi2EEENS1_19SingleTileSchedulerILb0ELb0ELb0ELi128EEEEEEEEEvNT_6ParamsE$_ZN4cute3eso3ESOILb0ELb0EJNS_5tupleIJiNS_1CILi512EEEEEENS2_IJiiEEENS3_ILi1024EEEEEC2ERKS5_RKS6_RKS7_) ;  /* 0xfffbc2d000007944 */ /* 0x006fea0003c3ffff */
[----:B------:R2:W5:Y:S04]  /*4a630*/  LDL R5, [R1+0x1598] ;  /* 0x0015980001057983 */ /* 0x0005680000100800 */
[----:B-1----:R2:W5:Y:S01]  /*4a640*/  LDL.64 R2, [R1+0x1590] ;  /* 0x0015900001027983 */ /* 0x0025620000100a00 */
[----:B------:R-:W-:-:S03]  /*4a650*/  MOV R12, 0x4a670 ;  /* 0x0004a670000c7802 */ /* 0x000fc60000000f00 */
[----:B--2--5:R-:W-:Y:S05]  /*4a660*/  CALL.REL.NOINC `($_ZN7cutlass13device_kernelIN5flash19enable_sm80_to_sm89INS1_16FlashAttnBwdSm80INS1_25CollectiveMainloopBwdSm80ILi2ELi2EN4cute5tupleIJNS5_1CILi128EEES8_NS7_ILi64EEEEEENS_6half_tEfNS_4arch4Sm80ELb0ELb1ELb1ELb0ELb0ELb0ELb0ELb0ELi2ELi4ELi4ELi4ELb0EEENS1_21CollectiveEpilogueBwdISA_SB_SD_Li256ELb0ELb0ELi2EEENS1_19SingleTileSchedulerILb0ELb0ELb0ELi128EEEEEEEEEvNT_6ParamsE$_ZN4cute5tupleIJNS0_IJNS0_IJNS_1CILi2EEES2_EEES3_NS1_ILi8EEEEEENS0_IJNS0_IJiNS1_ILi512EEEEEENS0_IJiiEEENS1_ILi1024EEEEEEEEC2ERKS5_RKSA_) ;  /* 0xfffbeec000007944 */ /* 0x024fea0003c3ffff */
        /* <DEDUP_REMOVED lines=48> */
[----:B-1---5:R-:W-:Y:S05]  /*4a970*/  CALL.REL.NOINC `($_ZN7cutlass13device_kernelIN5flash19enable_sm80_to_sm89INS1_16FlashAttnBwdSm80INS1_25CollectiveMainloopBwdSm80ILi2ELi2EN4cute5tupleIJNS5_1CILi128EEES8_NS7_ILi64EEEEEENS_6half_tEfNS_4arch4Sm80ELb0ELb1ELb1ELb0ELb0ELb0ELb0ELb0ELi2ELi4ELi4ELi4ELb0EEENS1_21CollectiveEpilogueBwdISA_SB_SD_Li256ELb0ELb0ELi2EEENS1_19SingleTileSchedulerILb0ELb0ELb0ELi128EEEEEEEEEvNT_6ParamsE$_ZN4cute3eso3ESOILb1ELb0EJNS_6LayoutINS_5tupleIJNS3_IJNS_1CILi8EEENS4_ILi1EEEEEENS4_ILi2EEENS3_IJNS4_ILi4EEES8_EEEEEENS3_IJNS3_IJS6_NS4_ILi0EEEEEES5_NS3_IJNS4_ILi32EEENS4_ILi16EEEEEEEEEEENS_10ViewEngineIPN7cutlass6half_tEEEEEC2ERKSI_RKSN_) ;  /* 0xfffbe70000007944 */ /* 0x022fea0003c3ffff */
[----:B------:R2:W5:Y:S01]  /*4a980*/  LDL.64 R88, [R1+0x1580] ;  /* 0x0015800001587983 */ /* 0x0005620000100a00 */
[----:B------:R-:W-:-:S02]  /*4a990*/  MOV R3, R8 ;  /* 0x0000000800037202 */ /* 0x000fc40000000f00 */
[----:B-1----:R-:W-:Y:S02]  /*4a9a0*/  MOV R10, 0x4a9c0 ;  /* 0x0004a9c0000a7802 */ /* 0x002fe40000000f00 */
[----:B--2--5:R-:W-:Y:S05]  /*4a9b0*/  CALL.REL.NOINC `($_ZN7cutlass13device_kernelIN5flash19enable_sm80_to_sm89INS1_16FlashAttnBwdSm80INS1_25CollectiveMainloopBwdSm80ILi2ELi2EN4cute5tupleIJNS5_1CILi128EEES8_NS7_ILi64EEEEEENS_6half_tEfNS_4arch4Sm80ELb0ELb1ELb1ELb0ELb0ELb0ELb0ELb0ELi2ELi4ELi4ELi4ELb0EEENS1_21CollectiveEpilogueBwdISA_SB_SD_Li256ELb0ELb0ELi2EEENS1_19SingleTileSchedulerILb0ELb0ELb0ELi128EEEEEEEEEvNT_6ParamsE$_ZN4cute3eso3ESOILb1ELb0EJNS_6LayoutINS_5tupleIJNS3_IJNS3_IJNS_1CILi4EEENS4_ILi2EEEEEENS4_ILi1EEEEEES6_NS4_ILi8EEEEEENS3_IJNS3_IJNS3_IJS8_NS4_ILi32EEEEEENS4_ILi0EEEEEENS4_ILi64EEES5_EEEEENS_10ViewEngineIPN7cutlass6half_tEEEEEC2ERKSI_RKSN_) ;  /* 0xfffbd86000007944 */ /* 0x024fea0003c3ffff */
[----:B------:R2:W5:Y:S04]  /*4a9c0*/  LDL.64 R86, [R1+0x1580] ;  /* 0x0015800001567983 */ /* 0x0005680000100a00 */
[----:B-1----:R2:W5:Y:S01]  /*4a9d0*/  LD.E.64 R2, [R92.64+0x8] ;  /* 0x000008085c027980 */ /* 0x002562000c101b00 */
[----:B------:R-:W-:Y:S02]  /*4a9e0*/  MOV R38, R81 ;  /* 0x0000005100267202 */ /* 0x000fe40000000f00 */
[----:B------:R-:W-:Y:S02]  /*4a9f0*/  MOV R46, 0x4aa10 ;  /* 0x0004aa10002e7802 */ /* 0x000fe40000000f00 */
[----:B--2--5:R-:W-:Y:S05]  /*4aa00*/  CALL.REL.NOINC `($_ZN7cutlass13device_kernelIN5flash19enable_sm80_to_sm89INS1_16FlashAttnBwdSm80INS1_25CollectiveMainloopBwdSm80ILi2ELi2EN4cute5tupleIJNS5_1CILi128EEES8_NS7_ILi64EEEEEENS_6half_tEfNS_4arch4Sm80ELb0ELb1ELb1ELb0ELb0ELb0ELb0ELb0ELi2ELi4ELi4ELi4ELb0EEENS1_21CollectiveEpilogueBwdISA_SB_SD_Li256ELb0ELb0ELi2EEENS1_19SingleTileSchedulerILb0ELb0ELb0ELi128EEEEEEEEEvNT_6ParamsE$_ZN4cute8smem_ptrIPN7cutlass6half_tEECI1NS_12iter_adaptorIS3_S4_EEES3_) ;  /* 0xfffbf06000007944 */ /* 0x024fea0003c3ffff */
[----:B-1----:R1:W5:Y:S01]  /*4aa10*/  LDL.64 R2, [R1+0x1580] ;  /* 0x0015800001027983 */ /* 0x0023620000100a00 */
[----:B------:R-:W-:-:S03]  /*4aa20*/  MOV R38, 0x4aa40 ;  /* 0x0004aa4000267802 */ /* 0x000fc60000000f00 */
[----:B-1---5:R-:W-:Y:S05]  /*4aa30*/  CALL.REL.NOINC `($_ZN7cutlass13device_kernelIN5flash19enable_sm80_to_sm89INS1_16FlashAttnBwdSm80INS1_25CollectiveMainloopBwdSm80ILi2ELi2EN4cute5tupleIJNS5_1CILi128EEES8_NS7_ILi64EEEEEENS_6half_tEfNS_4arch4Sm80ELb0ELb1ELb1ELb0ELb0ELb0ELb0ELb0ELi2ELi4ELi4ELi4ELb0EEENS1_21CollectiveEpilogueBwdISA_SB_SD_Li256ELb0ELb0ELi2EEENS1_19SingleTileSchedulerILb0ELb0ELb0ELi128EEEEEEEEEvNT_6ParamsE$_ZN4cute3eso3ESOILb1ELb0EJNS_6LayoutINS_5tupleIJNS3_IJNS_1CILi8EEENS4_ILi1EEEEEENS4_ILi2EEEEEENS3_IJNS3_IJS6_NS4_ILi0EEEEEENS4_ILi4096EEEEEEEENS_10ViewEngineINS_8smem_ptrIPN7cutlass6half_tEEEEEEEC2ERKSE_RKSL_) ;  /* 0xfffbe43000007944 */ /* 0x022fea0003c3ffff */
[----:B-1----:R1:W5:Y:S01]  /*4aa40*/  LDL.64 R36, [R1+0x1580] ;  /* 0x0015800001247983 */ /* 0x0023620000100a00 */
[----:B------:R-:W-:Y:S01]  /*4aa50*/  IMAD.MOV.U32 R38, RZ, RZ, R88 ;  /* 0x000000ffff267224 */ /* 0x000fe200078e0058 */
[----:B------:R-:W-:-:S02]  /*4aa60*/  MOV R39, R89 ;  /* 0x0000005900277202 */ /* 0x000fc40000000f00 */
[----:B------:R-:W-:Y:S02]  /*4aa70*/  MOV R48, 0x4aa90 ;  /* 0x0004aa9000307802 */ /* 0x000fe40000000f00 */
[----:B-1---5:R-:W-:Y:S05]  /*4aa80*/  CALL.REL.NOINC `($_ZN7cutlass13device_kernelIN5flash19enable_sm80_to_sm89INS1_16FlashAttnBwdSm80INS1_25CollectiveMainloopBwdSm80ILi2ELi2EN4cute5tupleIJNS5_1CILi128EEES8_NS7_ILi64EEEEEENS_6half_tEfNS_4arch4Sm80ELb0ELb1ELb1ELb0ELb0ELb0ELb0ELb0ELi2ELi4ELi4ELi4ELb0EEENS1_21CollectiveEpilogueBwdISA_SB_SD_Li256ELb0ELb0ELi2EEENS1_19SingleTileSchedulerILb0ELb0ELb0ELi128EEEEEEEEEvNT_6ParamsE$_ZN4cute3eso3ESOILb1ELb0EJNS_6LayoutINS_5tupleIJNS3_IJNS_1CILi8EEENS4_ILi1EEEEEENS4_ILi2EEEEEENS3_IJNS3_IJS6_NS4_ILi0EEEEEES5_EEEEENS_10ViewEngineIPN7cutlass6half_tEEEEEC2ERKSD_RKSI_) ;  /* 0xfffbe57000007944 */ /* 0x022fea0003c3ffff */
[----:B------:R2:W5:Y:S01]  /*4aa90*/  LDL.64 R2, [R1+0x1580] ;  /* 0x0015800001027983 */ /* 0x0005620000100a00 */
[----:B-1----:R-:W-:-:S03]  /*4aaa0*/  MOV R46, 0x4aac0 ;  /* 0x0004aac0002e7802 */ /* 0x002fc60000000f00 */
[----:B--2--5:R-:W-:Y:S05]  /*4aab0*/  CALL.REL.NOINC `($_ZN7cutlass13device_kernelIN5flash19enable_sm80_to_sm89INS1_16FlashAttnBwdSm80INS1_25CollectiveMainloopBwdSm80ILi2ELi2EN4cute5tupleIJNS5_1CILi128EEES8_NS7_ILi64EEEEEENS_6half_tEfNS_4arch4Sm80ELb0ELb1ELb1ELb0ELb0ELb0ELb0ELb0ELi2ELi4ELi4ELi4ELb0EEENS1_21CollectiveEpilogueBwdISA_SB_SD_Li256ELb0ELb0ELi2EEENS1_19SingleTileSchedulerILb0ELb0ELb0ELi128EEEEEEEEEvNT_6ParamsE$_ZN4cute3eso3ESOILb1ELb0EJNS_6LayoutINS_5tupleIJNS3_IJNS_1CILi8EEENS4_ILi1EEEEEENS3_IJNS4_ILi2EEEEEEEEENS3_IJNS3_IJS6_NS4_ILi0EEEEEENS3_IJNS4_ILi4096EEEEEEEEEEENS_10ViewEngineINS_8smem_ptrIPN7cutlass6half_tEEEEEEEC2ERKSG_RKSN_) ;  /* 0xfffbe1b000007944 */ /* 0x024fea0003c3ffff */
[----:B-1----:R1:W5:Y:S01]  /*4aac0*/  LDL.64 R36, [R1+0x1580] ;  /* 0x0015800001247983 */ /* 0x0023620000100a00 */
[----:B------:R-:W-:-:S03]  /*4aad0*/  MOV R46, 0x4aaf0 ;  /* 0x0004aaf0002e7802 */ /* 0x000fc60000000f00 */
[----:B-1---5:R-:W-:Y:S05]  /*4aae0*/  CALL.REL.NOINC `($_ZN7cutlass13device_kernelIN5flash19enable_sm80_to_sm89INS1_16FlashAttnBwdSm80INS1_25CollectiveMainloopBwdSm80ILi2ELi2EN4cute5tupleIJNS5_1CILi128EEES8_NS7_ILi64EEEEEENS_6half_tEfNS_4arch4Sm80ELb0ELb1ELb1ELb0ELb0ELb0ELb0ELb0ELi2ELi4ELi4ELi4ELb0EEENS1_21CollectiveEpilogueBwdISA_SB_SD_Li256ELb0ELb0ELi2EEENS1_19SingleTileSchedulerILb0ELb0ELb0ELi128EEEEEEEEEvNT_6ParamsE$_ZN4cute3eso3ESOILb1ELb0EJNS_6LayoutINS_5tupleIJNS3_IJNS_1CILi8EEENS4_ILi1EEEEEENS3_IJNS4_ILi2EEEEEEEEENS3_IJNS3_IJS6_NS4_ILi0EEEEEENS3_IJS5_EEEEEEEENS_10ViewEngineIPN7cutlass6half_tEEEEEC2ERKSF_RKSK_) ;  /* 0xfffbe28000007944 */ /* 0x022fea0003c3ffff */
[----:B-1----:R1:W5:Y:S01]  /*4aaf0*/  LDL.64 R2, [R1+0x1580] ;  /* 0x0015800001027983 */ /* 0x0023620000100a00 */
[----:B------:R-:W-:-:S03]  /*4ab00*/  MOV R46, 0x4ab20 ;  /* 0x0004ab20002e7802 */ /* 0x000fc60000000f00 */
[----:B-1---5:R-:W-:Y:S05]  /*4ab10*/  CALL.REL.NOINC `($_ZN7cutlass13device_kernelIN5flash19enable_sm80_to_sm89INS1_16FlashAttnBwdSm80INS1_25CollectiveMainloopBwdSm80ILi2ELi2EN4cute5tupleIJNS5_1CILi128EEES8_NS7_ILi64EEEEEENS_6half_tEfNS_4arch4Sm80ELb0ELb1ELb1ELb0ELb0ELb0ELb0ELb0ELi2ELi4ELi4ELi4ELb0EEENS1_21CollectiveEpilogueBwdISA_SB_SD_Li256ELb0ELb0ELi2EEENS1_19SingleTileSchedulerILb0ELb0ELb0ELi128EEEEEEEEEvNT_6ParamsE$_ZN4cute3eso3ESOILb1ELb0EJNS_6LayoutINS_5tupleIJNS3_IJNS3_IJNS_1CILi8EEENS4_ILi1EEEEEES6_EEENS3_IJNS3_IJS6_S6_EEENS4_ILi2EEEEEEEEENS3_IJNS3_IJNS3_IJS6_NS4_ILi0EEEEEESD_EEENS3_IJNS3_IJSD_SD_EEES5_EEEEEEEENS_10ViewEngineIPN7cutlass6half_tEEEEEC2ERKSJ_RKSO_) ;  /* 0xfffbd89000007944 */ /* 0x022fea0003c3ffff */
[----:B-1----:R1:W5:Y:S01]  /*4ab20*/  LDL.64 R38, [R1+0x1580] ;  /* 0x0015800001267983 */ /* 0x0023620000100a00 */
[----:B------:R-:W-:-:S03]  /*4ab30*/  MOV R46, 0x4ab50 ;  /* 0x0004ab50002e7802 */ /* 0x000fc60000000f00 */
[----:B-1---5:R-:W-:Y:S05]  /*4ab40*/  CALL.REL.NOINC `($_ZN7cutlass13device_kernelIN5flash19enable_sm80_to_sm89INS1_16FlashAttnBwdSm80INS1_25CollectiveMainloopBwdSm80ILi2ELi2EN4cute5tupleIJNS5_1CILi128EEES8_NS7_ILi64EEEEEENS_6half_tEfNS_4arch4Sm80ELb0ELb1ELb1ELb0ELb0ELb0ELb0ELb0ELi2ELi4ELi4ELi4ELb0EEENS1_21CollectiveEpilogueBwdISA_SB_SD_Li256ELb0ELb0ELi2EEENS1_19SingleTileSchedulerILb0ELb0ELb0ELi128EEEEEEEEEvNT_6ParamsE$_ZN4cute3eso3ESOILb1ELb0EJNS_6LayoutINS_5tupleIJNS3_IJNS3_IJNS_1CILi8EEENS4_ILi1EEEEEES6_EEENS3_IJNS3_IJS6_S6_EEENS4_ILi2EEEEEEEEENS3_IJNS3_IJNS3_IJS6_NS4_ILi0EEEEEESD_EEENS3_IJNS3_IJSD_SD_EEENS4_ILi4096EEEEEEEEEEENS_10ViewEngineINS_8smem_ptrIPN7cutlass6half_tEEEEEEEC2ERKSK_RKSR_) ;  /* 0xfffbd78000007944 */ /* 0x022fea0003c3ffff */
[----:B-1----:R1:W5:Y:S01]  /*4ab50*/  LDL.64 R2, [R1+0x1580] ;  /* 0x0015800001027983 */ /* 0x0023620000100a00 */
[----:B------:R-:W-:-:S03]  /*4ab60*/  MOV R48, 0x4ab80 ;  /* 0x0004ab8000307802 */ /* 0x000fc60000000f00 */
[----:B-1---5:R-:W-:Y:S05]  /*4ab70*/  CALL.REL.NOINC `($_ZN7cutlass13device_kernelIN5flash19enable_sm80_to_sm89INS1_16FlashAttnBwdSm80INS1_25CollectiveMainloopBwdSm80ILi2ELi2EN4cute5tupleIJNS5_1CILi128EEES8_NS7_ILi64EEEEEENS_6half_tEfNS_4arch4Sm80ELb0ELb1ELb1ELb0ELb0ELb0ELb0ELb0ELi2ELi4ELi4ELi4ELb0EEENS1_21CollectiveEpilogueBwdISA_SB_SD_Li256ELb0ELb0ELi2EEENS1_19SingleTileSchedulerILb0ELb0ELb0ELi128EEEEEEEEEvNT_6ParamsE$_ZN4cute3eso3ESOILb1ELb0EJNS_6LayoutINS_5tupleIJNS3_IJNS_1CILi8EEENS4_ILi1EEEEEENS4_ILi2EEEEEENS3_IJNS3_IJS6_NS4_ILi0EEEEEES5_EEEEENS_10ViewEngineIPN7cutlass6half_tEEEEEC2ERKSD_RKSI_) ;  /* 0xfffbe48000007944 */ /* 0x022fea0003c3ffff */
[----:B------:R2:W5:Y:S01]  /*4ab80*/  LDL.64 R8, [R1+0x1580] ;  /* 0x0015800001087983 */ /* 0x0005620000100a00 */
[----:B-1----:R-:W-:Y:S02]  /*4ab90*/  MOV R38, R81 ;  /* 0x0000005100267202 */ /* 0x002fe40000000f00 */
[----:B------:R-:W-:Y:S02]  /*4aba0*/  MOV R46, 0x4abc0 ;  /* 0x0004abc0002e7802 */ /* 0x000fe40000000f00 */
[----:B--2--5:R-:W-:Y:S05]  /*4abb0*/  CALL.REL.NOINC `($_ZN7cutlass13device_kernelIN5flash19enable_sm80_to_sm89INS1_16FlashAttnBwdSm80INS1_25CollectiveMainloopBwdSm80ILi2ELi2EN4cute5tupleIJNS5_1CILi128EEES8_NS7_ILi64EEEEEENS_6half_tEfNS_4arch4Sm80ELb0ELb1ELb1ELb0ELb0ELb0ELb0ELb0ELi2ELi4ELi4ELi4ELb0EEENS1_21CollectiveEpilogueBwdISA_SB_SD_Li256ELb0ELb0ELi2EEENS1_19SingleTileSchedulerILb0ELb0ELb0ELi128EEEEEEEEEvNT_6ParamsE$_ZN4cute8smem_ptrIPN7cutlass6half_tEECI1NS_12iter_adaptorIS3_S4_EEES3_) ;  /* 0xfffbeeb000007944 */ /* 0x024fea0003c3ffff */
[----:B-1----:R1:W5:Y:S01]  /*4abc0*/  LDL.64 R2, [R1+0x1580] ;  /* 0x0015800001027983 */ /* 0x0023620000100a00 */
[----:B------:R-:W-:-:S03]  /*4abd0*/  MOV R38, 0x4abf0 ;  /* 0x0004abf000267802 */ /* 0x000fc60000000f00 */
[----:B-1---5:R-:W-:Y:S05]  /*4abe0*/  CALL.REL.NOINC `($_ZN7cutlass13device_kernelIN5flash19enable_sm80_to_sm89INS1_16FlashAttnBwdSm80INS1_25CollectiveMainloopBwdSm80ILi2ELi2EN4cute5tupleIJNS5_1CILi128EEES8_NS7_ILi64EEEEEENS_6half_tEfNS_4arch4Sm80ELb0ELb1ELb1ELb0ELb0ELb0ELb0ELb0ELi2ELi4ELi4ELi4ELb0EEENS1_21CollectiveEpilogueBwdISA_SB_SD_Li256ELb0ELb0ELi2EEENS1_19SingleTileSchedulerILb0ELb0ELb0ELi128EEEEEEEEEvNT_6ParamsE$_ZN4cute3eso3ESOILb1ELb0EJNS_6LayoutINS_5tupleIJNS3_IJNS_1CILi8EEENS4_ILi1EEEEEENS4_ILi2EEEEEENS3_IJNS3_IJS6_NS4_ILi0EEEEEENS4_ILi4096EEEEEEEENS_10ViewEngineINS_8smem_ptrIPN7cutlass6half_tEEEEEEEC2ERKSE_RKSL_) ;  /* 0xfffbe28000007944 */ /* 0x022fea0003c3ffff */
[----:B------:R2:W5:Y:S01]  /*4abf0*/  LDL.64 R10, [R1+0x1580] ;  /* 0x00158000010a7983 */ /* 0x0005620000100a00 */
[----:B------:R-:W-:-:S02]  /*4ac00*/  MOV R47, RZ ;  /* 0x000000ff002f7202 */ /* 0x000fc40000000f00 */
[----:B------:R-:W-:Y:S02]  /*4ac10*/  MOV R46, 0x4ac30 ;  /* 0x0004ac30002e7802 */ /* 0x000fe40000000f00 */
[----:B-12--5:R-:W-:Y:S05]  /*4ac20*/  CALL.REL.NOINC `($_ZN7cutlass13device_kernelIN5flash19enable_sm80_to_sm89INS1_16FlashAttnBwdSm80INS1_25CollectiveMainloopBwdSm80ILi2ELi2EN4cute5tupleIJNS5_1CILi128EEES8_NS7_ILi64EEEEEENS_6half_tEfNS_4arch4Sm80ELb0ELb1ELb1ELb0ELb0ELb0ELb0ELb0ELi2ELi4ELi4ELi4ELb0EEENS1_21CollectiveEpilogueBwdISA_SB_SD_Li256ELb0ELb0ELi2EEENS1_19SingleTileSchedulerILb0ELb0ELb0ELi128EEEEEEEEEvNT_6ParamsE$_ZN4cute3eso3ESOILb1ELb0EJNS_10UnderscoreEiEEC2ERKS2_RKi) ;  /* 0xfffbcce000007944 */ /* 0x026fea0003c3ffff */
[----:B------:R-:W2:Y:S01]  /*4ac30*/  LDL R37, [R1+0x1580] ;  /* 0x0015800001257983 */ /* 0x000ea20000100800 */
        /* <DEDUP_REMOVED lines=9> */
[----:B------:R-:W-:-:S03]  /*4acd0*/  MOV R38, 0x4acf0 ;  /* 0x0004acf000267802 */ /* 0x000fc60000000f00 */
[----:B-1---5:R-:W-:Y:S05]  /*4ace0*/  CALL.REL.NOINC `($_ZN7cutlass13device_kernelIN5flash19enable_sm80_to_sm89INS1_16FlashAttnBwdSm80INS1_25CollectiveMainloopBwdSm80ILi2ELi2EN4cute5tupleIJNS5_1CILi128EEES8_NS7_ILi64EEEEEENS_6half_tEfNS_4arch4Sm80ELb0ELb1ELb1ELb0ELb0ELb0ELb0ELb0ELi2ELi4ELi4ELi4ELb0EEENS1_21CollectiveEpilogueBwdISA_SB_SD_Li256ELb0ELb0ELi2EEENS1_19SingleTileSchedulerILb0ELb0ELb0ELi128EEEEEEEEEvNT_6ParamsE$_ZN4cute3eso3ESOILb1ELb0EJNS_6LayoutINS_5tupleIJNS3_IJNS_1CILi8EEENS4_ILi1EEEEEEEEENS3_IJNS3_IJS6_NS4_ILi0EEEEEEEEEEENS_10ViewEngineINS_8smem_ptrIPN7cutlass6half_tEEEEEEEC2ERKSC_RKSJ_) ;  /* 0xfffbdeb000007944 */ /* 0x022fea0003c3ffff */
[----:B-1----:R1:W5:Y:S01]  /*4acf0*/  LDL.64 R2, [R1+0x1580] ;  /* 0x0015800001027983 */ /* 0x0023620000100a00 */
[----:B------:R-:W-:Y:S02]  /*4ad00*/  MOV R47, RZ ;  /* 0x000000ff002f7202 */ /* 0x000fe40000000f00 */
[----:B------:R-:W-:-:S02]  /*4ad10*/  MOV R46, 0x4ad30 ;  /* 0x0004ad30002e7802 */ /* 0x000fc40000000f00 */
[----:B-1---5:R-:W-:Y:S05]  /*4ad20*/  CALL.REL.NOINC `($_ZN7cutlass13device_kernelIN5flash19enable_sm80_to_sm89INS1_16FlashAttnBwdSm80INS1_25CollectiveMainloopBwdSm80ILi2ELi2EN4cute5tupleIJNS5_1CILi128EEES8_NS7_ILi64EEEEEENS_6half_tEfNS_4arch4Sm80ELb0ELb1ELb1ELb0ELb0ELb0ELb0ELb0ELi2ELi4ELi4ELi4ELb0EEENS1_21CollectiveEpilogueBwdISA_SB_SD_Li256ELb0ELb0ELi2EEENS1_19SingleTileSchedulerILb0ELb0ELb0ELi128EEEEEEEEEvNT_6ParamsE$_ZN4cute3eso3ESOILb1ELb0EJNS_10UnderscoreEiEEC2ERKS2_RKi) ;  /* 0xfffbcbe000007944 */ /* 0x022fea0003c3ffff */
[----:B------:R-:W2:Y:S01]  /*4ad30*/  LDL R37, [R1+0x1580] ;  /* 0x0015800001257983 */ /* 0x000ea20000100800 */
[----:B------:R-:W-:-:S02]  /*4ad40*/  MOV R38, 0x4ad70 ;  /* 0x0004ad7000267802 */ /* 0x000fc40000000f00 */
[----:B--2---:R-:W-:Y:S02]  /*4ad50*/  SHF.L.U32 R37, R37, 0x3, RZ ;  /* 0x0000000325257819 */ /* 0x004fe400000006ff */
[----:B-1----:R-:W-:Y:S05]  /*4ad60*/  CALL.REL.NOINC `($_ZN7cutlass13device_kernelIN5flash19enable_sm80_to_sm89INS1_16FlashAttnBwdSm80INS1_25CollectiveMainloopBwdSm80ILi2ELi2EN4cute5tupleIJNS5_1CILi128EEES8_NS7_ILi64EEEEEENS_6half_tEfNS_4arch4Sm80ELb0ELb1ELb1ELb0ELb0ELb0ELb0ELb0ELi2ELi4ELi4ELi4ELb0EEENS1_21CollectiveEpilogueBwdISA_SB_SD_Li256ELb0ELb0ELi2EEENS1_19SingleTileSchedulerILb0ELb0ELb0ELi128EEEEEEEEEvNT_6ParamsE$_ZN4cute3eso3ESOILb1ELb0EJNS_6LayoutINS_5tupleIJNS3_IJNS_1CILi8EEENS4_ILi1EEEEEEEEENS3_IJNS3_IJS6_NS4_ILi0EEEEEEEEEEEiEEC2ERKSC_RKi) ;  /* 0xfffbdec000007944 */ /* 0x002fea0003c3ffff */
[----:B------:R-:W2:Y:S01]  /*4ad70*/  LDL R5, [R1+0x1580] ;  /* 0x0015800001057983 */ /* 0x000ea20000100800 */
        /* <DEDUP_REMOVED lines=9> */
[----:B------:R-:W-:-:S03]  /*4ae10*/  MOV R46, 0x4ae30 ;  /* 0x0004ae30002e7802 */ /* 0x000fc60000000f00 */
[----:B-1---5:R-:W-:Y:S05]  /*4ae20*/  CALL.REL.NOINC `($_ZN7cutlass13device_kernelIN5flash19enable_sm80_to_sm89INS1_16FlashAttnBwdSm80INS1_25CollectiveMainloopBwdSm80ILi2ELi2EN4cute5tupleIJNS5_1CILi128EEES8_NS7_ILi64EEEEEENS_6half_tEfNS_4arch4Sm80ELb0ELb1ELb1ELb0ELb0ELb0ELb0ELb0ELi2ELi4ELi4ELi4ELb0EEENS1_21CollectiveEpilogueBwdISA_SB_SD_Li256ELb0ELb0ELi2EEENS1_19SingleTileSchedulerILb0ELb0ELb0ELi128EEEEEEEEEvNT_6ParamsE$_ZN4cute8smem_ptrIPN7cutlass9uint128_tEECI1NS_12iter_adaptorIS3_S4_EEES3_) ;  /* 0xfffbec8000007944 */ /* 0x022fea0003c3ffff */
[----:B-1----:R1:W5:Y:S01]  /*4ae30*/  LDL.64 R2, [R1+0x1580] ;  /* 0x0015800001027983 */ /* 0x0023620000100a00 */
[----:B------:R-:W-:-:S03]  /*4ae40*/  MOV R46, 0x4ae60 ;  /* 0x0004ae60002e7802 */ /* 0x000fc60000000f00 */
[----:B-1---5:R-:W-:Y:S05]  /*4ae50*/  CALL.REL.NOINC `($_ZN7cutlass13device_kernelIN5flash19enable_sm80_to_sm89INS1_16FlashAttnBwdSm80INS1_25CollectiveMainloopBwdSm80ILi2ELi2EN4cute5tupleIJNS5_1CILi128EEES8_NS7_ILi64EEEEEENS_6half_tEfNS_4arch4Sm80ELb0ELb1ELb1ELb0ELb0ELb0ELb0ELb0ELi2ELi4ELi4ELi4ELb0EEENS1_21CollectiveEpilogueBwdISA_SB_SD_Li256ELb0ELb0ELi2EEENS1_19SingleTileSchedulerILb0ELb0ELb0ELi128EEEEEEEEEvNT_6ParamsE$_ZN4cute3eso3ESOILb1ELb0EJNS_6LayoutINS_5tupleIJNS3_IJNS_1CILi1EEES5_EEEEEENS3_IJNS3_IJS5_NS4_ILi0EEEEEEEEEEENS_10ViewEngineINS_8smem_ptrIPN7cutlass9uint128_tEEEEEEEC2ERKSB_RKSI_) ;  /* 0xfffbd80000007944 */ /* 0x022fea0003c3ffff */
[----:B------:R2:W5:Y:S01]  /*4ae60*/  LDL R4, [R1+0x1580] ;  /* 0x0015800001047983 */ /* 0x0005620000100800 */
[----:B-1----:R-:W-:-:S03]  /*4ae70*/  MOV R38, 0x4ae90 ;  /* 0x0004ae9000267802 */ /* 0x002fc60000000f00 */
[----:B--2--5:R-:W-:Y:S05]  /*4ae80*/  CALL.REL.NOINC `($_ZN7cutlass13device_kernelIN5flash19enable_sm80_to_sm89INS1_16FlashAttnBwdSm80INS1_25CollectiveMainloopBwdSm80ILi2ELi2EN4cute5tupleIJNS5_1CILi128EEES8_NS7_ILi64EEEEEENS_6half_tEfNS_4arch4Sm80ELb0ELb1ELb1ELb0ELb0ELb0ELb0ELb0ELi2ELi4ELi4ELi4ELb0EEENS1_21CollectiveEpilogueBwdISA_SB_SD_Li256ELb0ELb0ELi2EEENS1_19SingleTileSchedulerILb0ELb0ELb0ELi128EEEEEEEEEvNT_6ParamsE$_ZN4cute3eso3ESOILb1ELb0EJNS_6LayoutINS_5tupleIJNS3_IJNS_1CILi4EEENS4_ILi1EEEEEEEEENS3_IJNS3_IJS6_NS4_ILi0EEEEEEEEEEENS_10ViewEngineIPjEEEEC2ERKSC_RKSF_) ;  /* 0xfffbdcd000007944 */ /* 0x024fea0003c3ffff */
        /* <DEDUP_REMOVED lines=9> */
[----:B-1----:R-:W-:Y:S05]  /*4af20*/  CALL.REL.NOINC `($_ZN7cutlass13device_kernelIN5flash19enable_sm80_to_sm89INS1_16FlashAttnBwdSm80INS1_25CollectiveMainloopBwdSm80ILi2ELi2EN4cute5tupleIJNS5_1CILi128EEES8_NS7_ILi64EEEEEENS_6half_tEfNS_4arch4Sm80ELb0ELb1ELb1ELb0ELb0ELb0ELb0ELb0ELi2ELi4ELi4ELi4ELb0EEENS1_21CollectiveEpilogueBwdISA_SB_SD_Li256ELb0ELb0ELi2EEENS1_19SingleTileSchedulerILb0ELb0ELb0ELi128EEEEEEEEEvNT_6ParamsE$_ZN4cute3eso3ESOILb1ELb0EJNS_10UnderscoreEiEEC2ERKS2_RKi) ;  /* 0xfffbc9e000007944 */ /* 0x002fea0003c3ffff */
[----:B------:R-:W2:Y:S01]  /*4af30*/  LDL R37, [R1+0x1580] ;  /* 0x0015800001257983 */ /* 0x000ea20000100800 */
        /* <DEDUP_REMOVED lines=12> */
[----:B------:R-:W-:Y:S02]  /*4b000*/  MOV R47, 0x1 ;  /* 0x00000001002f7802 */ /* 0x000fe40000000f00 */
[----:B------:R-:W-:Y:S02]  /*4b010*/  MOV R46, 0x4b030 ;  /* 0x0004b030002e7802 */ /* 0x000fe40000000f00 */
[----:B-1---5:R-:W-:Y:S05]  /*4b020*/  CALL.REL.NOINC `($_ZN7cutlass13device_kernelIN5flash19enable_sm80_to_sm89INS1_16FlashAttnBwdSm80INS1_25CollectiveMainloopBwdSm80ILi2ELi2EN4cute5tupleIJNS5_1CILi128EEES8_NS7_ILi64EEEEEENS_6half_tEfNS_4arch4Sm80ELb0ELb1ELb1ELb0ELb0ELb0ELb0ELb0ELi2ELi4ELi4ELi4ELb0EEENS1_21CollectiveEpilogueBwdISA_SB_SD_Li256ELb0ELb0ELi2EEENS1_19SingleTileSchedulerILb0ELb0ELb0ELi128EEEEEEEEEvNT_6ParamsE$_ZN4cute3eso3ESOILb1ELb0EJNS_10UnderscoreEiEEC2ERKS2_RKi) ;  /* 0xfffbc8e000007944 */ /* 0x022fea0003c3ffff */
[----:B------:R-:W2:Y:S01]  /*4b030*/  LDL R37, [R1+0x1580] ;  /* 0x0015800001257983 */ /* 0x000ea20000100800 */
[----:B------:R-:W-:Y:S02]  /*4b040*/  MOV R38, 0x4b070 ;  /* 0x0004b07000267802 */ /* 0x000fe40000000f00 */
[----:B--2---:R-:W-:-:S02]  /*4b050*/  SHF.L.U32 R37, R37, 0x3, RZ ;  /* 0x0000000325257819 */ /* 0x004fc400000006ff */
        /* <DEDUP_REMOVED lines=28> */
[----:B--2--5:R-:W-:Y:S05]  /*4b220*/  CALL.REL.NOINC `($_ZN7cutlass13device_kernelIN5flash19enable_sm80_to_sm89INS1_16FlashAttnBwdSm80INS1_25CollectiveMainloopBwdSm80ILi2ELi2EN4cute5tupleIJNS5_1CILi128EEES8_NS7_ILi64EEEEEENS_6half_tEfNS_4arch4Sm80ELb0ELb1ELb1ELb0ELb0ELb0ELb0ELb0ELi2ELi4ELi4ELi4ELb0EEENS1_21CollectiveEpilogueBwdISA_SB_SD_Li256ELb0ELb0ELi2EEENS1_19SingleTileSchedulerILb0ELb0ELb0ELi128EEEEEEEEEvNT_6ParamsE$_ZZN4cute5sliceINS_5tupleIJNS_10UnderscoreES2_NS_1CILi0EEEEEENS1_IJNS1_IJNS3_ILi1EEES4_EEEiNS3_ILi1024EEEEEEEEDaRKT_RKT0_ENKUlRKT_RKT0_E_clIS2_iEEDaSI_SL_) ;  /* 0xfffbf0f000007944 */ /* 0x024fea0003c3ffff */
[----:B------:R-:W-:Y:S02]  /*4b230*/  MOV R2, 0x4b250 ;  /* 0x0004b25000027802 */ /* 0x000fe40000000f00 */
[----:B------:R-:W-:Y:S05]  /*4b240*/  CALL.REL.NOINC `($_ZN7cutlass13device_kernelIN5flash19enable_sm80_to_sm89INS1_16FlashAttnBwdSm80INS1_25CollectiveMainloopBwdSm80ILi2ELi2EN4cute5tupleIJNS5_1CILi128EEES8_NS7_ILi64EEEEEENS_6half_tEfNS_4arch4Sm80ELb0ELb1ELb1ELb0ELb0ELb0ELb0ELb0ELi2ELi4ELi4ELi4ELb0EEENS1_21CollectiveEpilogueBwdISA_SB_SD_Li256ELb0ELb0ELi2EEENS1_19SingleTileSchedulerILb0ELb0ELb0ELi128EEEEEEEEEvNT_6ParamsE$_ZZN4cute12filter_tupleINS_5tupleIJNS_10UnderscoreES2_NS_1CILi0EEEEEENS1_IJNS1_IJNS3_ILi1EEES4_EEEiNS3_ILi1024EEEEEEZNS_5sliceIS5_S9_EEDaRKT_RKT0_EUlRKT_RKT0_E_EEDaSD_SG_OT1_ENKUlDpSJ_E_clIJNS1_IJS7_EEENS1_IJiEEENS1_IJEEEEEEDaSQ_) ;  /* 0xfffbea7000007944 */ /* 0x000fea0003c3ffff */
[----:B------:R-:W-:Y:S02]  /*4b250*/  MOV R36, 0x4b270 ;  /* 0x0004b27000247802 */ /* 0x000fe40000000f00 */
[----:B------:R-:W-:Y:S05]  /*4b260*/  CALL.REL.NOINC `($_ZN7cutlass13device_kernelIN5flash19enable_sm80_to_sm89INS1_16FlashAttnBwdSm80INS1_25CollectiveMainloopBwdSm80ILi2ELi2EN4cute5tupleIJNS5_1CILi128EEES8_NS7_ILi64EEEEEENS_6half_tEfNS_4arch4Sm80ELb0ELb1ELb1ELb0ELb0ELb0ELb0ELb0ELi2ELi4ELi4ELi4ELb0EEENS1_21CollectiveEpilogueBwdISA_SB_SD_Li256ELb0ELb0ELi2EEENS1_19SingleTileSchedulerILb0ELb0ELb0ELi128EEEEEEEEEvNT_6ParamsE$_ZN4cute5tupleIJNS0_IJNS0_IJNS_1CILi8EEENS1_ILi1EEEEEENS1_ILi2EEEEEENS0_IJNS0_IJS3_NS1_ILi0EEEEEEiEEEEEC2ERKS6_RKS9_) ;  /* 0xfffbe45000007944 */ /* 0x000fea0003c3ffff */
[----:B-1----:R1:W5:Y:S01]  /*4b270*/  LDL R3, [R1+0x1580] ;  /* 0x0015800001037983 */ /* 0x0023620000100800 */
[----:B------:R-:W-:-:S03]  /*4b280*/  MOV R12, 0x4b2a0 ;  /* 0x0004b2a0000c7802 */ /* 0x000fc60000000f00 */
[----:B-1---5:R-:W-:Y:S05]  /*4b290*/  CALL.REL.NOINC `($_ZN7cutlass13device_kernelIN5flash19enable_sm80_to_sm89INS1_16FlashAttnBwdSm80INS1_25CollectiveMainloopBwdSm80ILi2ELi2EN4cute5tupleIJNS5_1CILi128EEES8_NS7_ILi64EEEEEENS_6half_tEfNS_4arch4Sm80ELb0ELb1ELb1ELb0ELb0ELb0ELb0ELb0ELi2ELi4ELi4ELi4ELb0EEENS1_21CollectiveEpilogueBwdISA_SB_SD_Li256ELb0ELb0ELi2EEENS1_19SingleTileSchedulerILb0ELb0ELb0ELi128EEEEEEEEEvNT_6ParamsE$_ZN4cute3eso3ESOILb0ELb1EJNS_6LayoutINS_5tupleIJNS3_IJNS_1CILi8EEENS4_ILi1EEEEEENS4_ILi2EEEEEENS3_IJNS3_IJS6_NS4_ILi0EEEEEEiEEEEESA_EEC2ERKSD_RKSA_) ;  /* 0xfffbc48000007944 */ /* 0x022fea0003c3ffff */
[----:B------:R2:W5:Y:S04]  /*4b2a0*/  LDL R36, [R1+0x1580] ;  /* 0x0015800001247983 */ /* 0x0005680000100800 */
[----:B-1----:R2:W5:Y:S01]  /*4b2b0*/  LD.E.64 R2, [R90.64+0x8] ;  /* 0x000008085a027980 */ /* 0x002562000c101b00 */
[----:B------:R-:W-:-:S02]  /*4b2c0*/  MOV R38, R81 ;  /* 0x0000005100267202 */ /* 0x000fc40000000f00 */
[----:B------:R-:W-:Y:S02]  /*4b2d0*/  MOV R46, 0x4b2f0 ;  /* 0x0004b2f0002e7802 */ /* 0x000fe40000000f00 */
[----:B--2--5:R-:W-:Y:S05]  /*4b2e0*/  CALL.REL.NOINC `($_ZN7cutlass13device_kernelIN5flash19enable_sm80_to_sm89INS1_16FlashAttnBwdSm80INS1_25CollectiveMainloopBwdSm80ILi2ELi2EN4cute5tupleIJNS5_1CILi128EEES8_NS7_ILi64EEEEEENS_6half_tEfNS_4arch4Sm80ELb0ELb1ELb1ELb0ELb0ELb0ELb0ELb0ELi2ELi4ELi4ELi4ELb0EEENS1_21CollectiveEpilogueBwdISA_SB_SD_Li256ELb0ELb0ELi2EEENS1_19SingleTileSchedulerILb0ELb0ELb0ELi128EEEEEEEEEvNT_6ParamsE$_ZN4cute8smem_ptrIPN7cutlass6half_tEECI1NS_12iter_adaptorIS3_S4_EEES3_) ;  /* 0xfffbe78000007944 */ /* 0x024fea0003c3ffff */
[----:B-1----:R-:W2:Y:S01]  /*4b2f0*/  LDL.64 R2, [R1+0x1580] ;  /* 0x0015800001027983 */ /* 0x002ea20000100a00 */
[----:B------:R-:W-:-:S03]  /*4b300*/  MOV R38, 0x4b330 ;  /* 0x0004b33000267802 */ /* 0x000fc60000000f00 */
[----:B--2---:R1:W-:Y:S04]  /*4b310*/  STL.64 [R1+0x15b0], R2 ;  /* 0x0015b00201007387 */ /* 0x0043e80000100a00 */
[----:B-1----:R-:W-:Y:S05]  /*4b320*/  CALL.REL.NOINC `($_ZN7cutlass13device_kernelIN5flash19enable_sm80_to_sm89INS1_16FlashAttnBwdSm80INS1_25CollectiveMainloopBwdSm80ILi2ELi2EN4cute5tupleIJNS5_1CILi128EEES8_NS7_ILi64EEEEEENS_6half_tEfNS_4arch4Sm80ELb0ELb1ELb1ELb0ELb0ELb0ELb0ELb0ELi2ELi4ELi4ELi4ELb0EEENS1_21CollectiveEpilogueBwdISA_SB_SD_Li256ELb0ELb0ELi2EEENS1_19SingleTileSchedulerILb0ELb0ELb0ELi128EEEEEEEEEvNT_6ParamsE$_ZN4cute3eso3ESOILb0ELb0EJNS_6LayoutINS_5tupleIJNS3_IJNS_1CILi8EEENS4_ILi1EEEEEENS4_ILi2EEEEEENS3_IJNS3_IJS6_NS4_ILi0EEEEEEiEEEEENS_10ViewEngineINS_8smem_ptrIPN7cutlass6half_tEEEEEEEC2ERKSD_RKSK_) ;  /* 0xfffbbc4000007944 */ /* 0x002fea0003c3ffff */
[----:B------:R2:W5:Y:S04]  /*4b330*/  LDL R37, [R1+0x1580] ;  /* 0x0015800001257983 */ /* 0x0005680000100800 */
[----:B------:R2:W5:Y:S01]  /*4b340*/  LDL.64 R4, [R1+0x1588] ;  /* 0x0015880001047983 */ /* 0x0005620000100a00 */
[----:B------:R-:W-:Y:S01]  /*4b350*/  IMAD.MOV.U32 R38, RZ, RZ, R86 ;  /* 0x000000ffff267224 */ /* 0x000fe200078e0056 */
[----:B-1----:R-:W-:Y:S02]  /*4b360*/  MOV R3, R87 ;  /* 0x0000005700037202 */ /* 0x002fe40000000f00 */
[----:B------:R-:W-:Y:S02]  /*4b370*/  MOV R36, 0x4b390 ;  /* 0x0004b39000247802 */ /* 0x000fe40000000f00 */
[----:B--2--5:R-:W-:Y:S05]  /*4b380*/  CALL.REL.NOINC `($_ZN7cutlass13device_kernelIN5flash19enable_sm80_to_sm89INS1_16FlashAttnBwdSm80INS1_25CollectiveMainloopBwdSm80ILi2ELi2EN4cute5tupleIJNS5_1CILi128EEES8_NS7_ILi64EEEEEENS_6half_tEfNS_4arch4Sm80ELb0ELb1ELb1ELb0ELb0ELb0ELb0ELb0ELi2ELi4ELi4ELi4ELb0EEENS1_21CollectiveEpilogueBwdISA_SB_SD_Li256ELb0ELb0ELi2EEENS1_19SingleTileSchedulerILb0ELb0ELb0ELi128EEEEEEEEEvNT_6ParamsE$_ZN4cute3eso3ESOILb1ELb0EJNS_6LayoutINS_5tupleIJNS3_IJNS3_IJNS_1CILi4EEENS4_ILi2EEEEEENS4_ILi1EEEEEES6_EEENS3_IJNS3_IJNS3_IJS8_NS4_ILi32EEEEEENS4_ILi0EEEEEENS4_ILi64EEEEEEEENS_10ViewEngineIPN7cutlass6half_tEEEEEC2ERKSH_RKSM_) ;  /* 0xfffbcde000007944 */ /* 0x024fea0003c3ffff */
[----:B-1----:R1:W5:Y:S01]  /*4b390*/  LDL.64 R2, [R1+0x1580] ;  /* 0x0015800001027983 */ /* 0x0023620000100a00 */
[----:B------:R-:W-:-:S03]  /*4b3a0*/  MOV R36, 0x4b3c0 ;  /* 0x0004b3c000247802 */ /* 0x000fc60000000f00 */
[----:B-1---5:R-:W-:Y:S05]  /*4b3b0*/  CALL.REL.NOINC `($_ZN7cutlass13device_kernelIN5flash19enable_sm80_to_sm89INS1_16FlashAttnBwdSm80INS1_25CollectiveMainloopBwdSm80ILi2ELi2EN4cute5tupleIJNS5_1CILi128EEES8_NS7_ILi64EEEEEENS_6half_tEfNS_4arch4Sm80ELb0ELb1ELb1ELb0ELb0ELb0ELb0ELb0ELi2ELi4ELi4ELi4ELb0EEENS1_21CollectiveEpilogueBwdISA_SB_SD_Li256ELb0ELb0ELi2EEENS1_19SingleTileSchedulerILb0ELb0ELb0ELi128EEEEEEEEEvNT_6ParamsE$_ZZN4cute4takeILi1ELi2ENS_5tupleIJNS1_IJNS_1CILi1EEENS2_ILi0EEEEEEiEEEEEDaRKT1_ENKUlDpRKT_E_clIJiEEEDaSD_) ;  /* 0xfffbee8000007944 */ /* 0x022fea0003c3ffff */
[----:B------:R-:W-:Y:S02]  /*4b3c0*/  MOV R38, 0x4b3e0 ;  /* 0x0004b3e000267802 */ /* 0x000fe40000000f00 */
[----:B------:R-:W-:Y:S05]  /*4b3d0*/  CALL.REL.NOINC `($_ZN7cutlass13device_kernelIN5flash19enable_sm80_to_sm89INS1_16FlashAttnBwdSm80INS1_25CollectiveMainloopBwdSm80ILi2ELi2EN4cute5tupleIJNS5_1CILi128EEES8_NS7_ILi64EEEEEENS_6half_tEfNS_4arch4Sm80ELb0ELb1ELb1ELb0ELb0ELb0ELb0ELb0ELi2ELi4ELi4ELi4ELb0EEENS1_21CollectiveEpilogueBwdISA_SB_SD_Li256ELb0ELb0ELi2EEENS1_19SingleTileSchedulerILb0ELb0ELb0ELi128EEEEEEEEEvNT_6ParamsE$_ZN4cute3eso3ESOILb1ELb0EJNS_5tupleIJNS_1CILi1EEENS3_ILi0EEEEEENS2_IJiEEEEEC2ERKS6_RKS7_) ;  /* 0xfffbcbe000007944 */ /* 0x000fea0003c3ffff */
[----:B-1----:R1:W5:Y:S01]  /*4b3e0*/  LDL R37, [R1+0x1580] ;  /* 0x0015800001257983 */ /* 0x0023620000100800 */
[----:B------:R-:W-:-:S03]  /*4b3f0*/  MOV R38, 0x4b410 ;  /* 0x0004b41000267802 */ /* 0x000fc60000000f00 */
[----:B-1---5:R-:W-:Y:S05]  /*4b400*/  CALL.REL.NOINC `($_ZN7cutlass13device_kernelIN5flash19enable_sm80_to_sm89INS1_16FlashAttnBwdSm80INS1_25CollectiveMainloopBwdSm80ILi2ELi2EN4cute5tupleIJNS5_1CILi128EEES8_NS7_ILi64EEEEEENS_6half_tEfNS_4arch4Sm80ELb0ELb1ELb1ELb0ELb0ELb0ELb0ELb0ELi2ELi4ELi4ELi4ELb0EEENS1_21CollectiveEpilogueBwdISA_SB_SD_Li256ELb0ELb0ELi2EEENS1_19SingleTileSchedulerILb0ELb0ELb0ELi128EEEEEEEEEvNT_6ParamsE$_ZN4cute5tupleIJNS0_IJNS0_IJNS_1CILi8EEENS1_ILi1EEEEEENS0_IJNS1_ILi2EEEEEEEEENS0_IJNS0_IJS3_NS1_ILi0EEEEEENS0_IJiEEEEEEEEC2ERKS7_RKSB_) ;  /* 0xfffbe27000007944 */ /* 0x022fea0003c3ffff */
[----:B------:R2:W5:Y:S01]  /*4b410*/  LDL R40, [R1+0x1580] ;  /* 0x0015800001287983 */ /* 0x0005620000100800 */
[----:B------:R-:W-:-:S03]  /*4b420*/  MOV R38, 0x4b450 ;  /* 0x0004b45000267802 */ /* 0x000fc60000000f00 */
[----:B------:R2:W-:Y:S04]  /*4b430*/  STL.64 [R1+0x15b0], R4 ;  /* 0x0015b00401007387 */ /* 0x0005e80000100a00 */
[----:B-12--5:R-:W-:Y:S05]  /*4b440*/  CALL.REL.NOINC `($_ZN7cutlass13device_kernelIN5flash19enable_sm80_to_sm89INS1_16FlashAttnBwdSm80INS1_25CollectiveMainloopBwdSm80ILi2ELi2EN4cute5tupleIJNS5_1CILi128EEES8_NS7_ILi64EEEEEENS_6half_tEfNS_4arch4Sm80ELb0ELb1ELb1ELb0ELb0ELb0ELb0ELb0ELi2ELi4ELi4ELi4ELb0EEENS1_21CollectiveEpilogueBwdISA_SB_SD_Li256ELb0ELb0ELi2EEENS1_19SingleTileSchedulerILb0ELb0ELb0ELi128EEEEEEEEEvNT_6ParamsE$_ZN4cute3eso3ESOILb0ELb0EJNS_6LayoutINS_5tupleIJNS3_IJNS_1CILi8EEENS4_ILi1EEEEEENS3_IJNS4_ILi2EEEEEEEEENS3_IJNS3_IJS6_NS4_ILi0EEEEEENS3_IJiEEEEEEEENS_10ViewEngineINS_8smem_ptrIPN7cutlass6half_tEEEEEEEC2ERKSF_RKSM_) ;  /* 0xfffbbab000007944 */ /* 0x026fea0003c3ffff */
[----:B------:R2:W5:Y:S04]  /*4b450*/  LDL R11, [R1+0x1580] ;  /* 0x00158000010b7983 */ /* 0x0005680000100800 */
[----:B------:R2:W5:Y:S01]  /*4b460*/  LDL.64 R4, [R1+0x1588] ;  /* 0x0015880001047983 */ /* 0x0005620000100a00 */
[----:B------:R-:W-:-:S03]  /*4b470*/  MOV R38, 0x4b490 ;  /* 0x0004b49000267802 */ /* 0x000fc60000000f00 */
[----:B-12--5:R-:W-:Y:S05]  /*4b480*/  CALL.REL.NOINC `($_ZN7cutlass13device_kernelIN5flash19enable_sm80_to_sm89INS1_16FlashAttnBwdSm80INS1_25CollectiveMainloopBwdSm80ILi2ELi2EN4cute5tupleIJNS5_1CILi128EEES8_NS7_ILi64EEEEEENS_6half_tEfNS_4arch4Sm80ELb0ELb1ELb1ELb0ELb0ELb0ELb0ELb0ELi2ELi4ELi4ELi4ELb0EEENS1_21CollectiveEpilogueBwdISA_SB_SD_Li256ELb0ELb0ELi2EEENS1_19SingleTileSchedulerILb0ELb0ELb0ELi128EEEEEEEEEvNT_6ParamsE$_ZN4cute3eso3ESOILb1ELb0EJNS_6LayoutINS_5tupleIJNS3_IJNS3_IJNS_1CILi4EEENS4_ILi2EEEEEENS4_ILi1EEEEEENS3_IJS6_EEEEEENS3_IJNS3_IJNS3_IJS8_NS4_ILi32EEEEEENS4_ILi0EEEEEENS3_IJNS4_ILi64EEEEEEEEEEENS_10ViewEngineIPN7cutlass6half_tEEEEEC2ERKSJ_RKSO_) ;  /* 0xfffbcca000007944 */ /* 0x026fea0003c3ffff */
[----:B-1----:R1:W5:Y:S01]  /*4b490*/  LDL.64 R2, [R1+0x1580] ;  /* 0x0015800001027983 */ /* 0x0023620000100a00 */
[----:B------:R-:W-:-:S03]  /*4b4a0*/  MOV R38, 0x4b4c0 ;  /* 0x0004b4c000267802 */ /* 0x000fc60000000f00 */
[----:B-1---5:R-:W-:Y:S05]  /*4b4b0*/  CALL.REL.NOINC `($_ZN7cutlass13device_kernelIN5flash19enable_sm80_to_sm89INS1_16FlashAttnBwdSm80INS1_25CollectiveMainloopBwdSm80ILi2ELi2EN4cute5tupleIJNS5_1CILi128EEES8_NS7_ILi64EEEEEENS_6half_tEfNS_4arch4Sm80ELb0ELb1ELb1ELb0ELb0ELb0ELb0ELb0ELi2ELi4ELi4ELi4ELb0EEENS1_21CollectiveEpilogueBwdISA_SB_SD_Li256ELb0ELb0ELi2EEENS1_19SingleTileSchedulerILb0ELb0ELb0ELi128EEEEEEEEEvNT_6ParamsE$_ZN4cute3eso3ESOILb1ELb0EJNS_6LayoutINS_5tupleIJNS3_IJNS3_IJNS3_IJNS_1CILi4EEENS4_ILi2EEEEEENS4_ILi1EEEEEES8_EEENS3_IJNS3_IJNS3_IJS8_S8_EEES8_EEES6_EEEEEENS3_IJNS3_IJNS3_IJNS3_IJS8_NS4_ILi32EEEEEENS4_ILi0EEEEEESH_EEENS3_IJNS3_IJNS3_IJSH_SH_EEESH_EEENS4_ILi64EEEEEEEEEEENS_10ViewEngineIPN7cutlass6half_tEEEEEC2ERKSP_RKSU_) ;  /* 0xfffbcb4000007944 */ /* 0x022fea0003c3ffff */
[----:B-1----:R1:W5:Y:S01]  /*4b4c0*/  LDL.64 R2, [R1+0x1580] ;  /* 0x0015800001027983 */ /* 0x0023620000100a00 */
[----:B------:R-:W-:-:S03]  /*4b4d0*/  MOV R12, 0x4b4f0 ;  /* 0x0004b4f0000c7802 */ /* 0x000fc60000000f00 */
[----:B-1---5:R-:W-:Y:S05]  /*4b4e0*/  CALL.REL.NOINC `($_ZN7cutlass13device_kernelIN5flash19enable_sm80_to_sm89INS1_16FlashAttnBwdSm80INS1_25CollectiveMainloopBwdSm80ILi2ELi2EN4cute5tupleIJNS5_1CILi128EEES8_NS7_ILi64EEEEEENS_6half_tEfNS_4arch4Sm80ELb0ELb1ELb1ELb0ELb0ELb0ELb0ELb0ELi2ELi4ELi4ELi4ELb0EEENS1_21CollectiveEpilogueBwdISA_SB_SD_Li256ELb0ELb0ELi2EEENS1_19SingleTileSchedulerILb0ELb0ELb0ELi128EEEEEEEEEvNT_6ParamsE$_ZN4cute5tupleIJNS0_IJNS_1CILi2EEEEEENS0_IJiEEEEEC2ERKS3_RKS4_) ;  /* 0xfffbe33000007944 */ /* 0x022fea0003c3ffff */
[----:B------:R-:W2:Y:S01]  /*4b4f0*/  LDL R6, [R1+0x15b0] ;  /* 0x0015b00001067983 */ /* 0x000ea20000100800 */
[----:B-1----:R-:W-:-:S03]  /*4b500*/  MOV R10, 0x4b530 ;  /* 0x0004b530000a7802 */ /* 0x002fc60000000f00 */
[----:B--2---:R1:W-:Y:S04]  /*4b510*/  STL [R1+0x1580], R6 ;  /* 0x0015800601007387 */ /* 0x0043e80000100800 */
[----:B-1----:R-:W-:Y:S05]  /*4b520*/  CALL.REL.NOINC `($_ZN7cutlass13device_kernelIN5flash19enable_sm80_to_sm89INS1_16FlashAttnBwdSm80INS1_25CollectiveMainloopBwdSm80ILi2ELi2EN4cute5tupleIJNS5_1CILi128EEES8_NS7_ILi64EEEEEENS_6half_tEfNS_4arch4Sm80ELb0ELb1ELb1ELb0ELb0ELb0ELb0ELb0ELi2ELi4ELi4ELi4ELb0EEENS1_21CollectiveEpilogueBwdISA_SB_SD_Li256ELb0ELb0ELi2EEENS1_19SingleTileSchedulerILb0ELb0ELb0ELi128EEEEEEEEEvNT_6ParamsE$_ZZN4cute14logical_divideINS_5tupleIJNS1_IJNS_1CILi8EEENS2_ILi1EEEEEENS1_IJNS2_ILi2EEEEEEEEENS1_IJNS1_IJS4_NS2_ILi0EEEEEENS1_IJiEEEEEENS1_IJS5_NS_6LayoutIS4_S9_EEEEEEEDaRKNSD_IT_T0_EERKT1_ENKUlRKT_RKT0_E_clINSD_IS7_SB_EESE_EEDaSQ_ST_) ;  /* 0xfffbebe000007944 */ /* 0x002fea0003c3ffff */
[----:B------:R-:W-:Y:S02]  /*4b530*/  MOV R10, R82 ;  /* 0x00000052000a7202 */ /* 0x000fe40000000f00 */
[----:B------:R-:W-:Y:S02]  /*4b540*/  MOV R12, 0x4b560 ;  /* 0x0004b560000c7802 */ /* 0x000fe40000000f00 */
[----:B-----5:R-:W-:Y:S05]  /*4b550*/  CALL.REL.NOINC `($_ZN7cutlass13device_kernelIN5flash19enable_sm80_to_sm89INS1_16FlashAttnBwdSm80INS1_25CollectiveMainloopBwdSm80ILi2ELi2EN4cute5tupleIJNS5_1CILi128EEES8_NS7_ILi64EEEEEENS_6half_tEfNS_4arch4Sm80ELb0ELb1ELb1ELb0ELb0ELb0ELb0ELb0ELi2ELi4ELi4ELi4ELb0EEENS1_21CollectiveEpilogueBwdISA_SB_SD_Li256ELb0ELb0ELi2EEENS1_19SingleTileSchedulerILb0ELb0ELb0ELi128EEEEEEEEEvNT_6ParamsE$_ZN4cute3eso3ESOILb1ELb0EJNS_5tupleIJNS2_IJNS_1CILi1EEENS3_ILi0EEEEEENS2_IJS5_S5_EEEEEENS2_IJS5_iEEEEEC2ERKS8_RKS9_) ;  /* 0xfffbc9a000007944 */ /* 0x020fea0003c3ffff */
[----:B-1----:R1:W5:Y:S01]  /*4b560*/  LDL R11, [R1+0x15b0] ;  /* 0x0015b000010b7983 */ /* 0x0023620000100800 */
[----:B------:R-:W-:-:S03]  /*4b570*/  MOV R12, 0x4b590 ;  /* 0x0004b590000c7802 */ /* 0x000fc60000000f00 */
[----:B-1---5:R-:W-:Y:S05]  /*4b580*/  CALL.REL.NOINC `($_ZN7cutlass13device_kernelIN5flash19enable_sm80_to_sm89INS1_16FlashAttnBwdSm80INS1_25CollectiveMainloopBwdSm80ILi2ELi2EN4cute5tupleIJNS5_1CILi128EEES8_NS7_ILi64EEEEEENS_6half_tEfNS_4arch4Sm80ELb0ELb1ELb1ELb0ELb0ELb0ELb0ELb0ELi2ELi4ELi4ELi4ELb0EEENS1_21CollectiveEpilogueBwdISA_SB_SD_Li256ELb0ELb0ELi2EEENS1_19SingleTileSchedulerILb0ELb0ELb0ELi128EEEEEEEEEvNT_6ParamsE$_ZN4cute5tupleIJNS0_IJNS0_IJNS0_IJNS_1CILi8EEENS1_ILi1EEEEEENS0_IJS3_S3_EEEEEENS0_IJS3_NS1_ILi2EEEEEEEEENS0_IJNS0_IJNS0_IJS3_NS1_ILi0EEEEEENS0_IJSA_SA_EEEEEENS0_IJSA_iEEEEEEEEC2ERKS9_RKSF_) ;  /* 0xfffbde5000007944 */ /* 0x022fea0003c3ffff */
[----:B-1----:R1:W5:Y:S01]  /*4b590*/  LDL R11, [R1+0x15b0] ;  /* 0x0015b000010b7983 */ /* 0x0023620000100800 */
[----:B------:R-:W-:Y:S02]  /*4b5a0*/  MOV R10, R81 ;  /* 0x00000051000a7202 */ /* 0x000fe40000000f00 */
[----:B------:R-:W-:Y:S02]  /*4b5b0*/  MOV R12, 0x4b5d0 ;  /* 0x0004b5d0000c7802 */ /* 0x000fe40000000f00 */
[----:B-1---5:R-:W-:Y:S05]  /*4b5c0*/  CALL.REL.NOINC `($_ZN7cutlass13device_kernelIN5flash19enable_sm80_to_sm89INS1_16FlashAttnBwdSm80INS1_25CollectiveMainloopBwdSm80ILi2ELi2EN4cute5tupleIJNS5_1CILi128EEES8_NS7_ILi64EEEEEENS_6half_tEfNS_4arch4Sm80ELb0ELb1ELb1ELb0ELb0ELb0ELb0ELb0ELi2ELi4ELi4ELi4ELb0EEENS1_21CollectiveEpilogueBwdISA_SB_SD_Li256ELb0ELb0ELi2EEENS1_19SingleTileSchedulerILb0ELb0ELb0ELi128EEEEEEEEEvNT_6ParamsE$_ZN4cute3eso3ESOILb1ELb0EJNS_5tupleIJNS2_IJNS_1CILi1EEENS3_ILi0EEEEEENS2_IJS5_S5_EEEEEENS2_IJS5_iEEEEEC2ERKS8_RKS9_) ;  /* 0xfffbc93000007944 */ /* 0x022fea0003c3ffff */
[----:B-1----:R1:W5:Y:S01]  /*4b5d0*/  LDL R11, [R1+0x1580] ;  /* 0x00158000010b7983 */ /* 0x0023620000100800 */
[----:B------:R-:W-:-:S03]  /*4b5e0*/  MOV R12, 0x4b600 ;  /* 0x0004b600000c7802 */ /* 0x000fc60000000f00 */
[----:B-1---5:R-:W-:Y:S05]  /*4b5f0*/  CALL.REL.NOINC `($_ZN7cutlass13device_kernelIN5flash19enable_sm80_to_sm89INS1_16FlashAttnBwdSm80INS1_25CollectiveMainloopBwdSm80ILi2ELi2EN4cute5tupleIJNS5_1CILi128EEES8_NS7_ILi64EEEEEENS_6half_tEfNS_4arch4Sm80ELb0ELb1ELb1ELb0ELb0ELb0ELb0ELb0ELi2ELi4ELi4ELi4ELb0EEENS1_21CollectiveEpilogueBwdISA_SB_SD_Li256ELb0ELb0ELi2EEENS1_19SingleTileSchedulerILb0ELb0ELb0ELi128EEEEEEEEEvNT_6ParamsE$_ZN4cute3eso3ESOILb1ELb0EJNS_5tupleIJNS_1CILi0EEES4_EEEiEEC2ERKS5_RKi) ;  /* 0xfffbc98000007944 */ /* 0x022fea0003c3ffff */
[----:B-1----:R1:W5:Y:S01]  /*4b600*/  LDL R11, [R1+0x1580] ;  /* 0x00158000010b7983 */ /* 0x0023620000100800 */
[----:B------:R-:W-:-:S03]  /*4b610*/  MOV R12, 0x4b630 ;  /* 0x0004b630000c7802 */ /* 0x000fc60000000f00 */
[----:B-1---5:R-:W-:Y:S05]  /*4b620*/  CALL.REL.NOINC `($_ZN7cutlass13device_kernelIN5flash19enable_sm80_to_sm89INS1_16FlashAttnBwdSm80INS1_25CollectiveMainloopBwdSm80ILi2ELi2EN4cute5tupleIJNS5_1CILi128EEES8_NS7_ILi64EEEEEENS_6half_tEfNS_4arch4Sm80ELb0ELb1ELb1ELb0ELb0ELb0ELb0ELb0ELi2ELi4ELi4ELi4ELb0EEENS1_21CollectiveEpilogueBwdISA_SB_SD_Li256ELb0ELb0ELi2EEENS1_19SingleTileSchedulerILb0ELb0ELb0ELi128EEEEEEEEEvNT_6ParamsE$_ZN4cute3eso3ESOILb1ELb0EJNS_5tupleIJNS2_IJNS_1CILi1EEENS3_ILi0EEEEEES5_EEENS2_IJNS2_IJS5_S5_EEEiEEEEEC2ERKS7_RKS9_) ;  /* 0xfffbc91000007944 */ /* 0x022fea0003c3ffff */
[----:B-1----:R1:W5:Y:S01]  /*4b630*/  LDL R11, [R1+0x1580] ;  /* 0x00158000010b7983 */ /* 0x0023620000100800 */
[----:B------:R-:W-:-:S03]  /*4b640*/  MOV R12, 0x4b660 ;  /* 0x0004b660000c7802 */ /* 0x000fc60000000f00 */
[----:B-1---5:R-:W-:Y:S05]  /*4b650*/  CALL.REL.NOINC `($_ZN7cutlass13device_kernelIN5flash19enable_sm80_to_sm89INS1_16FlashAttnBwdSm80INS1_25CollectiveMainloopBwdSm80ILi2ELi2EN4cute5tupleIJNS5_1CILi128EEES8_NS7_ILi64EEEEEENS_6half_tEfNS_4arch4Sm80ELb0ELb1ELb1ELb0ELb0ELb0ELb0ELb0ELi2ELi4ELi4ELi4ELb0EEENS1_21CollectiveEpilogueBwdISA_SB_SD_Li256ELb0ELb0ELi2EEENS1_19SingleTileSchedulerILb0ELb0ELb0ELi128EEEEEEEEEvNT_6ParamsE$_ZN4cute5tupleIJNS0_IJNS0_IJNS0_IJNS_1CILi8EEENS1_ILi1EEEEEES3_EEENS0_IJNS0_IJS3_S3_EEENS1_ILi2EEEEEEEEENS0_IJNS0_IJNS0_IJS3_NS1_ILi0EEEEEESA_EEENS0_IJNS0_IJSA_SA_EEEiEEEEEEEEC2ERKS9_RKSF_) ;  /* 0xfffbddc000007944 */ /* 0x022fea0003c3ffff */
[----:B------:R2:W5:Y:S01]  /*4b660*/  LDL R14, [R1+0x1580] ;  /* 0x00158000010e7983 */ /* 0x0005620000100800 */
[----:B------:R-:W-:-:S03]  /*4b670*/  MOV R12, 0x4b6a0 ;  /* 0x0004b6a0000c7802 */ /* 0x000fc60000000f00 */
[----:B------:R2:W-:Y:S04]  /*4b680*/  STL.64 [R1+0x15b0], R4 ;  /* 0x0015b00401007387 */ /* 0x0005e80000100a00 */
[----:B-12--5:R-:W-:Y:S05]  /*4b690*/  CALL.REL.NOINC `($_ZN7cutlass13device_kernelIN5flash19enable_sm80_to_sm89INS1_16FlashAttnBwdSm80INS1_25CollectiveMainloopBwdSm80ILi2ELi2EN4cute5tupleIJNS5_1CILi128EEES8_NS7_ILi64EEEEEENS_6half_tEfNS_4arch4Sm80ELb0ELb1ELb1ELb0ELb0ELb0ELb0ELb0ELi2ELi4ELi4ELi4ELb0EEENS1_21CollectiveEpilogueBwdISA_SB_SD_Li256ELb0ELb0ELi2EEENS1_19SingleTileSchedulerILb0ELb0ELb0ELi128EEEEEEEEEvNT_6ParamsE$_ZN4cute3eso3ESOILb0ELb0EJNS_6LayoutINS_5tupleIJNS3_IJNS3_IJNS_1CILi8EEENS4_ILi1EEEEEES6_EEENS3_IJNS3_IJS6_S6_EEENS4_ILi2EEEEEEEEENS3_IJNS3_IJNS3_IJS6_NS4_ILi0EEEEEESD_EEENS3_IJNS3_IJSD_SD_EEEiEEEEEEEENS_10ViewEngineINS_8smem_ptrIPN7cutlass6half_tEEEEEEEC2ERKSJ_RKSQ_) ;  /* 0xfffbb2f000007944 */ /* 0x026fea0003c3ffff */
[----:B------:R2:W5:Y:S04]  /*4b6a0*/  LDL R6, [R1+0x1580] ;  /* 0x0015800001067983 */ /* 0x0005680000100800 */
[----:B------:R2:W5:Y:S01]  /*4b6b0*/  LDL.64 R4, [R1+0x1588] ;  /* 0x0015880001047983 */ /* 0x0005620000100a00 */
[----:B------:R-:W-:Y:S02]  /*4b6c0*/  MOV R38, R2 ;  /* 0x0000000200267202 */ /* 0x000fe40000000f00 */
[----:B------:R-:W-:Y:S02]  /*4b6d0*/  MOV R36, 0x4b6f0 ;  /* 0x0004b6f000247802 */ /* 0x000fe40000000f00 */
[----:B-12--5:R-:W-:Y:S05]  /*4b6e0*/  CALL.REL.NOINC `($_ZN7cutlass13device_kernelIN5flash19enable_sm80_to_sm89INS1_16FlashAttnBwdSm80INS1_25CollectiveMainloopBwdSm80ILi2ELi2EN4cute5tupleIJNS5_1CILi128EEES8_NS7_ILi64EEEEEENS_6half_tEfNS_4arch4Sm80ELb0ELb1ELb1ELb0ELb0ELb0ELb0ELb0ELi2ELi4ELi4ELi4ELb0EEENS1_21CollectiveEpilogueBwdISA_SB_SD_Li256ELb0ELb0ELi2EEENS1_19SingleTileSchedulerILb0ELb0ELb0ELi128EEEEEEEEEvNT_6ParamsE$_ZN4cute3eso3ESOILb1ELb0EJNS_6LayoutINS_5tupleIJNS3_IJNS3_IJNS_1CILi4EEENS4_ILi2EEEEEENS4_ILi1EEEEEES6_EEENS3_IJNS3_IJNS3_IJS8_NS4_ILi32EEEEEENS4_ILi0EEEEEENS4_ILi64EEEEEEEENS_10ViewEngineIPN7cutlass6half_tEEEEEC2ERKSH_RKSM_) ;  /* 0xfffbca8000007944 */ /* 0x026fea0003c3ffff */
[----:B------:R2:W5:Y:S01]  /*4b6f0*/  LDL.64 R10, [R1+0x1580] ;  /* 0x00158000010a7983 */ /* 0x0005620000100a00 */
[----:B------:R-:W-:Y:S02]  /*4b700*/  MOV R3, R6 ;  /* 0x0000000600037202 */ /* 0x000fe40000000f00 */
[----:B-1----:R-:W-:-:S02]  /*4b710*/  MOV R2, 0x4b730 ;  /* 0x0004b73000027802 */ /* 0x002fc40000000f00 */
[----:B--2--5:R-:W-:Y:S05]  /*4b720*/  CALL.REL.NOINC `($_ZN7cutlass13device_kernelIN5flash19enable_sm80_to_sm89INS1_16FlashAttnBwdSm80INS1_25CollectiveMainloopBwdSm80ILi2ELi2EN4cute5tupleIJNS5_1CILi128EEES8_NS7_ILi64EEEEEENS_6half_tEfNS_4arch4Sm80ELb0ELb1ELb1ELb0ELb0ELb0ELb0ELb0ELi2ELi4ELi4ELi4ELb0EEENS1_21CollectiveEpilogueBwdISA_SB_SD_Li256ELb0ELb0ELi2EEENS1_19SingleTileSchedulerILb0ELb0ELb0ELi128EEEEEEEEEvNT_6ParamsE$_ZZN4cute5sliceINS_5tupleIJNS1_IJNS_10UnderscoreENS_1CILi0EEEEEENS1_IJS4_S2_EEEEEENS1_IJNS1_IJNS1_IJNS3_ILi1EEES4_EEES4_EEENS1_IJNS1_IJS4_S4_EEEiEEEEEEEEDaRKT_RKT0_ENKUlRKT_RKT0_E_clIS6_SC_EEDaSM_SP_) ;  /* 0xfffbebc000007944 */ /* 0x024fea0003c3ffff */
[----:B------:R-:W-:Y:S02]  /*4b730*/  MOV R2, 0x4b750 ;  /* 0x0004b75000027802 */ /* 0x000fe40000000f00 */
[----:B------:R-:W-:Y:S05]  /*4b740*/  CALL.REL.NOINC `($_ZN7cutlass13device_kernelIN5flash19enable_sm80_to_sm89INS1_16FlashAttnBwdSm80INS1_25CollectiveMainloopBwdSm80ILi2ELi2EN4cute5tupleIJNS5_1CILi128EEES8_NS7_ILi64EEEEEENS_6half_tEfNS_4arch4Sm80ELb0ELb1ELb1ELb0ELb0ELb0ELb0ELb0ELi2ELi4ELi4ELi4ELb0EEENS1_21CollectiveEpilogueBwdISA_SB_SD_Li256ELb0ELb0ELi2EEENS1_19SingleTileSchedulerILb0ELb0ELb0ELi128EEEEEEEEEvNT_6ParamsE$_ZZN4cute12filter_tupleINS_5tupleIJNS1_IJNS_10UnderscoreENS_1CILi0EEEEEENS1_IJS4_S2_EEEEEENS1_IJNS1_IJNS1_IJNS3_ILi1EEES4_EEES4_EEENS1_IJNS1_IJS4_S4_EEEiEEEEEEZNS_5sliceIS7_SD_EEDaRKT_RKT0_EUlRKT_RKT0_E_EEDaSH_SK_OT1_ENKUlDpSN_E_clIJNS1_IJS9_EEENS1_IJiEEEEEEDaSU_) ;  /* 0xfffbe4e000007944 */ /* 0x000fea0003c3ffff */
[----:B------:R-:W-:Y:S02]  /*4b750*/  MOV R36, 0x4b770 ;  /* 0x0004b77000247802 */ /* 0x000fe40000000f00 */
[----:B------:R-:W-:Y:S05]  /*4b760*/  CALL.REL.NOINC `($_ZN7cutlass13device_kernelIN5flash19enable_sm80_to_sm89INS1_16FlashAttnBwdSm80INS1_25CollectiveMainloopBwdSm80ILi2ELi2EN4cute5tupleIJNS5_1CILi128EEES8_NS7_ILi64EEEEEENS_6half_tEfNS_4arch4Sm80ELb0ELb1ELb1ELb0ELb0ELb0ELb0ELb0ELi2ELi4ELi4ELi4ELb0EEENS1_21CollectiveEpilogueBwdISA_SB_SD_Li256ELb0ELb0ELi2EEENS1_19SingleTileSchedulerILb0ELb0ELb0ELi128EEEEEEEEEvNT_6ParamsE$_ZN4cute5tupleIJNS0_IJNS0_IJNS_1CILi8EEENS1_ILi1EEEEEENS1_ILi2EEEEEENS0_IJNS0_IJS3_NS1_ILi0EEEEEEiEEEEEC2ERKS6_RKS9_) ;  /* 0xfffbdf5000007944 */ /* 0x000fea0003c3ffff */
[----:B-1----:R1:W5:Y:S01]  /*4b770*/  LDL R3, [R1+0x1580] ;  /* 0x0015800001037983 */ /* 0x0023620000100800 */
[----:B------:R-:W-:-:S03]  /*4b780*/  MOV R12, 0x4b7a0 ;  /* 0x0004b7a0000c7802 */ /* 0x000fc60000000f00 */
        /* <DEDUP_REMOVED lines=8> */
[----:B------:R-:W-:-:S03]  /*4b810*/  MOV R38, 0x4b840 ;  /* 0x0004b84000267802 */ /* 0x000fc60000000f00 */
[----:B--2---:R1:W-:Y:S04]  /*4b820*/  STL.64 [R1+0x15b0], R2 ;  /* 0x0015b00201007387 */ /* 0x0043e80000100a00 */
[----:B-1----:R-:W-:Y:S05]  /*4b830*/  CALL.REL.NOINC `($_ZN7cutlass13device_kernelIN5flash19enable_sm80_to_sm89INS1_16FlashAttnBwdSm80INS1_25CollectiveMainloopBwdSm80ILi2ELi2EN4cute5tupleIJNS5_1CILi128EEES8_NS7_ILi64EEEEEENS_6half_tEfNS_4arch4Sm80ELb0ELb1ELb1ELb0ELb0ELb0ELb0ELb0ELi2ELi4ELi4ELi4ELb0EEENS1_21CollectiveEpilogueBwdISA_SB_SD_Li256ELb0ELb0ELi2EEENS1_19SingleTileSchedulerILb0ELb0ELb0ELi128EEEEEEEEEvNT_6ParamsE$_ZN4cute3eso3ESOILb0ELb0EJNS_6LayoutINS_5tupleIJNS3_IJNS_1CILi8EEENS4_ILi1EEEEEENS4_ILi2EEEEEENS3_IJNS3_IJS6_NS4_ILi0EEEEEEiEEEEENS_10ViewEngineINS_8smem_ptrIPN7cutlass6half_tEEEEEEEC2ERKSD_RKSK_) ;  /* 0xfffbb73000007944 */ /* 0x002fea0003c3ffff */
[----:B------:R2:W5:Y:S04]  /*4b840*/  LDL R8, [R1+0x1580] ;  /* 0x0015800001087983 */ /* 0x0005680000100800 */
[----:B------:R2:W5:Y:S01]  /*4b850*/  LDL.64 R14, [R1+0x1588] ;  /* 0x00158800010e7983 */ /* 0x0005620000100a00 */
[----:B------:R-:W-:Y:S02]  /*4b860*/  MOV R47, RZ ;  /* 0x000000ff002f7202 */ /* 0x000fe40000000f00 */
[----:B------:R-:W-:Y:S02]  /*4b870*/  MOV R46, 0x4b890 ;  /* 0x0004b890002e7802 */ /* 0x000fe40000000f00 */
[----:B-12--5:R-:W-:Y:S05]  /*4b880*/  CALL.REL.NOINC `($_ZN7cutlass13device_kernelIN5flash19enable_sm80_to_sm89INS1_16FlashAttnBwdSm80INS1_25CollectiveMainloopBwdSm80ILi2ELi2EN4cute5tupleIJNS5_1CILi128EEES8_NS7_ILi64EEEEEENS_6half_tEfNS_4arch4Sm80ELb0ELb1ELb1ELb0ELb0ELb0ELb0ELb0ELi2ELi4ELi4ELi4ELb0EEENS1_21CollectiveEpilogueBwdISA_SB_SD_Li256ELb0ELb0ELi2EEENS1_19SingleTileSchedulerILb0ELb0ELb0ELi128EEEEEEEEEvNT_6ParamsE$_ZN4cute3eso3ESOILb1ELb0EJNS_10UnderscoreEiEEC2ERKS2_RKi) ;  /* 0xfffbc08000007944 */ /* 0x026fea0003c3ffff */
[----:B------:R-:W2:Y:S01]  /*4b890*/  LDL R37, [R1+0x1580] ;  /* 0x0015800001257983 */ /* 0x000ea20000100800 */
[----:B------:R-:W-:Y:S01]  /*4b8a0*/  MOV R38, 0x4b8d0 ;  /* 0x0004b8d000267802 */ /* 0x000fe20000000f00 */
[----:B--2---:R-:W-:Y:S02]  /*4b8b0*/  IMAD R37, R8, R37, RZ ;  /* 0x0000002508257224 */ /* 0x004fe400078e02ff */
[----:B-1----:R-:W-:Y:S05]  /*4b8c0*/  CALL.REL.NOINC `($_ZN7cutlass13device_kernelIN5flash19enable_sm80_to_sm89INS1_16FlashAttnBwdSm80INS1_25CollectiveMainloopBwdSm80ILi2ELi2EN4cute5tupleIJNS5_1CILi128EEES8_NS7_ILi64EEEEEENS_6half_tEfNS_4arch4Sm80ELb0ELb1ELb1ELb0ELb0ELb0ELb0ELb0ELi2ELi4ELi4ELi4ELb0EEENS1_21CollectiveEpilogueBwdISA_SB_SD_Li256ELb0ELb0ELi2EEENS1_19SingleTileSchedulerILb0ELb0ELb0ELi128EEEEEEEEEvNT_6ParamsE$_ZN4cute3eso3ESOILb1ELb0EJNS_6LayoutINS_5tupleIJNS3_IJNS_1CILi8EEENS4_ILi1EEEEEEEEENS3_IJNS3_IJS6_NS4_ILi0EEEEEEEEEEEiEEC2ERKSC_RKi) ;  /* 0xfffbd36000007944 */ /* 0x002fea0003c3ffff */
[----:B------:R-:W2:Y:S01]  /*4b8d0*/  LDL R3, [R1+0x1580] ;  /* 0x0015800001037983 */ /* 0x000ea20000100800 */
[----:B------:R-:W-:-:S02]  /*4b8e0*/  MOV R38, R81 ;  /* 0x0000005100267202 */ /* 0x000fc40000000f00 */
        /* <DEDUP_REMOVED lines=8> */
[----:B------:R-:W-:Y:S02]  /*4b970*/  MOV R46, 0x4b990 ;  /* 0x0004b990002e7802 */ /* 0x000fe40000000f00 */
[----:B-1---5:R-:W-:Y:S05]  /*4b980*/  CALL.REL.NOINC `($_ZN7cutlass13device_kernelIN5flash19enable_sm80_to_sm89INS1_16FlashAttnBwdSm80INS1_25CollectiveMainloopBwdSm80ILi2ELi2EN4cute5tupleIJNS5_1CILi128EEES8_NS7_ILi64EEEEEENS_6half_tEfNS_4arch4Sm80ELb0ELb1ELb1ELb0ELb0ELb0ELb0ELb0ELi2ELi4ELi4ELi4ELb0EEENS1_21CollectiveEpilogueBwdISA_SB_SD_Li256ELb0ELb0ELi2EEENS1_19SingleTileSchedulerILb0ELb0ELb0ELi128EEEEEEEEEvNT_6ParamsE$_ZN4cute3eso3ESOILb1ELb0EJNS_10UnderscoreEiEEC2ERKS2_RKi) ;  /* 0xfffbbf8000007944 */ /* 0x022fea0003c3ffff */
[----:B------:R-:W2:Y:S01]  /*4b990*/  LDL R13, [R1+0x1580] ;  /* 0x00158000010d7983 */ /* 0x000ea20000100800 */
[----:B------:R-:W-:Y:S02]  /*4b9a0*/  MOV R34, 0x4b9d0 ;  /* 0x0004b9d000227802 */ /* 0x000fe40000000f00 */
[----:B--2---:R-:W-:Y:S02]  /*4b9b0*/  SHF.L.U32 R13, R13, 0x6, RZ ;  /* 0x000000060d0d7819 */ /* 0x004fe400000006ff */
[----:B-1----:R-:W-:Y:S05]  /*4b9c0*/  CALL.REL.NOINC `($_ZN7cutlass13device_kernelIN5flash19enable_sm80_to_sm89INS1_16FlashAttnBwdSm80INS1_25CollectiveMainloopBwdSm80ILi2ELi2EN4cute5tupleIJNS5_1CILi128EEES8_NS7_ILi64EEEEEENS_6half_tEfNS_4arch4Sm80ELb0ELb1ELb1ELb0ELb0ELb0ELb0ELb0ELi2ELi4ELi4ELi4ELb0EEENS1_21CollectiveEpilogueBwdISA_SB_SD_Li256ELb0ELb0ELi2EEENS1_19SingleTileSchedulerILb0ELb0ELb0ELi128EEEEEEEEEvNT_6ParamsE$_ZN4cute3eso3ESOILb1ELb0EJNS_6LayoutINS_5tupleIJNS3_IJNS3_IJNS_1CILi4EEENS4_ILi2EEEEEENS4_ILi1EEEEEEEEENS3_IJNS3_IJNS3_IJS8_NS4_ILi32EEEEEENS4_ILi0EEEEEEEEEEEiEEC2ERKSG_RKi) ;  /* 0xfffbc72000007944 */ /* 0x002fea0003c3ffff */
[----:B------:R-:W2:Y:S01]  /*4b9d0*/  LDL R5, [R1+0x1580] ;  /* 0x0015800001057983 */ /* 0x000ea20000100800 */
        /* <DEDUP_REMOVED lines=9> */
[----:B------:R-:W-:-:S03]  /*4ba70*/  MOV R46, 0x4ba90 ;  /* 0x0004ba90002e7802 */ /* 0x000fc60000000f00 */
[----:B-1---5:R-:W-:Y:S05]  /*4ba80*/  CALL.REL.NOINC `($_ZN7cutlass13device_kernelIN5flash19enable_sm80_to_sm89INS1_16FlashAttnBwdSm80INS1_25CollectiveMainloopBwdSm80ILi2ELi2EN4cute5tupleIJNS5_1CILi128EEES8_NS7_ILi64EEEEEENS_6half_tEfNS_4arch4Sm80ELb0ELb1ELb1ELb0ELb0ELb0ELb0ELb0ELi2ELi4ELi4ELi4ELb0EEENS1_21CollectiveEpilogueBwdISA_SB_SD_Li256ELb0ELb0ELi2EEENS1_19SingleTileSchedulerILb0ELb0ELb0ELi128EEEEEEEEEvNT_6ParamsE$_ZN4cute8smem_ptrIPN7cutlass9uint128_tEECI1NS_12iter_adaptorIS3_S4_EEES3_) ;  /* 0xfffbe02000007944 */ /* 0x022fea0003c3ffff */
[----:B-1----:R1:W5:Y:S01]  /*4ba90*/  LDL.64 R2, [R1+0x1580] ;  /* 0x0015800001027983 */ /* 0x0023620000100a00 */
[----:B------:R-:W-:-:S03]  /*4baa0*/  MOV R46, 0x4bac0 ;  /* 0x0004bac0002e7802 */ /* 0x000fc60000000f00 */
[----:B-1---5:R-:W-:Y:S05]  /*4bab0*/  CALL.REL.NOINC `($_ZN7cutlass13device_kernelIN5flash19enable_sm80_to_sm89INS1_16FlashAttnBwdSm80INS1_25CollectiveMainloopBwdSm80ILi2ELi2EN4cute5tupleIJNS5_1CILi128EEES8_NS7_ILi64EEEEEENS_6half_tEfNS_4arch4Sm80ELb0ELb1ELb1ELb0ELb0ELb0ELb0ELb0ELi2ELi4ELi4ELi4ELb0EEENS1_21CollectiveEpilogueBwdISA_SB_SD_Li256ELb0ELb0ELi2EEENS1_19SingleTileSchedulerILb0ELb0ELb0ELi128EEEEEEEEEvNT_6ParamsE$_ZN4cute3eso3ESOILb1ELb0EJNS_6LayoutINS_5tupleIJNS3_IJNS_1CILi1EEES5_EEEEEENS3_IJNS3_IJS5_NS4_ILi0EEEEEEEEEEENS_10ViewEngineINS_8smem_ptrIPN7cutlass9uint128_tEEEEEEEC2ERKSB_RKSI_) ;  /* 0xfffbcba000007944 */ /* 0x022fea0003c3ffff */
[----:B------:R2:W5:Y:S01]  /*4bac0*/  LDL R6, [R1+0x1580] ;  /* 0x0015800001067983 */ /* 0x0005620000100800 */
[----:B-1----:R-:W-:Y:S01]  /*4bad0*/  IMAD.MOV.U32 R2, RZ, RZ, R4 ;  /* 0x000000ffff027224 */ /* 0x002fe200078e0004 */
[----:B------:R-:W-:Y:S02]  /*4bae0*/  MOV R13, R5 ;  /* 0x00000005000d7202 */ /* 0x000fe40000000f00 */
[----:B------:R-:W-:Y:S02]  /*4baf0*/  MOV R12, 0x4bb10 ;  /* 0x0004bb10000c7802 */ /* 0x000fe40000000f00 */
[----:B--2--5:R-:W-:Y:S05]  /*4bb00*/  CALL.REL.NOINC `($_ZN7cutlass13device_kernelIN5flash19enable_sm80_to_sm89INS1_16FlashAttnBwdSm80INS1_25CollectiveMainloopBwdSm80ILi2ELi2EN4cute5tupleIJNS5_1CILi128EEES8_NS7_ILi64EEEEEENS_6half_tEfNS_4arch4Sm80ELb0ELb1ELb1ELb0ELb0ELb0ELb0ELb0ELi2ELi4ELi4ELi4ELb0EEENS1_21CollectiveEpilogueBwdISA_SB_SD_Li256ELb0ELb0ELi2EEENS1_19SingleTileSchedulerILb0ELb0ELb0ELi128EEEEEEEEEvNT_6ParamsE$_ZN4cute3eso3ESOILb1ELb0EJNS_6LayoutINS_5tupleIJNS3_IJNS3_IJNS_1CILi2EEES5_EEENS4_ILi1EEEEEEEEENS3_IJNS3_IJNS3_IJS7_NS4_ILi16EEEEEENS4_ILi0EEEEEEEEEEENS_10ViewEngineIPjEEEEC2ERKSF_RKSI_) ;  /* 0xfffbc53000007944 */ /* 0x024fea0003c3ffff */
        /* <DEDUP_REMOVED lines=9> */
[----:B-1----:R-:W-:Y:S05]  /*4bba0*/  CALL.REL.NOINC `($_ZN7cutlass13device_kernelIN5flash19enable_sm80_to_sm89INS1_16FlashAttnBwdSm80INS1_25CollectiveMainloopBwdSm80ILi2ELi2EN4cute5tupleIJNS5_1CILi128EEES8_NS7_ILi64EEEEEENS_6half_tEfNS_4arch4Sm80ELb0ELb1ELb1ELb0ELb0ELb0ELb0ELb0ELi2ELi4ELi4ELi4ELb0EEENS1_21CollectiveEpilogueBwdISA_SB_SD_Li256ELb0ELb0ELi2EEENS1_19SingleTileSchedulerILb0ELb0ELb0ELi128EEEEEEEEEvNT_6ParamsE$_ZN4cute3eso3ESOILb1ELb0EJNS_10UnderscoreEiEEC2ERKS2_RKi) ;  /* 0xfffbbd6000007944 */ /* 0x002fea0003c3ffff */
[----:B------:R-:W2:Y:S01]  /*4bbb0*/  LDL R37, [R1+0x1580] ;  /* 0x0015800001257983 */ /* 0x000ea20000100800 */
[----:B------:R-:W-:Y:S01]  /*4bbc0*/  MOV R38, 0x4bbf0 ;  /* 0x0004bbf000267802 */ /* 0x000fe20000000f00 */
[----:B--2---:R-:W-:-:S02]  /*4bbd0*/  IMAD R37, R8, R37, RZ ;  /* 0x0000002508257224 */ /* 0x004fc400078e02ff */
        /* <DEDUP_REMOVED lines=60> */
.L_x_2436:
[----:B------:R-:W-:Y:S11]  /*4bfa0*/  ISETP.NE.AND P0, PT, R50, 0x7, PT ;  /* 0x000000073200780c */ /* 0x000ff60003f05270 */
[----:B------:R-:W-:Y:S02]  /*4bfb0*/  @!UPT UIADD3 URZ, URZ, URZ, URZ ;  /* 0x0000003f3f3ff290 */ /* 0x000fe4000fffe03f */
[----:B------:R-:W-:-:S05]  /*4bfc0*/  @!P0 BRA `(.L_x_2435) ;  /* 0x00000f8000008947 */ /* 0x000fca0003800000 */
[----:B------:R-:W-:Y:S02]  /*4bfd0*/  IADD3 R40, R50, 0x1, RZ ;  /* 0x0000000132287810 */ /* 0x000fe40007ffe0ff */
[----:B------:R-:W-:Y:S03]  /*4bfe0*/  MOV R46, 0x4c010 ;  /* 0x0004c010002e7802 */ /* 0x000fe60000000f00 */
[----:B------:R-:W-:Y:S02]  /*4bff0*/  IMAD.MOV.U32 R3, RZ, RZ, R40 ;  /* 0x000000ffff037224 */ /* 0x000fe400078e0028 */
[----:B------:R-:W-:Y:S05]  /*4c000*/  CALL.REL.NOINC `($_ZN7cutlass13device_kernelIN5flash19enable_sm80_to_sm89INS1_16FlashAttnBwdSm80INS1_25CollectiveMainloopBwdSm80ILi2ELi2EN4cute5tupleIJNS5_1CILi128EEES8_NS7_ILi64EEEEEENS_6half_tEfNS_4arch4Sm80ELb0ELb1ELb1ELb0ELb0ELb0ELb0ELb0ELi2ELi4ELi4ELi4ELb0EEENS1_21CollectiveEpilogueBwdISA_SB_SD_Li256ELb0ELb0ELi2EEENS1_19SingleTileSchedulerILb0ELb0ELb0ELi128EEEEEEEEEvNT_6ParamsE$_ZN4cute3eso3ESOILb1ELb0EJNS_10UnderscoreES2_iEEC2ERKS2_S5_RKi) ;  /* 0xfffbb8c000007944 */ /* 0x000fea0003c3ffff */
        /* <DEDUP_REMOVED lines=16> */
[----:B------:R-:W-:Y:S05]  /*4c110*/  CALL.REL.NOINC `($_ZN7cutlass13device_kernelIN5flash19enable_sm80_to_sm89INS1_16FlashAttnBwdSm80INS1_25CollectiveMainloopBwdSm80ILi2ELi2EN4cute5tupleIJNS5_1CILi128EEES8_NS7_ILi64EEEEEENS_6half_tEfNS_4arch4Sm80ELb0ELb1ELb1ELb0ELb0ELb0ELb0ELb0ELi2ELi4ELi4ELi4ELb0EEENS1_21CollectiveEpilogueBwdISA_SB_SD_Li256ELb0ELb0ELi2EEENS1_19SingleTileSchedulerILb0ELb0ELb0ELi128EEEEEEEEEvNT_6ParamsE$_ZN4cute3eso3ESOILb1ELb0EJNS_6LayoutINS_5tupleIJNS3_IJNS_1CILi8EEENS4_ILi1EEEEEENS4_ILi2EEEEEENS3_IJNS3_IJS6_NS4_ILi0EEEEEENS4_ILi4096EEEEEEEEiEEC2ERKSE_RKi) ;  /* 0xfffbcd9000007944 */ /* 0x000fea0003c3ffff */
[----:B-1----:R-:W2:Y:S01]  /*4c120*/  LDL R3, [R1+0x1580] ;  /* 0x0015800001037983 */ /* 0x002ea20000100800 */
[----:B------:R-:W-:Y:S01]  /*4c130*/  MOV R46, 0x4c190 ;  /* 0x0004c190002e7802 */ /* 0x000fe20000000f00 */
[----:B------:R-:W-:Y:S02]  /*4c140*/  IMAD.MOV.U32 R38, RZ, RZ, R81 ;  /* 0x000000ffff267224 */ /* 0x000fe400078e0051 */
[----:B------:R-:W2:Y:S02]  /*4c150*/  LD.E.64 R36, [R92.64+0x8] ;  /* 0x000008085c247980 */ /* 0x000ea4000c101b00 */
[C---:B--2---:R-:W-:Y:S04]  /*4c160*/  LEA R2, P0, R3.reuse, R36, 0x1 ;  /* 0x0000002403027211 */ /* 0x044fe800078008ff */
[----:B------:R-:W-:Y:S04]  /*4c170*/  LEA.HI.X.SX32 R3, R3, R37, 0x1, P0 ;  /* 0x0000002503037211 */ /* 0x000fe800000f0eff */
[----:B------:R-:W-:Y:S05]  /*4c180*/  CALL.REL.NOINC `($_ZN7cutlass13device_kernelIN5flash19enable_sm80_to_sm89INS1_16FlashAttnBwdSm80INS1_25CollectiveMainloopBwdSm80ILi2ELi2EN4cute5tupleIJNS5_1CILi128EEES8_NS7_ILi64EEEEEENS_6half_tEfNS_4arch4Sm80ELb0ELb1ELb1ELb0ELb0ELb0ELb0ELb0ELi2ELi4ELi4ELi4ELb0EEENS1_21CollectiveEpilogueBwdISA_SB_SD_Li256ELb0ELb0ELi2EEENS1_19SingleTileSchedulerILb0ELb0ELb0ELi128EEEEEEEEEvNT_6ParamsE$_ZN4cute8smem_ptrIPN7cutlass6half_tEECI1NS_12iter_adaptorIS3_S4_EEES3_) ;  /* 0xfffbd8e000007944 */ /* 0x000fea0003c3ffff */
[----:B-1----:R1:W5:Y:S01]  /*4c190*/  LDL.64 R2, [R1+0x1580] ;  /* 0x0015800001027983 */ /* 0x0023620000100a00 */
[----:B------:R-:W-:Y:S03]  /*4c1a0*/  MOV R38, 0x4c1c0 ;  /* 0x0004c1c000267802 */ /* 0x000fe60000000f00 */
[----:B-1---5:R-:W-:Y:S05]  /*4c1b0*/  CALL.REL.NOINC `($_ZN7cutlass13device_kernelIN5flash19enable_sm80_to_sm89INS1_16FlashAttnBwdSm80INS1_25CollectiveMainloopBwdSm80ILi2ELi2EN4cute5tupleIJNS5_1CILi128EEES8_NS7_ILi64EEEEEENS_6half_tEfNS_4arch4Sm80ELb0ELb1ELb1ELb0ELb0ELb0ELb0ELb0ELi2ELi4ELi4ELi4ELb0EEENS1_21CollectiveEpilogueBwdISA_SB_SD_Li256ELb0ELb0ELi2EEENS1_19SingleTileSchedulerILb0ELb0ELb0ELi128EEEEEEEEEvNT_6ParamsE$_ZN4cute3eso3ESOILb1ELb0EJNS_6LayoutINS_5tupleIJNS3_IJNS_1CILi8EEENS4_ILi1EEEEEENS4_ILi2EEEEEENS3_IJNS3_IJS6_NS4_ILi0EEEEEENS4_ILi4096EEEEEEEENS_10ViewEngineINS_8smem_ptrIPN7cutlass6half_tEEEEEEEC2ERKSE_RKSL_) ;  /* 0xfffbccb000007944 */ /* 0x022fea0003c3ffff */
[----:B-1----:R-:W-:Y:S01]  /*4c1c0*/  MOV R3, R40 ;  /* 0x0000002800037202 */ /* 0x002fe20000000f00 */
[----:B------:R1:W5:Y:S01]  /*4c1d0*/  LDL.64 R36, [R1+0x1580] ;  /* 0x0015800001247983 */ /* 0x0003620000100a00 */
[----:B------:R-:W-:Y:S03]  /*4c1e0*/  MOV R46, 0x4c200 ;  /* 0x0004c200002e7802 */ /* 0x000fe60000000f00 */
[----:B-1---5:R-:W-:Y:S05]  /*4c1f0*/  CALL.REL.NOINC `($_ZN7cutlass13device_kernelIN5flash19enable_sm80_to_sm89INS1_16FlashAttnBwdSm80INS1_25CollectiveMainloopBwdSm80ILi2ELi2EN4cute5tupleIJNS5_1CILi128EEES8_NS7_ILi64EEEEEENS_6half_tEfNS_4arch4Sm80ELb0ELb1ELb1ELb0ELb0ELb0ELb0ELb0ELi2ELi4ELi4ELi4ELb0EEENS1_21CollectiveEpilogueBwdISA_SB_SD_Li256ELb0ELb0ELi2EEENS1_19SingleTileSchedulerILb0ELb0ELb0ELi128EEEEEEEEEvNT_6ParamsE$_ZN4cute3eso3ESOILb1ELb0EJNS_10UnderscoreES2_iEEC2ERKS2_S5_RKi) ;  /* 0xfffbb6d000007944 */ /* 0x022fea0003c3ffff */
        /* <DEDUP_REMOVED lines=9> */
[----:B------:R-:W-:Y:S05]  /*4c290*/  CALL.REL.NOINC `($_ZN7cutlass13device_kernelIN5flash19enable_sm80_to_sm89INS1_16FlashAttnBwdSm80INS1_25CollectiveMainloopBwdSm80ILi2ELi2EN4cute5tupleIJNS5_1CILi128EEES8_NS7_ILi64EEEEEENS_6half_tEfNS_4arch4Sm80ELb0ELb1ELb1ELb0ELb0ELb0ELb0ELb0ELi2ELi4ELi4ELi4ELb0EEENS1_21CollectiveEpilogueBwdISA_SB_SD_Li256ELb0ELb0ELi2EEENS1_19SingleTileSchedulerILb0ELb0ELb0ELi128EEEEEEEEEvNT_6ParamsE$_ZN4cute3eso3ESOILb1ELb0EJNS_6LayoutINS_5tupleIJNS3_IJNS_1CILi8EEENS4_ILi1EEEEEENS4_ILi2EEEEEENS3_IJNS3_IJS6_NS4_ILi0EEEEEES5_EEEEEiEEC2ERKSD_RKi) ;  /* 0xfffbcda000007944 */ /* 0x000fea0003c3ffff */
[----:B------:R-:W-:Y:S01]  /*4c2a0*/  MOV R48, 0x4c2f0 ;  /* 0x0004c2f000307802 */ /* 0x000fe20000000f00 */
[----:B------:R-:W2:Y:S02]  /*4c2b0*/  LDL R39, [R1+0x1580] ;  /* 0x0015800001277983 */ /* 0x000ea40000100800 */
[C---:B--2---:R-:W-:Y:S04]  /*4c2c0*/  LEA R38, P0, R39.reuse, R88, 0x1 ;  /* 0x0000005827267211 */ /* 0x044fe800078008ff */
[----:B------:R-:W-:Y:S04]  /*4c2d0*/  LEA.HI.X.SX32 R39, R39, R89, 0x1, P0 ;  /* 0x0000005927277211 */ /* 0x000fe800000f0eff */
[----:B-1----:R-:W-:Y:S05]  /*4c2e0*/  CALL.REL.NOINC `($_ZN7cutlass13device_kernelIN5flash19enable_sm80_to_sm89INS1_16FlashAttnBwdSm80INS1_25CollectiveMainloopBwdSm80ILi2ELi2EN4cute5tupleIJNS5_1CILi128EEES8_NS7_ILi64EEEEEENS_6half_tEfNS_4arch4Sm80ELb0ELb1ELb1ELb0ELb0ELb0ELb0ELb0ELi2ELi4ELi4ELi4ELb0EEENS1_21CollectiveEpilogueBwdISA_SB_SD_Li256ELb0ELb0ELi2EEENS1_19SingleTileSchedulerILb0ELb0ELb0ELi128EEEEEEEEEvNT_6ParamsE$_ZN4cute3eso3ESOILb1ELb0EJNS_6LayoutINS_5tupleIJNS3_IJNS_1CILi8EEENS4_ILi1EEEEEENS4_ILi2EEEEEENS3_IJNS3_IJS6_NS4_ILi0EEEEEES5_EEEEENS_10ViewEngineIPN7cutlass6half_tEEEEEC2ERKSD_RKSI_) ;  /* 0xfffbcd1000007944 */ /* 0x002fea0003c3ffff */
[----:B------:R2:W5:Y:S01]  /*4c2f0*/  LDL.64 R2, [R1+0x1580] ;  /* 0x0015800001027983 */ /* 0x0005620000100a00 */
[----:B-1----:R-:W-:Y:S03]  /*4c300*/  MOV R46, 0x4c320 ;  /* 0x0004c320002e7802 */ /* 0x002fe60000000f00 */
[----:B--2--5:R-:W-:Y:S05]  /*4c310*/  CALL.REL.NOINC `($_ZN7cutlass13device_kernelIN5flash19enable_sm80_to_sm89INS1_16FlashAttnBwdSm80INS1_25CollectiveMainloopBwdSm80ILi2ELi2EN4cute5tupleIJNS5_1CILi128EEES8_NS7_ILi64EEEEEENS_6half_tEfNS_4arch4Sm80ELb0ELb1ELb1ELb0ELb0ELb0ELb0ELb0ELi2ELi4ELi4ELi4ELb0EEENS1_21CollectiveEpilogueBwdISA_SB_SD_Li256ELb0ELb0ELi2EEENS1_19SingleTileSchedulerILb0ELb0ELb0ELi128EEEEEEEEEvNT_6ParamsE$_ZN4cute3eso3ESOILb1ELb0EJNS_6LayoutINS_5tupleIJNS3_IJNS_1CILi8EEENS4_ILi1EEEEEENS3_IJNS4_ILi2EEEEEEEEENS3_IJNS3_IJS6_NS4_ILi0EEEEEENS3_IJNS4_ILi4096EEEEEEEEEEENS_10ViewEngineINS_8smem_ptrIPN7cutlass6half_tEEEEEEEC2ERKSG_RKSN_) ;  /* 0xfffbc95000007944 */ /* 0x024fea0003c3ffff */
[----:B-1----:R1:W5:Y:S01]  /*4c320*/  LDL.64 R36, [R1+0x1580] ;  /* 0x0015800001247983 */ /* 0x0023620000100a00 */
[----:B------:R-:W-:Y:S03]  /*4c330*/  MOV R46, 0x4c350 ;  /* 0x0004c350002e7802 */ /* 0x000fe60000000f00 */
[----:B-1---5:R-:W-:Y:S05]  /*4c340*/  CALL.REL.NOINC `($_ZN7cutlass13device_kernelIN5flash19enable_sm80_to_sm89INS1_16FlashAttnBwdSm80INS1_25CollectiveMainloopBwdSm80ILi2ELi2EN4cute5tupleIJNS5_1CILi128EEES8_NS7_ILi64EEEEEENS_6half_tEfNS_4arch4Sm80ELb0ELb1ELb1ELb0ELb0ELb0ELb0ELb0ELi2ELi4ELi4ELi4ELb0EEENS1_21CollectiveEpilogueBwdISA_SB_SD_Li256ELb0ELb0ELi2EEENS1_19SingleTileSchedulerILb0ELb0ELb0ELi128EEEEEEEEEvNT_6ParamsE$_ZN4cute3eso3ESOILb1ELb0EJNS_6LayoutINS_5tupleIJNS3_IJNS_1CILi8EEENS4_ILi1EEEEEENS3_IJNS4_ILi2EEEEEEEEENS3_IJNS3_IJS6_NS4_ILi0EEEEEENS3_IJS5_EEEEEEEENS_10ViewEngineIPN7cutlass6half_tEEEEEC2ERKSF_RKSK_) ;  /* 0xfffbca2000007944 */ /* 0x022fea0003c3ffff */
[----:B-1----:R1:W5:Y:S01]  /*4c350*/  LDL.64 R2, [R1+0x1580] ;  /* 0x0015800001027983 */ /* 0x0023620000100a00 */
[----:B------:R-:W-:Y:S03]  /*4c360*/  MOV R46, 0x4c380 ;  /* 0x0004c380002e7802 */ /* 0x000fe60000000f00 */
[----:B-1---5:R-:W-:Y:S05]  /*4c370*/  CALL.REL.NOINC `($_ZN7cutlass13device_kernelIN5flash19enable_sm80_to_sm89INS1_16FlashAttnBwdSm80INS1_25CollectiveMainloopBwdSm80ILi2ELi2EN4cute5tupleIJNS5_1CILi128EEES8_NS7_ILi64EEEEEENS_6half_tEfNS_4arch4Sm80ELb0ELb1ELb1ELb0ELb0ELb0ELb0ELb0ELi2ELi4ELi4ELi4ELb0EEENS1_21CollectiveEpilogueBwdISA_SB_SD_Li256ELb0ELb0ELi2EEENS1_19SingleTileSchedulerILb0ELb0ELb0ELi128EEEEEEEEEvNT_6ParamsE$_ZN4cute3eso3ESOILb1ELb0EJNS_6LayoutINS_5tupleIJNS3_IJNS3_IJNS_1CILi8EEENS4_ILi1EEEEEES6_EEENS3_IJNS3_IJS6_S6_EEENS4_ILi2EEEEEEEEENS3_IJNS3_IJNS3_IJS6_NS4_ILi0EEEEEESD_EEENS3_IJNS3_IJSD_SD_EEES5_EEEEEEEENS_10ViewEngineIPN7cutlass6half_tEEEEEC2ERKSJ_RKSO_) ;  /* 0xfffbc03000007944 */ /* 0x022fea0003c3ffff */
[----:B-1----:R1:W5:Y:S01]  /*4c380*/  LDL.64 R38, [R1+0x1580] ;  /* 0x0015800001267983 */ /* 0x0023620000100a00 */
[----:B------:R-:W-:Y:S03]  /*4c390*/  MOV R46, 0x4c3b0 ;  /* 0x0004c3b0002e7802 */ /* 0x000fe60000000f00 */
[----:B-1---5:R-:W-:Y:S05]  /*4c3a0*/  CALL.REL.NOINC `($_ZN7cutlass13device_kernelIN5flash19enable_sm80_to_sm89INS1_16FlashAttnBwdSm80INS1_25CollectiveMainloopBwdSm80ILi2ELi2EN4cute5tupleIJNS5_1CILi128EEES8_NS7_ILi64EEEEEENS_6half_tEfNS_4arch4Sm80ELb0ELb1ELb1ELb0ELb0ELb0ELb0ELb0ELi2ELi4ELi4ELi4ELb0EEENS1_21CollectiveEpilogueBwdISA_SB_SD_Li256ELb0ELb0ELi2EEENS1_19SingleTileSchedulerILb0ELb0ELb0ELi128EEEEEEEEEvNT_6ParamsE$_ZN4cute3eso3ESOILb1ELb0EJNS_6LayoutINS_5tupleIJNS3_IJNS3_IJNS_1CILi8EEENS4_ILi1EEEEEES6_EEENS3_IJNS3_IJS6_S6_EEENS4_ILi2EEEEEEEEENS3_IJNS3_IJNS3_IJS6_NS4_ILi0EEEEEESD_EEENS3_IJNS3_IJSD_SD_EEENS4_ILi4096EEEEEEEEEEENS_10ViewEngineINS_8smem_ptrIPN7cutlass6half_tEEEEEEEC2ERKSK_RKSR_) ;  /* 0xfffbbf2000007944 */ /* 0x022fea0003c3ffff */
[----:B-1----:R1:W5:Y:S01]  /*4c3b0*/  LDL.64 R2, [R1+0x1580] ;  /* 0x0015800001027983 */ /* 0x0023620000100a00 */
[----:B------:R-:W-:Y:S03]  /*4c3c0*/  MOV R48, 0x4c3e0 ;  /* 0x0004c3e000307802 */ /* 0x000fe60000000f00 */
[----:B-1---5:R-:W-:Y:S05]  /*4c3d0*/  CALL.REL.NOINC `($_ZN7cutlass13device_kernelIN5flash19enable_sm80_to_sm89INS1_16FlashAttnBwdSm80INS1_25CollectiveMainloopBwdSm80ILi2ELi2EN4cute5tupleIJNS5_1CILi128EEES8_NS7_ILi64EEEEEENS_6half_tEfNS_4arch4Sm80ELb0ELb1ELb1ELb0ELb0ELb0ELb0ELb0ELi2ELi4ELi4ELi4ELb0EEENS1_21CollectiveEpilogueBwdISA_SB_SD_Li256ELb0ELb0ELi2EEENS1_19SingleTileSchedulerILb0ELb0ELb0ELi128EEEEEEEEEvNT_6ParamsE$_ZN4cute3eso3ESOILb1ELb0EJNS_6LayoutINS_5tupleIJNS3_IJNS_1CILi8EEENS4_ILi1EEEEEENS4_ILi2EEEEEENS3_IJNS3_IJS6_NS4_ILi0EEEEEES5_EEEEENS_10ViewEngineIPN7cutlass6half_tEEEEEC2ERKSD_RKSI_) ;  /* 0xfffbcc2000007944 */ /* 0x022fea0003c3ffff */
[----:B-1----:R-:W-:Y:S01]  /*4c3e0*/  MOV R38, R81 ;  /* 0x0000005100267202 */ /* 0x002fe20000000f00 */
[----:B------:R1:W5:Y:S01]  /*4c3f0*/  LDL.64 R42, [R1+0x1580] ;  /* 0x00158000012a7983 */ /* 0x0003620000100a00 */
[----:B------:R-:W-:Y:S03]  /*4c400*/  MOV R46, 0x4c420 ;  /* 0x0004c420002e7802 */ /* 0x000fe60000000f00 */
[----:B-1---5:R-:W-:Y:S05]  /*4c410*/  CALL.REL.NOINC `($_ZN7cutlass13device_kernelIN5flash19enable_sm80_to_sm89INS1_16FlashAttnBwdSm80INS1_25CollectiveMainloopBwdSm80ILi2ELi2EN4cute5tupleIJNS5_1CILi128EEES8_NS7_ILi64EEEEEENS_6half_tEfNS_4arch4Sm80ELb0ELb1ELb1ELb0ELb0ELb0ELb0ELb0ELi2ELi4ELi4ELi4ELb0EEENS1_21CollectiveEpilogueBwdISA_SB_SD_Li256ELb0ELb0ELi2EEENS1_19SingleTileSchedulerILb0ELb0ELb0ELi128EEEEEEEEEvNT_6ParamsE$_ZN4cute8smem_ptrIPN7cutlass6half_tEECI1NS_12iter_adaptorIS3_S4_EEES3_) ;  /* 0xfffbd65000007944 */ /* 0x022fea0003c3ffff */
[----:B-1----:R1:W5:Y:S01]  /*4c420*/  LDL.64 R2, [R1+0x1580] ;  /* 0x0015800001027983 */ /* 0x0023620000100a00 */
[----:B------:R-:W-:Y:S03]  /*4c430*/  MOV R38, 0x4c450 ;  /* 0x0004c45000267802 */ /* 0x000fe60000000f00 */
[----:B-1---5:R-:W-:Y:S05]  /*4c440*/  CALL.REL.NOINC `($_ZN7cutlass13device_kernelIN5flash19enable_sm80_to_sm89INS1_16FlashAttnBwdSm80INS1_25CollectiveMainloopBwdSm80ILi2ELi2EN4cute5tupleIJNS5_1CILi128EEES8_NS7_ILi64EEEEEENS_6half_tEfNS_4arch4Sm80ELb0ELb1ELb1ELb0ELb0ELb0ELb0ELb0ELi2ELi4ELi4ELi4ELb0EEENS1_21CollectiveEpilogueBwdISA_SB_SD_Li256ELb0ELb0ELi2EEENS1_19SingleTileSchedulerILb0ELb0ELb0ELi128EEEEEEEEEvNT_6ParamsE$_ZN4cute3eso3ESOILb1ELb0EJNS_6LayoutINS_5tupleIJNS3_IJNS_1CILi8EEENS4_ILi1EEEEEENS4_ILi2EEEEEENS3_IJNS3_IJS6_NS4_ILi0EEEEEENS4_ILi4096EEEEEEEENS_10ViewEngineINS_8smem_ptrIPN7cutlass6half_tEEEEEEEC2ERKSE_RKSL_) ;  /* 0xfffbca2000007944 */ /* 0x022fea0003c3ffff */
[----:B------:R-:W-:Y:S01]  /*4c450*/  MOV R47, RZ ;  /* 0x000000ff002f7202 */ /* 0x000fe20000000f00 */
[----:B------:R2:W5:Y:S01]  /*4c460*/  LDL.64 R44, [R1+0x1580] ;  /* 0x00158000012c7983 */ /* 0x0005620000100a00 */
[----:B------:R-:W-:Y:S03]  /*4c470*/  MOV R46, 0x4c490 ;  /* 0x0004c490002e7802 */ /* 0x000fe60000000f00 */
[----:B-12--5:R-:W-:Y:S05]  /*4c480*/  CALL.REL.NOINC `($_ZN7cutlass13device_kernelIN5flash19enable_sm80_to_sm89INS1_16FlashAttnBwdSm80INS1_25CollectiveMainloopBwdSm80ILi2ELi2EN4cute5tupleIJNS5_1CILi128EEES8_NS7_ILi64EEEEEENS_6half_tEfNS_4arch4Sm80ELb0ELb1ELb1ELb0ELb0ELb0ELb0ELb0ELi2ELi4ELi4ELi4ELb0EEENS1_21CollectiveEpilogueBwdISA_SB_SD_Li256ELb0ELb0ELi2EEENS1_19SingleTileSchedulerILb0ELb0ELb0ELi128EEEEEEEEEvNT_6ParamsE$_ZN4cute3eso3ESOILb1ELb0EJNS_10UnderscoreEiEEC2ERKS2_RKi) ;  /* 0xfffbb48000007944 */ /* 0x026fea0003c3ffff */
[----:B------:R-:W-:Y:S01]  /*4c490*/  MOV R38, 0x4c4d0 ;  /* 0x0004c4d000267802 */ /* 0x000fe20000000f00 */
[----:B------:R-:W2:Y:S02]  /*4c4a0*/  LDL R37, [R1+0x1580] ;  /* 0x0015800001257983 */ /* 0x000ea40000100800 */
[----:B--2---:R-:W-:Y:S02]  /*4c4b0*/  SHF.L.U32 R37, R37, 0xc, RZ ;  /* 0x0000000c25257819 */ /* 0x004fe400000006ff */
[----:B-1----:R-:W-:Y:S05]  /*4c4c0*/  CALL.REL.NOINC `($_ZN7cutlass13device_kernelIN5flash19enable_sm80_to_sm89INS1_16FlashAttnBwdSm80INS1_25CollectiveMainloopBwdSm80ILi2ELi2EN4cute5tupleIJNS5_1CILi128EEES8_NS7_ILi64EEEEEENS_6half_tEfNS_4arch4Sm80ELb0ELb1ELb1ELb0ELb0ELb0ELb0ELb0ELi2ELi4ELi4ELi4ELb0EEENS1_21CollectiveEpilogueBwdISA_SB_SD_Li256ELb0ELb0ELi2EEENS1_19SingleTileSchedulerILb0ELb0ELb0ELi128EEEEEEEEEvNT_6ParamsE$_ZN4cute3eso3ESOILb1ELb0EJNS_6LayoutINS_5tupleIJNS3_IJNS_1CILi8EEENS4_ILi1EEEEEEEEENS3_IJNS3_IJS6_NS4_ILi0EEEEEEEEEEEiEEC2ERKSC_RKi) ;  /* 0xfffbc76000007944 */ /* 0x002fea0003c3ffff */
[----:B------:R-:W-:Y:S01]  /*4c4d0*/  MOV R46, 0x4c530 ;  /* 0x0004c530002e7802 */ /* 0x000fe20000000f00 */
[----:B------:R-:W2:Y:S01]  /*4c4e0*/  LDL R3, [R1+0x1580] ;  /* 0x0015800001037983 */ /* 0x000ea20000100800 */
[----:B------:R-:W-:Y:S01]  /*4c4f0*/  IMAD.MOV.U32 R38, RZ, RZ, R81 ;  /* 0x000000ffff267224 */ /* 0x000fe200078e0051 */
[C---:B--2---:R-:W-:Y:S04]  /*4c500*/  LEA R2, P0, R3.reuse, R44, 0x1 ;  /* 0x0000002c03027211 */ /* 0x044fe800078008ff */
[----:B------:R-:W-:Y:S04]  /*4c510*/  LEA.HI.X.SX32 R3, R3, R45, 0x1, P0 ;  /* 0x0000002d03037211 */ /* 0x000fe800000f0eff */
[----:B-1----:R-:W-:Y:S05]  /*4c520*/  CALL.REL.NOINC `($_ZN7cutlass13device_kernelIN5flash19enable_sm80_to_sm89INS1_16FlashAttnBwdSm80INS1_25CollectiveMainloopBwdSm80ILi2ELi2EN4cute5tupleIJNS5_1CILi128EEES8_NS7_ILi64EEEEEENS_6half_tEfNS_4arch4Sm80ELb0ELb1ELb1ELb0ELb0ELb0ELb0ELb0ELi2ELi4ELi4ELi4ELb0EEENS1_21CollectiveEpilogueBwdISA_SB_SD_Li256ELb0ELb0ELi2EEENS1_19SingleTileSchedulerILb0ELb0ELb0ELi128EEEEEEEEEvNT_6ParamsE$_ZN4cute8smem_ptrIPN7cutlass6half_tEECI1NS_12iter_adaptorIS3_S4_EEES3_) ;  /* 0xfffbd54000007944 */ /* 0x002fea0003c3ffff */
[----:B-1----:R1:W5:Y:S01]  /*4c530*/  LDL.64 R2, [R1+0x1580] ;  /* 0x0015800001027983 */ /* 0x0023620000100a00 */
[----:B------:R-:W-:Y:S03]  /*4c540*/  MOV R38, 0x4c560 ;  /* 0x0004c56000267802 */ /* 0x000fe60000000f00 */
[----:B-1---5:R-:W-:Y:S05]  /*4c550*/  CALL.REL.NOINC `($_ZN7cutlass13device_kernelIN5flash19enable_sm80_to_sm89INS1_16FlashAttnBwdSm80INS1_25CollectiveMainloopBwdSm80ILi2ELi2EN4cute5tupleIJNS5_1CILi128EEES8_NS7_ILi64EEEEEENS_6half_tEfNS_4arch4Sm80ELb0ELb1ELb1ELb0ELb0ELb0ELb0ELb0ELi2ELi4ELi4ELi4ELb0EEENS1_21CollectiveEpilogueBwdISA_SB_SD_Li256ELb0ELb0ELi2EEENS1_19SingleTileSchedulerILb0ELb0ELb0ELi128EEEEEEEEEvNT_6ParamsE$_ZN4cute3eso3ESOILb1ELb0EJNS_6LayoutINS_5tupleIJNS3_IJNS_1CILi8EEENS4_ILi1EEEEEEEEENS3_IJNS3_IJS6_NS4_ILi0EEEEEEEEEEENS_10ViewEngineINS_8smem_ptrIPN7cutlass6half_tEEEEEEEC2ERKSC_RKSJ_) ;  /* 0xfffbc64000007944 */ /* 0x022fea0003c3ffff */
[----:B------:R-:W-:Y:S01]  /*4c560*/  MOV R47, RZ ;  /* 0x000000ff002f7202 */ /* 0x000fe20000000f00 */
[----:B-1----:R1:W5:Y:S01]  /*4c570*/  LDL.64 R2, [R1+0x1580] ;  /* 0x0015800001027983 */ /* 0x0023620000100a00 */
[----:B------:R-:W-:Y:S03]  /*4c580*/  MOV R46, 0x4c5a0 ;  /* 0x0004c5a0002e7802 */ /* 0x000fe60000000f00 */
[----:B-1---5:R-:W-:Y:S05]  /*4c590*/  CALL.REL.NOINC `($_ZN7cutlass13device_kernelIN5flash19enable_sm80_to_sm89INS1_16FlashAttnBwdSm80INS1_25CollectiveMainloopBwdSm80ILi2ELi2EN4cute5tupleIJNS5_1CILi128EEES8_NS7_ILi64EEEEEENS_6half_tEfNS_4arch4Sm80ELb0ELb1ELb1ELb0ELb0ELb0ELb0ELb0ELi2ELi4ELi4ELi4ELb0EEENS1_21CollectiveEpilogueBwdISA_SB_SD_Li256ELb0ELb0ELi2EEENS1_19SingleTileSchedulerILb0ELb0ELb0ELi128EEEEEEEEEvNT_6ParamsE$_ZN4cute3eso3ESOILb1ELb0EJNS_10UnderscoreEiEEC2ERKS2_RKi) ;  /* 0xfffbb37000007944 */ /* 0x022fea0003c3ffff */
[----:B------:R-:W-:Y:S01]  /*4c5a0*/  MOV R38, 0x4c5e0 ;  /* 0x0004c5e000267802 */ /* 0x000fe20000000f00 */
[----:B------:R-:W2:Y:S02]  /*4c5b0*/  LDL R37, [R1+0x1580] ;  /* 0x0015800001257983 */ /* 0x000ea40000100800 */
[----:B--2---:R-:W-:Y:S02]  /*4c5c0*/  SHF.L.U32 R37, R37, 0x3, RZ ;  /* 0x0000000325257819 */ /* 0x004fe400000006ff */
[----:B-1----:R-:W-:Y:S05]  /*4c5d0*/  CALL.REL.NOINC `($_ZN7cutlass13device_kernelIN5flash19enable_sm80_to_sm89INS1_16FlashAttnBwdSm80INS1_25CollectiveMainloopBwdSm80ILi2ELi2EN4cute5tupleIJNS5_1CILi128EEES8_NS7_ILi64EEEEEENS_6half_tEfNS_4arch4Sm80ELb0ELb1ELb1ELb0ELb0ELb0ELb0ELb0ELi2ELi4ELi4ELi4ELb0EEENS1_21CollectiveEpilogueBwdISA_SB_SD_Li256ELb0ELb0ELi2EEENS1_19SingleTileSchedulerILb0ELb0ELb0ELi128EEEEEEEEEvNT_6ParamsE$_ZN4cute3eso3ESOILb1ELb0EJNS_6LayoutINS_5tupleIJNS3_IJNS_1CILi8EEENS4_ILi1EEEEEEEEENS3_IJNS3_IJS6_NS4_ILi0EEEEEEEEEEEiEEC2ERKSC_RKi) ;  /* 0xfffbc65000007944 */ /* 0x002fea0003c3ffff */
[----:B------:R-:W-:Y:S01]  /*4c5e0*/  MOV R38, 0x4c630 ;  /* 0x0004c63000267802 */ /* 0x000fe20000000f00 */
[----:B-1----:R-:W2:Y:S02]  /*4c5f0*/  LDL R37, [R1+0x1580] ;  /* 0x0015800001257983 */ /* 0x002ea40000100800 */
[C---:B--2---:R-:W-:Y:S04]  /*4c600*/  LEA R46, P0, R37.reuse, R42, 0x1 ;  /* 0x0000002a252e7211 */ /* 0x044fe800078008ff */
[----:B------:R-:W-:Y:S04]  /*4c610*/  LEA.HI.X.SX32 R37, R37, R43, 0x1, P0 ;  /* 0x0000002b25257211 */ /* 0x000fe800000f0eff */
[----:B------:R-:W-:Y:S05]  /*4c620*/  CALL.REL.NOINC `($_ZN7cutlass13device_kernelIN5flash19enable_sm80_to_sm89INS1_16FlashAttnBwdSm80INS1_25CollectiveMainloopBwdSm80ILi2ELi2EN4cute5tupleIJNS5_1CILi128EEES8_NS7_ILi64EEEEEENS_6half_tEfNS_4arch4Sm80ELb0ELb1ELb1ELb0ELb0ELb0ELb0ELb0ELi2ELi4ELi4ELi4ELb0EEENS1_21CollectiveEpilogueBwdISA_SB_SD_Li256ELb0ELb0ELi2EEENS1_19SingleTileSchedulerILb0ELb0ELb0ELi128EEEEEEEEEvNT_6ParamsE$_ZN4cute3eso3ESOILb1ELb0EJNS_6LayoutINS_5tupleIJNS3_IJNS_1CILi8EEENS4_ILi1EEEEEEEEENS3_IJNS3_IJS6_NS4_ILi0EEEEEEEEEEENS_10ViewEngineIPN7cutlass6half_tEEEEEC2ERKSC_RKSH_) ;  /* 0xfffbc5b000007944 */ /* 0x000fea0003c3ffff */
[----:B------:R-:W-:Y:S01]  /*4c630*/  MOV R38, R81 ;  /* 0x0000005100267202 */ /* 0x000fe20000000f00 */
[----:B-1----:R1:W5:Y:S01]  /*4c640*/  LDL.64 R36, [R1+0x1580] ;  /* 0x0015800001247983 */ /* 0x0023620000100a00 */
[----:B------:R-:W-:Y:S03]  /*4c650*/  MOV R46, 0x4c670 ;  /* 0x0004c670002e7802 */ /* 0x000fe60000000f00 */
[----:B-1---5:R-:W-:Y:S05]  /*4c660*/  CALL.REL.NOINC `($_ZN7cutlass13device_kernelIN5flash19enable_sm80_to_sm89INS1_16FlashAttnBwdSm80INS1_25CollectiveMainloopBwdSm80ILi2ELi2EN4cute5tupleIJNS5_1CILi128EEES8_NS7_ILi64EEEEEENS_6half_tEfNS_4arch4Sm80ELb0ELb1ELb1ELb0ELb0ELb0ELb0ELb0ELi2ELi4ELi4ELi4ELb0EEENS1_21CollectiveEpilogueBwdISA_SB_SD_Li256ELb0ELb0ELi2EEENS1_19SingleTileSchedulerILb0ELb0ELb0ELi128EEEEEEEEEvNT_6ParamsE$_ZN4cute8smem_ptrIPN7cutlass6half_tEECI1NS_12iter_adaptorIS3_S4_EEES3_) ;  /* 0xfffbd40000007944 */ /* 0x022fea0003c3ffff */
[----:B-1----:R1:W5:Y:S01]  /*4c670*/  LDL.64 R2, [R1+0x1580] ;  /* 0x0015800001027983 */ /* 0x0023620000100a00 */
[----:B------:R-:W-:Y:S03]  /*4c680*/  MOV R46, 0x4c6a0 ;  /* 0x0004c6a0002e7802 */ /* 0x000fe60000000f00 */
[----:B-1---5:R-:W-:Y:S05]  /*4c690*/  CALL.REL.NOINC `($_ZN7cutlass13device_kernelIN5flash19enable_sm80_to_sm89INS1_16FlashAttnBwdSm80INS1_25CollectiveMainloopBwdSm80ILi2ELi2EN4cute5tupleIJNS5_1CILi128EEES8_NS7_ILi64EEEEEENS_6half_tEfNS_4arch4Sm80ELb0ELb1ELb1ELb0ELb0ELb0ELb0ELb0ELi2ELi4ELi4ELi4ELb0EEENS1_21CollectiveEpilogueBwdISA_SB_SD_Li256ELb0ELb0ELi2EEENS1_19SingleTileSchedulerILb0ELb0ELb0ELi128EEEEEEEEEvNT_6ParamsE$_ZN4cute8smem_ptrIPN7cutlass9uint128_tEECI1NS_12iter_adaptorIS3_S4_EEES3_) ;  /* 0xfffbd41000007944 */ /* 0x022fea0003c3ffff */
[----:B-1----:R1:W5:Y:S01]  /*4c6a0*/  LDL.64 R2, [R1+0x1580] ;  /* 0x0015800001027983 */ /* 0x0023620000100a00 */
[----:B------:R-:W-:Y:S03]  /*4c6b0*/  MOV R46, 0x4c6d0 ;  /* 0x0004c6d0002e7802 */ /* 0x000fe60000000f00 */
[----:B-1---5:R-:W-:Y:S05]  /*4c6c0*/  CALL.REL.NOINC `($_ZN7cutlass13device_kernelIN5flash19enable_sm80_to_sm89INS1_16FlashAttnBwdSm80INS1_25CollectiveMainloopBwdSm80ILi2ELi2EN4cute5tupleIJNS5_1CILi128EEES8_NS7_ILi64EEEEEENS_6half_tEfNS_4arch4Sm80ELb0ELb1ELb1ELb0ELb0ELb0ELb0ELb0ELi2ELi4ELi4ELi4ELb0EEENS1_21CollectiveEpilogueBwdISA_SB_SD_Li256ELb0ELb0ELi2EEENS1_19SingleTileSchedulerILb0ELb0ELb0ELi128EEEEEEEEEvNT_6ParamsE$_ZN4cute3eso3ESOILb1ELb0EJNS_6LayoutINS_5tupleIJNS3_IJNS_1CILi1EEES5_EEEEEENS3_IJNS3_IJS5_NS4_ILi0EEEEEEEEEEENS_10ViewEngineINS_8smem_ptrIPN7cutlass9uint128_tEEEEEEEC2ERKSB_RKSI_) ;  /* 0xfffbbf9000007944 */ /* 0x022fea0003c3ffff */
[----:B------:R2:W5:Y:S01]  /*4c6d0*/  LDL R41, [R1+0x1580] ;  /* 0x0015800001297983 */ /* 0x0005620000100800 */
[----:B-1----:R-:W-:Y:S03]  /*4c6e0*/  MOV R38, 0x4c700 ;  /* 0x0004c70000267802 */ /* 0x002fe60000000f00 */
[----:B--2--5:R-:W-:Y:S05]  /*4c6f0*/  CALL.REL.NOINC `($_ZN7cutlass13device_kernelIN5flash19enable_sm80_to_sm89INS1_16FlashAttnBwdSm80INS1_25CollectiveMainloopBwdSm80ILi2ELi2EN4cute5tupleIJNS5_1CILi128EEES8_NS7_ILi64EEEEEENS_6half_tEfNS_4arch4Sm80ELb0ELb1ELb1ELb0ELb0ELb0ELb0ELb0ELi2ELi4ELi4ELi4ELb0EEENS1_21CollectiveEpilogueBwdISA_SB_SD_Li256ELb0ELb0ELi2EEENS1_19SingleTileSchedulerILb0ELb0ELb0ELi128EEEEEEEEEvNT_6ParamsE$_ZN4cute3eso3ESOILb1ELb0EJNS_6LayoutINS_5tupleIJNS3_IJNS_1CILi4EEENS4_ILi1EEEEEEEEENS3_IJNS3_IJS6_NS4_ILi0EEEEEEEEEEENS_10ViewEngineIPjEEEEC2ERKSC_RKSF_) ;  /* 0xfffbc46000007944 */ /* 0x024fea0003c3ffff */
        /* <DEDUP_REMOVED lines=9> */
[----:B-1----:R-:W-:Y:S05]  /*4c790*/  CALL.REL.NOINC `($_ZN7cutlass13device_kernelIN5flash19enable_sm80_to_sm89INS1_16FlashAttnBwdSm80INS1_25CollectiveMainloopBwdSm80ILi2ELi2EN4cute5tupleIJNS5_1CILi128EEES8_NS7_ILi64EEEEEENS_6half_tEfNS_4arch4Sm80ELb0ELb1ELb1ELb0ELb0ELb0ELb0ELb0ELi2ELi4ELi4ELi4ELb0EEENS1_21CollectiveEpilogueBwdISA_SB_SD_Li256ELb0ELb0ELi2EEENS1_19SingleTileSchedulerILb0ELb0ELb0ELi128EEEEEEEEEvNT_6ParamsE$_ZN4cute3eso3ESOILb1ELb0EJNS_10UnderscoreEiEEC2ERKS2_RKi) ;  /* 0xfffbb17000007944 */ /* 0x002fea0003c3ffff */
        /* <DEDUP_REMOVED lines=13> */
[----:B------:R-:W-:Y:S01]  /*4c870*/  MOV R47, 0x1 ;  /* 0x00000001002f7802 */ /* 0x000fe20000000f00 */
        /* <DEDUP_REMOVED lines=34> */
[----:B-1----:R-:W-:Y:S05]  /*4caa0*/  CALL.REL.NOINC `($_ZN7cutlass13device_kernelIN5flash19enable_sm80_to_sm89INS1_16FlashAttnBwdSm80INS1_25CollectiveMainloopBwdSm80ILi2ELi2EN4cute5tupleIJNS5_1CILi128EEES8_NS7_ILi64EEEEEENS_6half_tEfNS_4arch4Sm80ELb0ELb1ELb1ELb0ELb0ELb0ELb0ELb0ELi2ELi4ELi4ELi4ELb0EEENS1_21CollectiveEpilogueBwdISA_SB_SD_Li256ELb0ELb0ELi2EEENS1_19SingleTileSchedulerILb0ELb0ELb0ELi128EEEEEEEEEvNT_6ParamsE$_ZN4cute3eso3ESOILb1ELb0EJNS_10UnderscoreES2_iEEC2ERKS2_S5_RKi) ;  /* 0xfffbae2000007944 */ /* 0x002fea0003c3ffff */
[----:B------:R2:W5:Y:S01]  /*4cab0*/  LDL R39, [R1+0x1580] ;  /* 0x0015800001277983 */ /* 0x0005620000100800 */
[----:B-1----:R-:W-:Y:S03]  /*4cac0*/  MOV R2, 0x4caf0 ;  /* 0x0004caf000027802 */ /* 0x002fe60000000f00 */
[----:B------:R2:W5:Y:S04]  /*4cad0*/  LD.E R3, [R90.64] ;  /* 0x000000085a037980 */ /* 0x000568000c101900 */
[----:B--2--5:R-:W-:Y:S05]  /*4cae0*/  CALL.REL.NOINC `($_ZN7cutlass13device_kernelIN5flash19enable_sm80_to_sm89INS1_16FlashAttnBwdSm80INS1_25CollectiveMainloopBwdSm80ILi2ELi2EN4cute5tupleIJNS5_1CILi128EEES8_NS7_ILi64EEEEEENS_6half_tEfNS_4arch4Sm80ELb0ELb1ELb1ELb0ELb0ELb0ELb0ELb0ELi2ELi4ELi4ELi4ELb0EEENS1_21CollectiveEpilogueBwdISA_SB_SD_Li256ELb0ELb0ELi2EEENS1_19SingleTileSchedulerILb0ELb0ELb0ELi128EEEEEEEEEvNT_6ParamsE$_ZZN4cute5sliceINS_5tupleIJNS_10UnderscoreES2_iEEENS1_IJNS1_IJNS_1CILi1EEENS4_ILi0EEEEEEiNS4_ILi1024EEEEEEEEDaRKT_RKT0_ENKUlRKT_RKT0_E_clIS2_iEEDaSI_SL_) ;  /* 0xfffbd8b000007944 */ /* 0x024fea0003c3ffff */
[----:B------:R-:W-:Y:S02]  /*4caf0*/  MOV R2, 0x4cb10 ;  /* 0x0004cb1000027802 */ /* 0x000fe40000000f00 */
[----:B------:R-:W-:Y:S05]  /*4cb00*/  CALL.REL.NOINC `($_ZN7cutlass13device_kernelIN5flash19enable_sm80_to_sm89INS1_16FlashAttnBwdSm80INS1_25CollectiveMainloopBwdSm80ILi2ELi2EN4cute5tupleIJNS5_1CILi128EEES8_NS7_ILi64EEEEEENS_6half_tEfNS_4arch4Sm80ELb0ELb1ELb1ELb0ELb0ELb0ELb0ELb0ELi2ELi4ELi4ELi4ELb0EEENS1_21CollectiveEpilogueBwdISA_SB_SD_Li256ELb0ELb0ELi2EEENS1_19SingleTileSchedulerILb0ELb0ELb0ELi128EEEEEEEEEvNT_6ParamsE$_ZZN4cute12filter_tupleINS_5tupleIJNS_10UnderscoreES2_iEEENS1_IJNS1_IJNS_1CILi1EEENS4_ILi0EEEEEEiNS4_ILi1024EEEEEEZNS_5sliceIS3_S9_EEDaRKT_RKT0_EUlRKT_RKT0_E_EEDaSD_SG_OT1_ENKUlDpSJ_E_clIJNS1_IJS7_EEENS1_IJiEEENS1_IJEEEEEEDaSQ_) ;  /* 0xfffbd27000007944 */ /* 0x000fea0003c3ffff */
[----:B------:R-:W-:Y:S02]  /*4cb10*/  MOV R36, 0x4cb30 ;  /* 0x0004cb3000247802 */ /* 0x000fe40000000f00 */
[----:B------:R-:W-:Y:S05]  /*4cb20*/  CALL.REL.NOINC `($_ZN7cutlass13device_kernelIN5flash19enable_sm80_to_sm89INS1_16FlashAttnBwdSm80INS1_25CollectiveMainloopBwdSm80ILi2ELi2EN4cute5tupleIJNS5_1CILi128EEES8_NS7_ILi64EEEEEENS_6half_tEfNS_4arch4Sm80ELb0ELb1ELb1ELb0ELb0ELb0ELb0ELb0ELi2ELi4ELi4ELi4ELb0EEENS1_21CollectiveEpilogueBwdISA_SB_SD_Li256ELb0ELb0ELi2EEENS1_19SingleTileSchedulerILb0ELb0ELb0ELi128EEEEEEEEEvNT_6ParamsE$_ZN4cute5tupleIJNS0_IJNS0_IJNS_1CILi8EEENS1_ILi1EEEEEENS1_ILi2EEEEEENS0_IJNS0_IJS3_NS1_ILi0EEEEEEiEEEEEC2ERKS6_RKS9_) ;  /* 0xfffbcb9000007944 */ /* 0x000fea0003c3ffff */
[----:B------:R2:W5:Y:S01]  /*4cb30*/  LDL R38, [R1+0x1580] ;  /* 0x0015800001267983 */ /* 0x0005620000100800 */
[----:B-1----:R-:W-:Y:S02]  /*4cb40*/  SHF.L.U32 R2, R39, 0xa, RZ ;  /* 0x0000000a27027819 */ /* 0x002fe400000006ff */
[----:B------:R-:W-:Y:S03]  /*4cb50*/  MOV R36, 0x4cb80 ;  /* 0x0004cb8000247802 */ /* 0x000fe60000000f00 */
[----:B------:R2:W-:Y:S04]  /*4cb60*/  STL [R1+0x15b0], R2 ;  /* 0x0015b00201007387 */ /* 0x0005e80000100800 */
[----:B--2--5:R-:W-:Y:S05]  /*4cb70*/  CALL.REL.NOINC `($_ZN7cutlass13device_kernelIN5flash19enable_sm80_to_sm89INS1_16FlashAttnBwdSm80INS1_25CollectiveMainloopBwdSm80ILi2ELi2EN4cute5tupleIJNS5_1CILi128EEES8_NS7_ILi64EEEEEENS_6half_tEfNS_4arch4Sm80ELb0ELb1ELb1ELb0ELb0ELb0ELb0ELb0ELi2ELi4ELi4ELi4ELb0EEENS1_21CollectiveEpilogueBwdISA_SB_SD_Li256ELb0ELb0ELi2EEENS1_19SingleTileSchedulerILb0ELb0ELb0ELi128EEEEEEEEEvNT_6ParamsE$_ZN4cute3eso3ESOILb0ELb0EJNS_6LayoutINS_5tupleIJNS3_IJNS_1CILi8EEENS4_ILi1EEEEEENS4_ILi2EEEEEENS3_IJNS3_IJS6_NS4_ILi0EEEEEEiEEEEEiEEC2ERKSD_RKi) ;  /* 0xfffba46000007944 */ /* 0x024fea0003c3ffff */
[----:B-1----:R-:W2:Y:S01]  /*4cb80*/  LD.E.64 R2, [R90.64+0x8] ;  /* 0x000008085a027980 */ /* 0x002ea2000c101b00 */
[----:B------:R-:W-:Y:S01]  /*4cb90*/  MOV R46, 0x4cbf0 ;  /* 0x0004cbf0002e7802 */ /* 0x000fe20000000f00 */
[----:B------:R-:W-:Y:S02]  /*4cba0*/  IMAD.MOV.U32 R38, RZ, RZ, R81 ;  /* 0x000000ffff267224 */ /* 0x000fe400078e0051 */
[----:B------:R-:W2:Y:S02]  /*4cbb0*/  LDL.64 R36, [R1+0x1580] ;  /* 0x0015800001247983 */ /* 0x000ea40000100a00 */
[C---:B--2---:R-:W-:Y:S04]  /*4cbc0*/  LEA R2, P0, R37.reuse, R2, 0x1 ;  /* 0x0000000225027211 */ /* 0x044fe800078008ff */
[----:B------:R-:W-:Y:S04]  /*4cbd0*/  LEA.HI.X.SX32 R3, R37, R3, 0x1, P0 ;  /* 0x0000000325037211 */ /* 0x000fe800000f0eff */
[----:B------:R-:W-:Y:S05]  /*4cbe0*/  CALL.REL.NOINC `($_ZN7cutlass13device_kernelIN5flash19enable_sm80_to_sm89INS1_16FlashAttnBwdSm80INS1_25CollectiveMainloopBwdSm80ILi2ELi2EN4cute5tupleIJNS5_1CILi128EEES8_NS7_ILi64EEEEEENS_6half_tEfNS_4arch4Sm80ELb0ELb1ELb1ELb0ELb0ELb0ELb0ELb0ELi2ELi4ELi4ELi4ELb0EEENS1_21CollectiveEpilogueBwdISA_SB_SD_Li256ELb0ELb0ELi2EEENS1_19SingleTileSchedulerILb0ELb0ELb0ELi128EEEEEEEEEvNT_6ParamsE$_ZN4cute8smem_ptrIPN7cutlass6half_tEECI1NS_12iter_adaptorIS3_S4_EEES3_) ;  /* 0xfffbce8000007944 */ /* 0x000fea0003c3ffff */
[----:B-1----:R-:W2:Y:S01]  /*4cbf0*/  LDL.64 R2, [R1+0x1580] ;  /* 0x0015800001027983 */ /* 0x002ea20000100a00 */
[----:B------:R-:W-:Y:S03]  /*4cc00*/  MOV R38, 0x4cc30 ;  /* 0x0004cc3000267802 */ /* 0x000fe60000000f00 */
[----:B--2---:R1:W-:Y:S04]  /*4cc10*/  STL.64 [R1+0x15b0], R2 ;  /* 0x0015b00201007387 */ /* 0x0043e80000100a00 */
[----:B-1----:R-:W-:Y:S05]  /*4cc20*/  CALL.REL.NOINC `($_ZN7cutlass13device_kernelIN5flash19enable_sm80_to_sm89INS1_16FlashAttnBwdSm80INS1_25CollectiveMainloopBwdSm80ILi2ELi2EN4cute5tupleIJNS5_1CILi128EEES8_NS7_ILi64EEEEEENS_6half_tEfNS_4arch4Sm80ELb0ELb1ELb1ELb0ELb0ELb0ELb0ELb0ELi2ELi4ELi4ELi4ELb0EEENS1_21CollectiveEpilogueBwdISA_SB_SD_Li256ELb0ELb0ELi2EEENS1_19SingleTileSchedulerILb0ELb0ELb0ELi128EEEEEEEEEvNT_6ParamsE$_ZN4cute3eso3ESOILb0ELb0EJNS_6LayoutINS_5tupleIJNS3_IJNS_1CILi8EEENS4_ILi1EEEEEENS4_ILi2EEEEEENS3_IJNS3_IJS6_NS4_ILi0EEEEEEiEEEEENS_10ViewEngineINS_8smem_ptrIPN7cutlass6half_tEEEEEEEC2ERKSD_RKSK_) ;  /* 0xfffba34000007944 */ /* 0x002fea0003c3ffff */
[----:B------:R2:W5:Y:S01]  /*4cc30*/  LDL R37, [R1+0x1580] ;  /* 0x0015800001257983 */ /* 0x0005620000100800 */
[----:B-1----:R-:W-:Y:S02]  /*4cc40*/  MOV R3, R40 ;  /* 0x0000002800037202 */ /* 0x002fe40000000f00 */
[----:B------:R-:W-:Y:S01]  /*4cc50*/  MOV R46, 0x4cc80 ;  /* 0x0004cc80002e7802 */ /* 0x000fe20000000f00 */
[----:B------:R2:W5:Y:S04]  /*4cc60*/  LDL.64 R42, [R1+0x1588] ;  /* 0x00158800012a7983 */ /* 0x0005680000100a00 */
[----:B--2--5:R-:W-:Y:S05]  /*4cc70*/  CALL.REL.NOINC `($_ZN7cutlass13device_kernelIN5flash19enable_sm80_to_sm89INS1_16FlashAttnBwdSm80INS1_25CollectiveMainloopBwdSm80ILi2ELi2EN4cute5tupleIJNS5_1CILi128EEES8_NS7_ILi64EEEEEENS_6half_tEfNS_4arch4Sm80ELb0ELb1ELb1ELb0ELb0ELb0ELb0ELb0ELi2ELi4ELi4ELi4ELb0EEENS1_21CollectiveEpilogueBwdISA_SB_SD_Li256ELb0ELb0ELi2EEENS1_19SingleTileSchedulerILb0ELb0ELb0ELi128EEEEEEEEEvNT_6ParamsE$_ZN4cute3eso3ESOILb1ELb0EJNS_10UnderscoreES2_iEEC2ERKS2_S5_RKi) ;  /* 0xfffbac5000007944 */ /* 0x024fea0003c3ffff */
[----:B------:R-:W-:Y:S01]  /*4cc80*/  MOV R36, 0x4ccc0 ;  /* 0x0004ccc000247802 */ /* 0x000fe20000000f00 */
[----:B-1----:R-:W2:Y:S02]  /*4cc90*/  LDL R3, [R1+0x1580] ;  /* 0x0015800001037983 */ /* 0x002ea40000100800 */
[----:B--2---:R-:W-:Y:S02]  /*4cca0*/  SHF.L.U32 R3, R3, 0x2, RZ ;  /* 0x0000000203037819 */ /* 0x004fe400000006ff */
[----:B------:R-:W-:Y:S05]  /*4ccb0*/  CALL.REL.NOINC `($_ZN7cutlass13device_kernelIN5flash19enable_sm80_to_sm89INS1_16FlashAttnBwdSm80INS1_25CollectiveMainloopBwdSm80ILi2ELi2EN4cute5tupleIJNS5_1CILi128EEES8_NS7_ILi64EEEEEENS_6half_tEfNS_4arch4Sm80ELb0ELb1ELb1ELb0ELb0ELb0ELb0ELb0ELi2ELi4ELi4ELi4ELb0EEENS1_21CollectiveEpilogueBwdISA_SB_SD_Li256ELb0ELb0ELi2EEENS1_19SingleTileSchedulerILb0ELb0ELb0ELi128EEEEEEEEEvNT_6ParamsE$_ZN4cute3eso3ESOILb1ELb0EJNS_6LayoutINS_5tupleIJNS3_IJNS3_IJNS_1CILi4EEENS4_ILi2EEEEEENS4_ILi1EEEEEES6_EEENS3_IJNS3_IJNS3_IJS8_NS4_ILi32EEEEEENS4_ILi0EEEEEENS4_ILi64EEEEEEEEiEEC2ERKSH_RKi) ;  /* 0xfffbb51000007944 */ /* 0x000fea0003c3ffff */
[----:B------:R-:W-:Y:S01]  /*4ccc0*/  MOV R36, 0x4cd10 ;  /* 0x0004cd1000247802 */ /* 0x000fe20000000f00 */
[----:B-1----:R-:W2:Y:S02]  /*4ccd0*/  LDL R3, [R1+0x1580] ;  /* 0x0015800001037983 */ /* 0x002ea40000100800 */
[C---:B--2---:R-:W-:Y:S04]  /*4cce0*/  LEA R38, P0, R3.reuse, R86, 0x1 ;  /* 0x0000005603267211 */ /* 0x044fe800078008ff */
[----:B------:R-:W-:Y:S04]  /*4ccf0*/  LEA.HI.X.SX32 R3, R3, R87, 0x1, P0 ;  /* 0x0000005703037211 */ /* 0x000fe800000f0eff */
[----:B------:R-:W-:Y:S05]  /*4cd00*/  CALL.REL.NOINC `($_ZN7cutlass13device_kernelIN5flash19enable_sm80_to_sm89INS1_16FlashAttnBwdSm80INS1_25CollectiveMainloopBwdSm80ILi2ELi2EN4cute5tupleIJNS5_1CILi128EEES8_NS7_ILi64EEEEEENS_6half_tEfNS_4arch4Sm80ELb0ELb1ELb1ELb0ELb0ELb0ELb0ELb0ELi2ELi4ELi4ELi4ELb0EEENS1_21CollectiveEpilogueBwdISA_SB_SD_Li256ELb0ELb0ELi2EEENS1_19SingleTileSchedulerILb0ELb0ELb0ELi128EEEEEEEEEvNT_6ParamsE$_ZN4cute3eso3ESOILb1ELb0EJNS_6LayoutINS_5tupleIJNS3_IJNS3_IJNS_1CILi4EEENS4_ILi2EEEEEENS4_ILi1EEEEEES6_EEENS3_IJNS3_IJNS3_IJS8_NS4_ILi32EEEEEENS4_ILi0EEEEEENS4_ILi64EEEEEEEENS_10ViewEngineIPN7cutlass6half_tEEEEEC2ERKSH_RKSM_) ;  /* 0xfffbb46000007944 */ /* 0x000fea0003c3ffff */
[----:B-1----:R1:W5:Y:S01]  /*4cd10*/  LDL.64 R2, [R1+0x1580] ;  /* 0x0015800001027983 */ /* 0x0023620000100a00 */
[----:B------:R-:W-:Y:S03]  /*4cd20*/  MOV R36, 0x4cd40 ;  /* 0x0004cd4000247802 */ /* 0x000fe60000000f00 */
[----:B-1---5:R-:W-:Y:S05]  /*4cd30*/  CALL.REL.NOINC `($_ZN7cutlass13device_kernelIN5flash19enable_sm80_to_sm89INS1_16FlashAttnBwdSm80INS1_25CollectiveMainloopBwdSm80ILi2ELi2EN4cute5tupleIJNS5_1CILi128EEES8_NS7_ILi64EEEEEENS_6half_tEfNS_4arch4Sm80ELb0ELb1ELb1ELb0ELb0ELb0ELb0ELb0ELi2ELi4ELi4ELi4ELb0EEENS1_21CollectiveEpilogueBwdISA_SB_SD_Li256ELb0ELb0ELi2EEENS1_19SingleTileSchedulerILb0ELb0ELb0ELi128EEEEEEEEEvNT_6ParamsE$_ZZN4cute4takeILi1ELi2ENS_5tupleIJNS1_IJNS_1CILi1EEENS2_ILi0EEEEEEiEEEEEDaRKT1_ENKUlDpRKT_E_clIJiEEEDaSD_) ;  /* 0xfffbd50000007944 */ /* 0x022fea0003c3ffff */
[----:B------:R-:W-:Y:S02]  /*4cd40*/  MOV R38, 0x4cd60 ;  /* 0x0004cd6000267802 */ /* 0x000fe40000000f00 */
[----:B------:R-:W-:Y:S05]  /*4cd50*/  CALL.REL.NOINC `($_ZN7cutlass13device_kernelIN5flash19enable_sm80_to_sm89INS1_16FlashAttnBwdSm80INS1_25CollectiveMainloopBwdSm80ILi2ELi2EN4cute5tupleIJNS5_1CILi128EEES8_NS7_ILi64EEEEEENS_6half_tEfNS_4arch4Sm80ELb0ELb1ELb1ELb0ELb0ELb0ELb0ELb0ELi2ELi4ELi4ELi4ELb0EEENS1_21CollectiveEpilogueBwdISA_SB_SD_Li256ELb0ELb0ELi2EEENS1_19SingleTileSchedulerILb0ELb0ELb0ELi128EEEEEEEEEvNT_6ParamsE$_ZN4cute3eso3ESOILb1ELb0EJNS_5tupleIJNS_1CILi1EEENS3_ILi0EEEEEENS2_IJiEEEEEC2ERKS6_RKS7_) ;  /* 0xfffbb26000007944 */ /* 0x000fea0003c3ffff */
[----:B-1----:R1:W5:Y:S01]  /*4cd60*/  LDL R37, [R1+0x1580] ;  /* 0x0015800001257983 */ /* 0x0023620000100800 */
[----:B------:R-:W-:Y:S03]  /*4cd70*/  MOV R38, 0x4cd90 ;  /* 0x0004cd9000267802 */ /* 0x000fe60000000f00 */
[----:B-1---5:R-:W-:Y:S05]  /*4cd80*/  CALL.REL.NOINC `($_ZN7cutlass13device_kernelIN5flash19enable_sm80_to_sm89INS1_16FlashAttnBwdSm80INS1_25CollectiveMainloopBwdSm80ILi2ELi2EN4cute5tupleIJNS5_1CILi128EEES8_NS7_ILi64EEEEEENS_6half_tEfNS_4arch4Sm80ELb0ELb1ELb1ELb0ELb0ELb0ELb0ELb0ELi2ELi4ELi4ELi4ELb0EEENS1_21CollectiveEpilogueBwdISA_SB_SD_Li256ELb0ELb0ELi2EEENS1_19SingleTileSchedulerILb0ELb0ELb0ELi128EEEEEEEEEvNT_6ParamsE$_ZN4cute5tupleIJNS0_IJNS0_IJNS_1CILi8EEENS1_ILi1EEEEEENS0_IJNS1_ILi2EEEEEEEEENS0_IJNS0_IJS3_NS1_ILi0EEEEEENS0_IJiEEEEEEEEC2ERKS7_RKSB_) ;  /* 0xfffbc8f000007944 */ /* 0x022fea0003c3ffff */
[----:B------:R2:W5:Y:S01]  /*4cd90*/  LDL R40, [R1+0x1580] ;  /* 0x0015800001287983 */ /* 0x0005620000100800 */
[----:B------:R-:W-:Y:S03]  /*4cda0*/  MOV R38, 0x4cdd0 ;  /* 0x0004cdd000267802 */ /* 0x000fe60000000f00 */
[----:B------:R2:W-:Y:S04]  /*4cdb0*/  STL.64 [R1+0x15b0], R42 ;  /* 0x0015b02a01007387 */ /* 0x0005e80000100a00 */
[----:B-12--5:R-:W-:Y:S05]  /*4cdc0*/  CALL.REL.NOINC `($_ZN7cutlass13device_kernelIN5flash19enable_sm80_to_sm89INS1_16FlashAttnBwdSm80INS1_25CollectiveMainloopBwdSm80ILi2ELi2EN4cute5tupleIJNS5_1CILi128EEES8_NS7_ILi64EEEEEENS_6half_tEfNS_4arch4Sm80ELb0ELb1ELb1ELb0ELb0ELb0ELb0ELb0ELi2ELi4ELi4ELi4ELb0EEENS1_21CollectiveEpilogueBwdISA_SB_SD_Li256ELb0ELb0ELi2EEENS1_19SingleTileSchedulerILb0ELb0ELb0ELi128EEEEEEEEEvNT_6ParamsE$_ZN4cute3eso3ESOILb0ELb0EJNS_6LayoutINS_5tupleIJNS3_IJNS_1CILi8EEENS4_ILi1EEEEEENS3_IJNS4_ILi2EEEEEEEEENS3_IJNS3_IJS6_NS4_ILi0EEEEEENS3_IJiEEEEEEEENS_10ViewEngineINS_8smem_ptrIPN7cutlass6half_tEEEEEEEC2ERKSF_RKSM_) ;  /* 0xfffba13000007944 */ /* 0x026fea0003c3ffff */
[----:B-1----:R1:W5:Y:S01]  /*4cdd0*/  LDL R37, [R1+0x1580] ;  /* 0x0015800001257983 */ /* 0x0023620000100800 */
[----:B------:R-:W-:Y:S03]  /*4cde0*/  MOV R38, 0x4ce10 ;  /* 0x0004ce1000267802 */ /* 0x000fe60000000f00 */
[----:B------:R1:W5:Y:S04]  /*4cdf0*/  LDL R40, [R1+0x1588] ;  /* 0x0015880001287983 */ /* 0x0003680000100800 */
[----:B-1---5:R-:W-:Y:S05]  /*4ce00*/  CALL.REL.NOINC `($_ZN7cutlass13device_kernelIN5flash19enable_sm80_to_sm89INS1_16FlashAttnBwdSm80INS1_25CollectiveMainloopBwdSm80ILi2ELi2EN4cute5tupleIJNS5_1CILi128EEES8_NS7_ILi64EEEEEENS_6half_tEfNS_4arch4Sm80ELb0ELb1ELb1ELb0ELb0ELb0ELb0ELb0ELi2ELi4ELi4ELi4ELb0EEENS1_21CollectiveEpilogueBwdISA_SB_SD_Li256ELb0ELb0ELi2EEENS1_19SingleTileSchedulerILb0ELb0ELb0ELi128EEEEEEEEEvNT_6ParamsE$_ZN4cute3eso3ESOILb1ELb0EJNS_6LayoutINS_5tupleIJNS3_IJNS3_IJNS_1CILi4EEENS4_ILi2EEEEEENS4_ILi1EEEEEENS3_IJS6_EEEEEENS3_IJNS3_IJNS3_IJS8_NS4_ILi32EEEEEENS4_ILi0EEEEEENS3_IJNS4_ILi64EEEEEEEEEEENS_10ViewEngineIPN7cutlass6half_tEEEEEC2ERKSJ_RKSO_) ;  /* 0xfffbb32000007944 */ /* 0x022fea0003c3ffff */
[----:B-1----:R1:W5:Y:S01]  /*4ce10*/  LDL.64 R2, [R1+0x1580] ;  /* 0x0015800001027983 */ /* 0x0023620000100a00 */
[----:B------:R-:W-:Y:S03]  /*4ce20*/  MOV R38, 0x4ce40 ;  /* 0x0004ce4000267802 */ /* 0x000fe60000000f00 */
[----:B-1---5:R-:W-:Y:S05]  /*4ce30*/  CALL.REL.NOINC `($_ZN7cutlass13device_kernelIN5flash19enable_sm80_to_sm89INS1_16FlashAttnBwdSm80INS1_25CollectiveMainloopBwdSm80ILi2ELi2EN4cute5tupleIJNS5_1CILi128EEES8_NS7_ILi64EEEEEENS_6half_tEfNS_4arch4Sm80ELb0ELb1ELb1ELb0ELb0ELb0ELb0ELb0ELi2ELi4ELi4ELi4ELb0EEENS1_21CollectiveEpilogueBwdISA_SB_SD_Li256ELb0ELb0ELi2EEENS1_19SingleTileSchedulerILb0ELb0ELb0ELi128EEEEEEEEEvNT_6ParamsE$_ZN4cute3eso3ESOILb1ELb0EJNS_6LayoutINS_5tupleIJNS3_IJNS3_IJNS3_IJNS_1CILi4EEENS4_ILi2EEEEEENS4_ILi1EEEEEES8_EEENS3_IJNS3_IJNS3_IJS8_S8_EEES8_EEES6_EEEEEENS3_IJNS3_IJNS3_IJNS3_IJS8_NS4_ILi32EEEEEENS4_ILi0EEEEEESH_EEENS3_IJNS3_IJNS3_IJSH_SH_EEESH_EEENS4_ILi64EEEEEEEEEEENS_10ViewEngineIPN7cutlass6half_tEEEEEC2ERKSP_RKSU_) ;  /* 0xfffbb1c000007944 */ /* 0x022fea0003c3ffff */
        /* <DEDUP_REMOVED lines=16> */
[----:B-1----:R-:W-:Y:S05]  /*4cf40*/  CALL.REL.NOINC `($_ZN7cutlass13device_kernelIN5flash19enable_sm80_to_sm89INS1_16FlashAttnBwdSm80INS1_25CollectiveMainloopBwdSm80ILi2ELi2EN4cute5tupleIJNS5_1CILi128EEES8_NS7_ILi64EEEEEENS_6half_tEfNS_4arch4Sm80ELb0ELb1ELb1ELb0ELb0ELb0ELb0ELb0ELi2ELi4ELi4ELi4ELb0EEENS1_21CollectiveEpilogueBwdISA_SB_SD_Li256ELb0ELb0ELi2EEENS1_19SingleTileSchedulerILb0ELb0ELb0ELi128EEEEEEEEEvNT_6ParamsE$_ZZN5flash25CollectiveMainloopBwdSm80ILi2ELi2EN4cute5tupleIJNS1_1CILi128EEES4_NS3_ILi64EEEEEEN7cutlass6half_tEfNS7_4arch4Sm80ELb0ELb1ELb1ELb0ELb0ELb0ELb0ELb0ELi2ELi4ELi4ELi4ELb0EE3mmaINS_16FlashAttnBwdSm80ISB_NS_21CollectiveEpilogueBwdIS6_S8_SA_Li256ELb0ELb0ELi2EEENS_19SingleTileSchedulerILb0ELb0ELb0ELi128EEEE13SharedStorageENS1_6TensorINS1_11ArrayEngineIfLm32EEENS1_6LayoutINS2_IJNS2_IJNS3_ILi2EEESO_EEESO_NS3_ILi4EEEEEENS2_IJNS2_IJNS3_ILi1EEESO_EEESQ_NS3_ILi8EEEEEEEEEEEEbRKNSB_6ParamsERT0_S12_iNS2_IJiiiEEERT_ENKUlvE0_clEv) ;  /* 0xffffb7f000007944 */ /* 0x002fea0003c3ffff */
.L_x_2435:
[C---:B------:R-:W-:Y:S02]  /*4cf50*/  IMAD.SHL.U32 R3, R50.reuse, 0x4, RZ ;  /* 0x0000000432037824 */ /* 0x040fe400078e00ff */
[C---:B------:R-:W-:Y:S01]  /*4cf60*/  IMAD.SHL.U32 R2, R50.reuse, 0x20, RZ ;  /* 0x0000002032027824 */ /* 0x040fe200078e00ff */
[----:B------:R-:W-:Y:S01]  /*4cf70*/  IADD3 R50, R50, 0x1, RZ ;  /* 0x0000000132327810 */ /* 0x000fe20007ffe0ff */
[C---:B------:R-:W-:Y:S03]  /*4cf80*/  IMAD R52, R3.reuse, 0x2, R0 ;  /* 0x0000000203347824 */ /* 0x040fe600078e0200 */
[----:B-1----:R-:W-:Y:S02]  /*4cf90*/  LOP3.LUT R37, R2, 0x60, RZ, 0xc0, !PT ;  /* 0x0000006002257812 */ /* 0x002fe400078ec0ff */
[----:B------:R-:W-:Y:S01]  /*4cfa0*/  LOP3.LUT R2, R3, 0xfffffff0, RZ, 0xc0, !PT ;  /* 0xfffffff003027812 */ /* 0x000fe200078ec0ff */
        /* <DEDUP_REMOVED lines=30> */
.L_x_2440:
[----:B------:R-:W1:Y:S02]  /*4d190*/  LDS R2, [R0] ;  /* 0x0000000000027984 */ /* 0x000e640000000800 */
[----:B-1----:R-:W-:-:S06]  /*4d1a0*/  FADD R3, R4, R2 ;  /* 0x0000000204037221 */ /* 0x002fcc0000000000 */
[----:B------:R-:W1:Y:S02]  /*4d1b0*/  ATOMS.CAST.SPIN R3, [R0], R2, R3 ;  /* 0x000000020003738d */ /* 0x000e640001800003 */
[----:B-1----:R-:W-:-:S13]  /*4d1c0*/  ISETP.EQ.U32.AND P0, PT, R3, 0x1, PT ;  /* 0x000000010300780c */ /* 0x002fda0003f02070 */
[----:B------:R-:W-:Y:S05]  /*4d1d0*/  @!P0 BRA `(.L_x_2440) ;  /* 0xffffffb000008947 */ /* 0x000fea000383ffff */
[----:B------:R-:W-:Y:S05]  /*4d1e0*/  BRA `(.L_x_2438) ;  /* 0x0000003000007947 */ /* 0x000fea0003800000 */
.L_x_2439:
[----:B------:R-:W2:Y:S02]  /*4d1f0*/  LD.E R3, [R36.64] ;  /* 0x0000000824037980 */ /* 0x000ea4000c101900 */
[----:B--2---:R-:W-:-:S05]  /*4d200*/  FADD R3, R4, R3 ;  /* 0x0000000304037221 */ /* 0x004fca0000000000 */
[----:B------:R1:W-:Y:S02]  /*4d210*/  ST.E [R36.64], R3 ;  /* 0x0000000324007985 */ /* 0x0003e4000c101908 */
.L_x_2438:
[----:B------:R-:W-:Y:S05]  /*4d220*/  BSYNC B0 ;  /* 0x0000000000007941 */ /* 0x000fea0003800000 */
.L_x_2437:
[----:B------:R-:W2:Y:S01]  /*4d230*/  ATOM.E.ADD.F32.FTZ.RN.STRONG.GPU P0, RZ, [R36.64+0x400], R5 ;  /* 0x0004000524ff798a */ /* 0x000ea2000810e7c8 */
[----:B------:R-:W-:Y:S01]  /*4d240*/  BSSY B0, `(.L_x_2441) ;  /* 0x000000f000007945 */ /* 0x000fe20003800000 */
[----:B--2---:R-:W-:Y:S05]  /*4d250*/  @P0 BRA `(.L_x_2442) ;  /* 0x000000d000000947 */ /* 0x004fea0003800000 */
[----:B------:R-:W2:Y:S02]  /*4d260*/  QSPC.E.S P0, RZ, [R36+0x400] ;  /* 0x0004000024ff73aa */ /* 0x000ea40000000500 */
[----:B--2---:R-:W-:Y:S05]  /*4d270*/  @!P0 BRA `(.L_x_2443) ;  /* 0x0000008000008947 */ /* 0x004fea0003800000 */
[----:B------:R-:W-:-:S04]  /*4d280*/  IADD3 R0, R36, 0x400, RZ ;  /* 0x0000040024007810 */ /* 0x000fc80007ffe0ff */
[----:B------:R-:W-:-:S05]  /*4d290*/  LOP3.LUT R0, R0, 0xffffff, RZ, 0xc0, !PT ;  /* 0x00ffffff00007812 */ /* 0x000fca00078ec0ff */
.L_x_2444:
[----:B------:R-:W2:Y:S02]  /*4d2a0*/  LDS R2, [R0] ;  /* 0x0000000000027984 */ /* 0x000ea40000000800 */
[----:B-12---:R-:W-:-:S06]  /*4d2b0*/  FADD R3, R5, R2 ;  /* 0x0000000205037221 */ /* 0x006fcc0000000000 */
[----:B------:R-:W1:Y:S02]  /*4d2c0*/  ATOMS.CAST.SPIN R3, [R0], R2, R3 ;  /* 0x000000020003738d */ /* 0x000e640001800003 */
[----:B-1----:R-:W-:-:S13]  /*4d2d0*/  ISETP.EQ.U32.AND P0, PT, R3, 0x1, PT ;  /* 0x000000010300780c */ /* 0x002fda0003f02070 */
[----:B------:R-:W-:Y:S05]  /*4d2e0*/  @!P0 BRA `(.L_x_2444) ;  /* 0xffffffb000008947 */ /* 0x000fea000383ffff */
[----:B------:R-:W-:Y:S05]  /*4d2f0*/  BRA `(.L_x_2442) ;  /* 0x0000003000007947 */ /* 0x000fea0003800000 */
.L_x_2443:
[----:B------:R-:W2:Y:S02]  /*4d300*/  LD.E R0, [R36.64+0x400] ;  /* 0x0004000824007980 */ /* 0x000ea4000c101900 */
[----:B--2---:R-:W-:-:S05]  /*4d310*/  FADD R5, R5, R0 ;  /* 0x0000000005057221 */ /* 0x004fca0000000000 */
[----:B------:R2:W-:Y:S02]  /*4d320*/  ST.E [R36.64+0x400], R5 ;  /* 0x0004000524007985 */ /* 0x0005e4000c101908 */
.L_x_2442:
[----:B------:R-:W-:Y:S05]  /*4d330*/  BSYNC B0 ;  /* 0x0000000000007941 */ /* 0x000fea0003800000 */
.L_x_2441:
[----:B------:R-:W3:Y:S01]  /*4d340*/  ATOM.E.ADD.F32.FTZ.RN.STRONG.GPU P0, RZ, [R36.64+0x800], R6 ;  /* 0x0008000624ff798a */ /* 0x000ee2000810e7c8 */
[----:B------:R-:W-:Y:S01]  /*4d350*/  BSSY B0, `(.L_x_2445) ;  /* 0x000000f000007945 */ /* 0x000fe20003800000 */
[----:B---3--:R-:W-:Y:S05]  /*4d360*/  @P0 BRA `(.L_x_2446) ;  /* 0x000000d000000947 */ /* 0x008fea0003800000 */
[----:B------:R-:W3:Y:S02]  /*4d370*/  QSPC.E.S P0, RZ, [R36+0x800] ;  /* 0x0008000024ff73aa */ /* 0x000ee40000000500 */
[----:B---3--:R-:W-:Y:S05]  /*4d380*/  @!P0 BRA `(.L_x_2447) ;  /* 0x0000008000008947 */ /* 0x008fea0003800000 */
[----:B------:R-:W-:-:S04]  /*4d390*/  IADD3 R0, R36, 0x800, RZ ;  /* 0x0000080024007810 */ /* 0x000fc80007ffe0ff */
[----:B------:R-:W-:-:S05]  /*4d3a0*/  LOP3.LUT R0, R0, 0xffffff, RZ, 0xc0, !PT ;  /* 0x00ffffff00007812 */ /* 0x000fca00078ec0ff */
.L_x_2448:
[----:B------:R-:W3:Y:S02]  /*4d3b0*/  LDS R2, [R0] ;  /* 0x0000000000027984 */ /* 0x000ee40000000800 */
[----:B-1-3--:R-:W-:-:S06]  /*4d3c0*/  FADD R3, R6, R2 ;  /* 0x0000000206037221 */ /* 0x00afcc0000000000 */
[----:B------:R-:W1:Y:S02]  /*4d3d0*/  ATOMS.CAST.SPIN R3, [R0], R2, R3 ;  /* 0x000000020003738d */ /* 0x000e640001800003 */
[----:B-1----:R-:W-:-:S13]  /*4d3e0*/  ISETP.EQ.U32.AND P0, PT, R3, 0x1, PT ;  /* 0x000000010300780c */ /* 0x002fda0003f02070 */
[----:B------:R-:W-:Y:S05]  /*4d3f0*/  @!P0 BRA `(.L_x_2448) ;  /* 0xffffffb000008947 */ /* 0x000fea000383ffff */
[----:B------:R-:W-:Y:S05]  /*4d400*/  BRA `(.L_x_2446) ;  /* 0x0000003000007947 */ /* 0x000fea0003800000 */
.L_x_2447:
[----:B-1----:R-:W3:Y:S02]  /*4d410*/  LD.E R3, [R36.64+0x800] ;  /* 0x0008000824037980 */ /* 0x002ee4000c101900 */
[----:B---3--:R-:W-:-:S05]  /*4d420*/  FADD R3, R6, R3 ;  /* 0x0000000306037221 */ /* 0x008fca0000000000 */
[----:B------:R1:W-:Y:S02]  /*4d430*/  ST.E [R36.64+0x800], R3 ;  /* 0x0008000324007985 */ /* 0x0003e4000c101908 */
.L_x_2446:
[----:B------:R-:W-:Y:S05]  /*4d440*/  BSYNC B0 ;  /* 0x0000000000007941 */ /* 0x000fea0003800000 */
.L_x_2445:
[----:B------:R-:W3:Y:S01]  /*4d450*/  ATOM.E.ADD.F32.FTZ.RN.STRONG.GPU P0, RZ, [R36.64+0xc00], R7 ;  /* 0x000c000724ff798a */ /* 0x000ee2000810e7c8 */
[----:B------:R-:W-:Y:S01]  /*4d460*/  BSSY B0, `(.L_x_2449) ;  /* 0x000000f000007945 */ /* 0x000fe20003800000 */
[----:B---3--:R-:W-:Y:S05]  /*4d470*/  @P0 BRA `(.L_x_2450) ;  /* 0x000000d000000947 */ /* 0x008fea0003800000 */
[----:B------:R-:W3:Y:S02]  /*4d480*/  QSPC.E.S P0, RZ, [R36+0xc00] ;  /* 0x000c000024ff73aa */ /* 0x000ee40000000500 */
[----:B---3--:R-:W-:Y:S05]  /*4d490*/  @!P0 BRA `(.L_x_2451) ;  /* 0x0000008000008947 */ /* 0x008fea0003800000 */
[----:B------:R-:W-:-:S04]  /*4d4a0*/  IADD3 R0, R36, 0xc00, RZ ;  /* 0x00000c0024007810 */ /* 0x000fc80007ffe0ff */
[----:B------:R-:W-:-:S05]  /*4d4b0*/  LOP3.LUT R0, R0, 0xffffff, RZ, 0xc0, !PT ;  /* 0x00ffffff00007812 */ /* 0x000fca00078ec0ff */
.L_x_2452:
[----:B------:R-:W3:Y:S02]  /*4d4c0*/  LDS R2, [R0] ;  /* 0x0000000000027984 */ /* 0x000ee40000000800 */
[----:B-1-3--:R-:W-:-:S06]  /*4d4d0*/  FADD R3, R7, R2 ;  /* 0x0000000207037221 */ /* 0x00afcc0000000000 */
[----:B------:R-:W1:Y:S02]  /*4d4e0*/  ATOMS.CAST.SPIN R3, [R0], R2, R3 ;  /* 0x000000020003738d */ /* 0x000e640001800003 */
[----:B-1----:R-:W-:-:S13]  /*4d4f0*/  ISETP.EQ.U32.AND P0, PT, R3, 0x1, PT ;  /* 0x000000010300780c */ /* 0x002fda0003f02070 */
[----:B------:R-:W-:Y:S05]  /*4d500*/  @!P0 BRA `(.L_x_2452) ;  /* 0xffffffb000008947 */ /* 0x000fea000383ffff */
[----:B------:R-:W-:Y:S05]  /*4d510*/  BRA `(.L_x_2450) ;  /* 0x0000003000007947 */ /* 0x000fea0003800000 */
.L_x_2451:
[----:B------:R-:W3:Y:S02]  /*4d520*/  LD.E R0, [R36.64+0xc00] ;  /* 0x000c000824007980 */ /* 0x000ee4000c101900 */
[----:B---3--:R-:W-:-:S05]  /*4d530*/  FADD R7, R7, R0 ;  /* 0x0000000007077221 */ /* 0x008fca0000000000 */
[----:B------:R3:W-:Y:S02]  /*4d540*/  ST.E [R36.64+0xc00], R7 ;  /* 0x000c000724007985 */ /* 0x0007e4000c101908 */
.L_x_2450:
[----:B------:R-:W-:Y:S05]  /*4d550*/  BSYNC B0 ;  /* 0x0000000000007941 */ /* 0x000fea0003800000 */
.L_x_2449:
[----:B------:R-:W4:Y:S01]  /*4d560*/  ATOM.E.ADD.F32.FTZ.RN.STRONG.GPU P0, RZ, [R36.64+0x1000], R8 ;  /* 0x0010000824ff798a */ /* 0x000f22000810e7c8 */
[----:B------:R-:W-:Y:S01]  /*4d570*/  BSSY B0, `(.L_x_2453) ;  /* 0x000000f000007945 */ /* 0x000fe20003800000 */
[----:B----4-:R-:W-:Y:S05]  /*4d580*/  @P0 BRA `(.L_x_2454) ;  /* 0x000000d000000947 */ /* 0x010fea0003800000 */
[----:B------:R-:W4:Y:S02]  /*4d590*/  QSPC.E.S P0, RZ, [R36+0x1000] ;  /* 0x0010000024ff73aa */ /* 0x000f240000000500 */
[----:B----4-:R-:W-:Y:S05]  /*4d5a0*/  @!P0 BRA `(.L_x_2455) ;  /* 0x0000008000008947 */ /* 0x010fea0003800000 */
[----:B------:R-:W-:-:S04]  /*4d5b0*/  IADD3 R0, R36, 0x1000, RZ ;  /* 0x0000100024007810 */ /* 0x000fc80007ffe0ff */
[----:B------:R-:W-:-:S05]  /*4d5c0*/  LOP3.LUT R0, R0, 0xffffff, RZ, 0xc0, !PT ;  /* 0x00ffffff00007812 */ /* 0x000fca00078ec0ff */
.L_x_2456:
[----:B------:R-:W4:Y:S02]  /*4d5d0*/  LDS R2, [R0] ;  /* 0x0000000000027984 */ /* 0x000f240000000800 */
[----:B-1--4-:R-:W-:-:S06]  /*4d5e0*/  FADD R3, R8, R2 ;  /* 0x0000000208037221 */ /* 0x012fcc0000000000 */
[----:B------:R-:W1:Y:S02]  /*4d5f0*/  ATOMS.CAST.SPIN R3, [R0], R2, R3 ;  /* 0x000000020003738d */ /* 0x000e640001800003 */
[----:B-1----:R-:W-:-:S13]  /*4d600*/  ISETP.EQ.U32.AND P0, PT, R3, 0x1, PT ;  /* 0x000000010300780c */ /* 0x002fda0003f02070 */
[----:B------:R-:W-:Y:S05]  /*4d610*/  @!P0 BRA `(.L_x_2456) ;  /* 0xffffffb000008947 */ /* 0x000fea000383ffff */
[----:B------:R-:W-:Y:S05]  /*4d620*/  BRA `(.L_x_2454) ;  /* 0x0000003000007947 */ /* 0x000fea0003800000 */
.L_x_2455:
[----:B-1----:R-:W4:Y:S02]  /*4d630*/  LD.E R3, [R36.64+0x1000] ;  /* 0x0010000824037980 */ /* 0x002f24000c101900 */
[----:B----4-:R-:W-:-:S05]  /*4d640*/  FADD R3, R8, R3 ;  /* 0x0000000308037221 */ /* 0x010fca0000000000 */
[----:B------:R1:W-:Y:S02]  /*4d650*/  ST.E [R36.64+0x1000], R3 ;  /* 0x0010000324007985 */ /* 0x0003e4000c101908 */
.L_x_2454:
[----:B------:R-:W-:Y:S05]  /*4d660*/  BSYNC B0 ;  /* 0x0000000000007941 */ /* 0x000fea0003800000 */
.L_x_2453:
[----:B------:R-:W4:Y:S01]  /*4d670*/  ATOM.E.ADD.F32.FTZ.RN.STRONG.GPU P0, RZ, [R36.64+0x1400], R9 ;  /* 0x0014000924ff798a */ /* 0x000f22000810e7c8 */
[----:B------:R-:W-:Y:S01]  /*4d680*/  BSSY B0, `(.L_x_2457) ;  /* 0x000000f000007945 */ /* 0x000fe20003800000 */
[----:B----4-:R-:W-:Y:S05]  /*4d690*/  @P0 BRA `(.L_x_2458) ;  /* 0x000000d000000947 */ /* 0x010fea0003800000 */
[----:B------:R-:W4:Y:S02]  /*4d6a0*/  QSPC.E.S P0, RZ, [R36+0x1400] ;  /* 0x0014000024ff73aa */ /* 0x000f240000000500 */
[----:B----4-:R-:W-:Y:S05]  /*4d6b0*/  @!P0 BRA `(.L_x_2459) ;  /* 0x0000008000008947 */ /* 0x010fea0003800000 */
[----:B------:R-:W-:-:S04]  /*4d6c0*/  IADD3 R0, R36, 0x1400, RZ ;  /* 0x0000140024007810 */ /* 0x000fc80007ffe0ff */
[----:B------:R-:W-:-:S05]  /*4d6d0*/  LOP3.LUT R0, R0, 0xffffff, RZ, 0xc0, !PT ;  /* 0x00ffffff00007812 */ /* 0x000fca00078ec0ff */
.L_x_2460:
[----:B------:R-:W4:Y:S02]  /*4d6e0*/  LDS R2, [R0] ;  /* 0x0000000000027984 */ /* 0x000f240000000800 */
[----:B-1--4-:R-:W-:-:S06]  /*4d6f0*/  FADD R3, R9, R2 ;  /* 0x0000000209037221 */ /* 0x012fcc0000000000 */
[----:B------:R-:W1:Y:S02]  /*4d700*/  ATOMS.CAST.SPIN R3, [R0], R2, R3 ;  /* 0x000000020003738d */ /* 0x000e640001800003 */
[----:B-1----:R-:W-:-:S13]  /*4d710*/  ISETP.EQ.U32.AND P0, PT, R3, 0x1, PT ;  /* 0x000000010300780c */ /* 0x002fda0003f02070 */
[----:B------:R-:W-:Y:S05]  /*4d720*/  @!P0 BRA `(.L_x_2460) ;  /* 0xffffffb000008947 */ /* 0x000fea000383ffff */
[----:B------:R-:W-:Y:S05]  /*4d730*/  BRA `(.L_x_2458) ;  /* 0x0000003000007947 */ /* 0x000fea0003800000 */
.L_x_2459:
[----:B------:R-:W4:Y:S02]  /*4d740*/  LD.E R0, [R36.64+0x1400] ;  /* 0x0014000824007980 */ /* 0x000f24000c101900 */
[----:B----4-:R-:W-:-:S05]  /*4d750*/  FADD R9, R9, R0 ;  /* 0x0000000009097221 */ /* 0x010fca0000000000 */
[----:B------:R4:W-:Y:S02]  /*4d760*/  ST.E [R36.64+0x1400], R9 ;  /* 0x0014000924007985 */ /* 0x0009e4000c101908 */
.L_x_2458:
[----:B------:R-:W-:Y:S05]  /*4d770*/  BSYNC B0 ;  /* 0x0000000000007941 */ /* 0x000fea0003800000 */
.L_x_2457:
[----:B------:R-:W5:Y:S01]  /*4d780*/  ATOM.E.ADD.F32.FTZ.RN.STRONG.GPU P0, RZ, [R36.64+0x1800], R10 ;  /* 0x0018000a24ff798a */ /* 0x000f62000810e7c8 */
[----:B------:R-:W-:Y:S01]  /*4d790*/  BSSY B0, `(.L_x_2461) ;  /* 0x000000f000007945 */ /* 0x000fe20003800000 */
[----:B-----5:R-:W-:Y:S05]  /*4d7a0*/  @P0 BRA `(.L_x_2462) ;  /* 0x000000d000000947 */ /* 0x020fea0003800000 */
[----:B------:R-:W5:Y:S02]  /*4d7b0*/  QSPC.E.S P0, RZ, [R36+0x1800] ;  /* 0x0018000024ff73aa */ /* 0x000f640000000500 */
[----:B-----5:R-:W-:Y:S05]  /*4d7c0*/  @!P0 BRA `(.L_x_2463) ;  /* 0x0000008000008947 */ /* 0x020fea0003800000 */
[----:B------:R-:W-:-:S04]  /*4d7d0*/  IADD3 R0, R36, 0x1800, RZ ;  /* 0x0000180024007810 */ /* 0x000fc80007ffe0ff */
[----:B------:R-:W-:-:S05]  /*4d7e0*/  LOP3.LUT R0, R0, 0xffffff, RZ, 0xc0, !PT ;  /* 0x00ffffff00007812 */ /* 0x000fca00078ec0ff */
.L_x_2464:
[----:B------:R-:W5:Y:S02]  /*4d7f0*/  LDS R2, [R0] ;  /* 0x0000000000027984 */ /* 0x000f640000000800 */
[----:B-1---5:R-:W-:-:S06]  /*4d800*/  FADD R3, R10, R2 ;  /* 0x000000020a037221 */ /* 0x022fcc0000000000 */
[----:B------:R-:W1:Y:S02]  /*4d810*/  ATOMS.CAST.SPIN R3, [R0], R2, R3 ;  /* 0x000000020003738d */ /* 0x000e640001800003 */
[----:B-1----:R-:W-:-:S13]  /*4d820*/  ISETP.EQ.U32.AND P0, PT, R3, 0x1, PT ;  /* 0x000000010300780c */ /* 0x002fda0003f02070 */
[----:B------:R-:W-:Y:S05]  /*4d830*/  @!P0 BRA `(.L_x_2464) ;  /* 0xffffffb000008947 */ /* 0x000fea000383ffff */
[----:B------:R-:W-:Y:S05]  /*4d840*/  BRA `(.L_x_2462) ;  /* 0x0000003000007947 */ /* 0x000fea0003800000 */
.L_x_2463:
[----:B-1----:R-:W5:Y:S02]  /*4d850*/  LD.E R3, [R36.64+0x1800] ;  /* 0x0018000824037980 */ /* 0x002f64000c101900 */
[----:B-----5:R-:W-:-:S05]  /*4d860*/  FADD R3, R10, R3 ;  /* 0x000000030a037221 */ /* 0x020fca0000000000 */
[----:B------:R1:W-:Y:S02]  /*4d870*/  ST.E [R36.64+0x1800], R3 ;  /* 0x0018000324007985 */ /* 0x0003e4000c101908 */
.L_x_2462:
[----:B------:R-:W-:Y:S05]  /*4d880*/  BSYNC B0 ;  /* 0x0000000000007941 */ /* 0x000fea0003800000 */
.L_x_2461:
[----:B------:R-:W5:Y:S01]  /*4d890*/  ATOM.E.ADD.F32.FTZ.RN.STRONG.GPU P0, RZ, [R36.64+0x1c00], R11 ;  /* 0x001c000b24ff798a */ /* 0x000f62000810e7c8 */
[----:B------:R-:W-:Y:S01]  /*4d8a0*/  BSSY B0, `(.L_x_2465) ;  /* 0x000000f000007945 */ /* 0x000fe20003800000 */
[----:B-----5:R-:W-:Y:S05]  /*4d8b0*/  @P0 BRA `(.L_x_2466) ;  /* 0x000000d000000947 */ /* 0x020fea0003800000 */
[----:B------:R-:W5:Y:S02]  /*4d8c0*/  QSPC.E.S P0, RZ, [R36+0x1c00] ;  /* 0x001c000024ff73aa */ /* 0x000f640000000500 */
[----:B-----5:R-:W-:Y:S05]  /*4d8d0*/  @!P0 BRA `(.L_x_2467) ;  /* 0x0000008000008947 */ /* 0x020fea0003800000 */
[----:B------:R-:W-:-:S04]  /*4d8e0*/  IADD3 R0, R36, 0x1c00, RZ ;  /* 0x00001c0024007810 */ /* 0x000fc80007ffe0ff */
[----:B------:R-:W-:-:S05]  /*4d8f0*/  LOP3.LUT R0, R0, 0xffffff, RZ, 0xc0, !PT ;  /* 0x00ffffff00007812 */ /* 0x000fca00078ec0ff */
.L_x_2468:
[----:B------:R-:W5:Y:S02]  /*4d900*/  LDS R2, [R0] ;  /* 0x0000000000027984 */ /* 0x000f640000000800 */
[----:B-1---5:R-:W-:-:S06]  /*4d910*/  FADD R3, R11, R2 ;  /* 0x000000020b037221 */ /* 0x022fcc0000000000 */
[----:B------:R-:W1:Y:S02]  /*4d920*/  ATOMS.CAST.SPIN R3, [R0], R2, R3 ;  /* 0x000000020003738d */ /* 0x000e640001800003 */
[----:B-1----:R-:W-:-:S13]  /*4d930*/  ISETP.EQ.U32.AND P0, PT, R3, 0x1, PT ;  /* 0x000000010300780c */ /* 0x002fda0003f02070 */
[----:B------:R-:W-:Y:S05]  /*4d940*/  @!P0 BRA `(.L_x_2468) ;  /* 0xffffffb000008947 */ /* 0x000fea000383ffff */
[----:B------:R-:W-:Y:S05]  /*4d950*/  BRA `(.L_x_2466) ;  /* 0x0000003000007947 */ /* 0x000fea0003800000 */
.L_x_2467:
[----:B------:R-:W5:Y:S02]  /*4d960*/  LD.E R0, [R36.64+0x1c00] ;  /* 0x001c000824007980 */ /* 0x000f64000c101900 */
[----:B-----5:R-:W-:-:S05]  /*4d970*/  FADD R11, R11, R0 ;  /* 0x000000000b0b7221 */ /* 0x020fca0000000000 */
[----:B------:R1:W-:Y:S02]  /*4d980*/  ST.E [R36.64+0x1c00], R11 ;  /* 0x001c000b24007985 */ /* 0x0003e4000c101908 */
.L_x_2466:
[----:B------:R-:W-:Y:S05]  /*4d990*/  BSYNC B0 ;  /* 0x0000000000007941 */ /* 0x000fea0003800000 */
.L_x_2465:
[----:B------:R-:W5:Y:S01]  /*4d9a0*/  ATOM.E.ADD.F32.FTZ.RN.STRONG.GPU P0, RZ, [R36.64+0x2000], R16 ;  /* 0x0020001024ff798a */ /* 0x000f62000810e7c8 */
[----:B------:R-:W-:Y:S01]  /*4d9b0*/  BSSY B0, `(.L_x_2469) ;  /* 0x000000f000007945 */ /* 0x000fe20003800000 */
[----:B-----5:R-:W-:Y:S05]  /*4d9c0*/  @P0 BRA `(.L_x_2470) ;  /* 0x000000d000000947 */ /* 0x020fea0003800000 */
[----:B------:R-:W5:Y:S02]  /*4d9d0*/  QSPC.E.S P0, RZ, [R36+0x2000] ;  /* 0x0020000024ff73aa */ /* 0x000f640000000500 */
[----:B-----5:R-:W-:Y:S05]  /*4d9e0*/  @!P0 BRA `(.L_x_2471) ;  /* 0x0000008000008947 */ /* 0x020fea0003800000 */
[----:B------:R-:W-:-:S04]  /*4d9f0*/  IADD3 R0, R36, 0x2000, RZ ;  /* 0x0000200024007810 */ /* 0x000fc80007ffe0ff */
[----:B------:R-:W-:-:S05]  /*4da00*/  LOP3.LUT R0, R0, 0xffffff, RZ, 0xc0, !PT ;  /* 0x00ffffff00007812 */ /* 0x000fca00078ec0ff */
.L_x_2472:
[----:B------:R-:W5:Y:S02]  /*4da10*/  LDS R2, [R0] ;  /* 0x0000000000027984 */ /* 0x000f640000000800 */
[----:B-1---5:R-:W-:-:S06]  /*4da20*/  FADD R3, R16, R2 ;  /* 0x0000000210037221 */ /* 0x022fcc0000000000 */
[----:B------:R-:W1:Y:S02]  /*4da30*/  ATOMS.CAST.SPIN R3, [R0], R2, R3 ;  /* 0x000000020003738d */ /* 0x000e640001800003 */
[----:B-1----:R-:W-:-:S13]  /*4da40*/  ISETP.EQ.U32.AND P0, PT, R3, 0x1, PT ;  /* 0x000000010300780c */ /* 0x002fda0003f02070 */
[----:B------:R-:W-:Y:S05]  /*4da50*/  @!P0 BRA `(.L_x_2472) ;  /* 0xffffffb000008947 */ /* 0x000fea000383ffff */
[----:B------:R-:W-:Y:S05]  /*4da60*/  BRA `(.L_x_2470) ;  /* 0x0000003000007947 */ /* 0x000fea0003800000 */
.L_x_2471:
[----:B-1----:R-:W5:Y:S02]  /*4da70*/  LD.E R3, [R36.64+0x2000] ;  /* 0x0020000824037980 */ /* 0x002f64000c101900 */
[----:B-----5:R-:W-:-:S05]  /*4da80*/  FADD R3, R16, R3 ;  /* 0x0000000310037221 */ /* 0x020fca0000000000 */
[----:B------:R1:W-:Y:S02]  /*4da90*/  ST.E [R36.64+0x2000], R3 ;  /* 0x0020000324007985 */ /* 0x0003e4000c101908 */
.L_x_2470:
[----:B------:R-:W-:Y:S05]  /*4daa0*/  BSYNC B0 ;  /* 0x0000000000007941 */ /* 0x000fea0003800000 */
.L_x_2469:
[----:B------:R-:W5:Y:S01]  /*4dab0*/  ATOM.E.ADD.F32.FTZ.RN.STRONG.GPU P0, RZ, [R36.64+0x2400], R17 ;  /* 0x0024001124ff798a */ /* 0x000f62000810e7c8 */
[----:B------:R-:W-:Y:S01]  /*4dac0*/  BSSY B0, `(.L_x_2473) ;  /* 0x000000f000007945 */ /* 0x000fe20003800000 */
[----:B-----5:R-:W-:Y:S05]  /*4dad0*/  @P0 BRA `(.L_x_2474) ;  /* 0x000000d000000947 */ /* 0x020fea0003800000 */
[----:B------:R-:W5:Y:S02]  /*4dae0*/  QSPC.E.S P0, RZ, [R36+0x2400] ;  /* 0x0024000024ff73aa */ /* 0x000f640000000500 */
[----:B-----5:R-:W-:Y:S05]  /*4daf0*/  @!P0 BRA `(.L_x_2475) ;  /* 0x0000008000008947 */ /* 0x020fea0003800000 */
[----:B------:R-:W-:-:S04]  /*4db00*/  IADD3 R0, R36, 0x2400, RZ ;  /* 0x0000240024007810 */ /* 0x000fc80007ffe0ff */
[----:B------:R-:W-:-:S05]  /*4db10*/  LOP3.LUT R0, R0, 0xffffff, RZ, 0xc0, !PT ;  /* 0x00ffffff00007812 */ /* 0x000fca00078ec0ff */
.L_x_2476:
[----:B------:R-:W5:Y:S02]  /*4db20*/  LDS R2, [R0] ;  /* 0x0000000000027984 */ /* 0x000f640000000800 */
[----:B-1---5:R-:W-:-:S06]  /*4db30*/  FADD R3, R17, R2 ;  /* 0x0000000211037221 */ /* 0x022fcc0000000000 */
[----:B------:R-:W1:Y:S02]  /*4db40*/  ATOMS.CAST.SPIN R3, [R0], R2, R3 ;  /* 0x000000020003738d */ /* 0x000e640001800003 */
[----:B-1----:R-:W-:-:S13]  /*4db50*/  ISETP.EQ.U32.AND P0, PT, R3, 0x1, PT ;  /* 0x000000010300780c */ /* 0x002fda0003f02070 */
[----:B------:R-:W-:Y:S05]  /*4db60*/  @!P0 BRA `(.L_x_2476) ;  /* 0xffffffb000008947 */ /* 0x000fea000383ffff */
[----:B------:R-:W-:Y:S05]  /*4db70*/  BRA `(.L_x_2474) ;  /* 0x0000003000007947 */ /* 0x000fea0003800000 */
.L_x_2475:
[----:B------:R-:W5:Y:S02]  /*4db80*/  LD.E R0, [R36.64+0x2400] ;  /* 0x0024000824007980 */ /* 0x000f64000c101900 */
[----:B-----5:R-:W-:-:S05]  /*4db90*/  FADD R17, R17, R0 ;  /* 0x0000000011117221 */ /* 0x020fca0000000000 */
[----:B------:R1:W-:Y:S02]  /*4dba0*/  ST.E [R36.64+0x2400], R17 ;  /* 0x0024001124007985 */ /* 0x0003e4000c101908 */
.L_x_2474:
[----:B------:R-:W-:Y:S05]  /*4dbb0*/  BSYNC B0 ;  /* 0x0000000000007941 */ /* 0x000fea0003800000 */
.L_x_2473:
[----:B------:R-:W5:Y:S01]  /*4dbc0*/  ATOM.E.ADD.F32.FTZ.RN.STRONG.GPU P0, RZ, [R36.64+0x2800], R18 ;  /* 0x0028001224ff798a */ /* 0x000f62000810e7c8 */
[----:B------:R-:W-:Y:S01]  /*4dbd0*/  BSSY B0, `(.L_x_2477) ;  /* 0x000000f000007945 */ /* 0x000fe20003800000 */
[----:B-----5:R-:W-:Y:S05]  /*4dbe0*/  @P0 BRA `(.L_x_2478) ;  /* 0x000000d000000947 */ /* 0x020fea0003800000 */
[----:B------:R-:W5:Y:S02]  /*4dbf0*/  QSPC.E.S P0, RZ, [R36+0x2800] ;  /* 0x0028000024ff73aa */ /* 0x000f640000000500 */
[----:B-----5:R-:W-:Y:S05]  /*4dc00*/  @!P0 BRA `(.L_x_2479) ;  /* 0x0000008000008947 */ /* 0x020fea0003800000 */
[----:B------:R-:W-:-:S04]  /*4dc10*/  IADD3 R0, R36, 0x2800, RZ ;  /* 0x0000280024007810 */ /* 0x000fc80007ffe0ff */
[----:B------:R-:W-:-:S05]  /*4dc20*/  LOP3.LUT R0, R0, 0xffffff, RZ, 0xc0, !PT ;  /* 0x00ffffff00007812 */ /* 0x000fca00078ec0ff */
.L_x_2480:
[----:B------:R-:W5:Y:S02]  /*4dc30*/  LDS R2, [R0] ;  /* 0x0000000000027984 */ /* 0x000f640000000800 */
[----:B-1---5:R-:W-:-:S06]  /*4dc40*/  FADD R3, R18, R2 ;  /* 0x0000000212037221 */ /* 0x022fcc0000000000 */
[----:B------:R-:W1:Y:S02]  /*4dc50*/  ATOMS.CAST.SPIN R3, [R0], R2, R3 ;  /* 0x000000020003738d */ /* 0x000e640001800003 */
[----:B-1----:R-:W-:-:S13]  /*4dc60*/  ISETP.EQ.U32.AND P0, PT, R3, 0x1, PT ;  /* 0x000000010300780c */ /* 0x002fda0003f02070 */
[----:B------:R-:W-:Y:S05]  /*4dc70*/  @!P0 BRA `(.L_x_2480) ;  /* 0xffffffb000008947 */ /* 0x000fea000383ffff */
[----:B------:R-:W-:Y:S05]  /*4dc80*/  BRA `(.L_x_2478) ;  /* 0x0000003000007947 */ /* 0x000fea0003800000 */
.L_x_2479:
[----:B-1----:R-:W5:Y:S02]  /*4dc90*/  LD.E R3, [R36.64+0x2800] ;  /* 0x0028000824037980 */ /* 0x002f64000c101900 */
[----:B-----5:R-:W-:-:S05]  /*4dca0*/  FADD R3, R18, R3 ;  /* 0x0000000312037221 */ /* 0x020fca0000000000 */
[----:B------:R1:W-:Y:S02]  /*4dcb0*/  ST.E [R36.64+0x2800], R3 ;  /* 0x0028000324007985 */ /* 0x0003e4000c101908 */
.L_x_2478:
[----:B------:R-:W-:Y:S05]  /*4dcc0*/  BSYNC B0 ;  /* 0x0000000000007941 */ /* 0x000fea0003800000 */
.L_x_2477:
[----:B------:R-:W5:Y:S01]  /*4dcd0*/  ATOM.E.ADD.F32.FTZ.RN.STRONG.GPU P0, RZ, [R36.64+0x2c00], R19 ;  /* 0x002c001324ff798a */ /* 0x000f62000810e7c8 */
[----:B------:R-:W-:Y:S01]  /*4dce0*/  BSSY B0, `(.L_x_2481) ;  /* 0x000000f000007945 */ /* 0x000fe20003800000 */
[----:B-----5:R-:W-:Y:S05]  /*4dcf0*/  @P0 BRA `(.L_x_2482) ;  /* 0x000000d000000947 */ /* 0x020fea0003800000 */
[----:B------:R-:W5:Y:S02]  /*4dd00*/  QSPC.E.S P0, RZ, [R36+0x2c00] ;  /* 0x002c000024ff73aa */ /* 0x000f640000000500 */
[----:B-----5:R-:W-:Y:S05]  /*4dd10*/  @!P0 BRA `(.L_x_2483) ;  /* 0x0000008000008947 */ /* 0x020fea0003800000 */
[----:B------:R-:W-:-:S04]  /*4dd20*/  IADD3 R0, R36, 0x2c00, RZ ;  /* 0x00002c0024007810 */ /* 0x000fc80007ffe0ff */
[----:B------:R-:W-:-:S05]  /*4dd30*/  LOP3.LUT R0, R0, 0xffffff, RZ, 0xc0, !PT ;  /* 0x00ffffff00007812 */ /* 0x000fca00078ec0ff */
.L_x_2484:
[----:B------:R-:W5:Y:S02]  /*4dd40*/  LDS R2, [R0] ;  /* 0x0000000000027984 */ /* 0x000f640000000800 */
[----:B-1---5:R-:W-:-:S06]  /*4dd50*/  FADD R3, R19, R2 ;  /* 0x0000000213037221 */ /* 0x022fcc0000000000 */
[----:B------:R-:W1:Y:S02]  /*4dd60*/  ATOMS.CAST.SPIN R3, [R0], R2, R3 ;  /* 0x000000020003738d */ /* 0x000e640001800003 */
[----:B-1----:R-:W-:-:S13]  /*4dd70*/  ISETP.EQ.U32.AND P0, PT, R3, 0x1, PT ;  /* 0x000000010300780c */ /* 0x002fda0003f02070 */
[----:B------:R-:W-:Y:S05]  /*4dd80*/  @!P0 BRA `(.L_x_2484) ;  /* 0xffffffb000008947 */ /* 0x000fea000383ffff */
[----:B------:R-:W-:Y:S05]  /*4dd90*/  BRA `(.L_x_2482) ;  /* 0x0000003000007947 */ /* 0x000fea0003800000 */
.L_x_2483:
[----:B------:R-:W5:Y:S02]  /*4dda0*/  LD.E R0, [R36.64+0x2c00] ;  /* 0x002c000824007980 */ /* 0x000f64000c101900 */
[----:B-----5:R-:W-:-:S05]  /*4ddb0*/  FADD R19, R19, R0 ;  /* 0x0000000013137221 */ /* 0x020fca0000000000 */
[----:B------:R1:W-:Y:S02]  /*4ddc0*/  ST.E [R36.64+0x2c00], R19 ;  /* 0x002c001324007985 */ /* 0x0003e4000c101908 */
.L_x_2482:
[----:B------:R-:W-:Y:S05]  /*4ddd0*/  BSYNC B0 ;  /* 0x0000000000007941 */ /* 0x000fea0003800000 */
.L_x_2481:
[----:B------:R-:W5:Y:S01]  /*4dde0*/  ATOM.E.ADD.F32.FTZ.RN.STRONG.GPU P0, RZ, [R36.64+0x3000], R12 ;  /* 0x0030000c24ff798a */ /* 0x000f62000810e7c8 */
[----:B------:R-:W-:Y:S01]  /*4ddf0*/  BSSY B0, `(.L_x_2485) ;  /* 0x000000f000007945 */ /* 0x000fe20003800000 */
[----:B-----5:R-:W-:Y:S05]  /*4de00*/  @P0 BRA `(.L_x_2486) ;  /* 0x000000d000000947 */ /* 0x020fea0003800000 */
[----:B------:R-:W5:Y:S02]  /*4de10*/  QSPC.E.S P0, RZ, [R36+0x3000] ;  /* 0x0030000024ff73aa */ /* 0x000f640000000500 */
[----:B-----5:R-:W-:Y:S05]  /*4de20*/  @!P0 BRA `(.L_x_2487) ;  /* 0x0000008000008947 */ /* 0x020fea0003800000 */
[----:B------:R-:W-:-:S04]  /*4de30*/  IADD3 R0, R36, 0x3000, RZ ;  /* 0x0000300024007810 */ /* 0x000fc80007ffe0ff */
[----:B------:R-:W-:-:S05]  /*4de40*/  LOP3.LUT R0, R0, 0xffffff, RZ, 0xc0, !PT ;  /* 0x00ffffff00007812 */ /* 0x000fca00078ec0ff */
.L_x_2488:
[----:B------:R-:W5:Y:S02]  /*4de50*/  LDS R2, [R0] ;  /* 0x0000000000027984 */ /* 0x000f640000000800 */
[----:B-1---5:R-:W-:-:S06]  /*4de60*/  FADD R3, R12, R2 ;  /* 0x000000020c037221 */ /* 0x022fcc0000000000 */
[----:B------:R-:W1:Y:S02]  /*4de70*/  ATOMS.CAST.SPIN R3, [R0], R2, R3 ;  /* 0x000000020003738d */ /* 0x000e640001800003 */
[----:B-1----:R-:W-:-:S13]  /*4de80*/  ISETP.EQ.U32.AND P0, PT, R3, 0x1, PT ;  /* 0x000000010300780c */ /* 0x002fda0003f02070 */
[----:B------:R-:W-:Y:S05]  /*4de90*/  @!P0 BRA `(.L_x_2488) ;  /* 0xffffffb000008947 */ /* 0x000fea000383ffff */
[----:B------:R-:W-:Y:S05]  /*4dea0*/  BRA `(.L_x_2486) ;  /* 0x0000003000007947 */ /* 0x000fea0003800000 */
.L_x_2487:
[----:B-1----:R-:W5:Y:S02]  /*4deb0*/  LD.E R3, [R36.64+0x3000] ;  /* 0x0030000824037980 */ /* 0x002f64000c101900 */
[----:B-----5:R-:W-:-:S05]  /*4dec0*/  FADD R3, R12, R3 ;  /* 0x000000030c037221 */ /* 0x020fca0000000000 */
[----:B------:R1:W-:Y:S02]  /*4ded0*/  ST.E [R36.64+0x3000], R3 ;  /* 0x0030000324007985 */ /* 0x0003e4000c101908 */
.L_x_2486:
[----:B------:R-:W-:Y:S05]  /*4dee0*/  BSYNC B0 ;  /* 0x0000000000007941 */ /* 0x000fea0003800000 */
.L_x_2485:
[----:B------:R-:W5:Y:S01]  /*4def0*/  ATOM.E.ADD.F32.FTZ.RN.STRONG.GPU P0, RZ, [R36.64+0x3400], R13 ;  /* 0x0034000d24ff798a */ /* 0x000f62000810e7c8 */
[----:B------:R-:W-:Y:S01]  /*4df00*/  BSSY B0, `(.L_x_2489) ;  /* 0x000000f000007945 */ /* 0x000fe20003800000 */
[----:B-----5:R-:W-:Y:S05]  /*4df10*/  @P0 BRA `(.L_x_2490) ;  /* 0x000000d000000947 */ /* 0x020fea0003800000 */
[----:B------:R-:W5:Y:S02]  /*4df20*/  QSPC.E.S P0, RZ, [R36+0x3400] ;  /* 0x0034000024ff73aa */ /* 0x000f640000000500 */
[----:B-----5:R-:W-:Y:S05]  /*4df30*/  @!P0 BRA `(.L_x_2491) ;  /* 0x0000008000008947 */ /* 0x020fea0003800000 */
[----:B------:R-:W-:-:S04]  /*4df40*/  IADD3 R0, R36, 0x3400, RZ ;  /* 0x0000340024007810 */ /* 0x000fc80007ffe0ff */
[----:B------:R-:W-:-:S05]  /*4df50*/  LOP3.LUT R0, R0, 0xffffff, RZ, 0xc0, !PT ;  /* 0x00ffffff00007812 */ /* 0x000fca00078ec0ff */
.L_x_2492:
[----:B------:R-:W5:Y:S02]  /*4df60*/  LDS R2, [R0] ;  /* 0x0000000000027984 */ /* 0x000f640000000800 */
[----:B-1---5:R-:W-:-:S06]  /*4df70*/  FADD R3, R13, R2 ;  /* 0x000000020d037221 */ /* 0x022fcc0000000000 */
[----:B------:R-:W1:Y:S02]  /*4df80*/  ATOMS.CAST.SPIN R3, [R0], R2, R3 ;  /* 0x000000020003738d */ /* 0x000e640001800003 */
[----:B-1----:R-:W-:-:S13]  /*4df90*/  ISETP.EQ.U32.AND P0, PT, R3, 0x1, PT ;  /* 0x000000010300780c */ /* 0x002fda0003f02070 */
[----:B------:R-:W-:Y:S05]  /*4dfa0*/  @!P0 BRA `(.L_x_2492) ;  /* 0xffffffb000008947 */ /* 0x000fea000383ffff */
[----:B------:R-:W-:Y:S05]  /*4dfb0*/  BRA `(.L_x_2490) ;  /* 0x0000003000007947 */ /* 0x000fea0003800000 */
.L_x_2491:
[----:B------:R-:W5:Y:S02]  /*4dfc0*/  LD.E R0, [R36.64+0x3400] ;  /* 0x0034000824007980 */ /* 0x000f64000c101900 */
[----:B-----5:R-:W-:-:S05]  /*4dfd0*/  FADD R13, R13, R0 ;  /* 0x000000000d0d7221 */ /* 0x020fca0000000000 */
[----:B------:R1:W-:Y:S02]  /*4dfe0*/  ST.E [R36.64+0x3400], R13 ;  /* 0x0034000d24007985 */ /* 0x0003e4000c101908 */
.L_x_2490:
[----:B------:R-:W-:Y:S05]  /*4dff0*/  BSYNC B0 ;  /* 0x0000000000007941 */ /* 0x000fea0003800000 */
.L_x_2489:
[----:B------:R-:W5:Y:S01]  /*4e000*/  ATOM.E.ADD.F32.FTZ.RN.STRONG.GPU P0, RZ, [R36.64+0x3800], R14 ;  /* 0x0038000e24ff798a */ /* 0x000f62000810e7c8 */
[----:B------:R-:W-:Y:S01]  /*4e010*/  BSSY B0, `(.L_x_2493) ;  /* 0x000000f000007945 */ /* 0x000fe20003800000 */
[----:B-----5:R-:W-:Y:S05]  /*4e020*/  @P0 BRA `(.L_x_2494) ;  /* 0x000000d000000947 */ /* 0x020fea0003800000 */
[----:B------:R-:W5:Y:S02]  /*4e030*/  QSPC.E.S P0, RZ, [R36+0x3800] ;  /* 0x0038000024ff73aa */ /* 0x000f640000000500 */
[----:B-----5:R-:W-:Y:S05]  /*4e040*/  @!P0 BRA `(.L_x_2495) ;  /* 0x0000008000008947 */ /* 0x020fea0003800000 */
[----:B------:R-:W-:-:S04]  /*4e050*/  IADD3 R0, R36, 0x3800, RZ ;  /* 0x0000380024007810 */ /* 0x000fc80007ffe0ff */
[----:B------:R-:W-:-:S05]  /*4e060*/  LOP3.LUT R0, R0, 0xffffff, RZ, 0xc0, !PT ;  /* 0x00ffffff00007812 */ /* 0x000fca00078ec0ff */
.L_x_2496:
[----:B------:R-:W5:Y:S02]  /*4e070*/  LDS R2, [R0] ;  /* 0x0000000000027984 */ /* 0x000f640000000800 */
[----:B-1---5:R-:W-:-:S06]  /*4e080*/  FADD R3, R14, R2 ;  /* 0x000000020e037221 */ /* 0x022fcc0000000000 */
[----:B------:R-:W1:Y:S02]  /*4e090*/  ATOMS.CAST.SPIN R3, [R0], R2, R3 ;  /* 0x000000020003738d */ /* 0x000e640001800003 */
[----:B-1----:R-:W-:-:S13]  /*4e0a0*/  ISETP.EQ.U32.AND P0, PT, R3, 0x1, PT ;  /* 0x000000010300780c */ /* 0x002fda0003f02070 */
[----:B------:R-:W-:Y:S05]  /*4e0b0*/  @!P0 BRA `(.L_x_2496) ;  /* 0xffffffb000008947 */ /* 0x000fea000383ffff */
[----:B------:R-:W-:Y:S05]  /*4e0c0*/  BRA `(.L_x_2494) ;  /* 0x0000003000007947 */ /* 0x000fea0003800000 */
.L_x_2495:
[----:B-1----:R-:W5:Y:S02]  /*4e0d0*/  LD.E R3, [R36.64+0x3800] ;  /* 0x0038000824037980 */ /* 0x002f64000c101900 */
[----:B-----5:R-:W-:-:S05]  /*4e0e0*/  FADD R3, R14, R3 ;  /* 0x000000030e037221 */ /* 0x020fca0000000000 */
[----:B------:R1:W-:Y:S02]  /*4e0f0*/  ST.E [R36.64+0x3800], R3 ;  /* 0x0038000324007985 */ /* 0x0003e4000c101908 */
.L_x_2494:
[----:B------:R-:W-:Y:S05]  /*4e100*/  BSYNC B0 ;  /* 0x0000000000007941 */ /* 0x000fea0003800000 */
.L_x_2493:
[----:B------:R-:W5:Y:S01]  /*4e110*/  ATOM.E.ADD.F32.FTZ.RN.STRONG.GPU P0, RZ, [R36.64+0x3c00], R15 ;  /* 0x003c000f24ff798a */ /* 0x000f62000810e7c8 */
[----:B------:R-:W-:Y:S01]  /*4e120*/  BSSY B0, `(.L_x_2497) ;  /* 0x000000f000007945 */ /* 0x000fe20003800000 */
[----:B-----5:R-:W-:Y:S05]  /*4e130*/  @P0 BRA `(.L_x_2498) ;  /* 0x000000d000000947 */ /* 0x020fea0003800000 */
[----:B------:R-:W5:Y:S02]  /*4e140*/  QSPC.E.S P0, RZ, [R36+0x3c00] ;  /* 0x003c000024ff73aa */ /* 0x000f640000000500 */
[----:B-----5:R-:W-:Y:S05]  /*4e150*/  @!P0 BRA `(.L_x_2499) ;  /* 0x0000008000008947 */ /* 0x020fea0003800000 */
[----:B------:R-:W-:-:S04]  /*4e160*/  IADD3 R0, R36, 0x3c00, RZ ;  /* 0x00003c0024007810 */ /* 0x000fc80007ffe0ff */
[----:B------:R-:W-:-:S05]  /*4e170*/  LOP3.LUT R0, R0, 0xffffff, RZ, 0xc0, !PT ;  /* 0x00ffffff00007812 */ /* 0x000fca00078ec0ff */
.L_x_2500:
[----:B------:R-:W5:Y:S02]  /*4e180*/  LDS R2, [R0] ;  /* 0x0000000000027984 */ /* 0x000f640000000800 */
[----:B-1---5:R-:W-:-:S06]  /*4e190*/  FADD R3, R15, R2 ;  /* 0x000000020f037221 */ /* 0x022fcc0000000000 */
[----:B------:R-:W1:Y:S02]  /*4e1a0*/  ATOMS.CAST.SPIN R3, [R0], R2, R3 ;  /* 0x000000020003738d */ /* 0x000e640001800003 */
[----:B-1----:R-:W-:-:S13]  /*4e1b0*/  ISETP.EQ.U32.AND P0, PT, R3, 0x1, PT ;  /* 0x000000010300780c */ /* 0x002fda0003f02070 */
[----:B------:R-:W-:Y:S05]  /*4e1c0*/  @!P0 BRA `(.L_x_2500) ;  /* 0xffffffb000008947 */ /* 0x000fea000383ffff */
[----:B------:R-:W-:Y:S05]  /*4e1d0*/  BRA `(.L_x_2498) ;  /* 0x0000003000007947 */ /* 0x000fea0003800000 */
.L_x_2499:
[----:B------:R-:W5:Y:S02]  /*4e1e0*/  LD.E R0, [R36.64+0x3c00] ;  /* 0x003c000824007980 */ /* 0x000f64000c101900 */
[----:B-----5:R-:W-:-:S05]  /*4e1f0*/  FADD R15, R15, R0 ;  /* 0x000000000f0f7221 */ /* 0x020fca0000000000 */
[----:B------:R1:W-:Y:S02]  /*4e200*/  ST.E [R36.64+0x3c00], R15 ;  /* 0x003c000f24007985 */ /* 0x0003e4000c101908 */
.L_x_2498:
[----:B------:R-:W-:Y:S05]  /*4e210*/  BSYNC B0 ;  /* 0x0000000000007941 */ /* 0x000fea0003800000 */
.L_x_2497:
[----:B------:R-:W5:Y:S01]  /*4e220*/  ATOM.E.ADD.F32.FTZ.RN.STRONG.GPU P0, RZ, [R36.64+0x4000], R20 ;  /* 0x0040001424ff798a */ /* 0x000f62000810e7c8 */
[----:B------:R-:W-:Y:S01]  /*4e230*/  BSSY B0, `(.L_x_2501) ;  /* 0x000000f000007945 */ /* 0x000fe20003800000 */
[----:B-----5:R-:W-:Y:S05]  /*4e240*/  @P0 BRA `(.L_x_2502) ;  /* 0x000000d000000947 */ /* 0x020fea0003800000 */
[----:B------:R-:W5:Y:S02]  /*4e250*/  QSPC.E.S P0, RZ, [R36+0x4000] ;  /* 0x0040000024ff73aa */ /* 0x000f640000000500 */
[----:B-----5:R-:W-:Y:S05]  /*4e260*/  @!P0 BRA `(.L_x_2503) ;  /* 0x0000008000008947 */ /* 0x020fea0003800000 */
[----:B------:R-:W-:-:S04]  /*4e270*/  IADD3 R0, R36, 0x4000, RZ ;  /* 0x0000400024007810 */ /* 0x000fc80007ffe0ff */
[----:B------:R-:W-:-:S05]  /*4e280*/  LOP3.LUT R0, R0, 0xffffff, RZ, 0xc0, !PT ;  /* 0x00ffffff00007812 */ /* 0x000fca00078ec0ff */
.L_x_2504:
[----:B------:R-:W5:Y:S02]  /*4e290*/  LDS R2, [R0] ;  /* 0x0000000000027984 */ /* 0x000f640000000800 */
[----:B-1---5:R-:W-:-:S06]  /*4e2a0*/  FADD R3, R20, R2 ;  /* 0x0000000214037221 */ /* 0x022fcc0000000000 */
[----:B------:R-:W1:Y:S02]  /*4e2b0*/  ATOMS.CAST.SPIN R3, [R0], R2, R3 ;  /* 0x000000020003738d */ /* 0x000e640001800003 */
[----:B-1----:R-:W-:-:S13]  /*4e2c0*/  ISETP.EQ.U32.AND P0, PT, R3, 0x1, PT ;  /* 0x000000010300780c */ /* 0x002fda0003f02070 */
[----:B------:R-:W-:Y:S05]  /*4e2d0*/  @!P0 BRA `(.L_x_2504) ;  /* 0xffffffb000008947 */ /* 0x000fea000383ffff */
[----:B------:R-:W-:Y:S05]  /*4e2e0*/  BRA `(.L_x_2502) ;  /* 0x0000003000007947 */ /* 0x000fea0003800000 */
.L_x_2503:
[----:B-1----:R-:W5:Y:S02]  /*4e2f0*/  LD.E R3, [R36.64+0x4000] ;  /* 0x0040000824037980 */ /* 0x002f64000c101900 */
[----:B-----5:R-:W-:-:S05]  /*4e300*/  FADD R3, R20, R3 ;  /* 0x0000000314037221 */ /* 0x020fca0000000000 */
[----:B------:R1:W-:Y:S02]  /*4e310*/  ST.E [R36.64+0x4000], R3 ;  /* 0x0040000324007985 */ /* 0x0003e4000c101908 */
.L_x_2502:
[----:B------:R-:W-:Y:S05]  /*4e320*/  BSYNC B0 ;  /* 0x0000000000007941 */ /* 0x000fea0003800000 */
.L_x_2501:
[----:B------:R-:W5:Y:S01]  /*4e330*/  ATOM.E.ADD.F32.FTZ.RN.STRONG.GPU P0, RZ, [R36.64+0x4400], R21 ;  /* 0x0044001524ff798a */ /* 0x000f62000810e7c8 */
[----:B------:R-:W-:Y:S01]  /*4e340*/  BSSY B0, `(.L_x_2505) ;  /* 0x000000f000007945 */ /* 0x000fe20003800000 */
[----:B-----5:R-:W-:Y:S05]  /*4e350*/  @P0 BRA `(.L_x_2506) ;  /* 0x000000d000000947 */ /* 0x020fea0003800000 */
[----:B------:R-:W5:Y:S02]  /*4e360*/  QSPC.E.S P0, RZ, [R36+0x4400] ;  /* 0x0044000024ff73aa */ /* 0x000f640000000500 */
[----:B-----5:R-:W-:Y:S05]  /*4e370*/  @!P0 BRA `(.L_x_2507) ;  /* 0x0000008000008947 */ /* 0x020fea0003800000 */
[----:B------:R-:W-:-:S04]  /*4e380*/  IADD3 R0, R36, 0x4400, RZ ;  /* 0x0000440024007810 */ /* 0x000fc80007ffe0ff */
[----:B------:R-:W-:-:S05]  /*4e390*/  LOP3.LUT R0, R0, 0xffffff, RZ, 0xc0, !PT ;  /* 0x00ffffff00007812 */ /* 0x000fca00078ec0ff */
.L_x_2508:
[----:B------:R-:W5:Y:S02]  /*4e3a0*/  LDS R2, [R0] ;  /* 0x0000000000027984 */ /* 0x000f640000000800 */
[----:B-1---5:R-:W-:-:S06]  /*4e3b0*/  FADD R3, R21, R2 ;  /* 0x0000000215037221 */ /* 0x022fcc0000000000 */
[----:B------:R-:W1:Y:S02]  /*4e3c0*/  ATOMS.CAST.SPIN R3, [R0], R2, R3 ;  /* 0x000000020003738d */ /* 0x000e640001800003 */
[----:B-1----:R-:W-:-:S13]  /*4e3d0*/  ISETP.EQ.U32.AND P0, PT, R3, 0x1, PT ;  /* 0x000000010300780c */ /* 0x002fda0003f02070 */
[----:B------:R-:W-:Y:S05]  /*4e3e0*/  @!P0 BRA `(.L_x_2508) ;  /* 0xffffffb000008947 */ /* 0x000fea000383ffff */
[----:B------:R-:W-:Y:S05]  /*4e3f0*/  BRA `(.L_x_2506) ;  /* 0x0000003000007947 */ /* 0x000fea0003800000 */
.L_x_2507:
[----:B------:R-:W5:Y:S02]  /*4e400*/  LD.E R0, [R36.64+0x4400] ;  /* 0x0044000824007980 */ /* 0x000f64000c101900 */
[----:B-----5:R-:W-:-:S05]  /*4e410*/  FADD R21, R21, R0 ;  /* 0x0000000015157221 */ /* 0x020fca0000000000 */
[----:B------:R1:W-:Y:S02]  /*4e420*/  ST.E [R36.64+0x4400], R21 ;  /* 0x0044001524007985 */ /* 0x0003e4000c101908 */
.L_x_2506:
[----:B------:R-:W-:Y:S05]  /*4e430*/  BSYNC B0 ;  /* 0x0000000000007941 */ /* 0x000fea0003800000 */
.L_x_2505:
[----:B------:R-:W5:Y:S01]  /*4e440*/  ATOM.E.ADD.F32.FTZ.RN.STRONG.GPU P0, RZ, [R36.64+0x4800], R22 ;  /* 0x0048001624ff798a */ /* 0x000f62000810e7c8 */
[----:B------:R-:W-:Y:S01]  /*4e450*/  BSSY B0, `(.L_x_2509) ;  /* 0x000000f000007945 */ /* 0x000fe20003800000 */
[----:B-----5:R-:W-:Y:S05]  /*4e460*/  @P0 BRA `(.L_x_2510) ;  /* 0x000000d000000947 */ /* 0x020fea0003800000 */
[----:B------:R-:W5:Y:S02]  /*4e470*/  QSPC.E.S P0, RZ, [R36+0x4800] ;  /* 0x0048000024ff73aa */ /* 0x000f640000000500 */
[----:B-----5:R-:W-:Y:S05]  /*4e480*/  @!P0 BRA `(.L_x_2511) ;  /* 0x0000008000008947 */ /* 0x020fea0003800000 */
[----:B------:R-:W-:-:S04]  /*4e490*/  IADD3 R0, R36, 0x4800, RZ ;  /* 0x0000480024007810 */ /* 0x000fc80007ffe0ff */
[----:B------:R-:W-:-:S05]  /*4e4a0*/  LOP3.LUT R0, R0, 0xffffff, RZ, 0xc0, !PT ;  /* 0x00ffffff00007812 */ /* 0x000fca00078ec0ff */
.L_x_2512:
[----:B------:R-:W5:Y:S02]  /*4e4b0*/  LDS R2, [R0] ;  /* 0x0000000000027984 */ /* 0x000f640000000800 */
[----:B-1---5:R-:W-:-:S06]  /*4e4c0*/  FADD R3, R22, R2 ;  /* 0x0000000216037221 */ /* 0x022fcc0000000000 */
[----:B------:R-:W1:Y:S02]  /*4e4d0*/  ATOMS.CAST.SPIN R3, [R0], R2, R3 ;  /* 0x000000020003738d */ /* 0x000e640001800003 */
[----:B-1----:R-:W-:-:S13]  /*4e4e0*/  ISETP.EQ.U32.AND P0, PT, R3, 0x1, PT ;  /* 0x000000010300780c */ /* 0x002fda0003f02070 */
[----:B------:R-:W-:Y:S05]  /*4e4f0*/  @!P0 BRA `(.L_x_2512) ;  /* 0xffffffb000008947 */ /* 0x000fea000383ffff */
[----:B------:R-:W-:Y:S05]  /*4e500*/  BRA `(.L_x_2510) ;  /* 0x0000003000007947 */ /* 0x000fea0003800000 */
.L_x_2511:
[----:B-1----:R-:W5:Y:S02]  /*4e510*/  LD.E R3, [R36.64+0x4800] ;  /* 0x0048000824037980 */ /* 0x002f64000c101900 */
[----:B-----5:R-:W-:-:S05]  /*4e520*/  FADD R3, R22, R3 ;  /* 0x0000000316037221 */ /* 0x020fca0000000000 */
[----:B------:R1:W-:Y:S02]  /*4e530*/  ST.E [R36.64+0x4800], R3 ;  /* 0x0048000324007985 */ /* 0x0003e4000c101908 */
.L_x_2510:
[----:B------:R-:W-:Y:S05]  /*4e540*/  BSYNC B0 ;  /* 0x0000000000007941 */ /* 0x000fea0003800000 */
.L_x_2509:
[----:B------:R-:W5:Y:S01]  /*4e550*/  ATOM.E.ADD.F32.FTZ.RN.STRONG.GPU P0, RZ, [R36.64+0x4c00], R23 ;  /* 0x004c001724ff798a */ /* 0x000f62000810e7c8 */
[----:B------:R-:W-:Y:S01]  /*4e560*/  BSSY B0, `(.L_x_2513) ;  /* 0x000000f000007945 */ /* 0x000fe20003800000 */
[----:B-----5:R-:W-:Y:S05]  /*4e570*/  @P0 BRA `(.L_x_2514) ;  /* 0x000000d000000947 */ /* 0x020fea0003800000 */
[----:B------:R-:W5:Y:S02]  /*4e580*/  QSPC.E.S P0, RZ, [R36+0x4c00] ;  /* 0x004c000024ff73aa */ /* 0x000f640000000500 */
[----:B-----5:R-:W-:Y:S05]  /*4e590*/  @!P0 BRA `(.L_x_2515) ;  /* 0x0000008000008947 */ /* 0x020fea0003800000 */
[----:B------:R-:W-:-:S04]  /*4e5a0*/  IADD3 R0, R36, 0x4c00, RZ ;  /* 0x00004c0024007810 */ /* 0x000fc80007ffe0ff */
[----:B------:R-:W-:-:S05]  /*4e5b0*/  LOP3.LUT R0, R0, 0xffffff, RZ, 0xc0, !PT ;  /* 0x00ffffff00007812 */ /* 0x000fca00078ec0ff */
.L_x_2516:
[----:B------:R-:W5:Y:S02]  /*4e5c0*/  LDS R2, [R0] ;  /* 0x0000000000027984 */ /* 0x000f640000000800 */
[----:B-1---5:R-:W-:-:S06]  /*4e5d0*/  FADD R3, R23, R2 ;  /* 0x0000000217037221 */ /* 0x022fcc0000000000 */
[----:B------:R-:W1:Y:S02]  /*4e5e0*/  ATOMS.CAST.SPIN R3, [R0], R2, R3 ;  /* 0x000000020003738d */ /* 0x000e640001800003 */
[----:B-1----:R-:W-:-:S13]  /*4e5f0*/  ISETP.EQ.U32.AND P0, PT, R3, 0x1, PT ;  /* 0x000000010300780c */ /* 0x002fda0003f02070 */
[----:B------:R-:W-:Y:S05]  /*4e600*/  @!P0 BRA `(.L_x_2516) ;  /* 0xffffffb000008947 */ /* 0x000fea000383ffff */
[----:B------:R-:W-:Y:S05]  /*4e610*/  BRA `(.L_x_2514) ;  /* 0x0000003000007947 */ /* 0x000fea0003800000 */
.L_x_2515:
[----:B------:R-:W5:Y:S02]  /*4e620*/  LD.E R0, [R36.64+0x4c00] ;  /* 0x004c000824007980 */ /* 0x000f64000c101900 */
[----:B-----5:R-:W-:-:S05]  /*4e630*/  FADD R23, R23, R0 ;  /* 0x0000000017177221 */ /* 0x020fca0000000000 */
[----:B------:R1:W-:Y:S02]  /*4e640*/  ST.E [R36.64+0x4c00], R23 ;  /* 0x004c001724007985 */ /* 0x0003e4000c101908 */
.L_x_2514:
[----:B------:R-:W-:Y:S05]  /*4e650*/  BSYNC B0 ;  /* 0x0000000000007941 */ /* 0x000fea0003800000 */
.L_x_2513:
[----:B------:R-:W5:Y:S01]  /*4e660*/  ATOM.E.ADD.F32.FTZ.RN.STRONG.GPU P0, RZ, [R36.64+0x5000], R24 ;  /* 0x0050001824ff798a */ /* 0x000f62000810e7c8 */
[----:B------:R-:W-:Y:S01]  /*4e670*/  BSSY B0, `(.L_x_2517) ;  /* 0x000000f000007945 */ /* 0x000fe20003800000 */
[----:B-----5:R-:W-:Y:S05]  /*4e680*/  @P0 BRA `(.L_x_2518) ;  /* 0x000000d000000947 */ /* 0x020fea0003800000 */
[----:B------:R-:W5:Y:S02]  /*4e690*/  QSPC.E.S P0, RZ, [R36+0x5000] ;  /* 0x0050000024ff73aa */ /* 0x000f640000000500 */
[----:B-----5:R-:W-:Y:S05]  /*4e6a0*/  @!P0 BRA `(.L_x_2519) ;  /* 0x0000008000008947 */ /* 0x020fea0003800000 */
[----:B------:R-:W-:-:S04]  /*4e6b0*/  IADD3 R0, R36, 0x5000, RZ ;  /* 0x0000500024007810 */ /* 0x000fc80007ffe0ff */
[----:B------:R-:W-:-:S05]  /*4e6c0*/  LOP3.LUT R0, R0, 0xffffff, RZ, 0xc0, !PT ;  /* 0x00ffffff00007812 */ /* 0x000fca00078ec0ff */
.L_x_2520:
[----:B------:R-:W5:Y:S02]  /*4e6d0*/  LDS R2, [R0] ;  /* 0x0000000000027984 */ /* 0x000f640000000800 */
[----:B-1---5:R-:W-:-:S06]  /*4e6e0*/  FADD R3, R24, R2 ;  /* 0x0000000218037221 */ /* 0x022fcc0000000000 */
[----:B------:R-:W1:Y:S02]  /*4e6f0*/  ATOMS.CAST.SPIN R3, [R0], R2, R3 ;  /* 0x000000020003738d */ /* 0x000e640001800003 */
[----:B-1----:R-:W-:-:S13]  /*4e700*/  ISETP.EQ.U32.AND P0, PT, R3, 0x1, PT ;  /* 0x000000010300780c */ /* 0x002fda0003f02070 */
[----:B------:R-:W-:Y:S05]  /*4e710*/  @!P0 BRA `(.L_x_2520) ;  /* 0xffffffb000008947 */ /* 0x000fea000383ffff */
[----:B------:R-:W-:Y:S05]  /*4e720*/  BRA `(.L_x_2518) ;  /* 0x0000003000007947 */ /* 0x000fea0003800000 */
.L_x_2519:
[----:B-1----:R-:W5:Y:S02]  /*4e730*/  LD.E R3, [R36.64+0x5000] ;  /* 0x0050000824037980 */ /* 0x002f64000c101900 */
[----:B-----5:R-:W-:-:S05]  /*4e740*/  FADD R3, R24, R3 ;  /* 0x0000000318037221 */ /* 0x020fca0000000000 */
[----:B------:R1:W-:Y:S02]  /*4e750*/  ST.E [R36.64+0x5000], R3 ;  /* 0x0050000324007985 */ /* 0x0003e4000c101908 */
.L_x_2518:
[----:B------:R-:W-:Y:S05]  /*4e760*/  BSYNC B0 ;  /* 0x0000000000007941 */ /* 0x000fea0003800000 */
.L_x_2517:
[----:B------:R-:W5:Y:S01]  /*4e770*/  ATOM.E.ADD.F32.FTZ.RN.STRONG.GPU P0, RZ, [R36.64+0x5400], R25 ;  /* 0x0054001924ff798a */ /* 0x000f62000810e7c8 */
[----:B------:R-:W-:Y:S01]  /*4e780*/  BSSY B0, `(.L_x_2521) ;  /* 0x000000f000007945 */ /* 0x000fe20003800000 */
[----:B-----5:R-:W-:Y:S05]  /*4e790*/  @P0 BRA `(.L_x_2522) ;  /* 0x000000d000000947 */ /* 0x020fea0003800000 */
[----:B------:R-:W5:Y:S02]  /*4e7a0*/  QSPC.E.S P0, RZ, [R36+0x5400] ;  /* 0x0054000024ff73aa */ /* 0x000f640000000500 */
[----:B-----5:R-:W-:Y:S05]  /*4e7b0*/  @!P0 BRA `(.L_x_2523) ;  /* 0x0000008000008947 */ /* 0x020fea0003800000 */
[----:B------:R-:W-:-:S04]  /*4e7c0*/  IADD3 R0, R36, 0x5400, RZ ;  /* 0x0000540024007810 */ /* 0x000fc80007ffe0ff */
[----:B------:R-:W-:-:S05]  /*4e7d0*/  LOP3.LUT R0, R0, 0xffffff, RZ, 0xc0, !PT ;  /* 0x00ffffff00007812 */ /* 0x000fca00078ec0ff */
.L_x_2524:
[----:B------:R-:W5:Y:S02]  /*4e7e0*/  LDS R2, [R0] ;  /* 0x0000000000027984 */ /* 0x000f640000000800 */
[----:B-1---5:R-:W-:-:S06]  /*4e7f0*/  FADD R3, R25, R2 ;  /* 0x0000000219037221 */ /* 0x022fcc0000000000 */
[----:B------:R-:W1:Y:S02]  /*4e800*/  ATOMS.CAST.SPIN R3, [R0], R2, R3 ;  /* 0x000000020003738d */ /* 0x000e640001800003 */
[----:B-1----:R-:W-:-:S13]  /*4e810*/  ISETP.EQ.U32.AND P0, PT, R3, 0x1, PT ;  /* 0x000000010300780c */ /* 0x002fda0003f02070 */
[----:B------:R-:W-:Y:S05]  /*4e820*/  @!P0 BRA `(.L_x_2524) ;  /* 0xffffffb000008947 */ /* 0x000fea000383ffff */
[----:B------:R-:W-:Y:S05]  /*4e830*/  BRA `(.L_x_2522) ;  /* 0x0000003000007947 */ /* 0x000fea0003800000 */
.L_x_2523:
[----:B------:R-:W5:Y:S02]  /*4e840*/  LD.E R0, [R36.64+0x5400] ;  /* 0x0054000824007980 */ /* 0x000f64000c101900 */
[----:B-----5:R-:W-:-:S05]  /*4e850*/  FADD R25, R25, R0 ;  /* 0x0000000019197221 */ /* 0x020fca0000000000 */
[----:B------:R1:W-:Y:S02]  /*4e860*/  ST.E [R36.64+0x5400], R25 ;  /* 0x0054001924007985 */ /* 0x0003e4000c101908 */
.L_x_2522:
[----:B------:R-:W-:Y:S05]  /*4e870*/  BSYNC B0 ;  /* 0x0000000000007941 */ /* 0x000fea0003800000 */
.L_x_2521:
[----:B------:R-:W5:Y:S01]  /*4e880*/  ATOM.E.ADD.F32.FTZ.RN.STRONG.GPU P0, RZ, [R36.64+0x5800], R26 ;  /* 0x0058001a24ff798a */ /* 0x000f62000810e7c8 */
[----:B------:R-:W-:Y:S01]  /*4e890*/  BSSY B0, `(.L_x_2525) ;  /* 0x000000f000007945 */ /* 0x000fe20003800000 */
[----:B-----5:R-:W-:Y:S05]  /*4e8a0*/  @P0 BRA `(.L_x_2526) ;  /* 0x000000d000000947 */ /* 0x020fea0003800000 */
[----:B------:R-:W5:Y:S02]  /*4e8b0*/  QSPC.E.S P0, RZ, [R36+0x5800] ;  /* 0x0058000024ff73aa */ /* 0x000f640000000500 */
[----:B-----5:R-:W-:Y:S05]  /*4e8c0*/  @!P0 BRA `(.L_x_2527) ;  /* 0x0000008000008947 */ /* 0x020fea0003800000 */
[----:B------:R-:W-:-:S04]  /*4e8d0*/  IADD3 R0, R36, 0x5800, RZ ;  /* 0x0000580024007810 */ /* 0x000fc80007ffe0ff */
[----:B------:R-:W-:-:S05]  /*4e8e0*/  LOP3.LUT R0, R0, 0xffffff, RZ, 0xc0, !PT ;  /* 0x00ffffff00007812 */ /* 0x000fca00078ec0ff */
.L_x_2528:
[----:B------:R-:W5:Y:S02]  /*4e8f0*/  LDS R2, [R0] ;  /* 0x0000000000027984 */ /* 0x000f640000000800 */
[----:B-1---5:R-:W-:-:S06]  /*4e900*/  FADD R3, R26, R2 ;  /* 0x000000021a037221 */ /* 0x022fcc0000000000 */
[----:B------:R-:W1:Y:S02]  /*4e910*/  ATOMS.CAST.SPIN R3, [R0], R2, R3 ;  /* 0x000000020003738d */ /* 0x000e640001800003 */
[----:B-1----:R-:W-:-:S13]  /*4e920*/  ISETP.EQ.U32.AND P0, PT, R3, 0x1, PT ;  /* 0x000000010300780c */ /* 0x002fda0003f02070 */
[----:B------:R-:W-:Y:S05]  /*4e930*/  @!P0 BRA `(.L_x_2528) ;  /* 0xffffffb000008947 */ /* 0x000fea000383ffff */
[----:B------:R-:W-:Y:S05]  /*4e940*/  BRA `(.L_x_2526) ;  /* 0x0000003000007947 */ /* 0x000fea0003800000 */
.L_x_2527:
[----:B-1----:R-:W5:Y:S02]  /*4e950*/  LD.E R3, [R36.64+0x5800] ;  /* 0x0058000824037980 */ /* 0x002f64000c101900 */
[----:B-----5:R-:W-:-:S05]  /*4e960*/  FADD R3, R26, R3 ;  /* 0x000000031a037221 */ /* 0x020fca0000000000 */
[----:B------:R1:W-:Y:S02]  /*4e970*/  ST.E [R36.64+0x5800], R3 ;  /* 0x0058000324007985 */ /* 0x0003e4000c101908 */
.L_x_2526:
[----:B------:R-:W-:Y:S05]  /*4e980*/  BSYNC B0 ;  /* 0x0000000000007941 */ /* 0x000fea0003800000 */
.L_x_2525:
[----:B------:R-:W5:Y:S01]  /*4e990*/  ATOM.E.ADD.F32.FTZ.RN.STRONG.GPU P0, RZ, [R36.64+0x5c00], R27 ;  /* 0x005c001b24ff798a */ /* 0x000f62000810e7c8 */
[----:B------:R-:W-:Y:S01]  /*4e9a0*/  BSSY B0, `(.L_x_2529) ;  /* 0x000000f000007945 */ /* 0x000fe20003800000 */
[----:B-----5:R-:W-:Y:S05]  /*4e9b0*/  @P0 BRA `(.L_x_2530) ;  /* 0x000000d000000947 */ /* 0x020fea0003800000 */
[----:B------:R-:W5:Y:S02]  /*4e9c0*/  QSPC.E.S P0, RZ, [R36+0x5c00] ;  /* 0x005c000024ff73aa */ /* 0x000f640000000500 */
[----:B-----5:R-:W-:Y:S05]  /*4e9d0*/  @!P0 BRA `(.L_x_2531) ;  /* 0x0000008000008947 */ /* 0x020fea0003800000 */
[----:B------:R-:W-:-:S04]  /*4e9e0*/  IADD3 R0, R36, 0x5c00, RZ ;  /* 0x00005c0024007810 */ /* 0x000fc80007ffe0ff */
[----:B------:R-:W-:-:S05]  /*4e9f0*/  LOP3.LUT R0, R0, 0xffffff, RZ, 0xc0, !PT ;  /* 0x00ffffff00007812 */ /* 0x000fca00078ec0ff */
.L_x_2532:
[----:B------:R-:W5:Y:S02]  /*4ea00*/  LDS R2, [R0] ;  /* 0x0000000000027984 */ /* 0x000f640000000800 */
[----:B-1---5:R-:W-:-:S06]  /*4ea10*/  FADD R3, R27, R2 ;  /* 0x000000021b037221 */ /* 0x022fcc0000000000 */
[----:B------:R-:W1:Y:S02]  /*4ea20*/  ATOMS.CAST.SPIN R3, [R0], R2, R3 ;  /* 0x000000020003738d */ /* 0x000e640001800003 */
[----:B-1----:R-:W-:-:S13]  /*4ea30*/  ISETP.EQ.U32.AND P0, PT, R3, 0x1, PT ;  /* 0x000000010300780c */ /* 0x002fda0003f02070 */
[----:B------:R-:W-:Y:S05]  /*4ea40*/  @!P0 BRA `(.L_x_2532) ;  /* 0xffffffb000008947 */ /* 0x000fea000383ffff */
[----:B------:R-:W-:Y:S05]  /*4ea50*/  BRA `(.L_x_2530) ;  /* 0x0000003000007947 */ /* 0x000fea0003800000 */
.L_x_2531:
[----:B------:R-:W5:Y:S02]  /*4ea60*/  LD.E R0, [R36.64+0x5c00] ;  /* 0x005c000824007980 */ /* 0x000f64000c101900 */
[----:B-----5:R-:W-:-:S05]  /*4ea70*/  FADD R27, R27, R0 ;  /* 0x000000001b1b7221 */ /* 0x020fca0000000000 */
[----:B------:R1:W-:Y:S02]  /*4ea80*/  ST.E [R36.64+0x5c00], R27 ;  /* 0x005c001b24007985 */ /* 0x0003e4000c101908 */
.L_x_2530:
[----:B------:R-:W-:Y:S05]  /*4ea90*/  BSYNC B0 ;  /* 0x0000000000007941 */ /* 0x000fea0003800000 */
.L_x_2529:
[----:B------:R-:W5:Y:S01]  /*4eaa0*/  ATOM.E.ADD.F32.FTZ.RN.STRONG.GPU P0, RZ, [R36.64+0x6000], R32 ;  /* 0x0060002024ff798a */ /* 0x000f62000810e7c8 */
[----:B------:R-:W-:Y:S01]  /*4eab0*/  BSSY B0, `(.L_x_2533) ;  /* 0x000000f000007945 */ /* 0x000fe20003800000 */
[----:B-----5:R-:W-:Y:S05]  /*4eac0*/  @P0 BRA `(.L_x_2534) ;  /* 0x000000d000000947 */ /* 0x020fea0003800000 */
[----:B------:R-:W5:Y:S02]  /*4ead0*/  QSPC.E.S P0, RZ, [R36+0x6000] ;  /* 0x0060000024ff73aa */ /* 0x000f640000000500 */
[----:B-----5:R-:W-:Y:S05]  /*4eae0*/  @!P0 BRA `(.L_x_2535) ;  /* 0x0000008000008947 */ /* 0x020fea0003800000 */
[----:B------:R-:W-:-:S04]  /*4eaf0*/  IADD3 R0, R36, 0x6000, RZ ;  /* 0x0000600024007810 */ /* 0x000fc80007ffe0ff */
[----:B------:R-:W-:-:S05]  /*4eb00*/  LOP3.LUT R0, R0, 0xffffff, RZ, 0xc0, !PT ;  /* 0x00ffffff00007812 */ /* 0x000fca00078ec0ff */
.L_x_2536:
[----:B------:R-:W5:Y:S02]  /*4eb10*/  LDS R2, [R0] ;  /* 0x0000000000027984 */ /* 0x000f640000000800 */
[----:B-1---5:R-:W-:-:S06]  /*4eb20*/  FADD R3, R32, R2 ;  /* 0x0000000220037221 */ /* 0x022fcc0000000000 */
[----:B------:R-:W1:Y:S02]  /*4eb30*/  ATOMS.CAST.SPIN R3, [R0], R2, R3 ;  /* 0x000000020003738d */ /* 0x000e640001800003 */
[----:B-1----:R-:W-:-:S13]  /*4eb40*/  ISETP.EQ.U32.AND P0, PT, R3, 0x1, PT ;  /* 0x000000010300780c */ /* 0x002fda0003f02070 */
[----:B------:R-:W-:Y:S05]  /*4eb50*/  @!P0 BRA `(.L_x_2536) ;  /* 0xffffffb000008947 */ /* 0x000fea000383ffff */
[----:B------:R-:W-:Y:S05]  /*4eb60*/  BRA `(.L_x_2534) ;  /* 0x0000003000007947 */ /* 0x000fea0003800000 */
.L_x_2535:
[----:B-1----:R-:W5:Y:S02]  /*4eb70*/  LD.E R3, [R36.64+0x6000] ;  /* 0x0060000824037980 */ /* 0x002f64000c101900 */
[----:B-----5:R-:W-:-:S05]  /*4eb80*/  FADD R3, R32, R3 ;  /* 0x0000000320037221 */ /* 0x020fca0000000000 */
[----:B------:R1:W-:Y:S02]  /*4eb90*/  ST.E [R36.64+0x6000], R3 ;  /* 0x0060000324007985 */ /* 0x0003e4000c101908 */
.L_x_2534:
[----:B------:R-:W-:Y:S05]  /*4eba0*/  BSYNC B0 ;  /* 0x0000000000007941 */ /* 0x000fea0003800000 */
.L_x_2533:
[----:B------:R-:W5:Y:S01]  /*4ebb0*/  ATOM.E.ADD.F32.FTZ.RN.STRONG.GPU P0, RZ, [R36.64+0x6400], R33 ;  /* 0x0064002124ff798a */ /* 0x000f62000810e7c8 */
[----:B------:R-:W-:Y:S01]  /*4ebc0*/  BSSY B0, `(.L_x_2537) ;  /* 0x000000f000007945 */ /* 0x000fe20003800000 */
[----:B-----5:R-:W-:Y:S05]  /*4ebd0*/  @P0 BRA `(.L_x_2538) ;  /* 0x000000d000000947 */ /* 0x020fea0003800000 */
[----:B------:R-:W5:Y:S02]  /*4ebe0*/  QSPC.E.S P0, RZ, [R36+0x6400] ;  /* 0x0064000024ff73aa */ /* 0x000f640000000500 */
[----:B-----5:R-:W-:Y:S05]  /*4ebf0*/  @!P0 BRA `(.L_x_2539) ;  /* 0x0000008000008947 */ /* 0x020fea0003800000 */
[----:B------:R-:W-:-:S04]  /*4ec00*/  IADD3 R0, R36, 0x6400, RZ ;  /* 0x0000640024007810 */ /* 0x000fc80007ffe0ff */
[----:B------:R-:W-:-:S05]  /*4ec10*/  LOP3.LUT R0, R0, 0xffffff, RZ, 0xc0, !PT ;  /* 0x00ffffff00007812 */ /* 0x000fca00078ec0ff */
.L_x_2540:
[----:B------:R-:W5:Y:S02]  /*4ec20*/  LDS R2, [R0] ;  /* 0x0000000000027984 */ /* 0x000f640000000800 */
[----:B-1---5:R-:W-:-:S06]  /*4ec30*/  FADD R3, R33, R2 ;  /* 0x0000000221037221 */ /* 0x022fcc0000000000 */
[----:B------:R-:W1:Y:S02]  /*4ec40*/  ATOMS.CAST.SPIN R3, [R0], R2, R3 ;  /* 0x000000020003738d */ /* 0x000e640001800003 */
[----:B-1----:R-:W-:-:S13]  /*4ec50*/  ISETP.EQ.U32.AND P0, PT, R3, 0x1, PT ;  /* 0x000000010300780c */ /* 0x002fda0003f02070 */
[----:B------:R-:W-:Y:S05]  /*4ec60*/  @!P0 BRA `(.L_x_2540) ;  /* 0xffffffb000008947 */ /* 0x000fea000383ffff */
[----:B------:R-:W-:Y:S05]  /*4ec70*/  BRA `(.L_x_2538) ;  /* 0x0000003000007947 */ /* 0x000fea0003800000 */
.L_x_2539:
[----:B------:R-:W5:Y:S02]  /*4ec80*/  LD.E R0, [R36.64+0x6400] ;  /* 0x0064000824007980 */ /* 0x000f64000c101900 */
[----:B-----5:R-:W-:-:S05]  /*4ec90*/  FADD R33, R33, R0 ;  /* 0x0000000021217221 */ /* 0x020fca0000000000 */
[----:B------:R1:W-:Y:S02]  /*4eca0*/  ST.E [R36.64+0x6400], R33 ;  /* 0x0064002124007985 */ /* 0x0003e4000c101908 */
.L_x_2538:
[----:B------:R-:W-:Y:S05]  /*4ecb0*/  BSYNC B0 ;  /* 0x0000000000007941 */ /* 0x000fea0003800000 */
.L_x_2537:
[----:B------:R-:W5:Y:S01]  /*4ecc0*/  ATOM.E.ADD.F32.FTZ.RN.STRONG.GPU P0, RZ, [R36.64+0x6800], R34 ;  /* 0x0068002224ff798a */ /* 0x000f62000810e7c8 */
[----:B------:R-:W-:Y:S01]  /*4ecd0*/  BSSY B0, `(.L_x_2541) ;  /* 0x000000f000007945 */ /* 0x000fe20003800000 */
[----:B-----5:R-:W-:Y:S05]  /*4ece0*/  @P0 BRA `(.L_x_2542) ;  /* 0x000000d000000947 */ /* 0x020fea0003800000 */
[----:B------:R-:W5:Y:S02]  /*4ecf0*/  QSPC.E.S P0, RZ, [R36+0x6800] ;  /* 0x0068000024ff73aa */ /* 0x000f640000000500 */
[----:B-----5:R-:W-:Y:S05]  /*4ed00*/  @!P0 BRA `(.L_x_2543) ;  /* 0x0000008000008947 */ /* 0x020fea0003800000 */
[----:B------:R-:W-:-:S04]  /*4ed10*/  IADD3 R0, R36, 0x6800, RZ ;  /* 0x0000680024007810 */ /* 0x000fc80007ffe0ff */
[----:B------:R-:W-:-:S05]  /*4ed20*/  LOP3.LUT R0, R0, 0xffffff, RZ, 0xc0, !PT ;  /* 0x00ffffff00007812 */ /* 0x000fca00078ec0ff */
.L_x_2544:
[----:B------:R-:W5:Y:S02]  /*4ed30*/  LDS R2, [R0] ;  /* 0x0000000000027984 */ /* 0x000f640000000800 */
[----:B-1---5:R-:W-:-:S06]  /*4ed40*/  FADD R3, R34, R2 ;  /* 0x0000000222037221 */ /* 0x022fcc0000000000 */
[----:B------:R-:W1:Y:S02]  /*4ed50*/  ATOMS.CAST.SPIN R3, [R0], R2, R3 ;  /* 0x000000020003738d */ /* 0x000e640001800003 */
[----:B-1----:R-:W-:-:S13]  /*4ed60*/  ISETP.EQ.U32.AND P0, PT, R3, 0x1, PT ;  /* 0x000000010300780c */ /* 0x002fda0003f02070 */
[----:B------:R-:W-:Y:S05]  /*4ed70*/  @!P0 BRA `(.L_x_2544) ;  /* 0xffffffb000008947 */ /* 0x000fea000383ffff */
[----:B------:R-:W-:Y:S05]  /*4ed80*/  BRA `(.L_x_2542) ;  /* 0x0000003000007947 */ /* 0x000fea0003800000 */
.L_x_2543:
[----:B-1----:R-:W5:Y:S02]  /*4ed90*/  LD.E R3, [R36.64+0x6800] ;  /* 0x0068000824037980 */ /* 0x002f64000c101900 */
[----:B-----5:R-:W-:-:S05]  /*4eda0*/  FADD R3, R34, R3 ;  /* 0x0000000322037221 */ /* 0x020fca0000000000 */
[----:B------:R1:W-:Y:S02]  /*4edb0*/  ST.E [R36.64+0x6800], R3 ;  /* 0x0068000324007985 */ /* 0x0003e4000c101908 */
.L_x_2542:
[----:B------:R-:W-:Y:S05]  /*4edc0*/  BSYNC B0 ;  /* 0x0000000000007941 */ /* 0x000fea0003800000 */
.L_x_2541:
[----:B------:R-:W5:Y:S01]  /*4edd0*/  ATOM.E.ADD.F32.FTZ.RN.STRONG.GPU P0, RZ, [R36.64+0x6c00], R35 ;  /* 0x006c002324ff798a */ /* 0x000f62000810e7c8 */
[----:B------:R-:W-:Y:S01]  /*4ede0*/  BSSY B0, `(.L_x_2545) ;  /* 0x000000f000007945 */ /* 0x000fe20003800000 */
[----:B-----5:R-:W-:Y:S05]  /*4edf0*/  @P0 BRA `(.L_x_2546) ;  /* 0x000000d000000947 */ /* 0x020fea0003800000 */
[----:B------:R-:W5:Y:S02]  /*4ee00*/  QSPC.E.S P0, RZ, [R36+0x6c00] ;  /* 0x006c000024ff73aa */ /* 0x000f640000000500 */
[----:B-----5:R-:W-:Y:S05]  /*4ee10*/  @!P0 BRA `(.L_x_2547) ;  /* 0x0000008000008947 */ /* 0x020fea0003800000 */
[----:B------:R-:W-:-:S04]  /*4ee20*/  IADD3 R0, R36, 0x6c00, RZ ;  /* 0x00006c0024007810 */ /* 0x000fc80007ffe0ff */
[----:B------:R-:W-:-:S05]  /*4ee30*/  LOP3.LUT R0, R0, 0xffffff, RZ, 0xc0, !PT ;  /* 0x00ffffff00007812 */ /* 0x000fca00078ec0ff */
.L_x_2548:
[----:B------:R-:W5:Y:S02]  /*4ee40*/  LDS R2, [R0] ;  /* 0x0000000000027984 */ /* 0x000f640000000800 */
[----:B-1---5:R-:W-:-:S06]  /*4ee50*/  FADD R3, R35, R2 ;  /* 0x0000000223037221 */ /* 0x022fcc0000000000 */
[----:B------:R-:W1:Y:S02]  /*4ee60*/  ATOMS.CAST.SPIN R3, [R0], R2, R3 ;  /* 0x000000020003738d */ /* 0x000e640001800003 */
[----:B-1----:R-:W-:-:S13]  /*4ee70*/  ISETP.EQ.U32.AND P0, PT, R3, 0x1, PT ;  /* 0x000000010300780c */ /* 0x002fda0003f02070 */
[----:B------:R-:W-:Y:S05]  /*4ee80*/  @!P0 BRA `(.L_x_2548) ;  /* 0xffffffb000008947 */ /* 0x000fea000383ffff */
[----:B------:R-:W-:Y:S05]  /*4ee90*/  BRA `(.L_x_2546) ;  /* 0x0000003000007947 */ /* 0x000fea0003800000 */
.L_x_2547:
[----:B------:R-:W5:Y:S02]  /*4eea0*/  LD.E R0, [R36.64+0x6c00] ;  /* 0x006c000824007980 */ /* 0x000f64000c101900 */
[----:B-----5:R-:W-:-:S05]  /*4eeb0*/  FADD R35, R35, R0 ;  /* 0x0000000023237221 */ /* 0x020fca0000000000 */
[----:B------:R1:W-:Y:S02]  /*4eec0*/  ST.E [R36.64+0x6c00], R35 ;  /* 0x006c002324007985 */ /* 0x0003e4000c101908 */
.L_x_2546:
[----:B------:R-:W-:Y:S05]  /*4eed0*/  BSYNC B0 ;  /* 0x0000000000007941 */ /* 0x000fea0003800000 */
.L_x_2545:
[----:B------:R-:W5:Y:S01]  /*4eee0*/  ATOM.E.ADD.F32.FTZ.RN.STRONG.GPU P0, RZ, [R36.64+0x7000], R28 ;  /* 0x0070001c24ff798a */ /* 0x000f62000810e7c8 */
[----:B------:R-:W-:Y:S01]  /*4eef0*/  BSSY B0, `(.L_x_2549) ;  /* 0x000000f000007945 */ /* 0x000fe20003800000 */
[----:B-----5:R-:W-:Y:S05]  /*4ef00*/  @P0 BRA `(.L_x_2550) ;  /* 0x000000d000000947 */ /* 0x020fea0003800000 */
[----:B------:R-:W5:Y:S02]  /*4ef10*/  QSPC.E.S P0, RZ, [R36+0x7000] ;  /* 0x0070000024ff73aa */ /* 0x000f640000000500 */
[----:B-----5:R-:W-:Y:S05]  /*4ef20*/  @!P0 BRA `(.L_x_2551) ;  /* 0x0000008000008947 */ /* 0x020fea0003800000 */
[----:B------:R-:W-:-:S04]  /*4ef30*/  IADD3 R0, R36, 0x7000, RZ ;  /* 0x0000700024007810 */ /* 0x000fc80007ffe0ff */
[----:B------:R-:W-:-:S05]  /*4ef40*/  LOP3.LUT R0, R0, 0xffffff, RZ, 0xc0, !PT ;  /* 0x00ffffff00007812 */ /* 0x000fca00078ec0ff */
.L_x_2552:
[----:B------:R-:W5:Y:S02]  /*4ef50*/  LDS R2, [R0] ;  /* 0x0000000000027984 */ /* 0x000f640000000800 */
[----:B-1---5:R-:W-:-:S06]  /*4ef60*/  FADD R3, R28, R2 ;  /* 0x000000021c037221 */ /* 0x022fcc0000000000 */
[----:B------:R-:W1:Y:S02]  /*4ef70*/  ATOMS.CAST.SPIN R3, [R0], R2, R3 ;  /* 0x000000020003738d */ /* 0x000e640001800003 */
[----:B-1----:R-:W-:-:S13]  /*4ef80*/  ISETP.EQ.U32.AND P0, PT, R3, 0x1, PT ;  /* 0x000000010300780c */ /* 0x002fda0003f02070 */
[----:B------:R-:W-:Y:S05]  /*4ef90*/  @!P0 BRA `(.L_x_2552) ;  /* 0xffffffb000008947 */ /* 0x000fea000383ffff */
[----:B------:R-:W-:Y:S05]  /*4efa0*/  BRA `(.L_x_2550) ;  /* 0x0000003000007947 */ /* 0x000fea0003800000 */
.L_x_2551:
[----:B-1----:R-:W5:Y:S02]  /*4efb0*/  LD.E R3, [R36.64+0x7000] ;  /* 0x0070000824037980 */ /* 0x002f64000c101900 */
[----:B-----5:R-:W-:-:S05]  /*4efc0*/  FADD R3, R28, R3 ;  /* 0x000000031c037221 */ /* 0x020fca0000000000 */
[----:B------:R1:W-:Y:S02]  /*4efd0*/  ST.E [R36.64+0x7000], R3 ;  /* 0x0070000324007985 */ /* 0x0003e4000c101908 */
.L_x_2550:
[----:B------:R-:W-:Y:S05]  /*4efe0*/  BSYNC B0 ;  /* 0x0000000000007941 */ /* 0x000fea0003800000 */
.L_x_2549:
[----:B------:R-:W5:Y:S01]  /*4eff0*/  ATOM.E.ADD.F32.FTZ.RN.STRONG.GPU P0, RZ, [R36.64+0x7400], R29 ;  /* 0x0074001d24ff798a */ /* 0x000f62000810e7c8 */
[----:B------:R-:W-:Y:S01]  /*4f000*/  BSSY B0, `(.L_x_2553) ;  /* 0x000000f000007945 */ /* 0x000fe20003800000 */
[----:B-----5:R-:W-:Y:S05]  /*4f010*/  @P0 BRA `(.L_x_2554) ;  /* 0x000000d000000947 */ /* 0x020fea0003800000 */
[----:B------:R-:W5:Y:S02]  /*4f020*/  QSPC.E.S P0, RZ, [R36+0x7400] ;  /* 0x0074000024ff73aa */ /* 0x000f640000000500 */
[----:B-----5:R-:W-:Y:S05]  /*4f030*/  @!P0 BRA `(.L_x_2555) ;  /* 0x0000008000008947 */ /* 0x020fea0003800000 */
[----:B------:R-:W-:-:S04]  /*4f040*/  IADD3 R0, R36, 0x7400, RZ ;  /* 0x0000740024007810 */ /* 0x000fc80007ffe0ff */
[----:B------:R-:W-:-:S05]  /*4f050*/  LOP3.LUT R0, R0, 0xffffff, RZ, 0xc0, !PT ;  /* 0x00ffffff00007812 */ /* 0x000fca00078ec0ff */
.L_x_2556:
[----:B------:R-:W5:Y:S02]  /*4f060*/  LDS R2, [R0] ;  /* 0x0000000000027984 */ /* 0x000f640000000800 */
[----:B-1---5:R-:W-:-:S06]  /*4f070*/  FADD R3, R29, R2 ;  /* 0x000000021d037221 */ /* 0x022fcc0000000000 */
[----:B------:R-:W1:Y:S02]  /*4f080*/  ATOMS.CAST.SPIN R3, [R0], R2, R3 ;  /* 0x000000020003738d */ /* 0x000e640001800003 */
[----:B-1----:R-:W-:-:S13]  /*4f090*/  ISETP.EQ.U32.AND P0, PT, R3, 0x1, PT ;  /* 0x000000010300780c */ /* 0x002fda0003f02070 */
[----:B------:R-:W-:Y:S05]  /*4f0a0*/  @!P0 BRA `(.L_x_2556) ;  /* 0xffffffb000008947 */ /* 0x000fea000383ffff */
[----:B------:R-:W-:Y:S05]  /*4f0b0*/  BRA `(.L_x_2554) ;  /* 0x0000003000007947 */ /* 0x000fea0003800000 */
.L_x_2555:
[----:B------:R-:W5:Y:S02]  /*4f0c0*/  LD.E R0, [R36.64+0x7400] ;  /* 0x0074000824007980 */ /* 0x000f64000c101900 */
[----:B-----5:R-:W-:-:S05]  /*4f0d0*/  FADD R29, R29, R0 ;  /* 0x000000001d1d7221 */ /* 0x020fca0000000000 */
[----:B------:R1:W-:Y:S02]  /*4f0e0*/  ST.E [R36.64+0x7400], R29 ;  /* 0x0074001d24007985 */ /* 0x0003e4000c101908 */
.L_x_2554:
[----:B------:R-:W-:Y:S05]  /*4f0f0*/  BSYNC B0 ;  /* 0x0000000000007941 */ /* 0x000fea0003800000 */
.L_x_2553:
[----:B------:R-:W5:Y:S01]  /*4f100*/  ATOM.E.ADD.F32.FTZ.RN.STRONG.GPU P0, RZ, [R36.64+0x7800], R30 ;  /* 0x0078001e24ff798a */ /* 0x000f62000810e7c8 */
[----:B------:R-:W-:Y:S01]  /*4f110*/  BSSY B0, `(.L_x_2557) ;  /* 0x000000f000007945 */ /* 0x000fe20003800000 */
[----:B-----5:R-:W-:Y:S05]  /*4f120*/  @P0 BRA `(.L_x_2558) ;  /* 0x000000d000000947 */ /* 0x020fea0003800000 */
[----:B------:R-:W5:Y:S02]  /*4f130*/  QSPC.E.S P0, RZ, [R36+0x7800] ;  /* 0x0078000024ff73aa */ /* 0x000f640000000500 */
[----:B-----5:R-:W-:Y:S05]  /*4f140*/  @!P0 BRA `(.L_x_2559) ;  /* 0x0000008000008947 */ /* 0x020fea0003800000 */
[----:B------:R-:W-:-:S04]  /*4f150*/  IADD3 R0, R36, 0x7800, RZ ;  /* 0x0000780024007810 */ /* 0x000fc80007ffe0ff */
[----:B------:R-:W-:-:S05]  /*4f160*/  LOP3.LUT R0, R0, 0xffffff, RZ, 0xc0, !PT ;  /* 0x00ffffff00007812 */ /* 0x000fca00078ec0ff */
.L_x_2560:
[----:B------:R-:W5:Y:S02]  /*4f170*/  LDS R2, [R0] ;  /* 0x0000000000027984 */ /* 0x000f640000000800 */
[----:B-1---5:R-:W-:-:S06]  /*4f180*/  FADD R3, R30, R2 ;  /* 0x000000021e037221 */ /* 0x022fcc0000000000 */
[----:B------:R-:W1:Y:S02]  /*4f190*/  ATOMS.CAST.SPIN R3, [R0], R2, R3 ;  /* 0x000000020003738d */ /* 0x000e640001800003 */
[----:B-1----:R-:W-:-:S13]  /*4f1a0*/  ISETP.EQ.U32.AND P0, PT, R3, 0x1, PT ;  /* 0x000000010300780c */ /* 0x002fda0003f02070 */
[----:B------:R-:W-:Y:S05]  /*4f1b0*/  @!P0 BRA `(.L_x_2560) ;  /* 0xffffffb000008947 */ /* 0x000fea000383ffff */
[----:B------:R-:W-:Y:S05]  /*4f1c0*/  BRA `(.L_x_2558) ;  /* 0x0000003000007947 */ /* 0x000fea0003800000 */
.L_x_2559:
[----:B-1----:R-:W5:Y:S02]  /*4f1d0*/  LD.E R3, [R36.64+0x7800] ;  /* 0x0078000824037980 */ /* 0x002f64000c101900 */
[----:B-----5:R-:W-:-:S05]  /*4f1e0*/  FADD R3, R30, R3 ;  /* 0x000000031e037221 */ /* 0x020fca0000000000 */
[----:B------:R1:W-:Y:S02]  /*4f1f0*/  ST.E [R36.64+0x7800], R3 ;  /* 0x0078000324007985 */ /* 0x0003e4000c101908 */
.L_x_2558:
[----:B------:R-:W-:Y:S05]  /*4f200*/  BSYNC B0 ;  /* 0x0000000000007941 */ /* 0x000fea0003800000 */
.L_x_2557:
[----:B------:R-:W5:Y:S01]  /*4f210*/  ATOM.E.ADD.F32.FTZ.RN.STRONG.GPU P0, RZ, [R36.64+0x7c00], R31 ;  /* 0x007c001f24ff798a */ /* 0x000f62000810e7c8 */
[----:B------:R-:W-:-:S04]  /*4f220*/  MOV R85, 0x0 ;  /* 0x0000000000557802 */ /* 0x000fc80000000f00 */
[----:B-----5:R-:W-:Y:S05]  /*4f230*/  @P0 RET.REL.NODEC R84 `(_ZN7cutlass13device_kernelIN5flash19enable_sm80_to_sm89INS1_16FlashAttnBwdSm80INS1_25CollectiveMainloopBwdSm80ILi2ELi2EN4cute5tupleIJNS5_1CILi128EEES8_NS7_ILi64EEEEEENS_6half_tEfNS_4arch4Sm80ELb0ELb1ELb1ELb0ELb0ELb0ELb0ELb0ELi2ELi4ELi4ELi4ELb0EEENS1_21CollectiveEpilogueBwdISA_SB_SD_Li256ELb0ELb0ELi2EEENS1_19SingleTileSchedulerILb0ELb0ELb0ELi128EEEEEEEEEvNT_6ParamsE) ;  /* 0xfffb0dc054000950 */ /* 0x020fea0003c3ffff */
[----:B------:R-:W5:Y:S02]  /*4f240*/  QSPC.E.S P0, RZ, [R36+0x7c00] ;  /* 0x007c000024ff73aa */ /* 0x000f640000000500 */
[----:B-----5:R-:W-:Y:S05]  /*4f250*/  @!P0 BRA `(.L_x_2561) ;  /* 0x0000009000008947 */ /* 0x020fea0003800000 */
[----:B------:R-:W-:-:S04]  /*4f260*/  IADD3 R0, R36, 0x7c00, RZ ;  /* 0x00007c0024007810 */ /* 0x000fc80007ffe0ff */
[----:B------:R-:W-:-:S05]  /*4f270*/  LOP3.LUT R0, R0, 0xffffff, RZ, 0xc0, !PT ;  /* 0x00ffffff00007812 */ /* 0x000fca00078ec0ff */
.L_x_2562:
[----:B------:R-:W5:Y:S02]  /*4f280*/  LDS R2, [R0] ;  /* 0x0000000000027984 */ /* 0x000f640000000800 */
[----:B-1---5:R-:W-:-:S06]  /*4f290*/  FADD R3, R31, R2 ;  /* 0x000000021f037221 */ /* 0x022fcc0000000000 */
[----:B------:R-:W1:Y:S02]  /*4f2a0*/  ATOMS.CAST.SPIN R3, [R0], R2, R3 ;  /* 0x000000020003738d */ /* 0x000e640001800003 */
[----:B-1----:R-:W-:-:S13]  /*4f2b0*/  ISETP.EQ.U32.AND P0, PT, R3, 0x1, PT ;  /* 0x000000010300780c */ /* 0x002fda0003f02070 */
[----:B------:R-:W-:Y:S05]  /*4f2c0*/  @!P0 BRA `(.L_x_2562) ;  /* 0xffffffb000008947 */ /* 0x000fea000383ffff */
[----:B------:R-:W-:-:S04]  /*4f2d0*/  MOV R85, 0x0 ;  /* 0x0000000000557802 */ /* 0x000fc80000000f00 */
[----:B------:R-:W-:Y:S05]  /*4f2e0*/  RET.REL.NODEC R84 `(_ZN7cutlass13device_kernelIN5flash19enable_sm80_to_sm89INS1_16FlashAttnBwdSm80INS1_25CollectiveMainloopBwdSm80ILi2ELi2EN4cute5tupleIJNS5_1CILi128EEES8_NS7_ILi64EEEEEENS_6half_tEfNS_4arch4Sm80ELb0ELb1ELb1ELb0ELb0ELb0ELb0ELb0ELi2ELi4ELi4ELi4ELb0EEENS1_21CollectiveEpilogueBwdISA_SB_SD_Li256ELb0ELb0ELi2EEENS1_19SingleTileSchedulerILb0ELb0ELb0ELi128EEEEEEEEEvNT_6ParamsE) ;  /* 0xfffb0d1054007950 */ /* 0x000fea0003c3ffff */
.L_x_2561:
[----:B------:R-:W5:Y:S01]  /*4f2f0*/  LD.E R0, [R36.64+0x7c00] ;  /* 0x007c000824007980 */ /* 0x000f62000c101900 */
[----:B------:R-:W-:Y:S01]  /*4f300*/  MOV R85, 0x0 ;  /* 0x0000000000557802 */ /* 0x000fe20000000f00 */
[----:B-----5:R-:W-:-:S05]  /*4f310*/  FADD R31, R31, R0 ;  /* 0x000000001f1f7221 */ /* 0x020fca0000000000 */
[----:B------:R1:W-:Y:S01]  /*4f320*/  ST.E [R36.64+0x7c00], R31 ;  /* 0x007c001f24007985 */ /* 0x0003e2000c101908 */
[----:B------:R-:W-:Y:S05]  /*4f330*/  RET.REL.NODEC R84 `(_ZN7cutlass13device_kernelIN5flash19enable_sm80_to_sm89INS1_16FlashAttnBwdSm80INS1_25CollectiveMainloopBwdSm80ILi2ELi2EN4cute5tupleIJNS5_1CILi128EEES8_NS7_ILi64EEEEEENS_6half_tEfNS_4arch4Sm80ELb0ELb1ELb1ELb0ELb0ELb0ELb0ELb0ELi2ELi4ELi4ELi4ELb0EEENS1_21CollectiveEpilogueBwdISA_SB_SD_Li256ELb0ELb0ELi2EEENS1_19SingleTileSchedulerILb0ELb0ELb0ELi128EEEEEEEEEvNT_6ParamsE) ;  /* 0xfffb0cc054007950 */ /* 0x000fea0003c3ffff */
        .type           $_ZN7cutlass13device_kernelIN5flash19enable_sm80_to_sm89INS1_16FlashAttnBwdSm80INS1_25CollectiveMainloopBwdSm80ILi2ELi2EN4cute5tupleIJNS5_1CILi128EEES8_NS7_ILi64EEEEEENS_6half_tEfNS_4arch4Sm80ELb0ELb1ELb1ELb0ELb0ELb0ELb0ELb0ELi2ELi4ELi4ELi4ELb0EEENS1_21CollectiveEpilogueBwdISA_SB_SD_Li256ELb0ELb0ELi2EEENS1_19SingleTileSchedulerILb0ELb0ELb0ELi128EEEEEEEEEvNT_6ParamsE$_ZZZN5flash25CollectiveMainloopBwdSm80ILi2ELi2EN4cute5tupleIJNS1_1CILi128EEES4_NS3_ILi64EEEEEEN7cutlass6half_tEfNS7_4arch4Sm80ELb0ELb1ELb1ELb0ELb0ELb0ELb0ELb0ELi2ELi4ELi4ELi4ELb0EE3mmaINS_16FlashAttnBwdSm80ISB_NS_21CollectiveEpilogueBwdIS6_S8_SA_Li256ELb0ELb0ELi2EEENS_19SingleTileSchedulerILb0ELb0ELb0ELi128EEEE13SharedStorageENS1_6TensorINS1_11ArrayEngineIfLm32EEENS1_6LayoutINS2_IJNS2_IJNS3_ILi2EEESO_EEESO_NS3_ILi4EEEEEENS2_IJNS2_IJNS3_ILi1EEESO_EEESQ_NS3_ILi8EEEEEEEEEEEEbRKNSB_6ParamsERT0_S12_iNS2_IJiiiEEERT_ENKUliT_E_clIZSC_ISJ_SX_EbS10_S12_S12_iS13_S15_EUlRS16_iE_EEDaiS16_ENKUlvE0_clEv,@function
        .size           $_ZN7cutlass13device_kernelIN5flash19enable_sm80_to_sm89INS1_16FlashAttnBwdSm80INS1_25CollectiveMainloopBwdSm80ILi2ELi2EN4cute5tupleIJNS5_1CILi128EEES8_NS7_ILi64EEEEEENS_6half_tEfNS_4arch4Sm80ELb0ELb1ELb1ELb0ELb0ELb0ELb0ELb0ELi2ELi4ELi4ELi4ELb0EEENS1_21CollectiveEpilogueBwdISA_SB_SD_Li256ELb0ELb0ELi2EEENS1_19SingleTileSchedulerILb0ELb0ELb0ELi128EEEEEEEEEvNT_6ParamsE$_ZZZN5flash25CollectiveMainloopBwdSm80ILi2ELi2EN4cute5tupleIJNS1_1CILi128EEES4_NS3_ILi64EEEEEEN7cutlass6half_tEfNS7_4arch4Sm80ELb0ELb1ELb1ELb0ELb0ELb0ELb0ELb0ELi2ELi4ELi4ELi4ELb0EE3mmaINS_16FlashAttnBwdSm80ISB_NS_21CollectiveEpilogueBwdIS6_S8_SA_Li256ELb0ELb0ELi2EEENS_19SingleTileSchedulerILb0ELb0ELb0ELi128EEEE13SharedStorageENS1_6TensorINS1_11ArrayEngineIfLm32EEENS1_6LayoutINS2_IJNS2_IJNS3_ILi2EEESO_EEESO_NS3_ILi4EEEEEENS2_IJNS2_IJNS3_ILi1EEESO_EEESQ_NS3_ILi8EEEEEEEEEEEEbRKNSB_6ParamsERT0_S12_iNS2_IJiiiEEERT_ENKUliT_E_clIZSC_ISJ_SX_EbS10_S12_S12_iS13_S15_EUlRS16_iE_EEDaiS16_ENKUlvE0_clEv,($_ZN7cutlass13device_kernelIN5flash19enable_sm80_to_sm89INS1_16FlashAttnBwdSm80INS1_25CollectiveMainloopBwdSm80ILi2ELi2EN4cute5tupleIJNS5_1CILi128EEES8_NS7_ILi64EEEEEENS_6half_tEfNS_4arch4Sm80ELb0ELb1ELb1ELb0ELb0ELb0ELb0ELb0ELi2ELi4ELi4ELi4ELb0EEENS1_21CollectiveEpilogueBwdISA_SB_SD_Li256ELb0ELb0ELi2EEENS1_19SingleTileSchedulerILb0ELb0ELb0ELi128EEEEEEEEEvNT_6ParamsE$_ZZZN5flash25CollectiveMainloopBwdSm80ILi2ELi2EN4cute5tupleIJNS1_1CILi128EEES4_NS3_ILi64EEEEEEN7cutlass6half_tEfNS7_4arch4Sm80ELb0ELb1ELb1ELb0ELb0ELb0ELb0ELb0ELi2ELi4ELi4ELi4ELb0EE3mmaINS_16FlashAttnBwdSm80ISB_NS_21CollectiveEpilogueBwdIS6_S8_SA_Li256ELb0ELb0ELi2EEENS_19SingleTileSchedulerILb0ELb0ELb0ELi128EEEE13SharedStorageENS1_6TensorINS1_11ArrayEngineIfLm32EEENS1_6LayoutINS2_IJNS2_IJNS3_ILi2EEESO_EEESO_NS3_ILi4EEEEEENS2_IJNS2_IJNS3_ILi1EEESO_EEESQ_NS3_ILi8EEEEEEEEEEEEbRKNSB_6ParamsERT0_S12_iNS2_IJiiiEEERT_ENKUliT_E_clIZSC_ISJ_SX_EbS10_S12_S12_iS13_S15_EUlRS16_iE_EEDaiS16_ENKUlvE1_clEv - $_ZN7cutlass13device_kernelIN5flash19enable_sm80_to_sm89INS1_16FlashAttnBwdSm80INS1_25CollectiveMainloopBwdSm80ILi2ELi2EN4cute5tupleIJNS5_1CILi128EEES8_NS7_ILi64EEEEEENS_6half_tEfNS_4arch4Sm80ELb0ELb1ELb1ELb0ELb0ELb0ELb0ELb0ELi2ELi4ELi4ELi4ELb0EEENS1_21CollectiveEpilogueBwdISA_SB_SD_Li256ELb0ELb0ELi2EEENS1_19SingleTileSchedulerILb0ELb0ELb0ELi128EEEEEEEEEvNT_6ParamsE$_ZZZN5flash25CollectiveMainloopBwdSm80ILi2ELi2EN4cute5tupleIJNS1_1CILi128EEES4_NS3_ILi64EEEEEEN7cutlass6half_tEfNS7_4arch4Sm80ELb0ELb1ELb1ELb0ELb0ELb0ELb0ELb0ELi2ELi4ELi4ELi4ELb0EE3mmaINS_16FlashAttnBwdSm80ISB_NS_21CollectiveEpilogueBwdIS6_S8_SA_Li256ELb0ELb0ELi2EEENS_19SingleTileSchedulerILb0ELb0ELb0ELi128EEEE13SharedStorageENS1_6TensorINS1_11ArrayEngineIfLm32EEENS1_6LayoutINS2_IJNS2_IJNS3_ILi2EEESO_EEESO_NS3_ILi4EEEEEENS2_IJNS2_IJNS3_ILi1EEESO_EEESQ_NS3_ILi8EEEEEEEEEEEEbRKNSB_6ParamsERT0_S12_iNS2_IJiiiEEERT_ENKUliT_E_clIZSC_ISJ_SX_EbS10_S12_S12_iS13_S15_EUlRS16_iE_EEDaiS16_ENKUlvE0_clEv)
$_ZN7cutlass13device_kernelIN5flash19enable_sm80_to_sm89INS1_16FlashAttnBwdSm80INS1_25CollectiveMainloopBwdSm80ILi2ELi2EN4cute5tupleIJNS5_1CILi128EEES8_NS7_ILi64EEEEEENS_6half_tEfNS_4arch4Sm80ELb0ELb1ELb1ELb0ELb0ELb0ELb0ELb0ELi2ELi4ELi4ELi4ELb0EEENS1_21CollectiveEpilogueBwdISA_SB_SD_Li256ELb0ELb0ELi2EEENS1_19SingleTileSchedulerILb0ELb0ELb0ELi128EEEEEEEEEvNT_6ParamsE$_ZZZN5flash25CollectiveMainloopBwdSm80ILi2ELi2EN4cute5tupleIJNS1_1CILi128EEES4_NS3_ILi64EEEEEEN7cutlass6half_tEfNS7_4arch4Sm80ELb0ELb1ELb1ELb0ELb0ELb0ELb0ELb0ELi2ELi4ELi4ELi4ELb0EE3mmaINS_16FlashAttnBwdSm80ISB_NS_21CollectiveEpilogueBwdIS6_S8_SA_Li256ELb0ELb0ELi2EEENS_19SingleTileSchedulerILb0ELb0ELb0ELi128EEEE13SharedStorageENS1_6TensorINS1_11ArrayEngineIfLm32EEENS1_6LayoutINS2_IJNS2_IJNS3_ILi2EEESO_EEESO_NS3_ILi4EEEEEENS2_IJNS2_IJNS3_ILi1EEESO_EEESQ_NS3_ILi8EEEEEEEEEEEEbRKNSB_6ParamsERT0_S12_iNS2_IJiiiEEERT_ENKUliT_E_clIZSC_ISJ_SX_EbS10_S12_S12_iS13_S15_EUlRS16_iE_EEDaiS16_ENKUlvE0_clEv:
[----:B------:R-:W-:-:S05]  /*4f340*/  IADD3 R4, R16, -c[0x0][0x20], RZ ;  /* 0x8000080010047a10 */ /* 0x000fca0007ffe0ff */
[----:B------:R-:W-:-:S06]  /*4f350*/  IMAD R4, R7, 0x4, R4 ;  /* 0x0000000407047824 */ /* 0x000fcc00078e0204 */
[----:B------:R-:W5:Y:S01]  /*4f360*/  LDL R4, [R4] ;  /* 0x0000000004047983 */ /* 0x000f620000100800 */
[----:B------:R-:W-:-:S04]  /*4f370*/  MOV R3, 0x0 ;  /* 0x0000000000037802 */ /* 0x000fc80000000f00 */
[----:B------:R-:W-:Y:S05]  /*4f380*/  RET.REL.NODEC R2 `(_ZN7cutlass13device_kernelIN5flash19enable_sm80_to_sm89INS1_16FlashAttnBwdSm80INS1_25CollectiveMainloopBwdSm80ILi2ELi2EN4cute5tupleIJNS5_1CILi128EEES8_NS7_ILi64EEEEEENS_6half_tEfNS_4arch4Sm80ELb0ELb1ELb1ELb0ELb0ELb0ELb0ELb0ELi2ELi4ELi4ELi4ELb0EEENS1_21CollectiveEpilogueBwdISA_SB_SD_Li256ELb0ELb0ELi2EEENS1_19SingleTileSchedulerILb0ELb0ELb0ELi128EEEEEEEEEvNT_6ParamsE) ;  /* 0xfffb0c7002007950 */ /* 0x000fea0003c3ffff */
        .type           $_ZN7cutlass13device_kernelIN5flash19enable_sm80_to_sm89INS1_16FlashAttnBwdSm80INS1_25CollectiveMainloopBwdSm80ILi2ELi2EN4cute5tupleIJNS5_1CILi128EEES8_NS7_ILi64EEEEEENS_6half_tEfNS_4arch4Sm80ELb0ELb1ELb1ELb0ELb0ELb0ELb0ELb0ELi2ELi4ELi4ELi4ELb0EEENS1_21CollectiveEpilogueBwdISA_SB_SD_Li256ELb0ELb0ELi2EEENS1_19SingleTileSchedulerILb0ELb0ELb0ELi128EEEEEEEEEvNT_6ParamsE$_ZZZN5flash25CollectiveMainloopBwdSm80ILi2ELi2EN4cute5tupleIJNS1_1CILi128EEES4_NS3_ILi64EEEEEEN7cutlass6half_tEfNS7_4arch4Sm80ELb0ELb1ELb1ELb0ELb0ELb0ELb0ELb0ELi2ELi4ELi4ELi4ELb0EE3mmaINS_16FlashAttnBwdSm80ISB_NS_21CollectiveEpilogueBwdIS6_S8_SA_Li256ELb0ELb0ELi2EEENS_19SingleTileSchedulerILb0ELb0ELb0ELi128EEEE13SharedStorageENS1_6TensorINS1_11ArrayEngineIfLm32EEENS1_6LayoutINS2_IJNS2_IJNS3_ILi2EEESO_EEESO_NS3_ILi4EEEEEENS2_IJNS2_IJNS3_ILi1EEESO_EEESQ_NS3_ILi8EEEEEEEEEEEEbRKNSB_6ParamsERT0_S12_iNS2_IJiiiEEERT_ENKUliT_E_clIZSC_ISJ_SX_EbS10_S12_S12_iS13_S15_EUlRS16_iE_EEDaiS16_ENKUlvE1_clEv,@function
        .size           $_ZN7cutlass13device_kernelIN5flash19enable_sm80_to_sm89INS1_16FlashAttnBwdSm80INS1_25CollectiveMainloopBwdSm80ILi2ELi2EN4cute5tupleIJNS5_1CILi128EEES8_NS7_ILi64EEEEEENS_6half_tEfNS_4arch4Sm80ELb0ELb1ELb1ELb0ELb0ELb0ELb0ELb0ELi2ELi4ELi4ELi4ELb0EEENS1_21CollectiveEpilogueBwdISA_SB_SD_Li256ELb0ELb0ELi2EEENS1_19SingleTileSchedulerILb0ELb0ELb0ELi128EEEEEEEEEvNT_6ParamsE$_ZZZN5flash25CollectiveMainloopBwdSm80ILi2ELi2EN4cute5tupleIJNS1_1CILi128EEES4_NS3_ILi64EEEEEEN7cutlass6half_tEfNS7_4arch4Sm80ELb0ELb1ELb1ELb0ELb0ELb0ELb0ELb0ELi2ELi4ELi4ELi4ELb0EE3mmaINS_16FlashAttnBwdSm80ISB_NS_21CollectiveEpilogueBwdIS6_S8_SA_Li256ELb0ELb0ELi2EEENS_19SingleTileSchedulerILb0ELb0ELb0ELi128EEEE13SharedStorageENS1_6TensorINS1_11ArrayEngineIfLm32EEENS1_6LayoutINS2_IJNS2_IJNS3_ILi2EEESO_EEESO_NS3_ILi4EEEEEENS2_IJNS2_IJNS3_ILi1EEESO_EEESQ_NS3_ILi8EEEEEEEEEEEEbRKNSB_6ParamsERT0_S12_iNS2_IJiiiEEERT_ENKUliT_E_clIZSC_ISJ_SX_EbS10_S12_S12_iS13_S15_EUlRS16_iE_EEDaiS16_ENKUlvE1_clEv,($_ZN7cutlass13device_kernelIN5flash19enable_sm80_to_sm89INS1_16FlashAttnBwdSm80INS1_25CollectiveMainloopBwdSm80ILi2ELi2EN4cute5tupleIJNS5_1CILi128EEES8_NS7_ILi64EEEEEENS_6half_tEfNS_4arch4Sm80ELb0ELb1ELb1ELb0ELb0ELb0ELb0ELb0ELi2ELi4ELi4ELi4ELb0EEENS1_21CollectiveEpilogueBwdISA_SB_SD_Li256ELb0ELb0ELi2EEENS1_19SingleTileSchedulerILb0ELb0ELb0ELi128EEEEEEEEEvNT_6ParamsE$exp2f - $_ZN7cutlass13device_kernelIN5flash19enable_sm80_to_sm89INS1_16FlashAttnBwdSm80INS1_25CollectiveMainloopBwdSm80ILi2ELi2EN4cute5tupleIJNS5_1CILi128EEES8_NS7_ILi64EEEEEENS_6half_tEfNS_4arch4Sm80ELb0ELb1ELb1ELb0ELb0ELb0ELb0ELb0ELi2ELi4ELi4ELi4ELb0EEENS1_21CollectiveEpilogueBwdISA_SB_SD_Li256ELb0ELb0ELi2EEENS1_19SingleTileSchedulerILb0ELb0ELb0ELi128EEEEEEEEEvNT_6ParamsE$_ZZZN5flash25CollectiveMainloopBwdSm80ILi2ELi2EN4cute5tupleIJNS1_1CILi128EEES4_NS3_ILi64EEEEEEN7cutlass6half_tEfNS7_4arch4Sm80ELb0ELb1ELb1ELb0ELb0ELb0ELb0ELb0ELi2ELi4ELi4ELi4ELb0EE3mmaINS_16FlashAttnBwdSm80ISB_NS_21CollectiveEpilogueBwdIS6_S8_SA_Li256ELb0ELb0ELi2EEENS_19SingleTileSchedulerILb0ELb0ELb0ELi128EEEE13SharedStorageENS1_6TensorINS1_11ArrayEngineIfLm32EEENS1_6LayoutINS2_IJNS2_IJNS3_ILi2EEESO_EEESO_NS3_ILi4EEEEEENS2_IJNS2_IJNS3_ILi1EEESO_EEESQ_NS3_ILi8EEEEEEEEEEEEbRKNSB_6ParamsERT0_S12_iNS2_IJiiiEEERT_ENKUliT_E_clIZSC_ISJ_SX_EbS10_S12_S12_iS13_S15_EUlRS16_iE_EEDaiS16_ENKUlvE1_clEv)
$_ZN7cutlass13device_kernelIN5flash19enable_sm80_to_sm89INS1_16FlashAttnBwdSm80INS1_25CollectiveMainloopBwdSm80ILi2ELi2EN4cute5tupleIJNS5_1CILi128EEES8_NS7_ILi64EEEEEENS_6half_tEfNS_4arch4Sm80ELb0ELb1ELb1ELb0ELb0ELb0ELb0ELb0ELi2ELi4ELi4ELi4ELb0EEENS1_21CollectiveEpilogueBwdISA_SB_SD_Li256ELb0ELb0ELi2EEENS1_19SingleTileSchedulerILb0ELb0ELb0ELi128EEEEEEEEEvNT_6ParamsE$_ZZZN5flash25CollectiveMainloopBwdSm80ILi2ELi2EN4cute5tupleIJNS1_1CILi128EEES4_NS3_ILi64EEEEEEN7cutlass6half_tEfNS7_4arch4Sm80ELb0ELb1ELb1ELb0ELb0ELb0ELb0ELb0ELi2ELi4ELi4ELi4ELb0EE3mmaINS_16FlashAttnBwdSm80ISB_NS_21CollectiveEpilogueBwdIS6_S8_SA_Li256ELb0ELb0ELi2EEENS_19SingleTileSchedulerILb0ELb0ELb0ELi128EEEE13SharedStorageENS1_6TensorINS1_11ArrayEngineIfLm32EEENS1_6LayoutINS2_IJNS2_IJNS3_ILi2EEESO_EEESO_NS3_ILi4EEEEEENS2_IJNS2_IJNS3_ILi1EEESO_EEESQ_NS3_ILi8EEEEEEEEEEEEbRKNSB_6ParamsERT0_S12_iNS2_IJiiiEEERT_ENKUliT_E_clIZSC_ISJ_SX_EbS10_S12_S12_iS13_S15_EUlRS16_iE_EEDaiS16_ENKUlvE1_clEv:
[----:B------:R-:W-:-:S05]  /*4f390*/  IADD3 R4, R6, -c[0x0][0x20], RZ ;  /* 0x8000080006047a10 */ /* 0x000fca0007ffe0ff */
[----:B------:R-:W-:-:S06]  /*4f3a0*/  IMAD R4, R7, 0x4, R4 ;  /* 0x0000000407047824 */ /* 0x000fcc00078e0204 */
[----:B------:R-:W5:Y:S01]  /*4f3b0*/  LDL R4, [R4] ;  /* 0x0000000004047983 */ /* 0x000f620000100800 */
[----:B------:R-:W-:-:S04]  /*4f3c0*/  MOV R3, 0x0 ;  /* 0x0000000000037802 */ /* 0x000fc80000000f00 */
[----:B------:R-:W-:Y:S05]  /*4f3d0*/  RET.REL.NODEC R2 `(_ZN7cutlass13device_kernelIN5flash19enable_sm80_to_sm89INS1_16FlashAttnBwdSm80INS1_25CollectiveMainloopBwdSm80ILi2ELi2EN4cute5tupleIJNS5_1CILi128EEES8_NS7_ILi64EEEEEENS_6half_tEfNS_4arch4Sm80ELb0ELb1ELb1ELb0ELb0ELb0ELb0ELb0ELi2ELi4ELi4ELi4ELb0EEENS1_21CollectiveEpilogueBwdISA_SB_SD_Li256ELb0ELb0ELi2EEENS1_19SingleTileSchedulerILb0ELb0ELb0ELi128EEEEEEEEEvNT_6ParamsE) ;  /* 0xfffb0c2002007950 */ /* 0x000fea0003c3ffff */
        .type           $_ZN7cutlass13device_kernelIN5flash19enable_sm80_to_sm89INS1_16FlashAttnBwdSm80INS1_25CollectiveMainloopBwdSm80ILi2ELi2EN4cute5tupleIJNS5_1CILi128EEES8_NS7_ILi64EEEEEENS_6half_tEfNS_4arch4Sm80ELb0ELb1ELb1ELb0ELb0ELb0ELb0ELb0ELi2ELi4ELi4ELi4ELb0EEENS1_21CollectiveEpilogueBwdISA_SB_SD_Li256ELb0ELb0ELi2EEENS1_19SingleTileSchedulerILb0ELb0ELb0ELi128EEEEEEEEEvNT_6ParamsE$exp2f,@function
        .size           $_ZN7cutlass13device_kernelIN5flash19enable_sm80_to_sm89INS1_16FlashAttnBwdSm80INS1_25CollectiveMainloopBwdSm80ILi2ELi2EN4cute5tupleIJNS5_1CILi128EEES8_NS7_ILi64EEEEEENS_6half_tEfNS_4arch4Sm80ELb0ELb1ELb1ELb0ELb0ELb0ELb0ELb0ELi2ELi4ELi4ELi4ELb0EEENS1_21CollectiveEpilogueBwdISA_SB_SD_Li256ELb0ELb0ELi2EEENS1_19SingleTileSchedulerILb0ELb0ELb0ELi128EEEEEEEEEvNT_6ParamsE$exp2f,(.L_x_7377 - $_ZN7cutlass13device_kernelIN5flash19enable_sm80_to_sm89INS1_16FlashAttnBwdSm80INS1_25CollectiveMainloopBwdSm80ILi2ELi2EN4cute5tupleIJNS5_1CILi128EEES8_NS7_ILi64EEEEEENS_6half_tEfNS_4arch4Sm80ELb0ELb1ELb1ELb0ELb0ELb0ELb0ELb0ELi2ELi4ELi4ELi4ELb0EEENS1_21CollectiveEpilogueBwdISA_SB_SD_Li256ELb0ELb0ELi2EEENS1_19SingleTileSchedulerILb0ELb0ELb0ELi128EEEEEEEEEvNT_6ParamsE$exp2f)
$_ZN7cutlass13device_kernelIN5flash19enable_sm80_to_sm89INS1_16FlashAttnBwdSm80INS1_25CollectiveMainloopBwdSm80ILi2ELi2EN4cute5tupleIJNS5_1CILi128EEES8_NS7_ILi64EEEEEENS_6half_tEfNS_4arch4Sm80ELb0ELb1ELb1ELb0ELb0ELb0ELb0ELb0ELi2ELi4ELi4ELi4ELb0EEENS1_21CollectiveEpilogueBwdISA_SB_SD_Li256ELb0ELb0ELi2EEENS1_19SingleTileSchedulerILb0ELb0ELb0ELi128EEEEEEEEEvNT_6ParamsE$exp2f:
[----:B------:R-:W1:Y:S01]  /*4f3e0*/  MUFU.EX2 R6, R6 ;  /* 0x0000000600067308 */ /* 0x000e620000000800 */
[----:B------:R-:W-:-:S04]  /*4f3f0*/  MOV R3, 0x0 ;  /* 0x0000000000037802 */ /* 0x000fc80000000f00 */
[----:B------:R-:W-:Y:S05]  /*4f400*/  RET.REL.NODEC R2 `(_ZN7cutlass13device_kernelIN5flash19enable_sm80_to_sm89INS1_16FlashAttnBwdSm80INS1_25CollectiveMainloopBwdSm80ILi2ELi2EN4cute5tupleIJNS5_1CILi128EEES8_NS7_ILi64EEEEEENS_6half_tEfNS_4arch4Sm80ELb0ELb1ELb1ELb0ELb0ELb0ELb0ELb0ELi2ELi4ELi4ELi4ELb0EEENS1_21CollectiveEpilogueBwdISA_SB_SD_Li256ELb0ELb0ELi2EEENS1_19SingleTileSchedulerILb0ELb0ELb0ELi128EEEEEEEEEvNT_6ParamsE) ;  /* 0xfffb0bf002007950 */ /* 0x000fea0003c3ffff */
.L_x_2563:
        /* <DEDUP_REMOVED lines=15> */
.L_x_7377:


//--------------------- .text._ZN7cutlass13device_kernelIN5flash19enable_sm80_to_sm89INS1_16FlashAttnBwdSm80INS1_25CollectiveMainloopBwdSm80ILi2ELi2EN4cute5tupleIJNS5_1CILi128EEES8_NS7_ILi64EEEEEENS_6half_tEfNS_4arch4Sm80ELb0ELb1ELb1ELb0ELb1ELb0ELb0ELb0ELi2ELi4ELi4ELi4ELb0EEENS1_21CollectiveEpilogueBwdISA_SB_SD_Li256ELb0ELb0ELi2EEENS1_19SingleTileSchedulerILb0ELb0ELb0ELi128EEEEEEEEEvNT_6ParamsE --------------------------
	.section	.text._ZN7cutlass13device_kernelIN5flash19enable_sm80_to_sm89INS1_16FlashAttnBwdSm80INS1_25CollectiveMainloopBwdSm80ILi2ELi2EN4cute5tupleIJNS5_1CILi128EEES8_NS7_ILi64EEEEEENS_6half_tEfNS_4arch4Sm80ELb0ELb1ELb1ELb0ELb1ELb0ELb0ELb0ELi2ELi4ELi4ELi4ELb0EEENS1_21CollectiveEpilogueBwdISA_SB_SD_Li256ELb0ELb0ELi2EEENS1_19SingleTileSchedulerILb0ELb0ELb0ELi128EEEEEEEEEvNT_6ParamsE,"ax",@progbits
	.sectioninfo	@"SHI_REGISTERS=106"
	.align	128
.text._ZN7cutlass13device_kernelIN5flash19enable_sm80_to_sm89INS1_16FlashAttnBwdSm80INS1_25CollectiveMainloopBwdSm80ILi2ELi2EN4cute5tupleIJNS5_1CILi128EEES8_NS7_ILi64EEEEEENS_6half_tEfNS_4arch4Sm80ELb0ELb1ELb1ELb0ELb1ELb0ELb0ELb0ELi2ELi4ELi4ELi4ELb0EEENS1_21CollectiveEpilogueBwdISA_SB_SD_Li256ELb0ELb0ELi2EEENS1_19SingleTileSchedulerILb0ELb0ELb0ELi128EEEEEEEEEvNT_6ParamsE:
        .type           _ZN7cutlass13device_kernelIN5flash19enable_sm80_to_sm89INS1_16FlashAttnBwdSm80INS1_25CollectiveMainloopBwdSm80ILi2ELi2EN4cute5tupleIJNS5_1CILi128EEES8_NS7_ILi64EEEEEENS_6half_tEfNS_4arch4Sm80ELb0ELb1ELb1ELb0ELb1ELb0ELb0ELb0ELi2ELi4ELi4ELi4ELb0EEENS1_21CollectiveEpilogueBwdISA_SB_SD_Li256ELb0ELb0ELi2EEENS1_19SingleTileSchedulerILb0ELb0ELb0ELi128EEEEEEEEEvNT_6ParamsE,@function
        .size           _ZN7cutlass13device_kernelIN5flash19enable_sm80_to_sm89INS1_16FlashAttnBwdSm80INS1_25CollectiveMainloopBwdSm80ILi2ELi2EN4cute5tupleIJNS5_1CILi128EEES8_NS7_ILi64EEEEEENS_6half_tEfNS_4arch4Sm80ELb0ELb1ELb1ELb0ELb1ELb0ELb0ELb0ELi2ELi4ELi4ELi4ELb0EEENS1_21CollectiveEpilogueBwdISA_SB_SD_Li256ELb0ELb0ELi2EEENS1_19SingleTileSchedulerILb0ELb0ELb0ELi128EEEEEEEEEvNT_6ParamsE,(.L_x_7605 - _ZN7cutlass13device_kernelIN5flash19enable_sm80_to_sm89INS1_16FlashAttnBwdSm80INS1_25CollectiveMainloopBwdSm80ILi2ELi2EN4cute5tupleIJNS5_1CILi128EEES8_NS7_ILi64EEEEEENS_6half_tEfNS_4arch4Sm80ELb0ELb1ELb1ELb0ELb1ELb0ELb0ELb0ELi2ELi4ELi4ELi4ELb0EEENS1_21CollectiveEpilogueBwdISA_SB_SD_Li256ELb0ELb0ELi2EEENS1_19SingleTileSchedulerILb0ELb0ELb0ELi128EEEEEEEEEvNT_6ParamsE)
        .other          _ZN7cutlass13device_kernelIN5flash19enable_sm80_to_sm89INS1_16FlashAttnBwdSm80INS1_25CollectiveMainloopBwdSm80ILi2ELi2EN4cute5tupleIJNS5_1CILi128EEES8_NS7_ILi64EEEEEENS_6half_tEfNS_4arch4Sm80ELb0ELb1ELb1ELb0ELb1ELb0ELb0ELb0ELi2ELi4ELi4ELi4ELb0EEENS1_21CollectiveEpilogueBwdISA_SB_SD_Li256ELb0ELb0ELi2EEENS1_19SingleTileSchedulerILb0ELb0ELb0ELi128EEEEEEEEEvNT_6ParamsE,@"STO_CUDA_ENTRY STV_DEFAULT"
_ZN7cutlass13device_kernelIN5flash19enable_sm80_to_sm89INS1_16FlashAttnBwdSm80INS1_25CollectiveMainloopBwdSm80ILi2ELi2EN4cute5tupleIJNS5_1CILi128EEES8_NS7_ILi64EEEEEENS_6half_tEfNS_4arch4Sm80ELb0ELb1ELb1ELb0ELb1ELb0ELb0ELb0ELi2ELi4ELi4ELi4ELb0EEENS1_21CollectiveEpilogueBwdISA_SB_SD_Li256ELb0ELb0ELi2EEENS1_19SingleTileSchedulerILb0ELb0ELb0ELi128EEEEEEEEEvNT_6ParamsE:
        /* <DEDUP_REMOVED lines=46> */
.L_x_2564:
[----:B------:R-:W-:-:S04]  /*02e0*/  MOV R3, R40 ;  /* 0x0000002800037202 */ /* 0x000fc80000000f00 */
.L_x_2565:
        /* <DEDUP_REMOVED lines=788> */
.L_x_2568:
[----:B----4-:R-:W-:Y:S05]  /*3430*/  BSYNC B0 ;  /* 0x0000000000007941 */ /* 0x010fea0003800000 */
.L_x_2567:
        /* <DEDUP_REMOVED lines=311> */
.L_x_2572:
[----:B-12---:R-:W-:Y:S02]  /*47b0*/  MOV R66, 0x47d0 ;  /* 0x000047d000427802 */ /* 0x006fe40000000f00 */
[----:B------:R-:W-:Y:S05]  /*47c0*/  CALL.REL.NOINC `($_ZN7cutlass13device_kernelIN5flash19enable_sm80_to_sm89INS1_16FlashAttnBwdSm80INS1_25CollectiveMainloopBwdSm80ILi2ELi2EN4cute5tupleIJNS5_1CILi128EEES8_NS7_ILi64EEEEEENS_6half_tEfNS_4arch4Sm80ELb0ELb1ELb1ELb0ELb1ELb0ELb0ELb0ELi2ELi4ELi4ELi4ELb0EEENS1_21CollectiveEpilogueBwdISA_SB_SD_Li256ELb0ELb0ELi2EEENS1_19SingleTileSchedulerILb0ELb0ELb0ELi128EEEEEEEEEvNT_6ParamsE$_ZZN5flash25CollectiveMainloopBwdSm80ILi2ELi2EN4cute5tupleIJNS1_1CILi128EEES4_NS3_ILi64EEEEEEN7cutlass6half_tEfNS7_4arch4Sm80ELb0ELb1ELb1ELb0ELb1ELb0ELb0ELb0ELi2ELi4ELi4ELi4ELb0EE3mmaINS_16FlashAttnBwdSm80ISB_NS_21CollectiveEpilogueBwdIS6_S8_SA_Li256ELb0ELb0ELi2EEENS_19SingleTileSchedulerILb0ELb0ELb0ELi128EEEE13SharedStorageENS1_6TensorINS1_11ArrayEngineIfLm32EEENS1_6LayoutINS2_IJNS2_IJNS3_ILi2EEESO_EEESO_NS3_ILi4EEEEEENS2_IJNS2_IJNS3_ILi1EEESO_EEESQ_NS3_ILi8EEEEEEEEEEEEbRKNSB_6ParamsERT0_S12_iNS2_IJiiiEEERT_ENKUliT_E_clIZSC_ISJ_SX_EbS10_S12_S12_iS13_S15_EUlRS16_iE_EEDaiS16_) ;  /* 0x0000882000007944 */ /* 0x000fea0003c00000 */
[----:B---3--:R-:W2:Y:S02]  /*47d0*/  LDL R0, [R1+0x430] ;  /* 0x0004300001007983 */ /* 0x008ea40000100800 */
[----:B--2---:R-:W-:-:S04]  /*47e0*/  IADD3 R0, R0, 0x1, RZ ;  /* 0x0000000100007810 */ /* 0x004fc80007ffe0ff */
[----:B------:R-:W-:Y:S01]  /*47f0*/  ISETP.GE.AND P0, PT, R0, R67, PT ;  /* 0x000000430000720c */ /* 0x000fe20003f06270 */
[----:B------:R2:W-:-:S12]  /*4800*/  STL [R1+0x430], R0 ;  /* 0x0004300001007387 */ /* 0x0005d80000100800 */
[----:B------:R-:W-:Y:S05]  /*4810*/  @!P0 BRA `(.L_x_2572) ;  /* 0xffffff9000008947 */ /* 0x000fea000383ffff */
[----:B------:R-:W-:Y:S05]  /*4820*/  BSYNC B4 ;  /* 0x0000000000047941 */ /* 0x000fea0003800000 */
.L_x_2571:
        /* <DEDUP_REMOVED lines=8> */
.L_x_2570:
[----:B------:R-:W-:Y:S05]  /*48b0*/  BSYNC B5 ;  /* 0x0000000000057941 */ /* 0x000fea0003800000 */
.L_x_2569:
        /* <DEDUP_REMOVED lines=41> */
.L_x_2566:
        /* <DEDUP_REMOVED lines=159> */
.L_x_2575:
[----:B------:R-:W-:Y:S05]  /*5540*/  BSYNC B0 ;  /* 0x0000000000007941 */ /* 0x000fea0003800000 */
.L_x_2574:
        /* <DEDUP_REMOVED lines=16> */
.L_x_2577:
[----:B------:R-:W-:Y:S05]  /*5650*/  BSYNC B0 ;  /* 0x0000000000007941 */ /* 0x000fea0003800000 */
.L_x_2576:
        /* <DEDUP_REMOVED lines=16> */
.L_x_2579:
[----:B------:R-:W-:Y:S05]  /*5760*/  BSYNC B0 ;  /* 0x0000000000007941 */ /* 0x000fea0003800000 */
.L_x_2578:
        /* <DEDUP_REMOVED lines=16> */
.L_x_2581:
[----:B------:R-:W-:Y:S05]  /*5870*/  BSYNC B0 ;  /* 0x0000000000007941 */ /* 0x000fea0003800000 */
.L_x_2580:
        /* <DEDUP_REMOVED lines=19> */
.L_x_2583:
[----:B------:R-:W-:Y:S05]  /*59b0*/  BSYNC B0 ;  /* 0x0000000000007941 */ /* 0x000fea0003800000 */
.L_x_2582:
        /* <DEDUP_REMOVED lines=14> */
.L_x_2585:
[----:B------:R-:W-:Y:S05]  /*5aa0*/  BSYNC B0 ;  /* 0x0000000000007941 */ /* 0x000fea0003800000 */
.L_x_2584:
        /* <DEDUP_REMOVED lines=14> */
.L_x_2587:
[----:B------:R-:W-:Y:S05]  /*5b90*/  BSYNC B0 ;  /* 0x0000000000007941 */ /* 0x000fea0003800000 */
.L_x_2586:
        /* <DEDUP_REMOVED lines=13> */
.L_x_2573:
        /* <DEDUP_REMOVED lines=35> */
.L_x_2589:
[----:B------:R-:W-:Y:S05]  /*5ea0*/  BSYNC B0 ;  /* 0x0000000000007941 */ /* 0x000fea0003800000 */
.L_x_2588:
        /* <DEDUP_REMOVED lines=16> */
.L_x_2591:
[----:B------:R-:W-:Y:S05]  /*5fb0*/  BSYNC B0 ;  /* 0x0000000000007941 */ /* 0x000fea0003800000 */
.L_x_2590:
        /* <DEDUP_REMOVED lines=16> */
.L_x_2593:
[----:B------:R-:W-:Y:S05]  /*60c0*/  BSYNC B0 ;  /* 0x0000000000007941 */ /* 0x000fea0003800000 */
.L_x_2592:
        /* <DEDUP_REMOVED lines=16> */
.L_x_2595:
[----:B------:R-:W-:Y:S05]  /*61d0*/  BSYNC B0 ;  /* 0x0000000000007941 */ /* 0x000fea0003800000 */
.L_x_2594:
        /* <DEDUP_REMOVED lines=19> */
.L_x_2597:
[----:B------:R-:W-:Y:S05]  /*6310*/  BSYNC B0 ;  /* 0x0000000000007941 */ /* 0x000fea0003800000 */
.L_x_2596:
        /* <DEDUP_REMOVED lines=14> */
.L_x_2599:
[----:B------:R-:W-:Y:S05]  /*6400*/  BSYNC B0 ;  /* 0x0000000000007941 */ /* 0x000fea0003800000 */
.L_x_2598:
        /* <DEDUP_REMOVED lines=14> */
.L_x_2601:
[----:B------:R-:W-:Y:S05]  /*64f0*/  BSYNC B0 ;  /* 0x0000000000007941 */ /* 0x000fea0003800000 */
.L_x_2600:
        /* <DEDUP_REMOVED lines=13> */
        .type           $_ZN7cutlass13device_kernelIN5flash19enable_sm80_to_sm89INS1_16FlashAttnBwdSm80INS1_25CollectiveMainloopBwdSm80ILi2ELi2EN4cute5tupleIJNS5_1CILi128EEES8_NS7_ILi64EEEEEENS_6half_tEfNS_4arch4Sm80ELb0ELb1ELb1ELb0ELb1ELb0ELb0ELb0ELi2ELi4ELi4ELi4ELb0EEENS1_21CollectiveEpilogueBwdISA_SB_SD_Li256ELb0ELb0ELi2EEENS1_19SingleTileSchedulerILb0ELb0ELb0ELi128EEEEEEEEEvNT_6ParamsE$_ZN4cute3eso3ESOILb0ELb0EJNS_14ComposedLayoutINS_7SwizzleILi3ELi3ELi3EEENS_9MixedBitsILj0ELj432EEENS_6LayoutINS_5tupleIJNS8_IJNS_1CILi2EEESA_SA_EEESA_NS9_ILi8EEEEEENS8_IJNS8_IJNS9_ILi64EEESC_NS9_ILi512EEEEEENS9_ILi8192EEENS9_ILi1024EEEEEEEEEENS_10ViewEngineINS_8smem_ptrIPN7cutlass6half_tEEEEEEEC2ERKSL_RKSS_,@function
        .size           $_ZN7cutlass13device_kernelIN5flash19enable_sm80_to_sm89INS1_16FlashAttnBwdSm80INS1_25CollectiveMainloopBwdSm80ILi2ELi2EN4cute5tupleIJNS5_1CILi128EEES8_NS7_ILi64EEEEEENS_6half_tEfNS_4arch4Sm80ELb0ELb1ELb1ELb0ELb1ELb0ELb0ELb0ELi2ELi4ELi4ELi4ELb0EEENS1_21CollectiveEpilogueBwdISA_SB_SD_Li256ELb0ELb0ELi2EEENS1_19SingleTileSchedulerILb0ELb0ELb0ELi128EEEEEEEEEvNT_6ParamsE$_ZN4cute3eso3ESOILb0ELb0EJNS_14ComposedLayoutINS_7SwizzleILi3ELi3ELi3EEENS_9MixedBitsILj0ELj432EEENS_6LayoutINS_5tupleIJNS8_IJNS_1CILi2EEESA_SA_EEESA_NS9_ILi8EEEEEENS8_IJNS8_IJNS9_ILi64EEESC_NS9_ILi512EEEEEENS9_ILi8192EEENS9_ILi1024EEEEEEEEEENS_10ViewEngineINS_8smem_ptrIPN7cutlass6half_tEEEEEEEC2ERKSL_RKSS_,($_ZN7cutlass13device_kernelIN5flash19enable_sm80_to_sm89INS1_16FlashAttnBwdSm80INS1_25CollectiveMainloopBwdSm80ILi2ELi2EN4cute5tupleIJNS5_1CILi128EEES8_NS7_ILi64EEEEEENS_6half_tEfNS_4arch4Sm80ELb0ELb1ELb1ELb0ELb1ELb0ELb0ELb0ELi2ELi4ELi4ELi4ELb0EEENS1_21CollectiveEpilogueBwdISA_SB_SD_Li256ELb0ELb0ELi2EEENS1_19SingleTileSchedulerILb0ELb0ELb0ELi128EEEEEEEEEvNT_6ParamsE$_ZN4cute3eso3ESOILb0ELb0EJNS_14ComposedLayoutINS_7SwizzleILi3ELi3ELi3EEENS_9MixedBitsILj0ELj432EEENS_6LayoutINS_5tupleIJNS8_IJNS_1CILi2EEESA_SA_EEESA_NS9_ILi8EEEEEENS8_IJNS8_IJNS9_ILi64EEESC_NS9_ILi512EEEEEENS9_ILi8192EEENS9_ILi1024EEEEEEEEEEiEEC2ERKSL_RKi - $_ZN7cutlass13device_kernelIN5flash19enable_sm80_to_sm89INS1_16FlashAttnBwdSm80INS1_25CollectiveMainloopBwdSm80ILi2ELi2EN4cute5tupleIJNS5_1CILi128EEES8_NS7_ILi64EEEEEENS_6half_tEfNS_4arch4Sm80ELb0ELb1ELb1ELb0ELb1ELb0ELb0ELb0ELi2ELi4ELi4ELi4ELb0EEENS1_21CollectiveEpilogueBwdISA_SB_SD_Li256ELb0ELb0ELi2EEENS1_19SingleTileSchedulerILb0ELb0ELb0ELi128EEEEEEEEEvNT_6ParamsE$_ZN4cute3eso3ESOILb0ELb0EJNS_14ComposedLayoutINS_7SwizzleILi3ELi3ELi3EEENS_9MixedBitsILj0ELj432EEENS_6LayoutINS_5tupleIJNS8_IJNS_1CILi2EEESA_SA_EEESA_NS9_ILi8EEEEEENS8_IJNS8_IJNS9_ILi64EEESC_NS9_ILi512EEEEEENS9_ILi8192EEENS9_ILi1024EEEEEEEEEENS_10ViewEngineINS_8smem_ptrIPN7cutlass6half_tEEEEEEEC2ERKSL_RKSS_)
$_ZN7cutlass13device_kernelIN5flash19enable_sm80_to_sm89INS1_16FlashAttnBwdSm80INS1_25CollectiveMainloopBwdSm80ILi2ELi2EN4cute5tupleIJNS5_1CILi128EEES8_NS7_ILi64EEEEEENS_6half_tEfNS_4arch4Sm80ELb0ELb1ELb1ELb0ELb1ELb0ELb0ELb0ELi2ELi4ELi4ELi4ELb0EEENS1_21CollectiveEpilogueBwdISA_SB_SD_Li256ELb0ELb0ELi2EEENS1_19SingleTileSchedulerILb0ELb0ELb0ELi128EEEEEEEEEvNT_6ParamsE$_ZN4cute3eso3ESOILb0ELb0EJNS_14ComposedLayoutINS_7SwizzleILi3ELi3ELi3EEENS_9MixedBitsILj0ELj432EEENS_6LayoutINS_5tupleIJNS8_IJNS_1CILi2EEESA_SA_EEESA_NS9_ILi8EEEEEENS8_IJNS8_IJNS9_ILi64EEESC_NS9_ILi512EEEEEENS9_ILi8192EEENS9_ILi1024EEEEEEEEEENS_10ViewEngineINS_8smem_ptrIPN7cutlass6half_tEEEEEEEC2ERKSL_RKSS_:
[----:B------:R-:W-:Y:S02]  /*65d0*/  IADD3 R3, R62, -c[0x0][0x20], RZ ;  /* 0x800008003e037a10 */ /* 0x000fe40007ffe0ff */
[----:B------:R-:W-:-:S03]  /*65e0*/  IADD3 R2, R2, -c[0x0][0x20], RZ ;  /* 0x8000080002027a10 */ /* 0x000fc60007ffe0ff */
[----:B------:R1:W-:Y:S04]  /*65f0*/  STL [R3], R10 ;  /* 0x0000000a03007387 */ /* 0x0003e80000100800 */
[----:B------:R-:W2:Y:S01]  /*6600*/  LDL.64 R12, [R2] ;  /* 0x00000000020c7983 */ /* 0x000ea20000100a00 */
[----:B------:R-:W-:-:S03]  /*6610*/  IMAD.MOV.U32 R7, RZ, RZ, 0x0 ;  /* 0x00000000ff077424 */ /* 0x000fc600078e00ff */
[----:B--2---:R1:W-:Y:S01]  /*6620*/  STL.64 [R3+0x8], R12 ;  /* 0x0000080c03007387 */ /* 0x0043e20000100a00 */
[----:B------:R-:W-:Y:S05]  /*6630*/  RET.REL.NODEC R6 `(_ZN7cutlass13device_kernelIN5flash19enable_sm80_to_sm89INS1_16FlashAttnBwdSm80INS1_25CollectiveMainloopBwdSm80ILi2ELi2EN4cute5tupleIJNS5_1CILi128EEES8_NS7_ILi64EEEEEENS_6half_tEfNS_4arch4Sm80ELb0ELb1ELb1ELb0ELb1ELb0ELb0ELb0ELi2ELi4ELi4ELi4ELb0EEENS1_21CollectiveEpilogueBwdISA_SB_SD_Li256ELb0ELb0ELi2EEENS1_19SingleTileSchedulerILb0ELb0ELb0ELi128EEEEEEEEEvNT_6ParamsE) ;  /* 0xffff99c006007950 */ /* 0x000fea0003c3ffff */
        .type           $_ZN7cutlass13device_kernelIN5flash19enable_sm80_to_sm89INS1_16FlashAttnBwdSm80INS1_25CollectiveMainloopBwdSm80ILi2ELi2EN4cute5tupleIJNS5_1CILi128EEES8_NS7_ILi64EEEEEENS_6half_tEfNS_4arch4Sm80ELb0ELb1ELb1ELb0ELb1ELb0ELb0ELb0ELi2ELi4ELi4ELi4ELb0EEENS1_21CollectiveEpilogueBwdISA_SB_SD_Li256ELb0ELb0ELi2EEENS1_19SingleTileSchedulerILb0ELb0ELb0ELi128EEEEEEEEEvNT_6ParamsE$_ZN4cute3eso3ESOILb0ELb0EJNS_14ComposedLayoutINS_7SwizzleILi3ELi3ELi3EEENS_9MixedBitsILj0ELj432EEENS_6LayoutINS_5tupleIJNS8_IJNS_1CILi2EEESA_SA_EEESA_NS9_ILi8EEEEEENS8_IJNS8_IJNS9_ILi64EEESC_NS9_ILi512EEEEEENS9_ILi8192EEENS9_ILi1024EEEEEEEEEEiEEC2ERKSL_RKi,@function
        .size           $_ZN7cutlass13device_kernelIN5flash19enable_sm80_to_sm89INS1_16FlashAttnBwdSm80INS1_25CollectiveMainloopBwdSm80ILi2ELi2EN4cute5tupleIJNS5_1CILi128EEES8_NS7_ILi64EEEEEENS_6half_tEfNS_4arch4Sm80ELb0ELb1ELb1ELb0ELb1ELb0ELb0ELb0ELi2ELi4ELi4ELi4ELb0EEENS1_21CollectiveEpilogueBwdISA_SB_SD_Li256ELb0ELb0ELi2EEENS1_19SingleTileSchedulerILb0ELb0ELb0ELi128EEEEEEEEEvNT_6ParamsE$_ZN4cute3eso3ESOILb0ELb0EJNS_14ComposedLayoutINS_7SwizzleILi3ELi3ELi3EEENS_9MixedBitsILj0ELj432EEENS_6LayoutINS_5tupleIJNS8_IJNS_1CILi2EEESA_SA_EEESA_NS9_ILi8EEEEEENS8_IJNS8_IJNS9_ILi64EEESC_NS9_ILi512EEEEEENS9_ILi8192EEENS9_ILi1024EEEEEEEEEEiEEC2ERKSL_RKi,($_ZN7cutlass13device_kernelIN5flash19enable_sm80_to_sm89INS1_16FlashAttnBwdSm80INS1_25CollectiveMainloopBwdSm80ILi2ELi2EN4cute5tupleIJNS5_1CILi128EEES8_NS7_ILi64EEEEEENS_6half_tEfNS_4arch4Sm80ELb0ELb1ELb1ELb0ELb1ELb0ELb0ELb0ELi2ELi4ELi4ELi4ELb0EEENS1_21CollectiveEpilogueBwdISA_SB_SD_Li256ELb0ELb0ELi2EEENS1_19SingleTileSchedulerILb0ELb0ELb0ELi128EEEEEEEEEvNT_6ParamsE$_ZN4cute3eso3ESOILb0ELb0EJNS_5tupleIJNS_1CILi0EEENS2_IJNS3_ILi1EEENS3_ILi256EEEiEEEEEENS3_ILi2048EEENS2_IJiNS3_ILi4096EEEEEEEEC2ERKS8_RKS9_RKSB_ - $_ZN7cutlass13device_kernelIN5flash19enable_sm80_to_sm89INS1_16FlashAttnBwdSm80INS1_25CollectiveMainloopBwdSm80ILi2ELi2EN4cute5tupleIJNS5_1CILi128EEES8_NS7_ILi64EEEEEENS_6half_tEfNS_4arch4Sm80ELb0ELb1ELb1ELb0ELb1ELb0ELb0ELb0ELi2ELi4ELi4ELi4ELb0EEENS1_21CollectiveEpilogueBwdISA_SB_SD_Li256ELb0ELb0ELi2EEENS1_19SingleTileSchedulerILb0ELb0ELb0ELi128EEEEEEEEEvNT_6ParamsE$_ZN4cute3eso3ESOILb0ELb0EJNS_14ComposedLayoutINS_7SwizzleILi3ELi3ELi3EEENS_9MixedBitsILj0ELj432EEENS_6LayoutINS_5tupleIJNS8_IJNS_1CILi2EEESA_SA_EEESA_NS9_ILi8EEEEEENS8_IJNS8_IJNS9_ILi64EEESC_NS9_ILi512EEEEEENS9_ILi8192EEENS9_ILi1024EEEEEEEEEEiEEC2ERKSL_RKi)
$_ZN7cutlass13device_kernelIN5flash19enable_sm80_to_sm89INS1_16FlashAttnBwdSm80INS1_25CollectiveMainloopBwdSm80ILi2ELi2EN4cute5tupleIJNS5_1CILi128EEES8_NS7_ILi64EEEEEENS_6half_tEfNS_4arch4Sm80ELb0ELb1ELb1ELb0ELb1ELb0ELb0ELb0ELi2ELi4ELi4ELi4ELb0EEENS1_21CollectiveEpilogueBwdISA_SB_SD_Li256ELb0ELb0ELi2EEENS1_19SingleTileSchedulerILb0ELb0ELb0ELi128EEEEEEEEEvNT_6ParamsE$_ZN4cute3eso3ESOILb0ELb0EJNS_14ComposedLayoutINS_7SwizzleILi3ELi3ELi3EEENS_9MixedBitsILj0ELj432EEENS_6LayoutINS_5tupleIJNS8_IJNS_1CILi2EEESA_SA_EEESA_NS9_ILi8EEEEEENS8_IJNS8_IJNS9_ILi64EEESC_NS9_ILi512EEEEEENS9_ILi8192EEENS9_ILi1024EEEEEEEEEEiEEC2ERKSL_RKi:
[----:B------:R-:W-:Y:S02]  /*6640*/  IADD3 R7, R62, -c[0x0][0x20], RZ ;  /* 0x800008003e077a10 */ /* 0x000fe40007ffe0ff */
[----:B------:R-:W-:-:S03]  /*6650*/  IADD3 R3, R3, -c[0x0][0x20], RZ ;  /* 0x8000080003037a10 */ /* 0x000fc60007ffe0ff */
[----:B------:R1:W-:Y:S04]  /*6660*/  STL [R7], R2 ;  /* 0x0000000207007387 */ /* 0x0003e80000100800 */
[----:B------:R-:W2:Y:S01]  /*6670*/  LDL R12, [R3] ;  /* 0x00000000030c7983 */ /* 0x000ea20000100800 */
[----:B------:R-:W-:Y:S02]  /*6680*/  IMAD.MOV.U32 R14, RZ, RZ, R6 ;  /* 0x000000ffff0e7224 */ /* 0x000fe400078e0006 */
[----:B------:R-:W-:Y:S01]  /*6690*/  IMAD.MOV.U32 R15, RZ, RZ, 0x0 ;  /* 0x00000000ff0f7424 */ /* 0x000fe200078e00ff */
[----:B--2---:R1:W-:Y:S03]  /*66a0*/  STL [R7+0x4], R12 ;  /* 0x0000040c07007387 */ /* 0x0043e60000100800 */
[----:B------:R-:W-:Y:S05]  /*66b0*/  RET.REL.NODEC R14 `(_ZN7cutlass13device_kernelIN5flash19enable_sm80_to_sm89INS1_16FlashAttnBwdSm80INS1_25CollectiveMainloopBwdSm80ILi2ELi2EN4cute5tupleIJNS5_1CILi128EEES8_NS7_ILi64EEEEEENS_6half_tEfNS_4arch4Sm80ELb0ELb1ELb1ELb0ELb1ELb0ELb0ELb0ELi2ELi4ELi4ELi4ELb0EEENS1_21CollectiveEpilogueBwdISA_SB_SD_Li256ELb0ELb0ELi2EEENS1_19SingleTileSchedulerILb0ELb0ELb0ELi128EEEEEEEEEvNT_6ParamsE) ;  /* 0xffff99400e007950 */ /* 0x000fea0003c3ffff */
        .type           $_ZN7cutlass13device_kernelIN5flash19enable_sm80_to_sm89INS1_16FlashAttnBwdSm80INS1_25CollectiveMainloopBwdSm80ILi2ELi2EN4cute5tupleIJNS5_1CILi128EEES8_NS7_ILi64EEEEEENS_6half_tEfNS_4arch4Sm80ELb0ELb1ELb1ELb0ELb1ELb0ELb0ELb0ELi2ELi4ELi4ELi4ELb0EEENS1_21CollectiveEpilogueBwdISA_SB_SD_Li256ELb0ELb0ELi2EEENS1_19SingleTileSchedulerILb0ELb0ELb0ELi128EEEEEEEEEvNT_6ParamsE$_ZN4cute3eso3ESOILb0ELb0EJNS_5tupleIJNS_1CILi0EEENS2_IJNS3_ILi1EEENS3_ILi256EEEiEEEEEENS3_ILi2048EEENS2_IJiNS3_ILi4096EEEEEEEEC2ERKS8_RKS9_RKSB_,@function
        .size           $_ZN7cutlass13device_kernelIN5flash19enable_sm80_to_sm89INS1_16FlashAttnBwdSm80INS1_25CollectiveMainloopBwdSm80ILi2ELi2EN4cute5tupleIJNS5_1CILi128EEES8_NS7_ILi64EEEEEENS_6half_tEfNS_4arch4Sm80ELb0ELb1ELb1ELb0ELb1ELb0ELb0ELb0ELi2ELi4ELi4ELi4ELb0EEENS1_21CollectiveEpilogueBwdISA_SB_SD_Li256ELb0ELb0ELi2EEENS1_19SingleTileSchedulerILb0ELb0ELb0ELi128EEEEEEEEEvNT_6ParamsE$_ZN4cute3eso3ESOILb0ELb0EJNS_5tupleIJNS_1CILi0EEENS2_IJNS3_ILi1EEENS3_ILi256EEEiEEEEEENS3_ILi2048EEENS2_IJiNS3_ILi4096EEEEEEEEC2ERKS8_RKS9_RKSB_,($_ZN7cutlass13device_kernelIN5flash19enable_sm80_to_sm89INS1_16FlashAttnBwdSm80INS1_25CollectiveMainloopBwdSm80ILi2ELi2EN4cute5tupleIJNS5_1CILi128EEES8_NS7_ILi64EEEEEENS_6half_tEfNS_4arch4Sm80ELb0ELb1ELb1ELb0ELb1ELb0ELb0ELb0ELi2ELi4ELi4ELi4ELb0EEENS1_21CollectiveEpilogueBwdISA_SB_SD_Li256ELb0ELb0ELi2EEENS1_19SingleTileSchedulerILb0ELb0ELb0ELi128EEEEEEEEEvNT_6ParamsE$_ZN4cute3eso3ESOILb0ELb0EJNS_5tupleIJNS_1CILi1EEENS3_ILi512EEEiEEENS3_ILi4096EEENS2_IJNS2_IJiiEEENS3_ILi8192EEEEEEEEC2ERKS6_RKS7_RKSA_ - $_ZN7cutlass13device_kernelIN5flash19enable_sm80_to_sm89INS1_16FlashAttnBwdSm80INS1_25CollectiveMainloopBwdSm80ILi2ELi2EN4cute5tupleIJNS5_1CILi128EEES8_NS7_ILi64EEEEEENS_6half_tEfNS_4arch4Sm80ELb0ELb1ELb1ELb0ELb1ELb0ELb0ELb0ELi2ELi4ELi4ELi4ELb0EEENS1_21CollectiveEpilogueBwdISA_SB_SD_Li256ELb0ELb0ELi2EEENS1_19SingleTileSchedulerILb0ELb0ELb0ELi128EEEEEEEEEvNT_6ParamsE$_ZN4cute3eso3ESOILb0ELb0EJNS_5tupleIJNS_1CILi0EEENS2_IJNS3_ILi1EEENS3_ILi256EEEiEEEEEENS3_ILi2048EEENS2_IJiNS3_ILi4096EEEEEEEEC2ERKS8_RKS9_RKSB_)
$_ZN7cutlass13device_kernelIN5flash19enable_sm80_to_sm89INS1_16FlashAttnBwdSm80INS1_25CollectiveMainloopBwdSm80ILi2ELi2EN4cute5tupleIJNS5_1CILi128EEES8_NS7_ILi64EEEEEENS_6half_tEfNS_4arch4Sm80ELb0ELb1ELb1ELb0ELb1ELb0ELb0ELb0ELi2ELi4ELi4ELi4ELb0EEENS1_21CollectiveEpilogueBwdISA_SB_SD_Li256ELb0ELb0ELi2EEENS1_19SingleTileSchedulerILb0ELb0ELb0ELi128EEEEEEEEEvNT_6ParamsE$_ZN4cute3eso3ESOILb0ELb0EJNS_5tupleIJNS_1CILi0EEENS2_IJNS3_ILi1EEENS3_ILi256EEEiEEEEEENS3_ILi2048EEENS2_IJiNS3_ILi4096EEEEEEEEC2ERKS8_RKS9_RKSB_:
        /* <DEDUP_REMOVED lines=8> */
        .type           $_ZN7cutlass13device_kernelIN5flash19enable_sm80_to_sm89INS1_16FlashAttnBwdSm80INS1_25CollectiveMainloopBwdSm80ILi2ELi2EN4cute5tupleIJNS5_1CILi128EEES8_NS7_ILi64EEEEEENS_6half_tEfNS_4arch4Sm80ELb0ELb1ELb1ELb0ELb1ELb0ELb0ELb0ELi2ELi4ELi4ELi4ELb0EEENS1_21CollectiveEpilogueBwdISA_SB_SD_Li256ELb0ELb0ELi2EEENS1_19SingleTileSchedulerILb0ELb0ELb0ELi128EEEEEEEEEvNT_6ParamsE$_ZN4cute3eso3ESOILb0ELb0EJNS_5tupleIJNS_1CILi1EEENS3_ILi512EEEiEEENS3_ILi4096EEENS2_IJNS2_IJiiEEENS3_ILi8192EEEEEEEEC2ERKS6_RKS7_RKSA_,@function
        .size           $_ZN7cutlass13device_kernelIN5flash19enable_sm80_to_sm89INS1_16FlashAttnBwdSm80INS1_25CollectiveMainloopBwdSm80ILi2ELi2EN4cute5tupleIJNS5_1CILi128EEES8_NS7_ILi64EEEEEENS_6half_tEfNS_4arch4Sm80ELb0ELb1ELb1ELb0ELb1ELb0ELb0ELb0ELi2ELi4ELi4ELi4ELb0EEENS1_21CollectiveEpilogueBwdISA_SB_SD_Li256ELb0ELb0ELi2EEENS1_19SingleTileSchedulerILb0ELb0ELb0ELi128EEEEEEEEEvNT_6ParamsE$_ZN4cute3eso3ESOILb0ELb0EJNS_5tupleIJNS_1CILi1EEENS3_ILi512EEEiEEENS3_ILi4096EEENS2_IJNS2_IJiiEEENS3_ILi8192EEEEEEEEC2ERKS6_RKS7_RKSA_,($_ZN7cutlass13device_kernelIN5flash19enable_sm80_to_sm89INS1_16FlashAttnBwdSm80INS1_25CollectiveMainloopBwdSm80ILi2ELi2EN4cute5tupleIJNS5_1CILi128EEES8_NS7_ILi64EEEEEENS_6half_tEfNS_4arch4Sm80ELb0ELb1ELb1ELb0ELb1ELb0ELb0ELb0ELi2ELi4ELi4ELi4ELb0EEENS1_21CollectiveEpilogueBwdISA_SB_SD_Li256ELb0ELb0ELi2EEENS1_19SingleTileSchedulerILb0ELb0ELb0ELi128EEEEEEEEEvNT_6ParamsE$_ZN4cute3eso3ESOILb0ELb0EJNS_5tupleIJNS_1CILi1EEENS3_ILi512EEEiEEENS3_ILi4096EEENS2_IJiiEEEEEC2ERKS6_RKS7_RKS8_ - $_ZN7cutlass13device_kernelIN5flash19enable_sm80_to_sm89INS1_16FlashAttnBwdSm80INS1_25CollectiveMainloopBwdSm80ILi2ELi2EN4cute5tupleIJNS5_1CILi128EEES8_NS7_ILi64EEEEEENS_6half_tEfNS_4arch4Sm80ELb0ELb1ELb1ELb0ELb1ELb0ELb0ELb0ELi2ELi4ELi4ELi4ELb0EEENS1_21CollectiveEpilogueBwdISA_SB_SD_Li256ELb0ELb0ELi2EEENS1_19SingleTileSchedulerILb0ELb0ELb0ELi128EEEEEEEEEvNT_6ParamsE$_ZN4cute3eso3ESOILb0ELb0EJNS_5tupleIJNS_1CILi1EEENS3_ILi512EEEiEEENS3_ILi4096EEENS2_IJNS2_IJiiEEENS3_ILi8192EEEEEEEEC2ERKS6_RKS7_RKSA_)
$_ZN7cutlass13device_kernelIN5flash19enable_sm80_to_sm89INS1_16FlashAttnBwdSm80INS1_25CollectiveMainloopBwdSm80ILi2ELi2EN4cute5tupleIJNS5_1CILi128EEES8_NS7_ILi64EEEEEENS_6half_tEfNS_4arch4Sm80ELb0ELb1ELb1ELb0ELb1ELb0ELb0ELb0ELi2ELi4ELi4ELi4ELb0EEENS1_21CollectiveEpilogueBwdISA_SB_SD_Li256ELb0ELb0ELi2EEENS1_19SingleTileSchedulerILb0ELb0ELb0ELi128EEEEEEEEEvNT_6ParamsE$_ZN4cute3eso3ESOILb0ELb0EJNS_5tupleIJNS_1CILi1EEENS3_ILi512EEEiEEENS3_ILi4096EEENS2_IJNS2_IJiiEEENS3_ILi8192EEEEEEEEC2ERKS6_RKS7_RKSA_:
        /* <DEDUP_REMOVED lines=9> */
[----:B------:R-:W-:Y:S05]  /*67d0*/  RET.REL.NODEC R34 `(_ZN7cutlass13device_kernelIN5flash19enable_sm80_to_sm89INS1_16FlashAttnBwdSm80INS1_25CollectiveMainloopBwdSm80ILi2ELi2EN4cute5tupleIJNS5_1CILi128EEES8_NS7_ILi64EEEEEENS_6half_tEfNS_4arch4Sm80ELb0ELb1ELb1ELb0ELb1ELb0ELb0ELb0ELi2ELi4ELi4ELi4ELb0EEENS1_21CollectiveEpilogueBwdISA_SB_SD_Li256ELb0ELb0ELi2EEENS1_19SingleTileSchedulerILb0ELb0ELb0ELi128EEEEEEEEEvNT_6ParamsE) ;  /* 0xffff982022007950 */ /* 0x000fea0003c3ffff */
        .type           $_ZN7cutlass13device_kernelIN5flash19enable_sm80_to_sm89INS1_16FlashAttnBwdSm80INS1_25CollectiveMainloopBwdSm80ILi2ELi2EN4cute5tupleIJNS5_1CILi128EEES8_NS7_ILi64EEEEEENS_6half_tEfNS_4arch4Sm80ELb0ELb1ELb1ELb0ELb1ELb0ELb0ELb0ELi2ELi4ELi4ELi4ELb0EEENS1_21CollectiveEpilogueBwdISA_SB_SD_Li256ELb0ELb0ELi2EEENS1_19SingleTileSchedulerILb0ELb0ELb0ELi128EEEEEEEEEvNT_6ParamsE$_ZN4cute3eso3ESOILb0ELb0EJNS_5tupleIJNS_1CILi1EEENS3_ILi512EEEiEEENS3_ILi4096EEENS2_IJiiEEEEEC2ERKS6_RKS7_RKS8_,@function
        .size           $_ZN7cutlass13device_kernelIN5flash19enable_sm80_to_sm89INS1_16FlashAttnBwdSm80INS1_25CollectiveMainloopBwdSm80ILi2ELi2EN4cute5tupleIJNS5_1CILi128EEES8_NS7_ILi64EEEEEENS_6half_tEfNS_4arch4Sm80ELb0ELb1ELb1ELb0ELb1ELb0ELb0ELb0ELi2ELi4ELi4ELi4ELb0EEENS1_21CollectiveEpilogueBwdISA_SB_SD_Li256ELb0ELb0ELi2EEENS1_19SingleTileSchedulerILb0ELb0ELb0ELi128EEEEEEEEEvNT_6ParamsE$_ZN4cute3eso3ESOILb0ELb0EJNS_5tupleIJNS_1CILi1EEENS3_ILi512EEEiEEENS3_ILi4096EEENS2_IJiiEEEEEC2ERKS6_RKS7_RKS8_,($_ZN7cutlass13device_kernelIN5flash19enable_sm80_to_sm89INS1_16FlashAttnBwdSm80INS1_25CollectiveMainloopBwdSm80ILi2ELi2EN4cute5tupleIJNS5_1CILi128EEES8_NS7_ILi64EEEEEENS_6half_tEfNS_4arch4Sm80ELb0ELb1ELb1ELb0ELb1ELb0ELb0ELb0ELi2ELi4ELi4ELi4ELb0EEENS1_21CollectiveEpilogueBwdISA_SB_SD_Li256ELb0ELb0ELi2EEENS1_19SingleTileSchedulerILb0ELb0ELb0ELi128EEEEEEEEEvNT_6ParamsE$_ZN4cute3eso3ESOILb0ELb0EJNS_5tupleIJNS_1CILi1EEEiEEENS3_ILi1024EEENS2_IJiiEEEEEC2ERKS5_RKS6_RKS7_ - $_ZN7cutlass13device_kernelIN5flash19enable_sm80_to_sm89INS1_16FlashAttnBwdSm80INS1_25CollectiveMainloopBwdSm80ILi2ELi2EN4cute5tupleIJNS5_1CILi128EEES8_NS7_ILi64EEEEEENS_6half_tEfNS_4arch4Sm80ELb0ELb1ELb1ELb0ELb1ELb0ELb0ELb0ELi2ELi4ELi4ELi4ELb0EEENS1_21CollectiveEpilogueBwdISA_SB_SD_Li256ELb0ELb0ELi2EEENS1_19SingleTileSchedulerILb0ELb0ELb0ELi128EEEEEEEEEvNT_6ParamsE$_ZN4cute3eso3ESOILb0ELb0EJNS_5tupleIJNS_1CILi1EEENS3_ILi512EEEiEEENS3_ILi4096EEENS2_IJiiEEEEEC2ERKS6_RKS7_RKS8_)
$_ZN7cutlass13device_kernelIN5flash19enable_sm80_to_sm89INS1_16FlashAttnBwdSm80INS1_25CollectiveMainloopBwdSm80ILi2ELi2EN4cute5tupleIJNS5_1CILi128EEES8_NS7_ILi64EEEEEENS_6half_tEfNS_4arch4Sm80ELb0ELb1ELb1ELb0ELb1ELb0ELb0ELb0ELi2ELi4ELi4ELi4ELb0EEENS1_21CollectiveEpilogueBwdISA_SB_SD_Li256ELb0ELb0ELi2EEENS1_19SingleTileSchedulerILb0ELb0ELb0ELi128EEEEEEEEEvNT_6ParamsE$_ZN4cute3eso3ESOILb0ELb0EJNS_5tupleIJNS_1CILi1EEENS3_ILi512EEEiEEENS3_ILi4096EEENS2_IJiiEEEEEC2ERKS6_RKS7_RKS8_:
        /* <DEDUP_REMOVED lines=8> */
[----:B------:R-:W-:Y:S05]  /*6860*/  RET.REL.NODEC R4 `(_ZN7cutlass13device_kernelIN5flash19enable_sm80_to_sm89INS1_16FlashAttnBwdSm80INS1_25CollectiveMainloopBwdSm80ILi2ELi2EN4cute5tupleIJNS5_1CILi128EEES8_NS7_ILi64EEEEEENS_6half_tEfNS_4arch4Sm80ELb0ELb1ELb1ELb0ELb1ELb0ELb0ELb0ELi2ELi4ELi4ELi4ELb0EEENS1_21CollectiveEpilogueBwdISA_SB_SD_Li256ELb0ELb0ELi2EEENS1_19SingleTileSchedulerILb0ELb0ELb0ELi128EEEEEEEEEvNT_6ParamsE) ;  /* 0xffff979004007950 */ /* 0x000fea0003c3ffff */
        .type           $_ZN7cutlass13device_kernelIN5flash19enable_sm80_to_sm89INS1_16FlashAttnBwdSm80INS1_25CollectiveMainloopBwdSm80ILi2ELi2EN4cute5tupleIJNS5_1CILi128EEES8_NS7_ILi64EEEEEENS_6half_tEfNS_4arch4Sm80ELb0ELb1ELb1ELb0ELb1ELb0ELb0ELb0ELi2ELi4ELi4ELi4ELb0EEENS1_21CollectiveEpilogueBwdISA_SB_SD_Li256ELb0ELb0ELi2EEENS1_19SingleTileSchedulerILb0ELb0ELb0ELi128EEEEEEEEEvNT_6ParamsE$_ZN4cute3eso3ESOILb0ELb0EJNS_5tupleIJNS_1CILi1EEEiEEENS3_ILi1024EEENS2_IJiiEEEEEC2ERKS5_RKS6_RKS7_,@function
        .size           $_ZN7cutlass13device_kernelIN5flash19enable_sm80_to_sm89INS1_16FlashAttnBwdSm80INS1_25CollectiveMainloopBwdSm80ILi2ELi2EN4cute5tupleIJNS5_1CILi128EEES8_NS7_ILi64EEEEEENS_6half_tEfNS_4arch4Sm80ELb0ELb1ELb1ELb0ELb1ELb0ELb0ELb0ELi2ELi4ELi4ELi4ELb0EEENS1_21CollectiveEpilogueBwdISA_SB_SD_Li256ELb0ELb0ELi2EEENS1_19SingleTileSchedulerILb0ELb0ELb0ELi128EEEEEEEEEvNT_6ParamsE$_ZN4cute3eso3ESOILb0ELb0EJNS_5tupleIJNS_1CILi1EEEiEEENS3_ILi1024EEENS2_IJiiEEEEEC2ERKS5_RKS6_RKS7_,($_ZN7cutlass13device_kernelIN5flash19enable_sm80_to_sm89INS1_16FlashAttnBwdSm80INS1_25CollectiveMainloopBwdSm80ILi2ELi2EN4cute5tupleIJNS5_1CILi128EEES8_NS7_ILi64EEEEEENS_6half_tEfNS_4arch4Sm80ELb0ELb1ELb1ELb0ELb1ELb0ELb0ELb0ELi2ELi4ELi4ELi4ELb0EEENS1_21CollectiveEpilogueBwdISA_SB_SD_Li256ELb0ELb0ELi2EEENS1_19SingleTileSchedulerILb0ELb0ELb0ELi128EEEEEEEEEvNT_6ParamsE$_ZN4cute3eso3ESOILb0ELb0EJNS_5tupleIJiNS_1CILi512EEEEEENS2_IJiiEEENS3_ILi1024EEEEEC2ERKS5_RKS6_RKS7_ - $_ZN7cutlass13device_kernelIN5flash19enable_sm80_to_sm89INS1_16FlashAttnBwdSm80INS1_25CollectiveMainloopBwdSm80ILi2ELi2EN4cute5tupleIJNS5_1CILi128EEES8_NS7_ILi64EEEEEENS_6half_tEfNS_4arch4Sm80ELb0ELb1ELb1ELb0ELb1ELb0ELb0ELb0ELi2ELi4ELi4ELi4ELb0EEENS1_21CollectiveEpilogueBwdISA_SB_SD_Li256ELb0ELb0ELi2EEENS1_19SingleTileSchedulerILb0ELb0ELb0ELi128EEEEEEEEEvNT_6ParamsE$_ZN4cute3eso3ESOILb0ELb0EJNS_5tupleIJNS_1CILi1EEEiEEENS3_ILi1024EEENS2_IJiiEEEEEC2ERKS5_RKS6_RKS7_)
$_ZN7cutlass13device_kernelIN5flash19enable_sm80_to_sm89INS1_16FlashAttnBwdSm80INS1_25CollectiveMainloopBwdSm80ILi2ELi2EN4cute5tupleIJNS5_1CILi128EEES8_NS7_ILi64EEEEEENS_6half_tEfNS_4arch4Sm80ELb0ELb1ELb1ELb0ELb1ELb0ELb0ELb0ELi2ELi4ELi4ELi4ELb0EEENS1_21CollectiveEpilogueBwdISA_SB_SD_Li256ELb0ELb0ELi2EEENS1_19SingleTileSchedulerILb0ELb0ELb0ELi128EEEEEEEEEvNT_6ParamsE$_ZN4cute3eso3ESOILb0ELb0EJNS_5tupleIJNS_1CILi1EEEiEEENS3_ILi1024EEENS2_IJiiEEEEEC2ERKS5_RKS6_RKS7_:
        /* <DEDUP_REMOVED lines=9> */
        .type           $_ZN7cutlass13device_kernelIN5flash19enable_sm80_to_sm89INS1_16FlashAttnBwdSm80INS1_25CollectiveMainloopBwdSm80ILi2ELi2EN4cute5tupleIJNS5_1CILi128EEES8_NS7_ILi64EEEEEENS_6half_tEfNS_4arch4Sm80ELb0ELb1ELb1ELb0ELb1ELb0ELb0ELb0ELi2ELi4ELi4ELi4ELb0EEENS1_21CollectiveEpilogueBwdISA_SB_SD_Li256ELb0ELb0ELi2EEENS1_19SingleTileSchedulerILb0ELb0ELb0ELi128EEEEEEEEEvNT_6ParamsE$_ZN4cute3eso3ESOILb0ELb0EJNS_5tupleIJiNS_1CILi512EEEEEENS2_IJiiEEENS3_ILi1024EEEEEC2ERKS5_RKS6_RKS7_,@function
        .size           $_ZN7cutlass13device_kernelIN5flash19enable_sm80_to_sm89INS1_16FlashAttnBwdSm80INS1_25CollectiveMainloopBwdSm80ILi2ELi2EN4cute5tupleIJNS5_1CILi128EEES8_NS7_ILi64EEEEEENS_6half_tEfNS_4arch4Sm80ELb0ELb1ELb1ELb0ELb1ELb0ELb0ELb0ELi2ELi4ELi4ELi4ELb0EEENS1_21CollectiveEpilogueBwdISA_SB_SD_Li256ELb0ELb0ELi2EEENS1_19SingleTileSchedulerILb0ELb0ELb0ELi128EEEEEEEEEvNT_6ParamsE$_ZN4cute3eso3ESOILb0ELb0EJNS_5tupleIJiNS_1CILi512EEEEEENS2_IJiiEEENS3_ILi1024EEEEEC2ERKS5_RKS6_RKS7_,($_ZN7cutlass13device_kernelIN5flash19enable_sm80_to_sm89INS1_16FlashAttnBwdSm80INS1_25CollectiveMainloopBwdSm80ILi2ELi2EN4cute5tupleIJNS5_1CILi128EEES8_NS7_ILi64EEEEEENS_6half_tEfNS_4arch4Sm80ELb0ELb1ELb1ELb0ELb1ELb0ELb0ELb0ELi2ELi4ELi4ELi4ELb0EEENS1_21CollectiveEpilogueBwdISA_SB_SD_Li256ELb0ELb0ELi2EEENS1_19SingleTileSchedulerILb0ELb0ELb0ELi128EEEEEEEEEvNT_6ParamsE$_ZN4cute3eso3ESOILb0ELb0EJNS_6LayoutINS_5tupleIJNS3_IJNS3_IJNS_1CILi8EEENS4_ILi1EEEEEES6_EEENS3_IJNS3_IJS6_S6_EEENS4_ILi2EEEEEEEEENS3_IJNS3_IJNS3_IJS6_NS4_ILi0EEEEEESD_EEENS3_IJNS3_IJSD_SD_EEEiEEEEEEEENS_10ViewEngineINS_8smem_ptrIPN7cutlass6half_tEEEEEEEC2ERKSJ_RKSQ_ - $_ZN7cutlass13device_kernelIN5flash19enable_sm80_to_sm89INS1_16FlashAttnBwdSm80INS1_25CollectiveMainloopBwdSm80ILi2ELi2EN4cute5tupleIJNS5_1CILi128EEES8_NS7_ILi64EEEEEENS_6half_tEfNS_4arch4Sm80ELb0ELb1ELb1ELb0ELb1ELb0ELb0ELb0ELi2ELi4ELi4ELi4ELb0EEENS1_21CollectiveEpilogueBwdISA_SB_SD_Li256ELb0ELb0ELi2EEENS1_19SingleTileSchedulerILb0ELb0ELb0ELi128EEEEEEEEEvNT_6ParamsE$_ZN4cute3eso3ESOILb0ELb0EJNS_5tupleIJiNS_1CILi512EEEEEENS2_IJiiEEENS3_ILi1024EEEEEC2ERKS5_RKS6_RKS7_)
$_ZN7cutlass13device_kernelIN5flash19enable_sm80_to_sm89INS1_16FlashAttnBwdSm80INS1_25CollectiveMainloopBwdSm80ILi2ELi2EN4cute5tupleIJNS5_1CILi128EEES8_NS7_ILi64EEEEEENS_6half_tEfNS_4arch4Sm80ELb0ELb1ELb1ELb0ELb1ELb0ELb0ELb0ELi2ELi4ELi4ELi4ELb0EEENS1_21CollectiveEpilogueBwdISA_SB_SD_Li256ELb0ELb0ELi2EEENS1_19SingleTileSchedulerILb0ELb0ELb0ELi128EEEEEEEEEvNT_6ParamsE$_ZN4cute3eso3ESOILb0ELb0EJNS_5tupleIJiNS_1CILi512EEEEEENS2_IJiiEEENS3_ILi1024EEEEEC2ERKS5_RKS6_RKS7_:
        /* <DEDUP_REMOVED lines=9> */
        .type           $_ZN7cutlass13device_kernelIN5flash19enable_sm80_to_sm89INS1_16FlashAttnBwdSm80INS1_25CollectiveMainloopBwdSm80ILi2ELi2EN4cute5tupleIJNS5_1CILi128EEES8_NS7_ILi64EEEEEENS_6half_tEfNS_4arch4Sm80ELb0ELb1ELb1ELb0ELb1ELb0ELb0ELb0ELi2ELi4ELi4ELi4ELb0EEENS1_21CollectiveEpilogueBwdISA_SB_SD_Li256ELb0ELb0ELi2EEENS1_19SingleTileSchedulerILb0ELb0ELb0ELi128EEEEEEEEEvNT_6ParamsE$_ZN4cute3eso3ESOILb0ELb0EJNS_6LayoutINS_5tupleIJNS3_IJNS3_IJNS_1CILi8EEENS4_ILi1EEEEEES6_EEENS3_IJNS3_IJS6_S6_EEENS4_ILi2EEEEEEEEENS3_IJNS3_IJNS3_IJS6_NS4_ILi0EEEEEESD_EEENS3_IJNS3_IJSD_SD_EEEiEEEEEEEENS_10ViewEngineINS_8smem_ptrIPN7cutlass6half_tEEEEEEEC2ERKSJ_RKSQ_,@function
        .size           $_ZN7cutlass13device_kernelIN5flash19enable_sm80_to_sm89INS1_16FlashAttnBwdSm80INS1_25CollectiveMainloopBwdSm80ILi2ELi2EN4cute5tupleIJNS5_1CILi128EEES8_NS7_ILi64EEEEEENS_6half_tEfNS_4arch4Sm80ELb0ELb1ELb1ELb0ELb1ELb0ELb0ELb0ELi2ELi4ELi4ELi4ELb0EEENS1_21CollectiveEpilogueBwdISA_SB_SD_Li256ELb0ELb0ELi2EEENS1_19SingleTileSchedulerILb0ELb0ELb0ELi128EEEEEEEEEvNT_6ParamsE$_ZN4cute3eso3ESOILb0ELb0EJNS_6LayoutINS_5tupleIJNS3_IJNS3_IJNS_1CILi8EEENS4_ILi1EEEEEES6_EEENS3_IJNS3_IJS6_S6_EEENS4_ILi2EEEEEEEEENS3_IJNS3_IJNS3_IJS6_NS4_ILi0EEEEEESD_EEENS3_IJNS3_IJSD_SD_EEEiEEEEEEEENS_10ViewEngineINS_8smem_ptrIPN7cutlass6half_tEEEEEEEC2ERKSJ_RKSQ_,($_ZN7cutlass13device_kernelIN5flash19enable_sm80_to_sm89INS1_16FlashAttnBwdSm80INS1_25CollectiveMainloopBwdSm80ILi2ELi2EN4cute5tupleIJNS5_1CILi128EEES8_NS7_ILi64EEEEEENS_6half_tEfNS_4arch4Sm80ELb0ELb1ELb1ELb0ELb1ELb0ELb0ELb0ELi2ELi4ELi4ELi4ELb0EEENS1_21CollectiveEpilogueBwdISA_SB_SD_Li256ELb0ELb0ELi2EEENS1_19SingleTileSchedulerILb0ELb0ELb0ELi128EEEEEEEEEvNT_6ParamsE$_ZN4cute3eso3ESOILb0ELb0EJNS_6LayoutINS_5tupleIJNS3_IJNS_1CILi1EEENS3_IJS5_NS4_ILi2EEES6_EEEEEES6_NS3_IJS6_S6_EEEEEENS3_IJNS3_IJNS4_ILi0EEENS3_IJS5_NS4_ILi256EEEiEEEEEENS4_ILi2048EEENS3_IJiNS4_ILi4096EEEEEEEEEEENS_10ViewEngineINS_8smem_ptrIPjEEEEEEC2ERKSJ_RKSO_ - $_ZN7cutlass13device_kernelIN5flash19enable_sm80_to_sm89INS1_16FlashAttnBwdSm80INS1_25CollectiveMainloopBwdSm80ILi2ELi2EN4cute5tupleIJNS5_1CILi128EEES8_NS7_ILi64EEEEEENS_6half_tEfNS_4arch4Sm80ELb0ELb1ELb1ELb0ELb1ELb0ELb0ELb0ELi2ELi4ELi4ELi4ELb0EEENS1_21CollectiveEpilogueBwdISA_SB_SD_Li256ELb0ELb0ELi2EEENS1_19SingleTileSchedulerILb0ELb0ELb0ELi128EEEEEEEEEvNT_6ParamsE$_ZN4cute3eso3ESOILb0ELb0EJNS_6LayoutINS_5tupleIJNS3_IJNS3_IJNS_1CILi8EEENS4_ILi1EEEEEES6_EEENS3_IJNS3_IJS6_S6_EEENS4_ILi2EEEEEEEEENS3_IJNS3_IJNS3_IJS6_NS4_ILi0EEEEEESD_EEENS3_IJNS3_IJSD_SD_EEEiEEEEEEEENS_10ViewEngineINS_8smem_ptrIPN7cutlass6half_tEEEEEEEC2ERKSJ_RKSQ_)
$_ZN7cutlass13device_kernelIN5flash19enable_sm80_to_sm89INS1_16FlashAttnBwdSm80INS1_25CollectiveMainloopBwdSm80ILi2ELi2EN4cute5tupleIJNS5_1CILi128EEES8_NS7_ILi64EEEEEENS_6half_tEfNS_4arch4Sm80ELb0ELb1ELb1ELb0ELb1ELb0ELb0ELb0ELi2ELi4ELi4ELi4ELb0EEENS1_21CollectiveEpilogueBwdISA_SB_SD_Li256ELb0ELb0ELi2EEENS1_19SingleTileSchedulerILb0ELb0ELb0ELi128EEEEEEEEEvNT_6ParamsE$_ZN4cute3eso3ESOILb0ELb0EJNS_6LayoutINS_5tupleIJNS3_IJNS3_IJNS_1CILi8EEENS4_ILi1EEEEEES6_EEENS3_IJNS3_IJS6_S6_EEENS4_ILi2EEEEEEEEENS3_IJNS3_IJNS3_IJS6_NS4_ILi0EEEEEESD_EEENS3_IJNS3_IJSD_SD_EEEiEEEEEEEENS_10ViewEngineINS_8smem_ptrIPN7cutlass6half_tEEEEEEEC2ERKSJ_RKSQ_:
[----:B------:R-:W-:Y:S02]  /*6990*/  IADD3 R11, R81, -c[0x0][0x20], RZ ;  /* 0x80000800510b7a10 */ /* 0x000fe40007ffe0ff */
[----:B------:R-:W-:-:S03]  /*69a0*/  IADD3 R10, R82, -c[0x0][0x20], RZ ;  /* 0x80000800520a7a10 */ /* 0x000fc60007ffe0ff */
[----:B------:R1:W-:Y:S04]  /*69b0*/  STL [R11], R14 ;  /* 0x0000000e0b007387 */ /* 0x0003e80000100800 */
[----:B------:R-:W2:Y:S01]  /*69c0*/  LDL.64 R34, [R10] ;  /* 0x000000000a227983 */ /* 0x000ea20000100a00 */
[----:B------:R-:W-:-:S03]  /*69d0*/  IMAD.MOV.U32 R13, RZ, RZ, 0x0 ;  /* 0x00000000ff0d7424 */ /* 0x000fc600078e00ff */
[----:B--2---:R1:W-:Y:S01]  /*69e0*/  STL.64 [R11+0x8], R34 ;  /* 0x000008220b007387 */ /* 0x0043e20000100a00 */
[----:B------:R-:W-:Y:S05]  /*69f0*/  RET.REL.NODEC R12 `(_ZN7cutlass13device_kernelIN5flash19enable_sm80_to_sm89INS1_16FlashAttnBwdSm80INS1_25CollectiveMainloopBwdSm80ILi2ELi2EN4cute5tupleIJNS5_1CILi128EEES8_NS7_ILi64EEEEEENS_6half_tEfNS_4arch4Sm80ELb0ELb1ELb1ELb0ELb1ELb0ELb0ELb0ELi2ELi4ELi4ELi4ELb0EEENS1_21CollectiveEpilogueBwdISA_SB_SD_Li256ELb0ELb0ELi2EEENS1_19SingleTileSchedulerILb0ELb0ELb0ELi128EEEEEEEEEvNT_6ParamsE) ;  /* 0xffff96000c007950 */ /* 0x000fea0003c3ffff */
        .type           $_ZN7cutlass13device_kernelIN5flash19enable_sm80_to_sm89INS1_16FlashAttnBwdSm80INS1_25CollectiveMainloopBwdSm80ILi2ELi2EN4cute5tupleIJNS5_1CILi128EEES8_NS7_ILi64EEEEEENS_6half_tEfNS_4arch4Sm80ELb0ELb1ELb1ELb0ELb1ELb0ELb0ELb0ELi2ELi4ELi4ELi4ELb0EEENS1_21CollectiveEpilogueBwdISA_SB_SD_Li256ELb0ELb0ELi2EEENS1_19SingleTileSchedulerILb0ELb0ELb0ELi128EEEEEEEEEvNT_6ParamsE$_ZN4cute3eso3ESOILb0ELb0EJNS_6LayoutINS_5tupleIJNS3_IJNS_1CILi1EEENS3_IJS5_NS4_ILi2EEES6_EEEEEES6_NS3_IJS6_S6_EEEEEENS3_IJNS3_IJNS4_ILi0EEENS3_IJS5_NS4_ILi256EEEiEEEEEENS4_ILi2048EEENS3_IJiNS4_ILi4096EEEEEEEEEEENS_10ViewEngineINS_8smem_ptrIPjEEEEEEC2ERKSJ_RKSO_,@function
        .size           $_ZN7cutlass13device_kernelIN5flash19enable_sm80_to_sm89INS1_16FlashAttnBwdSm80INS1_25CollectiveMainloopBwdSm80ILi2ELi2EN4cute5tupleIJNS5_1CILi128EEES8_NS7_ILi64EEEEEENS_6half_tEfNS_4arch4Sm80ELb0ELb1ELb1ELb0ELb1ELb0ELb0ELb0ELi2ELi4ELi4ELi4ELb0EEENS1_21CollectiveEpilogueBwdISA_SB_SD_Li256ELb0ELb0ELi2EEENS1_19SingleTileSchedulerILb0ELb0ELb0ELi128EEEEEEEEEvNT_6ParamsE$_ZN4cute3eso3ESOILb0ELb0EJNS_6LayoutINS_5tupleIJNS3_IJNS_1CILi1EEENS3_IJS5_NS4_ILi2EEES6_EEEEEES6_NS3_IJS6_S6_EEEEEENS3_IJNS3_IJNS4_ILi0EEENS3_IJS5_NS4_ILi256EEEiEEEEEENS4_ILi2048EEENS3_IJiNS4_ILi4096EEEEEEEEEEENS_10ViewEngineINS_8smem_ptrIPjEEEEEEC2ERKSJ_RKSO_,($_ZN7cutlass13device_kernelIN5flash19enable_sm80_to_sm89INS1_16FlashAttnBwdSm80INS1_25CollectiveMainloopBwdSm80ILi2ELi2EN4cute5tupleIJNS5_1CILi128EEES8_NS7_ILi64EEEEEENS_6half_tEfNS_4arch4Sm80ELb0ELb1ELb1ELb0ELb1ELb0ELb0ELb0ELi2ELi4ELi4ELi4ELb0EEENS1_21CollectiveEpilogueBwdISA_SB_SD_Li256ELb0ELb0ELi2EEENS1_19SingleTileSchedulerILb0ELb0ELb0ELi128EEEEEEEEEvNT_6ParamsE$_ZN4cute3eso3ESOILb0ELb0EJNS_6LayoutINS_5tupleIJNS3_IJNS_1CILi2EEES5_EEENS4_ILi8EEES6_EEENS3_IJNS3_IJNS4_ILi1EEEiEEENS4_ILi1024EEENS3_IJiiEEEEEEEENS_10ViewEngineINS_8smem_ptrIPN7cutlass6half_tEEEEEEEC2ERKSE_RKSL_ - $_ZN7cutlass13device_kernelIN5flash19enable_sm80_to_sm89INS1_16FlashAttnBwdSm80INS1_25CollectiveMainloopBwdSm80ILi2ELi2EN4cute5tupleIJNS5_1CILi128EEES8_NS7_ILi64EEEEEENS_6half_tEfNS_4arch4Sm80ELb0ELb1ELb1ELb0ELb1ELb0ELb0ELb0ELi2ELi4ELi4ELi4ELb0EEENS1_21CollectiveEpilogueBwdISA_SB_SD_Li256ELb0ELb0ELi2EEENS1_19SingleTileSchedulerILb0ELb0ELb0ELi128EEEEEEEEEvNT_6ParamsE$_ZN4cute3eso3ESOILb0ELb0EJNS_6LayoutINS_5tupleIJNS3_IJNS_1CILi1EEENS3_IJS5_NS4_ILi2EEES6_EEEEEES6_NS3_IJS6_S6_EEEEEENS3_IJNS3_IJNS4_ILi0EEENS3_IJS5_NS4_ILi256EEEiEEEEEENS4_ILi2048EEENS3_IJiNS4_ILi4096EEEEEEEEEEENS_10ViewEngineINS_8smem_ptrIPjEEEEEEC2ERKSJ_RKSO_)
$_ZN7cutlass13device_kernelIN5flash19enable_sm80_to_sm89INS1_16FlashAttnBwdSm80INS1_25CollectiveMainloopBwdSm80ILi2ELi2EN4cute5tupleIJNS5_1CILi128EEES8_NS7_ILi64EEEEEENS_6half_tEfNS_4arch4Sm80ELb0ELb1ELb1ELb0ELb1ELb0ELb0ELb0ELi2ELi4ELi4ELi4ELb0EEENS1_21CollectiveEpilogueBwdISA_SB_SD_Li256ELb0ELb0ELi2EEENS1_19SingleTileSchedulerILb0ELb0ELb0ELi128EEEEEEEEEvNT_6ParamsE$_ZN4cute3eso3ESOILb0ELb0EJNS_6LayoutINS_5tupleIJNS3_IJNS_1CILi1EEENS3_IJS5_NS4_ILi2EEES6_EEEEEES6_NS3_IJS6_S6_EEEEEENS3_IJNS3_IJNS4_ILi0EEENS3_IJS5_NS4_ILi256EEEiEEEEEENS4_ILi2048EEENS3_IJiNS4_ILi4096EEEEEEEEEEENS_10ViewEngineINS_8smem_ptrIPjEEEEEEC2ERKSJ_RKSO_:
[----:B------:R-:W-:Y:S02]  /*6a00*/  IADD3 R17, R68, -c[0x0][0x20], RZ ;  /* 0x8000080044117a10 */ /* 0x000fe40007ffe0ff */
[----:B------:R-:W-:-:S03]  /*6a10*/  IADD3 R18, R59, -c[0x0][0x20], RZ ;  /* 0x800008003b127a10 */ /* 0x000fc60007ffe0ff */
[----:B------:R1:W-:Y:S04]  /*6a20*/  STL.64 [R17], R2 ;  /* 0x0000000211007387 */ /* 0x0003e80000100a00 */
[----:B------:R-:W2:Y:S01]  /*6a30*/  LDL.64 R20, [R18] ;  /* 0x0000000012147983 */ /* 0x000ea20000100a00 */
[----:B------:R-:W-:Y:S02]  /*6a40*/  IMAD.MOV.U32 R22, RZ, RZ, R16 ;  /* 0x000000ffff167224 */ /* 0x000fe400078e0010 */
[----:B------:R-:W-:Y:S01]  /*6a50*/  IMAD.MOV.U32 R23, RZ, RZ, 0x0 ;  /* 0x00000000ff177424 */ /* 0x000fe200078e00ff */
[----:B--2---:R1:W-:Y:S03]  /*6a60*/  STL.64 [R17+0x8], R20 ;  /* 0x0000081411007387 */ /* 0x0043e60000100a00 */
[----:B------:R-:W-:Y:S05]  /*6a70*/  RET.REL.NODEC R22 `(_ZN7cutlass13device_kernelIN5flash19enable_sm80_to_sm89INS1_16FlashAttnBwdSm80INS1_25CollectiveMainloopBwdSm80ILi2ELi2EN4cute5tupleIJNS5_1CILi128EEES8_NS7_ILi64EEEEEENS_6half_tEfNS_4arch4Sm80ELb0ELb1ELb1ELb0ELb1ELb0ELb0ELb0ELi2ELi4ELi4ELi4ELb0EEENS1_21CollectiveEpilogueBwdISA_SB_SD_Li256ELb0ELb0ELi2EEENS1_19SingleTileSchedulerILb0ELb0ELb0ELi128EEEEEEEEEvNT_6ParamsE) ;  /* 0xffff958016007950 */ /* 0x000fea0003c3ffff */
        .type           $_ZN7cutlass13device_kernelIN5flash19enable_sm80_to_sm89INS1_16FlashAttnBwdSm80INS1_25CollectiveMainloopBwdSm80ILi2ELi2EN4cute5tupleIJNS5_1CILi128EEES8_NS7_ILi64EEEEEENS_6half_tEfNS_4arch4Sm80ELb0ELb1ELb1ELb0ELb1ELb0ELb0ELb0ELi2ELi4ELi4ELi4ELb0EEENS1_21CollectiveEpilogueBwdISA_SB_SD_Li256ELb0ELb0ELi2EEENS1_19SingleTileSchedulerILb0ELb0ELb0ELi128EEEEEEEEEvNT_6ParamsE$_ZN4cute3eso3ESOILb0ELb0EJNS_6LayoutINS_5tupleIJNS3_IJNS_1CILi2EEES5_EEENS4_ILi8EEES6_EEENS3_IJNS3_IJNS4_ILi1EEEiEEENS4_ILi1024EEENS3_IJiiEEEEEEEENS_10ViewEngineINS_8smem_ptrIPN7cutlass6half_tEEEEEEEC2ERKSE_RKSL_,@function
        .size           $_ZN7cutlass13device_kernelIN5flash19enable_sm80_to_sm89INS1_16FlashAttnBwdSm80INS1_25CollectiveMainloopBwdSm80ILi2ELi2EN4cute5tupleIJNS5_1CILi128EEES8_NS7_ILi64EEEEEENS_6half_tEfNS_4arch4Sm80ELb0ELb1ELb1ELb0ELb1ELb0ELb0ELb0ELi2ELi4ELi4ELi4ELb0EEENS1_21CollectiveEpilogueBwdISA_SB_SD_Li256ELb0ELb0ELi2EEENS1_19SingleTileSchedulerILb0ELb0ELb0ELi128EEEEEEEEEvNT_6ParamsE$_ZN4cute3eso3ESOILb0ELb0EJNS_6LayoutINS_5tupleIJNS3_IJNS_1CILi2EEES5_EEENS4_ILi8EEES6_EEENS3_IJNS3_IJNS4_ILi1EEEiEEENS4_ILi1024EEENS3_IJiiEEEEEEEENS_10ViewEngineINS_8smem_ptrIPN7cutlass6half_tEEEEEEEC2ERKSE_RKSL_,($_ZN7cutlass13device_kernelIN5flash19enable_sm80_to_sm89INS1_16FlashAttnBwdSm80INS1_25CollectiveMainloopBwdSm80ILi2ELi2EN4cute5tupleIJNS5_1CILi128EEES8_NS7_ILi64EEEEEENS_6half_tEfNS_4arch4Sm80ELb0ELb1ELb1ELb0ELb1ELb0ELb0ELb0ELi2ELi4ELi4ELi4ELb0EEENS1_21CollectiveEpilogueBwdISA_SB_SD_Li256ELb0ELb0ELi2EEENS1_19SingleTileSchedulerILb0ELb0ELb0ELi128EEEEEEEEEvNT_6ParamsE$_ZN4cute3eso3ESOILb0ELb0EJNS_6LayoutINS_5tupleIJNS3_IJNS_1CILi2EEES5_EEENS4_ILi8EEES6_EEENS3_IJNS3_IJNS4_ILi1EEEiEEENS4_ILi1024EEENS3_IJiiEEEEEEEEjEEC2ERKSE_RKj - $_ZN7cutlass13device_kernelIN5flash19enable_sm80_to_sm89INS1_16FlashAttnBwdSm80INS1_25CollectiveMainloopBwdSm80ILi2ELi2EN4cute5tupleIJNS5_1CILi128EEES8_NS7_ILi64EEEEEENS_6half_tEfNS_4arch4Sm80ELb0ELb1ELb1ELb0ELb1ELb0ELb0ELb0ELi2ELi4ELi4ELi4ELb0EEENS1_21CollectiveEpilogueBwdISA_SB_SD_Li256ELb0ELb0ELi2EEENS1_19SingleTileSchedulerILb0ELb0ELb0ELi128EEEEEEEEEvNT_6ParamsE$_ZN4cute3eso3ESOILb0ELb0EJNS_6LayoutINS_5tupleIJNS3_IJNS_1CILi2EEES5_EEENS4_ILi8EEES6_EEENS3_IJNS3_IJNS4_ILi1EEEiEEENS4_ILi1024EEENS3_IJiiEEEEEEEENS_10ViewEngineINS_8smem_ptrIPN7cutlass6half_tEEEEEEEC2ERKSE_RKSL_)
$_ZN7cutlass13device_kernelIN5flash19enable_sm80_to_sm89INS1_16FlashAttnBwdSm80INS1_25CollectiveMainloopBwdSm80ILi2ELi2EN4cute5tupleIJNS5_1CILi128EEES8_NS7_ILi64EEEEEENS_6half_tEfNS_4arch4Sm80ELb0ELb1ELb1ELb0ELb1ELb0ELb0ELb0ELi2ELi4ELi4ELi4ELb0EEENS1_21CollectiveEpilogueBwdISA_SB_SD_Li256ELb0ELb0ELi2EEENS1_19SingleTileSchedulerILb0ELb0ELb0ELi128EEEEEEEEEvNT_6ParamsE$_ZN4cute3eso3ESOILb0ELb0EJNS_6LayoutINS_5tupleIJNS3_IJNS_1CILi2EEES5_EEENS4_ILi8EEES6_EEENS3_IJNS3_IJNS4_ILi1EEEiEEENS4_ILi1024EEENS3_IJiiEEEEEEEENS_10ViewEngineINS_8smem_ptrIPN7cutlass6half_tEEEEEEEC2ERKSE_RKSL_:
[----:B------:R-:W-:Y:S02]  /*6a80*/  IADD3 R3, R62, -c[0x0][0x20], RZ ;  /* 0x800008003e037a10 */ /* 0x000fe40007ffe0ff */
[----:B------:R-:W-:-:S03]  /*6a90*/  IADD3 R2, R61, -c[0x0][0x20], RZ ;  /* 0x800008003d027a10 */ /* 0x000fc60007ffe0ff */
[----:B------:R1:W-:Y:S04]  /*6aa0*/  STL.64 [R3], R4 ;  /* 0x0000000403007387 */ /* 0x0003e80000100a00 */
[----:B------:R1:W-:Y:S04]  /*6ab0*/  STL [R3+0x8], R6 ;  /* 0x0000080603007387 */ /* 0x0003e80000100800 */
[----:B------:R-:W2:Y:S01]  /*6ac0*/  LDL.64 R14, [R2] ;  /* 0x00000000020e7983 */ /* 0x000ea20000100a00 */
[----:B------:R-:W-:-:S03]  /*6ad0*/  IMAD.MOV.U32 R13, RZ, RZ, 0x0 ;  /* 0x00000000ff0d7424 */ /* 0x000fc600078e00ff */
[----:B--2---:R1:W-:Y:S01]  /*6ae0*/  STL.64 [R3+0x10], R14 ;  /* 0x0000100e03007387 */ /* 0x0043e20000100a00 */
[----:B------:R-:W-:Y:S05]  /*6af0*/  RET.REL.NODEC R12 `(_ZN7cutlass13device_kernelIN5flash19enable_sm80_to_sm89INS1_16FlashAttnBwdSm80INS1_25CollectiveMainloopBwdSm80ILi2ELi2EN4cute5tupleIJNS5_1CILi128EEES8_NS7_ILi64EEEEEENS_6half_tEfNS_4arch4Sm80ELb0ELb1ELb1ELb0ELb1ELb0ELb0ELb0ELi2ELi4ELi4ELi4ELb0EEENS1_21CollectiveEpilogueBwdISA_SB_SD_Li256ELb0ELb0ELi2EEENS1_19SingleTileSchedulerILb0ELb0ELb0ELi128EEEEEEEEEvNT_6ParamsE) ;  /* 0xffff95000c007950 */ /* 0x000fea0003c3ffff */
        .type           $_ZN7cutlass13device_kernelIN5flash19enable_sm80_to_sm89INS1_16FlashAttnBwdSm80INS1_25CollectiveMainloopBwdSm80ILi2ELi2EN4cute5tupleIJNS5_1CILi128EEES8_NS7_ILi64EEEEEENS_6half_tEfNS_4arch4Sm80ELb0ELb1ELb1ELb0ELb1ELb0ELb0ELb0ELi2ELi4ELi4ELi4ELb0EEENS1_21CollectiveEpilogueBwdISA_SB_SD_Li256ELb0ELb0ELi2EEENS1_19SingleTileSchedulerILb0ELb0ELb0ELi128EEEEEEEEEvNT_6ParamsE$_ZN4cute3eso3ESOILb0ELb0EJNS_6LayoutINS_5tupleIJNS3_IJNS_1CILi2EEES5_EEENS4_ILi8EEES6_EEENS3_IJNS3_IJNS4_ILi1EEEiEEENS4_ILi1024EEENS3_IJiiEEEEEEEEjEEC2ERKSE_RKj,@function
        .size           $_ZN7cutlass13device_kernelIN5flash19enable_sm80_to_sm89INS1_16FlashAttnBwdSm80INS1_25CollectiveMainloopBwdSm80ILi2ELi2EN4cute5tupleIJNS5_1CILi128EEES8_NS7_ILi64EEEEEENS_6half_tEfNS_4arch4Sm80ELb0ELb1ELb1ELb0ELb1ELb0ELb0ELb0ELi2ELi4ELi4ELi4ELb0EEENS1_21CollectiveEpilogueBwdISA_SB_SD_Li256ELb0ELb0ELi2EEENS1_19SingleTileSchedulerILb0ELb0ELb0ELi128EEEEEEEEEvNT_6ParamsE$_ZN4cute3eso3ESOILb0ELb0EJNS_6LayoutINS_5tupleIJNS3_IJNS_1CILi2EEES5_EEENS4_ILi8EEES6_EEENS3_IJNS3_IJNS4_ILi1EEEiEEENS4_ILi1024EEENS3_IJiiEEEEEEEEjEEC2ERKSE_RKj,($_ZN7cutlass13device_kernelIN5flash19enable_sm80_to_sm89INS1_16FlashAttnBwdSm80INS1_25CollectiveMainloopBwdSm80ILi2ELi2EN4cute5tupleIJNS5_1CILi128EEES8_NS7_ILi64EEEEEENS_6half_tEfNS_4arch4Sm80ELb0ELb1ELb1ELb0ELb1ELb0ELb0ELb0ELi2ELi4ELi4ELi4ELb0EEENS1_21CollectiveEpilogueBwdISA_SB_SD_Li256ELb0ELb0ELi2EEENS1_19SingleTileSchedulerILb0ELb0ELb0ELi128EEEEEEEEEvNT_6ParamsE$_ZN4cute3eso3ESOILb0ELb0EJNS_6LayoutINS_5tupleIJNS3_IJNS_1CILi2EEES5_EEES6_NS4_ILi8EEEEEENS3_IJNS3_IJiNS4_ILi512EEEEEENS3_IJiiEEENS4_ILi1024EEEEEEEENS_10ViewEngineINS_8smem_ptrIPN7cutlass6half_tEEEEEEEC2ERKSE_RKSL_ - $_ZN7cutlass13device_kernelIN5flash19enable_sm80_to_sm89INS1_16FlashAttnBwdSm80INS1_25CollectiveMainloopBwdSm80ILi2ELi2EN4cute5tupleIJNS5_1CILi128EEES8_NS7_ILi64EEEEEENS_6half_tEfNS_4arch4Sm80ELb0ELb1ELb1ELb0ELb1ELb0ELb0ELb0ELi2ELi4ELi4ELi4ELb0EEENS1_21CollectiveEpilogueBwdISA_SB_SD_Li256ELb0ELb0ELi2EEENS1_19SingleTileSchedulerILb0ELb0ELb0ELi128EEEEEEEEEvNT_6ParamsE$_ZN4cute3eso3ESOILb0ELb0EJNS_6LayoutINS_5tupleIJNS3_IJNS_1CILi2EEES5_EEENS4_ILi8EEES6_EEENS3_IJNS3_IJNS4_ILi1EEEiEEENS4_ILi1024EEENS3_IJiiEEEEEEEEjEEC2ERKSE_RKj)
$_ZN7cutlass13device_kernelIN5flash19enable_sm80_to_sm89INS1_16FlashAttnBwdSm80INS1_25CollectiveMainloopBwdSm80ILi2ELi2EN4cute5tupleIJNS5_1CILi128EEES8_NS7_ILi64EEEEEENS_6half_tEfNS_4arch4Sm80ELb0ELb1ELb1ELb0ELb1ELb0ELb0ELb0ELi2ELi4ELi4ELi4ELb0EEENS1_21CollectiveEpilogueBwdISA_SB_SD_Li256ELb0ELb0ELi2EEENS1_19SingleTileSchedulerILb0ELb0ELb0ELi128EEEEEEEEEvNT_6ParamsE$_ZN4cute3eso3ESOILb0ELb0EJNS_6LayoutINS_5tupleIJNS3_IJNS_1CILi2EEES5_EEENS4_ILi8EEES6_EEENS3_IJNS3_IJNS4_ILi1EEEiEEENS4_ILi1024EEENS3_IJiiEEEEEEEEjEEC2ERKSE_RKj:
        /* <DEDUP_REMOVED lines=9> */
[----:B------:R-:W-:Y:S05]  /*6b90*/  RET.REL.NODEC R14 `(_ZN7cutlass13device_kernelIN5flash19enable_sm80_to_sm89INS1_16FlashAttnBwdSm80INS1_25CollectiveMainloopBwdSm80ILi2ELi2EN4cute5tupleIJNS5_1CILi128EEES8_NS7_ILi64EEEEEENS_6half_tEfNS_4arch4Sm80ELb0ELb1ELb1ELb0ELb1ELb0ELb0ELb0ELi2ELi4ELi4ELi4ELb0EEENS1_21CollectiveEpilogueBwdISA_SB_SD_Li256ELb0ELb0ELi2EEENS1_19SingleTileSchedulerILb0ELb0ELb0ELi128EEEEEEEEEvNT_6ParamsE) ;  /* 0xffff94600e007950 */ /* 0x000fea0003c3ffff */
        .type           $_ZN7cutlass13device_kernelIN5flash19enable_sm80_to_sm89INS1_16FlashAttnBwdSm80INS1_25CollectiveMainloopBwdSm80ILi2ELi2EN4cute5tupleIJNS5_1CILi128EEES8_NS7_ILi64EEEEEENS_6half_tEfNS_4arch4Sm80ELb0ELb1ELb1ELb0ELb1ELb0ELb0ELb0ELi2ELi4ELi4ELi4ELb0EEENS1_21CollectiveEpilogueBwdISA_SB_SD_Li256ELb0ELb0ELi2EEENS1_19SingleTileSchedulerILb0ELb0ELb0ELi128EEEEEEEEEvNT_6ParamsE$_ZN4cute3eso3ESOILb0ELb0EJNS_6LayoutINS_5tupleIJNS3_IJNS_1CILi2EEES5_EEES6_NS4_ILi8EEEEEENS3_IJNS3_IJiNS4_ILi512EEEEEENS3_IJiiEEENS4_ILi1024EEEEEEEENS_10ViewEngineINS_8smem_ptrIPN7cutlass6half_tEEEEEEEC2ERKSE_RKSL_,@function
        .size           $_ZN7cutlass13device_kernelIN5flash19enable_sm80_to_sm89INS1_16FlashAttnBwdSm80INS1_25CollectiveMainloopBwdSm80ILi2ELi2EN4cute5tupleIJNS5_1CILi128EEES8_NS7_ILi64EEEEEENS_6half_tEfNS_4arch4Sm80ELb0ELb1ELb1ELb0ELb1ELb0ELb0ELb0ELi2ELi4ELi4ELi4ELb0EEENS1_21CollectiveEpilogueBwdISA_SB_SD_Li256ELb0ELb0ELi2EEENS1_19SingleTileSchedulerILb0ELb0ELb0ELi128EEEEEEEEEvNT_6ParamsE$_ZN4cute3eso3ESOILb0ELb0EJNS_6LayoutINS_5tupleIJNS3_IJNS_1CILi2EEES5_EEES6_NS4_ILi8EEEEEENS3_IJNS3_IJiNS4_ILi512EEEEEENS3_IJiiEEENS4_ILi1024EEEEEEEENS_10ViewEngineINS_8smem_ptrIPN7cutlass6half_tEEEEEEEC2ERKSE_RKSL_,($_ZN7cutlass13device_kernelIN5flash19enable_sm80_to_sm89INS1_16FlashAttnBwdSm80INS1_25CollectiveMainloopBwdSm80ILi2ELi2EN4cute5tupleIJNS5_1CILi128EEES8_NS7_ILi64EEEEEENS_6half_tEfNS_4arch4Sm80ELb0ELb1ELb1ELb0ELb1ELb0ELb0ELb0ELi2ELi4ELi4ELi4ELb0EEENS1_21CollectiveEpilogueBwdISA_SB_SD_Li256ELb0ELb0ELi2EEENS1_19SingleTileSchedulerILb0ELb0ELb0ELi128EEEEEEEEEvNT_6ParamsE$_ZN4cute3eso3ESOILb0ELb0EJNS_6LayoutINS_5tupleIJNS3_IJNS_1CILi2EEES5_EEES6_NS4_ILi8EEEEEENS3_IJNS3_IJiNS4_ILi512EEEEEENS3_IJiiEEENS4_ILi1024EEEEEEEEjEEC2ERKSE_RKj - $_ZN7cutlass13device_kernelIN5flash19enable_sm80_to_sm89INS1_16FlashAttnBwdSm80INS1_25CollectiveMainloopBwdSm80ILi2ELi2EN4cute5tupleIJNS5_1CILi128EEES8_NS7_ILi64EEEEEENS_6half_tEfNS_4arch4Sm80ELb0ELb1ELb1ELb0ELb1ELb0ELb0ELb0ELi2ELi4ELi4ELi4ELb0EEENS1_21CollectiveEpilogueBwdISA_SB_SD_Li256ELb0ELb0ELi2EEENS1_19SingleTileSchedulerILb0ELb0ELb0ELi128EEEEEEEEEvNT_6ParamsE$_ZN4cute3eso3ESOILb0ELb0EJNS_6LayoutINS_5tupleIJNS3_IJNS_1CILi2EEES5_EEES6_NS4_ILi8EEEEEENS3_IJNS3_IJiNS4_ILi512EEEEEENS3_IJiiEEENS4_ILi1024EEEEEEEENS_10ViewEngineINS_8smem_ptrIPN7cutlass6half_tEEEEEEEC2ERKSE_RKSL_)
$_ZN7cutlass13device_kernelIN5flash19enable_sm80_to_sm89INS1_16FlashAttnBwdSm80INS1_25CollectiveMainloopBwdSm80ILi2ELi2EN4cute5tupleIJNS5_1CILi128EEES8_NS7_ILi64EEEEEENS_6half_tEfNS_4arch4Sm80ELb0ELb1ELb1ELb0ELb1ELb0ELb0ELb0ELi2ELi4ELi4ELi4ELb0EEENS1_21CollectiveEpilogueBwdISA_SB_SD_Li256ELb0ELb0ELi2EEENS1_19SingleTileSchedulerILb0ELb0ELb0ELi128EEEEEEEEEvNT_6ParamsE$_ZN4cute3eso3ESOILb0ELb0EJNS_6LayoutINS_5tupleIJNS3_IJNS_1CILi2EEES5_EEES6_NS4_ILi8EEEEEENS3_IJNS3_IJiNS4_ILi512EEEEEENS3_IJiiEEENS4_ILi1024EEEEEEEENS_10ViewEngineINS_8smem_ptrIPN7cutlass6half_tEEEEEEEC2ERKSE_RKSL_:
        /* <DEDUP_REMOVED lines=8> */
        .type           $_ZN7cutlass13device_kernelIN5flash19enable_sm80_to_sm89INS1_16FlashAttnBwdSm80INS1_25CollectiveMainloopBwdSm80ILi2ELi2EN4cute5tupleIJNS5_1CILi128EEES8_NS7_ILi64EEEEEENS_6half_tEfNS_4arch4Sm80ELb0ELb1ELb1ELb0ELb1ELb0ELb0ELb0ELi2ELi4ELi4ELi4ELb0EEENS1_21CollectiveEpilogueBwdISA_SB_SD_Li256ELb0ELb0ELi2EEENS1_19SingleTileSchedulerILb0ELb0ELb0ELi128EEEEEEEEEvNT_6ParamsE$_ZN4cute3eso3ESOILb0ELb0EJNS_6LayoutINS_5tupleIJNS3_IJNS_1CILi2EEES5_EEES6_NS4_ILi8EEEEEENS3_IJNS3_IJiNS4_ILi512EEEEEENS3_IJiiEEENS4_ILi1024EEEEEEEEjEEC2ERKSE_RKj,@function
        .size           $_ZN7cutlass13device_kernelIN5flash19enable_sm80_to_sm89INS1_16FlashAttnBwdSm80INS1_25CollectiveMainloopBwdSm80ILi2ELi2EN4cute5tupleIJNS5_1CILi128EEES8_NS7_ILi64EEEEEENS_6half_tEfNS_4arch4Sm80ELb0ELb1ELb1ELb0ELb1ELb0ELb0ELb0ELi2ELi4ELi4ELi4ELb0EEENS1_21CollectiveEpilogueBwdISA_SB_SD_Li256ELb0ELb0ELi2EEENS1_19SingleTileSchedulerILb0ELb0ELb0ELi128EEEEEEEEEvNT_6ParamsE$_ZN4cute3eso3ESOILb0ELb0EJNS_6LayoutINS_5tupleIJNS3_IJNS_1CILi2EEES5_EEES6_NS4_ILi8EEEEEENS3_IJNS3_IJiNS4_ILi512EEEEEENS3_IJiiEEENS4_ILi1024EEEEEEEEjEEC2ERKSE_RKj,($_ZN7cutlass13device_kernelIN5flash19enable_sm80_to_sm89INS1_16FlashAttnBwdSm80INS1_25CollectiveMainloopBwdSm80ILi2ELi2EN4cute5tupleIJNS5_1CILi128EEES8_NS7_ILi64EEEEEENS_6half_tEfNS_4arch4Sm80ELb0ELb1ELb1ELb0ELb1ELb0ELb0ELb0ELi2ELi4ELi4ELi4ELb0EEENS1_21CollectiveEpilogueBwdISA_SB_SD_Li256ELb0ELb0ELi2EEENS1_19SingleTileSchedulerILb0ELb0ELb0ELi128EEEEEEEEEvNT_6ParamsE$_ZN4cute3eso3ESOILb0ELb0EJNS_6LayoutINS_5tupleIJNS3_IJNS_1CILi2EEES5_S5_EEES5_NS3_IJNS3_IJS5_S5_EEES5_EEEEEENS3_IJNS3_IJNS4_ILi1EEENS4_ILi512EEEiEEENS4_ILi4096EEENS3_IJNS3_IJiiEEENS4_ILi8192EEEEEEEEEEENS_10ViewEngineINS_8smem_ptrIPN7cutlass6half_tEEEEEEEC2ERKSI_RKSP_ - $_ZN7cutlass13device_kernelIN5flash19enable_sm80_to_sm89INS1_16FlashAttnBwdSm80INS1_25CollectiveMainloopBwdSm80ILi2ELi2EN4cute5tupleIJNS5_1CILi128EEES8_NS7_ILi64EEEEEENS_6half_tEfNS_4arch4Sm80ELb0ELb1ELb1ELb0ELb1ELb0ELb0ELb0ELi2ELi4ELi4ELi4ELb0EEENS1_21CollectiveEpilogueBwdISA_SB_SD_Li256ELb0ELb0ELi2EEENS1_19SingleTileSchedulerILb0ELb0ELb0ELi128EEEEEEEEEvNT_6ParamsE$_ZN4cute3eso3ESOILb0ELb0EJNS_6LayoutINS_5tupleIJNS3_IJNS_1CILi2EEES5_EEES6_NS4_ILi8EEEEEENS3_IJNS3_IJiNS4_ILi512EEEEEENS3_IJiiEEENS4_ILi1024EEEEEEEEjEEC2ERKSE_RKj)
$_ZN7cutlass13device_kernelIN5flash19enable_sm80_to_sm89INS1_16FlashAttnBwdSm80INS1_25CollectiveMainloopBwdSm80ILi2ELi2EN4cute5tupleIJNS5_1CILi128EEES8_NS7_ILi64EEEEEENS_6half_tEfNS_4arch4Sm80ELb0ELb1ELb1ELb0ELb1ELb0ELb0ELb0ELi2ELi4ELi4ELi4ELb0EEENS1_21CollectiveEpilogueBwdISA_SB_SD_Li256ELb0ELb0ELi2EEENS1_19SingleTileSchedulerILb0ELb0ELb0ELi128EEEEEEEEEvNT_6ParamsE$_ZN4cute3eso3ESOILb0ELb0EJNS_6LayoutINS_5tupleIJNS3_IJNS_1CILi2EEES5_EEES6_NS4_ILi8EEEEEENS3_IJNS3_IJiNS4_ILi512EEEEEENS3_IJiiEEENS4_ILi1024EEEEEEEEjEEC2ERKSE_RKj:
        /* <DEDUP_REMOVED lines=10> */
        .type           $_ZN7cutlass13device_kernelIN5flash19enable_sm80_to_sm89INS1_16FlashAttnBwdSm80INS1_25CollectiveMainloopBwdSm80ILi2ELi2EN4cute5tupleIJNS5_1CILi128EEES8_NS7_ILi64EEEEEENS_6half_tEfNS_4arch4Sm80ELb0ELb1ELb1ELb0ELb1ELb0ELb0ELb0ELi2ELi4ELi4ELi4ELb0EEENS1_21CollectiveEpilogueBwdISA_SB_SD_Li256ELb0ELb0ELi2EEENS1_19SingleTileSchedulerILb0ELb0ELb0ELi128EEEEEEEEEvNT_6ParamsE$_ZN4cute3eso3ESOILb0ELb0EJNS_6LayoutINS_5tupleIJNS3_IJNS_1CILi2EEES5_S5_EEES5_NS3_IJNS3_IJS5_S5_EEES5_EEEEEENS3_IJNS3_IJNS4_ILi1EEENS4_ILi512EEEiEEENS4_ILi4096EEENS3_IJNS3_IJiiEEENS4_ILi8192EEEEEEEEEEENS_10ViewEngineINS_8smem_ptrIPN7cutlass6half_tEEEEEEEC2ERKSI_RKSP_,@function
        .size           $_ZN7cutlass13device_kernelIN5flash19enable_sm80_to_sm89INS1_16FlashAttnBwdSm80INS1_25CollectiveMainloopBwdSm80ILi2ELi2EN4cute5tupleIJNS5_1CILi128EEES8_NS7_ILi64EEEEEENS_6half_tEfNS_4arch4Sm80ELb0ELb1ELb1ELb0ELb1ELb0ELb0ELb0ELi2ELi4ELi4ELi4ELb0EEENS1_21CollectiveEpilogueBwdISA_SB_SD_Li256ELb0ELb0ELi2EEENS1_19SingleTileSchedulerILb0ELb0ELb0ELi128EEEEEEEEEvNT_6ParamsE$_ZN4cute3eso3ESOILb0ELb0EJNS_6LayoutINS_5tupleIJNS3_IJNS_1CILi2EEES5_S5_EEES5_NS3_IJNS3_IJS5_S5_EEES5_EEEEEENS3_IJNS3_IJNS4_ILi1EEENS4_ILi512EEEiEEENS4_ILi4096EEENS3_IJNS3_IJiiEEENS4_ILi8192EEEEEEEEEEENS_10ViewEngineINS_8smem_ptrIPN7cutlass6half_tEEEEEEEC2ERKSI_RKSP_,($_ZN7cutlass13device_kernelIN5flash19enable_sm80_to_sm89INS1_16FlashAttnBwdSm80INS1_25CollectiveMainloopBwdSm80ILi2ELi2EN4cute5tupleIJNS5_1CILi128EEES8_NS7_ILi64EEEEEENS_6half_tEfNS_4arch4Sm80ELb0ELb1ELb1ELb0ELb1ELb0ELb0ELb0ELi2ELi4ELi4ELi4ELb0EEENS1_21CollectiveEpilogueBwdISA_SB_SD_Li256ELb0ELb0ELi2EEENS1_19SingleTileSchedulerILb0ELb0ELb0ELi128EEEEEEEEEvNT_6ParamsE$_ZN4cute3eso3ESOILb0ELb0EJNS_6LayoutINS_5tupleIJNS3_IJNS_1CILi2EEES5_S5_EEES5_NS3_IJNS3_IJS5_S5_EEES5_EEEEEENS3_IJNS3_IJNS4_ILi1EEENS4_ILi512EEEiEEENS4_ILi4096EEENS3_IJNS3_IJiiEEENS4_ILi8192EEEEEEEEEEEjEEC2ERKSI_RKj - $_ZN7cutlass13device_kernelIN5flash19enable_sm80_to_sm89INS1_16FlashAttnBwdSm80INS1_25CollectiveMainloopBwdSm80ILi2ELi2EN4cute5tupleIJNS5_1CILi128EEES8_NS7_ILi64EEEEEENS_6half_tEfNS_4arch4Sm80ELb0ELb1ELb1ELb0ELb1ELb0ELb0ELb0ELi2ELi4ELi4ELi4ELb0EEENS1_21CollectiveEpilogueBwdISA_SB_SD_Li256ELb0ELb0ELi2EEENS1_19SingleTileSchedulerILb0ELb0ELb0ELi128EEEEEEEEEvNT_6ParamsE$_ZN4cute3eso3ESOILb0ELb0EJNS_6LayoutINS_5tupleIJNS3_IJNS_1CILi2EEES5_S5_EEES5_NS3_IJNS3_IJS5_S5_EEES5_EEEEEENS3_IJNS3_IJNS4_ILi1EEENS4_ILi512EEEiEEENS4_ILi4096EEENS3_IJNS3_IJiiEEENS4_ILi8192EEEEEEEEEEENS_10ViewEngineINS_8smem_ptrIPN7cutlass6half_tEEEEEEEC2ERKSI_RKSP_)
$_ZN7cutlass13device_kernelIN5flash19enable_sm80_to_sm89INS1_16FlashAttnBwdSm80INS1_25CollectiveMainloopBwdSm80ILi2ELi2EN4cute5tupleIJNS5_1CILi128EEES8_NS7_ILi64EEEEEENS_6half_tEfNS_4arch4Sm80ELb0ELb1ELb1ELb0ELb1ELb0ELb0ELb0ELi2ELi4ELi4ELi4ELb0EEENS1_21CollectiveEpilogueBwdISA_SB_SD_Li256ELb0ELb0ELi2EEENS1_19SingleTileSchedulerILb0ELb0ELb0ELi128EEEEEEEEEvNT_6ParamsE$_ZN4cute3eso3ESOILb0ELb0EJNS_6LayoutINS_5tupleIJNS3_IJNS_1CILi2EEES5_S5_EEES5_NS3_IJNS3_IJS5_S5_EEES5_EEEEEENS3_IJNS3_IJNS4_ILi1EEENS4_ILi512EEEiEEENS4_ILi4096EEENS3_IJNS3_IJiiEEENS4_ILi8192EEEEEEEEEEENS_10ViewEngineINS_8smem_ptrIPN7cutlass6half_tEEEEEEEC2ERKSI_RKSP_:
        /* <DEDUP_REMOVED lines=8> */
        .type           $_ZN7cutlass13device_kernelIN5flash19enable_sm80_to_sm89INS1_16FlashAttnBwdSm80INS1_25CollectiveMainloopBwdSm80ILi2ELi2EN4cute5tupleIJNS5_1CILi128EEES8_NS7_ILi64EEEEEENS_6half_tEfNS_4arch4Sm80ELb0ELb1ELb1ELb0ELb1ELb0ELb0ELb0ELi2ELi4ELi4ELi4ELb0EEENS1_21CollectiveEpilogueBwdISA_SB_SD_Li256ELb0ELb0ELi2EEENS1_19SingleTileSchedulerILb0ELb0ELb0ELi128EEEEEEEEEvNT_6ParamsE$_ZN4cute3eso3ESOILb0ELb0EJNS_6LayoutINS_5tupleIJNS3_IJNS_1CILi2EEES5_S5_EEES5_NS3_IJNS3_IJS5_S5_EEES5_EEEEEENS3_IJNS3_IJNS4_ILi1EEENS4_ILi512EEEiEEENS4_ILi4096EEENS3_IJNS3_IJiiEEENS4_ILi8192EEEEEEEEEEEjEEC2ERKSI_RKj,@function
        .size           $_ZN7cutlass13device_kernelIN5flash19enable_sm80_to_sm89INS1_16FlashAttnBwdSm80INS1_25CollectiveMainloopBwdSm80ILi2ELi2EN4cute5tupleIJNS5_1CILi128EEES8_NS7_ILi64EEEEEENS_6half_tEfNS_4arch4Sm80ELb0ELb1ELb1ELb0ELb1ELb0ELb0ELb0ELi2ELi4ELi4ELi4ELb0EEENS1_21CollectiveEpilogueBwdISA_SB_SD_Li256ELb0ELb0ELi2EEENS1_19SingleTileSchedulerILb0ELb0ELb0ELi128EEEEEEEEEvNT_6ParamsE$_ZN4cute3eso3ESOILb0ELb0EJNS_6LayoutINS_5tupleIJNS3_IJNS_1CILi2EEES5_S5_EEES5_NS3_IJNS3_IJS5_S5_EEES5_EEEEEENS3_IJNS3_IJNS4_ILi1EEENS4_ILi512EEEiEEENS4_ILi4096EEENS3_IJNS3_IJiiEEENS4_ILi8192EEEEEEEEEEEjEEC2ERKSI_RKj,($_ZN7cutlass13device_kernelIN5flash19enable_sm80_to_sm89INS1_16FlashAttnBwdSm80INS1_25CollectiveMainloopBwdSm80ILi2ELi2EN4cute5tupleIJNS5_1CILi128EEES8_NS7_ILi64EEEEEENS_6half_tEfNS_4arch4Sm80ELb0ELb1ELb1ELb0ELb1ELb0ELb0ELb0ELi2ELi4ELi4ELi4ELb0EEENS1_21CollectiveEpilogueBwdISA_SB_SD_Li256ELb0ELb0ELi2EEENS1_19SingleTileSchedulerILb0ELb0ELb0ELi128EEEEEEEEEvNT_6ParamsE$_ZN4cute3eso3ESOILb0ELb0EJNS_6LayoutINS_5tupleIJNS3_IJNS_1CILi2EEES5_S5_EEES5_NS3_IJS5_S5_EEEEEENS3_IJNS3_IJNS4_ILi1EEENS4_ILi512EEEiEEENS4_ILi4096EEENS3_IJiiEEEEEEEENS_10ViewEngineINS_8smem_ptrIPN7cutlass6half_tEEEEEEEC2ERKSF_RKSM_ - $_ZN7cutlass13device_kernelIN5flash19enable_sm80_to_sm89INS1_16FlashAttnBwdSm80INS1_25CollectiveMainloopBwdSm80ILi2ELi2EN4cute5tupleIJNS5_1CILi128EEES8_NS7_ILi64EEEEEENS_6half_tEfNS_4arch4Sm80ELb0ELb1ELb1ELb0ELb1ELb0ELb0ELb0ELi2ELi4ELi4ELi4ELb0EEENS1_21CollectiveEpilogueBwdISA_SB_SD_Li256ELb0ELb0ELi2EEENS1_19SingleTileSchedulerILb0ELb0ELb0ELi128EEEEEEEEEvNT_6ParamsE$_ZN4cute3eso3ESOILb0ELb0EJNS_6LayoutINS_5tupleIJNS3_IJNS_1CILi2EEES5_S5_EEES5_NS3_IJNS3_IJS5_S5_EEES5_EEEEEENS3_IJNS3_IJNS4_ILi1EEENS4_ILi512EEEiEEENS4_ILi4096EEENS3_IJNS3_IJiiEEENS4_ILi8192EEEEEEEEEEEjEEC2ERKSI_RKj)
$_ZN7cutlass13device_kernelIN5flash19enable_sm80_to_sm89INS1_16FlashAttnBwdSm80INS1_25CollectiveMainloopBwdSm80ILi2ELi2EN4cute5tupleIJNS5_1CILi128EEES8_NS7_ILi64EEEEEENS_6half_tEfNS_4arch4Sm80ELb0ELb1ELb1ELb0ELb1ELb0ELb0ELb0ELi2ELi4ELi4ELi4ELb0EEENS1_21CollectiveEpilogueBwdISA_SB_SD_Li256ELb0ELb0ELi2EEENS1_19SingleTileSchedulerILb0ELb0ELb0ELi128EEEEEEEEEvNT_6ParamsE$_ZN4cute3eso3ESOILb0ELb0EJNS_6LayoutINS_5tupleIJNS3_IJNS_1CILi2EEES5_S5_EEES5_NS3_IJNS3_IJS5_S5_EEES5_EEEEEENS3_IJNS3_IJNS4_ILi1EEENS4_ILi512EEEiEEENS4_ILi4096EEENS3_IJNS3_IJiiEEENS4_ILi8192EEEEEEEEEEEjEEC2ERKSI_RKj:
        /* <DEDUP_REMOVED lines=10> */
        .type           $_ZN7cutlass13device_kernelIN5flash19enable_sm80_to_sm89INS1_16FlashAttnBwdSm80INS1_25CollectiveMainloopBwdSm80ILi2ELi2EN4cute5tupleIJNS5_1CILi128EEES8_NS7_ILi64EEEEEENS_6half_tEfNS_4arch4Sm80ELb0ELb1ELb1ELb0ELb1ELb0ELb0ELb0ELi2ELi4ELi4ELi4ELb0EEENS1_21CollectiveEpilogueBwdISA_SB_SD_Li256ELb0ELb0ELi2EEENS1_19SingleTileSchedulerILb0ELb0ELb0ELi128EEEEEEEEEvNT_6ParamsE$_ZN4cute3eso3ESOILb0ELb0EJNS_6LayoutINS_5tupleIJNS3_IJNS_1CILi2EEES5_S5_EEES5_NS3_IJS5_S5_EEEEEENS3_IJNS3_IJNS4_ILi1EEENS4_ILi512EEEiEEENS4_ILi4096EEENS3_IJiiEEEEEEEENS_10ViewEngineINS_8smem_ptrIPN7cutlass6half_tEEEEEEEC2ERKSF_RKSM_,@function
        .size           $_ZN7cutlass13device_kernelIN5flash19enable_sm80_to_sm89INS1_16FlashAttnBwdSm80INS1_25CollectiveMainloopBwdSm80ILi2ELi2EN4cute5tupleIJNS5_1CILi128EEES8_NS7_ILi64EEEEEENS_6half_tEfNS_4arch4Sm80ELb0ELb1ELb1ELb0ELb1ELb0ELb0ELb0ELi2ELi4ELi4ELi4ELb0EEENS1_21CollectiveEpilogueBwdISA_SB_SD_Li256ELb0ELb0ELi2EEENS1_19SingleTileSchedulerILb0ELb0ELb0ELi128EEEEEEEEEvNT_6ParamsE$_ZN4cute3eso3ESOILb0ELb0EJNS_6LayoutINS_5tupleIJNS3_IJNS_1CILi2EEES5_S5_EEES5_NS3_IJS5_S5_EEEEEENS3_IJNS3_IJNS4_ILi1EEENS4_ILi512EEEiEEENS4_ILi4096EEENS3_IJiiEEEEEEEENS_10ViewEngineINS_8smem_ptrIPN7cutlass6half_tEEEEEEEC2ERKSF_RKSM_,($_ZN7cutlass13device_kernelIN5flash19enable_sm80_to_sm89INS1_16FlashAttnBwdSm80INS1_25CollectiveMainloopBwdSm80ILi2ELi2EN4cute5tupleIJNS5_1CILi128EEES8_NS7_ILi64EEEEEENS_6half_tEfNS_4arch4Sm80ELb0ELb1ELb1ELb0ELb1ELb0ELb0ELb0ELi2ELi4ELi4ELi4ELb0EEENS1_21CollectiveEpilogueBwdISA_SB_SD_Li256ELb0ELb0ELi2EEENS1_19SingleTileSchedulerILb0ELb0ELb0ELi128EEEEEEEEEvNT_6ParamsE$_ZN4cute3eso3ESOILb0ELb0EJNS_6LayoutINS_5tupleIJNS3_IJNS_1CILi2EEES5_S5_EEES5_NS3_IJS5_S5_EEEEEENS3_IJNS3_IJNS4_ILi1EEENS4_ILi512EEEiEEENS4_ILi4096EEENS3_IJiiEEEEEEEEjEEC2ERKSF_RKj - $_ZN7cutlass13device_kernelIN5flash19enable_sm80_to_sm89INS1_16FlashAttnBwdSm80INS1_25CollectiveMainloopBwdSm80ILi2ELi2EN4cute5tupleIJNS5_1CILi128EEES8_NS7_ILi64EEEEEENS_6half_tEfNS_4arch4Sm80ELb0ELb1ELb1ELb0ELb1ELb0ELb0ELb0ELi2ELi4ELi4ELi4ELb0EEENS1_21CollectiveEpilogueBwdISA_SB_SD_Li256ELb0ELb0ELi2EEENS1_19SingleTileSchedulerILb0ELb0ELb0ELi128EEEEEEEEEvNT_6ParamsE$_ZN4cute3eso3ESOILb0ELb0EJNS_6LayoutINS_5tupleIJNS3_IJNS_1CILi2EEES5_S5_EEES5_NS3_IJS5_S5_EEEEEENS3_IJNS3_IJNS4_ILi1EEENS4_ILi512EEEiEEENS4_ILi4096EEENS3_IJiiEEEEEEEENS_10ViewEngineINS_8smem_ptrIPN7cutlass6half_tEEEEEEEC2ERKSF_RKSM_)
$_ZN7cutlass13device_kernelIN5flash19enable_sm80_to_sm89INS1_16FlashAttnBwdSm80INS1_25CollectiveMainloopBwdSm80ILi2ELi2EN4cute5tupleIJNS5_1CILi128EEES8_NS7_ILi64EEEEEENS_6half_tEfNS_4arch4Sm80ELb0ELb1ELb1ELb0ELb1ELb0ELb0ELb0ELi2ELi4ELi4ELi4ELb0EEENS1_21CollectiveEpilogueBwdISA_SB_SD_Li256ELb0ELb0ELi2EEENS1_19SingleTileSchedulerILb0ELb0ELb0ELi128EEEEEEEEEvNT_6ParamsE$_ZN4cute3eso3ESOILb0ELb0EJNS_6LayoutINS_5tupleIJNS3_IJNS_1CILi2EEES5_S5_EEES5_NS3_IJS5_S5_EEEEEENS3_IJNS3_IJNS4_ILi1EEENS4_ILi512EEEiEEENS4_ILi4096EEENS3_IJiiEEEEEEEENS_10ViewEngineINS_8smem_ptrIPN7cutlass6half_tEEEEEEEC2ERKSF_RKSM_:
        /* <DEDUP_REMOVED lines=8> */
        .type           $_ZN7cutlass13device_kernelIN5flash19enable_sm80_to_sm89INS1_16FlashAttnBwdSm80INS1_25CollectiveMainloopBwdSm80ILi2ELi2EN4cute5tupleIJNS5_1CILi128EEES8_NS7_ILi64EEEEEENS_6half_tEfNS_4arch4Sm80ELb0ELb1ELb1ELb0ELb1ELb0ELb0ELb0ELi2ELi4ELi4ELi4ELb0EEENS1_21CollectiveEpilogueBwdISA_SB_SD_Li256ELb0ELb0ELi2EEENS1_19SingleTileSchedulerILb0ELb0ELb0ELi128EEEEEEEEEvNT_6ParamsE$_ZN4cute3eso3ESOILb0ELb0EJNS_6LayoutINS_5tupleIJNS3_IJNS_1CILi2EEES5_S5_EEES5_NS3_IJS5_S5_EEEEEENS3_IJNS3_IJNS4_ILi1EEENS4_ILi512EEEiEEENS4_ILi4096EEENS3_IJiiEEEEEEEEjEEC2ERKSF_RKj,@function
        .size           $_ZN7cutlass13device_kernelIN5flash19enable_sm80_to_sm89INS1_16FlashAttnBwdSm80INS1_25CollectiveMainloopBwdSm80ILi2ELi2EN4cute5tupleIJNS5_1CILi128EEES8_NS7_ILi64EEEEEENS_6half_tEfNS_4arch4Sm80ELb0ELb1ELb1ELb0ELb1ELb0ELb0ELb0ELi2ELi4ELi4ELi4ELb0EEENS1_21CollectiveEpilogueBwdISA_SB_SD_Li256ELb0ELb0ELi2EEENS1_19SingleTileSchedulerILb0ELb0ELb0ELi128EEEEEEEEEvNT_6ParamsE$_ZN4cute3eso3ESOILb0ELb0EJNS_6LayoutINS_5tupleIJNS3_IJNS_1CILi2EEES5_S5_EEES5_NS3_IJS5_S5_EEEEEENS3_IJNS3_IJNS4_ILi1EEENS4_ILi512EEEiEEENS4_ILi4096EEENS3_IJiiEEEEEEEEjEEC2ERKSF_RKj,($_ZN7cutlass13device_kernelIN5flash19enable_sm80_to_sm89INS1_16FlashAttnBwdSm80INS1_25CollectiveMainloopBwdSm80ILi2ELi2EN4cute5tupleIJNS5_1CILi128EEES8_NS7_ILi64EEEEEENS_6half_tEfNS_4arch4Sm80ELb0ELb1ELb1ELb0ELb1ELb0ELb0ELb0ELi2ELi4ELi4ELi4ELb0EEENS1_21CollectiveEpilogueBwdISA_SB_SD_Li256ELb0ELb0ELi2EEENS1_19SingleTileSchedulerILb0ELb0ELb0ELi128EEEEEEEEEvNT_6ParamsE$_ZN4cute3eso3ESOILb0ELb0EJNS_6LayoutINS_5tupleIJNS3_IJNS_1CILi8EEENS4_ILi1EEEEEENS3_IJNS4_ILi2EEEEEEEEENS3_IJNS3_IJS6_NS4_ILi0EEEEEENS3_IJiEEEEEEEENS_10ViewEngineINS_8smem_ptrIPN7cutlass6half_tEEEEEEEC2ERKSF_RKSM_ - $_ZN7cutlass13device_kernelIN5flash19enable_sm80_to_sm89INS1_16FlashAttnBwdSm80INS1_25CollectiveMainloopBwdSm80ILi2ELi2EN4cute5tupleIJNS5_1CILi128EEES8_NS7_ILi64EEEEEENS_6half_tEfNS_4arch4Sm80ELb0ELb1ELb1ELb0ELb1ELb0ELb0ELb0ELi2ELi4ELi4ELi4ELb0EEENS1_21CollectiveEpilogueBwdISA_SB_SD_Li256ELb0ELb0ELi2EEENS1_19SingleTileSchedulerILb0ELb0ELb0ELi128EEEEEEEEEvNT_6ParamsE$_ZN4cute3eso3ESOILb0ELb0EJNS_6LayoutINS_5tupleIJNS3_IJNS_1CILi2EEES5_S5_EEES5_NS3_IJS5_S5_EEEEEENS3_IJNS3_IJNS4_ILi1EEENS4_ILi512EEEiEEENS4_ILi4096EEENS3_IJiiEEEEEEEEjEEC2ERKSF_RKj)
$_ZN7cutlass13device_kernelIN5flash19enable_sm80_to_sm89INS1_16FlashAttnBwdSm80INS1_25CollectiveMainloopBwdSm80ILi2ELi2EN4cute5tupleIJNS5_1CILi128EEES8_NS7_ILi64EEEEEENS_6half_tEfNS_4arch4Sm80ELb0ELb1ELb1ELb0ELb1ELb0ELb0ELb0ELi2ELi4ELi4ELi4ELb0EEENS1_21CollectiveEpilogueBwdISA_SB_SD_Li256ELb0ELb0ELi2EEENS1_19SingleTileSchedulerILb0ELb0ELb0ELi128EEEEEEEEEvNT_6ParamsE$_ZN4cute3eso3ESOILb0ELb0EJNS_6LayoutINS_5tupleIJNS3_IJNS_1CILi2EEES5_S5_EEES5_NS3_IJS5_S5_EEEEEENS3_IJNS3_IJNS4_ILi1EEENS4_ILi512EEEiEEENS4_ILi4096EEENS3_IJiiEEEEEEEEjEEC2ERKSF_RKj:
        /* <DEDUP_REMOVED lines=10> */
        .type           $_ZN7cutlass13device_kernelIN5flash19enable_sm80_to_sm89INS1_16FlashAttnBwdSm80INS1_25CollectiveMainloopBwdSm80ILi2ELi2EN4cute5tupleIJNS5_1CILi128EEES8_NS7_ILi64EEEEEENS_6half_tEfNS_4arch4Sm80ELb0ELb1ELb1ELb0ELb1ELb0ELb0ELb0ELi2ELi4ELi4ELi4ELb0EEENS1_21CollectiveEpilogueBwdISA_SB_SD_Li256ELb0ELb0ELi2EEENS1_19SingleTileSchedulerILb0ELb0ELb0ELi128EEEEEEEEEvNT_6ParamsE$_ZN4cute3eso3ESOILb0ELb0EJNS_6LayoutINS_5tupleIJNS3_IJNS_1CILi8EEENS4_ILi1EEEEEENS3_IJNS4_ILi2EEEEEEEEENS3_IJNS3_IJS6_NS4_ILi0EEEEEENS3_IJiEEEEEEEENS_10ViewEngineINS_8smem_ptrIPN7cutlass6half_tEEEEEEEC2ERKSF_RKSM_,@function
        .size           $_ZN7cutlass13device_kernelIN5flash19enable_sm80_to_sm89INS1_16FlashAttnBwdSm80INS1_25CollectiveMainloopBwdSm80ILi2ELi2EN4cute5tupleIJNS5_1CILi128EEES8_NS7_ILi64EEEEEENS_6half_tEfNS_4arch4Sm80ELb0ELb1ELb1ELb0ELb1ELb0ELb0ELb0ELi2ELi4ELi4ELi4ELb0EEENS1_21CollectiveEpilogueBwdISA_SB_SD_Li256ELb0ELb0ELi2EEENS1_19SingleTileSchedulerILb0ELb0ELb0ELi128EEEEEEEEEvNT_6ParamsE$_ZN4cute3eso3ESOILb0ELb0EJNS_6LayoutINS_5tupleIJNS3_IJNS_1CILi8EEENS4_ILi1EEEEEENS3_IJNS4_ILi2EEEEEEEEENS3_IJNS3_IJS6_NS4_ILi0EEEEEENS3_IJiEEEEEEEENS_10ViewEngineINS_8smem_ptrIPN7cutlass6half_tEEEEEEEC2ERKSF_RKSM_,($_ZN7cutlass13device_kernelIN5flash19enable_sm80_to_sm89INS1_16FlashAttnBwdSm80INS1_25CollectiveMainloopBwdSm80ILi2ELi2EN4cute5tupleIJNS5_1CILi128EEES8_NS7_ILi64EEEEEENS_6half_tEfNS_4arch4Sm80ELb0ELb1ELb1ELb0ELb1ELb0ELb0ELb0ELi2ELi4ELi4ELi4ELb0EEENS1_21CollectiveEpilogueBwdISA_SB_SD_Li256ELb0ELb0ELi2EEENS1_19SingleTileSchedulerILb0ELb0ELb0ELi128EEEEEEEEEvNT_6ParamsE$_ZN4cute3eso3ESOILb0ELb0EJNS_6LayoutINS_5tupleIJNS3_IJNS_1CILi8EEENS4_ILi1EEEEEENS4_ILi2EEEEEENS3_IJNS3_IJS6_NS4_ILi0EEEEEEiEEEEENS_10ViewEngineINS_8smem_ptrIPN7cutlass6half_tEEEEEEEC2ERKSD_RKSK_ - $_ZN7cutlass13device_kernelIN5flash19enable_sm80_to_sm89INS1_16FlashAttnBwdSm80INS1_25CollectiveMainloopBwdSm80ILi2ELi2EN4cute5tupleIJNS5_1CILi128EEES8_NS7_ILi64EEEEEENS_6half_tEfNS_4arch4Sm80ELb0ELb1ELb1ELb0ELb1ELb0ELb0ELb0ELi2ELi4ELi4ELi4ELb0EEENS1_21CollectiveEpilogueBwdISA_SB_SD_Li256ELb0ELb0ELi2EEENS1_19SingleTileSchedulerILb0ELb0ELb0ELi128EEEEEEEEEvNT_6ParamsE$_ZN4cute3eso3ESOILb0ELb0EJNS_6LayoutINS_5tupleIJNS3_IJNS_1CILi8EEENS4_ILi1EEEEEENS3_IJNS4_ILi2EEEEEEEEENS3_IJNS3_IJS6_NS4_ILi0EEEEEENS3_IJiEEEEEEEENS_10ViewEngineINS_8smem_ptrIPN7cutlass6half_tEEEEEEEC2ERKSF_RKSM_)
$_ZN7cutlass13device_kernelIN5flash19enable_sm80_to_sm89INS1_16FlashAttnBwdSm80INS1_25CollectiveMainloopBwdSm80ILi2ELi2EN4cute5tupleIJNS5_1CILi128EEES8_NS7_ILi64EEEEEENS_6half_tEfNS_4arch4Sm80ELb0ELb1ELb1ELb0ELb1ELb0ELb0ELb0ELi2ELi4ELi4ELi4ELb0EEENS1_21CollectiveEpilogueBwdISA_SB_SD_Li256ELb0ELb0ELi2EEENS1_19SingleTileSchedulerILb0ELb0ELb0ELi128EEEEEEEEEvNT_6ParamsE$_ZN4cute3eso3ESOILb0ELb0EJNS_6LayoutINS_5tupleIJNS3_IJNS_1CILi8EEENS4_ILi1EEEEEENS3_IJNS4_ILi2EEEEEEEEENS3_IJNS3_IJS6_NS4_ILi0EEEEEENS3_IJiEEEEEEEENS_10ViewEngineINS_8smem_ptrIPN7cutlass6half_tEEEEEEEC2ERKSF_RKSM_:
[----:B------:R-:W-:Y:S02]  /*6f00*/  IADD3 R37, R81, -c[0x0][0x20], RZ ;  /* 0x8000080051257a10 */ /* 0x000fe40007ffe0ff */
[----:B------:R-:W-:-:S03]  /*6f10*/  IADD3 R36, R82, -c[0x0][0x20], RZ ;  /* 0x8000080052247a10 */ /* 0x000fc60007ffe0ff */
[----:B------:R1:W-:Y:S04]  /*6f20*/  STL [R37], R40 ;  /* 0x0000002825007387 */ /* 0x0003e80000100800 */
[----:B------:R-:W2:Y:S01]  /*6f30*/  LDL.64 R42, [R36] ;  /* 0x00000000242a7983 */ /* 0x000ea20000100a00 */
[----:B------:R-:W-:-:S03]  /*6f40*/  IMAD.MOV.U32 R39, RZ, RZ, 0x0 ;  /* 0x00000000ff277424 */ /* 0x000fc600078e00ff */
[----:B--2---:R1:W-:Y:S01]  /*6f50*/  STL.64 [R37+0x8], R42 ;  /* 0x0000082a25007387 */ /* 0x0043e20000100a00 */
[----:B------:R-:W-:Y:S05]  /*6f60*/  RET.REL.NODEC R38 `(_ZN7cutlass13device_kernelIN5flash19enable_sm80_to_sm89INS1_16FlashAttnBwdSm80INS1_25CollectiveMainloopBwdSm80ILi2ELi2EN4cute5tupleIJNS5_1CILi128EEES8_NS7_ILi64EEEEEENS_6half_tEfNS_4arch4Sm80ELb0ELb1ELb1ELb0ELb1ELb0ELb0ELb0ELi2ELi4ELi4ELi4ELb0EEENS1_21CollectiveEpilogueBwdISA_SB_SD_Li256ELb0ELb0ELi2EEENS1_19SingleTileSchedulerILb0ELb0ELb0ELi128EEEEEEEEEvNT_6ParamsE) ;  /* 0xffff909026007950 */ /* 0x000fea0003c3ffff */
        .type           $_ZN7cutlass13device_kernelIN5flash19enable_sm80_to_sm89INS1_16FlashAttnBwdSm80INS1_25CollectiveMainloopBwdSm80ILi2ELi2EN4cute5tupleIJNS5_1CILi128EEES8_NS7_ILi64EEEEEENS_6half_tEfNS_4arch4Sm80ELb0ELb1ELb1ELb0ELb1ELb0ELb0ELb0ELi2ELi4ELi4ELi4ELb0EEENS1_21CollectiveEpilogueBwdISA_SB_SD_Li256ELb0ELb0ELi2EEENS1_19SingleTileSchedulerILb0ELb0ELb0ELi128EEEEEEEEEvNT_6ParamsE$_ZN4cute3eso3ESOILb0ELb0EJNS_6LayoutINS_5tupleIJNS3_IJNS_1CILi8EEENS4_ILi1EEEEEENS4_ILi2EEEEEENS3_IJNS3_IJS6_NS4_ILi0EEEEEEiEEEEENS_10ViewEngineINS_8smem_ptrIPN7cutlass6half_tEEEEEEEC2ERKSD_RKSK_,@function
        .size           $_ZN7cutlass13device_kernelIN5flash19enable_sm80_to_sm89INS1_16FlashAttnBwdSm80INS1_25CollectiveMainloopBwdSm80ILi2ELi2EN4cute5tupleIJNS5_1CILi128EEES8_NS7_ILi64EEEEEENS_6half_tEfNS_4arch4Sm80ELb0ELb1ELb1ELb0ELb1ELb0ELb0ELb0ELi2ELi4ELi4ELi4ELb0EEENS1_21CollectiveEpilogueBwdISA_SB_SD_Li256ELb0ELb0ELi2EEENS1_19SingleTileSchedulerILb0ELb0ELb0ELi128EEEEEEEEEvNT_6ParamsE$_ZN4cute3eso3ESOILb0ELb0EJNS_6LayoutINS_5tupleIJNS3_IJNS_1CILi8EEENS4_ILi1EEEEEENS4_ILi2EEEEEENS3_IJNS3_IJS6_NS4_ILi0EEEEEEiEEEEENS_10ViewEngineINS_8smem_ptrIPN7cutlass6half_tEEEEEEEC2ERKSD_RKSK_,($_ZN7cutlass13device_kernelIN5flash19enable_sm80_to_sm89INS1_16FlashAttnBwdSm80INS1_25CollectiveMainloopBwdSm80ILi2ELi2EN4cute5tupleIJNS5_1CILi128EEES8_NS7_ILi64EEEEEENS_6half_tEfNS_4arch4Sm80ELb0ELb1ELb1ELb0ELb1ELb0ELb0ELb0ELi2ELi4ELi4ELi4ELb0EEENS1_21CollectiveEpilogueBwdISA_SB_SD_Li256ELb0ELb0ELi2EEENS1_19SingleTileSchedulerILb0ELb0ELb0ELi128EEEEEEEEEvNT_6ParamsE$_ZN4cute3eso3ESOILb0ELb0EJNS_6LayoutINS_5tupleIJNS3_IJNS_1CILi8EEENS4_ILi1EEEEEENS4_ILi2EEEEEENS3_IJNS3_IJS6_NS4_ILi0EEEEEEiEEEEEiEEC2ERKSD_RKi - $_ZN7cutlass13device_kernelIN5flash19enable_sm80_to_sm89INS1_16FlashAttnBwdSm80INS1_25CollectiveMainloopBwdSm80ILi2ELi2EN4cute5tupleIJNS5_1CILi128EEES8_NS7_ILi64EEEEEENS_6half_tEfNS_4arch4Sm80ELb0ELb1ELb1ELb0ELb1ELb0ELb0ELb0ELi2ELi4ELi4ELi4ELb0EEENS1_21CollectiveEpilogueBwdISA_SB_SD_Li256ELb0ELb0ELi2EEENS1_19SingleTileSchedulerILb0ELb0ELb0ELi128EEEEEEEEEvNT_6ParamsE$_ZN4cute3eso3ESOILb0ELb0EJNS_6LayoutINS_5tupleIJNS3_IJNS_1CILi8EEENS4_ILi1EEEEEENS4_ILi2EEEEEENS3_IJNS3_IJS6_NS4_ILi0EEEEEEiEEEEENS_10ViewEngineINS_8smem_ptrIPN7cutlass6half_tEEEEEEEC2ERKSD_RKSK_)
$_ZN7cutlass13device_kernelIN5flash19enable_sm80_to_sm89INS1_16FlashAttnBwdSm80INS1_25CollectiveMainloopBwdSm80ILi2ELi2EN4cute5tupleIJNS5_1CILi128EEES8_NS7_ILi64EEEEEENS_6half_tEfNS_4arch4Sm80ELb0ELb1ELb1ELb0ELb1ELb0ELb0ELb0ELi2ELi4ELi4ELi4ELb0EEENS1_21CollectiveEpilogueBwdISA_SB_SD_Li256ELb0ELb0ELi2EEENS1_19SingleTileSchedulerILb0ELb0ELb0ELi128EEEEEEEEEvNT_6ParamsE$_ZN4cute3eso3ESOILb0ELb0EJNS_6LayoutINS_5tupleIJNS3_IJNS_1CILi8EEENS4_ILi1EEEEEENS4_ILi2EEEEEENS3_IJNS3_IJS6_NS4_ILi0EEEEEEiEEEEENS_10ViewEngineINS_8smem_ptrIPN7cutlass6half_tEEEEEEEC2ERKSD_RKSK_:
[----:B------:R-:W-:Y:S02]  /*6f70*/  IADD3 R3, R81, -c[0x0][0x20], RZ ;  /* 0x8000080051037a10 */ /* 0x000fe40007ffe0ff */
[----:B------:R-:W-:-:S03]  /*6f80*/  IADD3 R2, R82, -c[0x0][0x20], RZ ;  /* 0x8000080052027a10 */ /* 0x000fc60007ffe0ff */
[----:B------:R1:W-:Y:S04]  /*6f90*/  STL [R3], R36 ;  /* 0x0000002403007387 */ /* 0x0003e80000100800 */
[----:B------:R-:W2:Y:S01]  /*6fa0*/  LDL.64 R42, [R2] ;  /* 0x00000000022a7983 */ /* 0x000ea20000100a00 */
[----:B------:R-:W-:-:S03]  /*6fb0*/  IMAD.MOV.U32 R39, RZ, RZ, 0x0 ;  /* 0x00000000ff277424 */ /* 0x000fc600078e00ff */
[----:B--2---:R1:W-:Y:S01]  /*6fc0*/  STL.64 [R3+0x8], R42 ;  /* 0x0000082a03007387 */ /* 0x0043e20000100a00 */
[----:B------:R-:W-:Y:S05]  /*6fd0*/  RET.REL.NODEC R38 `(_ZN7cutlass13device_kernelIN5flash19enable_sm80_to_sm89INS1_16FlashAttnBwdSm80INS1_25CollectiveMainloopBwdSm80ILi2ELi2EN4cute5tupleIJNS5_1CILi128EEES8_NS7_ILi64EEEEEENS_6half_tEfNS_4arch4Sm80ELb0ELb1ELb1ELb0ELb1ELb0ELb0ELb0ELi2ELi4ELi4ELi4ELb0EEENS1_21CollectiveEpilogueBwdISA_SB_SD_Li256ELb0ELb0ELi2EEENS1_19SingleTileSchedulerILb0ELb0ELb0ELi128EEEEEEEEEvNT_6ParamsE) ;  /* 0xffff902026007950 */ /* 0x000fea0003c3ffff */
        .type           $_ZN7cutlass13device_kernelIN5flash19enable_sm80_to_sm89INS1_16FlashAttnBwdSm80INS1_25CollectiveMainloopBwdSm80ILi2ELi2EN4cute5tupleIJNS5_1CILi128EEES8_NS7_ILi64EEEEEENS_6half_tEfNS_4arch4Sm80ELb0ELb1ELb1ELb0ELb1ELb0ELb0ELb0ELi2ELi4ELi4ELi4ELb0EEENS1_21CollectiveEpilogueBwdISA_SB_SD_Li256ELb0ELb0ELi2EEENS1_19SingleTileSchedulerILb0ELb0ELb0ELi128EEEEEEEEEvNT_6ParamsE$_ZN4cute3eso3ESOILb0ELb0EJNS_6LayoutINS_5tupleIJNS3_IJNS_1CILi8EEENS4_ILi1EEEEEENS4_ILi2EEEEEENS3_IJNS3_IJS6_NS4_ILi0EEEEEEiEEEEEiEEC2ERKSD_RKi,@function
        .size           $_ZN7cutlass13device_kernelIN5flash19enable_sm80_to_sm89INS1_16FlashAttnBwdSm80INS1_25CollectiveMainloopBwdSm80ILi2ELi2EN4cute5tupleIJNS5_1CILi128EEES8_NS7_ILi64EEEEEENS_6half_tEfNS_4arch4Sm80ELb0ELb1ELb1ELb0ELb1ELb0ELb0ELb0ELi2ELi4ELi4ELi4ELb0EEENS1_21CollectiveEpilogueBwdISA_SB_SD_Li256ELb0ELb0ELi2EEENS1_19SingleTileSchedulerILb0ELb0ELb0ELi128EEEEEEEEEvNT_6ParamsE$_ZN4cute3eso3ESOILb0ELb0EJNS_6LayoutINS_5tupleIJNS3_IJNS_1CILi8EEENS4_ILi1EEEEEENS4_ILi2EEEEEENS3_IJNS3_IJS6_NS4_ILi0EEEEEEiEEEEEiEEC2ERKSD_RKi,($_ZN7cutlass13device_kernelIN5flash19enable_sm80_to_sm89INS1_16FlashAttnBwdSm80INS1_25CollectiveMainloopBwdSm80ILi2ELi2EN4cute5tupleIJNS5_1CILi128EEES8_NS7_ILi64EEEEEENS_6half_tEfNS_4arch4Sm80ELb0ELb1ELb1ELb0ELb1ELb0ELb0ELb0ELi2ELi4ELi4ELi4ELb0EEENS1_21CollectiveEpilogueBwdISA_SB_SD_Li256ELb0ELb0ELi2EEENS1_19SingleTileSchedulerILb0ELb0ELb0ELi128EEEEEEEEEvNT_6ParamsE$_ZN4cute3eso3ESOILb0ELb0EJNS_6LayoutINS_5tupleIJNS3_IJNS_1CILi8EEENS4_ILi1EEEEEENS4_ILi2EEENS3_IJS8_S8_EEEEEENS3_IJNS3_IJS6_NS4_ILi0EEEEEENS4_ILi4096EEENS3_IJiiEEEEEEEENS_10ViewEngineINS_8smem_ptrIPN7cutlass6half_tEEEEEEEC2ERKSG_RKSN_ - $_ZN7cutlass13device_kernelIN5flash19enable_sm80_to_sm89INS1_16FlashAttnBwdSm80INS1_25CollectiveMainloopBwdSm80ILi2ELi2EN4cute5tupleIJNS5_1CILi128EEES8_NS7_ILi64EEEEEENS_6half_tEfNS_4arch4Sm80ELb0ELb1ELb1ELb0ELb1ELb0ELb0ELb0ELi2ELi4ELi4ELi4ELb0EEENS1_21CollectiveEpilogueBwdISA_SB_SD_Li256ELb0ELb0ELi2EEENS1_19SingleTileSchedulerILb0ELb0ELb0ELi128EEEEEEEEEvNT_6ParamsE$_ZN4cute3eso3ESOILb0ELb0EJNS_6LayoutINS_5tupleIJNS3_IJNS_1CILi8EEENS4_ILi1EEEEEENS4_ILi2EEEEEENS3_IJNS3_IJS6_NS4_ILi0EEEEEEiEEEEEiEEC2ERKSD_RKi)
$_ZN7cutlass13device_kernelIN5flash19enable_sm80_to_sm89INS1_16FlashAttnBwdSm80INS1_25CollectiveMainloopBwdSm80ILi2ELi2EN4cute5tupleIJNS5_1CILi128EEES8_NS7_ILi64EEEEEENS_6half_tEfNS_4arch4Sm80ELb0ELb1ELb1ELb0ELb1ELb0ELb0ELb0ELi2ELi4ELi4ELi4ELb0EEENS1_21CollectiveEpilogueBwdISA_SB_SD_Li256ELb0ELb0ELi2EEENS1_19SingleTileSchedulerILb0ELb0ELb0ELi128EEEEEEEEEvNT_6ParamsE$_ZN4cute3eso3ESOILb0ELb0EJNS_6LayoutINS_5tupleIJNS3_IJNS_1CILi8EEENS4_ILi1EEEEEENS4_ILi2EEEEEENS3_IJNS3_IJS6_NS4_ILi0EEEEEEiEEEEEiEEC2ERKSD_RKi:
[----:B------:R-:W-:Y:S02]  /*6fe0*/  IADD3 R3, R81, -c[0x0][0x20], RZ ;  /* 0x8000080051037a10 */ /* 0x000fe40007ffe0ff */
[----:B------:R-:W-:-:S03]  /*6ff0*/  IADD3 R2, R82, -c[0x0][0x20], RZ ;  /* 0x8000080052027a10 */ /* 0x000fc60007ffe0ff */
[----:B------:R1:W-:Y:S04]  /*7000*/  STL [R3], R38 ;  /* 0x0000002603007387 */ /* 0x0003e80000100800 */
[----:B------:R-:W2:Y:S01]  /*7010*/  LDL R2, [R2] ;  /* 0x0000000002027983 */ /* 0x000ea20000100800 */
[----:B------:R-:W-:-:S03]  /*7020*/  IMAD.MOV.U32 R37, RZ, RZ, 0x0 ;  /* 0x00000000ff257424 */ /* 0x000fc600078e00ff */
[----:B--2---:R1:W-:Y:S01]  /*7030*/  STL [R3+0x4], R2 ;  /* 0x0000040203007387 */ /* 0x0043e20000100800 */
[----:B------:R-:W-:Y:S05]  /*7040*/  RET.REL.NODEC R36 `(_ZN7cutlass13device_kernelIN5flash19enable_sm80_to_sm89INS1_16FlashAttnBwdSm80INS1_25CollectiveMainloopBwdSm80ILi2ELi2EN4cute5tupleIJNS5_1CILi128EEES8_NS7_ILi64EEEEEENS_6half_tEfNS_4arch4Sm80ELb0ELb1ELb1ELb0ELb1ELb0ELb0ELb0ELi2ELi4ELi4ELi4ELb0EEENS1_21CollectiveEpilogueBwdISA_SB_SD_Li256ELb0ELb0ELi2EEENS1_19SingleTileSchedulerILb0ELb0ELb0ELi128EEEEEEEEEvNT_6ParamsE) ;  /* 0xffff8fb024007950 */ /* 0x000fea0003c3ffff */
        .type           $_ZN7cutlass13device_kernelIN5flash19enable_sm80_to_sm89INS1_16FlashAttnBwdSm80INS1_25CollectiveMainloopBwdSm80ILi2ELi2EN4cute5tupleIJNS5_1CILi128EEES8_NS7_ILi64EEEEEENS_6half_tEfNS_4arch4Sm80ELb0ELb1ELb1ELb0ELb1ELb0ELb0ELb0ELi2ELi4ELi4ELi4ELb0EEENS1_21CollectiveEpilogueBwdISA_SB_SD_Li256ELb0ELb0ELi2EEENS1_19SingleTileSchedulerILb0ELb0ELb0ELi128EEEEEEEEEvNT_6ParamsE$_ZN4cute3eso3ESOILb0ELb0EJNS_6LayoutINS_5tupleIJNS3_IJNS_1CILi8EEENS4_ILi1EEEEEENS4_ILi2EEENS3_IJS8_S8_EEEEEENS3_IJNS3_IJS6_NS4_ILi0EEEEEENS4_ILi4096EEENS3_IJiiEEEEEEEENS_10ViewEngineINS_8smem_ptrIPN7cutlass6half_tEEEEEEEC2ERKSG_RKSN_,@function
        .size           $_ZN7cutlass13device_kernelIN5flash19enable_sm80_to_sm89INS1_16FlashAttnBwdSm80INS1_25CollectiveMainloopBwdSm80ILi2ELi2EN4cute5tupleIJNS5_1CILi128EEES8_NS7_ILi64EEEEEENS_6half_tEfNS_4arch4Sm80ELb0ELb1ELb1ELb0ELb1ELb0ELb0ELb0ELi2ELi4ELi4ELi4ELb0EEENS1_21CollectiveEpilogueBwdISA_SB_SD_Li256ELb0ELb0ELi2EEENS1_19SingleTileSchedulerILb0ELb0ELb0ELi128EEEEEEEEEvNT_6ParamsE$_ZN4cute3eso3ESOILb0ELb0EJNS_6LayoutINS_5tupleIJNS3_IJNS_1CILi8EEENS4_ILi1EEEEEENS4_ILi2EEENS3_IJS8_S8_EEEEEENS3_IJNS3_IJS6_NS4_ILi0EEEEEENS4_ILi4096EEENS3_IJiiEEEEEEEENS_10ViewEngineINS_8smem_ptrIPN7cutlass6half_tEEEEEEEC2ERKSG_RKSN_,($_ZN7cutlass13device_kernelIN5flash19enable_sm80_to_sm89INS1_16FlashAttnBwdSm80INS1_25CollectiveMainloopBwdSm80ILi2ELi2EN4cute5tupleIJNS5_1CILi128EEES8_NS7_ILi64EEEEEENS_6half_tEfNS_4arch4Sm80ELb0ELb1ELb1ELb0ELb1ELb0ELb0ELb0ELi2ELi4ELi4ELi4ELb0EEENS1_21CollectiveEpilogueBwdISA_SB_SD_Li256ELb0ELb0ELi2EEENS1_19SingleTileSchedulerILb0ELb0ELb0ELi128EEEEEEEEEvNT_6ParamsE$_ZN4cute3eso3ESOILb0ELb0EJNS_6LayoutINS_5tupleIJNS3_IJNS_1CILi8EEENS4_ILi1EEEEEENS4_ILi2EEENS3_IJS8_S8_EEEEEENS3_IJNS3_IJS6_NS4_ILi0EEEEEENS4_ILi4096EEENS3_IJiiEEEEEEEEiEEC2ERKSG_RKi - $_ZN7cutlass13device_kernelIN5flash19enable_sm80_to_sm89INS1_16FlashAttnBwdSm80INS1_25CollectiveMainloopBwdSm80ILi2ELi2EN4cute5tupleIJNS5_1CILi128EEES8_NS7_ILi64EEEEEENS_6half_tEfNS_4arch4Sm80ELb0ELb1ELb1ELb0ELb1ELb0ELb0ELb0ELi2ELi4ELi4ELi4ELb0EEENS1_21CollectiveEpilogueBwdISA_SB_SD_Li256ELb0ELb0ELi2EEENS1_19SingleTileSchedulerILb0ELb0ELb0ELi128EEEEEEEEEvNT_6ParamsE$_ZN4cute3eso3ESOILb0ELb0EJNS_6LayoutINS_5tupleIJNS3_IJNS_1CILi8EEENS4_ILi1EEEEEENS4_ILi2EEENS3_IJS8_S8_EEEEEENS3_IJNS3_IJS6_NS4_ILi0EEEEEENS4_ILi4096EEENS3_IJiiEEEEEEEENS_10ViewEngineINS_8smem_ptrIPN7cutlass6half_tEEEEEEEC2ERKSG_RKSN_)
$_ZN7cutlass13device_kernelIN5flash19enable_sm80_to_sm89INS1_16FlashAttnBwdSm80INS1_25CollectiveMainloopBwdSm80ILi2ELi2EN4cute5tupleIJNS5_1CILi128EEES8_NS7_ILi64EEEEEENS_6half_tEfNS_4arch4Sm80ELb0ELb1ELb1ELb0ELb1ELb0ELb0ELb0ELi2ELi4ELi4ELi4ELb0EEENS1_21CollectiveEpilogueBwdISA_SB_SD_Li256ELb0ELb0ELi2EEENS1_19SingleTileSchedulerILb0ELb0ELb0ELi128EEEEEEEEEvNT_6ParamsE$_ZN4cute3eso3ESOILb0ELb0EJNS_6LayoutINS_5tupleIJNS3_IJNS_1CILi8EEENS4_ILi1EEEEEENS4_ILi2EEENS3_IJS8_S8_EEEEEENS3_IJNS3_IJS6_NS4_ILi0EEEEEENS4_ILi4096EEENS3_IJiiEEEEEEEENS_10ViewEngineINS_8smem_ptrIPN7cutlass6half_tEEEEEEEC2ERKSG_RKSN_:
[----:B------:R-:W-:Y:S02]  /*7050*/  IADD3 R3, R62, -c[0x0][0x20], RZ ;  /* 0x800008003e037a10 */ /* 0x000fe40007ffe0ff */
[----:B------:R-:W-:-:S03]  /*7060*/  IADD3 R2, R61, -c[0x0][0x20], RZ ;  /* 0x800008003d027a10 */ /* 0x000fc60007ffe0ff */
[----:B------:R1:W-:Y:S04]  /*7070*/  STL.64 [R3], R4 ;  /* 0x0000000403007387 */ /* 0x0003e80000100a00 */
[----:B------:R-:W2:Y:S01]  /*7080*/  LDL.64 R12, [R2] ;  /* 0x00000000020c7983 */ /* 0x000ea20000100a00 */
[----:B------:R-:W-:-:S03]  /*7090*/  IMAD.MOV.U32 R7, RZ, RZ, 0x0 ;  /* 0x00000000ff077424 */ /* 0x000fc600078e00ff */
[----:B--2---:R1:W-:Y:S01]  /*70a0*/  STL.64 [R3+0x8], R12 ;  /* 0x0000080c03007387 */ /* 0x0043e20000100a00 */
[----:B------:R-:W-:Y:S05]  /*70b0*/  RET.REL.NODEC R6 `(_ZN7cutlass13device_kernelIN5flash19enable_sm80_to_sm89INS1_16FlashAttnBwdSm80INS1_25CollectiveMainloopBwdSm80ILi2ELi2EN4cute5tupleIJNS5_1CILi128EEES8_NS7_ILi64EEEEEENS_6half_tEfNS_4arch4Sm80ELb0ELb1ELb1ELb0ELb1ELb0ELb0ELb0ELi2ELi4ELi4ELi4ELb0EEENS1_21CollectiveEpilogueBwdISA_SB_SD_Li256ELb0ELb0ELi2EEENS1_19SingleTileSchedulerILb0ELb0ELb0ELi128EEEEEEEEEvNT_6ParamsE) ;  /* 0xffff8f4006007950 */ /* 0x000fea0003c3ffff */
        .type           $_ZN7cutlass13device_kernelIN5flash19enable_sm80_to_sm89INS1_16FlashAttnBwdSm80INS1_25CollectiveMainloopBwdSm80ILi2ELi2EN4cute5tupleIJNS5_1CILi128EEES8_NS7_ILi64EEEEEENS_6half_tEfNS_4arch4Sm80ELb0ELb1ELb1ELb0ELb1ELb0ELb0ELb0ELi2ELi4ELi4ELi4ELb0EEENS1_21CollectiveEpilogueBwdISA_SB_SD_Li256ELb0ELb0ELi2EEENS1_19SingleTileSchedulerILb0ELb0ELb0ELi128EEEEEEEEEvNT_6ParamsE$_ZN4cute3eso3ESOILb0ELb0EJNS_6LayoutINS_5tupleIJNS3_IJNS_1CILi8EEENS4_ILi1EEEEEENS4_ILi2EEENS3_IJS8_S8_EEEEEENS3_IJNS3_IJS6_NS4_ILi0EEEEEENS4_ILi4096EEENS3_IJiiEEEEEEEEiEEC2ERKSG_RKi,@function
        .size           $_ZN7cutlass13device_kernelIN5flash19enable_sm80_to_sm89INS1_16FlashAttnBwdSm80INS1_25CollectiveMainloopBwdSm80ILi2ELi2EN4cute5tupleIJNS5_1CILi128EEES8_NS7_ILi64EEEEEENS_6half_tEfNS_4arch4Sm80ELb0ELb1ELb1ELb0ELb1ELb0ELb0ELb0ELi2ELi4ELi4ELi4ELb0EEENS1_21CollectiveEpilogueBwdISA_SB_SD_Li256ELb0ELb0ELi2EEENS1_19SingleTileSchedulerILb0ELb0ELb0ELi128EEEEEEEEEvNT_6ParamsE$_ZN4cute3eso3ESOILb0ELb0EJNS_6LayoutINS_5tupleIJNS3_IJNS_1CILi8EEENS4_ILi1EEEEEENS4_ILi2EEENS3_IJS8_S8_EEEEEENS3_IJNS3_IJS6_NS4_ILi0EEEEEENS4_ILi4096EEENS3_IJiiEEEEEEEEiEEC2ERKSG_RKi,($_ZN7cutlass13device_kernelIN5flash19enable_sm80_to_sm89INS1_16FlashAttnBwdSm80INS1_25CollectiveMainloopBwdSm80ILi2ELi2EN4cute5tupleIJNS5_1CILi128EEES8_NS7_ILi64EEEEEENS_6half_tEfNS_4arch4Sm80ELb0ELb1ELb1ELb0ELb1ELb0ELb0ELb0ELi2ELi4ELi4ELi4ELb0EEENS1_21CollectiveEpilogueBwdISA_SB_SD_Li256ELb0ELb0ELi2EEENS1_19SingleTileSchedulerILb0ELb0ELb0ELi128EEEEEEEEEvNT_6ParamsE$_ZN4cute3eso3ESOILb0ELb0EJNS_6LayoutINS_5tupleIJNS3_IJNS_1CILi8EEENS4_ILi1EEEEEENS4_ILi2EEES5_EEENS3_IJNS3_IJS6_NS4_ILi0EEEEEEiNS4_ILi1024EEEEEEEENS_10ViewEngineINS_8smem_ptrIPN7cutlass6half_tEEEEEEEC2ERKSE_RKSL_ - $_ZN7cutlass13device_kernelIN5flash19enable_sm80_to_sm89INS1_16FlashAttnBwdSm80INS1_25CollectiveMainloopBwdSm80ILi2ELi2EN4cute5tupleIJNS5_1CILi128EEES8_NS7_ILi64EEEEEENS_6half_tEfNS_4arch4Sm80ELb0ELb1ELb1ELb0ELb1ELb0ELb0ELb0ELi2ELi4ELi4ELi4ELb0EEENS1_21CollectiveEpilogueBwdISA_SB_SD_Li256ELb0ELb0ELi2EEENS1_19SingleTileSchedulerILb0ELb0ELb0ELi128EEEEEEEEEvNT_6ParamsE$_ZN4cute3eso3ESOILb0ELb0EJNS_6LayoutINS_5tupleIJNS3_IJNS_1CILi8EEENS4_ILi1EEEEEENS4_ILi2EEENS3_IJS8_S8_EEEEEENS3_IJNS3_IJS6_NS4_ILi0EEEEEENS4_ILi4096EEENS3_IJiiEEEEEEEEiEEC2ERKSG_RKi)
$_ZN7cutlass13device_kernelIN5flash19enable_sm80_to_sm89INS1_16FlashAttnBwdSm80INS1_25CollectiveMainloopBwdSm80ILi2ELi2EN4cute5tupleIJNS5_1CILi128EEES8_NS7_ILi64EEEEEENS_6half_tEfNS_4arch4Sm80ELb0ELb1ELb1ELb0ELb1ELb0ELb0ELb0ELi2ELi4ELi4ELi4ELb0EEENS1_21CollectiveEpilogueBwdISA_SB_SD_Li256ELb0ELb0ELi2EEENS1_19SingleTileSchedulerILb0ELb0ELb0ELi128EEEEEEEEEvNT_6ParamsE$_ZN4cute3eso3ESOILb0ELb0EJNS_6LayoutINS_5tupleIJNS3_IJNS_1CILi8EEENS4_ILi1EEEEEENS4_ILi2EEENS3_IJS8_S8_EEEEEENS3_IJNS3_IJS6_NS4_ILi0EEEEEENS4_ILi4096EEENS3_IJiiEEEEEEEEiEEC2ERKSG_RKi:
[----:B------:R-:W-:Y:S02]  /*70c0*/  IADD3 R5, R62, -c[0x0][0x20], RZ ;  /* 0x800008003e057a10 */ /* 0x000fe40007ffe0ff */
[----:B------:R-:W-:-:S03]  /*70d0*/  IADD3 R4, R61, -c[0x0][0x20], RZ ;  /* 0x800008003d047a10 */ /* 0x000fc60007ffe0ff */
[----:B------:R1:W-:Y:S04]  /*70e0*/  STL [R5], R2 ;  /* 0x0000000205007387 */ /* 0x0003e80000100800 */
[----:B------:R1:W-:Y:S04]  /*70f0*/  STL [R5+0x4], R3 ;  /* 0x0000040305007387 */ /* 0x0003e80000100800 */
[----:B------:R-:W2:Y:S01]  /*7100*/  LDL R4, [R4] ;  /* 0x0000000004047983 */ /* 0x000ea20000100800 */
[----:B------:R-:W-:-:S03]  /*7110*/  IMAD.MOV.U32 R7, RZ, RZ, 0x0 ;  /* 0x00000000ff077424 */ /* 0x000fc600078e00ff */
[----:B--2---:R1:W-:Y:S01]  /*7120*/  STL [R5+0x8], R4 ;  /* 0x0000080405007387 */ /* 0x0043e20000100800 */
[----:B------:R-:W-:Y:S05]  /*7130*/  RET.REL.NODEC R6 `(_ZN7cutlass13device_kernelIN5flash19enable_sm80_to_sm89INS1_16FlashAttnBwdSm80INS1_25CollectiveMainloopBwdSm80ILi2ELi2EN4cute5tupleIJNS5_1CILi128EEES8_NS7_ILi64EEEEEENS_6half_tEfNS_4arch4Sm80ELb0ELb1ELb1ELb0ELb1ELb0ELb0ELb0ELi2ELi4ELi4ELi4ELb0EEENS1_21CollectiveEpilogueBwdISA_SB_SD_Li256ELb0ELb0ELi2EEENS1_19SingleTileSchedulerILb0ELb0ELb0ELi128EEEEEEEEEvNT_6ParamsE) ;  /* 0xffff8ec006007950 */ /* 0x000fea0003c3ffff */
        .type           $_ZN7cutlass13device_kernelIN5flash19enable_sm80_to_sm89INS1_16FlashAttnBwdSm80INS1_25CollectiveMainloopBwdSm80ILi2ELi2EN4cute5tupleIJNS5_1CILi128EEES8_NS7_ILi64EEEEEENS_6half_tEfNS_4arch4Sm80ELb0ELb1ELb1ELb0ELb1ELb0ELb0ELb0ELi2ELi4ELi4ELi4ELb0EEENS1_21CollectiveEpilogueBwdISA_SB_SD_Li256ELb0ELb0ELi2EEENS1_19SingleTileSchedulerILb0ELb0ELb0ELi128EEEEEEEEEvNT_6ParamsE$_ZN4cute3eso3ESOILb0ELb0EJNS_6LayoutINS_5tupleIJNS3_IJNS_1CILi8EEENS4_ILi1EEEEEENS4_ILi2EEES5_EEENS3_IJNS3_IJS6_NS4_ILi0EEEEEEiNS4_ILi1024EEEEEEEENS_10ViewEngineINS_8smem_ptrIPN7cutlass6half_tEEEEEEEC2ERKSE_RKSL_,@function
        .size           $_ZN7cutlass13device_kernelIN5flash19enable_sm80_to_sm89INS1_16FlashAttnBwdSm80INS1_25CollectiveMainloopBwdSm80ILi2ELi2EN4cute5tupleIJNS5_1CILi128EEES8_NS7_ILi64EEEEEENS_6half_tEfNS_4arch4Sm80ELb0ELb1ELb1ELb0ELb1ELb0ELb0ELb0ELi2ELi4ELi4ELi4ELb0EEENS1_21CollectiveEpilogueBwdISA_SB_SD_Li256ELb0ELb0ELi2EEENS1_19SingleTileSchedulerILb0ELb0ELb0ELi128EEEEEEEEEvNT_6ParamsE$_ZN4cute3eso3ESOILb0ELb0EJNS_6LayoutINS_5tupleIJNS3_IJNS_1CILi8EEENS4_ILi1EEEEEENS4_ILi2EEES5_EEENS3_IJNS3_IJS6_NS4_ILi0EEEEEEiNS4_ILi1024EEEEEEEENS_10ViewEngineINS_8smem_ptrIPN7cutlass6half_tEEEEEEEC2ERKSE_RKSL_,($_ZN7cutlass13device_kernelIN5flash19enable_sm80_to_sm89INS1_16FlashAttnBwdSm80INS1_25CollectiveMainloopBwdSm80ILi2ELi2EN4cute5tupleIJNS5_1CILi128EEES8_NS7_ILi64EEEEEENS_6half_tEfNS_4arch4Sm80ELb0ELb1ELb1ELb0ELb1ELb0ELb0ELb0ELi2ELi4ELi4ELi4ELb0EEENS1_21CollectiveEpilogueBwdISA_SB_SD_Li256ELb0ELb0ELi2EEENS1_19SingleTileSchedulerILb0ELb0ELb0ELi128EEEEEEEEEvNT_6ParamsE$_ZN4cute3eso3ESOILb0ELb0EJNS_6LayoutINS_5tupleIJNS3_IJNS_1CILi8EEENS4_ILi1EEEEEENS4_ILi2EEES5_EEENS3_IJNS3_IJS6_NS4_ILi0EEEEEEiNS4_ILi1024EEEEEEEEiEEC2ERKSE_RKi - $_ZN7cutlass13device_kernelIN5flash19enable_sm80_to_sm89INS1_16FlashAttnBwdSm80INS1_25CollectiveMainloopBwdSm80ILi2ELi2EN4cute5tupleIJNS5_1CILi128EEES8_NS7_ILi64EEEEEENS_6half_tEfNS_4arch4Sm80ELb0ELb1ELb1ELb0ELb1ELb0ELb0ELb0ELi2ELi4ELi4ELi4ELb0EEENS1_21CollectiveEpilogueBwdISA_SB_SD_Li256ELb0ELb0ELi2EEENS1_19SingleTileSchedulerILb0ELb0ELb0ELi128EEEEEEEEEvNT_6ParamsE$_ZN4cute3eso3ESOILb0ELb0EJNS_6LayoutINS_5tupleIJNS3_IJNS_1CILi8EEENS4_ILi1EEEEEENS4_ILi2EEES5_EEENS3_IJNS3_IJS6_NS4_ILi0EEEEEEiNS4_ILi1024EEEEEEEENS_10ViewEngineINS_8smem_ptrIPN7cutlass6half_tEEEEEEEC2ERKSE_RKSL_)
$_ZN7cutlass13device_kernelIN5flash19enable_sm80_to_sm89INS1_16FlashAttnBwdSm80INS1_25CollectiveMainloopBwdSm80ILi2ELi2EN4cute5tupleIJNS5_1CILi128EEES8_NS7_ILi64EEEEEENS_6half_tEfNS_4arch4Sm80ELb0ELb1ELb1ELb0ELb1ELb0ELb0ELb0ELi2ELi4ELi4ELi4ELb0EEENS1_21CollectiveEpilogueBwdISA_SB_SD_Li256ELb0ELb0ELi2EEENS1_19SingleTileSchedulerILb0ELb0ELb0ELi128EEEEEEEEEvNT_6ParamsE$_ZN4cute3eso3ESOILb0ELb0EJNS_6LayoutINS_5tupleIJNS3_IJNS_1CILi8EEENS4_ILi1EEEEEENS4_ILi2EEES5_EEENS3_IJNS3_IJS6_NS4_ILi0EEEEEEiNS4_ILi1024EEEEEEEENS_10ViewEngineINS_8smem_ptrIPN7cutlass6half_tEEEEEEEC2ERKSE_RKSL_:
[----:B------:R-:W-:Y:S02]  /*7140*/  IADD3 R2, R62, -c[0x0][0x20], RZ ;  /* 0x800008003e027a10 */ /* 0x000fe40007ffe0ff */
[----:B------:R-:W-:-:S03]  /*7150*/  IADD3 R0, R0, -c[0x0][0x20], RZ ;  /* 0x8000080000007a10 */ /* 0x000fc60007ffe0ff */
[----:B------:R1:W-:Y:S04]  /*7160*/  STL [R2], R3 ;  /* 0x0000000302007387 */ /* 0x0003e80000100800 */
[----:B------:R-:W2:Y:S01]  /*7170*/  LDL.64 R6, [R0] ;  /* 0x0000000000067983 */ /* 0x000ea20000100a00 */
[----:B------:R-:W-:-:S03]  /*7180*/  IMAD.MOV.U32 R5, RZ, RZ, 0x0 ;  /* 0x00000000ff057424 */ /* 0x000fc600078e00ff */
[----:B--2---:R1:W-:Y:S01]  /*7190*/  STL.64 [R2+0x8], R6 ;  /* 0x0000080602007387 */ /* 0x0043e20000100a00 */
[----:B------:R-:W-:Y:S05]  /*71a0*/  RET.REL.NODEC R4 `(_ZN7cutlass13device_kernelIN5flash19enable_sm80_to_sm89INS1_16FlashAttnBwdSm80INS1_25CollectiveMainloopBwdSm80ILi2ELi2EN4cute5tupleIJNS5_1CILi128EEES8_NS7_ILi64EEEEEENS_6half_tEfNS_4arch4Sm80ELb0ELb1ELb1ELb0ELb1ELb0ELb0ELb0ELi2ELi4ELi4ELi4ELb0EEENS1_21CollectiveEpilogueBwdISA_SB_SD_Li256ELb0ELb0ELi2EEENS1_19SingleTileSchedulerILb0ELb0ELb0ELi128EEEEEEEEEvNT_6ParamsE) ;  /* 0xffff8e5004007950 */ /* 0x000fea0003c3ffff */
        .type           $_ZN7cutlass13device_kernelIN5flash19enable_sm80_to_sm89INS1_16FlashAttnBwdSm80INS1_25CollectiveMainloopBwdSm80ILi2ELi2EN4cute5tupleIJNS5_1CILi128EEES8_NS7_ILi64EEEEEENS_6half_tEfNS_4arch4Sm80ELb0ELb1ELb1ELb0ELb1ELb0ELb0ELb0ELi2ELi4ELi4ELi4ELb0EEENS1_21CollectiveEpilogueBwdISA_SB_SD_Li256ELb0ELb0ELi2EEENS1_19SingleTileSchedulerILb0ELb0ELb0ELi128EEEEEEEEEvNT_6ParamsE$_ZN4cute3eso3ESOILb0ELb0EJNS_6LayoutINS_5tupleIJNS3_IJNS_1CILi8EEENS4_ILi1EEEEEENS4_ILi2EEES5_EEENS3_IJNS3_IJS6_NS4_ILi0EEEEEEiNS4_ILi1024EEEEEEEEiEEC2ERKSE_RKi,@function
        .size           $_ZN7cutlass13device_kernelIN5flash19enable_sm80_to_sm89INS1_16FlashAttnBwdSm80INS1_25CollectiveMainloopBwdSm80ILi2ELi2EN4cute5tupleIJNS5_1CILi128EEES8_NS7_ILi64EEEEEENS_6half_tEfNS_4arch4Sm80ELb0ELb1ELb1ELb0ELb1ELb0ELb0ELb0ELi2ELi4ELi4ELi4ELb0EEENS1_21CollectiveEpilogueBwdISA_SB_SD_Li256ELb0ELb0ELi2EEENS1_19SingleTileSchedulerILb0ELb0ELb0ELi128EEEEEEEEEvNT_6ParamsE$_ZN4cute3eso3ESOILb0ELb0EJNS_6LayoutINS_5tupleIJNS3_IJNS_1CILi8EEENS4_ILi1EEEEEENS4_ILi2EEES5_EEENS3_IJNS3_IJS6_NS4_ILi0EEEEEEiNS4_ILi1024EEEEEEEEiEEC2ERKSE_RKi,($_ZN7cutlass13device_kernelIN5flash19enable_sm80_to_sm89INS1_16FlashAttnBwdSm80INS1_25CollectiveMainloopBwdSm80ILi2ELi2EN4cute5tupleIJNS5_1CILi128EEES8_NS7_ILi64EEEEEENS_6half_tEfNS_4arch4Sm80ELb0ELb1ELb1ELb0ELb1ELb0ELb0ELb0ELi2ELi4ELi4ELi4ELb0EEENS1_21CollectiveEpilogueBwdISA_SB_SD_Li256ELb0ELb0ELi2EEENS1_19SingleTileSchedulerILb0ELb0ELb0ELi128EEEEEEEEEvNT_6ParamsE$_ZN4cute3eso3ESOILb0ELb0EJiNS_5tupleIJiNS_1CILi0EEEEEEEEC2ERKiRKS5_ - $_ZN7cutlass13device_kernelIN5flash19enable_sm80_to_sm89INS1_16FlashAttnBwdSm80INS1_25CollectiveMainloopBwdSm80ILi2ELi2EN4cute5tupleIJNS5_1CILi128EEES8_NS7_ILi64EEEEEENS_6half_tEfNS_4arch4Sm80ELb0ELb1ELb1ELb0ELb1ELb0ELb0ELb0ELi2ELi4ELi4ELi4ELb0EEENS1_21CollectiveEpilogueBwdISA_SB_SD_Li256ELb0ELb0ELi2EEENS1_19SingleTileSchedulerILb0ELb0ELb0ELi128EEEEEEEEEvNT_6ParamsE$_ZN4cute3eso3ESOILb0ELb0EJNS_6LayoutINS_5tupleIJNS3_IJNS_1CILi8EEENS4_ILi1EEEEEENS4_ILi2EEES5_EEENS3_IJNS3_IJS6_NS4_ILi0EEEEEEiNS4_ILi1024EEEEEEEEiEEC2ERKSE_RKi)
$_ZN7cutlass13device_kernelIN5flash19enable_sm80_to_sm89INS1_16FlashAttnBwdSm80INS1_25CollectiveMainloopBwdSm80ILi2ELi2EN4cute5tupleIJNS5_1CILi128EEES8_NS7_ILi64EEEEEENS_6half_tEfNS_4arch4Sm80ELb0ELb1ELb1ELb0ELb1ELb0ELb0ELb0ELi2ELi4ELi4ELi4ELb0EEENS1_21CollectiveEpilogueBwdISA_SB_SD_Li256ELb0ELb0ELi2EEENS1_19SingleTileSchedulerILb0ELb0ELb0ELi128EEEEEEEEEvNT_6ParamsE$_ZN4cute3eso3ESOILb0ELb0EJNS_6LayoutINS_5tupleIJNS3_IJNS_1CILi8EEENS4_ILi1EEEEEENS4_ILi2EEES5_EEENS3_IJNS3_IJS6_NS4_ILi0EEEEEEiNS4_ILi1024EEEEEEEEiEEC2ERKSE_RKi:
[----:B------:R-:W-:Y:S02]  /*71b0*/  IADD3 R3, R62, -c[0x0][0x20], RZ ;  /* 0x800008003e037a10 */ /* 0x000fe40007ffe0ff */
[----:B------:R-:W-:-:S03]  /*71c0*/  IADD3 R0, R0, -c[0x0][0x20], RZ ;  /* 0x8000080000007a10 */ /* 0x000fc60007ffe0ff */
[----:B------:R1:W-:Y:S04]  /*71d0*/  STL [R3], R2 ;  /* 0x0000000203007387 */ /* 0x0003e80000100800 */
[----:B------:R-:W2:Y:S01]  /*71e0*/  LDL R0, [R0] ;  /* 0x0000000000007983 */ /* 0x000ea20000100800 */
[----:B------:R-:W-:-:S03]  /*71f0*/  IMAD.MOV.U32 R5, RZ, RZ, 0x0 ;  /* 0x00000000ff057424 */ /* 0x000fc600078e00ff */
[----:B--2---:R1:W-:Y:S01]  /*7200*/  STL [R3+0x4], R0 ;  /* 0x0000040003007387 */ /* 0x0043e20000100800 */
[----:B------:R-:W-:Y:S05]  /*7210*/  RET.REL.NODEC R4 `(_ZN7cutlass13device_kernelIN5flash19enable_sm80_to_sm89INS1_16FlashAttnBwdSm80INS1_25CollectiveMainloopBwdSm80ILi2ELi2EN4cute5tupleIJNS5_1CILi128EEES8_NS7_ILi64EEEEEENS_6half_tEfNS_4arch4Sm80ELb0ELb1ELb1ELb0ELb1ELb0ELb0ELb0ELi2ELi4ELi4ELi4ELb0EEENS1_21CollectiveEpilogueBwdISA_SB_SD_Li256ELb0ELb0ELi2EEENS1_19SingleTileSchedulerILb0ELb0ELb0ELi128EEEEEEEEEvNT_6ParamsE) ;  /* 0xffff8de004007950 */ /* 0x000fea0003c3ffff */
        .type           $_ZN7cutlass13device_kernelIN5flash19enable_sm80_to_sm89INS1_16FlashAttnBwdSm80INS1_25CollectiveMainloopBwdSm80ILi2ELi2EN4cute5tupleIJNS5_1CILi128EEES8_NS7_ILi64EEEEEENS_6half_tEfNS_4arch4Sm80ELb0ELb1ELb1ELb0ELb1ELb0ELb0ELb0ELi2ELi4ELi4ELi4ELb0EEENS1_21CollectiveEpilogueBwdISA_SB_SD_Li256ELb0ELb0ELi2EEENS1_19SingleTileSchedulerILb0ELb0ELb0ELi128EEEEEEEEEvNT_6ParamsE$_ZN4cute3eso3ESOILb0ELb0EJiNS_5tupleIJiNS_1CILi0EEEEEEEEC2ERKiRKS5_,@function
        .size           $_ZN7cutlass13device_kernelIN5flash19enable_sm80_to_sm89INS1_16FlashAttnBwdSm80INS1_25CollectiveMainloopBwdSm80ILi2ELi2EN4cute5tupleIJNS5_1CILi128EEES8_NS7_ILi64EEEEEENS_6half_tEfNS_4arch4Sm80ELb0ELb1ELb1ELb0ELb1ELb0ELb0ELb0ELi2ELi4ELi4ELi4ELb0EEENS1_21CollectiveEpilogueBwdISA_SB_SD_Li256ELb0ELb0ELi2EEENS1_19SingleTileSchedulerILb0ELb0ELb0ELi128EEEEEEEEEvNT_6ParamsE$_ZN4cute3eso3ESOILb0ELb0EJiNS_5tupleIJiNS_1CILi0EEEEEEEEC2ERKiRKS5_,($_ZN7cutlass13device_kernelIN5flash19enable_sm80_to_sm89INS1_16FlashAttnBwdSm80INS1_25CollectiveMainloopBwdSm80ILi2ELi2EN4cute5tupleIJNS5_1CILi128EEES8_NS7_ILi64EEEEEENS_6half_tEfNS_4arch4Sm80ELb0ELb1ELb1ELb0ELb1ELb0ELb0ELb0ELi2ELi4ELi4ELi4ELb0EEENS1_21CollectiveEpilogueBwdISA_SB_SD_Li256ELb0ELb0ELi2EEENS1_19SingleTileSchedulerILb0ELb0ELb0ELi128EEEEEEEEEvNT_6ParamsE$_ZN4cute3eso3ESOILb0ELb0EJiNS_5tupleIJiiEEEEEC2ERKiRKS3_ - $_ZN7cutlass13device_kernelIN5flash19enable_sm80_to_sm89INS1_16FlashAttnBwdSm80INS1_25CollectiveMainloopBwdSm80ILi2ELi2EN4cute5tupleIJNS5_1CILi128EEES8_NS7_ILi64EEEEEENS_6half_tEfNS_4arch4Sm80ELb0ELb1ELb1ELb0ELb1ELb0ELb0ELb0ELi2ELi4ELi4ELi4ELb0EEENS1_21CollectiveEpilogueBwdISA_SB_SD_Li256ELb0ELb0ELi2EEENS1_19SingleTileSchedulerILb0ELb0ELb0ELi128EEEEEEEEEvNT_6ParamsE$_ZN4cute3eso3ESOILb0ELb0EJiNS_5tupleIJiNS_1CILi0EEEEEEEEC2ERKiRKS5_)
$_ZN7cutlass13device_kernelIN5flash19enable_sm80_to_sm89INS1_16FlashAttnBwdSm80INS1_25CollectiveMainloopBwdSm80ILi2ELi2EN4cute5tupleIJNS5_1CILi128EEES8_NS7_ILi64EEEEEENS_6half_tEfNS_4arch4Sm80ELb0ELb1ELb1ELb0ELb1ELb0ELb0ELb0ELi2ELi4ELi4ELi4ELb0EEENS1_21CollectiveEpilogueBwdISA_SB_SD_Li256ELb0ELb0ELi2EEENS1_19SingleTileSchedulerILb0ELb0ELb0ELi128EEEEEEEEEvNT_6ParamsE$_ZN4cute3eso3ESOILb0ELb0EJiNS_5tupleIJiNS_1CILi0EEEEEEEEC2ERKiRKS5_:
[----:B------:R-:W-:Y:S02]  /*7220*/  IADD3 R3, R80, -c[0x0][0x20], RZ ;  /* 0x8000080050037a10 */ /* 0x000fe40007ffe0ff */
[----:B------:R-:W-:-:S03]  /*7230*/  IADD3 R2, R2, -c[0x0][0x20], RZ ;  /* 0x8000080002027a10 */ /* 0x000fc60007ffe0ff */
[----:B------:R1:W-:Y:S04]  /*7240*/  STL [R3], R34 ;  /* 0x0000002203007387 */ /* 0x0003e80000100800 */
[----:B------:R-:W2:Y:S01]  /*7250*/  LDL R2, [R2] ;  /* 0x0000000002027983 */ /* 0x000ea20000100800 */
[----:B------:R-:W-:-:S03]  /*7260*/  IMAD.MOV.U32 R7, RZ, RZ, 0x0 ;  /* 0x00000000ff077424 */ /* 0x000fc600078e00ff */
[----:B--2---:R1:W-:Y:S01]  /*7270*/  STL [R3+0x4], R2 ;  /* 0x0000040203007387 */ /* 0x0043e20000100800 */
[----:B------:R-:W-:Y:S05]  /*7280*/  RET.REL.NODEC R6 `(_ZN7cutlass13device_kernelIN5flash19enable_sm80_to_sm89INS1_16FlashAttnBwdSm80INS1_25CollectiveMainloopBwdSm80ILi2ELi2EN4cute5tupleIJNS5_1CILi128EEES8_NS7_ILi64EEEEEENS_6half_tEfNS_4arch4Sm80ELb0ELb1ELb1ELb0ELb1ELb0ELb0ELb0ELi2ELi4ELi4ELi4ELb0EEENS1_21CollectiveEpilogueBwdISA_SB_SD_Li256ELb0ELb0ELi2EEENS1_19SingleTileSchedulerILb0ELb0ELb0ELi128EEEEEEEEEvNT_6ParamsE) ;  /* 0xffff8d7006007950 */ /* 0x000fea0003c3ffff */
        .type           $_ZN7cutlass13device_kernelIN5flash19enable_sm80_to_sm89INS1_16FlashAttnBwdSm80INS1_25CollectiveMainloopBwdSm80ILi2ELi2EN4cute5tupleIJNS5_1CILi128EEES8_NS7_ILi64EEEEEENS_6half_tEfNS_4arch4Sm80ELb0ELb1ELb1ELb0ELb1ELb0ELb0ELb0ELi2ELi4ELi4ELi4ELb0EEENS1_21CollectiveEpilogueBwdISA_SB_SD_Li256ELb0ELb0ELi2EEENS1_19SingleTileSchedulerILb0ELb0ELb0ELi128EEEEEEEEEvNT_6ParamsE$_ZN4cute3eso3ESOILb0ELb0EJiNS_5tupleIJiiEEEEEC2ERKiRKS3_,@function
        .size           $_ZN7cutlass13device_kernelIN5flash19enable_sm80_to_sm89INS1_16FlashAttnBwdSm80INS1_25CollectiveMainloopBwdSm80ILi2ELi2EN4cute5tupleIJNS5_1CILi128EEES8_NS7_ILi64EEEEEENS_6half_tEfNS_4arch4Sm80ELb0ELb1ELb1ELb0ELb1ELb0ELb0ELb0ELi2ELi4ELi4ELi4ELb0EEENS1_21CollectiveEpilogueBwdISA_SB_SD_Li256ELb0ELb0ELi2EEENS1_19SingleTileSchedulerILb0ELb0ELb0ELi128EEEEEEEEEvNT_6ParamsE$_ZN4cute3eso3ESOILb0ELb0EJiNS_5tupleIJiiEEEEEC2ERKiRKS3_,($_ZN7cutlass13device_kernelIN5flash19enable_sm80_to_sm89INS1_16FlashAttnBwdSm80INS1_25CollectiveMainloopBwdSm80ILi2ELi2EN4cute5tupleIJNS5_1CILi128EEES8_NS7_ILi64EEEEEENS_6half_tEfNS_4arch4Sm80ELb0ELb1ELb1ELb0ELb1ELb0ELb0ELb0ELi2ELi4ELi4ELi4ELb0EEENS1_21CollectiveEpilogueBwdISA_SB_SD_Li256ELb0ELb0ELi2EEENS1_19SingleTileSchedulerILb0ELb0ELb0ELi128EEEEEEEEEvNT_6ParamsE$_ZN4cute3eso3ESOILb0ELb0EJiiEEC2ERKiS4_ - $_ZN7cutlass13device_kernelIN5flash19enable_sm80_to_sm89INS1_16FlashAttnBwdSm80INS1_25CollectiveMainloopBwdSm80ILi2ELi2EN4cute5tupleIJNS5_1CILi128EEES8_NS7_ILi64EEEEEENS_6half_tEfNS_4arch4Sm80ELb0ELb1ELb1ELb0ELb1ELb0ELb0ELb0ELi2ELi4ELi4ELi4ELb0EEENS1_21CollectiveEpilogueBwdISA_SB_SD_Li256ELb0ELb0ELi2EEENS1_19SingleTileSchedulerILb0ELb0ELb0ELi128EEEEEEEEEvNT_6ParamsE$_ZN4cute3eso3ESOILb0ELb0EJiNS_5tupleIJiiEEEEEC2ERKiRKS3_)
$_ZN7cutlass13device_kernelIN5flash19enable_sm80_to_sm89INS1_16FlashAttnBwdSm80INS1_25CollectiveMainloopBwdSm80ILi2ELi2EN4cute5tupleIJNS5_1CILi128EEES8_NS7_ILi64EEEEEENS_6half_tEfNS_4arch4Sm80ELb0ELb1ELb1ELb0ELb1ELb0ELb0ELb0ELi2ELi4ELi4ELi4ELb0EEENS1_21CollectiveEpilogueBwdISA_SB_SD_Li256ELb0ELb0ELi2EEENS1_19SingleTileSchedulerILb0ELb0ELb0ELi128EEEEEEEEEvNT_6ParamsE$_ZN4cute3eso3ESOILb0ELb0EJiNS_5tupleIJiiEEEEEC2ERKiRKS3_:
        /* <DEDUP_REMOVED lines=9> */
        .type           $_ZN7cutlass13device_kernelIN5flash19enable_sm80_to_sm89INS1_16FlashAttnBwdSm80INS1_25CollectiveMainloopBwdSm80ILi2ELi2EN4cute5tupleIJNS5_1CILi128EEES8_NS7_ILi64EEEEEENS_6half_tEfNS_4arch4Sm80ELb0ELb1ELb1ELb0ELb1ELb0ELb0ELb0ELi2ELi4ELi4ELi4ELb0EEENS1_21CollectiveEpilogueBwdISA_SB_SD_Li256ELb0ELb0ELi2EEENS1_19SingleTileSchedulerILb0ELb0ELb0ELi128EEEEEEEEEvNT_6ParamsE$_ZN4cute3eso3ESOILb0ELb0EJiiEEC2ERKiS4_,@function
        .size           $_ZN7cutlass13device_kernelIN5flash19enable_sm80_to_sm89INS1_16FlashAttnBwdSm80INS1_25CollectiveMainloopBwdSm80ILi2ELi2EN4cute5tupleIJNS5_1CILi128EEES8_NS7_ILi64EEEEEENS_6half_tEfNS_4arch4Sm80ELb0ELb1ELb1ELb0ELb1ELb0ELb0ELb0ELi2ELi4ELi4ELi4ELb0EEENS1_21CollectiveEpilogueBwdISA_SB_SD_Li256ELb0ELb0ELi2EEENS1_19SingleTileSchedulerILb0ELb0ELb0ELi128EEEEEEEEEvNT_6ParamsE$_ZN4cute3eso3ESOILb0ELb0EJiiEEC2ERKiS4_,($_ZN7cutlass13device_kernelIN5flash19enable_sm80_to_sm89INS1_16FlashAttnBwdSm80INS1_25CollectiveMainloopBwdSm80ILi2ELi2EN4cute5tupleIJNS5_1CILi128EEES8_NS7_ILi64EEEEEENS_6half_tEfNS_4arch4Sm80ELb0ELb1ELb1ELb0ELb1ELb0ELb0ELb0ELi2ELi4ELi4ELi4ELb0EEENS1_21CollectiveEpilogueBwdISA_SB_SD_Li256ELb0ELb0ELi2EEENS1_19SingleTileSchedulerILb0ELb0ELb0ELi128EEEEEEEEEvNT_6ParamsE$_ZN4cute3eso3ESOILb0ELb0EJiiNS_1CILi144EEENS2_ILi512EEEEEC2ERKiS7_RKS3_RKS4_ - $_ZN7cutlass13device_kernelIN5flash19enable_sm80_to_sm89INS1_16FlashAttnBwdSm80INS1_25CollectiveMainloopBwdSm80ILi2ELi2EN4cute5tupleIJNS5_1CILi128EEES8_NS7_ILi64EEEEEENS_6half_tEfNS_4arch4Sm80ELb0ELb1ELb1ELb0ELb1ELb0ELb0ELb0ELi2ELi4ELi4ELi4ELb0EEENS1_21CollectiveEpilogueBwdISA_SB_SD_Li256ELb0ELb0ELi2EEENS1_19SingleTileSchedulerILb0ELb0ELb0ELi128EEEEEEEEEvNT_6ParamsE$_ZN4cute3eso3ESOILb0ELb0EJiiEEC2ERKiS4_)
$_ZN7cutlass13device_kernelIN5flash19enable_sm80_to_sm89INS1_16FlashAttnBwdSm80INS1_25CollectiveMainloopBwdSm80ILi2ELi2EN4cute5tupleIJNS5_1CILi128EEES8_NS7_ILi64EEEEEENS_6half_tEfNS_4arch4Sm80ELb0ELb1ELb1ELb0ELb1ELb0ELb0ELb0ELi2ELi4ELi4ELi4ELb0EEENS1_21CollectiveEpilogueBwdISA_SB_SD_Li256ELb0ELb0ELi2EEENS1_19SingleTileSchedulerILb0ELb0ELb0ELi128EEEEEEEEEvNT_6ParamsE$_ZN4cute3eso3ESOILb0ELb0EJiiEEC2ERKiS4_:
[----:B------:R-:W-:Y:S02]  /*7320*/  IADD3 R3, R80, -c[0x0][0x20], RZ ;  /* 0x8000080050037a10 */ /* 0x000fe40007ffe0ff */
[----:B------:R-:W-:-:S03]  /*7330*/  IADD3 R2, R2, -c[0x0][0x20], RZ ;  /* 0x8000080002027a10 */ /* 0x000fc60007ffe0ff */
[----:B------:R1:W-:Y:S04]  /*7340*/  STL [R3], R7 ;  /* 0x0000000703007387 */ /* 0x0003e80000100800 */
[----:B------:R-:W2:Y:S01]  /*7350*/  LDL R2, [R2] ;  /* 0x0000000002027983 */ /* 0x000ea20000100800 */
[----:B------:R-:W-:-:S03]  /*7360*/  IMAD.MOV.U32 R13, RZ, RZ, 0x0 ;  /* 0x00000000ff0d7424 */ /* 0x000fc600078e00ff */
[----:B--2---:R1:W-:Y:S01]  /*7370*/  STL [R3+0x4], R2 ;  /* 0x0000040203007387 */ /* 0x0043e20000100800 */
[----:B------:R-:W-:Y:S05]  /*7380*/  RET.REL.NODEC R12 `(_ZN7cutlass13device_kernelIN5flash19enable_sm80_to_sm89INS1_16FlashAttnBwdSm80INS1_25CollectiveMainloopBwdSm80ILi2ELi2EN4cute5tupleIJNS5_1CILi128EEES8_NS7_ILi64EEEEEENS_6half_tEfNS_4arch4Sm80ELb0ELb1ELb1ELb0ELb1ELb0ELb0ELb0ELi2ELi4ELi4ELi4ELb0EEENS1_21CollectiveEpilogueBwdISA_SB_SD_Li256ELb0ELb0ELi2EEENS1_19SingleTileSchedulerILb0ELb0ELb0ELi128EEEEEEEEEvNT_6ParamsE) ;  /* 0xffff8c700c007950 */ /* 0x000fea0003c3ffff */
        .type           $_ZN7cutlass13device_kernelIN5flash19enable_sm80_to_sm89INS1_16FlashAttnBwdSm80INS1_25CollectiveMainloopBwdSm80ILi2ELi2EN4cute5tupleIJNS5_1CILi128EEES8_NS7_ILi64EEEEEENS_6half_tEfNS_4arch4Sm80ELb0ELb1ELb1ELb0ELb1ELb0ELb0ELb0ELi2ELi4ELi4ELi4ELb0EEENS1_21CollectiveEpilogueBwdISA_SB_SD_Li256ELb0ELb0ELi2EEENS1_19SingleTileSchedulerILb0ELb0ELb0ELi128EEEEEEEEEvNT_6ParamsE$_ZN4cute3eso3ESOILb0ELb0EJiiNS_1CILi144EEENS2_ILi512EEEEEC2ERKiS7_RKS3_RKS4_,@function
        .size           $_ZN7cutlass13device_kernelIN5flash19enable_sm80_to_sm89INS1_16FlashAttnBwdSm80INS1_25CollectiveMainloopBwdSm80ILi2ELi2EN4cute5tupleIJNS5_1CILi128EEES8_NS7_ILi64EEEEEENS_6half_tEfNS_4arch4Sm80ELb0ELb1ELb1ELb0ELb1ELb0ELb0ELb0ELi2ELi4ELi4ELi4ELb0EEENS1_21CollectiveEpilogueBwdISA_SB_SD_Li256ELb0ELb0ELi2EEENS1_19SingleTileSchedulerILb0ELb0ELb0ELi128EEEEEEEEEvNT_6ParamsE$_ZN4cute3eso3ESOILb0ELb0EJiiNS_1CILi144EEENS2_ILi512EEEEEC2ERKiS7_RKS3_RKS4_,($_ZN7cutlass13device_kernelIN5flash19enable_sm80_to_sm89INS1_16FlashAttnBwdSm80INS1_25CollectiveMainloopBwdSm80ILi2ELi2EN4cute5tupleIJNS5_1CILi128EEES8_NS7_ILi64EEEEEENS_6half_tEfNS_4arch4Sm80ELb0ELb1ELb1ELb0ELb1ELb0ELb0ELb0ELi2ELi4ELi4ELi4ELb0EEENS1_21CollectiveEpilogueBwdISA_SB_SD_Li256ELb0ELb0ELi2EEENS1_19SingleTileSchedulerILb0ELb0ELb0ELi128EEEEEEEEEvNT_6ParamsE$_ZN4cute3eso3ESOILb0ELb0EJiiNS_1CILi72EEENS2_ILi512EEEEEC2ERKiS7_RKS3_RKS4_ - $_ZN7cutlass13device_kernelIN5flash19enable_sm80_to_sm89INS1_16FlashAttnBwdSm80INS1_25CollectiveMainloopBwdSm80ILi2ELi2EN4cute5tupleIJNS5_1CILi128EEES8_NS7_ILi64EEEEEENS_6half_tEfNS_4arch4Sm80ELb0ELb1ELb1ELb0ELb1ELb0ELb0ELb0ELi2ELi4ELi4ELi4ELb0EEENS1_21CollectiveEpilogueBwdISA_SB_SD_Li256ELb0ELb0ELi2EEENS1_19SingleTileSchedulerILb0ELb0ELb0ELi128EEEEEEEEEvNT_6ParamsE$_ZN4cute3eso3ESOILb0ELb0EJiiNS_1CILi144EEENS2_ILi512EEEEEC2ERKiS7_RKS3_RKS4_)
$_ZN7cutlass13device_kernelIN5flash19enable_sm80_to_sm89INS1_16FlashAttnBwdSm80INS1_25CollectiveMainloopBwdSm80ILi2ELi2EN4cute5tupleIJNS5_1CILi128EEES8_NS7_ILi64EEEEEENS_6half_tEfNS_4arch4Sm80ELb0ELb1ELb1ELb0ELb1ELb0ELb0ELb0ELi2ELi4ELi4ELi4ELb0EEENS1_21CollectiveEpilogueBwdISA_SB_SD_Li256ELb0ELb0ELi2EEENS1_19SingleTileSchedulerILb0ELb0ELb0ELi128EEEEEEEEEvNT_6ParamsE$_ZN4cute3eso3ESOILb0ELb0EJiiNS_1CILi144EEENS2_ILi512EEEEEC2ERKiS7_RKS3_RKS4_:
[----:B------:R-:W-:Y:S02]  /*7390*/  IADD3 R26, R80, -c[0x0][0x20], RZ ;  /* 0x80000800501a7a10 */ /* 0x000fe40007ffe0ff */
[----:B------:R-:W-:-:S03]  /*73a0*/  IADD3 R2, R2, -c[0x0][0x20], RZ ;  /* 0x8000080002027a10 */ /* 0x000fc60007ffe0ff */
[----:B------:R1:W-:Y:S04]  /*73b0*/  STL [R26], R5 ;  /* 0x000000051a007387 */ /* 0x0003e80000100800 */
[----:B------:R-:W2:Y:S01]  /*73c0*/  LDL R3, [R2] ;  /* 0x0000000002037983 */ /* 0x000ea20000100800 */
[----:B------:R-:W-:-:S03]  /*73d0*/  IMAD.MOV.U32 R35, RZ, RZ, 0x0 ;  /* 0x00000000ff237424 */ /* 0x000fc600078e00ff */
[----:B--2---:R1:W-:Y:S01]  /*73e0*/  STL [R26+0x4], R3 ;  /* 0x000004031a007387 */ /* 0x0043e20000100800 */
[----:B------:R-:W-:Y:S05]  /*73f0*/  RET.REL.NODEC R34 `(_ZN7cutlass13device_kernelIN5flash19enable_sm80_to_sm89INS1_16FlashAttnBwdSm80INS1_25CollectiveMainloopBwdSm80ILi2ELi2EN4cute5tupleIJNS5_1CILi128EEES8_NS7_ILi64EEEEEENS_6half_tEfNS_4arch4Sm80ELb0ELb1ELb1ELb0ELb1ELb0ELb0ELb0ELi2ELi4ELi4ELi4ELb0EEENS1_21CollectiveEpilogueBwdISA_SB_SD_Li256ELb0ELb0ELi2EEENS1_19SingleTileSchedulerILb0ELb0ELb0ELi128EEEEEEEEEvNT_6ParamsE) ;  /* 0xffff8c0022007950 */ /* 0x000fea0003c3ffff */
        .type           $_ZN7cutlass13device_kernelIN5flash19enable_sm80_to_sm89INS1_16FlashAttnBwdSm80INS1_25CollectiveMainloopBwdSm80ILi2ELi2EN4cute5tupleIJNS5_1CILi128EEES8_NS7_ILi64EEEEEENS_6half_tEfNS_4arch4Sm80ELb0ELb1ELb1ELb0ELb1ELb0ELb0ELb0ELi2ELi4ELi4ELi4ELb0EEENS1_21CollectiveEpilogueBwdISA_SB_SD_Li256ELb0ELb0ELi2EEENS1_19SingleTileSchedulerILb0ELb0ELb0ELi128EEEEEEEEEvNT_6ParamsE$_ZN4cute3eso3ESOILb0ELb0EJiiNS_1CILi72EEENS2_ILi512EEEEEC2ERKiS7_RKS3_RKS4_,@function
        .size           $_ZN7cutlass13device_kernelIN5flash19enable_sm80_to_sm89INS1_16FlashAttnBwdSm80INS1_25CollectiveMainloopBwdSm80ILi2ELi2EN4cute5tupleIJNS5_1CILi128EEES8_NS7_ILi64EEEEEENS_6half_tEfNS_4arch4Sm80ELb0ELb1ELb1ELb0ELb1ELb0ELb0ELb0ELi2ELi4ELi4ELi4ELb0EEENS1_21CollectiveEpilogueBwdISA_SB_SD_Li256ELb0ELb0ELi2EEENS1_19SingleTileSchedulerILb0ELb0ELb0ELi128EEEEEEEEEvNT_6ParamsE$_ZN4cute3eso3ESOILb0ELb0EJiiNS_1CILi72EEENS2_ILi512EEEEEC2ERKiS7_RKS3_RKS4_,($_ZN7cutlass13device_kernelIN5flash19enable_sm80_to_sm89INS1_16FlashAttnBwdSm80INS1_25CollectiveMainloopBwdSm80ILi2ELi2EN4cute5tupleIJNS5_1CILi128EEES8_NS7_ILi64EEEEEENS_6half_tEfNS_4arch4Sm80ELb0ELb1ELb1ELb0ELb1ELb0ELb0ELb0ELi2ELi4ELi4ELi4ELb0EEENS1_21CollectiveEpilogueBwdISA_SB_SD_Li256ELb0ELb0ELi2EEENS1_19SingleTileSchedulerILb0ELb0ELb0ELi128EEEEEEEEEvNT_6ParamsE$_ZN4cute3eso3ESOILb0ELb0EJiiiEEC2ERKiS4_S4_ - $_ZN7cutlass13device_kernelIN5flash19enable_sm80_to_sm89INS1_16FlashAttnBwdSm80INS1_25CollectiveMainloopBwdSm80ILi2ELi2EN4cute5tupleIJNS5_1CILi128EEES8_NS7_ILi64EEEEEENS_6half_tEfNS_4arch4Sm80ELb0ELb1ELb1ELb0ELb1ELb0ELb0ELb0ELi2ELi4ELi4ELi4ELb0EEENS1_21CollectiveEpilogueBwdISA_SB_SD_Li256ELb0ELb0ELi2EEENS1_19SingleTileSchedulerILb0ELb0ELb0ELi128EEEEEEEEEvNT_6ParamsE$_ZN4cute3eso3ESOILb0ELb0EJiiNS_1CILi72EEENS2_ILi512EEEEEC2ERKiS7_RKS3_RKS4_)
$_ZN7cutlass13device_kernelIN5flash19enable_sm80_to_sm89INS1_16FlashAttnBwdSm80INS1_25CollectiveMainloopBwdSm80ILi2ELi2EN4cute5tupleIJNS5_1CILi128EEES8_NS7_ILi64EEEEEENS_6half_tEfNS_4arch4Sm80ELb0ELb1ELb1ELb0ELb1ELb0ELb0ELb0ELi2ELi4ELi4ELi4ELb0EEENS1_21CollectiveEpilogueBwdISA_SB_SD_Li256ELb0ELb0ELi2EEENS1_19SingleTileSchedulerILb0ELb0ELb0ELi128EEEEEEEEEvNT_6ParamsE$_ZN4cute3eso3ESOILb0ELb0EJiiNS_1CILi72EEENS2_ILi512EEEEEC2ERKiS7_RKS3_RKS4_:
        /* <DEDUP_REMOVED lines=8> */
        .type           $_ZN7cutlass13device_kernelIN5flash19enable_sm80_to_sm89INS1_16FlashAttnBwdSm80INS1_25CollectiveMainloopBwdSm80ILi2ELi2EN4cute5tupleIJNS5_1CILi128EEES8_NS7_ILi64EEEEEENS_6half_tEfNS_4arch4Sm80ELb0ELb1ELb1ELb0ELb1ELb0ELb0ELb0ELi2ELi4ELi4ELi4ELb0EEENS1_21CollectiveEpilogueBwdISA_SB_SD_Li256ELb0ELb0ELi2EEENS1_19SingleTileSchedulerILb0ELb0ELb0ELi128EEEEEEEEEvNT_6ParamsE$_ZN4cute3eso3ESOILb0ELb0EJiiiEEC2ERKiS4_S4_,@function
        .size           $_ZN7cutlass13device_kernelIN5flash19enable_sm80_to_sm89INS1_16FlashAttnBwdSm80INS1_25CollectiveMainloopBwdSm80ILi2ELi2EN4cute5tupleIJNS5_1CILi128EEES8_NS7_ILi64EEEEEENS_6half_tEfNS_4arch4Sm80ELb0ELb1ELb1ELb0ELb1ELb0ELb0ELb0ELi2ELi4ELi4ELi4ELb0EEENS1_21CollectiveEpilogueBwdISA_SB_SD_Li256ELb0ELb0ELi2EEENS1_19SingleTileSchedulerILb0ELb0ELb0ELi128EEEEEEEEEvNT_6ParamsE$_ZN4cute3eso3ESOILb0ELb0EJiiiEEC2ERKiS4_S4_,($_ZN7cutlass13device_kernelIN5flash19enable_sm80_to_sm89INS1_16FlashAttnBwdSm80INS1_25CollectiveMainloopBwdSm80ILi2ELi2EN4cute5tupleIJNS5_1CILi128EEES8_NS7_ILi64EEEEEENS_6half_tEfNS_4arch4Sm80ELb0ELb1ELb1ELb0ELb1ELb0ELb0ELb0ELi2ELi4ELi4ELi4ELb0EEENS1_21CollectiveEpilogueBwdISA_SB_SD_Li256ELb0ELb0ELi2EEENS1_19SingleTileSchedulerILb0ELb0ELb0ELi128EEEEEEEEEvNT_6ParamsE$_ZN4cute3eso3ESOILb0ELb0EJiiiNS_1CILi144EEENS2_ILi512EEEEEC2ERKiS7_S7_RKS3_RKS4_ - $_ZN7cutlass13device_kernelIN5flash19enable_sm80_to_sm89INS1_16FlashAttnBwdSm80INS1_25CollectiveMainloopBwdSm80ILi2ELi2EN4cute5tupleIJNS5_1CILi128EEES8_NS7_ILi64EEEEEENS_6half_tEfNS_4arch4Sm80ELb0ELb1ELb1ELb0ELb1ELb0ELb0ELb0ELi2ELi4ELi4ELi4ELb0EEENS1_21CollectiveEpilogueBwdISA_SB_SD_Li256ELb0ELb0ELi2EEENS1_19SingleTileSchedulerILb0ELb0ELb0ELi128EEEEEEEEEvNT_6ParamsE$_ZN4cute3eso3ESOILb0ELb0EJiiiEEC2ERKiS4_S4_)
$_ZN7cutlass13device_kernelIN5flash19enable_sm80_to_sm89INS1_16FlashAttnBwdSm80INS1_25CollectiveMainloopBwdSm80ILi2ELi2EN4cute5tupleIJNS5_1CILi128EEES8_NS7_ILi64EEEEEENS_6half_tEfNS_4arch4Sm80ELb0ELb1ELb1ELb0ELb1ELb0ELb0ELb0ELi2ELi4ELi4ELi4ELb0EEENS1_21CollectiveEpilogueBwdISA_SB_SD_Li256ELb0ELb0ELi2EEENS1_19SingleTileSchedulerILb0ELb0ELb0ELi128EEEEEEEEEvNT_6ParamsE$_ZN4cute3eso3ESOILb0ELb0EJiiiEEC2ERKiS4_S4_:
        /* <DEDUP_REMOVED lines=9> */
[----:B------:R-:W-:Y:S05]  /*7510*/  RET.REL.NODEC R4 `(_ZN7cutlass13device_kernelIN5flash19enable_sm80_to_sm89INS1_16FlashAttnBwdSm80INS1_25CollectiveMainloopBwdSm80ILi2ELi2EN4cute5tupleIJNS5_1CILi128EEES8_NS7_ILi64EEEEEENS_6half_tEfNS_4arch4Sm80ELb0ELb1ELb1ELb0ELb1ELb0ELb0ELb0ELi2ELi4ELi4ELi4ELb0EEENS1_21CollectiveEpilogueBwdISA_SB_SD_Li256ELb0ELb0ELi2EEENS1_19SingleTileSchedulerILb0ELb0ELb0ELi128EEEEEEEEEvNT_6ParamsE) ;  /* 0xffff8ae004007950 */ /* 0x000fea0003c3ffff */
        .type           $_ZN7cutlass13device_kernelIN5flash19enable_sm80_to_sm89INS1_16FlashAttnBwdSm80INS1_25CollectiveMainloopBwdSm80ILi2ELi2EN4cute5tupleIJNS5_1CILi128EEES8_NS7_ILi64EEEEEENS_6half_tEfNS_4arch4Sm80ELb0ELb1ELb1ELb0ELb1ELb0ELb0ELb0ELi2ELi4ELi4ELi4ELb0EEENS1_21CollectiveEpilogueBwdISA_SB_SD_Li256ELb0ELb0ELi2EEENS1_19SingleTileSchedulerILb0ELb0ELb0ELi128EEEEEEEEEvNT_6ParamsE$_ZN4cute3eso3ESOILb0ELb0EJiiiNS_1CILi144EEENS2_ILi512EEEEEC2ERKiS7_S7_RKS3_RKS4_,@function
        .size           $_ZN7cutlass13device_kernelIN5flash19enable_sm80_to_sm89INS1_16FlashAttnBwdSm80INS1_25CollectiveMainloopBwdSm80ILi2ELi2EN4cute5tupleIJNS5_1CILi128EEES8_NS7_ILi64EEEEEENS_6half_tEfNS_4arch4Sm80ELb0ELb1ELb1ELb0ELb1ELb0ELb0ELb0ELi2ELi4ELi4ELi4ELb0EEENS1_21CollectiveEpilogueBwdISA_SB_SD_Li256ELb0ELb0ELi2EEENS1_19SingleTileSchedulerILb0ELb0ELb0ELi128EEEEEEEEEvNT_6ParamsE$_ZN4cute3eso3ESOILb0ELb0EJiiiNS_1CILi144EEENS2_ILi512EEEEEC2ERKiS7_S7_RKS3_RKS4_,($_ZN7cutlass13device_kernelIN5flash19enable_sm80_to_sm89INS1_16FlashAttnBwdSm80INS1_25CollectiveMainloopBwdSm80ILi2ELi2EN4cute5tupleIJNS5_1CILi128EEES8_NS7_ILi64EEEEEENS_6half_tEfNS_4arch4Sm80ELb0ELb1ELb1ELb0ELb1ELb0ELb0ELb0ELi2ELi4ELi4ELi4ELb0EEENS1_21CollectiveEpilogueBwdISA_SB_SD_Li256ELb0ELb0ELi2EEENS1_19SingleTileSchedulerILb0ELb0ELb0ELi128EEEEEEEEEvNT_6ParamsE$_ZN4cute3eso3ESOILb0ELb0EJiiiNS_1CILi72EEENS2_ILi512EEEEEC2ERKiS7_S7_RKS3_RKS4_ - $_ZN7cutlass13device_kernelIN5flash19enable_sm80_to_sm89INS1_16FlashAttnBwdSm80INS1_25CollectiveMainloopBwdSm80ILi2ELi2EN4cute5tupleIJNS5_1CILi128EEES8_NS7_ILi64EEEEEENS_6half_tEfNS_4arch4Sm80ELb0ELb1ELb1ELb0ELb1ELb0ELb0ELb0ELi2ELi4ELi4ELi4ELb0EEENS1_21CollectiveEpilogueBwdISA_SB_SD_Li256ELb0ELb0ELi2EEENS1_19SingleTileSchedulerILb0ELb0ELb0ELi128EEEEEEEEEvNT_6ParamsE$_ZN4cute3eso3ESOILb0ELb0EJiiiNS_1CILi144EEENS2_ILi512EEEEEC2ERKiS7_S7_RKS3_RKS4_)
$_ZN7cutlass13device_kernelIN5flash19enable_sm80_to_sm89INS1_16FlashAttnBwdSm80INS1_25CollectiveMainloopBwdSm80ILi2ELi2EN4cute5tupleIJNS5_1CILi128EEES8_NS7_ILi64EEEEEENS_6half_tEfNS_4arch4Sm80ELb0ELb1ELb1ELb0ELb1ELb0ELb0ELb0ELi2ELi4ELi4ELi4ELb0EEENS1_21CollectiveEpilogueBwdISA_SB_SD_Li256ELb0ELb0ELi2EEENS1_19SingleTileSchedulerILb0ELb0ELb0ELi128EEEEEEEEEvNT_6ParamsE$_ZN4cute3eso3ESOILb0ELb0EJiiiNS_1CILi144EEENS2_ILi512EEEEEC2ERKiS7_S7_RKS3_RKS4_:
        /* <DEDUP_REMOVED lines=10> */
[----:B------:R-:W-:Y:S05]  /*75c0*/  RET.REL.NODEC R34 `(_ZN7cutlass13device_kernelIN5flash19enable_sm80_to_sm89INS1_16FlashAttnBwdSm80INS1_25CollectiveMainloopBwdSm80ILi2ELi2EN4cute5tupleIJNS5_1CILi128EEES8_NS7_ILi64EEEEEENS_6half_tEfNS_4arch4Sm80ELb0ELb1ELb1ELb0ELb1ELb0ELb0ELb0ELi2ELi4ELi4ELi4ELb0EEENS1_21CollectiveEpilogueBwdISA_SB_SD_Li256ELb0ELb0ELi2EEENS1_19SingleTileSchedulerILb0ELb0ELb0ELi128EEEEEEEEEvNT_6ParamsE) ;  /* 0xffff8a3022007950 */ /* 0x000fea0003c3ffff */
        .type           $_ZN7cutlass13device_kernelIN5flash19enable_sm80_to_sm89INS1_16FlashAttnBwdSm80INS1_25CollectiveMainloopBwdSm80ILi2ELi2EN4cute5tupleIJNS5_1CILi128EEES8_NS7_ILi64EEEEEENS_6half_tEfNS_4arch4Sm80ELb0ELb1ELb1ELb0ELb1ELb0ELb0ELb0ELi2ELi4ELi4ELi4ELb0EEENS1_21CollectiveEpilogueBwdISA_SB_SD_Li256ELb0ELb0ELi2EEENS1_19SingleTileSchedulerILb0ELb0ELb0ELi128EEEEEEEEEvNT_6ParamsE$_ZN4cute3eso3ESOILb0ELb0EJiiiNS_1CILi72EEENS2_ILi512EEEEEC2ERKiS7_S7_RKS3_RKS4_,@function
        .size           $_ZN7cutlass13device_kernelIN5flash19enable_sm80_to_sm89INS1_16FlashAttnBwdSm80INS1_25CollectiveMainloopBwdSm80ILi2ELi2EN4cute5tupleIJNS5_1CILi128EEES8_NS7_ILi64EEEEEENS_6half_tEfNS_4arch4Sm80ELb0ELb1ELb1ELb0ELb1ELb0ELb0ELb0ELi2ELi4ELi4ELi4ELb0EEENS1_21CollectiveEpilogueBwdISA_SB_SD_Li256ELb0ELb0ELi2EEENS1_19SingleTileSchedulerILb0ELb0ELb0ELi128EEEEEEEEEvNT_6ParamsE$_ZN4cute3eso3ESOILb0ELb0EJiiiNS_1CILi72EEENS2_ILi512EEEEEC2ERKiS7_S7_RKS3_RKS4_,($_ZN7cutlass13device_kernelIN5flash19enable_sm80_to_sm89INS1_16FlashAttnBwdSm80INS1_25CollectiveMainloopBwdSm80ILi2ELi2EN4cute5tupleIJNS5_1CILi128EEES8_NS7_ILi64EEEEEENS_6half_tEfNS_4arch4Sm80ELb0ELb1ELb1ELb0ELb1ELb0ELb0ELb0ELi2ELi4ELi4ELi4ELb0EEENS1_21CollectiveEpilogueBwdISA_SB_SD_Li256ELb0ELb0ELi2EEENS1_19SingleTileSchedulerILb0ELb0ELb0ELi128EEEEEEEEEvNT_6ParamsE$_ZN4cute3eso3ESOILb0ELb1EJNS_5tupleIJiNS2_IJiNS_1CILi0EEEEEEEEENS2_IJNS_10UnderscoreENS2_IJS7_S7_EEEEEEEEC2ERKS6_RKS9_ - $_ZN7cutlass13device_kernelIN5flash19enable_sm80_to_sm89INS1_16FlashAttnBwdSm80INS1_25CollectiveMainloopBwdSm80ILi2ELi2EN4cute5tupleIJNS5_1CILi128EEES8_NS7_ILi64EEEEEENS_6half_tEfNS_4arch4Sm80ELb0ELb1ELb1ELb0ELb1ELb0ELb0ELb0ELi2ELi4ELi4ELi4ELb0EEENS1_21CollectiveEpilogueBwdISA_SB_SD_Li256ELb0ELb0ELi2EEENS1_19SingleTileSchedulerILb0ELb0ELb0ELi128EEEEEEEEEvNT_6ParamsE$_ZN4cute3eso3ESOILb0ELb0EJiiiNS_1CILi72EEENS2_ILi512EEEEEC2ERKiS7_S7_RKS3_RKS4_)
$_ZN7cutlass13device_kernelIN5flash19enable_sm80_to_sm89INS1_16FlashAttnBwdSm80INS1_25CollectiveMainloopBwdSm80ILi2ELi2EN4cute5tupleIJNS5_1CILi128EEES8_NS7_ILi64EEEEEENS_6half_tEfNS_4arch4Sm80ELb0ELb1ELb1ELb0ELb1ELb0ELb0ELb0ELi2ELi4ELi4ELi4ELb0EEENS1_21CollectiveEpilogueBwdISA_SB_SD_Li256ELb0ELb0ELi2EEENS1_19SingleTileSchedulerILb0ELb0ELb0ELi128EEEEEEEEEvNT_6ParamsE$_ZN4cute3eso3ESOILb0ELb0EJiiiNS_1CILi72EEENS2_ILi512EEEEEC2ERKiS7_S7_RKS3_RKS4_:
        /* <DEDUP_REMOVED lines=10> */
        .type           $_ZN7cutlass13device_kernelIN5flash19enable_sm80_to_sm89INS1_16FlashAttnBwdSm80INS1_25CollectiveMainloopBwdSm80ILi2ELi2EN4cute5tupleIJNS5_1CILi128EEES8_NS7_ILi64EEEEEENS_6half_tEfNS_4arch4Sm80ELb0ELb1ELb1ELb0ELb1ELb0ELb0ELb0ELi2ELi4ELi4ELi4ELb0EEENS1_21CollectiveEpilogueBwdISA_SB_SD_Li256ELb0ELb0ELi2EEENS1_19SingleTileSchedulerILb0ELb0ELb0ELi128EEEEEEEEEvNT_6ParamsE$_ZN4cute3eso3ESOILb0ELb1EJNS_5tupleIJiNS2_IJiNS_1CILi0EEEEEEEEENS2_IJNS_10UnderscoreENS2_IJS7_S7_EEEEEEEEC2ERKS6_RKS9_,@function
        .size           $_ZN7cutlass13device_kernelIN5flash19enable_sm80_to_sm89INS1_16FlashAttnBwdSm80INS1_25CollectiveMainloopBwdSm80ILi2ELi2EN4cute5tupleIJNS5_1CILi128EEES8_NS7_ILi64EEEEEENS_6half_tEfNS_4arch4Sm80ELb0ELb1ELb1ELb0ELb1ELb0ELb0ELb0ELi2ELi4ELi4ELi4ELb0EEENS1_21CollectiveEpilogueBwdISA_SB_SD_Li256ELb0ELb0ELi2EEENS1_19SingleTileSchedulerILb0ELb0ELb0ELi128EEEEEEEEEvNT_6ParamsE$_ZN4cute3eso3ESOILb0ELb1EJNS_5tupleIJiNS2_IJiNS_1CILi0EEEEEEEEENS2_IJNS_10UnderscoreENS2_IJS7_S7_EEEEEEEEC2ERKS6_RKS9_,($_ZN7cutlass13device_kernelIN5flash19enable_sm80_to_sm89INS1_16FlashAttnBwdSm80INS1_25CollectiveMainloopBwdSm80ILi2ELi2EN4cute5tupleIJNS5_1CILi128EEES8_NS7_ILi64EEEEEENS_6half_tEfNS_4arch4Sm80ELb0ELb1ELb1ELb0ELb1ELb0ELb0ELb0ELi2ELi4ELi4ELi4ELb0EEENS1_21CollectiveEpilogueBwdISA_SB_SD_Li256ELb0ELb0ELi2EEENS1_19SingleTileSchedulerILb0ELb0ELb0ELi128EEEEEEEEEvNT_6ParamsE$_ZN4cute3eso3ESOILb0ELb1EJNS_5tupleIJiNS2_IJiiEEEEEENS2_IJNS_10UnderscoreENS2_IJS5_S5_EEEEEEEEC2ERKS4_RKS7_ - $_ZN7cutlass13device_kernelIN5flash19enable_sm80_to_sm89INS1_16FlashAttnBwdSm80INS1_25CollectiveMainloopBwdSm80ILi2ELi2EN4cute5tupleIJNS5_1CILi128EEES8_NS7_ILi64EEEEEENS_6half_tEfNS_4arch4Sm80ELb0ELb1ELb1ELb0ELb1ELb0ELb0ELb0ELi2ELi4ELi4ELi4ELb0EEENS1_21CollectiveEpilogueBwdISA_SB_SD_Li256ELb0ELb0ELi2EEENS1_19SingleTileSchedulerILb0ELb0ELb0ELi128EEEEEEEEEvNT_6ParamsE$_ZN4cute3eso3ESOILb0ELb1EJNS_5tupleIJiNS2_IJiNS_1CILi0EEEEEEEEENS2_IJNS_10UnderscoreENS2_IJS7_S7_EEEEEEEEC2ERKS6_RKS9_)
$_ZN7cutlass13device_kernelIN5flash19enable_sm80_to_sm89INS1_16FlashAttnBwdSm80INS1_25CollectiveMainloopBwdSm80ILi2ELi2EN4cute5tupleIJNS5_1CILi128EEES8_NS7_ILi64EEEEEENS_6half_tEfNS_4arch4Sm80ELb0ELb1ELb1ELb0ELb1ELb0ELb0ELb0ELi2ELi4ELi4ELi4ELb0EEENS1_21CollectiveEpilogueBwdISA_SB_SD_Li256ELb0ELb0ELi2EEENS1_19SingleTileSchedulerILb0ELb0ELb0ELi128EEEEEEEEEvNT_6ParamsE$_ZN4cute3eso3ESOILb0ELb1EJNS_5tupleIJiNS2_IJiNS_1CILi0EEEEEEEEENS2_IJNS_10UnderscoreENS2_IJS7_S7_EEEEEEEEC2ERKS6_RKS9_:
[----:B------:R-:W-:Y:S02]  /*7670*/  IADD3 R6, R80, -c[0x0][0x20], RZ ;  /* 0x8000080050067a10 */ /* 0x000fe40007ffe0ff */
[----:B------:R-:W-:-:S03]  /*7680*/  MOV R35, 0x0 ;  /* 0x0000000000237802 */ /* 0x000fc60000000f00 */
[----:B------:R1:W-:Y:S04]  /*7690*/  STL [R6], R2 ;  /* 0x0000000206007387 */ /* 0x0003e80000100800 */
[----:B------:R1:W-:Y:S01]  /*76a0*/  STL [R6+0x4], R3 ;  /* 0x0000040306007387 */ /* 0x0003e20000100800 */
[----:B------:R-:W-:Y:S05]  /*76b0*/  RET.REL.NODEC R34 `(_ZN7cutlass13device_kernelIN5flash19enable_sm80_to_sm89INS1_16FlashAttnBwdSm80INS1_25CollectiveMainloopBwdSm80ILi2ELi2EN4cute5tupleIJNS5_1CILi128EEES8_NS7_ILi64EEEEEENS_6half_tEfNS_4arch4Sm80ELb0ELb1ELb1ELb0ELb1ELb0ELb0ELb0ELi2ELi4ELi4ELi4ELb0EEENS1_21CollectiveEpilogueBwdISA_SB_SD_Li256ELb0ELb0ELi2EEENS1_19SingleTileSchedulerILb0ELb0ELb0ELi128EEEEEEEEEvNT_6ParamsE) ;  /* 0xffff894022007950 */ /* 0x000fea0003c3ffff */
        .type           $_ZN7cutlass13device_kernelIN5flash19enable_sm80_to_sm89INS1_16FlashAttnBwdSm80INS1_25CollectiveMainloopBwdSm80ILi2ELi2EN4cute5tupleIJNS5_1CILi128EEES8_NS7_ILi64EEEEEENS_6half_tEfNS_4arch4Sm80ELb0ELb1ELb1ELb0ELb1ELb0ELb0ELb0ELi2ELi4ELi4ELi4ELb0EEENS1_21CollectiveEpilogueBwdISA_SB_SD_Li256ELb0ELb0ELi2EEENS1_19SingleTileSchedulerILb0ELb0ELb0ELi128EEEEEEEEEvNT_6ParamsE$_ZN4cute3eso3ESOILb0ELb1EJNS_5tupleIJiNS2_IJiiEEEEEENS2_IJNS_10UnderscoreENS2_IJS5_S5_EEEEEEEEC2ERKS4_RKS7_,@function
        .size           $_ZN7cutlass13device_kernelIN5flash19enable_sm80_to_sm89INS1_16FlashAttnBwdSm80INS1_25CollectiveMainloopBwdSm80ILi2ELi2EN4cute5tupleIJNS5_1CILi128EEES8_NS7_ILi64EEEEEENS_6half_tEfNS_4arch4Sm80ELb0ELb1ELb1ELb0ELb1ELb0ELb0ELb0ELi2ELi4ELi4ELi4ELb0EEENS1_21CollectiveEpilogueBwdISA_SB_SD_Li256ELb0ELb0ELi2EEENS1_19SingleTileSchedulerILb0ELb0ELb0ELi128EEEEEEEEEvNT_6ParamsE$_ZN4cute3eso3ESOILb0ELb1EJNS_5tupleIJiNS2_IJiiEEEEEENS2_IJNS_10UnderscoreENS2_IJS5_S5_EEEEEEEEC2ERKS4_RKS7_,($_ZN7cutlass13device_kernelIN5flash19enable_sm80_to_sm89INS1_16FlashAttnBwdSm80INS1_25CollectiveMainloopBwdSm80ILi2ELi2EN4cute5tupleIJNS5_1CILi128EEES8_NS7_ILi64EEEEEENS_6half_tEfNS_4arch4Sm80ELb0ELb1ELb1ELb0ELb1ELb0ELb0ELb0ELi2ELi4ELi4ELi4ELb0EEENS1_21CollectiveEpilogueBwdISA_SB_SD_Li256ELb0ELb0ELi2EEENS1_19SingleTileSchedulerILb0ELb0ELb0ELi128EEEEEEEEEvNT_6ParamsE$_ZN4cute3eso3ESOILb0ELb1EJNS_6LayoutINS_5tupleIJNS3_IJNS_1CILi8EEENS4_ILi1EEEEEENS4_ILi2EEEEEENS3_IJNS3_IJS6_NS4_ILi0EEEEEEiEEEEESA_EEC2ERKSD_RKSA_ - $_ZN7cutlass13device_kernelIN5flash19enable_sm80_to_sm89INS1_16FlashAttnBwdSm80INS1_25CollectiveMainloopBwdSm80ILi2ELi2EN4cute5tupleIJNS5_1CILi128EEES8_NS7_ILi64EEEEEENS_6half_tEfNS_4arch4Sm80ELb0ELb1ELb1ELb0ELb1ELb0ELb0ELb0ELi2ELi4ELi4ELi4ELb0EEENS1_21CollectiveEpilogueBwdISA_SB_SD_Li256ELb0ELb0ELi2EEENS1_19SingleTileSchedulerILb0ELb0ELb0ELi128EEEEEEEEEvNT_6ParamsE$_ZN4cute3eso3ESOILb0ELb1EJNS_5tupleIJiNS2_IJiiEEEEEENS2_IJNS_10UnderscoreENS2_IJS5_S5_EEEEEEEEC2ERKS4_RKS7_)
$_ZN7cutlass13device_kernelIN5flash19enable_sm80_to_sm89INS1_16FlashAttnBwdSm80INS1_25CollectiveMainloopBwdSm80ILi2ELi2EN4cute5tupleIJNS5_1CILi128EEES8_NS7_ILi64EEEEEENS_6half_tEfNS_4arch4Sm80ELb0ELb1ELb1ELb0ELb1ELb0ELb0ELb0ELi2ELi4ELi4ELi4ELb0EEENS1_21CollectiveEpilogueBwdISA_SB_SD_Li256ELb0ELb0ELi2EEENS1_19SingleTileSchedulerILb0ELb0ELb0ELi128EEEEEEEEEvNT_6ParamsE$_ZN4cute3eso3ESOILb0ELb1EJNS_5tupleIJiNS2_IJiiEEEEEENS2_IJNS_10UnderscoreENS2_IJS5_S5_EEEEEEEEC2ERKS4_RKS7_:
[----:B------:R-:W-:Y:S02]  /*76c0*/  IADD3 R4, R80, -c[0x0][0x20], RZ ;  /* 0x8000080050047a10 */ /* 0x000fe40007ffe0ff */
[----:B------:R-:W-:-:S03]  /*76d0*/  MOV R13, 0x0 ;  /* 0x00000000000d7802 */ /* 0x000fc60000000f00 */
[----:B------:R1:W-:Y:S04]  /*76e0*/  STL [R4], R5 ;  /* 0x0000000504007387 */ /* 0x0003e80000100800 */
[----:B------:R1:W-:Y:S04]  /*76f0*/  STL [R4+0x4], R2 ;  /* 0x0000040204007387 */ /* 0x0003e80000100800 */
[----:B------:R1:W-:Y:S01]  /*7700*/  STL [R4+0x8], R3 ;  /* 0x0000080304007387 */ /* 0x0003e20000100800 */
[----:B------:R-:W-:Y:S05]  /*7710*/  RET.REL.NODEC R12 `(_ZN7cutlass13device_kernelIN5flash19enable_sm80_to_sm89INS1_16FlashAttnBwdSm80INS1_25CollectiveMainloopBwdSm80ILi2ELi2EN4cute5tupleIJNS5_1CILi128EEES8_NS7_ILi64EEEEEENS_6half_tEfNS_4arch4Sm80ELb0ELb1ELb1ELb0ELb1ELb0ELb0ELb0ELi2ELi4ELi4ELi4ELb0EEENS1_21CollectiveEpilogueBwdISA_SB_SD_Li256ELb0ELb0ELi2EEENS1_19SingleTileSchedulerILb0ELb0ELb0ELi128EEEEEEEEEvNT_6ParamsE) ;  /* 0xffff88e00c007950 */ /* 0x000fea0003c3ffff */
        .type           $_ZN7cutlass13device_kernelIN5flash19enable_sm80_to_sm89INS1_16FlashAttnBwdSm80INS1_25CollectiveMainloopBwdSm80ILi2ELi2EN4cute5tupleIJNS5_1CILi128EEES8_NS7_ILi64EEEEEENS_6half_tEfNS_4arch4Sm80ELb0ELb1ELb1ELb0ELb1ELb0ELb0ELb0ELi2ELi4ELi4ELi4ELb0EEENS1_21CollectiveEpilogueBwdISA_SB_SD_Li256ELb0ELb0ELi2EEENS1_19SingleTileSchedulerILb0ELb0ELb0ELi128EEEEEEEEEvNT_6ParamsE$_ZN4cute3eso3ESOILb0ELb1EJNS_6LayoutINS_5tupleIJNS3_IJNS_1CILi8EEENS4_ILi1EEEEEENS4_ILi2EEEEEENS3_IJNS3_IJS6_NS4_ILi0EEEEEEiEEEEESA_EEC2ERKSD_RKSA_,@function
        .size           $_ZN7cutlass13device_kernelIN5flash19enable_sm80_to_sm89INS1_16FlashAttnBwdSm80INS1_25CollectiveMainloopBwdSm80ILi2ELi2EN4cute5tupleIJNS5_1CILi128EEES8_NS7_ILi64EEEEEENS_6half_tEfNS_4arch4Sm80ELb0ELb1ELb1ELb0ELb1ELb0ELb0ELb0ELi2ELi4ELi4ELi4ELb0EEENS1_21CollectiveEpilogueBwdISA_SB_SD_Li256ELb0ELb0ELi2EEENS1_19SingleTileSchedulerILb0ELb0ELb0ELi128EEEEEEEEEvNT_6ParamsE$_ZN4cute3eso3ESOILb0ELb1EJNS_6LayoutINS_5tupleIJNS3_IJNS_1CILi8EEENS4_ILi1EEEEEENS4_ILi2EEEEEENS3_IJNS3_IJS6_NS4_ILi0EEEEEEiEEEEESA_EEC2ERKSD_RKSA_,($_ZN7cutlass13device_kernelIN5flash19enable_sm80_to_sm89INS1_16FlashAttnBwdSm80INS1_25CollectiveMainloopBwdSm80ILi2ELi2EN4cute5tupleIJNS5_1CILi128EEES8_NS7_ILi64EEEEEENS_6half_tEfNS_4arch4Sm80ELb0ELb1ELb1ELb0ELb1ELb0ELb0ELb0ELi2ELi4ELi4ELi4ELb0EEENS1_21CollectiveEpilogueBwdISA_SB_SD_Li256ELb0ELb0ELi2EEENS1_19SingleTileSchedulerILb0ELb0ELb0ELi128EEEEEEEEEvNT_6ParamsE$_ZN4cute3eso3ESOILb0ELb1EJiNS_1CILi0EEEEEC2ERKiRKS3_ - $_ZN7cutlass13device_kernelIN5flash19enable_sm80_to_sm89INS1_16FlashAttnBwdSm80INS1_25CollectiveMainloopBwdSm80ILi2ELi2EN4cute5tupleIJNS5_1CILi128EEES8_NS7_ILi64EEEEEENS_6half_tEfNS_4arch4Sm80ELb0ELb1ELb1ELb0ELb1ELb0ELb0ELb0ELi2ELi4ELi4ELi4ELb0EEENS1_21CollectiveEpilogueBwdISA_SB_SD_Li256ELb0ELb0ELi2EEENS1_19SingleTileSchedulerILb0ELb0ELb0ELi128EEEEEEEEEvNT_6ParamsE$_ZN4cute3eso3ESOILb0ELb1EJNS_6LayoutINS_5tupleIJNS3_IJNS_1CILi8EEENS4_ILi1EEEEEENS4_ILi2EEEEEENS3_IJNS3_IJS6_NS4_ILi0EEEEEEiEEEEESA_EEC2ERKSD_RKSA_)
$_ZN7cutlass13device_kernelIN5flash19enable_sm80_to_sm89INS1_16FlashAttnBwdSm80INS1_25CollectiveMainloopBwdSm80ILi2ELi2EN4cute5tupleIJNS5_1CILi128EEES8_NS7_ILi64EEEEEENS_6half_tEfNS_4arch4Sm80ELb0ELb1ELb1ELb0ELb1ELb0ELb0ELb0ELi2ELi4ELi4ELi4ELb0EEENS1_21CollectiveEpilogueBwdISA_SB_SD_Li256ELb0ELb0ELi2EEENS1_19SingleTileSchedulerILb0ELb0ELb0ELi128EEEEEEEEEvNT_6ParamsE$_ZN4cute3eso3ESOILb0ELb1EJNS_6LayoutINS_5tupleIJNS3_IJNS_1CILi8EEENS4_ILi1EEEEEENS4_ILi2EEEEEENS3_IJNS3_IJS6_NS4_ILi0EEEEEEiEEEEESA_EEC2ERKSD_RKSA_:
[----:B------:R-:W-:Y:S02]  /*7720*/  IADD3 R2, R81, -c[0x0][0x20], RZ ;  /* 0x8000080051027a10 */ /* 0x000fe40007ffe0ff */
[----:B------:R-:W-:-:S03]  /*7730*/  MOV R13, 0x0 ;  /* 0x00000000000d7802 */ /* 0x000fc60000000f00 */
[----:B------:R1:W-:Y:S01]  /*7740*/  STL [R2], R3 ;  /* 0x0000000302007387 */ /* 0x0003e20000100800 */
[----:B------:R-:W-:Y:S05]  /*7750*/  RET.REL.NODEC R12 `(_ZN7cutlass13device_kernelIN5flash19enable_sm80_to_sm89INS1_16FlashAttnBwdSm80INS1_25CollectiveMainloopBwdSm80ILi2ELi2EN4cute5tupleIJNS5_1CILi128EEES8_NS7_ILi64EEEEEENS_6half_tEfNS_4arch4Sm80ELb0ELb1ELb1ELb0ELb1ELb0ELb0ELb0ELi2ELi4ELi4ELi4ELb0EEENS1_21CollectiveEpilogueBwdISA_SB_SD_Li256ELb0ELb0ELi2EEENS1_19SingleTileSchedulerILb0ELb0ELb0ELi128EEEEEEEEEvNT_6ParamsE) ;  /* 0xffff88a00c007950 */ /* 0x000fea0003c3ffff */
        .type           $_ZN7cutlass13device_kernelIN5flash19enable_sm80_to_sm89INS1_16FlashAttnBwdSm80INS1_25CollectiveMainloopBwdSm80ILi2ELi2EN4cute5tupleIJNS5_1CILi128EEES8_NS7_ILi64EEEEEENS_6half_tEfNS_4arch4Sm80ELb0ELb1ELb1ELb0ELb1ELb0ELb0ELb0ELi2ELi4ELi4ELi4ELb0EEENS1_21CollectiveEpilogueBwdISA_SB_SD_Li256ELb0ELb0ELi2EEENS1_19SingleTileSchedulerILb0ELb0ELb0ELi128EEEEEEEEEvNT_6ParamsE$_ZN4cute3eso3ESOILb0ELb1EJiNS_1CILi0EEEEEC2ERKiRKS3_,@function
        .size           $_ZN7cutlass13device_kernelIN5flash19enable_sm80_to_sm89INS1_16FlashAttnBwdSm80INS1_25CollectiveMainloopBwdSm80ILi2ELi2EN4cute5tupleIJNS5_1CILi128EEES8_NS7_ILi64EEEEEENS_6half_tEfNS_4arch4Sm80ELb0ELb1ELb1ELb0ELb1ELb0ELb0ELb0ELi2ELi4ELi4ELi4ELb0EEENS1_21CollectiveEpilogueBwdISA_SB_SD_Li256ELb0ELb0ELi2EEENS1_19SingleTileSchedulerILb0ELb0ELb0ELi128EEEEEEEEEvNT_6ParamsE$_ZN4cute3eso3ESOILb0ELb1EJiNS_1CILi0EEEEEC2ERKiRKS3_,($_ZN7cutlass13device_kernelIN5flash19enable_sm80_to_sm89INS1_16FlashAttnBwdSm80INS1_25CollectiveMainloopBwdSm80ILi2ELi2EN4cute5tupleIJNS5_1CILi128EEES8_NS7_ILi64EEEEEENS_6half_tEfNS_4arch4Sm80ELb0ELb1ELb1ELb0ELb1ELb0ELb0ELb0ELi2ELi4ELi4ELi4ELb0EEENS1_21CollectiveEpilogueBwdISA_SB_SD_Li256ELb0ELb0ELi2EEENS1_19SingleTileSchedulerILb0ELb0ELb0ELi128EEEEEEEEEvNT_6ParamsE$_ZN4cute3eso3ESOILb0ELb1EJiNS_1CILi144EEENS2_ILi288EEEEEC2ERKiRKS3_RKS4_ - $_ZN7cutlass13device_kernelIN5flash19enable_sm80_to_sm89INS1_16FlashAttnBwdSm80INS1_25CollectiveMainloopBwdSm80ILi2ELi2EN4cute5tupleIJNS5_1CILi128EEES8_NS7_ILi64EEEEEENS_6half_tEfNS_4arch4Sm80ELb0ELb1ELb1ELb0ELb1ELb0ELb0ELb0ELi2ELi4ELi4ELi4ELb0EEENS1_21CollectiveEpilogueBwdISA_SB_SD_Li256ELb0ELb0ELi2EEENS1_19SingleTileSchedulerILb0ELb0ELb0ELi128EEEEEEEEEvNT_6ParamsE$_ZN4cute3eso3ESOILb0ELb1EJiNS_1CILi0EEEEEC2ERKiRKS3_)
$_ZN7cutlass13device_kernelIN5flash19enable_sm80_to_sm89INS1_16FlashAttnBwdSm80INS1_25CollectiveMainloopBwdSm80ILi2ELi2EN4cute5tupleIJNS5_1CILi128EEES8_NS7_ILi64EEEEEENS_6half_tEfNS_4arch4Sm80ELb0ELb1ELb1ELb0ELb1ELb0ELb0ELb0ELi2ELi4ELi4ELi4ELb0EEENS1_21CollectiveEpilogueBwdISA_SB_SD_Li256ELb0ELb0ELi2EEENS1_19SingleTileSchedulerILb0ELb0ELb0ELi128EEEEEEEEEvNT_6ParamsE$_ZN4cute3eso3ESOILb0ELb1EJiNS_1CILi0EEEEEC2ERKiRKS3_:
[----:B------:R-:W-:Y:S02]  /*7760*/  IADD3 R2, R80, -c[0x0][0x20], RZ ;  /* 0x8000080050027a10 */ /* 0x000fe40007ffe0ff */
[----:B------:R-:W-:-:S03]  /*7770*/  MOV R7, 0x0 ;  /* 0x0000000000077802 */ /* 0x000fc60000000f00 */
[----:B------:R1:W-:Y:S01]  /*7780*/  STL [R2], R3 ;  /* 0x0000000302007387 */ /* 0x0003e20000100800 */
[----:B------:R-:W-:Y:S05]  /*7790*/  RET.REL.NODEC R6 `(_ZN7cutlass13device_kernelIN5flash19enable_sm80_to_sm89INS1_16FlashAttnBwdSm80INS1_25CollectiveMainloopBwdSm80ILi2ELi2EN4cute5tupleIJNS5_1CILi128EEES8_NS7_ILi64EEEEEENS_6half_tEfNS_4arch4Sm80ELb0ELb1ELb1ELb0ELb1ELb0ELb0ELb0ELi2ELi4ELi4ELi4ELb0EEENS1_21CollectiveEpilogueBwdISA_SB_SD_Li256ELb0ELb0ELi2EEENS1_19SingleTileSchedulerILb0ELb0ELb0ELi128EEEEEEEEEvNT_6ParamsE) ;  /* 0xffff886006007950 */ /* 0x000fea0003c3ffff */
        .type           $_ZN7cutlass13device_kernelIN5flash19enable_sm80_to_sm89INS1_16FlashAttnBwdSm80INS1_25CollectiveMainloopBwdSm80ILi2ELi2EN4cute5tupleIJNS5_1CILi128EEES8_NS7_ILi64EEEEEENS_6half_tEfNS_4arch4Sm80ELb0ELb1ELb1ELb0ELb1ELb0ELb0ELb0ELi2ELi4ELi4ELi4ELb0EEENS1_21CollectiveEpilogueBwdISA_SB_SD_Li256ELb0ELb0ELi2EEENS1_19SingleTileSchedulerILb0ELb0ELb0ELi128EEEEEEEEEvNT_6ParamsE$_ZN4cute3eso3ESOILb0ELb1EJiNS_1CILi144EEENS2_ILi288EEEEEC2ERKiRKS3_RKS4_,@function
        .size           $_ZN7cutlass13device_kernelIN5flash19enable_sm80_to_sm89INS1_16FlashAttnBwdSm80INS1_25CollectiveMainloopBwdSm80ILi2ELi2EN4cute5tupleIJNS5_1CILi128EEES8_NS7_ILi64EEEEEENS_6half_tEfNS_4arch4Sm80ELb0ELb1ELb1ELb0ELb1ELb0ELb0ELb0ELi2ELi4ELi4ELi4ELb0EEENS1_21CollectiveEpilogueBwdISA_SB_SD_Li256ELb0ELb0ELi2EEENS1_19SingleTileSchedulerILb0ELb0ELb0ELi128EEEEEEEEEvNT_6ParamsE$_ZN4cute3eso3ESOILb0ELb1EJiNS_1CILi144EEENS2_ILi288EEEEEC2ERKiRKS3_RKS4_,($_ZN7cutlass13device_kernelIN5flash19enable_sm80_to_sm89INS1_16FlashAttnBwdSm80INS1_25CollectiveMainloopBwdSm80ILi2ELi2EN4cute5tupleIJNS5_1CILi128EEES8_NS7_ILi64EEEEEENS_6half_tEfNS_4arch4Sm80ELb0ELb1ELb1ELb0ELb1ELb0ELb0ELb0ELi2ELi4ELi4ELi4ELb0EEENS1_21CollectiveEpilogueBwdISA_SB_SD_Li256ELb0ELb0ELi2EEENS1_19SingleTileSchedulerILb0ELb0ELb0ELi128EEEEEEEEEvNT_6ParamsE$_ZN4cute3eso3ESOILb0ELb1EJiNS_1CILi144EEENS2_ILi512EEEEEC2ERKiRKS3_RKS4_ - $_ZN7cutlass13device_kernelIN5flash19enable_sm80_to_sm89INS1_16FlashAttnBwdSm80INS1_25CollectiveMainloopBwdSm80ILi2ELi2EN4cute5tupleIJNS5_1CILi128EEES8_NS7_ILi64EEEEEENS_6half_tEfNS_4arch4Sm80ELb0ELb1ELb1ELb0ELb1ELb0ELb0ELb0ELi2ELi4ELi4ELi4ELb0EEENS1_21CollectiveEpilogueBwdISA_SB_SD_Li256ELb0ELb0ELi2EEENS1_19SingleTileSchedulerILb0ELb0ELb0ELi128EEEEEEEEEvNT_6ParamsE$_ZN4cute3eso3ESOILb0ELb1EJiNS_1CILi144EEENS2_ILi288EEEEEC2ERKiRKS3_RKS4_)
$_ZN7cutlass13device_kernelIN5flash19enable_sm80_to_sm89INS1_16FlashAttnBwdSm80INS1_25CollectiveMainloopBwdSm80ILi2ELi2EN4cute5tupleIJNS5_1CILi128EEES8_NS7_ILi64EEEEEENS_6half_tEfNS_4arch4Sm80ELb0ELb1ELb1ELb0ELb1ELb0ELb0ELb0ELi2ELi4ELi4ELi4ELb0EEENS1_21CollectiveEpilogueBwdISA_SB_SD_Li256ELb0ELb0ELi2EEENS1_19SingleTileSchedulerILb0ELb0ELb0ELi128EEEEEEEEEvNT_6ParamsE$_ZN4cute3eso3ESOILb0ELb1EJiNS_1CILi144EEENS2_ILi288EEEEEC2ERKiRKS3_RKS4_:
[----:B------:R-:W-:Y:S01]  /*77a0*/  IADD3 R4, R80, -c[0x0][0x20], RZ ;  /* 0x8000080050047a10 */ /* 0x000fe20007ffe0ff */
[----:B------:R-:W-:Y:S01]  /*77b0*/  IMAD.MOV.U32 R34, RZ, RZ, R26 ;  /* 0x000000ffff227224 */ /* 0x000fe200078e001a */
[----:B------:R-:W-:-:S03]  /*77c0*/  MOV R35, 0x0 ;  /* 0x0000000000237802 */ /* 0x000fc60000000f00 */
[----:B------:R1:W-:Y:S01]  /*77d0*/  STL [R4], R5 ;  /* 0x0000000504007387 */ /* 0x0003e20000100800 */
[----:B------:R-:W-:Y:S05]  /*77e0*/  RET.REL.NODEC R34 `(_ZN7cutlass13device_kernelIN5flash19enable_sm80_to_sm89INS1_16FlashAttnBwdSm80INS1_25CollectiveMainloopBwdSm80ILi2ELi2EN4cute5tupleIJNS5_1CILi128EEES8_NS7_ILi64EEEEEENS_6half_tEfNS_4arch4Sm80ELb0ELb1ELb1ELb0ELb1ELb0ELb0ELb0ELi2ELi4ELi4ELi4ELb0EEENS1_21CollectiveEpilogueBwdISA_SB_SD_Li256ELb0ELb0ELi2EEENS1_19SingleTileSchedulerILb0ELb0ELb0ELi128EEEEEEEEEvNT_6ParamsE) ;  /* 0xffff881022007950 */ /* 0x000fea0003c3ffff */
        .type           $_ZN7cutlass13device_kernelIN5flash19enable_sm80_to_sm89INS1_16FlashAttnBwdSm80INS1_25CollectiveMainloopBwdSm80ILi2ELi2EN4cute5tupleIJNS5_1CILi128EEES8_NS7_ILi64EEEEEENS_6half_tEfNS_4arch4Sm80ELb0ELb1ELb1ELb0ELb1ELb0ELb0ELb0ELi2ELi4ELi4ELi4ELb0EEENS1_21CollectiveEpilogueBwdISA_SB_SD_Li256ELb0ELb0ELi2EEENS1_19SingleTileSchedulerILb0ELb0ELb0ELi128EEEEEEEEEvNT_6ParamsE$_ZN4cute3eso3ESOILb0ELb1EJiNS_1CILi144EEENS2_ILi512EEEEEC2ERKiRKS3_RKS4_,@function
        .size           $_ZN7cutlass13device_kernelIN5flash19enable_sm80_to_sm89INS1_16FlashAttnBwdSm80INS1_25CollectiveMainloopBwdSm80ILi2ELi2EN4cute5tupleIJNS5_1CILi128EEES8_NS7_ILi64EEEEEENS_6half_tEfNS_4arch4Sm80ELb0ELb1ELb1ELb0ELb1ELb0ELb0ELb0ELi2ELi4ELi4ELi4ELb0EEENS1_21CollectiveEpilogueBwdISA_SB_SD_Li256ELb0ELb0ELi2EEENS1_19SingleTileSchedulerILb0ELb0ELb0ELi128EEEEEEEEEvNT_6ParamsE$_ZN4cute3eso3ESOILb0ELb1EJiNS_1CILi144EEENS2_ILi512EEEEEC2ERKiRKS3_RKS4_,($_ZN7cutlass13device_kernelIN5flash19enable_sm80_to_sm89INS1_16FlashAttnBwdSm80INS1_25CollectiveMainloopBwdSm80ILi2ELi2EN4cute5tupleIJNS5_1CILi128EEES8_NS7_ILi64EEEEEENS_6half_tEfNS_4arch4Sm80ELb0ELb1ELb1ELb0ELb1ELb0ELb0ELb0ELi2ELi4ELi4ELi4ELb0EEENS1_21CollectiveEpilogueBwdISA_SB_SD_Li256ELb0ELb0ELi2EEENS1_19SingleTileSchedulerILb0ELb0ELb0ELi128EEEEEEEEEvNT_6ParamsE$_ZN4cute3eso3ESOILb0ELb1EJiNS_1CILi72EEENS2_ILi512EEEEEC2ERKiRKS3_RKS4_ - $_ZN7cutlass13device_kernelIN5flash19enable_sm80_to_sm89INS1_16FlashAttnBwdSm80INS1_25CollectiveMainloopBwdSm80ILi2ELi2EN4cute5tupleIJNS5_1CILi128EEES8_NS7_ILi64EEEEEENS_6half_tEfNS_4arch4Sm80ELb0ELb1ELb1ELb0ELb1ELb0ELb0ELb0ELi2ELi4ELi4ELi4ELb0EEENS1_21CollectiveEpilogueBwdISA_SB_SD_Li256ELb0ELb0ELi2EEENS1_19SingleTileSchedulerILb0ELb0ELb0ELi128EEEEEEEEEvNT_6ParamsE$_ZN4cute3eso3ESOILb0ELb1EJiNS_1CILi144EEENS2_ILi512EEEEEC2ERKiRKS3_RKS4_)
$_ZN7cutlass13device_kernelIN5flash19enable_sm80_to_sm89INS1_16FlashAttnBwdSm80INS1_25CollectiveMainloopBwdSm80ILi2ELi2EN4cute5tupleIJNS5_1CILi128EEES8_NS7_ILi64EEEEEENS_6half_tEfNS_4arch4Sm80ELb0ELb1ELb1ELb0ELb1ELb0ELb0ELb0ELi2ELi4ELi4ELi4ELb0EEENS1_21CollectiveEpilogueBwdISA_SB_SD_Li256ELb0ELb0ELi2EEENS1_19SingleTileSchedulerILb0ELb0ELb0ELi128EEEEEEEEEvNT_6ParamsE$_ZN4cute3eso3ESOILb0ELb1EJiNS_1CILi144EEENS2_ILi512EEEEEC2ERKiRKS3_RKS4_:
[----:B------:R-:W-:Y:S01]  /*77f0*/  IADD3 R2, R80, -c[0x0][0x20], RZ ;  /* 0x8000080050027a10 */ /* 0x000fe20007ffe0ff */
[----:B------:R-:W-:Y:S01]  /*7800*/  IMAD.MOV.U32 R34, RZ, RZ, R26 ;  /* 0x000000ffff227224 */ /* 0x000fe200078e001a */
[----:B------:R-:W-:-:S03]  /*7810*/  MOV R35, 0x0 ;  /* 0x0000000000237802 */ /* 0x000fc60000000f00 */
[----:B------:R1:W-:Y:S01]  /*7820*/  STL [R2], R3 ;  /* 0x0000000302007387 */ /* 0x0003e20000100800 */
[----:B------:R-:W-:Y:S05]  /*7830*/  RET.REL.NODEC R34 `(_ZN7cutlass13device_kernelIN5flash19enable_sm80_to_sm89INS1_16FlashAttnBwdSm80INS1_25CollectiveMainloopBwdSm80ILi2ELi2EN4cute5tupleIJNS5_1CILi128EEES8_NS7_ILi64EEEEEENS_6half_tEfNS_4arch4Sm80ELb0ELb1ELb1ELb0ELb1ELb0ELb0ELb0ELi2ELi4ELi4ELi4ELb0EEENS1_21CollectiveEpilogueBwdISA_SB_SD_Li256ELb0ELb0ELi2EEENS1_19SingleTileSchedulerILb0ELb0ELb0ELi128EEEEEEEEEvNT_6ParamsE) ;  /* 0xffff87c022007950 */ /* 0x000fea0003c3ffff */
        .type           $_ZN7cutlass13device_kernelIN5flash19enable_sm80_to_sm89INS1_16FlashAttnBwdSm80INS1_25CollectiveMainloopBwdSm80ILi2ELi2EN4cute5tupleIJNS5_1CILi128EEES8_NS7_ILi64EEEEEENS_6half_tEfNS_4arch4Sm80ELb0ELb1ELb1ELb0ELb1ELb0ELb0ELb0ELi2ELi4ELi4ELi4ELb0EEENS1_21CollectiveEpilogueBwdISA_SB_SD_Li256ELb0ELb0ELi2EEENS1_19SingleTileSchedulerILb0ELb0ELb0ELi128EEEEEEEEEvNT_6ParamsE$_ZN4cute3eso3ESOILb0ELb1EJiNS_1CILi72EEENS2_ILi512EEEEEC2ERKiRKS3_RKS4_,@function
        .size           $_ZN7cutlass13device_kernelIN5flash19enable_sm80_to_sm89INS1_16FlashAttnBwdSm80INS1_25CollectiveMainloopBwdSm80ILi2ELi2EN4cute5tupleIJNS5_1CILi128EEES8_NS7_ILi64EEEEEENS_6half_tEfNS_4arch4Sm80ELb0ELb1ELb1ELb0ELb1ELb0ELb0ELb0ELi2ELi4ELi4ELi4ELb0EEENS1_21CollectiveEpilogueBwdISA_SB_SD_Li256ELb0ELb0ELi2EEENS1_19SingleTileSchedulerILb0ELb0ELb0ELi128EEEEEEEEEvNT_6ParamsE$_ZN4cute3eso3ESOILb0ELb1EJiNS_1CILi72EEENS2_ILi512EEEEEC2ERKiRKS3_RKS4_,($_ZN7cutlass13device_kernelIN5flash19enable_sm80_to_sm89INS1_16FlashAttnBwdSm80INS1_25CollectiveMainloopBwdSm80ILi2ELi2EN4cute5tupleIJNS5_1CILi128EEES8_NS7_ILi64EEEEEENS_6half_tEfNS_4arch4Sm80ELb0ELb1ELb1ELb0ELb1ELb0ELb0ELb0ELi2ELi4ELi4ELi4ELb0EEENS1_21CollectiveEpilogueBwdISA_SB_SD_Li256ELb0ELb0ELi2EEENS1_19SingleTileSchedulerILb0ELb0ELb0ELi128EEEEEEEEEvNT_6ParamsE$_ZN4cute3eso3ESOILb1ELb0EJNS_10UnderscoreES2_S2_iEEC2ERKS2_S5_S5_RKi - $_ZN7cutlass13device_kernelIN5flash19enable_sm80_to_sm89INS1_16FlashAttnBwdSm80INS1_25CollectiveMainloopBwdSm80ILi2ELi2EN4cute5tupleIJNS5_1CILi128EEES8_NS7_ILi64EEEEEENS_6half_tEfNS_4arch4Sm80ELb0ELb1ELb1ELb0ELb1ELb0ELb0ELb0ELi2ELi4ELi4ELi4ELb0EEENS1_21CollectiveEpilogueBwdISA_SB_SD_Li256ELb0ELb0ELi2EEENS1_19SingleTileSchedulerILb0ELb0ELb0ELi128EEEEEEEEEvNT_6ParamsE$_ZN4cute3eso3ESOILb0ELb1EJiNS_1CILi72EEENS2_ILi512EEEEEC2ERKiRKS3_RKS4_)
$_ZN7cutlass13device_kernelIN5flash19enable_sm80_to_sm89INS1_16FlashAttnBwdSm80INS1_25CollectiveMainloopBwdSm80ILi2ELi2EN4cute5tupleIJNS5_1CILi128EEES8_NS7_ILi64EEEEEENS_6half_tEfNS_4arch4Sm80ELb0ELb1ELb1ELb0ELb1ELb0ELb0ELb0ELi2ELi4ELi4ELi4ELb0EEENS1_21CollectiveEpilogueBwdISA_SB_SD_Li256ELb0ELb0ELi2EEENS1_19SingleTileSchedulerILb0ELb0ELb0ELi128EEEEEEEEEvNT_6ParamsE$_ZN4cute3eso3ESOILb0ELb1EJiNS_1CILi72EEENS2_ILi512EEEEEC2ERKiRKS3_RKS4_:
[----:B------:R-:W-:Y:S01]  /*7840*/  IADD3 R2, R80, -c[0x0][0x20], RZ ;  /* 0x8000080050027a10 */ /* 0x000fe20007ffe0ff */
[----:B------:R-:W-:Y:S01]  /*7850*/  IMAD.MOV.U32 R38, RZ, RZ, R6 ;  /* 0x000000ffff267224 */ /* 0x000fe200078e0006 */
[----:B------:R-:W-:-:S03]  /*7860*/  MOV R39, 0x0 ;  /* 0x0000000000277802 */ /* 0x000fc60000000f00 */
[----:B------:R1:W-:Y:S01]  /*7870*/  STL [R2], R3 ;  /* 0x0000000302007387 */ /* 0x0003e20000100800 */
[----:B------:R-:W-:Y:S05]  /*7880*/  RET.REL.NODEC R38 `(_ZN7cutlass13device_kernelIN5flash19enable_sm80_to_sm89INS1_16FlashAttnBwdSm80INS1_25CollectiveMainloopBwdSm80ILi2ELi2EN4cute5tupleIJNS5_1CILi128EEES8_NS7_ILi64EEEEEENS_6half_tEfNS_4arch4Sm80ELb0ELb1ELb1ELb0ELb1ELb0ELb0ELb0ELi2ELi4ELi4ELi4ELb0EEENS1_21CollectiveEpilogueBwdISA_SB_SD_Li256ELb0ELb0ELi2EEENS1_19SingleTileSchedulerILb0ELb0ELb0ELi128EEEEEEEEEvNT_6ParamsE) ;  /* 0xffff877026007950 */ /* 0x000fea0003c3ffff */
        .type           $_ZN7cutlass13device_kernelIN5flash19enable_sm80_to_sm89INS1_16FlashAttnBwdSm80INS1_25CollectiveMainloopBwdSm80ILi2ELi2EN4cute5tupleIJNS5_1CILi128EEES8_NS7_ILi64EEEEEENS_6half_tEfNS_4arch4Sm80ELb0ELb1ELb1ELb0ELb1ELb0ELb0ELb0ELi2ELi4ELi4ELi4ELb0EEENS1_21CollectiveEpilogueBwdISA_SB_SD_Li256ELb0ELb0ELi2EEENS1_19SingleTileSchedulerILb0ELb0ELb0ELi128EEEEEEEEEvNT_6ParamsE$_ZN4cute3eso3ESOILb1ELb0EJNS_10UnderscoreES2_S2_iEEC2ERKS2_S5_S5_RKi,@function
        .size           $_ZN7cutlass13device_kernelIN5flash19enable_sm80_to_sm89INS1_16FlashAttnBwdSm80INS1_25CollectiveMainloopBwdSm80ILi2ELi2EN4cute5tupleIJNS5_1CILi128EEES8_NS7_ILi64EEEEEENS_6half_tEfNS_4arch4Sm80ELb0ELb1ELb1ELb0ELb1ELb0ELb0ELb0ELi2ELi4ELi4ELi4ELb0EEENS1_21CollectiveEpilogueBwdISA_SB_SD_Li256ELb0ELb0ELi2EEENS1_19SingleTileSchedulerILb0ELb0ELb0ELi128EEEEEEEEEvNT_6ParamsE$_ZN4cute3eso3ESOILb1ELb0EJNS_10UnderscoreES2_S2_iEEC2ERKS2_S5_S5_RKi,($_ZN7cutlass13device_kernelIN5flash19enable_sm80_to_sm89INS1_16FlashAttnBwdSm80INS1_25CollectiveMainloopBwdSm80ILi2ELi2EN4cute5tupleIJNS5_1CILi128EEES8_NS7_ILi64EEEEEENS_6half_tEfNS_4arch4Sm80ELb0ELb1ELb1ELb0ELb1ELb0ELb0ELb0ELi2ELi4ELi4ELi4ELb0EEENS1_21CollectiveEpilogueBwdISA_SB_SD_Li256ELb0ELb0ELi2EEENS1_19SingleTileSchedulerILb0ELb0ELb0ELi128EEEEEEEEEvNT_6ParamsE$_ZN4cute3eso3ESOILb1ELb0EJNS_10UnderscoreES2_iEEC2ERKS2_S5_RKi - $_ZN7cutlass13device_kernelIN5flash19enable_sm80_to_sm89INS1_16FlashAttnBwdSm80INS1_25CollectiveMainloopBwdSm80ILi2ELi2EN4cute5tupleIJNS5_1CILi128EEES8_NS7_ILi64EEEEEENS_6half_tEfNS_4arch4Sm80ELb0ELb1ELb1ELb0ELb1ELb0ELb0ELb0ELi2ELi4ELi4ELi4ELb0EEENS1_21CollectiveEpilogueBwdISA_SB_SD_Li256ELb0ELb0ELi2EEENS1_19SingleTileSchedulerILb0ELb0ELb0ELi128EEEEEEEEEvNT_6ParamsE$_ZN4cute3eso3ESOILb1ELb0EJNS_10UnderscoreES2_S2_iEEC2ERKS2_S5_S5_RKi)
$_ZN7cutlass13device_kernelIN5flash19enable_sm80_to_sm89INS1_16FlashAttnBwdSm80INS1_25CollectiveMainloopBwdSm80ILi2ELi2EN4cute5tupleIJNS5_1CILi128EEES8_NS7_ILi64EEEEEENS_6half_tEfNS_4arch4Sm80ELb0ELb1ELb1ELb0ELb1ELb0ELb0ELb0ELi2ELi4ELi4ELi4ELb0EEENS1_21CollectiveEpilogueBwdISA_SB_SD_Li256ELb0ELb0ELi2EEENS1_19SingleTileSchedulerILb0ELb0ELb0ELi128EEEEEEEEEvNT_6ParamsE$_ZN4cute3eso3ESOILb1ELb0EJNS_10UnderscoreES2_S2_iEEC2ERKS2_S5_S5_RKi:
[----:B------:R-:W-:Y:S02]  /*7890*/  IADD3 R2, R62, -c[0x0][0x20], RZ ;  /* 0x800008003e027a10 */ /* 0x000fe40007ffe0ff */
[----:B------:R-:W-:-:S03]  /*78a0*/  MOV R5, 0x0 ;  /* 0x0000000000057802 */ /* 0x000fc60000000f00 */
[----:B------:R1:W-:Y:S01]  /*78b0*/  STL [R2], R24 ;  /* 0x0000001802007387 */ /* 0x0003e20000100800 */
[----:B------:R-:W-:Y:S05]  /*78c0*/  RET.REL.NODEC R4 `(_ZN7cutlass13device_kernelIN5flash19enable_sm80_to_sm89INS1_16FlashAttnBwdSm80INS1_25CollectiveMainloopBwdSm80ILi2ELi2EN4cute5tupleIJNS5_1CILi128EEES8_NS7_ILi64EEEEEENS_6half_tEfNS_4arch4Sm80ELb0ELb1ELb1ELb0ELb1ELb0ELb0ELb0ELi2ELi4ELi4ELi4ELb0EEENS1_21CollectiveEpilogueBwdISA_SB_SD_Li256ELb0ELb0ELi2EEENS1_19SingleTileSchedulerILb0ELb0ELb0ELi128EEEEEEEEEvNT_6ParamsE) ;  /* 0xffff873004007950 */ /* 0x000fea0003c3ffff */
        .type           $_ZN7cutlass13device_kernelIN5flash19enable_sm80_to_sm89INS1_16FlashAttnBwdSm80INS1_25CollectiveMainloopBwdSm80ILi2ELi2EN4cute5tupleIJNS5_1CILi128EEES8_NS7_ILi64EEEEEENS_6half_tEfNS_4arch4Sm80ELb0ELb1ELb1ELb0ELb1ELb0ELb0ELb0ELi2ELi4ELi4ELi4ELb0EEENS1_21CollectiveEpilogueBwdISA_SB_SD_Li256ELb0ELb0ELi2EEENS1_19SingleTileSchedulerILb0ELb0ELb0ELi128EEEEEEEEEvNT_6ParamsE$_ZN4cute3eso3ESOILb1ELb0EJNS_10UnderscoreES2_iEEC2ERKS2_S5_RKi,@function
        .size           $_ZN7cutlass13device_kernelIN5flash19enable_sm80_to_sm89INS1_16FlashAttnBwdSm80INS1_25CollectiveMainloopBwdSm80ILi2ELi2EN4cute5tupleIJNS5_1CILi128EEES8_NS7_ILi64EEEEEENS_6half_tEfNS_4arch4Sm80ELb0ELb1ELb1ELb0ELb1ELb0ELb0ELb0ELi2ELi4ELi4ELi4ELb0EEENS1_21CollectiveEpilogueBwdISA_SB_SD_Li256ELb0ELb0ELi2EEENS1_19SingleTileSchedulerILb0ELb0ELb0ELi128EEEEEEEEEvNT_6ParamsE$_ZN4cute3eso3ESOILb1ELb0EJNS_10UnderscoreES2_iEEC2ERKS2_S5_RKi,($_ZN7cutlass13device_kernelIN5flash19enable_sm80_to_sm89INS1_16FlashAttnBwdSm80INS1_25CollectiveMainloopBwdSm80ILi2ELi2EN4cute5tupleIJNS5_1CILi128EEES8_NS7_ILi64EEEEEENS_6half_tEfNS_4arch4Sm80ELb0ELb1ELb1ELb0ELb1ELb0ELb0ELb0ELi2ELi4ELi4ELi4ELb0EEENS1_21CollectiveEpilogueBwdISA_SB_SD_Li256ELb0ELb0ELi2EEENS1_19SingleTileSchedulerILb0ELb0ELb0ELi128EEEEEEEEEvNT_6ParamsE$_ZN4cute3eso3ESOILb1ELb0EJNS_10UnderscoreEiEEC2ERKS2_RKi - $_ZN7cutlass13device_kernelIN5flash19enable_sm80_to_sm89INS1_16FlashAttnBwdSm80INS1_25CollectiveMainloopBwdSm80ILi2ELi2EN4cute5tupleIJNS5_1CILi128EEES8_NS7_ILi64EEEEEENS_6half_tEfNS_4arch4Sm80ELb0ELb1ELb1ELb0ELb1ELb0ELb0ELb0ELi2ELi4ELi4ELi4ELb0EEENS1_21CollectiveEpilogueBwdISA_SB_SD_Li256ELb0ELb0ELi2EEENS1_19SingleTileSchedulerILb0ELb0ELb0ELi128EEEEEEEEEvNT_6ParamsE$_ZN4cute3eso3ESOILb1ELb0EJNS_10UnderscoreES2_iEEC2ERKS2_S5_RKi)
$_ZN7cutlass13device_kernelIN5flash19enable_sm80_to_sm89INS1_16FlashAttnBwdSm80INS1_25CollectiveMainloopBwdSm80ILi2ELi2EN4cute5tupleIJNS5_1CILi128EEES8_NS7_ILi64EEEEEENS_6half_tEfNS_4arch4Sm80ELb0ELb1ELb1ELb0ELb1ELb0ELb0ELb0ELi2ELi4ELi4ELi4ELb0EEENS1_21CollectiveEpilogueBwdISA_SB_SD_Li256ELb0ELb0ELi2EEENS1_19SingleTileSchedulerILb0ELb0ELb0ELi128EEEEEEEEEvNT_6ParamsE$_ZN4cute3eso3ESOILb1ELb0EJNS_10UnderscoreES2_iEEC2ERKS2_S5_RKi:
[----:B------:R-:W-:Y:S02]  /*78d0*/  IADD3 R2, R81, -c[0x0][0x20], RZ ;  /* 0x8000080051027a10 */ /* 0x000fe40007ffe0ff */
[----:B------:R-:W-:-:S03]  /*78e0*/  MOV R47, 0x0 ;  /* 0x00000000002f7802 */ /* 0x000fc60000000f00 */
[----:B------:R1:W-:Y:S01]  /*78f0*/  STL [R2], R3 ;  /* 0x0000000302007387 */ /* 0x0003e20000100800 */
[----:B------:R-:W-:Y:S05]  /*7900*/  RET.REL.NODEC R46 `(_ZN7cutlass13device_kernelIN5flash19enable_sm80_to_sm89INS1_16FlashAttnBwdSm80INS1_25CollectiveMainloopBwdSm80ILi2ELi2EN4cute5tupleIJNS5_1CILi128EEES8_NS7_ILi64EEEEEENS_6half_tEfNS_4arch4Sm80ELb0ELb1ELb1ELb0ELb1ELb0ELb0ELb0ELi2ELi4ELi4ELi4ELb0EEENS1_21CollectiveEpilogueBwdISA_SB_SD_Li256ELb0ELb0ELi2EEENS1_19SingleTileSchedulerILb0ELb0ELb0ELi128EEEEEEEEEvNT_6ParamsE) ;  /* 0xffff86f02e007950 */ /* 0x000fea0003c3ffff */
        .type           $_ZN7cutlass13device_kernelIN5flash19enable_sm80_to_sm89INS1_16FlashAttnBwdSm80INS1_25CollectiveMainloopBwdSm80ILi2ELi2EN4cute5tupleIJNS5_1CILi128EEES8_NS7_ILi64EEEEEENS_6half_tEfNS_4arch4Sm80ELb0ELb1ELb1ELb0ELb1ELb0ELb0ELb0ELi2ELi4ELi4ELi4ELb0EEENS1_21CollectiveEpilogueBwdISA_SB_SD_Li256ELb0ELb0ELi2EEENS1_19SingleTileSchedulerILb0ELb0ELb0ELi128EEEEEEEEEvNT_6ParamsE$_ZN4cute3eso3ESOILb1ELb0EJNS_10UnderscoreEiEEC2ERKS2_RKi,@function
        .size           $_ZN7cutlass13device_kernelIN5flash19enable_sm80_to_sm89INS1_16FlashAttnBwdSm80INS1_25CollectiveMainloopBwdSm80ILi2ELi2EN4cute5tupleIJNS5_1CILi128EEES8_NS7_ILi64EEEEEENS_6half_tEfNS_4arch4Sm80ELb0ELb1ELb1ELb0ELb1ELb0ELb0ELb0ELi2ELi4ELi4ELi4ELb0EEENS1_21CollectiveEpilogueBwdISA_SB_SD_Li256ELb0ELb0ELi2EEENS1_19SingleTileSchedulerILb0ELb0ELb0ELi128EEEEEEEEEvNT_6ParamsE$_ZN4cute3eso3ESOILb1ELb0EJNS_10UnderscoreEiEEC2ERKS2_RKi,($_ZN7cutlass13device_kernelIN5flash19enable_sm80_to_sm89INS1_16FlashAttnBwdSm80INS1_25CollectiveMainloopBwdSm80ILi2ELi2EN4cute5tupleIJNS5_1CILi128EEES8_NS7_ILi64EEEEEENS_6half_tEfNS_4arch4Sm80ELb0ELb1ELb1ELb0ELb1ELb0ELb0ELb0ELi2ELi4ELi4ELi4ELb0EEENS1_21CollectiveEpilogueBwdISA_SB_SD_Li256ELb0ELb0ELi2EEENS1_19SingleTileSchedulerILb0ELb0ELb0ELi128EEEEEEEEEvNT_6ParamsE$_ZN4cute3eso3ESOILb1ELb0EJNS_10UnderscoreEiiEEC2ERKS2_RKiS7_ - $_ZN7cutlass13device_kernelIN5flash19enable_sm80_to_sm89INS1_16FlashAttnBwdSm80INS1_25CollectiveMainloopBwdSm80ILi2ELi2EN4cute5tupleIJNS5_1CILi128EEES8_NS7_ILi64EEEEEENS_6half_tEfNS_4arch4Sm80ELb0ELb1ELb1ELb0ELb1ELb0ELb0ELb0ELi2ELi4ELi4ELi4ELb0EEENS1_21CollectiveEpilogueBwdISA_SB_SD_Li256ELb0ELb0ELi2EEENS1_19SingleTileSchedulerILb0ELb0ELb0ELi128EEEEEEEEEvNT_6ParamsE$_ZN4cute3eso3ESOILb1ELb0EJNS_10UnderscoreEiEEC2ERKS2_RKi)
$_ZN7cutlass13device_kernelIN5flash19enable_sm80_to_sm89INS1_16FlashAttnBwdSm80INS1_25CollectiveMainloopBwdSm80ILi2ELi2EN4cute5tupleIJNS5_1CILi128EEES8_NS7_ILi64EEEEEENS_6half_tEfNS_4arch4Sm80ELb0ELb1ELb1ELb0ELb1ELb0ELb0ELb0ELi2ELi4ELi4ELi4ELb0EEENS1_21CollectiveEpilogueBwdISA_SB_SD_Li256ELb0ELb0ELi2EEENS1_19SingleTileSchedulerILb0ELb0ELb0ELi128EEEEEEEEEvNT_6ParamsE$_ZN4cute3eso3ESOILb1ELb0EJNS_10UnderscoreEiEEC2ERKS2_RKi:
[----:B------:R-:W-:Y:S01]  /*7910*/  IADD3 R36, R81, -c[0x0][0x20], RZ ;  /* 0x8000080051247a10 */ /* 0x000fe20007ffe0ff */
[----:B------:R-:W-:Y:S01]  /*7920*/  IMAD.MOV.U32 R38, RZ, RZ, R46 ;  /* 0x000000ffff267224 */ /* 0x000fe200078e002e */
[----:B------:R-:W-:-:S03]  /*7930*/  MOV R39, 0x0 ;  /* 0x0000000000277802 */ /* 0x000fc60000000f00 */
[----:B------:R1:W-:Y:S01]  /*7940*/  STL [R36], R47 ;  /* 0x0000002f24007387 */ /* 0x0003e20000100800 */
[----:B------:R-:W-:Y:S05]  /*7950*/  RET.REL.NODEC R38 `(_ZN7cutlass13device_kernelIN5flash19enable_sm80_to_sm89INS1_16FlashAttnBwdSm80INS1_25CollectiveMainloopBwdSm80ILi2ELi2EN4cute5tupleIJNS5_1CILi128EEES8_NS7_ILi64EEEEEENS_6half_tEfNS_4arch4Sm80ELb0ELb1ELb1ELb0ELb1ELb0ELb0ELb0ELi2ELi4ELi4ELi4ELb0EEENS1_21CollectiveEpilogueBwdISA_SB_SD_Li256ELb0ELb0ELi2EEENS1_19SingleTileSchedulerILb0ELb0ELb0ELi128EEEEEEEEEvNT_6ParamsE) ;  /* 0xffff86a026007950 */ /* 0x000fea0003c3ffff */
        .type           $_ZN7cutlass13device_kernelIN5flash19enable_sm80_to_sm89INS1_16FlashAttnBwdSm80INS1_25CollectiveMainloopBwdSm80ILi2ELi2EN4cute5tupleIJNS5_1CILi128EEES8_NS7_ILi64EEEEEENS_6half_tEfNS_4arch4Sm80ELb0ELb1ELb1ELb0ELb1ELb0ELb0ELb0ELi2ELi4ELi4ELi4ELb0EEENS1_21CollectiveEpilogueBwdISA_SB_SD_Li256ELb0ELb0ELi2EEENS1_19SingleTileSchedulerILb0ELb0ELb0ELi128EEEEEEEEEvNT_6ParamsE$_ZN4cute3eso3ESOILb1ELb0EJNS_10UnderscoreEiiEEC2ERKS2_RKiS7_,@function
        .size           $_ZN7cutlass13device_kernelIN5flash19enable_sm80_to_sm89INS1_16FlashAttnBwdSm80INS1_25CollectiveMainloopBwdSm80ILi2ELi2EN4cute5tupleIJNS5_1CILi128EEES8_NS7_ILi64EEEEEENS_6half_tEfNS_4arch4Sm80ELb0ELb1ELb1ELb0ELb1ELb0ELb0ELb0ELi2ELi4ELi4ELi4ELb0EEENS1_21CollectiveEpilogueBwdISA_SB_SD_Li256ELb0ELb0ELi2EEENS1_19SingleTileSchedulerILb0ELb0ELb0ELi128EEEEEEEEEvNT_6ParamsE$_ZN4cute3eso3ESOILb1ELb0EJNS_10UnderscoreEiiEEC2ERKS2_RKiS7_,($_ZN7cutlass13device_kernelIN5flash19enable_sm80_to_sm89INS1_16FlashAttnBwdSm80INS1_25CollectiveMainloopBwdSm80ILi2ELi2EN4cute5tupleIJNS5_1CILi128EEES8_NS7_ILi64EEEEEENS_6half_tEfNS_4arch4Sm80ELb0ELb1ELb1ELb0ELb1ELb0ELb0ELb0ELi2ELi4ELi4ELi4ELb0EEENS1_21CollectiveEpilogueBwdISA_SB_SD_Li256ELb0ELb0ELi2EEENS1_19SingleTileSchedulerILb0ELb0ELb0ELi128EEEEEEEEEvNT_6ParamsE$_ZN4cute3eso3ESOILb1ELb0EJNS_14ComposedLayoutINS_7SwizzleILi3ELi3ELi3EEENS_1CILi0EEENS_6LayoutINS_5tupleIJNS8_IJNS8_IJNS5_ILi4EEENS5_ILi8EEEEEENS8_IJNS5_ILi2EEENS5_ILi1EEEEEEEEENS8_IJNS8_IJSC_SC_EEENS8_IJSA_S9_EEEEEEEEENS8_IJNS8_IJNS8_IJSC_NS5_ILi64EEEEEENS8_IJNS5_ILi512EEES6_EEEEEENS8_IJNS8_IJSD_SA_EEENS8_IJNS5_ILi1024EEENS5_ILi16EEEEEEEEEEEEEEEENS_10ViewEngineINS_8smem_ptrIPN7cutlass6half_tEEEEEEEC2ERKSW_RKS13_ - $_ZN7cutlass13device_kernelIN5flash19enable_sm80_to_sm89INS1_16FlashAttnBwdSm80INS1_25CollectiveMainloopBwdSm80ILi2ELi2EN4cute5tupleIJNS5_1CILi128EEES8_NS7_ILi64EEEEEENS_6half_tEfNS_4arch4Sm80ELb0ELb1ELb1ELb0ELb1ELb0ELb0ELb0ELi2ELi4ELi4ELi4ELb0EEENS1_21CollectiveEpilogueBwdISA_SB_SD_Li256ELb0ELb0ELi2EEENS1_19SingleTileSchedulerILb0ELb0ELb0ELi128EEEEEEEEEvNT_6ParamsE$_ZN4cute3eso3ESOILb1ELb0EJNS_10UnderscoreEiiEEC2ERKS2_RKiS7_)
$_ZN7cutlass13device_kernelIN5flash19enable_sm80_to_sm89INS1_16FlashAttnBwdSm80INS1_25CollectiveMainloopBwdSm80ILi2ELi2EN4cute5tupleIJNS5_1CILi128EEES8_NS7_ILi64EEEEEENS_6half_tEfNS_4arch4Sm80ELb0ELb1ELb1ELb0ELb1ELb0ELb0ELb0ELi2ELi4ELi4ELi4ELb0EEENS1_21CollectiveEpilogueBwdISA_SB_SD_Li256ELb0ELb0ELi2EEENS1_19SingleTileSchedulerILb0ELb0ELb0ELi128EEEEEEEEEvNT_6ParamsE$_ZN4cute3eso3ESOILb1ELb0EJNS_10UnderscoreEiiEEC2ERKS2_RKiS7_:
[----:B------:R-:W-:Y:S02]  /*7960*/  IADD3 R3, R62, -c[0x0][0x20], RZ ;  /* 0x800008003e037a10 */ /* 0x000fe40007ffe0ff */
[----:B------:R-:W-:-:S03]  /*7970*/  IADD3 R2, R61, -c[0x0][0x20], RZ ;  /* 0x800008003d027a10 */ /* 0x000fc60007ffe0ff */
[----:B------:R1:W-:Y:S04]  /*7980*/  STL [R3], R38 ;  /* 0x0000002603007387 */ /* 0x0003e80000100800 */
[----:B------:R-:W2:Y:S01]  /*7990*/  LDL R2, [R2] ;  /* 0x0000000002027983 */ /* 0x000ea20000100800 */
[----:B------:R-:W-:-:S03]  /*79a0*/  IMAD.MOV.U32 R37, RZ, RZ, 0x0 ;  /* 0x00000000ff257424 */ /* 0x000fc600078e00ff */
[----:B--2---:R1:W-:Y:S01]  /*79b0*/  STL [R3+0x4], R2 ;  /* 0x0000040203007387 */ /* 0x0043e20000100800 */
[----:B------:R-:W-:Y:S05]  /*79c0*/  RET.REL.NODEC R36 `(_ZN7cutlass13device_kernelIN5flash19enable_sm80_to_sm89INS1_16FlashAttnBwdSm80INS1_25CollectiveMainloopBwdSm80ILi2ELi2EN4cute5tupleIJNS5_1CILi128EEES8_NS7_ILi64EEEEEENS_6half_tEfNS_4arch4Sm80ELb0ELb1ELb1ELb0ELb1ELb0ELb0ELb0ELi2ELi4ELi4ELi4ELb0EEENS1_21CollectiveEpilogueBwdISA_SB_SD_Li256ELb0ELb0ELi2EEENS1_19SingleTileSchedulerILb0ELb0ELb0ELi128EEEEEEEEEvNT_6ParamsE) ;  /* 0xffff863024007950 */ /* 0x000fea0003c3ffff */
        .type           $_ZN7cutlass13device_kernelIN5flash19enable_sm80_to_sm89INS1_16FlashAttnBwdSm80INS1_25CollectiveMainloopBwdSm80ILi2ELi2EN4cute5tupleIJNS5_1CILi128EEES8_NS7_ILi64EEEEEENS_6half_tEfNS_4arch4Sm80ELb0ELb1ELb1ELb0ELb1ELb0ELb0ELb0ELi2ELi4ELi4ELi4ELb0EEENS1_21CollectiveEpilogueBwdISA_SB_SD_Li256ELb0ELb0ELi2EEENS1_19SingleTileSchedulerILb0ELb0ELb0ELi128EEEEEEEEEvNT_6ParamsE$_ZN4cute3eso3ESOILb1ELb0EJNS_14ComposedLayoutINS_7SwizzleILi3ELi3ELi3EEENS_1CILi0EEENS_6LayoutINS_5tupleIJNS8_IJNS8_IJNS5_ILi4EEENS5_ILi8EEEEEENS8_IJNS5_ILi2EEENS5_ILi1EEEEEEEEENS8_IJNS8_IJSC_SC_EEENS8_IJSA_S9_EEEEEEEEENS8_IJNS8_IJNS8_IJSC_NS5_ILi64EEEEEENS8_IJNS5_ILi512EEES6_EEEEEENS8_IJNS8_IJSD_SA_EEENS8_IJNS5_ILi1024EEENS5_ILi16EEEEEEEEEEEEEEEENS_10ViewEngineINS_8smem_ptrIPN7cutlass6half_tEEEEEEEC2ERKSW_RKS13_,@function
        .size           $_ZN7cutlass13device_kernelIN5flash19enable_sm80_to_sm89INS1_16FlashAttnBwdSm80INS1_25CollectiveMainloopBwdSm80ILi2ELi2EN4cute5tupleIJNS5_1CILi128EEES8_NS7_ILi64EEEEEENS_6half_tEfNS_4arch4Sm80ELb0ELb1ELb1ELb0ELb1ELb0ELb0ELb0ELi2ELi4ELi4ELi4ELb0EEENS1_21CollectiveEpilogueBwdISA_SB_SD_Li256ELb0ELb0ELi2EEENS1_19SingleTileSchedulerILb0ELb0ELb0ELi128EEEEEEEEEvNT_6ParamsE$_ZN4cute3eso3ESOILb1ELb0EJNS_14ComposedLayoutINS_7SwizzleILi3ELi3ELi3EEENS_1CILi0EEENS_6LayoutINS_5tupleIJNS8_IJNS8_IJNS5_ILi4EEENS5_ILi8EEEEEENS8_IJNS5_ILi2EEENS5_ILi1EEEEEEEEENS8_IJNS8_IJSC_SC_EEENS8_IJSA_S9_EEEEEEEEENS8_IJNS8_IJNS8_IJSC_NS5_ILi64EEEEEENS8_IJNS5_ILi512EEES6_EEEEEENS8_IJNS8_IJSD_SA_EEENS8_IJNS5_ILi1024EEENS5_ILi16EEEEEEEEEEEEEEEENS_10ViewEngineINS_8smem_ptrIPN7cutlass6half_tEEEEEEEC2ERKSW_RKS13_,($_ZN7cutlass13device_kernelIN5flash19enable_sm80_to_sm89INS1_16FlashAttnBwdSm80INS1_25CollectiveMainloopBwdSm80ILi2ELi2EN4cute5tupleIJNS5_1CILi128EEES8_NS7_ILi64EEEEEENS_6half_tEfNS_4arch4Sm80ELb0ELb1ELb1ELb0ELb1ELb0ELb0ELb0ELi2ELi4ELi4ELi4ELb0EEENS1_21CollectiveEpilogueBwdISA_SB_SD_Li256ELb0ELb0ELi2EEENS1_19SingleTileSchedulerILb0ELb0ELb0ELi128EEEEEEEEEvNT_6ParamsE$_ZN4cute3eso3ESOILb1ELb0EJNS_14ComposedLayoutINS_7SwizzleILi3ELi3ELi3EEENS_1CILi0EEENS_6LayoutINS_5tupleIJNS8_IJNS8_IJNS5_ILi4EEENS5_ILi8EEEEEENS8_IJNS5_ILi2EEENS5_ILi1EEEEEEEEENS8_IJNS8_IJSC_SC_EEESB_EEEEEENS8_IJNS8_IJNS8_IJNS5_ILi128EEESD_EEENS8_IJSA_S6_EEEEEENS8_IJNS8_IJNS5_ILi64EEENS5_ILi512EEEEEENS8_IJNS5_ILi16EEENS5_ILi1024EEEEEEEEEEEEEEEENS_10ViewEngineINS_8smem_ptrIPN7cutlass6half_tEEEEEEEC2ERKSW_RKS13_ - $_ZN7cutlass13device_kernelIN5flash19enable_sm80_to_sm89INS1_16FlashAttnBwdSm80INS1_25CollectiveMainloopBwdSm80ILi2ELi2EN4cute5tupleIJNS5_1CILi128EEES8_NS7_ILi64EEEEEENS_6half_tEfNS_4arch4Sm80ELb0ELb1ELb1ELb0ELb1ELb0ELb0ELb0ELi2ELi4ELi4ELi4ELb0EEENS1_21CollectiveEpilogueBwdISA_SB_SD_Li256ELb0ELb0ELi2EEENS1_19SingleTileSchedulerILb0ELb0ELb0ELi128EEEEEEEEEvNT_6ParamsE$_ZN4cute3eso3ESOILb1ELb0EJNS_14ComposedLayoutINS_7SwizzleILi3ELi3ELi3EEENS_1CILi0EEENS_6LayoutINS_5tupleIJNS8_IJNS8_IJNS5_ILi4EEENS5_ILi8EEEEEENS8_IJNS5_ILi2EEENS5_ILi1EEEEEEEEENS8_IJNS8_IJSC_SC_EEENS8_IJSA_S9_EEEEEEEEENS8_IJNS8_IJNS8_IJSC_NS5_ILi64EEEEEENS8_IJNS5_ILi512EEES6_EEEEEENS8_IJNS8_IJSD_SA_EEENS8_IJNS5_ILi1024EEENS5_ILi16EEEEEEEEEEEEEEEENS_10ViewEngineINS_8smem_ptrIPN7cutlass6half_tEEEEEEEC2ERKSW_RKS13_)
$_ZN7cutlass13device_kernelIN5flash19enable_sm80_to_sm89INS1_16FlashAttnBwdSm80INS1_25CollectiveMainloopBwdSm80ILi2ELi2EN4cute5tupleIJNS5_1CILi128EEES8_NS7_ILi64EEEEEENS_6half_tEfNS_4arch4Sm80ELb0ELb1ELb1ELb0ELb1ELb0ELb0ELb0ELi2ELi4ELi4ELi4ELb0EEENS1_21CollectiveEpilogueBwdISA_SB_SD_Li256ELb0ELb0ELi2EEENS1_19SingleTileSchedulerILb0ELb0ELb0ELi128EEEEEEEEEvNT_6ParamsE$_ZN4cute3eso3ESOILb1ELb0EJNS_14ComposedLayoutINS_7SwizzleILi3ELi3ELi3EEENS_1CILi0EEENS_6LayoutINS_5tupleIJNS8_IJNS8_IJNS5_ILi4EEENS5_ILi8EEEEEENS8_IJNS5_ILi2EEENS5_ILi1EEEEEEEEENS8_IJNS8_IJSC_SC_EEENS8_IJSA_S9_EEEEEEEEENS8_IJNS8_IJNS8_IJSC_NS5_ILi64EEEEEENS8_IJNS5_ILi512EEES6_EEEEEENS8_IJNS8_IJSD_SA_EEENS8_IJNS5_ILi1024EEENS5_ILi16EEEEEEEEEEEEEEEENS_10ViewEngineINS_8smem_ptrIPN7cutlass6half_tEEEEEEEC2ERKSW_RKS13_:
[----:B------:R-:W-:Y:S02]  /*79d0*/  IADD3 R4, R62, -c[0x0][0x20], RZ ;  /* 0x800008003e047a10 */ /* 0x000fe40007ffe0ff */
[----:B------:R-:W-:-:S03]  /*79e0*/  MOV R7, 0x0 ;  /* 0x0000000000077802 */ /* 0x000fc60000000f00 */
[----:B------:R1:W-:Y:S01]  /*79f0*/  STL.64 [R4], R2 ;  /* 0x0000000204007387 */ /* 0x0003e20000100a00 */
[----:B------:R-:W-:Y:S05]  /*7a00*/  RET.REL.NODEC R6 `(_ZN7cutlass13device_kernelIN5flash19enable_sm80_to_sm89INS1_16FlashAttnBwdSm80INS1_25CollectiveMainloopBwdSm80ILi2ELi2EN4cute5tupleIJNS5_1CILi128EEES8_NS7_ILi64EEEEEENS_6half_tEfNS_4arch4Sm80ELb0ELb1ELb1ELb0ELb1ELb0ELb0ELb0ELi2ELi4ELi4ELi4ELb0EEENS1_21CollectiveEpilogueBwdISA_SB_SD_Li256ELb0ELb0ELi2EEENS1_19SingleTileSchedulerILb0ELb0ELb0ELi128EEEEEEEEEvNT_6ParamsE) ;  /* 0xffff85f006007950 */ /* 0x000fea0003c3ffff */
        .type           $_ZN7cutlass13device_kernelIN5flash19enable_sm80_to_sm89INS1_16FlashAttnBwdSm80INS1_25CollectiveMainloopBwdSm80ILi2ELi2EN4cute5tupleIJNS5_1CILi128EEES8_NS7_ILi64EEEEEENS_6half_tEfNS_4arch4Sm80ELb0ELb1ELb1ELb0ELb1ELb0ELb0ELb0ELi2ELi4ELi4ELi4ELb0EEENS1_21CollectiveEpilogueBwdISA_SB_SD_Li256ELb0ELb0ELi2EEENS1_19SingleTileSchedulerILb0ELb0ELb0ELi128EEEEEEEEEvNT_6ParamsE$_ZN4cute3eso3ESOILb1ELb0EJNS_14ComposedLayoutINS_7SwizzleILi3ELi3ELi3EEENS_1CILi0EEENS_6LayoutINS_5tupleIJNS8_IJNS8_IJNS5_ILi4EEENS5_ILi8EEEEEENS8_IJNS5_ILi2EEENS5_ILi1EEEEEEEEENS8_IJNS8_IJSC_SC_EEESB_EEEEEENS8_IJNS8_IJNS8_IJNS5_ILi128EEESD_EEENS8_IJSA_S6_EEEEEENS8_IJNS8_IJNS5_ILi64EEENS5_ILi512EEEEEENS8_IJNS5_ILi16EEENS5_ILi1024EEEEEEEEEEEEEEEENS_10ViewEngineINS_8smem_ptrIPN7cutlass6half_tEEEEEEEC2ERKSW_RKS13_,@function
        .size           $_ZN7cutlass13device_kernelIN5flash19enable_sm80_to_sm89INS1_16FlashAttnBwdSm80INS1_25CollectiveMainloopBwdSm80ILi2ELi2EN4cute5tupleIJNS5_1CILi128EEES8_NS7_ILi64EEEEEENS_6half_tEfNS_4arch4Sm80ELb0ELb1ELb1ELb0ELb1ELb0ELb0ELb0ELi2ELi4ELi4ELi4ELb0EEENS1_21CollectiveEpilogueBwdISA_SB_SD_Li256ELb0ELb0ELi2EEENS1_19SingleTileSchedulerILb0ELb0ELb0ELi128EEEEEEEEEvNT_6ParamsE$_ZN4cute3eso3ESOILb1ELb0EJNS_14ComposedLayoutINS_7SwizzleILi3ELi3ELi3EEENS_1CILi0EEENS_6LayoutINS_5tupleIJNS8_IJNS8_IJNS5_ILi4EEENS5_ILi8EEEEEENS8_IJNS5_ILi2EEENS5_ILi1EEEEEEEEENS8_IJNS8_IJSC_SC_EEESB_EEEEEENS8_IJNS8_IJNS8_IJNS5_ILi128EEESD_EEENS8_IJSA_S6_EEEEEENS8_IJNS8_IJNS5_ILi64EEENS5_ILi512EEEEEENS8_IJNS5_ILi16EEENS5_ILi1024EEEEEEEEEEEEEEEENS_10ViewEngineINS_8smem_ptrIPN7cutlass6half_tEEEEEEEC2ERKSW_RKS13_,($_ZN7cutlass13device_kernelIN5flash19enable_sm80_to_sm89INS1_16FlashAttnBwdSm80INS1_25CollectiveMainloopBwdSm80ILi2ELi2EN4cute5tupleIJNS5_1CILi128EEES8_NS7_ILi64EEEEEENS_6half_tEfNS_4arch4Sm80ELb0ELb1ELb1ELb0ELb1ELb0ELb0ELb0ELi2ELi4ELi4ELi4ELb0EEENS1_21CollectiveEpilogueBwdISA_SB_SD_Li256ELb0ELb0ELi2EEENS1_19SingleTileSchedulerILb0ELb0ELb0ELi128EEEEEEEEEvNT_6ParamsE$_ZN4cute3eso3ESOILb1ELb0EJNS_14ComposedLayoutINS_7SwizzleILi3ELi3ELi3EEENS_1CILi0EEENS_6LayoutINS_5tupleIJNS8_IJNS8_IJNS5_ILi4EEENS5_ILi8EEEEEENS8_IJS9_NS5_ILi1EEEEEEEEENS8_IJNS8_IJNS5_ILi2EEESF_SF_EEENS8_IJSF_SA_EEEEEEEEENS8_IJNS8_IJNS8_IJNS5_ILi128EEESC_EEENS8_IJNS5_ILi16EEES6_EEEEEENS8_IJNS8_IJNS5_ILi64EEESA_NS5_ILi512EEEEEENS8_IJNS5_ILi8192EEENS5_ILi1024EEEEEEEEEEEEEEEENS_10ViewEngineINS_8smem_ptrIPN7cutlass6half_tEEEEEEEC2ERKSY_RKS15_ - $_ZN7cutlass13device_kernelIN5flash19enable_sm80_to_sm89INS1_16FlashAttnBwdSm80INS1_25CollectiveMainloopBwdSm80ILi2ELi2EN4cute5tupleIJNS5_1CILi128EEES8_NS7_ILi64EEEEEENS_6half_tEfNS_4arch4Sm80ELb0ELb1ELb1ELb0ELb1ELb0ELb0ELb0ELi2ELi4ELi4ELi4ELb0EEENS1_21CollectiveEpilogueBwdISA_SB_SD_Li256ELb0ELb0ELi2EEENS1_19SingleTileSchedulerILb0ELb0ELb0ELi128EEEEEEEEEvNT_6ParamsE$_ZN4cute3eso3ESOILb1ELb0EJNS_14ComposedLayoutINS_7SwizzleILi3ELi3ELi3EEENS_1CILi0EEENS_6LayoutINS_5tupleIJNS8_IJNS8_IJNS5_ILi4EEENS5_ILi8EEEEEENS8_IJNS5_ILi2EEENS5_ILi1EEEEEEEEENS8_IJNS8_IJSC_SC_EEESB_EEEEEENS8_IJNS8_IJNS8_IJNS5_ILi128EEESD_EEENS8_IJSA_S6_EEEEEENS8_IJNS8_IJNS5_ILi64EEENS5_ILi512EEEEEENS8_IJNS5_ILi16EEENS5_ILi1024EEEEEEEEEEEEEEEENS_10ViewEngineINS_8smem_ptrIPN7cutlass6half_tEEEEEEEC2ERKSW_RKS13_)
$_ZN7cutlass13device_kernelIN5flash19enable_sm80_to_sm89INS1_16FlashAttnBwdSm80INS1_25CollectiveMainloopBwdSm80ILi2ELi2EN4cute5tupleIJNS5_1CILi128EEES8_NS7_ILi64EEEEEENS_6half_tEfNS_4arch4Sm80ELb0ELb1ELb1ELb0ELb1ELb0ELb0ELb0ELi2ELi4ELi4ELi4ELb0EEENS1_21CollectiveEpilogueBwdISA_SB_SD_Li256ELb0ELb0ELi2EEENS1_19SingleTileSchedulerILb0ELb0ELb0ELi128EEEEEEEEEvNT_6ParamsE$_ZN4cute3eso3ESOILb1ELb0EJNS_14ComposedLayoutINS_7SwizzleILi3ELi3ELi3EEENS_1CILi0EEENS_6LayoutINS_5tupleIJNS8_IJNS8_IJNS5_ILi4EEENS5_ILi8EEEEEENS8_IJNS5_ILi2EEENS5_ILi1EEEEEEEEENS8_IJNS8_IJSC_SC_EEESB_EEEEEENS8_IJNS8_IJNS8_IJNS5_ILi128EEESD_EEENS8_IJSA_S6_EEEEEENS8_IJNS8_IJNS5_ILi64EEENS5_ILi512EEEEEENS8_IJNS5_ILi16EEENS5_ILi1024EEEEEEEEEEEEEEEENS_10ViewEngineINS_8smem_ptrIPN7cutlass6half_tEEEEEEEC2ERKSW_RKS13_:
[----:B------:R-:W-:Y:S02]  /*7a10*/  IADD3 R4, R80, -c[0x0][0x20], RZ ;  /* 0x8000080050047a10 */ /* 0x000fe40007ffe0ff */
[----:B------:R-:W-:-:S03]  /*7a20*/  MOV R7, 0x0 ;  /* 0x0000000000077802 */ /* 0x000fc60000000f00 */
[----:B------:R1:W-:Y:S01]  /*7a30*/  STL.64 [R4], R2 ;  /* 0x0000000204007387 */ /* 0x0003e20000100a00 */
[----:B------:R-:W-:Y:S05]  /*7a40*/  RET.REL.NODEC R6 `(_ZN7cutlass13device_kernelIN5flash19enable_sm80_to_sm89INS1_16FlashAttnBwdSm80INS1_25CollectiveMainloopBwdSm80ILi2ELi2EN4cute5tupleIJNS5_1CILi128EEES8_NS7_ILi64EEEEEENS_6half_tEfNS_4arch4Sm80ELb0ELb1ELb1ELb0ELb1ELb0ELb0ELb0ELi2ELi4ELi4ELi4ELb0EEENS1_21CollectiveEpilogueBwdISA_SB_SD_Li256ELb0ELb0ELi2EEENS1_19SingleTileSchedulerILb0ELb0ELb0ELi128EEEEEEEEEvNT_6ParamsE) ;  /* 0xffff85b006007950 */ /* 0x000fea0003c3ffff */
        .type           $_ZN7cutlass13device_kernelIN5flash19enable_sm80_to_sm89INS1_16FlashAttnBwdSm80INS1_25CollectiveMainloopBwdSm80ILi2ELi2EN4cute5tupleIJNS5_1CILi128EEES8_NS7_ILi64EEEEEENS_6half_tEfNS_4arch4Sm80ELb0ELb1ELb1ELb0ELb1ELb0ELb0ELb0ELi2ELi4ELi4ELi4ELb0EEENS1_21CollectiveEpilogueBwdISA_SB_SD_Li256ELb0ELb0ELi2EEENS1_19SingleTileSchedulerILb0ELb0ELb0ELi128EEEEEEEEEvNT_6ParamsE$_ZN4cute3eso3ESOILb1ELb0EJNS_14ComposedLayoutINS_7SwizzleILi3ELi3ELi3EEENS_1CILi0EEENS_6LayoutINS_5tupleIJNS8_IJNS8_IJNS5_ILi4EEENS5_ILi8EEEEEENS8_IJS9_NS5_ILi1EEEEEEEEENS8_IJNS8_IJNS5_ILi2EEESF_SF_EEENS8_IJSF_SA_EEEEEEEEENS8_IJNS8_IJNS8_IJNS5_ILi128EEESC_EEENS8_IJNS5_ILi16EEES6_EEEEEENS8_IJNS8_IJNS5_ILi64EEESA_NS5_ILi512EEEEEENS8_IJNS5_ILi8192EEENS5_ILi1024EEEEEEEEEEEEEEEENS_10ViewEngineINS_8smem_ptrIPN7cutlass6half_tEEEEEEEC2ERKSY_RKS15_,@function
        .size           $_ZN7cutlass13device_kernelIN5flash19enable_sm80_to_sm89INS1_16FlashAttnBwdSm80INS1_25CollectiveMainloopBwdSm80ILi2ELi2EN4cute5tupleIJNS5_1CILi128EEES8_NS7_ILi64EEEEEENS_6half_tEfNS_4arch4Sm80ELb0ELb1ELb1ELb0ELb1ELb0ELb0ELb0ELi2ELi4ELi4ELi4ELb0EEENS1_21CollectiveEpilogueBwdISA_SB_SD_Li256ELb0ELb0ELi2EEENS1_19SingleTileSchedulerILb0ELb0ELb0ELi128EEEEEEEEEvNT_6ParamsE$_ZN4cute3eso3ESOILb1ELb0EJNS_14ComposedLayoutINS_7SwizzleILi3ELi3ELi3EEENS_1CILi0EEENS_6LayoutINS_5tupleIJNS8_IJNS8_IJNS5_ILi4EEENS5_ILi8EEEEEENS8_IJS9_NS5_ILi1EEEEEEEEENS8_IJNS8_IJNS5_ILi2EEESF_SF_EEENS8_IJSF_SA_EEEEEEEEENS8_IJNS8_IJNS8_IJNS5_ILi128EEESC_EEENS8_IJNS5_ILi16EEES6_EEEEEENS8_IJNS8_IJNS5_ILi64EEESA_NS5_ILi512EEEEEENS8_IJNS5_ILi8192EEENS5_ILi1024EEEEEEEEEEEEEEEENS_10ViewEngineINS_8smem_ptrIPN7cutlass6half_tEEEEEEEC2ERKSY_RKS15_,($_ZN7cutlass13device_kernelIN5flash19enable_sm80_to_sm89INS1_16FlashAttnBwdSm80INS1_25CollectiveMainloopBwdSm80ILi2ELi2EN4cute5tupleIJNS5_1CILi128EEES8_NS7_ILi64EEEEEENS_6half_tEfNS_4arch4Sm80ELb0ELb1ELb1ELb0ELb1ELb0ELb0ELb0ELi2ELi4ELi4ELi4ELb0EEENS1_21CollectiveEpilogueBwdISA_SB_SD_Li256ELb0ELb0ELi2EEENS1_19SingleTileSchedulerILb0ELb0ELb0ELi128EEEEEEEEEvNT_6ParamsE$_ZN4cute3eso3ESOILb1ELb0EJNS_14ComposedLayoutINS_7SwizzleILi3ELi3ELi3EEENS_1CILj0EEENS_6LayoutINS_5tupleIJNS5_ILi64EEENS5_ILi128EEEEEENS8_IJNS5_ILi1EEES9_EEEEEEENS_10ViewEngineINS_8smem_ptrIPN7cutlass6half_tEEEEEEEC2ERKSF_RKSM_ - $_ZN7cutlass13device_kernelIN5flash19enable_sm80_to_sm89INS1_16FlashAttnBwdSm80INS1_25CollectiveMainloopBwdSm80ILi2ELi2EN4cute5tupleIJNS5_1CILi128EEES8_NS7_ILi64EEEEEENS_6half_tEfNS_4arch4Sm80ELb0ELb1ELb1ELb0ELb1ELb0ELb0ELb0ELi2ELi4ELi4ELi4ELb0EEENS1_21CollectiveEpilogueBwdISA_SB_SD_Li256ELb0ELb0ELi2EEENS1_19SingleTileSchedulerILb0ELb0ELb0ELi128EEEEEEEEEvNT_6ParamsE$_ZN4cute3eso3ESOILb1ELb0EJNS_14ComposedLayoutINS_7SwizzleILi3ELi3ELi3EEENS_1CILi0EEENS_6LayoutINS_5tupleIJNS8_IJNS8_IJNS5_ILi4EEENS5_ILi8EEEEEENS8_IJS9_NS5_ILi1EEEEEEEEENS8_IJNS8_IJNS5_ILi2EEESF_SF_EEENS8_IJSF_SA_EEEEEEEEENS8_IJNS8_IJNS8_IJNS5_ILi128EEESC_EEENS8_IJNS5_ILi16EEES6_EEEEEENS8_IJNS8_IJNS5_ILi64EEESA_NS5_ILi512EEEEEENS8_IJNS5_ILi8192EEENS5_ILi1024EEEEEEEEEEEEEEEENS_10ViewEngineINS_8smem_ptrIPN7cutlass6half_tEEEEEEEC2ERKSY_RKS15_)
$_ZN7cutlass13device_kernelIN5flash19enable_sm80_to_sm89INS1_16FlashAttnBwdSm80INS1_25CollectiveMainloopBwdSm80ILi2ELi2EN4cute5tupleIJNS5_1CILi128EEES8_NS7_ILi64EEEEEENS_6half_tEfNS_4arch4Sm80ELb0ELb1ELb1ELb0ELb1ELb0ELb0ELb0ELi2ELi4ELi4ELi4ELb0EEENS1_21CollectiveEpilogueBwdISA_SB_SD_Li256ELb0ELb0ELi2EEENS1_19SingleTileSchedulerILb0ELb0ELb0ELi128EEEEEEEEEvNT_6ParamsE$_ZN4cute3eso3ESOILb1ELb0EJNS_14ComposedLayoutINS_7SwizzleILi3ELi3ELi3EEENS_1CILi0EEENS_6LayoutINS_5tupleIJNS8_IJNS8_IJNS5_ILi4EEENS5_ILi8EEEEEENS8_IJS9_NS5_ILi1EEEEEEEEENS8_IJNS8_IJNS5_ILi2EEESF_SF_EEENS8_IJSF_SA_EEEEEEEEENS8_IJNS8_IJNS8_IJNS5_ILi128EEESC_EEENS8_IJNS5_ILi16EEES6_EEEEEENS8_IJNS8_IJNS5_ILi64EEESA_NS5_ILi512EEEEEENS8_IJNS5_ILi8192EEENS5_ILi1024EEEEEEEEEEEEEEEENS_10ViewEngineINS_8smem_ptrIPN7cutlass6half_tEEEEEEEC2ERKSY_RKS15_:
[----:B------:R-:W-:Y:S02]  /*7a50*/  IADD3 R6, R62, -c[0x0][0x20], RZ ;  /* 0x800008003e067a10 */ /* 0x000fe40007ffe0ff */
[----:B------:R-:W-:-:S03]  /*7a60*/  MOV R13, 0x0 ;  /* 0x00000000000d7802 */ /* 0x000fc60000000f00 */
[----:B------:R1:W-:Y:S01]  /*7a70*/  STL.64 [R6], R2 ;  /* 0x0000000206007387 */ /* 0x0003e20000100a00 */
[----:B------:R-:W-:Y:S05]  /*7a80*/  RET.REL.NODEC R12 `(_ZN7cutlass13device_kernelIN5flash19enable_sm80_to_sm89INS1_16FlashAttnBwdSm80INS1_25CollectiveMainloopBwdSm80ILi2ELi2EN4cute5tupleIJNS5_1CILi128EEES8_NS7_ILi64EEEEEENS_6half_tEfNS_4arch4Sm80ELb0ELb1ELb1ELb0ELb1ELb0ELb0ELb0ELi2ELi4ELi4ELi4ELb0EEENS1_21CollectiveEpilogueBwdISA_SB_SD_Li256ELb0ELb0ELi2EEENS1_19SingleTileSchedulerILb0ELb0ELb0ELi128EEEEEEEEEvNT_6ParamsE) ;  /* 0xffff85700c007950 */ /* 0x000fea0003c3ffff */
        .type           $_ZN7cutlass13device_kernelIN5flash19enable_sm80_to_sm89INS1_16FlashAttnBwdSm80INS1_25CollectiveMainloopBwdSm80ILi2ELi2EN4cute5tupleIJNS5_1CILi128EEES8_NS7_ILi64EEEEEENS_6half_tEfNS_4arch4Sm80ELb0ELb1ELb1ELb0ELb1ELb0ELb0ELb0ELi2ELi4ELi4ELi4ELb0EEENS1_21CollectiveEpilogueBwdISA_SB_SD_Li256ELb0ELb0ELi2EEENS1_19SingleTileSchedulerILb0ELb0ELb0ELi128EEEEEEEEEvNT_6ParamsE$_ZN4cute3eso3ESOILb1ELb0EJNS_14ComposedLayoutINS_7SwizzleILi3ELi3ELi3EEENS_1CILj0EEENS_6LayoutINS_5tupleIJNS5_ILi64EEENS5_ILi128EEEEEENS8_IJNS5_ILi1EEES9_EEEEEEENS_10ViewEngineINS_8smem_ptrIPN7cutlass6half_tEEEEEEEC2ERKSF_RKSM_,@function
        .size           $_ZN7cutlass13device_kernelIN5flash19enable_sm80_to_sm89INS1_16FlashAttnBwdSm80INS1_25CollectiveMainloopBwdSm80ILi2ELi2EN4cute5tupleIJNS5_1CILi128EEES8_NS7_ILi64EEEEEENS_6half_tEfNS_4arch4Sm80ELb0ELb1ELb1ELb0ELb1ELb0ELb0ELb0ELi2ELi4ELi4ELi4ELb0EEENS1_21CollectiveEpilogueBwdISA_SB_SD_Li256ELb0ELb0ELi2EEENS1_19SingleTileSchedulerILb0ELb0ELb0ELi128EEEEEEEEEvNT_6ParamsE$_ZN4cute3eso3ESOILb1ELb0EJNS_14ComposedLayoutINS_7SwizzleILi3ELi3ELi3EEENS_1CILj0EEENS_6LayoutINS_5tupleIJNS5_ILi64EEENS5_ILi128EEEEEENS8_IJNS5_ILi1EEES9_EEEEEEENS_10ViewEngineINS_8smem_ptrIPN7cutlass6half_tEEEEEEEC2ERKSF_RKSM_,($_ZN7cutlass13device_kernelIN5flash19enable_sm80_to_sm89INS1_16FlashAttnBwdSm80INS1_25CollectiveMainloopBwdSm80ILi2ELi2EN4cute5tupleIJNS5_1CILi128EEES8_NS7_ILi64EEEEEENS_6half_tEfNS_4arch4Sm80ELb0ELb1ELb1ELb0ELb1ELb0ELb0ELb0ELi2ELi4ELi4ELi4ELb0EEENS1_21CollectiveEpilogueBwdISA_SB_SD_Li256ELb0ELb0ELi2EEENS1_19SingleTileSchedulerILb0ELb0ELb0ELi128EEEEEEEEEvNT_6ParamsE$_ZN4cute3eso3ESOILb1ELb0EJNS_14ComposedLayoutINS_7SwizzleILi3ELi3ELi3EEENS_1CILj0EEENS_6LayoutINS_5tupleIJNS8_IJNS5_ILi8EEENS5_ILi16EEEEEENS8_IJNS5_ILi64EEENS5_ILi1EEEEEEEEENS8_IJNS8_IJSC_NS5_ILi512EEEEEENS8_IJSD_NS5_ILi0EEEEEEEEEEEEENS_10ViewEngineINS_8smem_ptrIPN7cutlass6half_tEEEEEEEC2ERKSM_RKST_ - $_ZN7cutlass13device_kernelIN5flash19enable_sm80_to_sm89INS1_16FlashAttnBwdSm80INS1_25CollectiveMainloopBwdSm80ILi2ELi2EN4cute5tupleIJNS5_1CILi128EEES8_NS7_ILi64EEEEEENS_6half_tEfNS_4arch4Sm80ELb0ELb1ELb1ELb0ELb1ELb0ELb0ELb0ELi2ELi4ELi4ELi4ELb0EEENS1_21CollectiveEpilogueBwdISA_SB_SD_Li256ELb0ELb0ELi2EEENS1_19SingleTileSchedulerILb0ELb0ELb0ELi128EEEEEEEEEvNT_6ParamsE$_ZN4cute3eso3ESOILb1ELb0EJNS_14ComposedLayoutINS_7SwizzleILi3ELi3ELi3EEENS_1CILj0EEENS_6LayoutINS_5tupleIJNS5_ILi64EEENS5_ILi128EEEEEENS8_IJNS5_ILi1EEES9_EEEEEEENS_10ViewEngineINS_8smem_ptrIPN7cutlass6half_tEEEEEEEC2ERKSF_RKSM_)
$_ZN7cutlass13device_kernelIN5flash19enable_sm80_to_sm89INS1_16FlashAttnBwdSm80INS1_25CollectiveMainloopBwdSm80ILi2ELi2EN4cute5tupleIJNS5_1CILi128EEES8_NS7_ILi64EEEEEENS_6half_tEfNS_4arch4Sm80ELb0ELb1ELb1ELb0ELb1ELb0ELb0ELb0ELi2ELi4ELi4ELi4ELb0EEENS1_21CollectiveEpilogueBwdISA_SB_SD_Li256ELb0ELb0ELi2EEENS1_19SingleTileSchedulerILb0ELb0ELb0ELi128EEEEEEEEEvNT_6ParamsE$_ZN4cute3eso3ESOILb1ELb0EJNS_14ComposedLayoutINS_7SwizzleILi3ELi3ELi3EEENS_1CILj0EEENS_6LayoutINS_5tupleIJNS5_ILi64EEENS5_ILi128EEEEEENS8_IJNS5_ILi1EEES9_EEEEEEENS_10ViewEngineINS_8smem_ptrIPN7cutlass6half_tEEEEEEEC2ERKSF_RKSM_:
[----:B------:R-:W-:Y:S02]  /*7a90*/  IADD3 R5, R62, -c[0x0][0x20], RZ ;  /* 0x800008003e057a10 */ /* 0x000fe40007ffe0ff */
[----:B------:R-:W-:-:S03]  /*7aa0*/  MOV R7, 0x0 ;  /* 0x0000000000077802 */ /* 0x000fc60000000f00 */
[----:B------:R1:W-:Y:S01]  /*7ab0*/  STL.64 [R5], R2 ;  /* 0x0000000205007387 */ /* 0x0003e20000100a00 */
[----:B------:R-:W-:Y:S05]  /*7ac0*/  RET.REL.NODEC R6 `(_ZN7cutlass13device_kernelIN5flash19enable_sm80_to_sm89INS1_16FlashAttnBwdSm80INS1_25CollectiveMainloopBwdSm80ILi2ELi2EN4cute5tupleIJNS5_1CILi128EEES8_NS7_ILi64EEEEEENS_6half_tEfNS_4arch4Sm80ELb0ELb1ELb1ELb0ELb1ELb0ELb0ELb0ELi2ELi4ELi4ELi4ELb0EEENS1_21CollectiveEpilogueBwdISA_SB_SD_Li256ELb0ELb0ELi2EEENS1_19SingleTileSchedulerILb0ELb0ELb0ELi128EEEEEEEEEvNT_6ParamsE) ;  /* 0xffff853006007950 */ /* 0x000fea0003c3ffff */
        .type           $_ZN7cutlass13device_kernelIN5flash19enable_sm80_to_sm89INS1_16FlashAttnBwdSm80INS1_25CollectiveMainloopBwdSm80ILi2ELi2EN4cute5tupleIJNS5_1CILi128EEES8_NS7_ILi64EEEEEENS_6half_tEfNS_4arch4Sm80ELb0ELb1ELb1ELb0ELb1ELb0ELb0ELb0ELi2ELi4ELi4ELi4ELb0EEENS1_21CollectiveEpilogueBwdISA_SB_SD_Li256ELb0ELb0ELi2EEENS1_19SingleTileSchedulerILb0ELb0ELb0ELi128EEEEEEEEEvNT_6ParamsE$_ZN4cute3eso3ESOILb1ELb0EJNS_14ComposedLayoutINS_7SwizzleILi3ELi3ELi3EEENS_1CILj0EEENS_6LayoutINS_5tupleIJNS8_IJNS5_ILi8EEENS5_ILi16EEEEEENS8_IJNS5_ILi64EEENS5_ILi1EEEEEEEEENS8_IJNS8_IJSC_NS5_ILi512EEEEEENS8_IJSD_NS5_ILi0EEEEEEEEEEEEENS_10ViewEngineINS_8smem_ptrIPN7cutlass6half_tEEEEEEEC2ERKSM_RKST_,@function
        .size           $_ZN7cutlass13device_kernelIN5flash19enable_sm80_to_sm89INS1_16FlashAttnBwdSm80INS1_25CollectiveMainloopBwdSm80ILi2ELi2EN4cute5tupleIJNS5_1CILi128EEES8_NS7_ILi64EEEEEENS_6half_tEfNS_4arch4Sm80ELb0ELb1ELb1ELb0ELb1ELb0ELb0ELb0ELi2ELi4ELi4ELi4ELb0EEENS1_21CollectiveEpilogueBwdISA_SB_SD_Li256ELb0ELb0ELi2EEENS1_19SingleTileSchedulerILb0ELb0ELb0ELi128EEEEEEEEEvNT_6ParamsE$_ZN4cute3eso3ESOILb1ELb0EJNS_14ComposedLayoutINS_7SwizzleILi3ELi3ELi3EEENS_1CILj0EEENS_6LayoutINS_5tupleIJNS8_IJNS5_ILi8EEENS5_ILi16EEEEEENS8_IJNS5_ILi64EEENS5_ILi1EEEEEEEEENS8_IJNS8_IJSC_NS5_ILi512EEEEEENS8_IJSD_NS5_ILi0EEEEEEEEEEEEENS_10ViewEngineINS_8smem_ptrIPN7cutlass6half_tEEEEEEEC2ERKSM_RKST_,($_ZN7cutlass13device_kernelIN5flash19enable_sm80_to_sm89INS1_16FlashAttnBwdSm80INS1_25CollectiveMainloopBwdSm80ILi2ELi2EN4cute5tupleIJNS5_1CILi128EEES8_NS7_ILi64EEEEEENS_6half_tEfNS_4arch4Sm80ELb0ELb1ELb1ELb0ELb1ELb0ELb0ELb0ELi2ELi4ELi4ELi4ELb0EEENS1_21CollectiveEpilogueBwdISA_SB_SD_Li256ELb0ELb0ELi2EEENS1_19SingleTileSchedulerILb0ELb0ELb0ELi128EEEEEEEEEvNT_6ParamsE$_ZN4cute3eso3ESOILb1ELb0EJNS_14ComposedLayoutINS_7SwizzleILi3ELi3ELi3EEENS_1CILj0EEENS_6LayoutINS_5tupleIJNS8_IJNS8_IJNS5_ILi4EEENS5_ILi8EEEEEENS8_IJNS5_ILi2EEENS5_ILi1EEEEEEEEENS8_IJNS8_IJSC_SC_EEESB_EEEEEENS8_IJNS8_IJNS8_IJNS5_ILi128EEESD_EEENS8_IJSA_NS5_ILi0EEEEEEEEENS8_IJNS8_IJNS5_ILi64EEENS5_ILi512EEEEEENS8_IJNS5_ILi16EEENS5_ILi1024EEEEEEEEEEEEEEEENS_10ViewEngineINS_8smem_ptrIPN7cutlass6half_tEEEEEEEC2ERKSX_RKS14_ - $_ZN7cutlass13device_kernelIN5flash19enable_sm80_to_sm89INS1_16FlashAttnBwdSm80INS1_25CollectiveMainloopBwdSm80ILi2ELi2EN4cute5tupleIJNS5_1CILi128EEES8_NS7_ILi64EEEEEENS_6half_tEfNS_4arch4Sm80ELb0ELb1ELb1ELb0ELb1ELb0ELb0ELb0ELi2ELi4ELi4ELi4ELb0EEENS1_21CollectiveEpilogueBwdISA_SB_SD_Li256ELb0ELb0ELi2EEENS1_19SingleTileSchedulerILb0ELb0ELb0ELi128EEEEEEEEEvNT_6ParamsE$_ZN4cute3eso3ESOILb1ELb0EJNS_14ComposedLayoutINS_7SwizzleILi3ELi3ELi3EEENS_1CILj0EEENS_6LayoutINS_5tupleIJNS8_IJNS5_ILi8EEENS5_ILi16EEEEEENS8_IJNS5_ILi64EEENS5_ILi1EEEEEEEEENS8_IJNS8_IJSC_NS5_ILi512EEEEEENS8_IJSD_NS5_ILi0EEEEEEEEEEEEENS_10ViewEngineINS_8smem_ptrIPN7cutlass6half_tEEEEEEEC2ERKSM_RKST_)
$_ZN7cutlass13device_kernelIN5flash19enable_sm80_to_sm89INS1_16FlashAttnBwdSm80INS1_25CollectiveMainloopBwdSm80ILi2ELi2EN4cute5tupleIJNS5_1CILi128EEES8_NS7_ILi64EEEEEENS_6half_tEfNS_4arch4Sm80ELb0ELb1ELb1ELb0ELb1ELb0ELb0ELb0ELi2ELi4ELi4ELi4ELb0EEENS1_21CollectiveEpilogueBwdISA_SB_SD_Li256ELb0ELb0ELi2EEENS1_19SingleTileSchedulerILb0ELb0ELb0ELi128EEEEEEEEEvNT_6ParamsE$_ZN4cute3eso3ESOILb1ELb0EJNS_14ComposedLayoutINS_7SwizzleILi3ELi3ELi3EEENS_1CILj0EEENS_6LayoutINS_5tupleIJNS8_IJNS5_ILi8EEENS5_ILi16EEEEEENS8_IJNS5_ILi64EEENS5_ILi1EEEEEEEEENS8_IJNS8_IJSC_NS5_ILi512EEEEEENS8_IJSD_NS5_ILi0EEEEEEEEEEEEENS_10ViewEngineINS_8smem_ptrIPN7cutlass6half_tEEEEEEEC2ERKSM_RKST_:
[----:B------:R-:W-:Y:S02]  /*7ad0*/  IADD3 R4, R62, -c[0x0][0x20], RZ ;  /* 0x800008003e047a10 */ /* 0x000fe40007ffe0ff */
[----:B------:R-:W-:-:S03]  /*7ae0*/  MOV R7, 0x0 ;  /* 0x0000000000077802 */ /* 0x000fc60000000f00 */
[----:B------:R1:W-:Y:S01]  /*7af0*/  STL.64 [R4], R2 ;  /* 0x0000000204007387 */ /* 0x0003e20000100a00 */
[----:B------:R-:W-:Y:S05]  /*7b00*/  RET.REL.NODEC R6 `(_ZN7cutlass13device_kernelIN5flash19enable_sm80_to_sm89INS1_16FlashAttnBwdSm80INS1_25CollectiveMainloopBwdSm80ILi2ELi2EN4cute5tupleIJNS5_1CILi128EEES8_NS7_ILi64EEEEEENS_6half_tEfNS_4arch4Sm80ELb0ELb1ELb1ELb0ELb1ELb0ELb0ELb0ELi2ELi4ELi4ELi4ELb0EEENS1_21CollectiveEpilogueBwdISA_SB_SD_Li256ELb0ELb0ELi2EEENS1_19SingleTileSchedulerILb0ELb0ELb0ELi128EEEEEEEEEvNT_6ParamsE) ;  /* 0xffff84f006007950 */ /* 0x000fea0003c3ffff */
        .type           $_ZN7cutlass13device_kernelIN5flash19enable_sm80_to_sm89INS1_16FlashAttnBwdSm80INS1_25CollectiveMainloopBwdSm80ILi2ELi2EN4cute5tupleIJNS5_1CILi128EEES8_NS7_ILi64EEEEEENS_6half_tEfNS_4arch4Sm80ELb0ELb1ELb1ELb0ELb1ELb0ELb0ELb0ELi2ELi4ELi4ELi4ELb0EEENS1_21CollectiveEpilogueBwdISA_SB_SD_Li256ELb0ELb0ELi2EEENS1_19SingleTileSchedulerILb0ELb0ELb0ELi128EEEEEEEEEvNT_6ParamsE$_ZN4cute3eso3ESOILb1ELb0EJNS_14ComposedLayoutINS_7SwizzleILi3ELi3ELi3EEENS_1CILj0EEENS_6LayoutINS_5tupleIJNS8_IJNS8_IJNS5_ILi4EEENS5_ILi8EEEEEENS8_IJNS5_ILi2EEENS5_ILi1EEEEEEEEENS8_IJNS8_IJSC_SC_EEESB_EEEEEENS8_IJNS8_IJNS8_IJNS5_ILi128EEESD_EEENS8_IJSA_NS5_ILi0EEEEEEEEENS8_IJNS8_IJNS5_ILi64EEENS5_ILi512EEEEEENS8_IJNS5_ILi16EEENS5_ILi1024EEEEEEEEEEEEEEEENS_10ViewEngineINS_8smem_ptrIPN7cutlass6half_tEEEEEEEC2ERKSX_RKS14_,@function
        .size           $_ZN7cutlass13device_kernelIN5flash19enable_sm80_to_sm89INS1_16FlashAttnBwdSm80INS1_25CollectiveMainloopBwdSm80ILi2ELi2EN4cute5tupleIJNS5_1CILi128EEES8_NS7_ILi64EEEEEENS_6half_tEfNS_4arch4Sm80ELb0ELb1ELb1ELb0ELb1ELb0ELb0ELb0ELi2ELi4ELi4ELi4ELb0EEENS1_21CollectiveEpilogueBwdISA_SB_SD_Li256ELb0ELb0ELi2EEENS1_19SingleTileSchedulerILb0ELb0ELb0ELi128EEEEEEEEEvNT_6ParamsE$_ZN4cute3eso3ESOILb1ELb0EJNS_14ComposedLayoutINS_7SwizzleILi3ELi3ELi3EEENS_1CILj0EEENS_6LayoutINS_5tupleIJNS8_IJNS8_IJNS5_ILi4EEENS5_ILi8EEEEEENS8_IJNS5_ILi2EEENS5_ILi1EEEEEEEEENS8_IJNS8_IJSC_SC_EEESB_EEEEEENS8_IJNS8_IJNS8_IJNS5_ILi128EEESD_EEENS8_IJSA_NS5_ILi0EEEEEEEEENS8_IJNS8_IJNS5_ILi64EEENS5_ILi512EEEEEENS8_IJNS5_ILi16EEENS5_ILi1024EEEEEEEEEEEEEEEENS_10ViewEngineINS_8smem_ptrIPN7cutlass6half_tEEEEEEEC2ERKSX_RKS14_,($_ZN7cutlass13device_kernelIN5flash19enable_sm80_to_sm89INS1_16FlashAttnBwdSm80INS1_25CollectiveMainloopBwdSm80ILi2ELi2EN4cute5tupleIJNS5_1CILi128EEES8_NS7_ILi64EEEEEENS_6half_tEfNS_4arch4Sm80ELb0ELb1ELb1ELb0ELb1ELb0ELb0ELb0ELi2ELi4ELi4ELi4ELb0EEENS1_21CollectiveEpilogueBwdISA_SB_SD_Li256ELb0ELb0ELi2EEENS1_19SingleTileSchedulerILb0ELb0ELb0ELi128EEEEEEEEEvNT_6ParamsE$_ZN4cute3eso3ESOILb1ELb0EJNS_14ComposedLayoutINS_7SwizzleILi3ELi3ELi3EEENS_1CILj0EEENS_6LayoutINS_5tupleIJNS8_IJNS8_IJNS5_ILi4EEENS5_ILi8EEEEEENS8_IJS9_NS5_ILi1EEEEEEEEENS8_IJNS8_IJNS5_ILi2EEESF_SF_EEENS8_IJSF_S9_EEEEEEEEENS8_IJNS8_IJNS8_IJSF_NS5_ILi64EEEEEENS8_IJNS5_ILi1024EEENS5_ILi0EEEEEEEEENS8_IJNS8_IJSC_NS5_ILi512EEESA_EEENS8_IJNS5_ILi4096EEENS5_ILi16EEEEEEEEEEEEEEEENS_10ViewEngineINS_8smem_ptrIPN7cutlass6half_tEEEEEEEC2ERKSY_RKS15_ - $_ZN7cutlass13device_kernelIN5flash19enable_sm80_to_sm89INS1_16FlashAttnBwdSm80INS1_25CollectiveMainloopBwdSm80ILi2ELi2EN4cute5tupleIJNS5_1CILi128EEES8_NS7_ILi64EEEEEENS_6half_tEfNS_4arch4Sm80ELb0ELb1ELb1ELb0ELb1ELb0ELb0ELb0ELi2ELi4ELi4ELi4ELb0EEENS1_21CollectiveEpilogueBwdISA_SB_SD_Li256ELb0ELb0ELi2EEENS1_19SingleTileSchedulerILb0ELb0ELb0ELi128EEEEEEEEEvNT_6ParamsE$_ZN4cute3eso3ESOILb1ELb0EJNS_14ComposedLayoutINS_7SwizzleILi3ELi3ELi3EEENS_1CILj0EEENS_6LayoutINS_5tupleIJNS8_IJNS8_IJNS5_ILi4EEENS5_ILi8EEEEEENS8_IJNS5_ILi2EEENS5_ILi1EEEEEEEEENS8_IJNS8_IJSC_SC_EEESB_EEEEEENS8_IJNS8_IJNS8_IJNS5_ILi128EEESD_EEENS8_IJSA_NS5_ILi0EEEEEEEEENS8_IJNS8_IJNS5_ILi64EEENS5_ILi512EEEEEENS8_IJNS5_ILi16EEENS5_ILi1024EEEEEEEEEEEEEEEENS_10ViewEngineINS_8smem_ptrIPN7cutlass6half_tEEEEEEEC2ERKSX_RKS14_)
$_ZN7cutlass13device_kernelIN5flash19enable_sm80_to_sm89INS1_16FlashAttnBwdSm80INS1_25CollectiveMainloopBwdSm80ILi2ELi2EN4cute5tupleIJNS5_1CILi128EEES8_NS7_ILi64EEEEEENS_6half_tEfNS_4arch4Sm80ELb0ELb1ELb1ELb0ELb1ELb0ELb0ELb0ELi2ELi4ELi4ELi4ELb0EEENS1_21CollectiveEpilogueBwdISA_SB_SD_Li256ELb0ELb0ELi2EEENS1_19SingleTileSchedulerILb0ELb0ELb0ELi128EEEEEEEEEvNT_6ParamsE$_ZN4cute3eso3ESOILb1ELb0EJNS_14ComposedLayoutINS_7SwizzleILi3ELi3ELi3EEENS_1CILj0EEENS_6LayoutINS_5tupleIJNS8_IJNS8_IJNS5_ILi4EEENS5_ILi8EEEEEENS8_IJNS5_ILi2EEENS5_ILi1EEEEEEEEENS8_IJNS8_IJSC_SC_EEESB_EEEEEENS8_IJNS8_IJNS8_IJNS5_ILi128EEESD_EEENS8_IJSA_NS5_ILi0EEEEEEEEENS8_IJNS8_IJNS5_ILi64EEENS5_ILi512EEEEEENS8_IJNS5_ILi16EEENS5_ILi1024EEEEEEEEEEEEEEEENS_10ViewEngineINS_8smem_ptrIPN7cutlass6half_tEEEEEEEC2ERKSX_RKS14_:
[----:B------:R-:W-:Y:S02]  /*7b10*/  IADD3 R5, R62, -c[0x0][0x20], RZ ;  /* 0x800008003e057a10 */ /* 0x000fe40007ffe0ff */
[----:B------:R-:W-:-:S03]  /*7b20*/  MOV R7, 0x0 ;  /* 0x0000000000077802 */ /* 0x000fc60000000f00 */
[----:B------:R1:W-:Y:S01]  /*7b30*/  STL.64 [R5], R2 ;  /* 0x0000000205007387 */ /* 0x0003e20000100a00 */
[----:B------:R-:W-:Y:S05]  /*7b40*/  RET.REL.NODEC R6 `(_ZN7cutlass13device_kernelIN5flash19enable_sm80_to_sm89INS1_16FlashAttnBwdSm80INS1_25CollectiveMainloopBwdSm80ILi2ELi2EN4cute5tupleIJNS5_1CILi128EEES8_NS7_ILi64EEEEEENS_6half_tEfNS_4arch4Sm80ELb0ELb1ELb1ELb0ELb1ELb0ELb0ELb0ELi2ELi4ELi4ELi4ELb0EEENS1_21CollectiveEpilogueBwdISA_SB_SD_Li256ELb0ELb0ELi2EEENS1_19SingleTileSchedulerILb0ELb0ELb0ELi128EEEEEEEEEvNT_6ParamsE) ;  /* 0xffff84b006007950 */ /* 0x000fea0003c3ffff */
        .type           $_ZN7cutlass13device_kernelIN5flash19enable_sm80_to_sm89INS1_16FlashAttnBwdSm80INS1_25CollectiveMainloopBwdSm80ILi2ELi2EN4cute5tupleIJNS5_1CILi128EEES8_NS7_ILi64EEEEEENS_6half_tEfNS_4arch4Sm80ELb0ELb1ELb1ELb0ELb1ELb0ELb0ELb0ELi2ELi4ELi4ELi4ELb0EEENS1_21CollectiveEpilogueBwdISA_SB_SD_Li256ELb0ELb0ELi2EEENS1_19SingleTileSchedulerILb0ELb0ELb0ELi128EEEEEEEEEvNT_6ParamsE$_ZN4cute3eso3ESOILb1ELb0EJNS_14ComposedLayoutINS_7SwizzleILi3ELi3ELi3EEENS_1CILj0EEENS_6LayoutINS_5tupleIJNS8_IJNS8_IJNS5_ILi4EEENS5_ILi8EEEEEENS8_IJS9_NS5_ILi1EEEEEEEEENS8_IJNS8_IJNS5_ILi2EEESF_SF_EEENS8_IJSF_S9_EEEEEEEEENS8_IJNS8_IJNS8_IJSF_NS5_ILi64EEEEEENS8_IJNS5_ILi1024EEENS5_ILi0EEEEEEEEENS8_IJNS8_IJSC_NS5_ILi512EEESA_EEENS8_IJNS5_ILi4096EEENS5_ILi16EEEEEEEEEEEEEEEENS_10ViewEngineINS_8smem_ptrIPN7cutlass6half_tEEEEEEEC2ERKSY_RKS15_,@function
        .size           $_ZN7cutlass13device_kernelIN5flash19enable_sm80_to_sm89INS1_16FlashAttnBwdSm80INS1_25CollectiveMainloopBwdSm80ILi2ELi2EN4cute5tupleIJNS5_1CILi128EEES8_NS7_ILi64EEEEEENS_6half_tEfNS_4arch4Sm80ELb0ELb1ELb1ELb0ELb1ELb0ELb0ELb0ELi2ELi4ELi4ELi4ELb0EEENS1_21CollectiveEpilogueBwdISA_SB_SD_Li256ELb0ELb0ELi2EEENS1_19SingleTileSchedulerILb0ELb0ELb0ELi128EEEEEEEEEvNT_6ParamsE$_ZN4cute3eso3ESOILb1ELb0EJNS_14ComposedLayoutINS_7SwizzleILi3ELi3ELi3EEENS_1CILj0EEENS_6LayoutINS_5tupleIJNS8_IJNS8_IJNS5_ILi4EEENS5_ILi8EEEEEENS8_IJS9_NS5_ILi1EEEEEEEEENS8_IJNS8_IJNS5_ILi2EEESF_SF_EEENS8_IJSF_S9_EEEEEEEEENS8_IJNS8_IJNS8_IJSF_NS5_ILi64EEEEEENS8_IJNS5_ILi1024EEENS5_ILi0EEEEEEEEENS8_IJNS8_IJSC_NS5_ILi512EEESA_EEENS8_IJNS5_ILi4096EEENS5_ILi16EEEEEEEEEEEEEEEENS_10ViewEngineINS_8smem_ptrIPN7cutlass6half_tEEEEEEEC2ERKSY_RKS15_,($_ZN7cutlass13device_kernelIN5flash19enable_sm80_to_sm89INS1_16FlashAttnBwdSm80INS1_25CollectiveMainloopBwdSm80ILi2ELi2EN4cute5tupleIJNS5_1CILi128EEES8_NS7_ILi64EEEEEENS_6half_tEfNS_4arch4Sm80ELb0ELb1ELb1ELb0ELb1ELb0ELb0ELb0ELi2ELi4ELi4ELi4ELb0EEENS1_21CollectiveEpilogueBwdISA_SB_SD_Li256ELb0ELb0ELi2EEENS1_19SingleTileSchedulerILb0ELb0ELb0ELi128EEEEEEEEEvNT_6ParamsE$_ZN4cute3eso3ESOILb1ELb0EJNS_1CILi1EEENS_5tupleIJNS2_ILi8EEEiiEEENS2_ILi64EEENS4_IJiNS2_ILi144EEENS2_ILi288EEEEEENS2_ILi512EEEEEC2ERKS3_RKS6_RKS7_RKSA_RKSB_ - $_ZN7cutlass13device_kernelIN5flash19enable_sm80_to_sm89INS1_16FlashAttnBwdSm80INS1_25CollectiveMainloopBwdSm80ILi2ELi2EN4cute5tupleIJNS5_1CILi128EEES8_NS7_ILi64EEEEEENS_6half_tEfNS_4arch4Sm80ELb0ELb1ELb1ELb0ELb1ELb0ELb0ELb0ELi2ELi4ELi4ELi4ELb0EEENS1_21CollectiveEpilogueBwdISA_SB_SD_Li256ELb0ELb0ELi2EEENS1_19SingleTileSchedulerILb0ELb0ELb0ELi128EEEEEEEEEvNT_6ParamsE$_ZN4cute3eso3ESOILb1ELb0EJNS_14ComposedLayoutINS_7SwizzleILi3ELi3ELi3EEENS_1CILj0EEENS_6LayoutINS_5tupleIJNS8_IJNS8_IJNS5_ILi4EEENS5_ILi8EEEEEENS8_IJS9_NS5_ILi1EEEEEEEEENS8_IJNS8_IJNS5_ILi2EEESF_SF_EEENS8_IJSF_S9_EEEEEEEEENS8_IJNS8_IJNS8_IJSF_NS5_ILi64EEEEEENS8_IJNS5_ILi1024EEENS5_ILi0EEEEEEEEENS8_IJNS8_IJSC_NS5_ILi512EEESA_EEENS8_IJNS5_ILi4096EEENS5_ILi16EEEEEEEEEEEEEEEENS_10ViewEngineINS_8smem_ptrIPN7cutlass6half_tEEEEEEEC2ERKSY_RKS15_)
$_ZN7cutlass13device_kernelIN5flash19enable_sm80_to_sm89INS1_16FlashAttnBwdSm80INS1_25CollectiveMainloopBwdSm80ILi2ELi2EN4cute5tupleIJNS5_1CILi128EEES8_NS7_ILi64EEEEEENS_6half_tEfNS_4arch4Sm80ELb0ELb1ELb1ELb0ELb1ELb0ELb0ELb0ELi2ELi4ELi4ELi4ELb0EEENS1_21CollectiveEpilogueBwdISA_SB_SD_Li256ELb0ELb0ELi2EEENS1_19SingleTileSchedulerILb0ELb0ELb0ELi128EEEEEEEEEvNT_6ParamsE$_ZN4cute3eso3ESOILb1ELb0EJNS_14ComposedLayoutINS_7SwizzleILi3ELi3ELi3EEENS_1CILj0EEENS_6LayoutINS_5tupleIJNS8_IJNS8_IJNS5_ILi4EEENS5_ILi8EEEEEENS8_IJS9_NS5_ILi1EEEEEEEEENS8_IJNS8_IJNS5_ILi2EEESF_SF_EEENS8_IJSF_S9_EEEEEEEEENS8_IJNS8_IJNS8_IJSF_NS5_ILi64EEEEEENS8_IJNS5_ILi1024EEENS5_ILi0EEEEEEEEENS8_IJNS8_IJSC_NS5_ILi512EEESA_EEENS8_IJNS5_ILi4096EEENS5_ILi16EEEEEEEEEEEEEEEENS_10ViewEngineINS_8smem_ptrIPN7cutlass6half_tEEEEEEEC2ERKSY_RKS15_:
[----:B------:R-:W-:Y:S02]  /*7b50*/  IADD3 R4, R62, -c[0x0][0x20], RZ ;  /* 0x800008003e047a10 */ /* 0x000fe40007ffe0ff */
[----:B------:R-:W-:-:S03]  /*7b60*/  MOV R7, 0x0 ;  /* 0x0000000000077802 */ /* 0x000fc60000000f00 */
[----:B------:R1:W-:Y:S01]  /*7b70*/  STL.64 [R4], R2 ;  /* 0x0000000204007387 */ /* 0x0003e20000100a00 */
[----:B------:R-:W-:Y:S05]  /*7b80*/  RET.REL.NODEC R6 `(_ZN7cutlass13device_kernelIN5flash19enable_sm80_to_sm89INS1_16FlashAttnBwdSm80INS1_25CollectiveMainloopBwdSm80ILi2ELi2EN4cute5tupleIJNS5_1CILi128EEES8_NS7_ILi64EEEEEENS_6half_tEfNS_4arch4Sm80ELb0ELb1ELb1ELb0ELb1ELb0ELb0ELb0ELi2ELi4ELi4ELi4ELb0EEENS1_21CollectiveEpilogueBwdISA_SB_SD_Li256ELb0ELb0ELi2EEENS1_19SingleTileSchedulerILb0ELb0ELb0ELi128EEEEEEEEEvNT_6ParamsE) ;  /* 0xffff847006007950 */ /* 0x000fea0003c3ffff */
        .type           $_ZN7cutlass13device_kernelIN5flash19enable_sm80_to_sm89INS1_16FlashAttnBwdSm80INS1_25CollectiveMainloopBwdSm80ILi2ELi2EN4cute5tupleIJNS5_1CILi128EEES8_NS7_ILi64EEEEEENS_6half_tEfNS_4arch4Sm80ELb0ELb1ELb1ELb0ELb1ELb0ELb0ELb0ELi2ELi4ELi4ELi4ELb0EEENS1_21CollectiveEpilogueBwdISA_SB_SD_Li256ELb0ELb0ELi2EEENS1_19SingleTileSchedulerILb0ELb0ELb0ELi128EEEEEEEEEvNT_6ParamsE$_ZN4cute3eso3ESOILb1ELb0EJNS_1CILi1EEENS_5tupleIJNS2_ILi8EEEiiEEENS2_ILi64EEENS4_IJiNS2_ILi144EEENS2_ILi288EEEEEENS2_ILi512EEEEEC2ERKS3_RKS6_RKS7_RKSA_RKSB_,@function
        .size           $_ZN7cutlass13device_kernelIN5flash19enable_sm80_to_sm89INS1_16FlashAttnBwdSm80INS1_25CollectiveMainloopBwdSm80ILi2ELi2EN4cute5tupleIJNS5_1CILi128EEES8_NS7_ILi64EEEEEENS_6half_tEfNS_4arch4Sm80ELb0ELb1ELb1ELb0ELb1ELb0ELb0ELb0ELi2ELi4ELi4ELi4ELb0EEENS1_21CollectiveEpilogueBwdISA_SB_SD_Li256ELb0ELb0ELi2EEENS1_19SingleTileSchedulerILb0ELb0ELb0ELi128EEEEEEEEEvNT_6ParamsE$_ZN4cute3eso3ESOILb1ELb0EJNS_1CILi1EEENS_5tupleIJNS2_ILi8EEEiiEEENS2_ILi64EEENS4_IJiNS2_ILi144EEENS2_ILi288EEEEEENS2_ILi512EEEEEC2ERKS3_RKS6_RKS7_RKSA_RKSB_,($_ZN7cutlass13device_kernelIN5flash19enable_sm80_to_sm89INS1_16FlashAttnBwdSm80INS1_25CollectiveMainloopBwdSm80ILi2ELi2EN4cute5tupleIJNS5_1CILi128EEES8_NS7_ILi64EEEEEENS_6half_tEfNS_4arch4Sm80ELb0ELb1ELb1ELb0ELb1ELb0ELb0ELb0ELi2ELi4ELi4ELi4ELb0EEENS1_21CollectiveEpilogueBwdISA_SB_SD_Li256ELb0ELb0ELi2EEENS1_19SingleTileSchedulerILb0ELb0ELb0ELi128EEEEEEEEEvNT_6ParamsE$_ZN4cute3eso3ESOILb1ELb0EJNS_1CILi1EEENS_5tupleIJiiiEEENS2_ILi64EEENS4_IJNS2_ILi72EEENS2_ILi144EEENS2_ILi288EEEEEENS2_ILi512EEEEEC2ERKS3_RKS5_RKS6_RKSA_RKSB_ - $_ZN7cutlass13device_kernelIN5flash19enable_sm80_to_sm89INS1_16FlashAttnBwdSm80INS1_25CollectiveMainloopBwdSm80ILi2ELi2EN4cute5tupleIJNS5_1CILi128EEES8_NS7_ILi64EEEEEENS_6half_tEfNS_4arch4Sm80ELb0ELb1ELb1ELb0ELb1ELb0ELb0ELb0ELi2ELi4ELi4ELi4ELb0EEENS1_21CollectiveEpilogueBwdISA_SB_SD_Li256ELb0ELb0ELi2EEENS1_19SingleTileSchedulerILb0ELb0ELb0ELi128EEEEEEEEEvNT_6ParamsE$_ZN4cute3eso3ESOILb1ELb0EJNS_1CILi1EEENS_5tupleIJNS2_ILi8EEEiiEEENS2_ILi64EEENS4_IJiNS2_ILi144EEENS2_ILi288EEEEEENS2_ILi512EEEEEC2ERKS3_RKS6_RKS7_RKSA_RKSB_)
$_ZN7cutlass13device_kernelIN5flash19enable_sm80_to_sm89INS1_16FlashAttnBwdSm80INS1_25CollectiveMainloopBwdSm80ILi2ELi2EN4cute5tupleIJNS5_1CILi128EEES8_NS7_ILi64EEEEEENS_6half_tEfNS_4arch4Sm80ELb0ELb1ELb1ELb0ELb1ELb0ELb0ELb0ELi2ELi4ELi4ELi4ELb0EEENS1_21CollectiveEpilogueBwdISA_SB_SD_Li256ELb0ELb0ELi2EEENS1_19SingleTileSchedulerILb0ELb0ELb0ELi128EEEEEEEEEvNT_6ParamsE$_ZN4cute3eso3ESOILb1ELb0EJNS_1CILi1EEENS_5tupleIJNS2_ILi8EEEiiEEENS2_ILi64EEENS4_IJiNS2_ILi144EEENS2_ILi288EEEEEENS2_ILi512EEEEEC2ERKS3_RKS6_RKS7_RKSA_RKSB_:
        /* <DEDUP_REMOVED lines=8> */
[----:B------:R-:W-:Y:S05]  /*7c10*/  RET.REL.NODEC R34 `(_ZN7cutlass13device_kernelIN5flash19enable_sm80_to_sm89INS1_16FlashAttnBwdSm80INS1_25CollectiveMainloopBwdSm80ILi2ELi2EN4cute5tupleIJNS5_1CILi128EEES8_NS7_ILi64EEEEEENS_6half_tEfNS_4arch4Sm80ELb0ELb1ELb1ELb0ELb1ELb0ELb0ELb0ELi2ELi4ELi4ELi4ELb0EEENS1_21CollectiveEpilogueBwdISA_SB_SD_Li256ELb0ELb0ELi2EEENS1_19SingleTileSchedulerILb0ELb0ELb0ELi128EEEEEEEEEvNT_6ParamsE) ;  /* 0xffff83e022007950 */ /* 0x000fea0003c3ffff */
        .type           $_ZN7cutlass13device_kernelIN5flash19enable_sm80_to_sm89INS1_16FlashAttnBwdSm80INS1_25CollectiveMainloopBwdSm80ILi2ELi2EN4cute5tupleIJNS5_1CILi128EEES8_NS7_ILi64EEEEEENS_6half_tEfNS_4arch4Sm80ELb0ELb1ELb1ELb0ELb1ELb0ELb0ELb0ELi2ELi4ELi4ELi4ELb0EEENS1_21CollectiveEpilogueBwdISA_SB_SD_Li256ELb0ELb0ELi2EEENS1_19SingleTileSchedulerILb0ELb0ELb0ELi128EEEEEEEEEvNT_6ParamsE$_ZN4cute3eso3ESOILb1ELb0EJNS_1CILi1EEENS_5tupleIJiiiEEENS2_ILi64EEENS4_IJNS2_ILi72EEENS2_ILi144EEENS2_ILi288EEEEEENS2_ILi512EEEEEC2ERKS3_RKS5_RKS6_RKSA_RKSB_,@function
        .size           $_ZN7cutlass13device_kernelIN5flash19enable_sm80_to_sm89INS1_16FlashAttnBwdSm80INS1_25CollectiveMainloopBwdSm80ILi2ELi2EN4cute5tupleIJNS5_1CILi128EEES8_NS7_ILi64EEEEEENS_6half_tEfNS_4arch4Sm80ELb0ELb1ELb1ELb0ELb1ELb0ELb0ELb0ELi2ELi4ELi4ELi4ELb0EEENS1_21CollectiveEpilogueBwdISA_SB_SD_Li256ELb0ELb0ELi2EEENS1_19SingleTileSchedulerILb0ELb0ELb0ELi128EEEEEEEEEvNT_6ParamsE$_ZN4cute3eso3ESOILb1ELb0EJNS_1CILi1EEENS_5tupleIJiiiEEENS2_ILi64EEENS4_IJNS2_ILi72EEENS2_ILi144EEENS2_ILi288EEEEEENS2_ILi512EEEEEC2ERKS3_RKS5_RKS6_RKSA_RKSB_,($_ZN7cutlass13device_kernelIN5flash19enable_sm80_to_sm89INS1_16FlashAttnBwdSm80INS1_25CollectiveMainloopBwdSm80ILi2ELi2EN4cute5tupleIJNS5_1CILi128EEES8_NS7_ILi64EEEEEENS_6half_tEfNS_4arch4Sm80ELb0ELb1ELb1ELb0ELb1ELb0ELb0ELb0ELi2ELi4ELi4ELi4ELb0EEENS1_21CollectiveEpilogueBwdISA_SB_SD_Li256ELb0ELb0ELi2EEENS1_19SingleTileSchedulerILb0ELb0ELb0ELi128EEEEEEEEEvNT_6ParamsE$_ZN4cute3eso3ESOILb1ELb0EJNS_1CILi1EEEiiiNS2_ILi144EEENS2_ILi512EEEEEC2ERKS3_RKiSA_SA_RKS4_RKS5_ - $_ZN7cutlass13device_kernelIN5flash19enable_sm80_to_sm89INS1_16FlashAttnBwdSm80INS1_25CollectiveMainloopBwdSm80ILi2ELi2EN4cute5tupleIJNS5_1CILi128EEES8_NS7_ILi64EEEEEENS_6half_tEfNS_4arch4Sm80ELb0ELb1ELb1ELb0ELb1ELb0ELb0ELb0ELi2ELi4ELi4ELi4ELb0EEENS1_21CollectiveEpilogueBwdISA_SB_SD_Li256ELb0ELb0ELi2EEENS1_19SingleTileSchedulerILb0ELb0ELb0ELi128EEEEEEEEEvNT_6ParamsE$_ZN4cute3eso3ESOILb1ELb0EJNS_1CILi1EEENS_5tupleIJiiiEEENS2_ILi64EEENS4_IJNS2_ILi72EEENS2_ILi144EEENS2_ILi288EEEEEENS2_ILi512EEEEEC2ERKS3_RKS5_RKS6_RKSA_RKSB_)
$_ZN7cutlass13device_kernelIN5flash19enable_sm80_to_sm89INS1_16FlashAttnBwdSm80INS1_25CollectiveMainloopBwdSm80ILi2ELi2EN4cute5tupleIJNS5_1CILi128EEES8_NS7_ILi64EEEEEENS_6half_tEfNS_4arch4Sm80ELb0ELb1ELb1ELb0ELb1ELb0ELb0ELb0ELi2ELi4ELi4ELi4ELb0EEENS1_21CollectiveEpilogueBwdISA_SB_SD_Li256ELb0ELb0ELi2EEENS1_19SingleTileSchedulerILb0ELb0ELb0ELi128EEEEEEEEEvNT_6ParamsE$_ZN4cute3eso3ESOILb1ELb0EJNS_1CILi1EEENS_5tupleIJiiiEEENS2_ILi64EEENS4_IJNS2_ILi72EEENS2_ILi144EEENS2_ILi288EEEEEENS2_ILi512EEEEEC2ERKS3_RKS5_RKS6_RKSA_RKSB_:
[----:B------:R-:W-:Y:S01]  /*7c20*/  IADD3 R4, R80, -c[0x0][0x20], RZ ;  /* 0x8000080050047a10 */ /* 0x000fe20007ffe0ff */
[----:B------:R-:W-:Y:S01]  /*7c30*/  IMAD.MOV.U32 R34, RZ, RZ, R6 ;  /* 0x000000ffff227224 */ /* 0x000fe200078e0006 */
[----:B------:R-:W-:-:S03]  /*7c40*/  MOV R35, 0x0 ;  /* 0x0000000000237802 */ /* 0x000fc60000000f00 */
[----:B------:R1:W-:Y:S04]  /*7c50*/  STL [R4], R2 ;  /* 0x0000000204007387 */ /* 0x0003e80000100800 */
[----:B------:R1:W-:Y:S04]  /*7c60*/  STL [R4+0x4], R3 ;  /* 0x0000040304007387 */ /* 0x0003e80000100800 */
[----:B------:R1:W-:Y:S01]  /*7c70*/  STL [R4+0x8], R5 ;  /* 0x0000080504007387 */ /* 0x0003e20000100800 */
[----:B------:R-:W-:Y:S05]  /*7c80*/  RET.REL.NODEC R34 `(_ZN7cutlass13device_kernelIN5flash19enable_sm80_to_sm89INS1_16FlashAttnBwdSm80INS1_25CollectiveMainloopBwdSm80ILi2ELi2EN4cute5tupleIJNS5_1CILi128EEES8_NS7_ILi64EEEEEENS_6half_tEfNS_4arch4Sm80ELb0ELb1ELb1ELb0ELb1ELb0ELb0ELb0ELi2ELi4ELi4ELi4ELb0EEENS1_21CollectiveEpilogueBwdISA_SB_SD_Li256ELb0ELb0ELi2EEENS1_19SingleTileSchedulerILb0ELb0ELb0ELi128EEEEEEEEEvNT_6ParamsE) ;  /* 0xffff837022007950 */ /* 0x000fea0003c3ffff */
        .type           $_ZN7cutlass13device_kernelIN5flash19enable_sm80_to_sm89INS1_16FlashAttnBwdSm80INS1_25CollectiveMainloopBwdSm80ILi2ELi2EN4cute5tupleIJNS5_1CILi128EEES8_NS7_ILi64EEEEEENS_6half_tEfNS_4arch4Sm80ELb0ELb1ELb1ELb0ELb1ELb0ELb0ELb0ELi2ELi4ELi4ELi4ELb0EEENS1_21CollectiveEpilogueBwdISA_SB_SD_Li256ELb0ELb0ELi2EEENS1_19SingleTileSchedulerILb0ELb0ELb0ELi128EEEEEEEEEvNT_6ParamsE$_ZN4cute3eso3ESOILb1ELb0EJNS_1CILi1EEEiiiNS2_ILi144EEENS2_ILi512EEEEEC2ERKS3_RKiSA_SA_RKS4_RKS5_,@function
        .size           $_ZN7cutlass13device_kernelIN5flash19enable_sm80_to_sm89INS1_16FlashAttnBwdSm80INS1_25CollectiveMainloopBwdSm80ILi2ELi2EN4cute5tupleIJNS5_1CILi128EEES8_NS7_ILi64EEEEEENS_6half_tEfNS_4arch4Sm80ELb0ELb1ELb1ELb0ELb1ELb0ELb0ELb0ELi2ELi4ELi4ELi4ELb0EEENS1_21CollectiveEpilogueBwdISA_SB_SD_Li256ELb0ELb0ELi2EEENS1_19SingleTileSchedulerILb0ELb0ELb0ELi128EEEEEEEEEvNT_6ParamsE$_ZN4cute3eso3ESOILb1ELb0EJNS_1CILi1EEEiiiNS2_ILi144EEENS2_ILi512EEEEEC2ERKS3_RKiSA_SA_RKS4_RKS5_,($_ZN7cutlass13device_kernelIN5flash19enable_sm80_to_sm89INS1_16FlashAttnBwdSm80INS1_25CollectiveMainloopBwdSm80ILi2ELi2EN4cute5tupleIJNS5_1CILi128EEES8_NS7_ILi64EEEEEENS_6half_tEfNS_4arch4Sm80ELb0ELb1ELb1ELb0ELb1ELb0ELb0ELb0ELi2ELi4ELi4ELi4ELb0EEENS1_21CollectiveEpilogueBwdISA_SB_SD_Li256ELb0ELb0ELi2EEENS1_19SingleTileSchedulerILb0ELb0ELb0ELi128EEEEEEEEEvNT_6ParamsE$_ZN4cute3eso3ESOILb1ELb0EJNS_1CILi1EEEiiiNS2_ILi72EEENS2_ILi512EEEEEC2ERKS3_RKiSA_SA_RKS4_RKS5_ - $_ZN7cutlass13device_kernelIN5flash19enable_sm80_to_sm89INS1_16FlashAttnBwdSm80INS1_25CollectiveMainloopBwdSm80ILi2ELi2EN4cute5tupleIJNS5_1CILi128EEES8_NS7_ILi64EEEEEENS_6half_tEfNS_4arch4Sm80ELb0ELb1ELb1ELb0ELb1ELb0ELb0ELb0ELi2ELi4ELi4ELi4ELb0EEENS1_21CollectiveEpilogueBwdISA_SB_SD_Li256ELb0ELb0ELi2EEENS1_19SingleTileSchedulerILb0ELb0ELb0ELi128EEEEEEEEEvNT_6ParamsE$_ZN4cute3eso3ESOILb1ELb0EJNS_1CILi1EEEiiiNS2_ILi144EEENS2_ILi512EEEEEC2ERKS3_RKiSA_SA_RKS4_RKS5_)
$_ZN7cutlass13device_kernelIN5flash19enable_sm80_to_sm89INS1_16FlashAttnBwdSm80INS1_25CollectiveMainloopBwdSm80ILi2ELi2EN4cute5tupleIJNS5_1CILi128EEES8_NS7_ILi64EEEEEENS_6half_tEfNS_4arch4Sm80ELb0ELb1ELb1ELb0ELb1ELb0ELb0ELb0ELi2ELi4ELi4ELi4ELb0EEENS1_21CollectiveEpilogueBwdISA_SB_SD_Li256ELb0ELb0ELi2EEENS1_19SingleTileSchedulerILb0ELb0ELb0ELi128EEEEEEEEEvNT_6ParamsE$_ZN4cute3eso3ESOILb1ELb0EJNS_1CILi1EEEiiiNS2_ILi144EEENS2_ILi512EEEEEC2ERKS3_RKiSA_SA_RKS4_RKS5_:
        /* <DEDUP_REMOVED lines=11> */
        .type           $_ZN7cutlass13device_kernelIN5flash19enable_sm80_to_sm89INS1_16FlashAttnBwdSm80INS1_25CollectiveMainloopBwdSm80ILi2ELi2EN4cute5tupleIJNS5_1CILi128EEES8_NS7_ILi64EEEEEENS_6half_tEfNS_4arch4Sm80ELb0ELb1ELb1ELb0ELb1ELb0ELb0ELb0ELi2ELi4ELi4ELi4ELb0EEENS1_21CollectiveEpilogueBwdISA_SB_SD_Li256ELb0ELb0ELi2EEENS1_19SingleTileSchedulerILb0ELb0ELb0ELi128EEEEEEEEEvNT_6ParamsE$_ZN4cute3eso3ESOILb1ELb0EJNS_1CILi1EEEiiiNS2_ILi72EEENS2_ILi512EEEEEC2ERKS3_RKiSA_SA_RKS4_RKS5_,@function
        .size           $_ZN7cutlass13device_kernelIN5flash19enable_sm80_to_sm89INS1_16FlashAttnBwdSm80INS1_25CollectiveMainloopBwdSm80ILi2ELi2EN4cute5tupleIJNS5_1CILi128EEES8_NS7_ILi64EEEEEENS_6half_tEfNS_4arch4Sm80ELb0ELb1ELb1ELb0ELb1ELb0ELb0ELb0ELi2ELi4ELi4ELi4ELb0EEENS1_21CollectiveEpilogueBwdISA_SB_SD_Li256ELb0ELb0ELi2EEENS1_19SingleTileSchedulerILb0ELb0ELb0ELi128EEEEEEEEEvNT_6ParamsE$_ZN4cute3eso3ESOILb1ELb0EJNS_1CILi1EEEiiiNS2_ILi72EEENS2_ILi512EEEEEC2ERKS3_RKiSA_SA_RKS4_RKS5_,($_ZN7cutlass13device_kernelIN5flash19enable_sm80_to_sm89INS1_16FlashAttnBwdSm80INS1_25CollectiveMainloopBwdSm80ILi2ELi2EN4cute5tupleIJNS5_1CILi128EEES8_NS7_ILi64EEEEEENS_6half_tEfNS_4arch4Sm80ELb0ELb1ELb1ELb0ELb1ELb0ELb0ELb0ELi2ELi4ELi4ELi4ELb0EEENS1_21CollectiveEpilogueBwdISA_SB_SD_Li256ELb0ELb0ELi2EEENS1_19SingleTileSchedulerILb0ELb0ELb0ELi128EEEEEEEEEvNT_6ParamsE$_ZN4cute3eso3ESOILb1ELb0EJNS_1CILi8EEEiiEEC2ERKS3_RKiS8_ - $_ZN7cutlass13device_kernelIN5flash19enable_sm80_to_sm89INS1_16FlashAttnBwdSm80INS1_25CollectiveMainloopBwdSm80ILi2ELi2EN4cute5tupleIJNS5_1CILi128EEES8_NS7_ILi64EEEEEENS_6half_tEfNS_4arch4Sm80ELb0ELb1ELb1ELb0ELb1ELb0ELb0ELb0ELi2ELi4ELi4ELi4ELb0EEENS1_21CollectiveEpilogueBwdISA_SB_SD_Li256ELb0ELb0ELi2EEENS1_19SingleTileSchedulerILb0ELb0ELb0ELi128EEEEEEEEEvNT_6ParamsE$_ZN4cute3eso3ESOILb1ELb0EJNS_1CILi1EEEiiiNS2_ILi72EEENS2_ILi512EEEEEC2ERKS3_RKiSA_SA_RKS4_RKS5_)
$_ZN7cutlass13device_kernelIN5flash19enable_sm80_to_sm89INS1_16FlashAttnBwdSm80INS1_25CollectiveMainloopBwdSm80ILi2ELi2EN4cute5tupleIJNS5_1CILi128EEES8_NS7_ILi64EEEEEENS_6half_tEfNS_4arch4Sm80ELb0ELb1ELb1ELb0ELb1ELb0ELb0ELb0ELi2ELi4ELi4ELi4ELb0EEENS1_21CollectiveEpilogueBwdISA_SB_SD_Li256ELb0ELb0ELi2EEENS1_19SingleTileSchedulerILb0ELb0ELb0ELi128EEEEEEEEEvNT_6ParamsE$_ZN4cute3eso3ESOILb1ELb0EJNS_1CILi1EEEiiiNS2_ILi72EEENS2_ILi512EEEEEC2ERKS3_RKiSA_SA_RKS4_RKS5_:
        /* <DEDUP_REMOVED lines=11> */
        .type           $_ZN7cutlass13device_kernelIN5flash19enable_sm80_to_sm89INS1_16FlashAttnBwdSm80INS1_25CollectiveMainloopBwdSm80ILi2ELi2EN4cute5tupleIJNS5_1CILi128EEES8_NS7_ILi64EEEEEENS_6half_tEfNS_4arch4Sm80ELb0ELb1ELb1ELb0ELb1ELb0ELb0ELb0ELi2ELi4ELi4ELi4ELb0EEENS1_21CollectiveEpilogueBwdISA_SB_SD_Li256ELb0ELb0ELi2EEENS1_19SingleTileSchedulerILb0ELb0ELb0ELi128EEEEEEEEEvNT_6ParamsE$_ZN4cute3eso3ESOILb1ELb0EJNS_1CILi8EEEiiEEC2ERKS3_RKiS8_,@function
        .size           $_ZN7cutlass13device_kernelIN5flash19enable_sm80_to_sm89INS1_16FlashAttnBwdSm80INS1_25CollectiveMainloopBwdSm80ILi2ELi2EN4cute5tupleIJNS5_1CILi128EEES8_NS7_ILi64EEEEEENS_6half_tEfNS_4arch4Sm80ELb0ELb1ELb1ELb0ELb1ELb0ELb0ELb0ELi2ELi4ELi4ELi4ELb0EEENS1_21CollectiveEpilogueBwdISA_SB_SD_Li256ELb0ELb0ELi2EEENS1_19SingleTileSchedulerILb0ELb0ELb0ELi128EEEEEEEEEvNT_6ParamsE$_ZN4cute3eso3ESOILb1ELb0EJNS_1CILi8EEEiiEEC2ERKS3_RKiS8_,($_ZN7cutlass13device_kernelIN5flash19enable_sm80_to_sm89INS1_16FlashAttnBwdSm80INS1_25CollectiveMainloopBwdSm80ILi2ELi2EN4cute5tupleIJNS5_1CILi128EEES8_NS7_ILi64EEEEEENS_6half_tEfNS_4arch4Sm80ELb0ELb1ELb1ELb0ELb1ELb0ELb0ELb0ELi2ELi4ELi4ELi4ELb0EEENS1_21CollectiveEpilogueBwdISA_SB_SD_Li256ELb0ELb0ELi2EEENS1_19SingleTileSchedulerILb0ELb0ELb0ELi128EEEEEEEEEvNT_6ParamsE$_ZN4cute3eso3ESOILb1ELb0EJNS_1CILi8EEEiiiNS2_ILi144EEENS2_ILi512EEEEEC2ERKS3_RKiSA_SA_RKS4_RKS5_ - $_ZN7cutlass13device_kernelIN5flash19enable_sm80_to_sm89INS1_16FlashAttnBwdSm80INS1_25CollectiveMainloopBwdSm80ILi2ELi2EN4cute5tupleIJNS5_1CILi128EEES8_NS7_ILi64EEEEEENS_6half_tEfNS_4arch4Sm80ELb0ELb1ELb1ELb0ELb1ELb0ELb0ELb0ELi2ELi4ELi4ELi4ELb0EEENS1_21CollectiveEpilogueBwdISA_SB_SD_Li256ELb0ELb0ELi2EEENS1_19SingleTileSchedulerILb0ELb0ELb0ELi128EEEEEEEEEvNT_6ParamsE$_ZN4cute3eso3ESOILb1ELb0EJNS_1CILi8EEEiiEEC2ERKS3_RKiS8_)
$_ZN7cutlass13device_kernelIN5flash19enable_sm80_to_sm89INS1_16FlashAttnBwdSm80INS1_25CollectiveMainloopBwdSm80ILi2ELi2EN4cute5tupleIJNS5_1CILi128EEES8_NS7_ILi64EEEEEENS_6half_tEfNS_4arch4Sm80ELb0ELb1ELb1ELb0ELb1ELb0ELb0ELb0ELi2ELi4ELi4ELi4ELb0EEENS1_21CollectiveEpilogueBwdISA_SB_SD_Li256ELb0ELb0ELi2EEENS1_19SingleTileSchedulerILb0ELb0ELb0ELi128EEEEEEEEEvNT_6ParamsE$_ZN4cute3eso3ESOILb1ELb0EJNS_1CILi8EEEiiEEC2ERKS3_RKiS8_:
[----:B------:R-:W-:Y:S02]  /*7df0*/  IADD3 R3, R80, -c[0x0][0x20], RZ ;  /* 0x8000080050037a10 */ /* 0x000fe40007ffe0ff */
[----:B------:R-:W-:-:S03]  /*7e00*/  IADD3 R2, R82, -c[0x0][0x20], RZ ;  /* 0x8000080052027a10 */ /* 0x000fc60007ffe0ff */
[----:B------:R1:W-:Y:S04]  /*7e10*/  STL [R3], R26 ;  /* 0x0000001a03007387 */ /* 0x0003e80000100800 */
[----:B------:R-:W2:Y:S01]  /*7e20*/  LDL R2, [R2] ;  /* 0x0000000002027983 */ /* 0x000ea20000100800 */
[----:B------:R-:W-:-:S03]  /*7e30*/  IMAD.MOV.U32 R5, RZ, RZ, 0x0 ;  /* 0x00000000ff057424 */ /* 0x000fc600078e00ff */
[----:B--2---:R1:W-:Y:S01]  /*7e40*/  STL [R3+0x4], R2 ;  /* 0x0000040203007387 */ /* 0x0043e20000100800 */
[----:B------:R-:W-:Y:S05]  /*7e50*/  RET.REL.NODEC R4 `(_ZN7cutlass13device_kernelIN5flash19enable_sm80_to_sm89INS1_16FlashAttnBwdSm80INS1_25CollectiveMainloopBwdSm80ILi2ELi2EN4cute5tupleIJNS5_1CILi128EEES8_NS7_ILi64EEEEEENS_6half_tEfNS_4arch4Sm80ELb0ELb1ELb1ELb0ELb1ELb0ELb0ELb0ELi2ELi4ELi4ELi4ELb0EEENS1_21CollectiveEpilogueBwdISA_SB_SD_Li256ELb0ELb0ELi2EEENS1_19SingleTileSchedulerILb0ELb0ELb0ELi128EEEEEEEEEvNT_6ParamsE) ;  /* 0xffff81a004007950 */ /* 0x000fea0003c3ffff */
        .type           $_ZN7cutlass13device_kernelIN5flash19enable_sm80_to_sm89INS1_16FlashAttnBwdSm80INS1_25CollectiveMainloopBwdSm80ILi2ELi2EN4cute5tupleIJNS5_1CILi128EEES8_NS7_ILi64EEEEEENS_6half_tEfNS_4arch4Sm80ELb0ELb1ELb1ELb0ELb1ELb0ELb0ELb0ELi2ELi4ELi4ELi4ELb0EEENS1_21CollectiveEpilogueBwdISA_SB_SD_Li256ELb0ELb0ELi2EEENS1_19SingleTileSchedulerILb0ELb0ELb0ELi128EEEEEEEEEvNT_6ParamsE$_ZN4cute3eso3ESOILb1ELb0EJNS_1CILi8EEEiiiNS2_ILi144EEENS2_ILi512EEEEEC2ERKS3_RKiSA_SA_RKS4_RKS5_,@function
        .size           $_ZN7cutlass13device_kernelIN5flash19enable_sm80_to_sm89INS1_16FlashAttnBwdSm80INS1_25CollectiveMainloopBwdSm80ILi2ELi2EN4cute5tupleIJNS5_1CILi128EEES8_NS7_ILi64EEEEEENS_6half_tEfNS_4arch4Sm80ELb0ELb1ELb1ELb0ELb1ELb0ELb0ELb0ELi2ELi4ELi4ELi4ELb0EEENS1_21CollectiveEpilogueBwdISA_SB_SD_Li256ELb0ELb0ELi2EEENS1_19SingleTileSchedulerILb0ELb0ELb0ELi128EEEEEEEEEvNT_6ParamsE$_ZN4cute3eso3ESOILb1ELb0EJNS_1CILi8EEEiiiNS2_ILi144EEENS2_ILi512EEEEEC2ERKS3_RKiSA_SA_RKS4_RKS5_,($_ZN7cutlass13device_kernelIN5flash19enable_sm80_to_sm89INS1_16FlashAttnBwdSm80INS1_25CollectiveMainloopBwdSm80ILi2ELi2EN4cute5tupleIJNS5_1CILi128EEES8_NS7_ILi64EEEEEENS_6half_tEfNS_4arch4Sm80ELb0ELb1ELb1ELb0ELb1ELb0ELb0ELb0ELi2ELi4ELi4ELi4ELb0EEENS1_21CollectiveEpilogueBwdISA_SB_SD_Li256ELb0ELb0ELi2EEENS1_19SingleTileSchedulerILb0ELb0ELb0ELi128EEEEEEEEEvNT_6ParamsE$_ZN4cute3eso3ESOILb1ELb0EJNS_5tupleIJNS2_IJNS_1CILi1EEENS3_ILi0EEEEEENS2_IJS5_S5_EEEEEENS2_IJS5_iEEEEEC2ERKS8_RKS9_ - $_ZN7cutlass13device_kernelIN5flash19enable_sm80_to_sm89INS1_16FlashAttnBwdSm80INS1_25CollectiveMainloopBwdSm80ILi2ELi2EN4cute5tupleIJNS5_1CILi128EEES8_NS7_ILi64EEEEEENS_6half_tEfNS_4arch4Sm80ELb0ELb1ELb1ELb0ELb1ELb0ELb0ELb0ELi2ELi4ELi4ELi4ELb0EEENS1_21CollectiveEpilogueBwdISA_SB_SD_Li256ELb0ELb0ELi2EEENS1_19SingleTileSchedulerILb0ELb0ELb0ELi128EEEEEEEEEvNT_6ParamsE$_ZN4cute3eso3ESOILb1ELb0EJNS_1CILi8EEEiiiNS2_ILi144EEENS2_ILi512EEEEEC2ERKS3_RKiSA_SA_RKS4_RKS5_)
$_ZN7cutlass13device_kernelIN5flash19enable_sm80_to_sm89INS1_16FlashAttnBwdSm80INS1_25CollectiveMainloopBwdSm80ILi2ELi2EN4cute5tupleIJNS5_1CILi128EEES8_NS7_ILi64EEEEEENS_6half_tEfNS_4arch4Sm80ELb0ELb1ELb1ELb0ELb1ELb0ELb0ELb0ELi2ELi4ELi4ELi4ELb0EEENS1_21CollectiveEpilogueBwdISA_SB_SD_Li256ELb0ELb0ELi2EEENS1_19SingleTileSchedulerILb0ELb0ELb0ELi128EEEEEEEEEvNT_6ParamsE$_ZN4cute3eso3ESOILb1ELb0EJNS_1CILi8EEEiiiNS2_ILi144EEENS2_ILi512EEEEEC2ERKS3_RKiSA_SA_RKS4_RKS5_:
        /* <DEDUP_REMOVED lines=9> */
[----:B------:R-:W-:Y:S05]  /*7ef0*/  RET.REL.NODEC R4 `(_ZN7cutlass13device_kernelIN5flash19enable_sm80_to_sm89INS1_16FlashAttnBwdSm80INS1_25CollectiveMainloopBwdSm80ILi2ELi2EN4cute5tupleIJNS5_1CILi128EEES8_NS7_ILi64EEEEEENS_6half_tEfNS_4arch4Sm80ELb0ELb1ELb1ELb0ELb1ELb0ELb0ELb0ELi2ELi4ELi4ELi4ELb0EEENS1_21CollectiveEpilogueBwdISA_SB_SD_Li256ELb0ELb0ELi2EEENS1_19SingleTileSchedulerILb0ELb0ELb0ELi128EEEEEEEEEvNT_6ParamsE) ;  /* 0xffff810004007950 */ /* 0x000fea0003c3ffff */
        .type           $_ZN7cutlass13device_kernelIN5flash19enable_sm80_to_sm89INS1_16FlashAttnBwdSm80INS1_25CollectiveMainloopBwdSm80ILi2ELi2EN4cute5tupleIJNS5_1CILi128EEES8_NS7_ILi64EEEEEENS_6half_tEfNS_4arch4Sm80ELb0ELb1ELb1ELb0ELb1ELb0ELb0ELb0ELi2ELi4ELi4ELi4ELb0EEENS1_21CollectiveEpilogueBwdISA_SB_SD_Li256ELb0ELb0ELi2EEENS1_19SingleTileSchedulerILb0ELb0ELb0ELi128EEEEEEEEEvNT_6ParamsE$_ZN4cute3eso3ESOILb1ELb0EJNS_5tupleIJNS2_IJNS_1CILi1EEENS3_ILi0EEEEEENS2_IJS5_S5_EEEEEENS2_IJS5_iEEEEEC2ERKS8_RKS9_,@function
        .size           $_ZN7cutlass13device_kernelIN5flash19enable_sm80_to_sm89INS1_16FlashAttnBwdSm80INS1_25CollectiveMainloopBwdSm80ILi2ELi2EN4cute5tupleIJNS5_1CILi128EEES8_NS7_ILi64EEEEEENS_6half_tEfNS_4arch4Sm80ELb0ELb1ELb1ELb0ELb1ELb0ELb0ELb0ELi2ELi4ELi4ELi4ELb0EEENS1_21CollectiveEpilogueBwdISA_SB_SD_Li256ELb0ELb0ELi2EEENS1_19SingleTileSchedulerILb0ELb0ELb0ELi128EEEEEEEEEvNT_6ParamsE$_ZN4cute3eso3ESOILb1ELb0EJNS_5tupleIJNS2_IJNS_1CILi1EEENS3_ILi0EEEEEENS2_IJS5_S5_EEEEEENS2_IJS5_iEEEEEC2ERKS8_RKS9_,($_ZN7cutlass13device_kernelIN5flash19enable_sm80_to_sm89INS1_16FlashAttnBwdSm80INS1_25CollectiveMainloopBwdSm80ILi2ELi2EN4cute5tupleIJNS5_1CILi128EEES8_NS7_ILi64EEEEEENS_6half_tEfNS_4arch4Sm80ELb0ELb1ELb1ELb0ELb1ELb0ELb0ELb0ELi2ELi4ELi4ELi4ELb0EEENS1_21CollectiveEpilogueBwdISA_SB_SD_Li256ELb0ELb0ELi2EEENS1_19SingleTileSchedulerILb0ELb0ELb0ELi128EEEEEEEEEvNT_6ParamsE$_ZN4cute3eso3ESOILb1ELb0EJNS_5tupleIJNS2_IJNS_1CILi1EEENS3_ILi0EEEEEES5_EEENS2_IJNS2_IJS5_S5_EEEiEEEEEC2ERKS7_RKS9_ - $_ZN7cutlass13device_kernelIN5flash19enable_sm80_to_sm89INS1_16FlashAttnBwdSm80INS1_25CollectiveMainloopBwdSm80ILi2ELi2EN4cute5tupleIJNS5_1CILi128EEES8_NS7_ILi64EEEEEENS_6half_tEfNS_4arch4Sm80ELb0ELb1ELb1ELb0ELb1ELb0ELb0ELb0ELi2ELi4ELi4ELi4ELb0EEENS1_21CollectiveEpilogueBwdISA_SB_SD_Li256ELb0ELb0ELi2EEENS1_19SingleTileSchedulerILb0ELb0ELb0ELi128EEEEEEEEEvNT_6ParamsE$_ZN4cute3eso3ESOILb1ELb0EJNS_5tupleIJNS2_IJNS_1CILi1EEENS3_ILi0EEEEEENS2_IJS5_S5_EEEEEENS2_IJS5_iEEEEEC2ERKS8_RKS9_)
$_ZN7cutlass13device_kernelIN5flash19enable_sm80_to_sm89INS1_16FlashAttnBwdSm80INS1_25CollectiveMainloopBwdSm80ILi2ELi2EN4cute5tupleIJNS5_1CILi128EEES8_NS7_ILi64EEEEEENS_6half_tEfNS_4arch4Sm80ELb0ELb1ELb1ELb0ELb1ELb0ELb0ELb0ELi2ELi4ELi4ELi4ELb0EEENS1_21CollectiveEpilogueBwdISA_SB_SD_Li256ELb0ELb0ELi2EEENS1_19SingleTileSchedulerILb0ELb0ELb0ELi128EEEEEEEEEvNT_6ParamsE$_ZN4cute3eso3ESOILb1ELb0EJNS_5tupleIJNS2_IJNS_1CILi1EEENS3_ILi0EEEEEENS2_IJS5_S5_EEEEEENS2_IJS5_iEEEEEC2ERKS8_RKS9_:
[----:B------:R-:W-:Y:S02]  /*7f00*/  IADD3 R10, R10, -c[0x0][0x20], RZ ;  /* 0x800008000a0a7a10 */ /* 0x000fe40007ffe0ff */
[----:B------:R-:W-:-:S03]  /*7f10*/  MOV R13, 0x0 ;  /* 0x00000000000d7802 */ /* 0x000fc60000000f00 */
[----:B------:R1:W-:Y:S01]  /*7f20*/  STL [R10], R11 ;  /* 0x0000000b0a007387 */ /* 0x0003e20000100800 */
[----:B------:R-:W-:Y:S05]  /*7f30*/  RET.REL.NODEC R12 `(_ZN7cutlass13device_kernelIN5flash19enable_sm80_to_sm89INS1_16FlashAttnBwdSm80INS1_25CollectiveMainloopBwdSm80ILi2ELi2EN4cute5tupleIJNS5_1CILi128EEES8_NS7_ILi64EEEEEENS_6half_tEfNS_4arch4Sm80ELb0ELb1ELb1ELb0ELb1ELb0ELb0ELb0ELi2ELi4ELi4ELi4ELb0EEENS1_21CollectiveEpilogueBwdISA_SB_SD_Li256ELb0ELb0ELi2EEENS1_19SingleTileSchedulerILb0ELb0ELb0ELi128EEEEEEEEEvNT_6ParamsE) ;  /* 0xffff80c00c007950 */ /* 0x000fea0003c3ffff */
        .type           $_ZN7cutlass13device_kernelIN5flash19enable_sm80_to_sm89INS1_16FlashAttnBwdSm80INS1_25CollectiveMainloopBwdSm80ILi2ELi2EN4cute5tupleIJNS5_1CILi128EEES8_NS7_ILi64EEEEEENS_6half_tEfNS_4arch4Sm80ELb0ELb1ELb1ELb0ELb1ELb0ELb0ELb0ELi2ELi4ELi4ELi4ELb0EEENS1_21CollectiveEpilogueBwdISA_SB_SD_Li256ELb0ELb0ELi2EEENS1_19SingleTileSchedulerILb0ELb0ELb0ELi128EEEEEEEEEvNT_6ParamsE$_ZN4cute3eso3ESOILb1ELb0EJNS_5tupleIJNS2_IJNS_1CILi1EEENS3_ILi0EEEEEES5_EEENS2_IJNS2_IJS5_S5_EEEiEEEEEC2ERKS7_RKS9_,@function
        .size           $_ZN7cutlass13device_kernelIN5flash19enable_sm80_to_sm89INS1_16FlashAttnBwdSm80INS1_25CollectiveMainloopBwdSm80ILi2ELi2EN4cute5tupleIJNS5_1CILi128EEES8_NS7_ILi64EEEEEENS_6half_tEfNS_4arch4Sm80ELb0ELb1ELb1ELb0ELb1ELb0ELb0ELb0ELi2ELi4ELi4ELi4ELb0EEENS1_21CollectiveEpilogueBwdISA_SB_SD_Li256ELb0ELb0ELi2EEENS1_19SingleTileSchedulerILb0ELb0ELb0ELi128EEEEEEEEEvNT_6ParamsE$_ZN4cute3eso3ESOILb1ELb0EJNS_5tupleIJNS2_IJNS_1CILi1EEENS3_ILi0EEEEEES5_EEENS2_IJNS2_IJS5_S5_EEEiEEEEEC2ERKS7_RKS9_,($_ZN7cutlass13device_kernelIN5flash19enable_sm80_to_sm89INS1_16FlashAttnBwdSm80INS1_25CollectiveMainloopBwdSm80ILi2ELi2EN4cute5tupleIJNS5_1CILi128EEES8_NS7_ILi64EEEEEENS_6half_tEfNS_4arch4Sm80ELb0ELb1ELb1ELb0ELb1ELb0ELb0ELb0ELi2ELi4ELi4ELi4ELb0EEENS1_21CollectiveEpilogueBwdISA_SB_SD_Li256ELb0ELb0ELi2EEENS1_19SingleTileSchedulerILb0ELb0ELb0ELi128EEEEEEEEEvNT_6ParamsE$_ZN4cute3eso3ESOILb1ELb0EJNS_5tupleIJNS_1CILi0EEES4_EEEiEEC2ERKS5_RKi - $_ZN7cutlass13device_kernelIN5flash19enable_sm80_to_sm89INS1_16FlashAttnBwdSm80INS1_25CollectiveMainloopBwdSm80ILi2ELi2EN4cute5tupleIJNS5_1CILi128EEES8_NS7_ILi64EEEEEENS_6half_tEfNS_4arch4Sm80ELb0ELb1ELb1ELb0ELb1ELb0ELb0ELb0ELi2ELi4ELi4ELi4ELb0EEENS1_21CollectiveEpilogueBwdISA_SB_SD_Li256ELb0ELb0ELi2EEENS1_19SingleTileSchedulerILb0ELb0ELb0ELi128EEEEEEEEEvNT_6ParamsE$_ZN4cute3eso3ESOILb1ELb0EJNS_5tupleIJNS2_IJNS_1CILi1EEENS3_ILi0EEEEEES5_EEENS2_IJNS2_IJS5_S5_EEEiEEEEEC2ERKS7_RKS9_)
$_ZN7cutlass13device_kernelIN5flash19enable_sm80_to_sm89INS1_16FlashAttnBwdSm80INS1_25CollectiveMainloopBwdSm80ILi2ELi2EN4cute5tupleIJNS5_1CILi128EEES8_NS7_ILi64EEEEEENS_6half_tEfNS_4arch4Sm80ELb0ELb1ELb1ELb0ELb1ELb0ELb0ELb0ELi2ELi4ELi4ELi4ELb0EEENS1_21CollectiveEpilogueBwdISA_SB_SD_Li256ELb0ELb0ELi2EEENS1_19SingleTileSchedulerILb0ELb0ELb0ELi128EEEEEEEEEvNT_6ParamsE$_ZN4cute3eso3ESOILb1ELb0EJNS_5tupleIJNS2_IJNS_1CILi1EEENS3_ILi0EEEEEES5_EEENS2_IJNS2_IJS5_S5_EEEiEEEEEC2ERKS7_RKS9_:
[----:B------:R-:W-:Y:S02]  /*7f40*/  IADD3 R10, R81, -c[0x0][0x20], RZ ;  /* 0x80000800510a7a10 */ /* 0x000fe40007ffe0ff */
[----:B------:R-:W-:-:S03]  /*7f50*/  MOV R13, 0x0 ;  /* 0x00000000000d7802 */ /* 0x000fc60000000f00 */
[----:B------:R1:W-:Y:S01]  /*7f60*/  STL [R10], R11 ;  /* 0x0000000b0a007387 */ /* 0x0003e20000100800 */
[----:B------:R-:W-:Y:S05]  /*7f70*/  RET.REL.NODEC R12 `(_ZN7cutlass13device_kernelIN5flash19enable_sm80_to_sm89INS1_16FlashAttnBwdSm80INS1_25CollectiveMainloopBwdSm80ILi2ELi2EN4cute5tupleIJNS5_1CILi128EEES8_NS7_ILi64EEEEEENS_6half_tEfNS_4arch4Sm80ELb0ELb1ELb1ELb0ELb1ELb0ELb0ELb0ELi2ELi4ELi4ELi4ELb0EEENS1_21CollectiveEpilogueBwdISA_SB_SD_Li256ELb0ELb0ELi2EEENS1_19SingleTileSchedulerILb0ELb0ELb0ELi128EEEEEEEEEvNT_6ParamsE) ;  /* 0xffff80800c007950 */ /* 0x000fea0003c3ffff */
        .type           $_ZN7cutlass13device_kernelIN5flash19enable_sm80_to_sm89INS1_16FlashAttnBwdSm80INS1_25CollectiveMainloopBwdSm80ILi2ELi2EN4cute5tupleIJNS5_1CILi128EEES8_NS7_ILi64EEEEEENS_6half_tEfNS_4arch4Sm80ELb0ELb1ELb1ELb0ELb1ELb0ELb0ELb0ELi2ELi4ELi4ELi4ELb0EEENS1_21CollectiveEpilogueBwdISA_SB_SD_Li256ELb0ELb0ELi2EEENS1_19SingleTileSchedulerILb0ELb0ELb0ELi128EEEEEEEEEvNT_6ParamsE$_ZN4cute3eso3ESOILb1ELb0EJNS_5tupleIJNS_1CILi0EEES4_EEEiEEC2ERKS5_RKi,@function
        .size           $_ZN7cutlass13device_kernelIN5flash19enable_sm80_to_sm89INS1_16FlashAttnBwdSm80INS1_25CollectiveMainloopBwdSm80ILi2ELi2EN4cute5tupleIJNS5_1CILi128EEES8_NS7_ILi64EEEEEENS_6half_tEfNS_4arch4Sm80ELb0ELb1ELb1ELb0ELb1ELb0ELb0ELb0ELi2ELi4ELi4ELi4ELb0EEENS1_21CollectiveEpilogueBwdISA_SB_SD_Li256ELb0ELb0ELi2EEENS1_19SingleTileSchedulerILb0ELb0ELb0ELi128EEEEEEEEEvNT_6ParamsE$_ZN4cute3eso3ESOILb1ELb0EJNS_5tupleIJNS_1CILi0EEES4_EEEiEEC2ERKS5_RKi,($_ZN7cutlass13device_kernelIN5flash19enable_sm80_to_sm89INS1_16FlashAttnBwdSm80INS1_25CollectiveMainloopBwdSm80ILi2ELi2EN4cute5tupleIJNS5_1CILi128EEES8_NS7_ILi64EEEEEENS_6half_tEfNS_4arch4Sm80ELb0ELb1ELb1ELb0ELb1ELb0ELb0ELb0ELi2ELi4ELi4ELi4ELb0EEENS1_21CollectiveEpilogueBwdISA_SB_SD_Li256ELb0ELb0ELi2EEENS1_19SingleTileSchedulerILb0ELb0ELb0ELi128EEEEEEEEEvNT_6ParamsE$_ZN4cute3eso3ESOILb1ELb0EJNS_5tupleIJNS_1CILi1EEENS3_ILi0EEEEEENS2_IJiEEEEEC2ERKS6_RKS7_ - $_ZN7cutlass13device_kernelIN5flash19enable_sm80_to_sm89INS1_16FlashAttnBwdSm80INS1_25CollectiveMainloopBwdSm80ILi2ELi2EN4cute5tupleIJNS5_1CILi128EEES8_NS7_ILi64EEEEEENS_6half_tEfNS_4arch4Sm80ELb0ELb1ELb1ELb0ELb1ELb0ELb0ELb0ELi2ELi4ELi4ELi4ELb0EEENS1_21CollectiveEpilogueBwdISA_SB_SD_Li256ELb0ELb0ELi2EEENS1_19SingleTileSchedulerILb0ELb0ELb0ELi128EEEEEEEEEvNT_6ParamsE$_ZN4cute3eso3ESOILb1ELb0EJNS_5tupleIJNS_1CILi0EEES4_EEEiEEC2ERKS5_RKi)
$_ZN7cutlass13device_kernelIN5flash19enable_sm80_to_sm89INS1_16FlashAttnBwdSm80INS1_25CollectiveMainloopBwdSm80ILi2ELi2EN4cute5tupleIJNS5_1CILi128EEES8_NS7_ILi64EEEEEENS_6half_tEfNS_4arch4Sm80ELb0ELb1ELb1ELb0ELb1ELb0ELb0ELb0ELi2ELi4ELi4ELi4ELb0EEENS1_21CollectiveEpilogueBwdISA_SB_SD_Li256ELb0ELb0ELi2EEENS1_19SingleTileSchedulerILb0ELb0ELb0ELi128EEEEEEEEEvNT_6ParamsE$_ZN4cute3eso3ESOILb1ELb0EJNS_5tupleIJNS_1CILi0EEES4_EEEiEEC2ERKS5_RKi:
[----:B------:R-:W-:Y:S02]  /*7f80*/  IADD3 R10, R81, -c[0x0][0x20], RZ ;  /* 0x80000800510a7a10 */ /* 0x000fe40007ffe0ff */
[----:B------:R-:W-:-:S03]  /*7f90*/  MOV R13, 0x0 ;  /* 0x00000000000d7802 */ /* 0x000fc60000000f00 */
[----:B------:R1:W-:Y:S01]  /*7fa0*/  STL [R10], R11 ;  /* 0x0000000b0a007387 */ /* 0x0003e20000100800 */
[----:B------:R-:W-:Y:S05]  /*7fb0*/  RET.REL.NODEC R12 `(_ZN7cutlass13device_kernelIN5flash19enable_sm80_to_sm89INS1_16FlashAttnBwdSm80INS1_25CollectiveMainloopBwdSm80ILi2ELi2EN4cute5tupleIJNS5_1CILi128EEES8_NS7_ILi64EEEEEENS_6half_tEfNS_4arch4Sm80ELb0ELb1ELb1ELb0ELb1ELb0ELb0ELb0ELi2ELi4ELi4ELi4ELb0EEENS1_21CollectiveEpilogueBwdISA_SB_SD_Li256ELb0ELb0ELi2EEENS1_19SingleTileSchedulerILb0ELb0ELb0ELi128EEEEEEEEEvNT_6ParamsE) ;  /* 0xffff80400c007950 */ /* 0x000fea0003c3ffff */
        .type           $_ZN7cutlass13device_kernelIN5flash19enable_sm80_to_sm89INS1_16FlashAttnBwdSm80INS1_25CollectiveMainloopBwdSm80ILi2ELi2EN4cute5tupleIJNS5_1CILi128EEES8_NS7_ILi64EEEEEENS_6half_tEfNS_4arch4Sm80ELb0ELb1ELb1ELb0ELb1ELb0ELb0ELb0ELi2ELi4ELi4ELi4ELb0EEENS1_21CollectiveEpilogueBwdISA_SB_SD_Li256ELb0ELb0ELi2EEENS1_19SingleTileSchedulerILb0ELb0ELb0ELi128EEEEEEEEEvNT_6ParamsE$_ZN4cute3eso3ESOILb1ELb0EJNS_5tupleIJNS_1CILi1EEENS3_ILi0EEEEEENS2_IJiEEEEEC2ERKS6_RKS7_,@function
        .size           $_ZN7cutlass13device_kernelIN5flash19enable_sm80_to_sm89INS1_16FlashAttnBwdSm80INS1_25CollectiveMainloopBwdSm80ILi2ELi2EN4cute5tupleIJNS5_1CILi128EEES8_NS7_ILi64EEEEEENS_6half_tEfNS_4arch4Sm80ELb0ELb1ELb1ELb0ELb1ELb0ELb0ELb0ELi2ELi4ELi4ELi4ELb0EEENS1_21CollectiveEpilogueBwdISA_SB_SD_Li256ELb0ELb0ELi2EEENS1_19SingleTileSchedulerILb0ELb0ELb0ELi128EEEEEEEEEvNT_6ParamsE$_ZN4cute3eso3ESOILb1ELb0EJNS_5tupleIJNS_1CILi1EEENS3_ILi0EEEEEENS2_IJiEEEEEC2ERKS6_RKS7_,($_ZN7cutlass13device_kernelIN5flash19enable_sm80_to_sm89INS1_16FlashAttnBwdSm80INS1_25CollectiveMainloopBwdSm80ILi2ELi2EN4cute5tupleIJNS5_1CILi128EEES8_NS7_ILi64EEEEEENS_6half_tEfNS_4arch4Sm80ELb0ELb1ELb1ELb0ELb1ELb0ELb0ELb0ELi2ELi4ELi4ELi4ELb0EEENS1_21CollectiveEpilogueBwdISA_SB_SD_Li256ELb0ELb0ELi2EEENS1_19SingleTileSchedulerILb0ELb0ELb0ELi128EEEEEEEEEvNT_6ParamsE$_ZN4cute3eso3ESOILb1ELb0EJNS_6LayoutINS_5tupleIJNS3_IJNS3_IJNS3_IJNS_1CILi4EEENS4_ILi2EEEEEENS4_ILi1EEEEEES8_EEENS3_IJNS3_IJNS3_IJS8_S8_EEES8_EEES6_EEEEEENS3_IJNS3_IJNS3_IJNS3_IJS8_NS4_ILi32EEEEEENS4_ILi0EEEEEESH_EEENS3_IJNS3_IJNS3_IJSH_SH_EEESH_EEENS4_ILi64EEEEEEEEEEENS_10ViewEngineIPN7cutlass6half_tEEEEEC2ERKSP_RKSU_ - $_ZN7cutlass13device_kernelIN5flash19enable_sm80_to_sm89INS1_16FlashAttnBwdSm80INS1_25CollectiveMainloopBwdSm80ILi2ELi2EN4cute5tupleIJNS5_1CILi128EEES8_NS7_ILi64EEEEEENS_6half_tEfNS_4arch4Sm80ELb0ELb1ELb1ELb0ELb1ELb0ELb0ELb0ELi2ELi4ELi4ELi4ELb0EEENS1_21CollectiveEpilogueBwdISA_SB_SD_Li256ELb0ELb0ELi2EEENS1_19SingleTileSchedulerILb0ELb0ELb0ELi128EEEEEEEEEvNT_6ParamsE$_ZN4cute3eso3ESOILb1ELb0EJNS_5tupleIJNS_1CILi1EEENS3_ILi0EEEEEENS2_IJiEEEEEC2ERKS6_RKS7_)
$_ZN7cutlass13device_kernelIN5flash19enable_sm80_to_sm89INS1_16FlashAttnBwdSm80INS1_25CollectiveMainloopBwdSm80ILi2ELi2EN4cute5tupleIJNS5_1CILi128EEES8_NS7_ILi64EEEEEENS_6half_tEfNS_4arch4Sm80ELb0ELb1ELb1ELb0ELb1ELb0ELb0ELb0ELi2ELi4ELi4ELi4ELb0EEENS1_21CollectiveEpilogueBwdISA_SB_SD_Li256ELb0ELb0ELi2EEENS1_19SingleTileSchedulerILb0ELb0ELb0ELi128EEEEEEEEEvNT_6ParamsE$_ZN4cute3eso3ESOILb1ELb0EJNS_5tupleIJNS_1CILi1EEENS3_ILi0EEEEEENS2_IJiEEEEEC2ERKS6_RKS7_:
[----:B------:R-:W-:Y:S02]  /*7fc0*/  IADD3 R36, R81, -c[0x0][0x20], RZ ;  /* 0x8000080051247a10 */ /* 0x000fe40007ffe0ff */
[----:B------:R-:W-:-:S03]  /*7fd0*/  MOV R39, 0x0 ;  /* 0x0000000000277802 */ /* 0x000fc60000000f00 */
[----:B------:R1:W-:Y:S01]  /*7fe0*/  STL [R36], R37 ;  /* 0x0000002524007387 */ /* 0x0003e20000100800 */
[----:B------:R-:W-:Y:S05]  /*7ff0*/  RET.REL.NODEC R38 `(_ZN7cutlass13device_kernelIN5flash19enable_sm80_to_sm89INS1_16FlashAttnBwdSm80INS1_25CollectiveMainloopBwdSm80ILi2ELi2EN4cute5tupleIJNS5_1CILi128EEES8_NS7_ILi64EEEEEENS_6half_tEfNS_4arch4Sm80ELb0ELb1ELb1ELb0ELb1ELb0ELb0ELb0ELi2ELi4ELi4ELi4ELb0EEENS1_21CollectiveEpilogueBwdISA_SB_SD_Li256ELb0ELb0ELi2EEENS1_19SingleTileSchedulerILb0ELb0ELb0ELi128EEEEEEEEEvNT_6ParamsE) ;  /* 0xffff800026007950 */ /* 0x000fea0003c3ffff */
        .type           $_ZN7cutlass13device_kernelIN5flash19enable_sm80_to_sm89INS1_16FlashAttnBwdSm80INS1_25CollectiveMainloopBwdSm80ILi2ELi2EN4cute5tupleIJNS5_1CILi128EEES8_NS7_ILi64EEEEEENS_6half_tEfNS_4arch4Sm80ELb0ELb1ELb1ELb0ELb1ELb0ELb0ELb0ELi2ELi4ELi4ELi4ELb0EEENS1_21CollectiveEpilogueBwdISA_SB_SD_Li256ELb0ELb0ELi2EEENS1_19SingleTileSchedulerILb0ELb0ELb0ELi128EEEEEEEEEvNT_6ParamsE$_ZN4cute3eso3ESOILb1ELb0EJNS_6LayoutINS_5tupleIJNS3_IJNS3_IJNS3_IJNS_1CILi4EEENS4_ILi2EEEEEENS4_ILi1EEEEEES8_EEENS3_IJNS3_IJNS3_IJS8_S8_EEES8_EEES6_EEEEEENS3_IJNS3_IJNS3_IJNS3_IJS8_NS4_ILi32EEEEEENS4_ILi0EEEEEESH_EEENS3_IJNS3_IJNS3_IJSH_SH_EEESH_EEENS4_ILi64EEEEEEEEEEENS_10ViewEngineIPN7cutlass6half_tEEEEEC2ERKSP_RKSU_,@function
        .size           $_ZN7cutlass13device_kernelIN5flash19enable_sm80_to_sm89INS1_16FlashAttnBwdSm80INS1_25CollectiveMainloopBwdSm80ILi2ELi2EN4cute5tupleIJNS5_1CILi128EEES8_NS7_ILi64EEEEEENS_6half_tEfNS_4arch4Sm80ELb0ELb1ELb1ELb0ELb1ELb0ELb0ELb0ELi2ELi4ELi4ELi4ELb0EEENS1_21CollectiveEpilogueBwdISA_SB_SD_Li256ELb0ELb0ELi2EEENS1_19SingleTileSchedulerILb0ELb0ELb0ELi128EEEEEEEEEvNT_6ParamsE$_ZN4cute3eso3ESOILb1ELb0EJNS_6LayoutINS_5tupleIJNS3_IJNS3_IJNS3_IJNS_1CILi4EEENS4_ILi2EEEEEENS4_ILi1EEEEEES8_EEENS3_IJNS3_IJNS3_IJS8_S8_EEES8_EEES6_EEEEEENS3_IJNS3_IJNS3_IJNS3_IJS8_NS4_ILi32EEEEEENS4_ILi0EEEEEESH_EEENS3_IJNS3_IJNS3_IJSH_SH_EEESH_EEENS4_ILi64EEEEEEEEEEENS_10ViewEngineIPN7cutlass6half_tEEEEEC2ERKSP_RKSU_,($_ZN7cutlass13device_kernelIN5flash19enable_sm80_to_sm89INS1_16FlashAttnBwdSm80INS1_25CollectiveMainloopBwdSm80ILi2ELi2EN4cute5tupleIJNS5_1CILi128EEES8_NS7_ILi64EEEEEENS_6half_tEfNS_4arch4Sm80ELb0ELb1ELb1ELb0ELb1ELb0ELb0ELb0ELi2ELi4ELi4ELi4ELb0EEENS1_21CollectiveEpilogueBwdISA_SB_SD_Li256ELb0ELb0ELi2EEENS1_19SingleTileSchedulerILb0ELb0ELb0ELi128EEEEEEEEEvNT_6ParamsE$_ZN4cute3eso3ESOILb1ELb0EJNS_6LayoutINS_5tupleIJNS3_IJNS3_IJNS_1CILi2EEES5_EEENS4_ILi1EEEEEEEEENS3_IJNS3_IJNS3_IJS7_NS4_ILi16EEEEEENS4_ILi0EEEEEEEEEEENS_10ViewEngineIPjEEEEC2ERKSF_RKSI_ - $_ZN7cutlass13device_kernelIN5flash19enable_sm80_to_sm89INS1_16FlashAttnBwdSm80INS1_25CollectiveMainloopBwdSm80ILi2ELi2EN4cute5tupleIJNS5_1CILi128EEES8_NS7_ILi64EEEEEENS_6half_tEfNS_4arch4Sm80ELb0ELb1ELb1ELb0ELb1ELb0ELb0ELb0ELi2ELi4ELi4ELi4ELb0EEENS1_21CollectiveEpilogueBwdISA_SB_SD_Li256ELb0ELb0ELi2EEENS1_19SingleTileSchedulerILb0ELb0ELb0ELi128EEEEEEEEEvNT_6ParamsE$_ZN4cute3eso3ESOILb1ELb0EJNS_6LayoutINS_5tupleIJNS3_IJNS3_IJNS3_IJNS_1CILi4EEENS4_ILi2EEEEEENS4_ILi1EEEEEES8_EEENS3_IJNS3_IJNS3_IJS8_S8_EEES8_EEES6_EEEEEENS3_IJNS3_IJNS3_IJNS3_IJS8_NS4_ILi32EEEEEENS4_ILi0EEEEEESH_EEENS3_IJNS3_IJNS3_IJSH_SH_EEESH_EEENS4_ILi64EEEEEEEEEEENS_10ViewEngineIPN7cutlass6half_tEEEEEC2ERKSP_RKSU_)
$_ZN7cutlass13device_kernelIN5flash19enable_sm80_to_sm89INS1_16FlashAttnBwdSm80INS1_25CollectiveMainloopBwdSm80ILi2ELi2EN4cute5tupleIJNS5_1CILi128EEES8_NS7_ILi64EEEEEENS_6half_tEfNS_4arch4Sm80ELb0ELb1ELb1ELb0ELb1ELb0ELb0ELb0ELi2ELi4ELi4ELi4ELb0EEENS1_21CollectiveEpilogueBwdISA_SB_SD_Li256ELb0ELb0ELi2EEENS1_19SingleTileSchedulerILb0ELb0ELb0ELi128EEEEEEEEEvNT_6ParamsE$_ZN4cute3eso3ESOILb1ELb0EJNS_6LayoutINS_5tupleIJNS3_IJNS3_IJNS3_IJNS_1CILi4EEENS4_ILi2EEEEEENS4_ILi1EEEEEES8_EEENS3_IJNS3_IJNS3_IJS8_S8_EEES8_EEES6_EEEEEENS3_IJNS3_IJNS3_IJNS3_IJS8_NS4_ILi32EEEEEENS4_ILi0EEEEEESH_EEENS3_IJNS3_IJNS3_IJSH_SH_EEESH_EEENS4_ILi64EEEEEEEEEEENS_10ViewEngineIPN7cutlass6half_tEEEEEC2ERKSP_RKSU_:
[----:B------:R-:W-:Y:S02]  /*8000*/  IADD3 R36, R81, -c[0x0][0x20], RZ ;  /* 0x8000080051247a10 */ /* 0x000fe40007ffe0ff */
[----:B------:R-:W-:-:S03]  /*8010*/  MOV R39, 0x0 ;  /* 0x0000000000277802 */ /* 0x000fc60000000f00 */
[----:B------:R1:W-:Y:S01]  /*8020*/  STL.64 [R36], R2 ;  /* 0x0000000224007387 */ /* 0x0003e20000100a00 */
[----:B------:R-:W-:Y:S05]  /*8030*/  RET.REL.NODEC R38 `(_ZN7cutlass13device_kernelIN5flash19enable_sm80_to_sm89INS1_16FlashAttnBwdSm80INS1_25CollectiveMainloopBwdSm80ILi2ELi2EN4cute5tupleIJNS5_1CILi128EEES8_NS7_ILi64EEEEEENS_6half_tEfNS_4arch4Sm80ELb0ELb1ELb1ELb0ELb1ELb0ELb0ELb0ELi2ELi4ELi4ELi4ELb0EEENS1_21CollectiveEpilogueBwdISA_SB_SD_Li256ELb0ELb0ELi2EEENS1_19SingleTileSchedulerILb0ELb0ELb0ELi128EEEEEEEEEvNT_6ParamsE) ;  /* 0xffff7fc026007950 */ /* 0x000fea0003c3ffff */
        .type           $_ZN7cutlass13device_kernelIN5flash19enable_sm80_to_sm89INS1_16FlashAttnBwdSm80INS1_25CollectiveMainloopBwdSm80ILi2ELi2EN4cute5tupleIJNS5_1CILi128EEES8_NS7_ILi64EEEEEENS_6half_tEfNS_4arch4Sm80ELb0ELb1ELb1ELb0ELb1ELb0ELb0ELb0ELi2ELi4ELi4ELi4ELb0EEENS1_21CollectiveEpilogueBwdISA_SB_SD_Li256ELb0ELb0ELi2EEENS1_19SingleTileSchedulerILb0ELb0ELb0ELi128EEEEEEEEEvNT_6ParamsE$_ZN4cute3eso3ESOILb1ELb0EJNS_6LayoutINS_5tupleIJNS3_IJNS3_IJNS_1CILi2EEES5_EEENS4_ILi1EEEEEEEEENS3_IJNS3_IJNS3_IJS7_NS4_ILi16EEEEEENS4_ILi0EEEEEEEEEEENS_10ViewEngineIPjEEEEC2ERKSF_RKSI_,@function
        .size           $_ZN7cutlass13device_kernelIN5flash19enable_sm80_to_sm89INS1_16FlashAttnBwdSm80INS1_25CollectiveMainloopBwdSm80ILi2ELi2EN4cute5tupleIJNS5_1CILi128EEES8_NS7_ILi64EEEEEENS_6half_tEfNS_4arch4Sm80ELb0ELb1ELb1ELb0ELb1ELb0ELb0ELb0ELi2ELi4ELi4ELi4ELb0EEENS1_21CollectiveEpilogueBwdISA_SB_SD_Li256ELb0ELb0ELi2EEENS1_19SingleTileSchedulerILb0ELb0ELb0ELi128EEEEEEEEEvNT_6ParamsE$_ZN4cute3eso3ESOILb1ELb0EJNS_6LayoutINS_5tupleIJNS3_IJNS3_IJNS_1CILi2EEES5_EEENS4_ILi1EEEEEEEEENS3_IJNS3_IJNS3_IJS7_NS4_ILi16EEEEEENS4_ILi0EEEEEEEEEEENS_10ViewEngineIPjEEEEC2ERKSF_RKSI_,($_ZN7cutlass13device_kernelIN5flash19enable_sm80_to_sm89INS1_16FlashAttnBwdSm80INS1_25CollectiveMainloopBwdSm80ILi2ELi2EN4cute5tupleIJNS5_1CILi128EEES8_NS7_ILi64EEEEEENS_6half_tEfNS_4arch4Sm80ELb0ELb1ELb1ELb0ELb1ELb0ELb0ELb0ELi2ELi4ELi4ELi4ELb0EEENS1_21CollectiveEpilogueBwdISA_SB_SD_Li256ELb0ELb0ELi2EEENS1_19SingleTileSchedulerILb0ELb0ELb0ELi128EEEEEEEEEvNT_6ParamsE$_ZN4cute3eso3ESOILb1ELb0EJNS_6LayoutINS_5tupleIJNS3_IJNS3_IJNS_1CILi4EEENS4_ILi2EEEEEENS4_ILi1EEEEEEEEENS3_IJNS3_IJNS3_IJS8_NS4_ILi32EEEEEENS4_ILi0EEEEEEEEEEENS_10ViewEngineIPN7cutlass6half_tEEEEEC2ERKSG_RKSL_ - $_ZN7cutlass13device_kernelIN5flash19enable_sm80_to_sm89INS1_16FlashAttnBwdSm80INS1_25CollectiveMainloopBwdSm80ILi2ELi2EN4cute5tupleIJNS5_1CILi128EEES8_NS7_ILi64EEEEEENS_6half_tEfNS_4arch4Sm80ELb0ELb1ELb1ELb0ELb1ELb0ELb0ELb0ELi2ELi4ELi4ELi4ELb0EEENS1_21CollectiveEpilogueBwdISA_SB_SD_Li256ELb0ELb0ELi2EEENS1_19SingleTileSchedulerILb0ELb0ELb0ELi128EEEEEEEEEvNT_6ParamsE$_ZN4cute3eso3ESOILb1ELb0EJNS_6LayoutINS_5tupleIJNS3_IJNS3_IJNS_1CILi2EEES5_EEENS4_ILi1EEEEEEEEENS3_IJNS3_IJNS3_IJS7_NS4_ILi16EEEEEENS4_ILi0EEEEEEEEEEENS_10ViewEngineIPjEEEEC2ERKSF_RKSI_)
$_ZN7cutlass13device_kernelIN5flash19enable_sm80_to_sm89INS1_16FlashAttnBwdSm80INS1_25CollectiveMainloopBwdSm80ILi2ELi2EN4cute5tupleIJNS5_1CILi128EEES8_NS7_ILi64EEEEEENS_6half_tEfNS_4arch4Sm80ELb0ELb1ELb1ELb0ELb1ELb0ELb0ELb0ELi2ELi4ELi4ELi4ELb0EEENS1_21CollectiveEpilogueBwdISA_SB_SD_Li256ELb0ELb0ELi2EEENS1_19SingleTileSchedulerILb0ELb0ELb0ELi128EEEEEEEEEvNT_6ParamsE$_ZN4cute3eso3ESOILb1ELb0EJNS_6LayoutINS_5tupleIJNS3_IJNS3_IJNS_1CILi2EEES5_EEENS4_ILi1EEEEEEEEENS3_IJNS3_IJNS3_IJS7_NS4_ILi16EEEEEENS4_ILi0EEEEEEEEEEENS_10ViewEngineIPjEEEEC2ERKSF_RKSI_:
[----:B------:R-:W-:Y:S01]  /*8040*/  IADD3 R3, R81, -c[0x0][0x20], RZ ;  /* 0x8000080051037a10 */ /* 0x000fe20007ffe0ff */
[----:B------:R-:W-:Y:S01]  /*8050*/  IMAD.MOV.U32 R34, RZ, RZ, R2 ;  /* 0x000000ffff227224 */ /* 0x000fe200078e0002 */
[----:B------:R-:W-:Y:S01]  /*8060*/  MOV R35, R13 ;  /* 0x0000000d00237202 */ /* 0x000fe20000000f00 */
[----:B------:R-:W-:-:S04]  /*8070*/  IMAD.MOV.U32 R13, RZ, RZ, 0x0 ;  /* 0x00000000ff0d7424 */ /* 0x000fc800078e00ff */
[----:B------:R1:W-:Y:S01]  /*8080*/  STL.64 [R3], R34 ;  /* 0x0000002203007387 */ /* 0x0003e20000100a00 */
[----:B------:R-:W-:Y:S05]  /*8090*/  RET.REL.NODEC R12 `(_ZN7cutlass13device_kernelIN5flash19enable_sm80_to_sm89INS1_16FlashAttnBwdSm80INS1_25CollectiveMainloopBwdSm80ILi2ELi2EN4cute5tupleIJNS5_1CILi128EEES8_NS7_ILi64EEEEEENS_6half_tEfNS_4arch4Sm80ELb0ELb1ELb1ELb0ELb1ELb0ELb0ELb0ELi2ELi4ELi4ELi4ELb0EEENS1_21CollectiveEpilogueBwdISA_SB_SD_Li256ELb0ELb0ELi2EEENS1_19SingleTileSchedulerILb0ELb0ELb0ELi128EEEEEEEEEvNT_6ParamsE) ;  /* 0xffff7f600c007950 */ /* 0x000fea0003c3ffff */
        .type           $_ZN7cutlass13device_kernelIN5flash19enable_sm80_to_sm89INS1_16FlashAttnBwdSm80INS1_25CollectiveMainloopBwdSm80ILi2ELi2EN4cute5tupleIJNS5_1CILi128EEES8_NS7_ILi64EEEEEENS_6half_tEfNS_4arch4Sm80ELb0ELb1ELb1ELb0ELb1ELb0ELb0ELb0ELi2ELi4ELi4ELi4ELb0EEENS1_21CollectiveEpilogueBwdISA_SB_SD_Li256ELb0ELb0ELi2EEENS1_19SingleTileSchedulerILb0ELb0ELb0ELi128EEEEEEEEEvNT_6ParamsE$_ZN4cute3eso3ESOILb1ELb0EJNS_6LayoutINS_5tupleIJNS3_IJNS3_IJNS_1CILi4EEENS4_ILi2EEEEEENS4_ILi1EEEEEEEEENS3_IJNS3_IJNS3_IJS8_NS4_ILi32EEEEEENS4_ILi0EEEEEEEEEEENS_10ViewEngineIPN7cutlass6half_tEEEEEC2ERKSG_RKSL_,@function
        .size           $_ZN7cutlass13device_kernelIN5flash19enable_sm80_to_sm89INS1_16FlashAttnBwdSm80INS1_25CollectiveMainloopBwdSm80ILi2ELi2EN4cute5tupleIJNS5_1CILi128EEES8_NS7_ILi64EEEEEENS_6half_tEfNS_4arch4Sm80ELb0ELb1ELb1ELb0ELb1ELb0ELb0ELb0ELi2ELi4ELi4ELi4ELb0EEENS1_21CollectiveEpilogueBwdISA_SB_SD_Li256ELb0ELb0ELi2EEENS1_19SingleTileSchedulerILb0ELb0ELb0ELi128EEEEEEEEEvNT_6ParamsE$_ZN4cute3eso3ESOILb1ELb0EJNS_6LayoutINS_5tupleIJNS3_IJNS3_IJNS_1CILi4EEENS4_ILi2EEEEEENS4_ILi1EEEEEEEEENS3_IJNS3_IJNS3_IJS8_NS4_ILi32EEEEEENS4_ILi0EEEEEEEEEEENS_10ViewEngineIPN7cutlass6half_tEEEEEC2ERKSG_RKSL_,($_ZN7cutlass13device_kernelIN5flash19enable_sm80_to_sm89INS1_16FlashAttnBwdSm80INS1_25CollectiveMainloopBwdSm80ILi2ELi2EN4cute5tupleIJNS5_1CILi128EEES8_NS7_ILi64EEEEEENS_6half_tEfNS_4arch4Sm80ELb0ELb1ELb1ELb0ELb1ELb0ELb0ELb0ELi2ELi4ELi4ELi4ELb0EEENS1_21CollectiveEpilogueBwdISA_SB_SD_Li256ELb0ELb0ELi2EEENS1_19SingleTileSchedulerILb0ELb0ELb0ELi128EEEEEEEEEvNT_6ParamsE$_ZN4cute3eso3ESOILb1ELb0EJNS_6LayoutINS_5tupleIJNS3_IJNS3_IJNS_1CILi4EEENS4_ILi2EEEEEENS4_ILi1EEEEEEEEENS3_IJNS3_IJNS3_IJS8_NS4_ILi32EEEEEENS4_ILi0EEEEEEEEEEEiEEC2ERKSG_RKi - $_ZN7cutlass13device_kernelIN5flash19enable_sm80_to_sm89INS1_16FlashAttnBwdSm80INS1_25CollectiveMainloopBwdSm80ILi2ELi2EN4cute5tupleIJNS5_1CILi128EEES8_NS7_ILi64EEEEEENS_6half_tEfNS_4arch4Sm80ELb0ELb1ELb1ELb0ELb1ELb0ELb0ELb0ELi2ELi4ELi4ELi4ELb0EEENS1_21CollectiveEpilogueBwdISA_SB_SD_Li256ELb0ELb0ELi2EEENS1_19SingleTileSchedulerILb0ELb0ELb0ELi128EEEEEEEEEvNT_6ParamsE$_ZN4cute3eso3ESOILb1ELb0EJNS_6LayoutINS_5tupleIJNS3_IJNS3_IJNS_1CILi4EEENS4_ILi2EEEEEENS4_ILi1EEEEEEEEENS3_IJNS3_IJNS3_IJS8_NS4_ILi32EEEEEENS4_ILi0EEEEEEEEEEENS_10ViewEngineIPN7cutlass6half_tEEEEEC2ERKSG_RKSL_)
$_ZN7cutlass13device_kernelIN5flash19enable_sm80_to_sm89INS1_16FlashAttnBwdSm80INS1_25CollectiveMainloopBwdSm80ILi2ELi2EN4cute5tupleIJNS5_1CILi128EEES8_NS7_ILi64EEEEEENS_6half_tEfNS_4arch4Sm80ELb0ELb1ELb1ELb0ELb1ELb0ELb0ELb0ELi2ELi4ELi4ELi4ELb0EEENS1_21CollectiveEpilogueBwdISA_SB_SD_Li256ELb0ELb0ELi2EEENS1_19SingleTileSchedulerILb0ELb0ELb0ELi128EEEEEEEEEvNT_6ParamsE$_ZN4cute3eso3ESOILb1ELb0EJNS_6LayoutINS_5tupleIJNS3_IJNS3_IJNS_1CILi4EEENS4_ILi2EEEEEENS4_ILi1EEEEEEEEENS3_IJNS3_IJNS3_IJS8_NS4_ILi32EEEEEENS4_ILi0EEEEEEEEEEENS_10ViewEngineIPN7cutlass6half_tEEEEEC2ERKSG_RKSL_:
[----:B------:R-:W-:Y:S01]  /*80a0*/  IADD3 R12, R81, -c[0x0][0x20], RZ ;  /* 0x80000800510c7a10 */ /* 0x000fe20007ffe0ff */
[----:B------:R-:W-:Y:S01]  /*80b0*/  IMAD.MOV.U32 R37, RZ, RZ, R13 ;  /* 0x000000ffff257224 */ /* 0x000fe200078e000d */
[----:B------:R-:W-:-:S04]  /*80c0*/  MOV R35, 0x0 ;  /* 0x0000000000237802 */ /* 0x000fc80000000f00 */
[----:B------:R1:W-:Y:S01]  /*80d0*/  STL.64 [R12], R36 ;  /* 0x000000240c007387 */ /* 0x0003e20000100a00 */
[----:B------:R-:W-:Y:S05]  /*80e0*/  RET.REL.NODEC R34 `(_ZN7cutlass13device_kernelIN5flash19enable_sm80_to_sm89INS1_16FlashAttnBwdSm80INS1_25CollectiveMainloopBwdSm80ILi2ELi2EN4cute5tupleIJNS5_1CILi128EEES8_NS7_ILi64EEEEEENS_6half_tEfNS_4arch4Sm80ELb0ELb1ELb1ELb0ELb1ELb0ELb0ELb0ELi2ELi4ELi4ELi4ELb0EEENS1_21CollectiveEpilogueBwdISA_SB_SD_Li256ELb0ELb0ELi2EEENS1_19SingleTileSchedulerILb0ELb0ELb0ELi128EEEEEEEEEvNT_6ParamsE) ;  /* 0xffff7f1022007950 */ /* 0x000fea0003c3ffff */
        .type           $_ZN7cutlass13device_kernelIN5flash19enable_sm80_to_sm89INS1_16FlashAttnBwdSm80INS1_25CollectiveMainloopBwdSm80ILi2ELi2EN4cute5tupleIJNS5_1CILi128EEES8_NS7_ILi64EEEEEENS_6half_tEfNS_4arch4Sm80ELb0ELb1ELb1ELb0ELb1ELb0ELb0ELb0ELi2ELi4ELi4ELi4ELb0EEENS1_21CollectiveEpilogueBwdISA_SB_SD_Li256ELb0ELb0ELi2EEENS1_19SingleTileSchedulerILb0ELb0ELb0ELi128EEEEEEEEEvNT_6ParamsE$_ZN4cute3eso3ESOILb1ELb0EJNS_6LayoutINS_5tupleIJNS3_IJNS3_IJNS_1CILi4EEENS4_ILi2EEEEEENS4_ILi1EEEEEEEEENS3_IJNS3_IJNS3_IJS8_NS4_ILi32EEEEEENS4_ILi0EEEEEEEEEEEiEEC2ERKSG_RKi,@function
        .size           $_ZN7cutlass13device_kernelIN5flash19enable_sm80_to_sm89INS1_16FlashAttnBwdSm80INS1_25CollectiveMainloopBwdSm80ILi2ELi2EN4cute5tupleIJNS5_1CILi128EEES8_NS7_ILi64EEEEEENS_6half_tEfNS_4arch4Sm80ELb0ELb1ELb1ELb0ELb1ELb0ELb0ELb0ELi2ELi4ELi4ELi4ELb0EEENS1_21CollectiveEpilogueBwdISA_SB_SD_Li256ELb0ELb0ELi2EEENS1_19SingleTileSchedulerILb0ELb0ELb0ELi128EEEEEEEEEvNT_6ParamsE$_ZN4cute3eso3ESOILb1ELb0EJNS_6LayoutINS_5tupleIJNS3_IJNS3_IJNS_1CILi4EEENS4_ILi2EEEEEENS4_ILi1EEEEEEEEENS3_IJNS3_IJNS3_IJS8_NS4_ILi32EEEEEENS4_ILi0EEEEEEEEEEEiEEC2ERKSG_RKi,($_ZN7cutlass13device_kernelIN5flash19enable_sm80_to_sm89INS1_16FlashAttnBwdSm80INS1_25CollectiveMainloopBwdSm80ILi2ELi2EN4cute5tupleIJNS5_1CILi128EEES8_NS7_ILi64EEEEEENS_6half_tEfNS_4arch4Sm80ELb0ELb1ELb1ELb0ELb1ELb0ELb0ELb0ELi2ELi4ELi4ELi4ELb0EEENS1_21CollectiveEpilogueBwdISA_SB_SD_Li256ELb0ELb0ELi2EEENS1_19SingleTileSchedulerILb0ELb0ELb0ELi128EEEEEEEEEvNT_6ParamsE$_ZN4cute3eso3ESOILb1ELb0EJNS_6LayoutINS_5tupleIJNS3_IJNS3_IJNS_1CILi4EEENS4_ILi2EEEEEENS4_ILi1EEEEEENS3_IJS6_EEEEEENS3_IJNS3_IJNS3_IJS8_NS4_ILi32EEEEEENS4_ILi0EEEEEENS3_IJNS4_ILi64EEEEEEEEEEENS_10ViewEngineIPN7cutlass6half_tEEEEEC2ERKSJ_RKSO_ - $_ZN7cutlass13device_kernelIN5flash19enable_sm80_to_sm89INS1_16FlashAttnBwdSm80INS1_25CollectiveMainloopBwdSm80ILi2ELi2EN4cute5tupleIJNS5_1CILi128EEES8_NS7_ILi64EEEEEENS_6half_tEfNS_4arch4Sm80ELb0ELb1ELb1ELb0ELb1ELb0ELb0ELb0ELi2ELi4ELi4ELi4ELb0EEENS1_21CollectiveEpilogueBwdISA_SB_SD_Li256ELb0ELb0ELi2EEENS1_19SingleTileSchedulerILb0ELb0ELb0ELi128EEEEEEEEEvNT_6ParamsE$_ZN4cute3eso3ESOILb1ELb0EJNS_6LayoutINS_5tupleIJNS3_IJNS3_IJNS_1CILi4EEENS4_ILi2EEEEEENS4_ILi1EEEEEEEEENS3_IJNS3_IJNS3_IJS8_NS4_ILi32EEEEEENS4_ILi0EEEEEEEEEEEiEEC2ERKSG_RKi)
$_ZN7cutlass13device_kernelIN5flash19enable_sm80_to_sm89INS1_16FlashAttnBwdSm80INS1_25CollectiveMainloopBwdSm80ILi2ELi2EN4cute5tupleIJNS5_1CILi128EEES8_NS7_ILi64EEEEEENS_6half_tEfNS_4arch4Sm80ELb0ELb1ELb1ELb0ELb1ELb0ELb0ELb0ELi2ELi4ELi4ELi4ELb0EEENS1_21CollectiveEpilogueBwdISA_SB_SD_Li256ELb0ELb0ELi2EEENS1_19SingleTileSchedulerILb0ELb0ELb0ELi128EEEEEEEEEvNT_6ParamsE$_ZN4cute3eso3ESOILb1ELb0EJNS_6LayoutINS_5tupleIJNS3_IJNS3_IJNS_1CILi4EEENS4_ILi2EEEEEENS4_ILi1EEEEEEEEENS3_IJNS3_IJNS3_IJS8_NS4_ILi32EEEEEENS4_ILi0EEEEEEEEEEEiEEC2ERKSG_RKi:
[----:B------:R-:W-:Y:S02]  /*80f0*/  IADD3 R12, R81, -c[0x0][0x20], RZ ;  /* 0x80000800510c7a10 */ /* 0x000fe40007ffe0ff */
[----:B------:R-:W-:-:S03]  /*8100*/  MOV R35, 0x0 ;  /* 0x0000000000237802 */ /* 0x000fc60000000f00 */
[----:B------:R1:W-:Y:S01]  /*8110*/  STL [R12], R13 ;  /* 0x0000000d0c007387 */ /* 0x0003e20000100800 */
[----:B------:R-:W-:Y:S05]  /*8120*/  RET.REL.NODEC R34 `(_ZN7cutlass13device_kernelIN5flash19enable_sm80_to_sm89INS1_16FlashAttnBwdSm80INS1_25CollectiveMainloopBwdSm80ILi2ELi2EN4cute5tupleIJNS5_1CILi128EEES8_NS7_ILi64EEEEEENS_6half_tEfNS_4arch4Sm80ELb0ELb1ELb1ELb0ELb1ELb0ELb0ELb0ELi2ELi4ELi4ELi4ELb0EEENS1_21CollectiveEpilogueBwdISA_SB_SD_Li256ELb0ELb0ELi2EEENS1_19SingleTileSchedulerILb0ELb0ELb0ELi128EEEEEEEEEvNT_6ParamsE) ;  /* 0xffff7ed022007950 */ /* 0x000fea0003c3ffff */
        .type           $_ZN7cutlass13device_kernelIN5flash19enable_sm80_to_sm89INS1_16FlashAttnBwdSm80INS1_25CollectiveMainloopBwdSm80ILi2ELi2EN4cute5tupleIJNS5_1CILi128EEES8_NS7_ILi64EEEEEENS_6half_tEfNS_4arch4Sm80ELb0ELb1ELb1ELb0ELb1ELb0ELb0ELb0ELi2ELi4ELi4ELi4ELb0EEENS1_21CollectiveEpilogueBwdISA_SB_SD_Li256ELb0ELb0ELi2EEENS1_19SingleTileSchedulerILb0ELb0ELb0ELi128EEEEEEEEEvNT_6ParamsE$_ZN4cute3eso3ESOILb1ELb0EJNS_6LayoutINS_5tupleIJNS3_IJNS3_IJNS_1CILi4EEENS4_ILi2EEEEEENS4_ILi1EEEEEENS3_IJS6_EEEEEENS3_IJNS3_IJNS3_IJS8_NS4_ILi32EEEEEENS4_ILi0EEEEEENS3_IJNS4_ILi64EEEEEEEEEEENS_10ViewEngineIPN7cutlass6half_tEEEEEC2ERKSJ_RKSO_,@function
        .size           $_ZN7cutlass13device_kernelIN5flash19enable_sm80_to_sm89INS1_16FlashAttnBwdSm80INS1_25CollectiveMainloopBwdSm80ILi2ELi2EN4cute5tupleIJNS5_1CILi128EEES8_NS7_ILi64EEEEEENS_6half_tEfNS_4arch4Sm80ELb0ELb1ELb1ELb0ELb1ELb0ELb0ELb0ELi2ELi4ELi4ELi4ELb0EEENS1_21CollectiveEpilogueBwdISA_SB_SD_Li256ELb0ELb0ELi2EEENS1_19SingleTileSchedulerILb0ELb0ELb0ELi128EEEEEEEEEvNT_6ParamsE$_ZN4cute3eso3ESOILb1ELb0EJNS_6LayoutINS_5tupleIJNS3_IJNS3_IJNS_1CILi4EEENS4_ILi2EEEEEENS4_ILi1EEEEEENS3_IJS6_EEEEEENS3_IJNS3_IJNS3_IJS8_NS4_ILi32EEEEEENS4_ILi0EEEEEENS3_IJNS4_ILi64EEEEEEEEEEENS_10ViewEngineIPN7cutlass6half_tEEEEEC2ERKSJ_RKSO_,($_ZN7cutlass13device_kernelIN5flash19enable_sm80_to_sm89INS1_16FlashAttnBwdSm80INS1_25CollectiveMainloopBwdSm80ILi2ELi2EN4cute5tupleIJNS5_1CILi128EEES8_NS7_ILi64EEEEEENS_6half_tEfNS_4arch4Sm80ELb0ELb1ELb1ELb0ELb1ELb0ELb0ELb0ELi2ELi4ELi4ELi4ELb0EEENS1_21CollectiveEpilogueBwdISA_SB_SD_Li256ELb0ELb0ELi2EEENS1_19SingleTileSchedulerILb0ELb0ELb0ELi128EEEEEEEEEvNT_6ParamsE$_ZN4cute3eso3ESOILb1ELb0EJNS_6LayoutINS_5tupleIJNS3_IJNS3_IJNS_1CILi4EEENS4_ILi2EEEEEENS4_ILi1EEEEEES6_EEENS3_IJNS3_IJNS3_IJS8_NS4_ILi32EEEEEENS4_ILi0EEEEEENS4_ILi64EEEEEEEENS_10ViewEngineIPN7cutlass6half_tEEEEEC2ERKSH_RKSM_ - $_ZN7cutlass13device_kernelIN5flash19enable_sm80_to_sm89INS1_16FlashAttnBwdSm80INS1_25CollectiveMainloopBwdSm80ILi2ELi2EN4cute5tupleIJNS5_1CILi128EEES8_NS7_ILi64EEEEEENS_6half_tEfNS_4arch4Sm80ELb0ELb1ELb1ELb0ELb1ELb0ELb0ELb0ELi2ELi4ELi4ELi4ELb0EEENS1_21CollectiveEpilogueBwdISA_SB_SD_Li256ELb0ELb0ELi2EEENS1_19SingleTileSchedulerILb0ELb0ELb0ELi128EEEEEEEEEvNT_6ParamsE$_ZN4cute3eso3ESOILb1ELb0EJNS_6LayoutINS_5tupleIJNS3_IJNS3_IJNS_1CILi4EEENS4_ILi2EEEEEENS4_ILi1EEEEEENS3_IJS6_EEEEEENS3_IJNS3_IJNS3_IJS8_NS4_ILi32EEEEEENS4_ILi0EEEEEENS3_IJNS4_ILi64EEEEEEEEEEENS_10ViewEngineIPN7cutlass6half_tEEEEEC2ERKSJ_RKSO_)
$_ZN7cutlass13device_kernelIN5flash19enable_sm80_to_sm89INS1_16FlashAttnBwdSm80INS1_25CollectiveMainloopBwdSm80ILi2ELi2EN4cute5tupleIJNS5_1CILi128EEES8_NS7_ILi64EEEEEENS_6half_tEfNS_4arch4Sm80ELb0ELb1ELb1ELb0ELb1ELb0ELb0ELb0ELi2ELi4ELi4ELi4ELb0EEENS1_21CollectiveEpilogueBwdISA_SB_SD_Li256ELb0ELb0ELi2EEENS1_19SingleTileSchedulerILb0ELb0ELb0ELi128EEEEEEEEEvNT_6ParamsE$_ZN4cute3eso3ESOILb1ELb0EJNS_6LayoutINS_5tupleIJNS3_IJNS3_IJNS_1CILi4EEENS4_ILi2EEEEEENS4_ILi1EEEEEENS3_IJS6_EEEEEENS3_IJNS3_IJNS3_IJS8_NS4_ILi32EEEEEENS4_ILi0EEEEEENS3_IJNS4_ILi64EEEEEEEEEEENS_10ViewEngineIPN7cutlass6half_tEEEEEC2ERKSJ_RKSO_:
[----:B------:R-:W-:Y:S02]  /*8130*/  IADD3 R36, R81, -c[0x0][0x20], RZ ;  /* 0x8000080051247a10 */ /* 0x000fe40007ffe0ff */
[----:B------:R-:W-:-:S03]  /*8140*/  MOV R39, 0x0 ;  /* 0x0000000000277802 */ /* 0x000fc60000000f00 */
[----:B------:R1:W-:Y:S01]  /*8150*/  STL.64 [R36], R2 ;  /* 0x0000000224007387 */ /* 0x0003e20000100a00 */
[----:B------:R-:W-:Y:S05]  /*8160*/  RET.REL.NODEC R38 `(_ZN7cutlass13device_kernelIN5flash19enable_sm80_to_sm89INS1_16FlashAttnBwdSm80INS1_25CollectiveMainloopBwdSm80ILi2ELi2EN4cute5tupleIJNS5_1CILi128EEES8_NS7_ILi64EEEEEENS_6half_tEfNS_4arch4Sm80ELb0ELb1ELb1ELb0ELb1ELb0ELb0ELb0ELi2ELi4ELi4ELi4ELb0EEENS1_21CollectiveEpilogueBwdISA_SB_SD_Li256ELb0ELb0ELi2EEENS1_19SingleTileSchedulerILb0ELb0ELb0ELi128EEEEEEEEEvNT_6ParamsE) ;  /* 0xffff7e9026007950 */ /* 0x000fea0003c3ffff */
        .type           $_ZN7cutlass13device_kernelIN5flash19enable_sm80_to_sm89INS1_16FlashAttnBwdSm80INS1_25CollectiveMainloopBwdSm80ILi2ELi2EN4cute5tupleIJNS5_1CILi128EEES8_NS7_ILi64EEEEEENS_6half_tEfNS_4arch4Sm80ELb0ELb1ELb1ELb0ELb1ELb0ELb0ELb0ELi2ELi4ELi4ELi4ELb0EEENS1_21CollectiveEpilogueBwdISA_SB_SD_Li256ELb0ELb0ELi2EEENS1_19SingleTileSchedulerILb0ELb0ELb0ELi128EEEEEEEEEvNT_6ParamsE$_ZN4cute3eso3ESOILb1ELb0EJNS_6LayoutINS_5tupleIJNS3_IJNS3_IJNS_1CILi4EEENS4_ILi2EEEEEENS4_ILi1EEEEEES6_EEENS3_IJNS3_IJNS3_IJS8_NS4_ILi32EEEEEENS4_ILi0EEEEEENS4_ILi64EEEEEEEENS_10ViewEngineIPN7cutlass6half_tEEEEEC2ERKSH_RKSM_,@function
        .size           $_ZN7cutlass13device_kernelIN5flash19enable_sm80_to_sm89INS1_16FlashAttnBwdSm80INS1_25CollectiveMainloopBwdSm80ILi2ELi2EN4cute5tupleIJNS5_1CILi128EEES8_NS7_ILi64EEEEEENS_6half_tEfNS_4arch4Sm80ELb0ELb1ELb1ELb0ELb1ELb0ELb0ELb0ELi2ELi4ELi4ELi4ELb0EEENS1_21CollectiveEpilogueBwdISA_SB_SD_Li256ELb0ELb0ELi2EEENS1_19SingleTileSchedulerILb0ELb0ELb0ELi128EEEEEEEEEvNT_6ParamsE$_ZN4cute3eso3ESOILb1ELb0EJNS_6LayoutINS_5tupleIJNS3_IJNS3_IJNS_1CILi4EEENS4_ILi2EEEEEENS4_ILi1EEEEEES6_EEENS3_IJNS3_IJNS3_IJS8_NS4_ILi32EEEEEENS4_ILi0EEEEEENS4_ILi64EEEEEEEENS_10ViewEngineIPN7cutlass6half_tEEEEEC2ERKSH_RKSM_,($_ZN7cutlass13device_kernelIN5flash19enable_sm80_to_sm89INS1_16FlashAttnBwdSm80INS1_25CollectiveMainloopBwdSm80ILi2ELi2EN4cute5tupleIJNS5_1CILi128EEES8_NS7_ILi64EEEEEENS_6half_tEfNS_4arch4Sm80ELb0ELb1ELb1ELb0ELb1ELb0ELb0ELb0ELi2ELi4ELi4ELi4ELb0EEENS1_21CollectiveEpilogueBwdISA_SB_SD_Li256ELb0ELb0ELi2EEENS1_19SingleTileSchedulerILb0ELb0ELb0ELi128EEEEEEEEEvNT_6ParamsE$_ZN4cute3eso3ESOILb1ELb0EJNS_6LayoutINS_5tupleIJNS3_IJNS3_IJNS_1CILi4EEENS4_ILi2EEEEEENS4_ILi1EEEEEES6_EEENS3_IJNS3_IJNS3_IJS8_NS4_ILi32EEEEEENS4_ILi0EEEEEENS4_ILi64EEEEEEEEiEEC2ERKSH_RKi - $_ZN7cutlass13device_kernelIN5flash19enable_sm80_to_sm89INS1_16FlashAttnBwdSm80INS1_25CollectiveMainloopBwdSm80ILi2ELi2EN4cute5tupleIJNS5_1CILi128EEES8_NS7_ILi64EEEEEENS_6half_tEfNS_4arch4Sm80ELb0ELb1ELb1ELb0ELb1ELb0ELb0ELb0ELi2ELi4ELi4ELi4ELb0EEENS1_21CollectiveEpilogueBwdISA_SB_SD_Li256ELb0ELb0ELi2EEENS1_19SingleTileSchedulerILb0ELb0ELb0ELi128EEEEEEEEEvNT_6ParamsE$_ZN4cute3eso3ESOILb1ELb0EJNS_6LayoutINS_5tupleIJNS3_IJNS3_IJNS_1CILi4EEENS4_ILi2EEEEEENS4_ILi1EEEEEES6_EEENS3_IJNS3_IJNS3_IJS8_NS4_ILi32EEEEEENS4_ILi0EEEEEENS4_ILi64EEEEEEEENS_10ViewEngineIPN7cutlass6half_tEEEEEC2ERKSH_RKSM_)
$_ZN7cutlass13device_kernelIN5flash19enable_sm80_to_sm89INS1_16FlashAttnBwdSm80INS1_25CollectiveMainloopBwdSm80ILi2ELi2EN4cute5tupleIJNS5_1CILi128EEES8_NS7_ILi64EEEEEENS_6half_tEfNS_4arch4Sm80ELb0ELb1ELb1ELb0ELb1ELb0ELb0ELb0ELi2ELi4ELi4ELi4ELb0EEENS1_21CollectiveEpilogueBwdISA_SB_SD_Li256ELb0ELb0ELi2EEENS1_19SingleTileSchedulerILb0ELb0ELb0ELi128EEEEEEEEEvNT_6ParamsE$_ZN4cute3eso3ESOILb1ELb0EJNS_6LayoutINS_5tupleIJNS3_IJNS3_IJNS_1CILi4EEENS4_ILi2EEEEEENS4_ILi1EEEEEES6_EEENS3_IJNS3_IJNS3_IJS8_NS4_ILi32EEEEEENS4_ILi0EEEEEENS4_ILi64EEEEEEEENS_10ViewEngineIPN7cutlass6half_tEEEEEC2ERKSH_RKSM_:
[----:B------:R-:W-:Y:S01]  /*8170*/  IADD3 R2, R81, -c[0x0][0x20], RZ ;  /* 0x8000080051027a10 */ /* 0x000fe20007ffe0ff */
[----:B------:R-:W-:Y:S01]  /*8180*/  IMAD.MOV.U32 R39, RZ, RZ, R3 ;  /* 0x000000ffff277224 */ /* 0x000fe200078e0003 */
[----:B------:R-:W-:Y:S01]  /*8190*/  MOV R40, R36 ;  /* 0x0000002400287202 */ /* 0x000fe20000000f00 */
[----:B------:R-:W-:-:S03]  /*81a0*/  IMAD.MOV.U32 R41, RZ, RZ, 0x0 ;  /* 0x00000000ff297424 */ /* 0x000fc600078e00ff */
[----:B------:R1:W-:Y:S01]  /*81b0*/  STL.64 [R2], R38 ;  /* 0x0000002602007387 */ /* 0x0003e20000100a00 */
[----:B------:R-:W-:Y:S05]  /*81c0*/  RET.REL.NODEC R40 `(_ZN7cutlass13device_kernelIN5flash19enable_sm80_to_sm89INS1_16FlashAttnBwdSm80INS1_25CollectiveMainloopBwdSm80ILi2ELi2EN4cute5tupleIJNS5_1CILi128EEES8_NS7_ILi64EEEEEENS_6half_tEfNS_4arch4Sm80ELb0ELb1ELb1ELb0ELb1ELb0ELb0ELb0ELi2ELi4ELi4ELi4ELb0EEENS1_21CollectiveEpilogueBwdISA_SB_SD_Li256ELb0ELb0ELi2EEENS1_19SingleTileSchedulerILb0ELb0ELb0ELi128EEEEEEEEEvNT_6ParamsE) ;  /* 0xffff7e3028007950 */ /* 0x000fea0003c3ffff */
        .type           $_ZN7cutlass13device_kernelIN5flash19enable_sm80_to_sm89INS1_16FlashAttnBwdSm80INS1_25CollectiveMainloopBwdSm80ILi2ELi2EN4cute5tupleIJNS5_1CILi128EEES8_NS7_ILi64EEEEEENS_6half_tEfNS_4arch4Sm80ELb0ELb1ELb1ELb0ELb1ELb0ELb0ELb0ELi2ELi4ELi4ELi4ELb0EEENS1_21CollectiveEpilogueBwdISA_SB_SD_Li256ELb0ELb0ELi2EEENS1_19SingleTileSchedulerILb0ELb0ELb0ELi128EEEEEEEEEvNT_6ParamsE$_ZN4cute3eso3ESOILb1ELb0EJNS_6LayoutINS_5tupleIJNS3_IJNS3_IJNS_1CILi4EEENS4_ILi2EEEEEENS4_ILi1EEEEEES6_EEENS3_IJNS3_IJNS3_IJS8_NS4_ILi32EEEEEENS4_ILi0EEEEEENS4_ILi64EEEEEEEEiEEC2ERKSH_RKi,@function
        .size           $_ZN7cutlass13device_kernelIN5flash19enable_sm80_to_sm89INS1_16FlashAttnBwdSm80INS1_25CollectiveMainloopBwdSm80ILi2ELi2EN4cute5tupleIJNS5_1CILi128EEES8_NS7_ILi64EEEEEENS_6half_tEfNS_4arch4Sm80ELb0ELb1ELb1ELb0ELb1ELb0ELb0ELb0ELi2ELi4ELi4ELi4ELb0EEENS1_21CollectiveEpilogueBwdISA_SB_SD_Li256ELb0ELb0ELi2EEENS1_19SingleTileSchedulerILb0ELb0ELb0ELi128EEEEEEEEEvNT_6ParamsE$_ZN4cute3eso3ESOILb1ELb0EJNS_6LayoutINS_5tupleIJNS3_IJNS3_IJNS_1CILi4EEENS4_ILi2EEEEEENS4_ILi1EEEEEES6_EEENS3_IJNS3_IJNS3_IJS8_NS4_ILi32EEEEEENS4_ILi0EEEEEENS4_ILi64EEEEEEEEiEEC2ERKSH_RKi,($_ZN7cutlass13device_kernelIN5flash19enable_sm80_to_sm89INS1_16FlashAttnBwdSm80INS1_25CollectiveMainloopBwdSm80ILi2ELi2EN4cute5tupleIJNS5_1CILi128EEES8_NS7_ILi64EEEEEENS_6half_tEfNS_4arch4Sm80ELb0ELb1ELb1ELb0ELb1ELb0ELb0ELb0ELi2ELi4ELi4ELi4ELb0EEENS1_21CollectiveEpilogueBwdISA_SB_SD_Li256ELb0ELb0ELi2EEENS1_19SingleTileSchedulerILb0ELb0ELb0ELi128EEEEEEEEEvNT_6ParamsE$_ZN4cute3eso3ESOILb1ELb0EJNS_6LayoutINS_5tupleIJNS3_IJNS3_IJNS_1CILi4EEENS4_ILi2EEEEEENS4_ILi1EEEEEES6_NS4_ILi8EEEEEENS3_IJNS3_IJNS3_IJS8_NS4_ILi32EEEEEENS4_ILi0EEEEEENS4_ILi64EEES5_EEEEENS_10ViewEngineIPN7cutlass6half_tEEEEEC2ERKSI_RKSN_ - $_ZN7cutlass13device_kernelIN5flash19enable_sm80_to_sm89INS1_16FlashAttnBwdSm80INS1_25CollectiveMainloopBwdSm80ILi2ELi2EN4cute5tupleIJNS5_1CILi128EEES8_NS7_ILi64EEEEEENS_6half_tEfNS_4arch4Sm80ELb0ELb1ELb1ELb0ELb1ELb0ELb0ELb0ELi2ELi4ELi4ELi4ELb0EEENS1_21CollectiveEpilogueBwdISA_SB_SD_Li256ELb0ELb0ELi2EEENS1_19SingleTileSchedulerILb0ELb0ELb0ELi128EEEEEEEEEvNT_6ParamsE$_ZN4cute3eso3ESOILb1ELb0EJNS_6LayoutINS_5tupleIJNS3_IJNS3_IJNS_1CILi4EEENS4_ILi2EEEEEENS4_ILi1EEEEEES6_EEENS3_IJNS3_IJNS3_IJS8_NS4_ILi32EEEEEENS4_ILi0EEEEEENS4_ILi64EEEEEEEEiEEC2ERKSH_RKi)
$_ZN7cutlass13device_kernelIN5flash19enable_sm80_to_sm89INS1_16FlashAttnBwdSm80INS1_25CollectiveMainloopBwdSm80ILi2ELi2EN4cute5tupleIJNS5_1CILi128EEES8_NS7_ILi64EEEEEENS_6half_tEfNS_4arch4Sm80ELb0ELb1ELb1ELb0ELb1ELb0ELb0ELb0ELi2ELi4ELi4ELi4ELb0EEENS1_21CollectiveEpilogueBwdISA_SB_SD_Li256ELb0ELb0ELi2EEENS1_19SingleTileSchedulerILb0ELb0ELb0ELi128EEEEEEEEEvNT_6ParamsE$_ZN4cute3eso3ESOILb1ELb0EJNS_6LayoutINS_5tupleIJNS3_IJNS3_IJNS_1CILi4EEENS4_ILi2EEEEEENS4_ILi1EEEEEES6_EEENS3_IJNS3_IJNS3_IJS8_NS4_ILi32EEEEEENS4_ILi0EEEEEENS4_ILi64EEEEEEEEiEEC2ERKSH_RKi:
[----:B------:R-:W-:Y:S01]  /*81d0*/  IADD3 R2, R81, -c[0x0][0x20], RZ ;  /* 0x8000080051027a10 */ /* 0x000fe20007ffe0ff */
[----:B------:R-:W-:Y:S01]  /*81e0*/  IMAD.MOV.U32 R38, RZ, RZ, R36 ;  /* 0x000000ffff267224 */ /* 0x000fe200078e0024 */
[----:B------:R-:W-:-:S03]  /*81f0*/  MOV R39, 0x0 ;  /* 0x0000000000277802 */ /* 0x000fc60000000f00 */
[----:B------:R1:W-:Y:S01]  /*8200*/  STL [R2], R3 ;  /* 0x0000000302007387 */ /* 0x0003e20000100800 */
[----:B------:R-:W-:Y:S05]  /*8210*/  RET.REL.NODEC R38 `(_ZN7cutlass13device_kernelIN5flash19enable_sm80_to_sm89INS1_16FlashAttnBwdSm80INS1_25CollectiveMainloopBwdSm80ILi2ELi2EN4cute5tupleIJNS5_1CILi128EEES8_NS7_ILi64EEEEEENS_6half_tEfNS_4arch4Sm80ELb0ELb1ELb1ELb0ELb1ELb0ELb0ELb0ELi2ELi4ELi4ELi4ELb0EEENS1_21CollectiveEpilogueBwdISA_SB_SD_Li256ELb0ELb0ELi2EEENS1_19SingleTileSchedulerILb0ELb0ELb0ELi128EEEEEEEEEvNT_6ParamsE) ;  /* 0xffff7de026007950 */ /* 0x000fea0003c3ffff */
        .type           $_ZN7cutlass13device_kernelIN5flash19enable_sm80_to_sm89INS1_16FlashAttnBwdSm80INS1_25CollectiveMainloopBwdSm80ILi2ELi2EN4cute5tupleIJNS5_1CILi128EEES8_NS7_ILi64EEEEEENS_6half_tEfNS_4arch4Sm80ELb0ELb1ELb1ELb0ELb1ELb0ELb0ELb0ELi2ELi4ELi4ELi4ELb0EEENS1_21CollectiveEpilogueBwdISA_SB_SD_Li256ELb0ELb0ELi2EEENS1_19SingleTileSchedulerILb0ELb0ELb0ELi128EEEEEEEEEvNT_6ParamsE$_ZN4cute3eso3ESOILb1ELb0EJNS_6LayoutINS_5tupleIJNS3_IJNS3_IJNS_1CILi4EEENS4_ILi2EEEEEENS4_ILi1EEEEEES6_NS4_ILi8EEEEEENS3_IJNS3_IJNS3_IJS8_NS4_ILi32EEEEEENS4_ILi0EEEEEENS4_ILi64EEES5_EEEEENS_10ViewEngineIPN7cutlass6half_tEEEEEC2ERKSI_RKSN_,@function
        .size           $_ZN7cutlass13device_kernelIN5flash19enable_sm80_to_sm89INS1_16FlashAttnBwdSm80INS1_25CollectiveMainloopBwdSm80ILi2ELi2EN4cute5tupleIJNS5_1CILi128EEES8_NS7_ILi64EEEEEENS_6half_tEfNS_4arch4Sm80ELb0ELb1ELb1ELb0ELb1ELb0ELb0ELb0ELi2ELi4ELi4ELi4ELb0EEENS1_21CollectiveEpilogueBwdISA_SB_SD_Li256ELb0ELb0ELi2EEENS1_19SingleTileSchedulerILb0ELb0ELb0ELi128EEEEEEEEEvNT_6ParamsE$_ZN4cute3eso3ESOILb1ELb0EJNS_6LayoutINS_5tupleIJNS3_IJNS3_IJNS_1CILi4EEENS4_ILi2EEEEEENS4_ILi1EEEEEES6_NS4_ILi8EEEEEENS3_IJNS3_IJNS3_IJS8_NS4_ILi32EEEEEENS4_ILi0EEEEEENS4_ILi64EEES5_EEEEENS_10ViewEngineIPN7cutlass6half_tEEEEEC2ERKSI_RKSN_,($_ZN7cutlass13device_kernelIN5flash19enable_sm80_to_sm89INS1_16FlashAttnBwdSm80INS1_25CollectiveMainloopBwdSm80ILi2ELi2EN4cute5tupleIJNS5_1CILi128EEES8_NS7_ILi64EEEEEENS_6half_tEfNS_4arch4Sm80ELb0ELb1ELb1ELb0ELb1ELb0ELb0ELb0ELi2ELi4ELi4ELi4ELb0EEENS1_21CollectiveEpilogueBwdISA_SB_SD_Li256ELb0ELb0ELi2EEENS1_19SingleTileSchedulerILb0ELb0ELb0ELi128EEEEEEEEEvNT_6ParamsE$_ZN4cute3eso3ESOILb1ELb0EJNS_6LayoutINS_5tupleIJNS3_IJNS3_IJNS_1CILi4EEENS4_ILi8EEEEEENS3_IJS5_NS4_ILi2EEEEEEEEENS3_IJNS3_IJS8_S8_EEENS3_IJS8_S6_EEEEEEEEENS3_IJNS3_IJNS3_IJNS_11ScaledBasisIS8_JLi1EEEENSF_INS4_ILi1EEEJLi0EEEEEEENS3_IJNSF_INS4_ILi16EEEJLi0EEEENSF_IS6_JLi1EEEEEEEEEENS3_IJNS3_IJNSF_ISH_JLi1EEEENSF_IS6_JLi0EEEEEEENS3_IJNSF_INS4_ILi64EEEJLi0EEEENSF_ISK_JLi1EEEEEEEEEEEEEEENS_10ViewEngineINS_23ArithmeticTupleIteratorINS_15ArithmeticTupleIJNS4_ILi0EEES12_EEEEEEEEEC2ERKSY_RKS15_ - $_ZN7cutlass13device_kernelIN5flash19enable_sm80_to_sm89INS1_16FlashAttnBwdSm80INS1_25CollectiveMainloopBwdSm80ILi2ELi2EN4cute5tupleIJNS5_1CILi128EEES8_NS7_ILi64EEEEEENS_6half_tEfNS_4arch4Sm80ELb0ELb1ELb1ELb0ELb1ELb0ELb0ELb0ELi2ELi4ELi4ELi4ELb0EEENS1_21CollectiveEpilogueBwdISA_SB_SD_Li256ELb0ELb0ELi2EEENS1_19SingleTileSchedulerILb0ELb0ELb0ELi128EEEEEEEEEvNT_6ParamsE$_ZN4cute3eso3ESOILb1ELb0EJNS_6LayoutINS_5tupleIJNS3_IJNS3_IJNS_1CILi4EEENS4_ILi2EEEEEENS4_ILi1EEEEEES6_NS4_ILi8EEEEEENS3_IJNS3_IJNS3_IJS8_NS4_ILi32EEEEEENS4_ILi0EEEEEENS4_ILi64EEES5_EEEEENS_10ViewEngineIPN7cutlass6half_tEEEEEC2ERKSI_RKSN_)
$_ZN7cutlass13device_kernelIN5flash19enable_sm80_to_sm89INS1_16FlashAttnBwdSm80INS1_25CollectiveMainloopBwdSm80ILi2ELi2EN4cute5tupleIJNS5_1CILi128EEES8_NS7_ILi64EEEEEENS_6half_tEfNS_4arch4Sm80ELb0ELb1ELb1ELb0ELb1ELb0ELb0ELb0ELi2ELi4ELi4ELi4ELb0EEENS1_21CollectiveEpilogueBwdISA_SB_SD_Li256ELb0ELb0ELi2EEENS1_19SingleTileSchedulerILb0ELb0ELb0ELi128EEEEEEEEEvNT_6ParamsE$_ZN4cute3eso3ESOILb1ELb0EJNS_6LayoutINS_5tupleIJNS3_IJNS3_IJNS_1CILi4EEENS4_ILi2EEEEEENS4_ILi1EEEEEES6_NS4_ILi8EEEEEENS3_IJNS3_IJNS3_IJS8_NS4_ILi32EEEEEENS4_ILi0EEEEEENS4_ILi64EEES5_EEEEENS_10ViewEngineIPN7cutlass6half_tEEEEEC2ERKSI_RKSN_:
[----:B------:R-:W-:Y:S01]  /*8220*/  IADD3 R2, R81, -c[0x0][0x20], RZ ;  /* 0x8000080051027a10 */ /* 0x000fe20007ffe0ff */
[----:B------:R-:W-:Y:S01]  /*8230*/  IMAD.MOV.U32 R12, RZ, RZ, R9 ;  /* 0x000000ffff0c7224 */ /* 0x000fe200078e0009 */
[----:B------:R-:W-:Y:S01]  /*8240*/  MOV R13, R3 ;  /* 0x00000003000d7202 */ /* 0x000fe20000000f00 */
[----:B------:R-:W-:-:S04]  /*8250*/  IMAD.MOV.U32 R11, RZ, RZ, 0x0 ;  /* 0x00000000ff0b7424 */ /* 0x000fc800078e00ff */
[----:B------:R1:W-:Y:S01]  /*8260*/  STL.64 [R2], R12 ;  /* 0x0000000c02007387 */ /* 0x0003e20000100a00 */
[----:B------:R-:W-:Y:S05]  /*8270*/  RET.REL.NODEC R10 `(_ZN7cutlass13device_kernelIN5flash19enable_sm80_to_sm89INS1_16FlashAttnBwdSm80INS1_25CollectiveMainloopBwdSm80ILi2ELi2EN4cute5tupleIJNS5_1CILi128EEES8_NS7_ILi64EEEEEENS_6half_tEfNS_4arch4Sm80ELb0ELb1ELb1ELb0ELb1ELb0ELb0ELb0ELi2ELi4ELi4ELi4ELb0EEENS1_21CollectiveEpilogueBwdISA_SB_SD_Li256ELb0ELb0ELi2EEENS1_19SingleTileSchedulerILb0ELb0ELb0ELi128EEEEEEEEEvNT_6ParamsE) ;  /* 0xffff7d800a007950 */ /* 0x000fea0003c3ffff */
        .type           $_ZN7cutlass13device_kernelIN5flash19enable_sm80_to_sm89INS1_16FlashAttnBwdSm80INS1_25CollectiveMainloopBwdSm80ILi2ELi2EN4cute5tupleIJNS5_1CILi128EEES8_NS7_ILi64EEEEEENS_6half_tEfNS_4arch4Sm80ELb0ELb1ELb1ELb0ELb1ELb0ELb0ELb0ELi2ELi4ELi4ELi4ELb0EEENS1_21CollectiveEpilogueBwdISA_SB_SD_Li256ELb0ELb0ELi2EEENS1_19SingleTileSchedulerILb0ELb0ELb0ELi128EEEEEEEEEvNT_6ParamsE$_ZN4cute3eso3ESOILb1ELb0EJNS_6LayoutINS_5tupleIJNS3_IJNS3_IJNS_1CILi4EEENS4_ILi8EEEEEENS3_IJS5_NS4_ILi2EEEEEEEEENS3_IJNS3_IJS8_S8_EEENS3_IJS8_S6_EEEEEEEEENS3_IJNS3_IJNS3_IJNS_11ScaledBasisIS8_JLi1EEEENSF_INS4_ILi1EEEJLi0EEEEEEENS3_IJNSF_INS4_ILi16EEEJLi0EEEENSF_IS6_JLi1EEEEEEEEEENS3_IJNS3_IJNSF_ISH_JLi1EEEENSF_IS6_JLi0EEEEEEENS3_IJNSF_INS4_ILi64EEEJLi0EEEENSF_ISK_JLi1EEEEEEEEEEEEEEENS_10ViewEngineINS_23ArithmeticTupleIteratorINS_15ArithmeticTupleIJNS4_ILi0EEES12_EEEEEEEEEC2ERKSY_RKS15_,@function
        .size           $_ZN7cutlass13device_kernelIN5flash19enable_sm80_to_sm89INS1_16FlashAttnBwdSm80INS1_25CollectiveMainloopBwdSm80ILi2ELi2EN4cute5tupleIJNS5_1CILi128EEES8_NS7_ILi64EEEEEENS_6half_tEfNS_4arch4Sm80ELb0ELb1ELb1ELb0ELb1ELb0ELb0ELb0ELi2ELi4ELi4ELi4ELb0EEENS1_21CollectiveEpilogueBwdISA_SB_SD_Li256ELb0ELb0ELi2EEENS1_19SingleTileSchedulerILb0ELb0ELb0ELi128EEEEEEEEEvNT_6ParamsE$_ZN4cute3eso3ESOILb1ELb0EJNS_6LayoutINS_5tupleIJNS3_IJNS3_IJNS_1CILi4EEENS4_ILi8EEEEEENS3_IJS5_NS4_ILi2EEEEEEEEENS3_IJNS3_IJS8_S8_EEENS3_IJS8_S6_EEEEEEEEENS3_IJNS3_IJNS3_IJNS_11ScaledBasisIS8_JLi1EEEENSF_INS4_ILi1EEEJLi0EEEEEEENS3_IJNSF_INS4_ILi16EEEJLi0EEEENSF_IS6_JLi1EEEEEEEEEENS3_IJNS3_IJNSF_ISH_JLi1EEEENSF_IS6_JLi0EEEEEEENS3_IJNSF_INS4_ILi64EEEJLi0EEEENSF_ISK_JLi1EEEEEEEEEEEEEEENS_10ViewEngineINS_23ArithmeticTupleIteratorINS_15ArithmeticTupleIJNS4_ILi0EEES12_EEEEEEEEEC2ERKSY_RKS15_,($_ZN7cutlass13device_kernelIN5flash19enable_sm80_to_sm89INS1_16FlashAttnBwdSm80INS1_25CollectiveMainloopBwdSm80ILi2ELi2EN4cute5tupleIJNS5_1CILi128EEES8_NS7_ILi64EEEEEENS_6half_tEfNS_4arch4Sm80ELb0ELb1ELb1ELb0ELb1ELb0ELb0ELb0ELi2ELi4ELi4ELi4ELb0EEENS1_21CollectiveEpilogueBwdISA_SB_SD_Li256ELb0ELb0ELi2EEENS1_19SingleTileSchedulerILb0ELb0ELb0ELi128EEEEEEEEEvNT_6ParamsE$_ZN4cute3eso3ESOILb1ELb0EJNS_6LayoutINS_5tupleIJNS3_IJNS3_IJNS_1CILi8EEENS4_ILi1EEEEEES6_EEENS3_IJNS3_IJS6_S6_EEENS4_ILi2EEEEEEEEENS3_IJNS3_IJNS3_IJS6_NS4_ILi0EEEEEESD_EEENS3_IJNS3_IJSD_SD_EEENS4_ILi4096EEEEEEEEEEENS_10ViewEngineINS_8smem_ptrIPN7cutlass6half_tEEEEEEEC2ERKSK_RKSR_ - $_ZN7cutlass13device_kernelIN5flash19enable_sm80_to_sm89INS1_16FlashAttnBwdSm80INS1_25CollectiveMainloopBwdSm80ILi2ELi2EN4cute5tupleIJNS5_1CILi128EEES8_NS7_ILi64EEEEEENS_6half_tEfNS_4arch4Sm80ELb0ELb1ELb1ELb0ELb1ELb0ELb0ELb0ELi2ELi4ELi4ELi4ELb0EEENS1_21CollectiveEpilogueBwdISA_SB_SD_Li256ELb0ELb0ELi2EEENS1_19SingleTileSchedulerILb0ELb0ELb0ELi128EEEEEEEEEvNT_6ParamsE$_ZN4cute3eso3ESOILb1ELb0EJNS_6LayoutINS_5tupleIJNS3_IJNS3_IJNS_1CILi4EEENS4_ILi8EEEEEENS3_IJS5_NS4_ILi2EEEEEEEEENS3_IJNS3_IJS8_S8_EEENS3_IJS8_S6_EEEEEEEEENS3_IJNS3_IJNS3_IJNS_11ScaledBasisIS8_JLi1EEEENSF_INS4_ILi1EEEJLi0EEEEEEENS3_IJNSF_INS4_ILi16EEEJLi0EEEENSF_IS6_JLi1EEEEEEEEEENS3_IJNS3_IJNSF_ISH_JLi1EEEENSF_IS6_JLi0EEEEEEENS3_IJNSF_INS4_ILi64EEEJLi0EEEENSF_ISK_JLi1EEEEEEEEEEEEEEENS_10ViewEngineINS_23ArithmeticTupleIteratorINS_15ArithmeticTupleIJNS4_ILi0EEES12_EEEEEEEEEC2ERKSY_RKS15_)
$_ZN7cutlass13device_kernelIN5flash19enable_sm80_to_sm89INS1_16FlashAttnBwdSm80INS1_25CollectiveMainloopBwdSm80ILi2ELi2EN4cute5tupleIJNS5_1CILi128EEES8_NS7_ILi64EEEEEENS_6half_tEfNS_4arch4Sm80ELb0ELb1ELb1ELb0ELb1ELb0ELb0ELb0ELi2ELi4ELi4ELi4ELb0EEENS1_21CollectiveEpilogueBwdISA_SB_SD_Li256ELb0ELb0ELi2EEENS1_19SingleTileSchedulerILb0ELb0ELb0ELi128EEEEEEEEEvNT_6ParamsE$_ZN4cute3eso3ESOILb1ELb0EJNS_6LayoutINS_5tupleIJNS3_IJNS3_IJNS_1CILi4EEENS4_ILi8EEEEEENS3_IJS5_NS4_ILi2EEEEEEEEENS3_IJNS3_IJS8_S8_EEENS3_IJS8_S6_EEEEEEEEENS3_IJNS3_IJNS3_IJNS_11ScaledBasisIS8_JLi1EEEENSF_INS4_ILi1EEEJLi0EEEEEEENS3_IJNSF_INS4_ILi16EEEJLi0EEEENSF_IS6_JLi1EEEEEEEEEENS3_IJNS3_IJNSF_ISH_JLi1EEEENSF_IS6_JLi0EEEEEEENS3_IJNSF_INS4_ILi64EEEJLi0EEEENSF_ISK_JLi1EEEEEEEEEEEEEEENS_10ViewEngineINS_23ArithmeticTupleIteratorINS_15ArithmeticTupleIJNS4_ILi0EEES12_EEEEEEEEEC2ERKSY_RKS15_:
[----:B------:R-:W-:Y:S01]  /*8280*/  IADD3 R3, R7, -c[0x0][0x20], RZ ;  /* 0x8000080007037a10 */ /* 0x000fe20007ffe0ff */
[----:B------:R-:W-:Y:S01]  /*8290*/  IMAD.MOV.U32 R13, RZ, RZ, 0x0 ;  /* 0x00000000ff0d7424 */ /* 0x000fe200078e00ff */
[----:B------:R-:W-:-:S05]  /*82a0*/  PRMT R7, RZ, 0x7610, R7 ;  /* 0x00007610ff077816 */ /* 0x000fca0000000007 */
[----:B------:R1:W-:Y:S01]  /*82b0*/  STL.U8 [R3], R7 ;  /* 0x0000000703007387 */ /* 0x0003e20000100000 */
[----:B------:R-:W-:Y:S05]  /*82c0*/  RET.REL.NODEC R12 `(_ZN7cutlass13device_kernelIN5flash19enable_sm80_to_sm89INS1_16FlashAttnBwdSm80INS1_25CollectiveMainloopBwdSm80ILi2ELi2EN4cute5tupleIJNS5_1CILi128EEES8_NS7_ILi64EEEEEENS_6half_tEfNS_4arch4Sm80ELb0ELb1ELb1ELb0ELb1ELb0ELb0ELb0ELi2ELi4ELi4ELi4ELb0EEENS1_21CollectiveEpilogueBwdISA_SB_SD_Li256ELb0ELb0ELi2EEENS1_19SingleTileSchedulerILb0ELb0ELb0ELi128EEEEEEEEEvNT_6ParamsE) ;  /* 0xffff7d300c007950 */ /* 0x000fea0003c3ffff */
        .type           $_ZN7cutlass13device_kernelIN5flash19enable_sm80_to_sm89INS1_16FlashAttnBwdSm80INS1_25CollectiveMainloopBwdSm80ILi2ELi2EN4cute5tupleIJNS5_1CILi128EEES8_NS7_ILi64EEEEEENS_6half_tEfNS_4arch4Sm80ELb0ELb1ELb1ELb0ELb1ELb0ELb0ELb0ELi2ELi4ELi4ELi4ELb0EEENS1_21CollectiveEpilogueBwdISA_SB_SD_Li256ELb0ELb0ELi2EEENS1_19SingleTileSchedulerILb0ELb0ELb0ELi128EEEEEEEEEvNT_6ParamsE$_ZN4cute3eso3ESOILb1ELb0EJNS_6LayoutINS_5tupleIJNS3_IJNS3_IJNS_1CILi8EEENS4_ILi1EEEEEES6_EEENS3_IJNS3_IJS6_S6_EEENS4_ILi2EEEEEEEEENS3_IJNS3_IJNS3_IJS6_NS4_ILi0EEEEEESD_EEENS3_IJNS3_IJSD_SD_EEENS4_ILi4096EEEEEEEEEEENS_10ViewEngineINS_8smem_ptrIPN7cutlass6half_tEEEEEEEC2ERKSK_RKSR_,@function
        .size           $_ZN7cutlass13device_kernelIN5flash19enable_sm80_to_sm89INS1_16FlashAttnBwdSm80INS1_25CollectiveMainloopBwdSm80ILi2ELi2EN4cute5tupleIJNS5_1CILi128EEES8_NS7_ILi64EEEEEENS_6half_tEfNS_4arch4Sm80ELb0ELb1ELb1ELb0ELb1ELb0ELb0ELb0ELi2ELi4ELi4ELi4ELb0EEENS1_21CollectiveEpilogueBwdISA_SB_SD_Li256ELb0ELb0ELi2EEENS1_19SingleTileSchedulerILb0ELb0ELb0ELi128EEEEEEEEEvNT_6ParamsE$_ZN4cute3eso3ESOILb1ELb0EJNS_6LayoutINS_5tupleIJNS3_IJNS3_IJNS_1CILi8EEENS4_ILi1EEEEEES6_EEENS3_IJNS3_IJS6_S6_EEENS4_ILi2EEEEEEEEENS3_IJNS3_IJNS3_IJS6_NS4_ILi0EEEEEESD_EEENS3_IJNS3_IJSD_SD_EEENS4_ILi4096EEEEEEEEEEENS_10ViewEngineINS_8smem_ptrIPN7cutlass6half_tEEEEEEEC2ERKSK_RKSR_,($_ZN7cutlass13device_kernelIN5flash19enable_sm80_to_sm89INS1_16FlashAttnBwdSm80INS1_25CollectiveMainloopBwdSm80ILi2ELi2EN4cute5tupleIJNS5_1CILi128EEES8_NS7_ILi64EEEEEENS_6half_tEfNS_4arch4Sm80ELb0ELb1ELb1ELb0ELb1ELb0ELb0ELb0ELi2ELi4ELi4ELi4ELb0EEENS1_21CollectiveEpilogueBwdISA_SB_SD_Li256ELb0ELb0ELi2EEENS1_19SingleTileSchedulerILb0ELb0ELb0ELi128EEEEEEEEEvNT_6ParamsE$_ZN4cute3eso3ESOILb1ELb0EJNS_6LayoutINS_5tupleIJNS3_IJNS3_IJNS_1CILi8EEENS4_ILi1EEEEEES6_EEENS3_IJNS3_IJS6_S6_EEENS4_ILi2EEEEEEEEENS3_IJNS3_IJNS3_IJS6_NS4_ILi0EEEEEESD_EEENS3_IJNS3_IJSD_SD_EEENS4_ILi64EEEEEEEEEEENS_10ViewEngineIPN7cutlass6half_tEEEEEC2ERKSK_RKSP_ - $_ZN7cutlass13device_kernelIN5flash19enable_sm80_to_sm89INS1_16FlashAttnBwdSm80INS1_25CollectiveMainloopBwdSm80ILi2ELi2EN4cute5tupleIJNS5_1CILi128EEES8_NS7_ILi64EEEEEENS_6half_tEfNS_4arch4Sm80ELb0ELb1ELb1ELb0ELb1ELb0ELb0ELb0ELi2ELi4ELi4ELi4ELb0EEENS1_21CollectiveEpilogueBwdISA_SB_SD_Li256ELb0ELb0ELi2EEENS1_19SingleTileSchedulerILb0ELb0ELb0ELi128EEEEEEEEEvNT_6ParamsE$_ZN4cute3eso3ESOILb1ELb0EJNS_6LayoutINS_5tupleIJNS3_IJNS3_IJNS_1CILi8EEENS4_ILi1EEEEEES6_EEENS3_IJNS3_IJS6_S6_EEENS4_ILi2EEEEEEEEENS3_IJNS3_IJNS3_IJS6_NS4_ILi0EEEEEESD_EEENS3_IJNS3_IJSD_SD_EEENS4_ILi4096EEEEEEEEEEENS_10ViewEngineINS_8smem_ptrIPN7cutlass6half_tEEEEEEEC2ERKSK_RKSR_)
$_ZN7cutlass13device_kernelIN5flash19enable_sm80_to_sm89INS1_16FlashAttnBwdSm80INS1_25CollectiveMainloopBwdSm80ILi2ELi2EN4cute5tupleIJNS5_1CILi128EEES8_NS7_ILi64EEEEEENS_6half_tEfNS_4arch4Sm80ELb0ELb1ELb1ELb0ELb1ELb0ELb0ELb0ELi2ELi4ELi4ELi4ELb0EEENS1_21CollectiveEpilogueBwdISA_SB_SD_Li256ELb0ELb0ELi2EEENS1_19SingleTileSchedulerILb0ELb0ELb0ELi128EEEEEEEEEvNT_6ParamsE$_ZN4cute3eso3ESOILb1ELb0EJNS_6LayoutINS_5tupleIJNS3_IJNS3_IJNS_1CILi8EEENS4_ILi1EEEEEES6_EEENS3_IJNS3_IJS6_S6_EEENS4_ILi2EEEEEEEEENS3_IJNS3_IJNS3_IJS6_NS4_ILi0EEEEEESD_EEENS3_IJNS3_IJSD_SD_EEENS4_ILi4096EEEEEEEEEEENS_10ViewEngineINS_8smem_ptrIPN7cutlass6half_tEEEEEEEC2ERKSK_RKSR_:
[----:B------:R-:W-:Y:S02]  /*82d0*/  IADD3 R2, R81, -c[0x0][0x20], RZ ;  /* 0x8000080051027a10 */ /* 0x000fe40007ffe0ff */
[----:B------:R-:W-:-:S03]  /*82e0*/  MOV R47, 0x0 ;  /* 0x00000000002f7802 */ /* 0x000fc60000000f00 */
[----:B------:R1:W-:Y:S01]  /*82f0*/  STL.64 [R2], R36 ;  /* 0x0000002402007387 */ /* 0x0003e20000100a00 */
[----:B------:R-:W-:Y:S05]  /*8300*/  RET.REL.NODEC R46 `(_ZN7cutlass13device_kernelIN5flash19enable_sm80_to_sm89INS1_16FlashAttnBwdSm80INS1_25CollectiveMainloopBwdSm80ILi2ELi2EN4cute5tupleIJNS5_1CILi128EEES8_NS7_ILi64EEEEEENS_6half_tEfNS_4arch4Sm80ELb0ELb1ELb1ELb0ELb1ELb0ELb0ELb0ELi2ELi4ELi4ELi4ELb0EEENS1_21CollectiveEpilogueBwdISA_SB_SD_Li256ELb0ELb0ELi2EEENS1_19SingleTileSchedulerILb0ELb0ELb0ELi128EEEEEEEEEvNT_6ParamsE) ;  /* 0xffff7cf02e007950 */ /* 0x000fea0003c3ffff */
        .type           $_ZN7cutlass13device_kernelIN5flash19enable_sm80_to_sm89INS1_16FlashAttnBwdSm80INS1_25CollectiveMainloopBwdSm80ILi2ELi2EN4cute5tupleIJNS5_1CILi128EEES8_NS7_ILi64EEEEEENS_6half_tEfNS_4arch4Sm80ELb0ELb1ELb1ELb0ELb1ELb0ELb0ELb0ELi2ELi4ELi4ELi4ELb0EEENS1_21CollectiveEpilogueBwdISA_SB_SD_Li256ELb0ELb0ELi2EEENS1_19SingleTileSchedulerILb0ELb0ELb0ELi128EEEEEEEEEvNT_6ParamsE$_ZN4cute3eso3ESOILb1ELb0EJNS_6LayoutINS_5tupleIJNS3_IJNS3_IJNS_1CILi8EEENS4_ILi1EEEEEES6_EEENS3_IJNS3_IJS6_S6_EEENS4_ILi2EEEEEEEEENS3_IJNS3_IJNS3_IJS6_NS4_ILi0EEEEEESD_EEENS3_IJNS3_IJSD_SD_EEENS4_ILi64EEEEEEEEEEENS_10ViewEngineIPN7cutlass6half_tEEEEEC2ERKSK_RKSP_,@function
        .size           $_ZN7cutlass13device_kernelIN5flash19enable_sm80_to_sm89INS1_16FlashAttnBwdSm80INS1_25CollectiveMainloopBwdSm80ILi2ELi2EN4cute5tupleIJNS5_1CILi128EEES8_NS7_ILi64EEEEEENS_6half_tEfNS_4arch4Sm80ELb0ELb1ELb1ELb0ELb1ELb0ELb0ELb0ELi2ELi4ELi4ELi4ELb0EEENS1_21CollectiveEpilogueBwdISA_SB_SD_Li256ELb0ELb0ELi2EEENS1_19SingleTileSchedulerILb0ELb0ELb0ELi128EEEEEEEEEvNT_6ParamsE$_ZN4cute3eso3ESOILb1ELb0EJNS_6LayoutINS_5tupleIJNS3_IJNS3_IJNS_1CILi8EEENS4_ILi1EEEEEES6_EEENS3_IJNS3_IJS6_S6_EEENS4_ILi2EEEEEEEEENS3_IJNS3_IJNS3_IJS6_NS4_ILi0EEEEEESD_EEENS3_IJNS3_IJSD_SD_EEENS4_ILi64EEEEEEEEEEENS_10ViewEngineIPN7cutlass6half_tEEEEEC2ERKSK_RKSP_,($_ZN7cutlass13device_kernelIN5flash19enable_sm80_to_sm89INS1_16FlashAttnBwdSm80INS1_25CollectiveMainloopBwdSm80ILi2ELi2EN4cute5tupleIJNS5_1CILi128EEES8_NS7_ILi64EEEEEENS_6half_tEfNS_4arch4Sm80ELb0ELb1ELb1ELb0ELb1ELb0ELb0ELb0ELi2ELi4ELi4ELi4ELb0EEENS1_21CollectiveEpilogueBwdISA_SB_SD_Li256ELb0ELb0ELi2EEENS1_19SingleTileSchedulerILb0ELb0ELb0ELi128EEEEEEEEEvNT_6ParamsE$_ZN4cute3eso3ESOILb1ELb0EJNS_6LayoutINS_5tupleIJNS3_IJNS3_IJNS_1CILi8EEENS4_ILi1EEEEEES6_EEENS3_IJNS3_IJS6_S6_EEENS4_ILi2EEEEEEEEENS3_IJNS3_IJNS3_IJS6_NS4_ILi0EEEEEESD_EEENS3_IJNS3_IJSD_SD_EEENS4_ILi8192EEEEEEEEEEENS_10ViewEngineINS_8smem_ptrIPN7cutlass6half_tEEEEEEEC2ERKSK_RKSR_ - $_ZN7cutlass13device_kernelIN5flash19enable_sm80_to_sm89INS1_16FlashAttnBwdSm80INS1_25CollectiveMainloopBwdSm80ILi2ELi2EN4cute5tupleIJNS5_1CILi128EEES8_NS7_ILi64EEEEEENS_6half_tEfNS_4arch4Sm80ELb0ELb1ELb1ELb0ELb1ELb0ELb0ELb0ELi2ELi4ELi4ELi4ELb0EEENS1_21CollectiveEpilogueBwdISA_SB_SD_Li256ELb0ELb0ELi2EEENS1_19SingleTileSchedulerILb0ELb0ELb0ELi128EEEEEEEEEvNT_6ParamsE$_ZN4cute3eso3ESOILb1ELb0EJNS_6LayoutINS_5tupleIJNS3_IJNS3_IJNS_1CILi8EEENS4_ILi1EEEEEES6_EEENS3_IJNS3_IJS6_S6_EEENS4_ILi2EEEEEEEEENS3_IJNS3_IJNS3_IJS6_NS4_ILi0EEEEEESD_EEENS3_IJNS3_IJSD_SD_EEENS4_ILi64EEEEEEEEEEENS_10ViewEngineIPN7cutlass6half_tEEEEEC2ERKSK_RKSP_)
$_ZN7cutlass13device_kernelIN5flash19enable_sm80_to_sm89INS1_16FlashAttnBwdSm80INS1_25CollectiveMainloopBwdSm80ILi2ELi2EN4cute5tupleIJNS5_1CILi128EEES8_NS7_ILi64EEEEEENS_6half_tEfNS_4arch4Sm80ELb0ELb1ELb1ELb0ELb1ELb0ELb0ELb0ELi2ELi4ELi4ELi4ELb0EEENS1_21CollectiveEpilogueBwdISA_SB_SD_Li256ELb0ELb0ELi2EEENS1_19SingleTileSchedulerILb0ELb0ELb0ELi128EEEEEEEEEvNT_6ParamsE$_ZN4cute3eso3ESOILb1ELb0EJNS_6LayoutINS_5tupleIJNS3_IJNS3_IJNS_1CILi8EEENS4_ILi1EEEEEES6_EEENS3_IJNS3_IJS6_S6_EEENS4_ILi2EEEEEEEEENS3_IJNS3_IJNS3_IJS6_NS4_ILi0EEEEEESD_EEENS3_IJNS3_IJSD_SD_EEENS4_ILi64EEEEEEEEEEENS_10ViewEngineIPN7cutlass6half_tEEEEEC2ERKSK_RKSP_:
[----:B------:R-:W-:Y:S02]  /*8310*/  IADD3 R10, R62, -c[0x0][0x20], RZ ;  /* 0x800008003e0a7a10 */ /* 0x000fe40007ffe0ff */
[----:B------:R-:W-:-:S03]  /*8320*/  MOV R13, 0x0 ;  /* 0x00000000000d7802 */ /* 0x000fc60000000f00 */
[----:B------:R1:W-:Y:S01]  /*8330*/  STL.64 [R10], R2 ;  /* 0x000000020a007387 */ /* 0x0003e20000100a00 */
[----:B------:R-:W-:Y:S05]  /*8340*/  RET.REL.NODEC R12 `(_ZN7cutlass13device_kernelIN5flash19enable_sm80_to_sm89INS1_16FlashAttnBwdSm80INS1_25CollectiveMainloopBwdSm80ILi2ELi2EN4cute5tupleIJNS5_1CILi128EEES8_NS7_ILi64EEEEEENS_6half_tEfNS_4arch4Sm80ELb0ELb1ELb1ELb0ELb1ELb0ELb0ELb0ELi2ELi4ELi4ELi4ELb0EEENS1_21CollectiveEpilogueBwdISA_SB_SD_Li256ELb0ELb0ELi2EEENS1_19SingleTileSchedulerILb0ELb0ELb0ELi128EEEEEEEEEvNT_6ParamsE) ;  /* 0xffff7cb00c007950 */ /* 0x000fea0003c3ffff */
        .type           $_ZN7cutlass13device_kernelIN5flash19enable_sm80_to_sm89INS1_16FlashAttnBwdSm80INS1_25CollectiveMainloopBwdSm80ILi2ELi2EN4cute5tupleIJNS5_1CILi128EEES8_NS7_ILi64EEEEEENS_6half_tEfNS_4arch4Sm80ELb0ELb1ELb1ELb0ELb1ELb0ELb0ELb0ELi2ELi4ELi4ELi4ELb0EEENS1_21CollectiveEpilogueBwdISA_SB_SD_Li256ELb0ELb0ELi2EEENS1_19SingleTileSchedulerILb0ELb0ELb0ELi128EEEEEEEEEvNT_6ParamsE$_ZN4cute3eso3ESOILb1ELb0EJNS_6LayoutINS_5tupleIJNS3_IJNS3_IJNS_1CILi8EEENS4_ILi1EEEEEES6_EEENS3_IJNS3_IJS6_S6_EEENS4_ILi2EEEEEEEEENS3_IJNS3_IJNS3_IJS6_NS4_ILi0EEEEEESD_EEENS3_IJNS3_IJSD_SD_EEENS4_ILi8192EEEEEEEEEEENS_10ViewEngineINS_8smem_ptrIPN7cutlass6half_tEEEEEEEC2ERKSK_RKSR_,@function
        .size           $_ZN7cutlass13device_kernelIN5flash19enable_sm80_to_sm89INS1_16FlashAttnBwdSm80INS1_25CollectiveMainloopBwdSm80ILi2ELi2EN4cute5tupleIJNS5_1CILi128EEES8_NS7_ILi64EEEEEENS_6half_tEfNS_4arch4Sm80ELb0ELb1ELb1ELb0ELb1ELb0ELb0ELb0ELi2ELi4ELi4ELi4ELb0EEENS1_21CollectiveEpilogueBwdISA_SB_SD_Li256ELb0ELb0ELi2EEENS1_19SingleTileSchedulerILb0ELb0ELb0ELi128EEEEEEEEEvNT_6ParamsE$_ZN4cute3eso3ESOILb1ELb0EJNS_6LayoutINS_5tupleIJNS3_IJNS3_IJNS_1CILi8EEENS4_ILi1EEEEEES6_EEENS3_IJNS3_IJS6_S6_EEENS4_ILi2EEEEEEEEENS3_IJNS3_IJNS3_IJS6_NS4_ILi0EEEEEESD_EEENS3_IJNS3_IJSD_SD_EEENS4_ILi8192EEEEEEEEEEENS_10ViewEngineINS_8smem_ptrIPN7cutlass6half_tEEEEEEEC2ERKSK_RKSR_,($_ZN7cutlass13device_kernelIN5flash19enable_sm80_to_sm89INS1_16FlashAttnBwdSm80INS1_25CollectiveMainloopBwdSm80ILi2ELi2EN4cute5tupleIJNS5_1CILi128EEES8_NS7_ILi64EEEEEENS_6half_tEfNS_4arch4Sm80ELb0ELb1ELb1ELb0ELb1ELb0ELb0ELb0ELi2ELi4ELi4ELi4ELb0EEENS1_21CollectiveEpilogueBwdISA_SB_SD_Li256ELb0ELb0ELi2EEENS1_19SingleTileSchedulerILb0ELb0ELb0ELi128EEEEEEEEEvNT_6ParamsE$_ZN4cute3eso3ESOILb1ELb0EJNS_6LayoutINS_5tupleIJNS3_IJNS3_IJNS_1CILi8EEENS4_ILi1EEEEEES6_EEENS3_IJNS3_IJS6_S6_EEENS4_ILi2EEEEEEEEENS3_IJNS3_IJNS3_IJS6_NS4_ILi0EEEEEESD_EEENS3_IJNS3_IJSD_SD_EEES5_EEEEEEEENS_10ViewEngineIPN7cutlass6half_tEEEEEC2ERKSJ_RKSO_ - $_ZN7cutlass13device_kernelIN5flash19enable_sm80_to_sm89INS1_16FlashAttnBwdSm80INS1_25CollectiveMainloopBwdSm80ILi2ELi2EN4cute5tupleIJNS5_1CILi128EEES8_NS7_ILi64EEEEEENS_6half_tEfNS_4arch4Sm80ELb0ELb1ELb1ELb0ELb1ELb0ELb0ELb0ELi2ELi4ELi4ELi4ELb0EEENS1_21CollectiveEpilogueBwdISA_SB_SD_Li256ELb0ELb0ELi2EEENS1_19SingleTileSchedulerILb0ELb0ELb0ELi128EEEEEEEEEvNT_6ParamsE$_ZN4cute3eso3ESOILb1ELb0EJNS_6LayoutINS_5tupleIJNS3_IJNS3_IJNS_1CILi8EEENS4_ILi1EEEEEES6_EEENS3_IJNS3_IJS6_S6_EEENS4_ILi2EEEEEEEEENS3_IJNS3_IJNS3_IJS6_NS4_ILi0EEEEEESD_EEENS3_IJNS3_IJSD_SD_EEENS4_ILi8192EEEEEEEEEEENS_10ViewEngineINS_8smem_ptrIPN7cutlass6half_tEEEEEEEC2ERKSK_RKSR_)
$_ZN7cutlass13device_kernelIN5flash19enable_sm80_to_sm89INS1_16FlashAttnBwdSm80INS1_25CollectiveMainloopBwdSm80ILi2ELi2EN4cute5tupleIJNS5_1CILi128EEES8_NS7_ILi64EEEEEENS_6half_tEfNS_4arch4Sm80ELb0ELb1ELb1ELb0ELb1ELb0ELb0ELb0ELi2ELi4ELi4ELi4ELb0EEENS1_21CollectiveEpilogueBwdISA_SB_SD_Li256ELb0ELb0ELi2EEENS1_19SingleTileSchedulerILb0ELb0ELb0ELi128EEEEEEEEEvNT_6ParamsE$_ZN4cute3eso3ESOILb1ELb0EJNS_6LayoutINS_5tupleIJNS3_IJNS3_IJNS_1CILi8EEENS4_ILi1EEEEEES6_EEENS3_IJNS3_IJS6_S6_EEENS4_ILi2EEEEEEEEENS3_IJNS3_IJNS3_IJS6_NS4_ILi0EEEEEESD_EEENS3_IJNS3_IJSD_SD_EEENS4_ILi8192EEEEEEEEEEENS_10ViewEngineINS_8smem_ptrIPN7cutlass6half_tEEEEEEEC2ERKSK_RKSR_:
[----:B------:R-:W-:Y:S01]  /*8350*/  IADD3 R3, R62, -c[0x0][0x20], RZ ;  /* 0x800008003e037a10 */ /* 0x000fe20007ffe0ff */
[----:B------:R-:W-:Y:S01]  /*8360*/  IMAD.MOV.U32 R14, RZ, RZ, R2 ;  /* 0x000000ffff0e7224 */ /* 0x000fe200078e0002 */
[----:B------:R-:W-:Y:S01]  /*8370*/  MOV R15, R13 ;  /* 0x0000000d000f7202 */ /* 0x000fe20000000f00 */
[----:B------:R-:W-:-:S04]  /*8380*/  IMAD.MOV.U32 R13, RZ, RZ, 0x0 ;  /* 0x00000000ff0d7424 */ /* 0x000fc800078e00ff */
[----:B------:R1:W-:Y:S01]  /*8390*/  STL.64 [R3], R14 ;  /* 0x0000000e03007387 */ /* 0x0003e20000100a00 */
[----:B------:R-:W-:Y:S05]  /*83a0*/  RET.REL.NODEC R12 `(_ZN7cutlass13device_kernelIN5flash19enable_sm80_to_sm89INS1_16FlashAttnBwdSm80INS1_25CollectiveMainloopBwdSm80ILi2ELi2EN4cute5tupleIJNS5_1CILi128EEES8_NS7_ILi64EEEEEENS_6half_tEfNS_4arch4Sm80ELb0ELb1ELb1ELb0ELb1ELb0ELb0ELb0ELi2ELi4ELi4ELi4ELb0EEENS1_21CollectiveEpilogueBwdISA_SB_SD_Li256ELb0ELb0ELi2EEENS1_19SingleTileSchedulerILb0ELb0ELb0ELi128EEEEEEEEEvNT_6ParamsE) ;  /* 0xffff7c500c007950 */ /* 0x000fea0003c3ffff */
        .type           $_ZN7cutlass13device_kernelIN5flash19enable_sm80_to_sm89INS1_16FlashAttnBwdSm80INS1_25CollectiveMainloopBwdSm80ILi2ELi2EN4cute5tupleIJNS5_1CILi128EEES8_NS7_ILi64EEEEEENS_6half_tEfNS_4arch4Sm80ELb0ELb1ELb1ELb0ELb1ELb0ELb0ELb0ELi2ELi4ELi4ELi4ELb0EEENS1_21CollectiveEpilogueBwdISA_SB_SD_Li256ELb0ELb0ELi2EEENS1_19SingleTileSchedulerILb0ELb0ELb0ELi128EEEEEEEEEvNT_6ParamsE$_ZN4cute3eso3ESOILb1ELb0EJNS_6LayoutINS_5tupleIJNS3_IJNS3_IJNS_1CILi8EEENS4_ILi1EEEEEES6_EEENS3_IJNS3_IJS6_S6_EEENS4_ILi2EEEEEEEEENS3_IJNS3_IJNS3_IJS6_NS4_ILi0EEEEEESD_EEENS3_IJNS3_IJSD_SD_EEES5_EEEEEEEENS_10ViewEngineIPN7cutlass6half_tEEEEEC2ERKSJ_RKSO_,@function
        .size           $_ZN7cutlass13device_kernelIN5flash19enable_sm80_to_sm89INS1_16FlashAttnBwdSm80INS1_25CollectiveMainloopBwdSm80ILi2ELi2EN4cute5tupleIJNS5_1CILi128EEES8_NS7_ILi64EEEEEENS_6half_tEfNS_4arch4Sm80ELb0ELb1ELb1ELb0ELb1ELb0ELb0ELb0ELi2ELi4ELi4ELi4ELb0EEENS1_21CollectiveEpilogueBwdISA_SB_SD_Li256ELb0ELb0ELi2EEENS1_19SingleTileSchedulerILb0ELb0ELb0ELi128EEEEEEEEEvNT_6ParamsE$_ZN4cute3eso3ESOILb1ELb0EJNS_6LayoutINS_5tupleIJNS3_IJNS3_IJNS_1CILi8EEENS4_ILi1EEEEEES6_EEENS3_IJNS3_IJS6_S6_EEENS4_ILi2EEEEEEEEENS3_IJNS3_IJNS3_IJS6_NS4_ILi0EEEEEESD_EEENS3_IJNS3_IJSD_SD_EEES5_EEEEEEEENS_10ViewEngineIPN7cutlass6half_tEEEEEC2ERKSJ_RKSO_,($_ZN7cutlass13device_kernelIN5flash19enable_sm80_to_sm89INS1_16FlashAttnBwdSm80INS1_25CollectiveMainloopBwdSm80ILi2ELi2EN4cute5tupleIJNS5_1CILi128EEES8_NS7_ILi64EEEEEENS_6half_tEfNS_4arch4Sm80ELb0ELb1ELb1ELb0ELb1ELb0ELb0ELb0ELi2ELi4ELi4ELi4ELb0EEENS1_21CollectiveEpilogueBwdISA_SB_SD_Li256ELb0ELb0ELi2EEENS1_19SingleTileSchedulerILb0ELb0ELb0ELi128EEEEEEEEEvNT_6ParamsE$_ZN4cute3eso3ESOILb1ELb0EJNS_6LayoutINS_5tupleIJNS3_IJNS3_IJNS_1CILi8EEENS4_ILi1EEEEEES6_EEENS3_IJNS3_IJS6_S6_EEENS4_ILi4EEEEEEEEENS3_IJNS3_IJNS3_IJS6_NS4_ILi0EEEEEESD_EEENS3_IJNS3_IJSD_SD_EEENS4_ILi2048EEEEEEEEEEENS_10ViewEngineINS_8smem_ptrIPN7cutlass6half_tEEEEEEEC2ERKSK_RKSR_ - $_ZN7cutlass13device_kernelIN5flash19enable_sm80_to_sm89INS1_16FlashAttnBwdSm80INS1_25CollectiveMainloopBwdSm80ILi2ELi2EN4cute5tupleIJNS5_1CILi128EEES8_NS7_ILi64EEEEEENS_6half_tEfNS_4arch4Sm80ELb0ELb1ELb1ELb0ELb1ELb0ELb0ELb0ELi2ELi4ELi4ELi4ELb0EEENS1_21CollectiveEpilogueBwdISA_SB_SD_Li256ELb0ELb0ELi2EEENS1_19SingleTileSchedulerILb0ELb0ELb0ELi128EEEEEEEEEvNT_6ParamsE$_ZN4cute3eso3ESOILb1ELb0EJNS_6LayoutINS_5tupleIJNS3_IJNS3_IJNS_1CILi8EEENS4_ILi1EEEEEES6_EEENS3_IJNS3_IJS6_S6_EEENS4_ILi2EEEEEEEEENS3_IJNS3_IJNS3_IJS6_NS4_ILi0EEEEEESD_EEENS3_IJNS3_IJSD_SD_EEES5_EEEEEEEENS_10ViewEngineIPN7cutlass6half_tEEEEEC2ERKSJ_RKSO_)
$_ZN7cutlass13device_kernelIN5flash19enable_sm80_to_sm89INS1_16FlashAttnBwdSm80INS1_25CollectiveMainloopBwdSm80ILi2ELi2EN4cute5tupleIJNS5_1CILi128EEES8_NS7_ILi64EEEEEENS_6half_tEfNS_4arch4Sm80ELb0ELb1ELb1ELb0ELb1ELb0ELb0ELb0ELi2ELi4ELi4ELi4ELb0EEENS1_21CollectiveEpilogueBwdISA_SB_SD_Li256ELb0ELb0ELi2EEENS1_19SingleTileSchedulerILb0ELb0ELb0ELi128EEEEEEEEEvNT_6ParamsE$_ZN4cute3eso3ESOILb1ELb0EJNS_6LayoutINS_5tupleIJNS3_IJNS3_IJNS_1CILi8EEENS4_ILi1EEEEEES6_EEENS3_IJNS3_IJS6_S6_EEENS4_ILi2EEEEEEEEENS3_IJNS3_IJNS3_IJS6_NS4_ILi0EEEEEESD_EEENS3_IJNS3_IJSD_SD_EEES5_EEEEEEEENS_10ViewEngineIPN7cutlass6half_tEEEEEC2ERKSJ_RKSO_:
[----:B------:R-:W-:Y:S02]  /*83b0*/  IADD3 R38, R81, -c[0x0][0x20], RZ ;  /* 0x8000080051267a10 */ /* 0x000fe40007ffe0ff */
[----:B------:R-:W-:-:S03]  /*83c0*/  MOV R47, 0x0 ;  /* 0x00000000002f7802 */ /* 0x000fc60000000f00 */
[----:B------:R1:W-:Y:S01]  /*83d0*/  STL.64 [R38], R2 ;  /* 0x0000000226007387 */ /* 0x0003e20000100a00 */
[----:B------:R-:W-:Y:S05]  /*83e0*/  RET.REL.NODEC R46 `(_ZN7cutlass13device_kernelIN5flash19enable_sm80_to_sm89INS1_16FlashAttnBwdSm80INS1_25CollectiveMainloopBwdSm80ILi2ELi2EN4cute5tupleIJNS5_1CILi128EEES8_NS7_ILi64EEEEEENS_6half_tEfNS_4arch4Sm80ELb0ELb1ELb1ELb0ELb1ELb0ELb0ELb0ELi2ELi4ELi4ELi4ELb0EEENS1_21CollectiveEpilogueBwdISA_SB_SD_Li256ELb0ELb0ELi2EEENS1_19SingleTileSchedulerILb0ELb0ELb0ELi128EEEEEEEEEvNT_6ParamsE) ;  /* 0xffff7c102e007950 */ /* 0x000fea0003c3ffff */
        .type           $_ZN7cutlass13device_kernelIN5flash19enable_sm80_to_sm89INS1_16FlashAttnBwdSm80INS1_25CollectiveMainloopBwdSm80ILi2ELi2EN4cute5tupleIJNS5_1CILi128EEES8_NS7_ILi64EEEEEENS_6half_tEfNS_4arch4Sm80ELb0ELb1ELb1ELb0ELb1ELb0ELb0ELb0ELi2ELi4ELi4ELi4ELb0EEENS1_21CollectiveEpilogueBwdISA_SB_SD_Li256ELb0ELb0ELi2EEENS1_19SingleTileSchedulerILb0ELb0ELb0ELi128EEEEEEEEEvNT_6ParamsE$_ZN4cute3eso3ESOILb1ELb0EJNS_6LayoutINS_5tupleIJNS3_IJNS3_IJNS_1CILi8EEENS4_ILi1EEEEEES6_EEENS3_IJNS3_IJS6_S6_EEENS4_ILi4EEEEEEEEENS3_IJNS3_IJNS3_IJS6_NS4_ILi0EEEEEESD_EEENS3_IJNS3_IJSD_SD_EEENS4_ILi2048EEEEEEEEEEENS_10ViewEngineINS_8smem_ptrIPN7cutlass6half_tEEEEEEEC2ERKSK_RKSR_,@function
        .size           $_ZN7cutlass13device_kernelIN5flash19enable_sm80_to_sm89INS1_16FlashAttnBwdSm80INS1_25CollectiveMainloopBwdSm80ILi2ELi2EN4cute5tupleIJNS5_1CILi128EEES8_NS7_ILi64EEEEEENS_6half_tEfNS_4arch4Sm80ELb0ELb1ELb1ELb0ELb1ELb0ELb0ELb0ELi2ELi4ELi4ELi4ELb0EEENS1_21CollectiveEpilogueBwdISA_SB_SD_Li256ELb0ELb0ELi2EEENS1_19SingleTileSchedulerILb0ELb0ELb0ELi128EEEEEEEEEvNT_6ParamsE$_ZN4cute3eso3ESOILb1ELb0EJNS_6LayoutINS_5tupleIJNS3_IJNS3_IJNS_1CILi8EEENS4_ILi1EEEEEES6_EEENS3_IJNS3_IJS6_S6_EEENS4_ILi4EEEEEEEEENS3_IJNS3_IJNS3_IJS6_NS4_ILi0EEEEEESD_EEENS3_IJNS3_IJSD_SD_EEENS4_ILi2048EEEEEEEEEEENS_10ViewEngineINS_8smem_ptrIPN7cutlass6half_tEEEEEEEC2ERKSK_RKSR_,($_ZN7cutlass13device_kernelIN5flash19enable_sm80_to_sm89INS1_16FlashAttnBwdSm80INS1_25CollectiveMainloopBwdSm80ILi2ELi2EN4cute5tupleIJNS5_1CILi128EEES8_NS7_ILi64EEEEEENS_6half_tEfNS_4arch4Sm80ELb0ELb1ELb1ELb0ELb1ELb0ELb0ELb0ELi2ELi4ELi4ELi4ELb0EEENS1_21CollectiveEpilogueBwdISA_SB_SD_Li256ELb0ELb0ELi2EEENS1_19SingleTileSchedulerILb0ELb0ELb0ELi128EEEEEEEEEvNT_6ParamsE$_ZN4cute3eso3ESOILb1ELb0EJNS_6LayoutINS_5tupleIJNS3_IJNS3_IJNS_1CILi8EEENS4_ILi1EEEEEES6_EEENS3_IJNS3_IJS6_S6_EEENS4_ILi4EEEEEEEEENS3_IJNS3_IJNS3_IJS6_NS4_ILi0EEEEEESD_EEENS3_IJNS3_IJSD_SD_EEES5_EEEEEEEENS_10ViewEngineIPN7cutlass6half_tEEEEEC2ERKSJ_RKSO_ - $_ZN7cutlass13device_kernelIN5flash19enable_sm80_to_sm89INS1_16FlashAttnBwdSm80INS1_25CollectiveMainloopBwdSm80ILi2ELi2EN4cute5tupleIJNS5_1CILi128EEES8_NS7_ILi64EEEEEENS_6half_tEfNS_4arch4Sm80ELb0ELb1ELb1ELb0ELb1ELb0ELb0ELb0ELi2ELi4ELi4ELi4ELb0EEENS1_21CollectiveEpilogueBwdISA_SB_SD_Li256ELb0ELb0ELi2EEENS1_19SingleTileSchedulerILb0ELb0ELb0ELi128EEEEEEEEEvNT_6ParamsE$_ZN4cute3eso3ESOILb1ELb0EJNS_6LayoutINS_5tupleIJNS3_IJNS3_IJNS_1CILi8EEENS4_ILi1EEEEEES6_EEENS3_IJNS3_IJS6_S6_EEENS4_ILi4EEEEEEEEENS3_IJNS3_IJNS3_IJS6_NS4_ILi0EEEEEESD_EEENS3_IJNS3_IJSD_SD_EEENS4_ILi2048EEEEEEEEEEENS_10ViewEngineINS_8smem_ptrIPN7cutlass6half_tEEEEEEEC2ERKSK_RKSR_)
$_ZN7cutlass13device_kernelIN5flash19enable_sm80_to_sm89INS1_16FlashAttnBwdSm80INS1_25CollectiveMainloopBwdSm80ILi2ELi2EN4cute5tupleIJNS5_1CILi128EEES8_NS7_ILi64EEEEEENS_6half_tEfNS_4arch4Sm80ELb0ELb1ELb1ELb0ELb1ELb0ELb0ELb0ELi2ELi4ELi4ELi4ELb0EEENS1_21CollectiveEpilogueBwdISA_SB_SD_Li256ELb0ELb0ELi2EEENS1_19SingleTileSchedulerILb0ELb0ELb0ELi128EEEEEEEEEvNT_6ParamsE$_ZN4cute3eso3ESOILb1ELb0EJNS_6LayoutINS_5tupleIJNS3_IJNS3_IJNS_1CILi8EEENS4_ILi1EEEEEES6_EEENS3_IJNS3_IJS6_S6_EEENS4_ILi4EEEEEEEEENS3_IJNS3_IJNS3_IJS6_NS4_ILi0EEEEEESD_EEENS3_IJNS3_IJSD_SD_EEENS4_ILi2048EEEEEEEEEEENS_10ViewEngineINS_8smem_ptrIPN7cutlass6half_tEEEEEEEC2ERKSK_RKSR_:
[----:B------:R-:W-:Y:S01]  /*83f0*/  IADD3 R3, R62, -c[0x0][0x20], RZ ;  /* 0x800008003e037a10 */ /* 0x000fe20007ffe0ff */
[----:B------:R-:W-:Y:S01]  /*8400*/  IMAD.MOV.U32 R16, RZ, RZ, R2 ;  /* 0x000000ffff107224 */ /* 0x000fe200078e0002 */
[----:B------:R-:W-:Y:S01]  /*8410*/  MOV R17, R15 ;  /* 0x0000000f00117202 */ /* 0x000fe20000000f00 */
[----:B------:R-:W-:-:S04]  /*8420*/  IMAD.MOV.U32 R15, RZ, RZ, 0x0 ;  /* 0x00000000ff0f7424 */ /* 0x000fc800078e00ff */
[----:B------:R1:W-:Y:S01]  /*8430*/  STL.64 [R3], R16 ;  /* 0x0000001003007387 */ /* 0x0003e20000100a00 */
[----:B------:R-:W-:Y:S05]  /*8440*/  RET.REL.NODEC R14 `(_ZN7cutlass13device_kernelIN5flash19enable_sm80_to_sm89INS1_16FlashAttnBwdSm80INS1_25CollectiveMainloopBwdSm80ILi2ELi2EN4cute5tupleIJNS5_1CILi128EEES8_NS7_ILi64EEEEEENS_6half_tEfNS_4arch4Sm80ELb0ELb1ELb1ELb0ELb1ELb0ELb0ELb0ELi2ELi4ELi4ELi4ELb0EEENS1_21CollectiveEpilogueBwdISA_SB_SD_Li256ELb0ELb0ELi2EEENS1_19SingleTileSchedulerILb0ELb0ELb0ELi128EEEEEEEEEvNT_6ParamsE) ;  /* 0xffff7bb00e007950 */ /* 0x000fea0003c3ffff */
        .type           $_ZN7cutlass13device_kernelIN5flash19enable_sm80_to_sm89INS1_16FlashAttnBwdSm80INS1_25CollectiveMainloopBwdSm80ILi2ELi2EN4cute5tupleIJNS5_1CILi128EEES8_NS7_ILi64EEEEEENS_6half_tEfNS_4arch4Sm80ELb0ELb1ELb1ELb0ELb1ELb0ELb0ELb0ELi2ELi4ELi4ELi4ELb0EEENS1_21CollectiveEpilogueBwdISA_SB_SD_Li256ELb0ELb0ELi2EEENS1_19SingleTileSchedulerILb0ELb0ELb0ELi128EEEEEEEEEvNT_6ParamsE$_ZN4cute3eso3ESOILb1ELb0EJNS_6LayoutINS_5tupleIJNS3_IJNS3_IJNS_1CILi8EEENS4_ILi1EEEEEES6_EEENS3_IJNS3_IJS6_S6_EEENS4_ILi4EEEEEEEEENS3_IJNS3_IJNS3_IJS6_NS4_ILi0EEEEEESD_EEENS3_IJNS3_IJSD_SD_EEES5_EEEEEEEENS_10ViewEngineIPN7cutlass6half_tEEEEEC2ERKSJ_RKSO_,@function
        .size           $_ZN7cutlass13device_kernelIN5flash19enable_sm80_to_sm89INS1_16FlashAttnBwdSm80INS1_25CollectiveMainloopBwdSm80ILi2ELi2EN4cute5tupleIJNS5_1CILi128EEES8_NS7_ILi64EEEEEENS_6half_tEfNS_4arch4Sm80ELb0ELb1ELb1ELb0ELb1ELb0ELb0ELb0ELi2ELi4ELi4ELi4ELb0EEENS1_21CollectiveEpilogueBwdISA_SB_SD_Li256ELb0ELb0ELi2EEENS1_19SingleTileSchedulerILb0ELb0ELb0ELi128EEEEEEEEEvNT_6ParamsE$_ZN4cute3eso3ESOILb1ELb0EJNS_6LayoutINS_5tupleIJNS3_IJNS3_IJNS_1CILi8EEENS4_ILi1EEEEEES6_EEENS3_IJNS3_IJS6_S6_EEENS4_ILi4EEEEEEEEENS3_IJNS3_IJNS3_IJS6_NS4_ILi0EEEEEESD_EEENS3_IJNS3_IJSD_SD_EEES5_EEEEEEEENS_10ViewEngineIPN7cutlass6half_tEEEEEC2ERKSJ_RKSO_,($_ZN7cutlass13device_kernelIN5flash19enable_sm80_to_sm89INS1_16FlashAttnBwdSm80INS1_25CollectiveMainloopBwdSm80ILi2ELi2EN4cute5tupleIJNS5_1CILi128EEES8_NS7_ILi64EEEEEENS_6half_tEfNS_4arch4Sm80ELb0ELb1ELb1ELb0ELb1ELb0ELb0ELb0ELi2ELi4ELi4ELi4ELb0EEENS1_21CollectiveEpilogueBwdISA_SB_SD_Li256ELb0ELb0ELi2EEENS1_19SingleTileSchedulerILb0ELb0ELb0ELi128EEEEEEEEEvNT_6ParamsE$_ZN4cute3eso3ESOILb1ELb0EJNS_6LayoutINS_5tupleIJNS3_IJNS_1CILi1EEENS3_IJNS4_ILi2EEES6_EEEEEES6_NS4_ILi4EEEEEENS3_IJNS3_IJNS4_ILi0EEENS3_IJS5_S9_EEEEEES6_NS4_ILi8EEEEEEEENS_10ViewEngineIPjEEEEC2ERKSG_RKSJ_ - $_ZN7cutlass13device_kernelIN5flash19enable_sm80_to_sm89INS1_16FlashAttnBwdSm80INS1_25CollectiveMainloopBwdSm80ILi2ELi2EN4cute5tupleIJNS5_1CILi128EEES8_NS7_ILi64EEEEEENS_6half_tEfNS_4arch4Sm80ELb0ELb1ELb1ELb0ELb1ELb0ELb0ELb0ELi2ELi4ELi4ELi4ELb0EEENS1_21CollectiveEpilogueBwdISA_SB_SD_Li256ELb0ELb0ELi2EEENS1_19SingleTileSchedulerILb0ELb0ELb0ELi128EEEEEEEEEvNT_6ParamsE$_ZN4cute3eso3ESOILb1ELb0EJNS_6LayoutINS_5tupleIJNS3_IJNS3_IJNS_1CILi8EEENS4_ILi1EEEEEES6_EEENS3_IJNS3_IJS6_S6_EEENS4_ILi4EEEEEEEEENS3_IJNS3_IJNS3_IJS6_NS4_ILi0EEEEEESD_EEENS3_IJNS3_IJSD_SD_EEES5_EEEEEEEENS_10ViewEngineIPN7cutlass6half_tEEEEEC2ERKSJ_RKSO_)
$_ZN7cutlass13device_kernelIN5flash19enable_sm80_to_sm89INS1_16FlashAttnBwdSm80INS1_25CollectiveMainloopBwdSm80ILi2ELi2EN4cute5tupleIJNS5_1CILi128EEES8_NS7_ILi64EEEEEENS_6half_tEfNS_4arch4Sm80ELb0ELb1ELb1ELb0ELb1ELb0ELb0ELb0ELi2ELi4ELi4ELi4ELb0EEENS1_21CollectiveEpilogueBwdISA_SB_SD_Li256ELb0ELb0ELi2EEENS1_19SingleTileSchedulerILb0ELb0ELb0ELi128EEEEEEEEEvNT_6ParamsE$_ZN4cute3eso3ESOILb1ELb0EJNS_6LayoutINS_5tupleIJNS3_IJNS3_IJNS_1CILi8EEENS4_ILi1EEEEEES6_EEENS3_IJNS3_IJS6_S6_EEENS4_ILi4EEEEEEEEENS3_IJNS3_IJNS3_IJS6_NS4_ILi0EEEEEESD_EEENS3_IJNS3_IJSD_SD_EEES5_EEEEEEEENS_10ViewEngineIPN7cutlass6half_tEEEEEC2ERKSJ_RKSO_:
[----:B------:R-:W-:Y:S02]  /*8450*/  IADD3 R12, R62, -c[0x0][0x20], RZ ;  /* 0x800008003e0c7a10 */ /* 0x000fe40007ffe0ff */
[----:B------:R-:W-:-:S03]  /*8460*/  MOV R15, 0x0 ;  /* 0x00000000000f7802 */ /* 0x000fc60000000f00 */
[----:B------:R1:W-:Y:S01]  /*8470*/  STL.64 [R12], R2 ;  /* 0x000000020c007387 */ /* 0x0003e20000100a00 */
[----:B------:R-:W-:Y:S05]  /*8480*/  RET.REL.NODEC R14 `(_ZN7cutlass13device_kernelIN5flash19enable_sm80_to_sm89INS1_16FlashAttnBwdSm80INS1_25CollectiveMainloopBwdSm80ILi2ELi2EN4cute5tupleIJNS5_1CILi128EEES8_NS7_ILi64EEEEEENS_6half_tEfNS_4arch4Sm80ELb0ELb1ELb1ELb0ELb1ELb0ELb0ELb0ELi2ELi4ELi4ELi4ELb0EEENS1_21CollectiveEpilogueBwdISA_SB_SD_Li256ELb0ELb0ELi2EEENS1_19SingleTileSchedulerILb0ELb0ELb0ELi128EEEEEEEEEvNT_6ParamsE) ;  /* 0xffff7b700e007950 */ /* 0x000fea0003c3ffff */
        .type           $_ZN7cutlass13device_kernelIN5flash19enable_sm80_to_sm89INS1_16FlashAttnBwdSm80INS1_25CollectiveMainloopBwdSm80ILi2ELi2EN4cute5tupleIJNS5_1CILi128EEES8_NS7_ILi64EEEEEENS_6half_tEfNS_4arch4Sm80ELb0ELb1ELb1ELb0ELb1ELb0ELb0ELb0ELi2ELi4ELi4ELi4ELb0EEENS1_21CollectiveEpilogueBwdISA_SB_SD_Li256ELb0ELb0ELi2EEENS1_19SingleTileSchedulerILb0ELb0ELb0ELi128EEEEEEEEEvNT_6ParamsE$_ZN4cute3eso3ESOILb1ELb0EJNS_6LayoutINS_5tupleIJNS3_IJNS_1CILi1EEENS3_IJNS4_ILi2EEES6_EEEEEES6_NS4_ILi4EEEEEENS3_IJNS3_IJNS4_ILi0EEENS3_IJS5_S9_EEEEEES6_NS4_ILi8EEEEEEEENS_10ViewEngineIPjEEEEC2ERKSG_RKSJ_,@function
        .size           $_ZN7cutlass13device_kernelIN5flash19enable_sm80_to_sm89INS1_16FlashAttnBwdSm80INS1_25CollectiveMainloopBwdSm80ILi2ELi2EN4cute5tupleIJNS5_1CILi128EEES8_NS7_ILi64EEEEEENS_6half_tEfNS_4arch4Sm80ELb0ELb1ELb1ELb0ELb1ELb0ELb0ELb0ELi2ELi4ELi4ELi4ELb0EEENS1_21CollectiveEpilogueBwdISA_SB_SD_Li256ELb0ELb0ELi2EEENS1_19SingleTileSchedulerILb0ELb0ELb0ELi128EEEEEEEEEvNT_6ParamsE$_ZN4cute3eso3ESOILb1ELb0EJNS_6LayoutINS_5tupleIJNS3_IJNS_1CILi1EEENS3_IJNS4_ILi2EEES6_EEEEEES6_NS4_ILi4EEEEEENS3_IJNS3_IJNS4_ILi0EEENS3_IJS5_S9_EEEEEES6_NS4_ILi8EEEEEEEENS_10ViewEngineIPjEEEEC2ERKSG_RKSJ_,($_ZN7cutlass13device_kernelIN5flash19enable_sm80_to_sm89INS1_16FlashAttnBwdSm80INS1_25CollectiveMainloopBwdSm80ILi2ELi2EN4cute5tupleIJNS5_1CILi128EEES8_NS7_ILi64EEEEEENS_6half_tEfNS_4arch4Sm80ELb0ELb1ELb1ELb0ELb1ELb0ELb0ELb0ELi2ELi4ELi4ELi4ELb0EEENS1_21CollectiveEpilogueBwdISA_SB_SD_Li256ELb0ELb0ELi2EEENS1_19SingleTileSchedulerILb0ELb0ELb0ELi128EEEEEEEEEvNT_6ParamsE$_ZN4cute3eso3ESOILb1ELb0EJNS_6LayoutINS_5tupleIJNS3_IJNS_1CILi1EEENS3_IJNS4_ILi4EEENS4_ILi2EEEEEEEEES7_S6_EEENS3_IJNS3_IJNS4_ILi0EEENS3_IJS5_NS4_ILi8EEEEEEEEES6_NS4_ILi16EEEEEEEENS_10ViewEngineIPN7cutlass6half_tEEEEEC2ERKSH_RKSM_ - $_ZN7cutlass13device_kernelIN5flash19enable_sm80_to_sm89INS1_16FlashAttnBwdSm80INS1_25CollectiveMainloopBwdSm80ILi2ELi2EN4cute5tupleIJNS5_1CILi128EEES8_NS7_ILi64EEEEEENS_6half_tEfNS_4arch4Sm80ELb0ELb1ELb1ELb0ELb1ELb0ELb0ELb0ELi2ELi4ELi4ELi4ELb0EEENS1_21CollectiveEpilogueBwdISA_SB_SD_Li256ELb0ELb0ELi2EEENS1_19SingleTileSchedulerILb0ELb0ELb0ELi128EEEEEEEEEvNT_6ParamsE$_ZN4cute3eso3ESOILb1ELb0EJNS_6LayoutINS_5tupleIJNS3_IJNS_1CILi1EEENS3_IJNS4_ILi2EEES6_EEEEEES6_NS4_ILi4EEEEEENS3_IJNS3_IJNS4_ILi0EEENS3_IJS5_S9_EEEEEES6_NS4_ILi8EEEEEEEENS_10ViewEngineIPjEEEEC2ERKSG_RKSJ_)
$_ZN7cutlass13device_kernelIN5flash19enable_sm80_to_sm89INS1_16FlashAttnBwdSm80INS1_25CollectiveMainloopBwdSm80ILi2ELi2EN4cute5tupleIJNS5_1CILi128EEES8_NS7_ILi64EEEEEENS_6half_tEfNS_4arch4Sm80ELb0ELb1ELb1ELb0ELb1ELb0ELb0ELb0ELi2ELi4ELi4ELi4ELb0EEENS1_21CollectiveEpilogueBwdISA_SB_SD_Li256ELb0ELb0ELi2EEENS1_19SingleTileSchedulerILb0ELb0ELb0ELi128EEEEEEEEEvNT_6ParamsE$_ZN4cute3eso3ESOILb1ELb0EJNS_6LayoutINS_5tupleIJNS3_IJNS_1CILi1EEENS3_IJNS4_ILi2EEES6_EEEEEES6_NS4_ILi4EEEEEENS3_IJNS3_IJNS4_ILi0EEENS3_IJS5_S9_EEEEEES6_NS4_ILi8EEEEEEEENS_10ViewEngineIPjEEEEC2ERKSG_RKSJ_:
[----:B------:R-:W-:Y:S02]  /*8490*/  IADD3 R6, R68, -c[0x0][0x20], RZ ;  /* 0x8000080044067a10 */ /* 0x000fe40007ffe0ff */
[----:B------:R-:W-:-:S03]  /*84a0*/  MOV R15, 0x0 ;  /* 0x00000000000f7802 */ /* 0x000fc60000000f00 */
[----:B------:R1:W-:Y:S01]  /*84b0*/  STL.64 [R6], R2 ;  /* 0x0000000206007387 */ /* 0x0003e20000100a00 */
[----:B------:R-:W-:Y:S05]  /*84c0*/  RET.REL.NODEC R14 `(_ZN7cutlass13device_kernelIN5flash19enable_sm80_to_sm89INS1_16FlashAttnBwdSm80INS1_25CollectiveMainloopBwdSm80ILi2ELi2EN4cute5tupleIJNS5_1CILi128EEES8_NS7_ILi64EEEEEENS_6half_tEfNS_4arch4Sm80ELb0ELb1ELb1ELb0ELb1ELb0ELb0ELb0ELi2ELi4ELi4ELi4ELb0EEENS1_21CollectiveEpilogueBwdISA_SB_SD_Li256ELb0ELb0ELi2EEENS1_19SingleTileSchedulerILb0ELb0ELb0ELi128EEEEEEEEEvNT_6ParamsE) ;  /* 0xffff7b300e007950 */ /* 0x000fea0003c3ffff */
        .type           $_ZN7cutlass13device_kernelIN5flash19enable_sm80_to_sm89INS1_16FlashAttnBwdSm80INS1_25CollectiveMainloopBwdSm80ILi2ELi2EN4cute5tupleIJNS5_1CILi128EEES8_NS7_ILi64EEEEEENS_6half_tEfNS_4arch4Sm80ELb0ELb1ELb1ELb0ELb1ELb0ELb0ELb0ELi2ELi4ELi4ELi4ELb0EEENS1_21CollectiveEpilogueBwdISA_SB_SD_Li256ELb0ELb0ELi2EEENS1_19SingleTileSchedulerILb0ELb0ELb0ELi128EEEEEEEEEvNT_6ParamsE$_ZN4cute3eso3ESOILb1ELb0EJNS_6LayoutINS_5tupleIJNS3_IJNS_1CILi1EEENS3_IJNS4_ILi4EEENS4_ILi2EEEEEEEEES7_S6_EEENS3_IJNS3_IJNS4_ILi0EEENS3_IJS5_NS4_ILi8EEEEEEEEES6_NS4_ILi16EEEEEEEENS_10ViewEngineIPN7cutlass6half_tEEEEEC2ERKSH_RKSM_,@function
        .size           $_ZN7cutlass13device_kernelIN5flash19enable_sm80_to_sm89INS1_16FlashAttnBwdSm80INS1_25CollectiveMainloopBwdSm80ILi2ELi2EN4cute5tupleIJNS5_1CILi128EEES8_NS7_ILi64EEEEEENS_6half_tEfNS_4arch4Sm80ELb0ELb1ELb1ELb0ELb1ELb0ELb0ELb0ELi2ELi4ELi4ELi4ELb0EEENS1_21CollectiveEpilogueBwdISA_SB_SD_Li256ELb0ELb0ELi2EEENS1_19SingleTileSchedulerILb0ELb0ELb0ELi128EEEEEEEEEvNT_6ParamsE$_ZN4cute3eso3ESOILb1ELb0EJNS_6LayoutINS_5tupleIJNS3_IJNS_1CILi1EEENS3_IJNS4_ILi4EEENS4_ILi2EEEEEEEEES7_S6_EEENS3_IJNS3_IJNS4_ILi0EEENS3_IJS5_NS4_ILi8EEEEEEEEES6_NS4_ILi16EEEEEEEENS_10ViewEngineIPN7cutlass6half_tEEEEEC2ERKSH_RKSM_,($_ZN7cutlass13device_kernelIN5flash19enable_sm80_to_sm89INS1_16FlashAttnBwdSm80INS1_25CollectiveMainloopBwdSm80ILi2ELi2EN4cute5tupleIJNS5_1CILi128EEES8_NS7_ILi64EEEEEENS_6half_tEfNS_4arch4Sm80ELb0ELb1ELb1ELb0ELb1ELb0ELb0ELb0ELi2ELi4ELi4ELi4ELb0EEENS1_21CollectiveEpilogueBwdISA_SB_SD_Li256ELb0ELb0ELi2EEENS1_19SingleTileSchedulerILb0ELb0ELb0ELi128EEEEEEEEEvNT_6ParamsE$_ZN4cute3eso3ESOILb1ELb0EJNS_6LayoutINS_5tupleIJNS3_IJNS_1CILi1EEENS4_ILi2EEEEEEEEENS3_IJNS3_IJS5_S5_EEEEEEEENS_10ViewEngineIPjEEEEC2ERKSB_RKSE_ - $_ZN7cutlass13device_kernelIN5flash19enable_sm80_to_sm89INS1_16FlashAttnBwdSm80INS1_25CollectiveMainloopBwdSm80ILi2ELi2EN4cute5tupleIJNS5_1CILi128EEES8_NS7_ILi64EEEEEENS_6half_tEfNS_4arch4Sm80ELb0ELb1ELb1ELb0ELb1ELb0ELb0ELb0ELi2ELi4ELi4ELi4ELb0EEENS1_21CollectiveEpilogueBwdISA_SB_SD_Li256ELb0ELb0ELi2EEENS1_19SingleTileSchedulerILb0ELb0ELb0ELi128EEEEEEEEEvNT_6ParamsE$_ZN4cute3eso3ESOILb1ELb0EJNS_6LayoutINS_5tupleIJNS3_IJNS_1CILi1EEENS3_IJNS4_ILi4EEENS4_ILi2EEEEEEEEES7_S6_EEENS3_IJNS3_IJNS4_ILi0EEENS3_IJS5_NS4_ILi8EEEEEEEEES6_NS4_ILi16EEEEEEEENS_10ViewEngineIPN7cutlass6half_tEEEEEC2ERKSH_RKSM_)
$_ZN7cutlass13device_kernelIN5flash19enable_sm80_to_sm89INS1_16FlashAttnBwdSm80INS1_25CollectiveMainloopBwdSm80ILi2ELi2EN4cute5tupleIJNS5_1CILi128EEES8_NS7_ILi64EEEEEENS_6half_tEfNS_4arch4Sm80ELb0ELb1ELb1ELb0ELb1ELb0ELb0ELb0ELi2ELi4ELi4ELi4ELb0EEENS1_21CollectiveEpilogueBwdISA_SB_SD_Li256ELb0ELb0ELi2EEENS1_19SingleTileSchedulerILb0ELb0ELb0ELi128EEEEEEEEEvNT_6ParamsE$_ZN4cute3eso3ESOILb1ELb0EJNS_6LayoutINS_5tupleIJNS3_IJNS_1CILi1EEENS3_IJNS4_ILi4EEENS4_ILi2EEEEEEEEES7_S6_EEENS3_IJNS3_IJNS4_ILi0EEENS3_IJS5_NS4_ILi8EEEEEEEEES6_NS4_ILi16EEEEEEEENS_10ViewEngineIPN7cutlass6half_tEEEEEC2ERKSH_RKSM_:
[----:B------:R-:W-:Y:S01]  /*84d0*/  IADD3 R3, R68, -c[0x0][0x20], RZ ;  /* 0x8000080044037a10 */ /* 0x000fe20007ffe0ff */
[----:B------:R-:W-:Y:S01]  /*84e0*/  IMAD.MOV.U32 R14, RZ, RZ, R2 ;  /* 0x000000ffff0e7224 */ /* 0x000fe200078e0002 */
[----:B------:R-:W-:Y:S01]  /*84f0*/  MOV R15, R7 ;  /* 0x00000007000f7202 */ /* 0x000fe20000000f00 */
[----:B------:R-:W-:-:S04]  /*8500*/  IMAD.MOV.U32 R7, RZ, RZ, 0x0 ;  /* 0x00000000ff077424 */ /* 0x000fc800078e00ff */
[----:B------:R1:W-:Y:S01]  /*8510*/  STL.64 [R3], R14 ;  /* 0x0000000e03007387 */ /* 0x0003e20000100a00 */
[----:B------:R-:W-:Y:S05]  /*8520*/  RET.REL.NODEC R6 `(_ZN7cutlass13device_kernelIN5flash19enable_sm80_to_sm89INS1_16FlashAttnBwdSm80INS1_25CollectiveMainloopBwdSm80ILi2ELi2EN4cute5tupleIJNS5_1CILi128EEES8_NS7_ILi64EEEEEENS_6half_tEfNS_4arch4Sm80ELb0ELb1ELb1ELb0ELb1ELb0ELb0ELb0ELi2ELi4ELi4ELi4ELb0EEENS1_21CollectiveEpilogueBwdISA_SB_SD_Li256ELb0ELb0ELi2EEENS1_19SingleTileSchedulerILb0ELb0ELb0ELi128EEEEEEEEEvNT_6ParamsE) ;  /* 0xffff7ad006007950 */ /* 0x000fea0003c3ffff */
        .type           $_ZN7cutlass13device_kernelIN5flash19enable_sm80_to_sm89INS1_16FlashAttnBwdSm80INS1_25CollectiveMainloopBwdSm80ILi2ELi2EN4cute5tupleIJNS5_1CILi128EEES8_NS7_ILi64EEEEEENS_6half_tEfNS_4arch4Sm80ELb0ELb1ELb1ELb0ELb1ELb0ELb0ELb0ELi2ELi4ELi4ELi4ELb0EEENS1_21CollectiveEpilogueBwdISA_SB_SD_Li256ELb0ELb0ELi2EEENS1_19SingleTileSchedulerILb0ELb0ELb0ELi128EEEEEEEEEvNT_6ParamsE$_ZN4cute3eso3ESOILb1ELb0EJNS_6LayoutINS_5tupleIJNS3_IJNS_1CILi1EEENS4_ILi2EEEEEEEEENS3_IJNS3_IJS5_S5_EEEEEEEENS_10ViewEngineIPjEEEEC2ERKSB_RKSE_,@function
        .size           $_ZN7cutlass13device_kernelIN5flash19enable_sm80_to_sm89INS1_16FlashAttnBwdSm80INS1_25CollectiveMainloopBwdSm80ILi2ELi2EN4cute5tupleIJNS5_1CILi128EEES8_NS7_ILi64EEEEEENS_6half_tEfNS_4arch4Sm80ELb0ELb1ELb1ELb0ELb1ELb0ELb0ELb0ELi2ELi4ELi4ELi4ELb0EEENS1_21CollectiveEpilogueBwdISA_SB_SD_Li256ELb0ELb0ELi2EEENS1_19SingleTileSchedulerILb0ELb0ELb0ELi128EEEEEEEEEvNT_6ParamsE$_ZN4cute3eso3ESOILb1ELb0EJNS_6LayoutINS_5tupleIJNS3_IJNS_1CILi1EEENS4_ILi2EEEEEEEEENS3_IJNS3_IJS5_S5_EEEEEEEENS_10ViewEngineIPjEEEEC2ERKSB_RKSE_,($_ZN7cutlass13device_kernelIN5flash19enable_sm80_to_sm89INS1_16FlashAttnBwdSm80INS1_25CollectiveMainloopBwdSm80ILi2ELi2EN4cute5tupleIJNS5_1CILi128EEES8_NS7_ILi64EEEEEENS_6half_tEfNS_4arch4Sm80ELb0ELb1ELb1ELb0ELb1ELb0ELb0ELb0ELi2ELi4ELi4ELi4ELb0EEENS1_21CollectiveEpilogueBwdISA_SB_SD_Li256ELb0ELb0ELi2EEENS1_19SingleTileSchedulerILb0ELb0ELb0ELi128EEEEEEEEEvNT_6ParamsE$_ZN4cute3eso3ESOILb1ELb0EJNS_6LayoutINS_5tupleIJNS3_IJNS_1CILi1EEENS4_ILi2EEEEEES6_NS4_ILi8EEEEEENS3_IJNS3_IJS5_S5_EEES6_NS4_ILi4EEEEEEEENS_10ViewEngineIPKN7cutlass5ArrayIfLi2ELb1EEEEEEEC2ERKSD_RKSK_ - $_ZN7cutlass13device_kernelIN5flash19enable_sm80_to_sm89INS1_16FlashAttnBwdSm80INS1_25CollectiveMainloopBwdSm80ILi2ELi2EN4cute5tupleIJNS5_1CILi128EEES8_NS7_ILi64EEEEEENS_6half_tEfNS_4arch4Sm80ELb0ELb1ELb1ELb0ELb1ELb0ELb0ELb0ELi2ELi4ELi4ELi4ELb0EEENS1_21CollectiveEpilogueBwdISA_SB_SD_Li256ELb0ELb0ELi2EEENS1_19SingleTileSchedulerILb0ELb0ELb0ELi128EEEEEEEEEvNT_6ParamsE$_ZN4cute3eso3ESOILb1ELb0EJNS_6LayoutINS_5tupleIJNS3_IJNS_1CILi1EEENS4_ILi2EEEEEEEEENS3_IJNS3_IJS5_S5_EEEEEEEENS_10ViewEngineIPjEEEEC2ERKSB_RKSE_)
$_ZN7cutlass13device_kernelIN5flash19enable_sm80_to_sm89INS1_16FlashAttnBwdSm80INS1_25CollectiveMainloopBwdSm80ILi2ELi2EN4cute5tupleIJNS5_1CILi128EEES8_NS7_ILi64EEEEEENS_6half_tEfNS_4arch4Sm80ELb0ELb1ELb1ELb0ELb1ELb0ELb0ELb0ELi2ELi4ELi4ELi4ELb0EEENS1_21CollectiveEpilogueBwdISA_SB_SD_Li256ELb0ELb0ELi2EEENS1_19SingleTileSchedulerILb0ELb0ELb0ELi128EEEEEEEEEvNT_6ParamsE$_ZN4cute3eso3ESOILb1ELb0EJNS_6LayoutINS_5tupleIJNS3_IJNS_1CILi1EEENS4_ILi2EEEEEEEEENS3_IJNS3_IJS5_S5_EEEEEEEENS_10ViewEngineIPjEEEEC2ERKSB_RKSE_:
[----:B------:R-:W-:Y:S01]  /*8530*/  IADD3 R2, R62, -c[0x0][0x20], RZ ;  /* 0x800008003e027a10 */ /* 0x000fe20007ffe0ff */
[----:B------:R-:W-:Y:S01]  /*8540*/  IMAD.MOV.U32 R11, RZ, RZ, R3 ;  /* 0x000000ffff0b7224 */ /* 0x000fe200078e0003 */
[----:B------:R-:W-:-:S04]  /*8550*/  MOV R5, 0x0 ;  /* 0x0000000000057802 */ /* 0x000fc80000000f00 */
[----:B------:R1:W-:Y:S01]  /*8560*/  STL.64 [R2], R10 ;  /* 0x0000000a02007387 */ /* 0x0003e20000100a00 */
[----:B------:R-:W-:Y:S05]  /*8570*/  RET.REL.NODEC R4 `(_ZN7cutlass13device_kernelIN5flash19enable_sm80_to_sm89INS1_16FlashAttnBwdSm80INS1_25CollectiveMainloopBwdSm80ILi2ELi2EN4cute5tupleIJNS5_1CILi128EEES8_NS7_ILi64EEEEEENS_6half_tEfNS_4arch4Sm80ELb0ELb1ELb1ELb0ELb1ELb0ELb0ELb0ELi2ELi4ELi4ELi4ELb0EEENS1_21CollectiveEpilogueBwdISA_SB_SD_Li256ELb0ELb0ELi2EEENS1_19SingleTileSchedulerILb0ELb0ELb0ELi128EEEEEEEEEvNT_6ParamsE) ;  /* 0xffff7a8004007950 */ /* 0x000fea0003c3ffff */
        .type           $_ZN7cutlass13device_kernelIN5flash19enable_sm80_to_sm89INS1_16FlashAttnBwdSm80INS1_25CollectiveMainloopBwdSm80ILi2ELi2EN4cute5tupleIJNS5_1CILi128EEES8_NS7_ILi64EEEEEENS_6half_tEfNS_4arch4Sm80ELb0ELb1ELb1ELb0ELb1ELb0ELb0ELb0ELi2ELi4ELi4ELi4ELb0EEENS1_21CollectiveEpilogueBwdISA_SB_SD_Li256ELb0ELb0ELi2EEENS1_19SingleTileSchedulerILb0ELb0ELb0ELi128EEEEEEEEEvNT_6ParamsE$_ZN4cute3eso3ESOILb1ELb0EJNS_6LayoutINS_5tupleIJNS3_IJNS_1CILi1EEENS4_ILi2EEEEEES6_NS4_ILi8EEEEEENS3_IJNS3_IJS5_S5_EEES6_NS4_ILi4EEEEEEEENS_10ViewEngineIPKN7cutlass5ArrayIfLi2ELb1EEEEEEEC2ERKSD_RKSK_,@function
        .size           $_ZN7cutlass13device_kernelIN5flash19enable_sm80_to_sm89INS1_16FlashAttnBwdSm80INS1_25CollectiveMainloopBwdSm80ILi2ELi2EN4cute5tupleIJNS5_1CILi128EEES8_NS7_ILi64EEEEEENS_6half_tEfNS_4arch4Sm80ELb0ELb1ELb1ELb0ELb1ELb0ELb0ELb0ELi2ELi4ELi4ELi4ELb0EEENS1_21CollectiveEpilogueBwdISA_SB_SD_Li256ELb0ELb0ELi2EEENS1_19SingleTileSchedulerILb0ELb0ELb0ELi128EEEEEEEEEvNT_6ParamsE$_ZN4cute3eso3ESOILb1ELb0EJNS_6LayoutINS_5tupleIJNS3_IJNS_1CILi1EEENS4_ILi2EEEEEES6_NS4_ILi8EEEEEENS3_IJNS3_IJS5_S5_EEES6_NS4_ILi4EEEEEEEENS_10ViewEngineIPKN7cutlass5ArrayIfLi2ELb1EEEEEEEC2ERKSD_RKSK_,($_ZN7cutlass13device_kernelIN5flash19enable_sm80_to_sm89INS1_16FlashAttnBwdSm80INS1_25CollectiveMainloopBwdSm80ILi2ELi2EN4cute5tupleIJNS5_1CILi128EEES8_NS7_ILi64EEEEEENS_6half_tEfNS_4arch4Sm80ELb0ELb1ELb1ELb0ELb1ELb0ELb0ELb0ELi2ELi4ELi4ELi4ELb0EEENS1_21CollectiveEpilogueBwdISA_SB_SD_Li256ELb0ELb0ELi2EEENS1_19SingleTileSchedulerILb0ELb0ELb0ELi128EEEEEEEEEvNT_6ParamsE$_ZN4cute3eso3ESOILb1ELb0EJNS_6LayoutINS_5tupleIJNS3_IJNS_1CILi1EEENS4_ILi2EEEEEES6_NS4_ILi8EEEEEENS3_IJNS3_IJS5_S5_EEES6_NS4_ILi4EEEEEEEENS_10ViewEngineIPN7cutlass5ArrayINSF_6half_tELi2ELb0EEEEEEEC2ERKSD_RKSK_ - $_ZN7cutlass13device_kernelIN5flash19enable_sm80_to_sm89INS1_16FlashAttnBwdSm80INS1_25CollectiveMainloopBwdSm80ILi2ELi2EN4cute5tupleIJNS5_1CILi128EEES8_NS7_ILi64EEEEEENS_6half_tEfNS_4arch4Sm80ELb0ELb1ELb1ELb0ELb1ELb0ELb0ELb0ELi2ELi4ELi4ELi4ELb0EEENS1_21CollectiveEpilogueBwdISA_SB_SD_Li256ELb0ELb0ELi2EEENS1_19SingleTileSchedulerILb0ELb0ELb0ELi128EEEEEEEEEvNT_6ParamsE$_ZN4cute3eso3ESOILb1ELb0EJNS_6LayoutINS_5tupleIJNS3_IJNS_1CILi1EEENS4_ILi2EEEEEES6_NS4_ILi8EEEEEENS3_IJNS3_IJS5_S5_EEES6_NS4_ILi4EEEEEEEENS_10ViewEngineIPKN7cutlass5ArrayIfLi2ELb1EEEEEEEC2ERKSD_RKSK_)
$_ZN7cutlass13device_kernelIN5flash19enable_sm80_to_sm89INS1_16FlashAttnBwdSm80INS1_25CollectiveMainloopBwdSm80ILi2ELi2EN4cute5tupleIJNS5_1CILi128EEES8_NS7_ILi64EEEEEENS_6half_tEfNS_4arch4Sm80ELb0ELb1ELb1ELb0ELb1ELb0ELb0ELb0ELi2ELi4ELi4ELi4ELb0EEENS1_21CollectiveEpilogueBwdISA_SB_SD_Li256ELb0ELb0ELi2EEENS1_19SingleTileSchedulerILb0ELb0ELb0ELi128EEEEEEEEEvNT_6ParamsE$_ZN4cute3eso3ESOILb1ELb0EJNS_6LayoutINS_5tupleIJNS3_IJNS_1CILi1EEENS4_ILi2EEEEEES6_NS4_ILi8EEEEEENS3_IJNS3_IJS5_S5_EEES6_NS4_ILi4EEEEEEEENS_10ViewEngineIPKN7cutlass5ArrayIfLi2ELb1EEEEEEEC2ERKSD_RKSK_:
[----:B------:R-:W-:Y:S01]  /*8580*/  IADD3 R3, R68, -c[0x0][0x20], RZ ;  /* 0x8000080044037a10 */ /* 0x000fe20007ffe0ff */
[----:B------:R-:W-:Y:S01]  /*8590*/  IMAD.MOV.U32 R22, RZ, RZ, R2 ;  /* 0x000000ffff167224 */ /* 0x000fe200078e0002 */
[----:B------:R-:W-:-:S04]  /*85a0*/  MOV R15, 0x0 ;  /* 0x00000000000f7802 */ /* 0x000fc80000000f00 */
[----:B------:R1:W-:Y:S01]  /*85b0*/  STL.64 [R3], R22 ;  /* 0x0000001603007387 */ /* 0x0003e20000100a00 */
[----:B------:R-:W-:Y:S05]  /*85c0*/  RET.REL.NODEC R14 `(_ZN7cutlass13device_kernelIN5flash19enable_sm80_to_sm89INS1_16FlashAttnBwdSm80INS1_25CollectiveMainloopBwdSm80ILi2ELi2EN4cute5tupleIJNS5_1CILi128EEES8_NS7_ILi64EEEEEENS_6half_tEfNS_4arch4Sm80ELb0ELb1ELb1ELb0ELb1ELb0ELb0ELb0ELi2ELi4ELi4ELi4ELb0EEENS1_21CollectiveEpilogueBwdISA_SB_SD_Li256ELb0ELb0ELi2EEENS1_19SingleTileSchedulerILb0ELb0ELb0ELi128EEEEEEEEEvNT_6ParamsE) ;  /* 0xffff7a300e007950 */ /* 0x000fea0003c3ffff */
        .type           $_ZN7cutlass13device_kernelIN5flash19enable_sm80_to_sm89INS1_16FlashAttnBwdSm80INS1_25CollectiveMainloopBwdSm80ILi2ELi2EN4cute5tupleIJNS5_1CILi128EEES8_NS7_ILi64EEEEEENS_6half_tEfNS_4arch4Sm80ELb0ELb1ELb1ELb0ELb1ELb0ELb0ELb0ELi2ELi4ELi4ELi4ELb0EEENS1_21CollectiveEpilogueBwdISA_SB_SD_Li256ELb0ELb0ELi2EEENS1_19SingleTileSchedulerILb0ELb0ELb0ELi128EEEEEEEEEvNT_6ParamsE$_ZN4cute3eso3ESOILb1ELb0EJNS_6LayoutINS_5tupleIJNS3_IJNS_1CILi1EEENS4_ILi2EEEEEES6_NS4_ILi8EEEEEENS3_IJNS3_IJS5_S5_EEES6_NS4_ILi4EEEEEEEENS_10ViewEngineIPN7cutlass5ArrayINSF_6half_tELi2ELb0EEEEEEEC2ERKSD_RKSK_,@function
        .size           $_ZN7cutlass13device_kernelIN5flash19enable_sm80_to_sm89INS1_16FlashAttnBwdSm80INS1_25CollectiveMainloopBwdSm80ILi2ELi2EN4cute5tupleIJNS5_1CILi128EEES8_NS7_ILi64EEEEEENS_6half_tEfNS_4arch4Sm80ELb0ELb1ELb1ELb0ELb1ELb0ELb0ELb0ELi2ELi4ELi4ELi4ELb0EEENS1_21CollectiveEpilogueBwdISA_SB_SD_Li256ELb0ELb0ELi2EEENS1_19SingleTileSchedulerILb0ELb0ELb0ELi128EEEEEEEEEvNT_6ParamsE$_ZN4cute3eso3ESOILb1ELb0EJNS_6LayoutINS_5tupleIJNS3_IJNS_1CILi1EEENS4_ILi2EEEEEES6_NS4_ILi8EEEEEENS3_IJNS3_IJS5_S5_EEES6_NS4_ILi4EEEEEEEENS_10ViewEngineIPN7cutlass5ArrayINSF_6half_tELi2ELb0EEEEEEEC2ERKSD_RKSK_,($_ZN7cutlass13device_kernelIN5flash19enable_sm80_to_sm89INS1_16FlashAttnBwdSm80INS1_25CollectiveMainloopBwdSm80ILi2ELi2EN4cute5tupleIJNS5_1CILi128EEES8_NS7_ILi64EEEEEENS_6half_tEfNS_4arch4Sm80ELb0ELb1ELb1ELb0ELb1ELb0ELb0ELb0ELi2ELi4ELi4ELi4ELb0EEENS1_21CollectiveEpilogueBwdISA_SB_SD_Li256ELb0ELb0ELi2EEENS1_19SingleTileSchedulerILb0ELb0ELb0ELi128EEEEEEEEEvNT_6ParamsE$_ZN4cute3eso3ESOILb1ELb0EJNS_6LayoutINS_5tupleIJNS3_IJNS_1CILi1EEENS4_ILi2EEES6_EEEEEENS3_IJNS3_IJS5_S5_S6_EEEEEEEENS_10ViewEngineIPjEEEEC2ERKSB_RKSE_ - $_ZN7cutlass13device_kernelIN5flash19enable_sm80_to_sm89INS1_16FlashAttnBwdSm80INS1_25CollectiveMainloopBwdSm80ILi2ELi2EN4cute5tupleIJNS5_1CILi128EEES8_NS7_ILi64EEEEEENS_6half_tEfNS_4arch4Sm80ELb0ELb1ELb1ELb0ELb1ELb0ELb0ELb0ELi2ELi4ELi4ELi4ELb0EEENS1_21CollectiveEpilogueBwdISA_SB_SD_Li256ELb0ELb0ELi2EEENS1_19SingleTileSchedulerILb0ELb0ELb0ELi128EEEEEEEEEvNT_6ParamsE$_ZN4cute3eso3ESOILb1ELb0EJNS_6LayoutINS_5tupleIJNS3_IJNS_1CILi1EEENS4_ILi2EEEEEES6_NS4_ILi8EEEEEENS3_IJNS3_IJS5_S5_EEES6_NS4_ILi4EEEEEEEENS_10ViewEngineIPN7cutlass5ArrayINSF_6half_tELi2ELb0EEEEEEEC2ERKSD_RKSK_)
$_ZN7cutlass13device_kernelIN5flash19enable_sm80_to_sm89INS1_16FlashAttnBwdSm80INS1_25CollectiveMainloopBwdSm80ILi2ELi2EN4cute5tupleIJNS5_1CILi128EEES8_NS7_ILi64EEEEEENS_6half_tEfNS_4arch4Sm80ELb0ELb1ELb1ELb0ELb1ELb0ELb0ELb0ELi2ELi4ELi4ELi4ELb0EEENS1_21CollectiveEpilogueBwdISA_SB_SD_Li256ELb0ELb0ELi2EEENS1_19SingleTileSchedulerILb0ELb0ELb0ELi128EEEEEEEEEvNT_6ParamsE$_ZN4cute3eso3ESOILb1ELb0EJNS_6LayoutINS_5tupleIJNS3_IJNS_1CILi1EEENS4_ILi2EEEEEES6_NS4_ILi8EEEEEENS3_IJNS3_IJS5_S5_EEES6_NS4_ILi4EEEEEEEENS_10ViewEngineIPN7cutlass5ArrayINSF_6half_tELi2ELb0EEEEEEEC2ERKSD_RKSK_:
[----:B------:R-:W-:Y:S01]  /*85d0*/  IADD3 R2, R68, -c[0x0][0x20], RZ ;  /* 0x8000080044027a10 */ /* 0x000fe20007ffe0ff */
[----:B------:R-:W-:Y:S01]  /*85e0*/  IMAD.MOV.U32 R17, RZ, RZ, R3 ;  /* 0x000000ffff117224 */ /* 0x000fe200078e0003 */
[----:B------:R-:W-:-:S04]  /*85f0*/  MOV R15, 0x0 ;  /* 0x00000000000f7802 */ /* 0x000fc80000000f00 */
[----:B------:R1:W-:Y:S01]  /*8600*/  STL.64 [R2], R16 ;  /* 0x0000001002007387 */ /* 0x0003e20000100a00 */
[----:B------:R-:W-:Y:S05]  /*8610*/  RET.REL.NODEC R14 `(_ZN7cutlass13device_kernelIN5flash19enable_sm80_to_sm89INS1_16FlashAttnBwdSm80INS1_25CollectiveMainloopBwdSm80ILi2ELi2EN4cute5tupleIJNS5_1CILi128EEES8_NS7_ILi64EEEEEENS_6half_tEfNS_4arch4Sm80ELb0ELb1ELb1ELb0ELb1ELb0ELb0ELb0ELi2ELi4ELi4ELi4ELb0EEENS1_21CollectiveEpilogueBwdISA_SB_SD_Li256ELb0ELb0ELi2EEENS1_19SingleTileSchedulerILb0ELb0ELb0ELi128EEEEEEEEEvNT_6ParamsE) ;  /* 0xffff79e00e007950 */ /* 0x000fea0003c3ffff */
        .type           $_ZN7cutlass13device_kernelIN5flash19enable_sm80_to_sm89INS1_16FlashAttnBwdSm80INS1_25CollectiveMainloopBwdSm80ILi2ELi2EN4cute5tupleIJNS5_1CILi128EEES8_NS7_ILi64EEEEEENS_6half_tEfNS_4arch4Sm80ELb0ELb1ELb1ELb0ELb1ELb0ELb0ELb0ELi2ELi4ELi4ELi4ELb0EEENS1_21CollectiveEpilogueBwdISA_SB_SD_Li256ELb0ELb0ELi2EEENS1_19SingleTileSchedulerILb0ELb0ELb0ELi128EEEEEEEEEvNT_6ParamsE$_ZN4cute3eso3ESOILb1ELb0EJNS_6LayoutINS_5tupleIJNS3_IJNS_1CILi1EEENS4_ILi2EEES6_EEEEEENS3_IJNS3_IJS5_S5_S6_EEEEEEEENS_10ViewEngineIPjEEEEC2ERKSB_RKSE_,@function
        .size           $_ZN7cutlass13device_kernelIN5flash19enable_sm80_to_sm89INS1_16FlashAttnBwdSm80INS1_25CollectiveMainloopBwdSm80ILi2ELi2EN4cute5tupleIJNS5_1CILi128EEES8_NS7_ILi64EEEEEENS_6half_tEfNS_4arch4Sm80ELb0ELb1ELb1ELb0ELb1ELb0ELb0ELb0ELi2ELi4ELi4ELi4ELb0EEENS1_21CollectiveEpilogueBwdISA_SB_SD_Li256ELb0ELb0ELi2EEENS1_19SingleTileSchedulerILb0ELb0ELb0ELi128EEEEEEEEEvNT_6ParamsE$_ZN4cute3eso3ESOILb1ELb0EJNS_6LayoutINS_5tupleIJNS3_IJNS_1CILi1EEENS4_ILi2EEES6_EEEEEENS3_IJNS3_IJS5_S5_S6_EEEEEEEENS_10ViewEngineIPjEEEEC2ERKSB_RKSE_,($_ZN7cutlass13device_kernelIN5flash19enable_sm80_to_sm89INS1_16FlashAttnBwdSm80INS1_25CollectiveMainloopBwdSm80ILi2ELi2EN4cute5tupleIJNS5_1CILi128EEES8_NS7_ILi64EEEEEENS_6half_tEfNS_4arch4Sm80ELb0ELb1ELb1ELb0ELb1ELb0ELb0ELb0ELi2ELi4ELi4ELi4ELb0EEENS1_21CollectiveEpilogueBwdISA_SB_SD_Li256ELb0ELb0ELi2EEENS1_19SingleTileSchedulerILb0ELb0ELb0ELi128EEEEEEEEEvNT_6ParamsE$_ZN4cute3eso3ESOILb1ELb0EJNS_6LayoutINS_5tupleIJNS3_IJNS_1CILi1EEES5_EEEEEENS3_IJNS3_IJS5_NS4_ILi0EEEEEEEEEEENS_10ViewEngineINS_8smem_ptrIPN7cutlass9uint128_tEEEEEEEC2ERKSB_RKSI_ - $_ZN7cutlass13device_kernelIN5flash19enable_sm80_to_sm89INS1_16FlashAttnBwdSm80INS1_25CollectiveMainloopBwdSm80ILi2ELi2EN4cute5tupleIJNS5_1CILi128EEES8_NS7_ILi64EEEEEENS_6half_tEfNS_4arch4Sm80ELb0ELb1ELb1ELb0ELb1ELb0ELb0ELb0ELi2ELi4ELi4ELi4ELb0EEENS1_21CollectiveEpilogueBwdISA_SB_SD_Li256ELb0ELb0ELi2EEENS1_19SingleTileSchedulerILb0ELb0ELb0ELi128EEEEEEEEEvNT_6ParamsE$_ZN4cute3eso3ESOILb1ELb0EJNS_6LayoutINS_5tupleIJNS3_IJNS_1CILi1EEENS4_ILi2EEES6_EEEEEENS3_IJNS3_IJS5_S5_S6_EEEEEEEENS_10ViewEngineIPjEEEEC2ERKSB_RKSE_)
$_ZN7cutlass13device_kernelIN5flash19enable_sm80_to_sm89INS1_16FlashAttnBwdSm80INS1_25CollectiveMainloopBwdSm80ILi2ELi2EN4cute5tupleIJNS5_1CILi128EEES8_NS7_ILi64EEEEEENS_6half_tEfNS_4arch4Sm80ELb0ELb1ELb1ELb0ELb1ELb0ELb0ELb0ELi2ELi4ELi4ELi4ELb0EEENS1_21CollectiveEpilogueBwdISA_SB_SD_Li256ELb0ELb0ELi2EEENS1_19SingleTileSchedulerILb0ELb0ELb0ELi128EEEEEEEEEvNT_6ParamsE$_ZN4cute3eso3ESOILb1ELb0EJNS_6LayoutINS_5tupleIJNS3_IJNS_1CILi1EEENS4_ILi2EEES6_EEEEEENS3_IJNS3_IJS5_S5_S6_EEEEEEEENS_10ViewEngineIPjEEEEC2ERKSB_RKSE_:
[----:B------:R-:W-:Y:S02]  /*8620*/  IADD3 R2, R62, -c[0x0][0x20], RZ ;  /* 0x800008003e027a10 */ /* 0x000fe40007ffe0ff */
[----:B------:R-:W-:-:S03]  /*8630*/  MOV R5, 0x0 ;  /* 0x0000000000057802 */ /* 0x000fc60000000f00 */
[----:B------:R1:W-:Y:S01]  /*8640*/  STL.64 [R2], R12 ;  /* 0x0000000c02007387 */ /* 0x0003e20000100a00 */
[----:B------:R-:W-:Y:S05]  /*8650*/  RET.REL.NODEC R4 `(_ZN7cutlass13device_kernelIN5flash19enable_sm80_to_sm89INS1_16FlashAttnBwdSm80INS1_25CollectiveMainloopBwdSm80ILi2ELi2EN4cute5tupleIJNS5_1CILi128EEES8_NS7_ILi64EEEEEENS_6half_tEfNS_4arch4Sm80ELb0ELb1ELb1ELb0ELb1ELb0ELb0ELb0ELi2ELi4ELi4ELi4ELb0EEENS1_21CollectiveEpilogueBwdISA_SB_SD_Li256ELb0ELb0ELi2EEENS1_19SingleTileSchedulerILb0ELb0ELb0ELi128EEEEEEEEEvNT_6ParamsE) ;  /* 0xffff79a004007950 */ /* 0x000fea0003c3ffff */
        .type           $_ZN7cutlass13device_kernelIN5flash19enable_sm80_to_sm89INS1_16FlashAttnBwdSm80INS1_25CollectiveMainloopBwdSm80ILi2ELi2EN4cute5tupleIJNS5_1CILi128EEES8_NS7_ILi64EEEEEENS_6half_tEfNS_4arch4Sm80ELb0ELb1ELb1ELb0ELb1ELb0ELb0ELb0ELi2ELi4ELi4ELi4ELb0EEENS1_21CollectiveEpilogueBwdISA_SB_SD_Li256ELb0ELb0ELi2EEENS1_19SingleTileSchedulerILb0ELb0ELb0ELi128EEEEEEEEEvNT_6ParamsE$_ZN4cute3eso3ESOILb1ELb0EJNS_6LayoutINS_5tupleIJNS3_IJNS_1CILi1EEES5_EEEEEENS3_IJNS3_IJS5_NS4_ILi0EEEEEEEEEEENS_10ViewEngineINS_8smem_ptrIPN7cutlass9uint128_tEEEEEEEC2ERKSB_RKSI_,@function
        .size           $_ZN7cutlass13device_kernelIN5flash19enable_sm80_to_sm89INS1_16FlashAttnBwdSm80INS1_25CollectiveMainloopBwdSm80ILi2ELi2EN4cute5tupleIJNS5_1CILi128EEES8_NS7_ILi64EEEEEENS_6half_tEfNS_4arch4Sm80ELb0ELb1ELb1ELb0ELb1ELb0ELb0ELb0ELi2ELi4ELi4ELi4ELb0EEENS1_21CollectiveEpilogueBwdISA_SB_SD_Li256ELb0ELb0ELi2EEENS1_19SingleTileSchedulerILb0ELb0ELb0ELi128EEEEEEEEEvNT_6ParamsE$_ZN4cute3eso3ESOILb1ELb0EJNS_6LayoutINS_5tupleIJNS3_IJNS_1CILi1EEES5_EEEEEENS3_IJNS3_IJS5_NS4_ILi0EEEEEEEEEEENS_10ViewEngineINS_8smem_ptrIPN7cutlass9uint128_tEEEEEEEC2ERKSB_RKSI_,($_ZN7cutlass13device_kernelIN5flash19enable_sm80_to_sm89INS1_16FlashAttnBwdSm80INS1_25CollectiveMainloopBwdSm80ILi2ELi2EN4cute5tupleIJNS5_1CILi128EEES8_NS7_ILi64EEEEEENS_6half_tEfNS_4arch4Sm80ELb0ELb1ELb1ELb0ELb1ELb0ELb0ELb0ELi2ELi4ELi4ELi4ELb0EEENS1_21CollectiveEpilogueBwdISA_SB_SD_Li256ELb0ELb0ELi2EEENS1_19SingleTileSchedulerILb0ELb0ELb0ELi128EEEEEEEEEvNT_6ParamsE$_ZN4cute3eso3ESOILb1ELb0EJNS_6LayoutINS_5tupleIJNS3_IJNS_1CILi2EEES5_EEEEEENS3_IJNS3_IJNS4_ILi1EEES5_EEEEEEEENS_10ViewEngineIPKfEEEEC2ERKSB_RKSF_ - $_ZN7cutlass13device_kernelIN5flash19enable_sm80_to_sm89INS1_16FlashAttnBwdSm80INS1_25CollectiveMainloopBwdSm80ILi2ELi2EN4cute5tupleIJNS5_1CILi128EEES8_NS7_ILi64EEEEEENS_6half_tEfNS_4arch4Sm80ELb0ELb1ELb1ELb0ELb1ELb0ELb0ELb0ELi2ELi4ELi4ELi4ELb0EEENS1_21CollectiveEpilogueBwdISA_SB_SD_Li256ELb0ELb0ELi2EEENS1_19SingleTileSchedulerILb0ELb0ELb0ELi128EEEEEEEEEvNT_6ParamsE$_ZN4cute3eso3ESOILb1ELb0EJNS_6LayoutINS_5tupleIJNS3_IJNS_1CILi1EEES5_EEEEEENS3_IJNS3_IJS5_NS4_ILi0EEEEEEEEEEENS_10ViewEngineINS_8smem_ptrIPN7cutlass9uint128_tEEEEEEEC2ERKSB_RKSI_)
$_ZN7cutlass13device_kernelIN5flash19enable_sm80_to_sm89INS1_16FlashAttnBwdSm80INS1_25CollectiveMainloopBwdSm80ILi2ELi2EN4cute5tupleIJNS5_1CILi128EEES8_NS7_ILi64EEEEEENS_6half_tEfNS_4arch4Sm80ELb0ELb1ELb1ELb0ELb1ELb0ELb0ELb0ELi2ELi4ELi4ELi4ELb0EEENS1_21CollectiveEpilogueBwdISA_SB_SD_Li256ELb0ELb0ELi2EEENS1_19SingleTileSchedulerILb0ELb0ELb0ELi128EEEEEEEEEvNT_6ParamsE$_ZN4cute3eso3ESOILb1ELb0EJNS_6LayoutINS_5tupleIJNS3_IJNS_1CILi1EEES5_EEEEEENS3_IJNS3_IJS5_NS4_ILi0EEEEEEEEEEENS_10ViewEngineINS_8smem_ptrIPN7cutlass9uint128_tEEEEEEEC2ERKSB_RKSI_:
[----:B------:R-:W-:Y:S02]  /*8660*/  IADD3 R38, R81, -c[0x0][0x20], RZ ;  /* 0x8000080051267a10 */ /* 0x000fe40007ffe0ff */
[----:B------:R-:W-:-:S03]  /*8670*/  MOV R47, 0x0 ;  /* 0x00000000002f7802 */ /* 0x000fc60000000f00 */
[----:B------:R1:W-:Y:S01]  /*8680*/  STL.64 [R38], R2 ;  /* 0x0000000226007387 */ /* 0x0003e20000100a00 */
[----:B------:R-:W-:Y:S05]  /*8690*/  RET.REL.NODEC R46 `(_ZN7cutlass13device_kernelIN5flash19enable_sm80_to_sm89INS1_16FlashAttnBwdSm80INS1_25CollectiveMainloopBwdSm80ILi2ELi2EN4cute5tupleIJNS5_1CILi128EEES8_NS7_ILi64EEEEEENS_6half_tEfNS_4arch4Sm80ELb0ELb1ELb1ELb0ELb1ELb0ELb0ELb0ELi2ELi4ELi4ELi4ELb0EEENS1_21CollectiveEpilogueBwdISA_SB_SD_Li256ELb0ELb0ELi2EEENS1_19SingleTileSchedulerILb0ELb0ELb0ELi128EEEEEEEEEvNT_6ParamsE) ;  /* 0xffff79602e007950 */ /* 0x000fea0003c3ffff */
        .type           $_ZN7cutlass13device_kernelIN5flash19enable_sm80_to_sm89INS1_16FlashAttnBwdSm80INS1_25CollectiveMainloopBwdSm80ILi2ELi2EN4cute5tupleIJNS5_1CILi128EEES8_NS7_ILi64EEEEEENS_6half_tEfNS_4arch4Sm80ELb0ELb1ELb1ELb0ELb1ELb0ELb0ELb0ELi2ELi4ELi4ELi4ELb0EEENS1_21CollectiveEpilogueBwdISA_SB_SD_Li256ELb0ELb0ELi2EEENS1_19SingleTileSchedulerILb0ELb0ELb0ELi128EEEEEEEEEvNT_6ParamsE$_ZN4cute3eso3ESOILb1ELb0EJNS_6LayoutINS_5tupleIJNS3_IJNS_1CILi2EEES5_EEEEEENS3_IJNS3_IJNS4_ILi1EEES5_EEEEEEEENS_10ViewEngineIPKfEEEEC2ERKSB_RKSF_,@function
        .size           $_ZN7cutlass13device_kernelIN5flash19enable_sm80_to_sm89INS1_16FlashAttnBwdSm80INS1_25CollectiveMainloopBwdSm80ILi2ELi2EN4cute5tupleIJNS5_1CILi128EEES8_NS7_ILi64EEEEEENS_6half_tEfNS_4arch4Sm80ELb0ELb1ELb1ELb0ELb1ELb0ELb0ELb0ELi2ELi4ELi4ELi4ELb0EEENS1_21CollectiveEpilogueBwdISA_SB_SD_Li256ELb0ELb0ELi2EEENS1_19SingleTileSchedulerILb0ELb0ELb0ELi128EEEEEEEEEvNT_6ParamsE$_ZN4cute3eso3ESOILb1ELb0EJNS_6LayoutINS_5tupleIJNS3_IJNS_1CILi2EEES5_EEEEEENS3_IJNS3_IJNS4_ILi1EEES5_EEEEEEEENS_10ViewEngineIPKfEEEEC2ERKSB_RKSF_,($_ZN7cutlass13device_kernelIN5flash19enable_sm80_to_sm89INS1_16FlashAttnBwdSm80INS1_25CollectiveMainloopBwdSm80ILi2ELi2EN4cute5tupleIJNS5_1CILi128EEES8_NS7_ILi64EEEEEENS_6half_tEfNS_4arch4Sm80ELb0ELb1ELb1ELb0ELb1ELb0ELb0ELb0ELi2ELi4ELi4ELi4ELb0EEENS1_21CollectiveEpilogueBwdISA_SB_SD_Li256ELb0ELb0ELi2EEENS1_19SingleTileSchedulerILb0ELb0ELb0ELi128EEEEEEEEEvNT_6ParamsE$_ZN4cute3eso3ESOILb1ELb0EJNS_6LayoutINS_5tupleIJNS3_IJNS_1CILi2EEES5_EEEEEENS3_IJNS3_IJNS4_ILi1EEES5_EEEEEEEENS_10ViewEngineIPN7cutlass6half_tEEEEEC2ERKSB_RKSG_ - $_ZN7cutlass13device_kernelIN5flash19enable_sm80_to_sm89INS1_16FlashAttnBwdSm80INS1_25CollectiveMainloopBwdSm80ILi2ELi2EN4cute5tupleIJNS5_1CILi128EEES8_NS7_ILi64EEEEEENS_6half_tEfNS_4arch4Sm80ELb0ELb1ELb1ELb0ELb1ELb0ELb0ELb0ELi2ELi4ELi4ELi4ELb0EEENS1_21CollectiveEpilogueBwdISA_SB_SD_Li256ELb0ELb0ELi2EEENS1_19SingleTileSchedulerILb0ELb0ELb0ELi128EEEEEEEEEvNT_6ParamsE$_ZN4cute3eso3ESOILb1ELb0EJNS_6LayoutINS_5tupleIJNS3_IJNS_1CILi2EEES5_EEEEEENS3_IJNS3_IJNS4_ILi1EEES5_EEEEEEEENS_10ViewEngineIPKfEEEEC2ERKSB_RKSF_)
$_ZN7cutlass13device_kernelIN5flash19enable_sm80_to_sm89INS1_16FlashAttnBwdSm80INS1_25CollectiveMainloopBwdSm80ILi2ELi2EN4cute5tupleIJNS5_1CILi128EEES8_NS7_ILi64EEEEEENS_6half_tEfNS_4arch4Sm80ELb0ELb1ELb1ELb0ELb1ELb0ELb0ELb0ELi2ELi4ELi4ELi4ELb0EEENS1_21CollectiveEpilogueBwdISA_SB_SD_Li256ELb0ELb0ELi2EEENS1_19SingleTileSchedulerILb0ELb0ELb0ELi128EEEEEEEEEvNT_6ParamsE$_ZN4cute3eso3ESOILb1ELb0EJNS_6LayoutINS_5tupleIJNS3_IJNS_1CILi2EEES5_EEEEEENS3_IJNS3_IJNS4_ILi1EEES5_EEEEEEEENS_10ViewEngineIPKfEEEEC2ERKSB_RKSF_:
[----:B------:R-:W-:Y:S01]  /*86a0*/  IADD3 R2, R62, -c[0x0][0x20], RZ ;  /* 0x800008003e027a10 */ /* 0x000fe20007ffe0ff */
[----:B------:R-:W-:Y:S01]  /*86b0*/  IMAD.MOV.U32 R7, RZ, RZ, R3 ;  /* 0x000000ffff077224 */ /* 0x000fe200078e0003 */
[----:B------:R-:W-:-:S04]  /*86c0*/  MOV R5, 0x0 ;  /* 0x0000000000057802 */ /* 0x000fc80000000f00 */
[----:B------:R1:W-:Y:S01]  /*86d0*/  STL.64 [R2], R6 ;  /* 0x0000000602007387 */ /* 0x0003e20000100a00 */
[----:B------:R-:W-:Y:S05]  /*86e0*/  RET.REL.NODEC R4 `(_ZN7cutlass13device_kernelIN5flash19enable_sm80_to_sm89INS1_16FlashAttnBwdSm80INS1_25CollectiveMainloopBwdSm80ILi2ELi2EN4cute5tupleIJNS5_1CILi128EEES8_NS7_ILi64EEEEEENS_6half_tEfNS_4arch4Sm80ELb0ELb1ELb1ELb0ELb1ELb0ELb0ELb0ELi2ELi4ELi4ELi4ELb0EEENS1_21CollectiveEpilogueBwdISA_SB_SD_Li256ELb0ELb0ELi2EEENS1_19SingleTileSchedulerILb0ELb0ELb0ELi128EEEEEEEEEvNT_6ParamsE) ;  /* 0xffff791004007950 */ /* 0x000fea0003c3ffff */
        .type           $_ZN7cutlass13device_kernelIN5flash19enable_sm80_to_sm89INS1_16FlashAttnBwdSm80INS1_25CollectiveMainloopBwdSm80ILi2ELi2EN4cute5tupleIJNS5_1CILi128EEES8_NS7_ILi64EEEEEENS_6half_tEfNS_4arch4Sm80ELb0ELb1ELb1ELb0ELb1ELb0ELb0ELb0ELi2ELi4ELi4ELi4ELb0EEENS1_21CollectiveEpilogueBwdISA_SB_SD_Li256ELb0ELb0ELi2EEENS1_19SingleTileSchedulerILb0ELb0ELb0ELi128EEEEEEEEEvNT_6ParamsE$_ZN4cute3eso3ESOILb1ELb0EJNS_6LayoutINS_5tupleIJNS3_IJNS_1CILi2EEES5_EEEEEENS3_IJNS3_IJNS4_ILi1EEES5_EEEEEEEENS_10ViewEngineIPN7cutlass6half_tEEEEEC2ERKSB_RKSG_,@function
        .size           $_ZN7cutlass13device_kernelIN5flash19enable_sm80_to_sm89INS1_16FlashAttnBwdSm80INS1_25CollectiveMainloopBwdSm80ILi2ELi2EN4cute5tupleIJNS5_1CILi128EEES8_NS7_ILi64EEEEEENS_6half_tEfNS_4arch4Sm80ELb0ELb1ELb1ELb0ELb1ELb0ELb0ELb0ELi2ELi4ELi4ELi4ELb0EEENS1_21CollectiveEpilogueBwdISA_SB_SD_Li256ELb0ELb0ELi2EEENS1_19SingleTileSchedulerILb0ELb0ELb0ELi128EEEEEEEEEvNT_6ParamsE$_ZN4cute3eso3ESOILb1ELb0EJNS_6LayoutINS_5tupleIJNS3_IJNS_1CILi2EEES5_EEEEEENS3_IJNS3_IJNS4_ILi1EEES5_EEEEEEEENS_10ViewEngineIPN7cutlass6half_tEEEEEC2ERKSB_RKSG_,($_ZN7cutlass13device_kernelIN5flash19enable_sm80_to_sm89INS1_16FlashAttnBwdSm80INS1_25CollectiveMainloopBwdSm80ILi2ELi2EN4cute5tupleIJNS5_1CILi128EEES8_NS7_ILi64EEEEEENS_6half_tEfNS_4arch4Sm80ELb0ELb1ELb1ELb0ELb1ELb0ELb0ELb0ELi2ELi4ELi4ELi4ELb0EEENS1_21CollectiveEpilogueBwdISA_SB_SD_Li256ELb0ELb0ELi2EEENS1_19SingleTileSchedulerILb0ELb0ELb0ELi128EEEEEEEEEvNT_6ParamsE$_ZN4cute3eso3ESOILb1ELb0EJNS_6LayoutINS_5tupleIJNS3_IJNS_1CILi2EEES5_EEEEEENS3_IJNS3_IJNS4_ILi1EEES5_EEEEEEEENS_10ViewEngineIPfEEEEC2ERKSB_RKSE_ - $_ZN7cutlass13device_kernelIN5flash19enable_sm80_to_sm89INS1_16FlashAttnBwdSm80INS1_25CollectiveMainloopBwdSm80ILi2ELi2EN4cute5tupleIJNS5_1CILi128EEES8_NS7_ILi64EEEEEENS_6half_tEfNS_4arch4Sm80ELb0ELb1ELb1ELb0ELb1ELb0ELb0ELb0ELi2ELi4ELi4ELi4ELb0EEENS1_21CollectiveEpilogueBwdISA_SB_SD_Li256ELb0ELb0ELi2EEENS1_19SingleTileSchedulerILb0ELb0ELb0ELi128EEEEEEEEEvNT_6ParamsE$_ZN4cute3eso3ESOILb1ELb0EJNS_6LayoutINS_5tupleIJNS3_IJNS_1CILi2EEES5_EEEEEENS3_IJNS3_IJNS4_ILi1EEES5_EEEEEEEENS_10ViewEngineIPN7cutlass6half_tEEEEEC2ERKSB_RKSG_)
$_ZN7cutlass13device_kernelIN5flash19enable_sm80_to_sm89INS1_16FlashAttnBwdSm80INS1_25CollectiveMainloopBwdSm80ILi2ELi2EN4cute5tupleIJNS5_1CILi128EEES8_NS7_ILi64EEEEEENS_6half_tEfNS_4arch4Sm80ELb0ELb1ELb1ELb0ELb1ELb0ELb0ELb0ELi2ELi4ELi4ELi4ELb0EEENS1_21CollectiveEpilogueBwdISA_SB_SD_Li256ELb0ELb0ELi2EEENS1_19SingleTileSchedulerILb0ELb0ELb0ELi128EEEEEEEEEvNT_6ParamsE$_ZN4cute3eso3ESOILb1ELb0EJNS_6LayoutINS_5tupleIJNS3_IJNS_1CILi2EEES5_EEEEEENS3_IJNS3_IJNS4_ILi1EEES5_EEEEEEEENS_10ViewEngineIPN7cutlass6half_tEEEEEC2ERKSB_RKSG_:
[----:B------:R-:W-:Y:S01]  /*86f0*/  IADD3 R2, R62, -c[0x0][0x20], RZ ;  /* 0x800008003e027a10 */ /* 0x000fe20007ffe0ff */
[----:B------:R-:W-:Y:S01]  /*8700*/  IMAD.MOV.U32 R7, RZ, RZ, R3 ;  /* 0x000000ffff077224 */ /* 0x000fe200078e0003 */
[----:B------:R-:W-:-:S04]  /*8710*/  MOV R5, 0x0 ;  /* 0x0000000000057802 */ /* 0x000fc80000000f00 */
[----:B------:R1:W-:Y:S01]  /*8720*/  STL.64 [R2], R6 ;  /* 0x0000000602007387 */ /* 0x0003e20000100a00 */
[----:B------:R-:W-:Y:S05]  /*8730*/  RET.REL.NODEC R4 `(_ZN7cutlass13device_kernelIN5flash19enable_sm80_to_sm89INS1_16FlashAttnBwdSm80INS1_25CollectiveMainloopBwdSm80ILi2ELi2EN4cute5tupleIJNS5_1CILi128EEES8_NS7_ILi64EEEEEENS_6half_tEfNS_4arch4Sm80ELb0ELb1ELb1ELb0ELb1ELb0ELb0ELb0ELi2ELi4ELi4ELi4ELb0EEENS1_21CollectiveEpilogueBwdISA_SB_SD_Li256ELb0ELb0ELi2EEENS1_19SingleTileSchedulerILb0ELb0ELb0ELi128EEEEEEEEEvNT_6ParamsE) ;  /* 0xffff78c004007950 */ /* 0x000fea0003c3ffff */
        .type           $_ZN7cutlass13device_kernelIN5flash19enable_sm80_to_sm89INS1_16FlashAttnBwdSm80INS1_25CollectiveMainloopBwdSm80ILi2ELi2EN4cute5tupleIJNS5_1CILi128EEES8_NS7_ILi64EEEEEENS_6half_tEfNS_4arch4Sm80ELb0ELb1ELb1ELb0ELb1ELb0ELb0ELb0ELi2ELi4ELi4ELi4ELb0EEENS1_21CollectiveEpilogueBwdISA_SB_SD_Li256ELb0ELb0ELi2EEENS1_19SingleTileSchedulerILb0ELb0ELb0ELi128EEEEEEEEEvNT_6ParamsE$_ZN4cute3eso3ESOILb1ELb0EJNS_6LayoutINS_5tupleIJNS3_IJNS_1CILi2EEES5_EEEEEENS3_IJNS3_IJNS4_ILi1EEES5_EEEEEEEENS_10ViewEngineIPfEEEEC2ERKSB_RKSE_,@function
        .size           $_ZN7cutlass13device_kernelIN5flash19enable_sm80_to_sm89INS1_16FlashAttnBwdSm80INS1_25CollectiveMainloopBwdSm80ILi2ELi2EN4cute5tupleIJNS5_1CILi128EEES8_NS7_ILi64EEEEEENS_6half_tEfNS_4arch4Sm80ELb0ELb1ELb1ELb0ELb1ELb0ELb0ELb0ELi2ELi4ELi4ELi4ELb0EEENS1_21CollectiveEpilogueBwdISA_SB_SD_Li256ELb0ELb0ELi2EEENS1_19SingleTileSchedulerILb0ELb0ELb0ELi128EEEEEEEEEvNT_6ParamsE$_ZN4cute3eso3ESOILb1ELb0EJNS_6LayoutINS_5tupleIJNS3_IJNS_1CILi2EEES5_EEEEEENS3_IJNS3_IJNS4_ILi1EEES5_EEEEEEEENS_10ViewEngineIPfEEEEC2ERKSB_RKSE_,($_ZN7cutlass13device_kernelIN5flash19enable_sm80_to_sm89INS1_16FlashAttnBwdSm80INS1_25CollectiveMainloopBwdSm80ILi2ELi2EN4cute5tupleIJNS5_1CILi128EEES8_NS7_ILi64EEEEEENS_6half_tEfNS_4arch4Sm80ELb0ELb1ELb1ELb0ELb1ELb0ELb0ELb0ELi2ELi4ELi4ELi4ELb0EEENS1_21CollectiveEpilogueBwdISA_SB_SD_Li256ELb0ELb0ELi2EEENS1_19SingleTileSchedulerILb0ELb0ELb0ELi128EEEEEEEEEvNT_6ParamsE$_ZN4cute3eso3ESOILb1ELb0EJNS_6LayoutINS_5tupleIJNS3_IJNS_1CILi2EEES5_EEEEEENS3_IJNS3_IJNS4_ILi1EEES5_EEEEEEEEiEEC2ERKSB_RKi - $_ZN7cutlass13device_kernelIN5flash19enable_sm80_to_sm89INS1_16FlashAttnBwdSm80INS1_25CollectiveMainloopBwdSm80ILi2ELi2EN4cute5tupleIJNS5_1CILi128EEES8_NS7_ILi64EEEEEENS_6half_tEfNS_4arch4Sm80ELb0ELb1ELb1ELb0ELb1ELb0ELb0ELb0ELi2ELi4ELi4ELi4ELb0EEENS1_21CollectiveEpilogueBwdISA_SB_SD_Li256ELb0ELb0ELi2EEENS1_19SingleTileSchedulerILb0ELb0ELb0ELi128EEEEEEEEEvNT_6ParamsE$_ZN4cute3eso3ESOILb1ELb0EJNS_6LayoutINS_5tupleIJNS3_IJNS_1CILi2EEES5_EEEEEENS3_IJNS3_IJNS4_ILi1EEES5_EEEEEEEENS_10ViewEngineIPfEEEEC2ERKSB_RKSE_)
$_ZN7cutlass13device_kernelIN5flash19enable_sm80_to_sm89INS1_16FlashAttnBwdSm80INS1_25CollectiveMainloopBwdSm80ILi2ELi2EN4cute5tupleIJNS5_1CILi128EEES8_NS7_ILi64EEEEEENS_6half_tEfNS_4arch4Sm80ELb0ELb1ELb1ELb0ELb1ELb0ELb0ELb0ELi2ELi4ELi4ELi4ELb0EEENS1_21CollectiveEpilogueBwdISA_SB_SD_Li256ELb0ELb0ELi2EEENS1_19SingleTileSchedulerILb0ELb0ELb0ELi128EEEEEEEEEvNT_6ParamsE$_ZN4cute3eso3ESOILb1ELb0EJNS_6LayoutINS_5tupleIJNS3_IJNS_1CILi2EEES5_EEEEEENS3_IJNS3_IJNS4_ILi1EEES5_EEEEEEEENS_10ViewEngineIPfEEEEC2ERKSB_RKSE_:
[----:B------:R-:W-:Y:S01]  /*8740*/  IADD3 R2, R62, -c[0x0][0x20], RZ ;  /* 0x800008003e027a10 */ /* 0x000fe20007ffe0ff */
[----:B------:R-:W-:Y:S01]  /*8750*/  IMAD.MOV.U32 R9, RZ, RZ, R3 ;  /* 0x000000ffff097224 */ /* 0x000fe200078e0003 */
[----:B------:R-:W-:-:S04]  /*8760*/  MOV R5, 0x0 ;  /* 0x0000000000057802 */ /* 0x000fc80000000f00 */
[----:B------:R1:W-:Y:S01]  /*8770*/  STL.64 [R2], R8 ;  /* 0x0000000802007387 */ /* 0x0003e20000100a00 */
[----:B------:R-:W-:Y:S05]  /*8780*/  RET.REL.NODEC R4 `(_ZN7cutlass13device_kernelIN5flash19enable_sm80_to_sm89INS1_16FlashAttnBwdSm80INS1_25CollectiveMainloopBwdSm80ILi2ELi2EN4cute5tupleIJNS5_1CILi128EEES8_NS7_ILi64EEEEEENS_6half_tEfNS_4arch4Sm80ELb0ELb1ELb1ELb0ELb1ELb0ELb0ELb0ELi2ELi4ELi4ELi4ELb0EEENS1_21CollectiveEpilogueBwdISA_SB_SD_Li256ELb0ELb0ELi2EEENS1_19SingleTileSchedulerILb0ELb0ELb0ELi128EEEEEEEEEvNT_6ParamsE) ;  /* 0xffff787004007950 */ /* 0x000fea0003c3ffff */
        .type           $_ZN7cutlass13device_kernelIN5flash19enable_sm80_to_sm89INS1_16FlashAttnBwdSm80INS1_25CollectiveMainloopBwdSm80ILi2ELi2EN4cute5tupleIJNS5_1CILi128EEES8_NS7_ILi64EEEEEENS_6half_tEfNS_4arch4Sm80ELb0ELb1ELb1ELb0ELb1ELb0ELb0ELb0ELi2ELi4ELi4ELi4ELb0EEENS1_21CollectiveEpilogueBwdISA_SB_SD_Li256ELb0ELb0ELi2EEENS1_19SingleTileSchedulerILb0ELb0ELb0ELi128EEEEEEEEEvNT_6ParamsE$_ZN4cute3eso3ESOILb1ELb0EJNS_6LayoutINS_5tupleIJNS3_IJNS_1CILi2EEES5_EEEEEENS3_IJNS3_IJNS4_ILi1EEES5_EEEEEEEEiEEC2ERKSB_RKi,@function
        .size           $_ZN7cutlass13device_kernelIN5flash19enable_sm80_to_sm89INS1_16FlashAttnBwdSm80INS1_25CollectiveMainloopBwdSm80ILi2ELi2EN4cute5tupleIJNS5_1CILi128EEES8_NS7_ILi64EEEEEENS_6half_tEfNS_4arch4Sm80ELb0ELb1ELb1ELb0ELb1ELb0ELb0ELb0ELi2ELi4ELi4ELi4ELb0EEENS1_21CollectiveEpilogueBwdISA_SB_SD_Li256ELb0ELb0ELi2EEENS1_19SingleTileSchedulerILb0ELb0ELb0ELi128EEEEEEEEEvNT_6ParamsE$_ZN4cute3eso3ESOILb1ELb0EJNS_6LayoutINS_5tupleIJNS3_IJNS_1CILi2EEES5_EEEEEENS3_IJNS3_IJNS4_ILi1EEES5_EEEEEEEEiEEC2ERKSB_RKi,($_ZN7cutlass13device_kernelIN5flash19enable_sm80_to_sm89INS1_16FlashAttnBwdSm80INS1_25CollectiveMainloopBwdSm80ILi2ELi2EN4cute5tupleIJNS5_1CILi128EEES8_NS7_ILi64EEEEEENS_6half_tEfNS_4arch4Sm80ELb0ELb1ELb1ELb0ELb1ELb0ELb0ELb0ELi2ELi4ELi4ELi4ELb0EEENS1_21CollectiveEpilogueBwdISA_SB_SD_Li256ELb0ELb0ELi2EEENS1_19SingleTileSchedulerILb0ELb0ELb0ELi128EEEEEEEEEvNT_6ParamsE$_ZN4cute3eso3ESOILb1ELb0EJNS_6LayoutINS_5tupleIJNS3_IJNS_1CILi2EEES5_EEEEEENS3_IJNS3_IJNS4_ILi8EEENS4_ILi64EEEEEEEEEEENS_10ViewEngineINS_8smem_ptrIPfEEEEEEC2ERKSC_RKSH_ - $_ZN7cutlass13device_kernelIN5flash19enable_sm80_to_sm89INS1_16FlashAttnBwdSm80INS1_25CollectiveMainloopBwdSm80ILi2ELi2EN4cute5tupleIJNS5_1CILi128EEES8_NS7_ILi64EEEEEENS_6half_tEfNS_4arch4Sm80ELb0ELb1ELb1ELb0ELb1ELb0ELb0ELb0ELi2ELi4ELi4ELi4ELb0EEENS1_21CollectiveEpilogueBwdISA_SB_SD_Li256ELb0ELb0ELi2EEENS1_19SingleTileSchedulerILb0ELb0ELb0ELi128EEEEEEEEEvNT_6ParamsE$_ZN4cute3eso3ESOILb1ELb0EJNS_6LayoutINS_5tupleIJNS3_IJNS_1CILi2EEES5_EEEEEENS3_IJNS3_IJNS4_ILi1EEES5_EEEEEEEEiEEC2ERKSB_RKi)
$_ZN7cutlass13device_kernelIN5flash19enable_sm80_to_sm89INS1_16FlashAttnBwdSm80INS1_25CollectiveMainloopBwdSm80ILi2ELi2EN4cute5tupleIJNS5_1CILi128EEES8_NS7_ILi64EEEEEENS_6half_tEfNS_4arch4Sm80ELb0ELb1ELb1ELb0ELb1ELb0ELb0ELb0ELi2ELi4ELi4ELi4ELb0EEENS1_21CollectiveEpilogueBwdISA_SB_SD_Li256ELb0ELb0ELi2EEENS1_19SingleTileSchedulerILb0ELb0ELb0ELi128EEEEEEEEEvNT_6ParamsE$_ZN4cute3eso3ESOILb1ELb0EJNS_6LayoutINS_5tupleIJNS3_IJNS_1CILi2EEES5_EEEEEENS3_IJNS3_IJNS4_ILi1EEES5_EEEEEEEEiEEC2ERKSB_RKi:
[----:B------:R-:W-:Y:S02]  /*8790*/  IADD3 R2, R62, -c[0x0][0x20], RZ ;  /* 0x800008003e027a10 */ /* 0x000fe40007ffe0ff */
[----:B------:R-:W-:-:S03]  /*87a0*/  MOV R5, 0x0 ;  /* 0x0000000000057802 */ /* 0x000fc60000000f00 */
[----:B------:R1:W-:Y:S01]  /*87b0*/  STL [R2], R3 ;  /* 0x0000000302007387 */ /* 0x0003e20000100800 */
[----:B------:R-:W-:Y:S05]  /*87c0*/  RET.REL.NODEC R4 `(_ZN7cutlass13device_kernelIN5flash19enable_sm80_to_sm89INS1_16FlashAttnBwdSm80INS1_25CollectiveMainloopBwdSm80ILi2ELi2EN4cute5tupleIJNS5_1CILi128EEES8_NS7_ILi64EEEEEENS_6half_tEfNS_4arch4Sm80ELb0ELb1ELb1ELb0ELb1ELb0ELb0ELb0ELi2ELi4ELi4ELi4ELb0EEENS1_21CollectiveEpilogueBwdISA_SB_SD_Li256ELb0ELb0ELi2EEENS1_19SingleTileSchedulerILb0ELb0ELb0ELi128EEEEEEEEEvNT_6ParamsE) ;  /* 0xffff783004007950 */ /* 0x000fea0003c3ffff */
        .type           $_ZN7cutlass13device_kernelIN5flash19enable_sm80_to_sm89INS1_16FlashAttnBwdSm80INS1_25CollectiveMainloopBwdSm80ILi2ELi2EN4cute5tupleIJNS5_1CILi128EEES8_NS7_ILi64EEEEEENS_6half_tEfNS_4arch4Sm80ELb0ELb1ELb1ELb0ELb1ELb0ELb0ELb0ELi2ELi4ELi4ELi4ELb0EEENS1_21CollectiveEpilogueBwdISA_SB_SD_Li256ELb0ELb0ELi2EEENS1_19SingleTileSchedulerILb0ELb0ELb0ELi128EEEEEEEEEvNT_6ParamsE$_ZN4cute3eso3ESOILb1ELb0EJNS_6LayoutINS_5tupleIJNS3_IJNS_1CILi2EEES5_EEEEEENS3_IJNS3_IJNS4_ILi8EEENS4_ILi64EEEEEEEEEEENS_10ViewEngineINS_8smem_ptrIPfEEEEEEC2ERKSC_RKSH_,@function
        .size           $_ZN7cutlass13device_kernelIN5flash19enable_sm80_to_sm89INS1_16FlashAttnBwdSm80INS1_25CollectiveMainloopBwdSm80ILi2ELi2EN4cute5tupleIJNS5_1CILi128EEES8_NS7_ILi64EEEEEENS_6half_tEfNS_4arch4Sm80ELb0ELb1ELb1ELb0ELb1ELb0ELb0ELb0ELi2ELi4ELi4ELi4ELb0EEENS1_21CollectiveEpilogueBwdISA_SB_SD_Li256ELb0ELb0ELi2EEENS1_19SingleTileSchedulerILb0ELb0ELb0ELi128EEEEEEEEEvNT_6ParamsE$_ZN4cute3eso3ESOILb1ELb0EJNS_6LayoutINS_5tupleIJNS3_IJNS_1CILi2EEES5_EEEEEENS3_IJNS3_IJNS4_ILi8EEENS4_ILi64EEEEEEEEEEENS_10ViewEngineINS_8smem_ptrIPfEEEEEEC2ERKSC_RKSH_,($_ZN7cutlass13device_kernelIN5flash19enable_sm80_to_sm89INS1_16FlashAttnBwdSm80INS1_25CollectiveMainloopBwdSm80ILi2ELi2EN4cute5tupleIJNS5_1CILi128EEES8_NS7_ILi64EEEEEENS_6half_tEfNS_4arch4Sm80ELb0ELb1ELb1ELb0ELb1ELb0ELb0ELb0ELi2ELi4ELi4ELi4ELb0EEENS1_21CollectiveEpilogueBwdISA_SB_SD_Li256ELb0ELb0ELi2EEENS1_19SingleTileSchedulerILb0ELb0ELb0ELi128EEEEEEEEEvNT_6ParamsE$_ZN4cute3eso3ESOILb1ELb0EJNS_6LayoutINS_5tupleIJNS3_IJNS_1CILi2EEES5_EEEEEENS3_IJNS3_IJNS4_ILi8EEENS4_ILi64EEEEEEEEEEEiEEC2ERKSC_RKi - $_ZN7cutlass13device_kernelIN5flash19enable_sm80_to_sm89INS1_16FlashAttnBwdSm80INS1_25CollectiveMainloopBwdSm80ILi2ELi2EN4cute5tupleIJNS5_1CILi128EEES8_NS7_ILi64EEEEEENS_6half_tEfNS_4arch4Sm80ELb0ELb1ELb1ELb0ELb1ELb0ELb0ELb0ELi2ELi4ELi4ELi4ELb0EEENS1_21CollectiveEpilogueBwdISA_SB_SD_Li256ELb0ELb0ELi2EEENS1_19SingleTileSchedulerILb0ELb0ELb0ELi128EEEEEEEEEvNT_6ParamsE$_ZN4cute3eso3ESOILb1ELb0EJNS_6LayoutINS_5tupleIJNS3_IJNS_1CILi2EEES5_EEEEEENS3_IJNS3_IJNS4_ILi8EEENS4_ILi64EEEEEEEEEEENS_10ViewEngineINS_8smem_ptrIPfEEEEEEC2ERKSC_RKSH_)
$_ZN7cutlass13device_kernelIN5flash19enable_sm80_to_sm89INS1_16FlashAttnBwdSm80INS1_25CollectiveMainloopBwdSm80ILi2ELi2EN4cute5tupleIJNS5_1CILi128EEES8_NS7_ILi64EEEEEENS_6half_tEfNS_4arch4Sm80ELb0ELb1ELb1ELb0ELb1ELb0ELb0ELb0ELi2ELi4ELi4ELi4ELb0EEENS1_21CollectiveEpilogueBwdISA_SB_SD_Li256ELb0ELb0ELi2EEENS1_19SingleTileSchedulerILb0ELb0ELb0ELi128EEEEEEEEEvNT_6ParamsE$_ZN4cute3eso3ESOILb1ELb0EJNS_6LayoutINS_5tupleIJNS3_IJNS_1CILi2EEES5_EEEEEENS3_IJNS3_IJNS4_ILi8EEENS4_ILi64EEEEEEEEEEENS_10ViewEngineINS_8smem_ptrIPfEEEEEEC2ERKSC_RKSH_:
[----:B------:R-:W-:Y:S02]  /*87d0*/  IADD3 R8, R62, -c[0x0][0x20], RZ ;  /* 0x800008003e087a10 */ /* 0x000fe40007ffe0ff */
[----:B------:R-:W-:-:S03]  /*87e0*/  MOV R11, 0x0 ;  /* 0x00000000000b7802 */ /* 0x000fc60000000f00 */
[----:B------:R1:W-:Y:S01]  /*87f0*/  STL.64 [R8], R4 ;  /* 0x0000000408007387 */ /* 0x0003e20000100a00 */
[----:B------:R-:W-:Y:S05]  /*8800*/  RET.REL.NODEC R10 `(_ZN7cutlass13device_kernelIN5flash19enable_sm80_to_sm89INS1_16FlashAttnBwdSm80INS1_25CollectiveMainloopBwdSm80ILi2ELi2EN4cute5tupleIJNS5_1CILi128EEES8_NS7_ILi64EEEEEENS_6half_tEfNS_4arch4Sm80ELb0ELb1ELb1ELb0ELb1ELb0ELb0ELb0ELi2ELi4ELi4ELi4ELb0EEENS1_21CollectiveEpilogueBwdISA_SB_SD_Li256ELb0ELb0ELi2EEENS1_19SingleTileSchedulerILb0ELb0ELb0ELi128EEEEEEEEEvNT_6ParamsE) ;  /* 0xffff77f00a007950 */ /* 0x000fea0003c3ffff */
        .type           $_ZN7cutlass13device_kernelIN5flash19enable_sm80_to_sm89INS1_16FlashAttnBwdSm80INS1_25CollectiveMainloopBwdSm80ILi2ELi2EN4cute5tupleIJNS5_1CILi128EEES8_NS7_ILi64EEEEEENS_6half_tEfNS_4arch4Sm80ELb0ELb1ELb1ELb0ELb1ELb0ELb0ELb0ELi2ELi4ELi4ELi4ELb0EEENS1_21CollectiveEpilogueBwdISA_SB_SD_Li256ELb0ELb0ELi2EEENS1_19SingleTileSchedulerILb0ELb0ELb0ELi128EEEEEEEEEvNT_6ParamsE$_ZN4cute3eso3ESOILb1ELb0EJNS_6LayoutINS_5tupleIJNS3_IJNS_1CILi2EEES5_EEEEEENS3_IJNS3_IJNS4_ILi8EEENS4_ILi64EEEEEEEEEEEiEEC2ERKSC_RKi,@function
        .size           $_ZN7cutlass13device_kernelIN5flash19enable_sm80_to_sm89INS1_16FlashAttnBwdSm80INS1_25CollectiveMainloopBwdSm80ILi2ELi2EN4cute5tupleIJNS5_1CILi128EEES8_NS7_ILi64EEEEEENS_6half_tEfNS_4arch4Sm80ELb0ELb1ELb1ELb0ELb1ELb0ELb0ELb0ELi2ELi4ELi4ELi4ELb0EEENS1_21CollectiveEpilogueBwdISA_SB_SD_Li256ELb0ELb0ELi2EEENS1_19SingleTileSchedulerILb0ELb0ELb0ELi128EEEEEEEEEvNT_6ParamsE$_ZN4cute3eso3ESOILb1ELb0EJNS_6LayoutINS_5tupleIJNS3_IJNS_1CILi2EEES5_EEEEEENS3_IJNS3_IJNS4_ILi8EEENS4_ILi64EEEEEEEEEEEiEEC2ERKSC_RKi,($_ZN7cutlass13device_kernelIN5flash19enable_sm80_to_sm89INS1_16FlashAttnBwdSm80INS1_25CollectiveMainloopBwdSm80ILi2ELi2EN4cute5tupleIJNS5_1CILi128EEES8_NS7_ILi64EEEEEENS_6half_tEfNS_4arch4Sm80ELb0ELb1ELb1ELb0ELb1ELb0ELb0ELb0ELi2ELi4ELi4ELi4ELb0EEENS1_21CollectiveEpilogueBwdISA_SB_SD_Li256ELb0ELb0ELi2EEENS1_19SingleTileSchedulerILb0ELb0ELb0ELi128EEEEEEEEEvNT_6ParamsE$_ZN4cute3eso3ESOILb1ELb0EJNS_6LayoutINS_5tupleIJNS3_IJNS_1CILi2EEES5_EEENS3_IJS5_NS4_ILi8EEEEEEEEENS3_IJNS3_IJS5_NS4_ILi4EEEEEENS3_IJNS4_ILi1EEES7_EEEEEEEENS_10ViewEngineIPfEEEEC2ERKSF_RKSI_ - $_ZN7cutlass13device_kernelIN5flash19enable_sm80_to_sm89INS1_16FlashAttnBwdSm80INS1_25CollectiveMainloopBwdSm80ILi2ELi2EN4cute5tupleIJNS5_1CILi128EEES8_NS7_ILi64EEEEEENS_6half_tEfNS_4arch4Sm80ELb0ELb1ELb1ELb0ELb1ELb0ELb0ELb0ELi2ELi4ELi4ELi4ELb0EEENS1_21CollectiveEpilogueBwdISA_SB_SD_Li256ELb0ELb0ELi2EEENS1_19SingleTileSchedulerILb0ELb0ELb0ELi128EEEEEEEEEvNT_6ParamsE$_ZN4cute3eso3ESOILb1ELb0EJNS_6LayoutINS_5tupleIJNS3_IJNS_1CILi2EEES5_EEEEEENS3_IJNS3_IJNS4_ILi8EEENS4_ILi64EEEEEEEEEEEiEEC2ERKSC_RKi)
$_ZN7cutlass13device_kernelIN5flash19enable_sm80_to_sm89INS1_16FlashAttnBwdSm80INS1_25CollectiveMainloopBwdSm80ILi2ELi2EN4cute5tupleIJNS5_1CILi128EEES8_NS7_ILi64EEEEEENS_6half_tEfNS_4arch4Sm80ELb0ELb1ELb1ELb0ELb1ELb0ELb0ELb0ELi2ELi4ELi4ELi4ELb0EEENS1_21CollectiveEpilogueBwdISA_SB_SD_Li256ELb0ELb0ELi2EEENS1_19SingleTileSchedulerILb0ELb0ELb0ELi128EEEEEEEEEvNT_6ParamsE$_ZN4cute3eso3ESOILb1ELb0EJNS_6LayoutINS_5tupleIJNS3_IJNS_1CILi2EEES5_EEEEEENS3_IJNS3_IJNS4_ILi8EEENS4_ILi64EEEEEEEEEEEiEEC2ERKSC_RKi:
[----:B------:R-:W-:Y:S02]  /*8810*/  IADD3 R4, R62, -c[0x0][0x20], RZ ;  /* 0x800008003e047a10 */ /* 0x000fe40007ffe0ff */
[----:B------:R-:W-:-:S03]  /*8820*/  MOV R9, 0x0 ;  /* 0x0000000000097802 */ /* 0x000fc60000000f00 */
[----:B------:R1:W-:Y:S01]  /*8830*/  STL [R4], R5 ;  /* 0x0000000504007387 */ /* 0x0003e20000100800 */
[----:B------:R-:W-:Y:S05]  /*8840*/  RET.REL.NODEC R8 `(_ZN7cutlass13device_kernelIN5flash19enable_sm80_to_sm89INS1_16FlashAttnBwdSm80INS1_25CollectiveMainloopBwdSm80ILi2ELi2EN4cute5tupleIJNS5_1CILi128EEES8_NS7_ILi64EEEEEENS_6half_tEfNS_4arch4Sm80ELb0ELb1ELb1ELb0ELb1ELb0ELb0ELb0ELi2ELi4ELi4ELi4ELb0EEENS1_21CollectiveEpilogueBwdISA_SB_SD_Li256ELb0ELb0ELi2EEENS1_19SingleTileSchedulerILb0ELb0ELb0ELi128EEEEEEEEEvNT_6ParamsE) ;  /* 0xffff77b008007950 */ /* 0x000fea0003c3ffff */
        .type           $_ZN7cutlass13device_kernelIN5flash19enable_sm80_to_sm89INS1_16FlashAttnBwdSm80INS1_25CollectiveMainloopBwdSm80ILi2ELi2EN4cute5tupleIJNS5_1CILi128EEES8_NS7_ILi64EEEEEENS_6half_tEfNS_4arch4Sm80ELb0ELb1ELb1ELb0ELb1ELb0ELb0ELb0ELi2ELi4ELi4ELi4ELb0EEENS1_21CollectiveEpilogueBwdISA_SB_SD_Li256ELb0ELb0ELi2EEENS1_19SingleTileSchedulerILb0ELb0ELb0ELi128EEEEEEEEEvNT_6ParamsE$_ZN4cute3eso3ESOILb1ELb0EJNS_6LayoutINS_5tupleIJNS3_IJNS_1CILi2EEES5_EEENS3_IJS5_NS4_ILi8EEEEEEEEENS3_IJNS3_IJS5_NS4_ILi4EEEEEENS3_IJNS4_ILi1EEES7_EEEEEEEENS_10ViewEngineIPfEEEEC2ERKSF_RKSI_,@function
        .size           $_ZN7cutlass13device_kernelIN5flash19enable_sm80_to_sm89INS1_16FlashAttnBwdSm80INS1_25CollectiveMainloopBwdSm80ILi2ELi2EN4cute5tupleIJNS5_1CILi128EEES8_NS7_ILi64EEEEEENS_6half_tEfNS_4arch4Sm80ELb0ELb1ELb1ELb0ELb1ELb0ELb0ELb0ELi2ELi4ELi4ELi4ELb0EEENS1_21CollectiveEpilogueBwdISA_SB_SD_Li256ELb0ELb0ELi2EEENS1_19SingleTileSchedulerILb0ELb0ELb0ELi128EEEEEEEEEvNT_6ParamsE$_ZN4cute3eso3ESOILb1ELb0EJNS_6LayoutINS_5tupleIJNS3_IJNS_1CILi2EEES5_EEENS3_IJS5_NS4_ILi8EEEEEEEEENS3_IJNS3_IJS5_NS4_ILi4EEEEEENS3_IJNS4_ILi1EEES7_EEEEEEEENS_10ViewEngineIPfEEEEC2ERKSF_RKSI_,($_ZN7cutlass13device_kernelIN5flash19enable_sm80_to_sm89INS1_16FlashAttnBwdSm80INS1_25CollectiveMainloopBwdSm80ILi2ELi2EN4cute5tupleIJNS5_1CILi128EEES8_NS7_ILi64EEEEEENS_6half_tEfNS_4arch4Sm80ELb0ELb1ELb1ELb0ELb1ELb0ELb0ELb0ELi2ELi4ELi4ELi4ELb0EEENS1_21CollectiveEpilogueBwdISA_SB_SD_Li256ELb0ELb0ELi2EEENS1_19SingleTileSchedulerILb0ELb0ELb0ELi128EEEEEEEEEvNT_6ParamsE$_ZN4cute3eso3ESOILb1ELb0EJNS_6LayoutINS_5tupleIJNS3_IJNS_1CILi2EEES5_EEENS4_ILi8EEEEEENS3_IJNS3_IJNS4_ILi1EEES5_EEENS4_ILi4EEEEEEEENS_10ViewEngineIPN7cutlass6half_tEEEEEC2ERKSD_RKSI_ - $_ZN7cutlass13device_kernelIN5flash19enable_sm80_to_sm89INS1_16FlashAttnBwdSm80INS1_25CollectiveMainloopBwdSm80ILi2ELi2EN4cute5tupleIJNS5_1CILi128EEES8_NS7_ILi64EEEEEENS_6half_tEfNS_4arch4Sm80ELb0ELb1ELb1ELb0ELb1ELb0ELb0ELb0ELi2ELi4ELi4ELi4ELb0EEENS1_21CollectiveEpilogueBwdISA_SB_SD_Li256ELb0ELb0ELi2EEENS1_19SingleTileSchedulerILb0ELb0ELb0ELi128EEEEEEEEEvNT_6ParamsE$_ZN4cute3eso3ESOILb1ELb0EJNS_6LayoutINS_5tupleIJNS3_IJNS_1CILi2EEES5_EEENS3_IJS5_NS4_ILi8EEEEEEEEENS3_IJNS3_IJS5_NS4_ILi4EEEEEENS3_IJNS4_ILi1EEES7_EEEEEEEENS_10ViewEngineIPfEEEEC2ERKSF_RKSI_)
$_ZN7cutlass13device_kernelIN5flash19enable_sm80_to_sm89INS1_16FlashAttnBwdSm80INS1_25CollectiveMainloopBwdSm80ILi2ELi2EN4cute5tupleIJNS5_1CILi128EEES8_NS7_ILi64EEEEEENS_6half_tEfNS_4arch4Sm80ELb0ELb1ELb1ELb0ELb1ELb0ELb0ELb0ELi2ELi4ELi4ELi4ELb0EEENS1_21CollectiveEpilogueBwdISA_SB_SD_Li256ELb0ELb0ELi2EEENS1_19SingleTileSchedulerILb0ELb0ELb0ELi128EEEEEEEEEvNT_6ParamsE$_ZN4cute3eso3ESOILb1ELb0EJNS_6LayoutINS_5tupleIJNS3_IJNS_1CILi2EEES5_EEENS3_IJS5_NS4_ILi8EEEEEEEEENS3_IJNS3_IJS5_NS4_ILi4EEEEEENS3_IJNS4_ILi1EEES7_EEEEEEEENS_10ViewEngineIPfEEEEC2ERKSF_RKSI_:
[----:B------:R-:W-:Y:S02]  /*8850*/  IADD3 R2, R62, -c[0x0][0x20], RZ ;  /* 0x800008003e027a10 */ /* 0x000fe40007ffe0ff */
[----:B------:R-:W-:-:S03]  /*8860*/  MOV R5, 0x0 ;  /* 0x0000000000057802 */ /* 0x000fc60000000f00 */
[----:B------:R1:W-:Y:S01]  /*8870*/  STL.64 [R2], R10 ;  /* 0x0000000a02007387 */ /* 0x0003e20000100a00 */
[----:B------:R-:W-:Y:S05]  /*8880*/  RET.REL.NODEC R4 `(_ZN7cutlass13device_kernelIN5flash19enable_sm80_to_sm89INS1_16FlashAttnBwdSm80INS1_25CollectiveMainloopBwdSm80ILi2ELi2EN4cute5tupleIJNS5_1CILi128EEES8_NS7_ILi64EEEEEENS_6half_tEfNS_4arch4Sm80ELb0ELb1ELb1ELb0ELb1ELb0ELb0ELb0ELi2ELi4ELi4ELi4ELb0EEENS1_21CollectiveEpilogueBwdISA_SB_SD_Li256ELb0ELb0ELi2EEENS1_19SingleTileSchedulerILb0ELb0ELb0ELi128EEEEEEEEEvNT_6ParamsE) ;  /* 0xffff777004007950 */ /* 0x000fea0003c3ffff */
        .type           $_ZN7cutlass13device_kernelIN5flash19enable_sm80_to_sm89INS1_16FlashAttnBwdSm80INS1_25CollectiveMainloopBwdSm80ILi2ELi2EN4cute5tupleIJNS5_1CILi128EEES8_NS7_ILi64EEEEEENS_6half_tEfNS_4arch4Sm80ELb0ELb1ELb1ELb0ELb1ELb0ELb0ELb0ELi2ELi4ELi4ELi4ELb0EEENS1_21CollectiveEpilogueBwdISA_SB_SD_Li256ELb0ELb0ELi2EEENS1_19SingleTileSchedulerILb0ELb0ELb0ELi128EEEEEEEEEvNT_6ParamsE$_ZN4cute3eso3ESOILb1ELb0EJNS_6LayoutINS_5tupleIJNS3_IJNS_1CILi2EEES5_EEENS4_ILi8EEEEEENS3_IJNS3_IJNS4_ILi1EEES5_EEENS4_ILi4EEEEEEEENS_10ViewEngineIPN7cutlass6half_tEEEEEC2ERKSD_RKSI_,@function
        .size           $_ZN7cutlass13device_kernelIN5flash19enable_sm80_to_sm89INS1_16FlashAttnBwdSm80INS1_25CollectiveMainloopBwdSm80ILi2ELi2EN4cute5tupleIJNS5_1CILi128EEES8_NS7_ILi64EEEEEENS_6half_tEfNS_4arch4Sm80ELb0ELb1ELb1ELb0ELb1ELb0ELb0ELb0ELi2ELi4ELi4ELi4ELb0EEENS1_21CollectiveEpilogueBwdISA_SB_SD_Li256ELb0ELb0ELi2EEENS1_19SingleTileSchedulerILb0ELb0ELb0ELi128EEEEEEEEEvNT_6ParamsE$_ZN4cute3eso3ESOILb1ELb0EJNS_6LayoutINS_5tupleIJNS3_IJNS_1CILi2EEES5_EEENS4_ILi8EEEEEENS3_IJNS3_IJNS4_ILi1EEES5_EEENS4_ILi4EEEEEEEENS_10ViewEngineIPN7cutlass6half_tEEEEEC2ERKSD_RKSI_,($_ZN7cutlass13device_kernelIN5flash19enable_sm80_to_sm89INS1_16FlashAttnBwdSm80INS1_25CollectiveMainloopBwdSm80ILi2ELi2EN4cute5tupleIJNS5_1CILi128EEES8_NS7_ILi64EEEEEENS_6half_tEfNS_4arch4Sm80ELb0ELb1ELb1ELb0ELb1ELb0ELb0ELb0ELi2ELi4ELi4ELi4ELb0EEENS1_21CollectiveEpilogueBwdISA_SB_SD_Li256ELb0ELb0ELi2EEENS1_19SingleTileSchedulerILb0ELb0ELb0ELi128EEEEEEEEEvNT_6ParamsE$_ZN4cute3eso3ESOILb1ELb0EJNS_6LayoutINS_5tupleIJNS3_IJNS_1CILi2EEES5_EEENS4_ILi8EEEEEENS3_IJNS3_IJNS4_ILi1EEES5_EEENS4_ILi4EEEEEEEEiEEC2ERKSD_RKi - $_ZN7cutlass13device_kernelIN5flash19enable_sm80_to_sm89INS1_16FlashAttnBwdSm80INS1_25CollectiveMainloopBwdSm80ILi2ELi2EN4cute5tupleIJNS5_1CILi128EEES8_NS7_ILi64EEEEEENS_6half_tEfNS_4arch4Sm80ELb0ELb1ELb1ELb0ELb1ELb0ELb0ELb0ELi2ELi4ELi4ELi4ELb0EEENS1_21CollectiveEpilogueBwdISA_SB_SD_Li256ELb0ELb0ELi2EEENS1_19SingleTileSchedulerILb0ELb0ELb0ELi128EEEEEEEEEvNT_6ParamsE$_ZN4cute3eso3ESOILb1ELb0EJNS_6LayoutINS_5tupleIJNS3_IJNS_1CILi2EEES5_EEENS4_ILi8EEEEEENS3_IJNS3_IJNS4_ILi1EEES5_EEENS4_ILi4EEEEEEEENS_10ViewEngineIPN7cutlass6half_tEEEEEC2ERKSD_RKSI_)
$_ZN7cutlass13device_kernelIN5flash19enable_sm80_to_sm89INS1_16FlashAttnBwdSm80INS1_25CollectiveMainloopBwdSm80ILi2ELi2EN4cute5tupleIJNS5_1CILi128EEES8_NS7_ILi64EEEEEENS_6half_tEfNS_4arch4Sm80ELb0ELb1ELb1ELb0ELb1ELb0ELb0ELb0ELi2ELi4ELi4ELi4ELb0EEENS1_21CollectiveEpilogueBwdISA_SB_SD_Li256ELb0ELb0ELi2EEENS1_19SingleTileSchedulerILb0ELb0ELb0ELi128EEEEEEEEEvNT_6ParamsE$_ZN4cute3eso3ESOILb1ELb0EJNS_6LayoutINS_5tupleIJNS3_IJNS_1CILi2EEES5_EEENS4_ILi8EEEEEENS3_IJNS3_IJNS4_ILi1EEES5_EEENS4_ILi4EEEEEEEENS_10ViewEngineIPN7cutlass6half_tEEEEEC2ERKSD_RKSI_:
[----:B------:R-:W-:Y:S01]  /*8890*/  IADD3 R2, R62, -c[0x0][0x20], RZ ;  /* 0x800008003e027a10 */ /* 0x000fe20007ffe0ff */
[----:B------:R-:W-:Y:S01]  /*88a0*/  IMAD.MOV.U32 R7, RZ, RZ, R3 ;  /* 0x000000ffff077224 */ /* 0x000fe200078e0003 */
[----:B------:R-:W-:-:S04]  /*88b0*/  MOV R5, 0x0 ;  /* 0x0000000000057802 */ /* 0x000fc80000000f00 */
[----:B------:R1:W-:Y:S01]  /*88c0*/  STL.64 [R2], R6 ;  /* 0x0000000602007387 */ /* 0x0003e20000100a00 */
[----:B------:R-:W-:Y:S05]  /*88d0*/  RET.REL.NODEC R4 `(_ZN7cutlass13device_kernelIN5flash19enable_sm80_to_sm89INS1_16FlashAttnBwdSm80INS1_25CollectiveMainloopBwdSm80ILi2ELi2EN4cute5tupleIJNS5_1CILi128EEES8_NS7_ILi64EEEEEENS_6half_tEfNS_4arch4Sm80ELb0ELb1ELb1ELb0ELb1ELb0ELb0ELb0ELi2ELi4ELi4ELi4ELb0EEENS1_21CollectiveEpilogueBwdISA_SB_SD_Li256ELb0ELb0ELi2EEENS1_19SingleTileSchedulerILb0ELb0ELb0ELi128EEEEEEEEEvNT_6ParamsE) ;  /* 0xffff772004007950 */ /* 0x000fea0003c3ffff */
        .type           $_ZN7cutlass13device_kernelIN5flash19enable_sm80_to_sm89INS1_16FlashAttnBwdSm80INS1_25CollectiveMainloopBwdSm80ILi2ELi2EN4cute5tupleIJNS5_1CILi128EEES8_NS7_ILi64EEEEEENS_6half_tEfNS_4arch4Sm80ELb0ELb1ELb1ELb0ELb1ELb0ELb0ELb0ELi2ELi4ELi4ELi4ELb0EEENS1_21CollectiveEpilogueBwdISA_SB_SD_Li256ELb0ELb0ELi2EEENS1_19SingleTileSchedulerILb0ELb0ELb0ELi128EEEEEEEEEvNT_6ParamsE$_ZN4cute3eso3ESOILb1ELb0EJNS_6LayoutINS_5tupleIJNS3_IJNS_1CILi2EEES5_EEENS4_ILi8EEEEEENS3_IJNS3_IJNS4_ILi1EEES5_EEENS4_ILi4EEEEEEEEiEEC2ERKSD_RKi,@function
        .size           $_ZN7cutlass13device_kernelIN5flash19enable_sm80_to_sm89INS1_16FlashAttnBwdSm80INS1_25CollectiveMainloopBwdSm80ILi2ELi2EN4cute5tupleIJNS5_1CILi128EEES8_NS7_ILi64EEEEEENS_6half_tEfNS_4arch4Sm80ELb0ELb1ELb1ELb0ELb1ELb0ELb0ELb0ELi2ELi4ELi4ELi4ELb0EEENS1_21CollectiveEpilogueBwdISA_SB_SD_Li256ELb0ELb0ELi2EEENS1_19SingleTileSchedulerILb0ELb0ELb0ELi128EEEEEEEEEvNT_6ParamsE$_ZN4cute3eso3ESOILb1ELb0EJNS_6LayoutINS_5tupleIJNS3_IJNS_1CILi2EEES5_EEENS4_ILi8EEEEEENS3_IJNS3_IJNS4_ILi1EEES5_EEENS4_ILi4EEEEEEEEiEEC2ERKSD_RKi,($_ZN7cutlass13device_kernelIN5flash19enable_sm80_to_sm89INS1_16FlashAttnBwdSm80INS1_25CollectiveMainloopBwdSm80ILi2ELi2EN4cute5tupleIJNS5_1CILi128EEES8_NS7_ILi64EEEEEENS_6half_tEfNS_4arch4Sm80ELb0ELb1ELb1ELb0ELb1ELb0ELb0ELb0ELi2ELi4ELi4ELi4ELb0EEENS1_21CollectiveEpilogueBwdISA_SB_SD_Li256ELb0ELb0ELi2EEENS1_19SingleTileSchedulerILb0ELb0ELb0ELi128EEEEEEEEEvNT_6ParamsE$_ZN4cute3eso3ESOILb1ELb0EJNS_6LayoutINS_5tupleIJNS3_IJNS_1CILi2EEES5_EEES6_EEENS3_IJNS3_IJNS4_ILi1EEES5_EEENS3_IJNS4_ILi32EEENS4_ILi64EEEEEEEEEEENS_10ViewEngineIPN7cutlass6half_tEEEEEC2ERKSE_RKSJ_ - $_ZN7cutlass13device_kernelIN5flash19enable_sm80_to_sm89INS1_16FlashAttnBwdSm80INS1_25CollectiveMainloopBwdSm80ILi2ELi2EN4cute5tupleIJNS5_1CILi128EEES8_NS7_ILi64EEEEEENS_6half_tEfNS_4arch4Sm80ELb0ELb1ELb1ELb0ELb1ELb0ELb0ELb0ELi2ELi4ELi4ELi4ELb0EEENS1_21CollectiveEpilogueBwdISA_SB_SD_Li256ELb0ELb0ELi2EEENS1_19SingleTileSchedulerILb0ELb0ELb0ELi128EEEEEEEEEvNT_6ParamsE$_ZN4cute3eso3ESOILb1ELb0EJNS_6LayoutINS_5tupleIJNS3_IJNS_1CILi2EEES5_EEENS4_ILi8EEEEEENS3_IJNS3_IJNS4_ILi1EEES5_EEENS4_ILi4EEEEEEEEiEEC2ERKSD_RKi)
$_ZN7cutlass13device_kernelIN5flash19enable_sm80_to_sm89INS1_16FlashAttnBwdSm80INS1_25CollectiveMainloopBwdSm80ILi2ELi2EN4cute5tupleIJNS5_1CILi128EEES8_NS7_ILi64EEEEEENS_6half_tEfNS_4arch4Sm80ELb0ELb1ELb1ELb0ELb1ELb0ELb0ELb0ELi2ELi4ELi4ELi4ELb0EEENS1_21CollectiveEpilogueBwdISA_SB_SD_Li256ELb0ELb0ELi2EEENS1_19SingleTileSchedulerILb0ELb0ELb0ELi128EEEEEEEEEvNT_6ParamsE$_ZN4cute3eso3ESOILb1ELb0EJNS_6LayoutINS_5tupleIJNS3_IJNS_1CILi2EEES5_EEENS4_ILi8EEEEEENS3_IJNS3_IJNS4_ILi1EEES5_EEENS4_ILi4EEEEEEEEiEEC2ERKSD_RKi:
[----:B------:R-:W-:Y:S02]  /*88e0*/  IADD3 R2, R62, -c[0x0][0x20], RZ ;  /* 0x800008003e027a10 */ /* 0x000fe40007ffe0ff */
[----:B------:R-:W-:-:S03]  /*88f0*/  MOV R7, 0x0 ;  /* 0x0000000000077802 */ /* 0x000fc60000000f00 */
[----:B------:R1:W-:Y:S01]  /*8900*/  STL [R2], R3 ;  /* 0x0000000302007387 */ /* 0x0003e20000100800 */
[----:B------:R-:W-:Y:S05]  /*8910*/  RET.REL.NODEC R6 `(_ZN7cutlass13device_kernelIN5flash19enable_sm80_to_sm89INS1_16FlashAttnBwdSm80INS1_25CollectiveMainloopBwdSm80ILi2ELi2EN4cute5tupleIJNS5_1CILi128EEES8_NS7_ILi64EEEEEENS_6half_tEfNS_4arch4Sm80ELb0ELb1ELb1ELb0ELb1ELb0ELb0ELb0ELi2ELi4ELi4ELi4ELb0EEENS1_21CollectiveEpilogueBwdISA_SB_SD_Li256ELb0ELb0ELi2EEENS1_19SingleTileSchedulerILb0ELb0ELb0ELi128EEEEEEEEEvNT_6ParamsE) ;  /* 0xffff76e006007950 */ /* 0x000fea0003c3ffff */
        .type           $_ZN7cutlass13device_kernelIN5flash19enable_sm80_to_sm89INS1_16FlashAttnBwdSm80INS1_25CollectiveMainloopBwdSm80ILi2ELi2EN4cute5tupleIJNS5_1CILi128EEES8_NS7_ILi64EEEEEENS_6half_tEfNS_4arch4Sm80ELb0ELb1ELb1ELb0ELb1ELb0ELb0ELb0ELi2ELi4ELi4ELi4ELb0EEENS1_21CollectiveEpilogueBwdISA_SB_SD_Li256ELb0ELb0ELi2EEENS1_19SingleTileSchedulerILb0ELb0ELb0ELi128EEEEEEEEEvNT_6ParamsE$_ZN4cute3eso3ESOILb1ELb0EJNS_6LayoutINS_5tupleIJNS3_IJNS_1CILi2EEES5_EEES6_EEENS3_IJNS3_IJNS4_ILi1EEES5_EEENS3_IJNS4_ILi32EEENS4_ILi64EEEEEEEEEEENS_10ViewEngineIPN7cutlass6half_tEEEEEC2ERKSE_RKSJ_,@function
        .size           $_ZN7cutlass13device_kernelIN5flash19enable_sm80_to_sm89INS1_16FlashAttnBwdSm80INS1_25CollectiveMainloopBwdSm80ILi2ELi2EN4cute5tupleIJNS5_1CILi128EEES8_NS7_ILi64EEEEEENS_6half_tEfNS_4arch4Sm80ELb0ELb1ELb1ELb0ELb1ELb0ELb0ELb0ELi2ELi4ELi4ELi4ELb0EEENS1_21CollectiveEpilogueBwdISA_SB_SD_Li256ELb0ELb0ELi2EEENS1_19SingleTileSchedulerILb0ELb0ELb0ELi128EEEEEEEEEvNT_6ParamsE$_ZN4cute3eso3ESOILb1ELb0EJNS_6LayoutINS_5tupleIJNS3_IJNS_1CILi2EEES5_EEES6_EEENS3_IJNS3_IJNS4_ILi1EEES5_EEENS3_IJNS4_ILi32EEENS4_ILi64EEEEEEEEEEENS_10ViewEngineIPN7cutlass6half_tEEEEEC2ERKSE_RKSJ_,($_ZN7cutlass13device_kernelIN5flash19enable_sm80_to_sm89INS1_16FlashAttnBwdSm80INS1_25CollectiveMainloopBwdSm80ILi2ELi2EN4cute5tupleIJNS5_1CILi128EEES8_NS7_ILi64EEEEEENS_6half_tEfNS_4arch4Sm80ELb0ELb1ELb1ELb0ELb1ELb0ELb0ELb0ELi2ELi4ELi4ELi4ELb0EEENS1_21CollectiveEpilogueBwdISA_SB_SD_Li256ELb0ELb0ELi2EEENS1_19SingleTileSchedulerILb0ELb0ELb0ELi128EEEEEEEEEvNT_6ParamsE$_ZN4cute3eso3ESOILb1ELb0EJNS_6LayoutINS_5tupleIJNS3_IJNS_1CILi2EEES5_EEES6_EEENS3_IJNS3_IJNS4_ILi1EEES5_EEENS3_IJNS4_ILi32EEENS4_ILi64EEEEEEEEEEEiEEC2ERKSE_RKi - $_ZN7cutlass13device_kernelIN5flash19enable_sm80_to_sm89INS1_16FlashAttnBwdSm80INS1_25CollectiveMainloopBwdSm80ILi2ELi2EN4cute5tupleIJNS5_1CILi128EEES8_NS7_ILi64EEEEEENS_6half_tEfNS_4arch4Sm80ELb0ELb1ELb1ELb0ELb1ELb0ELb0ELb0ELi2ELi4ELi4ELi4ELb0EEENS1_21CollectiveEpilogueBwdISA_SB_SD_Li256ELb0ELb0ELi2EEENS1_19SingleTileSchedulerILb0ELb0ELb0ELi128EEEEEEEEEvNT_6ParamsE$_ZN4cute3eso3ESOILb1ELb0EJNS_6LayoutINS_5tupleIJNS3_IJNS_1CILi2EEES5_EEES6_EEENS3_IJNS3_IJNS4_ILi1EEES5_EEENS3_IJNS4_ILi32EEENS4_ILi64EEEEEEEEEEENS_10ViewEngineIPN7cutlass6half_tEEEEEC2ERKSE_RKSJ_)
$_ZN7cutlass13device_kernelIN5flash19enable_sm80_to_sm89INS1_16FlashAttnBwdSm80INS1_25CollectiveMainloopBwdSm80ILi2ELi2EN4cute5tupleIJNS5_1CILi128EEES8_NS7_ILi64EEEEEENS_6half_tEfNS_4arch4Sm80ELb0ELb1ELb1ELb0ELb1ELb0ELb0ELb0ELi2ELi4ELi4ELi4ELb0EEENS1_21CollectiveEpilogueBwdISA_SB_SD_Li256ELb0ELb0ELi2EEENS1_19SingleTileSchedulerILb0ELb0ELb0ELi128EEEEEEEEEvNT_6ParamsE$_ZN4cute3eso3ESOILb1ELb0EJNS_6LayoutINS_5tupleIJNS3_IJNS_1CILi2EEES5_EEES6_EEENS3_IJNS3_IJNS4_ILi1EEES5_EEENS3_IJNS4_ILi32EEENS4_ILi64EEEEEEEEEEENS_10ViewEngineIPN7cutlass6half_tEEEEEC2ERKSE_RKSJ_:
[----:B------:R-:W-:Y:S01]  /*8920*/  IADD3 R2, R62, -c[0x0][0x20], RZ ;  /* 0x800008003e027a10 */ /* 0x000fe20007ffe0ff */
[----:B------:R-:W-:Y:S01]  /*8930*/  IMAD.MOV.U32 R7, RZ, RZ, R3 ;  /* 0x000000ffff077224 */ /* 0x000fe200078e0003 */
[----:B------:R-:W-:-:S04]  /*8940*/  MOV R5, 0x0 ;  /* 0x0000000000057802 */ /* 0x000fc80000000f00 */
[----:B------:R1:W-:Y:S01]  /*8950*/  STL.64 [R2], R6 ;  /* 0x0000000602007387 */ /* 0x0003e20000100a00 */
[----:B------:R-:W-:Y:S05]  /*8960*/  RET.REL.NODEC R4 `(_ZN7cutlass13device_kernelIN5flash19enable_sm80_to_sm89INS1_16FlashAttnBwdSm80INS1_25CollectiveMainloopBwdSm80ILi2ELi2EN4cute5tupleIJNS5_1CILi128EEES8_NS7_ILi64EEEEEENS_6half_tEfNS_4arch4Sm80ELb0ELb1ELb1ELb0ELb1ELb0ELb0ELb0ELi2ELi4ELi4ELi4ELb0EEENS1_21CollectiveEpilogueBwdISA_SB_SD_Li256ELb0ELb0ELi2EEENS1_19SingleTileSchedulerILb0ELb0ELb0ELi128EEEEEEEEEvNT_6ParamsE) ;  /* 0xffff769004007950 */ /* 0x000fea0003c3ffff */
        .type           $_ZN7cutlass13device_kernelIN5flash19enable_sm80_to_sm89INS1_16FlashAttnBwdSm80INS1_25CollectiveMainloopBwdSm80ILi2ELi2EN4cute5tupleIJNS5_1CILi128EEES8_NS7_ILi64EEEEEENS_6half_tEfNS_4arch4Sm80ELb0ELb1ELb1ELb0ELb1ELb0ELb0ELb0ELi2ELi4ELi4ELi4ELb0EEENS1_21CollectiveEpilogueBwdISA_SB_SD_Li256ELb0ELb0ELi2EEENS1_19SingleTileSchedulerILb0ELb0ELb0ELi128EEEEEEEEEvNT_6ParamsE$_ZN4cute3eso3ESOILb1ELb0EJNS_6LayoutINS_5tupleIJNS3_IJNS_1CILi2EEES5_EEES6_EEENS3_IJNS3_IJNS4_ILi1EEES5_EEENS3_IJNS4_ILi32EEENS4_ILi64EEEEEEEEEEEiEEC2ERKSE_RKi,@function
        .size           $_ZN7cutlass13device_kernelIN5flash19enable_sm80_to_sm89INS1_16FlashAttnBwdSm80INS1_25CollectiveMainloopBwdSm80ILi2ELi2EN4cute5tupleIJNS5_1CILi128EEES8_NS7_ILi64EEEEEENS_6half_tEfNS_4arch4Sm80ELb0ELb1ELb1ELb0ELb1ELb0ELb0ELb0ELi2ELi4ELi4ELi4ELb0EEENS1_21CollectiveEpilogueBwdISA_SB_SD_Li256ELb0ELb0ELi2EEENS1_19SingleTileSchedulerILb0ELb0ELb0ELi128EEEEEEEEEvNT_6ParamsE$_ZN4cute3eso3ESOILb1ELb0EJNS_6LayoutINS_5tupleIJNS3_IJNS_1CILi2EEES5_EEES6_EEENS3_IJNS3_IJNS4_ILi1EEES5_EEENS3_IJNS4_ILi32EEENS4_ILi64EEEEEEEEEEEiEEC2ERKSE_RKi,($_ZN7cutlass13device_kernelIN5flash19enable_sm80_to_sm89INS1_16FlashAttnBwdSm80INS1_25CollectiveMainloopBwdSm80ILi2ELi2EN4cute5tupleIJNS5_1CILi128EEES8_NS7_ILi64EEEEEENS_6half_tEfNS_4arch4Sm80ELb0ELb1ELb1ELb0ELb1ELb0ELb0ELb0ELi2ELi4ELi4ELi4ELb0EEENS1_21CollectiveEpilogueBwdISA_SB_SD_Li256ELb0ELb0ELi2EEENS1_19SingleTileSchedulerILb0ELb0ELb0ELi128EEEEEEEEEvNT_6ParamsE$_ZN4cute3eso3ESOILb1ELb0EJNS_6LayoutINS_5tupleIJNS3_IJNS_1CILi2EEES5_S5_EEEEEENS3_IJNS3_IJNS4_ILi1EEES5_NS4_ILi4EEEEEEEEEEENS_10ViewEngineIPN7cutlass6half_tEEEEEC2ERKSC_RKSH_ - $_ZN7cutlass13device_kernelIN5flash19enable_sm80_to_sm89INS1_16FlashAttnBwdSm80INS1_25CollectiveMainloopBwdSm80ILi2ELi2EN4cute5tupleIJNS5_1CILi128EEES8_NS7_ILi64EEEEEENS_6half_tEfNS_4arch4Sm80ELb0ELb1ELb1ELb0ELb1ELb0ELb0ELb0ELi2ELi4ELi4ELi4ELb0EEENS1_21CollectiveEpilogueBwdISA_SB_SD_Li256ELb0ELb0ELi2EEENS1_19SingleTileSchedulerILb0ELb0ELb0ELi128EEEEEEEEEvNT_6ParamsE$_ZN4cute3eso3ESOILb1ELb0EJNS_6LayoutINS_5tupleIJNS3_IJNS_1CILi2EEES5_EEES6_EEENS3_IJNS3_IJNS4_ILi1EEES5_EEENS3_IJNS4_ILi32EEENS4_ILi64EEEEEEEEEEEiEEC2ERKSE_RKi)
$_ZN7cutlass13device_kernelIN5flash19enable_sm80_to_sm89INS1_16FlashAttnBwdSm80INS1_25CollectiveMainloopBwdSm80ILi2ELi2EN4cute5tupleIJNS5_1CILi128EEES8_NS7_ILi64EEEEEENS_6half_tEfNS_4arch4Sm80ELb0ELb1ELb1ELb0ELb1ELb0ELb0ELb0ELi2ELi4ELi4ELi4ELb0EEENS1_21CollectiveEpilogueBwdISA_SB_SD_Li256ELb0ELb0ELi2EEENS1_19SingleTileSchedulerILb0ELb0ELb0ELi128EEEEEEEEEvNT_6ParamsE$_ZN4cute3eso3ESOILb1ELb0EJNS_6LayoutINS_5tupleIJNS3_IJNS_1CILi2EEES5_EEES6_EEENS3_IJNS3_IJNS4_ILi1EEES5_EEENS3_IJNS4_ILi32EEENS4_ILi64EEEEEEEEEEEiEEC2ERKSE_RKi:
[----:B------:R-:W-:Y:S02]  /*8970*/  IADD3 R2, R62, -c[0x0][0x20], RZ ;  /* 0x800008003e027a10 */ /* 0x000fe40007ffe0ff */
[----:B------:R-:W-:-:S03]  /*8980*/  MOV R5, 0x0 ;  /* 0x0000000000057802 */ /* 0x000fc60000000f00 */
[----:B------:R1:W-:Y:S01]  /*8990*/  STL [R2], R3 ;  /* 0x0000000302007387 */ /* 0x0003e20000100800 */
[----:B------:R-:W-:Y:S05]  /*89a0*/  RET.REL.NODEC R4 `(_ZN7cutlass13device_kernelIN5flash19enable_sm80_to_sm89INS1_16FlashAttnBwdSm80INS1_25CollectiveMainloopBwdSm80ILi2ELi2EN4cute5tupleIJNS5_1CILi128EEES8_NS7_ILi64EEEEEENS_6half_tEfNS_4arch4Sm80ELb0ELb1ELb1ELb0ELb1ELb0ELb0ELb0ELi2ELi4ELi4ELi4ELb0EEENS1_21CollectiveEpilogueBwdISA_SB_SD_Li256ELb0ELb0ELi2EEENS1_19SingleTileSchedulerILb0ELb0ELb0ELi128EEEEEEEEEvNT_6ParamsE) ;  /* 0xffff765004007950 */ /* 0x000fea0003c3ffff */
        .type           $_ZN7cutlass13device_kernelIN5flash19enable_sm80_to_sm89INS1_16FlashAttnBwdSm80INS1_25CollectiveMainloopBwdSm80ILi2ELi2EN4cute5tupleIJNS5_1CILi128EEES8_NS7_ILi64EEEEEENS_6half_tEfNS_4arch4Sm80ELb0ELb1ELb1ELb0ELb1ELb0ELb0ELb0ELi2ELi4ELi4ELi4ELb0EEENS1_21CollectiveEpilogueBwdISA_SB_SD_Li256ELb0ELb0ELi2EEENS1_19SingleTileSchedulerILb0ELb0ELb0ELi128EEEEEEEEEvNT_6ParamsE$_ZN4cute3eso3ESOILb1ELb0EJNS_6LayoutINS_5tupleIJNS3_IJNS_1CILi2EEES5_S5_EEEEEENS3_IJNS3_IJNS4_ILi1EEES5_NS4_ILi4EEEEEEEEEEENS_10ViewEngineIPN7cutlass6half_tEEEEEC2ERKSC_RKSH_,@function
        .size           $_ZN7cutlass13device_kernelIN5flash19enable_sm80_to_sm89INS1_16FlashAttnBwdSm80INS1_25CollectiveMainloopBwdSm80ILi2ELi2EN4cute5tupleIJNS5_1CILi128EEES8_NS7_ILi64EEEEEENS_6half_tEfNS_4arch4Sm80ELb0ELb1ELb1ELb0ELb1ELb0ELb0ELb0ELi2ELi4ELi4ELi4ELb0EEENS1_21CollectiveEpilogueBwdISA_SB_SD_Li256ELb0ELb0ELi2EEENS1_19SingleTileSchedulerILb0ELb0ELb0ELi128EEEEEEEEEvNT_6ParamsE$_ZN4cute3eso3ESOILb1ELb0EJNS_6LayoutINS_5tupleIJNS3_IJNS_1CILi2EEES5_S5_EEEEEENS3_IJNS3_IJNS4_ILi1EEES5_NS4_ILi4EEEEEEEEEEENS_10ViewEngineIPN7cutlass6half_tEEEEEC2ERKSC_RKSH_,($_ZN7cutlass13device_kernelIN5flash19enable_sm80_to_sm89INS1_16FlashAttnBwdSm80INS1_25CollectiveMainloopBwdSm80ILi2ELi2EN4cute5tupleIJNS5_1CILi128EEES8_NS7_ILi64EEEEEENS_6half_tEfNS_4arch4Sm80ELb0ELb1ELb1ELb0ELb1ELb0ELb0ELb0ELi2ELi4ELi4ELi4ELb0EEENS1_21CollectiveEpilogueBwdISA_SB_SD_Li256ELb0ELb0ELi2EEENS1_19SingleTileSchedulerILb0ELb0ELb0ELi128EEEEEEEEEvNT_6ParamsE$_ZN4cute3eso3ESOILb1ELb0EJNS_6LayoutINS_5tupleIJNS3_IJNS_1CILi2EEES5_S5_EEEEEENS3_IJNS3_IJNS4_ILi1EEES5_NS4_ILi4EEEEEEEEEEEiEEC2ERKSC_RKi - $_ZN7cutlass13device_kernelIN5flash19enable_sm80_to_sm89INS1_16FlashAttnBwdSm80INS1_25CollectiveMainloopBwdSm80ILi2ELi2EN4cute5tupleIJNS5_1CILi128EEES8_NS7_ILi64EEEEEENS_6half_tEfNS_4arch4Sm80ELb0ELb1ELb1ELb0ELb1ELb0ELb0ELb0ELi2ELi4ELi4ELi4ELb0EEENS1_21CollectiveEpilogueBwdISA_SB_SD_Li256ELb0ELb0ELi2EEENS1_19SingleTileSchedulerILb0ELb0ELb0ELi128EEEEEEEEEvNT_6ParamsE$_ZN4cute3eso3ESOILb1ELb0EJNS_6LayoutINS_5tupleIJNS3_IJNS_1CILi2EEES5_S5_EEEEEENS3_IJNS3_IJNS4_ILi1EEES5_NS4_ILi4EEEEEEEEEEENS_10ViewEngineIPN7cutlass6half_tEEEEEC2ERKSC_RKSH_)
$_ZN7cutlass13device_kernelIN5flash19enable_sm80_to_sm89INS1_16FlashAttnBwdSm80INS1_25CollectiveMainloopBwdSm80ILi2ELi2EN4cute5tupleIJNS5_1CILi128EEES8_NS7_ILi64EEEEEENS_6half_tEfNS_4arch4Sm80ELb0ELb1ELb1ELb0ELb1ELb0ELb0ELb0ELi2ELi4ELi4ELi4ELb0EEENS1_21CollectiveEpilogueBwdISA_SB_SD_Li256ELb0ELb0ELi2EEENS1_19SingleTileSchedulerILb0ELb0ELb0ELi128EEEEEEEEEvNT_6ParamsE$_ZN4cute3eso3ESOILb1ELb0EJNS_6LayoutINS_5tupleIJNS3_IJNS_1CILi2EEES5_S5_EEEEEENS3_IJNS3_IJNS4_ILi1EEES5_NS4_ILi4EEEEEEEEEEENS_10ViewEngineIPN7cutlass6half_tEEEEEC2ERKSC_RKSH_:
[----:B------:R-:W-:Y:S01]  /*89b0*/  IADD3 R2, R62, -c[0x0][0x20], RZ ;  /* 0x800008003e027a10 */ /* 0x000fe20007ffe0ff */
[----:B------:R-:W-:Y:S01]  /*89c0*/  IMAD.MOV.U32 R7, RZ, RZ, R3 ;  /* 0x000000ffff077224 */ /* 0x000fe200078e0003 */
[----:B------:R-:W-:-:S04]  /*89d0*/  MOV R5, 0x0 ;  /* 0x0000000000057802 */ /* 0x000fc80000000f00 */
[----:B------:R1:W-:Y:S01]  /*89e0*/  STL.64 [R2], R6 ;  /* 0x0000000602007387 */ /* 0x0003e20000100a00 */
[----:B------:R-:W-:Y:S05]  /*89f0*/  RET.REL.NODEC R4 `(_ZN7cutlass13device_kernelIN5flash19enable_sm80_to_sm89INS1_16FlashAttnBwdSm80INS1_25CollectiveMainloopBwdSm80ILi2ELi2EN4cute5tupleIJNS5_1CILi128EEES8_NS7_ILi64EEEEEENS_6half_tEfNS_4arch4Sm80ELb0ELb1ELb1ELb0ELb1ELb0ELb0ELb0ELi2ELi4ELi4ELi4ELb0EEENS1_21CollectiveEpilogueBwdISA_SB_SD_Li256ELb0ELb0ELi2EEENS1_19SingleTileSchedulerILb0ELb0ELb0ELi128EEEEEEEEEvNT_6ParamsE) ;  /* 0xffff760004007950 */ /* 0x000fea0003c3ffff */
        .type           $_ZN7cutlass13device_kernelIN5flash19enable_sm80_to_sm89INS1_16FlashAttnBwdSm80INS1_25CollectiveMainloopBwdSm80ILi2ELi2EN4cute5tupleIJNS5_1CILi128EEES8_NS7_ILi64EEEEEENS_6half_tEfNS_4arch4Sm80ELb0ELb1ELb1ELb0ELb1ELb0ELb0ELb0ELi2ELi4ELi4ELi4ELb0EEENS1_21CollectiveEpilogueBwdISA_SB_SD_Li256ELb0ELb0ELi2EEENS1_19SingleTileSchedulerILb0ELb0ELb0ELi128EEEEEEEEEvNT_6ParamsE$_ZN4cute3eso3ESOILb1ELb0EJNS_6LayoutINS_5tupleIJNS3_IJNS_1CILi2EEES5_S5_EEEEEENS3_IJNS3_IJNS4_ILi1EEES5_NS4_ILi4EEEEEEEEEEEiEEC2ERKSC_RKi,@function
        .size           $_ZN7cutlass13device_kernelIN5flash19enable_sm80_to_sm89INS1_16FlashAttnBwdSm80INS1_25CollectiveMainloopBwdSm80ILi2ELi2EN4cute5tupleIJNS5_1CILi128EEES8_NS7_ILi64EEEEEENS_6half_tEfNS_4arch4Sm80ELb0ELb1ELb1ELb0ELb1ELb0ELb0ELb0ELi2ELi4ELi4ELi4ELb0EEENS1_21CollectiveEpilogueBwdISA_SB_SD_Li256ELb0ELb0ELi2EEENS1_19SingleTileSchedulerILb0ELb0ELb0ELi128EEEEEEEEEvNT_6ParamsE$_ZN4cute3eso3ESOILb1ELb0EJNS_6LayoutINS_5tupleIJNS3_IJNS_1CILi2EEES5_S5_EEEEEENS3_IJNS3_IJNS4_ILi1EEES5_NS4_ILi4EEEEEEEEEEEiEEC2ERKSC_RKi,($_ZN7cutlass13device_kernelIN5flash19enable_sm80_to_sm89INS1_16FlashAttnBwdSm80INS1_25CollectiveMainloopBwdSm80ILi2ELi2EN4cute5tupleIJNS5_1CILi128EEES8_NS7_ILi64EEEEEENS_6half_tEfNS_4arch4Sm80ELb0ELb1ELb1ELb0ELb1ELb0ELb0ELb0ELi2ELi4ELi4ELi4ELb0EEENS1_21CollectiveEpilogueBwdISA_SB_SD_Li256ELb0ELb0ELi2EEENS1_19SingleTileSchedulerILb0ELb0ELb0ELi128EEEEEEEEEvNT_6ParamsE$_ZN4cute3eso3ESOILb1ELb0EJNS_6LayoutINS_5tupleIJNS3_IJNS_1CILi2EEES5_S5_EEES5_EEENS3_IJNS3_IJNS4_ILi1EEES5_NS4_ILi4EEEEEENS4_ILi64EEEEEEEENS_10ViewEngineIPN7cutlass6half_tEEEEEC2ERKSD_RKSI_ - $_ZN7cutlass13device_kernelIN5flash19enable_sm80_to_sm89INS1_16FlashAttnBwdSm80INS1_25CollectiveMainloopBwdSm80ILi2ELi2EN4cute5tupleIJNS5_1CILi128EEES8_NS7_ILi64EEEEEENS_6half_tEfNS_4arch4Sm80ELb0ELb1ELb1ELb0ELb1ELb0ELb0ELb0ELi2ELi4ELi4ELi4ELb0EEENS1_21CollectiveEpilogueBwdISA_SB_SD_Li256ELb0ELb0ELi2EEENS1_19SingleTileSchedulerILb0ELb0ELb0ELi128EEEEEEEEEvNT_6ParamsE$_ZN4cute3eso3ESOILb1ELb0EJNS_6LayoutINS_5tupleIJNS3_IJNS_1CILi2EEES5_S5_EEEEEENS3_IJNS3_IJNS4_ILi1EEES5_NS4_ILi4EEEEEEEEEEEiEEC2ERKSC_RKi)
$_ZN7cutlass13device_kernelIN5flash19enable_sm80_to_sm89INS1_16FlashAttnBwdSm80INS1_25CollectiveMainloopBwdSm80ILi2ELi2EN4cute5tupleIJNS5_1CILi128EEES8_NS7_ILi64EEEEEENS_6half_tEfNS_4arch4Sm80ELb0ELb1ELb1ELb0ELb1ELb0ELb0ELb0ELi2ELi4ELi4ELi4ELb0EEENS1_21CollectiveEpilogueBwdISA_SB_SD_Li256ELb0ELb0ELi2EEENS1_19SingleTileSchedulerILb0ELb0ELb0ELi128EEEEEEEEEvNT_6ParamsE$_ZN4cute3eso3ESOILb1ELb0EJNS_6LayoutINS_5tupleIJNS3_IJNS_1CILi2EEES5_S5_EEEEEENS3_IJNS3_IJNS4_ILi1EEES5_NS4_ILi4EEEEEEEEEEEiEEC2ERKSC_RKi:
[----:B------:R-:W-:Y:S02]  /*8a00*/  IADD3 R2, R62, -c[0x0][0x20], RZ ;  /* 0x800008003e027a10 */ /* 0x000fe40007ffe0ff */
[----:B------:R-:W-:-:S03]  /*8a10*/  MOV R5, 0x0 ;  /* 0x0000000000057802 */ /* 0x000fc60000000f00 */
[----:B------:R1:W-:Y:S01]  /*8a20*/  STL [R2], R3 ;  /* 0x0000000302007387 */ /* 0x0003e20000100800 */
[----:B------:R-:W-:Y:S05]  /*8a30*/  RET.REL.NODEC R4 `(_ZN7cutlass13device_kernelIN5flash19enable_sm80_to_sm89INS1_16FlashAttnBwdSm80INS1_25CollectiveMainloopBwdSm80ILi2ELi2EN4cute5tupleIJNS5_1CILi128EEES8_NS7_ILi64EEEEEENS_6half_tEfNS_4arch4Sm80ELb0ELb1ELb1ELb0ELb1ELb0ELb0ELb0ELi2ELi4ELi4ELi4ELb0EEENS1_21CollectiveEpilogueBwdISA_SB_SD_Li256ELb0ELb0ELi2EEENS1_19SingleTileSchedulerILb0ELb0ELb0ELi128EEEEEEEEEvNT_6ParamsE) ;  /* 0xffff75c004007950 */ /* 0x000fea0003c3ffff */
        .type           $_ZN7cutlass13device_kernelIN5flash19enable_sm80_to_sm89INS1_16FlashAttnBwdSm80INS1_25CollectiveMainloopBwdSm80ILi2ELi2EN4cute5tupleIJNS5_1CILi128EEES8_NS7_ILi64EEEEEENS_6half_tEfNS_4arch4Sm80ELb0ELb1ELb1ELb0ELb1ELb0ELb0ELb0ELi2ELi4ELi4ELi4ELb0EEENS1_21CollectiveEpilogueBwdISA_SB_SD_Li256ELb0ELb0ELi2EEENS1_19SingleTileSchedulerILb0ELb0ELb0ELi128EEEEEEEEEvNT_6ParamsE$_ZN4cute3eso3ESOILb1ELb0EJNS_6LayoutINS_5tupleIJNS3_IJNS_1CILi2EEES5_S5_EEES5_EEENS3_IJNS3_IJNS4_ILi1EEES5_NS4_ILi4EEEEEENS4_ILi64EEEEEEEENS_10ViewEngineIPN7cutlass6half_tEEEEEC2ERKSD_RKSI_,@function
        .size           $_ZN7cutlass13device_kernelIN5flash19enable_sm80_to_sm89INS1_16FlashAttnBwdSm80INS1_25CollectiveMainloopBwdSm80ILi2ELi2EN4cute5tupleIJNS5_1CILi128EEES8_NS7_ILi64EEEEEENS_6half_tEfNS_4arch4Sm80ELb0ELb1ELb1ELb0ELb1ELb0ELb0ELb0ELi2ELi4ELi4ELi4ELb0EEENS1_21CollectiveEpilogueBwdISA_SB_SD_Li256ELb0ELb0ELi2EEENS1_19SingleTileSchedulerILb0ELb0ELb0ELi128EEEEEEEEEvNT_6ParamsE$_ZN4cute3eso3ESOILb1ELb0EJNS_6LayoutINS_5tupleIJNS3_IJNS_1CILi2EEES5_S5_EEES5_EEENS3_IJNS3_IJNS4_ILi1EEES5_NS4_ILi4EEEEEENS4_ILi64EEEEEEEENS_10ViewEngineIPN7cutlass6half_tEEEEEC2ERKSD_RKSI_,($_ZN7cutlass13device_kernelIN5flash19enable_sm80_to_sm89INS1_16FlashAttnBwdSm80INS1_25CollectiveMainloopBwdSm80ILi2ELi2EN4cute5tupleIJNS5_1CILi128EEES8_NS7_ILi64EEEEEENS_6half_tEfNS_4arch4Sm80ELb0ELb1ELb1ELb0ELb1ELb0ELb0ELb0ELi2ELi4ELi4ELi4ELb0EEENS1_21CollectiveEpilogueBwdISA_SB_SD_Li256ELb0ELb0ELi2EEENS1_19SingleTileSchedulerILb0ELb0ELb0ELi128EEEEEEEEEvNT_6ParamsE$_ZN4cute3eso3ESOILb1ELb0EJNS_6LayoutINS_5tupleIJNS3_IJNS_1CILi2EEES5_S5_EEES5_EEENS3_IJNS3_IJNS4_ILi1EEES5_NS4_ILi4EEEEEENS4_ILi64EEEEEEEEiEEC2ERKSD_RKi - $_ZN7cutlass13device_kernelIN5flash19enable_sm80_to_sm89INS1_16FlashAttnBwdSm80INS1_25CollectiveMainloopBwdSm80ILi2ELi2EN4cute5tupleIJNS5_1CILi128EEES8_NS7_ILi64EEEEEENS_6half_tEfNS_4arch4Sm80ELb0ELb1ELb1ELb0ELb1ELb0ELb0ELb0ELi2ELi4ELi4ELi4ELb0EEENS1_21CollectiveEpilogueBwdISA_SB_SD_Li256ELb0ELb0ELi2EEENS1_19SingleTileSchedulerILb0ELb0ELb0ELi128EEEEEEEEEvNT_6ParamsE$_ZN4cute3eso3ESOILb1ELb0EJNS_6LayoutINS_5tupleIJNS3_IJNS_1CILi2EEES5_S5_EEES5_EEENS3_IJNS3_IJNS4_ILi1EEES5_NS4_ILi4EEEEEENS4_ILi64EEEEEEEENS_10ViewEngineIPN7cutlass6half_tEEEEEC2ERKSD_RKSI_)
$_ZN7cutlass13device_kernelIN5flash19enable_sm80_to_sm89INS1_16FlashAttnBwdSm80INS1_25CollectiveMainloopBwdSm80ILi2ELi2EN4cute5tupleIJNS5_1CILi128EEES8_NS7_ILi64EEEEEENS_6half_tEfNS_4arch4Sm80ELb0ELb1ELb1ELb0ELb1ELb0ELb0ELb0ELi2ELi4ELi4ELi4ELb0EEENS1_21CollectiveEpilogueBwdISA_SB_SD_Li256ELb0ELb0ELi2EEENS1_19SingleTileSchedulerILb0ELb0ELb0ELi128EEEEEEEEEvNT_6ParamsE$_ZN4cute3eso3ESOILb1ELb0EJNS_6LayoutINS_5tupleIJNS3_IJNS_1CILi2EEES5_S5_EEES5_EEENS3_IJNS3_IJNS4_ILi1EEES5_NS4_ILi4EEEEEENS4_ILi64EEEEEEEENS_10ViewEngineIPN7cutlass6half_tEEEEEC2ERKSD_RKSI_:
[----:B------:R-:W-:Y:S01]  /*8a40*/  IADD3 R2, R62, -c[0x0][0x20], RZ ;  /* 0x800008003e027a10 */ /* 0x000fe20007ffe0ff */
[----:B------:R-:W-:Y:S01]  /*8a50*/  IMAD.MOV.U32 R7, RZ, RZ, R3 ;  /* 0x000000ffff077224 */ /* 0x000fe200078e0003 */
[----:B------:R-:W-:-:S04]  /*8a60*/  MOV R5, 0x0 ;  /* 0x0000000000057802 */ /* 0x000fc80000000f00 */
[----:B------:R1:W-:Y:S01]  /*8a70*/  STL.64 [R2], R6 ;  /* 0x0000000602007387 */ /* 0x0003e20000100a00 */
[----:B------:R-:W-:Y:S05]  /*8a80*/  RET.REL.NODEC R4 `(_ZN7cutlass13device_kernelIN5flash19enable_sm80_to_sm89INS1_16FlashAttnBwdSm80INS1_25CollectiveMainloopBwdSm80ILi2ELi2EN4cute5tupleIJNS5_1CILi128EEES8_NS7_ILi64EEEEEENS_6half_tEfNS_4arch4Sm80ELb0ELb1ELb1ELb0ELb1ELb0ELb0ELb0ELi2ELi4ELi4ELi4ELb0EEENS1_21CollectiveEpilogueBwdISA_SB_SD_Li256ELb0ELb0ELi2EEENS1_19SingleTileSchedulerILb0ELb0ELb0ELi128EEEEEEEEEvNT_6ParamsE) ;  /* 0xffff757004007950 */ /* 0x000fea0003c3ffff */
        .type           $_ZN7cutlass13device_kernelIN5flash19enable_sm80_to_sm89INS1_16FlashAttnBwdSm80INS1_25CollectiveMainloopBwdSm80ILi2ELi2EN4cute5tupleIJNS5_1CILi128EEES8_NS7_ILi64EEEEEENS_6half_tEfNS_4arch4Sm80ELb0ELb1ELb1ELb0ELb1ELb0ELb0ELb0ELi2ELi4ELi4ELi4ELb0EEENS1_21CollectiveEpilogueBwdISA_SB_SD_Li256ELb0ELb0ELi2EEENS1_19SingleTileSchedulerILb0ELb0ELb0ELi128EEEEEEEEEvNT_6ParamsE$_ZN4cute3eso3ESOILb1ELb0EJNS_6LayoutINS_5tupleIJNS3_IJNS_1CILi2EEES5_S5_EEES5_EEENS3_IJNS3_IJNS4_ILi1EEES5_NS4_ILi4EEEEEENS4_ILi64EEEEEEEEiEEC2ERKSD_RKi,@function
        .size           $_ZN7cutlass13device_kernelIN5flash19enable_sm80_to_sm89INS1_16FlashAttnBwdSm80INS1_25CollectiveMainloopBwdSm80ILi2ELi2EN4cute5tupleIJNS5_1CILi128EEES8_NS7_ILi64EEEEEENS_6half_tEfNS_4arch4Sm80ELb0ELb1ELb1ELb0ELb1ELb0ELb0ELb0ELi2ELi4ELi4ELi4ELb0EEENS1_21CollectiveEpilogueBwdISA_SB_SD_Li256ELb0ELb0ELi2EEENS1_19SingleTileSchedulerILb0ELb0ELb0ELi128EEEEEEEEEvNT_6ParamsE$_ZN4cute3eso3ESOILb1ELb0EJNS_6LayoutINS_5tupleIJNS3_IJNS_1CILi2EEES5_S5_EEES5_EEENS3_IJNS3_IJNS4_ILi1EEES5_NS4_ILi4EEEEEENS4_ILi64EEEEEEEEiEEC2ERKSD_RKi,($_ZN7cutlass13device_kernelIN5flash19enable_sm80_to_sm89INS1_16FlashAttnBwdSm80INS1_25CollectiveMainloopBwdSm80ILi2ELi2EN4cute5tupleIJNS5_1CILi128EEES8_NS7_ILi64EEEEEENS_6half_tEfNS_4arch4Sm80ELb0ELb1ELb1ELb0ELb1ELb0ELb0ELb0ELi2ELi4ELi4ELi4ELb0EEENS1_21CollectiveEpilogueBwdISA_SB_SD_Li256ELb0ELb0ELi2EEENS1_19SingleTileSchedulerILb0ELb0ELb0ELi128EEEEEEEEEvNT_6ParamsE$_ZN4cute3eso3ESOILb1ELb0EJNS_6LayoutINS_5tupleIJNS3_IJNS_1CILi2EEES5_S5_EEES5_EEENS3_IJNS3_IJNS4_ILi1EEES5_NS4_ILi4EEEEEENS4_ILi8EEEEEEEENS_10ViewEngineIPN7cutlass6half_tEEEEEC2ERKSD_RKSI_ - $_ZN7cutlass13device_kernelIN5flash19enable_sm80_to_sm89INS1_16FlashAttnBwdSm80INS1_25CollectiveMainloopBwdSm80ILi2ELi2EN4cute5tupleIJNS5_1CILi128EEES8_NS7_ILi64EEEEEENS_6half_tEfNS_4arch4Sm80ELb0ELb1ELb1ELb0ELb1ELb0ELb0ELb0ELi2ELi4ELi4ELi4ELb0EEENS1_21CollectiveEpilogueBwdISA_SB_SD_Li256ELb0ELb0ELi2EEENS1_19SingleTileSchedulerILb0ELb0ELb0ELi128EEEEEEEEEvNT_6ParamsE$_ZN4cute3eso3ESOILb1ELb0EJNS_6LayoutINS_5tupleIJNS3_IJNS_1CILi2EEES5_S5_EEES5_EEENS3_IJNS3_IJNS4_ILi1EEES5_NS4_ILi4EEEEEENS4_ILi64EEEEEEEEiEEC2ERKSD_RKi)
$_ZN7cutlass13device_kernelIN5flash19enable_sm80_to_sm89INS1_16FlashAttnBwdSm80INS1_25CollectiveMainloopBwdSm80ILi2ELi2EN4cute5tupleIJNS5_1CILi128EEES8_NS7_ILi64EEEEEENS_6half_tEfNS_4arch4Sm80ELb0ELb1ELb1ELb0ELb1ELb0ELb0ELb0ELi2ELi4ELi4ELi4ELb0EEENS1_21CollectiveEpilogueBwdISA_SB_SD_Li256ELb0ELb0ELi2EEENS1_19SingleTileSchedulerILb0ELb0ELb0ELi128EEEEEEEEEvNT_6ParamsE$_ZN4cute3eso3ESOILb1ELb0EJNS_6LayoutINS_5tupleIJNS3_IJNS_1CILi2EEES5_S5_EEES5_EEENS3_IJNS3_IJNS4_ILi1EEES5_NS4_ILi4EEEEEENS4_ILi64EEEEEEEEiEEC2ERKSD_RKi:
[----:B------:R-:W-:Y:S02]  /*8a90*/  IADD3 R2, R62, -c[0x0][0x20], RZ ;  /* 0x800008003e027a10 */ /* 0x000fe40007ffe0ff */
[----:B------:R-:W-:-:S03]  /*8aa0*/  MOV R5, 0x0 ;  /* 0x0000000000057802 */ /* 0x000fc60000000f00 */
[----:B------:R1:W-:Y:S01]  /*8ab0*/  STL [R2], R3 ;  /* 0x0000000302007387 */ /* 0x0003e20000100800 */
[----:B------:R-:W-:Y:S05]  /*8ac0*/  RET.REL.NODEC R4 `(_ZN7cutlass13device_kernelIN5flash19enable_sm80_to_sm89INS1_16FlashAttnBwdSm80INS1_25CollectiveMainloopBwdSm80ILi2ELi2EN4cute5tupleIJNS5_1CILi128EEES8_NS7_ILi64EEEEEENS_6half_tEfNS_4arch4Sm80ELb0ELb1ELb1ELb0ELb1ELb0ELb0ELb0ELi2ELi4ELi4ELi4ELb0EEENS1_21CollectiveEpilogueBwdISA_SB_SD_Li256ELb0ELb0ELi2EEENS1_19SingleTileSchedulerILb0ELb0ELb0ELi128EEEEEEEEEvNT_6ParamsE) ;  /* 0xffff753004007950 */ /* 0x000fea0003c3ffff */
        .type           $_ZN7cutlass13device_kernelIN5flash19enable_sm80_to_sm89INS1_16FlashAttnBwdSm80INS1_25CollectiveMainloopBwdSm80ILi2ELi2EN4cute5tupleIJNS5_1CILi128EEES8_NS7_ILi64EEEEEENS_6half_tEfNS_4arch4Sm80ELb0ELb1ELb1ELb0ELb1ELb0ELb0ELb0ELi2ELi4ELi4ELi4ELb0EEENS1_21CollectiveEpilogueBwdISA_SB_SD_Li256ELb0ELb0ELi2EEENS1_19SingleTileSchedulerILb0ELb0ELb0ELi128EEEEEEEEEvNT_6ParamsE$_ZN4cute3eso3ESOILb1ELb0EJNS_6LayoutINS_5tupleIJNS3_IJNS_1CILi2EEES5_S5_EEES5_EEENS3_IJNS3_IJNS4_ILi1EEES5_NS4_ILi4EEEEEENS4_ILi8EEEEEEEENS_10ViewEngineIPN7cutlass6half_tEEEEEC2ERKSD_RKSI_,@function
        .size           $_ZN7cutlass13device_kernelIN5flash19enable_sm80_to_sm89INS1_16FlashAttnBwdSm80INS1_25CollectiveMainloopBwdSm80ILi2ELi2EN4cute5tupleIJNS5_1CILi128EEES8_NS7_ILi64EEEEEENS_6half_tEfNS_4arch4Sm80ELb0ELb1ELb1ELb0ELb1ELb0ELb0ELb0ELi2ELi4ELi4ELi4ELb0EEENS1_21CollectiveEpilogueBwdISA_SB_SD_Li256ELb0ELb0ELi2EEENS1_19SingleTileSchedulerILb0ELb0ELb0ELi128EEEEEEEEEvNT_6ParamsE$_ZN4cute3eso3ESOILb1ELb0EJNS_6LayoutINS_5tupleIJNS3_IJNS_1CILi2EEES5_S5_EEES5_EEENS3_IJNS3_IJNS4_ILi1EEES5_NS4_ILi4EEEEEENS4_ILi8EEEEEEEENS_10ViewEngineIPN7cutlass6half_tEEEEEC2ERKSD_RKSI_,($_ZN7cutlass13device_kernelIN5flash19enable_sm80_to_sm89INS1_16FlashAttnBwdSm80INS1_25CollectiveMainloopBwdSm80ILi2ELi2EN4cute5tupleIJNS5_1CILi128EEES8_NS7_ILi64EEEEEENS_6half_tEfNS_4arch4Sm80ELb0ELb1ELb1ELb0ELb1ELb0ELb0ELb0ELi2ELi4ELi4ELi4ELb0EEENS1_21CollectiveEpilogueBwdISA_SB_SD_Li256ELb0ELb0ELi2EEENS1_19SingleTileSchedulerILb0ELb0ELb0ELi128EEEEEEEEEvNT_6ParamsE$_ZN4cute3eso3ESOILb1ELb0EJNS_6LayoutINS_5tupleIJNS3_IJNS_1CILi2EEES5_S5_EEES5_EEENS3_IJNS3_IJNS4_ILi1EEES5_NS4_ILi4EEEEEENS4_ILi8EEEEEEEEiEEC2ERKSD_RKi - $_ZN7cutlass13device_kernelIN5flash19enable_sm80_to_sm89INS1_16FlashAttnBwdSm80INS1_25CollectiveMainloopBwdSm80ILi2ELi2EN4cute5tupleIJNS5_1CILi128EEES8_NS7_ILi64EEEEEENS_6half_tEfNS_4arch4Sm80ELb0ELb1ELb1ELb0ELb1ELb0ELb0ELb0ELi2ELi4ELi4ELi4ELb0EEENS1_21CollectiveEpilogueBwdISA_SB_SD_Li256ELb0ELb0ELi2EEENS1_19SingleTileSchedulerILb0ELb0ELb0ELi128EEEEEEEEEvNT_6ParamsE$_ZN4cute3eso3ESOILb1ELb0EJNS_6LayoutINS_5tupleIJNS3_IJNS_1CILi2EEES5_S5_EEES5_EEENS3_IJNS3_IJNS4_ILi1EEES5_NS4_ILi4EEEEEENS4_ILi8EEEEEEEENS_10ViewEngineIPN7cutlass6half_tEEEEEC2ERKSD_RKSI_)
$_ZN7cutlass13device_kernelIN5flash19enable_sm80_to_sm89INS1_16FlashAttnBwdSm80INS1_25CollectiveMainloopBwdSm80ILi2ELi2EN4cute5tupleIJNS5_1CILi128EEES8_NS7_ILi64EEEEEENS_6half_tEfNS_4arch4Sm80ELb0ELb1ELb1ELb0ELb1ELb0ELb0ELb0ELi2ELi4ELi4ELi4ELb0EEENS1_21CollectiveEpilogueBwdISA_SB_SD_Li256ELb0ELb0ELi2EEENS1_19SingleTileSchedulerILb0ELb0ELb0ELi128EEEEEEEEEvNT_6ParamsE$_ZN4cute3eso3ESOILb1ELb0EJNS_6LayoutINS_5tupleIJNS3_IJNS_1CILi2EEES5_S5_EEES5_EEENS3_IJNS3_IJNS4_ILi1EEES5_NS4_ILi4EEEEEENS4_ILi8EEEEEEEENS_10ViewEngineIPN7cutlass6half_tEEEEEC2ERKSD_RKSI_:
[----:B------:R-:W-:Y:S01]  /*8ad0*/  IADD3 R2, R62, -c[0x0][0x20], RZ ;  /* 0x800008003e027a10 */ /* 0x000fe20007ffe0ff */
[----:B------:R-:W-:Y:S01]  /*8ae0*/  IMAD.MOV.U32 R11, RZ, RZ, R3 ;  /* 0x000000ffff0b7224 */ /* 0x000fe200078e0003 */
[----:B------:R-:W-:-:S04]  /*8af0*/  MOV R7, 0x0 ;  /* 0x0000000000077802 */ /* 0x000fc80000000f00 */
[----:B------:R1:W-:Y:S01]  /*8b00*/  STL.64 [R2], R10 ;  /* 0x0000000a02007387 */ /* 0x0003e20000100a00 */
[----:B------:R-:W-:Y:S05]  /*8b10*/  RET.REL.NODEC R6 `(_ZN7cutlass13device_kernelIN5flash19enable_sm80_to_sm89INS1_16FlashAttnBwdSm80INS1_25CollectiveMainloopBwdSm80ILi2ELi2EN4cute5tupleIJNS5_1CILi128EEES8_NS7_ILi64EEEEEENS_6half_tEfNS_4arch4Sm80ELb0ELb1ELb1ELb0ELb1ELb0ELb0ELb0ELi2ELi4ELi4ELi4ELb0EEENS1_21CollectiveEpilogueBwdISA_SB_SD_Li256ELb0ELb0ELi2EEENS1_19SingleTileSchedulerILb0ELb0ELb0ELi128EEEEEEEEEvNT_6ParamsE) ;  /* 0xffff74e006007950 */ /* 0x000fea0003c3ffff */
        .type           $_ZN7cutlass13device_kernelIN5flash19enable_sm80_to_sm89INS1_16FlashAttnBwdSm80INS1_25CollectiveMainloopBwdSm80ILi2ELi2EN4cute5tupleIJNS5_1CILi128EEES8_NS7_ILi64EEEEEENS_6half_tEfNS_4arch4Sm80ELb0ELb1ELb1ELb0ELb1ELb0ELb0ELb0ELi2ELi4ELi4ELi4ELb0EEENS1_21CollectiveEpilogueBwdISA_SB_SD_Li256ELb0ELb0ELi2EEENS1_19SingleTileSchedulerILb0ELb0ELb0ELi128EEEEEEEEEvNT_6ParamsE$_ZN4cute3eso3ESOILb1ELb0EJNS_6LayoutINS_5tupleIJNS3_IJNS_1CILi2EEES5_S5_EEES5_EEENS3_IJNS3_IJNS4_ILi1EEES5_NS4_ILi4EEEEEENS4_ILi8EEEEEEEEiEEC2ERKSD_RKi,@function
        .size           $_ZN7cutlass13device_kernelIN5flash19enable_sm80_to_sm89INS1_16FlashAttnBwdSm80INS1_25CollectiveMainloopBwdSm80ILi2ELi2EN4cute5tupleIJNS5_1CILi128EEES8_NS7_ILi64EEEEEENS_6half_tEfNS_4arch4Sm80ELb0ELb1ELb1ELb0ELb1ELb0ELb0ELb0ELi2ELi4ELi4ELi4ELb0EEENS1_21CollectiveEpilogueBwdISA_SB_SD_Li256ELb0ELb0ELi2EEENS1_19SingleTileSchedulerILb0ELb0ELb0ELi128EEEEEEEEEvNT_6ParamsE$_ZN4cute3eso3ESOILb1ELb0EJNS_6LayoutINS_5tupleIJNS3_IJNS_1CILi2EEES5_S5_EEES5_EEENS3_IJNS3_IJNS4_ILi1EEES5_NS4_ILi4EEEEEENS4_ILi8EEEEEEEEiEEC2ERKSD_RKi,($_ZN7cutlass13device_kernelIN5flash19enable_sm80_to_sm89INS1_16FlashAttnBwdSm80INS1_25CollectiveMainloopBwdSm80ILi2ELi2EN4cute5tupleIJNS5_1CILi128EEES8_NS7_ILi64EEEEEENS_6half_tEfNS_4arch4Sm80ELb0ELb1ELb1ELb0ELb1ELb0ELb0ELb0ELi2ELi4ELi4ELi4ELb0EEENS1_21CollectiveEpilogueBwdISA_SB_SD_Li256ELb0ELb0ELi2EEENS1_19SingleTileSchedulerILb0ELb0ELb0ELi128EEEEEEEEEvNT_6ParamsE$_ZN4cute3eso3ESOILb1ELb0EJNS_6LayoutINS_5tupleIJNS3_IJNS_1CILi4EEENS4_ILi1EEEEEEEEENS3_IJNS3_IJS6_NS4_ILi0EEEEEEEEEEENS_10ViewEngineIPjEEEEC2ERKSC_RKSF_ - $_ZN7cutlass13device_kernelIN5flash19enable_sm80_to_sm89INS1_16FlashAttnBwdSm80INS1_25CollectiveMainloopBwdSm80ILi2ELi2EN4cute5tupleIJNS5_1CILi128EEES8_NS7_ILi64EEEEEENS_6half_tEfNS_4arch4Sm80ELb0ELb1ELb1ELb0ELb1ELb0ELb0ELb0ELi2ELi4ELi4ELi4ELb0EEENS1_21CollectiveEpilogueBwdISA_SB_SD_Li256ELb0ELb0ELi2EEENS1_19SingleTileSchedulerILb0ELb0ELb0ELi128EEEEEEEEEvNT_6ParamsE$_ZN4cute3eso3ESOILb1ELb0EJNS_6LayoutINS_5tupleIJNS3_IJNS_1CILi2EEES5_S5_EEES5_EEENS3_IJNS3_IJNS4_ILi1EEES5_NS4_ILi4EEEEEENS4_ILi8EEEEEEEEiEEC2ERKSD_RKi)
$_ZN7cutlass13device_kernelIN5flash19enable_sm80_to_sm89INS1_16FlashAttnBwdSm80INS1_25CollectiveMainloopBwdSm80ILi2ELi2EN4cute5tupleIJNS5_1CILi128EEES8_NS7_ILi64EEEEEENS_6half_tEfNS_4arch4Sm80ELb0ELb1ELb1ELb0ELb1ELb0ELb0ELb0ELi2ELi4ELi4ELi4ELb0EEENS1_21CollectiveEpilogueBwdISA_SB_SD_Li256ELb0ELb0ELi2EEENS1_19SingleTileSchedulerILb0ELb0ELb0ELi128EEEEEEEEEvNT_6ParamsE$_ZN4cute3eso3ESOILb1ELb0EJNS_6LayoutINS_5tupleIJNS3_IJNS_1CILi2EEES5_S5_EEES5_EEENS3_IJNS3_IJNS4_ILi1EEES5_NS4_ILi4EEEEEENS4_ILi8EEEEEEEEiEEC2ERKSD_RKi:
[----:B------:R-:W-:Y:S02]  /*8b20*/  IADD3 R2, R62, -c[0x0][0x20], RZ ;  /* 0x800008003e027a10 */ /* 0x000fe40007ffe0ff */
[----:B------:R-:W-:-:S03]  /*8b30*/  MOV R13, 0x0 ;  /* 0x00000000000d7802 */ /* 0x000fc60000000f00 */
[----:B------:R1:W-:Y:S01]  /*8b40*/  STL [R2], R3 ;  /* 0x0000000302007387 */ /* 0x0003e20000100800 */
[----:B------:R-:W-:Y:S05]  /*8b50*/  RET.REL.NODEC R12 `(_ZN7cutlass13device_kernelIN5flash19enable_sm80_to_sm89INS1_16FlashAttnBwdSm80INS1_25CollectiveMainloopBwdSm80ILi2ELi2EN4cute5tupleIJNS5_1CILi128EEES8_NS7_ILi64EEEEEENS_6half_tEfNS_4arch4Sm80ELb0ELb1ELb1ELb0ELb1ELb0ELb0ELb0ELi2ELi4ELi4ELi4ELb0EEENS1_21CollectiveEpilogueBwdISA_SB_SD_Li256ELb0ELb0ELi2EEENS1_19SingleTileSchedulerILb0ELb0ELb0ELi128EEEEEEEEEvNT_6ParamsE) ;  /* 0xffff74a00c007950 */ /* 0x000fea0003c3ffff */
        .type           $_ZN7cutlass13device_kernelIN5flash19enable_sm80_to_sm89INS1_16FlashAttnBwdSm80INS1_25CollectiveMainloopBwdSm80ILi2ELi2EN4cute5tupleIJNS5_1CILi128EEES8_NS7_ILi64EEEEEENS_6half_tEfNS_4arch4Sm80ELb0ELb1ELb1ELb0ELb1ELb0ELb0ELb0ELi2ELi4ELi4ELi4ELb0EEENS1_21CollectiveEpilogueBwdISA_SB_SD_Li256ELb0ELb0ELi2EEENS1_19SingleTileSchedulerILb0ELb0ELb0ELi128EEEEEEEEEvNT_6ParamsE$_ZN4cute3eso3ESOILb1ELb0EJNS_6LayoutINS_5tupleIJNS3_IJNS_1CILi4EEENS4_ILi1EEEEEEEEENS3_IJNS3_IJS6_NS4_ILi0EEEEEEEEEEENS_10ViewEngineIPjEEEEC2ERKSC_RKSF_,@function
        .size           $_ZN7cutlass13device_kernelIN5flash19enable_sm80_to_sm89INS1_16FlashAttnBwdSm80INS1_25CollectiveMainloopBwdSm80ILi2ELi2EN4cute5tupleIJNS5_1CILi128EEES8_NS7_ILi64EEEEEENS_6half_tEfNS_4arch4Sm80ELb0ELb1ELb1ELb0ELb1ELb0ELb0ELb0ELi2ELi4ELi4ELi4ELb0EEENS1_21CollectiveEpilogueBwdISA_SB_SD_Li256ELb0ELb0ELi2EEENS1_19SingleTileSchedulerILb0ELb0ELb0ELi128EEEEEEEEEvNT_6ParamsE$_ZN4cute3eso3ESOILb1ELb0EJNS_6LayoutINS_5tupleIJNS3_IJNS_1CILi4EEENS4_ILi1EEEEEEEEENS3_IJNS3_IJS6_NS4_ILi0EEEEEEEEEEENS_10ViewEngineIPjEEEEC2ERKSC_RKSF_,($_ZN7cutlass13device_kernelIN5flash19enable_sm80_to_sm89INS1_16FlashAttnBwdSm80INS1_25CollectiveMainloopBwdSm80ILi2ELi2EN4cute5tupleIJNS5_1CILi128EEES8_NS7_ILi64EEEEEENS_6half_tEfNS_4arch4Sm80ELb0ELb1ELb1ELb0ELb1ELb0ELb0ELb0ELi2ELi4ELi4ELi4ELb0EEENS1_21CollectiveEpilogueBwdISA_SB_SD_Li256ELb0ELb0ELi2EEENS1_19SingleTileSchedulerILb0ELb0ELb0ELi128EEEEEEEEEvNT_6ParamsE$_ZN4cute3eso3ESOILb1ELb0EJNS_6LayoutINS_5tupleIJNS3_IJNS_1CILi8EEENS4_ILi1EEEEEEEEENS3_IJNS3_IJS6_NS4_ILi0EEEEEEEEEEENS_10ViewEngineINS_8smem_ptrIPN7cutlass6half_tEEEEEEEC2ERKSC_RKSJ_ - $_ZN7cutlass13device_kernelIN5flash19enable_sm80_to_sm89INS1_16FlashAttnBwdSm80INS1_25CollectiveMainloopBwdSm80ILi2ELi2EN4cute5tupleIJNS5_1CILi128EEES8_NS7_ILi64EEEEEENS_6half_tEfNS_4arch4Sm80ELb0ELb1ELb1ELb0ELb1ELb0ELb0ELb0ELi2ELi4ELi4ELi4ELb0EEENS1_21CollectiveEpilogueBwdISA_SB_SD_Li256ELb0ELb0ELi2EEENS1_19SingleTileSchedulerILb0ELb0ELb0ELi128EEEEEEEEEvNT_6ParamsE$_ZN4cute3eso3ESOILb1ELb0EJNS_6LayoutINS_5tupleIJNS3_IJNS_1CILi4EEENS4_ILi1EEEEEEEEENS3_IJNS3_IJS6_NS4_ILi0EEEEEEEEEEENS_10ViewEngineIPjEEEEC2ERKSC_RKSF_)
$_ZN7cutlass13device_kernelIN5flash19enable_sm80_to_sm89INS1_16FlashAttnBwdSm80INS1_25CollectiveMainloopBwdSm80ILi2ELi2EN4cute5tupleIJNS5_1CILi128EEES8_NS7_ILi64EEEEEENS_6half_tEfNS_4arch4Sm80ELb0ELb1ELb1ELb0ELb1ELb0ELb0ELb0ELi2ELi4ELi4ELi4ELb0EEENS1_21CollectiveEpilogueBwdISA_SB_SD_Li256ELb0ELb0ELi2EEENS1_19SingleTileSchedulerILb0ELb0ELb0ELi128EEEEEEEEEvNT_6ParamsE$_ZN4cute3eso3ESOILb1ELb0EJNS_6LayoutINS_5tupleIJNS3_IJNS_1CILi4EEENS4_ILi1EEEEEEEEENS3_IJNS3_IJS6_NS4_ILi0EEEEEEEEEEENS_10ViewEngineIPjEEEEC2ERKSC_RKSF_:
[----:B------:R-:W-:Y:S02]  /*8b60*/  IADD3 R2, R81, -c[0x0][0x20], RZ ;  /* 0x8000080051027a10 */ /* 0x000fe40007ffe0ff */
[----:B------:R-:W-:-:S03]  /*8b70*/  MOV R39, 0x0 ;  /* 0x0000000000277802 */ /* 0x000fc60000000f00 */
[----:B------:R1:W-:Y:S01]  /*8b80*/  STL.64 [R2], R36 ;  /* 0x0000002402007387 */ /* 0x0003e20000100a00 */
[----:B------:R-:W-:Y:S05]  /*8b90*/  RET.REL.NODEC R38 `(_ZN7cutlass13device_kernelIN5flash19enable_sm80_to_sm89INS1_16FlashAttnBwdSm80INS1_25CollectiveMainloopBwdSm80ILi2ELi2EN4cute5tupleIJNS5_1CILi128EEES8_NS7_ILi64EEEEEENS_6half_tEfNS_4arch4Sm80ELb0ELb1ELb1ELb0ELb1ELb0ELb0ELb0ELi2ELi4ELi4ELi4ELb0EEENS1_21CollectiveEpilogueBwdISA_SB_SD_Li256ELb0ELb0ELi2EEENS1_19SingleTileSchedulerILb0ELb0ELb0ELi128EEEEEEEEEvNT_6ParamsE) ;  /* 0xffff746026007950 */ /* 0x000fea0003c3ffff */
        .type           $_ZN7cutlass13device_kernelIN5flash19enable_sm80_to_sm89INS1_16FlashAttnBwdSm80INS1_25CollectiveMainloopBwdSm80ILi2ELi2EN4cute5tupleIJNS5_1CILi128EEES8_NS7_ILi64EEEEEENS_6half_tEfNS_4arch4Sm80ELb0ELb1ELb1ELb0ELb1ELb0ELb0ELb0ELi2ELi4ELi4ELi4ELb0EEENS1_21CollectiveEpilogueBwdISA_SB_SD_Li256ELb0ELb0ELi2EEENS1_19SingleTileSchedulerILb0ELb0ELb0ELi128EEEEEEEEEvNT_6ParamsE$_ZN4cute3eso3ESOILb1ELb0EJNS_6LayoutINS_5tupleIJNS3_IJNS_1CILi8EEENS4_ILi1EEEEEEEEENS3_IJNS3_IJS6_NS4_ILi0EEEEEEEEEEENS_10ViewEngineINS_8smem_ptrIPN7cutlass6half_tEEEEEEEC2ERKSC_RKSJ_,@function
        .size           $_ZN7cutlass13device_kernelIN5flash19enable_sm80_to_sm89INS1_16FlashAttnBwdSm80INS1_25CollectiveMainloopBwdSm80ILi2ELi2EN4cute5tupleIJNS5_1CILi128EEES8_NS7_ILi64EEEEEENS_6half_tEfNS_4arch4Sm80ELb0ELb1ELb1ELb0ELb1ELb0ELb0ELb0ELi2ELi4ELi4ELi4ELb0EEENS1_21CollectiveEpilogueBwdISA_SB_SD_Li256ELb0ELb0ELi2EEENS1_19SingleTileSchedulerILb0ELb0ELb0ELi128EEEEEEEEEvNT_6ParamsE$_ZN4cute3eso3ESOILb1ELb0EJNS_6LayoutINS_5tupleIJNS3_IJNS_1CILi8EEENS4_ILi1EEEEEEEEENS3_IJNS3_IJS6_NS4_ILi0EEEEEEEEEEENS_10ViewEngineINS_8smem_ptrIPN7cutlass6half_tEEEEEEEC2ERKSC_RKSJ_,($_ZN7cutlass13device_kernelIN5flash19enable_sm80_to_sm89INS1_16FlashAttnBwdSm80INS1_25CollectiveMainloopBwdSm80ILi2ELi2EN4cute5tupleIJNS5_1CILi128EEES8_NS7_ILi64EEEEEENS_6half_tEfNS_4arch4Sm80ELb0ELb1ELb1ELb0ELb1ELb0ELb0ELb0ELi2ELi4ELi4ELi4ELb0EEENS1_21CollectiveEpilogueBwdISA_SB_SD_Li256ELb0ELb0ELi2EEENS1_19SingleTileSchedulerILb0ELb0ELb0ELi128EEEEEEEEEvNT_6ParamsE$_ZN4cute3eso3ESOILb1ELb0EJNS_6LayoutINS_5tupleIJNS3_IJNS_1CILi8EEENS4_ILi1EEEEEEEEENS3_IJNS3_IJS6_NS4_ILi0EEEEEEEEEEENS_10ViewEngineIPN7cutlass6half_tEEEEEC2ERKSC_RKSH_ - $_ZN7cutlass13device_kernelIN5flash19enable_sm80_to_sm89INS1_16FlashAttnBwdSm80INS1_25CollectiveMainloopBwdSm80ILi2ELi2EN4cute5tupleIJNS5_1CILi128EEES8_NS7_ILi64EEEEEENS_6half_tEfNS_4arch4Sm80ELb0ELb1ELb1ELb0ELb1ELb0ELb0ELb0ELi2ELi4ELi4ELi4ELb0EEENS1_21CollectiveEpilogueBwdISA_SB_SD_Li256ELb0ELb0ELi2EEENS1_19SingleTileSchedulerILb0ELb0ELb0ELi128EEEEEEEEEvNT_6ParamsE$_ZN4cute3eso3ESOILb1ELb0EJNS_6LayoutINS_5tupleIJNS3_IJNS_1CILi8EEENS4_ILi1EEEEEEEEENS3_IJNS3_IJS6_NS4_ILi0EEEEEEEEEEENS_10ViewEngineINS_8smem_ptrIPN7cutlass6half_tEEEEEEEC2ERKSC_RKSJ_)
$_ZN7cutlass13device_kernelIN5flash19enable_sm80_to_sm89INS1_16FlashAttnBwdSm80INS1_25CollectiveMainloopBwdSm80ILi2ELi2EN4cute5tupleIJNS5_1CILi128EEES8_NS7_ILi64EEEEEENS_6half_tEfNS_4arch4Sm80ELb0ELb1ELb1ELb0ELb1ELb0ELb0ELb0ELi2ELi4ELi4ELi4ELb0EEENS1_21CollectiveEpilogueBwdISA_SB_SD_Li256ELb0ELb0ELi2EEENS1_19SingleTileSchedulerILb0ELb0ELb0ELi128EEEEEEEEEvNT_6ParamsE$_ZN4cute3eso3ESOILb1ELb0EJNS_6LayoutINS_5tupleIJNS3_IJNS_1CILi8EEENS4_ILi1EEEEEEEEENS3_IJNS3_IJS6_NS4_ILi0EEEEEEEEEEENS_10ViewEngineINS_8smem_ptrIPN7cutlass6half_tEEEEEEEC2ERKSC_RKSJ_:
[----:B------:R-:W-:Y:S02]  /*8ba0*/  IADD3 R36, R81, -c[0x0][0x20], RZ ;  /* 0x8000080051247a10 */ /* 0x000fe40007ffe0ff */
[----:B------:R-:W-:-:S03]  /*8bb0*/  MOV R39, 0x0 ;  /* 0x0000000000277802 */ /* 0x000fc60000000f00 */
[----:B------:R1:W-:Y:S01]  /*8bc0*/  STL.64 [R36], R2 ;  /* 0x0000000224007387 */ /* 0x0003e20000100a00 */
[----:B------:R-:W-:Y:S05]  /*8bd0*/  RET.REL.NODEC R38 `(_ZN7cutlass13device_kernelIN5flash19enable_sm80_to_sm89INS1_16FlashAttnBwdSm80INS1_25CollectiveMainloopBwdSm80ILi2ELi2EN4cute5tupleIJNS5_1CILi128EEES8_NS7_ILi64EEEEEENS_6half_tEfNS_4arch4Sm80ELb0ELb1ELb1ELb0ELb1ELb0ELb0ELb0ELi2ELi4ELi4ELi4ELb0EEENS1_21CollectiveEpilogueBwdISA_SB_SD_Li256ELb0ELb0ELi2EEENS1_19SingleTileSchedulerILb0ELb0ELb0ELi128EEEEEEEEEvNT_6ParamsE) ;  /* 0xffff742026007950 */ /* 0x000fea0003c3ffff */
        .type           $_ZN7cutlass13device_kernelIN5flash19enable_sm80_to_sm89INS1_16FlashAttnBwdSm80INS1_25CollectiveMainloopBwdSm80ILi2ELi2EN4cute5tupleIJNS5_1CILi128EEES8_NS7_ILi64EEEEEENS_6half_tEfNS_4arch4Sm80ELb0ELb1ELb1ELb0ELb1ELb0ELb0ELb0ELi2ELi4ELi4ELi4ELb0EEENS1_21CollectiveEpilogueBwdISA_SB_SD_Li256ELb0ELb0ELi2EEENS1_19SingleTileSchedulerILb0ELb0ELb0ELi128EEEEEEEEEvNT_6ParamsE$_ZN4cute3eso3ESOILb1ELb0EJNS_6LayoutINS_5tupleIJNS3_IJNS_1CILi8EEENS4_ILi1EEEEEEEEENS3_IJNS3_IJS6_NS4_ILi0EEEEEEEEEEENS_10ViewEngineIPN7cutlass6half_tEEEEEC2ERKSC_RKSH_,@function
        .size           $_ZN7cutlass13device_kernelIN5flash19enable_sm80_to_sm89INS1_16FlashAttnBwdSm80INS1_25CollectiveMainloopBwdSm80ILi2ELi2EN4cute5tupleIJNS5_1CILi128EEES8_NS7_ILi64EEEEEENS_6half_tEfNS_4arch4Sm80ELb0ELb1ELb1ELb0ELb1ELb0ELb0ELb0ELi2ELi4ELi4ELi4ELb0EEENS1_21CollectiveEpilogueBwdISA_SB_SD_Li256ELb0ELb0ELi2EEENS1_19SingleTileSchedulerILb0ELb0ELb0ELi128EEEEEEEEEvNT_6ParamsE$_ZN4cute3eso3ESOILb1ELb0EJNS_6LayoutINS_5tupleIJNS3_IJNS_1CILi8EEENS4_ILi1EEEEEEEEENS3_IJNS3_IJS6_NS4_ILi0EEEEEEEEEEENS_10ViewEngineIPN7cutlass6half_tEEEEEC2ERKSC_RKSH_,($_ZN7cutlass13device_kernelIN5flash19enable_sm80_to_sm89INS1_16FlashAttnBwdSm80INS1_25CollectiveMainloopBwdSm80ILi2ELi2EN4cute5tupleIJNS5_1CILi128EEES8_NS7_ILi64EEEEEENS_6half_tEfNS_4arch4Sm80ELb0ELb1ELb1ELb0ELb1ELb0ELb0ELb0ELi2ELi4ELi4ELi4ELb0EEENS1_21CollectiveEpilogueBwdISA_SB_SD_Li256ELb0ELb0ELi2EEENS1_19SingleTileSchedulerILb0ELb0ELb0ELi128EEEEEEEEEvNT_6ParamsE$_ZN4cute3eso3ESOILb1ELb0EJNS_6LayoutINS_5tupleIJNS3_IJNS_1CILi8EEENS4_ILi1EEEEEEEEENS3_IJNS3_IJS6_NS4_ILi0EEEEEEEEEEEiEEC2ERKSC_RKi - $_ZN7cutlass13device_kernelIN5flash19enable_sm80_to_sm89INS1_16FlashAttnBwdSm80INS1_25CollectiveMainloopBwdSm80ILi2ELi2EN4cute5tupleIJNS5_1CILi128EEES8_NS7_ILi64EEEEEENS_6half_tEfNS_4arch4Sm80ELb0ELb1ELb1ELb0ELb1ELb0ELb0ELb0ELi2ELi4ELi4ELi4ELb0EEENS1_21CollectiveEpilogueBwdISA_SB_SD_Li256ELb0ELb0ELi2EEENS1_19SingleTileSchedulerILb0ELb0ELb0ELi128EEEEEEEEEvNT_6ParamsE$_ZN4cute3eso3ESOILb1ELb0EJNS_6LayoutINS_5tupleIJNS3_IJNS_1CILi8EEENS4_ILi1EEEEEEEEENS3_IJNS3_IJS6_NS4_ILi0EEEEEEEEEEENS_10ViewEngineIPN7cutlass6half_tEEEEEC2ERKSC_RKSH_)
$_ZN7cutlass13device_kernelIN5flash19enable_sm80_to_sm89INS1_16FlashAttnBwdSm80INS1_25CollectiveMainloopBwdSm80ILi2ELi2EN4cute5tupleIJNS5_1CILi128EEES8_NS7_ILi64EEEEEENS_6half_tEfNS_4arch4Sm80ELb0ELb1ELb1ELb0ELb1ELb0ELb0ELb0ELi2ELi4ELi4ELi4ELb0EEENS1_21CollectiveEpilogueBwdISA_SB_SD_Li256ELb0ELb0ELi2EEENS1_19SingleTileSchedulerILb0ELb0ELb0ELi128EEEEEEEEEvNT_6ParamsE$_ZN4cute3eso3ESOILb1ELb0EJNS_6LayoutINS_5tupleIJNS3_IJNS_1CILi8EEENS4_ILi1EEEEEEEEENS3_IJNS3_IJS6_NS4_ILi0EEEEEEEEEEENS_10ViewEngineIPN7cutlass6half_tEEEEEC2ERKSC_RKSH_:
[----:B------:R-:W-:Y:S01]  /*8be0*/  IADD3 R36, R81, -c[0x0][0x20], RZ ;  /* 0x8000080051247a10 */ /* 0x000fe20007ffe0ff */
[----:B------:R-:W-:Y:S01]  /*8bf0*/  IMAD.MOV.U32 R47, RZ, RZ, R37 ;  /* 0x000000ffff2f7224 */ /* 0x000fe200078e0025 */
[----:B------:R-:W-:-:S04]  /*8c00*/  MOV R39, 0x0 ;  /* 0x0000000000277802 */ /* 0x000fc80000000f00 */
[----:B------:R1:W-:Y:S01]  /*8c10*/  STL.64 [R36], R46 ;  /* 0x0000002e24007387 */ /* 0x0003e20000100a00 */
[----:B------:R-:W-:Y:S05]  /*8c20*/  RET.REL.NODEC R38 `(_ZN7cutlass13device_kernelIN5flash19enable_sm80_to_sm89INS1_16FlashAttnBwdSm80INS1_25CollectiveMainloopBwdSm80ILi2ELi2EN4cute5tupleIJNS5_1CILi128EEES8_NS7_ILi64EEEEEENS_6half_tEfNS_4arch4Sm80ELb0ELb1ELb1ELb0ELb1ELb0ELb0ELb0ELi2ELi4ELi4ELi4ELb0EEENS1_21CollectiveEpilogueBwdISA_SB_SD_Li256ELb0ELb0ELi2EEENS1_19SingleTileSchedulerILb0ELb0ELb0ELi128EEEEEEEEEvNT_6ParamsE) ;  /* 0xffff73d026007950 */ /* 0x000fea0003c3ffff */
        .type           $_ZN7cutlass13device_kernelIN5flash19enable_sm80_to_sm89INS1_16FlashAttnBwdSm80INS1_25CollectiveMainloopBwdSm80ILi2ELi2EN4cute5tupleIJNS5_1CILi128EEES8_NS7_ILi64EEEEEENS_6half_tEfNS_4arch4Sm80ELb0ELb1ELb1ELb0ELb1ELb0ELb0ELb0ELi2ELi4ELi4ELi4ELb0EEENS1_21CollectiveEpilogueBwdISA_SB_SD_Li256ELb0ELb0ELi2EEENS1_19SingleTileSchedulerILb0ELb0ELb0ELi128EEEEEEEEEvNT_6ParamsE$_ZN4cute3eso3ESOILb1ELb0EJNS_6LayoutINS_5tupleIJNS3_IJNS_1CILi8EEENS4_ILi1EEEEEEEEENS3_IJNS3_IJS6_NS4_ILi0EEEEEEEEEEEiEEC2ERKSC_RKi,@function
        .size           $_ZN7cutlass13device_kernelIN5flash19enable_sm80_to_sm89INS1_16FlashAttnBwdSm80INS1_25CollectiveMainloopBwdSm80ILi2ELi2EN4cute5tupleIJNS5_1CILi128EEES8_NS7_ILi64EEEEEENS_6half_tEfNS_4arch4Sm80ELb0ELb1ELb1ELb0ELb1ELb0ELb0ELb0ELi2ELi4ELi4ELi4ELb0EEENS1_21CollectiveEpilogueBwdISA_SB_SD_Li256ELb0ELb0ELi2EEENS1_19SingleTileSchedulerILb0ELb0ELb0ELi128EEEEEEEEEvNT_6ParamsE$_ZN4cute3eso3ESOILb1ELb0EJNS_6LayoutINS_5tupleIJNS3_IJNS_1CILi8EEENS4_ILi1EEEEEEEEENS3_IJNS3_IJS6_NS4_ILi0EEEEEEEEEEEiEEC2ERKSC_RKi,($_ZN7cutlass13device_kernelIN5flash19enable_sm80_to_sm89INS1_16FlashAttnBwdSm80INS1_25CollectiveMainloopBwdSm80ILi2ELi2EN4cute5tupleIJNS5_1CILi128EEES8_NS7_ILi64EEEEEENS_6half_tEfNS_4arch4Sm80ELb0ELb1ELb1ELb0ELb1ELb0ELb0ELb0ELi2ELi4ELi4ELi4ELb0EEENS1_21CollectiveEpilogueBwdISA_SB_SD_Li256ELb0ELb0ELi2EEENS1_19SingleTileSchedulerILb0ELb0ELb0ELi128EEEEEEEEEvNT_6ParamsE$_ZN4cute3eso3ESOILb1ELb0EJNS_6LayoutINS_5tupleIJNS3_IJNS_1CILi8EEENS4_ILi1EEEEEENS3_IJNS4_ILi2EEEEEEEEENS3_IJNS3_IJS6_NS4_ILi0EEEEEENS3_IJNS4_ILi4096EEEEEEEEEEENS_10ViewEngineINS_8smem_ptrIPN7cutlass6half_tEEEEEEEC2ERKSG_RKSN_ - $_ZN7cutlass13device_kernelIN5flash19enable_sm80_to_sm89INS1_16FlashAttnBwdSm80INS1_25CollectiveMainloopBwdSm80ILi2ELi2EN4cute5tupleIJNS5_1CILi128EEES8_NS7_ILi64EEEEEENS_6half_tEfNS_4arch4Sm80ELb0ELb1ELb1ELb0ELb1ELb0ELb0ELb0ELi2ELi4ELi4ELi4ELb0EEENS1_21CollectiveEpilogueBwdISA_SB_SD_Li256ELb0ELb0ELi2EEENS1_19SingleTileSchedulerILb0ELb0ELb0ELi128EEEEEEEEEvNT_6ParamsE$_ZN4cute3eso3ESOILb1ELb0EJNS_6LayoutINS_5tupleIJNS3_IJNS_1CILi8EEENS4_ILi1EEEEEEEEENS3_IJNS3_IJS6_NS4_ILi0EEEEEEEEEEEiEEC2ERKSC_RKi)
$_ZN7cutlass13device_kernelIN5flash19enable_sm80_to_sm89INS1_16FlashAttnBwdSm80INS1_25CollectiveMainloopBwdSm80ILi2ELi2EN4cute5tupleIJNS5_1CILi128EEES8_NS7_ILi64EEEEEENS_6half_tEfNS_4arch4Sm80ELb0ELb1ELb1ELb0ELb1ELb0ELb0ELb0ELi2ELi4ELi4ELi4ELb0EEENS1_21CollectiveEpilogueBwdISA_SB_SD_Li256ELb0ELb0ELi2EEENS1_19SingleTileSchedulerILb0ELb0ELb0ELi128EEEEEEEEEvNT_6ParamsE$_ZN4cute3eso3ESOILb1ELb0EJNS_6LayoutINS_5tupleIJNS3_IJNS_1CILi8EEENS4_ILi1EEEEEEEEENS3_IJNS3_IJS6_NS4_ILi0EEEEEEEEEEEiEEC2ERKSC_RKi:
[----:B------:R-:W-:Y:S02]  /*8c30*/  IADD3 R36, R81, -c[0x0][0x20], RZ ;  /* 0x8000080051247a10 */ /* 0x000fe40007ffe0ff */
[----:B------:R-:W-:-:S03]  /*8c40*/  MOV R39, 0x0 ;  /* 0x0000000000277802 */ /* 0x000fc60000000f00 */
[----:B------:R1:W-:Y:S01]  /*8c50*/  STL [R36], R37 ;  /* 0x0000002524007387 */ /* 0x0003e20000100800 */
[----:B------:R-:W-:Y:S05]  /*8c60*/  RET.REL.NODEC R38 `(_ZN7cutlass13device_kernelIN5flash19enable_sm80_to_sm89INS1_16FlashAttnBwdSm80INS1_25CollectiveMainloopBwdSm80ILi2ELi2EN4cute5tupleIJNS5_1CILi128EEES8_NS7_ILi64EEEEEENS_6half_tEfNS_4arch4Sm80ELb0ELb1ELb1ELb0ELb1ELb0ELb0ELb0ELi2ELi4ELi4ELi4ELb0EEENS1_21CollectiveEpilogueBwdISA_SB_SD_Li256ELb0ELb0ELi2EEENS1_19SingleTileSchedulerILb0ELb0ELb0ELi128EEEEEEEEEvNT_6ParamsE) ;  /* 0xffff739026007950 */ /* 0x000fea0003c3ffff */
        .type           $_ZN7cutlass13device_kernelIN5flash19enable_sm80_to_sm89INS1_16FlashAttnBwdSm80INS1_25CollectiveMainloopBwdSm80ILi2ELi2EN4cute5tupleIJNS5_1CILi128EEES8_NS7_ILi64EEEEEENS_6half_tEfNS_4arch4Sm80ELb0ELb1ELb1ELb0ELb1ELb0ELb0ELb0ELi2ELi4ELi4ELi4ELb0EEENS1_21CollectiveEpilogueBwdISA_SB_SD_Li256ELb0ELb0ELi2EEENS1_19SingleTileSchedulerILb0ELb0ELb0ELi128EEEEEEEEEvNT_6ParamsE$_ZN4cute3eso3ESOILb1ELb0EJNS_6LayoutINS_5tupleIJNS3_IJNS_1CILi8EEENS4_ILi1EEEEEENS3_IJNS4_ILi2EEEEEEEEENS3_IJNS3_IJS6_NS4_ILi0EEEEEENS3_IJNS4_ILi4096EEEEEEEEEEENS_10ViewEngineINS_8smem_ptrIPN7cutlass6half_tEEEEEEEC2ERKSG_RKSN_,@function
        .size           $_ZN7cutlass13device_kernelIN5flash19enable_sm80_to_sm89INS1_16FlashAttnBwdSm80INS1_25CollectiveMainloopBwdSm80ILi2ELi2EN4cute5tupleIJNS5_1CILi128EEES8_NS7_ILi64EEEEEENS_6half_tEfNS_4arch4Sm80ELb0ELb1ELb1ELb0ELb1ELb0ELb0ELb0ELi2ELi4ELi4ELi4ELb0EEENS1_21CollectiveEpilogueBwdISA_SB_SD_Li256ELb0ELb0ELi2EEENS1_19SingleTileSchedulerILb0ELb0ELb0ELi128EEEEEEEEEvNT_6ParamsE$_ZN4cute3eso3ESOILb1ELb0EJNS_6LayoutINS_5tupleIJNS3_IJNS_1CILi8EEENS4_ILi1EEEEEENS3_IJNS4_ILi2EEEEEEEEENS3_IJNS3_IJS6_NS4_ILi0EEEEEENS3_IJNS4_ILi4096EEEEEEEEEEENS_10ViewEngineINS_8smem_ptrIPN7cutlass6half_tEEEEEEEC2ERKSG_RKSN_,($_ZN7cutlass13device_kernelIN5flash19enable_sm80_to_sm89INS1_16FlashAttnBwdSm80INS1_25CollectiveMainloopBwdSm80ILi2ELi2EN4cute5tupleIJNS5_1CILi128EEES8_NS7_ILi64EEEEEENS_6half_tEfNS_4arch4Sm80ELb0ELb1ELb1ELb0ELb1ELb0ELb0ELb0ELi2ELi4ELi4ELi4ELb0EEENS1_21CollectiveEpilogueBwdISA_SB_SD_Li256ELb0ELb0ELi2EEENS1_19SingleTileSchedulerILb0ELb0ELb0ELi128EEEEEEEEEvNT_6ParamsE$_ZN4cute3eso3ESOILb1ELb0EJNS_6LayoutINS_5tupleIJNS3_IJNS_1CILi8EEENS4_ILi1EEEEEENS3_IJNS4_ILi2EEEEEEEEENS3_IJNS3_IJS6_NS4_ILi0EEEEEENS3_IJNS4_ILi64EEEEEEEEEEENS_10ViewEngineIPN7cutlass6half_tEEEEEC2ERKSG_RKSL_ - $_ZN7cutlass13device_kernelIN5flash19enable_sm80_to_sm89INS1_16FlashAttnBwdSm80INS1_25CollectiveMainloopBwdSm80ILi2ELi2EN4cute5tupleIJNS5_1CILi128EEES8_NS7_ILi64EEEEEENS_6half_tEfNS_4arch4Sm80ELb0ELb1ELb1ELb0ELb1ELb0ELb0ELb0ELi2ELi4ELi4ELi4ELb0EEENS1_21CollectiveEpilogueBwdISA_SB_SD_Li256ELb0ELb0ELi2EEENS1_19SingleTileSchedulerILb0ELb0ELb0ELi128EEEEEEEEEvNT_6ParamsE$_ZN4cute3eso3ESOILb1ELb0EJNS_6LayoutINS_5tupleIJNS3_IJNS_1CILi8EEENS4_ILi1EEEEEENS3_IJNS4_ILi2EEEEEEEEENS3_IJNS3_IJS6_NS4_ILi0EEEEEENS3_IJNS4_ILi4096EEEEEEEEEEENS_10ViewEngineINS_8smem_ptrIPN7cutlass6half_tEEEEEEEC2ERKSG_RKSN_)
$_ZN7cutlass13device_kernelIN5flash19enable_sm80_to_sm89INS1_16FlashAttnBwdSm80INS1_25CollectiveMainloopBwdSm80ILi2ELi2EN4cute5tupleIJNS5_1CILi128EEES8_NS7_ILi64EEEEEENS_6half_tEfNS_4arch4Sm80ELb0ELb1ELb1ELb0ELb1ELb0ELb0ELb0ELi2ELi4ELi4ELi4ELb0EEENS1_21CollectiveEpilogueBwdISA_SB_SD_Li256ELb0ELb0ELi2EEENS1_19SingleTileSchedulerILb0ELb0ELb0ELi128EEEEEEEEEvNT_6ParamsE$_ZN4cute3eso3ESOILb1ELb0EJNS_6LayoutINS_5tupleIJNS3_IJNS_1CILi8EEENS4_ILi1EEEEEENS3_IJNS4_ILi2EEEEEEEEENS3_IJNS3_IJS6_NS4_ILi0EEEEEENS3_IJNS4_ILi4096EEEEEEEEEEENS_10ViewEngineINS_8smem_ptrIPN7cutlass6half_tEEEEEEEC2ERKSG_RKSN_:
[----:B------:R-:W-:Y:S02]  /*8c70*/  IADD3 R38, R81, -c[0x0][0x20], RZ ;  /* 0x8000080051267a10 */ /* 0x000fe40007ffe0ff */
[----:B------:R-:W-:-:S03]  /*8c80*/  MOV R47, 0x0 ;  /* 0x00000000002f7802 */ /* 0x000fc60000000f00 */
[----:B------:R1:W-:Y:S01]  /*8c90*/  STL.64 [R38], R36 ;  /* 0x0000002426007387 */ /* 0x0003e20000100a00 */
[----:B------:R-:W-:Y:S05]  /*8ca0*/  RET.REL.NODEC R46 `(_ZN7cutlass13device_kernelIN5flash19enable_sm80_to_sm89INS1_16FlashAttnBwdSm80INS1_25CollectiveMainloopBwdSm80ILi2ELi2EN4cute5tupleIJNS5_1CILi128EEES8_NS7_ILi64EEEEEENS_6half_tEfNS_4arch4Sm80ELb0ELb1ELb1ELb0ELb1ELb0ELb0ELb0ELi2ELi4ELi4ELi4ELb0EEENS1_21CollectiveEpilogueBwdISA_SB_SD_Li256ELb0ELb0ELi2EEENS1_19SingleTileSchedulerILb0ELb0ELb0ELi128EEEEEEEEEvNT_6ParamsE) ;  /* 0xffff73502e007950 */ /* 0x000fea0003c3ffff */
        .type           $_ZN7cutlass13device_kernelIN5flash19enable_sm80_to_sm89INS1_16FlashAttnBwdSm80INS1_25CollectiveMainloopBwdSm80ILi2ELi2EN4cute5tupleIJNS5_1CILi128EEES8_NS7_ILi64EEEEEENS_6half_tEfNS_4arch4Sm80ELb0ELb1ELb1ELb0ELb1ELb0ELb0ELb0ELi2ELi4ELi4ELi4ELb0EEENS1_21CollectiveEpilogueBwdISA_SB_SD_Li256ELb0ELb0ELi2EEENS1_19SingleTileSchedulerILb0ELb0ELb0ELi128EEEEEEEEEvNT_6ParamsE$_ZN4cute3eso3ESOILb1ELb0EJNS_6LayoutINS_5tupleIJNS3_IJNS_1CILi8EEENS4_ILi1EEEEEENS3_IJNS4_ILi2EEEEEEEEENS3_IJNS3_IJS6_NS4_ILi0EEEEEENS3_IJNS4_ILi64EEEEEEEEEEENS_10ViewEngineIPN7cutlass6half_tEEEEEC2ERKSG_RKSL_,@function
        .size           $_ZN7cutlass13device_kernelIN5flash19enable_sm80_to_sm89INS1_16FlashAttnBwdSm80INS1_25CollectiveMainloopBwdSm80ILi2ELi2EN4cute5tupleIJNS5_1CILi128EEES8_NS7_ILi64EEEEEENS_6half_tEfNS_4arch4Sm80ELb0ELb1ELb1ELb0ELb1ELb0ELb0ELb0ELi2ELi4ELi4ELi4ELb0EEENS1_21CollectiveEpilogueBwdISA_SB_SD_Li256ELb0ELb0ELi2EEENS1_19SingleTileSchedulerILb0ELb0ELb0ELi128EEEEEEEEEvNT_6ParamsE$_ZN4cute3eso3ESOILb1ELb0EJNS_6LayoutINS_5tupleIJNS3_IJNS_1CILi8EEENS4_ILi1EEEEEENS3_IJNS4_ILi2EEEEEEEEENS3_IJNS3_IJS6_NS4_ILi0EEEEEENS3_IJNS4_ILi64EEEEEEEEEEENS_10ViewEngineIPN7cutlass6half_tEEEEEC2ERKSG_RKSL_,($_ZN7cutlass13device_kernelIN5flash19enable_sm80_to_sm89INS1_16FlashAttnBwdSm80INS1_25CollectiveMainloopBwdSm80ILi2ELi2EN4cute5tupleIJNS5_1CILi128EEES8_NS7_ILi64EEEEEENS_6half_tEfNS_4arch4Sm80ELb0ELb1ELb1ELb0ELb1ELb0ELb0ELb0ELi2ELi4ELi4ELi4ELb0EEENS1_21CollectiveEpilogueBwdISA_SB_SD_Li256ELb0ELb0ELi2EEENS1_19SingleTileSchedulerILb0ELb0ELb0ELi128EEEEEEEEEvNT_6ParamsE$_ZN4cute3eso3ESOILb1ELb0EJNS_6LayoutINS_5tupleIJNS3_IJNS_1CILi8EEENS4_ILi1EEEEEENS3_IJNS4_ILi2EEEEEEEEENS3_IJNS3_IJS6_NS4_ILi0EEEEEENS3_IJNS4_ILi8192EEEEEEEEEEENS_10ViewEngineINS_8smem_ptrIPN7cutlass6half_tEEEEEEEC2ERKSG_RKSN_ - $_ZN7cutlass13device_kernelIN5flash19enable_sm80_to_sm89INS1_16FlashAttnBwdSm80INS1_25CollectiveMainloopBwdSm80ILi2ELi2EN4cute5tupleIJNS5_1CILi128EEES8_NS7_ILi64EEEEEENS_6half_tEfNS_4arch4Sm80ELb0ELb1ELb1ELb0ELb1ELb0ELb0ELb0ELi2ELi4ELi4ELi4ELb0EEENS1_21CollectiveEpilogueBwdISA_SB_SD_Li256ELb0ELb0ELi2EEENS1_19SingleTileSchedulerILb0ELb0ELb0ELi128EEEEEEEEEvNT_6ParamsE$_ZN4cute3eso3ESOILb1ELb0EJNS_6LayoutINS_5tupleIJNS3_IJNS_1CILi8EEENS4_ILi1EEEEEENS3_IJNS4_ILi2EEEEEEEEENS3_IJNS3_IJS6_NS4_ILi0EEEEEENS3_IJNS4_ILi64EEEEEEEEEEENS_10ViewEngineIPN7cutlass6half_tEEEEEC2ERKSG_RKSL_)
$_ZN7cutlass13device_kernelIN5flash19enable_sm80_to_sm89INS1_16FlashAttnBwdSm80INS1_25CollectiveMainloopBwdSm80ILi2ELi2EN4cute5tupleIJNS5_1CILi128EEES8_NS7_ILi64EEEEEENS_6half_tEfNS_4arch4Sm80ELb0ELb1ELb1ELb0ELb1ELb0ELb0ELb0ELi2ELi4ELi4ELi4ELb0EEENS1_21CollectiveEpilogueBwdISA_SB_SD_Li256ELb0ELb0ELi2EEENS1_19SingleTileSchedulerILb0ELb0ELb0ELi128EEEEEEEEEvNT_6ParamsE$_ZN4cute3eso3ESOILb1ELb0EJNS_6LayoutINS_5tupleIJNS3_IJNS_1CILi8EEENS4_ILi1EEEEEENS3_IJNS4_ILi2EEEEEEEEENS3_IJNS3_IJS6_NS4_ILi0EEEEEENS3_IJNS4_ILi64EEEEEEEEEEENS_10ViewEngineIPN7cutlass6half_tEEEEEC2ERKSG_RKSL_:
[----:B------:R-:W-:Y:S01]  /*8cb0*/  IADD3 R3, R62, -c[0x0][0x20], RZ ;  /* 0x800008003e037a10 */ /* 0x000fe20007ffe0ff */
[----:B------:R-:W-:Y:S01]  /*8cc0*/  IMAD.MOV.U32 R12, RZ, RZ, R2 ;  /* 0x000000ffff0c7224 */ /* 0x000fe200078e0002 */
[----:B------:R-:W-:Y:S01]  /*8cd0*/  MOV R13, R11 ;  /* 0x0000000b000d7202 */ /* 0x000fe20000000f00 */
[----:B------:R-:W-:-:S04]  /*8ce0*/  IMAD.MOV.U32 R11, RZ, RZ, 0x0 ;  /* 0x00000000ff0b7424 */ /* 0x000fc800078e00ff */
[----:B------:R1:W-:Y:S01]  /*8cf0*/  STL.64 [R3], R12 ;  /* 0x0000000c03007387 */ /* 0x0003e20000100a00 */
[----:B------:R-:W-:Y:S05]  /*8d00*/  RET.REL.NODEC R10 `(_ZN7cutlass13device_kernelIN5flash19enable_sm80_to_sm89INS1_16FlashAttnBwdSm80INS1_25CollectiveMainloopBwdSm80ILi2ELi2EN4cute5tupleIJNS5_1CILi128EEES8_NS7_ILi64EEEEEENS_6half_tEfNS_4arch4Sm80ELb0ELb1ELb1ELb0ELb1ELb0ELb0ELb0ELi2ELi4ELi4ELi4ELb0EEENS1_21CollectiveEpilogueBwdISA_SB_SD_Li256ELb0ELb0ELi2EEENS1_19SingleTileSchedulerILb0ELb0ELb0ELi128EEEEEEEEEvNT_6ParamsE) ;  /* 0xffff72f00a007950 */ /* 0x000fea0003c3ffff */
        .type           $_ZN7cutlass13device_kernelIN5flash19enable_sm80_to_sm89INS1_16FlashAttnBwdSm80INS1_25CollectiveMainloopBwdSm80ILi2ELi2EN4cute5tupleIJNS5_1CILi128EEES8_NS7_ILi64EEEEEENS_6half_tEfNS_4arch4Sm80ELb0ELb1ELb1ELb0ELb1ELb0ELb0ELb0ELi2ELi4ELi4ELi4ELb0EEENS1_21CollectiveEpilogueBwdISA_SB_SD_Li256ELb0ELb0ELi2EEENS1_19SingleTileSchedulerILb0ELb0ELb0ELi128EEEEEEEEEvNT_6ParamsE$_ZN4cute3eso3ESOILb1ELb0EJNS_6LayoutINS_5tupleIJNS3_IJNS_1CILi8EEENS4_ILi1EEEEEENS3_IJNS4_ILi2EEEEEEEEENS3_IJNS3_IJS6_NS4_ILi0EEEEEENS3_IJNS4_ILi8192EEEEEEEEEEENS_10ViewEngineINS_8smem_ptrIPN7cutlass6half_tEEEEEEEC2ERKSG_RKSN_,@function
        .size           $_ZN7cutlass13device_kernelIN5flash19enable_sm80_to_sm89INS1_16FlashAttnBwdSm80INS1_25CollectiveMainloopBwdSm80ILi2ELi2EN4cute5tupleIJNS5_1CILi128EEES8_NS7_ILi64EEEEEENS_6half_tEfNS_4arch4Sm80ELb0ELb1ELb1ELb0ELb1ELb0ELb0ELb0ELi2ELi4ELi4ELi4ELb0EEENS1_21CollectiveEpilogueBwdISA_SB_SD_Li256ELb0ELb0ELi2EEENS1_19SingleTileSchedulerILb0ELb0ELb0ELi128EEEEEEEEEvNT_6ParamsE$_ZN4cute3eso3ESOILb1ELb0EJNS_6LayoutINS_5tupleIJNS3_IJNS_1CILi8EEENS4_ILi1EEEEEENS3_IJNS4_ILi2EEEEEEEEENS3_IJNS3_IJS6_NS4_ILi0EEEEEENS3_IJNS4_ILi8192EEEEEEEEEEENS_10ViewEngineINS_8smem_ptrIPN7cutlass6half_tEEEEEEEC2ERKSG_RKSN_,($_ZN7cutlass13device_kernelIN5flash19enable_sm80_to_sm89INS1_16FlashAttnBwdSm80INS1_25CollectiveMainloopBwdSm80ILi2ELi2EN4cute5tupleIJNS5_1CILi128EEES8_NS7_ILi64EEEEEENS_6half_tEfNS_4arch4Sm80ELb0ELb1ELb1ELb0ELb1ELb0ELb0ELb0ELi2ELi4ELi4ELi4ELb0EEENS1_21CollectiveEpilogueBwdISA_SB_SD_Li256ELb0ELb0ELi2EEENS1_19SingleTileSchedulerILb0ELb0ELb0ELi128EEEEEEEEEvNT_6ParamsE$_ZN4cute3eso3ESOILb1ELb0EJNS_6LayoutINS_5tupleIJNS3_IJNS_1CILi8EEENS4_ILi1EEEEEENS3_IJNS4_ILi2EEEEEEEEENS3_IJNS3_IJS6_NS4_ILi0EEEEEENS3_IJS5_EEEEEEEENS_10ViewEngineIPN7cutlass6half_tEEEEEC2ERKSF_RKSK_ - $_ZN7cutlass13device_kernelIN5flash19enable_sm80_to_sm89INS1_16FlashAttnBwdSm80INS1_25CollectiveMainloopBwdSm80ILi2ELi2EN4cute5tupleIJNS5_1CILi128EEES8_NS7_ILi64EEEEEENS_6half_tEfNS_4arch4Sm80ELb0ELb1ELb1ELb0ELb1ELb0ELb0ELb0ELi2ELi4ELi4ELi4ELb0EEENS1_21CollectiveEpilogueBwdISA_SB_SD_Li256ELb0ELb0ELi2EEENS1_19SingleTileSchedulerILb0ELb0ELb0ELi128EEEEEEEEEvNT_6ParamsE$_ZN4cute3eso3ESOILb1ELb0EJNS_6LayoutINS_5tupleIJNS3_IJNS_1CILi8EEENS4_ILi1EEEEEENS3_IJNS4_ILi2EEEEEEEEENS3_IJNS3_IJS6_NS4_ILi0EEEEEENS3_IJNS4_ILi8192EEEEEEEEEEENS_10ViewEngineINS_8smem_ptrIPN7cutlass6half_tEEEEEEEC2ERKSG_RKSN_)
$_ZN7cutlass13device_kernelIN5flash19enable_sm80_to_sm89INS1_16FlashAttnBwdSm80INS1_25CollectiveMainloopBwdSm80ILi2ELi2EN4cute5tupleIJNS5_1CILi128EEES8_NS7_ILi64EEEEEENS_6half_tEfNS_4arch4Sm80ELb0ELb1ELb1ELb0ELb1ELb0ELb0ELb0ELi2ELi4ELi4ELi4ELb0EEENS1_21CollectiveEpilogueBwdISA_SB_SD_Li256ELb0ELb0ELi2EEENS1_19SingleTileSchedulerILb0ELb0ELb0ELi128EEEEEEEEEvNT_6ParamsE$_ZN4cute3eso3ESOILb1ELb0EJNS_6LayoutINS_5tupleIJNS3_IJNS_1CILi8EEENS4_ILi1EEEEEENS3_IJNS4_ILi2EEEEEEEEENS3_IJNS3_IJS6_NS4_ILi0EEEEEENS3_IJNS4_ILi8192EEEEEEEEEEENS_10ViewEngineINS_8smem_ptrIPN7cutlass6half_tEEEEEEEC2ERKSG_RKSN_:
[----:B------:R-:W-:Y:S01]  /*8d10*/  IADD3 R3, R62, -c[0x0][0x20], RZ ;  /* 0x800008003e037a10 */ /* 0x000fe20007ffe0ff */
[----:B------:R-:W-:Y:S01]  /*8d20*/  IMAD.MOV.U32 R14, RZ, RZ, R2 ;  /* 0x000000ffff0e7224 */ /* 0x000fe200078e0002 */
[----:B------:R-:W-:Y:S01]  /*8d30*/  MOV R15, R11 ;  /* 0x0000000b000f7202 */ /* 0x000fe20000000f00 */
[----:B------:R-:W-:-:S04]  /*8d40*/  IMAD.MOV.U32 R11, RZ, RZ, 0x0 ;  /* 0x00000000ff0b7424 */ /* 0x000fc800078e00ff */
[----:B------:R1:W-:Y:S01]  /*8d50*/  STL.64 [R3], R14 ;  /* 0x0000000e03007387 */ /* 0x0003e20000100a00 */
[----:B------:R-:W-:Y:S05]  /*8d60*/  RET.REL.NODEC R10 `(_ZN7cutlass13device_kernelIN5flash19enable_sm80_to_sm89INS1_16FlashAttnBwdSm80INS1_25CollectiveMainloopBwdSm80ILi2ELi2EN4cute5tupleIJNS5_1CILi128EEES8_NS7_ILi64EEEEEENS_6half_tEfNS_4arch4Sm80ELb0ELb1ELb1ELb0ELb1ELb0ELb0ELb0ELi2ELi4ELi4ELi4ELb0EEENS1_21CollectiveEpilogueBwdISA_SB_SD_Li256ELb0ELb0ELi2EEENS1_19SingleTileSchedulerILb0ELb0ELb0ELi128EEEEEEEEEvNT_6ParamsE) ;  /* 0xffff72900a007950 */ /* 0x000fea0003c3ffff */
        .type           $_ZN7cutlass13device_kernelIN5flash19enable_sm80_to_sm89INS1_16FlashAttnBwdSm80INS1_25CollectiveMainloopBwdSm80ILi2ELi2EN4cute5tupleIJNS5_1CILi128EEES8_NS7_ILi64EEEEEENS_6half_tEfNS_4arch4Sm80ELb0ELb1ELb1ELb0ELb1ELb0ELb0ELb0ELi2ELi4ELi4ELi4ELb0EEENS1_21CollectiveEpilogueBwdISA_SB_SD_Li256ELb0ELb0ELi2EEENS1_19SingleTileSchedulerILb0ELb0ELb0ELi128EEEEEEEEEvNT_6ParamsE$_ZN4cute3eso3ESOILb1ELb0EJNS_6LayoutINS_5tupleIJNS3_IJNS_1CILi8EEENS4_ILi1EEEEEENS3_IJNS4_ILi2EEEEEEEEENS3_IJNS3_IJS6_NS4_ILi0EEEEEENS3_IJS5_EEEEEEEENS_10ViewEngineIPN7cutlass6half_tEEEEEC2ERKSF_RKSK_,@function
        .size           $_ZN7cutlass13device_kernelIN5flash19enable_sm80_to_sm89INS1_16FlashAttnBwdSm80INS1_25CollectiveMainloopBwdSm80ILi2ELi2EN4cute5tupleIJNS5_1CILi128EEES8_NS7_ILi64EEEEEENS_6half_tEfNS_4arch4Sm80ELb0ELb1ELb1ELb0ELb1ELb0ELb0ELb0ELi2ELi4ELi4ELi4ELb0EEENS1_21CollectiveEpilogueBwdISA_SB_SD_Li256ELb0ELb0ELi2EEENS1_19SingleTileSchedulerILb0ELb0ELb0ELi128EEEEEEEEEvNT_6ParamsE$_ZN4cute3eso3ESOILb1ELb0EJNS_6LayoutINS_5tupleIJNS3_IJNS_1CILi8EEENS4_ILi1EEEEEENS3_IJNS4_ILi2EEEEEEEEENS3_IJNS3_IJS6_NS4_ILi0EEEEEENS3_IJS5_EEEEEEEENS_10ViewEngineIPN7cutlass6half_tEEEEEC2ERKSF_RKSK_,($_ZN7cutlass13device_kernelIN5flash19enable_sm80_to_sm89INS1_16FlashAttnBwdSm80INS1_25CollectiveMainloopBwdSm80ILi2ELi2EN4cute5tupleIJNS5_1CILi128EEES8_NS7_ILi64EEEEEENS_6half_tEfNS_4arch4Sm80ELb0ELb1ELb1ELb0ELb1ELb0ELb0ELb0ELi2ELi4ELi4ELi4ELb0EEENS1_21CollectiveEpilogueBwdISA_SB_SD_Li256ELb0ELb0ELi2EEENS1_19SingleTileSchedulerILb0ELb0ELb0ELi128EEEEEEEEEvNT_6ParamsE$_ZN4cute3eso3ESOILb1ELb0EJNS_6LayoutINS_5tupleIJNS3_IJNS_1CILi8EEENS4_ILi1EEEEEENS3_IJNS4_ILi4EEEEEEEEENS3_IJNS3_IJS6_NS4_ILi0EEEEEENS3_IJNS4_ILi2048EEEEEEEEEEENS_10ViewEngineINS_8smem_ptrIPN7cutlass6half_tEEEEEEEC2ERKSG_RKSN_ - $_ZN7cutlass13device_kernelIN5flash19enable_sm80_to_sm89INS1_16FlashAttnBwdSm80INS1_25CollectiveMainloopBwdSm80ILi2ELi2EN4cute5tupleIJNS5_1CILi128EEES8_NS7_ILi64EEEEEENS_6half_tEfNS_4arch4Sm80ELb0ELb1ELb1ELb0ELb1ELb0ELb0ELb0ELi2ELi4ELi4ELi4ELb0EEENS1_21CollectiveEpilogueBwdISA_SB_SD_Li256ELb0ELb0ELi2EEENS1_19SingleTileSchedulerILb0ELb0ELb0ELi128EEEEEEEEEvNT_6ParamsE$_ZN4cute3eso3ESOILb1ELb0EJNS_6LayoutINS_5tupleIJNS3_IJNS_1CILi8EEENS4_ILi1EEEEEENS3_IJNS4_ILi2EEEEEEEEENS3_IJNS3_IJS6_NS4_ILi0EEEEEENS3_IJS5_EEEEEEEENS_10ViewEngineIPN7cutlass6half_tEEEEEC2ERKSF_RKSK_)
$_ZN7cutlass13device_kernelIN5flash19enable_sm80_to_sm89INS1_16FlashAttnBwdSm80INS1_25CollectiveMainloopBwdSm80ILi2ELi2EN4cute5tupleIJNS5_1CILi128EEES8_NS7_ILi64EEEEEENS_6half_tEfNS_4arch4Sm80ELb0ELb1ELb1ELb0ELb1ELb0ELb0ELb0ELi2ELi4ELi4ELi4ELb0EEENS1_21CollectiveEpilogueBwdISA_SB_SD_Li256ELb0ELb0ELi2EEENS1_19SingleTileSchedulerILb0ELb0ELb0ELi128EEEEEEEEEvNT_6ParamsE$_ZN4cute3eso3ESOILb1ELb0EJNS_6LayoutINS_5tupleIJNS3_IJNS_1CILi8EEENS4_ILi1EEEEEENS3_IJNS4_ILi2EEEEEEEEENS3_IJNS3_IJS6_NS4_ILi0EEEEEENS3_IJS5_EEEEEEEENS_10ViewEngineIPN7cutlass6half_tEEEEEC2ERKSF_RKSK_:
[----:B------:R-:W-:Y:S02]  /*8d70*/  IADD3 R38, R81, -c[0x0][0x20], RZ ;  /* 0x8000080051267a10 */ /* 0x000fe40007ffe0ff */
[----:B------:R-:W-:-:S03]  /*8d80*/  MOV R47, 0x0 ;  /* 0x00000000002f7802 */ /* 0x000fc60000000f00 */
[----:B------:R1:W-:Y:S01]  /*8d90*/  STL.64 [R38], R2 ;  /* 0x0000000226007387 */ /* 0x0003e20000100a00 */
[----:B------:R-:W-:Y:S05]  /*8da0*/  RET.REL.NODEC R46 `(_ZN7cutlass13device_kernelIN5flash19enable_sm80_to_sm89INS1_16FlashAttnBwdSm80INS1_25CollectiveMainloopBwdSm80ILi2ELi2EN4cute5tupleIJNS5_1CILi128EEES8_NS7_ILi64EEEEEENS_6half_tEfNS_4arch4Sm80ELb0ELb1ELb1ELb0ELb1ELb0ELb0ELb0ELi2ELi4ELi4ELi4ELb0EEENS1_21CollectiveEpilogueBwdISA_SB_SD_Li256ELb0ELb0ELi2EEENS1_19SingleTileSchedulerILb0ELb0ELb0ELi128EEEEEEEEEvNT_6ParamsE) ;  /* 0xffff72502e007950 */ /* 0x000fea0003c3ffff */
        .type           $_ZN7cutlass13device_kernelIN5flash19enable_sm80_to_sm89INS1_16FlashAttnBwdSm80INS1_25CollectiveMainloopBwdSm80ILi2ELi2EN4cute5tupleIJNS5_1CILi128EEES8_NS7_ILi64EEEEEENS_6half_tEfNS_4arch4Sm80ELb0ELb1ELb1ELb0ELb1ELb0ELb0ELb0ELi2ELi4ELi4ELi4ELb0EEENS1_21CollectiveEpilogueBwdISA_SB_SD_Li256ELb0ELb0ELi2EEENS1_19SingleTileSchedulerILb0ELb0ELb0ELi128EEEEEEEEEvNT_6ParamsE$_ZN4cute3eso3ESOILb1ELb0EJNS_6LayoutINS_5tupleIJNS3_IJNS_1CILi8EEENS4_ILi1EEEEEENS3_IJNS4_ILi4EEEEEEEEENS3_IJNS3_IJS6_NS4_ILi0EEEEEENS3_IJNS4_ILi2048EEEEEEEEEEENS_10ViewEngineINS_8smem_ptrIPN7cutlass6half_tEEEEEEEC2ERKSG_RKSN_,@function
        .size           $_ZN7cutlass13device_kernelIN5flash19enable_sm80_to_sm89INS1_16FlashAttnBwdSm80INS1_25CollectiveMainloopBwdSm80ILi2ELi2EN4cute5tupleIJNS5_1CILi128EEES8_NS7_ILi64EEEEEENS_6half_tEfNS_4arch4Sm80ELb0ELb1ELb1ELb0ELb1ELb0ELb0ELb0ELi2ELi4ELi4ELi4ELb0EEENS1_21CollectiveEpilogueBwdISA_SB_SD_Li256ELb0ELb0ELi2EEENS1_19SingleTileSchedulerILb0ELb0ELb0ELi128EEEEEEEEEvNT_6ParamsE$_ZN4cute3eso3ESOILb1ELb0EJNS_6LayoutINS_5tupleIJNS3_IJNS_1CILi8EEENS4_ILi1EEEEEENS3_IJNS4_ILi4EEEEEEEEENS3_IJNS3_IJS6_NS4_ILi0EEEEEENS3_IJNS4_ILi2048EEEEEEEEEEENS_10ViewEngineINS_8smem_ptrIPN7cutlass6half_tEEEEEEEC2ERKSG_RKSN_,($_ZN7cutlass13device_kernelIN5flash19enable_sm80_to_sm89INS1_16FlashAttnBwdSm80INS1_25CollectiveMainloopBwdSm80ILi2ELi2EN4cute5tupleIJNS5_1CILi128EEES8_NS7_ILi64EEEEEENS_6half_tEfNS_4arch4Sm80ELb0ELb1ELb1ELb0ELb1ELb0ELb0ELb0ELi2ELi4ELi4ELi4ELb0EEENS1_21CollectiveEpilogueBwdISA_SB_SD_Li256ELb0ELb0ELi2EEENS1_19SingleTileSchedulerILb0ELb0ELb0ELi128EEEEEEEEEvNT_6ParamsE$_ZN4cute3eso3ESOILb1ELb0EJNS_6LayoutINS_5tupleIJNS3_IJNS_1CILi8EEENS4_ILi1EEEEEENS3_IJNS4_ILi4EEEEEEEEENS3_IJNS3_IJS6_NS4_ILi0EEEEEENS3_IJS5_EEEEEEEENS_10ViewEngineIPN7cutlass6half_tEEEEEC2ERKSF_RKSK_ - $_ZN7cutlass13device_kernelIN5flash19enable_sm80_to_sm89INS1_16FlashAttnBwdSm80INS1_25CollectiveMainloopBwdSm80ILi2ELi2EN4cute5tupleIJNS5_1CILi128EEES8_NS7_ILi64EEEEEENS_6half_tEfNS_4arch4Sm80ELb0ELb1ELb1ELb0ELb1ELb0ELb0ELb0ELi2ELi4ELi4ELi4ELb0EEENS1_21CollectiveEpilogueBwdISA_SB_SD_Li256ELb0ELb0ELi2EEENS1_19SingleTileSchedulerILb0ELb0ELb0ELi128EEEEEEEEEvNT_6ParamsE$_ZN4cute3eso3ESOILb1ELb0EJNS_6LayoutINS_5tupleIJNS3_IJNS_1CILi8EEENS4_ILi1EEEEEENS3_IJNS4_ILi4EEEEEEEEENS3_IJNS3_IJS6_NS4_ILi0EEEEEENS3_IJNS4_ILi2048EEEEEEEEEEENS_10ViewEngineINS_8smem_ptrIPN7cutlass6half_tEEEEEEEC2ERKSG_RKSN_)
$_ZN7cutlass13device_kernelIN5flash19enable_sm80_to_sm89INS1_16FlashAttnBwdSm80INS1_25CollectiveMainloopBwdSm80ILi2ELi2EN4cute5tupleIJNS5_1CILi128EEES8_NS7_ILi64EEEEEENS_6half_tEfNS_4arch4Sm80ELb0ELb1ELb1ELb0ELb1ELb0ELb0ELb0ELi2ELi4ELi4ELi4ELb0EEENS1_21CollectiveEpilogueBwdISA_SB_SD_Li256ELb0ELb0ELi2EEENS1_19SingleTileSchedulerILb0ELb0ELb0ELi128EEEEEEEEEvNT_6ParamsE$_ZN4cute3eso3ESOILb1ELb0EJNS_6LayoutINS_5tupleIJNS3_IJNS_1CILi8EEENS4_ILi1EEEEEENS3_IJNS4_ILi4EEEEEEEEENS3_IJNS3_IJS6_NS4_ILi0EEEEEENS3_IJNS4_ILi2048EEEEEEEEEEENS_10ViewEngineINS_8smem_ptrIPN7cutlass6half_tEEEEEEEC2ERKSG_RKSN_:
[----:B------:R-:W-:Y:S01]  /*8db0*/  IADD3 R13, R62, -c[0x0][0x20], RZ ;  /* 0x800008003e0d7a10 */ /* 0x000fe20007ffe0ff */
[----:B------:R-:W-:Y:S01]  /*8dc0*/  IMAD.MOV.U32 R16, RZ, RZ, R12 ;  /* 0x000000ffff107224 */ /* 0x000fe200078e000c */
[----:B------:R-:W-:Y:S01]  /*8dd0*/  MOV R17, R15 ;  /* 0x0000000f00117202 */ /* 0x000fe20000000f00 */
[----:B------:R-:W-:-:S04]  /*8de0*/  IMAD.MOV.U32 R15, RZ, RZ, 0x0 ;  /* 0x00000000ff0f7424 */ /* 0x000fc800078e00ff */
[----:B------:R1:W-:Y:S01]  /*8df0*/  STL.64 [R13], R16 ;  /* 0x000000100d007387 */ /* 0x0003e20000100a00 */
[----:B------:R-:W-:Y:S05]  /*8e00*/  RET.REL.NODEC R14 `(_ZN7cutlass13device_kernelIN5flash19enable_sm80_to_sm89INS1_16FlashAttnBwdSm80INS1_25CollectiveMainloopBwdSm80ILi2ELi2EN4cute5tupleIJNS5_1CILi128EEES8_NS7_ILi64EEEEEENS_6half_tEfNS_4arch4Sm80ELb0ELb1ELb1ELb0ELb1ELb0ELb0ELb0ELi2ELi4ELi4ELi4ELb0EEENS1_21CollectiveEpilogueBwdISA_SB_SD_Li256ELb0ELb0ELi2EEENS1_19SingleTileSchedulerILb0ELb0ELb0ELi128EEEEEEEEEvNT_6ParamsE) ;  /* 0xffff71f00e007950 */ /* 0x000fea0003c3ffff */
        .type           $_ZN7cutlass13device_kernelIN5flash19enable_sm80_to_sm89INS1_16FlashAttnBwdSm80INS1_25CollectiveMainloopBwdSm80ILi2ELi2EN4cute5tupleIJNS5_1CILi128EEES8_NS7_ILi64EEEEEENS_6half_tEfNS_4arch4Sm80ELb0ELb1ELb1ELb0ELb1ELb0ELb0ELb0ELi2ELi4ELi4ELi4ELb0EEENS1_21CollectiveEpilogueBwdISA_SB_SD_Li256ELb0ELb0ELi2EEENS1_19SingleTileSchedulerILb0ELb0ELb0ELi128EEEEEEEEEvNT_6ParamsE$_ZN4cute3eso3ESOILb1ELb0EJNS_6LayoutINS_5tupleIJNS3_IJNS_1CILi8EEENS4_ILi1EEEEEENS3_IJNS4_ILi4EEEEEEEEENS3_IJNS3_IJS6_NS4_ILi0EEEEEENS3_IJS5_EEEEEEEENS_10ViewEngineIPN7cutlass6half_tEEEEEC2ERKSF_RKSK_,@function
        .size           $_ZN7cutlass13device_kernelIN5flash19enable_sm80_to_sm89INS1_16FlashAttnBwdSm80INS1_25CollectiveMainloopBwdSm80ILi2ELi2EN4cute5tupleIJNS5_1CILi128EEES8_NS7_ILi64EEEEEENS_6half_tEfNS_4arch4Sm80ELb0ELb1ELb1ELb0ELb1ELb0ELb0ELb0ELi2ELi4ELi4ELi4ELb0EEENS1_21CollectiveEpilogueBwdISA_SB_SD_Li256ELb0ELb0ELi2EEENS1_19SingleTileSchedulerILb0ELb0ELb0ELi128EEEEEEEEEvNT_6ParamsE$_ZN4cute3eso3ESOILb1ELb0EJNS_6LayoutINS_5tupleIJNS3_IJNS_1CILi8EEENS4_ILi1EEEEEENS3_IJNS4_ILi4EEEEEEEEENS3_IJNS3_IJS6_NS4_ILi0EEEEEENS3_IJS5_EEEEEEEENS_10ViewEngineIPN7cutlass6half_tEEEEEC2ERKSF_RKSK_,($_ZN7cutlass13device_kernelIN5flash19enable_sm80_to_sm89INS1_16FlashAttnBwdSm80INS1_25CollectiveMainloopBwdSm80ILi2ELi2EN4cute5tupleIJNS5_1CILi128EEES8_NS7_ILi64EEEEEENS_6half_tEfNS_4arch4Sm80ELb0ELb1ELb1ELb0ELb1ELb0ELb0ELb0ELi2ELi4ELi4ELi4ELb0EEENS1_21CollectiveEpilogueBwdISA_SB_SD_Li256ELb0ELb0ELi2EEENS1_19SingleTileSchedulerILb0ELb0ELb0ELi128EEEEEEEEEvNT_6ParamsE$_ZN4cute3eso3ESOILb1ELb0EJNS_6LayoutINS_5tupleIJNS3_IJNS_1CILi8EEENS4_ILi1EEEEEENS4_ILi2EEEEEENS3_IJNS3_IJS6_NS4_ILi0EEEEEENS4_ILi4096EEEEEEEENS_10ViewEngineINS_8smem_ptrIPN7cutlass6half_tEEEEEEEC2ERKSE_RKSL_ - $_ZN7cutlass13device_kernelIN5flash19enable_sm80_to_sm89INS1_16FlashAttnBwdSm80INS1_25CollectiveMainloopBwdSm80ILi2ELi2EN4cute5tupleIJNS5_1CILi128EEES8_NS7_ILi64EEEEEENS_6half_tEfNS_4arch4Sm80ELb0ELb1ELb1ELb0ELb1ELb0ELb0ELb0ELi2ELi4ELi4ELi4ELb0EEENS1_21CollectiveEpilogueBwdISA_SB_SD_Li256ELb0ELb0ELi2EEENS1_19SingleTileSchedulerILb0ELb0ELb0ELi128EEEEEEEEEvNT_6ParamsE$_ZN4cute3eso3ESOILb1ELb0EJNS_6LayoutINS_5tupleIJNS3_IJNS_1CILi8EEENS4_ILi1EEEEEENS3_IJNS4_ILi4EEEEEEEEENS3_IJNS3_IJS6_NS4_ILi0EEEEEENS3_IJS5_EEEEEEEENS_10ViewEngineIPN7cutlass6half_tEEEEEC2ERKSF_RKSK_)
$_ZN7cutlass13device_kernelIN5flash19enable_sm80_to_sm89INS1_16FlashAttnBwdSm80INS1_25CollectiveMainloopBwdSm80ILi2ELi2EN4cute5tupleIJNS5_1CILi128EEES8_NS7_ILi64EEEEEENS_6half_tEfNS_4arch4Sm80ELb0ELb1ELb1ELb0ELb1ELb0ELb0ELb0ELi2ELi4ELi4ELi4ELb0EEENS1_21CollectiveEpilogueBwdISA_SB_SD_Li256ELb0ELb0ELi2EEENS1_19SingleTileSchedulerILb0ELb0ELb0ELi128EEEEEEEEEvNT_6ParamsE$_ZN4cute3eso3ESOILb1ELb0EJNS_6LayoutINS_5tupleIJNS3_IJNS_1CILi8EEENS4_ILi1EEEEEENS3_IJNS4_ILi4EEEEEEEEENS3_IJNS3_IJS6_NS4_ILi0EEEEEENS3_IJS5_EEEEEEEENS_10ViewEngineIPN7cutlass6half_tEEEEEC2ERKSF_RKSK_:
[----:B------:R-:W-:Y:S01]  /*8e10*/  IADD3 R3, R62, -c[0x0][0x20], RZ ;  /* 0x800008003e037a10 */ /* 0x000fe20007ffe0ff */
[----:B------:R-:W-:Y:S01]  /*8e20*/  IMAD.MOV.U32 R14, RZ, RZ, R2 ;  /* 0x000000ffff0e7224 */ /* 0x000fe200078e0002 */
[----:B------:R-:W-:Y:S01]  /*8e30*/  MOV R15, R13 ;  /* 0x0000000d000f7202 */ /* 0x000fe20000000f00 */
[----:B------:R-:W-:-:S04]  /*8e40*/  IMAD.MOV.U32 R13, RZ, RZ, 0x0 ;  /* 0x00000000ff0d7424 */ /* 0x000fc800078e00ff */
[----:B------:R1:W-:Y:S01]  /*8e50*/  STL.64 [R3], R14 ;  /* 0x0000000e03007387 */ /* 0x0003e20000100a00 */
[----:B------:R-:W-:Y:S05]  /*8e60*/  RET.REL.NODEC R12 `(_ZN7cutlass13device_kernelIN5flash19enable_sm80_to_sm89INS1_16FlashAttnBwdSm80INS1_25CollectiveMainloopBwdSm80ILi2ELi2EN4cute5tupleIJNS5_1CILi128EEES8_NS7_ILi64EEEEEENS_6half_tEfNS_4arch4Sm80ELb0ELb1ELb1ELb0ELb1ELb0ELb0ELb0ELi2ELi4ELi4ELi4ELb0EEENS1_21CollectiveEpilogueBwdISA_SB_SD_Li256ELb0ELb0ELi2EEENS1_19SingleTileSchedulerILb0ELb0ELb0ELi128EEEEEEEEEvNT_6ParamsE) ;  /* 0xffff71900c007950 */ /* 0x000fea0003c3ffff */
        .type           $_ZN7cutlass13device_kernelIN5flash19enable_sm80_to_sm89INS1_16FlashAttnBwdSm80INS1_25CollectiveMainloopBwdSm80ILi2ELi2EN4cute5tupleIJNS5_1CILi128EEES8_NS7_ILi64EEEEEENS_6half_tEfNS_4arch4Sm80ELb0ELb1ELb1ELb0ELb1ELb0ELb0ELb0ELi2ELi4ELi4ELi4ELb0EEENS1_21CollectiveEpilogueBwdISA_SB_SD_Li256ELb0ELb0ELi2EEENS1_19SingleTileSchedulerILb0ELb0ELb0ELi128EEEEEEEEEvNT_6ParamsE$_ZN4cute3eso3ESOILb1ELb0EJNS_6LayoutINS_5tupleIJNS3_IJNS_1CILi8EEENS4_ILi1EEEEEENS4_ILi2EEEEEENS3_IJNS3_IJS6_NS4_ILi0EEEEEENS4_ILi4096EEEEEEEENS_10ViewEngineINS_8smem_ptrIPN7cutlass6half_tEEEEEEEC2ERKSE_RKSL_,@function
        .size           $_ZN7cutlass13device_kernelIN5flash19enable_sm80_to_sm89INS1_16FlashAttnBwdSm80INS1_25CollectiveMainloopBwdSm80ILi2ELi2EN4cute5tupleIJNS5_1CILi128EEES8_NS7_ILi64EEEEEENS_6half_tEfNS_4arch4Sm80ELb0ELb1ELb1ELb0ELb1ELb0ELb0ELb0ELi2ELi4ELi4ELi4ELb0EEENS1_21CollectiveEpilogueBwdISA_SB_SD_Li256ELb0ELb0ELi2EEENS1_19SingleTileSchedulerILb0ELb0ELb0ELi128EEEEEEEEEvNT_6ParamsE$_ZN4cute3eso3ESOILb1ELb0EJNS_6LayoutINS_5tupleIJNS3_IJNS_1CILi8EEENS4_ILi1EEEEEENS4_ILi2EEEEEENS3_IJNS3_IJS6_NS4_ILi0EEEEEENS4_ILi4096EEEEEEEENS_10ViewEngineINS_8smem_ptrIPN7cutlass6half_tEEEEEEEC2ERKSE_RKSL_,($_ZN7cutlass13device_kernelIN5flash19enable_sm80_to_sm89INS1_16FlashAttnBwdSm80INS1_25CollectiveMainloopBwdSm80ILi2ELi2EN4cute5tupleIJNS5_1CILi128EEES8_NS7_ILi64EEEEEENS_6half_tEfNS_4arch4Sm80ELb0ELb1ELb1ELb0ELb1ELb0ELb0ELb0ELi2ELi4ELi4ELi4ELb0EEENS1_21CollectiveEpilogueBwdISA_SB_SD_Li256ELb0ELb0ELi2EEENS1_19SingleTileSchedulerILb0ELb0ELb0ELi128EEEEEEEEEvNT_6ParamsE$_ZN4cute3eso3ESOILb1ELb0EJNS_6LayoutINS_5tupleIJNS3_IJNS_1CILi8EEENS4_ILi1EEEEEENS4_ILi2EEEEEENS3_IJNS3_IJS6_NS4_ILi0EEEEEENS4_ILi4096EEEEEEEEiEEC2ERKSE_RKi - $_ZN7cutlass13device_kernelIN5flash19enable_sm80_to_sm89INS1_16FlashAttnBwdSm80INS1_25CollectiveMainloopBwdSm80ILi2ELi2EN4cute5tupleIJNS5_1CILi128EEES8_NS7_ILi64EEEEEENS_6half_tEfNS_4arch4Sm80ELb0ELb1ELb1ELb0ELb1ELb0ELb0ELb0ELi2ELi4ELi4ELi4ELb0EEENS1_21CollectiveEpilogueBwdISA_SB_SD_Li256ELb0ELb0ELi2EEENS1_19SingleTileSchedulerILb0ELb0ELb0ELi128EEEEEEEEEvNT_6ParamsE$_ZN4cute3eso3ESOILb1ELb0EJNS_6LayoutINS_5tupleIJNS3_IJNS_1CILi8EEENS4_ILi1EEEEEENS4_ILi2EEEEEENS3_IJNS3_IJS6_NS4_ILi0EEEEEENS4_ILi4096EEEEEEEENS_10ViewEngineINS_8smem_ptrIPN7cutlass6half_tEEEEEEEC2ERKSE_RKSL_)
$_ZN7cutlass13device_kernelIN5flash19enable_sm80_to_sm89INS1_16FlashAttnBwdSm80INS1_25CollectiveMainloopBwdSm80ILi2ELi2EN4cute5tupleIJNS5_1CILi128EEES8_NS7_ILi64EEEEEENS_6half_tEfNS_4arch4Sm80ELb0ELb1ELb1ELb0ELb1ELb0ELb0ELb0ELi2ELi4ELi4ELi4ELb0EEENS1_21CollectiveEpilogueBwdISA_SB_SD_Li256ELb0ELb0ELi2EEENS1_19SingleTileSchedulerILb0ELb0ELb0ELi128EEEEEEEEEvNT_6ParamsE$_ZN4cute3eso3ESOILb1ELb0EJNS_6LayoutINS_5tupleIJNS3_IJNS_1CILi8EEENS4_ILi1EEEEEENS4_ILi2EEEEEENS3_IJNS3_IJS6_NS4_ILi0EEEEEENS4_ILi4096EEEEEEEENS_10ViewEngineINS_8smem_ptrIPN7cutlass6half_tEEEEEEEC2ERKSE_RKSL_:
[----:B------:R-:W-:Y:S02]  /*8e70*/  IADD3 R36, R81, -c[0x0][0x20], RZ ;  /* 0x8000080051247a10 */ /* 0x000fe40007ffe0ff */
[----:B------:R-:W-:-:S03]  /*8e80*/  MOV R39, 0x0 ;  /* 0x0000000000277802 */ /* 0x000fc60000000f00 */
[----:B------:R1:W-:Y:S01]  /*8e90*/  STL.64 [R36], R2 ;  /* 0x0000000224007387 */ /* 0x0003e20000100a00 */
[----:B------:R-:W-:Y:S05]  /*8ea0*/  RET.REL.NODEC R38 `(_ZN7cutlass13device_kernelIN5flash19enable_sm80_to_sm89INS1_16FlashAttnBwdSm80INS1_25CollectiveMainloopBwdSm80ILi2ELi2EN4cute5tupleIJNS5_1CILi128EEES8_NS7_ILi64EEEEEENS_6half_tEfNS_4arch4Sm80ELb0ELb1ELb1ELb0ELb1ELb0ELb0ELb0ELi2ELi4ELi4ELi4ELb0EEENS1_21CollectiveEpilogueBwdISA_SB_SD_Li256ELb0ELb0ELi2EEENS1_19SingleTileSchedulerILb0ELb0ELb0ELi128EEEEEEEEEvNT_6ParamsE) ;  /* 0xffff715026007950 */ /* 0x000fea0003c3ffff */
        .type           $_ZN7cutlass13device_kernelIN5flash19enable_sm80_to_sm89INS1_16FlashAttnBwdSm80INS1_25CollectiveMainloopBwdSm80ILi2ELi2EN4cute5tupleIJNS5_1CILi128EEES8_NS7_ILi64EEEEEENS_6half_tEfNS_4arch4Sm80ELb0ELb1ELb1ELb0ELb1ELb0ELb0ELb0ELi2ELi4ELi4ELi4ELb0EEENS1_21CollectiveEpilogueBwdISA_SB_SD_Li256ELb0ELb0ELi2EEENS1_19SingleTileSchedulerILb0ELb0ELb0ELi128EEEEEEEEEvNT_6ParamsE$_ZN4cute3eso3ESOILb1ELb0EJNS_6LayoutINS_5tupleIJNS3_IJNS_1CILi8EEENS4_ILi1EEEEEENS4_ILi2EEEEEENS3_IJNS3_IJS6_NS4_ILi0EEEEEENS4_ILi4096EEEEEEEEiEEC2ERKSE_RKi,@function
        .size           $_ZN7cutlass13device_kernelIN5flash19enable_sm80_to_sm89INS1_16FlashAttnBwdSm80INS1_25CollectiveMainloopBwdSm80ILi2ELi2EN4cute5tupleIJNS5_1CILi128EEES8_NS7_ILi64EEEEEENS_6half_tEfNS_4arch4Sm80ELb0ELb1ELb1ELb0ELb1ELb0ELb0ELb0ELi2ELi4ELi4ELi4ELb0EEENS1_21CollectiveEpilogueBwdISA_SB_SD_Li256ELb0ELb0ELi2EEENS1_19SingleTileSchedulerILb0ELb0ELb0ELi128EEEEEEEEEvNT_6ParamsE$_ZN4cute3eso3ESOILb1ELb0EJNS_6LayoutINS_5tupleIJNS3_IJNS_1CILi8EEENS4_ILi1EEEEEENS4_ILi2EEEEEENS3_IJNS3_IJS6_NS4_ILi0EEEEEENS4_ILi4096EEEEEEEEiEEC2ERKSE_RKi,($_ZN7cutlass13device_kernelIN5flash19enable_sm80_to_sm89INS1_16FlashAttnBwdSm80INS1_25CollectiveMainloopBwdSm80ILi2ELi2EN4cute5tupleIJNS5_1CILi128EEES8_NS7_ILi64EEEEEENS_6half_tEfNS_4arch4Sm80ELb0ELb1ELb1ELb0ELb1ELb0ELb0ELb0ELi2ELi4ELi4ELi4ELb0EEENS1_21CollectiveEpilogueBwdISA_SB_SD_Li256ELb0ELb0ELi2EEENS1_19SingleTileSchedulerILb0ELb0ELb0ELi128EEEEEEEEEvNT_6ParamsE$_ZN4cute3eso3ESOILb1ELb0EJNS_6LayoutINS_5tupleIJNS3_IJNS_1CILi8EEENS4_ILi1EEEEEENS4_ILi2EEEEEENS3_IJNS3_IJS6_NS4_ILi0EEEEEENS4_ILi64EEEEEEEENS_10ViewEngineIPN7cutlass6half_tEEEEEC2ERKSE_RKSJ_ - $_ZN7cutlass13device_kernelIN5flash19enable_sm80_to_sm89INS1_16FlashAttnBwdSm80INS1_25CollectiveMainloopBwdSm80ILi2ELi2EN4cute5tupleIJNS5_1CILi128EEES8_NS7_ILi64EEEEEENS_6half_tEfNS_4arch4Sm80ELb0ELb1ELb1ELb0ELb1ELb0ELb0ELb0ELi2ELi4ELi4ELi4ELb0EEENS1_21CollectiveEpilogueBwdISA_SB_SD_Li256ELb0ELb0ELi2EEENS1_19SingleTileSchedulerILb0ELb0ELb0ELi128EEEEEEEEEvNT_6ParamsE$_ZN4cute3eso3ESOILb1ELb0EJNS_6LayoutINS_5tupleIJNS3_IJNS_1CILi8EEENS4_ILi1EEEEEENS4_ILi2EEEEEENS3_IJNS3_IJS6_NS4_ILi0EEEEEENS4_ILi4096EEEEEEEEiEEC2ERKSE_RKi)
$_ZN7cutlass13device_kernelIN5flash19enable_sm80_to_sm89INS1_16FlashAttnBwdSm80INS1_25CollectiveMainloopBwdSm80ILi2ELi2EN4cute5tupleIJNS5_1CILi128EEES8_NS7_ILi64EEEEEENS_6half_tEfNS_4arch4Sm80ELb0ELb1ELb1ELb0ELb1ELb0ELb0ELb0ELi2ELi4ELi4ELi4ELb0EEENS1_21CollectiveEpilogueBwdISA_SB_SD_Li256ELb0ELb0ELi2EEENS1_19SingleTileSchedulerILb0ELb0ELb0ELi128EEEEEEEEEvNT_6ParamsE$_ZN4cute3eso3ESOILb1ELb0EJNS_6LayoutINS_5tupleIJNS3_IJNS_1CILi8EEENS4_ILi1EEEEEENS4_ILi2EEEEEENS3_IJNS3_IJS6_NS4_ILi0EEEEEENS4_ILi4096EEEEEEEEiEEC2ERKSE_RKi:
[----:B------:R-:W-:Y:S02]  /*8eb0*/  IADD3 R2, R81, -c[0x0][0x20], RZ ;  /* 0x8000080051027a10 */ /* 0x000fe40007ffe0ff */
[----:B------:R-:W-:-:S03]  /*8ec0*/  MOV R37, 0x0 ;  /* 0x0000000000257802 */ /* 0x000fc60000000f00 */
[----:B------:R1:W-:Y:S01]  /*8ed0*/  STL [R2], R3 ;  /* 0x0000000302007387 */ /* 0x0003e20000100800 */
[----:B------:R-:W-:Y:S05]  /*8ee0*/  RET.REL.NODEC R36 `(_ZN7cutlass13device_kernelIN5flash19enable_sm80_to_sm89INS1_16FlashAttnBwdSm80INS1_25CollectiveMainloopBwdSm80ILi2ELi2EN4cute5tupleIJNS5_1CILi128EEES8_NS7_ILi64EEEEEENS_6half_tEfNS_4arch4Sm80ELb0ELb1ELb1ELb0ELb1ELb0ELb0ELb0ELi2ELi4ELi4ELi4ELb0EEENS1_21CollectiveEpilogueBwdISA_SB_SD_Li256ELb0ELb0ELi2EEENS1_19SingleTileSchedulerILb0ELb0ELb0ELi128EEEEEEEEEvNT_6ParamsE) ;  /* 0xffff711024007950 */ /* 0x000fea0003c3ffff */
        .type           $_ZN7cutlass13device_kernelIN5flash19enable_sm80_to_sm89INS1_16FlashAttnBwdSm80INS1_25CollectiveMainloopBwdSm80ILi2ELi2EN4cute5tupleIJNS5_1CILi128EEES8_NS7_ILi64EEEEEENS_6half_tEfNS_4arch4Sm80ELb0ELb1ELb1ELb0ELb1ELb0ELb0ELb0ELi2ELi4ELi4ELi4ELb0EEENS1_21CollectiveEpilogueBwdISA_SB_SD_Li256ELb0ELb0ELi2EEENS1_19SingleTileSchedulerILb0ELb0ELb0ELi128EEEEEEEEEvNT_6ParamsE$_ZN4cute3eso3ESOILb1ELb0EJNS_6LayoutINS_5tupleIJNS3_IJNS_1CILi8EEENS4_ILi1EEEEEENS4_ILi2EEEEEENS3_IJNS3_IJS6_NS4_ILi0EEEEEENS4_ILi64EEEEEEEENS_10ViewEngineIPN7cutlass6half_tEEEEEC2ERKSE_RKSJ_,@function
        .size           $_ZN7cutlass13device_kernelIN5flash19enable_sm80_to_sm89INS1_16FlashAttnBwdSm80INS1_25CollectiveMainloopBwdSm80ILi2ELi2EN4cute5tupleIJNS5_1CILi128EEES8_NS7_ILi64EEEEEENS_6half_tEfNS_4arch4Sm80ELb0ELb1ELb1ELb0ELb1ELb0ELb0ELb0ELi2ELi4ELi4ELi4ELb0EEENS1_21CollectiveEpilogueBwdISA_SB_SD_Li256ELb0ELb0ELi2EEENS1_19SingleTileSchedulerILb0ELb0ELb0ELi128EEEEEEEEEvNT_6ParamsE$_ZN4cute3eso3ESOILb1ELb0EJNS_6LayoutINS_5tupleIJNS3_IJNS_1CILi8EEENS4_ILi1EEEEEENS4_ILi2EEEEEENS3_IJNS3_IJS6_NS4_ILi0EEEEEENS4_ILi64EEEEEEEENS_10ViewEngineIPN7cutlass6half_tEEEEEC2ERKSE_RKSJ_,($_ZN7cutlass13device_kernelIN5flash19enable_sm80_to_sm89INS1_16FlashAttnBwdSm80INS1_25CollectiveMainloopBwdSm80ILi2ELi2EN4cute5tupleIJNS5_1CILi128EEES8_NS7_ILi64EEEEEENS_6half_tEfNS_4arch4Sm80ELb0ELb1ELb1ELb0ELb1ELb0ELb0ELb0ELi2ELi4ELi4ELi4ELb0EEENS1_21CollectiveEpilogueBwdISA_SB_SD_Li256ELb0ELb0ELi2EEENS1_19SingleTileSchedulerILb0ELb0ELb0ELi128EEEEEEEEEvNT_6ParamsE$_ZN4cute3eso3ESOILb1ELb0EJNS_6LayoutINS_5tupleIJNS3_IJNS_1CILi8EEENS4_ILi1EEEEEENS4_ILi2EEEEEENS3_IJNS3_IJS6_NS4_ILi0EEEEEENS4_ILi64EEEEEEEEiEEC2ERKSE_RKi - $_ZN7cutlass13device_kernelIN5flash19enable_sm80_to_sm89INS1_16FlashAttnBwdSm80INS1_25CollectiveMainloopBwdSm80ILi2ELi2EN4cute5tupleIJNS5_1CILi128EEES8_NS7_ILi64EEEEEENS_6half_tEfNS_4arch4Sm80ELb0ELb1ELb1ELb0ELb1ELb0ELb0ELb0ELi2ELi4ELi4ELi4ELb0EEENS1_21CollectiveEpilogueBwdISA_SB_SD_Li256ELb0ELb0ELi2EEENS1_19SingleTileSchedulerILb0ELb0ELb0ELi128EEEEEEEEEvNT_6ParamsE$_ZN4cute3eso3ESOILb1ELb0EJNS_6LayoutINS_5tupleIJNS3_IJNS_1CILi8EEENS4_ILi1EEEEEENS4_ILi2EEEEEENS3_IJNS3_IJS6_NS4_ILi0EEEEEENS4_ILi64EEEEEEEENS_10ViewEngineIPN7cutlass6half_tEEEEEC2ERKSE_RKSJ_)
$_ZN7cutlass13device_kernelIN5flash19enable_sm80_to_sm89INS1_16FlashAttnBwdSm80INS1_25CollectiveMainloopBwdSm80ILi2ELi2EN4cute5tupleIJNS5_1CILi128EEES8_NS7_ILi64EEEEEENS_6half_tEfNS_4arch4Sm80ELb0ELb1ELb1ELb0ELb1ELb0ELb0ELb0ELi2ELi4ELi4ELi4ELb0EEENS1_21CollectiveEpilogueBwdISA_SB_SD_Li256ELb0ELb0ELi2EEENS1_19SingleTileSchedulerILb0ELb0ELb0ELi128EEEEEEEEEvNT_6ParamsE$_ZN4cute3eso3ESOILb1ELb0EJNS_6LayoutINS_5tupleIJNS3_IJNS_1CILi8EEENS4_ILi1EEEEEENS4_ILi2EEEEEENS3_IJNS3_IJS6_NS4_ILi0EEEEEENS4_ILi64EEEEEEEENS_10ViewEngineIPN7cutlass6half_tEEEEEC2ERKSE_RKSJ_:
[----:B------:R-:W-:Y:S01]  /*8ef0*/  IADD3 R10, R62, -c[0x0][0x20], RZ ;  /* 0x800008003e0a7a10 */ /* 0x000fe20007ffe0ff */
[----:B------:R-:W-:Y:S01]  /*8f00*/  IMAD.MOV.U32 R15, RZ, RZ, R11 ;  /* 0x000000ffff0f7224 */ /* 0x000fe200078e000b */
[----:B------:R-:W-:-:S04]  /*8f10*/  MOV R13, 0x0 ;  /* 0x00000000000d7802 */ /* 0x000fc80000000f00 */
[----:B------:R1:W-:Y:S01]  /*8f20*/  STL.64 [R10], R14 ;  /* 0x0000000e0a007387 */ /* 0x0003e20000100a00 */
[----:B------:R-:W-:Y:S05]  /*8f30*/  RET.REL.NODEC R12 `(_ZN7cutlass13device_kernelIN5flash19enable_sm80_to_sm89INS1_16FlashAttnBwdSm80INS1_25CollectiveMainloopBwdSm80ILi2ELi2EN4cute5tupleIJNS5_1CILi128EEES8_NS7_ILi64EEEEEENS_6half_tEfNS_4arch4Sm80ELb0ELb1ELb1ELb0ELb1ELb0ELb0ELb0ELi2ELi4ELi4ELi4ELb0EEENS1_21CollectiveEpilogueBwdISA_SB_SD_Li256ELb0ELb0ELi2EEENS1_19SingleTileSchedulerILb0ELb0ELb0ELi128EEEEEEEEEvNT_6ParamsE) ;  /* 0xffff70c00c007950 */ /* 0x000fea0003c3ffff */
        .type           $_ZN7cutlass13device_kernelIN5flash19enable_sm80_to_sm89INS1_16FlashAttnBwdSm80INS1_25CollectiveMainloopBwdSm80ILi2ELi2EN4cute5tupleIJNS5_1CILi128EEES8_NS7_ILi64EEEEEENS_6half_tEfNS_4arch4Sm80ELb0ELb1ELb1ELb0ELb1ELb0ELb0ELb0ELi2ELi4ELi4ELi4ELb0EEENS1_21CollectiveEpilogueBwdISA_SB_SD_Li256ELb0ELb0ELi2EEENS1_19SingleTileSchedulerILb0ELb0ELb0ELi128EEEEEEEEEvNT_6ParamsE$_ZN4cute3eso3ESOILb1ELb0EJNS_6LayoutINS_5tupleIJNS3_IJNS_1CILi8EEENS4_ILi1EEEEEENS4_ILi2EEEEEENS3_IJNS3_IJS6_NS4_ILi0EEEEEENS4_ILi64EEEEEEEEiEEC2ERKSE_RKi,@function
        .size           $_ZN7cutlass13device_kernelIN5flash19enable_sm80_to_sm89INS1_16FlashAttnBwdSm80INS1_25CollectiveMainloopBwdSm80ILi2ELi2EN4cute5tupleIJNS5_1CILi128EEES8_NS7_ILi64EEEEEENS_6half_tEfNS_4arch4Sm80ELb0ELb1ELb1ELb0ELb1ELb0ELb0ELb0ELi2ELi4ELi4ELi4ELb0EEENS1_21CollectiveEpilogueBwdISA_SB_SD_Li256ELb0ELb0ELi2EEENS1_19SingleTileSchedulerILb0ELb0ELb0ELi128EEEEEEEEEvNT_6ParamsE$_ZN4cute3eso3ESOILb1ELb0EJNS_6LayoutINS_5tupleIJNS3_IJNS_1CILi8EEENS4_ILi1EEEEEENS4_ILi2EEEEEENS3_IJNS3_IJS6_NS4_ILi0EEEEEENS4_ILi64EEEEEEEEiEEC2ERKSE_RKi,($_ZN7cutlass13device_kernelIN5flash19enable_sm80_to_sm89INS1_16FlashAttnBwdSm80INS1_25CollectiveMainloopBwdSm80ILi2ELi2EN4cute5tupleIJNS5_1CILi128EEES8_NS7_ILi64EEEEEENS_6half_tEfNS_4arch4Sm80ELb0ELb1ELb1ELb0ELb1ELb0ELb0ELb0ELi2ELi4ELi4ELi4ELb0EEENS1_21CollectiveEpilogueBwdISA_SB_SD_Li256ELb0ELb0ELi2EEENS1_19SingleTileSchedulerILb0ELb0ELb0ELi128EEEEEEEEEvNT_6ParamsE$_ZN4cute3eso3ESOILb1ELb0EJNS_6LayoutINS_5tupleIJNS3_IJNS_1CILi8EEENS4_ILi1EEEEEENS4_ILi2EEEEEENS3_IJNS3_IJS6_NS4_ILi0EEEEEENS4_ILi8192EEEEEEEENS_10ViewEngineINS_8smem_ptrIPN7cutlass6half_tEEEEEEEC2ERKSE_RKSL_ - $_ZN7cutlass13device_kernelIN5flash19enable_sm80_to_sm89INS1_16FlashAttnBwdSm80INS1_25CollectiveMainloopBwdSm80ILi2ELi2EN4cute5tupleIJNS5_1CILi128EEES8_NS7_ILi64EEEEEENS_6half_tEfNS_4arch4Sm80ELb0ELb1ELb1ELb0ELb1ELb0ELb0ELb0ELi2ELi4ELi4ELi4ELb0EEENS1_21CollectiveEpilogueBwdISA_SB_SD_Li256ELb0ELb0ELi2EEENS1_19SingleTileSchedulerILb0ELb0ELb0ELi128EEEEEEEEEvNT_6ParamsE$_ZN4cute3eso3ESOILb1ELb0EJNS_6LayoutINS_5tupleIJNS3_IJNS_1CILi8EEENS4_ILi1EEEEEENS4_ILi2EEEEEENS3_IJNS3_IJS6_NS4_ILi0EEEEEENS4_ILi64EEEEEEEEiEEC2ERKSE_RKi)
$_ZN7cutlass13device_kernelIN5flash19enable_sm80_to_sm89INS1_16FlashAttnBwdSm80INS1_25CollectiveMainloopBwdSm80ILi2ELi2EN4cute5tupleIJNS5_1CILi128EEES8_NS7_ILi64EEEEEENS_6half_tEfNS_4arch4Sm80ELb0ELb1ELb1ELb0ELb1ELb0ELb0ELb0ELi2ELi4ELi4ELi4ELb0EEENS1_21CollectiveEpilogueBwdISA_SB_SD_Li256ELb0ELb0ELi2EEENS1_19SingleTileSchedulerILb0ELb0ELb0ELi128EEEEEEEEEvNT_6ParamsE$_ZN4cute3eso3ESOILb1ELb0EJNS_6LayoutINS_5tupleIJNS3_IJNS_1CILi8EEENS4_ILi1EEEEEENS4_ILi2EEEEEENS3_IJNS3_IJS6_NS4_ILi0EEEEEENS4_ILi64EEEEEEEEiEEC2ERKSE_RKi:
[----:B------:R-:W-:Y:S02]  /*8f40*/  IADD3 R2, R62, -c[0x0][0x20], RZ ;  /* 0x800008003e027a10 */ /* 0x000fe40007ffe0ff */
[----:B------:R-:W-:-:S03]  /*8f50*/  MOV R11, 0x0 ;  /* 0x00000000000b7802 */ /* 0x000fc60000000f00 */
[----:B------:R1:W-:Y:S01]  /*8f60*/  STL [R2], R3 ;  /* 0x0000000302007387 */ /* 0x0003e20000100800 */
[----:B------:R-:W-:Y:S05]  /*8f70*/  RET.REL.NODEC R10 `(_ZN7cutlass13device_kernelIN5flash19enable_sm80_to_sm89INS1_16FlashAttnBwdSm80INS1_25CollectiveMainloopBwdSm80ILi2ELi2EN4cute5tupleIJNS5_1CILi128EEES8_NS7_ILi64EEEEEENS_6half_tEfNS_4arch4Sm80ELb0ELb1ELb1ELb0ELb1ELb0ELb0ELb0ELi2ELi4ELi4ELi4ELb0EEENS1_21CollectiveEpilogueBwdISA_SB_SD_Li256ELb0ELb0ELi2EEENS1_19SingleTileSchedulerILb0ELb0ELb0ELi128EEEEEEEEEvNT_6ParamsE) ;  /* 0xffff70800a007950 */ /* 0x000fea0003c3ffff */
        .type           $_ZN7cutlass13device_kernelIN5flash19enable_sm80_to_sm89INS1_16FlashAttnBwdSm80INS1_25CollectiveMainloopBwdSm80ILi2ELi2EN4cute5tupleIJNS5_1CILi128EEES8_NS7_ILi64EEEEEENS_6half_tEfNS_4arch4Sm80ELb0ELb1ELb1ELb0ELb1ELb0ELb0ELb0ELi2ELi4ELi4ELi4ELb0EEENS1_21CollectiveEpilogueBwdISA_SB_SD_Li256ELb0ELb0ELi2EEENS1_19SingleTileSchedulerILb0ELb0ELb0ELi128EEEEEEEEEvNT_6ParamsE$_ZN4cute3eso3ESOILb1ELb0EJNS_6LayoutINS_5tupleIJNS3_IJNS_1CILi8EEENS4_ILi1EEEEEENS4_ILi2EEEEEENS3_IJNS3_IJS6_NS4_ILi0EEEEEENS4_ILi8192EEEEEEEENS_10ViewEngineINS_8smem_ptrIPN7cutlass6half_tEEEEEEEC2ERKSE_RKSL_,@function
        .size           $_ZN7cutlass13device_kernelIN5flash19enable_sm80_to_sm89INS1_16FlashAttnBwdSm80INS1_25CollectiveMainloopBwdSm80ILi2ELi2EN4cute5tupleIJNS5_1CILi128EEES8_NS7_ILi64EEEEEENS_6half_tEfNS_4arch4Sm80ELb0ELb1ELb1ELb0ELb1ELb0ELb0ELb0ELi2ELi4ELi4ELi4ELb0EEENS1_21CollectiveEpilogueBwdISA_SB_SD_Li256ELb0ELb0ELi2EEENS1_19SingleTileSchedulerILb0ELb0ELb0ELi128EEEEEEEEEvNT_6ParamsE$_ZN4cute3eso3ESOILb1ELb0EJNS_6LayoutINS_5tupleIJNS3_IJNS_1CILi8EEENS4_ILi1EEEEEENS4_ILi2EEEEEENS3_IJNS3_IJS6_NS4_ILi0EEEEEENS4_ILi8192EEEEEEEENS_10ViewEngineINS_8smem_ptrIPN7cutlass6half_tEEEEEEEC2ERKSE_RKSL_,($_ZN7cutlass13device_kernelIN5flash19enable_sm80_to_sm89INS1_16FlashAttnBwdSm80INS1_25CollectiveMainloopBwdSm80ILi2ELi2EN4cute5tupleIJNS5_1CILi128EEES8_NS7_ILi64EEEEEENS_6half_tEfNS_4arch4Sm80ELb0ELb1ELb1ELb0ELb1ELb0ELb0ELb0ELi2ELi4ELi4ELi4ELb0EEENS1_21CollectiveEpilogueBwdISA_SB_SD_Li256ELb0ELb0ELi2EEENS1_19SingleTileSchedulerILb0ELb0ELb0ELi128EEEEEEEEEvNT_6ParamsE$_ZN4cute3eso3ESOILb1ELb0EJNS_6LayoutINS_5tupleIJNS3_IJNS_1CILi8EEENS4_ILi1EEEEEENS4_ILi2EEEEEENS3_IJNS3_IJS6_NS4_ILi0EEEEEENS4_ILi8192EEEEEEEEiEEC2ERKSE_RKi - $_ZN7cutlass13device_kernelIN5flash19enable_sm80_to_sm89INS1_16FlashAttnBwdSm80INS1_25CollectiveMainloopBwdSm80ILi2ELi2EN4cute5tupleIJNS5_1CILi128EEES8_NS7_ILi64EEEEEENS_6half_tEfNS_4arch4Sm80ELb0ELb1ELb1ELb0ELb1ELb0ELb0ELb0ELi2ELi4ELi4ELi4ELb0EEENS1_21CollectiveEpilogueBwdISA_SB_SD_Li256ELb0ELb0ELi2EEENS1_19SingleTileSchedulerILb0ELb0ELb0ELi128EEEEEEEEEvNT_6ParamsE$_ZN4cute3eso3ESOILb1ELb0EJNS_6LayoutINS_5tupleIJNS3_IJNS_1CILi8EEENS4_ILi1EEEEEENS4_ILi2EEEEEENS3_IJNS3_IJS6_NS4_ILi0EEEEEENS4_ILi8192EEEEEEEENS_10ViewEngineINS_8smem_ptrIPN7cutlass6half_tEEEEEEEC2ERKSE_RKSL_)
$_ZN7cutlass13device_kernelIN5flash19enable_sm80_to_sm89INS1_16FlashAttnBwdSm80INS1_25CollectiveMainloopBwdSm80ILi2ELi2EN4cute5tupleIJNS5_1CILi128EEES8_NS7_ILi64EEEEEENS_6half_tEfNS_4arch4Sm80ELb0ELb1ELb1ELb0ELb1ELb0ELb0ELb0ELi2ELi4ELi4ELi4ELb0EEENS1_21CollectiveEpilogueBwdISA_SB_SD_Li256ELb0ELb0ELi2EEENS1_19SingleTileSchedulerILb0ELb0ELb0ELi128EEEEEEEEEvNT_6ParamsE$_ZN4cute3eso3ESOILb1ELb0EJNS_6LayoutINS_5tupleIJNS3_IJNS_1CILi8EEENS4_ILi1EEEEEENS4_ILi2EEEEEENS3_IJNS3_IJS6_NS4_ILi0EEEEEENS4_ILi8192EEEEEEEENS_10ViewEngineINS_8smem_ptrIPN7cutlass6half_tEEEEEEEC2ERKSE_RKSL_:
[----:B------:R-:W-:Y:S02]  /*8f80*/  IADD3 R14, R62, -c[0x0][0x20], RZ ;  /* 0x800008003e0e7a10 */ /* 0x000fe40007ffe0ff */
[----:B------:R-:W-:-:S03]  /*8f90*/  MOV R35, 0x0 ;  /* 0x0000000000237802 */ /* 0x000fc60000000f00 */
[----:B------:R1:W-:Y:S01]  /*8fa0*/  STL.64 [R14], R2 ;  /* 0x000000020e007387 */ /* 0x0003e20000100a00 */
[----:B------:R-:W-:Y:S05]  /*8fb0*/  RET.REL.NODEC R34 `(_ZN7cutlass13device_kernelIN5flash19enable_sm80_to_sm89INS1_16FlashAttnBwdSm80INS1_25CollectiveMainloopBwdSm80ILi2ELi2EN4cute5tupleIJNS5_1CILi128EEES8_NS7_ILi64EEEEEENS_6half_tEfNS_4arch4Sm80ELb0ELb1ELb1ELb0ELb1ELb0ELb0ELb0ELi2ELi4ELi4ELi4ELb0EEENS1_21CollectiveEpilogueBwdISA_SB_SD_Li256ELb0ELb0ELi2EEENS1_19SingleTileSchedulerILb0ELb0ELb0ELi128EEEEEEEEEvNT_6ParamsE) ;  /* 0xffff704022007950 */ /* 0x000fea0003c3ffff */
        .type           $_ZN7cutlass13device_kernelIN5flash19enable_sm80_to_sm89INS1_16FlashAttnBwdSm80INS1_25CollectiveMainloopBwdSm80ILi2ELi2EN4cute5tupleIJNS5_1CILi128EEES8_NS7_ILi64EEEEEENS_6half_tEfNS_4arch4Sm80ELb0ELb1ELb1ELb0ELb1ELb0ELb0ELb0ELi2ELi4ELi4ELi4ELb0EEENS1_21CollectiveEpilogueBwdISA_SB_SD_Li256ELb0ELb0ELi2EEENS1_19SingleTileSchedulerILb0ELb0ELb0ELi128EEEEEEEEEvNT_6ParamsE$_ZN4cute3eso3ESOILb1ELb0EJNS_6LayoutINS_5tupleIJNS3_IJNS_1CILi8EEENS4_ILi1EEEEEENS4_ILi2EEEEEENS3_IJNS3_IJS6_NS4_ILi0EEEEEENS4_ILi8192EEEEEEEEiEEC2ERKSE_RKi,@function
        .size           $_ZN7cutlass13device_kernelIN5flash19enable_sm80_to_sm89INS1_16FlashAttnBwdSm80INS1_25CollectiveMainloopBwdSm80ILi2ELi2EN4cute5tupleIJNS5_1CILi128EEES8_NS7_ILi64EEEEEENS_6half_tEfNS_4arch4Sm80ELb0ELb1ELb1ELb0ELb1ELb0ELb0ELb0ELi2ELi4ELi4ELi4ELb0EEENS1_21CollectiveEpilogueBwdISA_SB_SD_Li256ELb0ELb0ELi2EEENS1_19SingleTileSchedulerILb0ELb0ELb0ELi128EEEEEEEEEvNT_6ParamsE$_ZN4cute3eso3ESOILb1ELb0EJNS_6LayoutINS_5tupleIJNS3_IJNS_1CILi8EEENS4_ILi1EEEEEENS4_ILi2EEEEEENS3_IJNS3_IJS6_NS4_ILi0EEEEEENS4_ILi8192EEEEEEEEiEEC2ERKSE_RKi,($_ZN7cutlass13device_kernelIN5flash19enable_sm80_to_sm89INS1_16FlashAttnBwdSm80INS1_25CollectiveMainloopBwdSm80ILi2ELi2EN4cute5tupleIJNS5_1CILi128EEES8_NS7_ILi64EEEEEENS_6half_tEfNS_4arch4Sm80ELb0ELb1ELb1ELb0ELb1ELb0ELb0ELb0ELi2ELi4ELi4ELi4ELb0EEENS1_21CollectiveEpilogueBwdISA_SB_SD_Li256ELb0ELb0ELi2EEENS1_19SingleTileSchedulerILb0ELb0ELb0ELi128EEEEEEEEEvNT_6ParamsE$_ZN4cute3eso3ESOILb1ELb0EJNS_6LayoutINS_5tupleIJNS3_IJNS_1CILi8EEENS4_ILi1EEEEEENS4_ILi2EEEEEENS3_IJNS3_IJS6_NS4_ILi0EEEEEES5_EEEEENS_10ViewEngineIPN7cutlass6half_tEEEEEC2ERKSD_RKSI_ - $_ZN7cutlass13device_kernelIN5flash19enable_sm80_to_sm89INS1_16FlashAttnBwdSm80INS1_25CollectiveMainloopBwdSm80ILi2ELi2EN4cute5tupleIJNS5_1CILi128EEES8_NS7_ILi64EEEEEENS_6half_tEfNS_4arch4Sm80ELb0ELb1ELb1ELb0ELb1ELb0ELb0ELb0ELi2ELi4ELi4ELi4ELb0EEENS1_21CollectiveEpilogueBwdISA_SB_SD_Li256ELb0ELb0ELi2EEENS1_19SingleTileSchedulerILb0ELb0ELb0ELi128EEEEEEEEEvNT_6ParamsE$_ZN4cute3eso3ESOILb1ELb0EJNS_6LayoutINS_5tupleIJNS3_IJNS_1CILi8EEENS4_ILi1EEEEEENS4_ILi2EEEEEENS3_IJNS3_IJS6_NS4_ILi0EEEEEENS4_ILi8192EEEEEEEEiEEC2ERKSE_RKi)
$_ZN7cutlass13device_kernelIN5flash19enable_sm80_to_sm89INS1_16FlashAttnBwdSm80INS1_25CollectiveMainloopBwdSm80ILi2ELi2EN4cute5tupleIJNS5_1CILi128EEES8_NS7_ILi64EEEEEENS_6half_tEfNS_4arch4Sm80ELb0ELb1ELb1ELb0ELb1ELb0ELb0ELb0ELi2ELi4ELi4ELi4ELb0EEENS1_21CollectiveEpilogueBwdISA_SB_SD_Li256ELb0ELb0ELi2EEENS1_19SingleTileSchedulerILb0ELb0ELb0ELi128EEEEEEEEEvNT_6ParamsE$_ZN4cute3eso3ESOILb1ELb0EJNS_6LayoutINS_5tupleIJNS3_IJNS_1CILi8EEENS4_ILi1EEEEEENS4_ILi2EEEEEENS3_IJNS3_IJS6_NS4_ILi0EEEEEENS4_ILi8192EEEEEEEEiEEC2ERKSE_RKi:
[----:B------:R-:W-:Y:S02]  /*8fc0*/  IADD3 R2, R62, -c[0x0][0x20], RZ ;  /* 0x800008003e027a10 */ /* 0x000fe40007ffe0ff */
[----:B------:R-:W-:-:S03]  /*8fd0*/  MOV R11, 0x0 ;  /* 0x00000000000b7802 */ /* 0x000fc60000000f00 */
[----:B------:R1:W-:Y:S01]  /*8fe0*/  STL [R2], R3 ;  /* 0x0000000302007387 */ /* 0x0003e20000100800 */
[----:B------:R-:W-:Y:S05]  /*8ff0*/  RET.REL.NODEC R10 `(_ZN7cutlass13device_kernelIN5flash19enable_sm80_to_sm89INS1_16FlashAttnBwdSm80INS1_25CollectiveMainloopBwdSm80ILi2ELi2EN4cute5tupleIJNS5_1CILi128EEES8_NS7_ILi64EEEEEENS_6half_tEfNS_4arch4Sm80ELb0ELb1ELb1ELb0ELb1ELb0ELb0ELb0ELi2ELi4ELi4ELi4ELb0EEENS1_21CollectiveEpilogueBwdISA_SB_SD_Li256ELb0ELb0ELi2EEENS1_19SingleTileSchedulerILb0ELb0ELb0ELi128EEEEEEEEEvNT_6ParamsE) ;  /* 0xffff70000a007950 */ /* 0x000fea0003c3ffff */
        .type           $_ZN7cutlass13device_kernelIN5flash19enable_sm80_to_sm89INS1_16FlashAttnBwdSm80INS1_25CollectiveMainloopBwdSm80ILi2ELi2EN4cute5tupleIJNS5_1CILi128EEES8_NS7_ILi64EEEEEENS_6half_tEfNS_4arch4Sm80ELb0ELb1ELb1ELb0ELb1ELb0ELb0ELb0ELi2ELi4ELi4ELi4ELb0EEENS1_21CollectiveEpilogueBwdISA_SB_SD_Li256ELb0ELb0ELi2EEENS1_19SingleTileSchedulerILb0ELb0ELb0ELi128EEEEEEEEEvNT_6ParamsE$_ZN4cute3eso3ESOILb1ELb0EJNS_6LayoutINS_5tupleIJNS3_IJNS_1CILi8EEENS4_ILi1EEEEEENS4_ILi2EEEEEENS3_IJNS3_IJS6_NS4_ILi0EEEEEES5_EEEEENS_10ViewEngineIPN7cutlass6half_tEEEEEC2ERKSD_RKSI_,@function
        .size           $_ZN7cutlass13device_kernelIN5flash19enable_sm80_to_sm89INS1_16FlashAttnBwdSm80INS1_25CollectiveMainloopBwdSm80ILi2ELi2EN4cute5tupleIJNS5_1CILi128EEES8_NS7_ILi64EEEEEENS_6half_tEfNS_4arch4Sm80ELb0ELb1ELb1ELb0ELb1ELb0ELb0ELb0ELi2ELi4ELi4ELi4ELb0EEENS1_21CollectiveEpilogueBwdISA_SB_SD_Li256ELb0ELb0ELi2EEENS1_19SingleTileSchedulerILb0ELb0ELb0ELi128EEEEEEEEEvNT_6ParamsE$_ZN4cute3eso3ESOILb1ELb0EJNS_6LayoutINS_5tupleIJNS3_IJNS_1CILi8EEENS4_ILi1EEEEEENS4_ILi2EEEEEENS3_IJNS3_IJS6_NS4_ILi0EEEEEES5_EEEEENS_10ViewEngineIPN7cutlass6half_tEEEEEC2ERKSD_RKSI_,($_ZN7cutlass13device_kernelIN5flash19enable_sm80_to_sm89INS1_16FlashAttnBwdSm80INS1_25CollectiveMainloopBwdSm80ILi2ELi2EN4cute5tupleIJNS5_1CILi128EEES8_NS7_ILi64EEEEEENS_6half_tEfNS_4arch4Sm80ELb0ELb1ELb1ELb0ELb1ELb0ELb0ELb0ELi2ELi4ELi4ELi4ELb0EEENS1_21CollectiveEpilogueBwdISA_SB_SD_Li256ELb0ELb0ELi2EEENS1_19SingleTileSchedulerILb0ELb0ELb0ELi128EEEEEEEEEvNT_6ParamsE$_ZN4cute3eso3ESOILb1ELb0EJNS_6LayoutINS_5tupleIJNS3_IJNS_1CILi8EEENS4_ILi1EEEEEENS4_ILi2EEEEEENS3_IJNS3_IJS6_NS4_ILi0EEEEEES5_EEEEEiEEC2ERKSD_RKi - $_ZN7cutlass13device_kernelIN5flash19enable_sm80_to_sm89INS1_16FlashAttnBwdSm80INS1_25CollectiveMainloopBwdSm80ILi2ELi2EN4cute5tupleIJNS5_1CILi128EEES8_NS7_ILi64EEEEEENS_6half_tEfNS_4arch4Sm80ELb0ELb1ELb1ELb0ELb1ELb0ELb0ELb0ELi2ELi4ELi4ELi4ELb0EEENS1_21CollectiveEpilogueBwdISA_SB_SD_Li256ELb0ELb0ELi2EEENS1_19SingleTileSchedulerILb0ELb0ELb0ELi128EEEEEEEEEvNT_6ParamsE$_ZN4cute3eso3ESOILb1ELb0EJNS_6LayoutINS_5tupleIJNS3_IJNS_1CILi8EEENS4_ILi1EEEEEENS4_ILi2EEEEEENS3_IJNS3_IJS6_NS4_ILi0EEEEEES5_EEEEENS_10ViewEngineIPN7cutlass6half_tEEEEEC2ERKSD_RKSI_)
$_ZN7cutlass13device_kernelIN5flash19enable_sm80_to_sm89INS1_16FlashAttnBwdSm80INS1_25CollectiveMainloopBwdSm80ILi2ELi2EN4cute5tupleIJNS5_1CILi128EEES8_NS7_ILi64EEEEEENS_6half_tEfNS_4arch4Sm80ELb0ELb1ELb1ELb0ELb1ELb0ELb0ELb0ELi2ELi4ELi4ELi4ELb0EEENS1_21CollectiveEpilogueBwdISA_SB_SD_Li256ELb0ELb0ELi2EEENS1_19SingleTileSchedulerILb0ELb0ELb0ELi128EEEEEEEEEvNT_6ParamsE$_ZN4cute3eso3ESOILb1ELb0EJNS_6LayoutINS_5tupleIJNS3_IJNS_1CILi8EEENS4_ILi1EEEEEENS4_ILi2EEEEEENS3_IJNS3_IJS6_NS4_ILi0EEEEEES5_EEEEENS_10ViewEngineIPN7cutlass6half_tEEEEEC2ERKSD_RKSI_:
[----:B------:R-:W-:Y:S02]  /*9000*/  IADD3 R46, R81, -c[0x0][0x20], RZ ;  /* 0x80000800512e7a10 */ /* 0x000fe40007ffe0ff */
[----:B------:R-:W-:-:S03]  /*9010*/  MOV R49, 0x0 ;  /* 0x0000000000317802 */ /* 0x000fc60000000f00 */
[----:B------:R1:W-:Y:S01]  /*9020*/  STL.64 [R46], R38 ;  /* 0x000000262e007387 */ /* 0x0003e20000100a00 */
[----:B------:R-:W-:Y:S05]  /*9030*/  RET.REL.NODEC R48 `(_ZN7cutlass13device_kernelIN5flash19enable_sm80_to_sm89INS1_16FlashAttnBwdSm80INS1_25CollectiveMainloopBwdSm80ILi2ELi2EN4cute5tupleIJNS5_1CILi128EEES8_NS7_ILi64EEEEEENS_6half_tEfNS_4arch4Sm80ELb0ELb1ELb1ELb0ELb1ELb0ELb0ELb0ELi2ELi4ELi4ELi4ELb0EEENS1_21CollectiveEpilogueBwdISA_SB_SD_Li256ELb0ELb0ELi2EEENS1_19SingleTileSchedulerILb0ELb0ELb0ELi128EEEEEEEEEvNT_6ParamsE) ;  /* 0xffff6fc030007950 */ /* 0x000fea0003c3ffff */
        .type           $_ZN7cutlass13device_kernelIN5flash19enable_sm80_to_sm89INS1_16FlashAttnBwdSm80INS1_25CollectiveMainloopBwdSm80ILi2ELi2EN4cute5tupleIJNS5_1CILi128EEES8_NS7_ILi64EEEEEENS_6half_tEfNS_4arch4Sm80ELb0ELb1ELb1ELb0ELb1ELb0ELb0ELb0ELi2ELi4ELi4ELi4ELb0EEENS1_21CollectiveEpilogueBwdISA_SB_SD_Li256ELb0ELb0ELi2EEENS1_19SingleTileSchedulerILb0ELb0ELb0ELi128EEEEEEEEEvNT_6ParamsE$_ZN4cute3eso3ESOILb1ELb0EJNS_6LayoutINS_5tupleIJNS3_IJNS_1CILi8EEENS4_ILi1EEEEEENS4_ILi2EEEEEENS3_IJNS3_IJS6_NS4_ILi0EEEEEES5_EEEEEiEEC2ERKSD_RKi,@function
        .size           $_ZN7cutlass13device_kernelIN5flash19enable_sm80_to_sm89INS1_16FlashAttnBwdSm80INS1_25CollectiveMainloopBwdSm80ILi2ELi2EN4cute5tupleIJNS5_1CILi128EEES8_NS7_ILi64EEEEEENS_6half_tEfNS_4arch4Sm80ELb0ELb1ELb1ELb0ELb1ELb0ELb0ELb0ELi2ELi4ELi4ELi4ELb0EEENS1_21CollectiveEpilogueBwdISA_SB_SD_Li256ELb0ELb0ELi2EEENS1_19SingleTileSchedulerILb0ELb0ELb0ELi128EEEEEEEEEvNT_6ParamsE$_ZN4cute3eso3ESOILb1ELb0EJNS_6LayoutINS_5tupleIJNS3_IJNS_1CILi8EEENS4_ILi1EEEEEENS4_ILi2EEEEEENS3_IJNS3_IJS6_NS4_ILi0EEEEEES5_EEEEEiEEC2ERKSD_RKi,($_ZN7cutlass13device_kernelIN5flash19enable_sm80_to_sm89INS1_16FlashAttnBwdSm80INS1_25CollectiveMainloopBwdSm80ILi2ELi2EN4cute5tupleIJNS5_1CILi128EEES8_NS7_ILi64EEEEEENS_6half_tEfNS_4arch4Sm80ELb0ELb1ELb1ELb0ELb1ELb0ELb0ELb0ELi2ELi4ELi4ELi4ELb0EEENS1_21CollectiveEpilogueBwdISA_SB_SD_Li256ELb0ELb0ELi2EEENS1_19SingleTileSchedulerILb0ELb0ELb0ELi128EEEEEEEEEvNT_6ParamsE$_ZN4cute3eso3ESOILb1ELb0EJNS_6LayoutINS_5tupleIJNS3_IJNS_1CILi8EEENS4_ILi1EEEEEENS4_ILi2EEENS3_IJNS4_ILi4EEES8_EEEEEENS3_IJNS3_IJS6_NS4_ILi0EEEEEES5_NS3_IJNS4_ILi32EEENS4_ILi16EEEEEEEEEEENS_10ViewEngineIPN7cutlass6half_tEEEEEC2ERKSI_RKSN_ - $_ZN7cutlass13device_kernelIN5flash19enable_sm80_to_sm89INS1_16FlashAttnBwdSm80INS1_25CollectiveMainloopBwdSm80ILi2ELi2EN4cute5tupleIJNS5_1CILi128EEES8_NS7_ILi64EEEEEENS_6half_tEfNS_4arch4Sm80ELb0ELb1ELb1ELb0ELb1ELb0ELb0ELb0ELi2ELi4ELi4ELi4ELb0EEENS1_21CollectiveEpilogueBwdISA_SB_SD_Li256ELb0ELb0ELi2EEENS1_19SingleTileSchedulerILb0ELb0ELb0ELi128EEEEEEEEEvNT_6ParamsE$_ZN4cute3eso3ESOILb1ELb0EJNS_6LayoutINS_5tupleIJNS3_IJNS_1CILi8EEENS4_ILi1EEEEEENS4_ILi2EEEEEENS3_IJNS3_IJS6_NS4_ILi0EEEEEES5_EEEEEiEEC2ERKSD_RKi)
$_ZN7cutlass13device_kernelIN5flash19enable_sm80_to_sm89INS1_16FlashAttnBwdSm80INS1_25CollectiveMainloopBwdSm80ILi2ELi2EN4cute5tupleIJNS5_1CILi128EEES8_NS7_ILi64EEEEEENS_6half_tEfNS_4arch4Sm80ELb0ELb1ELb1ELb0ELb1ELb0ELb0ELb0ELi2ELi4ELi4ELi4ELb0EEENS1_21CollectiveEpilogueBwdISA_SB_SD_Li256ELb0ELb0ELi2EEENS1_19SingleTileSchedulerILb0ELb0ELb0ELi128EEEEEEEEEvNT_6ParamsE$_ZN4cute3eso3ESOILb1ELb0EJNS_6LayoutINS_5tupleIJNS3_IJNS_1CILi8EEENS4_ILi1EEEEEENS4_ILi2EEEEEENS3_IJNS3_IJS6_NS4_ILi0EEEEEES5_EEEEEiEEC2ERKSD_RKi:
[----:B------:R-:W-:Y:S02]  /*9040*/  IADD3 R2, R81, -c[0x0][0x20], RZ ;  /* 0x8000080051027a10 */ /* 0x000fe40007ffe0ff */
[----:B------:R-:W-:-:S03]  /*9050*/  MOV R39, 0x0 ;  /* 0x0000000000277802 */ /* 0x000fc60000000f00 */
[----:B------:R1:W-:Y:S01]  /*9060*/  STL [R2], R3 ;  /* 0x0000000302007387 */ /* 0x0003e20000100800 */
[----:B------:R-:W-:Y:S05]  /*9070*/  RET.REL.NODEC R38 `(_ZN7cutlass13device_kernelIN5flash19enable_sm80_to_sm89INS1_16FlashAttnBwdSm80INS1_25CollectiveMainloopBwdSm80ILi2ELi2EN4cute5tupleIJNS5_1CILi128EEES8_NS7_ILi64EEEEEENS_6half_tEfNS_4arch4Sm80ELb0ELb1ELb1ELb0ELb1ELb0ELb0ELb0ELi2ELi4ELi4ELi4ELb0EEENS1_21CollectiveEpilogueBwdISA_SB_SD_Li256ELb0ELb0ELi2EEENS1_19SingleTileSchedulerILb0ELb0ELb0ELi128EEEEEEEEEvNT_6ParamsE) ;  /* 0xffff6f8026007950 */ /* 0x000fea0003c3ffff */
        .type           $_ZN7cutlass13device_kernelIN5flash19enable_sm80_to_sm89INS1_16FlashAttnBwdSm80INS1_25CollectiveMainloopBwdSm80ILi2ELi2EN4cute5tupleIJNS5_1CILi128EEES8_NS7_ILi64EEEEEENS_6half_tEfNS_4arch4Sm80ELb0ELb1ELb1ELb0ELb1ELb0ELb0ELb0ELi2ELi4ELi4ELi4ELb0EEENS1_21CollectiveEpilogueBwdISA_SB_SD_Li256ELb0ELb0ELi2EEENS1_19SingleTileSchedulerILb0ELb0ELb0ELi128EEEEEEEEEvNT_6ParamsE$_ZN4cute3eso3ESOILb1ELb0EJNS_6LayoutINS_5tupleIJNS3_IJNS_1CILi8EEENS4_ILi1EEEEEENS4_ILi2EEENS3_IJNS4_ILi4EEES8_EEEEEENS3_IJNS3_IJS6_NS4_ILi0EEEEEES5_NS3_IJNS4_ILi32EEENS4_ILi16EEEEEEEEEEENS_10ViewEngineIPN7cutlass6half_tEEEEEC2ERKSI_RKSN_,@function
        .size           $_ZN7cutlass13device_kernelIN5flash19enable_sm80_to_sm89INS1_16FlashAttnBwdSm80INS1_25CollectiveMainloopBwdSm80ILi2ELi2EN4cute5tupleIJNS5_1CILi128EEES8_NS7_ILi64EEEEEENS_6half_tEfNS_4arch4Sm80ELb0ELb1ELb1ELb0ELb1ELb0ELb0ELb0ELi2ELi4ELi4ELi4ELb0EEENS1_21CollectiveEpilogueBwdISA_SB_SD_Li256ELb0ELb0ELi2EEENS1_19SingleTileSchedulerILb0ELb0ELb0ELi128EEEEEEEEEvNT_6ParamsE$_ZN4cute3eso3ESOILb1ELb0EJNS_6LayoutINS_5tupleIJNS3_IJNS_1CILi8EEENS4_ILi1EEEEEENS4_ILi2EEENS3_IJNS4_ILi4EEES8_EEEEEENS3_IJNS3_IJS6_NS4_ILi0EEEEEES5_NS3_IJNS4_ILi32EEENS4_ILi16EEEEEEEEEEENS_10ViewEngineIPN7cutlass6half_tEEEEEC2ERKSI_RKSN_,($_ZN7cutlass13device_kernelIN5flash19enable_sm80_to_sm89INS1_16FlashAttnBwdSm80INS1_25CollectiveMainloopBwdSm80ILi2ELi2EN4cute5tupleIJNS5_1CILi128EEES8_NS7_ILi64EEEEEENS_6half_tEfNS_4arch4Sm80ELb0ELb1ELb1ELb0ELb1ELb0ELb0ELb0ELi2ELi4ELi4ELi4ELb0EEENS1_21CollectiveEpilogueBwdISA_SB_SD_Li256ELb0ELb0ELi2EEENS1_19SingleTileSchedulerILb0ELb0ELb0ELi128EEEEEEEEEvNT_6ParamsE$_ZN4cute3eso3ESOILb1ELb0EJNS_6LayoutINS_5tupleIJNS3_IJNS_1CILi8EEENS4_ILi1EEEEEENS4_ILi2EEENS4_ILi4EEEEEENS3_IJNS3_IJS6_NS4_ILi0EEEEEES5_NS4_ILi16EEEEEEEENS_10ViewEngineIPN7cutlass6half_tEEEEEC2ERKSF_RKSK_ - $_ZN7cutlass13device_kernelIN5flash19enable_sm80_to_sm89INS1_16FlashAttnBwdSm80INS1_25CollectiveMainloopBwdSm80ILi2ELi2EN4cute5tupleIJNS5_1CILi128EEES8_NS7_ILi64EEEEEENS_6half_tEfNS_4arch4Sm80ELb0ELb1ELb1ELb0ELb1ELb0ELb0ELb0ELi2ELi4ELi4ELi4ELb0EEENS1_21CollectiveEpilogueBwdISA_SB_SD_Li256ELb0ELb0ELi2EEENS1_19SingleTileSchedulerILb0ELb0ELb0ELi128EEEEEEEEEvNT_6ParamsE$_ZN4cute3eso3ESOILb1ELb0EJNS_6LayoutINS_5tupleIJNS3_IJNS_1CILi8EEENS4_ILi1EEEEEENS4_ILi2EEENS3_IJNS4_ILi4EEES8_EEEEEENS3_IJNS3_IJS6_NS4_ILi0EEEEEES5_NS3_IJNS4_ILi32EEENS4_ILi16EEEEEEEEEEENS_10ViewEngineIPN7cutlass6half_tEEEEEC2ERKSI_RKSN_)
$_ZN7cutlass13device_kernelIN5flash19enable_sm80_to_sm89INS1_16FlashAttnBwdSm80INS1_25CollectiveMainloopBwdSm80ILi2ELi2EN4cute5tupleIJNS5_1CILi128EEES8_NS7_ILi64EEEEEENS_6half_tEfNS_4arch4Sm80ELb0ELb1ELb1ELb0ELb1ELb0ELb0ELb0ELi2ELi4ELi4ELi4ELb0EEENS1_21CollectiveEpilogueBwdISA_SB_SD_Li256ELb0ELb0ELi2EEENS1_19SingleTileSchedulerILb0ELb0ELb0ELi128EEEEEEEEEvNT_6ParamsE$_ZN4cute3eso3ESOILb1ELb0EJNS_6LayoutINS_5tupleIJNS3_IJNS_1CILi8EEENS4_ILi1EEEEEENS4_ILi2EEENS3_IJNS4_ILi4EEES8_EEEEEENS3_IJNS3_IJS6_NS4_ILi0EEEEEES5_NS3_IJNS4_ILi32EEENS4_ILi16EEEEEEEEEEENS_10ViewEngineIPN7cutlass6half_tEEEEEC2ERKSI_RKSN_:
[----:B------:R-:W-:Y:S02]  /*9080*/  IADD3 R2, R81, -c[0x0][0x20], RZ ;  /* 0x8000080051027a10 */ /* 0x000fe40007ffe0ff */
[----:B------:R-:W-:-:S03]  /*9090*/  MOV R5, 0x0 ;  /* 0x0000000000057802 */ /* 0x000fc60000000f00 */
[----:B------:R1:W-:Y:S01]  /*90a0*/  STL.64 [R2], R10 ;  /* 0x0000000a02007387 */ /* 0x0003e20000100a00 */
[----:B------:R-:W-:Y:S05]  /*90b0*/  RET.REL.NODEC R4 `(_ZN7cutlass13device_kernelIN5flash19enable_sm80_to_sm89INS1_16FlashAttnBwdSm80INS1_25CollectiveMainloopBwdSm80ILi2ELi2EN4cute5tupleIJNS5_1CILi128EEES8_NS7_ILi64EEEEEENS_6half_tEfNS_4arch4Sm80ELb0ELb1ELb1ELb0ELb1ELb0ELb0ELb0ELi2ELi4ELi4ELi4ELb0EEENS1_21CollectiveEpilogueBwdISA_SB_SD_Li256ELb0ELb0ELi2EEENS1_19SingleTileSchedulerILb0ELb0ELb0ELi128EEEEEEEEEvNT_6ParamsE) ;  /* 0xffff6f4004007950 */ /* 0x000fea0003c3ffff */
        .type           $_ZN7cutlass13device_kernelIN5flash19enable_sm80_to_sm89INS1_16FlashAttnBwdSm80INS1_25CollectiveMainloopBwdSm80ILi2ELi2EN4cute5tupleIJNS5_1CILi128EEES8_NS7_ILi64EEEEEENS_6half_tEfNS_4arch4Sm80ELb0ELb1ELb1ELb0ELb1ELb0ELb0ELb0ELi2ELi4ELi4ELi4ELb0EEENS1_21CollectiveEpilogueBwdISA_SB_SD_Li256ELb0ELb0ELi2EEENS1_19SingleTileSchedulerILb0ELb0ELb0ELi128EEEEEEEEEvNT_6ParamsE$_ZN4cute3eso3ESOILb1ELb0EJNS_6LayoutINS_5tupleIJNS3_IJNS_1CILi8EEENS4_ILi1EEEEEENS4_ILi2EEENS4_ILi4EEEEEENS3_IJNS3_IJS6_NS4_ILi0EEEEEES5_NS4_ILi16EEEEEEEENS_10ViewEngineIPN7cutlass6half_tEEEEEC2ERKSF_RKSK_,@function
        .size           $_ZN7cutlass13device_kernelIN5flash19enable_sm80_to_sm89INS1_16FlashAttnBwdSm80INS1_25CollectiveMainloopBwdSm80ILi2ELi2EN4cute5tupleIJNS5_1CILi128EEES8_NS7_ILi64EEEEEENS_6half_tEfNS_4arch4Sm80ELb0ELb1ELb1ELb0ELb1ELb0ELb0ELb0ELi2ELi4ELi4ELi4ELb0EEENS1_21CollectiveEpilogueBwdISA_SB_SD_Li256ELb0ELb0ELi2EEENS1_19SingleTileSchedulerILb0ELb0ELb0ELi128EEEEEEEEEvNT_6ParamsE$_ZN4cute3eso3ESOILb1ELb0EJNS_6LayoutINS_5tupleIJNS3_IJNS_1CILi8EEENS4_ILi1EEEEEENS4_ILi2EEENS4_ILi4EEEEEENS3_IJNS3_IJS6_NS4_ILi0EEEEEES5_NS4_ILi16EEEEEEEENS_10ViewEngineIPN7cutlass6half_tEEEEEC2ERKSF_RKSK_,($_ZN7cutlass13device_kernelIN5flash19enable_sm80_to_sm89INS1_16FlashAttnBwdSm80INS1_25CollectiveMainloopBwdSm80ILi2ELi2EN4cute5tupleIJNS5_1CILi128EEES8_NS7_ILi64EEEEEENS_6half_tEfNS_4arch4Sm80ELb0ELb1ELb1ELb0ELb1ELb0ELb0ELb0ELi2ELi4ELi4ELi4ELb0EEENS1_21CollectiveEpilogueBwdISA_SB_SD_Li256ELb0ELb0ELi2EEENS1_19SingleTileSchedulerILb0ELb0ELb0ELi128EEEEEEEEEvNT_6ParamsE$_ZN4cute3eso3ESOILb1ELb0EJNS_6LayoutINS_5tupleIJNS3_IJNS_1CILi8EEENS4_ILi1EEEEEENS4_ILi2EEES5_EEENS3_IJNS3_IJS6_NS4_ILi0EEEEEENS4_ILi64EEES5_EEEEENS_10ViewEngineIPN7cutlass6half_tEEEEEC2ERKSE_RKSJ_ - $_ZN7cutlass13device_kernelIN5flash19enable_sm80_to_sm89INS1_16FlashAttnBwdSm80INS1_25CollectiveMainloopBwdSm80ILi2ELi2EN4cute5tupleIJNS5_1CILi128EEES8_NS7_ILi64EEEEEENS_6half_tEfNS_4arch4Sm80ELb0ELb1ELb1ELb0ELb1ELb0ELb0ELb0ELi2ELi4ELi4ELi4ELb0EEENS1_21CollectiveEpilogueBwdISA_SB_SD_Li256ELb0ELb0ELi2EEENS1_19SingleTileSchedulerILb0ELb0ELb0ELi128EEEEEEEEEvNT_6ParamsE$_ZN4cute3eso3ESOILb1ELb0EJNS_6LayoutINS_5tupleIJNS3_IJNS_1CILi8EEENS4_ILi1EEEEEENS4_ILi2EEENS4_ILi4EEEEEENS3_IJNS3_IJS6_NS4_ILi0EEEEEES5_NS4_ILi16EEEEEEEENS_10ViewEngineIPN7cutlass6half_tEEEEEC2ERKSF_RKSK_)
$_ZN7cutlass13device_kernelIN5flash19enable_sm80_to_sm89INS1_16FlashAttnBwdSm80INS1_25CollectiveMainloopBwdSm80ILi2ELi2EN4cute5tupleIJNS5_1CILi128EEES8_NS7_ILi64EEEEEENS_6half_tEfNS_4arch4Sm80ELb0ELb1ELb1ELb0ELb1ELb0ELb0ELb0ELi2ELi4ELi4ELi4ELb0EEENS1_21CollectiveEpilogueBwdISA_SB_SD_Li256ELb0ELb0ELi2EEENS1_19SingleTileSchedulerILb0ELb0ELb0ELi128EEEEEEEEEvNT_6ParamsE$_ZN4cute3eso3ESOILb1ELb0EJNS_6LayoutINS_5tupleIJNS3_IJNS_1CILi8EEENS4_ILi1EEEEEENS4_ILi2EEENS4_ILi4EEEEEENS3_IJNS3_IJS6_NS4_ILi0EEEEEES5_NS4_ILi16EEEEEEEENS_10ViewEngineIPN7cutlass6half_tEEEEEC2ERKSF_RKSK_:
[----:B------:R-:W-:Y:S01]  /*90c0*/  IADD3 R2, R62, -c[0x0][0x20], RZ ;  /* 0x800008003e027a10 */ /* 0x000fe20007ffe0ff */
[----:B------:R-:W-:Y:S01]  /*90d0*/  IMAD.MOV.U32 R7, RZ, RZ, R3 ;  /* 0x000000ffff077224 */ /* 0x000fe200078e0003 */
[----:B------:R-:W-:-:S04]  /*90e0*/  MOV R5, 0x0 ;  /* 0x0000000000057802 */ /* 0x000fc80000000f00 */
[----:B------:R1:W-:Y:S01]  /*90f0*/  STL.64 [R2], R6 ;  /* 0x0000000602007387 */ /* 0x0003e20000100a00 */
[----:B------:R-:W-:Y:S05]  /*9100*/  RET.REL.NODEC R4 `(_ZN7cutlass13device_kernelIN5flash19enable_sm80_to_sm89INS1_16FlashAttnBwdSm80INS1_25CollectiveMainloopBwdSm80ILi2ELi2EN4cute5tupleIJNS5_1CILi128EEES8_NS7_ILi64EEEEEENS_6half_tEfNS_4arch4Sm80ELb0ELb1ELb1ELb0ELb1ELb0ELb0ELb0ELi2ELi4ELi4ELi4ELb0EEENS1_21CollectiveEpilogueBwdISA_SB_SD_Li256ELb0ELb0ELi2EEENS1_19SingleTileSchedulerILb0ELb0ELb0ELi128EEEEEEEEEvNT_6ParamsE) ;  /* 0xffff6ef004007950 */ /* 0x000fea0003c3ffff */
        .type           $_ZN7cutlass13device_kernelIN5flash19enable_sm80_to_sm89INS1_16FlashAttnBwdSm80INS1_25CollectiveMainloopBwdSm80ILi2ELi2EN4cute5tupleIJNS5_1CILi128EEES8_NS7_ILi64EEEEEENS_6half_tEfNS_4arch4Sm80ELb0ELb1ELb1ELb0ELb1ELb0ELb0ELb0ELi2ELi4ELi4ELi4ELb0EEENS1_21CollectiveEpilogueBwdISA_SB_SD_Li256ELb0ELb0ELi2EEENS1_19SingleTileSchedulerILb0ELb0ELb0ELi128EEEEEEEEEvNT_6ParamsE$_ZN4cute3eso3ESOILb1ELb0EJNS_6LayoutINS_5tupleIJNS3_IJNS_1CILi8EEENS4_ILi1EEEEEENS4_ILi2EEES5_EEENS3_IJNS3_IJS6_NS4_ILi0EEEEEENS4_ILi64EEES5_EEEEENS_10ViewEngineIPN7cutlass6half_tEEEEEC2ERKSE_RKSJ_,@function
        .size           $_ZN7cutlass13device_kernelIN5flash19enable_sm80_to_sm89INS1_16FlashAttnBwdSm80INS1_25CollectiveMainloopBwdSm80ILi2ELi2EN4cute5tupleIJNS5_1CILi128EEES8_NS7_ILi64EEEEEENS_6half_tEfNS_4arch4Sm80ELb0ELb1ELb1ELb0ELb1ELb0ELb0ELb0ELi2ELi4ELi4ELi4ELb0EEENS1_21CollectiveEpilogueBwdISA_SB_SD_Li256ELb0ELb0ELi2EEENS1_19SingleTileSchedulerILb0ELb0ELb0ELi128EEEEEEEEEvNT_6ParamsE$_ZN4cute3eso3ESOILb1ELb0EJNS_6LayoutINS_5tupleIJNS3_IJNS_1CILi8EEENS4_ILi1EEEEEENS4_ILi2EEES5_EEENS3_IJNS3_IJS6_NS4_ILi0EEEEEENS4_ILi64EEES5_EEEEENS_10ViewEngineIPN7cutlass6half_tEEEEEC2ERKSE_RKSJ_,($_ZN7cutlass13device_kernelIN5flash19enable_sm80_to_sm89INS1_16FlashAttnBwdSm80INS1_25CollectiveMainloopBwdSm80ILi2ELi2EN4cute5tupleIJNS5_1CILi128EEES8_NS7_ILi64EEEEEENS_6half_tEfNS_4arch4Sm80ELb0ELb1ELb1ELb0ELb1ELb0ELb0ELb0ELi2ELi4ELi4ELi4ELb0EEENS1_21CollectiveEpilogueBwdISA_SB_SD_Li256ELb0ELb0ELi2EEENS1_19SingleTileSchedulerILb0ELb0ELb0ELi128EEEEEEEEEvNT_6ParamsE$_ZN4cute3eso3ESOILb1ELb0EJNS_6LayoutINS_5tupleIJNS3_IJNS_1CILi8EEENS4_ILi1EEEEEENS4_ILi4EEEEEENS3_IJNS3_IJS6_NS4_ILi0EEEEEENS4_ILi2048EEEEEEEENS_10ViewEngineINS_8smem_ptrIPN7cutlass6half_tEEEEEEEC2ERKSE_RKSL_ - $_ZN7cutlass13device_kernelIN5flash19enable_sm80_to_sm89INS1_16FlashAttnBwdSm80INS1_25CollectiveMainloopBwdSm80ILi2ELi2EN4cute5tupleIJNS5_1CILi128EEES8_NS7_ILi64EEEEEENS_6half_tEfNS_4arch4Sm80ELb0ELb1ELb1ELb0ELb1ELb0ELb0ELb0ELi2ELi4ELi4ELi4ELb0EEENS1_21CollectiveEpilogueBwdISA_SB_SD_Li256ELb0ELb0ELi2EEENS1_19SingleTileSchedulerILb0ELb0ELb0ELi128EEEEEEEEEvNT_6ParamsE$_ZN4cute3eso3ESOILb1ELb0EJNS_6LayoutINS_5tupleIJNS3_IJNS_1CILi8EEENS4_ILi1EEEEEENS4_ILi2EEES5_EEENS3_IJNS3_IJS6_NS4_ILi0EEEEEENS4_ILi64EEES5_EEEEENS_10ViewEngineIPN7cutlass6half_tEEEEEC2ERKSE_RKSJ_)
$_ZN7cutlass13device_kernelIN5flash19enable_sm80_to_sm89INS1_16FlashAttnBwdSm80INS1_25CollectiveMainloopBwdSm80ILi2ELi2EN4cute5tupleIJNS5_1CILi128EEES8_NS7_ILi64EEEEEENS_6half_tEfNS_4arch4Sm80ELb0ELb1ELb1ELb0ELb1ELb0ELb0ELb0ELi2ELi4ELi4ELi4ELb0EEENS1_21CollectiveEpilogueBwdISA_SB_SD_Li256ELb0ELb0ELi2EEENS1_19SingleTileSchedulerILb0ELb0ELb0ELi128EEEEEEEEEvNT_6ParamsE$_ZN4cute3eso3ESOILb1ELb0EJNS_6LayoutINS_5tupleIJNS3_IJNS_1CILi8EEENS4_ILi1EEEEEENS4_ILi2EEES5_EEENS3_IJNS3_IJS6_NS4_ILi0EEEEEENS4_ILi64EEES5_EEEEENS_10ViewEngineIPN7cutlass6half_tEEEEEC2ERKSE_RKSJ_:
[----:B------:R-:W-:Y:S01]  /*9110*/  IADD3 R2, R62, -c[0x0][0x20], RZ ;  /* 0x800008003e027a10 */ /* 0x000fe20007ffe0ff */
[----:B------:R-:W-:Y:S01]  /*9120*/  IMAD.MOV.U32 R13, RZ, RZ, R3 ;  /* 0x000000ffff0d7224 */ /* 0x000fe200078e0003 */
[----:B------:R-:W-:-:S04]  /*9130*/  MOV R11, 0x0 ;  /* 0x00000000000b7802 */ /* 0x000fc80000000f00 */
[----:B------:R1:W-:Y:S01]  /*9140*/  STL.64 [R2], R12 ;  /* 0x0000000c02007387 */ /* 0x0003e20000100a00 */
[----:B------:R-:W-:Y:S05]  /*9150*/  RET.REL.NODEC R10 `(_ZN7cutlass13device_kernelIN5flash19enable_sm80_to_sm89INS1_16FlashAttnBwdSm80INS1_25CollectiveMainloopBwdSm80ILi2ELi2EN4cute5tupleIJNS5_1CILi128EEES8_NS7_ILi64EEEEEENS_6half_tEfNS_4arch4Sm80ELb0ELb1ELb1ELb0ELb1ELb0ELb0ELb0ELi2ELi4ELi4ELi4ELb0EEENS1_21CollectiveEpilogueBwdISA_SB_SD_Li256ELb0ELb0ELi2EEENS1_19SingleTileSchedulerILb0ELb0ELb0ELi128EEEEEEEEEvNT_6ParamsE) ;  /* 0xffff6ea00a007950 */ /* 0x000fea0003c3ffff */
        .type           $_ZN7cutlass13device_kernelIN5flash19enable_sm80_to_sm89INS1_16FlashAttnBwdSm80INS1_25CollectiveMainloopBwdSm80ILi2ELi2EN4cute5tupleIJNS5_1CILi128EEES8_NS7_ILi64EEEEEENS_6half_tEfNS_4arch4Sm80ELb0ELb1ELb1ELb0ELb1ELb0ELb0ELb0ELi2ELi4ELi4ELi4ELb0EEENS1_21CollectiveEpilogueBwdISA_SB_SD_Li256ELb0ELb0ELi2EEENS1_19SingleTileSchedulerILb0ELb0ELb0ELi128EEEEEEEEEvNT_6ParamsE$_ZN4cute3eso3ESOILb1ELb0EJNS_6LayoutINS_5tupleIJNS3_IJNS_1CILi8EEENS4_ILi1EEEEEENS4_ILi4EEEEEENS3_IJNS3_IJS6_NS4_ILi0EEEEEENS4_ILi2048EEEEEEEENS_10ViewEngineINS_8smem_ptrIPN7cutlass6half_tEEEEEEEC2ERKSE_RKSL_,@function
        .size           $_ZN7cutlass13device_kernelIN5flash19enable_sm80_to_sm89INS1_16FlashAttnBwdSm80INS1_25CollectiveMainloopBwdSm80ILi2ELi2EN4cute5tupleIJNS5_1CILi128EEES8_NS7_ILi64EEEEEENS_6half_tEfNS_4arch4Sm80ELb0ELb1ELb1ELb0ELb1ELb0ELb0ELb0ELi2ELi4ELi4ELi4ELb0EEENS1_21CollectiveEpilogueBwdISA_SB_SD_Li256ELb0ELb0ELi2EEENS1_19SingleTileSchedulerILb0ELb0ELb0ELi128EEEEEEEEEvNT_6ParamsE$_ZN4cute3eso3ESOILb1ELb0EJNS_6LayoutINS_5tupleIJNS3_IJNS_1CILi8EEENS4_ILi1EEEEEENS4_ILi4EEEEEENS3_IJNS3_IJS6_NS4_ILi0EEEEEENS4_ILi2048EEEEEEEENS_10ViewEngineINS_8smem_ptrIPN7cutlass6half_tEEEEEEEC2ERKSE_RKSL_,($_ZN7cutlass13device_kernelIN5flash19enable_sm80_to_sm89INS1_16FlashAttnBwdSm80INS1_25CollectiveMainloopBwdSm80ILi2ELi2EN4cute5tupleIJNS5_1CILi128EEES8_NS7_ILi64EEEEEENS_6half_tEfNS_4arch4Sm80ELb0ELb1ELb1ELb0ELb1ELb0ELb0ELb0ELi2ELi4ELi4ELi4ELb0EEENS1_21CollectiveEpilogueBwdISA_SB_SD_Li256ELb0ELb0ELi2EEENS1_19SingleTileSchedulerILb0ELb0ELb0ELi128EEEEEEEEEvNT_6ParamsE$_ZN4cute3eso3ESOILb1ELb0EJNS_6LayoutINS_5tupleIJNS3_IJNS_1CILi8EEENS4_ILi1EEEEEENS4_ILi4EEEEEENS3_IJNS3_IJS6_NS4_ILi0EEEEEENS4_ILi2048EEEEEEEEiEEC2ERKSE_RKi - $_ZN7cutlass13device_kernelIN5flash19enable_sm80_to_sm89INS1_16FlashAttnBwdSm80INS1_25CollectiveMainloopBwdSm80ILi2ELi2EN4cute5tupleIJNS5_1CILi128EEES8_NS7_ILi64EEEEEENS_6half_tEfNS_4arch4Sm80ELb0ELb1ELb1ELb0ELb1ELb0ELb0ELb0ELi2ELi4ELi4ELi4ELb0EEENS1_21CollectiveEpilogueBwdISA_SB_SD_Li256ELb0ELb0ELi2EEENS1_19SingleTileSchedulerILb0ELb0ELb0ELi128EEEEEEEEEvNT_6ParamsE$_ZN4cute3eso3ESOILb1ELb0EJNS_6LayoutINS_5tupleIJNS3_IJNS_1CILi8EEENS4_ILi1EEEEEENS4_ILi4EEEEEENS3_IJNS3_IJS6_NS4_ILi0EEEEEENS4_ILi2048EEEEEEEENS_10ViewEngineINS_8smem_ptrIPN7cutlass6half_tEEEEEEEC2ERKSE_RKSL_)
$_ZN7cutlass13device_kernelIN5flash19enable_sm80_to_sm89INS1_16FlashAttnBwdSm80INS1_25CollectiveMainloopBwdSm80ILi2ELi2EN4cute5tupleIJNS5_1CILi128EEES8_NS7_ILi64EEEEEENS_6half_tEfNS_4arch4Sm80ELb0ELb1ELb1ELb0ELb1ELb0ELb0ELb0ELi2ELi4ELi4ELi4ELb0EEENS1_21CollectiveEpilogueBwdISA_SB_SD_Li256ELb0ELb0ELi2EEENS1_19SingleTileSchedulerILb0ELb0ELb0ELi128EEEEEEEEEvNT_6ParamsE$_ZN4cute3eso3ESOILb1ELb0EJNS_6LayoutINS_5tupleIJNS3_IJNS_1CILi8EEENS4_ILi1EEEEEENS4_ILi4EEEEEENS3_IJNS3_IJS6_NS4_ILi0EEEEEENS4_ILi2048EEEEEEEENS_10ViewEngineINS_8smem_ptrIPN7cutlass6half_tEEEEEEEC2ERKSE_RKSL_:
[----:B------:R-:W-:Y:S02]  /*9160*/  IADD3 R14, R62, -c[0x0][0x20], RZ ;  /* 0x800008003e0e7a10 */ /* 0x000fe40007ffe0ff */
[----:B------:R-:W-:-:S03]  /*9170*/  MOV R17, 0x0 ;  /* 0x0000000000117802 */ /* 0x000fc60000000f00 */
[----:B------:R1:W-:Y:S01]  /*9180*/  STL.64 [R14], R2 ;  /* 0x000000020e007387 */ /* 0x0003e20000100a00 */
[----:B------:R-:W-:Y:S05]  /*9190*/  RET.REL.NODEC R16 `(_ZN7cutlass13device_kernelIN5flash19enable_sm80_to_sm89INS1_16FlashAttnBwdSm80INS1_25CollectiveMainloopBwdSm80ILi2ELi2EN4cute5tupleIJNS5_1CILi128EEES8_NS7_ILi64EEEEEENS_6half_tEfNS_4arch4Sm80ELb0ELb1ELb1ELb0ELb1ELb0ELb0ELb0ELi2ELi4ELi4ELi4ELb0EEENS1_21CollectiveEpilogueBwdISA_SB_SD_Li256ELb0ELb0ELi2EEENS1_19SingleTileSchedulerILb0ELb0ELb0ELi128EEEEEEEEEvNT_6ParamsE) ;  /* 0xffff6e6010007950 */ /* 0x000fea0003c3ffff */
        .type           $_ZN7cutlass13device_kernelIN5flash19enable_sm80_to_sm89INS1_16FlashAttnBwdSm80INS1_25CollectiveMainloopBwdSm80ILi2ELi2EN4cute5tupleIJNS5_1CILi128EEES8_NS7_ILi64EEEEEENS_6half_tEfNS_4arch4Sm80ELb0ELb1ELb1ELb0ELb1ELb0ELb0ELb0ELi2ELi4ELi4ELi4ELb0EEENS1_21CollectiveEpilogueBwdISA_SB_SD_Li256ELb0ELb0ELi2EEENS1_19SingleTileSchedulerILb0ELb0ELb0ELi128EEEEEEEEEvNT_6ParamsE$_ZN4cute3eso3ESOILb1ELb0EJNS_6LayoutINS_5tupleIJNS3_IJNS_1CILi8EEENS4_ILi1EEEEEENS4_ILi4EEEEEENS3_IJNS3_IJS6_NS4_ILi0EEEEEENS4_ILi2048EEEEEEEEiEEC2ERKSE_RKi,@function
        .size           $_ZN7cutlass13device_kernelIN5flash19enable_sm80_to_sm89INS1_16FlashAttnBwdSm80INS1_25CollectiveMainloopBwdSm80ILi2ELi2EN4cute5tupleIJNS5_1CILi128EEES8_NS7_ILi64EEEEEENS_6half_tEfNS_4arch4Sm80ELb0ELb1ELb1ELb0ELb1ELb0ELb0ELb0ELi2ELi4ELi4ELi4ELb0EEENS1_21CollectiveEpilogueBwdISA_SB_SD_Li256ELb0ELb0ELi2EEENS1_19SingleTileSchedulerILb0ELb0ELb0ELi128EEEEEEEEEvNT_6ParamsE$_ZN4cute3eso3ESOILb1ELb0EJNS_6LayoutINS_5tupleIJNS3_IJNS_1CILi8EEENS4_ILi1EEEEEENS4_ILi4EEEEEENS3_IJNS3_IJS6_NS4_ILi0EEEEEENS4_ILi2048EEEEEEEEiEEC2ERKSE_RKi,($_ZN7cutlass13device_kernelIN5flash19enable_sm80_to_sm89INS1_16FlashAttnBwdSm80INS1_25CollectiveMainloopBwdSm80ILi2ELi2EN4cute5tupleIJNS5_1CILi128EEES8_NS7_ILi64EEEEEENS_6half_tEfNS_4arch4Sm80ELb0ELb1ELb1ELb0ELb1ELb0ELb0ELb0ELi2ELi4ELi4ELi4ELb0EEENS1_21CollectiveEpilogueBwdISA_SB_SD_Li256ELb0ELb0ELi2EEENS1_19SingleTileSchedulerILb0ELb0ELb0ELi128EEEEEEEEEvNT_6ParamsE$_ZN4cute3eso3ESOILb1ELb0EJNS_6LayoutINS_5tupleIJNS3_IJNS_1CILi8EEENS4_ILi1EEEEEENS4_ILi4EEEEEENS3_IJNS3_IJS6_NS4_ILi0EEEEEES5_EEEEENS_10ViewEngineIPN7cutlass6half_tEEEEEC2ERKSD_RKSI_ - $_ZN7cutlass13device_kernelIN5flash19enable_sm80_to_sm89INS1_16FlashAttnBwdSm80INS1_25CollectiveMainloopBwdSm80ILi2ELi2EN4cute5tupleIJNS5_1CILi128EEES8_NS7_ILi64EEEEEENS_6half_tEfNS_4arch4Sm80ELb0ELb1ELb1ELb0ELb1ELb0ELb0ELb0ELi2ELi4ELi4ELi4ELb0EEENS1_21CollectiveEpilogueBwdISA_SB_SD_Li256ELb0ELb0ELi2EEENS1_19SingleTileSchedulerILb0ELb0ELb0ELi128EEEEEEEEEvNT_6ParamsE$_ZN4cute3eso3ESOILb1ELb0EJNS_6LayoutINS_5tupleIJNS3_IJNS_1CILi8EEENS4_ILi1EEEEEENS4_ILi4EEEEEENS3_IJNS3_IJS6_NS4_ILi0EEEEEENS4_ILi2048EEEEEEEEiEEC2ERKSE_RKi)
$_ZN7cutlass13device_kernelIN5flash19enable_sm80_to_sm89INS1_16FlashAttnBwdSm80INS1_25CollectiveMainloopBwdSm80ILi2ELi2EN4cute5tupleIJNS5_1CILi128EEES8_NS7_ILi64EEEEEENS_6half_tEfNS_4arch4Sm80ELb0ELb1ELb1ELb0ELb1ELb0ELb0ELb0ELi2ELi4ELi4ELi4ELb0EEENS1_21CollectiveEpilogueBwdISA_SB_SD_Li256ELb0ELb0ELi2EEENS1_19SingleTileSchedulerILb0ELb0ELb0ELi128EEEEEEEEEvNT_6ParamsE$_ZN4cute3eso3ESOILb1ELb0EJNS_6LayoutINS_5tupleIJNS3_IJNS_1CILi8EEENS4_ILi1EEEEEENS4_ILi4EEEEEENS3_IJNS3_IJS6_NS4_ILi0EEEEEENS4_ILi2048EEEEEEEEiEEC2ERKSE_RKi:
[----:B------:R-:W-:Y:S02]  /*91a0*/  IADD3 R2, R62, -c[0x0][0x20], RZ ;  /* 0x800008003e027a10 */ /* 0x000fe40007ffe0ff */
[----:B------:R-:W-:-:S03]  /*91b0*/  MOV R13, 0x0 ;  /* 0x00000000000d7802 */ /* 0x000fc60000000f00 */
[----:B------:R1:W-:Y:S01]  /*91c0*/  STL [R2], R3 ;  /* 0x0000000302007387 */ /* 0x0003e20000100800 */
[----:B------:R-:W-:Y:S05]  /*91d0*/  RET.REL.NODEC R12 `(_ZN7cutlass13device_kernelIN5flash19enable_sm80_to_sm89INS1_16FlashAttnBwdSm80INS1_25CollectiveMainloopBwdSm80ILi2ELi2EN4cute5tupleIJNS5_1CILi128EEES8_NS7_ILi64EEEEEENS_6half_tEfNS_4arch4Sm80ELb0ELb1ELb1ELb0ELb1ELb0ELb0ELb0ELi2ELi4ELi4ELi4ELb0EEENS1_21CollectiveEpilogueBwdISA_SB_SD_Li256ELb0ELb0ELi2EEENS1_19SingleTileSchedulerILb0ELb0ELb0ELi128EEEEEEEEEvNT_6ParamsE) ;  /* 0xffff6e200c007950 */ /* 0x000fea0003c3ffff */
        .type           $_ZN7cutlass13device_kernelIN5flash19enable_sm80_to_sm89INS1_16FlashAttnBwdSm80INS1_25CollectiveMainloopBwdSm80ILi2ELi2EN4cute5tupleIJNS5_1CILi128EEES8_NS7_ILi64EEEEEENS_6half_tEfNS_4arch4Sm80ELb0ELb1ELb1ELb0ELb1ELb0ELb0ELb0ELi2ELi4ELi4ELi4ELb0EEENS1_21CollectiveEpilogueBwdISA_SB_SD_Li256ELb0ELb0ELi2EEENS1_19SingleTileSchedulerILb0ELb0ELb0ELi128EEEEEEEEEvNT_6ParamsE$_ZN4cute3eso3ESOILb1ELb0EJNS_6LayoutINS_5tupleIJNS3_IJNS_1CILi8EEENS4_ILi1EEEEEENS4_ILi4EEEEEENS3_IJNS3_IJS6_NS4_ILi0EEEEEES5_EEEEENS_10ViewEngineIPN7cutlass6half_tEEEEEC2ERKSD_RKSI_,@function
        .size           $_ZN7cutlass13device_kernelIN5flash19enable_sm80_to_sm89INS1_16FlashAttnBwdSm80INS1_25CollectiveMainloopBwdSm80ILi2ELi2EN4cute5tupleIJNS5_1CILi128EEES8_NS7_ILi64EEEEEENS_6half_tEfNS_4arch4Sm80ELb0ELb1ELb1ELb0ELb1ELb0ELb0ELb0ELi2ELi4ELi4ELi4ELb0EEENS1_21CollectiveEpilogueBwdISA_SB_SD_Li256ELb0ELb0ELi2EEENS1_19SingleTileSchedulerILb0ELb0ELb0ELi128EEEEEEEEEvNT_6ParamsE$_ZN4cute3eso3ESOILb1ELb0EJNS_6LayoutINS_5tupleIJNS3_IJNS_1CILi8EEENS4_ILi1EEEEEENS4_ILi4EEEEEENS3_IJNS3_IJS6_NS4_ILi0EEEEEES5_EEEEENS_10ViewEngineIPN7cutlass6half_tEEEEEC2ERKSD_RKSI_,($_ZN7cutlass13device_kernelIN5flash19enable_sm80_to_sm89INS1_16FlashAttnBwdSm80INS1_25CollectiveMainloopBwdSm80ILi2ELi2EN4cute5tupleIJNS5_1CILi128EEES8_NS7_ILi64EEEEEENS_6half_tEfNS_4arch4Sm80ELb0ELb1ELb1ELb0ELb1ELb0ELb0ELb0ELi2ELi4ELi4ELi4ELb0EEENS1_21CollectiveEpilogueBwdISA_SB_SD_Li256ELb0ELb0ELi2EEENS1_19SingleTileSchedulerILb0ELb0ELb0ELi128EEEEEEEEEvNT_6ParamsE$_ZN4cute3eso3ESOILb1ELb0EJNS_6LayoutINS_5tupleIJNS3_IJNS_1CILi8EEENS4_ILi1EEEEEENS4_ILi4EEEEEENS3_IJNS3_IJS6_NS4_ILi0EEEEEES5_EEEEEiEEC2ERKSD_RKi - $_ZN7cutlass13device_kernelIN5flash19enable_sm80_to_sm89INS1_16FlashAttnBwdSm80INS1_25CollectiveMainloopBwdSm80ILi2ELi2EN4cute5tupleIJNS5_1CILi128EEES8_NS7_ILi64EEEEEENS_6half_tEfNS_4arch4Sm80ELb0ELb1ELb1ELb0ELb1ELb0ELb0ELb0ELi2ELi4ELi4ELi4ELb0EEENS1_21CollectiveEpilogueBwdISA_SB_SD_Li256ELb0ELb0ELi2EEENS1_19SingleTileSchedulerILb0ELb0ELb0ELi128EEEEEEEEEvNT_6ParamsE$_ZN4cute3eso3ESOILb1ELb0EJNS_6LayoutINS_5tupleIJNS3_IJNS_1CILi8EEENS4_ILi1EEEEEENS4_ILi4EEEEEENS3_IJNS3_IJS6_NS4_ILi0EEEEEES5_EEEEENS_10ViewEngineIPN7cutlass6half_tEEEEEC2ERKSD_RKSI_)
$_ZN7cutlass13device_kernelIN5flash19enable_sm80_to_sm89INS1_16FlashAttnBwdSm80INS1_25CollectiveMainloopBwdSm80ILi2ELi2EN4cute5tupleIJNS5_1CILi128EEES8_NS7_ILi64EEEEEENS_6half_tEfNS_4arch4Sm80ELb0ELb1ELb1ELb0ELb1ELb0ELb0ELb0ELi2ELi4ELi4ELi4ELb0EEENS1_21CollectiveEpilogueBwdISA_SB_SD_Li256ELb0ELb0ELi2EEENS1_19SingleTileSchedulerILb0ELb0ELb0ELi128EEEEEEEEEvNT_6ParamsE$_ZN4cute3eso3ESOILb1ELb0EJNS_6LayoutINS_5tupleIJNS3_IJNS_1CILi8EEENS4_ILi1EEEEEENS4_ILi4EEEEEENS3_IJNS3_IJS6_NS4_ILi0EEEEEES5_EEEEENS_10ViewEngineIPN7cutlass6half_tEEEEEC2ERKSD_RKSI_:
[----:B------:R-:W-:Y:S01]  /*91e0*/  IADD3 R13, R62, -c[0x0][0x20], RZ ;  /* 0x800008003e0d7a10 */ /* 0x000fe20007ffe0ff */
[----:B------:R-:W-:Y:S01]  /*91f0*/  IMAD.MOV.U32 R16, RZ, RZ, R12 ;  /* 0x000000ffff107224 */ /* 0x000fe200078e000c */
[----:B------:R-:W-:Y:S01]  /*9200*/  MOV R17, R15 ;  /* 0x0000000f00117202 */ /* 0x000fe20000000f00 */
[----:B------:R-:W-:-:S04]  /*9210*/  IMAD.MOV.U32 R15, RZ, RZ, 0x0 ;  /* 0x00000000ff0f7424 */ /* 0x000fc800078e00ff */
[----:B------:R1:W-:Y:S01]  /*9220*/  STL.64 [R13], R16 ;  /* 0x000000100d007387 */ /* 0x0003e20000100a00 */
[----:B------:R-:W-:Y:S05]  /*9230*/  RET.REL.NODEC R14 `(_ZN7cutlass13device_kernelIN5flash19enable_sm80_to_sm89INS1_16FlashAttnBwdSm80INS1_25CollectiveMainloopBwdSm80ILi2ELi2EN4cute5tupleIJNS5_1CILi128EEES8_NS7_ILi64EEEEEENS_6half_tEfNS_4arch4Sm80ELb0ELb1ELb1ELb0ELb1ELb0ELb0ELb0ELi2ELi4ELi4ELi4ELb0EEENS1_21CollectiveEpilogueBwdISA_SB_SD_Li256ELb0ELb0ELi2EEENS1_19SingleTileSchedulerILb0ELb0ELb0ELi128EEEEEEEEEvNT_6ParamsE) ;  /* 0xffff6dc00e007950 */ /* 0x000fea0003c3ffff */
        .type           $_ZN7cutlass13device_kernelIN5flash19enable_sm80_to_sm89INS1_16FlashAttnBwdSm80INS1_25CollectiveMainloopBwdSm80ILi2ELi2EN4cute5tupleIJNS5_1CILi128EEES8_NS7_ILi64EEEEEENS_6half_tEfNS_4arch4Sm80ELb0ELb1ELb1ELb0ELb1ELb0ELb0ELb0ELi2ELi4ELi4ELi4ELb0EEENS1_21CollectiveEpilogueBwdISA_SB_SD_Li256ELb0ELb0ELi2EEENS1_19SingleTileSchedulerILb0ELb0ELb0ELi128EEEEEEEEEvNT_6ParamsE$_ZN4cute3eso3ESOILb1ELb0EJNS_6LayoutINS_5tupleIJNS3_IJNS_1CILi8EEENS4_ILi1EEEEEENS4_ILi4EEEEEENS3_IJNS3_IJS6_NS4_ILi0EEEEEES5_EEEEEiEEC2ERKSD_RKi,@function
        .size           $_ZN7cutlass13device_kernelIN5flash19enable_sm80_to_sm89INS1_16FlashAttnBwdSm80INS1_25CollectiveMainloopBwdSm80ILi2ELi2EN4cute5tupleIJNS5_1CILi128EEES8_NS7_ILi64EEEEEENS_6half_tEfNS_4arch4Sm80ELb0ELb1ELb1ELb0ELb1ELb0ELb0ELb0ELi2ELi4ELi4ELi4ELb0EEENS1_21CollectiveEpilogueBwdISA_SB_SD_Li256ELb0ELb0ELi2EEENS1_19SingleTileSchedulerILb0ELb0ELb0ELi128EEEEEEEEEvNT_6ParamsE$_ZN4cute3eso3ESOILb1ELb0EJNS_6LayoutINS_5tupleIJNS3_IJNS_1CILi8EEENS4_ILi1EEEEEENS4_ILi4EEEEEENS3_IJNS3_IJS6_NS4_ILi0EEEEEES5_EEEEEiEEC2ERKSD_RKi,($_ZN7cutlass13device_kernelIN5flash19enable_sm80_to_sm89INS1_16FlashAttnBwdSm80INS1_25CollectiveMainloopBwdSm80ILi2ELi2EN4cute5tupleIJNS5_1CILi128EEES8_NS7_ILi64EEEEEENS_6half_tEfNS_4arch4Sm80ELb0ELb1ELb1ELb0ELb1ELb0ELb0ELb0ELi2ELi4ELi4ELi4ELb0EEENS1_21CollectiveEpilogueBwdISA_SB_SD_Li256ELb0ELb0ELi2EEENS1_19SingleTileSchedulerILb0ELb0ELb0ELi128EEEEEEEEEvNT_6ParamsE$_ZN4cute3eso3ESOILb1ELb0EJNS_6LayoutINS_5tupleIJNS3_IJNS_1CILi8EEENS4_ILi1EEEEEENS4_ILi4EEES8_EEENS3_IJNS3_IJS6_NS4_ILi0EEEEEES5_NS4_ILi32EEEEEEEENS_10ViewEngineIPN7cutlass6half_tEEEEEC2ERKSE_RKSJ_ - $_ZN7cutlass13device_kernelIN5flash19enable_sm80_to_sm89INS1_16FlashAttnBwdSm80INS1_25CollectiveMainloopBwdSm80ILi2ELi2EN4cute5tupleIJNS5_1CILi128EEES8_NS7_ILi64EEEEEENS_6half_tEfNS_4arch4Sm80ELb0ELb1ELb1ELb0ELb1ELb0ELb0ELb0ELi2ELi4ELi4ELi4ELb0EEENS1_21CollectiveEpilogueBwdISA_SB_SD_Li256ELb0ELb0ELi2EEENS1_19SingleTileSchedulerILb0ELb0ELb0ELi128EEEEEEEEEvNT_6ParamsE$_ZN4cute3eso3ESOILb1ELb0EJNS_6LayoutINS_5tupleIJNS3_IJNS_1CILi8EEENS4_ILi1EEEEEENS4_ILi4EEEEEENS3_IJNS3_IJS6_NS4_ILi0EEEEEES5_EEEEEiEEC2ERKSD_RKi)
$_ZN7cutlass13device_kernelIN5flash19enable_sm80_to_sm89INS1_16FlashAttnBwdSm80INS1_25CollectiveMainloopBwdSm80ILi2ELi2EN4cute5tupleIJNS5_1CILi128EEES8_NS7_ILi64EEEEEENS_6half_tEfNS_4arch4Sm80ELb0ELb1ELb1ELb0ELb1ELb0ELb0ELb0ELi2ELi4ELi4ELi4ELb0EEENS1_21CollectiveEpilogueBwdISA_SB_SD_Li256ELb0ELb0ELi2EEENS1_19SingleTileSchedulerILb0ELb0ELb0ELi128EEEEEEEEEvNT_6ParamsE$_ZN4cute3eso3ESOILb1ELb0EJNS_6LayoutINS_5tupleIJNS3_IJNS_1CILi8EEENS4_ILi1EEEEEENS4_ILi4EEEEEENS3_IJNS3_IJS6_NS4_ILi0EEEEEES5_EEEEEiEEC2ERKSD_RKi:
[----:B------:R-:W-:Y:S02]  /*9240*/  IADD3 R2, R62, -c[0x0][0x20], RZ ;  /* 0x800008003e027a10 */ /* 0x000fe40007ffe0ff */
[----:B------:R-:W-:-:S03]  /*9250*/  MOV R13, 0x0 ;  /* 0x00000000000d7802 */ /* 0x000fc60000000f00 */
[----:B------:R1:W-:Y:S01]  /*9260*/  STL [R2], R3 ;  /* 0x0000000302007387 */ /* 0x0003e20000100800 */
[----:B------:R-:W-:Y:S05]  /*9270*/  RET.REL.NODEC R12 `(_ZN7cutlass13device_kernelIN5flash19enable_sm80_to_sm89INS1_16FlashAttnBwdSm80INS1_25CollectiveMainloopBwdSm80ILi2ELi2EN4cute5tupleIJNS5_1CILi128EEES8_NS7_ILi64EEEEEENS_6half_tEfNS_4arch4Sm80ELb0ELb1ELb1ELb0ELb1ELb0ELb0ELb0ELi2ELi4ELi4ELi4ELb0EEENS1_21CollectiveEpilogueBwdISA_SB_SD_Li256ELb0ELb0ELi2EEENS1_19SingleTileSchedulerILb0ELb0ELb0ELi128EEEEEEEEEvNT_6ParamsE) ;  /* 0xffff6d800c007950 */ /* 0x000fea0003c3ffff */
        .type           $_ZN7cutlass13device_kernelIN5flash19enable_sm80_to_sm89INS1_16FlashAttnBwdSm80INS1_25CollectiveMainloopBwdSm80ILi2ELi2EN4cute5tupleIJNS5_1CILi128EEES8_NS7_ILi64EEEEEENS_6half_tEfNS_4arch4Sm80ELb0ELb1ELb1ELb0ELb1ELb0ELb0ELb0ELi2ELi4ELi4ELi4ELb0EEENS1_21CollectiveEpilogueBwdISA_SB_SD_Li256ELb0ELb0ELi2EEENS1_19SingleTileSchedulerILb0ELb0ELb0ELi128EEEEEEEEEvNT_6ParamsE$_ZN4cute3eso3ESOILb1ELb0EJNS_6LayoutINS_5tupleIJNS3_IJNS_1CILi8EEENS4_ILi1EEEEEENS4_ILi4EEES8_EEENS3_IJNS3_IJS6_NS4_ILi0EEEEEES5_NS4_ILi32EEEEEEEENS_10ViewEngineIPN7cutlass6half_tEEEEEC2ERKSE_RKSJ_,@function
        .size           $_ZN7cutlass13device_kernelIN5flash19enable_sm80_to_sm89INS1_16FlashAttnBwdSm80INS1_25CollectiveMainloopBwdSm80ILi2ELi2EN4cute5tupleIJNS5_1CILi128EEES8_NS7_ILi64EEEEEENS_6half_tEfNS_4arch4Sm80ELb0ELb1ELb1ELb0ELb1ELb0ELb0ELb0ELi2ELi4ELi4ELi4ELb0EEENS1_21CollectiveEpilogueBwdISA_SB_SD_Li256ELb0ELb0ELi2EEENS1_19SingleTileSchedulerILb0ELb0ELb0ELi128EEEEEEEEEvNT_6ParamsE$_ZN4cute3eso3ESOILb1ELb0EJNS_6LayoutINS_5tupleIJNS3_IJNS_1CILi8EEENS4_ILi1EEEEEENS4_ILi4EEES8_EEENS3_IJNS3_IJS6_NS4_ILi0EEEEEES5_NS4_ILi32EEEEEEEENS_10ViewEngineIPN7cutlass6half_tEEEEEC2ERKSE_RKSJ_,($_ZN7cutlass13device_kernelIN5flash19enable_sm80_to_sm89INS1_16FlashAttnBwdSm80INS1_25CollectiveMainloopBwdSm80ILi2ELi2EN4cute5tupleIJNS5_1CILi128EEES8_NS7_ILi64EEEEEENS_6half_tEfNS_4arch4Sm80ELb0ELb1ELb1ELb0ELb1ELb0ELb0ELb0ELi2ELi4ELi4ELi4ELb0EEENS1_21CollectiveEpilogueBwdISA_SB_SD_Li256ELb0ELb0ELi2EEENS1_19SingleTileSchedulerILb0ELb0ELb0ELi128EEEEEEEEEvNT_6ParamsE$_ZN4cute3eso3ESOILb1ELb0EJNS_6LayoutINS_5tupleIJNS_1CILi1EEENS3_IJNS4_ILi2EEES6_EEEEEENS3_IJNS4_ILi0EEENS3_IJNS4_ILi8EEENS4_ILi64EEEEEEEEEEENS_10ViewEngineINS_8smem_ptrIPfEEEEEEC2ERKSE_RKSJ_ - $_ZN7cutlass13device_kernelIN5flash19enable_sm80_to_sm89INS1_16FlashAttnBwdSm80INS1_25CollectiveMainloopBwdSm80ILi2ELi2EN4cute5tupleIJNS5_1CILi128EEES8_NS7_ILi64EEEEEENS_6half_tEfNS_4arch4Sm80ELb0ELb1ELb1ELb0ELb1ELb0ELb0ELb0ELi2ELi4ELi4ELi4ELb0EEENS1_21CollectiveEpilogueBwdISA_SB_SD_Li256ELb0ELb0ELi2EEENS1_19SingleTileSchedulerILb0ELb0ELb0ELi128EEEEEEEEEvNT_6ParamsE$_ZN4cute3eso3ESOILb1ELb0EJNS_6LayoutINS_5tupleIJNS3_IJNS_1CILi8EEENS4_ILi1EEEEEENS4_ILi4EEES8_EEENS3_IJNS3_IJS6_NS4_ILi0EEEEEES5_NS4_ILi32EEEEEEEENS_10ViewEngineIPN7cutlass6half_tEEEEEC2ERKSE_RKSJ_)
$_ZN7cutlass13device_kernelIN5flash19enable_sm80_to_sm89INS1_16FlashAttnBwdSm80INS1_25CollectiveMainloopBwdSm80ILi2ELi2EN4cute5tupleIJNS5_1CILi128EEES8_NS7_ILi64EEEEEENS_6half_tEfNS_4arch4Sm80ELb0ELb1ELb1ELb0ELb1ELb0ELb0ELb0ELi2ELi4ELi4ELi4ELb0EEENS1_21CollectiveEpilogueBwdISA_SB_SD_Li256ELb0ELb0ELi2EEENS1_19SingleTileSchedulerILb0ELb0ELb0ELi128EEEEEEEEEvNT_6ParamsE$_ZN4cute3eso3ESOILb1ELb0EJNS_6LayoutINS_5tupleIJNS3_IJNS_1CILi8EEENS4_ILi1EEEEEENS4_ILi4EEES8_EEENS3_IJNS3_IJS6_NS4_ILi0EEEEEES5_NS4_ILi32EEEEEEEENS_10ViewEngineIPN7cutlass6half_tEEEEEC2ERKSE_RKSJ_:
[----:B------:R-:W-:Y:S01]  /*9280*/  IADD3 R2, R62, -c[0x0][0x20], RZ ;  /* 0x800008003e027a10 */ /* 0x000fe20007ffe0ff */
[----:B------:R-:W-:Y:S01]  /*9290*/  IMAD.MOV.U32 R7, RZ, RZ, R3 ;  /* 0x000000ffff077224 */ /* 0x000fe200078e0003 */
[----:B------:R-:W-:-:S04]  /*92a0*/  MOV R5, 0x0 ;  /* 0x0000000000057802 */ /* 0x000fc80000000f00 */
[----:B------:R1:W-:Y:S01]  /*92b0*/  STL.64 [R2], R6 ;  /* 0x0000000602007387 */ /* 0x0003e20000100a00 */
[----:B------:R-:W-:Y:S05]  /*92c0*/  RET.REL.NODEC R4 `(_ZN7cutlass13device_kernelIN5flash19enable_sm80_to_sm89INS1_16FlashAttnBwdSm80INS1_25CollectiveMainloopBwdSm80ILi2ELi2EN4cute5tupleIJNS5_1CILi128EEES8_NS7_ILi64EEEEEENS_6half_tEfNS_4arch4Sm80ELb0ELb1ELb1ELb0ELb1ELb0ELb0ELb0ELi2ELi4ELi4ELi4ELb0EEENS1_21CollectiveEpilogueBwdISA_SB_SD_Li256ELb0ELb0ELi2EEENS1_19SingleTileSchedulerILb0ELb0ELb0ELi128EEEEEEEEEvNT_6ParamsE) ;  /* 0xffff6d3004007950 */ /* 0x000fea0003c3ffff */
        .type           $_ZN7cutlass13device_kernelIN5flash19enable_sm80_to_sm89INS1_16FlashAttnBwdSm80INS1_25CollectiveMainloopBwdSm80ILi2ELi2EN4cute5tupleIJNS5_1CILi128EEES8_NS7_ILi64EEEEEENS_6half_tEfNS_4arch4Sm80ELb0ELb1ELb1ELb0ELb1ELb0ELb0ELb0ELi2ELi4ELi4ELi4ELb0EEENS1_21CollectiveEpilogueBwdISA_SB_SD_Li256ELb0ELb0ELi2EEENS1_19SingleTileSchedulerILb0ELb0ELb0ELi128EEEEEEEEEvNT_6ParamsE$_ZN4cute3eso3ESOILb1ELb0EJNS_6LayoutINS_5tupleIJNS_1CILi1EEENS3_IJNS4_ILi2EEES6_EEEEEENS3_IJNS4_ILi0EEENS3_IJNS4_ILi8EEENS4_ILi64EEEEEEEEEEENS_10ViewEngineINS_8smem_ptrIPfEEEEEEC2ERKSE_RKSJ_,@function
        .size           $_ZN7cutlass13device_kernelIN5flash19enable_sm80_to_sm89INS1_16FlashAttnBwdSm80INS1_25CollectiveMainloopBwdSm80ILi2ELi2EN4cute5tupleIJNS5_1CILi128EEES8_NS7_ILi64EEEEEENS_6half_tEfNS_4arch4Sm80ELb0ELb1ELb1ELb0ELb1ELb0ELb0ELb0ELi2ELi4ELi4ELi4ELb0EEENS1_21CollectiveEpilogueBwdISA_SB_SD_Li256ELb0ELb0ELi2EEENS1_19SingleTileSchedulerILb0ELb0ELb0ELi128EEEEEEEEEvNT_6ParamsE$_ZN4cute3eso3ESOILb1ELb0EJNS_6LayoutINS_5tupleIJNS_1CILi1EEENS3_IJNS4_ILi2EEES6_EEEEEENS3_IJNS4_ILi0EEENS3_IJNS4_ILi8EEENS4_ILi64EEEEEEEEEEENS_10ViewEngineINS_8smem_ptrIPfEEEEEEC2ERKSE_RKSJ_,($_ZN7cutlass13device_kernelIN5flash19enable_sm80_to_sm89INS1_16FlashAttnBwdSm80INS1_25CollectiveMainloopBwdSm80ILi2ELi2EN4cute5tupleIJNS5_1CILi128EEES8_NS7_ILi64EEEEEENS_6half_tEfNS_4arch4Sm80ELb0ELb1ELb1ELb0ELb1ELb0ELb0ELb0ELi2ELi4ELi4ELi4ELb0EEENS1_21CollectiveEpilogueBwdISA_SB_SD_Li256ELb0ELb0ELi2EEENS1_19SingleTileSchedulerILb0ELb0ELb0ELi128EEEEEEEEEvNT_6ParamsE$_ZN4cute3eso3ESOILb1ELb0EJNS_6LayoutINS_5tupleIJNS_1CILi1EEENS4_ILi4EEEEEENS3_IJNS4_ILi0EEES5_EEEEENS_10ViewEngineIPfEEEEC2ERKSA_RKSD_ - $_ZN7cutlass13device_kernelIN5flash19enable_sm80_to_sm89INS1_16FlashAttnBwdSm80INS1_25CollectiveMainloopBwdSm80ILi2ELi2EN4cute5tupleIJNS5_1CILi128EEES8_NS7_ILi64EEEEEENS_6half_tEfNS_4arch4Sm80ELb0ELb1ELb1ELb0ELb1ELb0ELb0ELb0ELi2ELi4ELi4ELi4ELb0EEENS1_21CollectiveEpilogueBwdISA_SB_SD_Li256ELb0ELb0ELi2EEENS1_19SingleTileSchedulerILb0ELb0ELb0ELi128EEEEEEEEEvNT_6ParamsE$_ZN4cute3eso3ESOILb1ELb0EJNS_6LayoutINS_5tupleIJNS_1CILi1EEENS3_IJNS4_ILi2EEES6_EEEEEENS3_IJNS4_ILi0EEENS3_IJNS4_ILi8EEENS4_ILi64EEEEEEEEEEENS_10ViewEngineINS_8smem_ptrIPfEEEEEEC2ERKSE_RKSJ_)
$_ZN7cutlass13device_kernelIN5flash19enable_sm80_to_sm89INS1_16FlashAttnBwdSm80INS1_25CollectiveMainloopBwdSm80ILi2ELi2EN4cute5tupleIJNS5_1CILi128EEES8_NS7_ILi64EEEEEENS_6half_tEfNS_4arch4Sm80ELb0ELb1ELb1ELb0ELb1ELb0ELb0ELb0ELi2ELi4ELi4ELi4ELb0EEENS1_21CollectiveEpilogueBwdISA_SB_SD_Li256ELb0ELb0ELi2EEENS1_19SingleTileSchedulerILb0ELb0ELb0ELi128EEEEEEEEEvNT_6ParamsE$_ZN4cute3eso3ESOILb1ELb0EJNS_6LayoutINS_5tupleIJNS_1CILi1EEENS3_IJNS4_ILi2EEES6_EEEEEENS3_IJNS4_ILi0EEENS3_IJNS4_ILi8EEENS4_ILi64EEEEEEEEEEENS_10ViewEngineINS_8smem_ptrIPfEEEEEEC2ERKSE_RKSJ_:
[----:B------:R-:W-:Y:S01]  /*92d0*/  IADD3 R5, R62, -c[0x0][0x20], RZ ;  /* 0x800008003e057a10 */ /* 0x000fe20007ffe0ff */
[----:B------:R-:W-:Y:S01]  /*92e0*/  IMAD.MOV.U32 R10, RZ, RZ, R4 ;  /* 0x000000ffff0a7224 */ /* 0x000fe200078e0004 */
[----:B------:R-:W-:Y:S01]  /*92f0*/  MOV R11, R9 ;  /* 0x00000009000b7202 */ /* 0x000fe20000000f00 */
[----:B------:R-:W-:-:S04]  /*9300*/  IMAD.MOV.U32 R9, RZ, RZ, 0x0 ;  /* 0x00000000ff097424 */ /* 0x000fc800078e00ff */
[----:B------:R1:W-:Y:S01]  /*9310*/  STL.64 [R5], R10 ;  /* 0x0000000a05007387 */ /* 0x0003e20000100a00 */
[----:B------:R-:W-:Y:S05]  /*9320*/  RET.REL.NODEC R8 `(_ZN7cutlass13device_kernelIN5flash19enable_sm80_to_sm89INS1_16FlashAttnBwdSm80INS1_25CollectiveMainloopBwdSm80ILi2ELi2EN4cute5tupleIJNS5_1CILi128EEES8_NS7_ILi64EEEEEENS_6half_tEfNS_4arch4Sm80ELb0ELb1ELb1ELb0ELb1ELb0ELb0ELb0ELi2ELi4ELi4ELi4ELb0EEENS1_21CollectiveEpilogueBwdISA_SB_SD_Li256ELb0ELb0ELi2EEENS1_19SingleTileSchedulerILb0ELb0ELb0ELi128EEEEEEEEEvNT_6ParamsE) ;  /* 0xffff6cd008007950 */ /* 0x000fea0003c3ffff */
        .type           $_ZN7cutlass13device_kernelIN5flash19enable_sm80_to_sm89INS1_16FlashAttnBwdSm80INS1_25CollectiveMainloopBwdSm80ILi2ELi2EN4cute5tupleIJNS5_1CILi128EEES8_NS7_ILi64EEEEEENS_6half_tEfNS_4arch4Sm80ELb0ELb1ELb1ELb0ELb1ELb0ELb0ELb0ELi2ELi4ELi4ELi4ELb0EEENS1_21CollectiveEpilogueBwdISA_SB_SD_Li256ELb0ELb0ELi2EEENS1_19SingleTileSchedulerILb0ELb0ELb0ELi128EEEEEEEEEvNT_6ParamsE$_ZN4cute3eso3ESOILb1ELb0EJNS_6LayoutINS_5tupleIJNS_1CILi1EEENS4_ILi4EEEEEENS3_IJNS4_ILi0EEES5_EEEEENS_10ViewEngineIPfEEEEC2ERKSA_RKSD_,@function
        .size           $_ZN7cutlass13device_kernelIN5flash19enable_sm80_to_sm89INS1_16FlashAttnBwdSm80INS1_25CollectiveMainloopBwdSm80ILi2ELi2EN4cute5tupleIJNS5_1CILi128EEES8_NS7_ILi64EEEEEENS_6half_tEfNS_4arch4Sm80ELb0ELb1ELb1ELb0ELb1ELb0ELb0ELb0ELi2ELi4ELi4ELi4ELb0EEENS1_21CollectiveEpilogueBwdISA_SB_SD_Li256ELb0ELb0ELi2EEENS1_19SingleTileSchedulerILb0ELb0ELb0ELi128EEEEEEEEEvNT_6ParamsE$_ZN4cute3eso3ESOILb1ELb0EJNS_6LayoutINS_5tupleIJNS_1CILi1EEENS4_ILi4EEEEEENS3_IJNS4_ILi0EEES5_EEEEENS_10ViewEngineIPfEEEEC2ERKSA_RKSD_,($_ZN7cutlass13device_kernelIN5flash19enable_sm80_to_sm89INS1_16FlashAttnBwdSm80INS1_25CollectiveMainloopBwdSm80ILi2ELi2EN4cute5tupleIJNS5_1CILi128EEES8_NS7_ILi64EEEEEENS_6half_tEfNS_4arch4Sm80ELb0ELb1ELb1ELb0ELb1ELb0ELb0ELb0ELi2ELi4ELi4ELi4ELb0EEENS1_21CollectiveEpilogueBwdISA_SB_SD_Li256ELb0ELb0ELi2EEENS1_19SingleTileSchedulerILb0ELb0ELb0ELi128EEEEEEEEEvNT_6ParamsE$_ZN4cute3eso3ESOILb1ELb0EJNS_6LayoutINS_5tupleIJNS_1CILi4EEEEEENS3_IJNS4_ILi1EEEEEEEENS_10ViewEngineIPfEEEEC2ERKS9_RKSC_ - $_ZN7cutlass13device_kernelIN5flash19enable_sm80_to_sm89INS1_16FlashAttnBwdSm80INS1_25CollectiveMainloopBwdSm80ILi2ELi2EN4cute5tupleIJNS5_1CILi128EEES8_NS7_ILi64EEEEEENS_6half_tEfNS_4arch4Sm80ELb0ELb1ELb1ELb0ELb1ELb0ELb0ELb0ELi2ELi4ELi4ELi4ELb0EEENS1_21CollectiveEpilogueBwdISA_SB_SD_Li256ELb0ELb0ELi2EEENS1_19SingleTileSchedulerILb0ELb0ELb0ELi128EEEEEEEEEvNT_6ParamsE$_ZN4cute3eso3ESOILb1ELb0EJNS_6LayoutINS_5tupleIJNS_1CILi1EEENS4_ILi4EEEEEENS3_IJNS4_ILi0EEES5_EEEEENS_10ViewEngineIPfEEEEC2ERKSA_RKSD_)
$_ZN7cutlass13device_kernelIN5flash19enable_sm80_to_sm89INS1_16FlashAttnBwdSm80INS1_25CollectiveMainloopBwdSm80ILi2ELi2EN4cute5tupleIJNS5_1CILi128EEES8_NS7_ILi64EEEEEENS_6half_tEfNS_4arch4Sm80ELb0ELb1ELb1ELb0ELb1ELb0ELb0ELb0ELi2ELi4ELi4ELi4ELb0EEENS1_21CollectiveEpilogueBwdISA_SB_SD_Li256ELb0ELb0ELi2EEENS1_19SingleTileSchedulerILb0ELb0ELb0ELi128EEEEEEEEEvNT_6ParamsE$_ZN4cute3eso3ESOILb1ELb0EJNS_6LayoutINS_5tupleIJNS_1CILi1EEENS4_ILi4EEEEEENS3_IJNS4_ILi0EEES5_EEEEENS_10ViewEngineIPfEEEEC2ERKSA_RKSD_:
[----:B------:R-:W-:Y:S01]  /*9330*/  IADD3 R3, R62, -c[0x0][0x20], RZ ;  /* 0x800008003e037a10 */ /* 0x000fe20007ffe0ff */
[----:B------:R-:W-:Y:S01]  /*9340*/  IMAD.MOV.U32 R10, RZ, RZ, R6 ;  /* 0x000000ffff0a7224 */ /* 0x000fe200078e0006 */
[----:B------:R-:W-:Y:S01]  /*9350*/  MOV R11, R7 ;  /* 0x00000007000b7202 */ /* 0x000fe20000000f00 */
[----:B------:R-:W-:-:S04]  /*9360*/  IMAD.MOV.U32 R9, RZ, RZ, 0x0 ;  /* 0x00000000ff097424 */ /* 0x000fc800078e00ff */
[----:B------:R1:W-:Y:S01]  /*9370*/  STL.64 [R3], R10 ;  /* 0x0000000a03007387 */ /* 0x0003e20000100a00 */
[----:B------:R-:W-:Y:S05]  /*9380*/  RET.REL.NODEC R8 `(_ZN7cutlass13device_kernelIN5flash19enable_sm80_to_sm89INS1_16FlashAttnBwdSm80INS1_25CollectiveMainloopBwdSm80ILi2ELi2EN4cute5tupleIJNS5_1CILi128EEES8_NS7_ILi64EEEEEENS_6half_tEfNS_4arch4Sm80ELb0ELb1ELb1ELb0ELb1ELb0ELb0ELb0ELi2ELi4ELi4ELi4ELb0EEENS1_21CollectiveEpilogueBwdISA_SB_SD_Li256ELb0ELb0ELi2EEENS1_19SingleTileSchedulerILb0ELb0ELb0ELi128EEEEEEEEEvNT_6ParamsE) ;  /* 0xffff6c7008007950 */ /* 0x000fea0003c3ffff */
        .type           $_ZN7cutlass13device_kernelIN5flash19enable_sm80_to_sm89INS1_16FlashAttnBwdSm80INS1_25CollectiveMainloopBwdSm80ILi2ELi2EN4cute5tupleIJNS5_1CILi128EEES8_NS7_ILi64EEEEEENS_6half_tEfNS_4arch4Sm80ELb0ELb1ELb1ELb0ELb1ELb0ELb0ELb0ELi2ELi4ELi4ELi4ELb0EEENS1_21CollectiveEpilogueBwdISA_SB_SD_Li256ELb0ELb0ELi2EEENS1_19SingleTileSchedulerILb0ELb0ELb0ELi128EEEEEEEEEvNT_6ParamsE$_ZN4cute3eso3ESOILb1ELb0EJNS_6LayoutINS_5tupleIJNS_1CILi4EEEEEENS3_IJNS4_ILi1EEEEEEEENS_10ViewEngineIPfEEEEC2ERKS9_RKSC_,@function
        .size           $_ZN7cutlass13device_kernelIN5flash19enable_sm80_to_sm89INS1_16FlashAttnBwdSm80INS1_25CollectiveMainloopBwdSm80ILi2ELi2EN4cute5tupleIJNS5_1CILi128EEES8_NS7_ILi64EEEEEENS_6half_tEfNS_4arch4Sm80ELb0ELb1ELb1ELb0ELb1ELb0ELb0ELb0ELi2ELi4ELi4ELi4ELb0EEENS1_21CollectiveEpilogueBwdISA_SB_SD_Li256ELb0ELb0ELi2EEENS1_19SingleTileSchedulerILb0ELb0ELb0ELi128EEEEEEEEEvNT_6ParamsE$_ZN4cute3eso3ESOILb1ELb0EJNS_6LayoutINS_5tupleIJNS_1CILi4EEEEEENS3_IJNS4_ILi1EEEEEEEENS_10ViewEngineIPfEEEEC2ERKS9_RKSC_,($_ZN7cutlass13device_kernelIN5flash19enable_sm80_to_sm89INS1_16FlashAttnBwdSm80INS1_25CollectiveMainloopBwdSm80ILi2ELi2EN4cute5tupleIJNS5_1CILi128EEES8_NS7_ILi64EEEEEENS_6half_tEfNS_4arch4Sm80ELb0ELb1ELb1ELb0ELb1ELb0ELb0ELb0ELi2ELi4ELi4ELi4ELb0EEENS1_21CollectiveEpilogueBwdISA_SB_SD_Li256ELb0ELb0ELi2EEENS1_19SingleTileSchedulerILb0ELb0ELb0ELi128EEEEEEEEEvNT_6ParamsE$_ZN4cute5tupleIJNS0_IJNS0_IJNS0_IJNS_1CILi8EEENS1_ILi1EEEEEENS0_IJS3_S3_EEEEEENS0_IJS3_NS1_ILi2EEEEEEEEENS0_IJNS0_IJNS0_IJS3_NS1_ILi0EEEEEENS0_IJSA_SA_EEEEEENS0_IJSA_iEEEEEEEEC2ERKS9_RKSF_ - $_ZN7cutlass13device_kernelIN5flash19enable_sm80_to_sm89INS1_16FlashAttnBwdSm80INS1_25CollectiveMainloopBwdSm80ILi2ELi2EN4cute5tupleIJNS5_1CILi128EEES8_NS7_ILi64EEEEEENS_6half_tEfNS_4arch4Sm80ELb0ELb1ELb1ELb0ELb1ELb0ELb0ELb0ELi2ELi4ELi4ELi4ELb0EEENS1_21CollectiveEpilogueBwdISA_SB_SD_Li256ELb0ELb0ELi2EEENS1_19SingleTileSchedulerILb0ELb0ELb0ELi128EEEEEEEEEvNT_6ParamsE$_ZN4cute3eso3ESOILb1ELb0EJNS_6LayoutINS_5tupleIJNS_1CILi4EEEEEENS3_IJNS4_ILi1EEEEEEEENS_10ViewEngineIPfEEEEC2ERKS9_RKSC_)
$_ZN7cutlass13device_kernelIN5flash19enable_sm80_to_sm89INS1_16FlashAttnBwdSm80INS1_25CollectiveMainloopBwdSm80ILi2ELi2EN4cute5tupleIJNS5_1CILi128EEES8_NS7_ILi64EEEEEENS_6half_tEfNS_4arch4Sm80ELb0ELb1ELb1ELb0ELb1ELb0ELb0ELb0ELi2ELi4ELi4ELi4ELb0EEENS1_21CollectiveEpilogueBwdISA_SB_SD_Li256ELb0ELb0ELi2EEENS1_19SingleTileSchedulerILb0ELb0ELb0ELi128EEEEEEEEEvNT_6ParamsE$_ZN4cute3eso3ESOILb1ELb0EJNS_6LayoutINS_5tupleIJNS_1CILi4EEEEEENS3_IJNS4_ILi1EEEEEEEENS_10ViewEngineIPfEEEEC2ERKS9_RKSC_:
[----:B------:R-:W-:Y:S01]  /*9390*/  IADD3 R3, R62, -c[0x0][0x20], RZ ;  /* 0x800008003e037a10 */ /* 0x000fe20007ffe0ff */
[----:B------:R-:W-:Y:S01]  /*93a0*/  IMAD.MOV.U32 R5, RZ, RZ, R7 ;  /* 0x000000ffff057224 */ /* 0x000fe200078e0007 */
[----:B------:R-:W-:-:S04]  /*93b0*/  MOV R9, 0x0 ;  /* 0x0000000000097802 */ /* 0x000fc80000000f00 */
[----:B------:R1:W-:Y:S01]  /*93c0*/  STL.64 [R3], R4 ;  /* 0x0000000403007387 */ /* 0x0003e20000100a00 */
[----:B------:R-:W-:Y:S05]  /*93d0*/  RET.REL.NODEC R8 `(_ZN7cutlass13device_kernelIN5flash19enable_sm80_to_sm89INS1_16FlashAttnBwdSm80INS1_25CollectiveMainloopBwdSm80ILi2ELi2EN4cute5tupleIJNS5_1CILi128EEES8_NS7_ILi64EEEEEENS_6half_tEfNS_4arch4Sm80ELb0ELb1ELb1ELb0ELb1ELb0ELb0ELb0ELi2ELi4ELi4ELi4ELb0EEENS1_21CollectiveEpilogueBwdISA_SB_SD_Li256ELb0ELb0ELi2EEENS1_19SingleTileSchedulerILb0ELb0ELb0ELi128EEEEEEEEEvNT_6ParamsE) ;  /* 0xffff6c2008007950 */ /* 0x000fea0003c3ffff */
        .type           $_ZN7cutlass13device_kernelIN5flash19enable_sm80_to_sm89INS1_16FlashAttnBwdSm80INS1_25CollectiveMainloopBwdSm80ILi2ELi2EN4cute5tupleIJNS5_1CILi128EEES8_NS7_ILi64EEEEEENS_6half_tEfNS_4arch4Sm80ELb0ELb1ELb1ELb0ELb1ELb0ELb0ELb0ELi2ELi4ELi4ELi4ELb0EEENS1_21CollectiveEpilogueBwdISA_SB_SD_Li256ELb0ELb0ELi2EEENS1_19SingleTileSchedulerILb0ELb0ELb0ELi128EEEEEEEEEvNT_6ParamsE$_ZN4cute5tupleIJNS0_IJNS0_IJNS0_IJNS_1CILi8EEENS1_ILi1EEEEEENS0_IJS3_S3_EEEEEENS0_IJS3_NS1_ILi2EEEEEEEEENS0_IJNS0_IJNS0_IJS3_NS1_ILi0EEEEEENS0_IJSA_SA_EEEEEENS0_IJSA_iEEEEEEEEC2ERKS9_RKSF_,@function
        .size           $_ZN7cutlass13device_kernelIN5flash19enable_sm80_to_sm89INS1_16FlashAttnBwdSm80INS1_25CollectiveMainloopBwdSm80ILi2ELi2EN4cute5tupleIJNS5_1CILi128EEES8_NS7_ILi64EEEEEENS_6half_tEfNS_4arch4Sm80ELb0ELb1ELb1ELb0ELb1ELb0ELb0ELb0ELi2ELi4ELi4ELi4ELb0EEENS1_21CollectiveEpilogueBwdISA_SB_SD_Li256ELb0ELb0ELi2EEENS1_19SingleTileSchedulerILb0ELb0ELb0ELi128EEEEEEEEEvNT_6ParamsE$_ZN4cute5tupleIJNS0_IJNS0_IJNS0_IJNS_1CILi8EEENS1_ILi1EEEEEENS0_IJS3_S3_EEEEEENS0_IJS3_NS1_ILi2EEEEEEEEENS0_IJNS0_IJNS0_IJS3_NS1_ILi0EEEEEENS0_IJSA_SA_EEEEEENS0_IJSA_iEEEEEEEEC2ERKS9_RKSF_,($_ZN7cutlass13device_kernelIN5flash19enable_sm80_to_sm89INS1_16FlashAttnBwdSm80INS1_25CollectiveMainloopBwdSm80ILi2ELi2EN4cute5tupleIJNS5_1CILi128EEES8_NS7_ILi64EEEEEENS_6half_tEfNS_4arch4Sm80ELb0ELb1ELb1ELb0ELb1ELb0ELb0ELb0ELi2ELi4ELi4ELi4ELb0EEENS1_21CollectiveEpilogueBwdISA_SB_SD_Li256ELb0ELb0ELi2EEENS1_19SingleTileSchedulerILb0ELb0ELb0ELi128EEEEEEEEEvNT_6ParamsE$_ZN4cute5tupleIJNS0_IJNS0_IJNS0_IJNS_1CILi8EEENS1_ILi1EEEEEES3_EEENS0_IJNS0_IJS3_S3_EEENS1_ILi2EEEEEEEEENS0_IJNS0_IJNS0_IJS3_NS1_ILi0EEEEEESA_EEENS0_IJNS0_IJSA_SA_EEEiEEEEEEEEC2ERKS9_RKSF_ - $_ZN7cutlass13device_kernelIN5flash19enable_sm80_to_sm89INS1_16FlashAttnBwdSm80INS1_25CollectiveMainloopBwdSm80ILi2ELi2EN4cute5tupleIJNS5_1CILi128EEES8_NS7_ILi64EEEEEENS_6half_tEfNS_4arch4Sm80ELb0ELb1ELb1ELb0ELb1ELb0ELb0ELb0ELi2ELi4ELi4ELi4ELb0EEENS1_21CollectiveEpilogueBwdISA_SB_SD_Li256ELb0ELb0ELi2EEENS1_19SingleTileSchedulerILb0ELb0ELb0ELi128EEEEEEEEEvNT_6ParamsE$_ZN4cute5tupleIJNS0_IJNS0_IJNS0_IJNS_1CILi8EEENS1_ILi1EEEEEENS0_IJS3_S3_EEEEEENS0_IJS3_NS1_ILi2EEEEEEEEENS0_IJNS0_IJNS0_IJS3_NS1_ILi0EEEEEENS0_IJSA_SA_EEEEEENS0_IJSA_iEEEEEEEEC2ERKS9_RKSF_)
$_ZN7cutlass13device_kernelIN5flash19enable_sm80_to_sm89INS1_16FlashAttnBwdSm80INS1_25CollectiveMainloopBwdSm80ILi2ELi2EN4cute5tupleIJNS5_1CILi128EEES8_NS7_ILi64EEEEEENS_6half_tEfNS_4arch4Sm80ELb0ELb1ELb1ELb0ELb1ELb0ELb0ELb0ELi2ELi4ELi4ELi4ELb0EEENS1_21CollectiveEpilogueBwdISA_SB_SD_Li256ELb0ELb0ELi2EEENS1_19SingleTileSchedulerILb0ELb0ELb0ELi128EEEEEEEEEvNT_6ParamsE$_ZN4cute5tupleIJNS0_IJNS0_IJNS0_IJNS_1CILi8EEENS1_ILi1EEEEEENS0_IJS3_S3_EEEEEENS0_IJS3_NS1_ILi2EEEEEEEEENS0_IJNS0_IJNS0_IJS3_NS1_ILi0EEEEEENS0_IJSA_SA_EEEEEENS0_IJSA_iEEEEEEEEC2ERKS9_RKSF_:
[----:B------:R-:W-:Y:S02]  /*93e0*/  IADD3 R10, R82, -c[0x0][0x20], RZ ;  /* 0x80000800520a7a10 */ /* 0x000fe40007ffe0ff */
[----:B------:R-:W-:-:S03]  /*93f0*/  MOV R13, 0x0 ;  /* 0x00000000000d7802 */ /* 0x000fc60000000f00 */
[----:B------:R1:W-:Y:S01]  /*9400*/  STL [R10], R11 ;  /* 0x0000000b0a007387 */ /* 0x0003e20000100800 */
[----:B------:R-:W-:Y:S05]  /*9410*/  RET.REL.NODEC R12 `(_ZN7cutlass13device_kernelIN5flash19enable_sm80_to_sm89INS1_16FlashAttnBwdSm80INS1_25CollectiveMainloopBwdSm80ILi2ELi2EN4cute5tupleIJNS5_1CILi128EEES8_NS7_ILi64EEEEEENS_6half_tEfNS_4arch4Sm80ELb0ELb1ELb1ELb0ELb1ELb0ELb0ELb0ELi2ELi4ELi4ELi4ELb0EEENS1_21CollectiveEpilogueBwdISA_SB_SD_Li256ELb0ELb0ELi2EEENS1_19SingleTileSchedulerILb0ELb0ELb0ELi128EEEEEEEEEvNT_6ParamsE) ;  /* 0xffff6be00c007950 */ /* 0x000fea0003c3ffff */
        .type           $_ZN7cutlass13device_kernelIN5flash19enable_sm80_to_sm89INS1_16FlashAttnBwdSm80INS1_25CollectiveMainloopBwdSm80ILi2ELi2EN4cute5tupleIJNS5_1CILi128EEES8_NS7_ILi64EEEEEENS_6half_tEfNS_4arch4Sm80ELb0ELb1ELb1ELb0ELb1ELb0ELb0ELb0ELi2ELi4ELi4ELi4ELb0EEENS1_21CollectiveEpilogueBwdISA_SB_SD_Li256ELb0ELb0ELi2EEENS1_19SingleTileSchedulerILb0ELb0ELb0ELi128EEEEEEEEEvNT_6ParamsE$_ZN4cute5tupleIJNS0_IJNS0_IJNS0_IJNS_1CILi8EEENS1_ILi1EEEEEES3_EEENS0_IJNS0_IJS3_S3_EEENS1_ILi2EEEEEEEEENS0_IJNS0_IJNS0_IJS3_NS1_ILi0EEEEEESA_EEENS0_IJNS0_IJSA_SA_EEEiEEEEEEEEC2ERKS9_RKSF_,@function
        .size           $_ZN7cutlass13device_kernelIN5flash19enable_sm80_to_sm89INS1_16FlashAttnBwdSm80INS1_25CollectiveMainloopBwdSm80ILi2ELi2EN4cute5tupleIJNS5_1CILi128EEES8_NS7_ILi64EEEEEENS_6half_tEfNS_4arch4Sm80ELb0ELb1ELb1ELb0ELb1ELb0ELb0ELb0ELi2ELi4ELi4ELi4ELb0EEENS1_21CollectiveEpilogueBwdISA_SB_SD_Li256ELb0ELb0ELi2EEENS1_19SingleTileSchedulerILb0ELb0ELb0ELi128EEEEEEEEEvNT_6ParamsE$_ZN4cute5tupleIJNS0_IJNS0_IJNS0_IJNS_1CILi8EEENS1_ILi1EEEEEES3_EEENS0_IJNS0_IJS3_S3_EEENS1_ILi2EEEEEEEEENS0_IJNS0_IJNS0_IJS3_NS1_ILi0EEEEEESA_EEENS0_IJNS0_IJSA_SA_EEEiEEEEEEEEC2ERKS9_RKSF_,($_ZN7cutlass13device_kernelIN5flash19enable_sm80_to_sm89INS1_16FlashAttnBwdSm80INS1_25CollectiveMainloopBwdSm80ILi2ELi2EN4cute5tupleIJNS5_1CILi128EEES8_NS7_ILi64EEEEEENS_6half_tEfNS_4arch4Sm80ELb0ELb1ELb1ELb0ELb1ELb0ELb0ELb0ELi2ELi4ELi4ELi4ELb0EEENS1_21CollectiveEpilogueBwdISA_SB_SD_Li256ELb0ELb0ELi2EEENS1_19SingleTileSchedulerILb0ELb0ELb0ELi128EEEEEEEEEvNT_6ParamsE$_ZN4cute5tupleIJNS0_IJNS0_IJNS_1CILi1EEENS0_IJS2_NS1_ILi2EEES3_EEEEEES3_NS0_IJS3_S3_EEEEEENS0_IJNS0_IJNS1_ILi0EEENS0_IJS2_NS1_ILi256EEEiEEEEEENS1_ILi2048EEENS0_IJiNS1_ILi4096EEEEEEEEEEEC2ERKS7_RKSF_ - $_ZN7cutlass13device_kernelIN5flash19enable_sm80_to_sm89INS1_16FlashAttnBwdSm80INS1_25CollectiveMainloopBwdSm80ILi2ELi2EN4cute5tupleIJNS5_1CILi128EEES8_NS7_ILi64EEEEEENS_6half_tEfNS_4arch4Sm80ELb0ELb1ELb1ELb0ELb1ELb0ELb0ELb0ELi2ELi4ELi4ELi4ELb0EEENS1_21CollectiveEpilogueBwdISA_SB_SD_Li256ELb0ELb0ELi2EEENS1_19SingleTileSchedulerILb0ELb0ELb0ELi128EEEEEEEEEvNT_6ParamsE$_ZN4cute5tupleIJNS0_IJNS0_IJNS0_IJNS_1CILi8EEENS1_ILi1EEEEEES3_EEENS0_IJNS0_IJS3_S3_EEENS1_ILi2EEEEEEEEENS0_IJNS0_IJNS0_IJS3_NS1_ILi0EEEEEESA_EEENS0_IJNS0_IJSA_SA_EEEiEEEEEEEEC2ERKS9_RKSF_)
$_ZN7cutlass13device_kernelIN5flash19enable_sm80_to_sm89INS1_16FlashAttnBwdSm80INS1_25CollectiveMainloopBwdSm80ILi2ELi2EN4cute5tupleIJNS5_1CILi128EEES8_NS7_ILi64EEEEEENS_6half_tEfNS_4arch4Sm80ELb0ELb1ELb1ELb0ELb1ELb0ELb0ELb0ELi2ELi4ELi4ELi4ELb0EEENS1_21CollectiveEpilogueBwdISA_SB_SD_Li256ELb0ELb0ELi2EEENS1_19SingleTileSchedulerILb0ELb0ELb0ELi128EEEEEEEEEvNT_6ParamsE$_ZN4cute5tupleIJNS0_IJNS0_IJNS0_IJNS_1CILi8EEENS1_ILi1EEEEEES3_EEENS0_IJNS0_IJS3_S3_EEENS1_ILi2EEEEEEEEENS0_IJNS0_IJNS0_IJS3_NS1_ILi0EEEEEESA_EEENS0_IJNS0_IJSA_SA_EEEiEEEEEEEEC2ERKS9_RKSF_:
[----:B------:R-:W-:Y:S02]  /*9420*/  IADD3 R10, R81, -c[0x0][0x20], RZ ;  /* 0x80000800510a7a10 */ /* 0x000fe40007ffe0ff */
[----:B------:R-:W-:-:S03]  /*9430*/  MOV R13, 0x0 ;  /* 0x00000000000d7802 */ /* 0x000fc60000000f00 */
[----:B------:R1:W-:Y:S01]  /*9440*/  STL [R10], R11 ;  /* 0x0000000b0a007387 */ /* 0x0003e20000100800 */
[----:B------:R-:W-:Y:S05]  /*9450*/  RET.REL.NODEC R12 `(_ZN7cutlass13device_kernelIN5flash19enable_sm80_to_sm89INS1_16FlashAttnBwdSm80INS1_25CollectiveMainloopBwdSm80ILi2ELi2EN4cute5tupleIJNS5_1CILi128EEES8_NS7_ILi64EEEEEENS_6half_tEfNS_4arch4Sm80ELb0ELb1ELb1ELb0ELb1ELb0ELb0ELb0ELi2ELi4ELi4ELi4ELb0EEENS1_21CollectiveEpilogueBwdISA_SB_SD_Li256ELb0ELb0ELi2EEENS1_19SingleTileSchedulerILb0ELb0ELb0ELi128EEEEEEEEEvNT_6ParamsE) ;  /* 0xffff6ba00c007950 */ /* 0x000fea0003c3ffff */
        .type           $_ZN7cutlass13device_kernelIN5flash19enable_sm80_to_sm89INS1_16FlashAttnBwdSm80INS1_25CollectiveMainloopBwdSm80ILi2ELi2EN4cute5tupleIJNS5_1CILi128EEES8_NS7_ILi64EEEEEENS_6half_tEfNS_4arch4Sm80ELb0ELb1ELb1ELb0ELb1ELb0ELb0ELb0ELi2ELi4ELi4ELi4ELb0EEENS1_21CollectiveEpilogueBwdISA_SB_SD_Li256ELb0ELb0ELi2EEENS1_19SingleTileSchedulerILb0ELb0ELb0ELi128EEEEEEEEEvNT_6ParamsE$_ZN4cute5tupleIJNS0_IJNS0_IJNS_1CILi1EEENS0_IJS2_NS1_ILi2EEES3_EEEEEES3_NS0_IJS3_S3_EEEEEENS0_IJNS0_IJNS1_ILi0EEENS0_IJS2_NS1_ILi256EEEiEEEEEENS1_ILi2048EEENS0_IJiNS1_ILi4096EEEEEEEEEEEC2ERKS7_RKSF_,@function
        .size           $_ZN7cutlass13device_kernelIN5flash19enable_sm80_to_sm89INS1_16FlashAttnBwdSm80INS1_25CollectiveMainloopBwdSm80ILi2ELi2EN4cute5tupleIJNS5_1CILi128EEES8_NS7_ILi64EEEEEENS_6half_tEfNS_4arch4Sm80ELb0ELb1ELb1ELb0ELb1ELb0ELb0ELb0ELi2ELi4ELi4ELi4ELb0EEENS1_21CollectiveEpilogueBwdISA_SB_SD_Li256ELb0ELb0ELi2EEENS1_19SingleTileSchedulerILb0ELb0ELb0ELi128EEEEEEEEEvNT_6ParamsE$_ZN4cute5tupleIJNS0_IJNS0_IJNS_1CILi1EEENS0_IJS2_NS1_ILi2EEES3_EEEEEES3_NS0_IJS3_S3_EEEEEENS0_IJNS0_IJNS1_ILi0EEENS0_IJS2_NS1_ILi256EEEiEEEEEENS1_ILi2048EEENS0_IJiNS1_ILi4096EEEEEEEEEEEC2ERKS7_RKSF_,($_ZN7cutlass13device_kernelIN5flash19enable_sm80_to_sm89INS1_16FlashAttnBwdSm80INS1_25CollectiveMainloopBwdSm80ILi2ELi2EN4cute5tupleIJNS5_1CILi128EEES8_NS7_ILi64EEEEEENS_6half_tEfNS_4arch4Sm80ELb0ELb1ELb1ELb0ELb1ELb0ELb0ELb0ELi2ELi4ELi4ELi4ELb0EEENS1_21CollectiveEpilogueBwdISA_SB_SD_Li256ELb0ELb0ELi2EEENS1_19SingleTileSchedulerILb0ELb0ELb0ELi128EEEEEEEEEvNT_6ParamsE$_ZN4cute5tupleIJNS0_IJNS0_IJNS_1CILi2EEES2_EEENS1_ILi8EEES3_EEENS0_IJNS0_IJNS1_ILi1EEEiEEENS1_ILi1024EEENS0_IJiiEEEEEEEEC2ERKS5_RKSA_ - $_ZN7cutlass13device_kernelIN5flash19enable_sm80_to_sm89INS1_16FlashAttnBwdSm80INS1_25CollectiveMainloopBwdSm80ILi2ELi2EN4cute5tupleIJNS5_1CILi128EEES8_NS7_ILi64EEEEEENS_6half_tEfNS_4arch4Sm80ELb0ELb1ELb1ELb0ELb1ELb0ELb0ELb0ELi2ELi4ELi4ELi4ELb0EEENS1_21CollectiveEpilogueBwdISA_SB_SD_Li256ELb0ELb0ELi2EEENS1_19SingleTileSchedulerILb0ELb0ELb0ELi128EEEEEEEEEvNT_6ParamsE$_ZN4cute5tupleIJNS0_IJNS0_IJNS_1CILi1EEENS0_IJS2_NS1_ILi2EEES3_EEEEEES3_NS0_IJS3_S3_EEEEEENS0_IJNS0_IJNS1_ILi0EEENS0_IJS2_NS1_ILi256EEEiEEEEEENS1_ILi2048EEENS0_IJiNS1_ILi4096EEEEEEEEEEEC2ERKS7_RKSF_)
$_ZN7cutlass13device_kernelIN5flash19enable_sm80_to_sm89INS1_16FlashAttnBwdSm80INS1_25CollectiveMainloopBwdSm80ILi2ELi2EN4cute5tupleIJNS5_1CILi128EEES8_NS7_ILi64EEEEEENS_6half_tEfNS_4arch4Sm80ELb0ELb1ELb1ELb0ELb1ELb0ELb0ELb0ELi2ELi4ELi4ELi4ELb0EEENS1_21CollectiveEpilogueBwdISA_SB_SD_Li256ELb0ELb0ELi2EEENS1_19SingleTileSchedulerILb0ELb0ELb0ELi128EEEEEEEEEvNT_6ParamsE$_ZN4cute5tupleIJNS0_IJNS0_IJNS_1CILi1EEENS0_IJS2_NS1_ILi2EEES3_EEEEEES3_NS0_IJS3_S3_EEEEEENS0_IJNS0_IJNS1_ILi0EEENS0_IJS2_NS1_ILi256EEEiEEEEEENS1_ILi2048EEENS0_IJiNS1_ILi4096EEEEEEEEEEEC2ERKS7_RKSF_:
[----:B------:R-:W-:Y:S01]  /*9460*/  IADD3 R2, R68, -c[0x0][0x20], RZ ;  /* 0x8000080044027a10 */ /* 0x000fe20007ffe0ff */
[----:B------:R-:W-:Y:S01]  /*9470*/  IMAD.MOV.U32 R22, RZ, RZ, R18 ;  /* 0x000000ffff167224 */ /* 0x000fe200078e0012 */
[----:B------:R-:W-:-:S03]  /*9480*/  MOV R23, 0x0 ;  /* 0x0000000000177802 */ /* 0x000fc60000000f00 */
[----:B------:R1:W-:Y:S04]  /*9490*/  STL [R2], R21 ;  /* 0x0000001502007387 */ /* 0x0003e80000100800 */
[----:B------:R1:W-:Y:S01]  /*94a0*/  STL [R2+0x4], R3 ;  /* 0x0000040302007387 */ /* 0x0003e20000100800 */
[----:B------:R-:W-:Y:S05]  /*94b0*/  RET.REL.NODEC R22 `(_ZN7cutlass13device_kernelIN5flash19enable_sm80_to_sm89INS1_16FlashAttnBwdSm80INS1_25CollectiveMainloopBwdSm80ILi2ELi2EN4cute5tupleIJNS5_1CILi128EEES8_NS7_ILi64EEEEEENS_6half_tEfNS_4arch4Sm80ELb0ELb1ELb1ELb0ELb1ELb0ELb0ELb0ELi2ELi4ELi4ELi4ELb0EEENS1_21CollectiveEpilogueBwdISA_SB_SD_Li256ELb0ELb0ELi2EEENS1_19SingleTileSchedulerILb0ELb0ELb0ELi128EEEEEEEEEvNT_6ParamsE) ;  /* 0xffff6b4016007950 */ /* 0x000fea0003c3ffff */
        .type           $_ZN7cutlass13device_kernelIN5flash19enable_sm80_to_sm89INS1_16FlashAttnBwdSm80INS1_25CollectiveMainloopBwdSm80ILi2ELi2EN4cute5tupleIJNS5_1CILi128EEES8_NS7_ILi64EEEEEENS_6half_tEfNS_4arch4Sm80ELb0ELb1ELb1ELb0ELb1ELb0ELb0ELb0ELi2ELi4ELi4ELi4ELb0EEENS1_21CollectiveEpilogueBwdISA_SB_SD_Li256ELb0ELb0ELi2EEENS1_19SingleTileSchedulerILb0ELb0ELb0ELi128EEEEEEEEEvNT_6ParamsE$_ZN4cute5tupleIJNS0_IJNS0_IJNS_1CILi2EEES2_EEENS1_ILi8EEES3_EEENS0_IJNS0_IJNS1_ILi1EEEiEEENS1_ILi1024EEENS0_IJiiEEEEEEEEC2ERKS5_RKSA_,@function
        .size           $_ZN7cutlass13device_kernelIN5flash19enable_sm80_to_sm89INS1_16FlashAttnBwdSm80INS1_25CollectiveMainloopBwdSm80ILi2ELi2EN4cute5tupleIJNS5_1CILi128EEES8_NS7_ILi64EEEEEENS_6half_tEfNS_4arch4Sm80ELb0ELb1ELb1ELb0ELb1ELb0ELb0ELb0ELi2ELi4ELi4ELi4ELb0EEENS1_21CollectiveEpilogueBwdISA_SB_SD_Li256ELb0ELb0ELi2EEENS1_19SingleTileSchedulerILb0ELb0ELb0ELi128EEEEEEEEEvNT_6ParamsE$_ZN4cute5tupleIJNS0_IJNS0_IJNS_1CILi2EEES2_EEENS1_ILi8EEES3_EEENS0_IJNS0_IJNS1_ILi1EEEiEEENS1_ILi1024EEENS0_IJiiEEEEEEEEC2ERKS5_RKSA_,($_ZN7cutlass13device_kernelIN5flash19enable_sm80_to_sm89INS1_16FlashAttnBwdSm80INS1_25CollectiveMainloopBwdSm80ILi2ELi2EN4cute5tupleIJNS5_1CILi128EEES8_NS7_ILi64EEEEEENS_6half_tEfNS_4arch4Sm80ELb0ELb1ELb1ELb0ELb1ELb0ELb0ELb0ELi2ELi4ELi4ELi4ELb0EEENS1_21CollectiveEpilogueBwdISA_SB_SD_Li256ELb0ELb0ELi2EEENS1_19SingleTileSchedulerILb0ELb0ELb0ELi128EEEEEEEEEvNT_6ParamsE$_ZN4cute5tupleIJNS0_IJNS0_IJNS_1CILi2EEES2_EEES3_NS1_ILi8EEEEEENS0_IJNS0_IJiNS1_ILi512EEEEEENS0_IJiiEEENS1_ILi1024EEEEEEEEC2ERKS5_RKSA_ - $_ZN7cutlass13device_kernelIN5flash19enable_sm80_to_sm89INS1_16FlashAttnBwdSm80INS1_25CollectiveMainloopBwdSm80ILi2ELi2EN4cute5tupleIJNS5_1CILi128EEES8_NS7_ILi64EEEEEENS_6half_tEfNS_4arch4Sm80ELb0ELb1ELb1ELb0ELb1ELb0ELb0ELb0ELi2ELi4ELi4ELi4ELb0EEENS1_21CollectiveEpilogueBwdISA_SB_SD_Li256ELb0ELb0ELi2EEENS1_19SingleTileSchedulerILb0ELb0ELb0ELi128EEEEEEEEEvNT_6ParamsE$_ZN4cute5tupleIJNS0_IJNS0_IJNS_1CILi2EEES2_EEENS1_ILi8EEES3_EEENS0_IJNS0_IJNS1_ILi1EEEiEEENS1_ILi1024EEENS0_IJiiEEEEEEEEC2ERKS5_RKSA_)
$_ZN7cutlass13device_kernelIN5flash19enable_sm80_to_sm89INS1_16FlashAttnBwdSm80INS1_25CollectiveMainloopBwdSm80ILi2ELi2EN4cute5tupleIJNS5_1CILi128EEES8_NS7_ILi64EEEEEENS_6half_tEfNS_4arch4Sm80ELb0ELb1ELb1ELb0ELb1ELb0ELb0ELb0ELi2ELi4ELi4ELi4ELb0EEENS1_21CollectiveEpilogueBwdISA_SB_SD_Li256ELb0ELb0ELi2EEENS1_19SingleTileSchedulerILb0ELb0ELb0ELi128EEEEEEEEEvNT_6ParamsE$_ZN4cute5tupleIJNS0_IJNS0_IJNS_1CILi2EEES2_EEENS1_ILi8EEES3_EEENS0_IJNS0_IJNS1_ILi1EEEiEEENS1_ILi1024EEENS0_IJiiEEEEEEEEC2ERKS5_RKSA_:
[----:B------:R-:W-:Y:S01]  /*94c0*/  IADD3 R4, R62, -c[0x0][0x20], RZ ;  /* 0x800008003e047a10 */ /* 0x000fe20007ffe0ff */
[----:B------:R-:W-:Y:S01]  /*94d0*/  IMAD.MOV.U32 R28, RZ, RZ, R6 ;  /* 0x000000ffff1c7224 */ /* 0x000fe200078e0006 */
[----:B------:R-:W-:-:S03]  /*94e0*/  MOV R29, 0x0 ;  /* 0x00000000001d7802 */ /* 0x000fc60000000f00 */
[----:B------:R1:W-:Y:S04]  /*94f0*/  STL [R4], R2 ;  /* 0x0000000204007387 */ /* 0x0003e80000100800 */
[----:B------:R1:W-:Y:S04]  /*9500*/  STL [R4+0x4], R3 ;  /* 0x0000040304007387 */ /* 0x0003e80000100800 */
[----:B------:R1:W-:Y:S01]  /*9510*/  STL [R4+0x8], R5 ;  /* 0x0000080504007387 */ /* 0x0003e20000100800 */
[----:B------:R-:W-:Y:S05]  /*9520*/  RET.REL.NODEC R28 `(_ZN7cutlass13device_kernelIN5flash19enable_sm80_to_sm89INS1_16FlashAttnBwdSm80INS1_25CollectiveMainloopBwdSm80ILi2ELi2EN4cute5tupleIJNS5_1CILi128EEES8_NS7_ILi64EEEEEENS_6half_tEfNS_4arch4Sm80ELb0ELb1ELb1ELb0ELb1ELb0ELb0ELb0ELi2ELi4ELi4ELi4ELb0EEENS1_21CollectiveEpilogueBwdISA_SB_SD_Li256ELb0ELb0ELi2EEENS1_19SingleTileSchedulerILb0ELb0ELb0ELi128EEEEEEEEEvNT_6ParamsE) ;  /* 0xffff6ad01c007950 */ /* 0x000fea0003c3ffff */
        .type           $_ZN7cutlass13device_kernelIN5flash19enable_sm80_to_sm89INS1_16FlashAttnBwdSm80INS1_25CollectiveMainloopBwdSm80ILi2ELi2EN4cute5tupleIJNS5_1CILi128EEES8_NS7_ILi64EEEEEENS_6half_tEfNS_4arch4Sm80ELb0ELb1ELb1ELb0ELb1ELb0ELb0ELb0ELi2ELi4ELi4ELi4ELb0EEENS1_21CollectiveEpilogueBwdISA_SB_SD_Li256ELb0ELb0ELi2EEENS1_19SingleTileSchedulerILb0ELb0ELb0ELi128EEEEEEEEEvNT_6ParamsE$_ZN4cute5tupleIJNS0_IJNS0_IJNS_1CILi2EEES2_EEES3_NS1_ILi8EEEEEENS0_IJNS0_IJiNS1_ILi512EEEEEENS0_IJiiEEENS1_ILi1024EEEEEEEEC2ERKS5_RKSA_,@function
        .size           $_ZN7cutlass13device_kernelIN5flash19enable_sm80_to_sm89INS1_16FlashAttnBwdSm80INS1_25CollectiveMainloopBwdSm80ILi2ELi2EN4cute5tupleIJNS5_1CILi128EEES8_NS7_ILi64EEEEEENS_6half_tEfNS_4arch4Sm80ELb0ELb1ELb1ELb0ELb1ELb0ELb0ELb0ELi2ELi4ELi4ELi4ELb0EEENS1_21CollectiveEpilogueBwdISA_SB_SD_Li256ELb0ELb0ELi2EEENS1_19SingleTileSchedulerILb0ELb0ELb0ELi128EEEEEEEEEvNT_6ParamsE$_ZN4cute5tupleIJNS0_IJNS0_IJNS_1CILi2EEES2_EEES3_NS1_ILi8EEEEEENS0_IJNS0_IJiNS1_ILi512EEEEEENS0_IJiiEEENS1_ILi1024EEEEEEEEC2ERKS5_RKSA_,($_ZN7cutlass13device_kernelIN5flash19enable_sm80_to_sm89INS1_16FlashAttnBwdSm80INS1_25CollectiveMainloopBwdSm80ILi2ELi2EN4cute5tupleIJNS5_1CILi128EEES8_NS7_ILi64EEEEEENS_6half_tEfNS_4arch4Sm80ELb0ELb1ELb1ELb0ELb1ELb0ELb0ELb0ELi2ELi4ELi4ELi4ELb0EEENS1_21CollectiveEpilogueBwdISA_SB_SD_Li256ELb0ELb0ELi2EEENS1_19SingleTileSchedulerILb0ELb0ELb0ELi128EEEEEEEEEvNT_6ParamsE$_ZN4cute5tupleIJNS0_IJNS0_IJNS_1CILi2EEES2_S2_EEES2_NS0_IJNS0_IJS2_S2_EEES2_EEEEEENS0_IJNS0_IJNS1_ILi1EEENS1_ILi512EEEiEEENS1_ILi4096EEENS0_IJNS0_IJiiEEENS1_ILi8192EEEEEEEEEEEC2ERKS6_RKSE_ - $_ZN7cutlass13device_kernelIN5flash19enable_sm80_to_sm89INS1_16FlashAttnBwdSm80INS1_25CollectiveMainloopBwdSm80ILi2ELi2EN4cute5tupleIJNS5_1CILi128EEES8_NS7_ILi64EEEEEENS_6half_tEfNS_4arch4Sm80ELb0ELb1ELb1ELb0ELb1ELb0ELb0ELb0ELi2ELi4ELi4ELi4ELb0EEENS1_21CollectiveEpilogueBwdISA_SB_SD_Li256ELb0ELb0ELi2EEENS1_19SingleTileSchedulerILb0ELb0ELb0ELi128EEEEEEEEEvNT_6ParamsE$_ZN4cute5tupleIJNS0_IJNS0_IJNS_1CILi2EEES2_EEES3_NS1_ILi8EEEEEENS0_IJNS0_IJiNS1_ILi512EEEEEENS0_IJiiEEENS1_ILi1024EEEEEEEEC2ERKS5_RKSA_)
$_ZN7cutlass13device_kernelIN5flash19enable_sm80_to_sm89INS1_16FlashAttnBwdSm80INS1_25CollectiveMainloopBwdSm80ILi2ELi2EN4cute5tupleIJNS5_1CILi128EEES8_NS7_ILi64EEEEEENS_6half_tEfNS_4arch4Sm80ELb0ELb1ELb1ELb0ELb1ELb0ELb0ELb0ELi2ELi4ELi4ELi4ELb0EEENS1_21CollectiveEpilogueBwdISA_SB_SD_Li256ELb0ELb0ELi2EEENS1_19SingleTileSchedulerILb0ELb0ELb0ELi128EEEEEEEEEvNT_6ParamsE$_ZN4cute5tupleIJNS0_IJNS0_IJNS_1CILi2EEES2_EEES3_NS1_ILi8EEEEEENS0_IJNS0_IJiNS1_ILi512EEEEEENS0_IJiiEEENS1_ILi1024EEEEEEEEC2ERKS5_RKSA_:
[----:B------:R-:W-:Y:S01]  /*9530*/  IADD3 R4, R80, -c[0x0][0x20], RZ ;  /* 0x8000080050047a10 */ /* 0x000fe20007ffe0ff */
[----:B------:R-:W-:Y:S01]  /*9540*/  IMAD.MOV.U32 R26, RZ, RZ, R12 ;  /* 0x000000ffff1a7224 */ /* 0x000fe200078e000c */
[----:B------:R-:W-:-:S03]  /*9550*/  MOV R27, 0x0 ;  /* 0x00000000001b7802 */ /* 0x000fc60000000f00 */
[----:B------:R1:W-:Y:S04]  /*9560*/  STL [R4], R2 ;  /* 0x0000000204007387 */ /* 0x0003e80000100800 */
[----:B------:R1:W-:Y:S04]  /*9570*/  STL [R4+0x4], R3 ;  /* 0x0000040304007387 */ /* 0x0003e80000100800 */
[----:B------:R1:W-:Y:S01]  /*9580*/  STL [R4+0x8], R5 ;  /* 0x0000080504007387 */ /* 0x0003e20000100800 */
[----:B------:R-:W-:Y:S05]  /*9590*/  RET.REL.NODEC R26 `(_ZN7cutlass13device_kernelIN5flash19enable_sm80_to_sm89INS1_16FlashAttnBwdSm80INS1_25CollectiveMainloopBwdSm80ILi2ELi2EN4cute5tupleIJNS5_1CILi128EEES8_NS7_ILi64EEEEEENS_6half_tEfNS_4arch4Sm80ELb0ELb1ELb1ELb0ELb1ELb0ELb0ELb0ELi2ELi4ELi4ELi4ELb0EEENS1_21CollectiveEpilogueBwdISA_SB_SD_Li256ELb0ELb0ELi2EEENS1_19SingleTileSchedulerILb0ELb0ELb0ELi128EEEEEEEEEvNT_6ParamsE) ;  /* 0xffff6a601a007950 */ /* 0x000fea0003c3ffff */
        .type           $_ZN7cutlass13device_kernelIN5flash19enable_sm80_to_sm89INS1_16FlashAttnBwdSm80INS1_25CollectiveMainloopBwdSm80ILi2ELi2EN4cute5tupleIJNS5_1CILi128EEES8_NS7_ILi64EEEEEENS_6half_tEfNS_4arch4Sm80ELb0ELb1ELb1ELb0ELb1ELb0ELb0ELb0ELi2ELi4ELi4ELi4ELb0EEENS1_21CollectiveEpilogueBwdISA_SB_SD_Li256ELb0ELb0ELi2EEENS1_19SingleTileSchedulerILb0ELb0ELb0ELi128EEEEEEEEEvNT_6ParamsE$_ZN4cute5tupleIJNS0_IJNS0_IJNS_1CILi2EEES2_S2_EEES2_NS0_IJNS0_IJS2_S2_EEES2_EEEEEENS0_IJNS0_IJNS1_ILi1EEENS1_ILi512EEEiEEENS1_ILi4096EEENS0_IJNS0_IJiiEEENS1_ILi8192EEEEEEEEEEEC2ERKS6_RKSE_,@function
        .size           $_ZN7cutlass13device_kernelIN5flash19enable_sm80_to_sm89INS1_16FlashAttnBwdSm80INS1_25CollectiveMainloopBwdSm80ILi2ELi2EN4cute5tupleIJNS5_1CILi128EEES8_NS7_ILi64EEEEEENS_6half_tEfNS_4arch4Sm80ELb0ELb1ELb1ELb0ELb1ELb0ELb0ELb0ELi2ELi4ELi4ELi4ELb0EEENS1_21CollectiveEpilogueBwdISA_SB_SD_Li256ELb0ELb0ELi2EEENS1_19SingleTileSchedulerILb0ELb0ELb0ELi128EEEEEEEEEvNT_6ParamsE$_ZN4cute5tupleIJNS0_IJNS0_IJNS_1CILi2EEES2_S2_EEES2_NS0_IJNS0_IJS2_S2_EEES2_EEEEEENS0_IJNS0_IJNS1_ILi1EEENS1_ILi512EEEiEEENS1_ILi4096EEENS0_IJNS0_IJiiEEENS1_ILi8192EEEEEEEEEEEC2ERKS6_RKSE_,($_ZN7cutlass13device_kernelIN5flash19enable_sm80_to_sm89INS1_16FlashAttnBwdSm80INS1_25CollectiveMainloopBwdSm80ILi2ELi2EN4cute5tupleIJNS5_1CILi128EEES8_NS7_ILi64EEEEEENS_6half_tEfNS_4arch4Sm80ELb0ELb1ELb1ELb0ELb1ELb0ELb0ELb0ELi2ELi4ELi4ELi4ELb0EEENS1_21CollectiveEpilogueBwdISA_SB_SD_Li256ELb0ELb0ELi2EEENS1_19SingleTileSchedulerILb0ELb0ELb0ELi128EEEEEEEEEvNT_6ParamsE$_ZN4cute5tupleIJNS0_IJNS0_IJNS_1CILi2EEES2_S2_EEES2_NS0_IJS2_S2_EEEEEENS0_IJNS0_IJNS1_ILi1EEENS1_ILi512EEEiEEENS1_ILi4096EEENS0_IJiiEEEEEEEEC2ERKS5_RKSB_ - $_ZN7cutlass13device_kernelIN5flash19enable_sm80_to_sm89INS1_16FlashAttnBwdSm80INS1_25CollectiveMainloopBwdSm80ILi2ELi2EN4cute5tupleIJNS5_1CILi128EEES8_NS7_ILi64EEEEEENS_6half_tEfNS_4arch4Sm80ELb0ELb1ELb1ELb0ELb1ELb0ELb0ELb0ELi2ELi4ELi4ELi4ELb0EEENS1_21CollectiveEpilogueBwdISA_SB_SD_Li256ELb0ELb0ELi2EEENS1_19SingleTileSchedulerILb0ELb0ELb0ELi128EEEEEEEEEvNT_6ParamsE$_ZN4cute5tupleIJNS0_IJNS0_IJNS_1CILi2EEES2_S2_EEES2_NS0_IJNS0_IJS2_S2_EEES2_EEEEEENS0_IJNS0_IJNS1_ILi1EEENS1_ILi512EEEiEEENS1_ILi4096EEENS0_IJNS0_IJiiEEENS1_ILi8192EEEEEEEEEEEC2ERKS6_RKSE_)
$_ZN7cutlass13device_kernelIN5flash19enable_sm80_to_sm89INS1_16FlashAttnBwdSm80INS1_25CollectiveMainloopBwdSm80ILi2ELi2EN4cute5tupleIJNS5_1CILi128EEES8_NS7_ILi64EEEEEENS_6half_tEfNS_4arch4Sm80ELb0ELb1ELb1ELb0ELb1ELb0ELb0ELb0ELi2ELi4ELi4ELi4ELb0EEENS1_21CollectiveEpilogueBwdISA_SB_SD_Li256ELb0ELb0ELi2EEENS1_19SingleTileSchedulerILb0ELb0ELb0ELi128EEEEEEEEEvNT_6ParamsE$_ZN4cute5tupleIJNS0_IJNS0_IJNS_1CILi2EEES2_S2_EEES2_NS0_IJNS0_IJS2_S2_EEES2_EEEEEENS0_IJNS0_IJNS1_ILi1EEENS1_ILi512EEEiEEENS1_ILi4096EEENS0_IJNS0_IJiiEEENS1_ILi8192EEEEEEEEEEEC2ERKS6_RKSE_:
[----:B------:R-:W-:Y:S01]  /*95a0*/  IADD3 R4, R80, -c[0x0][0x20], RZ ;  /* 0x8000080050047a10 */ /* 0x000fe20007ffe0ff */
[----:B------:R-:W-:Y:S01]  /*95b0*/  IMAD.MOV.U32 R32, RZ, RZ, R6 ;  /* 0x000000ffff207224 */ /* 0x000fe200078e0006 */
[----:B------:R-:W-:-:S03]  /*95c0*/  MOV R33, 0x0 ;  /* 0x0000000000217802 */ /* 0x000fc60000000f00 */
[----:B------:R1:W-:Y:S04]  /*95d0*/  STL [R4], R2 ;  /* 0x0000000204007387 */ /* 0x0003e80000100800 */
[----:B------:R1:W-:Y:S04]  /*95e0*/  STL [R4+0x4], R3 ;  /* 0x0000040304007387 */ /* 0x0003e80000100800 */
[----:B------:R1:W-:Y:S01]  /*95f0*/  STL [R4+0x8], R5 ;  /* 0x0000080504007387 */ /* 0x0003e20000100800 */
[----:B------:R-:W-:Y:S05]  /*9600*/  RET.REL.NODEC R32 `(_ZN7cutlass13device_kernelIN5flash19enable_sm80_to_sm89INS1_16FlashAttnBwdSm80INS1_25CollectiveMainloopBwdSm80ILi2ELi2EN4cute5tupleIJNS5_1CILi128EEES8_NS7_ILi64EEEEEENS_6half_tEfNS_4arch4Sm80ELb0ELb1ELb1ELb0ELb1ELb0ELb0ELb0ELi2ELi4ELi4ELi4ELb0EEENS1_21CollectiveEpilogueBwdISA_SB_SD_Li256ELb0ELb0ELi2EEENS1_19SingleTileSchedulerILb0ELb0ELb0ELi128EEEEEEEEEvNT_6ParamsE) ;  /* 0xffff69f020007950 */ /* 0x000fea0003c3ffff */
        .type           $_ZN7cutlass13device_kernelIN5flash19enable_sm80_to_sm89INS1_16FlashAttnBwdSm80INS1_25CollectiveMainloopBwdSm80ILi2ELi2EN4cute5tupleIJNS5_1CILi128EEES8_NS7_ILi64EEEEEENS_6half_tEfNS_4arch4Sm80ELb0ELb1ELb1ELb0ELb1ELb0ELb0ELb0ELi2ELi4ELi4ELi4ELb0EEENS1_21CollectiveEpilogueBwdISA_SB_SD_Li256ELb0ELb0ELi2EEENS1_19SingleTileSchedulerILb0ELb0ELb0ELi128EEEEEEEEEvNT_6ParamsE$_ZN4cute5tupleIJNS0_IJNS0_IJNS_1CILi2EEES2_S2_EEES2_NS0_IJS2_S2_EEEEEENS0_IJNS0_IJNS1_ILi1EEENS1_ILi512EEEiEEENS1_ILi4096EEENS0_IJiiEEEEEEEEC2ERKS5_RKSB_,@function
        .size           $_ZN7cutlass13device_kernelIN5flash19enable_sm80_to_sm89INS1_16FlashAttnBwdSm80INS1_25CollectiveMainloopBwdSm80ILi2ELi2EN4cute5tupleIJNS5_1CILi128EEES8_NS7_ILi64EEEEEENS_6half_tEfNS_4arch4Sm80ELb0ELb1ELb1ELb0ELb1ELb0ELb0ELb0ELi2ELi4ELi4ELi4ELb0EEENS1_21CollectiveEpilogueBwdISA_SB_SD_Li256ELb0ELb0ELi2EEENS1_19SingleTileSchedulerILb0ELb0ELb0ELi128EEEEEEEEEvNT_6ParamsE$_ZN4cute5tupleIJNS0_IJNS0_IJNS_1CILi2EEES2_S2_EEES2_NS0_IJS2_S2_EEEEEENS0_IJNS0_IJNS1_ILi1EEENS1_ILi512EEEiEEENS1_ILi4096EEENS0_IJiiEEEEEEEEC2ERKS5_RKSB_,($_ZN7cutlass13device_kernelIN5flash19enable_sm80_to_sm89INS1_16FlashAttnBwdSm80INS1_25CollectiveMainloopBwdSm80ILi2ELi2EN4cute5tupleIJNS5_1CILi128EEES8_NS7_ILi64EEEEEENS_6half_tEfNS_4arch4Sm80ELb0ELb1ELb1ELb0ELb1ELb0ELb0ELb0ELi2ELi4ELi4ELi4ELb0EEENS1_21CollectiveEpilogueBwdISA_SB_SD_Li256ELb0ELb0ELi2EEENS1_19SingleTileSchedulerILb0ELb0ELb0ELi128EEEEEEEEEvNT_6ParamsE$_ZN4cute5tupleIJNS0_IJNS0_IJNS_1CILi8EEENS1_ILi1EEEEEENS0_IJNS1_ILi2EEEEEEEEENS0_IJNS0_IJS3_NS1_ILi0EEEEEENS0_IJiEEEEEEEEC2ERKS7_RKSB_ - $_ZN7cutlass13device_kernelIN5flash19enable_sm80_to_sm89INS1_16FlashAttnBwdSm80INS1_25CollectiveMainloopBwdSm80ILi2ELi2EN4cute5tupleIJNS5_1CILi128EEES8_NS7_ILi64EEEEEENS_6half_tEfNS_4arch4Sm80ELb0ELb1ELb1ELb0ELb1ELb0ELb0ELb0ELi2ELi4ELi4ELi4ELb0EEENS1_21CollectiveEpilogueBwdISA_SB_SD_Li256ELb0ELb0ELi2EEENS1_19SingleTileSchedulerILb0ELb0ELb0ELi128EEEEEEEEEvNT_6ParamsE$_ZN4cute5tupleIJNS0_IJNS0_IJNS_1CILi2EEES2_S2_EEES2_NS0_IJS2_S2_EEEEEENS0_IJNS0_IJNS1_ILi1EEENS1_ILi512EEEiEEENS1_ILi4096EEENS0_IJiiEEEEEEEEC2ERKS5_RKSB_)
$_ZN7cutlass13device_kernelIN5flash19enable_sm80_to_sm89INS1_16FlashAttnBwdSm80INS1_25CollectiveMainloopBwdSm80ILi2ELi2EN4cute5tupleIJNS5_1CILi128EEES8_NS7_ILi64EEEEEENS_6half_tEfNS_4arch4Sm80ELb0ELb1ELb1ELb0ELb1ELb0ELb0ELb0ELi2ELi4ELi4ELi4ELb0EEENS1_21CollectiveEpilogueBwdISA_SB_SD_Li256ELb0ELb0ELi2EEENS1_19SingleTileSchedulerILb0ELb0ELb0ELi128EEEEEEEEEvNT_6ParamsE$_ZN4cute5tupleIJNS0_IJNS0_IJNS_1CILi2EEES2_S2_EEES2_NS0_IJS2_S2_EEEEEENS0_IJNS0_IJNS1_ILi1EEENS1_ILi512EEEiEEENS1_ILi4096EEENS0_IJiiEEEEEEEEC2ERKS5_RKSB_:
[----:B------:R-:W-:Y:S01]  /*9610*/  IADD3 R4, R62, -c[0x0][0x20], RZ ;  /* 0x800008003e047a10 */ /* 0x000fe20007ffe0ff */
[----:B------:R-:W-:Y:S01]  /*9620*/  IMAD.MOV.U32 R30, RZ, RZ, R6 ;  /* 0x000000ffff1e7224 */ /* 0x000fe200078e0006 */
[----:B------:R-:W-:-:S03]  /*9630*/  MOV R31, 0x0 ;  /* 0x00000000001f7802 */ /* 0x000fc60000000f00 */
[----:B------:R1:W-:Y:S04]  /*9640*/  STL [R4], R2 ;  /* 0x0000000204007387 */ /* 0x0003e80000100800 */
[----:B------:R1:W-:Y:S04]  /*9650*/  STL [R4+0x4], R3 ;  /* 0x0000040304007387 */ /* 0x0003e80000100800 */
[----:B------:R1:W-:Y:S01]  /*9660*/  STL [R4+0x8], R5 ;  /* 0x0000080504007387 */ /* 0x0003e20000100800 */
[----:B------:R-:W-:Y:S05]  /*9670*/  RET.REL.NODEC R30 `(_ZN7cutlass13device_kernelIN5flash19enable_sm80_to_sm89INS1_16FlashAttnBwdSm80INS1_25CollectiveMainloopBwdSm80ILi2ELi2EN4cute5tupleIJNS5_1CILi128EEES8_NS7_ILi64EEEEEENS_6half_tEfNS_4arch4Sm80ELb0ELb1ELb1ELb0ELb1ELb0ELb0ELb0ELi2ELi4ELi4ELi4ELb0EEENS1_21CollectiveEpilogueBwdISA_SB_SD_Li256ELb0ELb0ELi2EEENS1_19SingleTileSchedulerILb0ELb0ELb0ELi128EEEEEEEEEvNT_6ParamsE) ;  /* 0xffff69801e007950 */ /* 0x000fea0003c3ffff */
        .type           $_ZN7cutlass13device_kernelIN5flash19enable_sm80_to_sm89INS1_16FlashAttnBwdSm80INS1_25CollectiveMainloopBwdSm80ILi2ELi2EN4cute5tupleIJNS5_1CILi128EEES8_NS7_ILi64EEEEEENS_6half_tEfNS_4arch4Sm80ELb0ELb1ELb1ELb0ELb1ELb0ELb0ELb0ELi2ELi4ELi4ELi4ELb0EEENS1_21CollectiveEpilogueBwdISA_SB_SD_Li256ELb0ELb0ELi2EEENS1_19SingleTileSchedulerILb0ELb0ELb0ELi128EEEEEEEEEvNT_6ParamsE$_ZN4cute5tupleIJNS0_IJNS0_IJNS_1CILi8EEENS1_ILi1EEEEEENS0_IJNS1_ILi2EEEEEEEEENS0_IJNS0_IJS3_NS1_ILi0EEEEEENS0_IJiEEEEEEEEC2ERKS7_RKSB_,@function
        .size           $_ZN7cutlass13device_kernelIN5flash19enable_sm80_to_sm89INS1_16FlashAttnBwdSm80INS1_25CollectiveMainloopBwdSm80ILi2ELi2EN4cute5tupleIJNS5_1CILi128EEES8_NS7_ILi64EEEEEENS_6half_tEfNS_4arch4Sm80ELb0ELb1ELb1ELb0ELb1ELb0ELb0ELb0ELi2ELi4ELi4ELi4ELb0EEENS1_21CollectiveEpilogueBwdISA_SB_SD_Li256ELb0ELb0ELi2EEENS1_19SingleTileSchedulerILb0ELb0ELb0ELi128EEEEEEEEEvNT_6ParamsE$_ZN4cute5tupleIJNS0_IJNS0_IJNS_1CILi8EEENS1_ILi1EEEEEENS0_IJNS1_ILi2EEEEEEEEENS0_IJNS0_IJS3_NS1_ILi0EEEEEENS0_IJiEEEEEEEEC2ERKS7_RKSB_,($_ZN7cutlass13device_kernelIN5flash19enable_sm80_to_sm89INS1_16FlashAttnBwdSm80INS1_25CollectiveMainloopBwdSm80ILi2ELi2EN4cute5tupleIJNS5_1CILi128EEES8_NS7_ILi64EEEEEENS_6half_tEfNS_4arch4Sm80ELb0ELb1ELb1ELb0ELb1ELb0ELb0ELb0ELi2ELi4ELi4ELi4ELb0EEENS1_21CollectiveEpilogueBwdISA_SB_SD_Li256ELb0ELb0ELi2EEENS1_19SingleTileSchedulerILb0ELb0ELb0ELi128EEEEEEEEEvNT_6ParamsE$_ZN4cute5tupleIJNS0_IJNS0_IJNS_1CILi8EEENS1_ILi1EEEEEENS1_ILi2EEEEEENS0_IJNS0_IJS3_NS1_ILi0EEEEEEiEEEEEC2ERKS6_RKS9_ - $_ZN7cutlass13device_kernelIN5flash19enable_sm80_to_sm89INS1_16FlashAttnBwdSm80INS1_25CollectiveMainloopBwdSm80ILi2ELi2EN4cute5tupleIJNS5_1CILi128EEES8_NS7_ILi64EEEEEENS_6half_tEfNS_4arch4Sm80ELb0ELb1ELb1ELb0ELb1ELb0ELb0ELb0ELi2ELi4ELi4ELi4ELb0EEENS1_21CollectiveEpilogueBwdISA_SB_SD_Li256ELb0ELb0ELi2EEENS1_19SingleTileSchedulerILb0ELb0ELb0ELi128EEEEEEEEEvNT_6ParamsE$_ZN4cute5tupleIJNS0_IJNS0_IJNS_1CILi8EEENS1_ILi1EEEEEENS0_IJNS1_ILi2EEEEEEEEENS0_IJNS0_IJS3_NS1_ILi0EEEEEENS0_IJiEEEEEEEEC2ERKS7_RKSB_)
$_ZN7cutlass13device_kernelIN5flash19enable_sm80_to_sm89INS1_16FlashAttnBwdSm80INS1_25CollectiveMainloopBwdSm80ILi2ELi2EN4cute5tupleIJNS5_1CILi128EEES8_NS7_ILi64EEEEEENS_6half_tEfNS_4arch4Sm80ELb0ELb1ELb1ELb0ELb1ELb0ELb0ELb0ELi2ELi4ELi4ELi4ELb0EEENS1_21CollectiveEpilogueBwdISA_SB_SD_Li256ELb0ELb0ELi2EEENS1_19SingleTileSchedulerILb0ELb0ELb0ELi128EEEEEEEEEvNT_6ParamsE$_ZN4cute5tupleIJNS0_IJNS0_IJNS_1CILi8EEENS1_ILi1EEEEEENS0_IJNS1_ILi2EEEEEEEEENS0_IJNS0_IJS3_NS1_ILi0EEEEEENS0_IJiEEEEEEEEC2ERKS7_RKSB_:
[----:B------:R-:W-:Y:S02]  /*9680*/  IADD3 R36, R81, -c[0x0][0x20], RZ ;  /* 0x8000080051247a10 */ /* 0x000fe40007ffe0ff */
[----:B------:R-:W-:-:S03]  /*9690*/  MOV R39, 0x0 ;  /* 0x0000000000277802 */ /* 0x000fc60000000f00 */
[----:B------:R1:W-:Y:S01]  /*96a0*/  STL [R36], R37 ;  /* 0x0000002524007387 */ /* 0x0003e20000100800 */
[----:B------:R-:W-:Y:S05]  /*96b0*/  RET.REL.NODEC R38 `(_ZN7cutlass13device_kernelIN5flash19enable_sm80_to_sm89INS1_16FlashAttnBwdSm80INS1_25CollectiveMainloopBwdSm80ILi2ELi2EN4cute5tupleIJNS5_1CILi128EEES8_NS7_ILi64EEEEEENS_6half_tEfNS_4arch4Sm80ELb0ELb1ELb1ELb0ELb1ELb0ELb0ELb0ELi2ELi4ELi4ELi4ELb0EEENS1_21CollectiveEpilogueBwdISA_SB_SD_Li256ELb0ELb0ELi2EEENS1_19SingleTileSchedulerILb0ELb0ELb0ELi128EEEEEEEEEvNT_6ParamsE) ;  /* 0xffff694026007950 */ /* 0x000fea0003c3ffff */
        .type           $_ZN7cutlass13device_kernelIN5flash19enable_sm80_to_sm89INS1_16FlashAttnBwdSm80INS1_25CollectiveMainloopBwdSm80ILi2ELi2EN4cute5tupleIJNS5_1CILi128EEES8_NS7_ILi64EEEEEENS_6half_tEfNS_4arch4Sm80ELb0ELb1ELb1ELb0ELb1ELb0ELb0ELb0ELi2ELi4ELi4ELi4ELb0EEENS1_21CollectiveEpilogueBwdISA_SB_SD_Li256ELb0ELb0ELi2EEENS1_19SingleTileSchedulerILb0ELb0ELb0ELi128EEEEEEEEEvNT_6ParamsE$_ZN4cute5tupleIJNS0_IJNS0_IJNS_1CILi8EEENS1_ILi1EEEEEENS1_ILi2EEEEEENS0_IJNS0_IJS3_NS1_ILi0EEEEEEiEEEEEC2ERKS6_RKS9_,@function
        .size           $_ZN7cutlass13device_kernelIN5flash19enable_sm80_to_sm89INS1_16FlashAttnBwdSm80INS1_25CollectiveMainloopBwdSm80ILi2ELi2EN4cute5tupleIJNS5_1CILi128EEES8_NS7_ILi64EEEEEENS_6half_tEfNS_4arch4Sm80ELb0ELb1ELb1ELb0ELb1ELb0ELb0ELb0ELi2ELi4ELi4ELi4ELb0EEENS1_21CollectiveEpilogueBwdISA_SB_SD_Li256ELb0ELb0ELi2EEENS1_19SingleTileSchedulerILb0ELb0ELb0ELi128EEEEEEEEEvNT_6ParamsE$_ZN4cute5tupleIJNS0_IJNS0_IJNS_1CILi8EEENS1_ILi1EEEEEENS1_ILi2EEEEEENS0_IJNS0_IJS3_NS1_ILi0EEEEEEiEEEEEC2ERKS6_RKS9_,($_ZN7cutlass13device_kernelIN5flash19enable_sm80_to_sm89INS1_16FlashAttnBwdSm80INS1_25CollectiveMainloopBwdSm80ILi2ELi2EN4cute5tupleIJNS5_1CILi128EEES8_NS7_ILi64EEEEEENS_6half_tEfNS_4arch4Sm80ELb0ELb1ELb1ELb0ELb1ELb0ELb0ELb0ELi2ELi4ELi4ELi4ELb0EEENS1_21CollectiveEpilogueBwdISA_SB_SD_Li256ELb0ELb0ELi2EEENS1_19SingleTileSchedulerILb0ELb0ELb0ELi128EEEEEEEEEvNT_6ParamsE$_ZN4cute5tupleIJNS0_IJNS0_IJNS_1CILi8EEENS1_ILi1EEEEEENS1_ILi2EEENS0_IJS5_S5_EEEEEENS0_IJNS0_IJS3_NS1_ILi0EEEEEENS1_ILi4096EEENS0_IJiiEEEEEEEEC2ERKS7_RKSC_ - $_ZN7cutlass13device_kernelIN5flash19enable_sm80_to_sm89INS1_16FlashAttnBwdSm80INS1_25CollectiveMainloopBwdSm80ILi2ELi2EN4cute5tupleIJNS5_1CILi128EEES8_NS7_ILi64EEEEEENS_6half_tEfNS_4arch4Sm80ELb0ELb1ELb1ELb0ELb1ELb0ELb0ELb0ELi2ELi4ELi4ELi4ELb0EEENS1_21CollectiveEpilogueBwdISA_SB_SD_Li256ELb0ELb0ELi2EEENS1_19SingleTileSchedulerILb0ELb0ELb0ELi128EEEEEEEEEvNT_6ParamsE$_ZN4cute5tupleIJNS0_IJNS0_IJNS_1CILi8EEENS1_ILi1EEEEEENS1_ILi2EEEEEENS0_IJNS0_IJS3_NS1_ILi0EEEEEEiEEEEEC2ERKS6_RKS9_)
$_ZN7cutlass13device_kernelIN5flash19enable_sm80_to_sm89INS1_16FlashAttnBwdSm80INS1_25CollectiveMainloopBwdSm80ILi2ELi2EN4cute5tupleIJNS5_1CILi128EEES8_NS7_ILi64EEEEEENS_6half_tEfNS_4arch4Sm80ELb0ELb1ELb1ELb0ELb1ELb0ELb0ELb0ELi2ELi4ELi4ELi4ELb0EEENS1_21CollectiveEpilogueBwdISA_SB_SD_Li256ELb0ELb0ELi2EEENS1_19SingleTileSchedulerILb0ELb0ELb0ELi128EEEEEEEEEvNT_6ParamsE$_ZN4cute5tupleIJNS0_IJNS0_IJNS_1CILi8EEENS1_ILi1EEEEEENS1_ILi2EEEEEENS0_IJNS0_IJS3_NS1_ILi0EEEEEEiEEEEEC2ERKS6_RKS9_:
[----:B------:R-:W-:Y:S02]  /*96c0*/  IADD3 R2, R81, -c[0x0][0x20], RZ ;  /* 0x8000080051027a10 */ /* 0x000fe40007ffe0ff */
[----:B------:R-:W-:-:S03]  /*96d0*/  MOV R37, 0x0 ;  /* 0x0000000000257802 */ /* 0x000fc60000000f00 */
[----:B------:R1:W-:Y:S01]  /*96e0*/  STL [R2], R3 ;  /* 0x0000000302007387 */ /* 0x0003e20000100800 */
[----:B------:R-:W-:Y:S05]  /*96f0*/  RET.REL.NODEC R36 `(_ZN7cutlass13device_kernelIN5flash19enable_sm80_to_sm89INS1_16FlashAttnBwdSm80INS1_25CollectiveMainloopBwdSm80ILi2ELi2EN4cute5tupleIJNS5_1CILi128EEES8_NS7_ILi64EEEEEENS_6half_tEfNS_4arch4Sm80ELb0ELb1ELb1ELb0ELb1ELb0ELb0ELb0ELi2ELi4ELi4ELi4ELb0EEENS1_21CollectiveEpilogueBwdISA_SB_SD_Li256ELb0ELb0ELi2EEENS1_19SingleTileSchedulerILb0ELb0ELb0ELi128EEEEEEEEEvNT_6ParamsE) ;  /* 0xffff690024007950 */ /* 0x000fea0003c3ffff */
        .type           $_ZN7cutlass13device_kernelIN5flash19enable_sm80_to_sm89INS1_16FlashAttnBwdSm80INS1_25CollectiveMainloopBwdSm80ILi2ELi2EN4cute5tupleIJNS5_1CILi128EEES8_NS7_ILi64EEEEEENS_6half_tEfNS_4arch4Sm80ELb0ELb1ELb1ELb0ELb1ELb0ELb0ELb0ELi2ELi4ELi4ELi4ELb0EEENS1_21CollectiveEpilogueBwdISA_SB_SD_Li256ELb0ELb0ELi2EEENS1_19SingleTileSchedulerILb0ELb0ELb0ELi128EEEEEEEEEvNT_6ParamsE$_ZN4cute5tupleIJNS0_IJNS0_IJNS_1CILi8EEENS1_ILi1EEEEEENS1_ILi2EEENS0_IJS5_S5_EEEEEENS0_IJNS0_IJS3_NS1_ILi0EEEEEENS1_ILi4096EEENS0_IJiiEEEEEEEEC2ERKS7_RKSC_,@function
        .size           $_ZN7cutlass13device_kernelIN5flash19enable_sm80_to_sm89INS1_16FlashAttnBwdSm80INS1_25CollectiveMainloopBwdSm80ILi2ELi2EN4cute5tupleIJNS5_1CILi128EEES8_NS7_ILi64EEEEEENS_6half_tEfNS_4arch4Sm80ELb0ELb1ELb1ELb0ELb1ELb0ELb0ELb0ELi2ELi4ELi4ELi4ELb0EEENS1_21CollectiveEpilogueBwdISA_SB_SD_Li256ELb0ELb0ELi2EEENS1_19SingleTileSchedulerILb0ELb0ELb0ELi128EEEEEEEEEvNT_6ParamsE$_ZN4cute5tupleIJNS0_IJNS0_IJNS_1CILi8EEENS1_ILi1EEEEEENS1_ILi2EEENS0_IJS5_S5_EEEEEENS0_IJNS0_IJS3_NS1_ILi0EEEEEENS1_ILi4096EEENS0_IJiiEEEEEEEEC2ERKS7_RKSC_,($_ZN7cutlass13device_kernelIN5flash19enable_sm80_to_sm89INS1_16FlashAttnBwdSm80INS1_25CollectiveMainloopBwdSm80ILi2ELi2EN4cute5tupleIJNS5_1CILi128EEES8_NS7_ILi64EEEEEENS_6half_tEfNS_4arch4Sm80ELb0ELb1ELb1ELb0ELb1ELb0ELb0ELb0ELi2ELi4ELi4ELi4ELb0EEENS1_21CollectiveEpilogueBwdISA_SB_SD_Li256ELb0ELb0ELi2EEENS1_19SingleTileSchedulerILb0ELb0ELb0ELi128EEEEEEEEEvNT_6ParamsE$_ZN4cute5tupleIJNS0_IJNS0_IJNS_1CILi8EEENS1_ILi1EEEEEENS1_ILi2EEES2_EEENS0_IJNS0_IJS3_NS1_ILi0EEEEEEiNS1_ILi1024EEEEEEEEC2ERKS6_RKSA_ - $_ZN7cutlass13device_kernelIN5flash19enable_sm80_to_sm89INS1_16FlashAttnBwdSm80INS1_25CollectiveMainloopBwdSm80ILi2ELi2EN4cute5tupleIJNS5_1CILi128EEES8_NS7_ILi64EEEEEENS_6half_tEfNS_4arch4Sm80ELb0ELb1ELb1ELb0ELb1ELb0ELb0ELb0ELi2ELi4ELi4ELi4ELb0EEENS1_21CollectiveEpilogueBwdISA_SB_SD_Li256ELb0ELb0ELi2EEENS1_19SingleTileSchedulerILb0ELb0ELb0ELi128EEEEEEEEEvNT_6ParamsE$_ZN4cute5tupleIJNS0_IJNS0_IJNS_1CILi8EEENS1_ILi1EEEEEENS1_ILi2EEENS0_IJS5_S5_EEEEEENS0_IJNS0_IJS3_NS1_ILi0EEEEEENS1_ILi4096EEENS0_IJiiEEEEEEEEC2ERKS7_RKSC_)
$_ZN7cutlass13device_kernelIN5flash19enable_sm80_to_sm89INS1_16FlashAttnBwdSm80INS1_25CollectiveMainloopBwdSm80ILi2ELi2EN4cute5tupleIJNS5_1CILi128EEES8_NS7_ILi64EEEEEENS_6half_tEfNS_4arch4Sm80ELb0ELb1ELb1ELb0ELb1ELb0ELb0ELb0ELi2ELi4ELi4ELi4ELb0EEENS1_21CollectiveEpilogueBwdISA_SB_SD_Li256ELb0ELb0ELi2EEENS1_19SingleTileSchedulerILb0ELb0ELb0ELi128EEEEEEEEEvNT_6ParamsE$_ZN4cute5tupleIJNS0_IJNS0_IJNS_1CILi8EEENS1_ILi1EEEEEENS1_ILi2EEENS0_IJS5_S5_EEEEEENS0_IJNS0_IJS3_NS1_ILi0EEEEEENS1_ILi4096EEENS0_IJiiEEEEEEEEC2ERKS7_RKSC_:
[----:B------:R-:W-:Y:S01]  /*9700*/  IADD3 R2, R62, -c[0x0][0x20], RZ ;  /* 0x800008003e027a10 */ /* 0x000fe20007ffe0ff */
[----:B------:R-:W-:Y:S01]  /*9710*/  IMAD.MOV.U32 R14, RZ, RZ, R4 ;  /* 0x000000ffff0e7224 */ /* 0x000fe200078e0004 */
[----:B------:R-:W-:-:S03]  /*9720*/  MOV R15, 0x0 ;  /* 0x00000000000f7802 */ /* 0x000fc60000000f00 */
[----:B------:R1:W-:Y:S04]  /*9730*/  STL [R2], R5 ;  /* 0x0000000502007387 */ /* 0x0003e80000100800 */
[----:B------:R1:W-:Y:S01]  /*9740*/  STL [R2+0x4], R3 ;  /* 0x0000040302007387 */ /* 0x0003e20000100800 */
[----:B------:R-:W-:Y:S05]  /*9750*/  RET.REL.NODEC R14 `(_ZN7cutlass13device_kernelIN5flash19enable_sm80_to_sm89INS1_16FlashAttnBwdSm80INS1_25CollectiveMainloopBwdSm80ILi2ELi2EN4cute5tupleIJNS5_1CILi128EEES8_NS7_ILi64EEEEEENS_6half_tEfNS_4arch4Sm80ELb0ELb1ELb1ELb0ELb1ELb0ELb0ELb0ELi2ELi4ELi4ELi4ELb0EEENS1_21CollectiveEpilogueBwdISA_SB_SD_Li256ELb0ELb0ELi2EEENS1_19SingleTileSchedulerILb0ELb0ELb0ELi128EEEEEEEEEvNT_6ParamsE) ;  /* 0xffff68a00e007950 */ /* 0x000fea0003c3ffff */
        .type           $_ZN7cutlass13device_kernelIN5flash19enable_sm80_to_sm89INS1_16FlashAttnBwdSm80INS1_25CollectiveMainloopBwdSm80ILi2ELi2EN4cute5tupleIJNS5_1CILi128EEES8_NS7_ILi64EEEEEENS_6half_tEfNS_4arch4Sm80ELb0ELb1ELb1ELb0ELb1ELb0ELb0ELb0ELi2ELi4ELi4ELi4ELb0EEENS1_21CollectiveEpilogueBwdISA_SB_SD_Li256ELb0ELb0ELi2EEENS1_19SingleTileSchedulerILb0ELb0ELb0ELi128EEEEEEEEEvNT_6ParamsE$_ZN4cute5tupleIJNS0_IJNS0_IJNS_1CILi8EEENS1_ILi1EEEEEENS1_ILi2EEES2_EEENS0_IJNS0_IJS3_NS1_ILi0EEEEEEiNS1_ILi1024EEEEEEEEC2ERKS6_RKSA_,@function
        .size           $_ZN7cutlass13device_kernelIN5flash19enable_sm80_to_sm89INS1_16FlashAttnBwdSm80INS1_25CollectiveMainloopBwdSm80ILi2ELi2EN4cute5tupleIJNS5_1CILi128EEES8_NS7_ILi64EEEEEENS_6half_tEfNS_4arch4Sm80ELb0ELb1ELb1ELb0ELb1ELb0ELb0ELb0ELi2ELi4ELi4ELi4ELb0EEENS1_21CollectiveEpilogueBwdISA_SB_SD_Li256ELb0ELb0ELi2EEENS1_19SingleTileSchedulerILb0ELb0ELb0ELi128EEEEEEEEEvNT_6ParamsE$_ZN4cute5tupleIJNS0_IJNS0_IJNS_1CILi8EEENS1_ILi1EEEEEENS1_ILi2EEES2_EEENS0_IJNS0_IJS3_NS1_ILi0EEEEEEiNS1_ILi1024EEEEEEEEC2ERKS6_RKSA_,($_ZN7cutlass13device_kernelIN5flash19enable_sm80_to_sm89INS1_16FlashAttnBwdSm80INS1_25CollectiveMainloopBwdSm80ILi2ELi2EN4cute5tupleIJNS5_1CILi128EEES8_NS7_ILi64EEEEEENS_6half_tEfNS_4arch4Sm80ELb0ELb1ELb1ELb0ELb1ELb0ELb0ELb0ELi2ELi4ELi4ELi4ELb0EEENS1_21CollectiveEpilogueBwdISA_SB_SD_Li256ELb0ELb0ELi2EEENS1_19SingleTileSchedulerILb0ELb0ELb0ELi128EEEEEEEEEvNT_6ParamsE$_ZN4cute5tupleIJNS0_IJNS_1CILi16EEENS1_ILi2EEES3_S3_NS1_ILi4EEES3_EEENS0_IJNS1_ILi1EEEiiiNS1_ILi144EEENS1_ILi512EEEEEEEEC2ERKS5_RKS9_ - $_ZN7cutlass13device_kernelIN5flash19enable_sm80_to_sm89INS1_16FlashAttnBwdSm80INS1_25CollectiveMainloopBwdSm80ILi2ELi2EN4cute5tupleIJNS5_1CILi128EEES8_NS7_ILi64EEEEEENS_6half_tEfNS_4arch4Sm80ELb0ELb1ELb1ELb0ELb1ELb0ELb0ELb0ELi2ELi4ELi4ELi4ELb0EEENS1_21CollectiveEpilogueBwdISA_SB_SD_Li256ELb0ELb0ELi2EEENS1_19SingleTileSchedulerILb0ELb0ELb0ELi128EEEEEEEEEvNT_6ParamsE$_ZN4cute5tupleIJNS0_IJNS0_IJNS_1CILi8EEENS1_ILi1EEEEEENS1_ILi2EEES2_EEENS0_IJNS0_IJS3_NS1_ILi0EEEEEEiNS1_ILi1024EEEEEEEEC2ERKS6_RKSA_)
$_ZN7cutlass13device_kernelIN5flash19enable_sm80_to_sm89INS1_16FlashAttnBwdSm80INS1_25CollectiveMainloopBwdSm80ILi2ELi2EN4cute5tupleIJNS5_1CILi128EEES8_NS7_ILi64EEEEEENS_6half_tEfNS_4arch4Sm80ELb0ELb1ELb1ELb0ELb1ELb0ELb0ELb0ELi2ELi4ELi4ELi4ELb0EEENS1_21CollectiveEpilogueBwdISA_SB_SD_Li256ELb0ELb0ELi2EEENS1_19SingleTileSchedulerILb0ELb0ELb0ELi128EEEEEEEEEvNT_6ParamsE$_ZN4cute5tupleIJNS0_IJNS0_IJNS_1CILi8EEENS1_ILi1EEEEEENS1_ILi2EEES2_EEENS0_IJNS0_IJS3_NS1_ILi0EEEEEEiNS1_ILi1024EEEEEEEEC2ERKS6_RKSA_:
[----:B------:R-:W-:Y:S01]  /*9760*/  IADD3 R2, R62, -c[0x0][0x20], RZ ;  /* 0x800008003e027a10 */ /* 0x000fe20007ffe0ff */
[----:B------:R-:W-:Y:S01]  /*9770*/  IMAD.MOV.U32 R12, RZ, RZ, R4 ;  /* 0x000000ffff0c7224 */ /* 0x000fe200078e0004 */
[----:B------:R-:W-:-:S03]  /*9780*/  MOV R13, 0x0 ;  /* 0x00000000000d7802 */ /* 0x000fc60000000f00 */
[----:B------:R1:W-:Y:S01]  /*9790*/  STL [R2], R3 ;  /* 0x0000000302007387 */ /* 0x0003e20000100800 */
[----:B------:R-:W-:Y:S05]  /*97a0*/  RET.REL.NODEC R12 `(_ZN7cutlass13device_kernelIN5flash19enable_sm80_to_sm89INS1_16FlashAttnBwdSm80INS1_25CollectiveMainloopBwdSm80ILi2ELi2EN4cute5tupleIJNS5_1CILi128EEES8_NS7_ILi64EEEEEENS_6half_tEfNS_4arch4Sm80ELb0ELb1ELb1ELb0ELb1ELb0ELb0ELb0ELi2ELi4ELi4ELi4ELb0EEENS1_21CollectiveEpilogueBwdISA_SB_SD_Li256ELb0ELb0ELi2EEENS1_19SingleTileSchedulerILb0ELb0ELb0ELi128EEEEEEEEEvNT_6ParamsE) ;  /* 0xffff68500c007950 */ /* 0x000fea0003c3ffff */
        .type           $_ZN7cutlass13device_kernelIN5flash19enable_sm80_to_sm89INS1_16FlashAttnBwdSm80INS1_25CollectiveMainloopBwdSm80ILi2ELi2EN4cute5tupleIJNS5_1CILi128EEES8_NS7_ILi64EEEEEENS_6half_tEfNS_4arch4Sm80ELb0ELb1ELb1ELb0ELb1ELb0ELb0ELb0ELi2ELi4ELi4ELi4ELb0EEENS1_21CollectiveEpilogueBwdISA_SB_SD_Li256ELb0ELb0ELi2EEENS1_19SingleTileSchedulerILb0ELb0ELb0ELi128EEEEEEEEEvNT_6ParamsE$_ZN4cute5tupleIJNS0_IJNS_1CILi16EEENS1_ILi2EEES3_S3_NS1_ILi4EEES3_EEENS0_IJNS1_ILi1EEEiiiNS1_ILi144EEENS1_ILi512EEEEEEEEC2ERKS5_RKS9_,@function
        .size           $_ZN7cutlass13device_kernelIN5flash19enable_sm80_to_sm89INS1_16FlashAttnBwdSm80INS1_25CollectiveMainloopBwdSm80ILi2ELi2EN4cute5tupleIJNS5_1CILi128EEES8_NS7_ILi64EEEEEENS_6half_tEfNS_4arch4Sm80ELb0ELb1ELb1ELb0ELb1ELb0ELb0ELb0ELi2ELi4ELi4ELi4ELb0EEENS1_21CollectiveEpilogueBwdISA_SB_SD_Li256ELb0ELb0ELi2EEENS1_19SingleTileSchedulerILb0ELb0ELb0ELi128EEEEEEEEEvNT_6ParamsE$_ZN4cute5tupleIJNS0_IJNS_1CILi16EEENS1_ILi2EEES3_S3_NS1_ILi4EEES3_EEENS0_IJNS1_ILi1EEEiiiNS1_ILi144EEENS1_ILi512EEEEEEEEC2ERKS5_RKS9_,($_ZN7cutlass13device_kernelIN5flash19enable_sm80_to_sm89INS1_16FlashAttnBwdSm80INS1_25CollectiveMainloopBwdSm80ILi2ELi2EN4cute5tupleIJNS5_1CILi128EEES8_NS7_ILi64EEEEEENS_6half_tEfNS_4arch4Sm80ELb0ELb1ELb1ELb0ELb1ELb0ELb0ELb0ELi2ELi4ELi4ELi4ELb0EEENS1_21CollectiveEpilogueBwdISA_SB_SD_Li256ELb0ELb0ELi2EEENS1_19SingleTileSchedulerILb0ELb0ELb0ELi128EEEEEEEEEvNT_6ParamsE$_ZN4cute5tupleIJNS0_IJNS_1CILi2EEEEEENS0_IJiEEEEEC2ERKS3_RKS4_ - $_ZN7cutlass13device_kernelIN5flash19enable_sm80_to_sm89INS1_16FlashAttnBwdSm80INS1_25CollectiveMainloopBwdSm80ILi2ELi2EN4cute5tupleIJNS5_1CILi128EEES8_NS7_ILi64EEEEEENS_6half_tEfNS_4arch4Sm80ELb0ELb1ELb1ELb0ELb1ELb0ELb0ELb0ELi2ELi4ELi4ELi4ELb0EEENS1_21CollectiveEpilogueBwdISA_SB_SD_Li256ELb0ELb0ELi2EEENS1_19SingleTileSchedulerILb0ELb0ELb0ELi128EEEEEEEEEvNT_6ParamsE$_ZN4cute5tupleIJNS0_IJNS_1CILi16EEENS1_ILi2EEES3_S3_NS1_ILi4EEES3_EEENS0_IJNS1_ILi1EEEiiiNS1_ILi144EEENS1_ILi512EEEEEEEEC2ERKS5_RKS9_)
$_ZN7cutlass13device_kernelIN5flash19enable_sm80_to_sm89INS1_16FlashAttnBwdSm80INS1_25CollectiveMainloopBwdSm80ILi2ELi2EN4cute5tupleIJNS5_1CILi128EEES8_NS7_ILi64EEEEEENS_6half_tEfNS_4arch4Sm80ELb0ELb1ELb1ELb0ELb1ELb0ELb0ELb0ELi2ELi4ELi4ELi4ELb0EEENS1_21CollectiveEpilogueBwdISA_SB_SD_Li256ELb0ELb0ELi2EEENS1_19SingleTileSchedulerILb0ELb0ELb0ELi128EEEEEEEEEvNT_6ParamsE$_ZN4cute5tupleIJNS0_IJNS_1CILi16EEENS1_ILi2EEES3_S3_NS1_ILi4EEES3_EEENS0_IJNS1_ILi1EEEiiiNS1_ILi144EEENS1_ILi512EEEEEEEEC2ERKS5_RKS9_:
[----:B------:R-:W-:Y:S01]  /*97b0*/  IADD3 R4, R82, -c[0x0][0x20], RZ ;  /* 0x8000080052047a10 */ /* 0x000fe20007ffe0ff */
[----:B------:R-:W-:Y:S01]  /*97c0*/  IMAD.MOV.U32 R26, RZ, RZ, R12 ;  /* 0x000000ffff1a7224 */ /* 0x000fe200078e000c */
[----:B------:R-:W-:-:S03]  /*97d0*/  MOV R27, 0x0 ;  /* 0x00000000001b7802 */ /* 0x000fc60000000f00 */
[----:B------:R1:W-:Y:S04]  /*97e0*/  STL [R4], R2 ;  /* 0x0000000204007387 */ /* 0x0003e80000100800 */
[----:B------:R1:W-:Y:S04]  /*97f0*/  STL [R4+0x4], R3 ;  /* 0x0000040304007387 */ /* 0x0003e80000100800 */
[----:B------:R1:W-:Y:S01]  /*9800*/  STL [R4+0x8], R5 ;  /* 0x0000080504007387 */ /* 0x0003e20000100800 */
[----:B------:R-:W-:Y:S05]  /*9810*/  RET.REL.NODEC R26 `(_ZN7cutlass13device_kernelIN5flash19enable_sm80_to_sm89INS1_16FlashAttnBwdSm80INS1_25CollectiveMainloopBwdSm80ILi2ELi2EN4cute5tupleIJNS5_1CILi128EEES8_NS7_ILi64EEEEEENS_6half_tEfNS_4arch4Sm80ELb0ELb1ELb1ELb0ELb1ELb0ELb0ELb0ELi2ELi4ELi4ELi4ELb0EEENS1_21CollectiveEpilogueBwdISA_SB_SD_Li256ELb0ELb0ELi2EEENS1_19SingleTileSchedulerILb0ELb0ELb0ELi128EEEEEEEEEvNT_6ParamsE) ;  /* 0xffff67e01a007950 */ /* 0x000fea0003c3ffff */
        .type           $_ZN7cutlass13device_kernelIN5flash19enable_sm80_to_sm89INS1_16FlashAttnBwdSm80INS1_25CollectiveMainloopBwdSm80ILi2ELi2EN4cute5tupleIJNS5_1CILi128EEES8_NS7_ILi64EEEEEENS_6half_tEfNS_4arch4Sm80ELb0ELb1ELb1ELb0ELb1ELb0ELb0ELb0ELi2ELi4ELi4ELi4ELb0EEENS1_21CollectiveEpilogueBwdISA_SB_SD_Li256ELb0ELb0ELi2EEENS1_19SingleTileSchedulerILb0ELb0ELb0ELi128EEEEEEEEEvNT_6ParamsE$_ZN4cute5tupleIJNS0_IJNS_1CILi2EEEEEENS0_IJiEEEEEC2ERKS3_RKS4_,@function
        .size           $_ZN7cutlass13device_kernelIN5flash19enable_sm80_to_sm89INS1_16FlashAttnBwdSm80INS1_25CollectiveMainloopBwdSm80ILi2ELi2EN4cute5tupleIJNS5_1CILi128EEES8_NS7_ILi64EEEEEENS_6half_tEfNS_4arch4Sm80ELb0ELb1ELb1ELb0ELb1ELb0ELb0ELb0ELi2ELi4ELi4ELi4ELb0EEENS1_21CollectiveEpilogueBwdISA_SB_SD_Li256ELb0ELb0ELi2EEENS1_19SingleTileSchedulerILb0ELb0ELb0ELi128EEEEEEEEEvNT_6ParamsE$_ZN4cute5tupleIJNS0_IJNS_1CILi2EEEEEENS0_IJiEEEEEC2ERKS3_RKS4_,($_ZN7cutlass13device_kernelIN5flash19enable_sm80_to_sm89INS1_16FlashAttnBwdSm80INS1_25CollectiveMainloopBwdSm80ILi2ELi2EN4cute5tupleIJNS5_1CILi128EEES8_NS7_ILi64EEEEEENS_6half_tEfNS_4arch4Sm80ELb0ELb1ELb1ELb0ELb1ELb0ELb0ELb0ELi2ELi4ELi4ELi4ELb0EEENS1_21CollectiveEpilogueBwdISA_SB_SD_Li256ELb0ELb0ELi2EEENS1_19SingleTileSchedulerILb0ELb0ELb0ELi128EEEEEEEEEvNT_6ParamsE$_ZN4cute5tupleIJNS0_IJNS_1CILi8EEENS0_IJNS1_ILi2EEES3_S3_EEENS1_ILi1EEES4_S5_EEENS0_IJS5_NS0_IJS2_iiEEENS1_ILi64EEENS0_IJiNS1_ILi144EEENS1_ILi288EEEEEENS1_ILi512EEEEEEEEC2ERKS6_RKSD_ - $_ZN7cutlass13device_kernelIN5flash19enable_sm80_to_sm89INS1_16FlashAttnBwdSm80INS1_25CollectiveMainloopBwdSm80ILi2ELi2EN4cute5tupleIJNS5_1CILi128EEES8_NS7_ILi64EEEEEENS_6half_tEfNS_4arch4Sm80ELb0ELb1ELb1ELb0ELb1ELb0ELb0ELb0ELi2ELi4ELi4ELi4ELb0EEENS1_21CollectiveEpilogueBwdISA_SB_SD_Li256ELb0ELb0ELi2EEENS1_19SingleTileSchedulerILb0ELb0ELb0ELi128EEEEEEEEEvNT_6ParamsE$_ZN4cute5tupleIJNS0_IJNS_1CILi2EEEEEENS0_IJiEEEEEC2ERKS3_RKS4_)
$_ZN7cutlass13device_kernelIN5flash19enable_sm80_to_sm89INS1_16FlashAttnBwdSm80INS1_25CollectiveMainloopBwdSm80ILi2ELi2EN4cute5tupleIJNS5_1CILi128EEES8_NS7_ILi64EEEEEENS_6half_tEfNS_4arch4Sm80ELb0ELb1ELb1ELb0ELb1ELb0ELb0ELb0ELi2ELi4ELi4ELi4ELb0EEENS1_21CollectiveEpilogueBwdISA_SB_SD_Li256ELb0ELb0ELi2EEENS1_19SingleTileSchedulerILb0ELb0ELb0ELi128EEEEEEEEEvNT_6ParamsE$_ZN4cute5tupleIJNS0_IJNS_1CILi2EEEEEENS0_IJiEEEEEC2ERKS3_RKS4_:
[----:B------:R-:W-:Y:S02]  /*9820*/  IADD3 R10, R82, -c[0x0][0x20], RZ ;  /* 0x80000800520a7a10 */ /* 0x000fe40007ffe0ff */
[----:B------:R-:W-:-:S03]  /*9830*/  MOV R13, 0x0 ;  /* 0x00000000000d7802 */ /* 0x000fc60000000f00 */
[----:B------:R1:W-:Y:S01]  /*9840*/  STL [R10], R11 ;  /* 0x0000000b0a007387 */ /* 0x0003e20000100800 */
[----:B------:R-:W-:Y:S05]  /*9850*/  RET.REL.NODEC R12 `(_ZN7cutlass13device_kernelIN5flash19enable_sm80_to_sm89INS1_16FlashAttnBwdSm80INS1_25CollectiveMainloopBwdSm80ILi2ELi2EN4cute5tupleIJNS5_1CILi128EEES8_NS7_ILi64EEEEEENS_6half_tEfNS_4arch4Sm80ELb0ELb1ELb1ELb0ELb1ELb0ELb0ELb0ELi2ELi4ELi4ELi4ELb0EEENS1_21CollectiveEpilogueBwdISA_SB_SD_Li256ELb0ELb0ELi2EEENS1_19SingleTileSchedulerILb0ELb0ELb0ELi128EEEEEEEEEvNT_6ParamsE) ;  /* 0xffff67a00c007950 */ /* 0x000fea0003c3ffff */
        .type           $_ZN7cutlass13device_kernelIN5flash19enable_sm80_to_sm89INS1_16FlashAttnBwdSm80INS1_25CollectiveMainloopBwdSm80ILi2ELi2EN4cute5tupleIJNS5_1CILi128EEES8_NS7_ILi64EEEEEENS_6half_tEfNS_4arch4Sm80ELb0ELb1ELb1ELb0ELb1ELb0ELb0ELb0ELi2ELi4ELi4ELi4ELb0EEENS1_21CollectiveEpilogueBwdISA_SB_SD_Li256ELb0ELb0ELi2EEENS1_19SingleTileSchedulerILb0ELb0ELb0ELi128EEEEEEEEEvNT_6ParamsE$_ZN4cute5tupleIJNS0_IJNS_1CILi8EEENS0_IJNS1_ILi2EEES3_S3_EEENS1_ILi1EEES4_S5_EEENS0_IJS5_NS0_IJS2_iiEEENS1_ILi64EEENS0_IJiNS1_ILi144EEENS1_ILi288EEEEEENS1_ILi512EEEEEEEEC2ERKS6_RKSD_,@function
        .size           $_ZN7cutlass13device_kernelIN5flash19enable_sm80_to_sm89INS1_16FlashAttnBwdSm80INS1_25CollectiveMainloopBwdSm80ILi2ELi2EN4cute5tupleIJNS5_1CILi128EEES8_NS7_ILi64EEEEEENS_6half_tEfNS_4arch4Sm80ELb0ELb1ELb1ELb0ELb1ELb0ELb0ELb0ELi2ELi4ELi4ELi4ELb0EEENS1_21CollectiveEpilogueBwdISA_SB_SD_Li256ELb0ELb0ELi2EEENS1_19SingleTileSchedulerILb0ELb0ELb0ELi128EEEEEEEEEvNT_6ParamsE$_ZN4cute5tupleIJNS0_IJNS_1CILi8EEENS0_IJNS1_ILi2EEES3_S3_EEENS1_ILi1EEES4_S5_EEENS0_IJS5_NS0_IJS2_iiEEENS1_ILi64EEENS0_IJiNS1_ILi144EEENS1_ILi288EEEEEENS1_ILi512EEEEEEEEC2ERKS6_RKSD_,($_ZN7cutlass13device_kernelIN5flash19enable_sm80_to_sm89INS1_16FlashAttnBwdSm80INS1_25CollectiveMainloopBwdSm80ILi2ELi2EN4cute5tupleIJNS5_1CILi128EEES8_NS7_ILi64EEEEEENS_6half_tEfNS_4arch4Sm80ELb0ELb1ELb1ELb0ELb1ELb0ELb0ELb0ELi2ELi4ELi4ELi4ELb0EEENS1_21CollectiveEpilogueBwdISA_SB_SD_Li256ELb0ELb0ELi2EEENS1_19SingleTileSchedulerILb0ELb0ELb0ELi128EEEEEEEEEvNT_6ParamsE$_ZN4cute5tupleIJNS0_IJNS_1CILi8EEENS0_IJNS1_ILi2EEES3_S3_EEENS1_ILi1EEES4_S5_EEENS0_IJS5_NS0_IJiiiEEENS1_ILi64EEENS0_IJNS1_ILi72EEENS1_ILi144EEENS1_ILi288EEEEEENS1_ILi512EEEEEEEEC2ERKS6_RKSE_ - $_ZN7cutlass13device_kernelIN5flash19enable_sm80_to_sm89INS1_16FlashAttnBwdSm80INS1_25CollectiveMainloopBwdSm80ILi2ELi2EN4cute5tupleIJNS5_1CILi128EEES8_NS7_ILi64EEEEEENS_6half_tEfNS_4arch4Sm80ELb0ELb1ELb1ELb0ELb1ELb0ELb0ELb0ELi2ELi4ELi4ELi4ELb0EEENS1_21CollectiveEpilogueBwdISA_SB_SD_Li256ELb0ELb0ELi2EEENS1_19SingleTileSchedulerILb0ELb0ELb0ELi128EEEEEEEEEvNT_6ParamsE$_ZN4cute5tupleIJNS0_IJNS_1CILi8EEENS0_IJNS1_ILi2EEES3_S3_EEENS1_ILi1EEES4_S5_EEENS0_IJS5_NS0_IJS2_iiEEENS1_ILi64EEENS0_IJiNS1_ILi144EEENS1_ILi288EEEEEENS1_ILi512EEEEEEEEC2ERKS6_RKSD_)
$_ZN7cutlass13device_kernelIN5flash19enable_sm80_to_sm89INS1_16FlashAttnBwdSm80INS1_25CollectiveMainloopBwdSm80ILi2ELi2EN4cute5tupleIJNS5_1CILi128EEES8_NS7_ILi64EEEEEENS_6half_tEfNS_4arch4Sm80ELb0ELb1ELb1ELb0ELb1ELb0ELb0ELb0ELi2ELi4ELi4ELi4ELb0EEENS1_21CollectiveEpilogueBwdISA_SB_SD_Li256ELb0ELb0ELi2EEENS1_19SingleTileSchedulerILb0ELb0ELb0ELi128EEEEEEEEEvNT_6ParamsE$_ZN4cute5tupleIJNS0_IJNS_1CILi8EEENS0_IJNS1_ILi2EEES3_S3_EEENS1_ILi1EEES4_S5_EEENS0_IJS5_NS0_IJS2_iiEEENS1_ILi64EEENS0_IJiNS1_ILi144EEENS1_ILi288EEEEEENS1_ILi512EEEEEEEEC2ERKS6_RKSD_:
[----:B------:R-:W-:Y:S01]  /*9860*/  IADD3 R4, R80, -c[0x0][0x20], RZ ;  /* 0x8000080050047a10 */ /* 0x000fe20007ffe0ff */
[----:B------:R-:W-:Y:S01]  /*9870*/  IMAD.MOV.U32 R34, RZ, RZ, R26 ;  /* 0x000000ffff227224 */ /* 0x000fe200078e001a */
[----:B------:R-:W-:-:S03]  /*9880*/  MOV R35, 0x0 ;  /* 0x0000000000237802 */ /* 0x000fc60000000f00 */
[----:B------:R1:W-:Y:S04]  /*9890*/  STL [R4], R2 ;  /* 0x0000000204007387 */ /* 0x0003e80000100800 */
[----:B------:R1:W-:Y:S04]  /*98a0*/  STL [R4+0x4], R3 ;  /* 0x0000040304007387 */ /* 0x0003e80000100800 */
[----:B------:R1:W-:Y:S01]  /*98b0*/  STL [R4+0x8], R5 ;  /* 0x0000080504007387 */ /* 0x0003e20000100800 */
[----:B------:R-:W-:Y:S05]  /*98c0*/  RET.REL.NODEC R34 `(_ZN7cutlass13device_kernelIN5flash19enable_sm80_to_sm89INS1_16FlashAttnBwdSm80INS1_25CollectiveMainloopBwdSm80ILi2ELi2EN4cute5tupleIJNS5_1CILi128EEES8_NS7_ILi64EEEEEENS_6half_tEfNS_4arch4Sm80ELb0ELb1ELb1ELb0ELb1ELb0ELb0ELb0ELi2ELi4ELi4ELi4ELb0EEENS1_21CollectiveEpilogueBwdISA_SB_SD_Li256ELb0ELb0ELi2EEENS1_19SingleTileSchedulerILb0ELb0ELb0ELi128EEEEEEEEEvNT_6ParamsE) ;  /* 0xffff673022007950 */ /* 0x000fea0003c3ffff */
        .type           $_ZN7cutlass13device_kernelIN5flash19enable_sm80_to_sm89INS1_16FlashAttnBwdSm80INS1_25CollectiveMainloopBwdSm80ILi2ELi2EN4cute5tupleIJNS5_1CILi128EEES8_NS7_ILi64EEEEEENS_6half_tEfNS_4arch4Sm80ELb0ELb1ELb1ELb0ELb1ELb0ELb0ELb0ELi2ELi4ELi4ELi4ELb0EEENS1_21CollectiveEpilogueBwdISA_SB_SD_Li256ELb0ELb0ELi2EEENS1_19SingleTileSchedulerILb0ELb0ELb0ELi128EEEEEEEEEvNT_6ParamsE$_ZN4cute5tupleIJNS0_IJNS_1CILi8EEENS0_IJNS1_ILi2EEES3_S3_EEENS1_ILi1EEES4_S5_EEENS0_IJS5_NS0_IJiiiEEENS1_ILi64EEENS0_IJNS1_ILi72EEENS1_ILi144EEENS1_ILi288EEEEEENS1_ILi512EEEEEEEEC2ERKS6_RKSE_,@function
        .size           $_ZN7cutlass13device_kernelIN5flash19enable_sm80_to_sm89INS1_16FlashAttnBwdSm80INS1_25CollectiveMainloopBwdSm80ILi2ELi2EN4cute5tupleIJNS5_1CILi128EEES8_NS7_ILi64EEEEEENS_6half_tEfNS_4arch4Sm80ELb0ELb1ELb1ELb0ELb1ELb0ELb0ELb0ELi2ELi4ELi4ELi4ELb0EEENS1_21CollectiveEpilogueBwdISA_SB_SD_Li256ELb0ELb0ELi2EEENS1_19SingleTileSchedulerILb0ELb0ELb0ELi128EEEEEEEEEvNT_6ParamsE$_ZN4cute5tupleIJNS0_IJNS_1CILi8EEENS0_IJNS1_ILi2EEES3_S3_EEENS1_ILi1EEES4_S5_EEENS0_IJS5_NS0_IJiiiEEENS1_ILi64EEENS0_IJNS1_ILi72EEENS1_ILi144EEENS1_ILi288EEEEEENS1_ILi512EEEEEEEEC2ERKS6_RKSE_,($_ZN7cutlass13device_kernelIN5flash19enable_sm80_to_sm89INS1_16FlashAttnBwdSm80INS1_25CollectiveMainloopBwdSm80ILi2ELi2EN4cute5tupleIJNS5_1CILi128EEES8_NS7_ILi64EEEEEENS_6half_tEfNS_4arch4Sm80ELb0ELb1ELb1ELb0ELb1ELb0ELb0ELb0ELi2ELi4ELi4ELi4ELb0EEENS1_21CollectiveEpilogueBwdISA_SB_SD_Li256ELb0ELb0ELi2EEENS1_19SingleTileSchedulerILb0ELb0ELb0ELi128EEEEEEEEEvNT_6ParamsE$_ZN4cute5tupleIJNS0_IJNS_1CILi8EEENS1_ILi2EEES3_S3_S2_S3_EEENS0_IJNS1_ILi1EEEiiiNS1_ILi72EEENS1_ILi512EEEEEEEEC2ERKS4_RKS8_ - $_ZN7cutlass13device_kernelIN5flash19enable_sm80_to_sm89INS1_16FlashAttnBwdSm80INS1_25CollectiveMainloopBwdSm80ILi2ELi2EN4cute5tupleIJNS5_1CILi128EEES8_NS7_ILi64EEEEEENS_6half_tEfNS_4arch4Sm80ELb0ELb1ELb1ELb0ELb1ELb0ELb0ELb0ELi2ELi4ELi4ELi4ELb0EEENS1_21CollectiveEpilogueBwdISA_SB_SD_Li256ELb0ELb0ELi2EEENS1_19SingleTileSchedulerILb0ELb0ELb0ELi128EEEEEEEEEvNT_6ParamsE$_ZN4cute5tupleIJNS0_IJNS_1CILi8EEENS0_IJNS1_ILi2EEES3_S3_EEENS1_ILi1EEES4_S5_EEENS0_IJS5_NS0_IJiiiEEENS1_ILi64EEENS0_IJNS1_ILi72EEENS1_ILi144EEENS1_ILi288EEEEEENS1_ILi512EEEEEEEEC2ERKS6_RKSE_)
$_ZN7cutlass13device_kernelIN5flash19enable_sm80_to_sm89INS1_16FlashAttnBwdSm80INS1_25CollectiveMainloopBwdSm80ILi2ELi2EN4cute5tupleIJNS5_1CILi128EEES8_NS7_ILi64EEEEEENS_6half_tEfNS_4arch4Sm80ELb0ELb1ELb1ELb0ELb1ELb0ELb0ELb0ELi2ELi4ELi4ELi4ELb0EEENS1_21CollectiveEpilogueBwdISA_SB_SD_Li256ELb0ELb0ELi2EEENS1_19SingleTileSchedulerILb0ELb0ELb0ELi128EEEEEEEEEvNT_6ParamsE$_ZN4cute5tupleIJNS0_IJNS_1CILi8EEENS0_IJNS1_ILi2EEES3_S3_EEENS1_ILi1EEES4_S5_EEENS0_IJS5_NS0_IJiiiEEENS1_ILi64EEENS0_IJNS1_ILi72EEENS1_ILi144EEENS1_ILi288EEEEEENS1_ILi512EEEEEEEEC2ERKS6_RKSE_:
[----:B------:R-:W-:Y:S01]  /*98d0*/  IADD3 R4, R80, -c[0x0][0x20], RZ ;  /* 0x8000080050047a10 */ /* 0x000fe20007ffe0ff */
[----:B------:R-:W-:Y:S01]  /*98e0*/  IMAD.MOV.U32 R34, RZ, RZ, R6 ;  /* 0x000000ffff227224 */ /* 0x000fe200078e0006 */
[----:B------:R-:W-:-:S03]  /*98f0*/  MOV R35, 0x0 ;  /* 0x0000000000237802 */ /* 0x000fc60000000f00 */
[----:B------:R1:W-:Y:S04]  /*9900*/  STL [R4], R2 ;  /* 0x0000000204007387 */ /* 0x0003e80000100800 */
[----:B------:R1:W-:Y:S04]  /*9910*/  STL [R4+0x4], R3 ;  /* 0x0000040304007387 */ /* 0x0003e80000100800 */
[----:B------:R1:W-:Y:S01]  /*9920*/  STL [R4+0x8], R5 ;  /* 0x0000080504007387 */ /* 0x0003e20000100800 */
[----:B------:R-:W-:Y:S05]  /*9930*/  RET.REL.NODEC R34 `(_ZN7cutlass13device_kernelIN5flash19enable_sm80_to_sm89INS1_16FlashAttnBwdSm80INS1_25CollectiveMainloopBwdSm80ILi2ELi2EN4cute5tupleIJNS5_1CILi128EEES8_NS7_ILi64EEEEEENS_6half_tEfNS_4arch4Sm80ELb0ELb1ELb1ELb0ELb1ELb0ELb0ELb0ELi2ELi4ELi4ELi4ELb0EEENS1_21CollectiveEpilogueBwdISA_SB_SD_Li256ELb0ELb0ELi2EEENS1_19SingleTileSchedulerILb0ELb0ELb0ELi128EEEEEEEEEvNT_6ParamsE) ;  /* 0xffff66c022007950 */ /* 0x000fea0003c3ffff */
        .type           $_ZN7cutlass13device_kernelIN5flash19enable_sm80_to_sm89INS1_16FlashAttnBwdSm80INS1_25CollectiveMainloopBwdSm80ILi2ELi2EN4cute5tupleIJNS5_1CILi128EEES8_NS7_ILi64EEEEEENS_6half_tEfNS_4arch4Sm80ELb0ELb1ELb1ELb0ELb1ELb0ELb0ELb0ELi2ELi4ELi4ELi4ELb0EEENS1_21CollectiveEpilogueBwdISA_SB_SD_Li256ELb0ELb0ELi2EEENS1_19SingleTileSchedulerILb0ELb0ELb0ELi128EEEEEEEEEvNT_6ParamsE$_ZN4cute5tupleIJNS0_IJNS_1CILi8EEENS1_ILi2EEES3_S3_S2_S3_EEENS0_IJNS1_ILi1EEEiiiNS1_ILi72EEENS1_ILi512EEEEEEEEC2ERKS4_RKS8_,@function
        .size           $_ZN7cutlass13device_kernelIN5flash19enable_sm80_to_sm89INS1_16FlashAttnBwdSm80INS1_25CollectiveMainloopBwdSm80ILi2ELi2EN4cute5tupleIJNS5_1CILi128EEES8_NS7_ILi64EEEEEENS_6half_tEfNS_4arch4Sm80ELb0ELb1ELb1ELb0ELb1ELb0ELb0ELb0ELi2ELi4ELi4ELi4ELb0EEENS1_21CollectiveEpilogueBwdISA_SB_SD_Li256ELb0ELb0ELi2EEENS1_19SingleTileSchedulerILb0ELb0ELb0ELi128EEEEEEEEEvNT_6ParamsE$_ZN4cute5tupleIJNS0_IJNS_1CILi8EEENS1_ILi2EEES3_S3_S2_S3_EEENS0_IJNS1_ILi1EEEiiiNS1_ILi72EEENS1_ILi512EEEEEEEEC2ERKS4_RKS8_,($_ZN7cutlass13device_kernelIN5flash19enable_sm80_to_sm89INS1_16FlashAttnBwdSm80INS1_25CollectiveMainloopBwdSm80ILi2ELi2EN4cute5tupleIJNS5_1CILi128EEES8_NS7_ILi64EEEEEENS_6half_tEfNS_4arch4Sm80ELb0ELb1ELb1ELb0ELb1ELb0ELb0ELb0ELi2ELi4ELi4ELi4ELb0EEENS1_21CollectiveEpilogueBwdISA_SB_SD_Li256ELb0ELb0ELi2EEENS1_19SingleTileSchedulerILb0ELb0ELb0ELi128EEEEEEEEEvNT_6ParamsE$_ZN4cute5tupleIJNS_1CILi0EEEiEEC2ERKS2_RKi - $_ZN7cutlass13device_kernelIN5flash19enable_sm80_to_sm89INS1_16FlashAttnBwdSm80INS1_25CollectiveMainloopBwdSm80ILi2ELi2EN4cute5tupleIJNS5_1CILi128EEES8_NS7_ILi64EEEEEENS_6half_tEfNS_4arch4Sm80ELb0ELb1ELb1ELb0ELb1ELb0ELb0ELb0ELi2ELi4ELi4ELi4ELb0EEENS1_21CollectiveEpilogueBwdISA_SB_SD_Li256ELb0ELb0ELi2EEENS1_19SingleTileSchedulerILb0ELb0ELb0ELi128EEEEEEEEEvNT_6ParamsE$_ZN4cute5tupleIJNS0_IJNS_1CILi8EEENS1_ILi2EEES3_S3_S2_S3_EEENS0_IJNS1_ILi1EEEiiiNS1_ILi72EEENS1_ILi512EEEEEEEEC2ERKS4_RKS8_)
$_ZN7cutlass13device_kernelIN5flash19enable_sm80_to_sm89INS1_16FlashAttnBwdSm80INS1_25CollectiveMainloopBwdSm80ILi2ELi2EN4cute5tupleIJNS5_1CILi128EEES8_NS7_ILi64EEEEEENS_6half_tEfNS_4arch4Sm80ELb0ELb1ELb1ELb0ELb1ELb0ELb0ELb0ELi2ELi4ELi4ELi4ELb0EEENS1_21CollectiveEpilogueBwdISA_SB_SD_Li256ELb0ELb0ELi2EEENS1_19SingleTileSchedulerILb0ELb0ELb0ELi128EEEEEEEEEvNT_6ParamsE$_ZN4cute5tupleIJNS0_IJNS_1CILi8EEENS1_ILi2EEES3_S3_S2_S3_EEENS0_IJNS1_ILi1EEEiiiNS1_ILi72EEENS1_ILi512EEEEEEEEC2ERKS4_RKS8_:
[----:B------:R-:W-:Y:S01]  /*9940*/  IADD3 R4, R81, -c[0x0][0x20], RZ ;  /* 0x8000080051047a10 */ /* 0x000fe20007ffe0ff */
[----:B------:R-:W-:Y:S01]  /*9950*/  IMAD.MOV.U32 R34, RZ, RZ, R6 ;  /* 0x000000ffff227224 */ /* 0x000fe200078e0006 */
[----:B------:R-:W-:-:S03]  /*9960*/  MOV R35, 0x0 ;  /* 0x0000000000237802 */ /* 0x000fc60000000f00 */
[----:B------:R1:W-:Y:S04]  /*9970*/  STL [R4], R2 ;  /* 0x0000000204007387 */ /* 0x0003e80000100800 */
[----:B------:R1:W-:Y:S04]  /*9980*/  STL [R4+0x4], R3 ;  /* 0x0000040304007387 */ /* 0x0003e80000100800 */
[----:B------:R1:W-:Y:S01]  /*9990*/  STL [R4+0x8], R5 ;  /* 0x0000080504007387 */ /* 0x0003e20000100800 */
[----:B------:R-:W-:Y:S05]  /*99a0*/  RET.REL.NODEC R34 `(_ZN7cutlass13device_kernelIN5flash19enable_sm80_to_sm89INS1_16FlashAttnBwdSm80INS1_25CollectiveMainloopBwdSm80ILi2ELi2EN4cute5tupleIJNS5_1CILi128EEES8_NS7_ILi64EEEEEENS_6half_tEfNS_4arch4Sm80ELb0ELb1ELb1ELb0ELb1ELb0ELb0ELb0ELi2ELi4ELi4ELi4ELb0EEENS1_21CollectiveEpilogueBwdISA_SB_SD_Li256ELb0ELb0ELi2EEENS1_19SingleTileSchedulerILb0ELb0ELb0ELi128EEEEEEEEEvNT_6ParamsE) ;  /* 0xffff665022007950 */ /* 0x000fea0003c3ffff */
        .type           $_ZN7cutlass13device_kernelIN5flash19enable_sm80_to_sm89INS1_16FlashAttnBwdSm80INS1_25CollectiveMainloopBwdSm80ILi2ELi2EN4cute5tupleIJNS5_1CILi128EEES8_NS7_ILi64EEEEEENS_6half_tEfNS_4arch4Sm80ELb0ELb1ELb1ELb0ELb1ELb0ELb0ELb0ELi2ELi4ELi4ELi4ELb0EEENS1_21CollectiveEpilogueBwdISA_SB_SD_Li256ELb0ELb0ELi2EEENS1_19SingleTileSchedulerILb0ELb0ELb0ELi128EEEEEEEEEvNT_6ParamsE$_ZN4cute5tupleIJNS_1CILi0EEEiEEC2ERKS2_RKi,@function
        .size           $_ZN7cutlass13device_kernelIN5flash19enable_sm80_to_sm89INS1_16FlashAttnBwdSm80INS1_25CollectiveMainloopBwdSm80ILi2ELi2EN4cute5tupleIJNS5_1CILi128EEES8_NS7_ILi64EEEEEENS_6half_tEfNS_4arch4Sm80ELb0ELb1ELb1ELb0ELb1ELb0ELb0ELb0ELi2ELi4ELi4ELi4ELb0EEENS1_21CollectiveEpilogueBwdISA_SB_SD_Li256ELb0ELb0ELi2EEENS1_19SingleTileSchedulerILb0ELb0ELb0ELi128EEEEEEEEEvNT_6ParamsE$_ZN4cute5tupleIJNS_1CILi0EEEiEEC2ERKS2_RKi,($_ZN7cutlass13device_kernelIN5flash19enable_sm80_to_sm89INS1_16FlashAttnBwdSm80INS1_25CollectiveMainloopBwdSm80ILi2ELi2EN4cute5tupleIJNS5_1CILi128EEES8_NS7_ILi64EEEEEENS_6half_tEfNS_4arch4Sm80ELb0ELb1ELb1ELb0ELb1ELb0ELb0ELb0ELi2ELi4ELi4ELi4ELb0EEENS1_21CollectiveEpilogueBwdISA_SB_SD_Li256ELb0ELb0ELi2EEENS1_19SingleTileSchedulerILb0ELb0ELb0ELi128EEEEEEEEEvNT_6ParamsE$_ZN4cute5tupleIJNS_7SwizzleILi3ELi3ELi3EEENS_9MixedBitsILj0ELj432EEENS_6LayoutINS0_IJNS0_IJNS_1CILi2EEES7_S7_EEES7_NS6_ILi8EEEEEENS0_IJNS0_IJNS6_ILi64EEES9_NS6_ILi512EEEEEENS6_ILi8192EEENS6_ILi1024EEEEEEEEEEC2ERKS2_RKS4_RKSH_ - $_ZN7cutlass13device_kernelIN5flash19enable_sm80_to_sm89INS1_16FlashAttnBwdSm80INS1_25CollectiveMainloopBwdSm80ILi2ELi2EN4cute5tupleIJNS5_1CILi128EEES8_NS7_ILi64EEEEEENS_6half_tEfNS_4arch4Sm80ELb0ELb1ELb1ELb0ELb1ELb0ELb0ELb0ELi2ELi4ELi4ELi4ELb0EEENS1_21CollectiveEpilogueBwdISA_SB_SD_Li256ELb0ELb0ELi2EEENS1_19SingleTileSchedulerILb0ELb0ELb0ELi128EEEEEEEEEvNT_6ParamsE$_ZN4cute5tupleIJNS_1CILi0EEEiEEC2ERKS2_RKi)
$_ZN7cutlass13device_kernelIN5flash19enable_sm80_to_sm89INS1_16FlashAttnBwdSm80INS1_25CollectiveMainloopBwdSm80ILi2ELi2EN4cute5tupleIJNS5_1CILi128EEES8_NS7_ILi64EEEEEENS_6half_tEfNS_4arch4Sm80ELb0ELb1ELb1ELb0ELb1ELb0ELb0ELb0ELi2ELi4ELi4ELi4ELb0EEENS1_21CollectiveEpilogueBwdISA_SB_SD_Li256ELb0ELb0ELi2EEENS1_19SingleTileSchedulerILb0ELb0ELb0ELi128EEEEEEEEEvNT_6ParamsE$_ZN4cute5tupleIJNS_1CILi0EEEiEEC2ERKS2_RKi:
[----:B------:R-:W-:Y:S02]  /*99b0*/  IADD3 R2, R80, -c[0x0][0x20], RZ ;  /* 0x8000080050027a10 */ /* 0x000fe40007ffe0ff */
[----:B------:R-:W-:-:S03]  /*99c0*/  MOV R13, 0x0 ;  /* 0x00000000000d7802 */ /* 0x000fc60000000f00 */
[----:B------:R1:W-:Y:S01]  /*99d0*/  STL [R2], R7 ;  /* 0x0000000702007387 */ /* 0x0003e20000100800 */
[----:B------:R-:W-:Y:S05]  /*99e0*/  RET.REL.NODEC R12 `(_ZN7cutlass13device_kernelIN5flash19enable_sm80_to_sm89INS1_16FlashAttnBwdSm80INS1_25CollectiveMainloopBwdSm80ILi2ELi2EN4cute5tupleIJNS5_1CILi128EEES8_NS7_ILi64EEEEEENS_6half_tEfNS_4arch4Sm80ELb0ELb1ELb1ELb0ELb1ELb0ELb0ELb0ELi2ELi4ELi4ELi4ELb0EEENS1_21CollectiveEpilogueBwdISA_SB_SD_Li256ELb0ELb0ELi2EEENS1_19SingleTileSchedulerILb0ELb0ELb0ELi128EEEEEEEEEvNT_6ParamsE) ;  /* 0xffff66100c007950 */ /* 0x000fea0003c3ffff */
        .type           $_ZN7cutlass13device_kernelIN5flash19enable_sm80_to_sm89INS1_16FlashAttnBwdSm80INS1_25CollectiveMainloopBwdSm80ILi2ELi2EN4cute5tupleIJNS5_1CILi128EEES8_NS7_ILi64EEEEEENS_6half_tEfNS_4arch4Sm80ELb0ELb1ELb1ELb0ELb1ELb0ELb0ELb0ELi2ELi4ELi4ELi4ELb0EEENS1_21CollectiveEpilogueBwdISA_SB_SD_Li256ELb0ELb0ELi2EEENS1_19SingleTileSchedulerILb0ELb0ELb0ELi128EEEEEEEEEvNT_6ParamsE$_ZN4cute5tupleIJNS_7SwizzleILi3ELi3ELi3EEENS_9MixedBitsILj0ELj432EEENS_6LayoutINS0_IJNS0_IJNS_1CILi2EEES7_S7_EEES7_NS6_ILi8EEEEEENS0_IJNS0_IJNS6_ILi64EEES9_NS6_ILi512EEEEEENS6_ILi8192EEENS6_ILi1024EEEEEEEEEEC2ERKS2_RKS4_RKSH_,@function
        .size           $_ZN7cutlass13device_kernelIN5flash19enable_sm80_to_sm89INS1_16FlashAttnBwdSm80INS1_25CollectiveMainloopBwdSm80ILi2ELi2EN4cute5tupleIJNS5_1CILi128EEES8_NS7_ILi64EEEEEENS_6half_tEfNS_4arch4Sm80ELb0ELb1ELb1ELb0ELb1ELb0ELb0ELb0ELi2ELi4ELi4ELi4ELb0EEENS1_21CollectiveEpilogueBwdISA_SB_SD_Li256ELb0ELb0ELi2EEENS1_19SingleTileSchedulerILb0ELb0ELb0ELi128EEEEEEEEEvNT_6ParamsE$_ZN4cute5tupleIJNS_7SwizzleILi3ELi3ELi3EEENS_9MixedBitsILj0ELj432EEENS_6LayoutINS0_IJNS0_IJNS_1CILi2EEES7_S7_EEES7_NS6_ILi8EEEEEENS0_IJNS0_IJNS6_ILi64EEES9_NS6_ILi512EEEEEENS6_ILi8192EEENS6_ILi1024EEEEEEEEEEC2ERKS2_RKS4_RKSH_,($_ZN7cutlass13device_kernelIN5flash19enable_sm80_to_sm89INS1_16FlashAttnBwdSm80INS1_25CollectiveMainloopBwdSm80ILi2ELi2EN4cute5tupleIJNS5_1CILi128EEES8_NS7_ILi64EEEEEENS_6half_tEfNS_4arch4Sm80ELb0ELb1ELb1ELb0ELb1ELb0ELb0ELb0ELi2ELi4ELi4ELi4ELb0EEENS1_21CollectiveEpilogueBwdISA_SB_SD_Li256ELb0ELb0ELi2EEENS1_19SingleTileSchedulerILb0ELb0ELb0ELi128EEEEEEEEEvNT_6ParamsE$_ZN4cute5tupleIJiEEC2ERKi - $_ZN7cutlass13device_kernelIN5flash19enable_sm80_to_sm89INS1_16FlashAttnBwdSm80INS1_25CollectiveMainloopBwdSm80ILi2ELi2EN4cute5tupleIJNS5_1CILi128EEES8_NS7_ILi64EEEEEENS_6half_tEfNS_4arch4Sm80ELb0ELb1ELb1ELb0ELb1ELb0ELb0ELb0ELi2ELi4ELi4ELi4ELb0EEENS1_21CollectiveEpilogueBwdISA_SB_SD_Li256ELb0ELb0ELi2EEENS1_19SingleTileSchedulerILb0ELb0ELb0ELi128EEEEEEEEEvNT_6ParamsE$_ZN4cute5tupleIJNS_7SwizzleILi3ELi3ELi3EEENS_9MixedBitsILj0ELj432EEENS_6LayoutINS0_IJNS0_IJNS_1CILi2EEES7_S7_EEES7_NS6_ILi8EEEEEENS0_IJNS0_IJNS6_ILi64EEES9_NS6_ILi512EEEEEENS6_ILi8192EEENS6_ILi1024EEEEEEEEEEC2ERKS2_RKS4_RKSH_)
$_ZN7cutlass13device_kernelIN5flash19enable_sm80_to_sm89INS1_16FlashAttnBwdSm80INS1_25CollectiveMainloopBwdSm80ILi2ELi2EN4cute5tupleIJNS5_1CILi128EEES8_NS7_ILi64EEEEEENS_6half_tEfNS_4arch4Sm80ELb0ELb1ELb1ELb0ELb1ELb0ELb0ELb0ELi2ELi4ELi4ELi4ELb0EEENS1_21CollectiveEpilogueBwdISA_SB_SD_Li256ELb0ELb0ELi2EEENS1_19SingleTileSchedulerILb0ELb0ELb0ELi128EEEEEEEEEvNT_6ParamsE$_ZN4cute5tupleIJNS_7SwizzleILi3ELi3ELi3EEENS_9MixedBitsILj0ELj432EEENS_6LayoutINS0_IJNS0_IJNS_1CILi2EEES7_S7_EEES7_NS6_ILi8EEEEEENS0_IJNS0_IJNS6_ILi64EEES9_NS6_ILi512EEEEEENS6_ILi8192EEENS6_ILi1024EEEEEEEEEEC2ERKS2_RKS4_RKSH_:
[----:B------:R-:W-:Y:S02]  /*99f0*/  IADD3 R2, R62, -c[0x0][0x20], RZ ;  /* 0x800008003e027a10 */ /* 0x000fe40007ffe0ff */
[----:B------:R-:W-:-:S03]  /*9a00*/  MOV R7, 0x0 ;  /* 0x0000000000077802 */ /* 0x000fc60000000f00 */
[----:B------:R1:W-:Y:S01]  /*9a10*/  STL [R2], R3 ;  /* 0x0000000302007387 */ /* 0x0003e20000100800 */
[----:B------:R-:W-:Y:S05]  /*9a20*/  RET.REL.NODEC R6 `(_ZN7cutlass13device_kernelIN5flash19enable_sm80_to_sm89INS1_16FlashAttnBwdSm80INS1_25CollectiveMainloopBwdSm80ILi2ELi2EN4cute5tupleIJNS5_1CILi128EEES8_NS7_ILi64EEEEEENS_6half_tEfNS_4arch4Sm80ELb0ELb1ELb1ELb0ELb1ELb0ELb0ELb0ELi2ELi4ELi4ELi4ELb0EEENS1_21CollectiveEpilogueBwdISA_SB_SD_Li256ELb0ELb0ELi2EEENS1_19SingleTileSchedulerILb0ELb0ELb0ELi128EEEEEEEEEvNT_6ParamsE) ;  /* 0xffff65d006007950 */ /* 0x000fea0003c3ffff */
        .type           $_ZN7cutlass13device_kernelIN5flash19enable_sm80_to_sm89INS1_16FlashAttnBwdSm80INS1_25CollectiveMainloopBwdSm80ILi2ELi2EN4cute5tupleIJNS5_1CILi128EEES8_NS7_ILi64EEEEEENS_6half_tEfNS_4arch4Sm80ELb0ELb1ELb1ELb0ELb1ELb0ELb0ELb0ELi2ELi4ELi4ELi4ELb0EEENS1_21CollectiveEpilogueBwdISA_SB_SD_Li256ELb0ELb0ELi2EEENS1_19SingleTileSchedulerILb0ELb0ELb0ELi128EEEEEEEEEvNT_6ParamsE$_ZN4cute5tupleIJiEEC2ERKi,@function
        .size           $_ZN7cutlass13device_kernelIN5flash19enable_sm80_to_sm89INS1_16FlashAttnBwdSm80INS1_25CollectiveMainloopBwdSm80ILi2ELi2EN4cute5tupleIJNS5_1CILi128EEES8_NS7_ILi64EEEEEENS_6half_tEfNS_4arch4Sm80ELb0ELb1ELb1ELb0ELb1ELb0ELb0ELb0ELi2ELi4ELi4ELi4ELb0EEENS1_21CollectiveEpilogueBwdISA_SB_SD_Li256ELb0ELb0ELi2EEENS1_19SingleTileSchedulerILb0ELb0ELb0ELi128EEEEEEEEEvNT_6ParamsE$_ZN4cute5tupleIJiEEC2ERKi,($_ZN7cutlass13device_kernelIN5flash19enable_sm80_to_sm89INS1_16FlashAttnBwdSm80INS1_25CollectiveMainloopBwdSm80ILi2ELi2EN4cute5tupleIJNS5_1CILi128EEES8_NS7_ILi64EEEEEENS_6half_tEfNS_4arch4Sm80ELb0ELb1ELb1ELb0ELb1ELb0ELb0ELb0ELi2ELi4ELi4ELi4ELb0EEENS1_21CollectiveEpilogueBwdISA_SB_SD_Li256ELb0ELb0ELi2EEENS1_19SingleTileSchedulerILb0ELb0ELb0ELi128EEEEEEEEEvNT_6ParamsE$_ZN4cute8smem_ptrIPN7cutlass6half_tEECI1NS_12iter_adaptorIS3_S4_EEES3_ - $_ZN7cutlass13device_kernelIN5flash19enable_sm80_to_sm89INS1_16FlashAttnBwdSm80INS1_25CollectiveMainloopBwdSm80ILi2ELi2EN4cute5tupleIJNS5_1CILi128EEES8_NS7_ILi64EEEEEENS_6half_tEfNS_4arch4Sm80ELb0ELb1ELb1ELb0ELb1ELb0ELb0ELb0ELi2ELi4ELi4ELi4ELb0EEENS1_21CollectiveEpilogueBwdISA_SB_SD_Li256ELb0ELb0ELi2EEENS1_19SingleTileSchedulerILb0ELb0ELb0ELi128EEEEEEEEEvNT_6ParamsE$_ZN4cute5tupleIJiEEC2ERKi)
$_ZN7cutlass13device_kernelIN5flash19enable_sm80_to_sm89INS1_16FlashAttnBwdSm80INS1_25CollectiveMainloopBwdSm80ILi2ELi2EN4cute5tupleIJNS5_1CILi128EEES8_NS7_ILi64EEEEEENS_6half_tEfNS_4arch4Sm80ELb0ELb1ELb1ELb0ELb1ELb0ELb0ELb0ELi2ELi4ELi4ELi4ELb0EEENS1_21CollectiveEpilogueBwdISA_SB_SD_Li256ELb0ELb0ELi2EEENS1_19SingleTileSchedulerILb0ELb0ELb0ELi128EEEEEEEEEvNT_6ParamsE$_ZN4cute5tupleIJiEEC2ERKi:
[----:B------:R-:W-:Y:S02]  /*9a30*/  IADD3 R2, R2, -c[0x0][0x20], RZ ;  /* 0x8000080002027a10 */ /* 0x000fe40007ffe0ff */
[----:B------:R-:W-:-:S03]  /*9a40*/  MOV R15, 0x0 ;  /* 0x00000000000f7802 */ /* 0x000fc60000000f00 */
[----:B------:R1:W-:Y:S01]  /*9a50*/  STL [R2], R13 ;  /* 0x0000000d02007387 */ /* 0x0003e20000100800 */
[----:B------:R-:W-:Y:S05]  /*9a60*/  RET.REL.NODEC R14 `(_ZN7cutlass13device_kernelIN5flash19enable_sm80_to_sm89INS1_16FlashAttnBwdSm80INS1_25CollectiveMainloopBwdSm80ILi2ELi2EN4cute5tupleIJNS5_1CILi128EEES8_NS7_ILi64EEEEEENS_6half_tEfNS_4arch4Sm80ELb0ELb1ELb1ELb0ELb1ELb0ELb0ELb0ELi2ELi4ELi4ELi4ELb0EEENS1_21CollectiveEpilogueBwdISA_SB_SD_Li256ELb0ELb0ELi2EEENS1_19SingleTileSchedulerILb0ELb0ELb0ELi128EEEEEEEEEvNT_6ParamsE) ;  /* 0xffff65900e007950 */ /* 0x000fea0003c3ffff */
        .type           $_ZN7cutlass13device_kernelIN5flash19enable_sm80_to_sm89INS1_16FlashAttnBwdSm80INS1_25CollectiveMainloopBwdSm80ILi2ELi2EN4cute5tupleIJNS5_1CILi128EEES8_NS7_ILi64EEEEEENS_6half_tEfNS_4arch4Sm80ELb0ELb1ELb1ELb0ELb1ELb0ELb0ELb0ELi2ELi4ELi4ELi4ELb0EEENS1_21CollectiveEpilogueBwdISA_SB_SD_Li256ELb0ELb0ELi2EEENS1_19SingleTileSchedulerILb0ELb0ELb0ELi128EEEEEEEEEvNT_6ParamsE$_ZN4cute8smem_ptrIPN7cutlass6half_tEECI1NS_12iter_adaptorIS3_S4_EEES3_,@function
        .size           $_ZN7cutlass13device_kernelIN5flash19enable_sm80_to_sm89INS1_16FlashAttnBwdSm80INS1_25CollectiveMainloopBwdSm80ILi2ELi2EN4cute5tupleIJNS5_1CILi128EEES8_NS7_ILi64EEEEEENS_6half_tEfNS_4arch4Sm80ELb0ELb1ELb1ELb0ELb1ELb0ELb0ELb0ELi2ELi4ELi4ELi4ELb0EEENS1_21CollectiveEpilogueBwdISA_SB_SD_Li256ELb0ELb0ELi2EEENS1_19SingleTileSchedulerILb0ELb0ELb0ELi128EEEEEEEEEvNT_6ParamsE$_ZN4cute8smem_ptrIPN7cutlass6half_tEECI1NS_12iter_adaptorIS3_S4_EEES3_,($_ZN7cutlass13device_kernelIN5flash19enable_sm80_to_sm89INS1_16FlashAttnBwdSm80INS1_25CollectiveMainloopBwdSm80ILi2ELi2EN4cute5tupleIJNS5_1CILi128EEES8_NS7_ILi64EEEEEENS_6half_tEfNS_4arch4Sm80ELb0ELb1ELb1ELb0ELb1ELb0ELb0ELb0ELi2ELi4ELi4ELi4ELb0EEENS1_21CollectiveEpilogueBwdISA_SB_SD_Li256ELb0ELb0ELi2EEENS1_19SingleTileSchedulerILb0ELb0ELb0ELi128EEEEEEEEEvNT_6ParamsE$_ZN4cute8smem_ptrIPN7cutlass9uint128_tEECI1NS_12iter_adaptorIS3_S4_EEES3_ - $_ZN7cutlass13device_kernelIN5flash19enable_sm80_to_sm89INS1_16FlashAttnBwdSm80INS1_25CollectiveMainloopBwdSm80ILi2ELi2EN4cute5tupleIJNS5_1CILi128EEES8_NS7_ILi64EEEEEENS_6half_tEfNS_4arch4Sm80ELb0ELb1ELb1ELb0ELb1ELb0ELb0ELb0ELi2ELi4ELi4ELi4ELb0EEENS1_21CollectiveEpilogueBwdISA_SB_SD_Li256ELb0ELb0ELi2EEENS1_19SingleTileSchedulerILb0ELb0ELb0ELi128EEEEEEEEEvNT_6ParamsE$_ZN4cute8smem_ptrIPN7cutlass6half_tEECI1NS_12iter_adaptorIS3_S4_EEES3_)
$_ZN7cutlass13device_kernelIN5flash19enable_sm80_to_sm89INS1_16FlashAttnBwdSm80INS1_25CollectiveMainloopBwdSm80ILi2ELi2EN4cute5tupleIJNS5_1CILi128EEES8_NS7_ILi64EEEEEENS_6half_tEfNS_4arch4Sm80ELb0ELb1ELb1ELb0ELb1ELb0ELb0ELb0ELi2ELi4ELi4ELi4ELb0EEENS1_21CollectiveEpilogueBwdISA_SB_SD_Li256ELb0ELb0ELi2EEENS1_19SingleTileSchedulerILb0ELb0ELb0ELi128EEEEEEEEEvNT_6ParamsE$_ZN4cute8smem_ptrIPN7cutlass6half_tEECI1NS_12iter_adaptorIS3_S4_EEES3_:
[----:B------:R-:W-:Y:S02]  /*9a70*/  IADD3 R38, R38, -c[0x0][0x20], RZ ;  /* 0x8000080026267a10 */ /* 0x000fe40007ffe0ff */
[----:B------:R-:W-:-:S03]  /*9a80*/  MOV R47, 0x0 ;  /* 0x00000000002f7802 */ /* 0x000fc60000000f00 */
[----:B------:R1:W-:Y:S01]  /*9a90*/  STL.64 [R38], R2 ;  /* 0x0000000226007387 */ /* 0x0003e20000100a00 */
[----:B------:R-:W-:Y:S05]  /*9aa0*/  RET.REL.NODEC R46 `(_ZN7cutlass13device_kernelIN5flash19enable_sm80_to_sm89INS1_16FlashAttnBwdSm80INS1_25CollectiveMainloopBwdSm80ILi2ELi2EN4cute5tupleIJNS5_1CILi128EEES8_NS7_ILi64EEEEEENS_6half_tEfNS_4arch4Sm80ELb0ELb1ELb1ELb0ELb1ELb0ELb0ELb0ELi2ELi4ELi4ELi4ELb0EEENS1_21CollectiveEpilogueBwdISA_SB_SD_Li256ELb0ELb0ELi2EEENS1_19SingleTileSchedulerILb0ELb0ELb0ELi128EEEEEEEEEvNT_6ParamsE) ;  /* 0xffff65502e007950 */ /* 0x000fea0003c3ffff */
        .type           $_ZN7cutlass13device_kernelIN5flash19enable_sm80_to_sm89INS1_16FlashAttnBwdSm80INS1_25CollectiveMainloopBwdSm80ILi2ELi2EN4cute5tupleIJNS5_1CILi128EEES8_NS7_ILi64EEEEEENS_6half_tEfNS_4arch4Sm80ELb0ELb1ELb1ELb0ELb1ELb0ELb0ELb0ELi2ELi4ELi4ELi4ELb0EEENS1_21CollectiveEpilogueBwdISA_SB_SD_Li256ELb0ELb0ELi2EEENS1_19SingleTileSchedulerILb0ELb0ELb0ELi128EEEEEEEEEvNT_6ParamsE$_ZN4cute8smem_ptrIPN7cutlass9uint128_tEECI1NS_12iter_adaptorIS3_S4_EEES3_,@function
        .size           $_ZN7cutlass13device_kernelIN5flash19enable_sm80_to_sm89INS1_16FlashAttnBwdSm80INS1_25CollectiveMainloopBwdSm80ILi2ELi2EN4cute5tupleIJNS5_1CILi128EEES8_NS7_ILi64EEEEEENS_6half_tEfNS_4arch4Sm80ELb0ELb1ELb1ELb0ELb1ELb0ELb0ELb0ELi2ELi4ELi4ELi4ELb0EEENS1_21CollectiveEpilogueBwdISA_SB_SD_Li256ELb0ELb0ELi2EEENS1_19SingleTileSchedulerILb0ELb0ELb0ELi128EEEEEEEEEvNT_6ParamsE$_ZN4cute8smem_ptrIPN7cutlass9uint128_tEECI1NS_12iter_adaptorIS3_S4_EEES3_,($_ZN7cutlass13device_kernelIN5flash19enable_sm80_to_sm89INS1_16FlashAttnBwdSm80INS1_25CollectiveMainloopBwdSm80ILi2ELi2EN4cute5tupleIJNS5_1CILi128EEES8_NS7_ILi64EEEEEENS_6half_tEfNS_4arch4Sm80ELb0ELb1ELb1ELb0ELb1ELb0ELb0ELb0ELi2ELi4ELi4ELi4ELb0EEENS1_21CollectiveEpilogueBwdISA_SB_SD_Li256ELb0ELb0ELi2EEENS1_19SingleTileSchedulerILb0ELb0ELb0ELi128EEEEEEEEEvNT_6ParamsE$_ZN4cute8smem_ptrIPfECI1NS_12iter_adaptorIS1_S2_EEES1_ - $_ZN7cutlass13device_kernelIN5flash19enable_sm80_to_sm89INS1_16FlashAttnBwdSm80INS1_25CollectiveMainloopBwdSm80ILi2ELi2EN4cute5tupleIJNS5_1CILi128EEES8_NS7_ILi64EEEEEENS_6half_tEfNS_4arch4Sm80ELb0ELb1ELb1ELb0ELb1ELb0ELb0ELb0ELi2ELi4ELi4ELi4ELb0EEENS1_21CollectiveEpilogueBwdISA_SB_SD_Li256ELb0ELb0ELi2EEENS1_19SingleTileSchedulerILb0ELb0ELb0ELi128EEEEEEEEEvNT_6ParamsE$_ZN4cute8smem_ptrIPN7cutlass9uint128_tEECI1NS_12iter_adaptorIS3_S4_EEES3_)
$_ZN7cutlass13device_kernelIN5flash19enable_sm80_to_sm89INS1_16FlashAttnBwdSm80INS1_25CollectiveMainloopBwdSm80ILi2ELi2EN4cute5tupleIJNS5_1CILi128EEES8_NS7_ILi64EEEEEENS_6half_tEfNS_4arch4Sm80ELb0ELb1ELb1ELb0ELb1ELb0ELb0ELb0ELi2ELi4ELi4ELi4ELb0EEENS1_21CollectiveEpilogueBwdISA_SB_SD_Li256ELb0ELb0ELi2EEENS1_19SingleTileSchedulerILb0ELb0ELb0ELi128EEEEEEEEEvNT_6ParamsE$_ZN4cute8smem_ptrIPN7cutlass9uint128_tEECI1NS_12iter_adaptorIS3_S4_EEES3_:
[----:B------:R-:W-:Y:S02]  /*9ab0*/  IADD3 R38, R81, -c[0x0][0x20], RZ ;  /* 0x8000080051267a10 */ /* 0x000fe40007ffe0ff */
[----:B------:R-:W-:-:S03]  /*9ac0*/  MOV R47, 0x0 ;  /* 0x00000000002f7802 */ /* 0x000fc60000000f00 */
[----:B------:R1:W-:Y:S01]  /*9ad0*/  STL.64 [R38], R2 ;  /* 0x0000000226007387 */ /* 0x0003e20000100a00 */
[----:B------:R-:W-:Y:S05]  /*9ae0*/  RET.REL.NODEC R46 `(_ZN7cutlass13device_kernelIN5flash19enable_sm80_to_sm89INS1_16FlashAttnBwdSm80INS1_25CollectiveMainloopBwdSm80ILi2ELi2EN4cute5tupleIJNS5_1CILi128EEES8_NS7_ILi64EEEEEENS_6half_tEfNS_4arch4Sm80ELb0ELb1ELb1ELb0ELb1ELb0ELb0ELb0ELi2ELi4ELi4ELi4ELb0EEENS1_21CollectiveEpilogueBwdISA_SB_SD_Li256ELb0ELb0ELi2EEENS1_19SingleTileSchedulerILb0ELb0ELb0ELi128EEEEEEEEEvNT_6ParamsE) ;  /* 0xffff65102e007950 */ /* 0x000fea0003c3ffff */
        .type           $_ZN7cutlass13device_kernelIN5flash19enable_sm80_to_sm89INS1_16FlashAttnBwdSm80INS1_25CollectiveMainloopBwdSm80ILi2ELi2EN4cute5tupleIJNS5_1CILi128EEES8_NS7_ILi64EEEEEENS_6half_tEfNS_4arch4Sm80ELb0ELb1ELb1ELb0ELb1ELb0ELb0ELb0ELi2ELi4ELi4ELi4ELb0EEENS1_21CollectiveEpilogueBwdISA_SB_SD_Li256ELb0ELb0ELi2EEENS1_19SingleTileSchedulerILb0ELb0ELb0ELi128EEEEEEEEEvNT_6ParamsE$_ZN4cute8smem_ptrIPfECI1NS_12iter_adaptorIS1_S2_EEES1_,@function
        .size           $_ZN7cutlass13device_kernelIN5flash19enable_sm80_to_sm89INS1_16FlashAttnBwdSm80INS1_25CollectiveMainloopBwdSm80ILi2ELi2EN4cute5tupleIJNS5_1CILi128EEES8_NS7_ILi64EEEEEENS_6half_tEfNS_4arch4Sm80ELb0ELb1ELb1ELb0ELb1ELb0ELb0ELb0ELi2ELi4ELi4ELi4ELb0EEENS1_21CollectiveEpilogueBwdISA_SB_SD_Li256ELb0ELb0ELi2EEENS1_19SingleTileSchedulerILb0ELb0ELb0ELi128EEEEEEEEEvNT_6ParamsE$_ZN4cute8smem_ptrIPfECI1NS_12iter_adaptorIS1_S2_EEES1_,($_ZN7cutlass13device_kernelIN5flash19enable_sm80_to_sm89INS1_16FlashAttnBwdSm80INS1_25CollectiveMainloopBwdSm80ILi2ELi2EN4cute5tupleIJNS5_1CILi128EEES8_NS7_ILi64EEEEEENS_6half_tEfNS_4arch4Sm80ELb0ELb1ELb1ELb0ELb1ELb0ELb0ELb0ELi2ELi4ELi4ELi4ELb0EEENS1_21CollectiveEpilogueBwdISA_SB_SD_Li256ELb0ELb0ELi2EEENS1_19SingleTileSchedulerILb0ELb0ELb0ELi128EEEEEEEEEvNT_6ParamsE$_ZN4cute8smem_ptrIPjECI1NS_12iter_adaptorIS1_S2_EEES1_ - $_ZN7cutlass13device_kernelIN5flash19enable_sm80_to_sm89INS1_16FlashAttnBwdSm80INS1_25CollectiveMainloopBwdSm80ILi2ELi2EN4cute5tupleIJNS5_1CILi128EEES8_NS7_ILi64EEEEEENS_6half_tEfNS_4arch4Sm80ELb0ELb1ELb1ELb0ELb1ELb0ELb0ELb0ELi2ELi4ELi4ELi4ELb0EEENS1_21CollectiveEpilogueBwdISA_SB_SD_Li256ELb0ELb0ELi2EEENS1_19SingleTileSchedulerILb0ELb0ELb0ELi128EEEEEEEEEvNT_6ParamsE$_ZN4cute8smem_ptrIPfECI1NS_12iter_adaptorIS1_S2_EEES1_)
$_ZN7cutlass13device_kernelIN5flash19enable_sm80_to_sm89INS1_16FlashAttnBwdSm80INS1_25CollectiveMainloopBwdSm80ILi2ELi2EN4cute5tupleIJNS5_1CILi128EEES8_NS7_ILi64EEEEEENS_6half_tEfNS_4arch4Sm80ELb0ELb1ELb1ELb0ELb1ELb0ELb0ELb0ELi2ELi4ELi4ELi4ELb0EEENS1_21CollectiveEpilogueBwdISA_SB_SD_Li256ELb0ELb0ELi2EEENS1_19SingleTileSchedulerILb0ELb0ELb0ELi128EEEEEEEEEvNT_6ParamsE$_ZN4cute8smem_ptrIPfECI1NS_12iter_adaptorIS1_S2_EEES1_:
[----:B------:R-:W-:Y:S02]  /*9af0*/  IADD3 R8, R62, -c[0x0][0x20], RZ ;  /* 0x800008003e087a10 */ /* 0x000fe40007ffe0ff */
[----:B------:R-:W-:-:S03]  /*9b00*/  MOV R11, 0x0 ;  /* 0x00000000000b7802 */ /* 0x000fc60000000f00 */
[----:B------:R1:W-:Y:S01]  /*9b10*/  STL.64 [R8], R4 ;  /* 0x0000000408007387 */ /* 0x0003e20000100a00 */
[----:B------:R-:W-:Y:S05]  /*9b20*/  RET.REL.NODEC R10 `(_ZN7cutlass13device_kernelIN5flash19enable_sm80_to_sm89INS1_16FlashAttnBwdSm80INS1_25CollectiveMainloopBwdSm80ILi2ELi2EN4cute5tupleIJNS5_1CILi128EEES8_NS7_ILi64EEEEEENS_6half_tEfNS_4arch4Sm80ELb0ELb1ELb1ELb0ELb1ELb0ELb0ELb0ELi2ELi4ELi4ELi4ELb0EEENS1_21CollectiveEpilogueBwdISA_SB_SD_Li256ELb0ELb0ELi2EEENS1_19SingleTileSchedulerILb0ELb0ELb0ELi128EEEEEEEEEvNT_6ParamsE) ;  /* 0xffff64d00a007950 */ /* 0x000fea0003c3ffff */
        .type           $_ZN7cutlass13device_kernelIN5flash19enable_sm80_to_sm89INS1_16FlashAttnBwdSm80INS1_25CollectiveMainloopBwdSm80ILi2ELi2EN4cute5tupleIJNS5_1CILi128EEES8_NS7_ILi64EEEEEENS_6half_tEfNS_4arch4Sm80ELb0ELb1ELb1ELb0ELb1ELb0ELb0ELb0ELi2ELi4ELi4ELi4ELb0EEENS1_21CollectiveEpilogueBwdISA_SB_SD_Li256ELb0ELb0ELi2EEENS1_19SingleTileSchedulerILb0ELb0ELb0ELi128EEEEEEEEEvNT_6ParamsE$_ZN4cute8smem_ptrIPjECI1NS_12iter_adaptorIS1_S2_EEES1_,@function
        .size           $_ZN7cutlass13device_kernelIN5flash19enable_sm80_to_sm89INS1_16FlashAttnBwdSm80INS1_25CollectiveMainloopBwdSm80ILi2ELi2EN4cute5tupleIJNS5_1CILi128EEES8_NS7_ILi64EEEEEENS_6half_tEfNS_4arch4Sm80ELb0ELb1ELb1ELb0ELb1ELb0ELb0ELb0ELi2ELi4ELi4ELi4ELb0EEENS1_21CollectiveEpilogueBwdISA_SB_SD_Li256ELb0ELb0ELi2EEENS1_19SingleTileSchedulerILb0ELb0ELb0ELi128EEEEEEEEEvNT_6ParamsE$_ZN4cute8smem_ptrIPjECI1NS_12iter_adaptorIS1_S2_EEES1_,($_ZN7cutlass13device_kernelIN5flash19enable_sm80_to_sm89INS1_16FlashAttnBwdSm80INS1_25CollectiveMainloopBwdSm80ILi2ELi2EN4cute5tupleIJNS5_1CILi128EEES8_NS7_ILi64EEEEEENS_6half_tEfNS_4arch4Sm80ELb0ELb1ELb1ELb0ELb1ELb0ELb0ELb0ELi2ELi4ELi4ELi4ELb0EEENS1_21CollectiveEpilogueBwdISA_SB_SD_Li256ELb0ELb0ELi2EEENS1_19SingleTileSchedulerILb0ELb0ELb0ELi128EEEEEEEEEvNT_6ParamsE$_ZN73_INTERNAL_e48e4f46_37_flash_bwd_hdim64_fp16_softcap_sm80_cu_3fbc093a_281817__float22half2_rnE6float2 - $_ZN7cutlass13device_kernelIN5flash19enable_sm80_to_sm89INS1_16FlashAttnBwdSm80INS1_25CollectiveMainloopBwdSm80ILi2ELi2EN4cute5tupleIJNS5_1CILi128EEES8_NS7_ILi64EEEEEENS_6half_tEfNS_4arch4Sm80ELb0ELb1ELb1ELb0ELb1ELb0ELb0ELb0ELi2ELi4ELi4ELi4ELb0EEENS1_21CollectiveEpilogueBwdISA_SB_SD_Li256ELb0ELb0ELi2EEENS1_19SingleTileSchedulerILb0ELb0ELb0ELi128EEEEEEEEEvNT_6ParamsE$_ZN4cute8smem_ptrIPjECI1NS_12iter_adaptorIS1_S2_EEES1_)
$_ZN7cutlass13device_kernelIN5flash19enable_sm80_to_sm89INS1_16FlashAttnBwdSm80INS1_25CollectiveMainloopBwdSm80ILi2ELi2EN4cute5tupleIJNS5_1CILi128EEES8_NS7_ILi64EEEEEENS_6half_tEfNS_4arch4Sm80ELb0ELb1ELb1ELb0ELb1ELb0ELb0ELb0ELi2ELi4ELi4ELi4ELb0EEENS1_21CollectiveEpilogueBwdISA_SB_SD_Li256ELb0ELb0ELi2EEENS1_19SingleTileSchedulerILb0ELb0ELb0ELi128EEEEEEEEEvNT_6ParamsE$_ZN4cute8smem_ptrIPjECI1NS_12iter_adaptorIS1_S2_EEES1_:
[----:B------:R-:W-:Y:S01]  /*9b30*/  IADD3 R16, R68, -c[0x0][0x20], RZ ;  /* 0x8000080044107a10 */ /* 0x000fe20007ffe0ff */
[----:B------:R-:W-:Y:S01]  /*9b40*/  IMAD.MOV.U32 R20, RZ, RZ, R18 ;  /* 0x000000ffff147224 */ /* 0x000fe200078e0012 */
[----:B------:R-:W-:-:S03]  /*9b50*/  MOV R21, 0x0 ;  /* 0x0000000000157802 */ /* 0x000fc60000000f00 */
[----:B------:R1:W-:Y:S01]  /*9b60*/  STL.64 [R16], R2 ;  /* 0x0000000210007387 */ /* 0x0003e20000100a00 */
[----:B------:R-:W-:Y:S05]  /*9b70*/  RET.REL.NODEC R20 `(_ZN7cutlass13device_kernelIN5flash19enable_sm80_to_sm89INS1_16FlashAttnBwdSm80INS1_25CollectiveMainloopBwdSm80ILi2ELi2EN4cute5tupleIJNS5_1CILi128EEES8_NS7_ILi64EEEEEENS_6half_tEfNS_4arch4Sm80ELb0ELb1ELb1ELb0ELb1ELb0ELb0ELb0ELi2ELi4ELi4ELi4ELb0EEENS1_21CollectiveEpilogueBwdISA_SB_SD_Li256ELb0ELb0ELi2EEENS1_19SingleTileSchedulerILb0ELb0ELb0ELi128EEEEEEEEEvNT_6ParamsE) ;  /* 0xffff648014007950 */ /* 0x000fea0003c3ffff */
        .type           $_ZN7cutlass13device_kernelIN5flash19enable_sm80_to_sm89INS1_16FlashAttnBwdSm80INS1_25CollectiveMainloopBwdSm80ILi2ELi2EN4cute5tupleIJNS5_1CILi128EEES8_NS7_ILi64EEEEEENS_6half_tEfNS_4arch4Sm80ELb0ELb1ELb1ELb0ELb1ELb0ELb0ELb0ELi2ELi4ELi4ELi4ELb0EEENS1_21CollectiveEpilogueBwdISA_SB_SD_Li256ELb0ELb0ELi2EEENS1_19SingleTileSchedulerILb0ELb0ELb0ELi128EEEEEEEEEvNT_6ParamsE$_ZN73_INTERNAL_e48e4f46_37_flash_bwd_hdim64_fp16_softcap_sm80_cu_3fbc093a_281817__float22half2_rnE6float2,@function
        .size           $_ZN7cutlass13device_kernelIN5flash19enable_sm80_to_sm89INS1_16FlashAttnBwdSm80INS1_25CollectiveMainloopBwdSm80ILi2ELi2EN4cute5tupleIJNS5_1CILi128EEES8_NS7_ILi64EEEEEENS_6half_tEfNS_4arch4Sm80ELb0ELb1ELb1ELb0ELb1ELb0ELb0ELb0ELi2ELi4ELi4ELi4ELb0EEENS1_21CollectiveEpilogueBwdISA_SB_SD_Li256ELb0ELb0ELi2EEENS1_19SingleTileSchedulerILb0ELb0ELb0ELi128EEEEEEEEEvNT_6ParamsE$_ZN73_INTERNAL_e48e4f46_37_flash_bwd_hdim64_fp16_softcap_sm80_cu_3fbc093a_281817__float22half2_rnE6float2,($_ZN7cutlass13device_kernelIN5flash19enable_sm80_to_sm89INS1_16FlashAttnBwdSm80INS1_25CollectiveMainloopBwdSm80ILi2ELi2EN4cute5tupleIJNS5_1CILi128EEES8_NS7_ILi64EEEEEENS_6half_tEfNS_4arch4Sm80ELb0ELb1ELb1ELb0ELb1ELb0ELb0ELb0ELi2ELi4ELi4ELi4ELb0EEENS1_21CollectiveEpilogueBwdISA_SB_SD_Li256ELb0ELb0ELi2EEENS1_19SingleTileSchedulerILb0ELb0ELb0ELi128EEEEEEEEEvNT_6ParamsE$_ZN7__half2aSEOKS_ - $_ZN7cutlass13device_kernelIN5flash19enable_sm80_to_sm89INS1_16FlashAttnBwdSm80INS1_25CollectiveMainloopBwdSm80ILi2ELi2EN4cute5tupleIJNS5_1CILi128EEES8_NS7_ILi64EEEEEENS_6half_tEfNS_4arch4Sm80ELb0ELb1ELb1ELb0ELb1ELb0ELb0ELb0ELi2ELi4ELi4ELi4ELb0EEENS1_21CollectiveEpilogueBwdISA_SB_SD_Li256ELb0ELb0ELi2EEENS1_19SingleTileSchedulerILb0ELb0ELb0ELi128EEEEEEEEEvNT_6ParamsE$_ZN73_INTERNAL_e48e4f46_37_flash_bwd_hdim64_fp16_softcap_sm80_cu_3fbc093a_281817__float22half2_rnE6float2)
$_ZN7cutlass13device_kernelIN5flash19enable_sm80_to_sm89INS1_16FlashAttnBwdSm80INS1_25CollectiveMainloopBwdSm80ILi2ELi2EN4cute5tupleIJNS5_1CILi128EEES8_NS7_ILi64EEEEEENS_6half_tEfNS_4arch4Sm80ELb0ELb1ELb1ELb0ELb1ELb0ELb0ELb0ELi2ELi4ELi4ELi4ELb0EEENS1_21CollectiveEpilogueBwdISA_SB_SD_Li256ELb0ELb0ELi2EEENS1_19SingleTileSchedulerILb0ELb0ELb0ELi128EEEEEEEEEvNT_6ParamsE$_ZN73_INTERNAL_e48e4f46_37_flash_bwd_hdim64_fp16_softcap_sm80_cu_3fbc093a_281817__float22half2_rnE6float2:
[----:B------:R-:W-:Y:S01]  /*9b80*/  F2FP.PACK_AB R2, R3, R2 ;  /* 0x000000020302723e */ /* 0x000fe200000000ff */
[----:B------:R-:W-:Y:S01]  /*9b90*/  IMAD.MOV.U32 R15, RZ, RZ, 0x0 ;  /* 0x00000000ff0f7424 */ /* 0x000fe200078e00ff */
[----:B------:R-:W-:-:S05]  /*9ba0*/  IADD3 R3, R62, -c[0x0][0x20], RZ ;  /* 0x800008003e037a10 */ /* 0x000fca0007ffe0ff */
[----:B------:R1:W-:Y:S01]  /*9bb0*/  STL [R3], R2 ;  /* 0x0000000203007387 */ /* 0x0003e20000100800 */
[----:B------:R-:W-:Y:S05]  /*9bc0*/  RET.REL.NODEC R14 `(_ZN7cutlass13device_kernelIN5flash19enable_sm80_to_sm89INS1_16FlashAttnBwdSm80INS1_25CollectiveMainloopBwdSm80ILi2ELi2EN4cute5tupleIJNS5_1CILi128EEES8_NS7_ILi64EEEEEENS_6half_tEfNS_4arch4Sm80ELb0ELb1ELb1ELb0ELb1ELb0ELb0ELb0ELi2ELi4ELi4ELi4ELb0EEENS1_21CollectiveEpilogueBwdISA_SB_SD_Li256ELb0ELb0ELi2EEENS1_19SingleTileSchedulerILb0ELb0ELb0ELi128EEEEEEEEEvNT_6ParamsE) ;  /* 0xffff64300e007950 */ /* 0x000fea0003c3ffff */
        .type           $_ZN7cutlass13device_kernelIN5flash19enable_sm80_to_sm89INS1_16FlashAttnBwdSm80INS1_25CollectiveMainloopBwdSm80ILi2ELi2EN4cute5tupleIJNS5_1CILi128EEES8_NS7_ILi64EEEEEENS_6half_tEfNS_4arch4Sm80ELb0ELb1ELb1ELb0ELb1ELb0ELb0ELb0ELi2ELi4ELi4ELi4ELb0EEENS1_21CollectiveEpilogueBwdISA_SB_SD_Li256ELb0ELb0ELi2EEENS1_19SingleTileSchedulerILb0ELb0ELb0ELi128EEEEEEEEEvNT_6ParamsE$_ZN7__half2aSEOKS_,@function
        .size           $_ZN7cutlass13device_kernelIN5flash19enable_sm80_to_sm89INS1_16FlashAttnBwdSm80INS1_25CollectiveMainloopBwdSm80ILi2ELi2EN4cute5tupleIJNS5_1CILi128EEES8_NS7_ILi64EEEEEENS_6half_tEfNS_4arch4Sm80ELb0ELb1ELb1ELb0ELb1ELb0ELb0ELb0ELi2ELi4ELi4ELi4ELb0EEENS1_21CollectiveEpilogueBwdISA_SB_SD_Li256ELb0ELb0ELi2EEENS1_19SingleTileSchedulerILb0ELb0ELb0ELi128EEEEEEEEEvNT_6ParamsE$_ZN7__half2aSEOKS_,($_ZN7cutlass13device_kernelIN5flash19enable_sm80_to_sm89INS1_16FlashAttnBwdSm80INS1_25CollectiveMainloopBwdSm80ILi2ELi2EN4cute5tupleIJNS5_1CILi128EEES8_NS7_ILi64EEEEEENS_6half_tEfNS_4arch4Sm80ELb0ELb1ELb1ELb0ELb1ELb0ELb0ELb0ELi2ELi4ELi4ELi4ELb0EEENS1_21CollectiveEpilogueBwdISA_SB_SD_Li256ELb0ELb0ELi2EEENS1_19SingleTileSchedulerILb0ELb0ELb0ELi128EEEEEEEEEvNT_6ParamsE$_ZZN4cute12filter_tupleINS_5tupleIJNS1_IJNS_10UnderscoreENS_1CILi0EEEEEENS1_IJS4_S2_EEEEEENS1_IJNS1_IJNS1_IJNS3_ILi1EEES4_EEES4_EEENS1_IJNS1_IJS4_S4_EEEiEEEEEEZNS_5sliceIS7_SD_EEDaRKT_RKT0_EUlRKT_RKT0_E_EEDaSH_SK_OT1_ENKUlDpSN_E_clIJNS1_IJS9_EEENS1_IJiEEEEEEDaSU_ - $_ZN7cutlass13device_kernelIN5flash19enable_sm80_to_sm89INS1_16FlashAttnBwdSm80INS1_25CollectiveMainloopBwdSm80ILi2ELi2EN4cute5tupleIJNS5_1CILi128EEES8_NS7_ILi64EEEEEENS_6half_tEfNS_4arch4Sm80ELb0ELb1ELb1ELb0ELb1ELb0ELb0ELb0ELi2ELi4ELi4ELi4ELb0EEENS1_21CollectiveEpilogueBwdISA_SB_SD_Li256ELb0ELb0ELi2EEENS1_19SingleTileSchedulerILb0ELb0ELb0ELi128EEEEEEEEEvNT_6ParamsE$_ZN7__half2aSEOKS_)
$_ZN7cutlass13device_kernelIN5flash19enable_sm80_to_sm89INS1_16FlashAttnBwdSm80INS1_25CollectiveMainloopBwdSm80ILi2ELi2EN4cute5tupleIJNS5_1CILi128EEES8_NS7_ILi64EEEEEENS_6half_tEfNS_4arch4Sm80ELb0ELb1ELb1ELb0ELb1ELb0ELb0ELb0ELi2ELi4ELi4ELi4ELb0EEENS1_21CollectiveEpilogueBwdISA_SB_SD_Li256ELb0ELb0ELi2EEENS1_19SingleTileSchedulerILb0ELb0ELb0ELi128EEEEEEEEEvNT_6ParamsE$_ZN7__half2aSEOKS_:
[----:B------:R-:W-:-:S06]  /*9bd0*/  IADD3 R3, R62, -c[0x0][0x20], RZ ;  /* 0x800008003e037a10 */ /* 0x000fcc0007ffe0ff */
[----:B------:R-:W2:Y:S01]  /*9be0*/  LDL R3, [R3] ;  /* 0x0000000003037983 */ /* 0x000ea20000100800 */
[----:B------:R-:W-:Y:S01]  /*9bf0*/  IADD3 R2, R61, -c[0x0][0x20], RZ ;  /* 0x800008003d027a10 */ /* 0x000fe20007ffe0ff */
[----:B------:R-:W-:-:S04]  /*9c00*/  IMAD.MOV.U32 R15, RZ, RZ, 0x0 ;  /* 0x00000000ff0f7424 */ /* 0x000fc800078e00ff */
[----:B--2---:R1:W-:Y:S01]  /*9c10*/  STL [R2], R3 ;  /* 0x0000000302007387 */ /* 0x0043e20000100800 */
[----:B------:R-:W-:Y:S05]  /*9c20*/  RET.REL.NODEC R14 `(_ZN7cutlass13device_kernelIN5flash19enable_sm80_to_sm89INS1_16FlashAttnBwdSm80INS1_25CollectiveMainloopBwdSm80ILi2ELi2EN4cute5tupleIJNS5_1CILi128EEES8_NS7_ILi64EEEEEENS_6half_tEfNS_4arch4Sm80ELb0ELb1ELb1ELb0ELb1ELb0ELb0ELb0ELi2ELi4ELi4ELi4ELb0EEENS1_21CollectiveEpilogueBwdISA_SB_SD_Li256ELb0ELb0ELi2EEENS1_19SingleTileSchedulerILb0ELb0ELb0ELi128EEEEEEEEEvNT_6ParamsE) ;  /* 0xffff63d00e007950 */ /* 0x000fea0003c3ffff */
        .type           $_ZN7cutlass13device_kernelIN5flash19enable_sm80_to_sm89INS1_16FlashAttnBwdSm80INS1_25CollectiveMainloopBwdSm80ILi2ELi2EN4cute5tupleIJNS5_1CILi128EEES8_NS7_ILi64EEEEEENS_6half_tEfNS_4arch4Sm80ELb0ELb1ELb1ELb0ELb1ELb0ELb0ELb0ELi2ELi4ELi4ELi4ELb0EEENS1_21CollectiveEpilogueBwdISA_SB_SD_Li256ELb0ELb0ELi2EEENS1_19SingleTileSchedulerILb0ELb0ELb0ELi128EEEEEEEEEvNT_6ParamsE$_ZZN4cute12filter_tupleINS_5tupleIJNS1_IJNS_10UnderscoreENS_1CILi0EEEEEENS1_IJS4_S2_EEEEEENS1_IJNS1_IJNS1_IJNS3_ILi1EEES4_EEES4_EEENS1_IJNS1_IJS4_S4_EEEiEEEEEEZNS_5sliceIS7_SD_EEDaRKT_RKT0_EUlRKT_RKT0_E_EEDaSH_SK_OT1_ENKUlDpSN_E_clIJNS1_IJS9_EEENS1_IJiEEEEEEDaSU_,@function
        .size           $_ZN7cutlass13device_kernelIN5flash19enable_sm80_to_sm89INS1_16FlashAttnBwdSm80INS1_25CollectiveMainloopBwdSm80ILi2ELi2EN4cute5tupleIJNS5_1CILi128EEES8_NS7_ILi64EEEEEENS_6half_tEfNS_4arch4Sm80ELb0ELb1ELb1ELb0ELb1ELb0ELb0ELb0ELi2ELi4ELi4ELi4ELb0EEENS1_21CollectiveEpilogueBwdISA_SB_SD_Li256ELb0ELb0ELi2EEENS1_19SingleTileSchedulerILb0ELb0ELb0ELi128EEEEEEEEEvNT_6ParamsE$_ZZN4cute12filter_tupleINS_5tupleIJNS1_IJNS_10UnderscoreENS_1CILi0EEEEEENS1_IJS4_S2_EEEEEENS1_IJNS1_IJNS1_IJNS3_ILi1EEES4_EEES4_EEENS1_IJNS1_IJS4_S4_EEEiEEEEEEZNS_5sliceIS7_SD_EEDaRKT_RKT0_EUlRKT_RKT0_E_EEDaSH_SK_OT1_ENKUlDpSN_E_clIJNS1_IJS9_EEENS1_IJiEEEEEEDaSU_,($_ZN7cutlass13device_kernelIN5flash19enable_sm80_to_sm89INS1_16FlashAttnBwdSm80INS1_25CollectiveMainloopBwdSm80ILi2ELi2EN4cute5tupleIJNS5_1CILi128EEES8_NS7_ILi64EEEEEENS_6half_tEfNS_4arch4Sm80ELb0ELb1ELb1ELb0ELb1ELb0ELb0ELb0ELi2ELi4ELi4ELi4ELb0EEENS1_21CollectiveEpilogueBwdISA_SB_SD_Li256ELb0ELb0ELi2EEENS1_19SingleTileSchedulerILb0ELb0ELb0ELi128EEEEEEEEEvNT_6ParamsE$_ZZN4cute12filter_tupleINS_5tupleIJNS1_IJNS_1CILi0EEENS1_IJNS2_ILi1EEENS2_ILi512EEEiEEEEEENS2_ILi4096EEENS1_IJiNS2_ILi8192EEEEEEEEEZNS_7flattenISB_EEDaRKT_EUlRKT_E_EEDaSF_OT0_ENKUlDpSI_E_clIJNS1_IJS3_S4_S5_iEEENS1_IJS8_EEESA_EEEDaSM_ - $_ZN7cutlass13device_kernelIN5flash19enable_sm80_to_sm89INS1_16FlashAttnBwdSm80INS1_25CollectiveMainloopBwdSm80ILi2ELi2EN4cute5tupleIJNS5_1CILi128EEES8_NS7_ILi64EEEEEENS_6half_tEfNS_4arch4Sm80ELb0ELb1ELb1ELb0ELb1ELb0ELb0ELb0ELi2ELi4ELi4ELi4ELb0EEENS1_21CollectiveEpilogueBwdISA_SB_SD_Li256ELb0ELb0ELi2EEENS1_19SingleTileSchedulerILb0ELb0ELb0ELi128EEEEEEEEEvNT_6ParamsE$_ZZN4cute12filter_tupleINS_5tupleIJNS1_IJNS_10UnderscoreENS_1CILi0EEEEEENS1_IJS4_S2_EEEEEENS1_IJNS1_IJNS1_IJNS3_ILi1EEES4_EEES4_EEENS1_IJNS1_IJS4_S4_EEEiEEEEEEZNS_5sliceIS7_SD_EEDaRKT_RKT0_EUlRKT_RKT0_E_EEDaSH_SK_OT1_ENKUlDpSN_E_clIJNS1_IJS9_EEENS1_IJiEEEEEEDaSU_)
$_ZN7cutlass13device_kernelIN5flash19enable_sm80_to_sm89INS1_16FlashAttnBwdSm80INS1_25CollectiveMainloopBwdSm80ILi2ELi2EN4cute5tupleIJNS5_1CILi128EEES8_NS7_ILi64EEEEEENS_6half_tEfNS_4arch4Sm80ELb0ELb1ELb1ELb0ELb1ELb0ELb0ELb0ELi2ELi4ELi4ELi4ELb0EEENS1_21CollectiveEpilogueBwdISA_SB_SD_Li256ELb0ELb0ELi2EEENS1_19SingleTileSchedulerILb0ELb0ELb0ELi128EEEEEEEEEvNT_6ParamsE$_ZZN4cute12filter_tupleINS_5tupleIJNS1_IJNS_10UnderscoreENS_1CILi0EEEEEENS1_IJS4_S2_EEEEEENS1_IJNS1_IJNS1_IJNS3_ILi1EEES4_EEES4_EEENS1_IJNS1_IJS4_S4_EEEiEEEEEEZNS_5sliceIS7_SD_EEDaRKT_RKT0_EUlRKT_RKT0_E_EEDaSH_SK_OT1_ENKUlDpSN_E_clIJNS1_IJS9_EEENS1_IJiEEEEEEDaSU_:
[----:B------:R-:W-:Y:S02]  /*9c30*/  MOV R12, R2 ;  /* 0x00000002000c7202 */ /* 0x000fe40000000f00 */
[----:B------:R-:W-:-:S04]  /*9c40*/  MOV R13, 0x0 ;  /* 0x00000000000d7802 */ /* 0x000fc80000000f00 */
[----:B------:R-:W-:Y:S05]  /*9c50*/  RET.REL.NODEC R12 `(_ZN7cutlass13device_kernelIN5flash19enable_sm80_to_sm89INS1_16FlashAttnBwdSm80INS1_25CollectiveMainloopBwdSm80ILi2ELi2EN4cute5tupleIJNS5_1CILi128EEES8_NS7_ILi64EEEEEENS_6half_tEfNS_4arch4Sm80ELb0ELb1ELb1ELb0ELb1ELb0ELb0ELb0ELi2ELi4ELi4ELi4ELb0EEENS1_21CollectiveEpilogueBwdISA_SB_SD_Li256ELb0ELb0ELi2EEENS1_19SingleTileSchedulerILb0ELb0ELb0ELi128EEEEEEEEEvNT_6ParamsE) ;  /* 0xffff63a00c007950 */ /* 0x000fea0003c3ffff */
        .type           $_ZN7cutlass13device_kernelIN5flash19enable_sm80_to_sm89INS1_16FlashAttnBwdSm80INS1_25CollectiveMainloopBwdSm80ILi2ELi2EN4cute5tupleIJNS5_1CILi128EEES8_NS7_ILi64EEEEEENS_6half_tEfNS_4arch4Sm80ELb0ELb1ELb1ELb0ELb1ELb0ELb0ELb0ELi2ELi4ELi4ELi4ELb0EEENS1_21CollectiveEpilogueBwdISA_SB_SD_Li256ELb0ELb0ELi2EEENS1_19SingleTileSchedulerILb0ELb0ELb0ELi128EEEEEEEEEvNT_6ParamsE$_ZZN4cute12filter_tupleINS_5tupleIJNS1_IJNS_1CILi0EEENS1_IJNS2_ILi1EEENS2_ILi512EEEiEEEEEENS2_ILi4096EEENS1_IJiNS2_ILi8192EEEEEEEEEZNS_7flattenISB_EEDaRKT_EUlRKT_E_EEDaSF_OT0_ENKUlDpSI_E_clIJNS1_IJS3_S4_S5_iEEENS1_IJS8_EEESA_EEEDaSM_,@function
        .size           $_ZN7cutlass13device_kernelIN5flash19enable_sm80_to_sm89INS1_16FlashAttnBwdSm80INS1_25CollectiveMainloopBwdSm80ILi2ELi2EN4cute5tupleIJNS5_1CILi128EEES8_NS7_ILi64EEEEEENS_6half_tEfNS_4arch4Sm80ELb0ELb1ELb1ELb0ELb1ELb0ELb0ELb0ELi2ELi4ELi4ELi4ELb0EEENS1_21CollectiveEpilogueBwdISA_SB_SD_Li256ELb0ELb0ELi2EEENS1_19SingleTileSchedulerILb0ELb0ELb0ELi128EEEEEEEEEvNT_6ParamsE$_ZZN4cute12filter_tupleINS_5tupleIJNS1_IJNS_1CILi0EEENS1_IJNS2_ILi1EEENS2_ILi512EEEiEEEEEENS2_ILi4096EEENS1_IJiNS2_ILi8192EEEEEEEEEZNS_7flattenISB_EEDaRKT_EUlRKT_E_EEDaSF_OT0_ENKUlDpSI_E_clIJNS1_IJS3_S4_S5_iEEENS1_IJS8_EEESA_EEEDaSM_,($_ZN7cutlass13device_kernelIN5flash19enable_sm80_to_sm89INS1_16FlashAttnBwdSm80INS1_25CollectiveMainloopBwdSm80ILi2ELi2EN4cute5tupleIJNS5_1CILi128EEES8_NS7_ILi64EEEEEENS_6half_tEfNS_4arch4Sm80ELb0ELb1ELb1ELb0ELb1ELb0ELb0ELb0ELi2ELi4ELi4ELi4ELb0EEENS1_21CollectiveEpilogueBwdISA_SB_SD_Li256ELb0ELb0ELi2EEENS1_19SingleTileSchedulerILb0ELb0ELb0ELi128EEEEEEEEEvNT_6ParamsE$_ZZN4cute12filter_tupleINS_5tupleIJNS1_IJiNS1_IJiNS_1CILi0EEEEEEEEENS1_IJNS_10UnderscoreENS1_IJS6_S6_EEEEEEEEES9_ZNS_4diceIS9_S9_EEDaRKT_RKT0_EUlRKT_RKT0_E_EEDaSD_SG_OT1_ENKUlDpSJ_E_clIJNS1_IJiiS3_EEENS1_IJEEEEEEDaSQ_ - $_ZN7cutlass13device_kernelIN5flash19enable_sm80_to_sm89INS1_16FlashAttnBwdSm80INS1_25CollectiveMainloopBwdSm80ILi2ELi2EN4cute5tupleIJNS5_1CILi128EEES8_NS7_ILi64EEEEEENS_6half_tEfNS_4arch4Sm80ELb0ELb1ELb1ELb0ELb1ELb0ELb0ELb0ELi2ELi4ELi4ELi4ELb0EEENS1_21CollectiveEpilogueBwdISA_SB_SD_Li256ELb0ELb0ELi2EEENS1_19SingleTileSchedulerILb0ELb0ELb0ELi128EEEEEEEEEvNT_6ParamsE$_ZZN4cute12filter_tupleINS_5tupleIJNS1_IJNS_1CILi0EEENS1_IJNS2_ILi1EEENS2_ILi512EEEiEEEEEENS2_ILi4096EEENS1_IJiNS2_ILi8192EEEEEEEEEZNS_7flattenISB_EEDaRKT_EUlRKT_E_EEDaSF_OT0_ENKUlDpSI_E_clIJNS1_IJS3_S4_S5_iEEENS1_IJS8_EEESA_EEEDaSM_)
$_ZN7cutlass13device_kernelIN5flash19enable_sm80_to_sm89INS1_16FlashAttnBwdSm80INS1_25CollectiveMainloopBwdSm80ILi2ELi2EN4cute5tupleIJNS5_1CILi128EEES8_NS7_ILi64EEEEEENS_6half_tEfNS_4arch4Sm80ELb0ELb1ELb1ELb0ELb1ELb0ELb0ELb0ELi2ELi4ELi4ELi4ELb0EEENS1_21CollectiveEpilogueBwdISA_SB_SD_Li256ELb0ELb0ELi2EEENS1_19SingleTileSchedulerILb0ELb0ELb0ELi128EEEEEEEEEvNT_6ParamsE$_ZZN4cute12filter_tupleINS_5tupleIJNS1_IJNS_1CILi0EEENS1_IJNS2_ILi1EEENS2_ILi512EEEiEEEEEENS2_ILi4096EEENS1_IJiNS2_ILi8192EEEEEEEEEZNS_7flattenISB_EEDaRKT_EUlRKT_E_EEDaSF_OT0_ENKUlDpSI_E_clIJNS1_IJS3_S4_S5_iEEENS1_IJS8_EEESA_EEEDaSM_:
[----:B------:R-:W-:-:S04]  /*9c60*/  MOV R3, 0x0 ;  /* 0x0000000000037802 */ /* 0x000fc80000000f00 */
[----:B------:R-:W-:Y:S05]  /*9c70*/  RET.REL.NODEC R2 `(_ZN7cutlass13device_kernelIN5flash19enable_sm80_to_sm89INS1_16FlashAttnBwdSm80INS1_25CollectiveMainloopBwdSm80ILi2ELi2EN4cute5tupleIJNS5_1CILi128EEES8_NS7_ILi64EEEEEENS_6half_tEfNS_4arch4Sm80ELb0ELb1ELb1ELb0ELb1ELb0ELb0ELb0ELi2ELi4ELi4ELi4ELb0EEENS1_21CollectiveEpilogueBwdISA_SB_SD_Li256ELb0ELb0ELi2EEENS1_19SingleTileSchedulerILb0ELb0ELb0ELi128EEEEEEEEEvNT_6ParamsE) ;  /* 0xffff638002007950 */ /* 0x000fea0003c3ffff */
        .type           $_ZN7cutlass13device_kernelIN5flash19enable_sm80_to_sm89INS1_16FlashAttnBwdSm80INS1_25CollectiveMainloopBwdSm80ILi2ELi2EN4cute5tupleIJNS5_1CILi128EEES8_NS7_ILi64EEEEEENS_6half_tEfNS_4arch4Sm80ELb0ELb1ELb1ELb0ELb1ELb0ELb0ELb0ELi2ELi4ELi4ELi4ELb0EEENS1_21CollectiveEpilogueBwdISA_SB_SD_Li256ELb0ELb0ELi2EEENS1_19SingleTileSchedulerILb0ELb0ELb0ELi128EEEEEEEEEvNT_6ParamsE$_ZZN4cute12filter_tupleINS_5tupleIJNS1_IJiNS1_IJiNS_1CILi0EEEEEEEEENS1_IJNS_10UnderscoreENS1_IJS6_S6_EEEEEEEEES9_ZNS_4diceIS9_S9_EEDaRKT_RKT0_EUlRKT_RKT0_E_EEDaSD_SG_OT1_ENKUlDpSJ_E_clIJNS1_IJiiS3_EEENS1_IJEEEEEEDaSQ_,@function
        .size           $_ZN7cutlass13device_kernelIN5flash19enable_sm80_to_sm89INS1_16FlashAttnBwdSm80INS1_25CollectiveMainloopBwdSm80ILi2ELi2EN4cute5tupleIJNS5_1CILi128EEES8_NS7_ILi64EEEEEENS_6half_tEfNS_4arch4Sm80ELb0ELb1ELb1ELb0ELb1ELb0ELb0ELb0ELi2ELi4ELi4ELi4ELb0EEENS1_21CollectiveEpilogueBwdISA_SB_SD_Li256ELb0ELb0ELi2EEENS1_19SingleTileSchedulerILb0ELb0ELb0ELi128EEEEEEEEEvNT_6ParamsE$_ZZN4cute12filter_tupleINS_5tupleIJNS1_IJiNS1_IJiNS_1CILi0EEEEEEEEENS1_IJNS_10UnderscoreENS1_IJS6_S6_EEEEEEEEES9_ZNS_4diceIS9_S9_EEDaRKT_RKT0_EUlRKT_RKT0_E_EEDaSD_SG_OT1_ENKUlDpSJ_E_clIJNS1_IJiiS3_EEENS1_IJEEEEEEDaSQ_,($_ZN7cutlass13device_kernelIN5flash19enable_sm80_to_sm89INS1_16FlashAttnBwdSm80INS1_25CollectiveMainloopBwdSm80ILi2ELi2EN4cute5tupleIJNS5_1CILi128EEES8_NS7_ILi64EEEEEENS_6half_tEfNS_4arch4Sm80ELb0ELb1ELb1ELb0ELb1ELb0ELb0ELb0ELi2ELi4ELi4ELi4ELb0EEENS1_21CollectiveEpilogueBwdISA_SB_SD_Li256ELb0ELb0ELi2EEENS1_19SingleTileSchedulerILb0ELb0ELb0ELi128EEEEEEEEEvNT_6ParamsE$_ZZN4cute12filter_tupleINS_5tupleIJNS1_IJiiEEENS_1CILi1024EEEEEEZNS_16flatten_to_tupleIS5_EEDaRKT_EUlRKT_E_EEDaS9_OT0_ENKUlDpSC_E_clIJS2_NS1_IJS4_EEEEEEDaSG_ - $_ZN7cutlass13device_kernelIN5flash19enable_sm80_to_sm89INS1_16FlashAttnBwdSm80INS1_25CollectiveMainloopBwdSm80ILi2ELi2EN4cute5tupleIJNS5_1CILi128EEES8_NS7_ILi64EEEEEENS_6half_tEfNS_4arch4Sm80ELb0ELb1ELb1ELb0ELb1ELb0ELb0ELb0ELi2ELi4ELi4ELi4ELb0EEENS1_21CollectiveEpilogueBwdISA_SB_SD_Li256ELb0ELb0ELi2EEENS1_19SingleTileSchedulerILb0ELb0ELb0ELi128EEEEEEEEEvNT_6ParamsE$_ZZN4cute12filter_tupleINS_5tupleIJNS1_IJiNS1_IJiNS_1CILi0EEEEEEEEENS1_IJNS_10UnderscoreENS1_IJS6_S6_EEEEEEEEES9_ZNS_4diceIS9_S9_EEDaRKT_RKT0_EUlRKT_RKT0_E_EEDaSD_SG_OT1_ENKUlDpSJ_E_clIJNS1_IJiiS3_EEENS1_IJEEEEEEDaSQ_)
$_ZN7cutlass13device_kernelIN5flash19enable_sm80_to_sm89INS1_16FlashAttnBwdSm80INS1_25CollectiveMainloopBwdSm80ILi2ELi2EN4cute5tupleIJNS5_1CILi128EEES8_NS7_ILi64EEEEEENS_6half_tEfNS_4arch4Sm80ELb0ELb1ELb1ELb0ELb1ELb0ELb0ELb0ELi2ELi4ELi4ELi4ELb0EEENS1_21CollectiveEpilogueBwdISA_SB_SD_Li256ELb0ELb0ELi2EEENS1_19SingleTileSchedulerILb0ELb0ELb0ELi128EEEEEEEEEvNT_6ParamsE$_ZZN4cute12filter_tupleINS_5tupleIJNS1_IJiNS1_IJiNS_1CILi0EEEEEEEEENS1_IJNS_10UnderscoreENS1_IJS6_S6_EEEEEEEEES9_ZNS_4diceIS9_S9_EEDaRKT_RKT0_EUlRKT_RKT0_E_EEDaSD_SG_OT1_ENKUlDpSJ_E_clIJNS1_IJiiS3_EEENS1_IJEEEEEEDaSQ_:
[----:B------:R-:W-:-:S04]  /*9c80*/  MOV R7, 0x0 ;  /* 0x0000000000077802 */ /* 0x000fc80000000f00 */
[----:B------:R-:W-:Y:S05]  /*9c90*/  RET.REL.NODEC R6 `(_ZN7cutlass13device_kernelIN5flash19enable_sm80_to_sm89INS1_16FlashAttnBwdSm80INS1_25CollectiveMainloopBwdSm80ILi2ELi2EN4cute5tupleIJNS5_1CILi128EEES8_NS7_ILi64EEEEEENS_6half_tEfNS_4arch4Sm80ELb0ELb1ELb1ELb0ELb1ELb0ELb0ELb0ELi2ELi4ELi4ELi4ELb0EEENS1_21CollectiveEpilogueBwdISA_SB_SD_Li256ELb0ELb0ELi2EEENS1_19SingleTileSchedulerILb0ELb0ELb0ELi128EEEEEEEEEvNT_6ParamsE) ;  /* 0xffff636006007950 */ /* 0x000fea0003c3ffff */
        .type           $_ZN7cutlass13device_kernelIN5flash19enable_sm80_to_sm89INS1_16FlashAttnBwdSm80INS1_25CollectiveMainloopBwdSm80ILi2ELi2EN4cute5tupleIJNS5_1CILi128EEES8_NS7_ILi64EEEEEENS_6half_tEfNS_4arch4Sm80ELb0ELb1ELb1ELb0ELb1ELb0ELb0ELb0ELi2ELi4ELi4ELi4ELb0EEENS1_21CollectiveEpilogueBwdISA_SB_SD_Li256ELb0ELb0ELi2EEENS1_19SingleTileSchedulerILb0ELb0ELb0ELi128EEEEEEEEEvNT_6ParamsE$_ZZN4cute12filter_tupleINS_5tupleIJNS1_IJiiEEENS_1CILi1024EEEEEEZNS_16flatten_to_tupleIS5_EEDaRKT_EUlRKT_E_EEDaS9_OT0_ENKUlDpSC_E_clIJS2_NS1_IJS4_EEEEEEDaSG_,@function
        .size           $_ZN7cutlass13device_kernelIN5flash19enable_sm80_to_sm89INS1_16FlashAttnBwdSm80INS1_25CollectiveMainloopBwdSm80ILi2ELi2EN4cute5tupleIJNS5_1CILi128EEES8_NS7_ILi64EEEEEENS_6half_tEfNS_4arch4Sm80ELb0ELb1ELb1ELb0ELb1ELb0ELb0ELb0ELi2ELi4ELi4ELi4ELb0EEENS1_21CollectiveEpilogueBwdISA_SB_SD_Li256ELb0ELb0ELi2EEENS1_19SingleTileSchedulerILb0ELb0ELb0ELi128EEEEEEEEEvNT_6ParamsE$_ZZN4cute12filter_tupleINS_5tupleIJNS1_IJiiEEENS_1CILi1024EEEEEEZNS_16flatten_to_tupleIS5_EEDaRKT_EUlRKT_E_EEDaS9_OT0_ENKUlDpSC_E_clIJS2_NS1_IJS4_EEEEEEDaSG_,($_ZN7cutlass13device_kernelIN5flash19enable_sm80_to_sm89INS1_16FlashAttnBwdSm80INS1_25CollectiveMainloopBwdSm80ILi2ELi2EN4cute5tupleIJNS5_1CILi128EEES8_NS7_ILi64EEEEEENS_6half_tEfNS_4arch4Sm80ELb0ELb1ELb1ELb0ELb1ELb0ELb0ELb0ELi2ELi4ELi4ELi4ELb0EEENS1_21CollectiveEpilogueBwdISA_SB_SD_Li256ELb0ELb0ELi2EEENS1_19SingleTileSchedulerILb0ELb0ELb0ELi128EEEEEEEEEvNT_6ParamsE$_ZZN4cute12filter_tupleINS_5tupleIJNS_10UnderscoreES2_NS_1CILi0EEEEEENS1_IJNS1_IJNS3_ILi1EEES4_EEEiNS3_ILi1024EEEEEEZNS_5sliceIS5_S9_EEDaRKT_RKT0_EUlRKT_RKT0_E_EEDaSD_SG_OT1_ENKUlDpSJ_E_clIJNS1_IJS7_EEENS1_IJiEEENS1_IJEEEEEEDaSQ_ - $_ZN7cutlass13device_kernelIN5flash19enable_sm80_to_sm89INS1_16FlashAttnBwdSm80INS1_25CollectiveMainloopBwdSm80ILi2ELi2EN4cute5tupleIJNS5_1CILi128EEES8_NS7_ILi64EEEEEENS_6half_tEfNS_4arch4Sm80ELb0ELb1ELb1ELb0ELb1ELb0ELb0ELb0ELi2ELi4ELi4ELi4ELb0EEENS1_21CollectiveEpilogueBwdISA_SB_SD_Li256ELb0ELb0ELi2EEENS1_19SingleTileSchedulerILb0ELb0ELb0ELi128EEEEEEEEEvNT_6ParamsE$_ZZN4cute12filter_tupleINS_5tupleIJNS1_IJiiEEENS_1CILi1024EEEEEEZNS_16flatten_to_tupleIS5_EEDaRKT_EUlRKT_E_EEDaS9_OT0_ENKUlDpSC_E_clIJS2_NS1_IJS4_EEEEEEDaSG_)
$_ZN7cutlass13device_kernelIN5flash19enable_sm80_to_sm89INS1_16FlashAttnBwdSm80INS1_25CollectiveMainloopBwdSm80ILi2ELi2EN4cute5tupleIJNS5_1CILi128EEES8_NS7_ILi64EEEEEENS_6half_tEfNS_4arch4Sm80ELb0ELb1ELb1ELb0ELb1ELb0ELb0ELb0ELi2ELi4ELi4ELi4ELb0EEENS1_21CollectiveEpilogueBwdISA_SB_SD_Li256ELb0ELb0ELi2EEENS1_19SingleTileSchedulerILb0ELb0ELb0ELi128EEEEEEEEEvNT_6ParamsE$_ZZN4cute12filter_tupleINS_5tupleIJNS1_IJiiEEENS_1CILi1024EEEEEEZNS_16flatten_to_tupleIS5_EEDaRKT_EUlRKT_E_EEDaS9_OT0_ENKUlDpSC_E_clIJS2_NS1_IJS4_EEEEEEDaSG_:
[----:B------:R-:W-:-:S04]  /*9ca0*/  MOV R3, 0x0 ;  /* 0x0000000000037802 */ /* 0x000fc80000000f00 */
[----:B------:R-:W-:Y:S05]  /*9cb0*/  RET.REL.NODEC R2 `(_ZN7cutlass13device_kernelIN5flash19enable_sm80_to_sm89INS1_16FlashAttnBwdSm80INS1_25CollectiveMainloopBwdSm80ILi2ELi2EN4cute5tupleIJNS5_1CILi128EEES8_NS7_ILi64EEEEEENS_6half_tEfNS_4arch4Sm80ELb0ELb1ELb1ELb0ELb1ELb0ELb0ELb0ELi2ELi4ELi4ELi4ELb0EEENS1_21CollectiveEpilogueBwdISA_SB_SD_Li256ELb0ELb0ELi2EEENS1_19SingleTileSchedulerILb0ELb0ELb0ELi128EEEEEEEEEvNT_6ParamsE) ;  /* 0xffff634002007950 */ /* 0x000fea0003c3ffff */
        .type           $_ZN7cutlass13device_kernelIN5flash19enable_sm80_to_sm89INS1_16FlashAttnBwdSm80INS1_25CollectiveMainloopBwdSm80ILi2ELi2EN4cute5tupleIJNS5_1CILi128EEES8_NS7_ILi64EEEEEENS_6half_tEfNS_4arch4Sm80ELb0ELb1ELb1ELb0ELb1ELb0ELb0ELb0ELi2ELi4ELi4ELi4ELb0EEENS1_21CollectiveEpilogueBwdISA_SB_SD_Li256ELb0ELb0ELi2EEENS1_19SingleTileSchedulerILb0ELb0ELb0ELi128EEEEEEEEEvNT_6ParamsE$_ZZN4cute12filter_tupleINS_5tupleIJNS_10UnderscoreES2_NS_1CILi0EEEEEENS1_IJNS1_IJNS3_ILi1EEES4_EEEiNS3_ILi1024EEEEEEZNS_5sliceIS5_S9_EEDaRKT_RKT0_EUlRKT_RKT0_E_EEDaSD_SG_OT1_ENKUlDpSJ_E_clIJNS1_IJS7_EEENS1_IJiEEENS1_IJEEEEEEDaSQ_,@function
        .size           $_ZN7cutlass13device_kernelIN5flash19enable_sm80_to_sm89INS1_16FlashAttnBwdSm80INS1_25CollectiveMainloopBwdSm80ILi2ELi2EN4cute5tupleIJNS5_1CILi128EEES8_NS7_ILi64EEEEEENS_6half_tEfNS_4arch4Sm80ELb0ELb1ELb1ELb0ELb1ELb0ELb0ELb0ELi2ELi4ELi4ELi4ELb0EEENS1_21CollectiveEpilogueBwdISA_SB_SD_Li256ELb0ELb0ELi2EEENS1_19SingleTileSchedulerILb0ELb0ELb0ELi128EEEEEEEEEvNT_6ParamsE$_ZZN4cute12filter_tupleINS_5tupleIJNS_10UnderscoreES2_NS_1CILi0EEEEEENS1_IJNS1_IJNS3_ILi1EEES4_EEEiNS3_ILi1024EEEEEEZNS_5sliceIS5_S9_EEDaRKT_RKT0_EUlRKT_RKT0_E_EEDaSD_SG_OT1_ENKUlDpSJ_E_clIJNS1_IJS7_EEENS1_IJiEEENS1_IJEEEEEEDaSQ_,($_ZN7cutlass13device_kernelIN5flash19enable_sm80_to_sm89INS1_16FlashAttnBwdSm80INS1_25CollectiveMainloopBwdSm80ILi2ELi2EN4cute5tupleIJNS5_1CILi128EEES8_NS7_ILi64EEEEEENS_6half_tEfNS_4arch4Sm80ELb0ELb1ELb1ELb0ELb1ELb0ELb0ELb0ELi2ELi4ELi4ELi4ELb0EEENS1_21CollectiveEpilogueBwdISA_SB_SD_Li256ELb0ELb0ELi2EEENS1_19SingleTileSchedulerILb0ELb0ELb0ELi128EEEEEEEEEvNT_6ParamsE$_ZZN4cute12filter_tupleINS_5tupleIJNS_10UnderscoreES2_S2_iEEENS1_IJNS1_IJNS_1CILi1EEENS4_ILi0EEEEEENS4_ILi4096EEENS1_IJiiEEENS1_IJS6_NS4_ILi8192EEEEEEEEEZNS_5sliceIS3_SC_EEDaRKT_RKT0_EUlRKT_RKT0_E_EEDaSG_SJ_OT1_ENKUlDpSM_E_clIJNS1_IJS7_EEENS1_IJS8_EEENS1_IJS9_EEENS1_IJEEEEEEDaST_ - $_ZN7cutlass13device_kernelIN5flash19enable_sm80_to_sm89INS1_16FlashAttnBwdSm80INS1_25CollectiveMainloopBwdSm80ILi2ELi2EN4cute5tupleIJNS5_1CILi128EEES8_NS7_ILi64EEEEEENS_6half_tEfNS_4arch4Sm80ELb0ELb1ELb1ELb0ELb1ELb0ELb0ELb0ELi2ELi4ELi4ELi4ELb0EEENS1_21CollectiveEpilogueBwdISA_SB_SD_Li256ELb0ELb0ELi2EEENS1_19SingleTileSchedulerILb0ELb0ELb0ELi128EEEEEEEEEvNT_6ParamsE$_ZZN4cute12filter_tupleINS_5tupleIJNS_10UnderscoreES2_NS_1CILi0EEEEEENS1_IJNS1_IJNS3_ILi1EEES4_EEEiNS3_ILi1024EEEEEEZNS_5sliceIS5_S9_EEDaRKT_RKT0_EUlRKT_RKT0_E_EEDaSD_SG_OT1_ENKUlDpSJ_E_clIJNS1_IJS7_EEENS1_IJiEEENS1_IJEEEEEEDaSQ_)
$_ZN7cutlass13device_kernelIN5flash19enable_sm80_to_sm89INS1_16FlashAttnBwdSm80INS1_25CollectiveMainloopBwdSm80ILi2ELi2EN4cute5tupleIJNS5_1CILi128EEES8_NS7_ILi64EEEEEENS_6half_tEfNS_4arch4Sm80ELb0ELb1ELb1ELb0ELb1ELb0ELb0ELb0ELi2ELi4ELi4ELi4ELb0EEENS1_21CollectiveEpilogueBwdISA_SB_SD_Li256ELb0ELb0ELi2EEENS1_19SingleTileSchedulerILb0ELb0ELb0ELi128EEEEEEEEEvNT_6ParamsE$_ZZN4cute12filter_tupleINS_5tupleIJNS_10UnderscoreES2_NS_1CILi0EEEEEENS1_IJNS1_IJNS3_ILi1EEES4_EEEiNS3_ILi1024EEEEEEZNS_5sliceIS5_S9_EEDaRKT_RKT0_EUlRKT_RKT0_E_EEDaSD_SG_OT1_ENKUlDpSJ_E_clIJNS1_IJS7_EEENS1_IJiEEENS1_IJEEEEEEDaSQ_:
[----:B------:R-:W-:Y:S02]  /*9cc0*/  MOV R10, R2 ;  /* 0x00000002000a7202 */ /* 0x000fe40000000f00 */
[----:B------:R-:W-:-:S04]  /*9cd0*/  MOV R11, 0x0 ;  /* 0x00000000000b7802 */ /* 0x000fc80000000f00 */
[----:B------:R-:W-:Y:S05]  /*9ce0*/  RET.REL.NODEC R10 `(_ZN7cutlass13device_kernelIN5flash19enable_sm80_to_sm89INS1_16FlashAttnBwdSm80INS1_25CollectiveMainloopBwdSm80ILi2ELi2EN4cute5tupleIJNS5_1CILi128EEES8_NS7_ILi64EEEEEENS_6half_tEfNS_4arch4Sm80ELb0ELb1ELb1ELb0ELb1ELb0ELb0ELb0ELi2ELi4ELi4ELi4ELb0EEENS1_21CollectiveEpilogueBwdISA_SB_SD_Li256ELb0ELb0ELi2EEENS1_19SingleTileSchedulerILb0ELb0ELb0ELi128EEEEEEEEEvNT_6ParamsE) ;  /* 0xffff63100a007950 */ /* 0x000fea0003c3ffff */
        .type           $_ZN7cutlass13device_kernelIN5flash19enable_sm80_to_sm89INS1_16FlashAttnBwdSm80INS1_25CollectiveMainloopBwdSm80ILi2ELi2EN4cute5tupleIJNS5_1CILi128EEES8_NS7_ILi64EEEEEENS_6half_tEfNS_4arch4Sm80ELb0ELb1ELb1ELb0ELb1ELb0ELb0ELb0ELi2ELi4ELi4ELi4ELb0EEENS1_21CollectiveEpilogueBwdISA_SB_SD_Li256ELb0ELb0ELi2EEENS1_19SingleTileSchedulerILb0ELb0ELb0ELi128EEEEEEEEEvNT_6ParamsE$_ZZN4cute12filter_tupleINS_5tupleIJNS_10UnderscoreES2_S2_iEEENS1_IJNS1_IJNS_1CILi1EEENS4_ILi0EEEEEENS4_ILi4096EEENS1_IJiiEEENS1_IJS6_NS4_ILi8192EEEEEEEEEZNS_5sliceIS3_SC_EEDaRKT_RKT0_EUlRKT_RKT0_E_EEDaSG_SJ_OT1_ENKUlDpSM_E_clIJNS1_IJS7_EEENS1_IJS8_EEENS1_IJS9_EEENS1_IJEEEEEEDaST_,@function
        .size           $_ZN7cutlass13device_kernelIN5flash19enable_sm80_to_sm89INS1_16FlashAttnBwdSm80INS1_25CollectiveMainloopBwdSm80ILi2ELi2EN4cute5tupleIJNS5_1CILi128EEES8_NS7_ILi64EEEEEENS_6half_tEfNS_4arch4Sm80ELb0ELb1ELb1ELb0ELb1ELb0ELb0ELb0ELi2ELi4ELi4ELi4ELb0EEENS1_21CollectiveEpilogueBwdISA_SB_SD_Li256ELb0ELb0ELi2EEENS1_19SingleTileSchedulerILb0ELb0ELb0ELi128EEEEEEEEEvNT_6ParamsE$_ZZN4cute12filter_tupleINS_5tupleIJNS_10UnderscoreES2_S2_iEEENS1_IJNS1_IJNS_1CILi1EEENS4_ILi0EEEEEENS4_ILi4096EEENS1_IJiiEEENS1_IJS6_NS4_ILi8192EEEEEEEEEZNS_5sliceIS3_SC_EEDaRKT_RKT0_EUlRKT_RKT0_E_EEDaSG_SJ_OT1_ENKUlDpSM_E_clIJNS1_IJS7_EEENS1_IJS8_EEENS1_IJS9_EEENS1_IJEEEEEEDaST_,($_ZN7cutlass13device_kernelIN5flash19enable_sm80_to_sm89INS1_16FlashAttnBwdSm80INS1_25CollectiveMainloopBwdSm80ILi2ELi2EN4cute5tupleIJNS5_1CILi128EEES8_NS7_ILi64EEEEEENS_6half_tEfNS_4arch4Sm80ELb0ELb1ELb1ELb0ELb1ELb0ELb0ELb0ELi2ELi4ELi4ELi4ELb0EEENS1_21CollectiveEpilogueBwdISA_SB_SD_Li256ELb0ELb0ELi2EEENS1_19SingleTileSchedulerILb0ELb0ELb0ELi128EEEEEEEEEvNT_6ParamsE$_ZZN4cute12filter_tupleINS_5tupleIJNS_10UnderscoreES2_S2_iEEENS1_IJNS1_IJNS_1CILi1EEENS4_ILi0EEEEEEiNS4_ILi1024EEENS4_ILi8192EEEEEEZNS_5sliceIS3_SA_EEDaRKT_RKT0_EUlRKT_RKT0_E_EEDaSE_SH_OT1_ENKUlDpSK_E_clIJNS1_IJS7_EEENS1_IJiEEENS1_IJS8_EEENS1_IJEEEEEEDaSR_ - $_ZN7cutlass13device_kernelIN5flash19enable_sm80_to_sm89INS1_16FlashAttnBwdSm80INS1_25CollectiveMainloopBwdSm80ILi2ELi2EN4cute5tupleIJNS5_1CILi128EEES8_NS7_ILi64EEEEEENS_6half_tEfNS_4arch4Sm80ELb0ELb1ELb1ELb0ELb1ELb0ELb0ELb0ELi2ELi4ELi4ELi4ELb0EEENS1_21CollectiveEpilogueBwdISA_SB_SD_Li256ELb0ELb0ELi2EEENS1_19SingleTileSchedulerILb0ELb0ELb0ELi128EEEEEEEEEvNT_6ParamsE$_ZZN4cute12filter_tupleINS_5tupleIJNS_10UnderscoreES2_S2_iEEENS1_IJNS1_IJNS_1CILi1EEENS4_ILi0EEEEEENS4_ILi4096EEENS1_IJiiEEENS1_IJS6_NS4_ILi8192EEEEEEEEEZNS_5sliceIS3_SC_EEDaRKT_RKT0_EUlRKT_RKT0_E_EEDaSG_SJ_OT1_ENKUlDpSM_E_clIJNS1_IJS7_EEENS1_IJS8_EEENS1_IJS9_EEENS1_IJEEEEEEDaST_)
$_ZN7cutlass13device_kernelIN5flash19enable_sm80_to_sm89INS1_16FlashAttnBwdSm80INS1_25CollectiveMainloopBwdSm80ILi2ELi2EN4cute5tupleIJNS5_1CILi128EEES8_NS7_ILi64EEEEEENS_6half_tEfNS_4arch4Sm80ELb0ELb1ELb1ELb0ELb1ELb0ELb0ELb0ELi2ELi4ELi4ELi4ELb0EEENS1_21CollectiveEpilogueBwdISA_SB_SD_Li256ELb0ELb0ELi2EEENS1_19SingleTileSchedulerILb0ELb0ELb0ELi128EEEEEEEEEvNT_6ParamsE$_ZZN4cute12filter_tupleINS_5tupleIJNS_10UnderscoreES2_S2_iEEENS1_IJNS1_IJNS_1CILi1EEENS4_ILi0EEEEEENS4_ILi4096EEENS1_IJiiEEENS1_IJS6_NS4_ILi8192EEEEEEEEEZNS_5sliceIS3_SC_EEDaRKT_RKT0_EUlRKT_RKT0_E_EEDaSG_SJ_OT1_ENKUlDpSM_E_clIJNS1_IJS7_EEENS1_IJS8_EEENS1_IJS9_EEENS1_IJEEEEEEDaST_:
[----:B------:R-:W-:-:S05]  /*9cf0*/  IADD3 R2, R68, -c[0x0][0x20], RZ ;  /* 0x8000080044027a10 */ /* 0x000fca0007ffe0ff */
[----:B------:R1:W5:Y:S04]  /*9d00*/  LDL R3, [R2+0x4] ;  /* 0x0000040002037983 */ /* 0x0003680000100800 */
[----:B------:R1:W5:Y:S01]  /*9d10*/  LDL R5, [R2] ;  /* 0x0000000002057983 */ /* 0x0003620000100800 */
[----:B------:R-:W-:Y:S01]  /*9d20*/  IMAD.MOV.U32 R14, RZ, RZ, R4 ;  /* 0x000000ffff0e7224 */ /* 0x000fe200078e0004 */
[----:B------:R-:W-:-:S04]  /*9d30*/  MOV R15, 0x0 ;  /* 0x00000000000f7802 */ /* 0x000fc80000000f00 */
[----:B------:R-:W-:Y:S05]  /*9d40*/  RET.REL.NODEC R14 `(_ZN7cutlass13device_kernelIN5flash19enable_sm80_to_sm89INS1_16FlashAttnBwdSm80INS1_25CollectiveMainloopBwdSm80ILi2ELi2EN4cute5tupleIJNS5_1CILi128EEES8_NS7_ILi64EEEEEENS_6half_tEfNS_4arch4Sm80ELb0ELb1ELb1ELb0ELb1ELb0ELb0ELb0ELi2ELi4ELi4ELi4ELb0EEENS1_21CollectiveEpilogueBwdISA_SB_SD_Li256ELb0ELb0ELi2EEENS1_19SingleTileSchedulerILb0ELb0ELb0ELi128EEEEEEEEEvNT_6ParamsE) ;  /* 0xffff62b00e007950 */ /* 0x000fea0003c3ffff */
        .type           $_ZN7cutlass13device_kernelIN5flash19enable_sm80_to_sm89INS1_16FlashAttnBwdSm80INS1_25CollectiveMainloopBwdSm80ILi2ELi2EN4cute5tupleIJNS5_1CILi128EEES8_NS7_ILi64EEEEEENS_6half_tEfNS_4arch4Sm80ELb0ELb1ELb1ELb0ELb1ELb0ELb0ELb0ELi2ELi4ELi4ELi4ELb0EEENS1_21CollectiveEpilogueBwdISA_SB_SD_Li256ELb0ELb0ELi2EEENS1_19SingleTileSchedulerILb0ELb0ELb0ELi128EEEEEEEEEvNT_6ParamsE$_ZZN4cute12filter_tupleINS_5tupleIJNS_10UnderscoreES2_S2_iEEENS1_IJNS1_IJNS_1CILi1EEENS4_ILi0EEEEEEiNS4_ILi1024EEENS4_ILi8192EEEEEEZNS_5sliceIS3_SA_EEDaRKT_RKT0_EUlRKT_RKT0_E_EEDaSE_SH_OT1_ENKUlDpSK_E_clIJNS1_IJS7_EEENS1_IJiEEENS1_IJS8_EEENS1_IJEEEEEEDaSR_,@function
        .size           $_ZN7cutlass13device_kernelIN5flash19enable_sm80_to_sm89INS1_16FlashAttnBwdSm80INS1_25CollectiveMainloopBwdSm80ILi2ELi2EN4cute5tupleIJNS5_1CILi128EEES8_NS7_ILi64EEEEEENS_6half_tEfNS_4arch4Sm80ELb0ELb1ELb1ELb0ELb1ELb0ELb0ELb0ELi2ELi4ELi4ELi4ELb0EEENS1_21CollectiveEpilogueBwdISA_SB_SD_Li256ELb0ELb0ELi2EEENS1_19SingleTileSchedulerILb0ELb0ELb0ELi128EEEEEEEEEvNT_6ParamsE$_ZZN4cute12filter_tupleINS_5tupleIJNS_10UnderscoreES2_S2_iEEENS1_IJNS1_IJNS_1CILi1EEENS4_ILi0EEEEEEiNS4_ILi1024EEENS4_ILi8192EEEEEEZNS_5sliceIS3_SA_EEDaRKT_RKT0_EUlRKT_RKT0_E_EEDaSE_SH_OT1_ENKUlDpSK_E_clIJNS1_IJS7_EEENS1_IJiEEENS1_IJS8_EEENS1_IJEEEEEEDaSR_,($_ZN7cutlass13device_kernelIN5flash19enable_sm80_to_sm89INS1_16FlashAttnBwdSm80INS1_25CollectiveMainloopBwdSm80ILi2ELi2EN4cute5tupleIJNS5_1CILi128EEES8_NS7_ILi64EEEEEENS_6half_tEfNS_4arch4Sm80ELb0ELb1ELb1ELb0ELb1ELb0ELb0ELb0ELi2ELi4ELi4ELi4ELb0EEENS1_21CollectiveEpilogueBwdISA_SB_SD_Li256ELb0ELb0ELi2EEENS1_19SingleTileSchedulerILb0ELb0ELb0ELi128EEEEEEEEEvNT_6ParamsE$_ZZN4cute12filter_tupleINS_5tupleIJNS_10UnderscoreES2_iEEENS1_IJNS1_IJNS_1CILi1EEENS4_ILi0EEEEEEiNS4_ILi1024EEEEEEZNS_5sliceIS3_S9_EEDaRKT_RKT0_EUlRKT_RKT0_E_EEDaSD_SG_OT1_ENKUlDpSJ_E_clIJNS1_IJS7_EEENS1_IJiEEENS1_IJEEEEEEDaSQ_ - $_ZN7cutlass13device_kernelIN5flash19enable_sm80_to_sm89INS1_16FlashAttnBwdSm80INS1_25CollectiveMainloopBwdSm80ILi2ELi2EN4cute5tupleIJNS5_1CILi128EEES8_NS7_ILi64EEEEEENS_6half_tEfNS_4arch4Sm80ELb0ELb1ELb1ELb0ELb1ELb0ELb0ELb0ELi2ELi4ELi4ELi4ELb0EEENS1_21CollectiveEpilogueBwdISA_SB_SD_Li256ELb0ELb0ELi2EEENS1_19SingleTileSchedulerILb0ELb0ELb0ELi128EEEEEEEEEvNT_6ParamsE$_ZZN4cute12filter_tupleINS_5tupleIJNS_10UnderscoreES2_S2_iEEENS1_IJNS1_IJNS_1CILi1EEENS4_ILi0EEEEEEiNS4_ILi1024EEENS4_ILi8192EEEEEEZNS_5sliceIS3_SA_EEDaRKT_RKT0_EUlRKT_RKT0_E_EEDaSE_SH_OT1_ENKUlDpSK_E_clIJNS1_IJS7_EEENS1_IJiEEENS1_IJS8_EEENS1_IJEEEEEEDaSR_)
$_ZN7cutlass13device_kernelIN5flash19enable_sm80_to_sm89INS1_16FlashAttnBwdSm80INS1_25CollectiveMainloopBwdSm80ILi2ELi2EN4cute5tupleIJNS5_1CILi128EEES8_NS7_ILi64EEEEEENS_6half_tEfNS_4arch4Sm80ELb0ELb1ELb1ELb0ELb1ELb0ELb0ELb0ELi2ELi4ELi4ELi4ELb0EEENS1_21CollectiveEpilogueBwdISA_SB_SD_Li256ELb0ELb0ELi2EEENS1_19SingleTileSchedulerILb0ELb0ELb0ELi128EEEEEEEEEvNT_6ParamsE$_ZZN4cute12filter_tupleINS_5tupleIJNS_10UnderscoreES2_S2_iEEENS1_IJNS1_IJNS_1CILi1EEENS4_ILi0EEEEEEiNS4_ILi1024EEENS4_ILi8192EEEEEEZNS_5sliceIS3_SA_EEDaRKT_RKT0_EUlRKT_RKT0_E_EEDaSE_SH_OT1_ENKUlDpSK_E_clIJNS1_IJS7_EEENS1_IJiEEENS1_IJS8_EEENS1_IJEEEEEEDaSR_:
[----:B------:R-:W-:Y:S02]  /*9d50*/  MOV R12, R2 ;  /* 0x00000002000c7202 */ /* 0x000fe40000000f00 */
[----:B------:R-:W-:-:S04]  /*9d60*/  MOV R13, 0x0 ;  /* 0x00000000000d7802 */ /* 0x000fc80000000f00 */
[----:B------:R-:W-:Y:S05]  /*9d70*/  RET.REL.NODEC R12 `(_ZN7cutlass13device_kernelIN5flash19enable_sm80_to_sm89INS1_16FlashAttnBwdSm80INS1_25CollectiveMainloopBwdSm80ILi2ELi2EN4cute5tupleIJNS5_1CILi128EEES8_NS7_ILi64EEEEEENS_6half_tEfNS_4arch4Sm80ELb0ELb1ELb1ELb0ELb1ELb0ELb0ELb0ELi2ELi4ELi4ELi4ELb0EEENS1_21CollectiveEpilogueBwdISA_SB_SD_Li256ELb0ELb0ELi2EEENS1_19SingleTileSchedulerILb0ELb0ELb0ELi128EEEEEEEEEvNT_6ParamsE) ;  /* 0xffff62800c007950 */ /* 0x000fea0003c3ffff */
        .type           $_ZN7cutlass13device_kernelIN5flash19enable_sm80_to_sm89INS1_16FlashAttnBwdSm80INS1_25CollectiveMainloopBwdSm80ILi2ELi2EN4cute5tupleIJNS5_1CILi128EEES8_NS7_ILi64EEEEEENS_6half_tEfNS_4arch4Sm80ELb0ELb1ELb1ELb0ELb1ELb0ELb0ELb0ELi2ELi4ELi4ELi4ELb0EEENS1_21CollectiveEpilogueBwdISA_SB_SD_Li256ELb0ELb0ELi2EEENS1_19SingleTileSchedulerILb0ELb0ELb0ELi128EEEEEEEEEvNT_6ParamsE$_ZZN4cute12filter_tupleINS_5tupleIJNS_10UnderscoreES2_iEEENS1_IJNS1_IJNS_1CILi1EEENS4_ILi0EEEEEEiNS4_ILi1024EEEEEEZNS_5sliceIS3_S9_EEDaRKT_RKT0_EUlRKT_RKT0_E_EEDaSD_SG_OT1_ENKUlDpSJ_E_clIJNS1_IJS7_EEENS1_IJiEEENS1_IJEEEEEEDaSQ_,@function
        .size           $_ZN7cutlass13device_kernelIN5flash19enable_sm80_to_sm89INS1_16FlashAttnBwdSm80INS1_25CollectiveMainloopBwdSm80ILi2ELi2EN4cute5tupleIJNS5_1CILi128EEES8_NS7_ILi64EEEEEENS_6half_tEfNS_4arch4Sm80ELb0ELb1ELb1ELb0ELb1ELb0ELb0ELb0ELi2ELi4ELi4ELi4ELb0EEENS1_21CollectiveEpilogueBwdISA_SB_SD_Li256ELb0ELb0ELi2EEENS1_19SingleTileSchedulerILb0ELb0ELb0ELi128EEEEEEEEEvNT_6ParamsE$_ZZN4cute12filter_tupleINS_5tupleIJNS_10UnderscoreES2_iEEENS1_IJNS1_IJNS_1CILi1EEENS4_ILi0EEEEEEiNS4_ILi1024EEEEEEZNS_5sliceIS3_S9_EEDaRKT_RKT0_EUlRKT_RKT0_E_EEDaSD_SG_OT1_ENKUlDpSJ_E_clIJNS1_IJS7_EEENS1_IJiEEENS1_IJEEEEEEDaSQ_,($_ZN7cutlass13device_kernelIN5flash19enable_sm80_to_sm89INS1_16FlashAttnBwdSm80INS1_25CollectiveMainloopBwdSm80ILi2ELi2EN4cute5tupleIJNS5_1CILi128EEES8_NS7_ILi64EEEEEENS_6half_tEfNS_4arch4Sm80ELb0ELb1ELb1ELb0ELb1ELb0ELb0ELb0ELi2ELi4ELi4ELi4ELb0EEENS1_21CollectiveEpilogueBwdISA_SB_SD_Li256ELb0ELb0ELi2EEENS1_19SingleTileSchedulerILb0ELb0ELb0ELi128EEEEEEEEEvNT_6ParamsE$_ZZN4cute12filter_tupleINS_5tupleIJNS_1CILi1024EEENS1_IJiiEEEEEEZNS_16flatten_to_tupleIS5_EEDaRKT_EUlRKT_E_EEDaS9_OT0_ENKUlDpSC_E_clIJNS1_IJS3_EEES4_EEEDaSG_ - $_ZN7cutlass13device_kernelIN5flash19enable_sm80_to_sm89INS1_16FlashAttnBwdSm80INS1_25CollectiveMainloopBwdSm80ILi2ELi2EN4cute5tupleIJNS5_1CILi128EEES8_NS7_ILi64EEEEEENS_6half_tEfNS_4arch4Sm80ELb0ELb1ELb1ELb0ELb1ELb0ELb0ELb0ELi2ELi4ELi4ELi4ELb0EEENS1_21CollectiveEpilogueBwdISA_SB_SD_Li256ELb0ELb0ELi2EEENS1_19SingleTileSchedulerILb0ELb0ELb0ELi128EEEEEEEEEvNT_6ParamsE$_ZZN4cute12filter_tupleINS_5tupleIJNS_10UnderscoreES2_iEEENS1_IJNS1_IJNS_1CILi1EEENS4_ILi0EEEEEEiNS4_ILi1024EEEEEEZNS_5sliceIS3_S9_EEDaRKT_RKT0_EUlRKT_RKT0_E_EEDaSD_SG_OT1_ENKUlDpSJ_E_clIJNS1_IJS7_EEENS1_IJiEEENS1_IJEEEEEEDaSQ_)
$_ZN7cutlass13device_kernelIN5flash19enable_sm80_to_sm89INS1_16FlashAttnBwdSm80INS1_25CollectiveMainloopBwdSm80ILi2ELi2EN4cute5tupleIJNS5_1CILi128EEES8_NS7_ILi64EEEEEENS_6half_tEfNS_4arch4Sm80ELb0ELb1ELb1ELb0ELb1ELb0ELb0ELb0ELi2ELi4ELi4ELi4ELb0EEENS1_21CollectiveEpilogueBwdISA_SB_SD_Li256ELb0ELb0ELi2EEENS1_19SingleTileSchedulerILb0ELb0ELb0ELi128EEEEEEEEEvNT_6ParamsE$_ZZN4cute12filter_tupleINS_5tupleIJNS_10UnderscoreES2_iEEENS1_IJNS1_IJNS_1CILi1EEENS4_ILi0EEEEEEiNS4_ILi1024EEEEEEZNS_5sliceIS3_S9_EEDaRKT_RKT0_EUlRKT_RKT0_E_EEDaSD_SG_OT1_ENKUlDpSJ_E_clIJNS1_IJS7_EEENS1_IJiEEENS1_IJEEEEEEDaSQ_:
[----:B------:R-:W-:Y:S02]  /*9d80*/  MOV R36, R2 ;  /* 0x0000000200247202 */ /* 0x000fe40000000f00 */
[----:B------:R-:W-:-:S04]  /*9d90*/  MOV R37, 0x0 ;  /* 0x0000000000257802 */ /* 0x000fc80000000f00 */
[----:B------:R-:W-:Y:S05]  /*9da0*/  RET.REL.NODEC R36 `(_ZN7cutlass13device_kernelIN5flash19enable_sm80_to_sm89INS1_16FlashAttnBwdSm80INS1_25CollectiveMainloopBwdSm80ILi2ELi2EN4cute5tupleIJNS5_1CILi128EEES8_NS7_ILi64EEEEEENS_6half_tEfNS_4arch4Sm80ELb0ELb1ELb1ELb0ELb1ELb0ELb0ELb0ELi2ELi4ELi4ELi4ELb0EEENS1_21CollectiveEpilogueBwdISA_SB_SD_Li256ELb0ELb0ELi2EEENS1_19SingleTileSchedulerILb0ELb0ELb0ELi128EEEEEEEEEvNT_6ParamsE) ;  /* 0xffff625024007950 */ /* 0x000fea0003c3ffff */
        .type           $_ZN7cutlass13device_kernelIN5flash19enable_sm80_to_sm89INS1_16FlashAttnBwdSm80INS1_25CollectiveMainloopBwdSm80ILi2ELi2EN4cute5tupleIJNS5_1CILi128EEES8_NS7_ILi64EEEEEENS_6half_tEfNS_4arch4Sm80ELb0ELb1ELb1ELb0ELb1ELb0ELb0ELb0ELi2ELi4ELi4ELi4ELb0EEENS1_21CollectiveEpilogueBwdISA_SB_SD_Li256ELb0ELb0ELi2EEENS1_19SingleTileSchedulerILb0ELb0ELb0ELi128EEEEEEEEEvNT_6ParamsE$_ZZN4cute12filter_tupleINS_5tupleIJNS_1CILi1024EEENS1_IJiiEEEEEEZNS_16flatten_to_tupleIS5_EEDaRKT_EUlRKT_E_EEDaS9_OT0_ENKUlDpSC_E_clIJNS1_IJS3_EEES4_EEEDaSG_,@function
        .size           $_ZN7cutlass13device_kernelIN5flash19enable_sm80_to_sm89INS1_16FlashAttnBwdSm80INS1_25CollectiveMainloopBwdSm80ILi2ELi2EN4cute5tupleIJNS5_1CILi128EEES8_NS7_ILi64EEEEEENS_6half_tEfNS_4arch4Sm80ELb0ELb1ELb1ELb0ELb1ELb0ELb0ELb0ELi2ELi4ELi4ELi4ELb0EEENS1_21CollectiveEpilogueBwdISA_SB_SD_Li256ELb0ELb0ELi2EEENS1_19SingleTileSchedulerILb0ELb0ELb0ELi128EEEEEEEEEvNT_6ParamsE$_ZZN4cute12filter_tupleINS_5tupleIJNS_1CILi1024EEENS1_IJiiEEEEEEZNS_16flatten_to_tupleIS5_EEDaRKT_EUlRKT_E_EEDaS9_OT0_ENKUlDpSC_E_clIJNS1_IJS3_EEES4_EEEDaSG_,($_ZN7cutlass13device_kernelIN5flash19enable_sm80_to_sm89INS1_16FlashAttnBwdSm80INS1_25CollectiveMainloopBwdSm80ILi2ELi2EN4cute5tupleIJNS5_1CILi128EEES8_NS7_ILi64EEEEEENS_6half_tEfNS_4arch4Sm80ELb0ELb1ELb1ELb0ELb1ELb0ELb0ELb0ELi2ELi4ELi4ELi4ELb0EEENS1_21CollectiveEpilogueBwdISA_SB_SD_Li256ELb0ELb0ELi2EEENS1_19SingleTileSchedulerILb0ELb0ELb0ELi128EEEEEEEEEvNT_6ParamsE$_ZZN4cute12filter_tupleINS_5tupleIJNS_1CILi1EEENS1_IJNS2_ILi8EEEiiEEENS2_ILi64EEENS1_IJiNS2_ILi144EEENS2_ILi288EEEEEENS2_ILi512EEEEEEZNS_7flattenISB_EEDaRKT_EUlRKT_E_EEDaSF_OT0_ENKUlDpSI_E_clIJNS1_IJS3_EEES5_NS1_IJS6_EEES9_NS1_IJSA_EEEEEEDaSM_ - $_ZN7cutlass13device_kernelIN5flash19enable_sm80_to_sm89INS1_16FlashAttnBwdSm80INS1_25CollectiveMainloopBwdSm80ILi2ELi2EN4cute5tupleIJNS5_1CILi128EEES8_NS7_ILi64EEEEEENS_6half_tEfNS_4arch4Sm80ELb0ELb1ELb1ELb0ELb1ELb0ELb0ELb0ELi2ELi4ELi4ELi4ELb0EEENS1_21CollectiveEpilogueBwdISA_SB_SD_Li256ELb0ELb0ELi2EEENS1_19SingleTileSchedulerILb0ELb0ELb0ELi128EEEEEEEEEvNT_6ParamsE$_ZZN4cute12filter_tupleINS_5tupleIJNS_1CILi1024EEENS1_IJiiEEEEEEZNS_16flatten_to_tupleIS5_EEDaRKT_EUlRKT_E_EEDaS9_OT0_ENKUlDpSC_E_clIJNS1_IJS3_EEES4_EEEDaSG_)
$_ZN7cutlass13device_kernelIN5flash19enable_sm80_to_sm89INS1_16FlashAttnBwdSm80INS1_25CollectiveMainloopBwdSm80ILi2ELi2EN4cute5tupleIJNS5_1CILi128EEES8_NS7_ILi64EEEEEENS_6half_tEfNS_4arch4Sm80ELb0ELb1ELb1ELb0ELb1ELb0ELb0ELb0ELi2ELi4ELi4ELi4ELb0EEENS1_21CollectiveEpilogueBwdISA_SB_SD_Li256ELb0ELb0ELi2EEENS1_19SingleTileSchedulerILb0ELb0ELb0ELi128EEEEEEEEEvNT_6ParamsE$_ZZN4cute12filter_tupleINS_5tupleIJNS_1CILi1024EEENS1_IJiiEEEEEEZNS_16flatten_to_tupleIS5_EEDaRKT_EUlRKT_E_EEDaS9_OT0_ENKUlDpSC_E_clIJNS1_IJS3_EEES4_EEEDaSG_:
[----:B------:R-:W-:-:S04]  /*9db0*/  MOV R3, 0x0 ;  /* 0x0000000000037802 */ /* 0x000fc80000000f00 */
[----:B------:R-:W-:Y:S05]  /*9dc0*/  RET.REL.NODEC R2 `(_ZN7cutlass13device_kernelIN5flash19enable_sm80_to_sm89INS1_16FlashAttnBwdSm80INS1_25CollectiveMainloopBwdSm80ILi2ELi2EN4cute5tupleIJNS5_1CILi128EEES8_NS7_ILi64EEEEEENS_6half_tEfNS_4arch4Sm80ELb0ELb1ELb1ELb0ELb1ELb0ELb0ELb0ELi2ELi4ELi4ELi4ELb0EEENS1_21CollectiveEpilogueBwdISA_SB_SD_Li256ELb0ELb0ELi2EEENS1_19SingleTileSchedulerILb0ELb0ELb0ELi128EEEEEEEEEvNT_6ParamsE) ;  /* 0xffff623002007950 */ /* 0x000fea0003c3ffff */
        .type           $_ZN7cutlass13device_kernelIN5flash19enable_sm80_to_sm89INS1_16FlashAttnBwdSm80INS1_25CollectiveMainloopBwdSm80ILi2ELi2EN4cute5tupleIJNS5_1CILi128EEES8_NS7_ILi64EEEEEENS_6half_tEfNS_4arch4Sm80ELb0ELb1ELb1ELb0ELb1ELb0ELb0ELb0ELi2ELi4ELi4ELi4ELb0EEENS1_21CollectiveEpilogueBwdISA_SB_SD_Li256ELb0ELb0ELi2EEENS1_19SingleTileSchedulerILb0ELb0ELb0ELi128EEEEEEEEEvNT_6ParamsE$_ZZN4cute12filter_tupleINS_5tupleIJNS_1CILi1EEENS1_IJNS2_ILi8EEEiiEEENS2_ILi64EEENS1_IJiNS2_ILi144EEENS2_ILi288EEEEEENS2_ILi512EEEEEEZNS_7flattenISB_EEDaRKT_EUlRKT_E_EEDaSF_OT0_ENKUlDpSI_E_clIJNS1_IJS3_EEES5_NS1_IJS6_EEES9_NS1_IJSA_EEEEEEDaSM_,@function
        .size           $_ZN7cutlass13device_kernelIN5flash19enable_sm80_to_sm89INS1_16FlashAttnBwdSm80INS1_25CollectiveMainloopBwdSm80ILi2ELi2EN4cute5tupleIJNS5_1CILi128EEES8_NS7_ILi64EEEEEENS_6half_tEfNS_4arch4Sm80ELb0ELb1ELb1ELb0ELb1ELb0ELb0ELb0ELi2ELi4ELi4ELi4ELb0EEENS1_21CollectiveEpilogueBwdISA_SB_SD_Li256ELb0ELb0ELi2EEENS1_19SingleTileSchedulerILb0ELb0ELb0ELi128EEEEEEEEEvNT_6ParamsE$_ZZN4cute12filter_tupleINS_5tupleIJNS_1CILi1EEENS1_IJNS2_ILi8EEEiiEEENS2_ILi64EEENS1_IJiNS2_ILi144EEENS2_ILi288EEEEEENS2_ILi512EEEEEEZNS_7flattenISB_EEDaRKT_EUlRKT_E_EEDaSF_OT0_ENKUlDpSI_E_clIJNS1_IJS3_EEES5_NS1_IJS6_EEES9_NS1_IJSA_EEEEEEDaSM_,($_ZN7cutlass13device_kernelIN5flash19enable_sm80_to_sm89INS1_16FlashAttnBwdSm80INS1_25CollectiveMainloopBwdSm80ILi2ELi2EN4cute5tupleIJNS5_1CILi128EEES8_NS7_ILi64EEEEEENS_6half_tEfNS_4arch4Sm80ELb0ELb1ELb1ELb0ELb1ELb0ELb0ELb0ELi2ELi4ELi4ELi4ELb0EEENS1_21CollectiveEpilogueBwdISA_SB_SD_Li256ELb0ELb0ELi2EEENS1_19SingleTileSchedulerILb0ELb0ELb0ELi128EEEEEEEEEvNT_6ParamsE$_ZZN4cute12filter_tupleINS_5tupleIJNS_1CILi1EEENS1_IJiiiEEENS2_ILi64EEENS1_IJNS2_ILi72EEENS2_ILi144EEENS2_ILi288EEEEEENS2_ILi512EEEEEEZNS_7flattenISB_EEDaRKT_EUlRKT_E_EEDaSF_OT0_ENKUlDpSI_E_clIJNS1_IJS3_EEES4_NS1_IJS5_EEES9_NS1_IJSA_EEEEEEDaSM_ - $_ZN7cutlass13device_kernelIN5flash19enable_sm80_to_sm89INS1_16FlashAttnBwdSm80INS1_25CollectiveMainloopBwdSm80ILi2ELi2EN4cute5tupleIJNS5_1CILi128EEES8_NS7_ILi64EEEEEENS_6half_tEfNS_4arch4Sm80ELb0ELb1ELb1ELb0ELb1ELb0ELb0ELb0ELi2ELi4ELi4ELi4ELb0EEENS1_21CollectiveEpilogueBwdISA_SB_SD_Li256ELb0ELb0ELi2EEENS1_19SingleTileSchedulerILb0ELb0ELb0ELi128EEEEEEEEEvNT_6ParamsE$_ZZN4cute12filter_tupleINS_5tupleIJNS_1CILi1EEENS1_IJNS2_ILi8EEEiiEEENS2_ILi64EEENS1_IJiNS2_ILi144EEENS2_ILi288EEEEEENS2_ILi512EEEEEEZNS_7flattenISB_EEDaRKT_EUlRKT_E_EEDaSF_OT0_ENKUlDpSI_E_clIJNS1_IJS3_EEES5_NS1_IJS6_EEES9_NS1_IJSA_EEEEEEDaSM_)
$_ZN7cutlass13device_kernelIN5flash19enable_sm80_to_sm89INS1_16FlashAttnBwdSm80INS1_25CollectiveMainloopBwdSm80ILi2ELi2EN4cute5tupleIJNS5_1CILi128EEES8_NS7_ILi64EEEEEENS_6half_tEfNS_4arch4Sm80ELb0ELb1ELb1ELb0ELb1ELb0ELb0ELb0ELi2ELi4ELi4ELi4ELb0EEENS1_21CollectiveEpilogueBwdISA_SB_SD_Li256ELb0ELb0ELi2EEENS1_19SingleTileSchedulerILb0ELb0ELb0ELi128EEEEEEEEEvNT_6ParamsE$_ZZN4cute12filter_tupleINS_5tupleIJNS_1CILi1EEENS1_IJNS2_ILi8EEEiiEEENS2_ILi64EEENS1_IJiNS2_ILi144EEENS2_ILi288EEEEEENS2_ILi512EEEEEEZNS_7flattenISB_EEDaRKT_EUlRKT_E_EEDaSF_OT0_ENKUlDpSI_E_clIJNS1_IJS3_EEES5_NS1_IJS6_EEES9_NS1_IJSA_EEEEEEDaSM_:
[----:B------:R-:W-:Y:S02]  /*9dd0*/  MOV R34, R2 ;  /* 0x0000000200227202 */ /* 0x000fe40000000f00 */
[----:B------:R-:W-:-:S04]  /*9de0*/  MOV R35, 0x0 ;  /* 0x0000000000237802 */ /* 0x000fc80000000f00 */
[----:B------:R-:W-:Y:S05]  /*9df0*/  RET.REL.NODEC R34 `(_ZN7cutlass13device_kernelIN5flash19enable_sm80_to_sm89INS1_16FlashAttnBwdSm80INS1_25CollectiveMainloopBwdSm80ILi2ELi2EN4cute5tupleIJNS5_1CILi128EEES8_NS7_ILi64EEEEEENS_6half_tEfNS_4arch4Sm80ELb0ELb1ELb1ELb0ELb1ELb0ELb0ELb0ELi2ELi4ELi4ELi4ELb0EEENS1_21CollectiveEpilogueBwdISA_SB_SD_Li256ELb0ELb0ELi2EEENS1_19SingleTileSchedulerILb0ELb0ELb0ELi128EEEEEEEEEvNT_6ParamsE) ;  /* 0xffff620022007950 */ /* 0x000fea0003c3ffff */
        .type           $_ZN7cutlass13device_kernelIN5flash19enable_sm80_to_sm89INS1_16FlashAttnBwdSm80INS1_25CollectiveMainloopBwdSm80ILi2ELi2EN4cute5tupleIJNS5_1CILi128EEES8_NS7_ILi64EEEEEENS_6half_tEfNS_4arch4Sm80ELb0ELb1ELb1ELb0ELb1ELb0ELb0ELb0ELi2ELi4ELi4ELi4ELb0EEENS1_21CollectiveEpilogueBwdISA_SB_SD_Li256ELb0ELb0ELi2EEENS1_19SingleTileSchedulerILb0ELb0ELb0ELi128EEEEEEEEEvNT_6ParamsE$_ZZN4cute12filter_tupleINS_5tupleIJNS_1CILi1EEENS1_IJiiiEEENS2_ILi64EEENS1_IJNS2_ILi72EEENS2_ILi144EEENS2_ILi288EEEEEENS2_ILi512EEEEEEZNS_7flattenISB_EEDaRKT_EUlRKT_E_EEDaSF_OT0_ENKUlDpSI_E_clIJNS1_IJS3_EEES4_NS1_IJS5_EEES9_NS1_IJSA_EEEEEEDaSM_,@function
        .size           $_ZN7cutlass13device_kernelIN5flash19enable_sm80_to_sm89INS1_16FlashAttnBwdSm80INS1_25CollectiveMainloopBwdSm80ILi2ELi2EN4cute5tupleIJNS5_1CILi128EEES8_NS7_ILi64EEEEEENS_6half_tEfNS_4arch4Sm80ELb0ELb1ELb1ELb0ELb1ELb0ELb0ELb0ELi2ELi4ELi4ELi4ELb0EEENS1_21CollectiveEpilogueBwdISA_SB_SD_Li256ELb0ELb0ELi2EEENS1_19SingleTileSchedulerILb0ELb0ELb0ELi128EEEEEEEEEvNT_6ParamsE$_ZZN4cute12filter_tupleINS_5tupleIJNS_1CILi1EEENS1_IJiiiEEENS2_ILi64EEENS1_IJNS2_ILi72EEENS2_ILi144EEENS2_ILi288EEEEEENS2_ILi512EEEEEEZNS_7flattenISB_EEDaRKT_EUlRKT_E_EEDaSF_OT0_ENKUlDpSI_E_clIJNS1_IJS3_EEES4_NS1_IJS5_EEES9_NS1_IJSA_EEEEEEDaSM_,($_ZN7cutlass13device_kernelIN5flash19enable_sm80_to_sm89INS1_16FlashAttnBwdSm80INS1_25CollectiveMainloopBwdSm80ILi2ELi2EN4cute5tupleIJNS5_1CILi128EEES8_NS7_ILi64EEEEEENS_6half_tEfNS_4arch4Sm80ELb0ELb1ELb1ELb0ELb1ELb0ELb0ELb0ELi2ELi4ELi4ELi4ELb0EEENS1_21CollectiveEpilogueBwdISA_SB_SD_Li256ELb0ELb0ELi2EEENS1_19SingleTileSchedulerILb0ELb0ELb0ELi128EEEEEEEEEvNT_6ParamsE$_ZZN4cute12filter_tupleINS_5tupleIJNS_1CILi4096EEENS1_IJNS1_IJiiEEENS2_ILi8192EEEEEEEEEZNS_16flatten_to_tupleIS7_EEDaRKT_EUlRKT_E_EEDaSB_OT0_ENKUlDpSE_E_clIJNS1_IJS3_EEENS1_IJiiS5_EEEEEEDaSI_ - $_ZN7cutlass13device_kernelIN5flash19enable_sm80_to_sm89INS1_16FlashAttnBwdSm80INS1_25CollectiveMainloopBwdSm80ILi2ELi2EN4cute5tupleIJNS5_1CILi128EEES8_NS7_ILi64EEEEEENS_6half_tEfNS_4arch4Sm80ELb0ELb1ELb1ELb0ELb1ELb0ELb0ELb0ELi2ELi4ELi4ELi4ELb0EEENS1_21CollectiveEpilogueBwdISA_SB_SD_Li256ELb0ELb0ELi2EEENS1_19SingleTileSchedulerILb0ELb0ELb0ELi128EEEEEEEEEvNT_6ParamsE$_ZZN4cute12filter_tupleINS_5tupleIJNS_1CILi1EEENS1_IJiiiEEENS2_ILi64EEENS1_IJNS2_ILi72EEENS2_ILi144EEENS2_ILi288EEEEEENS2_ILi512EEEEEEZNS_7flattenISB_EEDaRKT_EUlRKT_E_EEDaSF_OT0_ENKUlDpSI_E_clIJNS1_IJS3_EEES4_NS1_IJS5_EEES9_NS1_IJSA_EEEEEEDaSM_)
$_ZN7cutlass13device_kernelIN5flash19enable_sm80_to_sm89INS1_16FlashAttnBwdSm80INS1_25CollectiveMainloopBwdSm80ILi2ELi2EN4cute5tupleIJNS5_1CILi128EEES8_NS7_ILi64EEEEEENS_6half_tEfNS_4arch4Sm80ELb0ELb1ELb1ELb0ELb1ELb0ELb0ELb0ELi2ELi4ELi4ELi4ELb0EEENS1_21CollectiveEpilogueBwdISA_SB_SD_Li256ELb0ELb0ELi2EEENS1_19SingleTileSchedulerILb0ELb0ELb0ELi128EEEEEEEEEvNT_6ParamsE$_ZZN4cute12filter_tupleINS_5tupleIJNS_1CILi1EEENS1_IJiiiEEENS2_ILi64EEENS1_IJNS2_ILi72EEENS2_ILi144EEENS2_ILi288EEEEEENS2_ILi512EEEEEEZNS_7flattenISB_EEDaRKT_EUlRKT_E_EEDaSF_OT0_ENKUlDpSI_E_clIJNS1_IJS3_EEES4_NS1_IJS5_EEES9_NS1_IJSA_EEEEEEDaSM_:
[----:B------:R-:W-:Y:S01]  /*9e00*/  MOV R38, R6 ;  /* 0x0000000600267202 */ /* 0x000fe20000000f00 */
[----:B------:R-:W-:Y:S01]  /*9e10*/  IMAD.MOV.U32 R39, RZ, RZ, 0x0 ;  /* 0x00000000ff277424 */ /* 0x000fe200078e00ff */
[----:B------:R-:W-:Y:S01]  /*9e20*/  MOV R34, R3 ;  /* 0x0000000300227202 */ /* 0x000fe20000000f00 */
[----:B------:R-:W-:Y:S01]  /*9e30*/  IMAD.MOV.U32 R3, RZ, RZ, R5 ;  /* 0x000000ffff037224 */ /* 0x000fe200078e0005 */
[----:B------:R-:W-:Y:S01]  /*9e40*/  MOV R4, R2 ;  /* 0x0000000200047202 */ /* 0x000fe20000000f00 */
[----:B------:R-:W-:Y:S06]  /*9e50*/  RET.REL.NODEC R38 `(_ZN7cutlass13device_kernelIN5flash19enable_sm80_to_sm89INS1_16FlashAttnBwdSm80INS1_25CollectiveMainloopBwdSm80ILi2ELi2EN4cute5tupleIJNS5_1CILi128EEES8_NS7_ILi64EEEEEENS_6half_tEfNS_4arch4Sm80ELb0ELb1ELb1ELb0ELb1ELb0ELb0ELb0ELi2ELi4ELi4ELi4ELb0EEENS1_21CollectiveEpilogueBwdISA_SB_SD_Li256ELb0ELb0ELi2EEENS1_19SingleTileSchedulerILb0ELb0ELb0ELi128EEEEEEEEEvNT_6ParamsE) ;  /* 0xffff61a026007950 */ /* 0x000fec0003c3ffff */
        .type           $_ZN7cutlass13device_kernelIN5flash19enable_sm80_to_sm89INS1_16FlashAttnBwdSm80INS1_25CollectiveMainloopBwdSm80ILi2ELi2EN4cute5tupleIJNS5_1CILi128EEES8_NS7_ILi64EEEEEENS_6half_tEfNS_4arch4Sm80ELb0ELb1ELb1ELb0ELb1ELb0ELb0ELb0ELi2ELi4ELi4ELi4ELb0EEENS1_21CollectiveEpilogueBwdISA_SB_SD_Li256ELb0ELb0ELi2EEENS1_19SingleTileSchedulerILb0ELb0ELb0ELi128EEEEEEEEEvNT_6ParamsE$_ZZN4cute12filter_tupleINS_5tupleIJNS_1CILi4096EEENS1_IJNS1_IJiiEEENS2_ILi8192EEEEEEEEEZNS_16flatten_to_tupleIS7_EEDaRKT_EUlRKT_E_EEDaSB_OT0_ENKUlDpSE_E_clIJNS1_IJS3_EEENS1_IJiiS5_EEEEEEDaSI_,@function
        .size           $_ZN7cutlass13device_kernelIN5flash19enable_sm80_to_sm89INS1_16FlashAttnBwdSm80INS1_25CollectiveMainloopBwdSm80ILi2ELi2EN4cute5tupleIJNS5_1CILi128EEES8_NS7_ILi64EEEEEENS_6half_tEfNS_4arch4Sm80ELb0ELb1ELb1ELb0ELb1ELb0ELb0ELb0ELi2ELi4ELi4ELi4ELb0EEENS1_21CollectiveEpilogueBwdISA_SB_SD_Li256ELb0ELb0ELi2EEENS1_19SingleTileSchedulerILb0ELb0ELb0ELi128EEEEEEEEEvNT_6ParamsE$_ZZN4cute12filter_tupleINS_5tupleIJNS_1CILi4096EEENS1_IJNS1_IJiiEEENS2_ILi8192EEEEEEEEEZNS_16flatten_to_tupleIS7_EEDaRKT_EUlRKT_E_EEDaSB_OT0_ENKUlDpSE_E_clIJNS1_IJS3_EEENS1_IJiiS5_EEEEEEDaSI_,($_ZN7cutlass13device_kernelIN5flash19enable_sm80_to_sm89INS1_16FlashAttnBwdSm80INS1_25CollectiveMainloopBwdSm80ILi2ELi2EN4cute5tupleIJNS5_1CILi128EEES8_NS7_ILi64EEEEEENS_6half_tEfNS_4arch4Sm80ELb0ELb1ELb1ELb0ELb1ELb0ELb0ELb0ELi2ELi4ELi4ELi4ELb0EEENS1_21CollectiveEpilogueBwdISA_SB_SD_Li256ELb0ELb0ELi2EEENS1_19SingleTileSchedulerILb0ELb0ELb0ELi128EEEEEEEEEvNT_6ParamsE$_ZZN4cute12filter_tupleINS_5tupleIJNS_1CILi4096EEENS1_IJiiEEEEEEZNS_16flatten_to_tupleIS5_EEDaRKT_EUlRKT_E_EEDaS9_OT0_ENKUlDpSC_E_clIJNS1_IJS3_EEES4_EEEDaSG_ - $_ZN7cutlass13device_kernelIN5flash19enable_sm80_to_sm89INS1_16FlashAttnBwdSm80INS1_25CollectiveMainloopBwdSm80ILi2ELi2EN4cute5tupleIJNS5_1CILi128EEES8_NS7_ILi64EEEEEENS_6half_tEfNS_4arch4Sm80ELb0ELb1ELb1ELb0ELb1ELb0ELb0ELb0ELi2ELi4ELi4ELi4ELb0EEENS1_21CollectiveEpilogueBwdISA_SB_SD_Li256ELb0ELb0ELi2EEENS1_19SingleTileSchedulerILb0ELb0ELb0ELi128EEEEEEEEEvNT_6ParamsE$_ZZN4cute12filter_tupleINS_5tupleIJNS_1CILi4096EEENS1_IJNS1_IJiiEEENS2_ILi8192EEEEEEEEEZNS_16flatten_to_tupleIS7_EEDaRKT_EUlRKT_E_EEDaSB_OT0_ENKUlDpSE_E_clIJNS1_IJS3_EEENS1_IJiiS5_EEEEEEDaSI_)
$_ZN7cutlass13device_kernelIN5flash19enable_sm80_to_sm89INS1_16FlashAttnBwdSm80INS1_25CollectiveMainloopBwdSm80ILi2ELi2EN4cute5tupleIJNS5_1CILi128EEES8_NS7_ILi64EEEEEENS_6half_tEfNS_4arch4Sm80ELb0ELb1ELb1ELb0ELb1ELb0ELb0ELb0ELi2ELi4ELi4ELi4ELb0EEENS1_21CollectiveEpilogueBwdISA_SB_SD_Li256ELb0ELb0ELi2EEENS1_19SingleTileSchedulerILb0ELb0ELb0ELi128EEEEEEEEEvNT_6ParamsE$_ZZN4cute12filter_tupleINS_5tupleIJNS_1CILi4096EEENS1_IJNS1_IJiiEEENS2_ILi8192EEEEEEEEEZNS_16flatten_to_tupleIS7_EEDaRKT_EUlRKT_E_EEDaSB_OT0_ENKUlDpSE_E_clIJNS1_IJS3_EEENS1_IJiiS5_EEEEEEDaSI_:
[----:B------:R-:W-:-:S04]  /*9e60*/  MOV R3, 0x0 ;  /* 0x0000000000037802 */ /* 0x000fc80000000f00 */
[----:B------:R-:W-:Y:S05]  /*9e70*/  RET.REL.NODEC R2 `(_ZN7cutlass13device_kernelIN5flash19enable_sm80_to_sm89INS1_16FlashAttnBwdSm80INS1_25CollectiveMainloopBwdSm80ILi2ELi2EN4cute5tupleIJNS5_1CILi128EEES8_NS7_ILi64EEEEEENS_6half_tEfNS_4arch4Sm80ELb0ELb1ELb1ELb0ELb1ELb0ELb0ELb0ELi2ELi4ELi4ELi4ELb0EEENS1_21CollectiveEpilogueBwdISA_SB_SD_Li256ELb0ELb0ELi2EEENS1_19SingleTileSchedulerILb0ELb0ELb0ELi128EEEEEEEEEvNT_6ParamsE) ;  /* 0xffff618002007950 */ /* 0x000fea0003c3ffff */
        .type           $_ZN7cutlass13device_kernelIN5flash19enable_sm80_to_sm89INS1_16FlashAttnBwdSm80INS1_25CollectiveMainloopBwdSm80ILi2ELi2EN4cute5tupleIJNS5_1CILi128EEES8_NS7_ILi64EEEEEENS_6half_tEfNS_4arch4Sm80ELb0ELb1ELb1ELb0ELb1ELb0ELb0ELb0ELi2ELi4ELi4ELi4ELb0EEENS1_21CollectiveEpilogueBwdISA_SB_SD_Li256ELb0ELb0ELi2EEENS1_19SingleTileSchedulerILb0ELb0ELb0ELi128EEEEEEEEEvNT_6ParamsE$_ZZN4cute12filter_tupleINS_5tupleIJNS_1CILi4096EEENS1_IJiiEEEEEEZNS_16flatten_to_tupleIS5_EEDaRKT_EUlRKT_E_EEDaS9_OT0_ENKUlDpSC_E_clIJNS1_IJS3_EEES4_EEEDaSG_,@function
        .size           $_ZN7cutlass13device_kernelIN5flash19enable_sm80_to_sm89INS1_16FlashAttnBwdSm80INS1_25CollectiveMainloopBwdSm80ILi2ELi2EN4cute5tupleIJNS5_1CILi128EEES8_NS7_ILi64EEEEEENS_6half_tEfNS_4arch4Sm80ELb0ELb1ELb1ELb0ELb1ELb0ELb0ELb0ELi2ELi4ELi4ELi4ELb0EEENS1_21CollectiveEpilogueBwdISA_SB_SD_Li256ELb0ELb0ELi2EEENS1_19SingleTileSchedulerILb0ELb0ELb0ELi128EEEEEEEEEvNT_6ParamsE$_ZZN4cute12filter_tupleINS_5tupleIJNS_1CILi4096EEENS1_IJiiEEEEEEZNS_16flatten_to_tupleIS5_EEDaRKT_EUlRKT_E_EEDaS9_OT0_ENKUlDpSC_E_clIJNS1_IJS3_EEES4_EEEDaSG_,($_ZN7cutlass13device_kernelIN5flash19enable_sm80_to_sm89INS1_16FlashAttnBwdSm80INS1_25CollectiveMainloopBwdSm80ILi2ELi2EN4cute5tupleIJNS5_1CILi128EEES8_NS7_ILi64EEEEEENS_6half_tEfNS_4arch4Sm80ELb0ELb1ELb1ELb0ELb1ELb0ELb0ELb0ELi2ELi4ELi4ELi4ELb0EEENS1_21CollectiveEpilogueBwdISA_SB_SD_Li256ELb0ELb0ELi2EEENS1_19SingleTileSchedulerILb0ELb0ELb0ELi128EEEEEEEEEvNT_6ParamsE$_ZZN4cute13to_mixed_bitsINS_5tupleIJNS1_IJNS_1CILi4EEENS2_ILi8EEEEEENS2_ILi2EEENS2_ILi1EEEEEENS1_IJNS1_IJNS2_ILi0EEENS2_ILi64EEEEEES9_S9_EEENS1_IJNS1_IJiiEEEiS9_EEEEEDaRKT_RKT0_RKT1_ENKUlDpRKT_E_clIJNS_9MixedBitsILj0ELj448EEENS2_ILj0EEESW_EEEDaSR_ - $_ZN7cutlass13device_kernelIN5flash19enable_sm80_to_sm89INS1_16FlashAttnBwdSm80INS1_25CollectiveMainloopBwdSm80ILi2ELi2EN4cute5tupleIJNS5_1CILi128EEES8_NS7_ILi64EEEEEENS_6half_tEfNS_4arch4Sm80ELb0ELb1ELb1ELb0ELb1ELb0ELb0ELb0ELi2ELi4ELi4ELi4ELb0EEENS1_21CollectiveEpilogueBwdISA_SB_SD_Li256ELb0ELb0ELi2EEENS1_19SingleTileSchedulerILb0ELb0ELb0ELi128EEEEEEEEEvNT_6ParamsE$_ZZN4cute12filter_tupleINS_5tupleIJNS_1CILi4096EEENS1_IJiiEEEEEEZNS_16flatten_to_tupleIS5_EEDaRKT_EUlRKT_E_EEDaS9_OT0_ENKUlDpSC_E_clIJNS1_IJS3_EEES4_EEEDaSG_)
$_ZN7cutlass13device_kernelIN5flash19enable_sm80_to_sm89INS1_16FlashAttnBwdSm80INS1_25CollectiveMainloopBwdSm80ILi2ELi2EN4cute5tupleIJNS5_1CILi128EEES8_NS7_ILi64EEEEEENS_6half_tEfNS_4arch4Sm80ELb0ELb1ELb1ELb0ELb1ELb0ELb0ELb0ELi2ELi4ELi4ELi4ELb0EEENS1_21CollectiveEpilogueBwdISA_SB_SD_Li256ELb0ELb0ELi2EEENS1_19SingleTileSchedulerILb0ELb0ELb0ELi128EEEEEEEEEvNT_6ParamsE$_ZZN4cute12filter_tupleINS_5tupleIJNS_1CILi4096EEENS1_IJiiEEEEEEZNS_16flatten_to_tupleIS5_EEDaRKT_EUlRKT_E_EEDaS9_OT0_ENKUlDpSC_E_clIJNS1_IJS3_EEES4_EEEDaSG_:
[----:B------:R-:W-:-:S04]  /*9e80*/  MOV R3, 0x0 ;  /* 0x0000000000037802 */ /* 0x000fc80000000f00 */
[----:B------:R-:W-:Y:S05]  /*9e90*/  RET.REL.NODEC R2 `(_ZN7cutlass13device_kernelIN5flash19enable_sm80_to_sm89INS1_16FlashAttnBwdSm80INS1_25CollectiveMainloopBwdSm80ILi2ELi2EN4cute5tupleIJNS5_1CILi128EEES8_NS7_ILi64EEEEEENS_6half_tEfNS_4arch4Sm80ELb0ELb1ELb1ELb0ELb1ELb0ELb0ELb0ELi2ELi4ELi4ELi4ELb0EEENS1_21CollectiveEpilogueBwdISA_SB_SD_Li256ELb0ELb0ELi2EEENS1_19SingleTileSchedulerILb0ELb0ELb0ELi128EEEEEEEEEvNT_6ParamsE) ;  /* 0xffff616002007950 */ /* 0x000fea0003c3ffff */
        .type           $_ZN7cutlass13device_kernelIN5flash19enable_sm80_to_sm89INS1_16FlashAttnBwdSm80INS1_25CollectiveMainloopBwdSm80ILi2ELi2EN4cute5tupleIJNS5_1CILi128EEES8_NS7_ILi64EEEEEENS_6half_tEfNS_4arch4Sm80ELb0ELb1ELb1ELb0ELb1ELb0ELb0ELb0ELi2ELi4ELi4ELi4ELb0EEENS1_21CollectiveEpilogueBwdISA_SB_SD_Li256ELb0ELb0ELi2EEENS1_19SingleTileSchedulerILb0ELb0ELb0ELi128EEEEEEEEEvNT_6ParamsE$_ZZN4cute13to_mixed_bitsINS_5tupleIJNS1_IJNS_1CILi4EEENS2_ILi8EEEEEENS2_ILi2EEENS2_ILi1EEEEEENS1_IJNS1_IJNS2_ILi0EEENS2_ILi64EEEEEES9_S9_EEENS1_IJNS1_IJiiEEEiS9_EEEEEDaRKT_RKT0_RKT1_ENKUlDpRKT_E_clIJNS_9MixedBitsILj0ELj448EEENS2_ILj0EEESW_EEEDaSR_,@function
        .size           $_ZN7cutlass13device_kernelIN5flash19enable_sm80_to_sm89INS1_16FlashAttnBwdSm80INS1_25CollectiveMainloopBwdSm80ILi2ELi2EN4cute5tupleIJNS5_1CILi128EEES8_NS7_ILi64EEEEEENS_6half_tEfNS_4arch4Sm80ELb0ELb1ELb1ELb0ELb1ELb0ELb0ELb0ELi2ELi4ELi4ELi4ELb0EEENS1_21CollectiveEpilogueBwdISA_SB_SD_Li256ELb0ELb0ELi2EEENS1_19SingleTileSchedulerILb0ELb0ELb0ELi128EEEEEEEEEvNT_6ParamsE$_ZZN4cute13to_mixed_bitsINS_5tupleIJNS1_IJNS_1CILi4EEENS2_ILi8EEEEEENS2_ILi2EEENS2_ILi1EEEEEENS1_IJNS1_IJNS2_ILi0EEENS2_ILi64EEEEEES9_S9_EEENS1_IJNS1_IJiiEEEiS9_EEEEEDaRKT_RKT0_RKT1_ENKUlDpRKT_E_clIJNS_9MixedBitsILj0ELj448EEENS2_ILj0EEESW_EEEDaSR_,($_ZN7cutlass13device_kernelIN5flash19enable_sm80_to_sm89INS1_16FlashAttnBwdSm80INS1_25CollectiveMainloopBwdSm80ILi2ELi2EN4cute5tupleIJNS5_1CILi128EEES8_NS7_ILi64EEEEEENS_6half_tEfNS_4arch4Sm80ELb0ELb1ELb1ELb0ELb1ELb0ELb0ELb0ELi2ELi4ELi4ELi4ELb0EEENS1_21CollectiveEpilogueBwdISA_SB_SD_Li256ELb0ELb0ELi2EEENS1_19SingleTileSchedulerILb0ELb0ELb0ELi128EEEEEEEEEvNT_6ParamsE$_ZZN4cute13to_mixed_bitsINS_5tupleIJNS1_IJNS_1CILi4EEENS2_ILi8EEEEEENS2_ILi2EEENS2_ILi1EEEEEENS1_IJNS1_IJNS2_ILi0EEENS2_ILi64EEEEEES9_S9_EEENS1_IJNS1_IJiiEEEiS9_EEEEEDaRKT_RKT0_RKT1_ENKUlRKT_RKT0_RKT1_E_clIS5_SB_SD_EEDaSQ_ST_SW_ - $_ZN7cutlass13device_kernelIN5flash19enable_sm80_to_sm89INS1_16FlashAttnBwdSm80INS1_25CollectiveMainloopBwdSm80ILi2ELi2EN4cute5tupleIJNS5_1CILi128EEES8_NS7_ILi64EEEEEENS_6half_tEfNS_4arch4Sm80ELb0ELb1ELb1ELb0ELb1ELb0ELb0ELb0ELi2ELi4ELi4ELi4ELb0EEENS1_21CollectiveEpilogueBwdISA_SB_SD_Li256ELb0ELb0ELi2EEENS1_19SingleTileSchedulerILb0ELb0ELb0ELi128EEEEEEEEEvNT_6ParamsE$_ZZN4cute13to_mixed_bitsINS_5tupleIJNS1_IJNS_1CILi4EEENS2_ILi8EEEEEENS2_ILi2EEENS2_ILi1EEEEEENS1_IJNS1_IJNS2_ILi0EEENS2_ILi64EEEEEES9_S9_EEENS1_IJNS1_IJiiEEEiS9_EEEEEDaRKT_RKT0_RKT1_ENKUlDpRKT_E_clIJNS_9MixedBitsILj0ELj448EEENS2_ILj0EEESW_EEEDaSR_)
$_ZN7cutlass13device_kernelIN5flash19enable_sm80_to_sm89INS1_16FlashAttnBwdSm80INS1_25CollectiveMainloopBwdSm80ILi2ELi2EN4cute5tupleIJNS5_1CILi128EEES8_NS7_ILi64EEEEEENS_6half_tEfNS_4arch4Sm80ELb0ELb1ELb1ELb0ELb1ELb0ELb0ELb0ELi2ELi4ELi4ELi4ELb0EEENS1_21CollectiveEpilogueBwdISA_SB_SD_Li256ELb0ELb0ELi2EEENS1_19SingleTileSchedulerILb0ELb0ELb0ELi128EEEEEEEEEvNT_6ParamsE$_ZZN4cute13to_mixed_bitsINS_5tupleIJNS1_IJNS_1CILi4EEENS2_ILi8EEEEEENS2_ILi2EEENS2_ILi1EEEEEENS1_IJNS1_IJNS2_ILi0EEENS2_ILi64EEEEEES9_S9_EEENS1_IJNS1_IJiiEEEiS9_EEEEEDaRKT_RKT0_RKT1_ENKUlDpRKT_E_clIJNS_9MixedBitsILj0ELj448EEENS2_ILj0EEESW_EEEDaSR_:
[----:B------:R-:W-:Y:S02]  /*9ea0*/  MOV R7, 0x0 ;  /* 0x0000000000077802 */ /* 0x000fe40000000f00 */
[----:B------:R-:W-:Y:S02]  /*9eb0*/  LOP3.LUT R4, R4, 0x1c0, RZ, 0xc0, !PT ;  /* 0x000001c004047812 */ /* 0x000fe400078ec0ff */
[----:B------:R-:W-:Y:S05]  /*9ec0*/  RET.REL.NODEC R6 `(_ZN7cutlass13device_kernelIN5flash19enable_sm80_to_sm89INS1_16FlashAttnBwdSm80INS1_25CollectiveMainloopBwdSm80ILi2ELi2EN4cute5tupleIJNS5_1CILi128EEES8_NS7_ILi64EEEEEENS_6half_tEfNS_4arch4Sm80ELb0ELb1ELb1ELb0ELb1ELb0ELb0ELb0ELi2ELi4ELi4ELi4ELb0EEENS1_21CollectiveEpilogueBwdISA_SB_SD_Li256ELb0ELb0ELi2EEENS1_19SingleTileSchedulerILb0ELb0ELb0ELi128EEEEEEEEEvNT_6ParamsE) ;  /* 0xffff613006007950 */ /* 0x000fea0003c3ffff */
        .type           $_ZN7cutlass13device_kernelIN5flash19enable_sm80_to_sm89INS1_16FlashAttnBwdSm80INS1_25CollectiveMainloopBwdSm80ILi2ELi2EN4cute5tupleIJNS5_1CILi128EEES8_NS7_ILi64EEEEEENS_6half_tEfNS_4arch4Sm80ELb0ELb1ELb1ELb0ELb1ELb0ELb0ELb0ELi2ELi4ELi4ELi4ELb0EEENS1_21CollectiveEpilogueBwdISA_SB_SD_Li256ELb0ELb0ELi2EEENS1_19SingleTileSchedulerILb0ELb0ELb0ELi128EEEEEEEEEvNT_6ParamsE$_ZZN4cute13to_mixed_bitsINS_5tupleIJNS1_IJNS_1CILi4EEENS2_ILi8EEEEEENS2_ILi2EEENS2_ILi1EEEEEENS1_IJNS1_IJNS2_ILi0EEENS2_ILi64EEEEEES9_S9_EEENS1_IJNS1_IJiiEEEiS9_EEEEEDaRKT_RKT0_RKT1_ENKUlRKT_RKT0_RKT1_E_clIS5_SB_SD_EEDaSQ_ST_SW_,@function
        .size           $_ZN7cutlass13device_kernelIN5flash19enable_sm80_to_sm89INS1_16FlashAttnBwdSm80INS1_25CollectiveMainloopBwdSm80ILi2ELi2EN4cute5tupleIJNS5_1CILi128EEES8_NS7_ILi64EEEEEENS_6half_tEfNS_4arch4Sm80ELb0ELb1ELb1ELb0ELb1ELb0ELb0ELb0ELi2ELi4ELi4ELi4ELb0EEENS1_21CollectiveEpilogueBwdISA_SB_SD_Li256ELb0ELb0ELi2EEENS1_19SingleTileSchedulerILb0ELb0ELb0ELi128EEEEEEEEEvNT_6ParamsE$_ZZN4cute13to_mixed_bitsINS_5tupleIJNS1_IJNS_1CILi4EEENS2_ILi8EEEEEENS2_ILi2EEENS2_ILi1EEEEEENS1_IJNS1_IJNS2_ILi0EEENS2_ILi64EEEEEES9_S9_EEENS1_IJNS1_IJiiEEEiS9_EEEEEDaRKT_RKT0_RKT1_ENKUlRKT_RKT0_RKT1_E_clIS5_SB_SD_EEDaSQ_ST_SW_,($_ZN7cutlass13device_kernelIN5flash19enable_sm80_to_sm89INS1_16FlashAttnBwdSm80INS1_25CollectiveMainloopBwdSm80ILi2ELi2EN4cute5tupleIJNS5_1CILi128EEES8_NS7_ILi64EEEEEENS_6half_tEfNS_4arch4Sm80ELb0ELb1ELb1ELb0ELb1ELb0ELb0ELb0ELi2ELi4ELi4ELi4ELb0EEENS1_21CollectiveEpilogueBwdISA_SB_SD_Li256ELb0ELb0ELi2EEENS1_19SingleTileSchedulerILb0ELb0ELb0ELi128EEEEEEEEEvNT_6ParamsE$_ZZN4cute13to_mixed_bitsINS_5tupleIJNS1_IJNS_1CILi4EEENS2_ILi8EEEEEENS2_ILi2EEENS2_ILi1EEEEEENS1_IJNS1_IJNS2_ILi128EEENS2_ILi0EEEEEES4_SA_EEENS1_IJNS1_IJiiEEEiSA_EEEEEDaRKT_RKT0_RKT1_ENKUlDpRKT_E_clIJNS_9MixedBitsILj0ELj384EEENSU_ILj0ELj8EEENS2_ILj0EEEEEEDaSR_ - $_ZN7cutlass13device_kernelIN5flash19enable_sm80_to_sm89INS1_16FlashAttnBwdSm80INS1_25CollectiveMainloopBwdSm80ILi2ELi2EN4cute5tupleIJNS5_1CILi128EEES8_NS7_ILi64EEEEEENS_6half_tEfNS_4arch4Sm80ELb0ELb1ELb1ELb0ELb1ELb0ELb0ELb0ELi2ELi4ELi4ELi4ELb0EEENS1_21CollectiveEpilogueBwdISA_SB_SD_Li256ELb0ELb0ELi2EEENS1_19SingleTileSchedulerILb0ELb0ELb0ELi128EEEEEEEEEvNT_6ParamsE$_ZZN4cute13to_mixed_bitsINS_5tupleIJNS1_IJNS_1CILi4EEENS2_ILi8EEEEEENS2_ILi2EEENS2_ILi1EEEEEENS1_IJNS1_IJNS2_ILi0EEENS2_ILi64EEEEEES9_S9_EEENS1_IJNS1_IJiiEEEiS9_EEEEEDaRKT_RKT0_RKT1_ENKUlRKT_RKT0_RKT1_E_clIS5_SB_SD_EEDaSQ_ST_SW_)
$_ZN7cutlass13device_kernelIN5flash19enable_sm80_to_sm89INS1_16FlashAttnBwdSm80INS1_25CollectiveMainloopBwdSm80ILi2ELi2EN4cute5tupleIJNS5_1CILi128EEES8_NS7_ILi64EEEEEENS_6half_tEfNS_4arch4Sm80ELb0ELb1ELb1ELb0ELb1ELb0ELb0ELb0ELi2ELi4ELi4ELi4ELb0EEENS1_21CollectiveEpilogueBwdISA_SB_SD_Li256ELb0ELb0ELi2EEENS1_19SingleTileSchedulerILb0ELb0ELb0ELi128EEEEEEEEEvNT_6ParamsE$_ZZN4cute13to_mixed_bitsINS_5tupleIJNS1_IJNS_1CILi4EEENS2_ILi8EEEEEENS2_ILi2EEENS2_ILi1EEEEEENS1_IJNS1_IJNS2_ILi0EEENS2_ILi64EEEEEES9_S9_EEENS1_IJNS1_IJiiEEEiS9_EEEEEDaRKT_RKT0_RKT1_ENKUlRKT_RKT0_RKT1_E_clIS5_SB_SD_EEDaSQ_ST_SW_:
[----:B------:R-:W-:Y:S01]  /*9ed0*/  MOV R7, 0x0 ;  /* 0x0000000000077802 */ /* 0x000fe20000000f00 */
[----:B------:R-:W-:-:S05]  /*9ee0*/  IMAD.SHL.U32 R4, R5, 0x40, RZ ;  /* 0x0000004005047824 */ /* 0x000fca00078e00ff */
[----:B------:R-:W-:Y:S01]  /*9ef0*/  LOP3.LUT R4, R4, 0x1c0, RZ, 0xc0, !PT ;  /* 0x000001c004047812 */ /* 0x000fe200078ec0ff */
[----:B------:R-:W-:Y:S06]  /*9f00*/  RET.REL.NODEC R6 `(_ZN7cutlass13device_kernelIN5flash19enable_sm80_to_sm89INS1_16FlashAttnBwdSm80INS1_25CollectiveMainloopBwdSm80ILi2ELi2EN4cute5tupleIJNS5_1CILi128EEES8_NS7_ILi64EEEEEENS_6half_tEfNS_4arch4Sm80ELb0ELb1ELb1ELb0ELb1ELb0ELb0ELb0ELi2ELi4ELi4ELi4ELb0EEENS1_21CollectiveEpilogueBwdISA_SB_SD_Li256ELb0ELb0ELi2EEENS1_19SingleTileSchedulerILb0ELb0ELb0ELi128EEEEEEEEEvNT_6ParamsE) ;  /* 0xffff60f006007950 */ /* 0x000fec0003c3ffff */
        .type           $_ZN7cutlass13device_kernelIN5flash19enable_sm80_to_sm89INS1_16FlashAttnBwdSm80INS1_25CollectiveMainloopBwdSm80ILi2ELi2EN4cute5tupleIJNS5_1CILi128EEES8_NS7_ILi64EEEEEENS_6half_tEfNS_4arch4Sm80ELb0ELb1ELb1ELb0ELb1ELb0ELb0ELb0ELi2ELi4ELi4ELi4ELb0EEENS1_21CollectiveEpilogueBwdISA_SB_SD_Li256ELb0ELb0ELi2EEENS1_19SingleTileSchedulerILb0ELb0ELb0ELi128EEEEEEEEEvNT_6ParamsE$_ZZN4cute13to_mixed_bitsINS_5tupleIJNS1_IJNS_1CILi4EEENS2_ILi8EEEEEENS2_ILi2EEENS2_ILi1EEEEEENS1_IJNS1_IJNS2_ILi128EEENS2_ILi0EEEEEES4_SA_EEENS1_IJNS1_IJiiEEEiSA_EEEEEDaRKT_RKT0_RKT1_ENKUlDpRKT_E_clIJNS_9MixedBitsILj0ELj384EEENSU_ILj0ELj8EEENS2_ILj0EEEEEEDaSR_,@function
        .size           $_ZN7cutlass13device_kernelIN5flash19enable_sm80_to_sm89INS1_16FlashAttnBwdSm80INS1_25CollectiveMainloopBwdSm80ILi2ELi2EN4cute5tupleIJNS5_1CILi128EEES8_NS7_ILi64EEEEEENS_6half_tEfNS_4arch4Sm80ELb0ELb1ELb1ELb0ELb1ELb0ELb0ELb0ELi2ELi4ELi4ELi4ELb0EEENS1_21CollectiveEpilogueBwdISA_SB_SD_Li256ELb0ELb0ELi2EEENS1_19SingleTileSchedulerILb0ELb0ELb0ELi128EEEEEEEEEvNT_6ParamsE$_ZZN4cute13to_mixed_bitsINS_5tupleIJNS1_IJNS_1CILi4EEENS2_ILi8EEEEEENS2_ILi2EEENS2_ILi1EEEEEENS1_IJNS1_IJNS2_ILi128EEENS2_ILi0EEEEEES4_SA_EEENS1_IJNS1_IJiiEEEiSA_EEEEEDaRKT_RKT0_RKT1_ENKUlDpRKT_E_clIJNS_9MixedBitsILj0ELj384EEENSU_ILj0ELj8EEENS2_ILj0EEEEEEDaSR_,($_ZN7cutlass13device_kernelIN5flash19enable_sm80_to_sm89INS1_16FlashAttnBwdSm80INS1_25CollectiveMainloopBwdSm80ILi2ELi2EN4cute5tupleIJNS5_1CILi128EEES8_NS7_ILi64EEEEEENS_6half_tEfNS_4arch4Sm80ELb0ELb1ELb1ELb0ELb1ELb0ELb0ELb0ELi2ELi4ELi4ELi4ELb0EEENS1_21CollectiveEpilogueBwdISA_SB_SD_Li256ELb0ELb0ELi2EEENS1_19SingleTileSchedulerILb0ELb0ELb0ELi128EEEEEEEEEvNT_6ParamsE$_ZZN4cute13to_mixed_bitsINS_5tupleIJNS1_IJNS_1CILi4EEENS2_ILi8EEEEEENS2_ILi2EEENS2_ILi1EEEEEENS1_IJNS1_IJNS2_ILi128EEENS2_ILi0EEEEEES4_SA_EEENS1_IJNS1_IJiiEEEiSA_EEEEEDaRKT_RKT0_RKT1_ENKUlRKT_RKT0_RKT1_E_clIS5_SB_SD_EEDaSQ_ST_SW_ - $_ZN7cutlass13device_kernelIN5flash19enable_sm80_to_sm89INS1_16FlashAttnBwdSm80INS1_25CollectiveMainloopBwdSm80ILi2ELi2EN4cute5tupleIJNS5_1CILi128EEES8_NS7_ILi64EEEEEENS_6half_tEfNS_4arch4Sm80ELb0ELb1ELb1ELb0ELb1ELb0ELb0ELb0ELi2ELi4ELi4ELi4ELb0EEENS1_21CollectiveEpilogueBwdISA_SB_SD_Li256ELb0ELb0ELi2EEENS1_19SingleTileSchedulerILb0ELb0ELb0ELi128EEEEEEEEEvNT_6ParamsE$_ZZN4cute13to_mixed_bitsINS_5tupleIJNS1_IJNS_1CILi4EEENS2_ILi8EEEEEENS2_ILi2EEENS2_ILi1EEEEEENS1_IJNS1_IJNS2_ILi128EEENS2_ILi0EEEEEES4_SA_EEENS1_IJNS1_IJiiEEEiSA_EEEEEDaRKT_RKT0_RKT1_ENKUlDpRKT_E_clIJNS_9MixedBitsILj0ELj384EEENSU_ILj0ELj8EEENS2_ILj0EEEEEEDaSR_)
$_ZN7cutlass13device_kernelIN5flash19enable_sm80_to_sm89INS1_16FlashAttnBwdSm80INS1_25CollectiveMainloopBwdSm80ILi2ELi2EN4cute5tupleIJNS5_1CILi128EEES8_NS7_ILi64EEEEEENS_6half_tEfNS_4arch4Sm80ELb0ELb1ELb1ELb0ELb1ELb0ELb0ELb0ELi2ELi4ELi4ELi4ELb0EEENS1_21CollectiveEpilogueBwdISA_SB_SD_Li256ELb0ELb0ELi2EEENS1_19SingleTileSchedulerILb0ELb0ELb0ELi128EEEEEEEEEvNT_6ParamsE$_ZZN4cute13to_mixed_bitsINS_5tupleIJNS1_IJNS_1CILi4EEENS2_ILi8EEEEEENS2_ILi2EEENS2_ILi1EEEEEENS1_IJNS1_IJNS2_ILi128EEENS2_ILi0EEEEEES4_SA_EEENS1_IJNS1_IJiiEEEiSA_EEEEEDaRKT_RKT0_RKT1_ENKUlDpRKT_E_clIJNS_9MixedBitsILj0ELj384EEENSU_ILj0ELj8EEENS2_ILj0EEEEEEDaSR_:
[----:B------:R-:W-:Y:S01]  /*9f10*/  LOP3.LUT R6, R5, 0x8, RZ, 0xc0, !PT ;  /* 0x0000000805067812 */ /* 0x000fe200078ec0ff */
[----:B------:R-:W-:-:S03]  /*9f20*/  IMAD.MOV.U32 R5, RZ, RZ, 0x0 ;  /* 0x00000000ff057424 */ /* 0x000fc600078e00ff */
[----:B------:R-:W-:Y:S01]  /*9f30*/  LOP3.LUT R6, R6, 0x188, R3, 0x78, !PT ;  /* 0x0000018806067812 */ /* 0x000fe200078e7803 */
[----:B------:R-:W-:Y:S06]  /*9f40*/  RET.REL.NODEC R4 `(_ZN7cutlass13device_kernelIN5flash19enable_sm80_to_sm89INS1_16FlashAttnBwdSm80INS1_25CollectiveMainloopBwdSm80ILi2ELi2EN4cute5tupleIJNS5_1CILi128EEES8_NS7_ILi64EEEEEENS_6half_tEfNS_4arch4Sm80ELb0ELb1ELb1ELb0ELb1ELb0ELb0ELb0ELi2ELi4ELi4ELi4ELb0EEENS1_21CollectiveEpilogueBwdISA_SB_SD_Li256ELb0ELb0ELi2EEENS1_19SingleTileSchedulerILb0ELb0ELb0ELi128EEEEEEEEEvNT_6ParamsE) ;  /* 0xffff60b004007950 */ /* 0x000fec0003c3ffff */
        .type           $_ZN7cutlass13device_kernelIN5flash19enable_sm80_to_sm89INS1_16FlashAttnBwdSm80INS1_25CollectiveMainloopBwdSm80ILi2ELi2EN4cute5tupleIJNS5_1CILi128EEES8_NS7_ILi64EEEEEENS_6half_tEfNS_4arch4Sm80ELb0ELb1ELb1ELb0ELb1ELb0ELb0ELb0ELi2ELi4ELi4ELi4ELb0EEENS1_21CollectiveEpilogueBwdISA_SB_SD_Li256ELb0ELb0ELi2EEENS1_19SingleTileSchedulerILb0ELb0ELb0ELi128EEEEEEEEEvNT_6ParamsE$_ZZN4cute13to_mixed_bitsINS_5tupleIJNS1_IJNS_1CILi4EEENS2_ILi8EEEEEENS2_ILi2EEENS2_ILi1EEEEEENS1_IJNS1_IJNS2_ILi128EEENS2_ILi0EEEEEES4_SA_EEENS1_IJNS1_IJiiEEEiSA_EEEEEDaRKT_RKT0_RKT1_ENKUlRKT_RKT0_RKT1_E_clIS5_SB_SD_EEDaSQ_ST_SW_,@function
        .size           $_ZN7cutlass13device_kernelIN5flash19enable_sm80_to_sm89INS1_16FlashAttnBwdSm80INS1_25CollectiveMainloopBwdSm80ILi2ELi2EN4cute5tupleIJNS5_1CILi128EEES8_NS7_ILi64EEEEEENS_6half_tEfNS_4arch4Sm80ELb0ELb1ELb1ELb0ELb1ELb0ELb0ELb0ELi2ELi4ELi4ELi4ELb0EEENS1_21CollectiveEpilogueBwdISA_SB_SD_Li256ELb0ELb0ELi2EEENS1_19SingleTileSchedulerILb0ELb0ELb0ELi128EEEEEEEEEvNT_6ParamsE$_ZZN4cute13to_mixed_bitsINS_5tupleIJNS1_IJNS_1CILi4EEENS2_ILi8EEEEEENS2_ILi2EEENS2_ILi1EEEEEENS1_IJNS1_IJNS2_ILi128EEENS2_ILi0EEEEEES4_SA_EEENS1_IJNS1_IJiiEEEiSA_EEEEEDaRKT_RKT0_RKT1_ENKUlRKT_RKT0_RKT1_E_clIS5_SB_SD_EEDaSQ_ST_SW_,($_ZN7cutlass13device_kernelIN5flash19enable_sm80_to_sm89INS1_16FlashAttnBwdSm80INS1_25CollectiveMainloopBwdSm80ILi2ELi2EN4cute5tupleIJNS5_1CILi128EEES8_NS7_ILi64EEEEEENS_6half_tEfNS_4arch4Sm80ELb0ELb1ELb1ELb0ELb1ELb0ELb0ELb0ELi2ELi4ELi4ELi4ELb0EEENS1_21CollectiveEpilogueBwdISA_SB_SD_Li256ELb0ELb0ELi2EEENS1_19SingleTileSchedulerILb0ELb0ELb0ELi128EEEEEEEEEvNT_6ParamsE$_ZZN4cute13to_mixed_bitsINS_5tupleIJNS1_IJNS_1CILi4EEENS2_ILi8EEEEEENS2_ILi2EEENS2_ILi1EEEEEENS1_IJNS1_IJNS2_ILi128EEENS2_ILi0EEEEEES4_SA_EEENS1_IJNS1_IJiiEEEiSA_EEEEEDaRKT_RKT0_RKT1_ENKUlRKT_RKT0_RKT1_E_clIS6_S4_iEEDaSQ_ST_SW_ - $_ZN7cutlass13device_kernelIN5flash19enable_sm80_to_sm89INS1_16FlashAttnBwdSm80INS1_25CollectiveMainloopBwdSm80ILi2ELi2EN4cute5tupleIJNS5_1CILi128EEES8_NS7_ILi64EEEEEENS_6half_tEfNS_4arch4Sm80ELb0ELb1ELb1ELb0ELb1ELb0ELb0ELb0ELi2ELi4ELi4ELi4ELb0EEENS1_21CollectiveEpilogueBwdISA_SB_SD_Li256ELb0ELb0ELi2EEENS1_19SingleTileSchedulerILb0ELb0ELb0ELi128EEEEEEEEEvNT_6ParamsE$_ZZN4cute13to_mixed_bitsINS_5tupleIJNS1_IJNS_1CILi4EEENS2_ILi8EEEEEENS2_ILi2EEENS2_ILi1EEEEEENS1_IJNS1_IJNS2_ILi128EEENS2_ILi0EEEEEES4_SA_EEENS1_IJNS1_IJiiEEEiSA_EEEEEDaRKT_RKT0_RKT1_ENKUlRKT_RKT0_RKT1_E_clIS5_SB_SD_EEDaSQ_ST_SW_)
$_ZN7cutlass13device_kernelIN5flash19enable_sm80_to_sm89INS1_16FlashAttnBwdSm80INS1_25CollectiveMainloopBwdSm80ILi2ELi2EN4cute5tupleIJNS5_1CILi128EEES8_NS7_ILi64EEEEEENS_6half_tEfNS_4arch4Sm80ELb0ELb1ELb1ELb0ELb1ELb0ELb0ELb0ELi2ELi4ELi4ELi4ELb0EEENS1_21CollectiveEpilogueBwdISA_SB_SD_Li256ELb0ELb0ELi2EEENS1_19SingleTileSchedulerILb0ELb0ELb0ELi128EEEEEEEEEvNT_6ParamsE$_ZZN4cute13to_mixed_bitsINS_5tupleIJNS1_IJNS_1CILi4EEENS2_ILi8EEEEEENS2_ILi2EEENS2_ILi1EEEEEENS1_IJNS1_IJNS2_ILi128EEENS2_ILi0EEEEEES4_SA_EEENS1_IJNS1_IJiiEEEiSA_EEEEEDaRKT_RKT0_RKT1_ENKUlRKT_RKT0_RKT1_E_clIS5_SB_SD_EEDaSQ_ST_SW_:
[----:B------:R-:W-:Y:S01]  /*9f50*/  MOV R5, 0x0 ;  /* 0x0000000000057802 */ /* 0x000fe20000000f00 */
[----:B------:R-:W-:-:S05]  /*9f60*/  IMAD.SHL.U32 R3, R3, 0x80, RZ ;  /* 0x0000008003037824 */ /* 0x000fca00078e00ff */
[----:B------:R-:W-:Y:S01]  /*9f70*/  LOP3.LUT R3, R3, 0x180, RZ, 0xc0, !PT ;  /* 0x0000018003037812 */ /* 0x000fe200078ec0ff */
[----:B------:R-:W-:Y:S06]  /*9f80*/  RET.REL.NODEC R4 `(_ZN7cutlass13device_kernelIN5flash19enable_sm80_to_sm89INS1_16FlashAttnBwdSm80INS1_25CollectiveMainloopBwdSm80ILi2ELi2EN4cute5tupleIJNS5_1CILi128EEES8_NS7_ILi64EEEEEENS_6half_tEfNS_4arch4Sm80ELb0ELb1ELb1ELb0ELb1ELb0ELb0ELb0ELi2ELi4ELi4ELi4ELb0EEENS1_21CollectiveEpilogueBwdISA_SB_SD_Li256ELb0ELb0ELi2EEENS1_19SingleTileSchedulerILb0ELb0ELb0ELi128EEEEEEEEEvNT_6ParamsE) ;  /* 0xffff607004007950 */ /* 0x000fec0003c3ffff */
        .type           $_ZN7cutlass13device_kernelIN5flash19enable_sm80_to_sm89INS1_16FlashAttnBwdSm80INS1_25CollectiveMainloopBwdSm80ILi2ELi2EN4cute5tupleIJNS5_1CILi128EEES8_NS7_ILi64EEEEEENS_6half_tEfNS_4arch4Sm80ELb0ELb1ELb1ELb0ELb1ELb0ELb0ELb0ELi2ELi4ELi4ELi4ELb0EEENS1_21CollectiveEpilogueBwdISA_SB_SD_Li256ELb0ELb0ELi2EEENS1_19SingleTileSchedulerILb0ELb0ELb0ELi128EEEEEEEEEvNT_6ParamsE$_ZZN4cute13to_mixed_bitsINS_5tupleIJNS1_IJNS_1CILi4EEENS2_ILi8EEEEEENS2_ILi2EEENS2_ILi1EEEEEENS1_IJNS1_IJNS2_ILi128EEENS2_ILi0EEEEEES4_SA_EEENS1_IJNS1_IJiiEEEiSA_EEEEEDaRKT_RKT0_RKT1_ENKUlRKT_RKT0_RKT1_E_clIS6_S4_iEEDaSQ_ST_SW_,@function
        .size           $_ZN7cutlass13device_kernelIN5flash19enable_sm80_to_sm89INS1_16FlashAttnBwdSm80INS1_25CollectiveMainloopBwdSm80ILi2ELi2EN4cute5tupleIJNS5_1CILi128EEES8_NS7_ILi64EEEEEENS_6half_tEfNS_4arch4Sm80ELb0ELb1ELb1ELb0ELb1ELb0ELb0ELb0ELi2ELi4ELi4ELi4ELb0EEENS1_21CollectiveEpilogueBwdISA_SB_SD_Li256ELb0ELb0ELi2EEENS1_19SingleTileSchedulerILb0ELb0ELb0ELi128EEEEEEEEEvNT_6ParamsE$_ZZN4cute13to_mixed_bitsINS_5tupleIJNS1_IJNS_1CILi4EEENS2_ILi8EEEEEENS2_ILi2EEENS2_ILi1EEEEEENS1_IJNS1_IJNS2_ILi128EEENS2_ILi0EEEEEES4_SA_EEENS1_IJNS1_IJiiEEEiSA_EEEEEDaRKT_RKT0_RKT1_ENKUlRKT_RKT0_RKT1_E_clIS6_S4_iEEDaSQ_ST_SW_,($_ZN7cutlass13device_kernelIN5flash19enable_sm80_to_sm89INS1_16FlashAttnBwdSm80INS1_25CollectiveMainloopBwdSm80ILi2ELi2EN4cute5tupleIJNS5_1CILi128EEES8_NS7_ILi64EEEEEENS_6half_tEfNS_4arch4Sm80ELb0ELb1ELb1ELb0ELb1ELb0ELb0ELb0ELi2ELi4ELi4ELi4ELb0EEENS1_21CollectiveEpilogueBwdISA_SB_SD_Li256ELb0ELb0ELi2EEENS1_19SingleTileSchedulerILb0ELb0ELb0ELi128EEEEEEEEEvNT_6ParamsE$_ZZN4cute13to_mixed_bitsINS_5tupleIJNS1_IJNS_1CILi4EEENS2_ILi8EEEEEES3_NS2_ILi1EEEEEENS1_IJNS1_IJNS2_ILi0EEENS2_ILi64EEEEEES8_S8_EEENS1_IJNS1_IJiiEEEiS8_EEEEEDaRKT_RKT0_RKT1_ENKUlDpRKT_E_clIJNS_9MixedBitsILj0ELj448EEENS2_ILj0EEESV_EEEDaSQ_ - $_ZN7cutlass13device_kernelIN5flash19enable_sm80_to_sm89INS1_16FlashAttnBwdSm80INS1_25CollectiveMainloopBwdSm80ILi2ELi2EN4cute5tupleIJNS5_1CILi128EEES8_NS7_ILi64EEEEEENS_6half_tEfNS_4arch4Sm80ELb0ELb1ELb1ELb0ELb1ELb0ELb0ELb0ELi2ELi4ELi4ELi4ELb0EEENS1_21CollectiveEpilogueBwdISA_SB_SD_Li256ELb0ELb0ELi2EEENS1_19SingleTileSchedulerILb0ELb0ELb0ELi128EEEEEEEEEvNT_6ParamsE$_ZZN4cute13to_mixed_bitsINS_5tupleIJNS1_IJNS_1CILi4EEENS2_ILi8EEEEEENS2_ILi2EEENS2_ILi1EEEEEENS1_IJNS1_IJNS2_ILi128EEENS2_ILi0EEEEEES4_SA_EEENS1_IJNS1_IJiiEEEiSA_EEEEEDaRKT_RKT0_RKT1_ENKUlRKT_RKT0_RKT1_E_clIS6_S4_iEEDaSQ_ST_SW_)
$_ZN7cutlass13device_kernelIN5flash19enable_sm80_to_sm89INS1_16FlashAttnBwdSm80INS1_25CollectiveMainloopBwdSm80ILi2ELi2EN4cute5tupleIJNS5_1CILi128EEES8_NS7_ILi64EEEEEENS_6half_tEfNS_4arch4Sm80ELb0ELb1ELb1ELb0ELb1ELb0ELb0ELb0ELi2ELi4ELi4ELi4ELb0EEENS1_21CollectiveEpilogueBwdISA_SB_SD_Li256ELb0ELb0ELi2EEENS1_19SingleTileSchedulerILb0ELb0ELb0ELi128EEEEEEEEEvNT_6ParamsE$_ZZN4cute13to_mixed_bitsINS_5tupleIJNS1_IJNS_1CILi4EEENS2_ILi8EEEEEENS2_ILi2EEENS2_ILi1EEEEEENS1_IJNS1_IJNS2_ILi128EEENS2_ILi0EEEEEES4_SA_EEENS1_IJNS1_IJiiEEEiSA_EEEEEDaRKT_RKT0_RKT1_ENKUlRKT_RKT0_RKT1_E_clIS6_S4_iEEDaSQ_ST_SW_:
[----:B------:R-:W-:Y:S01]  /*9f90*/  IMAD.SHL.U32 R4, R7, 0x8, RZ ;  /* 0x0000000807047824 */ /* 0x000fe200078e00ff */
[----:B------:R-:W-:-:S04]  /*9fa0*/  MOV R7, 0x0 ;  /* 0x0000000000077802 */ /* 0x000fc80000000f00 */
[----:B------:R-:W-:Y:S01]  /*9fb0*/  LOP3.LUT R4, R4, 0x8, RZ, 0xc0, !PT ;  /* 0x0000000804047812 */ /* 0x000fe200078ec0ff */
[----:B------:R-:W-:Y:S06]  /*9fc0*/  RET.REL.NODEC R6 `(_ZN7cutlass13device_kernelIN5flash19enable_sm80_to_sm89INS1_16FlashAttnBwdSm80INS1_25CollectiveMainloopBwdSm80ILi2ELi2EN4cute5tupleIJNS5_1CILi128EEES8_NS7_ILi64EEEEEENS_6half_tEfNS_4arch4Sm80ELb0ELb1ELb1ELb0ELb1ELb0ELb0ELb0ELi2ELi4ELi4ELi4ELb0EEENS1_21CollectiveEpilogueBwdISA_SB_SD_Li256ELb0ELb0ELi2EEENS1_19SingleTileSchedulerILb0ELb0ELb0ELi128EEEEEEEEEvNT_6ParamsE) ;  /* 0xffff603006007950 */ /* 0x000fec0003c3ffff */
        .type           $_ZN7cutlass13device_kernelIN5flash19enable_sm80_to_sm89INS1_16FlashAttnBwdSm80INS1_25CollectiveMainloopBwdSm80ILi2ELi2EN4cute5tupleIJNS5_1CILi128EEES8_NS7_ILi64EEEEEENS_6half_tEfNS_4arch4Sm80ELb0ELb1ELb1ELb0ELb1ELb0ELb0ELb0ELi2ELi4ELi4ELi4ELb0EEENS1_21CollectiveEpilogueBwdISA_SB_SD_Li256ELb0ELb0ELi2EEENS1_19SingleTileSchedulerILb0ELb0ELb0ELi128EEEEEEEEEvNT_6ParamsE$_ZZN4cute13to_mixed_bitsINS_5tupleIJNS1_IJNS_1CILi4EEENS2_ILi8EEEEEES3_NS2_ILi1EEEEEENS1_IJNS1_IJNS2_ILi0EEENS2_ILi64EEEEEES8_S8_EEENS1_IJNS1_IJiiEEEiS8_EEEEEDaRKT_RKT0_RKT1_ENKUlDpRKT_E_clIJNS_9MixedBitsILj0ELj448EEENS2_ILj0EEESV_EEEDaSQ_,@function
        .size           $_ZN7cutlass13device_kernelIN5flash19enable_sm80_to_sm89INS1_16FlashAttnBwdSm80INS1_25CollectiveMainloopBwdSm80ILi2ELi2EN4cute5tupleIJNS5_1CILi128EEES8_NS7_ILi64EEEEEENS_6half_tEfNS_4arch4Sm80ELb0ELb1ELb1ELb0ELb1ELb0ELb0ELb0ELi2ELi4ELi4ELi4ELb0EEENS1_21CollectiveEpilogueBwdISA_SB_SD_Li256ELb0ELb0ELi2EEENS1_19SingleTileSchedulerILb0ELb0ELb0ELi128EEEEEEEEEvNT_6ParamsE$_ZZN4cute13to_mixed_bitsINS_5tupleIJNS1_IJNS_1CILi4EEENS2_ILi8EEEEEES3_NS2_ILi1EEEEEENS1_IJNS1_IJNS2_ILi0EEENS2_ILi64EEEEEES8_S8_EEENS1_IJNS1_IJiiEEEiS8_EEEEEDaRKT_RKT0_RKT1_ENKUlDpRKT_E_clIJNS_9MixedBitsILj0ELj448EEENS2_ILj0EEESV_EEEDaSQ_,($_ZN7cutlass13device_kernelIN5flash19enable_sm80_to_sm89INS1_16FlashAttnBwdSm80INS1_25CollectiveMainloopBwdSm80ILi2ELi2EN4cute5tupleIJNS5_1CILi128EEES8_NS7_ILi64EEEEEENS_6half_tEfNS_4arch4Sm80ELb0ELb1ELb1ELb0ELb1ELb0ELb0ELb0ELi2ELi4ELi4ELi4ELb0EEENS1_21CollectiveEpilogueBwdISA_SB_SD_Li256ELb0ELb0ELi2EEENS1_19SingleTileSchedulerILb0ELb0ELb0ELi128EEEEEEEEEvNT_6ParamsE$_ZZN4cute13to_mixed_bitsINS_5tupleIJNS1_IJNS_1CILi4EEENS2_ILi8EEEEEES3_NS2_ILi1EEEEEENS1_IJNS1_IJNS2_ILi0EEENS2_ILi64EEEEEES8_S8_EEENS1_IJNS1_IJiiEEEiS8_EEEEEDaRKT_RKT0_RKT1_ENKUlRKT_RKT0_RKT1_E_clIS5_SA_SC_EEDaSP_SS_SV_ - $_ZN7cutlass13device_kernelIN5flash19enable_sm80_to_sm89INS1_16FlashAttnBwdSm80INS1_25CollectiveMainloopBwdSm80ILi2ELi2EN4cute5tupleIJNS5_1CILi128EEES8_NS7_ILi64EEEEEENS_6half_tEfNS_4arch4Sm80ELb0ELb1ELb1ELb0ELb1ELb0ELb0ELb0ELi2ELi4ELi4ELi4ELb0EEENS1_21CollectiveEpilogueBwdISA_SB_SD_Li256ELb0ELb0ELi2EEENS1_19SingleTileSchedulerILb0ELb0ELb0ELi128EEEEEEEEEvNT_6ParamsE$_ZZN4cute13to_mixed_bitsINS_5tupleIJNS1_IJNS_1CILi4EEENS2_ILi8EEEEEES3_NS2_ILi1EEEEEENS1_IJNS1_IJNS2_ILi0EEENS2_ILi64EEEEEES8_S8_EEENS1_IJNS1_IJiiEEEiS8_EEEEEDaRKT_RKT0_RKT1_ENKUlDpRKT_E_clIJNS_9MixedBitsILj0ELj448EEENS2_ILj0EEESV_EEEDaSQ_)
$_ZN7cutlass13device_kernelIN5flash19enable_sm80_to_sm89INS1_16FlashAttnBwdSm80INS1_25CollectiveMainloopBwdSm80ILi2ELi2EN4cute5tupleIJNS5_1CILi128EEES8_NS7_ILi64EEEEEENS_6half_tEfNS_4arch4Sm80ELb0ELb1ELb1ELb0ELb1ELb0ELb0ELb0ELi2ELi4ELi4ELi4ELb0EEENS1_21CollectiveEpilogueBwdISA_SB_SD_Li256ELb0ELb0ELi2EEENS1_19SingleTileSchedulerILb0ELb0ELb0ELi128EEEEEEEEEvNT_6ParamsE$_ZZN4cute13to_mixed_bitsINS_5tupleIJNS1_IJNS_1CILi4EEENS2_ILi8EEEEEES3_NS2_ILi1EEEEEENS1_IJNS1_IJNS2_ILi0EEENS2_ILi64EEEEEES8_S8_EEENS1_IJNS1_IJiiEEEiS8_EEEEEDaRKT_RKT0_RKT1_ENKUlDpRKT_E_clIJNS_9MixedBitsILj0ELj448EEENS2_ILj0EEESV_EEEDaSQ_:
[----:B------:R-:W-:Y:S02]  /*9fd0*/  MOV R5, 0x0 ;  /* 0x0000000000057802 */ /* 0x000fe40000000f00 */
[----:B------:R-:W-:Y:S02]  /*9fe0*/  LOP3.LUT R29, R29, 0x1c0, RZ, 0xc0, !PT ;  /* 0x000001c01d1d7812 */ /* 0x000fe400078ec0ff */
[----:B------:R-:W-:Y:S05]  /*9ff0*/  RET.REL.NODEC R4 `(_ZN7cutlass13device_kernelIN5flash19enable_sm80_to_sm89INS1_16FlashAttnBwdSm80INS1_25CollectiveMainloopBwdSm80ILi2ELi2EN4cute5tupleIJNS5_1CILi128EEES8_NS7_ILi64EEEEEENS_6half_tEfNS_4arch4Sm80ELb0ELb1ELb1ELb0ELb1ELb0ELb0ELb0ELi2ELi4ELi4ELi4ELb0EEENS1_21CollectiveEpilogueBwdISA_SB_SD_Li256ELb0ELb0ELi2EEENS1_19SingleTileSchedulerILb0ELb0ELb0ELi128EEEEEEEEEvNT_6ParamsE) ;  /* 0xffff600004007950 */ /* 0x000fea0003c3ffff */
        .type           $_ZN7cutlass13device_kernelIN5flash19enable_sm80_to_sm89INS1_16FlashAttnBwdSm80INS1_25CollectiveMainloopBwdSm80ILi2ELi2EN4cute5tupleIJNS5_1CILi128EEES8_NS7_ILi64EEEEEENS_6half_tEfNS_4arch4Sm80ELb0ELb1ELb1ELb0ELb1ELb0ELb0ELb0ELi2ELi4ELi4ELi4ELb0EEENS1_21CollectiveEpilogueBwdISA_SB_SD_Li256ELb0ELb0ELi2EEENS1_19SingleTileSchedulerILb0ELb0ELb0ELi128EEEEEEEEEvNT_6ParamsE$_ZZN4cute13to_mixed_bitsINS_5tupleIJNS1_IJNS_1CILi4EEENS2_ILi8EEEEEES3_NS2_ILi1EEEEEENS1_IJNS1_IJNS2_ILi0EEENS2_ILi64EEEEEES8_S8_EEENS1_IJNS1_IJiiEEEiS8_EEEEEDaRKT_RKT0_RKT1_ENKUlRKT_RKT0_RKT1_E_clIS5_SA_SC_EEDaSP_SS_SV_,@function
        .size           $_ZN7cutlass13device_kernelIN5flash19enable_sm80_to_sm89INS1_16FlashAttnBwdSm80INS1_25CollectiveMainloopBwdSm80ILi2ELi2EN4cute5tupleIJNS5_1CILi128EEES8_NS7_ILi64EEEEEENS_6half_tEfNS_4arch4Sm80ELb0ELb1ELb1ELb0ELb1ELb0ELb0ELb0ELi2ELi4ELi4ELi4ELb0EEENS1_21CollectiveEpilogueBwdISA_SB_SD_Li256ELb0ELb0ELi2EEENS1_19SingleTileSchedulerILb0ELb0ELb0ELi128EEEEEEEEEvNT_6ParamsE$_ZZN4cute13to_mixed_bitsINS_5tupleIJNS1_IJNS_1CILi4EEENS2_ILi8EEEEEES3_NS2_ILi1EEEEEENS1_IJNS1_IJNS2_ILi0EEENS2_ILi64EEEEEES8_S8_EEENS1_IJNS1_IJiiEEEiS8_EEEEEDaRKT_RKT0_RKT1_ENKUlRKT_RKT0_RKT1_E_clIS5_SA_SC_EEDaSP_SS_SV_,($_ZN7cutlass13device_kernelIN5flash19enable_sm80_to_sm89INS1_16FlashAttnBwdSm80INS1_25CollectiveMainloopBwdSm80ILi2ELi2EN4cute5tupleIJNS5_1CILi128EEES8_NS7_ILi64EEEEEENS_6half_tEfNS_4arch4Sm80ELb0ELb1ELb1ELb0ELb1ELb0ELb0ELb0ELi2ELi4ELi4ELi4ELb0EEENS1_21CollectiveEpilogueBwdISA_SB_SD_Li256ELb0ELb0ELi2EEENS1_19SingleTileSchedulerILb0ELb0ELb0ELi128EEEEEEEEEvNT_6ParamsE$_ZZN4cute13to_mixed_bitsINS_5tupleIJNS1_IJNS_1CILi4EEENS2_ILi8EEEEEES3_NS2_ILi1EEEEEENS1_IJNS1_IJNS2_ILi128EEENS2_ILi0EEEEEENS2_ILi16EEES9_EEENS1_IJNS1_IJiiEEEiS9_EEEEEDaRKT_RKT0_RKT1_ENKUlDpRKT_E_clIJNS_9MixedBitsILj0ELj384EEENSU_ILj0ELj48EEENS2_ILj0EEEEEEDaSR_ - $_ZN7cutlass13device_kernelIN5flash19enable_sm80_to_sm89INS1_16FlashAttnBwdSm80INS1_25CollectiveMainloopBwdSm80ILi2ELi2EN4cute5tupleIJNS5_1CILi128EEES8_NS7_ILi64EEEEEENS_6half_tEfNS_4arch4Sm80ELb0ELb1ELb1ELb0ELb1ELb0ELb0ELb0ELi2ELi4ELi4ELi4ELb0EEENS1_21CollectiveEpilogueBwdISA_SB_SD_Li256ELb0ELb0ELi2EEENS1_19SingleTileSchedulerILb0ELb0ELb0ELi128EEEEEEEEEvNT_6ParamsE$_ZZN4cute13to_mixed_bitsINS_5tupleIJNS1_IJNS_1CILi4EEENS2_ILi8EEEEEES3_NS2_ILi1EEEEEENS1_IJNS1_IJNS2_ILi0EEENS2_ILi64EEEEEES8_S8_EEENS1_IJNS1_IJiiEEEiS8_EEEEEDaRKT_RKT0_RKT1_ENKUlRKT_RKT0_RKT1_E_clIS5_SA_SC_EEDaSP_SS_SV_)
$_ZN7cutlass13device_kernelIN5flash19enable_sm80_to_sm89INS1_16FlashAttnBwdSm80INS1_25CollectiveMainloopBwdSm80ILi2ELi2EN4cute5tupleIJNS5_1CILi128EEES8_NS7_ILi64EEEEEENS_6half_tEfNS_4arch4Sm80ELb0ELb1ELb1ELb0ELb1ELb0ELb0ELb0ELi2ELi4ELi4ELi4ELb0EEENS1_21CollectiveEpilogueBwdISA_SB_SD_Li256ELb0ELb0ELi2EEENS1_19SingleTileSchedulerILb0ELb0ELb0ELi128EEEEEEEEEvNT_6ParamsE$_ZZN4cute13to_mixed_bitsINS_5tupleIJNS1_IJNS_1CILi4EEENS2_ILi8EEEEEES3_NS2_ILi1EEEEEENS1_IJNS1_IJNS2_ILi0EEENS2_ILi64EEEEEES8_S8_EEENS1_IJNS1_IJiiEEEiS8_EEEEEDaRKT_RKT0_RKT1_ENKUlRKT_RKT0_RKT1_E_clIS5_SA_SC_EEDaSP_SS_SV_:
[----:B------:R-:W-:Y:S01]  /*a000*/  MOV R7, 0x0 ;  /* 0x0000000000077802 */ /* 0x000fe20000000f00 */
[----:B------:R-:W-:-:S05]  /*a010*/  IMAD.SHL.U32 R4, R34, 0x40, RZ ;  /* 0x0000004022047824 */ /* 0x000fca00078e00ff */
[----:B------:R-:W-:Y:S01]  /*a020*/  LOP3.LUT R4, R4, 0x1c0, RZ, 0xc0, !PT ;  /* 0x000001c004047812 */ /* 0x000fe200078ec0ff */
[----:B------:R-:W-:Y:S06]  /*a030*/  RET.REL.NODEC R6 `(_ZN7cutlass13device_kernelIN5flash19enable_sm80_to_sm89INS1_16FlashAttnBwdSm80INS1_25CollectiveMainloopBwdSm80ILi2ELi2EN4cute5tupleIJNS5_1CILi128EEES8_NS7_ILi64EEEEEENS_6half_tEfNS_4arch4Sm80ELb0ELb1ELb1ELb0ELb1ELb0ELb0ELb0ELi2ELi4ELi4ELi4ELb0EEENS1_21CollectiveEpilogueBwdISA_SB_SD_Li256ELb0ELb0ELi2EEENS1_19SingleTileSchedulerILb0ELb0ELb0ELi128EEEEEEEEEvNT_6ParamsE) ;  /* 0xffff5fc006007950 */ /* 0x000fec0003c3ffff */
        .type           $_ZN7cutlass13device_kernelIN5flash19enable_sm80_to_sm89INS1_16FlashAttnBwdSm80INS1_25CollectiveMainloopBwdSm80ILi2ELi2EN4cute5tupleIJNS5_1CILi128EEES8_NS7_ILi64EEEEEENS_6half_tEfNS_4arch4Sm80ELb0ELb1ELb1ELb0ELb1ELb0ELb0ELb0ELi2ELi4ELi4ELi4ELb0EEENS1_21CollectiveEpilogueBwdISA_SB_SD_Li256ELb0ELb0ELi2EEENS1_19SingleTileSchedulerILb0ELb0ELb0ELi128EEEEEEEEEvNT_6ParamsE$_ZZN4cute13to_mixed_bitsINS_5tupleIJNS1_IJNS_1CILi4EEENS2_ILi8EEEEEES3_NS2_ILi1EEEEEENS1_IJNS1_IJNS2_ILi128EEENS2_ILi0EEEEEENS2_ILi16EEES9_EEENS1_IJNS1_IJiiEEEiS9_EEEEEDaRKT_RKT0_RKT1_ENKUlDpRKT_E_clIJNS_9MixedBitsILj0ELj384EEENSU_ILj0ELj48EEENS2_ILj0EEEEEEDaSR_,@function
        .size           $_ZN7cutlass13device_kernelIN5flash19enable_sm80_to_sm89INS1_16FlashAttnBwdSm80INS1_25CollectiveMainloopBwdSm80ILi2ELi2EN4cute5tupleIJNS5_1CILi128EEES8_NS7_ILi64EEEEEENS_6half_tEfNS_4arch4Sm80ELb0ELb1ELb1ELb0ELb1ELb0ELb0ELb0ELi2ELi4ELi4ELi4ELb0EEENS1_21CollectiveEpilogueBwdISA_SB_SD_Li256ELb0ELb0ELi2EEENS1_19SingleTileSchedulerILb0ELb0ELb0ELi128EEEEEEEEEvNT_6ParamsE$_ZZN4cute13to_mixed_bitsINS_5tupleIJNS1_IJNS_1CILi4EEENS2_ILi8EEEEEES3_NS2_ILi1EEEEEENS1_IJNS1_IJNS2_ILi128EEENS2_ILi0EEEEEENS2_ILi16EEES9_EEENS1_IJNS1_IJiiEEEiS9_EEEEEDaRKT_RKT0_RKT1_ENKUlDpRKT_E_clIJNS_9MixedBitsILj0ELj384EEENSU_ILj0ELj48EEENS2_ILj0EEEEEEDaSR_,($_ZN7cutlass13device_kernelIN5flash19enable_sm80_to_sm89INS1_16FlashAttnBwdSm80INS1_25CollectiveMainloopBwdSm80ILi2ELi2EN4cute5tupleIJNS5_1CILi128EEES8_NS7_ILi64EEEEEENS_6half_tEfNS_4arch4Sm80ELb0ELb1ELb1ELb0ELb1ELb0ELb0ELb0ELi2ELi4ELi4ELi4ELb0EEENS1_21CollectiveEpilogueBwdISA_SB_SD_Li256ELb0ELb0ELi2EEENS1_19SingleTileSchedulerILb0ELb0ELb0ELi128EEEEEEEEEvNT_6ParamsE$_ZZN4cute13to_mixed_bitsINS_5tupleIJNS1_IJNS_1CILi4EEENS2_ILi8EEEEEES3_NS2_ILi1EEEEEENS1_IJNS1_IJNS2_ILi128EEENS2_ILi0EEEEEENS2_ILi16EEES9_EEENS1_IJNS1_IJiiEEEiS9_EEEEEDaRKT_RKT0_RKT1_ENKUlRKT_RKT0_RKT1_E_clIS3_SB_iEEDaSQ_ST_SW_ - $_ZN7cutlass13device_kernelIN5flash19enable_sm80_to_sm89INS1_16FlashAttnBwdSm80INS1_25CollectiveMainloopBwdSm80ILi2ELi2EN4cute5tupleIJNS5_1CILi128EEES8_NS7_ILi64EEEEEENS_6half_tEfNS_4arch4Sm80ELb0ELb1ELb1ELb0ELb1ELb0ELb0ELb0ELi2ELi4ELi4ELi4ELb0EEENS1_21CollectiveEpilogueBwdISA_SB_SD_Li256ELb0ELb0ELi2EEENS1_19SingleTileSchedulerILb0ELb0ELb0ELi128EEEEEEEEEvNT_6ParamsE$_ZZN4cute13to_mixed_bitsINS_5tupleIJNS1_IJNS_1CILi4EEENS2_ILi8EEEEEES3_NS2_ILi1EEEEEENS1_IJNS1_IJNS2_ILi128EEENS2_ILi0EEEEEENS2_ILi16EEES9_EEENS1_IJNS1_IJiiEEEiS9_EEEEEDaRKT_RKT0_RKT1_ENKUlDpRKT_E_clIJNS_9MixedBitsILj0ELj384EEENSU_ILj0ELj48EEENS2_ILj0EEEEEEDaSR_)
$_ZN7cutlass13device_kernelIN5flash19enable_sm80_to_sm89INS1_16FlashAttnBwdSm80INS1_25CollectiveMainloopBwdSm80ILi2ELi2EN4cute5tupleIJNS5_1CILi128EEES8_NS7_ILi64EEEEEENS_6half_tEfNS_4arch4Sm80ELb0ELb1ELb1ELb0ELb1ELb0ELb0ELb0ELi2ELi4ELi4ELi4ELb0EEENS1_21CollectiveEpilogueBwdISA_SB_SD_Li256ELb0ELb0ELi2EEENS1_19SingleTileSchedulerILb0ELb0ELb0ELi128EEEEEEEEEvNT_6ParamsE$_ZZN4cute13to_mixed_bitsINS_5tupleIJNS1_IJNS_1CILi4EEENS2_ILi8EEEEEES3_NS2_ILi1EEEEEENS1_IJNS1_IJNS2_ILi128EEENS2_ILi0EEEEEENS2_ILi16EEES9_EEENS1_IJNS1_IJiiEEEiS9_EEEEEDaRKT_RKT0_RKT1_ENKUlDpRKT_E_clIJNS_9MixedBitsILj0ELj384EEENSU_ILj0ELj48EEENS2_ILj0EEEEEEDaSR_:
[----:B------:R-:W-:Y:S01]  /*a040*/  LOP3.LUT R12, R7, 0x30, RZ, 0xc0, !PT ;  /* 0x00000030070c7812 */ /* 0x000fe200078ec0ff */
[----:B------:R-:W-:-:S03]  /*a050*/  IMAD.MOV.U32 R7, RZ, RZ, 0x0 ;  /* 0x00000000ff077424 */ /* 0x000fc600078e00ff */
[----:B------:R-:W-:Y:S01]  /*a060*/  LOP3.LUT R3, R12, 0x1b0, R3, 0x78, !PT ;  /* 0x000001b00c037812 */ /* 0x000fe200078e7803 */
[----:B------:R-:W-:Y:S06]  /*a070*/  RET.REL.NODEC R6 `(_ZN7cutlass13device_kernelIN5flash19enable_sm80_to_sm89INS1_16FlashAttnBwdSm80INS1_25CollectiveMainloopBwdSm80ILi2ELi2EN4cute5tupleIJNS5_1CILi128EEES8_NS7_ILi64EEEEEENS_6half_tEfNS_4arch4Sm80ELb0ELb1ELb1ELb0ELb1ELb0ELb0ELb0ELi2ELi4ELi4ELi4ELb0EEENS1_21CollectiveEpilogueBwdISA_SB_SD_Li256ELb0ELb0ELi2EEENS1_19SingleTileSchedulerILb0ELb0ELb0ELi128EEEEEEEEEvNT_6ParamsE) ;  /* 0xffff5f8006007950 */ /* 0x000fec0003c3ffff */
        .type           $_ZN7cutlass13device_kernelIN5flash19enable_sm80_to_sm89INS1_16FlashAttnBwdSm80INS1_25CollectiveMainloopBwdSm80ILi2ELi2EN4cute5tupleIJNS5_1CILi128EEES8_NS7_ILi64EEEEEENS_6half_tEfNS_4arch4Sm80ELb0ELb1ELb1ELb0ELb1ELb0ELb0ELb0ELi2ELi4ELi4ELi4ELb0EEENS1_21CollectiveEpilogueBwdISA_SB_SD_Li256ELb0ELb0ELi2EEENS1_19SingleTileSchedulerILb0ELb0ELb0ELi128EEEEEEEEEvNT_6ParamsE$_ZZN4cute13to_mixed_bitsINS_5tupleIJNS1_IJNS_1CILi4EEENS2_ILi8EEEEEES3_NS2_ILi1EEEEEENS1_IJNS1_IJNS2_ILi128EEENS2_ILi0EEEEEENS2_ILi16EEES9_EEENS1_IJNS1_IJiiEEEiS9_EEEEEDaRKT_RKT0_RKT1_ENKUlRKT_RKT0_RKT1_E_clIS3_SB_iEEDaSQ_ST_SW_,@function
        .size           $_ZN7cutlass13device_kernelIN5flash19enable_sm80_to_sm89INS1_16FlashAttnBwdSm80INS1_25CollectiveMainloopBwdSm80ILi2ELi2EN4cute5tupleIJNS5_1CILi128EEES8_NS7_ILi64EEEEEENS_6half_tEfNS_4arch4Sm80ELb0ELb1ELb1ELb0ELb1ELb0ELb0ELb0ELi2ELi4ELi4ELi4ELb0EEENS1_21CollectiveEpilogueBwdISA_SB_SD_Li256ELb0ELb0ELi2EEENS1_19SingleTileSchedulerILb0ELb0ELb0ELi128EEEEEEEEEvNT_6ParamsE$_ZZN4cute13to_mixed_bitsINS_5tupleIJNS1_IJNS_1CILi4EEENS2_ILi8EEEEEES3_NS2_ILi1EEEEEENS1_IJNS1_IJNS2_ILi128EEENS2_ILi0EEEEEENS2_ILi16EEES9_EEENS1_IJNS1_IJiiEEEiS9_EEEEEDaRKT_RKT0_RKT1_ENKUlRKT_RKT0_RKT1_E_clIS3_SB_iEEDaSQ_ST_SW_,($_ZN7cutlass13device_kernelIN5flash19enable_sm80_to_sm89INS1_16FlashAttnBwdSm80INS1_25CollectiveMainloopBwdSm80ILi2ELi2EN4cute5tupleIJNS5_1CILi128EEES8_NS7_ILi64EEEEEENS_6half_tEfNS_4arch4Sm80ELb0ELb1ELb1ELb0ELb1ELb0ELb0ELb0ELi2ELi4ELi4ELi4ELb0EEENS1_21CollectiveEpilogueBwdISA_SB_SD_Li256ELb0ELb0ELi2EEENS1_19SingleTileSchedulerILb0ELb0ELb0ELi128EEEEEEEEEvNT_6ParamsE$_ZZN4cute13to_mixed_bitsINS_5tupleIJNS1_IJNS_1CILi4EEENS2_ILi8EEEEEES3_NS2_ILi1EEEEEENS1_IJNS1_IJNS2_ILi128EEENS2_ILi0EEEEEENS2_ILi16EEES9_EEENS1_IJNS1_IJiiEEEiS9_EEEEEDaRKT_RKT0_RKT1_ENKUlRKT_RKT0_RKT1_E_clIS5_SA_SD_EEDaSQ_ST_SW_ - $_ZN7cutlass13device_kernelIN5flash19enable_sm80_to_sm89INS1_16FlashAttnBwdSm80INS1_25CollectiveMainloopBwdSm80ILi2ELi2EN4cute5tupleIJNS5_1CILi128EEES8_NS7_ILi64EEEEEENS_6half_tEfNS_4arch4Sm80ELb0ELb1ELb1ELb0ELb1ELb0ELb0ELb0ELi2ELi4ELi4ELi4ELb0EEENS1_21CollectiveEpilogueBwdISA_SB_SD_Li256ELb0ELb0ELi2EEENS1_19SingleTileSchedulerILb0ELb0ELb0ELi128EEEEEEEEEvNT_6ParamsE$_ZZN4cute13to_mixed_bitsINS_5tupleIJNS1_IJNS_1CILi4EEENS2_ILi8EEEEEES3_NS2_ILi1EEEEEENS1_IJNS1_IJNS2_ILi128EEENS2_ILi0EEEEEENS2_ILi16EEES9_EEENS1_IJNS1_IJiiEEEiS9_EEEEEDaRKT_RKT0_RKT1_ENKUlRKT_RKT0_RKT1_E_clIS3_SB_iEEDaSQ_ST_SW_)
$_ZN7cutlass13device_kernelIN5flash19enable_sm80_to_sm89INS1_16FlashAttnBwdSm80INS1_25CollectiveMainloopBwdSm80ILi2ELi2EN4cute5tupleIJNS5_1CILi128EEES8_NS7_ILi64EEEEEENS_6half_tEfNS_4arch4Sm80ELb0ELb1ELb1ELb0ELb1ELb0ELb0ELb0ELi2ELi4ELi4ELi4ELb0EEENS1_21CollectiveEpilogueBwdISA_SB_SD_Li256ELb0ELb0ELi2EEENS1_19SingleTileSchedulerILb0ELb0ELb0ELi128EEEEEEEEEvNT_6ParamsE$_ZZN4cute13to_mixed_bitsINS_5tupleIJNS1_IJNS_1CILi4EEENS2_ILi8EEEEEES3_NS2_ILi1EEEEEENS1_IJNS1_IJNS2_ILi128EEENS2_ILi0EEEEEENS2_ILi16EEES9_EEENS1_IJNS1_IJiiEEEiS9_EEEEEDaRKT_RKT0_RKT1_ENKUlRKT_RKT0_RKT1_E_clIS3_SB_iEEDaSQ_ST_SW_:
[----:B------:R-:W-:Y:S01]  /*a080*/  MOV R13, 0x0 ;  /* 0x00000000000d7802 */ /* 0x000fe20000000f00 */
[----:B------:R-:W-:-:S05]  /*a090*/  IMAD.SHL.U32 R6, R7, 0x10, RZ ;  /* 0x0000001007067824 */ /* 0x000fca00078e00ff */
[----:B------:R-:W-:Y:S01]  /*a0a0*/  LOP3.LUT R6, R6, 0x30, RZ, 0xc0, !PT ;  /* 0x0000003006067812 */ /* 0x000fe200078ec0ff */
[----:B------:R-:W-:Y:S06]  /*a0b0*/  RET.REL.NODEC R12 `(_ZN7cutlass13device_kernelIN5flash19enable_sm80_to_sm89INS1_16FlashAttnBwdSm80INS1_25CollectiveMainloopBwdSm80ILi2ELi2EN4cute5tupleIJNS5_1CILi128EEES8_NS7_ILi64EEEEEENS_6half_tEfNS_4arch4Sm80ELb0ELb1ELb1ELb0ELb1ELb0ELb0ELb0ELi2ELi4ELi4ELi4ELb0EEENS1_21CollectiveEpilogueBwdISA_SB_SD_Li256ELb0ELb0ELi2EEENS1_19SingleTileSchedulerILb0ELb0ELb0ELi128EEEEEEEEEvNT_6ParamsE) ;  /* 0xffff5f400c007950 */ /* 0x000fec0003c3ffff */
        .type           $_ZN7cutlass13device_kernelIN5flash19enable_sm80_to_sm89INS1_16FlashAttnBwdSm80INS1_25CollectiveMainloopBwdSm80ILi2ELi2EN4cute5tupleIJNS5_1CILi128EEES8_NS7_ILi64EEEEEENS_6half_tEfNS_4arch4Sm80ELb0ELb1ELb1ELb0ELb1ELb0ELb0ELb0ELi2ELi4ELi4ELi4ELb0EEENS1_21CollectiveEpilogueBwdISA_SB_SD_Li256ELb0ELb0ELi2EEENS1_19SingleTileSchedulerILb0ELb0ELb0ELi128EEEEEEEEEvNT_6ParamsE$_ZZN4cute13to_mixed_bitsINS_5tupleIJNS1_IJNS_1CILi4EEENS2_ILi8EEEEEES3_NS2_ILi1EEEEEENS1_IJNS1_IJNS2_ILi128EEENS2_ILi0EEEEEENS2_ILi16EEES9_EEENS1_IJNS1_IJiiEEEiS9_EEEEEDaRKT_RKT0_RKT1_ENKUlRKT_RKT0_RKT1_E_clIS5_SA_SD_EEDaSQ_ST_SW_,@function
        .size           $_ZN7cutlass13device_kernelIN5flash19enable_sm80_to_sm89INS1_16FlashAttnBwdSm80INS1_25CollectiveMainloopBwdSm80ILi2ELi2EN4cute5tupleIJNS5_1CILi128EEES8_NS7_ILi64EEEEEENS_6half_tEfNS_4arch4Sm80ELb0ELb1ELb1ELb0ELb1ELb0ELb0ELb0ELi2ELi4ELi4ELi4ELb0EEENS1_21CollectiveEpilogueBwdISA_SB_SD_Li256ELb0ELb0ELi2EEENS1_19SingleTileSchedulerILb0ELb0ELb0ELi128EEEEEEEEEvNT_6ParamsE$_ZZN4cute13to_mixed_bitsINS_5tupleIJNS1_IJNS_1CILi4EEENS2_ILi8EEEEEES3_NS2_ILi1EEEEEENS1_IJNS1_IJNS2_ILi128EEENS2_ILi0EEEEEENS2_ILi16EEES9_EEENS1_IJNS1_IJiiEEEiS9_EEEEEDaRKT_RKT0_RKT1_ENKUlRKT_RKT0_RKT1_E_clIS5_SA_SD_EEDaSQ_ST_SW_,($_ZN7cutlass13device_kernelIN5flash19enable_sm80_to_sm89INS1_16FlashAttnBwdSm80INS1_25CollectiveMainloopBwdSm80ILi2ELi2EN4cute5tupleIJNS5_1CILi128EEES8_NS7_ILi64EEEEEENS_6half_tEfNS_4arch4Sm80ELb0ELb1ELb1ELb0ELb1ELb0ELb0ELb0ELi2ELi4ELi4ELi4ELb0EEENS1_21CollectiveEpilogueBwdISA_SB_SD_Li256ELb0ELb0ELi2EEENS1_19SingleTileSchedulerILb0ELb0ELb0ELi128EEEEEEEEEvNT_6ParamsE$_ZZN4cute14logical_divideINS_5tupleIJNS1_IJNS_1CILi8EEENS2_ILi1EEEEEENS1_IJNS2_ILi2EEEEEEEEENS1_IJNS1_IJS4_NS2_ILi0EEEEEENS1_IJiEEEEEENS1_IJS5_NS_6LayoutIS4_S9_EEEEEEEDaRKNSD_IT_T0_EERKT1_ENKUlRKT_RKT0_E_clINSD_IS7_SB_EESE_EEDaSQ_ST_ - $_ZN7cutlass13device_kernelIN5flash19enable_sm80_to_sm89INS1_16FlashAttnBwdSm80INS1_25CollectiveMainloopBwdSm80ILi2ELi2EN4cute5tupleIJNS5_1CILi128EEES8_NS7_ILi64EEEEEENS_6half_tEfNS_4arch4Sm80ELb0ELb1ELb1ELb0ELb1ELb0ELb0ELb0ELi2ELi4ELi4ELi4ELb0EEENS1_21CollectiveEpilogueBwdISA_SB_SD_Li256ELb0ELb0ELi2EEENS1_19SingleTileSchedulerILb0ELb0ELb0ELi128EEEEEEEEEvNT_6ParamsE$_ZZN4cute13to_mixed_bitsINS_5tupleIJNS1_IJNS_1CILi4EEENS2_ILi8EEEEEES3_NS2_ILi1EEEEEENS1_IJNS1_IJNS2_ILi128EEENS2_ILi0EEEEEENS2_ILi16EEES9_EEENS1_IJNS1_IJiiEEEiS9_EEEEEDaRKT_RKT0_RKT1_ENKUlRKT_RKT0_RKT1_E_clIS5_SA_SD_EEDaSQ_ST_SW_)
$_ZN7cutlass13device_kernelIN5flash19enable_sm80_to_sm89INS1_16FlashAttnBwdSm80INS1_25CollectiveMainloopBwdSm80ILi2ELi2EN4cute5tupleIJNS5_1CILi128EEES8_NS7_ILi64EEEEEENS_6half_tEfNS_4arch4Sm80ELb0ELb1ELb1ELb0ELb1ELb0ELb0ELb0ELi2ELi4ELi4ELi4ELb0EEENS1_21CollectiveEpilogueBwdISA_SB_SD_Li256ELb0ELb0ELi2EEENS1_19SingleTileSchedulerILb0ELb0ELb0ELi128EEEEEEEEEvNT_6ParamsE$_ZZN4cute13to_mixed_bitsINS_5tupleIJNS1_IJNS_1CILi4EEENS2_ILi8EEEEEES3_NS2_ILi1EEEEEENS1_IJNS1_IJNS2_ILi128EEENS2_ILi0EEEEEENS2_ILi16EEES9_EEENS1_IJNS1_IJiiEEEiS9_EEEEEDaRKT_RKT0_RKT1_ENKUlRKT_RKT0_RKT1_E_clIS5_SA_SD_EEDaSQ_ST_SW_:
[----:B------:R-:W-:Y:S01]  /*a0c0*/  MOV R12, R6 ;  /* 0x00000006000c7202 */ /* 0x000fe20000000f00 */
[----:B------:R-:W-:Y:S02]  /*a0d0*/  IMAD.MOV.U32 R13, RZ, RZ, 0x0 ;  /* 0x00000000ff0d7424 */ /* 0x000fe400078e00ff */
[----:B------:R-:W-:-:S05]  /*a0e0*/  IMAD.SHL.U32 R3, R35, 0x80, RZ ;  /* 0x0000008023037824 */ /* 0x000fca00078e00ff */
[----:B------:R-:W-:Y:S01]  /*a0f0*/  LOP3.LUT R3, R3, 0x180, RZ, 0xc0, !PT ;  /* 0x0000018003037812 */ /* 0x000fe200078ec0ff */
[----:B------:R-:W-:Y:S06]  /*a100*/  RET.REL.NODEC R12 `(_ZN7cutlass13device_kernelIN5flash19enable_sm80_to_sm89INS1_16FlashAttnBwdSm80INS1_25CollectiveMainloopBwdSm80ILi2ELi2EN4cute5tupleIJNS5_1CILi128EEES8_NS7_ILi64EEEEEENS_6half_tEfNS_4arch4Sm80ELb0ELb1ELb1ELb0ELb1ELb0ELb0ELb0ELi2ELi4ELi4ELi4ELb0EEENS1_21CollectiveEpilogueBwdISA_SB_SD_Li256ELb0ELb0ELi2EEENS1_19SingleTileSchedulerILb0ELb0ELb0ELi128EEEEEEEEEvNT_6ParamsE) ;  /* 0xffff5ef00c007950 */ /* 0x000fec0003c3ffff */
        .type           $_ZN7cutlass13device_kernelIN5flash19enable_sm80_to_sm89INS1_16FlashAttnBwdSm80INS1_25CollectiveMainloopBwdSm80ILi2ELi2EN4cute5tupleIJNS5_1CILi128EEES8_NS7_ILi64EEEEEENS_6half_tEfNS_4arch4Sm80ELb0ELb1ELb1ELb0ELb1ELb0ELb0ELb0ELi2ELi4ELi4ELi4ELb0EEENS1_21CollectiveEpilogueBwdISA_SB_SD_Li256ELb0ELb0ELi2EEENS1_19SingleTileSchedulerILb0ELb0ELb0ELi128EEEEEEEEEvNT_6ParamsE$_ZZN4cute14logical_divideINS_5tupleIJNS1_IJNS_1CILi8EEENS2_ILi1EEEEEENS1_IJNS2_ILi2EEEEEEEEENS1_IJNS1_IJS4_NS2_ILi0EEEEEENS1_IJiEEEEEENS1_IJS5_NS_6LayoutIS4_S9_EEEEEEEDaRKNSD_IT_T0_EERKT1_ENKUlRKT_RKT0_E_clINSD_IS7_SB_EESE_EEDaSQ_ST_,@function
        .size           $_ZN7cutlass13device_kernelIN5flash19enable_sm80_to_sm89INS1_16FlashAttnBwdSm80INS1_25CollectiveMainloopBwdSm80ILi2ELi2EN4cute5tupleIJNS5_1CILi128EEES8_NS7_ILi64EEEEEENS_6half_tEfNS_4arch4Sm80ELb0ELb1ELb1ELb0ELb1ELb0ELb0ELb0ELi2ELi4ELi4ELi4ELb0EEENS1_21CollectiveEpilogueBwdISA_SB_SD_Li256ELb0ELb0ELi2EEENS1_19SingleTileSchedulerILb0ELb0ELb0ELi128EEEEEEEEEvNT_6ParamsE$_ZZN4cute14logical_divideINS_5tupleIJNS1_IJNS_1CILi8EEENS2_ILi1EEEEEENS1_IJNS2_ILi2EEEEEEEEENS1_IJNS1_IJS4_NS2_ILi0EEEEEENS1_IJiEEEEEENS1_IJS5_NS_6LayoutIS4_S9_EEEEEEEDaRKNSD_IT_T0_EERKT1_ENKUlRKT_RKT0_E_clINSD_IS7_SB_EESE_EEDaSQ_ST_,($_ZN7cutlass13device_kernelIN5flash19enable_sm80_to_sm89INS1_16FlashAttnBwdSm80INS1_25CollectiveMainloopBwdSm80ILi2ELi2EN4cute5tupleIJNS5_1CILi128EEES8_NS7_ILi64EEEEEENS_6half_tEfNS_4arch4Sm80ELb0ELb1ELb1ELb0ELb1ELb0ELb0ELb0ELi2ELi4ELi4ELi4ELb0EEENS1_21CollectiveEpilogueBwdISA_SB_SD_Li256ELb0ELb0ELi2EEENS1_19SingleTileSchedulerILb0ELb0ELb0ELi128EEEEEEEEEvNT_6ParamsE$_ZZN4cute16flatten_to_tupleINS_5tupleIJNS1_IJiiEEENS_1CILi1024EEEEEEEEDaRKT_ENKUlRKT_E_clIS2_EEDaSB_ - $_ZN7cutlass13device_kernelIN5flash19enable_sm80_to_sm89INS1_16FlashAttnBwdSm80INS1_25CollectiveMainloopBwdSm80ILi2ELi2EN4cute5tupleIJNS5_1CILi128EEES8_NS7_ILi64EEEEEENS_6half_tEfNS_4arch4Sm80ELb0ELb1ELb1ELb0ELb1ELb0ELb0ELb0ELi2ELi4ELi4ELi4ELb0EEENS1_21CollectiveEpilogueBwdISA_SB_SD_Li256ELb0ELb0ELi2EEENS1_19SingleTileSchedulerILb0ELb0ELb0ELi128EEEEEEEEEvNT_6ParamsE$_ZZN4cute14logical_divideINS_5tupleIJNS1_IJNS_1CILi8EEENS2_ILi1EEEEEENS1_IJNS2_ILi2EEEEEEEEENS1_IJNS1_IJS4_NS2_ILi0EEEEEENS1_IJiEEEEEENS1_IJS5_NS_6LayoutIS4_S9_EEEEEEEDaRKNSD_IT_T0_EERKT1_ENKUlRKT_RKT0_E_clINSD_IS7_SB_EESE_EEDaSQ_ST_)
$_ZN7cutlass13device_kernelIN5flash19enable_sm80_to_sm89INS1_16FlashAttnBwdSm80INS1_25CollectiveMainloopBwdSm80ILi2ELi2EN4cute5tupleIJNS5_1CILi128EEES8_NS7_ILi64EEEEEENS_6half_tEfNS_4arch4Sm80ELb0ELb1ELb1ELb0ELb1ELb0ELb0ELb0ELi2ELi4ELi4ELi4ELb0EEENS1_21CollectiveEpilogueBwdISA_SB_SD_Li256ELb0ELb0ELi2EEENS1_19SingleTileSchedulerILb0ELb0ELb0ELi128EEEEEEEEEvNT_6ParamsE$_ZZN4cute14logical_divideINS_5tupleIJNS1_IJNS_1CILi8EEENS2_ILi1EEEEEENS1_IJNS2_ILi2EEEEEEEEENS1_IJNS1_IJS4_NS2_ILi0EEEEEENS1_IJiEEEEEENS1_IJS5_NS_6LayoutIS4_S9_EEEEEEEDaRKNSD_IT_T0_EERKT1_ENKUlRKT_RKT0_E_clINSD_IS7_SB_EESE_EEDaSQ_ST_:
[----:B------:R-:W-:-:S06]  /*a110*/  IADD3 R11, R81, -c[0x0][0x20], RZ ;  /* 0x80000800510b7a10 */ /* 0x000fcc0007ffe0ff */
[----:B------:R-:W5:Y:S01]  /*a120*/  LDL R11, [R11] ;  /* 0x000000000b0b7983 */ /* 0x000f620000100800 */
[----:B------:R-:W-:Y:S01]  /*a130*/  IMAD.MOV.U32 R12, RZ, RZ, R10 ;  /* 0x000000ffff0c7224 */ /* 0x000fe200078e000a */
[----:B------:R-:W-:-:S04]  /*a140*/  MOV R13, 0x0 ;  /* 0x00000000000d7802 */ /* 0x000fc80000000f00 */
[----:B------:R-:W-:Y:S05]  /*a150*/  RET.REL.NODEC R12 `(_ZN7cutlass13device_kernelIN5flash19enable_sm80_to_sm89INS1_16FlashAttnBwdSm80INS1_25CollectiveMainloopBwdSm80ILi2ELi2EN4cute5tupleIJNS5_1CILi128EEES8_NS7_ILi64EEEEEENS_6half_tEfNS_4arch4Sm80ELb0ELb1ELb1ELb0ELb1ELb0ELb0ELb0ELi2ELi4ELi4ELi4ELb0EEENS1_21CollectiveEpilogueBwdISA_SB_SD_Li256ELb0ELb0ELi2EEENS1_19SingleTileSchedulerILb0ELb0ELb0ELi128EEEEEEEEEvNT_6ParamsE) ;  /* 0xffff5ea00c007950 */ /* 0x000fea0003c3ffff */
        .type           $_ZN7cutlass13device_kernelIN5flash19enable_sm80_to_sm89INS1_16FlashAttnBwdSm80INS1_25CollectiveMainloopBwdSm80ILi2ELi2EN4cute5tupleIJNS5_1CILi128EEES8_NS7_ILi64EEEEEENS_6half_tEfNS_4arch4Sm80ELb0ELb1ELb1ELb0ELb1ELb0ELb0ELb0ELi2ELi4ELi4ELi4ELb0EEENS1_21CollectiveEpilogueBwdISA_SB_SD_Li256ELb0ELb0ELi2EEENS1_19SingleTileSchedulerILb0ELb0ELb0ELi128EEEEEEEEEvNT_6ParamsE$_ZZN4cute16flatten_to_tupleINS_5tupleIJNS1_IJiiEEENS_1CILi1024EEEEEEEEDaRKT_ENKUlRKT_E_clIS2_EEDaSB_,@function
        .size           $_ZN7cutlass13device_kernelIN5flash19enable_sm80_to_sm89INS1_16FlashAttnBwdSm80INS1_25CollectiveMainloopBwdSm80ILi2ELi2EN4cute5tupleIJNS5_1CILi128EEES8_NS7_ILi64EEEEEENS_6half_tEfNS_4arch4Sm80ELb0ELb1ELb1ELb0ELb1ELb0ELb0ELb0ELi2ELi4ELi4ELi4ELb0EEENS1_21CollectiveEpilogueBwdISA_SB_SD_Li256ELb0ELb0ELi2EEENS1_19SingleTileSchedulerILb0ELb0ELb0ELi128EEEEEEEEEvNT_6ParamsE$_ZZN4cute16flatten_to_tupleINS_5tupleIJNS1_IJiiEEENS_1CILi1024EEEEEEEEDaRKT_ENKUlRKT_E_clIS2_EEDaSB_,($_ZN7cutlass13device_kernelIN5flash19enable_sm80_to_sm89INS1_16FlashAttnBwdSm80INS1_25CollectiveMainloopBwdSm80ILi2ELi2EN4cute5tupleIJNS5_1CILi128EEES8_NS7_ILi64EEEEEENS_6half_tEfNS_4arch4Sm80ELb0ELb1ELb1ELb0ELb1ELb0ELb0ELb0ELi2ELi4ELi4ELi4ELb0EEENS1_21CollectiveEpilogueBwdISA_SB_SD_Li256ELb0ELb0ELi2EEENS1_19SingleTileSchedulerILb0ELb0ELb0ELi128EEEEEEEEEvNT_6ParamsE$_ZZN4cute16flatten_to_tupleINS_5tupleIJNS_1CILi1024EEENS1_IJiiEEEEEEEEDaRKT_ENKUlRKT_E_clIS4_EEDaSB_ - $_ZN7cutlass13device_kernelIN5flash19enable_sm80_to_sm89INS1_16FlashAttnBwdSm80INS1_25CollectiveMainloopBwdSm80ILi2ELi2EN4cute5tupleIJNS5_1CILi128EEES8_NS7_ILi64EEEEEENS_6half_tEfNS_4arch4Sm80ELb0ELb1ELb1ELb0ELb1ELb0ELb0ELb0ELi2ELi4ELi4ELi4ELb0EEENS1_21CollectiveEpilogueBwdISA_SB_SD_Li256ELb0ELb0ELi2EEENS1_19SingleTileSchedulerILb0ELb0ELb0ELi128EEEEEEEEEvNT_6ParamsE$_ZZN4cute16flatten_to_tupleINS_5tupleIJNS1_IJiiEEENS_1CILi1024EEEEEEEEDaRKT_ENKUlRKT_E_clIS2_EEDaSB_)
$_ZN7cutlass13device_kernelIN5flash19enable_sm80_to_sm89INS1_16FlashAttnBwdSm80INS1_25CollectiveMainloopBwdSm80ILi2ELi2EN4cute5tupleIJNS5_1CILi128EEES8_NS7_ILi64EEEEEENS_6half_tEfNS_4arch4Sm80ELb0ELb1ELb1ELb0ELb1ELb0ELb0ELb0ELi2ELi4ELi4ELi4ELb0EEENS1_21CollectiveEpilogueBwdISA_SB_SD_Li256ELb0ELb0ELi2EEENS1_19SingleTileSchedulerILb0ELb0ELb0ELi128EEEEEEEEEvNT_6ParamsE$_ZZN4cute16flatten_to_tupleINS_5tupleIJNS1_IJiiEEENS_1CILi1024EEEEEEEEDaRKT_ENKUlRKT_E_clIS2_EEDaSB_:
[----:B------:R-:W-:-:S04]  /*a160*/  MOV R3, 0x0 ;  /* 0x0000000000037802 */ /* 0x000fc80000000f00 */
[----:B------:R-:W-:Y:S05]  /*a170*/  RET.REL.NODEC R2 `(_ZN7cutlass13device_kernelIN5flash19enable_sm80_to_sm89INS1_16FlashAttnBwdSm80INS1_25CollectiveMainloopBwdSm80ILi2ELi2EN4cute5tupleIJNS5_1CILi128EEES8_NS7_ILi64EEEEEENS_6half_tEfNS_4arch4Sm80ELb0ELb1ELb1ELb0ELb1ELb0ELb0ELb0ELi2ELi4ELi4ELi4ELb0EEENS1_21CollectiveEpilogueBwdISA_SB_SD_Li256ELb0ELb0ELi2EEENS1_19SingleTileSchedulerILb0ELb0ELb0ELi128EEEEEEEEEvNT_6ParamsE) ;  /* 0xffff5e8002007950 */ /* 0x000fea0003c3ffff */
        .type           $_ZN7cutlass13device_kernelIN5flash19enable_sm80_to_sm89INS1_16FlashAttnBwdSm80INS1_25CollectiveMainloopBwdSm80ILi2ELi2EN4cute5tupleIJNS5_1CILi128EEES8_NS7_ILi64EEEEEENS_6half_tEfNS_4arch4Sm80ELb0ELb1ELb1ELb0ELb1ELb0ELb0ELb0ELi2ELi4ELi4ELi4ELb0EEENS1_21CollectiveEpilogueBwdISA_SB_SD_Li256ELb0ELb0ELi2EEENS1_19SingleTileSchedulerILb0ELb0ELb0ELi128EEEEEEEEEvNT_6ParamsE$_ZZN4cute16flatten_to_tupleINS_5tupleIJNS_1CILi1024EEENS1_IJiiEEEEEEEEDaRKT_ENKUlRKT_E_clIS4_EEDaSB_,@function
        .size           $_ZN7cutlass13device_kernelIN5flash19enable_sm80_to_sm89INS1_16FlashAttnBwdSm80INS1_25CollectiveMainloopBwdSm80ILi2ELi2EN4cute5tupleIJNS5_1CILi128EEES8_NS7_ILi64EEEEEENS_6half_tEfNS_4arch4Sm80ELb0ELb1ELb1ELb0ELb1ELb0ELb0ELb0ELi2ELi4ELi4ELi4ELb0EEENS1_21CollectiveEpilogueBwdISA_SB_SD_Li256ELb0ELb0ELi2EEENS1_19SingleTileSchedulerILb0ELb0ELb0ELi128EEEEEEEEEvNT_6ParamsE$_ZZN4cute16flatten_to_tupleINS_5tupleIJNS_1CILi1024EEENS1_IJiiEEEEEEEEDaRKT_ENKUlRKT_E_clIS4_EEDaSB_,($_ZN7cutlass13device_kernelIN5flash19enable_sm80_to_sm89INS1_16FlashAttnBwdSm80INS1_25CollectiveMainloopBwdSm80ILi2ELi2EN4cute5tupleIJNS5_1CILi128EEES8_NS7_ILi64EEEEEENS_6half_tEfNS_4arch4Sm80ELb0ELb1ELb1ELb0ELb1ELb0ELb0ELb0ELi2ELi4ELi4ELi4ELb0EEENS1_21CollectiveEpilogueBwdISA_SB_SD_Li256ELb0ELb0ELi2EEENS1_19SingleTileSchedulerILb0ELb0ELb0ELi128EEEEEEEEEvNT_6ParamsE$_ZZN4cute16flatten_to_tupleINS_5tupleIJNS_1CILi4096EEENS1_IJNS1_IJiiEEENS2_ILi8192EEEEEEEEEEEDaRKT_ENKUlRKT_E_clIS6_EEDaSD_ - $_ZN7cutlass13device_kernelIN5flash19enable_sm80_to_sm89INS1_16FlashAttnBwdSm80INS1_25CollectiveMainloopBwdSm80ILi2ELi2EN4cute5tupleIJNS5_1CILi128EEES8_NS7_ILi64EEEEEENS_6half_tEfNS_4arch4Sm80ELb0ELb1ELb1ELb0ELb1ELb0ELb0ELb0ELi2ELi4ELi4ELi4ELb0EEENS1_21CollectiveEpilogueBwdISA_SB_SD_Li256ELb0ELb0ELi2EEENS1_19SingleTileSchedulerILb0ELb0ELb0ELi128EEEEEEEEEvNT_6ParamsE$_ZZN4cute16flatten_to_tupleINS_5tupleIJNS_1CILi1024EEENS1_IJiiEEEEEEEEDaRKT_ENKUlRKT_E_clIS4_EEDaSB_)
$_ZN7cutlass13device_kernelIN5flash19enable_sm80_to_sm89INS1_16FlashAttnBwdSm80INS1_25CollectiveMainloopBwdSm80ILi2ELi2EN4cute5tupleIJNS5_1CILi128EEES8_NS7_ILi64EEEEEENS_6half_tEfNS_4arch4Sm80ELb0ELb1ELb1ELb0ELb1ELb0ELb0ELb0ELi2ELi4ELi4ELi4ELb0EEENS1_21CollectiveEpilogueBwdISA_SB_SD_Li256ELb0ELb0ELi2EEENS1_19SingleTileSchedulerILb0ELb0ELb0ELi128EEEEEEEEEvNT_6ParamsE$_ZZN4cute16flatten_to_tupleINS_5tupleIJNS_1CILi1024EEENS1_IJiiEEEEEEEEDaRKT_ENKUlRKT_E_clIS4_EEDaSB_:
[----:B------:R-:W-:-:S04]  /*a180*/  MOV R3, 0x0 ;  /* 0x0000000000037802 */ /* 0x000fc80000000f00 */
[----:B------:R-:W-:Y:S05]  /*a190*/  RET.REL.NODEC R2 `(_ZN7cutlass13device_kernelIN5flash19enable_sm80_to_sm89INS1_16FlashAttnBwdSm80INS1_25CollectiveMainloopBwdSm80ILi2ELi2EN4cute5tupleIJNS5_1CILi128EEES8_NS7_ILi64EEEEEENS_6half_tEfNS_4arch4Sm80ELb0ELb1ELb1ELb0ELb1ELb0ELb0ELb0ELi2ELi4ELi4ELi4ELb0EEENS1_21CollectiveEpilogueBwdISA_SB_SD_Li256ELb0ELb0ELi2EEENS1_19SingleTileSchedulerILb0ELb0ELb0ELi128EEEEEEEEEvNT_6ParamsE) ;  /* 0xffff5e6002007950 */ /* 0x000fea0003c3ffff */
        .type           $_ZN7cutlass13device_kernelIN5flash19enable_sm80_to_sm89INS1_16FlashAttnBwdSm80INS1_25CollectiveMainloopBwdSm80ILi2ELi2EN4cute5tupleIJNS5_1CILi128EEES8_NS7_ILi64EEEEEENS_6half_tEfNS_4arch4Sm80ELb0ELb1ELb1ELb0ELb1ELb0ELb0ELb0ELi2ELi4ELi4ELi4ELb0EEENS1_21CollectiveEpilogueBwdISA_SB_SD_Li256ELb0ELb0ELi2EEENS1_19SingleTileSchedulerILb0ELb0ELb0ELi128EEEEEEEEEvNT_6ParamsE$_ZZN4cute16flatten_to_tupleINS_5tupleIJNS_1CILi4096EEENS1_IJNS1_IJiiEEENS2_ILi8192EEEEEEEEEEEDaRKT_ENKUlRKT_E_clIS6_EEDaSD_,@function
        .size           $_ZN7cutlass13device_kernelIN5flash19enable_sm80_to_sm89INS1_16FlashAttnBwdSm80INS1_25CollectiveMainloopBwdSm80ILi2ELi2EN4cute5tupleIJNS5_1CILi128EEES8_NS7_ILi64EEEEEENS_6half_tEfNS_4arch4Sm80ELb0ELb1ELb1ELb0ELb1ELb0ELb0ELb0ELi2ELi4ELi4ELi4ELb0EEENS1_21CollectiveEpilogueBwdISA_SB_SD_Li256ELb0ELb0ELi2EEENS1_19SingleTileSchedulerILb0ELb0ELb0ELi128EEEEEEEEEvNT_6ParamsE$_ZZN4cute16flatten_to_tupleINS_5tupleIJNS_1CILi4096EEENS1_IJNS1_IJiiEEENS2_ILi8192EEEEEEEEEEEDaRKT_ENKUlRKT_E_clIS6_EEDaSD_,($_ZN7cutlass13device_kernelIN5flash19enable_sm80_to_sm89INS1_16FlashAttnBwdSm80INS1_25CollectiveMainloopBwdSm80ILi2ELi2EN4cute5tupleIJNS5_1CILi128EEES8_NS7_ILi64EEEEEENS_6half_tEfNS_4arch4Sm80ELb0ELb1ELb1ELb0ELb1ELb0ELb0ELb0ELi2ELi4ELi4ELi4ELb0EEENS1_21CollectiveEpilogueBwdISA_SB_SD_Li256ELb0ELb0ELi2EEENS1_19SingleTileSchedulerILb0ELb0ELb0ELi128EEEEEEEEEvNT_6ParamsE$_ZZN4cute16flatten_to_tupleINS_5tupleIJNS_1CILi4096EEENS1_IJiiEEEEEEEEDaRKT_ENKUlRKT_E_clIS4_EEDaSB_ - $_ZN7cutlass13device_kernelIN5flash19enable_sm80_to_sm89INS1_16FlashAttnBwdSm80INS1_25CollectiveMainloopBwdSm80ILi2ELi2EN4cute5tupleIJNS5_1CILi128EEES8_NS7_ILi64EEEEEENS_6half_tEfNS_4arch4Sm80ELb0ELb1ELb1ELb0ELb1ELb0ELb0ELb0ELi2ELi4ELi4ELi4ELb0EEENS1_21CollectiveEpilogueBwdISA_SB_SD_Li256ELb0ELb0ELi2EEENS1_19SingleTileSchedulerILb0ELb0ELb0ELi128EEEEEEEEEvNT_6ParamsE$_ZZN4cute16flatten_to_tupleINS_5tupleIJNS_1CILi4096EEENS1_IJNS1_IJiiEEENS2_ILi8192EEEEEEEEEEEDaRKT_ENKUlRKT_E_clIS6_EEDaSD_)
$_ZN7cutlass13device_kernelIN5flash19enable_sm80_to_sm89INS1_16FlashAttnBwdSm80INS1_25CollectiveMainloopBwdSm80ILi2ELi2EN4cute5tupleIJNS5_1CILi128EEES8_NS7_ILi64EEEEEENS_6half_tEfNS_4arch4Sm80ELb0ELb1ELb1ELb0ELb1ELb0ELb0ELb0ELi2ELi4ELi4ELi4ELb0EEENS1_21CollectiveEpilogueBwdISA_SB_SD_Li256ELb0ELb0ELi2EEENS1_19SingleTileSchedulerILb0ELb0ELb0ELi128EEEEEEEEEvNT_6ParamsE$_ZZN4cute16flatten_to_tupleINS_5tupleIJNS_1CILi4096EEENS1_IJNS1_IJiiEEENS2_ILi8192EEEEEEEEEEEDaRKT_ENKUlRKT_E_clIS6_EEDaSD_:
[----:B------:R-:W-:-:S04]  /*a1a0*/  MOV R5, 0x0 ;  /* 0x0000000000057802 */ /* 0x000fc80000000f00 */
[----:B------:R-:W-:Y:S05]  /*a1b0*/  RET.REL.NODEC R4 `(_ZN7cutlass13device_kernelIN5flash19enable_sm80_to_sm89INS1_16FlashAttnBwdSm80INS1_25CollectiveMainloopBwdSm80ILi2ELi2EN4cute5tupleIJNS5_1CILi128EEES8_NS7_ILi64EEEEEENS_6half_tEfNS_4arch4Sm80ELb0ELb1ELb1ELb0ELb1ELb0ELb0ELb0ELi2ELi4ELi4ELi4ELb0EEENS1_21CollectiveEpilogueBwdISA_SB_SD_Li256ELb0ELb0ELi2EEENS1_19SingleTileSchedulerILb0ELb0ELb0ELi128EEEEEEEEEvNT_6ParamsE) ;  /* 0xffff5e4004007950 */ /* 0x000fea0003c3ffff */
        .type           $_ZN7cutlass13device_kernelIN5flash19enable_sm80_to_sm89INS1_16FlashAttnBwdSm80INS1_25CollectiveMainloopBwdSm80ILi2ELi2EN4cute5tupleIJNS5_1CILi128EEES8_NS7_ILi64EEEEEENS_6half_tEfNS_4arch4Sm80ELb0ELb1ELb1ELb0ELb1ELb0ELb0ELb0ELi2ELi4ELi4ELi4ELb0EEENS1_21CollectiveEpilogueBwdISA_SB_SD_Li256ELb0ELb0ELi2EEENS1_19SingleTileSchedulerILb0ELb0ELb0ELi128EEEEEEEEEvNT_6ParamsE$_ZZN4cute16flatten_to_tupleINS_5tupleIJNS_1CILi4096EEENS1_IJiiEEEEEEEEDaRKT_ENKUlRKT_E_clIS4_EEDaSB_,@function
        .size           $_ZN7cutlass13device_kernelIN5flash19enable_sm80_to_sm89INS1_16FlashAttnBwdSm80INS1_25CollectiveMainloopBwdSm80ILi2ELi2EN4cute5tupleIJNS5_1CILi128EEES8_NS7_ILi64EEEEEENS_6half_tEfNS_4arch4Sm80ELb0ELb1ELb1ELb0ELb1ELb0ELb0ELb0ELi2ELi4ELi4ELi4ELb0EEENS1_21CollectiveEpilogueBwdISA_SB_SD_Li256ELb0ELb0ELi2EEENS1_19SingleTileSchedulerILb0ELb0ELb0ELi128EEEEEEEEEvNT_6ParamsE$_ZZN4cute16flatten_to_tupleINS_5tupleIJNS_1CILi4096EEENS1_IJiiEEEEEEEEDaRKT_ENKUlRKT_E_clIS4_EEDaSB_,($_ZN7cutlass13device_kernelIN5flash19enable_sm80_to_sm89INS1_16FlashAttnBwdSm80INS1_25CollectiveMainloopBwdSm80ILi2ELi2EN4cute5tupleIJNS5_1CILi128EEES8_NS7_ILi64EEEEEENS_6half_tEfNS_4arch4Sm80ELb0ELb1ELb1ELb0ELb1ELb0ELb0ELb0ELi2ELi4ELi4ELi4ELb0EEENS1_21CollectiveEpilogueBwdISA_SB_SD_Li256ELb0ELb0ELi2EEENS1_19SingleTileSchedulerILb0ELb0ELb0ELi128EEEEEEEEEvNT_6ParamsE$_ZZN4cute4diceINS_5tupleIJNS1_IJiNS1_IJiNS_1CILi0EEEEEEEEENS1_IJNS_10UnderscoreENS1_IJS6_S6_EEEEEEEEES9_EEDaRKT_RKT0_ENKUlRKT_RKT0_E_clIS5_S5_EEDaSI_SL_ - $_ZN7cutlass13device_kernelIN5flash19enable_sm80_to_sm89INS1_16FlashAttnBwdSm80INS1_25CollectiveMainloopBwdSm80ILi2ELi2EN4cute5tupleIJNS5_1CILi128EEES8_NS7_ILi64EEEEEENS_6half_tEfNS_4arch4Sm80ELb0ELb1ELb1ELb0ELb1ELb0ELb0ELb0ELi2ELi4ELi4ELi4ELb0EEENS1_21CollectiveEpilogueBwdISA_SB_SD_Li256ELb0ELb0ELi2EEENS1_19SingleTileSchedulerILb0ELb0ELb0ELi128EEEEEEEEEvNT_6ParamsE$_ZZN4cute16flatten_to_tupleINS_5tupleIJNS_1CILi4096EEENS1_IJiiEEEEEEEEDaRKT_ENKUlRKT_E_clIS4_EEDaSB_)
$_ZN7cutlass13device_kernelIN5flash19enable_sm80_to_sm89INS1_16FlashAttnBwdSm80INS1_25CollectiveMainloopBwdSm80ILi2ELi2EN4cute5tupleIJNS5_1CILi128EEES8_NS7_ILi64EEEEEENS_6half_tEfNS_4arch4Sm80ELb0ELb1ELb1ELb0ELb1ELb0ELb0ELb0ELi2ELi4ELi4ELi4ELb0EEENS1_21CollectiveEpilogueBwdISA_SB_SD_Li256ELb0ELb0ELi2EEENS1_19SingleTileSchedulerILb0ELb0ELb0ELi128EEEEEEEEEvNT_6ParamsE$_ZZN4cute16flatten_to_tupleINS_5tupleIJNS_1CILi4096EEENS1_IJiiEEEEEEEEDaRKT_ENKUlRKT_E_clIS4_EEDaSB_:
[----:B------:R-:W-:-:S04]  /*a1c0*/  MOV R3, 0x0 ;  /* 0x0000000000037802 */ /* 0x000fc80000000f00 */
[----:B------:R-:W-:Y:S05]  /*a1d0*/  RET.REL.NODEC R2 `(_ZN7cutlass13device_kernelIN5flash19enable_sm80_to_sm89INS1_16FlashAttnBwdSm80INS1_25CollectiveMainloopBwdSm80ILi2ELi2EN4cute5tupleIJNS5_1CILi128EEES8_NS7_ILi64EEEEEENS_6half_tEfNS_4arch4Sm80ELb0ELb1ELb1ELb0ELb1ELb0ELb0ELb0ELi2ELi4ELi4ELi4ELb0EEENS1_21CollectiveEpilogueBwdISA_SB_SD_Li256ELb0ELb0ELi2EEENS1_19SingleTileSchedulerILb0ELb0ELb0ELi128EEEEEEEEEvNT_6ParamsE) ;  /* 0xffff5e2002007950 */ /* 0x000fea0003c3ffff */
        .type           $_ZN7cutlass13device_kernelIN5flash19enable_sm80_to_sm89INS1_16FlashAttnBwdSm80INS1_25CollectiveMainloopBwdSm80ILi2ELi2EN4cute5tupleIJNS5_1CILi128EEES8_NS7_ILi64EEEEEENS_6half_tEfNS_4arch4Sm80ELb0ELb1ELb1ELb0ELb1ELb0ELb0ELb0ELi2ELi4ELi4ELi4ELb0EEENS1_21CollectiveEpilogueBwdISA_SB_SD_Li256ELb0ELb0ELi2EEENS1_19SingleTileSchedulerILb0ELb0ELb0ELi128EEEEEEEEEvNT_6ParamsE$_ZZN4cute4diceINS_5tupleIJNS1_IJiNS1_IJiNS_1CILi0EEEEEEEEENS1_IJNS_10UnderscoreENS1_IJS6_S6_EEEEEEEEES9_EEDaRKT_RKT0_ENKUlRKT_RKT0_E_clIS5_S5_EEDaSI_SL_,@function
        .size           $_ZN7cutlass13device_kernelIN5flash19enable_sm80_to_sm89INS1_16FlashAttnBwdSm80INS1_25CollectiveMainloopBwdSm80ILi2ELi2EN4cute5tupleIJNS5_1CILi128EEES8_NS7_ILi64EEEEEENS_6half_tEfNS_4arch4Sm80ELb0ELb1ELb1ELb0ELb1ELb0ELb0ELb0ELi2ELi4ELi4ELi4ELb0EEENS1_21CollectiveEpilogueBwdISA_SB_SD_Li256ELb0ELb0ELi2EEENS1_19SingleTileSchedulerILb0ELb0ELb0ELi128EEEEEEEEEvNT_6ParamsE$_ZZN4cute4diceINS_5tupleIJNS1_IJiNS1_IJiNS_1CILi0EEEEEEEEENS1_IJNS_10UnderscoreENS1_IJS6_S6_EEEEEEEEES9_EEDaRKT_RKT0_ENKUlRKT_RKT0_E_clIS5_S5_EEDaSI_SL_,($_ZN7cutlass13device_kernelIN5flash19enable_sm80_to_sm89INS1_16FlashAttnBwdSm80INS1_25CollectiveMainloopBwdSm80ILi2ELi2EN4cute5tupleIJNS5_1CILi128EEES8_NS7_ILi64EEEEEENS_6half_tEfNS_4arch4Sm80ELb0ELb1ELb1ELb0ELb1ELb0ELb0ELb0ELi2ELi4ELi4ELi4ELb0EEENS1_21CollectiveEpilogueBwdISA_SB_SD_Li256ELb0ELb0ELi2EEENS1_19SingleTileSchedulerILb0ELb0ELb0ELi128EEEEEEEEEvNT_6ParamsE$_ZZN4cute4takeILi1ELi2ENS_5tupleIJNS1_IJNS_1CILi1EEENS2_ILi0EEEEEEiEEEEEDaRKT1_ENKUlDpRKT_E_clIJiEEEDaSD_ - $_ZN7cutlass13device_kernelIN5flash19enable_sm80_to_sm89INS1_16FlashAttnBwdSm80INS1_25CollectiveMainloopBwdSm80ILi2ELi2EN4cute5tupleIJNS5_1CILi128EEES8_NS7_ILi64EEEEEENS_6half_tEfNS_4arch4Sm80ELb0ELb1ELb1ELb0ELb1ELb0ELb0ELb0ELi2ELi4ELi4ELi4ELb0EEENS1_21CollectiveEpilogueBwdISA_SB_SD_Li256ELb0ELb0ELi2EEENS1_19SingleTileSchedulerILb0ELb0ELb0ELi128EEEEEEEEEvNT_6ParamsE$_ZZN4cute4diceINS_5tupleIJNS1_IJiNS1_IJiNS_1CILi0EEEEEEEEENS1_IJNS_10UnderscoreENS1_IJS6_S6_EEEEEEEEES9_EEDaRKT_RKT0_ENKUlRKT_RKT0_E_clIS5_S5_EEDaSI_SL_)
$_ZN7cutlass13device_kernelIN5flash19enable_sm80_to_sm89INS1_16FlashAttnBwdSm80INS1_25CollectiveMainloopBwdSm80ILi2ELi2EN4cute5tupleIJNS5_1CILi128EEES8_NS7_ILi64EEEEEENS_6half_tEfNS_4arch4Sm80ELb0ELb1ELb1ELb0ELb1ELb0ELb0ELb0ELi2ELi4ELi4ELi4ELb0EEENS1_21CollectiveEpilogueBwdISA_SB_SD_Li256ELb0ELb0ELi2EEENS1_19SingleTileSchedulerILb0ELb0ELb0ELi128EEEEEEEEEvNT_6ParamsE$_ZZN4cute4diceINS_5tupleIJNS1_IJiNS1_IJiNS_1CILi0EEEEEEEEENS1_IJNS_10UnderscoreENS1_IJS6_S6_EEEEEEEEES9_EEDaRKT_RKT0_ENKUlRKT_RKT0_E_clIS5_S5_EEDaSI_SL_:
[----:B------:R-:W-:-:S05]  /*a1e0*/  IADD3 R7, R2, -c[0x0][0x20], RZ ;  /* 0x8000080002077a10 */ /* 0x000fca0007ffe0ff */
[----:B------:R1:W5:Y:S04]  /*a1f0*/  LDL R3, [R7+0x4] ;  /* 0x0000040007037983 */ /* 0x0003680000100800 */
[----:B------:R1:W5:Y:S01]  /*a200*/  LDL R2, [R7] ;  /* 0x0000000007027983 */ /* 0x0003620000100800 */
[----:B------:R-:W-:Y:S01]  /*a210*/  IMAD.MOV.U32 R34, RZ, RZ, R6 ;  /* 0x000000ffff227224 */ /* 0x000fe200078e0006 */
[----:B------:R-:W-:-:S04]  /*a220*/  MOV R35, 0x0 ;  /* 0x0000000000237802 */ /* 0x000fc80000000f00 */
[----:B------:R-:W-:Y:S05]  /*a230*/  RET.REL.NODEC R34 `(_ZN7cutlass13device_kernelIN5flash19enable_sm80_to_sm89INS1_16FlashAttnBwdSm80INS1_25CollectiveMainloopBwdSm80ILi2ELi2EN4cute5tupleIJNS5_1CILi128EEES8_NS7_ILi64EEEEEENS_6half_tEfNS_4arch4Sm80ELb0ELb1ELb1ELb0ELb1ELb0ELb0ELb0ELi2ELi4ELi4ELi4ELb0EEENS1_21CollectiveEpilogueBwdISA_SB_SD_Li256ELb0ELb0ELi2EEENS1_19SingleTileSchedulerILb0ELb0ELb0ELi128EEEEEEEEEvNT_6ParamsE) ;  /* 0xffff5dc022007950 */ /* 0x000fea0003c3ffff */
        .type           $_ZN7cutlass13device_kernelIN5flash19enable_sm80_to_sm89INS1_16FlashAttnBwdSm80INS1_25CollectiveMainloopBwdSm80ILi2ELi2EN4cute5tupleIJNS5_1CILi128EEES8_NS7_ILi64EEEEEENS_6half_tEfNS_4arch4Sm80ELb0ELb1ELb1ELb0ELb1ELb0ELb0ELb0ELi2ELi4ELi4ELi4ELb0EEENS1_21CollectiveEpilogueBwdISA_SB_SD_Li256ELb0ELb0ELi2EEENS1_19SingleTileSchedulerILb0ELb0ELb0ELi128EEEEEEEEEvNT_6ParamsE$_ZZN4cute4takeILi1ELi2ENS_5tupleIJNS1_IJNS_1CILi1EEENS2_ILi0EEEEEEiEEEEEDaRKT1_ENKUlDpRKT_E_clIJiEEEDaSD_,@function
        .size           $_ZN7cutlass13device_kernelIN5flash19enable_sm80_to_sm89INS1_16FlashAttnBwdSm80INS1_25CollectiveMainloopBwdSm80ILi2ELi2EN4cute5tupleIJNS5_1CILi128EEES8_NS7_ILi64EEEEEENS_6half_tEfNS_4arch4Sm80ELb0ELb1ELb1ELb0ELb1ELb0ELb0ELb0ELi2ELi4ELi4ELi4ELb0EEENS1_21CollectiveEpilogueBwdISA_SB_SD_Li256ELb0ELb0ELi2EEENS1_19SingleTileSchedulerILb0ELb0ELb0ELi128EEEEEEEEEvNT_6ParamsE$_ZZN4cute4takeILi1ELi2ENS_5tupleIJNS1_IJNS_1CILi1EEENS2_ILi0EEEEEEiEEEEEDaRKT1_ENKUlDpRKT_E_clIJiEEEDaSD_,($_ZN7cutlass13device_kernelIN5flash19enable_sm80_to_sm89INS1_16FlashAttnBwdSm80INS1_25CollectiveMainloopBwdSm80ILi2ELi2EN4cute5tupleIJNS5_1CILi128EEES8_NS7_ILi64EEEEEENS_6half_tEfNS_4arch4Sm80ELb0ELb1ELb1ELb0ELb1ELb0ELb0ELb0ELi2ELi4ELi4ELi4ELb0EEENS1_21CollectiveEpilogueBwdISA_SB_SD_Li256ELb0ELb0ELi2EEENS1_19SingleTileSchedulerILb0ELb0ELb0ELi128EEEEEEEEEvNT_6ParamsE$_ZZN4cute4takeILi1ELi3ENS_5tupleIJNS1_IJNS_1CILi1EEENS2_ILi512EEEiEEENS2_ILi4096EEENS1_IJNS1_IJiiEEENS2_ILi8192EEEEEEEEEEEDaRKT1_ENKUlDpRKT_E_clIJS6_S9_EEEDaSH_ - $_ZN7cutlass13device_kernelIN5flash19enable_sm80_to_sm89INS1_16FlashAttnBwdSm80INS1_25CollectiveMainloopBwdSm80ILi2ELi2EN4cute5tupleIJNS5_1CILi128EEES8_NS7_ILi64EEEEEENS_6half_tEfNS_4arch4Sm80ELb0ELb1ELb1ELb0ELb1ELb0ELb0ELb0ELi2ELi4ELi4ELi4ELb0EEENS1_21CollectiveEpilogueBwdISA_SB_SD_Li256ELb0ELb0ELi2EEENS1_19SingleTileSchedulerILb0ELb0ELb0ELi128EEEEEEEEEvNT_6ParamsE$_ZZN4cute4takeILi1ELi2ENS_5tupleIJNS1_IJNS_1CILi1EEENS2_ILi0EEEEEEiEEEEEDaRKT1_ENKUlDpRKT_E_clIJiEEEDaSD_)
$_ZN7cutlass13device_kernelIN5flash19enable_sm80_to_sm89INS1_16FlashAttnBwdSm80INS1_25CollectiveMainloopBwdSm80ILi2ELi2EN4cute5tupleIJNS5_1CILi128EEES8_NS7_ILi64EEEEEENS_6half_tEfNS_4arch4Sm80ELb0ELb1ELb1ELb0ELb1ELb0ELb0ELb0ELi2ELi4ELi4ELi4ELb0EEENS1_21CollectiveEpilogueBwdISA_SB_SD_Li256ELb0ELb0ELi2EEENS1_19SingleTileSchedulerILb0ELb0ELb0ELi128EEEEEEEEEvNT_6ParamsE$_ZZN4cute4takeILi1ELi2ENS_5tupleIJNS1_IJNS_1CILi1EEENS2_ILi0EEEEEEiEEEEEDaRKT1_ENKUlDpRKT_E_clIJiEEEDaSD_:
[----:B------:R-:W-:Y:S02]  /*a240*/  MOV R38, R36 ;  /* 0x0000002400267202 */ /* 0x000fe40000000f00 */
[----:B------:R-:W-:-:S04]  /*a250*/  MOV R39, 0x0 ;  /* 0x0000000000277802 */ /* 0x000fc80000000f00 */
[----:B------:R-:W-:Y:S05]  /*a260*/  RET.REL.NODEC R38 `(_ZN7cutlass13device_kernelIN5flash19enable_sm80_to_sm89INS1_16FlashAttnBwdSm80INS1_25CollectiveMainloopBwdSm80ILi2ELi2EN4cute5tupleIJNS5_1CILi128EEES8_NS7_ILi64EEEEEENS_6half_tEfNS_4arch4Sm80ELb0ELb1ELb1ELb0ELb1ELb0ELb0ELb0ELi2ELi4ELi4ELi4ELb0EEENS1_21CollectiveEpilogueBwdISA_SB_SD_Li256ELb0ELb0ELi2EEENS1_19SingleTileSchedulerILb0ELb0ELb0ELi128EEEEEEEEEvNT_6ParamsE) ;  /* 0xffff5d9026007950 */ /* 0x000fea0003c3ffff */
        .type           $_ZN7cutlass13device_kernelIN5flash19enable_sm80_to_sm89INS1_16FlashAttnBwdSm80INS1_25CollectiveMainloopBwdSm80ILi2ELi2EN4cute5tupleIJNS5_1CILi128EEES8_NS7_ILi64EEEEEENS_6half_tEfNS_4arch4Sm80ELb0ELb1ELb1ELb0ELb1ELb0ELb0ELb0ELi2ELi4ELi4ELi4ELb0EEENS1_21CollectiveEpilogueBwdISA_SB_SD_Li256ELb0ELb0ELi2EEENS1_19SingleTileSchedulerILb0ELb0ELb0ELi128EEEEEEEEEvNT_6ParamsE$_ZZN4cute4takeILi1ELi3ENS_5tupleIJNS1_IJNS_1CILi1EEENS2_ILi512EEEiEEENS2_ILi4096EEENS1_IJNS1_IJiiEEENS2_ILi8192EEEEEEEEEEEDaRKT1_ENKUlDpRKT_E_clIJS6_S9_EEEDaSH_,@function
        .size           $_ZN7cutlass13device_kernelIN5flash19enable_sm80_to_sm89INS1_16FlashAttnBwdSm80INS1_25CollectiveMainloopBwdSm80ILi2ELi2EN4cute5tupleIJNS5_1CILi128EEES8_NS7_ILi64EEEEEENS_6half_tEfNS_4arch4Sm80ELb0ELb1ELb1ELb0ELb1ELb0ELb0ELb0ELi2ELi4ELi4ELi4ELb0EEENS1_21CollectiveEpilogueBwdISA_SB_SD_Li256ELb0ELb0ELi2EEENS1_19SingleTileSchedulerILb0ELb0ELb0ELi128EEEEEEEEEvNT_6ParamsE$_ZZN4cute4takeILi1ELi3ENS_5tupleIJNS1_IJNS_1CILi1EEENS2_ILi512EEEiEEENS2_ILi4096EEENS1_IJNS1_IJiiEEENS2_ILi8192EEEEEEEEEEEDaRKT1_ENKUlDpRKT_E_clIJS6_S9_EEEDaSH_,($_ZN7cutlass13device_kernelIN5flash19enable_sm80_to_sm89INS1_16FlashAttnBwdSm80INS1_25CollectiveMainloopBwdSm80ILi2ELi2EN4cute5tupleIJNS5_1CILi128EEES8_NS7_ILi64EEEEEENS_6half_tEfNS_4arch4Sm80ELb0ELb1ELb1ELb0ELb1ELb0ELb0ELb0ELi2ELi4ELi4ELi4ELb0EEENS1_21CollectiveEpilogueBwdISA_SB_SD_Li256ELb0ELb0ELi2EEENS1_19SingleTileSchedulerILb0ELb0ELb0ELi128EEEEEEEEEvNT_6ParamsE$_ZZN4cute4takeILi1ELi3ENS_5tupleIJNS1_IJNS_1CILi1EEENS2_ILi512EEEiEEENS2_ILi4096EEENS1_IJiiEEEEEEEEDaRKT1_ENKUlDpRKT_E_clIJS6_S7_EEEDaSF_ - $_ZN7cutlass13device_kernelIN5flash19enable_sm80_to_sm89INS1_16FlashAttnBwdSm80INS1_25CollectiveMainloopBwdSm80ILi2ELi2EN4cute5tupleIJNS5_1CILi128EEES8_NS7_ILi64EEEEEENS_6half_tEfNS_4arch4Sm80ELb0ELb1ELb1ELb0ELb1ELb0ELb0ELb0ELi2ELi4ELi4ELi4ELb0EEENS1_21CollectiveEpilogueBwdISA_SB_SD_Li256ELb0ELb0ELi2EEENS1_19SingleTileSchedulerILb0ELb0ELb0ELi128EEEEEEEEEvNT_6ParamsE$_ZZN4cute4takeILi1ELi3ENS_5tupleIJNS1_IJNS_1CILi1EEENS2_ILi512EEEiEEENS2_ILi4096EEENS1_IJNS1_IJiiEEENS2_ILi8192EEEEEEEEEEEDaRKT1_ENKUlDpRKT_E_clIJS6_S9_EEEDaSH_)
$_ZN7cutlass13device_kernelIN5flash19enable_sm80_to_sm89INS1_16FlashAttnBwdSm80INS1_25CollectiveMainloopBwdSm80ILi2ELi2EN4cute5tupleIJNS5_1CILi128EEES8_NS7_ILi64EEEEEENS_6half_tEfNS_4arch4Sm80ELb0ELb1ELb1ELb0ELb1ELb0ELb0ELb0ELi2ELi4ELi4ELi4ELb0EEENS1_21CollectiveEpilogueBwdISA_SB_SD_Li256ELb0ELb0ELi2EEENS1_19SingleTileSchedulerILb0ELb0ELb0ELi128EEEEEEEEEvNT_6ParamsE$_ZZN4cute4takeILi1ELi3ENS_5tupleIJNS1_IJNS_1CILi1EEENS2_ILi512EEEiEEENS2_ILi4096EEENS1_IJNS1_IJiiEEENS2_ILi8192EEEEEEEEEEEDaRKT1_ENKUlDpRKT_E_clIJS6_S9_EEEDaSH_:
[----:B------:R-:W-:-:S04]  /*a270*/  MOV R5, 0x0 ;  /* 0x0000000000057802 */ /* 0x000fc80000000f00 */
[----:B------:R-:W-:Y:S05]  /*a280*/  RET.REL.NODEC R4 `(_ZN7cutlass13device_kernelIN5flash19enable_sm80_to_sm89INS1_16FlashAttnBwdSm80INS1_25CollectiveMainloopBwdSm80ILi2ELi2EN4cute5tupleIJNS5_1CILi128EEES8_NS7_ILi64EEEEEENS_6half_tEfNS_4arch4Sm80ELb0ELb1ELb1ELb0ELb1ELb0ELb0ELb0ELi2ELi4ELi4ELi4ELb0EEENS1_21CollectiveEpilogueBwdISA_SB_SD_Li256ELb0ELb0ELi2EEENS1_19SingleTileSchedulerILb0ELb0ELb0ELi128EEEEEEEEEvNT_6ParamsE) ;  /* 0xffff5d7004007950 */ /* 0x000fea0003c3ffff */
        .type           $_ZN7cutlass13device_kernelIN5flash19enable_sm80_to_sm89INS1_16FlashAttnBwdSm80INS1_25CollectiveMainloopBwdSm80ILi2ELi2EN4cute5tupleIJNS5_1CILi128EEES8_NS7_ILi64EEEEEENS_6half_tEfNS_4arch4Sm80ELb0ELb1ELb1ELb0ELb1ELb0ELb0ELb0ELi2ELi4ELi4ELi4ELb0EEENS1_21CollectiveEpilogueBwdISA_SB_SD_Li256ELb0ELb0ELi2EEENS1_19SingleTileSchedulerILb0ELb0ELb0ELi128EEEEEEEEEvNT_6ParamsE$_ZZN4cute4takeILi1ELi3ENS_5tupleIJNS1_IJNS_1CILi1EEENS2_ILi512EEEiEEENS2_ILi4096EEENS1_IJiiEEEEEEEEDaRKT1_ENKUlDpRKT_E_clIJS6_S7_EEEDaSF_,@function
        .size           $_ZN7cutlass13device_kernelIN5flash19enable_sm80_to_sm89INS1_16FlashAttnBwdSm80INS1_25CollectiveMainloopBwdSm80ILi2ELi2EN4cute5tupleIJNS5_1CILi128EEES8_NS7_ILi64EEEEEENS_6half_tEfNS_4arch4Sm80ELb0ELb1ELb1ELb0ELb1ELb0ELb0ELb0ELi2ELi4ELi4ELi4ELb0EEENS1_21CollectiveEpilogueBwdISA_SB_SD_Li256ELb0ELb0ELi2EEENS1_19SingleTileSchedulerILb0ELb0ELb0ELi128EEEEEEEEEvNT_6ParamsE$_ZZN4cute4takeILi1ELi3ENS_5tupleIJNS1_IJNS_1CILi1EEENS2_ILi512EEEiEEENS2_ILi4096EEENS1_IJiiEEEEEEEEDaRKT1_ENKUlDpRKT_E_clIJS6_S7_EEEDaSF_,($_ZN7cutlass13device_kernelIN5flash19enable_sm80_to_sm89INS1_16FlashAttnBwdSm80INS1_25CollectiveMainloopBwdSm80ILi2ELi2EN4cute5tupleIJNS5_1CILi128EEES8_NS7_ILi64EEEEEENS_6half_tEfNS_4arch4Sm80ELb0ELb1ELb1ELb0ELb1ELb0ELb0ELb0ELi2ELi4ELi4ELi4ELb0EEENS1_21CollectiveEpilogueBwdISA_SB_SD_Li256ELb0ELb0ELi2EEENS1_19SingleTileSchedulerILb0ELb0ELb0ELi128EEEEEEEEEvNT_6ParamsE$_ZZN4cute4takeILi1ELi3ENS_5tupleIJNS1_IJNS_1CILi1EEEiEEENS2_ILi1024EEENS1_IJiiEEEEEEEEDaRKT1_ENKUlDpRKT_E_clIJS5_S6_EEEDaSE_ - $_ZN7cutlass13device_kernelIN5flash19enable_sm80_to_sm89INS1_16FlashAttnBwdSm80INS1_25CollectiveMainloopBwdSm80ILi2ELi2EN4cute5tupleIJNS5_1CILi128EEES8_NS7_ILi64EEEEEENS_6half_tEfNS_4arch4Sm80ELb0ELb1ELb1ELb0ELb1ELb0ELb0ELb0ELi2ELi4ELi4ELi4ELb0EEENS1_21CollectiveEpilogueBwdISA_SB_SD_Li256ELb0ELb0ELi2EEENS1_19SingleTileSchedulerILb0ELb0ELb0ELi128EEEEEEEEEvNT_6ParamsE$_ZZN4cute4takeILi1ELi3ENS_5tupleIJNS1_IJNS_1CILi1EEENS2_ILi512EEEiEEENS2_ILi4096EEENS1_IJiiEEEEEEEEDaRKT1_ENKUlDpRKT_E_clIJS6_S7_EEEDaSF_)
$_ZN7cutlass13device_kernelIN5flash19enable_sm80_to_sm89INS1_16FlashAttnBwdSm80INS1_25CollectiveMainloopBwdSm80ILi2ELi2EN4cute5tupleIJNS5_1CILi128EEES8_NS7_ILi64EEEEEENS_6half_tEfNS_4arch4Sm80ELb0ELb1ELb1ELb0ELb1ELb0ELb0ELb0ELi2ELi4ELi4ELi4ELb0EEENS1_21CollectiveEpilogueBwdISA_SB_SD_Li256ELb0ELb0ELi2EEENS1_19SingleTileSchedulerILb0ELb0ELb0ELi128EEEEEEEEEvNT_6ParamsE$_ZZN4cute4takeILi1ELi3ENS_5tupleIJNS1_IJNS_1CILi1EEENS2_ILi512EEEiEEENS2_ILi4096EEENS1_IJiiEEEEEEEEDaRKT1_ENKUlDpRKT_E_clIJS6_S7_EEEDaSF_:
[----:B------:R-:W-:-:S04]  /*a290*/  MOV R3, 0x0 ;  /* 0x0000000000037802 */ /* 0x000fc80000000f00 */
[----:B------:R-:W-:Y:S05]  /*a2a0*/  RET.REL.NODEC R2 `(_ZN7cutlass13device_kernelIN5flash19enable_sm80_to_sm89INS1_16FlashAttnBwdSm80INS1_25CollectiveMainloopBwdSm80ILi2ELi2EN4cute5tupleIJNS5_1CILi128EEES8_NS7_ILi64EEEEEENS_6half_tEfNS_4arch4Sm80ELb0ELb1ELb1ELb0ELb1ELb0ELb0ELb0ELi2ELi4ELi4ELi4ELb0EEENS1_21CollectiveEpilogueBwdISA_SB_SD_Li256ELb0ELb0ELi2EEENS1_19SingleTileSchedulerILb0ELb0ELb0ELi128EEEEEEEEEvNT_6ParamsE) ;  /* 0xffff5d5002007950 */ /* 0x000fea0003c3ffff */
        .type           $_ZN7cutlass13device_kernelIN5flash19enable_sm80_to_sm89INS1_16FlashAttnBwdSm80INS1_25CollectiveMainloopBwdSm80ILi2ELi2EN4cute5tupleIJNS5_1CILi128EEES8_NS7_ILi64EEEEEENS_6half_tEfNS_4arch4Sm80ELb0ELb1ELb1ELb0ELb1ELb0ELb0ELb0ELi2ELi4ELi4ELi4ELb0EEENS1_21CollectiveEpilogueBwdISA_SB_SD_Li256ELb0ELb0ELi2EEENS1_19SingleTileSchedulerILb0ELb0ELb0ELi128EEEEEEEEEvNT_6ParamsE$_ZZN4cute4takeILi1ELi3ENS_5tupleIJNS1_IJNS_1CILi1EEEiEEENS2_ILi1024EEENS1_IJiiEEEEEEEEDaRKT1_ENKUlDpRKT_E_clIJS5_S6_EEEDaSE_,@function
        .size           $_ZN7cutlass13device_kernelIN5flash19enable_sm80_to_sm89INS1_16FlashAttnBwdSm80INS1_25CollectiveMainloopBwdSm80ILi2ELi2EN4cute5tupleIJNS5_1CILi128EEES8_NS7_ILi64EEEEEENS_6half_tEfNS_4arch4Sm80ELb0ELb1ELb1ELb0ELb1ELb0ELb0ELb0ELi2ELi4ELi4ELi4ELb0EEENS1_21CollectiveEpilogueBwdISA_SB_SD_Li256ELb0ELb0ELi2EEENS1_19SingleTileSchedulerILb0ELb0ELb0ELi128EEEEEEEEEvNT_6ParamsE$_ZZN4cute4takeILi1ELi3ENS_5tupleIJNS1_IJNS_1CILi1EEEiEEENS2_ILi1024EEENS1_IJiiEEEEEEEEDaRKT1_ENKUlDpRKT_E_clIJS5_S6_EEEDaSE_,($_ZN7cutlass13device_kernelIN5flash19enable_sm80_to_sm89INS1_16FlashAttnBwdSm80INS1_25CollectiveMainloopBwdSm80ILi2ELi2EN4cute5tupleIJNS5_1CILi128EEES8_NS7_ILi64EEEEEENS_6half_tEfNS_4arch4Sm80ELb0ELb1ELb1ELb0ELb1ELb0ELb0ELb0ELi2ELi4ELi4ELi4ELb0EEENS1_21CollectiveEpilogueBwdISA_SB_SD_Li256ELb0ELb0ELi2EEENS1_19SingleTileSchedulerILb0ELb0ELb0ELi128EEEEEEEEEvNT_6ParamsE$_ZZN4cute4takeILi1ELi3ENS_5tupleIJNS1_IJiNS_1CILi512EEEEEENS1_IJiiEEENS2_ILi1024EEEEEEEEDaRKT1_ENKUlDpRKT_E_clIJS5_S6_EEEDaSE_ - $_ZN7cutlass13device_kernelIN5flash19enable_sm80_to_sm89INS1_16FlashAttnBwdSm80INS1_25CollectiveMainloopBwdSm80ILi2ELi2EN4cute5tupleIJNS5_1CILi128EEES8_NS7_ILi64EEEEEENS_6half_tEfNS_4arch4Sm80ELb0ELb1ELb1ELb0ELb1ELb0ELb0ELb0ELi2ELi4ELi4ELi4ELb0EEENS1_21CollectiveEpilogueBwdISA_SB_SD_Li256ELb0ELb0ELi2EEENS1_19SingleTileSchedulerILb0ELb0ELb0ELi128EEEEEEEEEvNT_6ParamsE$_ZZN4cute4takeILi1ELi3ENS_5tupleIJNS1_IJNS_1CILi1EEEiEEENS2_ILi1024EEENS1_IJiiEEEEEEEEDaRKT1_ENKUlDpRKT_E_clIJS5_S6_EEEDaSE_)
$_ZN7cutlass13device_kernelIN5flash19enable_sm80_to_sm89INS1_16FlashAttnBwdSm80INS1_25CollectiveMainloopBwdSm80ILi2ELi2EN4cute5tupleIJNS5_1CILi128EEES8_NS7_ILi64EEEEEENS_6half_tEfNS_4arch4Sm80ELb0ELb1ELb1ELb0ELb1ELb0ELb0ELb0ELi2ELi4ELi4ELi4ELb0EEENS1_21CollectiveEpilogueBwdISA_SB_SD_Li256ELb0ELb0ELi2EEENS1_19SingleTileSchedulerILb0ELb0ELb0ELi128EEEEEEEEEvNT_6ParamsE$_ZZN4cute4takeILi1ELi3ENS_5tupleIJNS1_IJNS_1CILi1EEEiEEENS2_ILi1024EEENS1_IJiiEEEEEEEEDaRKT1_ENKUlDpRKT_E_clIJS5_S6_EEEDaSE_:
[----:B------:R-:W-:-:S04]  /*a2b0*/  MOV R3, 0x0 ;  /* 0x0000000000037802 */ /* 0x000fc80000000f00 */
[----:B------:R-:W-:Y:S05]  /*a2c0*/  RET.REL.NODEC R2 `(_ZN7cutlass13device_kernelIN5flash19enable_sm80_to_sm89INS1_16FlashAttnBwdSm80INS1_25CollectiveMainloopBwdSm80ILi2ELi2EN4cute5tupleIJNS5_1CILi128EEES8_NS7_ILi64EEEEEENS_6half_tEfNS_4arch4Sm80ELb0ELb1ELb1ELb0ELb1ELb0ELb0ELb0ELi2ELi4ELi4ELi4ELb0EEENS1_21CollectiveEpilogueBwdISA_SB_SD_Li256ELb0ELb0ELi2EEENS1_19SingleTileSchedulerILb0ELb0ELb0ELi128EEEEEEEEEvNT_6ParamsE) ;  /* 0xffff5d3002007950 */ /* 0x000fea0003c3ffff */
        .type           $_ZN7cutlass13device_kernelIN5flash19enable_sm80_to_sm89INS1_16FlashAttnBwdSm80INS1_25CollectiveMainloopBwdSm80ILi2ELi2EN4cute5tupleIJNS5_1CILi128EEES8_NS7_ILi64EEEEEENS_6half_tEfNS_4arch4Sm80ELb0ELb1ELb1ELb0ELb1ELb0ELb0ELb0ELi2ELi4ELi4ELi4ELb0EEENS1_21CollectiveEpilogueBwdISA_SB_SD_Li256ELb0ELb0ELi2EEENS1_19SingleTileSchedulerILb0ELb0ELb0ELi128EEEEEEEEEvNT_6ParamsE$_ZZN4cute4takeILi1ELi3ENS_5tupleIJNS1_IJiNS_1CILi512EEEEEENS1_IJiiEEENS2_ILi1024EEEEEEEEDaRKT1_ENKUlDpRKT_E_clIJS5_S6_EEEDaSE_,@function
        .size           $_ZN7cutlass13device_kernelIN5flash19enable_sm80_to_sm89INS1_16FlashAttnBwdSm80INS1_25CollectiveMainloopBwdSm80ILi2ELi2EN4cute5tupleIJNS5_1CILi128EEES8_NS7_ILi64EEEEEENS_6half_tEfNS_4arch4Sm80ELb0ELb1ELb1ELb0ELb1ELb0ELb0ELb0ELi2ELi4ELi4ELi4ELb0EEENS1_21CollectiveEpilogueBwdISA_SB_SD_Li256ELb0ELb0ELi2EEENS1_19SingleTileSchedulerILb0ELb0ELb0ELi128EEEEEEEEEvNT_6ParamsE$_ZZN4cute4takeILi1ELi3ENS_5tupleIJNS1_IJiNS_1CILi512EEEEEENS1_IJiiEEENS2_ILi1024EEEEEEEEDaRKT1_ENKUlDpRKT_E_clIJS5_S6_EEEDaSE_,($_ZN7cutlass13device_kernelIN5flash19enable_sm80_to_sm89INS1_16FlashAttnBwdSm80INS1_25CollectiveMainloopBwdSm80ILi2ELi2EN4cute5tupleIJNS5_1CILi128EEES8_NS7_ILi64EEEEEENS_6half_tEfNS_4arch4Sm80ELb0ELb1ELb1ELb0ELb1ELb0ELb0ELb0ELi2ELi4ELi4ELi4ELb0EEENS1_21CollectiveEpilogueBwdISA_SB_SD_Li256ELb0ELb0ELi2EEENS1_19SingleTileSchedulerILb0ELb0ELb0ELi128EEEEEEEEEvNT_6ParamsE$_ZZN4cute5sliceINS_5tupleIJNS1_IJNS_10UnderscoreENS_1CILi0EEEEEENS1_IJS4_S2_EEEEEENS1_IJNS1_IJNS1_IJNS3_ILi1EEES4_EEES4_EEENS1_IJNS1_IJS4_S4_EEEiEEEEEEEEDaRKT_RKT0_ENKUlRKT_RKT0_E_clIS6_SC_EEDaSM_SP_ - $_ZN7cutlass13device_kernelIN5flash19enable_sm80_to_sm89INS1_16FlashAttnBwdSm80INS1_25CollectiveMainloopBwdSm80ILi2ELi2EN4cute5tupleIJNS5_1CILi128EEES8_NS7_ILi64EEEEEENS_6half_tEfNS_4arch4Sm80ELb0ELb1ELb1ELb0ELb1ELb0ELb0ELb0ELi2ELi4ELi4ELi4ELb0EEENS1_21CollectiveEpilogueBwdISA_SB_SD_Li256ELb0ELb0ELi2EEENS1_19SingleTileSchedulerILb0ELb0ELb0ELi128EEEEEEEEEvNT_6ParamsE$_ZZN4cute4takeILi1ELi3ENS_5tupleIJNS1_IJiNS_1CILi512EEEEEENS1_IJiiEEENS2_ILi1024EEEEEEEEDaRKT1_ENKUlDpRKT_E_clIJS5_S6_EEEDaSE_)
$_ZN7cutlass13device_kernelIN5flash19enable_sm80_to_sm89INS1_16FlashAttnBwdSm80INS1_25CollectiveMainloopBwdSm80ILi2ELi2EN4cute5tupleIJNS5_1CILi128EEES8_NS7_ILi64EEEEEENS_6half_tEfNS_4arch4Sm80ELb0ELb1ELb1ELb0ELb1ELb0ELb0ELb0ELi2ELi4ELi4ELi4ELb0EEENS1_21CollectiveEpilogueBwdISA_SB_SD_Li256ELb0ELb0ELi2EEENS1_19SingleTileSchedulerILb0ELb0ELb0ELi128EEEEEEEEEvNT_6ParamsE$_ZZN4cute4takeILi1ELi3ENS_5tupleIJNS1_IJiNS_1CILi512EEEEEENS1_IJiiEEENS2_ILi1024EEEEEEEEDaRKT1_ENKUlDpRKT_E_clIJS5_S6_EEEDaSE_:
[----:B------:R-:W-:-:S04]  /*a2d0*/  MOV R3, 0x0 ;  /* 0x0000000000037802 */ /* 0x000fc80000000f00 */
[----:B------:R-:W-:Y:S05]  /*a2e0*/  RET.REL.NODEC R2 `(_ZN7cutlass13device_kernelIN5flash19enable_sm80_to_sm89INS1_16FlashAttnBwdSm80INS1_25CollectiveMainloopBwdSm80ILi2ELi2EN4cute5tupleIJNS5_1CILi128EEES8_NS7_ILi64EEEEEENS_6half_tEfNS_4arch4Sm80ELb0ELb1ELb1ELb0ELb1ELb0ELb0ELb0ELi2ELi4ELi4ELi4ELb0EEENS1_21CollectiveEpilogueBwdISA_SB_SD_Li256ELb0ELb0ELi2EEENS1_19SingleTileSchedulerILb0ELb0ELb0ELi128EEEEEEEEEvNT_6ParamsE) ;  /* 0xffff5d1002007950 */ /* 0x000fea0003c3ffff */
        .type           $_ZN7cutlass13device_kernelIN5flash19enable_sm80_to_sm89INS1_16FlashAttnBwdSm80INS1_25CollectiveMainloopBwdSm80ILi2ELi2EN4cute5tupleIJNS5_1CILi128EEES8_NS7_ILi64EEEEEENS_6half_tEfNS_4arch4Sm80ELb0ELb1ELb1ELb0ELb1ELb0ELb0ELb0ELi2ELi4ELi4ELi4ELb0EEENS1_21CollectiveEpilogueBwdISA_SB_SD_Li256ELb0ELb0ELi2EEENS1_19SingleTileSchedulerILb0ELb0ELb0ELi128EEEEEEEEEvNT_6ParamsE$_ZZN4cute5sliceINS_5tupleIJNS1_IJNS_10UnderscoreENS_1CILi0EEEEEENS1_IJS4_S2_EEEEEENS1_IJNS1_IJNS1_IJNS3_ILi1EEES4_EEES4_EEENS1_IJNS1_IJS4_S4_EEEiEEEEEEEEDaRKT_RKT0_ENKUlRKT_RKT0_E_clIS6_SC_EEDaSM_SP_,@function
        .size           $_ZN7cutlass13device_kernelIN5flash19enable_sm80_to_sm89INS1_16FlashAttnBwdSm80INS1_25CollectiveMainloopBwdSm80ILi2ELi2EN4cute5tupleIJNS5_1CILi128EEES8_NS7_ILi64EEEEEENS_6half_tEfNS_4arch4Sm80ELb0ELb1ELb1ELb0ELb1ELb0ELb0ELb0ELi2ELi4ELi4ELi4ELb0EEENS1_21CollectiveEpilogueBwdISA_SB_SD_Li256ELb0ELb0ELi2EEENS1_19SingleTileSchedulerILb0ELb0ELb0ELi128EEEEEEEEEvNT_6ParamsE$_ZZN4cute5sliceINS_5tupleIJNS1_IJNS_10UnderscoreENS_1CILi0EEEEEENS1_IJS4_S2_EEEEEENS1_IJNS1_IJNS1_IJNS3_ILi1EEES4_EEES4_EEENS1_IJNS1_IJS4_S4_EEEiEEEEEEEEDaRKT_RKT0_ENKUlRKT_RKT0_E_clIS6_SC_EEDaSM_SP_,($_ZN7cutlass13device_kernelIN5flash19enable_sm80_to_sm89INS1_16FlashAttnBwdSm80INS1_25CollectiveMainloopBwdSm80ILi2ELi2EN4cute5tupleIJNS5_1CILi128EEES8_NS7_ILi64EEEEEENS_6half_tEfNS_4arch4Sm80ELb0ELb1ELb1ELb0ELb1ELb0ELb0ELb0ELi2ELi4ELi4ELi4ELb0EEENS1_21CollectiveEpilogueBwdISA_SB_SD_Li256ELb0ELb0ELi2EEENS1_19SingleTileSchedulerILb0ELb0ELb0ELi128EEEEEEEEEvNT_6ParamsE$_ZZN4cute5sliceINS_5tupleIJNS_10UnderscoreES2_NS_1CILi0EEEEEENS1_IJNS1_IJNS3_ILi1EEES4_EEEiNS3_ILi1024EEEEEEEEDaRKT_RKT0_ENKUlRKT_RKT0_E_clIS2_iEEDaSI_SL_ - $_ZN7cutlass13device_kernelIN5flash19enable_sm80_to_sm89INS1_16FlashAttnBwdSm80INS1_25CollectiveMainloopBwdSm80ILi2ELi2EN4cute5tupleIJNS5_1CILi128EEES8_NS7_ILi64EEEEEENS_6half_tEfNS_4arch4Sm80ELb0ELb1ELb1ELb0ELb1ELb0ELb0ELb0ELi2ELi4ELi4ELi4ELb0EEENS1_21CollectiveEpilogueBwdISA_SB_SD_Li256ELb0ELb0ELi2EEENS1_19SingleTileSchedulerILb0ELb0ELb0ELi128EEEEEEEEEvNT_6ParamsE$_ZZN4cute5sliceINS_5tupleIJNS1_IJNS_10UnderscoreENS_1CILi0EEEEEENS1_IJS4_S2_EEEEEENS1_IJNS1_IJNS1_IJNS3_ILi1EEES4_EEES4_EEENS1_IJNS1_IJS4_S4_EEEiEEEEEEEEDaRKT_RKT0_ENKUlRKT_RKT0_E_clIS6_SC_EEDaSM_SP_)
$_ZN7cutlass13device_kernelIN5flash19enable_sm80_to_sm89INS1_16FlashAttnBwdSm80INS1_25CollectiveMainloopBwdSm80ILi2ELi2EN4cute5tupleIJNS5_1CILi128EEES8_NS7_ILi64EEEEEENS_6half_tEfNS_4arch4Sm80ELb0ELb1ELb1ELb0ELb1ELb0ELb0ELb0ELi2ELi4ELi4ELi4ELb0EEENS1_21CollectiveEpilogueBwdISA_SB_SD_Li256ELb0ELb0ELi2EEENS1_19SingleTileSchedulerILb0ELb0ELb0ELi128EEEEEEEEEvNT_6ParamsE$_ZZN4cute5sliceINS_5tupleIJNS1_IJNS_10UnderscoreENS_1CILi0EEEEEENS1_IJS4_S2_EEEEEENS1_IJNS1_IJNS1_IJNS3_ILi1EEES4_EEES4_EEENS1_IJNS1_IJS4_S4_EEEiEEEEEEEEDaRKT_RKT0_ENKUlRKT_RKT0_E_clIS6_SC_EEDaSM_SP_:
[----:B------:R-:W-:Y:S02]  /*a2f0*/  MOV R12, R2 ;  /* 0x00000002000c7202 */ /* 0x000fe40000000f00 */
[----:B------:R-:W-:-:S04]  /*a300*/  MOV R13, 0x0 ;  /* 0x00000000000d7802 */ /* 0x000fc80000000f00 */
[----:B------:R-:W-:Y:S05]  /*a310*/  RET.REL.NODEC R12 `(_ZN7cutlass13device_kernelIN5flash19enable_sm80_to_sm89INS1_16FlashAttnBwdSm80INS1_25CollectiveMainloopBwdSm80ILi2ELi2EN4cute5tupleIJNS5_1CILi128EEES8_NS7_ILi64EEEEEENS_6half_tEfNS_4arch4Sm80ELb0ELb1ELb1ELb0ELb1ELb0ELb0ELb0ELi2ELi4ELi4ELi4ELb0EEENS1_21CollectiveEpilogueBwdISA_SB_SD_Li256ELb0ELb0ELi2EEENS1_19SingleTileSchedulerILb0ELb0ELb0ELi128EEEEEEEEEvNT_6ParamsE) ;  /* 0xffff5ce00c007950 */ /* 0x000fea0003c3ffff */
        .type           $_ZN7cutlass13device_kernelIN5flash19enable_sm80_to_sm89INS1_16FlashAttnBwdSm80INS1_25CollectiveMainloopBwdSm80ILi2ELi2EN4cute5tupleIJNS5_1CILi128EEES8_NS7_ILi64EEEEEENS_6half_tEfNS_4arch4Sm80ELb0ELb1ELb1ELb0ELb1ELb0ELb0ELb0ELi2ELi4ELi4ELi4ELb0EEENS1_21CollectiveEpilogueBwdISA_SB_SD_Li256ELb0ELb0ELi2EEENS1_19SingleTileSchedulerILb0ELb0ELb0ELi128EEEEEEEEEvNT_6ParamsE$_ZZN4cute5sliceINS_5tupleIJNS_10UnderscoreES2_NS_1CILi0EEEEEENS1_IJNS1_IJNS3_ILi1EEES4_EEEiNS3_ILi1024EEEEEEEEDaRKT_RKT0_ENKUlRKT_RKT0_E_clIS2_iEEDaSI_SL_,@function
        .size           $_ZN7cutlass13device_kernelIN5flash19enable_sm80_to_sm89INS1_16FlashAttnBwdSm80INS1_25CollectiveMainloopBwdSm80ILi2ELi2EN4cute5tupleIJNS5_1CILi128EEES8_NS7_ILi64EEEEEENS_6half_tEfNS_4arch4Sm80ELb0ELb1ELb1ELb0ELb1ELb0ELb0ELb0ELi2ELi4ELi4ELi4ELb0EEENS1_21CollectiveEpilogueBwdISA_SB_SD_Li256ELb0ELb0ELi2EEENS1_19SingleTileSchedulerILb0ELb0ELb0ELi128EEEEEEEEEvNT_6ParamsE$_ZZN4cute5sliceINS_5tupleIJNS_10UnderscoreES2_NS_1CILi0EEEEEENS1_IJNS1_IJNS3_ILi1EEES4_EEEiNS3_ILi1024EEEEEEEEDaRKT_RKT0_ENKUlRKT_RKT0_E_clIS2_iEEDaSI_SL_,($_ZN7cutlass13device_kernelIN5flash19enable_sm80_to_sm89INS1_16FlashAttnBwdSm80INS1_25CollectiveMainloopBwdSm80ILi2ELi2EN4cute5tupleIJNS5_1CILi128EEES8_NS7_ILi64EEEEEENS_6half_tEfNS_4arch4Sm80ELb0ELb1ELb1ELb0ELb1ELb0ELb0ELb0ELi2ELi4ELi4ELi4ELb0EEENS1_21CollectiveEpilogueBwdISA_SB_SD_Li256ELb0ELb0ELi2EEENS1_19SingleTileSchedulerILb0ELb0ELb0ELi128EEEEEEEEEvNT_6ParamsE$_ZZN4cute5sliceINS_5tupleIJNS_10UnderscoreES2_S2_iEEENS1_IJNS1_IJNS_1CILi1EEENS4_ILi0EEEEEENS4_ILi4096EEENS1_IJiiEEENS1_IJS6_NS4_ILi8192EEEEEEEEEEEDaRKT_RKT0_ENKUlRKT_RKT0_E_clIS2_S9_EEDaSL_SO_ - $_ZN7cutlass13device_kernelIN5flash19enable_sm80_to_sm89INS1_16FlashAttnBwdSm80INS1_25CollectiveMainloopBwdSm80ILi2ELi2EN4cute5tupleIJNS5_1CILi128EEES8_NS7_ILi64EEEEEENS_6half_tEfNS_4arch4Sm80ELb0ELb1ELb1ELb0ELb1ELb0ELb0ELb0ELi2ELi4ELi4ELi4ELb0EEENS1_21CollectiveEpilogueBwdISA_SB_SD_Li256ELb0ELb0ELi2EEENS1_19SingleTileSchedulerILb0ELb0ELb0ELi128EEEEEEEEEvNT_6ParamsE$_ZZN4cute5sliceINS_5tupleIJNS_10UnderscoreES2_NS_1CILi0EEEEEENS1_IJNS1_IJNS3_ILi1EEES4_EEEiNS3_ILi1024EEEEEEEEDaRKT_RKT0_ENKUlRKT_RKT0_E_clIS2_iEEDaSI_SL_)
$_ZN7cutlass13device_kernelIN5flash19enable_sm80_to_sm89INS1_16FlashAttnBwdSm80INS1_25CollectiveMainloopBwdSm80ILi2ELi2EN4cute5tupleIJNS5_1CILi128EEES8_NS7_ILi64EEEEEENS_6half_tEfNS_4arch4Sm80ELb0ELb1ELb1ELb0ELb1ELb0ELb0ELb0ELi2ELi4ELi4ELi4ELb0EEENS1_21CollectiveEpilogueBwdISA_SB_SD_Li256ELb0ELb0ELi2EEENS1_19SingleTileSchedulerILb0ELb0ELb0ELi128EEEEEEEEEvNT_6ParamsE$_ZZN4cute5sliceINS_5tupleIJNS_10UnderscoreES2_NS_1CILi0EEEEEENS1_IJNS1_IJNS3_ILi1EEES4_EEEiNS3_ILi1024EEEEEEEEDaRKT_RKT0_ENKUlRKT_RKT0_E_clIS2_iEEDaSI_SL_:
[----:B------:R-:W-:Y:S02]  /*a320*/  MOV R10, R2 ;  /* 0x00000002000a7202 */ /* 0x000fe40000000f00 */
[----:B------:R-:W-:-:S04]  /*a330*/  MOV R11, 0x0 ;  /* 0x00000000000b7802 */ /* 0x000fc80000000f00 */
[----:B------:R-:W-:Y:S05]  /*a340*/  RET.REL.NODEC R10 `(_ZN7cutlass13device_kernelIN5flash19enable_sm80_to_sm89INS1_16FlashAttnBwdSm80INS1_25CollectiveMainloopBwdSm80ILi2ELi2EN4cute5tupleIJNS5_1CILi128EEES8_NS7_ILi64EEEEEENS_6half_tEfNS_4arch4Sm80ELb0ELb1ELb1ELb0ELb1ELb0ELb0ELb0ELi2ELi4ELi4ELi4ELb0EEENS1_21CollectiveEpilogueBwdISA_SB_SD_Li256ELb0ELb0ELi2EEENS1_19SingleTileSchedulerILb0ELb0ELb0ELi128EEEEEEEEEvNT_6ParamsE) ;  /* 0xffff5cb00a007950 */ /* 0x000fea0003c3ffff */
        .type           $_ZN7cutlass13device_kernelIN5flash19enable_sm80_to_sm89INS1_16FlashAttnBwdSm80INS1_25CollectiveMainloopBwdSm80ILi2ELi2EN4cute5tupleIJNS5_1CILi128EEES8_NS7_ILi64EEEEEENS_6half_tEfNS_4arch4Sm80ELb0ELb1ELb1ELb0ELb1ELb0ELb0ELb0ELi2ELi4ELi4ELi4ELb0EEENS1_21CollectiveEpilogueBwdISA_SB_SD_Li256ELb0ELb0ELi2EEENS1_19SingleTileSchedulerILb0ELb0ELb0ELi128EEEEEEEEEvNT_6ParamsE$_ZZN4cute5sliceINS_5tupleIJNS_10UnderscoreES2_S2_iEEENS1_IJNS1_IJNS_1CILi1EEENS4_ILi0EEEEEENS4_ILi4096EEENS1_IJiiEEENS1_IJS6_NS4_ILi8192EEEEEEEEEEEDaRKT_RKT0_ENKUlRKT_RKT0_E_clIS2_S9_EEDaSL_SO_,@function
        .size           $_ZN7cutlass13device_kernelIN5flash19enable_sm80_to_sm89INS1_16FlashAttnBwdSm80INS1_25CollectiveMainloopBwdSm80ILi2ELi2EN4cute5tupleIJNS5_1CILi128EEES8_NS7_ILi64EEEEEENS_6half_tEfNS_4arch4Sm80ELb0ELb1ELb1ELb0ELb1ELb0ELb0ELb0ELi2ELi4ELi4ELi4ELb0EEENS1_21CollectiveEpilogueBwdISA_SB_SD_Li256ELb0ELb0ELi2EEENS1_19SingleTileSchedulerILb0ELb0ELb0ELi128EEEEEEEEEvNT_6ParamsE$_ZZN4cute5sliceINS_5tupleIJNS_10UnderscoreES2_S2_iEEENS1_IJNS1_IJNS_1CILi1EEENS4_ILi0EEEEEENS4_ILi4096EEENS1_IJiiEEENS1_IJS6_NS4_ILi8192EEEEEEEEEEEDaRKT_RKT0_ENKUlRKT_RKT0_E_clIS2_S9_EEDaSL_SO_,($_ZN7cutlass13device_kernelIN5flash19enable_sm80_to_sm89INS1_16FlashAttnBwdSm80INS1_25CollectiveMainloopBwdSm80ILi2ELi2EN4cute5tupleIJNS5_1CILi128EEES8_NS7_ILi64EEEEEENS_6half_tEfNS_4arch4Sm80ELb0ELb1ELb1ELb0ELb1ELb0ELb0ELb0ELi2ELi4ELi4ELi4ELb0EEENS1_21CollectiveEpilogueBwdISA_SB_SD_Li256ELb0ELb0ELi2EEENS1_19SingleTileSchedulerILb0ELb0ELb0ELi128EEEEEEEEEvNT_6ParamsE$_ZZN4cute5sliceINS_5tupleIJNS_10UnderscoreES2_S2_iEEENS1_IJNS1_IJNS_1CILi1EEENS4_ILi0EEEEEEiNS4_ILi1024EEENS4_ILi8192EEEEEEEEDaRKT_RKT0_ENKUlRKT_RKT0_E_clIS2_iEEDaSJ_SM_ - $_ZN7cutlass13device_kernelIN5flash19enable_sm80_to_sm89INS1_16FlashAttnBwdSm80INS1_25CollectiveMainloopBwdSm80ILi2ELi2EN4cute5tupleIJNS5_1CILi128EEES8_NS7_ILi64EEEEEENS_6half_tEfNS_4arch4Sm80ELb0ELb1ELb1ELb0ELb1ELb0ELb0ELb0ELi2ELi4ELi4ELi4ELb0EEENS1_21CollectiveEpilogueBwdISA_SB_SD_Li256ELb0ELb0ELi2EEENS1_19SingleTileSchedulerILb0ELb0ELb0ELi128EEEEEEEEEvNT_6ParamsE$_ZZN4cute5sliceINS_5tupleIJNS_10UnderscoreES2_S2_iEEENS1_IJNS1_IJNS_1CILi1EEENS4_ILi0EEEEEENS4_ILi4096EEENS1_IJiiEEENS1_IJS6_NS4_ILi8192EEEEEEEEEEEDaRKT_RKT0_ENKUlRKT_RKT0_E_clIS2_S9_EEDaSL_SO_)
$_ZN7cutlass13device_kernelIN5flash19enable_sm80_to_sm89INS1_16FlashAttnBwdSm80INS1_25CollectiveMainloopBwdSm80ILi2ELi2EN4cute5tupleIJNS5_1CILi128EEES8_NS7_ILi64EEEEEENS_6half_tEfNS_4arch4Sm80ELb0ELb1ELb1ELb0ELb1ELb0ELb0ELb0ELi2ELi4ELi4ELi4ELb0EEENS1_21CollectiveEpilogueBwdISA_SB_SD_Li256ELb0ELb0ELi2EEENS1_19SingleTileSchedulerILb0ELb0ELb0ELi128EEEEEEEEEvNT_6ParamsE$_ZZN4cute5sliceINS_5tupleIJNS_10UnderscoreES2_S2_iEEENS1_IJNS1_IJNS_1CILi1EEENS4_ILi0EEEEEENS4_ILi4096EEENS1_IJiiEEENS1_IJS6_NS4_ILi8192EEEEEEEEEEEDaRKT_RKT0_ENKUlRKT_RKT0_E_clIS2_S9_EEDaSL_SO_:
[----:B------:R-:W-:-:S04]  /*a350*/  MOV R5, 0x0 ;  /* 0x0000000000057802 */ /* 0x000fc80000000f00 */
[----:B------:R-:W-:Y:S05]  /*a360*/  RET.REL.NODEC R4 `(_ZN7cutlass13device_kernelIN5flash19enable_sm80_to_sm89INS1_16FlashAttnBwdSm80INS1_25CollectiveMainloopBwdSm80ILi2ELi2EN4cute5tupleIJNS5_1CILi128EEES8_NS7_ILi64EEEEEENS_6half_tEfNS_4arch4Sm80ELb0ELb1ELb1ELb0ELb1ELb0ELb0ELb0ELi2ELi4ELi4ELi4ELb0EEENS1_21CollectiveEpilogueBwdISA_SB_SD_Li256ELb0ELb0ELi2EEENS1_19SingleTileSchedulerILb0ELb0ELb0ELi128EEEEEEEEEvNT_6ParamsE) ;  /* 0xffff5c9004007950 */ /* 0x000fea0003c3ffff */
        .type           $_ZN7cutlass13device_kernelIN5flash19enable_sm80_to_sm89INS1_16FlashAttnBwdSm80INS1_25CollectiveMainloopBwdSm80ILi2ELi2EN4cute5tupleIJNS5_1CILi128EEES8_NS7_ILi64EEEEEENS_6half_tEfNS_4arch4Sm80ELb0ELb1ELb1ELb0ELb1ELb0ELb0ELb0ELi2ELi4ELi4ELi4ELb0EEENS1_21CollectiveEpilogueBwdISA_SB_SD_Li256ELb0ELb0ELi2EEENS1_19SingleTileSchedulerILb0ELb0ELb0ELi128EEEEEEEEEvNT_6ParamsE$_ZZN4cute5sliceINS_5tupleIJNS_10UnderscoreES2_S2_iEEENS1_IJNS1_IJNS_1CILi1EEENS4_ILi0EEEEEEiNS4_ILi1024EEENS4_ILi8192EEEEEEEEDaRKT_RKT0_ENKUlRKT_RKT0_E_clIS2_iEEDaSJ_SM_,@function
        .size           $_ZN7cutlass13device_kernelIN5flash19enable_sm80_to_sm89INS1_16FlashAttnBwdSm80INS1_25CollectiveMainloopBwdSm80ILi2ELi2EN4cute5tupleIJNS5_1CILi128EEES8_NS7_ILi64EEEEEENS_6half_tEfNS_4arch4Sm80ELb0ELb1ELb1ELb0ELb1ELb0ELb0ELb0ELi2ELi4ELi4ELi4ELb0EEENS1_21CollectiveEpilogueBwdISA_SB_SD_Li256ELb0ELb0ELi2EEENS1_19SingleTileSchedulerILb0ELb0ELb0ELi128EEEEEEEEEvNT_6ParamsE$_ZZN4cute5sliceINS_5tupleIJNS_10UnderscoreES2_S2_iEEENS1_IJNS1_IJNS_1CILi1EEENS4_ILi0EEEEEEiNS4_ILi1024EEENS4_ILi8192EEEEEEEEDaRKT_RKT0_ENKUlRKT_RKT0_E_clIS2_iEEDaSJ_SM_,($_ZN7cutlass13device_kernelIN5flash19enable_sm80_to_sm89INS1_16FlashAttnBwdSm80INS1_25CollectiveMainloopBwdSm80ILi2ELi2EN4cute5tupleIJNS5_1CILi128EEES8_NS7_ILi64EEEEEENS_6half_tEfNS_4arch4Sm80ELb0ELb1ELb1ELb0ELb1ELb0ELb0ELb0ELi2ELi4ELi4ELi4ELb0EEENS1_21CollectiveEpilogueBwdISA_SB_SD_Li256ELb0ELb0ELi2EEENS1_19SingleTileSchedulerILb0ELb0ELb0ELi128EEEEEEEEEvNT_6ParamsE$_ZZN4cute5sliceINS_5tupleIJNS_10UnderscoreES2_iEEENS1_IJNS1_IJNS_1CILi1EEENS4_ILi0EEEEEEiNS4_ILi1024EEEEEEEEDaRKT_RKT0_ENKUlRKT_RKT0_E_clIS2_iEEDaSI_SL_ - $_ZN7cutlass13device_kernelIN5flash19enable_sm80_to_sm89INS1_16FlashAttnBwdSm80INS1_25CollectiveMainloopBwdSm80ILi2ELi2EN4cute5tupleIJNS5_1CILi128EEES8_NS7_ILi64EEEEEENS_6half_tEfNS_4arch4Sm80ELb0ELb1ELb1ELb0ELb1ELb0ELb0ELb0ELi2ELi4ELi4ELi4ELb0EEENS1_21CollectiveEpilogueBwdISA_SB_SD_Li256ELb0ELb0ELi2EEENS1_19SingleTileSchedulerILb0ELb0ELb0ELi128EEEEEEEEEvNT_6ParamsE$_ZZN4cute5sliceINS_5tupleIJNS_10UnderscoreES2_S2_iEEENS1_IJNS1_IJNS_1CILi1EEENS4_ILi0EEEEEEiNS4_ILi1024EEENS4_ILi8192EEEEEEEEDaRKT_RKT0_ENKUlRKT_RKT0_E_clIS2_iEEDaSJ_SM_)
$_ZN7cutlass13device_kernelIN5flash19enable_sm80_to_sm89INS1_16FlashAttnBwdSm80INS1_25CollectiveMainloopBwdSm80ILi2ELi2EN4cute5tupleIJNS5_1CILi128EEES8_NS7_ILi64EEEEEENS_6half_tEfNS_4arch4Sm80ELb0ELb1ELb1ELb0ELb1ELb0ELb0ELb0ELi2ELi4ELi4ELi4ELb0EEENS1_21CollectiveEpilogueBwdISA_SB_SD_Li256ELb0ELb0ELi2EEENS1_19SingleTileSchedulerILb0ELb0ELb0ELi128EEEEEEEEEvNT_6ParamsE$_ZZN4cute5sliceINS_5tupleIJNS_10UnderscoreES2_S2_iEEENS1_IJNS1_IJNS_1CILi1EEENS4_ILi0EEEEEEiNS4_ILi1024EEENS4_ILi8192EEEEEEEEDaRKT_RKT0_ENKUlRKT_RKT0_E_clIS2_iEEDaSJ_SM_:
[----:B------:R-:W-:Y:S02]  /*a370*/  MOV R12, R2 ;  /* 0x00000002000c7202 */ /* 0x000fe40000000f00 */
[----:B------:R-:W-:-:S04]  /*a380*/  MOV R13, 0x0 ;  /* 0x00000000000d7802 */ /* 0x000fc80000000f00 */
[----:B------:R-:W-:Y:S05]  /*a390*/  RET.REL.NODEC R12 `(_ZN7cutlass13device_kernelIN5flash19enable_sm80_to_sm89INS1_16FlashAttnBwdSm80INS1_25CollectiveMainloopBwdSm80ILi2ELi2EN4cute5tupleIJNS5_1CILi128EEES8_NS7_ILi64EEEEEENS_6half_tEfNS_4arch4Sm80ELb0ELb1ELb1ELb0ELb1ELb0ELb0ELb0ELi2ELi4ELi4ELi4ELb0EEENS1_21CollectiveEpilogueBwdISA_SB_SD_Li256ELb0ELb0ELi2EEENS1_19SingleTileSchedulerILb0ELb0ELb0ELi128EEEEEEEEEvNT_6ParamsE) ;  /* 0xffff5c600c007950 */ /* 0x000fea0003c3ffff */
        .type           $_ZN7cutlass13device_kernelIN5flash19enable_sm80_to_sm89INS1_16FlashAttnBwdSm80INS1_25CollectiveMainloopBwdSm80ILi2ELi2EN4cute5tupleIJNS5_1CILi128EEES8_NS7_ILi64EEEEEENS_6half_tEfNS_4arch4Sm80ELb0ELb1ELb1ELb0ELb1ELb0ELb0ELb0ELi2ELi4ELi4ELi4ELb0EEENS1_21CollectiveEpilogueBwdISA_SB_SD_Li256ELb0ELb0ELi2EEENS1_19SingleTileSchedulerILb0ELb0ELb0ELi128EEEEEEEEEvNT_6ParamsE$_ZZN4cute5sliceINS_5tupleIJNS_10UnderscoreES2_iEEENS1_IJNS1_IJNS_1CILi1EEENS4_ILi0EEEEEEiNS4_ILi1024EEEEEEEEDaRKT_RKT0_ENKUlRKT_RKT0_E_clIS2_iEEDaSI_SL_,@function
        .size           $_ZN7cutlass13device_kernelIN5flash19enable_sm80_to_sm89INS1_16FlashAttnBwdSm80INS1_25CollectiveMainloopBwdSm80ILi2ELi2EN4cute5tupleIJNS5_1CILi128EEES8_NS7_ILi64EEEEEENS_6half_tEfNS_4arch4Sm80ELb0ELb1ELb1ELb0ELb1ELb0ELb0ELb0ELi2ELi4ELi4ELi4ELb0EEENS1_21CollectiveEpilogueBwdISA_SB_SD_Li256ELb0ELb0ELi2EEENS1_19SingleTileSchedulerILb0ELb0ELb0ELi128EEEEEEEEEvNT_6ParamsE$_ZZN4cute5sliceINS_5tupleIJNS_10UnderscoreES2_iEEENS1_IJNS1_IJNS_1CILi1EEENS4_ILi0EEEEEEiNS4_ILi1024EEEEEEEEDaRKT_RKT0_ENKUlRKT_RKT0_E_clIS2_iEEDaSI_SL_,($_ZN7cutlass13device_kernelIN5flash19enable_sm80_to_sm89INS1_16FlashAttnBwdSm80INS1_25CollectiveMainloopBwdSm80ILi2ELi2EN4cute5tupleIJNS5_1CILi128EEES8_NS7_ILi64EEEEEENS_6half_tEfNS_4arch4Sm80ELb0ELb1ELb1ELb0ELb1ELb0ELb0ELb0ELi2ELi4ELi4ELi4ELb0EEENS1_21CollectiveEpilogueBwdISA_SB_SD_Li256ELb0ELb0ELi2EEENS1_19SingleTileSchedulerILb0ELb0ELb0ELi128EEEEEEEEEvNT_6ParamsE$_ZZN4cute6detail16composition_implINS_5tupleIJNS_1CILi16EEENS3_ILi2EEES5_S5_NS3_ILi4EEES5_EEENS2_IJNS3_ILi1EEEiiiNS3_ILi144EEENS3_ILi512EEEEEENS2_IJNS2_IJS5_S5_EEES6_NS3_ILi8EEEEEENS2_IJNS2_IJNS3_ILi64EEESA_EEES4_NS3_ILi1024EEEEEEEEDaRKT_RKT0_RKT1_RKT2_ENKUlRKT_RKT0_E_clIS6_S4_EEDaSX_S10_ - $_ZN7cutlass13device_kernelIN5flash19enable_sm80_to_sm89INS1_16FlashAttnBwdSm80INS1_25CollectiveMainloopBwdSm80ILi2ELi2EN4cute5tupleIJNS5_1CILi128EEES8_NS7_ILi64EEEEEENS_6half_tEfNS_4arch4Sm80ELb0ELb1ELb1ELb0ELb1ELb0ELb0ELb0ELi2ELi4ELi4ELi4ELb0EEENS1_21CollectiveEpilogueBwdISA_SB_SD_Li256ELb0ELb0ELi2EEENS1_19SingleTileSchedulerILb0ELb0ELb0ELi128EEEEEEEEEvNT_6ParamsE$_ZZN4cute5sliceINS_5tupleIJNS_10UnderscoreES2_iEEENS1_IJNS1_IJNS_1CILi1EEENS4_ILi0EEEEEEiNS4_ILi1024EEEEEEEEDaRKT_RKT0_ENKUlRKT_RKT0_E_clIS2_iEEDaSI_SL_)
$_ZN7cutlass13device_kernelIN5flash19enable_sm80_to_sm89INS1_16FlashAttnBwdSm80INS1_25CollectiveMainloopBwdSm80ILi2ELi2EN4cute5tupleIJNS5_1CILi128EEES8_NS7_ILi64EEEEEENS_6half_tEfNS_4arch4Sm80ELb0ELb1ELb1ELb0ELb1ELb0ELb0ELb0ELi2ELi4ELi4ELi4ELb0EEENS1_21CollectiveEpilogueBwdISA_SB_SD_Li256ELb0ELb0ELi2EEENS1_19SingleTileSchedulerILb0ELb0ELb0ELi128EEEEEEEEEvNT_6ParamsE$_ZZN4cute5sliceINS_5tupleIJNS_10UnderscoreES2_iEEENS1_IJNS1_IJNS_1CILi1EEENS4_ILi0EEEEEEiNS4_ILi1024EEEEEEEEDaRKT_RKT0_ENKUlRKT_RKT0_E_clIS2_iEEDaSI_SL_:
[----:B------:R-:W-:Y:S02]  /*a3a0*/  MOV R36, R2 ;  /* 0x0000000200247202 */ /* 0x000fe40000000f00 */
[----:B------:R-:W-:-:S04]  /*a3b0*/  MOV R37, 0x0 ;  /* 0x0000000000257802 */ /* 0x000fc80000000f00 */
[----:B------:R-:W-:Y:S05]  /*a3c0*/  RET.REL.NODEC R36 `(_ZN7cutlass13device_kernelIN5flash19enable_sm80_to_sm89INS1_16FlashAttnBwdSm80INS1_25CollectiveMainloopBwdSm80ILi2ELi2EN4cute5tupleIJNS5_1CILi128EEES8_NS7_ILi64EEEEEENS_6half_tEfNS_4arch4Sm80ELb0ELb1ELb1ELb0ELb1ELb0ELb0ELb0ELi2ELi4ELi4ELi4ELb0EEENS1_21CollectiveEpilogueBwdISA_SB_SD_Li256ELb0ELb0ELi2EEENS1_19SingleTileSchedulerILb0ELb0ELb0ELi128EEEEEEEEEvNT_6ParamsE) ;  /* 0xffff5c3024007950 */ /* 0x000fea0003c3ffff */
        .type           $_ZN7cutlass13device_kernelIN5flash19enable_sm80_to_sm89INS1_16FlashAttnBwdSm80INS1_25CollectiveMainloopBwdSm80ILi2ELi2EN4cute5tupleIJNS5_1CILi128EEES8_NS7_ILi64EEEEEENS_6half_tEfNS_4arch4Sm80ELb0ELb1ELb1ELb0ELb1ELb0ELb0ELb0ELi2ELi4ELi4ELi4ELb0EEENS1_21CollectiveEpilogueBwdISA_SB_SD_Li256ELb0ELb0ELi2EEENS1_19SingleTileSchedulerILb0ELb0ELb0ELi128EEEEEEEEEvNT_6ParamsE$_ZZN4cute6detail16composition_implINS_5tupleIJNS_1CILi16EEENS3_ILi2EEES5_S5_NS3_ILi4EEES5_EEENS2_IJNS3_ILi1EEEiiiNS3_ILi144EEENS3_ILi512EEEEEENS2_IJNS2_IJS5_S5_EEES6_NS3_ILi8EEEEEENS2_IJNS2_IJNS3_ILi64EEESA_EEES4_NS3_ILi1024EEEEEEEEDaRKT_RKT0_RKT1_RKT2_ENKUlRKT_RKT0_E_clIS6_S4_EEDaSX_S10_,@function
        .size           $_ZN7cutlass13device_kernelIN5flash19enable_sm80_to_sm89INS1_16FlashAttnBwdSm80INS1_25CollectiveMainloopBwdSm80ILi2ELi2EN4cute5tupleIJNS5_1CILi128EEES8_NS7_ILi64EEEEEENS_6half_tEfNS_4arch4Sm80ELb0ELb1ELb1ELb0ELb1ELb0ELb0ELb0ELi2ELi4ELi4ELi4ELb0EEENS1_21CollectiveEpilogueBwdISA_SB_SD_Li256ELb0ELb0ELi2EEENS1_19SingleTileSchedulerILb0ELb0ELb0ELi128EEEEEEEEEvNT_6ParamsE$_ZZN4cute6detail16composition_implINS_5tupleIJNS_1CILi16EEENS3_ILi2EEES5_S5_NS3_ILi4EEES5_EEENS2_IJNS3_ILi1EEEiiiNS3_ILi144EEENS3_ILi512EEEEEENS2_IJNS2_IJS5_S5_EEES6_NS3_ILi8EEEEEENS2_IJNS2_IJNS3_ILi64EEESA_EEES4_NS3_ILi1024EEEEEEEEDaRKT_RKT0_RKT1_RKT2_ENKUlRKT_RKT0_E_clIS6_S4_EEDaSX_S10_,($_ZN7cutlass13device_kernelIN5flash19enable_sm80_to_sm89INS1_16FlashAttnBwdSm80INS1_25CollectiveMainloopBwdSm80ILi2ELi2EN4cute5tupleIJNS5_1CILi128EEES8_NS7_ILi64EEEEEENS_6half_tEfNS_4arch4Sm80ELb0ELb1ELb1ELb0ELb1ELb0ELb0ELb0ELi2ELi4ELi4ELi4ELb0EEENS1_21CollectiveEpilogueBwdISA_SB_SD_Li256ELb0ELb0ELi2EEENS1_19SingleTileSchedulerILb0ELb0ELb0ELi128EEEEEEEEEvNT_6ParamsE$_ZZN4cute6detail16composition_implINS_5tupleIJNS_1CILi16EEENS3_ILi2EEES5_S5_NS3_ILi4EEES5_EEENS2_IJNS3_ILi1EEEiiiNS3_ILi144EEENS3_ILi512EEEEEENS2_IJNS2_IJS5_S5_EEES6_NS3_ILi8EEEEEENS2_IJNS2_IJNS3_ILi64EEESA_EEES4_NS3_ILi1024EEEEEEEEDaRKT_RKT0_RKT1_RKT2_ENKUlRKT_RKT0_E_clISC_SG_EEDaSX_S10_ - $_ZN7cutlass13device_kernelIN5flash19enable_sm80_to_sm89INS1_16FlashAttnBwdSm80INS1_25CollectiveMainloopBwdSm80ILi2ELi2EN4cute5tupleIJNS5_1CILi128EEES8_NS7_ILi64EEEEEENS_6half_tEfNS_4arch4Sm80ELb0ELb1ELb1ELb0ELb1ELb0ELb0ELb0ELi2ELi4ELi4ELi4ELb0EEENS1_21CollectiveEpilogueBwdISA_SB_SD_Li256ELb0ELb0ELi2EEENS1_19SingleTileSchedulerILb0ELb0ELb0ELi128EEEEEEEEEvNT_6ParamsE$_ZZN4cute6detail16composition_implINS_5tupleIJNS_1CILi16EEENS3_ILi2EEES5_S5_NS3_ILi4EEES5_EEENS2_IJNS3_ILi1EEEiiiNS3_ILi144EEENS3_ILi512EEEEEENS2_IJNS2_IJS5_S5_EEES6_NS3_ILi8EEEEEENS2_IJNS2_IJNS3_ILi64EEESA_EEES4_NS3_ILi1024EEEEEEEEDaRKT_RKT0_RKT1_RKT2_ENKUlRKT_RKT0_E_clIS6_S4_EEDaSX_S10_)
$_ZN7cutlass13device_kernelIN5flash19enable_sm80_to_sm89INS1_16FlashAttnBwdSm80INS1_25CollectiveMainloopBwdSm80ILi2ELi2EN4cute5tupleIJNS5_1CILi128EEES8_NS7_ILi64EEEEEENS_6half_tEfNS_4arch4Sm80ELb0ELb1ELb1ELb0ELb1ELb0ELb0ELb0ELi2ELi4ELi4ELi4ELb0EEENS1_21CollectiveEpilogueBwdISA_SB_SD_Li256ELb0ELb0ELi2EEENS1_19SingleTileSchedulerILb0ELb0ELb0ELi128EEEEEEEEEvNT_6ParamsE$_ZZN4cute6detail16composition_implINS_5tupleIJNS_1CILi16EEENS3_ILi2EEES5_S5_NS3_ILi4EEES5_EEENS2_IJNS3_ILi1EEEiiiNS3_ILi144EEENS3_ILi512EEEEEENS2_IJNS2_IJS5_S5_EEES6_NS3_ILi8EEEEEENS2_IJNS2_IJNS3_ILi64EEESA_EEES4_NS3_ILi1024EEEEEEEEDaRKT_RKT0_RKT1_RKT2_ENKUlRKT_RKT0_E_clIS6_S4_EEDaSX_S10_:
[----:B------:R-:W-:-:S05]  /*a3d0*/  IADD3 R5, R2, -c[0x0][0x20], RZ ;  /* 0x8000080002057a10 */ /* 0x000fca0007ffe0ff */
[----:B------:R1:W5:Y:S04]  /*a3e0*/  LDL R3, [R5+0x4] ;  /* 0x0000040005037983 */ /* 0x0003680000100800 */
[----:B------:R1:W5:Y:S01]  /*a3f0*/  LDL R2, [R5] ;  /* 0x0000000005027983 */ /* 0x0003620000100800 */
[----:B------:R-:W-:Y:S01]  /*a400*/  IMAD.MOV.U32 R26, RZ, RZ, R12 ;  /* 0x000000ffff1a7224 */ /* 0x000fe200078e000c */
[----:B------:R-:W-:-:S04]  /*a410*/  MOV R27, 0x0 ;  /* 0x00000000001b7802 */ /* 0x000fc80000000f00 */
[----:B------:R-:W-:Y:S05]  /*a420*/  RET.REL.NODEC R26 `(_ZN7cutlass13device_kernelIN5flash19enable_sm80_to_sm89INS1_16FlashAttnBwdSm80INS1_25CollectiveMainloopBwdSm80ILi2ELi2EN4cute5tupleIJNS5_1CILi128EEES8_NS7_ILi64EEEEEENS_6half_tEfNS_4arch4Sm80ELb0ELb1ELb1ELb0ELb1ELb0ELb0ELb0ELi2ELi4ELi4ELi4ELb0EEENS1_21CollectiveEpilogueBwdISA_SB_SD_Li256ELb0ELb0ELi2EEENS1_19SingleTileSchedulerILb0ELb0ELb0ELi128EEEEEEEEEvNT_6ParamsE) ;  /* 0xffff5bd01a007950 */ /* 0x000fea0003c3ffff */
        .type           $_ZN7cutlass13device_kernelIN5flash19enable_sm80_to_sm89INS1_16FlashAttnBwdSm80INS1_25CollectiveMainloopBwdSm80ILi2ELi2EN4cute5tupleIJNS5_1CILi128EEES8_NS7_ILi64EEEEEENS_6half_tEfNS_4arch4Sm80ELb0ELb1ELb1ELb0ELb1ELb0ELb0ELb0ELi2ELi4ELi4ELi4ELb0EEENS1_21CollectiveEpilogueBwdISA_SB_SD_Li256ELb0ELb0ELi2EEENS1_19SingleTileSchedulerILb0ELb0ELb0ELi128EEEEEEEEEvNT_6ParamsE$_ZZN4cute6detail16composition_implINS_5tupleIJNS_1CILi16EEENS3_ILi2EEES5_S5_NS3_ILi4EEES5_EEENS2_IJNS3_ILi1EEEiiiNS3_ILi144EEENS3_ILi512EEEEEENS2_IJNS2_IJS5_S5_EEES6_NS3_ILi8EEEEEENS2_IJNS2_IJNS3_ILi64EEESA_EEES4_NS3_ILi1024EEEEEEEEDaRKT_RKT0_RKT1_RKT2_ENKUlRKT_RKT0_E_clISC_SG_EEDaSX_S10_,@function
        .size           $_ZN7cutlass13device_kernelIN5flash19enable_sm80_to_sm89INS1_16FlashAttnBwdSm80INS1_25CollectiveMainloopBwdSm80ILi2ELi2EN4cute5tupleIJNS5_1CILi128EEES8_NS7_ILi64EEEEEENS_6half_tEfNS_4arch4Sm80ELb0ELb1ELb1ELb0ELb1ELb0ELb0ELb0ELi2ELi4ELi4ELi4ELb0EEENS1_21CollectiveEpilogueBwdISA_SB_SD_Li256ELb0ELb0ELi2EEENS1_19SingleTileSchedulerILb0ELb0ELb0ELi128EEEEEEEEEvNT_6ParamsE$_ZZN4cute6detail16composition_implINS_5tupleIJNS_1CILi16EEENS3_ILi2EEES5_S5_NS3_ILi4EEES5_EEENS2_IJNS3_ILi1EEEiiiNS3_ILi144EEENS3_ILi512EEEEEENS2_IJNS2_IJS5_S5_EEES6_NS3_ILi8EEEEEENS2_IJNS2_IJNS3_ILi64EEESA_EEES4_NS3_ILi1024EEEEEEEEDaRKT_RKT0_RKT1_RKT2_ENKUlRKT_RKT0_E_clISC_SG_EEDaSX_S10_,($_ZN7cutlass13device_kernelIN5flash19enable_sm80_to_sm89INS1_16FlashAttnBwdSm80INS1_25CollectiveMainloopBwdSm80ILi2ELi2EN4cute5tupleIJNS5_1CILi128EEES8_NS7_ILi64EEEEEENS_6half_tEfNS_4arch4Sm80ELb0ELb1ELb1ELb0ELb1ELb0ELb0ELb0ELi2ELi4ELi4ELi4ELb0EEENS1_21CollectiveEpilogueBwdISA_SB_SD_Li256ELb0ELb0ELi2EEENS1_19SingleTileSchedulerILb0ELb0ELb0ELi128EEEEEEEEEvNT_6ParamsE$_ZZN4cute6detail16composition_implINS_5tupleIJNS_1CILi8EEENS3_ILi2EEES5_S5_S4_S5_EEENS2_IJNS3_ILi1EEEiiiNS3_ILi72EEENS3_ILi512EEEEEENS2_IJNS2_IJS5_S5_EEES4_NS3_ILi4EEEEEENS2_IJNS2_IJS7_S4_EEENS3_ILi1024EEENS3_ILi16EEEEEEEEDaRKT_RKT0_RKT1_RKT2_ENKUlRKT_RKT0_E_clISB_SE_EEDaSW_SZ_ - $_ZN7cutlass13device_kernelIN5flash19enable_sm80_to_sm89INS1_16FlashAttnBwdSm80INS1_25CollectiveMainloopBwdSm80ILi2ELi2EN4cute5tupleIJNS5_1CILi128EEES8_NS7_ILi64EEEEEENS_6half_tEfNS_4arch4Sm80ELb0ELb1ELb1ELb0ELb1ELb0ELb0ELb0ELi2ELi4ELi4ELi4ELb0EEENS1_21CollectiveEpilogueBwdISA_SB_SD_Li256ELb0ELb0ELi2EEENS1_19SingleTileSchedulerILb0ELb0ELb0ELi128EEEEEEEEEvNT_6ParamsE$_ZZN4cute6detail16composition_implINS_5tupleIJNS_1CILi16EEENS3_ILi2EEES5_S5_NS3_ILi4EEES5_EEENS2_IJNS3_ILi1EEEiiiNS3_ILi144EEENS3_ILi512EEEEEENS2_IJNS2_IJS5_S5_EEES6_NS3_ILi8EEEEEENS2_IJNS2_IJNS3_ILi64EEESA_EEES4_NS3_ILi1024EEEEEEEEDaRKT_RKT0_RKT1_RKT2_ENKUlRKT_RKT0_E_clISC_SG_EEDaSX_S10_)
$_ZN7cutlass13device_kernelIN5flash19enable_sm80_to_sm89INS1_16FlashAttnBwdSm80INS1_25CollectiveMainloopBwdSm80ILi2ELi2EN4cute5tupleIJNS5_1CILi128EEES8_NS7_ILi64EEEEEENS_6half_tEfNS_4arch4Sm80ELb0ELb1ELb1ELb0ELb1ELb0ELb0ELb0ELi2ELi4ELi4ELi4ELb0EEENS1_21CollectiveEpilogueBwdISA_SB_SD_Li256ELb0ELb0ELi2EEENS1_19SingleTileSchedulerILb0ELb0ELb0ELi128EEEEEEEEEvNT_6ParamsE$_ZZN4cute6detail16composition_implINS_5tupleIJNS_1CILi16EEENS3_ILi2EEES5_S5_NS3_ILi4EEES5_EEENS2_IJNS3_ILi1EEEiiiNS3_ILi144EEENS3_ILi512EEEEEENS2_IJNS2_IJS5_S5_EEES6_NS3_ILi8EEEEEENS2_IJNS2_IJNS3_ILi64EEESA_EEES4_NS3_ILi1024EEEEEEEEDaRKT_RKT0_RKT1_RKT2_ENKUlRKT_RKT0_E_clISC_SG_EEDaSX_S10_:
[----:B------:R-:W-:-:S06]  /*a430*/  IADD3 R4, R5, -c[0x0][0x20], RZ ;  /* 0x8000080005047a10 */ /* 0x000fcc0007ffe0ff */
[----:B------:R-:W5:Y:S01]  /*a440*/  LDL R4, [R4+0x8] ;  /* 0x0000080004047983 */ /* 0x000f620000100800 */
[----:B------:R-:W-:Y:S01]  /*a450*/  IMAD.MOV.U32 R2, RZ, RZ, R12 ;  /* 0x000000ffff027224 */ /* 0x000fe200078e000c */
[----:B------:R-:W-:-:S04]  /*a460*/  MOV R3, 0x0 ;  /* 0x0000000000037802 */ /* 0x000fc80000000f00 */
[----:B------:R-:W-:Y:S05]  /*a470*/  RET.REL.NODEC R2 `(_ZN7cutlass13device_kernelIN5flash19enable_sm80_to_sm89INS1_16FlashAttnBwdSm80INS1_25CollectiveMainloopBwdSm80ILi2ELi2EN4cute5tupleIJNS5_1CILi128EEES8_NS7_ILi64EEEEEENS_6half_tEfNS_4arch4Sm80ELb0ELb1ELb1ELb0ELb1ELb0ELb0ELb0ELi2ELi4ELi4ELi4ELb0EEENS1_21CollectiveEpilogueBwdISA_SB_SD_Li256ELb0ELb0ELi2EEENS1_19SingleTileSchedulerILb0ELb0ELb0ELi128EEEEEEEEEvNT_6ParamsE) ;  /* 0xffff5b8002007950 */ /* 0x000fea0003c3ffff */
        .type           $_ZN7cutlass13device_kernelIN5flash19enable_sm80_to_sm89INS1_16FlashAttnBwdSm80INS1_25CollectiveMainloopBwdSm80ILi2ELi2EN4cute5tupleIJNS5_1CILi128EEES8_NS7_ILi64EEEEEENS_6half_tEfNS_4arch4Sm80ELb0ELb1ELb1ELb0ELb1ELb0ELb0ELb0ELi2ELi4ELi4ELi4ELb0EEENS1_21CollectiveEpilogueBwdISA_SB_SD_Li256ELb0ELb0ELi2EEENS1_19SingleTileSchedulerILb0ELb0ELb0ELi128EEEEEEEEEvNT_6ParamsE$_ZZN4cute6detail16composition_implINS_5tupleIJNS_1CILi8EEENS3_ILi2EEES5_S5_S4_S5_EEENS2_IJNS3_ILi1EEEiiiNS3_ILi72EEENS3_ILi512EEEEEENS2_IJNS2_IJS5_S5_EEES4_NS3_ILi4EEEEEENS2_IJNS2_IJS7_S4_EEENS3_ILi1024EEENS3_ILi16EEEEEEEEDaRKT_RKT0_RKT1_RKT2_ENKUlRKT_RKT0_E_clISB_SE_EEDaSW_SZ_,@function
        .size           $_ZN7cutlass13device_kernelIN5flash19enable_sm80_to_sm89INS1_16FlashAttnBwdSm80INS1_25CollectiveMainloopBwdSm80ILi2ELi2EN4cute5tupleIJNS5_1CILi128EEES8_NS7_ILi64EEEEEENS_6half_tEfNS_4arch4Sm80ELb0ELb1ELb1ELb0ELb1ELb0ELb0ELb0ELi2ELi4ELi4ELi4ELb0EEENS1_21CollectiveEpilogueBwdISA_SB_SD_Li256ELb0ELb0ELi2EEENS1_19SingleTileSchedulerILb0ELb0ELb0ELi128EEEEEEEEEvNT_6ParamsE$_ZZN4cute6detail16composition_implINS_5tupleIJNS_1CILi8EEENS3_ILi2EEES5_S5_S4_S5_EEENS2_IJNS3_ILi1EEEiiiNS3_ILi72EEENS3_ILi512EEEEEENS2_IJNS2_IJS5_S5_EEES4_NS3_ILi4EEEEEENS2_IJNS2_IJS7_S4_EEENS3_ILi1024EEENS3_ILi16EEEEEEEEDaRKT_RKT0_RKT1_RKT2_ENKUlRKT_RKT0_E_clISB_SE_EEDaSW_SZ_,($_ZN7cutlass13device_kernelIN5flash19enable_sm80_to_sm89INS1_16FlashAttnBwdSm80INS1_25CollectiveMainloopBwdSm80ILi2ELi2EN4cute5tupleIJNS5_1CILi128EEES8_NS7_ILi64EEEEEENS_6half_tEfNS_4arch4Sm80ELb0ELb1ELb1ELb0ELb1ELb0ELb0ELb0ELi2ELi4ELi4ELi4ELb0EEENS1_21CollectiveEpilogueBwdISA_SB_SD_Li256ELb0ELb0ELi2EEENS1_19SingleTileSchedulerILb0ELb0ELb0ELi128EEEEEEEEEvNT_6ParamsE$_ZZN4cute6detail16composition_implINS_5tupleIJNS_1CILi8EEENS3_ILi2EEES5_S5_S4_S5_EEENS2_IJNS3_ILi1EEEiiiNS3_ILi72EEENS3_ILi512EEEEEENS2_IJNS2_IJS5_S5_EEES4_NS3_ILi4EEEEEENS2_IJNS2_IJS7_S4_EEENS3_ILi1024EEENS3_ILi16EEEEEEEEDaRKT_RKT0_RKT1_RKT2_ENKUlRKT_RKT0_E_clISC_SG_EEDaSW_SZ_ - $_ZN7cutlass13device_kernelIN5flash19enable_sm80_to_sm89INS1_16FlashAttnBwdSm80INS1_25CollectiveMainloopBwdSm80ILi2ELi2EN4cute5tupleIJNS5_1CILi128EEES8_NS7_ILi64EEEEEENS_6half_tEfNS_4arch4Sm80ELb0ELb1ELb1ELb0ELb1ELb0ELb0ELb0ELi2ELi4ELi4ELi4ELb0EEENS1_21CollectiveEpilogueBwdISA_SB_SD_Li256ELb0ELb0ELi2EEENS1_19SingleTileSchedulerILb0ELb0ELb0ELi128EEEEEEEEEvNT_6ParamsE$_ZZN4cute6detail16composition_implINS_5tupleIJNS_1CILi8EEENS3_ILi2EEES5_S5_S4_S5_EEENS2_IJNS3_ILi1EEEiiiNS3_ILi72EEENS3_ILi512EEEEEENS2_IJNS2_IJS5_S5_EEES4_NS3_ILi4EEEEEENS2_IJNS2_IJS7_S4_EEENS3_ILi1024EEENS3_ILi16EEEEEEEEDaRKT_RKT0_RKT1_RKT2_ENKUlRKT_RKT0_E_clISB_SE_EEDaSW_SZ_)
$_ZN7cutlass13device_kernelIN5flash19enable_sm80_to_sm89INS1_16FlashAttnBwdSm80INS1_25CollectiveMainloopBwdSm80ILi2ELi2EN4cute5tupleIJNS5_1CILi128EEES8_NS7_ILi64EEEEEENS_6half_tEfNS_4arch4Sm80ELb0ELb1ELb1ELb0ELb1ELb0ELb0ELb0ELi2ELi4ELi4ELi4ELb0EEENS1_21CollectiveEpilogueBwdISA_SB_SD_Li256ELb0ELb0ELi2EEENS1_19SingleTileSchedulerILb0ELb0ELb0ELi128EEEEEEEEEvNT_6ParamsE$_ZZN4cute6detail16composition_implINS_5tupleIJNS_1CILi8EEENS3_ILi2EEES5_S5_S4_S5_EEENS2_IJNS3_ILi1EEEiiiNS3_ILi72EEENS3_ILi512EEEEEENS2_IJNS2_IJS5_S5_EEES4_NS3_ILi4EEEEEENS2_IJNS2_IJS7_S4_EEENS3_ILi1024EEENS3_ILi16EEEEEEEEDaRKT_RKT0_RKT1_RKT2_ENKUlRKT_RKT0_E_clISB_SE_EEDaSW_SZ_:
[----:B------:R-:W-:-:S06]  /*a480*/  IADD3 R4, R13, -c[0x0][0x20], RZ ;  /* 0x800008000d047a10 */ /* 0x000fcc0007ffe0ff */
[----:B------:R-:W5:Y:S01]  /*a490*/  LDL R4, [R4] ;  /* 0x0000000004047983 */ /* 0x000f620000100800 */
[----:B------:R-:W-:Y:S01]  /*a4a0*/  IMAD.MOV.U32 R2, RZ, RZ, R6 ;  /* 0x000000ffff027224 */ /* 0x000fe200078e0006 */
[----:B------:R-:W-:-:S04]  /*a4b0*/  MOV R3, 0x0 ;  /* 0x0000000000037802 */ /* 0x000fc80000000f00 */
[----:B------:R-:W-:Y:S05]  /*a4c0*/  RET.REL.NODEC R2 `(_ZN7cutlass13device_kernelIN5flash19enable_sm80_to_sm89INS1_16FlashAttnBwdSm80INS1_25CollectiveMainloopBwdSm80ILi2ELi2EN4cute5tupleIJNS5_1CILi128EEES8_NS7_ILi64EEEEEENS_6half_tEfNS_4arch4Sm80ELb0ELb1ELb1ELb0ELb1ELb0ELb0ELb0ELi2ELi4ELi4ELi4ELb0EEENS1_21CollectiveEpilogueBwdISA_SB_SD_Li256ELb0ELb0ELi2EEENS1_19SingleTileSchedulerILb0ELb0ELb0ELi128EEEEEEEEEvNT_6ParamsE) ;  /* 0xffff5b3002007950 */ /* 0x000fea0003c3ffff */
        .type           $_ZN7cutlass13device_kernelIN5flash19enable_sm80_to_sm89INS1_16FlashAttnBwdSm80INS1_25CollectiveMainloopBwdSm80ILi2ELi2EN4cute5tupleIJNS5_1CILi128EEES8_NS7_ILi64EEEEEENS_6half_tEfNS_4arch4Sm80ELb0ELb1ELb1ELb0ELb1ELb0ELb0ELb0ELi2ELi4ELi4ELi4ELb0EEENS1_21CollectiveEpilogueBwdISA_SB_SD_Li256ELb0ELb0ELi2EEENS1_19SingleTileSchedulerILb0ELb0ELb0ELi128EEEEEEEEEvNT_6ParamsE$_ZZN4cute6detail16composition_implINS_5tupleIJNS_1CILi8EEENS3_ILi2EEES5_S5_S4_S5_EEENS2_IJNS3_ILi1EEEiiiNS3_ILi72EEENS3_ILi512EEEEEENS2_IJNS2_IJS5_S5_EEES4_NS3_ILi4EEEEEENS2_IJNS2_IJS7_S4_EEENS3_ILi1024EEENS3_ILi16EEEEEEEEDaRKT_RKT0_RKT1_RKT2_ENKUlRKT_RKT0_E_clISC_SG_EEDaSW_SZ_,@function
        .size           $_ZN7cutlass13device_kernelIN5flash19enable_sm80_to_sm89INS1_16FlashAttnBwdSm80INS1_25CollectiveMainloopBwdSm80ILi2ELi2EN4cute5tupleIJNS5_1CILi128EEES8_NS7_ILi64EEEEEENS_6half_tEfNS_4arch4Sm80ELb0ELb1ELb1ELb0ELb1ELb0ELb0ELb0ELi2ELi4ELi4ELi4ELb0EEENS1_21CollectiveEpilogueBwdISA_SB_SD_Li256ELb0ELb0ELi2EEENS1_19SingleTileSchedulerILb0ELb0ELb0ELi128EEEEEEEEEvNT_6ParamsE$_ZZN4cute6detail16composition_implINS_5tupleIJNS_1CILi8EEENS3_ILi2EEES5_S5_S4_S5_EEENS2_IJNS3_ILi1EEEiiiNS3_ILi72EEENS3_ILi512EEEEEENS2_IJNS2_IJS5_S5_EEES4_NS3_ILi4EEEEEENS2_IJNS2_IJS7_S4_EEENS3_ILi1024EEENS3_ILi16EEEEEEEEDaRKT_RKT0_RKT1_RKT2_ENKUlRKT_RKT0_E_clISC_SG_EEDaSW_SZ_,($_ZN7cutlass13device_kernelIN5flash19enable_sm80_to_sm89INS1_16FlashAttnBwdSm80INS1_25CollectiveMainloopBwdSm80ILi2ELi2EN4cute5tupleIJNS5_1CILi128EEES8_NS7_ILi64EEEEEENS_6half_tEfNS_4arch4Sm80ELb0ELb1ELb1ELb0ELb1ELb0ELb0ELb0ELi2ELi4ELi4ELi4ELb0EEENS1_21CollectiveEpilogueBwdISA_SB_SD_Li256ELb0ELb0ELi2EEENS1_19SingleTileSchedulerILb0ELb0ELb0ELi128EEEEEEEEEvNT_6ParamsE$_ZZN4cute6detail16composition_implINS_5tupleIJNS_1CILi8EEENS3_ILi2EEES5_S5_S4_S5_EEENS2_IJNS3_ILi1EEEiiiNS3_ILi72EEENS3_ILi512EEEEEENS2_IJNS2_IJS5_S5_S5_EEES5_NS2_IJNS3_ILi4EEES5_EEEEEENS2_IJNS2_IJS7_S9_S4_EEENS3_ILi4096EEENS2_IJNS3_ILi16EEENS3_ILi8192EEEEEEEEEEEDaRKT_RKT0_RKT1_RKT2_ENKUlRKT_RKT0_E_clISB_SF_EEDaSZ_S12_ - $_ZN7cutlass13device_kernelIN5flash19enable_sm80_to_sm89INS1_16FlashAttnBwdSm80INS1_25CollectiveMainloopBwdSm80ILi2ELi2EN4cute5tupleIJNS5_1CILi128EEES8_NS7_ILi64EEEEEENS_6half_tEfNS_4arch4Sm80ELb0ELb1ELb1ELb0ELb1ELb0ELb0ELb0ELi2ELi4ELi4ELi4ELb0EEENS1_21CollectiveEpilogueBwdISA_SB_SD_Li256ELb0ELb0ELi2EEENS1_19SingleTileSchedulerILb0ELb0ELb0ELi128EEEEEEEEEvNT_6ParamsE$_ZZN4cute6detail16composition_implINS_5tupleIJNS_1CILi8EEENS3_ILi2EEES5_S5_S4_S5_EEENS2_IJNS3_ILi1EEEiiiNS3_ILi72EEENS3_ILi512EEEEEENS2_IJNS2_IJS5_S5_EEES4_NS3_ILi4EEEEEENS2_IJNS2_IJS7_S4_EEENS3_ILi1024EEENS3_ILi16EEEEEEEEDaRKT_RKT0_RKT1_RKT2_ENKUlRKT_RKT0_E_clISC_SG_EEDaSW_SZ_)
$_ZN7cutlass13device_kernelIN5flash19enable_sm80_to_sm89INS1_16FlashAttnBwdSm80INS1_25CollectiveMainloopBwdSm80ILi2ELi2EN4cute5tupleIJNS5_1CILi128EEES8_NS7_ILi64EEEEEENS_6half_tEfNS_4arch4Sm80ELb0ELb1ELb1ELb0ELb1ELb0ELb0ELb0ELi2ELi4ELi4ELi4ELb0EEENS1_21CollectiveEpilogueBwdISA_SB_SD_Li256ELb0ELb0ELi2EEENS1_19SingleTileSchedulerILb0ELb0ELb0ELi128EEEEEEEEEvNT_6ParamsE$_ZZN4cute6detail16composition_implINS_5tupleIJNS_1CILi8EEENS3_ILi2EEES5_S5_S4_S5_EEENS2_IJNS3_ILi1EEEiiiNS3_ILi72EEENS3_ILi512EEEEEENS2_IJNS2_IJS5_S5_EEES4_NS3_ILi4EEEEEENS2_IJNS2_IJS7_S4_EEENS3_ILi1024EEENS3_ILi16EEEEEEEEDaRKT_RKT0_RKT1_RKT2_ENKUlRKT_RKT0_E_clISC_SG_EEDaSW_SZ_:
[----:B------:R-:W-:-:S05]  /*a4d0*/  IADD3 R5, R13, -c[0x0][0x20], RZ ;  /* 0x800008000d057a10 */ /* 0x000fca0007ffe0ff */
[----:B------:R1:W5:Y:S04]  /*a4e0*/  LDL R3, [R5+0x8] ;  /* 0x0000080005037983 */ /* 0x0003680000100800 */
[----:B------:R1:W5:Y:S01]  /*a4f0*/  LDL R2, [R5+0x4] ;  /* 0x0000040005027983 */ /* 0x0003620000100800 */
[----:B------:R-:W-:Y:S01]  /*a500*/  IMAD.MOV.U32 R28, RZ, RZ, R6 ;  /* 0x000000ffff1c7224 */ /* 0x000fe200078e0006 */
[----:B------:R-:W-:-:S04]  /*a510*/  MOV R29, 0x0 ;  /* 0x00000000001d7802 */ /* 0x000fc80000000f00 */
[----:B------:R-:W-:Y:S05]  /*a520*/  RET.REL.NODEC R28 `(_ZN7cutlass13device_kernelIN5flash19enable_sm80_to_sm89INS1_16FlashAttnBwdSm80INS1_25CollectiveMainloopBwdSm80ILi2ELi2EN4cute5tupleIJNS5_1CILi128EEES8_NS7_ILi64EEEEEENS_6half_tEfNS_4arch4Sm80ELb0ELb1ELb1ELb0ELb1ELb0ELb0ELb0ELi2ELi4ELi4ELi4ELb0EEENS1_21CollectiveEpilogueBwdISA_SB_SD_Li256ELb0ELb0ELi2EEENS1_19SingleTileSchedulerILb0ELb0ELb0ELi128EEEEEEEEEvNT_6ParamsE) ;  /* 0xffff5ad01c007950 */ /* 0x000fea0003c3ffff */
        .type           $_ZN7cutlass13device_kernelIN5flash19enable_sm80_to_sm89INS1_16FlashAttnBwdSm80INS1_25CollectiveMainloopBwdSm80ILi2ELi2EN4cute5tupleIJNS5_1CILi128EEES8_NS7_ILi64EEEEEENS_6half_tEfNS_4arch4Sm80ELb0ELb1ELb1ELb0ELb1ELb0ELb0ELb0ELi2ELi4ELi4ELi4ELb0EEENS1_21CollectiveEpilogueBwdISA_SB_SD_Li256ELb0ELb0ELi2EEENS1_19SingleTileSchedulerILb0ELb0ELb0ELi128EEEEEEEEEvNT_6ParamsE$_ZZN4cute6detail16composition_implINS_5tupleIJNS_1CILi8EEENS3_ILi2EEES5_S5_S4_S5_EEENS2_IJNS3_ILi1EEEiiiNS3_ILi72EEENS3_ILi512EEEEEENS2_IJNS2_IJS5_S5_S5_EEES5_NS2_IJNS3_ILi4EEES5_EEEEEENS2_IJNS2_IJS7_S9_S4_EEENS3_ILi4096EEENS2_IJNS3_ILi16EEENS3_ILi8192EEEEEEEEEEEDaRKT_RKT0_RKT1_RKT2_ENKUlRKT_RKT0_E_clISB_SF_EEDaSZ_S12_,@function
        .size           $_ZN7cutlass13device_kernelIN5flash19enable_sm80_to_sm89INS1_16FlashAttnBwdSm80INS1_25CollectiveMainloopBwdSm80ILi2ELi2EN4cute5tupleIJNS5_1CILi128EEES8_NS7_ILi64EEEEEENS_6half_tEfNS_4arch4Sm80ELb0ELb1ELb1ELb0ELb1ELb0ELb0ELb0ELi2ELi4ELi4ELi4ELb0EEENS1_21CollectiveEpilogueBwdISA_SB_SD_Li256ELb0ELb0ELi2EEENS1_19SingleTileSchedulerILb0ELb0ELb0ELi128EEEEEEEEEvNT_6ParamsE$_ZZN4cute6detail16composition_implINS_5tupleIJNS_1CILi8EEENS3_ILi2EEES5_S5_S4_S5_EEENS2_IJNS3_ILi1EEEiiiNS3_ILi72EEENS3_ILi512EEEEEENS2_IJNS2_IJS5_S5_S5_EEES5_NS2_IJNS3_ILi4EEES5_EEEEEENS2_IJNS2_IJS7_S9_S4_EEENS3_ILi4096EEENS2_IJNS3_ILi16EEENS3_ILi8192EEEEEEEEEEEDaRKT_RKT0_RKT1_RKT2_ENKUlRKT_RKT0_E_clISB_SF_EEDaSZ_S12_,($_ZN7cutlass13device_kernelIN5flash19enable_sm80_to_sm89INS1_16FlashAttnBwdSm80INS1_25CollectiveMainloopBwdSm80ILi2ELi2EN4cute5tupleIJNS5_1CILi128EEES8_NS7_ILi64EEEEEENS_6half_tEfNS_4arch4Sm80ELb0ELb1ELb1ELb0ELb1ELb0ELb0ELb0ELi2ELi4ELi4ELi4ELb0EEENS1_21CollectiveEpilogueBwdISA_SB_SD_Li256ELb0ELb0ELi2EEENS1_19SingleTileSchedulerILb0ELb0ELb0ELi128EEEEEEEEEvNT_6ParamsE$_ZZN4cute6detail16composition_implINS_5tupleIJNS_1CILi8EEENS3_ILi2EEES5_S5_S4_S5_EEENS2_IJNS3_ILi1EEEiiiNS3_ILi72EEENS3_ILi512EEEEEENS2_IJNS2_IJS5_S5_S5_EEES5_NS2_IJNS3_ILi4EEES5_EEEEEENS2_IJNS2_IJS7_S9_S4_EEENS3_ILi4096EEENS2_IJNS3_ILi16EEENS3_ILi8192EEEEEEEEEEEDaRKT_RKT0_RKT1_RKT2_ENKUlRKT_RKT0_E_clISD_SJ_EEDaSZ_S12_ - $_ZN7cutlass13device_kernelIN5flash19enable_sm80_to_sm89INS1_16FlashAttnBwdSm80INS1_25CollectiveMainloopBwdSm80ILi2ELi2EN4cute5tupleIJNS5_1CILi128EEES8_NS7_ILi64EEEEEENS_6half_tEfNS_4arch4Sm80ELb0ELb1ELb1ELb0ELb1ELb0ELb0ELb0ELi2ELi4ELi4ELi4ELb0EEENS1_21CollectiveEpilogueBwdISA_SB_SD_Li256ELb0ELb0ELi2EEENS1_19SingleTileSchedulerILb0ELb0ELb0ELi128EEEEEEEEEvNT_6ParamsE$_ZZN4cute6detail16composition_implINS_5tupleIJNS_1CILi8EEENS3_ILi2EEES5_S5_S4_S5_EEENS2_IJNS3_ILi1EEEiiiNS3_ILi72EEENS3_ILi512EEEEEENS2_IJNS2_IJS5_S5_S5_EEES5_NS2_IJNS3_ILi4EEES5_EEEEEENS2_IJNS2_IJS7_S9_S4_EEENS3_ILi4096EEENS2_IJNS3_ILi16EEENS3_ILi8192EEEEEEEEEEEDaRKT_RKT0_RKT1_RKT2_ENKUlRKT_RKT0_E_clISB_SF_EEDaSZ_S12_)
$_ZN7cutlass13device_kernelIN5flash19enable_sm80_to_sm89INS1_16FlashAttnBwdSm80INS1_25CollectiveMainloopBwdSm80ILi2ELi2EN4cute5tupleIJNS5_1CILi128EEES8_NS7_ILi64EEEEEENS_6half_tEfNS_4arch4Sm80ELb0ELb1ELb1ELb0ELb1ELb0ELb0ELb0ELi2ELi4ELi4ELi4ELb0EEENS1_21CollectiveEpilogueBwdISA_SB_SD_Li256ELb0ELb0ELi2EEENS1_19SingleTileSchedulerILb0ELb0ELb0ELi128EEEEEEEEEvNT_6ParamsE$_ZZN4cute6detail16composition_implINS_5tupleIJNS_1CILi8EEENS3_ILi2EEES5_S5_S4_S5_EEENS2_IJNS3_ILi1EEEiiiNS3_ILi72EEENS3_ILi512EEEEEENS2_IJNS2_IJS5_S5_S5_EEES5_NS2_IJNS3_ILi4EEES5_EEEEEENS2_IJNS2_IJS7_S9_S4_EEENS3_ILi4096EEENS2_IJNS3_ILi16EEENS3_ILi8192EEEEEEEEEEEDaRKT_RKT0_RKT1_RKT2_ENKUlRKT_RKT0_E_clISB_SF_EEDaSZ_S12_:
[----:B------:R-:W-:-:S06]  /*a530*/  IADD3 R5, R82, -c[0x0][0x20], RZ ;  /* 0x8000080052057a10 */ /* 0x000fcc0007ffe0ff */
[----:B------:R-:W5:Y:S01]  /*a540*/  LDL R5, [R5] ;  /* 0x0000000005057983 */ /* 0x000f620000100800 */
[----:B------:R-:W-:Y:S01]  /*a550*/  IMAD.MOV.U32 R2, RZ, RZ, R6 ;  /* 0x000000ffff027224 */ /* 0x000fe200078e0006 */
[----:B------:R-:W-:-:S04]  /*a560*/  MOV R3, 0x0 ;  /* 0x0000000000037802 */ /* 0x000fc80000000f00 */
[----:B------:R-:W-:Y:S05]  /*a570*/  RET.REL.NODEC R2 `(_ZN7cutlass13device_kernelIN5flash19enable_sm80_to_sm89INS1_16FlashAttnBwdSm80INS1_25CollectiveMainloopBwdSm80ILi2ELi2EN4cute5tupleIJNS5_1CILi128EEES8_NS7_ILi64EEEEEENS_6half_tEfNS_4arch4Sm80ELb0ELb1ELb1ELb0ELb1ELb0ELb0ELb0ELi2ELi4ELi4ELi4ELb0EEENS1_21CollectiveEpilogueBwdISA_SB_SD_Li256ELb0ELb0ELi2EEENS1_19SingleTileSchedulerILb0ELb0ELb0ELi128EEEEEEEEEvNT_6ParamsE) ;  /* 0xffff5a8002007950 */ /* 0x000fea0003c3ffff */
        .type           $_ZN7cutlass13device_kernelIN5flash19enable_sm80_to_sm89INS1_16FlashAttnBwdSm80INS1_25CollectiveMainloopBwdSm80ILi2ELi2EN4cute5tupleIJNS5_1CILi128EEES8_NS7_ILi64EEEEEENS_6half_tEfNS_4arch4Sm80ELb0ELb1ELb1ELb0ELb1ELb0ELb0ELb0ELi2ELi4ELi4ELi4ELb0EEENS1_21CollectiveEpilogueBwdISA_SB_SD_Li256ELb0ELb0ELi2EEENS1_19SingleTileSchedulerILb0ELb0ELb0ELi128EEEEEEEEEvNT_6ParamsE$_ZZN4cute6detail16composition_implINS_5tupleIJNS_1CILi8EEENS3_ILi2EEES5_S5_S4_S5_EEENS2_IJNS3_ILi1EEEiiiNS3_ILi72EEENS3_ILi512EEEEEENS2_IJNS2_IJS5_S5_S5_EEES5_NS2_IJNS3_ILi4EEES5_EEEEEENS2_IJNS2_IJS7_S9_S4_EEENS3_ILi4096EEENS2_IJNS3_ILi16EEENS3_ILi8192EEEEEEEEEEEDaRKT_RKT0_RKT1_RKT2_ENKUlRKT_RKT0_E_clISD_SJ_EEDaSZ_S12_,@function
        .size           $_ZN7cutlass13device_kernelIN5flash19enable_sm80_to_sm89INS1_16FlashAttnBwdSm80INS1_25CollectiveMainloopBwdSm80ILi2ELi2EN4cute5tupleIJNS5_1CILi128EEES8_NS7_ILi64EEEEEENS_6half_tEfNS_4arch4Sm80ELb0ELb1ELb1ELb0ELb1ELb0ELb0ELb0ELi2ELi4ELi4ELi4ELb0EEENS1_21CollectiveEpilogueBwdISA_SB_SD_Li256ELb0ELb0ELi2EEENS1_19SingleTileSchedulerILb0ELb0ELb0ELi128EEEEEEEEEvNT_6ParamsE$_ZZN4cute6detail16composition_implINS_5tupleIJNS_1CILi8EEENS3_ILi2EEES5_S5_S4_S5_EEENS2_IJNS3_ILi1EEEiiiNS3_ILi72EEENS3_ILi512EEEEEENS2_IJNS2_IJS5_S5_S5_EEES5_NS2_IJNS3_ILi4EEES5_EEEEEENS2_IJNS2_IJS7_S9_S4_EEENS3_ILi4096EEENS2_IJNS3_ILi16EEENS3_ILi8192EEEEEEEEEEEDaRKT_RKT0_RKT1_RKT2_ENKUlRKT_RKT0_E_clISD_SJ_EEDaSZ_S12_,($_ZN7cutlass13device_kernelIN5flash19enable_sm80_to_sm89INS1_16FlashAttnBwdSm80INS1_25CollectiveMainloopBwdSm80ILi2ELi2EN4cute5tupleIJNS5_1CILi128EEES8_NS7_ILi64EEEEEENS_6half_tEfNS_4arch4Sm80ELb0ELb1ELb1ELb0ELb1ELb0ELb0ELb0ELi2ELi4ELi4ELi4ELb0EEENS1_21CollectiveEpilogueBwdISA_SB_SD_Li256ELb0ELb0ELi2EEENS1_19SingleTileSchedulerILb0ELb0ELb0ELi128EEEEEEEEEvNT_6ParamsE$_ZZN4cute6detail16composition_implINS_5tupleIJNS_1CILi8EEENS3_ILi2EEES5_S5_S4_S5_EEENS2_IJNS3_ILi1EEEiiiNS3_ILi72EEENS3_ILi512EEEEEENS2_IJNS2_IJS5_S5_S5_EEES5_NS3_ILi4EEEEEENS2_IJNS2_IJS7_S9_S4_EEENS3_ILi4096EEENS3_ILi16EEEEEEEEDaRKT_RKT0_RKT1_RKT2_ENKUlRKT_RKT0_E_clISB_SE_EEDaSW_SZ_ - $_ZN7cutlass13device_kernelIN5flash19enable_sm80_to_sm89INS1_16FlashAttnBwdSm80INS1_25CollectiveMainloopBwdSm80ILi2ELi2EN4cute5tupleIJNS5_1CILi128EEES8_NS7_ILi64EEEEEENS_6half_tEfNS_4arch4Sm80ELb0ELb1ELb1ELb0ELb1ELb0ELb0ELb0ELi2ELi4ELi4ELi4ELb0EEENS1_21CollectiveEpilogueBwdISA_SB_SD_Li256ELb0ELb0ELi2EEENS1_19SingleTileSchedulerILb0ELb0ELb0ELi128EEEEEEEEEvNT_6ParamsE$_ZZN4cute6detail16composition_implINS_5tupleIJNS_1CILi8EEENS3_ILi2EEES5_S5_S4_S5_EEENS2_IJNS3_ILi1EEEiiiNS3_ILi72EEENS3_ILi512EEEEEENS2_IJNS2_IJS5_S5_S5_EEES5_NS2_IJNS3_ILi4EEES5_EEEEEENS2_IJNS2_IJS7_S9_S4_EEENS3_ILi4096EEENS2_IJNS3_ILi16EEENS3_ILi8192EEEEEEEEEEEDaRKT_RKT0_RKT1_RKT2_ENKUlRKT_RKT0_E_clISD_SJ_EEDaSZ_S12_)
$_ZN7cutlass13device_kernelIN5flash19enable_sm80_to_sm89INS1_16FlashAttnBwdSm80INS1_25CollectiveMainloopBwdSm80ILi2ELi2EN4cute5tupleIJNS5_1CILi128EEES8_NS7_ILi64EEEEEENS_6half_tEfNS_4arch4Sm80ELb0ELb1ELb1ELb0ELb1ELb0ELb0ELb0ELi2ELi4ELi4ELi4ELb0EEENS1_21CollectiveEpilogueBwdISA_SB_SD_Li256ELb0ELb0ELi2EEENS1_19SingleTileSchedulerILb0ELb0ELb0ELi128EEEEEEEEEvNT_6ParamsE$_ZZN4cute6detail16composition_implINS_5tupleIJNS_1CILi8EEENS3_ILi2EEES5_S5_S4_S5_EEENS2_IJNS3_ILi1EEEiiiNS3_ILi72EEENS3_ILi512EEEEEENS2_IJNS2_IJS5_S5_S5_EEES5_NS2_IJNS3_ILi4EEES5_EEEEEENS2_IJNS2_IJS7_S9_S4_EEENS3_ILi4096EEENS2_IJNS3_ILi16EEENS3_ILi8192EEEEEEEEEEEDaRKT_RKT0_RKT1_RKT2_ENKUlRKT_RKT0_E_clISD_SJ_EEDaSZ_S12_:
[----:B------:R-:W-:-:S05]  /*a580*/  IADD3 R6, R82, -c[0x0][0x20], RZ ;  /* 0x8000080052067a10 */ /* 0x000fca0007ffe0ff */
[----:B------:R1:W5:Y:S04]  /*a590*/  LDL R3, [R6+0x8] ;  /* 0x0000080006037983 */ /* 0x0003680000100800 */
[----:B------:R1:W5:Y:S01]  /*a5a0*/  LDL R2, [R6+0x4] ;  /* 0x0000040006027983 */ /* 0x0003620000100800 */
[----:B------:R-:W-:Y:S01]  /*a5b0*/  IMAD.MOV.U32 R32, RZ, RZ, R4 ;  /* 0x000000ffff207224 */ /* 0x000fe200078e0004 */
[----:B------:R-:W-:-:S04]  /*a5c0*/  MOV R33, 0x0 ;  /* 0x0000000000217802 */ /* 0x000fc80000000f00 */
[----:B------:R-:W-:Y:S05]  /*a5d0*/  RET.REL.NODEC R32 `(_ZN7cutlass13device_kernelIN5flash19enable_sm80_to_sm89INS1_16FlashAttnBwdSm80INS1_25CollectiveMainloopBwdSm80ILi2ELi2EN4cute5tupleIJNS5_1CILi128EEES8_NS7_ILi64EEEEEENS_6half_tEfNS_4arch4Sm80ELb0ELb1ELb1ELb0ELb1ELb0ELb0ELb0ELi2ELi4ELi4ELi4ELb0EEENS1_21CollectiveEpilogueBwdISA_SB_SD_Li256ELb0ELb0ELi2EEENS1_19SingleTileSchedulerILb0ELb0ELb0ELi128EEEEEEEEEvNT_6ParamsE) ;  /* 0xffff5a2020007950 */ /* 0x000fea0003c3ffff */
        .type           $_ZN7cutlass13device_kernelIN5flash19enable_sm80_to_sm89INS1_16FlashAttnBwdSm80INS1_25CollectiveMainloopBwdSm80ILi2ELi2EN4cute5tupleIJNS5_1CILi128EEES8_NS7_ILi64EEEEEENS_6half_tEfNS_4arch4Sm80ELb0ELb1ELb1ELb0ELb1ELb0ELb0ELb0ELi2ELi4ELi4ELi4ELb0EEENS1_21CollectiveEpilogueBwdISA_SB_SD_Li256ELb0ELb0ELi2EEENS1_19SingleTileSchedulerILb0ELb0ELb0ELi128EEEEEEEEEvNT_6ParamsE$_ZZN4cute6detail16composition_implINS_5tupleIJNS_1CILi8EEENS3_ILi2EEES5_S5_S4_S5_EEENS2_IJNS3_ILi1EEEiiiNS3_ILi72EEENS3_ILi512EEEEEENS2_IJNS2_IJS5_S5_S5_EEES5_NS3_ILi4EEEEEENS2_IJNS2_IJS7_S9_S4_EEENS3_ILi4096EEENS3_ILi16EEEEEEEEDaRKT_RKT0_RKT1_RKT2_ENKUlRKT_RKT0_E_clISB_SE_EEDaSW_SZ_,@function
        .size           $_ZN7cutlass13device_kernelIN5flash19enable_sm80_to_sm89INS1_16FlashAttnBwdSm80INS1_25CollectiveMainloopBwdSm80ILi2ELi2EN4cute5tupleIJNS5_1CILi128EEES8_NS7_ILi64EEEEEENS_6half_tEfNS_4arch4Sm80ELb0ELb1ELb1ELb0ELb1ELb0ELb0ELb0ELi2ELi4ELi4ELi4ELb0EEENS1_21CollectiveEpilogueBwdISA_SB_SD_Li256ELb0ELb0ELi2EEENS1_19SingleTileSchedulerILb0ELb0ELb0ELi128EEEEEEEEEvNT_6ParamsE$_ZZN4cute6detail16composition_implINS_5tupleIJNS_1CILi8EEENS3_ILi2EEES5_S5_S4_S5_EEENS2_IJNS3_ILi1EEEiiiNS3_ILi72EEENS3_ILi512EEEEEENS2_IJNS2_IJS5_S5_S5_EEES5_NS3_ILi4EEEEEENS2_IJNS2_IJS7_S9_S4_EEENS3_ILi4096EEENS3_ILi16EEEEEEEEDaRKT_RKT0_RKT1_RKT2_ENKUlRKT_RKT0_E_clISB_SE_EEDaSW_SZ_,($_ZN7cutlass13device_kernelIN5flash19enable_sm80_to_sm89INS1_16FlashAttnBwdSm80INS1_25CollectiveMainloopBwdSm80ILi2ELi2EN4cute5tupleIJNS5_1CILi128EEES8_NS7_ILi64EEEEEENS_6half_tEfNS_4arch4Sm80ELb0ELb1ELb1ELb0ELb1ELb0ELb0ELb0ELi2ELi4ELi4ELi4ELb0EEENS1_21CollectiveEpilogueBwdISA_SB_SD_Li256ELb0ELb0ELi2EEENS1_19SingleTileSchedulerILb0ELb0ELb0ELi128EEEEEEEEEvNT_6ParamsE$_ZZN4cute6detail16composition_implINS_5tupleIJNS_1CILi8EEENS3_ILi2EEES5_S5_S4_S5_EEENS2_IJNS3_ILi1EEEiiiNS3_ILi72EEENS3_ILi512EEEEEENS2_IJNS2_IJS5_S5_S5_EEES5_NS3_ILi4EEEEEENS2_IJNS2_IJS7_S9_S4_EEENS3_ILi4096EEENS3_ILi16EEEEEEEEDaRKT_RKT0_RKT1_RKT2_ENKUlRKT_RKT0_E_clISC_SG_EEDaSW_SZ_ - $_ZN7cutlass13device_kernelIN5flash19enable_sm80_to_sm89INS1_16FlashAttnBwdSm80INS1_25CollectiveMainloopBwdSm80ILi2ELi2EN4cute5tupleIJNS5_1CILi128EEES8_NS7_ILi64EEEEEENS_6half_tEfNS_4arch4Sm80ELb0ELb1ELb1ELb0ELb1ELb0ELb0ELb0ELi2ELi4ELi4ELi4ELb0EEENS1_21CollectiveEpilogueBwdISA_SB_SD_Li256ELb0ELb0ELi2EEENS1_19SingleTileSchedulerILb0ELb0ELb0ELi128EEEEEEEEEvNT_6ParamsE$_ZZN4cute6detail16composition_implINS_5tupleIJNS_1CILi8EEENS3_ILi2EEES5_S5_S4_S5_EEENS2_IJNS3_ILi1EEEiiiNS3_ILi72EEENS3_ILi512EEEEEENS2_IJNS2_IJS5_S5_S5_EEES5_NS3_ILi4EEEEEENS2_IJNS2_IJS7_S9_S4_EEENS3_ILi4096EEENS3_ILi16EEEEEEEEDaRKT_RKT0_RKT1_RKT2_ENKUlRKT_RKT0_E_clISB_SE_EEDaSW_SZ_)
$_ZN7cutlass13device_kernelIN5flash19enable_sm80_to_sm89INS1_16FlashAttnBwdSm80INS1_25CollectiveMainloopBwdSm80ILi2ELi2EN4cute5tupleIJNS5_1CILi128EEES8_NS7_ILi64EEEEEENS_6half_tEfNS_4arch4Sm80ELb0ELb1ELb1ELb0ELb1ELb0ELb0ELb0ELi2ELi4ELi4ELi4ELb0EEENS1_21CollectiveEpilogueBwdISA_SB_SD_Li256ELb0ELb0ELi2EEENS1_19SingleTileSchedulerILb0ELb0ELb0ELi128EEEEEEEEEvNT_6ParamsE$_ZZN4cute6detail16composition_implINS_5tupleIJNS_1CILi8EEENS3_ILi2EEES5_S5_S4_S5_EEENS2_IJNS3_ILi1EEEiiiNS3_ILi72EEENS3_ILi512EEEEEENS2_IJNS2_IJS5_S5_S5_EEES5_NS3_ILi4EEEEEENS2_IJNS2_IJS7_S9_S4_EEENS3_ILi4096EEENS3_ILi16EEEEEEEEDaRKT_RKT0_RKT1_RKT2_ENKUlRKT_RKT0_E_clISB_SE_EEDaSW_SZ_:
[----:B------:R-:W-:-:S06]  /*a5e0*/  IADD3 R4, R68, -c[0x0][0x20], RZ ;  /* 0x8000080044047a10 */ /* 0x000fcc0007ffe0ff */
[----:B------:R-:W5:Y:S01]  /*a5f0*/  LDL R4, [R4] ;  /* 0x0000000004047983 */ /* 0x000f620000100800 */
[----:B------:R-:W-:Y:S01]  /*a600*/  IMAD.MOV.U32 R2, RZ, RZ, R6 ;  /* 0x000000ffff027224 */ /* 0x000fe200078e0006 */
[----:B------:R-:W-:-:S04]  /*a610*/  MOV R3, 0x0 ;  /* 0x0000000000037802 */ /* 0x000fc80000000f00 */
[----:B------:R-:W-:Y:S05]  /*a620*/  RET.REL.NODEC R2 `(_ZN7cutlass13device_kernelIN5flash19enable_sm80_to_sm89INS1_16FlashAttnBwdSm80INS1_25CollectiveMainloopBwdSm80ILi2ELi2EN4cute5tupleIJNS5_1CILi128EEES8_NS7_ILi64EEEEEENS_6half_tEfNS_4arch4Sm80ELb0ELb1ELb1ELb0ELb1ELb0ELb0ELb0ELi2ELi4ELi4ELi4ELb0EEENS1_21CollectiveEpilogueBwdISA_SB_SD_Li256ELb0ELb0ELi2EEENS1_19SingleTileSchedulerILb0ELb0ELb0ELi128EEEEEEEEEvNT_6ParamsE) ;  /* 0xffff59d002007950 */ /* 0x000fea0003c3ffff */
        .type           $_ZN7cutlass13device_kernelIN5flash19enable_sm80_to_sm89INS1_16FlashAttnBwdSm80INS1_25CollectiveMainloopBwdSm80ILi2ELi2EN4cute5tupleIJNS5_1CILi128EEES8_NS7_ILi64EEEEEENS_6half_tEfNS_4arch4Sm80ELb0ELb1ELb1ELb0ELb1ELb0ELb0ELb0ELi2ELi4ELi4ELi4ELb0EEENS1_21CollectiveEpilogueBwdISA_SB_SD_Li256ELb0ELb0ELi2EEENS1_19SingleTileSchedulerILb0ELb0ELb0ELi128EEEEEEEEEvNT_6ParamsE$_ZZN4cute6detail16composition_implINS_5tupleIJNS_1CILi8EEENS3_ILi2EEES5_S5_S4_S5_EEENS2_IJNS3_ILi1EEEiiiNS3_ILi72EEENS3_ILi512EEEEEENS2_IJNS2_IJS5_S5_S5_EEES5_NS3_ILi4EEEEEENS2_IJNS2_IJS7_S9_S4_EEENS3_ILi4096EEENS3_ILi16EEEEEEEEDaRKT_RKT0_RKT1_RKT2_ENKUlRKT_RKT0_E_clISC_SG_EEDaSW_SZ_,@function
        .size           $_ZN7cutlass13device_kernelIN5flash19enable_sm80_to_sm89INS1_16FlashAttnBwdSm80INS1_25CollectiveMainloopBwdSm80ILi2ELi2EN4cute5tupleIJNS5_1CILi128EEES8_NS7_ILi64EEEEEENS_6half_tEfNS_4arch4Sm80ELb0ELb1ELb1ELb0ELb1ELb0ELb0ELb0ELi2ELi4ELi4ELi4ELb0EEENS1_21CollectiveEpilogueBwdISA_SB_SD_Li256ELb0ELb0ELi2EEENS1_19SingleTileSchedulerILb0ELb0ELb0ELi128EEEEEEEEEvNT_6ParamsE$_ZZN4cute6detail16composition_implINS_5tupleIJNS_1CILi8EEENS3_ILi2EEES5_S5_S4_S5_EEENS2_IJNS3_ILi1EEEiiiNS3_ILi72EEENS3_ILi512EEEEEENS2_IJNS2_IJS5_S5_S5_EEES5_NS3_ILi4EEEEEENS2_IJNS2_IJS7_S9_S4_EEENS3_ILi4096EEENS3_ILi16EEEEEEEEDaRKT_RKT0_RKT1_RKT2_ENKUlRKT_RKT0_E_clISC_SG_EEDaSW_SZ_,($_ZN7cutlass13device_kernelIN5flash19enable_sm80_to_sm89INS1_16FlashAttnBwdSm80INS1_25CollectiveMainloopBwdSm80ILi2ELi2EN4cute5tupleIJNS5_1CILi128EEES8_NS7_ILi64EEEEEENS_6half_tEfNS_4arch4Sm80ELb0ELb1ELb1ELb0ELb1ELb0ELb0ELb0ELi2ELi4ELi4ELi4ELb0EEENS1_21CollectiveEpilogueBwdISA_SB_SD_Li256ELb0ELb0ELi2EEENS1_19SingleTileSchedulerILb0ELb0ELb0ELi128EEEEEEEEEvNT_6ParamsE$_ZZN4cute6upcastILi2ENS_5tupleIJNS1_IJNS_1CILi1EEENS1_IJNS2_ILi2EEES4_S4_EEEEEES4_NS1_IJS4_S4_EEEEEENS1_IJNS1_IJNS2_ILi0EEENS1_IJS3_NS2_ILi512EEEiEEEEEENS2_ILi4096EEENS1_IJiNS2_ILi8192EEEEEEEEEEEDaRKT0_RKT1_ENKUlRKT_RKT0_E_clIS6_SC_EEDaSP_SS_ - $_ZN7cutlass13device_kernelIN5flash19enable_sm80_to_sm89INS1_16FlashAttnBwdSm80INS1_25CollectiveMainloopBwdSm80ILi2ELi2EN4cute5tupleIJNS5_1CILi128EEES8_NS7_ILi64EEEEEENS_6half_tEfNS_4arch4Sm80ELb0ELb1ELb1ELb0ELb1ELb0ELb0ELb0ELi2ELi4ELi4ELi4ELb0EEENS1_21CollectiveEpilogueBwdISA_SB_SD_Li256ELb0ELb0ELi2EEENS1_19SingleTileSchedulerILb0ELb0ELb0ELi128EEEEEEEEEvNT_6ParamsE$_ZZN4cute6detail16composition_implINS_5tupleIJNS_1CILi8EEENS3_ILi2EEES5_S5_S4_S5_EEENS2_IJNS3_ILi1EEEiiiNS3_ILi72EEENS3_ILi512EEEEEENS2_IJNS2_IJS5_S5_S5_EEES5_NS3_ILi4EEEEEENS2_IJNS2_IJS7_S9_S4_EEENS3_ILi4096EEENS3_ILi16EEEEEEEEDaRKT_RKT0_RKT1_RKT2_ENKUlRKT_RKT0_E_clISC_SG_EEDaSW_SZ_)
$_ZN7cutlass13device_kernelIN5flash19enable_sm80_to_sm89INS1_16FlashAttnBwdSm80INS1_25CollectiveMainloopBwdSm80ILi2ELi2EN4cute5tupleIJNS5_1CILi128EEES8_NS7_ILi64EEEEEENS_6half_tEfNS_4arch4Sm80ELb0ELb1ELb1ELb0ELb1ELb0ELb0ELb0ELi2ELi4ELi4ELi4ELb0EEENS1_21CollectiveEpilogueBwdISA_SB_SD_Li256ELb0ELb0ELi2EEENS1_19SingleTileSchedulerILb0ELb0ELb0ELi128EEEEEEEEEvNT_6ParamsE$_ZZN4cute6detail16composition_implINS_5tupleIJNS_1CILi8EEENS3_ILi2EEES5_S5_S4_S5_EEENS2_IJNS3_ILi1EEEiiiNS3_ILi72EEENS3_ILi512EEEEEENS2_IJNS2_IJS5_S5_S5_EEES5_NS3_ILi4EEEEEENS2_IJNS2_IJS7_S9_S4_EEENS3_ILi4096EEENS3_ILi16EEEEEEEEDaRKT_RKT0_RKT1_RKT2_ENKUlRKT_RKT0_E_clISC_SG_EEDaSW_SZ_:
[----:B------:R-:W-:-:S05]  /*a630*/  IADD3 R5, R68, -c[0x0][0x20], RZ ;  /* 0x8000080044057a10 */ /* 0x000fca0007ffe0ff */
[----:B------:R1:W5:Y:S04]  /*a640*/  LDL R3, [R5+0x8] ;  /* 0x0000080005037983 */ /* 0x0003680000100800 */
[----:B------:R1:W5:Y:S01]  /*a650*/  LDL R2, [R5+0x4] ;  /* 0x0000040005027983 */ /* 0x0003620000100800 */
[----:B------:R-:W-:Y:S01]  /*a660*/  IMAD.MOV.U32 R30, RZ, RZ, R6 ;  /* 0x000000ffff1e7224 */ /* 0x000fe200078e0006 */
[----:B------:R-:W-:-:S04]  /*a670*/  MOV R31, 0x0 ;  /* 0x00000000001f7802 */ /* 0x000fc80000000f00 */
[----:B------:R-:W-:Y:S05]  /*a680*/  RET.REL.NODEC R30 `(_ZN7cutlass13device_kernelIN5flash19enable_sm80_to_sm89INS1_16FlashAttnBwdSm80INS1_25CollectiveMainloopBwdSm80ILi2ELi2EN4cute5tupleIJNS5_1CILi128EEES8_NS7_ILi64EEEEEENS_6half_tEfNS_4arch4Sm80ELb0ELb1ELb1ELb0ELb1ELb0ELb0ELb0ELi2ELi4ELi4ELi4ELb0EEENS1_21CollectiveEpilogueBwdISA_SB_SD_Li256ELb0ELb0ELi2EEENS1_19SingleTileSchedulerILb0ELb0ELb0ELi128EEEEEEEEEvNT_6ParamsE) ;  /* 0xffff59701e007950 */ /* 0x000fea0003c3ffff */
        .type           $_ZN7cutlass13device_kernelIN5flash19enable_sm80_to_sm89INS1_16FlashAttnBwdSm80INS1_25CollectiveMainloopBwdSm80ILi2ELi2EN4cute5tupleIJNS5_1CILi128EEES8_NS7_ILi64EEEEEENS_6half_tEfNS_4arch4Sm80ELb0ELb1ELb1ELb0ELb1ELb0ELb0ELb0ELi2ELi4ELi4ELi4ELb0EEENS1_21CollectiveEpilogueBwdISA_SB_SD_Li256ELb0ELb0ELi2EEENS1_19SingleTileSchedulerILb0ELb0ELb0ELi128EEEEEEEEEvNT_6ParamsE$_ZZN4cute6upcastILi2ENS_5tupleIJNS1_IJNS_1CILi1EEENS1_IJNS2_ILi2EEES4_S4_EEEEEES4_NS1_IJS4_S4_EEEEEENS1_IJNS1_IJNS2_ILi0EEENS1_IJS3_NS2_ILi512EEEiEEEEEENS2_ILi4096EEENS1_IJiNS2_ILi8192EEEEEEEEEEEDaRKT0_RKT1_ENKUlRKT_RKT0_E_clIS6_SC_EEDaSP_SS_,@function
        .size           $_ZN7cutlass13device_kernelIN5flash19enable_sm80_to_sm89INS1_16FlashAttnBwdSm80INS1_25CollectiveMainloopBwdSm80ILi2ELi2EN4cute5tupleIJNS5_1CILi128EEES8_NS7_ILi64EEEEEENS_6half_tEfNS_4arch4Sm80ELb0ELb1ELb1ELb0ELb1ELb0ELb0ELb0ELi2ELi4ELi4ELi4ELb0EEENS1_21CollectiveEpilogueBwdISA_SB_SD_Li256ELb0ELb0ELi2EEENS1_19SingleTileSchedulerILb0ELb0ELb0ELi128EEEEEEEEEvNT_6ParamsE$_ZZN4cute6upcastILi2ENS_5tupleIJNS1_IJNS_1CILi1EEENS1_IJNS2_ILi2EEES4_S4_EEEEEES4_NS1_IJS4_S4_EEEEEENS1_IJNS1_IJNS2_ILi0EEENS1_IJS3_NS2_ILi512EEEiEEEEEENS2_ILi4096EEENS1_IJiNS2_ILi8192EEEEEEEEEEEDaRKT0_RKT1_ENKUlRKT_RKT0_E_clIS6_SC_EEDaSP_SS_,($_ZN7cutlass13device_kernelIN5flash19enable_sm80_to_sm89INS1_16FlashAttnBwdSm80INS1_25CollectiveMainloopBwdSm80ILi2ELi2EN4cute5tupleIJNS5_1CILi128EEES8_NS7_ILi64EEEEEENS_6half_tEfNS_4arch4Sm80ELb0ELb1ELb1ELb0ELb1ELb0ELb0ELb0ELi2ELi4ELi4ELi4ELb0EEENS1_21CollectiveEpilogueBwdISA_SB_SD_Li256ELb0ELb0ELi2EEENS1_19SingleTileSchedulerILb0ELb0ELb0ELi128EEEEEEEEEvNT_6ParamsE$_ZZN4cute6upcastILi2ENS_5tupleIJNS1_IJNS_1CILi1EEENS1_IJNS2_ILi2EEES4_S4_EEEEEES4_NS1_IJS4_S4_EEEEEENS1_IJNS1_IJNS2_ILi0EEENS1_IJS3_NS2_ILi512EEEiEEEEEENS2_ILi4096EEENS1_IJiNS2_ILi8192EEEEEEEEEEEDaRKT0_RKT1_ENKUlRKT_RKT0_E_clIS7_SF_EEDaSP_SS_ - $_ZN7cutlass13device_kernelIN5flash19enable_sm80_to_sm89INS1_16FlashAttnBwdSm80INS1_25CollectiveMainloopBwdSm80ILi2ELi2EN4cute5tupleIJNS5_1CILi128EEES8_NS7_ILi64EEEEEENS_6half_tEfNS_4arch4Sm80ELb0ELb1ELb1ELb0ELb1ELb0ELb0ELb0ELi2ELi4ELi4ELi4ELb0EEENS1_21CollectiveEpilogueBwdISA_SB_SD_Li256ELb0ELb0ELi2EEENS1_19SingleTileSchedulerILb0ELb0ELb0ELi128EEEEEEEEEvNT_6ParamsE$_ZZN4cute6upcastILi2ENS_5tupleIJNS1_IJNS_1CILi1EEENS1_IJNS2_ILi2EEES4_S4_EEEEEES4_NS1_IJS4_S4_EEEEEENS1_IJNS1_IJNS2_ILi0EEENS1_IJS3_NS2_ILi512EEEiEEEEEENS2_ILi4096EEENS1_IJiNS2_ILi8192EEEEEEEEEEEDaRKT0_RKT1_ENKUlRKT_RKT0_E_clIS6_SC_EEDaSP_SS_)
$_ZN7cutlass13device_kernelIN5flash19enable_sm80_to_sm89INS1_16FlashAttnBwdSm80INS1_25CollectiveMainloopBwdSm80ILi2ELi2EN4cute5tupleIJNS5_1CILi128EEES8_NS7_ILi64EEEEEENS_6half_tEfNS_4arch4Sm80ELb0ELb1ELb1ELb0ELb1ELb0ELb0ELb0ELi2ELi4ELi4ELi4ELb0EEENS1_21CollectiveEpilogueBwdISA_SB_SD_Li256ELb0ELb0ELi2EEENS1_19SingleTileSchedulerILb0ELb0ELb0ELi128EEEEEEEEEvNT_6ParamsE$_ZZN4cute6upcastILi2ENS_5tupleIJNS1_IJNS_1CILi1EEENS1_IJNS2_ILi2EEES4_S4_EEEEEES4_NS1_IJS4_S4_EEEEEENS1_IJNS1_IJNS2_ILi0EEENS1_IJS3_NS2_ILi512EEEiEEEEEENS2_ILi4096EEENS1_IJiNS2_ILi8192EEEEEEEEEEEDaRKT0_RKT1_ENKUlRKT_RKT0_E_clIS6_SC_EEDaSP_SS_:
[----:B------:R-:W-:-:S06]  /*a690*/  IADD3 R3, R5, -c[0x0][0x20], RZ ;  /* 0x8000080005037a10 */ /* 0x000fcc0007ffe0ff */
[----:B------:R-:W2:Y:S02]  /*a6a0*/  LDL R3, [R3] ;  /* 0x0000000003037983 */ /* 0x000ea40000100800 */
[----:B--2---:R-:W-:Y:S01]  /*a6b0*/  LEA.HI R20, R3, R3, RZ, 0x1 ;  /* 0x0000000303147211 */ /* 0x004fe200078f08ff */
[----:B------:R-:W-:-:S03]  /*a6c0*/  IMAD.MOV.U32 R3, RZ, RZ, 0x0 ;  /* 0x00000000ff037424 */ /* 0x000fc600078e00ff */
[----:B------:R-:W-:Y:S01]  /*a6d0*/  SHF.R.S32.HI R20, RZ, 0x1, R20 ;  /* 0x00000001ff147819 */ /* 0x000fe20000011414 */
[----:B------:R-:W-:Y:S06]  /*a6e0*/  RET.REL.NODEC R2 `(_ZN7cutlass13device_kernelIN5flash19enable_sm80_to_sm89INS1_16FlashAttnBwdSm80INS1_25CollectiveMainloopBwdSm80ILi2ELi2EN4cute5tupleIJNS5_1CILi128EEES8_NS7_ILi64EEEEEENS_6half_tEfNS_4arch4Sm80ELb0ELb1ELb1ELb0ELb1ELb0ELb0ELb0ELi2ELi4ELi4ELi4ELb0EEENS1_21CollectiveEpilogueBwdISA_SB_SD_Li256ELb0ELb0ELi2EEENS1_19SingleTileSchedulerILb0ELb0ELb0ELi128EEEEEEEEEvNT_6ParamsE) ;  /* 0xffff591002007950 */ /* 0x000fec0003c3ffff */
        .type           $_ZN7cutlass13device_kernelIN5flash19enable_sm80_to_sm89INS1_16FlashAttnBwdSm80INS1_25CollectiveMainloopBwdSm80ILi2ELi2EN4cute5tupleIJNS5_1CILi128EEES8_NS7_ILi64EEEEEENS_6half_tEfNS_4arch4Sm80ELb0ELb1ELb1ELb0ELb1ELb0ELb0ELb0ELi2ELi4ELi4ELi4ELb0EEENS1_21CollectiveEpilogueBwdISA_SB_SD_Li256ELb0ELb0ELi2EEENS1_19SingleTileSchedulerILb0ELb0ELb0ELi128EEEEEEEEEvNT_6ParamsE$_ZZN4cute6upcastILi2ENS_5tupleIJNS1_IJNS_1CILi1EEENS1_IJNS2_ILi2EEES4_S4_EEEEEES4_NS1_IJS4_S4_EEEEEENS1_IJNS1_IJNS2_ILi0EEENS1_IJS3_NS2_ILi512EEEiEEEEEENS2_ILi4096EEENS1_IJiNS2_ILi8192EEEEEEEEEEEDaRKT0_RKT1_ENKUlRKT_RKT0_E_clIS7_SF_EEDaSP_SS_,@function
        .size           $_ZN7cutlass13device_kernelIN5flash19enable_sm80_to_sm89INS1_16FlashAttnBwdSm80INS1_25CollectiveMainloopBwdSm80ILi2ELi2EN4cute5tupleIJNS5_1CILi128EEES8_NS7_ILi64EEEEEENS_6half_tEfNS_4arch4Sm80ELb0ELb1ELb1ELb0ELb1ELb0ELb0ELb0ELi2ELi4ELi4ELi4ELb0EEENS1_21CollectiveEpilogueBwdISA_SB_SD_Li256ELb0ELb0ELi2EEENS1_19SingleTileSchedulerILb0ELb0ELb0ELi128EEEEEEEEEvNT_6ParamsE$_ZZN4cute6upcastILi2ENS_5tupleIJNS1_IJNS_1CILi1EEENS1_IJNS2_ILi2EEES4_S4_EEEEEES4_NS1_IJS4_S4_EEEEEENS1_IJNS1_IJNS2_ILi0EEENS1_IJS3_NS2_ILi512EEEiEEEEEENS2_ILi4096EEENS1_IJiNS2_ILi8192EEEEEEEEEEEDaRKT0_RKT1_ENKUlRKT_RKT0_E_clIS7_SF_EEDaSP_SS_,($_ZN7cutlass13device_kernelIN5flash19enable_sm80_to_sm89INS1_16FlashAttnBwdSm80INS1_25CollectiveMainloopBwdSm80ILi2ELi2EN4cute5tupleIJNS5_1CILi128EEES8_NS7_ILi64EEEEEENS_6half_tEfNS_4arch4Sm80ELb0ELb1ELb1ELb0ELb1ELb0ELb0ELb0ELi2ELi4ELi4ELi4ELb0EEENS1_21CollectiveEpilogueBwdISA_SB_SD_Li256ELb0ELb0ELi2EEENS1_19SingleTileSchedulerILb0ELb0ELb0ELi128EEEEEEEEEvNT_6ParamsE$_ZZN4cute7crd2crdINS_5tupleIJiiiNS_1CILi0EEEEEENS1_IJNS2_ILi32EEENS2_ILi4EEENS2_ILi2EEENS2_ILi1EEEEEENS1_IJS8_S8_S8_S8_EEEEEDaRKT_RKT0_RKT1_ENKUlRKT_RKT0_RKT1_E_clIiS7_S8_EEDaSM_SP_SS_ - $_ZN7cutlass13device_kernelIN5flash19enable_sm80_to_sm89INS1_16FlashAttnBwdSm80INS1_25CollectiveMainloopBwdSm80ILi2ELi2EN4cute5tupleIJNS5_1CILi128EEES8_NS7_ILi64EEEEEENS_6half_tEfNS_4arch4Sm80ELb0ELb1ELb1ELb0ELb1ELb0ELb0ELb0ELi2ELi4ELi4ELi4ELb0EEENS1_21CollectiveEpilogueBwdISA_SB_SD_Li256ELb0ELb0ELi2EEENS1_19SingleTileSchedulerILb0ELb0ELb0ELi128EEEEEEEEEvNT_6ParamsE$_ZZN4cute6upcastILi2ENS_5tupleIJNS1_IJNS_1CILi1EEENS1_IJNS2_ILi2EEES4_S4_EEEEEES4_NS1_IJS4_S4_EEEEEENS1_IJNS1_IJNS2_ILi0EEENS1_IJS3_NS2_ILi512EEEiEEEEEENS2_ILi4096EEENS1_IJiNS2_ILi8192EEEEEEEEEEEDaRKT0_RKT1_ENKUlRKT_RKT0_E_clIS7_SF_EEDaSP_SS_)
$_ZN7cutlass13device_kernelIN5flash19enable_sm80_to_sm89INS1_16FlashAttnBwdSm80INS1_25CollectiveMainloopBwdSm80ILi2ELi2EN4cute5tupleIJNS5_1CILi128EEES8_NS7_ILi64EEEEEENS_6half_tEfNS_4arch4Sm80ELb0ELb1ELb1ELb0ELb1ELb0ELb0ELb0ELi2ELi4ELi4ELi4ELb0EEENS1_21CollectiveEpilogueBwdISA_SB_SD_Li256ELb0ELb0ELi2EEENS1_19SingleTileSchedulerILb0ELb0ELb0ELi128EEEEEEEEEvNT_6ParamsE$_ZZN4cute6upcastILi2ENS_5tupleIJNS1_IJNS_1CILi1EEENS1_IJNS2_ILi2EEES4_S4_EEEEEES4_NS1_IJS4_S4_EEEEEENS1_IJNS1_IJNS2_ILi0EEENS1_IJS3_NS2_ILi512EEEiEEEEEENS2_ILi4096EEENS1_IJiNS2_ILi8192EEEEEEEEEEEDaRKT0_RKT1_ENKUlRKT_RKT0_E_clIS7_SF_EEDaSP_SS_:
[----:B------:R-:W-:Y:S01]  /*a6f0*/  IMAD.MOV.U32 R22, RZ, RZ, R18 ;  /* 0x000000ffff167224 */ /* 0x000fe200078e0012 */
[----:B------:R-:W-:Y:S01]  /*a700*/  LEA.HI R2, R2, R2, RZ, 0x1 ;  /* 0x0000000202027211 */ /* 0x000fe200078f08ff */
[----:B------:R-:W-:-:S03]  /*a710*/  IMAD.MOV.U32 R23, RZ, RZ, 0x0 ;  /* 0x00000000ff177424 */ /* 0x000fc600078e00ff */
[----:B------:R-:W-:Y:S01]  /*a720*/  SHF.R.S32.HI R2, RZ, 0x1, R2 ;  /* 0x00000001ff027819 */ /* 0x000fe20000011402 */
[----:B------:R-:W-:Y:S06]  /*a730*/  RET.REL.NODEC R22 `(_ZN7cutlass13device_kernelIN5flash19enable_sm80_to_sm89INS1_16FlashAttnBwdSm80INS1_25CollectiveMainloopBwdSm80ILi2ELi2EN4cute5tupleIJNS5_1CILi128EEES8_NS7_ILi64EEEEEENS_6half_tEfNS_4arch4Sm80ELb0ELb1ELb1ELb0ELb1ELb0ELb0ELb0ELi2ELi4ELi4ELi4ELb0EEENS1_21CollectiveEpilogueBwdISA_SB_SD_Li256ELb0ELb0ELi2EEENS1_19SingleTileSchedulerILb0ELb0ELb0ELi128EEEEEEEEEvNT_6ParamsE) ;  /* 0xffff58c016007950 */ /* 0x000fec0003c3ffff */
        .type           $_ZN7cutlass13device_kernelIN5flash19enable_sm80_to_sm89INS1_16FlashAttnBwdSm80INS1_25CollectiveMainloopBwdSm80ILi2ELi2EN4cute5tupleIJNS5_1CILi128EEES8_NS7_ILi64EEEEEENS_6half_tEfNS_4arch4Sm80ELb0ELb1ELb1ELb0ELb1ELb0ELb0ELb0ELi2ELi4ELi4ELi4ELb0EEENS1_21CollectiveEpilogueBwdISA_SB_SD_Li256ELb0ELb0ELi2EEENS1_19SingleTileSchedulerILb0ELb0ELb0ELi128EEEEEEEEEvNT_6ParamsE$_ZZN4cute7crd2crdINS_5tupleIJiiiNS_1CILi0EEEEEENS1_IJNS2_ILi32EEENS2_ILi4EEENS2_ILi2EEENS2_ILi1EEEEEENS1_IJS8_S8_S8_S8_EEEEEDaRKT_RKT0_RKT1_ENKUlRKT_RKT0_RKT1_E_clIiS7_S8_EEDaSM_SP_SS_,@function
        .size           $_ZN7cutlass13device_kernelIN5flash19enable_sm80_to_sm89INS1_16FlashAttnBwdSm80INS1_25CollectiveMainloopBwdSm80ILi2ELi2EN4cute5tupleIJNS5_1CILi128EEES8_NS7_ILi64EEEEEENS_6half_tEfNS_4arch4Sm80ELb0ELb1ELb1ELb0ELb1ELb0ELb0ELb0ELi2ELi4ELi4ELi4ELb0EEENS1_21CollectiveEpilogueBwdISA_SB_SD_Li256ELb0ELb0ELi2EEENS1_19SingleTileSchedulerILb0ELb0ELb0ELi128EEEEEEEEEvNT_6ParamsE$_ZZN4cute7crd2crdINS_5tupleIJiiiNS_1CILi0EEEEEENS1_IJNS2_ILi32EEENS2_ILi4EEENS2_ILi2EEENS2_ILi1EEEEEENS1_IJS8_S8_S8_S8_EEEEEDaRKT_RKT0_RKT1_ENKUlRKT_RKT0_RKT1_E_clIiS7_S8_EEDaSM_SP_SS_,($_ZN7cutlass13device_kernelIN5flash19enable_sm80_to_sm89INS1_16FlashAttnBwdSm80INS1_25CollectiveMainloopBwdSm80ILi2ELi2EN4cute5tupleIJNS5_1CILi128EEES8_NS7_ILi64EEEEEENS_6half_tEfNS_4arch4Sm80ELb0ELb1ELb1ELb0ELb1ELb0ELb0ELb0ELi2ELi4ELi4ELi4ELb0EEENS1_21CollectiveEpilogueBwdISA_SB_SD_Li256ELb0ELb0ELi2EEENS1_19SingleTileSchedulerILb0ELb0ELb0ELi128EEEEEEEEEvNT_6ParamsE$_ZZN4cute7flattenINS_5tupleIJNS1_IJNS_1CILi0EEENS1_IJNS2_ILi1EEENS2_ILi512EEEiEEEEEENS2_ILi4096EEENS1_IJiNS2_ILi8192EEEEEEEEEEEDaRKT_ENKUlRKT_E_clIS7_EEDaSH_ - $_ZN7cutlass13device_kernelIN5flash19enable_sm80_to_sm89INS1_16FlashAttnBwdSm80INS1_25CollectiveMainloopBwdSm80ILi2ELi2EN4cute5tupleIJNS5_1CILi128EEES8_NS7_ILi64EEEEEENS_6half_tEfNS_4arch4Sm80ELb0ELb1ELb1ELb0ELb1ELb0ELb0ELb0ELi2ELi4ELi4ELi4ELb0EEENS1_21CollectiveEpilogueBwdISA_SB_SD_Li256ELb0ELb0ELi2EEENS1_19SingleTileSchedulerILb0ELb0ELb0ELi128EEEEEEEEEvNT_6ParamsE$_ZZN4cute7crd2crdINS_5tupleIJiiiNS_1CILi0EEEEEENS1_IJNS2_ILi32EEENS2_ILi4EEENS2_ILi2EEENS2_ILi1EEEEEENS1_IJS8_S8_S8_S8_EEEEEDaRKT_RKT0_RKT1_ENKUlRKT_RKT0_RKT1_E_clIiS7_S8_EEDaSM_SP_SS_)
$_ZN7cutlass13device_kernelIN5flash19enable_sm80_to_sm89INS1_16FlashAttnBwdSm80INS1_25CollectiveMainloopBwdSm80ILi2ELi2EN4cute5tupleIJNS5_1CILi128EEES8_NS7_ILi64EEEEEENS_6half_tEfNS_4arch4Sm80ELb0ELb1ELb1ELb0ELb1ELb0ELb0ELb0ELi2ELi4ELi4ELi4ELb0EEENS1_21CollectiveEpilogueBwdISA_SB_SD_Li256ELb0ELb0ELi2EEENS1_19SingleTileSchedulerILb0ELb0ELb0ELi128EEEEEEEEEvNT_6ParamsE$_ZZN4cute7crd2crdINS_5tupleIJiiiNS_1CILi0EEEEEENS1_IJNS2_ILi32EEENS2_ILi4EEENS2_ILi2EEENS2_ILi1EEEEEENS1_IJS8_S8_S8_S8_EEEEEDaRKT_RKT0_RKT1_ENKUlRKT_RKT0_RKT1_E_clIiS7_S8_EEDaSM_SP_SS_:
[----:B------:R-:W-:-:S04]  /*a740*/  MOV R13, 0x0 ;  /* 0x00000000000d7802 */ /* 0x000fc80000000f00 */
[----:B------:R-:W-:Y:S05]  /*a750*/  RET.REL.NODEC R12 `(_ZN7cutlass13device_kernelIN5flash19enable_sm80_to_sm89INS1_16FlashAttnBwdSm80INS1_25CollectiveMainloopBwdSm80ILi2ELi2EN4cute5tupleIJNS5_1CILi128EEES8_NS7_ILi64EEEEEENS_6half_tEfNS_4arch4Sm80ELb0ELb1ELb1ELb0ELb1ELb0ELb0ELb0ELi2ELi4ELi4ELi4ELb0EEENS1_21CollectiveEpilogueBwdISA_SB_SD_Li256ELb0ELb0ELi2EEENS1_19SingleTileSchedulerILb0ELb0ELb0ELi128EEEEEEEEEvNT_6ParamsE) ;  /* 0xffff58a00c007950 */ /* 0x000fea0003c3ffff */
        .type           $_ZN7cutlass13device_kernelIN5flash19enable_sm80_to_sm89INS1_16FlashAttnBwdSm80INS1_25CollectiveMainloopBwdSm80ILi2ELi2EN4cute5tupleIJNS5_1CILi128EEES8_NS7_ILi64EEEEEENS_6half_tEfNS_4arch4Sm80ELb0ELb1ELb1ELb0ELb1ELb0ELb0ELb0ELi2ELi4ELi4ELi4ELb0EEENS1_21CollectiveEpilogueBwdISA_SB_SD_Li256ELb0ELb0ELi2EEENS1_19SingleTileSchedulerILb0ELb0ELb0ELi128EEEEEEEEEvNT_6ParamsE$_ZZN4cute7flattenINS_5tupleIJNS1_IJNS_1CILi0EEENS1_IJNS2_ILi1EEENS2_ILi512EEEiEEEEEENS2_ILi4096EEENS1_IJiNS2_ILi8192EEEEEEEEEEEDaRKT_ENKUlRKT_E_clIS7_EEDaSH_,@function
        .size           $_ZN7cutlass13device_kernelIN5flash19enable_sm80_to_sm89INS1_16FlashAttnBwdSm80INS1_25CollectiveMainloopBwdSm80ILi2ELi2EN4cute5tupleIJNS5_1CILi128EEES8_NS7_ILi64EEEEEENS_6half_tEfNS_4arch4Sm80ELb0ELb1ELb1ELb0ELb1ELb0ELb0ELb0ELi2ELi4ELi4ELi4ELb0EEENS1_21CollectiveEpilogueBwdISA_SB_SD_Li256ELb0ELb0ELi2EEENS1_19SingleTileSchedulerILb0ELb0ELb0ELi128EEEEEEEEEvNT_6ParamsE$_ZZN4cute7flattenINS_5tupleIJNS1_IJNS_1CILi0EEENS1_IJNS2_ILi1EEENS2_ILi512EEEiEEEEEENS2_ILi4096EEENS1_IJiNS2_ILi8192EEEEEEEEEEEDaRKT_ENKUlRKT_E_clIS7_EEDaSH_,($_ZN7cutlass13device_kernelIN5flash19enable_sm80_to_sm89INS1_16FlashAttnBwdSm80INS1_25CollectiveMainloopBwdSm80ILi2ELi2EN4cute5tupleIJNS5_1CILi128EEES8_NS7_ILi64EEEEEENS_6half_tEfNS_4arch4Sm80ELb0ELb1ELb1ELb0ELb1ELb0ELb0ELb0ELi2ELi4ELi4ELi4ELb0EEENS1_21CollectiveEpilogueBwdISA_SB_SD_Li256ELb0ELb0ELi2EEENS1_19SingleTileSchedulerILb0ELb0ELb0ELi128EEEEEEEEEvNT_6ParamsE$_ZZN4cute7flattenINS_5tupleIJNS1_IJNS_1CILi0EEENS1_IJNS2_ILi1EEENS2_ILi512EEEiEEEEEENS2_ILi4096EEENS1_IJiNS2_ILi8192EEEEEEEEEEEDaRKT_ENKUlRKT_E_clISA_EEDaSH_ - $_ZN7cutlass13device_kernelIN5flash19enable_sm80_to_sm89INS1_16FlashAttnBwdSm80INS1_25CollectiveMainloopBwdSm80ILi2ELi2EN4cute5tupleIJNS5_1CILi128EEES8_NS7_ILi64EEEEEENS_6half_tEfNS_4arch4Sm80ELb0ELb1ELb1ELb0ELb1ELb0ELb0ELb0ELi2ELi4ELi4ELi4ELb0EEENS1_21CollectiveEpilogueBwdISA_SB_SD_Li256ELb0ELb0ELi2EEENS1_19SingleTileSchedulerILb0ELb0ELb0ELi128EEEEEEEEEvNT_6ParamsE$_ZZN4cute7flattenINS_5tupleIJNS1_IJNS_1CILi0EEENS1_IJNS2_ILi1EEENS2_ILi512EEEiEEEEEENS2_ILi4096EEENS1_IJiNS2_ILi8192EEEEEEEEEEEDaRKT_ENKUlRKT_E_clIS7_EEDaSH_)
$_ZN7cutlass13device_kernelIN5flash19enable_sm80_to_sm89INS1_16FlashAttnBwdSm80INS1_25CollectiveMainloopBwdSm80ILi2ELi2EN4cute5tupleIJNS5_1CILi128EEES8_NS7_ILi64EEEEEENS_6half_tEfNS_4arch4Sm80ELb0ELb1ELb1ELb0ELb1ELb0ELb0ELb0ELi2ELi4ELi4ELi4ELb0EEENS1_21CollectiveEpilogueBwdISA_SB_SD_Li256ELb0ELb0ELi2EEENS1_19SingleTileSchedulerILb0ELb0ELb0ELi128EEEEEEEEEvNT_6ParamsE$_ZZN4cute7flattenINS_5tupleIJNS1_IJNS_1CILi0EEENS1_IJNS2_ILi1EEENS2_ILi512EEEiEEEEEENS2_ILi4096EEENS1_IJiNS2_ILi8192EEEEEEEEEEEDaRKT_ENKUlRKT_E_clIS7_EEDaSH_:
[----:B------:R-:W-:-:S04]  /*a760*/  MOV R3, 0x0 ;  /* 0x0000000000037802 */ /* 0x000fc80000000f00 */
[----:B------:R-:W-:Y:S05]  /*a770*/  RET.REL.NODEC R2 `(_ZN7cutlass13device_kernelIN5flash19enable_sm80_to_sm89INS1_16FlashAttnBwdSm80INS1_25CollectiveMainloopBwdSm80ILi2ELi2EN4cute5tupleIJNS5_1CILi128EEES8_NS7_ILi64EEEEEENS_6half_tEfNS_4arch4Sm80ELb0ELb1ELb1ELb0ELb1ELb0ELb0ELb0ELi2ELi4ELi4ELi4ELb0EEENS1_21CollectiveEpilogueBwdISA_SB_SD_Li256ELb0ELb0ELi2EEENS1_19SingleTileSchedulerILb0ELb0ELb0ELi128EEEEEEEEEvNT_6ParamsE) ;  /* 0xffff588002007950 */ /* 0x000fea0003c3ffff */
        .type           $_ZN7cutlass13device_kernelIN5flash19enable_sm80_to_sm89INS1_16FlashAttnBwdSm80INS1_25CollectiveMainloopBwdSm80ILi2ELi2EN4cute5tupleIJNS5_1CILi128EEES8_NS7_ILi64EEEEEENS_6half_tEfNS_4arch4Sm80ELb0ELb1ELb1ELb0ELb1ELb0ELb0ELb0ELi2ELi4ELi4ELi4ELb0EEENS1_21CollectiveEpilogueBwdISA_SB_SD_Li256ELb0ELb0ELi2EEENS1_19SingleTileSchedulerILb0ELb0ELb0ELi128EEEEEEEEEvNT_6ParamsE$_ZZN4cute7flattenINS_5tupleIJNS1_IJNS_1CILi0EEENS1_IJNS2_ILi1EEENS2_ILi512EEEiEEEEEENS2_ILi4096EEENS1_IJiNS2_ILi8192EEEEEEEEEEEDaRKT_ENKUlRKT_E_clISA_EEDaSH_,@function
        .size           $_ZN7cutlass13device_kernelIN5flash19enable_sm80_to_sm89INS1_16FlashAttnBwdSm80INS1_25CollectiveMainloopBwdSm80ILi2ELi2EN4cute5tupleIJNS5_1CILi128EEES8_NS7_ILi64EEEEEENS_6half_tEfNS_4arch4Sm80ELb0ELb1ELb1ELb0ELb1ELb0ELb0ELb0ELi2ELi4ELi4ELi4ELb0EEENS1_21CollectiveEpilogueBwdISA_SB_SD_Li256ELb0ELb0ELi2EEENS1_19SingleTileSchedulerILb0ELb0ELb0ELi128EEEEEEEEEvNT_6ParamsE$_ZZN4cute7flattenINS_5tupleIJNS1_IJNS_1CILi0EEENS1_IJNS2_ILi1EEENS2_ILi512EEEiEEEEEENS2_ILi4096EEENS1_IJiNS2_ILi8192EEEEEEEEEEEDaRKT_ENKUlRKT_E_clISA_EEDaSH_,($_ZN7cutlass13device_kernelIN5flash19enable_sm80_to_sm89INS1_16FlashAttnBwdSm80INS1_25CollectiveMainloopBwdSm80ILi2ELi2EN4cute5tupleIJNS5_1CILi128EEES8_NS7_ILi64EEEEEENS_6half_tEfNS_4arch4Sm80ELb0ELb1ELb1ELb0ELb1ELb0ELb0ELb0ELi2ELi4ELi4ELi4ELb0EEENS1_21CollectiveEpilogueBwdISA_SB_SD_Li256ELb0ELb0ELi2EEENS1_19SingleTileSchedulerILb0ELb0ELb0ELi128EEEEEEEEEvNT_6ParamsE$_ZZN4cute7flattenINS_5tupleIJNS_1CILi1EEENS1_IJNS2_ILi8EEEiiEEENS2_ILi64EEENS1_IJiNS2_ILi144EEENS2_ILi288EEEEEENS2_ILi512EEEEEEEEDaRKT_ENKUlRKT_E_clIS5_EEDaSH_ - $_ZN7cutlass13device_kernelIN5flash19enable_sm80_to_sm89INS1_16FlashAttnBwdSm80INS1_25CollectiveMainloopBwdSm80ILi2ELi2EN4cute5tupleIJNS5_1CILi128EEES8_NS7_ILi64EEEEEENS_6half_tEfNS_4arch4Sm80ELb0ELb1ELb1ELb0ELb1ELb0ELb0ELb0ELi2ELi4ELi4ELi4ELb0EEENS1_21CollectiveEpilogueBwdISA_SB_SD_Li256ELb0ELb0ELi2EEENS1_19SingleTileSchedulerILb0ELb0ELb0ELi128EEEEEEEEEvNT_6ParamsE$_ZZN4cute7flattenINS_5tupleIJNS1_IJNS_1CILi0EEENS1_IJNS2_ILi1EEENS2_ILi512EEEiEEEEEENS2_ILi4096EEENS1_IJiNS2_ILi8192EEEEEEEEEEEDaRKT_ENKUlRKT_E_clISA_EEDaSH_)
$_ZN7cutlass13device_kernelIN5flash19enable_sm80_to_sm89INS1_16FlashAttnBwdSm80INS1_25CollectiveMainloopBwdSm80ILi2ELi2EN4cute5tupleIJNS5_1CILi128EEES8_NS7_ILi64EEEEEENS_6half_tEfNS_4arch4Sm80ELb0ELb1ELb1ELb0ELb1ELb0ELb0ELb0ELi2ELi4ELi4ELi4ELb0EEENS1_21CollectiveEpilogueBwdISA_SB_SD_Li256ELb0ELb0ELi2EEENS1_19SingleTileSchedulerILb0ELb0ELb0ELi128EEEEEEEEEvNT_6ParamsE$_ZZN4cute7flattenINS_5tupleIJNS1_IJNS_1CILi0EEENS1_IJNS2_ILi1EEENS2_ILi512EEEiEEEEEENS2_ILi4096EEENS1_IJiNS2_ILi8192EEEEEEEEEEEDaRKT_ENKUlRKT_E_clISA_EEDaSH_:
[----:B------:R-:W-:-:S04]  /*a780*/  MOV R3, 0x0 ;  /* 0x0000000000037802 */ /* 0x000fc80000000f00 */
[----:B------:R-:W-:Y:S05]  /*a790*/  RET.REL.NODEC R2 `(_ZN7cutlass13device_kernelIN5flash19enable_sm80_to_sm89INS1_16FlashAttnBwdSm80INS1_25CollectiveMainloopBwdSm80ILi2ELi2EN4cute5tupleIJNS5_1CILi128EEES8_NS7_ILi64EEEEEENS_6half_tEfNS_4arch4Sm80ELb0ELb1ELb1ELb0ELb1ELb0ELb0ELb0ELi2ELi4ELi4ELi4ELb0EEENS1_21CollectiveEpilogueBwdISA_SB_SD_Li256ELb0ELb0ELi2EEENS1_19SingleTileSchedulerILb0ELb0ELb0ELi128EEEEEEEEEvNT_6ParamsE) ;  /* 0xffff586002007950 */ /* 0x000fea0003c3ffff */
        .type           $_ZN7cutlass13device_kernelIN5flash19enable_sm80_to_sm89INS1_16FlashAttnBwdSm80INS1_25CollectiveMainloopBwdSm80ILi2ELi2EN4cute5tupleIJNS5_1CILi128EEES8_NS7_ILi64EEEEEENS_6half_tEfNS_4arch4Sm80ELb0ELb1ELb1ELb0ELb1ELb0ELb0ELb0ELi2ELi4ELi4ELi4ELb0EEENS1_21CollectiveEpilogueBwdISA_SB_SD_Li256ELb0ELb0ELi2EEENS1_19SingleTileSchedulerILb0ELb0ELb0ELi128EEEEEEEEEvNT_6ParamsE$_ZZN4cute7flattenINS_5tupleIJNS_1CILi1EEENS1_IJNS2_ILi8EEEiiEEENS2_ILi64EEENS1_IJiNS2_ILi144EEENS2_ILi288EEEEEENS2_ILi512EEEEEEEEDaRKT_ENKUlRKT_E_clIS5_EEDaSH_,@function
        .size           $_ZN7cutlass13device_kernelIN5flash19enable_sm80_to_sm89INS1_16FlashAttnBwdSm80INS1_25CollectiveMainloopBwdSm80ILi2ELi2EN4cute5tupleIJNS5_1CILi128EEES8_NS7_ILi64EEEEEENS_6half_tEfNS_4arch4Sm80ELb0ELb1ELb1ELb0ELb1ELb0ELb0ELb0ELi2ELi4ELi4ELi4ELb0EEENS1_21CollectiveEpilogueBwdISA_SB_SD_Li256ELb0ELb0ELi2EEENS1_19SingleTileSchedulerILb0ELb0ELb0ELi128EEEEEEEEEvNT_6ParamsE$_ZZN4cute7flattenINS_5tupleIJNS_1CILi1EEENS1_IJNS2_ILi8EEEiiEEENS2_ILi64EEENS1_IJiNS2_ILi144EEENS2_ILi288EEEEEENS2_ILi512EEEEEEEEDaRKT_ENKUlRKT_E_clIS5_EEDaSH_,($_ZN7cutlass13device_kernelIN5flash19enable_sm80_to_sm89INS1_16FlashAttnBwdSm80INS1_25CollectiveMainloopBwdSm80ILi2ELi2EN4cute5tupleIJNS5_1CILi128EEES8_NS7_ILi64EEEEEENS_6half_tEfNS_4arch4Sm80ELb0ELb1ELb1ELb0ELb1ELb0ELb0ELb0ELi2ELi4ELi4ELi4ELb0EEENS1_21CollectiveEpilogueBwdISA_SB_SD_Li256ELb0ELb0ELi2EEENS1_19SingleTileSchedulerILb0ELb0ELb0ELi128EEEEEEEEEvNT_6ParamsE$_ZZN4cute7flattenINS_5tupleIJNS_1CILi1EEENS1_IJNS2_ILi8EEEiiEEENS2_ILi64EEENS1_IJiNS2_ILi144EEENS2_ILi288EEEEEENS2_ILi512EEEEEEEEDaRKT_ENKUlRKT_E_clIS9_EEDaSH_ - $_ZN7cutlass13device_kernelIN5flash19enable_sm80_to_sm89INS1_16FlashAttnBwdSm80INS1_25CollectiveMainloopBwdSm80ILi2ELi2EN4cute5tupleIJNS5_1CILi128EEES8_NS7_ILi64EEEEEENS_6half_tEfNS_4arch4Sm80ELb0ELb1ELb1ELb0ELb1ELb0ELb0ELb0ELi2ELi4ELi4ELi4ELb0EEENS1_21CollectiveEpilogueBwdISA_SB_SD_Li256ELb0ELb0ELi2EEENS1_19SingleTileSchedulerILb0ELb0ELb0ELi128EEEEEEEEEvNT_6ParamsE$_ZZN4cute7flattenINS_5tupleIJNS_1CILi1EEENS1_IJNS2_ILi8EEEiiEEENS2_ILi64EEENS1_IJiNS2_ILi144EEENS2_ILi288EEEEEENS2_ILi512EEEEEEEEDaRKT_ENKUlRKT_E_clIS5_EEDaSH_)
$_ZN7cutlass13device_kernelIN5flash19enable_sm80_to_sm89INS1_16FlashAttnBwdSm80INS1_25CollectiveMainloopBwdSm80ILi2ELi2EN4cute5tupleIJNS5_1CILi128EEES8_NS7_ILi64EEEEEENS_6half_tEfNS_4arch4Sm80ELb0ELb1ELb1ELb0ELb1ELb0ELb0ELb0ELi2ELi4ELi4ELi4ELb0EEENS1_21CollectiveEpilogueBwdISA_SB_SD_Li256ELb0ELb0ELi2EEENS1_19SingleTileSchedulerILb0ELb0ELb0ELi128EEEEEEEEEvNT_6ParamsE$_ZZN4cute7flattenINS_5tupleIJNS_1CILi1EEENS1_IJNS2_ILi8EEEiiEEENS2_ILi64EEENS1_IJiNS2_ILi144EEENS2_ILi288EEEEEENS2_ILi512EEEEEEEEDaRKT_ENKUlRKT_E_clIS5_EEDaSH_:
[----:B------:R-:W-:Y:S02]  /*a7a0*/  MOV R34, R4 ;  /* 0x0000000400227202 */ /* 0x000fe40000000f00 */
[----:B------:R-:W-:Y:S02]  /*a7b0*/  MOV R35, 0x0 ;  /* 0x0000000000237802 */ /* 0x000fe40000000f00 */
[----:B------:R-:W-:Y:S02]  /*a7c0*/  MOV R5, R3 ;  /* 0x0000000300057202 */ /* 0x000fe40000000f00 */
[----:B------:R-:W-:Y:S05]  /*a7d0*/  RET.REL.NODEC R34 `(_ZN7cutlass13device_kernelIN5flash19enable_sm80_to_sm89INS1_16FlashAttnBwdSm80INS1_25CollectiveMainloopBwdSm80ILi2ELi2EN4cute5tupleIJNS5_1CILi128EEES8_NS7_ILi64EEEEEENS_6half_tEfNS_4arch4Sm80ELb0ELb1ELb1ELb0ELb1ELb0ELb0ELb0ELi2ELi4ELi4ELi4ELb0EEENS1_21CollectiveEpilogueBwdISA_SB_SD_Li256ELb0ELb0ELi2EEENS1_19SingleTileSchedulerILb0ELb0ELb0ELi128EEEEEEEEEvNT_6ParamsE) ;  /* 0xffff582022007950 */ /* 0x000fea0003c3ffff */
        .type           $_ZN7cutlass13device_kernelIN5flash19enable_sm80_to_sm89INS1_16FlashAttnBwdSm80INS1_25CollectiveMainloopBwdSm80ILi2ELi2EN4cute5tupleIJNS5_1CILi128EEES8_NS7_ILi64EEEEEENS_6half_tEfNS_4arch4Sm80ELb0ELb1ELb1ELb0ELb1ELb0ELb0ELb0ELi2ELi4ELi4ELi4ELb0EEENS1_21CollectiveEpilogueBwdISA_SB_SD_Li256ELb0ELb0ELi2EEENS1_19SingleTileSchedulerILb0ELb0ELb0ELi128EEEEEEEEEvNT_6ParamsE$_ZZN4cute7flattenINS_5tupleIJNS_1CILi1EEENS1_IJNS2_ILi8EEEiiEEENS2_ILi64EEENS1_IJiNS2_ILi144EEENS2_ILi288EEEEEENS2_ILi512EEEEEEEEDaRKT_ENKUlRKT_E_clIS9_EEDaSH_,@function
        .size           $_ZN7cutlass13device_kernelIN5flash19enable_sm80_to_sm89INS1_16FlashAttnBwdSm80INS1_25CollectiveMainloopBwdSm80ILi2ELi2EN4cute5tupleIJNS5_1CILi128EEES8_NS7_ILi64EEEEEENS_6half_tEfNS_4arch4Sm80ELb0ELb1ELb1ELb0ELb1ELb0ELb0ELb0ELi2ELi4ELi4ELi4ELb0EEENS1_21CollectiveEpilogueBwdISA_SB_SD_Li256ELb0ELb0ELi2EEENS1_19SingleTileSchedulerILb0ELb0ELb0ELi128EEEEEEEEEvNT_6ParamsE$_ZZN4cute7flattenINS_5tupleIJNS_1CILi1EEENS1_IJNS2_ILi8EEEiiEEENS2_ILi64EEENS1_IJiNS2_ILi144EEENS2_ILi288EEEEEENS2_ILi512EEEEEEEEDaRKT_ENKUlRKT_E_clIS9_EEDaSH_,($_ZN7cutlass13device_kernelIN5flash19enable_sm80_to_sm89INS1_16FlashAttnBwdSm80INS1_25CollectiveMainloopBwdSm80ILi2ELi2EN4cute5tupleIJNS5_1CILi128EEES8_NS7_ILi64EEEEEENS_6half_tEfNS_4arch4Sm80ELb0ELb1ELb1ELb0ELb1ELb0ELb0ELb0ELi2ELi4ELi4ELi4ELb0EEENS1_21CollectiveEpilogueBwdISA_SB_SD_Li256ELb0ELb0ELi2EEENS1_19SingleTileSchedulerILb0ELb0ELb0ELi128EEEEEEEEEvNT_6ParamsE$_ZZN4cute7flattenINS_5tupleIJNS_1CILi1EEENS1_IJiiiEEENS2_ILi64EEENS1_IJNS2_ILi72EEENS2_ILi144EEENS2_ILi288EEEEEENS2_ILi512EEEEEEEEDaRKT_ENKUlRKT_E_clIS4_EEDaSH_ - $_ZN7cutlass13device_kernelIN5flash19enable_sm80_to_sm89INS1_16FlashAttnBwdSm80INS1_25CollectiveMainloopBwdSm80ILi2ELi2EN4cute5tupleIJNS5_1CILi128EEES8_NS7_ILi64EEEEEENS_6half_tEfNS_4arch4Sm80ELb0ELb1ELb1ELb0ELb1ELb0ELb0ELb0ELi2ELi4ELi4ELi4ELb0EEENS1_21CollectiveEpilogueBwdISA_SB_SD_Li256ELb0ELb0ELi2EEENS1_19SingleTileSchedulerILb0ELb0ELb0ELi128EEEEEEEEEvNT_6ParamsE$_ZZN4cute7flattenINS_5tupleIJNS_1CILi1EEENS1_IJNS2_ILi8EEEiiEEENS2_ILi64EEENS1_IJiNS2_ILi144EEENS2_ILi288EEEEEENS2_ILi512EEEEEEEEDaRKT_ENKUlRKT_E_clIS9_EEDaSH_)
$_ZN7cutlass13device_kernelIN5flash19enable_sm80_to_sm89INS1_16FlashAttnBwdSm80INS1_25CollectiveMainloopBwdSm80ILi2ELi2EN4cute5tupleIJNS5_1CILi128EEES8_NS7_ILi64EEEEEENS_6half_tEfNS_4arch4Sm80ELb0ELb1ELb1ELb0ELb1ELb0ELb0ELb0ELi2ELi4ELi4ELi4ELb0EEENS1_21CollectiveEpilogueBwdISA_SB_SD_Li256ELb0ELb0ELi2EEENS1_19SingleTileSchedulerILb0ELb0ELb0ELi128EEEEEEEEEvNT_6ParamsE$_ZZN4cute7flattenINS_5tupleIJNS_1CILi1EEENS1_IJNS2_ILi8EEEiiEEENS2_ILi64EEENS1_IJiNS2_ILi144EEENS2_ILi288EEEEEENS2_ILi512EEEEEEEEDaRKT_ENKUlRKT_E_clIS9_EEDaSH_:
[----:B------:R-:W-:Y:S02]  /*a7e0*/  MOV R34, R4 ;  /* 0x0000000400227202 */ /* 0x000fe40000000f00 */
[----:B------:R-:W-:-:S04]  /*a7f0*/  MOV R35, 0x0 ;  /* 0x0000000000237802 */ /* 0x000fc80000000f00 */
[----:B------:R-:W-:Y:S05]  /*a800*/  RET.REL.NODEC R34 `(_ZN7cutlass13device_kernelIN5flash19enable_sm80_to_sm89INS1_16FlashAttnBwdSm80INS1_25CollectiveMainloopBwdSm80ILi2ELi2EN4cute5tupleIJNS5_1CILi128EEES8_NS7_ILi64EEEEEENS_6half_tEfNS_4arch4Sm80ELb0ELb1ELb1ELb0ELb1ELb0ELb0ELb0ELi2ELi4ELi4ELi4ELb0EEENS1_21CollectiveEpilogueBwdISA_SB_SD_Li256ELb0ELb0ELi2EEENS1_19SingleTileSchedulerILb0ELb0ELb0ELi128EEEEEEEEEvNT_6ParamsE) ;  /* 0xffff57f022007950 */ /* 0x000fea0003c3ffff */
        .type           $_ZN7cutlass13device_kernelIN5flash19enable_sm80_to_sm89INS1_16FlashAttnBwdSm80INS1_25CollectiveMainloopBwdSm80ILi2ELi2EN4cute5tupleIJNS5_1CILi128EEES8_NS7_ILi64EEEEEENS_6half_tEfNS_4arch4Sm80ELb0ELb1ELb1ELb0ELb1ELb0ELb0ELb0ELi2ELi4ELi4ELi4ELb0EEENS1_21CollectiveEpilogueBwdISA_SB_SD_Li256ELb0ELb0ELi2EEENS1_19SingleTileSchedulerILb0ELb0ELb0ELi128EEEEEEEEEvNT_6ParamsE$_ZZN4cute7flattenINS_5tupleIJNS_1CILi1EEENS1_IJiiiEEENS2_ILi64EEENS1_IJNS2_ILi72EEENS2_ILi144EEENS2_ILi288EEEEEENS2_ILi512EEEEEEEEDaRKT_ENKUlRKT_E_clIS4_EEDaSH_,@function
        .size           $_ZN7cutlass13device_kernelIN5flash19enable_sm80_to_sm89INS1_16FlashAttnBwdSm80INS1_25CollectiveMainloopBwdSm80ILi2ELi2EN4cute5tupleIJNS5_1CILi128EEES8_NS7_ILi64EEEEEENS_6half_tEfNS_4arch4Sm80ELb0ELb1ELb1ELb0ELb1ELb0ELb0ELb0ELi2ELi4ELi4ELi4ELb0EEENS1_21CollectiveEpilogueBwdISA_SB_SD_Li256ELb0ELb0ELi2EEENS1_19SingleTileSchedulerILb0ELb0ELb0ELi128EEEEEEEEEvNT_6ParamsE$_ZZN4cute7flattenINS_5tupleIJNS_1CILi1EEENS1_IJiiiEEENS2_ILi64EEENS1_IJNS2_ILi72EEENS2_ILi144EEENS2_ILi288EEEEEENS2_ILi512EEEEEEEEDaRKT_ENKUlRKT_E_clIS4_EEDaSH_,($_ZN7cutlass13device_kernelIN5flash19enable_sm80_to_sm89INS1_16FlashAttnBwdSm80INS1_25CollectiveMainloopBwdSm80ILi2ELi2EN4cute5tupleIJNS5_1CILi128EEES8_NS7_ILi64EEEEEENS_6half_tEfNS_4arch4Sm80ELb0ELb1ELb1ELb0ELb1ELb0ELb0ELb0ELi2ELi4ELi4ELi4ELb0EEENS1_21CollectiveEpilogueBwdISA_SB_SD_Li256ELb0ELb0ELi2EEENS1_19SingleTileSchedulerILb0ELb0ELb0ELi128EEEEEEEEEvNT_6ParamsE$_ZZN4cute7idx2crdINS_5tupleIJiiNS_1CILi0EEEEEENS1_IJNS1_IJNS2_ILi4EEENS2_ILi8EEEEEENS2_ILi2EEENS2_ILi1EEEEEEEEDaRKT_RKT0_ENKUlRKT_RKT0_E_clIiS7_EEDaSJ_SM_ - $_ZN7cutlass13device_kernelIN5flash19enable_sm80_to_sm89INS1_16FlashAttnBwdSm80INS1_25CollectiveMainloopBwdSm80ILi2ELi2EN4cute5tupleIJNS5_1CILi128EEES8_NS7_ILi64EEEEEENS_6half_tEfNS_4arch4Sm80ELb0ELb1ELb1ELb0ELb1ELb0ELb0ELb0ELi2ELi4ELi4ELi4ELb0EEENS1_21CollectiveEpilogueBwdISA_SB_SD_Li256ELb0ELb0ELi2EEENS1_19SingleTileSchedulerILb0ELb0ELb0ELi128EEEEEEEEEvNT_6ParamsE$_ZZN4cute7flattenINS_5tupleIJNS_1CILi1EEENS1_IJiiiEEENS2_ILi64EEENS1_IJNS2_ILi72EEENS2_ILi144EEENS2_ILi288EEEEEENS2_ILi512EEEEEEEEDaRKT_ENKUlRKT_E_clIS4_EEDaSH_)
$_ZN7cutlass13device_kernelIN5flash19enable_sm80_to_sm89INS1_16FlashAttnBwdSm80INS1_25CollectiveMainloopBwdSm80ILi2ELi2EN4cute5tupleIJNS5_1CILi128EEES8_NS7_ILi64EEEEEENS_6half_tEfNS_4arch4Sm80ELb0ELb1ELb1ELb0ELb1ELb0ELb0ELb0ELi2ELi4ELi4ELi4ELb0EEENS1_21CollectiveEpilogueBwdISA_SB_SD_Li256ELb0ELb0ELi2EEENS1_19SingleTileSchedulerILb0ELb0ELb0ELi128EEEEEEEEEvNT_6ParamsE$_ZZN4cute7flattenINS_5tupleIJNS_1CILi1EEENS1_IJiiiEEENS2_ILi64EEENS1_IJNS2_ILi72EEENS2_ILi144EEENS2_ILi288EEEEEENS2_ILi512EEEEEEEEDaRKT_ENKUlRKT_E_clIS4_EEDaSH_:
[----:B------:R-:W-:Y:S02]  /*a810*/  MOV R34, R4 ;  /* 0x0000000400227202 */ /* 0x000fe40000000f00 */
[----:B------:R-:W-:-:S04]  /*a820*/  MOV R35, 0x0 ;  /* 0x0000000000237802 */ /* 0x000fc80000000f00 */
[----:B------:R-:W-:Y:S05]  /*a830*/  RET.REL.NODEC R34 `(_ZN7cutlass13device_kernelIN5flash19enable_sm80_to_sm89INS1_16FlashAttnBwdSm80INS1_25CollectiveMainloopBwdSm80ILi2ELi2EN4cute5tupleIJNS5_1CILi128EEES8_NS7_ILi64EEEEEENS_6half_tEfNS_4arch4Sm80ELb0ELb1ELb1ELb0ELb1ELb0ELb0ELb0ELi2ELi4ELi4ELi4ELb0EEENS1_21CollectiveEpilogueBwdISA_SB_SD_Li256ELb0ELb0ELi2EEENS1_19SingleTileSchedulerILb0ELb0ELb0ELi128EEEEEEEEEvNT_6ParamsE) ;  /* 0xffff57c022007950 */ /* 0x000fea0003c3ffff */
        .type           $_ZN7cutlass13device_kernelIN5flash19enable_sm80_to_sm89INS1_16FlashAttnBwdSm80INS1_25CollectiveMainloopBwdSm80ILi2ELi2EN4cute5tupleIJNS5_1CILi128EEES8_NS7_ILi64EEEEEENS_6half_tEfNS_4arch4Sm80ELb0ELb1ELb1ELb0ELb1ELb0ELb0ELb0ELi2ELi4ELi4ELi4ELb0EEENS1_21CollectiveEpilogueBwdISA_SB_SD_Li256ELb0ELb0ELi2EEENS1_19SingleTileSchedulerILb0ELb0ELb0ELi128EEEEEEEEEvNT_6ParamsE$_ZZN4cute7idx2crdINS_5tupleIJiiNS_1CILi0EEEEEENS1_IJNS1_IJNS2_ILi4EEENS2_ILi8EEEEEENS2_ILi2EEENS2_ILi1EEEEEEEEDaRKT_RKT0_ENKUlRKT_RKT0_E_clIiS7_EEDaSJ_SM_,@function
        .size           $_ZN7cutlass13device_kernelIN5flash19enable_sm80_to_sm89INS1_16FlashAttnBwdSm80INS1_25CollectiveMainloopBwdSm80ILi2ELi2EN4cute5tupleIJNS5_1CILi128EEES8_NS7_ILi64EEEEEENS_6half_tEfNS_4arch4Sm80ELb0ELb1ELb1ELb0ELb1ELb0ELb0ELb0ELi2ELi4ELi4ELi4ELb0EEENS1_21CollectiveEpilogueBwdISA_SB_SD_Li256ELb0ELb0ELi2EEENS1_19SingleTileSchedulerILb0ELb0ELb0ELi128EEEEEEEEEvNT_6ParamsE$_ZZN4cute7idx2crdINS_5tupleIJiiNS_1CILi0EEEEEENS1_IJNS1_IJNS2_ILi4EEENS2_ILi8EEEEEENS2_ILi2EEENS2_ILi1EEEEEEEEDaRKT_RKT0_ENKUlRKT_RKT0_E_clIiS7_EEDaSJ_SM_,($_ZN7cutlass13device_kernelIN5flash19enable_sm80_to_sm89INS1_16FlashAttnBwdSm80INS1_25CollectiveMainloopBwdSm80ILi2ELi2EN4cute5tupleIJNS5_1CILi128EEES8_NS7_ILi64EEEEEENS_6half_tEfNS_4arch4Sm80ELb0ELb1ELb1ELb0ELb1ELb0ELb0ELb0ELi2ELi4ELi4ELi4ELb0EEENS1_21CollectiveEpilogueBwdISA_SB_SD_Li256ELb0ELb0ELi2EEENS1_19SingleTileSchedulerILb0ELb0ELb0ELi128EEEEEEEEEvNT_6ParamsE$_ZZN4cute7idx2crdINS_5tupleIJiiNS_1CILi0EEEEEENS1_IJNS1_IJNS2_ILi4EEENS2_ILi8EEEEEENS2_ILi2EEENS2_ILi1EEEEEEEEDaRKT_RKT0_ENKUlRKT_RKT0_E_clIiS8_EEDaSJ_SM_ - $_ZN7cutlass13device_kernelIN5flash19enable_sm80_to_sm89INS1_16FlashAttnBwdSm80INS1_25CollectiveMainloopBwdSm80ILi2ELi2EN4cute5tupleIJNS5_1CILi128EEES8_NS7_ILi64EEEEEENS_6half_tEfNS_4arch4Sm80ELb0ELb1ELb1ELb0ELb1ELb0ELb0ELb0ELi2ELi4ELi4ELi4ELb0EEENS1_21CollectiveEpilogueBwdISA_SB_SD_Li256ELb0ELb0ELi2EEENS1_19SingleTileSchedulerILb0ELb0ELb0ELi128EEEEEEEEEvNT_6ParamsE$_ZZN4cute7idx2crdINS_5tupleIJiiNS_1CILi0EEEEEENS1_IJNS1_IJNS2_ILi4EEENS2_ILi8EEEEEENS2_ILi2EEENS2_ILi1EEEEEEEEDaRKT_RKT0_ENKUlRKT_RKT0_E_clIiS7_EEDaSJ_SM_)
$_ZN7cutlass13device_kernelIN5flash19enable_sm80_to_sm89INS1_16FlashAttnBwdSm80INS1_25CollectiveMainloopBwdSm80ILi2ELi2EN4cute5tupleIJNS5_1CILi128EEES8_NS7_ILi64EEEEEENS_6half_tEfNS_4arch4Sm80ELb0ELb1ELb1ELb0ELb1ELb0ELb0ELb0ELi2ELi4ELi4ELi4ELb0EEENS1_21CollectiveEpilogueBwdISA_SB_SD_Li256ELb0ELb0ELi2EEENS1_19SingleTileSchedulerILb0ELb0ELb0ELi128EEEEEEEEEvNT_6ParamsE$_ZZN4cute7idx2crdINS_5tupleIJiiNS_1CILi0EEEEEENS1_IJNS1_IJNS2_ILi4EEENS2_ILi8EEEEEENS2_ILi2EEENS2_ILi1EEEEEEEEDaRKT_RKT0_ENKUlRKT_RKT0_E_clIiS7_EEDaSJ_SM_:
[----:B------:R-:W-:Y:S01]  /*a840*/  SHF.R.S32.HI R5, RZ, 0x1f, R2 ;  /* 0x0000001fff057819 */ /* 0x000fe20000011402 */
[----:B------:R-:W-:-:S03]  /*a850*/  IMAD.MOV.U32 R7, RZ, RZ, 0x0 ;  /* 0x00000000ff077424 */ /* 0x000fc600078e00ff */
[----:B------:R-:W-:-:S04]  /*a860*/  LEA.HI R5, R5, R2, RZ, 0x2 ;  /* 0x0000000205057211 */ /* 0x000fc800078f10ff */
[----:B------:R-:W-:Y:S02]  /*a870*/  LOP3.LUT R4, R5, 0xfffffffc, RZ, 0xc0, !PT ;  /* 0xfffffffc05047812 */ /* 0x000fe400078ec0ff */
[----:B------:R-:W-:-:S03]  /*a880*/  SHF.R.S32.HI R5, RZ, 0x2, R5 ;  /* 0x00000002ff057819 */ /* 0x000fc60000011405 */
[----:B------:R-:W-:Y:S01]  /*a890*/  IMAD.IADD R4, R2, 0x1, -R4 ;  /* 0x0000000102047824 */ /* 0x000fe200078e0a04 */
[----:B------:R-:W-:Y:S06]  /*a8a0*/  RET.REL.NODEC R6 `(_ZN7cutlass13device_kernelIN5flash19enable_sm80_to_sm89INS1_16FlashAttnBwdSm80INS1_25CollectiveMainloopBwdSm80ILi2ELi2EN4cute5tupleIJNS5_1CILi128EEES8_NS7_ILi64EEEEEENS_6half_tEfNS_4arch4Sm80ELb0ELb1ELb1ELb0ELb1ELb0ELb0ELb0ELi2ELi4ELi4ELi4ELb0EEENS1_21CollectiveEpilogueBwdISA_SB_SD_Li256ELb0ELb0ELi2EEENS1_19SingleTileSchedulerILb0ELb0ELb0ELi128EEEEEEEEEvNT_6ParamsE) ;  /* 0xffff575006007950 */ /* 0x000fec0003c3ffff */
        .type           $_ZN7cutlass13device_kernelIN5flash19enable_sm80_to_sm89INS1_16FlashAttnBwdSm80INS1_25CollectiveMainloopBwdSm80ILi2ELi2EN4cute5tupleIJNS5_1CILi128EEES8_NS7_ILi64EEEEEENS_6half_tEfNS_4arch4Sm80ELb0ELb1ELb1ELb0ELb1ELb0ELb0ELb0ELi2ELi4ELi4ELi4ELb0EEENS1_21CollectiveEpilogueBwdISA_SB_SD_Li256ELb0ELb0ELi2EEENS1_19SingleTileSchedulerILb0ELb0ELb0ELi128EEEEEEEEEvNT_6ParamsE$_ZZN4cute7idx2crdINS_5tupleIJiiNS_1CILi0EEEEEENS1_IJNS1_IJNS2_ILi4EEENS2_ILi8EEEEEENS2_ILi2EEENS2_ILi1EEEEEEEEDaRKT_RKT0_ENKUlRKT_RKT0_E_clIiS8_EEDaSJ_SM_,@function
        .size           $_ZN7cutlass13device_kernelIN5flash19enable_sm80_to_sm89INS1_16FlashAttnBwdSm80INS1_25CollectiveMainloopBwdSm80ILi2ELi2EN4cute5tupleIJNS5_1CILi128EEES8_NS7_ILi64EEEEEENS_6half_tEfNS_4arch4Sm80ELb0ELb1ELb1ELb0ELb1ELb0ELb0ELb0ELi2ELi4ELi4ELi4ELb0EEENS1_21CollectiveEpilogueBwdISA_SB_SD_Li256ELb0ELb0ELi2EEENS1_19SingleTileSchedulerILb0ELb0ELb0ELi128EEEEEEEEEvNT_6ParamsE$_ZZN4cute7idx2crdINS_5tupleIJiiNS_1CILi0EEEEEENS1_IJNS1_IJNS2_ILi4EEENS2_ILi8EEEEEENS2_ILi2EEENS2_ILi1EEEEEEEEDaRKT_RKT0_ENKUlRKT_RKT0_E_clIiS8_EEDaSJ_SM_,($_ZN7cutlass13device_kernelIN5flash19enable_sm80_to_sm89INS1_16FlashAttnBwdSm80INS1_25CollectiveMainloopBwdSm80ILi2ELi2EN4cute5tupleIJNS5_1CILi128EEES8_NS7_ILi64EEEEEENS_6half_tEfNS_4arch4Sm80ELb0ELb1ELb1ELb0ELb1ELb0ELb0ELb0ELi2ELi4ELi4ELi4ELb0EEENS1_21CollectiveEpilogueBwdISA_SB_SD_Li256ELb0ELb0ELi2EEENS1_19SingleTileSchedulerILb0ELb0ELb0ELi128EEEEEEEEEvNT_6ParamsE$_ZZN4cute7idx2crdINS_5tupleIJiiNS_1CILi0EEEEEENS1_IJNS1_IJNS2_ILi4EEENS2_ILi8EEEEEES5_NS2_ILi1EEEEEEEEDaRKT_RKT0_ENKUlRKT_RKT0_E_clIiS5_EEDaSI_SL_ - $_ZN7cutlass13device_kernelIN5flash19enable_sm80_to_sm89INS1_16FlashAttnBwdSm80INS1_25CollectiveMainloopBwdSm80ILi2ELi2EN4cute5tupleIJNS5_1CILi128EEES8_NS7_ILi64EEEEEENS_6half_tEfNS_4arch4Sm80ELb0ELb1ELb1ELb0ELb1ELb0ELb0ELb0ELi2ELi4ELi4ELi4ELb0EEENS1_21CollectiveEpilogueBwdISA_SB_SD_Li256ELb0ELb0ELi2EEENS1_19SingleTileSchedulerILb0ELb0ELb0ELi128EEEEEEEEEvNT_6ParamsE$_ZZN4cute7idx2crdINS_5tupleIJiiNS_1CILi0EEEEEENS1_IJNS1_IJNS2_ILi4EEENS2_ILi8EEEEEENS2_ILi2EEENS2_ILi1EEEEEEEEDaRKT_RKT0_ENKUlRKT_RKT0_E_clIiS8_EEDaSJ_SM_)
$_ZN7cutlass13device_kernelIN5flash19enable_sm80_to_sm89INS1_16FlashAttnBwdSm80INS1_25CollectiveMainloopBwdSm80ILi2ELi2EN4cute5tupleIJNS5_1CILi128EEES8_NS7_ILi64EEEEEENS_6half_tEfNS_4arch4Sm80ELb0ELb1ELb1ELb0ELb1ELb0ELb0ELb0ELi2ELi4ELi4ELi4ELb0EEENS1_21CollectiveEpilogueBwdISA_SB_SD_Li256ELb0ELb0ELi2EEENS1_19SingleTileSchedulerILb0ELb0ELb0ELi128EEEEEEEEEvNT_6ParamsE$_ZZN4cute7idx2crdINS_5tupleIJiiNS_1CILi0EEEEEENS1_IJNS1_IJNS2_ILi4EEENS2_ILi8EEEEEENS2_ILi2EEENS2_ILi1EEEEEEEEDaRKT_RKT0_ENKUlRKT_RKT0_E_clIiS8_EEDaSJ_SM_:
[----:B------:R-:W-:Y:S02]  /*a8b0*/  MOV R34, R6 ;  /* 0x0000000600227202 */ /* 0x000fe40000000f00 */
[----:B------:R-:W-:Y:S02]  /*a8c0*/  MOV R35, 0x0 ;  /* 0x0000000000237802 */ /* 0x000fe40000000f00 */
[----:B------:R-:W-:Y:S02]  /*a8d0*/  MOV R7, R3 ;  /* 0x0000000300077202 */ /* 0x000fe40000000f00 */
[----:B------:R-:W-:Y:S05]  /*a8e0*/  RET.REL.NODEC R34 `(_ZN7cutlass13device_kernelIN5flash19enable_sm80_to_sm89INS1_16FlashAttnBwdSm80INS1_25CollectiveMainloopBwdSm80ILi2ELi2EN4cute5tupleIJNS5_1CILi128EEES8_NS7_ILi64EEEEEENS_6half_tEfNS_4arch4Sm80ELb0ELb1ELb1ELb0ELb1ELb0ELb0ELb0ELi2ELi4ELi4ELi4ELb0EEENS1_21CollectiveEpilogueBwdISA_SB_SD_Li256ELb0ELb0ELi2EEENS1_19SingleTileSchedulerILb0ELb0ELb0ELi128EEEEEEEEEvNT_6ParamsE) ;  /* 0xffff571022007950 */ /* 0x000fea0003c3ffff */
        .type           $_ZN7cutlass13device_kernelIN5flash19enable_sm80_to_sm89INS1_16FlashAttnBwdSm80INS1_25CollectiveMainloopBwdSm80ILi2ELi2EN4cute5tupleIJNS5_1CILi128EEES8_NS7_ILi64EEEEEENS_6half_tEfNS_4arch4Sm80ELb0ELb1ELb1ELb0ELb1ELb0ELb0ELb0ELi2ELi4ELi4ELi4ELb0EEENS1_21CollectiveEpilogueBwdISA_SB_SD_Li256ELb0ELb0ELi2EEENS1_19SingleTileSchedulerILb0ELb0ELb0ELi128EEEEEEEEEvNT_6ParamsE$_ZZN4cute7idx2crdINS_5tupleIJiiNS_1CILi0EEEEEENS1_IJNS1_IJNS2_ILi4EEENS2_ILi8EEEEEES5_NS2_ILi1EEEEEEEEDaRKT_RKT0_ENKUlRKT_RKT0_E_clIiS5_EEDaSI_SL_,@function
        .size           $_ZN7cutlass13device_kernelIN5flash19enable_sm80_to_sm89INS1_16FlashAttnBwdSm80INS1_25CollectiveMainloopBwdSm80ILi2ELi2EN4cute5tupleIJNS5_1CILi128EEES8_NS7_ILi64EEEEEENS_6half_tEfNS_4arch4Sm80ELb0ELb1ELb1ELb0ELb1ELb0ELb0ELb0ELi2ELi4ELi4ELi4ELb0EEENS1_21CollectiveEpilogueBwdISA_SB_SD_Li256ELb0ELb0ELi2EEENS1_19SingleTileSchedulerILb0ELb0ELb0ELi128EEEEEEEEEvNT_6ParamsE$_ZZN4cute7idx2crdINS_5tupleIJiiNS_1CILi0EEEEEENS1_IJNS1_IJNS2_ILi4EEENS2_ILi8EEEEEES5_NS2_ILi1EEEEEEEEDaRKT_RKT0_ENKUlRKT_RKT0_E_clIiS5_EEDaSI_SL_,($_ZN7cutlass13device_kernelIN5flash19enable_sm80_to_sm89INS1_16FlashAttnBwdSm80INS1_25CollectiveMainloopBwdSm80ILi2ELi2EN4cute5tupleIJNS5_1CILi128EEES8_NS7_ILi64EEEEEENS_6half_tEfNS_4arch4Sm80ELb0ELb1ELb1ELb0ELb1ELb0ELb0ELb0ELi2ELi4ELi4ELi4ELb0EEENS1_21CollectiveEpilogueBwdISA_SB_SD_Li256ELb0ELb0ELi2EEENS1_19SingleTileSchedulerILb0ELb0ELb0ELi128EEEEEEEEEvNT_6ParamsE$_ZZN4cute7idx2crdINS_5tupleIJiiNS_1CILi0EEEEEENS1_IJNS1_IJNS2_ILi4EEENS2_ILi8EEEEEES5_NS2_ILi1EEEEEEEEDaRKT_RKT0_ENKUlRKT_RKT0_E_clIiS7_EEDaSI_SL_ - $_ZN7cutlass13device_kernelIN5flash19enable_sm80_to_sm89INS1_16FlashAttnBwdSm80INS1_25CollectiveMainloopBwdSm80ILi2ELi2EN4cute5tupleIJNS5_1CILi128EEES8_NS7_ILi64EEEEEENS_6half_tEfNS_4arch4Sm80ELb0ELb1ELb1ELb0ELb1ELb0ELb0ELb0ELi2ELi4ELi4ELi4ELb0EEENS1_21CollectiveEpilogueBwdISA_SB_SD_Li256ELb0ELb0ELi2EEENS1_19SingleTileSchedulerILb0ELb0ELb0ELi128EEEEEEEEEvNT_6ParamsE$_ZZN4cute7idx2crdINS_5tupleIJiiNS_1CILi0EEEEEENS1_IJNS1_IJNS2_ILi4EEENS2_ILi8EEEEEES5_NS2_ILi1EEEEEEEEDaRKT_RKT0_ENKUlRKT_RKT0_E_clIiS5_EEDaSI_SL_)
$_ZN7cutlass13device_kernelIN5flash19enable_sm80_to_sm89INS1_16FlashAttnBwdSm80INS1_25CollectiveMainloopBwdSm80ILi2ELi2EN4cute5tupleIJNS5_1CILi128EEES8_NS7_ILi64EEEEEENS_6half_tEfNS_4arch4Sm80ELb0ELb1ELb1ELb0ELb1ELb0ELb0ELb0ELi2ELi4ELi4ELi4ELb0EEENS1_21CollectiveEpilogueBwdISA_SB_SD_Li256ELb0ELb0ELi2EEENS1_19SingleTileSchedulerILb0ELb0ELb0ELi128EEEEEEEEEvNT_6ParamsE$_ZZN4cute7idx2crdINS_5tupleIJiiNS_1CILi0EEEEEENS1_IJNS1_IJNS2_ILi4EEENS2_ILi8EEEEEES5_NS2_ILi1EEEEEEEEDaRKT_RKT0_ENKUlRKT_RKT0_E_clIiS5_EEDaSI_SL_:
[----:B------:R-:W-:Y:S02]  /*a8f0*/  MOV R38, R6 ;  /* 0x0000000600267202 */ /* 0x000fe40000000f00 */
[----:B------:R-:W-:Y:S02]  /*a900*/  MOV R39, 0x0 ;  /* 0x0000000000277802 */ /* 0x000fe40000000f00 */
[----:B------:R-:W-:-:S02]  /*a910*/  MOV R7, R3 ;  /* 0x0000000300077202 */ /* 0x000fc40000000f00 */
[----:B------:R-:W-:Y:S05]  /*a920*/  RET.REL.NODEC R38 `(_ZN7cutlass13device_kernelIN5flash19enable_sm80_to_sm89INS1_16FlashAttnBwdSm80INS1_25CollectiveMainloopBwdSm80ILi2ELi2EN4cute5tupleIJNS5_1CILi128EEES8_NS7_ILi64EEEEEENS_6half_tEfNS_4arch4Sm80ELb0ELb1ELb1ELb0ELb1ELb0ELb0ELb0ELi2ELi4ELi4ELi4ELb0EEENS1_21CollectiveEpilogueBwdISA_SB_SD_Li256ELb0ELb0ELi2EEENS1_19SingleTileSchedulerILb0ELb0ELb0ELi128EEEEEEEEEvNT_6ParamsE) ;  /* 0xffff56d026007950 */ /* 0x000fea0003c3ffff */
        .type           $_ZN7cutlass13device_kernelIN5flash19enable_sm80_to_sm89INS1_16FlashAttnBwdSm80INS1_25CollectiveMainloopBwdSm80ILi2ELi2EN4cute5tupleIJNS5_1CILi128EEES8_NS7_ILi64EEEEEENS_6half_tEfNS_4arch4Sm80ELb0ELb1ELb1ELb0ELb1ELb0ELb0ELb0ELi2ELi4ELi4ELi4ELb0EEENS1_21CollectiveEpilogueBwdISA_SB_SD_Li256ELb0ELb0ELi2EEENS1_19SingleTileSchedulerILb0ELb0ELb0ELi128EEEEEEEEEvNT_6ParamsE$_ZZN4cute7idx2crdINS_5tupleIJiiNS_1CILi0EEEEEENS1_IJNS1_IJNS2_ILi4EEENS2_ILi8EEEEEES5_NS2_ILi1EEEEEEEEDaRKT_RKT0_ENKUlRKT_RKT0_E_clIiS7_EEDaSI_SL_,@function
        .size           $_ZN7cutlass13device_kernelIN5flash19enable_sm80_to_sm89INS1_16FlashAttnBwdSm80INS1_25CollectiveMainloopBwdSm80ILi2ELi2EN4cute5tupleIJNS5_1CILi128EEES8_NS7_ILi64EEEEEENS_6half_tEfNS_4arch4Sm80ELb0ELb1ELb1ELb0ELb1ELb0ELb0ELb0ELi2ELi4ELi4ELi4ELb0EEENS1_21CollectiveEpilogueBwdISA_SB_SD_Li256ELb0ELb0ELi2EEENS1_19SingleTileSchedulerILb0ELb0ELb0ELi128EEEEEEEEEvNT_6ParamsE$_ZZN4cute7idx2crdINS_5tupleIJiiNS_1CILi0EEEEEENS1_IJNS1_IJNS2_ILi4EEENS2_ILi8EEEEEES5_NS2_ILi1EEEEEEEEDaRKT_RKT0_ENKUlRKT_RKT0_E_clIiS7_EEDaSI_SL_,($_ZN7cutlass13device_kernelIN5flash19enable_sm80_to_sm89INS1_16FlashAttnBwdSm80INS1_25CollectiveMainloopBwdSm80ILi2ELi2EN4cute5tupleIJNS5_1CILi128EEES8_NS7_ILi64EEEEEENS_6half_tEfNS_4arch4Sm80ELb0ELb1ELb1ELb0ELb1ELb0ELb0ELb0ELi2ELi4ELi4ELi4ELb0EEENS1_21CollectiveEpilogueBwdISA_SB_SD_Li256ELb0ELb0ELi2EEENS1_19SingleTileSchedulerILb0ELb0ELb0ELi128EEEEEEEEEvNT_6ParamsE$_ZZN4cute7idx2crdIiNS_5tupleIJNS_1CILi32EEENS2_ILi4EEENS2_ILi2EEENS2_ILi1EEEEEENS1_IJS6_S3_NS2_ILi128EEENS2_ILi0EEEEEEEEDaRKT_RKT0_RKT1_ENKUlRKT_RKT0_E_clIS4_S3_EEDaSM_SP_ - $_ZN7cutlass13device_kernelIN5flash19enable_sm80_to_sm89INS1_16FlashAttnBwdSm80INS1_25CollectiveMainloopBwdSm80ILi2ELi2EN4cute5tupleIJNS5_1CILi128EEES8_NS7_ILi64EEEEEENS_6half_tEfNS_4arch4Sm80ELb0ELb1ELb1ELb0ELb1ELb0ELb0ELb0ELi2ELi4ELi4ELi4ELb0EEENS1_21CollectiveEpilogueBwdISA_SB_SD_Li256ELb0ELb0ELi2EEENS1_19SingleTileSchedulerILb0ELb0ELb0ELi128EEEEEEEEEvNT_6ParamsE$_ZZN4cute7idx2crdINS_5tupleIJiiNS_1CILi0EEEEEENS1_IJNS1_IJNS2_ILi4EEENS2_ILi8EEEEEES5_NS2_ILi1EEEEEEEEDaRKT_RKT0_ENKUlRKT_RKT0_E_clIiS7_EEDaSI_SL_)
$_ZN7cutlass13device_kernelIN5flash19enable_sm80_to_sm89INS1_16FlashAttnBwdSm80INS1_25CollectiveMainloopBwdSm80ILi2ELi2EN4cute5tupleIJNS5_1CILi128EEES8_NS7_ILi64EEEEEENS_6half_tEfNS_4arch4Sm80ELb0ELb1ELb1ELb0ELb1ELb0ELb0ELb0ELi2ELi4ELi4ELi4ELb0EEENS1_21CollectiveEpilogueBwdISA_SB_SD_Li256ELb0ELb0ELi2EEENS1_19SingleTileSchedulerILb0ELb0ELb0ELi128EEEEEEEEEvNT_6ParamsE$_ZZN4cute7idx2crdINS_5tupleIJiiNS_1CILi0EEEEEENS1_IJNS1_IJNS2_ILi4EEENS2_ILi8EEEEEES5_NS2_ILi1EEEEEEEEDaRKT_RKT0_ENKUlRKT_RKT0_E_clIiS7_EEDaSI_SL_:
[----:B------:R-:W-:-:S04]  /*a930*/  SHF.R.S32.HI R7, RZ, 0x1f, R2 ;  /* 0x0000001fff077819 */ /* 0x000fc80000011402 */
[----:B------:R-:W-:-:S04]  /*a940*/  LEA.HI R34, R7, R2, RZ, 0x2 ;  /* 0x0000000207227211 */ /* 0x000fc800078f10ff */
[----:B------:R-:W-:Y:S02]  /*a950*/  LOP3.LUT R7, R34, 0xfffffffc, RZ, 0xc0, !PT ;  /* 0xfffffffc22077812 */ /* 0x000fe400078ec0ff */
[----:B------:R-:W-:-:S03]  /*a960*/  SHF.R.S32.HI R34, RZ, 0x2, R34 ;  /* 0x00000002ff227819 */ /* 0x000fc60000011422 */
[----:B------:R-:W-:Y:S02]  /*a970*/  IMAD.IADD R35, R2, 0x1, -R7 ;  /* 0x0000000102237824 */ /* 0x000fe400078e0a07 */
[----:B------:R-:W-:-:S04]  /*a980*/  IMAD.MOV.U32 R7, RZ, RZ, 0x0 ;  /* 0x00000000ff077424 */ /* 0x000fc800078e00ff */
[----:B------:R-:W-:Y:S05]  /*a990*/  RET.REL.NODEC R6 `(_ZN7cutlass13device_kernelIN5flash19enable_sm80_to_sm89INS1_16FlashAttnBwdSm80INS1_25CollectiveMainloopBwdSm80ILi2ELi2EN4cute5tupleIJNS5_1CILi128EEES8_NS7_ILi64EEEEEENS_6half_tEfNS_4arch4Sm80ELb0ELb1ELb1ELb0ELb1ELb0ELb0ELb0ELi2ELi4ELi4ELi4ELb0EEENS1_21CollectiveEpilogueBwdISA_SB_SD_Li256ELb0ELb0ELi2EEENS1_19SingleTileSchedulerILb0ELb0ELb0ELi128EEEEEEEEEvNT_6ParamsE) ;  /* 0xffff566006007950 */ /* 0x000fea0003c3ffff */
        .type           $_ZN7cutlass13device_kernelIN5flash19enable_sm80_to_sm89INS1_16FlashAttnBwdSm80INS1_25CollectiveMainloopBwdSm80ILi2ELi2EN4cute5tupleIJNS5_1CILi128EEES8_NS7_ILi64EEEEEENS_6half_tEfNS_4arch4Sm80ELb0ELb1ELb1ELb0ELb1ELb0ELb0ELb0ELi2ELi4ELi4ELi4ELb0EEENS1_21CollectiveEpilogueBwdISA_SB_SD_Li256ELb0ELb0ELi2EEENS1_19SingleTileSchedulerILb0ELb0ELb0ELi128EEEEEEEEEvNT_6ParamsE$_ZZN4cute7idx2crdIiNS_5tupleIJNS_1CILi32EEENS2_ILi4EEENS2_ILi2EEENS2_ILi1EEEEEENS1_IJS6_S3_NS2_ILi128EEENS2_ILi0EEEEEEEEDaRKT_RKT0_RKT1_ENKUlRKT_RKT0_E_clIS4_S3_EEDaSM_SP_,@function
        .size           $_ZN7cutlass13device_kernelIN5flash19enable_sm80_to_sm89INS1_16FlashAttnBwdSm80INS1_25CollectiveMainloopBwdSm80ILi2ELi2EN4cute5tupleIJNS5_1CILi128EEES8_NS7_ILi64EEEEEENS_6half_tEfNS_4arch4Sm80ELb0ELb1ELb1ELb0ELb1ELb0ELb0ELb0ELi2ELi4ELi4ELi4ELb0EEENS1_21CollectiveEpilogueBwdISA_SB_SD_Li256ELb0ELb0ELi2EEENS1_19SingleTileSchedulerILb0ELb0ELb0ELi128EEEEEEEEEvNT_6ParamsE$_ZZN4cute7idx2crdIiNS_5tupleIJNS_1CILi32EEENS2_ILi4EEENS2_ILi2EEENS2_ILi1EEEEEENS1_IJS6_S3_NS2_ILi128EEENS2_ILi0EEEEEEEEDaRKT_RKT0_RKT1_ENKUlRKT_RKT0_E_clIS4_S3_EEDaSM_SP_,($_ZN7cutlass13device_kernelIN5flash19enable_sm80_to_sm89INS1_16FlashAttnBwdSm80INS1_25CollectiveMainloopBwdSm80ILi2ELi2EN4cute5tupleIJNS5_1CILi128EEES8_NS7_ILi64EEEEEENS_6half_tEfNS_4arch4Sm80ELb0ELb1ELb1ELb0ELb1ELb0ELb0ELb0ELi2ELi4ELi4ELi4ELb0EEENS1_21CollectiveEpilogueBwdISA_SB_SD_Li256ELb0ELb0ELi2EEENS1_19SingleTileSchedulerILb0ELb0ELb0ELi128EEEEEEEEEvNT_6ParamsE$_ZZN4cute7idx2crdIiNS_5tupleIJNS_1CILi32EEENS2_ILi4EEENS2_ILi2EEENS2_ILi1EEEEEENS1_IJS6_S3_NS2_ILi128EEENS2_ILi0EEEEEEEEDaRKT_RKT0_RKT1_ENKUlRKT_RKT0_E_clIS5_S8_EEDaSM_SP_ - $_ZN7cutlass13device_kernelIN5flash19enable_sm80_to_sm89INS1_16FlashAttnBwdSm80INS1_25CollectiveMainloopBwdSm80ILi2ELi2EN4cute5tupleIJNS5_1CILi128EEES8_NS7_ILi64EEEEEENS_6half_tEfNS_4arch4Sm80ELb0ELb1ELb1ELb0ELb1ELb0ELb0ELb0ELi2ELi4ELi4ELi4ELb0EEENS1_21CollectiveEpilogueBwdISA_SB_SD_Li256ELb0ELb0ELi2EEENS1_19SingleTileSchedulerILb0ELb0ELb0ELi128EEEEEEEEEvNT_6ParamsE$_ZZN4cute7idx2crdIiNS_5tupleIJNS_1CILi32EEENS2_ILi4EEENS2_ILi2EEENS2_ILi1EEEEEENS1_IJS6_S3_NS2_ILi128EEENS2_ILi0EEEEEEEEDaRKT_RKT0_RKT1_ENKUlRKT_RKT0_E_clIS4_S3_EEDaSM_SP_)
$_ZN7cutlass13device_kernelIN5flash19enable_sm80_to_sm89INS1_16FlashAttnBwdSm80INS1_25CollectiveMainloopBwdSm80ILi2ELi2EN4cute5tupleIJNS5_1CILi128EEES8_NS7_ILi64EEEEEENS_6half_tEfNS_4arch4Sm80ELb0ELb1ELb1ELb0ELb1ELb0ELb0ELb0ELi2ELi4ELi4ELi4ELb0EEENS1_21CollectiveEpilogueBwdISA_SB_SD_Li256ELb0ELb0ELi2EEENS1_19SingleTileSchedulerILb0ELb0ELb0ELi128EEEEEEEEEvNT_6ParamsE$_ZZN4cute7idx2crdIiNS_5tupleIJNS_1CILi32EEENS2_ILi4EEENS2_ILi2EEENS2_ILi1EEEEEENS1_IJS6_S3_NS2_ILi128EEENS2_ILi0EEEEEEEEDaRKT_RKT0_RKT1_ENKUlRKT_RKT0_E_clIS4_S3_EEDaSM_SP_:
        /* <DEDUP_REMOVED lines=9> */
[----:B------:R-:W-:Y:S05]  /*aa30*/  RET.REL.NODEC R12 `(_ZN7cutlass13device_kernelIN5flash19enable_sm80_to_sm89INS1_16FlashAttnBwdSm80INS1_25CollectiveMainloopBwdSm80ILi2ELi2EN4cute5tupleIJNS5_1CILi128EEES8_NS7_ILi64EEEEEENS_6half_tEfNS_4arch4Sm80ELb0ELb1ELb1ELb0ELb1ELb0ELb0ELb0ELi2ELi4ELi4ELi4ELb0EEENS1_21CollectiveEpilogueBwdISA_SB_SD_Li256ELb0ELb0ELi2EEENS1_19SingleTileSchedulerILb0ELb0ELb0ELi128EEEEEEEEEvNT_6ParamsE) ;  /* 0xffff55c00c007950 */ /* 0x000fea0003c3ffff */
        .type           $_ZN7cutlass13device_kernelIN5flash19enable_sm80_to_sm89INS1_16FlashAttnBwdSm80INS1_25CollectiveMainloopBwdSm80ILi2ELi2EN4cute5tupleIJNS5_1CILi128EEES8_NS7_ILi64EEEEEENS_6half_tEfNS_4arch4Sm80ELb0ELb1ELb1ELb0ELb1ELb0ELb0ELb0ELi2ELi4ELi4ELi4ELb0EEENS1_21CollectiveEpilogueBwdISA_SB_SD_Li256ELb0ELb0ELi2EEENS1_19SingleTileSchedulerILb0ELb0ELb0ELi128EEEEEEEEEvNT_6ParamsE$_ZZN4cute7idx2crdIiNS_5tupleIJNS_1CILi32EEENS2_ILi4EEENS2_ILi2EEENS2_ILi1EEEEEENS1_IJS6_S3_NS2_ILi128EEENS2_ILi0EEEEEEEEDaRKT_RKT0_RKT1_ENKUlRKT_RKT0_E_clIS5_S8_EEDaSM_SP_,@function
        .size           $_ZN7cutlass13device_kernelIN5flash19enable_sm80_to_sm89INS1_16FlashAttnBwdSm80INS1_25CollectiveMainloopBwdSm80ILi2ELi2EN4cute5tupleIJNS5_1CILi128EEES8_NS7_ILi64EEEEEENS_6half_tEfNS_4arch4Sm80ELb0ELb1ELb1ELb0ELb1ELb0ELb0ELb0ELi2ELi4ELi4ELi4ELb0EEENS1_21CollectiveEpilogueBwdISA_SB_SD_Li256ELb0ELb0ELi2EEENS1_19SingleTileSchedulerILb0ELb0ELb0ELi128EEEEEEEEEvNT_6ParamsE$_ZZN4cute7idx2crdIiNS_5tupleIJNS_1CILi32EEENS2_ILi4EEENS2_ILi2EEENS2_ILi1EEEEEENS1_IJS6_S3_NS2_ILi128EEENS2_ILi0EEEEEEEEDaRKT_RKT0_RKT1_ENKUlRKT_RKT0_E_clIS5_S8_EEDaSM_SP_,($_ZN7cutlass13device_kernelIN5flash19enable_sm80_to_sm89INS1_16FlashAttnBwdSm80INS1_25CollectiveMainloopBwdSm80ILi2ELi2EN4cute5tupleIJNS5_1CILi128EEES8_NS7_ILi64EEEEEENS_6half_tEfNS_4arch4Sm80ELb0ELb1ELb1ELb0ELb1ELb0ELb0ELb0ELi2ELi4ELi4ELi4ELb0EEENS1_21CollectiveEpilogueBwdISA_SB_SD_Li256ELb0ELb0ELi2EEENS1_19SingleTileSchedulerILb0ELb0ELb0ELi128EEEEEEEEEvNT_6ParamsE$_ZZN4cute9transformINS_5tupleIJNS_1CILi32EEENS2_ILi4EEENS2_ILi2EEENS2_ILi1EEEEEENS1_IJS6_S3_NS2_ILi128EEENS2_ILi0EEEEEEZNS_7idx2crdIiS7_SA_EEDaRKT_RKT0_RKT1_EUlRKT_RKT0_E_EEDaSE_SH_OSI_ENKUlDpSN_E_clIJiiiS9_EEEDaST_ - $_ZN7cutlass13device_kernelIN5flash19enable_sm80_to_sm89INS1_16FlashAttnBwdSm80INS1_25CollectiveMainloopBwdSm80ILi2ELi2EN4cute5tupleIJNS5_1CILi128EEES8_NS7_ILi64EEEEEENS_6half_tEfNS_4arch4Sm80ELb0ELb1ELb1ELb0ELb1ELb0ELb0ELb0ELi2ELi4ELi4ELi4ELb0EEENS1_21CollectiveEpilogueBwdISA_SB_SD_Li256ELb0ELb0ELi2EEENS1_19SingleTileSchedulerILb0ELb0ELb0ELi128EEEEEEEEEvNT_6ParamsE$_ZZN4cute7idx2crdIiNS_5tupleIJNS_1CILi32EEENS2_ILi4EEENS2_ILi2EEENS2_ILi1EEEEEENS1_IJS6_S3_NS2_ILi128EEENS2_ILi0EEEEEEEEDaRKT_RKT0_RKT1_ENKUlRKT_RKT0_E_clIS5_S8_EEDaSM_SP_)
$_ZN7cutlass13device_kernelIN5flash19enable_sm80_to_sm89INS1_16FlashAttnBwdSm80INS1_25CollectiveMainloopBwdSm80ILi2ELi2EN4cute5tupleIJNS5_1CILi128EEES8_NS7_ILi64EEEEEENS_6half_tEfNS_4arch4Sm80ELb0ELb1ELb1ELb0ELb1ELb0ELb0ELb0ELi2ELi4ELi4ELi4ELb0EEENS1_21CollectiveEpilogueBwdISA_SB_SD_Li256ELb0ELb0ELi2EEENS1_19SingleTileSchedulerILb0ELb0ELb0ELi128EEEEEEEEEvNT_6ParamsE$_ZZN4cute7idx2crdIiNS_5tupleIJNS_1CILi32EEENS2_ILi4EEENS2_ILi2EEENS2_ILi1EEEEEENS1_IJS6_S3_NS2_ILi128EEENS2_ILi0EEEEEEEEDaRKT_RKT0_RKT1_ENKUlRKT_RKT0_E_clIS5_S8_EEDaSM_SP_:
[----:B------:R-:W-:Y:S01]  /*aa40*/  SHF.R.S32.HI R24, RZ, 0x1f, R3 ;  /* 0x0000001fff187819 */ /* 0x000fe20000011403 */
[----:B------:R-:W-:-:S03]  /*aa50*/  IMAD.MOV.U32 R13, RZ, RZ, 0x0 ;  /* 0x00000000ff0d7424 */ /* 0x000fc600078e00ff */
[----:B------:R-:W-:-:S04]  /*aa60*/  LEA.HI R3, R24, R3, RZ, 0x7 ;  /* 0x0000000318037211 */ /* 0x000fc800078f38ff */
[----:B------:R-:W-:-:S04]  /*aa70*/  SHF.R.S32.HI R24, RZ, 0x7, R3 ;  /* 0x00000007ff187819 */ /* 0x000fc80000011403 */
[----:B------:R-:W-:-:S04]  /*aa80*/  LEA.HI R3, R3, R24, RZ, 0x1 ;  /* 0x0000001803037211 */ /* 0x000fc800078f08ff */
[----:B------:R-:W-:-:S05]  /*aa90*/  LOP3.LUT R3, R3, 0xfffffffe, RZ, 0xc0, !PT ;  /* 0xfffffffe03037812 */ /* 0x000fca00078ec0ff */
[----:B------:R-:W-:Y:S01]  /*aaa0*/  IMAD.IADD R3, R24, 0x1, -R3 ;  /* 0x0000000118037824 */ /* 0x000fe200078e0a03 */
[----:B------:R-:W-:Y:S06]  /*aab0*/  RET.REL.NODEC R12 `(_ZN7cutlass13device_kernelIN5flash19enable_sm80_to_sm89INS1_16FlashAttnBwdSm80INS1_25CollectiveMainloopBwdSm80ILi2ELi2EN4cute5tupleIJNS5_1CILi128EEES8_NS7_ILi64EEEEEENS_6half_tEfNS_4arch4Sm80ELb0ELb1ELb1ELb0ELb1ELb0ELb0ELb0ELi2ELi4ELi4ELi4ELb0EEENS1_21CollectiveEpilogueBwdISA_SB_SD_Li256ELb0ELb0ELi2EEENS1_19SingleTileSchedulerILb0ELb0ELb0ELi128EEEEEEEEEvNT_6ParamsE) ;  /* 0xffff55400c007950 */ /* 0x000fec0003c3ffff */
        .type           $_ZN7cutlass13device_kernelIN5flash19enable_sm80_to_sm89INS1_16FlashAttnBwdSm80INS1_25CollectiveMainloopBwdSm80ILi2ELi2EN4cute5tupleIJNS5_1CILi128EEES8_NS7_ILi64EEEEEENS_6half_tEfNS_4arch4Sm80ELb0ELb1ELb1ELb0ELb1ELb0ELb0ELb0ELi2ELi4ELi4ELi4ELb0EEENS1_21CollectiveEpilogueBwdISA_SB_SD_Li256ELb0ELb0ELi2EEENS1_19SingleTileSchedulerILb0ELb0ELb0ELi128EEEEEEEEEvNT_6ParamsE$_ZZN4cute9transformINS_5tupleIJNS_1CILi32EEENS2_ILi4EEENS2_ILi2EEENS2_ILi1EEEEEENS1_IJS6_S3_NS2_ILi128EEENS2_ILi0EEEEEEZNS_7idx2crdIiS7_SA_EEDaRKT_RKT0_RKT1_EUlRKT_RKT0_E_EEDaSE_SH_OSI_ENKUlDpSN_E_clIJiiiS9_EEEDaST_,@function
        .size           $_ZN7cutlass13device_kernelIN5flash19enable_sm80_to_sm89INS1_16FlashAttnBwdSm80INS1_25CollectiveMainloopBwdSm80ILi2ELi2EN4cute5tupleIJNS5_1CILi128EEES8_NS7_ILi64EEEEEENS_6half_tEfNS_4arch4Sm80ELb0ELb1ELb1ELb0ELb1ELb0ELb0ELb0ELi2ELi4ELi4ELi4ELb0EEENS1_21CollectiveEpilogueBwdISA_SB_SD_Li256ELb0ELb0ELi2EEENS1_19SingleTileSchedulerILb0ELb0ELb0ELi128EEEEEEEEEvNT_6ParamsE$_ZZN4cute9transformINS_5tupleIJNS_1CILi32EEENS2_ILi4EEENS2_ILi2EEENS2_ILi1EEEEEENS1_IJS6_S3_NS2_ILi128EEENS2_ILi0EEEEEEZNS_7idx2crdIiS7_SA_EEDaRKT_RKT0_RKT1_EUlRKT_RKT0_E_EEDaSE_SH_OSI_ENKUlDpSN_E_clIJiiiS9_EEEDaST_,($_ZN7cutlass13device_kernelIN5flash19enable_sm80_to_sm89INS1_16FlashAttnBwdSm80INS1_25CollectiveMainloopBwdSm80ILi2ELi2EN4cute5tupleIJNS5_1CILi128EEES8_NS7_ILi64EEEEEENS_6half_tEfNS_4arch4Sm80ELb0ELb1ELb1ELb0ELb1ELb0ELb0ELb0ELi2ELi4ELi4ELi4ELb0EEENS1_21CollectiveEpilogueBwdISA_SB_SD_Li256ELb0ELb0ELi2EEENS1_19SingleTileSchedulerILb0ELb0ELb0ELi128EEEEEEEEEvNT_6ParamsE$_ZZN4cute9transformINS_5tupleIJiiNS_1CILi0EEEEEENS1_IJNS1_IJNS2_ILi4EEENS2_ILi8EEEEEENS2_ILi2EEENS2_ILi1EEEEEEZNS_7idx2crdIS4_SA_EEDaRKT_RKT0_EUlRKT_RKT0_E_EEDaSE_SH_OT1_ENKUlDpSK_E_clIJNS1_IJiiEEEiS3_EEEDaSR_ - $_ZN7cutlass13device_kernelIN5flash19enable_sm80_to_sm89INS1_16FlashAttnBwdSm80INS1_25CollectiveMainloopBwdSm80ILi2ELi2EN4cute5tupleIJNS5_1CILi128EEES8_NS7_ILi64EEEEEENS_6half_tEfNS_4arch4Sm80ELb0ELb1ELb1ELb0ELb1ELb0ELb0ELb0ELi2ELi4ELi4ELi4ELb0EEENS1_21CollectiveEpilogueBwdISA_SB_SD_Li256ELb0ELb0ELi2EEENS1_19SingleTileSchedulerILb0ELb0ELb0ELi128EEEEEEEEEvNT_6ParamsE$_ZZN4cute9transformINS_5tupleIJNS_1CILi32EEENS2_ILi4EEENS2_ILi2EEENS2_ILi1EEEEEENS1_IJS6_S3_NS2_ILi128EEENS2_ILi0EEEEEEZNS_7idx2crdIiS7_SA_EEDaRKT_RKT0_RKT1_EUlRKT_RKT0_E_EEDaSE_SH_OSI_ENKUlDpSN_E_clIJiiiS9_EEEDaST_)
$_ZN7cutlass13device_kernelIN5flash19enable_sm80_to_sm89INS1_16FlashAttnBwdSm80INS1_25CollectiveMainloopBwdSm80ILi2ELi2EN4cute5tupleIJNS5_1CILi128EEES8_NS7_ILi64EEEEEENS_6half_tEfNS_4arch4Sm80ELb0ELb1ELb1ELb0ELb1ELb0ELb0ELb0ELi2ELi4ELi4ELi4ELb0EEENS1_21CollectiveEpilogueBwdISA_SB_SD_Li256ELb0ELb0ELi2EEENS1_19SingleTileSchedulerILb0ELb0ELb0ELi128EEEEEEEEEvNT_6ParamsE$_ZZN4cute9transformINS_5tupleIJNS_1CILi32EEENS2_ILi4EEENS2_ILi2EEENS2_ILi1EEEEEENS1_IJS6_S3_NS2_ILi128EEENS2_ILi0EEEEEEZNS_7idx2crdIiS7_SA_EEDaRKT_RKT0_RKT1_EUlRKT_RKT0_E_EEDaSE_SH_OSI_ENKUlDpSN_E_clIJiiiS9_EEEDaST_:
[----:B------:R-:W-:-:S04]  /*aac0*/  MOV R13, 0x0 ;  /* 0x00000000000d7802 */ /* 0x000fc80000000f00 */
[----:B------:R-:W-:Y:S05]  /*aad0*/  RET.REL.NODEC R12 `(_ZN7cutlass13device_kernelIN5flash19enable_sm80_to_sm89INS1_16FlashAttnBwdSm80INS1_25CollectiveMainloopBwdSm80ILi2ELi2EN4cute5tupleIJNS5_1CILi128EEES8_NS7_ILi64EEEEEENS_6half_tEfNS_4arch4Sm80ELb0ELb1ELb1ELb0ELb1ELb0ELb0ELb0ELi2ELi4ELi4ELi4ELb0EEENS1_21CollectiveEpilogueBwdISA_SB_SD_Li256ELb0ELb0ELi2EEENS1_19SingleTileSchedulerILb0ELb0ELb0ELi128EEEEEEEEEvNT_6ParamsE) ;  /* 0xffff55200c007950 */ /* 0x000fea0003c3ffff */
        .type           $_ZN7cutlass13device_kernelIN5flash19enable_sm80_to_sm89INS1_16FlashAttnBwdSm80INS1_25CollectiveMainloopBwdSm80ILi2ELi2EN4cute5tupleIJNS5_1CILi128EEES8_NS7_ILi64EEEEEENS_6half_tEfNS_4arch4Sm80ELb0ELb1ELb1ELb0ELb1ELb0ELb0ELb0ELi2ELi4ELi4ELi4ELb0EEENS1_21CollectiveEpilogueBwdISA_SB_SD_Li256ELb0ELb0ELi2EEENS1_19SingleTileSchedulerILb0ELb0ELb0ELi128EEEEEEEEEvNT_6ParamsE$_ZZN4cute9transformINS_5tupleIJiiNS_1CILi0EEEEEENS1_IJNS1_IJNS2_ILi4EEENS2_ILi8EEEEEENS2_ILi2EEENS2_ILi1EEEEEEZNS_7idx2crdIS4_SA_EEDaRKT_RKT0_EUlRKT_RKT0_E_EEDaSE_SH_OT1_ENKUlDpSK_E_clIJNS1_IJiiEEEiS3_EEEDaSR_,@function
        .size           $_ZN7cutlass13device_kernelIN5flash19enable_sm80_to_sm89INS1_16FlashAttnBwdSm80INS1_25CollectiveMainloopBwdSm80ILi2ELi2EN4cute5tupleIJNS5_1CILi128EEES8_NS7_ILi64EEEEEENS_6half_tEfNS_4arch4Sm80ELb0ELb1ELb1ELb0ELb1ELb0ELb0ELb0ELi2ELi4ELi4ELi4ELb0EEENS1_21CollectiveEpilogueBwdISA_SB_SD_Li256ELb0ELb0ELi2EEENS1_19SingleTileSchedulerILb0ELb0ELb0ELi128EEEEEEEEEvNT_6ParamsE$_ZZN4cute9transformINS_5tupleIJiiNS_1CILi0EEEEEENS1_IJNS1_IJNS2_ILi4EEENS2_ILi8EEEEEENS2_ILi2EEENS2_ILi1EEEEEEZNS_7idx2crdIS4_SA_EEDaRKT_RKT0_EUlRKT_RKT0_E_EEDaSE_SH_OT1_ENKUlDpSK_E_clIJNS1_IJiiEEEiS3_EEEDaSR_,($_ZN7cutlass13device_kernelIN5flash19enable_sm80_to_sm89INS1_16FlashAttnBwdSm80INS1_25CollectiveMainloopBwdSm80ILi2ELi2EN4cute5tupleIJNS5_1CILi128EEES8_NS7_ILi64EEEEEENS_6half_tEfNS_4arch4Sm80ELb0ELb1ELb1ELb0ELb1ELb0ELb0ELb0ELi2ELi4ELi4ELi4ELb0EEENS1_21CollectiveEpilogueBwdISA_SB_SD_Li256ELb0ELb0ELi2EEENS1_19SingleTileSchedulerILb0ELb0ELb0ELi128EEEEEEEEEvNT_6ParamsE$_ZZN4cute9transformINS_5tupleIJiiNS_1CILi0EEEEEENS1_IJNS1_IJNS2_ILi4EEENS2_ILi8EEEEEES5_NS2_ILi1EEEEEEZNS_7idx2crdIS4_S9_EEDaRKT_RKT0_EUlRKT_RKT0_E_EEDaSD_SG_OT1_ENKUlDpSJ_E_clIJNS1_IJiiEEEiS3_EEEDaSQ_ - $_ZN7cutlass13device_kernelIN5flash19enable_sm80_to_sm89INS1_16FlashAttnBwdSm80INS1_25CollectiveMainloopBwdSm80ILi2ELi2EN4cute5tupleIJNS5_1CILi128EEES8_NS7_ILi64EEEEEENS_6half_tEfNS_4arch4Sm80ELb0ELb1ELb1ELb0ELb1ELb0ELb0ELb0ELi2ELi4ELi4ELi4ELb0EEENS1_21CollectiveEpilogueBwdISA_SB_SD_Li256ELb0ELb0ELi2EEENS1_19SingleTileSchedulerILb0ELb0ELb0ELi128EEEEEEEEEvNT_6ParamsE$_ZZN4cute9transformINS_5tupleIJiiNS_1CILi0EEEEEENS1_IJNS1_IJNS2_ILi4EEENS2_ILi8EEEEEENS2_ILi2EEENS2_ILi1EEEEEEZNS_7idx2crdIS4_SA_EEDaRKT_RKT0_EUlRKT_RKT0_E_EEDaSE_SH_OT1_ENKUlDpSK_E_clIJNS1_IJiiEEEiS3_EEEDaSR_)
$_ZN7cutlass13device_kernelIN5flash19enable_sm80_to_sm89INS1_16FlashAttnBwdSm80INS1_25CollectiveMainloopBwdSm80ILi2ELi2EN4cute5tupleIJNS5_1CILi128EEES8_NS7_ILi64EEEEEENS_6half_tEfNS_4arch4Sm80ELb0ELb1ELb1ELb0ELb1ELb0ELb0ELb0ELi2ELi4ELi4ELi4ELb0EEENS1_21CollectiveEpilogueBwdISA_SB_SD_Li256ELb0ELb0ELi2EEENS1_19SingleTileSchedulerILb0ELb0ELb0ELi128EEEEEEEEEvNT_6ParamsE$_ZZN4cute9transformINS_5tupleIJiiNS_1CILi0EEEEEENS1_IJNS1_IJNS2_ILi4EEENS2_ILi8EEEEEENS2_ILi2EEENS2_ILi1EEEEEEZNS_7idx2crdIS4_SA_EEDaRKT_RKT0_EUlRKT_RKT0_E_EEDaSE_SH_OT1_ENKUlDpSK_E_clIJNS1_IJiiEEEiS3_EEEDaSR_:
[----:B------:R-:W-:Y:S02]  /*aae0*/  MOV R34, R6 ;  /* 0x0000000600227202 */ /* 0x000fe40000000f00 */
[----:B------:R-:W-:-:S04]  /*aaf0*/  MOV R35, 0x0 ;  /* 0x0000000000237802 */ /* 0x000fc80000000f00 */
[----:B------:R-:W-:Y:S05]  /*ab00*/  RET.REL.NODEC R34 `(_ZN7cutlass13device_kernelIN5flash19enable_sm80_to_sm89INS1_16FlashAttnBwdSm80INS1_25CollectiveMainloopBwdSm80ILi2ELi2EN4cute5tupleIJNS5_1CILi128EEES8_NS7_ILi64EEEEEENS_6half_tEfNS_4arch4Sm80ELb0ELb1ELb1ELb0ELb1ELb0ELb0ELb0ELi2ELi4ELi4ELi4ELb0EEENS1_21CollectiveEpilogueBwdISA_SB_SD_Li256ELb0ELb0ELi2EEENS1_19SingleTileSchedulerILb0ELb0ELb0ELi128EEEEEEEEEvNT_6ParamsE) ;  /* 0xffff54f022007950 */ /* 0x000fea0003c3ffff */
        .type           $_ZN7cutlass13device_kernelIN5flash19enable_sm80_to_sm89INS1_16FlashAttnBwdSm80INS1_25CollectiveMainloopBwdSm80ILi2ELi2EN4cute5tupleIJNS5_1CILi128EEES8_NS7_ILi64EEEEEENS_6half_tEfNS_4arch4Sm80ELb0ELb1ELb1ELb0ELb1ELb0ELb0ELb0ELi2ELi4ELi4ELi4ELb0EEENS1_21CollectiveEpilogueBwdISA_SB_SD_Li256ELb0ELb0ELi2EEENS1_19SingleTileSchedulerILb0ELb0ELb0ELi128EEEEEEEEEvNT_6ParamsE$_ZZN4cute9transformINS_5tupleIJiiNS_1CILi0EEEEEENS1_IJNS1_IJNS2_ILi4EEENS2_ILi8EEEEEES5_NS2_ILi1EEEEEEZNS_7idx2crdIS4_S9_EEDaRKT_RKT0_EUlRKT_RKT0_E_EEDaSD_SG_OT1_ENKUlDpSJ_E_clIJNS1_IJiiEEEiS3_EEEDaSQ_,@function
        .size           $_ZN7cutlass13device_kernelIN5flash19enable_sm80_to_sm89INS1_16FlashAttnBwdSm80INS1_25CollectiveMainloopBwdSm80ILi2ELi2EN4cute5tupleIJNS5_1CILi128EEES8_NS7_ILi64EEEEEENS_6half_tEfNS_4arch4Sm80ELb0ELb1ELb1ELb0ELb1ELb0ELb0ELb0ELi2ELi4ELi4ELi4ELb0EEENS1_21CollectiveEpilogueBwdISA_SB_SD_Li256ELb0ELb0ELi2EEENS1_19SingleTileSchedulerILb0ELb0ELb0ELi128EEEEEEEEEvNT_6ParamsE$_ZZN4cute9transformINS_5tupleIJiiNS_1CILi0EEEEEENS1_IJNS1_IJNS2_ILi4EEENS2_ILi8EEEEEES5_NS2_ILi1EEEEEEZNS_7idx2crdIS4_S9_EEDaRKT_RKT0_EUlRKT_RKT0_E_EEDaSD_SG_OT1_ENKUlDpSJ_E_clIJNS1_IJiiEEEiS3_EEEDaSQ_,($_ZN7cutlass13device_kernelIN5flash19enable_sm80_to_sm89INS1_16FlashAttnBwdSm80INS1_25CollectiveMainloopBwdSm80ILi2ELi2EN4cute5tupleIJNS5_1CILi128EEES8_NS7_ILi64EEEEEENS_6half_tEfNS_4arch4Sm80ELb0ELb1ELb1ELb0ELb1ELb0ELb0ELb0ELi2ELi4ELi4ELi4ELb0EEENS1_21CollectiveEpilogueBwdISA_SB_SD_Li256ELb0ELb0ELi2EEENS1_19SingleTileSchedulerILb0ELb0ELb0ELi128EEEEEEEEEvNT_6ParamsE$_ZZN4cute9transformINS_5tupleIJiiiNS_1CILi0EEEEEENS1_IJNS2_ILi32EEENS2_ILi4EEENS2_ILi2EEENS2_ILi1EEEEEENS1_IJS8_S8_S8_S8_EEEZNS_7crd2crdIS4_S9_SA_EEDaRKT_RKT0_RKT1_EUlRKT_RKT0_RKT1_E_EEDaSE_SH_SK_OT2_ENKUlDpSN_E_clIJiiiS3_EEEDaSX_ - $_ZN7cutlass13device_kernelIN5flash19enable_sm80_to_sm89INS1_16FlashAttnBwdSm80INS1_25CollectiveMainloopBwdSm80ILi2ELi2EN4cute5tupleIJNS5_1CILi128EEES8_NS7_ILi64EEEEEENS_6half_tEfNS_4arch4Sm80ELb0ELb1ELb1ELb0ELb1ELb0ELb0ELb0ELi2ELi4ELi4ELi4ELb0EEENS1_21CollectiveEpilogueBwdISA_SB_SD_Li256ELb0ELb0ELi2EEENS1_19SingleTileSchedulerILb0ELb0ELb0ELi128EEEEEEEEEvNT_6ParamsE$_ZZN4cute9transformINS_5tupleIJiiNS_1CILi0EEEEEENS1_IJNS1_IJNS2_ILi4EEENS2_ILi8EEEEEES5_NS2_ILi1EEEEEEZNS_7idx2crdIS4_S9_EEDaRKT_RKT0_EUlRKT_RKT0_E_EEDaSD_SG_OT1_ENKUlDpSJ_E_clIJNS1_IJiiEEEiS3_EEEDaSQ_)
$_ZN7cutlass13device_kernelIN5flash19enable_sm80_to_sm89INS1_16FlashAttnBwdSm80INS1_25CollectiveMainloopBwdSm80ILi2ELi2EN4cute5tupleIJNS5_1CILi128EEES8_NS7_ILi64EEEEEENS_6half_tEfNS_4arch4Sm80ELb0ELb1ELb1ELb0ELb1ELb0ELb0ELb0ELi2ELi4ELi4ELi4ELb0EEENS1_21CollectiveEpilogueBwdISA_SB_SD_Li256ELb0ELb0ELi2EEENS1_19SingleTileSchedulerILb0ELb0ELb0ELi128EEEEEEEEEvNT_6ParamsE$_ZZN4cute9transformINS_5tupleIJiiNS_1CILi0EEEEEENS1_IJNS1_IJNS2_ILi4EEENS2_ILi8EEEEEES5_NS2_ILi1EEEEEEZNS_7idx2crdIS4_S9_EEDaRKT_RKT0_EUlRKT_RKT0_E_EEDaSD_SG_OT1_ENKUlDpSJ_E_clIJNS1_IJiiEEEiS3_EEEDaSQ_:
[----:B------:R-:W-:Y:S02]  /*ab10*/  MOV R38, R6 ;  /* 0x0000000600267202 */ /* 0x000fe40000000f00 */
[----:B------:R-:W-:-:S04]  /*ab20*/  MOV R39, 0x0 ;  /* 0x0000000000277802 */ /* 0x000fc80000000f00 */
[----:B------:R-:W-:Y:S05]  /*ab30*/  RET.REL.NODEC R38 `(_ZN7cutlass13device_kernelIN5flash19enable_sm80_to_sm89INS1_16FlashAttnBwdSm80INS1_25CollectiveMainloopBwdSm80ILi2ELi2EN4cute5tupleIJNS5_1CILi128EEES8_NS7_ILi64EEEEEENS_6half_tEfNS_4arch4Sm80ELb0ELb1ELb1ELb0ELb1ELb0ELb0ELb0ELi2ELi4ELi4ELi4ELb0EEENS1_21CollectiveEpilogueBwdISA_SB_SD_Li256ELb0ELb0ELi2EEENS1_19SingleTileSchedulerILb0ELb0ELb0ELi128EEEEEEEEEvNT_6ParamsE) ;  /* 0xffff54c026007950 */ /* 0x000fea0003c3ffff */
        .type           $_ZN7cutlass13device_kernelIN5flash19enable_sm80_to_sm89INS1_16FlashAttnBwdSm80INS1_25CollectiveMainloopBwdSm80ILi2ELi2EN4cute5tupleIJNS5_1CILi128EEES8_NS7_ILi64EEEEEENS_6half_tEfNS_4arch4Sm80ELb0ELb1ELb1ELb0ELb1ELb0ELb0ELb0ELi2ELi4ELi4ELi4ELb0EEENS1_21CollectiveEpilogueBwdISA_SB_SD_Li256ELb0ELb0ELi2EEENS1_19SingleTileSchedulerILb0ELb0ELb0ELi128EEEEEEEEEvNT_6ParamsE$_ZZN4cute9transformINS_5tupleIJiiiNS_1CILi0EEEEEENS1_IJNS2_ILi32EEENS2_ILi4EEENS2_ILi2EEENS2_ILi1EEEEEENS1_IJS8_S8_S8_S8_EEEZNS_7crd2crdIS4_S9_SA_EEDaRKT_RKT0_RKT1_EUlRKT_RKT0_RKT1_E_EEDaSE_SH_SK_OT2_ENKUlDpSN_E_clIJiiiS3_EEEDaSX_,@function
        .size           $_ZN7cutlass13device_kernelIN5flash19enable_sm80_to_sm89INS1_16FlashAttnBwdSm80INS1_25CollectiveMainloopBwdSm80ILi2ELi2EN4cute5tupleIJNS5_1CILi128EEES8_NS7_ILi64EEEEEENS_6half_tEfNS_4arch4Sm80ELb0ELb1ELb1ELb0ELb1ELb0ELb0ELb0ELi2ELi4ELi4ELi4ELb0EEENS1_21CollectiveEpilogueBwdISA_SB_SD_Li256ELb0ELb0ELi2EEENS1_19SingleTileSchedulerILb0ELb0ELb0ELi128EEEEEEEEEvNT_6ParamsE$_ZZN4cute9transformINS_5tupleIJiiiNS_1CILi0EEEEEENS1_IJNS2_ILi32EEENS2_ILi4EEENS2_ILi2EEENS2_ILi1EEEEEENS1_IJS8_S8_S8_S8_EEEZNS_7crd2crdIS4_S9_SA_EEDaRKT_RKT0_RKT1_EUlRKT_RKT0_RKT1_E_EEDaSE_SH_SK_OT2_ENKUlDpSN_E_clIJiiiS3_EEEDaSX_,($_ZN7cutlass13device_kernelIN5flash19enable_sm80_to_sm89INS1_16FlashAttnBwdSm80INS1_25CollectiveMainloopBwdSm80ILi2ELi2EN4cute5tupleIJNS5_1CILi128EEES8_NS7_ILi64EEEEEENS_6half_tEfNS_4arch4Sm80ELb0ELb1ELb1ELb0ELb1ELb0ELb0ELb0ELi2ELi4ELi4ELi4ELb0EEENS1_21CollectiveEpilogueBwdISA_SB_SD_Li256ELb0ELb0ELi2EEENS1_19SingleTileSchedulerILb0ELb0ELb0ELi128EEEEEEEEEvNT_6ParamsE$_ZZN4cuteplIJNS_1CILi0EEEiEJiEEEDaRKNS_15ArithmeticTupleIJDpT_EEERKNS3_IJDpT0_EEEENKUlDpRKT_E_clIJiiEEEDaSH_ - $_ZN7cutlass13device_kernelIN5flash19enable_sm80_to_sm89INS1_16FlashAttnBwdSm80INS1_25CollectiveMainloopBwdSm80ILi2ELi2EN4cute5tupleIJNS5_1CILi128EEES8_NS7_ILi64EEEEEENS_6half_tEfNS_4arch4Sm80ELb0ELb1ELb1ELb0ELb1ELb0ELb0ELb0ELi2ELi4ELi4ELi4ELb0EEENS1_21CollectiveEpilogueBwdISA_SB_SD_Li256ELb0ELb0ELi2EEENS1_19SingleTileSchedulerILb0ELb0ELb0ELi128EEEEEEEEEvNT_6ParamsE$_ZZN4cute9transformINS_5tupleIJiiiNS_1CILi0EEEEEENS1_IJNS2_ILi32EEENS2_ILi4EEENS2_ILi2EEENS2_ILi1EEEEEENS1_IJS8_S8_S8_S8_EEEZNS_7crd2crdIS4_S9_SA_EEDaRKT_RKT0_RKT1_EUlRKT_RKT0_RKT1_E_EEDaSE_SH_SK_OT2_ENKUlDpSN_E_clIJiiiS3_EEEDaSX_)
$_ZN7cutlass13device_kernelIN5flash19enable_sm80_to_sm89INS1_16FlashAttnBwdSm80INS1_25CollectiveMainloopBwdSm80ILi2ELi2EN4cute5tupleIJNS5_1CILi128EEES8_NS7_ILi64EEEEEENS_6half_tEfNS_4arch4Sm80ELb0ELb1ELb1ELb0ELb1ELb0ELb0ELb0ELi2ELi4ELi4ELi4ELb0EEENS1_21CollectiveEpilogueBwdISA_SB_SD_Li256ELb0ELb0ELi2EEENS1_19SingleTileSchedulerILb0ELb0ELb0ELi128EEEEEEEEEvNT_6ParamsE$_ZZN4cute9transformINS_5tupleIJiiiNS_1CILi0EEEEEENS1_IJNS2_ILi32EEENS2_ILi4EEENS2_ILi2EEENS2_ILi1EEEEEENS1_IJS8_S8_S8_S8_EEEZNS_7crd2crdIS4_S9_SA_EEDaRKT_RKT0_RKT1_EUlRKT_RKT0_RKT1_E_EEDaSE_SH_SK_OT2_ENKUlDpSN_E_clIJiiiS3_EEEDaSX_:
[----:B------:R-:W-:-:S04]  /*ab40*/  MOV R13, 0x0 ;  /* 0x00000000000d7802 */ /* 0x000fc80000000f00 */
[----:B------:R-:W-:Y:S05]  /*ab50*/  RET.REL.NODEC R12 `(_ZN7cutlass13device_kernelIN5flash19enable_sm80_to_sm89INS1_16FlashAttnBwdSm80INS1_25CollectiveMainloopBwdSm80ILi2ELi2EN4cute5tupleIJNS5_1CILi128EEES8_NS7_ILi64EEEEEENS_6half_tEfNS_4arch4Sm80ELb0ELb1ELb1ELb0ELb1ELb0ELb0ELb0ELi2ELi4ELi4ELi4ELb0EEENS1_21CollectiveEpilogueBwdISA_SB_SD_Li256ELb0ELb0ELi2EEENS1_19SingleTileSchedulerILb0ELb0ELb0ELi128EEEEEEEEEvNT_6ParamsE) ;  /* 0xffff54a00c007950 */ /* 0x000fea0003c3ffff */
        .type           $_ZN7cutlass13device_kernelIN5flash19enable_sm80_to_sm89INS1_16FlashAttnBwdSm80INS1_25CollectiveMainloopBwdSm80ILi2ELi2EN4cute5tupleIJNS5_1CILi128EEES8_NS7_ILi64EEEEEENS_6half_tEfNS_4arch4Sm80ELb0ELb1ELb1ELb0ELb1ELb0ELb0ELb0ELi2ELi4ELi4ELi4ELb0EEENS1_21CollectiveEpilogueBwdISA_SB_SD_Li256ELb0ELb0ELi2EEENS1_19SingleTileSchedulerILb0ELb0ELb0ELi128EEEEEEEEEvNT_6ParamsE$_ZZN4cuteplIJNS_1CILi0EEEiEJiEEEDaRKNS_15ArithmeticTupleIJDpT_EEERKNS3_IJDpT0_EEEENKUlDpRKT_E_clIJiiEEEDaSH_,@function
        .size           $_ZN7cutlass13device_kernelIN5flash19enable_sm80_to_sm89INS1_16FlashAttnBwdSm80INS1_25CollectiveMainloopBwdSm80ILi2ELi2EN4cute5tupleIJNS5_1CILi128EEES8_NS7_ILi64EEEEEENS_6half_tEfNS_4arch4Sm80ELb0ELb1ELb1ELb0ELb1ELb0ELb0ELb0ELi2ELi4ELi4ELi4ELb0EEENS1_21CollectiveEpilogueBwdISA_SB_SD_Li256ELb0ELb0ELi2EEENS1_19SingleTileSchedulerILb0ELb0ELb0ELi128EEEEEEEEEvNT_6ParamsE$_ZZN4cuteplIJNS_1CILi0EEEiEJiEEEDaRKNS_15ArithmeticTupleIJDpT_EEERKNS3_IJDpT0_EEEENKUlDpRKT_E_clIJiiEEEDaSH_,($_ZN7cutlass13device_kernelIN5flash19enable_sm80_to_sm89INS1_16FlashAttnBwdSm80INS1_25CollectiveMainloopBwdSm80ILi2ELi2EN4cute5tupleIJNS5_1CILi128EEES8_NS7_ILi64EEEEEENS_6half_tEfNS_4arch4Sm80ELb0ELb1ELb1ELb0ELb1ELb0ELb0ELb0ELi2ELi4ELi4ELi4ELb0EEENS1_21CollectiveEpilogueBwdISA_SB_SD_Li256ELb0ELb0ELi2EEENS1_19SingleTileSchedulerILb0ELb0ELb0ELi128EEEEEEEEEvNT_6ParamsE$_ZZN5flash25CollectiveMainloopBwdSm80ILi2ELi2EN4cute5tupleIJNS1_1CILi128EEES4_NS3_ILi64EEEEEEN7cutlass6half_tEfNS7_4arch4Sm80ELb0ELb1ELb1ELb0ELb1ELb0ELb0ELb0ELi2ELi4ELi4ELi4ELb0EE3mmaINS_16FlashAttnBwdSm80ISB_NS_21CollectiveEpilogueBwdIS6_S8_SA_Li256ELb0ELb0ELi2EEENS_19SingleTileSchedulerILb0ELb0ELb0ELi128EEEE13SharedStorageENS1_6TensorINS1_11ArrayEngineIfLm32EEENS1_6LayoutINS2_IJNS2_IJNS3_ILi2EEESO_EEESO_NS3_ILi4EEEEEENS2_IJNS2_IJNS3_ILi1EEESO_EEESQ_NS3_ILi8EEEEEEEEEEEEbRKNSB_6ParamsERT0_S12_iNS2_IJiiiEEERT_ENKUlRT_iE_clINSK_INSL_IfLm64EEENSN_INS2_IJSP_SO_SU_EEESV_EEEEEEDaS17_i - $_ZN7cutlass13device_kernelIN5flash19enable_sm80_to_sm89INS1_16FlashAttnBwdSm80INS1_25CollectiveMainloopBwdSm80ILi2ELi2EN4cute5tupleIJNS5_1CILi128EEES8_NS7_ILi64EEEEEENS_6half_tEfNS_4arch4Sm80ELb0ELb1ELb1ELb0ELb1ELb0ELb0ELb0ELi2ELi4ELi4ELi4ELb0EEENS1_21CollectiveEpilogueBwdISA_SB_SD_Li256ELb0ELb0ELi2EEENS1_19SingleTileSchedulerILb0ELb0ELb0ELi128EEEEEEEEEvNT_6ParamsE$_ZZN4cuteplIJNS_1CILi0EEEiEJiEEEDaRKNS_15ArithmeticTupleIJDpT_EEERKNS3_IJDpT0_EEEENKUlDpRKT_E_clIJiiEEEDaSH_)
$_ZN7cutlass13device_kernelIN5flash19enable_sm80_to_sm89INS1_16FlashAttnBwdSm80INS1_25CollectiveMainloopBwdSm80ILi2ELi2EN4cute5tupleIJNS5_1CILi128EEES8_NS7_ILi64EEEEEENS_6half_tEfNS_4arch4Sm80ELb0ELb1ELb1ELb0ELb1ELb0ELb0ELb0ELi2ELi4ELi4ELi4ELb0EEENS1_21CollectiveEpilogueBwdISA_SB_SD_Li256ELb0ELb0ELi2EEENS1_19SingleTileSchedulerILb0ELb0ELb0ELi128EEEEEEEEEvNT_6ParamsE$_ZZN4cuteplIJNS_1CILi0EEEiEJiEEEDaRKNS_15ArithmeticTupleIJDpT_EEERKNS3_IJDpT0_EEEENKUlDpRKT_E_clIJiiEEEDaSH_:
[----:B------:R-:W-:Y:S02]  /*ab60*/  MOV R7, R12 ;  /* 0x0000000c00077202 */ /* 0x000fe40000000f00 */
[----:B------:R-:W-:Y:S02]  /*ab70*/  MOV R12, R2 ;  /* 0x00000002000c7202 */ /* 0x000fe40000000f00 */
[----:B------:R-:W-:-:S04]  /*ab80*/  MOV R13, 0x0 ;  /* 0x00000000000d7802 */ /* 0x000fc80000000f00 */
[----:B------:R-:W-:Y:S05]  /*ab90*/  RET.REL.NODEC R12 `(_ZN7cutlass13device_kernelIN5flash19enable_sm80_to_sm89INS1_16FlashAttnBwdSm80INS1_25CollectiveMainloopBwdSm80ILi2ELi2EN4cute5tupleIJNS5_1CILi128EEES8_NS7_ILi64EEEEEENS_6half_tEfNS_4arch4Sm80ELb0ELb1ELb1ELb0ELb1ELb0ELb0ELb0ELi2ELi4ELi4ELi4ELb0EEENS1_21CollectiveEpilogueBwdISA_SB_SD_Li256ELb0ELb0ELi2EEENS1_19SingleTileSchedulerILb0ELb0ELb0ELi128EEEEEEEEEvNT_6ParamsE) ;  /* 0xffff54600c007950 */ /* 0x000fea0003c3ffff */
        .type           $_ZN7cutlass13device_kernelIN5flash19enable_sm80_to_sm89INS1_16FlashAttnBwdSm80INS1_25CollectiveMainloopBwdSm80ILi2ELi2EN4cute5tupleIJNS5_1CILi128EEES8_NS7_ILi64EEEEEENS_6half_tEfNS_4arch4Sm80ELb0ELb1ELb1ELb0ELb1ELb0ELb0ELb0ELi2ELi4ELi4ELi4ELb0EEENS1_21CollectiveEpilogueBwdISA_SB_SD_Li256ELb0ELb0ELi2EEENS1_19SingleTileSchedulerILb0ELb0ELb0ELi128EEEEEEEEEvNT_6ParamsE$_ZZN5flash25CollectiveMainloopBwdSm80ILi2ELi2EN4cute5tupleIJNS1_1CILi128EEES4_NS3_ILi64EEEEEEN7cutlass6half_tEfNS7_4arch4Sm80ELb0ELb1ELb1ELb0ELb1ELb0ELb0ELb0ELi2ELi4ELi4ELi4ELb0EE3mmaINS_16FlashAttnBwdSm80ISB_NS_21CollectiveEpilogueBwdIS6_S8_SA_Li256ELb0ELb0ELi2EEENS_19SingleTileSchedulerILb0ELb0ELb0ELi128EEEE13SharedStorageENS1_6TensorINS1_11ArrayEngineIfLm32EEENS1_6LayoutINS2_IJNS2_IJNS3_ILi2EEESO_EEESO_NS3_ILi4EEEEEENS2_IJNS2_IJNS3_ILi1EEESO_EEESQ_NS3_ILi8EEEEEEEEEEEEbRKNSB_6ParamsERT0_S12_iNS2_IJiiiEEERT_ENKUlRT_iE_clINSK_INSL_IfLm64EEENSN_INS2_IJSP_SO_SU_EEESV_EEEEEEDaS17_i,@function
        .size           $_ZN7cutlass13device_kernelIN5flash19enable_sm80_to_sm89INS1_16FlashAttnBwdSm80INS1_25CollectiveMainloopBwdSm80ILi2ELi2EN4cute5tupleIJNS5_1CILi128EEES8_NS7_ILi64EEEEEENS_6half_tEfNS_4arch4Sm80ELb0ELb1ELb1ELb0ELb1ELb0ELb0ELb0ELi2ELi4ELi4ELi4ELb0EEENS1_21CollectiveEpilogueBwdISA_SB_SD_Li256ELb0ELb0ELi2EEENS1_19SingleTileSchedulerILb0ELb0ELb0ELi128EEEEEEEEEvNT_6ParamsE$_ZZN5flash25CollectiveMainloopBwdSm80ILi2ELi2EN4cute5tupleIJNS1_1CILi128EEES4_NS3_ILi64EEEEEEN7cutlass6half_tEfNS7_4arch4Sm80ELb0ELb1ELb1ELb0ELb1ELb0ELb0ELb0ELi2ELi4ELi4ELi4ELb0EE3mmaINS_16FlashAttnBwdSm80ISB_NS_21CollectiveEpilogueBwdIS6_S8_SA_Li256ELb0ELb0ELi2EEENS_19SingleTileSchedulerILb0ELb0ELb0ELi128EEEE13SharedStorageENS1_6TensorINS1_11ArrayEngineIfLm32EEENS1_6LayoutINS2_IJNS2_IJNS3_ILi2EEESO_EEESO_NS3_ILi4EEEEEENS2_IJNS2_IJNS3_ILi1EEESO_EEESQ_NS3_ILi8EEEEEEEEEEEEbRKNSB_6ParamsERT0_S12_iNS2_IJiiiEEERT_ENKUlRT_iE_clINSK_INSL_IfLm64EEENSN_INS2_IJSP_SO_SU_EEESV_EEEEEEDaS17_i,($_ZN7cutlass13device_kernelIN5flash19enable_sm80_to_sm89INS1_16FlashAttnBwdSm80INS1_25CollectiveMainloopBwdSm80ILi2ELi2EN4cute5tupleIJNS5_1CILi128EEES8_NS7_ILi64EEEEEENS_6half_tEfNS_4arch4Sm80ELb0ELb1ELb1ELb0ELb1ELb0ELb0ELb0ELi2ELi4ELi4ELi4ELb0EEENS1_21CollectiveEpilogueBwdISA_SB_SD_Li256ELb0ELb0ELi2EEENS1_19SingleTileSchedulerILb0ELb0ELb0ELi128EEEEEEEEEvNT_6ParamsE$_ZZN5flash25CollectiveMainloopBwdSm80ILi2ELi2EN4cute5tupleIJNS1_1CILi128EEES4_NS3_ILi64EEEEEEN7cutlass6half_tEfNS7_4arch4Sm80ELb0ELb1ELb1ELb0ELb1ELb0ELb0ELb0ELi2ELi4ELi4ELi4ELb0EE3mmaINS_16FlashAttnBwdSm80ISB_NS_21CollectiveEpilogueBwdIS6_S8_SA_Li256ELb0ELb0ELi2EEENS_19SingleTileSchedulerILb0ELb0ELb0ELi128EEEE13SharedStorageENS1_6TensorINS1_11ArrayEngineIfLm32EEENS1_6LayoutINS2_IJNS2_IJNS3_ILi2EEESO_EEESO_NS3_ILi4EEEEEENS2_IJNS2_IJNS3_ILi1EEESO_EEESQ_NS3_ILi8EEEEEEEEEEEEbRKNSB_6ParamsERT0_S12_iNS2_IJiiiEEERT_ENKUliT_E_clIZSC_ISJ_SX_EbS10_S12_S12_iS13_S15_EUlRS16_iE_EEDaiS16_ - $_ZN7cutlass13device_kernelIN5flash19enable_sm80_to_sm89INS1_16FlashAttnBwdSm80INS1_25CollectiveMainloopBwdSm80ILi2ELi2EN4cute5tupleIJNS5_1CILi128EEES8_NS7_ILi64EEEEEENS_6half_tEfNS_4arch4Sm80ELb0ELb1ELb1ELb0ELb1ELb0ELb0ELb0ELi2ELi4ELi4ELi4ELb0EEENS1_21CollectiveEpilogueBwdISA_SB_SD_Li256ELb0ELb0ELi2EEENS1_19SingleTileSchedulerILb0ELb0ELb0ELi128EEEEEEEEEvNT_6ParamsE$_ZZN5flash25CollectiveMainloopBwdSm80ILi2ELi2EN4cute5tupleIJNS1_1CILi128EEES4_NS3_ILi64EEEEEEN7cutlass6half_tEfNS7_4arch4Sm80ELb0ELb1ELb1ELb0ELb1ELb0ELb0ELb0ELi2ELi4ELi4ELi4ELb0EE3mmaINS_16FlashAttnBwdSm80ISB_NS_21CollectiveEpilogueBwdIS6_S8_SA_Li256ELb0ELb0ELi2EEENS_19SingleTileSchedulerILb0ELb0ELb0ELi128EEEE13SharedStorageENS1_6TensorINS1_11ArrayEngineIfLm32EEENS1_6LayoutINS2_IJNS2_IJNS3_ILi2EEESO_EEESO_NS3_ILi4EEEEEENS2_IJNS2_IJNS3_ILi1EEESO_EEESQ_NS3_ILi8EEEEEEEEEEEEbRKNSB_6ParamsERT0_S12_iNS2_IJiiiEEERT_ENKUlRT_iE_clINSK_INSL_IfLm64EEENSN_INS2_IJSP_SO_SU_EEESV_EEEEEEDaS17_i)
$_ZN7cutlass13device_kernelIN5flash19enable_sm80_to_sm89INS1_16FlashAttnBwdSm80INS1_25CollectiveMainloopBwdSm80ILi2ELi2EN4cute5tupleIJNS5_1CILi128EEES8_NS7_ILi64EEEEEENS_6half_tEfNS_4arch4Sm80ELb0ELb1ELb1ELb0ELb1ELb0ELb0ELb0ELi2ELi4ELi4ELi4ELb0EEENS1_21CollectiveEpilogueBwdISA_SB_SD_Li256ELb0ELb0ELi2EEENS1_19SingleTileSchedulerILb0ELb0ELb0ELi128EEEEEEEEEvNT_6ParamsE$_ZZN5flash25CollectiveMainloopBwdSm80ILi2ELi2EN4cute5tupleIJNS1_1CILi128EEES4_NS3_ILi64EEEEEEN7cutlass6half_tEfNS7_4arch4Sm80ELb0ELb1ELb1ELb0ELb1ELb0ELb0ELb0ELi2ELi4ELi4ELi4ELb0EE3mmaINS_16FlashAttnBwdSm80ISB_NS_21CollectiveEpilogueBwdIS6_S8_SA_Li256ELb0ELb0ELi2EEENS_19SingleTileSchedulerILb0ELb0ELb0ELi128EEEE13SharedStorageENS1_6TensorINS1_11ArrayEngineIfLm32EEENS1_6LayoutINS2_IJNS2_IJNS3_ILi2EEESO_EEESO_NS3_ILi4EEEEEENS2_IJNS2_IJNS3_ILi1EEESO_EEESQ_NS3_ILi8EEEEEEEEEEEEbRKNSB_6ParamsERT0_S12_iNS2_IJiiiEEERT_ENKUlRT_iE_clINSK_INSL_IfLm64EEENSN_INS2_IJSP_SO_SU_EEESV_EEEEEEDaS17_i:
        /* <DEDUP_REMOVED lines=15> */
[----:B------:R-:W-:Y:S05]  /*ac90*/  CALL.REL.NOINC `($_ZN7cutlass13device_kernelIN5flash19enable_sm80_to_sm89INS1_16FlashAttnBwdSm80INS1_25CollectiveMainloopBwdSm80ILi2ELi2EN4cute5tupleIJNS5_1CILi128EEES8_NS7_ILi64EEEEEENS_6half_tEfNS_4arch4Sm80ELb0ELb1ELb1ELb0ELb1ELb0ELb0ELb0ELi2ELi4ELi4ELi4ELb0EEENS1_21CollectiveEpilogueBwdISA_SB_SD_Li256ELb0ELb0ELi2EEENS1_19SingleTileSchedulerILb0ELb0ELb0ELi128EEEEEEEEEvNT_6ParamsE$_ZZN4cute7idx2crdIiNS_5tupleIJNS_1CILi32EEENS2_ILi4EEENS2_ILi2EEENS2_ILi1EEEEEENS1_IJS6_S3_NS2_ILi128EEENS2_ILi0EEEEEEEEDaRKT_RKT0_RKT1_ENKUlRKT_RKT0_E_clIS4_S3_EEDaSM_SP_) ;  /* 0xfffffd0000007944 */ /* 0x000fea0003c3ffff */
[----:B------:R-:W-:Y:S02]  /*aca0*/  MOV R2, R5 ;  /* 0x0000000500027202 */ /* 0x000fe40000000f00 */
[----:B------:R-:W-:Y:S02]  /*acb0*/  MOV R12, 0xacd0 ;  /* 0x0000acd0000c7802 */ /* 0x000fe40000000f00 */
[----:B------:R-:W-:Y:S05]  /*acc0*/  CALL.REL.NOINC `($_ZN7cutlass13device_kernelIN5flash19enable_sm80_to_sm89INS1_16FlashAttnBwdSm80INS1_25CollectiveMainloopBwdSm80ILi2ELi2EN4cute5tupleIJNS5_1CILi128EEES8_NS7_ILi64EEEEEENS_6half_tEfNS_4arch4Sm80ELb0ELb1ELb1ELb0ELb1ELb0ELb0ELb0ELi2ELi4ELi4ELi4ELb0EEENS1_21CollectiveEpilogueBwdISA_SB_SD_Li256ELb0ELb0ELi2EEENS1_19SingleTileSchedulerILb0ELb0ELb0ELi128EEEEEEEEEvNT_6ParamsE$_ZZN4cute7idx2crdIiNS_5tupleIJNS_1CILi32EEENS2_ILi4EEENS2_ILi2EEENS2_ILi1EEEEEENS1_IJS6_S3_NS2_ILi128EEENS2_ILi0EEEEEEEEDaRKT_RKT0_RKT1_ENKUlRKT_RKT0_E_clIS5_S8_EEDaSM_SP_) ;  /* 0xfffffd7000007944 */ /* 0x000fea0003c3ffff */
[----:B------:R-:W-:Y:S02]  /*acd0*/  MOV R12, 0xacf0 ;  /* 0x0000acf0000c7802 */ /* 0x000fe40000000f00 */
[----:B------:R-:W-:Y:S05]  /*ace0*/  CALL.REL.NOINC `($_ZN7cutlass13device_kernelIN5flash19enable_sm80_to_sm89INS1_16FlashAttnBwdSm80INS1_25CollectiveMainloopBwdSm80ILi2ELi2EN4cute5tupleIJNS5_1CILi128EEES8_NS7_ILi64EEEEEENS_6half_tEfNS_4arch4Sm80ELb0ELb1ELb1ELb0ELb1ELb0ELb0ELb0ELi2ELi4ELi4ELi4ELb0EEENS1_21CollectiveEpilogueBwdISA_SB_SD_Li256ELb0ELb0ELi2EEENS1_19SingleTileSchedulerILb0ELb0ELb0ELi128EEEEEEEEEvNT_6ParamsE$_ZZN4cute9transformINS_5tupleIJNS_1CILi32EEENS2_ILi4EEENS2_ILi2EEENS2_ILi1EEEEEENS1_IJS6_S3_NS2_ILi128EEENS2_ILi0EEEEEEZNS_7idx2crdIiS7_SA_EEDaRKT_RKT0_RKT1_EUlRKT_RKT0_E_EEDaSE_SH_OSI_ENKUlDpSN_E_clIJiiiS9_EEEDaST_) ;  /* 0xfffffdd000007944 */ /* 0x000fea0003c3ffff */
[----:B------:R-:W-:Y:S02]  /*acf0*/  MOV R12, 0xad10 ;  /* 0x0000ad10000c7802 */ /* 0x000fe40000000f00 */
[----:B------:R-:W-:Y:S05]  /*ad00*/  CALL.REL.NOINC `($_ZN7cutlass13device_kernelIN5flash19enable_sm80_to_sm89INS1_16FlashAttnBwdSm80INS1_25CollectiveMainloopBwdSm80ILi2ELi2EN4cute5tupleIJNS5_1CILi128EEES8_NS7_ILi64EEEEEENS_6half_tEfNS_4arch4Sm80ELb0ELb1ELb1ELb0ELb1ELb0ELb0ELb0ELi2ELi4ELi4ELi4ELb0EEENS1_21CollectiveEpilogueBwdISA_SB_SD_Li256ELb0ELb0ELi2EEENS1_19SingleTileSchedulerILb0ELb0ELb0ELi128EEEEEEEEEvNT_6ParamsE$_ZZN4cute7crd2crdINS_5tupleIJiiiNS_1CILi0EEEEEENS1_IJNS2_ILi32EEENS2_ILi4EEENS2_ILi2EEENS2_ILi1EEEEEENS1_IJS8_S8_S8_S8_EEEEEDaRKT_RKT0_RKT1_ENKUlRKT_RKT0_RKT1_E_clIiS7_S8_EEDaSM_SP_SS_) ;  /* 0xfffffa3000007944 */ /* 0x000fea0003c3ffff */
[----:B------:R-:W-:Y:S02]  /*ad10*/  MOV R12, 0xad30 ;  /* 0x0000ad30000c7802 */ /* 0x000fe40000000f00 */
[----:B------:R-:W-:Y:S05]  /*ad20*/  CALL.REL.NOINC `($_ZN7cutlass13device_kernelIN5flash19enable_sm80_to_sm89INS1_16FlashAttnBwdSm80INS1_25CollectiveMainloopBwdSm80ILi2ELi2EN4cute5tupleIJNS5_1CILi128EEES8_NS7_ILi64EEEEEENS_6half_tEfNS_4arch4Sm80ELb0ELb1ELb1ELb0ELb1ELb0ELb0ELb0ELi2ELi4ELi4ELi4ELb0EEENS1_21CollectiveEpilogueBwdISA_SB_SD_Li256ELb0ELb0ELi2EEENS1_19SingleTileSchedulerILb0ELb0ELb0ELi128EEEEEEEEEvNT_6ParamsE$_ZZN4cute9transformINS_5tupleIJiiiNS_1CILi0EEEEEENS1_IJNS2_ILi32EEENS2_ILi4EEENS2_ILi2EEENS2_ILi1EEEEEENS1_IJS8_S8_S8_S8_EEEZNS_7crd2crdIS4_S9_SA_EEDaRKT_RKT0_RKT1_EUlRKT_RKT0_RKT1_E_EEDaSE_SH_SK_OT2_ENKUlDpSN_E_clIJiiiS3_EEEDaSX_) ;  /* 0xfffffe1000007944 */ /* 0x000fea0003c3ffff */
[----:B------:R1:W-:Y:S01]  /*ad30*/  STL.64 [R1+0x13a0], R2 ;  /* 0x0013a00201007387 */ /* 0x0003e20000100a00 */
[----:B------:R-:W-:Y:S01]  /*ad40*/  IMAD.MOV.U32 R5, RZ, RZ, R14 ;  /* 0x000000ffff057224 */ /* 0x000fe200078e000e */
[----:B------:R-:W-:Y:S02]  /*ad50*/  IADD3 R7, R6, 0x28, RZ ;  /* 0x0000002806077810 */ /* 0x000fe40007ffe0ff */
[----:B------:R1:W-:Y:S01]  /*ad60*/  STL.U8 [R1+0x1398], RZ ;  /* 0x001398ff01007387 */ /* 0x0003e20000100000 */
[----:B------:R-:W-:-:S03]  /*ad70*/  MOV R12, 0xada0 ;  /* 0x0000ada0000c7802 */ /* 0x000fc60000000f00 */
[----:B------:R1:W-:Y:S04]  /*ad80*/  STL [R1+0x139c], R14 ;  /* 0x00139c0e01007387 */ /* 0x0003e80000100800 */
[----:B-1----:R-:W-:Y:S05]  /*ad90*/  CALL.REL.NOINC `($_ZN7cutlass13device_kernelIN5flash19enable_sm80_to_sm89INS1_16FlashAttnBwdSm80INS1_25CollectiveMainloopBwdSm80ILi2ELi2EN4cute5tupleIJNS5_1CILi128EEES8_NS7_ILi64EEEEEENS_6half_tEfNS_4arch4Sm80ELb0ELb1ELb1ELb0ELb1ELb0ELb0ELb0ELi2ELi4ELi4ELi4ELb0EEENS1_21CollectiveEpilogueBwdISA_SB_SD_Li256ELb0ELb0ELi2EEENS1_19SingleTileSchedulerILb0ELb0ELb0ELi128EEEEEEEEEvNT_6ParamsE$_ZN4cute3eso3ESOILb1ELb0EJNS_6LayoutINS_5tupleIJNS3_IJNS3_IJNS_1CILi4EEENS4_ILi8EEEEEENS3_IJS5_NS4_ILi2EEEEEEEEENS3_IJNS3_IJS8_S8_EEENS3_IJS8_S6_EEEEEEEEENS3_IJNS3_IJNS3_IJNS_11ScaledBasisIS8_JLi1EEEENSF_INS4_ILi1EEEJLi0EEEEEEENS3_IJNSF_INS4_ILi16EEEJLi0EEEENSF_IS6_JLi1EEEEEEEEEENS3_IJNS3_IJNSF_ISH_JLi1EEEENSF_IS6_JLi0EEEEEEENS3_IJNSF_INS4_ILi64EEEJLi0EEEENSF_ISK_JLi1EEEEEEEEEEEEEEENS_10ViewEngineINS_23ArithmeticTupleIteratorINS_15ArithmeticTupleIJNS4_ILi0EEES12_EEEEEEEEEC2ERKSY_RKS15_) ;  /* 0xffffd4e000007944 */ /* 0x002fea0003c3ffff */
[----:B-1----:R-:W-:Y:S01]  /*ada0*/  IMAD.MOV.U32 R7, RZ, RZ, R2 ;  /* 0x000000ffff077224 */ /* 0x002fe200078e0002 */
[----:B------:R-:W-:Y:S02]  /*adb0*/  IADD3 R2, R6, 0x24, RZ ;  /* 0x0000002406027810 */ /* 0x000fe40007ffe0ff */
[----:B------:R-:W-:Y:S02]  /*adc0*/  MOV R12, 0xade0 ;  /* 0x0000ade0000c7802 */ /* 0x000fe40000000f00 */
[----:B------:R-:W-:Y:S05]  /*add0*/  CALL.REL.NOINC `($_ZN7cutlass13device_kernelIN5flash19enable_sm80_to_sm89INS1_16FlashAttnBwdSm80INS1_25CollectiveMainloopBwdSm80ILi2ELi2EN4cute5tupleIJNS5_1CILi128EEES8_NS7_ILi64EEEEEENS_6half_tEfNS_4arch4Sm80ELb0ELb1ELb1ELb0ELb1ELb0ELb0ELb0ELi2ELi4ELi4ELi4ELb0EEENS1_21CollectiveEpilogueBwdISA_SB_SD_Li256ELb0ELb0ELi2EEENS1_19SingleTileSchedulerILb0ELb0ELb0ELi128EEEEEEEEEvNT_6ParamsE$_ZN4cute3eso3ESOILb0ELb0EJiiEEC2ERKiS4_) ;  /* 0xffffc54000007944 */ /* 0x000fea0003c3ffff */
[----:B-1----:R-:W2:Y:S04]  /*ade0*/  LDL R2, [R1+0x1384] ;  /* 0x0013840001027983 */ /* 0x002ea80000100800 */
[----:B------:R-:W2:Y:S01]  /*adf0*/  LDL R3, [R1+0x1388] ;  /* 0x0013880001037983 */ /* 0x000ea20000100800 */
[----:B------:R-:W-:-:S03]  /*ae00*/  MOV R12, 0xae30 ;  /* 0x0000ae30000c7802 */ /* 0x000fc60000000f00 */
[----:B--2---:R1:W-:Y:S04]  /*ae10*/  STL.64 [R1+0x1390], R2 ;  /* 0x0013900201007387 */ /* 0x0043e80000100a00 */
[----:B-1----:R-:W-:Y:S05]  /*ae20*/  CALL.REL.NOINC `($_ZN7cutlass13device_kernelIN5flash19enable_sm80_to_sm89INS1_16FlashAttnBwdSm80INS1_25CollectiveMainloopBwdSm80ILi2ELi2EN4cute5tupleIJNS5_1CILi128EEES8_NS7_ILi64EEEEEENS_6half_tEfNS_4arch4Sm80ELb0ELb1ELb1ELb0ELb1ELb0ELb0ELb0ELi2ELi4ELi4ELi4ELb0EEENS1_21CollectiveEpilogueBwdISA_SB_SD_Li256ELb0ELb0ELi2EEENS1_19SingleTileSchedulerILb0ELb0ELb0ELi128EEEEEEEEEvNT_6ParamsE$_ZN4cute3eso3ESOILb0ELb0EJiNS_5tupleIJiiEEEEEC2ERKiRKS3_) ;  /* 0xffffc46000007944 */ /* 0x002fea0003c3ffff */
[----:B-1----:R1:W5:Y:S04]  /*ae30*/  LDL R5, [R1+0x1384] ;  /* 0x0013840001057983 */ /* 0x0023680000100800 */
[----:B------:R1:W5:Y:S01]  /*ae40*/  LDL.64 R2, [R1+0x1388] ;  /* 0x0013880001027983 */ /* 0x0003620000100a00 */
[----:B------:R-:W-:-:S03]  /*ae50*/  MOV R12, 0xae70 ;  /* 0x0000ae70000c7802 */ /* 0x000fc60000000f00 */
[----:B-1---5:R-:W-:Y:S05]  /*ae60*/  CALL.REL.NOINC `($_ZN7cutlass13device_kernelIN5flash19enable_sm80_to_sm89INS1_16FlashAttnBwdSm80INS1_25CollectiveMainloopBwdSm80ILi2ELi2EN4cute5tupleIJNS5_1CILi128EEES8_NS7_ILi64EEEEEENS_6half_tEfNS_4arch4Sm80ELb0ELb1ELb1ELb0ELb1ELb0ELb0ELb0ELi2ELi4ELi4ELi4ELb0EEENS1_21CollectiveEpilogueBwdISA_SB_SD_Li256ELb0ELb0ELi2EEENS1_19SingleTileSchedulerILb0ELb0ELb0ELi128EEEEEEEEEvNT_6ParamsE$_ZN4cute3eso3ESOILb0ELb1EJNS_5tupleIJiNS2_IJiiEEEEEENS2_IJNS_10UnderscoreENS2_IJS5_S5_EEEEEEEEC2ERKS4_RKS7_) ;  /* 0xffffc85000007944 */ /* 0x022fea0003c3ffff */
        /* <DEDUP_REMOVED lines=10> */
[----:B-1---5:R-:W-:Y:S05]  /*af10*/  CALL.REL.NOINC `($_ZN7cutlass13device_kernelIN5flash19enable_sm80_to_sm89INS1_16FlashAttnBwdSm80INS1_25CollectiveMainloopBwdSm80ILi2ELi2EN4cute5tupleIJNS5_1CILi128EEES8_NS7_ILi64EEEEEENS_6half_tEfNS_4arch4Sm80ELb0ELb1ELb1ELb0ELb1ELb0ELb0ELb0ELi2ELi4ELi4ELi4ELb0EEENS1_21CollectiveEpilogueBwdISA_SB_SD_Li256ELb0ELb0ELi2EEENS1_19SingleTileSchedulerILb0ELb0ELb0ELi128EEEEEEEEEvNT_6ParamsE$_ZN4cute5tupleIJiEEC2ERKi) ;  /* 0xffffeb1000007944 */ /* 0x022fea0003c3ffff */
[----:B------:R2:W5:Y:S01]  /*af20*/  LDL R7, [R1+0x1384] ;  /* 0x0013840001077983 */ /* 0x0005620000100800 */
[----:B-1----:R-:W-:Y:S01]  /*af30*/  IMAD.MOV.U32 R13, RZ, RZ, R3 ;  /* 0x000000ffff0d7224 */ /* 0x002fe200078e0003 */
[----:B------:R-:W-:Y:S02]  /*af40*/  MOV R2, R80 ;  /* 0x0000005000027202 */ /* 0x000fe40000000f00 */
[----:B------:R-:W-:Y:S02]  /*af50*/  MOV R14, 0xaf70 ;  /* 0x0000af70000e7802 */ /* 0x000fe40000000f00 */
[----:B--2--5:R-:W-:Y:S05]  /*af60*/  CALL.REL.NOINC `($_ZN7cutlass13device_kernelIN5flash19enable_sm80_to_sm89INS1_16FlashAttnBwdSm80INS1_25CollectiveMainloopBwdSm80ILi2ELi2EN4cute5tupleIJNS5_1CILi128EEES8_NS7_ILi64EEEEEENS_6half_tEfNS_4arch4Sm80ELb0ELb1ELb1ELb0ELb1ELb0ELb0ELb0ELi2ELi4ELi4ELi4ELb0EEENS1_21CollectiveEpilogueBwdISA_SB_SD_Li256ELb0ELb0ELi2EEENS1_19SingleTileSchedulerILb0ELb0ELb0ELi128EEEEEEEEEvNT_6ParamsE$_ZN4cute5tupleIJiEEC2ERKi) ;  /* 0xffffeac000007944 */ /* 0x024fea0003c3ffff */
[----:B------:R2:W5:Y:S01]  /*af70*/  LDL R3, [R1+0x1384] ;  /* 0x0013840001037983 */ /* 0x0005620000100800 */
[----:B-1----:R-:W-:Y:S01]  /*af80*/  IMAD.MOV.U32 R13, RZ, RZ, R7 ;  /* 0x000000ffff0d7224 */ /* 0x002fe200078e0007 */
[----:B------:R-:W-:-:S02]  /*af90*/  MOV R2, R6 ;  /* 0x0000000600027202 */ /* 0x000fc40000000f00 */
[----:B------:R-:W-:Y:S02]  /*afa0*/  MOV R14, 0xafc0 ;  /* 0x0000afc0000e7802 */ /* 0x000fe40000000f00 */
[----:B--2--5:R-:W-:Y:S05]  /*afb0*/  CALL.REL.NOINC `($_ZN7cutlass13device_kernelIN5flash19enable_sm80_to_sm89INS1_16FlashAttnBwdSm80INS1_25CollectiveMainloopBwdSm80ILi2ELi2EN4cute5tupleIJNS5_1CILi128EEES8_NS7_ILi64EEEEEENS_6half_tEfNS_4arch4Sm80ELb0ELb1ELb1ELb0ELb1ELb0ELb0ELb0ELi2ELi4ELi4ELi4ELb0EEENS1_21CollectiveEpilogueBwdISA_SB_SD_Li256ELb0ELb0ELi2EEENS1_19SingleTileSchedulerILb0ELb0ELb0ELi128EEEEEEEEEvNT_6ParamsE$_ZN4cute5tupleIJiEEC2ERKi) ;  /* 0xffffea7000007944 */ /* 0x024fea0003c3ffff */
[----:B------:R2:W5:Y:S01]  /*afc0*/  LDL R7, [R1+0x1380] ;  /* 0x0013800001077983 */ /* 0x0005620000100800 */
[----:B------:R-:W-:-:S03]  /*afd0*/  MOV R12, 0xaff0 ;  /* 0x0000aff0000c7802 */ /* 0x000fc60000000f00 */
[----:B-12--5:R-:W-:Y:S05]  /*afe0*/  CALL.REL.NOINC `($_ZN7cutlass13device_kernelIN5flash19enable_sm80_to_sm89INS1_16FlashAttnBwdSm80INS1_25CollectiveMainloopBwdSm80ILi2ELi2EN4cute5tupleIJNS5_1CILi128EEES8_NS7_ILi64EEEEEENS_6half_tEfNS_4arch4Sm80ELb0ELb1ELb1ELb0ELb1ELb0ELb0ELb0ELi2ELi4ELi4ELi4ELb0EEENS1_21CollectiveEpilogueBwdISA_SB_SD_Li256ELb0ELb0ELi2EEENS1_19SingleTileSchedulerILb0ELb0ELb0ELi128EEEEEEEEEvNT_6ParamsE$_ZN4cute5tupleIJNS_1CILi0EEEiEEC2ERKS2_RKi) ;  /* 0xffffe9c000007944 */ /* 0x026fea0003c3ffff */
[----:B------:R2:W5:Y:S01]  /*aff0*/  LDL R12, [R1+0x1384] ;  /* 0x00138400010c7983 */ /* 0x0005620000100800 */
[----:B-1----:R-:W-:Y:S01]  /*b000*/  IMAD.MOV.U32 R2, RZ, RZ, R6 ;  /* 0x000000ffff027224 */ /* 0x002fe200078e0006 */
[----:B------:R-:W-:Y:S02]  /*b010*/  MOV R13, R3 ;  /* 0x00000003000d7202 */ /* 0x000fe40000000f00 */
[----:B------:R-:W-:Y:S02]  /*b020*/  MOV R14, 0xb040 ;  /* 0x0000b040000e7802 */ /* 0x000fe40000000f00 */
[----:B--2--5:R-:W-:Y:S05]  /*b030*/  CALL.REL.NOINC `($_ZN7cutlass13device_kernelIN5flash19enable_sm80_to_sm89INS1_16FlashAttnBwdSm80INS1_25CollectiveMainloopBwdSm80ILi2ELi2EN4cute5tupleIJNS5_1CILi128EEES8_NS7_ILi64EEEEEENS_6half_tEfNS_4arch4Sm80ELb0ELb1ELb1ELb0ELb1ELb0ELb0ELb0ELi2ELi4ELi4ELi4ELb0EEENS1_21CollectiveEpilogueBwdISA_SB_SD_Li256ELb0ELb0ELi2EEENS1_19SingleTileSchedulerILb0ELb0ELb0ELi128EEEEEEEEEvNT_6ParamsE$_ZN4cute5tupleIJiEEC2ERKi) ;  /* 0xffffe9f000007944 */ /* 0x024fea0003c3ffff */
[----:B-1----:R1:W5:Y:S01]  /*b040*/  LDL R13, [R1+0x1380] ;  /* 0x00138000010d7983 */ /* 0x0023620000100800 */
[----:B------:R-:W-:Y:S02]  /*b050*/  MOV R2, R80 ;  /* 0x0000005000027202 */ /* 0x000fe40000000f00 */
[----:B------:R-:W-:Y:S02]  /*b060*/  MOV R14, 0xb080 ;  /* 0x0000b080000e7802 */ /* 0x000fe40000000f00 */
[----:B-1---5:R-:W-:Y:S05]  /*b070*/  CALL.REL.NOINC `($_ZN7cutlass13device_kernelIN5flash19enable_sm80_to_sm89INS1_16FlashAttnBwdSm80INS1_25CollectiveMainloopBwdSm80ILi2ELi2EN4cute5tupleIJNS5_1CILi128EEES8_NS7_ILi64EEEEEENS_6half_tEfNS_4arch4Sm80ELb0ELb1ELb1ELb0ELb1ELb0ELb0ELb0ELi2ELi4ELi4ELi4ELb0EEENS1_21CollectiveEpilogueBwdISA_SB_SD_Li256ELb0ELb0ELi2EEENS1_19SingleTileSchedulerILb0ELb0ELb0ELi128EEEEEEEEEvNT_6ParamsE$_ZN4cute5tupleIJiEEC2ERKi) ;  /* 0xffffe9b000007944 */ /* 0x022fea0003c3ffff */
[----:B------:R2:W5:Y:S01]  /*b080*/  LDL R3, [R1+0x1384] ;  /* 0x0013840001037983 */ /* 0x0005620000100800 */
[----:B------:R-:W-:-:S03]  /*b090*/  MOV R6, 0xb0b0 ;  /* 0x0000b0b000067802 */ /* 0x000fc60000000f00 */
[----:B-12--5:R-:W-:Y:S05]  /*b0a0*/  CALL.REL.NOINC `($_ZN7cutlass13device_kernelIN5flash19enable_sm80_to_sm89INS1_16FlashAttnBwdSm80INS1_25CollectiveMainloopBwdSm80ILi2ELi2EN4cute5tupleIJNS5_1CILi128EEES8_NS7_ILi64EEEEEENS_6half_tEfNS_4arch4Sm80ELb0ELb1ELb1ELb0ELb1ELb0ELb0ELb0ELi2ELi4ELi4ELi4ELb0EEENS1_21CollectiveEpilogueBwdISA_SB_SD_Li256ELb0ELb0ELi2EEENS1_19SingleTileSchedulerILb0ELb0ELb0ELi128EEEEEEEEEvNT_6ParamsE$_ZN4cute3eso3ESOILb0ELb1EJiNS_1CILi0EEEEEC2ERKiRKS3_) ;  /* 0xffffc6b000007944 */ /* 0x026fea0003c3ffff */
[----:B-1----:R1:W5:Y:S01]  /*b0b0*/  LDL R3, [R1+0x1384] ;  /* 0x0013840001037983 */ /* 0x0023620000100800 */
[----:B------:R-:W-:-:S03]  /*b0c0*/  MOV R2, 0xb0e0 ;  /* 0x0000b0e000027802 */ /* 0x000fc60000000f00 */
[----:B-1---5:R-:W-:Y:S05]  /*b0d0*/  CALL.REL.NOINC `($_ZN7cutlass13device_kernelIN5flash19enable_sm80_to_sm89INS1_16FlashAttnBwdSm80INS1_25CollectiveMainloopBwdSm80ILi2ELi2EN4cute5tupleIJNS5_1CILi128EEES8_NS7_ILi64EEEEEENS_6half_tEfNS_4arch4Sm80ELb0ELb1ELb1ELb0ELb1ELb0ELb0ELb0ELi2ELi4ELi4ELi4ELb0EEENS1_21CollectiveEpilogueBwdISA_SB_SD_Li256ELb0ELb0ELi2EEENS1_19SingleTileSchedulerILb0ELb0ELb0ELi128EEEEEEEEEvNT_6ParamsE$_ZZN4cuteplIJNS_1CILi0EEEiEJiEEEDaRKNS_15ArithmeticTupleIJDpT_EEERKNS3_IJDpT0_EEEENKUlDpRKT_E_clIJiiEEEDaSH_) ;  /* 0xfffffa8000007944 */ /* 0x022fea0003c3ffff */
[----:B------:R-:W-:Y:S01]  /*b0e0*/  IMAD.SHL.U32 R13, R4, 0x10, RZ ;  /* 0x00000010040d7824 */ /* 0x000fe200078e00ff */
[----:B------:R-:W-:-:S02]  /*b0f0*/  MOV R2, R80 ;  /* 0x0000005000027202 */ /* 0x000fc40000000f00 */
[----:B------:R-:W-:Y:S02]  /*b100*/  MOV R14, 0xb120 ;  /* 0x0000b120000e7802 */ /* 0x000fe40000000f00 */
[----:B------:R-:W-:Y:S05]  /*b110*/  CALL.REL.NOINC `($_ZN7cutlass13device_kernelIN5flash19enable_sm80_to_sm89INS1_16FlashAttnBwdSm80INS1_25CollectiveMainloopBwdSm80ILi2ELi2EN4cute5tupleIJNS5_1CILi128EEES8_NS7_ILi64EEEEEENS_6half_tEfNS_4arch4Sm80ELb0ELb1ELb1ELb0ELb1ELb0ELb0ELb0ELi2ELi4ELi4ELi4ELb0EEENS1_21CollectiveEpilogueBwdISA_SB_SD_Li256ELb0ELb0ELi2EEENS1_19SingleTileSchedulerILb0ELb0ELb0ELi128EEEEEEEEEvNT_6ParamsE$_ZN4cute5tupleIJiEEC2ERKi) ;  /* 0xffffe91000007944 */ /* 0x000fea0003c3ffff */
[----:B------:R2:W5:Y:S01]  /*b120*/  LDL R4, [R1+0x1384] ;  /* 0x0013840001047983 */ /* 0x0005620000100800 */
[----:B-1----:R-:W-:Y:S01]  /*b130*/  IMAD.SHL.U32 R13, R5, 0x8, RZ ;  /* 0x00000008050d7824 */ /* 0x002fe200078e00ff */
[----:B------:R-:W-:Y:S02]  /*b140*/  MOV R2, R80 ;  /* 0x0000005000027202 */ /* 0x000fe40000000f00 */
[----:B------:R-:W-:Y:S02]  /*b150*/  MOV R14, 0xb170 ;  /* 0x0000b170000e7802 */ /* 0x000fe40000000f00 */
[----:B--2--5:R-:W-:Y:S05]  /*b160*/  CALL.REL.NOINC `($_ZN7cutlass13device_kernelIN5flash19enable_sm80_to_sm89INS1_16FlashAttnBwdSm80INS1_25CollectiveMainloopBwdSm80ILi2ELi2EN4cute5tupleIJNS5_1CILi128EEES8_NS7_ILi64EEEEEENS_6half_tEfNS_4arch4Sm80ELb0ELb1ELb1ELb0ELb1ELb0ELb0ELb0ELi2ELi4ELi4ELi4ELb0EEENS1_21CollectiveEpilogueBwdISA_SB_SD_Li256ELb0ELb0ELi2EEENS1_19SingleTileSchedulerILb0ELb0ELb0ELi128EEEEEEEEEvNT_6ParamsE$_ZN4cute5tupleIJiEEC2ERKi) ;  /* 0xffffe8c000007944 */ /* 0x024fea0003c3ffff */
[----:B------:R2:W5:Y:S01]  /*b170*/  LDL R6, [R1+0x1384] ;  /* 0x0013840001067983 */ /* 0x0005620000100800 */
[----:B-1----:R-:W-:Y:S01]  /*b180*/  IMAD.MOV.U32 R2, RZ, RZ, R80 ;  /* 0x000000ffff027224 */ /* 0x002fe200078e0050 */
[----:B------:R-:W-:Y:S02]  /*b190*/  MOV R13, R4 ;  /* 0x00000004000d7202 */ /* 0x000fe40000000f00 */
[----:B------:R-:W-:Y:S02]  /*b1a0*/  MOV R14, 0xb1c0 ;  /* 0x0000b1c0000e7802 */ /* 0x000fe40000000f00 */
[----:B--2--5:R-:W-:Y:S05]  /*b1b0*/  CALL.REL.NOINC `($_ZN7cutlass13device_kernelIN5flash19enable_sm80_to_sm89INS1_16FlashAttnBwdSm80INS1_25CollectiveMainloopBwdSm80ILi2ELi2EN4cute5tupleIJNS5_1CILi128EEES8_NS7_ILi64EEEEEENS_6half_tEfNS_4arch4Sm80ELb0ELb1ELb1ELb0ELb1ELb0ELb0ELb0ELi2ELi4ELi4ELi4ELb0EEENS1_21CollectiveEpilogueBwdISA_SB_SD_Li256ELb0ELb0ELi2EEENS1_19SingleTileSchedulerILb0ELb0ELb0ELi128EEEEEEEEEvNT_6ParamsE$_ZN4cute5tupleIJiEEC2ERKi) ;  /* 0xffffe87000007944 */ /* 0x024fea0003c3ffff */
        /* <DEDUP_REMOVED lines=36> */
.L_x_2607:
[----:B------:R-:W-:Y:S05]  /*b400*/  BSYNC B0 ;  /* 0x0000000000007941 */ /* 0x000fea0003800000 */
.L_x_2606:
[----:B------:R-:W-:Y:S01]  /*b410*/  LOP3.LUT R12, RZ, R12, RZ, 0x33, !PT ;  /* 0x0000000cff0c7212 */ /* 0x000fe200078e33ff */
[----:B------:R-:W-:Y:S05]  /*b420*/  BRA `(.L_x_2608) ;  /* 0x0000006000007947 */ /* 0x000fea0003800000 */
.L_x_2605:
[----:B------:R-:W-:-:S13]  /*b430*/  ISETP.NE.AND P0, PT, R21, 0x1, PT ;  /* 0x000000011500780c */ /* 0x000fda0003f05270 */
[----:B------:R-:W-:Y:S05]  /*b440*/  @!P0 BRA `(.L_x_2608) ;  /* 0x0000004000008947 */ /* 0x000fea0003800000 */
[----:B------:R-:W2:Y:S04]  /*b450*/  LD.E R11, [R8.64+0x1c] ;  /* 0x00001c04080b7980 */ /* 0x000ea8000c101900 */
[----:B------:R-:W3:Y:S01]  /*b460*/  LD.E R10, [R8.64+0x20] ;  /* 0x00002004080a7980 */ /* 0x000ee2000c101900 */
[----:B--2---:R-:W-:-:S05]  /*b470*/  IMAD.HI.U32 R11, R12, R11, RZ ;  /* 0x0000000b0c0b7227 */ /* 0x004fca00078e00ff */
[----:B---3--:R-:W-:Y:S02]  /*b480*/  SHF.R.U32.HI R12, RZ, R10, R11 ;  /* 0x0000000aff0c7219 */ /* 0x008fe4000001160b */
.L_x_2608:
[----:B------:R-:W-:Y:S05]  /*b490*/  BSYNC B1 ;  /* 0x0000000000017941 */ /* 0x000fea0003800000 */
.L_x_2604:
[----:B------:R-:W-:-:S04]  /*b4a0*/  IMAD R10, R21, R12, -R6 ;  /* 0x0000000c150a7224 */ /* 0x000fc800078e0a06 */
[----:B------:R-:W-:-:S05]  /*b4b0*/  IMAD.IADD R10, R10, 0x1, -R7 ;  /* 0x000000010a0a7824 */ /* 0x000fca00078e0a07 */
[-C--:B------:R-:W-:Y:S02]  /*b4c0*/  IADD3 R12, R21, R10.reuse, RZ ;  /* 0x0000000a150c7210 */ /* 0x080fe40007ffe0ff */
[----:B------:R-:W-:Y:S02]  /*b4d0*/  IMNMX R15, R15, R10, !PT ;  /* 0x0000000a0f0f7217 */ /* 0x000fe40007800200 */
[----:B------:R-:W-:Y:S02]  /*b4e0*/  IMNMX R17, R17, R12, PT ;  /* 0x0000000c11117217 */ /* 0x000fe40003800200 */
.L_x_2603:
[----:B------:R-:W-:Y:S05]  /*b4f0*/  BSYNC B2 ;  /* 0x0000000000027941 */ /* 0x000fea0003800000 */
.L_x_2602:
        /* <DEDUP_REMOVED lines=113> */
.L_x_2614:
[----:B------:R-:W-:Y:S05]  /*bc10*/  BSYNC B0 ;  /* 0x0000000000007941 */ /* 0x000fea0003800000 */
.L_x_2613:
[----:B------:R-:W-:Y:S01]  /*bc20*/  LOP3.LUT R24, RZ, R24, RZ, 0x33, !PT ;  /* 0x00000018ff187212 */ /* 0x000fe200078e33ff */
[----:B------:R-:W-:Y:S05]  /*bc30*/  BRA `(.L_x_2615) ;  /* 0x0000006000007947 */ /* 0x000fea0003800000 */
.L_x_2612:
[----:B------:R-:W-:-:S13]  /*bc40*/  ISETP.NE.AND P0, PT, R13, 0x1, PT ;  /* 0x000000010d00780c */ /* 0x000fda0003f05270 */
[----:B------:R-:W-:Y:S05]  /*bc50*/  @!P0 BRA `(.L_x_2615) ;  /* 0x0000004000008947 */ /* 0x000fea0003800000 */
[----:B------:R-:W2:Y:S04]  /*bc60*/  LD.E R17, [R8.64+0x1c] ;  /* 0x00001c0408117980 */ /* 0x000ea8000c101900 */
[----:B------:R-:W3:Y:S01]  /*bc70*/  LD.E R15, [R8.64+0x20] ;  /* 0x00002004080f7980 */ /* 0x000ee2000c101900 */
[----:B--2---:R-:W-:-:S05]  /*bc80*/  IMAD.HI.U32 R24, R24, R17, RZ ;  /* 0x0000001118187227 */ /* 0x004fca00078e00ff */
[----:B---3--:R-:W-:Y:S02]  /*bc90*/  SHF.R.U32.HI R24, RZ, R15, R24 ;  /* 0x0000000fff187219 */ /* 0x008fe40000011618 */
.L_x_2615:
[----:B------:R-:W-:Y:S05]  /*bca0*/  BSYNC B1 ;  /* 0x0000000000017941 */ /* 0x000fea0003800000 */
.L_x_2611:
[----:B------:R-:W-:-:S04]  /*bcb0*/  IMAD R24, R13, R24, -R6 ;  /* 0x000000180d187224 */ /* 0x000fc800078e0a06 */
[----:B------:R-:W-:-:S05]  /*bcc0*/  IMAD.IADD R24, R24, 0x1, -R7 ;  /* 0x0000000118187824 */ /* 0x000fca00078e0a07 */
[-C--:B------:R-:W-:Y:S02]  /*bcd0*/  IADD3 R34, R13, R24.reuse, RZ ;  /* 0x000000180d227210 */ /* 0x080fe40007ffe0ff */
[----:B------:R-:W-:Y:S02]  /*bce0*/  IMNMX R21, R21, R24, !PT ;  /* 0x0000001815157217 */ /* 0x000fe40007800200 */
[----:B------:R-:W-:Y:S02]  /*bcf0*/  IMNMX R25, R25, R34, PT ;  /* 0x0000002219197217 */ /* 0x000fe40003800200 */
.L_x_2610:
[----:B---3--:R-:W-:Y:S05]  /*bd00*/  BSYNC B2 ;  /* 0x0000000000027941 */ /* 0x008fea0003800000 */
.L_x_2609:
        /* <DEDUP_REMOVED lines=96> */
.L_x_2621:
[----:B------:R-:W-:Y:S05]  /*c310*/  BSYNC B0 ;  /* 0x0000000000007941 */ /* 0x000fea0003800000 */
.L_x_2620:
[----:B------:R-:W-:Y:S01]  /*c320*/  LOP3.LUT R24, RZ, R24, RZ, 0x33, !PT ;  /* 0x00000018ff187212 */ /* 0x000fe200078e33ff */
[----:B------:R-:W-:Y:S05]  /*c330*/  BRA `(.L_x_2622) ;  /* 0x0000006000007947 */ /* 0x000fea0003800000 */
.L_x_2619:
[----:B------:R-:W-:-:S13]  /*c340*/  ISETP.NE.AND P0, PT, R13, 0x1, PT ;  /* 0x000000010d00780c */ /* 0x000fda0003f05270 */
[----:B------:R-:W-:Y:S05]  /*c350*/  @!P0 BRA `(.L_x_2622) ;  /* 0x0000004000008947 */ /* 0x000fea0003800000 */
[----:B------:R-:W2:Y:S04]  /*c360*/  LD.E R17, [R8.64+0x1c] ;  /* 0x00001c0408117980 */ /* 0x000ea8000c101900 */
[----:B------:R-:W3:Y:S01]  /*c370*/  LD.E R15, [R8.64+0x20] ;  /* 0x00002004080f7980 */ /* 0x000ee2000c101900 */
[----:B--2---:R-:W-:-:S05]  /*c380*/  IMAD.HI.U32 R24, R24, R17, RZ ;  /* 0x0000001118187227 */ /* 0x004fca00078e00ff */
[----:B---3--:R-:W-:Y:S02]  /*c390*/  SHF.R.U32.HI R24, RZ, R15, R24 ;  /* 0x0000000fff187219 */ /* 0x008fe40000011618 */
.L_x_2622:
[----:B------:R-:W-:Y:S05]  /*c3a0*/  BSYNC B1 ;  /* 0x0000000000017941 */ /* 0x000fea0003800000 */
.L_x_2618:
[----:B------:R-:W-:-:S04]  /*c3b0*/  IMAD R24, R13, R24, -R6 ;  /* 0x000000180d187224 */ /* 0x000fc800078e0a06 */
[----:B------:R-:W-:-:S05]  /*c3c0*/  IMAD.IADD R24, R24, 0x1, -R7 ;  /* 0x0000000118187824 */ /* 0x000fca00078e0a07 */
[-C--:B------:R-:W-:Y:S02]  /*c3d0*/  IADD3 R34, R13, R24.reuse, RZ ;  /* 0x000000180d227210 */ /* 0x080fe40007ffe0ff */
[----:B------:R-:W-:Y:S02]  /*c3e0*/  IMNMX R21, R21, R24, !PT ;  /* 0x0000001815157217 */ /* 0x000fe40007800200 */
[----:B------:R-:W-:Y:S02]  /*c3f0*/  IMNMX R25, R25, R34, PT ;  /* 0x0000002219197217 */ /* 0x000fe40003800200 */
.L_x_2617:
[----:B--2---:R-:W-:Y:S05]  /*c400*/  BSYNC B2 ;  /* 0x0000000000027941 */ /* 0x004fea0003800000 */
.L_x_2616:
        /* <DEDUP_REMOVED lines=96> */
.L_x_2628:
[----:B------:R-:W-:Y:S05]  /*ca10*/  BSYNC B0 ;  /* 0x0000000000007941 */ /* 0x000fea0003800000 */
.L_x_2627:
[----:B------:R-:W-:Y:S01]  /*ca20*/  LOP3.LUT R5, RZ, R5, RZ, 0x33, !PT ;  /* 0x00000005ff057212 */ /* 0x000fe200078e33ff */
[----:B------:R-:W-:Y:S05]  /*ca30*/  BRA `(.L_x_2629) ;  /* 0x0000006000007947 */ /* 0x000fea0003800000 */
.L_x_2626:
[----:B------:R-:W-:-:S13]  /*ca40*/  ISETP.NE.AND P0, PT, R15, 0x1, PT ;  /* 0x000000010f00780c */ /* 0x000fda0003f05270 */
[----:B------:R-:W-:Y:S05]  /*ca50*/  @!P0 BRA `(.L_x_2629) ;  /* 0x0000004000008947 */ /* 0x000fea0003800000 */
[----:B------:R-:W2:Y:S04]  /*ca60*/  LD.E R2, [R8.64+0x1c] ;  /* 0x00001c0408027980 */ /* 0x000ea8000c101900 */
[----:B------:R-:W3:Y:S01]  /*ca70*/  LD.E R4, [R8.64+0x20] ;  /* 0x0000200408047980 */ /* 0x000ee2000c101900 */
[----:B--2---:R-:W-:-:S05]  /*ca80*/  IMAD.HI.U32 R5, R5, R2, RZ ;  /* 0x0000000205057227 */ /* 0x004fca00078e00ff */
[----:B---3--:R-:W-:Y:S02]  /*ca90*/  SHF.R.U32.HI R5, RZ, R4, R5 ;  /* 0x00000004ff057219 */ /* 0x008fe40000011605 */
.L_x_2629:
[----:B------:R-:W-:Y:S05]  /*caa0*/  BSYNC B1 ;  /* 0x0000000000017941 */ /* 0x000fea0003800000 */
.L_x_2625:
[----:B------:R-:W-:-:S04]  /*cab0*/  IMAD R6, R15, R5, -R6 ;  /* 0x000000050f067224 */ /* 0x000fc800078e0a06 */
[----:B------:R-:W-:-:S05]  /*cac0*/  IMAD.IADD R6, R6, 0x1, -R7 ;  /* 0x0000000106067824 */ /* 0x000fca00078e0a07 */
[-C--:B------:R-:W-:Y:S02]  /*cad0*/  IADD3 R2, R15, R6.reuse, RZ ;  /* 0x000000060f027210 */ /* 0x080fe40007ffe0ff */
[----:B------:R-:W-:Y:S02]  /*cae0*/  IMNMX R3, R3, R6, !PT ;  /* 0x0000000603037217 */ /* 0x000fe40007800200 */
[----:B------:R-:W-:Y:S02]  /*caf0*/  IMNMX R13, R13, R2, PT ;  /* 0x000000020d0d7217 */ /* 0x000fe40003800200 */
.L_x_2624:
[----:B---3--:R-:W-:Y:S05]  /*cb00*/  BSYNC B2 ;  /* 0x0000000000027941 */ /* 0x008fea0003800000 */
.L_x_2623:
        /* <DEDUP_REMOVED lines=73> */
[----:B------:R-:W-:Y:S05]  /*cfa0*/  @P1 RET.REL.NODEC P0, R20 `(_ZN7cutlass13device_kernelIN5flash19enable_sm80_to_sm89INS1_16FlashAttnBwdSm80INS1_25CollectiveMainloopBwdSm80ILi2ELi2EN4cute5tupleIJNS5_1CILi128EEES8_NS7_ILi64EEEEEENS_6half_tEfNS_4arch4Sm80ELb0ELb1ELb1ELb0ELb1ELb0ELb0ELb0ELi2ELi4ELi4ELi4ELb0EEENS1_21CollectiveEpilogueBwdISA_SB_SD_Li256ELb0ELb0ELi2EEENS1_19SingleTileSchedulerILb0ELb0ELb0ELi128EEEEEEEEEvNT_6ParamsE) ;  /* 0xffff305014001950 */ /* 0x000fea000043ffff */
[----:B------:R-:W-:Y:S02]  /*cfb0*/  MOV R3, 0xff800000 ;  /* 0xff80000000037802 */ /* 0x000fe40000000f00 */
[----:B------:R-:W-:-:S03]  /*cfc0*/  MOV R21, 0x0 ;  /* 0x0000000000157802 */ /* 0x000fc60000000f00 */
[----:B------:R1:W-:Y:S01]  /*cfd0*/  STL [R14+0xfc], R3 ;  /* 0x0000fc030e007387 */ /* 0x0003e20000100800 */
[----:B------:R-:W-:Y:S05]  /*cfe0*/  RET.REL.NODEC R20 `(_ZN7cutlass13device_kernelIN5flash19enable_sm80_to_sm89INS1_16FlashAttnBwdSm80INS1_25CollectiveMainloopBwdSm80ILi2ELi2EN4cute5tupleIJNS5_1CILi128EEES8_NS7_ILi64EEEEEENS_6half_tEfNS_4arch4Sm80ELb0ELb1ELb1ELb0ELb1ELb0ELb0ELb0ELi2ELi4ELi4ELi4ELb0EEENS1_21CollectiveEpilogueBwdISA_SB_SD_Li256ELb0ELb0ELi2EEENS1_19SingleTileSchedulerILb0ELb0ELb0ELi128EEEEEEEEEvNT_6ParamsE) ;  /* 0xffff301014007950 */ /* 0x000fea0003c3ffff */
        .type           $_ZN7cutlass13device_kernelIN5flash19enable_sm80_to_sm89INS1_16FlashAttnBwdSm80INS1_25CollectiveMainloopBwdSm80ILi2ELi2EN4cute5tupleIJNS5_1CILi128EEES8_NS7_ILi64EEEEEENS_6half_tEfNS_4arch4Sm80ELb0ELb1ELb1ELb0ELb1ELb0ELb0ELb0ELi2ELi4ELi4ELi4ELb0EEENS1_21CollectiveEpilogueBwdISA_SB_SD_Li256ELb0ELb0ELi2EEENS1_19SingleTileSchedulerILb0ELb0ELb0ELi128EEEEEEEEEvNT_6ParamsE$_ZZN5flash25CollectiveMainloopBwdSm80ILi2ELi2EN4cute5tupleIJNS1_1CILi128EEES4_NS3_ILi64EEEEEEN7cutlass6half_tEfNS7_4arch4Sm80ELb0ELb1ELb1ELb0ELb1ELb0ELb0ELb0ELi2ELi4ELi4ELi4ELb0EE3mmaINS_16FlashAttnBwdSm80ISB_NS_21CollectiveEpilogueBwdIS6_S8_SA_Li256ELb0ELb0ELi2EEENS_19SingleTileSchedulerILb0ELb0ELb0ELi128EEEE13SharedStorageENS1_6TensorINS1_11ArrayEngineIfLm32EEENS1_6LayoutINS2_IJNS2_IJNS3_ILi2EEESO_EEESO_NS3_ILi4EEEEEENS2_IJNS2_IJNS3_ILi1EEESO_EEESQ_NS3_ILi8EEEEEEEEEEEEbRKNSB_6ParamsERT0_S12_iNS2_IJiiiEEERT_ENKUliT_E_clIZSC_ISJ_SX_EbS10_S12_S12_iS13_S15_EUlRS16_iE_EEDaiS16_,@function
        .size           $_ZN7cutlass13device_kernelIN5flash19enable_sm80_to_sm89INS1_16FlashAttnBwdSm80INS1_25CollectiveMainloopBwdSm80ILi2ELi2EN4cute5tupleIJNS5_1CILi128EEES8_NS7_ILi64EEEEEENS_6half_tEfNS_4arch4Sm80ELb0ELb1ELb1ELb0ELb1ELb0ELb0ELb0ELi2ELi4ELi4ELi4ELb0EEENS1_21CollectiveEpilogueBwdISA_SB_SD_Li256ELb0ELb0ELi2EEENS1_19SingleTileSchedulerILb0ELb0ELb0ELi128EEEEEEEEEvNT_6ParamsE$_ZZN5flash25CollectiveMainloopBwdSm80ILi2ELi2EN4cute5tupleIJNS1_1CILi128EEES4_NS3_ILi64EEEEEEN7cutlass6half_tEfNS7_4arch4Sm80ELb0ELb1ELb1ELb0ELb1ELb0ELb0ELb0ELi2ELi4ELi4ELi4ELb0EE3mmaINS_16FlashAttnBwdSm80ISB_NS_21CollectiveEpilogueBwdIS6_S8_SA_Li256ELb0ELb0ELi2EEENS_19SingleTileSchedulerILb0ELb0ELb0ELi128EEEE13SharedStorageENS1_6TensorINS1_11ArrayEngineIfLm32EEENS1_6LayoutINS2_IJNS2_IJNS3_ILi2EEESO_EEESO_NS3_ILi4EEEEEENS2_IJNS2_IJNS3_ILi1EEESO_EEESQ_NS3_ILi8EEEEEEEEEEEEbRKNSB_6ParamsERT0_S12_iNS2_IJiiiEEERT_ENKUliT_E_clIZSC_ISJ_SX_EbS10_S12_S12_iS13_S15_EUlRS16_iE_EEDaiS16_,($_ZN7cutlass13device_kernelIN5flash19enable_sm80_to_sm89INS1_16FlashAttnBwdSm80INS1_25CollectiveMainloopBwdSm80ILi2ELi2EN4cute5tupleIJNS5_1CILi128EEES8_NS7_ILi64EEEEEENS_6half_tEfNS_4arch4Sm80ELb0ELb1ELb1ELb0ELb1ELb0ELb0ELb0ELi2ELi4ELi4ELi4ELb0EEENS1_21CollectiveEpilogueBwdISA_SB_SD_Li256ELb0ELb0ELi2EEENS1_19SingleTileSchedulerILb0ELb0ELb0ELi128EEEEEEEEEvNT_6ParamsE$_ZZN5flash25CollectiveMainloopBwdSm80ILi2ELi2EN4cute5tupleIJNS1_1CILi128EEES4_NS3_ILi64EEEEEEN7cutlass6half_tEfNS7_4arch4Sm80ELb0ELb1ELb1ELb0ELb1ELb0ELb0ELb0ELi2ELi4ELi4ELi4ELb0EE3mmaINS_16FlashAttnBwdSm80ISB_NS_21CollectiveEpilogueBwdIS6_S8_SA_Li256ELb0ELb0ELi2EEENS_19SingleTileSchedulerILb0ELb0ELb0ELi128EEEE13SharedStorageENS1_6TensorINS1_11ArrayEngineIfLm32EEENS1_6LayoutINS2_IJNS2_IJNS3_ILi2EEESO_EEESO_NS3_ILi4EEEEEENS2_IJNS2_IJNS3_ILi1EEESO_EEESQ_NS3_ILi8EEEEEEEEEEEEbRKNSB_6ParamsERT0_S12_iNS2_IJiiiEEERT_ENKUlvE0_clEv - $_ZN7cutlass13device_kernelIN5flash19enable_sm80_to_sm89INS1_16FlashAttnBwdSm80INS1_25CollectiveMainloopBwdSm80ILi2ELi2EN4cute5tupleIJNS5_1CILi128EEES8_NS7_ILi64EEEEEENS_6half_tEfNS_4arch4Sm80ELb0ELb1ELb1ELb0ELb1ELb0ELb0ELb0ELi2ELi4ELi4ELi4ELb0EEENS1_21CollectiveEpilogueBwdISA_SB_SD_Li256ELb0ELb0ELi2EEENS1_19SingleTileSchedulerILb0ELb0ELb0ELi128EEEEEEEEEvNT_6ParamsE$_ZZN5flash25CollectiveMainloopBwdSm80ILi2ELi2EN4cute5tupleIJNS1_1CILi128EEES4_NS3_ILi64EEEEEEN7cutlass6half_tEfNS7_4arch4Sm80ELb0ELb1ELb1ELb0ELb1ELb0ELb0ELb0ELi2ELi4ELi4ELi4ELb0EE3mmaINS_16FlashAttnBwdSm80ISB_NS_21CollectiveEpilogueBwdIS6_S8_SA_Li256ELb0ELb0ELi2EEENS_19SingleTileSchedulerILb0ELb0ELb0ELi128EEEE13SharedStorageENS1_6TensorINS1_11ArrayEngineIfLm32EEENS1_6LayoutINS2_IJNS2_IJNS3_ILi2EEESO_EEESO_NS3_ILi4EEEEEENS2_IJNS2_IJNS3_ILi1EEESO_EEESQ_NS3_ILi8EEEEEEEEEEEEbRKNSB_6ParamsERT0_S12_iNS2_IJiiiEEERT_ENKUliT_E_clIZSC_ISJ_SX_EbS10_S12_S12_iS13_S15_EUlRS16_iE_EEDaiS16_)
$_ZN7cutlass13device_kernelIN5flash19enable_sm80_to_sm89INS1_16FlashAttnBwdSm80INS1_25CollectiveMainloopBwdSm80ILi2ELi2EN4cute5tupleIJNS5_1CILi128EEES8_NS7_ILi64EEEEEENS_6half_tEfNS_4arch4Sm80ELb0ELb1ELb1ELb0ELb1ELb0ELb0ELb0ELi2ELi4ELi4ELi4ELb0EEENS1_21CollectiveEpilogueBwdISA_SB_SD_Li256ELb0ELb0ELi2EEENS1_19SingleTileSchedulerILb0ELb0ELb0ELi128EEEEEEEEEvNT_6ParamsE$_ZZN5flash25CollectiveMainloopBwdSm80ILi2ELi2EN4cute5tupleIJNS1_1CILi128EEES4_NS3_ILi64EEEEEEN7cutlass6half_tEfNS7_4arch4Sm80ELb0ELb1ELb1ELb0ELb1ELb0ELb0ELb0ELi2ELi4ELi4ELi4ELb0EE3mmaINS_16FlashAttnBwdSm80ISB_NS_21CollectiveEpilogueBwdIS6_S8_SA_Li256ELb0ELb0ELi2EEENS_19SingleTileSchedulerILb0ELb0ELb0ELi128EEEE13SharedStorageENS1_6TensorINS1_11ArrayEngineIfLm32EEENS1_6LayoutINS2_IJNS2_IJNS3_ILi2EEESO_EEESO_NS3_ILi4EEEEEENS2_IJNS2_IJNS3_ILi1EEESO_EEESQ_NS3_ILi8EEEEEEEEEEEEbRKNSB_6ParamsERT0_S12_iNS2_IJiiiEEERT_ENKUliT_E_clIZSC_ISJ_SX_EbS10_S12_S12_iS13_S15_EUlRS16_iE_EEDaiS16_:
        /* <DEDUP_REMOVED lines=46> */
[----:B-1---5:R-:W-:Y:S05]  /*d2d0*/  CALL.REL.NOINC `($_ZN7cutlass13device_kernelIN5flash19enable_sm80_to_sm89INS1_16FlashAttnBwdSm80INS1_25CollectiveMainloopBwdSm80ILi2ELi2EN4cute5tupleIJNS5_1CILi128EEES8_NS7_ILi64EEEEEENS_6half_tEfNS_4arch4Sm80ELb0ELb1ELb1ELb0ELb1ELb0ELb0ELb0ELi2ELi4ELi4ELi4ELb0EEENS1_21CollectiveEpilogueBwdISA_SB_SD_Li256ELb0ELb0ELi2EEENS1_19SingleTileSchedulerILb0ELb0ELb0ELi128EEEEEEEEEvNT_6ParamsE$_ZN4cute3eso3ESOILb1ELb0EJNS_14ComposedLayoutINS_7SwizzleILi3ELi3ELi3EEENS_1CILj0EEENS_6LayoutINS_5tupleIJNS8_IJNS5_ILi8EEENS5_ILi16EEEEEENS8_IJNS5_ILi64EEENS5_ILi1EEEEEEEEENS8_IJNS8_IJSC_NS5_ILi512EEEEEENS8_IJSD_NS5_ILi0EEEEEEEEEEEEENS_10ViewEngineINS_8smem_ptrIPN7cutlass6half_tEEEEEEEC2ERKSM_RKST_) ;  /* 0xffffa7f000007944 */ /* 0x022fea0003c3ffff */
[----:B-1----:R1:W5:Y:S01]  /*d2e0*/  LDL.64 R2, [R1+0x758] ;  /* 0x0007580001027983 */ /* 0x0023620000100a00 */
[----:B------:R-:W-:-:S03]  /*d2f0*/  MOV R6, 0xd310 ;  /* 0x0000d31000067802 */ /* 0x000fc60000000f00 */
[----:B-1---5:R-:W-:Y:S05]  /*d300*/  CALL.REL.NOINC `($_ZN7cutlass13device_kernelIN5flash19enable_sm80_to_sm89INS1_16FlashAttnBwdSm80INS1_25CollectiveMainloopBwdSm80ILi2ELi2EN4cute5tupleIJNS5_1CILi128EEES8_NS7_ILi64EEEEEENS_6half_tEfNS_4arch4Sm80ELb0ELb1ELb1ELb0ELb1ELb0ELb0ELb0ELi2ELi4ELi4ELi4ELb0EEENS1_21CollectiveEpilogueBwdISA_SB_SD_Li256ELb0ELb0ELi2EEENS1_19SingleTileSchedulerILb0ELb0ELb0ELi128EEEEEEEEEvNT_6ParamsE$_ZN4cute3eso3ESOILb1ELb0EJNS_14ComposedLayoutINS_7SwizzleILi3ELi3ELi3EEENS_1CILj0EEENS_6LayoutINS_5tupleIJNS8_IJNS8_IJNS5_ILi4EEENS5_ILi8EEEEEENS8_IJS9_NS5_ILi1EEEEEEEEENS8_IJNS8_IJNS5_ILi2EEESF_SF_EEENS8_IJSF_S9_EEEEEEEEENS8_IJNS8_IJNS8_IJSF_NS5_ILi64EEEEEENS8_IJNS5_ILi1024EEENS5_ILi0EEEEEEEEENS8_IJNS8_IJSC_NS5_ILi512EEESA_EEENS8_IJNS5_ILi4096EEENS5_ILi16EEEEEEEEEEEEEEEENS_10ViewEngineINS_8smem_ptrIPN7cutlass6half_tEEEEEEEC2ERKSY_RKS15_) ;  /* 0xffffa84000007944 */ /* 0x022fea0003c3ffff */
[----:B------:R-:W-:Y:S01]  /*d310*/  ULDC.64 UR4, c[0x0][0x118] ;  /* 0x0000460000047ab9 */ /* 0x000fe20000000a00 */
[----:B------:R2:W5:Y:S04]  /*d320*/  LDL.64 R24, [R1+0x758] ;  /* 0x0007580001187983 */ /* 0x0005680000100a00 */
[----:B-1----:R2:W5:Y:S01]  /*d330*/  LD.E R3, [R34.64+0x8] ;  /* 0x0000080422037980 */ /* 0x002562000c101900 */
[----:B------:R-:W-:-:S02]  /*d340*/  MOV R80, R62 ;  /* 0x0000003e00507202 */ /* 0x000fc40000000f00 */
[----:B------:R-:W-:Y:S02]  /*d350*/  MOV R6, 0xd370 ;  /* 0x0000d37000067802 */ /* 0x000fe40000000f00 */
[----:B--2--5:R-:W-:Y:S05]  /*d360*/  CALL.REL.NOINC `($_ZN7cutlass13device_kernelIN5flash19enable_sm80_to_sm89INS1_16FlashAttnBwdSm80INS1_25CollectiveMainloopBwdSm80ILi2ELi2EN4cute5tupleIJNS5_1CILi128EEES8_NS7_ILi64EEEEEENS_6half_tEfNS_4arch4Sm80ELb0ELb1ELb1ELb0ELb1ELb0ELb0ELb0ELi2ELi4ELi4ELi4ELb0EEENS1_21CollectiveEpilogueBwdISA_SB_SD_Li256ELb0ELb0ELi2EEENS1_19SingleTileSchedulerILb0ELb0ELb0ELi128EEEEEEEEEvNT_6ParamsE$_ZN4cute3eso3ESOILb0ELb1EJiNS_1CILi0EEEEEC2ERKiRKS3_) ;  /* 0xffffa3f000007944 */ /* 0x024fea0003c3ffff */
[----:B------:R-:W2:Y:S01]  /*d370*/  LDL R4, [R1+0x758] ;  /* 0x0007580001047983 */ /* 0x000ea20000100800 */
[----:B------:R-:W-:Y:S01]  /*d380*/  ULDC.64 UR4, c[0x0][0x118] ;  /* 0x0000460000047ab9 */ /* 0x000fe20000000a00 */
[----:B------:R-:W-:Y:S01]  /*d390*/  IMAD.MOV.U32 R80, RZ, RZ, R62 ;  /* 0x000000ffff507224 */ /* 0x000fe200078e003e */
[----:B-1----:R-:W-:Y:S01]  /*d3a0*/  MOV R2, R16 ;  /* 0x0000001000027202 */ /* 0x002fe20000000f00 */
[----:B--2---:R1:W-:Y:S04]  /*d3b0*/  STL [R1+0x11e8], R4 ;  /* 0x0011e80401007387 */ /* 0x0043e80000100800 */
[----:B------:R1:W5:Y:S01]  /*d3c0*/  LD.E R34, [R34.64+0x4] ;  /* 0x0000040422227980 */ /* 0x000362000c101900 */
[----:B------:R-:W-:-:S03]  /*d3d0*/  MOV R6, 0xd3f0 ;  /* 0x0000d3f000067802 */ /* 0x000fc60000000f00 */
[----:B-1---5:R-:W-:Y:S05]  /*d3e0*/  CALL.REL.NOINC `($_ZN7cutlass13device_kernelIN5flash19enable_sm80_to_sm89INS1_16FlashAttnBwdSm80INS1_25CollectiveMainloopBwdSm80ILi2ELi2EN4cute5tupleIJNS5_1CILi128EEES8_NS7_ILi64EEEEEENS_6half_tEfNS_4arch4Sm80ELb0ELb1ELb1ELb0ELb1ELb0ELb0ELb0ELi2ELi4ELi4ELi4ELb0EEENS1_21CollectiveEpilogueBwdISA_SB_SD_Li256ELb0ELb0ELi2EEENS1_19SingleTileSchedulerILb0ELb0ELb0ELi128EEEEEEEEEvNT_6ParamsE$_ZN4cute3eso3ESOILb0ELb0EJiNS_5tupleIJiNS_1CILi0EEEEEEEEC2ERKiRKS5_) ;  /* 0xffff9e3000007944 */ /* 0x022fea0003c3ffff */
[----:B-1----:R1:W5:Y:S01]  /*d3f0*/  LDL.64 R2, [R1+0x758] ;  /* 0x0007580001027983 */ /* 0x0023620000100a00 */
[----:B------:R-:W-:-:S02]  /*d400*/  MOV R80, R62 ;  /* 0x0000003e00507202 */ /* 0x000fc40000000f00 */
[----:B------:R-:W-:Y:S02]  /*d410*/  MOV R34, 0xd430 ;  /* 0x0000d43000227802 */ /* 0x000fe40000000f00 */
[----:B-1---5:R-:W-:Y:S05]  /*d420*/  CALL.REL.NOINC `($_ZN7cutlass13device_kernelIN5flash19enable_sm80_to_sm89INS1_16FlashAttnBwdSm80INS1_25CollectiveMainloopBwdSm80ILi2ELi2EN4cute5tupleIJNS5_1CILi128EEES8_NS7_ILi64EEEEEENS_6half_tEfNS_4arch4Sm80ELb0ELb1ELb1ELb0ELb1ELb0ELb0ELb0ELi2ELi4ELi4ELi4ELb0EEENS1_21CollectiveEpilogueBwdISA_SB_SD_Li256ELb0ELb0ELi2EEENS1_19SingleTileSchedulerILb0ELb0ELb0ELi128EEEEEEEEEvNT_6ParamsE$_ZN4cute3eso3ESOILb0ELb1EJNS_5tupleIJiNS2_IJiNS_1CILi0EEEEEEEEENS2_IJNS_10UnderscoreENS2_IJS7_S7_EEEEEEEEC2ERKS6_RKS9_) ;  /* 0xffffa24000007944 */ /* 0x022fea0003c3ffff */
[----:B------:R-:W2:Y:S01]  /*d430*/  LDL.64 R4, [R1+0x758] ;  /* 0x0007580001047983 */ /* 0x000ea20000100a00 */
[----:B-1----:R-:W-:Y:S02]  /*d440*/  MOV R2, R20 ;  /* 0x0000001400027202 */ /* 0x002fe40000000f00 */
[----:B------:R-:W-:Y:S01]  /*d450*/  MOV R6, 0xd490 ;  /* 0x0000d49000067802 */ /* 0x000fe20000000f00 */
[----:B--2---:R1:W-:Y:S04]  /*d460*/  STL [R1+0x11ec], R4 ;  /* 0x0011ec0401007387 */ /* 0x0043e80000100800 */
[----:B------:R1:W-:Y:S02]  /*d470*/  STL [R1+0x11f0], R5 ;  /* 0x0011f00501007387 */ /* 0x0003e40000100800 */
[----:B-1----:R-:W-:Y:S05]  /*d480*/  CALL.REL.NOINC `($_ZN7cutlass13device_kernelIN5flash19enable_sm80_to_sm89INS1_16FlashAttnBwdSm80INS1_25CollectiveMainloopBwdSm80ILi2ELi2EN4cute5tupleIJNS5_1CILi128EEES8_NS7_ILi64EEEEEENS_6half_tEfNS_4arch4Sm80ELb0ELb1ELb1ELb0ELb1ELb0ELb0ELb0ELi2ELi4ELi4ELi4ELb0EEENS1_21CollectiveEpilogueBwdISA_SB_SD_Li256ELb0ELb0ELi2EEENS1_19SingleTileSchedulerILb0ELb0ELb0ELi128EEEEEEEEEvNT_6ParamsE$_ZZN4cute4diceINS_5tupleIJNS1_IJiNS1_IJiNS_1CILi0EEEEEEEEENS1_IJNS_10UnderscoreENS1_IJS6_S6_EEEEEEEEES9_EEDaRKT_RKT0_ENKUlRKT_RKT0_E_clIS5_S5_EEDaSI_SL_) ;  /* 0xffffcd5000007944 */ /* 0x002fea0003c3ffff */
[----:B------:R-:W-:Y:S02]  /*d490*/  MOV R6, 0xd4b0 ;  /* 0x0000d4b000067802 */ /* 0x000fe40000000f00 */
[----:B-1---5:R-:W-:Y:S05]  /*d4a0*/  CALL.REL.NOINC `($_ZN7cutlass13device_kernelIN5flash19enable_sm80_to_sm89INS1_16FlashAttnBwdSm80INS1_25CollectiveMainloopBwdSm80ILi2ELi2EN4cute5tupleIJNS5_1CILi128EEES8_NS7_ILi64EEEEEENS_6half_tEfNS_4arch4Sm80ELb0ELb1ELb1ELb0ELb1ELb0ELb0ELb0ELi2ELi4ELi4ELi4ELb0EEENS1_21CollectiveEpilogueBwdISA_SB_SD_Li256ELb0ELb0ELi2EEENS1_19SingleTileSchedulerILb0ELb0ELb0ELi128EEEEEEEEEvNT_6ParamsE$_ZZN4cute12filter_tupleINS_5tupleIJNS1_IJiNS1_IJiNS_1CILi0EEEEEEEEENS1_IJNS_10UnderscoreENS1_IJS6_S6_EEEEEEEEES9_ZNS_4diceIS9_S9_EEDaRKT_RKT0_EUlRKT_RKT0_E_EEDaSD_SG_OT1_ENKUlDpSJ_E_clIJNS1_IJiiS3_EEENS1_IJEEEEEEDaSQ_) ;  /* 0xffffc7d000007944 */ /* 0x022fea0003c3ffff */
[----:B------:R-:W-:Y:S02]  /*d4b0*/  MOV R6, 0xd4d0 ;  /* 0x0000d4d000067802 */ /* 0x000fe40000000f00 */
[----:B------:R-:W-:Y:S05]  /*d4c0*/  CALL.REL.NOINC `($_ZN7cutlass13device_kernelIN5flash19enable_sm80_to_sm89INS1_16FlashAttnBwdSm80INS1_25CollectiveMainloopBwdSm80ILi2ELi2EN4cute5tupleIJNS5_1CILi128EEES8_NS7_ILi64EEEEEENS_6half_tEfNS_4arch4Sm80ELb0ELb1ELb1ELb0ELb1ELb0ELb0ELb0ELi2ELi4ELi4ELi4ELb0EEENS1_21CollectiveEpilogueBwdISA_SB_SD_Li256ELb0ELb0ELi2EEENS1_19SingleTileSchedulerILb0ELb0ELb0ELi128EEEEEEEEEvNT_6ParamsE$_ZZN4cute7idx2crdINS_5tupleIJiiNS_1CILi0EEEEEENS1_IJNS1_IJNS2_ILi4EEENS2_ILi8EEEEEES5_NS2_ILi1EEEEEEEEDaRKT_RKT0_ENKUlRKT_RKT0_E_clIiS7_EEDaSI_SL_) ;  /* 0xffffd46000007944 */ /* 0x000fea0003c3ffff */
[----:B------:R-:W-:Y:S02]  /*d4d0*/  MOV R7, R3 ;  /* 0x0000000300077202 */ /* 0x000fe40000000f00 */
[----:B------:R-:W-:-:S02]  /*d4e0*/  MOV R6, 0xd500 ;  /* 0x0000d50000067802 */ /* 0x000fc40000000f00 */
[----:B------:R-:W-:Y:S05]  /*d4f0*/  CALL.REL.NOINC `($_ZN7cutlass13device_kernelIN5flash19enable_sm80_to_sm89INS1_16FlashAttnBwdSm80INS1_25CollectiveMainloopBwdSm80ILi2ELi2EN4cute5tupleIJNS5_1CILi128EEES8_NS7_ILi64EEEEEENS_6half_tEfNS_4arch4Sm80ELb0ELb1ELb1ELb0ELb1ELb0ELb0ELb0ELi2ELi4ELi4ELi4ELb0EEENS1_21CollectiveEpilogueBwdISA_SB_SD_Li256ELb0ELb0ELi2EEENS1_19SingleTileSchedulerILb0ELb0ELb0ELi128EEEEEEEEEvNT_6ParamsE$_ZZN4cute9transformINS_5tupleIJiiNS_1CILi0EEEEEENS1_IJNS1_IJNS2_ILi4EEENS2_ILi8EEEEEES5_NS2_ILi1EEEEEEZNS_7idx2crdIS4_S9_EEDaRKT_RKT0_EUlRKT_RKT0_E_EEDaSD_SG_OT1_ENKUlDpSJ_E_clIJNS1_IJiiEEEiS3_EEEDaSQ_) ;  /* 0xffffd61000007944 */ /* 0x000fea0003c3ffff */
[----:B------:R-:W-:Y:S02]  /*d500*/  MOV R6, 0xd520 ;  /* 0x0000d52000067802 */ /* 0x000fe40000000f00 */
[----:B------:R-:W-:Y:S05]  /*d510*/  CALL.REL.NOINC `($_ZN7cutlass13device_kernelIN5flash19enable_sm80_to_sm89INS1_16FlashAttnBwdSm80INS1_25CollectiveMainloopBwdSm80ILi2ELi2EN4cute5tupleIJNS5_1CILi128EEES8_NS7_ILi64EEEEEENS_6half_tEfNS_4arch4Sm80ELb0ELb1ELb1ELb0ELb1ELb0ELb0ELb0ELi2ELi4ELi4ELi4ELb0EEENS1_21CollectiveEpilogueBwdISA_SB_SD_Li256ELb0ELb0ELi2EEENS1_19SingleTileSchedulerILb0ELb0ELb0ELi128EEEEEEEEEvNT_6ParamsE$_ZZN4cute13to_mixed_bitsINS_5tupleIJNS1_IJNS_1CILi4EEENS2_ILi8EEEEEES3_NS2_ILi1EEEEEENS1_IJNS1_IJNS2_ILi0EEENS2_ILi64EEEEEES8_S8_EEENS1_IJNS1_IJiiEEEiS8_EEEEEDaRKT_RKT0_RKT1_ENKUlRKT_RKT0_RKT1_E_clIS5_SA_SC_EEDaSP_SS_SV_) ;  /* 0xffffcae000007944 */ /* 0x000fea0003c3ffff */
[----:B------:R-:W-:Y:S02]  /*d520*/  MOV R29, R4 ;  /* 0x00000004001d7202 */ /* 0x000fe40000000f00 */
[----:B------:R-:W-:-:S02]  /*d530*/  MOV R4, 0xd550 ;  /* 0x0000d55000047802 */ /* 0x000fc40000000f00 */
[----:B------:R-:W-:Y:S05]  /*d540*/  CALL.REL.NOINC `($_ZN7cutlass13device_kernelIN5flash19enable_sm80_to_sm89INS1_16FlashAttnBwdSm80INS1_25CollectiveMainloopBwdSm80ILi2ELi2EN4cute5tupleIJNS5_1CILi128EEES8_NS7_ILi64EEEEEENS_6half_tEfNS_4arch4Sm80ELb0ELb1ELb1ELb0ELb1ELb0ELb0ELb0ELi2ELi4ELi4ELi4ELb0EEENS1_21CollectiveEpilogueBwdISA_SB_SD_Li256ELb0ELb0ELi2EEENS1_19SingleTileSchedulerILb0ELb0ELb0ELi128EEEEEEEEEvNT_6ParamsE$_ZZN4cute13to_mixed_bitsINS_5tupleIJNS1_IJNS_1CILi4EEENS2_ILi8EEEEEES3_NS2_ILi1EEEEEENS1_IJNS1_IJNS2_ILi0EEENS2_ILi64EEEEEES8_S8_EEENS1_IJNS1_IJiiEEEiS8_EEEEEDaRKT_RKT0_RKT1_ENKUlDpRKT_E_clIJNS_9MixedBitsILj0ELj448EEENS2_ILj0EEESV_EEEDaSQ_) ;  /* 0xffffca8000007944 */ /* 0x000fea0003c3ffff */
        /* <DEDUP_REMOVED lines=21> */
[----:B------:R-:W-:Y:S05]  /*d6a0*/  CALL.REL.NOINC `($_ZN7cutlass13device_kernelIN5flash19enable_sm80_to_sm89INS1_16FlashAttnBwdSm80INS1_25CollectiveMainloopBwdSm80ILi2ELi2EN4cute5tupleIJNS5_1CILi128EEES8_NS7_ILi64EEEEEENS_6half_tEfNS_4arch4Sm80ELb0ELb1ELb1ELb0ELb1ELb0ELb0ELb0ELi2ELi4ELi4ELi4ELb0EEENS1_21CollectiveEpilogueBwdISA_SB_SD_Li256ELb0ELb0ELi2EEENS1_19SingleTileSchedulerILb0ELb0ELb0ELi128EEEEEEEEEvNT_6ParamsE$_ZN4cute3eso3ESOILb0ELb0EJiiiEEC2ERKiS4_S4_) ;  /* 0xffff9dd000007944 */ /* 0x000fea0003c3ffff */
[----:B------:R2:W5:Y:S04]  /*d6b0*/  LDL R5, [R1+0x760] ;  /* 0x0007600001057983 */ /* 0x0005680000100800 */
[----:B-1----:R2:W5:Y:S01]  /*d6c0*/  LDL.64 R2, [R1+0x758] ;  /* 0x0007580001027983 */ /* 0x0025620000100a00 */
[----:B------:R-:W-:-:S02]  /*d6d0*/  MOV R80, R62 ;  /* 0x0000003e00507202 */ /* 0x000fc40000000f00 */
[----:B------:R-:W-:Y:S02]  /*d6e0*/  MOV R6, 0xd700 ;  /* 0x0000d70000067802 */ /* 0x000fe40000000f00 */
[----:B--2--5:R-:W-:Y:S05]  /*d6f0*/  CALL.REL.NOINC `($_ZN7cutlass13device_kernelIN5flash19enable_sm80_to_sm89INS1_16FlashAttnBwdSm80INS1_25CollectiveMainloopBwdSm80ILi2ELi2EN4cute5tupleIJNS5_1CILi128EEES8_NS7_ILi64EEEEEENS_6half_tEfNS_4arch4Sm80ELb0ELb1ELb1ELb0ELb1ELb0ELb0ELb0ELi2ELi4ELi4ELi4ELb0EEENS1_21CollectiveEpilogueBwdISA_SB_SD_Li256ELb0ELb0ELi2EEENS1_19SingleTileSchedulerILb0ELb0ELb0ELi128EEEEEEEEEvNT_6ParamsE$_ZN4cute3eso3ESOILb1ELb0EJNS_1CILi1EEENS_5tupleIJiiiEEENS2_ILi64EEENS4_IJNS2_ILi72EEENS2_ILi144EEENS2_ILi288EEEEEENS2_ILi512EEEEEC2ERKS3_RKS5_RKS6_RKSA_RKSB_) ;  /* 0xffffa52000007944 */ /* 0x024fea0003c3ffff */
[----:B-1----:R1:W5:Y:S04]  /*d700*/  LDL R5, [R1+0x760] ;  /* 0x0007600001057983 */ /* 0x0023680000100800 */
[----:B------:R1:W5:Y:S01]  /*d710*/  LDL.64 R2, [R1+0x758] ;  /* 0x0007580001027983 */ /* 0x0003620000100a00 */
[----:B------:R-:W-:Y:S02]  /*d720*/  MOV R80, R62 ;  /* 0x0000003e00507202 */ /* 0x000fe40000000f00 */
[----:B------:R-:W-:Y:S02]  /*d730*/  MOV R6, 0xd750 ;  /* 0x0000d75000067802 */ /* 0x000fe40000000f00 */
[----:B-1---5:R-:W-:Y:S05]  /*d740*/  CALL.REL.NOINC `($_ZN7cutlass13device_kernelIN5flash19enable_sm80_to_sm89INS1_16FlashAttnBwdSm80INS1_25CollectiveMainloopBwdSm80ILi2ELi2EN4cute5tupleIJNS5_1CILi128EEES8_NS7_ILi64EEEEEENS_6half_tEfNS_4arch4Sm80ELb0ELb1ELb1ELb0ELb1ELb0ELb0ELb0ELi2ELi4ELi4ELi4ELb0EEENS1_21CollectiveEpilogueBwdISA_SB_SD_Li256ELb0ELb0ELi2EEENS1_19SingleTileSchedulerILb0ELb0ELb0ELi128EEEEEEEEEvNT_6ParamsE$_ZN4cute5tupleIJNS0_IJNS_1CILi8EEENS0_IJNS1_ILi2EEES3_S3_EEENS1_ILi1EEES4_S5_EEENS0_IJS5_NS0_IJiiiEEENS1_ILi64EEENS0_IJNS1_ILi72EEENS1_ILi144EEENS1_ILi288EEEEEENS1_ILi512EEEEEEEEC2ERKS6_RKSE_) ;  /* 0xffffc18000007944 */ /* 0x022fea0003c3ffff */
[----:B-1----:R1:W5:Y:S04]  /*d750*/  LDL R5, [R1+0x760] ;  /* 0x0007600001057983 */ /* 0x0023680000100800 */
[----:B------:R1:W5:Y:S01]  /*d760*/  LDL.64 R2, [R1+0x758] ;  /* 0x0007580001027983 */ /* 0x0003620000100a00 */
[----:B------:R-:W-:-:S03]  /*d770*/  MOV R4, 0xd790 ;  /* 0x0000d79000047802 */ /* 0x000fc60000000f00 */
[----:B-1---5:R-:W-:Y:S05]  /*d780*/  CALL.REL.NOINC `($_ZN7cutlass13device_kernelIN5flash19enable_sm80_to_sm89INS1_16FlashAttnBwdSm80INS1_25CollectiveMainloopBwdSm80ILi2ELi2EN4cute5tupleIJNS5_1CILi128EEES8_NS7_ILi64EEEEEENS_6half_tEfNS_4arch4Sm80ELb0ELb1ELb1ELb0ELb1ELb0ELb0ELb0ELi2ELi4ELi4ELi4ELb0EEENS1_21CollectiveEpilogueBwdISA_SB_SD_Li256ELb0ELb0ELi2EEENS1_19SingleTileSchedulerILb0ELb0ELb0ELi128EEEEEEEEEvNT_6ParamsE$_ZZN4cute7flattenINS_5tupleIJNS_1CILi1EEENS1_IJiiiEEENS2_ILi64EEENS1_IJNS2_ILi72EEENS2_ILi144EEENS2_ILi288EEEEEENS2_ILi512EEEEEEEEDaRKT_ENKUlRKT_E_clIS4_EEDaSH_) ;  /* 0xffffd08000007944 */ /* 0x022fea0003c3ffff */
[----:B------:R-:W-:Y:S02]  /*d790*/  MOV R6, 0xd7b0 ;  /* 0x0000d7b000067802 */ /* 0x000fe40000000f00 */
[----:B------:R-:W-:Y:S05]  /*d7a0*/  CALL.REL.NOINC `($_ZN7cutlass13device_kernelIN5flash19enable_sm80_to_sm89INS1_16FlashAttnBwdSm80INS1_25CollectiveMainloopBwdSm80ILi2ELi2EN4cute5tupleIJNS5_1CILi128EEES8_NS7_ILi64EEEEEENS_6half_tEfNS_4arch4Sm80ELb0ELb1ELb1ELb0ELb1ELb0ELb0ELb0ELi2ELi4ELi4ELi4ELb0EEENS1_21CollectiveEpilogueBwdISA_SB_SD_Li256ELb0ELb0ELi2EEENS1_19SingleTileSchedulerILb0ELb0ELb0ELi128EEEEEEEEEvNT_6ParamsE$_ZZN4cute12filter_tupleINS_5tupleIJNS_1CILi1EEENS1_IJiiiEEENS2_ILi64EEENS1_IJNS2_ILi72EEENS2_ILi144EEENS2_ILi288EEEEEENS2_ILi512EEEEEEZNS_7flattenISB_EEDaRKT_EUlRKT_E_EEDaSF_OT0_ENKUlDpSI_E_clIJNS1_IJS3_EEES4_NS1_IJS5_EEES9_NS1_IJSA_EEEEEEDaSM_) ;  /* 0xffffc65000007944 */ /* 0x000fea0003c3ffff */
[----:B------:R-:W-:Y:S02]  /*d7b0*/  MOV R80, R62 ;  /* 0x0000003e00507202 */ /* 0x000fe40000000f00 */
[----:B------:R-:W-:-:S02]  /*d7c0*/  MOV R6, 0xd7e0 ;  /* 0x0000d7e000067802 */ /* 0x000fc40000000f00 */
[----:B------:R-:W-:Y:S05]  /*d7d0*/  CALL.REL.NOINC `($_ZN7cutlass13device_kernelIN5flash19enable_sm80_to_sm89INS1_16FlashAttnBwdSm80INS1_25CollectiveMainloopBwdSm80ILi2ELi2EN4cute5tupleIJNS5_1CILi128EEES8_NS7_ILi64EEEEEENS_6half_tEfNS_4arch4Sm80ELb0ELb1ELb1ELb0ELb1ELb0ELb0ELb0ELi2ELi4ELi4ELi4ELb0EEENS1_21CollectiveEpilogueBwdISA_SB_SD_Li256ELb0ELb0ELi2EEENS1_19SingleTileSchedulerILb0ELb0ELb0ELi128EEEEEEEEEvNT_6ParamsE$_ZN4cute3eso3ESOILb0ELb1EJiNS_1CILi72EEENS2_ILi512EEEEEC2ERKiRKS3_RKS4_) ;  /* 0xffffa06000007944 */ /* 0x000fea0003c3ffff */
[----:B------:R-:W2:Y:S01]  /*d7e0*/  LDL R28, [R1+0x758] ;  /* 0x00075800011c7983 */ /* 0x000ea20000100800 */
[----:B------:R-:W-:Y:S01]  /*d7f0*/  IMAD.MOV.U32 R80, RZ, RZ, R62 ;  /* 0x000000ffff507224 */ /* 0x000fe200078e003e */
[----:B-1----:R-:W-:-:S02]  /*d800*/  MOV R2, R12 ;  /* 0x0000000c00027202 */ /* 0x002fc40000000f00 */
[----:B------:R-:W-:Y:S01]  /*d810*/  MOV R6, 0xd840 ;  /* 0x0000d84000067802 */ /* 0x000fe20000000f00 */
[----:B--2---:R1:W-:Y:S04]  /*d820*/  STL [R1+0x790], R28 ;  /* 0x0007901c01007387 */ /* 0x0043e80000100800 */
[----:B-1----:R-:W-:Y:S05]  /*d830*/  CALL.REL.NOINC `($_ZN7cutlass13device_kernelIN5flash19enable_sm80_to_sm89INS1_16FlashAttnBwdSm80INS1_25CollectiveMainloopBwdSm80ILi2ELi2EN4cute5tupleIJNS5_1CILi128EEES8_NS7_ILi64EEEEEENS_6half_tEfNS_4arch4Sm80ELb0ELb1ELb1ELb0ELb1ELb0ELb0ELb0ELi2ELi4ELi4ELi4ELb0EEENS1_21CollectiveEpilogueBwdISA_SB_SD_Li256ELb0ELb0ELi2EEENS1_19SingleTileSchedulerILb0ELb0ELb0ELi128EEEEEEEEEvNT_6ParamsE$_ZN4cute3eso3ESOILb0ELb0EJiiNS_1CILi72EEENS2_ILi512EEEEEC2ERKiS7_RKS3_RKS4_) ;  /* 0xffff9bc000007944 */ /* 0x002fea0003c3ffff */
        /* <DEDUP_REMOVED lines=8> */
[----:B-1----:R-:W-:Y:S05]  /*d8c0*/  CALL.REL.NOINC `($_ZN7cutlass13device_kernelIN5flash19enable_sm80_to_sm89INS1_16FlashAttnBwdSm80INS1_25CollectiveMainloopBwdSm80ILi2ELi2EN4cute5tupleIJNS5_1CILi128EEES8_NS7_ILi64EEEEEENS_6half_tEfNS_4arch4Sm80ELb0ELb1ELb1ELb0ELb1ELb0ELb0ELb0ELi2ELi4ELi4ELi4ELb0EEENS1_21CollectiveEpilogueBwdISA_SB_SD_Li256ELb0ELb0ELi2EEENS1_19SingleTileSchedulerILb0ELb0ELb0ELi128EEEEEEEEEvNT_6ParamsE$_ZN4cute3eso3ESOILb0ELb0EJiiiNS_1CILi72EEENS2_ILi512EEEEEC2ERKiS7_S7_RKS3_RKS4_) ;  /* 0xffff9d0000007944 */ /* 0x002fea0003c3ffff */
        /* <DEDUP_REMOVED lines=9> */
[----:B-1----:R-:W-:Y:S05]  /*d960*/  CALL.REL.NOINC `($_ZN7cutlass13device_kernelIN5flash19enable_sm80_to_sm89INS1_16FlashAttnBwdSm80INS1_25CollectiveMainloopBwdSm80ILi2ELi2EN4cute5tupleIJNS5_1CILi128EEES8_NS7_ILi64EEEEEENS_6half_tEfNS_4arch4Sm80ELb0ELb1ELb1ELb0ELb1ELb0ELb0ELb0ELi2ELi4ELi4ELi4ELb0EEENS1_21CollectiveEpilogueBwdISA_SB_SD_Li256ELb0ELb0ELi2EEENS1_19SingleTileSchedulerILb0ELb0ELb0ELi128EEEEEEEEEvNT_6ParamsE$_ZN4cute3eso3ESOILb1ELb0EJNS_1CILi1EEEiiiNS2_ILi72EEENS2_ILi512EEEEEC2ERKS3_RKiSA_SA_RKS4_RKS5_) ;  /* 0xffffa3d000007944 */ /* 0x002fea0003c3ffff */
[----:B-1----:R1:W5:Y:S04]  /*d970*/  LDL R5, [R1+0x778] ;  /* 0x0007780001057983 */ /* 0x0023680000100800 */
[----:B------:R1:W5:Y:S01]  /*d980*/  LDL.64 R2, [R1+0x770] ;  /* 0x0007700001027983 */ /* 0x0003620000100a00 */
[----:B------:R-:W-:-:S02]  /*d990*/  MOV R81, R61 ;  /* 0x0000003d00517202 */ /* 0x000fc40000000f00 */
[----:B------:R-:W-:Y:S02]  /*d9a0*/  MOV R6, 0xd9c0 ;  /* 0x0000d9c000067802 */ /* 0x000fe40000000f00 */
[----:B-1---5:R-:W-:Y:S05]  /*d9b0*/  CALL.REL.NOINC `($_ZN7cutlass13device_kernelIN5flash19enable_sm80_to_sm89INS1_16FlashAttnBwdSm80INS1_25CollectiveMainloopBwdSm80ILi2ELi2EN4cute5tupleIJNS5_1CILi128EEES8_NS7_ILi64EEEEEENS_6half_tEfNS_4arch4Sm80ELb0ELb1ELb1ELb0ELb1ELb0ELb0ELb0ELi2ELi4ELi4ELi4ELb0EEENS1_21CollectiveEpilogueBwdISA_SB_SD_Li256ELb0ELb0ELi2EEENS1_19SingleTileSchedulerILb0ELb0ELb0ELi128EEEEEEEEEvNT_6ParamsE$_ZN4cute5tupleIJNS0_IJNS_1CILi8EEENS1_ILi2EEES3_S3_S2_S3_EEENS0_IJNS1_ILi1EEEiiiNS1_ILi72EEENS1_ILi512EEEEEEEEC2ERKS4_RKS8_) ;  /* 0xffffbf8000007944 */ /* 0x022fea0003c3ffff */
        /* <DEDUP_REMOVED lines=8> */
[----:B-1----:R-:W-:Y:S05]  /*da40*/  CALL.REL.NOINC `($_ZN7cutlass13device_kernelIN5flash19enable_sm80_to_sm89INS1_16FlashAttnBwdSm80INS1_25CollectiveMainloopBwdSm80ILi2ELi2EN4cute5tupleIJNS5_1CILi128EEES8_NS7_ILi64EEEEEENS_6half_tEfNS_4arch4Sm80ELb0ELb1ELb1ELb0ELb1ELb0ELb0ELb0ELi2ELi4ELi4ELi4ELb0EEENS1_21CollectiveEpilogueBwdISA_SB_SD_Li256ELb0ELb0ELi2EEENS1_19SingleTileSchedulerILb0ELb0ELb0ELi128EEEEEEEEEvNT_6ParamsE$_ZZN4cute6detail16composition_implINS_5tupleIJNS_1CILi8EEENS3_ILi2EEES5_S5_S4_S5_EEENS2_IJNS3_ILi1EEEiiiNS3_ILi72EEENS3_ILi512EEEEEENS2_IJNS2_IJS5_S5_S5_EEES5_NS3_ILi4EEEEEENS2_IJNS2_IJS7_S9_S4_EEENS3_ILi4096EEENS3_ILi16EEEEEEEEDaRKT_RKT0_RKT1_RKT2_ENKUlRKT_RKT0_E_clISB_SE_EEDaSW_SZ_) ;  /* 0xffffcb9000007944 */ /* 0x002fea0003c3ffff */
[----:B------:R-:W-:Y:S02]  /*da50*/  MOV R68, R13 ;  /* 0x0000000d00447202 */ /* 0x000fe40000000f00 */
[----:B------:R-:W-:Y:S02]  /*da60*/  MOV R6, 0xda80 ;  /* 0x0000da8000067802 */ /* 0x000fe40000000f00 */
[----:B-----5:R-:W-:Y:S05]  /*da70*/  CALL.REL.NOINC `($_ZN7cutlass13device_kernelIN5flash19enable_sm80_to_sm89INS1_16FlashAttnBwdSm80INS1_25CollectiveMainloopBwdSm80ILi2ELi2EN4cute5tupleIJNS5_1CILi128EEES8_NS7_ILi64EEEEEENS_6half_tEfNS_4arch4Sm80ELb0ELb1ELb1ELb0ELb1ELb0ELb0ELb0ELi2ELi4ELi4ELi4ELb0EEENS1_21CollectiveEpilogueBwdISA_SB_SD_Li256ELb0ELb0ELi2EEENS1_19SingleTileSchedulerILb0ELb0ELb0ELi128EEEEEEEEEvNT_6ParamsE$_ZZN4cute6detail16composition_implINS_5tupleIJNS_1CILi8EEENS3_ILi2EEES5_S5_S4_S5_EEENS2_IJNS3_ILi1EEEiiiNS3_ILi72EEENS3_ILi512EEEEEENS2_IJNS2_IJS5_S5_S5_EEES5_NS3_ILi4EEEEEENS2_IJNS2_IJS7_S9_S4_EEENS3_ILi4096EEENS3_ILi16EEEEEEEEDaRKT_RKT0_RKT1_RKT2_ENKUlRKT_RKT0_E_clISC_SG_EEDaSW_SZ_) ;  /* 0xffffcbb000007944 */ /* 0x020fea0003c3ffff */
[----:B-----5:R2:W-:Y:S01]  /*da80*/  STL.64 [R1+0x770], R2 ;  /* 0x0007700201007387 */ /* 0x0205e20000100a00 */
[----:B------:R-:W-:Y:S02]  /*da90*/  MOV R6, R4 ;  /* 0x0000000400067202 */ /* 0x000fe40000000f00 */
[----:B------:R-:W-:Y:S02]  /*daa0*/  MOV R4, 0xdac0 ;  /* 0x0000dac000047802 */ /* 0x000fe40000000f00 */
[----:B-12---:R-:W-:Y:S05]  /*dab0*/  CALL.REL.NOINC `($_ZN7cutlass13device_kernelIN5flash19enable_sm80_to_sm89INS1_16FlashAttnBwdSm80INS1_25CollectiveMainloopBwdSm80ILi2ELi2EN4cute5tupleIJNS5_1CILi128EEES8_NS7_ILi64EEEEEENS_6half_tEfNS_4arch4Sm80ELb0ELb1ELb1ELb0ELb1ELb0ELb0ELb0ELi2ELi4ELi4ELi4ELb0EEENS1_21CollectiveEpilogueBwdISA_SB_SD_Li256ELb0ELb0ELi2EEENS1_19SingleTileSchedulerILb0ELb0ELb0ELi128EEEEEEEEEvNT_6ParamsE$_ZN4cute3eso3ESOILb0ELb0EJNS_5tupleIJNS_1CILi1EEENS3_ILi512EEEiEEENS3_ILi4096EEENS2_IJiiEEEEEC2ERKS6_RKS7_RKS8_) ;  /* 0xffff8d2000007944 */ /* 0x006fea0003c3ffff */
[----:B------:R2:W5:Y:S04]  /*dac0*/  LDL R5, [R1+0x760] ;  /* 0x0007600001057983 */ /* 0x0005680000100800 */
[----:B-1----:R2:W5:Y:S01]  /*dad0*/  LDL.64 R2, [R1+0x758] ;  /* 0x0007580001027983 */ /* 0x0025620000100a00 */
[----:B------:R-:W-:-:S03]  /*dae0*/  MOV R6, 0xdb00 ;  /* 0x0000db0000067802 */ /* 0x000fc60000000f00 */
[----:B--2--5:R-:W-:Y:S05]  /*daf0*/  CALL.REL.NOINC `($_ZN7cutlass13device_kernelIN5flash19enable_sm80_to_sm89INS1_16FlashAttnBwdSm80INS1_25CollectiveMainloopBwdSm80ILi2ELi2EN4cute5tupleIJNS5_1CILi128EEES8_NS7_ILi64EEEEEENS_6half_tEfNS_4arch4Sm80ELb0ELb1ELb1ELb0ELb1ELb0ELb0ELb0ELi2ELi4ELi4ELi4ELb0EEENS1_21CollectiveEpilogueBwdISA_SB_SD_Li256ELb0ELb0ELi2EEENS1_19SingleTileSchedulerILb0ELb0ELb0ELi128EEEEEEEEEvNT_6ParamsE$_ZN4cute5tupleIJNS0_IJNS0_IJNS_1CILi2EEES2_S2_EEES2_NS0_IJS2_S2_EEEEEENS0_IJNS0_IJNS1_ILi1EEENS1_ILi512EEEiEEENS1_ILi4096EEENS0_IJiiEEEEEEEEC2ERKS5_RKSB_) ;  /* 0xffffbb1000007944 */ /* 0x024fea0003c3ffff */
[----:B-1----:R1:W5:Y:S04]  /*db00*/  LDL R4, [R1+0x760] ;  /* 0x0007600001047983 */ /* 0x0023680000100800 */
[----:B------:R1:W5:Y:S01]  /*db10*/  LDL.64 R2, [R1+0x758] ;  /* 0x0007580001027983 */ /* 0x0003620000100a00 */
[----:B------:R-:W-:-:S02]  /*db20*/  LEA.HI R26, R26, R26, RZ, 0x1d ;  /* 0x0000001a1a1a7211 */ /* 0x000fc400078fe8ff */
[----:B------:R-:W-:-:S03]  /*db30*/  MOV R6, 0xdb70 ;  /* 0x0000db7000067802 */ /* 0x000fc60000000f00 */
[----:B------:R-:W-:-:S05]  /*db40*/  IMAD.U32 R26, R7, 0x2, R26 ;  /* 0x00000002071a7824 */ /* 0x000fca00078e001a */
[----:B------:R1:W-:Y:S02]  /*db50*/  STL [R1+0x11e4], R26 ;  /* 0x0011e41a01007387 */ /* 0x0003e40000100800 */
[----:B-1---5:R-:W-:Y:S05]  /*db60*/  CALL.REL.NOINC `($_ZN7cutlass13device_kernelIN5flash19enable_sm80_to_sm89INS1_16FlashAttnBwdSm80INS1_25CollectiveMainloopBwdSm80ILi2ELi2EN4cute5tupleIJNS5_1CILi128EEES8_NS7_ILi64EEEEEENS_6half_tEfNS_4arch4Sm80ELb0ELb1ELb1ELb0ELb1ELb0ELb0ELb0ELi2ELi4ELi4ELi4ELb0EEENS1_21CollectiveEpilogueBwdISA_SB_SD_Li256ELb0ELb0ELi2EEENS1_19SingleTileSchedulerILb0ELb0ELb0ELi128EEEEEEEEEvNT_6ParamsE$_ZN4cute3eso3ESOILb0ELb0EJNS_6LayoutINS_5tupleIJNS3_IJNS_1CILi2EEES5_S5_EEES5_NS3_IJS5_S5_EEEEEENS3_IJNS3_IJNS4_ILi1EEENS4_ILi512EEEiEEENS4_ILi4096EEENS3_IJiiEEEEEEEEjEEC2ERKSF_RKj) ;  /* 0xffff92f000007944 */ /* 0x022fea0003c3ffff */
[----:B-1----:R-:W2:Y:S04]  /*db70*/  LDL.64 R6, [R1+0x760] ;  /* 0x0007600001067983 */ /* 0x002ea80000100a00 */
[----:B------:R1:W5:Y:S01]  /*db80*/  LDL.64 R4, [R1+0x758] ;  /* 0x0007580001047983 */ /* 0x0003620000100a00 */
[----:B------:R-:W-:Y:S02]  /*db90*/  MOV R38, R62 ;  /* 0x0000003e00267202 */ /* 0x000fe40000000f00 */
[----:B------:R-:W-:Y:S01]  /*dba0*/  MOV R46, 0xdbd0 ;  /* 0x0000dbd0002e7802 */ /* 0x000fe20000000f00 */
[----:B--2---:R-:W-:-:S04]  /*dbb0*/  IMAD.WIDE.U32 R2, R7, 0x2, R24 ;  /* 0x0000000207027825 */ /* 0x004fc800078e0018 */
[----:B-1---5:R-:W-:Y:S05]  /*dbc0*/  CALL.REL.NOINC `($_ZN7cutlass13device_kernelIN5flash19enable_sm80_to_sm89INS1_16FlashAttnBwdSm80INS1_25CollectiveMainloopBwdSm80ILi2ELi2EN4cute5tupleIJNS5_1CILi128EEES8_NS7_ILi64EEEEEENS_6half_tEfNS_4arch4Sm80ELb0ELb1ELb1ELb0ELb1ELb0ELb0ELb0ELi2ELi4ELi4ELi4ELb0EEENS1_21CollectiveEpilogueBwdISA_SB_SD_Li256ELb0ELb0ELi2EEENS1_19SingleTileSchedulerILb0ELb0ELb0ELi128EEEEEEEEEvNT_6ParamsE$_ZN4cute8smem_ptrIPN7cutlass6half_tEECI1NS_12iter_adaptorIS3_S4_EEES3_) ;  /* 0xffffbea000007944 */ /* 0x022fea0003c3ffff */
[----:B------:R-:W2:Y:S01]  /*dbd0*/  LDL.64 R24, [R1+0x758] ;  /* 0x0007580001187983 */ /* 0x000ea20000100a00 */
[----:B-1----:R-:W-:Y:S01]  /*dbe0*/  IMAD.MOV.U32 R2, RZ, RZ, R4 ;  /* 0x000000ffff027224 */ /* 0x002fe200078e0004 */
[----:B------:R-:W-:-:S02]  /*dbf0*/  MOV R3, R5 ;  /* 0x0000000500037202 */ /* 0x000fc40000000f00 */
[----:B------:R-:W-:Y:S01]  /*dc00*/  MOV R30, 0xdc30 ;  /* 0x0000dc30001e7802 */ /* 0x000fe20000000f00 */
[----:B--2---:R1:W-:Y:S04]  /*dc10*/  STL.64 [R1+0x770], R24 ;  /* 0x0007701801007387 */ /* 0x0043e80000100a00 */
[----:B-1----:R-:W-:Y:S05]  /*dc20*/  CALL.REL.NOINC `($_ZN7cutlass13device_kernelIN5flash19enable_sm80_to_sm89INS1_16FlashAttnBwdSm80INS1_25CollectiveMainloopBwdSm80ILi2ELi2EN4cute5tupleIJNS5_1CILi128EEES8_NS7_ILi64EEEEEENS_6half_tEfNS_4arch4Sm80ELb0ELb1ELb1ELb0ELb1ELb0ELb0ELb0ELi2ELi4ELi4ELi4ELb0EEENS1_21CollectiveEpilogueBwdISA_SB_SD_Li256ELb0ELb0ELi2EEENS1_19SingleTileSchedulerILb0ELb0ELb0ELi128EEEEEEEEEvNT_6ParamsE$_ZN4cute3eso3ESOILb0ELb0EJNS_6LayoutINS_5tupleIJNS3_IJNS_1CILi2EEES5_S5_EEES5_NS3_IJS5_S5_EEEEEENS3_IJNS3_IJNS4_ILi1EEENS4_ILi512EEEiEEENS4_ILi4096EEENS3_IJiiEEEEEEEENS_10ViewEngineINS_8smem_ptrIPN7cutlass6half_tEEEEEEEC2ERKSF_RKSM_) ;  /* 0xffff91b000007944 */ /* 0x002fea0003c3ffff */
[----:B-1----:R-:W-:Y:S02]  /*dc30*/  MOV R2, 0xdc50 ;  /* 0x0000dc5000027802 */ /* 0x002fe40000000f00 */
[----:B------:R-:W-:Y:S05]  /*dc40*/  CALL.REL.NOINC `($_ZN7cutlass13device_kernelIN5flash19enable_sm80_to_sm89INS1_16FlashAttnBwdSm80INS1_25CollectiveMainloopBwdSm80ILi2ELi2EN4cute5tupleIJNS5_1CILi128EEES8_NS7_ILi64EEEEEENS_6half_tEfNS_4arch4Sm80ELb0ELb1ELb1ELb0ELb1ELb0ELb0ELb0ELi2ELi4ELi4ELi4ELb0EEENS1_21CollectiveEpilogueBwdISA_SB_SD_Li256ELb0ELb0ELi2EEENS1_19SingleTileSchedulerILb0ELb0ELb0ELi128EEEEEEEEEvNT_6ParamsE$_ZZN4cute4takeILi1ELi3ENS_5tupleIJNS1_IJNS_1CILi1EEENS2_ILi512EEEiEEENS2_ILi4096EEENS1_IJiiEEEEEEEEDaRKT1_ENKUlDpRKT_E_clIJS6_S7_EEEDaSF_) ;  /* 0xffffc64000007944 */ /* 0x000fea0003c3ffff */
[----:B------:R-:W-:Y:S02]  /*dc50*/  MOV R2, 0xdc70 ;  /* 0x0000dc7000027802 */ /* 0x000fe40000000f00 */
[----:B------:R-:W-:Y:S05]  /*dc60*/  CALL.REL.NOINC `($_ZN7cutlass13device_kernelIN5flash19enable_sm80_to_sm89INS1_16FlashAttnBwdSm80INS1_25CollectiveMainloopBwdSm80ILi2ELi2EN4cute5tupleIJNS5_1CILi128EEES8_NS7_ILi64EEEEEENS_6half_tEfNS_4arch4Sm80ELb0ELb1ELb1ELb0ELb1ELb0ELb0ELb0ELi2ELi4ELi4ELi4ELb0EEENS1_21CollectiveEpilogueBwdISA_SB_SD_Li256ELb0ELb0ELi2EEENS1_19SingleTileSchedulerILb0ELb0ELb0ELi128EEEEEEEEEvNT_6ParamsE$_ZZN4cute16flatten_to_tupleINS_5tupleIJNS_1CILi4096EEENS1_IJiiEEEEEEEEDaRKT_ENKUlRKT_E_clIS4_EEDaSB_) ;  /* 0xffffc55000007944 */ /* 0x000fea0003c3ffff */
[----:B------:R-:W-:Y:S02]  /*dc70*/  MOV R2, 0xdc90 ;  /* 0x0000dc9000027802 */ /* 0x000fe40000000f00 */
[----:B------:R-:W-:Y:S05]  /*dc80*/  CALL.REL.NOINC `($_ZN7cutlass13device_kernelIN5flash19enable_sm80_to_sm89INS1_16FlashAttnBwdSm80INS1_25CollectiveMainloopBwdSm80ILi2ELi2EN4cute5tupleIJNS5_1CILi128EEES8_NS7_ILi64EEEEEENS_6half_tEfNS_4arch4Sm80ELb0ELb1ELb1ELb0ELb1ELb0ELb0ELb0ELi2ELi4ELi4ELi4ELb0EEENS1_21CollectiveEpilogueBwdISA_SB_SD_Li256ELb0ELb0ELi2EEENS1_19SingleTileSchedulerILb0ELb0ELb0ELi128EEEEEEEEEvNT_6ParamsE$_ZZN4cute12filter_tupleINS_5tupleIJNS_1CILi4096EEENS1_IJiiEEEEEEZNS_16flatten_to_tupleIS5_EEDaRKT_EUlRKT_E_EEDaS9_OT0_ENKUlDpSC_E_clIJNS1_IJS3_EEES4_EEEDaSG_) ;  /* 0xffffc1f000007944 */ /* 0x000fea0003c3ffff */
        /* <DEDUP_REMOVED lines=14> */
[----:B-1---5:R-:W-:Y:S05]  /*dd70*/  CALL.REL.NOINC `($_ZN7cutlass13device_kernelIN5flash19enable_sm80_to_sm89INS1_16FlashAttnBwdSm80INS1_25CollectiveMainloopBwdSm80ILi2ELi2EN4cute5tupleIJNS5_1CILi128EEES8_NS7_ILi64EEEEEENS_6half_tEfNS_4arch4Sm80ELb0ELb1ELb1ELb0ELb1ELb0ELb0ELb0ELi2ELi4ELi4ELi4ELb0EEENS1_21CollectiveEpilogueBwdISA_SB_SD_Li256ELb0ELb0ELi2EEENS1_19SingleTileSchedulerILb0ELb0ELb0ELi128EEEEEEEEEvNT_6ParamsE$_ZN4cute3eso3ESOILb1ELb0EJNS_14ComposedLayoutINS_7SwizzleILi3ELi3ELi3EEENS_1CILi0EEENS_6LayoutINS_5tupleIJNS8_IJNS8_IJNS5_ILi4EEENS5_ILi8EEEEEENS8_IJNS5_ILi2EEENS5_ILi1EEEEEEEEENS8_IJNS8_IJSC_SC_EEENS8_IJSA_S9_EEEEEEEEENS8_IJNS8_IJNS8_IJSC_NS5_ILi64EEEEEENS8_IJNS5_ILi512EEES6_EEEEEENS8_IJNS8_IJSD_SA_EEENS8_IJNS5_ILi1024EEENS5_ILi16EEEEEEEEEEEEEEEENS_10ViewEngineINS_8smem_ptrIPN7cutlass6half_tEEEEEEEC2ERKSW_RKS13_) ;  /* 0xffff9c5000007944 */ /* 0x022fea0003c3ffff */
        /* <DEDUP_REMOVED lines=8> */
[----:B-1----:R-:W-:Y:S01]  /*de00*/  IMAD.MOV.U32 R2, RZ, RZ, R12 ;  /* 0x000000ffff027224 */ /* 0x002fe200078e000c */
[----:B------:R-:W-:Y:S01]  /*de10*/  MOV R80, R62 ;  /* 0x0000003e00507202 */ /* 0x000fe20000000f00 */
        /* <DEDUP_REMOVED lines=17> */
[----:B------:R-:W-:Y:S05]  /*df30*/  CALL.REL.NOINC `($_ZN7cutlass13device_kernelIN5flash19enable_sm80_to_sm89INS1_16FlashAttnBwdSm80INS1_25CollectiveMainloopBwdSm80ILi2ELi2EN4cute5tupleIJNS5_1CILi128EEES8_NS7_ILi64EEEEEENS_6half_tEfNS_4arch4Sm80ELb0ELb1ELb1ELb0ELb1ELb0ELb0ELb0ELi2ELi4ELi4ELi4ELb0EEENS1_21CollectiveEpilogueBwdISA_SB_SD_Li256ELb0ELb0ELi2EEENS1_19SingleTileSchedulerILb0ELb0ELb0ELi128EEEEEEEEEvNT_6ParamsE$_ZZN4cute7idx2crdINS_5tupleIJiiNS_1CILi0EEEEEENS1_IJNS1_IJNS2_ILi4EEENS2_ILi8EEEEEENS2_ILi2EEENS2_ILi1EEEEEEEEDaRKT_RKT0_ENKUlRKT_RKT0_E_clIiS7_EEDaSJ_SM_) ;  /* 0xffffc90000007944 */ /* 0x000fea0003c3ffff */
[----:B------:R-:W-:Y:S02]  /*df40*/  MOV R6, 0xdf60 ;  /* 0x0000df6000067802 */ /* 0x000fe40000000f00 */
[----:B------:R-:W-:Y:S05]  /*df50*/  CALL.REL.NOINC `($_ZN7cutlass13device_kernelIN5flash19enable_sm80_to_sm89INS1_16FlashAttnBwdSm80INS1_25CollectiveMainloopBwdSm80ILi2ELi2EN4cute5tupleIJNS5_1CILi128EEES8_NS7_ILi64EEEEEENS_6half_tEfNS_4arch4Sm80ELb0ELb1ELb1ELb0ELb1ELb0ELb0ELb0ELi2ELi4ELi4ELi4ELb0EEENS1_21CollectiveEpilogueBwdISA_SB_SD_Li256ELb0ELb0ELi2EEENS1_19SingleTileSchedulerILb0ELb0ELb0ELi128EEEEEEEEEvNT_6ParamsE$_ZZN4cute7idx2crdINS_5tupleIJiiNS_1CILi0EEEEEENS1_IJNS1_IJNS2_ILi4EEENS2_ILi8EEEEEENS2_ILi2EEENS2_ILi1EEEEEEEEDaRKT_RKT0_ENKUlRKT_RKT0_E_clIiS8_EEDaSJ_SM_) ;  /* 0xffffc95000007944 */ /* 0x000fea0003c3ffff */
[----:B------:R-:W-:Y:S02]  /*df60*/  MOV R6, 0xdf80 ;  /* 0x0000df8000067802 */ /* 0x000fe40000000f00 */
[----:B------:R-:W-:Y:S05]  /*df70*/  CALL.REL.NOINC `($_ZN7cutlass13device_kernelIN5flash19enable_sm80_to_sm89INS1_16FlashAttnBwdSm80INS1_25CollectiveMainloopBwdSm80ILi2ELi2EN4cute5tupleIJNS5_1CILi128EEES8_NS7_ILi64EEEEEENS_6half_tEfNS_4arch4Sm80ELb0ELb1ELb1ELb0ELb1ELb0ELb0ELb0ELi2ELi4ELi4ELi4ELb0EEENS1_21CollectiveEpilogueBwdISA_SB_SD_Li256ELb0ELb0ELi2EEENS1_19SingleTileSchedulerILb0ELb0ELb0ELi128EEEEEEEEEvNT_6ParamsE$_ZZN4cute9transformINS_5tupleIJiiNS_1CILi0EEEEEENS1_IJNS1_IJNS2_ILi4EEENS2_ILi8EEEEEENS2_ILi2EEENS2_ILi1EEEEEEZNS_7idx2crdIS4_SA_EEDaRKT_RKT0_EUlRKT_RKT0_E_EEDaSE_SH_OT1_ENKUlDpSK_E_clIJNS1_IJiiEEEiS3_EEEDaSR_) ;  /* 0xffffcb6000007944 */ /* 0x000fea0003c3ffff */
[----:B------:R-:W-:Y:S02]  /*df80*/  MOV R6, 0xdfa0 ;  /* 0x0000dfa000067802 */ /* 0x000fe40000000f00 */
[----:B------:R-:W-:Y:S05]  /*df90*/  CALL.REL.NOINC `($_ZN7cutlass13device_kernelIN5flash19enable_sm80_to_sm89INS1_16FlashAttnBwdSm80INS1_25CollectiveMainloopBwdSm80ILi2ELi2EN4cute5tupleIJNS5_1CILi128EEES8_NS7_ILi64EEEEEENS_6half_tEfNS_4arch4Sm80ELb0ELb1ELb1ELb0ELb1ELb0ELb0ELb0ELi2ELi4ELi4ELi4ELb0EEENS1_21CollectiveEpilogueBwdISA_SB_SD_Li256ELb0ELb0ELi2EEENS1_19SingleTileSchedulerILb0ELb0ELb0ELi128EEEEEEEEEvNT_6ParamsE$_ZZN4cute13to_mixed_bitsINS_5tupleIJNS1_IJNS_1CILi4EEENS2_ILi8EEEEEENS2_ILi2EEENS2_ILi1EEEEEENS1_IJNS1_IJNS2_ILi0EEENS2_ILi64EEEEEES9_S9_EEENS1_IJNS1_IJiiEEEiS9_EEEEEDaRKT_RKT0_RKT1_ENKUlRKT_RKT0_RKT1_E_clIS5_SB_SD_EEDaSQ_ST_SW_) ;  /* 0xffffbf3000007944 */ /* 0x000fea0003c3ffff */
[----:B------:R-:W-:Y:S02]  /*dfa0*/  MOV R6, 0xdfc0 ;  /* 0x0000dfc000067802 */ /* 0x000fe40000000f00 */
[----:B------:R-:W-:Y:S05]  /*dfb0*/  CALL.REL.NOINC `($_ZN7cutlass13device_kernelIN5flash19enable_sm80_to_sm89INS1_16FlashAttnBwdSm80INS1_25CollectiveMainloopBwdSm80ILi2ELi2EN4cute5tupleIJNS5_1CILi128EEES8_NS7_ILi64EEEEEENS_6half_tEfNS_4arch4Sm80ELb0ELb1ELb1ELb0ELb1ELb0ELb0ELb0ELi2ELi4ELi4ELi4ELb0EEENS1_21CollectiveEpilogueBwdISA_SB_SD_Li256ELb0ELb0ELi2EEENS1_19SingleTileSchedulerILb0ELb0ELb0ELi128EEEEEEEEEvNT_6ParamsE$_ZZN4cute13to_mixed_bitsINS_5tupleIJNS1_IJNS_1CILi4EEENS2_ILi8EEEEEENS2_ILi2EEENS2_ILi1EEEEEENS1_IJNS1_IJNS2_ILi0EEENS2_ILi64EEEEEES9_S9_EEENS1_IJNS1_IJiiEEEiS9_EEEEEDaRKT_RKT0_RKT1_ENKUlDpRKT_E_clIJNS_9MixedBitsILj0ELj448EEENS2_ILj0EEESW_EEEDaSR_) ;  /* 0xffffbee000007944 */ /* 0x000fea0003c3ffff */
        /* <DEDUP_REMOVED lines=21> */
[----:B-1----:R-:W-:Y:S05]  /*e110*/  CALL.REL.NOINC `($_ZN7cutlass13device_kernelIN5flash19enable_sm80_to_sm89INS1_16FlashAttnBwdSm80INS1_25CollectiveMainloopBwdSm80ILi2ELi2EN4cute5tupleIJNS5_1CILi128EEES8_NS7_ILi64EEEEEENS_6half_tEfNS_4arch4Sm80ELb0ELb1ELb1ELb0ELb1ELb0ELb0ELb0ELi2ELi4ELi4ELi4ELb0EEENS1_21CollectiveEpilogueBwdISA_SB_SD_Li256ELb0ELb0ELi2EEENS1_19SingleTileSchedulerILb0ELb0ELb0ELi128EEEEEEEEEvNT_6ParamsE$_ZN4cute3eso3ESOILb0ELb0EJiiiEEC2ERKiS4_S4_) ;  /* 0xffff936000007944 */ /* 0x002fea0003c3ffff */
[----:B------:R2:W5:Y:S04]  /*e120*/  LDL R5, [R1+0x760] ;  /* 0x0007600001057983 */ /* 0x0005680000100800 */
[----:B-1----:R2:W5:Y:S01]  /*e130*/  LDL.64 R2, [R1+0x758] ;  /* 0x0007580001027983 */ /* 0x0025620000100a00 */
[----:B------:R-:W-:Y:S02]  /*e140*/  MOV R80, R62 ;  /* 0x0000003e00507202 */ /* 0x000fe40000000f00 */
[----:B------:R-:W-:Y:S02]  /*e150*/  MOV R6, 0xe170 ;  /* 0x0000e17000067802 */ /* 0x000fe40000000f00 */
[----:B--2--5:R-:W-:Y:S05]  /*e160*/  CALL.REL.NOINC `($_ZN7cutlass13device_kernelIN5flash19enable_sm80_to_sm89INS1_16FlashAttnBwdSm80INS1_25CollectiveMainloopBwdSm80ILi2ELi2EN4cute5tupleIJNS5_1CILi128EEES8_NS7_ILi64EEEEEENS_6half_tEfNS_4arch4Sm80ELb0ELb1ELb1ELb0ELb1ELb0ELb0ELb0ELi2ELi4ELi4ELi4ELb0EEENS1_21CollectiveEpilogueBwdISA_SB_SD_Li256ELb0ELb0ELi2EEENS1_19SingleTileSchedulerILb0ELb0ELb0ELi128EEEEEEEEEvNT_6ParamsE$_ZN4cute3eso3ESOILb1ELb0EJNS_1CILi1EEENS_5tupleIJiiiEEENS2_ILi64EEENS4_IJNS2_ILi72EEENS2_ILi144EEENS2_ILi288EEEEEENS2_ILi512EEEEEC2ERKS3_RKS5_RKS6_RKSA_RKSB_) ;  /* 0xffff9ab000007944 */ /* 0x024fea0003c3ffff */
[----:B-1----:R1:W5:Y:S04]  /*e170*/  LDL R5, [R1+0x760] ;  /* 0x0007600001057983 */ /* 0x0023680000100800 */
[----:B------:R1:W5:Y:S01]  /*e180*/  LDL.64 R2, [R1+0x758] ;  /* 0x0007580001027983 */ /* 0x0003620000100a00 */
[----:B------:R-:W-:-:S02]  /*e190*/  MOV R80, R62 ;  /* 0x0000003e00507202 */ /* 0x000fc40000000f00 */
        /* <DEDUP_REMOVED lines=9> */
[----:B------:R-:W-:Y:S02]  /*e230*/  MOV R6, 0xe250 ;  /* 0x0000e25000067802 */ /* 0x000fe40000000f00 */
[----:B------:R-:W-:Y:S05]  /*e240*/  CALL.REL.NOINC `($_ZN7cutlass13device_kernelIN5flash19enable_sm80_to_sm89INS1_16FlashAttnBwdSm80INS1_25CollectiveMainloopBwdSm80ILi2ELi2EN4cute5tupleIJNS5_1CILi128EEES8_NS7_ILi64EEEEEENS_6half_tEfNS_4arch4Sm80ELb0ELb1ELb1ELb0ELb1ELb0ELb0ELb0ELi2ELi4ELi4ELi4ELb0EEENS1_21CollectiveEpilogueBwdISA_SB_SD_Li256ELb0ELb0ELi2EEENS1_19SingleTileSchedulerILb0ELb0ELb0ELi128EEEEEEEEEvNT_6ParamsE$_ZN4cute3eso3ESOILb0ELb1EJiNS_1CILi72EEENS2_ILi512EEEEEC2ERKiRKS3_RKS4_) ;  /* 0xffff95f000007944 */ /* 0x000fea0003c3ffff */
[----:B------:R-:W2:Y:S01]  /*e250*/  LDL R14, [R1+0x758] ;  /* 0x00075800010e7983 */ /* 0x000ea20000100800 */
[----:B-1----:R-:W-:Y:S01]  /*e260*/  IMAD.MOV.U32 R2, RZ, RZ, R16 ;  /* 0x000000ffff027224 */ /* 0x002fe200078e0010 */
[----:B------:R-:W-:Y:S02]  /*e270*/  MOV R80, R62 ;  /* 0x0000003e00507202 */ /* 0x000fe40000000f00 */
[----:B------:R-:W-:Y:S01]  /*e280*/  MOV R6, 0xe2b0 ;  /* 0x0000e2b000067802 */ /* 0x000fe20000000f00 */
[----:B--2---:R1:W-:Y:S04]  /*e290*/  STL [R1+0x11e8], R14 ;  /* 0x0011e80e01007387 */ /* 0x0043e80000100800 */
[----:B-1----:R-:W-:Y:S05]  /*e2a0*/  CALL.REL.NOINC `($_ZN7cutlass13device_kernelIN5flash19enable_sm80_to_sm89INS1_16FlashAttnBwdSm80INS1_25CollectiveMainloopBwdSm80ILi2ELi2EN4cute5tupleIJNS5_1CILi128EEES8_NS7_ILi64EEEEEENS_6half_tEfNS_4arch4Sm80ELb0ELb1ELb1ELb0ELb1ELb0ELb0ELb0ELi2ELi4ELi4ELi4ELb0EEENS1_21CollectiveEpilogueBwdISA_SB_SD_Li256ELb0ELb0ELi2EEENS1_19SingleTileSchedulerILb0ELb0ELb0ELi128EEEEEEEEEvNT_6ParamsE$_ZN4cute3eso3ESOILb0ELb0EJiiNS_1CILi72EEENS2_ILi512EEEEEC2ERKiS7_RKS3_RKS4_) ;  /* 0xffff915000007944 */ /* 0x002fea0003c3ffff */
[----:B-1----:R-:W2:Y:S01]  /*e2b0*/  LDL.64 R2, [R1+0x758] ;  /* 0x0007580001027983 */ /* 0x002ea20000100a00 */
[----:B------:R-:W-:Y:S01]  /*e2c0*/  IMAD.MOV.U32 R6, RZ, RZ, R4 ;  /* 0x000000ffff067224 */ /* 0x000fe200078e0004 */
[----:B------:R-:W-:Y:S01]  /*e2d0*/  MOV R81, R61 ;  /* 0x0000003d00517202 */ /* 0x000fe20000000f00 */
[----:B------:R-:W-:Y:S01]  /*e2e0*/  IMAD.MOV.U32 R34, RZ, RZ, R17 ;  /* 0x000000ffff227224 */ /* 0x000fe200078e0011 */
[----:B------:R-:W-:-:S02]  /*e2f0*/  MOV R5, R19 ;  /* 0x0000001300057202 */ /* 0x000fc40000000f00 */
[----:B------:R-:W-:Y:S01]  /*e300*/  MOV R4, 0xe330 ;  /* 0x0000e33000047802 */ /* 0x000fe20000000f00 */
[----:B--2---:R1:W-:Y:S04]  /*e310*/  STL.64 [R1+0x788], R2 ;  /* 0x0007880201007387 */ /* 0x0043e80000100a00 */
[----:B-1----:R-:W-:Y:S05]  /*e320*/  CALL.REL.NOINC `($_ZN7cutlass13device_kernelIN5flash19enable_sm80_to_sm89INS1_16FlashAttnBwdSm80INS1_25CollectiveMainloopBwdSm80ILi2ELi2EN4cute5tupleIJNS5_1CILi128EEES8_NS7_ILi64EEEEEENS_6half_tEfNS_4arch4Sm80ELb0ELb1ELb1ELb0ELb1ELb0ELb0ELb0ELi2ELi4ELi4ELi4ELb0EEENS1_21CollectiveEpilogueBwdISA_SB_SD_Li256ELb0ELb0ELi2EEENS1_19SingleTileSchedulerILb0ELb0ELb0ELi128EEEEEEEEEvNT_6ParamsE$_ZN4cute3eso3ESOILb0ELb0EJiiiNS_1CILi72EEENS2_ILi512EEEEEC2ERKiS7_S7_RKS3_RKS4_) ;  /* 0xffff92a000007944 */ /* 0x002fea0003c3ffff */
[----:B-1----:R-:W2:Y:S04]  /*e330*/  LDL.64 R2, [R1+0x770] ;  /* 0x0007700001027983 */ /* 0x002ea80000100a00 */
[----:B------:R-:W3:Y:S01]  /*e340*/  LDL R14, [R1+0x778] ;  /* 0x00077800010e7983 */ /* 0x000ee20000100800 */
[----:B------:R-:W-:Y:S01]  /*e350*/  IMAD.MOV.U32 R6, RZ, RZ, R21 ;  /* 0x000000ffff067224 */ /* 0x000fe200078e0015 */
[----:B------:R-:W-:Y:S02]  /*e360*/  MOV R81, R61 ;  /* 0x0000003d00517202 */ /* 0x000fe40000000f00 */
[----:B------:R-:W-:Y:S01]  /*e370*/  MOV R4, 0xe3b0 ;  /* 0x0000e3b000047802 */ /* 0x000fe20000000f00 */
[----:B--2---:R1:W-:Y:S04]  /*e380*/  STL.64 [R1+0x758], R2 ;  /* 0x0007580201007387 */ /* 0x0043e80000100a00 */
[----:B---3--:R1:W-:Y:S02]  /*e390*/  STL [R1+0x760], R14 ;  /* 0x0007600e01007387 */ /* 0x0083e40000100800 */
        /* <DEDUP_REMOVED lines=8> */
[----:B------:R-:W-:-:S03]  /*e420*/  MOV R6, 0xe480 ;  /* 0x0000e48000067802 */ /* 0x000fc60000000f00 */
[----:B------:R1:W-:Y:S01]  /*e430*/  STL.U8 [R1+0x11e0], RZ ;  /* 0x0011e0ff01007387 */ /* 0x0003e20000100000 */
[----:B--2---:R-:W-:-:S03]  /*e440*/  MOV R2, R5 ;  /* 0x0000000500027202 */ /* 0x004fc60000000f00 */
[----:B------:R1:W-:Y:S04]  /*e450*/  STL [R1+0x77c], R4 ;  /* 0x00077c0401007387 */ /* 0x0003e80000100800 */
[----:B---3--:R1:W-:Y:S02]  /*e460*/  STL.64 [R1+0x780], R2 ;  /* 0x0007800201007387 */ /* 0x0083e40000100a00 */
[----:B-1----:R-:W-:Y:S05]  /*e470*/  CALL.REL.NOINC `($_ZN7cutlass13device_kernelIN5flash19enable_sm80_to_sm89INS1_16FlashAttnBwdSm80INS1_25CollectiveMainloopBwdSm80ILi2ELi2EN4cute5tupleIJNS5_1CILi128EEES8_NS7_ILi64EEEEEENS_6half_tEfNS_4arch4Sm80ELb0ELb1ELb1ELb0ELb1ELb0ELb0ELb0ELi2ELi4ELi4ELi4ELb0EEENS1_21CollectiveEpilogueBwdISA_SB_SD_Li256ELb0ELb0ELi2EEENS1_19SingleTileSchedulerILb0ELb0ELb0ELi128EEEEEEEEEvNT_6ParamsE$_ZZN4cute6detail16composition_implINS_5tupleIJNS_1CILi8EEENS3_ILi2EEES5_S5_S4_S5_EEENS2_IJNS3_ILi1EEEiiiNS3_ILi72EEENS3_ILi512EEEEEENS2_IJNS2_IJS5_S5_EEES4_NS3_ILi4EEEEEENS2_IJNS2_IJS7_S4_EEENS3_ILi1024EEENS3_ILi16EEEEEEEEDaRKT_RKT0_RKT1_RKT2_ENKUlRKT_RKT0_E_clISB_SE_EEDaSW_SZ_) ;  /* 0xffffc00000007944 */ /* 0x002fea0003c3ffff */
[----:B------:R-:W-:Y:S02]  /*e480*/  MOV R6, 0xe4a0 ;  /* 0x0000e4a000067802 */ /* 0x000fe40000000f00 */
[----:B-----5:R-:W-:Y:S05]  /*e490*/  CALL.REL.NOINC `($_ZN7cutlass13device_kernelIN5flash19enable_sm80_to_sm89INS1_16FlashAttnBwdSm80INS1_25CollectiveMainloopBwdSm80ILi2ELi2EN4cute5tupleIJNS5_1CILi128EEES8_NS7_ILi64EEEEEENS_6half_tEfNS_4arch4Sm80ELb0ELb1ELb1ELb0ELb1ELb0ELb0ELb0ELi2ELi4ELi4ELi4ELb0EEENS1_21CollectiveEpilogueBwdISA_SB_SD_Li256ELb0ELb0ELi2EEENS1_19SingleTileSchedulerILb0ELb0ELb0ELi128EEEEEEEEEvNT_6ParamsE$_ZZN4cute6detail16composition_implINS_5tupleIJNS_1CILi8EEENS3_ILi2EEES5_S5_S4_S5_EEENS2_IJNS3_ILi1EEEiiiNS3_ILi72EEENS3_ILi512EEEEEENS2_IJNS2_IJS5_S5_EEES4_NS3_ILi4EEEEEENS2_IJNS2_IJS7_S4_EEENS3_ILi1024EEENS3_ILi16EEEEEEEEDaRKT_RKT0_RKT1_RKT2_ENKUlRKT_RKT0_E_clISC_SG_EEDaSW_SZ_) ;  /* 0xffffc03000007944 */ /* 0x020fea0003c3ffff */
[----:B-----5:R2:W-:Y:S01]  /*e4a0*/  STL.64 [R1+0x770], R2 ;  /* 0x0007700201007387 */ /* 0x0205e20000100a00 */
[----:B------:R-:W-:Y:S02]  /*e4b0*/  MOV R6, R4 ;  /* 0x0000000400067202 */ /* 0x000fe40000000f00 */
[----:B------:R-:W-:Y:S02]  /*e4c0*/  MOV R4, 0xe4e0 ;  /* 0x0000e4e000047802 */ /* 0x000fe40000000f00 */
[----:B-12---:R-:W-:Y:S05]  /*e4d0*/  CALL.REL.NOINC `($_ZN7cutlass13device_kernelIN5flash19enable_sm80_to_sm89INS1_16FlashAttnBwdSm80INS1_25CollectiveMainloopBwdSm80ILi2ELi2EN4cute5tupleIJNS5_1CILi128EEES8_NS7_ILi64EEEEEENS_6half_tEfNS_4arch4Sm80ELb0ELb1ELb1ELb0ELb1ELb0ELb0ELb0ELi2ELi4ELi4ELi4ELb0EEENS1_21CollectiveEpilogueBwdISA_SB_SD_Li256ELb0ELb0ELi2EEENS1_19SingleTileSchedulerILb0ELb0ELb0ELi128EEEEEEEEEvNT_6ParamsE$_ZN4cute3eso3ESOILb0ELb0EJNS_5tupleIJNS_1CILi1EEEiEEENS3_ILi1024EEENS2_IJiiEEEEEC2ERKS5_RKS6_RKS7_) ;  /* 0xffff839000007944 */ /* 0x006fea0003c3ffff */
[----:B------:R2:W5:Y:S04]  /*e4e0*/  LDL R5, [R1+0x760] ;  /* 0x0007600001057983 */ /* 0x0005680000100800 */
[----:B-1----:R2:W5:Y:S01]  /*e4f0*/  LDL.64 R2, [R1+0x758] ;  /* 0x0007580001027983 */ /* 0x0025620000100a00 */
[----:B------:R-:W-:-:S03]  /*e500*/  MOV R6, 0xe520 ;  /* 0x0000e52000067802 */ /* 0x000fc60000000f00 */
[----:B--2--5:R-:W-:Y:S05]  /*e510*/  CALL.REL.NOINC `($_ZN7cutlass13device_kernelIN5flash19enable_sm80_to_sm89INS1_16FlashAttnBwdSm80INS1_25CollectiveMainloopBwdSm80ILi2ELi2EN4cute5tupleIJNS5_1CILi128EEES8_NS7_ILi64EEEEEENS_6half_tEfNS_4arch4Sm80ELb0ELb1ELb1ELb0ELb1ELb0ELb0ELb0ELi2ELi4ELi4ELi4ELb0EEENS1_21CollectiveEpilogueBwdISA_SB_SD_Li256ELb0ELb0ELi2EEENS1_19SingleTileSchedulerILb0ELb0ELb0ELi128EEEEEEEEEvNT_6ParamsE$_ZN4cute5tupleIJNS0_IJNS0_IJNS_1CILi2EEES2_EEENS1_ILi8EEES3_EEENS0_IJNS0_IJNS1_ILi1EEEiEEENS1_ILi1024EEENS0_IJiiEEEEEEEEC2ERKS5_RKSA_) ;  /* 0xffffafa000007944 */ /* 0x024fea0003c3ffff */
[----:B-1----:R1:W5:Y:S04]  /*e520*/  LDL R4, [R1+0x760] ;  /* 0x0007600001047983 */ /* 0x0023680000100800 */
[----:B------:R1:W5:Y:S01]  /*e530*/  LDL.64 R2, [R1+0x758] ;  /* 0x0007580001027983 */ /* 0x0003620000100a00 */
[----:B------:R-:W-:-:S02]  /*e540*/  LEA.HI R12, R12, R12, RZ, 0x1d ;  /* 0x0000000c0c0c7211 */ /* 0x000fc400078fe8ff */
[----:B------:R-:W-:-:S03]  /*e550*/  MOV R6, 0xe590 ;  /* 0x0000e59000067802 */ /* 0x000fc60000000f00 */
[----:B------:R-:W-:-:S05]  /*e560*/  IMAD.U32 R12, R7, 0x2, R12 ;  /* 0x00000002070c7824 */ /* 0x000fca00078e000c */
[----:B------:R1:W-:Y:S02]  /*e570*/  STL [R1+0x11e4], R12 ;  /* 0x0011e40c01007387 */ /* 0x0003e40000100800 */
[----:B-1---5:R-:W-:Y:S05]  /*e580*/  CALL.REL.NOINC `($_ZN7cutlass13device_kernelIN5flash19enable_sm80_to_sm89INS1_16FlashAttnBwdSm80INS1_25CollectiveMainloopBwdSm80ILi2ELi2EN4cute5tupleIJNS5_1CILi128EEES8_NS7_ILi64EEEEEENS_6half_tEfNS_4arch4Sm80ELb0ELb1ELb1ELb0ELb1ELb0ELb0ELb0ELi2ELi4ELi4ELi4ELb0EEENS1_21CollectiveEpilogueBwdISA_SB_SD_Li256ELb0ELb0ELi2EEENS1_19SingleTileSchedulerILb0ELb0ELb0ELi128EEEEEEEEEvNT_6ParamsE$_ZN4cute3eso3ESOILb0ELb0EJNS_6LayoutINS_5tupleIJNS3_IJNS_1CILi2EEES5_EEENS4_ILi8EEES6_EEENS3_IJNS3_IJNS4_ILi1EEEiEEENS4_ILi1024EEENS3_IJiiEEEEEEEEjEEC2ERKSE_RKj) ;  /* 0xffff857000007944 */ /* 0x022fea0003c3ffff */
[----:B-1----:R-:W2:Y:S04]  /*e590*/  LDL.64 R6, [R1+0x760] ;  /* 0x0007600001067983 */ /* 0x002ea80000100a00 */
[----:B------:R1:W5:Y:S01]  /*e5a0*/  LDL.64 R4, [R1+0x758] ;  /* 0x0007580001047983 */ /* 0x0003620000100a00 */
[----:B------:R-:W-:Y:S02]  /*e5b0*/  MOV R38, R62 ;  /* 0x0000003e00267202 */ /* 0x000fe40000000f00 */
[----:B------:R-:W-:Y:S01]  /*e5c0*/  MOV R46, 0xe5f0 ;  /* 0x0000e5f0002e7802 */ /* 0x000fe20000000f00 */
[----:B--2---:R-:W-:-:S04]  /*e5d0*/  IMAD.WIDE.U32 R2, R7, 0x2, R24 ;  /* 0x0000000207027825 */ /* 0x004fc800078e0018 */
[----:B-1---5:R-:W-:Y:S05]  /*e5e0*/  CALL.REL.NOINC `($_ZN7cutlass13device_kernelIN5flash19enable_sm80_to_sm89INS1_16FlashAttnBwdSm80INS1_25CollectiveMainloopBwdSm80ILi2ELi2EN4cute5tupleIJNS5_1CILi128EEES8_NS7_ILi64EEEEEENS_6half_tEfNS_4arch4Sm80ELb0ELb1ELb1ELb0ELb1ELb0ELb0ELb0ELi2ELi4ELi4ELi4ELb0EEENS1_21CollectiveEpilogueBwdISA_SB_SD_Li256ELb0ELb0ELi2EEENS1_19SingleTileSchedulerILb0ELb0ELb0ELi128EEEEEEEEEvNT_6ParamsE$_ZN4cute8smem_ptrIPN7cutlass6half_tEECI1NS_12iter_adaptorIS3_S4_EEES3_) ;  /* 0xffffb48000007944 */ /* 0x022fea0003c3ffff */
[----:B-1----:R-:W2:Y:S01]  /*e5f0*/  LDL.64 R2, [R1+0x758] ;  /* 0x0007580001027983 */ /* 0x002ea20000100a00 */
[----:B------:R-:W-:-:S03]  /*e600*/  MOV R12, 0xe630 ;  /* 0x0000e630000c7802 */ /* 0x000fc60000000f00 */
[----:B--2---:R1:W-:Y:S04]  /*e610*/  STL.64 [R1+0x770], R2 ;  /* 0x0007700201007387 */ /* 0x0043e80000100a00 */
[----:B-1----:R-:W-:Y:S05]  /*e620*/  CALL.REL.NOINC `($_ZN7cutlass13device_kernelIN5flash19enable_sm80_to_sm89INS1_16FlashAttnBwdSm80INS1_25CollectiveMainloopBwdSm80ILi2ELi2EN4cute5tupleIJNS5_1CILi128EEES8_NS7_ILi64EEEEEENS_6half_tEfNS_4arch4Sm80ELb0ELb1ELb1ELb0ELb1ELb0ELb0ELb0ELi2ELi4ELi4ELi4ELb0EEENS1_21CollectiveEpilogueBwdISA_SB_SD_Li256ELb0ELb0ELi2EEENS1_19SingleTileSchedulerILb0ELb0ELb0ELi128EEEEEEEEEvNT_6ParamsE$_ZN4cute3eso3ESOILb0ELb0EJNS_6LayoutINS_5tupleIJNS3_IJNS_1CILi2EEES5_EEENS4_ILi8EEES6_EEENS3_IJNS3_IJNS4_ILi1EEEiEEENS4_ILi1024EEENS3_IJiiEEEEEEEENS_10ViewEngineINS_8smem_ptrIPN7cutlass6half_tEEEEEEEC2ERKSE_RKSL_) ;  /* 0xffff845000007944 */ /* 0x002fea0003c3ffff */
[----:B------:R-:W-:Y:S02]  /*e630*/  MOV R2, 0xe650 ;  /* 0x0000e65000027802 */ /* 0x000fe40000000f00 */
[----:B-1----:R-:W-:Y:S05]  /*e640*/  CALL.REL.NOINC `($_ZN7cutlass13device_kernelIN5flash19enable_sm80_to_sm89INS1_16FlashAttnBwdSm80INS1_25CollectiveMainloopBwdSm80ILi2ELi2EN4cute5tupleIJNS5_1CILi128EEES8_NS7_ILi64EEEEEENS_6half_tEfNS_4arch4Sm80ELb0ELb1ELb1ELb0ELb1ELb0ELb0ELb0ELi2ELi4ELi4ELi4ELb0EEENS1_21CollectiveEpilogueBwdISA_SB_SD_Li256ELb0ELb0ELi2EEENS1_19SingleTileSchedulerILb0ELb0ELb0ELi128EEEEEEEEEvNT_6ParamsE$_ZZN4cute4takeILi1ELi3ENS_5tupleIJNS1_IJNS_1CILi1EEEiEEENS2_ILi1024EEENS1_IJiiEEEEEEEEDaRKT1_ENKUlDpRKT_E_clIJS5_S6_EEEDaSE_) ;  /* 0xffffbc6000007944 */ /* 0x002fea0003c3ffff */
[----:B------:R-:W-:Y:S02]  /*e650*/  MOV R2, 0xe670 ;  /* 0x0000e67000027802 */ /* 0x000fe40000000f00 */
[----:B------:R-:W-:Y:S05]  /*e660*/  CALL.REL.NOINC `($_ZN7cutlass13device_kernelIN5flash19enable_sm80_to_sm89INS1_16FlashAttnBwdSm80INS1_25CollectiveMainloopBwdSm80ILi2ELi2EN4cute5tupleIJNS5_1CILi128EEES8_NS7_ILi64EEEEEENS_6half_tEfNS_4arch4Sm80ELb0ELb1ELb1ELb0ELb1ELb0ELb0ELb0ELi2ELi4ELi4ELi4ELb0EEENS1_21CollectiveEpilogueBwdISA_SB_SD_Li256ELb0ELb0ELi2EEENS1_19SingleTileSchedulerILb0ELb0ELb0ELi128EEEEEEEEEvNT_6ParamsE$_ZZN4cute16flatten_to_tupleINS_5tupleIJNS_1CILi1024EEENS1_IJiiEEEEEEEEDaRKT_ENKUlRKT_E_clIS4_EEDaSB_) ;  /* 0xffffbb1000007944 */ /* 0x000fea0003c3ffff */
[----:B------:R-:W-:Y:S02]  /*e670*/  MOV R2, 0xe690 ;  /* 0x0000e69000027802 */ /* 0x000fe40000000f00 */
[----:B------:R-:W-:Y:S05]  /*e680*/  CALL.REL.NOINC `($_ZN7cutlass13device_kernelIN5flash19enable_sm80_to_sm89INS1_16FlashAttnBwdSm80INS1_25CollectiveMainloopBwdSm80ILi2ELi2EN4cute5tupleIJNS5_1CILi128EEES8_NS7_ILi64EEEEEENS_6half_tEfNS_4arch4Sm80ELb0ELb1ELb1ELb0ELb1ELb0ELb0ELb0ELi2ELi4ELi4ELi4ELb0EEENS1_21CollectiveEpilogueBwdISA_SB_SD_Li256ELb0ELb0ELi2EEENS1_19SingleTileSchedulerILb0ELb0ELb0ELi128EEEEEEEEEvNT_6ParamsE$_ZZN4cute12filter_tupleINS_5tupleIJNS_1CILi1024EEENS1_IJiiEEEEEEZNS_16flatten_to_tupleIS5_EEDaRKT_EUlRKT_E_EEDaS9_OT0_ENKUlDpSC_E_clIJNS1_IJS3_EEES4_EEEDaSG_) ;  /* 0xffffb72000007944 */ /* 0x000fea0003c3ffff */
        /* <DEDUP_REMOVED lines=21> */
[----:B-1---5:R-:W-:Y:S05]  /*e7e0*/  CALL.REL.NOINC `($_ZN7cutlass13device_kernelIN5flash19enable_sm80_to_sm89INS1_16FlashAttnBwdSm80INS1_25CollectiveMainloopBwdSm80ILi2ELi2EN4cute5tupleIJNS5_1CILi128EEES8_NS7_ILi64EEEEEENS_6half_tEfNS_4arch4Sm80ELb0ELb1ELb1ELb0ELb1ELb0ELb0ELb0ELi2ELi4ELi4ELi4ELb0EEENS1_21CollectiveEpilogueBwdISA_SB_SD_Li256ELb0ELb0ELi2EEENS1_19SingleTileSchedulerILb0ELb0ELb0ELi128EEEEEEEEEvNT_6ParamsE$_ZN4cute3eso3ESOILb1ELb0EJNS_10UnderscoreES2_S2_iEEC2ERKS2_S5_S5_RKi) ;  /* 0xffff90a000007944 */ /* 0x022fea0003c3ffff */
[----:B------:R-:W-:Y:S01]  /*e7f0*/  ULDC.64 UR4, c[0x0][0x118] ;  /* 0x0000460000047ab9 */ /* 0x000fe20000000a00 */
[----:B------:R2:W5:Y:S04]  /*e800*/  LDL R6, [R1+0x758] ;  /* 0x0007580001067983 */ /* 0x0005680000100800 */
[----:B-1----:R2:W5:Y:S04]  /*e810*/  LD.E R2, [R12.64] ;  /* 0x000000040c027980 */ /* 0x002568000c101900 */
[----:B------:R2:W5:Y:S01]  /*e820*/  LD.E R3, [R12.64+0x4] ;  /* 0x000004040c037980 */ /* 0x000562000c101900 */
[----:B------:R-:W-:-:S03]  /*e830*/  MOV R4, 0xe850 ;  /* 0x0000e85000047802 */ /* 0x000fc60000000f00 */
[----:B--2--5:R-:W-:Y:S05]  /*e840*/  CALL.REL.NOINC `($_ZN7cutlass13device_kernelIN5flash19enable_sm80_to_sm89INS1_16FlashAttnBwdSm80INS1_25CollectiveMainloopBwdSm80ILi2ELi2EN4cute5tupleIJNS5_1CILi128EEES8_NS7_ILi64EEEEEENS_6half_tEfNS_4arch4Sm80ELb0ELb1ELb1ELb0ELb1ELb0ELb0ELb0ELi2ELi4ELi4ELi4ELb0EEENS1_21CollectiveEpilogueBwdISA_SB_SD_Li256ELb0ELb0ELi2EEENS1_19SingleTileSchedulerILb0ELb0ELb0ELi128EEEEEEEEEvNT_6ParamsE$_ZZN4cute5sliceINS_5tupleIJNS_10UnderscoreES2_S2_iEEENS1_IJNS1_IJNS_1CILi1EEENS4_ILi0EEEEEENS4_ILi4096EEENS1_IJiiEEENS1_IJS6_NS4_ILi8192EEEEEEEEEEEDaRKT_RKT0_ENKUlRKT_RKT0_E_clIS2_S9_EEDaSL_SO_) ;  /* 0xffffbb0000007944 */ /* 0x024fea0003c3ffff */
[----:B------:R1:W-:Y:S01]  /*e850*/  STL.64 [R1+0x758], R2 ;  /* 0x0007580201007387 */ /* 0x0003e20000100a00 */
[----:B------:R-:W-:-:S02]  /*e860*/  MOV R68, R62 ;  /* 0x0000003e00447202 */ /* 0x000fc40000000f00 */
[----:B------:R-:W-:Y:S02]  /*e870*/  MOV R4, 0xe890 ;  /* 0x0000e89000047802 */ /* 0x000fe40000000f00 */
[----:B-1----:R-:W-:Y:S05]  /*e880*/  CALL.REL.NOINC `($_ZN7cutlass13device_kernelIN5flash19enable_sm80_to_sm89INS1_16FlashAttnBwdSm80INS1_25CollectiveMainloopBwdSm80ILi2ELi2EN4cute5tupleIJNS5_1CILi128EEES8_NS7_ILi64EEEEEENS_6half_tEfNS_4arch4Sm80ELb0ELb1ELb1ELb0ELb1ELb0ELb0ELb0ELi2ELi4ELi4ELi4ELb0EEENS1_21CollectiveEpilogueBwdISA_SB_SD_Li256ELb0ELb0ELi2EEENS1_19SingleTileSchedulerILb0ELb0ELb0ELi128EEEEEEEEEvNT_6ParamsE$_ZZN4cute12filter_tupleINS_5tupleIJNS_10UnderscoreES2_S2_iEEENS1_IJNS1_IJNS_1CILi1EEENS4_ILi0EEEEEENS4_ILi4096EEENS1_IJiiEEENS1_IJS6_NS4_ILi8192EEEEEEEEEZNS_5sliceIS3_SC_EEDaRKT_RKT0_EUlRKT_RKT0_E_EEDaSG_SJ_OT1_ENKUlDpSM_E_clIJNS1_IJS7_EEENS1_IJS8_EEENS1_IJS9_EEENS1_IJEEEEEEDaST_) ;  /* 0xffffb46000007944 */ /* 0x002fea0003c3ffff */
[----:B------:R-:W-:Y:S02]  /*e890*/  MOV R4, 0xe8b0 ;  /* 0x0000e8b000047802 */ /* 0x000fe40000000f00 */
[----:B-1---5:R-:W-:Y:S05]  /*e8a0*/  CALL.REL.NOINC `($_ZN7cutlass13device_kernelIN5flash19enable_sm80_to_sm89INS1_16FlashAttnBwdSm80INS1_25CollectiveMainloopBwdSm80ILi2ELi2EN4cute5tupleIJNS5_1CILi128EEES8_NS7_ILi64EEEEEENS_6half_tEfNS_4arch4Sm80ELb0ELb1ELb1ELb0ELb1ELb0ELb0ELb0ELi2ELi4ELi4ELi4ELb0EEENS1_21CollectiveEpilogueBwdISA_SB_SD_Li256ELb0ELb0ELi2EEENS1_19SingleTileSchedulerILb0ELb0ELb0ELi128EEEEEEEEEvNT_6ParamsE$_ZN4cute5tupleIJNS0_IJNS0_IJNS_1CILi8EEENS1_ILi1EEEEEENS1_ILi2EEENS0_IJS5_S5_EEEEEENS0_IJNS0_IJS3_NS1_ILi0EEEEEENS1_ILi4096EEENS0_IJiiEEEEEEEEC2ERKS7_RKSC_) ;  /* 0xffffae5000007944 */ /* 0x022fea0003c3ffff */
[----:B-1----:R1:W5:Y:S01]  /*e8b0*/  LDL.64 R2, [R1+0x758] ;  /* 0x0007580001027983 */ /* 0x0023620000100a00 */
[----:B------:R-:W-:Y:S02]  /*e8c0*/  SHF.L.U32 R4, R6, 0xd, RZ ;  /* 0x0000000d06047819 */ /* 0x000fe400000006ff */
[----:B------:R-:W-:-:S03]  /*e8d0*/  MOV R6, 0xe900 ;  /* 0x0000e90000067802 */ /* 0x000fc60000000f00 */
[----:B------:R1:W-:Y:S04]  /*e8e0*/  STL [R1+0x770], R4 ;  /* 0x0007700401007387 */ /* 0x0003e80000100800 */
[----:B-1---5:R-:W-:Y:S05]  /*e8f0*/  CALL.REL.NOINC `($_ZN7cutlass13device_kernelIN5flash19enable_sm80_to_sm89INS1_16FlashAttnBwdSm80INS1_25CollectiveMainloopBwdSm80ILi2ELi2EN4cute5tupleIJNS5_1CILi128EEES8_NS7_ILi64EEEEEENS_6half_tEfNS_4arch4Sm80ELb0ELb1ELb1ELb0ELb1ELb0ELb0ELb0ELi2ELi4ELi4ELi4ELb0EEENS1_21CollectiveEpilogueBwdISA_SB_SD_Li256ELb0ELb0ELi2EEENS1_19SingleTileSchedulerILb0ELb0ELb0ELi128EEEEEEEEEvNT_6ParamsE$_ZN4cute3eso3ESOILb0ELb0EJNS_6LayoutINS_5tupleIJNS3_IJNS_1CILi8EEENS4_ILi1EEEEEENS4_ILi2EEENS3_IJS8_S8_EEEEEENS3_IJNS3_IJS6_NS4_ILi0EEEEEENS4_ILi4096EEENS3_IJiiEEEEEEEEiEEC2ERKSG_RKi) ;  /* 0xffff87c000007944 */ /* 0x022fea0003c3ffff */
[----:B------:R-:W-:Y:S01]  /*e900*/  ULDC.64 UR4, c[0x0][0x118] ;  /* 0x0000460000047ab9 */ /* 0x000fe20000000a00 */
[----:B-1----:R-:W2:Y:S04]  /*e910*/  LDL R2, [R1+0x760] ;  /* 0x0007600001027983 */ /* 0x002ea80000100800 */
[----:B------:R-:W2:Y:S04]  /*e920*/  LD.E.64 R12, [R12.64+0x8] ;  /* 0x000008040c0c7980 */ /* 0x000ea8000c101b00 */
[----:B------:R1:W5:Y:S01]  /*e930*/  LDL.64 R4, [R1+0x758] ;  /* 0x0007580001047983 */ /* 0x0003620000100a00 */
[----:B------:R-:W-:-:S02]  /*e940*/  MOV R38, R62 ;  /* 0x0000003e00267202 */ /* 0x000fc40000000f00 */
[----:B------:R-:W-:Y:S01]  /*e950*/  MOV R46, 0xe980 ;  /* 0x0000e980002e7802 */ /* 0x000fe20000000f00 */
[----:B--2---:R-:W-:-:S04]  /*e960*/  IMAD.WIDE R2, R2, 0x2, R12 ;  /* 0x0000000202027825 */ /* 0x004fc800078e020c */
[----:B-1---5:R-:W-:Y:S05]  /*e970*/  CALL.REL.NOINC `($_ZN7cutlass13device_kernelIN5flash19enable_sm80_to_sm89INS1_16FlashAttnBwdSm80INS1_25CollectiveMainloopBwdSm80ILi2ELi2EN4cute5tupleIJNS5_1CILi128EEES8_NS7_ILi64EEEEEENS_6half_tEfNS_4arch4Sm80ELb0ELb1ELb1ELb0ELb1ELb0ELb0ELb0ELi2ELi4ELi4ELi4ELb0EEENS1_21CollectiveEpilogueBwdISA_SB_SD_Li256ELb0ELb0ELi2EEENS1_19SingleTileSchedulerILb0ELb0ELb0ELi128EEEEEEEEEvNT_6ParamsE$_ZN4cute8smem_ptrIPN7cutlass6half_tEECI1NS_12iter_adaptorIS3_S4_EEES3_) ;  /* 0xffffb0f000007944 */ /* 0x022fea0003c3ffff */
[----:B-1----:R-:W2:Y:S01]  /*e980*/  LDL.64 R2, [R1+0x758] ;  /* 0x0007580001027983 */ /* 0x002ea20000100a00 */
[----:B------:R-:W-:-:S03]  /*e990*/  MOV R6, 0xe9c0 ;  /* 0x0000e9c000067802 */ /* 0x000fc60000000f00 */
[----:B--2---:R1:W-:Y:S04]  /*e9a0*/  STL.64 [R1+0x770], R2 ;  /* 0x0007700201007387 */ /* 0x0043e80000100a00 */
[----:B-1----:R-:W-:Y:S05]  /*e9b0*/  CALL.REL.NOINC `($_ZN7cutlass13device_kernelIN5flash19enable_sm80_to_sm89INS1_16FlashAttnBwdSm80INS1_25CollectiveMainloopBwdSm80ILi2ELi2EN4cute5tupleIJNS5_1CILi128EEES8_NS7_ILi64EEEEEENS_6half_tEfNS_4arch4Sm80ELb0ELb1ELb1ELb0ELb1ELb0ELb0ELb0ELi2ELi4ELi4ELi4ELb0EEENS1_21CollectiveEpilogueBwdISA_SB_SD_Li256ELb0ELb0ELi2EEENS1_19SingleTileSchedulerILb0ELb0ELb0ELi128EEEEEEEEEvNT_6ParamsE$_ZN4cute3eso3ESOILb0ELb0EJNS_6LayoutINS_5tupleIJNS3_IJNS_1CILi8EEENS4_ILi1EEEEEENS4_ILi2EEENS3_IJS8_S8_EEEEEENS3_IJNS3_IJS6_NS4_ILi0EEEEEENS4_ILi4096EEENS3_IJiiEEEEEEEENS_10ViewEngineINS_8smem_ptrIPN7cutlass6half_tEEEEEEEC2ERKSG_RKSN_) ;  /* 0xffff869000007944 */ /* 0x002fea0003c3ffff */
[----:B------:R2:W5:Y:S04]  /*e9c0*/  LDL.64 R30, [R1+0x760] ;  /* 0x00076000011e7983 */ /* 0x0005680000100a00 */
[----:B------:R2:W5:Y:S04]  /*e9d0*/  LDL.64 R28, [R63+0x30] ;  /* 0x000030003f1c7983 */ /* 0x0005680000100a00 */
[----:B------:R2:W5:Y:S01]  /*e9e0*/  LDL.64 R20, [R1+0x758] ;  /* 0x0007580001147983 */ /* 0x0005620000100a00 */
[----:B------:R-:W-:Y:S01]  /*e9f0*/  IMAD.MOV.U32 R6, RZ, RZ, R10 ;  /* 0x000000ffff067224 */ /* 0x000fe200078e000a */
[----:B-1----:R-:W-:-:S02]  /*ea00*/  MOV R3, R11 ;  /* 0x0000000b00037202 */ /* 0x002fc40000000f00 */
[----:B------:R-:W-:Y:S02]  /*ea10*/  MOV R4, 0xea30 ;  /* 0x0000ea3000047802 */ /* 0x000fe40000000f00 */
[----:B--2--5:R-:W-:Y:S05]  /*ea20*/  CALL.REL.NOINC `($_ZN7cutlass13device_kernelIN5flash19enable_sm80_to_sm89INS1_16FlashAttnBwdSm80INS1_25CollectiveMainloopBwdSm80ILi2ELi2EN4cute5tupleIJNS5_1CILi128EEES8_NS7_ILi64EEEEEENS_6half_tEfNS_4arch4Sm80ELb0ELb1ELb1ELb0ELb1ELb0ELb0ELb0ELi2ELi4ELi4ELi4ELb0EEENS1_21CollectiveEpilogueBwdISA_SB_SD_Li256ELb0ELb0ELi2EEENS1_19SingleTileSchedulerILb0ELb0ELb0ELi128EEEEEEEEEvNT_6ParamsE$_ZN4cute3eso3ESOILb1ELb0EJNS_6LayoutINS_5tupleIJNS3_IJNS_1CILi8EEENS4_ILi1EEEEEENS4_ILi2EEENS4_ILi4EEEEEENS3_IJNS3_IJS6_NS4_ILi0EEEEEES5_NS4_ILi16EEEEEEEENS_10ViewEngineIPN7cutlass6half_tEEEEEC2ERKSF_RKSK_) ;  /* 0xffffa69000007944 */ /* 0x024fea0003c3ffff */
[----:B------:R2:W5:Y:S01]  /*ea30*/  LDL.64 R26, [R1+0x758] ;  /* 0x00075800011a7983 */ /* 0x0005620000100a00 */
[----:B-1----:R-:W-:Y:S01]  /*ea40*/  IMAD.MOV.U32 R6, RZ, RZ, R8 ;  /* 0x000000ffff067224 */ /* 0x002fe200078e0008 */
[----:B------:R-:W-:Y:S02]  /*ea50*/  MOV R3, R9 ;  /* 0x0000000900037202 */ /* 0x000fe40000000f00 */
[----:B------:R-:W-:Y:S02]  /*ea60*/  MOV R4, 0xea80 ;  /* 0x0000ea8000047802 */ /* 0x000fe40000000f00 */
[----:B--2--5:R-:W-:Y:S05]  /*ea70*/  CALL.REL.NOINC `($_ZN7cutlass13device_kernelIN5flash19enable_sm80_to_sm89INS1_16FlashAttnBwdSm80INS1_25CollectiveMainloopBwdSm80ILi2ELi2EN4cute5tupleIJNS5_1CILi128EEES8_NS7_ILi64EEEEEENS_6half_tEfNS_4arch4Sm80ELb0ELb1ELb1ELb0ELb1ELb0ELb0ELb0ELi2ELi4ELi4ELi4ELb0EEENS1_21CollectiveEpilogueBwdISA_SB_SD_Li256ELb0ELb0ELi2EEENS1_19SingleTileSchedulerILb0ELb0ELb0ELi128EEEEEEEEEvNT_6ParamsE$_ZN4cute3eso3ESOILb1ELb0EJNS_6LayoutINS_5tupleIJNS3_IJNS_1CILi8EEENS4_ILi1EEEEEENS4_ILi4EEES8_EEENS3_IJNS3_IJS6_NS4_ILi0EEEEEES5_NS4_ILi32EEEEEEEENS_10ViewEngineIPN7cutlass6half_tEEEEEC2ERKSE_RKSJ_) ;  /* 0xffffa80000007944 */ /* 0x024fea0003c3ffff */
[----:B------:R2:W5:Y:S01]  /*ea80*/  LDL.64 R24, [R1+0x758] ;  /* 0x0007580001187983 */ /* 0x0005620000100a00 */
[----:B------:R-:W-:Y:S01]  /*ea90*/  IMAD.MOV.U32 R38, RZ, RZ, R62 ;  /* 0x000000ffff267224 */ /* 0x000fe200078e003e */
[----:B-1----:R-:W-:Y:S01]  /*eaa0*/  MOV R2, R30 ;  /* 0x0000001e00027202 */ /* 0x002fe20000000f00 */
[----:B------:R-:W-:Y:S01]  /*eab0*/  IMAD.MOV.U32 R3, RZ, RZ, R31 ;  /* 0x000000ffff037224 */ /* 0x000fe200078e001f */
[----:B------:R-:W-:Y:S02]  /*eac0*/  MOV R46, 0xeae0 ;  /* 0x0000eae0002e7802 */ /* 0x000fe40000000f00 */
[----:B--2--5:R-:W-:Y:S05]  /*ead0*/  CALL.REL.NOINC `($_ZN7cutlass13device_kernelIN5flash19enable_sm80_to_sm89INS1_16FlashAttnBwdSm80INS1_25CollectiveMainloopBwdSm80ILi2ELi2EN4cute5tupleIJNS5_1CILi128EEES8_NS7_ILi64EEEEEENS_6half_tEfNS_4arch4Sm80ELb0ELb1ELb1ELb0ELb1ELb0ELb0ELb0ELi2ELi4ELi4ELi4ELb0EEENS1_21CollectiveEpilogueBwdISA_SB_SD_Li256ELb0ELb0ELi2EEENS1_19SingleTileSchedulerILb0ELb0ELb0ELi128EEEEEEEEEvNT_6ParamsE$_ZN4cute8smem_ptrIPN7cutlass6half_tEECI1NS_12iter_adaptorIS3_S4_EEES3_) ;  /* 0xffffaf9000007944 */ /* 0x024fea0003c3ffff */
[----:B-1----:R1:W5:Y:S01]  /*eae0*/  LDL.64 R2, [R1+0x758] ;  /* 0x0007580001027983 */ /* 0x0023620000100a00 */
[----:B------:R-:W-:Y:S02]  /*eaf0*/  MOV R81, R62 ;  /* 0x0000003e00517202 */ /* 0x000fe40000000f00 */
[----:B------:R-:W-:-:S02]  /*eb00*/  MOV R38, 0xeb20 ;  /* 0x0000eb2000267802 */ /* 0x000fc40000000f00 */
[----:B-1---5:R-:W-:Y:S05]  /*eb10*/  CALL.REL.NOINC `($_ZN7cutlass13device_kernelIN5flash19enable_sm80_to_sm89INS1_16FlashAttnBwdSm80INS1_25CollectiveMainloopBwdSm80ILi2ELi2EN4cute5tupleIJNS5_1CILi128EEES8_NS7_ILi64EEEEEENS_6half_tEfNS_4arch4Sm80ELb0ELb1ELb1ELb0ELb1ELb0ELb0ELb0ELi2ELi4ELi4ELi4ELb0EEENS1_21CollectiveEpilogueBwdISA_SB_SD_Li256ELb0ELb0ELi2EEENS1_19SingleTileSchedulerILb0ELb0ELb0ELi128EEEEEEEEEvNT_6ParamsE$_ZN4cute3eso3ESOILb1ELb0EJNS_6LayoutINS_5tupleIJNS3_IJNS_1CILi8EEENS4_ILi1EEEEEENS4_ILi2EEEEEENS3_IJNS3_IJS6_NS4_ILi0EEEEEENS4_ILi4096EEEEEEEENS_10ViewEngineINS_8smem_ptrIPN7cutlass6half_tEEEEEEEC2ERKSE_RKSL_) ;  /* 0xffffa35000007944 */ /* 0x022fea0003c3ffff */
[----:B-1----:R1:W5:Y:S01]  /*eb20*/  LDL.64 R36, [R1+0x758] ;  /* 0x0007580001247983 */ /* 0x0023620000100a00 */
[----:B------:R-:W-:Y:S01]  /*eb30*/  IMAD.MOV.U32 R81, RZ, RZ, R62 ;  /* 0x000000ffff517224 */ /* 0x000fe200078e003e */
[----:B------:R-:W-:Y:S01]  /*eb40*/  MOV R38, R26 ;  /* 0x0000001a00267202 */ /* 0x000fe20000000f00 */
[----:B------:R-:W-:Y:S01]  /*eb50*/  IMAD.MOV.U32 R39, RZ, RZ, R27 ;  /* 0x000000ffff277224 */ /* 0x000fe200078e001b */
[----:B------:R-:W-:-:S02]  /*eb60*/  MOV R48, 0xeb80 ;  /* 0x0000eb8000307802 */ /* 0x000fc40000000f00 */
[----:B-1---5:R-:W-:Y:S05]  /*eb70*/  CALL.REL.NOINC `($_ZN7cutlass13device_kernelIN5flash19enable_sm80_to_sm89INS1_16FlashAttnBwdSm80INS1_25CollectiveMainloopBwdSm80ILi2ELi2EN4cute5tupleIJNS5_1CILi128EEES8_NS7_ILi64EEEEEENS_6half_tEfNS_4arch4Sm80ELb0ELb1ELb1ELb0ELb1ELb0ELb0ELb0ELi2ELi4ELi4ELi4ELb0EEENS1_21CollectiveEpilogueBwdISA_SB_SD_Li256ELb0ELb0ELi2EEENS1_19SingleTileSchedulerILb0ELb0ELb0ELi128EEEEEEEEEvNT_6ParamsE$_ZN4cute3eso3ESOILb1ELb0EJNS_6LayoutINS_5tupleIJNS3_IJNS_1CILi8EEENS4_ILi1EEEEEENS4_ILi2EEEEEENS3_IJNS3_IJS6_NS4_ILi0EEEEEES5_EEEEENS_10ViewEngineIPN7cutlass6half_tEEEEEC2ERKSD_RKSI_) ;  /* 0xffffa48000007944 */ /* 0x022fea0003c3ffff */
[----:B------:R2:W5:Y:S01]  /*eb80*/  LDL.64 R2, [R1+0x758] ;  /* 0x0007580001027983 */ /* 0x0005620000100a00 */
[----:B------:R-:W-:-:S02]  /*eb90*/  MOV R81, R62 ;  /* 0x0000003e00517202 */ /* 0x000fc40000000f00 */
[----:B-1----:R-:W-:Y:S02]  /*eba0*/  MOV R46, 0xebc0 ;  /* 0x0000ebc0002e7802 */ /* 0x002fe40000000f00 */
[----:B--2--5:R-:W-:Y:S05]  /*ebb0*/  CALL.REL.NOINC `($_ZN7cutlass13device_kernelIN5flash19enable_sm80_to_sm89INS1_16FlashAttnBwdSm80INS1_25CollectiveMainloopBwdSm80ILi2ELi2EN4cute5tupleIJNS5_1CILi128EEES8_NS7_ILi64EEEEEENS_6half_tEfNS_4arch4Sm80ELb0ELb1ELb1ELb0ELb1ELb0ELb0ELb0ELi2ELi4ELi4ELi4ELb0EEENS1_21CollectiveEpilogueBwdISA_SB_SD_Li256ELb0ELb0ELi2EEENS1_19SingleTileSchedulerILb0ELb0ELb0ELi128EEEEEEEEEvNT_6ParamsE$_ZN4cute3eso3ESOILb1ELb0EJNS_6LayoutINS_5tupleIJNS3_IJNS_1CILi8EEENS4_ILi1EEEEEENS3_IJNS4_ILi2EEEEEEEEENS3_IJNS3_IJS6_NS4_ILi0EEEEEENS3_IJNS4_ILi4096EEEEEEEEEEENS_10ViewEngineINS_8smem_ptrIPN7cutlass6half_tEEEEEEEC2ERKSG_RKSN_) ;  /* 0xffffa0b000007944 */ /* 0x024fea0003c3ffff */
[----:B-1----:R1:W5:Y:S01]  /*ebc0*/  LDL.64 R36, [R1+0x758] ;  /* 0x0007580001247983 */ /* 0x0023620000100a00 */
[----:B------:R-:W-:Y:S02]  /*ebd0*/  MOV R81, R62 ;  /* 0x0000003e00517202 */ /* 0x000fe40000000f00 */
[----:B------:R-:W-:Y:S02]  /*ebe0*/  MOV R46, 0xec00 ;  /* 0x0000ec00002e7802 */ /* 0x000fe40000000f00 */
[----:B-1---5:R-:W-:Y:S05]  /*ebf0*/  CALL.REL.NOINC `($_ZN7cutlass13device_kernelIN5flash19enable_sm80_to_sm89INS1_16FlashAttnBwdSm80INS1_25CollectiveMainloopBwdSm80ILi2ELi2EN4cute5tupleIJNS5_1CILi128EEES8_NS7_ILi64EEEEEENS_6half_tEfNS_4arch4Sm80ELb0ELb1ELb1ELb0ELb1ELb0ELb0ELb0ELi2ELi4ELi4ELi4ELb0EEENS1_21CollectiveEpilogueBwdISA_SB_SD_Li256ELb0ELb0ELi2EEENS1_19SingleTileSchedulerILb0ELb0ELb0ELi128EEEEEEEEEvNT_6ParamsE$_ZN4cute3eso3ESOILb1ELb0EJNS_6LayoutINS_5tupleIJNS3_IJNS_1CILi8EEENS4_ILi1EEEEEENS3_IJNS4_ILi2EEEEEEEEENS3_IJNS3_IJS6_NS4_ILi0EEEEEENS3_IJS5_EEEEEEEENS_10ViewEngineIPN7cutlass6half_tEEEEEC2ERKSF_RKSK_) ;  /* 0xffffa17000007944 */ /* 0x022fea0003c3ffff */
[----:B-1----:R1:W5:Y:S01]  /*ec00*/  LDL.64 R2, [R1+0x758] ;  /* 0x0007580001027983 */ /* 0x0023620000100a00 */
[----:B------:R-:W-:Y:S02]  /*ec10*/  MOV R81, R62 ;  /* 0x0000003e00517202 */ /* 0x000fe40000000f00 */
[----:B------:R-:W-:Y:S02]  /*ec20*/  MOV R46, 0xec40 ;  /* 0x0000ec40002e7802 */ /* 0x000fe40000000f00 */
[----:B-1---5:R-:W-:Y:S05]  /*ec30*/  CALL.REL.NOINC `($_ZN7cutlass13device_kernelIN5flash19enable_sm80_to_sm89INS1_16FlashAttnBwdSm80INS1_25CollectiveMainloopBwdSm80ILi2ELi2EN4cute5tupleIJNS5_1CILi128EEES8_NS7_ILi64EEEEEENS_6half_tEfNS_4arch4Sm80ELb0ELb1ELb1ELb0ELb1ELb0ELb0ELb0ELi2ELi4ELi4ELi4ELb0EEENS1_21CollectiveEpilogueBwdISA_SB_SD_Li256ELb0ELb0ELi2EEENS1_19SingleTileSchedulerILb0ELb0ELb0ELi128EEEEEEEEEvNT_6ParamsE$_ZN4cute3eso3ESOILb1ELb0EJNS_6LayoutINS_5tupleIJNS3_IJNS3_IJNS_1CILi8EEENS4_ILi1EEEEEES6_EEENS3_IJNS3_IJS6_S6_EEENS4_ILi2EEEEEEEEENS3_IJNS3_IJNS3_IJS6_NS4_ILi0EEEEEESD_EEENS3_IJNS3_IJSD_SD_EEES5_EEEEEEEENS_10ViewEngineIPN7cutlass6half_tEEEEEC2ERKSJ_RKSO_) ;  /* 0xffff977000007944 */ /* 0x022fea0003c3ffff */
[----:B-1----:R1:W5:Y:S01]  /*ec40*/  LDL.64 R38, [R1+0x758] ;  /* 0x0007580001267983 */ /* 0x0023620000100a00 */
[----:B------:R-:W-:Y:S02]  /*ec50*/  MOV R81, R62 ;  /* 0x0000003e00517202 */ /* 0x000fe40000000f00 */
[----:B------:R-:W-:Y:S02]  /*ec60*/  MOV R46, 0xec80 ;  /* 0x0000ec80002e7802 */ /* 0x000fe40000000f00 */
[----:B-1---5:R-:W-:Y:S05]  /*ec70*/  CALL.REL.NOINC `($_ZN7cutlass13device_kernelIN5flash19enable_sm80_to_sm89INS1_16FlashAttnBwdSm80INS1_25CollectiveMainloopBwdSm80ILi2ELi2EN4cute5tupleIJNS5_1CILi128EEES8_NS7_ILi64EEEEEENS_6half_tEfNS_4arch4Sm80ELb0ELb1ELb1ELb0ELb1ELb0ELb0ELb0ELi2ELi4ELi4ELi4ELb0EEENS1_21CollectiveEpilogueBwdISA_SB_SD_Li256ELb0ELb0ELi2EEENS1_19SingleTileSchedulerILb0ELb0ELb0ELi128EEEEEEEEEvNT_6ParamsE$_ZN4cute3eso3ESOILb1ELb0EJNS_6LayoutINS_5tupleIJNS3_IJNS3_IJNS_1CILi8EEENS4_ILi1EEEEEES6_EEENS3_IJNS3_IJS6_S6_EEENS4_ILi2EEEEEEEEENS3_IJNS3_IJNS3_IJS6_NS4_ILi0EEEEEESD_EEENS3_IJNS3_IJSD_SD_EEENS4_ILi4096EEEEEEEEEEENS_10ViewEngineINS_8smem_ptrIPN7cutlass6half_tEEEEEEEC2ERKSK_RKSR_) ;  /* 0xffff965000007944 */ /* 0x022fea0003c3ffff */
[----:B-1----:R1:W5:Y:S01]  /*ec80*/  LDL.64 R2, [R1+0x758] ;  /* 0x0007580001027983 */ /* 0x0023620000100a00 */
[----:B------:R-:W-:-:S02]  /*ec90*/  MOV R81, R62 ;  /* 0x0000003e00517202 */ /* 0x000fc40000000f00 */
[----:B------:R-:W-:Y:S02]  /*eca0*/  MOV R48, 0xecc0 ;  /* 0x0000ecc000307802 */ /* 0x000fe40000000f00 */
[----:B-1---5:R-:W-:Y:S05]  /*ecb0*/  CALL.REL.NOINC `($_ZN7cutlass13device_kernelIN5flash19enable_sm80_to_sm89INS1_16FlashAttnBwdSm80INS1_25CollectiveMainloopBwdSm80ILi2ELi2EN4cute5tupleIJNS5_1CILi128EEES8_NS7_ILi64EEEEEENS_6half_tEfNS_4arch4Sm80ELb0ELb1ELb1ELb0ELb1ELb0ELb0ELb0ELi2ELi4ELi4ELi4ELb0EEENS1_21CollectiveEpilogueBwdISA_SB_SD_Li256ELb0ELb0ELi2EEENS1_19SingleTileSchedulerILb0ELb0ELb0ELi128EEEEEEEEEvNT_6ParamsE$_ZN4cute3eso3ESOILb1ELb0EJNS_6LayoutINS_5tupleIJNS3_IJNS_1CILi8EEENS4_ILi1EEEEEENS4_ILi2EEEEEENS3_IJNS3_IJS6_NS4_ILi0EEEEEES5_EEEEENS_10ViewEngineIPN7cutlass6half_tEEEEEC2ERKSD_RKSI_) ;  /* 0xffffa34000007944 */ /* 0x022fea0003c3ffff */
[----:B------:R2:W5:Y:S01]  /*ecc0*/  LDL.64 R12, [R1+0x758] ;  /* 0x00075800010c7983 */ /* 0x0005620000100a00 */
[----:B-1----:R-:W-:Y:S02]  /*ecd0*/  MOV R38, R62 ;  /* 0x0000003e00267202 */ /* 0x002fe40000000f00 */
[----:B------:R-:W-:Y:S02]  /*ece0*/  MOV R46, 0xed00 ;  /* 0x0000ed00002e7802 */ /* 0x000fe40000000f00 */
[----:B--2--5:R-:W-:Y:S05]  /*ecf0*/  CALL.REL.NOINC `($_ZN7cutlass13device_kernelIN5flash19enable_sm80_to_sm89INS1_16FlashAttnBwdSm80INS1_25CollectiveMainloopBwdSm80ILi2ELi2EN4cute5tupleIJNS5_1CILi128EEES8_NS7_ILi64EEEEEENS_6half_tEfNS_4arch4Sm80ELb0ELb1ELb1ELb0ELb1ELb0ELb0ELb0ELi2ELi4ELi4ELi4ELb0EEENS1_21CollectiveEpilogueBwdISA_SB_SD_Li256ELb0ELb0ELi2EEENS1_19SingleTileSchedulerILb0ELb0ELb0ELi128EEEEEEEEEvNT_6ParamsE$_ZN4cute8smem_ptrIPN7cutlass6half_tEECI1NS_12iter_adaptorIS3_S4_EEES3_) ;  /* 0xffffad7000007944 */ /* 0x024fea0003c3ffff */
[----:B-1----:R1:W5:Y:S01]  /*ed00*/  LDL.64 R2, [R1+0x758] ;  /* 0x0007580001027983 */ /* 0x0023620000100a00 */
[----:B------:R-:W-:Y:S02]  /*ed10*/  MOV R81, R62 ;  /* 0x0000003e00517202 */ /* 0x000fe40000000f00 */
[----:B------:R-:W-:Y:S02]  /*ed20*/  MOV R38, 0xed40 ;  /* 0x0000ed4000267802 */ /* 0x000fe40000000f00 */
[----:B-1---5:R-:W-:Y:S05]  /*ed30*/  CALL.REL.NOINC `($_ZN7cutlass13device_kernelIN5flash19enable_sm80_to_sm89INS1_16FlashAttnBwdSm80INS1_25CollectiveMainloopBwdSm80ILi2ELi2EN4cute5tupleIJNS5_1CILi128EEES8_NS7_ILi64EEEEEENS_6half_tEfNS_4arch4Sm80ELb0ELb1ELb1ELb0ELb1ELb0ELb0ELb0ELi2ELi4ELi4ELi4ELb0EEENS1_21CollectiveEpilogueBwdISA_SB_SD_Li256ELb0ELb0ELi2EEENS1_19SingleTileSchedulerILb0ELb0ELb0ELi128EEEEEEEEEvNT_6ParamsE$_ZN4cute3eso3ESOILb1ELb0EJNS_6LayoutINS_5tupleIJNS3_IJNS_1CILi8EEENS4_ILi1EEEEEENS4_ILi2EEEEEENS3_IJNS3_IJS6_NS4_ILi0EEEEEENS4_ILi4096EEEEEEEENS_10ViewEngineINS_8smem_ptrIPN7cutlass6half_tEEEEEEEC2ERKSE_RKSL_) ;  /* 0xffffa13000007944 */ /* 0x022fea0003c3ffff */
[----:B------:R2:W5:Y:S01]  /*ed40*/  LDL.64 R14, [R1+0x758] ;  /* 0x00075800010e7983 */ /* 0x0005620000100a00 */
[----:B------:R-:W-:Y:S01]  /*ed50*/  IMAD.MOV.U32 R81, RZ, RZ, R62 ;  /* 0x000000ffff517224 */ /* 0x000fe200078e003e */
[----:B------:R-:W-:Y:S02]  /*ed60*/  MOV R47, RZ ;  /* 0x000000ff002f7202 */ /* 0x000fe40000000f00 */
[----:B------:R-:W-:-:S02]  /*ed70*/  MOV R46, 0xed90 ;  /* 0x0000ed90002e7802 */ /* 0x000fc40000000f00 */
[----:B-12--5:R-:W-:Y:S05]  /*ed80*/  CALL.REL.NOINC `($_ZN7cutlass13device_kernelIN5flash19enable_sm80_to_sm89INS1_16FlashAttnBwdSm80INS1_25CollectiveMainloopBwdSm80ILi2ELi2EN4cute5tupleIJNS5_1CILi128EEES8_NS7_ILi64EEEEEENS_6half_tEfNS_4arch4Sm80ELb0ELb1ELb1ELb0ELb1ELb0ELb0ELb0ELi2ELi4ELi4ELi4ELb0EEENS1_21CollectiveEpilogueBwdISA_SB_SD_Li256ELb0ELb0ELi2EEENS1_19SingleTileSchedulerILb0ELb0ELb0ELi128EEEEEEEEEvNT_6ParamsE$_ZN4cute3eso3ESOILb1ELb0EJNS_10UnderscoreEiEEC2ERKS2_RKi) ;  /* 0xffff8b8000007944 */ /* 0x026fea0003c3ffff */
[----:B------:R-:W2:Y:S01]  /*ed90*/  LDL R37, [R1+0x758] ;  /* 0x0007580001257983 */ /* 0x000ea20000100800 */
[----:B------:R-:W-:Y:S01]  /*eda0*/  IMAD.MOV.U32 R81, RZ, RZ, R62 ;  /* 0x000000ffff517224 */ /* 0x000fe200078e003e */
[----:B------:R-:W-:-:S02]  /*edb0*/  MOV R38, 0xede0 ;  /* 0x0000ede000267802 */ /* 0x000fc40000000f00 */
[----:B--2---:R-:W-:Y:S02]  /*edc0*/  SHF.L.U32 R37, R37, 0xc, RZ ;  /* 0x0000000c25257819 */ /* 0x004fe400000006ff */
[----:B-1----:R-:W-:Y:S05]  /*edd0*/  CALL.REL.NOINC `($_ZN7cutlass13device_kernelIN5flash19enable_sm80_to_sm89INS1_16FlashAttnBwdSm80INS1_25CollectiveMainloopBwdSm80ILi2ELi2EN4cute5tupleIJNS5_1CILi128EEES8_NS7_ILi64EEEEEENS_6half_tEfNS_4arch4Sm80ELb0ELb1ELb1ELb0ELb1ELb0ELb0ELb0ELi2ELi4ELi4ELi4ELb0EEENS1_21CollectiveEpilogueBwdISA_SB_SD_Li256ELb0ELb0ELi2EEENS1_19SingleTileSchedulerILb0ELb0ELb0ELi128EEEEEEEEEvNT_6ParamsE$_ZN4cute3eso3ESOILb1ELb0EJNS_6LayoutINS_5tupleIJNS3_IJNS_1CILi8EEENS4_ILi1EEEEEEEEENS3_IJNS3_IJS6_NS4_ILi0EEEEEEEEEEEiEEC2ERKSC_RKi) ;  /* 0xffff9e5000007944 */ /* 0x002fea0003c3ffff */
[----:B------:R-:W2:Y:S01]  /*ede0*/  LDL R3, [R1+0x758] ;  /* 0x0007580001037983 */ /* 0x000ea20000100800 */
[----:B------:R-:W-:Y:S02]  /*edf0*/  MOV R38, R62 ;  /* 0x0000003e00267202 */ /* 0x000fe40000000f00 */
[----:B------:R-:W-:Y:S01]  /*ee00*/  MOV R46, 0xee30 ;  /* 0x0000ee30002e7802 */ /* 0x000fe20000000f00 */
[----:B--2---:R-:W-:-:S04]  /*ee10*/  IMAD.WIDE R2, R3, 0x2, R14 ;  /* 0x0000000203027825 */ /* 0x004fc800078e020e */
[----:B-1----:R-:W-:Y:S05]  /*ee20*/  CALL.REL.NOINC `($_ZN7cutlass13device_kernelIN5flash19enable_sm80_to_sm89INS1_16FlashAttnBwdSm80INS1_25CollectiveMainloopBwdSm80ILi2ELi2EN4cute5tupleIJNS5_1CILi128EEES8_NS7_ILi64EEEEEENS_6half_tEfNS_4arch4Sm80ELb0ELb1ELb1ELb0ELb1ELb0ELb0ELb0ELi2ELi4ELi4ELi4ELb0EEENS1_21CollectiveEpilogueBwdISA_SB_SD_Li256ELb0ELb0ELi2EEENS1_19SingleTileSchedulerILb0ELb0ELb0ELi128EEEEEEEEEvNT_6ParamsE$_ZN4cute8smem_ptrIPN7cutlass6half_tEECI1NS_12iter_adaptorIS3_S4_EEES3_) ;  /* 0xffffac4000007944 */ /* 0x002fea0003c3ffff */
[----:B-1----:R1:W5:Y:S01]  /*ee30*/  LDL.64 R2, [R1+0x758] ;  /* 0x0007580001027983 */ /* 0x0023620000100a00 */
[----:B------:R-:W-:Y:S02]  /*ee40*/  MOV R81, R62 ;  /* 0x0000003e00517202 */ /* 0x000fe40000000f00 */
[----:B------:R-:W-:Y:S02]  /*ee50*/  MOV R38, 0xee70 ;  /* 0x0000ee7000267802 */ /* 0x000fe40000000f00 */
[----:B-1---5:R-:W-:Y:S05]  /*ee60*/  CALL.REL.NOINC `($_ZN7cutlass13device_kernelIN5flash19enable_sm80_to_sm89INS1_16FlashAttnBwdSm80INS1_25CollectiveMainloopBwdSm80ILi2ELi2EN4cute5tupleIJNS5_1CILi128EEES8_NS7_ILi64EEEEEENS_6half_tEfNS_4arch4Sm80ELb0ELb1ELb1ELb0ELb1ELb0ELb0ELb0ELi2ELi4ELi4ELi4ELb0EEENS1_21CollectiveEpilogueBwdISA_SB_SD_Li256ELb0ELb0ELi2EEENS1_19SingleTileSchedulerILb0ELb0ELb0ELi128EEEEEEEEEvNT_6ParamsE$_ZN4cute3eso3ESOILb1ELb0EJNS_6LayoutINS_5tupleIJNS3_IJNS_1CILi8EEENS4_ILi1EEEEEEEEENS3_IJNS3_IJS6_NS4_ILi0EEEEEEEEEEENS_10ViewEngineINS_8smem_ptrIPN7cutlass6half_tEEEEEEEC2ERKSC_RKSJ_) ;  /* 0xffff9d3000007944 */ /* 0x022fea0003c3ffff */
[----:B-1----:R1:W5:Y:S01]  /*ee70*/  LDL.64 R2, [R1+0x758] ;  /* 0x0007580001027983 */ /* 0x0023620000100a00 */
[----:B------:R-:W-:Y:S01]  /*ee80*/  IMAD.MOV.U32 R81, RZ, RZ, R62 ;  /* 0x000000ffff517224 */ /* 0x000fe200078e003e */
[----:B------:R-:W-:Y:S02]  /*ee90*/  MOV R47, RZ ;  /* 0x000000ff002f7202 */ /* 0x000fe40000000f00 */
[----:B------:R-:W-:-:S02]  /*eea0*/  MOV R46, 0xeec0 ;  /* 0x0000eec0002e7802 */ /* 0x000fc40000000f00 */
[----:B-1---5:R-:W-:Y:S05]  /*eeb0*/  CALL.REL.NOINC `($_ZN7cutlass13device_kernelIN5flash19enable_sm80_to_sm89INS1_16FlashAttnBwdSm80INS1_25CollectiveMainloopBwdSm80ILi2ELi2EN4cute5tupleIJNS5_1CILi128EEES8_NS7_ILi64EEEEEENS_6half_tEfNS_4arch4Sm80ELb0ELb1ELb1ELb0ELb1ELb0ELb0ELb0ELi2ELi4ELi4ELi4ELb0EEENS1_21CollectiveEpilogueBwdISA_SB_SD_Li256ELb0ELb0ELi2EEENS1_19SingleTileSchedulerILb0ELb0ELb0ELi128EEEEEEEEEvNT_6ParamsE$_ZN4cute3eso3ESOILb1ELb0EJNS_10UnderscoreEiEEC2ERKS2_RKi) ;  /* 0xffff8a5000007944 */ /* 0x022fea0003c3ffff */
        /* <DEDUP_REMOVED lines=8> */
[----:B-12---:R-:W-:-:S05]  /*ef40*/  IMAD.WIDE R36, R5, 0x2, R12 ;  /* 0x0000000205247825 */ /* 0x006fca00078e020c */
[----:B------:R-:W-:Y:S02]  /*ef50*/  MOV R46, R36 ;  /* 0x00000024002e7202 */ /* 0x000fe40000000f00 */
[----:B------:R-:W-:Y:S05]  /*ef60*/  CALL.REL.NOINC `($_ZN7cutlass13device_kernelIN5flash19enable_sm80_to_sm89INS1_16FlashAttnBwdSm80INS1_25CollectiveMainloopBwdSm80ILi2ELi2EN4cute5tupleIJNS5_1CILi128EEES8_NS7_ILi64EEEEEENS_6half_tEfNS_4arch4Sm80ELb0ELb1ELb1ELb0ELb1ELb0ELb0ELb0ELi2ELi4ELi4ELi4ELb0EEENS1_21CollectiveEpilogueBwdISA_SB_SD_Li256ELb0ELb0ELi2EEENS1_19SingleTileSchedulerILb0ELb0ELb0ELi128EEEEEEEEEvNT_6ParamsE$_ZN4cute3eso3ESOILb1ELb0EJNS_6LayoutINS_5tupleIJNS3_IJNS_1CILi8EEENS4_ILi1EEEEEEEEENS3_IJNS3_IJS6_NS4_ILi0EEEEEEEEEEENS_10ViewEngineIPN7cutlass6half_tEEEEEC2ERKSC_RKSH_) ;  /* 0xffff9c7000007944 */ /* 0x000fea0003c3ffff */
[----:B-1----:R1:W5:Y:S01]  /*ef70*/  LDL.64 R36, [R1+0x758] ;  /* 0x0007580001247983 */ /* 0x0023620000100a00 */
[----:B------:R-:W-:Y:S02]  /*ef80*/  MOV R38, R62 ;  /* 0x0000003e00267202 */ /* 0x000fe40000000f00 */
[----:B------:R-:W-:Y:S02]  /*ef90*/  MOV R46, 0xefb0 ;  /* 0x0000efb0002e7802 */ /* 0x000fe40000000f00 */
[----:B-1---5:R-:W-:Y:S05]  /*efa0*/  CALL.REL.NOINC `($_ZN7cutlass13device_kernelIN5flash19enable_sm80_to_sm89INS1_16FlashAttnBwdSm80INS1_25CollectiveMainloopBwdSm80ILi2ELi2EN4cute5tupleIJNS5_1CILi128EEES8_NS7_ILi64EEEEEENS_6half_tEfNS_4arch4Sm80ELb0ELb1ELb1ELb0ELb1ELb0ELb0ELb0ELi2ELi4ELi4ELi4ELb0EEENS1_21CollectiveEpilogueBwdISA_SB_SD_Li256ELb0ELb0ELi2EEENS1_19SingleTileSchedulerILb0ELb0ELb0ELi128EEEEEEEEEvNT_6ParamsE$_ZN4cute8smem_ptrIPN7cutlass6half_tEECI1NS_12iter_adaptorIS3_S4_EEES3_) ;  /* 0xffffaac000007944 */ /* 0x022fea0003c3ffff */
[----:B-1----:R1:W5:Y:S01]  /*efb0*/  LDL.64 R2, [R1+0x758] ;  /* 0x0007580001027983 */ /* 0x0023620000100a00 */
[----:B------:R-:W-:Y:S02]  /*efc0*/  MOV R81, R62 ;  /* 0x0000003e00517202 */ /* 0x000fe40000000f00 */
[----:B------:R-:W-:Y:S02]  /*efd0*/  MOV R46, 0xeff0 ;  /* 0x0000eff0002e7802 */ /* 0x000fe40000000f00 */
[----:B-1---5:R-:W-:Y:S05]  /*efe0*/  CALL.REL.NOINC `($_ZN7cutlass13device_kernelIN5flash19enable_sm80_to_sm89INS1_16FlashAttnBwdSm80INS1_25CollectiveMainloopBwdSm80ILi2ELi2EN4cute5tupleIJNS5_1CILi128EEES8_NS7_ILi64EEEEEENS_6half_tEfNS_4arch4Sm80ELb0ELb1ELb1ELb0ELb1ELb0ELb0ELb0ELi2ELi4ELi4ELi4ELb0EEENS1_21CollectiveEpilogueBwdISA_SB_SD_Li256ELb0ELb0ELi2EEENS1_19SingleTileSchedulerILb0ELb0ELb0ELi128EEEEEEEEEvNT_6ParamsE$_ZN4cute8smem_ptrIPN7cutlass9uint128_tEECI1NS_12iter_adaptorIS3_S4_EEES3_) ;  /* 0xffffaac000007944 */ /* 0x022fea0003c3ffff */
[----:B-1----:R1:W5:Y:S01]  /*eff0*/  LDL.64 R2, [R1+0x758] ;  /* 0x0007580001027983 */ /* 0x0023620000100a00 */
[----:B------:R-:W-:Y:S02]  /*f000*/  MOV R81, R62 ;  /* 0x0000003e00517202 */ /* 0x000fe40000000f00 */
[----:B------:R-:W-:Y:S02]  /*f010*/  MOV R46, 0xf030 ;  /* 0x0000f030002e7802 */ /* 0x000fe40000000f00 */
[----:B-1---5:R-:W-:Y:S05]  /*f020*/  CALL.REL.NOINC `($_ZN7cutlass13device_kernelIN5flash19enable_sm80_to_sm89INS1_16FlashAttnBwdSm80INS1_25CollectiveMainloopBwdSm80ILi2ELi2EN4cute5tupleIJNS5_1CILi128EEES8_NS7_ILi64EEEEEENS_6half_tEfNS_4arch4Sm80ELb0ELb1ELb1ELb0ELb1ELb0ELb0ELb0ELi2ELi4ELi4ELi4ELb0EEENS1_21CollectiveEpilogueBwdISA_SB_SD_Li256ELb0ELb0ELi2EEENS1_19SingleTileSchedulerILb0ELb0ELb0ELi128EEEEEEEEEvNT_6ParamsE$_ZN4cute3eso3ESOILb1ELb0EJNS_6LayoutINS_5tupleIJNS3_IJNS_1CILi1EEES5_EEEEEENS3_IJNS3_IJS5_NS4_ILi0EEEEEEEEEEENS_10ViewEngineINS_8smem_ptrIPN7cutlass9uint128_tEEEEEEEC2ERKSB_RKSI_) ;  /* 0xffff963000007944 */ /* 0x022fea0003c3ffff */
[----:B------:R2:W5:Y:S01]  /*f030*/  LDL R4, [R1+0x758] ;  /* 0x0007580001047983 */ /* 0x0005620000100800 */
[----:B------:R-:W-:-:S02]  /*f040*/  MOV R81, R62 ;  /* 0x0000003e00517202 */ /* 0x000fc40000000f00 */
[----:B-1----:R-:W-:Y:S02]  /*f050*/  MOV R38, 0xf070 ;  /* 0x0000f07000267802 */ /* 0x002fe40000000f00 */
[----:B--2--5:R-:W-:Y:S05]  /*f060*/  CALL.REL.NOINC `($_ZN7cutlass13device_kernelIN5flash19enable_sm80_to_sm89INS1_16FlashAttnBwdSm80INS1_25CollectiveMainloopBwdSm80ILi2ELi2EN4cute5tupleIJNS5_1CILi128EEES8_NS7_ILi64EEEEEENS_6half_tEfNS_4arch4Sm80ELb0ELb1ELb1ELb0ELb1ELb0ELb0ELb0ELi2ELi4ELi4ELi4ELb0EEENS1_21CollectiveEpilogueBwdISA_SB_SD_Li256ELb0ELb0ELi2EEENS1_19SingleTileSchedulerILb0ELb0ELb0ELi128EEEEEEEEEvNT_6ParamsE$_ZN4cute3eso3ESOILb1ELb0EJNS_6LayoutINS_5tupleIJNS3_IJNS_1CILi4EEENS4_ILi1EEEEEEEEENS3_IJNS3_IJS6_NS4_ILi0EEEEEEEEEEENS_10ViewEngineIPjEEEEC2ERKSC_RKSF_) ;  /* 0xffff9af000007944 */ /* 0x024fea0003c3ffff */
        /* <DEDUP_REMOVED lines=11> */
[----:B-1----:R-:W-:Y:S05]  /*f120*/  CALL.REL.NOINC `($_ZN7cutlass13device_kernelIN5flash19enable_sm80_to_sm89INS1_16FlashAttnBwdSm80INS1_25CollectiveMainloopBwdSm80ILi2ELi2EN4cute5tupleIJNS5_1CILi128EEES8_NS7_ILi64EEEEEENS_6half_tEfNS_4arch4Sm80ELb0ELb1ELb1ELb0ELb1ELb0ELb0ELb0ELi2ELi4ELi4ELi4ELb0EEENS1_21CollectiveEpilogueBwdISA_SB_SD_Li256ELb0ELb0ELi2EEENS1_19SingleTileSchedulerILb0ELb0ELb0ELi128EEEEEEEEEvNT_6ParamsE$_ZN4cute3eso3ESOILb1ELb0EJNS_10UnderscoreEiEEC2ERKS2_RKi) ;  /* 0xffff87e000007944 */ /* 0x002fea0003c3ffff */
        /* <DEDUP_REMOVED lines=16> */
[----:B------:R-:W-:Y:S02]  /*f230*/  MOV R47, 0x1 ;  /* 0x00000001002f7802 */ /* 0x000fe40000000f00 */
        /* <DEDUP_REMOVED lines=40> */
[----:B--2--5:R-:W-:Y:S05]  /*f4c0*/  CALL.REL.NOINC `($_ZN7cutlass13device_kernelIN5flash19enable_sm80_to_sm89INS1_16FlashAttnBwdSm80INS1_25CollectiveMainloopBwdSm80ILi2ELi2EN4cute5tupleIJNS5_1CILi128EEES8_NS7_ILi64EEEEEENS_6half_tEfNS_4arch4Sm80ELb0ELb1ELb1ELb0ELb1ELb0ELb0ELb0ELi2ELi4ELi4ELi4ELb0EEENS1_21CollectiveEpilogueBwdISA_SB_SD_Li256ELb0ELb0ELi2EEENS1_19SingleTileSchedulerILb0ELb0ELb0ELi128EEEEEEEEEvNT_6ParamsE$_ZN4cute8smem_ptrIPN7cutlass6half_tEECI1NS_12iter_adaptorIS3_S4_EEES3_) ;  /* 0xffffa5a000007944 */ /* 0x024fea0003c3ffff */
[----:B-1----:R1:W5:Y:S01]  /*f4d0*/  LDL.64 R2, [R1+0x758] ;  /* 0x0007580001027983 */ /* 0x0023620000100a00 */
[----:B------:R-:W-:-:S03]  /*f4e0*/  MOV R16, 0xf500 ;  /* 0x0000f50000107802 */ /* 0x000fc60000000f00 */
[----:B-1---5:R-:W-:Y:S05]  /*f4f0*/  CALL.REL.NOINC `($_ZN7cutlass13device_kernelIN5flash19enable_sm80_to_sm89INS1_16FlashAttnBwdSm80INS1_25CollectiveMainloopBwdSm80ILi2ELi2EN4cute5tupleIJNS5_1CILi128EEES8_NS7_ILi64EEEEEENS_6half_tEfNS_4arch4Sm80ELb0ELb1ELb1ELb0ELb1ELb0ELb0ELb0ELi2ELi4ELi4ELi4ELb0EEENS1_21CollectiveEpilogueBwdISA_SB_SD_Li256ELb0ELb0ELi2EEENS1_19SingleTileSchedulerILb0ELb0ELb0ELi128EEEEEEEEEvNT_6ParamsE$_ZN4cute3eso3ESOILb1ELb0EJNS_6LayoutINS_5tupleIJNS3_IJNS_1CILi8EEENS4_ILi1EEEEEENS4_ILi4EEEEEENS3_IJNS3_IJS6_NS4_ILi0EEEEEENS4_ILi2048EEEEEEEENS_10ViewEngineINS_8smem_ptrIPN7cutlass6half_tEEEEEEEC2ERKSE_RKSL_) ;  /* 0xffff9c6000007944 */ /* 0x022fea0003c3ffff */
[----:B-1----:R1:W5:Y:S01]  /*f500*/  LDL.64 R2, [R1+0x758] ;  /* 0x0007580001027983 */ /* 0x0023620000100a00 */
[----:B------:R-:W-:Y:S01]  /*f510*/  IMAD.MOV.U32 R12, RZ, RZ, R24 ;  /* 0x000000ffff0c7224 */ /* 0x000fe200078e0018 */
[----:B------:R-:W-:-:S02]  /*f520*/  MOV R15, R25 ;  /* 0x00000019000f7202 */ /* 0x000fc40000000f00 */
[----:B------:R-:W-:Y:S02]  /*f530*/  MOV R14, 0xf550 ;  /* 0x0000f550000e7802 */ /* 0x000fe40000000f00 */
[----:B-1---5:R-:W-:Y:S05]  /*f540*/  CALL.REL.NOINC `($_ZN7cutlass13device_kernelIN5flash19enable_sm80_to_sm89INS1_16FlashAttnBwdSm80INS1_25CollectiveMainloopBwdSm80ILi2ELi2EN4cute5tupleIJNS5_1CILi128EEES8_NS7_ILi64EEEEEENS_6half_tEfNS_4arch4Sm80ELb0ELb1ELb1ELb0ELb1ELb0ELb0ELb0ELi2ELi4ELi4ELi4ELb0EEENS1_21CollectiveEpilogueBwdISA_SB_SD_Li256ELb0ELb0ELi2EEENS1_19SingleTileSchedulerILb0ELb0ELb0ELi128EEEEEEEEEvNT_6ParamsE$_ZN4cute3eso3ESOILb1ELb0EJNS_6LayoutINS_5tupleIJNS3_IJNS_1CILi8EEENS4_ILi1EEEEEENS4_ILi4EEEEEENS3_IJNS3_IJS6_NS4_ILi0EEEEEES5_EEEEENS_10ViewEngineIPN7cutlass6half_tEEEEEC2ERKSD_RKSI_) ;  /* 0xffff9c9000007944 */ /* 0x022fea0003c3ffff */
[----:B------:R2:W5:Y:S01]  /*f550*/  LDL.64 R4, [R1+0x758] ;  /* 0x0007580001047983 */ /* 0x0005620000100a00 */
[----:B------:R-:W-:Y:S01]  /*f560*/  IMAD.MOV.U32 R12, RZ, RZ, R2 ;  /* 0x000000ffff0c7224 */ /* 0x000fe200078e0002 */
[----:B------:R-:W-:Y:S02]  /*f570*/  MOV R15, R3 ;  /* 0x00000003000f7202 */ /* 0x000fe40000000f00 */
[----:B------:R-:W-:Y:S02]  /*f580*/  MOV R14, 0xf5a0 ;  /* 0x0000f5a0000e7802 */ /* 0x000fe40000000f00 */
[----:B-12--5:R-:W-:Y:S05]  /*f590*/  CALL.REL.NOINC `($_ZN7cutlass13device_kernelIN5flash19enable_sm80_to_sm89INS1_16FlashAttnBwdSm80INS1_25CollectiveMainloopBwdSm80ILi2ELi2EN4cute5tupleIJNS5_1CILi128EEES8_NS7_ILi64EEEEEENS_6half_tEfNS_4arch4Sm80ELb0ELb1ELb1ELb0ELb1ELb0ELb0ELb0ELi2ELi4ELi4ELi4ELb0EEENS1_21CollectiveEpilogueBwdISA_SB_SD_Li256ELb0ELb0ELi2EEENS1_19SingleTileSchedulerILb0ELb0ELb0ELi128EEEEEEEEEvNT_6ParamsE$_ZN4cute3eso3ESOILb1ELb0EJNS_6LayoutINS_5tupleIJNS3_IJNS_1CILi8EEENS4_ILi1EEEEEENS3_IJNS4_ILi4EEEEEEEEENS3_IJNS3_IJS6_NS4_ILi0EEEEEENS3_IJNS4_ILi2048EEEEEEEEEEENS_10ViewEngineINS_8smem_ptrIPN7cutlass6half_tEEEEEEEC2ERKSG_RKSN_) ;  /* 0xffff981000007944 */ /* 0x026fea0003c3ffff */
[----:B------:R2:W5:Y:S01]  /*f5a0*/  LDL.64 R6, [R1+0x758] ;  /* 0x0007580001067983 */ /* 0x0005620000100a00 */
[----:B------:R-:W-:Y:S01]  /*f5b0*/  IMAD.MOV.U32 R2, RZ, RZ, R4 ;  /* 0x000000ffff027224 */ /* 0x000fe200078e0004 */
[----:B-1----:R-:W-:Y:S02]  /*f5c0*/  MOV R13, R5 ;  /* 0x00000005000d7202 */ /* 0x002fe40000000f00 */
[----:B------:R-:W-:Y:S02]  /*f5d0*/  MOV R12, 0xf5f0 ;  /* 0x0000f5f0000c7802 */ /* 0x000fe40000000f00 */
[----:B--2--5:R-:W-:Y:S05]  /*f5e0*/  CALL.REL.NOINC `($_ZN7cutlass13device_kernelIN5flash19enable_sm80_to_sm89INS1_16FlashAttnBwdSm80INS1_25CollectiveMainloopBwdSm80ILi2ELi2EN4cute5tupleIJNS5_1CILi128EEES8_NS7_ILi64EEEEEENS_6half_tEfNS_4arch4Sm80ELb0ELb1ELb1ELb0ELb1ELb0ELb0ELb0ELi2ELi4ELi4ELi4ELb0EEENS1_21CollectiveEpilogueBwdISA_SB_SD_Li256ELb0ELb0ELi2EEENS1_19SingleTileSchedulerILb0ELb0ELb0ELi128EEEEEEEEEvNT_6ParamsE$_ZN4cute3eso3ESOILb1ELb0EJNS_6LayoutINS_5tupleIJNS3_IJNS_1CILi8EEENS4_ILi1EEEEEENS3_IJNS4_ILi4EEEEEEEEENS3_IJNS3_IJS6_NS4_ILi0EEEEEENS3_IJS5_EEEEEEEENS_10ViewEngineIPN7cutlass6half_tEEEEEC2ERKSF_RKSK_) ;  /* 0xffff982000007944 */ /* 0x024fea0003c3ffff */
[----:B-1----:R1:W5:Y:S01]  /*f5f0*/  LDL.64 R2, [R1+0x758] ;  /* 0x0007580001027983 */ /* 0x0023620000100a00 */
[----:B------:R-:W-:-:S03]  /*f600*/  MOV R14, 0xf620 ;  /* 0x0000f620000e7802 */ /* 0x000fc60000000f00 */
[----:B-1---5:R-:W-:Y:S05]  /*f610*/  CALL.REL.NOINC `($_ZN7cutlass13device_kernelIN5flash19enable_sm80_to_sm89INS1_16FlashAttnBwdSm80INS1_25CollectiveMainloopBwdSm80ILi2ELi2EN4cute5tupleIJNS5_1CILi128EEES8_NS7_ILi64EEEEEENS_6half_tEfNS_4arch4Sm80ELb0ELb1ELb1ELb0ELb1ELb0ELb0ELb0ELi2ELi4ELi4ELi4ELb0EEENS1_21CollectiveEpilogueBwdISA_SB_SD_Li256ELb0ELb0ELi2EEENS1_19SingleTileSchedulerILb0ELb0ELb0ELi128EEEEEEEEEvNT_6ParamsE$_ZN4cute3eso3ESOILb1ELb0EJNS_6LayoutINS_5tupleIJNS3_IJNS3_IJNS_1CILi8EEENS4_ILi1EEEEEES6_EEENS3_IJNS3_IJS6_S6_EEENS4_ILi4EEEEEEEEENS3_IJNS3_IJNS3_IJS6_NS4_ILi0EEEEEESD_EEENS3_IJNS3_IJSD_SD_EEES5_EEEEEEEENS_10ViewEngineIPN7cutlass6half_tEEEEEC2ERKSJ_RKSO_) ;  /* 0xffff8e3000007944 */ /* 0x022fea0003c3ffff */
[----:B-1----:R1:W5:Y:S01]  /*f620*/  LDL.64 R12, [R1+0x758] ;  /* 0x00075800010c7983 */ /* 0x0023620000100a00 */
[----:B------:R-:W-:Y:S01]  /*f630*/  IMAD.MOV.U32 R2, RZ, RZ, R6 ;  /* 0x000000ffff027224 */ /* 0x000fe200078e0006 */
[----:B------:R-:W-:-:S02]  /*f640*/  MOV R15, R7 ;  /* 0x00000007000f7202 */ /* 0x000fc40000000f00 */
[----:B------:R-:W-:Y:S02]  /*f650*/  MOV R14, 0xf670 ;  /* 0x0000f670000e7802 */ /* 0x000fe40000000f00 */
[----:B-1---5:R-:W-:Y:S05]  /*f660*/  CALL.REL.NOINC `($_ZN7cutlass13device_kernelIN5flash19enable_sm80_to_sm89INS1_16FlashAttnBwdSm80INS1_25CollectiveMainloopBwdSm80ILi2ELi2EN4cute5tupleIJNS5_1CILi128EEES8_NS7_ILi64EEEEEENS_6half_tEfNS_4arch4Sm80ELb0ELb1ELb1ELb0ELb1ELb0ELb0ELb0ELi2ELi4ELi4ELi4ELb0EEENS1_21CollectiveEpilogueBwdISA_SB_SD_Li256ELb0ELb0ELi2EEENS1_19SingleTileSchedulerILb0ELb0ELb0ELi128EEEEEEEEEvNT_6ParamsE$_ZN4cute3eso3ESOILb1ELb0EJNS_6LayoutINS_5tupleIJNS3_IJNS3_IJNS_1CILi8EEENS4_ILi1EEEEEES6_EEENS3_IJNS3_IJS6_S6_EEENS4_ILi4EEEEEEEEENS3_IJNS3_IJNS3_IJS6_NS4_ILi0EEEEEESD_EEENS3_IJNS3_IJSD_SD_EEENS4_ILi2048EEEEEEEEEEENS_10ViewEngineINS_8smem_ptrIPN7cutlass6half_tEEEEEEEC2ERKSK_RKSR_) ;  /* 0xffff8d8000007944 */ /* 0x022fea0003c3ffff */
[----:B-1----:R1:W5:Y:S01]  /*f670*/  LDL.64 R2, [R1+0x758] ;  /* 0x0007580001027983 */ /* 0x0023620000100a00 */
[----:B------:R-:W-:Y:S02]  /*f680*/  MOV R15, R13 ;  /* 0x0000000d000f7202 */ /* 0x000fe40000000f00 */
[----:B------:R-:W-:Y:S02]  /*f690*/  MOV R14, 0xf6b0 ;  /* 0x0000f6b0000e7802 */ /* 0x000fe40000000f00 */
[----:B-1---5:R-:W-:Y:S05]  /*f6a0*/  CALL.REL.NOINC `($_ZN7cutlass13device_kernelIN5flash19enable_sm80_to_sm89INS1_16FlashAttnBwdSm80INS1_25CollectiveMainloopBwdSm80ILi2ELi2EN4cute5tupleIJNS5_1CILi128EEES8_NS7_ILi64EEEEEENS_6half_tEfNS_4arch4Sm80ELb0ELb1ELb1ELb0ELb1ELb0ELb0ELb0ELi2ELi4ELi4ELi4ELb0EEENS1_21CollectiveEpilogueBwdISA_SB_SD_Li256ELb0ELb0ELi2EEENS1_19SingleTileSchedulerILb0ELb0ELb0ELi128EEEEEEEEEvNT_6ParamsE$_ZN4cute3eso3ESOILb1ELb0EJNS_6LayoutINS_5tupleIJNS3_IJNS_1CILi8EEENS4_ILi1EEEEEENS4_ILi4EEEEEENS3_IJNS3_IJS6_NS4_ILi0EEEEEES5_EEEEENS_10ViewEngineIPN7cutlass6half_tEEEEEC2ERKSD_RKSI_) ;  /* 0xffff9b3000007944 */ /* 0x022fea0003c3ffff */
[----:B-1----:R1:W5:Y:S01]  /*f6b0*/  LDL.64 R12, [R1+0x758] ;  /* 0x00075800010c7983 */ /* 0x0023620000100a00 */
[----:B------:R-:W-:Y:S02]  /*f6c0*/  MOV R38, R62 ;  /* 0x0000003e00267202 */ /* 0x000fe40000000f00 */
[----:B------:R-:W-:Y:S02]  /*f6d0*/  MOV R46, 0xf6f0 ;  /* 0x0000f6f0002e7802 */ /* 0x000fe40000000f00 */
[----:B-1---5:R-:W-:Y:S05]  /*f6e0*/  CALL.REL.NOINC `($_ZN7cutlass13device_kernelIN5flash19enable_sm80_to_sm89INS1_16FlashAttnBwdSm80INS1_25CollectiveMainloopBwdSm80ILi2ELi2EN4cute5tupleIJNS5_1CILi128EEES8_NS7_ILi64EEEEEENS_6half_tEfNS_4arch4Sm80ELb0ELb1ELb1ELb0ELb1ELb0ELb0ELb0ELi2ELi4ELi4ELi4ELb0EEENS1_21CollectiveEpilogueBwdISA_SB_SD_Li256ELb0ELb0ELi2EEENS1_19SingleTileSchedulerILb0ELb0ELb0ELi128EEEEEEEEEvNT_6ParamsE$_ZN4cute8smem_ptrIPN7cutlass6half_tEECI1NS_12iter_adaptorIS3_S4_EEES3_) ;  /* 0xffffa38000007944 */ /* 0x022fea0003c3ffff */
[----:B-1----:R1:W5:Y:S01]  /*f6f0*/  LDL.64 R2, [R1+0x758] ;  /* 0x0007580001027983 */ /* 0x0023620000100a00 */
[----:B------:R-:W-:-:S03]  /*f700*/  MOV R16, 0xf720 ;  /* 0x0000f72000107802 */ /* 0x000fc60000000f00 */
[----:B-1---5:R-:W-:Y:S05]  /*f710*/  CALL.REL.NOINC `($_ZN7cutlass13device_kernelIN5flash19enable_sm80_to_sm89INS1_16FlashAttnBwdSm80INS1_25CollectiveMainloopBwdSm80ILi2ELi2EN4cute5tupleIJNS5_1CILi128EEES8_NS7_ILi64EEEEEENS_6half_tEfNS_4arch4Sm80ELb0ELb1ELb1ELb0ELb1ELb0ELb0ELb0ELi2ELi4ELi4ELi4ELb0EEENS1_21CollectiveEpilogueBwdISA_SB_SD_Li256ELb0ELb0ELi2EEENS1_19SingleTileSchedulerILb0ELb0ELb0ELi128EEEEEEEEEvNT_6ParamsE$_ZN4cute3eso3ESOILb1ELb0EJNS_6LayoutINS_5tupleIJNS3_IJNS_1CILi8EEENS4_ILi1EEEEEENS4_ILi4EEEEEENS3_IJNS3_IJS6_NS4_ILi0EEEEEENS4_ILi2048EEEEEEEENS_10ViewEngineINS_8smem_ptrIPN7cutlass6half_tEEEEEEEC2ERKSE_RKSL_) ;  /* 0xffff9a4000007944 */ /* 0x022fea0003c3ffff */
        /* <DEDUP_REMOVED lines=236> */
[----:B-12---:R-:W-:Y:S05]  /*105e0*/  CALL.REL.NOINC `($_ZN7cutlass13device_kernelIN5flash19enable_sm80_to_sm89INS1_16FlashAttnBwdSm80INS1_25CollectiveMainloopBwdSm80ILi2ELi2EN4cute5tupleIJNS5_1CILi128EEES8_NS7_ILi64EEEEEENS_6half_tEfNS_4arch4Sm80ELb0ELb1ELb1ELb0ELb1ELb0ELb0ELb0ELi2ELi4ELi4ELi4ELb0EEENS1_21CollectiveEpilogueBwdISA_SB_SD_Li256ELb0ELb0ELi2EEENS1_19SingleTileSchedulerILb0ELb0ELb0ELi128EEEEEEEEEvNT_6ParamsE$_ZN4cute3eso3ESOILb1ELb0EJNS_10UnderscoreES2_iEEC2ERKS2_S5_RKi) ;  /* 0xffff72e000007944 */ /* 0x006fea0003c3ffff */
        /* <DEDUP_REMOVED lines=9> */
[----:B------:R-:W-:Y:S05]  /*10680*/  CALL.REL.NOINC `($_ZN7cutlass13device_kernelIN5flash19enable_sm80_to_sm89INS1_16FlashAttnBwdSm80INS1_25CollectiveMainloopBwdSm80ILi2ELi2EN4cute5tupleIJNS5_1CILi128EEES8_NS7_ILi64EEEEEENS_6half_tEfNS_4arch4Sm80ELb0ELb1ELb1ELb0ELb1ELb0ELb0ELb0ELi2ELi4ELi4ELi4ELb0EEENS1_21CollectiveEpilogueBwdISA_SB_SD_Li256ELb0ELb0ELi2EEENS1_19SingleTileSchedulerILb0ELb0ELb0ELi128EEEEEEEEEvNT_6ParamsE$_ZN4cute3eso3ESOILb1ELb0EJNS_6LayoutINS_5tupleIJNS3_IJNS_1CILi8EEENS4_ILi1EEEEEENS4_ILi2EEEEEENS3_IJNS3_IJS6_NS4_ILi0EEEEEENS4_ILi4096EEEEEEEEiEEC2ERKSE_RKi) ;  /* 0xffff882000007944 */ /* 0x000fea0003c3ffff */
[----:B-1----:R-:W2:Y:S01]  /*10690*/  LDL R3, [R1+0x758] ;  /* 0x0007580001037983 */ /* 0x002ea20000100800 */
[----:B------:R-:W-:Y:S02]  /*106a0*/  MOV R38, R62 ;  /* 0x0000003e00267202 */ /* 0x000fe40000000f00 */
[----:B------:R-:W-:Y:S01]  /*106b0*/  MOV R46, 0x106e0 ;  /* 0x000106e0002e7802 */ /* 0x000fe20000000f00 */
[----:B--2---:R-:W-:-:S04]  /*106c0*/  IMAD.WIDE R2, R3, 0x2, R30 ;  /* 0x0000000203027825 */ /* 0x004fc800078e021e */
[----:B------:R-:W-:Y:S05]  /*106d0*/  CALL.REL.NOINC `($_ZN7cutlass13device_kernelIN5flash19enable_sm80_to_sm89INS1_16FlashAttnBwdSm80INS1_25CollectiveMainloopBwdSm80ILi2ELi2EN4cute5tupleIJNS5_1CILi128EEES8_NS7_ILi64EEEEEENS_6half_tEfNS_4arch4Sm80ELb0ELb1ELb1ELb0ELb1ELb0ELb0ELb0ELi2ELi4ELi4ELi4ELb0EEENS1_21CollectiveEpilogueBwdISA_SB_SD_Li256ELb0ELb0ELi2EEENS1_19SingleTileSchedulerILb0ELb0ELb0ELi128EEEEEEEEEvNT_6ParamsE$_ZN4cute8smem_ptrIPN7cutlass6half_tEECI1NS_12iter_adaptorIS3_S4_EEES3_) ;  /* 0xffff939000007944 */ /* 0x000fea0003c3ffff */
[----:B-1----:R1:W5:Y:S01]  /*106e0*/  LDL.64 R2, [R1+0x758] ;  /* 0x0007580001027983 */ /* 0x0023620000100a00 */
[----:B------:R-:W-:Y:S02]  /*106f0*/  MOV R81, R62 ;  /* 0x0000003e00517202 */ /* 0x000fe40000000f00 */
[----:B------:R-:W-:Y:S02]  /*10700*/  MOV R38, 0x10720 ;  /* 0x0001072000267802 */ /* 0x000fe40000000f00 */
[----:B-1---5:R-:W-:Y:S05]  /*10710*/  CALL.REL.NOINC `($_ZN7cutlass13device_kernelIN5flash19enable_sm80_to_sm89INS1_16FlashAttnBwdSm80INS1_25CollectiveMainloopBwdSm80ILi2ELi2EN4cute5tupleIJNS5_1CILi128EEES8_NS7_ILi64EEEEEENS_6half_tEfNS_4arch4Sm80ELb0ELb1ELb1ELb0ELb1ELb0ELb0ELb0ELi2ELi4ELi4ELi4ELb0EEENS1_21CollectiveEpilogueBwdISA_SB_SD_Li256ELb0ELb0ELi2EEENS1_19SingleTileSchedulerILb0ELb0ELb0ELi128EEEEEEEEEvNT_6ParamsE$_ZN4cute3eso3ESOILb1ELb0EJNS_6LayoutINS_5tupleIJNS3_IJNS_1CILi8EEENS4_ILi1EEEEEENS4_ILi2EEEEEENS3_IJNS3_IJS6_NS4_ILi0EEEEEENS4_ILi4096EEEEEEEENS_10ViewEngineINS_8smem_ptrIPN7cutlass6half_tEEEEEEEC2ERKSE_RKSL_) ;  /* 0xffff875000007944 */ /* 0x022fea0003c3ffff */
[----:B-1----:R1:W5:Y:S01]  /*10720*/  LDL.64 R36, [R1+0x758] ;  /* 0x0007580001247983 */ /* 0x0023620000100a00 */
[----:B------:R-:W-:Y:S01]  /*10730*/  IMAD.MOV.U32 R81, RZ, RZ, R62 ;  /* 0x000000ffff517224 */ /* 0x000fe200078e003e */
[----:B------:R-:W-:Y:S02]  /*10740*/  MOV R3, 0x1 ;  /* 0x0000000100037802 */ /* 0x000fe40000000f00 */
[----:B------:R-:W-:-:S02]  /*10750*/  MOV R46, 0x10770 ;  /* 0x00010770002e7802 */ /* 0x000fc40000000f00 */
[----:B-1---5:R-:W-:Y:S05]  /*10760*/  CALL.REL.NOINC `($_ZN7cutlass13device_kernelIN5flash19enable_sm80_to_sm89INS1_16FlashAttnBwdSm80INS1_25CollectiveMainloopBwdSm80ILi2ELi2EN4cute5tupleIJNS5_1CILi128EEES8_NS7_ILi64EEEEEENS_6half_tEfNS_4arch4Sm80ELb0ELb1ELb1ELb0ELb1ELb0ELb0ELb0ELi2ELi4ELi4ELi4ELb0EEENS1_21CollectiveEpilogueBwdISA_SB_SD_Li256ELb0ELb0ELi2EEENS1_19SingleTileSchedulerILb0ELb0ELb0ELi128EEEEEEEEEvNT_6ParamsE$_ZN4cute3eso3ESOILb1ELb0EJNS_10UnderscoreES2_iEEC2ERKS2_S5_RKi) ;  /* 0xffff716000007944 */ /* 0x022fea0003c3ffff */
[----:B-1----:R-:W2:Y:S01]  /*10770*/  LDL R3, [R1+0x758] ;  /* 0x0007580001037983 */ /* 0x002ea20000100800 */
[----:B------:R-:W-:Y:S01]  /*10780*/  IMAD.MOV.U32 R81, RZ, RZ, R62 ;  /* 0x000000ffff517224 */ /* 0x000fe200078e003e */
[----:B------:R-:W-:-:S02]  /*10790*/  MOV R38, 0x107c0 ;  /* 0x000107c000267802 */ /* 0x000fc40000000f00 */
[----:B--2---:R-:W-:Y:S02]  /*107a0*/  SHF.L.U32 R3, R3, 0x4, RZ ;  /* 0x0000000403037819 */ /* 0x004fe400000006ff */
[----:B------:R-:W-:Y:S05]  /*107b0*/  CALL.REL.NOINC `($_ZN7cutlass13device_kernelIN5flash19enable_sm80_to_sm89INS1_16FlashAttnBwdSm80INS1_25CollectiveMainloopBwdSm80ILi2ELi2EN4cute5tupleIJNS5_1CILi128EEES8_NS7_ILi64EEEEEENS_6half_tEfNS_4arch4Sm80ELb0ELb1ELb1ELb0ELb1ELb0ELb0ELb0ELi2ELi4ELi4ELi4ELb0EEENS1_21CollectiveEpilogueBwdISA_SB_SD_Li256ELb0ELb0ELi2EEENS1_19SingleTileSchedulerILb0ELb0ELb0ELi128EEEEEEEEEvNT_6ParamsE$_ZN4cute3eso3ESOILb1ELb0EJNS_6LayoutINS_5tupleIJNS3_IJNS_1CILi8EEENS4_ILi1EEEEEENS4_ILi2EEEEEENS3_IJNS3_IJS6_NS4_ILi0EEEEEES5_EEEEEiEEC2ERKSD_RKi) ;  /* 0xffff888000007944 */ /* 0x000fea0003c3ffff */
[----:B-1----:R-:W2:Y:S01]  /*107c0*/  LDL R3, [R1+0x758] ;  /* 0x0007580001037983 */ /* 0x002ea20000100800 */
[----:B------:R-:W-:Y:S02]  /*107d0*/  MOV R81, R62 ;  /* 0x0000003e00517202 */ /* 0x000fe40000000f00 */
[----:B------:R-:W-:Y:S01]  /*107e0*/  MOV R48, 0x10810 ;  /* 0x0001081000307802 */ /* 0x000fe20000000f00 */
[----:B--2---:R-:W-:-:S04]  /*107f0*/  IMAD.WIDE R38, R3, 0x2, R26 ;  /* 0x0000000203267825 */ /* 0x004fc800078e021a */
[----:B------:R-:W-:Y:S05]  /*10800*/  CALL.REL.NOINC `($_ZN7cutlass13device_kernelIN5flash19enable_sm80_to_sm89INS1_16FlashAttnBwdSm80INS1_25CollectiveMainloopBwdSm80ILi2ELi2EN4cute5tupleIJNS5_1CILi128EEES8_NS7_ILi64EEEEEENS_6half_tEfNS_4arch4Sm80ELb0ELb1ELb1ELb0ELb1ELb0ELb0ELb0ELi2ELi4ELi4ELi4ELb0EEENS1_21CollectiveEpilogueBwdISA_SB_SD_Li256ELb0ELb0ELi2EEENS1_19SingleTileSchedulerILb0ELb0ELb0ELi128EEEEEEEEEvNT_6ParamsE$_ZN4cute3eso3ESOILb1ELb0EJNS_6LayoutINS_5tupleIJNS3_IJNS_1CILi8EEENS4_ILi1EEEEEENS4_ILi2EEEEEENS3_IJNS3_IJS6_NS4_ILi0EEEEEES5_EEEEENS_10ViewEngineIPN7cutlass6half_tEEEEEC2ERKSD_RKSI_) ;  /* 0xffff87f000007944 */ /* 0x000fea0003c3ffff */
[----:B------:R2:W5:Y:S01]  /*10810*/  LDL.64 R2, [R1+0x758] ;  /* 0x0007580001027983 */ /* 0x0005620000100a00 */
[----:B------:R-:W-:Y:S02]  /*10820*/  MOV R81, R62 ;  /* 0x0000003e00517202 */ /* 0x000fe40000000f00 */
[----:B-1----:R-:W-:Y:S02]  /*10830*/  MOV R46, 0x10850 ;  /* 0x00010850002e7802 */ /* 0x002fe40000000f00 */
[----:B--2--5:R-:W-:Y:S05]  /*10840*/  CALL.REL.NOINC `($_ZN7cutlass13device_kernelIN5flash19enable_sm80_to_sm89INS1_16FlashAttnBwdSm80INS1_25CollectiveMainloopBwdSm80ILi2ELi2EN4cute5tupleIJNS5_1CILi128EEES8_NS7_ILi64EEEEEENS_6half_tEfNS_4arch4Sm80ELb0ELb1ELb1ELb0ELb1ELb0ELb0ELb0ELi2ELi4ELi4ELi4ELb0EEENS1_21CollectiveEpilogueBwdISA_SB_SD_Li256ELb0ELb0ELi2EEENS1_19SingleTileSchedulerILb0ELb0ELb0ELi128EEEEEEEEEvNT_6ParamsE$_ZN4cute3eso3ESOILb1ELb0EJNS_6LayoutINS_5tupleIJNS3_IJNS_1CILi8EEENS4_ILi1EEEEEENS3_IJNS4_ILi2EEEEEEEEENS3_IJNS3_IJS6_NS4_ILi0EEEEEENS3_IJNS4_ILi4096EEEEEEEEEEENS_10ViewEngineINS_8smem_ptrIPN7cutlass6half_tEEEEEEEC2ERKSG_RKSN_) ;  /* 0xffff842000007944 */ /* 0x024fea0003c3ffff */
[----:B-1----:R1:W5:Y:S01]  /*10850*/  LDL.64 R36, [R1+0x758] ;  /* 0x0007580001247983 */ /* 0x0023620000100a00 */
[----:B------:R-:W-:Y:S02]  /*10860*/  MOV R81, R62 ;  /* 0x0000003e00517202 */ /* 0x000fe40000000f00 */
[----:B------:R-:W-:-:S02]  /*10870*/  MOV R46, 0x10890 ;  /* 0x00010890002e7802 */ /* 0x000fc40000000f00 */
[----:B-1---5:R-:W-:Y:S05]  /*10880*/  CALL.REL.NOINC `($_ZN7cutlass13device_kernelIN5flash19enable_sm80_to_sm89INS1_16FlashAttnBwdSm80INS1_25CollectiveMainloopBwdSm80ILi2ELi2EN4cute5tupleIJNS5_1CILi128EEES8_NS7_ILi64EEEEEENS_6half_tEfNS_4arch4Sm80ELb0ELb1ELb1ELb0ELb1ELb0ELb0ELb0ELi2ELi4ELi4ELi4ELb0EEENS1_21CollectiveEpilogueBwdISA_SB_SD_Li256ELb0ELb0ELi2EEENS1_19SingleTileSchedulerILb0ELb0ELb0ELi128EEEEEEEEEvNT_6ParamsE$_ZN4cute3eso3ESOILb1ELb0EJNS_6LayoutINS_5tupleIJNS3_IJNS_1CILi8EEENS4_ILi1EEEEEENS3_IJNS4_ILi2EEEEEEEEENS3_IJNS3_IJS6_NS4_ILi0EEEEEENS3_IJS5_EEEEEEEENS_10ViewEngineIPN7cutlass6half_tEEEEEC2ERKSF_RKSK_) ;  /* 0xffff84e000007944 */ /* 0x022fea0003c3ffff */
[----:B-1----:R1:W5:Y:S01]  /*10890*/  LDL.64 R2, [R1+0x758] ;  /* 0x0007580001027983 */ /* 0x0023620000100a00 */
[----:B------:R-:W-:-:S02]  /*108a0*/  MOV R81, R62 ;  /* 0x0000003e00517202 */ /* 0x000fc40000000f00 */
[----:B------:R-:W-:Y:S02]  /*108b0*/  MOV R46, 0x108d0 ;  /* 0x000108d0002e7802 */ /* 0x000fe40000000f00 */
[----:B-1---5:R-:W-:Y:S05]  /*108c0*/  CALL.REL.NOINC `($_ZN7cutlass13device_kernelIN5flash19enable_sm80_to_sm89INS1_16FlashAttnBwdSm80INS1_25CollectiveMainloopBwdSm80ILi2ELi2EN4cute5tupleIJNS5_1CILi128EEES8_NS7_ILi64EEEEEENS_6half_tEfNS_4arch4Sm80ELb0ELb1ELb1ELb0ELb1ELb0ELb0ELb0ELi2ELi4ELi4ELi4ELb0EEENS1_21CollectiveEpilogueBwdISA_SB_SD_Li256ELb0ELb0ELi2EEENS1_19SingleTileSchedulerILb0ELb0ELb0ELi128EEEEEEEEEvNT_6ParamsE$_ZN4cute3eso3ESOILb1ELb0EJNS_6LayoutINS_5tupleIJNS3_IJNS3_IJNS_1CILi8EEENS4_ILi1EEEEEES6_EEENS3_IJNS3_IJS6_S6_EEENS4_ILi2EEEEEEEEENS3_IJNS3_IJNS3_IJS6_NS4_ILi0EEEEEESD_EEENS3_IJNS3_IJSD_SD_EEES5_EEEEEEEENS_10ViewEngineIPN7cutlass6half_tEEEEEC2ERKSJ_RKSO_) ;  /* 0xffff7ae000007944 */ /* 0x022fea0003c3ffff */
[----:B-1----:R1:W5:Y:S01]  /*108d0*/  LDL.64 R38, [R1+0x758] ;  /* 0x0007580001267983 */ /* 0x0023620000100a00 */
[----:B------:R-:W-:Y:S02]  /*108e0*/  MOV R81, R62 ;  /* 0x0000003e00517202 */ /* 0x000fe40000000f00 */
[----:B------:R-:W-:Y:S02]  /*108f0*/  MOV R46, 0x10910 ;  /* 0x00010910002e7802 */ /* 0x000fe40000000f00 */
[----:B-1---5:R-:W-:Y:S05]  /*10900*/  CALL.REL.NOINC `($_ZN7cutlass13device_kernelIN5flash19enable_sm80_to_sm89INS1_16FlashAttnBwdSm80INS1_25CollectiveMainloopBwdSm80ILi2ELi2EN4cute5tupleIJNS5_1CILi128EEES8_NS7_ILi64EEEEEENS_6half_tEfNS_4arch4Sm80ELb0ELb1ELb1ELb0ELb1ELb0ELb0ELb0ELi2ELi4ELi4ELi4ELb0EEENS1_21CollectiveEpilogueBwdISA_SB_SD_Li256ELb0ELb0ELi2EEENS1_19SingleTileSchedulerILb0ELb0ELb0ELi128EEEEEEEEEvNT_6ParamsE$_ZN4cute3eso3ESOILb1ELb0EJNS_6LayoutINS_5tupleIJNS3_IJNS3_IJNS_1CILi8EEENS4_ILi1EEEEEES6_EEENS3_IJNS3_IJS6_S6_EEENS4_ILi2EEEEEEEEENS3_IJNS3_IJNS3_IJS6_NS4_ILi0EEEEEESD_EEENS3_IJNS3_IJSD_SD_EEENS4_ILi4096EEEEEEEEEEENS_10ViewEngineINS_8smem_ptrIPN7cutlass6half_tEEEEEEEC2ERKSK_RKSR_) ;  /* 0xffff79c000007944 */ /* 0x022fea0003c3ffff */
[----:B-1----:R1:W5:Y:S01]  /*10910*/  LDL.64 R2, [R1+0x758] ;  /* 0x0007580001027983 */ /* 0x0023620000100a00 */
[----:B------:R-:W-:Y:S02]  /*10920*/  MOV R81, R62 ;  /* 0x0000003e00517202 */ /* 0x000fe40000000f00 */
[----:B------:R-:W-:Y:S02]  /*10930*/  MOV R48, 0x10950 ;  /* 0x0001095000307802 */ /* 0x000fe40000000f00 */
[----:B-1---5:R-:W-:Y:S05]  /*10940*/  CALL.REL.NOINC `($_ZN7cutlass13device_kernelIN5flash19enable_sm80_to_sm89INS1_16FlashAttnBwdSm80INS1_25CollectiveMainloopBwdSm80ILi2ELi2EN4cute5tupleIJNS5_1CILi128EEES8_NS7_ILi64EEEEEENS_6half_tEfNS_4arch4Sm80ELb0ELb1ELb1ELb0ELb1ELb0ELb0ELb0ELi2ELi4ELi4ELi4ELb0EEENS1_21CollectiveEpilogueBwdISA_SB_SD_Li256ELb0ELb0ELi2EEENS1_19SingleTileSchedulerILb0ELb0ELb0ELi128EEEEEEEEEvNT_6ParamsE$_ZN4cute3eso3ESOILb1ELb0EJNS_6LayoutINS_5tupleIJNS3_IJNS_1CILi8EEENS4_ILi1EEEEEENS4_ILi2EEEEEENS3_IJNS3_IJS6_NS4_ILi0EEEEEES5_EEEEENS_10ViewEngineIPN7cutlass6half_tEEEEEC2ERKSD_RKSI_) ;  /* 0xffff86b000007944 */ /* 0x022fea0003c3ffff */
[----:B------:R2:W5:Y:S01]  /*10950*/  LDL.64 R12, [R1+0x758] ;  /* 0x00075800010c7983 */ /* 0x0005620000100a00 */
[----:B-1----:R-:W-:Y:S02]  /*10960*/  MOV R38, R62 ;  /* 0x0000003e00267202 */ /* 0x002fe40000000f00 */
[----:B------:R-:W-:Y:S02]  /*10970*/  MOV R46, 0x10990 ;  /* 0x00010990002e7802 */ /* 0x000fe40000000f00 */
[----:B--2--5:R-:W-:Y:S05]  /*10980*/  CALL.REL.NOINC `($_ZN7cutlass13device_kernelIN5flash19enable_sm80_to_sm89INS1_16FlashAttnBwdSm80INS1_25CollectiveMainloopBwdSm80ILi2ELi2EN4cute5tupleIJNS5_1CILi128EEES8_NS7_ILi64EEEEEENS_6half_tEfNS_4arch4Sm80ELb0ELb1ELb1ELb0ELb1ELb0ELb0ELb0ELi2ELi4ELi4ELi4ELb0EEENS1_21CollectiveEpilogueBwdISA_SB_SD_Li256ELb0ELb0ELi2EEENS1_19SingleTileSchedulerILb0ELb0ELb0ELi128EEEEEEEEEvNT_6ParamsE$_ZN4cute8smem_ptrIPN7cutlass6half_tEECI1NS_12iter_adaptorIS3_S4_EEES3_) ;  /* 0xffff90e000007944 */ /* 0x024fea0003c3ffff */
[----:B-1----:R1:W5:Y:S01]  /*10990*/  LDL.64 R2, [R1+0x758] ;  /* 0x0007580001027983 */ /* 0x0023620000100a00 */
[----:B------:R-:W-:-:S02]  /*109a0*/  MOV R81, R62 ;  /* 0x0000003e00517202 */ /* 0x000fc40000000f00 */
[----:B------:R-:W-:Y:S02]  /*109b0*/  MOV R38, 0x109d0 ;  /* 0x000109d000267802 */ /* 0x000fe40000000f00 */
[----:B-1---5:R-:W-:Y:S05]  /*109c0*/  CALL.REL.NOINC `($_ZN7cutlass13device_kernelIN5flash19enable_sm80_to_sm89INS1_16FlashAttnBwdSm80INS1_25CollectiveMainloopBwdSm80ILi2ELi2EN4cute5tupleIJNS5_1CILi128EEES8_NS7_ILi64EEEEEENS_6half_tEfNS_4arch4Sm80ELb0ELb1ELb1ELb0ELb1ELb0ELb0ELb0ELi2ELi4ELi4ELi4ELb0EEENS1_21CollectiveEpilogueBwdISA_SB_SD_Li256ELb0ELb0ELi2EEENS1_19SingleTileSchedulerILb0ELb0ELb0ELi128EEEEEEEEEvNT_6ParamsE$_ZN4cute3eso3ESOILb1ELb0EJNS_6LayoutINS_5tupleIJNS3_IJNS_1CILi8EEENS4_ILi1EEEEEENS4_ILi2EEEEEENS3_IJNS3_IJS6_NS4_ILi0EEEEEENS4_ILi4096EEEEEEEENS_10ViewEngineINS_8smem_ptrIPN7cutlass6half_tEEEEEEEC2ERKSE_RKSL_) ;  /* 0xffff84a000007944 */ /* 0x022fea0003c3ffff */
[----:B------:R2:W5:Y:S01]  /*109d0*/  LDL.64 R14, [R1+0x758] ;  /* 0x00075800010e7983 */ /* 0x0005620000100a00 */
[----:B------:R-:W-:Y:S01]  /*109e0*/  IMAD.MOV.U32 R81, RZ, RZ, R62 ;  /* 0x000000ffff517224 */ /* 0x000fe200078e003e */
[----:B------:R-:W-:Y:S02]  /*109f0*/  MOV R47, RZ ;  /* 0x000000ff002f7202 */ /* 0x000fe40000000f00 */
[----:B------:R-:W-:Y:S02]  /*10a00*/  MOV R46, 0x10a20 ;  /* 0x00010a20002e7802 */ /* 0x000fe40000000f00 */
[----:B-12--5:R-:W-:Y:S05]  /*10a10*/  CALL.REL.NOINC `($_ZN7cutlass13device_kernelIN5flash19enable_sm80_to_sm89INS1_16FlashAttnBwdSm80INS1_25CollectiveMainloopBwdSm80ILi2ELi2EN4cute5tupleIJNS5_1CILi128EEES8_NS7_ILi64EEEEEENS_6half_tEfNS_4arch4Sm80ELb0ELb1ELb1ELb0ELb1ELb0ELb0ELb0ELi2ELi4ELi4ELi4ELb0EEENS1_21CollectiveEpilogueBwdISA_SB_SD_Li256ELb0ELb0ELi2EEENS1_19SingleTileSchedulerILb0ELb0ELb0ELi128EEEEEEEEEvNT_6ParamsE$_ZN4cute3eso3ESOILb1ELb0EJNS_10UnderscoreEiEEC2ERKS2_RKi) ;  /* 0xffff6ef000007944 */ /* 0x026fea0003c3ffff */
[----:B------:R-:W2:Y:S01]  /*10a20*/  LDL R37, [R1+0x758] ;  /* 0x0007580001257983 */ /* 0x000ea20000100800 */
[----:B------:R-:W-:Y:S01]  /*10a30*/  IMAD.MOV.U32 R81, RZ, RZ, R62 ;  /* 0x000000ffff517224 */ /* 0x000fe200078e003e */
[----:B------:R-:W-:Y:S02]  /*10a40*/  MOV R38, 0x10a70 ;  /* 0x00010a7000267802 */ /* 0x000fe40000000f00 */
        /* <DEDUP_REMOVED lines=8> */
[----:B------:R-:W-:-:S02]  /*10ad0*/  MOV R81, R62 ;  /* 0x0000003e00517202 */ /* 0x000fc40000000f00 */
[----:B------:R-:W-:Y:S02]  /*10ae0*/  MOV R38, 0x10b00 ;  /* 0x00010b0000267802 */ /* 0x000fe40000000f00 */
[----:B-1---5:R-:W-:Y:S05]  /*10af0*/  CALL.REL.NOINC `($_ZN7cutlass13device_kernelIN5flash19enable_sm80_to_sm89INS1_16FlashAttnBwdSm80INS1_25CollectiveMainloopBwdSm80ILi2ELi2EN4cute5tupleIJNS5_1CILi128EEES8_NS7_ILi64EEEEEENS_6half_tEfNS_4arch4Sm80ELb0ELb1ELb1ELb0ELb1ELb0ELb0ELb0ELi2ELi4ELi4ELi4ELb0EEENS1_21CollectiveEpilogueBwdISA_SB_SD_Li256ELb0ELb0ELi2EEENS1_19SingleTileSchedulerILb0ELb0ELb0ELi128EEEEEEEEEvNT_6ParamsE$_ZN4cute3eso3ESOILb1ELb0EJNS_6LayoutINS_5tupleIJNS3_IJNS_1CILi8EEENS4_ILi1EEEEEEEEENS3_IJNS3_IJS6_NS4_ILi0EEEEEEEEEEENS_10ViewEngineINS_8smem_ptrIPN7cutlass6half_tEEEEEEEC2ERKSC_RKSJ_) ;  /* 0xffff80a000007944 */ /* 0x022fea0003c3ffff */
[----:B-1----:R1:W5:Y:S01]  /*10b00*/  LDL.64 R2, [R1+0x758] ;  /* 0x0007580001027983 */ /* 0x0023620000100a00 */
[----:B------:R-:W-:Y:S01]  /*10b10*/  IMAD.MOV.U32 R81, RZ, RZ, R62 ;  /* 0x000000ffff517224 */ /* 0x000fe200078e003e */
[----:B------:R-:W-:Y:S02]  /*10b20*/  MOV R47, RZ ;  /* 0x000000ff002f7202 */ /* 0x000fe40000000f00 */
[----:B------:R-:W-:Y:S02]  /*10b30*/  MOV R46, 0x10b50 ;  /* 0x00010b50002e7802 */ /* 0x000fe40000000f00 */
[----:B-1---5:R-:W-:Y:S05]  /*10b40*/  CALL.REL.NOINC `($_ZN7cutlass13device_kernelIN5flash19enable_sm80_to_sm89INS1_16FlashAttnBwdSm80INS1_25CollectiveMainloopBwdSm80ILi2ELi2EN4cute5tupleIJNS5_1CILi128EEES8_NS7_ILi64EEEEEENS_6half_tEfNS_4arch4Sm80ELb0ELb1ELb1ELb0ELb1ELb0ELb0ELb0ELi2ELi4ELi4ELi4ELb0EEENS1_21CollectiveEpilogueBwdISA_SB_SD_Li256ELb0ELb0ELi2EEENS1_19SingleTileSchedulerILb0ELb0ELb0ELi128EEEEEEEEEvNT_6ParamsE$_ZN4cute3eso3ESOILb1ELb0EJNS_10UnderscoreEiEEC2ERKS2_RKi) ;  /* 0xffff6dc000007944 */ /* 0x022fea0003c3ffff */
        /* <DEDUP_REMOVED lines=108> */
[----:B------:R-:W-:Y:S05]  /*11210*/  CALL.REL.NOINC `($_ZN7cutlass13device_kernelIN5flash19enable_sm80_to_sm89INS1_16FlashAttnBwdSm80INS1_25CollectiveMainloopBwdSm80ILi2ELi2EN4cute5tupleIJNS5_1CILi128EEES8_NS7_ILi64EEEEEENS_6half_tEfNS_4arch4Sm80ELb0ELb1ELb1ELb0ELb1ELb0ELb0ELb0ELi2ELi4ELi4ELi4ELb0EEENS1_21CollectiveEpilogueBwdISA_SB_SD_Li256ELb0ELb0ELi2EEENS1_19SingleTileSchedulerILb0ELb0ELb0ELi128EEEEEEEEEvNT_6ParamsE$_ZN4cute3eso3ESOILb1ELb0EJNS_6LayoutINS_5tupleIJNS3_IJNS_1CILi8EEENS4_ILi1EEEEEENS4_ILi4EEEEEENS3_IJNS3_IJS6_NS4_ILi0EEEEEENS4_ILi2048EEEEEEEEiEEC2ERKSE_RKi) ;  /* 0xffff7f8000007944 */ /* 0x000fea0003c3ffff */
[----:B------:R-:W-:Y:S01]  /*11220*/  ULDC.64 UR4, c[0x0][0x118] ;  /* 0x0000460000047ab9 */ /* 0x000fe20000000a00 */
[----:B-1----:R-:W2:Y:S04]  /*11230*/  LDL R2, [R1+0x758] ;  /* 0x0007580001027983 */ /* 0x002ea80000100800 */
[----:B------:R-:W2:Y:S01]  /*11240*/  LD.E.64 R4, [R28.64+0x8] ;  /* 0x000008041c047980 */ /* 0x000ea2000c101b00 */
[----:B------:R-:W-:Y:S02]  /*11250*/  MOV R38, R62 ;  /* 0x0000003e00267202 */ /* 0x000fe40000000f00 */
[----:B------:R-:W-:Y:S01]  /*11260*/  MOV R46, 0x11290 ;  /* 0x00011290002e7802 */ /* 0x000fe20000000f00 */
[----:B--2---:R-:W-:-:S04]  /*11270*/  IMAD.WIDE R2, R2, 0x2, R4 ;  /* 0x0000000202027825 */ /* 0x004fc800078e0204 */
[----:B------:R-:W-:Y:S05]  /*11280*/  CALL.REL.NOINC `($_ZN7cutlass13device_kernelIN5flash19enable_sm80_to_sm89INS1_16FlashAttnBwdSm80INS1_25CollectiveMainloopBwdSm80ILi2ELi2EN4cute5tupleIJNS5_1CILi128EEES8_NS7_ILi64EEEEEENS_6half_tEfNS_4arch4Sm80ELb0ELb1ELb1ELb0ELb1ELb0ELb0ELb0ELi2ELi4ELi4ELi4ELb0EEENS1_21CollectiveEpilogueBwdISA_SB_SD_Li256ELb0ELb0ELi2EEENS1_19SingleTileSchedulerILb0ELb0ELb0ELi128EEEEEEEEEvNT_6ParamsE$_ZN4cute8smem_ptrIPN7cutlass6half_tEECI1NS_12iter_adaptorIS3_S4_EEES3_) ;  /* 0xffff87e000007944 */ /* 0x000fea0003c3ffff */
[----:B-1----:R1:W5:Y:S01]  /*11290*/  LDL.64 R2, [R1+0x758] ;  /* 0x0007580001027983 */ /* 0x0023620000100a00 */
[----:B------:R-:W-:-:S03]  /*112a0*/  MOV R16, 0x112c0 ;  /* 0x000112c000107802 */ /* 0x000fc60000000f00 */
[----:B-1---5:R-:W-:Y:S05]  /*112b0*/  CALL.REL.NOINC `($_ZN7cutlass13device_kernelIN5flash19enable_sm80_to_sm89INS1_16FlashAttnBwdSm80INS1_25CollectiveMainloopBwdSm80ILi2ELi2EN4cute5tupleIJNS5_1CILi128EEES8_NS7_ILi64EEEEEENS_6half_tEfNS_4arch4Sm80ELb0ELb1ELb1ELb0ELb1ELb0ELb0ELb0ELi2ELi4ELi4ELi4ELb0EEENS1_21CollectiveEpilogueBwdISA_SB_SD_Li256ELb0ELb0ELi2EEENS1_19SingleTileSchedulerILb0ELb0ELb0ELi128EEEEEEEEEvNT_6ParamsE$_ZN4cute3eso3ESOILb1ELb0EJNS_6LayoutINS_5tupleIJNS3_IJNS_1CILi8EEENS4_ILi1EEEEEENS4_ILi4EEEEEENS3_IJNS3_IJS6_NS4_ILi0EEEEEENS4_ILi2048EEEEEEEENS_10ViewEngineINS_8smem_ptrIPN7cutlass6half_tEEEEEEEC2ERKSE_RKSL_) ;  /* 0xffff7ea000007944 */ /* 0x022fea0003c3ffff */
[----:B------:R2:W5:Y:S01]  /*112c0*/  LDL.64 R4, [R1+0x758] ;  /* 0x0007580001047983 */ /* 0x0005620000100a00 */
[----:B------:R-:W-:Y:S01]  /*112d0*/  IMAD.MOV.U32 R81, RZ, RZ, R62 ;  /* 0x000000ffff517224 */ /* 0x000fe200078e003e */
[----:B-1----:R-:W-:-:S02]  /*112e0*/  MOV R3, 0x1 ;  /* 0x0000000100037802 */ /* 0x002fc40000000f00 */
[----:B------:R-:W-:Y:S02]  /*112f0*/  MOV R46, 0x11310 ;  /* 0x00011310002e7802 */ /* 0x000fe40000000f00 */
[----:B--2--5:R-:W-:Y:S05]  /*11300*/  CALL.REL.NOINC `($_ZN7cutlass13device_kernelIN5flash19enable_sm80_to_sm89INS1_16FlashAttnBwdSm80INS1_25CollectiveMainloopBwdSm80ILi2ELi2EN4cute5tupleIJNS5_1CILi128EEES8_NS7_ILi64EEEEEENS_6half_tEfNS_4arch4Sm80ELb0ELb1ELb1ELb0ELb1ELb0ELb0ELb0ELi2ELi4ELi4ELi4ELb0EEENS1_21CollectiveEpilogueBwdISA_SB_SD_Li256ELb0ELb0ELi2EEENS1_19SingleTileSchedulerILb0ELb0ELb0ELi128EEEEEEEEEvNT_6ParamsE$_ZN4cute3eso3ESOILb1ELb0EJNS_10UnderscoreES2_iEEC2ERKS2_S5_RKi) ;  /* 0xffff65c000007944 */ /* 0x024fea0003c3ffff */
[----:B-1----:R-:W2:Y:S01]  /*11310*/  LDL R3, [R1+0x758] ;  /* 0x0007580001037983 */ /* 0x002ea20000100800 */
[----:B------:R-:W-:Y:S02]  /*11320*/  MOV R12, 0x11350 ;  /* 0x00011350000c7802 */ /* 0x000fe40000000f00 */
[----:B--2---:R-:W-:Y:S02]  /*11330*/  SHF.L.U32 R3, R3, 0x5, RZ ;  /* 0x0000000503037819 */ /* 0x004fe400000006ff */
[----:B------:R-:W-:Y:S05]  /*11340*/  CALL.REL.NOINC `($_ZN7cutlass13device_kernelIN5flash19enable_sm80_to_sm89INS1_16FlashAttnBwdSm80INS1_25CollectiveMainloopBwdSm80ILi2ELi2EN4cute5tupleIJNS5_1CILi128EEES8_NS7_ILi64EEEEEENS_6half_tEfNS_4arch4Sm80ELb0ELb1ELb1ELb0ELb1ELb0ELb0ELb0ELi2ELi4ELi4ELi4ELb0EEENS1_21CollectiveEpilogueBwdISA_SB_SD_Li256ELb0ELb0ELi2EEENS1_19SingleTileSchedulerILb0ELb0ELb0ELi128EEEEEEEEEvNT_6ParamsE$_ZN4cute3eso3ESOILb1ELb0EJNS_6LayoutINS_5tupleIJNS3_IJNS_1CILi8EEENS4_ILi1EEEEEENS4_ILi4EEEEEENS3_IJNS3_IJS6_NS4_ILi0EEEEEES5_EEEEEiEEC2ERKSD_RKi) ;  /* 0xffff7ef000007944 */ /* 0x000fea0003c3ffff */
[----:B-1----:R-:W2:Y:S01]  /*11350*/  LDL R3, [R1+0x758] ;  /* 0x0007580001037983 */ /* 0x002ea20000100800 */
[----:B------:R-:W-:Y:S01]  /*11360*/  MOV R14, 0x113a0 ;  /* 0x000113a0000e7802 */ /* 0x000fe20000000f00 */
[----:B--2---:R-:W-:-:S05]  /*11370*/  IMAD.WIDE R12, R3, 0x2, R24 ;  /* 0x00000002030c7825 */ /* 0x004fca00078e0218 */
[----:B------:R-:W-:Y:S02]  /*11380*/  MOV R15, R13 ;  /* 0x0000000d000f7202 */ /* 0x000fe40000000f00 */
[----:B------:R-:W-:Y:S05]  /*11390*/  CALL.REL.NOINC `($_ZN7cutlass13device_kernelIN5flash19enable_sm80_to_sm89INS1_16FlashAttnBwdSm80INS1_25CollectiveMainloopBwdSm80ILi2ELi2EN4cute5tupleIJNS5_1CILi128EEES8_NS7_ILi64EEEEEENS_6half_tEfNS_4arch4Sm80ELb0ELb1ELb1ELb0ELb1ELb0ELb0ELb0ELi2ELi4ELi4ELi4ELb0EEENS1_21CollectiveEpilogueBwdISA_SB_SD_Li256ELb0ELb0ELi2EEENS1_19SingleTileSchedulerILb0ELb0ELb0ELi128EEEEEEEEEvNT_6ParamsE$_ZN4cute3eso3ESOILb1ELb0EJNS_6LayoutINS_5tupleIJNS3_IJNS_1CILi8EEENS4_ILi1EEEEEENS4_ILi4EEEEEENS3_IJNS3_IJS6_NS4_ILi0EEEEEES5_EEEEENS_10ViewEngineIPN7cutlass6half_tEEEEEC2ERKSD_RKSI_) ;  /* 0xffff7e4000007944 */ /* 0x000fea0003c3ffff */
[----:B------:R2:W5:Y:S01]  /*113a0*/  LDL.64 R2, [R1+0x758] ;  /* 0x0007580001027983 */ /* 0x0005620000100a00 */
[----:B------:R-:W-:Y:S01]  /*113b0*/  IMAD.MOV.U32 R12, RZ, RZ, R4 ;  /* 0x000000ffff0c7224 */ /* 0x000fe200078e0004 */
[----:B------:R-:W-:Y:S02]  /*113c0*/  MOV R15, R5 ;  /* 0x00000005000f7202 */ /* 0x000fe40000000f00 */
[----:B------:R-:W-:Y:S02]  /*113d0*/  MOV R14, 0x113f0 ;  /* 0x000113f0000e7802 */ /* 0x000fe40000000f00 */
[----:B-12--5:R-:W-:Y:S05]  /*113e0*/  CALL.REL.NOINC `($_ZN7cutlass13device_kernelIN5flash19enable_sm80_to_sm89INS1_16FlashAttnBwdSm80INS1_25CollectiveMainloopBwdSm80ILi2ELi2EN4cute5tupleIJNS5_1CILi128EEES8_NS7_ILi64EEEEEENS_6half_tEfNS_4arch4Sm80ELb0ELb1ELb1ELb0ELb1ELb0ELb0ELb0ELi2ELi4ELi4ELi4ELb0EEENS1_21CollectiveEpilogueBwdISA_SB_SD_Li256ELb0ELb0ELi2EEENS1_19SingleTileSchedulerILb0ELb0ELb0ELi128EEEEEEEEEvNT_6ParamsE$_ZN4cute3eso3ESOILb1ELb0EJNS_6LayoutINS_5tupleIJNS3_IJNS_1CILi8EEENS4_ILi1EEEEEENS3_IJNS4_ILi4EEEEEEEEENS3_IJNS3_IJS6_NS4_ILi0EEEEEENS3_IJNS4_ILi2048EEEEEEEEEEENS_10ViewEngineINS_8smem_ptrIPN7cutlass6half_tEEEEEEEC2ERKSG_RKSN_) ;  /* 0xffff79c000007944 */ /* 0x026fea0003c3ffff */
[----:B------:R2:W5:Y:S01]  /*113f0*/  LDL.64 R4, [R1+0x758] ;  /* 0x0007580001047983 */ /* 0x0005620000100a00 */
        /* <DEDUP_REMOVED lines=258> */
[----:B-12---:R-:W-:Y:S05]  /*12420*/  CALL.REL.NOINC `($_ZN7cutlass13device_kernelIN5flash19enable_sm80_to_sm89INS1_16FlashAttnBwdSm80INS1_25CollectiveMainloopBwdSm80ILi2ELi2EN4cute5tupleIJNS5_1CILi128EEES8_NS7_ILi64EEEEEENS_6half_tEfNS_4arch4Sm80ELb0ELb1ELb1ELb0ELb1ELb0ELb0ELb0ELi2ELi4ELi4ELi4ELb0EEENS1_21CollectiveEpilogueBwdISA_SB_SD_Li256ELb0ELb0ELi2EEENS1_19SingleTileSchedulerILb0ELb0ELb0ELi128EEEEEEEEEvNT_6ParamsE$_ZN4cute3eso3ESOILb1ELb0EJNS_10UnderscoreES2_iEEC2ERKS2_S5_RKi) ;  /* 0xffff54a000007944 */ /* 0x006fea0003c3ffff */
        /* <DEDUP_REMOVED lines=8> */
[----:B------:R-:W-:Y:S05]  /*124b0*/  CALL.REL.NOINC `($_ZN7cutlass13device_kernelIN5flash19enable_sm80_to_sm89INS1_16FlashAttnBwdSm80INS1_25CollectiveMainloopBwdSm80ILi2ELi2EN4cute5tupleIJNS5_1CILi128EEES8_NS7_ILi64EEEEEENS_6half_tEfNS_4arch4Sm80ELb0ELb1ELb1ELb0ELb1ELb0ELb0ELb0ELi2ELi4ELi4ELi4ELb0EEENS1_21CollectiveEpilogueBwdISA_SB_SD_Li256ELb0ELb0ELi2EEENS1_19SingleTileSchedulerILb0ELb0ELb0ELi128EEEEEEEEEvNT_6ParamsE$_ZN4cute3eso3ESOILb1ELb0EJNS_6LayoutINS_5tupleIJNS3_IJNS_1CILi2EEES5_S5_EEES5_EEENS3_IJNS3_IJNS4_ILi1EEES5_NS4_ILi4EEEEEENS4_ILi8EEEEEEEEiEEC2ERKSD_RKi) ;  /* 0xffff666000007944 */ /* 0x000fea0003c3ffff */
[----:B-1----:R-:W2:Y:S01]  /*124c0*/  LDL R3, [R1+0x758] ;  /* 0x0007580001037983 */ /* 0x002ea20000100800 */
[----:B------:R-:W-:Y:S01]  /*124d0*/  MOV R6, 0x12510 ;  /* 0x0001251000067802 */ /* 0x000fe20000000f00 */
[----:B--2---:R-:W-:-:S05]  /*124e0*/  IMAD.WIDE R10, R3, 0x2, R10 ;  /* 0x00000002030a7825 */ /* 0x004fca00078e020a */
[----:B------:R-:W-:Y:S02]  /*124f0*/  MOV R3, R11 ;  /* 0x0000000b00037202 */ /* 0x000fe40000000f00 */
[----:B------:R-:W-:Y:S05]  /*12500*/  CALL.REL.NOINC `($_ZN7cutlass13device_kernelIN5flash19enable_sm80_to_sm89INS1_16FlashAttnBwdSm80INS1_25CollectiveMainloopBwdSm80ILi2ELi2EN4cute5tupleIJNS5_1CILi128EEES8_NS7_ILi64EEEEEENS_6half_tEfNS_4arch4Sm80ELb0ELb1ELb1ELb0ELb1ELb0ELb0ELb0ELi2ELi4ELi4ELi4ELb0EEENS1_21CollectiveEpilogueBwdISA_SB_SD_Li256ELb0ELb0ELi2EEENS1_19SingleTileSchedulerILb0ELb0ELb0ELi128EEEEEEEEEvNT_6ParamsE$_ZN4cute3eso3ESOILb1ELb0EJNS_6LayoutINS_5tupleIJNS3_IJNS_1CILi2EEES5_S5_EEES5_EEENS3_IJNS3_IJNS4_ILi1EEES5_NS4_ILi4EEEEEENS4_ILi8EEEEEEEENS_10ViewEngineIPN7cutlass6half_tEEEEEC2ERKSD_RKSI_) ;  /* 0xffff65c000007944 */ /* 0x000fea0003c3ffff */
[----:B------:R2:W5:Y:S01]  /*12510*/  LDL.64 R34, [R1+0x758] ;  /* 0x0007580001227983 */ /* 0x0005620000100a00 */
[----:B------:R-:W-:Y:S01]  /*12520*/  IMAD.MOV.U32 R81, RZ, RZ, R62 ;  /* 0x000000ffff517224 */ /* 0x000fe200078e003e */
[----:B------:R-:W-:Y:S02]  /*12530*/  MOV R3, RZ ;  /* 0x000000ff00037202 */ /* 0x000fe40000000f00 */
[----:B------:R-:W-:Y:S02]  /*12540*/  MOV R46, 0x12560 ;  /* 0x00012560002e7802 */ /* 0x000fe40000000f00 */
[----:B-12--5:R-:W-:Y:S05]  /*12550*/  CALL.REL.NOINC `($_ZN7cutlass13device_kernelIN5flash19enable_sm80_to_sm89INS1_16FlashAttnBwdSm80INS1_25CollectiveMainloopBwdSm80ILi2ELi2EN4cute5tupleIJNS5_1CILi128EEES8_NS7_ILi64EEEEEENS_6half_tEfNS_4arch4Sm80ELb0ELb1ELb1ELb0ELb1ELb0ELb0ELb0ELi2ELi4ELi4ELi4ELb0EEENS1_21CollectiveEpilogueBwdISA_SB_SD_Li256ELb0ELb0ELi2EEENS1_19SingleTileSchedulerILb0ELb0ELb0ELi128EEEEEEEEEvNT_6ParamsE$_ZN4cute3eso3ESOILb1ELb0EJNS_10UnderscoreES2_iEEC2ERKS2_S5_RKi) ;  /* 0xffff537000007944 */ /* 0x026fea0003c3ffff */
        /* <DEDUP_REMOVED lines=8> */
[----:B------:R-:W-:Y:S05]  /*125e0*/  CALL.REL.NOINC `($_ZN7cutlass13device_kernelIN5flash19enable_sm80_to_sm89INS1_16FlashAttnBwdSm80INS1_25CollectiveMainloopBwdSm80ILi2ELi2EN4cute5tupleIJNS5_1CILi128EEES8_NS7_ILi64EEEEEENS_6half_tEfNS_4arch4Sm80ELb0ELb1ELb1ELb0ELb1ELb0ELb0ELb0ELi2ELi4ELi4ELi4ELb0EEENS1_21CollectiveEpilogueBwdISA_SB_SD_Li256ELb0ELb0ELi2EEENS1_19SingleTileSchedulerILb0ELb0ELb0ELi128EEEEEEEEEvNT_6ParamsE$_ZN4cute3eso3ESOILb1ELb0EJNS_6LayoutINS_5tupleIJNS3_IJNS_1CILi2EEES5_EEENS4_ILi8EEEEEENS3_IJNS3_IJNS4_ILi1EEES5_EEENS4_ILi4EEEEEEEEiEEC2ERKSD_RKi) ;  /* 0xffff62f000007944 */ /* 0x000fea0003c3ffff */
[----:B-1----:R-:W2:Y:S01]  /*125f0*/  LDL R3, [R1+0x758] ;  /* 0x0007580001037983 */ /* 0x002ea20000100800 */
[----:B------:R-:W-:Y:S01]  /*12600*/  MOV R4, 0x12640 ;  /* 0x0001264000047802 */ /* 0x000fe20000000f00 */
[----:B--2---:R-:W-:-:S05]  /*12610*/  IMAD.WIDE R2, R3, 0x2, R8 ;  /* 0x0000000203027825 */ /* 0x004fca00078e0208 */
[----:B------:R-:W-:Y:S02]  /*12620*/  MOV R6, R2 ;  /* 0x0000000200067202 */ /* 0x000fe40000000f00 */
[----:B------:R-:W-:Y:S05]  /*12630*/  CALL.REL.NOINC `($_ZN7cutlass13device_kernelIN5flash19enable_sm80_to_sm89INS1_16FlashAttnBwdSm80INS1_25CollectiveMainloopBwdSm80ILi2ELi2EN4cute5tupleIJNS5_1CILi128EEES8_NS7_ILi64EEEEEENS_6half_tEfNS_4arch4Sm80ELb0ELb1ELb1ELb0ELb1ELb0ELb0ELb0ELi2ELi4ELi4ELi4ELb0EEENS1_21CollectiveEpilogueBwdISA_SB_SD_Li256ELb0ELb0ELi2EEENS1_19SingleTileSchedulerILb0ELb0ELb0ELi128EEEEEEEEEvNT_6ParamsE$_ZN4cute3eso3ESOILb1ELb0EJNS_6LayoutINS_5tupleIJNS3_IJNS_1CILi2EEES5_EEENS4_ILi8EEEEEENS3_IJNS3_IJNS4_ILi1EEES5_EEENS4_ILi4EEEEEEEENS_10ViewEngineIPN7cutlass6half_tEEEEEC2ERKSD_RKSI_) ;  /* 0xffff625000007944 */ /* 0x000fea0003c3ffff */
[----:B------:R2:W5:Y:S04]  /*12640*/  LDL.64 R40, [R1+0x758] ;  /* 0x0007580001287983 */ /* 0x0005680000100a00 */
[----:B------:R2:W-:Y:S02]  /*12650*/  STL [R1+0x770], RZ ;  /* 0x000770ff01007387 */ /* 0x0005e40000100800 */
.L_x_2630:
[----:B------:R-:W-:Y:S02]  /*12660*/  LOP3.LUT R33, R32, 0x1, RZ, 0xc0, !PT ;  /* 0x0000000120217812 */ /* 0x000fe400078ec0ff */
[----:B-1----:R-:W-:Y:S03]  /*12670*/  MOV R36, 0x126a0 ;  /* 0x000126a000247802 */ /* 0x002fe60000000f00 */
[----:B------:R-:W-:Y:S02]  /*12680*/  IMAD.MOV.U32 R38, RZ, RZ, R33 ;  /* 0x000000ffff267224 */ /* 0x000fe400078e0021 */
[----:B-12--5:R-:W-:Y:S05]  /*12690*/  CALL.REL.NOINC `($_ZN7cutlass13device_kernelIN5flash19enable_sm80_to_sm89INS1_16FlashAttnBwdSm80INS1_25CollectiveMainloopBwdSm80ILi2ELi2EN4cute5tupleIJNS5_1CILi128EEES8_NS7_ILi64EEEEEENS_6half_tEfNS_4arch4Sm80ELb0ELb1ELb1ELb0ELb1ELb0ELb0ELb0ELi2ELi4ELi4ELi4ELb0EEENS1_21CollectiveEpilogueBwdISA_SB_SD_Li256ELb0ELb0ELi2EEENS1_19SingleTileSchedulerILb0ELb0ELb0ELi128EEEEEEEEEvNT_6ParamsE$_ZN4cute3eso3ESOILb1ELb0EJNS_10UnderscoreEiiEEC2ERKS2_RKiS7_) ;  /* 0xffff52c000007944 */ /* 0x026fea0003c3ffff */
[----:B------:R-:W-:Y:S01]  /*126a0*/  MOV R4, 0x126f0 ;  /* 0x000126f000047802 */ /* 0x000fe20000000f00 */
[----:B-1----:R-:W2:Y:S02]  /*126b0*/  LDL.64 R2, [R1+0x758] ;  /* 0x0007580001027983 */ /* 0x002ea40000100a00 */
[----:B--2---:R-:W-:Y:S05]  /*126c0*/  IMAD R3, R3, 0x2, R2 ;  /* 0x0000000203037824 */ /* 0x004fea00078e0202 */
[----:B------:R-:W-:Y:S02]  /*126d0*/  SHF.L.U32 R3, R3, 0x2, RZ ;  /* 0x0000000203037819 */ /* 0x000fe400000006ff */
[----:B------:R-:W-:Y:S05]  /*126e0*/  CALL.REL.NOINC `($_ZN7cutlass13device_kernelIN5flash19enable_sm80_to_sm89INS1_16FlashAttnBwdSm80INS1_25CollectiveMainloopBwdSm80ILi2ELi2EN4cute5tupleIJNS5_1CILi128EEES8_NS7_ILi64EEEEEENS_6half_tEfNS_4arch4Sm80ELb0ELb1ELb1ELb0ELb1ELb0ELb0ELb0ELi2ELi4ELi4ELi4ELb0EEENS1_21CollectiveEpilogueBwdISA_SB_SD_Li256ELb0ELb0ELi2EEENS1_19SingleTileSchedulerILb0ELb0ELb0ELi128EEEEEEEEEvNT_6ParamsE$_ZN4cute3eso3ESOILb1ELb0EJNS_6LayoutINS_5tupleIJNS3_IJNS_1CILi2EEES5_EEEEEENS3_IJNS3_IJNS4_ILi1EEES5_EEEEEEEEiEEC2ERKSB_RKi) ;  /* 0xffff60a000007944 */ /* 0x000fea0003c3ffff */
[----:B------:R-:W-:Y:S01]  /*126f0*/  MOV R4, 0x12740 ;  /* 0x0001274000047802 */ /* 0x000fe20000000f00 */
[----:B-1----:R-:W2:Y:S02]  /*12700*/  LDL R3, [R1+0x758] ;  /* 0x0007580001037983 */ /* 0x002ea40000100800 */
[C---:B--2---:R-:W-:Y:S04]  /*12710*/  LEA R8, P0, R3.reuse, R22, 0x2 ;  /* 0x0000001603087211 */ /* 0x044fe800078010ff */
[----:B------:R-:W-:Y:S04]  /*12720*/  LEA.HI.X.SX32 R3, R3, R23, 0x2, P0 ;  /* 0x0000001703037211 */ /* 0x000fe800000f16ff */
[----:B------:R-:W-:Y:S05]  /*12730*/  CALL.REL.NOINC `($_ZN7cutlass13device_kernelIN5flash19enable_sm80_to_sm89INS1_16FlashAttnBwdSm80INS1_25CollectiveMainloopBwdSm80ILi2ELi2EN4cute5tupleIJNS5_1CILi128EEES8_NS7_ILi64EEEEEENS_6half_tEfNS_4arch4Sm80ELb0ELb1ELb1ELb0ELb1ELb0ELb0ELb0ELi2ELi4ELi4ELi4ELb0EEENS1_21CollectiveEpilogueBwdISA_SB_SD_Li256ELb0ELb0ELi2EEENS1_19SingleTileSchedulerILb0ELb0ELb0ELi128EEEEEEEEEvNT_6ParamsE$_ZN4cute3eso3ESOILb1ELb0EJNS_6LayoutINS_5tupleIJNS3_IJNS_1CILi2EEES5_EEEEEENS3_IJNS3_IJNS4_ILi1EEES5_EEEEEEEENS_10ViewEngineIPfEEEEC2ERKSB_RKSE_) ;  /* 0xffff600000007944 */ /* 0x000fea0003c3ffff */
[----:B------:R-:W-:Y:S01]  /*12740*/  MOV R47, R33 ;  /* 0x00000021002f7202 */ /* 0x000fe20000000f00 */
[----:B-1----:R1:W5:Y:S01]  /*12750*/  LDL.64 R8, [R1+0x758] ;  /* 0x0007580001087983 */ /* 0x0023620000100a00 */
[----:B------:R-:W-:Y:S01]  /*12760*/  MOV R46, 0x12790 ;  /* 0x00012790002e7802 */ /* 0x000fe20000000f00 */
[----:B------:R-:W-:Y:S02]  /*12770*/  IMAD.MOV.U32 R81, RZ, RZ, R62 ;  /* 0x000000ffff517224 */ /* 0x000fe400078e003e */
[----:B-1---5:R-:W-:Y:S05]  /*12780*/  CALL.REL.NOINC `($_ZN7cutlass13device_kernelIN5flash19enable_sm80_to_sm89INS1_16FlashAttnBwdSm80INS1_25CollectiveMainloopBwdSm80ILi2ELi2EN4cute5tupleIJNS5_1CILi128EEES8_NS7_ILi64EEEEEENS_6half_tEfNS_4arch4Sm80ELb0ELb1ELb1ELb0ELb1ELb0ELb0ELb0ELi2ELi4ELi4ELi4ELb0EEENS1_21CollectiveEpilogueBwdISA_SB_SD_Li256ELb0ELb0ELi2EEENS1_19SingleTileSchedulerILb0ELb0ELb0ELi128EEEEEEEEEvNT_6ParamsE$_ZN4cute3eso3ESOILb1ELb0EJNS_10UnderscoreEiEEC2ERKS2_RKi) ;  /* 0xffff518000007944 */ /* 0x022fea0003c3ffff */
[----:B------:R-:W-:Y:S01]  /*12790*/  MOV R4, 0x127d0 ;  /* 0x000127d000047802 */ /* 0x000fe20000000f00 */
[----:B------:R-:W2:Y:S02]  /*127a0*/  LDL R3, [R1+0x758] ;  /* 0x0007580001037983 */ /* 0x000ea40000100800 */
[----:B--2---:R-:W-:Y:S02]  /*127b0*/  SHF.L.U32 R3, R3, 0x3, RZ ;  /* 0x0000000303037819 */ /* 0x004fe400000006ff */
[----:B-1----:R-:W-:Y:S05]  /*127c0*/  CALL.REL.NOINC `($_ZN7cutlass13device_kernelIN5flash19enable_sm80_to_sm89INS1_16FlashAttnBwdSm80INS1_25CollectiveMainloopBwdSm80ILi2ELi2EN4cute5tupleIJNS5_1CILi128EEES8_NS7_ILi64EEEEEENS_6half_tEfNS_4arch4Sm80ELb0ELb1ELb1ELb0ELb1ELb0ELb0ELb0ELi2ELi4ELi4ELi4ELb0EEENS1_21CollectiveEpilogueBwdISA_SB_SD_Li256ELb0ELb0ELi2EEENS1_19SingleTileSchedulerILb0ELb0ELb0ELi128EEEEEEEEEvNT_6ParamsE$_ZN4cute3eso3ESOILb1ELb0EJNS_6LayoutINS_5tupleIJNS3_IJNS_1CILi2EEES5_S5_EEEEEENS3_IJNS3_IJNS4_ILi1EEES5_NS4_ILi4EEEEEEEEEEEiEEC2ERKSC_RKi) ;  /* 0xffff623000007944 */ /* 0x002fea0003c3ffff */
[----:B------:R-:W-:Y:S01]  /*127d0*/  MOV R4, 0x12820 ;  /* 0x0001282000047802 */ /* 0x000fe20000000f00 */
[----:B-1----:R-:W2:Y:S02]  /*127e0*/  LDL R3, [R1+0x758] ;  /* 0x0007580001037983 */ /* 0x002ea40000100800 */
[C---:B--2---:R-:W-:Y:S04]  /*127f0*/  LEA R6, P0, R3.reuse, R34, 0x1 ;  /* 0x0000002203067211 */ /* 0x044fe800078008ff */
[----:B------:R-:W-:Y:S04]  /*12800*/  LEA.HI.X.SX32 R3, R3, R35, 0x1, P0 ;  /* 0x0000002303037211 */ /* 0x000fe800000f0eff */
[----:B------:R-:W-:Y:S05]  /*12810*/  CALL.REL.NOINC `($_ZN7cutlass13device_kernelIN5flash19enable_sm80_to_sm89INS1_16FlashAttnBwdSm80INS1_25CollectiveMainloopBwdSm80ILi2ELi2EN4cute5tupleIJNS5_1CILi128EEES8_NS7_ILi64EEEEEENS_6half_tEfNS_4arch4Sm80ELb0ELb1ELb1ELb0ELb1ELb0ELb0ELb0ELi2ELi4ELi4ELi4ELb0EEENS1_21CollectiveEpilogueBwdISA_SB_SD_Li256ELb0ELb0ELi2EEENS1_19SingleTileSchedulerILb0ELb0ELb0ELi128EEEEEEEEEvNT_6ParamsE$_ZN4cute3eso3ESOILb1ELb0EJNS_6LayoutINS_5tupleIJNS3_IJNS_1CILi2EEES5_S5_EEEEEENS3_IJNS3_IJNS4_ILi1EEES5_NS4_ILi4EEEEEEEEEEENS_10ViewEngineIPN7cutlass6half_tEEEEEC2ERKSC_RKSH_) ;  /* 0xffff619000007944 */ /* 0x000fea0003c3ffff */
[----:B------:R-:W-:Y:S01]  /*12820*/  MOV R47, R32 ;  /* 0x00000020002f7202 */ /* 0x000fe20000000f00 */
[----:B------:R2:W5:Y:S01]  /*12830*/  LDL.64 R12, [R1+0x758] ;  /* 0x00075800010c7983 */ /* 0x0005620000100a00 */
[----:B------:R-:W-:Y:S01]  /*12840*/  MOV R46, 0x12870 ;  /* 0x00012870002e7802 */ /* 0x000fe20000000f00 */
[----:B------:R-:W-:Y:S02]  /*12850*/  IMAD.MOV.U32 R81, RZ, RZ, R62 ;  /* 0x000000ffff517224 */ /* 0x000fe400078e003e */
[----:B-12--5:R-:W-:Y:S05]  /*12860*/  CALL.REL.NOINC `($_ZN7cutlass13device_kernelIN5flash19enable_sm80_to_sm89INS1_16FlashAttnBwdSm80INS1_25CollectiveMainloopBwdSm80ILi2ELi2EN4cute5tupleIJNS5_1CILi128EEES8_NS7_ILi64EEEEEENS_6half_tEfNS_4arch4Sm80ELb0ELb1ELb1ELb0ELb1ELb0ELb0ELb0ELi2ELi4ELi4ELi4ELb0EEENS1_21CollectiveEpilogueBwdISA_SB_SD_Li256ELb0ELb0ELi2EEENS1_19SingleTileSchedulerILb0ELb0ELb0ELi128EEEEEEEEEvNT_6ParamsE$_ZN4cute3eso3ESOILb1ELb0EJNS_10UnderscoreEiEEC2ERKS2_RKi) ;  /* 0xffff50a000007944 */ /* 0x026fea0003c3ffff */
[----:B------:R-:W-:Y:S01]  /*12870*/  MOV R4, 0x128b0 ;  /* 0x000128b000047802 */ /* 0x000fe20000000f00 */
[----:B------:R-:W2:Y:S02]  /*12880*/  LDL R3, [R1+0x758] ;  /* 0x0007580001037983 */ /* 0x000ea40000100800 */
[----:B--2---:R-:W-:Y:S02]  /*12890*/  SHF.L.U32 R3, R3, 0x2, RZ ;  /* 0x0000000203037819 */ /* 0x004fe400000006ff */
[----:B-1----:R-:W-:Y:S05]  /*128a0*/  CALL.REL.NOINC `($_ZN7cutlass13device_kernelIN5flash19enable_sm80_to_sm89INS1_16FlashAttnBwdSm80INS1_25CollectiveMainloopBwdSm80ILi2ELi2EN4cute5tupleIJNS5_1CILi128EEES8_NS7_ILi64EEEEEENS_6half_tEfNS_4arch4Sm80ELb0ELb1ELb1ELb0ELb1ELb0ELb0ELb0ELi2ELi4ELi4ELi4ELb0EEENS1_21CollectiveEpilogueBwdISA_SB_SD_Li256ELb0ELb0ELi2EEENS1_19SingleTileSchedulerILb0ELb0ELb0ELi128EEEEEEEEEvNT_6ParamsE$_ZN4cute3eso3ESOILb1ELb0EJNS_6LayoutINS_5tupleIJNS3_IJNS_1CILi2EEES5_EEEEEENS3_IJNS3_IJNS4_ILi1EEES5_EEEEEEEEiEEC2ERKSB_RKi) ;  /* 0xffff5ee000007944 */ /* 0x002fea0003c3ffff */
[----:B------:R-:W-:Y:S01]  /*128b0*/  MOV R4, 0x12900 ;  /* 0x0001290000047802 */ /* 0x000fe20000000f00 */
[----:B-1----:R-:W2:Y:S02]  /*128c0*/  LDL R3, [R1+0x758] ;  /* 0x0007580001037983 */ /* 0x002ea40000100800 */
[C---:B--2---:R-:W-:Y:S04]  /*128d0*/  LEA R6, P0, R3.reuse, R40, 0x1 ;  /* 0x0000002803067211 */ /* 0x044fe800078008ff */
[----:B------:R-:W-:Y:S04]  /*128e0*/  LEA.HI.X.SX32 R3, R3, R41, 0x1, P0 ;  /* 0x0000002903037211 */ /* 0x000fe800000f0eff */
[----:B------:R-:W-:Y:S05]  /*128f0*/  CALL.REL.NOINC `($_ZN7cutlass13device_kernelIN5flash19enable_sm80_to_sm89INS1_16FlashAttnBwdSm80INS1_25CollectiveMainloopBwdSm80ILi2ELi2EN4cute5tupleIJNS5_1CILi128EEES8_NS7_ILi64EEEEEENS_6half_tEfNS_4arch4Sm80ELb0ELb1ELb1ELb0ELb1ELb0ELb0ELb0ELi2ELi4ELi4ELi4ELb0EEENS1_21CollectiveEpilogueBwdISA_SB_SD_Li256ELb0ELb0ELi2EEENS1_19SingleTileSchedulerILb0ELb0ELb0ELi128EEEEEEEEEvNT_6ParamsE$_ZN4cute3eso3ESOILb1ELb0EJNS_6LayoutINS_5tupleIJNS3_IJNS_1CILi2EEES5_EEEEEENS3_IJNS3_IJNS4_ILi1EEES5_EEEEEEEENS_10ViewEngineIPN7cutlass6half_tEEEEEC2ERKSB_RKSG_) ;  /* 0xffff5df000007944 */ /* 0x000fea0003c3ffff */
[----:B------:R-:W-:Y:S01]  /*12900*/  MOV R38, R33 ;  /* 0x0000002100267202 */ /* 0x000fe20000000f00 */
[----:B------:R2:W5:Y:S01]  /*12910*/  LDL.64 R10, [R1+0x758] ;  /* 0x00075800010a7983 */ /* 0x0005620000100a00 */
[----:B------:R-:W-:Y:S03]  /*12920*/  MOV R36, 0x12940 ;  /* 0x0001294000247802 */ /* 0x000fe60000000f00 */
        /* <DEDUP_REMOVED lines=10> */
[----:B------:R-:W-:Y:S05]  /*129d0*/  CALL.REL.NOINC `($_ZN7cutlass13device_kernelIN5flash19enable_sm80_to_sm89INS1_16FlashAttnBwdSm80INS1_25CollectiveMainloopBwdSm80ILi2ELi2EN4cute5tupleIJNS5_1CILi128EEES8_NS7_ILi64EEEEEENS_6half_tEfNS_4arch4Sm80ELb0ELb1ELb1ELb0ELb1ELb0ELb0ELb0ELi2ELi4ELi4ELi4ELb0EEENS1_21CollectiveEpilogueBwdISA_SB_SD_Li256ELb0ELb0ELi2EEENS1_19SingleTileSchedulerILb0ELb0ELb0ELi128EEEEEEEEEvNT_6ParamsE$_ZN4cute3eso3ESOILb1ELb0EJNS_6LayoutINS_5tupleIJNS3_IJNS_1CILi2EEES5_EEEEEENS3_IJNS3_IJNS4_ILi1EEES5_EEEEEEEENS_10ViewEngineIPKfEEEEC2ERKSB_RKSF_) ;  /* 0xffff5cc000007944 */ /* 0x000fea0003c3ffff */
[----:B-1----:R1:W5:Y:S01]  /*129e0*/  LDL.64 R6, [R1+0x758] ;  /* 0x0007580001067983 */ /* 0x0023620000100a00 */
[----:B------:R-:W-:Y:S03]  /*129f0*/  MOV R4, 0x12a10 ;  /* 0x00012a1000047802 */ /* 0x000fe60000000f00 */
[----:B-1---5:R-:W-:Y:S05]  /*12a00*/  CALL.REL.NOINC `($_ZN7cutlass13device_kernelIN5flash19enable_sm80_to_sm89INS1_16FlashAttnBwdSm80INS1_25CollectiveMainloopBwdSm80ILi2ELi2EN4cute5tupleIJNS5_1CILi128EEES8_NS7_ILi64EEEEEENS_6half_tEfNS_4arch4Sm80ELb0ELb1ELb1ELb0ELb1ELb0ELb0ELb0ELi2ELi4ELi4ELi4ELb0EEENS1_21CollectiveEpilogueBwdISA_SB_SD_Li256ELb0ELb0ELi2EEENS1_19SingleTileSchedulerILb0ELb0ELb0ELi128EEEEEEEEEvNT_6ParamsE$_ZN4cute3eso3ESOILb1ELb0EJNS_6LayoutINS_5tupleIJNS3_IJNS_1CILi1EEENS4_ILi2EEES6_EEEEEENS3_IJNS3_IJS5_S5_S6_EEEEEEEENS_10ViewEngineIPjEEEEC2ERKSB_RKSE_) ;  /* 0xffff5c1000007944 */ /* 0x022fea0003c3ffff */
[----:B------:R-:W-:Y:S01]  /*12a10*/  MOV R3, R11 ;  /* 0x0000000b00037202 */ /* 0x000fe20000000f00 */
[----:B------:R2:W5:Y:S01]  /*12a20*/  LDL.64 R14, [R1+0x758] ;  /* 0x00075800010e7983 */ /* 0x0005620000100a00 */
[----:B------:R-:W-:Y:S03]  /*12a30*/  MOV R4, 0x12a50 ;  /* 0x00012a5000047802 */ /* 0x000fe60000000f00 */
[----:B-12--5:R-:W-:Y:S05]  /*12a40*/  CALL.REL.NOINC `($_ZN7cutlass13device_kernelIN5flash19enable_sm80_to_sm89INS1_16FlashAttnBwdSm80INS1_25CollectiveMainloopBwdSm80ILi2ELi2EN4cute5tupleIJNS5_1CILi128EEES8_NS7_ILi64EEEEEENS_6half_tEfNS_4arch4Sm80ELb0ELb1ELb1ELb0ELb1ELb0ELb0ELb0ELi2ELi4ELi4ELi4ELb0EEENS1_21CollectiveEpilogueBwdISA_SB_SD_Li256ELb0ELb0ELi2EEENS1_19SingleTileSchedulerILb0ELb0ELb0ELi128EEEEEEEEEvNT_6ParamsE$_ZN4cute3eso3ESOILb1ELb0EJNS_6LayoutINS_5tupleIJNS3_IJNS_1CILi1EEENS4_ILi2EEEEEEEEENS3_IJNS3_IJS5_S5_EEEEEEEENS_10ViewEngineIPjEEEEC2ERKSB_RKSE_) ;  /* 0xffff5ae000007944 */ /* 0x026fea0003c3ffff */
[----:B------:R-:W-:Y:S01]  /*12a50*/  MOV R3, R9 ;  /* 0x0000000900037202 */ /* 0x000fe20000000f00 */
[----:B------:R2:W5:Y:S01]  /*12a60*/  LDL.64 R16, [R1+0x758] ;  /* 0x0007580001107983 */ /* 0x0005620000100a00 */
[----:B------:R-:W-:Y:S03]  /*12a70*/  MOV R4, 0x12a90 ;  /* 0x00012a9000047802 */ /* 0x000fe60000000f00 */
[----:B-12--5:R-:W-:Y:S05]  /*12a80*/  CALL.REL.NOINC `($_ZN7cutlass13device_kernelIN5flash19enable_sm80_to_sm89INS1_16FlashAttnBwdSm80INS1_25CollectiveMainloopBwdSm80ILi2ELi2EN4cute5tupleIJNS5_1CILi128EEES8_NS7_ILi64EEEEEENS_6half_tEfNS_4arch4Sm80ELb0ELb1ELb1ELb0ELb1ELb0ELb0ELb0ELi2ELi4ELi4ELi4ELb0EEENS1_21CollectiveEpilogueBwdISA_SB_SD_Li256ELb0ELb0ELi2EEENS1_19SingleTileSchedulerILb0ELb0ELb0ELi128EEEEEEEEEvNT_6ParamsE$_ZN4cute3eso3ESOILb1ELb0EJNS_6LayoutINS_5tupleIJNS3_IJNS_1CILi2EEES5_EEEEEENS3_IJNS3_IJNS4_ILi1EEES5_EEEEEEEENS_10ViewEngineIPfEEEEC2ERKSB_RKSE_) ;  /* 0xffff5cb000007944 */ /* 0x026fea0003c3ffff */
[----:B------:R-:W-:Y:S01]  /*12a90*/  MOV R3, R7 ;  /* 0x0000000700037202 */ /* 0x000fe20000000f00 */
[----:B------:R2:W5:Y:S01]  /*12aa0*/  LDL.64 R42, [R1+0x758] ;  /* 0x00075800012a7983 */ /* 0x0005620000100a00 */
[----:B------:R-:W-:Y:S03]  /*12ab0*/  MOV R4, 0x12ad0 ;  /* 0x00012ad000047802 */ /* 0x000fe60000000f00 */
[----:B-12--5:R-:W-:Y:S05]  /*12ac0*/  CALL.REL.NOINC `($_ZN7cutlass13device_kernelIN5flash19enable_sm80_to_sm89INS1_16FlashAttnBwdSm80INS1_25CollectiveMainloopBwdSm80ILi2ELi2EN4cute5tupleIJNS5_1CILi128EEES8_NS7_ILi64EEEEEENS_6half_tEfNS_4arch4Sm80ELb0ELb1ELb1ELb0ELb1ELb0ELb0ELb0ELi2ELi4ELi4ELi4ELb0EEENS1_21CollectiveEpilogueBwdISA_SB_SD_Li256ELb0ELb0ELi2EEENS1_19SingleTileSchedulerILb0ELb0ELb0ELi128EEEEEEEEEvNT_6ParamsE$_ZN4cute3eso3ESOILb1ELb0EJNS_6LayoutINS_5tupleIJNS3_IJNS_1CILi2EEES5_EEEEEENS3_IJNS3_IJNS4_ILi1EEES5_EEEEEEEENS_10ViewEngineIPKfEEEEC2ERKSB_RKSF_) ;  /* 0xffff5bd000007944 */ /* 0x026fea0003c3ffff */
        /* <DEDUP_REMOVED lines=23> */
[----:B-1----:R-:W-:Y:S05]  /*12c40*/  CALL.REL.NOINC `($_ZN7cutlass13device_kernelIN5flash19enable_sm80_to_sm89INS1_16FlashAttnBwdSm80INS1_25CollectiveMainloopBwdSm80ILi2ELi2EN4cute5tupleIJNS5_1CILi128EEES8_NS7_ILi64EEEEEENS_6half_tEfNS_4arch4Sm80ELb0ELb1ELb1ELb0ELb1ELb0ELb0ELb0ELi2ELi4ELi4ELi4ELb0EEENS1_21CollectiveEpilogueBwdISA_SB_SD_Li256ELb0ELb0ELi2EEENS1_19SingleTileSchedulerILb0ELb0ELb0ELi128EEEEEEEEEvNT_6ParamsE$_ZN4cute3eso3ESOILb1ELb0EJNS_10UnderscoreEiiEEC2ERKS2_RKiS7_) ;  /* 0xffff4d1000007944 */ /* 0x002fea0003c3ffff */
        /* <DEDUP_REMOVED lines=99> */
[----:B-1----:R-:W-:Y:S05]  /*13280*/  CALL.REL.NOINC `($_ZN7cutlass13device_kernelIN5flash19enable_sm80_to_sm89INS1_16FlashAttnBwdSm80INS1_25CollectiveMainloopBwdSm80ILi2ELi2EN4cute5tupleIJNS5_1CILi128EEES8_NS7_ILi64EEEEEENS_6half_tEfNS_4arch4Sm80ELb0ELb1ELb1ELb0ELb1ELb0ELb0ELb0ELi2ELi4ELi4ELi4ELb0EEENS1_21CollectiveEpilogueBwdISA_SB_SD_Li256ELb0ELb0ELi2EEENS1_19SingleTileSchedulerILb0ELb0ELb0ELi128EEEEEEEEEvNT_6ParamsE$_ZN4cute3eso3ESOILb1ELb0EJNS_10UnderscoreES2_iEEC2ERKS2_S5_RKi) ;  /* 0xffff464000007944 */ /* 0x002fea0003c3ffff */
        /* <DEDUP_REMOVED lines=500> */
[----:B------:R-:W-:Y:S02]  /*151d0*/  MOV R3, 0x1 ;  /* 0x0000000100037802 */ /* 0x000fe40000000f00 */
        /* <DEDUP_REMOVED lines=18> */
.L_x_2631:
        /* <DEDUP_REMOVED lines=194> */
[----:B------:R-:W-:Y:S05]  /*15f20*/  CALL.REL.NOINC `($_ZN7cutlass13device_kernelIN5flash19enable_sm80_to_sm89INS1_16FlashAttnBwdSm80INS1_25CollectiveMainloopBwdSm80ILi2ELi2EN4cute5tupleIJNS5_1CILi128EEES8_NS7_ILi64EEEEEENS_6half_tEfNS_4arch4Sm80ELb0ELb1ELb1ELb0ELb1ELb0ELb0ELb0ELi2ELi4ELi4ELi4ELb0EEENS1_21CollectiveEpilogueBwdISA_SB_SD_Li256ELb0ELb0ELi2EEENS1_19SingleTileSchedulerILb0ELb0ELb0ELi128EEEEEEEEEvNT_6ParamsE$_ZN4cute3eso3ESOILb1ELb0EJNS_10UnderscoreES2_iEEC2ERKS2_S5_RKi) ;  /* 0xffff19a000007944 */ /* 0x000fea0003c3ffff */
        /* <DEDUP_REMOVED lines=493> */
[----:B-1----:R-:W2:Y:S02]  /*17e00*/  LDL R3, [R1+0x758] ;  /* 0x0007580001037983 */ /* 0x002ea40000100800 */
[----:B--2---:R-:W-:Y:S01]  /*17e10*/  IMAD.WIDE R2, R3, 0x2, R6 ;  /* 0x0000000203027825 */ /* 0x004fe200078e0206 */
[----:B------:R-:W-:-:S04]  /*17e20*/  MOV R6, 0x17e50 ;  /* 0x00017e5000067802 */ /* 0x000fc80000000f00 */
        /* <DEDUP_REMOVED lines=16> */
[----:B-1----:R-:W2:Y:S02]  /*17f30*/  LDL R3, [R1+0x758] ;  /* 0x0007580001037983 */ /* 0x002ea40000100800 */
[----:B--2---:R-:W-:Y:S01]  /*17f40*/  IMAD.WIDE R2, R3, 0x2, R4 ;  /* 0x0000000203027825 */ /* 0x004fe200078e0204 */
[----:B------:R-:W-:-:S04]  /*17f50*/  MOV R4, 0x17f80 ;  /* 0x00017f8000047802 */ /* 0x000fc80000000f00 */
[----:B------:R-:W-:Y:S02]  /*17f60*/  MOV R6, R2 ;  /* 0x0000000200067202 */ /* 0x000fe40000000f00 */
[----:B------:R-:W-:Y:S05]  /*17f70*/  CALL.REL.NOINC `($_ZN7cutlass13device_kernelIN5flash19enable_sm80_to_sm89INS1_16FlashAttnBwdSm80INS1_25CollectiveMainloopBwdSm80ILi2ELi2EN4cute5tupleIJNS5_1CILi128EEES8_NS7_ILi64EEEEEENS_6half_tEfNS_4arch4Sm80ELb0ELb1ELb1ELb0ELb1ELb0ELb0ELb0ELi2ELi4ELi4ELi4ELb0EEENS1_21CollectiveEpilogueBwdISA_SB_SD_Li256ELb0ELb0ELi2EEENS1_19SingleTileSchedulerILb0ELb0ELb0ELi128EEEEEEEEEvNT_6ParamsE$_ZN4cute3eso3ESOILb1ELb0EJNS_6LayoutINS_5tupleIJNS3_IJNS_1CILi2EEES5_EEENS4_ILi8EEEEEENS3_IJNS3_IJNS4_ILi1EEES5_EEENS4_ILi4EEEEEEEENS_10ViewEngineIPN7cutlass6half_tEEEEEC2ERKSD_RKSI_) ;  /* 0xffff091000007944 */ /* 0x000fea0003c3ffff */
[----:B------:R2:W5:Y:S04]  /*17f80*/  LDL.64 R26, [R1+0x758] ;  /* 0x00075800011a7983 */ /* 0x0005680000100a00 */
[----:B------:R2:W-:Y:S02]  /*17f90*/  STL [R1+0x770], RZ ;  /* 0x000770ff01007387 */ /* 0x0005e40000100800 */
.L_x_2632:
[----:B-1----:R-:W-:Y:S02]  /*17fa0*/  LOP3.LUT R20, R32, 0x1, RZ, 0xc0, !PT ;  /* 0x0000000120147812 */ /* 0x002fe400078ec0ff */
[----:B------:R-:W-:Y:S03]  /*17fb0*/  MOV R36, 0x17fe0 ;  /* 0x00017fe000247802 */ /* 0x000fe60000000f00 */
        /* <DEDUP_REMOVED lines=228> */
.L_x_2633:
[----:B------:R-:W-:Y:S02]  /*18e00*/  LOP3.LUT R21, R20, 0x1, RZ, 0xc0, !PT ;  /* 0x0000000114157812 */ /* 0x000fe400078ec0ff */
[----:B------:R-:W-:Y:S03]  /*18e10*/  MOV R36, 0x18e40 ;  /* 0x00018e4000247802 */ /* 0x000fe60000000f00 */
[----:B-1----:R-:W-:Y:S02]  /*18e20*/  IMAD.MOV.U32 R38, RZ, RZ, R21 ;  /* 0x000000ffff267224 */ /* 0x002fe400078e0015 */
        /* <DEDUP_REMOVED lines=188> */
[----:B-----5:R-:W-:Y:S05]  /*199f0*/  CALL.REL.NOINC `($_ZN7cutlass13device_kernelIN5flash19enable_sm80_to_sm89INS1_16FlashAttnBwdSm80INS1_25CollectiveMainloopBwdSm80ILi2ELi2EN4cute5tupleIJNS5_1CILi128EEES8_NS7_ILi64EEEEEENS_6half_tEfNS_4arch4Sm80ELb0ELb1ELb1ELb0ELb1ELb0ELb0ELb0ELi2ELi4ELi4ELi4ELb0EEENS1_21CollectiveEpilogueBwdISA_SB_SD_Li256ELb0ELb0ELi2EEENS1_19SingleTileSchedulerILb0ELb0ELb0ELi128EEEEEEEEEvNT_6ParamsE$_ZN4cute8smem_ptrIPfECI1NS_12iter_adaptorIS1_S2_EEES1_) ;  /* 0xffff00f000007944 */ /* 0x020fea0003c3ffff */
[----:B-1----:R1:W5:Y:S01]  /*19a00*/  LDL.64 R4, [R1+0x758] ;  /* 0x0007580001047983 */ /* 0x0023620000100a00 */
[----:B------:R-:W-:-:S03]  /*19a10*/  MOV R10, 0x19a30 ;  /* 0x00019a30000a7802 */ /* 0x000fc60000000f00 */
[----:B-1---5:R-:W-:Y:S05]  /*19a20*/  CALL.REL.NOINC `($_ZN7cutlass13device_kernelIN5flash19enable_sm80_to_sm89INS1_16FlashAttnBwdSm80INS1_25CollectiveMainloopBwdSm80ILi2ELi2EN4cute5tupleIJNS5_1CILi128EEES8_NS7_ILi64EEEEEENS_6half_tEfNS_4arch4Sm80ELb0ELb1ELb1ELb0ELb1ELb0ELb0ELb0ELi2ELi4ELi4ELi4ELb0EEENS1_21CollectiveEpilogueBwdISA_SB_SD_Li256ELb0ELb0ELi2EEENS1_19SingleTileSchedulerILb0ELb0ELb0ELi128EEEEEEEEEvNT_6ParamsE$_ZN4cute3eso3ESOILb1ELb0EJNS_6LayoutINS_5tupleIJNS3_IJNS_1CILi2EEES5_EEEEEENS3_IJNS3_IJNS4_ILi8EEENS4_ILi64EEEEEEEEEEENS_10ViewEngineINS_8smem_ptrIPfEEEEEEC2ERKSC_RKSH_) ;  /* 0xfffeeda000007944 */ /* 0x022fea0003c3ffff */
        /* <DEDUP_REMOVED lines=9> */
[----:B--2--5:R-:W-:Y:S05]  /*19ac0*/  CALL.REL.NOINC `($_ZN7cutlass13device_kernelIN5flash19enable_sm80_to_sm89INS1_16FlashAttnBwdSm80INS1_25CollectiveMainloopBwdSm80ILi2ELi2EN4cute5tupleIJNS5_1CILi128EEES8_NS7_ILi64EEEEEENS_6half_tEfNS_4arch4Sm80ELb0ELb1ELb1ELb0ELb1ELb0ELb0ELb0ELi2ELi4ELi4ELi4ELb0EEENS1_21CollectiveEpilogueBwdISA_SB_SD_Li256ELb0ELb0ELi2EEENS1_19SingleTileSchedulerILb0ELb0ELb0ELi128EEEEEEEEEvNT_6ParamsE$_ZN4cute3eso3ESOILb1ELb0EJNS_10UnderscoreEiEEC2ERKS2_RKi) ;  /* 0xfffede4000007944 */ /* 0x024fea0003c3ffff */
[----:B------:R-:W2:Y:S01]  /*19ad0*/  LDL R5, [R1+0x758] ;  /* 0x0007580001057983 */ /* 0x000ea20000100800 */
[----:B------:R-:W-:Y:S02]  /*19ae0*/  MOV R8, 0x19b10 ;  /* 0x00019b1000087802 */ /* 0x000fe40000000f00 */
[----:B--2---:R-:W-:Y:S02]  /*19af0*/  SHF.L.U32 R5, R5, 0x7, RZ ;  /* 0x0000000705057819 */ /* 0x004fe400000006ff */
[----:B-1----:R-:W-:Y:S05]  /*19b00*/  CALL.REL.NOINC `($_ZN7cutlass13device_kernelIN5flash19enable_sm80_to_sm89INS1_16FlashAttnBwdSm80INS1_25CollectiveMainloopBwdSm80ILi2ELi2EN4cute5tupleIJNS5_1CILi128EEES8_NS7_ILi64EEEEEENS_6half_tEfNS_4arch4Sm80ELb0ELb1ELb1ELb0ELb1ELb0ELb0ELb0ELi2ELi4ELi4ELi4ELb0EEENS1_21CollectiveEpilogueBwdISA_SB_SD_Li256ELb0ELb0ELi2EEENS1_19SingleTileSchedulerILb0ELb0ELb0ELi128EEEEEEEEEvNT_6ParamsE$_ZN4cute3eso3ESOILb1ELb0EJNS_6LayoutINS_5tupleIJNS3_IJNS_1CILi2EEES5_EEEEEENS3_IJNS3_IJNS4_ILi8EEENS4_ILi64EEEEEEEEEEEiEEC2ERKSC_RKi) ;  /* 0xfffeed0000007944 */ /* 0x002fea0003c3ffff */
[----:B------:R-:W-:Y:S01]  /*19b10*/  ULDC.64 UR4, c[0x0][0x118] ;  /* 0x0000460000047ab9 */ /* 0x000fe20000000a00 */
[----:B-1----:R-:W2:Y:S04]  /*19b20*/  LDL R4, [R1+0x758] ;  /* 0x0007580001047983 */ /* 0x002ea80000100800 */
[----:B------:R-:W2:Y:S01]  /*19b30*/  LD.E.64 R6, [R6.64] ;  /* 0x0000000406067980 */ /* 0x000ea2000c101b00 */
[----:B------:R-:W-:Y:S01]  /*19b40*/  MOV R10, 0x19b70 ;  /* 0x00019b70000a7802 */ /* 0x000fe20000000f00 */
[----:B--2---:R-:W-:-:S04]  /*19b50*/  IMAD.WIDE R4, R4, 0x4, R6 ;  /* 0x0000000404047825 */ /* 0x004fc800078e0206 */
[----:B------:R-:W-:Y:S05]  /*19b60*/  CALL.REL.NOINC `($_ZN7cutlass13device_kernelIN5flash19enable_sm80_to_sm89INS1_16FlashAttnBwdSm80INS1_25CollectiveMainloopBwdSm80ILi2ELi2EN4cute5tupleIJNS5_1CILi128EEES8_NS7_ILi64EEEEEENS_6half_tEfNS_4arch4Sm80ELb0ELb1ELb1ELb0ELb1ELb0ELb0ELb0ELi2ELi4ELi4ELi4ELb0EEENS1_21CollectiveEpilogueBwdISA_SB_SD_Li256ELb0ELb0ELi2EEENS1_19SingleTileSchedulerILb0ELb0ELb0ELi128EEEEEEEEEvNT_6ParamsE$_ZN4cute8smem_ptrIPfECI1NS_12iter_adaptorIS1_S2_EEES1_) ;  /* 0xfffeff8000007944 */ /* 0x000fea0003c3ffff */
[----:B-1----:R1:W5:Y:S01]  /*19b70*/  LDL.64 R4, [R1+0x758] ;  /* 0x0007580001047983 */ /* 0x0023620000100a00 */
[----:B------:R-:W-:-:S03]  /*19b80*/  MOV R10, 0x19ba0 ;  /* 0x00019ba0000a7802 */ /* 0x000fc60000000f00 */
[----:B-1---5:R-:W-:Y:S05]  /*19b90*/  CALL.REL.NOINC `($_ZN7cutlass13device_kernelIN5flash19enable_sm80_to_sm89INS1_16FlashAttnBwdSm80INS1_25CollectiveMainloopBwdSm80ILi2ELi2EN4cute5tupleIJNS5_1CILi128EEES8_NS7_ILi64EEEEEENS_6half_tEfNS_4arch4Sm80ELb0ELb1ELb1ELb0ELb1ELb0ELb0ELb0ELi2ELi4ELi4ELi4ELb0EEENS1_21CollectiveEpilogueBwdISA_SB_SD_Li256ELb0ELb0ELi2EEENS1_19SingleTileSchedulerILb0ELb0ELb0ELi128EEEEEEEEEvNT_6ParamsE$_ZN4cute3eso3ESOILb1ELb0EJNS_6LayoutINS_5tupleIJNS3_IJNS_1CILi2EEES5_EEEEEENS3_IJNS3_IJNS4_ILi8EEENS4_ILi64EEEEEEEEEEENS_10ViewEngineINS_8smem_ptrIPfEEEEEEC2ERKSC_RKSH_) ;  /* 0xfffeec3000007944 */ /* 0x022fea0003c3ffff */
[----:B-1----:R1:W5:Y:S01]  /*19ba0*/  LDL.64 R4, [R1+0x758] ;  /* 0x0007580001047983 */ /* 0x0023620000100a00 */
[----:B------:R-:W-:Y:S01]  /*19bb0*/  IMAD.MOV.U32 R7, RZ, RZ, R3 ;  /* 0x000000ffff077224 */ /* 0x000fe200078e0003 */
[----:B------:R-:W-:-:S02]  /*19bc0*/  MOV R6, R16 ;  /* 0x0000001000067202 */ /* 0x000fc40000000f00 */
[----:B------:R-:W-:Y:S02]  /*19bd0*/  MOV R8, 0x19bf0 ;  /* 0x00019bf000087802 */ /* 0x000fe40000000f00 */
[----:B-1---5:R-:W-:Y:S05]  /*19be0*/  CALL.REL.NOINC `($_ZN7cutlass13device_kernelIN5flash19enable_sm80_to_sm89INS1_16FlashAttnBwdSm80INS1_25CollectiveMainloopBwdSm80ILi2ELi2EN4cute5tupleIJNS5_1CILi128EEES8_NS7_ILi64EEEEEENS_6half_tEfNS_4arch4Sm80ELb0ELb1ELb1ELb0ELb1ELb0ELb0ELb0ELi2ELi4ELi4ELi4ELb0EEENS1_21CollectiveEpilogueBwdISA_SB_SD_Li256ELb0ELb0ELi2EEENS1_19SingleTileSchedulerILb0ELb0ELb0ELi128EEEEEEEEEvNT_6ParamsE$_ZN4cute3eso3ESOILb1ELb0EJNS_6LayoutINS_5tupleIJNS_1CILi1EEENS4_ILi4EEEEEENS3_IJNS4_ILi0EEES5_EEEEENS_10ViewEngineIPfEEEEC2ERKSA_RKSD_) ;  /* 0xfffef74000007944 */ /* 0x022fea0003c3ffff */
[----:B------:R2:W5:Y:S01]  /*19bf0*/  LDL.64 R6, [R1+0x758] ;  /* 0x0007580001067983 */ /* 0x0005620000100a00 */
[----:B------:R-:W-:Y:S02]  /*19c00*/  MOV R9, R5 ;  /* 0x0000000500097202 */ /* 0x000fe40000000f00 */
[----:B------:R-:W-:Y:S02]  /*19c10*/  MOV R8, 0x19c30 ;  /* 0x00019c3000087802 */ /* 0x000fe40000000f00 */
[----:B-12--5:R-:W-:Y:S05]  /*19c20*/  CALL.REL.NOINC `($_ZN7cutlass13device_kernelIN5flash19enable_sm80_to_sm89INS1_16FlashAttnBwdSm80INS1_25CollectiveMainloopBwdSm80ILi2ELi2EN4cute5tupleIJNS5_1CILi128EEES8_NS7_ILi64EEEEEENS_6half_tEfNS_4arch4Sm80ELb0ELb1ELb1ELb0ELb1ELb0ELb0ELb0ELi2ELi4ELi4ELi4ELb0EEENS1_21CollectiveEpilogueBwdISA_SB_SD_Li256ELb0ELb0ELi2EEENS1_19SingleTileSchedulerILb0ELb0ELb0ELi128EEEEEEEEEvNT_6ParamsE$_ZN4cute3eso3ESOILb1ELb0EJNS_6LayoutINS_5tupleIJNS_1CILi1EEENS3_IJNS4_ILi2EEES6_EEEEEENS3_IJNS4_ILi0EEENS3_IJNS4_ILi8EEENS4_ILi64EEEEEEEEEEENS_10ViewEngineINS_8smem_ptrIPfEEEEEEC2ERKSE_RKSJ_) ;  /* 0xfffef6a000007944 */ /* 0x026fea0003c3ffff */
[----:B-1----:R1:W5:Y:S01]  /*19c30*/  LDL.64 R4, [R1+0x758] ;  /* 0x0007580001047983 */ /* 0x0023620000100a00 */
[----:B------:R-:W-:-:S03]  /*19c40*/  MOV R10, 0x19c60 ;  /* 0x00019c60000a7802 */ /* 0x000fc60000000f00 */
[----:B-1---5:R-:W-:Y:S05]  /*19c50*/  CALL.REL.NOINC `($_ZN7cutlass13device_kernelIN5flash19enable_sm80_to_sm89INS1_16FlashAttnBwdSm80INS1_25CollectiveMainloopBwdSm80ILi2ELi2EN4cute5tupleIJNS5_1CILi128EEES8_NS7_ILi64EEEEEENS_6half_tEfNS_4arch4Sm80ELb0ELb1ELb1ELb0ELb1ELb0ELb0ELb0ELi2ELi4ELi4ELi4ELb0EEENS1_21CollectiveEpilogueBwdISA_SB_SD_Li256ELb0ELb0ELi2EEENS1_19SingleTileSchedulerILb0ELb0ELb0ELi128EEEEEEEEEvNT_6ParamsE$_ZN4cute8smem_ptrIPfECI1NS_12iter_adaptorIS1_S2_EEES1_) ;  /* 0xfffefe9000007944 */ /* 0x022fea0003c3ffff */
[----:B-1----:R1:W5:Y:S01]  /*19c60*/  LDL.64 R4, [R1+0x758] ;  /* 0x0007580001047983 */ /* 0x0023620000100a00 */
[----:B------:R-:W-:-:S03]  /*19c70*/  MOV R10, 0x19c90 ;  /* 0x00019c90000a7802 */ /* 0x000fc60000000f00 */
[----:B-1---5:R-:W-:Y:S05]  /*19c80*/  CALL.REL.NOINC `($_ZN7cutlass13device_kernelIN5flash19enable_sm80_to_sm89INS1_16FlashAttnBwdSm80INS1_25CollectiveMainloopBwdSm80ILi2ELi2EN4cute5tupleIJNS5_1CILi128EEES8_NS7_ILi64EEEEEENS_6half_tEfNS_4arch4Sm80ELb0ELb1ELb1ELb0ELb1ELb0ELb0ELb0ELi2ELi4ELi4ELi4ELb0EEENS1_21CollectiveEpilogueBwdISA_SB_SD_Li256ELb0ELb0ELi2EEENS1_19SingleTileSchedulerILb0ELb0ELb0ELi128EEEEEEEEEvNT_6ParamsE$_ZN4cute3eso3ESOILb1ELb0EJNS_6LayoutINS_5tupleIJNS3_IJNS_1CILi2EEES5_EEEEEENS3_IJNS3_IJNS4_ILi8EEENS4_ILi64EEEEEEEEEEENS_10ViewEngineINS_8smem_ptrIPfEEEEEEC2ERKSC_RKSH_) ;  /* 0xfffeeb4000007944 */ /* 0x022fea0003c3ffff */
[----:B------:R2:W5:Y:S01]  /*19c90*/  LDL.64 R10, [R1+0x758] ;  /* 0x00075800010a7983 */ /* 0x0005620000100a00 */
[----:B-1----:R-:W-:Y:S02]  /*19ca0*/  MOV R4, R6 ;  /* 0x0000000600047202 */ /* 0x002fe40000000f00 */
[----:B------:R-:W-:Y:S02]  /*19cb0*/  MOV R8, 0x19cd0 ;  /* 0x00019cd000087802 */ /* 0x000fe40000000f00 */
[----:B--2--5:R-:W-:Y:S05]  /*19cc0*/  CALL.REL.NOINC `($_ZN7cutlass13device_kernelIN5flash19enable_sm80_to_sm89INS1_16FlashAttnBwdSm80INS1_25CollectiveMainloopBwdSm80ILi2ELi2EN4cute5tupleIJNS5_1CILi128EEES8_NS7_ILi64EEEEEENS_6half_tEfNS_4arch4Sm80ELb0ELb1ELb1ELb0ELb1ELb0ELb0ELb0ELi2ELi4ELi4ELi4ELb0EEENS1_21CollectiveEpilogueBwdISA_SB_SD_Li256ELb0ELb0ELi2EEENS1_19SingleTileSchedulerILb0ELb0ELb0ELi128EEEEEEEEEvNT_6ParamsE$_ZN4cute3eso3ESOILb1ELb0EJNS_6LayoutINS_5tupleIJNS_1CILi4EEEEEENS3_IJNS4_ILi1EEEEEEEENS_10ViewEngineIPfEEEEC2ERKS9_RKSC_) ;  /* 0xfffef6c000007944 */ /* 0x024fea0003c3ffff */
        /* <DEDUP_REMOVED lines=271> */
[----:B------:R-:W-:Y:S05]  /*1adc0*/  CALL.REL.NOINC `($_ZN7cutlass13device_kernelIN5flash19enable_sm80_to_sm89INS1_16FlashAttnBwdSm80INS1_25CollectiveMainloopBwdSm80ILi2ELi2EN4cute5tupleIJNS5_1CILi128EEES8_NS7_ILi64EEEEEENS_6half_tEfNS_4arch4Sm80ELb0ELb1ELb1ELb0ELb1ELb0ELb0ELb0ELi2ELi4ELi4ELi4ELb0EEENS1_21CollectiveEpilogueBwdISA_SB_SD_Li256ELb0ELb0ELi2EEENS1_19SingleTileSchedulerILb0ELb0ELb0ELi128EEEEEEEEEvNT_6ParamsE$_ZN4cute3eso3ESOILb1ELb0EJNS_6LayoutINS_5tupleIJNS3_IJNS_1CILi2EEES5_EEENS3_IJS5_NS4_ILi8EEEEEEEEENS3_IJNS3_IJS5_NS4_ILi4EEEEEENS3_IJNS4_ILi1EEES7_EEEEEEEENS_10ViewEngineIPfEEEEC2ERKSF_RKSI_) ;  /* 0xfffeda8000007944 */ /* 0x000fea0003c3ffff */
        /* <DEDUP_REMOVED lines=150> */
[----:B-1---5:R-:W-:Y:S05]  /*1b730*/  CALL.REL.NOINC `($_ZN7cutlass13device_kernelIN5flash19enable_sm80_to_sm89INS1_16FlashAttnBwdSm80INS1_25CollectiveMainloopBwdSm80ILi2ELi2EN4cute5tupleIJNS5_1CILi128EEES8_NS7_ILi64EEEEEENS_6half_tEfNS_4arch4Sm80ELb0ELb1ELb1ELb0ELb1ELb0ELb0ELb0ELi2ELi4ELi4ELi4ELb0EEENS1_21CollectiveEpilogueBwdISA_SB_SD_Li256ELb0ELb0ELi2EEENS1_19SingleTileSchedulerILb0ELb0ELb0ELi128EEEEEEEEEvNT_6ParamsE$_ZZN5flash25CollectiveMainloopBwdSm80ILi2ELi2EN4cute5tupleIJNS1_1CILi128EEES4_NS3_ILi64EEEEEEN7cutlass6half_tEfNS7_4arch4Sm80ELb0ELb1ELb1ELb0ELb1ELb0ELb0ELb0ELi2ELi4ELi4ELi4ELb0EE3mmaINS_16FlashAttnBwdSm80ISB_NS_21CollectiveEpilogueBwdIS6_S8_SA_Li256ELb0ELb0ELi2EEENS_19SingleTileSchedulerILb0ELb0ELb0ELi128EEEE13SharedStorageENS1_6TensorINS1_11ArrayEngineIfLm32EEENS1_6LayoutINS2_IJNS2_IJNS3_ILi2EEESO_EEESO_NS3_ILi4EEEEEENS2_IJNS2_IJNS3_ILi1EEESO_EEESQ_NS3_ILi8EEEEEEEEEEEEbRKNSB_6ParamsERT0_S12_iNS2_IJiiiEEERT_ENKUlRT_iE_clINSK_INSL_IfLm64EEENSN_INS2_IJSP_SO_SU_EEESV_EEEEEEDaS17_i) ;  /* 0xfffef46000007944 */ /* 0x022fea0003c3ffff */
[----:B------:R-:W-:Y:S05]  /*1b740*/  BSYNC B3 ;  /* 0x0000000000037941 */ /* 0x000fea0003800000 */
.L_x_2634:
[----:B--2---:R-:W-:Y:S02]  /*1b750*/  MOV R7, RZ ;  /* 0x000000ff00077202 */ /* 0x004fe40000000f00 */
.L_x_2636:
[----:B-1----:R-:W-:-:S05]  /*1b760*/  MOV R2, 0x1b780 ;  /* 0x0001b78000027802 */ /* 0x002fca0000000f00 */
[----:B-1----:R-:W-:Y:S05]  /*1b770*/  CALL.REL.NOINC `($_ZN7cutlass13device_kernelIN5flash19enable_sm80_to_sm89INS1_16FlashAttnBwdSm80INS1_25CollectiveMainloopBwdSm80ILi2ELi2EN4cute5tupleIJNS5_1CILi128EEES8_NS7_ILi64EEEEEENS_6half_tEfNS_4arch4Sm80ELb0ELb1ELb1ELb0ELb1ELb0ELb0ELb0ELi2ELi4ELi4ELi4ELb0EEENS1_21CollectiveEpilogueBwdISA_SB_SD_Li256ELb0ELb0ELi2EEENS1_19SingleTileSchedulerILb0ELb0ELb0ELi128EEEEEEEEEvNT_6ParamsE$_ZZZN5flash25CollectiveMainloopBwdSm80ILi2ELi2EN4cute5tupleIJNS1_1CILi128EEES4_NS3_ILi64EEEEEEN7cutlass6half_tEfNS7_4arch4Sm80ELb0ELb1ELb1ELb0ELb1ELb0ELb0ELb0ELi2ELi4ELi4ELi4ELb0EE3mmaINS_16FlashAttnBwdSm80ISB_NS_21CollectiveEpilogueBwdIS6_S8_SA_Li256ELb0ELb0ELi2EEENS_19SingleTileSchedulerILb0ELb0ELb0ELi128EEEE13SharedStorageENS1_6TensorINS1_11ArrayEngineIfLm32EEENS1_6LayoutINS2_IJNS2_IJNS3_ILi2EEESO_EEESO_NS3_ILi4EEEEEENS2_IJNS2_IJNS3_ILi1EEESO_EEESQ_NS3_ILi8EEEEEEEEEEEEbRKNSB_6ParamsERT0_S12_iNS2_IJiiiEEERT_ENKUliT_E_clIZSC_ISJ_SX_EbS10_S12_S12_iS13_S15_EUlRS16_iE_EEDaiS16_ENKUlvE0_clEv) ;  /* 0x00033bc000007944 */ /* 0x002fea0003c00000 */
[----:B------:R1:W-:Y:S01]  /*1b780*/  STL [R1+0x770], RZ ;  /* 0x000770ff01007387 */ /* 0x0003e20000100800 */
[----:B------:R-:W-:-:S03]  /*1b790*/  MOV R5, RZ ;  /* 0x000000ff00057202 */ /* 0x000fc60000000f00 */
.L_x_2635:
[----:B------:R-:W-:Y:S01]  /*1b7a0*/  IMAD.MOV.U32 R80, RZ, RZ, R62 ;  /* 0x000000ffff507224 */ /* 0x000fe200078e003e */
[----:B-1----:R-:W-:-:S02]  /*1b7b0*/  MOV R2, R61 ;  /* 0x0000003d00027202 */ /* 0x002fc40000000f00 */
[----:B------:R-:W-:Y:S02]  /*1b7c0*/  MOV R12, 0x1b7e0 ;  /* 0x0001b7e0000c7802 */ /* 0x000fe40000000f00 */
[----:B-1---5:R-:W-:Y:S05]  /*1b7d0*/  CALL.REL.NOINC `($_ZN7cutlass13device_kernelIN5flash19enable_sm80_to_sm89INS1_16FlashAttnBwdSm80INS1_25CollectiveMainloopBwdSm80ILi2ELi2EN4cute5tupleIJNS5_1CILi128EEES8_NS7_ILi64EEEEEENS_6half_tEfNS_4arch4Sm80ELb0ELb1ELb1ELb0ELb1ELb0ELb0ELb0ELi2ELi4ELi4ELi4ELb0EEENS1_21CollectiveEpilogueBwdISA_SB_SD_Li256ELb0ELb0ELi2EEENS1_19SingleTileSchedulerILb0ELb0ELb0ELi128EEEEEEEEEvNT_6ParamsE$_ZN4cute3eso3ESOILb0ELb0EJiiEEC2ERKiS4_) ;  /* 0xfffebb4000007944 */ /* 0x022fea0003c3ffff */
        /* <DEDUP_REMOVED lines=20> */
[----:B------:R-:W-:Y:S05]  /*1b920*/  CALL.REL.NOINC `($_ZN7cutlass13device_kernelIN5flash19enable_sm80_to_sm89INS1_16FlashAttnBwdSm80INS1_25CollectiveMainloopBwdSm80ILi2ELi2EN4cute5tupleIJNS5_1CILi128EEES8_NS7_ILi64EEEEEENS_6half_tEfNS_4arch4Sm80ELb0ELb1ELb1ELb0ELb1ELb0ELb0ELb0ELi2ELi4ELi4ELi4ELb0EEENS1_21CollectiveEpilogueBwdISA_SB_SD_Li256ELb0ELb0ELi2EEENS1_19SingleTileSchedulerILb0ELb0ELb0ELi128EEEEEEEEEvNT_6ParamsE$exp2f) ;  /* 0x00033ab000007944 */ /* 0x000fea0003c00000 */
[----:B------:R-:W-:Y:S01]  /*1b930*/  IMAD.MOV.U32 R80, RZ, RZ, R62 ;  /* 0x000000ffff507224 */ /* 0x000fe200078e003e */
[----:B------:R-:W-:Y:S02]  /*1b940*/  MOV R2, R61 ;  /* 0x0000003d00027202 */ /* 0x000fe40000000f00 */
[----:B------:R-:W-:Y:S02]  /*1b950*/  MOV R12, 0x1b970 ;  /* 0x0001b970000c7802 */ /* 0x000fe40000000f00 */
[----:B-1----:R-:W-:Y:S05]  /*1b960*/  CALL.REL.NOINC `($_ZN7cutlass13device_kernelIN5flash19enable_sm80_to_sm89INS1_16FlashAttnBwdSm80INS1_25CollectiveMainloopBwdSm80ILi2ELi2EN4cute5tupleIJNS5_1CILi128EEES8_NS7_ILi64EEEEEENS_6half_tEfNS_4arch4Sm80ELb0ELb1ELb1ELb0ELb1ELb0ELb0ELb0ELi2ELi4ELi4ELi4ELb0EEENS1_21CollectiveEpilogueBwdISA_SB_SD_Li256ELb0ELb0ELi2EEENS1_19SingleTileSchedulerILb0ELb0ELb0ELi128EEEEEEEEEvNT_6ParamsE$_ZN4cute3eso3ESOILb0ELb0EJiiEEC2ERKiS4_) ;  /* 0xfffeb9b000007944 */ /* 0x002fea0003c3ffff */
        /* <DEDUP_REMOVED lines=65> */
[----:B-1---5:R-:W-:Y:S05]  /*1bd80*/  CALL.REL.NOINC `($_ZN7cutlass13device_kernelIN5flash19enable_sm80_to_sm89INS1_16FlashAttnBwdSm80INS1_25CollectiveMainloopBwdSm80ILi2ELi2EN4cute5tupleIJNS5_1CILi128EEES8_NS7_ILi64EEEEEENS_6half_tEfNS_4arch4Sm80ELb0ELb1ELb1ELb0ELb1ELb0ELb0ELb0ELi2ELi4ELi4ELi4ELb0EEENS1_21CollectiveEpilogueBwdISA_SB_SD_Li256ELb0ELb0ELi2EEENS1_19SingleTileSchedulerILb0ELb0ELb0ELi128EEEEEEEEEvNT_6ParamsE$_ZN4cute8smem_ptrIPN7cutlass6half_tEECI1NS_12iter_adaptorIS3_S4_EEES3_) ;  /* 0xfffedce000007944 */ /* 0x022fea0003c3ffff */
[----:B-1----:R1:W5:Y:S01]  /*1bd90*/  LDL.64 R2, [R1+0x758] ;  /* 0x0007580001027983 */ /* 0x0023620000100a00 */
        /* <DEDUP_REMOVED lines=26> */
[----:B--2---:R1:W-:Y:S04]  /*1bf40*/  STL.64 [R1+0x750], R4 ;  /* 0x0007500401007387 */ /* 0x0043e80000100a00 */
[----:B-1----:R-:W-:Y:S05]  /*1bf50*/  CALL.REL.NOINC `($_ZN7cutlass13device_kernelIN5flash19enable_sm80_to_sm89INS1_16FlashAttnBwdSm80INS1_25CollectiveMainloopBwdSm80ILi2ELi2EN4cute5tupleIJNS5_1CILi128EEES8_NS7_ILi64EEEEEENS_6half_tEfNS_4arch4Sm80ELb0ELb1ELb1ELb0ELb1ELb0ELb0ELb0ELi2ELi4ELi4ELi4ELb0EEENS1_21CollectiveEpilogueBwdISA_SB_SD_Li256ELb0ELb0ELi2EEENS1_19SingleTileSchedulerILb0ELb0ELb0ELi128EEEEEEEEEvNT_6ParamsE$_ZZN4cute4diceINS_5tupleIJNS1_IJiNS1_IJiNS_1CILi0EEEEEEEEENS1_IJNS_10UnderscoreENS1_IJS6_S6_EEEEEEEEES9_EEDaRKT_RKT0_ENKUlRKT_RKT0_E_clIS5_S5_EEDaSI_SL_) ;  /* 0xfffee28000007944 */ /* 0x002fea0003c3ffff */
[----:B------:R-:W-:Y:S02]  /*1bf60*/  MOV R6, 0x1bf80 ;  /* 0x0001bf8000067802 */ /* 0x000fe40000000f00 */
[----:B-1---5:R-:W-:Y:S05]  /*1bf70*/  CALL.REL.NOINC `($_ZN7cutlass13device_kernelIN5flash19enable_sm80_to_sm89INS1_16FlashAttnBwdSm80INS1_25CollectiveMainloopBwdSm80ILi2ELi2EN4cute5tupleIJNS5_1CILi128EEES8_NS7_ILi64EEEEEENS_6half_tEfNS_4arch4Sm80ELb0ELb1ELb1ELb0ELb1ELb0ELb0ELb0ELi2ELi4ELi4ELi4ELb0EEENS1_21CollectiveEpilogueBwdISA_SB_SD_Li256ELb0ELb0ELi2EEENS1_19SingleTileSchedulerILb0ELb0ELb0ELi128EEEEEEEEEvNT_6ParamsE$_ZZN4cute12filter_tupleINS_5tupleIJNS1_IJiNS1_IJiNS_1CILi0EEEEEEEEENS1_IJNS_10UnderscoreENS1_IJS6_S6_EEEEEEEEES9_ZNS_4diceIS9_S9_EEDaRKT_RKT0_EUlRKT_RKT0_E_EEDaSD_SG_OT1_ENKUlDpSJ_E_clIJNS1_IJiiS3_EEENS1_IJEEEEEEDaSQ_) ;  /* 0xfffedd0000007944 */ /* 0x022fea0003c3ffff */
[----:B------:R-:W-:Y:S02]  /*1bf80*/  MOV R6, 0x1bfa0 ;  /* 0x0001bfa000067802 */ /* 0x000fe40000000f00 */
[----:B------:R-:W-:Y:S05]  /*1bf90*/  CALL.REL.NOINC `($_ZN7cutlass13device_kernelIN5flash19enable_sm80_to_sm89INS1_16FlashAttnBwdSm80INS1_25CollectiveMainloopBwdSm80ILi2ELi2EN4cute5tupleIJNS5_1CILi128EEES8_NS7_ILi64EEEEEENS_6half_tEfNS_4arch4Sm80ELb0ELb1ELb1ELb0ELb1ELb0ELb0ELb0ELi2ELi4ELi4ELi4ELb0EEENS1_21CollectiveEpilogueBwdISA_SB_SD_Li256ELb0ELb0ELi2EEENS1_19SingleTileSchedulerILb0ELb0ELb0ELi128EEEEEEEEEvNT_6ParamsE$_ZZN4cute7idx2crdINS_5tupleIJiiNS_1CILi0EEEEEENS1_IJNS1_IJNS2_ILi4EEENS2_ILi8EEEEEES5_NS2_ILi1EEEEEEEEDaRKT_RKT0_ENKUlRKT_RKT0_E_clIiS7_EEDaSI_SL_) ;  /* 0xfffee99000007944 */ /* 0x000fea0003c3ffff */
[----:B------:R-:W-:Y:S02]  /*1bfa0*/  MOV R6, 0x1bfc0 ;  /* 0x0001bfc000067802 */ /* 0x000fe40000000f00 */
[----:B------:R-:W-:Y:S05]  /*1bfb0*/  CALL.REL.NOINC `($_ZN7cutlass13device_kernelIN5flash19enable_sm80_to_sm89INS1_16FlashAttnBwdSm80INS1_25CollectiveMainloopBwdSm80ILi2ELi2EN4cute5tupleIJNS5_1CILi128EEES8_NS7_ILi64EEEEEENS_6half_tEfNS_4arch4Sm80ELb0ELb1ELb1ELb0ELb1ELb0ELb0ELb0ELi2ELi4ELi4ELi4ELb0EEENS1_21CollectiveEpilogueBwdISA_SB_SD_Li256ELb0ELb0ELi2EEENS1_19SingleTileSchedulerILb0ELb0ELb0ELi128EEEEEEEEEvNT_6ParamsE$_ZZN4cute7idx2crdINS_5tupleIJiiNS_1CILi0EEEEEENS1_IJNS1_IJNS2_ILi4EEENS2_ILi8EEEEEES5_NS2_ILi1EEEEEEEEDaRKT_RKT0_ENKUlRKT_RKT0_E_clIiS5_EEDaSI_SL_) ;  /* 0xfffee93000007944 */ /* 0x000fea0003c3ffff */
[----:B------:R-:W-:Y:S02]  /*1bfc0*/  MOV R6, 0x1bfe0 ;  /* 0x0001bfe000067802 */ /* 0x000fe40000000f00 */
[----:B------:R-:W-:Y:S05]  /*1bfd0*/  CALL.REL.NOINC `($_ZN7cutlass13device_kernelIN5flash19enable_sm80_to_sm89INS1_16FlashAttnBwdSm80INS1_25CollectiveMainloopBwdSm80ILi2ELi2EN4cute5tupleIJNS5_1CILi128EEES8_NS7_ILi64EEEEEENS_6half_tEfNS_4arch4Sm80ELb0ELb1ELb1ELb0ELb1ELb0ELb0ELb0ELi2ELi4ELi4ELi4ELb0EEENS1_21CollectiveEpilogueBwdISA_SB_SD_Li256ELb0ELb0ELi2EEENS1_19SingleTileSchedulerILb0ELb0ELb0ELi128EEEEEEEEEvNT_6ParamsE$_ZZN4cute9transformINS_5tupleIJiiNS_1CILi0EEEEEENS1_IJNS1_IJNS2_ILi4EEENS2_ILi8EEEEEES5_NS2_ILi1EEEEEEZNS_7idx2crdIS4_S9_EEDaRKT_RKT0_EUlRKT_RKT0_E_EEDaSD_SG_OT1_ENKUlDpSJ_E_clIJNS1_IJiiEEEiS3_EEEDaSQ_) ;  /* 0xfffeeb3000007944 */ /* 0x000fea0003c3ffff */
[----:B------:R-:W-:Y:S02]  /*1bfe0*/  MOV R6, 0x1c000 ;  /* 0x0001c00000067802 */ /* 0x000fe40000000f00 */
[----:B------:R-:W-:Y:S05]  /*1bff0*/  CALL.REL.NOINC `($_ZN7cutlass13device_kernelIN5flash19enable_sm80_to_sm89INS1_16FlashAttnBwdSm80INS1_25CollectiveMainloopBwdSm80ILi2ELi2EN4cute5tupleIJNS5_1CILi128EEES8_NS7_ILi64EEEEEENS_6half_tEfNS_4arch4Sm80ELb0ELb1ELb1ELb0ELb1ELb0ELb0ELb0ELi2ELi4ELi4ELi4ELb0EEENS1_21CollectiveEpilogueBwdISA_SB_SD_Li256ELb0ELb0ELi2EEENS1_19SingleTileSchedulerILb0ELb0ELb0ELi128EEEEEEEEEvNT_6ParamsE$_ZZN4cute13to_mixed_bitsINS_5tupleIJNS1_IJNS_1CILi4EEENS2_ILi8EEEEEES3_NS2_ILi1EEEEEENS1_IJNS1_IJNS2_ILi0EEENS2_ILi64EEEEEES8_S8_EEENS1_IJNS1_IJiiEEEiS8_EEEEEDaRKT_RKT0_RKT1_ENKUlRKT_RKT0_RKT1_E_clIS5_SA_SC_EEDaSP_SS_SV_) ;  /* 0xfffee00000007944 */ /* 0x000fea0003c3ffff */
[----:B------:R-:W-:Y:S02]  /*1c000*/  MOV R29, R4 ;  /* 0x00000004001d7202 */ /* 0x000fe40000000f00 */
[----:B------:R-:W-:Y:S02]  /*1c010*/  MOV R4, 0x1c030 ;  /* 0x0001c03000047802 */ /* 0x000fe40000000f00 */
[----:B------:R-:W-:Y:S05]  /*1c020*/  CALL.REL.NOINC `($_ZN7cutlass13device_kernelIN5flash19enable_sm80_to_sm89INS1_16FlashAttnBwdSm80INS1_25CollectiveMainloopBwdSm80ILi2ELi2EN4cute5tupleIJNS5_1CILi128EEES8_NS7_ILi64EEEEEENS_6half_tEfNS_4arch4Sm80ELb0ELb1ELb1ELb0ELb1ELb0ELb0ELb0ELi2ELi4ELi4ELi4ELb0EEENS1_21CollectiveEpilogueBwdISA_SB_SD_Li256ELb0ELb0ELi2EEENS1_19SingleTileSchedulerILb0ELb0ELb0ELi128EEEEEEEEEvNT_6ParamsE$_ZZN4cute13to_mixed_bitsINS_5tupleIJNS1_IJNS_1CILi4EEENS2_ILi8EEEEEES3_NS2_ILi1EEEEEENS1_IJNS1_IJNS2_ILi0EEENS2_ILi64EEEEEES8_S8_EEENS1_IJNS1_IJiiEEEiS8_EEEEEDaRKT_RKT0_RKT1_ENKUlDpRKT_E_clIJNS_9MixedBitsILj0ELj448EEENS2_ILj0EEESV_EEEDaSQ_) ;  /* 0xfffedfa000007944 */ /* 0x000fea0003c3ffff */
        /* <DEDUP_REMOVED lines=46> */
[----:B------:R-:W-:Y:S01]  /*1c310*/  IMAD.MOV.U32 R6, RZ, RZ, R4 ;  /* 0x000000ffff067224 */ /* 0x000fe200078e0004 */
[----:B------:R-:W-:Y:S01]  /*1c320*/  MOV R34, R11 ;  /* 0x0000000b00227202 */ /* 0x000fe20000000f00 */
[----:B------:R-:W-:Y:S01]  /*1c330*/  IMAD.MOV.U32 R81, RZ, RZ, R61 ;  /* 0x000000ffff517224 */ /* 0x000fe200078e003d */
[----:B------:R-:W-:Y:S02]  /*1c340*/  MOV R5, R19 ;  /* 0x0000001300057202 */ /* 0x000fe40000000f00 */
[----:B------:R-:W-:Y:S01]  /*1c350*/  MOV R4, 0x1c380 ;  /* 0x0001c38000047802 */ /* 0x000fe20000000f00 */
[----:B--2---:R1:W-:Y:S04]  /*1c360*/  STL.64 [R1+0x788], R2 ;  /* 0x0007880201007387 */ /* 0x0043e80000100a00 */
[----:B-1----:R-:W-:Y:S05]  /*1c370*/  CALL.REL.NOINC `($_ZN7cutlass13device_kernelIN5flash19enable_sm80_to_sm89INS1_16FlashAttnBwdSm80INS1_25CollectiveMainloopBwdSm80ILi2ELi2EN4cute5tupleIJNS5_1CILi128EEES8_NS7_ILi64EEEEEENS_6half_tEfNS_4arch4Sm80ELb0ELb1ELb1ELb0ELb1ELb0ELb0ELb0ELi2ELi4ELi4ELi4ELb0EEENS1_21CollectiveEpilogueBwdISA_SB_SD_Li256ELb0ELb0ELi2EEENS1_19SingleTileSchedulerILb0ELb0ELb0ELi128EEEEEEEEEvNT_6ParamsE$_ZN4cute3eso3ESOILb0ELb0EJiiiNS_1CILi72EEENS2_ILi512EEEEEC2ERKiS7_S7_RKS3_RKS4_) ;  /* 0xfffeb25000007944 */ /* 0x002fea0003c3ffff */
        /* <DEDUP_REMOVED lines=16> */
[----:B------:R-:W-:Y:S02]  /*1c480*/  IADD3 R68, R59, 0x50, RZ ;  /* 0x000000503b447810 */ /* 0x000fe40007ffe0ff */
[----:B------:R-:W-:Y:S01]  /*1c490*/  MOV R6, 0x1c4e0 ;  /* 0x0001c4e000067802 */ /* 0x000fe20000000f00 */
[----:B------:R1:W-:Y:S04]  /*1c4a0*/  STL.U8 [R1+0x794], RZ ;  /* 0x000794ff01007387 */ /* 0x0003e80000100000 */
[----:B--2---:R1:W-:Y:S04]  /*1c4b0*/  STL.64 [R1+0x7a0], R2 ;  /* 0x0007a00201007387 */ /* 0x0043e80000100a00 */
[----:B---3--:R1:W-:Y:S02]  /*1c4c0*/  STL [R1+0x7a8], R4 ;  /* 0x0007a80401007387 */ /* 0x0083e40000100800 */
[----:B-1----:R-:W-:Y:S05]  /*1c4d0*/  CALL.REL.NOINC `($_ZN7cutlass13device_kernelIN5flash19enable_sm80_to_sm89INS1_16FlashAttnBwdSm80INS1_25CollectiveMainloopBwdSm80ILi2ELi2EN4cute5tupleIJNS5_1CILi128EEES8_NS7_ILi64EEEEEENS_6half_tEfNS_4arch4Sm80ELb0ELb1ELb1ELb0ELb1ELb0ELb0ELb0ELi2ELi4ELi4ELi4ELb0EEENS1_21CollectiveEpilogueBwdISA_SB_SD_Li256ELb0ELb0ELi2EEENS1_19SingleTileSchedulerILb0ELb0ELb0ELi128EEEEEEEEEvNT_6ParamsE$_ZZN4cute6detail16composition_implINS_5tupleIJNS_1CILi8EEENS3_ILi2EEES5_S5_S4_S5_EEENS2_IJNS3_ILi1EEEiiiNS3_ILi72EEENS3_ILi512EEEEEENS2_IJNS2_IJS5_S5_S5_EEES5_NS3_ILi4EEEEEENS2_IJNS2_IJS7_S9_S4_EEENS3_ILi4096EEENS3_ILi16EEEEEEEEDaRKT_RKT0_RKT1_RKT2_ENKUlRKT_RKT0_E_clISB_SE_EEDaSW_SZ_) ;  /* 0xfffee10000007944 */ /* 0x002fea0003c3ffff */
[----:B------:R-:W-:Y:S02]  /*1c4e0*/  MOV R6, 0x1c500 ;  /* 0x0001c50000067802 */ /* 0x000fe40000000f00 */
[----:B-----5:R-:W-:Y:S05]  /*1c4f0*/  CALL.REL.NOINC `($_ZN7cutlass13device_kernelIN5flash19enable_sm80_to_sm89INS1_16FlashAttnBwdSm80INS1_25CollectiveMainloopBwdSm80ILi2ELi2EN4cute5tupleIJNS5_1CILi128EEES8_NS7_ILi64EEEEEENS_6half_tEfNS_4arch4Sm80ELb0ELb1ELb1ELb0ELb1ELb0ELb0ELb0ELi2ELi4ELi4ELi4ELb0EEENS1_21CollectiveEpilogueBwdISA_SB_SD_Li256ELb0ELb0ELi2EEENS1_19SingleTileSchedulerILb0ELb0ELb0ELi128EEEEEEEEEvNT_6ParamsE$_ZZN4cute6detail16composition_implINS_5tupleIJNS_1CILi8EEENS3_ILi2EEES5_S5_S4_S5_EEENS2_IJNS3_ILi1EEEiiiNS3_ILi72EEENS3_ILi512EEEEEENS2_IJNS2_IJS5_S5_S5_EEES5_NS3_ILi4EEEEEENS2_IJNS2_IJS7_S9_S4_EEENS3_ILi4096EEENS3_ILi16EEEEEEEEDaRKT_RKT0_RKT1_RKT2_ENKUlRKT_RKT0_E_clISC_SG_EEDaSW_SZ_) ;  /* 0xfffee13000007944 */ /* 0x020fea0003c3ffff */
[----:B-----5:R2:W-:Y:S01]  /*1c500*/  STL.64 [R1+0x770], R2 ;  /* 0x0007700201007387 */ /* 0x0205e20000100a00 */
[----:B------:R-:W-:-:S02]  /*1c510*/  MOV R6, R4 ;  /* 0x0000000400067202 */ /* 0x000fc40000000f00 */
        /* <DEDUP_REMOVED lines=8> */
[----:B------:R-:W-:Y:S01]  /*1c5a0*/  LEA.HI R6, R15, R15, RZ, 0x1d ;  /* 0x0000000f0f067211 */ /* 0x000fe200078fe8ff */
[----:B------:R-:W-:-:S04]  /*1c5b0*/  IMAD.MOV.U32 R15, RZ, RZ, R14 ;  /* 0x000000ffff0f7224 */ /* 0x000fc800078e000e */
[----:B------:R-:W-:Y:S01]  /*1c5c0*/  IMAD.U32 R28, R7, 0x2, R6 ;  /* 0x00000002071c7824 */ /* 0x000fe200078e0006 */
[----:B------:R-:W-:-:S04]  /*1c5d0*/  MOV R6, 0x1c600 ;  /* 0x0001c60000067802 */ /* 0x000fc80000000f00 */
[----:B------:R1:W-:Y:S03]  /*1c5e0*/  STL [R1+0x77c], R28 ;  /* 0x00077c1c01007387 */ /* 0x0003e60000100800 */
        /* <DEDUP_REMOVED lines=35> */
[----:B-1---5:R-:W-:Y:S05]  /*1c820*/  CALL.REL.NOINC `($_ZN7cutlass13device_kernelIN5flash19enable_sm80_to_sm89INS1_16FlashAttnBwdSm80INS1_25CollectiveMainloopBwdSm80ILi2ELi2EN4cute5tupleIJNS5_1CILi128EEES8_NS7_ILi64EEEEEENS_6half_tEfNS_4arch4Sm80ELb0ELb1ELb1ELb0ELb1ELb0ELb0ELb0ELi2ELi4ELi4ELi4ELb0EEENS1_21CollectiveEpilogueBwdISA_SB_SD_Li256ELb0ELb0ELi2EEENS1_19SingleTileSchedulerILb0ELb0ELb0ELi128EEEEEEEEEvNT_6ParamsE$_ZN4cute3eso3ESOILb1ELb0EJNS_14ComposedLayoutINS_7SwizzleILi3ELi3ELi3EEENS_1CILi0EEENS_6LayoutINS_5tupleIJNS8_IJNS8_IJNS5_ILi4EEENS5_ILi8EEEEEENS8_IJNS5_ILi2EEENS5_ILi1EEEEEEEEENS8_IJNS8_IJSC_SC_EEENS8_IJSA_S9_EEEEEEEEENS8_IJNS8_IJNS8_IJSC_NS5_ILi64EEEEEENS8_IJNS5_ILi512EEES6_EEEEEENS8_IJNS8_IJSD_SA_EEENS8_IJNS5_ILi1024EEENS5_ILi16EEEEEEEEEEEEEEEENS_10ViewEngineINS_8smem_ptrIPN7cutlass6half_tEEEEEEEC2ERKSW_RKS13_) ;  /* 0xfffeb1a000007944 */ /* 0x022fea0003c3ffff */
[----:B------:R-:W-:Y:S01]  /*1c830*/  ULDC.64 UR4, c[0x0][0x118] ;  /* 0x0000460000047ab9 */ /* 0x000fe20000000a00 */
[----:B------:R2:W5:Y:S04]  /*1c840*/  LDL.64 R20, [R1+0x758] ;  /* 0x0007580001147983 */ /* 0x0005680000100a00 */
[----:B-1----:R2:W5:Y:S01]  /*1c850*/  LD.E R3, [R34.64+0xc] ;  /* 0x00000c0422037980 */ /* 0x002562000c101900 */
[----:B------:R-:W-:Y:S02]  /*1c860*/  MOV R80, R62 ;  /* 0x0000003e00507202 */ /* 0x000fe40000000f00 */
[----:B------:R-:W-:-:S02]  /*1c870*/  MOV R6, 0x1c890 ;  /* 0x0001c89000067802 */ /* 0x000fc40000000f00 */
        /* <DEDUP_REMOVED lines=103> */
[----:B------:R1:W-:Y:S04]  /*1cef0*/  STL.U8 [R1+0x794], RZ ;  /* 0x000794ff01007387 */ /* 0x0003e80000100000 */
[----:B--2---:R1:W-:Y:S04]  /*1cf00*/  STL.64 [R1+0x7a0], R2 ;  /* 0x0007a00201007387 */ /* 0x0043e80000100a00 */
[----:B---3--:R1:W-:Y:S02]  /*1cf10*/  STL [R1+0x7a8], R4 ;  /* 0x0007a80401007387 */ /* 0x0083e40000100800 */
[----:B-1----:R-:W-:Y:S05]  /*1cf20*/  CALL.REL.NOINC `($_ZN7cutlass13device_kernelIN5flash19enable_sm80_to_sm89INS1_16FlashAttnBwdSm80INS1_25CollectiveMainloopBwdSm80ILi2ELi2EN4cute5tupleIJNS5_1CILi128EEES8_NS7_ILi64EEEEEENS_6half_tEfNS_4arch4Sm80ELb0ELb1ELb1ELb0ELb1ELb0ELb0ELb0ELi2ELi4ELi4ELi4ELb0EEENS1_21CollectiveEpilogueBwdISA_SB_SD_Li256ELb0ELb0ELi2EEENS1_19SingleTileSchedulerILb0ELb0ELb0ELi128EEEEEEEEEvNT_6ParamsE$_ZZN4cute6detail16composition_implINS_5tupleIJNS_1CILi8EEENS3_ILi2EEES5_S5_S4_S5_EEENS2_IJNS3_ILi1EEEiiiNS3_ILi72EEENS3_ILi512EEEEEENS2_IJNS2_IJS5_S5_EEES4_NS3_ILi4EEEEEENS2_IJNS2_IJS7_S4_EEENS3_ILi1024EEENS3_ILi16EEEEEEEEDaRKT_RKT0_RKT1_RKT2_ENKUlRKT_RKT0_E_clISB_SE_EEDaSW_SZ_) ;  /* 0xfffed55000007944 */ /* 0x002fea0003c3ffff */
[----:B------:R-:W-:Y:S02]  /*1cf30*/  MOV R13, R68 ;  /* 0x00000044000d7202 */ /* 0x000fe40000000f00 */
[----:B------:R-:W-:-:S02]  /*1cf40*/  MOV R6, 0x1cf60 ;  /* 0x0001cf6000067802 */ /* 0x000fc40000000f00 */
[----:B-----5:R-:W-:Y:S05]  /*1cf50*/  CALL.REL.NOINC `($_ZN7cutlass13device_kernelIN5flash19enable_sm80_to_sm89INS1_16FlashAttnBwdSm80INS1_25CollectiveMainloopBwdSm80ILi2ELi2EN4cute5tupleIJNS5_1CILi128EEES8_NS7_ILi64EEEEEENS_6half_tEfNS_4arch4Sm80ELb0ELb1ELb1ELb0ELb1ELb0ELb0ELb0ELi2ELi4ELi4ELi4ELb0EEENS1_21CollectiveEpilogueBwdISA_SB_SD_Li256ELb0ELb0ELi2EEENS1_19SingleTileSchedulerILb0ELb0ELb0ELi128EEEEEEEEEvNT_6ParamsE$_ZZN4cute6detail16composition_implINS_5tupleIJNS_1CILi8EEENS3_ILi2EEES5_S5_S4_S5_EEENS2_IJNS3_ILi1EEEiiiNS3_ILi72EEENS3_ILi512EEEEEENS2_IJNS2_IJS5_S5_EEES4_NS3_ILi4EEEEEENS2_IJNS2_IJS7_S4_EEENS3_ILi1024EEENS3_ILi16EEEEEEEEDaRKT_RKT0_RKT1_RKT2_ENKUlRKT_RKT0_E_clISC_SG_EEDaSW_SZ_) ;  /* 0xfffed57000007944 */ /* 0x020fea0003c3ffff */
[----:B-----5:R2:W-:Y:S01]  /*1cf60*/  STL.64 [R1+0x770], R2 ;  /* 0x0007700201007387 */ /* 0x0205e20000100a00 */
[----:B------:R-:W-:-:S02]  /*1cf70*/  MOV R6, R4 ;  /* 0x0000000400067202 */ /* 0x000fc40000000f00 */
        /* <DEDUP_REMOVED lines=8> */
[----:B------:R-:W-:Y:S01]  /*1d000*/  LEA.HI R10, R10, R10, RZ, 0x1d ;  /* 0x0000000a0a0a7211 */ /* 0x000fe200078fe8ff */
[----:B------:R-:W-:Y:S01]  /*1d010*/  IMAD.MOV.U32 R15, RZ, RZ, R9 ;  /* 0x000000ffff0f7224 */ /* 0x000fe200078e0009 */
        /* <DEDUP_REMOVED lines=48> */
[----:B------:R-:W-:-:S03]  /*1d320*/  MOV R4, 0x1d340 ;  /* 0x0001d34000047802 */ /* 0x000fc60000000f00 */
[----:B-1----:R-:W-:Y:S05]  /*1d330*/  CALL.REL.NOINC `($_ZN7cutlass13device_kernelIN5flash19enable_sm80_to_sm89INS1_16FlashAttnBwdSm80INS1_25CollectiveMainloopBwdSm80ILi2ELi2EN4cute5tupleIJNS5_1CILi128EEES8_NS7_ILi64EEEEEENS_6half_tEfNS_4arch4Sm80ELb0ELb1ELb1ELb0ELb1ELb0ELb0ELb0ELi2ELi4ELi4ELi4ELb0EEENS1_21CollectiveEpilogueBwdISA_SB_SD_Li256ELb0ELb0ELi2EEENS1_19SingleTileSchedulerILb0ELb0ELb0ELi128EEEEEEEEEvNT_6ParamsE$_ZZN4cute12filter_tupleINS_5tupleIJNS_10UnderscoreES2_S2_iEEENS1_IJNS1_IJNS_1CILi1EEENS4_ILi0EEEEEENS4_ILi4096EEENS1_IJiiEEENS1_IJS6_NS4_ILi8192EEEEEEEEEZNS_5sliceIS3_SC_EEDaRKT_RKT0_EUlRKT_RKT0_E_EEDaSG_SJ_OT1_ENKUlDpSM_E_clIJNS1_IJS7_EEENS1_IJS8_EEENS1_IJS9_EEENS1_IJEEEEEEDaST_) ;  /* 0xfffec9b000007944 */ /* 0x002fea0003c3ffff */
[----:B------:R-:W-:Y:S02]  /*1d340*/  MOV R4, 0x1d360 ;  /* 0x0001d36000047802 */ /* 0x000fe40000000f00 */
[----:B-1---5:R-:W-:Y:S05]  /*1d350*/  CALL.REL.NOINC `($_ZN7cutlass13device_kernelIN5flash19enable_sm80_to_sm89INS1_16FlashAttnBwdSm80INS1_25CollectiveMainloopBwdSm80ILi2ELi2EN4cute5tupleIJNS5_1CILi128EEES8_NS7_ILi64EEEEEENS_6half_tEfNS_4arch4Sm80ELb0ELb1ELb1ELb0ELb1ELb0ELb0ELb0ELi2ELi4ELi4ELi4ELb0EEENS1_21CollectiveEpilogueBwdISA_SB_SD_Li256ELb0ELb0ELi2EEENS1_19SingleTileSchedulerILb0ELb0ELb0ELi128EEEEEEEEEvNT_6ParamsE$_ZN4cute5tupleIJNS0_IJNS0_IJNS_1CILi8EEENS1_ILi1EEEEEENS1_ILi2EEENS0_IJS5_S5_EEEEEENS0_IJNS0_IJS3_NS1_ILi0EEEEEENS1_ILi4096EEENS0_IJiiEEEEEEEEC2ERKS7_RKSC_) ;  /* 0xfffec3a000007944 */ /* 0x022fea0003c3ffff */
[----:B-1----:R1:W5:Y:S01]  /*1d360*/  LDL.64 R2, [R1+0x758] ;  /* 0x0007580001027983 */ /* 0x0023620000100a00 */
[----:B------:R-:W-:-:S02]  /*1d370*/  SHF.L.U32 R4, R6, 0xd, RZ ;  /* 0x0000000d06047819 */ /* 0x000fc400000006ff */
        /* <DEDUP_REMOVED lines=199> */
[----:B------:R2:W5:Y:S01]  /*1dff0*/  LDL.64 R4, [R1+0x758] ;  /* 0x0007580001047983 */ /* 0x0005620000100a00 */
[----:B------:R-:W-:Y:S01]  /*1e000*/  IMAD.MOV.U32 R12, RZ, RZ, R32 ;  /* 0x000000ffff0c7224 */ /* 0x000fe200078e0020 */
[----:B------:R-:W-:-:S02]  /*1e010*/  MOV R15, R33 ;  /* 0x00000021000f7202 */ /* 0x000fc40000000f00 */
[----:B-1----:R-:W-:Y:S02]  /*1e020*/  MOV R14, 0x1e040 ;  /* 0x0001e040000e7802 */ /* 0x002fe40000000f00 */
[----:B--2--5:R-:W-:Y:S05]  /*1e030*/  CALL.REL.NOINC `($_ZN7cutlass13device_kernelIN5flash19enable_sm80_to_sm89INS1_16FlashAttnBwdSm80INS1_25CollectiveMainloopBwdSm80ILi2ELi2EN4cute5tupleIJNS5_1CILi128EEES8_NS7_ILi64EEEEEENS_6half_tEfNS_4arch4Sm80ELb0ELb1ELb1ELb0ELb1ELb0ELb0ELb0ELi2ELi4ELi4ELi4ELb0EEENS1_21CollectiveEpilogueBwdISA_SB_SD_Li256ELb0ELb0ELi2EEENS1_19SingleTileSchedulerILb0ELb0ELb0ELi128EEEEEEEEEvNT_6ParamsE$_ZN4cute3eso3ESOILb1ELb0EJNS_6LayoutINS_5tupleIJNS3_IJNS_1CILi8EEENS4_ILi1EEEEEENS4_ILi4EEEEEENS3_IJNS3_IJS6_NS4_ILi0EEEEEES5_EEEEENS_10ViewEngineIPN7cutlass6half_tEEEEEC2ERKSD_RKSI_) ;  /* 0xfffeb1a000007944 */ /* 0x024fea0003c3ffff */
        /* <DEDUP_REMOVED lines=12> */
[----:B------:R2:W5:Y:S01]  /*1e100*/  LDL.64 R4, [R1+0x758] ;  /* 0x0007580001047983 */ /* 0x0005620000100a00 */
[----:B-1----:R-:W-:Y:S01]  /*1e110*/  IMAD.MOV.U32 R2, RZ, RZ, R6 ;  /* 0x000000ffff027224 */ /* 0x002fe200078e0006 */
[----:B------:R-:W-:-:S02]  /*1e120*/  MOV R15, R7 ;  /* 0x00000007000f7202 */ /* 0x000fc40000000f00 */
[----:B------:R-:W-:Y:S02]  /*1e130*/  MOV R14, 0x1e150 ;  /* 0x0001e150000e7802 */ /* 0x000fe40000000f00 */
[----:B--2--5:R-:W-:Y:S05]  /*1e140*/  CALL.REL.NOINC `($_ZN7cutlass13device_kernelIN5flash19enable_sm80_to_sm89INS1_16FlashAttnBwdSm80INS1_25CollectiveMainloopBwdSm80ILi2ELi2EN4cute5tupleIJNS5_1CILi128EEES8_NS7_ILi64EEEEEENS_6half_tEfNS_4arch4Sm80ELb0ELb1ELb1ELb0ELb1ELb0ELb0ELb0ELi2ELi4ELi4ELi4ELb0EEENS1_21CollectiveEpilogueBwdISA_SB_SD_Li256ELb0ELb0ELi2EEENS1_19SingleTileSchedulerILb0ELb0ELb0ELi128EEEEEEEEEvNT_6ParamsE$_ZN4cute3eso3ESOILb1ELb0EJNS_6LayoutINS_5tupleIJNS3_IJNS3_IJNS_1CILi8EEENS4_ILi1EEEEEES6_EEENS3_IJNS3_IJS6_S6_EEENS4_ILi4EEEEEEEEENS3_IJNS3_IJNS3_IJS6_NS4_ILi0EEEEEESD_EEENS3_IJNS3_IJSD_SD_EEENS4_ILi2048EEEEEEEEEEENS_10ViewEngineINS_8smem_ptrIPN7cutlass6half_tEEEEEEEC2ERKSK_RKSR_) ;  /* 0xfffea2a000007944 */ /* 0x024fea0003c3ffff */
[----:B-1----:R1:W5:Y:S01]  /*1e150*/  LDL.64 R2, [R1+0x758] ;  /* 0x0007580001027983 */ /* 0x0023620000100a00 */
[----:B------:R-:W-:Y:S01]  /*1e160*/  IMAD.MOV.U32 R12, RZ, RZ, R4 ;  /* 0x000000ffff0c7224 */ /* 0x000fe200078e0004 */
[----:B------:R-:W-:Y:S02]  /*1e170*/  MOV R15, R5 ;  /* 0x00000005000f7202 */ /* 0x000fe40000000f00 */
[----:B------:R-:W-:Y:S02]  /*1e180*/  MOV R14, 0x1e1a0 ;  /* 0x0001e1a0000e7802 */ /* 0x000fe40000000f00 */
[----:B-1---5:R-:W-:Y:S05]  /*1e190*/  CALL.REL.NOINC `($_ZN7cutlass13device_kernelIN5flash19enable_sm80_to_sm89INS1_16FlashAttnBwdSm80INS1_25CollectiveMainloopBwdSm80ILi2ELi2EN4cute5tupleIJNS5_1CILi128EEES8_NS7_ILi64EEEEEENS_6half_tEfNS_4arch4Sm80ELb0ELb1ELb1ELb0ELb1ELb0ELb0ELb0ELi2ELi4ELi4ELi4ELb0EEENS1_21CollectiveEpilogueBwdISA_SB_SD_Li256ELb0ELb0ELi2EEENS1_19SingleTileSchedulerILb0ELb0ELb0ELi128EEEEEEEEEvNT_6ParamsE$_ZN4cute3eso3ESOILb1ELb0EJNS_6LayoutINS_5tupleIJNS3_IJNS_1CILi8EEENS4_ILi1EEEEEENS4_ILi4EEEEEENS3_IJNS3_IJS6_NS4_ILi0EEEEEES5_EEEEENS_10ViewEngineIPN7cutlass6half_tEEEEEC2ERKSD_RKSI_) ;  /* 0xfffeb04000007944 */ /* 0x022fea0003c3ffff */
[----:B------:R2:W5:Y:S01]  /*1e1a0*/  LDL.64 R8, [R1+0x758] ;  /* 0x0007580001087983 */ /* 0x0005620000100a00 */
[----:B------:R-:W-:Y:S02]  /*1e1b0*/  MOV R38, R62 ;  /* 0x0000003e00267202 */ /* 0x000fe40000000f00 */
[----:B------:R-:W-:Y:S02]  /*1e1c0*/  MOV R46, 0x1e1e0 ;  /* 0x0001e1e0002e7802 */ /* 0x000fe40000000f00 */
[----:B-12--5:R-:W-:Y:S05]  /*1e1d0*/  CALL.REL.NOINC `($_ZN7cutlass13device_kernelIN5flash19enable_sm80_to_sm89INS1_16FlashAttnBwdSm80INS1_25CollectiveMainloopBwdSm80ILi2ELi2EN4cute5tupleIJNS5_1CILi128EEES8_NS7_ILi64EEEEEENS_6half_tEfNS_4arch4Sm80ELb0ELb1ELb1ELb0ELb1ELb0ELb0ELb0ELi2ELi4ELi4ELi4ELb0EEENS1_21CollectiveEpilogueBwdISA_SB_SD_Li256ELb0ELb0ELi2EEENS1_19SingleTileSchedulerILb0ELb0ELb0ELi128EEEEEEEEEvNT_6ParamsE$_ZN4cute8smem_ptrIPN7cutlass6half_tEECI1NS_12iter_adaptorIS3_S4_EEES3_) ;  /* 0xfffeb89000007944 */ /* 0x026fea0003c3ffff */
[----:B-1----:R1:W5:Y:S01]  /*1e1e0*/  LDL.64 R2, [R1+0x758] ;  /* 0x0007580001027983 */ /* 0x0023620000100a00 */
[----:B------:R-:W-:-:S03]  /*1e1f0*/  MOV R16, 0x1e210 ;  /* 0x0001e21000107802 */ /* 0x000fc60000000f00 */
[----:B-1---5:R-:W-:Y:S05]  /*1e200*/  CALL.REL.NOINC `($_ZN7cutlass13device_kernelIN5flash19enable_sm80_to_sm89INS1_16FlashAttnBwdSm80INS1_25CollectiveMainloopBwdSm80ILi2ELi2EN4cute5tupleIJNS5_1CILi128EEES8_NS7_ILi64EEEEEENS_6half_tEfNS_4arch4Sm80ELb0ELb1ELb1ELb0ELb1ELb0ELb0ELb0ELi2ELi4ELi4ELi4ELb0EEENS1_21CollectiveEpilogueBwdISA_SB_SD_Li256ELb0ELb0ELi2EEENS1_19SingleTileSchedulerILb0ELb0ELb0ELi128EEEEEEEEEvNT_6ParamsE$_ZN4cute3eso3ESOILb1ELb0EJNS_6LayoutINS_5tupleIJNS3_IJNS_1CILi8EEENS4_ILi1EEEEEENS4_ILi4EEEEEENS3_IJNS3_IJS6_NS4_ILi0EEEEEENS4_ILi2048EEEEEEEENS_10ViewEngineINS_8smem_ptrIPN7cutlass6half_tEEEEEEEC2ERKSE_RKSL_) ;  /* 0xfffeaf5000007944 */ /* 0x022fea0003c3ffff */
[----:B------:R2:W5:Y:S01]  /*1e210*/  LDL.64 R10, [R1+0x758] ;  /* 0x00075800010a7983 */ /* 0x0005620000100a00 */
[----:B------:R-:W-:Y:S01]  /*1e220*/  IMAD.MOV.U32 R81, RZ, RZ, R62 ;  /* 0x000000ffff517224 */ /* 0x000fe200078e003e */
[----:B------:R-:W-:-:S02]  /*1e230*/  MOV R47, RZ ;  /* 0x000000ff002f7202 */ /* 0x000fc40000000f00 */
        /* <DEDUP_REMOVED lines=14> */
[----:B------:R-:W-:-:S02]  /*1e320*/  MOV R38, 0x1e340 ;  /* 0x0001e34000267802 */ /* 0x000fc40000000f00 */
[----:B-1---5:R-:W-:Y:S05]  /*1e330*/  CALL.REL.NOINC `($_ZN7cutlass13device_kernelIN5flash19enable_sm80_to_sm89INS1_16FlashAttnBwdSm80INS1_25CollectiveMainloopBwdSm80ILi2ELi2EN4cute5tupleIJNS5_1CILi128EEES8_NS7_ILi64EEEEEENS_6half_tEfNS_4arch4Sm80ELb0ELb1ELb1ELb0ELb1ELb0ELb0ELb0ELi2ELi4ELi4ELi4ELb0EEENS1_21CollectiveEpilogueBwdISA_SB_SD_Li256ELb0ELb0ELi2EEENS1_19SingleTileSchedulerILb0ELb0ELb0ELi128EEEEEEEEEvNT_6ParamsE$_ZN4cute3eso3ESOILb1ELb0EJNS_6LayoutINS_5tupleIJNS3_IJNS_1CILi8EEENS4_ILi1EEEEEEEEENS3_IJNS3_IJS6_NS4_ILi0EEEEEEEEEEENS_10ViewEngineINS_8smem_ptrIPN7cutlass6half_tEEEEEEEC2ERKSC_RKSJ_) ;  /* 0xfffea86000007944 */ /* 0x022fea0003c3ffff */
[----:B-1----:R1:W5:Y:S01]  /*1e340*/  LDL.64 R2, [R1+0x758] ;  /* 0x0007580001027983 */ /* 0x0023620000100a00 */
[----:B------:R-:W-:Y:S01]  /*1e350*/  IMAD.MOV.U32 R81, RZ, RZ, R62 ;  /* 0x000000ffff517224 */ /* 0x000fe200078e003e */
[----:B------:R-:W-:-:S02]  /*1e360*/  MOV R47, RZ ;  /* 0x000000ff002f7202 */ /* 0x000fc40000000f00 */
        /* <DEDUP_REMOVED lines=211> */
.L_x_2640:
[----:B------:R-:W-:-:S13]  /*1f0a0*/  ISETP.NE.AND P0, PT, R25, 0x3, PT ;  /* 0x000000031900780c */ /* 0x000fda0003f05270 */
[----:B-1----:R-:W-:Y:S05]  /*1f0b0*/  @!P0 BRA `(.L_x_2637) ;  /* 0x00001ea000008947 */ /* 0x002fea0003800000 */
[----:B------:R-:W-:Y:S01]  /*1f0c0*/  IADD3 R8, R25, 0x1, RZ ;  /* 0x0000000119087810 */ /* 0x000fe20007ffe0ff */
[----:B------:R-:W-:Y:S01]  /*1f0d0*/  IMAD.MOV.U32 R81, RZ, RZ, R62 ;  /* 0x000000ffff517224 */ /* 0x000fe200078e003e */
[----:B------:R-:W-:-:S03]  /*1f0e0*/  MOV R46, 0x1f110 ;  /* 0x0001f110002e7802 */ /* 0x000fc60000000f00 */
[----:B-1----:R-:W-:Y:S02]  /*1f0f0*/  IMAD.MOV.U32 R3, RZ, RZ, R8 ;  /* 0x000000ffff037224 */ /* 0x002fe400078e0008 */
[----:B------:R-:W-:Y:S05]  /*1f100*/  CALL.REL.NOINC `($_ZN7cutlass13device_kernelIN5flash19enable_sm80_to_sm89INS1_16FlashAttnBwdSm80INS1_25CollectiveMainloopBwdSm80ILi2ELi2EN4cute5tupleIJNS5_1CILi128EEES8_NS7_ILi64EEEEEENS_6half_tEfNS_4arch4Sm80ELb0ELb1ELb1ELb0ELb1ELb0ELb0ELb0ELi2ELi4ELi4ELi4ELb0EEENS1_21CollectiveEpilogueBwdISA_SB_SD_Li256ELb0ELb0ELi2EEENS1_19SingleTileSchedulerILb0ELb0ELb0ELi128EEEEEEEEEvNT_6ParamsE$_ZN4cute3eso3ESOILb1ELb0EJNS_10UnderscoreES2_iEEC2ERKS2_S5_RKi) ;  /* 0xfffe87c000007944 */ /* 0x000fea0003c3ffff */
        /* <DEDUP_REMOVED lines=21> */
[----:B------:R-:W-:Y:S02]  /*1f260*/  MOV R3, R8 ;  /* 0x0000000800037202 */ /* 0x000fe40000000f00 */
        /* <DEDUP_REMOVED lines=184> */
[----:B-1----:R-:W-:Y:S01]  /*1fdf0*/  IMAD.MOV.U32 R3, RZ, RZ, R8 ;  /* 0x000000ffff037224 */ /* 0x002fe200078e0008 */
[----:B------:R-:W-:-:S02]  /*1fe00*/  MOV R81, R62 ;  /* 0x0000003e00517202 */ /* 0x000fc40000000f00 */
        /* <DEDUP_REMOVED lines=276> */
[----:B------:R-:W-:Y:S05]  /*20f50*/  CALL.REL.NOINC `($_ZN7cutlass13device_kernelIN5flash19enable_sm80_to_sm89INS1_16FlashAttnBwdSm80INS1_25CollectiveMainloopBwdSm80ILi2ELi2EN4cute5tupleIJNS5_1CILi128EEES8_NS7_ILi64EEEEEENS_6half_tEfNS_4arch4Sm80ELb0ELb1ELb1ELb0ELb1ELb0ELb0ELb0ELi2ELi4ELi4ELi4ELb0EEENS1_21CollectiveEpilogueBwdISA_SB_SD_Li256ELb0ELb0ELi2EEENS1_19SingleTileSchedulerILb0ELb0ELb0ELi128EEEEEEEEEvNT_6ParamsE$_ZZN5flash25CollectiveMainloopBwdSm80ILi2ELi2EN4cute5tupleIJNS1_1CILi128EEES4_NS3_ILi64EEEEEEN7cutlass6half_tEfNS7_4arch4Sm80ELb0ELb1ELb1ELb0ELb1ELb0ELb0ELb0ELi2ELi4ELi4ELi4ELb0EE3mmaINS_16FlashAttnBwdSm80ISB_NS_21CollectiveEpilogueBwdIS6_S8_SA_Li256ELb0ELb0ELi2EEENS_19SingleTileSchedulerILb0ELb0ELb0ELi128EEEE13SharedStorageENS1_6TensorINS1_11ArrayEngineIfLm32EEENS1_6LayoutINS2_IJNS2_IJNS3_ILi2EEESO_EEESO_NS3_ILi4EEEEEENS2_IJNS2_IJNS3_ILi1EEESO_EEESQ_NS3_ILi8EEEEEEEEEEEEbRKNSB_6ParamsERT0_S12_iNS2_IJiiiEEERT_ENKUlvE_clEv) ;  /* 0x00027e2000007944 */ /* 0x000fea0003c00000 */
.L_x_2637:
[----:B------:R-:W-:Y:S01]  /*20f60*/  IMAD.MOV.U32 R81, RZ, RZ, R62 ;  /* 0x000000ffff517224 */ /* 0x000fe200078e003e */
[----:B-1----:R-:W-:Y:S01]  /*20f70*/  MOV R3, R25 ;  /* 0x0000001900037202 */ /* 0x002fe20000000f00 */
[----:B------:R-:W-:Y:S01]  /*20f80*/  IMAD.MOV.U32 R48, RZ, RZ, RZ ;  /* 0x000000ffff307224 */ /* 0x000fe200078e00ff */
[----:B------:R-:W-:-:S02]  /*20f90*/  MOV R46, 0x20fb0 ;  /* 0x00020fb0002e7802 */ /* 0x000fc40000000f00 */
[----:B------:R-:W-:Y:S05]  /*20fa0*/  CALL.REL.NOINC `($_ZN7cutlass13device_kernelIN5flash19enable_sm80_to_sm89INS1_16FlashAttnBwdSm80INS1_25CollectiveMainloopBwdSm80ILi2ELi2EN4cute5tupleIJNS5_1CILi128EEES8_NS7_ILi64EEEEEENS_6half_tEfNS_4arch4Sm80ELb0ELb1ELb1ELb0ELb1ELb0ELb0ELb0ELi2ELi4ELi4ELi4ELb0EEENS1_21CollectiveEpilogueBwdISA_SB_SD_Li256ELb0ELb0ELi2EEENS1_19SingleTileSchedulerILb0ELb0ELb0ELi128EEEEEEEEEvNT_6ParamsE$_ZN4cute3eso3ESOILb1ELb0EJNS_10UnderscoreES2_iEEC2ERKS2_S5_RKi) ;  /* 0xfffe692000007944 */ /* 0x000fea0003c3ffff */
        /* <DEDUP_REMOVED lines=16> */
[----:B------:R-:W-:Y:S02]  /*210b0*/  MOV R3, R25 ;  /* 0x0000001900037202 */ /* 0x000fe40000000f00 */
        /* <DEDUP_REMOVED lines=18> */
.L_x_2638:
        /* <DEDUP_REMOVED lines=190> */
.L_x_2639:
[----:B-1----:R-:W2:Y:S01]  /*21dc0*/  LDL.64 R4, [R63+0xa0] ;  /* 0x0000a0003f047983 */ /* 0x002ea20000100a00 */
[----:B------:R-:W-:Y:S01]  /*21dd0*/  ULDC.64 UR4, c[0x0][0x118] ;  /* 0x0000460000047ab9 */ /* 0x000fe20000000a00 */
[----:B------:R-:W-:Y:S02]  /*21de0*/  MOV R10, 0x21e10 ;  /* 0x00021e10000a7802 */ /* 0x000fe40000000f00 */
[----:B--2---:R-:W5:Y:S04]  /*21df0*/  LD.E.64 R4, [R4.64] ;  /* 0x0000000404047980 */ /* 0x004f68000c101b00 */
[----:B-----5:R-:W-:Y:S05]  /*21e00*/  CALL.REL.NOINC `($_ZN7cutlass13device_kernelIN5flash19enable_sm80_to_sm89INS1_16FlashAttnBwdSm80INS1_25CollectiveMainloopBwdSm80ILi2ELi2EN4cute5tupleIJNS5_1CILi128EEES8_NS7_ILi64EEEEEENS_6half_tEfNS_4arch4Sm80ELb0ELb1ELb1ELb0ELb1ELb0ELb0ELb0ELi2ELi4ELi4ELi4ELb0EEENS1_21CollectiveEpilogueBwdISA_SB_SD_Li256ELb0ELb0ELi2EEENS1_19SingleTileSchedulerILb0ELb0ELb0ELi128EEEEEEEEEvNT_6ParamsE$_ZN4cute8smem_ptrIPfECI1NS_12iter_adaptorIS1_S2_EEES1_) ;  /* 0xfffe7ce000007944 */ /* 0x020fea0003c3ffff */
[----:B-1----:R1:W5:Y:S01]  /*21e10*/  LDL.64 R4, [R1+0x758] ;  /* 0x0007580001047983 */ /* 0x0023620000100a00 */
[----:B------:R-:W-:-:S03]  /*21e20*/  MOV R10, 0x21e40 ;  /* 0x00021e40000a7802 */ /* 0x000fc60000000f00 */
[----:B-1---5:R-:W-:Y:S05]  /*21e30*/  CALL.REL.NOINC `($_ZN7cutlass13device_kernelIN5flash19enable_sm80_to_sm89INS1_16FlashAttnBwdSm80INS1_25CollectiveMainloopBwdSm80ILi2ELi2EN4cute5tupleIJNS5_1CILi128EEES8_NS7_ILi64EEEEEENS_6half_tEfNS_4arch4Sm80ELb0ELb1ELb1ELb0ELb1ELb0ELb0ELb0ELi2ELi4ELi4ELi4ELb0EEENS1_21CollectiveEpilogueBwdISA_SB_SD_Li256ELb0ELb0ELi2EEENS1_19SingleTileSchedulerILb0ELb0ELb0ELi128EEEEEEEEEvNT_6ParamsE$_ZN4cute3eso3ESOILb1ELb0EJNS_6LayoutINS_5tupleIJNS3_IJNS_1CILi2EEES5_EEEEEENS3_IJNS3_IJNS4_ILi8EEENS4_ILi64EEEEEEEEEEENS_10ViewEngineINS_8smem_ptrIPfEEEEEEC2ERKSC_RKSH_) ;  /* 0xfffe699000007944 */ /* 0x022fea0003c3ffff */
[----:B------:R2:W-:Y:S04]  /*21e40*/  STL.128 [R1+0xa50], RZ ;  /* 0x000a50ff01007387 */ /* 0x0005e80000100c00 */
[----:B------:R2:W5:Y:S01]  /*21e50*/  LDL.64 R12, [R63+0xa0] ;  /* 0x0000a0003f0c7983 */ /* 0x0005620000100a00 */
[----:B------:R-:W-:Y:S01]  /*21e60*/  IADD3 R6, P0, R59, 0x300, RZ ;  /* 0x000003003b067810 */ /* 0x000fe20007f1e0ff */
[----:B------:R-:W-:Y:S01]  /*21e70*/  IMAD.MOV.U32 R81, RZ, RZ, R62 ;  /* 0x000000ffff517224 */ /* 0x000fe200078e003e */
[----:B------:R-:W-:-:S02]  /*21e80*/  MOV R47, R24 ;  /* 0x00000018002f7202 */ /* 0x000fc40000000f00 */
[----:B------:R-:W-:Y:S01]  /*21e90*/  MOV R46, 0x21ec0 ;  /* 0x00021ec0002e7802 */ /* 0x000fe20000000f00 */
[----:B------:R-:W-:-:S03]  /*21ea0*/  IMAD.X R2, RZ, RZ, R58, P0 ;  /* 0x000000ffff027224 */ /* 0x000fc600000e063a */
[----:B-12--5:R-:W-:Y:S05]  /*21eb0*/  CALL.REL.NOINC `($_ZN7cutlass13device_kernelIN5flash19enable_sm80_to_sm89INS1_16FlashAttnBwdSm80INS1_25CollectiveMainloopBwdSm80ILi2ELi2EN4cute5tupleIJNS5_1CILi128EEES8_NS7_ILi64EEEEEENS_6half_tEfNS_4arch4Sm80ELb0ELb1ELb1ELb0ELb1ELb0ELb0ELb0ELi2ELi4ELi4ELi4ELb0EEENS1_21CollectiveEpilogueBwdISA_SB_SD_Li256ELb0ELb0ELi2EEENS1_19SingleTileSchedulerILb0ELb0ELb0ELi128EEEEEEEEEvNT_6ParamsE$_ZN4cute3eso3ESOILb1ELb0EJNS_10UnderscoreEiEEC2ERKS2_RKi) ;  /* 0xfffe5a5000007944 */ /* 0x026fea0003c3ffff */
[----:B------:R-:W2:Y:S01]  /*21ec0*/  LDL R5, [R1+0x758] ;  /* 0x0007580001057983 */ /* 0x000ea20000100800 */
[----:B------:R-:W-:Y:S02]  /*21ed0*/  MOV R8, 0x21f00 ;  /* 0x00021f0000087802 */ /* 0x000fe40000000f00 */
[----:B--2---:R-:W-:Y:S02]  /*21ee0*/  SHF.L.U32 R5, R5, 0x7, RZ ;  /* 0x0000000705057819 */ /* 0x004fe400000006ff */
[----:B-1----:R-:W-:Y:S05]  /*21ef0*/  CALL.REL.NOINC `($_ZN7cutlass13device_kernelIN5flash19enable_sm80_to_sm89INS1_16FlashAttnBwdSm80INS1_25CollectiveMainloopBwdSm80ILi2ELi2EN4cute5tupleIJNS5_1CILi128EEES8_NS7_ILi64EEEEEENS_6half_tEfNS_4arch4Sm80ELb0ELb1ELb1ELb0ELb1ELb0ELb0ELb0ELi2ELi4ELi4ELi4ELb0EEENS1_21CollectiveEpilogueBwdISA_SB_SD_Li256ELb0ELb0ELi2EEENS1_19SingleTileSchedulerILb0ELb0ELb0ELi128EEEEEEEEEvNT_6ParamsE$_ZN4cute3eso3ESOILb1ELb0EJNS_6LayoutINS_5tupleIJNS3_IJNS_1CILi2EEES5_EEEEEENS3_IJNS3_IJNS4_ILi8EEENS4_ILi64EEEEEEEEEEEiEEC2ERKSC_RKi) ;  /* 0xfffe691000007944 */ /* 0x002fea0003c3ffff */
[----:B------:R-:W-:Y:S01]  /*21f00*/  ULDC.64 UR4, c[0x0][0x118] ;  /* 0x0000460000047ab9 */ /* 0x000fe20000000a00 */
[----:B------:R-:W2:Y:S04]  /*21f10*/  LDL R3, [R1+0x758] ;  /* 0x0007580001037983 */ /* 0x000ea80000100800 */
[----:B-1----:R-:W2:Y:S01]  /*21f20*/  LD.E.64 R4, [R12.64] ;  /* 0x000000040c047980 */ /* 0x002ea2000c101b00 */
[----:B------:R-:W-:Y:S01]  /*21f30*/  MOV R10, 0x21f60 ;  /* 0x00021f60000a7802 */ /* 0x000fe20000000f00 */
[----:B--2---:R-:W-:-:S04]  /*21f40*/  IMAD.WIDE R4, R3, 0x4, R4 ;  /* 0x0000000403047825 */ /* 0x004fc800078e0204 */
[----:B------:R-:W-:Y:S05]  /*21f50*/  CALL.REL.NOINC `($_ZN7cutlass13device_kernelIN5flash19enable_sm80_to_sm89INS1_16FlashAttnBwdSm80INS1_25CollectiveMainloopBwdSm80ILi2ELi2EN4cute5tupleIJNS5_1CILi128EEES8_NS7_ILi64EEEEEENS_6half_tEfNS_4arch4Sm80ELb0ELb1ELb1ELb0ELb1ELb0ELb0ELb0ELi2ELi4ELi4ELi4ELb0EEENS1_21CollectiveEpilogueBwdISA_SB_SD_Li256ELb0ELb0ELi2EEENS1_19SingleTileSchedulerILb0ELb0ELb0ELi128EEEEEEEEEvNT_6ParamsE$_ZN4cute8smem_ptrIPfECI1NS_12iter_adaptorIS1_S2_EEES1_) ;  /* 0xfffe7b9000007944 */ /* 0x000fea0003c3ffff */
[----:B-1----:R1:W5:Y:S01]  /*21f60*/  LDL.64 R4, [R1+0x758] ;  /* 0x0007580001047983 */ /* 0x0023620000100a00 */
[----:B------:R-:W-:-:S03]  /*21f70*/  MOV R10, 0x21f90 ;  /* 0x00021f90000a7802 */ /* 0x000fc60000000f00 */
[----:B-1---5:R-:W-:Y:S05]  /*21f80*/  CALL.REL.NOINC `($_ZN7cutlass13device_kernelIN5flash19enable_sm80_to_sm89INS1_16FlashAttnBwdSm80INS1_25CollectiveMainloopBwdSm80ILi2ELi2EN4cute5tupleIJNS5_1CILi128EEES8_NS7_ILi64EEEEEENS_6half_tEfNS_4arch4Sm80ELb0ELb1ELb1ELb0ELb1ELb0ELb0ELb0ELi2ELi4ELi4ELi4ELb0EEENS1_21CollectiveEpilogueBwdISA_SB_SD_Li256ELb0ELb0ELi2EEENS1_19SingleTileSchedulerILb0ELb0ELb0ELi128EEEEEEEEEvNT_6ParamsE$_ZN4cute3eso3ESOILb1ELb0EJNS_6LayoutINS_5tupleIJNS3_IJNS_1CILi2EEES5_EEEEEENS3_IJNS3_IJNS4_ILi8EEENS4_ILi64EEEEEEEEEEENS_10ViewEngineINS_8smem_ptrIPfEEEEEEC2ERKSC_RKSH_) ;  /* 0xfffe684000007944 */ /* 0x022fea0003c3ffff */
[----:B-1----:R1:W5:Y:S01]  /*21f90*/  LDL.64 R4, [R1+0x758] ;  /* 0x0007580001047983 */ /* 0x0023620000100a00 */
[----:B------:R-:W-:-:S02]  /*21fa0*/  MOV R7, R2 ;  /* 0x0000000200077202 */ /* 0x000fc40000000f00 */
[----:B------:R-:W-:Y:S02]  /*21fb0*/  MOV R8, 0x21fd0 ;  /* 0x00021fd000087802 */ /* 0x000fe40000000f00 */
[----:B-1---5:R-:W-:Y:S05]  /*21fc0*/  CALL.REL.NOINC `($_ZN7cutlass13device_kernelIN5flash19enable_sm80_to_sm89INS1_16FlashAttnBwdSm80INS1_25CollectiveMainloopBwdSm80ILi2ELi2EN4cute5tupleIJNS5_1CILi128EEES8_NS7_ILi64EEEEEENS_6half_tEfNS_4arch4Sm80ELb0ELb1ELb1ELb0ELb1ELb0ELb0ELb0ELi2ELi4ELi4ELi4ELb0EEENS1_21CollectiveEpilogueBwdISA_SB_SD_Li256ELb0ELb0ELi2EEENS1_19SingleTileSchedulerILb0ELb0ELb0ELi128EEEEEEEEEvNT_6ParamsE$_ZN4cute3eso3ESOILb1ELb0EJNS_6LayoutINS_5tupleIJNS_1CILi1EEENS4_ILi4EEEEEENS3_IJNS4_ILi0EEES5_EEEEENS_10ViewEngineIPfEEEEC2ERKSA_RKSD_) ;  /* 0xfffe736000007944 */ /* 0x022fea0003c3ffff */
[----:B-1----:R1:W5:Y:S01]  /*21fd0*/  LDL.64 R2, [R1+0x758] ;  /* 0x0007580001027983 */ /* 0x0023620000100a00 */
[----:B------:R-:W-:Y:S02]  /*21fe0*/  MOV R9, R5 ;  /* 0x0000000500097202 */ /* 0x000fe40000000f00 */
[----:B------:R-:W-:Y:S02]  /*21ff0*/  MOV R8, 0x22010 ;  /* 0x0002201000087802 */ /* 0x000fe40000000f00 */
[----:B-1---5:R-:W-:Y:S05]  /*22000*/  CALL.REL.NOINC `($_ZN7cutlass13device_kernelIN5flash19enable_sm80_to_sm89INS1_16FlashAttnBwdSm80INS1_25CollectiveMainloopBwdSm80ILi2ELi2EN4cute5tupleIJNS5_1CILi128EEES8_NS7_ILi64EEEEEENS_6half_tEfNS_4arch4Sm80ELb0ELb1ELb1ELb0ELb1ELb0ELb0ELb0ELi2ELi4ELi4ELi4ELb0EEENS1_21CollectiveEpilogueBwdISA_SB_SD_Li256ELb0ELb0ELi2EEENS1_19SingleTileSchedulerILb0ELb0ELb0ELi128EEEEEEEEEvNT_6ParamsE$_ZN4cute3eso3ESOILb1ELb0EJNS_6LayoutINS_5tupleIJNS_1CILi1EEENS3_IJNS4_ILi2EEES6_EEEEEENS3_IJNS4_ILi0EEENS3_IJNS4_ILi8EEENS4_ILi64EEEEEEEEEEENS_10ViewEngineINS_8smem_ptrIPfEEEEEEC2ERKSE_RKSJ_) ;  /* 0xfffe72c000007944 */ /* 0x022fea0003c3ffff */
[----:B-1----:R1:W5:Y:S01]  /*22010*/  LDL.64 R4, [R1+0x758] ;  /* 0x0007580001047983 */ /* 0x0023620000100a00 */
[----:B------:R-:W-:-:S03]  /*22020*/  MOV R10, 0x22040 ;  /* 0x00022040000a7802 */ /* 0x000fc60000000f00 */
[----:B-1---5:R-:W-:Y:S05]  /*22030*/  CALL.REL.NOINC `($_ZN7cutlass13device_kernelIN5flash19enable_sm80_to_sm89INS1_16FlashAttnBwdSm80INS1_25CollectiveMainloopBwdSm80ILi2ELi2EN4cute5tupleIJNS5_1CILi128EEES8_NS7_ILi64EEEEEENS_6half_tEfNS_4arch4Sm80ELb0ELb1ELb1ELb0ELb1ELb0ELb0ELb0ELi2ELi4ELi4ELi4ELb0EEENS1_21CollectiveEpilogueBwdISA_SB_SD_Li256ELb0ELb0ELi2EEENS1_19SingleTileSchedulerILb0ELb0ELb0ELi128EEEEEEEEEvNT_6ParamsE$_ZN4cute8smem_ptrIPfECI1NS_12iter_adaptorIS1_S2_EEES1_) ;  /* 0xfffe7ab000007944 */ /* 0x022fea0003c3ffff */
[----:B-1----:R1:W5:Y:S01]  /*22040*/  LDL.64 R4, [R1+0x758] ;  /* 0x0007580001047983 */ /* 0x0023620000100a00 */
[----:B------:R-:W-:-:S03]  /*22050*/  MOV R10, 0x22070 ;  /* 0x00022070000a7802 */ /* 0x000fc60000000f00 */
[----:B-1---5:R-:W-:Y:S05]  /*22060*/  CALL.REL.NOINC `($_ZN7cutlass13device_kernelIN5flash19enable_sm80_to_sm89INS1_16FlashAttnBwdSm80INS1_25CollectiveMainloopBwdSm80ILi2ELi2EN4cute5tupleIJNS5_1CILi128EEES8_NS7_ILi64EEEEEENS_6half_tEfNS_4arch4Sm80ELb0ELb1ELb1ELb0ELb1ELb0ELb0ELb0ELi2ELi4ELi4ELi4ELb0EEENS1_21CollectiveEpilogueBwdISA_SB_SD_Li256ELb0ELb0ELi2EEENS1_19SingleTileSchedulerILb0ELb0ELb0ELi128EEEEEEEEEvNT_6ParamsE$_ZN4cute3eso3ESOILb1ELb0EJNS_6LayoutINS_5tupleIJNS3_IJNS_1CILi2EEES5_EEEEEENS3_IJNS3_IJNS4_ILi8EEENS4_ILi64EEEEEEEEEEENS_10ViewEngineINS_8smem_ptrIPfEEEEEEC2ERKSC_RKSH_) ;  /* 0xfffe676000007944 */ /* 0x022fea0003c3ffff */
[----:B------:R2:W5:Y:S01]  /*22070*/  LDL.64 R12, [R1+0x758] ;  /* 0x00075800010c7983 */ /* 0x0005620000100a00 */
[----:B-1----:R-:W-:Y:S01]  /*22080*/  IMAD.MOV.U32 R4, RZ, RZ, R2 ;  /* 0x000000ffff047224 */ /* 0x002fe200078e0002 */
[----:B------:R-:W-:Y:S02]  /*22090*/  MOV R7, R3 ;  /* 0x0000000300077202 */ /* 0x000fe40000000f00 */
[----:B------:R-:W-:Y:S02]  /*220a0*/  MOV R8, 0x220c0 ;  /* 0x000220c000087802 */ /* 0x000fe40000000f00 */
[----:B--2--5:R-:W-:Y:S05]  /*220b0*/  CALL.REL.NOINC `($_ZN7cutlass13device_kernelIN5flash19enable_sm80_to_sm89INS1_16FlashAttnBwdSm80INS1_25CollectiveMainloopBwdSm80ILi2ELi2EN4cute5tupleIJNS5_1CILi128EEES8_NS7_ILi64EEEEEENS_6half_tEfNS_4arch4Sm80ELb0ELb1ELb1ELb0ELb1ELb0ELb0ELb0ELi2ELi4ELi4ELi4ELb0EEENS1_21CollectiveEpilogueBwdISA_SB_SD_Li256ELb0ELb0ELi2EEENS1_19SingleTileSchedulerILb0ELb0ELb0ELi128EEEEEEEEEvNT_6ParamsE$_ZN4cute3eso3ESOILb1ELb0EJNS_6LayoutINS_5tupleIJNS_1CILi4EEEEEENS3_IJNS4_ILi1EEEEEEEENS_10ViewEngineIPfEEEEC2ERKS9_RKSC_) ;  /* 0xfffe72d000007944 */ /* 0x024fea0003c3ffff */
        /* <DEDUP_REMOVED lines=13> */
[----:B-1----:R-:W-:Y:S05]  /*22190*/  CALL.REL.NOINC `($_ZN7cutlass13device_kernelIN5flash19enable_sm80_to_sm89INS1_16FlashAttnBwdSm80INS1_25CollectiveMainloopBwdSm80ILi2ELi2EN4cute5tupleIJNS5_1CILi128EEES8_NS7_ILi64EEEEEENS_6half_tEfNS_4arch4Sm80ELb0ELb1ELb1ELb0ELb1ELb0ELb0ELb0ELi2ELi4ELi4ELi4ELb0EEENS1_21CollectiveEpilogueBwdISA_SB_SD_Li256ELb0ELb0ELi2EEENS1_19SingleTileSchedulerILb0ELb0ELb0ELi128EEEEEEEEEvNT_6ParamsE$_ZN4cute3eso3ESOILb1ELb0EJNS_6LayoutINS_5tupleIJNS3_IJNS_1CILi2EEES5_EEENS3_IJS5_NS4_ILi8EEEEEEEEENS3_IJNS3_IJS5_NS4_ILi4EEEEEENS3_IJNS4_ILi1EEES7_EEEEEEEENS_10ViewEngineIPfEEEEC2ERKSF_RKSI_) ;  /* 0xfffe66b000007944 */ /* 0x002fea0003c3ffff */
[----:B------:R2:W5:Y:S01]  /*221a0*/  LDL.64 R8, [R1+0x758] ;  /* 0x0007580001087983 */ /* 0x0005620000100a00 */
[----:B------:R-:W-:-:S03]  /*221b0*/  MOV R7, RZ ;  /* 0x000000ff00077202 */ /* 0x000fc60000000f00 */
.L_x_2642:
[----:B-1----:R-:W-:-:S04]  /*221c0*/  MOV R2, 0x221e0 ;  /* 0x000221e000027802 */ /* 0x002fc80000000f00 */
[----:B--2--5:R-:W-:Y:S05]  /*221d0*/  CALL.REL.NOINC `($_ZN7cutlass13device_kernelIN5flash19enable_sm80_to_sm89INS1_16FlashAttnBwdSm80INS1_25CollectiveMainloopBwdSm80ILi2ELi2EN4cute5tupleIJNS5_1CILi128EEES8_NS7_ILi64EEEEEENS_6half_tEfNS_4arch4Sm80ELb0ELb1ELb1ELb0ELb1ELb0ELb0ELb0ELi2ELi4ELi4ELi4ELb0EEENS1_21CollectiveEpilogueBwdISA_SB_SD_Li256ELb0ELb0ELi2EEENS1_19SingleTileSchedulerILb0ELb0ELb0ELi128EEEEEEEEEvNT_6ParamsE$_ZZZN5flash25CollectiveMainloopBwdSm80ILi2ELi2EN4cute5tupleIJNS1_1CILi128EEES4_NS3_ILi64EEEEEEN7cutlass6half_tEfNS7_4arch4Sm80ELb0ELb1ELb1ELb0ELb1ELb0ELb0ELb0ELi2ELi4ELi4ELi4ELb0EE3mmaINS_16FlashAttnBwdSm80ISB_NS_21CollectiveEpilogueBwdIS6_S8_SA_Li256ELb0ELb0ELi2EEENS_19SingleTileSchedulerILb0ELb0ELb0ELi128EEEE13SharedStorageENS1_6TensorINS1_11ArrayEngineIfLm32EEENS1_6LayoutINS2_IJNS2_IJNS3_ILi2EEESO_EEESO_NS3_ILi4EEEEEENS2_IJNS2_IJNS3_ILi1EEESO_EEESQ_NS3_ILi8EEEEEEEEEEEEbRKNSB_6ParamsERT0_S12_iNS2_IJiiiEEERT_ENKUliT_E_clIZSC_ISJ_SX_EbS10_S12_S12_iS13_S15_EUlRS16_iE_EEDaiS16_ENKUlvE1_clEv) ;  /* 0x0002d1b000007944 */ /* 0x024fea0003c00000 */
[----:B------:R1:W-:Y:S01]  /*221e0*/  STL [R1+0x770], RZ ;  /* 0x000770ff01007387 */ /* 0x0003e20000100800 */
[----:B------:R-:W-:-:S03]  /*221f0*/  MOV R5, RZ ;  /* 0x000000ff00057202 */ /* 0x000fc60000000f00 */
.L_x_2641:
[----:B------:R-:W-:Y:S01]  /*22200*/  IMAD.MOV.U32 R80, RZ, RZ, R62 ;  /* 0x000000ffff507224 */ /* 0x000fe200078e003e */
[----:B-1----:R-:W-:Y:S02]  /*22210*/  MOV R2, R61 ;  /* 0x0000003d00027202 */ /* 0x002fe40000000f00 */
[----:B------:R-:W-:Y:S02]  /*22220*/  MOV R12, 0x22240 ;  /* 0x00022240000c7802 */ /* 0x000fe40000000f00 */
[----:B-1---5:R-:W-:Y:S05]  /*22230*/  CALL.REL.NOINC `($_ZN7cutlass13device_kernelIN5flash19enable_sm80_to_sm89INS1_16FlashAttnBwdSm80INS1_25CollectiveMainloopBwdSm80ILi2ELi2EN4cute5tupleIJNS5_1CILi128EEES8_NS7_ILi64EEEEEENS_6half_tEfNS_4arch4Sm80ELb0ELb1ELb1ELb0ELb1ELb0ELb0ELb0ELi2ELi4ELi4ELi4ELb0EEENS1_21CollectiveEpilogueBwdISA_SB_SD_Li256ELb0ELb0ELi2EEENS1_19SingleTileSchedulerILb0ELb0ELb0ELi128EEEEEEEEEvNT_6ParamsE$_ZN4cute3eso3ESOILb0ELb0EJiiEEC2ERKiS4_) ;  /* 0xfffe50e000007944 */ /* 0x022fea0003c3ffff */
        /* <DEDUP_REMOVED lines=19> */
[----:B-1---5:R-:W-:Y:S05]  /*22370*/  CALL.REL.NOINC `($_ZN7cutlass13device_kernelIN5flash19enable_sm80_to_sm89INS1_16FlashAttnBwdSm80INS1_25CollectiveMainloopBwdSm80ILi2ELi2EN4cute5tupleIJNS5_1CILi128EEES8_NS7_ILi64EEEEEENS_6half_tEfNS_4arch4Sm80ELb0ELb1ELb1ELb0ELb1ELb0ELb0ELb0ELi2ELi4ELi4ELi4ELb0EEENS1_21CollectiveEpilogueBwdISA_SB_SD_Li256ELb0ELb0ELi2EEENS1_19SingleTileSchedulerILb0ELb0ELb0ELi128EEEEEEEEEvNT_6ParamsE$_ZN4cute3eso3ESOILb0ELb0EJiiEEC2ERKiS4_) ;  /* 0xfffe4fa000007944 */ /* 0x022fea0003c3ffff */
        /* <DEDUP_REMOVED lines=21> */
[----:B------:R-:W-:Y:S05]  /*224d0*/  CALL.REL.NOINC `($_ZN7cutlass13device_kernelIN5flash19enable_sm80_to_sm89INS1_16FlashAttnBwdSm80INS1_25CollectiveMainloopBwdSm80ILi2ELi2EN4cute5tupleIJNS5_1CILi128EEES8_NS7_ILi64EEEEEENS_6half_tEfNS_4arch4Sm80ELb0ELb1ELb1ELb0ELb1ELb0ELb0ELb0ELi2ELi4ELi4ELi4ELb0EEENS1_21CollectiveEpilogueBwdISA_SB_SD_Li256ELb0ELb0ELi2EEENS1_19SingleTileSchedulerILb0ELb0ELb0ELi128EEEEEEEEEvNT_6ParamsE$_ZN4cute3eso3ESOILb0ELb0EJiiEEC2ERKiS4_) ;  /* 0xfffe4e4000007944 */ /* 0x000fea0003c3ffff */
        /* <DEDUP_REMOVED lines=19> */
[----:B-1----:R-:W-:Y:S05]  /*22610*/  CALL.REL.NOINC `($_ZN7cutlass13device_kernelIN5flash19enable_sm80_to_sm89INS1_16FlashAttnBwdSm80INS1_25CollectiveMainloopBwdSm80ILi2ELi2EN4cute5tupleIJNS5_1CILi128EEES8_NS7_ILi64EEEEEENS_6half_tEfNS_4arch4Sm80ELb0ELb1ELb1ELb0ELb1ELb0ELb0ELb0ELi2ELi4ELi4ELi4ELb0EEENS1_21CollectiveEpilogueBwdISA_SB_SD_Li256ELb0ELb0ELi2EEENS1_19SingleTileSchedulerILb0ELb0ELb0ELi128EEEEEEEEEvNT_6ParamsE$_ZN4cute3eso3ESOILb0ELb0EJiiEEC2ERKiS4_) ;  /* 0xfffe4d0000007944 */ /* 0x002fea0003c3ffff */
        /* <DEDUP_REMOVED lines=13> */
[----:B-----5:R-:W-:Y:S05]  /*226f0*/  CALL.REL.NOINC `($_ZN7cutlass13device_kernelIN5flash19enable_sm80_to_sm89INS1_16FlashAttnBwdSm80INS1_25CollectiveMainloopBwdSm80ILi2ELi2EN4cute5tupleIJNS5_1CILi128EEES8_NS7_ILi64EEEEEENS_6half_tEfNS_4arch4Sm80ELb0ELb1ELb1ELb0ELb1ELb0ELb0ELb0ELi2ELi4ELi4ELi4ELb0EEENS1_21CollectiveEpilogueBwdISA_SB_SD_Li256ELb0ELb0ELi2EEENS1_19SingleTileSchedulerILb0ELb0ELb0ELi128EEEEEEEEEvNT_6ParamsE$_ZN4cute3eso3ESOILb0ELb0EJiiEEC2ERKiS4_) ;  /* 0xfffe4c2000007944 */ /* 0x020fea0003c3ffff */
        /* <DEDUP_REMOVED lines=48> */
[----:B--2---:R-:W-:Y:S05]  /*22a00*/  CALL.REL.NOINC `($_ZN7cutlass13device_kernelIN5flash19enable_sm80_to_sm89INS1_16FlashAttnBwdSm80INS1_25CollectiveMainloopBwdSm80ILi2ELi2EN4cute5tupleIJNS5_1CILi128EEES8_NS7_ILi64EEEEEENS_6half_tEfNS_4arch4Sm80ELb0ELb1ELb1ELb0ELb1ELb0ELb0ELb0ELi2ELi4ELi4ELi4ELb0EEENS1_21CollectiveEpilogueBwdISA_SB_SD_Li256ELb0ELb0ELi2EEENS1_19SingleTileSchedulerILb0ELb0ELb0ELi128EEEEEEEEEvNT_6ParamsE$_ZN4cute3eso3ESOILb1ELb0EJNS_6LayoutINS_5tupleIJNS3_IJNS_1CILi1EEENS4_ILi2EEEEEES6_NS4_ILi8EEEEEENS3_IJNS3_IJS5_S5_EEES6_NS4_ILi4EEEEEEEENS_10ViewEngineIPKN7cutlass5ArrayIfLi2ELb1EEEEEEEC2ERKSD_RKSK_) ;  /* 0xfffe5b7000007944 */ /* 0x004fea0003c3ffff */
[----:B------:R2:W5:Y:S01]  /*22a10*/  LDL.64 R20, [R8] ;  /* 0x0000000008147983 */ /* 0x0005620000100a00 */
[----:B------:R-:W-:Y:S01]  /*22a20*/  IMAD.MOV.U32 R16, RZ, RZ, R7 ;  /* 0x000000ffff107224 */ /* 0x000fe200078e0007 */
[----:B-1----:R-:W-:Y:S02]  /*22a30*/  MOV R3, R6 ;  /* 0x0000000600037202 */ /* 0x002fe40000000f00 */
[----:B------:R-:W-:Y:S02]  /*22a40*/  MOV R14, 0x22a60 ;  /* 0x00022a60000e7802 */ /* 0x000fe40000000f00 */
[----:B--2--5:R-:W-:Y:S05]  /*22a50*/  CALL.REL.NOINC `($_ZN7cutlass13device_kernelIN5flash19enable_sm80_to_sm89INS1_16FlashAttnBwdSm80INS1_25CollectiveMainloopBwdSm80ILi2ELi2EN4cute5tupleIJNS5_1CILi128EEES8_NS7_ILi64EEEEEENS_6half_tEfNS_4arch4Sm80ELb0ELb1ELb1ELb0ELb1ELb0ELb0ELb0ELi2ELi4ELi4ELi4ELb0EEENS1_21CollectiveEpilogueBwdISA_SB_SD_Li256ELb0ELb0ELi2EEENS1_19SingleTileSchedulerILb0ELb0ELb0ELi128EEEEEEEEEvNT_6ParamsE$_ZN4cute3eso3ESOILb1ELb0EJNS_6LayoutINS_5tupleIJNS3_IJNS_1CILi1EEENS4_ILi2EEEEEES6_NS4_ILi8EEEEEENS3_IJNS3_IJS5_S5_EEES6_NS4_ILi4EEEEEEEENS_10ViewEngineIPN7cutlass5ArrayINSF_6half_tELi2ELb0EEEEEEEC2ERKSD_RKSK_) ;  /* 0xfffe5b7000007944 */ /* 0x024fea0003c3ffff */
[----:B------:R-:W-:Y:S01]  /*22a60*/  ULDC.64 UR4, c[0x0][0x118] ;  /* 0x0000460000047ab9 */ /* 0x000fe20000000a00 */
[----:B-1----:R1:W5:Y:S04]  /*22a70*/  LDL.64 R16, [R8] ;  /* 0x0000000008107983 */ /* 0x0023680000100a00 */
[----:B------:R1:W5:Y:S01]  /*22a80*/  LD.E.64 R2, [R20.64] ;  /* 0x0000000414027980 */ /* 0x000362000c101b00 */
[----:B------:R-:W-:-:S03]  /*22a90*/  MOV R14, 0x22ab0 ;  /* 0x00022ab0000e7802 */ /* 0x000fc60000000f00 */
[----:B-1---5:R-:W-:Y:S05]  /*22aa0*/  CALL.REL.NOINC `($_ZN7cutlass13device_kernelIN5flash19enable_sm80_to_sm89INS1_16FlashAttnBwdSm80INS1_25CollectiveMainloopBwdSm80ILi2ELi2EN4cute5tupleIJNS5_1CILi128EEES8_NS7_ILi64EEEEEENS_6half_tEfNS_4arch4Sm80ELb0ELb1ELb1ELb0ELb1ELb0ELb0ELb0ELi2ELi4ELi4ELi4ELb0EEENS1_21CollectiveEpilogueBwdISA_SB_SD_Li256ELb0ELb0ELi2EEENS1_19SingleTileSchedulerILb0ELb0ELb0ELi128EEEEEEEEEvNT_6ParamsE$_ZN73_INTERNAL_e48e4f46_37_flash_bwd_hdim64_fp16_softcap_sm80_cu_3fbc093a_281817__float22half2_rnE6float2) ;  /* 0xfffe70d000007944 */ /* 0x022fea0003c3ffff */
[----:B------:R-:W-:Y:S02]  /*22ab0*/  MOV R14, 0x22ad0 ;  /* 0x00022ad0000e7802 */ /* 0x000fe40000000f00 */
[----:B-1----:R-:W-:Y:S05]  /*22ac0*/  CALL.REL.NOINC `($_ZN7cutlass13device_kernelIN5flash19enable_sm80_to_sm89INS1_16FlashAttnBwdSm80INS1_25CollectiveMainloopBwdSm80ILi2ELi2EN4cute5tupleIJNS5_1CILi128EEES8_NS7_ILi64EEEEEENS_6half_tEfNS_4arch4Sm80ELb0ELb1ELb1ELb0ELb1ELb0ELb0ELb0ELi2ELi4ELi4ELi4ELb0EEENS1_21CollectiveEpilogueBwdISA_SB_SD_Li256ELb0ELb0ELi2EEENS1_19SingleTileSchedulerILb0ELb0ELb0ELi128EEEEEEEEEvNT_6ParamsE$_ZN7__half2aSEOKS_) ;  /* 0xfffe710000007944 */ /* 0x002fea0003c3ffff */
[----:B------:R-:W2:Y:S01]  /*22ad0*/  LDL R15, [R1+0x770] ;  /* 0x00077000010f7983 */ /* 0x000ea20000100800 */
[----:B------:R-:W-:Y:S01]  /*22ae0*/  ULDC.64 UR4, c[0x0][0x118] ;  /* 0x0000460000047ab9 */ /* 0x000fe20000000a00 */
[----:B------:R-:W-:-:S02]  /*22af0*/  MOV R14, 0x22b30 ;  /* 0x00022b30000e7802 */ /* 0x000fc40000000f00 */
[----:B--2---:R2:W-:Y:S04]  /*22b00*/  ST.E [R16.64], R15 ;  /* 0x0000000f10007985 */ /* 0x0045e8000c101904 */
[----:B-1----:R2:W5:Y:S02]  /*22b10*/  LD.E.64 R2, [R20.64+0x8] ;  /* 0x0000080414027980 */ /* 0x002564000c101b00 */
[----:B--2--5:R-:W-:Y:S05]  /*22b20*/  CALL.REL.NOINC `($_ZN7cutlass13device_kernelIN5flash19enable_sm80_to_sm89INS1_16FlashAttnBwdSm80INS1_25CollectiveMainloopBwdSm80ILi2ELi2EN4cute5tupleIJNS5_1CILi128EEES8_NS7_ILi64EEEEEENS_6half_tEfNS_4arch4Sm80ELb0ELb1ELb1ELb0ELb1ELb0ELb0ELb0ELi2ELi4ELi4ELi4ELb0EEENS1_21CollectiveEpilogueBwdISA_SB_SD_Li256ELb0ELb0ELi2EEENS1_19SingleTileSchedulerILb0ELb0ELb0ELi128EEEEEEEEEvNT_6ParamsE$_ZN73_INTERNAL_e48e4f46_37_flash_bwd_hdim64_fp16_softcap_sm80_cu_3fbc093a_281817__float22half2_rnE6float2) ;  /* 0xfffe705000007944 */ /* 0x024fea0003c3ffff */
[----:B------:R-:W-:Y:S02]  /*22b30*/  MOV R14, 0x22b50 ;  /* 0x00022b50000e7802 */ /* 0x000fe40000000f00 */
[----:B-1----:R-:W-:Y:S05]  /*22b40*/  CALL.REL.NOINC `($_ZN7cutlass13device_kernelIN5flash19enable_sm80_to_sm89INS1_16FlashAttnBwdSm80INS1_25CollectiveMainloopBwdSm80ILi2ELi2EN4cute5tupleIJNS5_1CILi128EEES8_NS7_ILi64EEEEEENS_6half_tEfNS_4arch4Sm80ELb0ELb1ELb1ELb0ELb1ELb0ELb0ELb0ELi2ELi4ELi4ELi4ELb0EEENS1_21CollectiveEpilogueBwdISA_SB_SD_Li256ELb0ELb0ELi2EEENS1_19SingleTileSchedulerILb0ELb0ELb0ELi128EEEEEEEEEvNT_6ParamsE$_ZN7__half2aSEOKS_) ;  /* 0xfffe708000007944 */ /* 0x002fea0003c3ffff */
[----:B------:R-:W2:Y:S01]  /*22b50*/  LDL R15, [R1+0x770] ;  /* 0x00077000010f7983 */ /* 0x000ea20000100800 */
[----:B------:R-:W-:Y:S01]  /*22b60*/  ULDC.64 UR4, c[0x0][0x118] ;  /* 0x0000460000047ab9 */ /* 0x000fe20000000a00 */
[----:B------:R-:W-:Y:S02]  /*22b70*/  MOV R14, 0x22bb0 ;  /* 0x00022bb0000e7802 */ /* 0x000fe40000000f00 */
[----:B--2---:R2:W-:Y:S04]  /*22b80*/  ST.E [R16.64+0x4], R15 ;  /* 0x0000040f10007985 */ /* 0x0045e8000c101904 */
[----:B-1----:R2:W5:Y:S02]  /*22b90*/  LD.E.64 R2, [R20.64+0x10] ;  /* 0x0000100414027980 */ /* 0x002564000c101b00 */
[----:B--2--5:R-:W-:Y:S05]  /*22ba0*/  CALL.REL.NOINC `($_ZN7cutlass13device_kernelIN5flash19enable_sm80_to_sm89INS1_16FlashAttnBwdSm80INS1_25CollectiveMainloopBwdSm80ILi2ELi2EN4cute5tupleIJNS5_1CILi128EEES8_NS7_ILi64EEEEEENS_6half_tEfNS_4arch4Sm80ELb0ELb1ELb1ELb0ELb1ELb0ELb0ELb0ELi2ELi4ELi4ELi4ELb0EEENS1_21CollectiveEpilogueBwdISA_SB_SD_Li256ELb0ELb0ELi2EEENS1_19SingleTileSchedulerILb0ELb0ELb0ELi128EEEEEEEEEvNT_6ParamsE$_ZN73_INTERNAL_e48e4f46_37_flash_bwd_hdim64_fp16_softcap_sm80_cu_3fbc093a_281817__float22half2_rnE6float2) ;  /* 0xfffe6fd000007944 */ /* 0x024fea0003c3ffff */
[----:B------:R-:W-:Y:S02]  /*22bb0*/  MOV R14, 0x22bd0 ;  /* 0x00022bd0000e7802 */ /* 0x000fe40000000f00 */
[----:B-1----:R-:W-:Y:S05]  /*22bc0*/  CALL.REL.NOINC `($_ZN7cutlass13device_kernelIN5flash19enable_sm80_to_sm89INS1_16FlashAttnBwdSm80INS1_25CollectiveMainloopBwdSm80ILi2ELi2EN4cute5tupleIJNS5_1CILi128EEES8_NS7_ILi64EEEEEENS_6half_tEfNS_4arch4Sm80ELb0ELb1ELb1ELb0ELb1ELb0ELb0ELb0ELi2ELi4ELi4ELi4ELb0EEENS1_21CollectiveEpilogueBwdISA_SB_SD_Li256ELb0ELb0ELi2EEENS1_19SingleTileSchedulerILb0ELb0ELb0ELi128EEEEEEEEEvNT_6ParamsE$_ZN7__half2aSEOKS_) ;  /* 0xfffe700000007944 */ /* 0x002fea0003c3ffff */
[----:B------:R-:W2:Y:S01]  /*22bd0*/  LDL R15, [R1+0x770] ;  /* 0x00077000010f7983 */ /* 0x000ea20000100800 */
[----:B------:R-:W-:Y:S01]  /*22be0*/  ULDC.64 UR4, c[0x0][0x118] ;  /* 0x0000460000047ab9 */ /* 0x000fe20000000a00 */
[----:B------:R-:W-:-:S02]  /*22bf0*/  MOV R14, 0x22c30 ;  /* 0x00022c30000e7802 */ /* 0x000fc40000000f00 */
[----:B--2---:R2:W-:Y:S04]  /*22c00*/  ST.E [R16.64+0x8], R15 ;  /* 0x0000080f10007985 */ /* 0x0045e8000c101904 */
        /* <DEDUP_REMOVED lines=228> */
[----:B-1----:R-:W2:Y:S01]  /*23a50*/  LDL R3, [R1+0x770] ;  /* 0x0007700001037983 */ /* 0x002ea20000100800 */
[----:B------:R-:W-:Y:S01]  /*23a60*/  ULDC.64 UR4, c[0x0][0x118] ;  /* 0x0000460000047ab9 */ /* 0x000fe20000000a00 */
[----:B------:R-:W-:Y:S01]  /*23a70*/  IMAD.MOV.U32 R2, RZ, RZ, R7 ;  /* 0x000000ffff027224 */ /* 0x000fe200078e0007 */
[----:B------:R-:W-:Y:S02]  /*23a80*/  MOV R7, R6 ;  /* 0x0000000600077202 */ /* 0x000fe40000000f00 */
[----:B------:R-:W-:Y:S01]  /*23a90*/  MOV R6, 0x23ac0 ;  /* 0x00023ac000067802 */ /* 0x000fe20000000f00 */
[----:B--2---:R1:W-:Y:S04]  /*23aa0*/  ST.E [R16.64+0x7c], R3 ;  /* 0x00007c0310007985 */ /* 0x0043e8000c101904 */
[----:B-1----:R-:W-:Y:S05]  /*23ab0*/  CALL.REL.NOINC `($_ZN7cutlass13device_kernelIN5flash19enable_sm80_to_sm89INS1_16FlashAttnBwdSm80INS1_25CollectiveMainloopBwdSm80ILi2ELi2EN4cute5tupleIJNS5_1CILi128EEES8_NS7_ILi64EEEEEENS_6half_tEfNS_4arch4Sm80ELb0ELb1ELb1ELb0ELb1ELb0ELb0ELb0ELi2ELi4ELi4ELi4ELb0EEENS1_21CollectiveEpilogueBwdISA_SB_SD_Li256ELb0ELb0ELi2EEENS1_19SingleTileSchedulerILb0ELb0ELb0ELi128EEEEEEEEEvNT_6ParamsE$_ZN4cute3eso3ESOILb1ELb0EJNS_6LayoutINS_5tupleIJNS3_IJNS_1CILi1EEENS3_IJNS4_ILi4EEENS4_ILi2EEEEEEEEES7_S6_EEENS3_IJNS3_IJNS4_ILi0EEENS3_IJS5_NS4_ILi8EEEEEEEEES6_NS4_ILi16EEEEEEEENS_10ViewEngineIPN7cutlass6half_tEEEEEC2ERKSH_RKSM_) ;  /* 0xfffe4a1000007944 */ /* 0x002fea0003c3ffff */
[----:B------:R2:W5:Y:S04]  /*23ac0*/  LDL.64 R16, [R63+0xb8] ;  /* 0x0000b8003f107983 */ /* 0x0005680000100a00 */
[----:B-1----:R2:W5:Y:S01]  /*23ad0*/  LDL.64 R2, [R8] ;  /* 0x0000000008027983 */ /* 0x0025620000100a00 */
[----:B------:R-:W-:-:S03]  /*23ae0*/  MOV R14, 0x23b00 ;  /* 0x00023b00000e7802 */ /* 0x000fc60000000f00 */
[----:B--2--5:R-:W-:Y:S05]  /*23af0*/  CALL.REL.NOINC `($_ZN7cutlass13device_kernelIN5flash19enable_sm80_to_sm89INS1_16FlashAttnBwdSm80INS1_25CollectiveMainloopBwdSm80ILi2ELi2EN4cute5tupleIJNS5_1CILi128EEES8_NS7_ILi64EEEEEENS_6half_tEfNS_4arch4Sm80ELb0ELb1ELb1ELb0ELb1ELb0ELb0ELb0ELi2ELi4ELi4ELi4ELb0EEENS1_21CollectiveEpilogueBwdISA_SB_SD_Li256ELb0ELb0ELi2EEENS1_19SingleTileSchedulerILb0ELb0ELb0ELi128EEEEEEEEEvNT_6ParamsE$_ZN4cute3eso3ESOILb1ELb0EJNS_6LayoutINS_5tupleIJNS3_IJNS_1CILi1EEENS3_IJNS4_ILi2EEES6_EEEEEES6_NS4_ILi4EEEEEENS3_IJNS3_IJNS4_ILi0EEENS3_IJS5_S9_EEEEEES6_NS4_ILi8EEEEEEEENS_10ViewEngineIPjEEEEC2ERKSG_RKSJ_) ;  /* 0xfffe499000007944 */ /* 0x024fea0003c3ffff */
[----:B------:R-:W-:Y:S01]  /*23b00*/  ULDC.64 UR4, c[0x0][0x118] ;  /* 0x0000460000047ab9 */ /* 0x000fe20000000a00 */
[----:B------:R2:W5:Y:S04]  /*23b10*/  LDL.64 R14, [R8] ;  /* 0x00000000080e7983 */ /* 0x0005680000100a00 */
[----:B------:R-:W3:Y:S04]  /*23b20*/  LD.E R18, [R16.64] ;  /* 0x0000000410127980 */ /* 0x000ee8000c101900 */
[----:B-1----:R-:W4:Y:S01]  /*23b30*/  LD.E R6, [R16.64+0x4] ;  /* 0x0000040410067980 */ /* 0x002f22000c101900 */
[----:B------:R-:W-:-:S03]  /*23b40*/  MOV R2, 0x23b80 ;  /* 0x00023b8000027802 */ /* 0x000fc60000000f00 */
[----:B---3--:R2:W-:Y:S04]  /*23b50*/  STL [R1+0x794], R18 ;  /* 0x0007941201007387 */ /* 0x0085e80000100800 */
[----:B----4-:R2:W-:Y:S02]  /*23b60*/  STL [R1+0x798], R6 ;  /* 0x0007980601007387 */ /* 0x0105e40000100800 */
[----:B--2--5:R-:W-:Y:S05]  /*23b70*/  CALL.REL.NOINC `($_ZN7cutlass13device_kernelIN5flash19enable_sm80_to_sm89INS1_16FlashAttnBwdSm80INS1_25CollectiveMainloopBwdSm80ILi2ELi2EN4cute5tupleIJNS5_1CILi128EEES8_NS7_ILi64EEEEEENS_6half_tEfNS_4arch4Sm80ELb0ELb1ELb1ELb0ELb1ELb0ELb0ELb0ELi2ELi4ELi4ELi4ELb0EEENS1_21CollectiveEpilogueBwdISA_SB_SD_Li256ELb0ELb0ELi2EEENS1_19SingleTileSchedulerILb0ELb0ELb0ELi128EEEEEEEEEvNT_6ParamsE$_ZZN4cute6upcastILi2ENS_5tupleIJNS1_IJNS_1CILi1EEENS1_IJNS2_ILi2EEES4_S4_EEEEEES4_NS1_IJS4_S4_EEEEEENS1_IJNS1_IJNS2_ILi0EEENS1_IJS3_NS2_ILi512EEEiEEEEEENS2_ILi4096EEENS1_IJiNS2_ILi8192EEEEEEEEEEEDaRKT0_RKT1_ENKUlRKT_RKT0_E_clIS6_SC_EEDaSP_SS_) ;  /* 0xfffe6b1000007944 */ /* 0x024fea0003c3ffff */
[----:B------:R1:W5:Y:S01]  /*23b80*/  LDL R2, [R1+0x798] ;  /* 0x0007980001027983 */ /* 0x0003620000100800 */
[----:B------:R-:W-:-:S03]  /*23b90*/  MOV R18, 0x23bb0 ;  /* 0x00023bb000127802 */ /* 0x000fc60000000f00 */
[----:B-1---5:R-:W-:Y:S05]  /*23ba0*/  CALL.REL.NOINC `($_ZN7cutlass13device_kernelIN5flash19enable_sm80_to_sm89INS1_16FlashAttnBwdSm80INS1_25CollectiveMainloopBwdSm80ILi2ELi2EN4cute5tupleIJNS5_1CILi128EEES8_NS7_ILi64EEEEEENS_6half_tEfNS_4arch4Sm80ELb0ELb1ELb1ELb0ELb1ELb0ELb0ELb0ELi2ELi4ELi4ELi4ELb0EEENS1_21CollectiveEpilogueBwdISA_SB_SD_Li256ELb0ELb0ELi2EEENS1_19SingleTileSchedulerILb0ELb0ELb0ELi128EEEEEEEEEvNT_6ParamsE$_ZZN4cute6upcastILi2ENS_5tupleIJNS1_IJNS_1CILi1EEENS1_IJNS2_ILi2EEES4_S4_EEEEEES4_NS1_IJS4_S4_EEEEEENS1_IJNS1_IJNS2_ILi0EEENS1_IJS3_NS2_ILi512EEEiEEEEEENS2_ILi4096EEENS1_IJiNS2_ILi8192EEEEEEEEEEEDaRKT0_RKT1_ENKUlRKT_RKT0_E_clIS7_SF_EEDaSP_SS_) ;  /* 0xfffe6b4000007944 */ /* 0x022fea0003c3ffff */
[----:B------:R1:W-:Y:S01]  /*23bb0*/  STL [R1+0x750], R2 ;  /* 0x0007500201007387 */ /* 0x0003e20000100800 */
[----:B------:R-:W-:-:S03]  /*23bc0*/  MOV R18, 0x23be0 ;  /* 0x00023be000127802 */ /* 0x000fc60000000f00 */
[----:B-1----:R-:W-:Y:S05]  /*23bd0*/  CALL.REL.NOINC `($_ZN7cutlass13device_kernelIN5flash19enable_sm80_to_sm89INS1_16FlashAttnBwdSm80INS1_25CollectiveMainloopBwdSm80ILi2ELi2EN4cute5tupleIJNS5_1CILi128EEES8_NS7_ILi64EEEEEENS_6half_tEfNS_4arch4Sm80ELb0ELb1ELb1ELb0ELb1ELb0ELb0ELb0ELi2ELi4ELi4ELi4ELb0EEENS1_21CollectiveEpilogueBwdISA_SB_SD_Li256ELb0ELb0ELi2EEENS1_19SingleTileSchedulerILb0ELb0ELb0ELi128EEEEEEEEEvNT_6ParamsE$_ZN4cute3eso3ESOILb0ELb0EJNS_5tupleIJNS_1CILi0EEENS2_IJNS3_ILi1EEENS3_ILi256EEEiEEEEEENS3_ILi2048EEENS2_IJiNS3_ILi4096EEEEEEEEC2ERKS8_RKS9_RKSB_) ;  /* 0xfffe2ae000007944 */ /* 0x002fea0003c3ffff */
[----:B------:R2:W5:Y:S04]  /*23be0*/  LDL R21, [R8] ;  /* 0x0000000008157983 */ /* 0x0005680000100800 */
[----:B-1----:R2:W5:Y:S01]  /*23bf0*/  LDL R3, [R8+0x4] ;  /* 0x0000040008037983 */ /* 0x0025620000100800 */
[----:B------:R-:W-:-:S03]  /*23c00*/  MOV R18, 0x23c20 ;  /* 0x00023c2000127802 */ /* 0x000fc60000000f00 */
[----:B--2--5:R-:W-:Y:S05]  /*23c10*/  CALL.REL.NOINC `($_ZN7cutlass13device_kernelIN5flash19enable_sm80_to_sm89INS1_16FlashAttnBwdSm80INS1_25CollectiveMainloopBwdSm80ILi2ELi2EN4cute5tupleIJNS5_1CILi128EEES8_NS7_ILi64EEEEEENS_6half_tEfNS_4arch4Sm80ELb0ELb1ELb1ELb0ELb1ELb0ELb0ELb0ELi2ELi4ELi4ELi4ELb0EEENS1_21CollectiveEpilogueBwdISA_SB_SD_Li256ELb0ELb0ELi2EEENS1_19SingleTileSchedulerILb0ELb0ELb0ELi128EEEEEEEEEvNT_6ParamsE$_ZN4cute5tupleIJNS0_IJNS0_IJNS_1CILi1EEENS0_IJS2_NS1_ILi2EEES3_EEEEEES3_NS0_IJS3_S3_EEEEEENS0_IJNS0_IJNS1_ILi0EEENS0_IJS2_NS1_ILi256EEEiEEEEEENS1_ILi2048EEENS0_IJiNS1_ILi4096EEEEEEEEEEEC2ERKS7_RKSF_) ;  /* 0xfffe584000007944 */ /* 0x024fea0003c3ffff */
[----:B------:R2:W5:Y:S04]  /*23c20*/  LDL R7, [R8] ;  /* 0x0000000008077983 */ /* 0x0005680000100800 */
[----:B------:R2:W5:Y:S01]  /*23c30*/  LDL R6, [R8+0x4] ;  /* 0x0000040008067983 */ /* 0x0005620000100800 */
[----:B-1----:R-:W-:-:S03]  /*23c40*/  MOV R2, 0x23c60 ;  /* 0x00023c6000027802 */ /* 0x002fc60000000f00 */
[----:B--2--5:R-:W-:Y:S05]  /*23c50*/  CALL.REL.NOINC `($_ZN7cutlass13device_kernelIN5flash19enable_sm80_to_sm89INS1_16FlashAttnBwdSm80INS1_25CollectiveMainloopBwdSm80ILi2ELi2EN4cute5tupleIJNS5_1CILi128EEES8_NS7_ILi64EEEEEENS_6half_tEfNS_4arch4Sm80ELb0ELb1ELb1ELb0ELb1ELb0ELb0ELb0ELi2ELi4ELi4ELi4ELb0EEENS1_21CollectiveEpilogueBwdISA_SB_SD_Li256ELb0ELb0ELi2EEENS1_19SingleTileSchedulerILb0ELb0ELb0ELi128EEEEEEEEEvNT_6ParamsE$_ZZN4cute7flattenINS_5tupleIJNS1_IJNS_1CILi0EEENS1_IJNS2_ILi1EEENS2_ILi512EEEiEEEEEENS2_ILi4096EEENS1_IJiNS2_ILi8192EEEEEEEEEEEDaRKT_ENKUlRKT_E_clIS7_EEDaSH_) ;  /* 0xfffe6b0000007944 */ /* 0x024fea0003c3ffff */
[----:B------:R-:W-:Y:S02]  /*23c60*/  MOV R2, 0x23c80 ;  /* 0x00023c8000027802 */ /* 0x000fe40000000f00 */
[----:B------:R-:W-:Y:S05]  /*23c70*/  CALL.REL.NOINC `($_ZN7cutlass13device_kernelIN5flash19enable_sm80_to_sm89INS1_16FlashAttnBwdSm80INS1_25CollectiveMainloopBwdSm80ILi2ELi2EN4cute5tupleIJNS5_1CILi128EEES8_NS7_ILi64EEEEEENS_6half_tEfNS_4arch4Sm80ELb0ELb1ELb1ELb0ELb1ELb0ELb0ELb0ELi2ELi4ELi4ELi4ELb0EEENS1_21CollectiveEpilogueBwdISA_SB_SD_Li256ELb0ELb0ELi2EEENS1_19SingleTileSchedulerILb0ELb0ELb0ELi128EEEEEEEEEvNT_6ParamsE$_ZZN4cute7flattenINS_5tupleIJNS1_IJNS_1CILi0EEENS1_IJNS2_ILi1EEENS2_ILi512EEEiEEEEEENS2_ILi4096EEENS1_IJiNS2_ILi8192EEEEEEEEEEEDaRKT_ENKUlRKT_E_clISA_EEDaSH_) ;  /* 0xfffe6b0000007944 */ /* 0x000fea0003c3ffff */
[----:B------:R-:W-:Y:S02]  /*23c80*/  MOV R2, 0x23ca0 ;  /* 0x00023ca000027802 */ /* 0x000fe40000000f00 */
[----:B------:R-:W-:Y:S05]  /*23c90*/  CALL.REL.NOINC `($_ZN7cutlass13device_kernelIN5flash19enable_sm80_to_sm89INS1_16FlashAttnBwdSm80INS1_25CollectiveMainloopBwdSm80ILi2ELi2EN4cute5tupleIJNS5_1CILi128EEES8_NS7_ILi64EEEEEENS_6half_tEfNS_4arch4Sm80ELb0ELb1ELb1ELb0ELb1ELb0ELb0ELb0ELi2ELi4ELi4ELi4ELb0EEENS1_21CollectiveEpilogueBwdISA_SB_SD_Li256ELb0ELb0ELi2EEENS1_19SingleTileSchedulerILb0ELb0ELb0ELi128EEEEEEEEEvNT_6ParamsE$_ZZN4cute12filter_tupleINS_5tupleIJNS1_IJNS_1CILi0EEENS1_IJNS2_ILi1EEENS2_ILi512EEEiEEEEEENS2_ILi4096EEENS1_IJiNS2_ILi8192EEEEEEEEEZNS_7flattenISB_EEDaRKT_EUlRKT_E_EEDaSF_OT0_ENKUlDpSI_E_clIJNS1_IJS3_S4_S5_iEEENS1_IJS8_EEESA_EEEDaSM_) ;  /* 0xfffe5fc000007944 */ /* 0x000fea0003c3ffff */
[----:B------:R-:W-:Y:S02]  /*23ca0*/  ULDC.64 UR4, c[0x0][0x118] ;  /* 0x0000460000047ab9 */ /* 0x000fe40000000a00 */
[----:B------:R1:W5:Y:S01]  /*23cb0*/  LD.E.64 R2, [R16.64+0x8] ;  /* 0x0000080410027980 */ /* 0x000362000c101b00 */
[----:B------:R-:W-:-:S02]  /*23cc0*/  MOV R38, R68 ;  /* 0x0000004400267202 */ /* 0x000fc40000000f00 */
[----:B------:R-:W-:Y:S02]  /*23cd0*/  MOV R46, 0x23cf0 ;  /* 0x00023cf0002e7802 */ /* 0x000fe40000000f00 */
[----:B-1---5:R-:W-:Y:S05]  /*23ce0*/  CALL.REL.NOINC `($_ZN7cutlass13device_kernelIN5flash19enable_sm80_to_sm89INS1_16FlashAttnBwdSm80INS1_25CollectiveMainloopBwdSm80ILi2ELi2EN4cute5tupleIJNS5_1CILi128EEES8_NS7_ILi64EEEEEENS_6half_tEfNS_4arch4Sm80ELb0ELb1ELb1ELb0ELb1ELb0ELb0ELb0ELi2ELi4ELi4ELi4ELb0EEENS1_21CollectiveEpilogueBwdISA_SB_SD_Li256ELb0ELb0ELi2EEENS1_19SingleTileSchedulerILb0ELb0ELb0ELi128EEEEEEEEEvNT_6ParamsE$_ZN4cute8smem_ptrIPN7cutlass6half_tEECI1NS_12iter_adaptorIS3_S4_EEES3_) ;  /* 0xfffe5d8000007944 */ /* 0x022fea0003c3ffff */
[----:B-1----:R1:W5:Y:S01]  /*23cf0*/  LDL.64 R2, [R8] ;  /* 0x0000000008027983 */ /* 0x0023620000100a00 */
[----:B------:R-:W-:-:S03]  /*23d00*/  MOV R18, 0x23d20 ;  /* 0x00023d2000127802 */ /* 0x000fc60000000f00 */
[----:B-1---5:R-:W-:Y:S05]  /*23d10*/  CALL.REL.NOINC `($_ZN7cutlass13device_kernelIN5flash19enable_sm80_to_sm89INS1_16FlashAttnBwdSm80INS1_25CollectiveMainloopBwdSm80ILi2ELi2EN4cute5tupleIJNS5_1CILi128EEES8_NS7_ILi64EEEEEENS_6half_tEfNS_4arch4Sm80ELb0ELb1ELb1ELb0ELb1ELb0ELb0ELb0ELi2ELi4ELi4ELi4ELb0EEENS1_21CollectiveEpilogueBwdISA_SB_SD_Li256ELb0ELb0ELi2EEENS1_19SingleTileSchedulerILb0ELb0ELb0ELi128EEEEEEEEEvNT_6ParamsE$_ZN4cute8smem_ptrIPjECI1NS_12iter_adaptorIS1_S2_EEES1_) ;  /* 0xfffe5e1000007944 */ /* 0x022fea0003c3ffff */
[----:B------:R-:W2:Y:S01]  /*23d20*/  LDL.64 R20, [R8] ;  /* 0x0000000008147983 */ /* 0x000ea20000100a00 */
[----:B-1----:R-:W-:Y:S01]  /*23d30*/  IMAD.MOV.U32 R2, RZ, RZ, R7 ;  /* 0x000000ffff027224 */ /* 0x002fe200078e0007 */
[----:B------:R-:W-:Y:S02]  /*23d40*/  MOV R3, R6 ;  /* 0x0000000600037202 */ /* 0x000fe40000000f00 */
[----:B------:R-:W-:Y:S01]  /*23d50*/  MOV R16, 0x23d80 ;  /* 0x00023d8000107802 */ /* 0x000fe20000000f00 */
[----:B--2---:R1:W-:Y:S04]  /*23d60*/  STL.64 [R1+0x750], R20 ;  /* 0x0007501401007387 */ /* 0x0043e80000100a00 */
[----:B-1----:R-:W-:Y:S05]  /*23d70*/  CALL.REL.NOINC `($_ZN7cutlass13device_kernelIN5flash19enable_sm80_to_sm89INS1_16FlashAttnBwdSm80INS1_25CollectiveMainloopBwdSm80ILi2ELi2EN4cute5tupleIJNS5_1CILi128EEES8_NS7_ILi64EEEEEENS_6half_tEfNS_4arch4Sm80ELb0ELb1ELb1ELb0ELb1ELb0ELb0ELb0ELi2ELi4ELi4ELi4ELb0EEENS1_21CollectiveEpilogueBwdISA_SB_SD_Li256ELb0ELb0ELi2EEENS1_19SingleTileSchedulerILb0ELb0ELb0ELi128EEEEEEEEEvNT_6ParamsE$_ZN4cute3eso3ESOILb0ELb0EJNS_6LayoutINS_5tupleIJNS3_IJNS_1CILi1EEENS3_IJS5_NS4_ILi2EEES6_EEEEEES6_NS3_IJS6_S6_EEEEEENS3_IJNS3_IJNS4_ILi0EEENS3_IJS5_NS4_ILi256EEEiEEEEEENS4_ILi2048EEENS3_IJiNS4_ILi4096EEEEEEEEEEENS_10ViewEngineINS_8smem_ptrIPjEEEEEEC2ERKSJ_RKSO_) ;  /* 0xfffe2c8000007944 */ /* 0x002fea0003c3ffff */
        /* <DEDUP_REMOVED lines=84> */
[----:B----4-:R-:W-:Y:S05]  /*242c0*/  CALL.REL.NOINC `($_ZN7cutlass13device_kernelIN5flash19enable_sm80_to_sm89INS1_16FlashAttnBwdSm80INS1_25CollectiveMainloopBwdSm80ILi2ELi2EN4cute5tupleIJNS5_1CILi128EEES8_NS7_ILi64EEEEEENS_6half_tEfNS_4arch4Sm80ELb0ELb1ELb1ELb0ELb1ELb0ELb0ELb0ELi2ELi4ELi4ELi4ELb0EEENS1_21CollectiveEpilogueBwdISA_SB_SD_Li256ELb0ELb0ELi2EEENS1_19SingleTileSchedulerILb0ELb0ELb0ELi128EEEEEEEEEvNT_6ParamsE$_ZN4cute3eso3ESOILb1ELb0EJNS_6LayoutINS_5tupleIJNS3_IJNS_1CILi1EEENS4_ILi2EEEEEES6_NS4_ILi8EEEEEENS3_IJNS3_IJS5_S5_EEES6_NS4_ILi4EEEEEEEENS_10ViewEngineIPKN7cutlass5ArrayIfLi2ELb1EEEEEEEC2ERKSD_RKSK_) ;  /* 0xfffe42b000007944 */ /* 0x010fea0003c3ffff */
[----:B------:R2:W5:Y:S01]  /*242d0*/  LDL.64 R20, [R8] ;  /* 0x0000000008147983 */ /* 0x0005620000100a00 */
[----:B------:R-:W-:Y:S01]  /*242e0*/  IMAD.MOV.U32 R16, RZ, RZ, R6 ;  /* 0x000000ffff107224 */ /* 0x000fe200078e0006 */
[----:B-1----:R-:W-:-:S02]  /*242f0*/  MOV R3, R7 ;  /* 0x0000000700037202 */ /* 0x002fc40000000f00 */
        /* <DEDUP_REMOVED lines=11> */
[----:B------:R-:W-:Y:S02]  /*243b0*/  MOV R14, 0x243f0 ;  /* 0x000243f0000e7802 */ /* 0x000fe40000000f00 */
[----:B--2---:R2:W-:Y:S04]  /*243c0*/  ST.E [R16.64], R15 ;  /* 0x0000000f10007985 */ /* 0x0045e8000c101904 */
        /* <DEDUP_REMOVED lines=244> */
[----:B-1----:R-:W2:Y:S01]  /*25310*/  LDL R3, [R1+0x770] ;  /* 0x0007700001037983 */ /* 0x002ea20000100800 */
[----:B------:R-:W-:Y:S01]  /*25320*/  ULDC.64 UR4, c[0x0][0x118] ;  /* 0x0000460000047ab9 */ /* 0x000fe20000000a00 */
[----:B------:R-:W-:-:S02]  /*25330*/  MOV R2, R6 ;  /* 0x0000000600027202 */ /* 0x000fc40000000f00 */
[----:B------:R-:W-:Y:S01]  /*25340*/  MOV R6, 0x25380 ;  /* 0x0002538000067802 */ /* 0x000fe20000000f00 */
[----:B--2---:R1:W-:Y:S04]  /*25350*/  ST.E [R16.64+0x7c], R3 ;  /* 0x00007c0310007985 */ /* 0x0043e8000c101904 */
[----:B------:R-:W-:Y:S06]  /*25360*/  BAR.SYNC.DEFER_BLOCKING 0x0 ;  /* 0x0000000000007b1d */ /* 0x000fec0000010000 */
[----:B-1----:R-:W-:Y:S05]  /*25370*/  CALL.REL.NOINC `($_ZN7cutlass13device_kernelIN5flash19enable_sm80_to_sm89INS1_16FlashAttnBwdSm80INS1_25CollectiveMainloopBwdSm80ILi2ELi2EN4cute5tupleIJNS5_1CILi128EEES8_NS7_ILi64EEEEEENS_6half_tEfNS_4arch4Sm80ELb0ELb1ELb1ELb0ELb1ELb0ELb0ELb0ELi2ELi4ELi4ELi4ELb0EEENS1_21CollectiveEpilogueBwdISA_SB_SD_Li256ELb0ELb0ELi2EEENS1_19SingleTileSchedulerILb0ELb0ELb0ELi128EEEEEEEEEvNT_6ParamsE$_ZN4cute3eso3ESOILb1ELb0EJNS_6LayoutINS_5tupleIJNS3_IJNS_1CILi1EEENS3_IJNS4_ILi4EEENS4_ILi2EEEEEEEEES7_S6_EEENS3_IJNS3_IJNS4_ILi0EEENS3_IJS5_NS4_ILi8EEEEEEEEES6_NS4_ILi16EEEEEEEENS_10ViewEngineIPN7cutlass6half_tEEEEEC2ERKSH_RKSM_) ;  /* 0xfffe315000007944 */ /* 0x002fea0003c3ffff */
[----:B------:R2:W5:Y:S04]  /*25380*/  LDL.64 R16, [R63+0xc0] ;  /* 0x0000c0003f107983 */ /* 0x0005680000100a00 */
[----:B-1----:R2:W5:Y:S01]  /*25390*/  LDL.64 R2, [R8] ;  /* 0x0000000008027983 */ /* 0x0025620000100a00 */
[----:B------:R-:W-:-:S03]  /*253a0*/  MOV R14, 0x253c0 ;  /* 0x000253c0000e7802 */ /* 0x000fc60000000f00 */
[----:B--2--5:R-:W-:Y:S05]  /*253b0*/  CALL.REL.NOINC `($_ZN7cutlass13device_kernelIN5flash19enable_sm80_to_sm89INS1_16FlashAttnBwdSm80INS1_25CollectiveMainloopBwdSm80ILi2ELi2EN4cute5tupleIJNS5_1CILi128EEES8_NS7_ILi64EEEEEENS_6half_tEfNS_4arch4Sm80ELb0ELb1ELb1ELb0ELb1ELb0ELb0ELb0ELi2ELi4ELi4ELi4ELb0EEENS1_21CollectiveEpilogueBwdISA_SB_SD_Li256ELb0ELb0ELi2EEENS1_19SingleTileSchedulerILb0ELb0ELb0ELi128EEEEEEEEEvNT_6ParamsE$_ZN4cute3eso3ESOILb1ELb0EJNS_6LayoutINS_5tupleIJNS3_IJNS_1CILi1EEENS3_IJNS4_ILi2EEES6_EEEEEES6_NS4_ILi4EEEEEENS3_IJNS3_IJNS4_ILi0EEENS3_IJS5_S9_EEEEEES6_NS4_ILi8EEEEEEEENS_10ViewEngineIPjEEEEC2ERKSG_RKSJ_) ;  /* 0xfffe30d000007944 */ /* 0x024fea0003c3ffff */
[----:B------:R-:W-:Y:S01]  /*253c0*/  ULDC.64 UR4, c[0x0][0x118] ;  /* 0x0000460000047ab9 */ /* 0x000fe20000000a00 */
[----:B-1----:R1:W5:Y:S04]  /*253d0*/  LDL.64 R6, [R8] ;  /* 0x0000000008067983 */ /* 0x0023680000100a00 */
[----:B------:R-:W2:Y:S04]  /*253e0*/  LD.E R18, [R16.64] ;  /* 0x0000000410127980 */ /* 0x000ea8000c101900 */
[----:B------:R-:W3:Y:S01]  /*253f0*/  LD.E R14, [R16.64+0x4] ;  /* 0x00000404100e7980 */ /* 0x000ee2000c101900 */
[----:B------:R-:W-:-:S03]  /*25400*/  MOV R2, 0x25440 ;  /* 0x0002544000027802 */ /* 0x000fc60000000f00 */
[----:B--2---:R1:W-:Y:S04]  /*25410*/  STL [R1+0x794], R18 ;  /* 0x0007941201007387 */ /* 0x0043e80000100800 */
[----:B---3--:R1:W-:Y:S02]  /*25420*/  STL [R1+0x798], R14 ;  /* 0x0007980e01007387 */ /* 0x0083e40000100800 */
[----:B-1---5:R-:W-:Y:S05]  /*25430*/  CALL.REL.NOINC `($_ZN7cutlass13device_kernelIN5flash19enable_sm80_to_sm89INS1_16FlashAttnBwdSm80INS1_25CollectiveMainloopBwdSm80ILi2ELi2EN4cute5tupleIJNS5_1CILi128EEES8_NS7_ILi64EEEEEENS_6half_tEfNS_4arch4Sm80ELb0ELb1ELb1ELb0ELb1ELb0ELb0ELb0ELi2ELi4ELi4ELi4ELb0EEENS1_21CollectiveEpilogueBwdISA_SB_SD_Li256ELb0ELb0ELi2EEENS1_19SingleTileSchedulerILb0ELb0ELb0ELi128EEEEEEEEEvNT_6ParamsE$_ZZN4cute6upcastILi2ENS_5tupleIJNS1_IJNS_1CILi1EEENS1_IJNS2_ILi2EEES4_S4_EEEEEES4_NS1_IJS4_S4_EEEEEENS1_IJNS1_IJNS2_ILi0EEENS1_IJS3_NS2_ILi512EEEiEEEEEENS2_ILi4096EEENS1_IJiNS2_ILi8192EEEEEEEEEEEDaRKT0_RKT1_ENKUlRKT_RKT0_E_clIS6_SC_EEDaSP_SS_) ;  /* 0xfffe525000007944 */ /* 0x022fea0003c3ffff */
        /* <DEDUP_REMOVED lines=108> */
[----:B-1---5:R-:W-:Y:S05]  /*25b00*/  CALL.REL.NOINC `($_ZN7cutlass13device_kernelIN5flash19enable_sm80_to_sm89INS1_16FlashAttnBwdSm80INS1_25CollectiveMainloopBwdSm80ILi2ELi2EN4cute5tupleIJNS5_1CILi128EEES8_NS7_ILi64EEEEEENS_6half_tEfNS_4arch4Sm80ELb0ELb1ELb1ELb0ELb1ELb0ELb0ELb0ELi2ELi4ELi4ELi4ELb0EEENS1_21CollectiveEpilogueBwdISA_SB_SD_Li256ELb0ELb0ELi2EEENS1_19SingleTileSchedulerILb0ELb0ELb0ELi128EEEEEEEEEvNT_6ParamsE$_ZN4cute8smem_ptrIPN7cutlass6half_tEECI1NS_12iter_adaptorIS3_S4_EEES3_) ;  /* 0xfffe3f6000007944 */ /* 0x022fea0003c3ffff */
[----:B-1----:R1:W5:Y:S01]  /*25b10*/  LDL.64 R2, [R8] ;  /* 0x0000000008027983 */ /* 0x0023620000100a00 */
[----:B------:R-:W-:-:S03]  /*25b20*/  MOV R6, 0x25b40 ;  /* 0x00025b4000067802 */ /* 0x000fc60000000f00 */
[----:B-1---5:R-:W-:Y:S05]  /*25b30*/  CALL.REL.NOINC `($_ZN7cutlass13device_kernelIN5flash19enable_sm80_to_sm89INS1_16FlashAttnBwdSm80INS1_25CollectiveMainloopBwdSm80ILi2ELi2EN4cute5tupleIJNS5_1CILi128EEES8_NS7_ILi64EEEEEENS_6half_tEfNS_4arch4Sm80ELb0ELb1ELb1ELb0ELb1ELb0ELb0ELb0ELi2ELi4ELi4ELi4ELb0EEENS1_21CollectiveEpilogueBwdISA_SB_SD_Li256ELb0ELb0ELi2EEENS1_19SingleTileSchedulerILb0ELb0ELb0ELi128EEEEEEEEEvNT_6ParamsE$_ZN4cute3eso3ESOILb1ELb0EJNS_14ComposedLayoutINS_7SwizzleILi3ELi3ELi3EEENS_1CILj0EEENS_6LayoutINS_5tupleIJNS5_ILi64EEENS5_ILi128EEEEEENS8_IJNS5_ILi1EEES9_EEEEEEENS_10ViewEngineINS_8smem_ptrIPN7cutlass6half_tEEEEEEEC2ERKSF_RKSM_) ;  /* 0xfffe1f5000007944 */ /* 0x022fea0003c3ffff */
[----:B-1----:R1:W5:Y:S01]  /*25b40*/  LDL.64 R2, [R1+0x758] ;  /* 0x0007580001027983 */ /* 0x0023620000100a00 */
[----:B------:R-:W-:-:S03]  /*25b50*/  MOV R6, 0x25b70 ;  /* 0x00025b7000067802 */ /* 0x000fc60000000f00 */
[----:B-1---5:R-:W-:Y:S05]  /*25b60*/  CALL.REL.NOINC `($_ZN7cutlass13device_kernelIN5flash19enable_sm80_to_sm89INS1_16FlashAttnBwdSm80INS1_25CollectiveMainloopBwdSm80ILi2ELi2EN4cute5tupleIJNS5_1CILi128EEES8_NS7_ILi64EEEEEENS_6half_tEfNS_4arch4Sm80ELb0ELb1ELb1ELb0ELb1ELb0ELb0ELb0ELi2ELi4ELi4ELi4ELb0EEENS1_21CollectiveEpilogueBwdISA_SB_SD_Li256ELb0ELb0ELi2EEENS1_19SingleTileSchedulerILb0ELb0ELb0ELi128EEEEEEEEEvNT_6ParamsE$_ZN4cute3eso3ESOILb1ELb0EJNS_14ComposedLayoutINS_7SwizzleILi3ELi3ELi3EEENS_1CILj0EEENS_6LayoutINS_5tupleIJNS8_IJNS8_IJNS5_ILi4EEENS5_ILi8EEEEEENS8_IJNS5_ILi2EEENS5_ILi1EEEEEEEEENS8_IJNS8_IJSC_SC_EEESB_EEEEEENS8_IJNS8_IJNS8_IJNS5_ILi128EEESD_EEENS8_IJSA_NS5_ILi0EEEEEEEEENS8_IJNS8_IJNS5_ILi64EEENS5_ILi512EEEEEENS8_IJNS5_ILi16EEENS5_ILi1024EEEEEEEEEEEEEEEENS_10ViewEngineINS_8smem_ptrIPN7cutlass6half_tEEEEEEEC2ERKSX_RKS14_) ;  /* 0xfffe1fa000007944 */ /* 0x022fea0003c3ffff */
        /* <DEDUP_REMOVED lines=31> */
[----:B------:R-:W-:Y:S02]  /*25d60*/  MOV R3, R4 ;  /* 0x0000000400037202 */ /* 0x000fe40000000f00 */
[----:B------:R-:W-:Y:S02]  /*25d70*/  MOV R4, 0x25d90 ;  /* 0x00025d9000047802 */ /* 0x000fe40000000f00 */
[----:B------:R-:W-:Y:S05]  /*25d80*/  CALL.REL.NOINC `($_ZN7cutlass13device_kernelIN5flash19enable_sm80_to_sm89INS1_16FlashAttnBwdSm80INS1_25CollectiveMainloopBwdSm80ILi2ELi2EN4cute5tupleIJNS5_1CILi128EEES8_NS7_ILi64EEEEEENS_6half_tEfNS_4arch4Sm80ELb0ELb1ELb1ELb0ELb1ELb0ELb0ELb0ELi2ELi4ELi4ELi4ELb0EEENS1_21CollectiveEpilogueBwdISA_SB_SD_Li256ELb0ELb0ELi2EEENS1_19SingleTileSchedulerILb0ELb0ELb0ELi128EEEEEEEEEvNT_6ParamsE$_ZZN4cute13to_mixed_bitsINS_5tupleIJNS1_IJNS_1CILi4EEENS2_ILi8EEEEEENS2_ILi2EEENS2_ILi1EEEEEENS1_IJNS1_IJNS2_ILi128EEENS2_ILi0EEEEEES4_SA_EEENS1_IJNS1_IJiiEEEiSA_EEEEEDaRKT_RKT0_RKT1_ENKUlRKT_RKT0_RKT1_E_clIS5_SB_SD_EEDaSQ_ST_SW_) ;  /* 0xfffe41c000007944 */ /* 0x000fea0003c3ffff */
[----:B------:R-:W-:Y:S02]  /*25d90*/  MOV R6, 0x25db0 ;  /* 0x00025db000067802 */ /* 0x000fe40000000f00 */
[----:B------:R-:W-:Y:S05]  /*25da0*/  CALL.REL.NOINC `($_ZN7cutlass13device_kernelIN5flash19enable_sm80_to_sm89INS1_16FlashAttnBwdSm80INS1_25CollectiveMainloopBwdSm80ILi2ELi2EN4cute5tupleIJNS5_1CILi128EEES8_NS7_ILi64EEEEEENS_6half_tEfNS_4arch4Sm80ELb0ELb1ELb1ELb0ELb1ELb0ELb0ELb0ELi2ELi4ELi4ELi4ELb0EEENS1_21CollectiveEpilogueBwdISA_SB_SD_Li256ELb0ELb0ELi2EEENS1_19SingleTileSchedulerILb0ELb0ELb0ELi128EEEEEEEEEvNT_6ParamsE$_ZZN4cute13to_mixed_bitsINS_5tupleIJNS1_IJNS_1CILi4EEENS2_ILi8EEEEEENS2_ILi2EEENS2_ILi1EEEEEENS1_IJNS1_IJNS2_ILi128EEENS2_ILi0EEEEEES4_SA_EEENS1_IJNS1_IJiiEEEiSA_EEEEEDaRKT_RKT0_RKT1_ENKUlRKT_RKT0_RKT1_E_clIS6_S4_iEEDaSQ_ST_SW_) ;  /* 0xfffe41e000007944 */ /* 0x000fea0003c3ffff */
[----:B------:R-:W-:Y:S02]  /*25db0*/  MOV R5, R4 ;  /* 0x0000000400057202 */ /* 0x000fe40000000f00 */
[----:B------:R-:W-:Y:S02]  /*25dc0*/  MOV R4, 0x25de0 ;  /* 0x00025de000047802 */ /* 0x000fe40000000f00 */
[----:B------:R-:W-:Y:S05]  /*25dd0*/  CALL.REL.NOINC `($_ZN7cutlass13device_kernelIN5flash19enable_sm80_to_sm89INS1_16FlashAttnBwdSm80INS1_25CollectiveMainloopBwdSm80ILi2ELi2EN4cute5tupleIJNS5_1CILi128EEES8_NS7_ILi64EEEEEENS_6half_tEfNS_4arch4Sm80ELb0ELb1ELb1ELb0ELb1ELb0ELb0ELb0ELi2ELi4ELi4ELi4ELb0EEENS1_21CollectiveEpilogueBwdISA_SB_SD_Li256ELb0ELb0ELi2EEENS1_19SingleTileSchedulerILb0ELb0ELb0ELi128EEEEEEEEEvNT_6ParamsE$_ZZN4cute13to_mixed_bitsINS_5tupleIJNS1_IJNS_1CILi4EEENS2_ILi8EEEEEENS2_ILi2EEENS2_ILi1EEEEEENS1_IJNS1_IJNS2_ILi128EEENS2_ILi0EEEEEES4_SA_EEENS1_IJNS1_IJiiEEEiSA_EEEEEDaRKT_RKT0_RKT1_ENKUlDpRKT_E_clIJNS_9MixedBitsILj0ELj384EEENSU_ILj0ELj8EEENS2_ILj0EEEEEEDaSR_) ;  /* 0xfffe413000007944 */ /* 0x000fea0003c3ffff */
        /* <DEDUP_REMOVED lines=13> */
[----:B-1----:R-:W-:Y:S05]  /*25eb0*/  CALL.REL.NOINC `($_ZN7cutlass13device_kernelIN5flash19enable_sm80_to_sm89INS1_16FlashAttnBwdSm80INS1_25CollectiveMainloopBwdSm80ILi2ELi2EN4cute5tupleIJNS5_1CILi128EEES8_NS7_ILi64EEEEEENS_6half_tEfNS_4arch4Sm80ELb0ELb1ELb1ELb0ELb1ELb0ELb0ELb0ELi2ELi4ELi4ELi4ELb0EEENS1_21CollectiveEpilogueBwdISA_SB_SD_Li256ELb0ELb0ELi2EEENS1_19SingleTileSchedulerILb0ELb0ELb0ELi128EEEEEEEEEvNT_6ParamsE$_ZN4cute3eso3ESOILb1ELb0EJNS_1CILi8EEEiiEEC2ERKS3_RKiS8_) ;  /* 0xfffe1f3000007944 */ /* 0x002fea0003c3ffff */
[----:B-1----:R1:W5:Y:S01]  /*25ec0*/  LDL.64 R2, [R1+0x758] ;  /* 0x0007580001027983 */ /* 0x0023620000100a00 */
[----:B------:R-:W-:Y:S01]  /*25ed0*/  IMAD.MOV.U32 R5, RZ, RZ, 0x48 ;  /* 0x00000048ff057424 */ /* 0x000fe200078e00ff */
[----:B------:R-:W-:Y:S01]  /*25ee0*/  LOP3.LUT P0, RZ, R6, 0x8, RZ, 0xc0, !PT ;  /* 0x0000000806ff7812 */ /* 0x000fe2000780c0ff */
[----:B------:R-:W-:Y:S01]  /*25ef0*/  IMAD.MOV.U32 R80, RZ, RZ, R62 ;  /* 0x000000ffff507224 */ /* 0x000fe200078e003e */
[----:B------:R-:W-:-:S02]  /*25f00*/  MOV R26, 0x25f30 ;  /* 0x00025f30001a7802 */ /* 0x000fc40000000f00 */
[----:B------:R-:W-:-:S04]  /*25f10*/  SEL R5, R5, 0x38, !P0 ;  /* 0x0000003805057807 */ /* 0x000fc80004000000 */
[----:B-1---5:R-:W-:Y:S05]  /*25f20*/  CALL.REL.NOINC `($_ZN7cutlass13device_kernelIN5flash19enable_sm80_to_sm89INS1_16FlashAttnBwdSm80INS1_25CollectiveMainloopBwdSm80ILi2ELi2EN4cute5tupleIJNS5_1CILi128EEES8_NS7_ILi64EEEEEENS_6half_tEfNS_4arch4Sm80ELb0ELb1ELb1ELb0ELb1ELb0ELb0ELb0ELi2ELi4ELi4ELi4ELb0EEENS1_21CollectiveEpilogueBwdISA_SB_SD_Li256ELb0ELb0ELi2EEENS1_19SingleTileSchedulerILb0ELb0ELb0ELi128EEEEEEEEEvNT_6ParamsE$_ZN4cute3eso3ESOILb0ELb1EJiNS_1CILi144EEENS2_ILi288EEEEEC2ERKiRKS3_RKS4_) ;  /* 0xfffe187000007944 */ /* 0x022fea0003c3ffff */
[----:B------:R-:W2:Y:S01]  /*25f30*/  LDL R16, [R1+0x758] ;  /* 0x0007580001107983 */ /* 0x000ea20000100800 */
[----:B------:R-:W-:Y:S01]  /*25f40*/  IMAD.MOV.U32 R80, RZ, RZ, R62 ;  /* 0x000000ffff507224 */ /* 0x000fe200078e003e */
[----:B-1----:R-:W-:Y:S02]  /*25f50*/  MOV R4, R10 ;  /* 0x0000000a00047202 */ /* 0x002fe40000000f00 */
[----:B------:R-:W-:Y:S01]  /*25f60*/  MOV R26, 0x25f90 ;  /* 0x00025f90001a7802 */ /* 0x000fe20000000f00 */
[----:B--2---:R1:W-:Y:S04]  /*25f70*/  STL [R1+0x790], R16 ;  /* 0x0007901001007387 */ /* 0x0043e80000100800 */
[----:B-1----:R-:W-:Y:S05]  /*25f80*/  CALL.REL.NOINC `($_ZN7cutlass13device_kernelIN5flash19enable_sm80_to_sm89INS1_16FlashAttnBwdSm80INS1_25CollectiveMainloopBwdSm80ILi2ELi2EN4cute5tupleIJNS5_1CILi128EEES8_NS7_ILi64EEEEEENS_6half_tEfNS_4arch4Sm80ELb0ELb1ELb1ELb0ELb1ELb0ELb0ELb0ELi2ELi4ELi4ELi4ELb0EEENS1_21CollectiveEpilogueBwdISA_SB_SD_Li256ELb0ELb0ELi2EEENS1_19SingleTileSchedulerILb0ELb0ELb0ELi128EEEEEEEEEvNT_6ParamsE$_ZN4cute3eso3ESOILb1ELb0EJNS_1CILi1EEENS_5tupleIJNS2_ILi8EEEiiEEENS2_ILi64EEENS4_IJiNS2_ILi144EEENS2_ILi288EEEEEENS2_ILi512EEEEEC2ERKS3_RKS6_RKS7_RKSA_RKSB_) ;  /* 0xfffe1c0000007944 */ /* 0x002fea0003c3ffff */
[----:B-1----:R1:W5:Y:S04]  /*25f90*/  LDL R5, [R1+0x760] ;  /* 0x0007600001057983 */ /* 0x0023680000100800 */
[----:B------:R1:W5:Y:S01]  /*25fa0*/  LDL.64 R2, [R1+0x758] ;  /* 0x0007580001027983 */ /* 0x0003620000100a00 */
[----:B------:R-:W-:-:S02]  /*25fb0*/  MOV R80, R62 ;  /* 0x0000003e00507202 */ /* 0x000fc40000000f00 */
[----:B------:R-:W-:Y:S02]  /*25fc0*/  MOV R26, 0x25fe0 ;  /* 0x00025fe0001a7802 */ /* 0x000fe40000000f00 */
[----:B-1---5:R-:W-:Y:S05]  /*25fd0*/  CALL.REL.NOINC `($_ZN7cutlass13device_kernelIN5flash19enable_sm80_to_sm89INS1_16FlashAttnBwdSm80INS1_25CollectiveMainloopBwdSm80ILi2ELi2EN4cute5tupleIJNS5_1CILi128EEES8_NS7_ILi64EEEEEENS_6half_tEfNS_4arch4Sm80ELb0ELb1ELb1ELb0ELb1ELb0ELb0ELb0ELi2ELi4ELi4ELi4ELb0EEENS1_21CollectiveEpilogueBwdISA_SB_SD_Li256ELb0ELb0ELi2EEENS1_19SingleTileSchedulerILb0ELb0ELb0ELi128EEEEEEEEEvNT_6ParamsE$_ZN4cute5tupleIJNS0_IJNS_1CILi8EEENS0_IJNS1_ILi2EEES3_S3_EEENS1_ILi1EEES4_S5_EEENS0_IJS5_NS0_IJS2_iiEEENS1_ILi64EEENS0_IJiNS1_ILi144EEENS1_ILi288EEEEEENS1_ILi512EEEEEEEEC2ERKS6_RKSD_) ;  /* 0xfffe388000007944 */ /* 0x022fea0003c3ffff */
[----:B------:R2:W5:Y:S04]  /*25fe0*/  LDL R16, [R1+0x760] ;  /* 0x0007600001107983 */ /* 0x0005680000100800 */
[----:B-1----:R2:W5:Y:S01]  /*25ff0*/  LDL.64 R2, [R1+0x758] ;  /* 0x0007580001027983 */ /* 0x0025620000100a00 */
[----:B------:R-:W-:-:S03]  /*26000*/  MOV R4, 0x26020 ;  /* 0x0002602000047802 */ /* 0x000fc60000000f00 */
[----:B--2--5:R-:W-:Y:S05]  /*26010*/  CALL.REL.NOINC `($_ZN7cutlass13device_kernelIN5flash19enable_sm80_to_sm89INS1_16FlashAttnBwdSm80INS1_25CollectiveMainloopBwdSm80ILi2ELi2EN4cute5tupleIJNS5_1CILi128EEES8_NS7_ILi64EEEEEENS_6half_tEfNS_4arch4Sm80ELb0ELb1ELb1ELb0ELb1ELb0ELb0ELb0ELi2ELi4ELi4ELi4ELb0EEENS1_21CollectiveEpilogueBwdISA_SB_SD_Li256ELb0ELb0ELi2EEENS1_19SingleTileSchedulerILb0ELb0ELb0ELi128EEEEEEEEEvNT_6ParamsE$_ZZN4cute7flattenINS_5tupleIJNS_1CILi1EEENS1_IJNS2_ILi8EEEiiEEENS2_ILi64EEENS1_IJiNS2_ILi144EEENS2_ILi288EEEEEENS2_ILi512EEEEEEEEDaRKT_ENKUlRKT_E_clIS5_EEDaSH_) ;  /* 0xfffe478000007944 */ /* 0x024fea0003c3ffff */
[----:B------:R-:W-:Y:S02]  /*26020*/  MOV R3, R16 ;  /* 0x0000001000037202 */ /* 0x000fe40000000f00 */
[----:B------:R-:W-:Y:S02]  /*26030*/  MOV R4, 0x26050 ;  /* 0x0002605000047802 */ /* 0x000fe40000000f00 */
[----:B------:R-:W-:Y:S05]  /*26040*/  CALL.REL.NOINC `($_ZN7cutlass13device_kernelIN5flash19enable_sm80_to_sm89INS1_16FlashAttnBwdSm80INS1_25CollectiveMainloopBwdSm80ILi2ELi2EN4cute5tupleIJNS5_1CILi128EEES8_NS7_ILi64EEEEEENS_6half_tEfNS_4arch4Sm80ELb0ELb1ELb1ELb0ELb1ELb0ELb0ELb0ELi2ELi4ELi4ELi4ELb0EEENS1_21CollectiveEpilogueBwdISA_SB_SD_Li256ELb0ELb0ELi2EEENS1_19SingleTileSchedulerILb0ELb0ELb0ELi128EEEEEEEEEvNT_6ParamsE$_ZZN4cute7flattenINS_5tupleIJNS_1CILi1EEENS1_IJNS2_ILi8EEEiiEEENS2_ILi64EEENS1_IJiNS2_ILi144EEENS2_ILi288EEEEEENS2_ILi512EEEEEEEEDaRKT_ENKUlRKT_E_clIS9_EEDaSH_) ;  /* 0xfffe479000007944 */ /* 0x000fea0003c3ffff */
[----:B------:R-:W-:Y:S02]  /*26050*/  MOV R4, R2 ;  /* 0x0000000200047202 */ /* 0x000fe40000000f00 */
[----:B------:R-:W-:Y:S02]  /*26060*/  MOV R2, 0x26080 ;  /* 0x0002608000027802 */ /* 0x000fe40000000f00 */
[----:B------:R-:W-:Y:S05]  /*26070*/  CALL.REL.NOINC `($_ZN7cutlass13device_kernelIN5flash19enable_sm80_to_sm89INS1_16FlashAttnBwdSm80INS1_25CollectiveMainloopBwdSm80ILi2ELi2EN4cute5tupleIJNS5_1CILi128EEES8_NS7_ILi64EEEEEENS_6half_tEfNS_4arch4Sm80ELb0ELb1ELb1ELb0ELb1ELb0ELb0ELb0ELi2ELi4ELi4ELi4ELb0EEENS1_21CollectiveEpilogueBwdISA_SB_SD_Li256ELb0ELb0ELi2EEENS1_19SingleTileSchedulerILb0ELb0ELb0ELi128EEEEEEEEEvNT_6ParamsE$_ZZN4cute12filter_tupleINS_5tupleIJNS_1CILi1EEENS1_IJNS2_ILi8EEEiiEEENS2_ILi64EEENS1_IJiNS2_ILi144EEENS2_ILi288EEEEEENS2_ILi512EEEEEEZNS_7flattenISB_EEDaRKT_EUlRKT_E_EEDaSF_OT0_ENKUlDpSI_E_clIJNS1_IJS3_EEES5_NS1_IJS6_EEES9_NS1_IJSA_EEEEEEDaSM_) ;  /* 0xfffe3d5000007944 */ /* 0x000fea0003c3ffff */
[----:B------:R-:W-:Y:S02]  /*26080*/  MOV R80, R62 ;  /* 0x0000003e00507202 */ /* 0x000fe40000000f00 */
[----:B------:R-:W-:-:S02]  /*26090*/  MOV R26, 0x260b0 ;  /* 0x000260b0001a7802 */ /* 0x000fc40000000f00 */
[----:B------:R-:W-:Y:S05]  /*260a0*/  CALL.REL.NOINC `($_ZN7cutlass13device_kernelIN5flash19enable_sm80_to_sm89INS1_16FlashAttnBwdSm80INS1_25CollectiveMainloopBwdSm80ILi2ELi2EN4cute5tupleIJNS5_1CILi128EEES8_NS7_ILi64EEEEEENS_6half_tEfNS_4arch4Sm80ELb0ELb1ELb1ELb0ELb1ELb0ELb0ELb0ELi2ELi4ELi4ELi4ELb0EEENS1_21CollectiveEpilogueBwdISA_SB_SD_Li256ELb0ELb0ELi2EEENS1_19SingleTileSchedulerILb0ELb0ELb0ELi128EEEEEEEEEvNT_6ParamsE$_ZN4cute3eso3ESOILb0ELb1EJiNS_1CILi144EEENS2_ILi512EEEEEC2ERKiRKS3_RKS4_) ;  /* 0xfffe174000007944 */ /* 0x000fea0003c3ffff */
[----:B------:R-:W2:Y:S01]  /*260b0*/  LDL R16, [R1+0x758] ;  /* 0x0007580001107983 */ /* 0x000ea20000100800 */
[----:B-1----:R-:W-:Y:S01]  /*260c0*/  IMAD.MOV.U32 R2, RZ, RZ, R12 ;  /* 0x000000ffff027224 */ /* 0x002fe200078e000c */
[----:B------:R-:W-:-:S02]  /*260d0*/  MOV R80, R62 ;  /* 0x0000003e00507202 */ /* 0x000fc40000000f00 */
[----:B------:R-:W-:Y:S01]  /*260e0*/  MOV R34, 0x26110 ;  /* 0x0002611000227802 */ /* 0x000fe20000000f00 */
[----:B--2---:R1:W-:Y:S04]  /*260f0*/  STL [R1+0x11ec], R16 ;  /* 0x0011ec1001007387 */ /* 0x0043e80000100800 */
[----:B-1----:R-:W-:Y:S05]  /*26100*/  CALL.REL.NOINC `($_ZN7cutlass13device_kernelIN5flash19enable_sm80_to_sm89INS1_16FlashAttnBwdSm80INS1_25CollectiveMainloopBwdSm80ILi2ELi2EN4cute5tupleIJNS5_1CILi128EEES8_NS7_ILi64EEEEEENS_6half_tEfNS_4arch4Sm80ELb0ELb1ELb1ELb0ELb1ELb0ELb0ELb0ELi2ELi4ELi4ELi4ELb0EEENS1_21CollectiveEpilogueBwdISA_SB_SD_Li256ELb0ELb0ELi2EEENS1_19SingleTileSchedulerILb0ELb0ELb0ELi128EEEEEEEEEvNT_6ParamsE$_ZN4cute3eso3ESOILb0ELb0EJiiNS_1CILi144EEENS2_ILi512EEEEEC2ERKiS7_RKS3_RKS4_) ;  /* 0xfffe128000007944 */ /* 0x002fea0003c3ffff */
[----:B-1----:R-:W2:Y:S01]  /*26110*/  LDL.64 R2, [R1+0x758] ;  /* 0x0007580001027983 */ /* 0x002ea20000100a00 */
[----:B------:R-:W-:Y:S01]  /*26120*/  IMAD.MOV.U32 R12, RZ, RZ, R11 ;  /* 0x000000ffff0c7224 */ /* 0x000fe200078e000b */
[----:B------:R-:W-:Y:S01]  /*26130*/  MOV R5, R19 ;  /* 0x0000001300057202 */ /* 0x000fe20000000f00 */
[----:B------:R-:W-:Y:S01]  /*26140*/  IMAD.MOV.U32 R81, RZ, RZ, R62 ;  /* 0x000000ffff517224 */ /* 0x000fe200078e003e */
[----:B------:R-:W-:Y:S01]  /*26150*/  MOV R26, 0x26180 ;  /* 0x00026180001a7802 */ /* 0x000fe20000000f00 */
[----:B--2---:R1:W-:Y:S04]  /*26160*/  STL.64 [R1+0x788], R2 ;  /* 0x0007880201007387 */ /* 0x0043e80000100a00 */
[----:B-1----:R-:W-:Y:S05]  /*26170*/  CALL.REL.NOINC `($_ZN7cutlass13device_kernelIN5flash19enable_sm80_to_sm89INS1_16FlashAttnBwdSm80INS1_25CollectiveMainloopBwdSm80ILi2ELi2EN4cute5tupleIJNS5_1CILi128EEES8_NS7_ILi64EEEEEENS_6half_tEfNS_4arch4Sm80ELb0ELb1ELb1ELb0ELb1ELb0ELb0ELb0ELi2ELi4ELi4ELi4ELb0EEENS1_21CollectiveEpilogueBwdISA_SB_SD_Li256ELb0ELb0ELi2EEENS1_19SingleTileSchedulerILb0ELb0ELb0ELi128EEEEEEEEEvNT_6ParamsE$_ZN4cute3eso3ESOILb0ELb0EJiiiNS_1CILi144EEENS2_ILi512EEEEEC2ERKiS7_S7_RKS3_RKS4_) ;  /* 0xfffe13a000007944 */ /* 0x002fea0003c3ffff */
        /* <DEDUP_REMOVED lines=9> */
[----:B-1----:R-:W-:Y:S05]  /*26210*/  CALL.REL.NOINC `($_ZN7cutlass13device_kernelIN5flash19enable_sm80_to_sm89INS1_16FlashAttnBwdSm80INS1_25CollectiveMainloopBwdSm80ILi2ELi2EN4cute5tupleIJNS5_1CILi128EEES8_NS7_ILi64EEEEEENS_6half_tEfNS_4arch4Sm80ELb0ELb1ELb1ELb0ELb1ELb0ELb0ELb0ELi2ELi4ELi4ELi4ELb0EEENS1_21CollectiveEpilogueBwdISA_SB_SD_Li256ELb0ELb0ELi2EEENS1_19SingleTileSchedulerILb0ELb0ELb0ELi128EEEEEEEEEvNT_6ParamsE$_ZN4cute3eso3ESOILb1ELb0EJNS_1CILi8EEEiiiNS2_ILi144EEENS2_ILi512EEEEEC2ERKS3_RKiSA_SA_RKS4_RKS5_) ;  /* 0xfffe1c4000007944 */ /* 0x002fea0003c3ffff */
        /* <DEDUP_REMOVED lines=8> */
[----:B-1----:R-:W-:Y:S05]  /*262a0*/  CALL.REL.NOINC `($_ZN7cutlass13device_kernelIN5flash19enable_sm80_to_sm89INS1_16FlashAttnBwdSm80INS1_25CollectiveMainloopBwdSm80ILi2ELi2EN4cute5tupleIJNS5_1CILi128EEES8_NS7_ILi64EEEEEENS_6half_tEfNS_4arch4Sm80ELb0ELb1ELb1ELb0ELb1ELb0ELb0ELb0ELi2ELi4ELi4ELi4ELb0EEENS1_21CollectiveEpilogueBwdISA_SB_SD_Li256ELb0ELb0ELi2EEENS1_19SingleTileSchedulerILb0ELb0ELb0ELi128EEEEEEEEEvNT_6ParamsE$_ZN4cute3eso3ESOILb1ELb0EJNS_1CILi1EEEiiiNS2_ILi144EEENS2_ILi512EEEEEC2ERKS3_RKiSA_SA_RKS4_RKS5_) ;  /* 0xfffe19e000007944 */ /* 0x002fea0003c3ffff */
[----:B-1----:R1:W5:Y:S04]  /*262b0*/  LDL R5, [R1+0x760] ;  /* 0x0007600001057983 */ /* 0x0023680000100800 */
[----:B------:R1:W5:Y:S01]  /*262c0*/  LDL.64 R2, [R1+0x758] ;  /* 0x0007580001027983 */ /* 0x0003620000100a00 */
[----:B------:R-:W-:-:S02]  /*262d0*/  MOV R82, R62 ;  /* 0x0000003e00527202 */ /* 0x000fc40000000f00 */
[----:B------:R-:W-:Y:S02]  /*262e0*/  MOV R12, 0x26300 ;  /* 0x00026300000c7802 */ /* 0x000fe40000000f00 */
[----:B-1---5:R-:W-:Y:S05]  /*262f0*/  CALL.REL.NOINC `($_ZN7cutlass13device_kernelIN5flash19enable_sm80_to_sm89INS1_16FlashAttnBwdSm80INS1_25CollectiveMainloopBwdSm80ILi2ELi2EN4cute5tupleIJNS5_1CILi128EEES8_NS7_ILi64EEEEEENS_6half_tEfNS_4arch4Sm80ELb0ELb1ELb1ELb0ELb1ELb0ELb0ELb0ELi2ELi4ELi4ELi4ELb0EEENS1_21CollectiveEpilogueBwdISA_SB_SD_Li256ELb0ELb0ELi2EEENS1_19SingleTileSchedulerILb0ELb0ELb0ELi128EEEEEEEEEvNT_6ParamsE$_ZN4cute5tupleIJNS0_IJNS_1CILi16EEENS1_ILi2EEES3_S3_NS1_ILi4EEES3_EEENS0_IJNS1_ILi1EEEiiiNS1_ILi144EEENS1_ILi512EEEEEEEEC2ERKS5_RKS9_) ;  /* 0xfffe34b000007944 */ /* 0x022fea0003c3ffff */
        /* <DEDUP_REMOVED lines=8> */
[----:B-1----:R-:W-:Y:S05]  /*26380*/  CALL.REL.NOINC `($_ZN7cutlass13device_kernelIN5flash19enable_sm80_to_sm89INS1_16FlashAttnBwdSm80INS1_25CollectiveMainloopBwdSm80ILi2ELi2EN4cute5tupleIJNS5_1CILi128EEES8_NS7_ILi64EEEEEENS_6half_tEfNS_4arch4Sm80ELb0ELb1ELb1ELb0ELb1ELb0ELb0ELb0ELi2ELi4ELi4ELi4ELb0EEENS1_21CollectiveEpilogueBwdISA_SB_SD_Li256ELb0ELb0ELi2EEENS1_19SingleTileSchedulerILb0ELb0ELb0ELi128EEEEEEEEEvNT_6ParamsE$_ZZN4cute6detail16composition_implINS_5tupleIJNS_1CILi16EEENS3_ILi2EEES5_S5_NS3_ILi4EEES5_EEENS2_IJNS3_ILi1EEEiiiNS3_ILi144EEENS3_ILi512EEEEEENS2_IJNS2_IJS5_S5_EEES6_NS3_ILi8EEEEEENS2_IJNS2_IJNS3_ILi64EEESA_EEES4_NS3_ILi1024EEEEEEEEDaRKT_RKT0_RKT1_RKT2_ENKUlRKT_RKT0_E_clISC_SG_EEDaSX_S10_) ;  /* 0xfffe40a000007944 */ /* 0x002fea0003c3ffff */
[----:B------:R-:W-:Y:S02]  /*26390*/  MOV R2, R68 ;  /* 0x0000004400027202 */ /* 0x000fe40000000f00 */
[----:B------:R-:W-:-:S02]  /*263a0*/  MOV R12, 0x263c0 ;  /* 0x000263c0000c7802 */ /* 0x000fc40000000f00 */
[----:B-----5:R-:W-:Y:S05]  /*263b0*/  CALL.REL.NOINC `($_ZN7cutlass13device_kernelIN5flash19enable_sm80_to_sm89INS1_16FlashAttnBwdSm80INS1_25CollectiveMainloopBwdSm80ILi2ELi2EN4cute5tupleIJNS5_1CILi128EEES8_NS7_ILi64EEEEEENS_6half_tEfNS_4arch4Sm80ELb0ELb1ELb1ELb0ELb1ELb0ELb0ELb0ELi2ELi4ELi4ELi4ELb0EEENS1_21CollectiveEpilogueBwdISA_SB_SD_Li256ELb0ELb0ELi2EEENS1_19SingleTileSchedulerILb0ELb0ELb0ELi128EEEEEEEEEvNT_6ParamsE$_ZZN4cute6detail16composition_implINS_5tupleIJNS_1CILi16EEENS3_ILi2EEES5_S5_NS3_ILi4EEES5_EEENS2_IJNS3_ILi1EEEiiiNS3_ILi144EEENS3_ILi512EEEEEENS2_IJNS2_IJS5_S5_EEES6_NS3_ILi8EEEEEENS2_IJNS2_IJNS3_ILi64EEESA_EEES4_NS3_ILi1024EEEEEEEEDaRKT_RKT0_RKT1_RKT2_ENKUlRKT_RKT0_E_clIS6_S4_EEDaSX_S10_) ;  /* 0xfffe401000007944 */ /* 0x020fea0003c3ffff */
[----:B-----5:R2:W-:Y:S01]  /*263c0*/  STL.64 [R1+0x770], R2 ;  /* 0x0007700201007387 */ /* 0x0205e20000100a00 */
[----:B------:R-:W-:Y:S01]  /*263d0*/  IMAD.MOV.U32 R12, RZ, RZ, R4 ;  /* 0x000000ffff0c7224 */ /* 0x000fe200078e0004 */
[----:B------:R-:W-:Y:S01]  /*263e0*/  MOV R80, R62 ;  /* 0x0000003e00507202 */ /* 0x000fe20000000f00 */
[----:B------:R-:W-:Y:S01]  /*263f0*/  IMAD.MOV.U32 R81, RZ, RZ, R61 ;  /* 0x000000ffff517224 */ /* 0x000fe200078e003d */
[----:B------:R-:W-:-:S02]  /*26400*/  MOV R4, 0x26420 ;  /* 0x0002642000047802 */ /* 0x000fc40000000f00 */
[----:B-12---:R-:W-:Y:S05]  /*26410*/  CALL.REL.NOINC `($_ZN7cutlass13device_kernelIN5flash19enable_sm80_to_sm89INS1_16FlashAttnBwdSm80INS1_25CollectiveMainloopBwdSm80ILi2ELi2EN4cute5tupleIJNS5_1CILi128EEES8_NS7_ILi64EEEEEENS_6half_tEfNS_4arch4Sm80ELb0ELb1ELb1ELb0ELb1ELb0ELb0ELb0ELi2ELi4ELi4ELi4ELb0EEENS1_21CollectiveEpilogueBwdISA_SB_SD_Li256ELb0ELb0ELi2EEENS1_19SingleTileSchedulerILb0ELb0ELb0ELi128EEEEEEEEEvNT_6ParamsE$_ZN4cute3eso3ESOILb0ELb0EJNS_5tupleIJiNS_1CILi512EEEEEENS2_IJiiEEENS3_ILi1024EEEEEC2ERKS5_RKS6_RKS7_) ;  /* 0xfffe04e000007944 */ /* 0x006fea0003c3ffff */
[----:B------:R2:W5:Y:S04]  /*26420*/  LDL R5, [R1+0x760] ;  /* 0x0007600001057983 */ /* 0x0005680000100800 */
[----:B-1----:R2:W5:Y:S01]  /*26430*/  LDL.64 R2, [R1+0x758] ;  /* 0x0007580001027983 */ /* 0x0025620000100a00 */
[----:B------:R-:W-:-:S02]  /*26440*/  MOV R80, R62 ;  /* 0x0000003e00507202 */ /* 0x000fc40000000f00 */
[----:B------:R-:W-:Y:S02]  /*26450*/  MOV R12, 0x26470 ;  /* 0x00026470000c7802 */ /* 0x000fe40000000f00 */
[----:B--2--5:R-:W-:Y:S05]  /*26460*/  CALL.REL.NOINC `($_ZN7cutlass13device_kernelIN5flash19enable_sm80_to_sm89INS1_16FlashAttnBwdSm80INS1_25CollectiveMainloopBwdSm80ILi2ELi2EN4cute5tupleIJNS5_1CILi128EEES8_NS7_ILi64EEEEEENS_6half_tEfNS_4arch4Sm80ELb0ELb1ELb1ELb0ELb1ELb0ELb0ELb0ELi2ELi4ELi4ELi4ELb0EEENS1_21CollectiveEpilogueBwdISA_SB_SD_Li256ELb0ELb0ELi2EEENS1_19SingleTileSchedulerILb0ELb0ELb0ELi128EEEEEEEEEvNT_6ParamsE$_ZN4cute5tupleIJNS0_IJNS0_IJNS_1CILi2EEES2_EEES3_NS1_ILi8EEEEEENS0_IJNS0_IJiNS1_ILi512EEEEEENS0_IJiiEEENS1_ILi1024EEEEEEEEC2ERKS5_RKSA_) ;  /* 0xfffe30c000007944 */ /* 0x024fea0003c3ffff */
        /* <DEDUP_REMOVED lines=9> */
[----:B-1---5:R-:W-:Y:S05]  /*26500*/  CALL.REL.NOINC `($_ZN7cutlass13device_kernelIN5flash19enable_sm80_to_sm89INS1_16FlashAttnBwdSm80INS1_25CollectiveMainloopBwdSm80ILi2ELi2EN4cute5tupleIJNS5_1CILi128EEES8_NS7_ILi64EEEEEENS_6half_tEfNS_4arch4Sm80ELb0ELb1ELb1ELb0ELb1ELb0ELb0ELb0ELi2ELi4ELi4ELi4ELb0EEENS1_21CollectiveEpilogueBwdISA_SB_SD_Li256ELb0ELb0ELi2EEENS1_19SingleTileSchedulerILb0ELb0ELb0ELi128EEEEEEEEEvNT_6ParamsE$_ZN4cute3eso3ESOILb0ELb0EJNS_6LayoutINS_5tupleIJNS3_IJNS_1CILi2EEES5_EEES6_NS4_ILi8EEEEEENS3_IJNS3_IJiNS4_ILi512EEEEEENS3_IJiiEEENS4_ILi1024EEEEEEEEjEEC2ERKSE_RKj) ;  /* 0xfffe071000007944 */ /* 0x022fea0003c3ffff */
[----:B-1----:R-:W2:Y:S04]  /*26510*/  LDL.64 R6, [R1+0x760] ;  /* 0x0007600001067983 */ /* 0x002ea80000100a00 */
[----:B------:R1:W5:Y:S01]  /*26520*/  LDL.64 R4, [R1+0x758] ;  /* 0x0007580001047983 */ /* 0x0003620000100a00 */
[----:B------:R-:W-:Y:S02]  /*26530*/  MOV R38, R62 ;  /* 0x0000003e00267202 */ /* 0x000fe40000000f00 */
[----:B------:R-:W-:Y:S01]  /*26540*/  MOV R46, 0x26570 ;  /* 0x00026570002e7802 */ /* 0x000fe20000000f00 */
[----:B--2---:R-:W-:-:S04]  /*26550*/  IMAD.WIDE.U32 R2, R7, 0x2, R14 ;  /* 0x0000000207027825 */ /* 0x004fc800078e000e */
[----:B-1---5:R-:W-:Y:S05]  /*26560*/  CALL.REL.NOINC `($_ZN7cutlass13device_kernelIN5flash19enable_sm80_to_sm89INS1_16FlashAttnBwdSm80INS1_25CollectiveMainloopBwdSm80ILi2ELi2EN4cute5tupleIJNS5_1CILi128EEES8_NS7_ILi64EEEEEENS_6half_tEfNS_4arch4Sm80ELb0ELb1ELb1ELb0ELb1ELb0ELb0ELb0ELi2ELi4ELi4ELi4ELb0EEENS1_21CollectiveEpilogueBwdISA_SB_SD_Li256ELb0ELb0ELi2EEENS1_19SingleTileSchedulerILb0ELb0ELb0ELi128EEEEEEEEEvNT_6ParamsE$_ZN4cute8smem_ptrIPN7cutlass6half_tEECI1NS_12iter_adaptorIS3_S4_EEES3_) ;  /* 0xfffe350000007944 */ /* 0x022fea0003c3ffff */
[----:B-1----:R-:W2:Y:S01]  /*26570*/  LDL.64 R2, [R1+0x758] ;  /* 0x0007580001027983 */ /* 0x002ea20000100a00 */
[----:B------:R-:W-:Y:S01]  /*26580*/  IMAD.MOV.U32 R80, RZ, RZ, R62 ;  /* 0x000000ffff507224 */ /* 0x000fe200078e003e */
[----:B------:R-:W-:-:S02]  /*26590*/  MOV R81, R68 ;  /* 0x0000004400517202 */ /* 0x000fc40000000f00 */
[----:B------:R-:W-:Y:S01]  /*265a0*/  MOV R12, 0x265d0 ;  /* 0x000265d0000c7802 */ /* 0x000fe20000000f00 */
[----:B--2---:R1:W-:Y:S04]  /*265b0*/  STL.64 [R8], R2 ;  /* 0x0000000208007387 */ /* 0x0043e80000100a00 */
[----:B-1----:R-:W-:Y:S05]  /*265c0*/  CALL.REL.NOINC `($_ZN7cutlass13device_kernelIN5flash19enable_sm80_to_sm89INS1_16FlashAttnBwdSm80INS1_25CollectiveMainloopBwdSm80ILi2ELi2EN4cute5tupleIJNS5_1CILi128EEES8_NS7_ILi64EEEEEENS_6half_tEfNS_4arch4Sm80ELb0ELb1ELb1ELb0ELb1ELb0ELb0ELb0ELi2ELi4ELi4ELi4ELb0EEENS1_21CollectiveEpilogueBwdISA_SB_SD_Li256ELb0ELb0ELi2EEENS1_19SingleTileSchedulerILb0ELb0ELb0ELi128EEEEEEEEEvNT_6ParamsE$_ZN4cute3eso3ESOILb0ELb0EJNS_6LayoutINS_5tupleIJNS3_IJNS_1CILi2EEES5_EEES6_NS4_ILi8EEEEEENS3_IJNS3_IJiNS4_ILi512EEEEEENS3_IJiiEEENS4_ILi1024EEEEEEEENS_10ViewEngineINS_8smem_ptrIPN7cutlass6half_tEEEEEEEC2ERKSE_RKSL_) ;  /* 0xfffe05d000007944 */ /* 0x002fea0003c3ffff */
[----:B------:R-:W-:Y:S02]  /*265d0*/  MOV R2, 0x265f0 ;  /* 0x000265f000027802 */ /* 0x000fe40000000f00 */
[----:B-1----:R-:W-:Y:S05]  /*265e0*/  CALL.REL.NOINC `($_ZN7cutlass13device_kernelIN5flash19enable_sm80_to_sm89INS1_16FlashAttnBwdSm80INS1_25CollectiveMainloopBwdSm80ILi2ELi2EN4cute5tupleIJNS5_1CILi128EEES8_NS7_ILi64EEEEEENS_6half_tEfNS_4arch4Sm80ELb0ELb1ELb1ELb0ELb1ELb0ELb0ELb0ELi2ELi4ELi4ELi4ELb0EEENS1_21CollectiveEpilogueBwdISA_SB_SD_Li256ELb0ELb0ELi2EEENS1_19SingleTileSchedulerILb0ELb0ELb0ELi128EEEEEEEEEvNT_6ParamsE$_ZZN4cute4takeILi1ELi3ENS_5tupleIJNS1_IJiNS_1CILi512EEEEEENS1_IJiiEEENS2_ILi1024EEEEEEEEDaRKT1_ENKUlDpRKT_E_clIJS5_S6_EEEDaSE_) ;  /* 0xfffe3ce000007944 */ /* 0x002fea0003c3ffff */
[----:B------:R-:W-:Y:S02]  /*265f0*/  MOV R2, 0x26610 ;  /* 0x0002661000027802 */ /* 0x000fe40000000f00 */
[----:B------:R-:W-:Y:S05]  /*26600*/  CALL.REL.NOINC `($_ZN7cutlass13device_kernelIN5flash19enable_sm80_to_sm89INS1_16FlashAttnBwdSm80INS1_25CollectiveMainloopBwdSm80ILi2ELi2EN4cute5tupleIJNS5_1CILi128EEES8_NS7_ILi64EEEEEENS_6half_tEfNS_4arch4Sm80ELb0ELb1ELb1ELb0ELb1ELb0ELb0ELb0ELi2ELi4ELi4ELi4ELb0EEENS1_21CollectiveEpilogueBwdISA_SB_SD_Li256ELb0ELb0ELi2EEENS1_19SingleTileSchedulerILb0ELb0ELb0ELi128EEEEEEEEEvNT_6ParamsE$_ZZN4cute16flatten_to_tupleINS_5tupleIJNS1_IJiiEEENS_1CILi1024EEEEEEEEDaRKT_ENKUlRKT_E_clIS2_EEDaSB_) ;  /* 0xfffe3b5000007944 */ /* 0x000fea0003c3ffff */
[----:B------:R-:W-:Y:S02]  /*26610*/  MOV R2, 0x26630 ;  /* 0x0002663000027802 */ /* 0x000fe40000000f00 */
[----:B------:R-:W-:Y:S05]  /*26620*/  CALL.REL.NOINC `($_ZN7cutlass13device_kernelIN5flash19enable_sm80_to_sm89INS1_16FlashAttnBwdSm80INS1_25CollectiveMainloopBwdSm80ILi2ELi2EN4cute5tupleIJNS5_1CILi128EEES8_NS7_ILi64EEEEEENS_6half_tEfNS_4arch4Sm80ELb0ELb1ELb1ELb0ELb1ELb0ELb0ELb0ELi2ELi4ELi4ELi4ELb0EEENS1_21CollectiveEpilogueBwdISA_SB_SD_Li256ELb0ELb0ELi2EEENS1_19SingleTileSchedulerILb0ELb0ELb0ELi128EEEEEEEEEvNT_6ParamsE$_ZZN4cute12filter_tupleINS_5tupleIJNS1_IJiiEEENS_1CILi1024EEEEEEZNS_16flatten_to_tupleIS5_EEDaRKT_EUlRKT_E_EEDaS9_OT0_ENKUlDpSC_E_clIJS2_NS1_IJS4_EEEEEEDaSG_) ;  /* 0xfffe367000007944 */ /* 0x000fea0003c3ffff */
        /* <DEDUP_REMOVED lines=23> */
[----:B------:R2:W5:Y:S01]  /*267a0*/  LD.E R3, [R6.64] ;  /* 0x0000000406037980 */ /* 0x000562000c101900 */
[----:B-1----:R-:W-:-:S03]  /*267b0*/  MOV R2, 0x267d0 ;  /* 0x000267d000027802 */ /* 0x002fc60000000f00 */
[----:B--2--5:R-:W-:Y:S05]  /*267c0*/  CALL.REL.NOINC `($_ZN7cutlass13device_kernelIN5flash19enable_sm80_to_sm89INS1_16FlashAttnBwdSm80INS1_25CollectiveMainloopBwdSm80ILi2ELi2EN4cute5tupleIJNS5_1CILi128EEES8_NS7_ILi64EEEEEENS_6half_tEfNS_4arch4Sm80ELb0ELb1ELb1ELb0ELb1ELb0ELb0ELb0ELi2ELi4ELi4ELi4ELb0EEENS1_21CollectiveEpilogueBwdISA_SB_SD_Li256ELb0ELb0ELi2EEENS1_19SingleTileSchedulerILb0ELb0ELb0ELi128EEEEEEEEEvNT_6ParamsE$_ZZN4cute5sliceINS_5tupleIJNS_10UnderscoreES2_S2_iEEENS1_IJNS1_IJNS_1CILi1EEENS4_ILi0EEEEEEiNS4_ILi1024EEENS4_ILi8192EEEEEEEEDaRKT_RKT0_ENKUlRKT_RKT0_E_clIS2_iEEDaSJ_SM_) ;  /* 0xfffe3ba000007944 */ /* 0x024fea0003c3ffff */
[----:B------:R-:W-:Y:S02]  /*267d0*/  MOV R2, 0x267f0 ;  /* 0x000267f000027802 */ /* 0x000fe40000000f00 */
[----:B------:R-:W-:Y:S05]  /*267e0*/  CALL.REL.NOINC `($_ZN7cutlass13device_kernelIN5flash19enable_sm80_to_sm89INS1_16FlashAttnBwdSm80INS1_25CollectiveMainloopBwdSm80ILi2ELi2EN4cute5tupleIJNS5_1CILi128EEES8_NS7_ILi64EEEEEENS_6half_tEfNS_4arch4Sm80ELb0ELb1ELb1ELb0ELb1ELb0ELb0ELb0ELi2ELi4ELi4ELi4ELb0EEENS1_21CollectiveEpilogueBwdISA_SB_SD_Li256ELb0ELb0ELi2EEENS1_19SingleTileSchedulerILb0ELb0ELb0ELi128EEEEEEEEEvNT_6ParamsE$_ZZN4cute12filter_tupleINS_5tupleIJNS_10UnderscoreES2_S2_iEEENS1_IJNS1_IJNS_1CILi1EEENS4_ILi0EEEEEEiNS4_ILi1024EEENS4_ILi8192EEEEEEZNS_5sliceIS3_SA_EEDaRKT_RKT0_EUlRKT_RKT0_E_EEDaSE_SH_OT1_ENKUlDpSK_E_clIJNS1_IJS7_EEENS1_IJiEEENS1_IJS8_EEENS1_IJEEEEEEDaSR_) ;  /* 0xfffe356000007944 */ /* 0x000fea0003c3ffff */
[----:B------:R-:W-:Y:S02]  /*267f0*/  MOV R4, 0x26810 ;  /* 0x0002681000047802 */ /* 0x000fe40000000f00 */
[----:B------:R-:W-:Y:S05]  /*26800*/  CALL.REL.NOINC `($_ZN7cutlass13device_kernelIN5flash19enable_sm80_to_sm89INS1_16FlashAttnBwdSm80INS1_25CollectiveMainloopBwdSm80ILi2ELi2EN4cute5tupleIJNS5_1CILi128EEES8_NS7_ILi64EEEEEENS_6half_tEfNS_4arch4Sm80ELb0ELb1ELb1ELb0ELb1ELb0ELb0ELb0ELi2ELi4ELi4ELi4ELb0EEENS1_21CollectiveEpilogueBwdISA_SB_SD_Li256ELb0ELb0ELi2EEENS1_19SingleTileSchedulerILb0ELb0ELb0ELi128EEEEEEEEEvNT_6ParamsE$_ZN4cute5tupleIJNS0_IJNS0_IJNS_1CILi8EEENS1_ILi1EEEEEENS1_ILi2EEES2_EEENS0_IJNS0_IJS3_NS1_ILi0EEEEEEiNS1_ILi1024EEEEEEEEC2ERKS6_RKSA_) ;  /* 0xfffe2f5000007944 */ /* 0x000fea0003c3ffff */
[----:B-1----:R1:W5:Y:S01]  /*26810*/  LDL R2, [R1+0x758] ;  /* 0x0007580001027983 */ /* 0x0023620000100800 */
[----:B------:R-:W-:Y:S02]  /*26820*/  SHF.L.U32 R12, R5, 0xd, RZ ;  /* 0x0000000d050c7819 */ /* 0x000fe400000006ff */
[----:B------:R-:W-:-:S03]  /*26830*/  MOV R4, 0x26860 ;  /* 0x0002686000047802 */ /* 0x000fc60000000f00 */
[----:B------:R1:W-:Y:S04]  /*26840*/  STL [R1+0x11e0], R12 ;  /* 0x0011e00c01007387 */ /* 0x0003e80000100800 */
[----:B-1---5:R-:W-:Y:S05]  /*26850*/  CALL.REL.NOINC `($_ZN7cutlass13device_kernelIN5flash19enable_sm80_to_sm89INS1_16FlashAttnBwdSm80INS1_25CollectiveMainloopBwdSm80ILi2ELi2EN4cute5tupleIJNS5_1CILi128EEES8_NS7_ILi64EEEEEENS_6half_tEfNS_4arch4Sm80ELb0ELb1ELb1ELb0ELb1ELb0ELb0ELb0ELi2ELi4ELi4ELi4ELb0EEENS1_21CollectiveEpilogueBwdISA_SB_SD_Li256ELb0ELb0ELi2EEENS1_19SingleTileSchedulerILb0ELb0ELb0ELi128EEEEEEEEEvNT_6ParamsE$_ZN4cute3eso3ESOILb0ELb0EJNS_6LayoutINS_5tupleIJNS3_IJNS_1CILi8EEENS4_ILi1EEEEEENS4_ILi2EEES5_EEENS3_IJNS3_IJS6_NS4_ILi0EEEEEEiNS4_ILi1024EEEEEEEEiEEC2ERKSE_RKi) ;  /* 0xfffe095000007944 */ /* 0x022fea0003c3ffff */
[----:B------:R-:W-:Y:S01]  /*26860*/  ULDC.64 UR4, c[0x0][0x118] ;  /* 0x0000460000047ab9 */ /* 0x000fe20000000a00 */
[----:B------:R-:W2:Y:S04]  /*26870*/  LDL.64 R4, [R1+0x758] ;  /* 0x0007580001047983 */ /* 0x000ea80000100a00 */
[----:B-1----:R-:W2:Y:S01]  /*26880*/  LD.E.64 R2, [R6.64+0x8] ;  /* 0x0000080406027980 */ /* 0x002ea2000c101b00 */
[----:B------:R-:W-:Y:S02]  /*26890*/  MOV R38, R62 ;  /* 0x0000003e00267202 */ /* 0x000fe40000000f00 */
[----:B------:R-:W-:Y:S01]  /*268a0*/  MOV R46, 0x268d0 ;  /* 0x000268d0002e7802 */ /* 0x000fe20000000f00 */
[----:B--2---:R-:W-:-:S04]  /*268b0*/  IMAD.WIDE R2, R5, 0x2, R2 ;  /* 0x0000000205027825 */ /* 0x004fc800078e0202 */
[----:B------:R-:W-:Y:S05]  /*268c0*/  CALL.REL.NOINC `($_ZN7cutlass13device_kernelIN5flash19enable_sm80_to_sm89INS1_16FlashAttnBwdSm80INS1_25CollectiveMainloopBwdSm80ILi2ELi2EN4cute5tupleIJNS5_1CILi128EEES8_NS7_ILi64EEEEEENS_6half_tEfNS_4arch4Sm80ELb0ELb1ELb1ELb0ELb1ELb0ELb0ELb0ELi2ELi4ELi4ELi4ELb0EEENS1_21CollectiveEpilogueBwdISA_SB_SD_Li256ELb0ELb0ELi2EEENS1_19SingleTileSchedulerILb0ELb0ELb0ELi128EEEEEEEEEvNT_6ParamsE$_ZN4cute8smem_ptrIPN7cutlass6half_tEECI1NS_12iter_adaptorIS3_S4_EEES3_) ;  /* 0xfffe31a000007944 */ /* 0x000fea0003c3ffff */
[----:B------:R-:W2:Y:S01]  /*268d0*/  LDL.64 R6, [R1+0x758] ;  /* 0x0007580001067983 */ /* 0x000ea20000100a00 */
[----:B-1----:R-:W-:Y:S01]  /*268e0*/  IMAD.MOV.U32 R3, RZ, RZ, R4 ;  /* 0x000000ffff037224 */ /* 0x002fe200078e0004 */
[----:B------:R-:W-:-:S02]  /*268f0*/  MOV R0, R68 ;  /* 0x0000004400007202 */ /* 0x000fc40000000f00 */
[----:B------:R-:W-:Y:S01]  /*26900*/  MOV R4, 0x26930 ;  /* 0x0002693000047802 */ /* 0x000fe20000000f00 */
[----:B--2---:R1:W-:Y:S04]  /*26910*/  STL.64 [R8], R6 ;  /* 0x0000000608007387 */ /* 0x0043e80000100a00 */
[----:B-1----:R-:W-:Y:S05]  /*26920*/  CALL.REL.NOINC `($_ZN7cutlass13device_kernelIN5flash19enable_sm80_to_sm89INS1_16FlashAttnBwdSm80INS1_25CollectiveMainloopBwdSm80ILi2ELi2EN4cute5tupleIJNS5_1CILi128EEES8_NS7_ILi64EEEEEENS_6half_tEfNS_4arch4Sm80ELb0ELb1ELb1ELb0ELb1ELb0ELb0ELb0ELi2ELi4ELi4ELi4ELb0EEENS1_21CollectiveEpilogueBwdISA_SB_SD_Li256ELb0ELb0ELi2EEENS1_19SingleTileSchedulerILb0ELb0ELb0ELi128EEEEEEEEEvNT_6ParamsE$_ZN4cute3eso3ESOILb0ELb0EJNS_6LayoutINS_5tupleIJNS3_IJNS_1CILi8EEENS4_ILi1EEEEEENS4_ILi2EEES5_EEENS3_IJNS3_IJS6_NS4_ILi0EEEEEEiNS4_ILi1024EEEEEEEENS_10ViewEngineINS_8smem_ptrIPN7cutlass6half_tEEEEEEEC2ERKSE_RKSL_) ;  /* 0xfffe081000007944 */ /* 0x002fea0003c3ffff */
[----:B-1----:R-:W2:Y:S01]  /*26930*/  LDL.64 R2, [R63+0xe0] ;  /* 0x0000e0003f027983 */ /* 0x002ea20000100a00 */
[----:B------:R-:W-:-:S03]  /*26940*/  ULDC.64 UR4, c[0x0][0x118] ;  /* 0x0000460000047ab9 */ /* 0x000fc60000000a00 */
[----:B------:R1:W5:Y:S04]  /*26950*/  LDL R0, [R1+0x758] ;  /* 0x0007580001007983 */ /* 0x0003680000100800 */
[----:B------:R1:W5:Y:S04]  /*26960*/  LDL.64 R28, [R1+0x760] ;  /* 0x00076000011c7983 */ /* 0x0003680000100a00 */
[----:B------:R1:W5:Y:S04]  /*26970*/  LDL.64 R34, [R63+0xc8] ;  /* 0x0000c8003f227983 */ /* 0x0003680000100a00 */
[----:B--2---:R-:W5:Y:S01]  /*26980*/  LD.E.64 R2, [R2.64] ;  /* 0x0000000402027980 */ /* 0x004f62000c101b00 */
[----:B------:R-:W-:-:S03]  /*26990*/  MOV R12, 0x269b0 ;  /* 0x000269b0000c7802 */ /* 0x000fc60000000f00 */
[----:B-1---5:R-:W-:Y:S05]  /*269a0*/  CALL.REL.NOINC `($_ZN7cutlass13device_kernelIN5flash19enable_sm80_to_sm89INS1_16FlashAttnBwdSm80INS1_25CollectiveMainloopBwdSm80ILi2ELi2EN4cute5tupleIJNS5_1CILi128EEES8_NS7_ILi64EEEEEENS_6half_tEfNS_4arch4Sm80ELb0ELb1ELb1ELb0ELb1ELb0ELb0ELb0ELi2ELi4ELi4ELi4ELb0EEENS1_21CollectiveEpilogueBwdISA_SB_SD_Li256ELb0ELb0ELi2EEENS1_19SingleTileSchedulerILb0ELb0ELb0ELi128EEEEEEEEEvNT_6ParamsE$_ZN4cute3eso3ESOILb1ELb0EJNS_14ComposedLayoutINS_7SwizzleILi3ELi3ELi3EEENS_1CILi0EEENS_6LayoutINS_5tupleIJNS8_IJNS8_IJNS5_ILi4EEENS5_ILi8EEEEEENS8_IJS9_NS5_ILi1EEEEEEEEENS8_IJNS8_IJNS5_ILi2EEESF_SF_EEENS8_IJSF_SA_EEEEEEEEENS8_IJNS8_IJNS8_IJNS5_ILi128EEESC_EEENS8_IJNS5_ILi16EEES6_EEEEEENS8_IJNS8_IJNS5_ILi64EEESA_NS5_ILi512EEEEEENS8_IJNS5_ILi8192EEENS5_ILi1024EEEEEEEEEEEEEEEENS_10ViewEngineINS_8smem_ptrIPN7cutlass6half_tEEEEEEEC2ERKSY_RKS15_) ;  /* 0xfffe10a000007944 */ /* 0x022fea0003c3ffff */
        /* <DEDUP_REMOVED lines=32> */
[----:B------:R-:W-:Y:S05]  /*26bb0*/  CALL.REL.NOINC `($_ZN7cutlass13device_kernelIN5flash19enable_sm80_to_sm89INS1_16FlashAttnBwdSm80INS1_25CollectiveMainloopBwdSm80ILi2ELi2EN4cute5tupleIJNS5_1CILi128EEES8_NS7_ILi64EEEEEENS_6half_tEfNS_4arch4Sm80ELb0ELb1ELb1ELb0ELb1ELb0ELb0ELb0ELi2ELi4ELi4ELi4ELb0EEENS1_21CollectiveEpilogueBwdISA_SB_SD_Li256ELb0ELb0ELi2EEENS1_19SingleTileSchedulerILb0ELb0ELb0ELi128EEEEEEEEEvNT_6ParamsE$_ZZN4cute13to_mixed_bitsINS_5tupleIJNS1_IJNS_1CILi4EEENS2_ILi8EEEEEES3_NS2_ILi1EEEEEENS1_IJNS1_IJNS2_ILi128EEENS2_ILi0EEEEEENS2_ILi16EEES9_EEENS1_IJNS1_IJiiEEEiS9_EEEEEDaRKT_RKT0_RKT1_ENKUlRKT_RKT0_RKT1_E_clIS5_SA_SD_EEDaSQ_ST_SW_) ;  /* 0xfffe350000007944 */ /* 0x000fea0003c3ffff */
[----:B------:R-:W-:Y:S02]  /*26bc0*/  MOV R12, 0x26be0 ;  /* 0x00026be0000c7802 */ /* 0x000fe40000000f00 */
[----:B------:R-:W-:Y:S05]  /*26bd0*/  CALL.REL.NOINC `($_ZN7cutlass13device_kernelIN5flash19enable_sm80_to_sm89INS1_16FlashAttnBwdSm80INS1_25CollectiveMainloopBwdSm80ILi2ELi2EN4cute5tupleIJNS5_1CILi128EEES8_NS7_ILi64EEEEEENS_6half_tEfNS_4arch4Sm80ELb0ELb1ELb1ELb0ELb1ELb0ELb0ELb0ELi2ELi4ELi4ELi4ELb0EEENS1_21CollectiveEpilogueBwdISA_SB_SD_Li256ELb0ELb0ELi2EEENS1_19SingleTileSchedulerILb0ELb0ELb0ELi128EEEEEEEEEvNT_6ParamsE$_ZZN4cute13to_mixed_bitsINS_5tupleIJNS1_IJNS_1CILi4EEENS2_ILi8EEEEEES3_NS2_ILi1EEEEEENS1_IJNS1_IJNS2_ILi128EEENS2_ILi0EEEEEENS2_ILi16EEES9_EEENS1_IJNS1_IJiiEEEiS9_EEEEEDaRKT_RKT0_RKT1_ENKUlRKT_RKT0_RKT1_E_clIS3_SB_iEEDaSQ_ST_SW_) ;  /* 0xfffe34a000007944 */ /* 0x000fea0003c3ffff */
[----:B------:R-:W-:Y:S02]  /*26be0*/  MOV R7, R6 ;  /* 0x0000000600077202 */ /* 0x000fe40000000f00 */
[----:B------:R-:W-:Y:S02]  /*26bf0*/  MOV R6, 0x26c10 ;  /* 0x00026c1000067802 */ /* 0x000fe40000000f00 */
[----:B------:R-:W-:Y:S05]  /*26c00*/  CALL.REL.NOINC `($_ZN7cutlass13device_kernelIN5flash19enable_sm80_to_sm89INS1_16FlashAttnBwdSm80INS1_25CollectiveMainloopBwdSm80ILi2ELi2EN4cute5tupleIJNS5_1CILi128EEES8_NS7_ILi64EEEEEENS_6half_tEfNS_4arch4Sm80ELb0ELb1ELb1ELb0ELb1ELb0ELb0ELb0ELi2ELi4ELi4ELi4ELb0EEENS1_21CollectiveEpilogueBwdISA_SB_SD_Li256ELb0ELb0ELi2EEENS1_19SingleTileSchedulerILb0ELb0ELb0ELi128EEEEEEEEEvNT_6ParamsE$_ZZN4cute13to_mixed_bitsINS_5tupleIJNS1_IJNS_1CILi4EEENS2_ILi8EEEEEES3_NS2_ILi1EEEEEENS1_IJNS1_IJNS2_ILi128EEENS2_ILi0EEEEEENS2_ILi16EEES9_EEENS1_IJNS1_IJiiEEEiS9_EEEEEDaRKT_RKT0_RKT1_ENKUlDpRKT_E_clIJNS_9MixedBitsILj0ELj384EEENSU_ILj0ELj48EEENS2_ILj0EEEEEEDaSR_) ;  /* 0xfffe343000007944 */ /* 0x000fea0003c3ffff */
[----:B------:R-:W-:Y:S02]  /*26c10*/  SHF.R.S32.HI R7, RZ, 0x1f, R2 ;  /* 0x0000001fff077819 */ /* 0x000fe40000011402 */
[----:B------:R-:W-:Y:S02]  /*26c20*/  LOP3.LUT R3, R3, 0x1b0, RZ, 0xc0, !PT ;  /* 0x000001b003037812 */ /* 0x000fe400078ec0ff */
[----:B------:R-:W-:-:S02]  /*26c30*/  LEA.HI R2, R7, R2, RZ, 0x2 ;  /* 0x0000000207027211 */ /* 0x000fc400078f10ff */
[----:B------:R-:W-:Y:S02]  /*26c40*/  MOV R6, 0x26c80 ;  /* 0x00026c8000067802 */ /* 0x000fe40000000f00 */
[----:B------:R-:W-:-:S05]  /*26c50*/  SHF.R.S32.HI R2, RZ, 0x2, R2 ;  /* 0x00000002ff027819 */ /* 0x000fca0000011402 */
[----:B------:R1:W-:Y:S02]  /*26c60*/  STL [R1+0x77c], R2 ;  /* 0x00077c0201007387 */ /* 0x0003e40000100800 */
[----:B-1----:R-:W-:Y:S05]  /*26c70*/  CALL.REL.NOINC `($_ZN7cutlass13device_kernelIN5flash19enable_sm80_to_sm89INS1_16FlashAttnBwdSm80INS1_25CollectiveMainloopBwdSm80ILi2ELi2EN4cute5tupleIJNS5_1CILi128EEES8_NS7_ILi64EEEEEENS_6half_tEfNS_4arch4Sm80ELb0ELb1ELb1ELb0ELb1ELb0ELb0ELb0ELi2ELi4ELi4ELi4ELb0EEENS1_21CollectiveEpilogueBwdISA_SB_SD_Li256ELb0ELb0ELi2EEENS1_19SingleTileSchedulerILb0ELb0ELb0ELi128EEEEEEEEEvNT_6ParamsE$_ZN4cute5tupleIJNS_7SwizzleILi3ELi3ELi3EEENS_9MixedBitsILj0ELj432EEENS_6LayoutINS0_IJNS0_IJNS_1CILi2EEES7_S7_EEES7_NS6_ILi8EEEEEENS0_IJNS0_IJNS6_ILi64EEES9_NS6_ILi512EEEEEENS6_ILi8192EEENS6_ILi1024EEEEEEEEEEC2ERKS2_RKS4_RKSH_) ;  /* 0xfffe2d7000007944 */ /* 0x002fea0003c3ffff */
[----:B-1----:R1:W5:Y:S01]  /*26c80*/  LDL R2, [R1+0x758] ;  /* 0x0007580001027983 */ /* 0x0023620000100800 */
[----:B------:R-:W-:Y:S02]  /*26c90*/  MOV R3, R9 ;  /* 0x0000000900037202 */ /* 0x000fe40000000f00 */
[----:B------:R-:W-:Y:S02]  /*26ca0*/  MOV R6, 0x26cc0 ;  /* 0x00026cc000067802 */ /* 0x000fe40000000f00 */
[----:B-1---5:R-:W-:Y:S05]  /*26cb0*/  CALL.REL.NOINC `($_ZN7cutlass13device_kernelIN5flash19enable_sm80_to_sm89INS1_16FlashAttnBwdSm80INS1_25CollectiveMainloopBwdSm80ILi2ELi2EN4cute5tupleIJNS5_1CILi128EEES8_NS7_ILi64EEEEEENS_6half_tEfNS_4arch4Sm80ELb0ELb1ELb1ELb0ELb1ELb0ELb0ELb0ELi2ELi4ELi4ELi4ELb0EEENS1_21CollectiveEpilogueBwdISA_SB_SD_Li256ELb0ELb0ELi2EEENS1_19SingleTileSchedulerILb0ELb0ELb0ELi128EEEEEEEEEvNT_6ParamsE$_ZN4cute3eso3ESOILb0ELb0EJNS_14ComposedLayoutINS_7SwizzleILi3ELi3ELi3EEENS_9MixedBitsILj0ELj432EEENS_6LayoutINS_5tupleIJNS8_IJNS_1CILi2EEESA_SA_EEESA_NS9_ILi8EEEEEENS8_IJNS8_IJNS9_ILi64EEESC_NS9_ILi512EEEEEENS9_ILi8192EEENS9_ILi1024EEEEEEEEEEiEEC2ERKSL_RKi) ;  /* 0xfffdf98000007944 */ /* 0x022fea0003c3ffff */
[----:B-1----:R-:W2:Y:S01]  /*26cc0*/  LDL.64 R6, [R1+0x758] ;  /* 0x0007580001067983 */ /* 0x002ea20000100a00 */
[----:B------:R-:W-:Y:S02]  /*26cd0*/  MOV R38, R62 ;  /* 0x0000003e00267202 */ /* 0x000fe40000000f00 */
[----:B------:R-:W-:Y:S01]  /*26ce0*/  MOV R46, 0x26d10 ;  /* 0x00026d10002e7802 */ /* 0x000fe20000000f00 */
[----:B--2---:R-:W-:-:S04]  /*26cf0*/  IMAD.WIDE R2, R7, 0x2, R4 ;  /* 0x0000000207027825 */ /* 0x004fc800078e0204 */
[----:B------:R-:W-:Y:S05]  /*26d00*/  CALL.REL.NOINC `($_ZN7cutlass13device_kernelIN5flash19enable_sm80_to_sm89INS1_16FlashAttnBwdSm80INS1_25CollectiveMainloopBwdSm80ILi2ELi2EN4cute5tupleIJNS5_1CILi128EEES8_NS7_ILi64EEEEEENS_6half_tEfNS_4arch4Sm80ELb0ELb1ELb1ELb0ELb1ELb0ELb0ELb0ELi2ELi4ELi4ELi4ELb0EEENS1_21CollectiveEpilogueBwdISA_SB_SD_Li256ELb0ELb0ELi2EEENS1_19SingleTileSchedulerILb0ELb0ELb0ELi128EEEEEEEEEvNT_6ParamsE$_ZN4cute8smem_ptrIPN7cutlass6half_tEECI1NS_12iter_adaptorIS3_S4_EEES3_) ;  /* 0xfffe2d6000007944 */ /* 0x000fea0003c3ffff */
[----:B------:R-:W2:Y:S01]  /*26d10*/  LDL.64 R4, [R1+0x758] ;  /* 0x0007580001047983 */ /* 0x000ea20000100a00 */
[----:B------:R-:W-:Y:S01]  /*26d20*/  IMAD.MOV.U32 R10, RZ, RZ, R6 ;  /* 0x000000ffff0a7224 */ /* 0x000fe200078e0006 */
[----:B-1----:R-:W-:Y:S02]  /*26d30*/  MOV R2, R68 ;  /* 0x0000004400027202 */ /* 0x002fe40000000f00 */
[----:B------:R-:W-:Y:S01]  /*26d40*/  MOV R6, 0x26d70 ;  /* 0x00026d7000067802 */ /* 0x000fe20000000f00 */
[----:B--2---:R1:W-:Y:S04]  /*26d50*/  STL.64 [R8], R4 ;  /* 0x0000000408007387 */ /* 0x0043e80000100a00 */
[----:B-1----:R-:W-:Y:S05]  /*26d60*/  CALL.REL.NOINC `($_ZN7cutlass13device_kernelIN5flash19enable_sm80_to_sm89INS1_16FlashAttnBwdSm80INS1_25CollectiveMainloopBwdSm80ILi2ELi2EN4cute5tupleIJNS5_1CILi128EEES8_NS7_ILi64EEEEEENS_6half_tEfNS_4arch4Sm80ELb0ELb1ELb1ELb0ELb1ELb0ELb0ELb0ELi2ELi4ELi4ELi4ELb0EEENS1_21CollectiveEpilogueBwdISA_SB_SD_Li256ELb0ELb0ELi2EEENS1_19SingleTileSchedulerILb0ELb0ELb0ELi128EEEEEEEEEvNT_6ParamsE$_ZN4cute3eso3ESOILb0ELb0EJNS_14ComposedLayoutINS_7SwizzleILi3ELi3ELi3EEENS_9MixedBitsILj0ELj432EEENS_6LayoutINS_5tupleIJNS8_IJNS_1CILi2EEESA_SA_EEESA_NS9_ILi8EEEEEENS8_IJNS8_IJNS9_ILi64EEESC_NS9_ILi512EEEEEENS9_ILi8192EEENS9_ILi1024EEEEEEEEEENS_10ViewEngineINS_8smem_ptrIPN7cutlass6half_tEEEEEEEC2ERKSL_RKSS_) ;  /* 0xfffdf86000007944 */ /* 0x002fea0003c3ffff */
        /* <DEDUP_REMOVED lines=23> */
[----:B--2--5:R-:W-:Y:S05]  /*26ee0*/  CALL.REL.NOINC `($_ZN7cutlass13device_kernelIN5flash19enable_sm80_to_sm89INS1_16FlashAttnBwdSm80INS1_25CollectiveMainloopBwdSm80ILi2ELi2EN4cute5tupleIJNS5_1CILi128EEES8_NS7_ILi64EEEEEENS_6half_tEfNS_4arch4Sm80ELb0ELb1ELb1ELb0ELb1ELb0ELb0ELb0ELi2ELi4ELi4ELi4ELb0EEENS1_21CollectiveEpilogueBwdISA_SB_SD_Li256ELb0ELb0ELi2EEENS1_19SingleTileSchedulerILb0ELb0ELb0ELi128EEEEEEEEEvNT_6ParamsE$_ZN4cute3eso3ESOILb1ELb0EJNS_6LayoutINS_5tupleIJNS3_IJNS_1CILi8EEENS4_ILi1EEEEEENS4_ILi2EEES5_EEENS3_IJNS3_IJS6_NS4_ILi0EEEEEENS4_ILi64EEES5_EEEEENS_10ViewEngineIPN7cutlass6half_tEEEEEC2ERKSE_RKSJ_) ;  /* 0xfffe222000007944 */ /* 0x024fea0003c3ffff */
[----:B------:R2:W5:Y:S01]  /*26ef0*/  LDL.64 R24, [R1+0x758] ;  /* 0x0007580001187983 */ /* 0x0005620000100a00 */
[----:B------:R-:W-:Y:S01]  /*26f00*/  IMAD.MOV.U32 R9, RZ, RZ, R20 ;  /* 0x000000ffff097224 */ /* 0x000fe200078e0014 */
[----:B------:R-:W-:Y:S01]  /*26f10*/  MOV R3, R21 ;  /* 0x0000001500037202 */ /* 0x000fe20000000f00 */
[----:B------:R-:W-:Y:S01]  /*26f20*/  IMAD.MOV.U32 R81, RZ, RZ, R62 ;  /* 0x000000ffff517224 */ /* 0x000fe200078e003e */
[----:B------:R-:W-:Y:S02]  /*26f30*/  MOV R10, 0x26f50 ;  /* 0x00026f50000a7802 */ /* 0x000fe40000000f00 */
[----:B-12--5:R-:W-:Y:S05]  /*26f40*/  CALL.REL.NOINC `($_ZN7cutlass13device_kernelIN5flash19enable_sm80_to_sm89INS1_16FlashAttnBwdSm80INS1_25CollectiveMainloopBwdSm80ILi2ELi2EN4cute5tupleIJNS5_1CILi128EEES8_NS7_ILi64EEEEEENS_6half_tEfNS_4arch4Sm80ELb0ELb1ELb1ELb0ELb1ELb0ELb0ELb0ELi2ELi4ELi4ELi4ELb0EEENS1_21CollectiveEpilogueBwdISA_SB_SD_Li256ELb0ELb0ELi2EEENS1_19SingleTileSchedulerILb0ELb0ELb0ELi128EEEEEEEEEvNT_6ParamsE$_ZN4cute3eso3ESOILb1ELb0EJNS_6LayoutINS_5tupleIJNS3_IJNS3_IJNS_1CILi4EEENS4_ILi2EEEEEENS4_ILi1EEEEEES6_NS4_ILi8EEEEEENS3_IJNS3_IJNS3_IJS8_NS4_ILi32EEEEEENS4_ILi0EEEEEENS4_ILi64EEES5_EEEEENS_10ViewEngineIPN7cutlass6half_tEEEEEC2ERKSI_RKSN_) ;  /* 0xfffe12d000007944 */ /* 0x026fea0003c3ffff */
[----:B------:R-:W-:Y:S01]  /*26f50*/  ULDC.64 UR4, c[0x0][0x118] ;  /* 0x0000460000047ab9 */ /* 0x000fe20000000a00 */
[----:B------:R2:W5:Y:S04]  /*26f60*/  LDL.64 R22, [R1+0x758] ;  /* 0x0007580001167983 */ /* 0x0005680000100a00 */
[----:B-1----:R2:W5:Y:S01]  /*26f70*/  LD.E.64 R2, [R26.64] ;  /* 0x000000041a027980 */ /* 0x002562000c101b00 */
[----:B------:R-:W-:-:S02]  /*26f80*/  MOV R38, R62 ;  /* 0x0000003e00267202 */ /* 0x000fc40000000f00 */
[----:B------:R-:W-:Y:S02]  /*26f90*/  MOV R46, 0x26fb0 ;  /* 0x00026fb0002e7802 */ /* 0x000fe40000000f00 */
[----:B--2--5:R-:W-:Y:S05]  /*26fa0*/  CALL.REL.NOINC `($_ZN7cutlass13device_kernelIN5flash19enable_sm80_to_sm89INS1_16FlashAttnBwdSm80INS1_25CollectiveMainloopBwdSm80ILi2ELi2EN4cute5tupleIJNS5_1CILi128EEES8_NS7_ILi64EEEEEENS_6half_tEfNS_4arch4Sm80ELb0ELb1ELb1ELb0ELb1ELb0ELb0ELb0ELi2ELi4ELi4ELi4ELb0EEENS1_21CollectiveEpilogueBwdISA_SB_SD_Li256ELb0ELb0ELi2EEENS1_19SingleTileSchedulerILb0ELb0ELb0ELi128EEEEEEEEEvNT_6ParamsE$_ZN4cute8smem_ptrIPN7cutlass6half_tEECI1NS_12iter_adaptorIS3_S4_EEES3_) ;  /* 0xfffe2ac000007944 */ /* 0x024fea0003c3ffff */
[----:B-1----:R1:W5:Y:S01]  /*26fb0*/  LDL.64 R2, [R1+0x758] ;  /* 0x0007580001027983 */ /* 0x0023620000100a00 */
[----:B------:R-:W-:-:S03]  /*26fc0*/  MOV R34, 0x26fe0 ;  /* 0x00026fe000227802 */ /* 0x000fc60000000f00 */
[----:B-1---5:R-:W-:Y:S05]  /*26fd0*/  CALL.REL.NOINC `($_ZN7cutlass13device_kernelIN5flash19enable_sm80_to_sm89INS1_16FlashAttnBwdSm80INS1_25CollectiveMainloopBwdSm80ILi2ELi2EN4cute5tupleIJNS5_1CILi128EEES8_NS7_ILi64EEEEEENS_6half_tEfNS_4arch4Sm80ELb0ELb1ELb1ELb0ELb1ELb0ELb0ELb0ELi2ELi4ELi4ELi4ELb0EEENS1_21CollectiveEpilogueBwdISA_SB_SD_Li256ELb0ELb0ELi2EEENS1_19SingleTileSchedulerILb0ELb0ELb0ELi128EEEEEEEEEvNT_6ParamsE$_ZN4cute3eso3ESOILb1ELb0EJNS_6LayoutINS_5tupleIJNS3_IJNS_1CILi8EEENS4_ILi1EEEEEENS4_ILi2EEEEEENS3_IJNS3_IJS6_NS4_ILi0EEEEEENS4_ILi8192EEEEEEEENS_10ViewEngineINS_8smem_ptrIPN7cutlass6half_tEEEEEEEC2ERKSE_RKSL_) ;  /* 0xfffe1fa000007944 */ /* 0x022fea0003c3ffff */
[----:B-1----:R1:W5:Y:S01]  /*26fe0*/  LDL.64 R2, [R1+0x758] ;  /* 0x0007580001027983 */ /* 0x0023620000100a00 */
[----:B------:R-:W-:Y:S01]  /*26ff0*/  IMAD.MOV.U32 R14, RZ, RZ, R24 ;  /* 0x000000ffff0e7224 */ /* 0x000fe200078e0018 */
[----:B------:R-:W-:Y:S02]  /*27000*/  MOV R11, R25 ;  /* 0x00000019000b7202 */ /* 0x000fe40000000f00 */
[----:B------:R-:W-:Y:S02]  /*27010*/  MOV R12, 0x27030 ;  /* 0x00027030000c7802 */ /* 0x000fe40000000f00 */
[----:B-1---5:R-:W-:Y:S05]  /*27020*/  CALL.REL.NOINC `($_ZN7cutlass13device_kernelIN5flash19enable_sm80_to_sm89INS1_16FlashAttnBwdSm80INS1_25CollectiveMainloopBwdSm80ILi2ELi2EN4cute5tupleIJNS5_1CILi128EEES8_NS7_ILi64EEEEEENS_6half_tEfNS_4arch4Sm80ELb0ELb1ELb1ELb0ELb1ELb0ELb0ELb0ELi2ELi4ELi4ELi4ELb0EEENS1_21CollectiveEpilogueBwdISA_SB_SD_Li256ELb0ELb0ELi2EEENS1_19SingleTileSchedulerILb0ELb0ELb0ELi128EEEEEEEEEvNT_6ParamsE$_ZN4cute3eso3ESOILb1ELb0EJNS_6LayoutINS_5tupleIJNS3_IJNS_1CILi8EEENS4_ILi1EEEEEENS4_ILi2EEEEEENS3_IJNS3_IJS6_NS4_ILi0EEEEEENS4_ILi64EEEEEEEENS_10ViewEngineIPN7cutlass6half_tEEEEEC2ERKSE_RKSJ_) ;  /* 0xfffe1ec000007944 */ /* 0x022fea0003c3ffff */
[----:B------:R2:W5:Y:S01]  /*27030*/  LDL.64 R6, [R1+0x758] ;  /* 0x0007580001067983 */ /* 0x0005620000100a00 */
[----:B------:R-:W-:Y:S02]  /*27040*/  MOV R11, R3 ;  /* 0x00000003000b7202 */ /* 0x000fe40000000f00 */
[----:B-1----:R-:W-:Y:S02]  /*27050*/  MOV R10, 0x27070 ;  /* 0x00027070000a7802 */ /* 0x002fe40000000f00 */
[----:B--2--5:R-:W-:Y:S05]  /*27060*/  CALL.REL.NOINC `($_ZN7cutlass13device_kernelIN5flash19enable_sm80_to_sm89INS1_16FlashAttnBwdSm80INS1_25CollectiveMainloopBwdSm80ILi2ELi2EN4cute5tupleIJNS5_1CILi128EEES8_NS7_ILi64EEEEEENS_6half_tEfNS_4arch4Sm80ELb0ELb1ELb1ELb0ELb1ELb0ELb0ELb0ELi2ELi4ELi4ELi4ELb0EEENS1_21CollectiveEpilogueBwdISA_SB_SD_Li256ELb0ELb0ELi2EEENS1_19SingleTileSchedulerILb0ELb0ELb0ELi128EEEEEEEEEvNT_6ParamsE$_ZN4cute3eso3ESOILb1ELb0EJNS_6LayoutINS_5tupleIJNS3_IJNS_1CILi8EEENS4_ILi1EEEEEENS3_IJNS4_ILi2EEEEEEEEENS3_IJNS3_IJS6_NS4_ILi0EEEEEENS3_IJNS4_ILi8192EEEEEEEEEEENS_10ViewEngineINS_8smem_ptrIPN7cutlass6half_tEEEEEEEC2ERKSG_RKSN_) ;  /* 0xfffe1ca000007944 */ /* 0x024fea0003c3ffff */
[----:B------:R2:W5:Y:S01]  /*27070*/  LDL.64 R4, [R1+0x758] ;  /* 0x0007580001047983 */ /* 0x0005620000100a00 */
[----:B------:R-:W-:Y:S01]  /*27080*/  IMAD.MOV.U32 R2, RZ, RZ, R6 ;  /* 0x000000ffff027224 */ /* 0x000fe200078e0006 */
[----:B------:R-:W-:-:S02]  /*27090*/  MOV R11, R7 ;  /* 0x00000007000b7202 */ /* 0x000fc40000000f00 */
[----:B------:R-:W-:Y:S02]  /*270a0*/  MOV R10, 0x270c0 ;  /* 0x000270c0000a7802 */ /* 0x000fe40000000f00 */
[----:B-12--5:R-:W-:Y:S05]  /*270b0*/  CALL.REL.NOINC `($_ZN7cutlass13device_kernelIN5flash19enable_sm80_to_sm89INS1_16FlashAttnBwdSm80INS1_25CollectiveMainloopBwdSm80ILi2ELi2EN4cute5tupleIJNS5_1CILi128EEES8_NS7_ILi64EEEEEENS_6half_tEfNS_4arch4Sm80ELb0ELb1ELb1ELb0ELb1ELb0ELb0ELb0ELi2ELi4ELi4ELi4ELb0EEENS1_21CollectiveEpilogueBwdISA_SB_SD_Li256ELb0ELb0ELi2EEENS1_19SingleTileSchedulerILb0ELb0ELb0ELi128EEEEEEEEEvNT_6ParamsE$_ZN4cute3eso3ESOILb1ELb0EJNS_6LayoutINS_5tupleIJNS3_IJNS_1CILi8EEENS4_ILi1EEEEEENS3_IJNS4_ILi2EEEEEEEEENS3_IJNS3_IJS6_NS4_ILi0EEEEEENS3_IJNS4_ILi64EEEEEEEEEEENS_10ViewEngineIPN7cutlass6half_tEEEEEC2ERKSG_RKSL_) ;  /* 0xfffe1bf000007944 */ /* 0x026fea0003c3ffff */
[----:B-1----:R1:W5:Y:S01]  /*270c0*/  LDL.64 R2, [R1+0x758] ;  /* 0x0007580001027983 */ /* 0x0023620000100a00 */
[----:B------:R-:W-:-:S03]  /*270d0*/  MOV R12, 0x270f0 ;  /* 0x000270f0000c7802 */ /* 0x000fc60000000f00 */
[----:B-1---5:R-:W-:Y:S05]  /*270e0*/  CALL.REL.NOINC `($_ZN7cutlass13device_kernelIN5flash19enable_sm80_to_sm89INS1_16FlashAttnBwdSm80INS1_25CollectiveMainloopBwdSm80ILi2ELi2EN4cute5tupleIJNS5_1CILi128EEES8_NS7_ILi64EEEEEENS_6half_tEfNS_4arch4Sm80ELb0ELb1ELb1ELb0ELb1ELb0ELb0ELb0ELi2ELi4ELi4ELi4ELb0EEENS1_21CollectiveEpilogueBwdISA_SB_SD_Li256ELb0ELb0ELi2EEENS1_19SingleTileSchedulerILb0ELb0ELb0ELi128EEEEEEEEEvNT_6ParamsE$_ZN4cute3eso3ESOILb1ELb0EJNS_6LayoutINS_5tupleIJNS3_IJNS3_IJNS_1CILi8EEENS4_ILi1EEEEEES6_EEENS3_IJNS3_IJS6_S6_EEENS4_ILi2EEEEEEEEENS3_IJNS3_IJNS3_IJS6_NS4_ILi0EEEEEESD_EEENS3_IJNS3_IJSD_SD_EEENS4_ILi64EEEEEEEEEEENS_10ViewEngineIPN7cutlass6half_tEEEEEC2ERKSK_RKSP_) ;  /* 0xfffe122000007944 */ /* 0x022fea0003c3ffff */
[----:B-1----:R1:W5:Y:S01]  /*270f0*/  LDL.64 R10, [R1+0x758] ;  /* 0x00075800010a7983 */ /* 0x0023620000100a00 */
[----:B------:R-:W-:Y:S01]  /*27100*/  IMAD.MOV.U32 R2, RZ, RZ, R4 ;  /* 0x000000ffff027224 */ /* 0x000fe200078e0004 */
[----:B------:R-:W-:Y:S02]  /*27110*/  MOV R13, R5 ;  /* 0x00000005000d7202 */ /* 0x000fe40000000f00 */
[----:B------:R-:W-:Y:S02]  /*27120*/  MOV R12, 0x27140 ;  /* 0x00027140000c7802 */ /* 0x000fe40000000f00 */
[----:B-1---5:R-:W-:Y:S05]  /*27130*/  CALL.REL.NOINC `($_ZN7cutlass13device_kernelIN5flash19enable_sm80_to_sm89INS1_16FlashAttnBwdSm80INS1_25CollectiveMainloopBwdSm80ILi2ELi2EN4cute5tupleIJNS5_1CILi128EEES8_NS7_ILi64EEEEEENS_6half_tEfNS_4arch4Sm80ELb0ELb1ELb1ELb0ELb1ELb0ELb0ELb0ELi2ELi4ELi4ELi4ELb0EEENS1_21CollectiveEpilogueBwdISA_SB_SD_Li256ELb0ELb0ELi2EEENS1_19SingleTileSchedulerILb0ELb0ELb0ELi128EEEEEEEEEvNT_6ParamsE$_ZN4cute3eso3ESOILb1ELb0EJNS_6LayoutINS_5tupleIJNS3_IJNS3_IJNS_1CILi8EEENS4_ILi1EEEEEES6_EEENS3_IJNS3_IJS6_S6_EEENS4_ILi2EEEEEEEEENS3_IJNS3_IJNS3_IJS6_NS4_ILi0EEEEEESD_EEENS3_IJNS3_IJSD_SD_EEENS4_ILi8192EEEEEEEEEEENS_10ViewEngineINS_8smem_ptrIPN7cutlass6half_tEEEEEEEC2ERKSK_RKSR_) ;  /* 0xfffe121000007944 */ /* 0x022fea0003c3ffff */
[----:B-1----:R1:W5:Y:S01]  /*27140*/  LDL.64 R2, [R1+0x758] ;  /* 0x0007580001027983 */ /* 0x0023620000100a00 */
[----:B------:R-:W-:Y:S02]  /*27150*/  MOV R14, R10 ;  /* 0x0000000a000e7202 */ /* 0x000fe40000000f00 */
[----:B------:R-:W-:Y:S02]  /*27160*/  MOV R12, 0x27180 ;  /* 0x00027180000c7802 */ /* 0x000fe40000000f00 */
[----:B-1---5:R-:W-:Y:S05]  /*27170*/  CALL.REL.NOINC `($_ZN7cutlass13device_kernelIN5flash19enable_sm80_to_sm89INS1_16FlashAttnBwdSm80INS1_25CollectiveMainloopBwdSm80ILi2ELi2EN4cute5tupleIJNS5_1CILi128EEES8_NS7_ILi64EEEEEENS_6half_tEfNS_4arch4Sm80ELb0ELb1ELb1ELb0ELb1ELb0ELb0ELb0ELi2ELi4ELi4ELi4ELb0EEENS1_21CollectiveEpilogueBwdISA_SB_SD_Li256ELb0ELb0ELi2EEENS1_19SingleTileSchedulerILb0ELb0ELb0ELi128EEEEEEEEEvNT_6ParamsE$_ZN4cute3eso3ESOILb1ELb0EJNS_6LayoutINS_5tupleIJNS3_IJNS_1CILi8EEENS4_ILi1EEEEEENS4_ILi2EEEEEENS3_IJNS3_IJS6_NS4_ILi0EEEEEENS4_ILi64EEEEEEEENS_10ViewEngineIPN7cutlass6half_tEEEEEC2ERKSE_RKSJ_) ;  /* 0xfffe1d7000007944 */ /* 0x022fea0003c3ffff */
[----:B-1----:R1:W5:Y:S01]  /*27180*/  LDL.64 R10, [R1+0x758] ;  /* 0x00075800010a7983 */ /* 0x0023620000100a00 */
[----:B------:R-:W-:Y:S02]  /*27190*/  MOV R38, R62 ;  /* 0x0000003e00267202 */ /* 0x000fe40000000f00 */
[----:B------:R-:W-:-:S02]  /*271a0*/  MOV R46, 0x271c0 ;  /* 0x000271c0002e7802 */ /* 0x000fc40000000f00 */
[----:B-1---5:R-:W-:Y:S05]  /*271b0*/  CALL.REL.NOINC `($_ZN7cutlass13device_kernelIN5flash19enable_sm80_to_sm89INS1_16FlashAttnBwdSm80INS1_25CollectiveMainloopBwdSm80ILi2ELi2EN4cute5tupleIJNS5_1CILi128EEES8_NS7_ILi64EEEEEENS_6half_tEfNS_4arch4Sm80ELb0ELb1ELb1ELb0ELb1ELb0ELb0ELb0ELi2ELi4ELi4ELi4ELb0EEENS1_21CollectiveEpilogueBwdISA_SB_SD_Li256ELb0ELb0ELi2EEENS1_19SingleTileSchedulerILb0ELb0ELb0ELi128EEEEEEEEEvNT_6ParamsE$_ZN4cute8smem_ptrIPN7cutlass6half_tEECI1NS_12iter_adaptorIS3_S4_EEES3_) ;  /* 0xfffe28b000007944 */ /* 0x022fea0003c3ffff */
[----:B-1----:R1:W5:Y:S01]  /*271c0*/  LDL.64 R2, [R1+0x758] ;  /* 0x0007580001027983 */ /* 0x0023620000100a00 */
[----:B------:R-:W-:-:S03]  /*271d0*/  MOV R34, 0x271f0 ;  /* 0x000271f000227802 */ /* 0x000fc60000000f00 */
[----:B-1---5:R-:W-:Y:S05]  /*271e0*/  CALL.REL.NOINC `($_ZN7cutlass13device_kernelIN5flash19enable_sm80_to_sm89INS1_16FlashAttnBwdSm80INS1_25CollectiveMainloopBwdSm80ILi2ELi2EN4cute5tupleIJNS5_1CILi128EEES8_NS7_ILi64EEEEEENS_6half_tEfNS_4arch4Sm80ELb0ELb1ELb1ELb0ELb1ELb0ELb0ELb0ELi2ELi4ELi4ELi4ELb0EEENS1_21CollectiveEpilogueBwdISA_SB_SD_Li256ELb0ELb0ELi2EEENS1_19SingleTileSchedulerILb0ELb0ELb0ELi128EEEEEEEEEvNT_6ParamsE$_ZN4cute3eso3ESOILb1ELb0EJNS_6LayoutINS_5tupleIJNS3_IJNS_1CILi8EEENS4_ILi1EEEEEENS4_ILi2EEEEEENS3_IJNS3_IJS6_NS4_ILi0EEEEEENS4_ILi8192EEEEEEEENS_10ViewEngineINS_8smem_ptrIPN7cutlass6half_tEEEEEEEC2ERKSE_RKSL_) ;  /* 0xfffe1d9000007944 */ /* 0x022fea0003c3ffff */
        /* <DEDUP_REMOVED lines=119> */
[----:B-1----:R-:W-:Y:S05]  /*27960*/  CALL.REL.NOINC `($_ZN7cutlass13device_kernelIN5flash19enable_sm80_to_sm89INS1_16FlashAttnBwdSm80INS1_25CollectiveMainloopBwdSm80ILi2ELi2EN4cute5tupleIJNS5_1CILi128EEES8_NS7_ILi64EEEEEENS_6half_tEfNS_4arch4Sm80ELb0ELb1ELb1ELb0ELb1ELb0ELb0ELb0ELi2ELi4ELi4ELi4ELb0EEENS1_21CollectiveEpilogueBwdISA_SB_SD_Li256ELb0ELb0ELi2EEENS1_19SingleTileSchedulerILb0ELb0ELb0ELi128EEEEEEEEEvNT_6ParamsE$_ZZN4cute5sliceINS_5tupleIJNS_10UnderscoreES2_NS_1CILi0EEEEEENS1_IJNS1_IJNS3_ILi1EEES4_EEEiNS3_ILi1024EEEEEEEEDaRKT_RKT0_ENKUlRKT_RKT0_E_clIS2_iEEDaSI_SL_) ;  /* 0xfffe29b000007944 */ /* 0x002fea0003c3ffff */
[----:B------:R-:W-:Y:S02]  /*27970*/  MOV R2, 0x27990 ;  /* 0x0002799000027802 */ /* 0x000fe40000000f00 */
[----:B------:R-:W-:Y:S05]  /*27980*/  CALL.REL.NOINC `($_ZN7cutlass13device_kernelIN5flash19enable_sm80_to_sm89INS1_16FlashAttnBwdSm80INS1_25CollectiveMainloopBwdSm80ILi2ELi2EN4cute5tupleIJNS5_1CILi128EEES8_NS7_ILi64EEEEEENS_6half_tEfNS_4arch4Sm80ELb0ELb1ELb1ELb0ELb1ELb0ELb0ELb0ELi2ELi4ELi4ELi4ELb0EEENS1_21CollectiveEpilogueBwdISA_SB_SD_Li256ELb0ELb0ELi2EEENS1_19SingleTileSchedulerILb0ELb0ELb0ELi128EEEEEEEEEvNT_6ParamsE$_ZZN4cute12filter_tupleINS_5tupleIJNS_10UnderscoreES2_NS_1CILi0EEEEEENS1_IJNS1_IJNS3_ILi1EEES4_EEEiNS3_ILi1024EEEEEEZNS_5sliceIS5_S9_EEDaRKT_RKT0_EUlRKT_RKT0_E_EEDaSD_SG_OT1_ENKUlDpSJ_E_clIJNS1_IJS7_EEENS1_IJiEEENS1_IJEEEEEEDaSQ_) ;  /* 0xfffe233000007944 */ /* 0x000fea0003c3ffff */
[----:B------:R-:W-:Y:S02]  /*27990*/  MOV R81, R68 ;  /* 0x0000004400517202 */ /* 0x000fe40000000f00 */
[----:B------:R-:W-:-:S02]  /*279a0*/  MOV R36, 0x279c0 ;  /* 0x000279c000247802 */ /* 0x000fc40000000f00 */
[----:B------:R-:W-:Y:S05]  /*279b0*/  CALL.REL.NOINC `($_ZN7cutlass13device_kernelIN5flash19enable_sm80_to_sm89INS1_16FlashAttnBwdSm80INS1_25CollectiveMainloopBwdSm80ILi2ELi2EN4cute5tupleIJNS5_1CILi128EEES8_NS7_ILi64EEEEEENS_6half_tEfNS_4arch4Sm80ELb0ELb1ELb1ELb0ELb1ELb0ELb0ELb0ELi2ELi4ELi4ELi4ELb0EEENS1_21CollectiveEpilogueBwdISA_SB_SD_Li256ELb0ELb0ELi2EEENS1_19SingleTileSchedulerILb0ELb0ELb0ELi128EEEEEEEEEvNT_6ParamsE$_ZN4cute5tupleIJNS0_IJNS0_IJNS_1CILi8EEENS1_ILi1EEEEEENS1_ILi2EEEEEENS0_IJNS0_IJS3_NS1_ILi0EEEEEEiEEEEEC2ERKS6_RKS9_) ;  /* 0xfffe1d0000007944 */ /* 0x000fea0003c3ffff */
[----:B-1----:R1:W5:Y:S01]  /*279c0*/  LDL R3, [R8] ;  /* 0x0000000008037983 */ /* 0x0023620000100800 */
[----:B------:R-:W-:-:S02]  /*279d0*/  MOV R81, R68 ;  /* 0x0000004400517202 */ /* 0x000fc40000000f00 */
[----:B------:R-:W-:Y:S02]  /*279e0*/  MOV R12, 0x27a00 ;  /* 0x00027a00000c7802 */ /* 0x000fe40000000f00 */
[----:B-1---5:R-:W-:Y:S05]  /*279f0*/  CALL.REL.NOINC `($_ZN7cutlass13device_kernelIN5flash19enable_sm80_to_sm89INS1_16FlashAttnBwdSm80INS1_25CollectiveMainloopBwdSm80ILi2ELi2EN4cute5tupleIJNS5_1CILi128EEES8_NS7_ILi64EEEEEENS_6half_tEfNS_4arch4Sm80ELb0ELb1ELb1ELb0ELb1ELb0ELb0ELb0ELi2ELi4ELi4ELi4ELb0EEENS1_21CollectiveEpilogueBwdISA_SB_SD_Li256ELb0ELb0ELi2EEENS1_19SingleTileSchedulerILb0ELb0ELb0ELi128EEEEEEEEEvNT_6ParamsE$_ZN4cute3eso3ESOILb0ELb1EJNS_6LayoutINS_5tupleIJNS3_IJNS_1CILi8EEENS4_ILi1EEEEEENS4_ILi2EEEEEENS3_IJNS3_IJS6_NS4_ILi0EEEEEEiEEEEESA_EEC2ERKSD_RKSA_) ;  /* 0xfffdfd2000007944 */ /* 0x022fea0003c3ffff */
[----:B------:R2:W5:Y:S01]  /*27a00*/  LDL R36, [R8] ;  /* 0x0000000008247983 */ /* 0x0005620000100800 */
[----:B------:R-:W-:Y:S01]  /*27a10*/  IMAD.MOV.U32 R38, RZ, RZ, R62 ;  /* 0x000000ffff267224 */ /* 0x000fe200078e003e */
[----:B-1----:R-:W-:Y:S01]  /*27a20*/  MOV R2, R28 ;  /* 0x0000001c00027202 */ /* 0x002fe20000000f00 */
[----:B------:R-:W-:Y:S01]  /*27a30*/  IMAD.MOV.U32 R3, RZ, RZ, R29 ;  /* 0x000000ffff037224 */ /* 0x000fe200078e001d */
[----:B------:R-:W-:Y:S02]  /*27a40*/  MOV R46, 0x27a60 ;  /* 0x00027a60002e7802 */ /* 0x000fe40000000f00 */
[----:B--2--5:R-:W-:Y:S05]  /*27a50*/  CALL.REL.NOINC `($_ZN7cutlass13device_kernelIN5flash19enable_sm80_to_sm89INS1_16FlashAttnBwdSm80INS1_25CollectiveMainloopBwdSm80ILi2ELi2EN4cute5tupleIJNS5_1CILi128EEES8_NS7_ILi64EEEEEENS_6half_tEfNS_4arch4Sm80ELb0ELb1ELb1ELb0ELb1ELb0ELb0ELb0ELi2ELi4ELi4ELi4ELb0EEENS1_21CollectiveEpilogueBwdISA_SB_SD_Li256ELb0ELb0ELi2EEENS1_19SingleTileSchedulerILb0ELb0ELb0ELi128EEEEEEEEEvNT_6ParamsE$_ZN4cute8smem_ptrIPN7cutlass6half_tEECI1NS_12iter_adaptorIS3_S4_EEES3_) ;  /* 0xfffe201000007944 */ /* 0x024fea0003c3ffff */
[----:B-1----:R-:W2:Y:S01]  /*27a60*/  LDL.64 R2, [R1+0x758] ;  /* 0x0007580001027983 */ /* 0x002ea20000100a00 */
[----:B------:R-:W-:Y:S01]  /*27a70*/  IMAD.MOV.U32 R81, RZ, RZ, R68 ;  /* 0x000000ffff517224 */ /* 0x000fe200078e0044 */
[----:B------:R-:W-:Y:S02]  /*27a80*/  MOV R82, R61 ;  /* 0x0000003d00527202 */ /* 0x000fe40000000f00 */
[----:B------:R-:W-:Y:S01]  /*27a90*/  MOV R38, 0x27ac0 ;  /* 0x00027ac000267802 */ /* 0x000fe20000000f00 */
[----:B--2---:R1:W-:Y:S04]  /*27aa0*/  STL.64 [R1+0x770], R2 ;  /* 0x0007700201007387 */ /* 0x0043e80000100a00 */
[----:B-1----:R-:W-:Y:S05]  /*27ab0*/  CALL.REL.NOINC `($_ZN7cutlass13device_kernelIN5flash19enable_sm80_to_sm89INS1_16FlashAttnBwdSm80INS1_25CollectiveMainloopBwdSm80ILi2ELi2EN4cute5tupleIJNS5_1CILi128EEES8_NS7_ILi64EEEEEENS_6half_tEfNS_4arch4Sm80ELb0ELb1ELb1ELb0ELb1ELb0ELb0ELb0ELi2ELi4ELi4ELi4ELb0EEENS1_21CollectiveEpilogueBwdISA_SB_SD_Li256ELb0ELb0ELi2EEENS1_19SingleTileSchedulerILb0ELb0ELb0ELi128EEEEEEEEEvNT_6ParamsE$_ZN4cute3eso3ESOILb0ELb0EJNS_6LayoutINS_5tupleIJNS3_IJNS_1CILi8EEENS4_ILi1EEEEEENS4_ILi2EEEEEENS3_IJNS3_IJS6_NS4_ILi0EEEEEEiEEEEENS_10ViewEngineINS_8smem_ptrIPN7cutlass6half_tEEEEEEEC2ERKSD_RKSK_) ;  /* 0xfffdf4b000007944 */ /* 0x002fea0003c3ffff */
[----:B------:R2:W5:Y:S04]  /*27ac0*/  LDL R37, [R8] ;  /* 0x0000000008257983 */ /* 0x0005680000100800 */
[----:B------:R2:W5:Y:S01]  /*27ad0*/  LDL.64 R4, [R8+0x8] ;  /* 0x0000080008047983 */ /* 0x0005620000100a00 */
[----:B------:R-:W-:Y:S01]  /*27ae0*/  IMAD.MOV.U32 R81, RZ, RZ, R68 ;  /* 0x000000ffff517224 */ /* 0x000fe200078e0044 */
[----:B------:R-:W-:Y:S01]  /*27af0*/  MOV R38, R22 ;  /* 0x0000001600267202 */ /* 0x000fe20000000f00 */
[----:B-1----:R-:W-:Y:S01]  /*27b00*/  IMAD.MOV.U32 R3, RZ, RZ, R23 ;  /* 0x000000ffff037224 */ /* 0x002fe200078e0017 */
[----:B------:R-:W-:-:S02]  /*27b10*/  MOV R36, 0x27b30 ;  /* 0x00027b3000247802 */ /* 0x000fc40000000f00 */
[----:B--2--5:R-:W-:Y:S05]  /*27b20*/  CALL.REL.NOINC `($_ZN7cutlass13device_kernelIN5flash19enable_sm80_to_sm89INS1_16FlashAttnBwdSm80INS1_25CollectiveMainloopBwdSm80ILi2ELi2EN4cute5tupleIJNS5_1CILi128EEES8_NS7_ILi64EEEEEENS_6half_tEfNS_4arch4Sm80ELb0ELb1ELb1ELb0ELb1ELb0ELb0ELb0ELi2ELi4ELi4ELi4ELb0EEENS1_21CollectiveEpilogueBwdISA_SB_SD_Li256ELb0ELb0ELi2EEENS1_19SingleTileSchedulerILb0ELb0ELb0ELi128EEEEEEEEEvNT_6ParamsE$_ZN4cute3eso3ESOILb1ELb0EJNS_6LayoutINS_5tupleIJNS3_IJNS3_IJNS_1CILi4EEENS4_ILi2EEEEEENS4_ILi1EEEEEES6_EEENS3_IJNS3_IJNS3_IJS8_NS4_ILi32EEEEEENS4_ILi0EEEEEENS4_ILi64EEEEEEEENS_10ViewEngineIPN7cutlass6half_tEEEEEC2ERKSH_RKSM_) ;  /* 0xfffe064000007944 */ /* 0x024fea0003c3ffff */
[----:B-1----:R1:W5:Y:S01]  /*27b30*/  LDL.64 R2, [R8] ;  /* 0x0000000008027983 */ /* 0x0023620000100a00 */
[----:B------:R-:W-:-:S03]  /*27b40*/  MOV R36, 0x27b60 ;  /* 0x00027b6000247802 */ /* 0x000fc60000000f00 */
[----:B-1---5:R-:W-:Y:S05]  /*27b50*/  CALL.REL.NOINC `($_ZN7cutlass13device_kernelIN5flash19enable_sm80_to_sm89INS1_16FlashAttnBwdSm80INS1_25CollectiveMainloopBwdSm80ILi2ELi2EN4cute5tupleIJNS5_1CILi128EEES8_NS7_ILi64EEEEEENS_6half_tEfNS_4arch4Sm80ELb0ELb1ELb1ELb0ELb1ELb0ELb0ELb0ELi2ELi4ELi4ELi4ELb0EEENS1_21CollectiveEpilogueBwdISA_SB_SD_Li256ELb0ELb0ELi2EEENS1_19SingleTileSchedulerILb0ELb0ELb0ELi128EEEEEEEEEvNT_6ParamsE$_ZZN4cute4takeILi1ELi2ENS_5tupleIJNS1_IJNS_1CILi1EEENS2_ILi0EEEEEEiEEEEEDaRKT1_ENKUlDpRKT_E_clIJiEEEDaSD_) ;  /* 0xfffe26e000007944 */ /* 0x022fea0003c3ffff */
[----:B------:R-:W-:Y:S02]  /*27b60*/  MOV R81, R62 ;  /* 0x0000003e00517202 */ /* 0x000fe40000000f00 */
[----:B------:R-:W-:-:S02]  /*27b70*/  MOV R38, 0x27b90 ;  /* 0x00027b9000267802 */ /* 0x000fc40000000f00 */
[----:B------:R-:W-:Y:S05]  /*27b80*/  CALL.REL.NOINC `($_ZN7cutlass13device_kernelIN5flash19enable_sm80_to_sm89INS1_16FlashAttnBwdSm80INS1_25CollectiveMainloopBwdSm80ILi2ELi2EN4cute5tupleIJNS5_1CILi128EEES8_NS7_ILi64EEEEEENS_6half_tEfNS_4arch4Sm80ELb0ELb1ELb1ELb0ELb1ELb0ELb0ELb0ELi2ELi4ELi4ELi4ELb0EEENS1_21CollectiveEpilogueBwdISA_SB_SD_Li256ELb0ELb0ELi2EEENS1_19SingleTileSchedulerILb0ELb0ELb0ELi128EEEEEEEEEvNT_6ParamsE$_ZN4cute3eso3ESOILb1ELb0EJNS_5tupleIJNS_1CILi1EEENS3_ILi0EEEEEENS2_IJiEEEEEC2ERKS6_RKS7_) ;  /* 0xfffe043000007944 */ /* 0x000fea0003c3ffff */
[----:B-1----:R1:W5:Y:S01]  /*27b90*/  LDL R37, [R1+0x758] ;  /* 0x0007580001257983 */ /* 0x0023620000100800 */
[----:B------:R-:W-:-:S02]  /*27ba0*/  MOV R81, R68 ;  /* 0x0000004400517202 */ /* 0x000fc40000000f00 */
[----:B------:R-:W-:Y:S02]  /*27bb0*/  MOV R38, 0x27bd0 ;  /* 0x00027bd000267802 */ /* 0x000fe40000000f00 */
[----:B-1---5:R-:W-:Y:S05]  /*27bc0*/  CALL.REL.NOINC `($_ZN7cutlass13device_kernelIN5flash19enable_sm80_to_sm89INS1_16FlashAttnBwdSm80INS1_25CollectiveMainloopBwdSm80ILi2ELi2EN4cute5tupleIJNS5_1CILi128EEES8_NS7_ILi64EEEEEENS_6half_tEfNS_4arch4Sm80ELb0ELb1ELb1ELb0ELb1ELb0ELb0ELb0ELi2ELi4ELi4ELi4ELb0EEENS1_21CollectiveEpilogueBwdISA_SB_SD_Li256ELb0ELb0ELi2EEENS1_19SingleTileSchedulerILb0ELb0ELb0ELi128EEEEEEEEEvNT_6ParamsE$_ZN4cute5tupleIJNS0_IJNS0_IJNS_1CILi8EEENS1_ILi1EEEEEENS0_IJNS1_ILi2EEEEEEEEENS0_IJNS0_IJS3_NS1_ILi0EEEEEENS0_IJiEEEEEEEEC2ERKS7_RKSB_) ;  /* 0xfffe1ab000007944 */ /* 0x022fea0003c3ffff */
[----:B------:R2:W5:Y:S01]  /*27bd0*/  LDL R40, [R8] ;  /* 0x0000000008287983 */ /* 0x0005620000100800 */
[----:B------:R-:W-:Y:S01]  /*27be0*/  IMAD.MOV.U32 R81, RZ, RZ, R68 ;  /* 0x000000ffff517224 */ /* 0x000fe200078e0044 */
[----:B------:R-:W-:Y:S02]  /*27bf0*/  MOV R82, R61 ;  /* 0x0000003d00527202 */ /* 0x000fe40000000f00 */
[----:B------:R2:W-:Y:S01]  /*27c00*/  STL.64 [R1+0x770], R4 ;  /* 0x0007700401007387 */ /* 0x0005e20000100a00 */
[----:B------:R-:W-:-:S03]  /*27c10*/  MOV R38, 0x27c30 ;  /* 0x00027c3000267802 */ /* 0x000fc60000000f00 */
[----:B-12--5:R-:W-:Y:S05]  /*27c20*/  CALL.REL.NOINC `($_ZN7cutlass13device_kernelIN5flash19enable_sm80_to_sm89INS1_16FlashAttnBwdSm80INS1_25CollectiveMainloopBwdSm80ILi2ELi2EN4cute5tupleIJNS5_1CILi128EEES8_NS7_ILi64EEEEEENS_6half_tEfNS_4arch4Sm80ELb0ELb1ELb1ELb0ELb1ELb0ELb0ELb0ELi2ELi4ELi4ELi4ELb0EEENS1_21CollectiveEpilogueBwdISA_SB_SD_Li256ELb0ELb0ELi2EEENS1_19SingleTileSchedulerILb0ELb0ELb0ELi128EEEEEEEEEvNT_6ParamsE$_ZN4cute3eso3ESOILb0ELb0EJNS_6LayoutINS_5tupleIJNS3_IJNS_1CILi8EEENS4_ILi1EEEEEENS3_IJNS4_ILi2EEEEEEEEENS3_IJNS3_IJS6_NS4_ILi0EEEEEENS3_IJiEEEEEEEENS_10ViewEngineINS_8smem_ptrIPN7cutlass6half_tEEEEEEEC2ERKSF_RKSM_) ;  /* 0xfffdf2d000007944 */ /* 0x026fea0003c3ffff */
[----:B------:R2:W5:Y:S04]  /*27c30*/  LDL R11, [R8] ;  /* 0x00000000080b7983 */ /* 0x0005680000100800 */
[----:B------:R2:W5:Y:S01]  /*27c40*/  LDL.64 R4, [R8+0x8] ;  /* 0x0000080008047983 */ /* 0x0005620000100a00 */
[----:B------:R-:W-:-:S02]  /*27c50*/  MOV R81, R68 ;  /* 0x0000004400517202 */ /* 0x000fc40000000f00 */
[----:B------:R-:W-:Y:S02]  /*27c60*/  MOV R38, 0x27c80 ;  /* 0x00027c8000267802 */ /* 0x000fe40000000f00 */
[----:B-12--5:R-:W-:Y:S05]  /*27c70*/  CALL.REL.NOINC `($_ZN7cutlass13device_kernelIN5flash19enable_sm80_to_sm89INS1_16FlashAttnBwdSm80INS1_25CollectiveMainloopBwdSm80ILi2ELi2EN4cute5tupleIJNS5_1CILi128EEES8_NS7_ILi64EEEEEENS_6half_tEfNS_4arch4Sm80ELb0ELb1ELb1ELb0ELb1ELb0ELb0ELb0ELi2ELi4ELi4ELi4ELb0EEENS1_21CollectiveEpilogueBwdISA_SB_SD_Li256ELb0ELb0ELi2EEENS1_19SingleTileSchedulerILb0ELb0ELb0ELi128EEEEEEEEEvNT_6ParamsE$_ZN4cute3eso3ESOILb1ELb0EJNS_6LayoutINS_5tupleIJNS3_IJNS3_IJNS_1CILi4EEENS4_ILi2EEEEEENS4_ILi1EEEEEENS3_IJS6_EEEEEENS3_IJNS3_IJNS3_IJS8_NS4_ILi32EEEEEENS4_ILi0EEEEEENS3_IJNS4_ILi64EEEEEEEEEEENS_10ViewEngineIPN7cutlass6half_tEEEEEC2ERKSJ_RKSO_) ;  /* 0xfffe04b000007944 */ /* 0x026fea0003c3ffff */
[----:B-1----:R1:W5:Y:S01]  /*27c80*/  LDL.64 R2, [R8] ;  /* 0x0000000008027983 */ /* 0x0023620000100a00 */
[----:B------:R-:W-:Y:S02]  /*27c90*/  MOV R81, R68 ;  /* 0x0000004400517202 */ /* 0x000fe40000000f00 */
[----:B------:R-:W-:Y:S02]  /*27ca0*/  MOV R38, 0x27cc0 ;  /* 0x00027cc000267802 */ /* 0x000fe40000000f00 */
[----:B-1---5:R-:W-:Y:S05]  /*27cb0*/  CALL.REL.NOINC `($_ZN7cutlass13device_kernelIN5flash19enable_sm80_to_sm89INS1_16FlashAttnBwdSm80INS1_25CollectiveMainloopBwdSm80ILi2ELi2EN4cute5tupleIJNS5_1CILi128EEES8_NS7_ILi64EEEEEENS_6half_tEfNS_4arch4Sm80ELb0ELb1ELb1ELb0ELb1ELb0ELb0ELb0ELi2ELi4ELi4ELi4ELb0EEENS1_21CollectiveEpilogueBwdISA_SB_SD_Li256ELb0ELb0ELi2EEENS1_19SingleTileSchedulerILb0ELb0ELb0ELi128EEEEEEEEEvNT_6ParamsE$_ZN4cute3eso3ESOILb1ELb0EJNS_6LayoutINS_5tupleIJNS3_IJNS3_IJNS3_IJNS_1CILi4EEENS4_ILi2EEEEEENS4_ILi1EEEEEES8_EEENS3_IJNS3_IJNS3_IJS8_S8_EEES8_EEES6_EEEEEENS3_IJNS3_IJNS3_IJNS3_IJS8_NS4_ILi32EEEEEENS4_ILi0EEEEEESH_EEENS3_IJNS3_IJNS3_IJSH_SH_EEESH_EEENS4_ILi64EEEEEEEEEEENS_10ViewEngineIPN7cutlass6half_tEEEEEC2ERKSP_RKSU_) ;  /* 0xfffe034000007944 */ /* 0x022fea0003c3ffff */
[----:B-1----:R1:W5:Y:S01]  /*27cc0*/  LDL.64 R2, [R8] ;  /* 0x0000000008027983 */ /* 0x0023620000100a00 */
[----:B------:R-:W-:Y:S02]  /*27cd0*/  MOV R82, R68 ;  /* 0x0000004400527202 */ /* 0x000fe40000000f00 */
[----:B------:R-:W-:Y:S02]  /*27ce0*/  MOV R12, 0x27d00 ;  /* 0x00027d00000c7802 */ /* 0x000fe40000000f00 */
[----:B-1---5:R-:W-:Y:S05]  /*27cf0*/  CALL.REL.NOINC `($_ZN7cutlass13device_kernelIN5flash19enable_sm80_to_sm89INS1_16FlashAttnBwdSm80INS1_25CollectiveMainloopBwdSm80ILi2ELi2EN4cute5tupleIJNS5_1CILi128EEES8_NS7_ILi64EEEEEENS_6half_tEfNS_4arch4Sm80ELb0ELb1ELb1ELb0ELb1ELb0ELb0ELb0ELi2ELi4ELi4ELi4ELb0EEENS1_21CollectiveEpilogueBwdISA_SB_SD_Li256ELb0ELb0ELi2EEENS1_19SingleTileSchedulerILb0ELb0ELb0ELi128EEEEEEEEEvNT_6ParamsE$_ZN4cute5tupleIJNS0_IJNS_1CILi2EEEEEENS0_IJiEEEEEC2ERKS3_RKS4_) ;  /* 0xfffe1b2000007944 */ /* 0x022fea0003c3ffff */
[----:B------:R-:W2:Y:S01]  /*27d00*/  LDL R6, [R8] ;  /* 0x0000000008067983 */ /* 0x000ea20000100800 */
[----:B------:R-:W-:Y:S02]  /*27d10*/  MOV R81, R59 ;  /* 0x0000003b00517202 */ /* 0x000fe40000000f00 */
[----:B-1----:R-:W-:Y:S01]  /*27d20*/  MOV R10, 0x27d50 ;  /* 0x00027d50000a7802 */ /* 0x002fe20000000f00 */
[----:B--2---:R1:W-:Y:S04]  /*27d30*/  STL [R1+0x750], R6 ;  /* 0x0007500601007387 */ /* 0x0043e80000100800 */
[----:B-1----:R-:W-:Y:S05]  /*27d40*/  CALL.REL.NOINC `($_ZN7cutlass13device_kernelIN5flash19enable_sm80_to_sm89INS1_16FlashAttnBwdSm80INS1_25CollectiveMainloopBwdSm80ILi2ELi2EN4cute5tupleIJNS5_1CILi128EEES8_NS7_ILi64EEEEEENS_6half_tEfNS_4arch4Sm80ELb0ELb1ELb1ELb0ELb1ELb0ELb0ELb0ELi2ELi4ELi4ELi4ELb0EEENS1_21CollectiveEpilogueBwdISA_SB_SD_Li256ELb0ELb0ELi2EEENS1_19SingleTileSchedulerILb0ELb0ELb0ELi128EEEEEEEEEvNT_6ParamsE$_ZZN4cute14logical_divideINS_5tupleIJNS1_IJNS_1CILi8EEENS2_ILi1EEEEEENS1_IJNS2_ILi2EEEEEEEEENS1_IJNS1_IJS4_NS2_ILi0EEEEEENS1_IJiEEEEEENS1_IJS5_NS_6LayoutIS4_S9_EEEEEEEDaRKNSD_IT_T0_EERKT1_ENKUlRKT_RKT0_E_clINSD_IS7_SB_EESE_EEDaSQ_ST_) ;  /* 0xfffe23c000007944 */ /* 0x002fea0003c3ffff */
[----:B------:R-:W-:Y:S02]  /*27d50*/  MOV R10, R68 ;  /* 0x00000044000a7202 */ /* 0x000fe40000000f00 */
[----:B------:R-:W-:-:S02]  /*27d60*/  MOV R12, 0x27d80 ;  /* 0x00027d80000c7802 */ /* 0x000fc40000000f00 */
[----:B-----5:R-:W-:Y:S05]  /*27d70*/  CALL.REL.NOINC `($_ZN7cutlass13device_kernelIN5flash19enable_sm80_to_sm89INS1_16FlashAttnBwdSm80INS1_25CollectiveMainloopBwdSm80ILi2ELi2EN4cute5tupleIJNS5_1CILi128EEES8_NS7_ILi64EEEEEENS_6half_tEfNS_4arch4Sm80ELb0ELb1ELb1ELb0ELb1ELb0ELb0ELb0ELi2ELi4ELi4ELi4ELb0EEENS1_21CollectiveEpilogueBwdISA_SB_SD_Li256ELb0ELb0ELi2EEENS1_19SingleTileSchedulerILb0ELb0ELb0ELi128EEEEEEEEEvNT_6ParamsE$_ZN4cute3eso3ESOILb1ELb0EJNS_5tupleIJNS2_IJNS_1CILi1EEENS3_ILi0EEEEEENS2_IJS5_S5_EEEEEENS2_IJS5_iEEEEEC2ERKS8_RKS9_) ;  /* 0xfffe018000007944 */ /* 0x020fea0003c3ffff */
[----:B-1----:R1:W5:Y:S01]  /*27d80*/  LDL R11, [R8] ;  /* 0x00000000080b7983 */ /* 0x0023620000100800 */
[----:B------:R-:W-:-:S02]  /*27d90*/  MOV R82, R68 ;  /* 0x0000004400527202 */ /* 0x000fc40000000f00 */
[----:B------:R-:W-:Y:S02]  /*27da0*/  MOV R12, 0x27dc0 ;  /* 0x00027dc0000c7802 */ /* 0x000fe40000000f00 */
[----:B-1---5:R-:W-:Y:S05]  /*27db0*/  CALL.REL.NOINC `($_ZN7cutlass13device_kernelIN5flash19enable_sm80_to_sm89INS1_16FlashAttnBwdSm80INS1_25CollectiveMainloopBwdSm80ILi2ELi2EN4cute5tupleIJNS5_1CILi128EEES8_NS7_ILi64EEEEEENS_6half_tEfNS_4arch4Sm80ELb0ELb1ELb1ELb0ELb1ELb0ELb0ELb0ELi2ELi4ELi4ELi4ELb0EEENS1_21CollectiveEpilogueBwdISA_SB_SD_Li256ELb0ELb0ELi2EEENS1_19SingleTileSchedulerILb0ELb0ELb0ELi128EEEEEEEEEvNT_6ParamsE$_ZN4cute5tupleIJNS0_IJNS0_IJNS0_IJNS_1CILi8EEENS1_ILi1EEEEEENS0_IJS3_S3_EEEEEENS0_IJS3_NS1_ILi2EEEEEEEEENS0_IJNS0_IJNS0_IJS3_NS1_ILi0EEEEEENS0_IJSA_SA_EEEEEENS0_IJSA_iEEEEEEEEC2ERKS9_RKSF_) ;  /* 0xfffe162000007944 */ /* 0x022fea0003c3ffff */
[----:B-1----:R1:W5:Y:S01]  /*27dc0*/  LDL R11, [R8] ;  /* 0x00000000080b7983 */ /* 0x0023620000100800 */
[----:B------:R-:W-:Y:S02]  /*27dd0*/  MOV R10, R68 ;  /* 0x00000044000a7202 */ /* 0x000fe40000000f00 */
[----:B------:R-:W-:Y:S02]  /*27de0*/  MOV R12, 0x27e00 ;  /* 0x00027e00000c7802 */ /* 0x000fe40000000f00 */
[----:B-1---5:R-:W-:Y:S05]  /*27df0*/  CALL.REL.NOINC `($_ZN7cutlass13device_kernelIN5flash19enable_sm80_to_sm89INS1_16FlashAttnBwdSm80INS1_25CollectiveMainloopBwdSm80ILi2ELi2EN4cute5tupleIJNS5_1CILi128EEES8_NS7_ILi64EEEEEENS_6half_tEfNS_4arch4Sm80ELb0ELb1ELb1ELb0ELb1ELb0ELb0ELb0ELi2ELi4ELi4ELi4ELb0EEENS1_21CollectiveEpilogueBwdISA_SB_SD_Li256ELb0ELb0ELi2EEENS1_19SingleTileSchedulerILb0ELb0ELb0ELi128EEEEEEEEEvNT_6ParamsE$_ZN4cute3eso3ESOILb1ELb0EJNS_5tupleIJNS2_IJNS_1CILi1EEENS3_ILi0EEEEEENS2_IJS5_S5_EEEEEENS2_IJS5_iEEEEEC2ERKS8_RKS9_) ;  /* 0xfffe010000007944 */ /* 0x022fea0003c3ffff */
[----:B-1----:R1:W5:Y:S01]  /*27e00*/  LDL R11, [R8] ;  /* 0x00000000080b7983 */ /* 0x0023620000100800 */
[----:B------:R-:W-:Y:S02]  /*27e10*/  MOV R81, R68 ;  /* 0x0000004400517202 */ /* 0x000fe40000000f00 */
[----:B------:R-:W-:Y:S02]  /*27e20*/  MOV R12, 0x27e40 ;  /* 0x00027e40000c7802 */ /* 0x000fe40000000f00 */
[----:B-1---5:R-:W-:Y:S05]  /*27e30*/  CALL.REL.NOINC `($_ZN7cutlass13device_kernelIN5flash19enable_sm80_to_sm89INS1_16FlashAttnBwdSm80INS1_25CollectiveMainloopBwdSm80ILi2ELi2EN4cute5tupleIJNS5_1CILi128EEES8_NS7_ILi64EEEEEENS_6half_tEfNS_4arch4Sm80ELb0ELb1ELb1ELb0ELb1ELb0ELb0ELb0ELi2ELi4ELi4ELi4ELb0EEENS1_21CollectiveEpilogueBwdISA_SB_SD_Li256ELb0ELb0ELi2EEENS1_19SingleTileSchedulerILb0ELb0ELb0ELi128EEEEEEEEEvNT_6ParamsE$_ZN4cute3eso3ESOILb1ELb0EJNS_5tupleIJNS_1CILi0EEES4_EEEiEEC2ERKS5_RKi) ;  /* 0xfffe014000007944 */ /* 0x022fea0003c3ffff */
[----:B-1----:R1:W5:Y:S01]  /*27e40*/  LDL R11, [R8] ;  /* 0x00000000080b7983 */ /* 0x0023620000100800 */
[----:B------:R-:W-:Y:S02]  /*27e50*/  MOV R81, R68 ;  /* 0x0000004400517202 */ /* 0x000fe40000000f00 */
[----:B------:R-:W-:Y:S02]  /*27e60*/  MOV R12, 0x27e80 ;  /* 0x00027e80000c7802 */ /* 0x000fe40000000f00 */
[----:B-1---5:R-:W-:Y:S05]  /*27e70*/  CALL.REL.NOINC `($_ZN7cutlass13device_kernelIN5flash19enable_sm80_to_sm89INS1_16FlashAttnBwdSm80INS1_25CollectiveMainloopBwdSm80ILi2ELi2EN4cute5tupleIJNS5_1CILi128EEES8_NS7_ILi64EEEEEENS_6half_tEfNS_4arch4Sm80ELb0ELb1ELb1ELb0ELb1ELb0ELb0ELb0ELi2ELi4ELi4ELi4ELb0EEENS1_21CollectiveEpilogueBwdISA_SB_SD_Li256ELb0ELb0ELi2EEENS1_19SingleTileSchedulerILb0ELb0ELb0ELi128EEEEEEEEEvNT_6ParamsE$_ZN4cute3eso3ESOILb1ELb0EJNS_5tupleIJNS2_IJNS_1CILi1EEENS3_ILi0EEEEEES5_EEENS2_IJNS2_IJS5_S5_EEEiEEEEEC2ERKS7_RKS9_) ;  /* 0xfffe00c000007944 */ /* 0x022fea0003c3ffff */
[----:B-1----:R1:W5:Y:S01]  /*27e80*/  LDL R11, [R8] ;  /* 0x00000000080b7983 */ /* 0x0023620000100800 */
[----:B------:R-:W-:-:S02]  /*27e90*/  MOV R81, R68 ;  /* 0x0000004400517202 */ /* 0x000fc40000000f00 */
[----:B------:R-:W-:Y:S02]  /*27ea0*/  MOV R12, 0x27ec0 ;  /* 0x00027ec0000c7802 */ /* 0x000fe40000000f00 */
[----:B-1---5:R-:W-:Y:S05]  /*27eb0*/  CALL.REL.NOINC `($_ZN7cutlass13device_kernelIN5flash19enable_sm80_to_sm89INS1_16FlashAttnBwdSm80INS1_25CollectiveMainloopBwdSm80ILi2ELi2EN4cute5tupleIJNS5_1CILi128EEES8_NS7_ILi64EEEEEENS_6half_tEfNS_4arch4Sm80ELb0ELb1ELb1ELb0ELb1ELb0ELb0ELb0ELi2ELi4ELi4ELi4ELb0EEENS1_21CollectiveEpilogueBwdISA_SB_SD_Li256ELb0ELb0ELi2EEENS1_19SingleTileSchedulerILb0ELb0ELb0ELi128EEEEEEEEEvNT_6ParamsE$_ZN4cute5tupleIJNS0_IJNS0_IJNS0_IJNS_1CILi8EEENS1_ILi1EEEEEES3_EEENS0_IJNS0_IJS3_S3_EEENS1_ILi2EEEEEEEEENS0_IJNS0_IJNS0_IJS3_NS1_ILi0EEEEEESA_EEENS0_IJNS0_IJSA_SA_EEEiEEEEEEEEC2ERKS9_RKSF_) ;  /* 0xfffe156000007944 */ /* 0x022fea0003c3ffff */
[----:B------:R2:W5:Y:S01]  /*27ec0*/  LDL R14, [R8] ;  /* 0x00000000080e7983 */ /* 0x0005620000100800 */
[----:B------:R-:W-:Y:S01]  /*27ed0*/  IMAD.MOV.U32 R81, RZ, RZ, R68 ;  /* 0x000000ffff517224 */ /* 0x000fe200078e0044 */
[----:B------:R-:W-:Y:S02]  /*27ee0*/  MOV R82, R61 ;  /* 0x0000003d00527202 */ /* 0x000fe40000000f00 */
[----:B------:R2:W-:Y:S01]  /*27ef0*/  STL.64 [R1+0x770], R4 ;  /* 0x0007700401007387 */ /* 0x0005e20000100a00 */
[----:B------:R-:W-:-:S03]  /*27f00*/  MOV R12, 0x27f20 ;  /* 0x00027f20000c7802 */ /* 0x000fc60000000f00 */
[----:B-12--5:R-:W-:Y:S05]  /*27f10*/  CALL.REL.NOINC `($_ZN7cutlass13device_kernelIN5flash19enable_sm80_to_sm89INS1_16FlashAttnBwdSm80INS1_25CollectiveMainloopBwdSm80ILi2ELi2EN4cute5tupleIJNS5_1CILi128EEES8_NS7_ILi64EEEEEENS_6half_tEfNS_4arch4Sm80ELb0ELb1ELb1ELb0ELb1ELb0ELb0ELb0ELi2ELi4ELi4ELi4ELb0EEENS1_21CollectiveEpilogueBwdISA_SB_SD_Li256ELb0ELb0ELi2EEENS1_19SingleTileSchedulerILb0ELb0ELb0ELi128EEEEEEEEEvNT_6ParamsE$_ZN4cute3eso3ESOILb0ELb0EJNS_6LayoutINS_5tupleIJNS3_IJNS3_IJNS_1CILi8EEENS4_ILi1EEEEEES6_EEENS3_IJNS3_IJS6_S6_EEENS4_ILi2EEEEEEEEENS3_IJNS3_IJNS3_IJS6_NS4_ILi0EEEEEESD_EEENS3_IJNS3_IJSD_SD_EEEiEEEEEEEENS_10ViewEngineINS_8smem_ptrIPN7cutlass6half_tEEEEEEEC2ERKSJ_RKSQ_) ;  /* 0xfffdea7000007944 */ /* 0x026fea0003c3ffff */
[----:B------:R2:W5:Y:S04]  /*27f20*/  LDL R6, [R8] ;  /* 0x0000000008067983 */ /* 0x0005680000100800 */
[----:B------:R2:W5:Y:S01]  /*27f30*/  LDL.64 R4, [R8+0x8] ;  /* 0x0000080008047983 */ /* 0x0005620000100a00 */
[----:B------:R-:W-:Y:S01]  /*27f40*/  IMAD.MOV.U32 R38, RZ, RZ, R2 ;  /* 0x000000ffff267224 */ /* 0x000fe200078e0002 */
[----:B------:R-:W-:-:S02]  /*27f50*/  MOV R81, R62 ;  /* 0x0000003e00517202 */ /* 0x000fc40000000f00 */
[----:B------:R-:W-:Y:S02]  /*27f60*/  MOV R36, 0x27f80 ;  /* 0x00027f8000247802 */ /* 0x000fe40000000f00 */
[----:B-12--5:R-:W-:Y:S05]  /*27f70*/  CALL.REL.NOINC `($_ZN7cutlass13device_kernelIN5flash19enable_sm80_to_sm89INS1_16FlashAttnBwdSm80INS1_25CollectiveMainloopBwdSm80ILi2ELi2EN4cute5tupleIJNS5_1CILi128EEES8_NS7_ILi64EEEEEENS_6half_tEfNS_4arch4Sm80ELb0ELb1ELb1ELb0ELb1ELb0ELb0ELb0ELi2ELi4ELi4ELi4ELb0EEENS1_21CollectiveEpilogueBwdISA_SB_SD_Li256ELb0ELb0ELi2EEENS1_19SingleTileSchedulerILb0ELb0ELb0ELi128EEEEEEEEEvNT_6ParamsE$_ZN4cute3eso3ESOILb1ELb0EJNS_6LayoutINS_5tupleIJNS3_IJNS3_IJNS_1CILi4EEENS4_ILi2EEEEEENS4_ILi1EEEEEES6_EEENS3_IJNS3_IJNS3_IJS8_NS4_ILi32EEEEEENS4_ILi0EEEEEENS4_ILi64EEEEEEEENS_10ViewEngineIPN7cutlass6half_tEEEEEC2ERKSH_RKSM_) ;  /* 0xfffe01f000007944 */ /* 0x026fea0003c3ffff */
[----:B------:R2:W5:Y:S01]  /*27f80*/  LDL.64 R10, [R1+0x758] ;  /* 0x00075800010a7983 */ /* 0x0005620000100a00 */
[----:B------:R-:W-:Y:S02]  /*27f90*/  MOV R3, R6 ;  /* 0x0000000600037202 */ /* 0x000fe40000000f00 */
[----:B-1----:R-:W-:Y:S02]  /*27fa0*/  MOV R2, 0x27fc0 ;  /* 0x00027fc000027802 */ /* 0x002fe40000000f00 */
[----:B--2--5:R-:W-:Y:S05]  /*27fb0*/  CALL.REL.NOINC `($_ZN7cutlass13device_kernelIN5flash19enable_sm80_to_sm89INS1_16FlashAttnBwdSm80INS1_25CollectiveMainloopBwdSm80ILi2ELi2EN4cute5tupleIJNS5_1CILi128EEES8_NS7_ILi64EEEEEENS_6half_tEfNS_4arch4Sm80ELb0ELb1ELb1ELb0ELb1ELb0ELb0ELb0ELi2ELi4ELi4ELi4ELb0EEENS1_21CollectiveEpilogueBwdISA_SB_SD_Li256ELb0ELb0ELi2EEENS1_19SingleTileSchedulerILb0ELb0ELb0ELi128EEEEEEEEEvNT_6ParamsE$_ZZN4cute5sliceINS_5tupleIJNS1_IJNS_10UnderscoreENS_1CILi0EEEEEENS1_IJS4_S2_EEEEEENS1_IJNS1_IJNS1_IJNS3_ILi1EEES4_EEES4_EEENS1_IJNS1_IJS4_S4_EEEiEEEEEEEEDaRKT_RKT0_ENKUlRKT_RKT0_E_clIS6_SC_EEDaSM_SP_) ;  /* 0xfffe233000007944 */ /* 0x024fea0003c3ffff */
[----:B------:R-:W-:Y:S02]  /*27fc0*/  MOV R2, 0x27fe0 ;  /* 0x00027fe000027802 */ /* 0x000fe40000000f00 */
[----:B------:R-:W-:Y:S05]  /*27fd0*/  CALL.REL.NOINC `($_ZN7cutlass13device_kernelIN5flash19enable_sm80_to_sm89INS1_16FlashAttnBwdSm80INS1_25CollectiveMainloopBwdSm80ILi2ELi2EN4cute5tupleIJNS5_1CILi128EEES8_NS7_ILi64EEEEEENS_6half_tEfNS_4arch4Sm80ELb0ELb1ELb1ELb0ELb1ELb0ELb0ELb0ELi2ELi4ELi4ELi4ELb0EEENS1_21CollectiveEpilogueBwdISA_SB_SD_Li256ELb0ELb0ELi2EEENS1_19SingleTileSchedulerILb0ELb0ELb0ELi128EEEEEEEEEvNT_6ParamsE$_ZZN4cute12filter_tupleINS_5tupleIJNS1_IJNS_10UnderscoreENS_1CILi0EEEEEENS1_IJS4_S2_EEEEEENS1_IJNS1_IJNS1_IJNS3_ILi1EEES4_EEES4_EEENS1_IJNS1_IJS4_S4_EEEiEEEEEEZNS_5sliceIS7_SD_EEDaRKT_RKT0_EUlRKT_RKT0_E_EEDaSH_SK_OT1_ENKUlDpSN_E_clIJNS1_IJS9_EEENS1_IJiEEEEEEDaSU_) ;  /* 0xfffe1c5000007944 */ /* 0x000fea0003c3ffff */
[----:B------:R-:W-:Y:S02]  /*27fe0*/  MOV R81, R62 ;  /* 0x0000003e00517202 */ /* 0x000fe40000000f00 */
[----:B------:R-:W-:Y:S02]  /*27ff0*/  MOV R36, 0x28010 ;  /* 0x0002801000247802 */ /* 0x000fe40000000f00 */
[----:B------:R-:W-:Y:S05]  /*28000*/  CALL.REL.NOINC `($_ZN7cutlass13device_kernelIN5flash19enable_sm80_to_sm89INS1_16FlashAttnBwdSm80INS1_25CollectiveMainloopBwdSm80ILi2ELi2EN4cute5tupleIJNS5_1CILi128EEES8_NS7_ILi64EEEEEENS_6half_tEfNS_4arch4Sm80ELb0ELb1ELb1ELb0ELb1ELb0ELb0ELb0ELi2ELi4ELi4ELi4ELb0EEENS1_21CollectiveEpilogueBwdISA_SB_SD_Li256ELb0ELb0ELi2EEENS1_19SingleTileSchedulerILb0ELb0ELb0ELi128EEEEEEEEEvNT_6ParamsE$_ZN4cute5tupleIJNS0_IJNS0_IJNS_1CILi8EEENS1_ILi1EEEEEENS1_ILi2EEEEEENS0_IJNS0_IJS3_NS1_ILi0EEEEEEiEEEEEC2ERKS6_RKS9_) ;  /* 0xfffe16b000007944 */ /* 0x000fea0003c3ffff */
[----:B-1----:R1:W5:Y:S01]  /*28010*/  LDL R3, [R1+0x758] ;  /* 0x0007580001037983 */ /* 0x0023620000100800 */
[----:B------:R-:W-:Y:S02]  /*28020*/  MOV R81, R62 ;  /* 0x0000003e00517202 */ /* 0x000fe40000000f00 */
[----:B------:R-:W-:Y:S02]  /*28030*/  MOV R12, 0x28050 ;  /* 0x00028050000c7802 */ /* 0x000fe40000000f00 */
[----:B-1---5:R-:W-:Y:S05]  /*28040*/  CALL.REL.NOINC `($_ZN7cutlass13device_kernelIN5flash19enable_sm80_to_sm89INS1_16FlashAttnBwdSm80INS1_25CollectiveMainloopBwdSm80ILi2ELi2EN4cute5tupleIJNS5_1CILi128EEES8_NS7_ILi64EEEEEENS_6half_tEfNS_4arch4Sm80ELb0ELb1ELb1ELb0ELb1ELb0ELb0ELb0ELi2ELi4ELi4ELi4ELb0EEENS1_21CollectiveEpilogueBwdISA_SB_SD_Li256ELb0ELb0ELi2EEENS1_19SingleTileSchedulerILb0ELb0ELb0ELi128EEEEEEEEEvNT_6ParamsE$_ZN4cute3eso3ESOILb0ELb1EJNS_6LayoutINS_5tupleIJNS3_IJNS_1CILi8EEENS4_ILi1EEEEEENS4_ILi2EEEEEENS3_IJNS3_IJS6_NS4_ILi0EEEEEEiEEEEESA_EEC2ERKSD_RKSA_) ;  /* 0xfffdf6d000007944 */ /* 0x022fea0003c3ffff */
[----:B------:R2:W5:Y:S01]  /*28050*/  LDL R36, [R1+0x758] ;  /* 0x0007580001247983 */ /* 0x0005620000100800 */
[----:B-1----:R-:W-:Y:S01]  /*28060*/  IMAD.MOV.U32 R2, RZ, RZ, R4 ;  /* 0x000000ffff027224 */ /* 0x002fe200078e0004 */
[----:B------:R-:W-:Y:S01]  /*28070*/  MOV R3, R5 ;  /* 0x0000000500037202 */ /* 0x000fe20000000f00 */
[----:B------:R-:W-:Y:S01]  /*28080*/  IMAD.MOV.U32 R38, RZ, RZ, R62 ;  /* 0x000000ffff267224 */ /* 0x000fe200078e003e */
[----:B------:R-:W-:-:S02]  /*28090*/  MOV R46, 0x280b0 ;  /* 0x000280b0002e7802 */ /* 0x000fc40000000f00 */
[----:B--2--5:R-:W-:Y:S05]  /*280a0*/  CALL.REL.NOINC `($_ZN7cutlass13device_kernelIN5flash19enable_sm80_to_sm89INS1_16FlashAttnBwdSm80INS1_25CollectiveMainloopBwdSm80ILi2ELi2EN4cute5tupleIJNS5_1CILi128EEES8_NS7_ILi64EEEEEENS_6half_tEfNS_4arch4Sm80ELb0ELb1ELb1ELb0ELb1ELb0ELb0ELb0ELi2ELi4ELi4ELi4ELb0EEENS1_21CollectiveEpilogueBwdISA_SB_SD_Li256ELb0ELb0ELi2EEENS1_19SingleTileSchedulerILb0ELb0ELb0ELi128EEEEEEEEEvNT_6ParamsE$_ZN4cute8smem_ptrIPN7cutlass6half_tEECI1NS_12iter_adaptorIS3_S4_EEES3_) ;  /* 0xfffe19c000007944 */ /* 0x024fea0003c3ffff */
[----:B-1----:R-:W2:Y:S01]  /*280b0*/  LDL.64 R2, [R1+0x758] ;  /* 0x0007580001027983 */ /* 0x002ea20000100a00 */
[----:B------:R-:W-:Y:S01]  /*280c0*/  IMAD.MOV.U32 R81, RZ, RZ, R62 ;  /* 0x000000ffff517224 */ /* 0x000fe200078e003e */
[----:B------:R-:W-:-:S02]  /*280d0*/  MOV R82, R61 ;  /* 0x0000003d00527202 */ /* 0x000fc40000000f00 */
[----:B------:R-:W-:Y:S01]  /*280e0*/  MOV R38, 0x28110 ;  /* 0x0002811000267802 */ /* 0x000fe20000000f00 */
[----:B--2---:R1:W-:Y:S04]  /*280f0*/  STL.64 [R1+0x770], R2 ;  /* 0x0007700201007387 */ /* 0x0043e80000100a00 */
[----:B-1----:R-:W-:Y:S05]  /*28100*/  CALL.REL.NOINC `($_ZN7cutlass13device_kernelIN5flash19enable_sm80_to_sm89INS1_16FlashAttnBwdSm80INS1_25CollectiveMainloopBwdSm80ILi2ELi2EN4cute5tupleIJNS5_1CILi128EEES8_NS7_ILi64EEEEEENS_6half_tEfNS_4arch4Sm80ELb0ELb1ELb1ELb0ELb1ELb0ELb0ELb0ELi2ELi4ELi4ELi4ELb0EEENS1_21CollectiveEpilogueBwdISA_SB_SD_Li256ELb0ELb0ELi2EEENS1_19SingleTileSchedulerILb0ELb0ELb0ELi128EEEEEEEEEvNT_6ParamsE$_ZN4cute3eso3ESOILb0ELb0EJNS_6LayoutINS_5tupleIJNS3_IJNS_1CILi8EEENS4_ILi1EEEEEENS4_ILi2EEEEEENS3_IJNS3_IJS6_NS4_ILi0EEEEEEiEEEEENS_10ViewEngineINS_8smem_ptrIPN7cutlass6half_tEEEEEEEC2ERKSD_RKSK_) ;  /* 0xfffdee6000007944 */ /* 0x002fea0003c3ffff */
[----:B------:R2:W5:Y:S04]  /*28110*/  LDL R8, [R1+0x758] ;  /* 0x0007580001087983 */ /* 0x0005680000100800 */
[----:B------:R2:W5:Y:S01]  /*28120*/  LDL.64 R14, [R1+0x760] ;  /* 0x00076000010e7983 */ /* 0x0005620000100a00 */
[----:B------:R-:W-:Y:S01]  /*28130*/  IMAD.MOV.U32 R81, RZ, RZ, R62 ;  /* 0x000000ffff517224 */ /* 0x000fe200078e003e */
[----:B------:R-:W-:Y:S02]  /*28140*/  MOV R47, RZ ;  /* 0x000000ff002f7202 */ /* 0x000fe40000000f00 */
[----:B------:R-:W-:Y:S02]  /*28150*/  MOV R46, 0x28170 ;  /* 0x00028170002e7802 */ /* 0x000fe40000000f00 */
[----:B-12--5:R-:W-:Y:S05]  /*28160*/  CALL.REL.NOINC `($_ZN7cutlass13device_kernelIN5flash19enable_sm80_to_sm89INS1_16FlashAttnBwdSm80INS1_25CollectiveMainloopBwdSm80ILi2ELi2EN4cute5tupleIJNS5_1CILi128EEES8_NS7_ILi64EEEEEENS_6half_tEfNS_4arch4Sm80ELb0ELb1ELb1ELb0ELb1ELb0ELb0ELb0ELi2ELi4ELi4ELi4ELb0EEENS1_21CollectiveEpilogueBwdISA_SB_SD_Li256ELb0ELb0ELi2EEENS1_19SingleTileSchedulerILb0ELb0ELb0ELi128EEEEEEEEEvNT_6ParamsE$_ZN4cute3eso3ESOILb1ELb0EJNS_10UnderscoreEiEEC2ERKS2_RKi) ;  /* 0xfffdf7a000007944 */ /* 0x026fea0003c3ffff */
[----:B------:R-:W2:Y:S01]  /*28170*/  LDL R37, [R1+0x758] ;  /* 0x0007580001257983 */ /* 0x000ea20000100800 */
[----:B------:R-:W-:-:S02]  /*28180*/  MOV R81, R62 ;  /* 0x0000003e00517202 */ /* 0x000fc40000000f00 */
[----:B------:R-:W-:Y:S01]  /*28190*/  MOV R38, 0x281c0 ;  /* 0x000281c000267802 */ /* 0x000fe20000000f00 */
[----:B--2---:R-:W-:Y:S02]  /*281a0*/  IMAD R37, R8, R37, RZ ;  /* 0x0000002508257224 */ /* 0x004fe400078e02ff */
        /* <DEDUP_REMOVED lines=19> */
[----:B-1----:R-:W-:Y:S05]  /*282e0*/  CALL.REL.NOINC `($_ZN7cutlass13device_kernelIN5flash19enable_sm80_to_sm89INS1_16FlashAttnBwdSm80INS1_25CollectiveMainloopBwdSm80ILi2ELi2EN4cute5tupleIJNS5_1CILi128EEES8_NS7_ILi64EEEEEENS_6half_tEfNS_4arch4Sm80ELb0ELb1ELb1ELb0ELb1ELb0ELb0ELb0ELi2ELi4ELi4ELi4ELb0EEENS1_21CollectiveEpilogueBwdISA_SB_SD_Li256ELb0ELb0ELi2EEENS1_19SingleTileSchedulerILb0ELb0ELb0ELi128EEEEEEEEEvNT_6ParamsE$_ZN4cute3eso3ESOILb1ELb0EJNS_6LayoutINS_5tupleIJNS3_IJNS3_IJNS_1CILi4EEENS4_ILi2EEEEEENS4_ILi1EEEEEEEEENS3_IJNS3_IJNS3_IJS8_NS4_ILi32EEEEEENS4_ILi0EEEEEEEEEEEiEEC2ERKSG_RKi) ;  /* 0xfffdfe0000007944 */ /* 0x002fea0003c3ffff */
[----:B------:R-:W2:Y:S01]  /*282f0*/  LDL R5, [R1+0x758] ;  /* 0x0007580001057983 */ /* 0x000ea20000100800 */
[----:B------:R-:W-:Y:S02]  /*28300*/  MOV R81, R62 ;  /* 0x0000003e00517202 */ /* 0x000fe40000000f00 */
[----:B------:R-:W-:Y:S01]  /*28310*/  MOV R34, 0x28350 ;  /* 0x0002835000227802 */ /* 0x000fe20000000f00 */
[----:B-12---:R-:W-:-:S05]  /*28320*/  IMAD.WIDE R12, R5, 0x2, R10 ;  /* 0x00000002050c7825 */ /* 0x006fca00078e020a */
[----:B------:R-:W-:Y:S02]  /*28330*/  MOV R36, R12 ;  /* 0x0000000c00247202 */ /* 0x000fe40000000f00 */
[----:B------:R-:W-:Y:S05]  /*28340*/  CALL.REL.NOINC `($_ZN7cutlass13device_kernelIN5flash19enable_sm80_to_sm89INS1_16FlashAttnBwdSm80INS1_25CollectiveMainloopBwdSm80ILi2ELi2EN4cute5tupleIJNS5_1CILi128EEES8_NS7_ILi64EEEEEENS_6half_tEfNS_4arch4Sm80ELb0ELb1ELb1ELb0ELb1ELb0ELb0ELb0ELi2ELi4ELi4ELi4ELb0EEENS1_21CollectiveEpilogueBwdISA_SB_SD_Li256ELb0ELb0ELi2EEENS1_19SingleTileSchedulerILb0ELb0ELb0ELi128EEEEEEEEEvNT_6ParamsE$_ZN4cute3eso3ESOILb1ELb0EJNS_6LayoutINS_5tupleIJNS3_IJNS3_IJNS_1CILi4EEENS4_ILi2EEEEEENS4_ILi1EEEEEEEEENS3_IJNS3_IJNS3_IJS8_NS4_ILi32EEEEEENS4_ILi0EEEEEEEEEEENS_10ViewEngineIPN7cutlass6half_tEEEEEC2ERKSG_RKSL_) ;  /* 0xfffdfd5000007944 */ /* 0x000fea0003c3ffff */
[----:B------:R2:W5:Y:S01]  /*28350*/  LDL.64 R4, [R1+0x758] ;  /* 0x0007580001047983 */ /* 0x0005620000100a00 */
[----:B------:R-:W-:Y:S02]  /*28360*/  MOV R38, R62 ;  /* 0x0000003e00267202 */ /* 0x000fe40000000f00 */
[----:B------:R-:W-:Y:S02]  /*28370*/  MOV R46, 0x28390 ;  /* 0x00028390002e7802 */ /* 0x000fe40000000f00 */
[----:B-12--5:R-:W-:Y:S05]  /*28380*/  CALL.REL.NOINC `($_ZN7cutlass13device_kernelIN5flash19enable_sm80_to_sm89INS1_16FlashAttnBwdSm80INS1_25CollectiveMainloopBwdSm80ILi2ELi2EN4cute5tupleIJNS5_1CILi128EEES8_NS7_ILi64EEEEEENS_6half_tEfNS_4arch4Sm80ELb0ELb1ELb1ELb0ELb1ELb0ELb0ELb0ELi2ELi4ELi4ELi4ELb0EEENS1_21CollectiveEpilogueBwdISA_SB_SD_Li256ELb0ELb0ELi2EEENS1_19SingleTileSchedulerILb0ELb0ELb0ELi128EEEEEEEEEvNT_6ParamsE$_ZN4cute8smem_ptrIPN7cutlass6half_tEECI1NS_12iter_adaptorIS3_S4_EEES3_) ;  /* 0xfffe16e000007944 */ /* 0x026fea0003c3ffff */
        /* <DEDUP_REMOVED lines=9> */
[----:B-1----:R-:W-:Y:S01]  /*28420*/  IMAD.MOV.U32 R2, RZ, RZ, R4 ;  /* 0x000000ffff027224 */ /* 0x002fe200078e0004 */
[----:B------:R-:W-:Y:S01]  /*28430*/  MOV R13, R5 ;  /* 0x00000005000d7202 */ /* 0x000fe20000000f00 */
[----:B------:R-:W-:Y:S01]  /*28440*/  IMAD.MOV.U32 R81, RZ, RZ, R62 ;  /* 0x000000ffff517224 */ /* 0x000fe200078e003e */
[----:B------:R-:W-:-:S02]  /*28450*/  MOV R12, 0x28470 ;  /* 0x00028470000c7802 */ /* 0x000fc40000000f00 */
[----:B--2--5:R-:W-:Y:S05]  /*28460*/  CALL.REL.NOINC `($_ZN7cutlass13device_kernelIN5flash19enable_sm80_to_sm89INS1_16FlashAttnBwdSm80INS1_25CollectiveMainloopBwdSm80ILi2ELi2EN4cute5tupleIJNS5_1CILi128EEES8_NS7_ILi64EEEEEENS_6half_tEfNS_4arch4Sm80ELb0ELb1ELb1ELb0ELb1ELb0ELb0ELb0ELi2ELi4ELi4ELi4ELb0EEENS1_21CollectiveEpilogueBwdISA_SB_SD_Li256ELb0ELb0ELi2EEENS1_19SingleTileSchedulerILb0ELb0ELb0ELi128EEEEEEEEEvNT_6ParamsE$_ZN4cute3eso3ESOILb1ELb0EJNS_6LayoutINS_5tupleIJNS3_IJNS3_IJNS_1CILi2EEES5_EEENS4_ILi1EEEEEEEEENS3_IJNS3_IJNS3_IJS7_NS4_ILi16EEEEEENS4_ILi0EEEEEEEEEEENS_10ViewEngineIPjEEEEC2ERKSF_RKSI_) ;  /* 0xfffdfbd000007944 */ /* 0x024fea0003c3ffff */
        /* <DEDUP_REMOVED lines=11> */
[----:B-1----:R-:W-:Y:S05]  /*28520*/  CALL.REL.NOINC `($_ZN7cutlass13device_kernelIN5flash19enable_sm80_to_sm89INS1_16FlashAttnBwdSm80INS1_25CollectiveMainloopBwdSm80ILi2ELi2EN4cute5tupleIJNS5_1CILi128EEES8_NS7_ILi64EEEEEENS_6half_tEfNS_4arch4Sm80ELb0ELb1ELb1ELb0ELb1ELb0ELb0ELb0ELi2ELi4ELi4ELi4ELb0EEENS1_21CollectiveEpilogueBwdISA_SB_SD_Li256ELb0ELb0ELi2EEENS1_19SingleTileSchedulerILb0ELb0ELb0ELi128EEEEEEEEEvNT_6ParamsE$_ZN4cute3eso3ESOILb1ELb0EJNS_10UnderscoreEiEEC2ERKS2_RKi) ;  /* 0xfffdf3e000007944 */ /* 0x002fea0003c3ffff */
        /* <DEDUP_REMOVED lines=16> */
[----:B------:R-:W-:-:S02]  /*28630*/  MOV R47, 0x1 ;  /* 0x00000001002f7802 */ /* 0x000fc40000000f00 */
        /* <DEDUP_REMOVED lines=42> */
[----:B-1----:R-:W-:Y:S05]  /*288e0*/  CALL.REL.NOINC `($_ZN7cutlass13device_kernelIN5flash19enable_sm80_to_sm89INS1_16FlashAttnBwdSm80INS1_25CollectiveMainloopBwdSm80ILi2ELi2EN4cute5tupleIJNS5_1CILi128EEES8_NS7_ILi64EEEEEENS_6half_tEfNS_4arch4Sm80ELb0ELb1ELb1ELb0ELb1ELb0ELb0ELb0ELi2ELi4ELi4ELi4ELb0EEENS1_21CollectiveEpilogueBwdISA_SB_SD_Li256ELb0ELb0ELi2EEENS1_19SingleTileSchedulerILb0ELb0ELb0ELi128EEEEEEEEEvNT_6ParamsE$_ZN4cute3eso3ESOILb1ELb0EJNS_10UnderscoreES2_iEEC2ERKS2_S5_RKi) ;  /* 0xfffdefe000007944 */ /* 0x002fea0003c3ffff */
[----:B-1----:R-:W2:Y:S01]  /*288f0*/  LDL R3, [R1+0x758] ;  /* 0x0007580001037983 */ /* 0x002ea20000100800 */
[----:B------:R-:W-:-:S02]  /*28900*/  MOV R10, 0x28930 ;  /* 0x00028930000a7802 */ /* 0x000fc40000000f00 */
[----:B--2---:R-:W-:Y:S02]  /*28910*/  SHF.L.U32 R3, R3, 0xa, RZ ;  /* 0x0000000a03037819 */ /* 0x004fe400000006ff */
[----:B------:R-:W-:Y:S05]  /*28920*/  CALL.REL.NOINC `($_ZN7cutlass13device_kernelIN5flash19enable_sm80_to_sm89INS1_16FlashAttnBwdSm80INS1_25CollectiveMainloopBwdSm80ILi2ELi2EN4cute5tupleIJNS5_1CILi128EEES8_NS7_ILi64EEEEEENS_6half_tEfNS_4arch4Sm80ELb0ELb1ELb1ELb0ELb1ELb0ELb0ELb0ELi2ELi4ELi4ELi4ELb0EEENS1_21CollectiveEpilogueBwdISA_SB_SD_Li256ELb0ELb0ELi2EEENS1_19SingleTileSchedulerILb0ELb0ELb0ELi128EEEEEEEEEvNT_6ParamsE$_ZN4cute3eso3ESOILb1ELb0EJNS_6LayoutINS_5tupleIJNS3_IJNS_1CILi8EEENS4_ILi1EEEEEENS4_ILi2EEEEEENS3_IJNS3_IJS6_NS4_ILi0EEEEEENS4_ILi8192EEEEEEEEiEEC2ERKSE_RKi) ;  /* 0xfffe069000007944 */ /* 0x000fea0003c3ffff */
[----:B------:R-:W-:Y:S01]  /*28930*/  ULDC.64 UR4, c[0x0][0x118] ;  /* 0x0000460000047ab9 */ /* 0x000fe20000000a00 */
[----:B-1----:R-:W2:Y:S04]  /*28940*/  LDL R2, [R1+0x758] ;  /* 0x0007580001027983 */ /* 0x002ea80000100800 */
[----:B------:R-:W2:Y:S01]  /*28950*/  LD.E.64 R4, [R26.64] ;  /* 0x000000041a047980 */ /* 0x000ea2000c101b00 */
[----:B------:R-:W-:Y:S02]  /*28960*/  MOV R38, R62 ;  /* 0x0000003e00267202 */ /* 0x000fe40000000f00 */
[----:B------:R-:W-:Y:S01]  /*28970*/  MOV R46, 0x289a0 ;  /* 0x000289a0002e7802 */ /* 0x000fe20000000f00 */
[----:B--2---:R-:W-:-:S04]  /*28980*/  IMAD.WIDE R2, R2, 0x2, R4 ;  /* 0x0000000202027825 */ /* 0x004fc800078e0204 */
[----:B------:R-:W-:Y:S05]  /*28990*/  CALL.REL.NOINC `($_ZN7cutlass13device_kernelIN5flash19enable_sm80_to_sm89INS1_16FlashAttnBwdSm80INS1_25CollectiveMainloopBwdSm80ILi2ELi2EN4cute5tupleIJNS5_1CILi128EEES8_NS7_ILi64EEEEEENS_6half_tEfNS_4arch4Sm80ELb0ELb1ELb1ELb0ELb1ELb0ELb0ELb0ELi2ELi4ELi4ELi4ELb0EEENS1_21CollectiveEpilogueBwdISA_SB_SD_Li256ELb0ELb0ELi2EEENS1_19SingleTileSchedulerILb0ELb0ELb0ELi128EEEEEEEEEvNT_6ParamsE$_ZN4cute8smem_ptrIPN7cutlass6half_tEECI1NS_12iter_adaptorIS3_S4_EEES3_) ;  /* 0xfffe10d000007944 */ /* 0x000fea0003c3ffff */
[----:B-1----:R1:W5:Y:S01]  /*289a0*/  LDL.64 R2, [R1+0x758] ;  /* 0x0007580001027983 */ /* 0x0023620000100a00 */
[----:B------:R-:W-:-:S03]  /*289b0*/  MOV R34, 0x289d0 ;  /* 0x000289d000227802 */ /* 0x000fc60000000f00 */
[----:B-1---5:R-:W-:Y:S05]  /*289c0*/  CALL.REL.NOINC `($_ZN7cutlass13device_kernelIN5flash19enable_sm80_to_sm89INS1_16FlashAttnBwdSm80INS1_25CollectiveMainloopBwdSm80ILi2ELi2EN4cute5tupleIJNS5_1CILi128EEES8_NS7_ILi64EEEEEENS_6half_tEfNS_4arch4Sm80ELb0ELb1ELb1ELb0ELb1ELb0ELb0ELb0ELi2ELi4ELi4ELi4ELb0EEENS1_21CollectiveEpilogueBwdISA_SB_SD_Li256ELb0ELb0ELi2EEENS1_19SingleTileSchedulerILb0ELb0ELb0ELi128EEEEEEEEEvNT_6ParamsE$_ZN4cute3eso3ESOILb1ELb0EJNS_6LayoutINS_5tupleIJNS3_IJNS_1CILi8EEENS4_ILi1EEEEEENS4_ILi2EEEEEENS3_IJNS3_IJS6_NS4_ILi0EEEEEENS4_ILi8192EEEEEEEENS_10ViewEngineINS_8smem_ptrIPN7cutlass6half_tEEEEEEEC2ERKSE_RKSL_) ;  /* 0xfffe05b000007944 */ /* 0x022fea0003c3ffff */
        /* <DEDUP_REMOVED lines=8> */
[----:B------:R-:W-:Y:S05]  /*28a50*/  CALL.REL.NOINC `($_ZN7cutlass13device_kernelIN5flash19enable_sm80_to_sm89INS1_16FlashAttnBwdSm80INS1_25CollectiveMainloopBwdSm80ILi2ELi2EN4cute5tupleIJNS5_1CILi128EEES8_NS7_ILi64EEEEEENS_6half_tEfNS_4arch4Sm80ELb0ELb1ELb1ELb0ELb1ELb0ELb0ELb0ELi2ELi4ELi4ELi4ELb0EEENS1_21CollectiveEpilogueBwdISA_SB_SD_Li256ELb0ELb0ELi2EEENS1_19SingleTileSchedulerILb0ELb0ELb0ELi128EEEEEEEEEvNT_6ParamsE$_ZN4cute3eso3ESOILb1ELb0EJNS_6LayoutINS_5tupleIJNS3_IJNS_1CILi8EEENS4_ILi1EEEEEENS4_ILi2EEEEEENS3_IJNS3_IJS6_NS4_ILi0EEEEEENS4_ILi64EEEEEEEEiEEC2ERKSE_RKi) ;  /* 0xfffe04e000007944 */ /* 0x000fea0003c3ffff */
[----:B-1----:R-:W2:Y:S01]  /*28a60*/  LDL R3, [R1+0x758] ;  /* 0x0007580001037983 */ /* 0x002ea20000100800 */
[----:B------:R-:W-:Y:S01]  /*28a70*/  MOV R12, 0x28ab0 ;  /* 0x00028ab0000c7802 */ /* 0x000fe20000000f00 */
[----:B--2---:R-:W-:-:S05]  /*28a80*/  IMAD.WIDE R10, R3, 0x2, R24 ;  /* 0x00000002030a7825 */ /* 0x004fca00078e0218 */
[----:B------:R-:W-:Y:S02]  /*28a90*/  MOV R14, R10 ;  /* 0x0000000a000e7202 */ /* 0x000fe40000000f00 */
[----:B------:R-:W-:Y:S05]  /*28aa0*/  CALL.REL.NOINC `($_ZN7cutlass13device_kernelIN5flash19enable_sm80_to_sm89INS1_16FlashAttnBwdSm80INS1_25CollectiveMainloopBwdSm80ILi2ELi2EN4cute5tupleIJNS5_1CILi128EEES8_NS7_ILi64EEEEEENS_6half_tEfNS_4arch4Sm80ELb0ELb1ELb1ELb0ELb1ELb0ELb0ELb0ELi2ELi4ELi4ELi4ELb0EEENS1_21CollectiveEpilogueBwdISA_SB_SD_Li256ELb0ELb0ELi2EEENS1_19SingleTileSchedulerILb0ELb0ELb0ELi128EEEEEEEEEvNT_6ParamsE$_ZN4cute3eso3ESOILb1ELb0EJNS_6LayoutINS_5tupleIJNS3_IJNS_1CILi8EEENS4_ILi1EEEEEENS4_ILi2EEEEEENS3_IJNS3_IJS6_NS4_ILi0EEEEEENS4_ILi64EEEEEEEENS_10ViewEngineIPN7cutlass6half_tEEEEEC2ERKSE_RKSJ_) ;  /* 0xfffe044000007944 */ /* 0x000fea0003c3ffff */
[----:B------:R2:W5:Y:S01]  /*28ab0*/  LDL.64 R6, [R1+0x758] ;  /* 0x0007580001067983 */ /* 0x0005620000100a00 */
[----:B------:R-:W-:Y:S01]  /*28ac0*/  IMAD.MOV.U32 R2, RZ, RZ, R4 ;  /* 0x000000ffff027224 */ /* 0x000fe200078e0004 */
[----:B------:R-:W-:Y:S02]  /*28ad0*/  MOV R11, R5 ;  /* 0x00000005000b7202 */ /* 0x000fe40000000f00 */
[----:B-1----:R-:W-:Y:S02]  /*28ae0*/  MOV R10, 0x28b00 ;  /* 0x00028b00000a7802 */ /* 0x002fe40000000f00 */
[----:B--2--5:R-:W-:Y:S05]  /*28af0*/  CALL.REL.NOINC `($_ZN7cutlass13device_kernelIN5flash19enable_sm80_to_sm89INS1_16FlashAttnBwdSm80INS1_25CollectiveMainloopBwdSm80ILi2ELi2EN4cute5tupleIJNS5_1CILi128EEES8_NS7_ILi64EEEEEENS_6half_tEfNS_4arch4Sm80ELb0ELb1ELb1ELb0ELb1ELb0ELb0ELb0ELi2ELi4ELi4ELi4ELb0EEENS1_21CollectiveEpilogueBwdISA_SB_SD_Li256ELb0ELb0ELi2EEENS1_19SingleTileSchedulerILb0ELb0ELb0ELi128EEEEEEEEEvNT_6ParamsE$_ZN4cute3eso3ESOILb1ELb0EJNS_6LayoutINS_5tupleIJNS3_IJNS_1CILi8EEENS4_ILi1EEEEEENS3_IJNS4_ILi2EEEEEEEEENS3_IJNS3_IJS6_NS4_ILi0EEEEEENS3_IJNS4_ILi8192EEEEEEEEEEENS_10ViewEngineINS_8smem_ptrIPN7cutlass6half_tEEEEEEEC2ERKSG_RKSN_) ;  /* 0xfffe021000007944 */ /* 0x024fea0003c3ffff */
[----:B------:R2:W5:Y:S01]  /*28b00*/  LDL.64 R4, [R1+0x758] ;  /* 0x0007580001047983 */ /* 0x0005620000100a00 */
[----:B------:R-:W-:Y:S01]  /*28b10*/  IMAD.MOV.U32 R2, RZ, RZ, R6 ;  /* 0x000000ffff027224 */ /* 0x000fe200078e0006 */
[----:B------:R-:W-:Y:S02]  /*28b20*/  MOV R11, R7 ;  /* 0x00000007000b7202 */ /* 0x000fe40000000f00 */
[----:B------:R-:W-:Y:S02]  /*28b30*/  MOV R10, 0x28b50 ;  /* 0x00028b50000a7802 */ /* 0x000fe40000000f00 */
[----:B-12--5:R-:W-:Y:S05]  /*28b40*/  CALL.REL.NOINC `($_ZN7cutlass13device_kernelIN5flash19enable_sm80_to_sm89INS1_16FlashAttnBwdSm80INS1_25CollectiveMainloopBwdSm80ILi2ELi2EN4cute5tupleIJNS5_1CILi128EEES8_NS7_ILi64EEEEEENS_6half_tEfNS_4arch4Sm80ELb0ELb1ELb1ELb0ELb1ELb0ELb0ELb0ELi2ELi4ELi4ELi4ELb0EEENS1_21CollectiveEpilogueBwdISA_SB_SD_Li256ELb0ELb0ELi2EEENS1_19SingleTileSchedulerILb0ELb0ELb0ELi128EEEEEEEEEvNT_6ParamsE$_ZN4cute3eso3ESOILb1ELb0EJNS_6LayoutINS_5tupleIJNS3_IJNS_1CILi8EEENS4_ILi1EEEEEENS3_IJNS4_ILi2EEEEEEEEENS3_IJNS3_IJS6_NS4_ILi0EEEEEENS3_IJNS4_ILi64EEEEEEEEEEENS_10ViewEngineIPN7cutlass6half_tEEEEEC2ERKSG_RKSL_) ;  /* 0xfffe016000007944 */ /* 0x026fea0003c3ffff */
[----:B-1----:R1:W5:Y:S01]  /*28b50*/  LDL.64 R2, [R1+0x758] ;  /* 0x0007580001027983 */ /* 0x0023620000100a00 */
[----:B------:R-:W-:-:S03]  /*28b60*/  MOV R12, 0x28b80 ;  /* 0x00028b80000c7802 */ /* 0x000fc60000000f00 */
[----:B-1---5:R-:W-:Y:S05]  /*28b70*/  CALL.REL.NOINC `($_ZN7cutlass13device_kernelIN5flash19enable_sm80_to_sm89INS1_16FlashAttnBwdSm80INS1_25CollectiveMainloopBwdSm80ILi2ELi2EN4cute5tupleIJNS5_1CILi128EEES8_NS7_ILi64EEEEEENS_6half_tEfNS_4arch4Sm80ELb0ELb1ELb1ELb0ELb1ELb0ELb0ELb0ELi2ELi4ELi4ELi4ELb0EEENS1_21CollectiveEpilogueBwdISA_SB_SD_Li256ELb0ELb0ELi2EEENS1_19SingleTileSchedulerILb0ELb0ELb0ELi128EEEEEEEEEvNT_6ParamsE$_ZN4cute3eso3ESOILb1ELb0EJNS_6LayoutINS_5tupleIJNS3_IJNS3_IJNS_1CILi8EEENS4_ILi1EEEEEES6_EEENS3_IJNS3_IJS6_S6_EEENS4_ILi2EEEEEEEEENS3_IJNS3_IJNS3_IJS6_NS4_ILi0EEEEEESD_EEENS3_IJNS3_IJSD_SD_EEENS4_ILi64EEEEEEEEEEENS_10ViewEngineIPN7cutlass6half_tEEEEEC2ERKSK_RKSP_) ;  /* 0xfffdf79000007944 */ /* 0x022fea0003c3ffff */
[----:B-1----:R1:W5:Y:S01]  /*28b80*/  LDL.64 R10, [R1+0x758] ;  /* 0x00075800010a7983 */ /* 0x0023620000100a00 */
[----:B------:R-:W-:Y:S01]  /*28b90*/  IMAD.MOV.U32 R2, RZ, RZ, R4 ;  /* 0x000000ffff027224 */ /* 0x000fe200078e0004 */
[----:B------:R-:W-:-:S02]  /*28ba0*/  MOV R13, R5 ;  /* 0x00000005000d7202 */ /* 0x000fc40000000f00 */
[----:B------:R-:W-:Y:S02]  /*28bb0*/  MOV R12, 0x28bd0 ;  /* 0x00028bd0000c7802 */ /* 0x000fe40000000f00 */
[----:B-1---5:R-:W-:Y:S05]  /*28bc0*/  CALL.REL.NOINC `($_ZN7cutlass13device_kernelIN5flash19enable_sm80_to_sm89INS1_16FlashAttnBwdSm80INS1_25CollectiveMainloopBwdSm80ILi2ELi2EN4cute5tupleIJNS5_1CILi128EEES8_NS7_ILi64EEEEEENS_6half_tEfNS_4arch4Sm80ELb0ELb1ELb1ELb0ELb1ELb0ELb0ELb0ELi2ELi4ELi4ELi4ELb0EEENS1_21CollectiveEpilogueBwdISA_SB_SD_Li256ELb0ELb0ELi2EEENS1_19SingleTileSchedulerILb0ELb0ELb0ELi128EEEEEEEEEvNT_6ParamsE$_ZN4cute3eso3ESOILb1ELb0EJNS_6LayoutINS_5tupleIJNS3_IJNS3_IJNS_1CILi8EEENS4_ILi1EEEEEES6_EEENS3_IJNS3_IJS6_S6_EEENS4_ILi2EEEEEEEEENS3_IJNS3_IJNS3_IJS6_NS4_ILi0EEEEEESD_EEENS3_IJNS3_IJSD_SD_EEENS4_ILi8192EEEEEEEEEEENS_10ViewEngineINS_8smem_ptrIPN7cutlass6half_tEEEEEEEC2ERKSK_RKSR_) ;  /* 0xfffdf78000007944 */ /* 0x022fea0003c3ffff */
[----:B-1----:R1:W5:Y:S01]  /*28bd0*/  LDL.64 R2, [R1+0x758] ;  /* 0x0007580001027983 */ /* 0x0023620000100a00 */
[----:B------:R-:W-:Y:S02]  /*28be0*/  MOV R14, R10 ;  /* 0x0000000a000e7202 */ /* 0x000fe40000000f00 */
[----:B------:R-:W-:Y:S02]  /*28bf0*/  MOV R12, 0x28c10 ;  /* 0x00028c10000c7802 */ /* 0x000fe40000000f00 */
[----:B-1---5:R-:W-:Y:S05]  /*28c00*/  CALL.REL.NOINC `($_ZN7cutlass13device_kernelIN5flash19enable_sm80_to_sm89INS1_16FlashAttnBwdSm80INS1_25CollectiveMainloopBwdSm80ILi2ELi2EN4cute5tupleIJNS5_1CILi128EEES8_NS7_ILi64EEEEEENS_6half_tEfNS_4arch4Sm80ELb0ELb1ELb1ELb0ELb1ELb0ELb0ELb0ELi2ELi4ELi4ELi4ELb0EEENS1_21CollectiveEpilogueBwdISA_SB_SD_Li256ELb0ELb0ELi2EEENS1_19SingleTileSchedulerILb0ELb0ELb0ELi128EEEEEEEEEvNT_6ParamsE$_ZN4cute3eso3ESOILb1ELb0EJNS_6LayoutINS_5tupleIJNS3_IJNS_1CILi8EEENS4_ILi1EEEEEENS4_ILi2EEEEEENS3_IJNS3_IJS6_NS4_ILi0EEEEEENS4_ILi64EEEEEEEENS_10ViewEngineIPN7cutlass6half_tEEEEEC2ERKSE_RKSJ_) ;  /* 0xfffe02e000007944 */ /* 0x022fea0003c3ffff */
[----:B------:R2:W5:Y:S01]  /*28c10*/  LDL.64 R8, [R1+0x758] ;  /* 0x0007580001087983 */ /* 0x0005620000100a00 */
[----:B------:R-:W-:Y:S02]  /*28c20*/  MOV R38, R62 ;  /* 0x0000003e00267202 */ /* 0x000fe40000000f00 */
[----:B------:R-:W-:Y:S02]  /*28c30*/  MOV R46, 0x28c50 ;  /* 0x00028c50002e7802 */ /* 0x000fe40000000f00 */
[----:B-12--5:R-:W-:Y:S05]  /*28c40*/  CALL.REL.NOINC `($_ZN7cutlass13device_kernelIN5flash19enable_sm80_to_sm89INS1_16FlashAttnBwdSm80INS1_25CollectiveMainloopBwdSm80ILi2ELi2EN4cute5tupleIJNS5_1CILi128EEES8_NS7_ILi64EEEEEENS_6half_tEfNS_4arch4Sm80ELb0ELb1ELb1ELb0ELb1ELb0ELb0ELb0ELi2ELi4ELi4ELi4ELb0EEENS1_21CollectiveEpilogueBwdISA_SB_SD_Li256ELb0ELb0ELi2EEENS1_19SingleTileSchedulerILb0ELb0ELb0ELi128EEEEEEEEEvNT_6ParamsE$_ZN4cute8smem_ptrIPN7cutlass6half_tEECI1NS_12iter_adaptorIS3_S4_EEES3_) ;  /* 0xfffe0e2000007944 */ /* 0x026fea0003c3ffff */
[----:B-1----:R1:W5:Y:S01]  /*28c50*/  LDL.64 R2, [R1+0x758] ;  /* 0x0007580001027983 */ /* 0x0023620000100a00 */
[----:B------:R-:W-:-:S03]  /*28c60*/  MOV R34, 0x28c80 ;  /* 0x00028c8000227802 */ /* 0x000fc60000000f00 */
[----:B-1---5:R-:W-:Y:S05]  /*28c70*/  CALL.REL.NOINC `($_ZN7cutlass13device_kernelIN5flash19enable_sm80_to_sm89INS1_16FlashAttnBwdSm80INS1_25CollectiveMainloopBwdSm80ILi2ELi2EN4cute5tupleIJNS5_1CILi128EEES8_NS7_ILi64EEEEEENS_6half_tEfNS_4arch4Sm80ELb0ELb1ELb1ELb0ELb1ELb0ELb0ELb0ELi2ELi4ELi4ELi4ELb0EEENS1_21CollectiveEpilogueBwdISA_SB_SD_Li256ELb0ELb0ELi2EEENS1_19SingleTileSchedulerILb0ELb0ELb0ELi128EEEEEEEEEvNT_6ParamsE$_ZN4cute3eso3ESOILb1ELb0EJNS_6LayoutINS_5tupleIJNS3_IJNS_1CILi8EEENS4_ILi1EEEEEENS4_ILi2EEEEEENS3_IJNS3_IJS6_NS4_ILi0EEEEEENS4_ILi8192EEEEEEEENS_10ViewEngineINS_8smem_ptrIPN7cutlass6half_tEEEEEEEC2ERKSE_RKSL_) ;  /* 0xfffe030000007944 */ /* 0x022fea0003c3ffff */
        /* <DEDUP_REMOVED lines=120> */
[----:B-12---:R-:W-:Y:S05]  /*29400*/  CALL.REL.NOINC `($_ZN7cutlass13device_kernelIN5flash19enable_sm80_to_sm89INS1_16FlashAttnBwdSm80INS1_25CollectiveMainloopBwdSm80ILi2ELi2EN4cute5tupleIJNS5_1CILi128EEES8_NS7_ILi64EEEEEENS_6half_tEfNS_4arch4Sm80ELb0ELb1ELb1ELb0ELb1ELb0ELb0ELb0ELi2ELi4ELi4ELi4ELb0EEENS1_21CollectiveEpilogueBwdISA_SB_SD_Li256ELb0ELb0ELi2EEENS1_19SingleTileSchedulerILb0ELb0ELb0ELi128EEEEEEEEEvNT_6ParamsE$_ZN4cute3eso3ESOILb1ELb0EJNS_10UnderscoreES2_iEEC2ERKS2_S5_RKi) ;  /* 0xfffde4c000007944 */ /* 0x006fea0003c3ffff */
[----:B------:R2:W5:Y:S01]  /*29410*/  LDL R4, [R1+0x758] ;  /* 0x0007580001047983 */ /* 0x0005620000100800 */
[----:B-1----:R-:W-:-:S02]  /*29420*/  MOV R3, R0 ;  /* 0x0000000000037202 */ /* 0x002fc40000000f00 */
[----:B------:R-:W-:Y:S02]  /*29430*/  MOV R2, 0x29450 ;  /* 0x0002945000027802 */ /* 0x000fe40000000f00 */
[----:B--2--5:R-:W-:Y:S05]  /*29440*/  CALL.REL.NOINC `($_ZN7cutlass13device_kernelIN5flash19enable_sm80_to_sm89INS1_16FlashAttnBwdSm80INS1_25CollectiveMainloopBwdSm80ILi2ELi2EN4cute5tupleIJNS5_1CILi128EEES8_NS7_ILi64EEEEEENS_6half_tEfNS_4arch4Sm80ELb0ELb1ELb1ELb0ELb1ELb0ELb0ELb0ELi2ELi4ELi4ELi4ELb0EEENS1_21CollectiveEpilogueBwdISA_SB_SD_Li256ELb0ELb0ELi2EEENS1_19SingleTileSchedulerILb0ELb0ELb0ELi128EEEEEEEEEvNT_6ParamsE$_ZZN4cute5sliceINS_5tupleIJNS_10UnderscoreES2_iEEENS1_IJNS1_IJNS_1CILi1EEENS4_ILi0EEEEEEiNS4_ILi1024EEEEEEEEDaRKT_RKT0_ENKUlRKT_RKT0_E_clIS2_iEEDaSI_SL_) ;  /* 0xfffe0f5000007944 */ /* 0x024fea0003c3ffff */
[----:B------:R-:W-:Y:S02]  /*29450*/  MOV R2, 0x29470 ;  /* 0x0002947000027802 */ /* 0x000fe40000000f00 */
[----:B------:R-:W-:Y:S05]  /*29460*/  CALL.REL.NOINC `($_ZN7cutlass13device_kernelIN5flash19enable_sm80_to_sm89INS1_16FlashAttnBwdSm80INS1_25CollectiveMainloopBwdSm80ILi2ELi2EN4cute5tupleIJNS5_1CILi128EEES8_NS7_ILi64EEEEEENS_6half_tEfNS_4arch4Sm80ELb0ELb1ELb1ELb0ELb1ELb0ELb0ELb0ELi2ELi4ELi4ELi4ELb0EEENS1_21CollectiveEpilogueBwdISA_SB_SD_Li256ELb0ELb0ELi2EEENS1_19SingleTileSchedulerILb0ELb0ELb0ELi128EEEEEEEEEvNT_6ParamsE$_ZZN4cute12filter_tupleINS_5tupleIJNS_10UnderscoreES2_iEEENS1_IJNS1_IJNS_1CILi1EEENS4_ILi0EEEEEEiNS4_ILi1024EEEEEEZNS_5sliceIS3_S9_EEDaRKT_RKT0_EUlRKT_RKT0_E_EEDaSD_SG_OT1_ENKUlDpSJ_E_clIJNS1_IJS7_EEENS1_IJiEEENS1_IJEEEEEEDaSQ_) ;  /* 0xfffe091000007944 */ /* 0x000fea0003c3ffff */
[----:B------:R-:W-:Y:S02]  /*29470*/  MOV R81, R62 ;  /* 0x0000003e00517202 */ /* 0x000fe40000000f00 */
[----:B------:R-:W-:Y:S02]  /*29480*/  MOV R36, 0x294a0 ;  /* 0x000294a000247802 */ /* 0x000fe40000000f00 */
[----:B------:R-:W-:Y:S05]  /*29490*/  CALL.REL.NOINC `($_ZN7cutlass13device_kernelIN5flash19enable_sm80_to_sm89INS1_16FlashAttnBwdSm80INS1_25CollectiveMainloopBwdSm80ILi2ELi2EN4cute5tupleIJNS5_1CILi128EEES8_NS7_ILi64EEEEEENS_6half_tEfNS_4arch4Sm80ELb0ELb1ELb1ELb0ELb1ELb0ELb0ELb0ELi2ELi4ELi4ELi4ELb0EEENS1_21CollectiveEpilogueBwdISA_SB_SD_Li256ELb0ELb0ELi2EEENS1_19SingleTileSchedulerILb0ELb0ELb0ELi128EEEEEEEEEvNT_6ParamsE$_ZN4cute5tupleIJNS0_IJNS0_IJNS_1CILi8EEENS1_ILi1EEEEEENS1_ILi2EEEEEENS0_IJNS0_IJS3_NS1_ILi0EEEEEEiEEEEEC2ERKS6_RKS9_) ;  /* 0xfffe022000007944 */ /* 0x000fea0003c3ffff */
[----:B------:R2:W5:Y:S01]  /*294a0*/  LDL R38, [R1+0x758] ;  /* 0x0007580001267983 */ /* 0x0005620000100800 */
[----:B------:R-:W-:Y:S01]  /*294b0*/  IMAD.SHL.U32 R4, R4, 0x400, RZ ;  /* 0x0000040004047824 */ /* 0x000fe200078e00ff */
[----:B------:R-:W-:Y:S01]  /*294c0*/  MOV R81, R62 ;  /* 0x0000003e00517202 */ /* 0x000fe20000000f00 */
[----:B------:R-:W-:Y:S01]  /*294d0*/  IMAD.MOV.U32 R82, RZ, RZ, R61 ;  /* 0x000000ffff527224 */ /* 0x000fe200078e003d */
[----:B------:R-:W-:Y:S02]  /*294e0*/  MOV R36, 0x29510 ;  /* 0x0002951000247802 */ /* 0x000fe40000000f00 */
[----:B------:R2:W-:Y:S04]  /*294f0*/  STL [R1+0x770], R4 ;  /* 0x0007700401007387 */ /* 0x0005e80000100800 */
[----:B-12--5:R-:W-:Y:S05]  /*29500*/  CALL.REL.NOINC `($_ZN7cutlass13device_kernelIN5flash19enable_sm80_to_sm89INS1_16FlashAttnBwdSm80INS1_25CollectiveMainloopBwdSm80ILi2ELi2EN4cute5tupleIJNS5_1CILi128EEES8_NS7_ILi64EEEEEENS_6half_tEfNS_4arch4Sm80ELb0ELb1ELb1ELb0ELb1ELb0ELb0ELb0ELi2ELi4ELi4ELi4ELb0EEENS1_21CollectiveEpilogueBwdISA_SB_SD_Li256ELb0ELb0ELi2EEENS1_19SingleTileSchedulerILb0ELb0ELb0ELi128EEEEEEEEEvNT_6ParamsE$_ZN4cute3eso3ESOILb0ELb0EJNS_6LayoutINS_5tupleIJNS3_IJNS_1CILi8EEENS4_ILi1EEEEEENS4_ILi2EEEEEENS3_IJNS3_IJS6_NS4_ILi0EEEEEEiEEEEEiEEC2ERKSD_RKi) ;  /* 0xfffddad000007944 */ /* 0x026fea0003c3ffff */
[----:B------:R-:W2:Y:S01]  /*29510*/  LDL.64 R36, [R1+0x758] ;  /* 0x0007580001247983 */ /* 0x000ea20000100a00 */
[----:B-1----:R-:W-:Y:S02]  /*29520*/  MOV R38, R62 ;  /* 0x0000003e00267202 */ /* 0x002fe40000000f00 */
[----:B------:R-:W-:Y:S01]  /*29530*/  MOV R46, 0x29560 ;  /* 0x00029560002e7802 */ /* 0x000fe20000000f00 */
[----:B--2---:R-:W-:-:S04]  /*29540*/  IMAD.WIDE R2, R37, 0x2, R28 ;  /* 0x0000000225027825 */ /* 0x004fc800078e021c */
[----:B------:R-:W-:Y:S05]  /*29550*/  CALL.REL.NOINC `($_ZN7cutlass13device_kernelIN5flash19enable_sm80_to_sm89INS1_16FlashAttnBwdSm80INS1_25CollectiveMainloopBwdSm80ILi2ELi2EN4cute5tupleIJNS5_1CILi128EEES8_NS7_ILi64EEEEEENS_6half_tEfNS_4arch4Sm80ELb0ELb1ELb1ELb0ELb1ELb0ELb0ELb0ELi2ELi4ELi4ELi4ELb0EEENS1_21CollectiveEpilogueBwdISA_SB_SD_Li256ELb0ELb0ELi2EEENS1_19SingleTileSchedulerILb0ELb0ELb0ELi128EEEEEEEEEvNT_6ParamsE$_ZN4cute8smem_ptrIPN7cutlass6half_tEECI1NS_12iter_adaptorIS3_S4_EEES3_) ;  /* 0xfffe051000007944 */ /* 0x000fea0003c3ffff */
        /* <DEDUP_REMOVED lines=9> */
[----:B-1----:R-:W-:Y:S02]  /*295f0*/  MOV R3, 0x1 ;  /* 0x0000000100037802 */ /* 0x002fe40000000f00 */
[----:B------:R-:W-:Y:S02]  /*29600*/  MOV R46, 0x29620 ;  /* 0x00029620002e7802 */ /* 0x000fe40000000f00 */
[----:B--2--5:R-:W-:Y:S05]  /*29610*/  CALL.REL.NOINC `($_ZN7cutlass13device_kernelIN5flash19enable_sm80_to_sm89INS1_16FlashAttnBwdSm80INS1_25CollectiveMainloopBwdSm80ILi2ELi2EN4cute5tupleIJNS5_1CILi128EEES8_NS7_ILi64EEEEEENS_6half_tEfNS_4arch4Sm80ELb0ELb1ELb1ELb0ELb1ELb0ELb0ELb0ELi2ELi4ELi4ELi4ELb0EEENS1_21CollectiveEpilogueBwdISA_SB_SD_Li256ELb0ELb0ELi2EEENS1_19SingleTileSchedulerILb0ELb0ELb0ELi128EEEEEEEEEvNT_6ParamsE$_ZN4cute3eso3ESOILb1ELb0EJNS_10UnderscoreES2_iEEC2ERKS2_S5_RKi) ;  /* 0xfffde2b000007944 */ /* 0x024fea0003c3ffff */
[----:B-1----:R-:W2:Y:S01]  /*29620*/  LDL R3, [R1+0x758] ;  /* 0x0007580001037983 */ /* 0x002ea20000100800 */
[----:B------:R-:W-:Y:S01]  /*29630*/  IMAD.MOV.U32 R81, RZ, RZ, R62 ;  /* 0x000000ffff517224 */ /* 0x000fe200078e003e */
[----:B------:R-:W-:-:S02]  /*29640*/  MOV R36, 0x29670 ;  /* 0x0002967000247802 */ /* 0x000fc40000000f00 */
[----:B--2---:R-:W-:Y:S02]  /*29650*/  SHF.L.U32 R3, R3, 0x2, RZ ;  /* 0x0000000203037819 */ /* 0x004fe400000006ff */
[----:B------:R-:W-:Y:S05]  /*29660*/  CALL.REL.NOINC `($_ZN7cutlass13device_kernelIN5flash19enable_sm80_to_sm89INS1_16FlashAttnBwdSm80INS1_25CollectiveMainloopBwdSm80ILi2ELi2EN4cute5tupleIJNS5_1CILi128EEES8_NS7_ILi64EEEEEENS_6half_tEfNS_4arch4Sm80ELb0ELb1ELb1ELb0ELb1ELb0ELb0ELb0ELi2ELi4ELi4ELi4ELb0EEENS1_21CollectiveEpilogueBwdISA_SB_SD_Li256ELb0ELb0ELi2EEENS1_19SingleTileSchedulerILb0ELb0ELb0ELi128EEEEEEEEEvNT_6ParamsE$_ZN4cute3eso3ESOILb1ELb0EJNS_6LayoutINS_5tupleIJNS3_IJNS3_IJNS_1CILi4EEENS4_ILi2EEEEEENS4_ILi1EEEEEES6_EEENS3_IJNS3_IJNS3_IJS8_NS4_ILi32EEEEEENS4_ILi0EEEEEENS4_ILi64EEEEEEEEiEEC2ERKSH_RKi) ;  /* 0xfffdeb6000007944 */ /* 0x000fea0003c3ffff */
[----:B-1----:R-:W2:Y:S01]  /*29670*/  LDL R3, [R1+0x758] ;  /* 0x0007580001037983 */ /* 0x002ea20000100800 */
[----:B------:R-:W-:Y:S02]  /*29680*/  MOV R81, R62 ;  /* 0x0000003e00517202 */ /* 0x000fe40000000f00 */
[----:B------:R-:W-:Y:S01]  /*29690*/  MOV R36, 0x296d0 ;  /* 0x000296d000247802 */ /* 0x000fe20000000f00 */
[----:B--2---:R-:W-:-:S05]  /*296a0*/  IMAD.WIDE R2, R3, 0x2, R22 ;  /* 0x0000000203027825 */ /* 0x004fca00078e0216 */
[----:B------:R-:W-:Y:S02]  /*296b0*/  MOV R38, R2 ;  /* 0x0000000200267202 */ /* 0x000fe40000000f00 */
[----:B------:R-:W-:Y:S05]  /*296c0*/  CALL.REL.NOINC `($_ZN7cutlass13device_kernelIN5flash19enable_sm80_to_sm89INS1_16FlashAttnBwdSm80INS1_25CollectiveMainloopBwdSm80ILi2ELi2EN4cute5tupleIJNS5_1CILi128EEES8_NS7_ILi64EEEEEENS_6half_tEfNS_4arch4Sm80ELb0ELb1ELb1ELb0ELb1ELb0ELb0ELb0ELi2ELi4ELi4ELi4ELb0EEENS1_21CollectiveEpilogueBwdISA_SB_SD_Li256ELb0ELb0ELi2EEENS1_19SingleTileSchedulerILb0ELb0ELb0ELi128EEEEEEEEEvNT_6ParamsE$_ZN4cute3eso3ESOILb1ELb0EJNS_6LayoutINS_5tupleIJNS3_IJNS3_IJNS_1CILi4EEENS4_ILi2EEEEEENS4_ILi1EEEEEES6_EEENS3_IJNS3_IJNS3_IJS8_NS4_ILi32EEEEEENS4_ILi0EEEEEENS4_ILi64EEEEEEEENS_10ViewEngineIPN7cutlass6half_tEEEEEC2ERKSH_RKSM_) ;  /* 0xfffdeaa000007944 */ /* 0x000fea0003c3ffff */
[----:B-1----:R1:W5:Y:S01]  /*296d0*/  LDL.64 R2, [R1+0x758] ;  /* 0x0007580001027983 */ /* 0x0023620000100a00 */
[----:B------:R-:W-:-:S03]  /*296e0*/  MOV R36, 0x29700 ;  /* 0x0002970000247802 */ /* 0x000fc60000000f00 */
[----:B-1---5:R-:W-:Y:S05]  /*296f0*/  CALL.REL.NOINC `($_ZN7cutlass13device_kernelIN5flash19enable_sm80_to_sm89INS1_16FlashAttnBwdSm80INS1_25CollectiveMainloopBwdSm80ILi2ELi2EN4cute5tupleIJNS5_1CILi128EEES8_NS7_ILi64EEEEEENS_6half_tEfNS_4arch4Sm80ELb0ELb1ELb1ELb0ELb1ELb0ELb0ELb0ELi2ELi4ELi4ELi4ELb0EEENS1_21CollectiveEpilogueBwdISA_SB_SD_Li256ELb0ELb0ELi2EEENS1_19SingleTileSchedulerILb0ELb0ELb0ELi128EEEEEEEEEvNT_6ParamsE$_ZZN4cute4takeILi1ELi2ENS_5tupleIJNS1_IJNS_1CILi1EEENS2_ILi0EEEEEEiEEEEEDaRKT1_ENKUlDpRKT_E_clIJiEEEDaSD_) ;  /* 0xfffe0b4000007944 */ /* 0x022fea0003c3ffff */
[----:B------:R-:W-:Y:S02]  /*29700*/  MOV R81, R62 ;  /* 0x0000003e00517202 */ /* 0x000fe40000000f00 */
[----:B------:R-:W-:Y:S02]  /*29710*/  MOV R38, 0x29730 ;  /* 0x0002973000267802 */ /* 0x000fe40000000f00 */
[----:B------:R-:W-:Y:S05]  /*29720*/  CALL.REL.NOINC `($_ZN7cutlass13device_kernelIN5flash19enable_sm80_to_sm89INS1_16FlashAttnBwdSm80INS1_25CollectiveMainloopBwdSm80ILi2ELi2EN4cute5tupleIJNS5_1CILi128EEES8_NS7_ILi64EEEEEENS_6half_tEfNS_4arch4Sm80ELb0ELb1ELb1ELb0ELb1ELb0ELb0ELb0ELi2ELi4ELi4ELi4ELb0EEENS1_21CollectiveEpilogueBwdISA_SB_SD_Li256ELb0ELb0ELi2EEENS1_19SingleTileSchedulerILb0ELb0ELb0ELi128EEEEEEEEEvNT_6ParamsE$_ZN4cute3eso3ESOILb1ELb0EJNS_5tupleIJNS_1CILi1EEENS3_ILi0EEEEEENS2_IJiEEEEEC2ERKS6_RKS7_) ;  /* 0xfffde89000007944 */ /* 0x000fea0003c3ffff */
[----:B-1----:R1:W5:Y:S01]  /*29730*/  LDL R37, [R1+0x758] ;  /* 0x0007580001257983 */ /* 0x0023620000100800 */
[----:B------:R-:W-:Y:S02]  /*29740*/  MOV R81, R62 ;  /* 0x0000003e00517202 */ /* 0x000fe40000000f00 */
[----:B------:R-:W-:Y:S02]  /*29750*/  MOV R38, 0x29770 ;  /* 0x0002977000267802 */ /* 0x000fe40000000f00 */
[----:B-1---5:R-:W-:Y:S05]  /*29760*/  CALL.REL.NOINC `($_ZN7cutlass13device_kernelIN5flash19enable_sm80_to_sm89INS1_16FlashAttnBwdSm80INS1_25CollectiveMainloopBwdSm80ILi2ELi2EN4cute5tupleIJNS5_1CILi128EEES8_NS7_ILi64EEEEEENS_6half_tEfNS_4arch4Sm80ELb0ELb1ELb1ELb0ELb1ELb0ELb0ELb0ELi2ELi4ELi4ELi4ELb0EEENS1_21CollectiveEpilogueBwdISA_SB_SD_Li256ELb0ELb0ELi2EEENS1_19SingleTileSchedulerILb0ELb0ELb0ELi128EEEEEEEEEvNT_6ParamsE$_ZN4cute5tupleIJNS0_IJNS0_IJNS_1CILi8EEENS1_ILi1EEEEEENS0_IJNS1_ILi2EEEEEEEEENS0_IJNS0_IJS3_NS1_ILi0EEEEEENS0_IJiEEEEEEEEC2ERKS7_RKSB_) ;  /* 0xfffdff1000007944 */ /* 0x022fea0003c3ffff */
[----:B------:R2:W5:Y:S01]  /*29770*/  LDL R40, [R1+0x758] ;  /* 0x0007580001287983 */ /* 0x0005620000100800 */
[----:B------:R-:W-:Y:S01]  /*29780*/  IMAD.MOV.U32 R81, RZ, RZ, R62 ;  /* 0x000000ffff517224 */ /* 0x000fe200078e003e */
[----:B------:R-:W-:Y:S02]  /*29790*/  MOV R82, R61 ;  /* 0x0000003d00527202 */ /* 0x000fe40000000f00 */
[----:B------:R2:W-:Y:S01]  /*297a0*/  STL.64 [R1+0x770], R4 ;  /* 0x0007700401007387 */ /* 0x0005e20000100a00 */
[----:B------:R-:W-:-:S03]  /*297b0*/  MOV R38, 0x297d0 ;  /* 0x000297d000267802 */ /* 0x000fc60000000f00 */
[----:B-12--5:R-:W-:Y:S05]  /*297c0*/  CALL.REL.NOINC `($_ZN7cutlass13device_kernelIN5flash19enable_sm80_to_sm89INS1_16FlashAttnBwdSm80INS1_25CollectiveMainloopBwdSm80ILi2ELi2EN4cute5tupleIJNS5_1CILi128EEES8_NS7_ILi64EEEEEENS_6half_tEfNS_4arch4Sm80ELb0ELb1ELb1ELb0ELb1ELb0ELb0ELb0ELi2ELi4ELi4ELi4ELb0EEENS1_21CollectiveEpilogueBwdISA_SB_SD_Li256ELb0ELb0ELi2EEENS1_19SingleTileSchedulerILb0ELb0ELb0ELi128EEEEEEEEEvNT_6ParamsE$_ZN4cute3eso3ESOILb0ELb0EJNS_6LayoutINS_5tupleIJNS3_IJNS_1CILi8EEENS4_ILi1EEEEEENS3_IJNS4_ILi2EEEEEEEEENS3_IJNS3_IJS6_NS4_ILi0EEEEEENS3_IJiEEEEEEEENS_10ViewEngineINS_8smem_ptrIPN7cutlass6half_tEEEEEEEC2ERKSF_RKSM_) ;  /* 0xfffdd73000007944 */ /* 0x026fea0003c3ffff */
[----:B------:R2:W5:Y:S04]  /*297d0*/  LDL R11, [R1+0x758] ;  /* 0x00075800010b7983 */ /* 0x0005680000100800 */
[----:B------:R2:W5:Y:S01]  /*297e0*/  LDL.64 R4, [R1+0x760] ;  /* 0x0007600001047983 */ /* 0x0005620000100a00 */
[----:B------:R-:W-:-:S02]  /*297f0*/  MOV R81, R62 ;  /* 0x0000003e00517202 */ /* 0x000fc40000000f00 */
[----:B------:R-:W-:Y:S02]  /*29800*/  MOV R38, 0x29820 ;  /* 0x0002982000267802 */ /* 0x000fe40000000f00 */
[----:B-12--5:R-:W-:Y:S05]  /*29810*/  CALL.REL.NOINC `($_ZN7cutlass13device_kernelIN5flash19enable_sm80_to_sm89INS1_16FlashAttnBwdSm80INS1_25CollectiveMainloopBwdSm80ILi2ELi2EN4cute5tupleIJNS5_1CILi128EEES8_NS7_ILi64EEEEEENS_6half_tEfNS_4arch4Sm80ELb0ELb1ELb1ELb0ELb1ELb0ELb0ELb0ELi2ELi4ELi4ELi4ELb0EEENS1_21CollectiveEpilogueBwdISA_SB_SD_Li256ELb0ELb0ELi2EEENS1_19SingleTileSchedulerILb0ELb0ELb0ELi128EEEEEEEEEvNT_6ParamsE$_ZN4cute3eso3ESOILb1ELb0EJNS_6LayoutINS_5tupleIJNS3_IJNS3_IJNS_1CILi4EEENS4_ILi2EEEEEENS4_ILi1EEEEEENS3_IJS6_EEEEEENS3_IJNS3_IJNS3_IJS8_NS4_ILi32EEEEEENS4_ILi0EEEEEENS3_IJNS4_ILi64EEEEEEEEEEENS_10ViewEngineIPN7cutlass6half_tEEEEEC2ERKSJ_RKSO_) ;  /* 0xfffde91000007944 */ /* 0x026fea0003c3ffff */
[----:B-1----:R1:W5:Y:S01]  /*29820*/  LDL.64 R2, [R1+0x758] ;  /* 0x0007580001027983 */ /* 0x0023620000100a00 */
[----:B------:R-:W-:Y:S02]  /*29830*/  MOV R81, R62 ;  /* 0x0000003e00517202 */ /* 0x000fe40000000f00 */
[----:B------:R-:W-:Y:S02]  /*29840*/  MOV R38, 0x29860 ;  /* 0x0002986000267802 */ /* 0x000fe40000000f00 */
[----:B-1---5:R-:W-:Y:S05]  /*29850*/  CALL.REL.NOINC `($_ZN7cutlass13device_kernelIN5flash19enable_sm80_to_sm89INS1_16FlashAttnBwdSm80INS1_25CollectiveMainloopBwdSm80ILi2ELi2EN4cute5tupleIJNS5_1CILi128EEES8_NS7_ILi64EEEEEENS_6half_tEfNS_4arch4Sm80ELb0ELb1ELb1ELb0ELb1ELb0ELb0ELb0ELi2ELi4ELi4ELi4ELb0EEENS1_21CollectiveEpilogueBwdISA_SB_SD_Li256ELb0ELb0ELi2EEENS1_19SingleTileSchedulerILb0ELb0ELb0ELi128EEEEEEEEEvNT_6ParamsE$_ZN4cute3eso3ESOILb1ELb0EJNS_6LayoutINS_5tupleIJNS3_IJNS3_IJNS3_IJNS_1CILi4EEENS4_ILi2EEEEEENS4_ILi1EEEEEES8_EEENS3_IJNS3_IJNS3_IJS8_S8_EEES8_EEES6_EEEEEENS3_IJNS3_IJNS3_IJNS3_IJS8_NS4_ILi32EEEEEENS4_ILi0EEEEEESH_EEENS3_IJNS3_IJNS3_IJSH_SH_EEESH_EEENS4_ILi64EEEEEEEEEEENS_10ViewEngineIPN7cutlass6half_tEEEEEC2ERKSP_RKSU_) ;  /* 0xfffde7a000007944 */ /* 0x022fea0003c3ffff */
[----:B-1----:R1:W5:Y:S01]  /*29860*/  LDL.64 R2, [R1+0x758] ;  /* 0x0007580001027983 */ /* 0x0023620000100a00 */
[----:B------:R-:W-:Y:S02]  /*29870*/  MOV R82, R62 ;  /* 0x0000003e00527202 */ /* 0x000fe40000000f00 */
[----:B------:R-:W-:Y:S02]  /*29880*/  MOV R12, 0x298a0 ;  /* 0x000298a0000c7802 */ /* 0x000fe40000000f00 */
[----:B-1---5:R-:W-:Y:S05]  /*29890*/  CALL.REL.NOINC `($_ZN7cutlass13device_kernelIN5flash19enable_sm80_to_sm89INS1_16FlashAttnBwdSm80INS1_25CollectiveMainloopBwdSm80ILi2ELi2EN4cute5tupleIJNS5_1CILi128EEES8_NS7_ILi64EEEEEENS_6half_tEfNS_4arch4Sm80ELb0ELb1ELb1ELb0ELb1ELb0ELb0ELb0ELi2ELi4ELi4ELi4ELb0EEENS1_21CollectiveEpilogueBwdISA_SB_SD_Li256ELb0ELb0ELi2EEENS1_19SingleTileSchedulerILb0ELb0ELb0ELi128EEEEEEEEEvNT_6ParamsE$_ZN4cute5tupleIJNS0_IJNS_1CILi2EEEEEENS0_IJiEEEEEC2ERKS3_RKS4_) ;  /* 0xfffdff8000007944 */ /* 0x022fea0003c3ffff */
[----:B------:R-:W2:Y:S01]  /*298a0*/  LDL R6, [R1+0x758] ;  /* 0x0007580001067983 */ /* 0x000ea20000100800 */
[----:B------:R-:W-:Y:S02]  /*298b0*/  MOV R81, R61 ;  /* 0x0000003d00517202 */ /* 0x000fe40000000f00 */
[----:B-1----:R-:W-:Y:S01]  /*298c0*/  MOV R10, 0x298f0 ;  /* 0x000298f0000a7802 */ /* 0x002fe20000000f00 */
[----:B--2---:R1:W-:Y:S04]  /*298d0*/  STL [R1+0x770], R6 ;  /* 0x0007700601007387 */ /* 0x0043e80000100800 */
[----:B-1----:R-:W-:Y:S05]  /*298e0*/  CALL.REL.NOINC `($_ZN7cutlass13device_kernelIN5flash19enable_sm80_to_sm89INS1_16FlashAttnBwdSm80INS1_25CollectiveMainloopBwdSm80ILi2ELi2EN4cute5tupleIJNS5_1CILi128EEES8_NS7_ILi64EEEEEENS_6half_tEfNS_4arch4Sm80ELb0ELb1ELb1ELb0ELb1ELb0ELb0ELb0ELi2ELi4ELi4ELi4ELb0EEENS1_21CollectiveEpilogueBwdISA_SB_SD_Li256ELb0ELb0ELi2EEENS1_19SingleTileSchedulerILb0ELb0ELb0ELi128EEEEEEEEEvNT_6ParamsE$_ZZN4cute14logical_divideINS_5tupleIJNS1_IJNS_1CILi8EEENS2_ILi1EEEEEENS1_IJNS2_ILi2EEEEEEEEENS1_IJNS1_IJS4_NS2_ILi0EEEEEENS1_IJiEEEEEENS1_IJS5_NS_6LayoutIS4_S9_EEEEEEEDaRKNSD_IT_T0_EERKT1_ENKUlRKT_RKT0_E_clINSD_IS7_SB_EESE_EEDaSQ_ST_) ;  /* 0xfffe082000007944 */ /* 0x002fea0003c3ffff */
[----:B------:R-:W-:Y:S02]  /*298f0*/  MOV R10, R62 ;  /* 0x0000003e000a7202 */ /* 0x000fe40000000f00 */
[----:B------:R-:W-:-:S02]  /*29900*/  MOV R12, 0x29920 ;  /* 0x00029920000c7802 */ /* 0x000fc40000000f00 */
[----:B-----5:R-:W-:Y:S05]  /*29910*/  CALL.REL.NOINC `($_ZN7cutlass13device_kernelIN5flash19enable_sm80_to_sm89INS1_16FlashAttnBwdSm80INS1_25CollectiveMainloopBwdSm80ILi2ELi2EN4cute5tupleIJNS5_1CILi128EEES8_NS7_ILi64EEEEEENS_6half_tEfNS_4arch4Sm80ELb0ELb1ELb1ELb0ELb1ELb0ELb0ELb0ELi2ELi4ELi4ELi4ELb0EEENS1_21CollectiveEpilogueBwdISA_SB_SD_Li256ELb0ELb0ELi2EEENS1_19SingleTileSchedulerILb0ELb0ELb0ELi128EEEEEEEEEvNT_6ParamsE$_ZN4cute3eso3ESOILb1ELb0EJNS_5tupleIJNS2_IJNS_1CILi1EEENS3_ILi0EEEEEENS2_IJS5_S5_EEEEEENS2_IJS5_iEEEEEC2ERKS8_RKS9_) ;  /* 0xfffde5e000007944 */ /* 0x020fea0003c3ffff */
[----:B-1----:R1:W5:Y:S01]  /*29920*/  LDL R11, [R1+0x758] ;  /* 0x00075800010b7983 */ /* 0x0023620000100800 */
[----:B------:R-:W-:-:S02]  /*29930*/  MOV R82, R62 ;  /* 0x0000003e00527202 */ /* 0x000fc40000000f00 */
[----:B------:R-:W-:Y:S02]  /*29940*/  MOV R12, 0x29960 ;  /* 0x00029960000c7802 */ /* 0x000fe40000000f00 */
[----:B-1---5:R-:W-:Y:S05]  /*29950*/  CALL.REL.NOINC `($_ZN7cutlass13device_kernelIN5flash19enable_sm80_to_sm89INS1_16FlashAttnBwdSm80INS1_25CollectiveMainloopBwdSm80ILi2ELi2EN4cute5tupleIJNS5_1CILi128EEES8_NS7_ILi64EEEEEENS_6half_tEfNS_4arch4Sm80ELb0ELb1ELb1ELb0ELb1ELb0ELb0ELb0ELi2ELi4ELi4ELi4ELb0EEENS1_21CollectiveEpilogueBwdISA_SB_SD_Li256ELb0ELb0ELi2EEENS1_19SingleTileSchedulerILb0ELb0ELb0ELi128EEEEEEEEEvNT_6ParamsE$_ZN4cute5tupleIJNS0_IJNS0_IJNS0_IJNS_1CILi8EEENS1_ILi1EEEEEENS0_IJS3_S3_EEEEEENS0_IJS3_NS1_ILi2EEEEEEEEENS0_IJNS0_IJNS0_IJS3_NS1_ILi0EEEEEENS0_IJSA_SA_EEEEEENS0_IJSA_iEEEEEEEEC2ERKS9_RKSF_) ;  /* 0xfffdfa8000007944 */ /* 0x022fea0003c3ffff */
[----:B-1----:R1:W5:Y:S01]  /*29960*/  LDL R11, [R1+0x758] ;  /* 0x00075800010b7983 */ /* 0x0023620000100800 */
[----:B------:R-:W-:Y:S02]  /*29970*/  MOV R10, R62 ;  /* 0x0000003e000a7202 */ /* 0x000fe40000000f00 */
[----:B------:R-:W-:Y:S02]  /*29980*/  MOV R12, 0x299a0 ;  /* 0x000299a0000c7802 */ /* 0x000fe40000000f00 */
[----:B-1---5:R-:W-:Y:S05]  /*29990*/  CALL.REL.NOINC `($_ZN7cutlass13device_kernelIN5flash19enable_sm80_to_sm89INS1_16FlashAttnBwdSm80INS1_25CollectiveMainloopBwdSm80ILi2ELi2EN4cute5tupleIJNS5_1CILi128EEES8_NS7_ILi64EEEEEENS_6half_tEfNS_4arch4Sm80ELb0ELb1ELb1ELb0ELb1ELb0ELb0ELb0ELi2ELi4ELi4ELi4ELb0EEENS1_21CollectiveEpilogueBwdISA_SB_SD_Li256ELb0ELb0ELi2EEENS1_19SingleTileSchedulerILb0ELb0ELb0ELi128EEEEEEEEEvNT_6ParamsE$_ZN4cute3eso3ESOILb1ELb0EJNS_5tupleIJNS2_IJNS_1CILi1EEENS3_ILi0EEEEEENS2_IJS5_S5_EEEEEENS2_IJS5_iEEEEEC2ERKS8_RKS9_) ;  /* 0xfffde56000007944 */ /* 0x022fea0003c3ffff */
[----:B-1----:R1:W5:Y:S01]  /*299a0*/  LDL R11, [R1+0x758] ;  /* 0x00075800010b7983 */ /* 0x0023620000100800 */
[----:B------:R-:W-:Y:S02]  /*299b0*/  MOV R81, R62 ;  /* 0x0000003e00517202 */ /* 0x000fe40000000f00 */
[----:B------:R-:W-:Y:S02]  /*299c0*/  MOV R12, 0x299e0 ;  /* 0x000299e0000c7802 */ /* 0x000fe40000000f00 */
[----:B-1---5:R-:W-:Y:S05]  /*299d0*/  CALL.REL.NOINC `($_ZN7cutlass13device_kernelIN5flash19enable_sm80_to_sm89INS1_16FlashAttnBwdSm80INS1_25CollectiveMainloopBwdSm80ILi2ELi2EN4cute5tupleIJNS5_1CILi128EEES8_NS7_ILi64EEEEEENS_6half_tEfNS_4arch4Sm80ELb0ELb1ELb1ELb0ELb1ELb0ELb0ELb0ELi2ELi4ELi4ELi4ELb0EEENS1_21CollectiveEpilogueBwdISA_SB_SD_Li256ELb0ELb0ELi2EEENS1_19SingleTileSchedulerILb0ELb0ELb0ELi128EEEEEEEEEvNT_6ParamsE$_ZN4cute3eso3ESOILb1ELb0EJNS_5tupleIJNS_1CILi0EEES4_EEEiEEC2ERKS5_RKi) ;  /* 0xfffde5a000007944 */ /* 0x022fea0003c3ffff */
[----:B-1----:R1:W5:Y:S01]  /*299e0*/  LDL R11, [R1+0x758] ;  /* 0x00075800010b7983 */ /* 0x0023620000100800 */
[----:B------:R-:W-:Y:S02]  /*299f0*/  MOV R81, R62 ;  /* 0x0000003e00517202 */ /* 0x000fe40000000f00 */
[----:B------:R-:W-:Y:S02]  /*29a00*/  MOV R12, 0x29a20 ;  /* 0x00029a20000c7802 */ /* 0x000fe40000000f00 */
[----:B-1---5:R-:W-:Y:S05]  /*29a10*/  CALL.REL.NOINC `($_ZN7cutlass13device_kernelIN5flash19enable_sm80_to_sm89INS1_16FlashAttnBwdSm80INS1_25CollectiveMainloopBwdSm80ILi2ELi2EN4cute5tupleIJNS5_1CILi128EEES8_NS7_ILi64EEEEEENS_6half_tEfNS_4arch4Sm80ELb0ELb1ELb1ELb0ELb1ELb0ELb0ELb0ELi2ELi4ELi4ELi4ELb0EEENS1_21CollectiveEpilogueBwdISA_SB_SD_Li256ELb0ELb0ELi2EEENS1_19SingleTileSchedulerILb0ELb0ELb0ELi128EEEEEEEEEvNT_6ParamsE$_ZN4cute3eso3ESOILb1ELb0EJNS_5tupleIJNS2_IJNS_1CILi1EEENS3_ILi0EEEEEES5_EEENS2_IJNS2_IJS5_S5_EEEiEEEEEC2ERKS7_RKS9_) ;  /* 0xfffde52000007944 */ /* 0x022fea0003c3ffff */
[----:B-1----:R1:W5:Y:S01]  /*29a20*/  LDL R11, [R1+0x758] ;  /* 0x00075800010b7983 */ /* 0x0023620000100800 */
[----:B------:R-:W-:-:S02]  /*29a30*/  MOV R81, R62 ;  /* 0x0000003e00517202 */ /* 0x000fc40000000f00 */
[----:B------:R-:W-:Y:S02]  /*29a40*/  MOV R12, 0x29a60 ;  /* 0x00029a60000c7802 */ /* 0x000fe40000000f00 */
[----:B-1---5:R-:W-:Y:S05]  /*29a50*/  CALL.REL.NOINC `($_ZN7cutlass13device_kernelIN5flash19enable_sm80_to_sm89INS1_16FlashAttnBwdSm80INS1_25CollectiveMainloopBwdSm80ILi2ELi2EN4cute5tupleIJNS5_1CILi128EEES8_NS7_ILi64EEEEEENS_6half_tEfNS_4arch4Sm80ELb0ELb1ELb1ELb0ELb1ELb0ELb0ELb0ELi2ELi4ELi4ELi4ELb0EEENS1_21CollectiveEpilogueBwdISA_SB_SD_Li256ELb0ELb0ELi2EEENS1_19SingleTileSchedulerILb0ELb0ELb0ELi128EEEEEEEEEvNT_6ParamsE$_ZN4cute5tupleIJNS0_IJNS0_IJNS0_IJNS_1CILi8EEENS1_ILi1EEEEEES3_EEENS0_IJNS0_IJS3_S3_EEENS1_ILi2EEEEEEEEENS0_IJNS0_IJNS0_IJS3_NS1_ILi0EEEEEESA_EEENS0_IJNS0_IJSA_SA_EEEiEEEEEEEEC2ERKS9_RKSF_) ;  /* 0xfffdf9c000007944 */ /* 0x022fea0003c3ffff */
[----:B------:R2:W5:Y:S01]  /*29a60*/  LDL R14, [R1+0x758] ;  /* 0x00075800010e7983 */ /* 0x0005620000100800 */
[----:B------:R-:W-:Y:S01]  /*29a70*/  IMAD.MOV.U32 R81, RZ, RZ, R62 ;  /* 0x000000ffff517224 */ /* 0x000fe200078e003e */
[----:B------:R-:W-:Y:S02]  /*29a80*/  MOV R82, R61 ;  /* 0x0000003d00527202 */ /* 0x000fe40000000f00 */
[----:B------:R2:W-:Y:S01]  /*29a90*/  STL.64 [R1+0x770], R4 ;  /* 0x0007700401007387 */ /* 0x0005e20000100a00 */
[----:B------:R-:W-:-:S03]  /*29aa0*/  MOV R12, 0x29ac0 ;  /* 0x00029ac0000c7802 */ /* 0x000fc60000000f00 */
[----:B-12--5:R-:W-:Y:S05]  /*29ab0*/  CALL.REL.NOINC `($_ZN7cutlass13device_kernelIN5flash19enable_sm80_to_sm89INS1_16FlashAttnBwdSm80INS1_25CollectiveMainloopBwdSm80ILi2ELi2EN4cute5tupleIJNS5_1CILi128EEES8_NS7_ILi64EEEEEENS_6half_tEfNS_4arch4Sm80ELb0ELb1ELb1ELb0ELb1ELb0ELb0ELb0ELi2ELi4ELi4ELi4ELb0EEENS1_21CollectiveEpilogueBwdISA_SB_SD_Li256ELb0ELb0ELi2EEENS1_19SingleTileSchedulerILb0ELb0ELb0ELi128EEEEEEEEEvNT_6ParamsE$_ZN4cute3eso3ESOILb0ELb0EJNS_6LayoutINS_5tupleIJNS3_IJNS3_IJNS_1CILi8EEENS4_ILi1EEEEEES6_EEENS3_IJNS3_IJS6_S6_EEENS4_ILi2EEEEEEEEENS3_IJNS3_IJNS3_IJS6_NS4_ILi0EEEEEESD_EEENS3_IJNS3_IJSD_SD_EEEiEEEEEEEENS_10ViewEngineINS_8smem_ptrIPN7cutlass6half_tEEEEEEEC2ERKSJ_RKSQ_) ;  /* 0xfffdced000007944 */ /* 0x026fea0003c3ffff */
[----:B------:R2:W5:Y:S04]  /*29ac0*/  LDL R6, [R1+0x758] ;  /* 0x0007580001067983 */ /* 0x0005680000100800 */
        /* <DEDUP_REMOVED lines=159> */
[----:B------:R-:W-:Y:S05]  /*2a4c0*/  CALL.REL.NOINC `($_ZN7cutlass13device_kernelIN5flash19enable_sm80_to_sm89INS1_16FlashAttnBwdSm80INS1_25CollectiveMainloopBwdSm80ILi2ELi2EN4cute5tupleIJNS5_1CILi128EEES8_NS7_ILi64EEEEEENS_6half_tEfNS_4arch4Sm80ELb0ELb1ELb1ELb0ELb1ELb0ELb0ELb0ELi2ELi4ELi4ELi4ELb0EEENS1_21CollectiveEpilogueBwdISA_SB_SD_Li256ELb0ELb0ELi2EEENS1_19SingleTileSchedulerILb0ELb0ELb0ELi128EEEEEEEEEvNT_6ParamsE$_ZN4cute3eso3ESOILb1ELb0EJNS_6LayoutINS_5tupleIJNS3_IJNS_1CILi2EEES5_S5_EEES5_EEENS3_IJNS3_IJNS4_ILi1EEES5_NS4_ILi4EEEEEENS4_ILi64EEEEEEEEiEEC2ERKSD_RKi) ;  /* 0xfffde5c000007944 */ /* 0x000fea0003c3ffff */
[----:B-1----:R-:W2:Y:S01]  /*2a4d0*/  LDL R3, [R1+0x758] ;  /* 0x0007580001037983 */ /* 0x002ea20000100800 */
[----:B------:R-:W-:Y:S01]  /*2a4e0*/  MOV R4, 0x2a520 ;  /* 0x0002a52000047802 */ /* 0x000fe20000000f00 */
[----:B--2---:R-:W-:-:S05]  /*2a4f0*/  IMAD.WIDE R2, R3, 0x2, R30 ;  /* 0x0000000203027825 */ /* 0x004fca00078e021e */
[----:B------:R-:W-:Y:S02]  /*2a500*/  MOV R6, R2 ;  /* 0x0000000200067202 */ /* 0x000fe40000000f00 */
[----:B------:R-:W-:Y:S05]  /*2a510*/  CALL.REL.NOINC `($_ZN7cutlass13device_kernelIN5flash19enable_sm80_to_sm89INS1_16FlashAttnBwdSm80INS1_25CollectiveMainloopBwdSm80ILi2ELi2EN4cute5tupleIJNS5_1CILi128EEES8_NS7_ILi64EEEEEENS_6half_tEfNS_4arch4Sm80ELb0ELb1ELb1ELb0ELb1ELb0ELb0ELb0ELi2ELi4ELi4ELi4ELb0EEENS1_21CollectiveEpilogueBwdISA_SB_SD_Li256ELb0ELb0ELi2EEENS1_19SingleTileSchedulerILb0ELb0ELb0ELi128EEEEEEEEEvNT_6ParamsE$_ZN4cute3eso3ESOILb1ELb0EJNS_6LayoutINS_5tupleIJNS3_IJNS_1CILi2EEES5_S5_EEES5_EEENS3_IJNS3_IJNS4_ILi1EEES5_NS4_ILi4EEEEEENS4_ILi64EEEEEEEENS_10ViewEngineIPN7cutlass6half_tEEEEEC2ERKSD_RKSI_) ;  /* 0xfffde52000007944 */ /* 0x000fea0003c3ffff */
[----:B------:R2:W5:Y:S01]  /*2a520*/  LDL.64 R34, [R1+0x758] ;  /* 0x0007580001227983 */ /* 0x0005620000100a00 */
[----:B------:R-:W-:Y:S01]  /*2a530*/  IMAD.MOV.U32 R81, RZ, RZ, R62 ;  /* 0x000000ffff517224 */ /* 0x000fe200078e003e */
[----:B------:R-:W-:Y:S02]  /*2a540*/  MOV R3, RZ ;  /* 0x000000ff00037202 */ /* 0x000fe40000000f00 */
[----:B------:R-:W-:Y:S02]  /*2a550*/  MOV R46, 0x2a570 ;  /* 0x0002a570002e7802 */ /* 0x000fe40000000f00 */
[----:B-12--5:R-:W-:Y:S05]  /*2a560*/  CALL.REL.NOINC `($_ZN7cutlass13device_kernelIN5flash19enable_sm80_to_sm89INS1_16FlashAttnBwdSm80INS1_25CollectiveMainloopBwdSm80ILi2ELi2EN4cute5tupleIJNS5_1CILi128EEES8_NS7_ILi64EEEEEENS_6half_tEfNS_4arch4Sm80ELb0ELb1ELb1ELb0ELb1ELb0ELb0ELb0ELi2ELi4ELi4ELi4ELb0EEENS1_21CollectiveEpilogueBwdISA_SB_SD_Li256ELb0ELb0ELi2EEENS1_19SingleTileSchedulerILb0ELb0ELb0ELi128EEEEEEEEEvNT_6ParamsE$_ZN4cute3eso3ESOILb1ELb0EJNS_10UnderscoreES2_iEEC2ERKS2_S5_RKi) ;  /* 0xfffdd36000007944 */ /* 0x026fea0003c3ffff */
[----:B-1----:R-:W2:Y:S01]  /*2a570*/  LDL R3, [R1+0x758] ;  /* 0x0007580001037983 */ /* 0x002ea20000100800 */
[----:B------:R-:W-:Y:S02]  /*2a580*/  MOV R4, 0x2a5b0 ;  /* 0x0002a5b000047802 */ /* 0x000fe40000000f00 */
[----:B--2---:R-:W-:Y:S02]  /*2a590*/  SHF.L.U32 R3, R3, 0x2, RZ ;  /* 0x0000000203037819 */ /* 0x004fe400000006ff */
[----:B------:R-:W-:Y:S05]  /*2a5a0*/  CALL.REL.NOINC `($_ZN7cutlass13device_kernelIN5flash19enable_sm80_to_sm89INS1_16FlashAttnBwdSm80INS1_25CollectiveMainloopBwdSm80ILi2ELi2EN4cute5tupleIJNS5_1CILi128EEES8_NS7_ILi64EEEEEENS_6half_tEfNS_4arch4Sm80ELb0ELb1ELb1ELb0ELb1ELb0ELb0ELb0ELi2ELi4ELi4ELi4ELb0EEENS1_21CollectiveEpilogueBwdISA_SB_SD_Li256ELb0ELb0ELi2EEENS1_19SingleTileSchedulerILb0ELb0ELb0ELi128EEEEEEEEEvNT_6ParamsE$_ZN4cute3eso3ESOILb1ELb0EJNS_6LayoutINS_5tupleIJNS3_IJNS_1CILi2EEES5_EEES6_EEENS3_IJNS3_IJNS4_ILi1EEES5_EEENS3_IJNS4_ILi32EEENS4_ILi64EEEEEEEEEEEiEEC2ERKSE_RKi) ;  /* 0xfffde3c000007944 */ /* 0x000fea0003c3ffff */
[----:B-1----:R-:W2:Y:S01]  /*2a5b0*/  LDL R3, [R1+0x758] ;  /* 0x0007580001037983 */ /* 0x002ea20000100800 */
[----:B------:R-:W-:Y:S01]  /*2a5c0*/  MOV R4, 0x2a600 ;  /* 0x0002a60000047802 */ /* 0x000fe20000000f00 */
[----:B--2---:R-:W-:-:S05]  /*2a5d0*/  IMAD.WIDE R2, R3, 0x2, R20 ;  /* 0x0000000203027825 */ /* 0x004fca00078e0214 */
[----:B------:R-:W-:Y:S02]  /*2a5e0*/  MOV R6, R2 ;  /* 0x0000000200067202 */ /* 0x000fe40000000f00 */
[----:B------:R-:W-:Y:S05]  /*2a5f0*/  CALL.REL.NOINC `($_ZN7cutlass13device_kernelIN5flash19enable_sm80_to_sm89INS1_16FlashAttnBwdSm80INS1_25CollectiveMainloopBwdSm80ILi2ELi2EN4cute5tupleIJNS5_1CILi128EEES8_NS7_ILi64EEEEEENS_6half_tEfNS_4arch4Sm80ELb0ELb1ELb1ELb0ELb1ELb0ELb0ELb0ELi2ELi4ELi4ELi4ELb0EEENS1_21CollectiveEpilogueBwdISA_SB_SD_Li256ELb0ELb0ELi2EEENS1_19SingleTileSchedulerILb0ELb0ELb0ELi128EEEEEEEEEvNT_6ParamsE$_ZN4cute3eso3ESOILb1ELb0EJNS_6LayoutINS_5tupleIJNS3_IJNS_1CILi2EEES5_EEES6_EEENS3_IJNS3_IJNS4_ILi1EEES5_EEENS3_IJNS4_ILi32EEENS4_ILi64EEEEEEEEEEENS_10ViewEngineIPN7cutlass6half_tEEEEEC2ERKSE_RKSJ_) ;  /* 0xfffde32000007944 */ /* 0x000fea0003c3ffff */
[----:B------:R2:W5:Y:S04]  /*2a600*/  LDL.64 R40, [R1+0x758] ;  /* 0x0007580001287983 */ /* 0x0005680000100a00 */
[----:B------:R2:W-:Y:S02]  /*2a610*/  STL [R1+0x770], RZ ;  /* 0x000770ff01007387 */ /* 0x0005e40000100800 */
.L_x_2643:
        /* <DEDUP_REMOVED lines=648> */
[----:B------:R-:W-:Y:S02]  /*2cea0*/  MOV R4, R30 ;  /* 0x0000001e00047202 */ /* 0x000fe40000000f00 */
[----:B------:R-:W-:-:S05]  /*2ceb0*/  MOV R5, R31 ;  /* 0x0000001f00057202 */ /* 0x000fca0000000f00 */
[----:B--2---:R-:W-:Y:S01]  /*2cec0*/  IMAD.WIDE R2, R2, 0x2, R4 ;  /* 0x0000000202027825 */ /* 0x004fe200078e0204 */
[----:B------:R-:W-:-:S04]  /*2ced0*/  MOV R4, 0x2cf00 ;  /* 0x0002cf0000047802 */ /* 0x000fc80000000f00 */
[----:B------:R-:W-:Y:S02]  /*2cee0*/  MOV R6, R2 ;  /* 0x0000000200067202 */ /* 0x000fe40000000f00 */
[----:B------:R-:W-:Y:S05]  /*2cef0*/  CALL.REL.NOINC `($_ZN7cutlass13device_kernelIN5flash19enable_sm80_to_sm89INS1_16FlashAttnBwdSm80INS1_25CollectiveMainloopBwdSm80ILi2ELi2EN4cute5tupleIJNS5_1CILi128EEES8_NS7_ILi64EEEEEENS_6half_tEfNS_4arch4Sm80ELb0ELb1ELb1ELb0ELb1ELb0ELb0ELb0ELi2ELi4ELi4ELi4ELb0EEENS1_21CollectiveEpilogueBwdISA_SB_SD_Li256ELb0ELb0ELi2EEENS1_19SingleTileSchedulerILb0ELb0ELb0ELi128EEEEEEEEEvNT_6ParamsE$_ZN4cute3eso3ESOILb1ELb0EJNS_6LayoutINS_5tupleIJNS3_IJNS_1CILi2EEES5_S5_EEES5_EEENS3_IJNS3_IJNS4_ILi1EEES5_NS4_ILi4EEEEEENS4_ILi64EEEEEEEENS_10ViewEngineIPN7cutlass6half_tEEEEEC2ERKSD_RKSI_) ;  /* 0xfffdbb4000007944 */ /* 0x000fea0003c3ffff */
[----:B------:R2:W5:Y:S01]  /*2cf00*/  LDL.64 R34, [R1+0x758] ;  /* 0x0007580001227983 */ /* 0x0005620000100a00 */
[----:B------:R-:W-:Y:S01]  /*2cf10*/  IMAD.MOV.U32 R81, RZ, RZ, R62 ;  /* 0x000000ffff517224 */ /* 0x000fe200078e003e */
[----:B------:R-:W-:Y:S02]  /*2cf20*/  MOV R3, 0x1 ;  /* 0x0000000100037802 */ /* 0x000fe40000000f00 */
        /* <DEDUP_REMOVED lines=13> */
.L_x_2644:
        /* <DEDUP_REMOVED lines=668> */
.L_x_2645:
        /* <DEDUP_REMOVED lines=202> */
[----:B------:R-:W-:Y:S05]  /*30660*/  CALL.REL.NOINC `($_ZN7cutlass13device_kernelIN5flash19enable_sm80_to_sm89INS1_16FlashAttnBwdSm80INS1_25CollectiveMainloopBwdSm80ILi2ELi2EN4cute5tupleIJNS5_1CILi128EEES8_NS7_ILi64EEEEEENS_6half_tEfNS_4arch4Sm80ELb0ELb1ELb1ELb0ELb1ELb0ELb0ELb0ELi2ELi4ELi4ELi4ELb0EEENS1_21CollectiveEpilogueBwdISA_SB_SD_Li256ELb0ELb0ELi2EEENS1_19SingleTileSchedulerILb0ELb0ELb0ELi128EEEEEEEEEvNT_6ParamsE$_ZN4cute3eso3ESOILb1ELb0EJNS_10UnderscoreES2_iEEC2ERKS2_S5_RKi) ;  /* 0xfffd726000007944 */ /* 0x000fea0003c3ffff */
        /* <DEDUP_REMOVED lines=52> */
[----:B------:R-:W-:Y:S02]  /*309b0*/  MOV R46, 0x309d0 ;  /* 0x000309d0002e7802 */ /* 0x000fe40000000f00 */
[----:B-1---5:R-:W-:Y:S05]  /*309c0*/  CALL.REL.NOINC `($_ZN7cutlass13device_kernelIN5flash19enable_sm80_to_sm89INS1_16FlashAttnBwdSm80INS1_25CollectiveMainloopBwdSm80ILi2ELi2EN4cute5tupleIJNS5_1CILi128EEES8_NS7_ILi64EEEEEENS_6half_tEfNS_4arch4Sm80ELb0ELb1ELb1ELb0ELb1ELb0ELb0ELb0ELi2ELi4ELi4ELi4ELb0EEENS1_21CollectiveEpilogueBwdISA_SB_SD_Li256ELb0ELb0ELi2EEENS1_19SingleTileSchedulerILb0ELb0ELb0ELi128EEEEEEEEEvNT_6ParamsE$_ZN4cute8smem_ptrIPN7cutlass6half_tEECI1NS_12iter_adaptorIS3_S4_EEES3_) ;  /* 0xfffd90a000007944 */ /* 0x022fea0003c3ffff */
        /* <DEDUP_REMOVED lines=413> */
.L_x_2646:
        /* <DEDUP_REMOVED lines=670> */
.L_x_2647:
        /* <DEDUP_REMOVED lines=670> */
.L_x_2648:
        /* <DEDUP_REMOVED lines=670> */
.L_x_2649:
        /* <DEDUP_REMOVED lines=202> */
[----:B------:R-:W-:Y:S05]  /*3ade0*/  CALL.REL.NOINC `($_ZN7cutlass13device_kernelIN5flash19enable_sm80_to_sm89INS1_16FlashAttnBwdSm80INS1_25CollectiveMainloopBwdSm80ILi2ELi2EN4cute5tupleIJNS5_1CILi128EEES8_NS7_ILi64EEEEEENS_6half_tEfNS_4arch4Sm80ELb0ELb1ELb1ELb0ELb1ELb0ELb0ELb0ELi2ELi4ELi4ELi4ELb0EEENS1_21CollectiveEpilogueBwdISA_SB_SD_Li256ELb0ELb0ELi2EEENS1_19SingleTileSchedulerILb0ELb0ELb0ELi128EEEEEEEEEvNT_6ParamsE$_ZN4cute3eso3ESOILb1ELb0EJNS_10UnderscoreES2_iEEC2ERKS2_S5_RKi) ;  /* 0xfffccae000007944 */ /* 0x000fea0003c3ffff */
        /* <DEDUP_REMOVED lines=25> */
.L_x_2650:
        /* <DEDUP_REMOVED lines=244> */
[----:B--2--5:R-:W-:Y:S05]  /*3bec0*/  CALL.REL.NOINC `($_ZN7cutlass13device_kernelIN5flash19enable_sm80_to_sm89INS1_16FlashAttnBwdSm80INS1_25CollectiveMainloopBwdSm80ILi2ELi2EN4cute5tupleIJNS5_1CILi128EEES8_NS7_ILi64EEEEEENS_6half_tEfNS_4arch4Sm80ELb0ELb1ELb1ELb0ELb1ELb0ELb0ELb0ELi2ELi4ELi4ELi4ELb0EEENS1_21CollectiveEpilogueBwdISA_SB_SD_Li256ELb0ELb0ELi2EEENS1_19SingleTileSchedulerILb0ELb0ELb0ELi128EEEEEEEEEvNT_6ParamsE$_ZZZN5flash25CollectiveMainloopBwdSm80ILi2ELi2EN4cute5tupleIJNS1_1CILi128EEES4_NS3_ILi64EEEEEEN7cutlass6half_tEfNS7_4arch4Sm80ELb0ELb1ELb1ELb0ELb1ELb0ELb0ELb0ELi2ELi4ELi4ELi4ELb0EE3mmaINS_16FlashAttnBwdSm80ISB_NS_21CollectiveEpilogueBwdIS6_S8_SA_Li256ELb0ELb0ELi2EEENS_19SingleTileSchedulerILb0ELb0ELb0ELi128EEEE13SharedStorageENS1_6TensorINS1_11ArrayEngineIfLm32EEENS1_6LayoutINS2_IJNS2_IJNS3_ILi2EEESO_EEESO_NS3_ILi4EEEEEENS2_IJNS2_IJNS3_ILi1EEESO_EEESQ_NS3_ILi8EEEEEEEEEEEEbRKNSB_6ParamsERT0_S12_iNS2_IJiiiEEERT_ENKUliT_E_clIZSC_ISJ_SX_EbS10_S12_S12_iS13_S15_EUlRS16_iE_EEDaiS16_ENKUlT_E_clIZSC_ISJ_SX_EbS10_S12_S12_iS13_S15_EUlvE0_EEDaS1B_) ;  /* 0x0000d4f000007944 */ /* 0x024fea0003c00000 */
[----:B------:R-:W-:Y:S05]  /*3bed0*/  BSYNC B1 ;  /* 0x0000000000017941 */ /* 0x000fea0003800000 */
.L_x_2651:
[----:B-12---:R-:W2:Y:S01]  /*3bee0*/  LDL.64 R2, [R63+0x188] ;  /* 0x000188003f027983 */ /* 0x006ea20000100a00 */
[----:B------:R-:W-:-:S03]  /*3bef0*/  ULDC.64 UR4, c[0x0][0x118] ;  /* 0x0000460000047ab9 */ /* 0x000fc60000000a00 */
[----:B------:R1:W5:Y:S04]  /*3bf00*/  LDL.64 R34, [R63+0xc8] ;  /* 0x0000c8003f227983 */ /* 0x0003680000100a00 */
[----:B--2---:R-:W5:Y:S01]  /*3bf10*/  LD.E.64 R2, [R2.64] ;  /* 0x0000000402027980 */ /* 0x004f62000c101b00 */
[----:B------:R-:W-:Y:S02]  /*3bf20*/  MOV R38, R62 ;  /* 0x0000003e00267202 */ /* 0x000fe40000000f00 */
[----:B------:R-:W-:Y:S02]  /*3bf30*/  MOV R46, 0x3bf50 ;  /* 0x0003bf50002e7802 */ /* 0x000fe40000000f00 */
[----:B-1-345:R-:W-:Y:S05]  /*3bf40*/  CALL.REL.NOINC `($_ZN7cutlass13device_kernelIN5flash19enable_sm80_to_sm89INS1_16FlashAttnBwdSm80INS1_25CollectiveMainloopBwdSm80ILi2ELi2EN4cute5tupleIJNS5_1CILi128EEES8_NS7_ILi64EEEEEENS_6half_tEfNS_4arch4Sm80ELb0ELb1ELb1ELb0ELb1ELb0ELb0ELb0ELi2ELi4ELi4ELi4ELb0EEENS1_21CollectiveEpilogueBwdISA_SB_SD_Li256ELb0ELb0ELi2EEENS1_19SingleTileSchedulerILb0ELb0ELb0ELi128EEEEEEEEEvNT_6ParamsE$_ZN4cute8smem_ptrIPN7cutlass6half_tEECI1NS_12iter_adaptorIS3_S4_EEES3_) ;  /* 0xfffcdb2000007944 */ /* 0x03afea0003c3ffff */
[----:B-1----:R1:W5:Y:S01]  /*3bf50*/  LDL.64 R2, [R1+0x758] ;  /* 0x0007580001027983 */ /* 0x0023620000100a00 */
        /* <DEDUP_REMOVED lines=111> */
[----:B-1----:R-:W-:Y:S05]  /*3c650*/  CALL.REL.NOINC `($_ZN7cutlass13device_kernelIN5flash19enable_sm80_to_sm89INS1_16FlashAttnBwdSm80INS1_25CollectiveMainloopBwdSm80ILi2ELi2EN4cute5tupleIJNS5_1CILi128EEES8_NS7_ILi64EEEEEENS_6half_tEfNS_4arch4Sm80ELb0ELb1ELb1ELb0ELb1ELb0ELb0ELb0ELi2ELi4ELi4ELi4ELb0EEENS1_21CollectiveEpilogueBwdISA_SB_SD_Li256ELb0ELb0ELi2EEENS1_19SingleTileSchedulerILb0ELb0ELb0ELi128EEEEEEEEEvNT_6ParamsE$_ZN4cute3eso3ESOILb1ELb0EJNS_1CILi8EEEiiiNS2_ILi144EEENS2_ILi512EEEEEC2ERKS3_RKiSA_SA_RKS4_RKS5_) ;  /* 0xfffcb80000007944 */ /* 0x002fea0003c3ffff */
        /* <DEDUP_REMOVED lines=57> */
[----:B--2---:R1:W-:Y:S04]  /*3c9f0*/  STL.64 [R1+0x770], R2 ;  /* 0x0007700201007387 */ /* 0x0043e80000100a00 */
        /* <DEDUP_REMOVED lines=41> */
[----:B------:R-:W-:Y:S01]  /*3cc90*/  IMAD.SHL.U32 R10, R0, 0x2000, RZ ;  /* 0x00002000000a7824 */ /* 0x000fe200078e00ff */
[----:B------:R-:W-:-:S02]  /*3cca0*/  MOV R0, R74 ;  /* 0x0000004a00007202 */ /* 0x000fc40000000f00 */
[----:B------:R-:W-:Y:S02]  /*3ccb0*/  MOV R4, 0x3cce0 ;  /* 0x0003cce000047802 */ /* 0x000fe40000000f00 */
        /* <DEDUP_REMOVED lines=13> */
[----:B--2---:R1:W-:Y:S04]  /*3cd90*/  STL.64 [R1+0x770], R6 ;  /* 0x0007700601007387 */ /* 0x0043e80000100a00 */
        /* <DEDUP_REMOVED lines=30> */
[----:B--2---:R1:W-:Y:S04]  /*3cf80*/  STL [R75], R12 ;  /* 0x0000000c4b007387 */ /* 0x0043e80000100800 */
[----:B------:R1:W-:Y:S02]  /*3cf90*/  STL [R75+0x4], R13 ;  /* 0x0000040d4b007387 */ /* 0x0003e40000100800 */
        /* <DEDUP_REMOVED lines=14> */
[----:B------:R-:W-:-:S02]  /*3d080*/  MOV R6, 0x3d0a0 ;  /* 0x0003d0a000067802 */ /* 0x000fc40000000f00 */
[----:B------:R-:W-:Y:S05]  /*3d090*/  CALL.REL.NOINC `($_ZN7cutlass13device_kernelIN5flash19enable_sm80_to_sm89INS1_16FlashAttnBwdSm80INS1_25CollectiveMainloopBwdSm80ILi2ELi2EN4cute5tupleIJNS5_1CILi128EEES8_NS7_ILi64EEEEEENS_6half_tEfNS_4arch4Sm80ELb0ELb1ELb1ELb0ELb1ELb0ELb0ELb0ELi2ELi4ELi4ELi4ELb0EEENS1_21CollectiveEpilogueBwdISA_SB_SD_Li256ELb0ELb0ELi2EEENS1_19SingleTileSchedulerILb0ELb0ELb0ELi128EEEEEEEEEvNT_6ParamsE$_ZZN4cute13to_mixed_bitsINS_5tupleIJNS1_IJNS_1CILi4EEENS2_ILi8EEEEEES3_NS2_ILi1EEEEEENS1_IJNS1_IJNS2_ILi128EEENS2_ILi0EEEEEENS2_ILi16EEES9_EEENS1_IJNS1_IJiiEEEiS9_EEEEEDaRKT_RKT0_RKT1_ENKUlDpRKT_E_clIJNS_9MixedBitsILj0ELj384EEENSU_ILj0ELj48EEENS2_ILj0EEEEEEDaSR_) ;  /* 0xfffccfa000007944 */ /* 0x000fea0003c3ffff */
[----:B------:R-:W-:Y:S02]  /*3d0a0*/  SHF.R.S32.HI R7, RZ, 0x1f, R2 ;  /* 0x0000001fff077819 */ /* 0x000fe40000011402 */
[----:B------:R-:W-:-:S02]  /*3d0b0*/  LOP3.LUT R3, R3, 0x1b0, RZ, 0xc0, !PT ;  /* 0x000001b003037812 */ /* 0x000fc400078ec0ff */
[----:B------:R-:W-:Y:S02]  /*3d0c0*/  LEA.HI R2, R7, R2, RZ, 0x2 ;  /* 0x0000000207027211 */ /* 0x000fe400078f10ff */
        /* <DEDUP_REMOVED lines=17> */
[----:B--2---:R1:W-:Y:S04]  /*3d1e0*/  STL.64 [R1+0x770], R12 ;  /* 0x0007700c01007387 */ /* 0x0043e80000100a00 */
        /* <DEDUP_REMOVED lines=22> */
[----:B--2--5:R-:W-:Y:S05]  /*3d350*/  CALL.REL.NOINC `($_ZN7cutlass13device_kernelIN5flash19enable_sm80_to_sm89INS1_16FlashAttnBwdSm80INS1_25CollectiveMainloopBwdSm80ILi2ELi2EN4cute5tupleIJNS5_1CILi128EEES8_NS7_ILi64EEEEEENS_6half_tEfNS_4arch4Sm80ELb0ELb1ELb1ELb0ELb1ELb0ELb0ELb0ELi2ELi4ELi4ELi4ELb0EEENS1_21CollectiveEpilogueBwdISA_SB_SD_Li256ELb0ELb0ELi2EEENS1_19SingleTileSchedulerILb0ELb0ELb0ELi128EEEEEEEEEvNT_6ParamsE$_ZN4cute3eso3ESOILb1ELb0EJNS_6LayoutINS_5tupleIJNS3_IJNS_1CILi8EEENS4_ILi1EEEEEENS4_ILi2EEES5_EEENS3_IJNS3_IJS6_NS4_ILi0EEEEEENS4_ILi64EEES5_EEEEENS_10ViewEngineIPN7cutlass6half_tEEEEEC2ERKSE_RKSJ_) ;  /* 0xfffcbdb000007944 */ /* 0x024fea0003c3ffff */
[----:B------:R2:W5:Y:S01]  /*3d360*/  LDL.64 R20, [R1+0x758] ;  /* 0x0007580001147983 */ /* 0x0005620000100a00 */
[----:B------:R-:W-:Y:S01]  /*3d370*/  IMAD.MOV.U32 R3, RZ, RZ, R8 ;  /* 0x000000ffff037224 */ /* 0x000fe200078e0008 */
[----:B------:R-:W-:Y:S02]  /*3d380*/  MOV R81, R62 ;  /* 0x0000003e00517202 */ /* 0x000fe40000000f00 */
        /* <DEDUP_REMOVED lines=39> */
[----:B------:R-:W-:-:S02]  /*3d600*/  MOV R46, 0x3d620 ;  /* 0x0003d620002e7802 */ /* 0x000fc40000000f00 */
[----:B-12--5:R-:W-:Y:S05]  /*3d610*/  CALL.REL.NOINC `($_ZN7cutlass13device_kernelIN5flash19enable_sm80_to_sm89INS1_16FlashAttnBwdSm80INS1_25CollectiveMainloopBwdSm80ILi2ELi2EN4cute5tupleIJNS5_1CILi128EEES8_NS7_ILi64EEEEEENS_6half_tEfNS_4arch4Sm80ELb0ELb1ELb1ELb0ELb1ELb0ELb0ELb0ELi2ELi4ELi4ELi4ELb0EEENS1_21CollectiveEpilogueBwdISA_SB_SD_Li256ELb0ELb0ELi2EEENS1_19SingleTileSchedulerILb0ELb0ELb0ELi128EEEEEEEEEvNT_6ParamsE$_ZN4cute8smem_ptrIPN7cutlass6half_tEECI1NS_12iter_adaptorIS3_S4_EEES3_) ;  /* 0xfffcc45000007944 */ /* 0x026fea0003c3ffff */
[----:B-1----:R1:W5:Y:S01]  /*3d620*/  LDL.64 R2, [R1+0x758] ;  /* 0x0007580001027983 */ /* 0x0023620000100a00 */
[----:B------:R-:W-:-:S03]  /*3d630*/  MOV R34, 0x3d650 ;  /* 0x0003d65000227802 */ /* 0x000fc60000000f00 */
[----:B-1---5:R-:W-:Y:S05]  /*3d640*/  CALL.REL.NOINC `($_ZN7cutlass13device_kernelIN5flash19enable_sm80_to_sm89INS1_16FlashAttnBwdSm80INS1_25CollectiveMainloopBwdSm80ILi2ELi2EN4cute5tupleIJNS5_1CILi128EEES8_NS7_ILi64EEEEEENS_6half_tEfNS_4arch4Sm80ELb0ELb1ELb1ELb0ELb1ELb0ELb0ELb0ELi2ELi4ELi4ELi4ELb0EEENS1_21CollectiveEpilogueBwdISA_SB_SD_Li256ELb0ELb0ELi2EEENS1_19SingleTileSchedulerILb0ELb0ELb0ELi128EEEEEEEEEvNT_6ParamsE$_ZN4cute3eso3ESOILb1ELb0EJNS_6LayoutINS_5tupleIJNS3_IJNS_1CILi8EEENS4_ILi1EEEEEENS4_ILi2EEEEEENS3_IJNS3_IJS6_NS4_ILi0EEEEEENS4_ILi8192EEEEEEEENS_10ViewEngineINS_8smem_ptrIPN7cutlass6half_tEEEEEEEC2ERKSE_RKSL_) ;  /* 0xfffcb93000007944 */ /* 0x022fea0003c3ffff */
        /* <DEDUP_REMOVED lines=125> */
[----:B-1----:R1:W5:Y:S01]  /*3de20*/  LDL R3, [R1+0x758] ;  /* 0x0007580001037983 */ /* 0x0023620000100800 */
[----:B------:R-:W-:-:S02]  /*3de30*/  MOV R81, R62 ;  /* 0x0000003e00517202 */ /* 0x000fc40000000f00 */
[----:B------:R-:W-:Y:S02]  /*3de40*/  MOV R12, 0x3de60 ;  /* 0x0003de60000c7802 */ /* 0x000fe40000000f00 */
[----:B-1---5:R-:W-:Y:S05]  /*3de50*/  CALL.REL.NOINC `($_ZN7cutlass13device_kernelIN5flash19enable_sm80_to_sm89INS1_16FlashAttnBwdSm80INS1_25CollectiveMainloopBwdSm80ILi2ELi2EN4cute5tupleIJNS5_1CILi128EEES8_NS7_ILi64EEEEEENS_6half_tEfNS_4arch4Sm80ELb0ELb1ELb1ELb0ELb1ELb0ELb0ELb0ELi2ELi4ELi4ELi4ELb0EEENS1_21CollectiveEpilogueBwdISA_SB_SD_Li256ELb0ELb0ELi2EEENS1_19SingleTileSchedulerILb0ELb0ELb0ELi128EEEEEEEEEvNT_6ParamsE$_ZN4cute3eso3ESOILb0ELb1EJNS_6LayoutINS_5tupleIJNS3_IJNS_1CILi8EEENS4_ILi1EEEEEENS4_ILi2EEEEEENS3_IJNS3_IJS6_NS4_ILi0EEEEEEiEEEEESA_EEC2ERKSD_RKSA_) ;  /* 0xfffc98c000007944 */ /* 0x022fea0003c3ffff */
[----:B------:R2:W5:Y:S01]  /*3de60*/  LDL R36, [R1+0x758] ;  /* 0x0007580001247983 */ /* 0x0005620000100800 */
        /* <DEDUP_REMOVED lines=11> */
[----:B------:R2:W5:Y:S04]  /*3df20*/  LDL R37, [R1+0x758] ;  /* 0x0007580001257983 */ /* 0x0005680000100800 */
[----:B------:R2:W5:Y:S01]  /*3df30*/  LDL.64 R8, [R1+0x760] ;  /* 0x0007600001087983 */ /* 0x0005620000100a00 */
[----:B------:R-:W-:Y:S01]  /*3df40*/  IMAD.MOV.U32 R81, RZ, RZ, R62 ;  /* 0x000000ffff517224 */ /* 0x000fe200078e003e */
[----:B------:R-:W-:Y:S01]  /*3df50*/  MOV R38, R18 ;  /* 0x0000001200267202 */ /* 0x000fe20000000f00 */
[----:B-1----:R-:W-:Y:S01]  /*3df60*/  IMAD.MOV.U32 R3, RZ, RZ, R19 ;  /* 0x000000ffff037224 */ /* 0x002fe200078e0013 */
[----:B------:R-:W-:-:S02]  /*3df70*/  MOV R36, 0x3df90 ;  /* 0x0003df9000247802 */ /* 0x000fc40000000f00 */
[----:B--2--5:R-:W-:Y:S05]  /*3df80*/  CALL.REL.NOINC `($_ZN7cutlass13device_kernelIN5flash19enable_sm80_to_sm89INS1_16FlashAttnBwdSm80INS1_25CollectiveMainloopBwdSm80ILi2ELi2EN4cute5tupleIJNS5_1CILi128EEES8_NS7_ILi64EEEEEENS_6half_tEfNS_4arch4Sm80ELb0ELb1ELb1ELb0ELb1ELb0ELb0ELb0ELi2ELi4ELi4ELi4ELb0EEENS1_21CollectiveEpilogueBwdISA_SB_SD_Li256ELb0ELb0ELi2EEENS1_19SingleTileSchedulerILb0ELb0ELb0ELi128EEEEEEEEEvNT_6ParamsE$_ZN4cute3eso3ESOILb1ELb0EJNS_6LayoutINS_5tupleIJNS3_IJNS3_IJNS_1CILi4EEENS4_ILi2EEEEEENS4_ILi1EEEEEES6_EEENS3_IJNS3_IJNS3_IJS8_NS4_ILi32EEEEEENS4_ILi0EEEEEENS4_ILi64EEEEEEEENS_10ViewEngineIPN7cutlass6half_tEEEEEC2ERKSH_RKSM_) ;  /* 0xfffca1e000007944 */ /* 0x024fea0003c3ffff */
[----:B-1----:R1:W5:Y:S01]  /*3df90*/  LDL.64 R2, [R1+0x758] ;  /* 0x0007580001027983 */ /* 0x0023620000100a00 */
        /* <DEDUP_REMOVED lines=31> */
[----:B--2---:R1:W-:Y:S04]  /*3e190*/  STL [R75], R12 ;  /* 0x0000000c4b007387 */ /* 0x0043e80000100800 */
        /* <DEDUP_REMOVED lines=393> */
[----:B------:R2:W5:Y:S01]  /*3fa30*/  LDL R8, [R1+0x760] ;  /* 0x0007600001087983 */ /* 0x0005620000100800 */
        /* <DEDUP_REMOVED lines=128> */
[----:B-12---:R-:W-:Y:S05]  /*40240*/  CALL.REL.NOINC `($_ZN7cutlass13device_kernelIN5flash19enable_sm80_to_sm89INS1_16FlashAttnBwdSm80INS1_25CollectiveMainloopBwdSm80ILi2ELi2EN4cute5tupleIJNS5_1CILi128EEES8_NS7_ILi64EEEEEENS_6half_tEfNS_4arch4Sm80ELb0ELb1ELb1ELb0ELb1ELb0ELb0ELb0ELi2ELi4ELi4ELi4ELb0EEENS1_21CollectiveEpilogueBwdISA_SB_SD_Li256ELb0ELb0ELi2EEENS1_19SingleTileSchedulerILb0ELb0ELb0ELi128EEEEEEEEEvNT_6ParamsE$_ZN4cute3eso3ESOILb1ELb0EJNS_10UnderscoreES2_iEEC2ERKS2_S5_RKi) ;  /* 0xfffc768000007944 */ /* 0x006fea0003c3ffff */
        /* <DEDUP_REMOVED lines=2126> */
[----:B------:R-:W-:Y:S05]  /*48730*/  RET.REL.NODEC R8 `(_ZN7cutlass13device_kernelIN5flash19enable_sm80_to_sm89INS1_16FlashAttnBwdSm80INS1_25CollectiveMainloopBwdSm80ILi2ELi2EN4cute5tupleIJNS5_1CILi128EEES8_NS7_ILi64EEEEEENS_6half_tEfNS_4arch4Sm80ELb0ELb1ELb1ELb0ELb1ELb0ELb0ELb0ELi2ELi4ELi4ELi4ELb0EEENS1_21CollectiveEpilogueBwdISA_SB_SD_Li256ELb0ELb0ELi2EEENS1_19SingleTileSchedulerILb0ELb0ELb0ELi128EEEEEEEEEvNT_6ParamsE) ;  /* 0xfffb78c008007950 */ /* 0x000fea0003c3ffff */
        .type           $_ZN7cutlass13device_kernelIN5flash19enable_sm80_to_sm89INS1_16FlashAttnBwdSm80INS1_25CollectiveMainloopBwdSm80ILi2ELi2EN4cute5tupleIJNS5_1CILi128EEES8_NS7_ILi64EEEEEENS_6half_tEfNS_4arch4Sm80ELb0ELb1ELb1ELb0ELb1ELb0ELb0ELb0ELi2ELi4ELi4ELi4ELb0EEENS1_21CollectiveEpilogueBwdISA_SB_SD_Li256ELb0ELb0ELi2EEENS1_19SingleTileSchedulerILb0ELb0ELb0ELi128EEEEEEEEEvNT_6ParamsE$_ZZN5flash25CollectiveMainloopBwdSm80ILi2ELi2EN4cute5tupleIJNS1_1CILi128EEES4_NS3_ILi64EEEEEEN7cutlass6half_tEfNS7_4arch4Sm80ELb0ELb1ELb1ELb0ELb1ELb0ELb0ELb0ELi2ELi4ELi4ELi4ELb0EE3mmaINS_16FlashAttnBwdSm80ISB_NS_21CollectiveEpilogueBwdIS6_S8_SA_Li256ELb0ELb0ELi2EEENS_19SingleTileSchedulerILb0ELb0ELb0ELi128EEEE13SharedStorageENS1_6TensorINS1_11ArrayEngineIfLm32EEENS1_6LayoutINS2_IJNS2_IJNS3_ILi2EEESO_EEESO_NS3_ILi4EEEEEENS2_IJNS2_IJNS3_ILi1EEESO_EEESQ_NS3_ILi8EEEEEEEEEEEEbRKNSB_6ParamsERT0_S12_iNS2_IJiiiEEERT_ENKUlvE0_clEv,@function
        .size           $_ZN7cutlass13device_kernelIN5flash19enable_sm80_to_sm89INS1_16FlashAttnBwdSm80INS1_25CollectiveMainloopBwdSm80ILi2ELi2EN4cute5tupleIJNS5_1CILi128EEES8_NS7_ILi64EEEEEENS_6half_tEfNS_4arch4Sm80ELb0ELb1ELb1ELb0ELb1ELb0ELb0ELb0ELi2ELi4ELi4ELi4ELb0EEENS1_21CollectiveEpilogueBwdISA_SB_SD_Li256ELb0ELb0ELi2EEENS1_19SingleTileSchedulerILb0ELb0ELb0ELi128EEEEEEEEEvNT_6ParamsE$_ZZN5flash25CollectiveMainloopBwdSm80ILi2ELi2EN4cute5tupleIJNS1_1CILi128EEES4_NS3_ILi64EEEEEEN7cutlass6half_tEfNS7_4arch4Sm80ELb0ELb1ELb1ELb0ELb1ELb0ELb0ELb0ELi2ELi4ELi4ELi4ELb0EE3mmaINS_16FlashAttnBwdSm80ISB_NS_21CollectiveEpilogueBwdIS6_S8_SA_Li256ELb0ELb0ELi2EEENS_19SingleTileSchedulerILb0ELb0ELb0ELi128EEEE13SharedStorageENS1_6TensorINS1_11ArrayEngineIfLm32EEENS1_6LayoutINS2_IJNS2_IJNS3_ILi2EEESO_EEESO_NS3_ILi4EEEEEENS2_IJNS2_IJNS3_ILi1EEESO_EEESQ_NS3_ILi8EEEEEEEEEEEEbRKNSB_6ParamsERT0_S12_iNS2_IJiiiEEERT_ENKUlvE0_clEv,($_ZN7cutlass13device_kernelIN5flash19enable_sm80_to_sm89INS1_16FlashAttnBwdSm80INS1_25CollectiveMainloopBwdSm80ILi2ELi2EN4cute5tupleIJNS5_1CILi128EEES8_NS7_ILi64EEEEEENS_6half_tEfNS_4arch4Sm80ELb0ELb1ELb1ELb0ELb1ELb0ELb0ELb0ELi2ELi4ELi4ELi4ELb0EEENS1_21CollectiveEpilogueBwdISA_SB_SD_Li256ELb0ELb0ELi2EEENS1_19SingleTileSchedulerILb0ELb0ELb0ELi128EEEEEEEEEvNT_6ParamsE$_ZZN5flash25CollectiveMainloopBwdSm80ILi2ELi2EN4cute5tupleIJNS1_1CILi128EEES4_NS3_ILi64EEEEEEN7cutlass6half_tEfNS7_4arch4Sm80ELb0ELb1ELb1ELb0ELb1ELb0ELb0ELb0ELi2ELi4ELi4ELi4ELb0EE3mmaINS_16FlashAttnBwdSm80ISB_NS_21CollectiveEpilogueBwdIS6_S8_SA_Li256ELb0ELb0ELi2EEENS_19SingleTileSchedulerILb0ELb0ELb0ELi128EEEE13SharedStorageENS1_6TensorINS1_11ArrayEngineIfLm32EEENS1_6LayoutINS2_IJNS2_IJNS3_ILi2EEESO_EEESO_NS3_ILi4EEEEEENS2_IJNS2_IJNS3_ILi1EEESO_EEESQ_NS3_ILi8EEEEEEEEEEEEbRKNSB_6ParamsERT0_S12_iNS2_IJiiiEEERT_ENKUlvE_clEv - $_ZN7cutlass13device_kernelIN5flash19enable_sm80_to_sm89INS1_16FlashAttnBwdSm80INS1_25CollectiveMainloopBwdSm80ILi2ELi2EN4cute5tupleIJNS5_1CILi128EEES8_NS7_ILi64EEEEEENS_6half_tEfNS_4arch4Sm80ELb0ELb1ELb1ELb0ELb1ELb0ELb0ELb0ELi2ELi4ELi4ELi4ELb0EEENS1_21CollectiveEpilogueBwdISA_SB_SD_Li256ELb0ELb0ELi2EEENS1_19SingleTileSchedulerILb0ELb0ELb0ELi128EEEEEEEEEvNT_6ParamsE$_ZZN5flash25CollectiveMainloopBwdSm80ILi2ELi2EN4cute5tupleIJNS1_1CILi128EEES4_NS3_ILi64EEEEEEN7cutlass6half_tEfNS7_4arch4Sm80ELb0ELb1ELb1ELb0ELb1ELb0ELb0ELb0ELi2ELi4ELi4ELi4ELb0EE3mmaINS_16FlashAttnBwdSm80ISB_NS_21CollectiveEpilogueBwdIS6_S8_SA_Li256ELb0ELb0ELi2EEENS_19SingleTileSchedulerILb0ELb0ELb0ELi128EEEE13SharedStorageENS1_6TensorINS1_11ArrayEngineIfLm32EEENS1_6LayoutINS2_IJNS2_IJNS3_ILi2EEESO_EEESO_NS3_ILi4EEEEEENS2_IJNS2_IJNS3_ILi1EEESO_EEESQ_NS3_ILi8EEEEEEEEEEEEbRKNSB_6ParamsERT0_S12_iNS2_IJiiiEEERT_ENKUlvE0_clEv)
$_ZN7cutlass13device_kernelIN5flash19enable_sm80_to_sm89INS1_16FlashAttnBwdSm80INS1_25CollectiveMainloopBwdSm80ILi2ELi2EN4cute5tupleIJNS5_1CILi128EEES8_NS7_ILi64EEEEEENS_6half_tEfNS_4arch4Sm80ELb0ELb1ELb1ELb0ELb1ELb0ELb0ELb0ELi2ELi4ELi4ELi4ELb0EEENS1_21CollectiveEpilogueBwdISA_SB_SD_Li256ELb0ELb0ELi2EEENS1_19SingleTileSchedulerILb0ELb0ELb0ELi128EEEEEEEEEvNT_6ParamsE$_ZZN5flash25CollectiveMainloopBwdSm80ILi2ELi2EN4cute5tupleIJNS1_1CILi128EEES4_NS3_ILi64EEEEEEN7cutlass6half_tEfNS7_4arch4Sm80ELb0ELb1ELb1ELb0ELb1ELb0ELb0ELb0ELi2ELi4ELi4ELi4ELb0EE3mmaINS_16FlashAttnBwdSm80ISB_NS_21CollectiveEpilogueBwdIS6_S8_SA_Li256ELb0ELb0ELi2EEENS_19SingleTileSchedulerILb0ELb0ELb0ELi128EEEE13SharedStorageENS1_6TensorINS1_11ArrayEngineIfLm32EEENS1_6LayoutINS2_IJNS2_IJNS3_ILi2EEESO_EEESO_NS3_ILi4EEEEEENS2_IJNS2_IJNS3_ILi1EEESO_EEESQ_NS3_ILi8EEEEEEEEEEEEbRKNSB_6ParamsERT0_S12_iNS2_IJiiiEEERT_ENKUlvE0_clEv:
        /* <DEDUP_REMOVED lines=96> */
.L_x_2653:
[----:B--2---:R-:W-:Y:S05]  /*48d40*/  BSYNC B0 ;  /* 0x0000000000007941 */ /* 0x004fea0003800000 */
.L_x_2652:
[----:B------:R-:W-:Y:S01]  /*48d50*/  MOV R41, 0x0 ;  /* 0x0000000000297802 */ /* 0x000fe20000000f00 */
[----:B------:R-:W0:Y:S03]  /*48d60*/  LDGDEPBAR ;  /* 0x00000000000079af */ /* 0x000e260000000000 */
[----:B------:R-:W-:Y:S05]  /*48d70*/  RET.REL.NODEC R40 `(_ZN7cutlass13device_kernelIN5flash19enable_sm80_to_sm89INS1_16FlashAttnBwdSm80INS1_25CollectiveMainloopBwdSm80ILi2ELi2EN4cute5tupleIJNS5_1CILi128EEES8_NS7_ILi64EEEEEENS_6half_tEfNS_4arch4Sm80ELb0ELb1ELb1ELb0ELb1ELb0ELb0ELb0ELi2ELi4ELi4ELi4ELb0EEENS1_21CollectiveEpilogueBwdISA_SB_SD_Li256ELb0ELb0ELi2EEENS1_19SingleTileSchedulerILb0ELb0ELb0ELi128EEEEEEEEEvNT_6ParamsE) ;  /* 0xfffb728028007950 */ /* 0x000fea0003c3ffff */
        .type           $_ZN7cutlass13device_kernelIN5flash19enable_sm80_to_sm89INS1_16FlashAttnBwdSm80INS1_25CollectiveMainloopBwdSm80ILi2ELi2EN4cute5tupleIJNS5_1CILi128EEES8_NS7_ILi64EEEEEENS_6half_tEfNS_4arch4Sm80ELb0ELb1ELb1ELb0ELb1ELb0ELb0ELb0ELi2ELi4ELi4ELi4ELb0EEENS1_21CollectiveEpilogueBwdISA_SB_SD_Li256ELb0ELb0ELi2EEENS1_19SingleTileSchedulerILb0ELb0ELb0ELi128EEEEEEEEEvNT_6ParamsE$_ZZN5flash25CollectiveMainloopBwdSm80ILi2ELi2EN4cute5tupleIJNS1_1CILi128EEES4_NS3_ILi64EEEEEEN7cutlass6half_tEfNS7_4arch4Sm80ELb0ELb1ELb1ELb0ELb1ELb0ELb0ELb0ELi2ELi4ELi4ELi4ELb0EE3mmaINS_16FlashAttnBwdSm80ISB_NS_21CollectiveEpilogueBwdIS6_S8_SA_Li256ELb0ELb0ELi2EEENS_19SingleTileSchedulerILb0ELb0ELb0ELi128EEEE13SharedStorageENS1_6TensorINS1_11ArrayEngineIfLm32EEENS1_6LayoutINS2_IJNS2_IJNS3_ILi2EEESO_EEESO_NS3_ILi4EEEEEENS2_IJNS2_IJNS3_ILi1EEESO_EEESQ_NS3_ILi8EEEEEEEEEEEEbRKNSB_6ParamsERT0_S12_iNS2_IJiiiEEERT_ENKUlvE_clEv,@function
        .size           $_ZN7cutlass13device_kernelIN5flash19enable_sm80_to_sm89INS1_16FlashAttnBwdSm80INS1_25CollectiveMainloopBwdSm80ILi2ELi2EN4cute5tupleIJNS5_1CILi128EEES8_NS7_ILi64EEEEEENS_6half_tEfNS_4arch4Sm80ELb0ELb1ELb1ELb0ELb1ELb0ELb0ELb0ELi2ELi4ELi4ELi4ELb0EEENS1_21CollectiveEpilogueBwdISA_SB_SD_Li256ELb0ELb0ELi2EEENS1_19SingleTileSchedulerILb0ELb0ELb0ELi128EEEEEEEEEvNT_6ParamsE$_ZZN5flash25CollectiveMainloopBwdSm80ILi2ELi2EN4cute5tupleIJNS1_1CILi128EEES4_NS3_ILi64EEEEEEN7cutlass6half_tEfNS7_4arch4Sm80ELb0ELb1ELb1ELb0ELb1ELb0ELb0ELb0ELi2ELi4ELi4ELi4ELb0EE3mmaINS_16FlashAttnBwdSm80ISB_NS_21CollectiveEpilogueBwdIS6_S8_SA_Li256ELb0ELb0ELi2EEENS_19SingleTileSchedulerILb0ELb0ELb0ELi128EEEE13SharedStorageENS1_6TensorINS1_11ArrayEngineIfLm32EEENS1_6LayoutINS2_IJNS2_IJNS3_ILi2EEESO_EEESO_NS3_ILi4EEEEEENS2_IJNS2_IJNS3_ILi1EEESO_EEESQ_NS3_ILi8EEEEEEEEEEEEbRKNSB_6ParamsERT0_S12_iNS2_IJiiiEEERT_ENKUlvE_clEv,($_ZN7cutlass13device_kernelIN5flash19enable_sm80_to_sm89INS1_16FlashAttnBwdSm80INS1_25CollectiveMainloopBwdSm80ILi2ELi2EN4cute5tupleIJNS5_1CILi128EEES8_NS7_ILi64EEEEEENS_6half_tEfNS_4arch4Sm80ELb0ELb1ELb1ELb0ELb1ELb0ELb0ELb0ELi2ELi4ELi4ELi4ELb0EEENS1_21CollectiveEpilogueBwdISA_SB_SD_Li256ELb0ELb0ELi2EEENS1_19SingleTileSchedulerILb0ELb0ELb0ELi128EEEEEEEEEvNT_6ParamsE$_ZZZN5flash25CollectiveMainloopBwdSm80ILi2ELi2EN4cute5tupleIJNS1_1CILi128EEES4_NS3_ILi64EEEEEEN7cutlass6half_tEfNS7_4arch4Sm80ELb0ELb1ELb1ELb0ELb1ELb0ELb0ELb0ELi2ELi4ELi4ELi4ELb0EE3mmaINS_16FlashAttnBwdSm80ISB_NS_21CollectiveEpilogueBwdIS6_S8_SA_Li256ELb0ELb0ELi2EEENS_19SingleTileSchedulerILb0ELb0ELb0ELi128EEEE13SharedStorageENS1_6TensorINS1_11ArrayEngineIfLm32EEENS1_6LayoutINS2_IJNS2_IJNS3_ILi2EEESO_EEESO_NS3_ILi4EEEEEENS2_IJNS2_IJNS3_ILi1EEESO_EEESQ_NS3_ILi8EEEEEEEEEEEEbRKNSB_6ParamsERT0_S12_iNS2_IJiiiEEERT_ENKUliT_E_clIZSC_ISJ_SX_EbS10_S12_S12_iS13_S15_EUlRS16_iE_EEDaiS16_ENKUlT_E_clIZSC_ISJ_SX_EbS10_S12_S12_iS13_S15_EUlvE0_EEDaS1B_ - $_ZN7cutlass13device_kernelIN5flash19enable_sm80_to_sm89INS1_16FlashAttnBwdSm80INS1_25CollectiveMainloopBwdSm80ILi2ELi2EN4cute5tupleIJNS5_1CILi128EEES8_NS7_ILi64EEEEEENS_6half_tEfNS_4arch4Sm80ELb0ELb1ELb1ELb0ELb1ELb0ELb0ELb0ELi2ELi4ELi4ELi4ELb0EEENS1_21CollectiveEpilogueBwdISA_SB_SD_Li256ELb0ELb0ELi2EEENS1_19SingleTileSchedulerILb0ELb0ELb0ELi128EEEEEEEEEvNT_6ParamsE$_ZZN5flash25CollectiveMainloopBwdSm80ILi2ELi2EN4cute5tupleIJNS1_1CILi128EEES4_NS3_ILi64EEEEEEN7cutlass6half_tEfNS7_4arch4Sm80ELb0ELb1ELb1ELb0ELb1ELb0ELb0ELb0ELi2ELi4ELi4ELi4ELb0EE3mmaINS_16FlashAttnBwdSm80ISB_NS_21CollectiveEpilogueBwdIS6_S8_SA_Li256ELb0ELb0ELi2EEENS_19SingleTileSchedulerILb0ELb0ELb0ELi128EEEE13SharedStorageENS1_6TensorINS1_11ArrayEngineIfLm32EEENS1_6LayoutINS2_IJNS2_IJNS3_ILi2EEESO_EEESO_NS3_ILi4EEEEEENS2_IJNS2_IJNS3_ILi1EEESO_EEESQ_NS3_ILi8EEEEEEEEEEEEbRKNSB_6ParamsERT0_S12_iNS2_IJiiiEEERT_ENKUlvE_clEv)
$_ZN7cutlass13device_kernelIN5flash19enable_sm80_to_sm89INS1_16FlashAttnBwdSm80INS1_25CollectiveMainloopBwdSm80ILi2ELi2EN4cute5tupleIJNS5_1CILi128EEES8_NS7_ILi64EEEEEENS_6half_tEfNS_4arch4Sm80ELb0ELb1ELb1ELb0ELb1ELb0ELb0ELb0ELi2ELi4ELi4ELi4ELb0EEENS1_21CollectiveEpilogueBwdISA_SB_SD_Li256ELb0ELb0ELi2EEENS1_19SingleTileSchedulerILb0ELb0ELb0ELi128EEEEEEEEEvNT_6ParamsE$_ZZN5flash25CollectiveMainloopBwdSm80ILi2ELi2EN4cute5tupleIJNS1_1CILi128EEES4_NS3_ILi64EEEEEEN7cutlass6half_tEfNS7_4arch4Sm80ELb0ELb1ELb1ELb0ELb1ELb0ELb0ELb0ELi2ELi4ELi4ELi4ELb0EE3mmaINS_16FlashAttnBwdSm80ISB_NS_21CollectiveEpilogueBwdIS6_S8_SA_Li256ELb0ELb0ELi2EEENS_19SingleTileSchedulerILb0ELb0ELb0ELi128EEEE13SharedStorageENS1_6TensorINS1_11ArrayEngineIfLm32EEENS1_6LayoutINS2_IJNS2_IJNS3_ILi2EEESO_EEESO_NS3_ILi4EEEEEENS2_IJNS2_IJNS3_ILi1EEESO_EEESQ_NS3_ILi8EEEEEEEEEEEEbRKNSB_6ParamsERT0_S12_iNS2_IJiiiEEERT_ENKUlvE_clEv:
        /* <DEDUP_REMOVED lines=96> */
.L_x_2655:
[----:B---3--:R-:W-:Y:S05]  /*49380*/  BSYNC B0 ;  /* 0x0000000000007941 */ /* 0x008fea0003800000 */
.L_x_2654:
[----:B------:R-:W-:Y:S01]  /*49390*/  MOV R5, 0x0 ;  /* 0x0000000000057802 */ /* 0x000fe20000000f00 */
[----:B------:R-:W0:Y:S03]  /*493a0*/  LDGDEPBAR ;  /* 0x00000000000079af */ /* 0x000e260000000000 */
[----:B------:R-:W-:Y:S05]  /*493b0*/  RET.REL.NODEC R4 `(_ZN7cutlass13device_kernelIN5flash19enable_sm80_to_sm89INS1_16FlashAttnBwdSm80INS1_25CollectiveMainloopBwdSm80ILi2ELi2EN4cute5tupleIJNS5_1CILi128EEES8_NS7_ILi64EEEEEENS_6half_tEfNS_4arch4Sm80ELb0ELb1ELb1ELb0ELb1ELb0ELb0ELb0ELi2ELi4ELi4ELi4ELb0EEENS1_21CollectiveEpilogueBwdISA_SB_SD_Li256ELb0ELb0ELi2EEENS1_19SingleTileSchedulerILb0ELb0ELb0ELi128EEEEEEEEEvNT_6ParamsE) ;  /* 0xfffb6c4004007950 */ /* 0x000fea0003c3ffff */
        .type           $_ZN7cutlass13device_kernelIN5flash19enable_sm80_to_sm89INS1_16FlashAttnBwdSm80INS1_25CollectiveMainloopBwdSm80ILi2ELi2EN4cute5tupleIJNS5_1CILi128EEES8_NS7_ILi64EEEEEENS_6half_tEfNS_4arch4Sm80ELb0ELb1ELb1ELb0ELb1ELb0ELb0ELb0ELi2ELi4ELi4ELi4ELb0EEENS1_21CollectiveEpilogueBwdISA_SB_SD_Li256ELb0ELb0ELi2EEENS1_19SingleTileSchedulerILb0ELb0ELb0ELi128EEEEEEEEEvNT_6ParamsE$_ZZZN5flash25CollectiveMainloopBwdSm80ILi2ELi2EN4cute5tupleIJNS1_1CILi128EEES4_NS3_ILi64EEEEEEN7cutlass6half_tEfNS7_4arch4Sm80ELb0ELb1ELb1ELb0ELb1ELb0ELb0ELb0ELi2ELi4ELi4ELi4ELb0EE3mmaINS_16FlashAttnBwdSm80ISB_NS_21CollectiveEpilogueBwdIS6_S8_SA_Li256ELb0ELb0ELi2EEENS_19SingleTileSchedulerILb0ELb0ELb0ELi128EEEE13SharedStorageENS1_6TensorINS1_11ArrayEngineIfLm32EEENS1_6LayoutINS2_IJNS2_IJNS3_ILi2EEESO_EEESO_NS3_ILi4EEEEEENS2_IJNS2_IJNS3_ILi1EEESO_EEESQ_NS3_ILi8EEEEEEEEEEEEbRKNSB_6ParamsERT0_S12_iNS2_IJiiiEEERT_ENKUliT_E_clIZSC_ISJ_SX_EbS10_S12_S12_iS13_S15_EUlRS16_iE_EEDaiS16_ENKUlT_E_clIZSC_ISJ_SX_EbS10_S12_S12_iS13_S15_EUlvE0_EEDaS1B_,@function
        .size           $_ZN7cutlass13device_kernelIN5flash19enable_sm80_to_sm89INS1_16FlashAttnBwdSm80INS1_25CollectiveMainloopBwdSm80ILi2ELi2EN4cute5tupleIJNS5_1CILi128EEES8_NS7_ILi64EEEEEENS_6half_tEfNS_4arch4Sm80ELb0ELb1ELb1ELb0ELb1ELb0ELb0ELb0ELi2ELi4ELi4ELi4ELb0EEENS1_21CollectiveEpilogueBwdISA_SB_SD_Li256ELb0ELb0ELi2EEENS1_19SingleTileSchedulerILb0ELb0ELb0ELi128EEEEEEEEEvNT_6ParamsE$_ZZZN5flash25CollectiveMainloopBwdSm80ILi2ELi2EN4cute5tupleIJNS1_1CILi128EEES4_NS3_ILi64EEEEEEN7cutlass6half_tEfNS7_4arch4Sm80ELb0ELb1ELb1ELb0ELb1ELb0ELb0ELb0ELi2ELi4ELi4ELi4ELb0EE3mmaINS_16FlashAttnBwdSm80ISB_NS_21CollectiveEpilogueBwdIS6_S8_SA_Li256ELb0ELb0ELi2EEENS_19SingleTileSchedulerILb0ELb0ELb0ELi128EEEE13SharedStorageENS1_6TensorINS1_11ArrayEngineIfLm32EEENS1_6LayoutINS2_IJNS2_IJNS3_ILi2EEESO_EEESO_NS3_ILi4EEEEEENS2_IJNS2_IJNS3_ILi1EEESO_EEESQ_NS3_ILi8EEEEEEEEEEEEbRKNSB_6ParamsERT0_S12_iNS2_IJiiiEEERT_ENKUliT_E_clIZSC_ISJ_SX_EbS10_S12_S12_iS13_S15_EUlRS16_iE_EEDaiS16_ENKUlT_E_clIZSC_ISJ_SX_EbS10_S12_S12_iS13_S15_EUlvE0_EEDaS1B_,($_ZN7cutlass13device_kernelIN5flash19enable_sm80_to_sm89INS1_16FlashAttnBwdSm80INS1_25CollectiveMainloopBwdSm80ILi2ELi2EN4cute5tupleIJNS5_1CILi128EEES8_NS7_ILi64EEEEEENS_6half_tEfNS_4arch4Sm80ELb0ELb1ELb1ELb0ELb1ELb0ELb0ELb0ELi2ELi4ELi4ELi4ELb0EEENS1_21CollectiveEpilogueBwdISA_SB_SD_Li256ELb0ELb0ELi2EEENS1_19SingleTileSchedulerILb0ELb0ELb0ELi128EEEEEEEEEvNT_6ParamsE$_ZZZN5flash25CollectiveMainloopBwdSm80ILi2ELi2EN4cute5tupleIJNS1_1CILi128EEES4_NS3_ILi64EEEEEEN7cutlass6half_tEfNS7_4arch4Sm80ELb0ELb1ELb1ELb0ELb1ELb0ELb0ELb0ELi2ELi4ELi4ELi4ELb0EE3mmaINS_16FlashAttnBwdSm80ISB_NS_21CollectiveEpilogueBwdIS6_S8_SA_Li256ELb0ELb0ELi2EEENS_19SingleTileSchedulerILb0ELb0ELb0ELi128EEEE13SharedStorageENS1_6TensorINS1_11ArrayEngineIfLm32EEENS1_6LayoutINS2_IJNS2_IJNS3_ILi2EEESO_EEESO_NS3_ILi4EEEEEENS2_IJNS2_IJNS3_ILi1EEESO_EEESQ_NS3_ILi8EEEEEEEEEEEEbRKNSB_6ParamsERT0_S12_iNS2_IJiiiEEERT_ENKUliT_E_clIZSC_ISJ_SX_EbS10_S12_S12_iS13_S15_EUlRS16_iE_EEDaiS16_ENKUlvE0_clEv - $_ZN7cutlass13device_kernelIN5flash19enable_sm80_to_sm89INS1_16FlashAttnBwdSm80INS1_25CollectiveMainloopBwdSm80ILi2ELi2EN4cute5tupleIJNS5_1CILi128EEES8_NS7_ILi64EEEEEENS_6half_tEfNS_4arch4Sm80ELb0ELb1ELb1ELb0ELb1ELb0ELb0ELb0ELi2ELi4ELi4ELi4ELb0EEENS1_21CollectiveEpilogueBwdISA_SB_SD_Li256ELb0ELb0ELi2EEENS1_19SingleTileSchedulerILb0ELb0ELb0ELi128EEEEEEEEEvNT_6ParamsE$_ZZZN5flash25CollectiveMainloopBwdSm80ILi2ELi2EN4cute5tupleIJNS1_1CILi128EEES4_NS3_ILi64EEEEEEN7cutlass6half_tEfNS7_4arch4Sm80ELb0ELb1ELb1ELb0ELb1ELb0ELb0ELb0ELi2ELi4ELi4ELi4ELb0EE3mmaINS_16FlashAttnBwdSm80ISB_NS_21CollectiveEpilogueBwdIS6_S8_SA_Li256ELb0ELb0ELi2EEENS_19SingleTileSchedulerILb0ELb0ELb0ELi128EEEE13SharedStorageENS1_6TensorINS1_11ArrayEngineIfLm32EEENS1_6LayoutINS2_IJNS2_IJNS3_ILi2EEESO_EEESO_NS3_ILi4EEEEEENS2_IJNS2_IJNS3_ILi1EEESO_EEESQ_NS3_ILi8EEEEEEEEEEEEbRKNSB_6ParamsERT0_S12_iNS2_IJiiiEEERT_ENKUliT_E_clIZSC_ISJ_SX_EbS10_S12_S12_iS13_S15_EUlRS16_iE_EEDaiS16_ENKUlT_E_clIZSC_ISJ_SX_EbS10_S12_S12_iS13_S15_EUlvE0_EEDaS1B_)
$_ZN7cutlass13device_kernelIN5flash19enable_sm80_to_sm89INS1_16FlashAttnBwdSm80INS1_25CollectiveMainloopBwdSm80ILi2ELi2EN4cute5tupleIJNS5_1CILi128EEES8_NS7_ILi64EEEEEENS_6half_tEfNS_4arch4Sm80ELb0ELb1ELb1ELb0ELb1ELb0ELb0ELb0ELi2ELi4ELi4ELi4ELb0EEENS1_21CollectiveEpilogueBwdISA_SB_SD_Li256ELb0ELb0ELi2EEENS1_19SingleTileSchedulerILb0ELb0ELb0ELi128EEEEEEEEEvNT_6ParamsE$_ZZZN5flash25CollectiveMainloopBwdSm80ILi2ELi2EN4cute5tupleIJNS1_1CILi128EEES4_NS3_ILi64EEEEEEN7cutlass6half_tEfNS7_4arch4Sm80ELb0ELb1ELb1ELb0ELb1ELb0ELb0ELb0ELi2ELi4ELi4ELi4ELb0EE3mmaINS_16FlashAttnBwdSm80ISB_NS_21CollectiveEpilogueBwdIS6_S8_SA_Li256ELb0ELb0ELi2EEENS_19SingleTileSchedulerILb0ELb0ELb0ELi128EEEE13SharedStorageENS1_6TensorINS1_11ArrayEngineIfLm32EEENS1_6LayoutINS2_IJNS2_IJNS3_ILi2EEESO_EEESO_NS3_ILi4EEEEEENS2_IJNS2_IJNS3_ILi1EEESO_EEESQ_NS3_ILi8EEEEEEEEEEEEbRKNSB_6ParamsERT0_S12_iNS2_IJiiiEEERT_ENKUliT_E_clIZSC_ISJ_SX_EbS10_S12_S12_iS13_S15_EUlRS16_iE_EEDaiS16_ENKUlT_E_clIZSC_ISJ_SX_EbS10_S12_S12_iS13_S15_EUlvE0_EEDaS1B_:
        /* <DEDUP_REMOVED lines=23> */
[----:B-1---5:R-:W-:Y:S05]  /*49530*/  CALL.REL.NOINC `($_ZN7cutlass13device_kernelIN5flash19enable_sm80_to_sm89INS1_16FlashAttnBwdSm80INS1_25CollectiveMainloopBwdSm80ILi2ELi2EN4cute5tupleIJNS5_1CILi128EEES8_NS7_ILi64EEEEEENS_6half_tEfNS_4arch4Sm80ELb0ELb1ELb1ELb0ELb1ELb0ELb0ELb0ELi2ELi4ELi4ELi4ELb0EEENS1_21CollectiveEpilogueBwdISA_SB_SD_Li256ELb0ELb0ELi2EEENS1_19SingleTileSchedulerILb0ELb0ELb0ELi128EEEEEEEEEvNT_6ParamsE$_ZN4cute3eso3ESOILb0ELb1EJiNS_1CILi0EEEEEC2ERKiRKS3_) ;  /* 0xfffbe22000007944 */ /* 0x022fea0003c3ffff */
[----:B------:R-:W2:Y:S01]  /*49540*/  LDL R4, [R1+0x1590] ;  /* 0x0015900001047983 */ /* 0x000ea20000100800 */
[----:B-1----:R-:W-:Y:S02]  /*49550*/  MOV R2, R15 ;  /* 0x0000000f00027202 */ /* 0x002fe40000000f00 */
[----:B------:R-:W-:Y:S01]  /*49560*/  MOV R6, 0x495a0 ;  /* 0x000495a000067802 */ /* 0x000fe20000000f00 */
[----:B--2---:R1:W-:Y:S04]  /*49570*/  STL [R1+0x15d8], R4 ;  /* 0x0015d80401007387 */ /* 0x0043e80000100800 */
[----:B------:R1:W5:Y:S02]  /*49580*/  LD.E R34, [R34.64+0x4] ;  /* 0x0000040822227980 */ /* 0x000364000c101900 */
[----:B-1---5:R-:W-:Y:S05]  /*49590*/  CALL.REL.NOINC `($_ZN7cutlass13device_kernelIN5flash19enable_sm80_to_sm89INS1_16FlashAttnBwdSm80INS1_25CollectiveMainloopBwdSm80ILi2ELi2EN4cute5tupleIJNS5_1CILi128EEES8_NS7_ILi64EEEEEENS_6half_tEfNS_4arch4Sm80ELb0ELb1ELb1ELb0ELb1ELb0ELb0ELb0ELi2ELi4ELi4ELi4ELb0EEENS1_21CollectiveEpilogueBwdISA_SB_SD_Li256ELb0ELb0ELi2EEENS1_19SingleTileSchedulerILb0ELb0ELb0ELi128EEEEEEEEEvNT_6ParamsE$_ZN4cute3eso3ESOILb0ELb0EJiNS_5tupleIJiNS_1CILi0EEEEEEEEC2ERKiRKS5_) ;  /* 0xfffbdc8000007944 */ /* 0x022fea0003c3ffff */
[----:B-1----:R1:W5:Y:S01]  /*495a0*/  LDL.64 R2, [R1+0x1590] ;  /* 0x0015900001027983 */ /* 0x0023620000100a00 */
[----:B------:R-:W-:-:S03]  /*495b0*/  MOV R34, 0x495d0 ;  /* 0x000495d000227802 */ /* 0x000fc60000000f00 */
[----:B-1---5:R-:W-:Y:S05]  /*495c0*/  CALL.REL.NOINC `($_ZN7cutlass13device_kernelIN5flash19enable_sm80_to_sm89INS1_16FlashAttnBwdSm80INS1_25CollectiveMainloopBwdSm80ILi2ELi2EN4cute5tupleIJNS5_1CILi128EEES8_NS7_ILi64EEEEEENS_6half_tEfNS_4arch4Sm80ELb0ELb1ELb1ELb0ELb1ELb0ELb0ELb0ELi2ELi4ELi4ELi4ELb0EEENS1_21CollectiveEpilogueBwdISA_SB_SD_Li256ELb0ELb0ELi2EEENS1_19SingleTileSchedulerILb0ELb0ELb0ELi128EEEEEEEEEvNT_6ParamsE$_ZN4cute3eso3ESOILb0ELb1EJNS_5tupleIJiNS2_IJiNS_1CILi0EEEEEEEEENS2_IJNS_10UnderscoreENS2_IJS7_S7_EEEEEEEEC2ERKS6_RKS9_) ;  /* 0xfffbe0a000007944 */ /* 0x022fea0003c3ffff */
[----:B------:R-:W2:Y:S01]  /*495d0*/  LDL.64 R4, [R1+0x1590] ;  /* 0x0015900001047983 */ /* 0x000ea20000100a00 */
[----:B-1----:R-:W-:-:S02]  /*495e0*/  MOV R2, R12 ;  /* 0x0000000c00027202 */ /* 0x002fc40000000f00 */
        /* <DEDUP_REMOVED lines=35> */
[----:B------:R-:W-:Y:S05]  /*49820*/  CALL.REL.NOINC `($_ZN7cutlass13device_kernelIN5flash19enable_sm80_to_sm89INS1_16FlashAttnBwdSm80INS1_25CollectiveMainloopBwdSm80ILi2ELi2EN4cute5tupleIJNS5_1CILi128EEES8_NS7_ILi64EEEEEENS_6half_tEfNS_4arch4Sm80ELb0ELb1ELb1ELb0ELb1ELb0ELb0ELb0ELi2ELi4ELi4ELi4ELb0EEENS1_21CollectiveEpilogueBwdISA_SB_SD_Li256ELb0ELb0ELi2EEENS1_19SingleTileSchedulerILb0ELb0ELb0ELi128EEEEEEEEEvNT_6ParamsE$_ZN4cute3eso3ESOILb0ELb0EJiiiEEC2ERKiS4_S4_) ;  /* 0xfffbdc5000007944 */ /* 0x000fea0003c3ffff */
[----:B------:R2:W5:Y:S04]  /*49830*/  LDL R5, [R1+0x1598] ;  /* 0x0015980001057983 */ /* 0x0005680000100800 */
[----:B-1----:R2:W5:Y:S01]  /*49840*/  LDL.64 R2, [R1+0x1590] ;  /* 0x0015900001027983 */ /* 0x0025620000100a00 */
[----:B------:R-:W-:-:S03]  /*49850*/  MOV R6, 0x49870 ;  /* 0x0004987000067802 */ /* 0x000fc60000000f00 */
[----:B--2--5:R-:W-:Y:S05]  /*49860*/  CALL.REL.NOINC `($_ZN7cutlass13device_kernelIN5flash19enable_sm80_to_sm89INS1_16FlashAttnBwdSm80INS1_25CollectiveMainloopBwdSm80ILi2ELi2EN4cute5tupleIJNS5_1CILi128EEES8_NS7_ILi64EEEEEENS_6half_tEfNS_4arch4Sm80ELb0ELb1ELb1ELb0ELb1ELb0ELb0ELb0ELi2ELi4ELi4ELi4ELb0EEENS1_21CollectiveEpilogueBwdISA_SB_SD_Li256ELb0ELb0ELi2EEENS1_19SingleTileSchedulerILb0ELb0ELb0ELi128EEEEEEEEEvNT_6ParamsE$_ZN4cute3eso3ESOILb1ELb0EJNS_1CILi1EEENS_5tupleIJiiiEEENS2_ILi64EEENS4_IJNS2_ILi72EEENS2_ILi144EEENS2_ILi288EEEEEENS2_ILi512EEEEEC2ERKS3_RKS5_RKS6_RKSA_RKSB_) ;  /* 0xfffbe3b000007944 */ /* 0x024fea0003c3ffff */
[----:B-1----:R1:W5:Y:S04]  /*49870*/  LDL R5, [R1+0x1598] ;  /* 0x0015980001057983 */ /* 0x0023680000100800 */
[----:B------:R1:W5:Y:S01]  /*49880*/  LDL.64 R2, [R1+0x1590] ;  /* 0x0015900001027983 */ /* 0x0003620000100a00 */
[----:B------:R-:W-:-:S03]  /*49890*/  MOV R6, 0x498b0 ;  /* 0x000498b000067802 */ /* 0x000fc60000000f00 */
[----:B-1---5:R-:W-:Y:S05]  /*498a0*/  CALL.REL.NOINC `($_ZN7cutlass13device_kernelIN5flash19enable_sm80_to_sm89INS1_16FlashAttnBwdSm80INS1_25CollectiveMainloopBwdSm80ILi2ELi2EN4cute5tupleIJNS5_1CILi128EEES8_NS7_ILi64EEEEEENS_6half_tEfNS_4arch4Sm80ELb0ELb1ELb1ELb0ELb1ELb0ELb0ELb0ELi2ELi4ELi4ELi4ELb0EEENS1_21CollectiveEpilogueBwdISA_SB_SD_Li256ELb0ELb0ELi2EEENS1_19SingleTileSchedulerILb0ELb0ELb0ELi128EEEEEEEEEvNT_6ParamsE$_ZN4cute5tupleIJNS0_IJNS_1CILi8EEENS0_IJNS1_ILi2EEES3_S3_EEENS1_ILi1EEES4_S5_EEENS0_IJS5_NS0_IJiiiEEENS1_ILi64EEENS0_IJNS1_ILi72EEENS1_ILi144EEENS1_ILi288EEEEEENS1_ILi512EEEEEEEEC2ERKS6_RKSE_) ;  /* 0xfffc002000007944 */ /* 0x022fea0003c3ffff */
[----:B-1----:R1:W5:Y:S04]  /*498b0*/  LDL R5, [R1+0x1598] ;  /* 0x0015980001057983 */ /* 0x0023680000100800 */
[----:B------:R1:W5:Y:S01]  /*498c0*/  LDL.64 R2, [R1+0x1590] ;  /* 0x0015900001027983 */ /* 0x0003620000100a00 */
[----:B------:R-:W-:-:S03]  /*498d0*/  MOV R4, 0x498f0 ;  /* 0x000498f000047802 */ /* 0x000fc60000000f00 */
[----:B-1---5:R-:W-:Y:S05]  /*498e0*/  CALL.REL.NOINC `($_ZN7cutlass13device_kernelIN5flash19enable_sm80_to_sm89INS1_16FlashAttnBwdSm80INS1_25CollectiveMainloopBwdSm80ILi2ELi2EN4cute5tupleIJNS5_1CILi128EEES8_NS7_ILi64EEEEEENS_6half_tEfNS_4arch4Sm80ELb0ELb1ELb1ELb0ELb1ELb0ELb0ELb0ELi2ELi4ELi4ELi4ELb0EEENS1_21CollectiveEpilogueBwdISA_SB_SD_Li256ELb0ELb0ELi2EEENS1_19SingleTileSchedulerILb0ELb0ELb0ELi128EEEEEEEEEvNT_6ParamsE$_ZZN4cute7flattenINS_5tupleIJNS_1CILi1EEENS1_IJiiiEEENS2_ILi64EEENS1_IJNS2_ILi72EEENS2_ILi144EEENS2_ILi288EEEEEENS2_ILi512EEEEEEEEDaRKT_ENKUlRKT_E_clIS4_EEDaSH_) ;  /* 0xfffc0f2000007944 */ /* 0x022fea0003c3ffff */
[----:B------:R-:W-:Y:S02]  /*498f0*/  MOV R6, 0x49910 ;  /* 0x0004991000067802 */ /* 0x000fe40000000f00 */
[----:B------:R-:W-:Y:S05]  /*49900*/  CALL.REL.NOINC `($_ZN7cutlass13device_kernelIN5flash19enable_sm80_to_sm89INS1_16FlashAttnBwdSm80INS1_25CollectiveMainloopBwdSm80ILi2ELi2EN4cute5tupleIJNS5_1CILi128EEES8_NS7_ILi64EEEEEENS_6half_tEfNS_4arch4Sm80ELb0ELb1ELb1ELb0ELb1ELb0ELb0ELb0ELi2ELi4ELi4ELi4ELb0EEENS1_21CollectiveEpilogueBwdISA_SB_SD_Li256ELb0ELb0ELi2EEENS1_19SingleTileSchedulerILb0ELb0ELb0ELi128EEEEEEEEEvNT_6ParamsE$_ZZN4cute12filter_tupleINS_5tupleIJNS_1CILi1EEENS1_IJiiiEEENS2_ILi64EEENS1_IJNS2_ILi72EEENS2_ILi144EEENS2_ILi288EEEEEENS2_ILi512EEEEEEZNS_7flattenISB_EEDaRKT_EUlRKT_E_EEDaSF_OT0_ENKUlDpSI_E_clIJNS1_IJS3_EEES4_NS1_IJS5_EEES9_NS1_IJSA_EEEEEEDaSM_) ;  /* 0xfffc04f000007944 */ /* 0x000fea0003c3ffff */
[----:B------:R-:W-:Y:S02]  /*49910*/  MOV R6, 0x49930 ;  /* 0x0004993000067802 */ /* 0x000fe40000000f00 */
[----:B------:R-:W-:Y:S05]  /*49920*/  CALL.REL.NOINC `($_ZN7cutlass13device_kernelIN5flash19enable_sm80_to_sm89INS1_16FlashAttnBwdSm80INS1_25CollectiveMainloopBwdSm80ILi2ELi2EN4cute5tupleIJNS5_1CILi128EEES8_NS7_ILi64EEEEEENS_6half_tEfNS_4arch4Sm80ELb0ELb1ELb1ELb0ELb1ELb0ELb0ELb0ELi2ELi4ELi4ELi4ELb0EEENS1_21CollectiveEpilogueBwdISA_SB_SD_Li256ELb0ELb0ELi2EEENS1_19SingleTileSchedulerILb0ELb0ELb0ELi128EEEEEEEEEvNT_6ParamsE$_ZN4cute3eso3ESOILb0ELb1EJiNS_1CILi72EEENS2_ILi512EEEEEC2ERKiRKS3_RKS4_) ;  /* 0xfffbdf1000007944 */ /* 0x000fea0003c3ffff */
[----:B------:R-:W2:Y:S01]  /*49930*/  LDL R28, [R1+0x1590] ;  /* 0x00159000011c7983 */ /* 0x000ea20000100800 */
[----:B-1----:R-:W-:-:S02]  /*49940*/  MOV R2, R25 ;  /* 0x0000001900027202 */ /* 0x002fc40000000f00 */
[----:B------:R-:W-:Y:S01]  /*49950*/  MOV R6, 0x49980 ;  /* 0x0004998000067802 */ /* 0x000fe20000000f00 */
[----:B--2---:R1:W-:Y:S04]  /*49960*/  STL [R1+0x15e0], R28 ;  /* 0x0015e01c01007387 */ /* 0x0043e80000100800 */
[----:B-1----:R-:W-:Y:S05]  /*49970*/  CALL.REL.NOINC `($_ZN7cutlass13device_kernelIN5flash19enable_sm80_to_sm89INS1_16FlashAttnBwdSm80INS1_25CollectiveMainloopBwdSm80ILi2ELi2EN4cute5tupleIJNS5_1CILi128EEES8_NS7_ILi64EEEEEENS_6half_tEfNS_4arch4Sm80ELb0ELb1ELb1ELb0ELb1ELb0ELb0ELb0ELi2ELi4ELi4ELi4ELb0EEENS1_21CollectiveEpilogueBwdISA_SB_SD_Li256ELb0ELb0ELi2EEENS1_19SingleTileSchedulerILb0ELb0ELb0ELi128EEEEEEEEEvNT_6ParamsE$_ZN4cute3eso3ESOILb0ELb0EJiiNS_1CILi72EEENS2_ILi512EEEEEC2ERKiS7_RKS3_RKS4_) ;  /* 0xfffbda8000007944 */ /* 0x002fea0003c3ffff */
[----:B-1----:R-:W2:Y:S01]  /*49980*/  LDL.64 R2, [R1+0x1590] ;  /* 0x0015900001027983 */ /* 0x002ea20000100a00 */
[----:B------:R-:W-:Y:S01]  /*49990*/  IMAD.MOV.U32 R6, RZ, RZ, R4 ;  /* 0x000000ffff067224 */ /* 0x000fe200078e0004 */
[----:B------:R-:W-:Y:S01]  /*499a0*/  IADD3 R5, R10, 0x250, RZ ;  /* 0x000002500a057810 */ /* 0x000fe20007ffe0ff */
[----:B------:R-:W-:Y:S01]  /*499b0*/  IMAD.MOV.U32 R34, RZ, RZ, R14 ;  /* 0x000000ffff227224 */ /* 0x000fe200078e000e */
[----:B------:R-:W-:Y:S01]  /*499c0*/  MOV R4, 0x49a00 ;  /* 0x00049a0000047802 */ /* 0x000fe20000000f00 */
[----:B--2---:R1:W-:Y:S04]  /*499d0*/  STL [R1+0x15cc], R2 ;  /* 0x0015cc0201007387 */ /* 0x0043e80000100800 */
[----:B------:R1:W-:Y:S02]  /*499e0*/  STL [R1+0x15d0], R3 ;  /* 0x0015d00301007387 */ /* 0x0003e40000100800 */
[----:B-1----:R-:W-:Y:S05]  /*499f0*/  CALL.REL.NOINC `($_ZN7cutlass13device_kernelIN5flash19enable_sm80_to_sm89INS1_16FlashAttnBwdSm80INS1_25CollectiveMainloopBwdSm80ILi2ELi2EN4cute5tupleIJNS5_1CILi128EEES8_NS7_ILi64EEEEEENS_6half_tEfNS_4arch4Sm80ELb0ELb1ELb1ELb0ELb1ELb0ELb0ELb0ELi2ELi4ELi4ELi4ELb0EEENS1_21CollectiveEpilogueBwdISA_SB_SD_Li256ELb0ELb0ELi2EEENS1_19SingleTileSchedulerILb0ELb0ELb0ELi128EEEEEEEEEvNT_6ParamsE$_ZN4cute3eso3ESOILb0ELb0EJiiiNS_1CILi72EEENS2_ILi512EEEEEC2ERKiS7_S7_RKS3_RKS4_) ;  /* 0xfffbdbd000007944 */ /* 0x002fea0003c3ffff */
        /* <DEDUP_REMOVED lines=8> */
[----:B-1----:R-:W-:Y:S05]  /*49a80*/  CALL.REL.NOINC `($_ZN7cutlass13device_kernelIN5flash19enable_sm80_to_sm89INS1_16FlashAttnBwdSm80INS1_25CollectiveMainloopBwdSm80ILi2ELi2EN4cute5tupleIJNS5_1CILi128EEES8_NS7_ILi64EEEEEENS_6half_tEfNS_4arch4Sm80ELb0ELb1ELb1ELb0ELb1ELb0ELb0ELb0ELi2ELi4ELi4ELi4ELb0EEENS1_21CollectiveEpilogueBwdISA_SB_SD_Li256ELb0ELb0ELi2EEENS1_19SingleTileSchedulerILb0ELb0ELb0ELi128EEEEEEEEEvNT_6ParamsE$_ZN4cute3eso3ESOILb1ELb0EJNS_1CILi1EEEiiiNS2_ILi72EEENS2_ILi512EEEEEC2ERKS3_RKiSA_SA_RKS4_RKS5_) ;  /* 0xfffbe2b000007944 */ /* 0x002fea0003c3ffff */
[----:B-1----:R1:W5:Y:S04]  /*49a90*/  LDL R5, [R1+0x1588] ;  /* 0x0015880001057983 */ /* 0x0023680000100800 */
[----:B------:R1:W5:Y:S01]  /*49aa0*/  LDL.64 R2, [R1+0x1580] ;  /* 0x0015800001027983 */ /* 0x0003620000100a00 */
[----:B------:R-:W-:-:S03]  /*49ab0*/  MOV R6, 0x49ad0 ;  /* 0x00049ad000067802 */ /* 0x000fc60000000f00 */
[----:B-1---5:R-:W-:Y:S05]  /*49ac0*/  CALL.REL.NOINC `($_ZN7cutlass13device_kernelIN5flash19enable_sm80_to_sm89INS1_16FlashAttnBwdSm80INS1_25CollectiveMainloopBwdSm80ILi2ELi2EN4cute5tupleIJNS5_1CILi128EEES8_NS7_ILi64EEEEEENS_6half_tEfNS_4arch4Sm80ELb0ELb1ELb1ELb0ELb1ELb0ELb0ELb0ELi2ELi4ELi4ELi4ELb0EEENS1_21CollectiveEpilogueBwdISA_SB_SD_Li256ELb0ELb0ELi2EEENS1_19SingleTileSchedulerILb0ELb0ELb0ELi128EEEEEEEEEvNT_6ParamsE$_ZN4cute5tupleIJNS0_IJNS_1CILi8EEENS1_ILi2EEES3_S3_S2_S3_EEENS0_IJNS1_ILi1EEEiiiNS1_ILi72EEENS1_ILi512EEEEEEEEC2ERKS4_RKS8_) ;  /* 0xfffbfe7000007944 */ /* 0x022fea0003c3ffff */
[----:B-1----:R-:W2:Y:S04]  /*49ad0*/  LDL.64 R2, [R1+0x1580] ;  /* 0x0015800001027983 */ /* 0x002ea80000100a00 */
[----:B------:R-:W3:Y:S01]  /*49ae0*/  LDL R4, [R1+0x1588] ;  /* 0x0015880001047983 */ /* 0x000ee20000100800 */
[----:B------:R-:W-:-:S03]  /*49af0*/  MOV R6, 0x49b40 ;  /* 0x00049b4000067802 */ /* 0x000fc60000000f00 */
[----:B------:R1:W-:Y:S04]  /*49b00*/  STL.U8 [R1+0x15dc], RZ ;  /* 0x0015dcff01007387 */ /* 0x0003e80000100000 */
[----:B--2---:R1:W-:Y:S04]  /*49b10*/  STL.64 [R1+0x15b0], R2 ;  /* 0x0015b00201007387 */ /* 0x0043e80000100a00 */
[----:B---3--:R1:W-:Y:S02]  /*49b20*/  STL [R1+0x15b8], R4 ;  /* 0x0015b80401007387 */ /* 0x0083e40000100800 */
[----:B-1----:R-:W-:Y:S05]  /*49b30*/  CALL.REL.NOINC `($_ZN7cutlass13device_kernelIN5flash19enable_sm80_to_sm89INS1_16FlashAttnBwdSm80INS1_25CollectiveMainloopBwdSm80ILi2ELi2EN4cute5tupleIJNS5_1CILi128EEES8_NS7_ILi64EEEEEENS_6half_tEfNS_4arch4Sm80ELb0ELb1ELb1ELb0ELb1ELb0ELb0ELb0ELi2ELi4ELi4ELi4ELb0EEENS1_21CollectiveEpilogueBwdISA_SB_SD_Li256ELb0ELb0ELi2EEENS1_19SingleTileSchedulerILb0ELb0ELb0ELi128EEEEEEEEEvNT_6ParamsE$_ZZN4cute6detail16composition_implINS_5tupleIJNS_1CILi8EEENS3_ILi2EEES5_S5_S4_S5_EEENS2_IJNS3_ILi1EEEiiiNS3_ILi72EEENS3_ILi512EEEEEENS2_IJNS2_IJS5_S5_S5_EEES5_NS2_IJNS3_ILi4EEES5_EEEEEENS2_IJNS2_IJS7_S9_S4_EEENS3_ILi4096EEENS2_IJNS3_ILi16EEENS3_ILi8192EEEEEEEEEEEDaRKT_RKT0_RKT1_RKT2_ENKUlRKT_RKT0_E_clISB_SF_EEDaSZ_S12_) ;  /* 0xfffc09f000007944 */ /* 0x002fea0003c3ffff */
[----:B------:R-:W-:Y:S02]  /*49b40*/  MOV R4, 0x49b60 ;  /* 0x00049b6000047802 */ /* 0x000fe40000000f00 */
[----:B-----5:R-:W-:Y:S05]  /*49b50*/  CALL.REL.NOINC `($_ZN7cutlass13device_kernelIN5flash19enable_sm80_to_sm89INS1_16FlashAttnBwdSm80INS1_25CollectiveMainloopBwdSm80ILi2ELi2EN4cute5tupleIJNS5_1CILi128EEES8_NS7_ILi64EEEEEENS_6half_tEfNS_4arch4Sm80ELb0ELb1ELb1ELb0ELb1ELb0ELb0ELb0ELi2ELi4ELi4ELi4ELb0EEENS1_21CollectiveEpilogueBwdISA_SB_SD_Li256ELb0ELb0ELi2EEENS1_19SingleTileSchedulerILb0ELb0ELb0ELi128EEEEEEEEEvNT_6ParamsE$_ZZN4cute6detail16composition_implINS_5tupleIJNS_1CILi8EEENS3_ILi2EEES5_S5_S4_S5_EEENS2_IJNS3_ILi1EEEiiiNS3_ILi72EEENS3_ILi512EEEEEENS2_IJNS2_IJS5_S5_S5_EEES5_NS2_IJNS3_ILi4EEES5_EEEEEENS2_IJNS2_IJS7_S9_S4_EEENS3_ILi4096EEENS2_IJNS3_ILi16EEENS3_ILi8192EEEEEEEEEEEDaRKT_RKT0_RKT1_RKT2_ENKUlRKT_RKT0_E_clISD_SJ_EEDaSZ_S12_) ;  /* 0xfffc0a2000007944 */ /* 0x020fea0003c3ffff */
[----:B-----5:R2:W-:Y:S01]  /*49b60*/  STL.64 [R1+0x1580], R2 ;  /* 0x0015800201007387 */ /* 0x0205e20000100a00 */
[----:B-1----:R-:W-:-:S03]  /*49b70*/  MOV R6, 0x49b90 ;  /* 0x00049b9000067802 */ /* 0x002fc60000000f00 */
[----:B--2---:R-:W-:Y:S05]  /*49b80*/  CALL.REL.NOINC `($_ZN7cutlass13device_kernelIN5flash19enable_sm80_to_sm89INS1_16FlashAttnBwdSm80INS1_25CollectiveMainloopBwdSm80ILi2ELi2EN4cute5tupleIJNS5_1CILi128EEES8_NS7_ILi64EEEEEENS_6half_tEfNS_4arch4Sm80ELb0ELb1ELb1ELb0ELb1ELb0ELb0ELb0ELi2ELi4ELi4ELi4ELb0EEENS1_21CollectiveEpilogueBwdISA_SB_SD_Li256ELb0ELb0ELi2EEENS1_19SingleTileSchedulerILb0ELb0ELb0ELi128EEEEEEEEEvNT_6ParamsE$_ZN4cute3eso3ESOILb0ELb0EJNS_5tupleIJNS_1CILi1EEENS3_ILi512EEEiEEENS3_ILi4096EEENS2_IJNS2_IJiiEEENS3_ILi8192EEEEEEEEC2ERKS6_RKS7_RKSA_) ;  /* 0xfffbcbb000007944 */ /* 0x004fea0003c3ffff */
[----:B-1----:R1:W5:Y:S04]  /*49b90*/  LDL R5, [R1+0x1598] ;  /* 0x0015980001057983 */ /* 0x0023680000100800 */
[----:B------:R1:W5:Y:S01]  /*49ba0*/  LDL.64 R2, [R1+0x1590] ;  /* 0x0015900001027983 */ /* 0x0003620000100a00 */
[----:B------:R-:W-:-:S03]  /*49bb0*/  MOV R6, 0x49bd0 ;  /* 0x00049bd000067802 */ /* 0x000fc60000000f00 */
[----:B-1---5:R-:W-:Y:S05]  /*49bc0*/  CALL.REL.NOINC `($_ZN7cutlass13device_kernelIN5flash19enable_sm80_to_sm89INS1_16FlashAttnBwdSm80INS1_25CollectiveMainloopBwdSm80ILi2ELi2EN4cute5tupleIJNS5_1CILi128EEES8_NS7_ILi64EEEEEENS_6half_tEfNS_4arch4Sm80ELb0ELb1ELb1ELb0ELb1ELb0ELb0ELb0ELi2ELi4ELi4ELi4ELb0EEENS1_21CollectiveEpilogueBwdISA_SB_SD_Li256ELb0ELb0ELi2EEENS1_19SingleTileSchedulerILb0ELb0ELb0ELi128EEEEEEEEEvNT_6ParamsE$_ZN4cute5tupleIJNS0_IJNS0_IJNS_1CILi2EEES2_S2_EEES2_NS0_IJNS0_IJS2_S2_EEES2_EEEEEENS0_IJNS0_IJNS1_ILi1EEENS1_ILi512EEEiEEENS1_ILi4096EEENS0_IJNS0_IJiiEEENS1_ILi8192EEEEEEEEEEEC2ERKS6_RKSE_) ;  /* 0xfffbf9d000007944 */ /* 0x022fea0003c3ffff */
[----:B-1----:R1:W5:Y:S04]  /*49bd0*/  LDL R4, [R1+0x1598] ;  /* 0x0015980001047983 */ /* 0x0023680000100800 */
[----:B------:R1:W5:Y:S01]  /*49be0*/  LDL.64 R2, [R1+0x1590] ;  /* 0x0015900001027983 */ /* 0x0003620000100a00 */
[----:B------:R-:W-:-:S05]  /*49bf0*/  LEA.HI R6, R29, R29, RZ, 0x1d ;  /* 0x0000001d1d067211 */ /* 0x000fca00078fe8ff */
[----:B------:R-:W-:Y:S01]  /*49c00*/  IMAD.U32 R32, R7, 0x2, R6 ;  /* 0x0000000207207824 */ /* 0x000fe200078e0006 */
[----:B------:R-:W-:-:S04]  /*49c10*/  MOV R6, 0x49c40 ;  /* 0x00049c4000067802 */ /* 0x000fc80000000f00 */
[----:B------:R1:W-:Y:S03]  /*49c20*/  STL [R1+0x15c4], R32 ;  /* 0x0015c42001007387 */ /* 0x0003e60000100800 */
[----:B-1---5:R-:W-:Y:S05]  /*49c30*/  CALL.REL.NOINC `($_ZN7cutlass13device_kernelIN5flash19enable_sm80_to_sm89INS1_16FlashAttnBwdSm80INS1_25CollectiveMainloopBwdSm80ILi2ELi2EN4cute5tupleIJNS5_1CILi128EEES8_NS7_ILi64EEEEEENS_6half_tEfNS_4arch4Sm80ELb0ELb1ELb1ELb0ELb1ELb0ELb0ELb0ELi2ELi4ELi4ELi4ELb0EEENS1_21CollectiveEpilogueBwdISA_SB_SD_Li256ELb0ELb0ELi2EEENS1_19SingleTileSchedulerILb0ELb0ELb0ELi128EEEEEEEEEvNT_6ParamsE$_ZN4cute3eso3ESOILb0ELb0EJNS_6LayoutINS_5tupleIJNS3_IJNS_1CILi2EEES5_S5_EEES5_NS3_IJNS3_IJS5_S5_EEES5_EEEEEENS3_IJNS3_IJNS4_ILi1EEENS4_ILi512EEEiEEENS4_ILi4096EEENS3_IJNS3_IJiiEEENS4_ILi8192EEEEEEEEEEEjEEC2ERKSI_RKj) ;  /* 0xfffbd10000007944 */ /* 0x022fea0003c3ffff */
        /* <DEDUP_REMOVED lines=9> */
[----:B-1----:R-:W-:Y:S05]  /*49cd0*/  CALL.REL.NOINC `($_ZN7cutlass13device_kernelIN5flash19enable_sm80_to_sm89INS1_16FlashAttnBwdSm80INS1_25CollectiveMainloopBwdSm80ILi2ELi2EN4cute5tupleIJNS5_1CILi128EEES8_NS7_ILi64EEEEEENS_6half_tEfNS_4arch4Sm80ELb0ELb1ELb1ELb0ELb1ELb0ELb0ELb0ELi2ELi4ELi4ELi4ELb0EEENS1_21CollectiveEpilogueBwdISA_SB_SD_Li256ELb0ELb0ELi2EEENS1_19SingleTileSchedulerILb0ELb0ELb0ELi128EEEEEEEEEvNT_6ParamsE$_ZN4cute3eso3ESOILb0ELb0EJNS_6LayoutINS_5tupleIJNS3_IJNS_1CILi2EEES5_S5_EEES5_NS3_IJNS3_IJS5_S5_EEES5_EEEEEENS3_IJNS3_IJNS4_ILi1EEENS4_ILi512EEEiEEENS4_ILi4096EEENS3_IJNS3_IJiiEEENS4_ILi8192EEEEEEEEEEENS_10ViewEngineINS_8smem_ptrIPN7cutlass6half_tEEEEEEEC2ERKSI_RKSP_) ;  /* 0xfffbcfe000007944 */ /* 0x002fea0003c3ffff */
[----:B------:R2:W5:Y:S04]  /*49ce0*/  LDL R2, [R1+0x1594] ;  /* 0x0015940001027983 */ /* 0x0005680000100800 */
[----:B-1----:R2:W5:Y:S01]  /*49cf0*/  LDL R3, [R1+0x1598] ;  /* 0x0015980001037983 */ /* 0x0025620000100800 */
[----:B------:R-:W-:-:S03]  /*49d00*/  MOV R4, 0x49d20 ;  /* 0x00049d2000047802 */ /* 0x000fc60000000f00 */
[----:B--2--5:R-:W-:Y:S05]  /*49d10*/  CALL.REL.NOINC `($_ZN7cutlass13device_kernelIN5flash19enable_sm80_to_sm89INS1_16FlashAttnBwdSm80INS1_25CollectiveMainloopBwdSm80ILi2ELi2EN4cute5tupleIJNS5_1CILi128EEES8_NS7_ILi64EEEEEENS_6half_tEfNS_4arch4Sm80ELb0ELb1ELb1ELb0ELb1ELb0ELb0ELb0ELi2ELi4ELi4ELi4ELb0EEENS1_21CollectiveEpilogueBwdISA_SB_SD_Li256ELb0ELb0ELi2EEENS1_19SingleTileSchedulerILb0ELb0ELb0ELi128EEEEEEEEEvNT_6ParamsE$_ZZN4cute4takeILi1ELi3ENS_5tupleIJNS1_IJNS_1CILi1EEENS2_ILi512EEEiEEENS2_ILi4096EEENS1_IJNS1_IJiiEEENS2_ILi8192EEEEEEEEEEEDaRKT1_ENKUlDpRKT_E_clIJS6_S9_EEEDaSH_) ;  /* 0xfffc055000007944 */ /* 0x024fea0003c3ffff */
[----:B------:R1:W-:Y:S01]  /*49d20*/  STL.64 [R1+0x1590], R2 ;  /* 0x0015900201007387 */ /* 0x0003e20000100a00 */
[----:B------:R-:W-:-:S03]  /*49d30*/  MOV R4, 0x49d50 ;  /* 0x00049d5000047802 */ /* 0x000fc60000000f00 */
[----:B-1----:R-:W-:Y:S05]  /*49d40*/  CALL.REL.NOINC `($_ZN7cutlass13device_kernelIN5flash19enable_sm80_to_sm89INS1_16FlashAttnBwdSm80INS1_25CollectiveMainloopBwdSm80ILi2ELi2EN4cute5tupleIJNS5_1CILi128EEES8_NS7_ILi64EEEEEENS_6half_tEfNS_4arch4Sm80ELb0ELb1ELb1ELb0ELb1ELb0ELb0ELb0ELi2ELi4ELi4ELi4ELb0EEENS1_21CollectiveEpilogueBwdISA_SB_SD_Li256ELb0ELb0ELi2EEENS1_19SingleTileSchedulerILb0ELb0ELb0ELi128EEEEEEEEEvNT_6ParamsE$_ZZN4cute16flatten_to_tupleINS_5tupleIJNS_1CILi4096EEENS1_IJNS1_IJiiEEENS2_ILi8192EEEEEEEEEEEDaRKT_ENKUlRKT_E_clIS6_EEDaSD_) ;  /* 0xfffc045000007944 */ /* 0x002fea0003c3ffff */
[----:B------:R-:W-:Y:S02]  /*49d50*/  MOV R2, 0x49d70 ;  /* 0x00049d7000027802 */ /* 0x000fe40000000f00 */
[----:B------:R-:W-:Y:S05]  /*49d60*/  CALL.REL.NOINC `($_ZN7cutlass13device_kernelIN5flash19enable_sm80_to_sm89INS1_16FlashAttnBwdSm80INS1_25CollectiveMainloopBwdSm80ILi2ELi2EN4cute5tupleIJNS5_1CILi128EEES8_NS7_ILi64EEEEEENS_6half_tEfNS_4arch4Sm80ELb0ELb1ELb1ELb0ELb1ELb0ELb0ELb0ELi2ELi4ELi4ELi4ELb0EEENS1_21CollectiveEpilogueBwdISA_SB_SD_Li256ELb0ELb0ELi2EEENS1_19SingleTileSchedulerILb0ELb0ELb0ELi128EEEEEEEEEvNT_6ParamsE$_ZZN4cute12filter_tupleINS_5tupleIJNS_1CILi4096EEENS1_IJNS1_IJiiEEENS2_ILi8192EEEEEEEEEZNS_16flatten_to_tupleIS7_EEDaRKT_EUlRKT_E_EEDaSB_OT0_ENKUlDpSE_E_clIJNS1_IJS3_EEENS1_IJiiS5_EEEEEEDaSI_) ;  /* 0xfffc00f000007944 */ /* 0x000fea0003c3ffff */
        /* <DEDUP_REMOVED lines=21> */
[----:B-1---5:R-:W-:Y:S05]  /*49ec0*/  CALL.REL.NOINC `($_ZN7cutlass13device_kernelIN5flash19enable_sm80_to_sm89INS1_16FlashAttnBwdSm80INS1_25CollectiveMainloopBwdSm80ILi2ELi2EN4cute5tupleIJNS5_1CILi128EEES8_NS7_ILi64EEEEEENS_6half_tEfNS_4arch4Sm80ELb0ELb1ELb1ELb0ELb1ELb0ELb0ELb0ELi2ELi4ELi4ELi4ELb0EEENS1_21CollectiveEpilogueBwdISA_SB_SD_Li256ELb0ELb0ELi2EEENS1_19SingleTileSchedulerILb0ELb0ELb0ELi128EEEEEEEEEvNT_6ParamsE$_ZN4cute3eso3ESOILb1ELb0EJNS_14ComposedLayoutINS_7SwizzleILi3ELi3ELi3EEENS_1CILi0EEENS_6LayoutINS_5tupleIJNS8_IJNS8_IJNS5_ILi4EEENS5_ILi8EEEEEENS8_IJNS5_ILi2EEENS5_ILi1EEEEEEEEENS8_IJNS8_IJSC_SC_EEESB_EEEEEENS8_IJNS8_IJNS8_IJNS5_ILi128EEESD_EEENS8_IJSA_S6_EEEEEENS8_IJNS8_IJNS5_ILi64EEENS5_ILi512EEEEEENS8_IJNS5_ILi16EEENS5_ILi1024EEEEEEEEEEEEEEEENS_10ViewEngineINS_8smem_ptrIPN7cutlass6half_tEEEEEEEC2ERKSW_RKS13_) ;  /* 0xfffbdb4000007944 */ /* 0x022fea0003c3ffff */
[----:B-1----:R1:W5:Y:S04]  /*49ed0*/  LD.E R3, [R34.64+0xc] ;  /* 0x00000c0822037980 */ /* 0x002368000c101900 */
[----:B------:R1:W5:Y:S01]  /*49ee0*/  LDL.64 R30, [R1+0x1590] ;  /* 0x00159000011e7983 */ /* 0x0003620000100a00 */
[----:B------:R-:W-:-:S03]  /*49ef0*/  MOV R6, 0x49f10 ;  /* 0x00049f1000067802 */ /* 0x000fc60000000f00 */
        /* <DEDUP_REMOVED lines=45> */
[----:B------:R-:W-:-:S02]  /*4a1d0*/  LOP3.LUT P0, RZ, R6, 0x8, RZ, 0xc0, !PT ;  /* 0x0000000806ff7812 */ /* 0x000fc4000780c0ff */
[----:B------:R-:W-:Y:S02]  /*4a1e0*/  MOV R26, 0x4a210 ;  /* 0x0004a210001a7802 */ /* 0x000fe40000000f00 */
[----:B------:R-:W-:-:S04]  /*4a1f0*/  SEL R5, R5, 0x38, !P0 ;  /* 0x0000003805057807 */ /* 0x000fc80004000000 */
[----:B-1---5:R-:W-:Y:S05]  /*4a200*/  CALL.REL.NOINC `($_ZN7cutlass13device_kernelIN5flash19enable_sm80_to_sm89INS1_16FlashAttnBwdSm80INS1_25CollectiveMainloopBwdSm80ILi2ELi2EN4cute5tupleIJNS5_1CILi128EEES8_NS7_ILi64EEEEEENS_6half_tEfNS_4arch4Sm80ELb0ELb1ELb1ELb0ELb1ELb0ELb0ELb0ELi2ELi4ELi4ELi4ELb0EEENS1_21CollectiveEpilogueBwdISA_SB_SD_Li256ELb0ELb0ELi2EEENS1_19SingleTileSchedulerILb0ELb0ELb0ELi128EEEEEEEEEvNT_6ParamsE$_ZN4cute3eso3ESOILb0ELb1EJiNS_1CILi144EEENS2_ILi288EEEEEC2ERKiRKS3_RKS4_) ;  /* 0xfffbd59000007944 */ /* 0x022fea0003c3ffff */
[----:B------:R-:W2:Y:S01]  /*4a210*/  LDL R32, [R1+0x1590] ;  /* 0x0015900001207983 */ /* 0x000ea20000100800 */
[----:B-1----:R-:W-:Y:S02]  /*4a220*/  MOV R4, R24 ;  /* 0x0000001800047202 */ /* 0x002fe40000000f00 */
[----:B------:R-:W-:Y:S01]  /*4a230*/  MOV R26, 0x4a260 ;  /* 0x0004a260001a7802 */ /* 0x000fe20000000f00 */
[----:B--2---:R1:W-:Y:S04]  /*4a240*/  STL [R1+0x15dc], R32 ;  /* 0x0015dc2001007387 */ /* 0x0043e80000100800 */
[----:B-1----:R-:W-:Y:S05]  /*4a250*/  CALL.REL.NOINC `($_ZN7cutlass13device_kernelIN5flash19enable_sm80_to_sm89INS1_16FlashAttnBwdSm80INS1_25CollectiveMainloopBwdSm80ILi2ELi2EN4cute5tupleIJNS5_1CILi128EEES8_NS7_ILi64EEEEEENS_6half_tEfNS_4arch4Sm80ELb0ELb1ELb1ELb0ELb1ELb0ELb0ELb0ELi2ELi4ELi4ELi4ELb0EEENS1_21CollectiveEpilogueBwdISA_SB_SD_Li256ELb0ELb0ELi2EEENS1_19SingleTileSchedulerILb0ELb0ELb0ELi128EEEEEEEEEvNT_6ParamsE$_ZN4cute3eso3ESOILb1ELb0EJNS_1CILi1EEENS_5tupleIJNS2_ILi8EEEiiEEENS2_ILi64EEENS4_IJiNS2_ILi144EEENS2_ILi288EEEEEENS2_ILi512EEEEEC2ERKS3_RKS6_RKS7_RKSA_RKSB_) ;  /* 0xfffbd93000007944 */ /* 0x002fea0003c3ffff */
[----:B-1----:R1:W5:Y:S04]  /*4a260*/  LDL R5, [R1+0x1598] ;  /* 0x0015980001057983 */ /* 0x0023680000100800 */
[----:B------:R1:W5:Y:S01]  /*4a270*/  LDL.64 R2, [R1+0x1590] ;  /* 0x0015900001027983 */ /* 0x0003620000100a00 */
[----:B------:R-:W-:-:S03]  /*4a280*/  MOV R26, 0x4a2a0 ;  /* 0x0004a2a0001a7802 */ /* 0x000fc60000000f00 */
[----:B-1---5:R-:W-:Y:S05]  /*4a290*/  CALL.REL.NOINC `($_ZN7cutlass13device_kernelIN5flash19enable_sm80_to_sm89INS1_16FlashAttnBwdSm80INS1_25CollectiveMainloopBwdSm80ILi2ELi2EN4cute5tupleIJNS5_1CILi128EEES8_NS7_ILi64EEEEEENS_6half_tEfNS_4arch4Sm80ELb0ELb1ELb1ELb0ELb1ELb0ELb0ELb0ELi2ELi4ELi4ELi4ELb0EEENS1_21CollectiveEpilogueBwdISA_SB_SD_Li256ELb0ELb0ELi2EEENS1_19SingleTileSchedulerILb0ELb0ELb0ELi128EEEEEEEEEvNT_6ParamsE$_ZN4cute5tupleIJNS0_IJNS_1CILi8EEENS0_IJNS1_ILi2EEES3_S3_EEENS1_ILi1EEES4_S5_EEENS0_IJS5_NS0_IJS2_iiEEENS1_ILi64EEENS0_IJiNS1_ILi144EEENS1_ILi288EEEEEENS1_ILi512EEEEEEEEC2ERKS6_RKSD_) ;  /* 0xfffbf5c000007944 */ /* 0x022fea0003c3ffff */
[----:B------:R2:W5:Y:S04]  /*4a2a0*/  LDL R24, [R1+0x1598] ;  /* 0x0015980001187983 */ /* 0x0005680000100800 */
[----:B-1----:R2:W5:Y:S01]  /*4a2b0*/  LDL.64 R2, [R1+0x1590] ;  /* 0x0015900001027983 */ /* 0x0025620000100a00 */
[----:B------:R-:W-:-:S03]  /*4a2c0*/  MOV R4, 0x4a2e0 ;  /* 0x0004a2e000047802 */ /* 0x000fc60000000f00 */
[----:B--2--5:R-:W-:Y:S05]  /*4a2d0*/  CALL.REL.NOINC `($_ZN7cutlass13device_kernelIN5flash19enable_sm80_to_sm89INS1_16FlashAttnBwdSm80INS1_25CollectiveMainloopBwdSm80ILi2ELi2EN4cute5tupleIJNS5_1CILi128EEES8_NS7_ILi64EEEEEENS_6half_tEfNS_4arch4Sm80ELb0ELb1ELb1ELb0ELb1ELb0ELb0ELb0ELi2ELi4ELi4ELi4ELb0EEENS1_21CollectiveEpilogueBwdISA_SB_SD_Li256ELb0ELb0ELi2EEENS1_19SingleTileSchedulerILb0ELb0ELb0ELi128EEEEEEEEEvNT_6ParamsE$_ZZN4cute7flattenINS_5tupleIJNS_1CILi1EEENS1_IJNS2_ILi8EEEiiEEENS2_ILi64EEENS1_IJiNS2_ILi144EEENS2_ILi288EEEEEENS2_ILi512EEEEEEEEDaRKT_ENKUlRKT_E_clIS5_EEDaSH_) ;  /* 0xfffc04c000007944 */ /* 0x024fea0003c3ffff */
[----:B------:R-:W-:Y:S02]  /*4a2e0*/  MOV R3, R24 ;  /* 0x0000001800037202 */ /* 0x000fe40000000f00 */
[----:B------:R-:W-:-:S02]  /*4a2f0*/  MOV R4, 0x4a310 ;  /* 0x0004a31000047802 */ /* 0x000fc40000000f00 */
[----:B------:R-:W-:Y:S05]  /*4a300*/  CALL.REL.NOINC `($_ZN7cutlass13device_kernelIN5flash19enable_sm80_to_sm89INS1_16FlashAttnBwdSm80INS1_25CollectiveMainloopBwdSm80ILi2ELi2EN4cute5tupleIJNS5_1CILi128EEES8_NS7_ILi64EEEEEENS_6half_tEfNS_4arch4Sm80ELb0ELb1ELb1ELb0ELb1ELb0ELb0ELb0ELi2ELi4ELi4ELi4ELb0EEENS1_21CollectiveEpilogueBwdISA_SB_SD_Li256ELb0ELb0ELi2EEENS1_19SingleTileSchedulerILb0ELb0ELb0ELi128EEEEEEEEEvNT_6ParamsE$_ZZN4cute7flattenINS_5tupleIJNS_1CILi1EEENS1_IJNS2_ILi8EEEiiEEENS2_ILi64EEENS1_IJiNS2_ILi144EEENS2_ILi288EEEEEENS2_ILi512EEEEEEEEDaRKT_ENKUlRKT_E_clIS9_EEDaSH_) ;  /* 0xfffc04d000007944 */ /* 0x000fea0003c3ffff */
[----:B------:R-:W-:Y:S02]  /*4a310*/  MOV R4, R2 ;  /* 0x0000000200047202 */ /* 0x000fe40000000f00 */
[----:B------:R-:W-:-:S02]  /*4a320*/  MOV R2, 0x4a340 ;  /* 0x0004a34000027802 */ /* 0x000fc40000000f00 */
[----:B------:R-:W-:Y:S05]  /*4a330*/  CALL.REL.NOINC `($_ZN7cutlass13device_kernelIN5flash19enable_sm80_to_sm89INS1_16FlashAttnBwdSm80INS1_25CollectiveMainloopBwdSm80ILi2ELi2EN4cute5tupleIJNS5_1CILi128EEES8_NS7_ILi64EEEEEENS_6half_tEfNS_4arch4Sm80ELb0ELb1ELb1ELb0ELb1ELb0ELb0ELb0ELi2ELi4ELi4ELi4ELb0EEENS1_21CollectiveEpilogueBwdISA_SB_SD_Li256ELb0ELb0ELi2EEENS1_19SingleTileSchedulerILb0ELb0ELb0ELi128EEEEEEEEEvNT_6ParamsE$_ZZN4cute12filter_tupleINS_5tupleIJNS_1CILi1EEENS1_IJNS2_ILi8EEEiiEEENS2_ILi64EEENS1_IJiNS2_ILi144EEENS2_ILi288EEEEEENS2_ILi512EEEEEEZNS_7flattenISB_EEDaRKT_EUlRKT_E_EEDaSF_OT0_ENKUlDpSI_E_clIJNS1_IJS3_EEES5_NS1_IJS6_EEES9_NS1_IJSA_EEEEEEDaSM_) ;  /* 0xfffbfa9000007944 */ /* 0x000fea0003c3ffff */
[----:B------:R-:W-:Y:S02]  /*4a340*/  MOV R26, 0x4a360 ;  /* 0x0004a360001a7802 */ /* 0x000fe40000000f00 */
[----:B------:R-:W-:Y:S05]  /*4a350*/  CALL.REL.NOINC `($_ZN7cutlass13device_kernelIN5flash19enable_sm80_to_sm89INS1_16FlashAttnBwdSm80INS1_25CollectiveMainloopBwdSm80ILi2ELi2EN4cute5tupleIJNS5_1CILi128EEES8_NS7_ILi64EEEEEENS_6half_tEfNS_4arch4Sm80ELb0ELb1ELb1ELb0ELb1ELb0ELb0ELb0ELi2ELi4ELi4ELi4ELb0EEENS1_21CollectiveEpilogueBwdISA_SB_SD_Li256ELb0ELb0ELi2EEENS1_19SingleTileSchedulerILb0ELb0ELb0ELi128EEEEEEEEEvNT_6ParamsE$_ZN4cute3eso3ESOILb0ELb1EJiNS_1CILi144EEENS2_ILi512EEEEEC2ERKiRKS3_RKS4_) ;  /* 0xfffbd49000007944 */ /* 0x000fea0003c3ffff */
[----:B------:R-:W2:Y:S01]  /*4a360*/  LDL R24, [R1+0x1590] ;  /* 0x0015900001187983 */ /* 0x000ea20000100800 */
[----:B-1----:R-:W-:-:S02]  /*4a370*/  MOV R2, R13 ;  /* 0x0000000d00027202 */ /* 0x002fc40000000f00 */
[----:B------:R-:W-:Y:S01]  /*4a380*/  MOV R34, 0x4a3b0 ;  /* 0x0004a3b000227802 */ /* 0x000fe20000000f00 */
[----:B--2---:R1:W-:Y:S04]  /*4a390*/  STL [R1+0x15c4], R24 ;  /* 0x0015c41801007387 */ /* 0x0043e80000100800 */
[----:B-1----:R-:W-:Y:S05]  /*4a3a0*/  CALL.REL.NOINC `($_ZN7cutlass13device_kernelIN5flash19enable_sm80_to_sm89INS1_16FlashAttnBwdSm80INS1_25CollectiveMainloopBwdSm80ILi2ELi2EN4cute5tupleIJNS5_1CILi128EEES8_NS7_ILi64EEEEEENS_6half_tEfNS_4arch4Sm80ELb0ELb1ELb1ELb0ELb1ELb0ELb0ELb0ELi2ELi4ELi4ELi4ELb0EEENS1_21CollectiveEpilogueBwdISA_SB_SD_Li256ELb0ELb0ELi2EEENS1_19SingleTileSchedulerILb0ELb0ELb0ELi128EEEEEEEEEvNT_6ParamsE$_ZN4cute3eso3ESOILb0ELb0EJiiNS_1CILi144EEENS2_ILi512EEEEEC2ERKiS7_RKS3_RKS4_) ;  /* 0xfffbcfe000007944 */ /* 0x002fea0003c3ffff */
[----:B-1----:R-:W2:Y:S01]  /*4a3b0*/  LDL.64 R2, [R1+0x1590] ;  /* 0x0015900001027983 */ /* 0x002ea20000100a00 */
[----:B------:R-:W-:Y:S02]  /*4a3c0*/  IADD3 R5, R10, 0x240, RZ ;  /* 0x000002400a057810 */ /* 0x000fe40007ffe0ff */
[----:B------:R-:W-:Y:S01]  /*4a3d0*/  MOV R26, 0x4a410 ;  /* 0x0004a410001a7802 */ /* 0x000fe20000000f00 */
[----:B--2---:R1:W-:Y:S04]  /*4a3e0*/  STL [R1+0x15bc], R2 ;  /* 0x0015bc0201007387 */ /* 0x0043e80000100800 */
[----:B------:R1:W-:Y:S02]  /*4a3f0*/  STL [R1+0x15c0], R3 ;  /* 0x0015c00301007387 */ /* 0x0003e40000100800 */
[----:B-1----:R-:W-:Y:S05]  /*4a400*/  CALL.REL.NOINC `($_ZN7cutlass13device_kernelIN5flash19enable_sm80_to_sm89INS1_16FlashAttnBwdSm80INS1_25CollectiveMainloopBwdSm80ILi2ELi2EN4cute5tupleIJNS5_1CILi128EEES8_NS7_ILi64EEEEEENS_6half_tEfNS_4arch4Sm80ELb0ELb1ELb1ELb0ELb1ELb0ELb0ELb0ELi2ELi4ELi4ELi4ELb0EEENS1_21CollectiveEpilogueBwdISA_SB_SD_Li256ELb0ELb0ELi2EEENS1_19SingleTileSchedulerILb0ELb0ELb0ELi128EEEEEEEEEvNT_6ParamsE$_ZN4cute3eso3ESOILb0ELb0EJiiiNS_1CILi144EEENS2_ILi512EEEEEC2ERKiS7_S7_RKS3_RKS4_) ;  /* 0xfffbd11000007944 */ /* 0x002fea0003c3ffff */
[----:B-1----:R-:W2:Y:S04]  /*4a410*/  LDL.64 R2, [R1+0x1580] ;  /* 0x0015800001027983 */ /* 0x002ea80000100a00 */
[----:B------:R-:W3:Y:S01]  /*4a420*/  LDL R12, [R1+0x1588] ;  /* 0x00158800010c7983 */ /* 0x000ee20000100800 */
[----:B------:R-:W-:-:S03]  /*4a430*/  MOV R4, 0x4a470 ;  /* 0x0004a47000047802 */ /* 0x000fc60000000f00 */
[----:B--2---:R1:W-:Y:S04]  /*4a440*/  STL.64 [R1+0x1590], R2 ;  /* 0x0015900201007387 */ /* 0x0043e80000100a00 */
[----:B---3--:R1:W-:Y:S02]  /*4a450*/  STL [R1+0x1598], R12 ;  /* 0x0015980c01007387 */ /* 0x0083e40000100800 */
[----:B-1----:R-:W-:Y:S05]  /*4a460*/  CALL.REL.NOINC `($_ZN7cutlass13device_kernelIN5flash19enable_sm80_to_sm89INS1_16FlashAttnBwdSm80INS1_25CollectiveMainloopBwdSm80ILi2ELi2EN4cute5tupleIJNS5_1CILi128EEES8_NS7_ILi64EEEEEENS_6half_tEfNS_4arch4Sm80ELb0ELb1ELb1ELb0ELb1ELb0ELb0ELb0ELi2ELi4ELi4ELi4ELb0EEENS1_21CollectiveEpilogueBwdISA_SB_SD_Li256ELb0ELb0ELi2EEENS1_19SingleTileSchedulerILb0ELb0ELb0ELi128EEEEEEEEEvNT_6ParamsE$_ZN4cute3eso3ESOILb1ELb0EJNS_1CILi8EEEiiiNS2_ILi144EEENS2_ILi512EEEEEC2ERKS3_RKiSA_SA_RKS4_RKS5_) ;  /* 0xfffbd9f000007944 */ /* 0x002fea0003c3ffff */
[----:B-1----:R-:W2:Y:S04]  /*4a470*/  LDL.64 R2, [R1+0x15b0] ;  /* 0x0015b00001027983 */ /* 0x002ea80000100a00 */
[----:B------:R-:W3:Y:S01]  /*4a480*/  LDL R24, [R1+0x15b8] ;  /* 0x0015b80001187983 */ /* 0x000ee20000100800 */
[C---:B------:R-:W-:Y:S02]  /*4a490*/  IADD3 R26, R10.reuse, 0x204, RZ ;  /* 0x000002040a1a7810 */ /* 0x040fe40007ffe0ff */
[----:B------:R-:W-:-:S02]  /*4a4a0*/  IADD3 R12, R10, 0x208, RZ ;  /* 0x000002080a0c7810 */ /* 0x000fc40007ffe0ff */
[----:B------:R-:W-:Y:S01]  /*4a4b0*/  MOV R4, 0x4a4f0 ;  /* 0x0004a4f000047802 */ /* 0x000fe20000000f00 */
[----:B--2---:R1:W-:Y:S04]  /*4a4c0*/  STL.64 [R1+0x1580], R2 ;  /* 0x0015800201007387 */ /* 0x0043e80000100a00 */
[----:B---3--:R1:W-:Y:S02]  /*4a4d0*/  STL [R1+0x1588], R24 ;  /* 0x0015881801007387 */ /* 0x0083e40000100800 */
[----:B-1----:R-:W-:Y:S05]  /*4a4e0*/  CALL.REL.NOINC `($_ZN7cutlass13device_kernelIN5flash19enable_sm80_to_sm89INS1_16FlashAttnBwdSm80INS1_25CollectiveMainloopBwdSm80ILi2ELi2EN4cute5tupleIJNS5_1CILi128EEES8_NS7_ILi64EEEEEENS_6half_tEfNS_4arch4Sm80ELb0ELb1ELb1ELb0ELb1ELb0ELb0ELb0ELi2ELi4ELi4ELi4ELb0EEENS1_21CollectiveEpilogueBwdISA_SB_SD_Li256ELb0ELb0ELi2EEENS1_19SingleTileSchedulerILb0ELb0ELb0ELi128EEEEEEEEEvNT_6ParamsE$_ZN4cute3eso3ESOILb1ELb0EJNS_1CILi1EEEiiiNS2_ILi144EEENS2_ILi512EEEEEC2ERKS3_RKiSA_SA_RKS4_RKS5_) ;  /* 0xfffbd7a000007944 */ /* 0x002fea0003c3ffff */
[----:B-1----:R1:W5:Y:S04]  /*4a4f0*/  LDL R5, [R1+0x15b8] ;  /* 0x0015b80001057983 */ /* 0x0023680000100800 */
[----:B------:R1:W5:Y:S01]  /*4a500*/  LDL.64 R2, [R1+0x15b0] ;  /* 0x0015b00001027983 */ /* 0x0003620000100a00 */
[----:B------:R-:W-:-:S03]  /*4a510*/  MOV R12, 0x4a530 ;  /* 0x0004a530000c7802 */ /* 0x000fc60000000f00 */
[----:B-1---5:R-:W-:Y:S05]  /*4a520*/  CALL.REL.NOINC `($_ZN7cutlass13device_kernelIN5flash19enable_sm80_to_sm89INS1_16FlashAttnBwdSm80INS1_25CollectiveMainloopBwdSm80ILi2ELi2EN4cute5tupleIJNS5_1CILi128EEES8_NS7_ILi64EEEEEENS_6half_tEfNS_4arch4Sm80ELb0ELb1ELb1ELb0ELb1ELb0ELb0ELb0ELi2ELi4ELi4ELi4ELb0EEENS1_21CollectiveEpilogueBwdISA_SB_SD_Li256ELb0ELb0ELi2EEENS1_19SingleTileSchedulerILb0ELb0ELb0ELi128EEEEEEEEEvNT_6ParamsE$_ZN4cute5tupleIJNS0_IJNS_1CILi16EEENS1_ILi2EEES3_S3_NS1_ILi4EEES3_EEENS0_IJNS1_ILi1EEEiiiNS1_ILi144EEENS1_ILi512EEEEEEEEC2ERKS5_RKS9_) ;  /* 0xfffbf28000007944 */ /* 0x022fea0003c3ffff */
        /* <DEDUP_REMOVED lines=8> */
[----:B-1----:R-:W-:Y:S05]  /*4a5b0*/  CALL.REL.NOINC `($_ZN7cutlass13device_kernelIN5flash19enable_sm80_to_sm89INS1_16FlashAttnBwdSm80INS1_25CollectiveMainloopBwdSm80ILi2ELi2EN4cute5tupleIJNS5_1CILi128EEES8_NS7_ILi64EEEEEENS_6half_tEfNS_4arch4Sm80ELb0ELb1ELb1ELb0ELb1ELb0ELb0ELb0ELi2ELi4ELi4ELi4ELb0EEENS1_21CollectiveEpilogueBwdISA_SB_SD_Li256ELb0ELb0ELi2EEENS1_19SingleTileSchedulerILb0ELb0ELb0ELi128EEEEEEEEEvNT_6ParamsE$_ZZN4cute6detail16composition_implINS_5tupleIJNS_1CILi16EEENS3_ILi2EEES5_S5_NS3_ILi4EEES5_EEENS2_IJNS3_ILi1EEEiiiNS3_ILi144EEENS3_ILi512EEEEEENS2_IJNS2_IJS5_S5_EEES6_NS3_ILi8EEEEEENS2_IJNS2_IJNS3_ILi64EEESA_EEES4_NS3_ILi1024EEEEEEEEDaRKT_RKT0_RKT1_RKT2_ENKUlRKT_RKT0_E_clISC_SG_EEDaSX_S10_) ;  /* 0xfffbfe7000007944 */ /* 0x002fea0003c3ffff */
[----:B------:R-:W-:Y:S02]  /*4a5c0*/  MOV R2, R14 ;  /* 0x0000000e00027202 */ /* 0x000fe40000000f00 */
[----:B------:R-:W-:Y:S02]  /*4a5d0*/  MOV R12, 0x4a5f0 ;  /* 0x0004a5f0000c7802 */ /* 0x000fe40000000f00 */
[----:B-----5:R-:W-:Y:S05]  /*4a5e0*/  CALL.REL.NOINC `($_ZN7cutlass13device_kernelIN5flash19enable_sm80_to_sm89INS1_16FlashAttnBwdSm80INS1_25CollectiveMainloopBwdSm80ILi2ELi2EN4cute5tupleIJNS5_1CILi128EEES8_NS7_ILi64EEEEEENS_6half_tEfNS_4arch4Sm80ELb0ELb1ELb1ELb0ELb1ELb0ELb0ELb0ELi2ELi4ELi4ELi4ELb0EEENS1_21CollectiveEpilogueBwdISA_SB_SD_Li256ELb0ELb0ELi2EEENS1_19SingleTileSchedulerILb0ELb0ELb0ELi128EEEEEEEEEvNT_6ParamsE$_ZZN4cute6detail16composition_implINS_5tupleIJNS_1CILi16EEENS3_ILi2EEES5_S5_NS3_ILi4EEES5_EEENS2_IJNS3_ILi1EEEiiiNS3_ILi144EEENS3_ILi512EEEEEENS2_IJNS2_IJS5_S5_EEES6_NS3_ILi8EEEEEENS2_IJNS2_IJNS3_ILi64EEESA_EEES4_NS3_ILi1024EEEEEEEEDaRKT_RKT0_RKT1_RKT2_ENKUlRKT_RKT0_E_clIS6_S4_EEDaSX_S10_) ;  /* 0xfffbfde000007944 */ /* 0x020fea0003c3ffff */
[----:B-----5:R2:W-:Y:S01]  /*4a5f0*/  STL.64 [R1+0x1580], R2 ;  /* 0x0015800201007387 */ /* 0x0205e20000100a00 */
[----:B------:R-:W-:Y:S02]  /*4a600*/  MOV R12, R4 ;  /* 0x00000004000c7202 */ /* 0x000fe40000000f00 */
[----:B------:R-:W-:Y:S02]  /*4a610*/  MOV R4, 0x4a630 ;  /* 0x0004a63000047802 */ /* 0x000fe40000000f00 */
[----:B-12---:R-:W-:Y:S05]  /*4a620*/  CALL.REL.NOINC `($_ZN7cutlass13device_kernelIN5flash19enable_sm80_to_sm89INS1_16FlashAttnBwdSm80INS1_25CollectiveMainloopBwdSm80ILi2ELi2EN4cute5tupleIJNS5_1CILi128EEES8_NS7_ILi64EEEEEENS_6half_tEfNS_4arch4Sm80ELb0ELb1ELb1ELb0ELb1ELb0ELb0ELb0ELi2ELi4ELi4ELi4ELb0EEENS1_21CollectiveEpilogueBwdISA_SB_SD_Li256ELb0ELb0ELi2EEENS1_19SingleTileSchedulerILb0ELb0ELb0ELi128EEEEEEEEEvNT_6ParamsE$_ZN4cute3eso3ESOILb0ELb0EJNS_5tupleIJiNS_1CILi512EEEEEENS2_IJiiEEENS3_ILi1024EEEEEC2ERKS5_RKS6_RKS7_) ;  /* 0xfffbc2d000007944 */ /* 0x006fea0003c3ffff */
[----:B------:R2:W5:Y:S04]  /*4a630*/  LDL R5, [R1+0x1598] ;  /* 0x0015980001057983 */ /* 0x0005680000100800 */
[----:B-1----:R2:W5:Y:S01]  /*4a640*/  LDL.64 R2, [R1+0x1590] ;  /* 0x0015900001027983 */ /* 0x0025620000100a00 */
[----:B------:R-:W-:-:S03]  /*4a650*/  MOV R12, 0x4a670 ;  /* 0x0004a670000c7802 */ /* 0x000fc60000000f00 */
[----:B--2--5:R-:W-:Y:S05]  /*4a660*/  CALL.REL.NOINC `($_ZN7cutlass13device_kernelIN5flash19enable_sm80_to_sm89INS1_16FlashAttnBwdSm80INS1_25CollectiveMainloopBwdSm80ILi2ELi2EN4cute5tupleIJNS5_1CILi128EEES8_NS7_ILi64EEEEEENS_6half_tEfNS_4arch4Sm80ELb0ELb1ELb1ELb0ELb1ELb0ELb0ELb0ELi2ELi4ELi4ELi4ELb0EEENS1_21CollectiveEpilogueBwdISA_SB_SD_Li256ELb0ELb0ELi2EEENS1_19SingleTileSchedulerILb0ELb0ELb0ELi128EEEEEEEEEvNT_6ParamsE$_ZN4cute5tupleIJNS0_IJNS0_IJNS_1CILi2EEES2_EEES3_NS1_ILi8EEEEEENS0_IJNS0_IJiNS1_ILi512EEEEEENS0_IJiiEEENS1_ILi1024EEEEEEEEC2ERKS5_RKSA_) ;  /* 0xfffbeec000007944 */ /* 0x024fea0003c3ffff */
        /* <DEDUP_REMOVED lines=48> */
[----:B-1---5:R-:W-:Y:S05]  /*4a970*/  CALL.REL.NOINC `($_ZN7cutlass13device_kernelIN5flash19enable_sm80_to_sm89INS1_16FlashAttnBwdSm80INS1_25CollectiveMainloopBwdSm80ILi2ELi2EN4cute5tupleIJNS5_1CILi128EEES8_NS7_ILi64EEEEEENS_6half_tEfNS_4arch4Sm80ELb0ELb1ELb1ELb0ELb1ELb0ELb0ELb0ELi2ELi4ELi4ELi4ELb0EEENS1_21CollectiveEpilogueBwdISA_SB_SD_Li256ELb0ELb0ELi2EEENS1_19SingleTileSchedulerILb0ELb0ELb0ELi128EEEEEEEEEvNT_6ParamsE$_ZN4cute3eso3ESOILb1ELb0EJNS_6LayoutINS_5tupleIJNS3_IJNS_1CILi8EEENS4_ILi1EEEEEENS4_ILi2EEENS3_IJNS4_ILi4EEES8_EEEEEENS3_IJNS3_IJS6_NS4_ILi0EEEEEES5_NS3_IJNS4_ILi32EEENS4_ILi16EEEEEEEEEEENS_10ViewEngineIPN7cutlass6half_tEEEEEC2ERKSI_RKSN_) ;  /* 0xfffbe70000007944 */ /* 0x022fea0003c3ffff */
[----:B------:R2:W5:Y:S01]  /*4a980*/  LDL.64 R88, [R1+0x1580] ;  /* 0x0015800001587983 */ /* 0x0005620000100a00 */
[----:B------:R-:W-:-:S02]  /*4a990*/  MOV R3, R8 ;  /* 0x0000000800037202 */ /* 0x000fc40000000f00 */
[----:B-1----:R-:W-:Y:S02]  /*4a9a0*/  MOV R10, 0x4a9c0 ;  /* 0x0004a9c0000a7802 */ /* 0x002fe40000000f00 */
[----:B--2--5:R-:W-:Y:S05]  /*4a9b0*/  CALL.REL.NOINC `($_ZN7cutlass13device_kernelIN5flash19enable_sm80_to_sm89INS1_16FlashAttnBwdSm80INS1_25CollectiveMainloopBwdSm80ILi2ELi2EN4cute5tupleIJNS5_1CILi128EEES8_NS7_ILi64EEEEEENS_6half_tEfNS_4arch4Sm80ELb0ELb1ELb1ELb0ELb1ELb0ELb0ELb0ELi2ELi4ELi4ELi4ELb0EEENS1_21CollectiveEpilogueBwdISA_SB_SD_Li256ELb0ELb0ELi2EEENS1_19SingleTileSchedulerILb0ELb0ELb0ELi128EEEEEEEEEvNT_6ParamsE$_ZN4cute3eso3ESOILb1ELb0EJNS_6LayoutINS_5tupleIJNS3_IJNS3_IJNS_1CILi4EEENS4_ILi2EEEEEENS4_ILi1EEEEEES6_NS4_ILi8EEEEEENS3_IJNS3_IJNS3_IJS8_NS4_ILi32EEEEEENS4_ILi0EEEEEENS4_ILi64EEES5_EEEEENS_10ViewEngineIPN7cutlass6half_tEEEEEC2ERKSI_RKSN_) ;  /* 0xfffbd86000007944 */ /* 0x024fea0003c3ffff */
[----:B------:R2:W5:Y:S04]  /*4a9c0*/  LDL.64 R86, [R1+0x1580] ;  /* 0x0015800001567983 */ /* 0x0005680000100a00 */
[----:B-1----:R2:W5:Y:S01]  /*4a9d0*/  LD.E.64 R2, [R92.64+0x8] ;  /* 0x000008085c027980 */ /* 0x002562000c101b00 */
[----:B------:R-:W-:Y:S02]  /*4a9e0*/  MOV R38, R81 ;  /* 0x0000005100267202 */ /* 0x000fe40000000f00 */
[----:B------:R-:W-:Y:S02]  /*4a9f0*/  MOV R46, 0x4aa10 ;  /* 0x0004aa10002e7802 */ /* 0x000fe40000000f00 */
[----:B--2--5:R-:W-:Y:S05]  /*4aa00*/  CALL.REL.NOINC `($_ZN7cutlass13device_kernelIN5flash19enable_sm80_to_sm89INS1_16FlashAttnBwdSm80INS1_25CollectiveMainloopBwdSm80ILi2ELi2EN4cute5tupleIJNS5_1CILi128EEES8_NS7_ILi64EEEEEENS_6half_tEfNS_4arch4Sm80ELb0ELb1ELb1ELb0ELb1ELb0ELb0ELb0ELi2ELi4ELi4ELi4ELb0EEENS1_21CollectiveEpilogueBwdISA_SB_SD_Li256ELb0ELb0ELi2EEENS1_19SingleTileSchedulerILb0ELb0ELb0ELi128EEEEEEEEEvNT_6ParamsE$_ZN4cute8smem_ptrIPN7cutlass6half_tEECI1NS_12iter_adaptorIS3_S4_EEES3_) ;  /* 0xfffbf06000007944 */ /* 0x024fea0003c3ffff */
[----:B-1----:R1:W5:Y:S01]  /*4aa10*/  LDL.64 R2, [R1+0x1580] ;  /* 0x0015800001027983 */ /* 0x0023620000100a00 */
[----:B------:R-:W-:-:S03]  /*4aa20*/  MOV R38, 0x4aa40 ;  /* 0x0004aa4000267802 */ /* 0x000fc60000000f00 */
[----:B-1---5:R-:W-:Y:S05]  /*4aa30*/  CALL.REL.NOINC `($_ZN7cutlass13device_kernelIN5flash19enable_sm80_to_sm89INS1_16FlashAttnBwdSm80INS1_25CollectiveMainloopBwdSm80ILi2ELi2EN4cute5tupleIJNS5_1CILi128EEES8_NS7_ILi64EEEEEENS_6half_tEfNS_4arch4Sm80ELb0ELb1ELb1ELb0ELb1ELb0ELb0ELb0ELi2ELi4ELi4ELi4ELb0EEENS1_21CollectiveEpilogueBwdISA_SB_SD_Li256ELb0ELb0ELi2EEENS1_19SingleTileSchedulerILb0ELb0ELb0ELi128EEEEEEEEEvNT_6ParamsE$_ZN4cute3eso3ESOILb1ELb0EJNS_6LayoutINS_5tupleIJNS3_IJNS_1CILi8EEENS4_ILi1EEEEEENS4_ILi2EEEEEENS3_IJNS3_IJS6_NS4_ILi0EEEEEENS4_ILi4096EEEEEEEENS_10ViewEngineINS_8smem_ptrIPN7cutlass6half_tEEEEEEEC2ERKSE_RKSL_) ;  /* 0xfffbe43000007944 */ /* 0x022fea0003c3ffff */
[----:B-1----:R1:W5:Y:S01]  /*4aa40*/  LDL.64 R36, [R1+0x1580] ;  /* 0x0015800001247983 */ /* 0x0023620000100a00 */
[----:B------:R-:W-:Y:S01]  /*4aa50*/  IMAD.MOV.U32 R38, RZ, RZ, R88 ;  /* 0x000000ffff267224 */ /* 0x000fe200078e0058 */
[----:B------:R-:W-:-:S02]  /*4aa60*/  MOV R39, R89 ;  /* 0x0000005900277202 */ /* 0x000fc40000000f00 */
[----:B------:R-:W-:Y:S02]  /*4aa70*/  MOV R48, 0x4aa90 ;  /* 0x0004aa9000307802 */ /* 0x000fe40000000f00 */
[----:B-1---5:R-:W-:Y:S05]  /*4aa80*/  CALL.REL.NOINC `($_ZN7cutlass13device_kernelIN5flash19enable_sm80_to_sm89INS1_16FlashAttnBwdSm80INS1_25CollectiveMainloopBwdSm80ILi2ELi2EN4cute5tupleIJNS5_1CILi128EEES8_NS7_ILi64EEEEEENS_6half_tEfNS_4arch4Sm80ELb0ELb1ELb1ELb0ELb1ELb0ELb0ELb0ELi2ELi4ELi4ELi4ELb0EEENS1_21CollectiveEpilogueBwdISA_SB_SD_Li256ELb0ELb0ELi2EEENS1_19SingleTileSchedulerILb0ELb0ELb0ELi128EEEEEEEEEvNT_6ParamsE$_ZN4cute3eso3ESOILb1ELb0EJNS_6LayoutINS_5tupleIJNS3_IJNS_1CILi8EEENS4_ILi1EEEEEENS4_ILi2EEEEEENS3_IJNS3_IJS6_NS4_ILi0EEEEEES5_EEEEENS_10ViewEngineIPN7cutlass6half_tEEEEEC2ERKSD_RKSI_) ;  /* 0xfffbe57000007944 */ /* 0x022fea0003c3ffff */
[----:B------:R2:W5:Y:S01]  /*4aa90*/  LDL.64 R2, [R1+0x1580] ;  /* 0x0015800001027983 */ /* 0x0005620000100a00 */
[----:B-1----:R-:W-:-:S03]  /*4aaa0*/  MOV R46, 0x4aac0 ;  /* 0x0004aac0002e7802 */ /* 0x002fc60000000f00 */
[----:B--2--5:R-:W-:Y:S05]  /*4aab0*/  CALL.REL.NOINC `($_ZN7cutlass13device_kernelIN5flash19enable_sm80_to_sm89INS1_16FlashAttnBwdSm80INS1_25CollectiveMainloopBwdSm80ILi2ELi2EN4cute5tupleIJNS5_1CILi128EEES8_NS7_ILi64EEEEEENS_6half_tEfNS_4arch4Sm80ELb0ELb1ELb1ELb0ELb1ELb0ELb0ELb0ELi2ELi4ELi4ELi4ELb0EEENS1_21CollectiveEpilogueBwdISA_SB_SD_Li256ELb0ELb0ELi2EEENS1_19SingleTileSchedulerILb0ELb0ELb0ELi128EEEEEEEEEvNT_6ParamsE$_ZN4cute3eso3ESOILb1ELb0EJNS_6LayoutINS_5tupleIJNS3_IJNS_1CILi8EEENS4_ILi1EEEEEENS3_IJNS4_ILi2EEEEEEEEENS3_IJNS3_IJS6_NS4_ILi0EEEEEENS3_IJNS4_ILi4096EEEEEEEEEEENS_10ViewEngineINS_8smem_ptrIPN7cutlass6half_tEEEEEEEC2ERKSG_RKSN_) ;  /* 0xfffbe1b000007944 */ /* 0x024fea0003c3ffff */
[----:B-1----:R1:W5:Y:S01]  /*4aac0*/  LDL.64 R36, [R1+0x1580] ;  /* 0x0015800001247983 */ /* 0x0023620000100a00 */
[----:B------:R-:W-:-:S03]  /*4aad0*/  MOV R46, 0x4aaf0 ;  /* 0x0004aaf0002e7802 */ /* 0x000fc60000000f00 */
[----:B-1---5:R-:W-:Y:S05]  /*4aae0*/  CALL.REL.NOINC `($_ZN7cutlass13device_kernelIN5flash19enable_sm80_to_sm89INS1_16FlashAttnBwdSm80INS1_25CollectiveMainloopBwdSm80ILi2ELi2EN4cute5tupleIJNS5_1CILi128EEES8_NS7_ILi64EEEEEENS_6half_tEfNS_4arch4Sm80ELb0ELb1ELb1ELb0ELb1ELb0ELb0ELb0ELi2ELi4ELi4ELi4ELb0EEENS1_21CollectiveEpilogueBwdISA_SB_SD_Li256ELb0ELb0ELi2EEENS1_19SingleTileSchedulerILb0ELb0ELb0ELi128EEEEEEEEEvNT_6ParamsE$_ZN4cute3eso3ESOILb1ELb0EJNS_6LayoutINS_5tupleIJNS3_IJNS_1CILi8EEENS4_ILi1EEEEEENS3_IJNS4_ILi2EEEEEEEEENS3_IJNS3_IJS6_NS4_ILi0EEEEEENS3_IJS5_EEEEEEEENS_10ViewEngineIPN7cutlass6half_tEEEEEC2ERKSF_RKSK_) ;  /* 0xfffbe28000007944 */ /* 0x022fea0003c3ffff */
[----:B-1----:R1:W5:Y:S01]  /*4aaf0*/  LDL.64 R2, [R1+0x1580] ;  /* 0x0015800001027983 */ /* 0x0023620000100a00 */
[----:B------:R-:W-:-:S03]  /*4ab00*/  MOV R46, 0x4ab20 ;  /* 0x0004ab20002e7802 */ /* 0x000fc60000000f00 */
[----:B-1---5:R-:W-:Y:S05]  /*4ab10*/  CALL.REL.NOINC `($_ZN7cutlass13device_kernelIN5flash19enable_sm80_to_sm89INS1_16FlashAttnBwdSm80INS1_25CollectiveMainloopBwdSm80ILi2ELi2EN4cute5tupleIJNS5_1CILi128EEES8_NS7_ILi64EEEEEENS_6half_tEfNS_4arch4Sm80ELb0ELb1ELb1ELb0ELb1ELb0ELb0ELb0ELi2ELi4ELi4ELi4ELb0EEENS1_21CollectiveEpilogueBwdISA_SB_SD_Li256ELb0ELb0ELi2EEENS1_19SingleTileSchedulerILb0ELb0ELb0ELi128EEEEEEEEEvNT_6ParamsE$_ZN4cute3eso3ESOILb1ELb0EJNS_6LayoutINS_5tupleIJNS3_IJNS3_IJNS_1CILi8EEENS4_ILi1EEEEEES6_EEENS3_IJNS3_IJS6_S6_EEENS4_ILi2EEEEEEEEENS3_IJNS3_IJNS3_IJS6_NS4_ILi0EEEEEESD_EEENS3_IJNS3_IJSD_SD_EEES5_EEEEEEEENS_10ViewEngineIPN7cutlass6half_tEEEEEC2ERKSJ_RKSO_) ;  /* 0xfffbd89000007944 */ /* 0x022fea0003c3ffff */
[----:B-1----:R1:W5:Y:S01]  /*4ab20*/  LDL.64 R38, [R1+0x1580] ;  /* 0x0015800001267983 */ /* 0x0023620000100a00 */
[----:B------:R-:W-:-:S03]  /*4ab30*/  MOV R46, 0x4ab50 ;  /* 0x0004ab50002e7802 */ /* 0x000fc60000000f00 */
[----:B-1---5:R-:W-:Y:S05]  /*4ab40*/  CALL.REL.NOINC `($_ZN7cutlass13device_kernelIN5flash19enable_sm80_to_sm89INS1_16FlashAttnBwdSm80INS1_25CollectiveMainloopBwdSm80ILi2ELi2EN4cute5tupleIJNS5_1CILi128EEES8_NS7_ILi64EEEEEENS_6half_tEfNS_4arch4Sm80ELb0ELb1ELb1ELb0ELb1ELb0ELb0ELb0ELi2ELi4ELi4ELi4ELb0EEENS1_21CollectiveEpilogueBwdISA_SB_SD_Li256ELb0ELb0ELi2EEENS1_19SingleTileSchedulerILb0ELb0ELb0ELi128EEEEEEEEEvNT_6ParamsE$_ZN4cute3eso3ESOILb1ELb0EJNS_6LayoutINS_5tupleIJNS3_IJNS3_IJNS_1CILi8EEENS4_ILi1EEEEEES6_EEENS3_IJNS3_IJS6_S6_EEENS4_ILi2EEEEEEEEENS3_IJNS3_IJNS3_IJS6_NS4_ILi0EEEEEESD_EEENS3_IJNS3_IJSD_SD_EEENS4_ILi4096EEEEEEEEEEENS_10ViewEngineINS_8smem_ptrIPN7cutlass6half_tEEEEEEEC2ERKSK_RKSR_) ;  /* 0xfffbd78000007944 */ /* 0x022fea0003c3ffff */
[----:B-1----:R1:W5:Y:S01]  /*4ab50*/  LDL.64 R2, [R1+0x1580] ;  /* 0x0015800001027983 */ /* 0x0023620000100a00 */
[----:B------:R-:W-:-:S03]  /*4ab60*/  MOV R48, 0x4ab80 ;  /* 0x0004ab8000307802 */ /* 0x000fc60000000f00 */
[----:B-1---5:R-:W-:Y:S05]  /*4ab70*/  CALL.REL.NOINC `($_ZN7cutlass13device_kernelIN5flash19enable_sm80_to_sm89INS1_16FlashAttnBwdSm80INS1_25CollectiveMainloopBwdSm80ILi2ELi2EN4cute5tupleIJNS5_1CILi128EEES8_NS7_ILi64EEEEEENS_6half_tEfNS_4arch4Sm80ELb0ELb1ELb1ELb0ELb1ELb0ELb0ELb0ELi2ELi4ELi4ELi4ELb0EEENS1_21CollectiveEpilogueBwdISA_SB_SD_Li256ELb0ELb0ELi2EEENS1_19SingleTileSchedulerILb0ELb0ELb0ELi128EEEEEEEEEvNT_6ParamsE$_ZN4cute3eso3ESOILb1ELb0EJNS_6LayoutINS_5tupleIJNS3_IJNS_1CILi8EEENS4_ILi1EEEEEENS4_ILi2EEEEEENS3_IJNS3_IJS6_NS4_ILi0EEEEEES5_EEEEENS_10ViewEngineIPN7cutlass6half_tEEEEEC2ERKSD_RKSI_) ;  /* 0xfffbe48000007944 */ /* 0x022fea0003c3ffff */
[----:B------:R2:W5:Y:S01]  /*4ab80*/  LDL.64 R8, [R1+0x1580] ;  /* 0x0015800001087983 */ /* 0x0005620000100a00 */
[----:B-1----:R-:W-:Y:S02]  /*4ab90*/  MOV R38, R81 ;  /* 0x0000005100267202 */ /* 0x002fe40000000f00 */
[----:B------:R-:W-:Y:S02]  /*4aba0*/  MOV R46, 0x4abc0 ;  /* 0x0004abc0002e7802 */ /* 0x000fe40000000f00 */
[----:B--2--5:R-:W-:Y:S05]  /*4abb0*/  CALL.REL.NOINC `($_ZN7cutlass13device_kernelIN5flash19enable_sm80_to_sm89INS1_16FlashAttnBwdSm80INS1_25CollectiveMainloopBwdSm80ILi2ELi2EN4cute5tupleIJNS5_1CILi128EEES8_NS7_ILi64EEEEEENS_6half_tEfNS_4arch4Sm80ELb0ELb1ELb1ELb0ELb1ELb0ELb0ELb0ELi2ELi4ELi4ELi4ELb0EEENS1_21CollectiveEpilogueBwdISA_SB_SD_Li256ELb0ELb0ELi2EEENS1_19SingleTileSchedulerILb0ELb0ELb0ELi128EEEEEEEEEvNT_6ParamsE$_ZN4cute8smem_ptrIPN7cutlass6half_tEECI1NS_12iter_adaptorIS3_S4_EEES3_) ;  /* 0xfffbeeb000007944 */ /* 0x024fea0003c3ffff */
[----:B-1----:R1:W5:Y:S01]  /*4abc0*/  LDL.64 R2, [R1+0x1580] ;  /* 0x0015800001027983 */ /* 0x0023620000100a00 */
[----:B------:R-:W-:-:S03]  /*4abd0*/  MOV R38, 0x4abf0 ;  /* 0x0004abf000267802 */ /* 0x000fc60000000f00 */
[----:B-1---5:R-:W-:Y:S05]  /*4abe0*/  CALL.REL.NOINC `($_ZN7cutlass13device_kernelIN5flash19enable_sm80_to_sm89INS1_16FlashAttnBwdSm80INS1_25CollectiveMainloopBwdSm80ILi2ELi2EN4cute5tupleIJNS5_1CILi128EEES8_NS7_ILi64EEEEEENS_6half_tEfNS_4arch4Sm80ELb0ELb1ELb1ELb0ELb1ELb0ELb0ELb0ELi2ELi4ELi4ELi4ELb0EEENS1_21CollectiveEpilogueBwdISA_SB_SD_Li256ELb0ELb0ELi2EEENS1_19SingleTileSchedulerILb0ELb0ELb0ELi128EEEEEEEEEvNT_6ParamsE$_ZN4cute3eso3ESOILb1ELb0EJNS_6LayoutINS_5tupleIJNS3_IJNS_1CILi8EEENS4_ILi1EEEEEENS4_ILi2EEEEEENS3_IJNS3_IJS6_NS4_ILi0EEEEEENS4_ILi4096EEEEEEEENS_10ViewEngineINS_8smem_ptrIPN7cutlass6half_tEEEEEEEC2ERKSE_RKSL_) ;  /* 0xfffbe28000007944 */ /* 0x022fea0003c3ffff */
[----:B------:R2:W5:Y:S01]  /*4abf0*/  LDL.64 R10, [R1+0x1580] ;  /* 0x00158000010a7983 */ /* 0x0005620000100a00 */
[----:B------:R-:W-:-:S02]  /*4ac00*/  MOV R47, RZ ;  /* 0x000000ff002f7202 */ /* 0x000fc40000000f00 */
[----:B------:R-:W-:Y:S02]  /*4ac10*/  MOV R46, 0x4ac30 ;  /* 0x0004ac30002e7802 */ /* 0x000fe40000000f00 */
[----:B-12--5:R-:W-:Y:S05]  /*4ac20*/  CALL.REL.NOINC `($_ZN7cutlass13device_kernelIN5flash19enable_sm80_to_sm89INS1_16FlashAttnBwdSm80INS1_25CollectiveMainloopBwdSm80ILi2ELi2EN4cute5tupleIJNS5_1CILi128EEES8_NS7_ILi64EEEEEENS_6half_tEfNS_4arch4Sm80ELb0ELb1ELb1ELb0ELb1ELb0ELb0ELb0ELi2ELi4ELi4ELi4ELb0EEENS1_21CollectiveEpilogueBwdISA_SB_SD_Li256ELb0ELb0ELi2EEENS1_19SingleTileSchedulerILb0ELb0ELb0ELi128EEEEEEEEEvNT_6ParamsE$_ZN4cute3eso3ESOILb1ELb0EJNS_10UnderscoreEiEEC2ERKS2_RKi) ;  /* 0xfffbcce000007944 */ /* 0x026fea0003c3ffff */
[----:B------:R-:W2:Y:S01]  /*4ac30*/  LDL R37, [R1+0x1580] ;  /* 0x0015800001257983 */ /* 0x000ea20000100800 */
        /* <DEDUP_REMOVED lines=9> */
[----:B------:R-:W-:-:S03]  /*4acd0*/  MOV R38, 0x4acf0 ;  /* 0x0004acf000267802 */ /* 0x000fc60000000f00 */
[----:B-1---5:R-:W-:Y:S05]  /*4ace0*/  CALL.REL.NOINC `($_ZN7cutlass13device_kernelIN5flash19enable_sm80_to_sm89INS1_16FlashAttnBwdSm80INS1_25CollectiveMainloopBwdSm80ILi2ELi2EN4cute5tupleIJNS5_1CILi128EEES8_NS7_ILi64EEEEEENS_6half_tEfNS_4arch4Sm80ELb0ELb1ELb1ELb0ELb1ELb0ELb0ELb0ELi2ELi4ELi4ELi4ELb0EEENS1_21CollectiveEpilogueBwdISA_SB_SD_Li256ELb0ELb0ELi2EEENS1_19SingleTileSchedulerILb0ELb0ELb0ELi128EEEEEEEEEvNT_6ParamsE$_ZN4cute3eso3ESOILb1ELb0EJNS_6LayoutINS_5tupleIJNS3_IJNS_1CILi8EEENS4_ILi1EEEEEEEEENS3_IJNS3_IJS6_NS4_ILi0EEEEEEEEEEENS_10ViewEngineINS_8smem_ptrIPN7cutlass6half_tEEEEEEEC2ERKSC_RKSJ_) ;  /* 0xfffbdeb000007944 */ /* 0x022fea0003c3ffff */
[----:B-1----:R1:W5:Y:S01]  /*4acf0*/  LDL.64 R2, [R1+0x1580] ;  /* 0x0015800001027983 */ /* 0x0023620000100a00 */
[----:B------:R-:W-:Y:S02]  /*4ad00*/  MOV R47, RZ ;  /* 0x000000ff002f7202 */ /* 0x000fe40000000f00 */
[----:B------:R-:W-:-:S02]  /*4ad10*/  MOV R46, 0x4ad30 ;  /* 0x0004ad30002e7802 */ /* 0x000fc40000000f00 */
[----:B-1---5:R-:W-:Y:S05]  /*4ad20*/  CALL.REL.NOINC `($_ZN7cutlass13device_kernelIN5flash19enable_sm80_to_sm89INS1_16FlashAttnBwdSm80INS1_25CollectiveMainloopBwdSm80ILi2ELi2EN4cute5tupleIJNS5_1CILi128EEES8_NS7_ILi64EEEEEENS_6half_tEfNS_4arch4Sm80ELb0ELb1ELb1ELb0ELb1ELb0ELb0ELb0ELi2ELi4ELi4ELi4ELb0EEENS1_21CollectiveEpilogueBwdISA_SB_SD_Li256ELb0ELb0ELi2EEENS1_19SingleTileSchedulerILb0ELb0ELb0ELi128EEEEEEEEEvNT_6ParamsE$_ZN4cute3eso3ESOILb1ELb0EJNS_10UnderscoreEiEEC2ERKS2_RKi) ;  /* 0xfffbcbe000007944 */ /* 0x022fea0003c3ffff */
[----:B------:R-:W2:Y:S01]  /*4ad30*/  LDL R37, [R1+0x1580] ;  /* 0x0015800001257983 */ /* 0x000ea20000100800 */
[----:B------:R-:W-:-:S02]  /*4ad40*/  MOV R38, 0x4ad70 ;  /* 0x0004ad7000267802 */ /* 0x000fc40000000f00 */
[----:B--2---:R-:W-:Y:S02]  /*4ad50*/  SHF.L.U32 R37, R37, 0x3, RZ ;  /* 0x0000000325257819 */ /* 0x004fe400000006ff */
[----:B-1----:R-:W-:Y:S05]  /*4ad60*/  CALL.REL.NOINC `($_ZN7cutlass13device_kernelIN5flash19enable_sm80_to_sm89INS1_16FlashAttnBwdSm80INS1_25CollectiveMainloopBwdSm80ILi2ELi2EN4cute5tupleIJNS5_1CILi128EEES8_NS7_ILi64EEEEEENS_6half_tEfNS_4arch4Sm80ELb0ELb1ELb1ELb0ELb1ELb0ELb0ELb0ELi2ELi4ELi4ELi4ELb0EEENS1_21CollectiveEpilogueBwdISA_SB_SD_Li256ELb0ELb0ELi2EEENS1_19SingleTileSchedulerILb0ELb0ELb0ELi128EEEEEEEEEvNT_6ParamsE$_ZN4cute3eso3ESOILb1ELb0EJNS_6LayoutINS_5tupleIJNS3_IJNS_1CILi8EEENS4_ILi1EEEEEEEEENS3_IJNS3_IJS6_NS4_ILi0EEEEEEEEEEEiEEC2ERKSC_RKi) ;  /* 0xfffbdec000007944 */ /* 0x002fea0003c3ffff */
[----:B------:R-:W2:Y:S01]  /*4ad70*/  LDL R5, [R1+0x1580] ;  /* 0x0015800001057983 */ /* 0x000ea20000100800 */
        /* <DEDUP_REMOVED lines=9> */
[----:B------:R-:W-:-:S03]  /*4ae10*/  MOV R46, 0x4ae30 ;  /* 0x0004ae30002e7802 */ /* 0x000fc60000000f00 */
[----:B-1---5:R-:W-:Y:S05]  /*4ae20*/  CALL.REL.NOINC `($_ZN7cutlass13device_kernelIN5flash19enable_sm80_to_sm89INS1_16FlashAttnBwdSm80INS1_25CollectiveMainloopBwdSm80ILi2ELi2EN4cute5tupleIJNS5_1CILi128EEES8_NS7_ILi64EEEEEENS_6half_tEfNS_4arch4Sm80ELb0ELb1ELb1ELb0ELb1ELb0ELb0ELb0ELi2ELi4ELi4ELi4ELb0EEENS1_21CollectiveEpilogueBwdISA_SB_SD_Li256ELb0ELb0ELi2EEENS1_19SingleTileSchedulerILb0ELb0ELb0ELi128EEEEEEEEEvNT_6ParamsE$_ZN4cute8smem_ptrIPN7cutlass9uint128_tEECI1NS_12iter_adaptorIS3_S4_EEES3_) ;  /* 0xfffbec8000007944 */ /* 0x022fea0003c3ffff */
[----:B-1----:R1:W5:Y:S01]  /*4ae30*/  LDL.64 R2, [R1+0x1580] ;  /* 0x0015800001027983 */ /* 0x0023620000100a00 */
[----:B------:R-:W-:-:S03]  /*4ae40*/  MOV R46, 0x4ae60 ;  /* 0x0004ae60002e7802 */ /* 0x000fc60000000f00 */
[----:B-1---5:R-:W-:Y:S05]  /*4ae50*/  CALL.REL.NOINC `($_ZN7cutlass13device_kernelIN5flash19enable_sm80_to_sm89INS1_16FlashAttnBwdSm80INS1_25CollectiveMainloopBwdSm80ILi2ELi2EN4cute5tupleIJNS5_1CILi128EEES8_NS7_ILi64EEEEEENS_6half_tEfNS_4arch4Sm80ELb0ELb1ELb1ELb0ELb1ELb0ELb0ELb0ELi2ELi4ELi4ELi4ELb0EEENS1_21CollectiveEpilogueBwdISA_SB_SD_Li256ELb0ELb0ELi2EEENS1_19SingleTileSchedulerILb0ELb0ELb0ELi128EEEEEEEEEvNT_6ParamsE$_ZN4cute3eso3ESOILb1ELb0EJNS_6LayoutINS_5tupleIJNS3_IJNS_1CILi1EEES5_EEEEEENS3_IJNS3_IJS5_NS4_ILi0EEEEEEEEEEENS_10ViewEngineINS_8smem_ptrIPN7cutlass9uint128_tEEEEEEEC2ERKSB_RKSI_) ;  /* 0xfffbd80000007944 */ /* 0x022fea0003c3ffff */
[----:B------:R2:W5:Y:S01]  /*4ae60*/  LDL R4, [R1+0x1580] ;  /* 0x0015800001047983 */ /* 0x0005620000100800 */
[----:B-1----:R-:W-:-:S03]  /*4ae70*/  MOV R38, 0x4ae90 ;  /* 0x0004ae9000267802 */ /* 0x002fc60000000f00 */
[----:B--2--5:R-:W-:Y:S05]  /*4ae80*/  CALL.REL.NOINC `($_ZN7cutlass13device_kernelIN5flash19enable_sm80_to_sm89INS1_16FlashAttnBwdSm80INS1_25CollectiveMainloopBwdSm80ILi2ELi2EN4cute5tupleIJNS5_1CILi128EEES8_NS7_ILi64EEEEEENS_6half_tEfNS_4arch4Sm80ELb0ELb1ELb1ELb0ELb1ELb0ELb0ELb0ELi2ELi4ELi4ELi4ELb0EEENS1_21CollectiveEpilogueBwdISA_SB_SD_Li256ELb0ELb0ELi2EEENS1_19SingleTileSchedulerILb0ELb0ELb0ELi128EEEEEEEEEvNT_6ParamsE$_ZN4cute3eso3ESOILb1ELb0EJNS_6LayoutINS_5tupleIJNS3_IJNS_1CILi4EEENS4_ILi1EEEEEEEEENS3_IJNS3_IJS6_NS4_ILi0EEEEEEEEEEENS_10ViewEngineIPjEEEEC2ERKSC_RKSF_) ;  /* 0xfffbdcd000007944 */ /* 0x024fea0003c3ffff */
        /* <DEDUP_REMOVED lines=9> */
[----:B-1----:R-:W-:Y:S05]  /*4af20*/  CALL.REL.NOINC `($_ZN7cutlass13device_kernelIN5flash19enable_sm80_to_sm89INS1_16FlashAttnBwdSm80INS1_25CollectiveMainloopBwdSm80ILi2ELi2EN4cute5tupleIJNS5_1CILi128EEES8_NS7_ILi64EEEEEENS_6half_tEfNS_4arch4Sm80ELb0ELb1ELb1ELb0ELb1ELb0ELb0ELb0ELi2ELi4ELi4ELi4ELb0EEENS1_21CollectiveEpilogueBwdISA_SB_SD_Li256ELb0ELb0ELi2EEENS1_19SingleTileSchedulerILb0ELb0ELb0ELi128EEEEEEEEEvNT_6ParamsE$_ZN4cute3eso3ESOILb1ELb0EJNS_10UnderscoreEiEEC2ERKS2_RKi) ;  /* 0xfffbc9e000007944 */ /* 0x002fea0003c3ffff */
[----:B------:R-:W2:Y:S01]  /*4af30*/  LDL R37, [R1+0x1580] ;  /* 0x0015800001257983 */ /* 0x000ea20000100800 */
        /* <DEDUP_REMOVED lines=12> */
[----:B------:R-:W-:Y:S02]  /*4b000*/  MOV R47, 0x1 ;  /* 0x00000001002f7802 */ /* 0x000fe40000000f00 */
[----:B------:R-:W-:Y:S02]  /*4b010*/  MOV R46, 0x4b030 ;  /* 0x0004b030002e7802 */ /* 0x000fe40000000f00 */
[----:B-1---5:R-:W-:Y:S05]  /*4b020*/  CALL.REL.NOINC `($_ZN7cutlass13device_kernelIN5flash19enable_sm80_to_sm89INS1_16FlashAttnBwdSm80INS1_25CollectiveMainloopBwdSm80ILi2ELi2EN4cute5tupleIJNS5_1CILi128EEES8_NS7_ILi64EEEEEENS_6half_tEfNS_4arch4Sm80ELb0ELb1ELb1ELb0ELb1ELb0ELb0ELb0ELi2ELi4ELi4ELi4ELb0EEENS1_21CollectiveEpilogueBwdISA_SB_SD_Li256ELb0ELb0ELi2EEENS1_19SingleTileSchedulerILb0ELb0ELb0ELi128EEEEEEEEEvNT_6ParamsE$_ZN4cute3eso3ESOILb1ELb0EJNS_10UnderscoreEiEEC2ERKS2_RKi) ;  /* 0xfffbc8e000007944 */ /* 0x022fea0003c3ffff */
[----:B------:R-:W2:Y:S01]  /*4b030*/  LDL R37, [R1+0x1580] ;  /* 0x0015800001257983 */ /* 0x000ea20000100800 */
[----:B------:R-:W-:Y:S02]  /*4b040*/  MOV R38, 0x4b070 ;  /* 0x0004b07000267802 */ /* 0x000fe40000000f00 */
[----:B--2---:R-:W-:-:S02]  /*4b050*/  SHF.L.U32 R37, R37, 0x3, RZ ;  /* 0x0000000325257819 */ /* 0x004fc400000006ff */
        /* <DEDUP_REMOVED lines=28> */
[----:B--2--5:R-:W-:Y:S05]  /*4b220*/  CALL.REL.NOINC `($_ZN7cutlass13device_kernelIN5flash19enable_sm80_to_sm89INS1_16FlashAttnBwdSm80INS1_25CollectiveMainloopBwdSm80ILi2ELi2EN4cute5tupleIJNS5_1CILi128EEES8_NS7_ILi64EEEEEENS_6half_tEfNS_4arch4Sm80ELb0ELb1ELb1ELb0ELb1ELb0ELb0ELb0ELi2ELi4ELi4ELi4ELb0EEENS1_21CollectiveEpilogueBwdISA_SB_SD_Li256ELb0ELb0ELi2EEENS1_19SingleTileSchedulerILb0ELb0ELb0ELi128EEEEEEEEEvNT_6ParamsE$_ZZN4cute5sliceINS_5tupleIJNS_10UnderscoreES2_NS_1CILi0EEEEEENS1_IJNS1_IJNS3_ILi1EEES4_EEEiNS3_ILi1024EEEEEEEEDaRKT_RKT0_ENKUlRKT_RKT0_E_clIS2_iEEDaSI_SL_) ;  /* 0xfffbf0f000007944 */ /* 0x024fea0003c3ffff */
[----:B------:R-:W-:Y:S02]  /*4b230*/  MOV R2, 0x4b250 ;  /* 0x0004b25000027802 */ /* 0x000fe40000000f00 */
[----:B------:R-:W-:Y:S05]  /*4b240*/  CALL.REL.NOINC `($_ZN7cutlass13device_kernelIN5flash19enable_sm80_to_sm89INS1_16FlashAttnBwdSm80INS1_25CollectiveMainloopBwdSm80ILi2ELi2EN4cute5tupleIJNS5_1CILi128EEES8_NS7_ILi64EEEEEENS_6half_tEfNS_4arch4Sm80ELb0ELb1ELb1ELb0ELb1ELb0ELb0ELb0ELi2ELi4ELi4ELi4ELb0EEENS1_21CollectiveEpilogueBwdISA_SB_SD_Li256ELb0ELb0ELi2EEENS1_19SingleTileSchedulerILb0ELb0ELb0ELi128EEEEEEEEEvNT_6ParamsE$_ZZN4cute12filter_tupleINS_5tupleIJNS_10UnderscoreES2_NS_1CILi0EEEEEENS1_IJNS1_IJNS3_ILi1EEES4_EEEiNS3_ILi1024EEEEEEZNS_5sliceIS5_S9_EEDaRKT_RKT0_EUlRKT_RKT0_E_EEDaSD_SG_OT1_ENKUlDpSJ_E_clIJNS1_IJS7_EEENS1_IJiEEENS1_IJEEEEEEDaSQ_) ;  /* 0xfffbea7000007944 */ /* 0x000fea0003c3ffff */
[----:B------:R-:W-:Y:S02]  /*4b250*/  MOV R36, 0x4b270 ;  /* 0x0004b27000247802 */ /* 0x000fe40000000f00 */
[----:B------:R-:W-:Y:S05]  /*4b260*/  CALL.REL.NOINC `($_ZN7cutlass13device_kernelIN5flash19enable_sm80_to_sm89INS1_16FlashAttnBwdSm80INS1_25CollectiveMainloopBwdSm80ILi2ELi2EN4cute5tupleIJNS5_1CILi128EEES8_NS7_ILi64EEEEEENS_6half_tEfNS_4arch4Sm80ELb0ELb1ELb1ELb0ELb1ELb0ELb0ELb0ELi2ELi4ELi4ELi4ELb0EEENS1_21CollectiveEpilogueBwdISA_SB_SD_Li256ELb0ELb0ELi2EEENS1_19SingleTileSchedulerILb0ELb0ELb0ELi128EEEEEEEEEvNT_6ParamsE$_ZN4cute5tupleIJNS0_IJNS0_IJNS_1CILi8EEENS1_ILi1EEEEEENS1_ILi2EEEEEENS0_IJNS0_IJS3_NS1_ILi0EEEEEEiEEEEEC2ERKS6_RKS9_) ;  /* 0xfffbe45000007944 */ /* 0x000fea0003c3ffff */
[----:B-1----:R1:W5:Y:S01]  /*4b270*/  LDL R3, [R1+0x1580] ;  /* 0x0015800001037983 */ /* 0x0023620000100800 */
[----:B------:R-:W-:-:S03]  /*4b280*/  MOV R12, 0x4b2a0 ;  /* 0x0004b2a0000c7802 */ /* 0x000fc60000000f00 */
[----:B-1---5:R-:W-:Y:S05]  /*4b290*/  CALL.REL.NOINC `($_ZN7cutlass13device_kernelIN5flash19enable_sm80_to_sm89INS1_16FlashAttnBwdSm80INS1_25CollectiveMainloopBwdSm80ILi2ELi2EN4cute5tupleIJNS5_1CILi128EEES8_NS7_ILi64EEEEEENS_6half_tEfNS_4arch4Sm80ELb0ELb1ELb1ELb0ELb1ELb0ELb0ELb0ELi2ELi4ELi4ELi4ELb0EEENS1_21CollectiveEpilogueBwdISA_SB_SD_Li256ELb0ELb0ELi2EEENS1_19SingleTileSchedulerILb0ELb0ELb0ELi128EEEEEEEEEvNT_6ParamsE$_ZN4cute3eso3ESOILb0ELb1EJNS_6LayoutINS_5tupleIJNS3_IJNS_1CILi8EEENS4_ILi1EEEEEENS4_ILi2EEEEEENS3_IJNS3_IJS6_NS4_ILi0EEEEEEiEEEEESA_EEC2ERKSD_RKSA_) ;  /* 0xfffbc48000007944 */ /* 0x022fea0003c3ffff */
[----:B------:R2:W5:Y:S04]  /*4b2a0*/  LDL R36, [R1+0x1580] ;  /* 0x0015800001247983 */ /* 0x0005680000100800 */
[----:B-1----:R2:W5:Y:S01]  /*4b2b0*/  LD.E.64 R2, [R90.64+0x8] ;  /* 0x000008085a027980 */ /* 0x002562000c101b00 */
[----:B------:R-:W-:-:S02]  /*4b2c0*/  MOV R38, R81 ;  /* 0x0000005100267202 */ /* 0x000fc40000000f00 */
[----:B------:R-:W-:Y:S02]  /*4b2d0*/  MOV R46, 0x4b2f0 ;  /* 0x0004b2f0002e7802 */ /* 0x000fe40000000f00 */
[----:B--2--5:R-:W-:Y:S05]  /*4b2e0*/  CALL.REL.NOINC `($_ZN7cutlass13device_kernelIN5flash19enable_sm80_to_sm89INS1_16FlashAttnBwdSm80INS1_25CollectiveMainloopBwdSm80ILi2ELi2EN4cute5tupleIJNS5_1CILi128EEES8_NS7_ILi64EEEEEENS_6half_tEfNS_4arch4Sm80ELb0ELb1ELb1ELb0ELb1ELb0ELb0ELb0ELi2ELi4ELi4ELi4ELb0EEENS1_21CollectiveEpilogueBwdISA_SB_SD_Li256ELb0ELb0ELi2EEENS1_19SingleTileSchedulerILb0ELb0ELb0ELi128EEEEEEEEEvNT_6ParamsE$_ZN4cute8smem_ptrIPN7cutlass6half_tEECI1NS_12iter_adaptorIS3_S4_EEES3_) ;  /* 0xfffbe78000007944 */ /* 0x024fea0003c3ffff */
[----:B-1----:R-:W2:Y:S01]  /*4b2f0*/  LDL.64 R2, [R1+0x1580] ;  /* 0x0015800001027983 */ /* 0x002ea20000100a00 */
[----:B------:R-:W-:-:S03]  /*4b300*/  MOV R38, 0x4b330 ;  /* 0x0004b33000267802 */ /* 0x000fc60000000f00 */
[----:B--2---:R1:W-:Y:S04]  /*4b310*/  STL.64 [R1+0x15b0], R2 ;  /* 0x0015b00201007387 */ /* 0x0043e80000100a00 */
[----:B-1----:R-:W-:Y:S05]  /*4b320*/  CALL.REL.NOINC `($_ZN7cutlass13device_kernelIN5flash19enable_sm80_to_sm89INS1_16FlashAttnBwdSm80INS1_25CollectiveMainloopBwdSm80ILi2ELi2EN4cute5tupleIJNS5_1CILi128EEES8_NS7_ILi64EEEEEENS_6half_tEfNS_4arch4Sm80ELb0ELb1ELb1ELb0ELb1ELb0ELb0ELb0ELi2ELi4ELi4ELi4ELb0EEENS1_21CollectiveEpilogueBwdISA_SB_SD_Li256ELb0ELb0ELi2EEENS1_19SingleTileSchedulerILb0ELb0ELb0ELi128EEEEEEEEEvNT_6ParamsE$_ZN4cute3eso3ESOILb0ELb0EJNS_6LayoutINS_5tupleIJNS3_IJNS_1CILi8EEENS4_ILi1EEEEEENS4_ILi2EEEEEENS3_IJNS3_IJS6_NS4_ILi0EEEEEEiEEEEENS_10ViewEngineINS_8smem_ptrIPN7cutlass6half_tEEEEEEEC2ERKSD_RKSK_) ;  /* 0xfffbbc4000007944 */ /* 0x002fea0003c3ffff */
[----:B------:R2:W5:Y:S04]  /*4b330*/  LDL R37, [R1+0x1580] ;  /* 0x0015800001257983 */ /* 0x0005680000100800 */
[----:B------:R2:W5:Y:S01]  /*4b340*/  LDL.64 R4, [R1+0x1588] ;  /* 0x0015880001047983 */ /* 0x0005620000100a00 */
[----:B------:R-:W-:Y:S01]  /*4b350*/  IMAD.MOV.U32 R38, RZ, RZ, R86 ;  /* 0x000000ffff267224 */ /* 0x000fe200078e0056 */
[----:B-1----:R-:W-:Y:S02]  /*4b360*/  MOV R3, R87 ;  /* 0x0000005700037202 */ /* 0x002fe40000000f00 */
[----:B------:R-:W-:Y:S02]  /*4b370*/  MOV R36, 0x4b390 ;  /* 0x0004b39000247802 */ /* 0x000fe40000000f00 */
[----:B--2--5:R-:W-:Y:S05]  /*4b380*/  CALL.REL.NOINC `($_ZN7cutlass13device_kernelIN5flash19enable_sm80_to_sm89INS1_16FlashAttnBwdSm80INS1_25CollectiveMainloopBwdSm80ILi2ELi2EN4cute5tupleIJNS5_1CILi128EEES8_NS7_ILi64EEEEEENS_6half_tEfNS_4arch4Sm80ELb0ELb1ELb1ELb0ELb1ELb0ELb0ELb0ELi2ELi4ELi4ELi4ELb0EEENS1_21CollectiveEpilogueBwdISA_SB_SD_Li256ELb0ELb0ELi2EEENS1_19SingleTileSchedulerILb0ELb0ELb0ELi128EEEEEEEEEvNT_6ParamsE$_ZN4cute3eso3ESOILb1ELb0EJNS_6LayoutINS_5tupleIJNS3_IJNS3_IJNS_1CILi4EEENS4_ILi2EEEEEENS4_ILi1EEEEEES6_EEENS3_IJNS3_IJNS3_IJS8_NS4_ILi32EEEEEENS4_ILi0EEEEEENS4_ILi64EEEEEEEENS_10ViewEngineIPN7cutlass6half_tEEEEEC2ERKSH_RKSM_) ;  /* 0xfffbcde000007944 */ /* 0x024fea0003c3ffff */
[----:B-1----:R1:W5:Y:S01]  /*4b390*/  LDL.64 R2, [R1+0x1580] ;  /* 0x0015800001027983 */ /* 0x0023620000100a00 */
[----:B------:R-:W-:-:S03]  /*4b3a0*/  MOV R36, 0x4b3c0 ;  /* 0x0004b3c000247802 */ /* 0x000fc60000000f00 */
[----:B-1---5:R-:W-:Y:S05]  /*4b3b0*/  CALL.REL.NOINC `($_ZN7cutlass13device_kernelIN5flash19enable_sm80_to_sm89INS1_16FlashAttnBwdSm80INS1_25CollectiveMainloopBwdSm80ILi2ELi2EN4cute5tupleIJNS5_1CILi128EEES8_NS7_ILi64EEEEEENS_6half_tEfNS_4arch4Sm80ELb0ELb1ELb1ELb0ELb1ELb0ELb0ELb0ELi2ELi4ELi4ELi4ELb0EEENS1_21CollectiveEpilogueBwdISA_SB_SD_Li256ELb0ELb0ELi2EEENS1_19SingleTileSchedulerILb0ELb0ELb0ELi128EEEEEEEEEvNT_6ParamsE$_ZZN4cute4takeILi1ELi2ENS_5tupleIJNS1_IJNS_1CILi1EEENS2_ILi0EEEEEEiEEEEEDaRKT1_ENKUlDpRKT_E_clIJiEEEDaSD_) ;  /* 0xfffbee8000007944 */ /* 0x022fea0003c3ffff */
[----:B------:R-:W-:Y:S02]  /*4b3c0*/  MOV R38, 0x4b3e0 ;  /* 0x0004b3e000267802 */ /* 0x000fe40000000f00 */
[----:B------:R-:W-:Y:S05]  /*4b3d0*/  CALL.REL.NOINC `($_ZN7cutlass13device_kernelIN5flash19enable_sm80_to_sm89INS1_16FlashAttnBwdSm80INS1_25CollectiveMainloopBwdSm80ILi2ELi2EN4cute5tupleIJNS5_1CILi128EEES8_NS7_ILi64EEEEEENS_6half_tEfNS_4arch4Sm80ELb0ELb1ELb1ELb0ELb1ELb0ELb0ELb0ELi2ELi4ELi4ELi4ELb0EEENS1_21CollectiveEpilogueBwdISA_SB_SD_Li256ELb0ELb0ELi2EEENS1_19SingleTileSchedulerILb0ELb0ELb0ELi128EEEEEEEEEvNT_6ParamsE$_ZN4cute3eso3ESOILb1ELb0EJNS_5tupleIJNS_1CILi1EEENS3_ILi0EEEEEENS2_IJiEEEEEC2ERKS6_RKS7_) ;  /* 0xfffbcbe000007944 */ /* 0x000fea0003c3ffff */
[----:B-1----:R1:W5:Y:S01]  /*4b3e0*/  LDL R37, [R1+0x1580] ;  /* 0x0015800001257983 */ /* 0x0023620000100800 */
[----:B------:R-:W-:-:S03]  /*4b3f0*/  MOV R38, 0x4b410 ;  /* 0x0004b41000267802 */ /* 0x000fc60000000f00 */
[----:B-1---5:R-:W-:Y:S05]  /*4b400*/  CALL.REL.NOINC `($_ZN7cutlass13device_kernelIN5flash19enable_sm80_to_sm89INS1_16FlashAttnBwdSm80INS1_25CollectiveMainloopBwdSm80ILi2ELi2EN4cute5tupleIJNS5_1CILi128EEES8_NS7_ILi64EEEEEENS_6half_tEfNS_4arch4Sm80ELb0ELb1ELb1ELb0ELb1ELb0ELb0ELb0ELi2ELi4ELi4ELi4ELb0EEENS1_21CollectiveEpilogueBwdISA_SB_SD_Li256ELb0ELb0ELi2EEENS1_19SingleTileSchedulerILb0ELb0ELb0ELi128EEEEEEEEEvNT_6ParamsE$_ZN4cute5tupleIJNS0_IJNS0_IJNS_1CILi8EEENS1_ILi1EEEEEENS0_IJNS1_ILi2EEEEEEEEENS0_IJNS0_IJS3_NS1_ILi0EEEEEENS0_IJiEEEEEEEEC2ERKS7_RKSB_) ;  /* 0xfffbe27000007944 */ /* 0x022fea0003c3ffff */
[----:B------:R2:W5:Y:S01]  /*4b410*/  LDL R40, [R1+0x1580] ;  /* 0x0015800001287983 */ /* 0x0005620000100800 */
[----:B------:R-:W-:-:S03]  /*4b420*/  MOV R38, 0x4b450 ;  /* 0x0004b45000267802 */ /* 0x000fc60000000f00 */
[----:B------:R2:W-:Y:S04]  /*4b430*/  STL.64 [R1+0x15b0], R4 ;  /* 0x0015b00401007387 */ /* 0x0005e80000100a00 */
[----:B-12--5:R-:W-:Y:S05]  /*4b440*/  CALL.REL.NOINC `($_ZN7cutlass13device_kernelIN5flash19enable_sm80_to_sm89INS1_16FlashAttnBwdSm80INS1_25CollectiveMainloopBwdSm80ILi2ELi2EN4cute5tupleIJNS5_1CILi128EEES8_NS7_ILi64EEEEEENS_6half_tEfNS_4arch4Sm80ELb0ELb1ELb1ELb0ELb1ELb0ELb0ELb0ELi2ELi4ELi4ELi4ELb0EEENS1_21CollectiveEpilogueBwdISA_SB_SD_Li256ELb0ELb0ELi2EEENS1_19SingleTileSchedulerILb0ELb0ELb0ELi128EEEEEEEEEvNT_6ParamsE$_ZN4cute3eso3ESOILb0ELb0EJNS_6LayoutINS_5tupleIJNS3_IJNS_1CILi8EEENS4_ILi1EEEEEENS3_IJNS4_ILi2EEEEEEEEENS3_IJNS3_IJS6_NS4_ILi0EEEEEENS3_IJiEEEEEEEENS_10ViewEngineINS_8smem_ptrIPN7cutlass6half_tEEEEEEEC2ERKSF_RKSM_) ;  /* 0xfffbbab000007944 */ /* 0x026fea0003c3ffff */
[----:B------:R2:W5:Y:S04]  /*4b450*/  LDL R11, [R1+0x1580] ;  /* 0x00158000010b7983 */ /* 0x0005680000100800 */
[----:B------:R2:W5:Y:S01]  /*4b460*/  LDL.64 R4, [R1+0x1588] ;  /* 0x0015880001047983 */ /* 0x0005620000100a00 */
[----:B------:R-:W-:-:S03]  /*4b470*/  MOV R38, 0x4b490 ;  /* 0x0004b49000267802 */ /* 0x000fc60000000f00 */
[----:B-12--5:R-:W-:Y:S05]  /*4b480*/  CALL.REL.NOINC `($_ZN7cutlass13device_kernelIN5flash19enable_sm80_to_sm89INS1_16FlashAttnBwdSm80INS1_25CollectiveMainloopBwdSm80ILi2ELi2EN4cute5tupleIJNS5_1CILi128EEES8_NS7_ILi64EEEEEENS_6half_tEfNS_4arch4Sm80ELb0ELb1ELb1ELb0ELb1ELb0ELb0ELb0ELi2ELi4ELi4ELi4ELb0EEENS1_21CollectiveEpilogueBwdISA_SB_SD_Li256ELb0ELb0ELi2EEENS1_19SingleTileSchedulerILb0ELb0ELb0ELi128EEEEEEEEEvNT_6ParamsE$_ZN4cute3eso3ESOILb1ELb0EJNS_6LayoutINS_5tupleIJNS3_IJNS3_IJNS_1CILi4EEENS4_ILi2EEEEEENS4_ILi1EEEEEENS3_IJS6_EEEEEENS3_IJNS3_IJNS3_IJS8_NS4_ILi32EEEEEENS4_ILi0EEEEEENS3_IJNS4_ILi64EEEEEEEEEEENS_10ViewEngineIPN7cutlass6half_tEEEEEC2ERKSJ_RKSO_) ;  /* 0xfffbcca000007944 */ /* 0x026fea0003c3ffff */
[----:B-1----:R1:W5:Y:S01]  /*4b490*/  LDL.64 R2, [R1+0x1580] ;  /* 0x0015800001027983 */ /* 0x0023620000100a00 */
[----:B------:R-:W-:-:S03]  /*4b4a0*/  MOV R38, 0x4b4c0 ;  /* 0x0004b4c000267802 */ /* 0x000fc60000000f00 */
[----:B-1---5:R-:W-:Y:S05]  /*4b4b0*/  CALL.REL.NOINC `($_ZN7cutlass13device_kernelIN5flash19enable_sm80_to_sm89INS1_16FlashAttnBwdSm80INS1_25CollectiveMainloopBwdSm80ILi2ELi2EN4cute5tupleIJNS5_1CILi128EEES8_NS7_ILi64EEEEEENS_6half_tEfNS_4arch4Sm80ELb0ELb1ELb1ELb0ELb1ELb0ELb0ELb0ELi2ELi4ELi4ELi4ELb0EEENS1_21CollectiveEpilogueBwdISA_SB_SD_Li256ELb0ELb0ELi2EEENS1_19SingleTileSchedulerILb0ELb0ELb0ELi128EEEEEEEEEvNT_6ParamsE$_ZN4cute3eso3ESOILb1ELb0EJNS_6LayoutINS_5tupleIJNS3_IJNS3_IJNS3_IJNS_1CILi4EEENS4_ILi2EEEEEENS4_ILi1EEEEEES8_EEENS3_IJNS3_IJNS3_IJS8_S8_EEES8_EEES6_EEEEEENS3_IJNS3_IJNS3_IJNS3_IJS8_NS4_ILi32EEEEEENS4_ILi0EEEEEESH_EEENS3_IJNS3_IJNS3_IJSH_SH_EEESH_EEENS4_ILi64EEEEEEEEEEENS_10ViewEngineIPN7cutlass6half_tEEEEEC2ERKSP_RKSU_) ;  /* 0xfffbcb4000007944 */ /* 0x022fea0003c3ffff */
[----:B-1----:R1:W5:Y:S01]  /*4b4c0*/  LDL.64 R2, [R1+0x1580] ;  /* 0x0015800001027983 */ /* 0x0023620000100a00 */
[----:B------:R-:W-:-:S03]  /*4b4d0*/  MOV R12, 0x4b4f0 ;  /* 0x0004b4f0000c7802 */ /* 0x000fc60000000f00 */
[----:B-1---5:R-:W-:Y:S05]  /*4b4e0*/  CALL.REL.NOINC `($_ZN7cutlass13device_kernelIN5flash19enable_sm80_to_sm89INS1_16FlashAttnBwdSm80INS1_25CollectiveMainloopBwdSm80ILi2ELi2EN4cute5tupleIJNS5_1CILi128EEES8_NS7_ILi64EEEEEENS_6half_tEfNS_4arch4Sm80ELb0ELb1ELb1ELb0ELb1ELb0ELb0ELb0ELi2ELi4ELi4ELi4ELb0EEENS1_21CollectiveEpilogueBwdISA_SB_SD_Li256ELb0ELb0ELi2EEENS1_19SingleTileSchedulerILb0ELb0ELb0ELi128EEEEEEEEEvNT_6ParamsE$_ZN4cute5tupleIJNS0_IJNS_1CILi2EEEEEENS0_IJiEEEEEC2ERKS3_RKS4_) ;  /* 0xfffbe33000007944 */ /* 0x022fea0003c3ffff */
[----:B------:R-:W2:Y:S01]  /*4b4f0*/  LDL R6, [R1+0x15b0] ;  /* 0x0015b00001067983 */ /* 0x000ea20000100800 */
[----:B-1----:R-:W-:-:S03]  /*4b500*/  MOV R10, 0x4b530 ;  /* 0x0004b530000a7802 */ /* 0x002fc60000000f00 */
[----:B--2---:R1:W-:Y:S04]  /*4b510*/  STL [R1+0x1580], R6 ;  /* 0x0015800601007387 */ /* 0x0043e80000100800 */
[----:B-1----:R-:W-:Y:S05]  /*4b520*/  CALL.REL.NOINC `($_ZN7cutlass13device_kernelIN5flash19enable_sm80_to_sm89INS1_16FlashAttnBwdSm80INS1_25CollectiveMainloopBwdSm80ILi2ELi2EN4cute5tupleIJNS5_1CILi128EEES8_NS7_ILi64EEEEEENS_6half_tEfNS_4arch4Sm80ELb0ELb1ELb1ELb0ELb1ELb0ELb0ELb0ELi2ELi4ELi4ELi4ELb0EEENS1_21CollectiveEpilogueBwdISA_SB_SD_Li256ELb0ELb0ELi2EEENS1_19SingleTileSchedulerILb0ELb0ELb0ELi128EEEEEEEEEvNT_6ParamsE$_ZZN4cute14logical_divideINS_5tupleIJNS1_IJNS_1CILi8EEENS2_ILi1EEEEEENS1_IJNS2_ILi2EEEEEEEEENS1_IJNS1_IJS4_NS2_ILi0EEEEEENS1_IJiEEEEEENS1_IJS5_NS_6LayoutIS4_S9_EEEEEEEDaRKNSD_IT_T0_EERKT1_ENKUlRKT_RKT0_E_clINSD_IS7_SB_EESE_EEDaSQ_ST_) ;  /* 0xfffbebe000007944 */ /* 0x002fea0003c3ffff */
[----:B------:R-:W-:Y:S02]  /*4b530*/  MOV R10, R82 ;  /* 0x00000052000a7202 */ /* 0x000fe40000000f00 */
[----:B------:R-:W-:Y:S02]  /*4b540*/  MOV R12, 0x4b560 ;  /* 0x0004b560000c7802 */ /* 0x000fe40000000f00 */
[----:B-----5:R-:W-:Y:S05]  /*4b550*/  CALL.REL.NOINC `($_ZN7cutlass13device_kernelIN5flash19enable_sm80_to_sm89INS1_16FlashAttnBwdSm80INS1_25CollectiveMainloopBwdSm80ILi2ELi2EN4cute5tupleIJNS5_1CILi128EEES8_NS7_ILi64EEEEEENS_6half_tEfNS_4arch4Sm80ELb0ELb1ELb1ELb0ELb1ELb0ELb0ELb0ELi2ELi4ELi4ELi4ELb0EEENS1_21CollectiveEpilogueBwdISA_SB_SD_Li256ELb0ELb0ELi2EEENS1_19SingleTileSchedulerILb0ELb0ELb0ELi128EEEEEEEEEvNT_6ParamsE$_ZN4cute3eso3ESOILb1ELb0EJNS_5tupleIJNS2_IJNS_1CILi1EEENS3_ILi0EEEEEENS2_IJS5_S5_EEEEEENS2_IJS5_iEEEEEC2ERKS8_RKS9_) ;  /* 0xfffbc9a000007944 */ /* 0x020fea0003c3ffff */
[----:B-1----:R1:W5:Y:S01]  /*4b560*/  LDL R11, [R1+0x15b0] ;  /* 0x0015b000010b7983 */ /* 0x0023620000100800 */
[----:B------:R-:W-:-:S03]  /*4b570*/  MOV R12, 0x4b590 ;  /* 0x0004b590000c7802 */ /* 0x000fc60000000f00 */
[----:B-1---5:R-:W-:Y:S05]  /*4b580*/  CALL.REL.NOINC `($_ZN7cutlass13device_kernelIN5flash19enable_sm80_to_sm89INS1_16FlashAttnBwdSm80INS1_25CollectiveMainloopBwdSm80ILi2ELi2EN4cute5tupleIJNS5_1CILi128EEES8_NS7_ILi64EEEEEENS_6half_tEfNS_4arch4Sm80ELb0ELb1ELb1ELb0ELb1ELb0ELb0ELb0ELi2ELi4ELi4ELi4ELb0EEENS1_21CollectiveEpilogueBwdISA_SB_SD_Li256ELb0ELb0ELi2EEENS1_19SingleTileSchedulerILb0ELb0ELb0ELi128EEEEEEEEEvNT_6ParamsE$_ZN4cute5tupleIJNS0_IJNS0_IJNS0_IJNS_1CILi8EEENS1_ILi1EEEEEENS0_IJS3_S3_EEEEEENS0_IJS3_NS1_ILi2EEEEEEEEENS0_IJNS0_IJNS0_IJS3_NS1_ILi0EEEEEENS0_IJSA_SA_EEEEEENS0_IJSA_iEEEEEEEEC2ERKS9_RKSF_) ;  /* 0xfffbde5000007944 */ /* 0x022fea0003c3ffff */
[----:B-1----:R1:W5:Y:S01]  /*4b590*/  LDL R11, [R1+0x15b0] ;  /* 0x0015b000010b7983 */ /* 0x0023620000100800 */
[----:B------:R-:W-:Y:S02]  /*4b5a0*/  MOV R10, R81 ;  /* 0x00000051000a7202 */ /* 0x000fe40000000f00 */
[----:B------:R-:W-:Y:S02]  /*4b5b0*/  MOV R12, 0x4b5d0 ;  /* 0x0004b5d0000c7802 */ /* 0x000fe40000000f00 */
[----:B-1---5:R-:W-:Y:S05]  /*4b5c0*/  CALL.REL.NOINC `($_ZN7cutlass13device_kernelIN5flash19enable_sm80_to_sm89INS1_16FlashAttnBwdSm80INS1_25CollectiveMainloopBwdSm80ILi2ELi2EN4cute5tupleIJNS5_1CILi128EEES8_NS7_ILi64EEEEEENS_6half_tEfNS_4arch4Sm80ELb0ELb1ELb1ELb0ELb1ELb0ELb0ELb0ELi2ELi4ELi4ELi4ELb0EEENS1_21CollectiveEpilogueBwdISA_SB_SD_Li256ELb0ELb0ELi2EEENS1_19SingleTileSchedulerILb0ELb0ELb0ELi128EEEEEEEEEvNT_6ParamsE$_ZN4cute3eso3ESOILb1ELb0EJNS_5tupleIJNS2_IJNS_1CILi1EEENS3_ILi0EEEEEENS2_IJS5_S5_EEEEEENS2_IJS5_iEEEEEC2ERKS8_RKS9_) ;  /* 0xfffbc93000007944 */ /* 0x022fea0003c3ffff */
[----:B-1----:R1:W5:Y:S01]  /*4b5d0*/  LDL R11, [R1+0x1580] ;  /* 0x00158000010b7983 */ /* 0x0023620000100800 */
[----:B------:R-:W-:-:S03]  /*4b5e0*/  MOV R12, 0x4b600 ;  /* 0x0004b600000c7802 */ /* 0x000fc60000000f00 */
[----:B-1---5:R-:W-:Y:S05]  /*4b5f0*/  CALL.REL.NOINC `($_ZN7cutlass13device_kernelIN5flash19enable_sm80_to_sm89INS1_16FlashAttnBwdSm80INS1_25CollectiveMainloopBwdSm80ILi2ELi2EN4cute5tupleIJNS5_1CILi128EEES8_NS7_ILi64EEEEEENS_6half_tEfNS_4arch4Sm80ELb0ELb1ELb1ELb0ELb1ELb0ELb0ELb0ELi2ELi4ELi4ELi4ELb0EEENS1_21CollectiveEpilogueBwdISA_SB_SD_Li256ELb0ELb0ELi2EEENS1_19SingleTileSchedulerILb0ELb0ELb0ELi128EEEEEEEEEvNT_6ParamsE$_ZN4cute3eso3ESOILb1ELb0EJNS_5tupleIJNS_1CILi0EEES4_EEEiEEC2ERKS5_RKi) ;  /* 0xfffbc98000007944 */ /* 0x022fea0003c3ffff */
[----:B-1----:R1:W5:Y:S01]  /*4b600*/  LDL R11, [R1+0x1580] ;  /* 0x00158000010b7983 */ /* 0x0023620000100800 */
[----:B------:R-:W-:-:S03]  /*4b610*/  MOV R12, 0x4b630 ;  /* 0x0004b630000c7802 */ /* 0x000fc60000000f00 */
[----:B-1---5:R-:W-:Y:S05]  /*4b620*/  CALL.REL.NOINC `($_ZN7cutlass13device_kernelIN5flash19enable_sm80_to_sm89INS1_16FlashAttnBwdSm80INS1_25CollectiveMainloopBwdSm80ILi2ELi2EN4cute5tupleIJNS5_1CILi128EEES8_NS7_ILi64EEEEEENS_6half_tEfNS_4arch4Sm80ELb0ELb1ELb1ELb0ELb1ELb0ELb0ELb0ELi2ELi4ELi4ELi4ELb0EEENS1_21CollectiveEpilogueBwdISA_SB_SD_Li256ELb0ELb0ELi2EEENS1_19SingleTileSchedulerILb0ELb0ELb0ELi128EEEEEEEEEvNT_6ParamsE$_ZN4cute3eso3ESOILb1ELb0EJNS_5tupleIJNS2_IJNS_1CILi1EEENS3_ILi0EEEEEES5_EEENS2_IJNS2_IJS5_S5_EEEiEEEEEC2ERKS7_RKS9_) ;  /* 0xfffbc91000007944 */ /* 0x022fea0003c3ffff */
[----:B-1----:R1:W5:Y:S01]  /*4b630*/  LDL R11, [R1+0x1580] ;  /* 0x00158000010b7983 */ /* 0x0023620000100800 */
[----:B------:R-:W-:-:S03]  /*4b640*/  MOV R12, 0x4b660 ;  /* 0x0004b660000c7802 */ /* 0x000fc60000000f00 */
[----:B-1---5:R-:W-:Y:S05]  /*4b650*/  CALL.REL.NOINC `($_ZN7cutlass13device_kernelIN5flash19enable_sm80_to_sm89INS1_16FlashAttnBwdSm80INS1_25CollectiveMainloopBwdSm80ILi2ELi2EN4cute5tupleIJNS5_1CILi128EEES8_NS7_ILi64EEEEEENS_6half_tEfNS_4arch4Sm80ELb0ELb1ELb1ELb0ELb1ELb0ELb0ELb0ELi2ELi4ELi4ELi4ELb0EEENS1_21CollectiveEpilogueBwdISA_SB_SD_Li256ELb0ELb0ELi2EEENS1_19SingleTileSchedulerILb0ELb0ELb0ELi128EEEEEEEEEvNT_6ParamsE$_ZN4cute5tupleIJNS0_IJNS0_IJNS0_IJNS_1CILi8EEENS1_ILi1EEEEEES3_EEENS0_IJNS0_IJS3_S3_EEENS1_ILi2EEEEEEEEENS0_IJNS0_IJNS0_IJS3_NS1_ILi0EEEEEESA_EEENS0_IJNS0_IJSA_SA_EEEiEEEEEEEEC2ERKS9_RKSF_) ;  /* 0xfffbddc000007944 */ /* 0x022fea0003c3ffff */
[----:B------:R2:W5:Y:S01]  /*4b660*/  LDL R14, [R1+0x1580] ;  /* 0x00158000010e7983 */ /* 0x0005620000100800 */
[----:B------:R-:W-:-:S03]  /*4b670*/  MOV R12, 0x4b6a0 ;  /* 0x0004b6a0000c7802 */ /* 0x000fc60000000f00 */
[----:B------:R2:W-:Y:S04]  /*4b680*/  STL.64 [R1+0x15b0], R4 ;  /* 0x0015b00401007387 */ /* 0x0005e80000100a00 */
[----:B-12--5:R-:W-:Y:S05]  /*4b690*/  CALL.REL.NOINC `($_ZN7cutlass13device_kernelIN5flash19enable_sm80_to_sm89INS1_16FlashAttnBwdSm80INS1_25CollectiveMainloopBwdSm80ILi2ELi2EN4cute5tupleIJNS5_1CILi128EEES8_NS7_ILi64EEEEEENS_6half_tEfNS_4arch4Sm80ELb0ELb1ELb1ELb0ELb1ELb0ELb0ELb0ELi2ELi4ELi4ELi4ELb0EEENS1_21CollectiveEpilogueBwdISA_SB_SD_Li256ELb0ELb0ELi2EEENS1_19SingleTileSchedulerILb0ELb0ELb0ELi128EEEEEEEEEvNT_6ParamsE$_ZN4cute3eso3ESOILb0ELb0EJNS_6LayoutINS_5tupleIJNS3_IJNS3_IJNS_1CILi8EEENS4_ILi1EEEEEES6_EEENS3_IJNS3_IJS6_S6_EEENS4_ILi2EEEEEEEEENS3_IJNS3_IJNS3_IJS6_NS4_ILi0EEEEEESD_EEENS3_IJNS3_IJSD_SD_EEEiEEEEEEEENS_10ViewEngineINS_8smem_ptrIPN7cutlass6half_tEEEEEEEC2ERKSJ_RKSQ_) ;  /* 0xfffbb2f000007944 */ /* 0x026fea0003c3ffff */
[----:B------:R2:W5:Y:S04]  /*4b6a0*/  LDL R6, [R1+0x1580] ;  /* 0x0015800001067983 */ /* 0x0005680000100800 */
[----:B------:R2:W5:Y:S01]  /*4b6b0*/  LDL.64 R4, [R1+0x1588] ;  /* 0x0015880001047983 */ /* 0x0005620000100a00 */
[----:B------:R-:W-:Y:S02]  /*4b6c0*/  MOV R38, R2 ;  /* 0x0000000200267202 */ /* 0x000fe40000000f00 */
[----:B------:R-:W-:Y:S02]  /*4b6d0*/  MOV R36, 0x4b6f0 ;  /* 0x0004b6f000247802 */ /* 0x000fe40000000f00 */
[----:B-12--5:R-:W-:Y:S05]  /*4b6e0*/  CALL.REL.NOINC `($_ZN7cutlass13device_kernelIN5flash19enable_sm80_to_sm89INS1_16FlashAttnBwdSm80INS1_25CollectiveMainloopBwdSm80ILi2ELi2EN4cute5tupleIJNS5_1CILi128EEES8_NS7_ILi64EEEEEENS_6half_tEfNS_4arch4Sm80ELb0ELb1ELb1ELb0ELb1ELb0ELb0ELb0ELi2ELi4ELi4ELi4ELb0EEENS1_21CollectiveEpilogueBwdISA_SB_SD_Li256ELb0ELb0ELi2EEENS1_19SingleTileSchedulerILb0ELb0ELb0ELi128EEEEEEEEEvNT_6ParamsE$_ZN4cute3eso3ESOILb1ELb0EJNS_6LayoutINS_5tupleIJNS3_IJNS3_IJNS_1CILi4EEENS4_ILi2EEEEEENS4_ILi1EEEEEES6_EEENS3_IJNS3_IJNS3_IJS8_NS4_ILi32EEEEEENS4_ILi0EEEEEENS4_ILi64EEEEEEEENS_10ViewEngineIPN7cutlass6half_tEEEEEC2ERKSH_RKSM_) ;  /* 0xfffbca8000007944 */ /* 0x026fea0003c3ffff */
[----:B------:R2:W5:Y:S01]  /*4b6f0*/  LDL.64 R10, [R1+0x1580] ;  /* 0x00158000010a7983 */ /* 0x0005620000100a00 */
[----:B------:R-:W-:Y:S02]  /*4b700*/  MOV R3, R6 ;  /* 0x0000000600037202 */ /* 0x000fe40000000f00 */
[----:B-1----:R-:W-:-:S02]  /*4b710*/  MOV R2, 0x4b730 ;  /* 0x0004b73000027802 */ /* 0x002fc40000000f00 */
[----:B--2--5:R-:W-:Y:S05]  /*4b720*/  CALL.REL.NOINC `($_ZN7cutlass13device_kernelIN5flash19enable_sm80_to_sm89INS1_16FlashAttnBwdSm80INS1_25CollectiveMainloopBwdSm80ILi2ELi2EN4cute5tupleIJNS5_1CILi128EEES8_NS7_ILi64EEEEEENS_6half_tEfNS_4arch4Sm80ELb0ELb1ELb1ELb0ELb1ELb0ELb0ELb0ELi2ELi4ELi4ELi4ELb0EEENS1_21CollectiveEpilogueBwdISA_SB_SD_Li256ELb0ELb0ELi2EEENS1_19SingleTileSchedulerILb0ELb0ELb0ELi128EEEEEEEEEvNT_6ParamsE$_ZZN4cute5sliceINS_5tupleIJNS1_IJNS_10UnderscoreENS_1CILi0EEEEEENS1_IJS4_S2_EEEEEENS1_IJNS1_IJNS1_IJNS3_ILi1EEES4_EEES4_EEENS1_IJNS1_IJS4_S4_EEEiEEEEEEEEDaRKT_RKT0_ENKUlRKT_RKT0_E_clIS6_SC_EEDaSM_SP_) ;  /* 0xfffbebc000007944 */ /* 0x024fea0003c3ffff */
[----:B------:R-:W-:Y:S02]  /*4b730*/  MOV R2, 0x4b750 ;  /* 0x0004b75000027802 */ /* 0x000fe40000000f00 */
[----:B------:R-:W-:Y:S05]  /*4b740*/  CALL.REL.NOINC `($_ZN7cutlass13device_kernelIN5flash19enable_sm80_to_sm89INS1_16FlashAttnBwdSm80INS1_25CollectiveMainloopBwdSm80ILi2ELi2EN4cute5tupleIJNS5_1CILi128EEES8_NS7_ILi64EEEEEENS_6half_tEfNS_4arch4Sm80ELb0ELb1ELb1ELb0ELb1ELb0ELb0ELb0ELi2ELi4ELi4ELi4ELb0EEENS1_21CollectiveEpilogueBwdISA_SB_SD_Li256ELb0ELb0ELi2EEENS1_19SingleTileSchedulerILb0ELb0ELb0ELi128EEEEEEEEEvNT_6ParamsE$_ZZN4cute12filter_tupleINS_5tupleIJNS1_IJNS_10UnderscoreENS_1CILi0EEEEEENS1_IJS4_S2_EEEEEENS1_IJNS1_IJNS1_IJNS3_ILi1EEES4_EEES4_EEENS1_IJNS1_IJS4_S4_EEEiEEEEEEZNS_5sliceIS7_SD_EEDaRKT_RKT0_EUlRKT_RKT0_E_EEDaSH_SK_OT1_ENKUlDpSN_E_clIJNS1_IJS9_EEENS1_IJiEEEEEEDaSU_) ;  /* 0xfffbe4e000007944 */ /* 0x000fea0003c3ffff */
[----:B------:R-:W-:Y:S02]  /*4b750*/  MOV R36, 0x4b770 ;  /* 0x0004b77000247802 */ /* 0x000fe40000000f00 */
[----:B------:R-:W-:Y:S05]  /*4b760*/  CALL.REL.NOINC `($_ZN7cutlass13device_kernelIN5flash19enable_sm80_to_sm89INS1_16FlashAttnBwdSm80INS1_25CollectiveMainloopBwdSm80ILi2ELi2EN4cute5tupleIJNS5_1CILi128EEES8_NS7_ILi64EEEEEENS_6half_tEfNS_4arch4Sm80ELb0ELb1ELb1ELb0ELb1ELb0ELb0ELb0ELi2ELi4ELi4ELi4ELb0EEENS1_21CollectiveEpilogueBwdISA_SB_SD_Li256ELb0ELb0ELi2EEENS1_19SingleTileSchedulerILb0ELb0ELb0ELi128EEEEEEEEEvNT_6ParamsE$_ZN4cute5tupleIJNS0_IJNS0_IJNS_1CILi8EEENS1_ILi1EEEEEENS1_ILi2EEEEEENS0_IJNS0_IJS3_NS1_ILi0EEEEEEiEEEEEC2ERKS6_RKS9_) ;  /* 0xfffbdf5000007944 */ /* 0x000fea0003c3ffff */
[----:B-1----:R1:W5:Y:S01]  /*4b770*/  LDL R3, [R1+0x1580] ;  /* 0x0015800001037983 */ /* 0x0023620000100800 */
[----:B------:R-:W-:-:S03]  /*4b780*/  MOV R12, 0x4b7a0 ;  /* 0x0004b7a0000c7802 */ /* 0x000fc60000000f00 */
        /* <DEDUP_REMOVED lines=8> */
[----:B------:R-:W-:-:S03]  /*4b810*/  MOV R38, 0x4b840 ;  /* 0x0004b84000267802 */ /* 0x000fc60000000f00 */
[----:B--2---:R1:W-:Y:S04]  /*4b820*/  STL.64 [R1+0x15b0], R2 ;  /* 0x0015b00201007387 */ /* 0x0043e80000100a00 */
[----:B-1----:R-:W-:Y:S05]  /*4b830*/  CALL.REL.NOINC `($_ZN7cutlass13device_kernelIN5flash19enable_sm80_to_sm89INS1_16FlashAttnBwdSm80INS1_25CollectiveMainloopBwdSm80ILi2ELi2EN4cute5tupleIJNS5_1CILi128EEES8_NS7_ILi64EEEEEENS_6half_tEfNS_4arch4Sm80ELb0ELb1ELb1ELb0ELb1ELb0ELb0ELb0ELi2ELi4ELi4ELi4ELb0EEENS1_21CollectiveEpilogueBwdISA_SB_SD_Li256ELb0ELb0ELi2EEENS1_19SingleTileSchedulerILb0ELb0ELb0ELi128EEEEEEEEEvNT_6ParamsE$_ZN4cute3eso3ESOILb0ELb0EJNS_6LayoutINS_5tupleIJNS3_IJNS_1CILi8EEENS4_ILi1EEEEEENS4_ILi2EEEEEENS3_IJNS3_IJS6_NS4_ILi0EEEEEEiEEEEENS_10ViewEngineINS_8smem_ptrIPN7cutlass6half_tEEEEEEEC2ERKSD_RKSK_) ;  /* 0xfffbb73000007944 */ /* 0x002fea0003c3ffff */
[----:B------:R2:W5:Y:S04]  /*4b840*/  LDL R8, [R1+0x1580] ;  /* 0x0015800001087983 */ /* 0x0005680000100800 */
[----:B------:R2:W5:Y:S01]  /*4b850*/  LDL.64 R14, [R1+0x1588] ;  /* 0x00158800010e7983 */ /* 0x0005620000100a00 */
[----:B------:R-:W-:Y:S02]  /*4b860*/  MOV R47, RZ ;  /* 0x000000ff002f7202 */ /* 0x000fe40000000f00 */
[----:B------:R-:W-:Y:S02]  /*4b870*/  MOV R46, 0x4b890 ;  /* 0x0004b890002e7802 */ /* 0x000fe40000000f00 */
[----:B-12--5:R-:W-:Y:S05]  /*4b880*/  CALL.REL.NOINC `($_ZN7cutlass13device_kernelIN5flash19enable_sm80_to_sm89INS1_16FlashAttnBwdSm80INS1_25CollectiveMainloopBwdSm80ILi2ELi2EN4cute5tupleIJNS5_1CILi128EEES8_NS7_ILi64EEEEEENS_6half_tEfNS_4arch4Sm80ELb0ELb1ELb1ELb0ELb1ELb0ELb0ELb0ELi2ELi4ELi4ELi4ELb0EEENS1_21CollectiveEpilogueBwdISA_SB_SD_Li256ELb0ELb0ELi2EEENS1_19SingleTileSchedulerILb0ELb0ELb0ELi128EEEEEEEEEvNT_6ParamsE$_ZN4cute3eso3ESOILb1ELb0EJNS_10UnderscoreEiEEC2ERKS2_RKi) ;  /* 0xfffbc08000007944 */ /* 0x026fea0003c3ffff */
[----:B------:R-:W2:Y:S01]  /*4b890*/  LDL R37, [R1+0x1580] ;  /* 0x0015800001257983 */ /* 0x000ea20000100800 */
[----:B------:R-:W-:Y:S01]  /*4b8a0*/  MOV R38, 0x4b8d0 ;  /* 0x0004b8d000267802 */ /* 0x000fe20000000f00 */
[----:B--2---:R-:W-:Y:S02]  /*4b8b0*/  IMAD R37, R8, R37, RZ ;  /* 0x0000002508257224 */ /* 0x004fe400078e02ff */
[----:B-1----:R-:W-:Y:S05]  /*4b8c0*/  CALL.REL.NOINC `($_ZN7cutlass13device_kernelIN5flash19enable_sm80_to_sm89INS1_16FlashAttnBwdSm80INS1_25CollectiveMainloopBwdSm80ILi2ELi2EN4cute5tupleIJNS5_1CILi128EEES8_NS7_ILi64EEEEEENS_6half_tEfNS_4arch4Sm80ELb0ELb1ELb1ELb0ELb1ELb0ELb0ELb0ELi2ELi4ELi4ELi4ELb0EEENS1_21CollectiveEpilogueBwdISA_SB_SD_Li256ELb0ELb0ELi2EEENS1_19SingleTileSchedulerILb0ELb0ELb0ELi128EEEEEEEEEvNT_6ParamsE$_ZN4cute3eso3ESOILb1ELb0EJNS_6LayoutINS_5tupleIJNS3_IJNS_1CILi8EEENS4_ILi1EEEEEEEEENS3_IJNS3_IJS6_NS4_ILi0EEEEEEEEEEEiEEC2ERKSC_RKi) ;  /* 0xfffbd36000007944 */ /* 0x002fea0003c3ffff */
[----:B------:R-:W2:Y:S01]  /*4b8d0*/  LDL R3, [R1+0x1580] ;  /* 0x0015800001037983 */ /* 0x000ea20000100800 */
[----:B------:R-:W-:-:S02]  /*4b8e0*/  MOV R38, R81 ;  /* 0x0000005100267202 */ /* 0x000fc40000000f00 */
        /* <DEDUP_REMOVED lines=8> */
[----:B------:R-:W-:Y:S02]  /*4b970*/  MOV R46, 0x4b990 ;  /* 0x0004b990002e7802 */ /* 0x000fe40000000f00 */
[----:B-1---5:R-:W-:Y:S05]  /*4b980*/  CALL.REL.NOINC `($_ZN7cutlass13device_kernelIN5flash19enable_sm80_to_sm89INS1_16FlashAttnBwdSm80INS1_25CollectiveMainloopBwdSm80ILi2ELi2EN4cute5tupleIJNS5_1CILi128EEES8_NS7_ILi64EEEEEENS_6half_tEfNS_4arch4Sm80ELb0ELb1ELb1ELb0ELb1ELb0ELb0ELb0ELi2ELi4ELi4ELi4ELb0EEENS1_21CollectiveEpilogueBwdISA_SB_SD_Li256ELb0ELb0ELi2EEENS1_19SingleTileSchedulerILb0ELb0ELb0ELi128EEEEEEEEEvNT_6ParamsE$_ZN4cute3eso3ESOILb1ELb0EJNS_10UnderscoreEiEEC2ERKS2_RKi) ;  /* 0xfffbbf8000007944 */ /* 0x022fea0003c3ffff */
[----:B------:R-:W2:Y:S01]  /*4b990*/  LDL R13, [R1+0x1580] ;  /* 0x00158000010d7983 */ /* 0x000ea20000100800 */
[----:B------:R-:W-:Y:S02]  /*4b9a0*/  MOV R34, 0x4b9d0 ;  /* 0x0004b9d000227802 */ /* 0x000fe40000000f00 */
[----:B--2---:R-:W-:Y:S02]  /*4b9b0*/  SHF.L.U32 R13, R13, 0x6, RZ ;  /* 0x000000060d0d7819 */ /* 0x004fe400000006ff */
[----:B-1----:R-:W-:Y:S05]  /*4b9c0*/  CALL.REL.NOINC `($_ZN7cutlass13device_kernelIN5flash19enable_sm80_to_sm89INS1_16FlashAttnBwdSm80INS1_25CollectiveMainloopBwdSm80ILi2ELi2EN4cute5tupleIJNS5_1CILi128EEES8_NS7_ILi64EEEEEENS_6half_tEfNS_4arch4Sm80ELb0ELb1ELb1ELb0ELb1ELb0ELb0ELb0ELi2ELi4ELi4ELi4ELb0EEENS1_21CollectiveEpilogueBwdISA_SB_SD_Li256ELb0ELb0ELi2EEENS1_19SingleTileSchedulerILb0ELb0ELb0ELi128EEEEEEEEEvNT_6ParamsE$_ZN4cute3eso3ESOILb1ELb0EJNS_6LayoutINS_5tupleIJNS3_IJNS3_IJNS_1CILi4EEENS4_ILi2EEEEEENS4_ILi1EEEEEEEEENS3_IJNS3_IJNS3_IJS8_NS4_ILi32EEEEEENS4_ILi0EEEEEEEEEEEiEEC2ERKSG_RKi) ;  /* 0xfffbc72000007944 */ /* 0x002fea0003c3ffff */
[----:B------:R-:W2:Y:S01]  /*4b9d0*/  LDL R5, [R1+0x1580] ;  /* 0x0015800001057983 */ /* 0x000ea20000100800 */
        /* <DEDUP_REMOVED lines=9> */
[----:B------:R-:W-:-:S03]  /*4ba70*/  MOV R46, 0x4ba90 ;  /* 0x0004ba90002e7802 */ /* 0x000fc60000000f00 */
[----:B-1---5:R-:W-:Y:S05]  /*4ba80*/  CALL.REL.NOINC `($_ZN7cutlass13device_kernelIN5flash19enable_sm80_to_sm89INS1_16FlashAttnBwdSm80INS1_25CollectiveMainloopBwdSm80ILi2ELi2EN4cute5tupleIJNS5_1CILi128EEES8_NS7_ILi64EEEEEENS_6half_tEfNS_4arch4Sm80ELb0ELb1ELb1ELb0ELb1ELb0ELb0ELb0ELi2ELi4ELi4ELi4ELb0EEENS1_21CollectiveEpilogueBwdISA_SB_SD_Li256ELb0ELb0ELi2EEENS1_19SingleTileSchedulerILb0ELb0ELb0ELi128EEEEEEEEEvNT_6ParamsE$_ZN4cute8smem_ptrIPN7cutlass9uint128_tEECI1NS_12iter_adaptorIS3_S4_EEES3_) ;  /* 0xfffbe02000007944 */ /* 0x022fea0003c3ffff */
[----:B-1----:R1:W5:Y:S01]  /*4ba90*/  LDL.64 R2, [R1+0x1580] ;  /* 0x0015800001027983 */ /* 0x0023620000100a00 */
[----:B------:R-:W-:-:S03]  /*4baa0*/  MOV R46, 0x4bac0 ;  /* 0x0004bac0002e7802 */ /* 0x000fc60000000f00 */
[----:B-1---5:R-:W-:Y:S05]  /*4bab0*/  CALL.REL.NOINC `($_ZN7cutlass13device_kernelIN5flash19enable_sm80_to_sm89INS1_16FlashAttnBwdSm80INS1_25CollectiveMainloopBwdSm80ILi2ELi2EN4cute5tupleIJNS5_1CILi128EEES8_NS7_ILi64EEEEEENS_6half_tEfNS_4arch4Sm80ELb0ELb1ELb1ELb0ELb1ELb0ELb0ELb0ELi2ELi4ELi4ELi4ELb0EEENS1_21CollectiveEpilogueBwdISA_SB_SD_Li256ELb0ELb0ELi2EEENS1_19SingleTileSchedulerILb0ELb0ELb0ELi128EEEEEEEEEvNT_6ParamsE$_ZN4cute3eso3ESOILb1ELb0EJNS_6LayoutINS_5tupleIJNS3_IJNS_1CILi1EEES5_EEEEEENS3_IJNS3_IJS5_NS4_ILi0EEEEEEEEEEENS_10ViewEngineINS_8smem_ptrIPN7cutlass9uint128_tEEEEEEEC2ERKSB_RKSI_) ;  /* 0xfffbcba000007944 */ /* 0x022fea0003c3ffff */
[----:B------:R2:W5:Y:S01]  /*4bac0*/  LDL R6, [R1+0x1580] ;  /* 0x0015800001067983 */ /* 0x0005620000100800 */
[----:B-1----:R-:W-:Y:S01]  /*4bad0*/  IMAD.MOV.U32 R2, RZ, RZ, R4 ;  /* 0x000000ffff027224 */ /* 0x002fe200078e0004 */
[----:B------:R-:W-:Y:S02]  /*4bae0*/  MOV R13, R5 ;  /* 0x00000005000d7202 */ /* 0x000fe40000000f00 */
[----:B------:R-:W-:Y:S02]  /*4baf0*/  MOV R12, 0x4bb10 ;  /* 0x0004bb10000c7802 */ /* 0x000fe40000000f00 */
[----:B--2--5:R-:W-:Y:S05]  /*4bb00*/  CALL.REL.NOINC `($_ZN7cutlass13device_kernelIN5flash19enable_sm80_to_sm89INS1_16FlashAttnBwdSm80INS1_25CollectiveMainloopBwdSm80ILi2ELi2EN4cute5tupleIJNS5_1CILi128EEES8_NS7_ILi64EEEEEENS_6half_tEfNS_4arch4Sm80ELb0ELb1ELb1ELb0ELb1ELb0ELb0ELb0ELi2ELi4ELi4ELi4ELb0EEENS1_21CollectiveEpilogueBwdISA_SB_SD_Li256ELb0ELb0ELi2EEENS1_19SingleTileSchedulerILb0ELb0ELb0ELi128EEEEEEEEEvNT_6ParamsE$_ZN4cute3eso3ESOILb1ELb0EJNS_6LayoutINS_5tupleIJNS3_IJNS3_IJNS_1CILi2EEES5_EEENS4_ILi1EEEEEEEEENS3_IJNS3_IJNS3_IJS7_NS4_ILi16EEEEEENS4_ILi0EEEEEEEEEEENS_10ViewEngineIPjEEEEC2ERKSF_RKSI_) ;  /* 0xfffbc53000007944 */ /* 0x024fea0003c3ffff */
        /* <DEDUP_REMOVED lines=9> */
[----:B-1----:R-:W-:Y:S05]  /*4bba0*/  CALL.REL.NOINC `($_ZN7cutlass13device_kernelIN5flash19enable_sm80_to_sm89INS1_16FlashAttnBwdSm80INS1_25CollectiveMainloopBwdSm80ILi2ELi2EN4cute5tupleIJNS5_1CILi128EEES8_NS7_ILi64EEEEEENS_6half_tEfNS_4arch4Sm80ELb0ELb1ELb1ELb0ELb1ELb0ELb0ELb0ELi2ELi4ELi4ELi4ELb0EEENS1_21CollectiveEpilogueBwdISA_SB_SD_Li256ELb0ELb0ELi2EEENS1_19SingleTileSchedulerILb0ELb0ELb0ELi128EEEEEEEEEvNT_6ParamsE$_ZN4cute3eso3ESOILb1ELb0EJNS_10UnderscoreEiEEC2ERKS2_RKi) ;  /* 0xfffbbd6000007944 */ /* 0x002fea0003c3ffff */
[----:B------:R-:W2:Y:S01]  /*4bbb0*/  LDL R37, [R1+0x1580] ;  /* 0x0015800001257983 */ /* 0x000ea20000100800 */
[----:B------:R-:W-:Y:S01]  /*4bbc0*/  MOV R38, 0x4bbf0 ;  /* 0x0004bbf000267802 */ /* 0x000fe20000000f00 */
[----:B--2---:R-:W-:-:S02]  /*4bbd0*/  IMAD R37, R8, R37, RZ ;  /* 0x0000002508257224 */ /* 0x004fc400078e02ff */
        /* <DEDUP_REMOVED lines=60> */
.L_x_2657:
[----:B------:R-:W-:Y:S11]  /*4bfa0*/  ISETP.NE.AND P0, PT, R50, 0x7, PT ;  /* 0x000000073200780c */ /* 0x000ff60003f05270 */
[----:B------:R-:W-:Y:S02]  /*4bfb0*/  @!UPT UIADD3 URZ, URZ, URZ, URZ ;  /* 0x0000003f3f3ff290 */ /* 0x000fe4000fffe03f */
[----:B------:R-:W-:-:S05]  /*4bfc0*/  @!P0 BRA `(.L_x_2656) ;  /* 0x00000f8000008947 */ /* 0x000fca0003800000 */
[----:B------:R-:W-:Y:S02]  /*4bfd0*/  IADD3 R40, R50, 0x1, RZ ;  /* 0x0000000132287810 */ /* 0x000fe40007ffe0ff */
[----:B------:R-:W-:Y:S03]  /*4bfe0*/  MOV R46, 0x4c010 ;  /* 0x0004c010002e7802 */ /* 0x000fe60000000f00 */
[----:B------:R-:W-:Y:S02]  /*4bff0*/  IMAD.MOV.U32 R3, RZ, RZ, R40 ;  /* 0x000000ffff037224 */ /* 0x000fe400078e0028 */
[----:B------:R-:W-:Y:S05]  /*4c000*/  CALL.REL.NOINC `($_ZN7cutlass13device_kernelIN5flash19enable_sm80_to_sm89INS1_16FlashAttnBwdSm80INS1_25CollectiveMainloopBwdSm80ILi2ELi2EN4cute5tupleIJNS5_1CILi128EEES8_NS7_ILi64EEEEEENS_6half_tEfNS_4arch4Sm80ELb0ELb1ELb1ELb0ELb1ELb0ELb0ELb0ELi2ELi4ELi4ELi4ELb0EEENS1_21CollectiveEpilogueBwdISA_SB_SD_Li256ELb0ELb0ELi2EEENS1_19SingleTileSchedulerILb0ELb0ELb0ELi128EEEEEEEEEvNT_6ParamsE$_ZN4cute3eso3ESOILb1ELb0EJNS_10UnderscoreES2_iEEC2ERKS2_S5_RKi) ;  /* 0xfffbb8c000007944 */ /* 0x000fea0003c3ffff */
        /* <DEDUP_REMOVED lines=16> */
[----:B------:R-:W-:Y:S05]  /*4c110*/  CALL.REL.NOINC `($_ZN7cutlass13device_kernelIN5flash19enable_sm80_to_sm89INS1_16FlashAttnBwdSm80INS1_25CollectiveMainloopBwdSm80ILi2ELi2EN4cute5tupleIJNS5_1CILi128EEES8_NS7_ILi64EEEEEENS_6half_tEfNS_4arch4Sm80ELb0ELb1ELb1ELb0ELb1ELb0ELb0ELb0ELi2ELi4ELi4ELi4ELb0EEENS1_21CollectiveEpilogueBwdISA_SB_SD_Li256ELb0ELb0ELi2EEENS1_19SingleTileSchedulerILb0ELb0ELb0ELi128EEEEEEEEEvNT_6ParamsE$_ZN4cute3eso3ESOILb1ELb0EJNS_6LayoutINS_5tupleIJNS3_IJNS_1CILi8EEENS4_ILi1EEEEEENS4_ILi2EEEEEENS3_IJNS3_IJS6_NS4_ILi0EEEEEENS4_ILi4096EEEEEEEEiEEC2ERKSE_RKi) ;  /* 0xfffbcd9000007944 */ /* 0x000fea0003c3ffff */
[----:B-1----:R-:W2:Y:S01]  /*4c120*/  LDL R3, [R1+0x1580] ;  /* 0x0015800001037983 */ /* 0x002ea20000100800 */
[----:B------:R-:W-:Y:S01]  /*4c130*/  MOV R46, 0x4c190 ;  /* 0x0004c190002e7802 */ /* 0x000fe20000000f00 */
[----:B------:R-:W-:Y:S02]  /*4c140*/  IMAD.MOV.U32 R38, RZ, RZ, R81 ;  /* 0x000000ffff267224 */ /* 0x000fe400078e0051 */
[----:B------:R-:W2:Y:S02]  /*4c150*/  LD.E.64 R36, [R92.64+0x8] ;  /* 0x000008085c247980 */ /* 0x000ea4000c101b00 */
[C---:B--2---:R-:W-:Y:S04]  /*4c160*/  LEA R2, P0, R3.reuse, R36, 0x1 ;  /* 0x0000002403027211 */ /* 0x044fe800078008ff */
[----:B------:R-:W-:Y:S04]  /*4c170*/  LEA.HI.X.SX32 R3, R3, R37, 0x1, P0 ;  /* 0x0000002503037211 */ /* 0x000fe800000f0eff */
[----:B------:R-:W-:Y:S05]  /*4c180*/  CALL.REL.NOINC `($_ZN7cutlass13device_kernelIN5flash19enable_sm80_to_sm89INS1_16FlashAttnBwdSm80INS1_25CollectiveMainloopBwdSm80ILi2ELi2EN4cute5tupleIJNS5_1CILi128EEES8_NS7_ILi64EEEEEENS_6half_tEfNS_4arch4Sm80ELb0ELb1ELb1ELb0ELb1ELb0ELb0ELb0ELi2ELi4ELi4ELi4ELb0EEENS1_21CollectiveEpilogueBwdISA_SB_SD_Li256ELb0ELb0ELi2EEENS1_19SingleTileSchedulerILb0ELb0ELb0ELi128EEEEEEEEEvNT_6ParamsE$_ZN4cute8smem_ptrIPN7cutlass6half_tEECI1NS_12iter_adaptorIS3_S4_EEES3_) ;  /* 0xfffbd8e000007944 */ /* 0x000fea0003c3ffff */
[----:B-1----:R1:W5:Y:S01]  /*4c190*/  LDL.64 R2, [R1+0x1580] ;  /* 0x0015800001027983 */ /* 0x0023620000100a00 */
[----:B------:R-:W-:Y:S03]  /*4c1a0*/  MOV R38, 0x4c1c0 ;  /* 0x0004c1c000267802 */ /* 0x000fe60000000f00 */
[----:B-1---5:R-:W-:Y:S05]  /*4c1b0*/  CALL.REL.NOINC `($_ZN7cutlass13device_kernelIN5flash19enable_sm80_to_sm89INS1_16FlashAttnBwdSm80INS1_25CollectiveMainloopBwdSm80ILi2ELi2EN4cute5tupleIJNS5_1CILi128EEES8_NS7_ILi64EEEEEENS_6half_tEfNS_4arch4Sm80ELb0ELb1ELb1ELb0ELb1ELb0ELb0ELb0ELi2ELi4ELi4ELi4ELb0EEENS1_21CollectiveEpilogueBwdISA_SB_SD_Li256ELb0ELb0ELi2EEENS1_19SingleTileSchedulerILb0ELb0ELb0ELi128EEEEEEEEEvNT_6ParamsE$_ZN4cute3eso3ESOILb1ELb0EJNS_6LayoutINS_5tupleIJNS3_IJNS_1CILi8EEENS4_ILi1EEEEEENS4_ILi2EEEEEENS3_IJNS3_IJS6_NS4_ILi0EEEEEENS4_ILi4096EEEEEEEENS_10ViewEngineINS_8smem_ptrIPN7cutlass6half_tEEEEEEEC2ERKSE_RKSL_) ;  /* 0xfffbccb000007944 */ /* 0x022fea0003c3ffff */
[----:B-1----:R-:W-:Y:S01]  /*4c1c0*/  MOV R3, R40 ;  /* 0x0000002800037202 */ /* 0x002fe20000000f00 */
[----:B------:R1:W5:Y:S01]  /*4c1d0*/  LDL.64 R36, [R1+0x1580] ;  /* 0x0015800001247983 */ /* 0x0003620000100a00 */
[----:B------:R-:W-:Y:S03]  /*4c1e0*/  MOV R46, 0x4c200 ;  /* 0x0004c200002e7802 */ /* 0x000fe60000000f00 */
[----:B-1---5:R-:W-:Y:S05]  /*4c1f0*/  CALL.REL.NOINC `($_ZN7cutlass13device_kernelIN5flash19enable_sm80_to_sm89INS1_16FlashAttnBwdSm80INS1_25CollectiveMainloopBwdSm80ILi2ELi2EN4cute5tupleIJNS5_1CILi128EEES8_NS7_ILi64EEEEEENS_6half_tEfNS_4arch4Sm80ELb0ELb1ELb1ELb0ELb1ELb0ELb0ELb0ELi2ELi4ELi4ELi4ELb0EEENS1_21CollectiveEpilogueBwdISA_SB_SD_Li256ELb0ELb0ELi2EEENS1_19SingleTileSchedulerILb0ELb0ELb0ELi128EEEEEEEEEvNT_6ParamsE$_ZN4cute3eso3ESOILb1ELb0EJNS_10UnderscoreES2_iEEC2ERKS2_S5_RKi) ;  /* 0xfffbb6d000007944 */ /* 0x022fea0003c3ffff */
        /* <DEDUP_REMOVED lines=9> */
[----:B------:R-:W-:Y:S05]  /*4c290*/  CALL.REL.NOINC `($_ZN7cutlass13device_kernelIN5flash19enable_sm80_to_sm89INS1_16FlashAttnBwdSm80INS1_25CollectiveMainloopBwdSm80ILi2ELi2EN4cute5tupleIJNS5_1CILi128EEES8_NS7_ILi64EEEEEENS_6half_tEfNS_4arch4Sm80ELb0ELb1ELb1ELb0ELb1ELb0ELb0ELb0ELi2ELi4ELi4ELi4ELb0EEENS1_21CollectiveEpilogueBwdISA_SB_SD_Li256ELb0ELb0ELi2EEENS1_19SingleTileSchedulerILb0ELb0ELb0ELi128EEEEEEEEEvNT_6ParamsE$_ZN4cute3eso3ESOILb1ELb0EJNS_6LayoutINS_5tupleIJNS3_IJNS_1CILi8EEENS4_ILi1EEEEEENS4_ILi2EEEEEENS3_IJNS3_IJS6_NS4_ILi0EEEEEES5_EEEEEiEEC2ERKSD_RKi) ;  /* 0xfffbcda000007944 */ /* 0x000fea0003c3ffff */
[----:B------:R-:W-:Y:S01]  /*4c2a0*/  MOV R48, 0x4c2f0 ;  /* 0x0004c2f000307802 */ /* 0x000fe20000000f00 */
[----:B------:R-:W2:Y:S02]  /*4c2b0*/  LDL R39, [R1+0x1580] ;  /* 0x0015800001277983 */ /* 0x000ea40000100800 */
[C---:B--2---:R-:W-:Y:S04]  /*4c2c0*/  LEA R38, P0, R39.reuse, R88, 0x1 ;  /* 0x0000005827267211 */ /* 0x044fe800078008ff */
[----:B------:R-:W-:Y:S04]  /*4c2d0*/  LEA.HI.X.SX32 R39, R39, R89, 0x1, P0 ;  /* 0x0000005927277211 */ /* 0x000fe800000f0eff */
[----:B-1----:R-:W-:Y:S05]  /*4c2e0*/  CALL.REL.NOINC `($_ZN7cutlass13device_kernelIN5flash19enable_sm80_to_sm89INS1_16FlashAttnBwdSm80INS1_25CollectiveMainloopBwdSm80ILi2ELi2EN4cute5tupleIJNS5_1CILi128EEES8_NS7_ILi64EEEEEENS_6half_tEfNS_4arch4Sm80ELb0ELb1ELb1ELb0ELb1ELb0ELb0ELb0ELi2ELi4ELi4ELi4ELb0EEENS1_21CollectiveEpilogueBwdISA_SB_SD_Li256ELb0ELb0ELi2EEENS1_19SingleTileSchedulerILb0ELb0ELb0ELi128EEEEEEEEEvNT_6ParamsE$_ZN4cute3eso3ESOILb1ELb0EJNS_6LayoutINS_5tupleIJNS3_IJNS_1CILi8EEENS4_ILi1EEEEEENS4_ILi2EEEEEENS3_IJNS3_IJS6_NS4_ILi0EEEEEES5_EEEEENS_10ViewEngineIPN7cutlass6half_tEEEEEC2ERKSD_RKSI_) ;  /* 0xfffbcd1000007944 */ /* 0x002fea0003c3ffff */
[----:B------:R2:W5:Y:S01]  /*4c2f0*/  LDL.64 R2, [R1+0x1580] ;  /* 0x0015800001027983 */ /* 0x0005620000100a00 */
[----:B-1----:R-:W-:Y:S03]  /*4c300*/  MOV R46, 0x4c320 ;  /* 0x0004c320002e7802 */ /* 0x002fe60000000f00 */
[----:B--2--5:R-:W-:Y:S05]  /*4c310*/  CALL.REL.NOINC `($_ZN7cutlass13device_kernelIN5flash19enable_sm80_to_sm89INS1_16FlashAttnBwdSm80INS1_25CollectiveMainloopBwdSm80ILi2ELi2EN4cute5tupleIJNS5_1CILi128EEES8_NS7_ILi64EEEEEENS_6half_tEfNS_4arch4Sm80ELb0ELb1ELb1ELb0ELb1ELb0ELb0ELb0ELi2ELi4ELi4ELi4ELb0EEENS1_21CollectiveEpilogueBwdISA_SB_SD_Li256ELb0ELb0ELi2EEENS1_19SingleTileSchedulerILb0ELb0ELb0ELi128EEEEEEEEEvNT_6ParamsE$_ZN4cute3eso3ESOILb1ELb0EJNS_6LayoutINS_5tupleIJNS3_IJNS_1CILi8EEENS4_ILi1EEEEEENS3_IJNS4_ILi2EEEEEEEEENS3_IJNS3_IJS6_NS4_ILi0EEEEEENS3_IJNS4_ILi4096EEEEEEEEEEENS_10ViewEngineINS_8smem_ptrIPN7cutlass6half_tEEEEEEEC2ERKSG_RKSN_) ;  /* 0xfffbc95000007944 */ /* 0x024fea0003c3ffff */
[----:B-1----:R1:W5:Y:S01]  /*4c320*/  LDL.64 R36, [R1+0x1580] ;  /* 0x0015800001247983 */ /* 0x0023620000100a00 */
[----:B------:R-:W-:Y:S03]  /*4c330*/  MOV R46, 0x4c350 ;  /* 0x0004c350002e7802 */ /* 0x000fe60000000f00 */
[----:B-1---5:R-:W-:Y:S05]  /*4c340*/  CALL.REL.NOINC `($_ZN7cutlass13device_kernelIN5flash19enable_sm80_to_sm89INS1_16FlashAttnBwdSm80INS1_25CollectiveMainloopBwdSm80ILi2ELi2EN4cute5tupleIJNS5_1CILi128EEES8_NS7_ILi64EEEEEENS_6half_tEfNS_4arch4Sm80ELb0ELb1ELb1ELb0ELb1ELb0ELb0ELb0ELi2ELi4ELi4ELi4ELb0EEENS1_21CollectiveEpilogueBwdISA_SB_SD_Li256ELb0ELb0ELi2EEENS1_19SingleTileSchedulerILb0ELb0ELb0ELi128EEEEEEEEEvNT_6ParamsE$_ZN4cute3eso3ESOILb1ELb0EJNS_6LayoutINS_5tupleIJNS3_IJNS_1CILi8EEENS4_ILi1EEEEEENS3_IJNS4_ILi2EEEEEEEEENS3_IJNS3_IJS6_NS4_ILi0EEEEEENS3_IJS5_EEEEEEEENS_10ViewEngineIPN7cutlass6half_tEEEEEC2ERKSF_RKSK_) ;  /* 0xfffbca2000007944 */ /* 0x022fea0003c3ffff */
[----:B-1----:R1:W5:Y:S01]  /*4c350*/  LDL.64 R2, [R1+0x1580] ;  /* 0x0015800001027983 */ /* 0x0023620000100a00 */
[----:B------:R-:W-:Y:S03]  /*4c360*/  MOV R46, 0x4c380 ;  /* 0x0004c380002e7802 */ /* 0x000fe60000000f00 */
[----:B-1---5:R-:W-:Y:S05]  /*4c370*/  CALL.REL.NOINC `($_ZN7cutlass13device_kernelIN5flash19enable_sm80_to_sm89INS1_16FlashAttnBwdSm80INS1_25CollectiveMainloopBwdSm80ILi2ELi2EN4cute5tupleIJNS5_1CILi128EEES8_NS7_ILi64EEEEEENS_6half_tEfNS_4arch4Sm80ELb0ELb1ELb1ELb0ELb1ELb0ELb0ELb0ELi2ELi4ELi4ELi4ELb0EEENS1_21CollectiveEpilogueBwdISA_SB_SD_Li256ELb0ELb0ELi2EEENS1_19SingleTileSchedulerILb0ELb0ELb0ELi128EEEEEEEEEvNT_6ParamsE$_ZN4cute3eso3ESOILb1ELb0EJNS_6LayoutINS_5tupleIJNS3_IJNS3_IJNS_1CILi8EEENS4_ILi1EEEEEES6_EEENS3_IJNS3_IJS6_S6_EEENS4_ILi2EEEEEEEEENS3_IJNS3_IJNS3_IJS6_NS4_ILi0EEEEEESD_EEENS3_IJNS3_IJSD_SD_EEES5_EEEEEEEENS_10ViewEngineIPN7cutlass6half_tEEEEEC2ERKSJ_RKSO_) ;  /* 0xfffbc03000007944 */ /* 0x022fea0003c3ffff */
[----:B-1----:R1:W5:Y:S01]  /*4c380*/  LDL.64 R38, [R1+0x1580] ;  /* 0x0015800001267983 */ /* 0x0023620000100a00 */
[----:B------:R-:W-:Y:S03]  /*4c390*/  MOV R46, 0x4c3b0 ;  /* 0x0004c3b0002e7802 */ /* 0x000fe60000000f00 */
[----:B-1---5:R-:W-:Y:S05]  /*4c3a0*/  CALL.REL.NOINC `($_ZN7cutlass13device_kernelIN5flash19enable_sm80_to_sm89INS1_16FlashAttnBwdSm80INS1_25CollectiveMainloopBwdSm80ILi2ELi2EN4cute5tupleIJNS5_1CILi128EEES8_NS7_ILi64EEEEEENS_6half_tEfNS_4arch4Sm80ELb0ELb1ELb1ELb0ELb1ELb0ELb0ELb0ELi2ELi4ELi4ELi4ELb0EEENS1_21CollectiveEpilogueBwdISA_SB_SD_Li256ELb0ELb0ELi2EEENS1_19SingleTileSchedulerILb0ELb0ELb0ELi128EEEEEEEEEvNT_6ParamsE$_ZN4cute3eso3ESOILb1ELb0EJNS_6LayoutINS_5tupleIJNS3_IJNS3_IJNS_1CILi8EEENS4_ILi1EEEEEES6_EEENS3_IJNS3_IJS6_S6_EEENS4_ILi2EEEEEEEEENS3_IJNS3_IJNS3_IJS6_NS4_ILi0EEEEEESD_EEENS3_IJNS3_IJSD_SD_EEENS4_ILi4096EEEEEEEEEEENS_10ViewEngineINS_8smem_ptrIPN7cutlass6half_tEEEEEEEC2ERKSK_RKSR_) ;  /* 0xfffbbf2000007944 */ /* 0x022fea0003c3ffff */
[----:B-1----:R1:W5:Y:S01]  /*4c3b0*/  LDL.64 R2, [R1+0x1580] ;  /* 0x0015800001027983 */ /* 0x0023620000100a00 */
[----:B------:R-:W-:Y:S03]  /*4c3c0*/  MOV R48, 0x4c3e0 ;  /* 0x0004c3e000307802 */ /* 0x000fe60000000f00 */
[----:B-1---5:R-:W-:Y:S05]  /*4c3d0*/  CALL.REL.NOINC `($_ZN7cutlass13device_kernelIN5flash19enable_sm80_to_sm89INS1_16FlashAttnBwdSm80INS1_25CollectiveMainloopBwdSm80ILi2ELi2EN4cute5tupleIJNS5_1CILi128EEES8_NS7_ILi64EEEEEENS_6half_tEfNS_4arch4Sm80ELb0ELb1ELb1ELb0ELb1ELb0ELb0ELb0ELi2ELi4ELi4ELi4ELb0EEENS1_21CollectiveEpilogueBwdISA_SB_SD_Li256ELb0ELb0ELi2EEENS1_19SingleTileSchedulerILb0ELb0ELb0ELi128EEEEEEEEEvNT_6ParamsE$_ZN4cute3eso3ESOILb1ELb0EJNS_6LayoutINS_5tupleIJNS3_IJNS_1CILi8EEENS4_ILi1EEEEEENS4_ILi2EEEEEENS3_IJNS3_IJS6_NS4_ILi0EEEEEES5_EEEEENS_10ViewEngineIPN7cutlass6half_tEEEEEC2ERKSD_RKSI_) ;  /* 0xfffbcc2000007944 */ /* 0x022fea0003c3ffff */
[----:B-1----:R-:W-:Y:S01]  /*4c3e0*/  MOV R38, R81 ;  /* 0x0000005100267202 */ /* 0x002fe20000000f00 */
[----:B------:R1:W5:Y:S01]  /*4c3f0*/  LDL.64 R42, [R1+0x1580] ;  /* 0x00158000012a7983 */ /* 0x0003620000100a00 */
[----:B------:R-:W-:Y:S03]  /*4c400*/  MOV R46, 0x4c420 ;  /* 0x0004c420002e7802 */ /* 0x000fe60000000f00 */
[----:B-1---5:R-:W-:Y:S05]  /*4c410*/  CALL.REL.NOINC `($_ZN7cutlass13device_kernelIN5flash19enable_sm80_to_sm89INS1_16FlashAttnBwdSm80INS1_25CollectiveMainloopBwdSm80ILi2ELi2EN4cute5tupleIJNS5_1CILi128EEES8_NS7_ILi64EEEEEENS_6half_tEfNS_4arch4Sm80ELb0ELb1ELb1ELb0ELb1ELb0ELb0ELb0ELi2ELi4ELi4ELi4ELb0EEENS1_21CollectiveEpilogueBwdISA_SB_SD_Li256ELb0ELb0ELi2EEENS1_19SingleTileSchedulerILb0ELb0ELb0ELi128EEEEEEEEEvNT_6ParamsE$_ZN4cute8smem_ptrIPN7cutlass6half_tEECI1NS_12iter_adaptorIS3_S4_EEES3_) ;  /* 0xfffbd65000007944 */ /* 0x022fea0003c3ffff */
[----:B-1----:R1:W5:Y:S01]  /*4c420*/  LDL.64 R2, [R1+0x1580] ;  /* 0x0015800001027983 */ /* 0x0023620000100a00 */
[----:B------:R-:W-:Y:S03]  /*4c430*/  MOV R38, 0x4c450 ;  /* 0x0004c45000267802 */ /* 0x000fe60000000f00 */
[----:B-1---5:R-:W-:Y:S05]  /*4c440*/  CALL.REL.NOINC `($_ZN7cutlass13device_kernelIN5flash19enable_sm80_to_sm89INS1_16FlashAttnBwdSm80INS1_25CollectiveMainloopBwdSm80ILi2ELi2EN4cute5tupleIJNS5_1CILi128EEES8_NS7_ILi64EEEEEENS_6half_tEfNS_4arch4Sm80ELb0ELb1ELb1ELb0ELb1ELb0ELb0ELb0ELi2ELi4ELi4ELi4ELb0EEENS1_21CollectiveEpilogueBwdISA_SB_SD_Li256ELb0ELb0ELi2EEENS1_19SingleTileSchedulerILb0ELb0ELb0ELi128EEEEEEEEEvNT_6ParamsE$_ZN4cute3eso3ESOILb1ELb0EJNS_6LayoutINS_5tupleIJNS3_IJNS_1CILi8EEENS4_ILi1EEEEEENS4_ILi2EEEEEENS3_IJNS3_IJS6_NS4_ILi0EEEEEENS4_ILi4096EEEEEEEENS_10ViewEngineINS_8smem_ptrIPN7cutlass6half_tEEEEEEEC2ERKSE_RKSL_) ;  /* 0xfffbca2000007944 */ /* 0x022fea0003c3ffff */
[----:B------:R-:W-:Y:S01]  /*4c450*/  MOV R47, RZ ;  /* 0x000000ff002f7202 */ /* 0x000fe20000000f00 */
[----:B------:R2:W5:Y:S01]  /*4c460*/  LDL.64 R44, [R1+0x1580] ;  /* 0x00158000012c7983 */ /* 0x0005620000100a00 */
[----:B------:R-:W-:Y:S03]  /*4c470*/  MOV R46, 0x4c490 ;  /* 0x0004c490002e7802 */ /* 0x000fe60000000f00 */
[----:B-12--5:R-:W-:Y:S05]  /*4c480*/  CALL.REL.NOINC `($_ZN7cutlass13device_kernelIN5flash19enable_sm80_to_sm89INS1_16FlashAttnBwdSm80INS1_25CollectiveMainloopBwdSm80ILi2ELi2EN4cute5tupleIJNS5_1CILi128EEES8_NS7_ILi64EEEEEENS_6half_tEfNS_4arch4Sm80ELb0ELb1ELb1ELb0ELb1ELb0ELb0ELb0ELi2ELi4ELi4ELi4ELb0EEENS1_21CollectiveEpilogueBwdISA_SB_SD_Li256ELb0ELb0ELi2EEENS1_19SingleTileSchedulerILb0ELb0ELb0ELi128EEEEEEEEEvNT_6ParamsE$_ZN4cute3eso3ESOILb1ELb0EJNS_10UnderscoreEiEEC2ERKS2_RKi) ;  /* 0xfffbb48000007944 */ /* 0x026fea0003c3ffff */
[----:B------:R-:W-:Y:S01]  /*4c490*/  MOV R38, 0x4c4d0 ;  /* 0x0004c4d000267802 */ /* 0x000fe20000000f00 */
[----:B------:R-:W2:Y:S02]  /*4c4a0*/  LDL R37, [R1+0x1580] ;  /* 0x0015800001257983 */ /* 0x000ea40000100800 */
[----:B--2---:R-:W-:Y:S02]  /*4c4b0*/  SHF.L.U32 R37, R37, 0xc, RZ ;  /* 0x0000000c25257819 */ /* 0x004fe400000006ff */
[----:B-1----:R-:W-:Y:S05]  /*4c4c0*/  CALL.REL.NOINC `($_ZN7cutlass13device_kernelIN5flash19enable_sm80_to_sm89INS1_16FlashAttnBwdSm80INS1_25CollectiveMainloopBwdSm80ILi2ELi2EN4cute5tupleIJNS5_1CILi128EEES8_NS7_ILi64EEEEEENS_6half_tEfNS_4arch4Sm80ELb0ELb1ELb1ELb0ELb1ELb0ELb0ELb0ELi2ELi4ELi4ELi4ELb0EEENS1_21CollectiveEpilogueBwdISA_SB_SD_Li256ELb0ELb0ELi2EEENS1_19SingleTileSchedulerILb0ELb0ELb0ELi128EEEEEEEEEvNT_6ParamsE$_ZN4cute3eso3ESOILb1ELb0EJNS_6LayoutINS_5tupleIJNS3_IJNS_1CILi8EEENS4_ILi1EEEEEEEEENS3_IJNS3_IJS6_NS4_ILi0EEEEEEEEEEEiEEC2ERKSC_RKi) ;  /* 0xfffbc76000007944 */ /* 0x002fea0003c3ffff */
[----:B------:R-:W-:Y:S01]  /*4c4d0*/  MOV R46, 0x4c530 ;  /* 0x0004c530002e7802 */ /* 0x000fe20000000f00 */
[----:B------:R-:W2:Y:S01]  /*4c4e0*/  LDL R3, [R1+0x1580] ;  /* 0x0015800001037983 */ /* 0x000ea20000100800 */
[----:B------:R-:W-:Y:S01]  /*4c4f0*/  IMAD.MOV.U32 R38, RZ, RZ, R81 ;  /* 0x000000ffff267224 */ /* 0x000fe200078e0051 */
[C---:B--2---:R-:W-:Y:S04]  /*4c500*/  LEA R2, P0, R3.reuse, R44, 0x1 ;  /* 0x0000002c03027211 */ /* 0x044fe800078008ff */
[----:B------:R-:W-:Y:S04]  /*4c510*/  LEA.HI.X.SX32 R3, R3, R45, 0x1, P0 ;  /* 0x0000002d03037211 */ /* 0x000fe800000f0eff */
[----:B-1----:R-:W-:Y:S05]  /*4c520*/  CALL.REL.NOINC `($_ZN7cutlass13device_kernelIN5flash19enable_sm80_to_sm89INS1_16FlashAttnBwdSm80INS1_25CollectiveMainloopBwdSm80ILi2ELi2EN4cute5tupleIJNS5_1CILi128EEES8_NS7_ILi64EEEEEENS_6half_tEfNS_4arch4Sm80ELb0ELb1ELb1ELb0ELb1ELb0ELb0ELb0ELi2ELi4ELi4ELi4ELb0EEENS1_21CollectiveEpilogueBwdISA_SB_SD_Li256ELb0ELb0ELi2EEENS1_19SingleTileSchedulerILb0ELb0ELb0ELi128EEEEEEEEEvNT_6ParamsE$_ZN4cute8smem_ptrIPN7cutlass6half_tEECI1NS_12iter_adaptorIS3_S4_EEES3_) ;  /* 0xfffbd54000007944 */ /* 0x002fea0003c3ffff */
[----:B-1----:R1:W5:Y:S01]  /*4c530*/  LDL.64 R2, [R1+0x1580] ;  /* 0x0015800001027983 */ /* 0x0023620000100a00 */
[----:B------:R-:W-:Y:S03]  /*4c540*/  MOV R38, 0x4c560 ;  /* 0x0004c56000267802 */ /* 0x000fe60000000f00 */
[----:B-1---5:R-:W-:Y:S05]  /*4c550*/  CALL.REL.NOINC `($_ZN7cutlass13device_kernelIN5flash19enable_sm80_to_sm89INS1_16FlashAttnBwdSm80INS1_25CollectiveMainloopBwdSm80ILi2ELi2EN4cute5tupleIJNS5_1CILi128EEES8_NS7_ILi64EEEEEENS_6half_tEfNS_4arch4Sm80ELb0ELb1ELb1ELb0ELb1ELb0ELb0ELb0ELi2ELi4ELi4ELi4ELb0EEENS1_21CollectiveEpilogueBwdISA_SB_SD_Li256ELb0ELb0ELi2EEENS1_19SingleTileSchedulerILb0ELb0ELb0ELi128EEEEEEEEEvNT_6ParamsE$_ZN4cute3eso3ESOILb1ELb0EJNS_6LayoutINS_5tupleIJNS3_IJNS_1CILi8EEENS4_ILi1EEEEEEEEENS3_IJNS3_IJS6_NS4_ILi0EEEEEEEEEEENS_10ViewEngineINS_8smem_ptrIPN7cutlass6half_tEEEEEEEC2ERKSC_RKSJ_) ;  /* 0xfffbc64000007944 */ /* 0x022fea0003c3ffff */
[----:B------:R-:W-:Y:S01]  /*4c560*/  MOV R47, RZ ;  /* 0x000000ff002f7202 */ /* 0x000fe20000000f00 */
[----:B-1----:R1:W5:Y:S01]  /*4c570*/  LDL.64 R2, [R1+0x1580] ;  /* 0x0015800001027983 */ /* 0x0023620000100a00 */
[----:B------:R-:W-:Y:S03]  /*4c580*/  MOV R46, 0x4c5a0 ;  /* 0x0004c5a0002e7802 */ /* 0x000fe60000000f00 */
[----:B-1---5:R-:W-:Y:S05]  /*4c590*/  CALL.REL.NOINC `($_ZN7cutlass13device_kernelIN5flash19enable_sm80_to_sm89INS1_16FlashAttnBwdSm80INS1_25CollectiveMainloopBwdSm80ILi2ELi2EN4cute5tupleIJNS5_1CILi128EEES8_NS7_ILi64EEEEEENS_6half_tEfNS_4arch4Sm80ELb0ELb1ELb1ELb0ELb1ELb0ELb0ELb0ELi2ELi4ELi4ELi4ELb0EEENS1_21CollectiveEpilogueBwdISA_SB_SD_Li256ELb0ELb0ELi2EEENS1_19SingleTileSchedulerILb0ELb0ELb0ELi128EEEEEEEEEvNT_6ParamsE$_ZN4cute3eso3ESOILb1ELb0EJNS_10UnderscoreEiEEC2ERKS2_RKi) ;  /* 0xfffbb37000007944 */ /* 0x022fea0003c3ffff */
[----:B------:R-:W-:Y:S01]  /*4c5a0*/  MOV R38, 0x4c5e0 ;  /* 0x0004c5e000267802 */ /* 0x000fe20000000f00 */
[----:B------:R-:W2:Y:S02]  /*4c5b0*/  LDL R37, [R1+0x1580] ;  /* 0x0015800001257983 */ /* 0x000ea40000100800 */
[----:B--2---:R-:W-:Y:S02]  /*4c5c0*/  SHF.L.U32 R37, R37, 0x3, RZ ;  /* 0x0000000325257819 */ /* 0x004fe400000006ff */
[----:B-1----:R-:W-:Y:S05]  /*4c5d0*/  CALL.REL.NOINC `($_ZN7cutlass13device_kernelIN5flash19enable_sm80_to_sm89INS1_16FlashAttnBwdSm80INS1_25CollectiveMainloopBwdSm80ILi2ELi2EN4cute5tupleIJNS5_1CILi128EEES8_NS7_ILi64EEEEEENS_6half_tEfNS_4arch4Sm80ELb0ELb1ELb1ELb0ELb1ELb0ELb0ELb0ELi2ELi4ELi4ELi4ELb0EEENS1_21CollectiveEpilogueBwdISA_SB_SD_Li256ELb0ELb0ELi2EEENS1_19SingleTileSchedulerILb0ELb0ELb0ELi128EEEEEEEEEvNT_6ParamsE$_ZN4cute3eso3ESOILb1ELb0EJNS_6LayoutINS_5tupleIJNS3_IJNS_1CILi8EEENS4_ILi1EEEEEEEEENS3_IJNS3_IJS6_NS4_ILi0EEEEEEEEEEEiEEC2ERKSC_RKi) ;  /* 0xfffbc65000007944 */ /* 0x002fea0003c3ffff */
[----:B------:R-:W-:Y:S01]  /*4c5e0*/  MOV R38, 0x4c630 ;  /* 0x0004c63000267802 */ /* 0x000fe20000000f00 */
[----:B-1----:R-:W2:Y:S02]  /*4c5f0*/  LDL R37, [R1+0x1580] ;  /* 0x0015800001257983 */ /* 0x002ea40000100800 */
[C---:B--2---:R-:W-:Y:S04]  /*4c600*/  LEA R46, P0, R37.reuse, R42, 0x1 ;  /* 0x0000002a252e7211 */ /* 0x044fe800078008ff */
[----:B------:R-:W-:Y:S04]  /*4c610*/  LEA.HI.X.SX32 R37, R37, R43, 0x1, P0 ;  /* 0x0000002b25257211 */ /* 0x000fe800000f0eff */
[----:B------:R-:W-:Y:S05]  /*4c620*/  CALL.REL.NOINC `($_ZN7cutlass13device_kernelIN5flash19enable_sm80_to_sm89INS1_16FlashAttnBwdSm80INS1_25CollectiveMainloopBwdSm80ILi2ELi2EN4cute5tupleIJNS5_1CILi128EEES8_NS7_ILi64EEEEEENS_6half_tEfNS_4arch4Sm80ELb0ELb1ELb1ELb0ELb1ELb0ELb0ELb0ELi2ELi4ELi4ELi4ELb0EEENS1_21CollectiveEpilogueBwdISA_SB_SD_Li256ELb0ELb0ELi2EEENS1_19SingleTileSchedulerILb0ELb0ELb0ELi128EEEEEEEEEvNT_6ParamsE$_ZN4cute3eso3ESOILb1ELb0EJNS_6LayoutINS_5tupleIJNS3_IJNS_1CILi8EEENS4_ILi1EEEEEEEEENS3_IJNS3_IJS6_NS4_ILi0EEEEEEEEEEENS_10ViewEngineIPN7cutlass6half_tEEEEEC2ERKSC_RKSH_) ;  /* 0xfffbc5b000007944 */ /* 0x000fea0003c3ffff */
[----:B------:R-:W-:Y:S01]  /*4c630*/  MOV R38, R81 ;  /* 0x0000005100267202 */ /* 0x000fe20000000f00 */
[----:B-1----:R1:W5:Y:S01]  /*4c640*/  LDL.64 R36, [R1+0x1580] ;  /* 0x0015800001247983 */ /* 0x0023620000100a00 */
[----:B------:R-:W-:Y:S03]  /*4c650*/  MOV R46, 0x4c670 ;  /* 0x0004c670002e7802 */ /* 0x000fe60000000f00 */
[----:B-1---5:R-:W-:Y:S05]  /*4c660*/  CALL.REL.NOINC `($_ZN7cutlass13device_kernelIN5flash19enable_sm80_to_sm89INS1_16FlashAttnBwdSm80INS1_25CollectiveMainloopBwdSm80ILi2ELi2EN4cute5tupleIJNS5_1CILi128EEES8_NS7_ILi64EEEEEENS_6half_tEfNS_4arch4Sm80ELb0ELb1ELb1ELb0ELb1ELb0ELb0ELb0ELi2ELi4ELi4ELi4ELb0EEENS1_21CollectiveEpilogueBwdISA_SB_SD_Li256ELb0ELb0ELi2EEENS1_19SingleTileSchedulerILb0ELb0ELb0ELi128EEEEEEEEEvNT_6ParamsE$_ZN4cute8smem_ptrIPN7cutlass6half_tEECI1NS_12iter_adaptorIS3_S4_EEES3_) ;  /* 0xfffbd40000007944 */ /* 0x022fea0003c3ffff */
[----:B-1----:R1:W5:Y:S01]  /*4c670*/  LDL.64 R2, [R1+0x1580] ;  /* 0x0015800001027983 */ /* 0x0023620000100a00 */
[----:B------:R-:W-:Y:S03]  /*4c680*/  MOV R46, 0x4c6a0 ;  /* 0x0004c6a0002e7802 */ /* 0x000fe60000000f00 */
[----:B-1---5:R-:W-:Y:S05]  /*4c690*/  CALL.REL.NOINC `($_ZN7cutlass13device_kernelIN5flash19enable_sm80_to_sm89INS1_16FlashAttnBwdSm80INS1_25CollectiveMainloopBwdSm80ILi2ELi2EN4cute5tupleIJNS5_1CILi128EEES8_NS7_ILi64EEEEEENS_6half_tEfNS_4arch4Sm80ELb0ELb1ELb1ELb0ELb1ELb0ELb0ELb0ELi2ELi4ELi4ELi4ELb0EEENS1_21CollectiveEpilogueBwdISA_SB_SD_Li256ELb0ELb0ELi2EEENS1_19SingleTileSchedulerILb0ELb0ELb0ELi128EEEEEEEEEvNT_6ParamsE$_ZN4cute8smem_ptrIPN7cutlass9uint128_tEECI1NS_12iter_adaptorIS3_S4_EEES3_) ;  /* 0xfffbd41000007944 */ /* 0x022fea0003c3ffff */
[----:B-1----:R1:W5:Y:S01]  /*4c6a0*/  LDL.64 R2, [R1+0x1580] ;  /* 0x0015800001027983 */ /* 0x0023620000100a00 */
[----:B------:R-:W-:Y:S03]  /*4c6b0*/  MOV R46, 0x4c6d0 ;  /* 0x0004c6d0002e7802 */ /* 0x000fe60000000f00 */
[----:B-1---5:R-:W-:Y:S05]  /*4c6c0*/  CALL.REL.NOINC `($_ZN7cutlass13device_kernelIN5flash19enable_sm80_to_sm89INS1_16FlashAttnBwdSm80INS1_25CollectiveMainloopBwdSm80ILi2ELi2EN4cute5tupleIJNS5_1CILi128EEES8_NS7_ILi64EEEEEENS_6half_tEfNS_4arch4Sm80ELb0ELb1ELb1ELb0ELb1ELb0ELb0ELb0ELi2ELi4ELi4ELi4ELb0EEENS1_21CollectiveEpilogueBwdISA_SB_SD_Li256ELb0ELb0ELi2EEENS1_19SingleTileSchedulerILb0ELb0ELb0ELi128EEEEEEEEEvNT_6ParamsE$_ZN4cute3eso3ESOILb1ELb0EJNS_6LayoutINS_5tupleIJNS3_IJNS_1CILi1EEES5_EEEEEENS3_IJNS3_IJS5_NS4_ILi0EEEEEEEEEEENS_10ViewEngineINS_8smem_ptrIPN7cutlass9uint128_tEEEEEEEC2ERKSB_RKSI_) ;  /* 0xfffbbf9000007944 */ /* 0x022fea0003c3ffff */
[----:B------:R2:W5:Y:S01]  /*4c6d0*/  LDL R41, [R1+0x1580] ;  /* 0x0015800001297983 */ /* 0x0005620000100800 */
[----:B-1----:R-:W-:Y:S03]  /*4c6e0*/  MOV R38, 0x4c700 ;  /* 0x0004c70000267802 */ /* 0x002fe60000000f00 */
[----:B--2--5:R-:W-:Y:S05]  /*4c6f0*/  CALL.REL.NOINC `($_ZN7cutlass13device_kernelIN5flash19enable_sm80_to_sm89INS1_16FlashAttnBwdSm80INS1_25CollectiveMainloopBwdSm80ILi2ELi2EN4cute5tupleIJNS5_1CILi128EEES8_NS7_ILi64EEEEEENS_6half_tEfNS_4arch4Sm80ELb0ELb1ELb1ELb0ELb1ELb0ELb0ELb0ELi2ELi4ELi4ELi4ELb0EEENS1_21CollectiveEpilogueBwdISA_SB_SD_Li256ELb0ELb0ELi2EEENS1_19SingleTileSchedulerILb0ELb0ELb0ELi128EEEEEEEEEvNT_6ParamsE$_ZN4cute3eso3ESOILb1ELb0EJNS_6LayoutINS_5tupleIJNS3_IJNS_1CILi4EEENS4_ILi1EEEEEEEEENS3_IJNS3_IJS6_NS4_ILi0EEEEEEEEEEENS_10ViewEngineIPjEEEEC2ERKSC_RKSF_) ;  /* 0xfffbc46000007944 */ /* 0x024fea0003c3ffff */
        /* <DEDUP_REMOVED lines=9> */
[----:B-1----:R-:W-:Y:S05]  /*4c790*/  CALL.REL.NOINC `($_ZN7cutlass13device_kernelIN5flash19enable_sm80_to_sm89INS1_16FlashAttnBwdSm80INS1_25CollectiveMainloopBwdSm80ILi2ELi2EN4cute5tupleIJNS5_1CILi128EEES8_NS7_ILi64EEEEEENS_6half_tEfNS_4arch4Sm80ELb0ELb1ELb1ELb0ELb1ELb0ELb0ELb0ELi2ELi4ELi4ELi4ELb0EEENS1_21CollectiveEpilogueBwdISA_SB_SD_Li256ELb0ELb0ELi2EEENS1_19SingleTileSchedulerILb0ELb0ELb0ELi128EEEEEEEEEvNT_6ParamsE$_ZN4cute3eso3ESOILb1ELb0EJNS_10UnderscoreEiEEC2ERKS2_RKi) ;  /* 0xfffbb17000007944 */ /* 0x002fea0003c3ffff */
        /* <DEDUP_REMOVED lines=13> */
[----:B------:R-:W-:Y:S01]  /*4c870*/  MOV R47, 0x1 ;  /* 0x00000001002f7802 */ /* 0x000fe20000000f00 */
        /* <DEDUP_REMOVED lines=34> */
[----:B-1----:R-:W-:Y:S05]  /*4caa0*/  CALL.REL.NOINC `($_ZN7cutlass13device_kernelIN5flash19enable_sm80_to_sm89INS1_16FlashAttnBwdSm80INS1_25CollectiveMainloopBwdSm80ILi2ELi2EN4cute5tupleIJNS5_1CILi128EEES8_NS7_ILi64EEEEEENS_6half_tEfNS_4arch4Sm80ELb0ELb1ELb1ELb0ELb1ELb0ELb0ELb0ELi2ELi4ELi4ELi4ELb0EEENS1_21CollectiveEpilogueBwdISA_SB_SD_Li256ELb0ELb0ELi2EEENS1_19SingleTileSchedulerILb0ELb0ELb0ELi128EEEEEEEEEvNT_6ParamsE$_ZN4cute3eso3ESOILb1ELb0EJNS_10UnderscoreES2_iEEC2ERKS2_S5_RKi) ;  /* 0xfffbae2000007944 */ /* 0x002fea0003c3ffff */
[----:B------:R2:W5:Y:S01]  /*4cab0*/  LDL R39, [R1+0x1580] ;  /* 0x0015800001277983 */ /* 0x0005620000100800 */
[----:B-1----:R-:W-:Y:S03]  /*4cac0*/  MOV R2, 0x4caf0 ;  /* 0x0004caf000027802 */ /* 0x002fe60000000f00 */
[----:B------:R2:W5:Y:S04]  /*4cad0*/  LD.E R3, [R90.64] ;  /* 0x000000085a037980 */ /* 0x000568000c101900 */
[----:B--2--5:R-:W-:Y:S05]  /*4cae0*/  CALL.REL.NOINC `($_ZN7cutlass13device_kernelIN5flash19enable_sm80_to_sm89INS1_16FlashAttnBwdSm80INS1_25CollectiveMainloopBwdSm80ILi2ELi2EN4cute5tupleIJNS5_1CILi128EEES8_NS7_ILi64EEEEEENS_6half_tEfNS_4arch4Sm80ELb0ELb1ELb1ELb0ELb1ELb0ELb0ELb0ELi2ELi4ELi4ELi4ELb0EEENS1_21CollectiveEpilogueBwdISA_SB_SD_Li256ELb0ELb0ELi2EEENS1_19SingleTileSchedulerILb0ELb0ELb0ELi128EEEEEEEEEvNT_6ParamsE$_ZZN4cute5sliceINS_5tupleIJNS_10UnderscoreES2_iEEENS1_IJNS1_IJNS_1CILi1EEENS4_ILi0EEEEEEiNS4_ILi1024EEEEEEEEDaRKT_RKT0_ENKUlRKT_RKT0_E_clIS2_iEEDaSI_SL_) ;  /* 0xfffbd8b000007944 */ /* 0x024fea0003c3ffff */
[----:B------:R-:W-:Y:S02]  /*4caf0*/  MOV R2, 0x4cb10 ;  /* 0x0004cb1000027802 */ /* 0x000fe40000000f00 */
[----:B------:R-:W-:Y:S05]  /*4cb00*/  CALL.REL.NOINC `($_ZN7cutlass13device_kernelIN5flash19enable_sm80_to_sm89INS1_16FlashAttnBwdSm80INS1_25CollectiveMainloopBwdSm80ILi2ELi2EN4cute5tupleIJNS5_1CILi128EEES8_NS7_ILi64EEEEEENS_6half_tEfNS_4arch4Sm80ELb0ELb1ELb1ELb0ELb1ELb0ELb0ELb0ELi2ELi4ELi4ELi4ELb0EEENS1_21CollectiveEpilogueBwdISA_SB_SD_Li256ELb0ELb0ELi2EEENS1_19SingleTileSchedulerILb0ELb0ELb0ELi128EEEEEEEEEvNT_6ParamsE$_ZZN4cute12filter_tupleINS_5tupleIJNS_10UnderscoreES2_iEEENS1_IJNS1_IJNS_1CILi1EEENS4_ILi0EEEEEEiNS4_ILi1024EEEEEEZNS_5sliceIS3_S9_EEDaRKT_RKT0_EUlRKT_RKT0_E_EEDaSD_SG_OT1_ENKUlDpSJ_E_clIJNS1_IJS7_EEENS1_IJiEEENS1_IJEEEEEEDaSQ_) ;  /* 0xfffbd27000007944 */ /* 0x000fea0003c3ffff */
[----:B------:R-:W-:Y:S02]  /*4cb10*/  MOV R36, 0x4cb30 ;  /* 0x0004cb3000247802 */ /* 0x000fe40000000f00 */
[----:B------:R-:W-:Y:S05]  /*4cb20*/  CALL.REL.NOINC `($_ZN7cutlass13device_kernelIN5flash19enable_sm80_to_sm89INS1_16FlashAttnBwdSm80INS1_25CollectiveMainloopBwdSm80ILi2ELi2EN4cute5tupleIJNS5_1CILi128EEES8_NS7_ILi64EEEEEENS_6half_tEfNS_4arch4Sm80ELb0ELb1ELb1ELb0ELb1ELb0ELb0ELb0ELi2ELi4ELi4ELi4ELb0EEENS1_21CollectiveEpilogueBwdISA_SB_SD_Li256ELb0ELb0ELi2EEENS1_19SingleTileSchedulerILb0ELb0ELb0ELi128EEEEEEEEEvNT_6ParamsE$_ZN4cute5tupleIJNS0_IJNS0_IJNS_1CILi8EEENS1_ILi1EEEEEENS1_ILi2EEEEEENS0_IJNS0_IJS3_NS1_ILi0EEEEEEiEEEEEC2ERKS6_RKS9_) ;  /* 0xfffbcb9000007944 */ /* 0x000fea0003c3ffff */
[----:B------:R2:W5:Y:S01]  /*4cb30*/  LDL R38, [R1+0x1580] ;  /* 0x0015800001267983 */ /* 0x0005620000100800 */
[----:B-1----:R-:W-:Y:S02]  /*4cb40*/  SHF.L.U32 R2, R39, 0xa, RZ ;  /* 0x0000000a27027819 */ /* 0x002fe400000006ff */
[----:B------:R-:W-:Y:S03]  /*4cb50*/  MOV R36, 0x4cb80 ;  /* 0x0004cb8000247802 */ /* 0x000fe60000000f00 */
[----:B------:R2:W-:Y:S04]  /*4cb60*/  STL [R1+0x15b0], R2 ;  /* 0x0015b00201007387 */ /* 0x0005e80000100800 */
[----:B--2--5:R-:W-:Y:S05]  /*4cb70*/  CALL.REL.NOINC `($_ZN7cutlass13device_kernelIN5flash19enable_sm80_to_sm89INS1_16FlashAttnBwdSm80INS1_25CollectiveMainloopBwdSm80ILi2ELi2EN4cute5tupleIJNS5_1CILi128EEES8_NS7_ILi64EEEEEENS_6half_tEfNS_4arch4Sm80ELb0ELb1ELb1ELb0ELb1ELb0ELb0ELb0ELi2ELi4ELi4ELi4ELb0EEENS1_21CollectiveEpilogueBwdISA_SB_SD_Li256ELb0ELb0ELi2EEENS1_19SingleTileSchedulerILb0ELb0ELb0ELi128EEEEEEEEEvNT_6ParamsE$_ZN4cute3eso3ESOILb0ELb0EJNS_6LayoutINS_5tupleIJNS3_IJNS_1CILi8EEENS4_ILi1EEEEEENS4_ILi2EEEEEENS3_IJNS3_IJS6_NS4_ILi0EEEEEEiEEEEEiEEC2ERKSD_RKi) ;  /* 0xfffba46000007944 */ /* 0x024fea0003c3ffff */
[----:B-1----:R-:W2:Y:S01]  /*4cb80*/  LD.E.64 R2, [R90.64+0x8] ;  /* 0x000008085a027980 */ /* 0x002ea2000c101b00 */
[----:B------:R-:W-:Y:S01]  /*4cb90*/  MOV R46, 0x4cbf0 ;  /* 0x0004cbf0002e7802 */ /* 0x000fe20000000f00 */
[----:B------:R-:W-:Y:S02]  /*4cba0*/  IMAD.MOV.U32 R38, RZ, RZ, R81 ;  /* 0x000000ffff267224 */ /* 0x000fe400078e0051 */
[----:B------:R-:W2:Y:S02]  /*4cbb0*/  LDL.64 R36, [R1+0x1580] ;  /* 0x0015800001247983 */ /* 0x000ea40000100a00 */
[C---:B--2---:R-:W-:Y:S04]  /*4cbc0*/  LEA R2, P0, R37.reuse, R2, 0x1 ;  /* 0x0000000225027211 */ /* 0x044fe800078008ff */
[----:B------:R-:W-:Y:S04]  /*4cbd0*/  LEA.HI.X.SX32 R3, R37, R3, 0x1, P0 ;  /* 0x0000000325037211 */ /* 0x000fe800000f0eff */
[----:B------:R-:W-:Y:S05]  /*4cbe0*/  CALL.REL.NOINC `($_ZN7cutlass13device_kernelIN5flash19enable_sm80_to_sm89INS1_16FlashAttnBwdSm80INS1_25CollectiveMainloopBwdSm80ILi2ELi2EN4cute5tupleIJNS5_1CILi128EEES8_NS7_ILi64EEEEEENS_6half_tEfNS_4arch4Sm80ELb0ELb1ELb1ELb0ELb1ELb0ELb0ELb0ELi2ELi4ELi4ELi4ELb0EEENS1_21CollectiveEpilogueBwdISA_SB_SD_Li256ELb0ELb0ELi2EEENS1_19SingleTileSchedulerILb0ELb0ELb0ELi128EEEEEEEEEvNT_6ParamsE$_ZN4cute8smem_ptrIPN7cutlass6half_tEECI1NS_12iter_adaptorIS3_S4_EEES3_) ;  /* 0xfffbce8000007944 */ /* 0x000fea0003c3ffff */
[----:B-1----:R-:W2:Y:S01]  /*4cbf0*/  LDL.64 R2, [R1+0x1580] ;  /* 0x0015800001027983 */ /* 0x002ea20000100a00 */
[----:B------:R-:W-:Y:S03]  /*4cc00*/  MOV R38, 0x4cc30 ;  /* 0x0004cc3000267802 */ /* 0x000fe60000000f00 */
[----:B--2---:R1:W-:Y:S04]  /*4cc10*/  STL.64 [R1+0x15b0], R2 ;  /* 0x0015b00201007387 */ /* 0x0043e80000100a00 */
[----:B-1----:R-:W-:Y:S05]  /*4cc20*/  CALL.REL.NOINC `($_ZN7cutlass13device_kernelIN5flash19enable_sm80_to_sm89INS1_16FlashAttnBwdSm80INS1_25CollectiveMainloopBwdSm80ILi2ELi2EN4cute5tupleIJNS5_1CILi128EEES8_NS7_ILi64EEEEEENS_6half_tEfNS_4arch4Sm80ELb0ELb1ELb1ELb0ELb1ELb0ELb0ELb0ELi2ELi4ELi4ELi4ELb0EEENS1_21CollectiveEpilogueBwdISA_SB_SD_Li256ELb0ELb0ELi2EEENS1_19SingleTileSchedulerILb0ELb0ELb0ELi128EEEEEEEEEvNT_6ParamsE$_ZN4cute3eso3ESOILb0ELb0EJNS_6LayoutINS_5tupleIJNS3_IJNS_1CILi8EEENS4_ILi1EEEEEENS4_ILi2EEEEEENS3_IJNS3_IJS6_NS4_ILi0EEEEEEiEEEEENS_10ViewEngineINS_8smem_ptrIPN7cutlass6half_tEEEEEEEC2ERKSD_RKSK_) ;  /* 0xfffba34000007944 */ /* 0x002fea0003c3ffff */
[----:B------:R2:W5:Y:S01]  /*4cc30*/  LDL R37, [R1+0x1580] ;  /* 0x0015800001257983 */ /* 0x0005620000100800 */
[----:B-1----:R-:W-:Y:S02]  /*4cc40*/  MOV R3, R40 ;  /* 0x0000002800037202 */ /* 0x002fe40000000f00 */
[----:B------:R-:W-:Y:S01]  /*4cc50*/  MOV R46, 0x4cc80 ;  /* 0x0004cc80002e7802 */ /* 0x000fe20000000f00 */
[----:B------:R2:W5:Y:S04]  /*4cc60*/  LDL.64 R42, [R1+0x1588] ;  /* 0x00158800012a7983 */ /* 0x0005680000100a00 */
[----:B--2--5:R-:W-:Y:S05]  /*4cc70*/  CALL.REL.NOINC `($_ZN7cutlass13device_kernelIN5flash19enable_sm80_to_sm89INS1_16FlashAttnBwdSm80INS1_25CollectiveMainloopBwdSm80ILi2ELi2EN4cute5tupleIJNS5_1CILi128EEES8_NS7_ILi64EEEEEENS_6half_tEfNS_4arch4Sm80ELb0ELb1ELb1ELb0ELb1ELb0ELb0ELb0ELi2ELi4ELi4ELi4ELb0EEENS1_21CollectiveEpilogueBwdISA_SB_SD_Li256ELb0ELb0ELi2EEENS1_19SingleTileSchedulerILb0ELb0ELb0ELi128EEEEEEEEEvNT_6ParamsE$_ZN4cute3eso3ESOILb1ELb0EJNS_10UnderscoreES2_iEEC2ERKS2_S5_RKi) ;  /* 0xfffbac5000007944 */ /* 0x024fea0003c3ffff */
[----:B------:R-:W-:Y:S01]  /*4cc80*/  MOV R36, 0x4ccc0 ;  /* 0x0004ccc000247802 */ /* 0x000fe20000000f00 */
[----:B-1----:R-:W2:Y:S02]  /*4cc90*/  LDL R3, [R1+0x1580] ;  /* 0x0015800001037983 */ /* 0x002ea40000100800 */
[----:B--2---:R-:W-:Y:S02]  /*4cca0*/  SHF.L.U32 R3, R3, 0x2, RZ ;  /* 0x0000000203037819 */ /* 0x004fe400000006ff */
[----:B------:R-:W-:Y:S05]  /*4ccb0*/  CALL.REL.NOINC `($_ZN7cutlass13device_kernelIN5flash19enable_sm80_to_sm89INS1_16FlashAttnBwdSm80INS1_25CollectiveMainloopBwdSm80ILi2ELi2EN4cute5tupleIJNS5_1CILi128EEES8_NS7_ILi64EEEEEENS_6half_tEfNS_4arch4Sm80ELb0ELb1ELb1ELb0ELb1ELb0ELb0ELb0ELi2ELi4ELi4ELi4ELb0EEENS1_21CollectiveEpilogueBwdISA_SB_SD_Li256ELb0ELb0ELi2EEENS1_19SingleTileSchedulerILb0ELb0ELb0ELi128EEEEEEEEEvNT_6ParamsE$_ZN4cute3eso3ESOILb1ELb0EJNS_6LayoutINS_5tupleIJNS3_IJNS3_IJNS_1CILi4EEENS4_ILi2EEEEEENS4_ILi1EEEEEES6_EEENS3_IJNS3_IJNS3_IJS8_NS4_ILi32EEEEEENS4_ILi0EEEEEENS4_ILi64EEEEEEEEiEEC2ERKSH_RKi) ;  /* 0xfffbb51000007944 */ /* 0x000fea0003c3ffff */
[----:B------:R-:W-:Y:S01]  /*4ccc0*/  MOV R36, 0x4cd10 ;  /* 0x0004cd1000247802 */ /* 0x000fe20000000f00 */
[----:B-1----:R-:W2:Y:S02]  /*4ccd0*/  LDL R3, [R1+0x1580] ;  /* 0x0015800001037983 */ /* 0x002ea40000100800 */
[C---:B--2---:R-:W-:Y:S04]  /*4cce0*/  LEA R38, P0, R3.reuse, R86, 0x1 ;  /* 0x0000005603267211 */ /* 0x044fe800078008ff */
[----:B------:R-:W-:Y:S04]  /*4ccf0*/  LEA.HI.X.SX32 R3, R3, R87, 0x1, P0 ;  /* 0x0000005703037211 */ /* 0x000fe800000f0eff */
[----:B------:R-:W-:Y:S05]  /*4cd00*/  CALL.REL.NOINC `($_ZN7cutlass13device_kernelIN5flash19enable_sm80_to_sm89INS1_16FlashAttnBwdSm80INS1_25CollectiveMainloopBwdSm80ILi2ELi2EN4cute5tupleIJNS5_1CILi128EEES8_NS7_ILi64EEEEEENS_6half_tEfNS_4arch4Sm80ELb0ELb1ELb1ELb0ELb1ELb0ELb0ELb0ELi2ELi4ELi4ELi4ELb0EEENS1_21CollectiveEpilogueBwdISA_SB_SD_Li256ELb0ELb0ELi2EEENS1_19SingleTileSchedulerILb0ELb0ELb0ELi128EEEEEEEEEvNT_6ParamsE$_ZN4cute3eso3ESOILb1ELb0EJNS_6LayoutINS_5tupleIJNS3_IJNS3_IJNS_1CILi4EEENS4_ILi2EEEEEENS4_ILi1EEEEEES6_EEENS3_IJNS3_IJNS3_IJS8_NS4_ILi32EEEEEENS4_ILi0EEEEEENS4_ILi64EEEEEEEENS_10ViewEngineIPN7cutlass6half_tEEEEEC2ERKSH_RKSM_) ;  /* 0xfffbb46000007944 */ /* 0x000fea0003c3ffff */
[----:B-1----:R1:W5:Y:S01]  /*4cd10*/  LDL.64 R2, [R1+0x1580] ;  /* 0x0015800001027983 */ /* 0x0023620000100a00 */
[----:B------:R-:W-:Y:S03]  /*4cd20*/  MOV R36, 0x4cd40 ;  /* 0x0004cd4000247802 */ /* 0x000fe60000000f00 */
[----:B-1---5:R-:W-:Y:S05]  /*4cd30*/  CALL.REL.NOINC `($_ZN7cutlass13device_kernelIN5flash19enable_sm80_to_sm89INS1_16FlashAttnBwdSm80INS1_25CollectiveMainloopBwdSm80ILi2ELi2EN4cute5tupleIJNS5_1CILi128EEES8_NS7_ILi64EEEEEENS_6half_tEfNS_4arch4Sm80ELb0ELb1ELb1ELb0ELb1ELb0ELb0ELb0ELi2ELi4ELi4ELi4ELb0EEENS1_21CollectiveEpilogueBwdISA_SB_SD_Li256ELb0ELb0ELi2EEENS1_19SingleTileSchedulerILb0ELb0ELb0ELi128EEEEEEEEEvNT_6ParamsE$_ZZN4cute4takeILi1ELi2ENS_5tupleIJNS1_IJNS_1CILi1EEENS2_ILi0EEEEEEiEEEEEDaRKT1_ENKUlDpRKT_E_clIJiEEEDaSD_) ;  /* 0xfffbd50000007944 */ /* 0x022fea0003c3ffff */
[----:B------:R-:W-:Y:S02]  /*4cd40*/  MOV R38, 0x4cd60 ;  /* 0x0004cd6000267802 */ /* 0x000fe40000000f00 */
[----:B------:R-:W-:Y:S05]  /*4cd50*/  CALL.REL.NOINC `($_ZN7cutlass13device_kernelIN5flash19enable_sm80_to_sm89INS1_16FlashAttnBwdSm80INS1_25CollectiveMainloopBwdSm80ILi2ELi2EN4cute5tupleIJNS5_1CILi128EEES8_NS7_ILi64EEEEEENS_6half_tEfNS_4arch4Sm80ELb0ELb1ELb1ELb0ELb1ELb0ELb0ELb0ELi2ELi4ELi4ELi4ELb0EEENS1_21CollectiveEpilogueBwdISA_SB_SD_Li256ELb0ELb0ELi2EEENS1_19SingleTileSchedulerILb0ELb0ELb0ELi128EEEEEEEEEvNT_6ParamsE$_ZN4cute3eso3ESOILb1ELb0EJNS_5tupleIJNS_1CILi1EEENS3_ILi0EEEEEENS2_IJiEEEEEC2ERKS6_RKS7_) ;  /* 0xfffbb26000007944 */ /* 0x000fea0003c3ffff */
[----:B-1----:R1:W5:Y:S01]  /*4cd60*/  LDL R37, [R1+0x1580] ;  /* 0x0015800001257983 */ /* 0x0023620000100800 */
[----:B------:R-:W-:Y:S03]  /*4cd70*/  MOV R38, 0x4cd90 ;  /* 0x0004cd9000267802 */ /* 0x000fe60000000f00 */
[----:B-1---5:R-:W-:Y:S05]  /*4cd80*/  CALL.REL.NOINC `($_ZN7cutlass13device_kernelIN5flash19enable_sm80_to_sm89INS1_16FlashAttnBwdSm80INS1_25CollectiveMainloopBwdSm80ILi2ELi2EN4cute5tupleIJNS5_1CILi128EEES8_NS7_ILi64EEEEEENS_6half_tEfNS_4arch4Sm80ELb0ELb1ELb1ELb0ELb1ELb0ELb0ELb0ELi2ELi4ELi4ELi4ELb0EEENS1_21CollectiveEpilogueBwdISA_SB_SD_Li256ELb0ELb0ELi2EEENS1_19SingleTileSchedulerILb0ELb0ELb0ELi128EEEEEEEEEvNT_6ParamsE$_ZN4cute5tupleIJNS0_IJNS0_IJNS_1CILi8EEENS1_ILi1EEEEEENS0_IJNS1_ILi2EEEEEEEEENS0_IJNS0_IJS3_NS1_ILi0EEEEEENS0_IJiEEEEEEEEC2ERKS7_RKSB_) ;  /* 0xfffbc8f000007944 */ /* 0x022fea0003c3ffff */
[----:B------:R2:W5:Y:S01]  /*4cd90*/  LDL R40, [R1+0x1580] ;  /* 0x0015800001287983 */ /* 0x0005620000100800 */
[----:B------:R-:W-:Y:S03]  /*4cda0*/  MOV R38, 0x4cdd0 ;  /* 0x0004cdd000267802 */ /* 0x000fe60000000f00 */
[----:B------:R2:W-:Y:S04]  /*4cdb0*/  STL.64 [R1+0x15b0], R42 ;  /* 0x0015b02a01007387 */ /* 0x0005e80000100a00 */
[----:B-12--5:R-:W-:Y:S05]  /*4cdc0*/  CALL.REL.NOINC `($_ZN7cutlass13device_kernelIN5flash19enable_sm80_to_sm89INS1_16FlashAttnBwdSm80INS1_25CollectiveMainloopBwdSm80ILi2ELi2EN4cute5tupleIJNS5_1CILi128EEES8_NS7_ILi64EEEEEENS_6half_tEfNS_4arch4Sm80ELb0ELb1ELb1ELb0ELb1ELb0ELb0ELb0ELi2ELi4ELi4ELi4ELb0EEENS1_21CollectiveEpilogueBwdISA_SB_SD_Li256ELb0ELb0ELi2EEENS1_19SingleTileSchedulerILb0ELb0ELb0ELi128EEEEEEEEEvNT_6ParamsE$_ZN4cute3eso3ESOILb0ELb0EJNS_6LayoutINS_5tupleIJNS3_IJNS_1CILi8EEENS4_ILi1EEEEEENS3_IJNS4_ILi2EEEEEEEEENS3_IJNS3_IJS6_NS4_ILi0EEEEEENS3_IJiEEEEEEEENS_10ViewEngineINS_8smem_ptrIPN7cutlass6half_tEEEEEEEC2ERKSF_RKSM_) ;  /* 0xfffba13000007944 */ /* 0x026fea0003c3ffff */
[----:B-1----:R1:W5:Y:S01]  /*4cdd0*/  LDL R37, [R1+0x1580] ;  /* 0x0015800001257983 */ /* 0x0023620000100800 */
[----:B------:R-:W-:Y:S03]  /*4cde0*/  MOV R38, 0x4ce10 ;  /* 0x0004ce1000267802 */ /* 0x000fe60000000f00 */
[----:B------:R1:W5:Y:S04]  /*4cdf0*/  LDL R40, [R1+0x1588] ;  /* 0x0015880001287983 */ /* 0x0003680000100800 */
[----:B-1---5:R-:W-:Y:S05]  /*4ce00*/  CALL.REL.NOINC `($_ZN7cutlass13device_kernelIN5flash19enable_sm80_to_sm89INS1_16FlashAttnBwdSm80INS1_25CollectiveMainloopBwdSm80ILi2ELi2EN4cute5tupleIJNS5_1CILi128EEES8_NS7_ILi64EEEEEENS_6half_tEfNS_4arch4Sm80ELb0ELb1ELb1ELb0ELb1ELb0ELb0ELb0ELi2ELi4ELi4ELi4ELb0EEENS1_21CollectiveEpilogueBwdISA_SB_SD_Li256ELb0ELb0ELi2EEENS1_19SingleTileSchedulerILb0ELb0ELb0ELi128EEEEEEEEEvNT_6ParamsE$_ZN4cute3eso3ESOILb1ELb0EJNS_6LayoutINS_5tupleIJNS3_IJNS3_IJNS_1CILi4EEENS4_ILi2EEEEEENS4_ILi1EEEEEENS3_IJS6_EEEEEENS3_IJNS3_IJNS3_IJS8_NS4_ILi32EEEEEENS4_ILi0EEEEEENS3_IJNS4_ILi64EEEEEEEEEEENS_10ViewEngineIPN7cutlass6half_tEEEEEC2ERKSJ_RKSO_) ;  /* 0xfffbb32000007944 */ /* 0x022fea0003c3ffff */
[----:B-1----:R1:W5:Y:S01]  /*4ce10*/  LDL.64 R2, [R1+0x1580] ;  /* 0x0015800001027983 */ /* 0x0023620000100a00 */
[----:B------:R-:W-:Y:S03]  /*4ce20*/  MOV R38, 0x4ce40 ;  /* 0x0004ce4000267802 */ /* 0x000fe60000000f00 */
[----:B-1---5:R-:W-:Y:S05]  /*4ce30*/  CALL.REL.NOINC `($_ZN7cutlass13device_kernelIN5flash19enable_sm80_to_sm89INS1_16FlashAttnBwdSm80INS1_25CollectiveMainloopBwdSm80ILi2ELi2EN4cute5tupleIJNS5_1CILi128EEES8_NS7_ILi64EEEEEENS_6half_tEfNS_4arch4Sm80ELb0ELb1ELb1ELb0ELb1ELb0ELb0ELb0ELi2ELi4ELi4ELi4ELb0EEENS1_21CollectiveEpilogueBwdISA_SB_SD_Li256ELb0ELb0ELi2EEENS1_19SingleTileSchedulerILb0ELb0ELb0ELi128EEEEEEEEEvNT_6ParamsE$_ZN4cute3eso3ESOILb1ELb0EJNS_6LayoutINS_5tupleIJNS3_IJNS3_IJNS3_IJNS_1CILi4EEENS4_ILi2EEEEEENS4_ILi1EEEEEES8_EEENS3_IJNS3_IJNS3_IJS8_S8_EEES8_EEES6_EEEEEENS3_IJNS3_IJNS3_IJNS3_IJS8_NS4_ILi32EEEEEENS4_ILi0EEEEEESH_EEENS3_IJNS3_IJNS3_IJSH_SH_EEESH_EEENS4_ILi64EEEEEEEEEEENS_10ViewEngineIPN7cutlass6half_tEEEEEC2ERKSP_RKSU_) ;  /* 0xfffbb1c000007944 */ /* 0x022fea0003c3ffff */
        /* <DEDUP_REMOVED lines=16> */
[----:B-1----:R-:W-:Y:S05]  /*4cf40*/  CALL.REL.NOINC `($_ZN7cutlass13device_kernelIN5flash19enable_sm80_to_sm89INS1_16FlashAttnBwdSm80INS1_25CollectiveMainloopBwdSm80ILi2ELi2EN4cute5tupleIJNS5_1CILi128EEES8_NS7_ILi64EEEEEENS_6half_tEfNS_4arch4Sm80ELb0ELb1ELb1ELb0ELb1ELb0ELb0ELb0ELi2ELi4ELi4ELi4ELb0EEENS1_21CollectiveEpilogueBwdISA_SB_SD_Li256ELb0ELb0ELi2EEENS1_19SingleTileSchedulerILb0ELb0ELb0ELi128EEEEEEEEEvNT_6ParamsE$_ZZN5flash25CollectiveMainloopBwdSm80ILi2ELi2EN4cute5tupleIJNS1_1CILi128EEES4_NS3_ILi64EEEEEEN7cutlass6half_tEfNS7_4arch4Sm80ELb0ELb1ELb1ELb0ELb1ELb0ELb0ELb0ELi2ELi4ELi4ELi4ELb0EE3mmaINS_16FlashAttnBwdSm80ISB_NS_21CollectiveEpilogueBwdIS6_S8_SA_Li256ELb0ELb0ELi2EEENS_19SingleTileSchedulerILb0ELb0ELb0ELi128EEEE13SharedStorageENS1_6TensorINS1_11ArrayEngineIfLm32EEENS1_6LayoutINS2_IJNS2_IJNS3_ILi2EEESO_EEESO_NS3_ILi4EEEEEENS2_IJNS2_IJNS3_ILi1EEESO_EEESQ_NS3_ILi8EEEEEEEEEEEEbRKNSB_6ParamsERT0_S12_iNS2_IJiiiEEERT_ENKUlvE0_clEv) ;  /* 0xffffb7f000007944 */ /* 0x002fea0003c3ffff */
.L_x_2656:
        /* <DEDUP_REMOVED lines=36> */
.L_x_2661:
[----:B------:R-:W1:Y:S02]  /*4d190*/  LDS R2, [R0] ;  /* 0x0000000000027984 */ /* 0x000e640000000800 */
[----:B-1----:R-:W-:-:S06]  /*4d1a0*/  FADD R3, R4, R2 ;  /* 0x0000000204037221 */ /* 0x002fcc0000000000 */
[----:B------:R-:W1:Y:S02]  /*4d1b0*/  ATOMS.CAST.SPIN R3, [R0], R2, R3 ;  /* 0x000000020003738d */ /* 0x000e640001800003 */
[----:B-1----:R-:W-:-:S13]  /*4d1c0*/  ISETP.EQ.U32.AND P0, PT, R3, 0x1, PT ;  /* 0x000000010300780c */ /* 0x002fda0003f02070 */
[----:B------:R-:W-:Y:S05]  /*4d1d0*/  @!P0 BRA `(.L_x_2661) ;  /* 0xffffffb000008947 */ /* 0x000fea000383ffff */
[----:B------:R-:W-:Y:S05]  /*4d1e0*/  BRA `(.L_x_2659) ;  /* 0x0000003000007947 */ /* 0x000fea0003800000 */
.L_x_2660:
[----:B------:R-:W2:Y:S02]  /*4d1f0*/  LD.E R3, [R36.64] ;  /* 0x0000000824037980 */ /* 0x000ea4000c101900 */
[----:B--2---:R-:W-:-:S05]  /*4d200*/  FADD R3, R4, R3 ;  /* 0x0000000304037221 */ /* 0x004fca0000000000 */
[----:B------:R1:W-:Y:S02]  /*4d210*/  ST.E [R36.64], R3 ;  /* 0x0000000324007985 */ /* 0x0003e4000c101908 */
.L_x_2659:
[----:B------:R-:W-:Y:S05]  /*4d220*/  BSYNC B0 ;  /* 0x0000000000007941 */ /* 0x000fea0003800000 */
.L_x_2658:
[----:B------:R-:W2:Y:S01]  /*4d230*/  ATOM.E.ADD.F32.FTZ.RN.STRONG.GPU P0, RZ, [R36.64+0x400], R5 ;  /* 0x0004000524ff798a */ /* 0x000ea2000810e7c8 */
[----:B------:R-:W-:Y:S01]  /*4d240*/  BSSY B0, `(.L_x_2662) ;  /* 0x000000f000007945 */ /* 0x000fe20003800000 */
[----:B--2---:R-:W-:Y:S05]  /*4d250*/  @P0 BRA `(.L_x_2663) ;  /* 0x000000d000000947 */ /* 0x004fea0003800000 */
[----:B------:R-:W2:Y:S02]  /*4d260*/  QSPC.E.S P0, RZ, [R36+0x400] ;  /* 0x0004000024ff73aa */ /* 0x000ea40000000500 */
[----:B--2---:R-:W-:Y:S05]  /*4d270*/  @!P0 BRA `(.L_x_2664) ;  /* 0x0000008000008947 */ /* 0x004fea0003800000 */
[----:B------:R-:W-:-:S04]  /*4d280*/  IADD3 R0, R36, 0x400, RZ ;  /* 0x0000040024007810 */ /* 0x000fc80007ffe0ff */
[----:B------:R-:W-:-:S05]  /*4d290*/  LOP3.LUT R0, R0, 0xffffff, RZ, 0xc0, !PT ;  /* 0x00ffffff00007812 */ /* 0x000fca00078ec0ff */
.L_x_2665:
[----:B------:R-:W2:Y:S02]  /*4d2a0*/  LDS R2, [R0] ;  /* 0x0000000000027984 */ /* 0x000ea40000000800 */
[----:B-12---:R-:W-:-:S06]  /*4d2b0*/  FADD R3, R5, R2 ;  /* 0x0000000205037221 */ /* 0x006fcc0000000000 */
[----:B------:R-:W1:Y:S02]  /*4d2c0*/  ATOMS.CAST.SPIN R3, [R0], R2, R3 ;  /* 0x000000020003738d */ /* 0x000e640001800003 */
[----:B-1----:R-:W-:-:S13]  /*4d2d0*/  ISETP.EQ.U32.AND P0, PT, R3, 0x1, PT ;  /* 0x000000010300780c */ /* 0x002fda0003f02070 */
[----:B------:R-:W-:Y:S05]  /*4d2e0*/  @!P0 BRA `(.L_x_2665) ;  /* 0xffffffb000008947 */ /* 0x000fea000383ffff */
[----:B------:R-:W-:Y:S05]  /*4d2f0*/  BRA `(.L_x_2663) ;  /* 0x0000003000007947 */ /* 0x000fea0003800000 */
.L_x_2664:
[----:B------:R-:W2:Y:S02]  /*4d300*/  LD.E R0, [R36.64+0x400] ;  /* 0x0004000824007980 */ /* 0x000ea4000c101900 */
[----:B--2---:R-:W-:-:S05]  /*4d310*/  FADD R5, R5, R0 ;  /* 0x0000000005057221 */ /* 0x004fca0000000000 */
[----:B------:R2:W-:Y:S02]  /*4d320*/  ST.E [R36.64+0x400], R5 ;  /* 0x0004000524007985 */ /* 0x0005e4000c101908 */
.L_x_2663:
[----:B------:R-:W-:Y:S05]  /*4d330*/  BSYNC B0 ;  /* 0x0000000000007941 */ /* 0x000fea0003800000 */
.L_x_2662:
[----:B------:R-:W3:Y:S01]  /*4d340*/  ATOM.E.ADD.F32.FTZ.RN.STRONG.GPU P0, RZ, [R36.64+0x800], R6 ;  /* 0x0008000624ff798a */ /* 0x000ee2000810e7c8 */
[----:B------:R-:W-:Y:S01]  /*4d350*/  BSSY B0, `(.L_x_2666) ;  /* 0x000000f000007945 */ /* 0x000fe20003800000 */
[----:B---3--:R-:W-:Y:S05]  /*4d360*/  @P0 BRA `(.L_x_2667) ;  /* 0x000000d000000947 */ /* 0x008fea0003800000 */
[----:B------:R-:W3:Y:S02]  /*4d370*/  QSPC.E.S P0, RZ, [R36+0x800] ;  /* 0x0008000024ff73aa */ /* 0x000ee40000000500 */
[----:B---3--:R-:W-:Y:S05]  /*4d380*/  @!P0 BRA `(.L_x_2668) ;  /* 0x0000008000008947 */ /* 0x008fea0003800000 */
[----:B------:R-:W-:-:S04]  /*4d390*/  IADD3 R0, R36, 0x800, RZ ;  /* 0x0000080024007810 */ /* 0x000fc80007ffe0ff */
[----:B------:R-:W-:-:S05]  /*4d3a0*/  LOP3.LUT R0, R0, 0xffffff, RZ, 0xc0, !PT ;  /* 0x00ffffff00007812 */ /* 0x000fca00078ec0ff */
.L_x_2669:
[----:B------:R-:W3:Y:S02]  /*4d3b0*/  LDS R2, [R0] ;  /* 0x0000000000027984 */ /* 0x000ee40000000800 */
[----:B-1-3--:R-:W-:-:S06]  /*4d3c0*/  FADD R3, R6, R2 ;  /* 0x0000000206037221 */ /* 0x00afcc0000000000 */
[----:B------:R-:W1:Y:S02]  /*4d3d0*/  ATOMS.CAST.SPIN R3, [R0], R2, R3 ;  /* 0x000000020003738d */ /* 0x000e640001800003 */
[----:B-1----:R-:W-:-:S13]  /*4d3e0*/  ISETP.EQ.U32.AND P0, PT, R3, 0x1, PT ;  /* 0x000000010300780c */ /* 0x002fda0003f02070 */
[----:B------:R-:W-:Y:S05]  /*4d3f0*/  @!P0 BRA `(.L_x_2669) ;  /* 0xffffffb000008947 */ /* 0x000fea000383ffff */
[----:B------:R-:W-:Y:S05]  /*4d400*/  BRA `(.L_x_2667) ;  /* 0x0000003000007947 */ /* 0x000fea0003800000 */
.L_x_2668:
[----:B-1----:R-:W3:Y:S02]  /*4d410*/  LD.E R3, [R36.64+0x800] ;  /* 0x0008000824037980 */ /* 0x002ee4000c101900 */
[----:B---3--:R-:W-:-:S05]  /*4d420*/  FADD R3, R6, R3 ;  /* 0x0000000306037221 */ /* 0x008fca0000000000 */
[----:B------:R1:W-:Y:S02]  /*4d430*/  ST.E [R36.64+0x800], R3 ;  /* 0x0008000324007985 */ /* 0x0003e4000c101908 */
.L_x_2667:
[----:B------:R-:W-:Y:S05]  /*4d440*/  BSYNC B0 ;  /* 0x0000000000007941 */ /* 0x000fea0003800000 */
.L_x_2666:
[----:B------:R-:W3:Y:S01]  /*4d450*/  ATOM.E.ADD.F32.FTZ.RN.STRONG.GPU P0, RZ, [R36.64+0xc00], R7 ;  /* 0x000c000724ff798a */ /* 0x000ee2000810e7c8 */
[----:B------:R-:W-:Y:S01]  /*4d460*/  BSSY B0, `(.L_x_2670) ;  /* 0x000000f000007945 */ /* 0x000fe20003800000 */
[----:B---3--:R-:W-:Y:S05]  /*4d470*/  @P0 BRA `(.L_x_2671) ;  /* 0x000000d000000947 */ /* 0x008fea0003800000 */
[----:B------:R-:W3:Y:S02]  /*4d480*/  QSPC.E.S P0, RZ, [R36+0xc00] ;  /* 0x000c000024ff73aa */ /* 0x000ee40000000500 */
[----:B---3--:R-:W-:Y:S05]  /*4d490*/  @!P0 BRA `(.L_x_2672) ;  /* 0x0000008000008947 */ /* 0x008fea0003800000 */
[----:B------:R-:W-:-:S04]  /*4d4a0*/  IADD3 R0, R36, 0xc00, RZ ;  /* 0x00000c0024007810 */ /* 0x000fc80007ffe0ff */
[----:B------:R-:W-:-:S05]  /*4d4b0*/  LOP3.LUT R0, R0, 0xffffff, RZ, 0xc0, !PT ;  /* 0x00ffffff00007812 */ /* 0x000fca00078ec0ff */
.L_x_2673:
[----:B------:R-:W3:Y:S02]  /*4d4c0*/  LDS R2, [R0] ;  /* 0x0000000000027984 */ /* 0x000ee40000000800 */
[----:B-1-3--:R-:W-:-:S06]  /*4d4d0*/  FADD R3, R7, R2 ;  /* 0x0000000207037221 */ /* 0x00afcc0000000000 */
[----:B------:R-:W1:Y:S02]  /*4d4e0*/  ATOMS.CAST.SPIN R3, [R0], R2, R3 ;  /* 0x000000020003738d */ /* 0x000e640001800003 */
[----:B-1----:R-:W-:-:S13]  /*4d4f0*/  ISETP.EQ.U32.AND P0, PT, R3, 0x1, PT ;  /* 0x000000010300780c */ /* 0x002fda0003f02070 */
[----:B------:R-:W-:Y:S05]  /*4d500*/  @!P0 BRA `(.L_x_2673) ;  /* 0xffffffb000008947 */ /* 0x000fea000383ffff */
[----:B------:R-:W-:Y:S05]  /*4d510*/  BRA `(.L_x_2671) ;  /* 0x0000003000007947 */ /* 0x000fea0003800000 */
.L_x_2672:
[----:B------:R-:W3:Y:S02]  /*4d520*/  LD.E R0, [R36.64+0xc00] ;  /* 0x000c000824007980 */ /* 0x000ee4000c101900 */
[----:B---3--:R-:W-:-:S05]  /*4d530*/  FADD R7, R7, R0 ;  /* 0x0000000007077221 */ /* 0x008fca0000000000 */
[----:B------:R3:W-:Y:S02]  /*4d540*/  ST.E [R36.64+0xc00], R7 ;  /* 0x000c000724007985 */ /* 0x0007e4000c101908 */
.L_x_2671:
[----:B------:R-:W-:Y:S05]  /*4d550*/  BSYNC B0 ;  /* 0x0000000000007941 */ /* 0x000fea0003800000 */
.L_x_2670:
[----:B------:R-:W4:Y:S01]  /*4d560*/  ATOM.E.ADD.F32.FTZ.RN.STRONG.GPU P0, RZ, [R36.64+0x1000], R8 ;  /* 0x0010000824ff798a */ /* 0x000f22000810e7c8 */
[----:B------:R-:W-:Y:S01]  /*4d570*/  BSSY B0, `(.L_x_2674) ;  /* 0x000000f000007945 */ /* 0x000fe20003800000 */
[----:B----4-:R-:W-:Y:S05]  /*4d580*/  @P0 BRA `(.L_x_2675) ;  /* 0x000000d000000947 */ /* 0x010fea0003800000 */
[----:B------:R-:W4:Y:S02]  /*4d590*/  QSPC.E.S P0, RZ, [R36+0x1000] ;  /* 0x0010000024ff73aa */ /* 0x000f240000000500 */
[----:B----4-:R-:W-:Y:S05]  /*4d5a0*/  @!P0 BRA `(.L_x_2676) ;  /* 0x0000008000008947 */ /* 0x010fea0003800000 */
[----:B------:R-:W-:-:S04]  /*4d5b0*/  IADD3 R0, R36, 0x1000, RZ ;  /* 0x0000100024007810 */ /* 0x000fc80007ffe0ff */
[----:B------:R-:W-:-:S05]  /*4d5c0*/  LOP3.LUT R0, R0, 0xffffff, RZ, 0xc0, !PT ;  /* 0x00ffffff00007812 */ /* 0x000fca00078ec0ff */
.L_x_2677:
[----:B------:R-:W4:Y:S02]  /*4d5d0*/  LDS R2, [R0] ;  /* 0x0000000000027984 */ /* 0x000f240000000800 */
[----:B-1--4-:R-:W-:-:S06]  /*4d5e0*/  FADD R3, R8, R2 ;  /* 0x0000000208037221 */ /* 0x012fcc0000000000 */
[----:B------:R-:W1:Y:S02]  /*4d5f0*/  ATOMS.CAST.SPIN R3, [R0], R2, R3 ;  /* 0x000000020003738d */ /* 0x000e640001800003 */
[----:B-1----:R-:W-:-:S13]  /*4d600*/  ISETP.EQ.U32.AND P0, PT, R3, 0x1, PT ;  /* 0x000000010300780c */ /* 0x002fda0003f02070 */
[----:B------:R-:W-:Y:S05]  /*4d610*/  @!P0 BRA `(.L_x_2677) ;  /* 0xffffffb000008947 */ /* 0x000fea000383ffff */
[----:B------:R-:W-:Y:S05]  /*4d620*/  BRA `(.L_x_2675) ;  /* 0x0000003000007947 */ /* 0x000fea0003800000 */
.L_x_2676:
[----:B-1----:R-:W4:Y:S02]  /*4d630*/  LD.E R3, [R36.64+0x1000] ;  /* 0x0010000824037980 */ /* 0x002f24000c101900 */
[----:B----4-:R-:W-:-:S05]  /*4d640*/  FADD R3, R8, R3 ;  /* 0x0000000308037221 */ /* 0x010fca0000000000 */
[----:B------:R1:W-:Y:S02]  /*4d650*/  ST.E [R36.64+0x1000], R3 ;  /* 0x0010000324007985 */ /* 0x0003e4000c101908 */
.L_x_2675:
[----:B------:R-:W-:Y:S05]  /*4d660*/  BSYNC B0 ;  /* 0x0000000000007941 */ /* 0x000fea0003800000 */
.L_x_2674:
[----:B------:R-:W4:Y:S01]  /*4d670*/  ATOM.E.ADD.F32.FTZ.RN.STRONG.GPU P0, RZ, [R36.64+0x1400], R9 ;  /* 0x0014000924ff798a */ /* 0x000f22000810e7c8 */
[----:B------:R-:W-:Y:S01]  /*4d680*/  BSSY B0, `(.L_x_2678) ;  /* 0x000000f000007945 */ /* 0x000fe20003800000 */
[----:B----4-:R-:W-:Y:S05]  /*4d690*/  @P0 BRA `(.L_x_2679) ;  /* 0x000000d000000947 */ /* 0x010fea0003800000 */
[----:B------:R-:W4:Y:S02]  /*4d6a0*/  QSPC.E.S P0, RZ, [R36+0x1400] ;  /* 0x0014000024ff73aa */ /* 0x000f240000000500 */
[----:B----4-:R-:W-:Y:S05]  /*4d6b0*/  @!P0 BRA `(.L_x_2680) ;  /* 0x0000008000008947 */ /* 0x010fea0003800000 */
[----:B------:R-:W-:-:S04]  /*4d6c0*/  IADD3 R0, R36, 0x1400, RZ ;  /* 0x0000140024007810 */ /* 0x000fc80007ffe0ff */
[----:B------:R-:W-:-:S05]  /*4d6d0*/  LOP3.LUT R0, R0, 0xffffff, RZ, 0xc0, !PT ;  /* 0x00ffffff00007812 */ /* 0x000fca00078ec0ff */
.L_x_2681:
[----:B------:R-:W4:Y:S02]  /*4d6e0*/  LDS R2, [R0] ;  /* 0x0000000000027984 */ /* 0x000f240000000800 */
[----:B-1--4-:R-:W-:-:S06]  /*4d6f0*/  FADD R3, R9, R2 ;  /* 0x0000000209037221 */ /* 0x012fcc0000000000 */
[----:B------:R-:W1:Y:S02]  /*4d700*/  ATOMS.CAST.SPIN R3, [R0], R2, R3 ;  /* 0x000000020003738d */ /* 0x000e640001800003 */
[----:B-1----:R-:W-:-:S13]  /*4d710*/  ISETP.EQ.U32.AND P0, PT, R3, 0x1, PT ;  /* 0x000000010300780c */ /* 0x002fda0003f02070 */
[----:B------:R-:W-:Y:S05]  /*4d720*/  @!P0 BRA `(.L_x_2681) ;  /* 0xffffffb000008947 */ /* 0x000fea000383ffff */
[----:B------:R-:W-:Y:S05]  /*4d730*/  BRA `(.L_x_2679) ;  /* 0x0000003000007947 */ /* 0x000fea0003800000 */
.L_x_2680:
[----:B------:R-:W4:Y:S02]  /*4d740*/  LD.E R0, [R36.64+0x1400] ;  /* 0x0014000824007980 */ /* 0x000f24000c101900 */
[----:B----4-:R-:W-:-:S05]  /*4d750*/  FADD R9, R9, R0 ;  /* 0x0000000009097221 */ /* 0x010fca0000000000 */
[----:B------:R4:W-:Y:S02]  /*4d760*/  ST.E [R36.64+0x1400], R9 ;  /* 0x0014000924007985 */ /* 0x0009e4000c101908 */
.L_x_2679:
[----:B------:R-:W-:Y:S05]  /*4d770*/  BSYNC B0 ;  /* 0x0000000000007941 */ /* 0x000fea0003800000 */
.L_x_2678:
[----:B------:R-:W5:Y:S01]  /*4d780*/  ATOM.E.ADD.F32.FTZ.RN.STRONG.GPU P0, RZ, [R36.64+0x1800], R10 ;  /* 0x0018000a24ff798a */ /* 0x000f62000810e7c8 */
[----:B------:R-:W-:Y:S01]  /*4d790*/  BSSY B0, `(.L_x_2682) ;  /* 0x000000f000007945 */ /* 0x000fe20003800000 */
[----:B-----5:R-:W-:Y:S05]  /*4d7a0*/  @P0 BRA `(.L_x_2683) ;  /* 0x000000d000000947 */ /* 0x020fea0003800000 */
[----:B------:R-:W5:Y:S02]  /*4d7b0*/  QSPC.E.S P0, RZ, [R36+0x1800] ;  /* 0x0018000024ff73aa */ /* 0x000f640000000500 */
[----:B-----5:R-:W-:Y:S05]  /*4d7c0*/  @!P0 BRA `(.L_x_2684) ;  /* 0x0000008000008947 */ /* 0x020fea0003800000 */
[----:B------:R-:W-:-:S04]  /*4d7d0*/  IADD3 R0, R36, 0x1800, RZ ;  /* 0x0000180024007810 */ /* 0x000fc80007ffe0ff */
[----:B------:R-:W-:-:S05]  /*4d7e0*/  LOP3.LUT R0, R0, 0xffffff, RZ, 0xc0, !PT ;  /* 0x00ffffff00007812 */ /* 0x000fca00078ec0ff */
.L_x_2685:
[----:B------:R-:W5:Y:S02]  /*4d7f0*/  LDS R2, [R0] ;  /* 0x0000000000027984 */ /* 0x000f640000000800 */
[----:B-1---5:R-:W-:-:S06]  /*4d800*/  FADD R3, R10, R2 ;  /* 0x000000020a037221 */ /* 0x022fcc0000000000 */
[----:B------:R-:W1:Y:S02]  /*4d810*/  ATOMS.CAST.SPIN R3, [R0], R2, R3 ;  /* 0x000000020003738d */ /* 0x000e640001800003 */
[----:B-1----:R-:W-:-:S13]  /*4d820*/  ISETP.EQ.U32.AND P0, PT, R3, 0x1, PT ;  /* 0x000000010300780c */ /* 0x002fda0003f02070 */
[----:B------:R-:W-:Y:S05]  /*4d830*/  @!P0 BRA `(.L_x_2685) ;  /* 0xffffffb000008947 */ /* 0x000fea000383ffff */
[----:B------:R-:W-:Y:S05]  /*4d840*/  BRA `(.L_x_2683) ;  /* 0x0000003000007947 */ /* 0x000fea0003800000 */
.L_x_2684:
[----:B-1----:R-:W5:Y:S02]  /*4d850*/  LD.E R3, [R36.64+0x1800] ;  /* 0x0018000824037980 */ /* 0x002f64000c101900 */
[----:B-----5:R-:W-:-:S05]  /*4d860*/  FADD R3, R10, R3 ;  /* 0x000000030a037221 */ /* 0x020fca0000000000 */
[----:B------:R1:W-:Y:S02]  /*4d870*/  ST.E [R36.64+0x1800], R3 ;  /* 0x0018000324007985 */ /* 0x0003e4000c101908 */
.L_x_2683:
[----:B------:R-:W-:Y:S05]  /*4d880*/  BSYNC B0 ;  /* 0x0000000000007941 */ /* 0x000fea0003800000 */
.L_x_2682:
[----:B------:R-:W5:Y:S01]  /*4d890*/  ATOM.E.ADD.F32.FTZ.RN.STRONG.GPU P0, RZ, [R36.64+0x1c00], R11 ;  /* 0x001c000b24ff798a */ /* 0x000f62000810e7c8 */
[----:B------:R-:W-:Y:S01]  /*4d8a0*/  BSSY B0, `(.L_x_2686) ;  /* 0x000000f000007945 */ /* 0x000fe20003800000 */
[----:B-----5:R-:W-:Y:S05]  /*4d8b0*/  @P0 BRA `(.L_x_2687) ;  /* 0x000000d000000947 */ /* 0x020fea0003800000 */
[----:B------:R-:W5:Y:S02]  /*4d8c0*/  QSPC.E.S P0, RZ, [R36+0x1c00] ;  /* 0x001c000024ff73aa */ /* 0x000f640000000500 */
[----:B-----5:R-:W-:Y:S05]  /*4d8d0*/  @!P0 BRA `(.L_x_2688) ;  /* 0x0000008000008947 */ /* 0x020fea0003800000 */
[----:B------:R-:W-:-:S04]  /*4d8e0*/  IADD3 R0, R36, 0x1c00, RZ ;  /* 0x00001c0024007810 */ /* 0x000fc80007ffe0ff */
[----:B------:R-:W-:-:S05]  /*4d8f0*/  LOP3.LUT R0, R0, 0xffffff, RZ, 0xc0, !PT ;  /* 0x00ffffff00007812 */ /* 0x000fca00078ec0ff */
.L_x_2689:
[----:B------:R-:W5:Y:S02]  /*4d900*/  LDS R2, [R0] ;  /* 0x0000000000027984 */ /* 0x000f640000000800 */
[----:B-1---5:R-:W-:-:S06]  /*4d910*/  FADD R3, R11, R2 ;  /* 0x000000020b037221 */ /* 0x022fcc0000000000 */
[----:B------:R-:W1:Y:S02]  /*4d920*/  ATOMS.CAST.SPIN R3, [R0], R2, R3 ;  /* 0x000000020003738d */ /* 0x000e640001800003 */
[----:B-1----:R-:W-:-:S13]  /*4d930*/  ISETP.EQ.U32.AND P0, PT, R3, 0x1, PT ;  /* 0x000000010300780c */ /* 0x002fda0003f02070 */
[----:B------:R-:W-:Y:S05]  /*4d940*/  @!P0 BRA `(.L_x_2689) ;  /* 0xffffffb000008947 */ /* 0x000fea000383ffff */
[----:B------:R-:W-:Y:S05]  /*4d950*/  BRA `(.L_x_2687) ;  /* 0x0000003000007947 */ /* 0x000fea0003800000 */
.L_x_2688:
[----:B------:R-:W5:Y:S02]  /*4d960*/  LD.E R0, [R36.64+0x1c00] ;  /* 0x001c000824007980 */ /* 0x000f64000c101900 */
[----:B-----5:R-:W-:-:S05]  /*4d970*/  FADD R11, R11, R0 ;  /* 0x000000000b0b7221 */ /* 0x020fca0000000000 */
[----:B------:R1:W-:Y:S02]  /*4d980*/  ST.E [R36.64+0x1c00], R11 ;  /* 0x001c000b24007985 */ /* 0x0003e4000c101908 */
.L_x_2687:
[----:B------:R-:W-:Y:S05]  /*4d990*/  BSYNC B0 ;  /* 0x0000000000007941 */ /* 0x000fea0003800000 */
.L_x_2686:
[----:B------:R-:W5:Y:S01]  /*4d9a0*/  ATOM.E.ADD.F32.FTZ.RN.STRONG.GPU P0, RZ, [R36.64+0x2000], R16 ;  /* 0x0020001024ff798a */ /* 0x000f62000810e7c8 */
[----:B------:R-:W-:Y:S01]  /*4d9b0*/  BSSY B0, `(.L_x_2690) ;  /* 0x000000f000007945 */ /* 0x000fe20003800000 */
[----:B-----5:R-:W-:Y:S05]  /*4d9c0*/  @P0 BRA `(.L_x_2691) ;  /* 0x000000d000000947 */ /* 0x020fea0003800000 */
[----:B------:R-:W5:Y:S02]  /*4d9d0*/  QSPC.E.S P0, RZ, [R36+0x2000] ;  /* 0x0020000024ff73aa */ /* 0x000f640000000500 */
[----:B-----5:R-:W-:Y:S05]  /*4d9e0*/  @!P0 BRA `(.L_x_2692) ;  /* 0x0000008000008947 */ /* 0x020fea0003800000 */
[----:B------:R-:W-:-:S04]  /*4d9f0*/  IADD3 R0, R36, 0x2000, RZ ;  /* 0x0000200024007810 */ /* 0x000fc80007ffe0ff */
[----:B------:R-:W-:-:S05]  /*4da00*/  LOP3.LUT R0, R0, 0xffffff, RZ, 0xc0, !PT ;  /* 0x00ffffff00007812 */ /* 0x000fca00078ec0ff */
.L_x_2693:
[----:B------:R-:W5:Y:S02]  /*4da10*/  LDS R2, [R0] ;  /* 0x0000000000027984 */ /* 0x000f640000000800 */
[----:B-1---5:R-:W-:-:S06]  /*4da20*/  FADD R3, R16, R2 ;  /* 0x0000000210037221 */ /* 0x022fcc0000000000 */
[----:B------:R-:W1:Y:S02]  /*4da30*/  ATOMS.CAST.SPIN R3, [R0], R2, R3 ;  /* 0x000000020003738d */ /* 0x000e640001800003 */
[----:B-1----:R-:W-:-:S13]  /*4da40*/  ISETP.EQ.U32.AND P0, PT, R3, 0x1, PT ;  /* 0x000000010300780c */ /* 0x002fda0003f02070 */
[----:B------:R-:W-:Y:S05]  /*4da50*/  @!P0 BRA `(.L_x_2693) ;  /* 0xffffffb000008947 */ /* 0x000fea000383ffff */
[----:B------:R-:W-:Y:S05]  /*4da60*/  BRA `(.L_x_2691) ;  /* 0x0000003000007947 */ /* 0x000fea0003800000 */
.L_x_2692:
[----:B-1----:R-:W5:Y:S02]  /*4da70*/  LD.E R3, [R36.64+0x2000] ;  /* 0x0020000824037980 */ /* 0x002f64000c101900 */
[----:B-----5:R-:W-:-:S05]  /*4da80*/  FADD R3, R16, R3 ;  /* 0x0000000310037221 */ /* 0x020fca0000000000 */
[----:B------:R1:W-:Y:S02]  /*4da90*/  ST.E [R36.64+0x2000], R3 ;  /* 0x0020000324007985 */ /* 0x0003e4000c101908 */
.L_x_2691:
[----:B------:R-:W-:Y:S05]  /*4daa0*/  BSYNC B0 ;  /* 0x0000000000007941 */ /* 0x000fea0003800000 */
.L_x_2690:
[----:B------:R-:W5:Y:S01]  /*4dab0*/  ATOM.E.ADD.F32.FTZ.RN.STRONG.GPU P0, RZ, [R36.64+0x2400], R17 ;  /* 0x0024001124ff798a */ /* 0x000f62000810e7c8 */
[----:B------:R-:W-:Y:S01]  /*4dac0*/  BSSY B0, `(.L_x_2694) ;  /* 0x000000f000007945 */ /* 0x000fe20003800000 */
[----:B-----5:R-:W-:Y:S05]  /*4dad0*/  @P0 BRA `(.L_x_2695) ;  /* 0x000000d000000947 */ /* 0x020fea0003800000 */
[----:B------:R-:W5:Y:S02]  /*4dae0*/  QSPC.E.S P0, RZ, [R36+0x2400] ;  /* 0x0024000024ff73aa */ /* 0x000f640000000500 */
[----:B-----5:R-:W-:Y:S05]  /*4daf0*/  @!P0 BRA `(.L_x_2696) ;  /* 0x0000008000008947 */ /* 0x020fea0003800000 */
[----:B------:R-:W-:-:S04]  /*4db00*/  IADD3 R0, R36, 0x2400, RZ ;  /* 0x0000240024007810 */ /* 0x000fc80007ffe0ff */
[----:B------:R-:W-:-:S05]  /*4db10*/  LOP3.LUT R0, R0, 0xffffff, RZ, 0xc0, !PT ;  /* 0x00ffffff00007812 */ /* 0x000fca00078ec0ff */
.L_x_2697:
[----:B------:R-:W5:Y:S02]  /*4db20*/  LDS R2, [R0] ;  /* 0x0000000000027984 */ /* 0x000f640000000800 */
[----:B-1---5:R-:W-:-:S06]  /*4db30*/  FADD R3, R17, R2 ;  /* 0x0000000211037221 */ /* 0x022fcc0000000000 */
[----:B------:R-:W1:Y:S02]  /*4db40*/  ATOMS.CAST.SPIN R3, [R0], R2, R3 ;  /* 0x000000020003738d */ /* 0x000e640001800003 */
[----:B-1----:R-:W-:-:S13]  /*4db50*/  ISETP.EQ.U32.AND P0, PT, R3, 0x1, PT ;  /* 0x000000010300780c */ /* 0x002fda0003f02070 */
[----:B------:R-:W-:Y:S05]  /*4db60*/  @!P0 BRA `(.L_x_2697) ;  /* 0xffffffb000008947 */ /* 0x000fea000383ffff */
[----:B------:R-:W-:Y:S05]  /*4db70*/  BRA `(.L_x_2695) ;  /* 0x0000003000007947 */ /* 0x000fea0003800000 */
.L_x_2696:
[----:B------:R-:W5:Y:S02]  /*4db80*/  LD.E R0, [R36.64+0x2400] ;  /* 0x0024000824007980 */ /* 0x000f64000c101900 */
[----:B-----5:R-:W-:-:S05]  /*4db90*/  FADD R17, R17, R0 ;  /* 0x0000000011117221 */ /* 0x020fca0000000000 */
[----:B------:R1:W-:Y:S02]  /*4dba0*/  ST.E [R36.64+0x2400], R17 ;  /* 0x0024001124007985 */ /* 0x0003e4000c101908 */
.L_x_2695:
[----:B------:R-:W-:Y:S05]  /*4dbb0*/  BSYNC B0 ;  /* 0x0000000000007941 */ /* 0x000fea0003800000 */
.L_x_2694:
[----:B------:R-:W5:Y:S01]  /*4dbc0*/  ATOM.E.ADD.F32.FTZ.RN.STRONG.GPU P0, RZ, [R36.64+0x2800], R18 ;  /* 0x0028001224ff798a */ /* 0x000f62000810e7c8 */
[----:B------:R-:W-:Y:S01]  /*4dbd0*/  BSSY B0, `(.L_x_2698) ;  /* 0x000000f000007945 */ /* 0x000fe20003800000 */
[----:B-----5:R-:W-:Y:S05]  /*4dbe0*/  @P0 BRA `(.L_x_2699) ;  /* 0x000000d000000947 */ /* 0x020fea0003800000 */
[----:B------:R-:W5:Y:S02]  /*4dbf0*/  QSPC.E.S P0, RZ, [R36+0x2800] ;  /* 0x0028000024ff73aa */ /* 0x000f640000000500 */
[----:B-----5:R-:W-:Y:S05]  /*4dc00*/  @!P0 BRA `(.L_x_2700) ;  /* 0x0000008000008947 */ /* 0x020fea0003800000 */
[----:B------:R-:W-:-:S04]  /*4dc10*/  IADD3 R0, R36, 0x2800, RZ ;  /* 0x0000280024007810 */ /* 0x000fc80007ffe0ff */
[----:B------:R-:W-:-:S05]  /*4dc20*/  LOP3.LUT R0, R0, 0xffffff, RZ, 0xc0, !PT ;  /* 0x00ffffff00007812 */ /* 0x000fca00078ec0ff */
.L_x_2701:
[----:B------:R-:W5:Y:S02]  /*4dc30*/  LDS R2, [R0] ;  /* 0x0000000000027984 */ /* 0x000f640000000800 */
[----:B-1---5:R-:W-:-:S06]  /*4dc40*/  FADD R3, R18, R2 ;  /* 0x0000000212037221 */ /* 0x022fcc0000000000 */
[----:B------:R-:W1:Y:S02]  /*4dc50*/  ATOMS.CAST.SPIN R3, [R0], R2, R3 ;  /* 0x000000020003738d */ /* 0x000e640001800003 */
[----:B-1----:R-:W-:-:S13]  /*4dc60*/  ISETP.EQ.U32.AND P0, PT, R3, 0x1, PT ;  /* 0x000000010300780c */ /* 0x002fda0003f02070 */
[----:B------:R-:W-:Y:S05]  /*4dc70*/  @!P0 BRA `(.L_x_2701) ;  /* 0xffffffb000008947 */ /* 0x000fea000383ffff */
[----:B------:R-:W-:Y:S05]  /*4dc80*/  BRA `(.L_x_2699) ;  /* 0x0000003000007947 */ /* 0x000fea0003800000 */
.L_x_2700:
[----:B-1----:R-:W5:Y:S02]  /*4dc90*/  LD.E R3, [R36.64+0x2800] ;  /* 0x0028000824037980 */ /* 0x002f64000c101900 */
[----:B-----5:R-:W-:-:S05]  /*4dca0*/  FADD R3, R18, R3 ;  /* 0x0000000312037221 */ /* 0x020fca0000000000 */
[----:B------:R1:W-:Y:S02]  /*4dcb0*/  ST.E [R36.64+0x2800], R3 ;  /* 0x0028000324007985 */ /* 0x0003e4000c101908 */
.L_x_2699:
[----:B------:R-:W-:Y:S05]  /*4dcc0*/  BSYNC B0 ;  /* 0x0000000000007941 */ /* 0x000fea0003800000 */
.L_x_2698:
[----:B------:R-:W5:Y:S01]  /*4dcd0*/  ATOM.E.ADD.F32.FTZ.RN.STRONG.GPU P0, RZ, [R36.64+0x2c00], R19 ;  /* 0x002c001324ff798a */ /* 0x000f62000810e7c8 */
[----:B------:R-:W-:Y:S01]  /*4dce0*/  BSSY B0, `(.L_x_2702) ;  /* 0x000000f000007945 */ /* 0x000fe20003800000 */
[----:B-----5:R-:W-:Y:S05]  /*4dcf0*/  @P0 BRA `(.L_x_2703) ;  /* 0x000000d000000947 */ /* 0x020fea0003800000 */
[----:B------:R-:W5:Y:S02]  /*4dd00*/  QSPC.E.S P0, RZ, [R36+0x2c00] ;  /* 0x002c000024ff73aa */ /* 0x000f640000000500 */
[----:B-----5:R-:W-:Y:S05]  /*4dd10*/  @!P0 BRA `(.L_x_2704) ;  /* 0x0000008000008947 */ /* 0x020fea0003800000 */
[----:B------:R-:W-:-:S04]  /*4dd20*/  IADD3 R0, R36, 0x2c00, RZ ;  /* 0x00002c0024007810 */ /* 0x000fc80007ffe0ff */
[----:B------:R-:W-:-:S05]  /*4dd30*/  LOP3.LUT R0, R0, 0xffffff, RZ, 0xc0, !PT ;  /* 0x00ffffff00007812 */ /* 0x000fca00078ec0ff */
.L_x_2705:
[----:B------:R-:W5:Y:S02]  /*4dd40*/  LDS R2, [R0] ;  /* 0x0000000000027984 */ /* 0x000f640000000800 */
[----:B-1---5:R-:W-:-:S06]  /*4dd50*/  FADD R3, R19, R2 ;  /* 0x0000000213037221 */ /* 0x022fcc0000000000 */
[----:B------:R-:W1:Y:S02]  /*4dd60*/  ATOMS.CAST.SPIN R3, [R0], R2, R3 ;  /* 0x000000020003738d */ /* 0x000e640001800003 */
[----:B-1----:R-:W-:-:S13]  /*4dd70*/  ISETP.EQ.U32.AND P0, PT, R3, 0x1, PT ;  /* 0x000000010300780c */ /* 0x002fda0003f02070 */
[----:B------:R-:W-:Y:S05]  /*4dd80*/  @!P0 BRA `(.L_x_2705) ;  /* 0xffffffb000008947 */ /* 0x000fea000383ffff */
[----:B------:R-:W-:Y:S05]  /*4dd90*/  BRA `(.L_x_2703) ;  /* 0x0000003000007947 */ /* 0x000fea0003800000 */
.L_x_2704:
[----:B------:R-:W5:Y:S02]  /*4dda0*/  LD.E R0, [R36.64+0x2c00] ;  /* 0x002c000824007980 */ /* 0x000f64000c101900 */
[----:B-----5:R-:W-:-:S05]  /*4ddb0*/  FADD R19, R19, R0 ;  /* 0x0000000013137221 */ /* 0x020fca0000000000 */
[----:B------:R1:W-:Y:S02]  /*4ddc0*/  ST.E [R36.64+0x2c00], R19 ;  /* 0x002c001324007985 */ /* 0x0003e4000c101908 */
.L_x_2703:
[----:B------:R-:W-:Y:S05]  /*4ddd0*/  BSYNC B0 ;  /* 0x0000000000007941 */ /* 0x000fea0003800000 */
.L_x_2702:
[----:B------:R-:W5:Y:S01]  /*4dde0*/  ATOM.E.ADD.F32.FTZ.RN.STRONG.GPU P0, RZ, [R36.64+0x3000], R12 ;  /* 0x0030000c24ff798a */ /* 0x000f62000810e7c8 */
[----:B------:R-:W-:Y:S01]  /*4ddf0*/  BSSY B0, `(.L_x_2706) ;  /* 0x000000f000007945 */ /* 0x000fe20003800000 */
[----:B-----5:R-:W-:Y:S05]  /*4de00*/  @P0 BRA `(.L_x_2707) ;  /* 0x000000d000000947 */ /* 0x020fea0003800000 */
[----:B------:R-:W5:Y:S02]  /*4de10*/  QSPC.E.S P0, RZ, [R36+0x3000] ;  /* 0x0030000024ff73aa */ /* 0x000f640000000500 */
[----:B-----5:R-:W-:Y:S05]  /*4de20*/  @!P0 BRA `(.L_x_2708) ;  /* 0x0000008000008947 */ /* 0x020fea0003800000 */
[----:B------:R-:W-:-:S04]  /*4de30*/  IADD3 R0, R36, 0x3000, RZ ;  /* 0x0000300024007810 */ /* 0x000fc80007ffe0ff */
[----:B------:R-:W-:-:S05]  /*4de40*/  LOP3.LUT R0, R0, 0xffffff, RZ, 0xc0, !PT ;  /* 0x00ffffff00007812 */ /* 0x000fca00078ec0ff */
.L_x_2709:
[----:B------:R-:W5:Y:S02]  /*4de50*/  LDS R2, [R0] ;  /* 0x0000000000027984 */ /* 0x000f640000000800 */
[----:B-1---5:R-:W-:-:S06]  /*4de60*/  FADD R3, R12, R2 ;  /* 0x000000020c037221 */ /* 0x022fcc0000000000 */
[----:B------:R-:W1:Y:S02]  /*4de70*/  ATOMS.CAST.SPIN R3, [R0], R2, R3 ;  /* 0x000000020003738d */ /* 0x000e640001800003 */
[----:B-1----:R-:W-:-:S13]  /*4de80*/  ISETP.EQ.U32.AND P0, PT, R3, 0x1, PT ;  /* 0x000000010300780c */ /* 0x002fda0003f02070 */
[----:B------:R-:W-:Y:S05]  /*4de90*/  @!P0 BRA `(.L_x_2709) ;  /* 0xffffffb000008947 */ /* 0x000fea000383ffff */
[----:B------:R-:W-:Y:S05]  /*4dea0*/  BRA `(.L_x_2707) ;  /* 0x0000003000007947 */ /* 0x000fea0003800000 */
.L_x_2708:
[----:B-1----:R-:W5:Y:S02]  /*4deb0*/  LD.E R3, [R36.64+0x3000] ;  /* 0x0030000824037980 */ /* 0x002f64000c101900 */
[----:B-----5:R-:W-:-:S05]  /*4dec0*/  FADD R3, R12, R3 ;  /* 0x000000030c037221 */ /* 0x020fca0000000000 */
[----:B------:R1:W-:Y:S02]  /*4ded0*/  ST.E [R36.64+0x3000], R3 ;  /* 0x0030000324007985 */ /* 0x0003e4000c101908 */
.L_x_2707:
[----:B------:R-:W-:Y:S05]  /*4dee0*/  BSYNC B0 ;  /* 0x0000000000007941 */ /* 0x000fea0003800000 */
.L_x_2706:
[----:B------:R-:W5:Y:S01]  /*4def0*/  ATOM.E.ADD.F32.FTZ.RN.STRONG.GPU P0, RZ, [R36.64+0x3400], R13 ;  /* 0x0034000d24ff798a */ /* 0x000f62000810e7c8 */
[----:B------:R-:W-:Y:S01]  /*4df00*/  BSSY B0, `(.L_x_2710) ;  /* 0x000000f000007945 */ /* 0x000fe20003800000 */
[----:B-----5:R-:W-:Y:S05]  /*4df10*/  @P0 BRA `(.L_x_2711) ;  /* 0x000000d000000947 */ /* 0x020fea0003800000 */
[----:B------:R-:W5:Y:S02]  /*4df20*/  QSPC.E.S P0, RZ, [R36+0x3400] ;  /* 0x0034000024ff73aa */ /* 0x000f640000000500 */
[----:B-----5:R-:W-:Y:S05]  /*4df30*/  @!P0 BRA `(.L_x_2712) ;  /* 0x0000008000008947 */ /* 0x020fea0003800000 */
[----:B------:R-:W-:-:S04]  /*4df40*/  IADD3 R0, R36, 0x3400, RZ ;  /* 0x0000340024007810 */ /* 0x000fc80007ffe0ff */
[----:B------:R-:W-:-:S05]  /*4df50*/  LOP3.LUT R0, R0, 0xffffff, RZ, 0xc0, !PT ;  /* 0x00ffffff00007812 */ /* 0x000fca00078ec0ff */
.L_x_2713:
[----:B------:R-:W5:Y:S02]  /*4df60*/  LDS R2, [R0] ;  /* 0x0000000000027984 */ /* 0x000f640000000800 */
[----:B-1---5:R-:W-:-:S06]  /*4df70*/  FADD R3, R13, R2 ;  /* 0x000000020d037221 */ /* 0x022fcc0000000000 */
[----:B------:R-:W1:Y:S02]  /*4df80*/  ATOMS.CAST.SPIN R3, [R0], R2, R3 ;  /* 0x000000020003738d */ /* 0x000e640001800003 */
[----:B-1----:R-:W-:-:S13]  /*4df90*/  ISETP.EQ.U32.AND P0, PT, R3, 0x1, PT ;  /* 0x000000010300780c */ /* 0x002fda0003f02070 */
[----:B------:R-:W-:Y:S05]  /*4dfa0*/  @!P0 BRA `(.L_x_2713) ;  /* 0xffffffb000008947 */ /* 0x000fea000383ffff */
[----:B------:R-:W-:Y:S05]  /*4dfb0*/  BRA `(.L_x_2711) ;  /* 0x0000003000007947 */ /* 0x000fea0003800000 */
.L_x_2712:
[----:B------:R-:W5:Y:S02]  /*4dfc0*/  LD.E R0, [R36.64+0x3400] ;  /* 0x0034000824007980 */ /* 0x000f64000c101900 */
[----:B-----5:R-:W-:-:S05]  /*4dfd0*/  FADD R13, R13, R0 ;  /* 0x000000000d0d7221 */ /* 0x020fca0000000000 */
[----:B------:R1:W-:Y:S02]  /*4dfe0*/  ST.E [R36.64+0x3400], R13 ;  /* 0x0034000d24007985 */ /* 0x0003e4000c101908 */
.L_x_2711:
[----:B------:R-:W-:Y:S05]  /*4dff0*/  BSYNC B0 ;  /* 0x0000000000007941 */ /* 0x000fea0003800000 */
.L_x_2710:
[----:B------:R-:W5:Y:S01]  /*4e000*/  ATOM.E.ADD.F32.FTZ.RN.STRONG.GPU P0, RZ, [R36.64+0x3800], R14 ;  /* 0x0038000e24ff798a */ /* 0x000f62000810e7c8 */
[----:B------:R-:W-:Y:S01]  /*4e010*/  BSSY B0, `(.L_x_2714) ;  /* 0x000000f000007945 */ /* 0x000fe20003800000 */
[----:B-----5:R-:W-:Y:S05]  /*4e020*/  @P0 BRA `(.L_x_2715) ;  /* 0x000000d000000947 */ /* 0x020fea0003800000 */
[----:B------:R-:W5:Y:S02]  /*4e030*/  QSPC.E.S P0, RZ, [R36+0x3800] ;  /* 0x0038000024ff73aa */ /* 0x000f640000000500 */
[----:B-----5:R-:W-:Y:S05]  /*4e040*/  @!P0 BRA `(.L_x_2716) ;  /* 0x0000008000008947 */ /* 0x020fea0003800000 */
[----:B------:R-:W-:-:S04]  /*4e050*/  IADD3 R0, R36, 0x3800, RZ ;  /* 0x0000380024007810 */ /* 0x000fc80007ffe0ff */
[----:B------:R-:W-:-:S05]  /*4e060*/  LOP3.LUT R0, R0, 0xffffff, RZ, 0xc0, !PT ;  /* 0x00ffffff00007812 */ /* 0x000fca00078ec0ff */
.L_x_2717:
[----:B------:R-:W5:Y:S02]  /*4e070*/  LDS R2, [R0] ;  /* 0x0000000000027984 */ /* 0x000f640000000800 */
[----:B-1---5:R-:W-:-:S06]  /*4e080*/  FADD R3, R14, R2 ;  /* 0x000000020e037221 */ /* 0x022fcc0000000000 */
[----:B------:R-:W1:Y:S02]  /*4e090*/  ATOMS.CAST.SPIN R3, [R0], R2, R3 ;  /* 0x000000020003738d */ /* 0x000e640001800003 */
[----:B-1----:R-:W-:-:S13]  /*4e0a0*/  ISETP.EQ.U32.AND P0, PT, R3, 0x1, PT ;  /* 0x000000010300780c */ /* 0x002fda0003f02070 */
[----:B------:R-:W-:Y:S05]  /*4e0b0*/  @!P0 BRA `(.L_x_2717) ;  /* 0xffffffb000008947 */ /* 0x000fea000383ffff */
[----:B------:R-:W-:Y:S05]  /*4e0c0*/  BRA `(.L_x_2715) ;  /* 0x0000003000007947 */ /* 0x000fea0003800000 */
.L_x_2716:
[----:B-1----:R-:W5:Y:S02]  /*4e0d0*/  LD.E R3, [R36.64+0x3800] ;  /* 0x0038000824037980 */ /* 0x002f64000c101900 */
[----:B-----5:R-:W-:-:S05]  /*4e0e0*/  FADD R3, R14, R3 ;  /* 0x000000030e037221 */ /* 0x020fca0000000000 */
[----:B------:R1:W-:Y:S02]  /*4e0f0*/  ST.E [R36.64+0x3800], R3 ;  /* 0x0038000324007985 */ /* 0x0003e4000c101908 */
.L_x_2715:
[----:B------:R-:W-:Y:S05]  /*4e100*/  BSYNC B0 ;  /* 0x0000000000007941 */ /* 0x000fea0003800000 */
.L_x_2714:
[----:B------:R-:W5:Y:S01]  /*4e110*/  ATOM.E.ADD.F32.FTZ.RN.STRONG.GPU P0, RZ, [R36.64+0x3c00], R15 ;  /* 0x003c000f24ff798a */ /* 0x000f62000810e7c8 */
[----:B------:R-:W-:Y:S01]  /*4e120*/  BSSY B0, `(.L_x_2718) ;  /* 0x000000f000007945 */ /* 0x000fe20003800000 */
[----:B-----5:R-:W-:Y:S05]  /*4e130*/  @P0 BRA `(.L_x_2719) ;  /* 0x000000d000000947 */ /* 0x020fea0003800000 */
[----:B------:R-:W5:Y:S02]  /*4e140*/  QSPC.E.S P0, RZ, [R36+0x3c00] ;  /* 0x003c000024ff73aa */ /* 0x000f640000000500 */
[----:B-----5:R-:W-:Y:S05]  /*4e150*/  @!P0 BRA `(.L_x_2720) ;  /* 0x0000008000008947 */ /* 0x020fea0003800000 */
[----:B------:R-:W-:-:S04]  /*4e160*/  IADD3 R0, R36, 0x3c00, RZ ;  /* 0x00003c0024007810 */ /* 0x000fc80007ffe0ff */
[----:B------:R-:W-:-:S05]  /*4e170*/  LOP3.LUT R0, R0, 0xffffff, RZ, 0xc0, !PT ;  /* 0x00ffffff00007812 */ /* 0x000fca00078ec0ff */
.L_x_2721:
[----:B------:R-:W5:Y:S02]  /*4e180*/  LDS R2, [R0] ;  /* 0x0000000000027984 */ /* 0x000f640000000800 */
[----:B-1---5:R-:W-:-:S06]  /*4e190*/  FADD R3, R15, R2 ;  /* 0x000000020f037221 */ /* 0x022fcc0000000000 */
[----:B------:R-:W1:Y:S02]  /*4e1a0*/  ATOMS.CAST.SPIN R3, [R0], R2, R3 ;  /* 0x000000020003738d */ /* 0x000e640001800003 */
[----:B-1----:R-:W-:-:S13]  /*4e1b0*/  ISETP.EQ.U32.AND P0, PT, R3, 0x1, PT ;  /* 0x000000010300780c */ /* 0x002fda0003f02070 */
[----:B------:R-:W-:Y:S05]  /*4e1c0*/  @!P0 BRA `(.L_x_2721) ;  /* 0xffffffb000008947 */ /* 0x000fea000383ffff */
[----:B------:R-:W-:Y:S05]  /*4e1d0*/  BRA `(.L_x_2719) ;  /* 0x0000003000007947 */ /* 0x000fea0003800000 */
.L_x_2720:
[----:B------:R-:W5:Y:S02]  /*4e1e0*/  LD.E R0, [R36.64+0x3c00] ;  /* 0x003c000824007980 */ /* 0x000f64000c101900 */
[----:B-----5:R-:W-:-:S05]  /*4e1f0*/  FADD R15, R15, R0 ;  /* 0x000000000f0f7221 */ /* 0x020fca0000000000 */
[----:B------:R1:W-:Y:S02]  /*4e200*/  ST.E [R36.64+0x3c00], R15 ;  /* 0x003c000f24007985 */ /* 0x0003e4000c101908 */
.L_x_2719:
[----:B------:R-:W-:Y:S05]  /*4e210*/  BSYNC B0 ;  /* 0x0000000000007941 */ /* 0x000fea0003800000 */
.L_x_2718:
[----:B------:R-:W5:Y:S01]  /*4e220*/  ATOM.E.ADD.F32.FTZ.RN.STRONG.GPU P0, RZ, [R36.64+0x4000], R20 ;  /* 0x0040001424ff798a */ /* 0x000f62000810e7c8 */
[----:B------:R-:W-:Y:S01]  /*4e230*/  BSSY B0, `(.L_x_2722) ;  /* 0x000000f000007945 */ /* 0x000fe20003800000 */
[----:B-----5:R-:W-:Y:S05]  /*4e240*/  @P0 BRA `(.L_x_2723) ;  /* 0x000000d000000947 */ /* 0x020fea0003800000 */
[----:B------:R-:W5:Y:S02]  /*4e250*/  QSPC.E.S P0, RZ, [R36+0x4000] ;  /* 0x0040000024ff73aa */ /* 0x000f640000000500 */
[----:B-----5:R-:W-:Y:S05]  /*4e260*/  @!P0 BRA `(.L_x_2724) ;  /* 0x0000008000008947 */ /* 0x020fea0003800000 */
[----:B------:R-:W-:-:S04]  /*4e270*/  IADD3 R0, R36, 0x4000, RZ ;  /* 0x0000400024007810 */ /* 0x000fc80007ffe0ff */
[----:B------:R-:W-:-:S05]  /*4e280*/  LOP3.LUT R0, R0, 0xffffff, RZ, 0xc0, !PT ;  /* 0x00ffffff00007812 */ /* 0x000fca00078ec0ff */
.L_x_2725:
[----:B------:R-:W5:Y:S02]  /*4e290*/  LDS R2, [R0] ;  /* 0x0000000000027984 */ /* 0x000f640000000800 */
[----:B-1---5:R-:W-:-:S06]  /*4e2a0*/  FADD R3, R20, R2 ;  /* 0x0000000214037221 */ /* 0x022fcc0000000000 */
[----:B------:R-:W1:Y:S02]  /*4e2b0*/  ATOMS.CAST.SPIN R3, [R0], R2, R3 ;  /* 0x000000020003738d */ /* 0x000e640001800003 */
[----:B-1----:R-:W-:-:S13]  /*4e2c0*/  ISETP.EQ.U32.AND P0, PT, R3, 0x1, PT ;  /* 0x000000010300780c */ /* 0x002fda0003f02070 */
[----:B------:R-:W-:Y:S05]  /*4e2d0*/  @!P0 BRA `(.L_x_2725) ;  /* 0xffffffb000008947 */ /* 0x000fea000383ffff */
[----:B------:R-:W-:Y:S05]  /*4e2e0*/  BRA `(.L_x_2723) ;  /* 0x0000003000007947 */ /* 0x000fea0003800000 */
.L_x_2724:
[----:B-1----:R-:W5:Y:S02]  /*4e2f0*/  LD.E R3, [R36.64+0x4000] ;  /* 0x0040000824037980 */ /* 0x002f64000c101900 */
[----:B-----5:R-:W-:-:S05]  /*4e300*/  FADD R3, R20, R3 ;  /* 0x0000000314037221 */ /* 0x020fca0000000000 */
[----:B------:R1:W-:Y:S02]  /*4e310*/  ST.E [R36.64+0x4000], R3 ;  /* 0x0040000324007985 */ /* 0x0003e4000c101908 */
.L_x_2723:
[----:B------:R-:W-:Y:S05]  /*4e320*/  BSYNC B0 ;  /* 0x0000000000007941 */ /* 0x000fea0003800000 */
.L_x_2722:
[----:B------:R-:W5:Y:S01]  /*4e330*/  ATOM.E.ADD.F32.FTZ.RN.STRONG.GPU P0, RZ, [R36.64+0x4400], R21 ;  /* 0x0044001524ff798a */ /* 0x000f62000810e7c8 */
[----:B------:R-:W-:Y:S01]  /*4e340*/  BSSY B0, `(.L_x_2726) ;  /* 0x000000f000007945 */ /* 0x000fe20003800000 */
[----:B-----5:R-:W-:Y:S05]  /*4e350*/  @P0 BRA `(.L_x_2727) ;  /* 0x000000d000000947 */ /* 0x020fea0003800000 */
[----:B------:R-:W5:Y:S02]  /*4e360*/  QSPC.E.S P0, RZ, [R36+0x4400] ;  /* 0x0044000024ff73aa */ /* 0x000f640000000500 */
[----:B-----5:R-:W-:Y:S05]  /*4e370*/  @!P0 BRA `(.L_x_2728) ;  /* 0x0000008000008947 */ /* 0x020fea0003800000 */
[----:B------:R-:W-:-:S04]  /*4e380*/  IADD3 R0, R36, 0x4400, RZ ;  /* 0x0000440024007810 */ /* 0x000fc80007ffe0ff */
[----:B------:R-:W-:-:S05]  /*4e390*/  LOP3.LUT R0, R0, 0xffffff, RZ, 0xc0, !PT ;  /* 0x00ffffff00007812 */ /* 0x000fca00078ec0ff */
.L_x_2729:
[----:B------:R-:W5:Y:S02]  /*4e3a0*/  LDS R2, [R0] ;  /* 0x0000000000027984 */ /* 0x000f640000000800 */
[----:B-1---5:R-:W-:-:S06]  /*4e3b0*/  FADD R3, R21, R2 ;  /* 0x0000000215037221 */ /* 0x022fcc0000000000 */
[----:B------:R-:W1:Y:S02]  /*4e3c0*/  ATOMS.CAST.SPIN R3, [R0], R2, R3 ;  /* 0x000000020003738d */ /* 0x000e640001800003 */
[----:B-1----:R-:W-:-:S13]  /*4e3d0*/  ISETP.EQ.U32.AND P0, PT, R3, 0x1, PT ;  /* 0x000000010300780c */ /* 0x002fda0003f02070 */
[----:B------:R-:W-:Y:S05]  /*4e3e0*/  @!P0 BRA `(.L_x_2729) ;  /* 0xffffffb000008947 */ /* 0x000fea000383ffff */
[----:B------:R-:W-:Y:S05]  /*4e3f0*/  BRA `(.L_x_2727) ;  /* 0x0000003000007947 */ /* 0x000fea0003800000 */
.L_x_2728:
[----:B------:R-:W5:Y:S02]  /*4e400*/  LD.E R0, [R36.64+0x4400] ;  /* 0x0044000824007980 */ /* 0x000f64000c101900 */
[----:B-----5:R-:W-:-:S05]  /*4e410*/  FADD R21, R21, R0 ;  /* 0x0000000015157221 */ /* 0x020fca0000000000 */
[----:B------:R1:W-:Y:S02]  /*4e420*/  ST.E [R36.64+0x4400], R21 ;  /* 0x0044001524007985 */ /* 0x0003e4000c101908 */
.L_x_2727:
[----:B------:R-:W-:Y:S05]  /*4e430*/  BSYNC B0 ;  /* 0x0000000000007941 */ /* 0x000fea0003800000 */
.L_x_2726:
[----:B------:R-:W5:Y:S01]  /*4e440*/  ATOM.E.ADD.F32.FTZ.RN.STRONG.GPU P0, RZ, [R36.64+0x4800], R22 ;  /* 0x0048001624ff798a */ /* 0x000f62000810e7c8 */
[----:B------:R-:W-:Y:S01]  /*4e450*/  BSSY B0, `(.L_x_2730) ;  /* 0x000000f000007945 */ /* 0x000fe20003800000 */
[----:B-----5:R-:W-:Y:S05]  /*4e460*/  @P0 BRA `(.L_x_2731) ;  /* 0x000000d000000947 */ /* 0x020fea0003800000 */
[----:B------:R-:W5:Y:S02]  /*4e470*/  QSPC.E.S P0, RZ, [R36+0x4800] ;  /* 0x0048000024ff73aa */ /* 0x000f640000000500 */
[----:B-----5:R-:W-:Y:S05]  /*4e480*/  @!P0 BRA `(.L_x_2732) ;  /* 0x0000008000008947 */ /* 0x020fea0003800000 */
[----:B------:R-:W-:-:S04]  /*4e490*/  IADD3 R0, R36, 0x4800, RZ ;  /* 0x0000480024007810 */ /* 0x000fc80007ffe0ff */
[----:B------:R-:W-:-:S05]  /*4e4a0*/  LOP3.LUT R0, R0, 0xffffff, RZ, 0xc0, !PT ;  /* 0x00ffffff00007812 */ /* 0x000fca00078ec0ff */
.L_x_2733:
[----:B------:R-:W5:Y:S02]  /*4e4b0*/  LDS R2, [R0] ;  /* 0x0000000000027984 */ /* 0x000f640000000800 */
[----:B-1---5:R-:W-:-:S06]  /*4e4c0*/  FADD R3, R22, R2 ;  /* 0x0000000216037221 */ /* 0x022fcc0000000000 */
[----:B------:R-:W1:Y:S02]  /*4e4d0*/  ATOMS.CAST.SPIN R3, [R0], R2, R3 ;  /* 0x000000020003738d */ /* 0x000e640001800003 */
[----:B-1----:R-:W-:-:S13]  /*4e4e0*/  ISETP.EQ.U32.AND P0, PT, R3, 0x1, PT ;  /* 0x000000010300780c */ /* 0x002fda0003f02070 */
[----:B------:R-:W-:Y:S05]  /*4e4f0*/  @!P0 BRA `(.L_x_2733) ;  /* 0xffffffb000008947 */ /* 0x000fea000383ffff */
[----:B------:R-:W-:Y:S05]  /*4e500*/  BRA `(.L_x_2731) ;  /* 0x0000003000007947 */ /* 0x000fea0003800000 */
.L_x_2732:
[----:B-1----:R-:W5:Y:S02]  /*4e510*/  LD.E R3, [R36.64+0x4800] ;  /* 0x0048000824037980 */ /* 0x002f64000c101900 */
[----:B-----5:R-:W-:-:S05]  /*4e520*/  FADD R3, R22, R3 ;  /* 0x0000000316037221 */ /* 0x020fca0000000000 */
[----:B------:R1:W-:Y:S02]  /*4e530*/  ST.E [R36.64+0x4800], R3 ;  /* 0x0048000324007985 */ /* 0x0003e4000c101908 */
.L_x_2731:
[----:B------:R-:W-:Y:S05]  /*4e540*/  BSYNC B0 ;  /* 0x0000000000007941 */ /* 0x000fea0003800000 */
.L_x_2730:
[----:B------:R-:W5:Y:S01]  /*4e550*/  ATOM.E.ADD.F32.FTZ.RN.STRONG.GPU P0, RZ, [R36.64+0x4c00], R23 ;  /* 0x004c001724ff798a */ /* 0x000f62000810e7c8 */
[----:B------:R-:W-:Y:S01]  /*4e560*/  BSSY B0, `(.L_x_2734) ;  /* 0x000000f000007945 */ /* 0x000fe20003800000 */
[----:B-----5:R-:W-:Y:S05]  /*4e570*/  @P0 BRA `(.L_x_2735) ;  /* 0x000000d000000947 */ /* 0x020fea0003800000 */
[----:B------:R-:W5:Y:S02]  /*4e580*/  QSPC.E.S P0, RZ, [R36+0x4c00] ;  /* 0x004c000024ff73aa */ /* 0x000f640000000500 */
[----:B-----5:R-:W-:Y:S05]  /*4e590*/  @!P0 BRA `(.L_x_2736) ;  /* 0x0000008000008947 */ /* 0x020fea0003800000 */
[----:B------:R-:W-:-:S04]  /*4e5a0*/  IADD3 R0, R36, 0x4c00, RZ ;  /* 0x00004c0024007810 */ /* 0x000fc80007ffe0ff */
[----:B------:R-:W-:-:S05]  /*4e5b0*/  LOP3.LUT R0, R0, 0xffffff, RZ, 0xc0, !PT ;  /* 0x00ffffff00007812 */ /* 0x000fca00078ec0ff */
.L_x_2737:
[----:B------:R-:W5:Y:S02]  /*4e5c0*/  LDS R2, [R0] ;  /* 0x0000000000027984 */ /* 0x000f640000000800 */
[----:B-1---5:R-:W-:-:S06]  /*4e5d0*/  FADD R3, R23, R2 ;  /* 0x0000000217037221 */ /* 0x022fcc0000000000 */
[----:B------:R-:W1:Y:S02]  /*4e5e0*/  ATOMS.CAST.SPIN R3, [R0], R2, R3 ;  /* 0x000000020003738d */ /* 0x000e640001800003 */
[----:B-1----:R-:W-:-:S13]  /*4e5f0*/  ISETP.EQ.U32.AND P0, PT, R3, 0x1, PT ;  /* 0x000000010300780c */ /* 0x002fda0003f02070 */
[----:B------:R-:W-:Y:S05]  /*4e600*/  @!P0 BRA `(.L_x_2737) ;  /* 0xffffffb000008947 */ /* 0x000fea000383ffff */
[----:B------:R-:W-:Y:S05]  /*4e610*/  BRA `(.L_x_2735) ;  /* 0x0000003000007947 */ /* 0x000fea0003800000 */
.L_x_2736:
[----:B------:R-:W5:Y:S02]  /*4e620*/  LD.E R0, [R36.64+0x4c00] ;  /* 0x004c000824007980 */ /* 0x000f64000c101900 */
[----:B-----5:R-:W-:-:S05]  /*4e630*/  FADD R23, R23, R0 ;  /* 0x0000000017177221 */ /* 0x020fca0000000000 */
[----:B------:R1:W-:Y:S02]  /*4e640*/  ST.E [R36.64+0x4c00], R23 ;  /* 0x004c001724007985 */ /* 0x0003e4000c101908 */
.L_x_2735:
[----:B------:R-:W-:Y:S05]  /*4e650*/  BSYNC B0 ;  /* 0x0000000000007941 */ /* 0x000fea0003800000 */
.L_x_2734:
[----:B------:R-:W5:Y:S01]  /*4e660*/  ATOM.E.ADD.F32.FTZ.RN.STRONG.GPU P0, RZ, [R36.64+0x5000], R24 ;  /* 0x0050001824ff798a */ /* 0x000f62000810e7c8 */
[----:B------:R-:W-:Y:S01]  /*4e670*/  BSSY B0, `(.L_x_2738) ;  /* 0x000000f000007945 */ /* 0x000fe20003800000 */
[----:B-----5:R-:W-:Y:S05]  /*4e680*/  @P0 BRA `(.L_x_2739) ;  /* 0x000000d000000947 */ /* 0x020fea0003800000 */
[----:B------:R-:W5:Y:S02]  /*4e690*/  QSPC.E.S P0, RZ, [R36+0x5000] ;  /* 0x0050000024ff73aa */ /* 0x000f640000000500 */
[----:B-----5:R-:W-:Y:S05]  /*4e6a0*/  @!P0 BRA `(.L_x_2740) ;  /* 0x0000008000008947 */ /* 0x020fea0003800000 */
[----:B------:R-:W-:-:S04]  /*4e6b0*/  IADD3 R0, R36, 0x5000, RZ ;  /* 0x0000500024007810 */ /* 0x000fc80007ffe0ff */
[----:B------:R-:W-:-:S05]  /*4e6c0*/  LOP3.LUT R0, R0, 0xffffff, RZ, 0xc0, !PT ;  /* 0x00ffffff00007812 */ /* 0x000fca00078ec0ff */
.L_x_2741:
[----:B------:R-:W5:Y:S02]  /*4e6d0*/  LDS R2, [R0] ;  /* 0x0000000000027984 */ /* 0x000f640000000800 */
[----:B-1---5:R-:W-:-:S06]  /*4e6e0*/  FADD R3, R24, R2 ;  /* 0x0000000218037221 */ /* 0x022fcc0000000000 */
[----:B------:R-:W1:Y:S02]  /*4e6f0*/  ATOMS.CAST.SPIN R3, [R0], R2, R3 ;  /* 0x000000020003738d */ /* 0x000e640001800003 */
[----:B-1----:R-:W-:-:S13]  /*4e700*/  ISETP.EQ.U32.AND P0, PT, R3, 0x1, PT ;  /* 0x000000010300780c */ /* 0x002fda0003f02070 */
[----:B------:R-:W-:Y:S05]  /*4e710*/  @!P0 BRA `(.L_x_2741) ;  /* 0xffffffb000008947 */ /* 0x000fea000383ffff */
[----:B------:R-:W-:Y:S05]  /*4e720*/  BRA `(.L_x_2739) ;  /* 0x0000003000007947 */ /* 0x000fea0003800000 */
.L_x_2740:
[----:B-1----:R-:W5:Y:S02]  /*4e730*/  LD.E R3, [R36.64+0x5000] ;  /* 0x0050000824037980 */ /* 0x002f64000c101900 */
[----:B-----5:R-:W-:-:S05]  /*4e740*/  FADD R3, R24, R3 ;  /* 0x0000000318037221 */ /* 0x020fca0000000000 */
[----:B------:R1:W-:Y:S02]  /*4e750*/  ST.E [R36.64+0x5000], R3 ;  /* 0x0050000324007985 */ /* 0x0003e4000c101908 */
.L_x_2739:
[----:B------:R-:W-:Y:S05]  /*4e760*/  BSYNC B0 ;  /* 0x0000000000007941 */ /* 0x000fea0003800000 */
.L_x_2738:
[----:B------:R-:W5:Y:S01]  /*4e770*/  ATOM.E.ADD.F32.FTZ.RN.STRONG.GPU P0, RZ, [R36.64+0x5400], R25 ;  /* 0x0054001924ff798a */ /* 0x000f62000810e7c8 */
[----:B------:R-:W-:Y:S01]  /*4e780*/  BSSY B0, `(.L_x_2742) ;  /* 0x000000f000007945 */ /* 0x000fe20003800000 */
[----:B-----5:R-:W-:Y:S05]  /*4e790*/  @P0 BRA `(.L_x_2743) ;  /* 0x000000d000000947 */ /* 0x020fea0003800000 */
[----:B------:R-:W5:Y:S02]  /*4e7a0*/  QSPC.E.S P0, RZ, [R36+0x5400] ;  /* 0x0054000024ff73aa */ /* 0x000f640000000500 */
[----:B-----5:R-:W-:Y:S05]  /*4e7b0*/  @!P0 BRA `(.L_x_2744) ;  /* 0x0000008000008947 */ /* 0x020fea0003800000 */
[----:B------:R-:W-:-:S04]  /*4e7c0*/  IADD3 R0, R36, 0x5400, RZ ;  /* 0x0000540024007810 */ /* 0x000fc80007ffe0ff */
[----:B------:R-:W-:-:S05]  /*4e7d0*/  LOP3.LUT R0, R0, 0xffffff, RZ, 0xc0, !PT ;  /* 0x00ffffff00007812 */ /* 0x000fca00078ec0ff */
.L_x_2745:
[----:B------:R-:W5:Y:S02]  /*4e7e0*/  LDS R2, [R0] ;  /* 0x0000000000027984 */ /* 0x000f640000000800 */
[----:B-1---5:R-:W-:-:S06]  /*4e7f0*/  FADD R3, R25, R2 ;  /* 0x0000000219037221 */ /* 0x022fcc0000000000 */
[----:B------:R-:W1:Y:S02]  /*4e800*/  ATOMS.CAST.SPIN R3, [R0], R2, R3 ;  /* 0x000000020003738d */ /* 0x000e640001800003 */
[----:B-1----:R-:W-:-:S13]  /*4e810*/  ISETP.EQ.U32.AND P0, PT, R3, 0x1, PT ;  /* 0x000000010300780c */ /* 0x002fda0003f02070 */
[----:B------:R-:W-:Y:S05]  /*4e820*/  @!P0 BRA `(.L_x_2745) ;  /* 0xffffffb000008947 */ /* 0x000fea000383ffff */
[----:B------:R-:W-:Y:S05]  /*4e830*/  BRA `(.L_x_2743) ;  /* 0x0000003000007947 */ /* 0x000fea0003800000 */
.L_x_2744:
[----:B------:R-:W5:Y:S02]  /*4e840*/  LD.E R0, [R36.64+0x5400] ;  /* 0x0054000824007980 */ /* 0x000f64000c101900 */
[----:B-----5:R-:W-:-:S05]  /*4e850*/  FADD R25, R25, R0 ;  /* 0x0000000019197221 */ /* 0x020fca0000000000 */
[----:B------:R1:W-:Y:S02]  /*4e860*/  ST.E [R36.64+0x5400], R25 ;  /* 0x0054001924007985 */ /* 0x0003e4000c101908 */
.L_x_2743:
[----:B------:R-:W-:Y:S05]  /*4e870*/  BSYNC B0 ;  /* 0x0000000000007941 */ /* 0x000fea0003800000 */
.L_x_2742:
[----:B------:R-:W5:Y:S01]  /*4e880*/  ATOM.E.ADD.F32.FTZ.RN.STRONG.GPU P0, RZ, [R36.64+0x5800], R26 ;  /* 0x0058001a24ff798a */ /* 0x000f62000810e7c8 */
[----:B------:R-:W-:Y:S01]  /*4e890*/  BSSY B0, `(.L_x_2746) ;  /* 0x000000f000007945 */ /* 0x000fe20003800000 */
[----:B-----5:R-:W-:Y:S05]  /*4e8a0*/  @P0 BRA `(.L_x_2747) ;  /* 0x000000d000000947 */ /* 0x020fea0003800000 */
[----:B------:R-:W5:Y:S02]  /*4e8b0*/  QSPC.E.S P0, RZ, [R36+0x5800] ;  /* 0x0058000024ff73aa */ /* 0x000f640000000500 */
[----:B-----5:R-:W-:Y:S05]  /*4e8c0*/  @!P0 BRA `(.L_x_2748) ;  /* 0x0000008000008947 */ /* 0x020fea0003800000 */
[----:B------:R-:W-:-:S04]  /*4e8d0*/  IADD3 R0, R36, 0x5800, RZ ;  /* 0x0000580024007810 */ /* 0x000fc80007ffe0ff */
[----:B------:R-:W-:-:S05]  /*4e8e0*/  LOP3.LUT R0, R0, 0xffffff, RZ, 0xc0, !PT ;  /* 0x00ffffff00007812 */ /* 0x000fca00078ec0ff */
.L_x_2749:
[----:B------:R-:W5:Y:S02]  /*4e8f0*/  LDS R2, [R0] ;  /* 0x0000000000027984 */ /* 0x000f640000000800 */
[----:B-1---5:R-:W-:-:S06]  /*4e900*/  FADD R3, R26, R2 ;  /* 0x000000021a037221 */ /* 0x022fcc0000000000 */
[----:B------:R-:W1:Y:S02]  /*4e910*/  ATOMS.CAST.SPIN R3, [R0], R2, R3 ;  /* 0x000000020003738d */ /* 0x000e640001800003 */
[----:B-1----:R-:W-:-:S13]  /*4e920*/  ISETP.EQ.U32.AND P0, PT, R3, 0x1, PT ;  /* 0x000000010300780c */ /* 0x002fda0003f02070 */
[----:B------:R-:W-:Y:S05]  /*4e930*/  @!P0 BRA `(.L_x_2749) ;  /* 0xffffffb000008947 */ /* 0x000fea000383ffff */
[----:B------:R-:W-:Y:S05]  /*4e940*/  BRA `(.L_x_2747) ;  /* 0x0000003000007947 */ /* 0x000fea0003800000 */
.L_x_2748:
[----:B-1----:R-:W5:Y:S02]  /*4e950*/  LD.E R3, [R36.64+0x5800] ;  /* 0x0058000824037980 */ /* 0x002f64000c101900 */
[----:B-----5:R-:W-:-:S05]  /*4e960*/  FADD R3, R26, R3 ;  /* 0x000000031a037221 */ /* 0x020fca0000000000 */
[----:B------:R1:W-:Y:S02]  /*4e970*/  ST.E [R36.64+0x5800], R3 ;  /* 0x0058000324007985 */ /* 0x0003e4000c101908 */
.L_x_2747:
[----:B------:R-:W-:Y:S05]  /*4e980*/  BSYNC B0 ;  /* 0x0000000000007941 */ /* 0x000fea0003800000 */
.L_x_2746:
[----:B------:R-:W5:Y:S01]  /*4e990*/  ATOM.E.ADD.F32.FTZ.RN.STRONG.GPU P0, RZ, [R36.64+0x5c00], R27 ;  /* 0x005c001b24ff798a */ /* 0x000f62000810e7c8 */
[----:B------:R-:W-:Y:S01]  /*4e9a0*/  BSSY B0, `(.L_x_2750) ;  /* 0x000000f000007945 */ /* 0x000fe20003800000 */
[----:B-----5:R-:W-:Y:S05]  /*4e9b0*/  @P0 BRA `(.L_x_2751) ;  /* 0x000000d000000947 */ /* 0x020fea0003800000 */
[----:B------:R-:W5:Y:S02]  /*4e9c0*/  QSPC.E.S P0, RZ, [R36+0x5c00] ;  /* 0x005c000024ff73aa */ /* 0x000f640000000500 */
[----:B-----5:R-:W-:Y:S05]  /*4e9d0*/  @!P0 BRA `(.L_x_2752) ;  /* 0x0000008000008947 */ /* 0x020fea0003800000 */
[----:B------:R-:W-:-:S04]  /*4e9e0*/  IADD3 R0, R36, 0x5c00, RZ ;  /* 0x00005c0024007810 */ /* 0x000fc80007ffe0ff */
[----:B------:R-:W-:-:S05]  /*4e9f0*/  LOP3.LUT R0, R0, 0xffffff, RZ, 0xc0, !PT ;  /* 0x00ffffff00007812 */ /* 0x000fca00078ec0ff */
.L_x_2753:
[----:B------:R-:W5:Y:S02]  /*4ea00*/  LDS R2, [R0] ;  /* 0x0000000000027984 */ /* 0x000f640000000800 */
[----:B-1---5:R-:W-:-:S06]  /*4ea10*/  FADD R3, R27, R2 ;  /* 0x000000021b037221 */ /* 0x022fcc0000000000 */
[----:B------:R-:W1:Y:S02]  /*4ea20*/  ATOMS.CAST.SPIN R3, [R0], R2, R3 ;  /* 0x000000020003738d */ /* 0x000e640001800003 */
[----:B-1----:R-:W-:-:S13]  /*4ea30*/  ISETP.EQ.U32.AND P0, PT, R3, 0x1, PT ;  /* 0x000000010300780c */ /* 0x002fda0003f02070 */
[----:B------:R-:W-:Y:S05]  /*4ea40*/  @!P0 BRA `(.L_x_2753) ;  /* 0xffffffb000008947 */ /* 0x000fea000383ffff */
[----:B------:R-:W-:Y:S05]  /*4ea50*/  BRA `(.L_x_2751) ;  /* 0x0000003000007947 */ /* 0x000fea0003800000 */
.L_x_2752:
[----:B------:R-:W5:Y:S02]  /*4ea60*/  LD.E R0, [R36.64+0x5c00] ;  /* 0x005c000824007980 */ /* 0x000f64000c101900 */
[----:B-----5:R-:W-:-:S05]  /*4ea70*/  FADD R27, R27, R0 ;  /* 0x000000001b1b7221 */ /* 0x020fca0000000000 */
[----:B------:R1:W-:Y:S02]  /*4ea80*/  ST.E [R36.64+0x5c00], R27 ;  /* 0x005c001b24007985 */ /* 0x0003e4000c101908 */
.L_x_2751:
[----:B------:R-:W-:Y:S05]  /*4ea90*/  BSYNC B0 ;  /* 0x0000000000007941 */ /* 0x000fea0003800000 */
.L_x_2750:
[----:B------:R-:W5:Y:S01]  /*4eaa0*/  ATOM.E.ADD.F32.FTZ.RN.STRONG.GPU P0, RZ, [R36.64+0x6000], R32 ;  /* 0x0060002024ff798a */ /* 0x000f62000810e7c8 */
[----:B------:R-:W-:Y:S01]  /*4eab0*/  BSSY B0, `(.L_x_2754) ;  /* 0x000000f000007945 */ /* 0x000fe20003800000 */
[----:B-----5:R-:W-:Y:S05]  /*4eac0*/  @P0 BRA `(.L_x_2755) ;  /* 0x000000d000000947 */ /* 0x020fea0003800000 */
[----:B------:R-:W5:Y:S02]  /*4ead0*/  QSPC.E.S P0, RZ, [R36+0x6000] ;  /* 0x0060000024ff73aa */ /* 0x000f640000000500 */
[----:B-----5:R-:W-:Y:S05]  /*4eae0*/  @!P0 BRA `(.L_x_2756) ;  /* 0x0000008000008947 */ /* 0x020fea0003800000 */
[----:B------:R-:W-:-:S04]  /*4eaf0*/  IADD3 R0, R36, 0x6000, RZ ;  /* 0x0000600024007810 */ /* 0x000fc80007ffe0ff */
[----:B------:R-:W-:-:S05]  /*4eb00*/  LOP3.LUT R0, R0, 0xffffff, RZ, 0xc0, !PT ;  /* 0x00ffffff00007812 */ /* 0x000fca00078ec0ff */
.L_x_2757:
[----:B------:R-:W5:Y:S02]  /*4eb10*/  LDS R2, [R0] ;  /* 0x0000000000027984 */ /* 0x000f640000000800 */
[----:B-1---5:R-:W-:-:S06]  /*4eb20*/  FADD R3, R32, R2 ;  /* 0x0000000220037221 */ /* 0x022fcc0000000000 */
[----:B------:R-:W1:Y:S02]  /*4eb30*/  ATOMS.CAST.SPIN R3, [R0], R2, R3 ;  /* 0x000000020003738d */ /* 0x000e640001800003 */
[----:B-1----:R-:W-:-:S13]  /*4eb40*/  ISETP.EQ.U32.AND P0, PT, R3, 0x1, PT ;  /* 0x000000010300780c */ /* 0x002fda0003f02070 */
[----:B------:R-:W-:Y:S05]  /*4eb50*/  @!P0 BRA `(.L_x_2757) ;  /* 0xffffffb000008947 */ /* 0x000fea000383ffff */
[----:B------:R-:W-:Y:S05]  /*4eb60*/  BRA `(.L_x_2755) ;  /* 0x0000003000007947 */ /* 0x000fea0003800000 */
.L_x_2756:
[----:B-1----:R-:W5:Y:S02]  /*4eb70*/  LD.E R3, [R36.64+0x6000] ;  /* 0x0060000824037980 */ /* 0x002f64000c101900 */
[----:B-----5:R-:W-:-:S05]  /*4eb80*/  FADD R3, R32, R3 ;  /* 0x0000000320037221 */ /* 0x020fca0000000000 */
[----:B------:R1:W-:Y:S02]  /*4eb90*/  ST.E [R36.64+0x6000], R3 ;  /* 0x0060000324007985 */ /* 0x0003e4000c101908 */
.L_x_2755:
[----:B------:R-:W-:Y:S05]  /*4eba0*/  BSYNC B0 ;  /* 0x0000000000007941 */ /* 0x000fea0003800000 */
.L_x_2754:
[----:B------:R-:W5:Y:S01]  /*4ebb0*/  ATOM.E.ADD.F32.FTZ.RN.STRONG.GPU P0, RZ, [R36.64+0x6400], R33 ;  /* 0x0064002124ff798a */ /* 0x000f62000810e7c8 */
[----:B------:R-:W-:Y:S01]  /*4ebc0*/  BSSY B0, `(.L_x_2758) ;  /* 0x000000f000007945 */ /* 0x000fe20003800000 */
[----:B-----5:R-:W-:Y:S05]  /*4ebd0*/  @P0 BRA `(.L_x_2759) ;  /* 0x000000d000000947 */ /* 0x020fea0003800000 */
[----:B------:R-:W5:Y:S02]  /*4ebe0*/  QSPC.E.S P0, RZ, [R36+0x6400] ;  /* 0x0064000024ff73aa */ /* 0x000f640000000500 */
[----:B-----5:R-:W-:Y:S05]  /*4ebf0*/  @!P0 BRA `(.L_x_2760) ;  /* 0x0000008000008947 */ /* 0x020fea0003800000 */
[----:B------:R-:W-:-:S04]  /*4ec00*/  IADD3 R0, R36, 0x6400, RZ ;  /* 0x0000640024007810 */ /* 0x000fc80007ffe0ff */
[----:B------:R-:W-:-:S05]  /*4ec10*/  LOP3.LUT R0, R0, 0xffffff, RZ, 0xc0, !PT ;  /* 0x00ffffff00007812 */ /* 0x000fca00078ec0ff */
.L_x_2761:
[----:B------:R-:W5:Y:S02]  /*4ec20*/  LDS R2, [R0] ;  /* 0x0000000000027984 */ /* 0x000f640000000800 */
[----:B-1---5:R-:W-:-:S06]  /*4ec30*/  FADD R3, R33, R2 ;  /* 0x0000000221037221 */ /* 0x022fcc0000000000 */
[----:B------:R-:W1:Y:S02]  /*4ec40*/  ATOMS.CAST.SPIN R3, [R0], R2, R3 ;  /* 0x000000020003738d */ /* 0x000e640001800003 */
[----:B-1----:R-:W-:-:S13]  /*4ec50*/  ISETP.EQ.U32.AND P0, PT, R3, 0x1, PT ;  /* 0x000000010300780c */ /* 0x002fda0003f02070 */
[----:B------:R-:W-:Y:S05]  /*4ec60*/  @!P0 BRA `(.L_x_2761) ;  /* 0xffffffb000008947 */ /* 0x000fea000383ffff */
[----:B------:R-:W-:Y:S05]  /*4ec70*/  BRA `(.L_x_2759) ;  /* 0x0000003000007947 */ /* 0x000fea0003800000 */
.L_x_2760:
[----:B------:R-:W5:Y:S02]  /*4ec80*/  LD.E R0, [R36.64+0x6400] ;  /* 0x0064000824007980 */ /* 0x000f64000c101900 */
[----:B-----5:R-:W-:-:S05]  /*4ec90*/  FADD R33, R33, R0 ;  /* 0x0000000021217221 */ /* 0x020fca0000000000 */
[----:B------:R1:W-:Y:S02]  /*4eca0*/  ST.E [R36.64+0x6400], R33 ;  /* 0x0064002124007985 */ /* 0x0003e4000c101908 */
.L_x_2759:
[----:B------:R-:W-:Y:S05]  /*4ecb0*/  BSYNC B0 ;  /* 0x0000000000007941 */ /* 0x000fea0003800000 */
.L_x_2758:
[----:B------:R-:W5:Y:S01]  /*4ecc0*/  ATOM.E.ADD.F32.FTZ.RN.STRONG.GPU P0, RZ, [R36.64+0x6800], R34 ;  /* 0x0068002224ff798a */ /* 0x000f62000810e7c8 */
[----:B------:R-:W-:Y:S01]  /*4ecd0*/  BSSY B0, `(.L_x_2762) ;  /* 0x000000f000007945 */ /* 0x000fe20003800000 */
[----:B-----5:R-:W-:Y:S05]  /*4ece0*/  @P0 BRA `(.L_x_2763) ;  /* 0x000000d000000947 */ /* 0x020fea0003800000 */
[----:B------:R-:W5:Y:S02]  /*4ecf0*/  QSPC.E.S P0, RZ, [R36+0x6800] ;  /* 0x0068000024ff73aa */ /* 0x000f640000000500 */
[----:B-----5:R-:W-:Y:S05]  /*4ed00*/  @!P0 BRA `(.L_x_2764) ;  /* 0x0000008000008947 */ /* 0x020fea0003800000 */
[----:B------:R-:W-:-:S04]  /*4ed10*/  IADD3 R0, R36, 0x6800, RZ ;  /* 0x0000680024007810 */ /* 0x000fc80007ffe0ff */
[----:B------:R-:W-:-:S05]  /*4ed20*/  LOP3.LUT R0, R0, 0xffffff, RZ, 0xc0, !PT ;  /* 0x00ffffff00007812 */ /* 0x000fca00078ec0ff */
.L_x_2765:
[----:B------:R-:W5:Y:S02]  /*4ed30*/  LDS R2, [R0] ;  /* 0x0000000000027984 */ /* 0x000f640000000800 */
[----:B-1---5:R-:W-:-:S06]  /*4ed40*/  FADD R3, R34, R2 ;  /* 0x0000000222037221 */ /* 0x022fcc0000000000 */
[----:B------:R-:W1:Y:S02]  /*4ed50*/  ATOMS.CAST.SPIN R3, [R0], R2, R3 ;  /* 0x000000020003738d */ /* 0x000e640001800003 */
[----:B-1----:R-:W-:-:S13]  /*4ed60*/  ISETP.EQ.U32.AND P0, PT, R3, 0x1, PT ;  /* 0x000000010300780c */ /* 0x002fda0003f02070 */
[----:B------:R-:W-:Y:S05]  /*4ed70*/  @!P0 BRA `(.L_x_2765) ;  /* 0xffffffb000008947 */ /* 0x000fea000383ffff */
[----:B------:R-:W-:Y:S05]  /*4ed80*/  BRA `(.L_x_2763) ;  /* 0x0000003000007947 */ /* 0x000fea0003800000 */
.L_x_2764:
[----:B-1----:R-:W5:Y:S02]  /*4ed90*/  LD.E R3, [R36.64+0x6800] ;  /* 0x0068000824037980 */ /* 0x002f64000c101900 */
[----:B-----5:R-:W-:-:S05]  /*4eda0*/  FADD R3, R34, R3 ;  /* 0x0000000322037221 */ /* 0x020fca0000000000 */
[----:B------:R1:W-:Y:S02]  /*4edb0*/  ST.E [R36.64+0x6800], R3 ;  /* 0x0068000324007985 */ /* 0x0003e4000c101908 */
.L_x_2763:
[----:B------:R-:W-:Y:S05]  /*4edc0*/  BSYNC B0 ;  /* 0x0000000000007941 */ /* 0x000fea0003800000 */
.L_x_2762:
[----:B------:R-:W5:Y:S01]  /*4edd0*/  ATOM.E.ADD.F32.FTZ.RN.STRONG.GPU P0, RZ, [R36.64+0x6c00], R35 ;  /* 0x006c002324ff798a */ /* 0x000f62000810e7c8 */
[----:B------:R-:W-:Y:S01]  /*4ede0*/  BSSY B0, `(.L_x_2766) ;  /* 0x000000f000007945 */ /* 0x000fe20003800000 */
[----:B-----5:R-:W-:Y:S05]  /*4edf0*/  @P0 BRA `(.L_x_2767) ;  /* 0x000000d000000947 */ /* 0x020fea0003800000 */
[----:B------:R-:W5:Y:S02]  /*4ee00*/  QSPC.E.S P0, RZ, [R36+0x6c00] ;  /* 0x006c000024ff73aa */ /* 0x000f640000000500 */
[----:B-----5:R-:W-:Y:S05]  /*4ee10*/  @!P0 BRA `(.L_x_2768) ;  /* 0x0000008000008947 */ /* 0x020fea0003800000 */
[----:B------:R-:W-:-:S04]  /*4ee20*/  IADD3 R0, R36, 0x6c00, RZ ;  /* 0x00006c0024007810 */ /* 0x000fc80007ffe0ff */
[----:B------:R-:W-:-:S05]  /*4ee30*/  LOP3.LUT R0, R0, 0xffffff, RZ, 0xc0, !PT ;  /* 0x00ffffff00007812 */ /* 0x000fca00078ec0ff */
.L_x_2769:
[----:B------:R-:W5:Y:S02]  /*4ee40*/  LDS R2, [R0] ;  /* 0x0000000000027984 */ /* 0x000f640000000800 */
[----:B-1---5:R-:W-:-:S06]  /*4ee50*/  FADD R3, R35, R2 ;  /* 0x0000000223037221 */ /* 0x022fcc0000000000 */
[----:B------:R-:W1:Y:S02]  /*4ee60*/  ATOMS.CAST.SPIN R3, [R0], R2, R3 ;  /* 0x000000020003738d */ /* 0x000e640001800003 */
[----:B-1----:R-:W-:-:S13]  /*4ee70*/  ISETP.EQ.U32.AND P0, PT, R3, 0x1, PT ;  /* 0x000000010300780c */ /* 0x002fda0003f02070 */
[----:B------:R-:W-:Y:S05]  /*4ee80*/  @!P0 BRA `(.L_x_2769) ;  /* 0xffffffb000008947 */ /* 0x000fea000383ffff */
[----:B------:R-:W-:Y:S05]  /*4ee90*/  BRA `(.L_x_2767) ;  /* 0x0000003000007947 */ /* 0x000fea0003800000 */
.L_x_2768:
[----:B------:R-:W5:Y:S02]  /*4eea0*/  LD.E R0, [R36.64+0x6c00] ;  /* 0x006c000824007980 */ /* 0x000f64000c101900 */
[----:B-----5:R-:W-:-:S05]  /*4eeb0*/  FADD R35, R35, R0 ;  /* 0x0000000023237221 */ /* 0x020fca0000000000 */
[----:B------:R1:W-:Y:S02]  /*4eec0*/  ST.E [R36.64+0x6c00], R35 ;  /* 0x006c002324007985 */ /* 0x0003e4000c101908 */
.L_x_2767:
[----:B------:R-:W-:Y:S05]  /*4eed0*/  BSYNC B0 ;  /* 0x0000000000007941 */ /* 0x000fea0003800000 */
.L_x_2766:
[----:B------:R-:W5:Y:S01]  /*4eee0*/  ATOM.E.ADD.F32.FTZ.RN.STRONG.GPU P0, RZ, [R36.64+0x7000], R28 ;  /* 0x0070001c24ff798a */ /* 0x000f62000810e7c8 */
[----:B------:R-:W-:Y:S01]  /*4eef0*/  BSSY B0, `(.L_x_2770) ;  /* 0x000000f000007945 */ /* 0x000fe20003800000 */
[----:B-----5:R-:W-:Y:S05]  /*4ef00*/  @P0 BRA `(.L_x_2771) ;  /* 0x000000d000000947 */ /* 0x020fea0003800000 */
[----:B------:R-:W5:Y:S02]  /*4ef10*/  QSPC.E.S P0, RZ, [R36+0x7000] ;  /* 0x0070000024ff73aa */ /* 0x000f640000000500 */
[----:B-----5:R-:W-:Y:S05]  /*4ef20*/  @!P0 BRA `(.L_x_2772) ;  /* 0x0000008000008947 */ /* 0x020fea0003800000 */
[----:B------:R-:W-:-:S04]  /*4ef30*/  IADD3 R0, R36, 0x7000, RZ ;  /* 0x0000700024007810 */ /* 0x000fc80007ffe0ff */
[----:B------:R-:W-:-:S05]  /*4ef40*/  LOP3.LUT R0, R0, 0xffffff, RZ, 0xc0, !PT ;  /* 0x00ffffff00007812 */ /* 0x000fca00078ec0ff */
.L_x_2773:
[----:B------:R-:W5:Y:S02]  /*4ef50*/  LDS R2, [R0] ;  /* 0x0000000000027984 */ /* 0x000f640000000800 */
[----:B-1---5:R-:W-:-:S06]  /*4ef60*/  FADD R3, R28, R2 ;  /* 0x000000021c037221 */ /* 0x022fcc0000000000 */
[----:B------:R-:W1:Y:S02]  /*4ef70*/  ATOMS.CAST.SPIN R3, [R0], R2, R3 ;  /* 0x000000020003738d */ /* 0x000e640001800003 */
[----:B-1----:R-:W-:-:S13]  /*4ef80*/  ISETP.EQ.U32.AND P0, PT, R3, 0x1, PT ;  /* 0x000000010300780c */ /* 0x002fda0003f02070 */
[----:B------:R-:W-:Y:S05]  /*4ef90*/  @!P0 BRA `(.L_x_2773) ;  /* 0xffffffb000008947 */ /* 0x000fea000383ffff */
[----:B------:R-:W-:Y:S05]  /*4efa0*/  BRA `(.L_x_2771) ;  /* 0x0000003000007947 */ /* 0x000fea0003800000 */
.L_x_2772:
[----:B-1----:R-:W5:Y:S02]  /*4efb0*/  LD.E R3, [R36.64+0x7000] ;  /* 0x0070000824037980 */ /* 0x002f64000c101900 */
[----:B-----5:R-:W-:-:S05]  /*4efc0*/  FADD R3, R28, R3 ;  /* 0x000000031c037221 */ /* 0x020fca0000000000 */
[----:B------:R1:W-:Y:S02]  /*4efd0*/  ST.E [R36.64+0x7000], R3 ;  /* 0x0070000324007985 */ /* 0x0003e4000c101908 */
.L_x_2771:
[----:B------:R-:W-:Y:S05]  /*4efe0*/  BSYNC B0 ;  /* 0x0000000000007941 */ /* 0x000fea0003800000 */
.L_x_2770:
[----:B------:R-:W5:Y:S01]  /*4eff0*/  ATOM.E.ADD.F32.FTZ.RN.STRONG.GPU P0, RZ, [R36.64+0x7400], R29 ;  /* 0x0074001d24ff798a */ /* 0x000f62000810e7c8 */
[----:B------:R-:W-:Y:S01]  /*4f000*/  BSSY B0, `(.L_x_2774) ;  /* 0x000000f000007945 */ /* 0x000fe20003800000 */
[----:B-----5:R-:W-:Y:S05]  /*4f010*/  @P0 BRA `(.L_x_2775) ;  /* 0x000000d000000947 */ /* 0x020fea0003800000 */
[----:B------:R-:W5:Y:S02]  /*4f020*/  QSPC.E.S P0, RZ, [R36+0x7400] ;  /* 0x0074000024ff73aa */ /* 0x000f640000000500 */
[----:B-----5:R-:W-:Y:S05]  /*4f030*/  @!P0 BRA `(.L_x_2776) ;  /* 0x0000008000008947 */ /* 0x020fea0003800000 */
[----:B------:R-:W-:-:S04]  /*4f040*/  IADD3 R0, R36, 0x7400, RZ ;  /* 0x0000740024007810 */ /* 0x000fc80007ffe0ff */
[----:B------:R-:W-:-:S05]  /*4f050*/  LOP3.LUT R0, R0, 0xffffff, RZ, 0xc0, !PT ;  /* 0x00ffffff00007812 */ /* 0x000fca00078ec0ff */
.L_x_2777:
[----:B------:R-:W5:Y:S02]  /*4f060*/  LDS R2, [R0] ;  /* 0x0000000000027984 */ /* 0x000f640000000800 */
[----:B-1---5:R-:W-:-:S06]  /*4f070*/  FADD R3, R29, R2 ;  /* 0x000000021d037221 */ /* 0x022fcc0000000000 */
[----:B------:R-:W1:Y:S02]  /*4f080*/  ATOMS.CAST.SPIN R3, [R0], R2, R3 ;  /* 0x000000020003738d */ /* 0x000e640001800003 */
[----:B-1----:R-:W-:-:S13]  /*4f090*/  ISETP.EQ.U32.AND P0, PT, R3, 0x1, PT ;  /* 0x000000010300780c */ /* 0x002fda0003f02070 */
[----:B------:R-:W-:Y:S05]  /*4f0a0*/  @!P0 BRA `(.L_x_2777) ;  /* 0xffffffb000008947 */ /* 0x000fea000383ffff */
[----:B------:R-:W-:Y:S05]  /*4f0b0*/  BRA `(.L_x_2775) ;  /* 0x0000003000007947 */ /* 0x000fea0003800000 */
.L_x_2776:
[----:B------:R-:W5:Y:S02]  /*4f0c0*/  LD.E R0, [R36.64+0x7400] ;  /* 0x0074000824007980 */ /* 0x000f64000c101900 */
[----:B-----5:R-:W-:-:S05]  /*4f0d0*/  FADD R29, R29, R0 ;  /* 0x000000001d1d7221 */ /* 0x020fca0000000000 */
[----:B------:R1:W-:Y:S02]  /*4f0e0*/  ST.E [R36.64+0x7400], R29 ;  /* 0x0074001d24007985 */ /* 0x0003e4000c101908 */
.L_x_2775:
[----:B------:R-:W-:Y:S05]  /*4f0f0*/  BSYNC B0 ;  /* 0x0000000000007941 */ /* 0x000fea0003800000 */
.L_x_2774:
[----:B------:R-:W5:Y:S01]  /*4f100*/  ATOM.E.ADD.F32.FTZ.RN.STRONG.GPU P0, RZ, [R36.64+0x7800], R30 ;  /* 0x0078001e24ff798a */ /* 0x000f62000810e7c8 */
[----:B------:R-:W-:Y:S01]  /*4f110*/  BSSY B0, `(.L_x_2778) ;  /* 0x000000f000007945 */ /* 0x000fe20003800000 */
[----:B-----5:R-:W-:Y:S05]  /*4f120*/  @P0 BRA `(.L_x_2779) ;  /* 0x000000d000000947 */ /* 0x020fea0003800000 */
[----:B------:R-:W5:Y:S02]  /*4f130*/  QSPC.E.S P0, RZ, [R36+0x7800] ;  /* 0x0078000024ff73aa */ /* 0x000f640000000500 */
[----:B-----5:R-:W-:Y:S05]  /*4f140*/  @!P0 BRA `(.L_x_2780) ;  /* 0x0000008000008947 */ /* 0x020fea0003800000 */
[----:B------:R-:W-:-:S04]  /*4f150*/  IADD3 R0, R36, 0x7800, RZ ;  /* 0x0000780024007810 */ /* 0x000fc80007ffe0ff */
[----:B------:R-:W-:-:S05]  /*4f160*/  LOP3.LUT R0, R0, 0xffffff, RZ, 0xc0, !PT ;  /* 0x00ffffff00007812 */ /* 0x000fca00078ec0ff */
.L_x_2781:
[----:B------:R-:W5:Y:S02]  /*4f170*/  LDS R2, [R0] ;  /* 0x0000000000027984 */ /* 0x000f640000000800 */
[----:B-1---5:R-:W-:-:S06]  /*4f180*/  FADD R3, R30, R2 ;  /* 0x000000021e037221 */ /* 0x022fcc0000000000 */
[----:B------:R-:W1:Y:S02]  /*4f190*/  ATOMS.CAST.SPIN R3, [R0], R2, R3 ;  /* 0x000000020003738d */ /* 0x000e640001800003 */
[----:B-1----:R-:W-:-:S13]  /*4f1a0*/  ISETP.EQ.U32.AND P0, PT, R3, 0x1, PT ;  /* 0x000000010300780c */ /* 0x002fda0003f02070 */
[----:B------:R-:W-:Y:S05]  /*4f1b0*/  @!P0 BRA `(.L_x_2781) ;  /* 0xffffffb000008947 */ /* 0x000fea000383ffff */
[----:B------:R-:W-:Y:S05]  /*4f1c0*/  BRA `(.L_x_2779) ;  /* 0x0000003000007947 */ /* 0x000fea0003800000 */
.L_x_2780:
[----:B-1----:R-:W5:Y:S02]  /*4f1d0*/  LD.E R3, [R36.64+0x7800] ;  /* 0x0078000824037980 */ /* 0x002f64000c101900 */
[----:B-----5:R-:W-:-:S05]  /*4f1e0*/  FADD R3, R30, R3 ;  /* 0x000000031e037221 */ /* 0x020fca0000000000 */
[----:B------:R1:W-:Y:S02]  /*4f1f0*/  ST.E [R36.64+0x7800], R3 ;  /* 0x0078000324007985 */ /* 0x0003e4000c101908 */
.L_x_2779:
[----:B------:R-:W-:Y:S05]  /*4f200*/  BSYNC B0 ;  /* 0x0000000000007941 */ /* 0x000fea0003800000 */
.L_x_2778:
[----:B------:R-:W5:Y:S01]  /*4f210*/  ATOM.E.ADD.F32.FTZ.RN.STRONG.GPU P0, RZ, [R36.64+0x7c00], R31 ;  /* 0x007c001f24ff798a */ /* 0x000f62000810e7c8 */
[----:B------:R-:W-:-:S04]  /*4f220*/  MOV R85, 0x0 ;  /* 0x0000000000557802 */ /* 0x000fc80000000f00 */
[----:B-----5:R-:W-:Y:S05]  /*4f230*/  @P0 RET.REL.NODEC R84 `(_ZN7cutlass13device_kernelIN5flash19enable_sm80_to_sm89INS1_16FlashAttnBwdSm80INS1_25CollectiveMainloopBwdSm80ILi2ELi2EN4cute5tupleIJNS5_1CILi128EEES8_NS7_ILi64EEEEEENS_6half_tEfNS_4arch4Sm80ELb0ELb1ELb1ELb0ELb1ELb0ELb0ELb0ELi2ELi4ELi4ELi4ELb0EEENS1_21CollectiveEpilogueBwdISA_SB_SD_Li256ELb0ELb0ELi2EEENS1_19SingleTileSchedulerILb0ELb0ELb0ELi128EEEEEEEEEvNT_6ParamsE) ;  /* 0xfffb0dc054000950 */ /* 0x020fea0003c3ffff */
[----:B------:R-:W5:Y:S02]  /*4f240*/  QSPC.E.S P0, RZ, [R36+0x7c00] ;  /* 0x007c000024ff73aa */ /* 0x000f640000000500 */
[----:B-----5:R-:W-:Y:S05]  /*4f250*/  @!P0 BRA `(.L_x_2782) ;  /* 0x0000009000008947 */ /* 0x020fea0003800000 */
[----:B------:R-:W-:-:S04]  /*4f260*/  IADD3 R0, R36, 0x7c00, RZ ;  /* 0x00007c0024007810 */ /* 0x000fc80007ffe0ff */
[----:B------:R-:W-:-:S05]  /*4f270*/  LOP3.LUT R0, R0, 0xffffff, RZ, 0xc0, !PT ;  /* 0x00ffffff00007812 */ /* 0x000fca00078ec0ff */
.L_x_2783:
[----:B------:R-:W5:Y:S02]  /*4f280*/  LDS R2, [R0] ;  /* 0x0000000000027984 */ /* 0x000f640000000800 */
[----:B-1---5:R-:W-:-:S06]  /*4f290*/  FADD R3, R31, R2 ;  /* 0x000000021f037221 */ /* 0x022fcc0000000000 */
[----:B------:R-:W1:Y:S02]  /*4f2a0*/  ATOMS.CAST.SPIN R3, [R0], R2, R3 ;  /* 0x000000020003738d */ /* 0x000e640001800003 */
[----:B-1----:R-:W-:-:S13]  /*4f2b0*/  ISETP.EQ.U32.AND P0, PT, R3, 0x1, PT ;  /* 0x000000010300780c */ /* 0x002fda0003f02070 */
[----:B------:R-:W-:Y:S05]  /*4f2c0*/  @!P0 BRA `(.L_x_2783) ;  /* 0xffffffb000008947 */ /* 0x000fea000383ffff */
[----:B------:R-:W-:-:S04]  /*4f2d0*/  MOV R85, 0x0 ;  /* 0x0000000000557802 */ /* 0x000fc80000000f00 */
[----:B------:R-:W-:Y:S05]  /*4f2e0*/  RET.REL.NODEC R84 `(_ZN7cutlass13device_kernelIN5flash19enable_sm80_to_sm89INS1_16FlashAttnBwdSm80INS1_25CollectiveMainloopBwdSm80ILi2ELi2EN4cute5tupleIJNS5_1CILi128EEES8_NS7_ILi64EEEEEENS_6half_tEfNS_4arch4Sm80ELb0ELb1ELb1ELb0ELb1ELb0ELb0ELb0ELi2ELi4ELi4ELi4ELb0EEENS1_21CollectiveEpilogueBwdISA_SB_SD_Li256ELb0ELb0ELi2EEENS1_19SingleTileSchedulerILb0ELb0ELb0ELi128EEEEEEEEEvNT_6ParamsE) ;  /* 0xfffb0d1054007950 */ /* 0x000fea0003c3ffff */
.L_x_2782:
[----:B------:R-:W5:Y:S01]  /*4f2f0*/  LD.E R0, [R36.64+0x7c00] ;  /* 0x007c000824007980 */ /* 0x000f62000c101900 */
[----:B------:R-:W-:Y:S01]  /*4f300*/  MOV R85, 0x0 ;  /* 0x0000000000557802 */ /* 0x000fe20000000f00 */
[----:B-----5:R-:W-:-:S05]  /*4f310*/  FADD R31, R31, R0 ;  /* 0x000000001f1f7221 */ /* 0x020fca0000000000 */
[----:B------:R1:W-:Y:S01]  /*4f320*/  ST.E [R36.64+0x7c00], R31 ;  /* 0x007c001f24007985 */ /* 0x0003e2000c101908 */
[----:B------:R-:W-:Y:S05]  /*4f330*/  RET.REL.NODEC R84 `(_ZN7cutlass13device_kernelIN5flash19enable_sm80_to_sm89INS1_16FlashAttnBwdSm80INS1_25CollectiveMainloopBwdSm80ILi2ELi2EN4cute5tupleIJNS5_1CILi128EEES8_NS7_ILi64EEEEEENS_6half_tEfNS_4arch4Sm80ELb0ELb1ELb1ELb0ELb1ELb0ELb0ELb0ELi2ELi4ELi4ELi4ELb0EEENS1_21CollectiveEpilogueBwdISA_SB_SD_Li256ELb0ELb0ELi2EEENS1_19SingleTileSchedulerILb0ELb0ELb0ELi128EEEEEEEEEvNT_6ParamsE) ;  /* 0xfffb0cc054007950 */ /* 0x000fea0003c3ffff */
        .type           $_ZN7cutlass13device_kernelIN5flash19enable_sm80_to_sm89INS1_16FlashAttnBwdSm80INS1_25CollectiveMainloopBwdSm80ILi2ELi2EN4cute5tupleIJNS5_1CILi128EEES8_NS7_ILi64EEEEEENS_6half_tEfNS_4arch4Sm80ELb0ELb1ELb1ELb0ELb1ELb0ELb0ELb0ELi2ELi4ELi4ELi4ELb0EEENS1_21CollectiveEpilogueBwdISA_SB_SD_Li256ELb0ELb0ELi2EEENS1_19SingleTileSchedulerILb0ELb0ELb0ELi128EEEEEEEEEvNT_6ParamsE$_ZZZN5flash25CollectiveMainloopBwdSm80ILi2ELi2EN4cute5tupleIJNS1_1CILi128EEES4_NS3_ILi64EEEEEEN7cutlass6half_tEfNS7_4arch4Sm80ELb0ELb1ELb1ELb0ELb1ELb0ELb0ELb0ELi2ELi4ELi4ELi4ELb0EE3mmaINS_16FlashAttnBwdSm80ISB_NS_21CollectiveEpilogueBwdIS6_S8_SA_Li256ELb0ELb0ELi2EEENS_19SingleTileSchedulerILb0ELb0ELb0ELi128EEEE13SharedStorageENS1_6TensorINS1_11ArrayEngineIfLm32EEENS1_6LayoutINS2_IJNS2_IJNS3_ILi2EEESO_EEESO_NS3_ILi4EEEEEENS2_IJNS2_IJNS3_ILi1EEESO_EEESQ_NS3_ILi8EEEEEEEEEEEEbRKNSB_6ParamsERT0_S12_iNS2_IJiiiEEERT_ENKUliT_E_clIZSC_ISJ_SX_EbS10_S12_S12_iS13_S15_EUlRS16_iE_EEDaiS16_ENKUlvE0_clEv,@function
        .size           $_ZN7cutlass13device_kernelIN5flash19enable_sm80_to_sm89INS1_16FlashAttnBwdSm80INS1_25CollectiveMainloopBwdSm80ILi2ELi2EN4cute5tupleIJNS5_1CILi128EEES8_NS7_ILi64EEEEEENS_6half_tEfNS_4arch4Sm80ELb0ELb1ELb1ELb0ELb1ELb0ELb0ELb0ELi2ELi4ELi4ELi4ELb0EEENS1_21CollectiveEpilogueBwdISA_SB_SD_Li256ELb0ELb0ELi2EEENS1_19SingleTileSchedulerILb0ELb0ELb0ELi128EEEEEEEEEvNT_6ParamsE$_ZZZN5flash25CollectiveMainloopBwdSm80ILi2ELi2EN4cute5tupleIJNS1_1CILi128EEES4_NS3_ILi64EEEEEEN7cutlass6half_tEfNS7_4arch4Sm80ELb0ELb1ELb1ELb0ELb1ELb0ELb0ELb0ELi2ELi4ELi4ELi4ELb0EE3mmaINS_16FlashAttnBwdSm80ISB_NS_21CollectiveEpilogueBwdIS6_S8_SA_Li256ELb0ELb0ELi2EEENS_19SingleTileSchedulerILb0ELb0ELb0ELi128EEEE13SharedStorageENS1_6TensorINS1_11ArrayEngineIfLm32EEENS1_6LayoutINS2_IJNS2_IJNS3_ILi2EEESO_EEESO_NS3_ILi4EEEEEENS2_IJNS2_IJNS3_ILi1EEESO_EEESQ_NS3_ILi8EEEEEEEEEEEEbRKNSB_6ParamsERT0_S12_iNS2_IJiiiEEERT_ENKUliT_E_clIZSC_ISJ_SX_EbS10_S12_S12_iS13_S15_EUlRS16_iE_EEDaiS16_ENKUlvE0_clEv,($_ZN7cutlass13device_kernelIN5flash19enable_sm80_to_sm89INS1_16FlashAttnBwdSm80INS1_25CollectiveMainloopBwdSm80ILi2ELi2EN4cute5tupleIJNS5_1CILi128EEES8_NS7_ILi64EEEEEENS_6half_tEfNS_4arch4Sm80ELb0ELb1ELb1ELb0ELb1ELb0ELb0ELb0ELi2ELi4ELi4ELi4ELb0EEENS1_21CollectiveEpilogueBwdISA_SB_SD_Li256ELb0ELb0ELi2EEENS1_19SingleTileSchedulerILb0ELb0ELb0ELi128EEEEEEEEEvNT_6ParamsE$_ZZZN5flash25CollectiveMainloopBwdSm80ILi2ELi2EN4cute5tupleIJNS1_1CILi128EEES4_NS3_ILi64EEEEEEN7cutlass6half_tEfNS7_4arch4Sm80ELb0ELb1ELb1ELb0ELb1ELb0ELb0ELb0ELi2ELi4ELi4ELi4ELb0EE3mmaINS_16FlashAttnBwdSm80ISB_NS_21CollectiveEpilogueBwdIS6_S8_SA_Li256ELb0ELb0ELi2EEENS_19SingleTileSchedulerILb0ELb0ELb0ELi128EEEE13SharedStorageENS1_6TensorINS1_11ArrayEngineIfLm32EEENS1_6LayoutINS2_IJNS2_IJNS3_ILi2EEESO_EEESO_NS3_ILi4EEEEEENS2_IJNS2_IJNS3_ILi1EEESO_EEESQ_NS3_ILi8EEEEEEEEEEEEbRKNSB_6ParamsERT0_S12_iNS2_IJiiiEEERT_ENKUliT_E_clIZSC_ISJ_SX_EbS10_S12_S12_iS13_S15_EUlRS16_iE_EEDaiS16_ENKUlvE1_clEv - $_ZN7cutlass13device_kernelIN5flash19enable_sm80_to_sm89INS1_16FlashAttnBwdSm80INS1_25CollectiveMainloopBwdSm80ILi2ELi2EN4cute5tupleIJNS5_1CILi128EEES8_NS7_ILi64EEEEEENS_6half_tEfNS_4arch4Sm80ELb0ELb1ELb1ELb0ELb1ELb0ELb0ELb0ELi2ELi4ELi4ELi4ELb0EEENS1_21CollectiveEpilogueBwdISA_SB_SD_Li256ELb0ELb0ELi2EEENS1_19SingleTileSchedulerILb0ELb0ELb0ELi128EEEEEEEEEvNT_6ParamsE$_ZZZN5flash25CollectiveMainloopBwdSm80ILi2ELi2EN4cute5tupleIJNS1_1CILi128EEES4_NS3_ILi64EEEEEEN7cutlass6half_tEfNS7_4arch4Sm80ELb0ELb1ELb1ELb0ELb1ELb0ELb0ELb0ELi2ELi4ELi4ELi4ELb0EE3mmaINS_16FlashAttnBwdSm80ISB_NS_21CollectiveEpilogueBwdIS6_S8_SA_Li256ELb0ELb0ELi2EEENS_19SingleTileSchedulerILb0ELb0ELb0ELi128EEEE13SharedStorageENS1_6TensorINS1_11ArrayEngineIfLm32EEENS1_6LayoutINS2_IJNS2_IJNS3_ILi2EEESO_EEESO_NS3_ILi4EEEEEENS2_IJNS2_IJNS3_ILi1EEESO_EEESQ_NS3_ILi8EEEEEEEEEEEEbRKNSB_6ParamsERT0_S12_iNS2_IJiiiEEERT_ENKUliT_E_clIZSC_ISJ_SX_EbS10_S12_S12_iS13_S15_EUlRS16_iE_EEDaiS16_ENKUlvE0_clEv)
$_ZN7cutlass13device_kernelIN5flash19enable_sm80_to_sm89INS1_16FlashAttnBwdSm80INS1_25CollectiveMainloopBwdSm80ILi2ELi2EN4cute5tupleIJNS5_1CILi128EEES8_NS7_ILi64EEEEEENS_6half_tEfNS_4arch4Sm80ELb0ELb1ELb1ELb0ELb1ELb0ELb0ELb0ELi2ELi4ELi4ELi4ELb0EEENS1_21CollectiveEpilogueBwdISA_SB_SD_Li256ELb0ELb0ELi2EEENS1_19SingleTileSchedulerILb0ELb0ELb0ELi128EEEEEEEEEvNT_6ParamsE$_ZZZN5flash25CollectiveMainloopBwdSm80ILi2ELi2EN4cute5tupleIJNS1_1CILi128EEES4_NS3_ILi64EEEEEEN7cutlass6half_tEfNS7_4arch4Sm80ELb0ELb1ELb1ELb0ELb1ELb0ELb0ELb0ELi2ELi4ELi4ELi4ELb0EE3mmaINS_16FlashAttnBwdSm80ISB_NS_21CollectiveEpilogueBwdIS6_S8_SA_Li256ELb0ELb0ELi2EEENS_19SingleTileSchedulerILb0ELb0ELb0ELi128EEEE13SharedStorageENS1_6TensorINS1_11ArrayEngineIfLm32EEENS1_6LayoutINS2_IJNS2_IJNS3_ILi2EEESO_EEESO_NS3_ILi4EEEEEENS2_IJNS2_IJNS3_ILi1EEESO_EEESQ_NS3_ILi8EEEEEEEEEEEEbRKNSB_6ParamsERT0_S12_iNS2_IJiiiEEERT_ENKUliT_E_clIZSC_ISJ_SX_EbS10_S12_S12_iS13_S15_EUlRS16_iE_EEDaiS16_ENKUlvE0_clEv:
[----:B------:R-:W-:-:S05]  /*4f340*/  IADD3 R4, R16, -c[0x0][0x20], RZ ;  /* 0x8000080010047a10 */ /* 0x000fca0007ffe0ff */
[----:B------:R-:W-:-:S06]  /*4f350*/  IMAD R4, R7, 0x4, R4 ;  /* 0x0000000407047824 */ /* 0x000fcc00078e0204 */
[----:B------:R-:W5:Y:S01]  /*4f360*/  LDL R4, [R4] ;  /* 0x0000000004047983 */ /* 0x000f620000100800 */
[----:B------:R-:W-:-:S04]  /*4f370*/  MOV R3, 0x0 ;  /* 0x0000000000037802 */ /* 0x000fc80000000f00 */
[----:B------:R-:W-:Y:S05]  /*4f380*/  RET.REL.NODEC R2 `(_ZN7cutlass13device_kernelIN5flash19enable_sm80_to_sm89INS1_16FlashAttnBwdSm80INS1_25CollectiveMainloopBwdSm80ILi2ELi2EN4cute5tupleIJNS5_1CILi128EEES8_NS7_ILi64EEEEEENS_6half_tEfNS_4arch4Sm80ELb0ELb1ELb1ELb0ELb1ELb0ELb0ELb0ELi2ELi4ELi4ELi4ELb0EEENS1_21CollectiveEpilogueBwdISA_SB_SD_Li256ELb0ELb0ELi2EEENS1_19SingleTileSchedulerILb0ELb0ELb0ELi128EEEEEEEEEvNT_6ParamsE) ;  /* 0xfffb0c7002007950 */ /* 0x000fea0003c3ffff */
        .type           $_ZN7cutlass13device_kernelIN5flash19enable_sm80_to_sm89INS1_16FlashAttnBwdSm80INS1_25CollectiveMainloopBwdSm80ILi2ELi2EN4cute5tupleIJNS5_1CILi128EEES8_NS7_ILi64EEEEEENS_6half_tEfNS_4arch4Sm80ELb0ELb1ELb1ELb0ELb1ELb0ELb0ELb0ELi2ELi4ELi4ELi4ELb0EEENS1_21CollectiveEpilogueBwdISA_SB_SD_Li256ELb0ELb0ELi2EEENS1_19SingleTileSchedulerILb0ELb0ELb0ELi128EEEEEEEEEvNT_6ParamsE$_ZZZN5flash25CollectiveMainloopBwdSm80ILi2ELi2EN4cute5tupleIJNS1_1CILi128EEES4_NS3_ILi64EEEEEEN7cutlass6half_tEfNS7_4arch4Sm80ELb0ELb1ELb1ELb0ELb1ELb0ELb0ELb0ELi2ELi4ELi4ELi4ELb0EE3mmaINS_16FlashAttnBwdSm80ISB_NS_21CollectiveEpilogueBwdIS6_S8_SA_Li256ELb0ELb0ELi2EEENS_19SingleTileSchedulerILb0ELb0ELb0ELi128EEEE13SharedStorageENS1_6TensorINS1_11ArrayEngineIfLm32EEENS1_6LayoutINS2_IJNS2_IJNS3_ILi2EEESO_EEESO_NS3_ILi4EEEEEENS2_IJNS2_IJNS3_ILi1EEESO_EEESQ_NS3_ILi8EEEEEEEEEEEEbRKNSB_6ParamsERT0_S12_iNS2_IJiiiEEERT_ENKUliT_E_clIZSC_ISJ_SX_EbS10_S12_S12_iS13_S15_EUlRS16_iE_EEDaiS16_ENKUlvE1_clEv,@function
        .size           $_ZN7cutlass13device_kernelIN5flash19enable_sm80_to_sm89INS1_16FlashAttnBwdSm80INS1_25CollectiveMainloopBwdSm80ILi2ELi2EN4cute5tupleIJNS5_1CILi128EEES8_NS7_ILi64EEEEEENS_6half_tEfNS_4arch4Sm80ELb0ELb1ELb1ELb0ELb1ELb0ELb0ELb0ELi2ELi4ELi4ELi4ELb0EEENS1_21CollectiveEpilogueBwdISA_SB_SD_Li256ELb0ELb0ELi2EEENS1_19SingleTileSchedulerILb0ELb0ELb0ELi128EEEEEEEEEvNT_6ParamsE$_ZZZN5flash25CollectiveMainloopBwdSm80ILi2ELi2EN4cute5tupleIJNS1_1CILi128EEES4_NS3_ILi64EEEEEEN7cutlass6half_tEfNS7_4arch4Sm80ELb0ELb1ELb1ELb0ELb1ELb0ELb0ELb0ELi2ELi4ELi4ELi4ELb0EE3mmaINS_16FlashAttnBwdSm80ISB_NS_21CollectiveEpilogueBwdIS6_S8_SA_Li256ELb0ELb0ELi2EEENS_19SingleTileSchedulerILb0ELb0ELb0ELi128EEEE13SharedStorageENS1_6TensorINS1_11ArrayEngineIfLm32EEENS1_6LayoutINS2_IJNS2_IJNS3_ILi2EEESO_EEESO_NS3_ILi4EEEEEENS2_IJNS2_IJNS3_ILi1EEESO_EEESQ_NS3_ILi8EEEEEEEEEEEEbRKNSB_6ParamsERT0_S12_iNS2_IJiiiEEERT_ENKUliT_E_clIZSC_ISJ_SX_EbS10_S12_S12_iS13_S15_EUlRS16_iE_EEDaiS16_ENKUlvE1_clEv,($_ZN7cutlass13device_kernelIN5flash19enable_sm80_to_sm89INS1_16FlashAttnBwdSm80INS1_25CollectiveMainloopBwdSm80ILi2ELi2EN4cute5tupleIJNS5_1CILi128EEES8_NS7_ILi64EEEEEENS_6half_tEfNS_4arch4Sm80ELb0ELb1ELb1ELb0ELb1ELb0ELb0ELb0ELi2ELi4ELi4ELi4ELb0EEENS1_21CollectiveEpilogueBwdISA_SB_SD_Li256ELb0ELb0ELi2EEENS1_19SingleTileSchedulerILb0ELb0ELb0ELi128EEEEEEEEEvNT_6ParamsE$exp2f - $_ZN7cutlass13device_kernelIN5flash19enable_sm80_to_sm89INS1_16FlashAttnBwdSm80INS1_25CollectiveMainloopBwdSm80ILi2ELi2EN4cute5tupleIJNS5_1CILi128EEES8_NS7_ILi64EEEEEENS_6half_tEfNS_4arch4Sm80ELb0ELb1ELb1ELb0ELb1ELb0ELb0ELb0ELi2ELi4ELi4ELi4ELb0EEENS1_21CollectiveEpilogueBwdISA_SB_SD_Li256ELb0ELb0ELi2EEENS1_19SingleTileSchedulerILb0ELb0ELb0ELi128EEEEEEEEEvNT_6ParamsE$_ZZZN5flash25CollectiveMainloopBwdSm80ILi2ELi2EN4cute5tupleIJNS1_1CILi128EEES4_NS3_ILi64EEEEEEN7cutlass6half_tEfNS7_4arch4Sm80ELb0ELb1ELb1ELb0ELb1ELb0ELb0ELb0ELi2ELi4ELi4ELi4ELb0EE3mmaINS_16FlashAttnBwdSm80ISB_NS_21CollectiveEpilogueBwdIS6_S8_SA_Li256ELb0ELb0ELi2EEENS_19SingleTileSchedulerILb0ELb0ELb0ELi128EEEE13SharedStorageENS1_6TensorINS1_11ArrayEngineIfLm32EEENS1_6LayoutINS2_IJNS2_IJNS3_ILi2EEESO_EEESO_NS3_ILi4EEEEEENS2_IJNS2_IJNS3_ILi1EEESO_EEESQ_NS3_ILi8EEEEEEEEEEEEbRKNSB_6ParamsERT0_S12_iNS2_IJiiiEEERT_ENKUliT_E_clIZSC_ISJ_SX_EbS10_S12_S12_iS13_S15_EUlRS16_iE_EEDaiS16_ENKUlvE1_clEv)
$_ZN7cutlass13device_kernelIN5flash19enable_sm80_to_sm89INS1_16FlashAttnBwdSm80INS1_25CollectiveMainloopBwdSm80ILi2ELi2EN4cute5tupleIJNS5_1CILi128EEES8_NS7_ILi64EEEEEENS_6half_tEfNS_4arch4Sm80ELb0ELb1ELb1ELb0ELb1ELb0ELb0ELb0ELi2ELi4ELi4ELi4ELb0EEENS1_21CollectiveEpilogueBwdISA_SB_SD_Li256ELb0ELb0ELi2EEENS1_19SingleTileSchedulerILb0ELb0ELb0ELi128EEEEEEEEEvNT_6ParamsE$_ZZZN5flash25CollectiveMainloopBwdSm80ILi2ELi2EN4cute5tupleIJNS1_1CILi128EEES4_NS3_ILi64EEEEEEN7cutlass6half_tEfNS7_4arch4Sm80ELb0ELb1ELb1ELb0ELb1ELb0ELb0ELb0ELi2ELi4ELi4ELi4ELb0EE3mmaINS_16FlashAttnBwdSm80ISB_NS_21CollectiveEpilogueBwdIS6_S8_SA_Li256ELb0ELb0ELi2EEENS_19SingleTileSchedulerILb0ELb0ELb0ELi128EEEE13SharedStorageENS1_6TensorINS1_11ArrayEngineIfLm32EEENS1_6LayoutINS2_IJNS2_IJNS3_ILi2EEESO_EEESO_NS3_ILi4EEEEEENS2_IJNS2_IJNS3_ILi1EEESO_EEESQ_NS3_ILi8EEEEEEEEEEEEbRKNSB_6ParamsERT0_S12_iNS2_IJiiiEEERT_ENKUliT_E_clIZSC_ISJ_SX_EbS10_S12_S12_iS13_S15_EUlRS16_iE_EEDaiS16_ENKUlvE1_clEv:
[----:B------:R-:W-:-:S05]  /*4f390*/  IADD3 R4, R6, -c[0x0][0x20], RZ ;  /* 0x8000080006047a10 */ /* 0x000fca0007ffe0ff */
[----:B------:R-:W-:-:S06]  /*4f3a0*/  IMAD R4, R7, 0x4, R4 ;  /* 0x0000000407047824 */ /* 0x000fcc00078e0204 */
[----:B------:R-:W5:Y:S01]  /*4f3b0*/  LDL R4, [R4] ;  /* 0x0000000004047983 */ /* 0x000f620000100800 */
[----:B------:R-:W-:-:S04]  /*4f3c0*/  MOV R3, 0x0 ;  /* 0x0000000000037802 */ /* 0x000fc80000000f00 */
[----:B------:R-:W-:Y:S05]  /*4f3d0*/  RET.REL.NODEC R2 `(_ZN7cutlass13device_kernelIN5flash19enable_sm80_to_sm89INS1_16FlashAttnBwdSm80INS1_25CollectiveMainloopBwdSm80ILi2ELi2EN4cute5tupleIJNS5_1CILi128EEES8_NS7_ILi64EEEEEENS_6half_tEfNS_4arch4Sm80ELb0ELb1ELb1ELb0ELb1ELb0ELb0ELb0ELi2ELi4ELi4ELi4ELb0EEENS1_21CollectiveEpilogueBwdISA_SB_SD_Li256ELb0ELb0ELi2EEENS1_19SingleTileSchedulerILb0ELb0ELb0ELi128EEEEEEEEEvNT_6ParamsE) ;  /* 0xfffb0c2002007950 */ /* 0x000fea0003c3ffff */
        .type           $_ZN7cutlass13device_kernelIN5flash19enable_sm80_to_sm89INS1_16FlashAttnBwdSm80INS1_25CollectiveMainloopBwdSm80ILi2ELi2EN4cute5tupleIJNS5_1CILi128EEES8_NS7_ILi64EEEEEENS_6half_tEfNS_4arch4Sm80ELb0ELb1ELb1ELb0ELb1ELb0ELb0ELb0ELi2ELi4ELi4ELi4ELb0EEENS1_21CollectiveEpilogueBwdISA_SB_SD_Li256ELb0ELb0ELi2EEENS1_19SingleTileSchedulerILb0ELb0ELb0ELi128EEEEEEEEEvNT_6ParamsE$exp2f,@function
        .size           $_ZN7cutlass13device_kernelIN5flash19enable_sm80_to_sm89INS1_16FlashAttnBwdSm80INS1_25CollectiveMainloopBwdSm80ILi2ELi2EN4cute5tupleIJNS5_1CILi128EEES8_NS7_ILi64EEEEEENS_6half_tEfNS_4arch4Sm80ELb0ELb1ELb1ELb0ELb1ELb0ELb0ELb0ELi2ELi4ELi4ELi4ELb0EEENS1_21CollectiveEpilogueBwdISA_SB_SD_Li256ELb0ELb0ELi2EEENS1_19SingleTileSchedulerILb0ELb0ELb0ELi128EEEEEEEEEvNT_6ParamsE$exp2f,(.L_x_7605 - $_ZN7cutlass13device_kernelIN5flash19enable_sm80_to_sm89INS1_16FlashAttnBwdSm80INS1_25CollectiveMainloopBwdSm80ILi2ELi2EN4cute5tupleIJNS5_1CILi128EEES8_NS7_ILi64EEEEEENS_6half_tEfNS_4arch4Sm80ELb0ELb1ELb1ELb0ELb1ELb0ELb0ELb0ELi2ELi4ELi4ELi4ELb0EEENS1_21CollectiveEpilogueBwdISA_SB_SD_Li256ELb0ELb0ELi2EEENS1_19SingleTileSchedulerILb0ELb0ELb0ELi128EEEEEEEEEvNT_6ParamsE$exp2f)
$_ZN7cutlass13device_kernelIN5flash19enable_sm80_to_sm89INS1_16FlashAttnBwdSm80INS1_25CollectiveMainloopBwdSm80ILi2ELi2EN4cute5tupleIJNS5_1CILi128EEES8_NS7_ILi64EEEEEENS_6half_tEfNS_4arch4Sm80ELb0ELb1ELb1ELb0ELb1ELb0ELb0ELb0ELi2ELi4ELi4ELi4ELb0EEENS1_21CollectiveEpilogueBwdISA_SB_SD_Li256ELb0ELb0ELi2EEENS1_19SingleTileSchedulerILb0ELb0ELb0ELi128EEEEEEEEEvNT_6ParamsE$exp2f:
[----:B------:R-:W1:Y:S01]  /*4f3e0*/  MUFU.EX2 R6, R6 ;  /* 0x0000000600067308 */ /* 0x000e620000000800 */
[----:B------:R-:W-:-:S04]  /*4f3f0*/  MOV R3, 0x0 ;  /* 0x0000000000037802 */ /* 0x000fc80000000f00 */
[----:B------:R-:W-:Y:S05]  /*4f400*/  RET.REL.NODEC R2 `(_ZN7cutlass13device_kernelIN5flash19enable_sm80_to_sm89INS1_16FlashAttnBwdSm80INS1_25CollectiveMainloopBwdSm80ILi2ELi2EN4cute5tupleIJNS5_1CILi128EEES8_NS7_ILi64EEEEEENS_6half_tEfNS_4arch4Sm80ELb0ELb1ELb1ELb0ELb1ELb0ELb0ELb0ELi2ELi4ELi4ELi4ELb0EEENS1_21CollectiveEpilogueBwdISA_SB_SD_Li256ELb0ELb0ELi2EEENS1_19SingleTileSchedulerILb0ELb0ELb0ELi128EEEEEEEEEvNT_6ParamsE) ;  /* 0xfffb0bf002007950 */ /* 0x000fea0003c3ffff */
.L_x_2784:
        /* <DEDUP_REMOVED lines=15> */
.L_x_7605:


//--------------------- .text._ZN7cutlass13device_kernelIN5flash19enable_sm80_to_sm89INS1_16FlashAttnBwdSm80INS1_25CollectiveMainloopBwdSm80ILi2ELi2EN4cute5tupleIJNS5_1CILi128EEES8_NS7_ILi64EEEEEENS_6half_tEfNS_4arch4Sm80ELb0ELb1ELb1ELb0ELb0ELb0ELb0ELb0ELi2ELi4ELi4ELi4ELb0EEENS1_24CollectiveEpilogueBwdGQAISA_fSD_Li256ELb0ELb0EEENS1_19SingleTileSchedulerILb0ELb0ELb0ELi128EEEEEEEEEvNT_6ParamsE --------------------------
	.section	.text._ZN7cutlass13device_kernelIN5flash19enable_sm80_to_sm89INS1_16FlashAttnBwdSm80INS1_25CollectiveMainloopBwdSm80ILi2ELi2EN4cute5tupleIJNS5_1CILi128EEES8_NS7_ILi64EEEEEENS_6half_tEfNS_4arch4Sm80ELb0ELb1ELb1ELb0ELb0ELb0ELb0ELb0ELi2ELi4ELi4ELi4ELb0EEENS1_24CollectiveEpilogueBwdGQAISA_fSD_Li256ELb0ELb0EEENS1_19SingleTileSchedulerILb0ELb0ELb0ELi128EEEEEEEEEvNT_6ParamsE,"ax",@progbits
	.sectioninfo	@"SHI_REGISTERS=96"
	.align	128
.text._ZN7cutlass13device_kernelIN5flash19enable_sm80_to_sm89INS1_16FlashAttnBwdSm80INS1_25CollectiveMainloopBwdSm80ILi2ELi2EN4cute5tupleIJNS5_1CILi128EEES8_NS7_ILi64EEEEEENS_6half_tEfNS_4arch4Sm80ELb0ELb1ELb1ELb0ELb0ELb0ELb0ELb0ELi2ELi4ELi4ELi4ELb0EEENS1_24CollectiveEpilogueBwdGQAISA_fSD_Li256ELb0ELb0EEENS1_19SingleTileSchedulerILb0ELb0ELb0ELi128EEEEEEEEEvNT_6ParamsE:
        .type           _ZN7cutlass13device_kernelIN5flash19enable_sm80_to_sm89INS1_16FlashAttnBwdSm80INS1_25CollectiveMainloopBwdSm80ILi2ELi2EN4cute5tupleIJNS5_1CILi128EEES8_NS7_ILi64EEEEEENS_6half_tEfNS_4arch4Sm80ELb0ELb1ELb1ELb0ELb0ELb0ELb0ELb0ELi2ELi4ELi4ELi4ELb0EEENS1_24CollectiveEpilogueBwdGQAISA_fSD_Li256ELb0ELb0EEENS1_19SingleTileSchedulerILb0ELb0ELb0ELi128EEEEEEEEEvNT_6ParamsE,@function
        .size           _ZN7cutlass13device_kernelIN5flash19enable_sm80_to_sm89INS1_16FlashAttnBwdSm80INS1_25CollectiveMainloopBwdSm80ILi2ELi2EN4cute5tupleIJNS5_1CILi128EEES8_NS7_ILi64EEEEEENS_6half_tEfNS_4arch4Sm80ELb0ELb1ELb1ELb0ELb0ELb0ELb0ELb0ELi2ELi4ELi4ELi4ELb0EEENS1_24CollectiveEpilogueBwdGQAISA_fSD_Li256ELb0ELb0EEENS1_19SingleTileSchedulerILb0ELb0ELb0ELi128EEEEEEEEEvNT_6ParamsE,(.L_x_7833 - _ZN7cutlass13device_kernelIN5flash19enable_sm80_to_sm89INS1_16FlashAttnBwdSm80INS1_25CollectiveMainloopBwdSm80ILi2ELi2EN4cute5tupleIJNS5_1CILi128EEES8_NS7_ILi64EEEEEENS_6half_tEfNS_4arch4Sm80ELb0ELb1ELb1ELb0ELb0ELb0ELb0ELb0ELi2ELi4ELi4ELi4ELb0EEENS1_24CollectiveEpilogueBwdGQAISA_fSD_Li256ELb0ELb0EEENS1_19SingleTileSchedulerILb0ELb0ELb0ELi128EEEEEEEEEvNT_6ParamsE)
        .other          _ZN7cutlass13device_kernelIN5flash19enable_sm80_to_sm89INS1_16FlashAttnBwdSm80INS1_25CollectiveMainloopBwdSm80ILi2ELi2EN4cute5tupleIJNS5_1CILi128EEES8_NS7_ILi64EEEEEENS_6half_tEfNS_4arch4Sm80ELb0ELb1ELb1ELb0ELb0ELb0ELb0ELb0ELi2ELi4ELi4ELi4ELb0EEENS1_24CollectiveEpilogueBwdGQAISA_fSD_Li256ELb0ELb0EEENS1_19SingleTileSchedulerILb0ELb0ELb0ELi128EEEEEEEEEvNT_6ParamsE,@"STO_CUDA_ENTRY STV_DEFAULT"
_ZN7cutlass13device_kernelIN5flash19enable_sm80_to_sm89INS1_16FlashAttnBwdSm80INS1_25CollectiveMainloopBwdSm80ILi2ELi2EN4cute5tupleIJNS5_1CILi128EEES8_NS7_ILi64EEEEEENS_6half_tEfNS_4arch4Sm80ELb0ELb1ELb1ELb0ELb0ELb0ELb0ELb0ELi2ELi4ELi4ELi4ELb0EEENS1_24CollectiveEpilogueBwdGQAISA_fSD_Li256ELb0ELb0EEENS1_19SingleTileSchedulerILb0ELb0ELb0ELi128EEEEEEEEEvNT_6ParamsE:
        /* <DEDUP_REMOVED lines=8> */
[----:B------:R-:W-:Y:S01]  /*0080*/  IADD3 R28, P0, R54, 0x4, RZ ;  /* 0x00000004361c7810 */ /* 0x000fe20007f1e0ff */
[----:B------:R-:W-:Y:S02]  /*0090*/  IMAD.MOV.U32 R8, RZ, RZ, c[0x0][0x168] ;  /* 0x00005a00ff087624 */ /* 0x000fe400078e00ff */
[----:B------:R-:W-:Y:S01]  /*00a0*/  IMAD.MOV.U32 R9, RZ, RZ, c[0x0][0x198] ;  /* 0x00006600ff097624 */ /* 0x000fe200078e00ff */
[----:B------:R-:W-:Y:S01]  /*00b0*/  IADD3 R0, R28, -c[0x0][0x20], RZ ;  /* 0x800008001c007a10 */ /* 0x000fe20007ffe0ff */
[----:B------:R2:W-:Y:S01]  /*00c0*/  STL.128 [R1+0x650], RZ ;  /* 0x000650ff01007387 */ /* 0x0005e20000100c00 */
[----:B------:R-:W-:Y:S01]  /*00d0*/  IADD3 R3, R8, 0x7f, RZ ;  /* 0x0000007f08037810 */ /* 0x000fe20007ffe0ff */
[----:B------:R-:W-:Y:S02]  /*00e0*/  IMAD.X R29, RZ, RZ, R55, P0 ;  /* 0x000000ffff1d7224 */ /* 0x000fe400000e0637 */
[----:B------:R2:W-:Y:S01]  /*00f0*/  STL.128 [R1+0x660], RZ ;  /* 0x000660ff01007387 */ /* 0x0005e20000100c00 */
[----:B------:R-:W-:-:S03]  /*0100*/  SHF.R.S32.HI R4, RZ, 0x1f, R3 ;  /* 0x0000001fff047819 */ /* 0x000fc60000011403 */
[----:B------:R2:W-:Y:S01]  /*0110*/  STL.128 [R1+0x670], RZ ;  /* 0x000670ff01007387 */ /* 0x0005e20000100c00 */
[----:B------:R-:W-:-:S03]  /*0120*/  LEA.HI R4, R4, R3, RZ, 0x7 ;  /* 0x0000000304047211 */ /* 0x000fc600078f38ff */
[----:B------:R2:W-:Y:S01]  /*0130*/  STL.128 [R1+0x680], RZ ;  /* 0x000680ff01007387 */ /* 0x0005e20000100c00 */
[----:B------:R-:W-:-:S03]  /*0140*/  SHF.R.S32.HI R4, RZ, 0x7, R4 ;  /* 0x00000007ff047819 */ /* 0x000fc60000011404 */
[----:B------:R2:W-:Y:S01]  /*0150*/  STL.128 [R1+0x690], RZ ;  /* 0x000690ff01007387 */ /* 0x0005e20000100c00 */
[----:B-1----:R-:W-:-:S03]  /*0160*/  ISETP.GE.AND P1, PT, R34, RZ, PT ;  /* 0x000000ff2200720c */ /* 0x002fc60003f26270 */
        /* <DEDUP_REMOVED lines=12> */
[----:B------:R2:W-:Y:S04]  /*0230*/  STL [R0], RZ ;  /* 0x000000ff00007387 */ /* 0x0005e80000100800 */
[----:B------:R2:W-:Y:S04]  /*0240*/  STL [R0+0x4], RZ ;  /* 0x000004ff00007387 */ /* 0x0005e80000100800 */
[----:B------:R2:W-:Y:S04]  /*0250*/  STL [R0+0x8], RZ ;  /* 0x000008ff00007387 */ /* 0x0005e80000100800 */
[----:B------:R2:W-:Y:S04]  /*0260*/  STL [R0+0xc], R8 ;  /* 0x00000c0800007387 */ /* 0x0005e80000100800 */
[----:B------:R2:W-:Y:S04]  /*0270*/  STL [R0+0x10], R9 ;  /* 0x0000100900007387 */ /* 0x0005e80000100800 */
[----:B------:R-:W1:Y:S01]  /*0280*/  S2R R36, SR_TID.X ;  /* 0x0000000000247919 */ /* 0x000e620000002100 */
[----:B------:R-:W-:Y:S05]  /*0290*/  @!P1 BRA `(.L_x_2785) ;  /* 0x0000009000009947 */ /* 0x000fea0003800000 */
[----:B------:R-:W-:-:S04]  /*02a0*/  IADD3 R3, R8, 0xff, RZ ;  /* 0x000000ff08037810 */ /* 0x000fc80007ffe0ff */
[----:B------:R-:W-:-:S05]  /*02b0*/  IADD3 R3, R3, -c[0x0][0x198], RZ ;  /* 0x8000660003037a10 */ /* 0x000fca0007ffe0ff */
[----:B------:R-:W-:-:S05]  /*02c0*/  IMAD R3, R34, 0x80, R3 ;  /* 0x0000008022037824 */ /* 0x000fca00078e0203 */
[----:B------:R-:W-:-:S04]  /*02d0*/  IADD3 R3, R3, c[0x0][0x2a0], RZ ;  /* 0x0000a80003037a10 */ /* 0x000fc80007ffe0ff */
[----:B--2---:R-:W-:-:S04]  /*02e0*/  SHF.R.S32.HI R0, RZ, 0x1f, R3 ;  /* 0x0000001fff007819 */ /* 0x004fc80000011403 */
[----:B------:R-:W-:-:S04]  /*02f0*/  LEA.HI R3, R0, R3, RZ, 0x7 ;  /* 0x0000000300037211 */ /* 0x000fc800078f38ff */
[----:B------:R-:W-:-:S04]  /*0300*/  SHF.R.S32.HI R3, RZ, 0x7, R3 ;  /* 0x00000007ff037819 */ /* 0x000fc80000011403 */
[----:B------:R-:W-:Y:S01]  /*0310*/  IMNMX R0, R4, R3, PT ;  /* 0x0000000304007217 */ /* 0x000fe20003800200 */
[----:B------:R-:W-:Y:S05]  /*0320*/  BRA `(.L_x_2786) ;  /* 0x0000001000007947 */ /* 0x000fea0003800000 */
.L_x_2785:
[----:B--2---:R-:W-:-:S04]  /*0330*/  MOV R0, R4 ;  /* 0x0000000400007202 */ /* 0x004fc80000000f00 */
.L_x_2786:
[----:B------:R-:W-:Y:S01]  /*0340*/  IADD3 R3, R8, -c[0x0][0x198], RZ ;  /* 0x8000660008037a10 */ /* 0x000fe20007ffe0ff */
[----:B------:R2:W-:Y:S01]  /*0350*/  STL [R1+0x18], R0 ;  /* 0x0000180001007387 */ /* 0x0005e20000100800 */
[----:B------:R-:W-:Y:S01]  /*0360*/  ULDC.64 UR6, c[0x0][0x118] ;  /* 0x0000460000067ab9 */ /* 0x000fe20000000a00 */
[----:B------:R-:W-:Y:S02]  /*0370*/  PLOP3.LUT P1, PT, PT, PT, PT, 0x80, 0x0 ;  /* 0x000000000000781c */ /* 0x000fe40003f2f070 */
[----:B------:R-:W-:-:S05]  /*0380*/  IMAD R3, R34, 0x80, R3 ;  /* 0x0000008022037824 */ /* 0x000fca00078e0203 */
[----:B------:R-:W-:-:S04]  /*0390*/  IADD3 R3, R3, -c[0x0][0x2a4], RZ ;  /* 0x8000a90003037a10 */ /* 0x000fc80007ffe0ff */
[----:B------:R-:W-:-:S04]  /*03a0*/  SHF.R.S32.HI R2, RZ, 0x1f, R3 ;  /* 0x0000001fff027819 */ /* 0x000fc80000011403 */
[----:B------:R-:W-:-:S04]  /*03b0*/  LEA.HI R2, R2, R3, RZ, 0x7 ;  /* 0x0000000302027211 */ /* 0x000fc800078f38ff */
[----:B------:R-:W-:-:S04]  /*03c0*/  SHF.R.S32.HI R38, RZ, 0x7, R2 ;  /* 0x00000007ff267819 */ /* 0x000fc80000011402 */
[----:B------:R-:W-:-:S04]  /*03d0*/  IMNMX R38, RZ, R38, !PT ;  /* 0x00000026ff267217 */ /* 0x000fc80007800200 */
[----:B------:R-:W-:-:S13]  /*03e0*/  ISETP.GT.AND P0, PT, R0, R38, PT ;  /* 0x000000260000720c */ /* 0x000fda0003f04270 */
[----:B------:R-:W-:Y:S05]  /*03f0*/  @!P0 BRA `(.L_x_2787) ;  /* 0x0000457000008947 */ /* 0x000fea0003800000 */
[----:B--2---:R-:W-:Y:S01]  /*0400*/  IMAD.MOV.U32 R0, RZ, RZ, 0x1 ;  /* 0x00000001ff007424 */ /* 0x004fe200078e00ff */
[----:B------:R-:W-:Y:S01]  /*0410*/  UMOV UR13, 0x7 ;  /* 0x00000007000d7882 */ /* 0x000fe20000000000 */
[----:B------:R-:W-:Y:S01]  /*0420*/  IMAD.MOV.U32 R3, RZ, RZ, c[0x0][0x1f8] ;  /* 0x00007e00ff037624 */ /* 0x000fe200078e00ff */
[----:B------:R-:W-:Y:S01]  /*0430*/  ULDC.64 UR10, c[0x0][0x178] ;  /* 0x00005e00000a7ab9 */ /* 0x000fe20000000a00 */
[----:B------:R-:W-:Y:S01]  /*0440*/  IMAD.MOV.U32 R2, RZ, RZ, c[0x0][0x260] ;  /* 0x00009800ff027624 */ /* 0x000fe200078e00ff */
[----:B------:R-:W-:Y:S01]  /*0450*/  PRMT R5, R0, 0x7610, R5 ;  /* 0x0000761000057816 */ /* 0x000fe20000000005 */
[----:B------:R-:W-:Y:S01]  /*0460*/  IMAD.MOV.U32 R0, RZ, RZ, c[0x0][0x228] ;  /* 0x00008a00ff007624 */ /* 0x000fe200078e00ff */
[----:B------:R-:W-:Y:S01]  /*0470*/  UMOV UR12, 0x5 ;  /* 0x00000005000c7882 */ /* 0x000fe20000000000 */
[----:B------:R-:W-:Y:S01]  /*0480*/  IADD3 R3, R3, 0x7f, RZ ;  /* 0x0000007f03037810 */ /* 0x000fe20007ffe0ff */
[----:B------:R-:W-:Y:S01]  /*0490*/  USHF.L.U64.HI UR14, UR10, UR13, UR11 ;  /* 0x0000000d0a0e7299 */ /* 0x000fe2000801020b */
[----:B-1----:R-:W-:Y:S01]  /*04a0*/  SHF.R.S32.HI R7, RZ, 0x1f, R36 ;  /* 0x0000001fff077819 */ /* 0x002fe20000011424 */
[----:B------:R-:W-:Y:S01]  /*04b0*/  USHF.L.U64.HI UR11, UR10, UR12, UR11 ;  /* 0x0000000c0a0b7299 */ /* 0x000fe2000801020b */
[----:B------:R-:W-:Y:S01]  /*04c0*/  IADD3 R0, R0, 0x1fff, RZ ;  /* 0x00001fff00007810 */ /* 0x000fe20007ffe0ff */
[----:B------:R-:W-:Y:S01]  /*04d0*/  ULDC.64 UR8, c[0x0][0x18] ;  /* 0x0000060000087ab9 */ /* 0x000fe20000000a00 */
[----:B------:R-:W-:Y:S01]  /*04e0*/  IADD3 R2, R2, 0x7f, RZ ;  /* 0x0000007f02027810 */ /* 0x000fe20007ffe0ff */
[----:B------:R-:W-:Y:S01]  /*04f0*/  USHF.L.U32 UR4, UR10, 0x5, URZ ;  /* 0x000000050a047899 */ /* 0x000fe2000800063f */
[----:B------:R-:W-:Y:S01]  /*0500*/  SHF.R.S32.HI R31, RZ, 0x1f, R0 ;  /* 0x0000001fff1f7819 */ /* 0x000fe20000011400 */
[----:B------:R-:W-:Y:S01]  /*0510*/  UIADD3 UR16, UP2, UR8, 0x80, URZ ;  /* 0x0000008008107890 */ /* 0x000fe2000ff5e03f */
[----:B------:R-:W-:Y:S01]  /*0520*/  IMAD.U32 R17, RZ, RZ, UR11 ;  /* 0x0000000bff117e24 */ /* 0x000fe2000f8e00ff */
[----:B------:R-:W-:Y:S01]  /*0530*/  UIADD3 UR18, UP1, UR8, 0x4080, URZ ;  /* 0x0000408008127890 */ /* 0x000fe2000ff3e03f */
[----:B------:R-:W-:Y:S01]  /*0540*/  LEA.HI R31, R31, R0, RZ, 0xd ;  /* 0x000000001f1f7211 */ /* 0x000fe200078f68ff */
[----:B------:R-:W-:Y:S01]  /*0550*/  UIADD3 UR5, UP0, UR8, 0x18880, URZ ;  /* 0x0001888008057890 */ /* 0x000fe2000ff1e03f */
[----:B------:R-:W-:Y:S01]  /*0560*/  SHF.R.S32.HI R48, RZ, 0x1f, R3 ;  /* 0x0000001fff307819 */ /* 0x000fe20000011403 */
[----:B------:R-:W-:Y:S01]  /*0570*/  UIADD3.X UR11, URZ, UR9, URZ, UP2, !UPT ;  /* 0x000000093f0b7290 */ /* 0x000fe200097fe43f */
[CC--:B------:R-:W-:Y:S01]  /*0580*/  LEA.HI R0, R7.reuse, R36.reuse, RZ, 0x2 ;  /* 0x0000002407007211 */ /* 0x0c0fe200078f10ff */
[----:B------:R-:W-:Y:S01]  /*0590*/  UIADD3.X UR17, URZ, UR9, URZ, UP1, !UPT ;  /* 0x000000093f117290 */ /* 0x000fe20008ffe43f */
[----:B------:R-:W-:Y:S01]  /*05a0*/  IMAD.U32 R16, RZ, RZ, UR4 ;  /* 0x00000004ff107e24 */ /* 0x000fe2000f8e00ff */
[----:B------:R-:W-:Y:S01]  /*05b0*/  USHF.L.U32 UR15, UR10, 0x7, URZ ;  /* 0x000000070a0f7899 */ /* 0x000fe2000800063f */
[----:B------:R1:W-:Y:S01]  /*05c0*/  STL [R1+0x78], R4 ;  /* 0x0000780401007387 */ /* 0x0003e20000100800 */
[----:B------:R-:W-:Y:S01]  /*05d0*/  UIADD3.X UR4, URZ, UR9, URZ, UP0, !UPT ;  /* 0x000000093f047290 */ /* 0x000fe200087fe43f */
[----:B------:R-:W-:Y:S01]  /*05e0*/  SHF.R.S32.HI R43, RZ, 0x1f, R2 ;  /* 0x0000001fff2b7819 */ /* 0x000fe20000011402 */
[----:B------:R-:W-:Y:S01]  /*05f0*/  IMAD.U32 R44, RZ, RZ, UR16 ;  /* 0x00000010ff2c7e24 */ /* 0x000fe2000f8e00ff */
[----:B------:R-:W-:Y:S01]  /*0600*/  LEA.HI R48, R48, R3, RZ, 0x7 ;  /* 0x0000000330307211 */ /* 0x000fe200078f38ff */
[----:B------:R-:W-:Y:S01]  /*0610*/  IMAD.U32 R46, RZ, RZ, UR18 ;  /* 0x00000012ff2e7e24 */ /* 0x000fe2000f8e00ff */
[----:B------:R-:W-:Y:S01]  /*0620*/  SHF.R.S32.HI R15, RZ, 0x1f, R0 ;  /* 0x0000001fff0f7819 */ /* 0x000fe20000011400 */
[----:B------:R-:W-:Y:S01]  /*0630*/  IMAD.U32 R45, RZ, RZ, UR11 ;  /* 0x0000000bff2d7e24 */ /* 0x000fe2000f8e00ff */
[----:B------:R-:W-:Y:S01]  /*0640*/  LEA.HI R3, R7, R36, RZ, 0x4 ;  /* 0x0000002407037211 */ /* 0x000fe200078f20ff */
[----:B------:R-:W-:Y:S01]  /*0650*/  IMAD.U32 R47, RZ, RZ, UR17 ;  /* 0x00000011ff2f7e24 */ /* 0x000fe2000f8e00ff */
[----:B------:R-:W-:Y:S01]  /*0660*/  STL.U8 [R1+0x70], R5 ;  /* 0x0000700501007387 */ /* 0x000fe20000100000 */
[----:B------:R-:W-:Y:S01]  /*0670*/  LEA.HI R43, R43, R2, RZ, 0x7 ;  /* 0x000000022b2b7211 */ /* 0x000fe200078f38ff */
[----:B------:R-:W-:Y:S01]  /*0680*/  IMAD.U32 R19, RZ, RZ, UR14 ;  /* 0x0000000eff137e24 */ /* 0x000fe2000f8e00ff */
[----:B------:R-:W-:Y:S01]  /*0690*/  MOV R18, UR15 ;  /* 0x0000000f00127c02 */ /* 0x000fe20008000f00 */
[----:B------:R2:W-:Y:S01]  /*06a0*/  STL.U8 [R1+0x71], R5 ;  /* 0x0000710501007387 */ /* 0x0005e20000100000 */
[----:B------:R-:W-:Y:S01]  /*06b0*/  IMAD.U32 R2, RZ, RZ, UR4 ;  /* 0x00000004ff027e24 */ /* 0x000fe2000f8e00ff */
[----:B------:R-:W-:Y:S01]  /*06c0*/  SHF.R.S32.HI R6, RZ, 0x4, R3 ;  /* 0x00000004ff067819 */ /* 0x000fe20000011403 */
[----:B------:R-:W-:Y:S01]  /*06d0*/  IMAD.SHL.U32 R52, R36, 0x4, RZ ;  /* 0x0000000424347824 */ /* 0x000fe200078e00ff */
[CC--:B------:R-:W-:Y:S01]  /*06e0*/  LEA.HI R61, R7.reuse, R36.reuse, RZ, 0x3 ;  /* 0x00000024073d7211 */ /* 0x0c0fe200078f18ff */
[----:B------:R3:W-:Y:S01]  /*06f0*/  STL.128 [R1+0x30], R44 ;  /* 0x0000302c01007387 */ /* 0x0007e20000100c00 */
[CC--:B------:R-:W-:Y:S01]  /*0700*/  LEA.HI R10, R7.reuse, R36.reuse, RZ, 0x5 ;  /* 0x00000024070a7211 */ /* 0x0c0fe200078f28ff */
[----:B------:R-:W-:Y:S01]  /*0710*/  IMAD.MOV.U32 R12, RZ, RZ, c[0x0][0x248] ;  /* 0x00009200ff0c7624 */ /* 0x000fe200078e00ff */
[----:B------:R-:W-:Y:S01]  /*0720*/  LEA.HI R30, R7, R36, RZ, 0x7 ;  /* 0x00000024071e7211 */ /* 0x000fe200078f38ff */
[----:B------:R4:W-:Y:S01]  /*0730*/  STL.128 [R1+0x80], R16 ;  /* 0x0000801001007387 */ /* 0x0009e20000100c00 */
[----:B------:R-:W-:Y:S01]  /*0740*/  SHF.R.S32.HI R11, RZ, 0x5, R10 ;  /* 0x00000005ff0b7819 */ /* 0x000fe2000001140a */
[----:B------:R-:W-:Y:S01]  /*0750*/  IMAD.MOV.U32 R42, RZ, RZ, 0x20 ;  /* 0x00000020ff2a7424 */ /* 0x000fe200078e00ff */
[----:B-1----:R-:W-:Y:S01]  /*0760*/  SHF.R.S32.HI R4, RZ, 0x2, R0 ;  /* 0x00000002ff047819 */ /* 0x002fe20000011400 */
[----:B------:R-:W1:Y:S01]  /*0770*/  S2R R32, SR_CTAID.Y ;  /* 0x0000000000207919 */ /* 0x000e620000002600 */
[----:B------:R-:W-:-:S02]  /*0780*/  SHF.R.S32.HI R59, RZ, 0x7, R30 ;  /* 0x00000007ff3b7819 */ /* 0x000fc4000001141e */
[----:B------:R-:W-:Y:S01]  /*0790*/  LEA.HI R15, R15, R4, RZ, 0x3 ;  /* 0x000000040f0f7211 */ /* 0x000fe200078f18ff */
[----:B------:R-:W-:Y:S01]  /*07a0*/  STL [R1+0x74], R36 ;  /* 0x0000742401007387 */ /* 0x000fe20000100800 */
[----:B------:R-:W-:Y:S02]  /*07b0*/  LEA.HI R30, R30, R59, RZ, 0x1 ;  /* 0x0000003b1e1e7211 */ /* 0x000fe400078f08ff */
[----:B------:R-:W-:Y:S02]  /*07c0*/  LOP3.LUT R15, R15, 0xfffffff8, RZ, 0xc0, !PT ;  /* 0xfffffff80f0f7812 */ /* 0x000fe400078ec0ff */
[----:B------:R-:W-:Y:S02]  /*07d0*/  LOP3.LUT R30, R30, 0xfffffffe, RZ, 0xc0, !PT ;  /* 0xfffffffe1e1e7812 */ /* 0x000fe400078ec0ff */
[----:B------:R-:W-:Y:S01]  /*07e0*/  SHF.R.S32.HI R53, RZ, 0x1f, R52 ;  /* 0x0000001fff357819 */ /* 0x000fe20000011434 */
[----:B--2---:R-:W-:Y:S01]  /*07f0*/  IMAD.U32 R5, RZ, RZ, UR5 ;  /* 0x00000005ff057e24 */ /* 0x004fe2000f8e00ff */
[----:B------:R-:W-:Y:S01]  /*0800*/  UIADD3 UR5, UP0, UR8, 0x20880, URZ ;  /* 0x0002088008057890 */ /* 0x000fe2000ff1e03f */
[----:B------:R-:W-:Y:S01]  /*0810*/  IMAD.IADD R15, R4, 0x1, -R15 ;  /* 0x00000001040f7824 */ /* 0x000fe200078e0a0f */
[----:B------:R-:W-:Y:S01]  /*0820*/  ISETP.NE.AND P0, PT, R12, 0x1, PT ;  /* 0x000000010c00780c */ /* 0x000fe20003f05270 */
[----:B------:R-:W-:Y:S01]  /*0830*/  IMAD.IADD R30, R59, 0x1, -R30 ;  /* 0x000000013b1e7824 */ /* 0x000fe200078e0a1e */
[----:B------:R-:W-:Y:S01]  /*0840*/  UIADD3.X UR4, URZ, UR9, URZ, UP0, !UPT ;  /* 0x000000093f047290 */ /* 0x000fe200087fe43f */
[----:B------:R-:W-:Y:S01]  /*0850*/  SHF.R.S32.HI R48, RZ, 0x7, R48 ;  /* 0x00000007ff307819 */ /* 0x000fe20000011430 */
[----:B------:R-:W-:-:S02]  /*0860*/  IMAD.U32 R24, RZ, RZ, UR5 ;  /* 0x00000005ff187e24 */ /* 0x000fc4000f8e00ff */
[----:B---3--:R-:W-:Y:S01]  /*0870*/  IMAD.MOV.U32 R46, RZ, RZ, R5 ;  /* 0x000000ffff2e7224 */ /* 0x008fe200078e0005 */
[----:B------:R-:W-:Y:S01]  /*0880*/  LOP3.LUT R5, R61, 0xfffffff8, RZ, 0xc0, !PT ;  /* 0xfffffff83d057812 */ /* 0x000fe200078ec0ff */
[----:B------:R-:W-:Y:S01]  /*0890*/  IMAD.MOV.U32 R47, RZ, RZ, R2 ;  /* 0x000000ffff2f7224 */ /* 0x000fe200078e0002 */
[----:B------:R-:W-:Y:S01]  /*08a0*/  SHF.R.S32.HI R2, RZ, 0x3, R61 ;  /* 0x00000003ff027819 */ /* 0x000fe2000001143d */
[----:B------:R-:W-:Y:S01]  /*08b0*/  IMAD.U32 R25, RZ, RZ, UR4 ;  /* 0x00000004ff197e24 */ /* 0x000fe2000f8e00ff */
[C---:B----4-:R-:W-:Y:S01]  /*08c0*/  LEA.HI R16, R3.reuse, R6, RZ, 0x1 ;  /* 0x0000000603107211 */ /* 0x050fe200078f08ff */
[----:B------:R-:W-:Y:S01]  /*08d0*/  IMAD.IADD R5, R36, 0x1, -R5 ;  /* 0x0000000124057824 */ /* 0x000fe200078e0a05 */
[----:B------:R-:W-:Y:S01]  /*08e0*/  LOP3.LUT R3, R3, 0xfffffff0, RZ, 0xc0, !PT ;  /* 0xfffffff003037812 */ /* 0x000fe200078ec0ff */
[----:B------:R-:W-:Y:S01]  /*08f0*/  IMAD.SHL.U32 R4, R2, 0x40, RZ ;  /* 0x0000004002047824 */ /* 0x000fe200078e00ff */
[----:B------:R-:W-:Y:S01]  /*0900*/  LOP3.LUT R16, R16, 0xfffffffe, RZ, 0xc0, !PT ;  /* 0xfffffffe10107812 */ /* 0x000fe200078ec0ff */
[----:B------:R-:W-:Y:S01]  /*0910*/  IMAD.MOV.U32 R26, RZ, RZ, R24 ;  /* 0x000000ffff1a7224 */ /* 0x000fe200078e0018 */
[----:B------:R-:W-:Y:S01]  /*0920*/  LEA.HI R18, R7, R36, RZ, 0x6 ;  /* 0x0000002407127211 */ /* 0x000fe200078f30ff */
[----:B------:R-:W-:Y:S01]  /*0930*/  IMAD.IADD R14, R36, 0x1, -R3 ;  /* 0x00000001240e7824 */ /* 0x000fe200078e0a03 */
[----:B------:R-:W-:Y:S01]  /*0940*/  LOP3.LUT R4, R4, 0x1c0, RZ, 0xc0, !PT ;  /* 0x000001c004047812 */ /* 0x000fe200078ec0ff */
[----:B------:R-:W-:Y:S01]  /*0950*/  IMAD.MOV.U32 R27, RZ, RZ, R25 ;  /* 0x000000ffff1b7224 */ /* 0x000fe200078e0019 */
[----:B------:R-:W-:Y:S01]  /*0960*/  SHF.L.U32 R3, R5, 0x3, RZ ;  /* 0x0000000305037819 */ /* 0x000fe200000006ff */
[----:B------:R-:W-:Y:S01]  /*0970*/  IMAD.SHL.U32 R18, R18, 0x8, RZ ;  /* 0x0000000812127824 */ /* 0x000fe200078e00ff */
[----:B------:R-:W-:Y:S01]  /*0980*/  SHF.R.S32.HI R13, RZ, 0x1f, R14 ;  /* 0x0000001fff0d7819 */ /* 0x000fe2000001140e */
[----:B-1----:R-:W-:Y:S01]  /*0990*/  IMAD.WIDE.U32 R56, R32, c[0x0][0x270], R52 ;  /* 0x00009c0020387a25 */ /* 0x002fe200078e0034 */
[----:B------:R-:W-:Y:S01]  /*09a0*/  IADD3 R16, R6, -R16, RZ ;  /* 0x8000001006107210 */ /* 0x000fe20007ffe0ff */
[----:B------:R1:W-:Y:S01]  /*09b0*/  STL.128 [R1+0x60], R24 ;  /* 0x0000601801007387 */ /* 0x0003e20000100c00 */
[----:B------:R-:W-:Y:S01]  /*09c0*/  SHF.R.S32.HI R6, RZ, 0x1f, R10 ;  /* 0x0000001fff067819 */ /* 0x000fe2000001140a */
[----:B------:R-:W-:Y:S01]  /*09d0*/  IMAD.WIDE.U32 R40, R32, c[0x0][0x238], RZ ;  /* 0x00008e0020287a25 */ /* 0x000fe200078e00ff */
[--C-:B------:R-:W-:Y:S01]  /*09e0*/  LOP3.LUT R20, R4, 0x38, R3.reuse, 0xf8, !PT ;  /* 0x0000003804147812 */ /* 0x100fe200078ef803 */
[----:B------:R-:W-:Y:S01]  /*09f0*/  ULDC.64 UR4, c[0x0][0x208] ;  /* 0x0000820000047ab9 */ /* 0x000fe20000000a00 */
[----:B------:R-:W-:Y:S01]  /*0a00*/  SHF.R.U32.HI R35, RZ, 0x3, R4 ;  /* 0x00000003ff237819 */ /* 0x000fe20000011604 */
[----:B------:R-:W-:Y:S01]  /*0a10*/  IMAD.MOV.U32 R50, RZ, RZ, R3 ;  /* 0x000000ffff327224 */ /* 0x000fe200078e0003 */
[----:B------:R-:W-:Y:S01]  /*0a20*/  LEA.HI R4, R13, R14, RZ, 0x3 ;  /* 0x0000000e0d047211 */ /* 0x000fe200078f18ff */
[----:B------:R-:W-:Y:S01]  /*0a30*/  USHF.L.U64.HI UR16, UR4, UR13, UR5 ;  /* 0x0000000d04107299 */ /* 0x000fe20008010205 */
[----:B------:R-:W-:Y:S01]  /*0a40*/  LOP3.LUT R13, R10, 0xffffffe0, RZ, 0xc0, !PT ;  /* 0xffffffe00a0d7812 */ /* 0x000fe200078ec0ff */
[----:B------:R-:W-:Y:S01]  /*0a50*/  UIADD3 UR13, UP0, UR8, 0x8080, URZ ;  /* 0x00008080080d7890 */ /* 0x000fe2000ff1e03f */
[----:B------:R-:W-:Y:S01]  /*0a60*/  LEA.HI R6, R6, R11, RZ, 0x2 ;  /* 0x0000000b06067211 */ /* 0x000fe200078f10ff */
[----:B------:R-:W-:Y:S01]  /*0a70*/  USHF.L.U32 UR17, UR4, 0x7, URZ ;  /* 0x0000000704117899 */ /* 0x000fe2000800063f */
[----:B------:R-:W-:Y:S01]  /*0a80*/  IADD3 R10, -R13, R36, RZ ;  /* 0x000000240d0a7210 */ /* 0x000fe20007ffe1ff */
[----:B------:R-:W-:Y:S01]  /*0a90*/  UIADD3.X UR11, URZ, UR9, URZ, UP0, !UPT ;  /* 0x000000093f0b7290 */ /* 0x000fe200087fe43f */
[----:B------:R-:W-:Y:S01]  /*0aa0*/  LOP3.LUT R6, R6, 0xfffffffc, RZ, 0xc0, !PT ;  /* 0xfffffffc06067812 */ /* 0x000fe200078ec0ff */
[----:B------:R-:W-:Y:S01]  /*0ab0*/  USHF.L.U64.HI UR5, UR4, UR12, UR5 ;  /* 0x0000000c04057299 */ /* 0x000fe20008010205 */
[----:B------:R-:W-:Y:S01]  /*0ac0*/  LOP3.LUT R35, R20, R35, RZ, 0x3c, !PT ;  /* 0x0000002314237212 */ /* 0x000fe200078e3cff */
[----:B------:R-:W-:Y:S01]  /*0ad0*/  USHF.L.U32 UR4, UR4, 0x5, URZ ;  /* 0x0000000504047899 */ /* 0x000fe2000800063f */
[----:B------:R-:W-:Y:S01]  /*0ae0*/  SHF.R.S32.HI R7, RZ, 0x1f, R10 ;  /* 0x0000001fff077819 */ /* 0x000fe2000001140a */
[----:B------:R-:W-:Y:S01]  /*0af0*/  IMAD.IADD R11, R11, 0x1, -R6 ;  /* 0x000000010b0b7824 */ /* 0x000fe200078e0a06 */
[----:B------:R-:W-:Y:S01]  /*0b00*/  LOP3.LUT R19, R4, 0xfffffff8, RZ, 0xc0, !PT ;  /* 0xfffffff804137812 */ /* 0x000fe200078ec0ff */
[----:B------:R-:W-:Y:S01]  /*0b10*/  IMAD.SHL.U32 R6, R5, 0x40, RZ ;  /* 0x0000004005067824 */ /* 0x000fe200078e00ff */
[----:B------:R-:W-:Y:S01]  /*0b20*/  LOP3.LUT R35, R35, 0xfffffe00, R18, 0xf8, !PT ;  /* 0xfffffe0023237812 */ /* 0x000fe200078ef812 */
[----:B------:R-:W-:Y:S01]  /*0b30*/  IMAD.SHL.U32 R21, R11, 0x10, RZ ;  /* 0x000000100b157824 */ /* 0x000fe200078e00ff */
[----:B------:R-:W-:Y:S01]  /*0b40*/  LEA.HI R18, R7, R10, RZ, 0x2 ;  /* 0x0000000a07127211 */ /* 0x000fe200078f10ff */
[----:B------:R-:W-:Y:S01]  /*0b50*/  IMAD.SHL.U32 R7, R15, 0x40, RZ ;  /* 0x000000400f077824 */ /* 0x000fe200078e00ff */
[----:B------:R-:W-:Y:S01]  /*0b60*/  LOP3.LUT R6, R6, 0x1c0, RZ, 0xc0, !PT ;  /* 0x000001c006067812 */ /* 0x000fe200078ec0ff */
[----:B------:R-:W-:Y:S01]  /*0b70*/  IMAD.IADD R19, R14, 0x1, -R19 ;  /* 0x000000010e137824 */ /* 0x000fe200078e0a13 */
[----:B------:R-:W-:Y:S01]  /*0b80*/  LEA.HI.SX32 R13, R18, R21, 0x1e ;  /* 0x00000015120d7211 */ /* 0x000fe200078ff2ff */
[----:B------:R-:W-:Y:S01]  /*0b90*/  IMAD.SHL.U32 R14, R59, 0x8, RZ ;  /* 0x000000083b0e7824 */ /* 0x000fe200078e00ff */
[----:B------:R-:W-:Y:S01]  /*0ba0*/  LOP3.LUT R7, R7, 0x1c0, RZ, 0xc0, !PT ;  /* 0x000001c007077812 */ /* 0x000fe200078ec0ff */
[----:B------:R-:W-:Y:S01]  /*0bb0*/  IMAD R59, R16, 0x2, R59 ;  /* 0x00000002103b7824 */ /* 0x000fe200078e023b */
[C---:B------:R-:W-:Y:S01]  /*0bc0*/  LOP3.LUT R17, R6.reuse, 0x8, R61, 0xf8, !PT ;  /* 0x0000000806117812 */ /* 0x040fe200078ef83d */
[----:B------:R-:W-:Y:S01]  /*0bd0*/  IMAD.U32 R76, RZ, RZ, UR4 ;  /* 0x00000004ff4c7e24 */ /* 0x000fe2000f8e00ff */
[----:B------:R-:W-:Y:S01]  /*0be0*/  LOP3.LUT R18, R6, 0x30, R21, 0xf8, !PT ;  /* 0x0000003006127812 */ /* 0x000fe200078ef815 */
[----:B------:R-:W-:Y:S01]  /*0bf0*/  ULDC UR4, c[0x0][0x1c] ;  /* 0x0000070000047ab9 */ /* 0x000fe20000000800 */
[----:B------:R-:W-:Y:S01]  /*0c00*/  SHF.R.U32.HI R6, RZ, 0x3, R6 ;  /* 0x00000003ff067819 */ /* 0x000fe20000011606 */
[----:B------:R-:W-:Y:S01]  /*0c10*/  IMAD.U32 R77, RZ, RZ, UR5 ;  /* 0x00000005ff4d7e24 */ /* 0x000fe2000f8e00ff */
[----:B------:R-:W-:Y:S01]  /*0c20*/  LOP3.LUT R14, R14, 0x8, RZ, 0xc0, !PT ;  /* 0x000000080e0e7812 */ /* 0x000fe200078ec0ff */
[----:B------:R-:W-:Y:S01]  /*0c30*/  STL.128 [R1+0x50], R44 ;  /* 0x0000502c01007387 */ /* 0x000fe20000100c00 */
[----:B------:R-:W-:Y:S01]  /*0c40*/  SHF.R.U32.HI R63, RZ, 0x3, R7 ;  /* 0x00000003ff3f7819 */ /* 0x000fe20000011607 */
[----:B------:R-:W-:Y:S01]  /*0c50*/  IMAD.U32 R78, RZ, RZ, UR17 ;  /* 0x00000011ff4e7e24 */ /* 0x000fe2000f8e00ff */
[----:B------:R-:W-:Y:S01]  /*0c60*/  LOP3.LUT R20, R17, R6, RZ, 0x3c, !PT ;  /* 0x0000000611147212 */ /* 0x000fe200078e3cff */
[----:B------:R-:W-:Y:S01]  /*0c70*/  @P0 IMAD.HI.U32 R37, R32, c[0x0][0x24c], RZ ;  /* 0x0000930020250a27 */ /* 0x000fe200078e00ff */
[----:B------:R-:W-:-:S02]  /*0c80*/  LOP3.LUT R63, R63, R7, R14, 0x1e, !PT ;  /* 0x000000073f3f7212 */ /* 0x000fc400078e1e0e */
[----:B------:R-:W-:Y:S01]  /*0c90*/  SHF.L.U32 R17, R16, 0x4, RZ ;  /* 0x0000000410117819 */ /* 0x000fe200000006ff */
[----:B------:R-:W-:Y:S01]  /*0ca0*/  IMAD.U32 R59, R59, 0x200, R20 ;  /* 0x000002003b3b7824 */ /* 0x000fe200078e0014 */
[----:B------:R-:W-:Y:S01]  /*0cb0*/  SHF.R.S32.HI R7, RZ, 0x1f, R32 ;  /* 0x0000001fff077819 */ /* 0x000fe20000011420 */
[----:B------:R-:W-:Y:S01]  /*0cc0*/  IMAD.WIDE.U32 R20, R32, c[0x0][0x288], R52 ;  /* 0x0000a20020147a25 */ /* 0x000fe200078e0034 */
[----:B------:R-:W-:Y:S02]  /*0cd0*/  LOP3.LUT R61, R18, 0x8, R61, 0xf8, !PT ;  /* 0x00000008123d7812 */ /* 0x000fe400078ef83d */
[----:B------:R-:W-:Y:S01]  /*0ce0*/  LOP3.LUT R18, R14, 0x10, R17, 0xf8, !PT ;  /* 0x000000100e127812 */ /* 0x000fe200078ef811 */
[----:B------:R-:W-:Y:S01]  /*0cf0*/  IMAD R39, R7, c[0x0][0x270], RZ ;  /* 0x00009c0007277a24 */ /* 0x000fe200078e02ff */
[----:B------:R-:W-:Y:S01]  /*0d00*/  LOP3.LUT R61, R61, R6, RZ, 0x3c, !PT ;  /* 0x000000063d3d7212 */ /* 0x000fe200078e3cff */
[C---:B-1----:R-:W-:Y:S01]  /*0d10*/  IMAD R27, R7.reuse, c[0x0][0x238], RZ ;  /* 0x00008e00071b7a24 */ /* 0x042fe200078e02ff */
[----:B------:R-:W-:Y:S01]  /*0d20*/  SHF.R.S32.HI R51, RZ, 0x1f, R3 ;  /* 0x0000001fff337819 */ /* 0x000fe20000011403 */
[C---:B------:R-:W-:Y:S01]  /*0d30*/  IMAD R23, R7.reuse, c[0x0][0x180], RZ ;  /* 0x0000600007177a24 */ /* 0x040fe200078e02ff */
[----:B------:R-:W-:Y:S01]  /*0d40*/  LEA R61, R16, R61, 0x9 ;  /* 0x0000003d103d7211 */ /* 0x000fe200078e48ff */
[----:B------:R-:W-:Y:S01]  /*0d50*/  IMAD R17, R7, c[0x0][0x210], RZ ;  /* 0x0000840007117a24 */ /* 0x000fe200078e02ff */
[----:B------:R-:W-:Y:S01]  /*0d60*/  R2P PR, R19, 0x6 ;  /* 0x0000000613007804 */ /* 0x000fe20000000000 */
[----:B------:R-:W-:Y:S01]  /*0d70*/  IMAD R7, R7, c[0x0][0x288], RZ ;  /* 0x0000a20007077a24 */ /* 0x000fe200078e02ff */
[----:B------:R-:W-:Y:S01]  /*0d80*/  SHF.R.S32.HI R49, RZ, 0x1f, R2 ;  /* 0x0000001fff317819 */ /* 0x000fe20000011402 */
[C---:B------:R-:W-:Y:S01]  /*0d90*/  IMAD R66, R32.reuse, c[0x0][0x214], R17 ;  /* 0x0000850020427a24 */ /* 0x040fe200078e0211 */
[----:B------:R-:W-:Y:S01]  /*0da0*/  SHF.L.U32 R17, R11, 0xa, RZ ;  /* 0x0000000a0b117819 */ /* 0x000fe200000006ff */
[----:B------:R-:W-:Y:S01]  /*0db0*/  IMAD R70, R32, c[0x0][0x28c], R7 ;  /* 0x0000a30020467a24 */ /* 0x000fe200078e0207 */
[----:B------:R-:W-:Y:S01]  /*0dc0*/  LOP3.LUT R7, R0, 0x7ffffffc, RZ, 0xc0, !PT ;  /* 0x7ffffffc00077812 */ /* 0x000fe200078ec0ff */
[----:B------:R-:W-:Y:S01]  /*0dd0*/  IMAD R22, R32, c[0x0][0x23c], R27 ;  /* 0x00008f0020167a24 */ /* 0x000fe200078e021b */
[----:B------:R-:W-:Y:S01]  /*0de0*/  SHF.R.S32.HI R0, RZ, 0x1f, R33 ;  /* 0x0000001fff007819 */ /* 0x000fe20000011421 */
[----:B------:R-:W-:Y:S01]  /*0df0*/  IMAD.SHL.U32 R53, R19, 0x40, RZ ;  /* 0x0000004013357824 */ /* 0x000fe200078e00ff */
[----:B------:R-:W-:Y:S01]  /*0e00*/  MOV R79, UR16 ;  /* 0x00000010004f7c02 */ /* 0x000fe20008000f00 */
[----:B------:R-:W-:Y:S01]  /*0e10*/  IMAD.IADD R14, R36, 0x1, -R7 ;  /* 0x00000001240e7824 */ /* 0x000fe200078e0a07 */
[----:B------:R-:W-:Y:S01]  /*0e20*/  SEL R7, R42, 0xffffffe0, !P2 ;  /* 0xffffffe02a077807 */ /* 0x000fe20005000000 */
[C---:B------:R-:W-:Y:S01]  /*0e30*/  IMAD R68, R32.reuse, c[0x0][0x184], R23 ;  /* 0x0000610020447a24 */ /* 0x040fe200078e0217 */
[----:B------:R-:W-:Y:S01]  /*0e40*/  LOP3.LUT R53, R53, 0x1c0, RZ, 0xc0, !PT ;  /* 0x000001c035357812 */ /* 0x000fe200078ec0ff */
[----:B------:R-:W-:-:S02]  /*0e50*/  IMAD R72, R32, c[0x0][0x274], R39 ;  /* 0x00009d0020487a24 */ /* 0x000fc400078e0227 */
[----:B------:R-:W-:Y:S02]  /*0e60*/  IMAD.IADD R23, R41, 0x1, R22 ;  /* 0x0000000129177824 */ /* 0x000fe400078e0216 */
[----:B------:R-:W-:Y:S02]  /*0e70*/  IMAD R14, R14, 0x2, R17 ;  /* 0x000000020e0e7824 */ /* 0x000fe400078e0211 */
[----:B------:R-:W-:Y:S02]  /*0e80*/  IMAD.MOV.U32 R22, RZ, RZ, R40 ;  /* 0x000000ffff167224 */ /* 0x000fe400078e0028 */
[----:B------:R-:W-:Y:S02]  /*0e90*/  IMAD.SHL.U32 R16, R16, 0x8, RZ ;  /* 0x0000000810107824 */ /* 0x000fe400078e00ff */
[----:B------:R-:W-:Y:S02]  /*0ea0*/  IMAD.IADD R71, R21, 0x1, R70 ;  /* 0x0000000115477824 */ /* 0x000fe400078e0246 */
[----:B------:R-:W-:Y:S01]  /*0eb0*/  IMAD.MOV.U32 R41, RZ, RZ, 0x10 ;  /* 0x00000010ff297424 */ /* 0x000fe200078e00ff */
[----:B------:R-:W-:Y:S01]  /*0ec0*/  LOP3.LUT R16, R53, 0x8, R16, 0xf8, !PT ;  /* 0x0000000835107812 */ /* 0x000fe200078ef810 */
[----:B------:R-:W-:Y:S01]  /*0ed0*/  IMAD.IADD R73, R57, 0x1, R72 ;  /* 0x0000000139497824 */ /* 0x000fe200078e0248 */
[----:B------:R-:W-:Y:S01]  /*0ee0*/  SHF.R.U32.HI R57, RZ, 0x3, R53 ;  /* 0x00000003ff397819 */ /* 0x000fe20000011635 */
[----:B------:R-:W-:Y:S01]  /*0ef0*/  IMAD.MOV.U32 R70, RZ, RZ, R20 ;  /* 0x000000ffff467224 */ /* 0x000fe200078e0014 */
[----:B------:R-:W-:Y:S01]  /*0f00*/  SEL R6, R41, 0xfffffff0, !P1 ;  /* 0xfffffff029067807 */ /* 0x000fe20004800000 */
[----:B------:R-:W-:Y:S01]  /*0f10*/  IMAD.IADD R63, R14, 0x1, R63 ;  /* 0x000000010e3f7824 */ /* 0x000fe200078e023f */
[----:B------:R-:W-:Y:S01]  /*0f20*/  R2P PR, R5, 0x6 ;  /* 0x0000000605007804 */ /* 0x000fe20000000000 */
[----:B------:R-:W-:Y:S01]  /*0f30*/  IMAD.MOV.U32 R20, RZ, RZ, 0x2 ;  /* 0x00000002ff147424 */ /* 0x000fe200078e00ff */
[----:B------:R-:W-:Y:S01]  /*0f40*/  LOP3.LUT R53, R57, R18, R53, 0x1e, !PT ;  /* 0x0000001239357212 */ /* 0x000fe200078e1e35 */
[----:B------:R-:W-:Y:S01]  /*0f50*/  IMAD R14, R0, c[0x0][0x240], RZ ;  /* 0x00009000000e7a24 */ /* 0x000fe200078e02ff */
[----:B------:R-:W-:Y:S01]  /*0f60*/  SHF.R.S32.HI R5, RZ, 0x1f, R36 ;  /* 0x0000001fff057819 */ /* 0x000fe20000011424 */
[----:B------:R-:W-:Y:S01]  /*0f70*/  IMAD.WIDE.U32 R22, R33, c[0x0][0x240], R22 ;  /* 0x0000900021167a25 */ /* 0x000fe200078e0016 */
[----:B------:R-:W-:-:S03]  /*0f80*/  LOP3.LUT R57, R16, R57, RZ, 0x3c, !PT ;  /* 0x0000003910397212 */ /* 0x000fc600078e3cff */
[----:B------:R-:W-:Y:S01]  /*0f90*/  IMAD.WIDE.U32 R64, R32, c[0x0][0x180], R50 ;  /* 0x0000600020407a25 */ /* 0x000fe200078e0032 */
[----:B------:R-:W-:-:S03]  /*0fa0*/  IADD3 R19, P4, R36, R22, RZ ;  /* 0x0000001624137210 */ /* 0x000fc60007f9e0ff */
[----:B------:R-:W-:-:S04]  /*0fb0*/  IMAD.WIDE.U32 R20, R59, R20, c[0x0][0x18] ;  /* 0x000006003b147625 */ /* 0x000fc800078e0014 */
[----:B------:R-:W-:Y:S02]  /*0fc0*/  IMAD R14, R33, c[0x0][0x244], R14 ;  /* 0x00009100210e7a24 */ /* 0x000fe400078e020e */
[----:B------:R-:W-:Y:S02]  /*0fd0*/  IMAD R16, R0, c[0x0][0x290], RZ ;  /* 0x0000a40000107a24 */ /* 0x000fe400078e02ff */
[----:B------:R-:W-:Y:S01]  /*0fe0*/  IMAD.IADD R69, R65, 0x1, R68 ;  /* 0x0000000141457824 */ /* 0x000fe200078e0244 */
[----:B------:R-:W-:Y:S01]  /*0ff0*/  IADD3.X R14, R5, R23, R14, P4, !PT ;  /* 0x00000017050e7210 */ /* 0x000fe200027fe40e */
[----:B------:R-:W-:Y:S02]  /*1000*/  IMAD.MOV.U32 R72, RZ, RZ, R56 ;  /* 0x000000ffff487224 */ /* 0x000fe400078e0038 */
[----:B------:R-:W-:Y:S01]  /*1010*/  IMAD.MOV.U32 R68, RZ, RZ, R64 ;  /* 0x000000ffff447224 */ /* 0x000fe200078e0040 */
[----:B------:R-:W-:Y:S01]  /*1020*/  IADD3 R64, P3, R20, 0x4080, RZ ;  /* 0x0000408014407810 */ /* 0x000fe20007f7e0ff */
[----:B------:R-:W-:-:S04]  /*1030*/  IMAD.WIDE.U32 R26, R32, c[0x0][0x210], R50 ;  /* 0x00008400201a7a25 */ /* 0x000fc800078e0032 */
[----:B------:R-:W-:Y:S01]  /*1040*/  IMAD R5, R33, c[0x0][0x294], R16 ;  /* 0x0000a50021057a24 */ /* 0x000fe200078e0210 */
[----:B------:R-:W-:Y:S01]  /*1050*/  IADD3 R67, R27, R66, RZ ;  /* 0x000000421b437210 */ /* 0x000fe20007ffe0ff */
[----:B------:R-:W-:Y:S01]  /*1060*/  IMAD.WIDE.U32 R70, R33, c[0x0][0x290], R70 ;  /* 0x0000a40021467a25 */ /* 0x000fe200078e0046 */
[----:B------:R-:W-:Y:S02]  /*1070*/  SHF.L.U32 R16, R4, 0x6, RZ ;  /* 0x0000000604107819 */ /* 0x000fe400000006ff */
[----:B------:R-:W-:Y:S01]  /*1080*/  SEL R4, R41, 0xfffffff0, !P1 ;  /* 0xfffffff029047807 */ /* 0x000fe20004800000 */
[----:B------:R-:W-:Y:S01]  /*1090*/  IMAD.WIDE.U32 R72, R33, c[0x0][0x278], R72 ;  /* 0x00009e0021487a25 */ /* 0x000fe200078e0048 */
[----:B------:R-:W-:-:S03]  /*10a0*/  LOP3.LUT R16, R16, 0xfffffe00, RZ, 0xc0, !PT ;  /* 0xfffffe0010107812 */ /* 0x000fc600078ec0ff */
[----:B------:R-:W-:Y:S01]  /*10b0*/  IMAD R22, R0, c[0x0][0x188], RZ ;  /* 0x0000620000167a24 */ /* 0x000fe200078e02ff */
[----:B------:R-:W-:Y:S01]  /*10c0*/  LEA R27, P4, R72, c[0x0][0x258], 0x2 ;  /* 0x00009600481b7a11 */ /* 0x000fe200078810ff */
[----:B------:R-:W-:Y:S01]  /*10d0*/  IMAD.X R65, RZ, RZ, R21, P3 ;  /* 0x000000ffff417224 */ /* 0x000fe200018e0615 */
[-C--:B------:R-:W-:Y:S01]  /*10e0*/  IADD3 R57, R57, R16.reuse, R17 ;  /* 0x0000001039397210 */ /* 0x080fe20007ffe011 */
[----:B------:R-:W-:Y:S01]  /*10f0*/  IMAD.WIDE.U32 R74, R33, c[0x0][0x188], R68 ;  /* 0x00006200214a7a25 */ /* 0x000fe200078e0044 */
[----:B------:R-:W-:Y:S02]  /*1100*/  LEA R68, P3, R70, c[0x0][0x280], 0x2 ;  /* 0x0000a00046447a11 */ /* 0x000fe400078610ff */
[----:B------:R-:W-:Y:S01]  /*1110*/  LOP3.LUT R53, R53, R16, RZ, 0xfc, !PT ;  /* 0x0000001035357212 */ /* 0x000fe200078efcff */
[----:B------:R-:W-:Y:S02]  /*1120*/  IMAD.IADD R5, R71, 0x1, R5 ;  /* 0x0000000147057824 */ /* 0x000fe400078e0205 */
[----:B------:R-:W-:-:S02]  /*1130*/  IMAD.MOV.U32 R66, RZ, RZ, R26 ;  /* 0x000000ffff427224 */ /* 0x000fc400078e001a */
[----:B------:R-:W-:Y:S01]  /*1140*/  IMAD R20, R0, c[0x0][0x218], RZ ;  /* 0x0000860000147a24 */ /* 0x000fe200078e02ff */
[----:B------:R-:W-:Y:S01]  /*1150*/  LEA.HI.X R69, R70, c[0x0][0x284], R5, 0x2, P3 ;  /* 0x0000a10046457a11 */ /* 0x000fe200018f1405 */
[C---:B------:R-:W-:Y:S01]  /*1160*/  IMAD R22, R33.reuse, c[0x0][0x18c], R22 ;  /* 0x0000630021167a24 */ /* 0x040fe200078e0216 */
[----:B------:R-:W-:Y:S01]  /*1170*/  SEL R5, R42, 0xffffffe0, !P2 ;  /* 0xffffffe02a057807 */ /* 0x000fe20005000000 */
[----:B------:R-:W-:Y:S01]  /*1180*/  IMAD R20, R33, c[0x0][0x21c], R20 ;  /* 0x0000870021147a24 */ /* 0x000fe200078e0214 */
[----:B------:R-:W-:Y:S01]  /*1190*/  R2P PR, R15, 0x6 ;  /* 0x000000060f007804 */ /* 0x000fe20000000000 */
[----:B------:R-:W-:-:S04]  /*11a0*/  IMAD.WIDE.U32 R66, R33, c[0x0][0x218], R66 ;  /* 0x0000860021427a25 */ /* 0x000fc800078e0042 */
[----:B------:R-:W-:Y:S02]  /*11b0*/  IMAD.IADD R23, R75, 0x1, R22 ;  /* 0x000000014b177824 */ /* 0x000fe400078e0216 */
[----:B------:R-:W-:Y:S02]  /*11c0*/  IMAD R26, R0, c[0x0][0x278], RZ ;  /* 0x00009e00001a7a24 */ /* 0x000fe400078e02ff */
[----:B------:R-:W-:Y:S02]  /*11d0*/  IMAD.MOV.U32 R22, RZ, RZ, R74 ;  /* 0x000000ffff167224 */ /* 0x000fe400078e004a */
[----:B------:R-:W-:Y:S02]  /*11e0*/  IMAD R15, R49, c[0x0][0x178], RZ ;  /* 0x00005e00310f7a24 */ /* 0x000fe400078e02ff */
[----:B------:R-:W-:Y:S02]  /*11f0*/  IMAD.IADD R21, R67, 0x1, R20 ;  /* 0x0000000143157824 */ /* 0x000fe400078e0214 */
[----:B------:R-:W-:Y:S01]  /*1200*/  IMAD.MOV.U32 R20, RZ, RZ, R66 ;  /* 0x000000ffff147224 */ /* 0x000fe200078e0042 */
[----:B------:R-:W-:Y:S01]  /*1210*/  LEA R66, P3, R19, c[0x0][0x220], 0x2 ;  /* 0x0000880013427a11 */ /* 0x000fe200078610ff */
[----:B------:R-:W-:-:S02]  /*1220*/  IMAD R26, R33, c[0x0][0x27c], R26 ;  /* 0x00009f00211a7a24 */ /* 0x000fc400078e021a */
[C---:B------:R-:W-:Y:S01]  /*1230*/  IMAD R15, R2.reuse, c[0x0][0x17c], R15 ;  /* 0x00005f00020f7a24 */ /* 0x040fe200078e020f */
[----:B------:R-:W-:Y:S01]  /*1240*/  LEA.HI.X R67, R19, c[0x0][0x224], R14, 0x2, P3 ;  /* 0x0000890013437a11 */ /* 0x000fe200018f140e */
[----:B------:R-:W-:-:S04]  /*1250*/  IMAD.WIDE.U32 R22, R2, c[0x0][0x178], R22 ;  /* 0x00005e0002167a25 */ /* 0x000fc800078e0016 */
[----:B------:R-:W-:Y:S01]  /*1260*/  IMAD R17, R49, c[0x0][0x208], RZ ;  /* 0x0000820031117a24 */ /* 0x000fe200078e02ff */
[----:B------:R-:W-:Y:S01]  /*1270*/  LEA R14, P3, R22, c[0x0][0x160], 0x1 ;  /* 0x00005800160e7a11 */ /* 0x000fe200078608ff */
[----:B------:R-:W-:Y:S02]  /*1280*/  IMAD.IADD R26, R73, 0x1, R26 ;  /* 0x00000001491a7824 */ /* 0x000fe400078e021a */
[----:B------:R-:W-:Y:S02]  /*1290*/  IMAD.IADD R15, R23, 0x1, R15 ;  /* 0x00000001170f7824 */ /* 0x000fe400078e020f */
[----:B------:R-:W-:Y:S01]  /*12a0*/  IMAD R18, R2, c[0x0][0x20c], R17 ;  /* 0x0000830002127a24 */ /* 0x000fe200078e0211 */
[----:B------:R-:W-:Y:S01]  /*12b0*/  LEA.HI.X R26, R72, c[0x0][0x25c], R26, 0x2, P4 ;  /* 0x00009700481a7a11 */ /* 0x000fe200020f141a */
[----:B------:R-:W-:Y:S01]  /*12c0*/  IMAD.WIDE.U32 R20, R2, c[0x0][0x208], R20 ;  /* 0x0000820002147a25 */ /* 0x000fe200078e0014 */
[----:B------:R-:W-:-:S03]  /*12d0*/  LEA.HI.X R15, R22, c[0x0][0x164], R15, 0x1, P3 ;  /* 0x00005900160f7a11 */ /* 0x000fc600018f0c0f */
[----:B------:R-:W-:Y:S01]  /*12e0*/  IMAD.U32 R17, RZ, RZ, UR11 ;  /* 0x0000000bff117e24 */ /* 0x000fe2000f8e00ff */
[----:B------:R-:W-:Y:S01]  /*12f0*/  UIADD3 UR11, UP0, UR8, 0x10080, URZ ;  /* 0x00010080080b7890 */ /* 0x000fe2000ff1e03f */
[----:B------:R-:W-:Y:S01]  /*1300*/  IMAD.IADD R18, R21, 0x1, R18 ;  /* 0x0000000115127824 */ /* 0x000fe200078e0212 */
[C---:B------:R-:W-:Y:S01]  /*1310*/  LEA R72, P3, R20.reuse, c[0x0][0x1f0], 0x1 ;  /* 0x00007c0014487a11 */ /* 0x040fe200078608ff */
[----:B------:R-:W-:Y:S01]  /*1320*/  IMAD.U32 R16, RZ, RZ, UR13 ;  /* 0x0000000dff107e24 */ /* 0x000fe2000f8e00ff */
[----:B------:R-:W-:Y:S01]  /*1330*/  UIADD3.X UR9, URZ, UR9, URZ, UP0, !UPT ;  /* 0x000000093f097290 */ /* 0x000fe200087fe43f */
[----:B------:R-:W-:Y:S01]  /*1340*/  IMAD.MOV.U32 R21, RZ, RZ, R15 ;  /* 0x000000ffff157224 */ /* 0x000fe200078e000f */
[----:B------:R-:W-:Y:S01]  /*1350*/  LEA.HI.X R73, R20, c[0x0][0x1f4], R18, 0x1, P3 ;  /* 0x00007d0014497a11 */ /* 0x000fe200018f0c12 */
[----:B------:R-:W-:Y:S01]  /*1360*/  IMAD.WIDE.U32 R22, R35, 0x2, R16 ;  /* 0x0000000223167825 */ /* 0x000fe200078e0010 */
[----:B------:R-:W-:Y:S02]  /*1370*/  IADD3 R40, P3, R54, 0xa0, RZ ;  /* 0x000000a036287810 */ /* 0x000fe40007f7e0ff */
[----:B------:R-:W-:Y:S01]  /*1380*/  MOV R20, R14 ;  /* 0x0000000e00147202 */ /* 0x000fe20000000f00 */
[----:B------:R-:W-:Y:S01]  /*1390*/  IMAD.U32 R18, RZ, RZ, UR11 ;  /* 0x0000000bff127e24 */ /* 0x000fe2000f8e00ff */
[----:B------:R-:W-:Y:S01]  /*13a0*/  IADD3 R39, R40, -c[0x0][0x20], RZ ;  /* 0x8000080028277a10 */ /* 0x000fe20007ffe0ff */
[----:B------:R-:W-:Y:S01]  /*13b0*/  IMAD.U32 R19, RZ, RZ, UR9 ;  /* 0x00000009ff137e24 */ /* 0x000fe2000f8e00ff */
[----:B------:R-:W-:Y:S01]  /*13c0*/  UIADD3 UR9, UP0, UR8, 0x18080, URZ ;  /* 0x0001808008097890 */ /* 0x000fe2000ff1e03f */
[----:B------:R1:W-:Y:S01]  /*13d0*/  STL.128 [R1+0x90], R20 ;  /* 0x0000901401007387 */ /* 0x0003e20000100c00 */
[----:B------:R-:W-:-:S02]  /*13e0*/  IMAD.WIDE.U32 R70, R63, 0x2, R46 ;  /* 0x000000023f467825 */ /* 0x000fc400078e002e */
[----:B------:R-:W-:Y:S01]  /*13f0*/  UIADD3.X UR5, URZ, UR4, URZ, UP0, !UPT ;  /* 0x000000043f057290 */ /* 0x000fe200087fe43f */
[----:B------:R-:W-:Y:S01]  /*1400*/  STL.128 [R1+0x20], R16 ;  /* 0x0000201001007387 */ /* 0x000fe20000100c00 */
[----:B------:R-:W-:Y:S01]  /*1410*/  IMAD.U32 R74, RZ, RZ, UR9 ;  /* 0x00000009ff4a7e24 */ /* 0x000fe2000f8e00ff */
[----:B------:R-:W-:Y:S02]  /*1420*/  UIADD3 UR8, UP0, UR8, 0x18480, URZ ;  /* 0x0001848008087890 */ /* 0x000fe4000ff1e03f */
[----:B------:R-:W-:Y:S01]  /*1430*/  STL.128 [R1+0x40], R16 ;  /* 0x0000401001007387 */ /* 0x000fe20000100c00 */
[----:B------:R-:W-:Y:S01]  /*1440*/  IMAD.U32 R75, RZ, RZ, UR5 ;  /* 0x00000005ff4b7e24 */ /* 0x000fe2000f8e00ff */
[----:B------:R-:W-:Y:S02]  /*1450*/  UIADD3.X UR4, URZ, UR4, URZ, UP0, !UPT ;  /* 0x000000043f047290 */ /* 0x000fe400087fe43f */
[----:B------:R2:W-:Y:S04]  /*1460*/  STL.64 [R39+0x18], R72 ;  /* 0x0000184827007387 */ /* 0x0005e80000100a00 */
[----:B------:R3:W-:Y:S04]  /*1470*/  STL.64 [R39+0x8], R76 ;  /* 0x0000084c27007387 */ /* 0x0007e80000100a00 */
[----:B------:R-:W-:Y:S04]  /*1480*/  STL.64 [R39+0x10], R78 ;  /* 0x0000104e27007387 */ /* 0x000fe80000100a00 */
[----:B------:R-:W-:Y:S01]  /*1490*/  STL [R39], R48 ;  /* 0x0000003027007387 */ /* 0x000fe20000100800 */
[----:B-1----:R-:W-:-:S04]  /*14a0*/  IMAD.WIDE.U32 R20, R61, 0x2, R46 ;  /* 0x000000023d147825 */ /* 0x002fc800078e002e */
[----:B------:R-:W-:-:S04]  /*14b0*/  IMAD.WIDE.U32 R46, R63, 0x2, R24 ;  /* 0x000000023f2e7825 */ /* 0x000fc800078e0018 */
[----:B--2---:R-:W-:-:S04]  /*14c0*/  IMAD.WIDE.U32 R72, R59, 0x2, R44 ;  /* 0x000000023b487825 */ /* 0x004fc800078e002c */
[----:B------:R-:W-:-:S04]  /*14d0*/  IMAD.WIDE.U32 R58, R57, 0x2, R16 ;  /* 0x00000002393a7825 */ /* 0x000fc800078e0010 */
[----:B------:R-:W-:-:S04]  /*14e0*/  IMAD.WIDE.U32 R62, R53, 0x2, R16 ;  /* 0x00000002353e7825 */ /* 0x000fc800078e0010 */
[----:B------:R-:W-:-:S04]  /*14f0*/  IMAD.WIDE.U32 R16, R35, 0x2, R18 ;  /* 0x0000000223107825 */ /* 0x000fc800078e0012 */
[--C-:B------:R-:W-:Y:S01]  /*1500*/  IMAD.WIDE.U32 R22, R61, 0x2, R24.reuse ;  /* 0x000000023d167825 */ /* 0x100fe200078e0018 */
[----:B------:R1:W-:Y:S03]  /*1510*/  STL.64 [R39+0x20], R16 ;  /* 0x0000201027007387 */ /* 0x0003e60000100a00 */
[----:B------:R-:W-:-:S04]  /*1520*/  IMAD.WIDE.U32 R60, R57, 0x2, R24 ;  /* 0x00000002393c7825 */ /* 0x000fc800078e0018 */
[----:B------:R-:W-:-:S04]  /*1530*/  IMAD.WIDE.U32 R56, R57, 0x2, R18 ;  /* 0x0000000239387825 */ /* 0x000fc800078e0012 */
[----:B---3--:R-:W-:-:S04]  /*1540*/  IMAD.WIDE.U32 R76, R53, 0x2, R18 ;  /* 0x00000002354c7825 */ /* 0x008fc800078e0012 */
[----:B------:R-:W-:-:S04]  /*1550*/  IMAD.WIDE R18, R52, 0x4, R74 ;  /* 0x0000000434127825 */ /* 0x000fc800078e024a */
[----:B------:R-:W-:Y:S01]  /*1560*/  IMAD.WIDE.U32 R24, R53, 0x2, R44 ;  /* 0x0000000235187825 */ /* 0x000fe200078e002c */
[----:B------:R-:W-:-:S03]  /*1570*/  SHF.R.S32.HI R44, RZ, 0x7, R43 ;  /* 0x00000007ff2c7819 */ /* 0x000fc6000001142b */
[----:B------:R-:W-:Y:S02]  /*1580*/  IMAD.MOV.U32 R43, RZ, RZ, R29 ;  /* 0x000000ffff2b7224 */ /* 0x000fe400078e001d */
[----:B------:R-:W-:Y:S01]  /*1590*/  STL [R1+0xc8], R44 ;  /* 0x0000c82c01007387 */ /* 0x000fe20000100800 */
[----:B-1----:R-:W-:Y:S02]  /*15a0*/  IMAD.MOV.U32 R16, RZ, RZ, R27 ;  /* 0x000000ffff107224 */ /* 0x002fe400078e001b */
[----:B------:R-:W-:Y:S02]  /*15b0*/  IMAD.MOV.U32 R17, RZ, RZ, R26 ;  /* 0x000000ffff117224 */ /* 0x000fe400078e001a */
[----:B------:R-:W-:-:S03]  /*15c0*/  IMAD.WIDE R26, R13, 0x4, R74 ;  /* 0x000000040d1a7825 */ /* 0x000fc600078e024a */
[----:B------:R1:W-:Y:S04]  /*15d0*/  STL.128 [R1+0xd0], R16 ;  /* 0x0000d01001007387 */ /* 0x0003e80000100c00 */
[----:B------:R-:W-:Y:S04]  /*15e0*/  STL.64 [R39+0x48], R68 ;  /* 0x0000484427007387 */ /* 0x000fe80000100a00 */
[----:B------:R-:W-:Y:S04]  /*15f0*/  STL [R39+0x40], R44 ;  /* 0x0000402c27007387 */ /* 0x000fe80000100800 */
[----:B------:R-:W-:Y:S04]  /*1600*/  STL.64 [R1+0x110], R10 ;  /* 0x0001100a01007387 */ /* 0x000fe80000100a00 */
[----:B------:R-:W-:Y:S04]  /*1610*/  STL.64 [R1+0x120], R10 ;  /* 0x0001200a01007387 */ /* 0x000fe80000100a00 */
[----:B------:R2:W-:Y:S04]  /*1620*/  STL.64 [R1+0x130], R10 ;  /* 0x0001300a01007387 */ /* 0x0005e80000100a00 */
[----:B------:R-:W-:Y:S04]  /*1630*/  STL.64 [R1+0x270], R4 ;  /* 0x0002700401007387 */ /* 0x000fe80000100a00 */
[----:B------:R3:W-:Y:S01]  /*1640*/  STL.64 [R1+0x280], R4 ;  /* 0x0002800401007387 */ /* 0x0007e20000100a00 */
[----:B-1----:R-:W-:Y:S01]  /*1650*/  IMAD.U32 R18, RZ, RZ, UR8 ;  /* 0x00000008ff127e24 */ /* 0x002fe2000f8e00ff */
[----:B------:R-:W-:Y:S01]  /*1660*/  SEL R17, R42, 0xffffffe0, !P2 ;  /* 0xffffffe02a117807 */ /* 0x000fe20005000000 */
[----:B------:R-:W-:Y:S01]  /*1670*/  IMAD.U32 R19, RZ, RZ, UR4 ;  /* 0x00000004ff137e24 */ /* 0x000fe2000f8e00ff */
[----:B------:R-:W-:Y:S01]  /*1680*/  SEL R16, R41, 0xfffffff0, !P1 ;  /* 0xfffffff029107807 */ /* 0x000fe20004800000 */
[----:B------:R1:W-:Y:S01]  /*1690*/  STL.128 [R1+0x2c0], R20 ;  /* 0x0002c01401007387 */ /* 0x0003e20000100c00 */
[C---:B------:R-:W-:Y:S01]  /*16a0*/  ISETP.GE.AND P2, PT, R3.reuse, c[0x0][0x16c], PT ;  /* 0x00005b0003007a0c */ /* 0x040fe20003f46270 */
[----:B------:R-:W-:Y:S01]  /*16b0*/  IMAD.MOV.U32 R42, RZ, RZ, R28 ;  /* 0x000000ffff2a7224 */ /* 0x000fe200078e001c */
[----:B------:R-:W-:Y:S01]  /*16c0*/  ISETP.GE.AND P1, PT, R3, c[0x0][0x1fc], PT ;  /* 0x00007f0003007a0c */ /* 0x000fe20003f26270 */
[----:B------:R-:W-:Y:S01]  /*16d0*/  STL.64 [R1+0x298], R16 ;  /* 0x0002981001007387 */ /* 0x000fe20000100a00 */
[----:B------:R-:W-:Y:S01]  /*16e0*/  IADD3.X R41, RZ, R55, RZ, P3, !PT ;  /* 0x00000037ff297210 */ /* 0x000fe20001ffe4ff */
[----:B------:R-:W-:-:S02]  /*16f0*/  ULDC.64 UR4, c[0x0][0x1d8] ;  /* 0x0000760000047ab9 */ /* 0x000fc40000000a00 */
[----:B------:R4:W-:Y:S01]  /*1700*/  STL.64 [R1+0x2a8], R16 ;  /* 0x0002a81001007387 */ /* 0x0009e20000100a00 */
[----:B--2---:R-:W-:-:S03]  /*1710*/  IMAD.WIDE R10, R13, 0x4, R18 ;  /* 0x000000040d0a7825 */ /* 0x004fc600078e0212 */
[----:B------:R-:W-:Y:S01]  /*1720*/  STL.128 [R1+0x320], R24 ;  /* 0x0003201801007387 */ /* 0x000fe20000100c00 */
[----:B------:R-:W-:-:S03]  /*1730*/  IMAD.WIDE R18, R52, 0x4, R18 ;  /* 0x0000000434127825 */ /* 0x000fc600078e0212 */
[----:B------:R-:W-:Y:S01]  /*1740*/  STL.64 [R1+0x100], R66 ;  /* 0x0001004201007387 */ /* 0x000fe20000100a00 */
[----:B---3--:R-:W-:-:S03]  /*1750*/  SHF.R.S32.HI R4, RZ, 0xd, R31 ;  /* 0x0000000dff047819 */ /* 0x008fc6000001141f */
[----:B------:R2:W-:Y:S01]  /*1760*/  STL.64 [R1+0xf0], R18 ;  /* 0x0000f01201007387 */ /* 0x0005e20000100a00 */
[----:B------:R-:W-:-:S03]  /*1770*/  IMAD.MOV.U32 R5, RZ, RZ, c[0x0][0x2a8] ;  /* 0x0000aa00ff057624 */ /* 0x000fc600078e00ff */
[----:B------:R-:W-:Y:S04]  /*1780*/  STL.64 [R1+0x278], R72 ;  /* 0x0002784801007387 */ /* 0x000fe80000100a00 */
[----:B------:R-:W-:Y:S01]  /*1790*/  STL.64 [R1+0x288], R64 ;  /* 0x0002884001007387 */ /* 0x000fe20000100a00 */
[----:B-1----:R-:W-:-:S03]  /*17a0*/  SEL R20, RZ, 0x1, P1 ;  /* 0x00000001ff147807 */ /* 0x002fc60000800000 */
[----:B------:R-:W-:Y:S01]  /*17b0*/  STL.64 [R1+0x2a0], R70 ;  /* 0x0002a04601007387 */ /* 0x000fe20000100a00 */
[C---:B------:R-:W-:Y:S02]  /*17c0*/  IADD3 R13, P1, R54.reuse, 0xc8, RZ ;  /* 0x000000c8360d7810 */ /* 0x040fe40007f3e0ff */
[----:B----4-:R-:W-:Y:S01]  /*17d0*/  SEL R16, RZ, 0x1, P2 ;  /* 0x00000001ff107807 */ /* 0x010fe20001000000 */
[----:B------:R-:W-:Y:S01]  /*17e0*/  STL.64 [R1+0x2b0], R46 ;  /* 0x0002b02e01007387 */ /* 0x000fe20000100a00 */
[----:B------:R-:W-:-:S03]  /*17f0*/  IADD3 R17, P2, R54, 0x98, RZ ;  /* 0x0000009836117810 */ /* 0x000fc60007f5e0ff */
[----:B------:R-:W-:Y:S04]  /*1800*/  STL.64 [R1+0x260], R56 ;  /* 0x0002603801007387 */ /* 0x000fe80000100a00 */
[----:B------:R-:W-:Y:S01]  /*1810*/  STL.64 [R1+0x2e0], R76 ;  /* 0x0002e04c01007387 */ /* 0x000fe20000100a00 */
[----:B--2---:R-:W-:-:S03]  /*1820*/  IADD3 R18, P4, R54, 0x78, RZ ;  /* 0x0000007836127810 */ /* 0x004fc60007f9e0ff */
[----:B------:R-:W-:Y:S04]  /*1830*/  STL.64 [R1+0x250], R58 ;  /* 0x0002503a01007387 */ /* 0x000fe80000100a00 */
[----:B------:R-:W-:Y:S01]  /*1840*/  STL.64 [R1+0x2f0], R62 ;  /* 0x0002f03e01007387 */ /* 0x000fe20000100a00 */
[----:B------:R-:W-:-:S03]  /*1850*/  IMAD.X R21, RZ, RZ, R55, P4 ;  /* 0x000000ffff157224 */ /* 0x000fc600020e0637 */
[----:B------:R1:W-:Y:S04]  /*1860*/  STL.64 [R1+0x330], R10 ;  /* 0x0003300a01007387 */ /* 0x0003e80000100a00 */
[----:B------:R-:W-:Y:S04]  /*1870*/  STL.64 [R1+0x308], R60 ;  /* 0x0003083c01007387 */ /* 0x000fe80000100a00 */
[----:B------:R-:W-:Y:S04]  /*1880*/  STL [R1+0x118], R30 ;  /* 0x0001181e01007387 */ /* 0x000fe80000100800 */
[----:B------:R-:W-:Y:S04]  /*1890*/  STL [R1+0x128], R30 ;  /* 0x0001281e01007387 */ /* 0x000fe80000100800 */
[----:B------:R2:W-:Y:S04]  /*18a0*/  STL [R1+0x138], R30 ;  /* 0x0001381e01007387 */ /* 0x0005e80000100800 */
[----:B------:R-:W-:Y:S04]  /*18b0*/  STL.64 [R1+0x248], R6 ;  /* 0x0002480601007387 */ /* 0x000fe80000100a00 */
[----:B------:R-:W-:Y:S01]  /*18c0*/  STL.64 [R1+0x258], R6 ;  /* 0x0002580601007387 */ /* 0x000fe20000100a00 */
[----:B-1----:R-:W-:-:S03]  /*18d0*/  MOV R10, c[0x0][0x2a0] ;  /* 0x0000a800000a7a02 */ /* 0x002fc60000000f00 */
[----:B------:R1:W-:Y:S01]  /*18e0*/  STL.64 [R1+0x300], R6 ;  /* 0x0003000601007387 */ /* 0x0003e20000100a00 */
[----:B------:R-:W-:-:S03]  /*18f0*/  IMAD.MOV.U32 R11, RZ, RZ, c[0x0][0x2a4] ;  /* 0x0000a900ff0b7624 */ /* 0x000fc600078e00ff */
[----:B------:R-:W-:Y:S04]  /*1900*/  STL [R1+0x2d8], R7 ;  /* 0x0002d80701007387 */ /* 0x000fe80000100800 */
[----:B------:R-:W-:Y:S04]  /*1910*/  STL [R1+0x2e8], R7 ;  /* 0x0002e80701007387 */ /* 0x000fe80000100800 */
[----:B------:R3:W-:Y:S01]  /*1920*/  STL [R1+0x318], R7 ;  /* 0x0003180701007387 */ /* 0x0007e20000100800 */
[----:B--2---:R-:W-:-:S03]  /*1930*/  IADD3 R30, P3, R54, 0x338, RZ ;  /* 0x00000338361e7810 */ /* 0x004fc60007f7e0ff */
[----:B------:R2:W-:Y:S01]  /*1940*/  STL [R1+0xf8], R4 ;  /* 0x0000f80401007387 */ /* 0x0005e20000100800 */
[----:B------:R-:W-:-:S03]  /*1950*/  IADD3.X R31, RZ, R55, RZ, P3, !PT ;  /* 0x00000037ff1f7210 */ /* 0x000fc60001ffe4ff */
[----:B------:R-:W-:Y:S04]  /*1960*/  STL.U8 [R1+0x108], RZ ;  /* 0x000108ff01007387 */ /* 0x000fe80000100000 */
[----:B------:R-:W-:Y:S01]  /*1970*/  STL.U8 [R1+0x109], RZ ;  /* 0x000109ff01007387 */ /* 0x000fe20000100000 */
[----:B-1----:R-:W-:-:S03]  /*1980*/  IMAD.MOV.U32 R6, RZ, RZ, c[0x0][0x2ac] ;  /* 0x0000ab00ff067624 */ /* 0x002fc600078e00ff */
[----:B------:R-:W-:Y:S04]  /*1990*/  STL.U8 [R1+0x10a], RZ ;  /* 0x00010aff01007387 */ /* 0x000fe80000100000 */
[----:B------:R-:W-:Y:S04]  /*19a0*/  STL.U8 [R1+0x10c], RZ ;  /* 0x00010cff01007387 */ /* 0x000fe80000100000 */
[----:B------:R-:W-:Y:S01]  /*19b0*/  STL.U8 [R1+0x11c], RZ ;  /* 0x00011cff01007387 */ /* 0x000fe20000100000 */
[----:B---3--:R-:W-:-:S03]  /*19c0*/  IMAD.MOV.U32 R7, RZ, RZ, c[0x0][0x2b0] ;  /* 0x0000ac00ff077624 */ /* 0x008fc600078e00ff */
[----:B------:R-:W-:Y:S01]  /*19d0*/  STL.U8 [R1+0x12c], RZ ;  /* 0x00012cff01007387 */ /* 0x000fe20000100000 */
[----:B--2---:R-:W-:-:S03]  /*19e0*/  IMAD.MOV.U32 R4, RZ, RZ, RZ ;  /* 0x000000ffff047224 */ /* 0x004fc600078e00ff */
        /* <DEDUP_REMOVED lines=33> */
[----:B------:R3:W-:Y:S04]  /*1c00*/  STL.128 [R1+0x350], R8 ;  /* 0x0003500801007387 */ /* 0x0007e80000100c00 */
[----:B------:R4:W-:Y:S04]  /*1c10*/  STL.128 [R1+0x360], R4 ;  /* 0x0003600401007387 */ /* 0x0009e80000100c00 */
[----:B------:R5:W-:Y:S04]  /*1c20*/  STL.128 [R1+0x3e0], R40 ;  /* 0x0003e02801007387 */ /* 0x000be80000100c00 */
[----:B------:R-:W-:Y:S01]  /*1c30*/  STL [R1+0x34c], R36 ;  /* 0x00034c2401007387 */ /* 0x000fe20000100800 */
[----:B-1----:R-:W-:-:S03]  /*1c40*/  IADD3 R16, P5, R54, 0x341, RZ ;  /* 0x0000034136107810 */ /* 0x002fc60007fbe0ff */
[----:B------:R-:W-:Y:S01]  /*1c50*/  STL [R1+0x430], R38 ;  /* 0x0004302601007387 */ /* 0x000fe20000100800 */
[----:B--2---:R-:W-:Y:S01]  /*1c60*/  IADD3.X R20, RZ, R55, RZ, P2, !PT ;  /* 0x00000037ff147210 */ /* 0x004fe200017fe4ff */
[--C-:B------:R-:W-:Y:S02]  /*1c70*/  IMAD.X R19, RZ, RZ, R55.reuse, P5 ;  /* 0x000000ffff137224 */ /* 0x100fe400028e0637 */
[----:B------:R-:W-:Y:S04]  /*1c80*/  STL.128 [R1+0x390], R28 ;  /* 0x0003901c01007387 */ /* 0x000fe80000100c00 */
[----:B------:R-:W2:Y:S01]  /*1c90*/  LDL.128 R44, [R1+0xd0] ;  /* 0x0000d000012c7983 */ /* 0x000ea20000100c00 */
[----:B---3--:R-:W-:Y:S01]  /*1ca0*/  IMAD.X R8, RZ, RZ, R55, P1 ;  /* 0x000000ffff087224 */ /* 0x008fe200008e0637 */
[----:B------:R-:W-:-:S02]  /*1cb0*/  IADD3 R24, P1, R54, 0x340, RZ ;  /* 0x0000034036187810 */ /* 0x000fc40007f3e0ff */
[----:B------:R-:W-:Y:S01]  /*1cc0*/  MOV R9, R31 ;  /* 0x0000001f00097202 */ /* 0x000fe20000000f00 */
[----:B----4-:R-:W-:Y:S01]  /*1cd0*/  IMAD.MOV.U32 R6, RZ, RZ, R18 ;  /* 0x000000ffff067224 */ /* 0x010fe200078e0012 */
[C---:B------:R-:W-:Y:S01]  /*1ce0*/  IADD3 R18, P2, R54.reuse, 0x344, RZ ;  /* 0x0000034436127810 */ /* 0x040fe20007f5e0ff */
[----:B------:R-:W-:Y:S02]  /*1cf0*/  IMAD.MOV.U32 R7, RZ, RZ, R21 ;  /* 0x000000ffff077224 */ /* 0x000fe400078e0015 */
[----:B------:R-:W-:Y:S01]  /*1d00*/  IMAD.MOV.U32 R4, RZ, RZ, R17 ;  /* 0x000000ffff047224 */ /* 0x000fe200078e0011 */
[C---:B-----5:R-:W-:Y:S01]  /*1d10*/  IADD3 R42, P3, R54.reuse, 0xd8, RZ ;  /* 0x000000d8362a7810 */ /* 0x060fe20007f7e0ff */
[----:B------:R-:W-:Y:S01]  /*1d20*/  IMAD.MOV.U32 R5, RZ, RZ, R20 ;  /* 0x000000ffff057224 */ /* 0x000fe200078e0014 */
[C---:B------:R-:W-:Y:S01]  /*1d30*/  IADD3 R20, P4, R54.reuse, 0x71, RZ ;  /* 0x0000007136147810 */ /* 0x040fe20007f9e0ff */
[--C-:B------:R-:W-:Y:S01]  /*1d40*/  IMAD.X R25, RZ, RZ, R55.reuse, P1 ;  /* 0x000000ffff197224 */ /* 0x100fe200008e0637 */
[----:B------:R-:W-:Y:S01]  /*1d50*/  IADD3 R22, P1, R54, 0xc0, RZ ;  /* 0x000000c036167810 */ /* 0x000fe20007f3e0ff */
[----:B------:R-:W-:Y:S01]  /*1d60*/  IMAD.MOV.U32 R10, RZ, RZ, R24 ;  /* 0x000000ffff0a7224 */ /* 0x000fe200078e0018 */
[----:B------:R1:W-:Y:S01]  /*1d70*/  STL.128 [R1+0x380], R4 ;  /* 0x0003800401007387 */ /* 0x0003e20000100c00 */
[----:B------:R-:W-:Y:S01]  /*1d80*/  IMAD.X R21, RZ, RZ, R55, P4 ;  /* 0x000000ffff157224 */ /* 0x000fe200020e0637 */
[----:B------:R-:W-:Y:S01]  /*1d90*/  IADD3.X R23, RZ, R55, RZ, P1, !PT ;  /* 0x00000037ff177210 */ /* 0x000fe20000ffe4ff */
[----:B------:R-:W-:-:S02]  /*1da0*/  IMAD.MOV.U32 R11, RZ, RZ, R25 ;  /* 0x000000ffff0b7224 */ /* 0x000fc400078e0019 */
[----:B------:R-:W-:Y:S02]  /*1db0*/  IMAD.X R17, RZ, RZ, R55, P3 ;  /* 0x000000ffff117224 */ /* 0x000fe400018e0637 */
[----:B------:R-:W-:Y:S01]  /*1dc0*/  STL.128 [R1+0x3d0], R20 ;  /* 0x0003d01401007387 */ /* 0x000fe20000100c00 */
[----:B-1----:R-:W-:Y:S01]  /*1dd0*/  IMAD.MOV.U32 R4, RZ, RZ, R16 ;  /* 0x000000ffff047224 */ /* 0x002fe200078e0010 */
[C---:B------:R-:W-:Y:S01]  /*1de0*/  IADD3 R16, P1, R54.reuse, 0x348, RZ ;  /* 0x0000034836107810 */ /* 0x040fe20007f3e0ff */
[----:B------:R-:W-:Y:S02]  /*1df0*/  IMAD.MOV.U32 R5, RZ, RZ, R19 ;  /* 0x000000ffff057224 */ /* 0x000fe400078e0013 */
[----:B------:R-:W-:Y:S02]  /*1e00*/  IMAD.MOV.U32 R6, RZ, RZ, R13 ;  /* 0x000000ffff067224 */ /* 0x000fe400078e000d */
[----:B------:R-:W-:Y:S02]  /*1e10*/  IMAD.MOV.U32 R7, RZ, RZ, R8 ;  /* 0x000000ffff077224 */ /* 0x000fe400078e0008 */
[--C-:B------:R-:W-:Y:S01]  /*1e20*/  IMAD.X R19, RZ, RZ, R55.reuse, P2 ;  /* 0x000000ffff137224 */ /* 0x100fe200010e0637 */
[----:B------:R-:W-:Y:S01]  /*1e30*/  IADD3 R26, P2, R54, 0x70, RZ ;  /* 0x00000070361a7810 */ /* 0x000fe20007f5e0ff */
[----:B------:R-:W-:Y:S01]  /*1e40*/  IMAD.MOV.U32 R8, RZ, RZ, R30 ;  /* 0x000000ffff087224 */ /* 0x000fe200078e001e */
[----:B------:R1:W-:Y:S01]  /*1e50*/  STL.128 [R1+0x3b0], R4 ;  /* 0x0003b00401007387 */ /* 0x0003e20000100c00 */
[----:B------:R-:W-:-:S02]  /*1e60*/  IMAD.X R43, RZ, RZ, R55, P1 ;  /* 0x000000ffff2b7224 */ /* 0x000fc400008e0637 */
[----:B------:R-:W-:Y:S01]  /*1e70*/  IMAD.X R27, RZ, RZ, R55, P2 ;  /* 0x000000ffff1b7224 */ /* 0x000fe200010e0637 */
[----:B------:R3:W-:Y:S01]  /*1e80*/  STL.128 [R1+0x3f0], R8 ;  /* 0x0003f00801007387 */ /* 0x0007e20000100c00 */
[----:B------:R-:W-:-:S03]  /*1e90*/  IMAD.MOV.U32 R13, RZ, RZ, c[0x0][0x24c] ;  /* 0x00009300ff0d7624 */ /* 0x000fc600078e00ff */
[----:B------:R-:W-:Y:S04]  /*1ea0*/  STL.128 [R1+0x3a0], R24 ;  /* 0x0003a01801007387 */ /* 0x000fe80000100c00 */
[----:B------:R4:W-:Y:S01]  /*1eb0*/  STL.64 [R1+0x370], R12 ;  /* 0x0003700c01007387 */ /* 0x0009e20000100a00 */
[----:B-1----:R-:W-:Y:S02]  /*1ec0*/  IMAD.MOV.U32 R6, RZ, RZ, R20 ;  /* 0x000000ffff067224 */ /* 0x002fe400078e0014 */
[----:B------:R-:W-:Y:S02]  /*1ed0*/  IMAD.MOV.U32 R7, RZ, RZ, R21 ;  /* 0x000000ffff077224 */ /* 0x000fe400078e0015 */
[----:B------:R-:W-:Y:S02]  /*1ee0*/  IMAD.MOV.U32 R4, RZ, RZ, R18 ;  /* 0x000000ffff047224 */ /* 0x000fe400078e0012 */
[----:B------:R-:W-:-:S02]  /*1ef0*/  IMAD.MOV.U32 R5, RZ, RZ, R19 ;  /* 0x000000ffff057224 */ /* 0x000fc400078e0013 */
[----:B---3--:R-:W-:Y:S01]  /*1f00*/  IMAD.MOV.U32 R10, RZ, RZ, R16 ;  /* 0x000000ffff0a7224 */ /* 0x008fe200078e0010 */
[----:B----4-:R-:W3:Y:S01]  /*1f10*/  LDL.U8 R13, [R1+0x341] ;  /* 0x00034100010d7983 */ /* 0x010ee20000100000 */
[----:B------:R-:W-:Y:S02]  /*1f20*/  IMAD.MOV.U32 R8, RZ, RZ, R26 ;  /* 0x000000ffff087224 */ /* 0x000fe400078e001a */
[----:B------:R-:W-:Y:S01]  /*1f30*/  IMAD.MOV.U32 R9, RZ, RZ, R27 ;  /* 0x000000ffff097224 */ /* 0x000fe200078e001b */
[----:B------:R1:W-:Y:S01]  /*1f40*/  STL.128 [R1+0x420], R4 ;  /* 0x0004200401007387 */ /* 0x0003e20000100c00 */
[----:B------:R-:W-:Y:S02]  /*1f50*/  IMAD.MOV.U32 R11, RZ, RZ, R43 ;  /* 0x000000ffff0b7224 */ /* 0x000fe400078e002b */
[----:B------:R-:W-:Y:S01]  /*1f60*/  IMAD.MOV.U32 R16, RZ, RZ, R42 ;  /* 0x000000ffff107224 */ /* 0x000fe200078e002a */
[----:B------:R-:W4:Y:S01]  /*1f70*/  LDL.U8 R12, [R1+0x341] ;  /* 0x00034100010c7983 */ /* 0x000f220000100000 */
[----:B------:R-:W-:-:S03]  /*1f80*/  IMAD.MOV.U32 R20, RZ, RZ, c[0x0][0x250] ;  /* 0x00009400ff147624 */ /* 0x000fc600078e00ff */
[----:B------:R5:W-:Y:S04]  /*1f90*/  STL.128 [R1+0x400], R8 ;  /* 0x0004000801007387 */ /* 0x000be80000100c00 */
[----:B------:R5:W-:Y:S04]  /*1fa0*/  STL.128 [R1+0x3c0], R16 ;  /* 0x0003c01001007387 */ /* 0x000be80000100c00 */
[----:B------:R-:W-:Y:S01]  /*1fb0*/  STL [R1+0x378], R20 ;  /* 0x0003781401007387 */ /* 0x000fe20000100800 */
[C---:B-1----:R-:W-:Y:S02]  /*1fc0*/  IADD3 R6, P1, R54.reuse, 0xf0, RZ ;  /* 0x000000f036067810 */ /* 0x042fe40007f3e0ff */
[----:B------:R-:W-:-:S03]  /*1fd0*/  IADD3 R4, P2, R54, 0xe0, RZ ;  /* 0x000000e036047810 */ /* 0x000fc60007f5e0ff */
[----:B------:R-:W-:Y:S01]  /*1fe0*/  IMAD.X R7, RZ, RZ, R55, P1 ;  /* 0x000000ffff077224 */ /* 0x000fe200008e0637 */
[----:B------:R-:W-:Y:S01]  /*1ff0*/  IADD3.X R5, RZ, R55, RZ, P2, !PT ;  /* 0x00000037ff057210 */ /* 0x000fe200017fe4ff */
[----:B-----5:R-:W5:Y:S04]  /*2000*/  LDL.U8 R9, [R1+0x341] ;  /* 0x0003410001097983 */ /* 0x020f680000100000 */
[----:B------:R1:W-:Y:S04]  /*2010*/  STL.128 [R1+0x410], R4 ;  /* 0x0004100401007387 */ /* 0x0003e80000100c00 */
[----:B------:R-:W2:Y:S01]  /*2020*/  LDL R39, [R39+0x2a4] ;  /* 0x0002a40027277983 */ /* 0x000ea20000100800 */
[----:B------:R-:W-:Y:S01]  /*2030*/  @P0 SHF.R.U32.HI R37, RZ, c[0x0][0x250], R37 ;  /* 0x00009400ff250a19 */ /* 0x000fe20000011625 */
[----:B------:R-:W-:-:S05]  /*2040*/  @!P0 IMAD.MOV.U32 R37, RZ, RZ, R32 ;  /* 0x000000ffff258224 */ /* 0x000fca00078e0020 */
[----:B------:R-:W-:Y:S01]  /*2050*/  SHF.R.S32.HI R16, RZ, 0x1f, R37 ;  /* 0x0000001fff107819 */ /* 0x000fe20000011425 */
[----:B------:R-:W-:Y:S01]  /*2060*/  IMAD.WIDE.U32 R42, R37, c[0x0][0x1e0], R50 ;  /* 0x00007800252a7a25 */ /* 0x000fe200078e0032 */
[----:B------:R-:W-:-:S03]  /*2070*/  MOV R48, R2 ;  /* 0x0000000200307202 */ /* 0x000fc60000000f00 */
[----:B-1----:R-:W-:-:S04]  /*2080*/  IMAD R6, R16, c[0x0][0x1e0], RZ ;  /* 0x0000780010067a24 */ /* 0x002fc800078e02ff */
[----:B------:R-:W-:Y:S02]  /*2090*/  IMAD R6, R37, c[0x0][0x1e4], R6 ;  /* 0x0000790025067a24 */ /* 0x000fe400078e0206 */
[----:B------:R-:W-:Y:S02]  /*20a0*/  IMAD.MOV.U32 R7, RZ, RZ, -0x80 ;  /* 0xffffff80ff077424 */ /* 0x000fe400078e00ff */
[----:B------:R-:W-:Y:S02]  /*20b0*/  IMAD.IADD R43, R43, 0x1, R6 ;  /* 0x000000012b2b7824 */ /* 0x000fe400078e0206 */
[----:B------:R-:W-:Y:S02]  /*20c0*/  IMAD R6, R0, c[0x0][0x1e8], RZ ;  /* 0x00007a0000067a24 */ /* 0x000fe400078e02ff */
[----:B------:R-:W-:-:S04]  /*20d0*/  IMAD.WIDE.U32 R42, R33, c[0x0][0x1e8], R42 ;  /* 0x00007a00212a7a25 */ /* 0x000fc800078e002a */
[----:B------:R-:W-:Y:S02]  /*20e0*/  IMAD R6, R33, c[0x0][0x1ec], R6 ;  /* 0x00007b0021067a24 */ /* 0x000fe400078e0206 */
[C---:B------:R-:W-:Y:S02]  /*20f0*/  IMAD R7, R34.reuse, R7, c[0x0][0x198] ;  /* 0x0000660022077624 */ /* 0x040fe400078e0207 */
[----:B------:R-:W-:-:S04]  /*2100*/  IMAD.WIDE R20, R34, 0x80, R48 ;  /* 0x0000008022147825 */ /* 0x000fc800078e0230 */
[----:B------:R-:W-:Y:S02]  /*2110*/  IMAD.IADD R43, R43, 0x1, R6 ;  /* 0x000000012b2b7824 */ /* 0x000fe400078e0206 */
[----:B------:R-:W-:Y:S02]  /*2120*/  IMAD.IADD R7, R7, 0x1, -R2 ;  /* 0x0000000107077824 */ /* 0x000fe400078e0a02 */
[----:B------:R-:W-:Y:S02]  /*2130*/  IMAD R6, R21, c[0x0][0x1d8], RZ ;  /* 0x0000760015067a24 */ /* 0x000fe400078e02ff */
[----:B------:R-:W-:Y:S01]  /*2140*/  IMAD.WIDE.U32 R42, R20, c[0x0][0x1d8], R42 ;  /* 0x00007600142a7a25 */ /* 0x000fe200078e002a */
[----:B--2---:R-:W-:-:S13]  /*2150*/  ISETP.GT.AND P1, PT, R39, 0x7f, PT ;  /* 0x0000007f2700780c */ /* 0x004fda0003f24270 */
[----:B------:R-:W2:Y:S04]  /*2160*/  @!P1 LDL.U8 R8, [R1+0x71] ;  /* 0x0000710001089983 */ /* 0x000ea80000100000 */
[----:B------:R-:W2:Y:S04]  /*2170*/  @!P1 LDL.128 R24, [R1+0x3e0] ;  /* 0x0003e00001189983 */ /* 0x000ea80000100c00 */
[----:B------:R-:W2:Y:S04]  /*2180*/  @!P1 LDL.64 R10, [R1+0x408] ;  /* 0x00040800010a9983 */ /* 0x000ea80000100a00 */
[----:B------:R-:W2:Y:S04]  /*2190*/  @!P1 LDL.64 R30, [R1+0x3f0] ;  /* 0x0003f000011e9983 */ /* 0x000ea80000100a00 */
[----:B------:R-:W2:Y:S01]  /*21a0*/  @!P1 LDL.64 R22, [R1+0x3d8] ;  /* 0x0003d80001169983 */ /* 0x000ea20000100a00 */
[----:B------:R-:W-:Y:S01]  /*21b0*/  IMAD R6, R20, c[0x0][0x1dc], R6 ;  /* 0x0000770014067a24 */ /* 0x000fe200078e0206 */
[----:B------:R-:W-:Y:S01]  /*21c0*/  ISETP.GE.AND P5, PT, R7, 0x1, PT ;  /* 0x000000010700780c */ /* 0x000fe20003fa6270 */
[----:B------:R-:W-:Y:S01]  /*21d0*/  IMAD R16, R16, c[0x0][0x1b0], RZ ;  /* 0x00006c0010107a24 */ /* 0x000fe200078e02ff */
[----:B------:R-:W-:Y:S01]  /*21e0*/  USHF.L.U32 UR9, UR4, 0x6, URZ ;  /* 0x0000000604097899 */ /* 0x000fe2000800063f */
[----:B------:R-:W-:Y:S01]  /*21f0*/  IMAD.IADD R6, R43, 0x1, R6 ;  /* 0x000000012b067824 */ /* 0x000fe200078e0206 */
[----:B------:R-:W-:Y:S01]  /*2200*/  ISETP.GE.OR P2, PT, R3, c[0x0][0x1cc], !P5 ;  /* 0x0000730003007a0c */ /* 0x000fe20006f46670 */
[----:B------:R-:W-:Y:S01]  /*2210*/  UMOV UR8, 0x6 ;  /* 0x0000000600087882 */ /* 0x000fe20000000000 */
[C---:B------:R-:W-:Y:S01]  /*2220*/  LEA R36, P0, R42.reuse, c[0x0][0x1c0], 0x1 ;  /* 0x000070002a247a11 */ /* 0x040fe200078008ff */
[----:B------:R-:W-:Y:S01]  /*2230*/  IMAD.WIDE.U32 R48, R37, c[0x0][0x1b0], R50 ;  /* 0x00006c0025307a25 */ /* 0x000fe200078e0032 */
[----:B------:R-:W-:Y:S01]  /*2240*/  USHF.L.U64.HI UR5, UR4, UR8, UR5 ;  /* 0x0000000804057299 */ /* 0x000fe20008010205 */
[----:B------:R-:W-:Y:S01]  /*2250*/  ISETP.GE.AND P4, PT, R7, 0x21, PT ;  /* 0x000000210700780c */ /* 0x000fe20003f86270 */
[----:B------:R-:W2:Y:S01]  /*2260*/  @!P1 LDL.64 R18, [R1+0x420] ;  /* 0x0004200001129983 */ /* 0x000ea20000100a00 */
[----:B------:R-:W-:Y:S01]  /*2270*/  IMAD R16, R37, c[0x0][0x1b4], R16 ;  /* 0x00006d0025107a24 */ /* 0x000fe200078e0210 */
[----:B------:R-:W-:-:S02]  /*2280*/  LEA.HI.X R37, R42, c[0x0][0x1c4], R6, 0x1, P0 ;  /* 0x000071002a257a11 */ /* 0x000fc400000f0c06 */
[----:B------:R-:W-:Y:S01]  /*2290*/  IADD3 R42, P0, R36, UR9, RZ ;  /* 0x00000009242a7c10 */ /* 0x000fe2000ff1e0ff */
[----:B------:R-:W-:Y:S01]  /*22a0*/  IMAD.SHL.U32 R35, R35, 0x2, RZ ;  /* 0x0000000223237824 */ /* 0x000fe200078e00ff */
[----:B------:R-:W-:Y:S01]  /*22b0*/  ISETP.GE.AND P3, PT, R7, 0x41, PT ;  /* 0x000000410700780c */ /* 0x000fe20003f66270 */
[----:B------:R-:W-:Y:S01]  /*22c0*/  IMAD R0, R0, c[0x0][0x1b8], RZ ;  /* 0x00006e0000007a24 */ /* 0x000fe200078e02ff */
[----:B------:R-:W-:Y:S01]  /*22d0*/  ISETP.GE.OR P6, PT, R3, c[0x0][0x1cc], !P4 ;  /* 0x0000730003007a0c */ /* 0x000fe200067c6670 */
[----:B------:R-:W-:Y:S01]  /*22e0*/  IMAD R17, R21, c[0x0][0x1a8], RZ ;  /* 0x00006a0015117a24 */ /* 0x000fe200078e02ff */
[----:B------:R-:W-:Y:S01]  /*22f0*/  IADD3.X R43, R37, UR5, RZ, P0, !PT ;  /* 0x00000005252b7c10 */ /* 0x000fe200087fe4ff */
[----:B------:R-:W-:Y:S01]  /*2300*/  IMAD.IADD R49, R49, 0x1, R16 ;  /* 0x0000000131317824 */ /* 0x000fe200078e0210 */
[----:B------:R-:W-:Y:S01]  /*2310*/  ISETP.GE.OR P0, PT, R3, c[0x0][0x1cc], !P3 ;  /* 0x0000730003007a0c */ /* 0x000fe20005f06670 */
[----:B------:R-:W-:Y:S01]  /*2320*/  @!PT LDS RZ, [RZ] ;  /* 0x00000000fffff984 */ /* 0x000fe20000000800 */
[----:B------:R-:W-:Y:S01]  /*2330*/  @!PT LDS RZ, [RZ] ;  /* 0x00000000fffff984 */ /* 0x000fe20000000800 */
[----:B------:R-:W-:Y:S01]  /*2340*/  @!PT LDS RZ, [RZ] ;  /* 0x00000000fffff984 */ /* 0x000fe20000000800 */
[----:B------:R1:W-:Y:S01]  /*2350*/  LDGSTS.E.BYPASS.LTC128B.128 [R35+0x4080], [R36.64], !P2 ;  /* 0x0408000024237fae */ /* 0x0003e2000d101d46 */
[----:B------:R-:W-:Y:S01]  /*2360*/  IADD3 R32, P2, R42, UR9, RZ ;  /* 0x000000092a207c10 */ /* 0x000fe2000ff5e0ff */
[----:B------:R-:W-:-:S02]  /*2370*/  IMAD R0, R33, c[0x0][0x1bc], R0 ;  /* 0x00006f0021007a24 */ /* 0x000fc400078e0200 */
[----:B------:R-:W-:Y:S01]  /*2380*/  IMAD.WIDE.U32 R48, R33, c[0x0][0x1b8], R48 ;  /* 0x00006e0021307a25 */ /* 0x000fe200078e0030 */
[----:B------:R-:W-:Y:S01]  /*2390*/  IADD3.X R33, R43, UR5, RZ, P2, !PT ;  /* 0x000000052b217c10 */ /* 0x000fe200097fe4ff */
[----:B------:R-:W2:Y:S02]  /*23a0*/  @!P1 LDL.64 R4, [R1+0x410] ;  /* 0x0004100001049983 */ /* 0x000ea40000100a00 */
[----:B------:R-:W-:Y:S02]  /*23b0*/  IMAD.IADD R49, R49, 0x1, R0 ;  /* 0x0000000131317824 */ /* 0x000fe400078e0200 */
[----:B------:R2:W-:Y:S01]  /*23c0*/  LDGSTS.E.BYPASS.LTC128B.128 [R35+0x5080], [R42.64], !P6 ;  /* 0x050800002a237fae */ /* 0x0005e2000f101d46 */
[C---:B------:R-:W-:Y:S02]  /*23d0*/  IMAD R17, R20.reuse, c[0x0][0x1ac], R17 ;  /* 0x00006b0014117a24 */ /* 0x040fe400078e0211 */
[----:B------:R-:W-:Y:S01]  /*23e0*/  IMAD.WIDE.U32 R20, R20, c[0x0][0x1a8], R48 ;  /* 0x00006a0014147a25 */ /* 0x000fe200078e0030 */
[----:B------:R3:W-:Y:S01]  /*23f0*/  LDGSTS.E.BYPASS.LTC128B.128 [R35+0x6080], [R32.64], !P0 ;  /* 0x0608000020237fae */ /* 0x0007e2000c101d46 */
[----:B------:R-:W-:-:S04]  /*2400*/  IADD3 R48, P0, R32, UR9, RZ ;  /* 0x0000000920307c10 */ /* 0x000fc8000ff1e0ff */
[----:B------:R-:W-:Y:S01]  /*2410*/  IADD3.X R49, R33, UR5, RZ, P0, !PT ;  /* 0x0000000521317c10 */ /* 0x000fe200087fe4ff */
[----:B------:R-:W-:Y:S01]  /*2420*/  ULDC.64 UR4, c[0x0][0x1a8] ;  /* 0x00006a0000047ab9 */ /* 0x000fe20000000a00 */
[----:B------:R-:W-:Y:S01]  /*2430*/  ISETP.GE.AND P2, PT, R7, 0x61, PT ;  /* 0x000000610700780c */ /* 0x000fe20003f46270 */
[----:B------:R-:W-:Y:S01]  /*2440*/  USHF.L.U32 UR9, UR4, 0x6, URZ ;  /* 0x0000000604097899 */ /* 0x000fe2000800063f */
[----:B------:R-:W-:Y:S01]  /*2450*/  IADD3 R17, R21, R17, RZ ;  /* 0x0000001115117210 */ /* 0x000fe20007ffe0ff */
[----:B------:R-:W-:Y:S01]  /*2460*/  USHF.L.U64.HI UR5, UR4, UR8, UR5 ;  /* 0x0000000804057299 */ /* 0x000fe20008010205 */
[C---:B-1----:R-:W-:Y:S02]  /*2470*/  LEA R36, P0, R20.reuse, c[0x0][0x190], 0x1 ;  /* 0x0000640014247a11 */ /* 0x042fe400078008ff */
[----:B------:R-:W-:Y:S02]  /*2480*/  ISETP.GE.OR P6, PT, R3, c[0x0][0x1cc], !P2 ;  /* 0x0000730003007a0c */ /* 0x000fe400057c6670 */
[----:B------:R-:W-:-:S02]  /*2490*/  LEA.HI.X R37, R20, c[0x0][0x194], R17, 0x1, P0 ;  /* 0x0000650014257a11 */ /* 0x000fc400000f0c11 */
[----:B------:R-:W-:Y:S02]  /*24a0*/  ISETP.GE.OR P5, PT, R3, c[0x0][0x19c], !P5 ;  /* 0x0000670003007a0c */ /* 0x000fe40006fa6670 */
[----:B------:R-:W-:Y:S01]  /*24b0*/  IADD3 R16, P0, R36, UR9, RZ ;  /* 0x0000000924107c10 */ /* 0x000fe2000ff1e0ff */
[----:B------:R-:W-:Y:S01]  /*24c0*/  IMAD R0, R38, UR14, RZ ;  /* 0x0000000e26007c24 */ /* 0x000fe2000f8e02ff */
[----:B------:R-:W-:Y:S02]  /*24d0*/  SHF.R.S32.HI R39, RZ, 0x1f, R38 ;  /* 0x0000001fff277819 */ /* 0x000fe40000011426 */
[----:B------:R-:W-:Y:S02]  /*24e0*/  IADD3.X R17, R37, UR5, RZ, P0, !PT ;  /* 0x0000000525117c10 */ /* 0x000fe400087fe4ff */
[----:B------:R-:W-:Y:S02]  /*24f0*/  IADD3 R20, P0, R16, UR9, RZ ;  /* 0x0000000910147c10 */ /* 0x000fe4000ff1e0ff */
[----:B------:R-:W-:-:S02]  /*2500*/  ISETP.GE.OR P4, PT, R3, c[0x0][0x19c], !P4 ;  /* 0x0000670003007a0c */ /* 0x000fc40006786670 */
[----:B------:R-:W-:Y:S01]  /*2510*/  ISETP.GE.OR P3, PT, R3, c[0x0][0x19c], !P3 ;  /* 0x0000670003007a0c */ /* 0x000fe20005f66670 */
[----:B------:R-:W-:Y:S01]  /*2520*/  IMAD.WIDE.U32 R6, R38, UR15, RZ ;  /* 0x0000000f26067c25 */ /* 0x000fe2000f8e00ff */
[----:B------:R-:W-:Y:S01]  /*2530*/  IADD3.X R21, R17, UR5, RZ, P0, !PT ;  /* 0x0000000511157c10 */ /* 0x000fe200087fe4ff */
[----:B------:R1:W-:Y:S01]  /*2540*/  LDGSTS.E.BYPASS.LTC128B.128 [R35+0x7080], [R48.64], !P6 ;  /* 0x0708000030237fae */ /* 0x0003e2000f101d46 */
[----:B---3--:R-:W-:Y:S01]  /*2550*/  IADD3 R32, P0, R20, UR9, RZ ;  /* 0x0000000914207c10 */ /* 0x008fe2000ff1e0ff */
[----:B------:R-:W-:Y:S01]  /*2560*/  IMAD R0, R39, UR15, R0 ;  /* 0x0000000f27007c24 */ /* 0x000fe2000f8e0200 */
[C---:B------:R-:W-:Y:S01]  /*2570*/  ISETP.GE.AND P6, PT, R3.reuse, c[0x0][0x16c], PT ;  /* 0x00005b0003007a0c */ /* 0x040fe20003fc6270 */
[----:B------:R1:W-:Y:S01]  /*2580*/  LDGSTS.E.BYPASS.LTC128B.128 [R35+0x80], [R36.64], !P5 ;  /* 0x0008000024237fae */ /* 0x0003e2000e901d46 */
[----:B------:R-:W-:Y:S01]  /*2590*/  ISETP.GE.OR P5, PT, R3, c[0x0][0x19c], !P2 ;  /* 0x0000670003007a0c */ /* 0x000fe200057a6670 */
[----:B------:R-:W-:Y:S01]  /*25a0*/  IMAD.IADD R0, R7, 0x1, R0 ;  /* 0x0000000107007824 */ /* 0x000fe200078e0200 */
[----:B------:R-:W-:Y:S01]  /*25b0*/  IADD3.X R33, R21, UR5, RZ, P0, !PT ;  /* 0x0000000515217c10 */ /* 0x000fe200087fe4ff */
[----:B------:R-:W-:Y:S01]  /*25c0*/  IMAD.SHL.U32 R3, R38, 0x80, RZ ;  /* 0x0000008026037824 */ /* 0x000fe200078e00ff */
[----:B------:R-:W-:Y:S01]  /*25d0*/  USHF.L.U32 UR5, UR10, 0x6, URZ ;  /* 0x000000060a057899 */ /* 0x000fe2000800063f */
[----:B------:R-:W-:Y:S01]  /*25e0*/  LEA R14, P2, R6, R14, 0x1 ;  /* 0x0000000e060e7211 */ /* 0x000fe200078408ff */
[----:B------:R-:W-:Y:S01]  /*25f0*/  ULDC UR4, c[0x0][0x17c] ;  /* 0x00005f0000047ab9 */ /* 0x000fe20000000800 */
[----:B------:R-:W-:Y:S01]  /*2600*/  LOP3.LUT R13, R13, 0x1, RZ, 0xc0, !PT ;  /* 0x000000010d0d7812 */ /* 0x000fe200078ec0ff */
[----:B------:R-:W-:Y:S01]  /*2610*/  USHF.L.U64.HI UR4, UR10, UR8, UR4 ;  /* 0x000000080a047299 */ /* 0x000fe20008010204 */
[----:B----4-:R-:W-:Y:S01]  /*2620*/  LOP3.LUT R12, R12, 0x1, RZ, 0xc0, !PT ;  /* 0x000000010c0c7812 */ /* 0x010fe200078ec0ff */
[----:B------:R3:W-:Y:S01]  /*2630*/  LDGSTS.E.BYPASS.LTC128B.128 [R35+0x1080], [R16.64], !P4 ;  /* 0x0108000010237fae */ /* 0x0007e2000e101d46 */
[----:B-----5:R-:W-:-:S02]  /*2640*/  LOP3.LUT R9, R9, 0x1, RZ, 0xc0, !PT ;  /* 0x0000000109097812 */ /* 0x020fc400078ec0ff */
[----:B------:R-:W-:Y:S01]  /*2650*/  LEA.HI.X R15, R6, R15, R0, 0x1, P2 ;  /* 0x0000000f060f7211 */ /* 0x000fe200010f0c00 */
[----:B------:R1:W-:Y:S01]  /*2660*/  LDGSTS.E.BYPASS.LTC128B.128 [R35+0x2080], [R20.64], !P3 ;  /* 0x0208000014237fae */ /* 0x0003e2000d901d46 */
[----:B------:R-:W-:Y:S02]  /*2670*/  IADD3 R2, -R2, c[0x0][0x168], -R3 ;  /* 0x00005a0002027a10 */ /* 0x000fe40007ffe903 */
[----:B------:R-:W-:Y:S01]  /*2680*/  ISETP.NE.U32.AND P2, PT, R13, 0x1, PT ;  /* 0x000000010d00780c */ /* 0x000fe20003f45070 */
[----:B------:R1:W-:Y:S01]  /*2690*/  LDGSTS.E.BYPASS.LTC128B.128 [R35+0x3080], [R32.64], !P5 ;  /* 0x0308000020237fae */ /* 0x0003e2000e901d46 */
[----:B------:R-:W-:Y:S02]  /*26a0*/  IADD3 R6, P0, R14, UR5, RZ ;  /* 0x000000050e067c10 */ /* 0x000fe4000ff1e0ff */
[----:B------:R-:W-:Y:S01]  /*26b0*/  ISETP.NE.U32.AND P4, PT, R12, 0x1, PT ;  /* 0x000000010c00780c */ /* 0x000fe20003f85070 */
[----:B------:R-:W0:Y:S01]  /*26c0*/  LDGDEPBAR ;  /* 0x00000000000079af */ /* 0x000e220000000000 */
[----:B------:R-:W-:-:S02]  /*26d0*/  ISETP.NE.U32.AND P3, PT, R9, 0x1, PT ;  /* 0x000000010900780c */ /* 0x000fc40003f65070 */
[C---:B------:R-:W-:Y:S02]  /*26e0*/  ISETP.LT.OR P6, PT, R2.reuse, 0x1, P6 ;  /* 0x000000010200780c */ /* 0x040fe400037c1670 */
[----:B------:R-:W-:Y:S02]  /*26f0*/  IADD3.X R7, R15, UR4, RZ, P0, !PT ;  /* 0x000000040f077c10 */ /* 0x000fe400087fe4ff */
[----:B------:R-:W-:Y:S02]  /*2700*/  ISETP.LT.OR P2, PT, R2, 0x21, P2 ;  /* 0x000000210200780c */ /* 0x000fe40001741670 */
[----:B------:R-:W-:Y:S02]  /*2710*/  IADD3 R12, P0, R6, UR5, RZ ;  /* 0x00000005060c7c10 */ /* 0x000fe4000ff1e0ff */
[C---:B------:R-:W-:Y:S02]  /*2720*/  ISETP.LT.OR P4, PT, R2.reuse, 0x41, P4 ;  /* 0x000000410200780c */ /* 0x040fe40002781670 */
[----:B------:R-:W-:-:S02]  /*2730*/  ISETP.LT.OR P3, PT, R2, 0x61, P3 ;  /* 0x000000610200780c */ /* 0x000fc40001f61670 */
[----:B------:R-:W-:Y:S01]  /*2740*/  IADD3.X R13, R7, UR4, RZ, P0, !PT ;  /* 0x00000004070d7c10 */ /* 0x000fe200087fe4ff */
[----:B------:R-:W-:Y:S01]  /*2750*/  IMAD.WIDE R44, R3, 0x4, R44 ;  /* 0x00000004032c7825 */ /* 0x000fe200078e022c */
[----:B---3--:R-:W-:Y:S01]  /*2760*/  IADD3 R16, P0, R12, UR5, RZ ;  /* 0x000000050c107c10 */ /* 0x008fe2000ff1e0ff */
[----:B------:R3:W-:Y:S01]  /*2770*/  LDGSTS.E.BYPASS.LTC128B.128 [R35+0x8080], [R14.64], !P6 ;  /* 0x080800000e237fae */ /* 0x0007e2000f101d46 */
[----:B------:R-:W-:Y:S02]  /*2780*/  @!P1 IADD3 R46, R46, -c[0x0][0x18], RZ ;  /* 0x800006002e2e9a10 */ /* 0x000fe40007ffe0ff */
[----:B------:R-:W-:Y:S01]  /*2790*/  IADD3.X R17, R13, UR4, RZ, P0, !PT ;  /* 0x000000040d117c10 */ /* 0x000fe200087fe4ff */
[----:B------:R4:W-:Y:S04]  /*27a0*/  LDGSTS.E.BYPASS.LTC128B.128 [R35+0x9080], [R6.64], !P2 ;  /* 0x0908000006237fae */ /* 0x0009e8000d101d46 */
[----:B------:R5:W-:Y:S04]  /*27b0*/  LDGSTS.E.BYPASS.LTC128B.128 [R35+0xa080], [R12.64], !P4 ;  /* 0x0a0800000c237fae */ /* 0x000be8000e101d46 */
[----:B------:R1:W-:Y:S01]  /*27c0*/  LDGSTS.E.BYPASS.LTC128B.128 [R35+0xb080], [R16.64], !P3 ;  /* 0x0b08000010237fae */ /* 0x0003e2000d901d46 */
[----:B----4-:R-:W-:-:S03]  /*27d0*/  IMAD.MOV.U32 R6, RZ, RZ, R38 ;  /* 0x000000ffff067224 */ /* 0x010fc600078e0026 */
[----:B------:R-:W4:Y:S01]  /*27e0*/  @!P1 LDL R38, [R1+0x430] ;  /* 0x0004300001269983 */ /* 0x000f220000100800 */
[----:B--2---:R-:W-:Y:S01]  /*27f0*/  @!P1 ISETP.NE.AND P5, PT, R8, RZ, PT ;  /* 0x000000ff0800920c */ /* 0x004fe20003fa5270 */
[----:B------:R-:W-:Y:S01]  /*2800*/  @!P1 IMAD.MOV.U32 R40, RZ, RZ, R24 ;  /* 0x000000ffff289224 */ /* 0x000fe200078e0018 */
[----:B------:R-:W-:Y:S01]  /*2810*/  @!P1 MOV R28, R26 ;  /* 0x0000001a001c9202 */ /* 0x000fe20000000f00 */
[----:B------:R-:W-:Y:S02]  /*2820*/  @!P1 IMAD.MOV.U32 R41, RZ, RZ, R25 ;  /* 0x000000ffff299224 */ /* 0x000fe400078e0019 */
[----:B------:R-:W-:-:S08]  /*2830*/  @!P1 IMAD.MOV.U32 R29, RZ, RZ, R27 ;  /* 0x000000ffff1d9224 */ /* 0x000fd000078e001b */
[----:B------:R2:W-:Y:S04]  /*2840*/  @!P1 LDGSTS.E.BYPASS.LTC128B.128 [R46], [R44.64], P5 ;  /* 0x000000002c2e9fae */ /* 0x0005e8000a901d46 */
[----:B------:R-:W2:Y:S04]  /*2850*/  LD.E.U8 R0, [R10.64] ;  /* 0x000000060a007980 */ /* 0x000ea8000c101100 */
[----:B------:R1:W2:Y:S04]  /*2860*/  LD.E.64 R8, [R40.64+0x10] ;  /* 0x0000100628087980 */ /* 0x0002a8000c101b00 */
[----:B------:R-:W2:Y:S04]  /*2870*/  LD.E R30, [R30.64] ;  /* 0x000000061e1e7980 */ /* 0x000ea8000c101900 */
[----:B------:R-:W2:Y:S04]  /*2880*/  LD.E R28, [R28.64+0xc] ;  /* 0x00000c061c1c7980 */ /* 0x000ea8000c101900 */
[----:B-----5:R1:W5:Y:S04]  /*2890*/  LD.E.64 R12, [R40.64+0x18] ;  /* 0x00001806280c7980 */ /* 0x020368000c101b00 */
[----:B------:R-:W5:Y:S01]  /*28a0*/  LD.E R22, [R22.64] ;  /* 0x0000000616167980 */ /* 0x000f62000c101900 */
[--C-:B---3--:R-:W-:Y:S01]  /*28b0*/  SHF.R.S32.HI R15, RZ, 0x1f, R3.reuse ;  /* 0x0000001fff0f7819 */ /* 0x108fe20000011403 */
[----:B------:R-:W-:-:S02]  /*28c0*/  IMAD.MOV.U32 R14, RZ, RZ, R3 ;  /* 0x000000ffff0e7224 */ /* 0x000fc400078e0003 */
[----:B------:R-:W-:Y:S01]  /*28d0*/  IMAD.MOV.U32 R7, RZ, RZ, R39 ;  /* 0x000000ffff077224 */ /* 0x000fe200078e0027 */
[----:B------:R-:W0:Y:S04]  /*28e0*/  LDGDEPBAR ;  /* 0x00000000000079af */ /* 0x000e280000000000 */
[----:B-1----:R-:W3:Y:S01]  /*28f0*/  LD.E.64 R40, [R40.64+0x8] ;  /* 0x0000080628287980 */ /* 0x002ee2000c101b00 */
[----:B----4-:R-:W-:Y:S02]  /*2900*/  @!P1 IMAD.SHL.U32 R3, R38, 0x80, RZ ;  /* 0x0000008026039824 */ /* 0x010fe400078e00ff */
[--C-:B------:R-:W-:Y:S01]  /*2910*/  @!P1 IMAD.MOV.U32 R6, RZ, RZ, R38.reuse ;  /* 0x000000ffff069224 */ /* 0x100fe200078e0026 */
[----:B------:R-:W-:Y:S02]  /*2920*/  @!P1 SHF.R.S32.HI R7, RZ, 0x1f, R38 ;  /* 0x0000001fff079819 */ /* 0x000fe40000011426 */
[----:B--2---:R-:W-:Y:S01]  /*2930*/  LOP3.LUT R0, R0, 0x1, RZ, 0xc0, !PT ;  /* 0x0000000100007812 */ /* 0x004fe200078ec0ff */
[----:B------:R-:W-:-:S03]  /*2940*/  IMAD R9, R9, R6, RZ ;  /* 0x0000000609097224 */ /* 0x000fc600078e02ff */
[----:B------:R-:W-:Y:S01]  /*2950*/  ISETP.NE.U32.AND P2, PT, R0, 0x1, PT ;  /* 0x000000010000780c */ /* 0x000fe20003f45070 */
[----:B------:R-:W-:Y:S01]  /*2960*/  IMAD.WIDE.U32 R16, R8, R6, RZ ;  /* 0x0000000608107225 */ /* 0x000fe200078e00ff */
[----:B------:R-:W-:-:S03]  /*2970*/  IADD3 R30, -R30, R28, -R3 ;  /* 0x0000001c1e1e7210 */ /* 0x000fc60007ffe903 */
[----:B------:R-:W-:Y:S01]  /*2980*/  IMAD R9, R8, R7, R9 ;  /* 0x0000000708097224 */ /* 0x000fe200078e0209 */
[----:B------:R-:W-:-:S03]  /*2990*/  ISETP.LT.OR P2, PT, R30, 0x1, P2 ;  /* 0x000000011e00780c */ /* 0x000fc60001741670 */
[----:B------:R-:W-:Y:S01]  /*29a0*/  IMAD.IADD R9, R17, 0x1, R9 ;  /* 0x0000000111097824 */ /* 0x000fe200078e0209 */
[----:B-----5:R-:W-:Y:S02]  /*29b0*/  LEA R6, P0, R16, R12, 0x1 ;  /* 0x0000000c10067211 */ /* 0x020fe400078008ff */
[----:B------:R-:W-:Y:S02]  /*29c0*/  IADD3 R22, R22, -c[0x0][0x18], RZ ;  /* 0x8000060016167a10 */ /* 0x000fe40007ffe0ff */
[----:B------:R-:W-:-:S05]  /*29d0*/  LEA.HI.X R7, R16, R13, R9, 0x1, P0 ;  /* 0x0000000d10077211 */ /* 0x000fca00000f0c09 */
[----:B------:R-:W-:Y:S01]  /*29e0*/  @!PT LDS RZ, [RZ] ;  /* 0x00000000fffff984 */ /* 0x000fe20000000800 */
[----:B------:R-:W-:Y:S01]  /*29f0*/  @!PT LDS RZ, [RZ] ;  /* 0x00000000fffff984 */ /* 0x000fe20000000800 */
[----:B------:R-:W-:Y:S01]  /*2a00*/  @!PT LDS RZ, [RZ] ;  /* 0x00000000fffff984 */ /* 0x000fe20000000800 */
[----:B------:R1:W-:Y:S04]  /*2a10*/  LDGSTS.E.BYPASS.LTC128B.128 [R22], [R6.64], !P2 ;  /* 0x0000000006167fae */ /* 0x0003e8000d101d46 */
[----:B------:R-:W2:Y:S01]  /*2a20*/  LD.E.U8 R0, [R10.64] ;  /* 0x000000060a007980 */ /* 0x000ea2000c101100 */
[C---:B---3--:R-:W-:Y:S01]  /*2a30*/  IMAD.SHL.U32 R13, R40.reuse, 0x2, RZ ;  /* 0x00000002280d7824 */ /* 0x048fe200078e00ff */
[----:B------:R-:W-:-:S04]  /*2a40*/  SHF.L.U64.HI R9, R40, 0x1, R41 ;  /* 0x0000000128097819 */ /* 0x000fc80000010229 */
[----:B------:R-:W-:-:S04]  /*2a50*/  IADD3 R16, P0, R13, R6, RZ ;  /* 0x000000060d107210 */ /* 0x000fc80007f1e0ff */
[----:B------:R-:W-:Y:S02]  /*2a60*/  IADD3.X R17, R9, R7, RZ, P0, !PT ;  /* 0x0000000709117210 */ /* 0x000fe400007fe4ff */
        /* <DEDUP_REMOVED lines=20> */
[----:B-1----:R-:W4:Y:S01]  /*2bb0*/  LDL R7, [R1+0x18] ;  /* 0x0000180001077983 */ /* 0x002f220000100800 */
[----:B---3--:R-:W-:-:S04]  /*2bc0*/  LOP3.LUT R0, R0, 0x1, RZ, 0xc0, !PT ;  /* 0x0000000100007812 */ /* 0x008fc800078ec0ff */
[----:B------:R-:W-:-:S04]  /*2bd0*/  ISETP.NE.U32.AND P2, PT, R0, 0x1, PT ;  /* 0x000000010000780c */ /* 0x000fc80003f45070 */
[----:B------:R-:W-:-:S13]  /*2be0*/  ISETP.LT.OR P2, PT, R30, 0x61, P2 ;  /* 0x000000611e00780c */ /* 0x000fda0001741670 */
[----:B------:R-:W-:Y:S01]  /*2bf0*/  @!PT LDS RZ, [RZ] ;  /* 0x00000000fffff984 */ /* 0x000fe20000000800 */
[----:B------:R-:W-:Y:S01]  /*2c00*/  @!PT LDS RZ, [RZ] ;  /* 0x00000000fffff984 */ /* 0x000fe20000000800 */
[----:B------:R-:W-:Y:S01]  /*2c10*/  @!PT LDS RZ, [RZ] ;  /* 0x00000000fffff984 */ /* 0x000fe20000000800 */
[----:B------:R1:W-:Y:S04]  /*2c20*/  LDGSTS.E.BYPASS.LTC128B.128 [R22+0x3000], [R8.64], !P2 ;  /* 0x0300000008167fae */ /* 0x0003e8000d101d46 */
[----:B------:R-:W3:Y:S04]  /*2c30*/  LD.E R18, [R18.64] ;  /* 0x0000000612127980 */ /* 0x000ee8000c101900 */
[----:B------:R-:W2:Y:S01]  /*2c40*/  LD.E.64 R4, [R4.64+0x8] ;  /* 0x0000080604047980 */ /* 0x000ea2000c101b00 */
[----:B---3--:R-:W-:-:S13]  /*2c50*/  ISETP.GT.AND P2, PT, R18, 0x7f, PT ;  /* 0x0000007f1200780c */ /* 0x008fda0003f44270 */
[----:B------:R-:W3:Y:S04]  /*2c60*/  @!P2 LDL.64 R12, [R1+0x428] ;  /* 0x00042800010ca983 */ /* 0x000ee80000100a00 */
[----:B------:R-:W5:Y:S04]  /*2c70*/  @!P2 LDL.64 R10, [R1+0x418] ;  /* 0x00041800010aa983 */ /* 0x000f680000100a00 */
[----:B------:R-:W2:Y:S04]  /*2c80*/  @!P2 LDL R38, [R1+0x430] ;  /* 0x000430000126a983 */ /* 0x000ea80000100800 */
[----:B---3--:R-:W3:Y:S04]  /*2c90*/  @!P2 LD.E.U8 R0, [R12.64] ;  /* 0x000000060c00a980 */ /* 0x008ee8000c101100 */
[----:B-----5:R-:W5:Y:S01]  /*2ca0*/  @!P2 LD.E R2, [R10.64] ;  /* 0x000000060a02a980 */ /* 0x020f62000c101900 */
[--C-:B------:R-:W-:Y:S01]  /*2cb0*/  @!P1 IMAD.MOV.U32 R14, RZ, RZ, R3.reuse ;  /* 0x000000ffff0e9224 */ /* 0x100fe200078e0003 */
[----:B------:R-:W-:-:S02]  /*2cc0*/  @!P1 SHF.R.S32.HI R15, RZ, 0x1f, R3 ;  /* 0x0000001fff0f9819 */ /* 0x000fc40000011403 */
[----:B--2---:R-:W-:Y:S02]  /*2cd0*/  IADD3 R38, R38, 0x1, RZ ;  /* 0x0000000126267810 */ /* 0x004fe40007ffe0ff */
[----:B------:R-:W-:-:S04]  /*2ce0*/  LEA R16, P1, R14, R4, 0x2 ;  /* 0x000000040e107211 */ /* 0x000fc800078210ff */
[----:B------:R-:W-:Y:S02]  /*2cf0*/  LEA.HI.X R17, R14, R5, R15, 0x2, P1 ;  /* 0x000000050e117211 */ /* 0x000fe400008f140f */
[----:B----4-:R-:W-:Y:S01]  /*2d00*/  ISETP.GE.AND P1, PT, R38, R7, PT ;  /* 0x000000072600720c */ /* 0x010fe20003f26270 */
[----:B------:R-:W-:Y:S01]  /*2d10*/  BSSY B0, `(.L_x_2788) ;  /* 0x000005a000007945 */ /* 0x000fe20003800000 */
[----:B------:R-:W-:Y:S01]  /*2d20*/  IMAD.MOV.U32 R3, RZ, RZ, 0x1 ;  /* 0x00000001ff037424 */ /* 0x000fe200078e00ff */
[----:B---3--:R-:W-:Y:S02]  /*2d30*/  @!P2 ISETP.NE.AND P0, PT, R0, RZ, PT ;  /* 0x000000ff0000a20c */ /* 0x008fe40003f05270 */
[----:B-----5:R-:W-:-:S11]  /*2d40*/  @!P2 IADD3 R15, R2, -c[0x0][0x18], RZ ;  /* 0x80000600020faa10 */ /* 0x020fd60007ffe0ff */
[----:B------:R-:W-:Y:S01]  /*2d50*/  @!PT LDS RZ, [RZ] ;  /* 0x00000000fffff984 */ /* 0x000fe20000000800 */
[----:B------:R-:W-:Y:S01]  /*2d60*/  @!PT LDS RZ, [RZ] ;  /* 0x00000000fffff984 */ /* 0x000fe20000000800 */
[----:B------:R-:W-:Y:S01]  /*2d70*/  @!PT LDS RZ, [RZ] ;  /* 0x00000000fffff984 */ /* 0x000fe20000000800 */
[----:B------:R2:W-:Y:S01]  /*2d80*/  @!P2 LDGSTS.E.BYPASS.LTC128B.128 [R15], [R16.64], P0 ;  /* 0x00000000100fafae */ /* 0x0005e20008101d46 */
[----:B-1----:R-:W-:-:S03]  /*2d90*/  IADD3 R8, P0, R54, 0x2c8, RZ ;  /* 0x000002c836087810 */ /* 0x002fc60007f1e0ff */
[----:B------:R-:W0:Y:S04]  /*2da0*/  LDGDEPBAR ;  /* 0x00000000000079af */ /* 0x000e280000000000 */
[----:B------:R-:W0:Y:S01]  /*2db0*/  LDGDEPBAR ;  /* 0x00000000000079af */ /* 0x000e220000000000 */
[----:B------:R-:W-:Y:S01]  /*2dc0*/  IMAD.X R9, RZ, RZ, R55, P0 ;  /* 0x000000ffff097224 */ /* 0x000fe200000e0637 */
[----:B------:R-:W-:Y:S05]  /*2dd0*/  @P1 BRA `(.L_x_2789) ;  /* 0x000004d000001947 */ /* 0x000fea0003800000 */
[----:B------:R-:W3:Y:S04]  /*2de0*/  LDL.64 R24, [R1+0x408] ;  /* 0x0004080001187983 */ /* 0x000ee80000100a00 */
[----:B------:R-:W4:Y:S04]  /*2df0*/  LDL.128 R4, [R1+0x3e0] ;  /* 0x0003e00001047983 */ /* 0x000f280000100c00 */
[----:B------:R-:W5:Y:S04]  /*2e00*/  LDL.64 R22, [R1+0x3f0] ;  /* 0x0003f00001167983 */ /* 0x000f680000100a00 */
[----:B--2---:R-:W2:Y:S04]  /*2e10*/  LDL.64 R20, [R1+0x3d8] ;  /* 0x0003d80001147983 */ /* 0x004ea80000100a00 */
[----:B------:R-:W2:Y:S04]  /*2e20*/  LDL.64 R14, [R1+0x408] ;  /* 0x00040800010e7983 */ /* 0x000ea80000100a00 */
[----:B---3--:R-:W3:Y:S04]  /*2e30*/  LD.E.U8 R2, [R24.64] ;  /* 0x0000000618027980 */ /* 0x008ee8000c101100 */
[----:B----4-:R1:W4:Y:S04]  /*2e40*/  LD.E.64 R18, [R4.64+0x10] ;  /* 0x0000100604127980 */ /* 0x010328000c101b00 */
[----:B------:R-:W4:Y:S04]  /*2e50*/  LD.E R7, [R6.64+0xc] ;  /* 0x00000c0606077980 */ /* 0x000f28000c101900 */
[----:B-----5:R5:W4:Y:S04]  /*2e60*/  LD.E R12, [R22.64] ;  /* 0x00000006160c7980 */ /* 0x020b28000c101900 */
[----:B------:R1:W4:Y:S04]  /*2e70*/  LD.E.64 R16, [R4.64+0x18] ;  /* 0x0000180604107980 */ /* 0x000328000c101b00 */
[----:B--2---:R2:W4:Y:S01]  /*2e80*/  LD.E R10, [R20.64] ;  /* 0x00000006140a7980 */ /* 0x004522000c101900 */
[----:B------:R-:W-:Y:S01]  /*2e90*/  IMAD.SHL.U32 R13, R38, 0x80, RZ ;  /* 0x00000080260d7824 */ /* 0x000fe200078e00ff */
[----:B------:R-:W-:-:S02]  /*2ea0*/  SHF.R.S32.HI R11, RZ, 0x1f, R38 ;  /* 0x0000001fff0b7819 */ /* 0x000fc40000011426 */
[----:B-----5:R-:W5:Y:S04]  /*2eb0*/  LDL.64 R22, [R1+0x408] ;  /* 0x0004080001167983 */ /* 0x020f680000100a00 */
[----:B-1----:R-:W5:Y:S04]  /*2ec0*/  LD.E.64 R4, [R4.64+0x8] ;  /* 0x0000080604047980 */ /* 0x002f68000c101b00 */
[----:B--2---:R-:W2:Y:S01]  /*2ed0*/  LDL.64 R20, [R1+0x408] ;  /* 0x0004080001147983 */ /* 0x004ea20000100a00 */
[----:B---3--:R-:W-:Y:S01]  /*2ee0*/  LOP3.LUT R2, R2, 0x1, RZ, 0xc0, !PT ;  /* 0x0000000102027812 */ /* 0x008fe200078ec0ff */
[----:B----4-:R-:W-:-:S03]  /*2ef0*/  IMAD R0, R19, R38, RZ ;  /* 0x0000002613007224 */ /* 0x010fc600078e02ff */
        /* <DEDUP_REMOVED lines=12> */
[----:B------:R1:W-:Y:S04]  /*2fc0*/  LDGSTS.E.BYPASS.LTC128B.128 [R10+0x4000], [R6.64], !P1 ;  /* 0x04000000060a7fae */ /* 0x0003e8000c901d46 */
[----:B------:R-:W3:Y:S01]  /*2fd0*/  LD.E.U8 R0, [R14.64] ;  /* 0x000000060e007980 */ /* 0x000ee2000c101100 */
[C---:B-----5:R-:W-:Y:S01]  /*2fe0*/  IMAD.SHL.U32 R17, R4.reuse, 0x2, RZ ;  /* 0x0000000204117824 */ /* 0x060fe200078e00ff */
        /* <DEDUP_REMOVED lines=21> */
[----:B--2---:R-:W2:Y:S01]  /*3140*/  LD.E.U8 R0, [R20.64] ;  /* 0x0000000614007980 */ /* 0x004ea2000c101100 */
[----:B------:R-:W-:-:S03]  /*3150*/  IADD3 R22, P0, R14, R17, RZ ;  /* 0x000000110e167210 */ /* 0x000fc60007f1e0ff */
[----:B-1----:R-:W5:Y:S02]  /*3160*/  LDL.128 R16, [R1+0x410] ;  /* 0x0004100001107983 */ /* 0x002f640000100c00 */
        /* <DEDUP_REMOVED lines=8> */
[----:B----4-:R-:W2:Y:S04]  /*31f0*/  LD.E R4, [R4.64] ;  /* 0x0000000604047980 */ /* 0x010ea8000c101900 */
[----:B-----5:R-:W4:Y:S01]  /*3200*/  LD.E.64 R16, [R16.64+0x8] ;  /* 0x0000080610107980 */ /* 0x020f22000c101b00 */
[----:B--2---:R-:W-:-:S13]  /*3210*/  ISETP.GT.AND P1, PT, R4, 0x7f, PT ;  /* 0x0000007f0400780c */ /* 0x004fda0003f24270 */
[----:B------:R-:W2:Y:S04]  /*3220*/  @!P1 LD.E.U8 R6, [R6.64] ;  /* 0x0000000606069980 */ /* 0x000ea8000c101100 */
[----:B------:R-:W5:Y:S01]  /*3230*/  @!P1 LD.E R18, [R18.64] ;  /* 0x0000000612129980 */ /* 0x000f62000c101900 */
[----:B----4-:R-:W-:Y:S01]  /*3240*/  IMAD.WIDE R12, R13, 0x4, R16 ;  /* 0x000000040d0c7825 */ /* 0x010fe200078e0210 */
[----:B--2---:R-:W-:Y:S02]  /*3250*/  @!P1 ISETP.NE.AND P0, PT, R6, RZ, PT ;  /* 0x000000ff0600920c */ /* 0x004fe40003f05270 */
[----:B-----5:R-:W-:-:S11]  /*3260*/  @!P1 IADD3 R11, R18, -c[0x0][0x18], RZ ;  /* 0x80000600120b9a10 */ /* 0x020fd60007ffe0ff */
[----:B------:R-:W-:Y:S01]  /*3270*/  @!PT LDS RZ, [RZ] ;  /* 0x00000000fffff984 */ /* 0x000fe20000000800 */
[----:B------:R-:W-:Y:S01]  /*3280*/  @!PT LDS RZ, [RZ] ;  /* 0x00000000fffff984 */ /* 0x000fe20000000800 */
[----:B------:R-:W-:Y:S01]  /*3290*/  @!PT LDS RZ, [RZ] ;  /* 0x00000000fffff984 */ /* 0x000fe20000000800 */
[----:B------:R3:W-:Y:S02]  /*32a0*/  @!P1 LDGSTS.E.BYPASS.LTC128B.128 [R11+0x200], [R12.64], P0 ;  /* 0x002000000c0b9fae */ /* 0x0007e40008101d46 */
.L_x_2789:
[----:B------:R-:W-:Y:S05]  /*32b0*/  BSYNC B0 ;  /* 0x0000000000007941 */ /* 0x000fea0003800000 */
.L_x_2788:
[----:B------:R-:W4:Y:S04]  /*32c0*/  LDL R0, [R1+0x430] ;  /* 0x0004300001007983 */ /* 0x000f280000100800 */
[----:B------:R-:W4:Y:S01]  /*32d0*/  LDL R65, [R1+0x18] ;  /* 0x0000180001417983 */ /* 0x000f220000100800 */
[C---:B------:R-:W-:Y:S01]  /*32e0*/  IADD3 R6, P1, R54.reuse, 0x20, RZ ;  /* 0x0000002036067810 */ /* 0x040fe20007f3e0ff */
[----:B------:R-:W-:Y:S01]  /*32f0*/  IMAD.MOV.U32 R2, RZ, RZ, RZ ;  /* 0x000000ffff027224 */ /* 0x000fe200078e00ff */
[C---:B------:R-:W-:Y:S01]  /*3300*/  IADD3 R4, P0, R54.reuse, 0x10c, RZ ;  /* 0x0000010c36047810 */ /* 0x040fe20007f1e0ff */
[----:B------:R-:W-:Y:S01]  /*3310*/  STL [R1+0x434], RZ ;  /* 0x000434ff01007387 */ /* 0x000fe20000100800 */
[C---:B------:R-:W-:Y:S01]  /*3320*/  IADD3 R18, P2, R54.reuse, 0x248, RZ ;  /* 0x0000024836127810 */ /* 0x040fe20007f5e0ff */
[--C-:B------:R-:W-:Y:S01]  /*3330*/  IMAD.X R7, RZ, RZ, R55.reuse, P1 ;  /* 0x000000ffff077224 */ /* 0x100fe200008e0637 */
[C---:B--2---:R-:W-:Y:S01]  /*3340*/  IADD3 R16, P1, R54.reuse, 0x30, RZ ;  /* 0x0000003036107810 */ /* 0x044fe20007f3e0ff */
[--C-:B------:R-:W-:Y:S01]  /*3350*/  IMAD.X R5, RZ, RZ, R55.reuse, P0 ;  /* 0x000000ffff057224 */ /* 0x100fe200000e0637 */
[----:B------:R-:W-:Y:S01]  /*3360*/  IADD3.X R17, RZ, R55, RZ, P2, !PT ;  /* 0x00000037ff117210 */ /* 0x000fe200017fe4ff */
[----:B------:R1:W-:Y:S01]  /*3370*/  STL.64 [R1+0x438], R2 ;  /* 0x0004380201007387 */ /* 0x0003e20000100a00 */
[C---:B---3--:R-:W-:Y:S01]  /*3380*/  IADD3 R15, P3, R54.reuse, 0x270, RZ ;  /* 0x00000270360f7810 */ /* 0x048fe20007f7e0ff */
[--C-:B------:R-:W-:Y:S01]  /*3390*/  IMAD.X R13, RZ, RZ, R55.reuse, P1 ;  /* 0x000000ffff0d7224 */ /* 0x100fe200008e0637 */
[C---:B------:R-:W-:Y:S01]  /*33a0*/  IADD3 R12, P0, R54.reuse, 0x434, RZ ;  /* 0x00000434360c7810 */ /* 0x040fe20007f1e0ff */
[----:B------:R2:W-:Y:S01]  /*33b0*/  STL.128 [R1+0x490], R4 ;  /* 0x0004900401007387 */ /* 0x0005e20000100c00 */
[C---:B------:R-:W-:Y:S01]  /*33c0*/  IADD3 R10, P4, R54.reuse, 0x268, RZ ;  /* 0x00000268360a7810 */ /* 0x040fe20007f9e0ff */
[--C-:B------:R-:W-:Y:S01]  /*33d0*/  IMAD.X R14, RZ, RZ, R55.reuse, P3 ;  /* 0x000000ffff0e7224 */ /* 0x100fe200018e0637 */
[----:B------:R-:W-:Y:S01]  /*33e0*/  ULDC.64 UR4, c[0x0][0x40] ;  /* 0x0000100000047ab9 */ /* 0x000fe20000000a00 */
[----:B------:R-:W-:Y:S01]  /*33f0*/  IMAD.X R11, RZ, RZ, R55, P0 ;  /* 0x000000ffff0b7224 */ /* 0x000fe200000e0637 */
[----:B------:R-:W-:Y:S01]  /*3400*/  STL [R1+0x440], RZ ;  /* 0x000440ff01007387 */ /* 0x000fe20000100800 */
[----:B------:R-:W-:Y:S01]  /*3410*/  UIADD3 UR4, UP0, UR4, 0x160, URZ ;  /* 0x0000016004047890 */ /* 0x000fe2000ff1e03f */
[----:B------:R-:W-:Y:S01]  /*3420*/  BSSY B5, `(.L_x_2790) ;  /* 0x000012b000057945 */ /* 0x000fe20003800000 */
[C---:B------:R-:W-:Y:S01]  /*3430*/  IADD3 R56, R54.reuse, 0x488, RZ ;  /* 0x0000048836387810 */ /* 0x040fe20007ffe0ff */
[----:B------:R-:W-:Y:S01]  /*3440*/  STL.128 [R1+0x650], RZ ;  /* 0x000650ff01007387 */ /* 0x000fe20000100c00 */
[----:B------:R-:W-:Y:S01]  /*3450*/  UIADD3.X UR5, URZ, UR5, URZ, UP0, !UPT ;  /* 0x000000053f057290 */ /* 0x000fe200087fe43f */
        /* <DEDUP_REMOVED lines=15> */
[----:B--2---:R-:W-:Y:S01]  /*3550*/  MOV R6, R18 ;  /* 0x0000001200067202 */ /* 0x004fe20000000f00 */
[----:B------:R-:W-:Y:S01]  /*3560*/  IMAD.MOV.U32 R7, RZ, RZ, R17 ;  /* 0x000000ffff077224 */ /* 0x000fe200078e0011 */
[----:B------:R-:W-:Y:S01]  /*3570*/  IADD3 R17, P3, R54, 0x26c, RZ ;  /* 0x0000026c36117810 */ /* 0x000fe20007f7e0ff */
[----:B------:R-:W-:Y:S01]  /*3580*/  IMAD.MOV.U32 R4, RZ, RZ, R16 ;  /* 0x000000ffff047224 */ /* 0x000fe200078e0010 */
[----:B------:R-:W-:Y:S01]  /*3590*/  STL.128 [R1+0x6b0], RZ ;  /* 0x0006b0ff01007387 */ /* 0x000fe20000100c00 */
[----:B------:R-:W-:Y:S01]  /*35a0*/  IMAD.MOV.U32 R5, RZ, RZ, R13 ;  /* 0x000000ffff057224 */ /* 0x000fe200078e000d */
[----:B------:R-:W-:Y:S01]  /*35b0*/  IADD3.X R13, RZ, R55, RZ, P4, !PT ;  /* 0x00000037ff0d7210 */ /* 0x000fe200027fe4ff */
[----:B------:R-:W-:Y:S01]  /*35c0*/  IMAD.X R16, RZ, RZ, R55, P3 ;  /* 0x000000ffff107224 */ /* 0x000fe200018e0637 */
[----:B------:R-:W-:Y:S01]  /*35d0*/  STL.128 [R1+0x6c0], RZ ;  /* 0x0006c0ff01007387 */ /* 0x000fe20000100c00 */
[----:B------:R-:W-:-:S03]  /*35e0*/  CS2R R18, SRZ ;  /* 0x0000000000127805 */ /* 0x000fc6000001ff00 */
        /* <DEDUP_REMOVED lines=8> */
[----:B-1----:R-:W-:Y:S01]  /*3670*/  IMAD.MOV.U32 R6, RZ, RZ, R15 ;  /* 0x000000ffff067224 */ /* 0x002fe200078e000f */
[----:B------:R-:W-:Y:S01]  /*3680*/  MOV R7, R14 ;  /* 0x0000000e00077202 */ /* 0x000fe20000000f00 */
[----:B------:R-:W-:Y:S01]  /*3690*/  IMAD.MOV.U32 R4, RZ, RZ, R12 ;  /* 0x000000ffff047224 */ /* 0x000fe200078e000c */
[C---:B------:R-:W-:Y:S01]  /*36a0*/  IADD3 R12, P2, R54.reuse, 0x244, RZ ;  /* 0x00000244360c7810 */ /* 0x040fe20007f5e0ff */
[----:B------:R-:W-:Y:S01]  /*36b0*/  IMAD.MOV.U32 R5, RZ, RZ, R11 ;  /* 0x000000ffff057224 */ /* 0x000fe200078e000b */
[C---:B------:R-:W-:Y:S01]  /*36c0*/  IADD3 R15, P1, R54.reuse, 0x438, RZ ;  /* 0x00000438360f7810 */ /* 0x040fe20007f3e0ff */
[----:B------:R-:W-:Y:S02]  /*36d0*/  STL.128 [R1+0x740], RZ ;  /* 0x000740ff01007387 */ /* 0x000fe40000100c00 */
[----:B------:R-:W-:Y:S01]  /*36e0*/  IMAD.X R11, RZ, RZ, R55, P2 ;  /* 0x000000ffff0b7224 */ /* 0x000fe200010e0637 */
[----:B------:R-:W-:Y:S01]  /*36f0*/  IADD3.X R14, RZ, R55, RZ, P1, !PT ;  /* 0x00000037ff0e7210 */ /* 0x000fe20000ffe4ff */
[----:B------:R1:W-:Y:S04]  /*3700*/  STL.128 [R1+0x4b0], R4 ;  /* 0x0004b00401007387 */ /* 0x0003e80000100c00 */
[----:B------:R-:W0:Y:S01]  /*3710*/  LDGDEPBAR ;  /* 0x00000000000079af */ /* 0x000e220000000000 */
[----:B-1----:R-:W-:Y:S01]  /*3720*/  MOV R6, R10 ;  /* 0x0000000a00067202 */ /* 0x002fe20000000f00 */
[----:B------:R-:W-:Y:S01]  /*3730*/  IMAD.MOV.U32 R7, RZ, RZ, R13 ;  /* 0x000000ffff077224 */ /* 0x000fe200078e000d */
[----:B------:R-:W-:Y:S01]  /*3740*/  MOV R5, R3 ;  /* 0x0000000300057202 */ /* 0x000fe20000000f00 */
[----:B------:R-:W-:Y:S01]  /*3750*/  IMAD.MOV.U32 R4, RZ, RZ, R2 ;  /* 0x000000ffff047224 */ /* 0x000fe200078e0002 */
[----:B------:R-:W-:-:S02]  /*3760*/  IADD3 R13, P0, R54, 0x448, RZ ;  /* 0x00000448360d7810 */ /* 0x000fc40007f1e0ff */
[C---:B------:R-:W-:Y:S02]  /*3770*/  IADD3 R2, P2, R54.reuse, 0x28, RZ ;  /* 0x0000002836027810 */ /* 0x040fe40007f5e0ff */
[----:B------:R1:W-:Y:S01]  /*3780*/  STL.128 [R1+0x4c0], R4 ;  /* 0x0004c00401007387 */ /* 0x0003e20000100c00 */
[----:B------:R-:W-:Y:S01]  /*3790*/  IMAD.X R10, RZ, RZ, R55, P0 ;  /* 0x000000ffff0a7224 */ /* 0x000fe200000e0637 */
[C---:B------:R-:W-:Y:S01]  /*37a0*/  IADD3 R3, P4, R54.reuse, 0x140, RZ ;  /* 0x0000014036037810 */ /* 0x040fe20007f9e0ff */
[----:B-1----:R-:W-:Y:S01]  /*37b0*/  IMAD.MOV.U32 R6, RZ, RZ, R17 ;  /* 0x000000ffff067224 */ /* 0x002fe200078e0011 */
[----:B------:R-:W-:Y:S01]  /*37c0*/  MOV R7, R16 ;  /* 0x0000001000077202 */ /* 0x000fe20000000f00 */
[----:B------:R-:W-:Y:S01]  /*37d0*/  IMAD.MOV.U32 R4, RZ, RZ, R12 ;  /* 0x000000ffff047224 */ /* 0x000fe200078e000c */
[----:B------:R-:W-:Y:S01]  /*37e0*/  IADD3.X R12, RZ, R55, RZ, P4, !PT ;  /* 0x00000037ff0c7210 */ /* 0x000fe200027fe4ff */
[----:B------:R-:W-:Y:S01]  /*37f0*/  IMAD.MOV.U32 R5, RZ, RZ, R11 ;  /* 0x000000ffff057224 */ /* 0x000fe200078e000b */
[----:B------:R-:W-:Y:S01]  /*3800*/  IADD3 R17, P1, R54, 0x258, RZ ;  /* 0x0000025836117810 */ /* 0x000fe20007f3e0ff */
[----:B------:R-:W-:-:S03]  /*3810*/  IMAD.X R11, RZ, RZ, R55, P2 ;  /* 0x000000ffff0b7224 */ /* 0x000fc600010e0637 */
[----:B------:R1:W-:Y:S01]  /*3820*/  STL.128 [R1+0x4d0], R4 ;  /* 0x0004d00401007387 */ /* 0x0003e20000100c00 */
[----:B------:R-:W-:Y:S02]  /*3830*/  IMAD.X R16, RZ, RZ, R55, P1 ;  /* 0x000000ffff107224 */ /* 0x000fe400008e0637 */
[----:B-1----:R-:W-:Y:S01]  /*3840*/  IMAD.MOV.U32 R4, RZ, RZ, R15 ;  /* 0x000000ffff047224 */ /* 0x002fe200078e000f */
[----:B------:R-:W-:Y:S01]  /*3850*/  MOV R5, R14 ;  /* 0x0000000e00057202 */ /* 0x000fe20000000f00 */
[----:B------:R-:W-:Y:S01]  /*3860*/  IMAD.MOV.U32 R6, RZ, RZ, R13 ;  /* 0x000000ffff067224 */ /* 0x000fe200078e000d */
[C---:B------:R-:W-:Y:S01]  /*3870*/  IADD3 R13, P0, R54.reuse, 0x38, RZ ;  /* 0x00000038360d7810 */ /* 0x040fe20007f1e0ff */
[----:B------:R-:W-:Y:S01]  /*3880*/  IMAD.MOV.U32 R7, RZ, RZ, R10 ;  /* 0x000000ffff077224 */ /* 0x000fe200078e000a */
[----:B------:R-:W-:-:S04]  /*3890*/  IADD3 R15, P3, R54, 0x330, RZ ;  /* 0x00000330360f7810 */ /* 0x000fc80007f7e0ff */
[----:B------:R1:W-:Y:S01]  /*38a0*/  STL.128 [R1+0x4f0], R4 ;  /* 0x0004f00401007387 */ /* 0x0003e20000100c00 */
[----:B------:R-:W-:Y:S02]  /*38b0*/  IADD3.X R14, RZ, R55, RZ, P3, !PT ;  /* 0x00000037ff0e7210 */ /* 0x000fe40001ffe4ff */
[----:B-1----:R-:W-:Y:S01]  /*38c0*/  MOV R6, R3 ;  /* 0x0000000300067202 */ /* 0x002fe20000000f00 */
[----:B------:R-:W-:Y:S01]  /*38d0*/  IMAD.MOV.U32 R7, RZ, RZ, R12 ;  /* 0x000000ffff077224 */ /* 0x000fe200078e000c */
[----:B------:R-:W-:Y:S01]  /*38e0*/  MOV R5, R11 ;  /* 0x0000000b00057202 */ /* 0x000fe20000000f00 */
[----:B------:R-:W-:Y:S01]  /*38f0*/  IMAD.MOV.U32 R4, RZ, RZ, R2 ;  /* 0x000000ffff047224 */ /* 0x000fe200078e0002 */
[C---:B------:R-:W-:Y:S01]  /*3900*/  IADD3 R11, P2, R54.reuse, 0x280, RZ ;  /* 0x00000280360b7810 */ /* 0x040fe20007f5e0ff */
[--C-:B------:R-:W-:Y:S01]  /*3910*/  IMAD.X R12, RZ, RZ, R55.reuse, P0 ;  /* 0x000000ffff0c7224 */ /* 0x100fe200000e0637 */
[C---:B------:R-:W-:Y:S02]  /*3920*/  IADD3 R3, P4, R54.reuse, 0x294, RZ ;  /* 0x0000029436037810 */ /* 0x040fe40007f9e0ff */
[----:B------:R1:W-:Y:S01]  /*3930*/  STL.128 [R1+0x500], R4 ;  /* 0x0005000401007387 */ /* 0x0003e20000100c00 */
[----:B------:R-:W-:Y:S01]  /*3940*/  IMAD.X R10, RZ, RZ, R55, P2 ;  /* 0x000000ffff0a7224 */ /* 0x000fe200010e0637 */
[C---:B------:R-:W-:Y:S01]  /*3950*/  IADD3 R2, P0, R54.reuse, 0x290, RZ ;  /* 0x0000029036027810 */ /* 0x040fe20007f1e0ff */
[----:B-1----:R-:W-:Y:S01]  /*3960*/  IMAD.MOV.U32 R6, RZ, RZ, R17 ;  /* 0x000000ffff067224 */ /* 0x002fe200078e0011 */
[----:B------:R-:W-:Y:S01]  /*3970*/  MOV R7, R16 ;  /* 0x0000001000077202 */ /* 0x000fe20000000f00 */
[----:B------:R-:W-:Y:S01]  /*3980*/  IMAD.MOV.U32 R4, RZ, RZ, R13 ;  /* 0x000000ffff047224 */ /* 0x000fe200078e000d */
[----:B------:R-:W-:Y:S01]  /*3990*/  IADD3 R17, P1, R54, 0x2a8, RZ ;  /* 0x000002a836117810 */ /* 0x000fe20007f3e0ff */
[----:B------:R-:W-:Y:S01]  /*39a0*/  IMAD.MOV.U32 R5, RZ, RZ, R12 ;  /* 0x000000ffff057224 */ /* 0x000fe200078e000c */
[----:B------:R-:W-:Y:S01]  /*39b0*/  IADD3.X R12, RZ, R55, RZ, P4, !PT ;  /* 0x00000037ff0c7210 */ /* 0x000fe200027fe4ff */
[----:B------:R-:W-:-:S02]  /*39c0*/  IMAD.X R13, RZ, RZ, R55, P0 ;  /* 0x000000ffff0d7224 */ /* 0x000fc400000e0637 */
[----:B------:R-:W-:Y:S01]  /*39d0*/  IMAD.X R16, RZ, RZ, R55, P1 ;  /* 0x000000ffff107224 */ /* 0x000fe200008e0637 */
[----:B------:R1:W-:Y:S02]  /*39e0*/  STL.128 [R1+0x510], R4 ;  /* 0x0005100401007387 */ /* 0x0003e40000100c00 */
[----:B-1----:R-:W-:Y:S01]  /*39f0*/  IMAD.MOV.U32 R6, RZ, RZ, R15 ;  /* 0x000000ffff067224 */ /* 0x002fe200078e000f */
[----:B------:R-:W-:Y:S01]  /*3a00*/  MOV R7, R14 ;  /* 0x0000000e00077202 */ /* 0x000fe20000000f00 */
[----:B------:R-:W-:Y:S01]  /*3a10*/  IMAD.MOV.U32 R4, RZ, RZ, R11 ;  /* 0x000000ffff047224 */ /* 0x000fe200078e000b */
[----:B------:R-:W-:Y:S01]  /*3a20*/  IADD3 R15, P3, R54, 0x48, RZ ;  /* 0x00000048360f7810 */ /* 0x000fe20007f7e0ff */
[----:B------:R-:W-:-:S03]  /*3a30*/  IMAD.MOV.U32 R5, RZ, RZ, R10 ;  /* 0x000000ffff057224 */ /* 0x000fc600078e000a */
[----:B------:R-:W-:Y:S02]  /*3a40*/  IADD3.X R14, RZ, R55, RZ, P3, !PT ;  /* 0x00000037ff0e7210 */ /* 0x000fe40001ffe4ff */
[----:B------:R1:W-:Y:S02]  /*3a50*/  STL.128 [R1+0x520], R4 ;  /* 0x0005200401007387 */ /* 0x0003e40000100c00 */
[----:B-1----:R-:W-:Y:S01]  /*3a60*/  IMAD.MOV.U32 R5, RZ, RZ, R12 ;  /* 0x000000ffff057224 */ /* 0x002fe200078e000c */
[C---:B------:R-:W-:Y:S01]  /*3a70*/  IADD3 R12, P0, R54.reuse, 0x298, RZ ;  /* 0x00000298360c7810 */ /* 0x040fe20007f1e0ff */
[----:B------:R-:W-:Y:S01]  /*3a80*/  IMAD.MOV.U32 R6, RZ, RZ, R2 ;  /* 0x000000ffff067224 */ /* 0x000fe200078e0002 */
[----:B------:R-:W-:Y:S02]  /*3a90*/  MOV R4, R3 ;  /* 0x0000000300047202 */ /* 0x000fe40000000f00 */
[----:B------:R-:W-:Y:S01]  /*3aa0*/  MOV R7, R13 ;  /* 0x0000000d00077202 */ /* 0x000fe20000000f00 */
[----:B------:R-:W-:Y:S01]  /*3ab0*/  IMAD.X R11, RZ, RZ, R55, P0 ;  /* 0x000000ffff0b7224 */ /* 0x000fe200000e0637 */
[----:B------:R-:W-:-:S02]  /*3ac0*/  IADD3 R13, P2, R54, 0x11c, RZ ;  /* 0x0000011c360d7810 */ /* 0x000fc40007f5e0ff */
[C---:B------:R-:W-:Y:S01]  /*3ad0*/  IADD3 R3, P4, R54.reuse, 0x58, RZ ;  /* 0x0000005836037810 */ /* 0x040fe20007f9e0ff */
[----:B------:R1:W-:Y:S01]  /*3ae0*/  STL.128 [R1+0x530], R4 ;  /* 0x0005300401007387 */ /* 0x0003e20000100c00 */
[C---:B------:R-:W-:Y:S01]  /*3af0*/  IADD3 R2, P0, R54.reuse, 0x2d8, RZ ;  /* 0x000002d836027810 */ /* 0x040fe20007f1e0ff */
[----:B------:R-:W-:Y:S02]  /*3b00*/  IMAD.X R10, RZ, RZ, R55, P2 ;  /* 0x000000ffff0a7224 */ /* 0x000fe400010e0637 */
        /* <DEDUP_REMOVED lines=17> */
[----:B------:R-:W-:Y:S01]  /*3c20*/  IADD3.X R14, RZ, R55, RZ, P3, !PT ;  /* 0x00000037ff0e7210 */ /* 0x000fe20001ffe4ff */
        /* <DEDUP_REMOVED lines=8> */
[----:B------:R1:W-:Y:S02]  /*3cb0*/  STL.128 [R1+0x560], R4 ;  /* 0x0005600401007387 */ /* 0x0003e40000100c00 */
        /* <DEDUP_REMOVED lines=88> */
[----:B------:R1:W-:Y:S02]  /*4240*/  STL.128 [R1+0x600], R4 ;  /* 0x0006000401007387 */ /* 0x0003e40000100c00 */
[----:B-1----:R-:W-:Y:S01]  /*4250*/  IMAD.MOV.U32 R6, RZ, RZ, R15 ;  /* 0x000000ffff067224 */ /* 0x002fe200078e000f */
[----:B------:R-:W-:Y:S01]  /*4260*/  MOV R7, R14 ;  /* 0x0000000e00077202 */ /* 0x000fe20000000f00 */
[----:B------:R-:W-:Y:S01]  /*4270*/  IMAD.MOV.U32 R4, RZ, RZ, R13 ;  /* 0x000000ffff047224 */ /* 0x000fe200078e000d */
[----:B------:R-:W-:Y:S01]  /*4280*/  IADD3 R14, P1, R54, 0x430, RZ ;  /* 0x00000430360e7810 */ /* 0x000fe20007f3e0ff */
[----:B------:R-:W-:-:S03]  /*4290*/  IMAD.MOV.U32 R5, RZ, RZ, R10 ;  /* 0x000000ffff057224 */ /* 0x000fc600078e000a */
[----:B------:R-:W-:Y:S02]  /*42a0*/  IADD3.X R15, RZ, R55, RZ, P1, !PT ;  /* 0x00000037ff0f7210 */ /* 0x000fe40000ffe4ff */
[----:B------:R1:W-:Y:S04]  /*42b0*/  STL.128 [R1+0x610], R4 ;  /* 0x0006100401007387 */ /* 0x0003e80000100c00 */
[----:B------:R-:W-:Y:S01]  /*42c0*/  STL.64 [R1+0x448], R14 ;  /* 0x0004480e01007387 */ /* 0x000fe20000100a00 */
[----:B-1----:R-:W-:Y:S01]  /*42d0*/  MOV R6, R3 ;  /* 0x0000000300067202 */ /* 0x002fe20000000f00 */
[----:B------:R-:W-:Y:S01]  /*42e0*/  IMAD.MOV.U32 R7, RZ, RZ, R12 ;  /* 0x000000ffff077224 */ /* 0x000fe200078e000c */
[C---:B------:R-:W-:Y:S01]  /*42f0*/  IADD3 R3, P2, R54.reuse, 0x18, RZ ;  /* 0x0000001836037810 */ /* 0x040fe20007f5e0ff */
[----:B------:R-:W-:Y:S01]  /*4300*/  IMAD.MOV.U32 R4, RZ, RZ, R2 ;  /* 0x000000ffff047224 */ /* 0x000fe200078e0002 */
[----:B------:R-:W-:Y:S01]  /*4310*/  MOV R5, R11 ;  /* 0x0000000b00057202 */ /* 0x000fe20000000f00 */
[--C-:B------:R-:W-:Y:S01]  /*4320*/  IMAD.X R11, RZ, RZ, R55.reuse, P3 ;  /* 0x000000ffff0b7224 */ /* 0x100fe200018e0637 */
[C---:B------:R-:W-:Y:S01]  /*4330*/  IADD3 R12, P0, R54.reuse, 0x43c, RZ ;  /* 0x0000043c360c7810 */ /* 0x040fe20007f1e0ff */
[--C-:B------:R-:W-:Y:S01]  /*4340*/  IMAD.X R2, RZ, RZ, R55.reuse, P2 ;  /* 0x000000ffff027224 */ /* 0x100fe200010e0637 */
[----:B------:R-:W-:Y:S01]  /*4350*/  IADD3 R10, P2, R54, 0x108, RZ ;  /* 0x00000108360a7810 */ /* 0x000fe20007f5e0ff */
[----:B------:R1:W-:Y:S02]  /*4360*/  STL.128 [R1+0x620], R4 ;  /* 0x0006200401007387 */ /* 0x0003e40000100c00 */
[----:B------:R-:W-:-:S05]  /*4370*/  IMAD.X R13, RZ, RZ, R55, P0 ;  /* 0x000000ffff0d7224 */ /* 0x000fca00000e0637 */
[----:B------:R2:W-:Y:S01]  /*4380*/  STL.128 [R1+0x460], R12 ;  /* 0x0004600c01007387 */ /* 0x0005e20000100c00 */
[----:B-1----:R-:W-:Y:S01]  /*4390*/  IMAD.MOV.U32 R5, RZ, RZ, R2 ;  /* 0x000000ffff057224 */ /* 0x002fe200078e0002 */
[C---:B------:R-:W-:Y:S01]  /*43a0*/  IADD3 R2, P1, R54.reuse, 0x328, RZ ;  /* 0x0000032836027810 */ /* 0x040fe20007f3e0ff */
[----:B------:R-:W-:Y:S01]  /*43b0*/  IMAD.MOV.U32 R6, RZ, RZ, R16 ;  /* 0x000000ffff067224 */ /* 0x000fe200078e0010 */
[----:B------:R-:W-:Y:S01]  /*43c0*/  MOV R7, R11 ;  /* 0x0000000b00077202 */ /* 0x000fe20000000f00 */
[----:B------:R-:W-:Y:S01]  /*43d0*/  IMAD.MOV.U32 R4, RZ, RZ, R3 ;  /* 0x000000ffff047224 */ /* 0x000fe200078e0003 */
[----:B------:R-:W-:Y:S02]  /*43e0*/  IADD3 R16, P0, R54, 0x440, RZ ;  /* 0x0000044036107810 */ /* 0x000fe40007f1e0ff */
[----:B------:R-:W-:Y:S01]  /*43f0*/  IADD3.X R3, RZ, R55, RZ, P1, !PT ;  /* 0x00000037ff037210 */ /* 0x000fe20000ffe4ff */
[----:B--2---:R-:W-:Y:S01]  /*4400*/  IMAD.U32 R14, RZ, RZ, UR4 ;  /* 0x00000004ff0e7e24 */ /* 0x004fe2000f8e00ff */
[----:B----4-:R-:W-:Y:S01]  /*4410*/  ISETP.GE.AND P1, PT, R0, R65, PT ;  /* 0x000000410000720c */ /* 0x010fe20003f26270 */
[----:B------:R1:W-:Y:S01]  /*4420*/  STL.128 [R1+0x450], R4 ;  /* 0x0004500401007387 */ /* 0x0003e20000100c00 */
[----:B------:R-:W-:Y:S01]  /*4430*/  IADD3.X R11, RZ, R55, RZ, P2, !PT ;  /* 0x00000037ff0b7210 */ /* 0x000fe200017fe4ff */
[----:B------:R-:W-:-:S02]  /*4440*/  IMAD.X R17, RZ, RZ, R55, P0 ;  /* 0x000000ffff117224 */ /* 0x000fc400000e0637 */
[----:B------:R-:W-:Y:S02]  /*4450*/  IMAD.U32 R15, RZ, RZ, UR5 ;  /* 0x00000005ff0f7e24 */ /* 0x000fe4000f8e00ff */
[----:B------:R2:W-:Y:S04]  /*4460*/  STL.64 [R1+0x488], R10 ;  /* 0x0004880a01007387 */ /* 0x0005e80000100a00 */
[----:B------:R-:W-:Y:S04]  /*4470*/  STL.64 [R1+0x480], R16 ;  /* 0x0004801001007387 */ /* 0x000fe80000100a00 */
[----:B------:R3:W-:Y:S01]  /*4480*/  STL.64 [R1+0x640], R16 ;  /* 0x0006401001007387 */ /* 0x0007e20000100a00 */
[C---:B-1----:R-:W-:Y:S01]  /*4490*/  IADD3 R6, P0, R54.reuse, 0x3d8, RZ ;  /* 0x000003d836067810 */ /* 0x042fe20007f1e0ff */
[----:B--2---:R-:W-:Y:S01]  /*44a0*/  IMAD.MOV.U32 R10, RZ, RZ, R12 ;  /* 0x000000ffff0a7224 */ /* 0x004fe200078e000c */
[----:B------:R-:W-:Y:S01]  /*44b0*/  MOV R11, R13 ;  /* 0x0000000d000b7202 */ /* 0x000fe20000000f00 */
[----:B------:R-:W-:Y:S01]  /*44c0*/  IMAD.MOV.U32 R12, RZ, RZ, R2 ;  /* 0x000000ffff0c7224 */ /* 0x000fe200078e0002 */
[----:B------:R-:W-:Y:S01]  /*44d0*/  MOV R13, R3 ;  /* 0x00000003000d7202 */ /* 0x000fe20000000f00 */
[----:B------:R-:W-:Y:S01]  /*44e0*/  IMAD.X R7, RZ, RZ, R55, P0 ;  /* 0x000000ffff077224 */ /* 0x000fe200000e0637 */
[----:B------:R-:W-:Y:S01]  /*44f0*/  IADD3 R63, P0, R54, 0x34c, RZ ;  /* 0x0000034c363f7810 */ /* 0x000fe20007f1e0ff */
[----:B------:R1:W-:Y:S01]  /*4500*/  STL.128 [R1+0x630], R8 ;  /* 0x0006300801007387 */ /* 0x0003e20000100c00 */
[----:B---3--:R-:W-:-:S03]  /*4510*/  CS2R R16, SRZ ;  /* 0x0000000000107805 */ /* 0x008fc6000001ff00 */
[----:B------:R2:W-:Y:S01]  /*4520*/  STL.128 [R1+0x470], R4 ;  /* 0x0004700401007387 */ /* 0x0005e20000100c00 */
[----:B------:R-:W-:-:S03]  /*4530*/  IMAD.X R62, RZ, RZ, R55, P0 ;  /* 0x000000ffff3e7224 */ /* 0x000fc600000e0637 */
[----:B------:R3:W-:Y:S01]  /*4540*/  STL.128 [R1+0x4e0], R12 ;  /* 0x0004e00c01007387 */ /* 0x0007e20000100c00 */
[----:B-1----:R-:W-:Y:S01]  /*4550*/  CS2R R10, SRZ ;  /* 0x00000000000a7805 */ /* 0x002fe2000001ff00 */
[----:B------:R-:W-:Y:S01]  /*4560*/  CS2R R8, SRZ ;  /* 0x0000000000087805 */ /* 0x000fe2000001ff00 */
[----:B--2---:R-:W-:Y:S01]  /*4570*/  CS2R R6, SRZ ;  /* 0x0000000000067805 */ /* 0x004fe2000001ff00 */
[----:B------:R-:W-:Y:S01]  /*4580*/  CS2R R4, SRZ ;  /* 0x0000000000047805 */ /* 0x000fe2000001ff00 */
[----:B---3--:R-:W-:Y:S01]  /*4590*/  CS2R R14, SRZ ;  /* 0x00000000000e7805 */ /* 0x008fe2000001ff00 */
[----:B------:R-:W-:Y:S01]  /*45a0*/  CS2R R12, SRZ ;  /* 0x00000000000c7805 */ /* 0x000fe2000001ff00 */
[----:B------:R-:W-:Y:S05]  /*45b0*/  @P1 BRA `(.L_x_2791) ;  /* 0x0000011000001947 */ /* 0x000fea0003800000 */
[----:B------:R-:W-:Y:S02]  /*45c0*/  BSSY B4, `(.L_x_2792) ;  /* 0x0000008000047945 */ /* 0x000fe40003800000 */
.L_x_2793:
[----:B-12---:R-:W-:Y:S02]  /*45d0*/  MOV R64, 0x45f0 ;  /* 0x000045f000407802 */ /* 0x006fe40000000f00 */
[----:B------:R-:W-:Y:S05]  /*45e0*/  CALL.REL.NOINC `($_ZN7cutlass13device_kernelIN5flash19enable_sm80_to_sm89INS1_16FlashAttnBwdSm80INS1_25CollectiveMainloopBwdSm80ILi2ELi2EN4cute5tupleIJNS5_1CILi128EEES8_NS7_ILi64EEEEEENS_6half_tEfNS_4arch4Sm80ELb0ELb1ELb1ELb0ELb0ELb0ELb0ELb0ELi2ELi4ELi4ELi4ELb0EEENS1_24CollectiveEpilogueBwdGQAISA_fSD_Li256ELb0ELb0EEENS1_19SingleTileSchedulerILb0ELb0ELb0ELi128EEEEEEEEEvNT_6ParamsE$_ZZN5flash25CollectiveMainloopBwdSm80ILi2ELi2EN4cute5tupleIJNS1_1CILi128EEES4_NS3_ILi64EEEEEEN7cutlass6half_tEfNS7_4arch4Sm80ELb0ELb1ELb1ELb0ELb0ELb0ELb0ELb0ELi2ELi4ELi4ELi4ELb0EE3mmaINS_16FlashAttnBwdSm80ISB_NS_24CollectiveEpilogueBwdGQAIS6_fSA_Li256ELb0ELb0EEENS_19SingleTileSchedulerILb0ELb0ELb0ELi128EEEE13SharedStorageENS1_6TensorINS1_11ArrayEngineIfLm32EEENS1_6LayoutINS2_IJNS2_IJNS3_ILi2EEESO_EEESO_NS3_ILi4EEEEEENS2_IJNS2_IJNS3_ILi1EEESO_EEESQ_NS3_ILi8EEEEEEEEEEEEbRKNSB_6ParamsERT0_S12_iNS2_IJiiiEEERT_ENKUliT_E_clIZSC_ISJ_SX_EbS10_S12_S12_iS13_S15_EUlRS16_iE_EEDaiS16_) ;  /* 0x000074f000007944 */ /* 0x000fea0003c00000 */
[----:B----4-:R-:W2:Y:S02]  /*45f0*/  LDL R0, [R1+0x430] ;  /* 0x0004300001007983 */ /* 0x010ea40000100800 */
[----:B--2---:R-:W-:-:S04]  /*4600*/  IADD3 R0, R0, 0x1, RZ ;  /* 0x0000000100007810 */ /* 0x004fc80007ffe0ff */
[----:B------:R-:W-:Y:S01]  /*4610*/  ISETP.GE.AND P0, PT, R0, R65, PT ;  /* 0x000000410000720c */ /* 0x000fe20003f06270 */
[----:B------:R2:W-:-:S12]  /*4620*/  STL [R1+0x430], R0 ;  /* 0x0004300001007387 */ /* 0x0005d80000100800 */
[----:B------:R-:W-:Y:S05]  /*4630*/  @!P0 BRA `(.L_x_2793) ;  /* 0xffffff9000008947 */ /* 0x000fea000383ffff */
[----:B------:R-:W-:Y:S05]  /*4640*/  BSYNC B4 ;  /* 0x0000000000047941 */ /* 0x000fea0003800000 */
.L_x_2792:
        /* <DEDUP_REMOVED lines=8> */
.L_x_2791:
[----:B------:R-:W-:Y:S05]  /*46d0*/  BSYNC B5 ;  /* 0x0000000000057941 */ /* 0x000fea0003800000 */
.L_x_2790:
        /* <DEDUP_REMOVED lines=41> */
.L_x_2787:
[----:B--2---:R-:W-:Y:S05]  /*4970*/  @P1 EXIT ;  /* 0x000000000000194d */ /* 0x004fea0003800000 */
[----:B------:R-:W2:Y:S04]  /*4980*/  LDL.128 R64, [R1+0x6d0] ;  /* 0x0006d00001407983 */ /* 0x000ea80000100c00 */
[----:B------:R-:W5:Y:S04]  /*4990*/  LDL.128 R60, [R1+0x6e0] ;  /* 0x0006e000013c7983 */ /* 0x000f680000100c00 */
[----:B---3--:R-:W3:Y:S04]  /*49a0*/  LDL.128 R56, [R1+0x6f0] ;  /* 0x0006f00001387983 */ /* 0x008ee80000100c00 */
[----:B----4-:R-:W4:Y:S04]  /*49b0*/  LDL.128 R52, [R1+0x700] ;  /* 0x0007000001347983 */ /* 0x010f280000100c00 */
[----:B------:R-:W3:Y:S04]  /*49c0*/  LDL.128 R48, [R1+0x710] ;  /* 0x0007100001307983 */ /* 0x000ee80000100c00 */
[----:B------:R-:W3:Y:S04]  /*49d0*/  LDL.128 R44, [R1+0x720] ;  /* 0x00072000012c7983 */ /* 0x000ee80000100c00 */
[----:B------:R-:W3:Y:S04]  /*49e0*/  LDL.128 R40, [R1+0x730] ;  /* 0x0007300001287983 */ /* 0x000ee80000100c00 */
[----:B-1----:R-:W3:Y:S04]  /*49f0*/  LDL.128 R36, [R1+0x740] ;  /* 0x0007400001247983 */ /* 0x002ee80000100c00 */
[----:B------:R-:W3:Y:S04]  /*4a00*/  LDL.128 R32, [R1+0x650] ;  /* 0x0006500001207983 */ /* 0x000ee80000100c00 */
[----:B------:R-:W4:Y:S04]  /*4a10*/  LDL.128 R28, [R1+0x660] ;  /* 0x00066000011c7983 */ /* 0x000f280000100c00 */
[----:B------:R-:W4:Y:S04]  /*4a20*/  LDL.128 R24, [R1+0x670] ;  /* 0x0006700001187983 */ /* 0x000f280000100c00 */
[----:B------:R-:W4:Y:S04]  /*4a30*/  LDL.128 R20, [R1+0x680] ;  /* 0x0006800001147983 */ /* 0x000f280000100c00 */
[----:B------:R-:W4:Y:S04]  /*4a40*/  LDL.128 R16, [R1+0x690] ;  /* 0x0006900001107983 */ /* 0x000f280000100c00 */
[----:B------:R-:W4:Y:S04]  /*4a50*/  LDL.128 R12, [R1+0x6a0] ;  /* 0x0006a000010c7983 */ /* 0x000f280000100c00 */
[----:B------:R-:W4:Y:S04]  /*4a60*/  LDL.128 R8, [R1+0x6b0] ;  /* 0x0006b00001087983 */ /* 0x000f280000100c00 */
[----:B------:R-:W4:Y:S01]  /*4a70*/  LDL.128 R4, [R1+0x6c0] ;  /* 0x0006c00001047983 */ /* 0x000f220000100c00 */
[----:B------:R-:W-:Y:S01]  /*4a80*/  MOV R2, 0x1 ;  /* 0x0000000100027802 */ /* 0x000fe20000000f00 */
[----:B------:R-:W-:Y:S02]  /*4a90*/  WARPSYNC 0xffffffff ;  /* 0xffffffff00007948 */ /* 0x000fe40003800000 */
[----:B------:R-:W1:Y:S04]  /*4aa0*/  S2R R0, SR_CTAID.Y ;  /* 0x0000000000007919 */ /* 0x000e680000002600 */
[----:B------:R-:W-:Y:S01]  /*4ab0*/  BAR.SYNC.DEFER_BLOCKING 0x1, 0x100 ;  /* 0x0044000000007b1d */ /* 0x000fe20000010000 */
[----:B------:R-:W-:-:S05]  /*4ac0*/  ISETP.NE.AND P0, PT, R2, c[0x0][0x338], PT ;  /* 0x0000ce0002007a0c */ /* 0x000fca0003f05270 */
[----:B------:R-:W1:Y:S04]  /*4ad0*/  S2R R71, SR_CTAID.X ;  /* 0x0000000000477919 */ /* 0x000e680000002500 */
[----:B------:R-:W1:Y:S04]  /*4ae0*/  S2R R68, SR_TID.X ;  /* 0x0000000000447919 */ /* 0x000e680000002100 */
[----:B------:R-:W1:Y:S02]  /*4af0*/  S2R R2, SR_CTAID.Z ;  /* 0x0000000000027919 */ /* 0x000e640000002700 */
[----:B-1----:R-:W-:-:S05]  /*4b00*/  @P0 IMAD.HI.U32 R3, R0, c[0x0][0x33c], RZ ;  /* 0x0000cf0000030a27 */ /* 0x002fca00078e00ff */
[----:B------:R-:W-:-:S04]  /*4b10*/  @P0 SHF.R.U32.HI R0, RZ, c[0x0][0x340], R3 ;  /* 0x0000d000ff000a19 */ /* 0x000fc80000011603 */
[----:B------:R-:W-:Y:S02]  /*4b20*/  SHF.R.S32.HI R3, RZ, 0x1f, R0 ;  /* 0x0000001fff037819 */ /* 0x000fe40000011400 */
[----:B------:R-:W-:-:S04]  /*4b30*/  SHF.L.U32 R71, R71, 0xd, RZ ;  /* 0x0000000d47477819 */ /* 0x000fc800000006ff */
[----:B------:R-:W-:Y:S02]  /*4b40*/  SHF.R.S32.HI R69, RZ, 0x1f, R71 ;  /* 0x0000001fff457819 */ /* 0x000fe40000011447 */
[----:B------:R-:W-:-:S04]  /*4b50*/  IADD3 R70, P0, R71, R68, RZ ;  /* 0x0000004447467210 */ /* 0x000fc80007f1e0ff */
[----:B------:R-:W-:Y:S01]  /*4b60*/  LEA.HI.X.SX32 R71, R68, R69, 0x1, P0 ;  /* 0x0000004544477211 */ /* 0x000fe200000f0eff */
[C---:B------:R-:W-:Y:S02]  /*4b70*/  IMAD R69, R3.reuse, c[0x0][0x328], RZ ;  /* 0x0000ca0003457a24 */ /* 0x040fe400078e02ff */
[----:B------:R-:W-:Y:S02]  /*4b80*/  IMAD R3, R3, c[0x0][0x300], RZ ;  /* 0x0000c00003037a24 */ /* 0x000fe400078e02ff */
[----:B------:R-:W-:-:S04]  /*4b90*/  IMAD.WIDE.U32 R72, R0, c[0x0][0x328], R70 ;  /* 0x0000ca0000487a25 */ /* 0x000fc800078e0046 */
[C---:B------:R-:W-:Y:S02]  /*4ba0*/  IMAD R68, R0.reuse, c[0x0][0x32c], R69 ;  /* 0x0000cb0000447a24 */ /* 0x040fe400078e0245 */
[----:B------:R-:W-:-:S03]  /*4bb0*/  IMAD.WIDE.U32 R70, R0, c[0x0][0x300], R70 ;  /* 0x0000c00000467a25 */ /* 0x000fc600078e0046 */
[----:B------:R-:W-:Y:S01]  /*4bc0*/  IADD3 R73, R73, R68, RZ ;  /* 0x0000004449497210 */ /* 0x000fe20007ffe0ff */
[----:B------:R-:W-:Y:S01]  /*4bd0*/  IMAD R3, R0, c[0x0][0x304], R3 ;  /* 0x0000c10000037a24 */ /* 0x000fe200078e0203 */
[----:B------:R-:W-:-:S03]  /*4be0*/  SHF.R.S32.HI R0, RZ, 0x1f, R2 ;  /* 0x0000001fff007819 */ /* 0x000fc60000011402 */
[----:B------:R-:W-:Y:S02]  /*4bf0*/  IMAD.IADD R71, R71, 0x1, R3 ;  /* 0x0000000147477824 */ /* 0x000fe400078e0203 */
[C---:B------:R-:W-:Y:S02]  /*4c00*/  IMAD R3, R0.reuse, c[0x0][0x330], RZ ;  /* 0x0000cc0000037a24 */ /* 0x040fe400078e02ff */
[----:B------:R-:W-:Y:S02]  /*4c10*/  IMAD R69, R0, c[0x0][0x308], RZ ;  /* 0x0000c20000457a24 */ /* 0x000fe400078e02ff */
[C---:B------:R-:W-:Y:S02]  /*4c20*/  IMAD R3, R2.reuse, c[0x0][0x334], R3 ;  /* 0x0000cd0002037a24 */ /* 0x040fe400078e0203 */
[----:B------:R-:W-:-:S04]  /*4c30*/  IMAD.WIDE.U32 R72, R2, c[0x0][0x330], R72 ;  /* 0x0000cc0002487a25 */ /* 0x000fc800078e0048 */
[C---:B------:R-:W-:Y:S01]  /*4c40*/  IMAD R69, R2.reuse, c[0x0][0x30c], R69 ;  /* 0x0000c30002457a24 */ /* 0x040fe200078e0245 */
[----:B------:R-:W-:Y:S01]  /*4c50*/  IADD3 R3, R73, R3, RZ ;  /* 0x0000000349037210 */ /* 0x000fe20007ffe0ff */
[----:B------:R-:W-:Y:S01]  /*4c60*/  IMAD.WIDE.U32 R70, R2, c[0x0][0x308], R70 ;  /* 0x0000c20002467a25 */ /* 0x000fe200078e0046 */
[----:B------:R-:W-:-:S03]  /*4c70*/  LEA R2, P1, R72, c[0x0][0x310], 0x2 ;  /* 0x0000c40048027a11 */ /* 0x000fc600078210ff */
[----:B------:R-:W-:Y:S01]  /*4c80*/  IMAD.IADD R69, R71, 0x1, R69 ;  /* 0x0000000147457824 */ /* 0x000fe200078e0245 */
[----:B------:R-:W-:Y:S02]  /*4c90*/  LEA.HI.X R3, R72, c[0x0][0x314], R3, 0x2, P1 ;  /* 0x0000c50048037a11 */ /* 0x000fe400008f1403 */
[----:B------:R-:W-:-:S04]  /*4ca0*/  LEA R68, P0, R70, c[0x0][0x2e8], 0x2 ;  /* 0x0000ba0046447a11 */ /* 0x000fc800078010ff */
[----:B------:R-:W-:Y:S01]  /*4cb0*/  LEA.HI.X R69, R70, c[0x0][0x2ec], R69, 0x2, P0 ;  /* 0x0000bb0046457a11 */ /* 0x000fe200000f1445 */
[----:B--2---:R-:W-:Y:S04]  /*4cc0*/  RED.E.ADD.F32.FTZ.RN.STRONG.GPU [R2.64], R64 ;  /* 0x000000400200798e */ /* 0x004fe8000c10e786 */
[----:B------:R-:W-:Y:S04]  /*4cd0*/  RED.E.ADD.F32.FTZ.RN.STRONG.GPU [R2.64+0x400], R65 ;  /* 0x000400410200798e */ /* 0x000fe8000c10e786 */
[----:B------:R-:W-:Y:S04]  /*4ce0*/  RED.E.ADD.F32.FTZ.RN.STRONG.GPU [R2.64+0x800], R66 ;  /* 0x000800420200798e */ /* 0x000fe8000c10e786 */
[----:B------:R-:W-:Y:S04]  /*4cf0*/  RED.E.ADD.F32.FTZ.RN.STRONG.GPU [R2.64+0xc00], R67 ;  /* 0x000c00430200798e */ /* 0x000fe8000c10e786 */
[----:B-----5:R-:W-:Y:S04]  /*4d00*/  RED.E.ADD.F32.FTZ.RN.STRONG.GPU [R2.64+0x1000], R60 ;  /* 0x0010003c0200798e */ /* 0x020fe8000c10e786 */
        /* <DEDUP_REMOVED lines=60> */
        .type           $_ZN7cutlass13device_kernelIN5flash19enable_sm80_to_sm89INS1_16FlashAttnBwdSm80INS1_25CollectiveMainloopBwdSm80ILi2ELi2EN4cute5tupleIJNS5_1CILi128EEES8_NS7_ILi64EEEEEENS_6half_tEfNS_4arch4Sm80ELb0ELb1ELb1ELb0ELb0ELb0ELb0ELb0ELi2ELi4ELi4ELi4ELb0EEENS1_24CollectiveEpilogueBwdGQAISA_fSD_Li256ELb0ELb0EEENS1_19SingleTileSchedulerILb0ELb0ELb0ELi128EEEEEEEEEvNT_6ParamsE$_ZN4cute3eso3ESOILb0ELb0EJNS_14ComposedLayoutINS_7SwizzleILi3ELi3ELi3EEENS_9MixedBitsILj0ELj432EEENS_6LayoutINS_5tupleIJNS8_IJNS_1CILi2EEESA_SA_EEESA_NS9_ILi8EEEEEENS8_IJNS8_IJNS9_ILi64EEESC_NS9_ILi512EEEEEENS9_ILi8192EEENS9_ILi1024EEEEEEEEEENS_10ViewEngineINS_8smem_ptrIPN7cutlass6half_tEEEEEEEC2ERKSL_RKSS_,@function
        .size           $_ZN7cutlass13device_kernelIN5flash19enable_sm80_to_sm89INS1_16FlashAttnBwdSm80INS1_25CollectiveMainloopBwdSm80ILi2ELi2EN4cute5tupleIJNS5_1CILi128EEES8_NS7_ILi64EEEEEENS_6half_tEfNS_4arch4Sm80ELb0ELb1ELb1ELb0ELb0ELb0ELb0ELb0ELi2ELi4ELi4ELi4ELb0EEENS1_24CollectiveEpilogueBwdGQAISA_fSD_Li256ELb0ELb0EEENS1_19SingleTileSchedulerILb0ELb0ELb0ELi128EEEEEEEEEvNT_6ParamsE$_ZN4cute3eso3ESOILb0ELb0EJNS_14ComposedLayoutINS_7SwizzleILi3ELi3ELi3EEENS_9MixedBitsILj0ELj432EEENS_6LayoutINS_5tupleIJNS8_IJNS_1CILi2EEESA_SA_EEESA_NS9_ILi8EEEEEENS8_IJNS8_IJNS9_ILi64EEESC_NS9_ILi512EEEEEENS9_ILi8192EEENS9_ILi1024EEEEEEEEEENS_10ViewEngineINS_8smem_ptrIPN7cutlass6half_tEEEEEEEC2ERKSL_RKSS_,($_ZN7cutlass13device_kernelIN5flash19enable_sm80_to_sm89INS1_16FlashAttnBwdSm80INS1_25CollectiveMainloopBwdSm80ILi2ELi2EN4cute5tupleIJNS5_1CILi128EEES8_NS7_ILi64EEEEEENS_6half_tEfNS_4arch4Sm80ELb0ELb1ELb1ELb0ELb0ELb0ELb0ELb0ELi2ELi4ELi4ELi4ELb0EEENS1_24CollectiveEpilogueBwdGQAISA_fSD_Li256ELb0ELb0EEENS1_19SingleTileSchedulerILb0ELb0ELb0ELi128EEEEEEEEEvNT_6ParamsE$_ZN4cute3eso3ESOILb0ELb0EJNS_14ComposedLayoutINS_7SwizzleILi3ELi3ELi3EEENS_9MixedBitsILj0ELj432EEENS_6LayoutINS_5tupleIJNS8_IJNS_1CILi2EEESA_SA_EEESA_NS9_ILi8EEEEEENS8_IJNS8_IJNS9_ILi64EEESC_NS9_ILi512EEEEEENS9_ILi8192EEENS9_ILi1024EEEEEEEEEEiEEC2ERKSL_RKi - $_ZN7cutlass13device_kernelIN5flash19enable_sm80_to_sm89INS1_16FlashAttnBwdSm80INS1_25CollectiveMainloopBwdSm80ILi2ELi2EN4cute5tupleIJNS5_1CILi128EEES8_NS7_ILi64EEEEEENS_6half_tEfNS_4arch4Sm80ELb0ELb1ELb1ELb0ELb0ELb0ELb0ELb0ELi2ELi4ELi4ELi4ELb0EEENS1_24CollectiveEpilogueBwdGQAISA_fSD_Li256ELb0ELb0EEENS1_19SingleTileSchedulerILb0ELb0ELb0ELi128EEEEEEEEEvNT_6ParamsE$_ZN4cute3eso3ESOILb0ELb0EJNS_14ComposedLayoutINS_7SwizzleILi3ELi3ELi3EEENS_9MixedBitsILj0ELj432EEENS_6LayoutINS_5tupleIJNS8_IJNS_1CILi2EEESA_SA_EEESA_NS9_ILi8EEEEEENS8_IJNS8_IJNS9_ILi64EEESC_NS9_ILi512EEEEEENS9_ILi8192EEENS9_ILi1024EEEEEEEEEENS_10ViewEngineINS_8smem_ptrIPN7cutlass6half_tEEEEEEEC2ERKSL_RKSS_)
$_ZN7cutlass13device_kernelIN5flash19enable_sm80_to_sm89INS1_16FlashAttnBwdSm80INS1_25CollectiveMainloopBwdSm80ILi2ELi2EN4cute5tupleIJNS5_1CILi128EEES8_NS7_ILi64EEEEEENS_6half_tEfNS_4arch4Sm80ELb0ELb1ELb1ELb0ELb0ELb0ELb0ELb0ELi2ELi4ELi4ELi4ELb0EEENS1_24CollectiveEpilogueBwdGQAISA_fSD_Li256ELb0ELb0EEENS1_19SingleTileSchedulerILb0ELb0ELb0ELi128EEEEEEEEEvNT_6ParamsE$_ZN4cute3eso3ESOILb0ELb0EJNS_14ComposedLayoutINS_7SwizzleILi3ELi3ELi3EEENS_9MixedBitsILj0ELj432EEENS_6LayoutINS_5tupleIJNS8_IJNS_1CILi2EEESA_SA_EEESA_NS9_ILi8EEEEEENS8_IJNS8_IJNS9_ILi64EEESC_NS9_ILi512EEEEEENS9_ILi8192EEENS9_ILi1024EEEEEEEEEENS_10ViewEngineINS_8smem_ptrIPN7cutlass6half_tEEEEEEEC2ERKSL_RKSS_:
[----:B------:R-:W-:Y:S02]  /*50d0*/  IADD3 R3, R60, -c[0x0][0x20], RZ ;  /* 0x800008003c037a10 */ /* 0x000fe40007ffe0ff */
[----:B------:R-:W-:-:S03]  /*50e0*/  IADD3 R2, R2, -c[0x0][0x20], RZ ;  /* 0x8000080002027a10 */ /* 0x000fc60007ffe0ff */
[----:B------:R1:W-:Y:S04]  /*50f0*/  STL [R3], R12 ;  /* 0x0000000c03007387 */ /* 0x0003e80000100800 */
[----:B------:R-:W2:Y:S01]  /*5100*/  LDL.64 R14, [R2] ;  /* 0x00000000020e7983 */ /* 0x000ea20000100a00 */
[----:B------:R-:W-:-:S03]  /*5110*/  IMAD.MOV.U32 R7, RZ, RZ, 0x0 ;  /* 0x00000000ff077424 */ /* 0x000fc600078e00ff */
[----:B--2---:R1:W-:Y:S01]  /*5120*/  STL.64 [R3+0x8], R14 ;  /* 0x0000080e03007387 */ /* 0x0043e20000100a00 */
[----:B------:R-:W-:Y:S05]  /*5130*/  RET.REL.NODEC R6 `(_ZN7cutlass13device_kernelIN5flash19enable_sm80_to_sm89INS1_16FlashAttnBwdSm80INS1_25CollectiveMainloopBwdSm80ILi2ELi2EN4cute5tupleIJNS5_1CILi128EEES8_NS7_ILi64EEEEEENS_6half_tEfNS_4arch4Sm80ELb0ELb1ELb1ELb0ELb0ELb0ELb0ELb0ELi2ELi4ELi4ELi4ELb0EEENS1_24CollectiveEpilogueBwdGQAISA_fSD_Li256ELb0ELb0EEENS1_19SingleTileSchedulerILb0ELb0ELb0ELi128EEEEEEEEEvNT_6ParamsE) ;  /* 0xffffaec006007950 */ /* 0x000fea0003c3ffff */
        .type           $_ZN7cutlass13device_kernelIN5flash19enable_sm80_to_sm89INS1_16FlashAttnBwdSm80INS1_25CollectiveMainloopBwdSm80ILi2ELi2EN4cute5tupleIJNS5_1CILi128EEES8_NS7_ILi64EEEEEENS_6half_tEfNS_4arch4Sm80ELb0ELb1ELb1ELb0ELb0ELb0ELb0ELb0ELi2ELi4ELi4ELi4ELb0EEENS1_24CollectiveEpilogueBwdGQAISA_fSD_Li256ELb0ELb0EEENS1_19SingleTileSchedulerILb0ELb0ELb0ELi128EEEEEEEEEvNT_6ParamsE$_ZN4cute3eso3ESOILb0ELb0EJNS_14ComposedLayoutINS_7SwizzleILi3ELi3ELi3EEENS_9MixedBitsILj0ELj432EEENS_6LayoutINS_5tupleIJNS8_IJNS_1CILi2EEESA_SA_EEESA_NS9_ILi8EEEEEENS8_IJNS8_IJNS9_ILi64EEESC_NS9_ILi512EEEEEENS9_ILi8192EEENS9_ILi1024EEEEEEEEEEiEEC2ERKSL_RKi,@function
        .size           $_ZN7cutlass13device_kernelIN5flash19enable_sm80_to_sm89INS1_16FlashAttnBwdSm80INS1_25CollectiveMainloopBwdSm80ILi2ELi2EN4cute5tupleIJNS5_1CILi128EEES8_NS7_ILi64EEEEEENS_6half_tEfNS_4arch4Sm80ELb0ELb1ELb1ELb0ELb0ELb0ELb0ELb0ELi2ELi4ELi4ELi4ELb0EEENS1_24CollectiveEpilogueBwdGQAISA_fSD_Li256ELb0ELb0EEENS1_19SingleTileSchedulerILb0ELb0ELb0ELi128EEEEEEEEEvNT_6ParamsE$_ZN4cute3eso3ESOILb0ELb0EJNS_14ComposedLayoutINS_7SwizzleILi3ELi3ELi3EEENS_9MixedBitsILj0ELj432EEENS_6LayoutINS_5tupleIJNS8_IJNS_1CILi2EEESA_SA_EEESA_NS9_ILi8EEEEEENS8_IJNS8_IJNS9_ILi64EEESC_NS9_ILi512EEEEEENS9_ILi8192EEENS9_ILi1024EEEEEEEEEEiEEC2ERKSL_RKi,($_ZN7cutlass13device_kernelIN5flash19enable_sm80_to_sm89INS1_16FlashAttnBwdSm80INS1_25CollectiveMainloopBwdSm80ILi2ELi2EN4cute5tupleIJNS5_1CILi128EEES8_NS7_ILi64EEEEEENS_6half_tEfNS_4arch4Sm80ELb0ELb1ELb1ELb0ELb0ELb0ELb0ELb0ELi2ELi4ELi4ELi4ELb0EEENS1_24CollectiveEpilogueBwdGQAISA_fSD_Li256ELb0ELb0EEENS1_19SingleTileSchedulerILb0ELb0ELb0ELi128EEEEEEEEEvNT_6ParamsE$_ZN4cute3eso3ESOILb0ELb0EJNS_5tupleIJNS_1CILi0EEENS2_IJNS3_ILi1EEENS3_ILi256EEEiEEEEEENS3_ILi2048EEENS2_IJiNS3_ILi4096EEEEEEEEC2ERKS8_RKS9_RKSB_ - $_ZN7cutlass13device_kernelIN5flash19enable_sm80_to_sm89INS1_16FlashAttnBwdSm80INS1_25CollectiveMainloopBwdSm80ILi2ELi2EN4cute5tupleIJNS5_1CILi128EEES8_NS7_ILi64EEEEEENS_6half_tEfNS_4arch4Sm80ELb0ELb1ELb1ELb0ELb0ELb0ELb0ELb0ELi2ELi4ELi4ELi4ELb0EEENS1_24CollectiveEpilogueBwdGQAISA_fSD_Li256ELb0ELb0EEENS1_19SingleTileSchedulerILb0ELb0ELb0ELi128EEEEEEEEEvNT_6ParamsE$_ZN4cute3eso3ESOILb0ELb0EJNS_14ComposedLayoutINS_7SwizzleILi3ELi3ELi3EEENS_9MixedBitsILj0ELj432EEENS_6LayoutINS_5tupleIJNS8_IJNS_1CILi2EEESA_SA_EEESA_NS9_ILi8EEEEEENS8_IJNS8_IJNS9_ILi64EEESC_NS9_ILi512EEEEEENS9_ILi8192EEENS9_ILi1024EEEEEEEEEEiEEC2ERKSL_RKi)
$_ZN7cutlass13device_kernelIN5flash19enable_sm80_to_sm89INS1_16FlashAttnBwdSm80INS1_25CollectiveMainloopBwdSm80ILi2ELi2EN4cute5tupleIJNS5_1CILi128EEES8_NS7_ILi64EEEEEENS_6half_tEfNS_4arch4Sm80ELb0ELb1ELb1ELb0ELb0ELb0ELb0ELb0ELi2ELi4ELi4ELi4ELb0EEENS1_24CollectiveEpilogueBwdGQAISA_fSD_Li256ELb0ELb0EEENS1_19SingleTileSchedulerILb0ELb0ELb0ELi128EEEEEEEEEvNT_6ParamsE$_ZN4cute3eso3ESOILb0ELb0EJNS_14ComposedLayoutINS_7SwizzleILi3ELi3ELi3EEENS_9MixedBitsILj0ELj432EEENS_6LayoutINS_5tupleIJNS8_IJNS_1CILi2EEESA_SA_EEESA_NS9_ILi8EEEEEENS8_IJNS8_IJNS9_ILi64EEESC_NS9_ILi512EEEEEENS9_ILi8192EEENS9_ILi1024EEEEEEEEEEiEEC2ERKSL_RKi:
[----:B------:R-:W-:Y:S02]  /*5140*/  IADD3 R7, R60, -c[0x0][0x20], RZ ;  /* 0x800008003c077a10 */ /* 0x000fe40007ffe0ff */
[----:B------:R-:W-:-:S03]  /*5150*/  IADD3 R3, R3, -c[0x0][0x20], RZ ;  /* 0x8000080003037a10 */ /* 0x000fc60007ffe0ff */
[----:B------:R1:W-:Y:S04]  /*5160*/  STL [R7], R2 ;  /* 0x0000000207007387 */ /* 0x0003e80000100800 */
[----:B------:R-:W2:Y:S01]  /*5170*/  LDL R12, [R3] ;  /* 0x00000000030c7983 */ /* 0x000ea20000100800 */
[----:B------:R-:W-:Y:S02]  /*5180*/  IMAD.MOV.U32 R14, RZ, RZ, R6 ;  /* 0x000000ffff0e7224 */ /* 0x000fe400078e0006 */
[----:B------:R-:W-:Y:S01]  /*5190*/  IMAD.MOV.U32 R15, RZ, RZ, 0x0 ;  /* 0x00000000ff0f7424 */ /* 0x000fe200078e00ff */
[----:B--2---:R1:W-:Y:S03]  /*51a0*/  STL [R7+0x4], R12 ;  /* 0x0000040c07007387 */ /* 0x0043e60000100800 */
[----:B------:R-:W-:Y:S05]  /*51b0*/  RET.REL.NODEC R14 `(_ZN7cutlass13device_kernelIN5flash19enable_sm80_to_sm89INS1_16FlashAttnBwdSm80INS1_25CollectiveMainloopBwdSm80ILi2ELi2EN4cute5tupleIJNS5_1CILi128EEES8_NS7_ILi64EEEEEENS_6half_tEfNS_4arch4Sm80ELb0ELb1ELb1ELb0ELb0ELb0ELb0ELb0ELi2ELi4ELi4ELi4ELb0EEENS1_24CollectiveEpilogueBwdGQAISA_fSD_Li256ELb0ELb0EEENS1_19SingleTileSchedulerILb0ELb0ELb0ELi128EEEEEEEEEvNT_6ParamsE) ;  /* 0xffffae400e007950 */ /* 0x000fea0003c3ffff */
        .type           $_ZN7cutlass13device_kernelIN5flash19enable_sm80_to_sm89INS1_16FlashAttnBwdSm80INS1_25CollectiveMainloopBwdSm80ILi2ELi2EN4cute5tupleIJNS5_1CILi128EEES8_NS7_ILi64EEEEEENS_6half_tEfNS_4arch4Sm80ELb0ELb1ELb1ELb0ELb0ELb0ELb0ELb0ELi2ELi4ELi4ELi4ELb0EEENS1_24CollectiveEpilogueBwdGQAISA_fSD_Li256ELb0ELb0EEENS1_19SingleTileSchedulerILb0ELb0ELb0ELi128EEEEEEEEEvNT_6ParamsE$_ZN4cute3eso3ESOILb0ELb0EJNS_5tupleIJNS_1CILi0EEENS2_IJNS3_ILi1EEENS3_ILi256EEEiEEEEEENS3_ILi2048EEENS2_IJiNS3_ILi4096EEEEEEEEC2ERKS8_RKS9_RKSB_,@function
        .size           $_ZN7cutlass13device_kernelIN5flash19enable_sm80_to_sm89INS1_16FlashAttnBwdSm80INS1_25CollectiveMainloopBwdSm80ILi2ELi2EN4cute5tupleIJNS5_1CILi128EEES8_NS7_ILi64EEEEEENS_6half_tEfNS_4arch4Sm80ELb0ELb1ELb1ELb0ELb0ELb0ELb0ELb0ELi2ELi4ELi4ELi4ELb0EEENS1_24CollectiveEpilogueBwdGQAISA_fSD_Li256ELb0ELb0EEENS1_19SingleTileSchedulerILb0ELb0ELb0ELi128EEEEEEEEEvNT_6ParamsE$_ZN4cute3eso3ESOILb0ELb0EJNS_5tupleIJNS_1CILi0EEENS2_IJNS3_ILi1EEENS3_ILi256EEEiEEEEEENS3_ILi2048EEENS2_IJiNS3_ILi4096EEEEEEEEC2ERKS8_RKS9_RKSB_,($_ZN7cutlass13device_kernelIN5flash19enable_sm80_to_sm89INS1_16FlashAttnBwdSm80INS1_25CollectiveMainloopBwdSm80ILi2ELi2EN4cute5tupleIJNS5_1CILi128EEES8_NS7_ILi64EEEEEENS_6half_tEfNS_4arch4Sm80ELb0ELb1ELb1ELb0ELb0ELb0ELb0ELb0ELi2ELi4ELi4ELi4ELb0EEENS1_24CollectiveEpilogueBwdGQAISA_fSD_Li256ELb0ELb0EEENS1_19SingleTileSchedulerILb0ELb0ELb0ELi128EEEEEEEEEvNT_6ParamsE$_ZN4cute3eso3ESOILb0ELb0EJNS_5tupleIJNS_1CILi1EEENS3_ILi512EEEiEEENS3_ILi4096EEENS2_IJNS2_IJiiEEENS3_ILi8192EEEEEEEEC2ERKS6_RKS7_RKSA_ - $_ZN7cutlass13device_kernelIN5flash19enable_sm80_to_sm89INS1_16FlashAttnBwdSm80INS1_25CollectiveMainloopBwdSm80ILi2ELi2EN4cute5tupleIJNS5_1CILi128EEES8_NS7_ILi64EEEEEENS_6half_tEfNS_4arch4Sm80ELb0ELb1ELb1ELb0ELb0ELb0ELb0ELb0ELi2ELi4ELi4ELi4ELb0EEENS1_24CollectiveEpilogueBwdGQAISA_fSD_Li256ELb0ELb0EEENS1_19SingleTileSchedulerILb0ELb0ELb0ELi128EEEEEEEEEvNT_6ParamsE$_ZN4cute3eso3ESOILb0ELb0EJNS_5tupleIJNS_1CILi0EEENS2_IJNS3_ILi1EEENS3_ILi256EEEiEEEEEENS3_ILi2048EEENS2_IJiNS3_ILi4096EEEEEEEEC2ERKS8_RKS9_RKSB_)
$_ZN7cutlass13device_kernelIN5flash19enable_sm80_to_sm89INS1_16FlashAttnBwdSm80INS1_25CollectiveMainloopBwdSm80ILi2ELi2EN4cute5tupleIJNS5_1CILi128EEES8_NS7_ILi64EEEEEENS_6half_tEfNS_4arch4Sm80ELb0ELb1ELb1ELb0ELb0ELb0ELb0ELb0ELi2ELi4ELi4ELi4ELb0EEENS1_24CollectiveEpilogueBwdGQAISA_fSD_Li256ELb0ELb0EEENS1_19SingleTileSchedulerILb0ELb0ELb0ELi128EEEEEEEEEvNT_6ParamsE$_ZN4cute3eso3ESOILb0ELb0EJNS_5tupleIJNS_1CILi0EEENS2_IJNS3_ILi1EEENS3_ILi256EEEiEEEEEENS3_ILi2048EEENS2_IJiNS3_ILi4096EEEEEEEEC2ERKS8_RKS9_RKSB_:
        /* <DEDUP_REMOVED lines=8> */
        .type           $_ZN7cutlass13device_kernelIN5flash19enable_sm80_to_sm89INS1_16FlashAttnBwdSm80INS1_25CollectiveMainloopBwdSm80ILi2ELi2EN4cute5tupleIJNS5_1CILi128EEES8_NS7_ILi64EEEEEENS_6half_tEfNS_4arch4Sm80ELb0ELb1ELb1ELb0ELb0ELb0ELb0ELb0ELi2ELi4ELi4ELi4ELb0EEENS1_24CollectiveEpilogueBwdGQAISA_fSD_Li256ELb0ELb0EEENS1_19SingleTileSchedulerILb0ELb0ELb0ELi128EEEEEEEEEvNT_6ParamsE$_ZN4cute3eso3ESOILb0ELb0EJNS_5tupleIJNS_1CILi1EEENS3_ILi512EEEiEEENS3_ILi4096EEENS2_IJNS2_IJiiEEENS3_ILi8192EEEEEEEEC2ERKS6_RKS7_RKSA_,@function
        .size           $_ZN7cutlass13device_kernelIN5flash19enable_sm80_to_sm89INS1_16FlashAttnBwdSm80INS1_25CollectiveMainloopBwdSm80ILi2ELi2EN4cute5tupleIJNS5_1CILi128EEES8_NS7_ILi64EEEEEENS_6half_tEfNS_4arch4Sm80ELb0ELb1ELb1ELb0ELb0ELb0ELb0ELb0ELi2ELi4ELi4ELi4ELb0EEENS1_24CollectiveEpilogueBwdGQAISA_fSD_Li256ELb0ELb0EEENS1_19SingleTileSchedulerILb0ELb0ELb0ELi128EEEEEEEEEvNT_6ParamsE$_ZN4cute3eso3ESOILb0ELb0EJNS_5tupleIJNS_1CILi1EEENS3_ILi512EEEiEEENS3_ILi4096EEENS2_IJNS2_IJiiEEENS3_ILi8192EEEEEEEEC2ERKS6_RKS7_RKSA_,($_ZN7cutlass13device_kernelIN5flash19enable_sm80_to_sm89INS1_16FlashAttnBwdSm80INS1_25CollectiveMainloopBwdSm80ILi2ELi2EN4cute5tupleIJNS5_1CILi128EEES8_NS7_ILi64EEEEEENS_6half_tEfNS_4arch4Sm80ELb0ELb1ELb1ELb0ELb0ELb0ELb0ELb0ELi2ELi4ELi4ELi4ELb0EEENS1_24CollectiveEpilogueBwdGQAISA_fSD_Li256ELb0ELb0EEENS1_19SingleTileSchedulerILb0ELb0ELb0ELi128EEEEEEEEEvNT_6ParamsE$_ZN4cute3eso3ESOILb0ELb0EJNS_5tupleIJNS_1CILi1EEENS3_ILi512EEEiEEENS3_ILi4096EEENS2_IJiiEEEEEC2ERKS6_RKS7_RKS8_ - $_ZN7cutlass13device_kernelIN5flash19enable_sm80_to_sm89INS1_16FlashAttnBwdSm80INS1_25CollectiveMainloopBwdSm80ILi2ELi2EN4cute5tupleIJNS5_1CILi128EEES8_NS7_ILi64EEEEEENS_6half_tEfNS_4arch4Sm80ELb0ELb1ELb1ELb0ELb0ELb0ELb0ELb0ELi2ELi4ELi4ELi4ELb0EEENS1_24CollectiveEpilogueBwdGQAISA_fSD_Li256ELb0ELb0EEENS1_19SingleTileSchedulerILb0ELb0ELb0ELi128EEEEEEEEEvNT_6ParamsE$_ZN4cute3eso3ESOILb0ELb0EJNS_5tupleIJNS_1CILi1EEENS3_ILi512EEEiEEENS3_ILi4096EEENS2_IJNS2_IJiiEEENS3_ILi8192EEEEEEEEC2ERKS6_RKS7_RKSA_)
$_ZN7cutlass13device_kernelIN5flash19enable_sm80_to_sm89INS1_16FlashAttnBwdSm80INS1_25CollectiveMainloopBwdSm80ILi2ELi2EN4cute5tupleIJNS5_1CILi128EEES8_NS7_ILi64EEEEEENS_6half_tEfNS_4arch4Sm80ELb0ELb1ELb1ELb0ELb0ELb0ELb0ELb0ELi2ELi4ELi4ELi4ELb0EEENS1_24CollectiveEpilogueBwdGQAISA_fSD_Li256ELb0ELb0EEENS1_19SingleTileSchedulerILb0ELb0ELb0ELi128EEEEEEEEEvNT_6ParamsE$_ZN4cute3eso3ESOILb0ELb0EJNS_5tupleIJNS_1CILi1EEENS3_ILi512EEEiEEENS3_ILi4096EEENS2_IJNS2_IJiiEEENS3_ILi8192EEEEEEEEC2ERKS6_RKS7_RKSA_:
        /* <DEDUP_REMOVED lines=9> */
[----:B------:R-:W-:Y:S05]  /*52d0*/  RET.REL.NODEC R34 `(_ZN7cutlass13device_kernelIN5flash19enable_sm80_to_sm89INS1_16FlashAttnBwdSm80INS1_25CollectiveMainloopBwdSm80ILi2ELi2EN4cute5tupleIJNS5_1CILi128EEES8_NS7_ILi64EEEEEENS_6half_tEfNS_4arch4Sm80ELb0ELb1ELb1ELb0ELb0ELb0ELb0ELb0ELi2ELi4ELi4ELi4ELb0EEENS1_24CollectiveEpilogueBwdGQAISA_fSD_Li256ELb0ELb0EEENS1_19SingleTileSchedulerILb0ELb0ELb0ELi128EEEEEEEEEvNT_6ParamsE) ;  /* 0xffffad2022007950 */ /* 0x000fea0003c3ffff */
        .type           $_ZN7cutlass13device_kernelIN5flash19enable_sm80_to_sm89INS1_16FlashAttnBwdSm80INS1_25CollectiveMainloopBwdSm80ILi2ELi2EN4cute5tupleIJNS5_1CILi128EEES8_NS7_ILi64EEEEEENS_6half_tEfNS_4arch4Sm80ELb0ELb1ELb1ELb0ELb0ELb0ELb0ELb0ELi2ELi4ELi4ELi4ELb0EEENS1_24CollectiveEpilogueBwdGQAISA_fSD_Li256ELb0ELb0EEENS1_19SingleTileSchedulerILb0ELb0ELb0ELi128EEEEEEEEEvNT_6ParamsE$_ZN4cute3eso3ESOILb0ELb0EJNS_5tupleIJNS_1CILi1EEENS3_ILi512EEEiEEENS3_ILi4096EEENS2_IJiiEEEEEC2ERKS6_RKS7_RKS8_,@function
        .size           $_ZN7cutlass13device_kernelIN5flash19enable_sm80_to_sm89INS1_16FlashAttnBwdSm80INS1_25CollectiveMainloopBwdSm80ILi2ELi2EN4cute5tupleIJNS5_1CILi128EEES8_NS7_ILi64EEEEEENS_6half_tEfNS_4arch4Sm80ELb0ELb1ELb1ELb0ELb0ELb0ELb0ELb0ELi2ELi4ELi4ELi4ELb0EEENS1_24CollectiveEpilogueBwdGQAISA_fSD_Li256ELb0ELb0EEENS1_19SingleTileSchedulerILb0ELb0ELb0ELi128EEEEEEEEEvNT_6ParamsE$_ZN4cute3eso3ESOILb0ELb0EJNS_5tupleIJNS_1CILi1EEENS3_ILi512EEEiEEENS3_ILi4096EEENS2_IJiiEEEEEC2ERKS6_RKS7_RKS8_,($_ZN7cutlass13device_kernelIN5flash19enable_sm80_to_sm89INS1_16FlashAttnBwdSm80INS1_25CollectiveMainloopBwdSm80ILi2ELi2EN4cute5tupleIJNS5_1CILi128EEES8_NS7_ILi64EEEEEENS_6half_tEfNS_4arch4Sm80ELb0ELb1ELb1ELb0ELb0ELb0ELb0ELb0ELi2ELi4ELi4ELi4ELb0EEENS1_24CollectiveEpilogueBwdGQAISA_fSD_Li256ELb0ELb0EEENS1_19SingleTileSchedulerILb0ELb0ELb0ELi128EEEEEEEEEvNT_6ParamsE$_ZN4cute3eso3ESOILb0ELb0EJNS_5tupleIJNS_1CILi1EEEiEEENS3_ILi1024EEENS2_IJiiEEEEEC2ERKS5_RKS6_RKS7_ - $_ZN7cutlass13device_kernelIN5flash19enable_sm80_to_sm89INS1_16FlashAttnBwdSm80INS1_25CollectiveMainloopBwdSm80ILi2ELi2EN4cute5tupleIJNS5_1CILi128EEES8_NS7_ILi64EEEEEENS_6half_tEfNS_4arch4Sm80ELb0ELb1ELb1ELb0ELb0ELb0ELb0ELb0ELi2ELi4ELi4ELi4ELb0EEENS1_24CollectiveEpilogueBwdGQAISA_fSD_Li256ELb0ELb0EEENS1_19SingleTileSchedulerILb0ELb0ELb0ELi128EEEEEEEEEvNT_6ParamsE$_ZN4cute3eso3ESOILb0ELb0EJNS_5tupleIJNS_1CILi1EEENS3_ILi512EEEiEEENS3_ILi4096EEENS2_IJiiEEEEEC2ERKS6_RKS7_RKS8_)
$_ZN7cutlass13device_kernelIN5flash19enable_sm80_to_sm89INS1_16FlashAttnBwdSm80INS1_25CollectiveMainloopBwdSm80ILi2ELi2EN4cute5tupleIJNS5_1CILi128EEES8_NS7_ILi64EEEEEENS_6half_tEfNS_4arch4Sm80ELb0ELb1ELb1ELb0ELb0ELb0ELb0ELb0ELi2ELi4ELi4ELi4ELb0EEENS1_24CollectiveEpilogueBwdGQAISA_fSD_Li256ELb0ELb0EEENS1_19SingleTileSchedulerILb0ELb0ELb0ELi128EEEEEEEEEvNT_6ParamsE$_ZN4cute3eso3ESOILb0ELb0EJNS_5tupleIJNS_1CILi1EEENS3_ILi512EEEiEEENS3_ILi4096EEENS2_IJiiEEEEEC2ERKS6_RKS7_RKS8_:
        /* <DEDUP_REMOVED lines=8> */
[----:B------:R-:W-:Y:S05]  /*5360*/  RET.REL.NODEC R4 `(_ZN7cutlass13device_kernelIN5flash19enable_sm80_to_sm89INS1_16FlashAttnBwdSm80INS1_25CollectiveMainloopBwdSm80ILi2ELi2EN4cute5tupleIJNS5_1CILi128EEES8_NS7_ILi64EEEEEENS_6half_tEfNS_4arch4Sm80ELb0ELb1ELb1ELb0ELb0ELb0ELb0ELb0ELi2ELi4ELi4ELi4ELb0EEENS1_24CollectiveEpilogueBwdGQAISA_fSD_Li256ELb0ELb0EEENS1_19SingleTileSchedulerILb0ELb0ELb0ELi128EEEEEEEEEvNT_6ParamsE) ;  /* 0xffffac9004007950 */ /* 0x000fea0003c3ffff */
        .type           $_ZN7cutlass13device_kernelIN5flash19enable_sm80_to_sm89INS1_16FlashAttnBwdSm80INS1_25CollectiveMainloopBwdSm80ILi2ELi2EN4cute5tupleIJNS5_1CILi128EEES8_NS7_ILi64EEEEEENS_6half_tEfNS_4arch4Sm80ELb0ELb1ELb1ELb0ELb0ELb0ELb0ELb0ELi2ELi4ELi4ELi4ELb0EEENS1_24CollectiveEpilogueBwdGQAISA_fSD_Li256ELb0ELb0EEENS1_19SingleTileSchedulerILb0ELb0ELb0ELi128EEEEEEEEEvNT_6ParamsE$_ZN4cute3eso3ESOILb0ELb0EJNS_5tupleIJNS_1CILi1EEEiEEENS3_ILi1024EEENS2_IJiiEEEEEC2ERKS5_RKS6_RKS7_,@function
        .size           $_ZN7cutlass13device_kernelIN5flash19enable_sm80_to_sm89INS1_16FlashAttnBwdSm80INS1_25CollectiveMainloopBwdSm80ILi2ELi2EN4cute5tupleIJNS5_1CILi128EEES8_NS7_ILi64EEEEEENS_6half_tEfNS_4arch4Sm80ELb0ELb1ELb1ELb0ELb0ELb0ELb0ELb0ELi2ELi4ELi4ELi4ELb0EEENS1_24CollectiveEpilogueBwdGQAISA_fSD_Li256ELb0ELb0EEENS1_19SingleTileSchedulerILb0ELb0ELb0ELi128EEEEEEEEEvNT_6ParamsE$_ZN4cute3eso3ESOILb0ELb0EJNS_5tupleIJNS_1CILi1EEEiEEENS3_ILi1024EEENS2_IJiiEEEEEC2ERKS5_RKS6_RKS7_,($_ZN7cutlass13device_kernelIN5flash19enable_sm80_to_sm89INS1_16FlashAttnBwdSm80INS1_25CollectiveMainloopBwdSm80ILi2ELi2EN4cute5tupleIJNS5_1CILi128EEES8_NS7_ILi64EEEEEENS_6half_tEfNS_4arch4Sm80ELb0ELb1ELb1ELb0ELb0ELb0ELb0ELb0ELi2ELi4ELi4ELi4ELb0EEENS1_24CollectiveEpilogueBwdGQAISA_fSD_Li256ELb0ELb0EEENS1_19SingleTileSchedulerILb0ELb0ELb0ELi128EEEEEEEEEvNT_6ParamsE$_ZN4cute3eso3ESOILb0ELb0EJNS_5tupleIJiNS_1CILi512EEEEEENS2_IJiiEEENS3_ILi1024EEEEEC2ERKS5_RKS6_RKS7_ - $_ZN7cutlass13device_kernelIN5flash19enable_sm80_to_sm89INS1_16FlashAttnBwdSm80INS1_25CollectiveMainloopBwdSm80ILi2ELi2EN4cute5tupleIJNS5_1CILi128EEES8_NS7_ILi64EEEEEENS_6half_tEfNS_4arch4Sm80ELb0ELb1ELb1ELb0ELb0ELb0ELb0ELb0ELi2ELi4ELi4ELi4ELb0EEENS1_24CollectiveEpilogueBwdGQAISA_fSD_Li256ELb0ELb0EEENS1_19SingleTileSchedulerILb0ELb0ELb0ELi128EEEEEEEEEvNT_6ParamsE$_ZN4cute3eso3ESOILb0ELb0EJNS_5tupleIJNS_1CILi1EEEiEEENS3_ILi1024EEENS2_IJiiEEEEEC2ERKS5_RKS6_RKS7_)
$_ZN7cutlass13device_kernelIN5flash19enable_sm80_to_sm89INS1_16FlashAttnBwdSm80INS1_25CollectiveMainloopBwdSm80ILi2ELi2EN4cute5tupleIJNS5_1CILi128EEES8_NS7_ILi64EEEEEENS_6half_tEfNS_4arch4Sm80ELb0ELb1ELb1ELb0ELb0ELb0ELb0ELb0ELi2ELi4ELi4ELi4ELb0EEENS1_24CollectiveEpilogueBwdGQAISA_fSD_Li256ELb0ELb0EEENS1_19SingleTileSchedulerILb0ELb0ELb0ELi128EEEEEEEEEvNT_6ParamsE$_ZN4cute3eso3ESOILb0ELb0EJNS_5tupleIJNS_1CILi1EEEiEEENS3_ILi1024EEENS2_IJiiEEEEEC2ERKS5_RKS6_RKS7_:
        /* <DEDUP_REMOVED lines=9> */
        .type           $_ZN7cutlass13device_kernelIN5flash19enable_sm80_to_sm89INS1_16FlashAttnBwdSm80INS1_25CollectiveMainloopBwdSm80ILi2ELi2EN4cute5tupleIJNS5_1CILi128EEES8_NS7_ILi64EEEEEENS_6half_tEfNS_4arch4Sm80ELb0ELb1ELb1ELb0ELb0ELb0ELb0ELb0ELi2ELi4ELi4ELi4ELb0EEENS1_24CollectiveEpilogueBwdGQAISA_fSD_Li256ELb0ELb0EEENS1_19SingleTileSchedulerILb0ELb0ELb0ELi128EEEEEEEEEvNT_6ParamsE$_ZN4cute3eso3ESOILb0ELb0EJNS_5tupleIJiNS_1CILi512EEEEEENS2_IJiiEEENS3_ILi1024EEEEEC2ERKS5_RKS6_RKS7_,@function
        .size           $_ZN7cutlass13device_kernelIN5flash19enable_sm80_to_sm89INS1_16FlashAttnBwdSm80INS1_25CollectiveMainloopBwdSm80ILi2ELi2EN4cute5tupleIJNS5_1CILi128EEES8_NS7_ILi64EEEEEENS_6half_tEfNS_4arch4Sm80ELb0ELb1ELb1ELb0ELb0ELb0ELb0ELb0ELi2ELi4ELi4ELi4ELb0EEENS1_24CollectiveEpilogueBwdGQAISA_fSD_Li256ELb0ELb0EEENS1_19SingleTileSchedulerILb0ELb0ELb0ELi128EEEEEEEEEvNT_6ParamsE$_ZN4cute3eso3ESOILb0ELb0EJNS_5tupleIJiNS_1CILi512EEEEEENS2_IJiiEEENS3_ILi1024EEEEEC2ERKS5_RKS6_RKS7_,($_ZN7cutlass13device_kernelIN5flash19enable_sm80_to_sm89INS1_16FlashAttnBwdSm80INS1_25CollectiveMainloopBwdSm80ILi2ELi2EN4cute5tupleIJNS5_1CILi128EEES8_NS7_ILi64EEEEEENS_6half_tEfNS_4arch4Sm80ELb0ELb1ELb1ELb0ELb0ELb0ELb0ELb0ELi2ELi4ELi4ELi4ELb0EEENS1_24CollectiveEpilogueBwdGQAISA_fSD_Li256ELb0ELb0EEENS1_19SingleTileSchedulerILb0ELb0ELb0ELi128EEEEEEEEEvNT_6ParamsE$_ZN4cute3eso3ESOILb0ELb0EJNS_6LayoutINS_5tupleIJNS3_IJNS3_IJNS_1CILi8EEENS4_ILi1EEEEEES6_EEENS3_IJNS3_IJS6_S6_EEENS4_ILi2EEEEEEEEENS3_IJNS3_IJNS3_IJS6_NS4_ILi0EEEEEESD_EEENS3_IJNS3_IJSD_SD_EEEiEEEEEEEENS_10ViewEngineINS_8smem_ptrIPN7cutlass6half_tEEEEEEEC2ERKSJ_RKSQ_ - $_ZN7cutlass13device_kernelIN5flash19enable_sm80_to_sm89INS1_16FlashAttnBwdSm80INS1_25CollectiveMainloopBwdSm80ILi2ELi2EN4cute5tupleIJNS5_1CILi128EEES8_NS7_ILi64EEEEEENS_6half_tEfNS_4arch4Sm80ELb0ELb1ELb1ELb0ELb0ELb0ELb0ELb0ELi2ELi4ELi4ELi4ELb0EEENS1_24CollectiveEpilogueBwdGQAISA_fSD_Li256ELb0ELb0EEENS1_19SingleTileSchedulerILb0ELb0ELb0ELi128EEEEEEEEEvNT_6ParamsE$_ZN4cute3eso3ESOILb0ELb0EJNS_5tupleIJiNS_1CILi512EEEEEENS2_IJiiEEENS3_ILi1024EEEEEC2ERKS5_RKS6_RKS7_)
$_ZN7cutlass13device_kernelIN5flash19enable_sm80_to_sm89INS1_16FlashAttnBwdSm80INS1_25CollectiveMainloopBwdSm80ILi2ELi2EN4cute5tupleIJNS5_1CILi128EEES8_NS7_ILi64EEEEEENS_6half_tEfNS_4arch4Sm80ELb0ELb1ELb1ELb0ELb0ELb0ELb0ELb0ELi2ELi4ELi4ELi4ELb0EEENS1_24CollectiveEpilogueBwdGQAISA_fSD_Li256ELb0ELb0EEENS1_19SingleTileSchedulerILb0ELb0ELb0ELi128EEEEEEEEEvNT_6ParamsE$_ZN4cute3eso3ESOILb0ELb0EJNS_5tupleIJiNS_1CILi512EEEEEENS2_IJiiEEENS3_ILi1024EEEEEC2ERKS5_RKS6_RKS7_:
        /* <DEDUP_REMOVED lines=9> */
        .type           $_ZN7cutlass13device_kernelIN5flash19enable_sm80_to_sm89INS1_16FlashAttnBwdSm80INS1_25CollectiveMainloopBwdSm80ILi2ELi2EN4cute5tupleIJNS5_1CILi128EEES8_NS7_ILi64EEEEEENS_6half_tEfNS_4arch4Sm80ELb0ELb1ELb1ELb0ELb0ELb0ELb0ELb0ELi2ELi4ELi4ELi4ELb0EEENS1_24CollectiveEpilogueBwdGQAISA_fSD_Li256ELb0ELb0EEENS1_19SingleTileSchedulerILb0ELb0ELb0ELi128EEEEEEEEEvNT_6ParamsE$_ZN4cute3eso3ESOILb0ELb0EJNS_6LayoutINS_5tupleIJNS3_IJNS3_IJNS_1CILi8EEENS4_ILi1EEEEEES6_EEENS3_IJNS3_IJS6_S6_EEENS4_ILi2EEEEEEEEENS3_IJNS3_IJNS3_IJS6_NS4_ILi0EEEEEESD_EEENS3_IJNS3_IJSD_SD_EEEiEEEEEEEENS_10ViewEngineINS_8smem_ptrIPN7cutlass6half_tEEEEEEEC2ERKSJ_RKSQ_,@function
        .size           $_ZN7cutlass13device_kernelIN5flash19enable_sm80_to_sm89INS1_16FlashAttnBwdSm80INS1_25CollectiveMainloopBwdSm80ILi2ELi2EN4cute5tupleIJNS5_1CILi128EEES8_NS7_ILi64EEEEEENS_6half_tEfNS_4arch4Sm80ELb0ELb1ELb1ELb0ELb0ELb0ELb0ELb0ELi2ELi4ELi4ELi4ELb0EEENS1_24CollectiveEpilogueBwdGQAISA_fSD_Li256ELb0ELb0EEENS1_19SingleTileSchedulerILb0ELb0ELb0ELi128EEEEEEEEEvNT_6ParamsE$_ZN4cute3eso3ESOILb0ELb0EJNS_6LayoutINS_5tupleIJNS3_IJNS3_IJNS_1CILi8EEENS4_ILi1EEEEEES6_EEENS3_IJNS3_IJS6_S6_EEENS4_ILi2EEEEEEEEENS3_IJNS3_IJNS3_IJS6_NS4_ILi0EEEEEESD_EEENS3_IJNS3_IJSD_SD_EEEiEEEEEEEENS_10ViewEngineINS_8smem_ptrIPN7cutlass6half_tEEEEEEEC2ERKSJ_RKSQ_,($_ZN7cutlass13device_kernelIN5flash19enable_sm80_to_sm89INS1_16FlashAttnBwdSm80INS1_25CollectiveMainloopBwdSm80ILi2ELi2EN4cute5tupleIJNS5_1CILi128EEES8_NS7_ILi64EEEEEENS_6half_tEfNS_4arch4Sm80ELb0ELb1ELb1ELb0ELb0ELb0ELb0ELb0ELi2ELi4ELi4ELi4ELb0EEENS1_24CollectiveEpilogueBwdGQAISA_fSD_Li256ELb0ELb0EEENS1_19SingleTileSchedulerILb0ELb0ELb0ELi128EEEEEEEEEvNT_6ParamsE$_ZN4cute3eso3ESOILb0ELb0EJNS_6LayoutINS_5tupleIJNS3_IJNS_1CILi1EEENS3_IJS5_NS4_ILi2EEES6_EEEEEES6_NS3_IJS6_S6_EEEEEENS3_IJNS3_IJNS4_ILi0EEENS3_IJS5_NS4_ILi256EEEiEEEEEENS4_ILi2048EEENS3_IJiNS4_ILi4096EEEEEEEEEEENS_10ViewEngineINS_8smem_ptrIPjEEEEEEC2ERKSJ_RKSO_ - $_ZN7cutlass13device_kernelIN5flash19enable_sm80_to_sm89INS1_16FlashAttnBwdSm80INS1_25CollectiveMainloopBwdSm80ILi2ELi2EN4cute5tupleIJNS5_1CILi128EEES8_NS7_ILi64EEEEEENS_6half_tEfNS_4arch4Sm80ELb0ELb1ELb1ELb0ELb0ELb0ELb0ELb0ELi2ELi4ELi4ELi4ELb0EEENS1_24CollectiveEpilogueBwdGQAISA_fSD_Li256ELb0ELb0EEENS1_19SingleTileSchedulerILb0ELb0ELb0ELi128EEEEEEEEEvNT_6ParamsE$_ZN4cute3eso3ESOILb0ELb0EJNS_6LayoutINS_5tupleIJNS3_IJNS3_IJNS_1CILi8EEENS4_ILi1EEEEEES6_EEENS3_IJNS3_IJS6_S6_EEENS4_ILi2EEEEEEEEENS3_IJNS3_IJNS3_IJS6_NS4_ILi0EEEEEESD_EEENS3_IJNS3_IJSD_SD_EEEiEEEEEEEENS_10ViewEngineINS_8smem_ptrIPN7cutlass6half_tEEEEEEEC2ERKSJ_RKSQ_)
$_ZN7cutlass13device_kernelIN5flash19enable_sm80_to_sm89INS1_16FlashAttnBwdSm80INS1_25CollectiveMainloopBwdSm80ILi2ELi2EN4cute5tupleIJNS5_1CILi128EEES8_NS7_ILi64EEEEEENS_6half_tEfNS_4arch4Sm80ELb0ELb1ELb1ELb0ELb0ELb0ELb0ELb0ELi2ELi4ELi4ELi4ELb0EEENS1_24CollectiveEpilogueBwdGQAISA_fSD_Li256ELb0ELb0EEENS1_19SingleTileSchedulerILb0ELb0ELb0ELi128EEEEEEEEEvNT_6ParamsE$_ZN4cute3eso3ESOILb0ELb0EJNS_6LayoutINS_5tupleIJNS3_IJNS3_IJNS_1CILi8EEENS4_ILi1EEEEEES6_EEENS3_IJNS3_IJS6_S6_EEENS4_ILi2EEEEEEEEENS3_IJNS3_IJNS3_IJS6_NS4_ILi0EEEEEESD_EEENS3_IJNS3_IJSD_SD_EEEiEEEEEEEENS_10ViewEngineINS_8smem_ptrIPN7cutlass6half_tEEEEEEEC2ERKSJ_RKSQ_:
[----:B------:R-:W-:Y:S02]  /*5490*/  IADD3 R15, R79, -c[0x0][0x20], RZ ;  /* 0x800008004f0f7a10 */ /* 0x000fe40007ffe0ff */
[----:B------:R-:W-:-:S03]  /*54a0*/  IADD3 R14, R80, -c[0x0][0x20], RZ ;  /* 0x80000800500e7a10 */ /* 0x000fc60007ffe0ff */
[----:B------:R1:W-:Y:S04]  /*54b0*/  STL [R15], R34 ;  /* 0x000000220f007387 */ /* 0x0003e80000100800 */
[----:B------:R-:W2:Y:S01]  /*54c0*/  LDL.64 R36, [R14] ;  /* 0x000000000e247983 */ /* 0x000ea20000100a00 */
[----:B------:R-:W-:-:S03]  /*54d0*/  IMAD.MOV.U32 R17, RZ, RZ, 0x0 ;  /* 0x00000000ff117424 */ /* 0x000fc600078e00ff */
[----:B--2---:R1:W-:Y:S01]  /*54e0*/  STL.64 [R15+0x8], R36 ;  /* 0x000008240f007387 */ /* 0x0043e20000100a00 */
[----:B------:R-:W-:Y:S05]  /*54f0*/  RET.REL.NODEC R16 `(_ZN7cutlass13device_kernelIN5flash19enable_sm80_to_sm89INS1_16FlashAttnBwdSm80INS1_25CollectiveMainloopBwdSm80ILi2ELi2EN4cute5tupleIJNS5_1CILi128EEES8_NS7_ILi64EEEEEENS_6half_tEfNS_4arch4Sm80ELb0ELb1ELb1ELb0ELb0ELb0ELb0ELb0ELi2ELi4ELi4ELi4ELb0EEENS1_24CollectiveEpilogueBwdGQAISA_fSD_Li256ELb0ELb0EEENS1_19SingleTileSchedulerILb0ELb0ELb0ELi128EEEEEEEEEvNT_6ParamsE) ;  /* 0xffffab0010007950 */ /* 0x000fea0003c3ffff */
        .type           $_ZN7cutlass13device_kernelIN5flash19enable_sm80_to_sm89INS1_16FlashAttnBwdSm80INS1_25CollectiveMainloopBwdSm80ILi2ELi2EN4cute5tupleIJNS5_1CILi128EEES8_NS7_ILi64EEEEEENS_6half_tEfNS_4arch4Sm80ELb0ELb1ELb1ELb0ELb0ELb0ELb0ELb0ELi2ELi4ELi4ELi4ELb0EEENS1_24CollectiveEpilogueBwdGQAISA_fSD_Li256ELb0ELb0EEENS1_19SingleTileSchedulerILb0ELb0ELb0ELi128EEEEEEEEEvNT_6ParamsE$_ZN4cute3eso3ESOILb0ELb0EJNS_6LayoutINS_5tupleIJNS3_IJNS_1CILi1EEENS3_IJS5_NS4_ILi2EEES6_EEEEEES6_NS3_IJS6_S6_EEEEEENS3_IJNS3_IJNS4_ILi0EEENS3_IJS5_NS4_ILi256EEEiEEEEEENS4_ILi2048EEENS3_IJiNS4_ILi4096EEEEEEEEEEENS_10ViewEngineINS_8smem_ptrIPjEEEEEEC2ERKSJ_RKSO_,@function
        .size           $_ZN7cutlass13device_kernelIN5flash19enable_sm80_to_sm89INS1_16FlashAttnBwdSm80INS1_25CollectiveMainloopBwdSm80ILi2ELi2EN4cute5tupleIJNS5_1CILi128EEES8_NS7_ILi64EEEEEENS_6half_tEfNS_4arch4Sm80ELb0ELb1ELb1ELb0ELb0ELb0ELb0ELb0ELi2ELi4ELi4ELi4ELb0EEENS1_24CollectiveEpilogueBwdGQAISA_fSD_Li256ELb0ELb0EEENS1_19SingleTileSchedulerILb0ELb0ELb0ELi128EEEEEEEEEvNT_6ParamsE$_ZN4cute3eso3ESOILb0ELb0EJNS_6LayoutINS_5tupleIJNS3_IJNS_1CILi1EEENS3_IJS5_NS4_ILi2EEES6_EEEEEES6_NS3_IJS6_S6_EEEEEENS3_IJNS3_IJNS4_ILi0EEENS3_IJS5_NS4_ILi256EEEiEEEEEENS4_ILi2048EEENS3_IJiNS4_ILi4096EEEEEEEEEEENS_10ViewEngineINS_8smem_ptrIPjEEEEEEC2ERKSJ_RKSO_,($_ZN7cutlass13device_kernelIN5flash19enable_sm80_to_sm89INS1_16FlashAttnBwdSm80INS1_25CollectiveMainloopBwdSm80ILi2ELi2EN4cute5tupleIJNS5_1CILi128EEES8_NS7_ILi64EEEEEENS_6half_tEfNS_4arch4Sm80ELb0ELb1ELb1ELb0ELb0ELb0ELb0ELb0ELi2ELi4ELi4ELi4ELb0EEENS1_24CollectiveEpilogueBwdGQAISA_fSD_Li256ELb0ELb0EEENS1_19SingleTileSchedulerILb0ELb0ELb0ELi128EEEEEEEEEvNT_6ParamsE$_ZN4cute3eso3ESOILb0ELb0EJNS_6LayoutINS_5tupleIJNS3_IJNS_1CILi2EEES5_EEENS4_ILi8EEES6_EEENS3_IJNS3_IJNS4_ILi1EEEiEEENS4_ILi1024EEENS3_IJiiEEEEEEEENS_10ViewEngineINS_8smem_ptrIPN7cutlass6half_tEEEEEEEC2ERKSE_RKSL_ - $_ZN7cutlass13device_kernelIN5flash19enable_sm80_to_sm89INS1_16FlashAttnBwdSm80INS1_25CollectiveMainloopBwdSm80ILi2ELi2EN4cute5tupleIJNS5_1CILi128EEES8_NS7_ILi64EEEEEENS_6half_tEfNS_4arch4Sm80ELb0ELb1ELb1ELb0ELb0ELb0ELb0ELb0ELi2ELi4ELi4ELi4ELb0EEENS1_24CollectiveEpilogueBwdGQAISA_fSD_Li256ELb0ELb0EEENS1_19SingleTileSchedulerILb0ELb0ELb0ELi128EEEEEEEEEvNT_6ParamsE$_ZN4cute3eso3ESOILb0ELb0EJNS_6LayoutINS_5tupleIJNS3_IJNS_1CILi1EEENS3_IJS5_NS4_ILi2EEES6_EEEEEES6_NS3_IJS6_S6_EEEEEENS3_IJNS3_IJNS4_ILi0EEENS3_IJS5_NS4_ILi256EEEiEEEEEENS4_ILi2048EEENS3_IJiNS4_ILi4096EEEEEEEEEEENS_10ViewEngineINS_8smem_ptrIPjEEEEEEC2ERKSJ_RKSO_)
$_ZN7cutlass13device_kernelIN5flash19enable_sm80_to_sm89INS1_16FlashAttnBwdSm80INS1_25CollectiveMainloopBwdSm80ILi2ELi2EN4cute5tupleIJNS5_1CILi128EEES8_NS7_ILi64EEEEEENS_6half_tEfNS_4arch4Sm80ELb0ELb1ELb1ELb0ELb0ELb0ELb0ELb0ELi2ELi4ELi4ELi4ELb0EEENS1_24CollectiveEpilogueBwdGQAISA_fSD_Li256ELb0ELb0EEENS1_19SingleTileSchedulerILb0ELb0ELb0ELi128EEEEEEEEEvNT_6ParamsE$_ZN4cute3eso3ESOILb0ELb0EJNS_6LayoutINS_5tupleIJNS3_IJNS_1CILi1EEENS3_IJS5_NS4_ILi2EEES6_EEEEEES6_NS3_IJS6_S6_EEEEEENS3_IJNS3_IJNS4_ILi0EEENS3_IJS5_NS4_ILi256EEEiEEEEEENS4_ILi2048EEENS3_IJiNS4_ILi4096EEEEEEEEEEENS_10ViewEngineINS_8smem_ptrIPjEEEEEEC2ERKSJ_RKSO_:
[----:B------:R-:W-:Y:S02]  /*5500*/  IADD3 R17, R66, -c[0x0][0x20], RZ ;  /* 0x8000080042117a10 */ /* 0x000fe40007ffe0ff */
[----:B------:R-:W-:-:S03]  /*5510*/  IADD3 R18, R58, -c[0x0][0x20], RZ ;  /* 0x800008003a127a10 */ /* 0x000fc60007ffe0ff */
[----:B------:R1:W-:Y:S04]  /*5520*/  STL.64 [R17], R2 ;  /* 0x0000000211007387 */ /* 0x0003e80000100a00 */
[----:B------:R-:W2:Y:S01]  /*5530*/  LDL.64 R20, [R18] ;  /* 0x0000000012147983 */ /* 0x000ea20000100a00 */
[----:B------:R-:W-:Y:S02]  /*5540*/  IMAD.MOV.U32 R22, RZ, RZ, R16 ;  /* 0x000000ffff167224 */ /* 0x000fe400078e0010 */
[----:B------:R-:W-:Y:S01]  /*5550*/  IMAD.MOV.U32 R23, RZ, RZ, 0x0 ;  /* 0x00000000ff177424 */ /* 0x000fe200078e00ff */
[----:B--2---:R1:W-:Y:S03]  /*5560*/  STL.64 [R17+0x8], R20 ;  /* 0x0000081411007387 */ /* 0x0043e60000100a00 */
[----:B------:R-:W-:Y:S05]  /*5570*/  RET.REL.NODEC R22 `(_ZN7cutlass13device_kernelIN5flash19enable_sm80_to_sm89INS1_16FlashAttnBwdSm80INS1_25CollectiveMainloopBwdSm80ILi2ELi2EN4cute5tupleIJNS5_1CILi128EEES8_NS7_ILi64EEEEEENS_6half_tEfNS_4arch4Sm80ELb0ELb1ELb1ELb0ELb0ELb0ELb0ELb0ELi2ELi4ELi4ELi4ELb0EEENS1_24CollectiveEpilogueBwdGQAISA_fSD_Li256ELb0ELb0EEENS1_19SingleTileSchedulerILb0ELb0ELb0ELi128EEEEEEEEEvNT_6ParamsE) ;  /* 0xffffaa8016007950 */ /* 0x000fea0003c3ffff */
        .type           $_ZN7cutlass13device_kernelIN5flash19enable_sm80_to_sm89INS1_16FlashAttnBwdSm80INS1_25CollectiveMainloopBwdSm80ILi2ELi2EN4cute5tupleIJNS5_1CILi128EEES8_NS7_ILi64EEEEEENS_6half_tEfNS_4arch4Sm80ELb0ELb1ELb1ELb0ELb0ELb0ELb0ELb0ELi2ELi4ELi4ELi4ELb0EEENS1_24CollectiveEpilogueBwdGQAISA_fSD_Li256ELb0ELb0EEENS1_19SingleTileSchedulerILb0ELb0ELb0ELi128EEEEEEEEEvNT_6ParamsE$_ZN4cute3eso3ESOILb0ELb0EJNS_6LayoutINS_5tupleIJNS3_IJNS_1CILi2EEES5_EEENS4_ILi8EEES6_EEENS3_IJNS3_IJNS4_ILi1EEEiEEENS4_ILi1024EEENS3_IJiiEEEEEEEENS_10ViewEngineINS_8smem_ptrIPN7cutlass6half_tEEEEEEEC2ERKSE_RKSL_,@function
        .size           $_ZN7cutlass13device_kernelIN5flash19enable_sm80_to_sm89INS1_16FlashAttnBwdSm80INS1_25CollectiveMainloopBwdSm80ILi2ELi2EN4cute5tupleIJNS5_1CILi128EEES8_NS7_ILi64EEEEEENS_6half_tEfNS_4arch4Sm80ELb0ELb1ELb1ELb0ELb0ELb0ELb0ELb0ELi2ELi4ELi4ELi4ELb0EEENS1_24CollectiveEpilogueBwdGQAISA_fSD_Li256ELb0ELb0EEENS1_19SingleTileSchedulerILb0ELb0ELb0ELi128EEEEEEEEEvNT_6ParamsE$_ZN4cute3eso3ESOILb0ELb0EJNS_6LayoutINS_5tupleIJNS3_IJNS_1CILi2EEES5_EEENS4_ILi8EEES6_EEENS3_IJNS3_IJNS4_ILi1EEEiEEENS4_ILi1024EEENS3_IJiiEEEEEEEENS_10ViewEngineINS_8smem_ptrIPN7cutlass6half_tEEEEEEEC2ERKSE_RKSL_,($_ZN7cutlass13device_kernelIN5flash19enable_sm80_to_sm89INS1_16FlashAttnBwdSm80INS1_25CollectiveMainloopBwdSm80ILi2ELi2EN4cute5tupleIJNS5_1CILi128EEES8_NS7_ILi64EEEEEENS_6half_tEfNS_4arch4Sm80ELb0ELb1ELb1ELb0ELb0ELb0ELb0ELb0ELi2ELi4ELi4ELi4ELb0EEENS1_24CollectiveEpilogueBwdGQAISA_fSD_Li256ELb0ELb0EEENS1_19SingleTileSchedulerILb0ELb0ELb0ELi128EEEEEEEEEvNT_6ParamsE$_ZN4cute3eso3ESOILb0ELb0EJNS_6LayoutINS_5tupleIJNS3_IJNS_1CILi2EEES5_EEENS4_ILi8EEES6_EEENS3_IJNS3_IJNS4_ILi1EEEiEEENS4_ILi1024EEENS3_IJiiEEEEEEEEjEEC2ERKSE_RKj - $_ZN7cutlass13device_kernelIN5flash19enable_sm80_to_sm89INS1_16FlashAttnBwdSm80INS1_25CollectiveMainloopBwdSm80ILi2ELi2EN4cute5tupleIJNS5_1CILi128EEES8_NS7_ILi64EEEEEENS_6half_tEfNS_4arch4Sm80ELb0ELb1ELb1ELb0ELb0ELb0ELb0ELb0ELi2ELi4ELi4ELi4ELb0EEENS1_24CollectiveEpilogueBwdGQAISA_fSD_Li256ELb0ELb0EEENS1_19SingleTileSchedulerILb0ELb0ELb0ELi128EEEEEEEEEvNT_6ParamsE$_ZN4cute3eso3ESOILb0ELb0EJNS_6LayoutINS_5tupleIJNS3_IJNS_1CILi2EEES5_EEENS4_ILi8EEES6_EEENS3_IJNS3_IJNS4_ILi1EEEiEEENS4_ILi1024EEENS3_IJiiEEEEEEEENS_10ViewEngineINS_8smem_ptrIPN7cutlass6half_tEEEEEEEC2ERKSE_RKSL_)
$_ZN7cutlass13device_kernelIN5flash19enable_sm80_to_sm89INS1_16FlashAttnBwdSm80INS1_25CollectiveMainloopBwdSm80ILi2ELi2EN4cute5tupleIJNS5_1CILi128EEES8_NS7_ILi64EEEEEENS_6half_tEfNS_4arch4Sm80ELb0ELb1ELb1ELb0ELb0ELb0ELb0ELb0ELi2ELi4ELi4ELi4ELb0EEENS1_24CollectiveEpilogueBwdGQAISA_fSD_Li256ELb0ELb0EEENS1_19SingleTileSchedulerILb0ELb0ELb0ELi128EEEEEEEEEvNT_6ParamsE$_ZN4cute3eso3ESOILb0ELb0EJNS_6LayoutINS_5tupleIJNS3_IJNS_1CILi2EEES5_EEENS4_ILi8EEES6_EEENS3_IJNS3_IJNS4_ILi1EEEiEEENS4_ILi1024EEENS3_IJiiEEEEEEEENS_10ViewEngineINS_8smem_ptrIPN7cutlass6half_tEEEEEEEC2ERKSE_RKSL_:
[----:B------:R-:W-:Y:S02]  /*5580*/  IADD3 R3, R60, -c[0x0][0x20], RZ ;  /* 0x800008003c037a10 */ /* 0x000fe40007ffe0ff */
[----:B------:R-:W-:-:S03]  /*5590*/  IADD3 R2, R59, -c[0x0][0x20], RZ ;  /* 0x800008003b027a10 */ /* 0x000fc60007ffe0ff */
[----:B------:R1:W-:Y:S04]  /*55a0*/  STL.64 [R3], R4 ;  /* 0x0000000403007387 */ /* 0x0003e80000100a00 */
[----:B------:R1:W-:Y:S04]  /*55b0*/  STL [R3+0x8], R6 ;  /* 0x0000080603007387 */ /* 0x0003e80000100800 */
[----:B------:R-:W2:Y:S01]  /*55c0*/  LDL.64 R14, [R2] ;  /* 0x00000000020e7983 */ /* 0x000ea20000100a00 */
[----:B------:R-:W-:-:S03]  /*55d0*/  IMAD.MOV.U32 R13, RZ, RZ, 0x0 ;  /* 0x00000000ff0d7424 */ /* 0x000fc600078e00ff */
[----:B--2---:R1:W-:Y:S01]  /*55e0*/  STL.64 [R3+0x10], R14 ;  /* 0x0000100e03007387 */ /* 0x0043e20000100a00 */
[----:B------:R-:W-:Y:S05]  /*55f0*/  RET.REL.NODEC R12 `(_ZN7cutlass13device_kernelIN5flash19enable_sm80_to_sm89INS1_16FlashAttnBwdSm80INS1_25CollectiveMainloopBwdSm80ILi2ELi2EN4cute5tupleIJNS5_1CILi128EEES8_NS7_ILi64EEEEEENS_6half_tEfNS_4arch4Sm80ELb0ELb1ELb1ELb0ELb0ELb0ELb0ELb0ELi2ELi4ELi4ELi4ELb0EEENS1_24CollectiveEpilogueBwdGQAISA_fSD_Li256ELb0ELb0EEENS1_19SingleTileSchedulerILb0ELb0ELb0ELi128EEEEEEEEEvNT_6ParamsE) ;  /* 0xffffaa000c007950 */ /* 0x000fea0003c3ffff */
        .type           $_ZN7cutlass13device_kernelIN5flash19enable_sm80_to_sm89INS1_16FlashAttnBwdSm80INS1_25CollectiveMainloopBwdSm80ILi2ELi2EN4cute5tupleIJNS5_1CILi128EEES8_NS7_ILi64EEEEEENS_6half_tEfNS_4arch4Sm80ELb0ELb1ELb1ELb0ELb0ELb0ELb0ELb0ELi2ELi4ELi4ELi4ELb0EEENS1_24CollectiveEpilogueBwdGQAISA_fSD_Li256ELb0ELb0EEENS1_19SingleTileSchedulerILb0ELb0ELb0ELi128EEEEEEEEEvNT_6ParamsE$_ZN4cute3eso3ESOILb0ELb0EJNS_6LayoutINS_5tupleIJNS3_IJNS_1CILi2EEES5_EEENS4_ILi8EEES6_EEENS3_IJNS3_IJNS4_ILi1EEEiEEENS4_ILi1024EEENS3_IJiiEEEEEEEEjEEC2ERKSE_RKj,@function
        .size           $_ZN7cutlass13device_kernelIN5flash19enable_sm80_to_sm89INS1_16FlashAttnBwdSm80INS1_25CollectiveMainloopBwdSm80ILi2ELi2EN4cute5tupleIJNS5_1CILi128EEES8_NS7_ILi64EEEEEENS_6half_tEfNS_4arch4Sm80ELb0ELb1ELb1ELb0ELb0ELb0ELb0ELb0ELi2ELi4ELi4ELi4ELb0EEENS1_24CollectiveEpilogueBwdGQAISA_fSD_Li256ELb0ELb0EEENS1_19SingleTileSchedulerILb0ELb0ELb0ELi128EEEEEEEEEvNT_6ParamsE$_ZN4cute3eso3ESOILb0ELb0EJNS_6LayoutINS_5tupleIJNS3_IJNS_1CILi2EEES5_EEENS4_ILi8EEES6_EEENS3_IJNS3_IJNS4_ILi1EEEiEEENS4_ILi1024EEENS3_IJiiEEEEEEEEjEEC2ERKSE_RKj,($_ZN7cutlass13device_kernelIN5flash19enable_sm80_to_sm89INS1_16FlashAttnBwdSm80INS1_25CollectiveMainloopBwdSm80ILi2ELi2EN4cute5tupleIJNS5_1CILi128EEES8_NS7_ILi64EEEEEENS_6half_tEfNS_4arch4Sm80ELb0ELb1ELb1ELb0ELb0ELb0ELb0ELb0ELi2ELi4ELi4ELi4ELb0EEENS1_24CollectiveEpilogueBwdGQAISA_fSD_Li256ELb0ELb0EEENS1_19SingleTileSchedulerILb0ELb0ELb0ELi128EEEEEEEEEvNT_6ParamsE$_ZN4cute3eso3ESOILb0ELb0EJNS_6LayoutINS_5tupleIJNS3_IJNS_1CILi2EEES5_EEES6_NS4_ILi8EEEEEENS3_IJNS3_IJiNS4_ILi512EEEEEENS3_IJiiEEENS4_ILi1024EEEEEEEENS_10ViewEngineINS_8smem_ptrIPN7cutlass6half_tEEEEEEEC2ERKSE_RKSL_ - $_ZN7cutlass13device_kernelIN5flash19enable_sm80_to_sm89INS1_16FlashAttnBwdSm80INS1_25CollectiveMainloopBwdSm80ILi2ELi2EN4cute5tupleIJNS5_1CILi128EEES8_NS7_ILi64EEEEEENS_6half_tEfNS_4arch4Sm80ELb0ELb1ELb1ELb0ELb0ELb0ELb0ELb0ELi2ELi4ELi4ELi4ELb0EEENS1_24CollectiveEpilogueBwdGQAISA_fSD_Li256ELb0ELb0EEENS1_19SingleTileSchedulerILb0ELb0ELb0ELi128EEEEEEEEEvNT_6ParamsE$_ZN4cute3eso3ESOILb0ELb0EJNS_6LayoutINS_5tupleIJNS3_IJNS_1CILi2EEES5_EEENS4_ILi8EEES6_EEENS3_IJNS3_IJNS4_ILi1EEEiEEENS4_ILi1024EEENS3_IJiiEEEEEEEEjEEC2ERKSE_RKj)
$_ZN7cutlass13device_kernelIN5flash19enable_sm80_to_sm89INS1_16FlashAttnBwdSm80INS1_25CollectiveMainloopBwdSm80ILi2ELi2EN4cute5tupleIJNS5_1CILi128EEES8_NS7_ILi64EEEEEENS_6half_tEfNS_4arch4Sm80ELb0ELb1ELb1ELb0ELb0ELb0ELb0ELb0ELi2ELi4ELi4ELi4ELb0EEENS1_24CollectiveEpilogueBwdGQAISA_fSD_Li256ELb0ELb0EEENS1_19SingleTileSchedulerILb0ELb0ELb0ELi128EEEEEEEEEvNT_6ParamsE$_ZN4cute3eso3ESOILb0ELb0EJNS_6LayoutINS_5tupleIJNS3_IJNS_1CILi2EEES5_EEENS4_ILi8EEES6_EEENS3_IJNS3_IJNS4_ILi1EEEiEEENS4_ILi1024EEENS3_IJiiEEEEEEEEjEEC2ERKSE_RKj:
        /* <DEDUP_REMOVED lines=9> */
[----:B------:R-:W-:Y:S05]  /*5690*/  RET.REL.NODEC R14 `(_ZN7cutlass13device_kernelIN5flash19enable_sm80_to_sm89INS1_16FlashAttnBwdSm80INS1_25CollectiveMainloopBwdSm80ILi2ELi2EN4cute5tupleIJNS5_1CILi128EEES8_NS7_ILi64EEEEEENS_6half_tEfNS_4arch4Sm80ELb0ELb1ELb1ELb0ELb0ELb0ELb0ELb0ELi2ELi4ELi4ELi4ELb0EEENS1_24CollectiveEpilogueBwdGQAISA_fSD_Li256ELb0ELb0EEENS1_19SingleTileSchedulerILb0ELb0ELb0ELi128EEEEEEEEEvNT_6ParamsE) ;  /* 0xffffa9600e007950 */ /* 0x000fea0003c3ffff */
        .type           $_ZN7cutlass13device_kernelIN5flash19enable_sm80_to_sm89INS1_16FlashAttnBwdSm80INS1_25CollectiveMainloopBwdSm80ILi2ELi2EN4cute5tupleIJNS5_1CILi128EEES8_NS7_ILi64EEEEEENS_6half_tEfNS_4arch4Sm80ELb0ELb1ELb1ELb0ELb0ELb0ELb0ELb0ELi2ELi4ELi4ELi4ELb0EEENS1_24CollectiveEpilogueBwdGQAISA_fSD_Li256ELb0ELb0EEENS1_19SingleTileSchedulerILb0ELb0ELb0ELi128EEEEEEEEEvNT_6ParamsE$_ZN4cute3eso3ESOILb0ELb0EJNS_6LayoutINS_5tupleIJNS3_IJNS_1CILi2EEES5_EEES6_NS4_ILi8EEEEEENS3_IJNS3_IJiNS4_ILi512EEEEEENS3_IJiiEEENS4_ILi1024EEEEEEEENS_10ViewEngineINS_8smem_ptrIPN7cutlass6half_tEEEEEEEC2ERKSE_RKSL_,@function
        .size           $_ZN7cutlass13device_kernelIN5flash19enable_sm80_to_sm89INS1_16FlashAttnBwdSm80INS1_25CollectiveMainloopBwdSm80ILi2ELi2EN4cute5tupleIJNS5_1CILi128EEES8_NS7_ILi64EEEEEENS_6half_tEfNS_4arch4Sm80ELb0ELb1ELb1ELb0ELb0ELb0ELb0ELb0ELi2ELi4ELi4ELi4ELb0EEENS1_24CollectiveEpilogueBwdGQAISA_fSD_Li256ELb0ELb0EEENS1_19SingleTileSchedulerILb0ELb0ELb0ELi128EEEEEEEEEvNT_6ParamsE$_ZN4cute3eso3ESOILb0ELb0EJNS_6LayoutINS_5tupleIJNS3_IJNS_1CILi2EEES5_EEES6_NS4_ILi8EEEEEENS3_IJNS3_IJiNS4_ILi512EEEEEENS3_IJiiEEENS4_ILi1024EEEEEEEENS_10ViewEngineINS_8smem_ptrIPN7cutlass6half_tEEEEEEEC2ERKSE_RKSL_,($_ZN7cutlass13device_kernelIN5flash19enable_sm80_to_sm89INS1_16FlashAttnBwdSm80INS1_25CollectiveMainloopBwdSm80ILi2ELi2EN4cute5tupleIJNS5_1CILi128EEES8_NS7_ILi64EEEEEENS_6half_tEfNS_4arch4Sm80ELb0ELb1ELb1ELb0ELb0ELb0ELb0ELb0ELi2ELi4ELi4ELi4ELb0EEENS1_24CollectiveEpilogueBwdGQAISA_fSD_Li256ELb0ELb0EEENS1_19SingleTileSchedulerILb0ELb0ELb0ELi128EEEEEEEEEvNT_6ParamsE$_ZN4cute3eso3ESOILb0ELb0EJNS_6LayoutINS_5tupleIJNS3_IJNS_1CILi2EEES5_EEES6_NS4_ILi8EEEEEENS3_IJNS3_IJiNS4_ILi512EEEEEENS3_IJiiEEENS4_ILi1024EEEEEEEEjEEC2ERKSE_RKj - $_ZN7cutlass13device_kernelIN5flash19enable_sm80_to_sm89INS1_16FlashAttnBwdSm80INS1_25CollectiveMainloopBwdSm80ILi2ELi2EN4cute5tupleIJNS5_1CILi128EEES8_NS7_ILi64EEEEEENS_6half_tEfNS_4arch4Sm80ELb0ELb1ELb1ELb0ELb0ELb0ELb0ELb0ELi2ELi4ELi4ELi4ELb0EEENS1_24CollectiveEpilogueBwdGQAISA_fSD_Li256ELb0ELb0EEENS1_19SingleTileSchedulerILb0ELb0ELb0ELi128EEEEEEEEEvNT_6ParamsE$_ZN4cute3eso3ESOILb0ELb0EJNS_6LayoutINS_5tupleIJNS3_IJNS_1CILi2EEES5_EEES6_NS4_ILi8EEEEEENS3_IJNS3_IJiNS4_ILi512EEEEEENS3_IJiiEEENS4_ILi1024EEEEEEEENS_10ViewEngineINS_8smem_ptrIPN7cutlass6half_tEEEEEEEC2ERKSE_RKSL_)
$_ZN7cutlass13device_kernelIN5flash19enable_sm80_to_sm89INS1_16FlashAttnBwdSm80INS1_25CollectiveMainloopBwdSm80ILi2ELi2EN4cute5tupleIJNS5_1CILi128EEES8_NS7_ILi64EEEEEENS_6half_tEfNS_4arch4Sm80ELb0ELb1ELb1ELb0ELb0ELb0ELb0ELb0ELi2ELi4ELi4ELi4ELb0EEENS1_24CollectiveEpilogueBwdGQAISA_fSD_Li256ELb0ELb0EEENS1_19SingleTileSchedulerILb0ELb0ELb0ELi128EEEEEEEEEvNT_6ParamsE$_ZN4cute3eso3ESOILb0ELb0EJNS_6LayoutINS_5tupleIJNS3_IJNS_1CILi2EEES5_EEES6_NS4_ILi8EEEEEENS3_IJNS3_IJiNS4_ILi512EEEEEENS3_IJiiEEENS4_ILi1024EEEEEEEENS_10ViewEngineINS_8smem_ptrIPN7cutlass6half_tEEEEEEEC2ERKSE_RKSL_:
        /* <DEDUP_REMOVED lines=8> */
        .type           $_ZN7cutlass13device_kernelIN5flash19enable_sm80_to_sm89INS1_16FlashAttnBwdSm80INS1_25CollectiveMainloopBwdSm80ILi2ELi2EN4cute5tupleIJNS5_1CILi128EEES8_NS7_ILi64EEEEEENS_6half_tEfNS_4arch4Sm80ELb0ELb1ELb1ELb0ELb0ELb0ELb0ELb0ELi2ELi4ELi4ELi4ELb0EEENS1_24CollectiveEpilogueBwdGQAISA_fSD_Li256ELb0ELb0EEENS1_19SingleTileSchedulerILb0ELb0ELb0ELi128EEEEEEEEEvNT_6ParamsE$_ZN4cute3eso3ESOILb0ELb0EJNS_6LayoutINS_5tupleIJNS3_IJNS_1CILi2EEES5_EEES6_NS4_ILi8EEEEEENS3_IJNS3_IJiNS4_ILi512EEEEEENS3_IJiiEEENS4_ILi1024EEEEEEEEjEEC2ERKSE_RKj,@function
        .size           $_ZN7cutlass13device_kernelIN5flash19enable_sm80_to_sm89INS1_16FlashAttnBwdSm80INS1_25CollectiveMainloopBwdSm80ILi2ELi2EN4cute5tupleIJNS5_1CILi128EEES8_NS7_ILi64EEEEEENS_6half_tEfNS_4arch4Sm80ELb0ELb1ELb1ELb0ELb0ELb0ELb0ELb0ELi2ELi4ELi4ELi4ELb0EEENS1_24CollectiveEpilogueBwdGQAISA_fSD_Li256ELb0ELb0EEENS1_19SingleTileSchedulerILb0ELb0ELb0ELi128EEEEEEEEEvNT_6ParamsE$_ZN4cute3eso3ESOILb0ELb0EJNS_6LayoutINS_5tupleIJNS3_IJNS_1CILi2EEES5_EEES6_NS4_ILi8EEEEEENS3_IJNS3_IJiNS4_ILi512EEEEEENS3_IJiiEEENS4_ILi1024EEEEEEEEjEEC2ERKSE_RKj,($_ZN7cutlass13device_kernelIN5flash19enable_sm80_to_sm89INS1_16FlashAttnBwdSm80INS1_25CollectiveMainloopBwdSm80ILi2ELi2EN4cute5tupleIJNS5_1CILi128EEES8_NS7_ILi64EEEEEENS_6half_tEfNS_4arch4Sm80ELb0ELb1ELb1ELb0ELb0ELb0ELb0ELb0ELi2ELi4ELi4ELi4ELb0EEENS1_24CollectiveEpilogueBwdGQAISA_fSD_Li256ELb0ELb0EEENS1_19SingleTileSchedulerILb0ELb0ELb0ELi128EEEEEEEEEvNT_6ParamsE$_ZN4cute3eso3ESOILb0ELb0EJNS_6LayoutINS_5tupleIJNS3_IJNS_1CILi2EEES5_S5_EEES5_NS3_IJNS3_IJS5_S5_EEES5_EEEEEENS3_IJNS3_IJNS4_ILi1EEENS4_ILi512EEEiEEENS4_ILi4096EEENS3_IJNS3_IJiiEEENS4_ILi8192EEEEEEEEEEENS_10ViewEngineINS_8smem_ptrIPN7cutlass6half_tEEEEEEEC2ERKSI_RKSP_ - $_ZN7cutlass13device_kernelIN5flash19enable_sm80_to_sm89INS1_16FlashAttnBwdSm80INS1_25CollectiveMainloopBwdSm80ILi2ELi2EN4cute5tupleIJNS5_1CILi128EEES8_NS7_ILi64EEEEEENS_6half_tEfNS_4arch4Sm80ELb0ELb1ELb1ELb0ELb0ELb0ELb0ELb0ELi2ELi4ELi4ELi4ELb0EEENS1_24CollectiveEpilogueBwdGQAISA_fSD_Li256ELb0ELb0EEENS1_19SingleTileSchedulerILb0ELb0ELb0ELi128EEEEEEEEEvNT_6ParamsE$_ZN4cute3eso3ESOILb0ELb0EJNS_6LayoutINS_5tupleIJNS3_IJNS_1CILi2EEES5_EEES6_NS4_ILi8EEEEEENS3_IJNS3_IJiNS4_ILi512EEEEEENS3_IJiiEEENS4_ILi1024EEEEEEEEjEEC2ERKSE_RKj)
$_ZN7cutlass13device_kernelIN5flash19enable_sm80_to_sm89INS1_16FlashAttnBwdSm80INS1_25CollectiveMainloopBwdSm80ILi2ELi2EN4cute5tupleIJNS5_1CILi128EEES8_NS7_ILi64EEEEEENS_6half_tEfNS_4arch4Sm80ELb0ELb1ELb1ELb0ELb0ELb0ELb0ELb0ELi2ELi4ELi4ELi4ELb0EEENS1_24CollectiveEpilogueBwdGQAISA_fSD_Li256ELb0ELb0EEENS1_19SingleTileSchedulerILb0ELb0ELb0ELi128EEEEEEEEEvNT_6ParamsE$_ZN4cute3eso3ESOILb0ELb0EJNS_6LayoutINS_5tupleIJNS3_IJNS_1CILi2EEES5_EEES6_NS4_ILi8EEEEEENS3_IJNS3_IJiNS4_ILi512EEEEEENS3_IJiiEEENS4_ILi1024EEEEEEEEjEEC2ERKSE_RKj:
        /* <DEDUP_REMOVED lines=10> */
        .type           $_ZN7cutlass13device_kernelIN5flash19enable_sm80_to_sm89INS1_16FlashAttnBwdSm80INS1_25CollectiveMainloopBwdSm80ILi2ELi2EN4cute5tupleIJNS5_1CILi128EEES8_NS7_ILi64EEEEEENS_6half_tEfNS_4arch4Sm80ELb0ELb1ELb1ELb0ELb0ELb0ELb0ELb0ELi2ELi4ELi4ELi4ELb0EEENS1_24CollectiveEpilogueBwdGQAISA_fSD_Li256ELb0ELb0EEENS1_19SingleTileSchedulerILb0ELb0ELb0ELi128EEEEEEEEEvNT_6ParamsE$_ZN4cute3eso3ESOILb0ELb0EJNS_6LayoutINS_5tupleIJNS3_IJNS_1CILi2EEES5_S5_EEES5_NS3_IJNS3_IJS5_S5_EEES5_EEEEEENS3_IJNS3_IJNS4_ILi1EEENS4_ILi512EEEiEEENS4_ILi4096EEENS3_IJNS3_IJiiEEENS4_ILi8192EEEEEEEEEEENS_10ViewEngineINS_8smem_ptrIPN7cutlass6half_tEEEEEEEC2ERKSI_RKSP_,@function
        .size           $_ZN7cutlass13device_kernelIN5flash19enable_sm80_to_sm89INS1_16FlashAttnBwdSm80INS1_25CollectiveMainloopBwdSm80ILi2ELi2EN4cute5tupleIJNS5_1CILi128EEES8_NS7_ILi64EEEEEENS_6half_tEfNS_4arch4Sm80ELb0ELb1ELb1ELb0ELb0ELb0ELb0ELb0ELi2ELi4ELi4ELi4ELb0EEENS1_24CollectiveEpilogueBwdGQAISA_fSD_Li256ELb0ELb0EEENS1_19SingleTileSchedulerILb0ELb0ELb0ELi128EEEEEEEEEvNT_6ParamsE$_ZN4cute3eso3ESOILb0ELb0EJNS_6LayoutINS_5tupleIJNS3_IJNS_1CILi2EEES5_S5_EEES5_NS3_IJNS3_IJS5_S5_EEES5_EEEEEENS3_IJNS3_IJNS4_ILi1EEENS4_ILi512EEEiEEENS4_ILi4096EEENS3_IJNS3_IJiiEEENS4_ILi8192EEEEEEEEEEENS_10ViewEngineINS_8smem_ptrIPN7cutlass6half_tEEEEEEEC2ERKSI_RKSP_,($_ZN7cutlass13device_kernelIN5flash19enable_sm80_to_sm89INS1_16FlashAttnBwdSm80INS1_25CollectiveMainloopBwdSm80ILi2ELi2EN4cute5tupleIJNS5_1CILi128EEES8_NS7_ILi64EEEEEENS_6half_tEfNS_4arch4Sm80ELb0ELb1ELb1ELb0ELb0ELb0ELb0ELb0ELi2ELi4ELi4ELi4ELb0EEENS1_24CollectiveEpilogueBwdGQAISA_fSD_Li256ELb0ELb0EEENS1_19SingleTileSchedulerILb0ELb0ELb0ELi128EEEEEEEEEvNT_6ParamsE$_ZN4cute3eso3ESOILb0ELb0EJNS_6LayoutINS_5tupleIJNS3_IJNS_1CILi2EEES5_S5_EEES5_NS3_IJNS3_IJS5_S5_EEES5_EEEEEENS3_IJNS3_IJNS4_ILi1EEENS4_ILi512EEEiEEENS4_ILi4096EEENS3_IJNS3_IJiiEEENS4_ILi8192EEEEEEEEEEEjEEC2ERKSI_RKj - $_ZN7cutlass13device_kernelIN5flash19enable_sm80_to_sm89INS1_16FlashAttnBwdSm80INS1_25CollectiveMainloopBwdSm80ILi2ELi2EN4cute5tupleIJNS5_1CILi128EEES8_NS7_ILi64EEEEEENS_6half_tEfNS_4arch4Sm80ELb0ELb1ELb1ELb0ELb0ELb0ELb0ELb0ELi2ELi4ELi4ELi4ELb0EEENS1_24CollectiveEpilogueBwdGQAISA_fSD_Li256ELb0ELb0EEENS1_19SingleTileSchedulerILb0ELb0ELb0ELi128EEEEEEEEEvNT_6ParamsE$_ZN4cute3eso3ESOILb0ELb0EJNS_6LayoutINS_5tupleIJNS3_IJNS_1CILi2EEES5_S5_EEES5_NS3_IJNS3_IJS5_S5_EEES5_EEEEEENS3_IJNS3_IJNS4_ILi1EEENS4_ILi512EEEiEEENS4_ILi4096EEENS3_IJNS3_IJiiEEENS4_ILi8192EEEEEEEEEEENS_10ViewEngineINS_8smem_ptrIPN7cutlass6half_tEEEEEEEC2ERKSI_RKSP_)
$_ZN7cutlass13device_kernelIN5flash19enable_sm80_to_sm89INS1_16FlashAttnBwdSm80INS1_25CollectiveMainloopBwdSm80ILi2ELi2EN4cute5tupleIJNS5_1CILi128EEES8_NS7_ILi64EEEEEENS_6half_tEfNS_4arch4Sm80ELb0ELb1ELb1ELb0ELb0ELb0ELb0ELb0ELi2ELi4ELi4ELi4ELb0EEENS1_24CollectiveEpilogueBwdGQAISA_fSD_Li256ELb0ELb0EEENS1_19SingleTileSchedulerILb0ELb0ELb0ELi128EEEEEEEEEvNT_6ParamsE$_ZN4cute3eso3ESOILb0ELb0EJNS_6LayoutINS_5tupleIJNS3_IJNS_1CILi2EEES5_S5_EEES5_NS3_IJNS3_IJS5_S5_EEES5_EEEEEENS3_IJNS3_IJNS4_ILi1EEENS4_ILi512EEEiEEENS4_ILi4096EEENS3_IJNS3_IJiiEEENS4_ILi8192EEEEEEEEEEENS_10ViewEngineINS_8smem_ptrIPN7cutlass6half_tEEEEEEEC2ERKSI_RKSP_:
        /* <DEDUP_REMOVED lines=8> */
        .type           $_ZN7cutlass13device_kernelIN5flash19enable_sm80_to_sm89INS1_16FlashAttnBwdSm80INS1_25CollectiveMainloopBwdSm80ILi2ELi2EN4cute5tupleIJNS5_1CILi128EEES8_NS7_ILi64EEEEEENS_6half_tEfNS_4arch4Sm80ELb0ELb1ELb1ELb0ELb0ELb0ELb0ELb0ELi2ELi4ELi4ELi4ELb0EEENS1_24CollectiveEpilogueBwdGQAISA_fSD_Li256ELb0ELb0EEENS1_19SingleTileSchedulerILb0ELb0ELb0ELi128EEEEEEEEEvNT_6ParamsE$_ZN4cute3eso3ESOILb0ELb0EJNS_6LayoutINS_5tupleIJNS3_IJNS_1CILi2EEES5_S5_EEES5_NS3_IJNS3_IJS5_S5_EEES5_EEEEEENS3_IJNS3_IJNS4_ILi1EEENS4_ILi512EEEiEEENS4_ILi4096EEENS3_IJNS3_IJiiEEENS4_ILi8192EEEEEEEEEEEjEEC2ERKSI_RKj,@function
        .size           $_ZN7cutlass13device_kernelIN5flash19enable_sm80_to_sm89INS1_16FlashAttnBwdSm80INS1_25CollectiveMainloopBwdSm80ILi2ELi2EN4cute5tupleIJNS5_1CILi128EEES8_NS7_ILi64EEEEEENS_6half_tEfNS_4arch4Sm80ELb0ELb1ELb1ELb0ELb0ELb0ELb0ELb0ELi2ELi4ELi4ELi4ELb0EEENS1_24CollectiveEpilogueBwdGQAISA_fSD_Li256ELb0ELb0EEENS1_19SingleTileSchedulerILb0ELb0ELb0ELi128EEEEEEEEEvNT_6ParamsE$_ZN4cute3eso3ESOILb0ELb0EJNS_6LayoutINS_5tupleIJNS3_IJNS_1CILi2EEES5_S5_EEES5_NS3_IJNS3_IJS5_S5_EEES5_EEEEEENS3_IJNS3_IJNS4_ILi1EEENS4_ILi512EEEiEEENS4_ILi4096EEENS3_IJNS3_IJiiEEENS4_ILi8192EEEEEEEEEEEjEEC2ERKSI_RKj,($_ZN7cutlass13device_kernelIN5flash19enable_sm80_to_sm89INS1_16FlashAttnBwdSm80INS1_25CollectiveMainloopBwdSm80ILi2ELi2EN4cute5tupleIJNS5_1CILi128EEES8_NS7_ILi64EEEEEENS_6half_tEfNS_4arch4Sm80ELb0ELb1ELb1ELb0ELb0ELb0ELb0ELb0ELi2ELi4ELi4ELi4ELb0EEENS1_24CollectiveEpilogueBwdGQAISA_fSD_Li256ELb0ELb0EEENS1_19SingleTileSchedulerILb0ELb0ELb0ELi128EEEEEEEEEvNT_6ParamsE$_ZN4cute3eso3ESOILb0ELb0EJNS_6LayoutINS_5tupleIJNS3_IJNS_1CILi2EEES5_S5_EEES5_NS3_IJS5_S5_EEEEEENS3_IJNS3_IJNS4_ILi1EEENS4_ILi512EEEiEEENS4_ILi4096EEENS3_IJiiEEEEEEEENS_10ViewEngineINS_8smem_ptrIPN7cutlass6half_tEEEEEEEC2ERKSF_RKSM_ - $_ZN7cutlass13device_kernelIN5flash19enable_sm80_to_sm89INS1_16FlashAttnBwdSm80INS1_25CollectiveMainloopBwdSm80ILi2ELi2EN4cute5tupleIJNS5_1CILi128EEES8_NS7_ILi64EEEEEENS_6half_tEfNS_4arch4Sm80ELb0ELb1ELb1ELb0ELb0ELb0ELb0ELb0ELi2ELi4ELi4ELi4ELb0EEENS1_24CollectiveEpilogueBwdGQAISA_fSD_Li256ELb0ELb0EEENS1_19SingleTileSchedulerILb0ELb0ELb0ELi128EEEEEEEEEvNT_6ParamsE$_ZN4cute3eso3ESOILb0ELb0EJNS_6LayoutINS_5tupleIJNS3_IJNS_1CILi2EEES5_S5_EEES5_NS3_IJNS3_IJS5_S5_EEES5_EEEEEENS3_IJNS3_IJNS4_ILi1EEENS4_ILi512EEEiEEENS4_ILi4096EEENS3_IJNS3_IJiiEEENS4_ILi8192EEEEEEEEEEEjEEC2ERKSI_RKj)
$_ZN7cutlass13device_kernelIN5flash19enable_sm80_to_sm89INS1_16FlashAttnBwdSm80INS1_25CollectiveMainloopBwdSm80ILi2ELi2EN4cute5tupleIJNS5_1CILi128EEES8_NS7_ILi64EEEEEENS_6half_tEfNS_4arch4Sm80ELb0ELb1ELb1ELb0ELb0ELb0ELb0ELb0ELi2ELi4ELi4ELi4ELb0EEENS1_24CollectiveEpilogueBwdGQAISA_fSD_Li256ELb0ELb0EEENS1_19SingleTileSchedulerILb0ELb0ELb0ELi128EEEEEEEEEvNT_6ParamsE$_ZN4cute3eso3ESOILb0ELb0EJNS_6LayoutINS_5tupleIJNS3_IJNS_1CILi2EEES5_S5_EEES5_NS3_IJNS3_IJS5_S5_EEES5_EEEEEENS3_IJNS3_IJNS4_ILi1EEENS4_ILi512EEEiEEENS4_ILi4096EEENS3_IJNS3_IJiiEEENS4_ILi8192EEEEEEEEEEEjEEC2ERKSI_RKj:
        /* <DEDUP_REMOVED lines=10> */
        .type           $_ZN7cutlass13device_kernelIN5flash19enable_sm80_to_sm89INS1_16FlashAttnBwdSm80INS1_25CollectiveMainloopBwdSm80ILi2ELi2EN4cute5tupleIJNS5_1CILi128EEES8_NS7_ILi64EEEEEENS_6half_tEfNS_4arch4Sm80ELb0ELb1ELb1ELb0ELb0ELb0ELb0ELb0ELi2ELi4ELi4ELi4ELb0EEENS1_24CollectiveEpilogueBwdGQAISA_fSD_Li256ELb0ELb0EEENS1_19SingleTileSchedulerILb0ELb0ELb0ELi128EEEEEEEEEvNT_6ParamsE$_ZN4cute3eso3ESOILb0ELb0EJNS_6LayoutINS_5tupleIJNS3_IJNS_1CILi2EEES5_S5_EEES5_NS3_IJS5_S5_EEEEEENS3_IJNS3_IJNS4_ILi1EEENS4_ILi512EEEiEEENS4_ILi4096EEENS3_IJiiEEEEEEEENS_10ViewEngineINS_8smem_ptrIPN7cutlass6half_tEEEEEEEC2ERKSF_RKSM_,@function
        .size           $_ZN7cutlass13device_kernelIN5flash19enable_sm80_to_sm89INS1_16FlashAttnBwdSm80INS1_25CollectiveMainloopBwdSm80ILi2ELi2EN4cute5tupleIJNS5_1CILi128EEES8_NS7_ILi64EEEEEENS_6half_tEfNS_4arch4Sm80ELb0ELb1ELb1ELb0ELb0ELb0ELb0ELb0ELi2ELi4ELi4ELi4ELb0EEENS1_24CollectiveEpilogueBwdGQAISA_fSD_Li256ELb0ELb0EEENS1_19SingleTileSchedulerILb0ELb0ELb0ELi128EEEEEEEEEvNT_6ParamsE$_ZN4cute3eso3ESOILb0ELb0EJNS_6LayoutINS_5tupleIJNS3_IJNS_1CILi2EEES5_S5_EEES5_NS3_IJS5_S5_EEEEEENS3_IJNS3_IJNS4_ILi1EEENS4_ILi512EEEiEEENS4_ILi4096EEENS3_IJiiEEEEEEEENS_10ViewEngineINS_8smem_ptrIPN7cutlass6half_tEEEEEEEC2ERKSF_RKSM_,($_ZN7cutlass13device_kernelIN5flash19enable_sm80_to_sm89INS1_16FlashAttnBwdSm80INS1_25CollectiveMainloopBwdSm80ILi2ELi2EN4cute5tupleIJNS5_1CILi128EEES8_NS7_ILi64EEEEEENS_6half_tEfNS_4arch4Sm80ELb0ELb1ELb1ELb0ELb0ELb0ELb0ELb0ELi2ELi4ELi4ELi4ELb0EEENS1_24CollectiveEpilogueBwdGQAISA_fSD_Li256ELb0ELb0EEENS1_19SingleTileSchedulerILb0ELb0ELb0ELi128EEEEEEEEEvNT_6ParamsE$_ZN4cute3eso3ESOILb0ELb0EJNS_6LayoutINS_5tupleIJNS3_IJNS_1CILi2EEES5_S5_EEES5_NS3_IJS5_S5_EEEEEENS3_IJNS3_IJNS4_ILi1EEENS4_ILi512EEEiEEENS4_ILi4096EEENS3_IJiiEEEEEEEEjEEC2ERKSF_RKj - $_ZN7cutlass13device_kernelIN5flash19enable_sm80_to_sm89INS1_16FlashAttnBwdSm80INS1_25CollectiveMainloopBwdSm80ILi2ELi2EN4cute5tupleIJNS5_1CILi128EEES8_NS7_ILi64EEEEEENS_6half_tEfNS_4arch4Sm80ELb0ELb1ELb1ELb0ELb0ELb0ELb0ELb0ELi2ELi4ELi4ELi4ELb0EEENS1_24CollectiveEpilogueBwdGQAISA_fSD_Li256ELb0ELb0EEENS1_19SingleTileSchedulerILb0ELb0ELb0ELi128EEEEEEEEEvNT_6ParamsE$_ZN4cute3eso3ESOILb0ELb0EJNS_6LayoutINS_5tupleIJNS3_IJNS_1CILi2EEES5_S5_EEES5_NS3_IJS5_S5_EEEEEENS3_IJNS3_IJNS4_ILi1EEENS4_ILi512EEEiEEENS4_ILi4096EEENS3_IJiiEEEEEEEENS_10ViewEngineINS_8smem_ptrIPN7cutlass6half_tEEEEEEEC2ERKSF_RKSM_)
$_ZN7cutlass13device_kernelIN5flash19enable_sm80_to_sm89INS1_16FlashAttnBwdSm80INS1_25CollectiveMainloopBwdSm80ILi2ELi2EN4cute5tupleIJNS5_1CILi128EEES8_NS7_ILi64EEEEEENS_6half_tEfNS_4arch4Sm80ELb0ELb1ELb1ELb0ELb0ELb0ELb0ELb0ELi2ELi4ELi4ELi4ELb0EEENS1_24CollectiveEpilogueBwdGQAISA_fSD_Li256ELb0ELb0EEENS1_19SingleTileSchedulerILb0ELb0ELb0ELi128EEEEEEEEEvNT_6ParamsE$_ZN4cute3eso3ESOILb0ELb0EJNS_6LayoutINS_5tupleIJNS3_IJNS_1CILi2EEES5_S5_EEES5_NS3_IJS5_S5_EEEEEENS3_IJNS3_IJNS4_ILi1EEENS4_ILi512EEEiEEENS4_ILi4096EEENS3_IJiiEEEEEEEENS_10ViewEngineINS_8smem_ptrIPN7cutlass6half_tEEEEEEEC2ERKSF_RKSM_:
        /* <DEDUP_REMOVED lines=8> */
        .type           $_ZN7cutlass13device_kernelIN5flash19enable_sm80_to_sm89INS1_16FlashAttnBwdSm80INS1_25CollectiveMainloopBwdSm80ILi2ELi2EN4cute5tupleIJNS5_1CILi128EEES8_NS7_ILi64EEEEEENS_6half_tEfNS_4arch4Sm80ELb0ELb1ELb1ELb0ELb0ELb0ELb0ELb0ELi2ELi4ELi4ELi4ELb0EEENS1_24CollectiveEpilogueBwdGQAISA_fSD_Li256ELb0ELb0EEENS1_19SingleTileSchedulerILb0ELb0ELb0ELi128EEEEEEEEEvNT_6ParamsE$_ZN4cute3eso3ESOILb0ELb0EJNS_6LayoutINS_5tupleIJNS3_IJNS_1CILi2EEES5_S5_EEES5_NS3_IJS5_S5_EEEEEENS3_IJNS3_IJNS4_ILi1EEENS4_ILi512EEEiEEENS4_ILi4096EEENS3_IJiiEEEEEEEEjEEC2ERKSF_RKj,@function
        .size           $_ZN7cutlass13device_kernelIN5flash19enable_sm80_to_sm89INS1_16FlashAttnBwdSm80INS1_25CollectiveMainloopBwdSm80ILi2ELi2EN4cute5tupleIJNS5_1CILi128EEES8_NS7_ILi64EEEEEENS_6half_tEfNS_4arch4Sm80ELb0ELb1ELb1ELb0ELb0ELb0ELb0ELb0ELi2ELi4ELi4ELi4ELb0EEENS1_24CollectiveEpilogueBwdGQAISA_fSD_Li256ELb0ELb0EEENS1_19SingleTileSchedulerILb0ELb0ELb0ELi128EEEEEEEEEvNT_6ParamsE$_ZN4cute3eso3ESOILb0ELb0EJNS_6LayoutINS_5tupleIJNS3_IJNS_1CILi2EEES5_S5_EEES5_NS3_IJS5_S5_EEEEEENS3_IJNS3_IJNS4_ILi1EEENS4_ILi512EEEiEEENS4_ILi4096EEENS3_IJiiEEEEEEEEjEEC2ERKSF_RKj,($_ZN7cutlass13device_kernelIN5flash19enable_sm80_to_sm89INS1_16FlashAttnBwdSm80INS1_25CollectiveMainloopBwdSm80ILi2ELi2EN4cute5tupleIJNS5_1CILi128EEES8_NS7_ILi64EEEEEENS_6half_tEfNS_4arch4Sm80ELb0ELb1ELb1ELb0ELb0ELb0ELb0ELb0ELi2ELi4ELi4ELi4ELb0EEENS1_24CollectiveEpilogueBwdGQAISA_fSD_Li256ELb0ELb0EEENS1_19SingleTileSchedulerILb0ELb0ELb0ELi128EEEEEEEEEvNT_6ParamsE$_ZN4cute3eso3ESOILb0ELb0EJNS_6LayoutINS_5tupleIJNS3_IJNS_1CILi8EEENS4_ILi1EEEEEENS3_IJNS4_ILi2EEEEEEEEENS3_IJNS3_IJS6_NS4_ILi0EEEEEENS3_IJiEEEEEEEENS_10ViewEngineINS_8smem_ptrIPN7cutlass6half_tEEEEEEEC2ERKSF_RKSM_ - $_ZN7cutlass13device_kernelIN5flash19enable_sm80_to_sm89INS1_16FlashAttnBwdSm80INS1_25CollectiveMainloopBwdSm80ILi2ELi2EN4cute5tupleIJNS5_1CILi128EEES8_NS7_ILi64EEEEEENS_6half_tEfNS_4arch4Sm80ELb0ELb1ELb1ELb0ELb0ELb0ELb0ELb0ELi2ELi4ELi4ELi4ELb0EEENS1_24CollectiveEpilogueBwdGQAISA_fSD_Li256ELb0ELb0EEENS1_19SingleTileSchedulerILb0ELb0ELb0ELi128EEEEEEEEEvNT_6ParamsE$_ZN4cute3eso3ESOILb0ELb0EJNS_6LayoutINS_5tupleIJNS3_IJNS_1CILi2EEES5_S5_EEES5_NS3_IJS5_S5_EEEEEENS3_IJNS3_IJNS4_ILi1EEENS4_ILi512EEEiEEENS4_ILi4096EEENS3_IJiiEEEEEEEEjEEC2ERKSF_RKj)
$_ZN7cutlass13device_kernelIN5flash19enable_sm80_to_sm89INS1_16FlashAttnBwdSm80INS1_25CollectiveMainloopBwdSm80ILi2ELi2EN4cute5tupleIJNS5_1CILi128EEES8_NS7_ILi64EEEEEENS_6half_tEfNS_4arch4Sm80ELb0ELb1ELb1ELb0ELb0ELb0ELb0ELb0ELi2ELi4ELi4ELi4ELb0EEENS1_24CollectiveEpilogueBwdGQAISA_fSD_Li256ELb0ELb0EEENS1_19SingleTileSchedulerILb0ELb0ELb0ELi128EEEEEEEEEvNT_6ParamsE$_ZN4cute3eso3ESOILb0ELb0EJNS_6LayoutINS_5tupleIJNS3_IJNS_1CILi2EEES5_S5_EEES5_NS3_IJS5_S5_EEEEEENS3_IJNS3_IJNS4_ILi1EEENS4_ILi512EEEiEEENS4_ILi4096EEENS3_IJiiEEEEEEEEjEEC2ERKSF_RKj:
        /* <DEDUP_REMOVED lines=10> */
        .type           $_ZN7cutlass13device_kernelIN5flash19enable_sm80_to_sm89INS1_16FlashAttnBwdSm80INS1_25CollectiveMainloopBwdSm80ILi2ELi2EN4cute5tupleIJNS5_1CILi128EEES8_NS7_ILi64EEEEEENS_6half_tEfNS_4arch4Sm80ELb0ELb1ELb1ELb0ELb0ELb0ELb0ELb0ELi2ELi4ELi4ELi4ELb0EEENS1_24CollectiveEpilogueBwdGQAISA_fSD_Li256ELb0ELb0EEENS1_19SingleTileSchedulerILb0ELb0ELb0ELi128EEEEEEEEEvNT_6ParamsE$_ZN4cute3eso3ESOILb0ELb0EJNS_6LayoutINS_5tupleIJNS3_IJNS_1CILi8EEENS4_ILi1EEEEEENS3_IJNS4_ILi2EEEEEEEEENS3_IJNS3_IJS6_NS4_ILi0EEEEEENS3_IJiEEEEEEEENS_10ViewEngineINS_8smem_ptrIPN7cutlass6half_tEEEEEEEC2ERKSF_RKSM_,@function
        .size           $_ZN7cutlass13device_kernelIN5flash19enable_sm80_to_sm89INS1_16FlashAttnBwdSm80INS1_25CollectiveMainloopBwdSm80ILi2ELi2EN4cute5tupleIJNS5_1CILi128EEES8_NS7_ILi64EEEEEENS_6half_tEfNS_4arch4Sm80ELb0ELb1ELb1ELb0ELb0ELb0ELb0ELb0ELi2ELi4ELi4ELi4ELb0EEENS1_24CollectiveEpilogueBwdGQAISA_fSD_Li256ELb0ELb0EEENS1_19SingleTileSchedulerILb0ELb0ELb0ELi128EEEEEEEEEvNT_6ParamsE$_ZN4cute3eso3ESOILb0ELb0EJNS_6LayoutINS_5tupleIJNS3_IJNS_1CILi8EEENS4_ILi1EEEEEENS3_IJNS4_ILi2EEEEEEEEENS3_IJNS3_IJS6_NS4_ILi0EEEEEENS3_IJiEEEEEEEENS_10ViewEngineINS_8smem_ptrIPN7cutlass6half_tEEEEEEEC2ERKSF_RKSM_,($_ZN7cutlass13device_kernelIN5flash19enable_sm80_to_sm89INS1_16FlashAttnBwdSm80INS1_25CollectiveMainloopBwdSm80ILi2ELi2EN4cute5tupleIJNS5_1CILi128EEES8_NS7_ILi64EEEEEENS_6half_tEfNS_4arch4Sm80ELb0ELb1ELb1ELb0ELb0ELb0ELb0ELb0ELi2ELi4ELi4ELi4ELb0EEENS1_24CollectiveEpilogueBwdGQAISA_fSD_Li256ELb0ELb0EEENS1_19SingleTileSchedulerILb0ELb0ELb0ELi128EEEEEEEEEvNT_6ParamsE$_ZN4cute3eso3ESOILb0ELb0EJNS_6LayoutINS_5tupleIJNS3_IJNS_1CILi8EEENS4_ILi1EEEEEENS4_ILi2EEEEEENS3_IJNS3_IJS6_NS4_ILi0EEEEEEiEEEEENS_10ViewEngineINS_8smem_ptrIPN7cutlass6half_tEEEEEEEC2ERKSD_RKSK_ - $_ZN7cutlass13device_kernelIN5flash19enable_sm80_to_sm89INS1_16FlashAttnBwdSm80INS1_25CollectiveMainloopBwdSm80ILi2ELi2EN4cute5tupleIJNS5_1CILi128EEES8_NS7_ILi64EEEEEENS_6half_tEfNS_4arch4Sm80ELb0ELb1ELb1ELb0ELb0ELb0ELb0ELb0ELi2ELi4ELi4ELi4ELb0EEENS1_24CollectiveEpilogueBwdGQAISA_fSD_Li256ELb0ELb0EEENS1_19SingleTileSchedulerILb0ELb0ELb0ELi128EEEEEEEEEvNT_6ParamsE$_ZN4cute3eso3ESOILb0ELb0EJNS_6LayoutINS_5tupleIJNS3_IJNS_1CILi8EEENS4_ILi1EEEEEENS3_IJNS4_ILi2EEEEEEEEENS3_IJNS3_IJS6_NS4_ILi0EEEEEENS3_IJiEEEEEEEENS_10ViewEngineINS_8smem_ptrIPN7cutlass6half_tEEEEEEEC2ERKSF_RKSM_)
$_ZN7cutlass13device_kernelIN5flash19enable_sm80_to_sm89INS1_16FlashAttnBwdSm80INS1_25CollectiveMainloopBwdSm80ILi2ELi2EN4cute5tupleIJNS5_1CILi128EEES8_NS7_ILi64EEEEEENS_6half_tEfNS_4arch4Sm80ELb0ELb1ELb1ELb0ELb0ELb0ELb0ELb0ELi2ELi4ELi4ELi4ELb0EEENS1_24CollectiveEpilogueBwdGQAISA_fSD_Li256ELb0ELb0EEENS1_19SingleTileSchedulerILb0ELb0ELb0ELi128EEEEEEEEEvNT_6ParamsE$_ZN4cute3eso3ESOILb0ELb0EJNS_6LayoutINS_5tupleIJNS3_IJNS_1CILi8EEENS4_ILi1EEEEEENS3_IJNS4_ILi2EEEEEEEEENS3_IJNS3_IJS6_NS4_ILi0EEEEEENS3_IJiEEEEEEEENS_10ViewEngineINS_8smem_ptrIPN7cutlass6half_tEEEEEEEC2ERKSF_RKSM_:
[----:B------:R-:W-:Y:S02]  /*5a00*/  IADD3 R37, R79, -c[0x0][0x20], RZ ;  /* 0x800008004f257a10 */ /* 0x000fe40007ffe0ff */
[----:B------:R-:W-:-:S03]  /*5a10*/  IADD3 R36, R80, -c[0x0][0x20], RZ ;  /* 0x8000080050247a10 */ /* 0x000fc60007ffe0ff */
[----:B------:R1:W-:Y:S04]  /*5a20*/  STL [R37], R40 ;  /* 0x0000002825007387 */ /* 0x0003e80000100800 */
[----:B------:R-:W2:Y:S01]  /*5a30*/  LDL.64 R42, [R36] ;  /* 0x00000000242a7983 */ /* 0x000ea20000100a00 */
[----:B------:R-:W-:-:S03]  /*5a40*/  IMAD.MOV.U32 R39, RZ, RZ, 0x0 ;  /* 0x00000000ff277424 */ /* 0x000fc600078e00ff */
[----:B--2---:R1:W-:Y:S01]  /*5a50*/  STL.64 [R37+0x8], R42 ;  /* 0x0000082a25007387 */ /* 0x0043e20000100a00 */
[----:B------:R-:W-:Y:S05]  /*5a60*/  RET.REL.NODEC R38 `(_ZN7cutlass13device_kernelIN5flash19enable_sm80_to_sm89INS1_16FlashAttnBwdSm80INS1_25CollectiveMainloopBwdSm80ILi2ELi2EN4cute5tupleIJNS5_1CILi128EEES8_NS7_ILi64EEEEEENS_6half_tEfNS_4arch4Sm80ELb0ELb1ELb1ELb0ELb0ELb0ELb0ELb0ELi2ELi4ELi4ELi4ELb0EEENS1_24CollectiveEpilogueBwdGQAISA_fSD_Li256ELb0ELb0EEENS1_19SingleTileSchedulerILb0ELb0ELb0ELi128EEEEEEEEEvNT_6ParamsE) ;  /* 0xffffa59026007950 */ /* 0x000fea0003c3ffff */
        .type           $_ZN7cutlass13device_kernelIN5flash19enable_sm80_to_sm89INS1_16FlashAttnBwdSm80INS1_25CollectiveMainloopBwdSm80ILi2ELi2EN4cute5tupleIJNS5_1CILi128EEES8_NS7_ILi64EEEEEENS_6half_tEfNS_4arch4Sm80ELb0ELb1ELb1ELb0ELb0ELb0ELb0ELb0ELi2ELi4ELi4ELi4ELb0EEENS1_24CollectiveEpilogueBwdGQAISA_fSD_Li256ELb0ELb0EEENS1_19SingleTileSchedulerILb0ELb0ELb0ELi128EEEEEEEEEvNT_6ParamsE$_ZN4cute3eso3ESOILb0ELb0EJNS_6LayoutINS_5tupleIJNS3_IJNS_1CILi8EEENS4_ILi1EEEEEENS4_ILi2EEEEEENS3_IJNS3_IJS6_NS4_ILi0EEEEEEiEEEEENS_10ViewEngineINS_8smem_ptrIPN7cutlass6half_tEEEEEEEC2ERKSD_RKSK_,@function
        .size           $_ZN7cutlass13device_kernelIN5flash19enable_sm80_to_sm89INS1_16FlashAttnBwdSm80INS1_25CollectiveMainloopBwdSm80ILi2ELi2EN4cute5tupleIJNS5_1CILi128EEES8_NS7_ILi64EEEEEENS_6half_tEfNS_4arch4Sm80ELb0ELb1ELb1ELb0ELb0ELb0ELb0ELb0ELi2ELi4ELi4ELi4ELb0EEENS1_24CollectiveEpilogueBwdGQAISA_fSD_Li256ELb0ELb0EEENS1_19SingleTileSchedulerILb0ELb0ELb0ELi128EEEEEEEEEvNT_6ParamsE$_ZN4cute3eso3ESOILb0ELb0EJNS_6LayoutINS_5tupleIJNS3_IJNS_1CILi8EEENS4_ILi1EEEEEENS4_ILi2EEEEEENS3_IJNS3_IJS6_NS4_ILi0EEEEEEiEEEEENS_10ViewEngineINS_8smem_ptrIPN7cutlass6half_tEEEEEEEC2ERKSD_RKSK_,($_ZN7cutlass13device_kernelIN5flash19enable_sm80_to_sm89INS1_16FlashAttnBwdSm80INS1_25CollectiveMainloopBwdSm80ILi2ELi2EN4cute5tupleIJNS5_1CILi128EEES8_NS7_ILi64EEEEEENS_6half_tEfNS_4arch4Sm80ELb0ELb1ELb1ELb0ELb0ELb0ELb0ELb0ELi2ELi4ELi4ELi4ELb0EEENS1_24CollectiveEpilogueBwdGQAISA_fSD_Li256ELb0ELb0EEENS1_19SingleTileSchedulerILb0ELb0ELb0ELi128EEEEEEEEEvNT_6ParamsE$_ZN4cute3eso3ESOILb0ELb0EJNS_6LayoutINS_5tupleIJNS3_IJNS_1CILi8EEENS4_ILi1EEEEEENS4_ILi2EEEEEENS3_IJNS3_IJS6_NS4_ILi0EEEEEEiEEEEEiEEC2ERKSD_RKi - $_ZN7cutlass13device_kernelIN5flash19enable_sm80_to_sm89INS1_16FlashAttnBwdSm80INS1_25CollectiveMainloopBwdSm80ILi2ELi2EN4cute5tupleIJNS5_1CILi128EEES8_NS7_ILi64EEEEEENS_6half_tEfNS_4arch4Sm80ELb0ELb1ELb1ELb0ELb0ELb0ELb0ELb0ELi2ELi4ELi4ELi4ELb0EEENS1_24CollectiveEpilogueBwdGQAISA_fSD_Li256ELb0ELb0EEENS1_19SingleTileSchedulerILb0ELb0ELb0ELi128EEEEEEEEEvNT_6ParamsE$_ZN4cute3eso3ESOILb0ELb0EJNS_6LayoutINS_5tupleIJNS3_IJNS_1CILi8EEENS4_ILi1EEEEEENS4_ILi2EEEEEENS3_IJNS3_IJS6_NS4_ILi0EEEEEEiEEEEENS_10ViewEngineINS_8smem_ptrIPN7cutlass6half_tEEEEEEEC2ERKSD_RKSK_)
$_ZN7cutlass13device_kernelIN5flash19enable_sm80_to_sm89INS1_16FlashAttnBwdSm80INS1_25CollectiveMainloopBwdSm80ILi2ELi2EN4cute5tupleIJNS5_1CILi128EEES8_NS7_ILi64EEEEEENS_6half_tEfNS_4arch4Sm80ELb0ELb1ELb1ELb0ELb0ELb0ELb0ELb0ELi2ELi4ELi4ELi4ELb0EEENS1_24CollectiveEpilogueBwdGQAISA_fSD_Li256ELb0ELb0EEENS1_19SingleTileSchedulerILb0ELb0ELb0ELi128EEEEEEEEEvNT_6ParamsE$_ZN4cute3eso3ESOILb0ELb0EJNS_6LayoutINS_5tupleIJNS3_IJNS_1CILi8EEENS4_ILi1EEEEEENS4_ILi2EEEEEENS3_IJNS3_IJS6_NS4_ILi0EEEEEEiEEEEENS_10ViewEngineINS_8smem_ptrIPN7cutlass6half_tEEEEEEEC2ERKSD_RKSK_:
[----:B------:R-:W-:Y:S02]  /*5a70*/  IADD3 R3, R79, -c[0x0][0x20], RZ ;  /* 0x800008004f037a10 */ /* 0x000fe40007ffe0ff */
[----:B------:R-:W-:-:S03]  /*5a80*/  IADD3 R2, R80, -c[0x0][0x20], RZ ;  /* 0x8000080050027a10 */ /* 0x000fc60007ffe0ff */
[----:B------:R1:W-:Y:S04]  /*5a90*/  STL [R3], R36 ;  /* 0x0000002403007387 */ /* 0x0003e80000100800 */
[----:B------:R-:W2:Y:S01]  /*5aa0*/  LDL.64 R42, [R2] ;  /* 0x00000000022a7983 */ /* 0x000ea20000100a00 */
[----:B------:R-:W-:-:S03]  /*5ab0*/  IMAD.MOV.U32 R39, RZ, RZ, 0x0 ;  /* 0x00000000ff277424 */ /* 0x000fc600078e00ff */
[----:B--2---:R1:W-:Y:S01]  /*5ac0*/  STL.64 [R3+0x8], R42 ;  /* 0x0000082a03007387 */ /* 0x0043e20000100a00 */
[----:B------:R-:W-:Y:S05]  /*5ad0*/  RET.REL.NODEC R38 `(_ZN7cutlass13device_kernelIN5flash19enable_sm80_to_sm89INS1_16FlashAttnBwdSm80INS1_25CollectiveMainloopBwdSm80ILi2ELi2EN4cute5tupleIJNS5_1CILi128EEES8_NS7_ILi64EEEEEENS_6half_tEfNS_4arch4Sm80ELb0ELb1ELb1ELb0ELb0ELb0ELb0ELb0ELi2ELi4ELi4ELi4ELb0EEENS1_24CollectiveEpilogueBwdGQAISA_fSD_Li256ELb0ELb0EEENS1_19SingleTileSchedulerILb0ELb0ELb0ELi128EEEEEEEEEvNT_6ParamsE) ;  /* 0xffffa52026007950 */ /* 0x000fea0003c3ffff */
        .type           $_ZN7cutlass13device_kernelIN5flash19enable_sm80_to_sm89INS1_16FlashAttnBwdSm80INS1_25CollectiveMainloopBwdSm80ILi2ELi2EN4cute5tupleIJNS5_1CILi128EEES8_NS7_ILi64EEEEEENS_6half_tEfNS_4arch4Sm80ELb0ELb1ELb1ELb0ELb0ELb0ELb0ELb0ELi2ELi4ELi4ELi4ELb0EEENS1_24CollectiveEpilogueBwdGQAISA_fSD_Li256ELb0ELb0EEENS1_19SingleTileSchedulerILb0ELb0ELb0ELi128EEEEEEEEEvNT_6ParamsE$_ZN4cute3eso3ESOILb0ELb0EJNS_6LayoutINS_5tupleIJNS3_IJNS_1CILi8EEENS4_ILi1EEEEEENS4_ILi2EEEEEENS3_IJNS3_IJS6_NS4_ILi0EEEEEEiEEEEEiEEC2ERKSD_RKi,@function
        .size           $_ZN7cutlass13device_kernelIN5flash19enable_sm80_to_sm89INS1_16FlashAttnBwdSm80INS1_25CollectiveMainloopBwdSm80ILi2ELi2EN4cute5tupleIJNS5_1CILi128EEES8_NS7_ILi64EEEEEENS_6half_tEfNS_4arch4Sm80ELb0ELb1ELb1ELb0ELb0ELb0ELb0ELb0ELi2ELi4ELi4ELi4ELb0EEENS1_24CollectiveEpilogueBwdGQAISA_fSD_Li256ELb0ELb0EEENS1_19SingleTileSchedulerILb0ELb0ELb0ELi128EEEEEEEEEvNT_6ParamsE$_ZN4cute3eso3ESOILb0ELb0EJNS_6LayoutINS_5tupleIJNS3_IJNS_1CILi8EEENS4_ILi1EEEEEENS4_ILi2EEEEEENS3_IJNS3_IJS6_NS4_ILi0EEEEEEiEEEEEiEEC2ERKSD_RKi,($_ZN7cutlass13device_kernelIN5flash19enable_sm80_to_sm89INS1_16FlashAttnBwdSm80INS1_25CollectiveMainloopBwdSm80ILi2ELi2EN4cute5tupleIJNS5_1CILi128EEES8_NS7_ILi64EEEEEENS_6half_tEfNS_4arch4Sm80ELb0ELb1ELb1ELb0ELb0ELb0ELb0ELb0ELi2ELi4ELi4ELi4ELb0EEENS1_24CollectiveEpilogueBwdGQAISA_fSD_Li256ELb0ELb0EEENS1_19SingleTileSchedulerILb0ELb0ELb0ELi128EEEEEEEEEvNT_6ParamsE$_ZN4cute3eso3ESOILb0ELb0EJNS_6LayoutINS_5tupleIJNS3_IJNS_1CILi8EEENS4_ILi1EEEEEENS4_ILi2EEENS3_IJS8_S8_EEEEEENS3_IJNS3_IJS6_NS4_ILi0EEEEEENS4_ILi4096EEENS3_IJiiEEEEEEEENS_10ViewEngineINS_8smem_ptrIPN7cutlass6half_tEEEEEEEC2ERKSG_RKSN_ - $_ZN7cutlass13device_kernelIN5flash19enable_sm80_to_sm89INS1_16FlashAttnBwdSm80INS1_25CollectiveMainloopBwdSm80ILi2ELi2EN4cute5tupleIJNS5_1CILi128EEES8_NS7_ILi64EEEEEENS_6half_tEfNS_4arch4Sm80ELb0ELb1ELb1ELb0ELb0ELb0ELb0ELb0ELi2ELi4ELi4ELi4ELb0EEENS1_24CollectiveEpilogueBwdGQAISA_fSD_Li256ELb0ELb0EEENS1_19SingleTileSchedulerILb0ELb0ELb0ELi128EEEEEEEEEvNT_6ParamsE$_ZN4cute3eso3ESOILb0ELb0EJNS_6LayoutINS_5tupleIJNS3_IJNS_1CILi8EEENS4_ILi1EEEEEENS4_ILi2EEEEEENS3_IJNS3_IJS6_NS4_ILi0EEEEEEiEEEEEiEEC2ERKSD_RKi)
$_ZN7cutlass13device_kernelIN5flash19enable_sm80_to_sm89INS1_16FlashAttnBwdSm80INS1_25CollectiveMainloopBwdSm80ILi2ELi2EN4cute5tupleIJNS5_1CILi128EEES8_NS7_ILi64EEEEEENS_6half_tEfNS_4arch4Sm80ELb0ELb1ELb1ELb0ELb0ELb0ELb0ELb0ELi2ELi4ELi4ELi4ELb0EEENS1_24CollectiveEpilogueBwdGQAISA_fSD_Li256ELb0ELb0EEENS1_19SingleTileSchedulerILb0ELb0ELb0ELi128EEEEEEEEEvNT_6ParamsE$_ZN4cute3eso3ESOILb0ELb0EJNS_6LayoutINS_5tupleIJNS3_IJNS_1CILi8EEENS4_ILi1EEEEEENS4_ILi2EEEEEENS3_IJNS3_IJS6_NS4_ILi0EEEEEEiEEEEEiEEC2ERKSD_RKi:
[----:B------:R-:W-:Y:S02]  /*5ae0*/  IADD3 R3, R79, -c[0x0][0x20], RZ ;  /* 0x800008004f037a10 */ /* 0x000fe40007ffe0ff */
[----:B------:R-:W-:-:S03]  /*5af0*/  IADD3 R2, R80, -c[0x0][0x20], RZ ;  /* 0x8000080050027a10 */ /* 0x000fc60007ffe0ff */
[----:B------:R1:W-:Y:S04]  /*5b00*/  STL [R3], R38 ;  /* 0x0000002603007387 */ /* 0x0003e80000100800 */
[----:B------:R-:W2:Y:S01]  /*5b10*/  LDL R2, [R2] ;  /* 0x0000000002027983 */ /* 0x000ea20000100800 */
[----:B------:R-:W-:-:S03]  /*5b20*/  IMAD.MOV.U32 R37, RZ, RZ, 0x0 ;  /* 0x00000000ff257424 */ /* 0x000fc600078e00ff */
[----:B--2---:R1:W-:Y:S01]  /*5b30*/  STL [R3+0x4], R2 ;  /* 0x0000040203007387 */ /* 0x0043e20000100800 */
[----:B------:R-:W-:Y:S05]  /*5b40*/  RET.REL.NODEC R36 `(_ZN7cutlass13device_kernelIN5flash19enable_sm80_to_sm89INS1_16FlashAttnBwdSm80INS1_25CollectiveMainloopBwdSm80ILi2ELi2EN4cute5tupleIJNS5_1CILi128EEES8_NS7_ILi64EEEEEENS_6half_tEfNS_4arch4Sm80ELb0ELb1ELb1ELb0ELb0ELb0ELb0ELb0ELi2ELi4ELi4ELi4ELb0EEENS1_24CollectiveEpilogueBwdGQAISA_fSD_Li256ELb0ELb0EEENS1_19SingleTileSchedulerILb0ELb0ELb0ELi128EEEEEEEEEvNT_6ParamsE) ;  /* 0xffffa4b024007950 */ /* 0x000fea0003c3ffff */
        .type           $_ZN7cutlass13device_kernelIN5flash19enable_sm80_to_sm89INS1_16FlashAttnBwdSm80INS1_25CollectiveMainloopBwdSm80ILi2ELi2EN4cute5tupleIJNS5_1CILi128EEES8_NS7_ILi64EEEEEENS_6half_tEfNS_4arch4Sm80ELb0ELb1ELb1ELb0ELb0ELb0ELb0ELb0ELi2ELi4ELi4ELi4ELb0EEENS1_24CollectiveEpilogueBwdGQAISA_fSD_Li256ELb0ELb0EEENS1_19SingleTileSchedulerILb0ELb0ELb0ELi128EEEEEEEEEvNT_6ParamsE$_ZN4cute3eso3ESOILb0ELb0EJNS_6LayoutINS_5tupleIJNS3_IJNS_1CILi8EEENS4_ILi1EEEEEENS4_ILi2EEENS3_IJS8_S8_EEEEEENS3_IJNS3_IJS6_NS4_ILi0EEEEEENS4_ILi4096EEENS3_IJiiEEEEEEEENS_10ViewEngineINS_8smem_ptrIPN7cutlass6half_tEEEEEEEC2ERKSG_RKSN_,@function
        .size           $_ZN7cutlass13device_kernelIN5flash19enable_sm80_to_sm89INS1_16FlashAttnBwdSm80INS1_25CollectiveMainloopBwdSm80ILi2ELi2EN4cute5tupleIJNS5_1CILi128EEES8_NS7_ILi64EEEEEENS_6half_tEfNS_4arch4Sm80ELb0ELb1ELb1ELb0ELb0ELb0ELb0ELb0ELi2ELi4ELi4ELi4ELb0EEENS1_24CollectiveEpilogueBwdGQAISA_fSD_Li256ELb0ELb0EEENS1_19SingleTileSchedulerILb0ELb0ELb0ELi128EEEEEEEEEvNT_6ParamsE$_ZN4cute3eso3ESOILb0ELb0EJNS_6LayoutINS_5tupleIJNS3_IJNS_1CILi8EEENS4_ILi1EEEEEENS4_ILi2EEENS3_IJS8_S8_EEEEEENS3_IJNS3_IJS6_NS4_ILi0EEEEEENS4_ILi4096EEENS3_IJiiEEEEEEEENS_10ViewEngineINS_8smem_ptrIPN7cutlass6half_tEEEEEEEC2ERKSG_RKSN_,($_ZN7cutlass13device_kernelIN5flash19enable_sm80_to_sm89INS1_16FlashAttnBwdSm80INS1_25CollectiveMainloopBwdSm80ILi2ELi2EN4cute5tupleIJNS5_1CILi128EEES8_NS7_ILi64EEEEEENS_6half_tEfNS_4arch4Sm80ELb0ELb1ELb1ELb0ELb0ELb0ELb0ELb0ELi2ELi4ELi4ELi4ELb0EEENS1_24CollectiveEpilogueBwdGQAISA_fSD_Li256ELb0ELb0EEENS1_19SingleTileSchedulerILb0ELb0ELb0ELi128EEEEEEEEEvNT_6ParamsE$_ZN4cute3eso3ESOILb0ELb0EJNS_6LayoutINS_5tupleIJNS3_IJNS_1CILi8EEENS4_ILi1EEEEEENS4_ILi2EEENS3_IJS8_S8_EEEEEENS3_IJNS3_IJS6_NS4_ILi0EEEEEENS4_ILi4096EEENS3_IJiiEEEEEEEEiEEC2ERKSG_RKi - $_ZN7cutlass13device_kernelIN5flash19enable_sm80_to_sm89INS1_16FlashAttnBwdSm80INS1_25CollectiveMainloopBwdSm80ILi2ELi2EN4cute5tupleIJNS5_1CILi128EEES8_NS7_ILi64EEEEEENS_6half_tEfNS_4arch4Sm80ELb0ELb1ELb1ELb0ELb0ELb0ELb0ELb0ELi2ELi4ELi4ELi4ELb0EEENS1_24CollectiveEpilogueBwdGQAISA_fSD_Li256ELb0ELb0EEENS1_19SingleTileSchedulerILb0ELb0ELb0ELi128EEEEEEEEEvNT_6ParamsE$_ZN4cute3eso3ESOILb0ELb0EJNS_6LayoutINS_5tupleIJNS3_IJNS_1CILi8EEENS4_ILi1EEEEEENS4_ILi2EEENS3_IJS8_S8_EEEEEENS3_IJNS3_IJS6_NS4_ILi0EEEEEENS4_ILi4096EEENS3_IJiiEEEEEEEENS_10ViewEngineINS_8smem_ptrIPN7cutlass6half_tEEEEEEEC2ERKSG_RKSN_)
$_ZN7cutlass13device_kernelIN5flash19enable_sm80_to_sm89INS1_16FlashAttnBwdSm80INS1_25CollectiveMainloopBwdSm80ILi2ELi2EN4cute5tupleIJNS5_1CILi128EEES8_NS7_ILi64EEEEEENS_6half_tEfNS_4arch4Sm80ELb0ELb1ELb1ELb0ELb0ELb0ELb0ELb0ELi2ELi4ELi4ELi4ELb0EEENS1_24CollectiveEpilogueBwdGQAISA_fSD_Li256ELb0ELb0EEENS1_19SingleTileSchedulerILb0ELb0ELb0ELi128EEEEEEEEEvNT_6ParamsE$_ZN4cute3eso3ESOILb0ELb0EJNS_6LayoutINS_5tupleIJNS3_IJNS_1CILi8EEENS4_ILi1EEEEEENS4_ILi2EEENS3_IJS8_S8_EEEEEENS3_IJNS3_IJS6_NS4_ILi0EEEEEENS4_ILi4096EEENS3_IJiiEEEEEEEENS_10ViewEngineINS_8smem_ptrIPN7cutlass6half_tEEEEEEEC2ERKSG_RKSN_:
[----:B------:R-:W-:Y:S02]  /*5b50*/  IADD3 R3, R60, -c[0x0][0x20], RZ ;  /* 0x800008003c037a10 */ /* 0x000fe40007ffe0ff */
[----:B------:R-:W-:-:S03]  /*5b60*/  IADD3 R2, R59, -c[0x0][0x20], RZ ;  /* 0x800008003b027a10 */ /* 0x000fc60007ffe0ff */
[----:B------:R1:W-:Y:S04]  /*5b70*/  STL.64 [R3], R4 ;  /* 0x0000000403007387 */ /* 0x0003e80000100a00 */
[----:B------:R-:W2:Y:S01]  /*5b80*/  LDL.64 R12, [R2] ;  /* 0x00000000020c7983 */ /* 0x000ea20000100a00 */
[----:B------:R-:W-:-:S03]  /*5b90*/  IMAD.MOV.U32 R7, RZ, RZ, 0x0 ;  /* 0x00000000ff077424 */ /* 0x000fc600078e00ff */
[----:B--2---:R1:W-:Y:S01]  /*5ba0*/  STL.64 [R3+0x8], R12 ;  /* 0x0000080c03007387 */ /* 0x0043e20000100a00 */
[----:B------:R-:W-:Y:S05]  /*5bb0*/  RET.REL.NODEC R6 `(_ZN7cutlass13device_kernelIN5flash19enable_sm80_to_sm89INS1_16FlashAttnBwdSm80INS1_25CollectiveMainloopBwdSm80ILi2ELi2EN4cute5tupleIJNS5_1CILi128EEES8_NS7_ILi64EEEEEENS_6half_tEfNS_4arch4Sm80ELb0ELb1ELb1ELb0ELb0ELb0ELb0ELb0ELi2ELi4ELi4ELi4ELb0EEENS1_24CollectiveEpilogueBwdGQAISA_fSD_Li256ELb0ELb0EEENS1_19SingleTileSchedulerILb0ELb0ELb0ELi128EEEEEEEEEvNT_6ParamsE) ;  /* 0xffffa44006007950 */ /* 0x000fea0003c3ffff */
        .type           $_ZN7cutlass13device_kernelIN5flash19enable_sm80_to_sm89INS1_16FlashAttnBwdSm80INS1_25CollectiveMainloopBwdSm80ILi2ELi2EN4cute5tupleIJNS5_1CILi128EEES8_NS7_ILi64EEEEEENS_6half_tEfNS_4arch4Sm80ELb0ELb1ELb1ELb0ELb0ELb0ELb0ELb0ELi2ELi4ELi4ELi4ELb0EEENS1_24CollectiveEpilogueBwdGQAISA_fSD_Li256ELb0ELb0EEENS1_19SingleTileSchedulerILb0ELb0ELb0ELi128EEEEEEEEEvNT_6ParamsE$_ZN4cute3eso3ESOILb0ELb0EJNS_6LayoutINS_5tupleIJNS3_IJNS_1CILi8EEENS4_ILi1EEEEEENS4_ILi2EEENS3_IJS8_S8_EEEEEENS3_IJNS3_IJS6_NS4_ILi0EEEEEENS4_ILi4096EEENS3_IJiiEEEEEEEEiEEC2ERKSG_RKi,@function
        .size           $_ZN7cutlass13device_kernelIN5flash19enable_sm80_to_sm89INS1_16FlashAttnBwdSm80INS1_25CollectiveMainloopBwdSm80ILi2ELi2EN4cute5tupleIJNS5_1CILi128EEES8_NS7_ILi64EEEEEENS_6half_tEfNS_4arch4Sm80ELb0ELb1ELb1ELb0ELb0ELb0ELb0ELb0ELi2ELi4ELi4ELi4ELb0EEENS1_24CollectiveEpilogueBwdGQAISA_fSD_Li256ELb0ELb0EEENS1_19SingleTileSchedulerILb0ELb0ELb0ELi128EEEEEEEEEvNT_6ParamsE$_ZN4cute3eso3ESOILb0ELb0EJNS_6LayoutINS_5tupleIJNS3_IJNS_1CILi8EEENS4_ILi1EEEEEENS4_ILi2EEENS3_IJS8_S8_EEEEEENS3_IJNS3_IJS6_NS4_ILi0EEEEEENS4_ILi4096EEENS3_IJiiEEEEEEEEiEEC2ERKSG_RKi,($_ZN7cutlass13device_kernelIN5flash19enable_sm80_to_sm89INS1_16FlashAttnBwdSm80INS1_25CollectiveMainloopBwdSm80ILi2ELi2EN4cute5tupleIJNS5_1CILi128EEES8_NS7_ILi64EEEEEENS_6half_tEfNS_4arch4Sm80ELb0ELb1ELb1ELb0ELb0ELb0ELb0ELb0ELi2ELi4ELi4ELi4ELb0EEENS1_24CollectiveEpilogueBwdGQAISA_fSD_Li256ELb0ELb0EEENS1_19SingleTileSchedulerILb0ELb0ELb0ELi128EEEEEEEEEvNT_6ParamsE$_ZN4cute3eso3ESOILb0ELb0EJNS_6LayoutINS_5tupleIJNS3_IJNS_1CILi8EEENS4_ILi1EEEEEENS4_ILi2EEES5_EEENS3_IJNS3_IJS6_NS4_ILi0EEEEEEiNS4_ILi1024EEEEEEEENS_10ViewEngineINS_8smem_ptrIPN7cutlass6half_tEEEEEEEC2ERKSE_RKSL_ - $_ZN7cutlass13device_kernelIN5flash19enable_sm80_to_sm89INS1_16FlashAttnBwdSm80INS1_25CollectiveMainloopBwdSm80ILi2ELi2EN4cute5tupleIJNS5_1CILi128EEES8_NS7_ILi64EEEEEENS_6half_tEfNS_4arch4Sm80ELb0ELb1ELb1ELb0ELb0ELb0ELb0ELb0ELi2ELi4ELi4ELi4ELb0EEENS1_24CollectiveEpilogueBwdGQAISA_fSD_Li256ELb0ELb0EEENS1_19SingleTileSchedulerILb0ELb0ELb0ELi128EEEEEEEEEvNT_6ParamsE$_ZN4cute3eso3ESOILb0ELb0EJNS_6LayoutINS_5tupleIJNS3_IJNS_1CILi8EEENS4_ILi1EEEEEENS4_ILi2EEENS3_IJS8_S8_EEEEEENS3_IJNS3_IJS6_NS4_ILi0EEEEEENS4_ILi4096EEENS3_IJiiEEEEEEEEiEEC2ERKSG_RKi)
$_ZN7cutlass13device_kernelIN5flash19enable_sm80_to_sm89INS1_16FlashAttnBwdSm80INS1_25CollectiveMainloopBwdSm80ILi2ELi2EN4cute5tupleIJNS5_1CILi128EEES8_NS7_ILi64EEEEEENS_6half_tEfNS_4arch4Sm80ELb0ELb1ELb1ELb0ELb0ELb0ELb0ELb0ELi2ELi4ELi4ELi4ELb0EEENS1_24CollectiveEpilogueBwdGQAISA_fSD_Li256ELb0ELb0EEENS1_19SingleTileSchedulerILb0ELb0ELb0ELi128EEEEEEEEEvNT_6ParamsE$_ZN4cute3eso3ESOILb0ELb0EJNS_6LayoutINS_5tupleIJNS3_IJNS_1CILi8EEENS4_ILi1EEEEEENS4_ILi2EEENS3_IJS8_S8_EEEEEENS3_IJNS3_IJS6_NS4_ILi0EEEEEENS4_ILi4096EEENS3_IJiiEEEEEEEEiEEC2ERKSG_RKi:
[----:B------:R-:W-:Y:S02]  /*5bc0*/  IADD3 R5, R60, -c[0x0][0x20], RZ ;  /* 0x800008003c057a10 */ /* 0x000fe40007ffe0ff */
[----:B------:R-:W-:-:S03]  /*5bd0*/  IADD3 R4, R59, -c[0x0][0x20], RZ ;  /* 0x800008003b047a10 */ /* 0x000fc60007ffe0ff */
[----:B------:R1:W-:Y:S04]  /*5be0*/  STL [R5], R2 ;  /* 0x0000000205007387 */ /* 0x0003e80000100800 */
[----:B------:R1:W-:Y:S04]  /*5bf0*/  STL [R5+0x4], R3 ;  /* 0x0000040305007387 */ /* 0x0003e80000100800 */
[----:B------:R-:W2:Y:S01]  /*5c00*/  LDL R4, [R4] ;  /* 0x0000000004047983 */ /* 0x000ea20000100800 */
[----:B------:R-:W-:-:S03]  /*5c10*/  IMAD.MOV.U32 R7, RZ, RZ, 0x0 ;  /* 0x00000000ff077424 */ /* 0x000fc600078e00ff */
[----:B--2---:R1:W-:Y:S01]  /*5c20*/  STL [R5+0x8], R4 ;  /* 0x0000080405007387 */ /* 0x0043e20000100800 */
[----:B------:R-:W-:Y:S05]  /*5c30*/  RET.REL.NODEC R6 `(_ZN7cutlass13device_kernelIN5flash19enable_sm80_to_sm89INS1_16FlashAttnBwdSm80INS1_25CollectiveMainloopBwdSm80ILi2ELi2EN4cute5tupleIJNS5_1CILi128EEES8_NS7_ILi64EEEEEENS_6half_tEfNS_4arch4Sm80ELb0ELb1ELb1ELb0ELb0ELb0ELb0ELb0ELi2ELi4ELi4ELi4ELb0EEENS1_24CollectiveEpilogueBwdGQAISA_fSD_Li256ELb0ELb0EEENS1_19SingleTileSchedulerILb0ELb0ELb0ELi128EEEEEEEEEvNT_6ParamsE) ;  /* 0xffffa3c006007950 */ /* 0x000fea0003c3ffff */
        .type           $_ZN7cutlass13device_kernelIN5flash19enable_sm80_to_sm89INS1_16FlashAttnBwdSm80INS1_25CollectiveMainloopBwdSm80ILi2ELi2EN4cute5tupleIJNS5_1CILi128EEES8_NS7_ILi64EEEEEENS_6half_tEfNS_4arch4Sm80ELb0ELb1ELb1ELb0ELb0ELb0ELb0ELb0ELi2ELi4ELi4ELi4ELb0EEENS1_24CollectiveEpilogueBwdGQAISA_fSD_Li256ELb0ELb0EEENS1_19SingleTileSchedulerILb0ELb0ELb0ELi128EEEEEEEEEvNT_6ParamsE$_ZN4cute3eso3ESOILb0ELb0EJNS_6LayoutINS_5tupleIJNS3_IJNS_1CILi8EEENS4_ILi1EEEEEENS4_ILi2EEES5_EEENS3_IJNS3_IJS6_NS4_ILi0EEEEEEiNS4_ILi1024EEEEEEEENS_10ViewEngineINS_8smem_ptrIPN7cutlass6half_tEEEEEEEC2ERKSE_RKSL_,@function
        .size           $_ZN7cutlass13device_kernelIN5flash19enable_sm80_to_sm89INS1_16FlashAttnBwdSm80INS1_25CollectiveMainloopBwdSm80ILi2ELi2EN4cute5tupleIJNS5_1CILi128EEES8_NS7_ILi64EEEEEENS_6half_tEfNS_4arch4Sm80ELb0ELb1ELb1ELb0ELb0ELb0ELb0ELb0ELi2ELi4ELi4ELi4ELb0EEENS1_24CollectiveEpilogueBwdGQAISA_fSD_Li256ELb0ELb0EEENS1_19SingleTileSchedulerILb0ELb0ELb0ELi128EEEEEEEEEvNT_6ParamsE$_ZN4cute3eso3ESOILb0ELb0EJNS_6LayoutINS_5tupleIJNS3_IJNS_1CILi8EEENS4_ILi1EEEEEENS4_ILi2EEES5_EEENS3_IJNS3_IJS6_NS4_ILi0EEEEEEiNS4_ILi1024EEEEEEEENS_10ViewEngineINS_8smem_ptrIPN7cutlass6half_tEEEEEEEC2ERKSE_RKSL_,($_ZN7cutlass13device_kernelIN5flash19enable_sm80_to_sm89INS1_16FlashAttnBwdSm80INS1_25CollectiveMainloopBwdSm80ILi2ELi2EN4cute5tupleIJNS5_1CILi128EEES8_NS7_ILi64EEEEEENS_6half_tEfNS_4arch4Sm80ELb0ELb1ELb1ELb0ELb0ELb0ELb0ELb0ELi2ELi4ELi4ELi4ELb0EEENS1_24CollectiveEpilogueBwdGQAISA_fSD_Li256ELb0ELb0EEENS1_19SingleTileSchedulerILb0ELb0ELb0ELi128EEEEEEEEEvNT_6ParamsE$_ZN4cute3eso3ESOILb0ELb0EJNS_6LayoutINS_5tupleIJNS3_IJNS_1CILi8EEENS4_ILi1EEEEEENS4_ILi2EEES5_EEENS3_IJNS3_IJS6_NS4_ILi0EEEEEEiNS4_ILi1024EEEEEEEEiEEC2ERKSE_RKi - $_ZN7cutlass13device_kernelIN5flash19enable_sm80_to_sm89INS1_16FlashAttnBwdSm80INS1_25CollectiveMainloopBwdSm80ILi2ELi2EN4cute5tupleIJNS5_1CILi128EEES8_NS7_ILi64EEEEEENS_6half_tEfNS_4arch4Sm80ELb0ELb1ELb1ELb0ELb0ELb0ELb0ELb0ELi2ELi4ELi4ELi4ELb0EEENS1_24CollectiveEpilogueBwdGQAISA_fSD_Li256ELb0ELb0EEENS1_19SingleTileSchedulerILb0ELb0ELb0ELi128EEEEEEEEEvNT_6ParamsE$_ZN4cute3eso3ESOILb0ELb0EJNS_6LayoutINS_5tupleIJNS3_IJNS_1CILi8EEENS4_ILi1EEEEEENS4_ILi2EEES5_EEENS3_IJNS3_IJS6_NS4_ILi0EEEEEEiNS4_ILi1024EEEEEEEENS_10ViewEngineINS_8smem_ptrIPN7cutlass6half_tEEEEEEEC2ERKSE_RKSL_)
$_ZN7cutlass13device_kernelIN5flash19enable_sm80_to_sm89INS1_16FlashAttnBwdSm80INS1_25CollectiveMainloopBwdSm80ILi2ELi2EN4cute5tupleIJNS5_1CILi128EEES8_NS7_ILi64EEEEEENS_6half_tEfNS_4arch4Sm80ELb0ELb1ELb1ELb0ELb0ELb0ELb0ELb0ELi2ELi4ELi4ELi4ELb0EEENS1_24CollectiveEpilogueBwdGQAISA_fSD_Li256ELb0ELb0EEENS1_19SingleTileSchedulerILb0ELb0ELb0ELi128EEEEEEEEEvNT_6ParamsE$_ZN4cute3eso3ESOILb0ELb0EJNS_6LayoutINS_5tupleIJNS3_IJNS_1CILi8EEENS4_ILi1EEEEEENS4_ILi2EEES5_EEENS3_IJNS3_IJS6_NS4_ILi0EEEEEEiNS4_ILi1024EEEEEEEENS_10ViewEngineINS_8smem_ptrIPN7cutlass6half_tEEEEEEEC2ERKSE_RKSL_:
[----:B------:R-:W-:Y:S02]  /*5c40*/  IADD3 R2, R60, -c[0x0][0x20], RZ ;  /* 0x800008003c027a10 */ /* 0x000fe40007ffe0ff */
[----:B------:R-:W-:-:S03]  /*5c50*/  IADD3 R0, R0, -c[0x0][0x20], RZ ;  /* 0x8000080000007a10 */ /* 0x000fc60007ffe0ff */
[----:B------:R1:W-:Y:S04]  /*5c60*/  STL [R2], R3 ;  /* 0x0000000302007387 */ /* 0x0003e80000100800 */
[----:B------:R-:W2:Y:S01]  /*5c70*/  LDL.64 R6, [R0] ;  /* 0x0000000000067983 */ /* 0x000ea20000100a00 */
[----:B------:R-:W-:-:S03]  /*5c80*/  IMAD.MOV.U32 R5, RZ, RZ, 0x0 ;  /* 0x00000000ff057424 */ /* 0x000fc600078e00ff */
[----:B--2---:R1:W-:Y:S01]  /*5c90*/  STL.64 [R2+0x8], R6 ;  /* 0x0000080602007387 */ /* 0x0043e20000100a00 */
[----:B------:R-:W-:Y:S05]  /*5ca0*/  RET.REL.NODEC R4 `(_ZN7cutlass13device_kernelIN5flash19enable_sm80_to_sm89INS1_16FlashAttnBwdSm80INS1_25CollectiveMainloopBwdSm80ILi2ELi2EN4cute5tupleIJNS5_1CILi128EEES8_NS7_ILi64EEEEEENS_6half_tEfNS_4arch4Sm80ELb0ELb1ELb1ELb0ELb0ELb0ELb0ELb0ELi2ELi4ELi4ELi4ELb0EEENS1_24CollectiveEpilogueBwdGQAISA_fSD_Li256ELb0ELb0EEENS1_19SingleTileSchedulerILb0ELb0ELb0ELi128EEEEEEEEEvNT_6ParamsE) ;  /* 0xffffa35004007950 */ /* 0x000fea0003c3ffff */
        .type           $_ZN7cutlass13device_kernelIN5flash19enable_sm80_to_sm89INS1_16FlashAttnBwdSm80INS1_25CollectiveMainloopBwdSm80ILi2ELi2EN4cute5tupleIJNS5_1CILi128EEES8_NS7_ILi64EEEEEENS_6half_tEfNS_4arch4Sm80ELb0ELb1ELb1ELb0ELb0ELb0ELb0ELb0ELi2ELi4ELi4ELi4ELb0EEENS1_24CollectiveEpilogueBwdGQAISA_fSD_Li256ELb0ELb0EEENS1_19SingleTileSchedulerILb0ELb0ELb0ELi128EEEEEEEEEvNT_6ParamsE$_ZN4cute3eso3ESOILb0ELb0EJNS_6LayoutINS_5tupleIJNS3_IJNS_1CILi8EEENS4_ILi1EEEEEENS4_ILi2EEES5_EEENS3_IJNS3_IJS6_NS4_ILi0EEEEEEiNS4_ILi1024EEEEEEEEiEEC2ERKSE_RKi,@function
        .size           $_ZN7cutlass13device_kernelIN5flash19enable_sm80_to_sm89INS1_16FlashAttnBwdSm80INS1_25CollectiveMainloopBwdSm80ILi2ELi2EN4cute5tupleIJNS5_1CILi128EEES8_NS7_ILi64EEEEEENS_6half_tEfNS_4arch4Sm80ELb0ELb1ELb1ELb0ELb0ELb0ELb0ELb0ELi2ELi4ELi4ELi4ELb0EEENS1_24CollectiveEpilogueBwdGQAISA_fSD_Li256ELb0ELb0EEENS1_19SingleTileSchedulerILb0ELb0ELb0ELi128EEEEEEEEEvNT_6ParamsE$_ZN4cute3eso3ESOILb0ELb0EJNS_6LayoutINS_5tupleIJNS3_IJNS_1CILi8EEENS4_ILi1EEEEEENS4_ILi2EEES5_EEENS3_IJNS3_IJS6_NS4_ILi0EEEEEEiNS4_ILi1024EEEEEEEEiEEC2ERKSE_RKi,($_ZN7cutlass13device_kernelIN5flash19enable_sm80_to_sm89INS1_16FlashAttnBwdSm80INS1_25CollectiveMainloopBwdSm80ILi2ELi2EN4cute5tupleIJNS5_1CILi128EEES8_NS7_ILi64EEEEEENS_6half_tEfNS_4arch4Sm80ELb0ELb1ELb1ELb0ELb0ELb0ELb0ELb0ELi2ELi4ELi4ELi4ELb0EEENS1_24CollectiveEpilogueBwdGQAISA_fSD_Li256ELb0ELb0EEENS1_19SingleTileSchedulerILb0ELb0ELb0ELi128EEEEEEEEEvNT_6ParamsE$_ZN4cute3eso3ESOILb0ELb0EJiNS_5tupleIJiNS_1CILi0EEEEEEEEC2ERKiRKS5_ - $_ZN7cutlass13device_kernelIN5flash19enable_sm80_to_sm89INS1_16FlashAttnBwdSm80INS1_25CollectiveMainloopBwdSm80ILi2ELi2EN4cute5tupleIJNS5_1CILi128EEES8_NS7_ILi64EEEEEENS_6half_tEfNS_4arch4Sm80ELb0ELb1ELb1ELb0ELb0ELb0ELb0ELb0ELi2ELi4ELi4ELi4ELb0EEENS1_24CollectiveEpilogueBwdGQAISA_fSD_Li256ELb0ELb0EEENS1_19SingleTileSchedulerILb0ELb0ELb0ELi128EEEEEEEEEvNT_6ParamsE$_ZN4cute3eso3ESOILb0ELb0EJNS_6LayoutINS_5tupleIJNS3_IJNS_1CILi8EEENS4_ILi1EEEEEENS4_ILi2EEES5_EEENS3_IJNS3_IJS6_NS4_ILi0EEEEEEiNS4_ILi1024EEEEEEEEiEEC2ERKSE_RKi)
$_ZN7cutlass13device_kernelIN5flash19enable_sm80_to_sm89INS1_16FlashAttnBwdSm80INS1_25CollectiveMainloopBwdSm80ILi2ELi2EN4cute5tupleIJNS5_1CILi128EEES8_NS7_ILi64EEEEEENS_6half_tEfNS_4arch4Sm80ELb0ELb1ELb1ELb0ELb0ELb0ELb0ELb0ELi2ELi4ELi4ELi4ELb0EEENS1_24CollectiveEpilogueBwdGQAISA_fSD_Li256ELb0ELb0EEENS1_19SingleTileSchedulerILb0ELb0ELb0ELi128EEEEEEEEEvNT_6ParamsE$_ZN4cute3eso3ESOILb0ELb0EJNS_6LayoutINS_5tupleIJNS3_IJNS_1CILi8EEENS4_ILi1EEEEEENS4_ILi2EEES5_EEENS3_IJNS3_IJS6_NS4_ILi0EEEEEEiNS4_ILi1024EEEEEEEEiEEC2ERKSE_RKi:
[----:B------:R-:W-:Y:S02]  /*5cb0*/  IADD3 R3, R60, -c[0x0][0x20], RZ ;  /* 0x800008003c037a10 */ /* 0x000fe40007ffe0ff */
[----:B------:R-:W-:-:S03]  /*5cc0*/  IADD3 R0, R0, -c[0x0][0x20], RZ ;  /* 0x8000080000007a10 */ /* 0x000fc60007ffe0ff */
[----:B------:R1:W-:Y:S04]  /*5cd0*/  STL [R3], R2 ;  /* 0x0000000203007387 */ /* 0x0003e80000100800 */
[----:B------:R-:W2:Y:S01]  /*5ce0*/  LDL R0, [R0] ;  /* 0x0000000000007983 */ /* 0x000ea20000100800 */
[----:B------:R-:W-:-:S03]  /*5cf0*/  IMAD.MOV.U32 R5, RZ, RZ, 0x0 ;  /* 0x00000000ff057424 */ /* 0x000fc600078e00ff */
[----:B--2---:R1:W-:Y:S01]  /*5d00*/  STL [R3+0x4], R0 ;  /* 0x0000040003007387 */ /* 0x0043e20000100800 */
[----:B------:R-:W-:Y:S05]  /*5d10*/  RET.REL.NODEC R4 `(_ZN7cutlass13device_kernelIN5flash19enable_sm80_to_sm89INS1_16FlashAttnBwdSm80INS1_25CollectiveMainloopBwdSm80ILi2ELi2EN4cute5tupleIJNS5_1CILi128EEES8_NS7_ILi64EEEEEENS_6half_tEfNS_4arch4Sm80ELb0ELb1ELb1ELb0ELb0ELb0ELb0ELb0ELi2ELi4ELi4ELi4ELb0EEENS1_24CollectiveEpilogueBwdGQAISA_fSD_Li256ELb0ELb0EEENS1_19SingleTileSchedulerILb0ELb0ELb0ELi128EEEEEEEEEvNT_6ParamsE) ;  /* 0xffffa2e004007950 */ /* 0x000fea0003c3ffff */
        .type           $_ZN7cutlass13device_kernelIN5flash19enable_sm80_to_sm89INS1_16FlashAttnBwdSm80INS1_25CollectiveMainloopBwdSm80ILi2ELi2EN4cute5tupleIJNS5_1CILi128EEES8_NS7_ILi64EEEEEENS_6half_tEfNS_4arch4Sm80ELb0ELb1ELb1ELb0ELb0ELb0ELb0ELb0ELi2ELi4ELi4ELi4ELb0EEENS1_24CollectiveEpilogueBwdGQAISA_fSD_Li256ELb0ELb0EEENS1_19SingleTileSchedulerILb0ELb0ELb0ELi128EEEEEEEEEvNT_6ParamsE$_ZN4cute3eso3ESOILb0ELb0EJiNS_5tupleIJiNS_1CILi0EEEEEEEEC2ERKiRKS5_,@function
        .size           $_ZN7cutlass13device_kernelIN5flash19enable_sm80_to_sm89INS1_16FlashAttnBwdSm80INS1_25CollectiveMainloopBwdSm80ILi2ELi2EN4cute5tupleIJNS5_1CILi128EEES8_NS7_ILi64EEEEEENS_6half_tEfNS_4arch4Sm80ELb0ELb1ELb1ELb0ELb0ELb0ELb0ELb0ELi2ELi4ELi4ELi4ELb0EEENS1_24CollectiveEpilogueBwdGQAISA_fSD_Li256ELb0ELb0EEENS1_19SingleTileSchedulerILb0ELb0ELb0ELi128EEEEEEEEEvNT_6ParamsE$_ZN4cute3eso3ESOILb0ELb0EJiNS_5tupleIJiNS_1CILi0EEEEEEEEC2ERKiRKS5_,($_ZN7cutlass13device_kernelIN5flash19enable_sm80_to_sm89INS1_16FlashAttnBwdSm80INS1_25CollectiveMainloopBwdSm80ILi2ELi2EN4cute5tupleIJNS5_1CILi128EEES8_NS7_ILi64EEEEEENS_6half_tEfNS_4arch4Sm80ELb0ELb1ELb1ELb0ELb0ELb0ELb0ELb0ELi2ELi4ELi4ELi4ELb0EEENS1_24CollectiveEpilogueBwdGQAISA_fSD_Li256ELb0ELb0EEENS1_19SingleTileSchedulerILb0ELb0ELb0ELi128EEEEEEEEEvNT_6ParamsE$_ZN4cute3eso3ESOILb0ELb0EJiNS_5tupleIJiiEEEEEC2ERKiRKS3_ - $_ZN7cutlass13device_kernelIN5flash19enable_sm80_to_sm89INS1_16FlashAttnBwdSm80INS1_25CollectiveMainloopBwdSm80ILi2ELi2EN4cute5tupleIJNS5_1CILi128EEES8_NS7_ILi64EEEEEENS_6half_tEfNS_4arch4Sm80ELb0ELb1ELb1ELb0ELb0ELb0ELb0ELb0ELi2ELi4ELi4ELi4ELb0EEENS1_24CollectiveEpilogueBwdGQAISA_fSD_Li256ELb0ELb0EEENS1_19SingleTileSchedulerILb0ELb0ELb0ELi128EEEEEEEEEvNT_6ParamsE$_ZN4cute3eso3ESOILb0ELb0EJiNS_5tupleIJiNS_1CILi0EEEEEEEEC2ERKiRKS5_)
$_ZN7cutlass13device_kernelIN5flash19enable_sm80_to_sm89INS1_16FlashAttnBwdSm80INS1_25CollectiveMainloopBwdSm80ILi2ELi2EN4cute5tupleIJNS5_1CILi128EEES8_NS7_ILi64EEEEEENS_6half_tEfNS_4arch4Sm80ELb0ELb1ELb1ELb0ELb0ELb0ELb0ELb0ELi2ELi4ELi4ELi4ELb0EEENS1_24CollectiveEpilogueBwdGQAISA_fSD_Li256ELb0ELb0EEENS1_19SingleTileSchedulerILb0ELb0ELb0ELi128EEEEEEEEEvNT_6ParamsE$_ZN4cute3eso3ESOILb0ELb0EJiNS_5tupleIJiNS_1CILi0EEEEEEEEC2ERKiRKS5_:
[----:B------:R-:W-:Y:S02]  /*5d20*/  IADD3 R3, R78, -c[0x0][0x20], RZ ;  /* 0x800008004e037a10 */ /* 0x000fe40007ffe0ff */
[----:B------:R-:W-:-:S03]  /*5d30*/  IADD3 R2, R2, -c[0x0][0x20], RZ ;  /* 0x8000080002027a10 */ /* 0x000fc60007ffe0ff */
[----:B------:R1:W-:Y:S04]  /*5d40*/  STL [R3], R34 ;  /* 0x0000002203007387 */ /* 0x0003e80000100800 */
[----:B------:R-:W2:Y:S01]  /*5d50*/  LDL R2, [R2] ;  /* 0x0000000002027983 */ /* 0x000ea20000100800 */
[----:B------:R-:W-:-:S03]  /*5d60*/  IMAD.MOV.U32 R7, RZ, RZ, 0x0 ;  /* 0x00000000ff077424 */ /* 0x000fc600078e00ff */
[----:B--2---:R1:W-:Y:S01]  /*5d70*/  STL [R3+0x4], R2 ;  /* 0x0000040203007387 */ /* 0x0043e20000100800 */
[----:B------:R-:W-:Y:S05]  /*5d80*/  RET.REL.NODEC R6 `(_ZN7cutlass13device_kernelIN5flash19enable_sm80_to_sm89INS1_16FlashAttnBwdSm80INS1_25CollectiveMainloopBwdSm80ILi2ELi2EN4cute5tupleIJNS5_1CILi128EEES8_NS7_ILi64EEEEEENS_6half_tEfNS_4arch4Sm80ELb0ELb1ELb1ELb0ELb0ELb0ELb0ELb0ELi2ELi4ELi4ELi4ELb0EEENS1_24CollectiveEpilogueBwdGQAISA_fSD_Li256ELb0ELb0EEENS1_19SingleTileSchedulerILb0ELb0ELb0ELi128EEEEEEEEEvNT_6ParamsE) ;  /* 0xffffa27006007950 */ /* 0x000fea0003c3ffff */
        .type           $_ZN7cutlass13device_kernelIN5flash19enable_sm80_to_sm89INS1_16FlashAttnBwdSm80INS1_25CollectiveMainloopBwdSm80ILi2ELi2EN4cute5tupleIJNS5_1CILi128EEES8_NS7_ILi64EEEEEENS_6half_tEfNS_4arch4Sm80ELb0ELb1ELb1ELb0ELb0ELb0ELb0ELb0ELi2ELi4ELi4ELi4ELb0EEENS1_24CollectiveEpilogueBwdGQAISA_fSD_Li256ELb0ELb0EEENS1_19SingleTileSchedulerILb0ELb0ELb0ELi128EEEEEEEEEvNT_6ParamsE$_ZN4cute3eso3ESOILb0ELb0EJiNS_5tupleIJiiEEEEEC2ERKiRKS3_,@function
        .size           $_ZN7cutlass13device_kernelIN5flash19enable_sm80_to_sm89INS1_16FlashAttnBwdSm80INS1_25CollectiveMainloopBwdSm80ILi2ELi2EN4cute5tupleIJNS5_1CILi128EEES8_NS7_ILi64EEEEEENS_6half_tEfNS_4arch4Sm80ELb0ELb1ELb1ELb0ELb0ELb0ELb0ELb0ELi2ELi4ELi4ELi4ELb0EEENS1_24CollectiveEpilogueBwdGQAISA_fSD_Li256ELb0ELb0EEENS1_19SingleTileSchedulerILb0ELb0ELb0ELi128EEEEEEEEEvNT_6ParamsE$_ZN4cute3eso3ESOILb0ELb0EJiNS_5tupleIJiiEEEEEC2ERKiRKS3_,($_ZN7cutlass13device_kernelIN5flash19enable_sm80_to_sm89INS1_16FlashAttnBwdSm80INS1_25CollectiveMainloopBwdSm80ILi2ELi2EN4cute5tupleIJNS5_1CILi128EEES8_NS7_ILi64EEEEEENS_6half_tEfNS_4arch4Sm80ELb0ELb1ELb1ELb0ELb0ELb0ELb0ELb0ELi2ELi4ELi4ELi4ELb0EEENS1_24CollectiveEpilogueBwdGQAISA_fSD_Li256ELb0ELb0EEENS1_19SingleTileSchedulerILb0ELb0ELb0ELi128EEEEEEEEEvNT_6ParamsE$_ZN4cute3eso3ESOILb0ELb0EJiiEEC2ERKiS4_ - $_ZN7cutlass13device_kernelIN5flash19enable_sm80_to_sm89INS1_16FlashAttnBwdSm80INS1_25CollectiveMainloopBwdSm80ILi2ELi2EN4cute5tupleIJNS5_1CILi128EEES8_NS7_ILi64EEEEEENS_6half_tEfNS_4arch4Sm80ELb0ELb1ELb1ELb0ELb0ELb0ELb0ELb0ELi2ELi4ELi4ELi4ELb0EEENS1_24CollectiveEpilogueBwdGQAISA_fSD_Li256ELb0ELb0EEENS1_19SingleTileSchedulerILb0ELb0ELb0ELi128EEEEEEEEEvNT_6ParamsE$_ZN4cute3eso3ESOILb0ELb0EJiNS_5tupleIJiiEEEEEC2ERKiRKS3_)
$_ZN7cutlass13device_kernelIN5flash19enable_sm80_to_sm89INS1_16FlashAttnBwdSm80INS1_25CollectiveMainloopBwdSm80ILi2ELi2EN4cute5tupleIJNS5_1CILi128EEES8_NS7_ILi64EEEEEENS_6half_tEfNS_4arch4Sm80ELb0ELb1ELb1ELb0ELb0ELb0ELb0ELb0ELi2ELi4ELi4ELi4ELb0EEENS1_24CollectiveEpilogueBwdGQAISA_fSD_Li256ELb0ELb0EEENS1_19SingleTileSchedulerILb0ELb0ELb0ELi128EEEEEEEEEvNT_6ParamsE$_ZN4cute3eso3ESOILb0ELb0EJiNS_5tupleIJiiEEEEEC2ERKiRKS3_:
        /* <DEDUP_REMOVED lines=9> */
        .type           $_ZN7cutlass13device_kernelIN5flash19enable_sm80_to_sm89INS1_16FlashAttnBwdSm80INS1_25CollectiveMainloopBwdSm80ILi2ELi2EN4cute5tupleIJNS5_1CILi128EEES8_NS7_ILi64EEEEEENS_6half_tEfNS_4arch4Sm80ELb0ELb1ELb1ELb0ELb0ELb0ELb0ELb0ELi2ELi4ELi4ELi4ELb0EEENS1_24CollectiveEpilogueBwdGQAISA_fSD_Li256ELb0ELb0EEENS1_19SingleTileSchedulerILb0ELb0ELb0ELi128EEEEEEEEEvNT_6ParamsE$_ZN4cute3eso3ESOILb0ELb0EJiiEEC2ERKiS4_,@function
        .size           $_ZN7cutlass13device_kernelIN5flash19enable_sm80_to_sm89INS1_16FlashAttnBwdSm80INS1_25CollectiveMainloopBwdSm80ILi2ELi2EN4cute5tupleIJNS5_1CILi128EEES8_NS7_ILi64EEEEEENS_6half_tEfNS_4arch4Sm80ELb0ELb1ELb1ELb0ELb0ELb0ELb0ELb0ELi2ELi4ELi4ELi4ELb0EEENS1_24CollectiveEpilogueBwdGQAISA_fSD_Li256ELb0ELb0EEENS1_19SingleTileSchedulerILb0ELb0ELb0ELi128EEEEEEEEEvNT_6ParamsE$_ZN4cute3eso3ESOILb0ELb0EJiiEEC2ERKiS4_,($_ZN7cutlass13device_kernelIN5flash19enable_sm80_to_sm89INS1_16FlashAttnBwdSm80INS1_25CollectiveMainloopBwdSm80ILi2ELi2EN4cute5tupleIJNS5_1CILi128EEES8_NS7_ILi64EEEEEENS_6half_tEfNS_4arch4Sm80ELb0ELb1ELb1ELb0ELb0ELb0ELb0ELb0ELi2ELi4ELi4ELi4ELb0EEENS1_24CollectiveEpilogueBwdGQAISA_fSD_Li256ELb0ELb0EEENS1_19SingleTileSchedulerILb0ELb0ELb0ELi128EEEEEEEEEvNT_6ParamsE$_ZN4cute3eso3ESOILb0ELb0EJiiNS_1CILi144EEENS2_ILi512EEEEEC2ERKiS7_RKS3_RKS4_ - $_ZN7cutlass13device_kernelIN5flash19enable_sm80_to_sm89INS1_16FlashAttnBwdSm80INS1_25CollectiveMainloopBwdSm80ILi2ELi2EN4cute5tupleIJNS5_1CILi128EEES8_NS7_ILi64EEEEEENS_6half_tEfNS_4arch4Sm80ELb0ELb1ELb1ELb0ELb0ELb0ELb0ELb0ELi2ELi4ELi4ELi4ELb0EEENS1_24CollectiveEpilogueBwdGQAISA_fSD_Li256ELb0ELb0EEENS1_19SingleTileSchedulerILb0ELb0ELb0ELi128EEEEEEEEEvNT_6ParamsE$_ZN4cute3eso3ESOILb0ELb0EJiiEEC2ERKiS4_)
$_ZN7cutlass13device_kernelIN5flash19enable_sm80_to_sm89INS1_16FlashAttnBwdSm80INS1_25CollectiveMainloopBwdSm80ILi2ELi2EN4cute5tupleIJNS5_1CILi128EEES8_NS7_ILi64EEEEEENS_6half_tEfNS_4arch4Sm80ELb0ELb1ELb1ELb0ELb0ELb0ELb0ELb0ELi2ELi4ELi4ELi4ELb0EEENS1_24CollectiveEpilogueBwdGQAISA_fSD_Li256ELb0ELb0EEENS1_19SingleTileSchedulerILb0ELb0ELb0ELi128EEEEEEEEEvNT_6ParamsE$_ZN4cute3eso3ESOILb0ELb0EJiiEEC2ERKiS4_:
[----:B------:R-:W-:Y:S02]  /*5e20*/  IADD3 R3, R78, -c[0x0][0x20], RZ ;  /* 0x800008004e037a10 */ /* 0x000fe40007ffe0ff */
[----:B------:R-:W-:-:S03]  /*5e30*/  IADD3 R2, R2, -c[0x0][0x20], RZ ;  /* 0x8000080002027a10 */ /* 0x000fc60007ffe0ff */
[----:B------:R1:W-:Y:S04]  /*5e40*/  STL [R3], R7 ;  /* 0x0000000703007387 */ /* 0x0003e80000100800 */
[----:B------:R-:W2:Y:S01]  /*5e50*/  LDL R2, [R2] ;  /* 0x0000000002027983 */ /* 0x000ea20000100800 */
[----:B------:R-:W-:-:S03]  /*5e60*/  IMAD.MOV.U32 R13, RZ, RZ, 0x0 ;  /* 0x00000000ff0d7424 */ /* 0x000fc600078e00ff */
[----:B--2---:R1:W-:Y:S01]  /*5e70*/  STL [R3+0x4], R2 ;  /* 0x0000040203007387 */ /* 0x0043e20000100800 */
[----:B------:R-:W-:Y:S05]  /*5e80*/  RET.REL.NODEC R12 `(_ZN7cutlass13device_kernelIN5flash19enable_sm80_to_sm89INS1_16FlashAttnBwdSm80INS1_25CollectiveMainloopBwdSm80ILi2ELi2EN4cute5tupleIJNS5_1CILi128EEES8_NS7_ILi64EEEEEENS_6half_tEfNS_4arch4Sm80ELb0ELb1ELb1ELb0ELb0ELb0ELb0ELb0ELi2ELi4ELi4ELi4ELb0EEENS1_24CollectiveEpilogueBwdGQAISA_fSD_Li256ELb0ELb0EEENS1_19SingleTileSchedulerILb0ELb0ELb0ELi128EEEEEEEEEvNT_6ParamsE) ;  /* 0xffffa1700c007950 */ /* 0x000fea0003c3ffff */
        .type           $_ZN7cutlass13device_kernelIN5flash19enable_sm80_to_sm89INS1_16FlashAttnBwdSm80INS1_25CollectiveMainloopBwdSm80ILi2ELi2EN4cute5tupleIJNS5_1CILi128EEES8_NS7_ILi64EEEEEENS_6half_tEfNS_4arch4Sm80ELb0ELb1ELb1ELb0ELb0ELb0ELb0ELb0ELi2ELi4ELi4ELi4ELb0EEENS1_24CollectiveEpilogueBwdGQAISA_fSD_Li256ELb0ELb0EEENS1_19SingleTileSchedulerILb0ELb0ELb0ELi128EEEEEEEEEvNT_6ParamsE$_ZN4cute3eso3ESOILb0ELb0EJiiNS_1CILi144EEENS2_ILi512EEEEEC2ERKiS7_RKS3_RKS4_,@function
        .size           $_ZN7cutlass13device_kernelIN5flash19enable_sm80_to_sm89INS1_16FlashAttnBwdSm80INS1_25CollectiveMainloopBwdSm80ILi2ELi2EN4cute5tupleIJNS5_1CILi128EEES8_NS7_ILi64EEEEEENS_6half_tEfNS_4arch4Sm80ELb0ELb1ELb1ELb0ELb0ELb0ELb0ELb0ELi2ELi4ELi4ELi4ELb0EEENS1_24CollectiveEpilogueBwdGQAISA_fSD_Li256ELb0ELb0EEENS1_19SingleTileSchedulerILb0ELb0ELb0ELi128EEEEEEEEEvNT_6ParamsE$_ZN4cute3eso3ESOILb0ELb0EJiiNS_1CILi144EEENS2_ILi512EEEEEC2ERKiS7_RKS3_RKS4_,($_ZN7cutlass13device_kernelIN5flash19enable_sm80_to_sm89INS1_16FlashAttnBwdSm80INS1_25CollectiveMainloopBwdSm80ILi2ELi2EN4cute5tupleIJNS5_1CILi128EEES8_NS7_ILi64EEEEEENS_6half_tEfNS_4arch4Sm80ELb0ELb1ELb1ELb0ELb0ELb0ELb0ELb0ELi2ELi4ELi4ELi4ELb0EEENS1_24CollectiveEpilogueBwdGQAISA_fSD_Li256ELb0ELb0EEENS1_19SingleTileSchedulerILb0ELb0ELb0ELi128EEEEEEEEEvNT_6ParamsE$_ZN4cute3eso3ESOILb0ELb0EJiiNS_1CILi72EEENS2_ILi512EEEEEC2ERKiS7_RKS3_RKS4_ - $_ZN7cutlass13device_kernelIN5flash19enable_sm80_to_sm89INS1_16FlashAttnBwdSm80INS1_25CollectiveMainloopBwdSm80ILi2ELi2EN4cute5tupleIJNS5_1CILi128EEES8_NS7_ILi64EEEEEENS_6half_tEfNS_4arch4Sm80ELb0ELb1ELb1ELb0ELb0ELb0ELb0ELb0ELi2ELi4ELi4ELi4ELb0EEENS1_24CollectiveEpilogueBwdGQAISA_fSD_Li256ELb0ELb0EEENS1_19SingleTileSchedulerILb0ELb0ELb0ELi128EEEEEEEEEvNT_6ParamsE$_ZN4cute3eso3ESOILb0ELb0EJiiNS_1CILi144EEENS2_ILi512EEEEEC2ERKiS7_RKS3_RKS4_)
$_ZN7cutlass13device_kernelIN5flash19enable_sm80_to_sm89INS1_16FlashAttnBwdSm80INS1_25CollectiveMainloopBwdSm80ILi2ELi2EN4cute5tupleIJNS5_1CILi128EEES8_NS7_ILi64EEEEEENS_6half_tEfNS_4arch4Sm80ELb0ELb1ELb1ELb0ELb0ELb0ELb0ELb0ELi2ELi4ELi4ELi4ELb0EEENS1_24CollectiveEpilogueBwdGQAISA_fSD_Li256ELb0ELb0EEENS1_19SingleTileSchedulerILb0ELb0ELb0ELi128EEEEEEEEEvNT_6ParamsE$_ZN4cute3eso3ESOILb0ELb0EJiiNS_1CILi144EEENS2_ILi512EEEEEC2ERKiS7_RKS3_RKS4_:
        /* <DEDUP_REMOVED lines=8> */
        .type           $_ZN7cutlass13device_kernelIN5flash19enable_sm80_to_sm89INS1_16FlashAttnBwdSm80INS1_25CollectiveMainloopBwdSm80ILi2ELi2EN4cute5tupleIJNS5_1CILi128EEES8_NS7_ILi64EEEEEENS_6half_tEfNS_4arch4Sm80ELb0ELb1ELb1ELb0ELb0ELb0ELb0ELb0ELi2ELi4ELi4ELi4ELb0EEENS1_24CollectiveEpilogueBwdGQAISA_fSD_Li256ELb0ELb0EEENS1_19SingleTileSchedulerILb0ELb0ELb0ELi128EEEEEEEEEvNT_6ParamsE$_ZN4cute3eso3ESOILb0ELb0EJiiNS_1CILi72EEENS2_ILi512EEEEEC2ERKiS7_RKS3_RKS4_,@function
        .size           $_ZN7cutlass13device_kernelIN5flash19enable_sm80_to_sm89INS1_16FlashAttnBwdSm80INS1_25CollectiveMainloopBwdSm80ILi2ELi2EN4cute5tupleIJNS5_1CILi128EEES8_NS7_ILi64EEEEEENS_6half_tEfNS_4arch4Sm80ELb0ELb1ELb1ELb0ELb0ELb0ELb0ELb0ELi2ELi4ELi4ELi4ELb0EEENS1_24CollectiveEpilogueBwdGQAISA_fSD_Li256ELb0ELb0EEENS1_19SingleTileSchedulerILb0ELb0ELb0ELi128EEEEEEEEEvNT_6ParamsE$_ZN4cute3eso3ESOILb0ELb0EJiiNS_1CILi72EEENS2_ILi512EEEEEC2ERKiS7_RKS3_RKS4_,($_ZN7cutlass13device_kernelIN5flash19enable_sm80_to_sm89INS1_16FlashAttnBwdSm80INS1_25CollectiveMainloopBwdSm80ILi2ELi2EN4cute5tupleIJNS5_1CILi128EEES8_NS7_ILi64EEEEEENS_6half_tEfNS_4arch4Sm80ELb0ELb1ELb1ELb0ELb0ELb0ELb0ELb0ELi2ELi4ELi4ELi4ELb0EEENS1_24CollectiveEpilogueBwdGQAISA_fSD_Li256ELb0ELb0EEENS1_19SingleTileSchedulerILb0ELb0ELb0ELi128EEEEEEEEEvNT_6ParamsE$_ZN4cute3eso3ESOILb0ELb0EJiiiEEC2ERKiS4_S4_ - $_ZN7cutlass13device_kernelIN5flash19enable_sm80_to_sm89INS1_16FlashAttnBwdSm80INS1_25CollectiveMainloopBwdSm80ILi2ELi2EN4cute5tupleIJNS5_1CILi128EEES8_NS7_ILi64EEEEEENS_6half_tEfNS_4arch4Sm80ELb0ELb1ELb1ELb0ELb0ELb0ELb0ELb0ELi2ELi4ELi4ELi4ELb0EEENS1_24CollectiveEpilogueBwdGQAISA_fSD_Li256ELb0ELb0EEENS1_19SingleTileSchedulerILb0ELb0ELb0ELi128EEEEEEEEEvNT_6ParamsE$_ZN4cute3eso3ESOILb0ELb0EJiiNS_1CILi72EEENS2_ILi512EEEEEC2ERKiS7_RKS3_RKS4_)
$_ZN7cutlass13device_kernelIN5flash19enable_sm80_to_sm89INS1_16FlashAttnBwdSm80INS1_25CollectiveMainloopBwdSm80ILi2ELi2EN4cute5tupleIJNS5_1CILi128EEES8_NS7_ILi64EEEEEENS_6half_tEfNS_4arch4Sm80ELb0ELb1ELb1ELb0ELb0ELb0ELb0ELb0ELi2ELi4ELi4ELi4ELb0EEENS1_24CollectiveEpilogueBwdGQAISA_fSD_Li256ELb0ELb0EEENS1_19SingleTileSchedulerILb0ELb0ELb0ELi128EEEEEEEEEvNT_6ParamsE$_ZN4cute3eso3ESOILb0ELb0EJiiNS_1CILi72EEENS2_ILi512EEEEEC2ERKiS7_RKS3_RKS4_:
        /* <DEDUP_REMOVED lines=8> */
        .type           $_ZN7cutlass13device_kernelIN5flash19enable_sm80_to_sm89INS1_16FlashAttnBwdSm80INS1_25CollectiveMainloopBwdSm80ILi2ELi2EN4cute5tupleIJNS5_1CILi128EEES8_NS7_ILi64EEEEEENS_6half_tEfNS_4arch4Sm80ELb0ELb1ELb1ELb0ELb0ELb0ELb0ELb0ELi2ELi4ELi4ELi4ELb0EEENS1_24CollectiveEpilogueBwdGQAISA_fSD_Li256ELb0ELb0EEENS1_19SingleTileSchedulerILb0ELb0ELb0ELi128EEEEEEEEEvNT_6ParamsE$_ZN4cute3eso3ESOILb0ELb0EJiiiEEC2ERKiS4_S4_,@function
        .size           $_ZN7cutlass13device_kernelIN5flash19enable_sm80_to_sm89INS1_16FlashAttnBwdSm80INS1_25CollectiveMainloopBwdSm80ILi2ELi2EN4cute5tupleIJNS5_1CILi128EEES8_NS7_ILi64EEEEEENS_6half_tEfNS_4arch4Sm80ELb0ELb1ELb1ELb0ELb0ELb0ELb0ELb0ELi2ELi4ELi4ELi4ELb0EEENS1_24CollectiveEpilogueBwdGQAISA_fSD_Li256ELb0ELb0EEENS1_19SingleTileSchedulerILb0ELb0ELb0ELi128EEEEEEEEEvNT_6ParamsE$_ZN4cute3eso3ESOILb0ELb0EJiiiEEC2ERKiS4_S4_,($_ZN7cutlass13device_kernelIN5flash19enable_sm80_to_sm89INS1_16FlashAttnBwdSm80INS1_25CollectiveMainloopBwdSm80ILi2ELi2EN4cute5tupleIJNS5_1CILi128EEES8_NS7_ILi64EEEEEENS_6half_tEfNS_4arch4Sm80ELb0ELb1ELb1ELb0ELb0ELb0ELb0ELb0ELi2ELi4ELi4ELi4ELb0EEENS1_24CollectiveEpilogueBwdGQAISA_fSD_Li256ELb0ELb0EEENS1_19SingleTileSchedulerILb0ELb0ELb0ELi128EEEEEEEEEvNT_6ParamsE$_ZN4cute3eso3ESOILb0ELb0EJiiiNS_1CILi144EEENS2_ILi512EEEEEC2ERKiS7_S7_RKS3_RKS4_ - $_ZN7cutlass13device_kernelIN5flash19enable_sm80_to_sm89INS1_16FlashAttnBwdSm80INS1_25CollectiveMainloopBwdSm80ILi2ELi2EN4cute5tupleIJNS5_1CILi128EEES8_NS7_ILi64EEEEEENS_6half_tEfNS_4arch4Sm80ELb0ELb1ELb1ELb0ELb0ELb0ELb0ELb0ELi2ELi4ELi4ELi4ELb0EEENS1_24CollectiveEpilogueBwdGQAISA_fSD_Li256ELb0ELb0EEENS1_19SingleTileSchedulerILb0ELb0ELb0ELi128EEEEEEEEEvNT_6ParamsE$_ZN4cute3eso3ESOILb0ELb0EJiiiEEC2ERKiS4_S4_)
$_ZN7cutlass13device_kernelIN5flash19enable_sm80_to_sm89INS1_16FlashAttnBwdSm80INS1_25CollectiveMainloopBwdSm80ILi2ELi2EN4cute5tupleIJNS5_1CILi128EEES8_NS7_ILi64EEEEEENS_6half_tEfNS_4arch4Sm80ELb0ELb1ELb1ELb0ELb0ELb0ELb0ELb0ELi2ELi4ELi4ELi4ELb0EEENS1_24CollectiveEpilogueBwdGQAISA_fSD_Li256ELb0ELb0EEENS1_19SingleTileSchedulerILb0ELb0ELb0ELi128EEEEEEEEEvNT_6ParamsE$_ZN4cute3eso3ESOILb0ELb0EJiiiEEC2ERKiS4_S4_:
        /* <DEDUP_REMOVED lines=9> */
[----:B------:R-:W-:Y:S05]  /*6020*/  RET.REL.NODEC R4 `(_ZN7cutlass13device_kernelIN5flash19enable_sm80_to_sm89INS1_16FlashAttnBwdSm80INS1_25CollectiveMainloopBwdSm80ILi2ELi2EN4cute5tupleIJNS5_1CILi128EEES8_NS7_ILi64EEEEEENS_6half_tEfNS_4arch4Sm80ELb0ELb1ELb1ELb0ELb0ELb0ELb0ELb0ELi2ELi4ELi4ELi4ELb0EEENS1_24CollectiveEpilogueBwdGQAISA_fSD_Li256ELb0ELb0EEENS1_19SingleTileSchedulerILb0ELb0ELb0ELi128EEEEEEEEEvNT_6ParamsE) ;  /* 0xffff9fd004007950 */ /* 0x000fea0003c3ffff */
        .type           $_ZN7cutlass13device_kernelIN5flash19enable_sm80_to_sm89INS1_16FlashAttnBwdSm80INS1_25CollectiveMainloopBwdSm80ILi2ELi2EN4cute5tupleIJNS5_1CILi128EEES8_NS7_ILi64EEEEEENS_6half_tEfNS_4arch4Sm80ELb0ELb1ELb1ELb0ELb0ELb0ELb0ELb0ELi2ELi4ELi4ELi4ELb0EEENS1_24CollectiveEpilogueBwdGQAISA_fSD_Li256ELb0ELb0EEENS1_19SingleTileSchedulerILb0ELb0ELb0ELi128EEEEEEEEEvNT_6ParamsE$_ZN4cute3eso3ESOILb0ELb0EJiiiNS_1CILi144EEENS2_ILi512EEEEEC2ERKiS7_S7_RKS3_RKS4_,@function
        .size           $_ZN7cutlass13device_kernelIN5flash19enable_sm80_to_sm89INS1_16FlashAttnBwdSm80INS1_25CollectiveMainloopBwdSm80ILi2ELi2EN4cute5tupleIJNS5_1CILi128EEES8_NS7_ILi64EEEEEENS_6half_tEfNS_4arch4Sm80ELb0ELb1ELb1ELb0ELb0ELb0ELb0ELb0ELi2ELi4ELi4ELi4ELb0EEENS1_24CollectiveEpilogueBwdGQAISA_fSD_Li256ELb0ELb0EEENS1_19SingleTileSchedulerILb0ELb0ELb0ELi128EEEEEEEEEvNT_6ParamsE$_ZN4cute3eso3ESOILb0ELb0EJiiiNS_1CILi144EEENS2_ILi512EEEEEC2ERKiS7_S7_RKS3_RKS4_,($_ZN7cutlass13device_kernelIN5flash19enable_sm80_to_sm89INS1_16FlashAttnBwdSm80INS1_25CollectiveMainloopBwdSm80ILi2ELi2EN4cute5tupleIJNS5_1CILi128EEES8_NS7_ILi64EEEEEENS_6half_tEfNS_4arch4Sm80ELb0ELb1ELb1ELb0ELb0ELb0ELb0ELb0ELi2ELi4ELi4ELi4ELb0EEENS1_24CollectiveEpilogueBwdGQAISA_fSD_Li256ELb0ELb0EEENS1_19SingleTileSchedulerILb0ELb0ELb0ELi128EEEEEEEEEvNT_6ParamsE$_ZN4cute3eso3ESOILb0ELb0EJiiiNS_1CILi72EEENS2_ILi512EEEEEC2ERKiS7_S7_RKS3_RKS4_ - $_ZN7cutlass13device_kernelIN5flash19enable_sm80_to_sm89INS1_16FlashAttnBwdSm80INS1_25CollectiveMainloopBwdSm80ILi2ELi2EN4cute5tupleIJNS5_1CILi128EEES8_NS7_ILi64EEEEEENS_6half_tEfNS_4arch4Sm80ELb0ELb1ELb1ELb0ELb0ELb0ELb0ELb0ELi2ELi4ELi4ELi4ELb0EEENS1_24CollectiveEpilogueBwdGQAISA_fSD_Li256ELb0ELb0EEENS1_19SingleTileSchedulerILb0ELb0ELb0ELi128EEEEEEEEEvNT_6ParamsE$_ZN4cute3eso3ESOILb0ELb0EJiiiNS_1CILi144EEENS2_ILi512EEEEEC2ERKiS7_S7_RKS3_RKS4_)
$_ZN7cutlass13device_kernelIN5flash19enable_sm80_to_sm89INS1_16FlashAttnBwdSm80INS1_25CollectiveMainloopBwdSm80ILi2ELi2EN4cute5tupleIJNS5_1CILi128EEES8_NS7_ILi64EEEEEENS_6half_tEfNS_4arch4Sm80ELb0ELb1ELb1ELb0ELb0ELb0ELb0ELb0ELi2ELi4ELi4ELi4ELb0EEENS1_24CollectiveEpilogueBwdGQAISA_fSD_Li256ELb0ELb0EEENS1_19SingleTileSchedulerILb0ELb0ELb0ELi128EEEEEEEEEvNT_6ParamsE$_ZN4cute3eso3ESOILb0ELb0EJiiiNS_1CILi144EEENS2_ILi512EEEEEC2ERKiS7_S7_RKS3_RKS4_:
        /* <DEDUP_REMOVED lines=10> */
[----:B------:R-:W-:Y:S05]  /*60d0*/  RET.REL.NODEC R34 `(_ZN7cutlass13device_kernelIN5flash19enable_sm80_to_sm89INS1_16FlashAttnBwdSm80INS1_25CollectiveMainloopBwdSm80ILi2ELi2EN4cute5tupleIJNS5_1CILi128EEES8_NS7_ILi64EEEEEENS_6half_tEfNS_4arch4Sm80ELb0ELb1ELb1ELb0ELb0ELb0ELb0ELb0ELi2ELi4ELi4ELi4ELb0EEENS1_24CollectiveEpilogueBwdGQAISA_fSD_Li256ELb0ELb0EEENS1_19SingleTileSchedulerILb0ELb0ELb0ELi128EEEEEEEEEvNT_6ParamsE) ;  /* 0xffff9f2022007950 */ /* 0x000fea0003c3ffff */
        .type           $_ZN7cutlass13device_kernelIN5flash19enable_sm80_to_sm89INS1_16FlashAttnBwdSm80INS1_25CollectiveMainloopBwdSm80ILi2ELi2EN4cute5tupleIJNS5_1CILi128EEES8_NS7_ILi64EEEEEENS_6half_tEfNS_4arch4Sm80ELb0ELb1ELb1ELb0ELb0ELb0ELb0ELb0ELi2ELi4ELi4ELi4ELb0EEENS1_24CollectiveEpilogueBwdGQAISA_fSD_Li256ELb0ELb0EEENS1_19SingleTileSchedulerILb0ELb0ELb0ELi128EEEEEEEEEvNT_6ParamsE$_ZN4cute3eso3ESOILb0ELb0EJiiiNS_1CILi72EEENS2_ILi512EEEEEC2ERKiS7_S7_RKS3_RKS4_,@function
        .size           $_ZN7cutlass13device_kernelIN5flash19enable_sm80_to_sm89INS1_16FlashAttnBwdSm80INS1_25CollectiveMainloopBwdSm80ILi2ELi2EN4cute5tupleIJNS5_1CILi128EEES8_NS7_ILi64EEEEEENS_6half_tEfNS_4arch4Sm80ELb0ELb1ELb1ELb0ELb0ELb0ELb0ELb0ELi2ELi4ELi4ELi4ELb0EEENS1_24CollectiveEpilogueBwdGQAISA_fSD_Li256ELb0ELb0EEENS1_19SingleTileSchedulerILb0ELb0ELb0ELi128EEEEEEEEEvNT_6ParamsE$_ZN4cute3eso3ESOILb0ELb0EJiiiNS_1CILi72EEENS2_ILi512EEEEEC2ERKiS7_S7_RKS3_RKS4_,($_ZN7cutlass13device_kernelIN5flash19enable_sm80_to_sm89INS1_16FlashAttnBwdSm80INS1_25CollectiveMainloopBwdSm80ILi2ELi2EN4cute5tupleIJNS5_1CILi128EEES8_NS7_ILi64EEEEEENS_6half_tEfNS_4arch4Sm80ELb0ELb1ELb1ELb0ELb0ELb0ELb0ELb0ELi2ELi4ELi4ELi4ELb0EEENS1_24CollectiveEpilogueBwdGQAISA_fSD_Li256ELb0ELb0EEENS1_19SingleTileSchedulerILb0ELb0ELb0ELi128EEEEEEEEEvNT_6ParamsE$_ZN4cute3eso3ESOILb0ELb1EJNS_5tupleIJiNS2_IJiNS_1CILi0EEEEEEEEENS2_IJNS_10UnderscoreENS2_IJS7_S7_EEEEEEEEC2ERKS6_RKS9_ - $_ZN7cutlass13device_kernelIN5flash19enable_sm80_to_sm89INS1_16FlashAttnBwdSm80INS1_25CollectiveMainloopBwdSm80ILi2ELi2EN4cute5tupleIJNS5_1CILi128EEES8_NS7_ILi64EEEEEENS_6half_tEfNS_4arch4Sm80ELb0ELb1ELb1ELb0ELb0ELb0ELb0ELb0ELi2ELi4ELi4ELi4ELb0EEENS1_24CollectiveEpilogueBwdGQAISA_fSD_Li256ELb0ELb0EEENS1_19SingleTileSchedulerILb0ELb0ELb0ELi128EEEEEEEEEvNT_6ParamsE$_ZN4cute3eso3ESOILb0ELb0EJiiiNS_1CILi72EEENS2_ILi512EEEEEC2ERKiS7_S7_RKS3_RKS4_)
$_ZN7cutlass13device_kernelIN5flash19enable_sm80_to_sm89INS1_16FlashAttnBwdSm80INS1_25CollectiveMainloopBwdSm80ILi2ELi2EN4cute5tupleIJNS5_1CILi128EEES8_NS7_ILi64EEEEEENS_6half_tEfNS_4arch4Sm80ELb0ELb1ELb1ELb0ELb0ELb0ELb0ELb0ELi2ELi4ELi4ELi4ELb0EEENS1_24CollectiveEpilogueBwdGQAISA_fSD_Li256ELb0ELb0EEENS1_19SingleTileSchedulerILb0ELb0ELb0ELi128EEEEEEEEEvNT_6ParamsE$_ZN4cute3eso3ESOILb0ELb0EJiiiNS_1CILi72EEENS2_ILi512EEEEEC2ERKiS7_S7_RKS3_RKS4_:
        /* <DEDUP_REMOVED lines=10> */
        .type           $_ZN7cutlass13device_kernelIN5flash19enable_sm80_to_sm89INS1_16FlashAttnBwdSm80INS1_25CollectiveMainloopBwdSm80ILi2ELi2EN4cute5tupleIJNS5_1CILi128EEES8_NS7_ILi64EEEEEENS_6half_tEfNS_4arch4Sm80ELb0ELb1ELb1ELb0ELb0ELb0ELb0ELb0ELi2ELi4ELi4ELi4ELb0EEENS1_24CollectiveEpilogueBwdGQAISA_fSD_Li256ELb0ELb0EEENS1_19SingleTileSchedulerILb0ELb0ELb0ELi128EEEEEEEEEvNT_6ParamsE$_ZN4cute3eso3ESOILb0ELb1EJNS_5tupleIJiNS2_IJiNS_1CILi0EEEEEEEEENS2_IJNS_10UnderscoreENS2_IJS7_S7_EEEEEEEEC2ERKS6_RKS9_,@function
        .size           $_ZN7cutlass13device_kernelIN5flash19enable_sm80_to_sm89INS1_16FlashAttnBwdSm80INS1_25CollectiveMainloopBwdSm80ILi2ELi2EN4cute5tupleIJNS5_1CILi128EEES8_NS7_ILi64EEEEEENS_6half_tEfNS_4arch4Sm80ELb0ELb1ELb1ELb0ELb0ELb0ELb0ELb0ELi2ELi4ELi4ELi4ELb0EEENS1_24CollectiveEpilogueBwdGQAISA_fSD_Li256ELb0ELb0EEENS1_19SingleTileSchedulerILb0ELb0ELb0ELi128EEEEEEEEEvNT_6ParamsE$_ZN4cute3eso3ESOILb0ELb1EJNS_5tupleIJiNS2_IJiNS_1CILi0EEEEEEEEENS2_IJNS_10UnderscoreENS2_IJS7_S7_EEEEEEEEC2ERKS6_RKS9_,($_ZN7cutlass13device_kernelIN5flash19enable_sm80_to_sm89INS1_16FlashAttnBwdSm80INS1_25CollectiveMainloopBwdSm80ILi2ELi2EN4cute5tupleIJNS5_1CILi128EEES8_NS7_ILi64EEEEEENS_6half_tEfNS_4arch4Sm80ELb0ELb1ELb1ELb0ELb0ELb0ELb0ELb0ELi2ELi4ELi4ELi4ELb0EEENS1_24CollectiveEpilogueBwdGQAISA_fSD_Li256ELb0ELb0EEENS1_19SingleTileSchedulerILb0ELb0ELb0ELi128EEEEEEEEEvNT_6ParamsE$_ZN4cute3eso3ESOILb0ELb1EJNS_5tupleIJiNS2_IJiiEEEEEENS2_IJNS_10UnderscoreENS2_IJS5_S5_EEEEEEEEC2ERKS4_RKS7_ - $_ZN7cutlass13device_kernelIN5flash19enable_sm80_to_sm89INS1_16FlashAttnBwdSm80INS1_25CollectiveMainloopBwdSm80ILi2ELi2EN4cute5tupleIJNS5_1CILi128EEES8_NS7_ILi64EEEEEENS_6half_tEfNS_4arch4Sm80ELb0ELb1ELb1ELb0ELb0ELb0ELb0ELb0ELi2ELi4ELi4ELi4ELb0EEENS1_24CollectiveEpilogueBwdGQAISA_fSD_Li256ELb0ELb0EEENS1_19SingleTileSchedulerILb0ELb0ELb0ELi128EEEEEEEEEvNT_6ParamsE$_ZN4cute3eso3ESOILb0ELb1EJNS_5tupleIJiNS2_IJiNS_1CILi0EEEEEEEEENS2_IJNS_10UnderscoreENS2_IJS7_S7_EEEEEEEEC2ERKS6_RKS9_)
$_ZN7cutlass13device_kernelIN5flash19enable_sm80_to_sm89INS1_16FlashAttnBwdSm80INS1_25CollectiveMainloopBwdSm80ILi2ELi2EN4cute5tupleIJNS5_1CILi128EEES8_NS7_ILi64EEEEEENS_6half_tEfNS_4arch4Sm80ELb0ELb1ELb1ELb0ELb0ELb0ELb0ELb0ELi2ELi4ELi4ELi4ELb0EEENS1_24CollectiveEpilogueBwdGQAISA_fSD_Li256ELb0ELb0EEENS1_19SingleTileSchedulerILb0ELb0ELb0ELi128EEEEEEEEEvNT_6ParamsE$_ZN4cute3eso3ESOILb0ELb1EJNS_5tupleIJiNS2_IJiNS_1CILi0EEEEEEEEENS2_IJNS_10UnderscoreENS2_IJS7_S7_EEEEEEEEC2ERKS6_RKS9_:
[----:B------:R-:W-:Y:S02]  /*6180*/  IADD3 R6, R78, -c[0x0][0x20], RZ ;  /* 0x800008004e067a10 */ /* 0x000fe40007ffe0ff */
[----:B------:R-:W-:-:S03]  /*6190*/  MOV R35, 0x0 ;  /* 0x0000000000237802 */ /* 0x000fc60000000f00 */
[----:B------:R1:W-:Y:S04]  /*61a0*/  STL [R6], R2 ;  /* 0x0000000206007387 */ /* 0x0003e80000100800 */
[----:B------:R1:W-:Y:S01]  /*61b0*/  STL [R6+0x4], R3 ;  /* 0x0000040306007387 */ /* 0x0003e20000100800 */
[----:B------:R-:W-:Y:S05]  /*61c0*/  RET.REL.NODEC R34 `(_ZN7cutlass13device_kernelIN5flash19enable_sm80_to_sm89INS1_16FlashAttnBwdSm80INS1_25CollectiveMainloopBwdSm80ILi2ELi2EN4cute5tupleIJNS5_1CILi128EEES8_NS7_ILi64EEEEEENS_6half_tEfNS_4arch4Sm80ELb0ELb1ELb1ELb0ELb0ELb0ELb0ELb0ELi2ELi4ELi4ELi4ELb0EEENS1_24CollectiveEpilogueBwdGQAISA_fSD_Li256ELb0ELb0EEENS1_19SingleTileSchedulerILb0ELb0ELb0ELi128EEEEEEEEEvNT_6ParamsE) ;  /* 0xffff9e3022007950 */ /* 0x000fea0003c3ffff */
        .type           $_ZN7cutlass13device_kernelIN5flash19enable_sm80_to_sm89INS1_16FlashAttnBwdSm80INS1_25CollectiveMainloopBwdSm80ILi2ELi2EN4cute5tupleIJNS5_1CILi128EEES8_NS7_ILi64EEEEEENS_6half_tEfNS_4arch4Sm80ELb0ELb1ELb1ELb0ELb0ELb0ELb0ELb0ELi2ELi4ELi4ELi4ELb0EEENS1_24CollectiveEpilogueBwdGQAISA_fSD_Li256ELb0ELb0EEENS1_19SingleTileSchedulerILb0ELb0ELb0ELi128EEEEEEEEEvNT_6ParamsE$_ZN4cute3eso3ESOILb0ELb1EJNS_5tupleIJiNS2_IJiiEEEEEENS2_IJNS_10UnderscoreENS2_IJS5_S5_EEEEEEEEC2ERKS4_RKS7_,@function
        .size           $_ZN7cutlass13device_kernelIN5flash19enable_sm80_to_sm89INS1_16FlashAttnBwdSm80INS1_25CollectiveMainloopBwdSm80ILi2ELi2EN4cute5tupleIJNS5_1CILi128EEES8_NS7_ILi64EEEEEENS_6half_tEfNS_4arch4Sm80ELb0ELb1ELb1ELb0ELb0ELb0ELb0ELb0ELi2ELi4ELi4ELi4ELb0EEENS1_24CollectiveEpilogueBwdGQAISA_fSD_Li256ELb0ELb0EEENS1_19SingleTileSchedulerILb0ELb0ELb0ELi128EEEEEEEEEvNT_6ParamsE$_ZN4cute3eso3ESOILb0ELb1EJNS_5tupleIJiNS2_IJiiEEEEEENS2_IJNS_10UnderscoreENS2_IJS5_S5_EEEEEEEEC2ERKS4_RKS7_,($_ZN7cutlass13device_kernelIN5flash19enable_sm80_to_sm89INS1_16FlashAttnBwdSm80INS1_25CollectiveMainloopBwdSm80ILi2ELi2EN4cute5tupleIJNS5_1CILi128EEES8_NS7_ILi64EEEEEENS_6half_tEfNS_4arch4Sm80ELb0ELb1ELb1ELb0ELb0ELb0ELb0ELb0ELi2ELi4ELi4ELi4ELb0EEENS1_24CollectiveEpilogueBwdGQAISA_fSD_Li256ELb0ELb0EEENS1_19SingleTileSchedulerILb0ELb0ELb0ELi128EEEEEEEEEvNT_6ParamsE$_ZN4cute3eso3ESOILb0ELb1EJNS_6LayoutINS_5tupleIJNS3_IJNS_1CILi8EEENS4_ILi1EEEEEENS4_ILi2EEEEEENS3_IJNS3_IJS6_NS4_ILi0EEEEEEiEEEEESA_EEC2ERKSD_RKSA_ - $_ZN7cutlass13device_kernelIN5flash19enable_sm80_to_sm89INS1_16FlashAttnBwdSm80INS1_25CollectiveMainloopBwdSm80ILi2ELi2EN4cute5tupleIJNS5_1CILi128EEES8_NS7_ILi64EEEEEENS_6half_tEfNS_4arch4Sm80ELb0ELb1ELb1ELb0ELb0ELb0ELb0ELb0ELi2ELi4ELi4ELi4ELb0EEENS1_24CollectiveEpilogueBwdGQAISA_fSD_Li256ELb0ELb0EEENS1_19SingleTileSchedulerILb0ELb0ELb0ELi128EEEEEEEEEvNT_6ParamsE$_ZN4cute3eso3ESOILb0ELb1EJNS_5tupleIJiNS2_IJiiEEEEEENS2_IJNS_10UnderscoreENS2_IJS5_S5_EEEEEEEEC2ERKS4_RKS7_)
$_ZN7cutlass13device_kernelIN5flash19enable_sm80_to_sm89INS1_16FlashAttnBwdSm80INS1_25CollectiveMainloopBwdSm80ILi2ELi2EN4cute5tupleIJNS5_1CILi128EEES8_NS7_ILi64EEEEEENS_6half_tEfNS_4arch4Sm80ELb0ELb1ELb1ELb0ELb0ELb0ELb0ELb0ELi2ELi4ELi4ELi4ELb0EEENS1_24CollectiveEpilogueBwdGQAISA_fSD_Li256ELb0ELb0EEENS1_19SingleTileSchedulerILb0ELb0ELb0ELi128EEEEEEEEEvNT_6ParamsE$_ZN4cute3eso3ESOILb0ELb1EJNS_5tupleIJiNS2_IJiiEEEEEENS2_IJNS_10UnderscoreENS2_IJS5_S5_EEEEEEEEC2ERKS4_RKS7_:
[----:B------:R-:W-:Y:S02]  /*61d0*/  IADD3 R4, R78, -c[0x0][0x20], RZ ;  /* 0x800008004e047a10 */ /* 0x000fe40007ffe0ff */
[----:B------:R-:W-:-:S03]  /*61e0*/  MOV R13, 0x0 ;  /* 0x00000000000d7802 */ /* 0x000fc60000000f00 */
[----:B------:R1:W-:Y:S04]  /*61f0*/  STL [R4], R5 ;  /* 0x0000000504007387 */ /* 0x0003e80000100800 */
[----:B------:R1:W-:Y:S04]  /*6200*/  STL [R4+0x4], R2 ;  /* 0x0000040204007387 */ /* 0x0003e80000100800 */
[----:B------:R1:W-:Y:S01]  /*6210*/  STL [R4+0x8], R3 ;  /* 0x0000080304007387 */ /* 0x0003e20000100800 */
[----:B------:R-:W-:Y:S05]  /*6220*/  RET.REL.NODEC R12 `(_ZN7cutlass13device_kernelIN5flash19enable_sm80_to_sm89INS1_16FlashAttnBwdSm80INS1_25CollectiveMainloopBwdSm80ILi2ELi2EN4cute5tupleIJNS5_1CILi128EEES8_NS7_ILi64EEEEEENS_6half_tEfNS_4arch4Sm80ELb0ELb1ELb1ELb0ELb0ELb0ELb0ELb0ELi2ELi4ELi4ELi4ELb0EEENS1_24CollectiveEpilogueBwdGQAISA_fSD_Li256ELb0ELb0EEENS1_19SingleTileSchedulerILb0ELb0ELb0ELi128EEEEEEEEEvNT_6ParamsE) ;  /* 0xffff9dd00c007950 */ /* 0x000fea0003c3ffff */
        .type           $_ZN7cutlass13device_kernelIN5flash19enable_sm80_to_sm89INS1_16FlashAttnBwdSm80INS1_25CollectiveMainloopBwdSm80ILi2ELi2EN4cute5tupleIJNS5_1CILi128EEES8_NS7_ILi64EEEEEENS_6half_tEfNS_4arch4Sm80ELb0ELb1ELb1ELb0ELb0ELb0ELb0ELb0ELi2ELi4ELi4ELi4ELb0EEENS1_24CollectiveEpilogueBwdGQAISA_fSD_Li256ELb0ELb0EEENS1_19SingleTileSchedulerILb0ELb0ELb0ELi128EEEEEEEEEvNT_6ParamsE$_ZN4cute3eso3ESOILb0ELb1EJNS_6LayoutINS_5tupleIJNS3_IJNS_1CILi8EEENS4_ILi1EEEEEENS4_ILi2EEEEEENS3_IJNS3_IJS6_NS4_ILi0EEEEEEiEEEEESA_EEC2ERKSD_RKSA_,@function
        .size           $_ZN7cutlass13device_kernelIN5flash19enable_sm80_to_sm89INS1_16FlashAttnBwdSm80INS1_25CollectiveMainloopBwdSm80ILi2ELi2EN4cute5tupleIJNS5_1CILi128EEES8_NS7_ILi64EEEEEENS_6half_tEfNS_4arch4Sm80ELb0ELb1ELb1ELb0ELb0ELb0ELb0ELb0ELi2ELi4ELi4ELi4ELb0EEENS1_24CollectiveEpilogueBwdGQAISA_fSD_Li256ELb0ELb0EEENS1_19SingleTileSchedulerILb0ELb0ELb0ELi128EEEEEEEEEvNT_6ParamsE$_ZN4cute3eso3ESOILb0ELb1EJNS_6LayoutINS_5tupleIJNS3_IJNS_1CILi8EEENS4_ILi1EEEEEENS4_ILi2EEEEEENS3_IJNS3_IJS6_NS4_ILi0EEEEEEiEEEEESA_EEC2ERKSD_RKSA_,($_ZN7cutlass13device_kernelIN5flash19enable_sm80_to_sm89INS1_16FlashAttnBwdSm80INS1_25CollectiveMainloopBwdSm80ILi2ELi2EN4cute5tupleIJNS5_1CILi128EEES8_NS7_ILi64EEEEEENS_6half_tEfNS_4arch4Sm80ELb0ELb1ELb1ELb0ELb0ELb0ELb0ELb0ELi2ELi4ELi4ELi4ELb0EEENS1_24CollectiveEpilogueBwdGQAISA_fSD_Li256ELb0ELb0EEENS1_19SingleTileSchedulerILb0ELb0ELb0ELi128EEEEEEEEEvNT_6ParamsE$_ZN4cute3eso3ESOILb0ELb1EJiNS_1CILi0EEEEEC2ERKiRKS3_ - $_ZN7cutlass13device_kernelIN5flash19enable_sm80_to_sm89INS1_16FlashAttnBwdSm80INS1_25CollectiveMainloopBwdSm80ILi2ELi2EN4cute5tupleIJNS5_1CILi128EEES8_NS7_ILi64EEEEEENS_6half_tEfNS_4arch4Sm80ELb0ELb1ELb1ELb0ELb0ELb0ELb0ELb0ELi2ELi4ELi4ELi4ELb0EEENS1_24CollectiveEpilogueBwdGQAISA_fSD_Li256ELb0ELb0EEENS1_19SingleTileSchedulerILb0ELb0ELb0ELi128EEEEEEEEEvNT_6ParamsE$_ZN4cute3eso3ESOILb0ELb1EJNS_6LayoutINS_5tupleIJNS3_IJNS_1CILi8EEENS4_ILi1EEEEEENS4_ILi2EEEEEENS3_IJNS3_IJS6_NS4_ILi0EEEEEEiEEEEESA_EEC2ERKSD_RKSA_)
$_ZN7cutlass13device_kernelIN5flash19enable_sm80_to_sm89INS1_16FlashAttnBwdSm80INS1_25CollectiveMainloopBwdSm80ILi2ELi2EN4cute5tupleIJNS5_1CILi128EEES8_NS7_ILi64EEEEEENS_6half_tEfNS_4arch4Sm80ELb0ELb1ELb1ELb0ELb0ELb0ELb0ELb0ELi2ELi4ELi4ELi4ELb0EEENS1_24CollectiveEpilogueBwdGQAISA_fSD_Li256ELb0ELb0EEENS1_19SingleTileSchedulerILb0ELb0ELb0ELi128EEEEEEEEEvNT_6ParamsE$_ZN4cute3eso3ESOILb0ELb1EJNS_6LayoutINS_5tupleIJNS3_IJNS_1CILi8EEENS4_ILi1EEEEEENS4_ILi2EEEEEENS3_IJNS3_IJS6_NS4_ILi0EEEEEEiEEEEESA_EEC2ERKSD_RKSA_:
[----:B------:R-:W-:Y:S02]  /*6230*/  IADD3 R2, R79, -c[0x0][0x20], RZ ;  /* 0x800008004f027a10 */ /* 0x000fe40007ffe0ff */
[----:B------:R-:W-:-:S03]  /*6240*/  MOV R15, 0x0 ;  /* 0x00000000000f7802 */ /* 0x000fc60000000f00 */
[----:B------:R1:W-:Y:S01]  /*6250*/  STL [R2], R3 ;  /* 0x0000000302007387 */ /* 0x0003e20000100800 */
[----:B------:R-:W-:Y:S05]  /*6260*/  RET.REL.NODEC R14 `(_ZN7cutlass13device_kernelIN5flash19enable_sm80_to_sm89INS1_16FlashAttnBwdSm80INS1_25CollectiveMainloopBwdSm80ILi2ELi2EN4cute5tupleIJNS5_1CILi128EEES8_NS7_ILi64EEEEEENS_6half_tEfNS_4arch4Sm80ELb0ELb1ELb1ELb0ELb0ELb0ELb0ELb0ELi2ELi4ELi4ELi4ELb0EEENS1_24CollectiveEpilogueBwdGQAISA_fSD_Li256ELb0ELb0EEENS1_19SingleTileSchedulerILb0ELb0ELb0ELi128EEEEEEEEEvNT_6ParamsE) ;  /* 0xffff9d900e007950 */ /* 0x000fea0003c3ffff */
        .type           $_ZN7cutlass13device_kernelIN5flash19enable_sm80_to_sm89INS1_16FlashAttnBwdSm80INS1_25CollectiveMainloopBwdSm80ILi2ELi2EN4cute5tupleIJNS5_1CILi128EEES8_NS7_ILi64EEEEEENS_6half_tEfNS_4arch4Sm80ELb0ELb1ELb1ELb0ELb0ELb0ELb0ELb0ELi2ELi4ELi4ELi4ELb0EEENS1_24CollectiveEpilogueBwdGQAISA_fSD_Li256ELb0ELb0EEENS1_19SingleTileSchedulerILb0ELb0ELb0ELi128EEEEEEEEEvNT_6ParamsE$_ZN4cute3eso3ESOILb0ELb1EJiNS_1CILi0EEEEEC2ERKiRKS3_,@function
        .size           $_ZN7cutlass13device_kernelIN5flash19enable_sm80_to_sm89INS1_16FlashAttnBwdSm80INS1_25CollectiveMainloopBwdSm80ILi2ELi2EN4cute5tupleIJNS5_1CILi128EEES8_NS7_ILi64EEEEEENS_6half_tEfNS_4arch4Sm80ELb0ELb1ELb1ELb0ELb0ELb0ELb0ELb0ELi2ELi4ELi4ELi4ELb0EEENS1_24CollectiveEpilogueBwdGQAISA_fSD_Li256ELb0ELb0EEENS1_19SingleTileSchedulerILb0ELb0ELb0ELi128EEEEEEEEEvNT_6ParamsE$_ZN4cute3eso3ESOILb0ELb1EJiNS_1CILi0EEEEEC2ERKiRKS3_,($_ZN7cutlass13device_kernelIN5flash19enable_sm80_to_sm89INS1_16FlashAttnBwdSm80INS1_25CollectiveMainloopBwdSm80ILi2ELi2EN4cute5tupleIJNS5_1CILi128EEES8_NS7_ILi64EEEEEENS_6half_tEfNS_4arch4Sm80ELb0ELb1ELb1ELb0ELb0ELb0ELb0ELb0ELi2ELi4ELi4ELi4ELb0EEENS1_24CollectiveEpilogueBwdGQAISA_fSD_Li256ELb0ELb0EEENS1_19SingleTileSchedulerILb0ELb0ELb0ELi128EEEEEEEEEvNT_6ParamsE$_ZN4cute3eso3ESOILb0ELb1EJiNS_1CILi144EEENS2_ILi288EEEEEC2ERKiRKS3_RKS4_ - $_ZN7cutlass13device_kernelIN5flash19enable_sm80_to_sm89INS1_16FlashAttnBwdSm80INS1_25CollectiveMainloopBwdSm80ILi2ELi2EN4cute5tupleIJNS5_1CILi128EEES8_NS7_ILi64EEEEEENS_6half_tEfNS_4arch4Sm80ELb0ELb1ELb1ELb0ELb0ELb0ELb0ELb0ELi2ELi4ELi4ELi4ELb0EEENS1_24CollectiveEpilogueBwdGQAISA_fSD_Li256ELb0ELb0EEENS1_19SingleTileSchedulerILb0ELb0ELb0ELi128EEEEEEEEEvNT_6ParamsE$_ZN4cute3eso3ESOILb0ELb1EJiNS_1CILi0EEEEEC2ERKiRKS3_)
$_ZN7cutlass13device_kernelIN5flash19enable_sm80_to_sm89INS1_16FlashAttnBwdSm80INS1_25CollectiveMainloopBwdSm80ILi2ELi2EN4cute5tupleIJNS5_1CILi128EEES8_NS7_ILi64EEEEEENS_6half_tEfNS_4arch4Sm80ELb0ELb1ELb1ELb0ELb0ELb0ELb0ELb0ELi2ELi4ELi4ELi4ELb0EEENS1_24CollectiveEpilogueBwdGQAISA_fSD_Li256ELb0ELb0EEENS1_19SingleTileSchedulerILb0ELb0ELb0ELi128EEEEEEEEEvNT_6ParamsE$_ZN4cute3eso3ESOILb0ELb1EJiNS_1CILi0EEEEEC2ERKiRKS3_:
[----:B------:R-:W-:Y:S02]  /*6270*/  IADD3 R2, R78, -c[0x0][0x20], RZ ;  /* 0x800008004e027a10 */ /* 0x000fe40007ffe0ff */
[----:B------:R-:W-:-:S03]  /*6280*/  MOV R7, 0x0 ;  /* 0x0000000000077802 */ /* 0x000fc60000000f00 */
[----:B------:R1:W-:Y:S01]  /*6290*/  STL [R2], R3 ;  /* 0x0000000302007387 */ /* 0x0003e20000100800 */
[----:B------:R-:W-:Y:S05]  /*62a0*/  RET.REL.NODEC R6 `(_ZN7cutlass13device_kernelIN5flash19enable_sm80_to_sm89INS1_16FlashAttnBwdSm80INS1_25CollectiveMainloopBwdSm80ILi2ELi2EN4cute5tupleIJNS5_1CILi128EEES8_NS7_ILi64EEEEEENS_6half_tEfNS_4arch4Sm80ELb0ELb1ELb1ELb0ELb0ELb0ELb0ELb0ELi2ELi4ELi4ELi4ELb0EEENS1_24CollectiveEpilogueBwdGQAISA_fSD_Li256ELb0ELb0EEENS1_19SingleTileSchedulerILb0ELb0ELb0ELi128EEEEEEEEEvNT_6ParamsE) ;  /* 0xffff9d5006007950 */ /* 0x000fea0003c3ffff */
        .type           $_ZN7cutlass13device_kernelIN5flash19enable_sm80_to_sm89INS1_16FlashAttnBwdSm80INS1_25CollectiveMainloopBwdSm80ILi2ELi2EN4cute5tupleIJNS5_1CILi128EEES8_NS7_ILi64EEEEEENS_6half_tEfNS_4arch4Sm80ELb0ELb1ELb1ELb0ELb0ELb0ELb0ELb0ELi2ELi4ELi4ELi4ELb0EEENS1_24CollectiveEpilogueBwdGQAISA_fSD_Li256ELb0ELb0EEENS1_19SingleTileSchedulerILb0ELb0ELb0ELi128EEEEEEEEEvNT_6ParamsE$_ZN4cute3eso3ESOILb0ELb1EJiNS_1CILi144EEENS2_ILi288EEEEEC2ERKiRKS3_RKS4_,@function
        .size           $_ZN7cutlass13device_kernelIN5flash19enable_sm80_to_sm89INS1_16FlashAttnBwdSm80INS1_25CollectiveMainloopBwdSm80ILi2ELi2EN4cute5tupleIJNS5_1CILi128EEES8_NS7_ILi64EEEEEENS_6half_tEfNS_4arch4Sm80ELb0ELb1ELb1ELb0ELb0ELb0ELb0ELb0ELi2ELi4ELi4ELi4ELb0EEENS1_24CollectiveEpilogueBwdGQAISA_fSD_Li256ELb0ELb0EEENS1_19SingleTileSchedulerILb0ELb0ELb0ELi128EEEEEEEEEvNT_6ParamsE$_ZN4cute3eso3ESOILb0ELb1EJiNS_1CILi144EEENS2_ILi288EEEEEC2ERKiRKS3_RKS4_,($_ZN7cutlass13device_kernelIN5flash19enable_sm80_to_sm89INS1_16FlashAttnBwdSm80INS1_25CollectiveMainloopBwdSm80ILi2ELi2EN4cute5tupleIJNS5_1CILi128EEES8_NS7_ILi64EEEEEENS_6half_tEfNS_4arch4Sm80ELb0ELb1ELb1ELb0ELb0ELb0ELb0ELb0ELi2ELi4ELi4ELi4ELb0EEENS1_24CollectiveEpilogueBwdGQAISA_fSD_Li256ELb0ELb0EEENS1_19SingleTileSchedulerILb0ELb0ELb0ELi128EEEEEEEEEvNT_6ParamsE$_ZN4cute3eso3ESOILb0ELb1EJiNS_1CILi144EEENS2_ILi512EEEEEC2ERKiRKS3_RKS4_ - $_ZN7cutlass13device_kernelIN5flash19enable_sm80_to_sm89INS1_16FlashAttnBwdSm80INS1_25CollectiveMainloopBwdSm80ILi2ELi2EN4cute5tupleIJNS5_1CILi128EEES8_NS7_ILi64EEEEEENS_6half_tEfNS_4arch4Sm80ELb0ELb1ELb1ELb0ELb0ELb0ELb0ELb0ELi2ELi4ELi4ELi4ELb0EEENS1_24CollectiveEpilogueBwdGQAISA_fSD_Li256ELb0ELb0EEENS1_19SingleTileSchedulerILb0ELb0ELb0ELi128EEEEEEEEEvNT_6ParamsE$_ZN4cute3eso3ESOILb0ELb1EJiNS_1CILi144EEENS2_ILi288EEEEEC2ERKiRKS3_RKS4_)
$_ZN7cutlass13device_kernelIN5flash19enable_sm80_to_sm89INS1_16FlashAttnBwdSm80INS1_25CollectiveMainloopBwdSm80ILi2ELi2EN4cute5tupleIJNS5_1CILi128EEES8_NS7_ILi64EEEEEENS_6half_tEfNS_4arch4Sm80ELb0ELb1ELb1ELb0ELb0ELb0ELb0ELb0ELi2ELi4ELi4ELi4ELb0EEENS1_24CollectiveEpilogueBwdGQAISA_fSD_Li256ELb0ELb0EEENS1_19SingleTileSchedulerILb0ELb0ELb0ELi128EEEEEEEEEvNT_6ParamsE$_ZN4cute3eso3ESOILb0ELb1EJiNS_1CILi144EEENS2_ILi288EEEEEC2ERKiRKS3_RKS4_:
[----:B------:R-:W-:Y:S01]  /*62b0*/  IADD3 R4, R78, -c[0x0][0x20], RZ ;  /* 0x800008004e047a10 */ /* 0x000fe20007ffe0ff */
[----:B------:R-:W-:Y:S01]  /*62c0*/  IMAD.MOV.U32 R34, RZ, RZ, R18 ;  /* 0x000000ffff227224 */ /* 0x000fe200078e0012 */
[----:B------:R-:W-:-:S03]  /*62d0*/  MOV R35, 0x0 ;  /* 0x0000000000237802 */ /* 0x000fc60000000f00 */
[----:B------:R1:W-:Y:S01]  /*62e0*/  STL [R4], R5 ;  /* 0x0000000504007387 */ /* 0x0003e20000100800 */
[----:B------:R-:W-:Y:S05]  /*62f0*/  RET.REL.NODEC R34 `(_ZN7cutlass13device_kernelIN5flash19enable_sm80_to_sm89INS1_16FlashAttnBwdSm80INS1_25CollectiveMainloopBwdSm80ILi2ELi2EN4cute5tupleIJNS5_1CILi128EEES8_NS7_ILi64EEEEEENS_6half_tEfNS_4arch4Sm80ELb0ELb1ELb1ELb0ELb0ELb0ELb0ELb0ELi2ELi4ELi4ELi4ELb0EEENS1_24CollectiveEpilogueBwdGQAISA_fSD_Li256ELb0ELb0EEENS1_19SingleTileSchedulerILb0ELb0ELb0ELi128EEEEEEEEEvNT_6ParamsE) ;  /* 0xffff9d0022007950 */ /* 0x000fea0003c3ffff */
        .type           $_ZN7cutlass13device_kernelIN5flash19enable_sm80_to_sm89INS1_16FlashAttnBwdSm80INS1_25CollectiveMainloopBwdSm80ILi2ELi2EN4cute5tupleIJNS5_1CILi128EEES8_NS7_ILi64EEEEEENS_6half_tEfNS_4arch4Sm80ELb0ELb1ELb1ELb0ELb0ELb0ELb0ELb0ELi2ELi4ELi4ELi4ELb0EEENS1_24CollectiveEpilogueBwdGQAISA_fSD_Li256ELb0ELb0EEENS1_19SingleTileSchedulerILb0ELb0ELb0ELi128EEEEEEEEEvNT_6ParamsE$_ZN4cute3eso3ESOILb0ELb1EJiNS_1CILi144EEENS2_ILi512EEEEEC2ERKiRKS3_RKS4_,@function
        .size           $_ZN7cutlass13device_kernelIN5flash19enable_sm80_to_sm89INS1_16FlashAttnBwdSm80INS1_25CollectiveMainloopBwdSm80ILi2ELi2EN4cute5tupleIJNS5_1CILi128EEES8_NS7_ILi64EEEEEENS_6half_tEfNS_4arch4Sm80ELb0ELb1ELb1ELb0ELb0ELb0ELb0ELb0ELi2ELi4ELi4ELi4ELb0EEENS1_24CollectiveEpilogueBwdGQAISA_fSD_Li256ELb0ELb0EEENS1_19SingleTileSchedulerILb0ELb0ELb0ELi128EEEEEEEEEvNT_6ParamsE$_ZN4cute3eso3ESOILb0ELb1EJiNS_1CILi144EEENS2_ILi512EEEEEC2ERKiRKS3_RKS4_,($_ZN7cutlass13device_kernelIN5flash19enable_sm80_to_sm89INS1_16FlashAttnBwdSm80INS1_25CollectiveMainloopBwdSm80ILi2ELi2EN4cute5tupleIJNS5_1CILi128EEES8_NS7_ILi64EEEEEENS_6half_tEfNS_4arch4Sm80ELb0ELb1ELb1ELb0ELb0ELb0ELb0ELb0ELi2ELi4ELi4ELi4ELb0EEENS1_24CollectiveEpilogueBwdGQAISA_fSD_Li256ELb0ELb0EEENS1_19SingleTileSchedulerILb0ELb0ELb0ELi128EEEEEEEEEvNT_6ParamsE$_ZN4cute3eso3ESOILb0ELb1EJiNS_1CILi72EEENS2_ILi512EEEEEC2ERKiRKS3_RKS4_ - $_ZN7cutlass13device_kernelIN5flash19enable_sm80_to_sm89INS1_16FlashAttnBwdSm80INS1_25CollectiveMainloopBwdSm80ILi2ELi2EN4cute5tupleIJNS5_1CILi128EEES8_NS7_ILi64EEEEEENS_6half_tEfNS_4arch4Sm80ELb0ELb1ELb1ELb0ELb0ELb0ELb0ELb0ELi2ELi4ELi4ELi4ELb0EEENS1_24CollectiveEpilogueBwdGQAISA_fSD_Li256ELb0ELb0EEENS1_19SingleTileSchedulerILb0ELb0ELb0ELi128EEEEEEEEEvNT_6ParamsE$_ZN4cute3eso3ESOILb0ELb1EJiNS_1CILi144EEENS2_ILi512EEEEEC2ERKiRKS3_RKS4_)
$_ZN7cutlass13device_kernelIN5flash19enable_sm80_to_sm89INS1_16FlashAttnBwdSm80INS1_25CollectiveMainloopBwdSm80ILi2ELi2EN4cute5tupleIJNS5_1CILi128EEES8_NS7_ILi64EEEEEENS_6half_tEfNS_4arch4Sm80ELb0ELb1ELb1ELb0ELb0ELb0ELb0ELb0ELi2ELi4ELi4ELi4ELb0EEENS1_24CollectiveEpilogueBwdGQAISA_fSD_Li256ELb0ELb0EEENS1_19SingleTileSchedulerILb0ELb0ELb0ELi128EEEEEEEEEvNT_6ParamsE$_ZN4cute3eso3ESOILb0ELb1EJiNS_1CILi144EEENS2_ILi512EEEEEC2ERKiRKS3_RKS4_:
[----:B------:R-:W-:Y:S01]  /*6300*/  IADD3 R2, R78, -c[0x0][0x20], RZ ;  /* 0x800008004e027a10 */ /* 0x000fe20007ffe0ff */
[----:B------:R-:W-:Y:S01]  /*6310*/  IMAD.MOV.U32 R34, RZ, RZ, R16 ;  /* 0x000000ffff227224 */ /* 0x000fe200078e0010 */
[----:B------:R-:W-:-:S03]  /*6320*/  MOV R35, 0x0 ;  /* 0x0000000000237802 */ /* 0x000fc60000000f00 */
[----:B------:R1:W-:Y:S01]  /*6330*/  STL [R2], R3 ;  /* 0x0000000302007387 */ /* 0x0003e20000100800 */
[----:B------:R-:W-:Y:S05]  /*6340*/  RET.REL.NODEC R34 `(_ZN7cutlass13device_kernelIN5flash19enable_sm80_to_sm89INS1_16FlashAttnBwdSm80INS1_25CollectiveMainloopBwdSm80ILi2ELi2EN4cute5tupleIJNS5_1CILi128EEES8_NS7_ILi64EEEEEENS_6half_tEfNS_4arch4Sm80ELb0ELb1ELb1ELb0ELb0ELb0ELb0ELb0ELi2ELi4ELi4ELi4ELb0EEENS1_24CollectiveEpilogueBwdGQAISA_fSD_Li256ELb0ELb0EEENS1_19SingleTileSchedulerILb0ELb0ELb0ELi128EEEEEEEEEvNT_6ParamsE) ;  /* 0xffff9cb022007950 */ /* 0x000fea0003c3ffff */
        .type           $_ZN7cutlass13device_kernelIN5flash19enable_sm80_to_sm89INS1_16FlashAttnBwdSm80INS1_25CollectiveMainloopBwdSm80ILi2ELi2EN4cute5tupleIJNS5_1CILi128EEES8_NS7_ILi64EEEEEENS_6half_tEfNS_4arch4Sm80ELb0ELb1ELb1ELb0ELb0ELb0ELb0ELb0ELi2ELi4ELi4ELi4ELb0EEENS1_24CollectiveEpilogueBwdGQAISA_fSD_Li256ELb0ELb0EEENS1_19SingleTileSchedulerILb0ELb0ELb0ELi128EEEEEEEEEvNT_6ParamsE$_ZN4cute3eso3ESOILb0ELb1EJiNS_1CILi72EEENS2_ILi512EEEEEC2ERKiRKS3_RKS4_,@function
        .size           $_ZN7cutlass13device_kernelIN5flash19enable_sm80_to_sm89INS1_16FlashAttnBwdSm80INS1_25CollectiveMainloopBwdSm80ILi2ELi2EN4cute5tupleIJNS5_1CILi128EEES8_NS7_ILi64EEEEEENS_6half_tEfNS_4arch4Sm80ELb0ELb1ELb1ELb0ELb0ELb0ELb0ELb0ELi2ELi4ELi4ELi4ELb0EEENS1_24CollectiveEpilogueBwdGQAISA_fSD_Li256ELb0ELb0EEENS1_19SingleTileSchedulerILb0ELb0ELb0ELi128EEEEEEEEEvNT_6ParamsE$_ZN4cute3eso3ESOILb0ELb1EJiNS_1CILi72EEENS2_ILi512EEEEEC2ERKiRKS3_RKS4_,($_ZN7cutlass13device_kernelIN5flash19enable_sm80_to_sm89INS1_16FlashAttnBwdSm80INS1_25CollectiveMainloopBwdSm80ILi2ELi2EN4cute5tupleIJNS5_1CILi128EEES8_NS7_ILi64EEEEEENS_6half_tEfNS_4arch4Sm80ELb0ELb1ELb1ELb0ELb0ELb0ELb0ELb0ELi2ELi4ELi4ELi4ELb0EEENS1_24CollectiveEpilogueBwdGQAISA_fSD_Li256ELb0ELb0EEENS1_19SingleTileSchedulerILb0ELb0ELb0ELi128EEEEEEEEEvNT_6ParamsE$_ZN4cute3eso3ESOILb1ELb0EJNS_10UnderscoreES2_S2_iEEC2ERKS2_S5_S5_RKi - $_ZN7cutlass13device_kernelIN5flash19enable_sm80_to_sm89INS1_16FlashAttnBwdSm80INS1_25CollectiveMainloopBwdSm80ILi2ELi2EN4cute5tupleIJNS5_1CILi128EEES8_NS7_ILi64EEEEEENS_6half_tEfNS_4arch4Sm80ELb0ELb1ELb1ELb0ELb0ELb0ELb0ELb0ELi2ELi4ELi4ELi4ELb0EEENS1_24CollectiveEpilogueBwdGQAISA_fSD_Li256ELb0ELb0EEENS1_19SingleTileSchedulerILb0ELb0ELb0ELi128EEEEEEEEEvNT_6ParamsE$_ZN4cute3eso3ESOILb0ELb1EJiNS_1CILi72EEENS2_ILi512EEEEEC2ERKiRKS3_RKS4_)
$_ZN7cutlass13device_kernelIN5flash19enable_sm80_to_sm89INS1_16FlashAttnBwdSm80INS1_25CollectiveMainloopBwdSm80ILi2ELi2EN4cute5tupleIJNS5_1CILi128EEES8_NS7_ILi64EEEEEENS_6half_tEfNS_4arch4Sm80ELb0ELb1ELb1ELb0ELb0ELb0ELb0ELb0ELi2ELi4ELi4ELi4ELb0EEENS1_24CollectiveEpilogueBwdGQAISA_fSD_Li256ELb0ELb0EEENS1_19SingleTileSchedulerILb0ELb0ELb0ELi128EEEEEEEEEvNT_6ParamsE$_ZN4cute3eso3ESOILb0ELb1EJiNS_1CILi72EEENS2_ILi512EEEEEC2ERKiRKS3_RKS4_:
[----:B------:R-:W-:Y:S01]  /*6350*/  IADD3 R2, R78, -c[0x0][0x20], RZ ;  /* 0x800008004e027a10 */ /* 0x000fe20007ffe0ff */
[----:B------:R-:W-:Y:S01]  /*6360*/  IMAD.MOV.U32 R38, RZ, RZ, R6 ;  /* 0x000000ffff267224 */ /* 0x000fe200078e0006 */
[----:B------:R-:W-:-:S03]  /*6370*/  MOV R39, 0x0 ;  /* 0x0000000000277802 */ /* 0x000fc60000000f00 */
[----:B------:R1:W-:Y:S01]  /*6380*/  STL [R2], R3 ;  /* 0x0000000302007387 */ /* 0x0003e20000100800 */
[----:B------:R-:W-:Y:S05]  /*6390*/  RET.REL.NODEC R38 `(_ZN7cutlass13device_kernelIN5flash19enable_sm80_to_sm89INS1_16FlashAttnBwdSm80INS1_25CollectiveMainloopBwdSm80ILi2ELi2EN4cute5tupleIJNS5_1CILi128EEES8_NS7_ILi64EEEEEENS_6half_tEfNS_4arch4Sm80ELb0ELb1ELb1ELb0ELb0ELb0ELb0ELb0ELi2ELi4ELi4ELi4ELb0EEENS1_24CollectiveEpilogueBwdGQAISA_fSD_Li256ELb0ELb0EEENS1_19SingleTileSchedulerILb0ELb0ELb0ELi128EEEEEEEEEvNT_6ParamsE) ;  /* 0xffff9c6026007950 */ /* 0x000fea0003c3ffff */
        .type           $_ZN7cutlass13device_kernelIN5flash19enable_sm80_to_sm89INS1_16FlashAttnBwdSm80INS1_25CollectiveMainloopBwdSm80ILi2ELi2EN4cute5tupleIJNS5_1CILi128EEES8_NS7_ILi64EEEEEENS_6half_tEfNS_4arch4Sm80ELb0ELb1ELb1ELb0ELb0ELb0ELb0ELb0ELi2ELi4ELi4ELi4ELb0EEENS1_24CollectiveEpilogueBwdGQAISA_fSD_Li256ELb0ELb0EEENS1_19SingleTileSchedulerILb0ELb0ELb0ELi128EEEEEEEEEvNT_6ParamsE$_ZN4cute3eso3ESOILb1ELb0EJNS_10UnderscoreES2_S2_iEEC2ERKS2_S5_S5_RKi,@function
        .size           $_ZN7cutlass13device_kernelIN5flash19enable_sm80_to_sm89INS1_16FlashAttnBwdSm80INS1_25CollectiveMainloopBwdSm80ILi2ELi2EN4cute5tupleIJNS5_1CILi128EEES8_NS7_ILi64EEEEEENS_6half_tEfNS_4arch4Sm80ELb0ELb1ELb1ELb0ELb0ELb0ELb0ELb0ELi2ELi4ELi4ELi4ELb0EEENS1_24CollectiveEpilogueBwdGQAISA_fSD_Li256ELb0ELb0EEENS1_19SingleTileSchedulerILb0ELb0ELb0ELi128EEEEEEEEEvNT_6ParamsE$_ZN4cute3eso3ESOILb1ELb0EJNS_10UnderscoreES2_S2_iEEC2ERKS2_S5_S5_RKi,($_ZN7cutlass13device_kernelIN5flash19enable_sm80_to_sm89INS1_16FlashAttnBwdSm80INS1_25CollectiveMainloopBwdSm80ILi2ELi2EN4cute5tupleIJNS5_1CILi128EEES8_NS7_ILi64EEEEEENS_6half_tEfNS_4arch4Sm80ELb0ELb1ELb1ELb0ELb0ELb0ELb0ELb0ELi2ELi4ELi4ELi4ELb0EEENS1_24CollectiveEpilogueBwdGQAISA_fSD_Li256ELb0ELb0EEENS1_19SingleTileSchedulerILb0ELb0ELb0ELi128EEEEEEEEEvNT_6ParamsE$_ZN4cute3eso3ESOILb1ELb0EJNS_10UnderscoreES2_iEEC2ERKS2_S5_RKi - $_ZN7cutlass13device_kernelIN5flash19enable_sm80_to_sm89INS1_16FlashAttnBwdSm80INS1_25CollectiveMainloopBwdSm80ILi2ELi2EN4cute5tupleIJNS5_1CILi128EEES8_NS7_ILi64EEEEEENS_6half_tEfNS_4arch4Sm80ELb0ELb1ELb1ELb0ELb0ELb0ELb0ELb0ELi2ELi4ELi4ELi4ELb0EEENS1_24CollectiveEpilogueBwdGQAISA_fSD_Li256ELb0ELb0EEENS1_19SingleTileSchedulerILb0ELb0ELb0ELi128EEEEEEEEEvNT_6ParamsE$_ZN4cute3eso3ESOILb1ELb0EJNS_10UnderscoreES2_S2_iEEC2ERKS2_S5_S5_RKi)
$_ZN7cutlass13device_kernelIN5flash19enable_sm80_to_sm89INS1_16FlashAttnBwdSm80INS1_25CollectiveMainloopBwdSm80ILi2ELi2EN4cute5tupleIJNS5_1CILi128EEES8_NS7_ILi64EEEEEENS_6half_tEfNS_4arch4Sm80ELb0ELb1ELb1ELb0ELb0ELb0ELb0ELb0ELi2ELi4ELi4ELi4ELb0EEENS1_24CollectiveEpilogueBwdGQAISA_fSD_Li256ELb0ELb0EEENS1_19SingleTileSchedulerILb0ELb0ELb0ELi128EEEEEEEEEvNT_6ParamsE$_ZN4cute3eso3ESOILb1ELb0EJNS_10UnderscoreES2_S2_iEEC2ERKS2_S5_S5_RKi:
[----:B------:R-:W-:Y:S02]  /*63a0*/  IADD3 R2, R60, -c[0x0][0x20], RZ ;  /* 0x800008003c027a10 */ /* 0x000fe40007ffe0ff */
[----:B------:R-:W-:-:S03]  /*63b0*/  MOV R5, 0x0 ;  /* 0x0000000000057802 */ /* 0x000fc60000000f00 */
[----:B------:R1:W-:Y:S01]  /*63c0*/  STL [R2], R24 ;  /* 0x0000001802007387 */ /* 0x0003e20000100800 */
[----:B------:R-:W-:Y:S05]  /*63d0*/  RET.REL.NODEC R4 `(_ZN7cutlass13device_kernelIN5flash19enable_sm80_to_sm89INS1_16FlashAttnBwdSm80INS1_25CollectiveMainloopBwdSm80ILi2ELi2EN4cute5tupleIJNS5_1CILi128EEES8_NS7_ILi64EEEEEENS_6half_tEfNS_4arch4Sm80ELb0ELb1ELb1ELb0ELb0ELb0ELb0ELb0ELi2ELi4ELi4ELi4ELb0EEENS1_24CollectiveEpilogueBwdGQAISA_fSD_Li256ELb0ELb0EEENS1_19SingleTileSchedulerILb0ELb0ELb0ELi128EEEEEEEEEvNT_6ParamsE) ;  /* 0xffff9c2004007950 */ /* 0x000fea0003c3ffff */
        .type           $_ZN7cutlass13device_kernelIN5flash19enable_sm80_to_sm89INS1_16FlashAttnBwdSm80INS1_25CollectiveMainloopBwdSm80ILi2ELi2EN4cute5tupleIJNS5_1CILi128EEES8_NS7_ILi64EEEEEENS_6half_tEfNS_4arch4Sm80ELb0ELb1ELb1ELb0ELb0ELb0ELb0ELb0ELi2ELi4ELi4ELi4ELb0EEENS1_24CollectiveEpilogueBwdGQAISA_fSD_Li256ELb0ELb0EEENS1_19SingleTileSchedulerILb0ELb0ELb0ELi128EEEEEEEEEvNT_6ParamsE$_ZN4cute3eso3ESOILb1ELb0EJNS_10UnderscoreES2_iEEC2ERKS2_S5_RKi,@function
        .size           $_ZN7cutlass13device_kernelIN5flash19enable_sm80_to_sm89INS1_16FlashAttnBwdSm80INS1_25CollectiveMainloopBwdSm80ILi2ELi2EN4cute5tupleIJNS5_1CILi128EEES8_NS7_ILi64EEEEEENS_6half_tEfNS_4arch4Sm80ELb0ELb1ELb1ELb0ELb0ELb0ELb0ELb0ELi2ELi4ELi4ELi4ELb0EEENS1_24CollectiveEpilogueBwdGQAISA_fSD_Li256ELb0ELb0EEENS1_19SingleTileSchedulerILb0ELb0ELb0ELi128EEEEEEEEEvNT_6ParamsE$_ZN4cute3eso3ESOILb1ELb0EJNS_10UnderscoreES2_iEEC2ERKS2_S5_RKi,($_ZN7cutlass13device_kernelIN5flash19enable_sm80_to_sm89INS1_16FlashAttnBwdSm80INS1_25CollectiveMainloopBwdSm80ILi2ELi2EN4cute5tupleIJNS5_1CILi128EEES8_NS7_ILi64EEEEEENS_6half_tEfNS_4arch4Sm80ELb0ELb1ELb1ELb0ELb0ELb0ELb0ELb0ELi2ELi4ELi4ELi4ELb0EEENS1_24CollectiveEpilogueBwdGQAISA_fSD_Li256ELb0ELb0EEENS1_19SingleTileSchedulerILb0ELb0ELb0ELi128EEEEEEEEEvNT_6ParamsE$_ZN4cute3eso3ESOILb1ELb0EJNS_10UnderscoreEiEEC2ERKS2_RKi - $_ZN7cutlass13device_kernelIN5flash19enable_sm80_to_sm89INS1_16FlashAttnBwdSm80INS1_25CollectiveMainloopBwdSm80ILi2ELi2EN4cute5tupleIJNS5_1CILi128EEES8_NS7_ILi64EEEEEENS_6half_tEfNS_4arch4Sm80ELb0ELb1ELb1ELb0ELb0ELb0ELb0ELb0ELi2ELi4ELi4ELi4ELb0EEENS1_24CollectiveEpilogueBwdGQAISA_fSD_Li256ELb0ELb0EEENS1_19SingleTileSchedulerILb0ELb0ELb0ELi128EEEEEEEEEvNT_6ParamsE$_ZN4cute3eso3ESOILb1ELb0EJNS_10UnderscoreES2_iEEC2ERKS2_S5_RKi)
$_ZN7cutlass13device_kernelIN5flash19enable_sm80_to_sm89INS1_16FlashAttnBwdSm80INS1_25CollectiveMainloopBwdSm80ILi2ELi2EN4cute5tupleIJNS5_1CILi128EEES8_NS7_ILi64EEEEEENS_6half_tEfNS_4arch4Sm80ELb0ELb1ELb1ELb0ELb0ELb0ELb0ELb0ELi2ELi4ELi4ELi4ELb0EEENS1_24CollectiveEpilogueBwdGQAISA_fSD_Li256ELb0ELb0EEENS1_19SingleTileSchedulerILb0ELb0ELb0ELi128EEEEEEEEEvNT_6ParamsE$_ZN4cute3eso3ESOILb1ELb0EJNS_10UnderscoreES2_iEEC2ERKS2_S5_RKi:
[----:B------:R-:W-:Y:S02]  /*63e0*/  IADD3 R2, R79, -c[0x0][0x20], RZ ;  /* 0x800008004f027a10 */ /* 0x000fe40007ffe0ff */
[----:B------:R-:W-:-:S03]  /*63f0*/  MOV R47, 0x0 ;  /* 0x00000000002f7802 */ /* 0x000fc60000000f00 */
[----:B------:R1:W-:Y:S01]  /*6400*/  STL [R2], R3 ;  /* 0x0000000302007387 */ /* 0x0003e20000100800 */
[----:B------:R-:W-:Y:S05]  /*6410*/  RET.REL.NODEC R46 `(_ZN7cutlass13device_kernelIN5flash19enable_sm80_to_sm89INS1_16FlashAttnBwdSm80INS1_25CollectiveMainloopBwdSm80ILi2ELi2EN4cute5tupleIJNS5_1CILi128EEES8_NS7_ILi64EEEEEENS_6half_tEfNS_4arch4Sm80ELb0ELb1ELb1ELb0ELb0ELb0ELb0ELb0ELi2ELi4ELi4ELi4ELb0EEENS1_24CollectiveEpilogueBwdGQAISA_fSD_Li256ELb0ELb0EEENS1_19SingleTileSchedulerILb0ELb0ELb0ELi128EEEEEEEEEvNT_6ParamsE) ;  /* 0xffff9be02e007950 */ /* 0x000fea0003c3ffff */
        .type           $_ZN7cutlass13device_kernelIN5flash19enable_sm80_to_sm89INS1_16FlashAttnBwdSm80INS1_25CollectiveMainloopBwdSm80ILi2ELi2EN4cute5tupleIJNS5_1CILi128EEES8_NS7_ILi64EEEEEENS_6half_tEfNS_4arch4Sm80ELb0ELb1ELb1ELb0ELb0ELb0ELb0ELb0ELi2ELi4ELi4ELi4ELb0EEENS1_24CollectiveEpilogueBwdGQAISA_fSD_Li256ELb0ELb0EEENS1_19SingleTileSchedulerILb0ELb0ELb0ELi128EEEEEEEEEvNT_6ParamsE$_ZN4cute3eso3ESOILb1ELb0EJNS_10UnderscoreEiEEC2ERKS2_RKi,@function
        .size           $_ZN7cutlass13device_kernelIN5flash19enable_sm80_to_sm89INS1_16FlashAttnBwdSm80INS1_25CollectiveMainloopBwdSm80ILi2ELi2EN4cute5tupleIJNS5_1CILi128EEES8_NS7_ILi64EEEEEENS_6half_tEfNS_4arch4Sm80ELb0ELb1ELb1ELb0ELb0ELb0ELb0ELb0ELi2ELi4ELi4ELi4ELb0EEENS1_24CollectiveEpilogueBwdGQAISA_fSD_Li256ELb0ELb0EEENS1_19SingleTileSchedulerILb0ELb0ELb0ELi128EEEEEEEEEvNT_6ParamsE$_ZN4cute3eso3ESOILb1ELb0EJNS_10UnderscoreEiEEC2ERKS2_RKi,($_ZN7cutlass13device_kernelIN5flash19enable_sm80_to_sm89INS1_16FlashAttnBwdSm80INS1_25CollectiveMainloopBwdSm80ILi2ELi2EN4cute5tupleIJNS5_1CILi128EEES8_NS7_ILi64EEEEEENS_6half_tEfNS_4arch4Sm80ELb0ELb1ELb1ELb0ELb0ELb0ELb0ELb0ELi2ELi4ELi4ELi4ELb0EEENS1_24CollectiveEpilogueBwdGQAISA_fSD_Li256ELb0ELb0EEENS1_19SingleTileSchedulerILb0ELb0ELb0ELi128EEEEEEEEEvNT_6ParamsE$_ZN4cute3eso3ESOILb1ELb0EJNS_10UnderscoreEiiEEC2ERKS2_RKiS7_ - $_ZN7cutlass13device_kernelIN5flash19enable_sm80_to_sm89INS1_16FlashAttnBwdSm80INS1_25CollectiveMainloopBwdSm80ILi2ELi2EN4cute5tupleIJNS5_1CILi128EEES8_NS7_ILi64EEEEEENS_6half_tEfNS_4arch4Sm80ELb0ELb1ELb1ELb0ELb0ELb0ELb0ELb0ELi2ELi4ELi4ELi4ELb0EEENS1_24CollectiveEpilogueBwdGQAISA_fSD_Li256ELb0ELb0EEENS1_19SingleTileSchedulerILb0ELb0ELb0ELi128EEEEEEEEEvNT_6ParamsE$_ZN4cute3eso3ESOILb1ELb0EJNS_10UnderscoreEiEEC2ERKS2_RKi)
$_ZN7cutlass13device_kernelIN5flash19enable_sm80_to_sm89INS1_16FlashAttnBwdSm80INS1_25CollectiveMainloopBwdSm80ILi2ELi2EN4cute5tupleIJNS5_1CILi128EEES8_NS7_ILi64EEEEEENS_6half_tEfNS_4arch4Sm80ELb0ELb1ELb1ELb0ELb0ELb0ELb0ELb0ELi2ELi4ELi4ELi4ELb0EEENS1_24CollectiveEpilogueBwdGQAISA_fSD_Li256ELb0ELb0EEENS1_19SingleTileSchedulerILb0ELb0ELb0ELi128EEEEEEEEEvNT_6ParamsE$_ZN4cute3eso3ESOILb1ELb0EJNS_10UnderscoreEiEEC2ERKS2_RKi:
[----:B------:R-:W-:Y:S01]  /*6420*/  IADD3 R36, R79, -c[0x0][0x20], RZ ;  /* 0x800008004f247a10 */ /* 0x000fe20007ffe0ff */
[----:B------:R-:W-:Y:S01]  /*6430*/  IMAD.MOV.U32 R38, RZ, RZ, R46 ;  /* 0x000000ffff267224 */ /* 0x000fe200078e002e */
[----:B------:R-:W-:-:S03]  /*6440*/  MOV R39, 0x0 ;  /* 0x0000000000277802 */ /* 0x000fc60000000f00 */
[----:B------:R1:W-:Y:S01]  /*6450*/  STL [R36], R47 ;  /* 0x0000002f24007387 */ /* 0x0003e20000100800 */
[----:B------:R-:W-:Y:S05]  /*6460*/  RET.REL.NODEC R38 `(_ZN7cutlass13device_kernelIN5flash19enable_sm80_to_sm89INS1_16FlashAttnBwdSm80INS1_25CollectiveMainloopBwdSm80ILi2ELi2EN4cute5tupleIJNS5_1CILi128EEES8_NS7_ILi64EEEEEENS_6half_tEfNS_4arch4Sm80ELb0ELb1ELb1ELb0ELb0ELb0ELb0ELb0ELi2ELi4ELi4ELi4ELb0EEENS1_24CollectiveEpilogueBwdGQAISA_fSD_Li256ELb0ELb0EEENS1_19SingleTileSchedulerILb0ELb0ELb0ELi128EEEEEEEEEvNT_6ParamsE) ;  /* 0xffff9b9026007950 */ /* 0x000fea0003c3ffff */
        .type           $_ZN7cutlass13device_kernelIN5flash19enable_sm80_to_sm89INS1_16FlashAttnBwdSm80INS1_25CollectiveMainloopBwdSm80ILi2ELi2EN4cute5tupleIJNS5_1CILi128EEES8_NS7_ILi64EEEEEENS_6half_tEfNS_4arch4Sm80ELb0ELb1ELb1ELb0ELb0ELb0ELb0ELb0ELi2ELi4ELi4ELi4ELb0EEENS1_24CollectiveEpilogueBwdGQAISA_fSD_Li256ELb0ELb0EEENS1_19SingleTileSchedulerILb0ELb0ELb0ELi128EEEEEEEEEvNT_6ParamsE$_ZN4cute3eso3ESOILb1ELb0EJNS_10UnderscoreEiiEEC2ERKS2_RKiS7_,@function
        .size           $_ZN7cutlass13device_kernelIN5flash19enable_sm80_to_sm89INS1_16FlashAttnBwdSm80INS1_25CollectiveMainloopBwdSm80ILi2ELi2EN4cute5tupleIJNS5_1CILi128EEES8_NS7_ILi64EEEEEENS_6half_tEfNS_4arch4Sm80ELb0ELb1ELb1ELb0ELb0ELb0ELb0ELb0ELi2ELi4ELi4ELi4ELb0EEENS1_24CollectiveEpilogueBwdGQAISA_fSD_Li256ELb0ELb0EEENS1_19SingleTileSchedulerILb0ELb0ELb0ELi128EEEEEEEEEvNT_6ParamsE$_ZN4cute3eso3ESOILb1ELb0EJNS_10UnderscoreEiiEEC2ERKS2_RKiS7_,($_ZN7cutlass13device_kernelIN5flash19enable_sm80_to_sm89INS1_16FlashAttnBwdSm80INS1_25CollectiveMainloopBwdSm80ILi2ELi2EN4cute5tupleIJNS5_1CILi128EEES8_NS7_ILi64EEEEEENS_6half_tEfNS_4arch4Sm80ELb0ELb1ELb1ELb0ELb0ELb0ELb0ELb0ELi2ELi4ELi4ELi4ELb0EEENS1_24CollectiveEpilogueBwdGQAISA_fSD_Li256ELb0ELb0EEENS1_19SingleTileSchedulerILb0ELb0ELb0ELi128EEEEEEEEEvNT_6ParamsE$_ZN4cute3eso3ESOILb1ELb0EJNS_14ComposedLayoutINS_7SwizzleILi3ELi3ELi3EEENS_1CILi0EEENS_6LayoutINS_5tupleIJNS8_IJNS8_IJNS5_ILi4EEENS5_ILi8EEEEEENS8_IJNS5_ILi2EEENS5_ILi1EEEEEEEEENS8_IJNS8_IJSC_SC_EEENS8_IJSA_S9_EEEEEEEEENS8_IJNS8_IJNS8_IJSC_NS5_ILi64EEEEEENS8_IJNS5_ILi512EEES6_EEEEEENS8_IJNS8_IJSD_SA_EEENS8_IJNS5_ILi1024EEENS5_ILi16EEEEEEEEEEEEEEEENS_10ViewEngineINS_8smem_ptrIPN7cutlass6half_tEEEEEEEC2ERKSW_RKS13_ - $_ZN7cutlass13device_kernelIN5flash19enable_sm80_to_sm89INS1_16FlashAttnBwdSm80INS1_25CollectiveMainloopBwdSm80ILi2ELi2EN4cute5tupleIJNS5_1CILi128EEES8_NS7_ILi64EEEEEENS_6half_tEfNS_4arch4Sm80ELb0ELb1ELb1ELb0ELb0ELb0ELb0ELb0ELi2ELi4ELi4ELi4ELb0EEENS1_24CollectiveEpilogueBwdGQAISA_fSD_Li256ELb0ELb0EEENS1_19SingleTileSchedulerILb0ELb0ELb0ELi128EEEEEEEEEvNT_6ParamsE$_ZN4cute3eso3ESOILb1ELb0EJNS_10UnderscoreEiiEEC2ERKS2_RKiS7_)
$_ZN7cutlass13device_kernelIN5flash19enable_sm80_to_sm89INS1_16FlashAttnBwdSm80INS1_25CollectiveMainloopBwdSm80ILi2ELi2EN4cute5tupleIJNS5_1CILi128EEES8_NS7_ILi64EEEEEENS_6half_tEfNS_4arch4Sm80ELb0ELb1ELb1ELb0ELb0ELb0ELb0ELb0ELi2ELi4ELi4ELi4ELb0EEENS1_24CollectiveEpilogueBwdGQAISA_fSD_Li256ELb0ELb0EEENS1_19SingleTileSchedulerILb0ELb0ELb0ELi128EEEEEEEEEvNT_6ParamsE$_ZN4cute3eso3ESOILb1ELb0EJNS_10UnderscoreEiiEEC2ERKS2_RKiS7_:
[----:B------:R-:W-:Y:S02]  /*6470*/  IADD3 R3, R60, -c[0x0][0x20], RZ ;  /* 0x800008003c037a10 */ /* 0x000fe40007ffe0ff */
[----:B------:R-:W-:-:S03]  /*6480*/  IADD3 R2, R59, -c[0x0][0x20], RZ ;  /* 0x800008003b027a10 */ /* 0x000fc60007ffe0ff */
[----:B------:R1:W-:Y:S04]  /*6490*/  STL [R3], R38 ;  /* 0x0000002603007387 */ /* 0x0003e80000100800 */
[----:B------:R-:W2:Y:S01]  /*64a0*/  LDL R2, [R2] ;  /* 0x0000000002027983 */ /* 0x000ea20000100800 */
[----:B------:R-:W-:-:S03]  /*64b0*/  IMAD.MOV.U32 R37, RZ, RZ, 0x0 ;  /* 0x00000000ff257424 */ /* 0x000fc600078e00ff */
[----:B--2---:R1:W-:Y:S01]  /*64c0*/  STL [R3+0x4], R2 ;  /* 0x0000040203007387 */ /* 0x0043e20000100800 */
[----:B------:R-:W-:Y:S05]  /*64d0*/  RET.REL.NODEC R36 `(_ZN7cutlass13device_kernelIN5flash19enable_sm80_to_sm89INS1_16FlashAttnBwdSm80INS1_25CollectiveMainloopBwdSm80ILi2ELi2EN4cute5tupleIJNS5_1CILi128EEES8_NS7_ILi64EEEEEENS_6half_tEfNS_4arch4Sm80ELb0ELb1ELb1ELb0ELb0ELb0ELb0ELb0ELi2ELi4ELi4ELi4ELb0EEENS1_24CollectiveEpilogueBwdGQAISA_fSD_Li256ELb0ELb0EEENS1_19SingleTileSchedulerILb0ELb0ELb0ELi128EEEEEEEEEvNT_6ParamsE) ;  /* 0xffff9b2024007950 */ /* 0x000fea0003c3ffff */
        .type           $_ZN7cutlass13device_kernelIN5flash19enable_sm80_to_sm89INS1_16FlashAttnBwdSm80INS1_25CollectiveMainloopBwdSm80ILi2ELi2EN4cute5tupleIJNS5_1CILi128EEES8_NS7_ILi64EEEEEENS_6half_tEfNS_4arch4Sm80ELb0ELb1ELb1ELb0ELb0ELb0ELb0ELb0ELi2ELi4ELi4ELi4ELb0EEENS1_24CollectiveEpilogueBwdGQAISA_fSD_Li256ELb0ELb0EEENS1_19SingleTileSchedulerILb0ELb0ELb0ELi128EEEEEEEEEvNT_6ParamsE$_ZN4cute3eso3ESOILb1ELb0EJNS_14ComposedLayoutINS_7SwizzleILi3ELi3ELi3EEENS_1CILi0EEENS_6LayoutINS_5tupleIJNS8_IJNS8_IJNS5_ILi4EEENS5_ILi8EEEEEENS8_IJNS5_ILi2EEENS5_ILi1EEEEEEEEENS8_IJNS8_IJSC_SC_EEENS8_IJSA_S9_EEEEEEEEENS8_IJNS8_IJNS8_IJSC_NS5_ILi64EEEEEENS8_IJNS5_ILi512EEES6_EEEEEENS8_IJNS8_IJSD_SA_EEENS8_IJNS5_ILi1024EEENS5_ILi16EEEEEEEEEEEEEEEENS_10ViewEngineINS_8smem_ptrIPN7cutlass6half_tEEEEEEEC2ERKSW_RKS13_,@function
        .size           $_ZN7cutlass13device_kernelIN5flash19enable_sm80_to_sm89INS1_16FlashAttnBwdSm80INS1_25CollectiveMainloopBwdSm80ILi2ELi2EN4cute5tupleIJNS5_1CILi128EEES8_NS7_ILi64EEEEEENS_6half_tEfNS_4arch4Sm80ELb0ELb1ELb1ELb0ELb0ELb0ELb0ELb0ELi2ELi4ELi4ELi4ELb0EEENS1_24CollectiveEpilogueBwdGQAISA_fSD_Li256ELb0ELb0EEENS1_19SingleTileSchedulerILb0ELb0ELb0ELi128EEEEEEEEEvNT_6ParamsE$_ZN4cute3eso3ESOILb1ELb0EJNS_14ComposedLayoutINS_7SwizzleILi3ELi3ELi3EEENS_1CILi0EEENS_6LayoutINS_5tupleIJNS8_IJNS8_IJNS5_ILi4EEENS5_ILi8EEEEEENS8_IJNS5_ILi2EEENS5_ILi1EEEEEEEEENS8_IJNS8_IJSC_SC_EEENS8_IJSA_S9_EEEEEEEEENS8_IJNS8_IJNS8_IJSC_NS5_ILi64EEEEEENS8_IJNS5_ILi512EEES6_EEEEEENS8_IJNS8_IJSD_SA_EEENS8_IJNS5_ILi1024EEENS5_ILi16EEEEEEEEEEEEEEEENS_10ViewEngineINS_8smem_ptrIPN7cutlass6half_tEEEEEEEC2ERKSW_RKS13_,($_ZN7cutlass13device_kernelIN5flash19enable_sm80_to_sm89INS1_16FlashAttnBwdSm80INS1_25CollectiveMainloopBwdSm80ILi2ELi2EN4cute5tupleIJNS5_1CILi128EEES8_NS7_ILi64EEEEEENS_6half_tEfNS_4arch4Sm80ELb0ELb1ELb1ELb0ELb0ELb0ELb0ELb0ELi2ELi4ELi4ELi4ELb0EEENS1_24CollectiveEpilogueBwdGQAISA_fSD_Li256ELb0ELb0EEENS1_19SingleTileSchedulerILb0ELb0ELb0ELi128EEEEEEEEEvNT_6ParamsE$_ZN4cute3eso3ESOILb1ELb0EJNS_14ComposedLayoutINS_7SwizzleILi3ELi3ELi3EEENS_1CILi0EEENS_6LayoutINS_5tupleIJNS8_IJNS8_IJNS5_ILi4EEENS5_ILi8EEEEEENS8_IJNS5_ILi2EEENS5_ILi1EEEEEEEEENS8_IJNS8_IJSC_SC_EEESB_EEEEEENS8_IJNS8_IJNS8_IJNS5_ILi128EEESD_EEENS8_IJSA_S6_EEEEEENS8_IJNS8_IJNS5_ILi64EEENS5_ILi512EEEEEENS8_IJNS5_ILi16EEENS5_ILi1024EEEEEEEEEEEEEEEENS_10ViewEngineINS_8smem_ptrIPN7cutlass6half_tEEEEEEEC2ERKSW_RKS13_ - $_ZN7cutlass13device_kernelIN5flash19enable_sm80_to_sm89INS1_16FlashAttnBwdSm80INS1_25CollectiveMainloopBwdSm80ILi2ELi2EN4cute5tupleIJNS5_1CILi128EEES8_NS7_ILi64EEEEEENS_6half_tEfNS_4arch4Sm80ELb0ELb1ELb1ELb0ELb0ELb0ELb0ELb0ELi2ELi4ELi4ELi4ELb0EEENS1_24CollectiveEpilogueBwdGQAISA_fSD_Li256ELb0ELb0EEENS1_19SingleTileSchedulerILb0ELb0ELb0ELi128EEEEEEEEEvNT_6ParamsE$_ZN4cute3eso3ESOILb1ELb0EJNS_14ComposedLayoutINS_7SwizzleILi3ELi3ELi3EEENS_1CILi0EEENS_6LayoutINS_5tupleIJNS8_IJNS8_IJNS5_ILi4EEENS5_ILi8EEEEEENS8_IJNS5_ILi2EEENS5_ILi1EEEEEEEEENS8_IJNS8_IJSC_SC_EEENS8_IJSA_S9_EEEEEEEEENS8_IJNS8_IJNS8_IJSC_NS5_ILi64EEEEEENS8_IJNS5_ILi512EEES6_EEEEEENS8_IJNS8_IJSD_SA_EEENS8_IJNS5_ILi1024EEENS5_ILi16EEEEEEEEEEEEEEEENS_10ViewEngineINS_8smem_ptrIPN7cutlass6half_tEEEEEEEC2ERKSW_RKS13_)
$_ZN7cutlass13device_kernelIN5flash19enable_sm80_to_sm89INS1_16FlashAttnBwdSm80INS1_25CollectiveMainloopBwdSm80ILi2ELi2EN4cute5tupleIJNS5_1CILi128EEES8_NS7_ILi64EEEEEENS_6half_tEfNS_4arch4Sm80ELb0ELb1ELb1ELb0ELb0ELb0ELb0ELb0ELi2ELi4ELi4ELi4ELb0EEENS1_24CollectiveEpilogueBwdGQAISA_fSD_Li256ELb0ELb0EEENS1_19SingleTileSchedulerILb0ELb0ELb0ELi128EEEEEEEEEvNT_6ParamsE$_ZN4cute3eso3ESOILb1ELb0EJNS_14ComposedLayoutINS_7SwizzleILi3ELi3ELi3EEENS_1CILi0EEENS_6LayoutINS_5tupleIJNS8_IJNS8_IJNS5_ILi4EEENS5_ILi8EEEEEENS8_IJNS5_ILi2EEENS5_ILi1EEEEEEEEENS8_IJNS8_IJSC_SC_EEENS8_IJSA_S9_EEEEEEEEENS8_IJNS8_IJNS8_IJSC_NS5_ILi64EEEEEENS8_IJNS5_ILi512EEES6_EEEEEENS8_IJNS8_IJSD_SA_EEENS8_IJNS5_ILi1024EEENS5_ILi16EEEEEEEEEEEEEEEENS_10ViewEngineINS_8smem_ptrIPN7cutlass6half_tEEEEEEEC2ERKSW_RKS13_:
[----:B------:R-:W-:Y:S02]  /*64e0*/  IADD3 R4, R60, -c[0x0][0x20], RZ ;  /* 0x800008003c047a10 */ /* 0x000fe40007ffe0ff */
[----:B------:R-:W-:-:S03]  /*64f0*/  MOV R7, 0x0 ;  /* 0x0000000000077802 */ /* 0x000fc60000000f00 */
[----:B------:R1:W-:Y:S01]  /*6500*/  STL.64 [R4], R2 ;  /* 0x0000000204007387 */ /* 0x0003e20000100a00 */
[----:B------:R-:W-:Y:S05]  /*6510*/  RET.REL.NODEC R6 `(_ZN7cutlass13device_kernelIN5flash19enable_sm80_to_sm89INS1_16FlashAttnBwdSm80INS1_25CollectiveMainloopBwdSm80ILi2ELi2EN4cute5tupleIJNS5_1CILi128EEES8_NS7_ILi64EEEEEENS_6half_tEfNS_4arch4Sm80ELb0ELb1ELb1ELb0ELb0ELb0ELb0ELb0ELi2ELi4ELi4ELi4ELb0EEENS1_24CollectiveEpilogueBwdGQAISA_fSD_Li256ELb0ELb0EEENS1_19SingleTileSchedulerILb0ELb0ELb0ELi128EEEEEEEEEvNT_6ParamsE) ;  /* 0xffff9ae006007950 */ /* 0x000fea0003c3ffff */
        .type           $_ZN7cutlass13device_kernelIN5flash19enable_sm80_to_sm89INS1_16FlashAttnBwdSm80INS1_25CollectiveMainloopBwdSm80ILi2ELi2EN4cute5tupleIJNS5_1CILi128EEES8_NS7_ILi64EEEEEENS_6half_tEfNS_4arch4Sm80ELb0ELb1ELb1ELb0ELb0ELb0ELb0ELb0ELi2ELi4ELi4ELi4ELb0EEENS1_24CollectiveEpilogueBwdGQAISA_fSD_Li256ELb0ELb0EEENS1_19SingleTileSchedulerILb0ELb0ELb0ELi128EEEEEEEEEvNT_6ParamsE$_ZN4cute3eso3ESOILb1ELb0EJNS_14ComposedLayoutINS_7SwizzleILi3ELi3ELi3EEENS_1CILi0EEENS_6LayoutINS_5tupleIJNS8_IJNS8_IJNS5_ILi4EEENS5_ILi8EEEEEENS8_IJNS5_ILi2EEENS5_ILi1EEEEEEEEENS8_IJNS8_IJSC_SC_EEESB_EEEEEENS8_IJNS8_IJNS8_IJNS5_ILi128EEESD_EEENS8_IJSA_S6_EEEEEENS8_IJNS8_IJNS5_ILi64EEENS5_ILi512EEEEEENS8_IJNS5_ILi16EEENS5_ILi1024EEEEEEEEEEEEEEEENS_10ViewEngineINS_8smem_ptrIPN7cutlass6half_tEEEEEEEC2ERKSW_RKS13_,@function
        .size           $_ZN7cutlass13device_kernelIN5flash19enable_sm80_to_sm89INS1_16FlashAttnBwdSm80INS1_25CollectiveMainloopBwdSm80ILi2ELi2EN4cute5tupleIJNS5_1CILi128EEES8_NS7_ILi64EEEEEENS_6half_tEfNS_4arch4Sm80ELb0ELb1ELb1ELb0ELb0ELb0ELb0ELb0ELi2ELi4ELi4ELi4ELb0EEENS1_24CollectiveEpilogueBwdGQAISA_fSD_Li256ELb0ELb0EEENS1_19SingleTileSchedulerILb0ELb0ELb0ELi128EEEEEEEEEvNT_6ParamsE$_ZN4cute3eso3ESOILb1ELb0EJNS_14ComposedLayoutINS_7SwizzleILi3ELi3ELi3EEENS_1CILi0EEENS_6LayoutINS_5tupleIJNS8_IJNS8_IJNS5_ILi4EEENS5_ILi8EEEEEENS8_IJNS5_ILi2EEENS5_ILi1EEEEEEEEENS8_IJNS8_IJSC_SC_EEESB_EEEEEENS8_IJNS8_IJNS8_IJNS5_ILi128EEESD_EEENS8_IJSA_S6_EEEEEENS8_IJNS8_IJNS5_ILi64EEENS5_ILi512EEEEEENS8_IJNS5_ILi16EEENS5_ILi1024EEEEEEEEEEEEEEEENS_10ViewEngineINS_8smem_ptrIPN7cutlass6half_tEEEEEEEC2ERKSW_RKS13_,($_ZN7cutlass13device_kernelIN5flash19enable_sm80_to_sm89INS1_16FlashAttnBwdSm80INS1_25CollectiveMainloopBwdSm80ILi2ELi2EN4cute5tupleIJNS5_1CILi128EEES8_NS7_ILi64EEEEEENS_6half_tEfNS_4arch4Sm80ELb0ELb1ELb1ELb0ELb0ELb0ELb0ELb0ELi2ELi4ELi4ELi4ELb0EEENS1_24CollectiveEpilogueBwdGQAISA_fSD_Li256ELb0ELb0EEENS1_19SingleTileSchedulerILb0ELb0ELb0ELi128EEEEEEEEEvNT_6ParamsE$_ZN4cute3eso3ESOILb1ELb0EJNS_14ComposedLayoutINS_7SwizzleILi3ELi3ELi3EEENS_1CILi0EEENS_6LayoutINS_5tupleIJNS8_IJNS8_IJNS5_ILi4EEENS5_ILi8EEEEEENS8_IJS9_NS5_ILi1EEEEEEEEENS8_IJNS8_IJNS5_ILi2EEESF_SF_EEENS8_IJSF_SA_EEEEEEEEENS8_IJNS8_IJNS8_IJNS5_ILi128EEESC_EEENS8_IJNS5_ILi16EEES6_EEEEEENS8_IJNS8_IJNS5_ILi64EEESA_NS5_ILi512EEEEEENS8_IJNS5_ILi8192EEENS5_ILi1024EEEEEEEEEEEEEEEENS_10ViewEngineINS_8smem_ptrIPN7cutlass6half_tEEEEEEEC2ERKSY_RKS15_ - $_ZN7cutlass13device_kernelIN5flash19enable_sm80_to_sm89INS1_16FlashAttnBwdSm80INS1_25CollectiveMainloopBwdSm80ILi2ELi2EN4cute5tupleIJNS5_1CILi128EEES8_NS7_ILi64EEEEEENS_6half_tEfNS_4arch4Sm80ELb0ELb1ELb1ELb0ELb0ELb0ELb0ELb0ELi2ELi4ELi4ELi4ELb0EEENS1_24CollectiveEpilogueBwdGQAISA_fSD_Li256ELb0ELb0EEENS1_19SingleTileSchedulerILb0ELb0ELb0ELi128EEEEEEEEEvNT_6ParamsE$_ZN4cute3eso3ESOILb1ELb0EJNS_14ComposedLayoutINS_7SwizzleILi3ELi3ELi3EEENS_1CILi0EEENS_6LayoutINS_5tupleIJNS8_IJNS8_IJNS5_ILi4EEENS5_ILi8EEEEEENS8_IJNS5_ILi2EEENS5_ILi1EEEEEEEEENS8_IJNS8_IJSC_SC_EEESB_EEEEEENS8_IJNS8_IJNS8_IJNS5_ILi128EEESD_EEENS8_IJSA_S6_EEEEEENS8_IJNS8_IJNS5_ILi64EEENS5_ILi512EEEEEENS8_IJNS5_ILi16EEENS5_ILi1024EEEEEEEEEEEEEEEENS_10ViewEngineINS_8smem_ptrIPN7cutlass6half_tEEEEEEEC2ERKSW_RKS13_)
$_ZN7cutlass13device_kernelIN5flash19enable_sm80_to_sm89INS1_16FlashAttnBwdSm80INS1_25CollectiveMainloopBwdSm80ILi2ELi2EN4cute5tupleIJNS5_1CILi128EEES8_NS7_ILi64EEEEEENS_6half_tEfNS_4arch4Sm80ELb0ELb1ELb1ELb0ELb0ELb0ELb0ELb0ELi2ELi4ELi4ELi4ELb0EEENS1_24CollectiveEpilogueBwdGQAISA_fSD_Li256ELb0ELb0EEENS1_19SingleTileSchedulerILb0ELb0ELb0ELi128EEEEEEEEEvNT_6ParamsE$_ZN4cute3eso3ESOILb1ELb0EJNS_14ComposedLayoutINS_7SwizzleILi3ELi3ELi3EEENS_1CILi0EEENS_6LayoutINS_5tupleIJNS8_IJNS8_IJNS5_ILi4EEENS5_ILi8EEEEEENS8_IJNS5_ILi2EEENS5_ILi1EEEEEEEEENS8_IJNS8_IJSC_SC_EEESB_EEEEEENS8_IJNS8_IJNS8_IJNS5_ILi128EEESD_EEENS8_IJSA_S6_EEEEEENS8_IJNS8_IJNS5_ILi64EEENS5_ILi512EEEEEENS8_IJNS5_ILi16EEENS5_ILi1024EEEEEEEEEEEEEEEENS_10ViewEngineINS_8smem_ptrIPN7cutlass6half_tEEEEEEEC2ERKSW_RKS13_:
[----:B------:R-:W-:Y:S02]  /*6520*/  IADD3 R4, R78, -c[0x0][0x20], RZ ;  /* 0x800008004e047a10 */ /* 0x000fe40007ffe0ff */
[----:B------:R-:W-:-:S03]  /*6530*/  MOV R7, 0x0 ;  /* 0x0000000000077802 */ /* 0x000fc60000000f00 */
[----:B------:R1:W-:Y:S01]  /*6540*/  STL.64 [R4], R2 ;  /* 0x0000000204007387 */ /* 0x0003e20000100a00 */
[----:B------:R-:W-:Y:S05]  /*6550*/  RET.REL.NODEC R6 `(_ZN7cutlass13device_kernelIN5flash19enable_sm80_to_sm89INS1_16FlashAttnBwdSm80INS1_25CollectiveMainloopBwdSm80ILi2ELi2EN4cute5tupleIJNS5_1CILi128EEES8_NS7_ILi64EEEEEENS_6half_tEfNS_4arch4Sm80ELb0ELb1ELb1ELb0ELb0ELb0ELb0ELb0ELi2ELi4ELi4ELi4ELb0EEENS1_24CollectiveEpilogueBwdGQAISA_fSD_Li256ELb0ELb0EEENS1_19SingleTileSchedulerILb0ELb0ELb0ELi128EEEEEEEEEvNT_6ParamsE) ;  /* 0xffff9aa006007950 */ /* 0x000fea0003c3ffff */
        .type           $_ZN7cutlass13device_kernelIN5flash19enable_sm80_to_sm89INS1_16FlashAttnBwdSm80INS1_25CollectiveMainloopBwdSm80ILi2ELi2EN4cute5tupleIJNS5_1CILi128EEES8_NS7_ILi64EEEEEENS_6half_tEfNS_4arch4Sm80ELb0ELb1ELb1ELb0ELb0ELb0ELb0ELb0ELi2ELi4ELi4ELi4ELb0EEENS1_24CollectiveEpilogueBwdGQAISA_fSD_Li256ELb0ELb0EEENS1_19SingleTileSchedulerILb0ELb0ELb0ELi128EEEEEEEEEvNT_6ParamsE$_ZN4cute3eso3ESOILb1ELb0EJNS_14ComposedLayoutINS_7SwizzleILi3ELi3ELi3EEENS_1CILi0EEENS_6LayoutINS_5tupleIJNS8_IJNS8_IJNS5_ILi4EEENS5_ILi8EEEEEENS8_IJS9_NS5_ILi1EEEEEEEEENS8_IJNS8_IJNS5_ILi2EEESF_SF_EEENS8_IJSF_SA_EEEEEEEEENS8_IJNS8_IJNS8_IJNS5_ILi128EEESC_EEENS8_IJNS5_ILi16EEES6_EEEEEENS8_IJNS8_IJNS5_ILi64EEESA_NS5_ILi512EEEEEENS8_IJNS5_ILi8192EEENS5_ILi1024EEEEEEEEEEEEEEEENS_10ViewEngineINS_8smem_ptrIPN7cutlass6half_tEEEEEEEC2ERKSY_RKS15_,@function
        .size           $_ZN7cutlass13device_kernelIN5flash19enable_sm80_to_sm89INS1_16FlashAttnBwdSm80INS1_25CollectiveMainloopBwdSm80ILi2ELi2EN4cute5tupleIJNS5_1CILi128EEES8_NS7_ILi64EEEEEENS_6half_tEfNS_4arch4Sm80ELb0ELb1ELb1ELb0ELb0ELb0ELb0ELb0ELi2ELi4ELi4ELi4ELb0EEENS1_24CollectiveEpilogueBwdGQAISA_fSD_Li256ELb0ELb0EEENS1_19SingleTileSchedulerILb0ELb0ELb0ELi128EEEEEEEEEvNT_6ParamsE$_ZN4cute3eso3ESOILb1ELb0EJNS_14ComposedLayoutINS_7SwizzleILi3ELi3ELi3EEENS_1CILi0EEENS_6LayoutINS_5tupleIJNS8_IJNS8_IJNS5_ILi4EEENS5_ILi8EEEEEENS8_IJS9_NS5_ILi1EEEEEEEEENS8_IJNS8_IJNS5_ILi2EEESF_SF_EEENS8_IJSF_SA_EEEEEEEEENS8_IJNS8_IJNS8_IJNS5_ILi128EEESC_EEENS8_IJNS5_ILi16EEES6_EEEEEENS8_IJNS8_IJNS5_ILi64EEESA_NS5_ILi512EEEEEENS8_IJNS5_ILi8192EEENS5_ILi1024EEEEEEEEEEEEEEEENS_10ViewEngineINS_8smem_ptrIPN7cutlass6half_tEEEEEEEC2ERKSY_RKS15_,($_ZN7cutlass13device_kernelIN5flash19enable_sm80_to_sm89INS1_16FlashAttnBwdSm80INS1_25CollectiveMainloopBwdSm80ILi2ELi2EN4cute5tupleIJNS5_1CILi128EEES8_NS7_ILi64EEEEEENS_6half_tEfNS_4arch4Sm80ELb0ELb1ELb1ELb0ELb0ELb0ELb0ELb0ELi2ELi4ELi4ELi4ELb0EEENS1_24CollectiveEpilogueBwdGQAISA_fSD_Li256ELb0ELb0EEENS1_19SingleTileSchedulerILb0ELb0ELb0ELi128EEEEEEEEEvNT_6ParamsE$_ZN4cute3eso3ESOILb1ELb0EJNS_14ComposedLayoutINS_7SwizzleILi3ELi3ELi3EEENS_1CILj0EEENS_6LayoutINS_5tupleIJNS5_ILi64EEENS5_ILi128EEEEEENS8_IJNS5_ILi1EEES9_EEEEEEENS_10ViewEngineINS_8smem_ptrIPN7cutlass6half_tEEEEEEEC2ERKSF_RKSM_ - $_ZN7cutlass13device_kernelIN5flash19enable_sm80_to_sm89INS1_16FlashAttnBwdSm80INS1_25CollectiveMainloopBwdSm80ILi2ELi2EN4cute5tupleIJNS5_1CILi128EEES8_NS7_ILi64EEEEEENS_6half_tEfNS_4arch4Sm80ELb0ELb1ELb1ELb0ELb0ELb0ELb0ELb0ELi2ELi4ELi4ELi4ELb0EEENS1_24CollectiveEpilogueBwdGQAISA_fSD_Li256ELb0ELb0EEENS1_19SingleTileSchedulerILb0ELb0ELb0ELi128EEEEEEEEEvNT_6ParamsE$_ZN4cute3eso3ESOILb1ELb0EJNS_14ComposedLayoutINS_7SwizzleILi3ELi3ELi3EEENS_1CILi0EEENS_6LayoutINS_5tupleIJNS8_IJNS8_IJNS5_ILi4EEENS5_ILi8EEEEEENS8_IJS9_NS5_ILi1EEEEEEEEENS8_IJNS8_IJNS5_ILi2EEESF_SF_EEENS8_IJSF_SA_EEEEEEEEENS8_IJNS8_IJNS8_IJNS5_ILi128EEESC_EEENS8_IJNS5_ILi16EEES6_EEEEEENS8_IJNS8_IJNS5_ILi64EEESA_NS5_ILi512EEEEEENS8_IJNS5_ILi8192EEENS5_ILi1024EEEEEEEEEEEEEEEENS_10ViewEngineINS_8smem_ptrIPN7cutlass6half_tEEEEEEEC2ERKSY_RKS15_)
$_ZN7cutlass13device_kernelIN5flash19enable_sm80_to_sm89INS1_16FlashAttnBwdSm80INS1_25CollectiveMainloopBwdSm80ILi2ELi2EN4cute5tupleIJNS5_1CILi128EEES8_NS7_ILi64EEEEEENS_6half_tEfNS_4arch4Sm80ELb0ELb1ELb1ELb0ELb0ELb0ELb0ELb0ELi2ELi4ELi4ELi4ELb0EEENS1_24CollectiveEpilogueBwdGQAISA_fSD_Li256ELb0ELb0EEENS1_19SingleTileSchedulerILb0ELb0ELb0ELi128EEEEEEEEEvNT_6ParamsE$_ZN4cute3eso3ESOILb1ELb0EJNS_14ComposedLayoutINS_7SwizzleILi3ELi3ELi3EEENS_1CILi0EEENS_6LayoutINS_5tupleIJNS8_IJNS8_IJNS5_ILi4EEENS5_ILi8EEEEEENS8_IJS9_NS5_ILi1EEEEEEEEENS8_IJNS8_IJNS5_ILi2EEESF_SF_EEENS8_IJSF_SA_EEEEEEEEENS8_IJNS8_IJNS8_IJNS5_ILi128EEESC_EEENS8_IJNS5_ILi16EEES6_EEEEEENS8_IJNS8_IJNS5_ILi64EEESA_NS5_ILi512EEEEEENS8_IJNS5_ILi8192EEENS5_ILi1024EEEEEEEEEEEEEEEENS_10ViewEngineINS_8smem_ptrIPN7cutlass6half_tEEEEEEEC2ERKSY_RKS15_:
[----:B------:R-:W-:Y:S02]  /*6560*/  IADD3 R6, R60, -c[0x0][0x20], RZ ;  /* 0x800008003c067a10 */ /* 0x000fe40007ffe0ff */
[----:B------:R-:W-:-:S03]  /*6570*/  MOV R13, 0x0 ;  /* 0x00000000000d7802 */ /* 0x000fc60000000f00 */
[----:B------:R1:W-:Y:S01]  /*6580*/  STL.64 [R6], R2 ;  /* 0x0000000206007387 */ /* 0x0003e20000100a00 */
[----:B------:R-:W-:Y:S05]  /*6590*/  RET.REL.NODEC R12 `(_ZN7cutlass13device_kernelIN5flash19enable_sm80_to_sm89INS1_16FlashAttnBwdSm80INS1_25CollectiveMainloopBwdSm80ILi2ELi2EN4cute5tupleIJNS5_1CILi128EEES8_NS7_ILi64EEEEEENS_6half_tEfNS_4arch4Sm80ELb0ELb1ELb1ELb0ELb0ELb0ELb0ELb0ELi2ELi4ELi4ELi4ELb0EEENS1_24CollectiveEpilogueBwdGQAISA_fSD_Li256ELb0ELb0EEENS1_19SingleTileSchedulerILb0ELb0ELb0ELi128EEEEEEEEEvNT_6ParamsE) ;  /* 0xffff9a600c007950 */ /* 0x000fea0003c3ffff */
        .type           $_ZN7cutlass13device_kernelIN5flash19enable_sm80_to_sm89INS1_16FlashAttnBwdSm80INS1_25CollectiveMainloopBwdSm80ILi2ELi2EN4cute5tupleIJNS5_1CILi128EEES8_NS7_ILi64EEEEEENS_6half_tEfNS_4arch4Sm80ELb0ELb1ELb1ELb0ELb0ELb0ELb0ELb0ELi2ELi4ELi4ELi4ELb0EEENS1_24CollectiveEpilogueBwdGQAISA_fSD_Li256ELb0ELb0EEENS1_19SingleTileSchedulerILb0ELb0ELb0ELi128EEEEEEEEEvNT_6ParamsE$_ZN4cute3eso3ESOILb1ELb0EJNS_14ComposedLayoutINS_7SwizzleILi3ELi3ELi3EEENS_1CILj0EEENS_6LayoutINS_5tupleIJNS5_ILi64EEENS5_ILi128EEEEEENS8_IJNS5_ILi1EEES9_EEEEEEENS_10ViewEngineINS_8smem_ptrIPN7cutlass6half_tEEEEEEEC2ERKSF_RKSM_,@function
        .size           $_ZN7cutlass13device_kernelIN5flash19enable_sm80_to_sm89INS1_16FlashAttnBwdSm80INS1_25CollectiveMainloopBwdSm80ILi2ELi2EN4cute5tupleIJNS5_1CILi128EEES8_NS7_ILi64EEEEEENS_6half_tEfNS_4arch4Sm80ELb0ELb1ELb1ELb0ELb0ELb0ELb0ELb0ELi2ELi4ELi4ELi4ELb0EEENS1_24CollectiveEpilogueBwdGQAISA_fSD_Li256ELb0ELb0EEENS1_19SingleTileSchedulerILb0ELb0ELb0ELi128EEEEEEEEEvNT_6ParamsE$_ZN4cute3eso3ESOILb1ELb0EJNS_14ComposedLayoutINS_7SwizzleILi3ELi3ELi3EEENS_1CILj0EEENS_6LayoutINS_5tupleIJNS5_ILi64EEENS5_ILi128EEEEEENS8_IJNS5_ILi1EEES9_EEEEEEENS_10ViewEngineINS_8smem_ptrIPN7cutlass6half_tEEEEEEEC2ERKSF_RKSM_,($_ZN7cutlass13device_kernelIN5flash19enable_sm80_to_sm89INS1_16FlashAttnBwdSm80INS1_25CollectiveMainloopBwdSm80ILi2ELi2EN4cute5tupleIJNS5_1CILi128EEES8_NS7_ILi64EEEEEENS_6half_tEfNS_4arch4Sm80ELb0ELb1ELb1ELb0ELb0ELb0ELb0ELb0ELi2ELi4ELi4ELi4ELb0EEENS1_24CollectiveEpilogueBwdGQAISA_fSD_Li256ELb0ELb0EEENS1_19SingleTileSchedulerILb0ELb0ELb0ELi128EEEEEEEEEvNT_6ParamsE$_ZN4cute3eso3ESOILb1ELb0EJNS_14ComposedLayoutINS_7SwizzleILi3ELi3ELi3EEENS_1CILj0EEENS_6LayoutINS_5tupleIJNS8_IJNS5_ILi8EEENS5_ILi16EEEEEENS8_IJNS5_ILi64EEENS5_ILi1EEEEEEEEENS8_IJNS8_IJSC_NS5_ILi512EEEEEENS8_IJSD_NS5_ILi0EEEEEEEEEEEEENS_10ViewEngineINS_8smem_ptrIPN7cutlass6half_tEEEEEEEC2ERKSM_RKST_ - $_ZN7cutlass13device_kernelIN5flash19enable_sm80_to_sm89INS1_16FlashAttnBwdSm80INS1_25CollectiveMainloopBwdSm80ILi2ELi2EN4cute5tupleIJNS5_1CILi128EEES8_NS7_ILi64EEEEEENS_6half_tEfNS_4arch4Sm80ELb0ELb1ELb1ELb0ELb0ELb0ELb0ELb0ELi2ELi4ELi4ELi4ELb0EEENS1_24CollectiveEpilogueBwdGQAISA_fSD_Li256ELb0ELb0EEENS1_19SingleTileSchedulerILb0ELb0ELb0ELi128EEEEEEEEEvNT_6ParamsE$_ZN4cute3eso3ESOILb1ELb0EJNS_14ComposedLayoutINS_7SwizzleILi3ELi3ELi3EEENS_1CILj0EEENS_6LayoutINS_5tupleIJNS5_ILi64EEENS5_ILi128EEEEEENS8_IJNS5_ILi1EEES9_EEEEEEENS_10ViewEngineINS_8smem_ptrIPN7cutlass6half_tEEEEEEEC2ERKSF_RKSM_)
$_ZN7cutlass13device_kernelIN5flash19enable_sm80_to_sm89INS1_16FlashAttnBwdSm80INS1_25CollectiveMainloopBwdSm80ILi2ELi2EN4cute5tupleIJNS5_1CILi128EEES8_NS7_ILi64EEEEEENS_6half_tEfNS_4arch4Sm80ELb0ELb1ELb1ELb0ELb0ELb0ELb0ELb0ELi2ELi4ELi4ELi4ELb0EEENS1_24CollectiveEpilogueBwdGQAISA_fSD_Li256ELb0ELb0EEENS1_19SingleTileSchedulerILb0ELb0ELb0ELi128EEEEEEEEEvNT_6ParamsE$_ZN4cute3eso3ESOILb1ELb0EJNS_14ComposedLayoutINS_7SwizzleILi3ELi3ELi3EEENS_1CILj0EEENS_6LayoutINS_5tupleIJNS5_ILi64EEENS5_ILi128EEEEEENS8_IJNS5_ILi1EEES9_EEEEEEENS_10ViewEngineINS_8smem_ptrIPN7cutlass6half_tEEEEEEEC2ERKSF_RKSM_:
[----:B------:R-:W-:Y:S02]  /*65a0*/  IADD3 R5, R60, -c[0x0][0x20], RZ ;  /* 0x800008003c057a10 */ /* 0x000fe40007ffe0ff */
[----:B------:R-:W-:-:S03]  /*65b0*/  MOV R7, 0x0 ;  /* 0x0000000000077802 */ /* 0x000fc60000000f00 */
[----:B------:R1:W-:Y:S01]  /*65c0*/  STL.64 [R5], R2 ;  /* 0x0000000205007387 */ /* 0x0003e20000100a00 */
[----:B------:R-:W-:Y:S05]  /*65d0*/  RET.REL.NODEC R6 `(_ZN7cutlass13device_kernelIN5flash19enable_sm80_to_sm89INS1_16FlashAttnBwdSm80INS1_25CollectiveMainloopBwdSm80ILi2ELi2EN4cute5tupleIJNS5_1CILi128EEES8_NS7_ILi64EEEEEENS_6half_tEfNS_4arch4Sm80ELb0ELb1ELb1ELb0ELb0ELb0ELb0ELb0ELi2ELi4ELi4ELi4ELb0EEENS1_24CollectiveEpilogueBwdGQAISA_fSD_Li256ELb0ELb0EEENS1_19SingleTileSchedulerILb0ELb0ELb0ELi128EEEEEEEEEvNT_6ParamsE) ;  /* 0xffff9a2006007950 */ /* 0x000fea0003c3ffff */
        .type           $_ZN7cutlass13device_kernelIN5flash19enable_sm80_to_sm89INS1_16FlashAttnBwdSm80INS1_25CollectiveMainloopBwdSm80ILi2ELi2EN4cute5tupleIJNS5_1CILi128EEES8_NS7_ILi64EEEEEENS_6half_tEfNS_4arch4Sm80ELb0ELb1ELb1ELb0ELb0ELb0ELb0ELb0ELi2ELi4ELi4ELi4ELb0EEENS1_24CollectiveEpilogueBwdGQAISA_fSD_Li256ELb0ELb0EEENS1_19SingleTileSchedulerILb0ELb0ELb0ELi128EEEEEEEEEvNT_6ParamsE$_ZN4cute3eso3ESOILb1ELb0EJNS_14ComposedLayoutINS_7SwizzleILi3ELi3ELi3EEENS_1CILj0EEENS_6LayoutINS_5tupleIJNS8_IJNS5_ILi8EEENS5_ILi16EEEEEENS8_IJNS5_ILi64EEENS5_ILi1EEEEEEEEENS8_IJNS8_IJSC_NS5_ILi512EEEEEENS8_IJSD_NS5_ILi0EEEEEEEEEEEEENS_10ViewEngineINS_8smem_ptrIPN7cutlass6half_tEEEEEEEC2ERKSM_RKST_,@function
        .size           $_ZN7cutlass13device_kernelIN5flash19enable_sm80_to_sm89INS1_16FlashAttnBwdSm80INS1_25CollectiveMainloopBwdSm80ILi2ELi2EN4cute5tupleIJNS5_1CILi128EEES8_NS7_ILi64EEEEEENS_6half_tEfNS_4arch4Sm80ELb0ELb1ELb1ELb0ELb0ELb0ELb0ELb0ELi2ELi4ELi4ELi4ELb0EEENS1_24CollectiveEpilogueBwdGQAISA_fSD_Li256ELb0ELb0EEENS1_19SingleTileSchedulerILb0ELb0ELb0ELi128EEEEEEEEEvNT_6ParamsE$_ZN4cute3eso3ESOILb1ELb0EJNS_14ComposedLayoutINS_7SwizzleILi3ELi3ELi3EEENS_1CILj0EEENS_6LayoutINS_5tupleIJNS8_IJNS5_ILi8EEENS5_ILi16EEEEEENS8_IJNS5_ILi64EEENS5_ILi1EEEEEEEEENS8_IJNS8_IJSC_NS5_ILi512EEEEEENS8_IJSD_NS5_ILi0EEEEEEEEEEEEENS_10ViewEngineINS_8smem_ptrIPN7cutlass6half_tEEEEEEEC2ERKSM_RKST_,($_ZN7cutlass13device_kernelIN5flash19enable_sm80_to_sm89INS1_16FlashAttnBwdSm80INS1_25CollectiveMainloopBwdSm80ILi2ELi2EN4cute5tupleIJNS5_1CILi128EEES8_NS7_ILi64EEEEEENS_6half_tEfNS_4arch4Sm80ELb0ELb1ELb1ELb0ELb0ELb0ELb0ELb0ELi2ELi4ELi4ELi4ELb0EEENS1_24CollectiveEpilogueBwdGQAISA_fSD_Li256ELb0ELb0EEENS1_19SingleTileSchedulerILb0ELb0ELb0ELi128EEEEEEEEEvNT_6ParamsE$_ZN4cute3eso3ESOILb1ELb0EJNS_14ComposedLayoutINS_7SwizzleILi3ELi3ELi3EEENS_1CILj0EEENS_6LayoutINS_5tupleIJNS8_IJNS8_IJNS5_ILi4EEENS5_ILi8EEEEEENS8_IJNS5_ILi2EEENS5_ILi1EEEEEEEEENS8_IJNS8_IJSC_SC_EEESB_EEEEEENS8_IJNS8_IJNS8_IJNS5_ILi128EEESD_EEENS8_IJSA_NS5_ILi0EEEEEEEEENS8_IJNS8_IJNS5_ILi64EEENS5_ILi512EEEEEENS8_IJNS5_ILi16EEENS5_ILi1024EEEEEEEEEEEEEEEENS_10ViewEngineINS_8smem_ptrIPN7cutlass6half_tEEEEEEEC2ERKSX_RKS14_ - $_ZN7cutlass13device_kernelIN5flash19enable_sm80_to_sm89INS1_16FlashAttnBwdSm80INS1_25CollectiveMainloopBwdSm80ILi2ELi2EN4cute5tupleIJNS5_1CILi128EEES8_NS7_ILi64EEEEEENS_6half_tEfNS_4arch4Sm80ELb0ELb1ELb1ELb0ELb0ELb0ELb0ELb0ELi2ELi4ELi4ELi4ELb0EEENS1_24CollectiveEpilogueBwdGQAISA_fSD_Li256ELb0ELb0EEENS1_19SingleTileSchedulerILb0ELb0ELb0ELi128EEEEEEEEEvNT_6ParamsE$_ZN4cute3eso3ESOILb1ELb0EJNS_14ComposedLayoutINS_7SwizzleILi3ELi3ELi3EEENS_1CILj0EEENS_6LayoutINS_5tupleIJNS8_IJNS5_ILi8EEENS5_ILi16EEEEEENS8_IJNS5_ILi64EEENS5_ILi1EEEEEEEEENS8_IJNS8_IJSC_NS5_ILi512EEEEEENS8_IJSD_NS5_ILi0EEEEEEEEEEEEENS_10ViewEngineINS_8smem_ptrIPN7cutlass6half_tEEEEEEEC2ERKSM_RKST_)
$_ZN7cutlass13device_kernelIN5flash19enable_sm80_to_sm89INS1_16FlashAttnBwdSm80INS1_25CollectiveMainloopBwdSm80ILi2ELi2EN4cute5tupleIJNS5_1CILi128EEES8_NS7_ILi64EEEEEENS_6half_tEfNS_4arch4Sm80ELb0ELb1ELb1ELb0ELb0ELb0ELb0ELb0ELi2ELi4ELi4ELi4ELb0EEENS1_24CollectiveEpilogueBwdGQAISA_fSD_Li256ELb0ELb0EEENS1_19SingleTileSchedulerILb0ELb0ELb0ELi128EEEEEEEEEvNT_6ParamsE$_ZN4cute3eso3ESOILb1ELb0EJNS_14ComposedLayoutINS_7SwizzleILi3ELi3ELi3EEENS_1CILj0EEENS_6LayoutINS_5tupleIJNS8_IJNS5_ILi8EEENS5_ILi16EEEEEENS8_IJNS5_ILi64EEENS5_ILi1EEEEEEEEENS8_IJNS8_IJSC_NS5_ILi512EEEEEENS8_IJSD_NS5_ILi0EEEEEEEEEEEEENS_10ViewEngineINS_8smem_ptrIPN7cutlass6half_tEEEEEEEC2ERKSM_RKST_:
[----:B------:R-:W-:Y:S02]  /*65e0*/  IADD3 R4, R60, -c[0x0][0x20], RZ ;  /* 0x800008003c047a10 */ /* 0x000fe40007ffe0ff */
[----:B------:R-:W-:-:S03]  /*65f0*/  MOV R7, 0x0 ;  /* 0x0000000000077802 */ /* 0x000fc60000000f00 */
[----:B------:R1:W-:Y:S01]  /*6600*/  STL.64 [R4], R2 ;  /* 0x0000000204007387 */ /* 0x0003e20000100a00 */
[----:B------:R-:W-:Y:S05]  /*6610*/  RET.REL.NODEC R6 `(_ZN7cutlass13device_kernelIN5flash19enable_sm80_to_sm89INS1_16FlashAttnBwdSm80INS1_25CollectiveMainloopBwdSm80ILi2ELi2EN4cute5tupleIJNS5_1CILi128EEES8_NS7_ILi64EEEEEENS_6half_tEfNS_4arch4Sm80ELb0ELb1ELb1ELb0ELb0ELb0ELb0ELb0ELi2ELi4ELi4ELi4ELb0EEENS1_24CollectiveEpilogueBwdGQAISA_fSD_Li256ELb0ELb0EEENS1_19SingleTileSchedulerILb0ELb0ELb0ELi128EEEEEEEEEvNT_6ParamsE) ;  /* 0xffff99e006007950 */ /* 0x000fea0003c3ffff */
        .type           $_ZN7cutlass13device_kernelIN5flash19enable_sm80_to_sm89INS1_16FlashAttnBwdSm80INS1_25CollectiveMainloopBwdSm80ILi2ELi2EN4cute5tupleIJNS5_1CILi128EEES8_NS7_ILi64EEEEEENS_6half_tEfNS_4arch4Sm80ELb0ELb1ELb1ELb0ELb0ELb0ELb0ELb0ELi2ELi4ELi4ELi4ELb0EEENS1_24CollectiveEpilogueBwdGQAISA_fSD_Li256ELb0ELb0EEENS1_19SingleTileSchedulerILb0ELb0ELb0ELi128EEEEEEEEEvNT_6ParamsE$_ZN4cute3eso3ESOILb1ELb0EJNS_14ComposedLayoutINS_7SwizzleILi3ELi3ELi3EEENS_1CILj0EEENS_6LayoutINS_5tupleIJNS8_IJNS8_IJNS5_ILi4EEENS5_ILi8EEEEEENS8_IJNS5_ILi2EEENS5_ILi1EEEEEEEEENS8_IJNS8_IJSC_SC_EEESB_EEEEEENS8_IJNS8_IJNS8_IJNS5_ILi128EEESD_EEENS8_IJSA_NS5_ILi0EEEEEEEEENS8_IJNS8_IJNS5_ILi64EEENS5_ILi512EEEEEENS8_IJNS5_ILi16EEENS5_ILi1024EEEEEEEEEEEEEEEENS_10ViewEngineINS_8smem_ptrIPN7cutlass6half_tEEEEEEEC2ERKSX_RKS14_,@function
        .size           $_ZN7cutlass13device_kernelIN5flash19enable_sm80_to_sm89INS1_16FlashAttnBwdSm80INS1_25CollectiveMainloopBwdSm80ILi2ELi2EN4cute5tupleIJNS5_1CILi128EEES8_NS7_ILi64EEEEEENS_6half_tEfNS_4arch4Sm80ELb0ELb1ELb1ELb0ELb0ELb0ELb0ELb0ELi2ELi4ELi4ELi4ELb0EEENS1_24CollectiveEpilogueBwdGQAISA_fSD_Li256ELb0ELb0EEENS1_19SingleTileSchedulerILb0ELb0ELb0ELi128EEEEEEEEEvNT_6ParamsE$_ZN4cute3eso3ESOILb1ELb0EJNS_14ComposedLayoutINS_7SwizzleILi3ELi3ELi3EEENS_1CILj0EEENS_6LayoutINS_5tupleIJNS8_IJNS8_IJNS5_ILi4EEENS5_ILi8EEEEEENS8_IJNS5_ILi2EEENS5_ILi1EEEEEEEEENS8_IJNS8_IJSC_SC_EEESB_EEEEEENS8_IJNS8_IJNS8_IJNS5_ILi128EEESD_EEENS8_IJSA_NS5_ILi0EEEEEEEEENS8_IJNS8_IJNS5_ILi64EEENS5_ILi512EEEEEENS8_IJNS5_ILi16EEENS5_ILi1024EEEEEEEEEEEEEEEENS_10ViewEngineINS_8smem_ptrIPN7cutlass6half_tEEEEEEEC2ERKSX_RKS14_,($_ZN7cutlass13device_kernelIN5flash19enable_sm80_to_sm89INS1_16FlashAttnBwdSm80INS1_25CollectiveMainloopBwdSm80ILi2ELi2EN4cute5tupleIJNS5_1CILi128EEES8_NS7_ILi64EEEEEENS_6half_tEfNS_4arch4Sm80ELb0ELb1ELb1ELb0ELb0ELb0ELb0ELb0ELi2ELi4ELi4ELi4ELb0EEENS1_24CollectiveEpilogueBwdGQAISA_fSD_Li256ELb0ELb0EEENS1_19SingleTileSchedulerILb0ELb0ELb0ELi128EEEEEEEEEvNT_6ParamsE$_ZN4cute3eso3ESOILb1ELb0EJNS_14ComposedLayoutINS_7SwizzleILi3ELi3ELi3EEENS_1CILj0EEENS_6LayoutINS_5tupleIJNS8_IJNS8_IJNS5_ILi4EEENS5_ILi8EEEEEENS8_IJS9_NS5_ILi1EEEEEEEEENS8_IJNS8_IJNS5_ILi2EEESF_SF_EEENS8_IJSF_S9_EEEEEEEEENS8_IJNS8_IJNS8_IJSF_NS5_ILi64EEEEEENS8_IJNS5_ILi1024EEENS5_ILi0EEEEEEEEENS8_IJNS8_IJSC_NS5_ILi512EEESA_EEENS8_IJNS5_ILi4096EEENS5_ILi16EEEEEEEEEEEEEEEENS_10ViewEngineINS_8smem_ptrIPN7cutlass6half_tEEEEEEEC2ERKSY_RKS15_ - $_ZN7cutlass13device_kernelIN5flash19enable_sm80_to_sm89INS1_16FlashAttnBwdSm80INS1_25CollectiveMainloopBwdSm80ILi2ELi2EN4cute5tupleIJNS5_1CILi128EEES8_NS7_ILi64EEEEEENS_6half_tEfNS_4arch4Sm80ELb0ELb1ELb1ELb0ELb0ELb0ELb0ELb0ELi2ELi4ELi4ELi4ELb0EEENS1_24CollectiveEpilogueBwdGQAISA_fSD_Li256ELb0ELb0EEENS1_19SingleTileSchedulerILb0ELb0ELb0ELi128EEEEEEEEEvNT_6ParamsE$_ZN4cute3eso3ESOILb1ELb0EJNS_14ComposedLayoutINS_7SwizzleILi3ELi3ELi3EEENS_1CILj0EEENS_6LayoutINS_5tupleIJNS8_IJNS8_IJNS5_ILi4EEENS5_ILi8EEEEEENS8_IJNS5_ILi2EEENS5_ILi1EEEEEEEEENS8_IJNS8_IJSC_SC_EEESB_EEEEEENS8_IJNS8_IJNS8_IJNS5_ILi128EEESD_EEENS8_IJSA_NS5_ILi0EEEEEEEEENS8_IJNS8_IJNS5_ILi64EEENS5_ILi512EEEEEENS8_IJNS5_ILi16EEENS5_ILi1024EEEEEEEEEEEEEEEENS_10ViewEngineINS_8smem_ptrIPN7cutlass6half_tEEEEEEEC2ERKSX_RKS14_)
$_ZN7cutlass13device_kernelIN5flash19enable_sm80_to_sm89INS1_16FlashAttnBwdSm80INS1_25CollectiveMainloopBwdSm80ILi2ELi2EN4cute5tupleIJNS5_1CILi128EEES8_NS7_ILi64EEEEEENS_6half_tEfNS_4arch4Sm80ELb0ELb1ELb1ELb0ELb0ELb0ELb0ELb0ELi2ELi4ELi4ELi4ELb0EEENS1_24CollectiveEpilogueBwdGQAISA_fSD_Li256ELb0ELb0EEENS1_19SingleTileSchedulerILb0ELb0ELb0ELi128EEEEEEEEEvNT_6ParamsE$_ZN4cute3eso3ESOILb1ELb0EJNS_14ComposedLayoutINS_7SwizzleILi3ELi3ELi3EEENS_1CILj0EEENS_6LayoutINS_5tupleIJNS8_IJNS8_IJNS5_ILi4EEENS5_ILi8EEEEEENS8_IJNS5_ILi2EEENS5_ILi1EEEEEEEEENS8_IJNS8_IJSC_SC_EEESB_EEEEEENS8_IJNS8_IJNS8_IJNS5_ILi128EEESD_EEENS8_IJSA_NS5_ILi0EEEEEEEEENS8_IJNS8_IJNS5_ILi64EEENS5_ILi512EEEEEENS8_IJNS5_ILi16EEENS5_ILi1024EEEEEEEEEEEEEEEENS_10ViewEngineINS_8smem_ptrIPN7cutlass6half_tEEEEEEEC2ERKSX_RKS14_:
[----:B------:R-:W-:Y:S02]  /*6620*/  IADD3 R5, R60, -c[0x0][0x20], RZ ;  /* 0x800008003c057a10 */ /* 0x000fe40007ffe0ff */
[----:B------:R-:W-:-:S03]  /*6630*/  MOV R7, 0x0 ;  /* 0x0000000000077802 */ /* 0x000fc60000000f00 */
[----:B------:R1:W-:Y:S01]  /*6640*/  STL.64 [R5], R2 ;  /* 0x0000000205007387 */ /* 0x0003e20000100a00 */
[----:B------:R-:W-:Y:S05]  /*6650*/  RET.REL.NODEC R6 `(_ZN7cutlass13device_kernelIN5flash19enable_sm80_to_sm89INS1_16FlashAttnBwdSm80INS1_25CollectiveMainloopBwdSm80ILi2ELi2EN4cute5tupleIJNS5_1CILi128EEES8_NS7_ILi64EEEEEENS_6half_tEfNS_4arch4Sm80ELb0ELb1ELb1ELb0ELb0ELb0ELb0ELb0ELi2ELi4ELi4ELi4ELb0EEENS1_24CollectiveEpilogueBwdGQAISA_fSD_Li256ELb0ELb0EEENS1_19SingleTileSchedulerILb0ELb0ELb0ELi128EEEEEEEEEvNT_6ParamsE) ;  /* 0xffff99a006007950 */ /* 0x000fea0003c3ffff */
        .type           $_ZN7cutlass13device_kernelIN5flash19enable_sm80_to_sm89INS1_16FlashAttnBwdSm80INS1_25CollectiveMainloopBwdSm80ILi2ELi2EN4cute5tupleIJNS5_1CILi128EEES8_NS7_ILi64EEEEEENS_6half_tEfNS_4arch4Sm80ELb0ELb1ELb1ELb0ELb0ELb0ELb0ELb0ELi2ELi4ELi4ELi4ELb0EEENS1_24CollectiveEpilogueBwdGQAISA_fSD_Li256ELb0ELb0EEENS1_19SingleTileSchedulerILb0ELb0ELb0ELi128EEEEEEEEEvNT_6ParamsE$_ZN4cute3eso3ESOILb1ELb0EJNS_14ComposedLayoutINS_7SwizzleILi3ELi3ELi3EEENS_1CILj0EEENS_6LayoutINS_5tupleIJNS8_IJNS8_IJNS5_ILi4EEENS5_ILi8EEEEEENS8_IJS9_NS5_ILi1EEEEEEEEENS8_IJNS8_IJNS5_ILi2EEESF_SF_EEENS8_IJSF_S9_EEEEEEEEENS8_IJNS8_IJNS8_IJSF_NS5_ILi64EEEEEENS8_IJNS5_ILi1024EEENS5_ILi0EEEEEEEEENS8_IJNS8_IJSC_NS5_ILi512EEESA_EEENS8_IJNS5_ILi4096EEENS5_ILi16EEEEEEEEEEEEEEEENS_10ViewEngineINS_8smem_ptrIPN7cutlass6half_tEEEEEEEC2ERKSY_RKS15_,@function
        .size           $_ZN7cutlass13device_kernelIN5flash19enable_sm80_to_sm89INS1_16FlashAttnBwdSm80INS1_25CollectiveMainloopBwdSm80ILi2ELi2EN4cute5tupleIJNS5_1CILi128EEES8_NS7_ILi64EEEEEENS_6half_tEfNS_4arch4Sm80ELb0ELb1ELb1ELb0ELb0ELb0ELb0ELb0ELi2ELi4ELi4ELi4ELb0EEENS1_24CollectiveEpilogueBwdGQAISA_fSD_Li256ELb0ELb0EEENS1_19SingleTileSchedulerILb0ELb0ELb0ELi128EEEEEEEEEvNT_6ParamsE$_ZN4cute3eso3ESOILb1ELb0EJNS_14ComposedLayoutINS_7SwizzleILi3ELi3ELi3EEENS_1CILj0EEENS_6LayoutINS_5tupleIJNS8_IJNS8_IJNS5_ILi4EEENS5_ILi8EEEEEENS8_IJS9_NS5_ILi1EEEEEEEEENS8_IJNS8_IJNS5_ILi2EEESF_SF_EEENS8_IJSF_S9_EEEEEEEEENS8_IJNS8_IJNS8_IJSF_NS5_ILi64EEEEEENS8_IJNS5_ILi1024EEENS5_ILi0EEEEEEEEENS8_IJNS8_IJSC_NS5_ILi512EEESA_EEENS8_IJNS5_ILi4096EEENS5_ILi16EEEEEEEEEEEEEEEENS_10ViewEngineINS_8smem_ptrIPN7cutlass6half_tEEEEEEEC2ERKSY_RKS15_,($_ZN7cutlass13device_kernelIN5flash19enable_sm80_to_sm89INS1_16FlashAttnBwdSm80INS1_25CollectiveMainloopBwdSm80ILi2ELi2EN4cute5tupleIJNS5_1CILi128EEES8_NS7_ILi64EEEEEENS_6half_tEfNS_4arch4Sm80ELb0ELb1ELb1ELb0ELb0ELb0ELb0ELb0ELi2ELi4ELi4ELi4ELb0EEENS1_24CollectiveEpilogueBwdGQAISA_fSD_Li256ELb0ELb0EEENS1_19SingleTileSchedulerILb0ELb0ELb0ELi128EEEEEEEEEvNT_6ParamsE$_ZN4cute3eso3ESOILb1ELb0EJNS_1CILi1EEENS_5tupleIJNS2_ILi8EEEiiEEENS2_ILi64EEENS4_IJiNS2_ILi144EEENS2_ILi288EEEEEENS2_ILi512EEEEEC2ERKS3_RKS6_RKS7_RKSA_RKSB_ - $_ZN7cutlass13device_kernelIN5flash19enable_sm80_to_sm89INS1_16FlashAttnBwdSm80INS1_25CollectiveMainloopBwdSm80ILi2ELi2EN4cute5tupleIJNS5_1CILi128EEES8_NS7_ILi64EEEEEENS_6half_tEfNS_4arch4Sm80ELb0ELb1ELb1ELb0ELb0ELb0ELb0ELb0ELi2ELi4ELi4ELi4ELb0EEENS1_24CollectiveEpilogueBwdGQAISA_fSD_Li256ELb0ELb0EEENS1_19SingleTileSchedulerILb0ELb0ELb0ELi128EEEEEEEEEvNT_6ParamsE$_ZN4cute3eso3ESOILb1ELb0EJNS_14ComposedLayoutINS_7SwizzleILi3ELi3ELi3EEENS_1CILj0EEENS_6LayoutINS_5tupleIJNS8_IJNS8_IJNS5_ILi4EEENS5_ILi8EEEEEENS8_IJS9_NS5_ILi1EEEEEEEEENS8_IJNS8_IJNS5_ILi2EEESF_SF_EEENS8_IJSF_S9_EEEEEEEEENS8_IJNS8_IJNS8_IJSF_NS5_ILi64EEEEEENS8_IJNS5_ILi1024EEENS5_ILi0EEEEEEEEENS8_IJNS8_IJSC_NS5_ILi512EEESA_EEENS8_IJNS5_ILi4096EEENS5_ILi16EEEEEEEEEEEEEEEENS_10ViewEngineINS_8smem_ptrIPN7cutlass6half_tEEEEEEEC2ERKSY_RKS15_)
$_ZN7cutlass13device_kernelIN5flash19enable_sm80_to_sm89INS1_16FlashAttnBwdSm80INS1_25CollectiveMainloopBwdSm80ILi2ELi2EN4cute5tupleIJNS5_1CILi128EEES8_NS7_ILi64EEEEEENS_6half_tEfNS_4arch4Sm80ELb0ELb1ELb1ELb0ELb0ELb0ELb0ELb0ELi2ELi4ELi4ELi4ELb0EEENS1_24CollectiveEpilogueBwdGQAISA_fSD_Li256ELb0ELb0EEENS1_19SingleTileSchedulerILb0ELb0ELb0ELi128EEEEEEEEEvNT_6ParamsE$_ZN4cute3eso3ESOILb1ELb0EJNS_14ComposedLayoutINS_7SwizzleILi3ELi3ELi3EEENS_1CILj0EEENS_6LayoutINS_5tupleIJNS8_IJNS8_IJNS5_ILi4EEENS5_ILi8EEEEEENS8_IJS9_NS5_ILi1EEEEEEEEENS8_IJNS8_IJNS5_ILi2EEESF_SF_EEENS8_IJSF_S9_EEEEEEEEENS8_IJNS8_IJNS8_IJSF_NS5_ILi64EEEEEENS8_IJNS5_ILi1024EEENS5_ILi0EEEEEEEEENS8_IJNS8_IJSC_NS5_ILi512EEESA_EEENS8_IJNS5_ILi4096EEENS5_ILi16EEEEEEEEEEEEEEEENS_10ViewEngineINS_8smem_ptrIPN7cutlass6half_tEEEEEEEC2ERKSY_RKS15_:
[----:B------:R-:W-:Y:S02]  /*6660*/  IADD3 R4, R60, -c[0x0][0x20], RZ ;  /* 0x800008003c047a10 */ /* 0x000fe40007ffe0ff */
[----:B------:R-:W-:-:S03]  /*6670*/  MOV R7, 0x0 ;  /* 0x0000000000077802 */ /* 0x000fc60000000f00 */
[----:B------:R1:W-:Y:S01]  /*6680*/  STL.64 [R4], R2 ;  /* 0x0000000204007387 */ /* 0x0003e20000100a00 */
[----:B------:R-:W-:Y:S05]  /*6690*/  RET.REL.NODEC R6 `(_ZN7cutlass13device_kernelIN5flash19enable_sm80_to_sm89INS1_16FlashAttnBwdSm80INS1_25CollectiveMainloopBwdSm80ILi2ELi2EN4cute5tupleIJNS5_1CILi128EEES8_NS7_ILi64EEEEEENS_6half_tEfNS_4arch4Sm80ELb0ELb1ELb1ELb0ELb0ELb0ELb0ELb0ELi2ELi4ELi4ELi4ELb0EEENS1_24CollectiveEpilogueBwdGQAISA_fSD_Li256ELb0ELb0EEENS1_19SingleTileSchedulerILb0ELb0ELb0ELi128EEEEEEEEEvNT_6ParamsE) ;  /* 0xffff996006007950 */ /* 0x000fea0003c3ffff */
        .type           $_ZN7cutlass13device_kernelIN5flash19enable_sm80_to_sm89INS1_16FlashAttnBwdSm80INS1_25CollectiveMainloopBwdSm80ILi2ELi2EN4cute5tupleIJNS5_1CILi128EEES8_NS7_ILi64EEEEEENS_6half_tEfNS_4arch4Sm80ELb0ELb1ELb1ELb0ELb0ELb0ELb0ELb0ELi2ELi4ELi4ELi4ELb0EEENS1_24CollectiveEpilogueBwdGQAISA_fSD_Li256ELb0ELb0EEENS1_19SingleTileSchedulerILb0ELb0ELb0ELi128EEEEEEEEEvNT_6ParamsE$_ZN4cute3eso3ESOILb1ELb0EJNS_1CILi1EEENS_5tupleIJNS2_ILi8EEEiiEEENS2_ILi64EEENS4_IJiNS2_ILi144EEENS2_ILi288EEEEEENS2_ILi512EEEEEC2ERKS3_RKS6_RKS7_RKSA_RKSB_,@function
        .size           $_ZN7cutlass13device_kernelIN5flash19enable_sm80_to_sm89INS1_16FlashAttnBwdSm80INS1_25CollectiveMainloopBwdSm80ILi2ELi2EN4cute5tupleIJNS5_1CILi128EEES8_NS7_ILi64EEEEEENS_6half_tEfNS_4arch4Sm80ELb0ELb1ELb1ELb0ELb0ELb0ELb0ELb0ELi2ELi4ELi4ELi4ELb0EEENS1_24CollectiveEpilogueBwdGQAISA_fSD_Li256ELb0ELb0EEENS1_19SingleTileSchedulerILb0ELb0ELb0ELi128EEEEEEEEEvNT_6ParamsE$_ZN4cute3eso3ESOILb1ELb0EJNS_1CILi1EEENS_5tupleIJNS2_ILi8EEEiiEEENS2_ILi64EEENS4_IJiNS2_ILi144EEENS2_ILi288EEEEEENS2_ILi512EEEEEC2ERKS3_RKS6_RKS7_RKSA_RKSB_,($_ZN7cutlass13device_kernelIN5flash19enable_sm80_to_sm89INS1_16FlashAttnBwdSm80INS1_25CollectiveMainloopBwdSm80ILi2ELi2EN4cute5tupleIJNS5_1CILi128EEES8_NS7_ILi64EEEEEENS_6half_tEfNS_4arch4Sm80ELb0ELb1ELb1ELb0ELb0ELb0ELb0ELb0ELi2ELi4ELi4ELi4ELb0EEENS1_24CollectiveEpilogueBwdGQAISA_fSD_Li256ELb0ELb0EEENS1_19SingleTileSchedulerILb0ELb0ELb0ELi128EEEEEEEEEvNT_6ParamsE$_ZN4cute3eso3ESOILb1ELb0EJNS_1CILi1EEENS_5tupleIJiiiEEENS2_ILi64EEENS4_IJNS2_ILi72EEENS2_ILi144EEENS2_ILi288EEEEEENS2_ILi512EEEEEC2ERKS3_RKS5_RKS6_RKSA_RKSB_ - $_ZN7cutlass13device_kernelIN5flash19enable_sm80_to_sm89INS1_16FlashAttnBwdSm80INS1_25CollectiveMainloopBwdSm80ILi2ELi2EN4cute5tupleIJNS5_1CILi128EEES8_NS7_ILi64EEEEEENS_6half_tEfNS_4arch4Sm80ELb0ELb1ELb1ELb0ELb0ELb0ELb0ELb0ELi2ELi4ELi4ELi4ELb0EEENS1_24CollectiveEpilogueBwdGQAISA_fSD_Li256ELb0ELb0EEENS1_19SingleTileSchedulerILb0ELb0ELb0ELi128EEEEEEEEEvNT_6ParamsE$_ZN4cute3eso3ESOILb1ELb0EJNS_1CILi1EEENS_5tupleIJNS2_ILi8EEEiiEEENS2_ILi64EEENS4_IJiNS2_ILi144EEENS2_ILi288EEEEEENS2_ILi512EEEEEC2ERKS3_RKS6_RKS7_RKSA_RKSB_)
$_ZN7cutlass13device_kernelIN5flash19enable_sm80_to_sm89INS1_16FlashAttnBwdSm80INS1_25CollectiveMainloopBwdSm80ILi2ELi2EN4cute5tupleIJNS5_1CILi128EEES8_NS7_ILi64EEEEEENS_6half_tEfNS_4arch4Sm80ELb0ELb1ELb1ELb0ELb0ELb0ELb0ELb0ELi2ELi4ELi4ELi4ELb0EEENS1_24CollectiveEpilogueBwdGQAISA_fSD_Li256ELb0ELb0EEENS1_19SingleTileSchedulerILb0ELb0ELb0ELi128EEEEEEEEEvNT_6ParamsE$_ZN4cute3eso3ESOILb1ELb0EJNS_1CILi1EEENS_5tupleIJNS2_ILi8EEEiiEEENS2_ILi64EEENS4_IJiNS2_ILi144EEENS2_ILi288EEEEEENS2_ILi512EEEEEC2ERKS3_RKS6_RKS7_RKSA_RKSB_:
        /* <DEDUP_REMOVED lines=8> */
[----:B------:R-:W-:Y:S05]  /*6720*/  RET.REL.NODEC R34 `(_ZN7cutlass13device_kernelIN5flash19enable_sm80_to_sm89INS1_16FlashAttnBwdSm80INS1_25CollectiveMainloopBwdSm80ILi2ELi2EN4cute5tupleIJNS5_1CILi128EEES8_NS7_ILi64EEEEEENS_6half_tEfNS_4arch4Sm80ELb0ELb1ELb1ELb0ELb0ELb0ELb0ELb0ELi2ELi4ELi4ELi4ELb0EEENS1_24CollectiveEpilogueBwdGQAISA_fSD_Li256ELb0ELb0EEENS1_19SingleTileSchedulerILb0ELb0ELb0ELi128EEEEEEEEEvNT_6ParamsE) ;  /* 0xffff98d022007950 */ /* 0x000fea0003c3ffff */
        .type           $_ZN7cutlass13device_kernelIN5flash19enable_sm80_to_sm89INS1_16FlashAttnBwdSm80INS1_25CollectiveMainloopBwdSm80ILi2ELi2EN4cute5tupleIJNS5_1CILi128EEES8_NS7_ILi64EEEEEENS_6half_tEfNS_4arch4Sm80ELb0ELb1ELb1ELb0ELb0ELb0ELb0ELb0ELi2ELi4ELi4ELi4ELb0EEENS1_24CollectiveEpilogueBwdGQAISA_fSD_Li256ELb0ELb0EEENS1_19SingleTileSchedulerILb0ELb0ELb0ELi128EEEEEEEEEvNT_6ParamsE$_ZN4cute3eso3ESOILb1ELb0EJNS_1CILi1EEENS_5tupleIJiiiEEENS2_ILi64EEENS4_IJNS2_ILi72EEENS2_ILi144EEENS2_ILi288EEEEEENS2_ILi512EEEEEC2ERKS3_RKS5_RKS6_RKSA_RKSB_,@function
        .size           $_ZN7cutlass13device_kernelIN5flash19enable_sm80_to_sm89INS1_16FlashAttnBwdSm80INS1_25CollectiveMainloopBwdSm80ILi2ELi2EN4cute5tupleIJNS5_1CILi128EEES8_NS7_ILi64EEEEEENS_6half_tEfNS_4arch4Sm80ELb0ELb1ELb1ELb0ELb0ELb0ELb0ELb0ELi2ELi4ELi4ELi4ELb0EEENS1_24CollectiveEpilogueBwdGQAISA_fSD_Li256ELb0ELb0EEENS1_19SingleTileSchedulerILb0ELb0ELb0ELi128EEEEEEEEEvNT_6ParamsE$_ZN4cute3eso3ESOILb1ELb0EJNS_1CILi1EEENS_5tupleIJiiiEEENS2_ILi64EEENS4_IJNS2_ILi72EEENS2_ILi144EEENS2_ILi288EEEEEENS2_ILi512EEEEEC2ERKS3_RKS5_RKS6_RKSA_RKSB_,($_ZN7cutlass13device_kernelIN5flash19enable_sm80_to_sm89INS1_16FlashAttnBwdSm80INS1_25CollectiveMainloopBwdSm80ILi2ELi2EN4cute5tupleIJNS5_1CILi128EEES8_NS7_ILi64EEEEEENS_6half_tEfNS_4arch4Sm80ELb0ELb1ELb1ELb0ELb0ELb0ELb0ELb0ELi2ELi4ELi4ELi4ELb0EEENS1_24CollectiveEpilogueBwdGQAISA_fSD_Li256ELb0ELb0EEENS1_19SingleTileSchedulerILb0ELb0ELb0ELi128EEEEEEEEEvNT_6ParamsE$_ZN4cute3eso3ESOILb1ELb0EJNS_1CILi1EEEiiiNS2_ILi144EEENS2_ILi512EEEEEC2ERKS3_RKiSA_SA_RKS4_RKS5_ - $_ZN7cutlass13device_kernelIN5flash19enable_sm80_to_sm89INS1_16FlashAttnBwdSm80INS1_25CollectiveMainloopBwdSm80ILi2ELi2EN4cute5tupleIJNS5_1CILi128EEES8_NS7_ILi64EEEEEENS_6half_tEfNS_4arch4Sm80ELb0ELb1ELb1ELb0ELb0ELb0ELb0ELb0ELi2ELi4ELi4ELi4ELb0EEENS1_24CollectiveEpilogueBwdGQAISA_fSD_Li256ELb0ELb0EEENS1_19SingleTileSchedulerILb0ELb0ELb0ELi128EEEEEEEEEvNT_6ParamsE$_ZN4cute3eso3ESOILb1ELb0EJNS_1CILi1EEENS_5tupleIJiiiEEENS2_ILi64EEENS4_IJNS2_ILi72EEENS2_ILi144EEENS2_ILi288EEEEEENS2_ILi512EEEEEC2ERKS3_RKS5_RKS6_RKSA_RKSB_)
$_ZN7cutlass13device_kernelIN5flash19enable_sm80_to_sm89INS1_16FlashAttnBwdSm80INS1_25CollectiveMainloopBwdSm80ILi2ELi2EN4cute5tupleIJNS5_1CILi128EEES8_NS7_ILi64EEEEEENS_6half_tEfNS_4arch4Sm80ELb0ELb1ELb1ELb0ELb0ELb0ELb0ELb0ELi2ELi4ELi4ELi4ELb0EEENS1_24CollectiveEpilogueBwdGQAISA_fSD_Li256ELb0ELb0EEENS1_19SingleTileSchedulerILb0ELb0ELb0ELi128EEEEEEEEEvNT_6ParamsE$_ZN4cute3eso3ESOILb1ELb0EJNS_1CILi1EEENS_5tupleIJiiiEEENS2_ILi64EEENS4_IJNS2_ILi72EEENS2_ILi144EEENS2_ILi288EEEEEENS2_ILi512EEEEEC2ERKS3_RKS5_RKS6_RKSA_RKSB_:
[----:B------:R-:W-:Y:S01]  /*6730*/  IADD3 R4, R78, -c[0x0][0x20], RZ ;  /* 0x800008004e047a10 */ /* 0x000fe20007ffe0ff */
[----:B------:R-:W-:Y:S01]  /*6740*/  IMAD.MOV.U32 R34, RZ, RZ, R6 ;  /* 0x000000ffff227224 */ /* 0x000fe200078e0006 */
[----:B------:R-:W-:-:S03]  /*6750*/  MOV R35, 0x0 ;  /* 0x0000000000237802 */ /* 0x000fc60000000f00 */
[----:B------:R1:W-:Y:S04]  /*6760*/  STL [R4], R2 ;  /* 0x0000000204007387 */ /* 0x0003e80000100800 */
[----:B------:R1:W-:Y:S04]  /*6770*/  STL [R4+0x4], R3 ;  /* 0x0000040304007387 */ /* 0x0003e80000100800 */
[----:B------:R1:W-:Y:S01]  /*6780*/  STL [R4+0x8], R5 ;  /* 0x0000080504007387 */ /* 0x0003e20000100800 */
[----:B------:R-:W-:Y:S05]  /*6790*/  RET.REL.NODEC R34 `(_ZN7cutlass13device_kernelIN5flash19enable_sm80_to_sm89INS1_16FlashAttnBwdSm80INS1_25CollectiveMainloopBwdSm80ILi2ELi2EN4cute5tupleIJNS5_1CILi128EEES8_NS7_ILi64EEEEEENS_6half_tEfNS_4arch4Sm80ELb0ELb1ELb1ELb0ELb0ELb0ELb0ELb0ELi2ELi4ELi4ELi4ELb0EEENS1_24CollectiveEpilogueBwdGQAISA_fSD_Li256ELb0ELb0EEENS1_19SingleTileSchedulerILb0ELb0ELb0ELi128EEEEEEEEEvNT_6ParamsE) ;  /* 0xffff986022007950 */ /* 0x000fea0003c3ffff */
        .type           $_ZN7cutlass13device_kernelIN5flash19enable_sm80_to_sm89INS1_16FlashAttnBwdSm80INS1_25CollectiveMainloopBwdSm80ILi2ELi2EN4cute5tupleIJNS5_1CILi128EEES8_NS7_ILi64EEEEEENS_6half_tEfNS_4arch4Sm80ELb0ELb1ELb1ELb0ELb0ELb0ELb0ELb0ELi2ELi4ELi4ELi4ELb0EEENS1_24CollectiveEpilogueBwdGQAISA_fSD_Li256ELb0ELb0EEENS1_19SingleTileSchedulerILb0ELb0ELb0ELi128EEEEEEEEEvNT_6ParamsE$_ZN4cute3eso3ESOILb1ELb0EJNS_1CILi1EEEiiiNS2_ILi144EEENS2_ILi512EEEEEC2ERKS3_RKiSA_SA_RKS4_RKS5_,@function
        .size           $_ZN7cutlass13device_kernelIN5flash19enable_sm80_to_sm89INS1_16FlashAttnBwdSm80INS1_25CollectiveMainloopBwdSm80ILi2ELi2EN4cute5tupleIJNS5_1CILi128EEES8_NS7_ILi64EEEEEENS_6half_tEfNS_4arch4Sm80ELb0ELb1ELb1ELb0ELb0ELb0ELb0ELb0ELi2ELi4ELi4ELi4ELb0EEENS1_24CollectiveEpilogueBwdGQAISA_fSD_Li256ELb0ELb0EEENS1_19SingleTileSchedulerILb0ELb0ELb0ELi128EEEEEEEEEvNT_6ParamsE$_ZN4cute3eso3ESOILb1ELb0EJNS_1CILi1EEEiiiNS2_ILi144EEENS2_ILi512EEEEEC2ERKS3_RKiSA_SA_RKS4_RKS5_,($_ZN7cutlass13device_kernelIN5flash19enable_sm80_to_sm89INS1_16FlashAttnBwdSm80INS1_25CollectiveMainloopBwdSm80ILi2ELi2EN4cute5tupleIJNS5_1CILi128EEES8_NS7_ILi64EEEEEENS_6half_tEfNS_4arch4Sm80ELb0ELb1ELb1ELb0ELb0ELb0ELb0ELb0ELi2ELi4ELi4ELi4ELb0EEENS1_24CollectiveEpilogueBwdGQAISA_fSD_Li256ELb0ELb0EEENS1_19SingleTileSchedulerILb0ELb0ELb0ELi128EEEEEEEEEvNT_6ParamsE$_ZN4cute3eso3ESOILb1ELb0EJNS_1CILi1EEEiiiNS2_ILi72EEENS2_ILi512EEEEEC2ERKS3_RKiSA_SA_RKS4_RKS5_ - $_ZN7cutlass13device_kernelIN5flash19enable_sm80_to_sm89INS1_16FlashAttnBwdSm80INS1_25CollectiveMainloopBwdSm80ILi2ELi2EN4cute5tupleIJNS5_1CILi128EEES8_NS7_ILi64EEEEEENS_6half_tEfNS_4arch4Sm80ELb0ELb1ELb1ELb0ELb0ELb0ELb0ELb0ELi2ELi4ELi4ELi4ELb0EEENS1_24CollectiveEpilogueBwdGQAISA_fSD_Li256ELb0ELb0EEENS1_19SingleTileSchedulerILb0ELb0ELb0ELi128EEEEEEEEEvNT_6ParamsE$_ZN4cute3eso3ESOILb1ELb0EJNS_1CILi1EEEiiiNS2_ILi144EEENS2_ILi512EEEEEC2ERKS3_RKiSA_SA_RKS4_RKS5_)
$_ZN7cutlass13device_kernelIN5flash19enable_sm80_to_sm89INS1_16FlashAttnBwdSm80INS1_25CollectiveMainloopBwdSm80ILi2ELi2EN4cute5tupleIJNS5_1CILi128EEES8_NS7_ILi64EEEEEENS_6half_tEfNS_4arch4Sm80ELb0ELb1ELb1ELb0ELb0ELb0ELb0ELb0ELi2ELi4ELi4ELi4ELb0EEENS1_24CollectiveEpilogueBwdGQAISA_fSD_Li256ELb0ELb0EEENS1_19SingleTileSchedulerILb0ELb0ELb0ELi128EEEEEEEEEvNT_6ParamsE$_ZN4cute3eso3ESOILb1ELb0EJNS_1CILi1EEEiiiNS2_ILi144EEENS2_ILi512EEEEEC2ERKS3_RKiSA_SA_RKS4_RKS5_:
        /* <DEDUP_REMOVED lines=11> */
        .type           $_ZN7cutlass13device_kernelIN5flash19enable_sm80_to_sm89INS1_16FlashAttnBwdSm80INS1_25CollectiveMainloopBwdSm80ILi2ELi2EN4cute5tupleIJNS5_1CILi128EEES8_NS7_ILi64EEEEEENS_6half_tEfNS_4arch4Sm80ELb0ELb1ELb1ELb0ELb0ELb0ELb0ELb0ELi2ELi4ELi4ELi4ELb0EEENS1_24CollectiveEpilogueBwdGQAISA_fSD_Li256ELb0ELb0EEENS1_19SingleTileSchedulerILb0ELb0ELb0ELi128EEEEEEEEEvNT_6ParamsE$_ZN4cute3eso3ESOILb1ELb0EJNS_1CILi1EEEiiiNS2_ILi72EEENS2_ILi512EEEEEC2ERKS3_RKiSA_SA_RKS4_RKS5_,@function
        .size           $_ZN7cutlass13device_kernelIN5flash19enable_sm80_to_sm89INS1_16FlashAttnBwdSm80INS1_25CollectiveMainloopBwdSm80ILi2ELi2EN4cute5tupleIJNS5_1CILi128EEES8_NS7_ILi64EEEEEENS_6half_tEfNS_4arch4Sm80ELb0ELb1ELb1ELb0ELb0ELb0ELb0ELb0ELi2ELi4ELi4ELi4ELb0EEENS1_24CollectiveEpilogueBwdGQAISA_fSD_Li256ELb0ELb0EEENS1_19SingleTileSchedulerILb0ELb0ELb0ELi128EEEEEEEEEvNT_6ParamsE$_ZN4cute3eso3ESOILb1ELb0EJNS_1CILi1EEEiiiNS2_ILi72EEENS2_ILi512EEEEEC2ERKS3_RKiSA_SA_RKS4_RKS5_,($_ZN7cutlass13device_kernelIN5flash19enable_sm80_to_sm89INS1_16FlashAttnBwdSm80INS1_25CollectiveMainloopBwdSm80ILi2ELi2EN4cute5tupleIJNS5_1CILi128EEES8_NS7_ILi64EEEEEENS_6half_tEfNS_4arch4Sm80ELb0ELb1ELb1ELb0ELb0ELb0ELb0ELb0ELi2ELi4ELi4ELi4ELb0EEENS1_24CollectiveEpilogueBwdGQAISA_fSD_Li256ELb0ELb0EEENS1_19SingleTileSchedulerILb0ELb0ELb0ELi128EEEEEEEEEvNT_6ParamsE$_ZN4cute3eso3ESOILb1ELb0EJNS_1CILi8EEEiiEEC2ERKS3_RKiS8_ - $_ZN7cutlass13device_kernelIN5flash19enable_sm80_to_sm89INS1_16FlashAttnBwdSm80INS1_25CollectiveMainloopBwdSm80ILi2ELi2EN4cute5tupleIJNS5_1CILi128EEES8_NS7_ILi64EEEEEENS_6half_tEfNS_4arch4Sm80ELb0ELb1ELb1ELb0ELb0ELb0ELb0ELb0ELi2ELi4ELi4ELi4ELb0EEENS1_24CollectiveEpilogueBwdGQAISA_fSD_Li256ELb0ELb0EEENS1_19SingleTileSchedulerILb0ELb0ELb0ELi128EEEEEEEEEvNT_6ParamsE$_ZN4cute3eso3ESOILb1ELb0EJNS_1CILi1EEEiiiNS2_ILi72EEENS2_ILi512EEEEEC2ERKS3_RKiSA_SA_RKS4_RKS5_)
$_ZN7cutlass13device_kernelIN5flash19enable_sm80_to_sm89INS1_16FlashAttnBwdSm80INS1_25CollectiveMainloopBwdSm80ILi2ELi2EN4cute5tupleIJNS5_1CILi128EEES8_NS7_ILi64EEEEEENS_6half_tEfNS_4arch4Sm80ELb0ELb1ELb1ELb0ELb0ELb0ELb0ELb0ELi2ELi4ELi4ELi4ELb0EEENS1_24CollectiveEpilogueBwdGQAISA_fSD_Li256ELb0ELb0EEENS1_19SingleTileSchedulerILb0ELb0ELb0ELi128EEEEEEEEEvNT_6ParamsE$_ZN4cute3eso3ESOILb1ELb0EJNS_1CILi1EEEiiiNS2_ILi72EEENS2_ILi512EEEEEC2ERKS3_RKiSA_SA_RKS4_RKS5_:
        /* <DEDUP_REMOVED lines=11> */
        .type           $_ZN7cutlass13device_kernelIN5flash19enable_sm80_to_sm89INS1_16FlashAttnBwdSm80INS1_25CollectiveMainloopBwdSm80ILi2ELi2EN4cute5tupleIJNS5_1CILi128EEES8_NS7_ILi64EEEEEENS_6half_tEfNS_4arch4Sm80ELb0ELb1ELb1ELb0ELb0ELb0ELb0ELb0ELi2ELi4ELi4ELi4ELb0EEENS1_24CollectiveEpilogueBwdGQAISA_fSD_Li256ELb0ELb0EEENS1_19SingleTileSchedulerILb0ELb0ELb0ELi128EEEEEEEEEvNT_6ParamsE$_ZN4cute3eso3ESOILb1ELb0EJNS_1CILi8EEEiiEEC2ERKS3_RKiS8_,@function
        .size           $_ZN7cutlass13device_kernelIN5flash19enable_sm80_to_sm89INS1_16FlashAttnBwdSm80INS1_25CollectiveMainloopBwdSm80ILi2ELi2EN4cute5tupleIJNS5_1CILi128EEES8_NS7_ILi64EEEEEENS_6half_tEfNS_4arch4Sm80ELb0ELb1ELb1ELb0ELb0ELb0ELb0ELb0ELi2ELi4ELi4ELi4ELb0EEENS1_24CollectiveEpilogueBwdGQAISA_fSD_Li256ELb0ELb0EEENS1_19SingleTileSchedulerILb0ELb0ELb0ELi128EEEEEEEEEvNT_6ParamsE$_ZN4cute3eso3ESOILb1ELb0EJNS_1CILi8EEEiiEEC2ERKS3_RKiS8_,($_ZN7cutlass13device_kernelIN5flash19enable_sm80_to_sm89INS1_16FlashAttnBwdSm80INS1_25CollectiveMainloopBwdSm80ILi2ELi2EN4cute5tupleIJNS5_1CILi128EEES8_NS7_ILi64EEEEEENS_6half_tEfNS_4arch4Sm80ELb0ELb1ELb1ELb0ELb0ELb0ELb0ELb0ELi2ELi4ELi4ELi4ELb0EEENS1_24CollectiveEpilogueBwdGQAISA_fSD_Li256ELb0ELb0EEENS1_19SingleTileSchedulerILb0ELb0ELb0ELi128EEEEEEEEEvNT_6ParamsE$_ZN4cute3eso3ESOILb1ELb0EJNS_1CILi8EEEiiiNS2_ILi144EEENS2_ILi512EEEEEC2ERKS3_RKiSA_SA_RKS4_RKS5_ - $_ZN7cutlass13device_kernelIN5flash19enable_sm80_to_sm89INS1_16FlashAttnBwdSm80INS1_25CollectiveMainloopBwdSm80ILi2ELi2EN4cute5tupleIJNS5_1CILi128EEES8_NS7_ILi64EEEEEENS_6half_tEfNS_4arch4Sm80ELb0ELb1ELb1ELb0ELb0ELb0ELb0ELb0ELi2ELi4ELi4ELi4ELb0EEENS1_24CollectiveEpilogueBwdGQAISA_fSD_Li256ELb0ELb0EEENS1_19SingleTileSchedulerILb0ELb0ELb0ELi128EEEEEEEEEvNT_6ParamsE$_ZN4cute3eso3ESOILb1ELb0EJNS_1CILi8EEEiiEEC2ERKS3_RKiS8_)
$_ZN7cutlass13device_kernelIN5flash19enable_sm80_to_sm89INS1_16FlashAttnBwdSm80INS1_25CollectiveMainloopBwdSm80ILi2ELi2EN4cute5tupleIJNS5_1CILi128EEES8_NS7_ILi64EEEEEENS_6half_tEfNS_4arch4Sm80ELb0ELb1ELb1ELb0ELb0ELb0ELb0ELb0ELi2ELi4ELi4ELi4ELb0EEENS1_24CollectiveEpilogueBwdGQAISA_fSD_Li256ELb0ELb0EEENS1_19SingleTileSchedulerILb0ELb0ELb0ELi128EEEEEEEEEvNT_6ParamsE$_ZN4cute3eso3ESOILb1ELb0EJNS_1CILi8EEEiiEEC2ERKS3_RKiS8_:
[----:B------:R-:W-:Y:S02]  /*6900*/  IADD3 R3, R78, -c[0x0][0x20], RZ ;  /* 0x800008004e037a10 */ /* 0x000fe40007ffe0ff */
[----:B------:R-:W-:-:S03]  /*6910*/  IADD3 R2, R80, -c[0x0][0x20], RZ ;  /* 0x8000080050027a10 */ /* 0x000fc60007ffe0ff */
[----:B------:R1:W-:Y:S04]  /*6920*/  STL [R3], R18 ;  /* 0x0000001203007387 */ /* 0x0003e80000100800 */
[----:B------:R-:W2:Y:S01]  /*6930*/  LDL R2, [R2] ;  /* 0x0000000002027983 */ /* 0x000ea20000100800 */
[----:B------:R-:W-:-:S03]  /*6940*/  IMAD.MOV.U32 R5, RZ, RZ, 0x0 ;  /* 0x00000000ff057424 */ /* 0x000fc600078e00ff */
[----:B--2---:R1:W-:Y:S01]  /*6950*/  STL [R3+0x4], R2 ;  /* 0x0000040203007387 */ /* 0x0043e20000100800 */
[----:B------:R-:W-:Y:S05]  /*6960*/  RET.REL.NODEC R4 `(_ZN7cutlass13device_kernelIN5flash19enable_sm80_to_sm89INS1_16FlashAttnBwdSm80INS1_25CollectiveMainloopBwdSm80ILi2ELi2EN4cute5tupleIJNS5_1CILi128EEES8_NS7_ILi64EEEEEENS_6half_tEfNS_4arch4Sm80ELb0ELb1ELb1ELb0ELb0ELb0ELb0ELb0ELi2ELi4ELi4ELi4ELb0EEENS1_24CollectiveEpilogueBwdGQAISA_fSD_Li256ELb0ELb0EEENS1_19SingleTileSchedulerILb0ELb0ELb0ELi128EEEEEEEEEvNT_6ParamsE) ;  /* 0xffff969004007950 */ /* 0x000fea0003c3ffff */
        .type           $_ZN7cutlass13device_kernelIN5flash19enable_sm80_to_sm89INS1_16FlashAttnBwdSm80INS1_25CollectiveMainloopBwdSm80ILi2ELi2EN4cute5tupleIJNS5_1CILi128EEES8_NS7_ILi64EEEEEENS_6half_tEfNS_4arch4Sm80ELb0ELb1ELb1ELb0ELb0ELb0ELb0ELb0ELi2ELi4ELi4ELi4ELb0EEENS1_24CollectiveEpilogueBwdGQAISA_fSD_Li256ELb0ELb0EEENS1_19SingleTileSchedulerILb0ELb0ELb0ELi128EEEEEEEEEvNT_6ParamsE$_ZN4cute3eso3ESOILb1ELb0EJNS_1CILi8EEEiiiNS2_ILi144EEENS2_ILi512EEEEEC2ERKS3_RKiSA_SA_RKS4_RKS5_,@function
        .size           $_ZN7cutlass13device_kernelIN5flash19enable_sm80_to_sm89INS1_16FlashAttnBwdSm80INS1_25CollectiveMainloopBwdSm80ILi2ELi2EN4cute5tupleIJNS5_1CILi128EEES8_NS7_ILi64EEEEEENS_6half_tEfNS_4arch4Sm80ELb0ELb1ELb1ELb0ELb0ELb0ELb0ELb0ELi2ELi4ELi4ELi4ELb0EEENS1_24CollectiveEpilogueBwdGQAISA_fSD_Li256ELb0ELb0EEENS1_19SingleTileSchedulerILb0ELb0ELb0ELi128EEEEEEEEEvNT_6ParamsE$_ZN4cute3eso3ESOILb1ELb0EJNS_1CILi8EEEiiiNS2_ILi144EEENS2_ILi512EEEEEC2ERKS3_RKiSA_SA_RKS4_RKS5_,($_ZN7cutlass13device_kernelIN5flash19enable_sm80_to_sm89INS1_16FlashAttnBwdSm80INS1_25CollectiveMainloopBwdSm80ILi2ELi2EN4cute5tupleIJNS5_1CILi128EEES8_NS7_ILi64EEEEEENS_6half_tEfNS_4arch4Sm80ELb0ELb1ELb1ELb0ELb0ELb0ELb0ELb0ELi2ELi4ELi4ELi4ELb0EEENS1_24CollectiveEpilogueBwdGQAISA_fSD_Li256ELb0ELb0EEENS1_19SingleTileSchedulerILb0ELb0ELb0ELi128EEEEEEEEEvNT_6ParamsE$_ZN4cute3eso3ESOILb1ELb0EJNS_5tupleIJNS2_IJNS_1CILi1EEENS3_ILi0EEEEEENS2_IJS5_S5_EEEEEENS2_IJS5_iEEEEEC2ERKS8_RKS9_ - $_ZN7cutlass13device_kernelIN5flash19enable_sm80_to_sm89INS1_16FlashAttnBwdSm80INS1_25CollectiveMainloopBwdSm80ILi2ELi2EN4cute5tupleIJNS5_1CILi128EEES8_NS7_ILi64EEEEEENS_6half_tEfNS_4arch4Sm80ELb0ELb1ELb1ELb0ELb0ELb0ELb0ELb0ELi2ELi4ELi4ELi4ELb0EEENS1_24CollectiveEpilogueBwdGQAISA_fSD_Li256ELb0ELb0EEENS1_19SingleTileSchedulerILb0ELb0ELb0ELi128EEEEEEEEEvNT_6ParamsE$_ZN4cute3eso3ESOILb1ELb0EJNS_1CILi8EEEiiiNS2_ILi144EEENS2_ILi512EEEEEC2ERKS3_RKiSA_SA_RKS4_RKS5_)
$_ZN7cutlass13device_kernelIN5flash19enable_sm80_to_sm89INS1_16FlashAttnBwdSm80INS1_25CollectiveMainloopBwdSm80ILi2ELi2EN4cute5tupleIJNS5_1CILi128EEES8_NS7_ILi64EEEEEENS_6half_tEfNS_4arch4Sm80ELb0ELb1ELb1ELb0ELb0ELb0ELb0ELb0ELi2ELi4ELi4ELi4ELb0EEENS1_24CollectiveEpilogueBwdGQAISA_fSD_Li256ELb0ELb0EEENS1_19SingleTileSchedulerILb0ELb0ELb0ELi128EEEEEEEEEvNT_6ParamsE$_ZN4cute3eso3ESOILb1ELb0EJNS_1CILi8EEEiiiNS2_ILi144EEENS2_ILi512EEEEEC2ERKS3_RKiSA_SA_RKS4_RKS5_:
        /* <DEDUP_REMOVED lines=9> */
[----:B------:R-:W-:Y:S05]  /*6a00*/  RET.REL.NODEC R4 `(_ZN7cutlass13device_kernelIN5flash19enable_sm80_to_sm89INS1_16FlashAttnBwdSm80INS1_25CollectiveMainloopBwdSm80ILi2ELi2EN4cute5tupleIJNS5_1CILi128EEES8_NS7_ILi64EEEEEENS_6half_tEfNS_4arch4Sm80ELb0ELb1ELb1ELb0ELb0ELb0ELb0ELb0ELi2ELi4ELi4ELi4ELb0EEENS1_24CollectiveEpilogueBwdGQAISA_fSD_Li256ELb0ELb0EEENS1_19SingleTileSchedulerILb0ELb0ELb0ELi128EEEEEEEEEvNT_6ParamsE) ;  /* 0xffff95f004007950 */ /* 0x000fea0003c3ffff */
        .type           $_ZN7cutlass13device_kernelIN5flash19enable_sm80_to_sm89INS1_16FlashAttnBwdSm80INS1_25CollectiveMainloopBwdSm80ILi2ELi2EN4cute5tupleIJNS5_1CILi128EEES8_NS7_ILi64EEEEEENS_6half_tEfNS_4arch4Sm80ELb0ELb1ELb1ELb0ELb0ELb0ELb0ELb0ELi2ELi4ELi4ELi4ELb0EEENS1_24CollectiveEpilogueBwdGQAISA_fSD_Li256ELb0ELb0EEENS1_19SingleTileSchedulerILb0ELb0ELb0ELi128EEEEEEEEEvNT_6ParamsE$_ZN4cute3eso3ESOILb1ELb0EJNS_5tupleIJNS2_IJNS_1CILi1EEENS3_ILi0EEEEEENS2_IJS5_S5_EEEEEENS2_IJS5_iEEEEEC2ERKS8_RKS9_,@function
        .size           $_ZN7cutlass13device_kernelIN5flash19enable_sm80_to_sm89INS1_16FlashAttnBwdSm80INS1_25CollectiveMainloopBwdSm80ILi2ELi2EN4cute5tupleIJNS5_1CILi128EEES8_NS7_ILi64EEEEEENS_6half_tEfNS_4arch4Sm80ELb0ELb1ELb1ELb0ELb0ELb0ELb0ELb0ELi2ELi4ELi4ELi4ELb0EEENS1_24CollectiveEpilogueBwdGQAISA_fSD_Li256ELb0ELb0EEENS1_19SingleTileSchedulerILb0ELb0ELb0ELi128EEEEEEEEEvNT_6ParamsE$_ZN4cute3eso3ESOILb1ELb0EJNS_5tupleIJNS2_IJNS_1CILi1EEENS3_ILi0EEEEEENS2_IJS5_S5_EEEEEENS2_IJS5_iEEEEEC2ERKS8_RKS9_,($_ZN7cutlass13device_kernelIN5flash19enable_sm80_to_sm89INS1_16FlashAttnBwdSm80INS1_25CollectiveMainloopBwdSm80ILi2ELi2EN4cute5tupleIJNS5_1CILi128EEES8_NS7_ILi64EEEEEENS_6half_tEfNS_4arch4Sm80ELb0ELb1ELb1ELb0ELb0ELb0ELb0ELb0ELi2ELi4ELi4ELi4ELb0EEENS1_24CollectiveEpilogueBwdGQAISA_fSD_Li256ELb0ELb0EEENS1_19SingleTileSchedulerILb0ELb0ELb0ELi128EEEEEEEEEvNT_6ParamsE$_ZN4cute3eso3ESOILb1ELb0EJNS_5tupleIJNS2_IJNS_1CILi1EEENS3_ILi0EEEEEES5_EEENS2_IJNS2_IJS5_S5_EEEiEEEEEC2ERKS7_RKS9_ - $_ZN7cutlass13device_kernelIN5flash19enable_sm80_to_sm89INS1_16FlashAttnBwdSm80INS1_25CollectiveMainloopBwdSm80ILi2ELi2EN4cute5tupleIJNS5_1CILi128EEES8_NS7_ILi64EEEEEENS_6half_tEfNS_4arch4Sm80ELb0ELb1ELb1ELb0ELb0ELb0ELb0ELb0ELi2ELi4ELi4ELi4ELb0EEENS1_24CollectiveEpilogueBwdGQAISA_fSD_Li256ELb0ELb0EEENS1_19SingleTileSchedulerILb0ELb0ELb0ELi128EEEEEEEEEvNT_6ParamsE$_ZN4cute3eso3ESOILb1ELb0EJNS_5tupleIJNS2_IJNS_1CILi1EEENS3_ILi0EEEEEENS2_IJS5_S5_EEEEEENS2_IJS5_iEEEEEC2ERKS8_RKS9_)
$_ZN7cutlass13device_kernelIN5flash19enable_sm80_to_sm89INS1_16FlashAttnBwdSm80INS1_25CollectiveMainloopBwdSm80ILi2ELi2EN4cute5tupleIJNS5_1CILi128EEES8_NS7_ILi64EEEEEENS_6half_tEfNS_4arch4Sm80ELb0ELb1ELb1ELb0ELb0ELb0ELb0ELb0ELi2ELi4ELi4ELi4ELb0EEENS1_24CollectiveEpilogueBwdGQAISA_fSD_Li256ELb0ELb0EEENS1_19SingleTileSchedulerILb0ELb0ELb0ELi128EEEEEEEEEvNT_6ParamsE$_ZN4cute3eso3ESOILb1ELb0EJNS_5tupleIJNS2_IJNS_1CILi1EEENS3_ILi0EEEEEENS2_IJS5_S5_EEEEEENS2_IJS5_iEEEEEC2ERKS8_RKS9_:
[----:B------:R-:W-:Y:S02]  /*6a10*/  IADD3 R14, R14, -c[0x0][0x20], RZ ;  /* 0x800008000e0e7a10 */ /* 0x000fe40007ffe0ff */
[----:B------:R-:W-:-:S03]  /*6a20*/  MOV R17, 0x0 ;  /* 0x0000000000117802 */ /* 0x000fc60000000f00 */
[----:B------:R1:W-:Y:S01]  /*6a30*/  STL [R14], R15 ;  /* 0x0000000f0e007387 */ /* 0x0003e20000100800 */
[----:B------:R-:W-:Y:S05]  /*6a40*/  RET.REL.NODEC R16 `(_ZN7cutlass13device_kernelIN5flash19enable_sm80_to_sm89INS1_16FlashAttnBwdSm80INS1_25CollectiveMainloopBwdSm80ILi2ELi2EN4cute5tupleIJNS5_1CILi128EEES8_NS7_ILi64EEEEEENS_6half_tEfNS_4arch4Sm80ELb0ELb1ELb1ELb0ELb0ELb0ELb0ELb0ELi2ELi4ELi4ELi4ELb0EEENS1_24CollectiveEpilogueBwdGQAISA_fSD_Li256ELb0ELb0EEENS1_19SingleTileSchedulerILb0ELb0ELb0ELi128EEEEEEEEEvNT_6ParamsE) ;  /* 0xffff95b010007950 */ /* 0x000fea0003c3ffff */
        .type           $_ZN7cutlass13device_kernelIN5flash19enable_sm80_to_sm89INS1_16FlashAttnBwdSm80INS1_25CollectiveMainloopBwdSm80ILi2ELi2EN4cute5tupleIJNS5_1CILi128EEES8_NS7_ILi64EEEEEENS_6half_tEfNS_4arch4Sm80ELb0ELb1ELb1ELb0ELb0ELb0ELb0ELb0ELi2ELi4ELi4ELi4ELb0EEENS1_24CollectiveEpilogueBwdGQAISA_fSD_Li256ELb0ELb0EEENS1_19SingleTileSchedulerILb0ELb0ELb0ELi128EEEEEEEEEvNT_6ParamsE$_ZN4cute3eso3ESOILb1ELb0EJNS_5tupleIJNS2_IJNS_1CILi1EEENS3_ILi0EEEEEES5_EEENS2_IJNS2_IJS5_S5_EEEiEEEEEC2ERKS7_RKS9_,@function
        .size           $_ZN7cutlass13device_kernelIN5flash19enable_sm80_to_sm89INS1_16FlashAttnBwdSm80INS1_25CollectiveMainloopBwdSm80ILi2ELi2EN4cute5tupleIJNS5_1CILi128EEES8_NS7_ILi64EEEEEENS_6half_tEfNS_4arch4Sm80ELb0ELb1ELb1ELb0ELb0ELb0ELb0ELb0ELi2ELi4ELi4ELi4ELb0EEENS1_24CollectiveEpilogueBwdGQAISA_fSD_Li256ELb0ELb0EEENS1_19SingleTileSchedulerILb0ELb0ELb0ELi128EEEEEEEEEvNT_6ParamsE$_ZN4cute3eso3ESOILb1ELb0EJNS_5tupleIJNS2_IJNS_1CILi1EEENS3_ILi0EEEEEES5_EEENS2_IJNS2_IJS5_S5_EEEiEEEEEC2ERKS7_RKS9_,($_ZN7cutlass13device_kernelIN5flash19enable_sm80_to_sm89INS1_16FlashAttnBwdSm80INS1_25CollectiveMainloopBwdSm80ILi2ELi2EN4cute5tupleIJNS5_1CILi128EEES8_NS7_ILi64EEEEEENS_6half_tEfNS_4arch4Sm80ELb0ELb1ELb1ELb0ELb0ELb0ELb0ELb0ELi2ELi4ELi4ELi4ELb0EEENS1_24CollectiveEpilogueBwdGQAISA_fSD_Li256ELb0ELb0EEENS1_19SingleTileSchedulerILb0ELb0ELb0ELi128EEEEEEEEEvNT_6ParamsE$_ZN4cute3eso3ESOILb1ELb0EJNS_5tupleIJNS_1CILi0EEES4_EEEiEEC2ERKS5_RKi - $_ZN7cutlass13device_kernelIN5flash19enable_sm80_to_sm89INS1_16FlashAttnBwdSm80INS1_25CollectiveMainloopBwdSm80ILi2ELi2EN4cute5tupleIJNS5_1CILi128EEES8_NS7_ILi64EEEEEENS_6half_tEfNS_4arch4Sm80ELb0ELb1ELb1ELb0ELb0ELb0ELb0ELb0ELi2ELi4ELi4ELi4ELb0EEENS1_24CollectiveEpilogueBwdGQAISA_fSD_Li256ELb0ELb0EEENS1_19SingleTileSchedulerILb0ELb0ELb0ELi128EEEEEEEEEvNT_6ParamsE$_ZN4cute3eso3ESOILb1ELb0EJNS_5tupleIJNS2_IJNS_1CILi1EEENS3_ILi0EEEEEES5_EEENS2_IJNS2_IJS5_S5_EEEiEEEEEC2ERKS7_RKS9_)
$_ZN7cutlass13device_kernelIN5flash19enable_sm80_to_sm89INS1_16FlashAttnBwdSm80INS1_25CollectiveMainloopBwdSm80ILi2ELi2EN4cute5tupleIJNS5_1CILi128EEES8_NS7_ILi64EEEEEENS_6half_tEfNS_4arch4Sm80ELb0ELb1ELb1ELb0ELb0ELb0ELb0ELb0ELi2ELi4ELi4ELi4ELb0EEENS1_24CollectiveEpilogueBwdGQAISA_fSD_Li256ELb0ELb0EEENS1_19SingleTileSchedulerILb0ELb0ELb0ELi128EEEEEEEEEvNT_6ParamsE$_ZN4cute3eso3ESOILb1ELb0EJNS_5tupleIJNS2_IJNS_1CILi1EEENS3_ILi0EEEEEES5_EEENS2_IJNS2_IJS5_S5_EEEiEEEEEC2ERKS7_RKS9_:
[----:B------:R-:W-:Y:S02]  /*6a50*/  IADD3 R14, R79, -c[0x0][0x20], RZ ;  /* 0x800008004f0e7a10 */ /* 0x000fe40007ffe0ff */
[----:B------:R-:W-:-:S03]  /*6a60*/  MOV R17, 0x0 ;  /* 0x0000000000117802 */ /* 0x000fc60000000f00 */
[----:B------:R1:W-:Y:S01]  /*6a70*/  STL [R14], R15 ;  /* 0x0000000f0e007387 */ /* 0x0003e20000100800 */
[----:B------:R-:W-:Y:S05]  /*6a80*/  RET.REL.NODEC R16 `(_ZN7cutlass13device_kernelIN5flash19enable_sm80_to_sm89INS1_16FlashAttnBwdSm80INS1_25CollectiveMainloopBwdSm80ILi2ELi2EN4cute5tupleIJNS5_1CILi128EEES8_NS7_ILi64EEEEEENS_6half_tEfNS_4arch4Sm80ELb0ELb1ELb1ELb0ELb0ELb0ELb0ELb0ELi2ELi4ELi4ELi4ELb0EEENS1_24CollectiveEpilogueBwdGQAISA_fSD_Li256ELb0ELb0EEENS1_19SingleTileSchedulerILb0ELb0ELb0ELi128EEEEEEEEEvNT_6ParamsE) ;  /* 0xffff957010007950 */ /* 0x000fea0003c3ffff */
        .type           $_ZN7cutlass13device_kernelIN5flash19enable_sm80_to_sm89INS1_16FlashAttnBwdSm80INS1_25CollectiveMainloopBwdSm80ILi2ELi2EN4cute5tupleIJNS5_1CILi128EEES8_NS7_ILi64EEEEEENS_6half_tEfNS_4arch4Sm80ELb0ELb1ELb1ELb0ELb0ELb0ELb0ELb0ELi2ELi4ELi4ELi4ELb0EEENS1_24CollectiveEpilogueBwdGQAISA_fSD_Li256ELb0ELb0EEENS1_19SingleTileSchedulerILb0ELb0ELb0ELi128EEEEEEEEEvNT_6ParamsE$_ZN4cute3eso3ESOILb1ELb0EJNS_5tupleIJNS_1CILi0EEES4_EEEiEEC2ERKS5_RKi,@function
        .size           $_ZN7cutlass13device_kernelIN5flash19enable_sm80_to_sm89INS1_16FlashAttnBwdSm80INS1_25CollectiveMainloopBwdSm80ILi2ELi2EN4cute5tupleIJNS5_1CILi128EEES8_NS7_ILi64EEEEEENS_6half_tEfNS_4arch4Sm80ELb0ELb1ELb1ELb0ELb0ELb0ELb0ELb0ELi2ELi4ELi4ELi4ELb0EEENS1_24CollectiveEpilogueBwdGQAISA_fSD_Li256ELb0ELb0EEENS1_19SingleTileSchedulerILb0ELb0ELb0ELi128EEEEEEEEEvNT_6ParamsE$_ZN4cute3eso3ESOILb1ELb0EJNS_5tupleIJNS_1CILi0EEES4_EEEiEEC2ERKS5_RKi,($_ZN7cutlass13device_kernelIN5flash19enable_sm80_to_sm89INS1_16FlashAttnBwdSm80INS1_25CollectiveMainloopBwdSm80ILi2ELi2EN4cute5tupleIJNS5_1CILi128EEES8_NS7_ILi64EEEEEENS_6half_tEfNS_4arch4Sm80ELb0ELb1ELb1ELb0ELb0ELb0ELb0ELb0ELi2ELi4ELi4ELi4ELb0EEENS1_24CollectiveEpilogueBwdGQAISA_fSD_Li256ELb0ELb0EEENS1_19SingleTileSchedulerILb0ELb0ELb0ELi128EEEEEEEEEvNT_6ParamsE$_ZN4cute3eso3ESOILb1ELb0EJNS_5tupleIJNS_1CILi1EEENS3_ILi0EEEEEENS2_IJiEEEEEC2ERKS6_RKS7_ - $_ZN7cutlass13device_kernelIN5flash19enable_sm80_to_sm89INS1_16FlashAttnBwdSm80INS1_25CollectiveMainloopBwdSm80ILi2ELi2EN4cute5tupleIJNS5_1CILi128EEES8_NS7_ILi64EEEEEENS_6half_tEfNS_4arch4Sm80ELb0ELb1ELb1ELb0ELb0ELb0ELb0ELb0ELi2ELi4ELi4ELi4ELb0EEENS1_24CollectiveEpilogueBwdGQAISA_fSD_Li256ELb0ELb0EEENS1_19SingleTileSchedulerILb0ELb0ELb0ELi128EEEEEEEEEvNT_6ParamsE$_ZN4cute3eso3ESOILb1ELb0EJNS_5tupleIJNS_1CILi0EEES4_EEEiEEC2ERKS5_RKi)
$_ZN7cutlass13device_kernelIN5flash19enable_sm80_to_sm89INS1_16FlashAttnBwdSm80INS1_25CollectiveMainloopBwdSm80ILi2ELi2EN4cute5tupleIJNS5_1CILi128EEES8_NS7_ILi64EEEEEENS_6half_tEfNS_4arch4Sm80ELb0ELb1ELb1ELb0ELb0ELb0ELb0ELb0ELi2ELi4ELi4ELi4ELb0EEENS1_24CollectiveEpilogueBwdGQAISA_fSD_Li256ELb0ELb0EEENS1_19SingleTileSchedulerILb0ELb0ELb0ELi128EEEEEEEEEvNT_6ParamsE$_ZN4cute3eso3ESOILb1ELb0EJNS_5tupleIJNS_1CILi0EEES4_EEEiEEC2ERKS5_RKi:
[----:B------:R-:W-:Y:S02]  /*6a90*/  IADD3 R14, R79, -c[0x0][0x20], RZ ;  /* 0x800008004f0e7a10 */ /* 0x000fe40007ffe0ff */
[----:B------:R-:W-:-:S03]  /*6aa0*/  MOV R17, 0x0 ;  /* 0x0000000000117802 */ /* 0x000fc60000000f00 */
[----:B------:R1:W-:Y:S01]  /*6ab0*/  STL [R14], R15 ;  /* 0x0000000f0e007387 */ /* 0x0003e20000100800 */
[----:B------:R-:W-:Y:S05]  /*6ac0*/  RET.REL.NODEC R16 `(_ZN7cutlass13device_kernelIN5flash19enable_sm80_to_sm89INS1_16FlashAttnBwdSm80INS1_25CollectiveMainloopBwdSm80ILi2ELi2EN4cute5tupleIJNS5_1CILi128EEES8_NS7_ILi64EEEEEENS_6half_tEfNS_4arch4Sm80ELb0ELb1ELb1ELb0ELb0ELb0ELb0ELb0ELi2ELi4ELi4ELi4ELb0EEENS1_24CollectiveEpilogueBwdGQAISA_fSD_Li256ELb0ELb0EEENS1_19SingleTileSchedulerILb0ELb0ELb0ELi128EEEEEEEEEvNT_6ParamsE) ;  /* 0xffff953010007950 */ /* 0x000fea0003c3ffff */
        .type           $_ZN7cutlass13device_kernelIN5flash19enable_sm80_to_sm89INS1_16FlashAttnBwdSm80INS1_25CollectiveMainloopBwdSm80ILi2ELi2EN4cute5tupleIJNS5_1CILi128EEES8_NS7_ILi64EEEEEENS_6half_tEfNS_4arch4Sm80ELb0ELb1ELb1ELb0ELb0ELb0ELb0ELb0ELi2ELi4ELi4ELi4ELb0EEENS1_24CollectiveEpilogueBwdGQAISA_fSD_Li256ELb0ELb0EEENS1_19SingleTileSchedulerILb0ELb0ELb0ELi128EEEEEEEEEvNT_6ParamsE$_ZN4cute3eso3ESOILb1ELb0EJNS_5tupleIJNS_1CILi1EEENS3_ILi0EEEEEENS2_IJiEEEEEC2ERKS6_RKS7_,@function
        .size           $_ZN7cutlass13device_kernelIN5flash19enable_sm80_to_sm89INS1_16FlashAttnBwdSm80INS1_25CollectiveMainloopBwdSm80ILi2ELi2EN4cute5tupleIJNS5_1CILi128EEES8_NS7_ILi64EEEEEENS_6half_tEfNS_4arch4Sm80ELb0ELb1ELb1ELb0ELb0ELb0ELb0ELb0ELi2ELi4ELi4ELi4ELb0EEENS1_24CollectiveEpilogueBwdGQAISA_fSD_Li256ELb0ELb0EEENS1_19SingleTileSchedulerILb0ELb0ELb0ELi128EEEEEEEEEvNT_6ParamsE$_ZN4cute3eso3ESOILb1ELb0EJNS_5tupleIJNS_1CILi1EEENS3_ILi0EEEEEENS2_IJiEEEEEC2ERKS6_RKS7_,($_ZN7cutlass13device_kernelIN5flash19enable_sm80_to_sm89INS1_16FlashAttnBwdSm80INS1_25CollectiveMainloopBwdSm80ILi2ELi2EN4cute5tupleIJNS5_1CILi128EEES8_NS7_ILi64EEEEEENS_6half_tEfNS_4arch4Sm80ELb0ELb1ELb1ELb0ELb0ELb0ELb0ELb0ELi2ELi4ELi4ELi4ELb0EEENS1_24CollectiveEpilogueBwdGQAISA_fSD_Li256ELb0ELb0EEENS1_19SingleTileSchedulerILb0ELb0ELb0ELi128EEEEEEEEEvNT_6ParamsE$_ZN4cute3eso3ESOILb1ELb0EJNS_6LayoutINS_5tupleIJNS3_IJNS3_IJNS3_IJNS_1CILi4EEENS4_ILi2EEEEEENS4_ILi1EEEEEES8_EEENS3_IJNS3_IJNS3_IJS8_S8_EEES8_EEES6_EEEEEENS3_IJNS3_IJNS3_IJNS3_IJS8_NS4_ILi32EEEEEENS4_ILi0EEEEEESH_EEENS3_IJNS3_IJNS3_IJSH_SH_EEESH_EEENS4_ILi64EEEEEEEEEEENS_10ViewEngineIPN7cutlass6half_tEEEEEC2ERKSP_RKSU_ - $_ZN7cutlass13device_kernelIN5flash19enable_sm80_to_sm89INS1_16FlashAttnBwdSm80INS1_25CollectiveMainloopBwdSm80ILi2ELi2EN4cute5tupleIJNS5_1CILi128EEES8_NS7_ILi64EEEEEENS_6half_tEfNS_4arch4Sm80ELb0ELb1ELb1ELb0ELb0ELb0ELb0ELb0ELi2ELi4ELi4ELi4ELb0EEENS1_24CollectiveEpilogueBwdGQAISA_fSD_Li256ELb0ELb0EEENS1_19SingleTileSchedulerILb0ELb0ELb0ELi128EEEEEEEEEvNT_6ParamsE$_ZN4cute3eso3ESOILb1ELb0EJNS_5tupleIJNS_1CILi1EEENS3_ILi0EEEEEENS2_IJiEEEEEC2ERKS6_RKS7_)
$_ZN7cutlass13device_kernelIN5flash19enable_sm80_to_sm89INS1_16FlashAttnBwdSm80INS1_25CollectiveMainloopBwdSm80ILi2ELi2EN4cute5tupleIJNS5_1CILi128EEES8_NS7_ILi64EEEEEENS_6half_tEfNS_4arch4Sm80ELb0ELb1ELb1ELb0ELb0ELb0ELb0ELb0ELi2ELi4ELi4ELi4ELb0EEENS1_24CollectiveEpilogueBwdGQAISA_fSD_Li256ELb0ELb0EEENS1_19SingleTileSchedulerILb0ELb0ELb0ELi128EEEEEEEEEvNT_6ParamsE$_ZN4cute3eso3ESOILb1ELb0EJNS_5tupleIJNS_1CILi1EEENS3_ILi0EEEEEENS2_IJiEEEEEC2ERKS6_RKS7_:
[----:B------:R-:W-:Y:S02]  /*6ad0*/  IADD3 R36, R79, -c[0x0][0x20], RZ ;  /* 0x800008004f247a10 */ /* 0x000fe40007ffe0ff */
[----:B------:R-:W-:-:S03]  /*6ae0*/  MOV R39, 0x0 ;  /* 0x0000000000277802 */ /* 0x000fc60000000f00 */
[----:B------:R1:W-:Y:S01]  /*6af0*/  STL [R36], R37 ;  /* 0x0000002524007387 */ /* 0x0003e20000100800 */
[----:B------:R-:W-:Y:S05]  /*6b00*/  RET.REL.NODEC R38 `(_ZN7cutlass13device_kernelIN5flash19enable_sm80_to_sm89INS1_16FlashAttnBwdSm80INS1_25CollectiveMainloopBwdSm80ILi2ELi2EN4cute5tupleIJNS5_1CILi128EEES8_NS7_ILi64EEEEEENS_6half_tEfNS_4arch4Sm80ELb0ELb1ELb1ELb0ELb0ELb0ELb0ELb0ELi2ELi4ELi4ELi4ELb0EEENS1_24CollectiveEpilogueBwdGQAISA_fSD_Li256ELb0ELb0EEENS1_19SingleTileSchedulerILb0ELb0ELb0ELi128EEEEEEEEEvNT_6ParamsE) ;  /* 0xffff94f026007950 */ /* 0x000fea0003c3ffff */
        .type           $_ZN7cutlass13device_kernelIN5flash19enable_sm80_to_sm89INS1_16FlashAttnBwdSm80INS1_25CollectiveMainloopBwdSm80ILi2ELi2EN4cute5tupleIJNS5_1CILi128EEES8_NS7_ILi64EEEEEENS_6half_tEfNS_4arch4Sm80ELb0ELb1ELb1ELb0ELb0ELb0ELb0ELb0ELi2ELi4ELi4ELi4ELb0EEENS1_24CollectiveEpilogueBwdGQAISA_fSD_Li256ELb0ELb0EEENS1_19SingleTileSchedulerILb0ELb0ELb0ELi128EEEEEEEEEvNT_6ParamsE$_ZN4cute3eso3ESOILb1ELb0EJNS_6LayoutINS_5tupleIJNS3_IJNS3_IJNS3_IJNS_1CILi4EEENS4_ILi2EEEEEENS4_ILi1EEEEEES8_EEENS3_IJNS3_IJNS3_IJS8_S8_EEES8_EEES6_EEEEEENS3_IJNS3_IJNS3_IJNS3_IJS8_NS4_ILi32EEEEEENS4_ILi0EEEEEESH_EEENS3_IJNS3_IJNS3_IJSH_SH_EEESH_EEENS4_ILi64EEEEEEEEEEENS_10ViewEngineIPN7cutlass6half_tEEEEEC2ERKSP_RKSU_,@function
        .size           $_ZN7cutlass13device_kernelIN5flash19enable_sm80_to_sm89INS1_16FlashAttnBwdSm80INS1_25CollectiveMainloopBwdSm80ILi2ELi2EN4cute5tupleIJNS5_1CILi128EEES8_NS7_ILi64EEEEEENS_6half_tEfNS_4arch4Sm80ELb0ELb1ELb1ELb0ELb0ELb0ELb0ELb0ELi2ELi4ELi4ELi4ELb0EEENS1_24CollectiveEpilogueBwdGQAISA_fSD_Li256ELb0ELb0EEENS1_19SingleTileSchedulerILb0ELb0ELb0ELi128EEEEEEEEEvNT_6ParamsE$_ZN4cute3eso3ESOILb1ELb0EJNS_6LayoutINS_5tupleIJNS3_IJNS3_IJNS3_IJNS_1CILi4EEENS4_ILi2EEEEEENS4_ILi1EEEEEES8_EEENS3_IJNS3_IJNS3_IJS8_S8_EEES8_EEES6_EEEEEENS3_IJNS3_IJNS3_IJNS3_IJS8_NS4_ILi32EEEEEENS4_ILi0EEEEEESH_EEENS3_IJNS3_IJNS3_IJSH_SH_EEESH_EEENS4_ILi64EEEEEEEEEEENS_10ViewEngineIPN7cutlass6half_tEEEEEC2ERKSP_RKSU_,($_ZN7cutlass13device_kernelIN5flash19enable_sm80_to_sm89INS1_16FlashAttnBwdSm80INS1_25CollectiveMainloopBwdSm80ILi2ELi2EN4cute5tupleIJNS5_1CILi128EEES8_NS7_ILi64EEEEEENS_6half_tEfNS_4arch4Sm80ELb0ELb1ELb1ELb0ELb0ELb0ELb0ELb0ELi2ELi4ELi4ELi4ELb0EEENS1_24CollectiveEpilogueBwdGQAISA_fSD_Li256ELb0ELb0EEENS1_19SingleTileSchedulerILb0ELb0ELb0ELi128EEEEEEEEEvNT_6ParamsE$_ZN4cute3eso3ESOILb1ELb0EJNS_6LayoutINS_5tupleIJNS3_IJNS3_IJNS_1CILi2EEES5_EEENS4_ILi1EEEEEEEEENS3_IJNS3_IJNS3_IJS7_NS4_ILi16EEEEEENS4_ILi0EEEEEEEEEEENS_10ViewEngineIPjEEEEC2ERKSF_RKSI_ - $_ZN7cutlass13device_kernelIN5flash19enable_sm80_to_sm89INS1_16FlashAttnBwdSm80INS1_25CollectiveMainloopBwdSm80ILi2ELi2EN4cute5tupleIJNS5_1CILi128EEES8_NS7_ILi64EEEEEENS_6half_tEfNS_4arch4Sm80ELb0ELb1ELb1ELb0ELb0ELb0ELb0ELb0ELi2ELi4ELi4ELi4ELb0EEENS1_24CollectiveEpilogueBwdGQAISA_fSD_Li256ELb0ELb0EEENS1_19SingleTileSchedulerILb0ELb0ELb0ELi128EEEEEEEEEvNT_6ParamsE$_ZN4cute3eso3ESOILb1ELb0EJNS_6LayoutINS_5tupleIJNS3_IJNS3_IJNS3_IJNS_1CILi4EEENS4_ILi2EEEEEENS4_ILi1EEEEEES8_EEENS3_IJNS3_IJNS3_IJS8_S8_EEES8_EEES6_EEEEEENS3_IJNS3_IJNS3_IJNS3_IJS8_NS4_ILi32EEEEEENS4_ILi0EEEEEESH_EEENS3_IJNS3_IJNS3_IJSH_SH_EEESH_EEENS4_ILi64EEEEEEEEEEENS_10ViewEngineIPN7cutlass6half_tEEEEEC2ERKSP_RKSU_)
$_ZN7cutlass13device_kernelIN5flash19enable_sm80_to_sm89INS1_16FlashAttnBwdSm80INS1_25CollectiveMainloopBwdSm80ILi2ELi2EN4cute5tupleIJNS5_1CILi128EEES8_NS7_ILi64EEEEEENS_6half_tEfNS_4arch4Sm80ELb0ELb1ELb1ELb0ELb0ELb0ELb0ELb0ELi2ELi4ELi4ELi4ELb0EEENS1_24CollectiveEpilogueBwdGQAISA_fSD_Li256ELb0ELb0EEENS1_19SingleTileSchedulerILb0ELb0ELb0ELi128EEEEEEEEEvNT_6ParamsE$_ZN4cute3eso3ESOILb1ELb0EJNS_6LayoutINS_5tupleIJNS3_IJNS3_IJNS3_IJNS_1CILi4EEENS4_ILi2EEEEEENS4_ILi1EEEEEES8_EEENS3_IJNS3_IJNS3_IJS8_S8_EEES8_EEES6_EEEEEENS3_IJNS3_IJNS3_IJNS3_IJS8_NS4_ILi32EEEEEENS4_ILi0EEEEEESH_EEENS3_IJNS3_IJNS3_IJSH_SH_EEESH_EEENS4_ILi64EEEEEEEEEEENS_10ViewEngineIPN7cutlass6half_tEEEEEC2ERKSP_RKSU_:
[----:B------:R-:W-:Y:S02]  /*6b10*/  IADD3 R36, R79, -c[0x0][0x20], RZ ;  /* 0x800008004f247a10 */ /* 0x000fe40007ffe0ff */
[----:B------:R-:W-:-:S03]  /*6b20*/  MOV R39, 0x0 ;  /* 0x0000000000277802 */ /* 0x000fc60000000f00 */
[----:B------:R1:W-:Y:S01]  /*6b30*/  STL.64 [R36], R2 ;  /* 0x0000000224007387 */ /* 0x0003e20000100a00 */
[----:B------:R-:W-:Y:S05]  /*6b40*/  RET.REL.NODEC R38 `(_ZN7cutlass13device_kernelIN5flash19enable_sm80_to_sm89INS1_16FlashAttnBwdSm80INS1_25CollectiveMainloopBwdSm80ILi2ELi2EN4cute5tupleIJNS5_1CILi128EEES8_NS7_ILi64EEEEEENS_6half_tEfNS_4arch4Sm80ELb0ELb1ELb1ELb0ELb0ELb0ELb0ELb0ELi2ELi4ELi4ELi4ELb0EEENS1_24CollectiveEpilogueBwdGQAISA_fSD_Li256ELb0ELb0EEENS1_19SingleTileSchedulerILb0ELb0ELb0ELi128EEEEEEEEEvNT_6ParamsE) ;  /* 0xffff94b026007950 */ /* 0x000fea0003c3ffff */
        .type           $_ZN7cutlass13device_kernelIN5flash19enable_sm80_to_sm89INS1_16FlashAttnBwdSm80INS1_25CollectiveMainloopBwdSm80ILi2ELi2EN4cute5tupleIJNS5_1CILi128EEES8_NS7_ILi64EEEEEENS_6half_tEfNS_4arch4Sm80ELb0ELb1ELb1ELb0ELb0ELb0ELb0ELb0ELi2ELi4ELi4ELi4ELb0EEENS1_24CollectiveEpilogueBwdGQAISA_fSD_Li256ELb0ELb0EEENS1_19SingleTileSchedulerILb0ELb0ELb0ELi128EEEEEEEEEvNT_6ParamsE$_ZN4cute3eso3ESOILb1ELb0EJNS_6LayoutINS_5tupleIJNS3_IJNS3_IJNS_1CILi2EEES5_EEENS4_ILi1EEEEEEEEENS3_IJNS3_IJNS3_IJS7_NS4_ILi16EEEEEENS4_ILi0EEEEEEEEEEENS_10ViewEngineIPjEEEEC2ERKSF_RKSI_,@function
        .size           $_ZN7cutlass13device_kernelIN5flash19enable_sm80_to_sm89INS1_16FlashAttnBwdSm80INS1_25CollectiveMainloopBwdSm80ILi2ELi2EN4cute5tupleIJNS5_1CILi128EEES8_NS7_ILi64EEEEEENS_6half_tEfNS_4arch4Sm80ELb0ELb1ELb1ELb0ELb0ELb0ELb0ELb0ELi2ELi4ELi4ELi4ELb0EEENS1_24CollectiveEpilogueBwdGQAISA_fSD_Li256ELb0ELb0EEENS1_19SingleTileSchedulerILb0ELb0ELb0ELi128EEEEEEEEEvNT_6ParamsE$_ZN4cute3eso3ESOILb1ELb0EJNS_6LayoutINS_5tupleIJNS3_IJNS3_IJNS_1CILi2EEES5_EEENS4_ILi1EEEEEEEEENS3_IJNS3_IJNS3_IJS7_NS4_ILi16EEEEEENS4_ILi0EEEEEEEEEEENS_10ViewEngineIPjEEEEC2ERKSF_RKSI_,($_ZN7cutlass13device_kernelIN5flash19enable_sm80_to_sm89INS1_16FlashAttnBwdSm80INS1_25CollectiveMainloopBwdSm80ILi2ELi2EN4cute5tupleIJNS5_1CILi128EEES8_NS7_ILi64EEEEEENS_6half_tEfNS_4arch4Sm80ELb0ELb1ELb1ELb0ELb0ELb0ELb0ELb0ELi2ELi4ELi4ELi4ELb0EEENS1_24CollectiveEpilogueBwdGQAISA_fSD_Li256ELb0ELb0EEENS1_19SingleTileSchedulerILb0ELb0ELb0ELi128EEEEEEEEEvNT_6ParamsE$_ZN4cute3eso3ESOILb1ELb0EJNS_6LayoutINS_5tupleIJNS3_IJNS3_IJNS_1CILi4EEENS4_ILi2EEEEEENS4_ILi1EEEEEEEEENS3_IJNS3_IJNS3_IJS8_NS4_ILi32EEEEEENS4_ILi0EEEEEEEEEEENS_10ViewEngineIPN7cutlass6half_tEEEEEC2ERKSG_RKSL_ - $_ZN7cutlass13device_kernelIN5flash19enable_sm80_to_sm89INS1_16FlashAttnBwdSm80INS1_25CollectiveMainloopBwdSm80ILi2ELi2EN4cute5tupleIJNS5_1CILi128EEES8_NS7_ILi64EEEEEENS_6half_tEfNS_4arch4Sm80ELb0ELb1ELb1ELb0ELb0ELb0ELb0ELb0ELi2ELi4ELi4ELi4ELb0EEENS1_24CollectiveEpilogueBwdGQAISA_fSD_Li256ELb0ELb0EEENS1_19SingleTileSchedulerILb0ELb0ELb0ELi128EEEEEEEEEvNT_6ParamsE$_ZN4cute3eso3ESOILb1ELb0EJNS_6LayoutINS_5tupleIJNS3_IJNS3_IJNS_1CILi2EEES5_EEENS4_ILi1EEEEEEEEENS3_IJNS3_IJNS3_IJS7_NS4_ILi16EEEEEENS4_ILi0EEEEEEEEEEENS_10ViewEngineIPjEEEEC2ERKSF_RKSI_)
$_ZN7cutlass13device_kernelIN5flash19enable_sm80_to_sm89INS1_16FlashAttnBwdSm80INS1_25CollectiveMainloopBwdSm80ILi2ELi2EN4cute5tupleIJNS5_1CILi128EEES8_NS7_ILi64EEEEEENS_6half_tEfNS_4arch4Sm80ELb0ELb1ELb1ELb0ELb0ELb0ELb0ELb0ELi2ELi4ELi4ELi4ELb0EEENS1_24CollectiveEpilogueBwdGQAISA_fSD_Li256ELb0ELb0EEENS1_19SingleTileSchedulerILb0ELb0ELb0ELi128EEEEEEEEEvNT_6ParamsE$_ZN4cute3eso3ESOILb1ELb0EJNS_6LayoutINS_5tupleIJNS3_IJNS3_IJNS_1CILi2EEES5_EEENS4_ILi1EEEEEEEEENS3_IJNS3_IJNS3_IJS7_NS4_ILi16EEEEEENS4_ILi0EEEEEEEEEEENS_10ViewEngineIPjEEEEC2ERKSF_RKSI_:
[----:B------:R-:W-:Y:S02]  /*6b50*/  IADD3 R2, R79, -c[0x0][0x20], RZ ;  /* 0x800008004f027a10 */ /* 0x000fe40007ffe0ff */
[----:B------:R-:W-:-:S03]  /*6b60*/  MOV R17, 0x0 ;  /* 0x0000000000117802 */ /* 0x000fc60000000f00 */
[----:B------:R1:W-:Y:S01]  /*6b70*/  STL.64 [R2], R14 ;  /* 0x0000000e02007387 */ /* 0x0003e20000100a00 */
[----:B------:R-:W-:Y:S05]  /*6b80*/  RET.REL.NODEC R16 `(_ZN7cutlass13device_kernelIN5flash19enable_sm80_to_sm89INS1_16FlashAttnBwdSm80INS1_25CollectiveMainloopBwdSm80ILi2ELi2EN4cute5tupleIJNS5_1CILi128EEES8_NS7_ILi64EEEEEENS_6half_tEfNS_4arch4Sm80ELb0ELb1ELb1ELb0ELb0ELb0ELb0ELb0ELi2ELi4ELi4ELi4ELb0EEENS1_24CollectiveEpilogueBwdGQAISA_fSD_Li256ELb0ELb0EEENS1_19SingleTileSchedulerILb0ELb0ELb0ELi128EEEEEEEEEvNT_6ParamsE) ;  /* 0xffff947010007950 */ /* 0x000fea0003c3ffff */
        .type           $_ZN7cutlass13device_kernelIN5flash19enable_sm80_to_sm89INS1_16FlashAttnBwdSm80INS1_25CollectiveMainloopBwdSm80ILi2ELi2EN4cute5tupleIJNS5_1CILi128EEES8_NS7_ILi64EEEEEENS_6half_tEfNS_4arch4Sm80ELb0ELb1ELb1ELb0ELb0ELb0ELb0ELb0ELi2ELi4ELi4ELi4ELb0EEENS1_24CollectiveEpilogueBwdGQAISA_fSD_Li256ELb0ELb0EEENS1_19SingleTileSchedulerILb0ELb0ELb0ELi128EEEEEEEEEvNT_6ParamsE$_ZN4cute3eso3ESOILb1ELb0EJNS_6LayoutINS_5tupleIJNS3_IJNS3_IJNS_1CILi4EEENS4_ILi2EEEEEENS4_ILi1EEEEEEEEENS3_IJNS3_IJNS3_IJS8_NS4_ILi32EEEEEENS4_ILi0EEEEEEEEEEENS_10ViewEngineIPN7cutlass6half_tEEEEEC2ERKSG_RKSL_,@function
        .size           $_ZN7cutlass13device_kernelIN5flash19enable_sm80_to_sm89INS1_16FlashAttnBwdSm80INS1_25CollectiveMainloopBwdSm80ILi2ELi2EN4cute5tupleIJNS5_1CILi128EEES8_NS7_ILi64EEEEEENS_6half_tEfNS_4arch4Sm80ELb0ELb1ELb1ELb0ELb0ELb0ELb0ELb0ELi2ELi4ELi4ELi4ELb0EEENS1_24CollectiveEpilogueBwdGQAISA_fSD_Li256ELb0ELb0EEENS1_19SingleTileSchedulerILb0ELb0ELb0ELi128EEEEEEEEEvNT_6ParamsE$_ZN4cute3eso3ESOILb1ELb0EJNS_6LayoutINS_5tupleIJNS3_IJNS3_IJNS_1CILi4EEENS4_ILi2EEEEEENS4_ILi1EEEEEEEEENS3_IJNS3_IJNS3_IJS8_NS4_ILi32EEEEEENS4_ILi0EEEEEEEEEEENS_10ViewEngineIPN7cutlass6half_tEEEEEC2ERKSG_RKSL_,($_ZN7cutlass13device_kernelIN5flash19enable_sm80_to_sm89INS1_16FlashAttnBwdSm80INS1_25CollectiveMainloopBwdSm80ILi2ELi2EN4cute5tupleIJNS5_1CILi128EEES8_NS7_ILi64EEEEEENS_6half_tEfNS_4arch4Sm80ELb0ELb1ELb1ELb0ELb0ELb0ELb0ELb0ELi2ELi4ELi4ELi4ELb0EEENS1_24CollectiveEpilogueBwdGQAISA_fSD_Li256ELb0ELb0EEENS1_19SingleTileSchedulerILb0ELb0ELb0ELi128EEEEEEEEEvNT_6ParamsE$_ZN4cute3eso3ESOILb1ELb0EJNS_6LayoutINS_5tupleIJNS3_IJNS3_IJNS_1CILi4EEENS4_ILi2EEEEEENS4_ILi1EEEEEEEEENS3_IJNS3_IJNS3_IJS8_NS4_ILi32EEEEEENS4_ILi0EEEEEEEEEEEiEEC2ERKSG_RKi - $_ZN7cutlass13device_kernelIN5flash19enable_sm80_to_sm89INS1_16FlashAttnBwdSm80INS1_25CollectiveMainloopBwdSm80ILi2ELi2EN4cute5tupleIJNS5_1CILi128EEES8_NS7_ILi64EEEEEENS_6half_tEfNS_4arch4Sm80ELb0ELb1ELb1ELb0ELb0ELb0ELb0ELb0ELi2ELi4ELi4ELi4ELb0EEENS1_24CollectiveEpilogueBwdGQAISA_fSD_Li256ELb0ELb0EEENS1_19SingleTileSchedulerILb0ELb0ELb0ELi128EEEEEEEEEvNT_6ParamsE$_ZN4cute3eso3ESOILb1ELb0EJNS_6LayoutINS_5tupleIJNS3_IJNS3_IJNS_1CILi4EEENS4_ILi2EEEEEENS4_ILi1EEEEEEEEENS3_IJNS3_IJNS3_IJS8_NS4_ILi32EEEEEENS4_ILi0EEEEEEEEEEENS_10ViewEngineIPN7cutlass6half_tEEEEEC2ERKSG_RKSL_)
$_ZN7cutlass13device_kernelIN5flash19enable_sm80_to_sm89INS1_16FlashAttnBwdSm80INS1_25CollectiveMainloopBwdSm80ILi2ELi2EN4cute5tupleIJNS5_1CILi128EEES8_NS7_ILi64EEEEEENS_6half_tEfNS_4arch4Sm80ELb0ELb1ELb1ELb0ELb0ELb0ELb0ELb0ELi2ELi4ELi4ELi4ELb0EEENS1_24CollectiveEpilogueBwdGQAISA_fSD_Li256ELb0ELb0EEENS1_19SingleTileSchedulerILb0ELb0ELb0ELi128EEEEEEEEEvNT_6ParamsE$_ZN4cute3eso3ESOILb1ELb0EJNS_6LayoutINS_5tupleIJNS3_IJNS3_IJNS_1CILi4EEENS4_ILi2EEEEEENS4_ILi1EEEEEEEEENS3_IJNS3_IJNS3_IJS8_NS4_ILi32EEEEEENS4_ILi0EEEEEEEEEEENS_10ViewEngineIPN7cutlass6half_tEEEEEC2ERKSG_RKSL_:
[----:B------:R-:W-:Y:S01]  /*6b90*/  IADD3 R14, R79, -c[0x0][0x20], RZ ;  /* 0x800008004f0e7a10 */ /* 0x000fe20007ffe0ff */
[----:B------:R-:W-:Y:S01]  /*6ba0*/  IMAD.MOV.U32 R35, RZ, RZ, R15 ;  /* 0x000000ffff237224 */ /* 0x000fe200078e000f */
[----:B------:R-:W-:-:S04]  /*6bb0*/  MOV R17, 0x0 ;  /* 0x0000000000117802 */ /* 0x000fc80000000f00 */
[----:B------:R1:W-:Y:S01]  /*6bc0*/  STL.64 [R14], R34 ;  /* 0x000000220e007387 */ /* 0x0003e20000100a00 */
[----:B------:R-:W-:Y:S05]  /*6bd0*/  RET.REL.NODEC R16 `(_ZN7cutlass13device_kernelIN5flash19enable_sm80_to_sm89INS1_16FlashAttnBwdSm80INS1_25CollectiveMainloopBwdSm80ILi2ELi2EN4cute5tupleIJNS5_1CILi128EEES8_NS7_ILi64EEEEEENS_6half_tEfNS_4arch4Sm80ELb0ELb1ELb1ELb0ELb0ELb0ELb0ELb0ELi2ELi4ELi4ELi4ELb0EEENS1_24CollectiveEpilogueBwdGQAISA_fSD_Li256ELb0ELb0EEENS1_19SingleTileSchedulerILb0ELb0ELb0ELi128EEEEEEEEEvNT_6ParamsE) ;  /* 0xffff942010007950 */ /* 0x000fea0003c3ffff */
        .type           $_ZN7cutlass13device_kernelIN5flash19enable_sm80_to_sm89INS1_16FlashAttnBwdSm80INS1_25CollectiveMainloopBwdSm80ILi2ELi2EN4cute5tupleIJNS5_1CILi128EEES8_NS7_ILi64EEEEEENS_6half_tEfNS_4arch4Sm80ELb0ELb1ELb1ELb0ELb0ELb0ELb0ELb0ELi2ELi4ELi4ELi4ELb0EEENS1_24CollectiveEpilogueBwdGQAISA_fSD_Li256ELb0ELb0EEENS1_19SingleTileSchedulerILb0ELb0ELb0ELi128EEEEEEEEEvNT_6ParamsE$_ZN4cute3eso3ESOILb1ELb0EJNS_6LayoutINS_5tupleIJNS3_IJNS3_IJNS_1CILi4EEENS4_ILi2EEEEEENS4_ILi1EEEEEEEEENS3_IJNS3_IJNS3_IJS8_NS4_ILi32EEEEEENS4_ILi0EEEEEEEEEEEiEEC2ERKSG_RKi,@function
        .size           $_ZN7cutlass13device_kernelIN5flash19enable_sm80_to_sm89INS1_16FlashAttnBwdSm80INS1_25CollectiveMainloopBwdSm80ILi2ELi2EN4cute5tupleIJNS5_1CILi128EEES8_NS7_ILi64EEEEEENS_6half_tEfNS_4arch4Sm80ELb0ELb1ELb1ELb0ELb0ELb0ELb0ELb0ELi2ELi4ELi4ELi4ELb0EEENS1_24CollectiveEpilogueBwdGQAISA_fSD_Li256ELb0ELb0EEENS1_19SingleTileSchedulerILb0ELb0ELb0ELi128EEEEEEEEEvNT_6ParamsE$_ZN4cute3eso3ESOILb1ELb0EJNS_6LayoutINS_5tupleIJNS3_IJNS3_IJNS_1CILi4EEENS4_ILi2EEEEEENS4_ILi1EEEEEEEEENS3_IJNS3_IJNS3_IJS8_NS4_ILi32EEEEEENS4_ILi0EEEEEEEEEEEiEEC2ERKSG_RKi,($_ZN7cutlass13device_kernelIN5flash19enable_sm80_to_sm89INS1_16FlashAttnBwdSm80INS1_25CollectiveMainloopBwdSm80ILi2ELi2EN4cute5tupleIJNS5_1CILi128EEES8_NS7_ILi64EEEEEENS_6half_tEfNS_4arch4Sm80ELb0ELb1ELb1ELb0ELb0ELb0ELb0ELb0ELi2ELi4ELi4ELi4ELb0EEENS1_24CollectiveEpilogueBwdGQAISA_fSD_Li256ELb0ELb0EEENS1_19SingleTileSchedulerILb0ELb0ELb0ELi128EEEEEEEEEvNT_6ParamsE$_ZN4cute3eso3ESOILb1ELb0EJNS_6LayoutINS_5tupleIJNS3_IJNS3_IJNS_1CILi4EEENS4_ILi2EEEEEENS4_ILi1EEEEEENS3_IJS6_EEEEEENS3_IJNS3_IJNS3_IJS8_NS4_ILi32EEEEEENS4_ILi0EEEEEENS3_IJNS4_ILi64EEEEEEEEEEENS_10ViewEngineIPN7cutlass6half_tEEEEEC2ERKSJ_RKSO_ - $_ZN7cutlass13device_kernelIN5flash19enable_sm80_to_sm89INS1_16FlashAttnBwdSm80INS1_25CollectiveMainloopBwdSm80ILi2ELi2EN4cute5tupleIJNS5_1CILi128EEES8_NS7_ILi64EEEEEENS_6half_tEfNS_4arch4Sm80ELb0ELb1ELb1ELb0ELb0ELb0ELb0ELb0ELi2ELi4ELi4ELi4ELb0EEENS1_24CollectiveEpilogueBwdGQAISA_fSD_Li256ELb0ELb0EEENS1_19SingleTileSchedulerILb0ELb0ELb0ELi128EEEEEEEEEvNT_6ParamsE$_ZN4cute3eso3ESOILb1ELb0EJNS_6LayoutINS_5tupleIJNS3_IJNS3_IJNS_1CILi4EEENS4_ILi2EEEEEENS4_ILi1EEEEEEEEENS3_IJNS3_IJNS3_IJS8_NS4_ILi32EEEEEENS4_ILi0EEEEEEEEEEEiEEC2ERKSG_RKi)
$_ZN7cutlass13device_kernelIN5flash19enable_sm80_to_sm89INS1_16FlashAttnBwdSm80INS1_25CollectiveMainloopBwdSm80ILi2ELi2EN4cute5tupleIJNS5_1CILi128EEES8_NS7_ILi64EEEEEENS_6half_tEfNS_4arch4Sm80ELb0ELb1ELb1ELb0ELb0ELb0ELb0ELb0ELi2ELi4ELi4ELi4ELb0EEENS1_24CollectiveEpilogueBwdGQAISA_fSD_Li256ELb0ELb0EEENS1_19SingleTileSchedulerILb0ELb0ELb0ELi128EEEEEEEEEvNT_6ParamsE$_ZN4cute3eso3ESOILb1ELb0EJNS_6LayoutINS_5tupleIJNS3_IJNS3_IJNS_1CILi4EEENS4_ILi2EEEEEENS4_ILi1EEEEEEEEENS3_IJNS3_IJNS3_IJS8_NS4_ILi32EEEEEENS4_ILi0EEEEEEEEEEEiEEC2ERKSG_RKi:
[----:B------:R-:W-:Y:S02]  /*6be0*/  IADD3 R14, R79, -c[0x0][0x20], RZ ;  /* 0x800008004f0e7a10 */ /* 0x000fe40007ffe0ff */
[----:B------:R-:W-:-:S03]  /*6bf0*/  MOV R17, 0x0 ;  /* 0x0000000000117802 */ /* 0x000fc60000000f00 */
[----:B------:R1:W-:Y:S01]  /*6c00*/  STL [R14], R15 ;  /* 0x0000000f0e007387 */ /* 0x0003e20000100800 */
[----:B------:R-:W-:Y:S05]  /*6c10*/  RET.REL.NODEC R16 `(_ZN7cutlass13device_kernelIN5flash19enable_sm80_to_sm89INS1_16FlashAttnBwdSm80INS1_25CollectiveMainloopBwdSm80ILi2ELi2EN4cute5tupleIJNS5_1CILi128EEES8_NS7_ILi64EEEEEENS_6half_tEfNS_4arch4Sm80ELb0ELb1ELb1ELb0ELb0ELb0ELb0ELb0ELi2ELi4ELi4ELi4ELb0EEENS1_24CollectiveEpilogueBwdGQAISA_fSD_Li256ELb0ELb0EEENS1_19SingleTileSchedulerILb0ELb0ELb0ELi128EEEEEEEEEvNT_6ParamsE) ;  /* 0xffff93e010007950 */ /* 0x000fea0003c3ffff */
        .type           $_ZN7cutlass13device_kernelIN5flash19enable_sm80_to_sm89INS1_16FlashAttnBwdSm80INS1_25CollectiveMainloopBwdSm80ILi2ELi2EN4cute5tupleIJNS5_1CILi128EEES8_NS7_ILi64EEEEEENS_6half_tEfNS_4arch4Sm80ELb0ELb1ELb1ELb0ELb0ELb0ELb0ELb0ELi2ELi4ELi4ELi4ELb0EEENS1_24CollectiveEpilogueBwdGQAISA_fSD_Li256ELb0ELb0EEENS1_19SingleTileSchedulerILb0ELb0ELb0ELi128EEEEEEEEEvNT_6ParamsE$_ZN4cute3eso3ESOILb1ELb0EJNS_6LayoutINS_5tupleIJNS3_IJNS3_IJNS_1CILi4EEENS4_ILi2EEEEEENS4_ILi1EEEEEENS3_IJS6_EEEEEENS3_IJNS3_IJNS3_IJS8_NS4_ILi32EEEEEENS4_ILi0EEEEEENS3_IJNS4_ILi64EEEEEEEEEEENS_10ViewEngineIPN7cutlass6half_tEEEEEC2ERKSJ_RKSO_,@function
        .size           $_ZN7cutlass13device_kernelIN5flash19enable_sm80_to_sm89INS1_16FlashAttnBwdSm80INS1_25CollectiveMainloopBwdSm80ILi2ELi2EN4cute5tupleIJNS5_1CILi128EEES8_NS7_ILi64EEEEEENS_6half_tEfNS_4arch4Sm80ELb0ELb1ELb1ELb0ELb0ELb0ELb0ELb0ELi2ELi4ELi4ELi4ELb0EEENS1_24CollectiveEpilogueBwdGQAISA_fSD_Li256ELb0ELb0EEENS1_19SingleTileSchedulerILb0ELb0ELb0ELi128EEEEEEEEEvNT_6ParamsE$_ZN4cute3eso3ESOILb1ELb0EJNS_6LayoutINS_5tupleIJNS3_IJNS3_IJNS_1CILi4EEENS4_ILi2EEEEEENS4_ILi1EEEEEENS3_IJS6_EEEEEENS3_IJNS3_IJNS3_IJS8_NS4_ILi32EEEEEENS4_ILi0EEEEEENS3_IJNS4_ILi64EEEEEEEEEEENS_10ViewEngineIPN7cutlass6half_tEEEEEC2ERKSJ_RKSO_,($_ZN7cutlass13device_kernelIN5flash19enable_sm80_to_sm89INS1_16FlashAttnBwdSm80INS1_25CollectiveMainloopBwdSm80ILi2ELi2EN4cute5tupleIJNS5_1CILi128EEES8_NS7_ILi64EEEEEENS_6half_tEfNS_4arch4Sm80ELb0ELb1ELb1ELb0ELb0ELb0ELb0ELb0ELi2ELi4ELi4ELi4ELb0EEENS1_24CollectiveEpilogueBwdGQAISA_fSD_Li256ELb0ELb0EEENS1_19SingleTileSchedulerILb0ELb0ELb0ELi128EEEEEEEEEvNT_6ParamsE$_ZN4cute3eso3ESOILb1ELb0EJNS_6LayoutINS_5tupleIJNS3_IJNS3_IJNS_1CILi4EEENS4_ILi2EEEEEENS4_ILi1EEEEEES6_EEENS3_IJNS3_IJNS3_IJS8_NS4_ILi32EEEEEENS4_ILi0EEEEEENS4_ILi64EEEEEEEENS_10ViewEngineIPN7cutlass6half_tEEEEEC2ERKSH_RKSM_ - $_ZN7cutlass13device_kernelIN5flash19enable_sm80_to_sm89INS1_16FlashAttnBwdSm80INS1_25CollectiveMainloopBwdSm80ILi2ELi2EN4cute5tupleIJNS5_1CILi128EEES8_NS7_ILi64EEEEEENS_6half_tEfNS_4arch4Sm80ELb0ELb1ELb1ELb0ELb0ELb0ELb0ELb0ELi2ELi4ELi4ELi4ELb0EEENS1_24CollectiveEpilogueBwdGQAISA_fSD_Li256ELb0ELb0EEENS1_19SingleTileSchedulerILb0ELb0ELb0ELi128EEEEEEEEEvNT_6ParamsE$_ZN4cute3eso3ESOILb1ELb0EJNS_6LayoutINS_5tupleIJNS3_IJNS3_IJNS_1CILi4EEENS4_ILi2EEEEEENS4_ILi1EEEEEENS3_IJS6_EEEEEENS3_IJNS3_IJNS3_IJS8_NS4_ILi32EEEEEENS4_ILi0EEEEEENS3_IJNS4_ILi64EEEEEEEEEEENS_10ViewEngineIPN7cutlass6half_tEEEEEC2ERKSJ_RKSO_)
$_ZN7cutlass13device_kernelIN5flash19enable_sm80_to_sm89INS1_16FlashAttnBwdSm80INS1_25CollectiveMainloopBwdSm80ILi2ELi2EN4cute5tupleIJNS5_1CILi128EEES8_NS7_ILi64EEEEEENS_6half_tEfNS_4arch4Sm80ELb0ELb1ELb1ELb0ELb0ELb0ELb0ELb0ELi2ELi4ELi4ELi4ELb0EEENS1_24CollectiveEpilogueBwdGQAISA_fSD_Li256ELb0ELb0EEENS1_19SingleTileSchedulerILb0ELb0ELb0ELi128EEEEEEEEEvNT_6ParamsE$_ZN4cute3eso3ESOILb1ELb0EJNS_6LayoutINS_5tupleIJNS3_IJNS3_IJNS_1CILi4EEENS4_ILi2EEEEEENS4_ILi1EEEEEENS3_IJS6_EEEEEENS3_IJNS3_IJNS3_IJS8_NS4_ILi32EEEEEENS4_ILi0EEEEEENS3_IJNS4_ILi64EEEEEEEEEEENS_10ViewEngineIPN7cutlass6half_tEEEEEC2ERKSJ_RKSO_:
[----:B------:R-:W-:Y:S02]  /*6c20*/  IADD3 R36, R79, -c[0x0][0x20], RZ ;  /* 0x800008004f247a10 */ /* 0x000fe40007ffe0ff */
[----:B------:R-:W-:-:S03]  /*6c30*/  MOV R39, 0x0 ;  /* 0x0000000000277802 */ /* 0x000fc60000000f00 */
[----:B------:R1:W-:Y:S01]  /*6c40*/  STL.64 [R36], R2 ;  /* 0x0000000224007387 */ /* 0x0003e20000100a00 */
[----:B------:R-:W-:Y:S05]  /*6c50*/  RET.REL.NODEC R38 `(_ZN7cutlass13device_kernelIN5flash19enable_sm80_to_sm89INS1_16FlashAttnBwdSm80INS1_25CollectiveMainloopBwdSm80ILi2ELi2EN4cute5tupleIJNS5_1CILi128EEES8_NS7_ILi64EEEEEENS_6half_tEfNS_4arch4Sm80ELb0ELb1ELb1ELb0ELb0ELb0ELb0ELb0ELi2ELi4ELi4ELi4ELb0EEENS1_24CollectiveEpilogueBwdGQAISA_fSD_Li256ELb0ELb0EEENS1_19SingleTileSchedulerILb0ELb0ELb0ELi128EEEEEEEEEvNT_6ParamsE) ;  /* 0xffff93a026007950 */ /* 0x000fea0003c3ffff */
        .type           $_ZN7cutlass13device_kernelIN5flash19enable_sm80_to_sm89INS1_16FlashAttnBwdSm80INS1_25CollectiveMainloopBwdSm80ILi2ELi2EN4cute5tupleIJNS5_1CILi128EEES8_NS7_ILi64EEEEEENS_6half_tEfNS_4arch4Sm80ELb0ELb1ELb1ELb0ELb0ELb0ELb0ELb0ELi2ELi4ELi4ELi4ELb0EEENS1_24CollectiveEpilogueBwdGQAISA_fSD_Li256ELb0ELb0EEENS1_19SingleTileSchedulerILb0ELb0ELb0ELi128EEEEEEEEEvNT_6ParamsE$_ZN4cute3eso3ESOILb1ELb0EJNS_6LayoutINS_5tupleIJNS3_IJNS3_IJNS_1CILi4EEENS4_ILi2EEEEEENS4_ILi1EEEEEES6_EEENS3_IJNS3_IJNS3_IJS8_NS4_ILi32EEEEEENS4_ILi0EEEEEENS4_ILi64EEEEEEEENS_10ViewEngineIPN7cutlass6half_tEEEEEC2ERKSH_RKSM_,@function
        .size           $_ZN7cutlass13device_kernelIN5flash19enable_sm80_to_sm89INS1_16FlashAttnBwdSm80INS1_25CollectiveMainloopBwdSm80ILi2ELi2EN4cute5tupleIJNS5_1CILi128EEES8_NS7_ILi64EEEEEENS_6half_tEfNS_4arch4Sm80ELb0ELb1ELb1ELb0ELb0ELb0ELb0ELb0ELi2ELi4ELi4ELi4ELb0EEENS1_24CollectiveEpilogueBwdGQAISA_fSD_Li256ELb0ELb0EEENS1_19SingleTileSchedulerILb0ELb0ELb0ELi128EEEEEEEEEvNT_6ParamsE$_ZN4cute3eso3ESOILb1ELb0EJNS_6LayoutINS_5tupleIJNS3_IJNS3_IJNS_1CILi4EEENS4_ILi2EEEEEENS4_ILi1EEEEEES6_EEENS3_IJNS3_IJNS3_IJS8_NS4_ILi32EEEEEENS4_ILi0EEEEEENS4_ILi64EEEEEEEENS_10ViewEngineIPN7cutlass6half_tEEEEEC2ERKSH_RKSM_,($_ZN7cutlass13device_kernelIN5flash19enable_sm80_to_sm89INS1_16FlashAttnBwdSm80INS1_25CollectiveMainloopBwdSm80ILi2ELi2EN4cute5tupleIJNS5_1CILi128EEES8_NS7_ILi64EEEEEENS_6half_tEfNS_4arch4Sm80ELb0ELb1ELb1ELb0ELb0ELb0ELb0ELb0ELi2ELi4ELi4ELi4ELb0EEENS1_24CollectiveEpilogueBwdGQAISA_fSD_Li256ELb0ELb0EEENS1_19SingleTileSchedulerILb0ELb0ELb0ELi128EEEEEEEEEvNT_6ParamsE$_ZN4cute3eso3ESOILb1ELb0EJNS_6LayoutINS_5tupleIJNS3_IJNS3_IJNS_1CILi4EEENS4_ILi2EEEEEENS4_ILi1EEEEEES6_EEENS3_IJNS3_IJNS3_IJS8_NS4_ILi32EEEEEENS4_ILi0EEEEEENS4_ILi64EEEEEEEEiEEC2ERKSH_RKi - $_ZN7cutlass13device_kernelIN5flash19enable_sm80_to_sm89INS1_16FlashAttnBwdSm80INS1_25CollectiveMainloopBwdSm80ILi2ELi2EN4cute5tupleIJNS5_1CILi128EEES8_NS7_ILi64EEEEEENS_6half_tEfNS_4arch4Sm80ELb0ELb1ELb1ELb0ELb0ELb0ELb0ELb0ELi2ELi4ELi4ELi4ELb0EEENS1_24CollectiveEpilogueBwdGQAISA_fSD_Li256ELb0ELb0EEENS1_19SingleTileSchedulerILb0ELb0ELb0ELi128EEEEEEEEEvNT_6ParamsE$_ZN4cute3eso3ESOILb1ELb0EJNS_6LayoutINS_5tupleIJNS3_IJNS3_IJNS_1CILi4EEENS4_ILi2EEEEEENS4_ILi1EEEEEES6_EEENS3_IJNS3_IJNS3_IJS8_NS4_ILi32EEEEEENS4_ILi0EEEEEENS4_ILi64EEEEEEEENS_10ViewEngineIPN7cutlass6half_tEEEEEC2ERKSH_RKSM_)
$_ZN7cutlass13device_kernelIN5flash19enable_sm80_to_sm89INS1_16FlashAttnBwdSm80INS1_25CollectiveMainloopBwdSm80ILi2ELi2EN4cute5tupleIJNS5_1CILi128EEES8_NS7_ILi64EEEEEENS_6half_tEfNS_4arch4Sm80ELb0ELb1ELb1ELb0ELb0ELb0ELb0ELb0ELi2ELi4ELi4ELi4ELb0EEENS1_24CollectiveEpilogueBwdGQAISA_fSD_Li256ELb0ELb0EEENS1_19SingleTileSchedulerILb0ELb0ELb0ELi128EEEEEEEEEvNT_6ParamsE$_ZN4cute3eso3ESOILb1ELb0EJNS_6LayoutINS_5tupleIJNS3_IJNS3_IJNS_1CILi4EEENS4_ILi2EEEEEENS4_ILi1EEEEEES6_EEENS3_IJNS3_IJNS3_IJS8_NS4_ILi32EEEEEENS4_ILi0EEEEEENS4_ILi64EEEEEEEENS_10ViewEngineIPN7cutlass6half_tEEEEEC2ERKSH_RKSM_:
[----:B------:R-:W-:Y:S01]  /*6c60*/  IADD3 R2, R79, -c[0x0][0x20], RZ ;  /* 0x800008004f027a10 */ /* 0x000fe20007ffe0ff */
[----:B------:R-:W-:Y:S01]  /*6c70*/  IMAD.MOV.U32 R39, RZ, RZ, R3 ;  /* 0x000000ffff277224 */ /* 0x000fe200078e0003 */
[----:B------:R-:W-:Y:S01]  /*6c80*/  MOV R40, R36 ;  /* 0x0000002400287202 */ /* 0x000fe20000000f00 */
[----:B------:R-:W-:-:S03]  /*6c90*/  IMAD.MOV.U32 R41, RZ, RZ, 0x0 ;  /* 0x00000000ff297424 */ /* 0x000fc600078e00ff */
[----:B------:R1:W-:Y:S01]  /*6ca0*/  STL.64 [R2], R38 ;  /* 0x0000002602007387 */ /* 0x0003e20000100a00 */
[----:B------:R-:W-:Y:S05]  /*6cb0*/  RET.REL.NODEC R40 `(_ZN7cutlass13device_kernelIN5flash19enable_sm80_to_sm89INS1_16FlashAttnBwdSm80INS1_25CollectiveMainloopBwdSm80ILi2ELi2EN4cute5tupleIJNS5_1CILi128EEES8_NS7_ILi64EEEEEENS_6half_tEfNS_4arch4Sm80ELb0ELb1ELb1ELb0ELb0ELb0ELb0ELb0ELi2ELi4ELi4ELi4ELb0EEENS1_24CollectiveEpilogueBwdGQAISA_fSD_Li256ELb0ELb0EEENS1_19SingleTileSchedulerILb0ELb0ELb0ELi128EEEEEEEEEvNT_6ParamsE) ;  /* 0xffff934028007950 */ /* 0x000fea0003c3ffff */
        .type           $_ZN7cutlass13device_kernelIN5flash19enable_sm80_to_sm89INS1_16FlashAttnBwdSm80INS1_25CollectiveMainloopBwdSm80ILi2ELi2EN4cute5tupleIJNS5_1CILi128EEES8_NS7_ILi64EEEEEENS_6half_tEfNS_4arch4Sm80ELb0ELb1ELb1ELb0ELb0ELb0ELb0ELb0ELi2ELi4ELi4ELi4ELb0EEENS1_24CollectiveEpilogueBwdGQAISA_fSD_Li256ELb0ELb0EEENS1_19SingleTileSchedulerILb0ELb0ELb0ELi128EEEEEEEEEvNT_6ParamsE$_ZN4cute3eso3ESOILb1ELb0EJNS_6LayoutINS_5tupleIJNS3_IJNS3_IJNS_1CILi4EEENS4_ILi2EEEEEENS4_ILi1EEEEEES6_EEENS3_IJNS3_IJNS3_IJS8_NS4_ILi32EEEEEENS4_ILi0EEEEEENS4_ILi64EEEEEEEEiEEC2ERKSH_RKi,@function
        .size           $_ZN7cutlass13device_kernelIN5flash19enable_sm80_to_sm89INS1_16FlashAttnBwdSm80INS1_25CollectiveMainloopBwdSm80ILi2ELi2EN4cute5tupleIJNS5_1CILi128EEES8_NS7_ILi64EEEEEENS_6half_tEfNS_4arch4Sm80ELb0ELb1ELb1ELb0ELb0ELb0ELb0ELb0ELi2ELi4ELi4ELi4ELb0EEENS1_24CollectiveEpilogueBwdGQAISA_fSD_Li256ELb0ELb0EEENS1_19SingleTileSchedulerILb0ELb0ELb0ELi128EEEEEEEEEvNT_6ParamsE$_ZN4cute3eso3ESOILb1ELb0EJNS_6LayoutINS_5tupleIJNS3_IJNS3_IJNS_1CILi4EEENS4_ILi2EEEEEENS4_ILi1EEEEEES6_EEENS3_IJNS3_IJNS3_IJS8_NS4_ILi32EEEEEENS4_ILi0EEEEEENS4_ILi64EEEEEEEEiEEC2ERKSH_RKi,($_ZN7cutlass13device_kernelIN5flash19enable_sm80_to_sm89INS1_16FlashAttnBwdSm80INS1_25CollectiveMainloopBwdSm80ILi2ELi2EN4cute5tupleIJNS5_1CILi128EEES8_NS7_ILi64EEEEEENS_6half_tEfNS_4arch4Sm80ELb0ELb1ELb1ELb0ELb0ELb0ELb0ELb0ELi2ELi4ELi4ELi4ELb0EEENS1_24CollectiveEpilogueBwdGQAISA_fSD_Li256ELb0ELb0EEENS1_19SingleTileSchedulerILb0ELb0ELb0ELi128EEEEEEEEEvNT_6ParamsE$_ZN4cute3eso3ESOILb1ELb0EJNS_6LayoutINS_5tupleIJNS3_IJNS3_IJNS_1CILi4EEENS4_ILi2EEEEEENS4_ILi1EEEEEES6_NS4_ILi8EEEEEENS3_IJNS3_IJNS3_IJS8_NS4_ILi32EEEEEENS4_ILi0EEEEEENS4_ILi64EEES5_EEEEENS_10ViewEngineIPN7cutlass6half_tEEEEEC2ERKSI_RKSN_ - $_ZN7cutlass13device_kernelIN5flash19enable_sm80_to_sm89INS1_16FlashAttnBwdSm80INS1_25CollectiveMainloopBwdSm80ILi2ELi2EN4cute5tupleIJNS5_1CILi128EEES8_NS7_ILi64EEEEEENS_6half_tEfNS_4arch4Sm80ELb0ELb1ELb1ELb0ELb0ELb0ELb0ELb0ELi2ELi4ELi4ELi4ELb0EEENS1_24CollectiveEpilogueBwdGQAISA_fSD_Li256ELb0ELb0EEENS1_19SingleTileSchedulerILb0ELb0ELb0ELi128EEEEEEEEEvNT_6ParamsE$_ZN4cute3eso3ESOILb1ELb0EJNS_6LayoutINS_5tupleIJNS3_IJNS3_IJNS_1CILi4EEENS4_ILi2EEEEEENS4_ILi1EEEEEES6_EEENS3_IJNS3_IJNS3_IJS8_NS4_ILi32EEEEEENS4_ILi0EEEEEENS4_ILi64EEEEEEEEiEEC2ERKSH_RKi)
$_ZN7cutlass13device_kernelIN5flash19enable_sm80_to_sm89INS1_16FlashAttnBwdSm80INS1_25CollectiveMainloopBwdSm80ILi2ELi2EN4cute5tupleIJNS5_1CILi128EEES8_NS7_ILi64EEEEEENS_6half_tEfNS_4arch4Sm80ELb0ELb1ELb1ELb0ELb0ELb0ELb0ELb0ELi2ELi4ELi4ELi4ELb0EEENS1_24CollectiveEpilogueBwdGQAISA_fSD_Li256ELb0ELb0EEENS1_19SingleTileSchedulerILb0ELb0ELb0ELi128EEEEEEEEEvNT_6ParamsE$_ZN4cute3eso3ESOILb1ELb0EJNS_6LayoutINS_5tupleIJNS3_IJNS3_IJNS_1CILi4EEENS4_ILi2EEEEEENS4_ILi1EEEEEES6_EEENS3_IJNS3_IJNS3_IJS8_NS4_ILi32EEEEEENS4_ILi0EEEEEENS4_ILi64EEEEEEEEiEEC2ERKSH_RKi:
[----:B------:R-:W-:Y:S01]  /*6cc0*/  IADD3 R2, R79, -c[0x0][0x20], RZ ;  /* 0x800008004f027a10 */ /* 0x000fe20007ffe0ff */
[----:B------:R-:W-:Y:S01]  /*6cd0*/  IMAD.MOV.U32 R38, RZ, RZ, R36 ;  /* 0x000000ffff267224 */ /* 0x000fe200078e0024 */
[----:B------:R-:W-:-:S03]  /*6ce0*/  MOV R39, 0x0 ;  /* 0x0000000000277802 */ /* 0x000fc60000000f00 */
[----:B------:R1:W-:Y:S01]  /*6cf0*/  STL [R2], R3 ;  /* 0x0000000302007387 */ /* 0x0003e20000100800 */
[----:B------:R-:W-:Y:S05]  /*6d00*/  RET.REL.NODEC R38 `(_ZN7cutlass13device_kernelIN5flash19enable_sm80_to_sm89INS1_16FlashAttnBwdSm80INS1_25CollectiveMainloopBwdSm80ILi2ELi2EN4cute5tupleIJNS5_1CILi128EEES8_NS7_ILi64EEEEEENS_6half_tEfNS_4arch4Sm80ELb0ELb1ELb1ELb0ELb0ELb0ELb0ELb0ELi2ELi4ELi4ELi4ELb0EEENS1_24CollectiveEpilogueBwdGQAISA_fSD_Li256ELb0ELb0EEENS1_19SingleTileSchedulerILb0ELb0ELb0ELi128EEEEEEEEEvNT_6ParamsE) ;  /* 0xffff92f026007950 */ /* 0x000fea0003c3ffff */
        .type           $_ZN7cutlass13device_kernelIN5flash19enable_sm80_to_sm89INS1_16FlashAttnBwdSm80INS1_25CollectiveMainloopBwdSm80ILi2ELi2EN4cute5tupleIJNS5_1CILi128EEES8_NS7_ILi64EEEEEENS_6half_tEfNS_4arch4Sm80ELb0ELb1ELb1ELb0ELb0ELb0ELb0ELb0ELi2ELi4ELi4ELi4ELb0EEENS1_24CollectiveEpilogueBwdGQAISA_fSD_Li256ELb0ELb0EEENS1_19SingleTileSchedulerILb0ELb0ELb0ELi128EEEEEEEEEvNT_6ParamsE$_ZN4cute3eso3ESOILb1ELb0EJNS_6LayoutINS_5tupleIJNS3_IJNS3_IJNS_1CILi4EEENS4_ILi2EEEEEENS4_ILi1EEEEEES6_NS4_ILi8EEEEEENS3_IJNS3_IJNS3_IJS8_NS4_ILi32EEEEEENS4_ILi0EEEEEENS4_ILi64EEES5_EEEEENS_10ViewEngineIPN7cutlass6half_tEEEEEC2ERKSI_RKSN_,@function
        .size           $_ZN7cutlass13device_kernelIN5flash19enable_sm80_to_sm89INS1_16FlashAttnBwdSm80INS1_25CollectiveMainloopBwdSm80ILi2ELi2EN4cute5tupleIJNS5_1CILi128EEES8_NS7_ILi64EEEEEENS_6half_tEfNS_4arch4Sm80ELb0ELb1ELb1ELb0ELb0ELb0ELb0ELb0ELi2ELi4ELi4ELi4ELb0EEENS1_24CollectiveEpilogueBwdGQAISA_fSD_Li256ELb0ELb0EEENS1_19SingleTileSchedulerILb0ELb0ELb0ELi128EEEEEEEEEvNT_6ParamsE$_ZN4cute3eso3ESOILb1ELb0EJNS_6LayoutINS_5tupleIJNS3_IJNS3_IJNS_1CILi4EEENS4_ILi2EEEEEENS4_ILi1EEEEEES6_NS4_ILi8EEEEEENS3_IJNS3_IJNS3_IJS8_NS4_ILi32EEEEEENS4_ILi0EEEEEENS4_ILi64EEES5_EEEEENS_10ViewEngineIPN7cutlass6half_tEEEEEC2ERKSI_RKSN_,($_ZN7cutlass13device_kernelIN5flash19enable_sm80_to_sm89INS1_16FlashAttnBwdSm80INS1_25CollectiveMainloopBwdSm80ILi2ELi2EN4cute5tupleIJNS5_1CILi128EEES8_NS7_ILi64EEEEEENS_6half_tEfNS_4arch4Sm80ELb0ELb1ELb1ELb0ELb0ELb0ELb0ELb0ELi2ELi4ELi4ELi4ELb0EEENS1_24CollectiveEpilogueBwdGQAISA_fSD_Li256ELb0ELb0EEENS1_19SingleTileSchedulerILb0ELb0ELb0ELi128EEEEEEEEEvNT_6ParamsE$_ZN4cute3eso3ESOILb1ELb0EJNS_6LayoutINS_5tupleIJNS3_IJNS3_IJNS_1CILi4EEENS4_ILi8EEEEEENS3_IJS5_NS4_ILi2EEEEEEEEENS3_IJNS3_IJS8_S8_EEENS3_IJS8_S6_EEEEEEEEENS3_IJNS3_IJNS3_IJNS_11ScaledBasisIS8_JLi1EEEENSF_INS4_ILi1EEEJLi0EEEEEEENS3_IJNSF_INS4_ILi16EEEJLi0EEEENSF_IS6_JLi1EEEEEEEEEENS3_IJNS3_IJNSF_ISH_JLi1EEEENSF_IS6_JLi0EEEEEEENS3_IJNSF_INS4_ILi64EEEJLi0EEEENSF_ISK_JLi1EEEEEEEEEEEEEEENS_10ViewEngineINS_23ArithmeticTupleIteratorINS_15ArithmeticTupleIJNS4_ILi0EEES12_EEEEEEEEEC2ERKSY_RKS15_ - $_ZN7cutlass13device_kernelIN5flash19enable_sm80_to_sm89INS1_16FlashAttnBwdSm80INS1_25CollectiveMainloopBwdSm80ILi2ELi2EN4cute5tupleIJNS5_1CILi128EEES8_NS7_ILi64EEEEEENS_6half_tEfNS_4arch4Sm80ELb0ELb1ELb1ELb0ELb0ELb0ELb0ELb0ELi2ELi4ELi4ELi4ELb0EEENS1_24CollectiveEpilogueBwdGQAISA_fSD_Li256ELb0ELb0EEENS1_19SingleTileSchedulerILb0ELb0ELb0ELi128EEEEEEEEEvNT_6ParamsE$_ZN4cute3eso3ESOILb1ELb0EJNS_6LayoutINS_5tupleIJNS3_IJNS3_IJNS_1CILi4EEENS4_ILi2EEEEEENS4_ILi1EEEEEES6_NS4_ILi8EEEEEENS3_IJNS3_IJNS3_IJS8_NS4_ILi32EEEEEENS4_ILi0EEEEEENS4_ILi64EEES5_EEEEENS_10ViewEngineIPN7cutlass6half_tEEEEEC2ERKSI_RKSN_)
$_ZN7cutlass13device_kernelIN5flash19enable_sm80_to_sm89INS1_16FlashAttnBwdSm80INS1_25CollectiveMainloopBwdSm80ILi2ELi2EN4cute5tupleIJNS5_1CILi128EEES8_NS7_ILi64EEEEEENS_6half_tEfNS_4arch4Sm80ELb0ELb1ELb1ELb0ELb0ELb0ELb0ELb0ELi2ELi4ELi4ELi4ELb0EEENS1_24CollectiveEpilogueBwdGQAISA_fSD_Li256ELb0ELb0EEENS1_19SingleTileSchedulerILb0ELb0ELb0ELi128EEEEEEEEEvNT_6ParamsE$_ZN4cute3eso3ESOILb1ELb0EJNS_6LayoutINS_5tupleIJNS3_IJNS3_IJNS_1CILi4EEENS4_ILi2EEEEEENS4_ILi1EEEEEES6_NS4_ILi8EEEEEENS3_IJNS3_IJNS3_IJS8_NS4_ILi32EEEEEENS4_ILi0EEEEEENS4_ILi64EEES5_EEEEENS_10ViewEngineIPN7cutlass6half_tEEEEEC2ERKSI_RKSN_:
[----:B------:R-:W-:Y:S01]  /*6d10*/  IADD3 R2, R79, -c[0x0][0x20], RZ ;  /* 0x800008004f027a10 */ /* 0x000fe20007ffe0ff */
[----:B------:R-:W-:Y:S01]  /*6d20*/  IMAD.MOV.U32 R14, RZ, RZ, R11 ;  /* 0x000000ffff0e7224 */ /* 0x000fe200078e000b */
[----:B------:R-:W-:Y:S01]  /*6d30*/  MOV R15, R3 ;  /* 0x00000003000f7202 */ /* 0x000fe20000000f00 */
[----:B------:R-:W-:-:S04]  /*6d40*/  IMAD.MOV.U32 R11, RZ, RZ, 0x0 ;  /* 0x00000000ff0b7424 */ /* 0x000fc800078e00ff */
[----:B------:R1:W-:Y:S01]  /*6d50*/  STL.64 [R2], R14 ;  /* 0x0000000e02007387 */ /* 0x0003e20000100a00 */
[----:B------:R-:W-:Y:S05]  /*6d60*/  RET.REL.NODEC R10 `(_ZN7cutlass13device_kernelIN5flash19enable_sm80_to_sm89INS1_16FlashAttnBwdSm80INS1_25CollectiveMainloopBwdSm80ILi2ELi2EN4cute5tupleIJNS5_1CILi128EEES8_NS7_ILi64EEEEEENS_6half_tEfNS_4arch4Sm80ELb0ELb1ELb1ELb0ELb0ELb0ELb0ELb0ELi2ELi4ELi4ELi4ELb0EEENS1_24CollectiveEpilogueBwdGQAISA_fSD_Li256ELb0ELb0EEENS1_19SingleTileSchedulerILb0ELb0ELb0ELi128EEEEEEEEEvNT_6ParamsE) ;  /* 0xffff92900a007950 */ /* 0x000fea0003c3ffff */
        .type           $_ZN7cutlass13device_kernelIN5flash19enable_sm80_to_sm89INS1_16FlashAttnBwdSm80INS1_25CollectiveMainloopBwdSm80ILi2ELi2EN4cute5tupleIJNS5_1CILi128EEES8_NS7_ILi64EEEEEENS_6half_tEfNS_4arch4Sm80ELb0ELb1ELb1ELb0ELb0ELb0ELb0ELb0ELi2ELi4ELi4ELi4ELb0EEENS1_24CollectiveEpilogueBwdGQAISA_fSD_Li256ELb0ELb0EEENS1_19SingleTileSchedulerILb0ELb0ELb0ELi128EEEEEEEEEvNT_6ParamsE$_ZN4cute3eso3ESOILb1ELb0EJNS_6LayoutINS_5tupleIJNS3_IJNS3_IJNS_1CILi4EEENS4_ILi8EEEEEENS3_IJS5_NS4_ILi2EEEEEEEEENS3_IJNS3_IJS8_S8_EEENS3_IJS8_S6_EEEEEEEEENS3_IJNS3_IJNS3_IJNS_11ScaledBasisIS8_JLi1EEEENSF_INS4_ILi1EEEJLi0EEEEEEENS3_IJNSF_INS4_ILi16EEEJLi0EEEENSF_IS6_JLi1EEEEEEEEEENS3_IJNS3_IJNSF_ISH_JLi1EEEENSF_IS6_JLi0EEEEEEENS3_IJNSF_INS4_ILi64EEEJLi0EEEENSF_ISK_JLi1EEEEEEEEEEEEEEENS_10ViewEngineINS_23ArithmeticTupleIteratorINS_15ArithmeticTupleIJNS4_ILi0EEES12_EEEEEEEEEC2ERKSY_RKS15_,@function
        .size           $_ZN7cutlass13device_kernelIN5flash19enable_sm80_to_sm89INS1_16FlashAttnBwdSm80INS1_25CollectiveMainloopBwdSm80ILi2ELi2EN4cute5tupleIJNS5_1CILi128EEES8_NS7_ILi64EEEEEENS_6half_tEfNS_4arch4Sm80ELb0ELb1ELb1ELb0ELb0ELb0ELb0ELb0ELi2ELi4ELi4ELi4ELb0EEENS1_24CollectiveEpilogueBwdGQAISA_fSD_Li256ELb0ELb0EEENS1_19SingleTileSchedulerILb0ELb0ELb0ELi128EEEEEEEEEvNT_6ParamsE$_ZN4cute3eso3ESOILb1ELb0EJNS_6LayoutINS_5tupleIJNS3_IJNS3_IJNS_1CILi4EEENS4_ILi8EEEEEENS3_IJS5_NS4_ILi2EEEEEEEEENS3_IJNS3_IJS8_S8_EEENS3_IJS8_S6_EEEEEEEEENS3_IJNS3_IJNS3_IJNS_11ScaledBasisIS8_JLi1EEEENSF_INS4_ILi1EEEJLi0EEEEEEENS3_IJNSF_INS4_ILi16EEEJLi0EEEENSF_IS6_JLi1EEEEEEEEEENS3_IJNS3_IJNSF_ISH_JLi1EEEENSF_IS6_JLi0EEEEEEENS3_IJNSF_INS4_ILi64EEEJLi0EEEENSF_ISK_JLi1EEEEEEEEEEEEEEENS_10ViewEngineINS_23ArithmeticTupleIteratorINS_15ArithmeticTupleIJNS4_ILi0EEES12_EEEEEEEEEC2ERKSY_RKS15_,($_ZN7cutlass13device_kernelIN5flash19enable_sm80_to_sm89INS1_16FlashAttnBwdSm80INS1_25CollectiveMainloopBwdSm80ILi2ELi2EN4cute5tupleIJNS5_1CILi128EEES8_NS7_ILi64EEEEEENS_6half_tEfNS_4arch4Sm80ELb0ELb1ELb1ELb0ELb0ELb0ELb0ELb0ELi2ELi4ELi4ELi4ELb0EEENS1_24CollectiveEpilogueBwdGQAISA_fSD_Li256ELb0ELb0EEENS1_19SingleTileSchedulerILb0ELb0ELb0ELi128EEEEEEEEEvNT_6ParamsE$_ZN4cute3eso3ESOILb1ELb0EJNS_6LayoutINS_5tupleIJNS3_IJNS3_IJNS_1CILi8EEENS4_ILi1EEEEEES6_EEENS3_IJNS3_IJS6_S6_EEENS4_ILi2EEEEEEEEENS3_IJNS3_IJNS3_IJS6_NS4_ILi0EEEEEESD_EEENS3_IJNS3_IJSD_SD_EEENS4_ILi4096EEEEEEEEEEENS_10ViewEngineINS_8smem_ptrIPN7cutlass6half_tEEEEEEEC2ERKSK_RKSR_ - $_ZN7cutlass13device_kernelIN5flash19enable_sm80_to_sm89INS1_16FlashAttnBwdSm80INS1_25CollectiveMainloopBwdSm80ILi2ELi2EN4cute5tupleIJNS5_1CILi128EEES8_NS7_ILi64EEEEEENS_6half_tEfNS_4arch4Sm80ELb0ELb1ELb1ELb0ELb0ELb0ELb0ELb0ELi2ELi4ELi4ELi4ELb0EEENS1_24CollectiveEpilogueBwdGQAISA_fSD_Li256ELb0ELb0EEENS1_19SingleTileSchedulerILb0ELb0ELb0ELi128EEEEEEEEEvNT_6ParamsE$_ZN4cute3eso3ESOILb1ELb0EJNS_6LayoutINS_5tupleIJNS3_IJNS3_IJNS_1CILi4EEENS4_ILi8EEEEEENS3_IJS5_NS4_ILi2EEEEEEEEENS3_IJNS3_IJS8_S8_EEENS3_IJS8_S6_EEEEEEEEENS3_IJNS3_IJNS3_IJNS_11ScaledBasisIS8_JLi1EEEENSF_INS4_ILi1EEEJLi0EEEEEEENS3_IJNSF_INS4_ILi16EEEJLi0EEEENSF_IS6_JLi1EEEEEEEEEENS3_IJNS3_IJNSF_ISH_JLi1EEEENSF_IS6_JLi0EEEEEEENS3_IJNSF_INS4_ILi64EEEJLi0EEEENSF_ISK_JLi1EEEEEEEEEEEEEEENS_10ViewEngineINS_23ArithmeticTupleIteratorINS_15ArithmeticTupleIJNS4_ILi0EEES12_EEEEEEEEEC2ERKSY_RKS15_)
$_ZN7cutlass13device_kernelIN5flash19enable_sm80_to_sm89INS1_16FlashAttnBwdSm80INS1_25CollectiveMainloopBwdSm80ILi2ELi2EN4cute5tupleIJNS5_1CILi128EEES8_NS7_ILi64EEEEEENS_6half_tEfNS_4arch4Sm80ELb0ELb1ELb1ELb0ELb0ELb0ELb0ELb0ELi2ELi4ELi4ELi4ELb0EEENS1_24CollectiveEpilogueBwdGQAISA_fSD_Li256ELb0ELb0EEENS1_19SingleTileSchedulerILb0ELb0ELb0ELi128EEEEEEEEEvNT_6ParamsE$_ZN4cute3eso3ESOILb1ELb0EJNS_6LayoutINS_5tupleIJNS3_IJNS3_IJNS_1CILi4EEENS4_ILi8EEEEEENS3_IJS5_NS4_ILi2EEEEEEEEENS3_IJNS3_IJS8_S8_EEENS3_IJS8_S6_EEEEEEEEENS3_IJNS3_IJNS3_IJNS_11ScaledBasisIS8_JLi1EEEENSF_INS4_ILi1EEEJLi0EEEEEEENS3_IJNSF_INS4_ILi16EEEJLi0EEEENSF_IS6_JLi1EEEEEEEEEENS3_IJNS3_IJNSF_ISH_JLi1EEEENSF_IS6_JLi0EEEEEEENS3_IJNSF_INS4_ILi64EEEJLi0EEEENSF_ISK_JLi1EEEEEEEEEEEEEEENS_10ViewEngineINS_23ArithmeticTupleIteratorINS_15ArithmeticTupleIJNS4_ILi0EEES12_EEEEEEEEEC2ERKSY_RKS15_:
[----:B------:R-:W-:Y:S01]  /*6d70*/  IADD3 R3, R7, -c[0x0][0x20], RZ ;  /* 0x8000080007037a10 */ /* 0x000fe20007ffe0ff */
[----:B------:R-:W-:Y:S01]  /*6d80*/  IMAD.MOV.U32 R13, RZ, RZ, 0x0 ;  /* 0x00000000ff0d7424 */ /* 0x000fe200078e00ff */
[----:B------:R-:W-:-:S05]  /*6d90*/  PRMT R7, RZ, 0x7610, R7 ;  /* 0x00007610ff077816 */ /* 0x000fca0000000007 */
[----:B------:R1:W-:Y:S01]  /*6da0*/  STL.U8 [R3], R7 ;  /* 0x0000000703007387 */ /* 0x0003e20000100000 */
[----:B------:R-:W-:Y:S05]  /*6db0*/  RET.REL.NODEC R12 `(_ZN7cutlass13device_kernelIN5flash19enable_sm80_to_sm89INS1_16FlashAttnBwdSm80INS1_25CollectiveMainloopBwdSm80ILi2ELi2EN4cute5tupleIJNS5_1CILi128EEES8_NS7_ILi64EEEEEENS_6half_tEfNS_4arch4Sm80ELb0ELb1ELb1ELb0ELb0ELb0ELb0ELb0ELi2ELi4ELi4ELi4ELb0EEENS1_24CollectiveEpilogueBwdGQAISA_fSD_Li256ELb0ELb0EEENS1_19SingleTileSchedulerILb0ELb0ELb0ELi128EEEEEEEEEvNT_6ParamsE) ;  /* 0xffff92400c007950 */ /* 0x000fea0003c3ffff */
        .type           $_ZN7cutlass13device_kernelIN5flash19enable_sm80_to_sm89INS1_16FlashAttnBwdSm80INS1_25CollectiveMainloopBwdSm80ILi2ELi2EN4cute5tupleIJNS5_1CILi128EEES8_NS7_ILi64EEEEEENS_6half_tEfNS_4arch4Sm80ELb0ELb1ELb1ELb0ELb0ELb0ELb0ELb0ELi2ELi4ELi4ELi4ELb0EEENS1_24CollectiveEpilogueBwdGQAISA_fSD_Li256ELb0ELb0EEENS1_19SingleTileSchedulerILb0ELb0ELb0ELi128EEEEEEEEEvNT_6ParamsE$_ZN4cute3eso3ESOILb1ELb0EJNS_6LayoutINS_5tupleIJNS3_IJNS3_IJNS_1CILi8EEENS4_ILi1EEEEEES6_EEENS3_IJNS3_IJS6_S6_EEENS4_ILi2EEEEEEEEENS3_IJNS3_IJNS3_IJS6_NS4_ILi0EEEEEESD_EEENS3_IJNS3_IJSD_SD_EEENS4_ILi4096EEEEEEEEEEENS_10ViewEngineINS_8smem_ptrIPN7cutlass6half_tEEEEEEEC2ERKSK_RKSR_,@function
        .size           $_ZN7cutlass13device_kernelIN5flash19enable_sm80_to_sm89INS1_16FlashAttnBwdSm80INS1_25CollectiveMainloopBwdSm80ILi2ELi2EN4cute5tupleIJNS5_1CILi128EEES8_NS7_ILi64EEEEEENS_6half_tEfNS_4arch4Sm80ELb0ELb1ELb1ELb0ELb0ELb0ELb0ELb0ELi2ELi4ELi4ELi4ELb0EEENS1_24CollectiveEpilogueBwdGQAISA_fSD_Li256ELb0ELb0EEENS1_19SingleTileSchedulerILb0ELb0ELb0ELi128EEEEEEEEEvNT_6ParamsE$_ZN4cute3eso3ESOILb1ELb0EJNS_6LayoutINS_5tupleIJNS3_IJNS3_IJNS_1CILi8EEENS4_ILi1EEEEEES6_EEENS3_IJNS3_IJS6_S6_EEENS4_ILi2EEEEEEEEENS3_IJNS3_IJNS3_IJS6_NS4_ILi0EEEEEESD_EEENS3_IJNS3_IJSD_SD_EEENS4_ILi4096EEEEEEEEEEENS_10ViewEngineINS_8smem_ptrIPN7cutlass6half_tEEEEEEEC2ERKSK_RKSR_,($_ZN7cutlass13device_kernelIN5flash19enable_sm80_to_sm89INS1_16FlashAttnBwdSm80INS1_25CollectiveMainloopBwdSm80ILi2ELi2EN4cute5tupleIJNS5_1CILi128EEES8_NS7_ILi64EEEEEENS_6half_tEfNS_4arch4Sm80ELb0ELb1ELb1ELb0ELb0ELb0ELb0ELb0ELi2ELi4ELi4ELi4ELb0EEENS1_24CollectiveEpilogueBwdGQAISA_fSD_Li256ELb0ELb0EEENS1_19SingleTileSchedulerILb0ELb0ELb0ELi128EEEEEEEEEvNT_6ParamsE$_ZN4cute3eso3ESOILb1ELb0EJNS_6LayoutINS_5tupleIJNS3_IJNS3_IJNS_1CILi8EEENS4_ILi1EEEEEES6_EEENS3_IJNS3_IJS6_S6_EEENS4_ILi2EEEEEEEEENS3_IJNS3_IJNS3_IJS6_NS4_ILi0EEEEEESD_EEENS3_IJNS3_IJSD_SD_EEENS4_ILi64EEEEEEEEEEENS_10ViewEngineIPN7cutlass6half_tEEEEEC2ERKSK_RKSP_ - $_ZN7cutlass13device_kernelIN5flash19enable_sm80_to_sm89INS1_16FlashAttnBwdSm80INS1_25CollectiveMainloopBwdSm80ILi2ELi2EN4cute5tupleIJNS5_1CILi128EEES8_NS7_ILi64EEEEEENS_6half_tEfNS_4arch4Sm80ELb0ELb1ELb1ELb0ELb0ELb0ELb0ELb0ELi2ELi4ELi4ELi4ELb0EEENS1_24CollectiveEpilogueBwdGQAISA_fSD_Li256ELb0ELb0EEENS1_19SingleTileSchedulerILb0ELb0ELb0ELi128EEEEEEEEEvNT_6ParamsE$_ZN4cute3eso3ESOILb1ELb0EJNS_6LayoutINS_5tupleIJNS3_IJNS3_IJNS_1CILi8EEENS4_ILi1EEEEEES6_EEENS3_IJNS3_IJS6_S6_EEENS4_ILi2EEEEEEEEENS3_IJNS3_IJNS3_IJS6_NS4_ILi0EEEEEESD_EEENS3_IJNS3_IJSD_SD_EEENS4_ILi4096EEEEEEEEEEENS_10ViewEngineINS_8smem_ptrIPN7cutlass6half_tEEEEEEEC2ERKSK_RKSR_)
$_ZN7cutlass13device_kernelIN5flash19enable_sm80_to_sm89INS1_16FlashAttnBwdSm80INS1_25CollectiveMainloopBwdSm80ILi2ELi2EN4cute5tupleIJNS5_1CILi128EEES8_NS7_ILi64EEEEEENS_6half_tEfNS_4arch4Sm80ELb0ELb1ELb1ELb0ELb0ELb0ELb0ELb0ELi2ELi4ELi4ELi4ELb0EEENS1_24CollectiveEpilogueBwdGQAISA_fSD_Li256ELb0ELb0EEENS1_19SingleTileSchedulerILb0ELb0ELb0ELi128EEEEEEEEEvNT_6ParamsE$_ZN4cute3eso3ESOILb1ELb0EJNS_6LayoutINS_5tupleIJNS3_IJNS3_IJNS_1CILi8EEENS4_ILi1EEEEEES6_EEENS3_IJNS3_IJS6_S6_EEENS4_ILi2EEEEEEEEENS3_IJNS3_IJNS3_IJS6_NS4_ILi0EEEEEESD_EEENS3_IJNS3_IJSD_SD_EEENS4_ILi4096EEEEEEEEEEENS_10ViewEngineINS_8smem_ptrIPN7cutlass6half_tEEEEEEEC2ERKSK_RKSR_:
[----:B------:R-:W-:Y:S02]  /*6dc0*/  IADD3 R2, R79, -c[0x0][0x20], RZ ;  /* 0x800008004f027a10 */ /* 0x000fe40007ffe0ff */
[----:B------:R-:W-:-:S03]  /*6dd0*/  MOV R47, 0x0 ;  /* 0x00000000002f7802 */ /* 0x000fc60000000f00 */
[----:B------:R1:W-:Y:S01]  /*6de0*/  STL.64 [R2], R36 ;  /* 0x0000002402007387 */ /* 0x0003e20000100a00 */
[----:B------:R-:W-:Y:S05]  /*6df0*/  RET.REL.NODEC R46 `(_ZN7cutlass13device_kernelIN5flash19enable_sm80_to_sm89INS1_16FlashAttnBwdSm80INS1_25CollectiveMainloopBwdSm80ILi2ELi2EN4cute5tupleIJNS5_1CILi128EEES8_NS7_ILi64EEEEEENS_6half_tEfNS_4arch4Sm80ELb0ELb1ELb1ELb0ELb0ELb0ELb0ELb0ELi2ELi4ELi4ELi4ELb0EEENS1_24CollectiveEpilogueBwdGQAISA_fSD_Li256ELb0ELb0EEENS1_19SingleTileSchedulerILb0ELb0ELb0ELi128EEEEEEEEEvNT_6ParamsE) ;  /* 0xffff92002e007950 */ /* 0x000fea0003c3ffff */
        .type           $_ZN7cutlass13device_kernelIN5flash19enable_sm80_to_sm89INS1_16FlashAttnBwdSm80INS1_25CollectiveMainloopBwdSm80ILi2ELi2EN4cute5tupleIJNS5_1CILi128EEES8_NS7_ILi64EEEEEENS_6half_tEfNS_4arch4Sm80ELb0ELb1ELb1ELb0ELb0ELb0ELb0ELb0ELi2ELi4ELi4ELi4ELb0EEENS1_24CollectiveEpilogueBwdGQAISA_fSD_Li256ELb0ELb0EEENS1_19SingleTileSchedulerILb0ELb0ELb0ELi128EEEEEEEEEvNT_6ParamsE$_ZN4cute3eso3ESOILb1ELb0EJNS_6LayoutINS_5tupleIJNS3_IJNS3_IJNS_1CILi8EEENS4_ILi1EEEEEES6_EEENS3_IJNS3_IJS6_S6_EEENS4_ILi2EEEEEEEEENS3_IJNS3_IJNS3_IJS6_NS4_ILi0EEEEEESD_EEENS3_IJNS3_IJSD_SD_EEENS4_ILi64EEEEEEEEEEENS_10ViewEngineIPN7cutlass6half_tEEEEEC2ERKSK_RKSP_,@function
        .size           $_ZN7cutlass13device_kernelIN5flash19enable_sm80_to_sm89INS1_16FlashAttnBwdSm80INS1_25CollectiveMainloopBwdSm80ILi2ELi2EN4cute5tupleIJNS5_1CILi128EEES8_NS7_ILi64EEEEEENS_6half_tEfNS_4arch4Sm80ELb0ELb1ELb1ELb0ELb0ELb0ELb0ELb0ELi2ELi4ELi4ELi4ELb0EEENS1_24CollectiveEpilogueBwdGQAISA_fSD_Li256ELb0ELb0EEENS1_19SingleTileSchedulerILb0ELb0ELb0ELi128EEEEEEEEEvNT_6ParamsE$_ZN4cute3eso3ESOILb1ELb0EJNS_6LayoutINS_5tupleIJNS3_IJNS3_IJNS_1CILi8EEENS4_ILi1EEEEEES6_EEENS3_IJNS3_IJS6_S6_EEENS4_ILi2EEEEEEEEENS3_IJNS3_IJNS3_IJS6_NS4_ILi0EEEEEESD_EEENS3_IJNS3_IJSD_SD_EEENS4_ILi64EEEEEEEEEEENS_10ViewEngineIPN7cutlass6half_tEEEEEC2ERKSK_RKSP_,($_ZN7cutlass13device_kernelIN5flash19enable_sm80_to_sm89INS1_16FlashAttnBwdSm80INS1_25CollectiveMainloopBwdSm80ILi2ELi2EN4cute5tupleIJNS5_1CILi128EEES8_NS7_ILi64EEEEEENS_6half_tEfNS_4arch4Sm80ELb0ELb1ELb1ELb0ELb0ELb0ELb0ELb0ELi2ELi4ELi4ELi4ELb0EEENS1_24CollectiveEpilogueBwdGQAISA_fSD_Li256ELb0ELb0EEENS1_19SingleTileSchedulerILb0ELb0ELb0ELi128EEEEEEEEEvNT_6ParamsE$_ZN4cute3eso3ESOILb1ELb0EJNS_6LayoutINS_5tupleIJNS3_IJNS3_IJNS_1CILi8EEENS4_ILi1EEEEEES6_EEENS3_IJNS3_IJS6_S6_EEENS4_ILi2EEEEEEEEENS3_IJNS3_IJNS3_IJS6_NS4_ILi0EEEEEESD_EEENS3_IJNS3_IJSD_SD_EEENS4_ILi8192EEEEEEEEEEENS_10ViewEngineINS_8smem_ptrIPN7cutlass6half_tEEEEEEEC2ERKSK_RKSR_ - $_ZN7cutlass13device_kernelIN5flash19enable_sm80_to_sm89INS1_16FlashAttnBwdSm80INS1_25CollectiveMainloopBwdSm80ILi2ELi2EN4cute5tupleIJNS5_1CILi128EEES8_NS7_ILi64EEEEEENS_6half_tEfNS_4arch4Sm80ELb0ELb1ELb1ELb0ELb0ELb0ELb0ELb0ELi2ELi4ELi4ELi4ELb0EEENS1_24CollectiveEpilogueBwdGQAISA_fSD_Li256ELb0ELb0EEENS1_19SingleTileSchedulerILb0ELb0ELb0ELi128EEEEEEEEEvNT_6ParamsE$_ZN4cute3eso3ESOILb1ELb0EJNS_6LayoutINS_5tupleIJNS3_IJNS3_IJNS_1CILi8EEENS4_ILi1EEEEEES6_EEENS3_IJNS3_IJS6_S6_EEENS4_ILi2EEEEEEEEENS3_IJNS3_IJNS3_IJS6_NS4_ILi0EEEEEESD_EEENS3_IJNS3_IJSD_SD_EEENS4_ILi64EEEEEEEEEEENS_10ViewEngineIPN7cutlass6half_tEEEEEC2ERKSK_RKSP_)
$_ZN7cutlass13device_kernelIN5flash19enable_sm80_to_sm89INS1_16FlashAttnBwdSm80INS1_25CollectiveMainloopBwdSm80ILi2ELi2EN4cute5tupleIJNS5_1CILi128EEES8_NS7_ILi64EEEEEENS_6half_tEfNS_4arch4Sm80ELb0ELb1ELb1ELb0ELb0ELb0ELb0ELb0ELi2ELi4ELi4ELi4ELb0EEENS1_24CollectiveEpilogueBwdGQAISA_fSD_Li256ELb0ELb0EEENS1_19SingleTileSchedulerILb0ELb0ELb0ELi128EEEEEEEEEvNT_6ParamsE$_ZN4cute3eso3ESOILb1ELb0EJNS_6LayoutINS_5tupleIJNS3_IJNS3_IJNS_1CILi8EEENS4_ILi1EEEEEES6_EEENS3_IJNS3_IJS6_S6_EEENS4_ILi2EEEEEEEEENS3_IJNS3_IJNS3_IJS6_NS4_ILi0EEEEEESD_EEENS3_IJNS3_IJSD_SD_EEENS4_ILi64EEEEEEEEEEENS_10ViewEngineIPN7cutlass6half_tEEEEEC2ERKSK_RKSP_:
[----:B------:R-:W-:Y:S02]  /*6e00*/  IADD3 R14, R60, -c[0x0][0x20], RZ ;  /* 0x800008003c0e7a10 */ /* 0x000fe40007ffe0ff */
[----:B------:R-:W-:-:S03]  /*6e10*/  MOV R17, 0x0 ;  /* 0x0000000000117802 */ /* 0x000fc60000000f00 */
[----:B------:R1:W-:Y:S01]  /*6e20*/  STL.64 [R14], R2 ;  /* 0x000000020e007387 */ /* 0x0003e20000100a00 */
[----:B------:R-:W-:Y:S05]  /*6e30*/  RET.REL.NODEC R16 `(_ZN7cutlass13device_kernelIN5flash19enable_sm80_to_sm89INS1_16FlashAttnBwdSm80INS1_25CollectiveMainloopBwdSm80ILi2ELi2EN4cute5tupleIJNS5_1CILi128EEES8_NS7_ILi64EEEEEENS_6half_tEfNS_4arch4Sm80ELb0ELb1ELb1ELb0ELb0ELb0ELb0ELb0ELi2ELi4ELi4ELi4ELb0EEENS1_24CollectiveEpilogueBwdGQAISA_fSD_Li256ELb0ELb0EEENS1_19SingleTileSchedulerILb0ELb0ELb0ELi128EEEEEEEEEvNT_6ParamsE) ;  /* 0xffff91c010007950 */ /* 0x000fea0003c3ffff */
        .type           $_ZN7cutlass13device_kernelIN5flash19enable_sm80_to_sm89INS1_16FlashAttnBwdSm80INS1_25CollectiveMainloopBwdSm80ILi2ELi2EN4cute5tupleIJNS5_1CILi128EEES8_NS7_ILi64EEEEEENS_6half_tEfNS_4arch4Sm80ELb0ELb1ELb1ELb0ELb0ELb0ELb0ELb0ELi2ELi4ELi4ELi4ELb0EEENS1_24CollectiveEpilogueBwdGQAISA_fSD_Li256ELb0ELb0EEENS1_19SingleTileSchedulerILb0ELb0ELb0ELi128EEEEEEEEEvNT_6ParamsE$_ZN4cute3eso3ESOILb1ELb0EJNS_6LayoutINS_5tupleIJNS3_IJNS3_IJNS_1CILi8EEENS4_ILi1EEEEEES6_EEENS3_IJNS3_IJS6_S6_EEENS4_ILi2EEEEEEEEENS3_IJNS3_IJNS3_IJS6_NS4_ILi0EEEEEESD_EEENS3_IJNS3_IJSD_SD_EEENS4_ILi8192EEEEEEEEEEENS_10ViewEngineINS_8smem_ptrIPN7cutlass6half_tEEEEEEEC2ERKSK_RKSR_,@function
        .size           $_ZN7cutlass13device_kernelIN5flash19enable_sm80_to_sm89INS1_16FlashAttnBwdSm80INS1_25CollectiveMainloopBwdSm80ILi2ELi2EN4cute5tupleIJNS5_1CILi128EEES8_NS7_ILi64EEEEEENS_6half_tEfNS_4arch4Sm80ELb0ELb1ELb1ELb0ELb0ELb0ELb0ELb0ELi2ELi4ELi4ELi4ELb0EEENS1_24CollectiveEpilogueBwdGQAISA_fSD_Li256ELb0ELb0EEENS1_19SingleTileSchedulerILb0ELb0ELb0ELi128EEEEEEEEEvNT_6ParamsE$_ZN4cute3eso3ESOILb1ELb0EJNS_6LayoutINS_5tupleIJNS3_IJNS3_IJNS_1CILi8EEENS4_ILi1EEEEEES6_EEENS3_IJNS3_IJS6_S6_EEENS4_ILi2EEEEEEEEENS3_IJNS3_IJNS3_IJS6_NS4_ILi0EEEEEESD_EEENS3_IJNS3_IJSD_SD_EEENS4_ILi8192EEEEEEEEEEENS_10ViewEngineINS_8smem_ptrIPN7cutlass6half_tEEEEEEEC2ERKSK_RKSR_,($_ZN7cutlass13device_kernelIN5flash19enable_sm80_to_sm89INS1_16FlashAttnBwdSm80INS1_25CollectiveMainloopBwdSm80ILi2ELi2EN4cute5tupleIJNS5_1CILi128EEES8_NS7_ILi64EEEEEENS_6half_tEfNS_4arch4Sm80ELb0ELb1ELb1ELb0ELb0ELb0ELb0ELb0ELi2ELi4ELi4ELi4ELb0EEENS1_24CollectiveEpilogueBwdGQAISA_fSD_Li256ELb0ELb0EEENS1_19SingleTileSchedulerILb0ELb0ELb0ELi128EEEEEEEEEvNT_6ParamsE$_ZN4cute3eso3ESOILb1ELb0EJNS_6LayoutINS_5tupleIJNS3_IJNS3_IJNS_1CILi8EEENS4_ILi1EEEEEES6_EEENS3_IJNS3_IJS6_S6_EEENS4_ILi2EEEEEEEEENS3_IJNS3_IJNS3_IJS6_NS4_ILi0EEEEEESD_EEENS3_IJNS3_IJSD_SD_EEES5_EEEEEEEENS_10ViewEngineIPN7cutlass6half_tEEEEEC2ERKSJ_RKSO_ - $_ZN7cutlass13device_kernelIN5flash19enable_sm80_to_sm89INS1_16FlashAttnBwdSm80INS1_25CollectiveMainloopBwdSm80ILi2ELi2EN4cute5tupleIJNS5_1CILi128EEES8_NS7_ILi64EEEEEENS_6half_tEfNS_4arch4Sm80ELb0ELb1ELb1ELb0ELb0ELb0ELb0ELb0ELi2ELi4ELi4ELi4ELb0EEENS1_24CollectiveEpilogueBwdGQAISA_fSD_Li256ELb0ELb0EEENS1_19SingleTileSchedulerILb0ELb0ELb0ELi128EEEEEEEEEvNT_6ParamsE$_ZN4cute3eso3ESOILb1ELb0EJNS_6LayoutINS_5tupleIJNS3_IJNS3_IJNS_1CILi8EEENS4_ILi1EEEEEES6_EEENS3_IJNS3_IJS6_S6_EEENS4_ILi2EEEEEEEEENS3_IJNS3_IJNS3_IJS6_NS4_ILi0EEEEEESD_EEENS3_IJNS3_IJSD_SD_EEENS4_ILi8192EEEEEEEEEEENS_10ViewEngineINS_8smem_ptrIPN7cutlass6half_tEEEEEEEC2ERKSK_RKSR_)
$_ZN7cutlass13device_kernelIN5flash19enable_sm80_to_sm89INS1_16FlashAttnBwdSm80INS1_25CollectiveMainloopBwdSm80ILi2ELi2EN4cute5tupleIJNS5_1CILi128EEES8_NS7_ILi64EEEEEENS_6half_tEfNS_4arch4Sm80ELb0ELb1ELb1ELb0ELb0ELb0ELb0ELb0ELi2ELi4ELi4ELi4ELb0EEENS1_24CollectiveEpilogueBwdGQAISA_fSD_Li256ELb0ELb0EEENS1_19SingleTileSchedulerILb0ELb0ELb0ELi128EEEEEEEEEvNT_6ParamsE$_ZN4cute3eso3ESOILb1ELb0EJNS_6LayoutINS_5tupleIJNS3_IJNS3_IJNS_1CILi8EEENS4_ILi1EEEEEES6_EEENS3_IJNS3_IJS6_S6_EEENS4_ILi2EEEEEEEEENS3_IJNS3_IJNS3_IJS6_NS4_ILi0EEEEEESD_EEENS3_IJNS3_IJSD_SD_EEENS4_ILi8192EEEEEEEEEEENS_10ViewEngineINS_8smem_ptrIPN7cutlass6half_tEEEEEEEC2ERKSK_RKSR_:
[----:B------:R-:W-:Y:S01]  /*6e40*/  IADD3 R15, R60, -c[0x0][0x20], RZ ;  /* 0x800008003c0f7a10 */ /* 0x000fe20007ffe0ff */
[----:B------:R-:W-:Y:S01]  /*6e50*/  IMAD.MOV.U32 R34, RZ, RZ, R14 ;  /* 0x000000ffff227224 */ /* 0x000fe200078e000e */
[----:B------:R-:W-:Y:S01]  /*6e60*/  MOV R35, R17 ;  /* 0x0000001100237202 */ /* 0x000fe20000000f00 */
[----:B------:R-:W-:-:S04]  /*6e70*/  IMAD.MOV.U32 R17, RZ, RZ, 0x0 ;  /* 0x00000000ff117424 */ /* 0x000fc800078e00ff */
[----:B------:R1:W-:Y:S01]  /*6e80*/  STL.64 [R15], R34 ;  /* 0x000000220f007387 */ /* 0x0003e20000100a00 */
[----:B------:R-:W-:Y:S05]  /*6e90*/  RET.REL.NODEC R16 `(_ZN7cutlass13device_kernelIN5flash19enable_sm80_to_sm89INS1_16FlashAttnBwdSm80INS1_25CollectiveMainloopBwdSm80ILi2ELi2EN4cute5tupleIJNS5_1CILi128EEES8_NS7_ILi64EEEEEENS_6half_tEfNS_4arch4Sm80ELb0ELb1ELb1ELb0ELb0ELb0ELb0ELb0ELi2ELi4ELi4ELi4ELb0EEENS1_24CollectiveEpilogueBwdGQAISA_fSD_Li256ELb0ELb0EEENS1_19SingleTileSchedulerILb0ELb0ELb0ELi128EEEEEEEEEvNT_6ParamsE) ;  /* 0xffff916010007950 */ /* 0x000fea0003c3ffff */
        .type           $_ZN7cutlass13device_kernelIN5flash19enable_sm80_to_sm89INS1_16FlashAttnBwdSm80INS1_25CollectiveMainloopBwdSm80ILi2ELi2EN4cute5tupleIJNS5_1CILi128EEES8_NS7_ILi64EEEEEENS_6half_tEfNS_4arch4Sm80ELb0ELb1ELb1ELb0ELb0ELb0ELb0ELb0ELi2ELi4ELi4ELi4ELb0EEENS1_24CollectiveEpilogueBwdGQAISA_fSD_Li256ELb0ELb0EEENS1_19SingleTileSchedulerILb0ELb0ELb0ELi128EEEEEEEEEvNT_6ParamsE$_ZN4cute3eso3ESOILb1ELb0EJNS_6LayoutINS_5tupleIJNS3_IJNS3_IJNS_1CILi8EEENS4_ILi1EEEEEES6_EEENS3_IJNS3_IJS6_S6_EEENS4_ILi2EEEEEEEEENS3_IJNS3_IJNS3_IJS6_NS4_ILi0EEEEEESD_EEENS3_IJNS3_IJSD_SD_EEES5_EEEEEEEENS_10ViewEngineIPN7cutlass6half_tEEEEEC2ERKSJ_RKSO_,@function
        .size           $_ZN7cutlass13device_kernelIN5flash19enable_sm80_to_sm89INS1_16FlashAttnBwdSm80INS1_25CollectiveMainloopBwdSm80ILi2ELi2EN4cute5tupleIJNS5_1CILi128EEES8_NS7_ILi64EEEEEENS_6half_tEfNS_4arch4Sm80ELb0ELb1ELb1ELb0ELb0ELb0ELb0ELb0ELi2ELi4ELi4ELi4ELb0EEENS1_24CollectiveEpilogueBwdGQAISA_fSD_Li256ELb0ELb0EEENS1_19SingleTileSchedulerILb0ELb0ELb0ELi128EEEEEEEEEvNT_6ParamsE$_ZN4cute3eso3ESOILb1ELb0EJNS_6LayoutINS_5tupleIJNS3_IJNS3_IJNS_1CILi8EEENS4_ILi1EEEEEES6_EEENS3_IJNS3_IJS6_S6_EEENS4_ILi2EEEEEEEEENS3_IJNS3_IJNS3_IJS6_NS4_ILi0EEEEEESD_EEENS3_IJNS3_IJSD_SD_EEES5_EEEEEEEENS_10ViewEngineIPN7cutlass6half_tEEEEEC2ERKSJ_RKSO_,($_ZN7cutlass13device_kernelIN5flash19enable_sm80_to_sm89INS1_16FlashAttnBwdSm80INS1_25CollectiveMainloopBwdSm80ILi2ELi2EN4cute5tupleIJNS5_1CILi128EEES8_NS7_ILi64EEEEEENS_6half_tEfNS_4arch4Sm80ELb0ELb1ELb1ELb0ELb0ELb0ELb0ELb0ELi2ELi4ELi4ELi4ELb0EEENS1_24CollectiveEpilogueBwdGQAISA_fSD_Li256ELb0ELb0EEENS1_19SingleTileSchedulerILb0ELb0ELb0ELi128EEEEEEEEEvNT_6ParamsE$_ZN4cute3eso3ESOILb1ELb0EJNS_6LayoutINS_5tupleIJNS3_IJNS3_IJNS_1CILi8EEENS4_ILi1EEEEEES6_EEENS3_IJNS3_IJS6_S6_EEENS4_ILi4EEEEEEEEENS3_IJNS3_IJNS3_IJS6_NS4_ILi0EEEEEESD_EEENS3_IJNS3_IJSD_SD_EEENS4_ILi2048EEEEEEEEEEENS_10ViewEngineINS_8smem_ptrIPN7cutlass6half_tEEEEEEEC2ERKSK_RKSR_ - $_ZN7cutlass13device_kernelIN5flash19enable_sm80_to_sm89INS1_16FlashAttnBwdSm80INS1_25CollectiveMainloopBwdSm80ILi2ELi2EN4cute5tupleIJNS5_1CILi128EEES8_NS7_ILi64EEEEEENS_6half_tEfNS_4arch4Sm80ELb0ELb1ELb1ELb0ELb0ELb0ELb0ELb0ELi2ELi4ELi4ELi4ELb0EEENS1_24CollectiveEpilogueBwdGQAISA_fSD_Li256ELb0ELb0EEENS1_19SingleTileSchedulerILb0ELb0ELb0ELi128EEEEEEEEEvNT_6ParamsE$_ZN4cute3eso3ESOILb1ELb0EJNS_6LayoutINS_5tupleIJNS3_IJNS3_IJNS_1CILi8EEENS4_ILi1EEEEEES6_EEENS3_IJNS3_IJS6_S6_EEENS4_ILi2EEEEEEEEENS3_IJNS3_IJNS3_IJS6_NS4_ILi0EEEEEESD_EEENS3_IJNS3_IJSD_SD_EEES5_EEEEEEEENS_10ViewEngineIPN7cutlass6half_tEEEEEC2ERKSJ_RKSO_)
$_ZN7cutlass13device_kernelIN5flash19enable_sm80_to_sm89INS1_16FlashAttnBwdSm80INS1_25CollectiveMainloopBwdSm80ILi2ELi2EN4cute5tupleIJNS5_1CILi128EEES8_NS7_ILi64EEEEEENS_6half_tEfNS_4arch4Sm80ELb0ELb1ELb1ELb0ELb0ELb0ELb0ELb0ELi2ELi4ELi4ELi4ELb0EEENS1_24CollectiveEpilogueBwdGQAISA_fSD_Li256ELb0ELb0EEENS1_19SingleTileSchedulerILb0ELb0ELb0ELi128EEEEEEEEEvNT_6ParamsE$_ZN4cute3eso3ESOILb1ELb0EJNS_6LayoutINS_5tupleIJNS3_IJNS3_IJNS_1CILi8EEENS4_ILi1EEEEEES6_EEENS3_IJNS3_IJS6_S6_EEENS4_ILi2EEEEEEEEENS3_IJNS3_IJNS3_IJS6_NS4_ILi0EEEEEESD_EEENS3_IJNS3_IJSD_SD_EEES5_EEEEEEEENS_10ViewEngineIPN7cutlass6half_tEEEEEC2ERKSJ_RKSO_:
[----:B------:R-:W-:Y:S02]  /*6ea0*/  IADD3 R38, R79, -c[0x0][0x20], RZ ;  /* 0x800008004f267a10 */ /* 0x000fe40007ffe0ff */
[----:B------:R-:W-:-:S03]  /*6eb0*/  MOV R47, 0x0 ;  /* 0x00000000002f7802 */ /* 0x000fc60000000f00 */
[----:B------:R1:W-:Y:S01]  /*6ec0*/  STL.64 [R38], R2 ;  /* 0x0000000226007387 */ /* 0x0003e20000100a00 */
[----:B------:R-:W-:Y:S05]  /*6ed0*/  RET.REL.NODEC R46 `(_ZN7cutlass13device_kernelIN5flash19enable_sm80_to_sm89INS1_16FlashAttnBwdSm80INS1_25CollectiveMainloopBwdSm80ILi2ELi2EN4cute5tupleIJNS5_1CILi128EEES8_NS7_ILi64EEEEEENS_6half_tEfNS_4arch4Sm80ELb0ELb1ELb1ELb0ELb0ELb0ELb0ELb0ELi2ELi4ELi4ELi4ELb0EEENS1_24CollectiveEpilogueBwdGQAISA_fSD_Li256ELb0ELb0EEENS1_19SingleTileSchedulerILb0ELb0ELb0ELi128EEEEEEEEEvNT_6ParamsE) ;  /* 0xffff91202e007950 */ /* 0x000fea0003c3ffff */
        .type           $_ZN7cutlass13device_kernelIN5flash19enable_sm80_to_sm89INS1_16FlashAttnBwdSm80INS1_25CollectiveMainloopBwdSm80ILi2ELi2EN4cute5tupleIJNS5_1CILi128EEES8_NS7_ILi64EEEEEENS_6half_tEfNS_4arch4Sm80ELb0ELb1ELb1ELb0ELb0ELb0ELb0ELb0ELi2ELi4ELi4ELi4ELb0EEENS1_24CollectiveEpilogueBwdGQAISA_fSD_Li256ELb0ELb0EEENS1_19SingleTileSchedulerILb0ELb0ELb0ELi128EEEEEEEEEvNT_6ParamsE$_ZN4cute3eso3ESOILb1ELb0EJNS_6LayoutINS_5tupleIJNS3_IJNS3_IJNS_1CILi8EEENS4_ILi1EEEEEES6_EEENS3_IJNS3_IJS6_S6_EEENS4_ILi4EEEEEEEEENS3_IJNS3_IJNS3_IJS6_NS4_ILi0EEEEEESD_EEENS3_IJNS3_IJSD_SD_EEENS4_ILi2048EEEEEEEEEEENS_10ViewEngineINS_8smem_ptrIPN7cutlass6half_tEEEEEEEC2ERKSK_RKSR_,@function
        .size           $_ZN7cutlass13device_kernelIN5flash19enable_sm80_to_sm89INS1_16FlashAttnBwdSm80INS1_25CollectiveMainloopBwdSm80ILi2ELi2EN4cute5tupleIJNS5_1CILi128EEES8_NS7_ILi64EEEEEENS_6half_tEfNS_4arch4Sm80ELb0ELb1ELb1ELb0ELb0ELb0ELb0ELb0ELi2ELi4ELi4ELi4ELb0EEENS1_24CollectiveEpilogueBwdGQAISA_fSD_Li256ELb0ELb0EEENS1_19SingleTileSchedulerILb0ELb0ELb0ELi128EEEEEEEEEvNT_6ParamsE$_ZN4cute3eso3ESOILb1ELb0EJNS_6LayoutINS_5tupleIJNS3_IJNS3_IJNS_1CILi8EEENS4_ILi1EEEEEES6_EEENS3_IJNS3_IJS6_S6_EEENS4_ILi4EEEEEEEEENS3_IJNS3_IJNS3_IJS6_NS4_ILi0EEEEEESD_EEENS3_IJNS3_IJSD_SD_EEENS4_ILi2048EEEEEEEEEEENS_10ViewEngineINS_8smem_ptrIPN7cutlass6half_tEEEEEEEC2ERKSK_RKSR_,($_ZN7cutlass13device_kernelIN5flash19enable_sm80_to_sm89INS1_16FlashAttnBwdSm80INS1_25CollectiveMainloopBwdSm80ILi2ELi2EN4cute5tupleIJNS5_1CILi128EEES8_NS7_ILi64EEEEEENS_6half_tEfNS_4arch4Sm80ELb0ELb1ELb1ELb0ELb0ELb0ELb0ELb0ELi2ELi4ELi4ELi4ELb0EEENS1_24CollectiveEpilogueBwdGQAISA_fSD_Li256ELb0ELb0EEENS1_19SingleTileSchedulerILb0ELb0ELb0ELi128EEEEEEEEEvNT_6ParamsE$_ZN4cute3eso3ESOILb1ELb0EJNS_6LayoutINS_5tupleIJNS3_IJNS3_IJNS_1CILi8EEENS4_ILi1EEEEEES6_EEENS3_IJNS3_IJS6_S6_EEENS4_ILi4EEEEEEEEENS3_IJNS3_IJNS3_IJS6_NS4_ILi0EEEEEESD_EEENS3_IJNS3_IJSD_SD_EEES5_EEEEEEEENS_10ViewEngineIPN7cutlass6half_tEEEEEC2ERKSJ_RKSO_ - $_ZN7cutlass13device_kernelIN5flash19enable_sm80_to_sm89INS1_16FlashAttnBwdSm80INS1_25CollectiveMainloopBwdSm80ILi2ELi2EN4cute5tupleIJNS5_1CILi128EEES8_NS7_ILi64EEEEEENS_6half_tEfNS_4arch4Sm80ELb0ELb1ELb1ELb0ELb0ELb0ELb0ELb0ELi2ELi4ELi4ELi4ELb0EEENS1_24CollectiveEpilogueBwdGQAISA_fSD_Li256ELb0ELb0EEENS1_19SingleTileSchedulerILb0ELb0ELb0ELi128EEEEEEEEEvNT_6ParamsE$_ZN4cute3eso3ESOILb1ELb0EJNS_6LayoutINS_5tupleIJNS3_IJNS3_IJNS_1CILi8EEENS4_ILi1EEEEEES6_EEENS3_IJNS3_IJS6_S6_EEENS4_ILi4EEEEEEEEENS3_IJNS3_IJNS3_IJS6_NS4_ILi0EEEEEESD_EEENS3_IJNS3_IJSD_SD_EEENS4_ILi2048EEEEEEEEEEENS_10ViewEngineINS_8smem_ptrIPN7cutlass6half_tEEEEEEEC2ERKSK_RKSR_)
$_ZN7cutlass13device_kernelIN5flash19enable_sm80_to_sm89INS1_16FlashAttnBwdSm80INS1_25CollectiveMainloopBwdSm80ILi2ELi2EN4cute5tupleIJNS5_1CILi128EEES8_NS7_ILi64EEEEEENS_6half_tEfNS_4arch4Sm80ELb0ELb1ELb1ELb0ELb0ELb0ELb0ELb0ELi2ELi4ELi4ELi4ELb0EEENS1_24CollectiveEpilogueBwdGQAISA_fSD_Li256ELb0ELb0EEENS1_19SingleTileSchedulerILb0ELb0ELb0ELi128EEEEEEEEEvNT_6ParamsE$_ZN4cute3eso3ESOILb1ELb0EJNS_6LayoutINS_5tupleIJNS3_IJNS3_IJNS_1CILi8EEENS4_ILi1EEEEEES6_EEENS3_IJNS3_IJS6_S6_EEENS4_ILi4EEEEEEEEENS3_IJNS3_IJNS3_IJS6_NS4_ILi0EEEEEESD_EEENS3_IJNS3_IJSD_SD_EEENS4_ILi2048EEEEEEEEEEENS_10ViewEngineINS_8smem_ptrIPN7cutlass6half_tEEEEEEEC2ERKSK_RKSR_:
[----:B------:R-:W-:Y:S01]  /*6ee0*/  IADD3 R3, R60, -c[0x0][0x20], RZ ;  /* 0x800008003c037a10 */ /* 0x000fe20007ffe0ff */
[----:B------:R-:W-:Y:S01]  /*6ef0*/  IMAD.MOV.U32 R16, RZ, RZ, R2 ;  /* 0x000000ffff107224 */ /* 0x000fe200078e0002 */
[----:B------:R-:W-:Y:S01]  /*6f00*/  MOV R17, R15 ;  /* 0x0000000f00117202 */ /* 0x000fe20000000f00 */
[----:B------:R-:W-:-:S04]  /*6f10*/  IMAD.MOV.U32 R15, RZ, RZ, 0x0 ;  /* 0x00000000ff0f7424 */ /* 0x000fc800078e00ff */
[----:B------:R1:W-:Y:S01]  /*6f20*/  STL.64 [R3], R16 ;  /* 0x0000001003007387 */ /* 0x0003e20000100a00 */
[----:B------:R-:W-:Y:S05]  /*6f30*/  RET.REL.NODEC R14 `(_ZN7cutlass13device_kernelIN5flash19enable_sm80_to_sm89INS1_16FlashAttnBwdSm80INS1_25CollectiveMainloopBwdSm80ILi2ELi2EN4cute5tupleIJNS5_1CILi128EEES8_NS7_ILi64EEEEEENS_6half_tEfNS_4arch4Sm80ELb0ELb1ELb1ELb0ELb0ELb0ELb0ELb0ELi2ELi4ELi4ELi4ELb0EEENS1_24CollectiveEpilogueBwdGQAISA_fSD_Li256ELb0ELb0EEENS1_19SingleTileSchedulerILb0ELb0ELb0ELi128EEEEEEEEEvNT_6ParamsE) ;  /* 0xffff90c00e007950 */ /* 0x000fea0003c3ffff */
        .type           $_ZN7cutlass13device_kernelIN5flash19enable_sm80_to_sm89INS1_16FlashAttnBwdSm80INS1_25CollectiveMainloopBwdSm80ILi2ELi2EN4cute5tupleIJNS5_1CILi128EEES8_NS7_ILi64EEEEEENS_6half_tEfNS_4arch4Sm80ELb0ELb1ELb1ELb0ELb0ELb0ELb0ELb0ELi2ELi4ELi4ELi4ELb0EEENS1_24CollectiveEpilogueBwdGQAISA_fSD_Li256ELb0ELb0EEENS1_19SingleTileSchedulerILb0ELb0ELb0ELi128EEEEEEEEEvNT_6ParamsE$_ZN4cute3eso3ESOILb1ELb0EJNS_6LayoutINS_5tupleIJNS3_IJNS3_IJNS_1CILi8EEENS4_ILi1EEEEEES6_EEENS3_IJNS3_IJS6_S6_EEENS4_ILi4EEEEEEEEENS3_IJNS3_IJNS3_IJS6_NS4_ILi0EEEEEESD_EEENS3_IJNS3_IJSD_SD_EEES5_EEEEEEEENS_10ViewEngineIPN7cutlass6half_tEEEEEC2ERKSJ_RKSO_,@function
        .size           $_ZN7cutlass13device_kernelIN5flash19enable_sm80_to_sm89INS1_16FlashAttnBwdSm80INS1_25CollectiveMainloopBwdSm80ILi2ELi2EN4cute5tupleIJNS5_1CILi128EEES8_NS7_ILi64EEEEEENS_6half_tEfNS_4arch4Sm80ELb0ELb1ELb1ELb0ELb0ELb0ELb0ELb0ELi2ELi4ELi4ELi4ELb0EEENS1_24CollectiveEpilogueBwdGQAISA_fSD_Li256ELb0ELb0EEENS1_19SingleTileSchedulerILb0ELb0ELb0ELi128EEEEEEEEEvNT_6ParamsE$_ZN4cute3eso3ESOILb1ELb0EJNS_6LayoutINS_5tupleIJNS3_IJNS3_IJNS_1CILi8EEENS4_ILi1EEEEEES6_EEENS3_IJNS3_IJS6_S6_EEENS4_ILi4EEEEEEEEENS3_IJNS3_IJNS3_IJS6_NS4_ILi0EEEEEESD_EEENS3_IJNS3_IJSD_SD_EEES5_EEEEEEEENS_10ViewEngineIPN7cutlass6half_tEEEEEC2ERKSJ_RKSO_,($_ZN7cutlass13device_kernelIN5flash19enable_sm80_to_sm89INS1_16FlashAttnBwdSm80INS1_25CollectiveMainloopBwdSm80ILi2ELi2EN4cute5tupleIJNS5_1CILi128EEES8_NS7_ILi64EEEEEENS_6half_tEfNS_4arch4Sm80ELb0ELb1ELb1ELb0ELb0ELb0ELb0ELb0ELi2ELi4ELi4ELi4ELb0EEENS1_24CollectiveEpilogueBwdGQAISA_fSD_Li256ELb0ELb0EEENS1_19SingleTileSchedulerILb0ELb0ELb0ELi128EEEEEEEEEvNT_6ParamsE$_ZN4cute3eso3ESOILb1ELb0EJNS_6LayoutINS_5tupleIJNS3_IJNS_1CILi1EEENS3_IJNS4_ILi2EEES6_EEEEEES6_NS4_ILi4EEEEEENS3_IJNS3_IJNS4_ILi0EEENS3_IJS5_S9_EEEEEES6_NS4_ILi8EEEEEEEENS_10ViewEngineIPjEEEEC2ERKSG_RKSJ_ - $_ZN7cutlass13device_kernelIN5flash19enable_sm80_to_sm89INS1_16FlashAttnBwdSm80INS1_25CollectiveMainloopBwdSm80ILi2ELi2EN4cute5tupleIJNS5_1CILi128EEES8_NS7_ILi64EEEEEENS_6half_tEfNS_4arch4Sm80ELb0ELb1ELb1ELb0ELb0ELb0ELb0ELb0ELi2ELi4ELi4ELi4ELb0EEENS1_24CollectiveEpilogueBwdGQAISA_fSD_Li256ELb0ELb0EEENS1_19SingleTileSchedulerILb0ELb0ELb0ELi128EEEEEEEEEvNT_6ParamsE$_ZN4cute3eso3ESOILb1ELb0EJNS_6LayoutINS_5tupleIJNS3_IJNS3_IJNS_1CILi8EEENS4_ILi1EEEEEES6_EEENS3_IJNS3_IJS6_S6_EEENS4_ILi4EEEEEEEEENS3_IJNS3_IJNS3_IJS6_NS4_ILi0EEEEEESD_EEENS3_IJNS3_IJSD_SD_EEES5_EEEEEEEENS_10ViewEngineIPN7cutlass6half_tEEEEEC2ERKSJ_RKSO_)
$_ZN7cutlass13device_kernelIN5flash19enable_sm80_to_sm89INS1_16FlashAttnBwdSm80INS1_25CollectiveMainloopBwdSm80ILi2ELi2EN4cute5tupleIJNS5_1CILi128EEES8_NS7_ILi64EEEEEENS_6half_tEfNS_4arch4Sm80ELb0ELb1ELb1ELb0ELb0ELb0ELb0ELb0ELi2ELi4ELi4ELi4ELb0EEENS1_24CollectiveEpilogueBwdGQAISA_fSD_Li256ELb0ELb0EEENS1_19SingleTileSchedulerILb0ELb0ELb0ELi128EEEEEEEEEvNT_6ParamsE$_ZN4cute3eso3ESOILb1ELb0EJNS_6LayoutINS_5tupleIJNS3_IJNS3_IJNS_1CILi8EEENS4_ILi1EEEEEES6_EEENS3_IJNS3_IJS6_S6_EEENS4_ILi4EEEEEEEEENS3_IJNS3_IJNS3_IJS6_NS4_ILi0EEEEEESD_EEENS3_IJNS3_IJSD_SD_EEES5_EEEEEEEENS_10ViewEngineIPN7cutlass6half_tEEEEEC2ERKSJ_RKSO_:
[----:B------:R-:W-:Y:S02]  /*6f40*/  IADD3 R12, R60, -c[0x0][0x20], RZ ;  /* 0x800008003c0c7a10 */ /* 0x000fe40007ffe0ff */
[----:B------:R-:W-:-:S03]  /*6f50*/  MOV R15, 0x0 ;  /* 0x00000000000f7802 */ /* 0x000fc60000000f00 */
[----:B------:R1:W-:Y:S01]  /*6f60*/  STL.64 [R12], R2 ;  /* 0x000000020c007387 */ /* 0x0003e20000100a00 */
[----:B------:R-:W-:Y:S05]  /*6f70*/  RET.REL.NODEC R14 `(_ZN7cutlass13device_kernelIN5flash19enable_sm80_to_sm89INS1_16FlashAttnBwdSm80INS1_25CollectiveMainloopBwdSm80ILi2ELi2EN4cute5tupleIJNS5_1CILi128EEES8_NS7_ILi64EEEEEENS_6half_tEfNS_4arch4Sm80ELb0ELb1ELb1ELb0ELb0ELb0ELb0ELb0ELi2ELi4ELi4ELi4ELb0EEENS1_24CollectiveEpilogueBwdGQAISA_fSD_Li256ELb0ELb0EEENS1_19SingleTileSchedulerILb0ELb0ELb0ELi128EEEEEEEEEvNT_6ParamsE) ;  /* 0xffff90800e007950 */ /* 0x000fea0003c3ffff */
        .type           $_ZN7cutlass13device_kernelIN5flash19enable_sm80_to_sm89INS1_16FlashAttnBwdSm80INS1_25CollectiveMainloopBwdSm80ILi2ELi2EN4cute5tupleIJNS5_1CILi128EEES8_NS7_ILi64EEEEEENS_6half_tEfNS_4arch4Sm80ELb0ELb1ELb1ELb0ELb0ELb0ELb0ELb0ELi2ELi4ELi4ELi4ELb0EEENS1_24CollectiveEpilogueBwdGQAISA_fSD_Li256ELb0ELb0EEENS1_19SingleTileSchedulerILb0ELb0ELb0ELi128EEEEEEEEEvNT_6ParamsE$_ZN4cute3eso3ESOILb1ELb0EJNS_6LayoutINS_5tupleIJNS3_IJNS_1CILi1EEENS3_IJNS4_ILi2EEES6_EEEEEES6_NS4_ILi4EEEEEENS3_IJNS3_IJNS4_ILi0EEENS3_IJS5_S9_EEEEEES6_NS4_ILi8EEEEEEEENS_10ViewEngineIPjEEEEC2ERKSG_RKSJ_,@function
        .size           $_ZN7cutlass13device_kernelIN5flash19enable_sm80_to_sm89INS1_16FlashAttnBwdSm80INS1_25CollectiveMainloopBwdSm80ILi2ELi2EN4cute5tupleIJNS5_1CILi128EEES8_NS7_ILi64EEEEEENS_6half_tEfNS_4arch4Sm80ELb0ELb1ELb1ELb0ELb0ELb0ELb0ELb0ELi2ELi4ELi4ELi4ELb0EEENS1_24CollectiveEpilogueBwdGQAISA_fSD_Li256ELb0ELb0EEENS1_19SingleTileSchedulerILb0ELb0ELb0ELi128EEEEEEEEEvNT_6ParamsE$_ZN4cute3eso3ESOILb1ELb0EJNS_6LayoutINS_5tupleIJNS3_IJNS_1CILi1EEENS3_IJNS4_ILi2EEES6_EEEEEES6_NS4_ILi4EEEEEENS3_IJNS3_IJNS4_ILi0EEENS3_IJS5_S9_EEEEEES6_NS4_ILi8EEEEEEEENS_10ViewEngineIPjEEEEC2ERKSG_RKSJ_,($_ZN7cutlass13device_kernelIN5flash19enable_sm80_to_sm89INS1_16FlashAttnBwdSm80INS1_25CollectiveMainloopBwdSm80ILi2ELi2EN4cute5tupleIJNS5_1CILi128EEES8_NS7_ILi64EEEEEENS_6half_tEfNS_4arch4Sm80ELb0ELb1ELb1ELb0ELb0ELb0ELb0ELb0ELi2ELi4ELi4ELi4ELb0EEENS1_24CollectiveEpilogueBwdGQAISA_fSD_Li256ELb0ELb0EEENS1_19SingleTileSchedulerILb0ELb0ELb0ELi128EEEEEEEEEvNT_6ParamsE$_ZN4cute3eso3ESOILb1ELb0EJNS_6LayoutINS_5tupleIJNS3_IJNS_1CILi1EEENS3_IJNS4_ILi4EEENS4_ILi2EEEEEEEEES7_S6_EEENS3_IJNS3_IJNS4_ILi0EEENS3_IJS5_NS4_ILi8EEEEEEEEES6_NS4_ILi16EEEEEEEENS_10ViewEngineIPN7cutlass6half_tEEEEEC2ERKSH_RKSM_ - $_ZN7cutlass13device_kernelIN5flash19enable_sm80_to_sm89INS1_16FlashAttnBwdSm80INS1_25CollectiveMainloopBwdSm80ILi2ELi2EN4cute5tupleIJNS5_1CILi128EEES8_NS7_ILi64EEEEEENS_6half_tEfNS_4arch4Sm80ELb0ELb1ELb1ELb0ELb0ELb0ELb0ELb0ELi2ELi4ELi4ELi4ELb0EEENS1_24CollectiveEpilogueBwdGQAISA_fSD_Li256ELb0ELb0EEENS1_19SingleTileSchedulerILb0ELb0ELb0ELi128EEEEEEEEEvNT_6ParamsE$_ZN4cute3eso3ESOILb1ELb0EJNS_6LayoutINS_5tupleIJNS3_IJNS_1CILi1EEENS3_IJNS4_ILi2EEES6_EEEEEES6_NS4_ILi4EEEEEENS3_IJNS3_IJNS4_ILi0EEENS3_IJS5_S9_EEEEEES6_NS4_ILi8EEEEEEEENS_10ViewEngineIPjEEEEC2ERKSG_RKSJ_)
$_ZN7cutlass13device_kernelIN5flash19enable_sm80_to_sm89INS1_16FlashAttnBwdSm80INS1_25CollectiveMainloopBwdSm80ILi2ELi2EN4cute5tupleIJNS5_1CILi128EEES8_NS7_ILi64EEEEEENS_6half_tEfNS_4arch4Sm80ELb0ELb1ELb1ELb0ELb0ELb0ELb0ELb0ELi2ELi4ELi4ELi4ELb0EEENS1_24CollectiveEpilogueBwdGQAISA_fSD_Li256ELb0ELb0EEENS1_19SingleTileSchedulerILb0ELb0ELb0ELi128EEEEEEEEEvNT_6ParamsE$_ZN4cute3eso3ESOILb1ELb0EJNS_6LayoutINS_5tupleIJNS3_IJNS_1CILi1EEENS3_IJNS4_ILi2EEES6_EEEEEES6_NS4_ILi4EEEEEENS3_IJNS3_IJNS4_ILi0EEENS3_IJS5_S9_EEEEEES6_NS4_ILi8EEEEEEEENS_10ViewEngineIPjEEEEC2ERKSG_RKSJ_:
[----:B------:R-:W-:Y:S02]  /*6f80*/  IADD3 R6, R66, -c[0x0][0x20], RZ ;  /* 0x8000080042067a10 */ /* 0x000fe40007ffe0ff */
[----:B------:R-:W-:-:S03]  /*6f90*/  MOV R15, 0x0 ;  /* 0x00000000000f7802 */ /* 0x000fc60000000f00 */
[----:B------:R1:W-:Y:S01]  /*6fa0*/  STL.64 [R6], R2 ;  /* 0x0000000206007387 */ /* 0x0003e20000100a00 */
[----:B------:R-:W-:Y:S05]  /*6fb0*/  RET.REL.NODEC R14 `(_ZN7cutlass13device_kernelIN5flash19enable_sm80_to_sm89INS1_16FlashAttnBwdSm80INS1_25CollectiveMainloopBwdSm80ILi2ELi2EN4cute5tupleIJNS5_1CILi128EEES8_NS7_ILi64EEEEEENS_6half_tEfNS_4arch4Sm80ELb0ELb1ELb1ELb0ELb0ELb0ELb0ELb0ELi2ELi4ELi4ELi4ELb0EEENS1_24CollectiveEpilogueBwdGQAISA_fSD_Li256ELb0ELb0EEENS1_19SingleTileSchedulerILb0ELb0ELb0ELi128EEEEEEEEEvNT_6ParamsE) ;  /* 0xffff90400e007950 */ /* 0x000fea0003c3ffff */
        .type           $_ZN7cutlass13device_kernelIN5flash19enable_sm80_to_sm89INS1_16FlashAttnBwdSm80INS1_25CollectiveMainloopBwdSm80ILi2ELi2EN4cute5tupleIJNS5_1CILi128EEES8_NS7_ILi64EEEEEENS_6half_tEfNS_4arch4Sm80ELb0ELb1ELb1ELb0ELb0ELb0ELb0ELb0ELi2ELi4ELi4ELi4ELb0EEENS1_24CollectiveEpilogueBwdGQAISA_fSD_Li256ELb0ELb0EEENS1_19SingleTileSchedulerILb0ELb0ELb0ELi128EEEEEEEEEvNT_6ParamsE$_ZN4cute3eso3ESOILb1ELb0EJNS_6LayoutINS_5tupleIJNS3_IJNS_1CILi1EEENS3_IJNS4_ILi4EEENS4_ILi2EEEEEEEEES7_S6_EEENS3_IJNS3_IJNS4_ILi0EEENS3_IJS5_NS4_ILi8EEEEEEEEES6_NS4_ILi16EEEEEEEENS_10ViewEngineIPN7cutlass6half_tEEEEEC2ERKSH_RKSM_,@function
        .size           $_ZN7cutlass13device_kernelIN5flash19enable_sm80_to_sm89INS1_16FlashAttnBwdSm80INS1_25CollectiveMainloopBwdSm80ILi2ELi2EN4cute5tupleIJNS5_1CILi128EEES8_NS7_ILi64EEEEEENS_6half_tEfNS_4arch4Sm80ELb0ELb1ELb1ELb0ELb0ELb0ELb0ELb0ELi2ELi4ELi4ELi4ELb0EEENS1_24CollectiveEpilogueBwdGQAISA_fSD_Li256ELb0ELb0EEENS1_19SingleTileSchedulerILb0ELb0ELb0ELi128EEEEEEEEEvNT_6ParamsE$_ZN4cute3eso3ESOILb1ELb0EJNS_6LayoutINS_5tupleIJNS3_IJNS_1CILi1EEENS3_IJNS4_ILi4EEENS4_ILi2EEEEEEEEES7_S6_EEENS3_IJNS3_IJNS4_ILi0EEENS3_IJS5_NS4_ILi8EEEEEEEEES6_NS4_ILi16EEEEEEEENS_10ViewEngineIPN7cutlass6half_tEEEEEC2ERKSH_RKSM_,($_ZN7cutlass13device_kernelIN5flash19enable_sm80_to_sm89INS1_16FlashAttnBwdSm80INS1_25CollectiveMainloopBwdSm80ILi2ELi2EN4cute5tupleIJNS5_1CILi128EEES8_NS7_ILi64EEEEEENS_6half_tEfNS_4arch4Sm80ELb0ELb1ELb1ELb0ELb0ELb0ELb0ELb0ELi2ELi4ELi4ELi4ELb0EEENS1_24CollectiveEpilogueBwdGQAISA_fSD_Li256ELb0ELb0EEENS1_19SingleTileSchedulerILb0ELb0ELb0ELi128EEEEEEEEEvNT_6ParamsE$_ZN4cute3eso3ESOILb1ELb0EJNS_6LayoutINS_5tupleIJNS3_IJNS_1CILi1EEENS4_ILi2EEEEEEEEENS3_IJNS3_IJS5_S5_EEEEEEEENS_10ViewEngineIPjEEEEC2ERKSB_RKSE_ - $_ZN7cutlass13device_kernelIN5flash19enable_sm80_to_sm89INS1_16FlashAttnBwdSm80INS1_25CollectiveMainloopBwdSm80ILi2ELi2EN4cute5tupleIJNS5_1CILi128EEES8_NS7_ILi64EEEEEENS_6half_tEfNS_4arch4Sm80ELb0ELb1ELb1ELb0ELb0ELb0ELb0ELb0ELi2ELi4ELi4ELi4ELb0EEENS1_24CollectiveEpilogueBwdGQAISA_fSD_Li256ELb0ELb0EEENS1_19SingleTileSchedulerILb0ELb0ELb0ELi128EEEEEEEEEvNT_6ParamsE$_ZN4cute3eso3ESOILb1ELb0EJNS_6LayoutINS_5tupleIJNS3_IJNS_1CILi1EEENS3_IJNS4_ILi4EEENS4_ILi2EEEEEEEEES7_S6_EEENS3_IJNS3_IJNS4_ILi0EEENS3_IJS5_NS4_ILi8EEEEEEEEES6_NS4_ILi16EEEEEEEENS_10ViewEngineIPN7cutlass6half_tEEEEEC2ERKSH_RKSM_)
$_ZN7cutlass13device_kernelIN5flash19enable_sm80_to_sm89INS1_16FlashAttnBwdSm80INS1_25CollectiveMainloopBwdSm80ILi2ELi2EN4cute5tupleIJNS5_1CILi128EEES8_NS7_ILi64EEEEEENS_6half_tEfNS_4arch4Sm80ELb0ELb1ELb1ELb0ELb0ELb0ELb0ELb0ELi2ELi4ELi4ELi4ELb0EEENS1_24CollectiveEpilogueBwdGQAISA_fSD_Li256ELb0ELb0EEENS1_19SingleTileSchedulerILb0ELb0ELb0ELi128EEEEEEEEEvNT_6ParamsE$_ZN4cute3eso3ESOILb1ELb0EJNS_6LayoutINS_5tupleIJNS3_IJNS_1CILi1EEENS3_IJNS4_ILi4EEENS4_ILi2EEEEEEEEES7_S6_EEENS3_IJNS3_IJNS4_ILi0EEENS3_IJS5_NS4_ILi8EEEEEEEEES6_NS4_ILi16EEEEEEEENS_10ViewEngineIPN7cutlass6half_tEEEEEC2ERKSH_RKSM_:
[----:B------:R-:W-:Y:S01]  /*6fc0*/  IADD3 R3, R66, -c[0x0][0x20], RZ ;  /* 0x8000080042037a10 */ /* 0x000fe20007ffe0ff */
[----:B------:R-:W-:Y:S01]  /*6fd0*/  IMAD.MOV.U32 R14, RZ, RZ, R2 ;  /* 0x000000ffff0e7224 */ /* 0x000fe200078e0002 */
[----:B------:R-:W-:Y:S01]  /*6fe0*/  MOV R15, R7 ;  /* 0x00000007000f7202 */ /* 0x000fe20000000f00 */
[----:B------:R-:W-:-:S04]  /*6ff0*/  IMAD.MOV.U32 R7, RZ, RZ, 0x0 ;  /* 0x00000000ff077424 */ /* 0x000fc800078e00ff */
[----:B------:R1:W-:Y:S01]  /*7000*/  STL.64 [R3], R14 ;  /* 0x0000000e03007387 */ /* 0x0003e20000100a00 */
[----:B------:R-:W-:Y:S05]  /*7010*/  RET.REL.NODEC R6 `(_ZN7cutlass13device_kernelIN5flash19enable_sm80_to_sm89INS1_16FlashAttnBwdSm80INS1_25CollectiveMainloopBwdSm80ILi2ELi2EN4cute5tupleIJNS5_1CILi128EEES8_NS7_ILi64EEEEEENS_6half_tEfNS_4arch4Sm80ELb0ELb1ELb1ELb0ELb0ELb0ELb0ELb0ELi2ELi4ELi4ELi4ELb0EEENS1_24CollectiveEpilogueBwdGQAISA_fSD_Li256ELb0ELb0EEENS1_19SingleTileSchedulerILb0ELb0ELb0ELi128EEEEEEEEEvNT_6ParamsE) ;  /* 0xffff8fe006007950 */ /* 0x000fea0003c3ffff */
        .type           $_ZN7cutlass13device_kernelIN5flash19enable_sm80_to_sm89INS1_16FlashAttnBwdSm80INS1_25CollectiveMainloopBwdSm80ILi2ELi2EN4cute5tupleIJNS5_1CILi128EEES8_NS7_ILi64EEEEEENS_6half_tEfNS_4arch4Sm80ELb0ELb1ELb1ELb0ELb0ELb0ELb0ELb0ELi2ELi4ELi4ELi4ELb0EEENS1_24CollectiveEpilogueBwdGQAISA_fSD_Li256ELb0ELb0EEENS1_19SingleTileSchedulerILb0ELb0ELb0ELi128EEEEEEEEEvNT_6ParamsE$_ZN4cute3eso3ESOILb1ELb0EJNS_6LayoutINS_5tupleIJNS3_IJNS_1CILi1EEENS4_ILi2EEEEEEEEENS3_IJNS3_IJS5_S5_EEEEEEEENS_10ViewEngineIPjEEEEC2ERKSB_RKSE_,@function
        .size           $_ZN7cutlass13device_kernelIN5flash19enable_sm80_to_sm89INS1_16FlashAttnBwdSm80INS1_25CollectiveMainloopBwdSm80ILi2ELi2EN4cute5tupleIJNS5_1CILi128EEES8_NS7_ILi64EEEEEENS_6half_tEfNS_4arch4Sm80ELb0ELb1ELb1ELb0ELb0ELb0ELb0ELb0ELi2ELi4ELi4ELi4ELb0EEENS1_24CollectiveEpilogueBwdGQAISA_fSD_Li256ELb0ELb0EEENS1_19SingleTileSchedulerILb0ELb0ELb0ELi128EEEEEEEEEvNT_6ParamsE$_ZN4cute3eso3ESOILb1ELb0EJNS_6LayoutINS_5tupleIJNS3_IJNS_1CILi1EEENS4_ILi2EEEEEEEEENS3_IJNS3_IJS5_S5_EEEEEEEENS_10ViewEngineIPjEEEEC2ERKSB_RKSE_,($_ZN7cutlass13device_kernelIN5flash19enable_sm80_to_sm89INS1_16FlashAttnBwdSm80INS1_25CollectiveMainloopBwdSm80ILi2ELi2EN4cute5tupleIJNS5_1CILi128EEES8_NS7_ILi64EEEEEENS_6half_tEfNS_4arch4Sm80ELb0ELb1ELb1ELb0ELb0ELb0ELb0ELb0ELi2ELi4ELi4ELi4ELb0EEENS1_24CollectiveEpilogueBwdGQAISA_fSD_Li256ELb0ELb0EEENS1_19SingleTileSchedulerILb0ELb0ELb0ELi128EEEEEEEEEvNT_6ParamsE$_ZN4cute3eso3ESOILb1ELb0EJNS_6LayoutINS_5tupleIJNS3_IJNS_1CILi1EEENS4_ILi2EEEEEES6_NS4_ILi8EEEEEENS3_IJNS3_IJS5_S5_EEES6_NS4_ILi4EEEEEEEENS_10ViewEngineIPKN7cutlass5ArrayIfLi2ELb1EEEEEEEC2ERKSD_RKSK_ - $_ZN7cutlass13device_kernelIN5flash19enable_sm80_to_sm89INS1_16FlashAttnBwdSm80INS1_25CollectiveMainloopBwdSm80ILi2ELi2EN4cute5tupleIJNS5_1CILi128EEES8_NS7_ILi64EEEEEENS_6half_tEfNS_4arch4Sm80ELb0ELb1ELb1ELb0ELb0ELb0ELb0ELb0ELi2ELi4ELi4ELi4ELb0EEENS1_24CollectiveEpilogueBwdGQAISA_fSD_Li256ELb0ELb0EEENS1_19SingleTileSchedulerILb0ELb0ELb0ELi128EEEEEEEEEvNT_6ParamsE$_ZN4cute3eso3ESOILb1ELb0EJNS_6LayoutINS_5tupleIJNS3_IJNS_1CILi1EEENS4_ILi2EEEEEEEEENS3_IJNS3_IJS5_S5_EEEEEEEENS_10ViewEngineIPjEEEEC2ERKSB_RKSE_)
$_ZN7cutlass13device_kernelIN5flash19enable_sm80_to_sm89INS1_16FlashAttnBwdSm80INS1_25CollectiveMainloopBwdSm80ILi2ELi2EN4cute5tupleIJNS5_1CILi128EEES8_NS7_ILi64EEEEEENS_6half_tEfNS_4arch4Sm80ELb0ELb1ELb1ELb0ELb0ELb0ELb0ELb0ELi2ELi4ELi4ELi4ELb0EEENS1_24CollectiveEpilogueBwdGQAISA_fSD_Li256ELb0ELb0EEENS1_19SingleTileSchedulerILb0ELb0ELb0ELi128EEEEEEEEEvNT_6ParamsE$_ZN4cute3eso3ESOILb1ELb0EJNS_6LayoutINS_5tupleIJNS3_IJNS_1CILi1EEENS4_ILi2EEEEEEEEENS3_IJNS3_IJS5_S5_EEEEEEEENS_10ViewEngineIPjEEEEC2ERKSB_RKSE_:
[----:B------:R-:W-:Y:S01]  /*7020*/  IADD3 R2, R60, -c[0x0][0x20], RZ ;  /* 0x800008003c027a10 */ /* 0x000fe20007ffe0ff */
[----:B------:R-:W-:Y:S01]  /*7030*/  IMAD.MOV.U32 R11, RZ, RZ, R3 ;  /* 0x000000ffff0b7224 */ /* 0x000fe200078e0003 */
[----:B------:R-:W-:-:S04]  /*7040*/  MOV R5, 0x0 ;  /* 0x0000000000057802 */ /* 0x000fc80000000f00 */
[----:B------:R1:W-:Y:S01]  /*7050*/  STL.64 [R2], R10 ;  /* 0x0000000a02007387 */ /* 0x0003e20000100a00 */
[----:B------:R-:W-:Y:S05]  /*7060*/  RET.REL.NODEC R4 `(_ZN7cutlass13device_kernelIN5flash19enable_sm80_to_sm89INS1_16FlashAttnBwdSm80INS1_25CollectiveMainloopBwdSm80ILi2ELi2EN4cute5tupleIJNS5_1CILi128EEES8_NS7_ILi64EEEEEENS_6half_tEfNS_4arch4Sm80ELb0ELb1ELb1ELb0ELb0ELb0ELb0ELb0ELi2ELi4ELi4ELi4ELb0EEENS1_24CollectiveEpilogueBwdGQAISA_fSD_Li256ELb0ELb0EEENS1_19SingleTileSchedulerILb0ELb0ELb0ELi128EEEEEEEEEvNT_6ParamsE) ;  /* 0xffff8f9004007950 */ /* 0x000fea0003c3ffff */
        .type           $_ZN7cutlass13device_kernelIN5flash19enable_sm80_to_sm89INS1_16FlashAttnBwdSm80INS1_25CollectiveMainloopBwdSm80ILi2ELi2EN4cute5tupleIJNS5_1CILi128EEES8_NS7_ILi64EEEEEENS_6half_tEfNS_4arch4Sm80ELb0ELb1ELb1ELb0ELb0ELb0ELb0ELb0ELi2ELi4ELi4ELi4ELb0EEENS1_24CollectiveEpilogueBwdGQAISA_fSD_Li256ELb0ELb0EEENS1_19SingleTileSchedulerILb0ELb0ELb0ELi128EEEEEEEEEvNT_6ParamsE$_ZN4cute3eso3ESOILb1ELb0EJNS_6LayoutINS_5tupleIJNS3_IJNS_1CILi1EEENS4_ILi2EEEEEES6_NS4_ILi8EEEEEENS3_IJNS3_IJS5_S5_EEES6_NS4_ILi4EEEEEEEENS_10ViewEngineIPKN7cutlass5ArrayIfLi2ELb1EEEEEEEC2ERKSD_RKSK_,@function
        .size           $_ZN7cutlass13device_kernelIN5flash19enable_sm80_to_sm89INS1_16FlashAttnBwdSm80INS1_25CollectiveMainloopBwdSm80ILi2ELi2EN4cute5tupleIJNS5_1CILi128EEES8_NS7_ILi64EEEEEENS_6half_tEfNS_4arch4Sm80ELb0ELb1ELb1ELb0ELb0ELb0ELb0ELb0ELi2ELi4ELi4ELi4ELb0EEENS1_24CollectiveEpilogueBwdGQAISA_fSD_Li256ELb0ELb0EEENS1_19SingleTileSchedulerILb0ELb0ELb0ELi128EEEEEEEEEvNT_6ParamsE$_ZN4cute3eso3ESOILb1ELb0EJNS_6LayoutINS_5tupleIJNS3_IJNS_1CILi1EEENS4_ILi2EEEEEES6_NS4_ILi8EEEEEENS3_IJNS3_IJS5_S5_EEES6_NS4_ILi4EEEEEEEENS_10ViewEngineIPKN7cutlass5ArrayIfLi2ELb1EEEEEEEC2ERKSD_RKSK_,($_ZN7cutlass13device_kernelIN5flash19enable_sm80_to_sm89INS1_16FlashAttnBwdSm80INS1_25CollectiveMainloopBwdSm80ILi2ELi2EN4cute5tupleIJNS5_1CILi128EEES8_NS7_ILi64EEEEEENS_6half_tEfNS_4arch4Sm80ELb0ELb1ELb1ELb0ELb0ELb0ELb0ELb0ELi2ELi4ELi4ELi4ELb0EEENS1_24CollectiveEpilogueBwdGQAISA_fSD_Li256ELb0ELb0EEENS1_19SingleTileSchedulerILb0ELb0ELb0ELi128EEEEEEEEEvNT_6ParamsE$_ZN4cute3eso3ESOILb1ELb0EJNS_6LayoutINS_5tupleIJNS3_IJNS_1CILi1EEENS4_ILi2EEEEEES6_NS4_ILi8EEEEEENS3_IJNS3_IJS5_S5_EEES6_NS4_ILi4EEEEEEEENS_10ViewEngineIPN7cutlass5ArrayINSF_6half_tELi2ELb0EEEEEEEC2ERKSD_RKSK_ - $_ZN7cutlass13device_kernelIN5flash19enable_sm80_to_sm89INS1_16FlashAttnBwdSm80INS1_25CollectiveMainloopBwdSm80ILi2ELi2EN4cute5tupleIJNS5_1CILi128EEES8_NS7_ILi64EEEEEENS_6half_tEfNS_4arch4Sm80ELb0ELb1ELb1ELb0ELb0ELb0ELb0ELb0ELi2ELi4ELi4ELi4ELb0EEENS1_24CollectiveEpilogueBwdGQAISA_fSD_Li256ELb0ELb0EEENS1_19SingleTileSchedulerILb0ELb0ELb0ELi128EEEEEEEEEvNT_6ParamsE$_ZN4cute3eso3ESOILb1ELb0EJNS_6LayoutINS_5tupleIJNS3_IJNS_1CILi1EEENS4_ILi2EEEEEES6_NS4_ILi8EEEEEENS3_IJNS3_IJS5_S5_EEES6_NS4_ILi4EEEEEEEENS_10ViewEngineIPKN7cutlass5ArrayIfLi2ELb1EEEEEEEC2ERKSD_RKSK_)
$_ZN7cutlass13device_kernelIN5flash19enable_sm80_to_sm89INS1_16FlashAttnBwdSm80INS1_25CollectiveMainloopBwdSm80ILi2ELi2EN4cute5tupleIJNS5_1CILi128EEES8_NS7_ILi64EEEEEENS_6half_tEfNS_4arch4Sm80ELb0ELb1ELb1ELb0ELb0ELb0ELb0ELb0ELi2ELi4ELi4ELi4ELb0EEENS1_24CollectiveEpilogueBwdGQAISA_fSD_Li256ELb0ELb0EEENS1_19SingleTileSchedulerILb0ELb0ELb0ELi128EEEEEEEEEvNT_6ParamsE$_ZN4cute3eso3ESOILb1ELb0EJNS_6LayoutINS_5tupleIJNS3_IJNS_1CILi1EEENS4_ILi2EEEEEES6_NS4_ILi8EEEEEENS3_IJNS3_IJS5_S5_EEES6_NS4_ILi4EEEEEEEENS_10ViewEngineIPKN7cutlass5ArrayIfLi2ELb1EEEEEEEC2ERKSD_RKSK_:
[----:B------:R-:W-:Y:S01]  /*7070*/  IADD3 R3, R66, -c[0x0][0x20], RZ ;  /* 0x8000080042037a10 */ /* 0x000fe20007ffe0ff */
[----:B------:R-:W-:Y:S01]  /*7080*/  IMAD.MOV.U32 R22, RZ, RZ, R2 ;  /* 0x000000ffff167224 */ /* 0x000fe200078e0002 */
[----:B------:R-:W-:-:S04]  /*7090*/  MOV R15, 0x0 ;  /* 0x00000000000f7802 */ /* 0x000fc80000000f00 */
[----:B------:R1:W-:Y:S01]  /*70a0*/  STL.64 [R3], R22 ;  /* 0x0000001603007387 */ /* 0x0003e20000100a00 */
[----:B------:R-:W-:Y:S05]  /*70b0*/  RET.REL.NODEC R14 `(_ZN7cutlass13device_kernelIN5flash19enable_sm80_to_sm89INS1_16FlashAttnBwdSm80INS1_25CollectiveMainloopBwdSm80ILi2ELi2EN4cute5tupleIJNS5_1CILi128EEES8_NS7_ILi64EEEEEENS_6half_tEfNS_4arch4Sm80ELb0ELb1ELb1ELb0ELb0ELb0ELb0ELb0ELi2ELi4ELi4ELi4ELb0EEENS1_24CollectiveEpilogueBwdGQAISA_fSD_Li256ELb0ELb0EEENS1_19SingleTileSchedulerILb0ELb0ELb0ELi128EEEEEEEEEvNT_6ParamsE) ;  /* 0xffff8f400e007950 */ /* 0x000fea0003c3ffff */
        .type           $_ZN7cutlass13device_kernelIN5flash19enable_sm80_to_sm89INS1_16FlashAttnBwdSm80INS1_25CollectiveMainloopBwdSm80ILi2ELi2EN4cute5tupleIJNS5_1CILi128EEES8_NS7_ILi64EEEEEENS_6half_tEfNS_4arch4Sm80ELb0ELb1ELb1ELb0ELb0ELb0ELb0ELb0ELi2ELi4ELi4ELi4ELb0EEENS1_24CollectiveEpilogueBwdGQAISA_fSD_Li256ELb0ELb0EEENS1_19SingleTileSchedulerILb0ELb0ELb0ELi128EEEEEEEEEvNT_6ParamsE$_ZN4cute3eso3ESOILb1ELb0EJNS_6LayoutINS_5tupleIJNS3_IJNS_1CILi1EEENS4_ILi2EEEEEES6_NS4_ILi8EEEEEENS3_IJNS3_IJS5_S5_EEES6_NS4_ILi4EEEEEEEENS_10ViewEngineIPN7cutlass5ArrayINSF_6half_tELi2ELb0EEEEEEEC2ERKSD_RKSK_,@function
        .size           $_ZN7cutlass13device_kernelIN5flash19enable_sm80_to_sm89INS1_16FlashAttnBwdSm80INS1_25CollectiveMainloopBwdSm80ILi2ELi2EN4cute5tupleIJNS5_1CILi128EEES8_NS7_ILi64EEEEEENS_6half_tEfNS_4arch4Sm80ELb0ELb1ELb1ELb0ELb0ELb0ELb0ELb0ELi2ELi4ELi4ELi4ELb0EEENS1_24CollectiveEpilogueBwdGQAISA_fSD_Li256ELb0ELb0EEENS1_19SingleTileSchedulerILb0ELb0ELb0ELi128EEEEEEEEEvNT_6ParamsE$_ZN4cute3eso3ESOILb1ELb0EJNS_6LayoutINS_5tupleIJNS3_IJNS_1CILi1EEENS4_ILi2EEEEEES6_NS4_ILi8EEEEEENS3_IJNS3_IJS5_S5_EEES6_NS4_ILi4EEEEEEEENS_10ViewEngineIPN7cutlass5ArrayINSF_6half_tELi2ELb0EEEEEEEC2ERKSD_RKSK_,($_ZN7cutlass13device_kernelIN5flash19enable_sm80_to_sm89INS1_16FlashAttnBwdSm80INS1_25CollectiveMainloopBwdSm80ILi2ELi2EN4cute5tupleIJNS5_1CILi128EEES8_NS7_ILi64EEEEEENS_6half_tEfNS_4arch4Sm80ELb0ELb1ELb1ELb0ELb0ELb0ELb0ELb0ELi2ELi4ELi4ELi4ELb0EEENS1_24CollectiveEpilogueBwdGQAISA_fSD_Li256ELb0ELb0EEENS1_19SingleTileSchedulerILb0ELb0ELb0ELi128EEEEEEEEEvNT_6ParamsE$_ZN4cute3eso3ESOILb1ELb0EJNS_6LayoutINS_5tupleIJNS3_IJNS_1CILi1EEENS4_ILi2EEES6_EEEEEENS3_IJNS3_IJS5_S5_S6_EEEEEEEENS_10ViewEngineIPjEEEEC2ERKSB_RKSE_ - $_ZN7cutlass13device_kernelIN5flash19enable_sm80_to_sm89INS1_16FlashAttnBwdSm80INS1_25CollectiveMainloopBwdSm80ILi2ELi2EN4cute5tupleIJNS5_1CILi128EEES8_NS7_ILi64EEEEEENS_6half_tEfNS_4arch4Sm80ELb0ELb1ELb1ELb0ELb0ELb0ELb0ELb0ELi2ELi4ELi4ELi4ELb0EEENS1_24CollectiveEpilogueBwdGQAISA_fSD_Li256ELb0ELb0EEENS1_19SingleTileSchedulerILb0ELb0ELb0ELi128EEEEEEEEEvNT_6ParamsE$_ZN4cute3eso3ESOILb1ELb0EJNS_6LayoutINS_5tupleIJNS3_IJNS_1CILi1EEENS4_ILi2EEEEEES6_NS4_ILi8EEEEEENS3_IJNS3_IJS5_S5_EEES6_NS4_ILi4EEEEEEEENS_10ViewEngineIPN7cutlass5ArrayINSF_6half_tELi2ELb0EEEEEEEC2ERKSD_RKSK_)
$_ZN7cutlass13device_kernelIN5flash19enable_sm80_to_sm89INS1_16FlashAttnBwdSm80INS1_25CollectiveMainloopBwdSm80ILi2ELi2EN4cute5tupleIJNS5_1CILi128EEES8_NS7_ILi64EEEEEENS_6half_tEfNS_4arch4Sm80ELb0ELb1ELb1ELb0ELb0ELb0ELb0ELb0ELi2ELi4ELi4ELi4ELb0EEENS1_24CollectiveEpilogueBwdGQAISA_fSD_Li256ELb0ELb0EEENS1_19SingleTileSchedulerILb0ELb0ELb0ELi128EEEEEEEEEvNT_6ParamsE$_ZN4cute3eso3ESOILb1ELb0EJNS_6LayoutINS_5tupleIJNS3_IJNS_1CILi1EEENS4_ILi2EEEEEES6_NS4_ILi8EEEEEENS3_IJNS3_IJS5_S5_EEES6_NS4_ILi4EEEEEEEENS_10ViewEngineIPN7cutlass5ArrayINSF_6half_tELi2ELb0EEEEEEEC2ERKSD_RKSK_:
[----:B------:R-:W-:Y:S01]  /*70c0*/  IADD3 R2, R66, -c[0x0][0x20], RZ ;  /* 0x8000080042027a10 */ /* 0x000fe20007ffe0ff */
[----:B------:R-:W-:Y:S01]  /*70d0*/  IMAD.MOV.U32 R17, RZ, RZ, R3 ;  /* 0x000000ffff117224 */ /* 0x000fe200078e0003 */
[----:B------:R-:W-:-:S04]  /*70e0*/  MOV R15, 0x0 ;  /* 0x00000000000f7802 */ /* 0x000fc80000000f00 */
[----:B------:R1:W-:Y:S01]  /*70f0*/  STL.64 [R2], R16 ;  /* 0x0000001002007387 */ /* 0x0003e20000100a00 */
[----:B------:R-:W-:Y:S05]  /*7100*/  RET.REL.NODEC R14 `(_ZN7cutlass13device_kernelIN5flash19enable_sm80_to_sm89INS1_16FlashAttnBwdSm80INS1_25CollectiveMainloopBwdSm80ILi2ELi2EN4cute5tupleIJNS5_1CILi128EEES8_NS7_ILi64EEEEEENS_6half_tEfNS_4arch4Sm80ELb0ELb1ELb1ELb0ELb0ELb0ELb0ELb0ELi2ELi4ELi4ELi4ELb0EEENS1_24CollectiveEpilogueBwdGQAISA_fSD_Li256ELb0ELb0EEENS1_19SingleTileSchedulerILb0ELb0ELb0ELi128EEEEEEEEEvNT_6ParamsE) ;  /* 0xffff8ef00e007950 */ /* 0x000fea0003c3ffff */
        .type           $_ZN7cutlass13device_kernelIN5flash19enable_sm80_to_sm89INS1_16FlashAttnBwdSm80INS1_25CollectiveMainloopBwdSm80ILi2ELi2EN4cute5tupleIJNS5_1CILi128EEES8_NS7_ILi64EEEEEENS_6half_tEfNS_4arch4Sm80ELb0ELb1ELb1ELb0ELb0ELb0ELb0ELb0ELi2ELi4ELi4ELi4ELb0EEENS1_24CollectiveEpilogueBwdGQAISA_fSD_Li256ELb0ELb0EEENS1_19SingleTileSchedulerILb0ELb0ELb0ELi128EEEEEEEEEvNT_6ParamsE$_ZN4cute3eso3ESOILb1ELb0EJNS_6LayoutINS_5tupleIJNS3_IJNS_1CILi1EEENS4_ILi2EEES6_EEEEEENS3_IJNS3_IJS5_S5_S6_EEEEEEEENS_10ViewEngineIPjEEEEC2ERKSB_RKSE_,@function
        .size           $_ZN7cutlass13device_kernelIN5flash19enable_sm80_to_sm89INS1_16FlashAttnBwdSm80INS1_25CollectiveMainloopBwdSm80ILi2ELi2EN4cute5tupleIJNS5_1CILi128EEES8_NS7_ILi64EEEEEENS_6half_tEfNS_4arch4Sm80ELb0ELb1ELb1ELb0ELb0ELb0ELb0ELb0ELi2ELi4ELi4ELi4ELb0EEENS1_24CollectiveEpilogueBwdGQAISA_fSD_Li256ELb0ELb0EEENS1_19SingleTileSchedulerILb0ELb0ELb0ELi128EEEEEEEEEvNT_6ParamsE$_ZN4cute3eso3ESOILb1ELb0EJNS_6LayoutINS_5tupleIJNS3_IJNS_1CILi1EEENS4_ILi2EEES6_EEEEEENS3_IJNS3_IJS5_S5_S6_EEEEEEEENS_10ViewEngineIPjEEEEC2ERKSB_RKSE_,($_ZN7cutlass13device_kernelIN5flash19enable_sm80_to_sm89INS1_16FlashAttnBwdSm80INS1_25CollectiveMainloopBwdSm80ILi2ELi2EN4cute5tupleIJNS5_1CILi128EEES8_NS7_ILi64EEEEEENS_6half_tEfNS_4arch4Sm80ELb0ELb1ELb1ELb0ELb0ELb0ELb0ELb0ELi2ELi4ELi4ELi4ELb0EEENS1_24CollectiveEpilogueBwdGQAISA_fSD_Li256ELb0ELb0EEENS1_19SingleTileSchedulerILb0ELb0ELb0ELi128EEEEEEEEEvNT_6ParamsE$_ZN4cute3eso3ESOILb1ELb0EJNS_6LayoutINS_5tupleIJNS3_IJNS_1CILi1EEES5_EEEEEENS3_IJNS3_IJS5_NS4_ILi0EEEEEEEEEEENS_10ViewEngineINS_8smem_ptrIPN7cutlass9uint128_tEEEEEEEC2ERKSB_RKSI_ - $_ZN7cutlass13device_kernelIN5flash19enable_sm80_to_sm89INS1_16FlashAttnBwdSm80INS1_25CollectiveMainloopBwdSm80ILi2ELi2EN4cute5tupleIJNS5_1CILi128EEES8_NS7_ILi64EEEEEENS_6half_tEfNS_4arch4Sm80ELb0ELb1ELb1ELb0ELb0ELb0ELb0ELb0ELi2ELi4ELi4ELi4ELb0EEENS1_24CollectiveEpilogueBwdGQAISA_fSD_Li256ELb0ELb0EEENS1_19SingleTileSchedulerILb0ELb0ELb0ELi128EEEEEEEEEvNT_6ParamsE$_ZN4cute3eso3ESOILb1ELb0EJNS_6LayoutINS_5tupleIJNS3_IJNS_1CILi1EEENS4_ILi2EEES6_EEEEEENS3_IJNS3_IJS5_S5_S6_EEEEEEEENS_10ViewEngineIPjEEEEC2ERKSB_RKSE_)
$_ZN7cutlass13device_kernelIN5flash19enable_sm80_to_sm89INS1_16FlashAttnBwdSm80INS1_25CollectiveMainloopBwdSm80ILi2ELi2EN4cute5tupleIJNS5_1CILi128EEES8_NS7_ILi64EEEEEENS_6half_tEfNS_4arch4Sm80ELb0ELb1ELb1ELb0ELb0ELb0ELb0ELb0ELi2ELi4ELi4ELi4ELb0EEENS1_24CollectiveEpilogueBwdGQAISA_fSD_Li256ELb0ELb0EEENS1_19SingleTileSchedulerILb0ELb0ELb0ELi128EEEEEEEEEvNT_6ParamsE$_ZN4cute3eso3ESOILb1ELb0EJNS_6LayoutINS_5tupleIJNS3_IJNS_1CILi1EEENS4_ILi2EEES6_EEEEEENS3_IJNS3_IJS5_S5_S6_EEEEEEEENS_10ViewEngineIPjEEEEC2ERKSB_RKSE_:
[----:B------:R-:W-:Y:S02]  /*7110*/  IADD3 R2, R60, -c[0x0][0x20], RZ ;  /* 0x800008003c027a10 */ /* 0x000fe40007ffe0ff */
[----:B------:R-:W-:-:S03]  /*7120*/  MOV R5, 0x0 ;  /* 0x0000000000057802 */ /* 0x000fc60000000f00 */
[----:B------:R1:W-:Y:S01]  /*7130*/  STL.64 [R2], R12 ;  /* 0x0000000c02007387 */ /* 0x0003e20000100a00 */
[----:B------:R-:W-:Y:S05]  /*7140*/  RET.REL.NODEC R4 `(_ZN7cutlass13device_kernelIN5flash19enable_sm80_to_sm89INS1_16FlashAttnBwdSm80INS1_25CollectiveMainloopBwdSm80ILi2ELi2EN4cute5tupleIJNS5_1CILi128EEES8_NS7_ILi64EEEEEENS_6half_tEfNS_4arch4Sm80ELb0ELb1ELb1ELb0ELb0ELb0ELb0ELb0ELi2ELi4ELi4ELi4ELb0EEENS1_24CollectiveEpilogueBwdGQAISA_fSD_Li256ELb0ELb0EEENS1_19SingleTileSchedulerILb0ELb0ELb0ELi128EEEEEEEEEvNT_6ParamsE) ;  /* 0xffff8eb004007950 */ /* 0x000fea0003c3ffff */
        .type           $_ZN7cutlass13device_kernelIN5flash19enable_sm80_to_sm89INS1_16FlashAttnBwdSm80INS1_25CollectiveMainloopBwdSm80ILi2ELi2EN4cute5tupleIJNS5_1CILi128EEES8_NS7_ILi64EEEEEENS_6half_tEfNS_4arch4Sm80ELb0ELb1ELb1ELb0ELb0ELb0ELb0ELb0ELi2ELi4ELi4ELi4ELb0EEENS1_24CollectiveEpilogueBwdGQAISA_fSD_Li256ELb0ELb0EEENS1_19SingleTileSchedulerILb0ELb0ELb0ELi128EEEEEEEEEvNT_6ParamsE$_ZN4cute3eso3ESOILb1ELb0EJNS_6LayoutINS_5tupleIJNS3_IJNS_1CILi1EEES5_EEEEEENS3_IJNS3_IJS5_NS4_ILi0EEEEEEEEEEENS_10ViewEngineINS_8smem_ptrIPN7cutlass9uint128_tEEEEEEEC2ERKSB_RKSI_,@function
        .size           $_ZN7cutlass13device_kernelIN5flash19enable_sm80_to_sm89INS1_16FlashAttnBwdSm80INS1_25CollectiveMainloopBwdSm80ILi2ELi2EN4cute5tupleIJNS5_1CILi128EEES8_NS7_ILi64EEEEEENS_6half_tEfNS_4arch4Sm80ELb0ELb1ELb1ELb0ELb0ELb0ELb0ELb0ELi2ELi4ELi4ELi4ELb0EEENS1_24CollectiveEpilogueBwdGQAISA_fSD_Li256ELb0ELb0EEENS1_19SingleTileSchedulerILb0ELb0ELb0ELi128EEEEEEEEEvNT_6ParamsE$_ZN4cute3eso3ESOILb1ELb0EJNS_6LayoutINS_5tupleIJNS3_IJNS_1CILi1EEES5_EEEEEENS3_IJNS3_IJS5_NS4_ILi0EEEEEEEEEEENS_10ViewEngineINS_8smem_ptrIPN7cutlass9uint128_tEEEEEEEC2ERKSB_RKSI_,($_ZN7cutlass13device_kernelIN5flash19enable_sm80_to_sm89INS1_16FlashAttnBwdSm80INS1_25CollectiveMainloopBwdSm80ILi2ELi2EN4cute5tupleIJNS5_1CILi128EEES8_NS7_ILi64EEEEEENS_6half_tEfNS_4arch4Sm80ELb0ELb1ELb1ELb0ELb0ELb0ELb0ELb0ELi2ELi4ELi4ELi4ELb0EEENS1_24CollectiveEpilogueBwdGQAISA_fSD_Li256ELb0ELb0EEENS1_19SingleTileSchedulerILb0ELb0ELb0ELi128EEEEEEEEEvNT_6ParamsE$_ZN4cute3eso3ESOILb1ELb0EJNS_6LayoutINS_5tupleIJNS3_IJNS_1CILi2EEES5_EEEEEENS3_IJNS3_IJNS4_ILi1EEES5_EEEEEEEENS_10ViewEngineIPKfEEEEC2ERKSB_RKSF_ - $_ZN7cutlass13device_kernelIN5flash19enable_sm80_to_sm89INS1_16FlashAttnBwdSm80INS1_25CollectiveMainloopBwdSm80ILi2ELi2EN4cute5tupleIJNS5_1CILi128EEES8_NS7_ILi64EEEEEENS_6half_tEfNS_4arch4Sm80ELb0ELb1ELb1ELb0ELb0ELb0ELb0ELb0ELi2ELi4ELi4ELi4ELb0EEENS1_24CollectiveEpilogueBwdGQAISA_fSD_Li256ELb0ELb0EEENS1_19SingleTileSchedulerILb0ELb0ELb0ELi128EEEEEEEEEvNT_6ParamsE$_ZN4cute3eso3ESOILb1ELb0EJNS_6LayoutINS_5tupleIJNS3_IJNS_1CILi1EEES5_EEEEEENS3_IJNS3_IJS5_NS4_ILi0EEEEEEEEEEENS_10ViewEngineINS_8smem_ptrIPN7cutlass9uint128_tEEEEEEEC2ERKSB_RKSI_)
$_ZN7cutlass13device_kernelIN5flash19enable_sm80_to_sm89INS1_16FlashAttnBwdSm80INS1_25CollectiveMainloopBwdSm80ILi2ELi2EN4cute5tupleIJNS5_1CILi128EEES8_NS7_ILi64EEEEEENS_6half_tEfNS_4arch4Sm80ELb0ELb1ELb1ELb0ELb0ELb0ELb0ELb0ELi2ELi4ELi4ELi4ELb0EEENS1_24CollectiveEpilogueBwdGQAISA_fSD_Li256ELb0ELb0EEENS1_19SingleTileSchedulerILb0ELb0ELb0ELi128EEEEEEEEEvNT_6ParamsE$_ZN4cute3eso3ESOILb1ELb0EJNS_6LayoutINS_5tupleIJNS3_IJNS_1CILi1EEES5_EEEEEENS3_IJNS3_IJS5_NS4_ILi0EEEEEEEEEEENS_10ViewEngineINS_8smem_ptrIPN7cutlass9uint128_tEEEEEEEC2ERKSB_RKSI_:
[----:B------:R-:W-:Y:S02]  /*7150*/  IADD3 R38, R79, -c[0x0][0x20], RZ ;  /* 0x800008004f267a10 */ /* 0x000fe40007ffe0ff */
[----:B------:R-:W-:-:S03]  /*7160*/  MOV R47, 0x0 ;  /* 0x00000000002f7802 */ /* 0x000fc60000000f00 */
[----:B------:R1:W-:Y:S01]  /*7170*/  STL.64 [R38], R2 ;  /* 0x0000000226007387 */ /* 0x0003e20000100a00 */
[----:B------:R-:W-:Y:S05]  /*7180*/  RET.REL.NODEC R46 `(_ZN7cutlass13device_kernelIN5flash19enable_sm80_to_sm89INS1_16FlashAttnBwdSm80INS1_25CollectiveMainloopBwdSm80ILi2ELi2EN4cute5tupleIJNS5_1CILi128EEES8_NS7_ILi64EEEEEENS_6half_tEfNS_4arch4Sm80ELb0ELb1ELb1ELb0ELb0ELb0ELb0ELb0ELi2ELi4ELi4ELi4ELb0EEENS1_24CollectiveEpilogueBwdGQAISA_fSD_Li256ELb0ELb0EEENS1_19SingleTileSchedulerILb0ELb0ELb0ELi128EEEEEEEEEvNT_6ParamsE) ;  /* 0xffff8e702e007950 */ /* 0x000fea0003c3ffff */
        .type           $_ZN7cutlass13device_kernelIN5flash19enable_sm80_to_sm89INS1_16FlashAttnBwdSm80INS1_25CollectiveMainloopBwdSm80ILi2ELi2EN4cute5tupleIJNS5_1CILi128EEES8_NS7_ILi64EEEEEENS_6half_tEfNS_4arch4Sm80ELb0ELb1ELb1ELb0ELb0ELb0ELb0ELb0ELi2ELi4ELi4ELi4ELb0EEENS1_24CollectiveEpilogueBwdGQAISA_fSD_Li256ELb0ELb0EEENS1_19SingleTileSchedulerILb0ELb0ELb0ELi128EEEEEEEEEvNT_6ParamsE$_ZN4cute3eso3ESOILb1ELb0EJNS_6LayoutINS_5tupleIJNS3_IJNS_1CILi2EEES5_EEEEEENS3_IJNS3_IJNS4_ILi1EEES5_EEEEEEEENS_10ViewEngineIPKfEEEEC2ERKSB_RKSF_,@function
        .size           $_ZN7cutlass13device_kernelIN5flash19enable_sm80_to_sm89INS1_16FlashAttnBwdSm80INS1_25CollectiveMainloopBwdSm80ILi2ELi2EN4cute5tupleIJNS5_1CILi128EEES8_NS7_ILi64EEEEEENS_6half_tEfNS_4arch4Sm80ELb0ELb1ELb1ELb0ELb0ELb0ELb0ELb0ELi2ELi4ELi4ELi4ELb0EEENS1_24CollectiveEpilogueBwdGQAISA_fSD_Li256ELb0ELb0EEENS1_19SingleTileSchedulerILb0ELb0ELb0ELi128EEEEEEEEEvNT_6ParamsE$_ZN4cute3eso3ESOILb1ELb0EJNS_6LayoutINS_5tupleIJNS3_IJNS_1CILi2EEES5_EEEEEENS3_IJNS3_IJNS4_ILi1EEES5_EEEEEEEENS_10ViewEngineIPKfEEEEC2ERKSB_RKSF_,($_ZN7cutlass13device_kernelIN5flash19enable_sm80_to_sm89INS1_16FlashAttnBwdSm80INS1_25CollectiveMainloopBwdSm80ILi2ELi2EN4cute5tupleIJNS5_1CILi128EEES8_NS7_ILi64EEEEEENS_6half_tEfNS_4arch4Sm80ELb0ELb1ELb1ELb0ELb0ELb0ELb0ELb0ELi2ELi4ELi4ELi4ELb0EEENS1_24CollectiveEpilogueBwdGQAISA_fSD_Li256ELb0ELb0EEENS1_19SingleTileSchedulerILb0ELb0ELb0ELi128EEEEEEEEEvNT_6ParamsE$_ZN4cute3eso3ESOILb1ELb0EJNS_6LayoutINS_5tupleIJNS3_IJNS_1CILi2EEES5_EEEEEENS3_IJNS3_IJNS4_ILi1EEES5_EEEEEEEENS_10ViewEngineIPN7cutlass6half_tEEEEEC2ERKSB_RKSG_ - $_ZN7cutlass13device_kernelIN5flash19enable_sm80_to_sm89INS1_16FlashAttnBwdSm80INS1_25CollectiveMainloopBwdSm80ILi2ELi2EN4cute5tupleIJNS5_1CILi128EEES8_NS7_ILi64EEEEEENS_6half_tEfNS_4arch4Sm80ELb0ELb1ELb1ELb0ELb0ELb0ELb0ELb0ELi2ELi4ELi4ELi4ELb0EEENS1_24CollectiveEpilogueBwdGQAISA_fSD_Li256ELb0ELb0EEENS1_19SingleTileSchedulerILb0ELb0ELb0ELi128EEEEEEEEEvNT_6ParamsE$_ZN4cute3eso3ESOILb1ELb0EJNS_6LayoutINS_5tupleIJNS3_IJNS_1CILi2EEES5_EEEEEENS3_IJNS3_IJNS4_ILi1EEES5_EEEEEEEENS_10ViewEngineIPKfEEEEC2ERKSB_RKSF_)
$_ZN7cutlass13device_kernelIN5flash19enable_sm80_to_sm89INS1_16FlashAttnBwdSm80INS1_25CollectiveMainloopBwdSm80ILi2ELi2EN4cute5tupleIJNS5_1CILi128EEES8_NS7_ILi64EEEEEENS_6half_tEfNS_4arch4Sm80ELb0ELb1ELb1ELb0ELb0ELb0ELb0ELb0ELi2ELi4ELi4ELi4ELb0EEENS1_24CollectiveEpilogueBwdGQAISA_fSD_Li256ELb0ELb0EEENS1_19SingleTileSchedulerILb0ELb0ELb0ELi128EEEEEEEEEvNT_6ParamsE$_ZN4cute3eso3ESOILb1ELb0EJNS_6LayoutINS_5tupleIJNS3_IJNS_1CILi2EEES5_EEEEEENS3_IJNS3_IJNS4_ILi1EEES5_EEEEEEEENS_10ViewEngineIPKfEEEEC2ERKSB_RKSF_:
[----:B------:R-:W-:Y:S01]  /*7190*/  IADD3 R2, R60, -c[0x0][0x20], RZ ;  /* 0x800008003c027a10 */ /* 0x000fe20007ffe0ff */
[----:B------:R-:W-:Y:S01]  /*71a0*/  IMAD.MOV.U32 R7, RZ, RZ, R3 ;  /* 0x000000ffff077224 */ /* 0x000fe200078e0003 */
[----:B------:R-:W-:-:S04]  /*71b0*/  MOV R5, 0x0 ;  /* 0x0000000000057802 */ /* 0x000fc80000000f00 */
[----:B------:R1:W-:Y:S01]  /*71c0*/  STL.64 [R2], R6 ;  /* 0x0000000602007387 */ /* 0x0003e20000100a00 */
[----:B------:R-:W-:Y:S05]  /*71d0*/  RET.REL.NODEC R4 `(_ZN7cutlass13device_kernelIN5flash19enable_sm80_to_sm89INS1_16FlashAttnBwdSm80INS1_25CollectiveMainloopBwdSm80ILi2ELi2EN4cute5tupleIJNS5_1CILi128EEES8_NS7_ILi64EEEEEENS_6half_tEfNS_4arch4Sm80ELb0ELb1ELb1ELb0ELb0ELb0ELb0ELb0ELi2ELi4ELi4ELi4ELb0EEENS1_24CollectiveEpilogueBwdGQAISA_fSD_Li256ELb0ELb0EEENS1_19SingleTileSchedulerILb0ELb0ELb0ELi128EEEEEEEEEvNT_6ParamsE) ;  /* 0xffff8e2004007950 */ /* 0x000fea0003c3ffff */
        .type           $_ZN7cutlass13device_kernelIN5flash19enable_sm80_to_sm89INS1_16FlashAttnBwdSm80INS1_25CollectiveMainloopBwdSm80ILi2ELi2EN4cute5tupleIJNS5_1CILi128EEES8_NS7_ILi64EEEEEENS_6half_tEfNS_4arch4Sm80ELb0ELb1ELb1ELb0ELb0ELb0ELb0ELb0ELi2ELi4ELi4ELi4ELb0EEENS1_24CollectiveEpilogueBwdGQAISA_fSD_Li256ELb0ELb0EEENS1_19SingleTileSchedulerILb0ELb0ELb0ELi128EEEEEEEEEvNT_6ParamsE$_ZN4cute3eso3ESOILb1ELb0EJNS_6LayoutINS_5tupleIJNS3_IJNS_1CILi2EEES5_EEEEEENS3_IJNS3_IJNS4_ILi1EEES5_EEEEEEEENS_10ViewEngineIPN7cutlass6half_tEEEEEC2ERKSB_RKSG_,@function
        .size           $_ZN7cutlass13device_kernelIN5flash19enable_sm80_to_sm89INS1_16FlashAttnBwdSm80INS1_25CollectiveMainloopBwdSm80ILi2ELi2EN4cute5tupleIJNS5_1CILi128EEES8_NS7_ILi64EEEEEENS_6half_tEfNS_4arch4Sm80ELb0ELb1ELb1ELb0ELb0ELb0ELb0ELb0ELi2ELi4ELi4ELi4ELb0EEENS1_24CollectiveEpilogueBwdGQAISA_fSD_Li256ELb0ELb0EEENS1_19SingleTileSchedulerILb0ELb0ELb0ELi128EEEEEEEEEvNT_6ParamsE$_ZN4cute3eso3ESOILb1ELb0EJNS_6LayoutINS_5tupleIJNS3_IJNS_1CILi2EEES5_EEEEEENS3_IJNS3_IJNS4_ILi1EEES5_EEEEEEEENS_10ViewEngineIPN7cutlass6half_tEEEEEC2ERKSB_RKSG_,($_ZN7cutlass13device_kernelIN5flash19enable_sm80_to_sm89INS1_16FlashAttnBwdSm80INS1_25CollectiveMainloopBwdSm80ILi2ELi2EN4cute5tupleIJNS5_1CILi128EEES8_NS7_ILi64EEEEEENS_6half_tEfNS_4arch4Sm80ELb0ELb1ELb1ELb0ELb0ELb0ELb0ELb0ELi2ELi4ELi4ELi4ELb0EEENS1_24CollectiveEpilogueBwdGQAISA_fSD_Li256ELb0ELb0EEENS1_19SingleTileSchedulerILb0ELb0ELb0ELi128EEEEEEEEEvNT_6ParamsE$_ZN4cute3eso3ESOILb1ELb0EJNS_6LayoutINS_5tupleIJNS3_IJNS_1CILi2EEES5_EEEEEENS3_IJNS3_IJNS4_ILi1EEES5_EEEEEEEENS_10ViewEngineIPfEEEEC2ERKSB_RKSE_ - $_ZN7cutlass13device_kernelIN5flash19enable_sm80_to_sm89INS1_16FlashAttnBwdSm80INS1_25CollectiveMainloopBwdSm80ILi2ELi2EN4cute5tupleIJNS5_1CILi128EEES8_NS7_ILi64EEEEEENS_6half_tEfNS_4arch4Sm80ELb0ELb1ELb1ELb0ELb0ELb0ELb0ELb0ELi2ELi4ELi4ELi4ELb0EEENS1_24CollectiveEpilogueBwdGQAISA_fSD_Li256ELb0ELb0EEENS1_19SingleTileSchedulerILb0ELb0ELb0ELi128EEEEEEEEEvNT_6ParamsE$_ZN4cute3eso3ESOILb1ELb0EJNS_6LayoutINS_5tupleIJNS3_IJNS_1CILi2EEES5_EEEEEENS3_IJNS3_IJNS4_ILi1EEES5_EEEEEEEENS_10ViewEngineIPN7cutlass6half_tEEEEEC2ERKSB_RKSG_)
$_ZN7cutlass13device_kernelIN5flash19enable_sm80_to_sm89INS1_16FlashAttnBwdSm80INS1_25CollectiveMainloopBwdSm80ILi2ELi2EN4cute5tupleIJNS5_1CILi128EEES8_NS7_ILi64EEEEEENS_6half_tEfNS_4arch4Sm80ELb0ELb1ELb1ELb0ELb0ELb0ELb0ELb0ELi2ELi4ELi4ELi4ELb0EEENS1_24CollectiveEpilogueBwdGQAISA_fSD_Li256ELb0ELb0EEENS1_19SingleTileSchedulerILb0ELb0ELb0ELi128EEEEEEEEEvNT_6ParamsE$_ZN4cute3eso3ESOILb1ELb0EJNS_6LayoutINS_5tupleIJNS3_IJNS_1CILi2EEES5_EEEEEENS3_IJNS3_IJNS4_ILi1EEES5_EEEEEEEENS_10ViewEngineIPN7cutlass6half_tEEEEEC2ERKSB_RKSG_:
[----:B------:R-:W-:Y:S01]  /*71e0*/  IADD3 R2, R60, -c[0x0][0x20], RZ ;  /* 0x800008003c027a10 */ /* 0x000fe20007ffe0ff */
[----:B------:R-:W-:Y:S01]  /*71f0*/  IMAD.MOV.U32 R7, RZ, RZ, R3 ;  /* 0x000000ffff077224 */ /* 0x000fe200078e0003 */
[----:B------:R-:W-:-:S04]  /*7200*/  MOV R5, 0x0 ;  /* 0x0000000000057802 */ /* 0x000fc80000000f00 */
[----:B------:R1:W-:Y:S01]  /*7210*/  STL.64 [R2], R6 ;  /* 0x0000000602007387 */ /* 0x0003e20000100a00 */
[----:B------:R-:W-:Y:S05]  /*7220*/  RET.REL.NODEC R4 `(_ZN7cutlass13device_kernelIN5flash19enable_sm80_to_sm89INS1_16FlashAttnBwdSm80INS1_25CollectiveMainloopBwdSm80ILi2ELi2EN4cute5tupleIJNS5_1CILi128EEES8_NS7_ILi64EEEEEENS_6half_tEfNS_4arch4Sm80ELb0ELb1ELb1ELb0ELb0ELb0ELb0ELb0ELi2ELi4ELi4ELi4ELb0EEENS1_24CollectiveEpilogueBwdGQAISA_fSD_Li256ELb0ELb0EEENS1_19SingleTileSchedulerILb0ELb0ELb0ELi128EEEEEEEEEvNT_6ParamsE) ;  /* 0xffff8dd004007950 */ /* 0x000fea0003c3ffff */
        .type           $_ZN7cutlass13device_kernelIN5flash19enable_sm80_to_sm89INS1_16FlashAttnBwdSm80INS1_25CollectiveMainloopBwdSm80ILi2ELi2EN4cute5tupleIJNS5_1CILi128EEES8_NS7_ILi64EEEEEENS_6half_tEfNS_4arch4Sm80ELb0ELb1ELb1ELb0ELb0ELb0ELb0ELb0ELi2ELi4ELi4ELi4ELb0EEENS1_24CollectiveEpilogueBwdGQAISA_fSD_Li256ELb0ELb0EEENS1_19SingleTileSchedulerILb0ELb0ELb0ELi128EEEEEEEEEvNT_6ParamsE$_ZN4cute3eso3ESOILb1ELb0EJNS_6LayoutINS_5tupleIJNS3_IJNS_1CILi2EEES5_EEEEEENS3_IJNS3_IJNS4_ILi1EEES5_EEEEEEEENS_10ViewEngineIPfEEEEC2ERKSB_RKSE_,@function
        .size           $_ZN7cutlass13device_kernelIN5flash19enable_sm80_to_sm89INS1_16FlashAttnBwdSm80INS1_25CollectiveMainloopBwdSm80ILi2ELi2EN4cute5tupleIJNS5_1CILi128EEES8_NS7_ILi64EEEEEENS_6half_tEfNS_4arch4Sm80ELb0ELb1ELb1ELb0ELb0ELb0ELb0ELb0ELi2ELi4ELi4ELi4ELb0EEENS1_24CollectiveEpilogueBwdGQAISA_fSD_Li256ELb0ELb0EEENS1_19SingleTileSchedulerILb0ELb0ELb0ELi128EEEEEEEEEvNT_6ParamsE$_ZN4cute3eso3ESOILb1ELb0EJNS_6LayoutINS_5tupleIJNS3_IJNS_1CILi2EEES5_EEEEEENS3_IJNS3_IJNS4_ILi1EEES5_EEEEEEEENS_10ViewEngineIPfEEEEC2ERKSB_RKSE_,($_ZN7cutlass13device_kernelIN5flash19enable_sm80_to_sm89INS1_16FlashAttnBwdSm80INS1_25CollectiveMainloopBwdSm80ILi2ELi2EN4cute5tupleIJNS5_1CILi128EEES8_NS7_ILi64EEEEEENS_6half_tEfNS_4arch4Sm80ELb0ELb1ELb1ELb0ELb0ELb0ELb0ELb0ELi2ELi4ELi4ELi4ELb0EEENS1_24CollectiveEpilogueBwdGQAISA_fSD_Li256ELb0ELb0EEENS1_19SingleTileSchedulerILb0ELb0ELb0ELi128EEEEEEEEEvNT_6ParamsE$_ZN4cute3eso3ESOILb1ELb0EJNS_6LayoutINS_5tupleIJNS3_IJNS_1CILi2EEES5_EEEEEENS3_IJNS3_IJNS4_ILi1EEES5_EEEEEEEEiEEC2ERKSB_RKi - $_ZN7cutlass13device_kernelIN5flash19enable_sm80_to_sm89INS1_16FlashAttnBwdSm80INS1_25CollectiveMainloopBwdSm80ILi2ELi2EN4cute5tupleIJNS5_1CILi128EEES8_NS7_ILi64EEEEEENS_6half_tEfNS_4arch4Sm80ELb0ELb1ELb1ELb0ELb0ELb0ELb0ELb0ELi2ELi4ELi4ELi4ELb0EEENS1_24CollectiveEpilogueBwdGQAISA_fSD_Li256ELb0ELb0EEENS1_19SingleTileSchedulerILb0ELb0ELb0ELi128EEEEEEEEEvNT_6ParamsE$_ZN4cute3eso3ESOILb1ELb0EJNS_6LayoutINS_5tupleIJNS3_IJNS_1CILi2EEES5_EEEEEENS3_IJNS3_IJNS4_ILi1EEES5_EEEEEEEENS_10ViewEngineIPfEEEEC2ERKSB_RKSE_)
$_ZN7cutlass13device_kernelIN5flash19enable_sm80_to_sm89INS1_16FlashAttnBwdSm80INS1_25CollectiveMainloopBwdSm80ILi2ELi2EN4cute5tupleIJNS5_1CILi128EEES8_NS7_ILi64EEEEEENS_6half_tEfNS_4arch4Sm80ELb0ELb1ELb1ELb0ELb0ELb0ELb0ELb0ELi2ELi4ELi4ELi4ELb0EEENS1_24CollectiveEpilogueBwdGQAISA_fSD_Li256ELb0ELb0EEENS1_19SingleTileSchedulerILb0ELb0ELb0ELi128EEEEEEEEEvNT_6ParamsE$_ZN4cute3eso3ESOILb1ELb0EJNS_6LayoutINS_5tupleIJNS3_IJNS_1CILi2EEES5_EEEEEENS3_IJNS3_IJNS4_ILi1EEES5_EEEEEEEENS_10ViewEngineIPfEEEEC2ERKSB_RKSE_:
[----:B------:R-:W-:Y:S01]  /*7230*/  IADD3 R2, R60, -c[0x0][0x20], RZ ;  /* 0x800008003c027a10 */ /* 0x000fe20007ffe0ff */
[----:B------:R-:W-:Y:S01]  /*7240*/  IMAD.MOV.U32 R9, RZ, RZ, R3 ;  /* 0x000000ffff097224 */ /* 0x000fe200078e0003 */
[----:B------:R-:W-:-:S04]  /*7250*/  MOV R5, 0x0 ;  /* 0x0000000000057802 */ /* 0x000fc80000000f00 */
[----:B------:R1:W-:Y:S01]  /*7260*/  STL.64 [R2], R8 ;  /* 0x0000000802007387 */ /* 0x0003e20000100a00 */
[----:B------:R-:W-:Y:S05]  /*7270*/  RET.REL.NODEC R4 `(_ZN7cutlass13device_kernelIN5flash19enable_sm80_to_sm89INS1_16FlashAttnBwdSm80INS1_25CollectiveMainloopBwdSm80ILi2ELi2EN4cute5tupleIJNS5_1CILi128EEES8_NS7_ILi64EEEEEENS_6half_tEfNS_4arch4Sm80ELb0ELb1ELb1ELb0ELb0ELb0ELb0ELb0ELi2ELi4ELi4ELi4ELb0EEENS1_24CollectiveEpilogueBwdGQAISA_fSD_Li256ELb0ELb0EEENS1_19SingleTileSchedulerILb0ELb0ELb0ELi128EEEEEEEEEvNT_6ParamsE) ;  /* 0xffff8d8004007950 */ /* 0x000fea0003c3ffff */
        .type           $_ZN7cutlass13device_kernelIN5flash19enable_sm80_to_sm89INS1_16FlashAttnBwdSm80INS1_25CollectiveMainloopBwdSm80ILi2ELi2EN4cute5tupleIJNS5_1CILi128EEES8_NS7_ILi64EEEEEENS_6half_tEfNS_4arch4Sm80ELb0ELb1ELb1ELb0ELb0ELb0ELb0ELb0ELi2ELi4ELi4ELi4ELb0EEENS1_24CollectiveEpilogueBwdGQAISA_fSD_Li256ELb0ELb0EEENS1_19SingleTileSchedulerILb0ELb0ELb0ELi128EEEEEEEEEvNT_6ParamsE$_ZN4cute3eso3ESOILb1ELb0EJNS_6LayoutINS_5tupleIJNS3_IJNS_1CILi2EEES5_EEEEEENS3_IJNS3_IJNS4_ILi1EEES5_EEEEEEEEiEEC2ERKSB_RKi,@function
        .size           $_ZN7cutlass13device_kernelIN5flash19enable_sm80_to_sm89INS1_16FlashAttnBwdSm80INS1_25CollectiveMainloopBwdSm80ILi2ELi2EN4cute5tupleIJNS5_1CILi128EEES8_NS7_ILi64EEEEEENS_6half_tEfNS_4arch4Sm80ELb0ELb1ELb1ELb0ELb0ELb0ELb0ELb0ELi2ELi4ELi4ELi4ELb0EEENS1_24CollectiveEpilogueBwdGQAISA_fSD_Li256ELb0ELb0EEENS1_19SingleTileSchedulerILb0ELb0ELb0ELi128EEEEEEEEEvNT_6ParamsE$_ZN4cute3eso3ESOILb1ELb0EJNS_6LayoutINS_5tupleIJNS3_IJNS_1CILi2EEES5_EEEEEENS3_IJNS3_IJNS4_ILi1EEES5_EEEEEEEEiEEC2ERKSB_RKi,($_ZN7cutlass13device_kernelIN5flash19enable_sm80_to_sm89INS1_16FlashAttnBwdSm80INS1_25CollectiveMainloopBwdSm80ILi2ELi2EN4cute5tupleIJNS5_1CILi128EEES8_NS7_ILi64EEEEEENS_6half_tEfNS_4arch4Sm80ELb0ELb1ELb1ELb0ELb0ELb0ELb0ELb0ELi2ELi4ELi4ELi4ELb0EEENS1_24CollectiveEpilogueBwdGQAISA_fSD_Li256ELb0ELb0EEENS1_19SingleTileSchedulerILb0ELb0ELb0ELi128EEEEEEEEEvNT_6ParamsE$_ZN4cute3eso3ESOILb1ELb0EJNS_6LayoutINS_5tupleIJNS3_IJNS_1CILi2EEES5_EEEEEENS3_IJNS3_IJNS4_ILi8EEENS4_ILi64EEEEEEEEEEENS_10ViewEngineINS_8smem_ptrIPfEEEEEEC2ERKSC_RKSH_ - $_ZN7cutlass13device_kernelIN5flash19enable_sm80_to_sm89INS1_16FlashAttnBwdSm80INS1_25CollectiveMainloopBwdSm80ILi2ELi2EN4cute5tupleIJNS5_1CILi128EEES8_NS7_ILi64EEEEEENS_6half_tEfNS_4arch4Sm80ELb0ELb1ELb1ELb0ELb0ELb0ELb0ELb0ELi2ELi4ELi4ELi4ELb0EEENS1_24CollectiveEpilogueBwdGQAISA_fSD_Li256ELb0ELb0EEENS1_19SingleTileSchedulerILb0ELb0ELb0ELi128EEEEEEEEEvNT_6ParamsE$_ZN4cute3eso3ESOILb1ELb0EJNS_6LayoutINS_5tupleIJNS3_IJNS_1CILi2EEES5_EEEEEENS3_IJNS3_IJNS4_ILi1EEES5_EEEEEEEEiEEC2ERKSB_RKi)
$_ZN7cutlass13device_kernelIN5flash19enable_sm80_to_sm89INS1_16FlashAttnBwdSm80INS1_25CollectiveMainloopBwdSm80ILi2ELi2EN4cute5tupleIJNS5_1CILi128EEES8_NS7_ILi64EEEEEENS_6half_tEfNS_4arch4Sm80ELb0ELb1ELb1ELb0ELb0ELb0ELb0ELb0ELi2ELi4ELi4ELi4ELb0EEENS1_24CollectiveEpilogueBwdGQAISA_fSD_Li256ELb0ELb0EEENS1_19SingleTileSchedulerILb0ELb0ELb0ELi128EEEEEEEEEvNT_6ParamsE$_ZN4cute3eso3ESOILb1ELb0EJNS_6LayoutINS_5tupleIJNS3_IJNS_1CILi2EEES5_EEEEEENS3_IJNS3_IJNS4_ILi1EEES5_EEEEEEEEiEEC2ERKSB_RKi:
[----:B------:R-:W-:Y:S02]  /*7280*/  IADD3 R2, R60, -c[0x0][0x20], RZ ;  /* 0x800008003c027a10 */ /* 0x000fe40007ffe0ff */
[----:B------:R-:W-:-:S03]  /*7290*/  MOV R5, 0x0 ;  /* 0x0000000000057802 */ /* 0x000fc60000000f00 */
[----:B------:R1:W-:Y:S01]  /*72a0*/  STL [R2], R3 ;  /* 0x0000000302007387 */ /* 0x0003e20000100800 */
[----:B------:R-:W-:Y:S05]  /*72b0*/  RET.REL.NODEC R4 `(_ZN7cutlass13device_kernelIN5flash19enable_sm80_to_sm89INS1_16FlashAttnBwdSm80INS1_25CollectiveMainloopBwdSm80ILi2ELi2EN4cute5tupleIJNS5_1CILi128EEES8_NS7_ILi64EEEEEENS_6half_tEfNS_4arch4Sm80ELb0ELb1ELb1ELb0ELb0ELb0ELb0ELb0ELi2ELi4ELi4ELi4ELb0EEENS1_24CollectiveEpilogueBwdGQAISA_fSD_Li256ELb0ELb0EEENS1_19SingleTileSchedulerILb0ELb0ELb0ELi128EEEEEEEEEvNT_6ParamsE) ;  /* 0xffff8d4004007950 */ /* 0x000fea0003c3ffff */
        .type           $_ZN7cutlass13device_kernelIN5flash19enable_sm80_to_sm89INS1_16FlashAttnBwdSm80INS1_25CollectiveMainloopBwdSm80ILi2ELi2EN4cute5tupleIJNS5_1CILi128EEES8_NS7_ILi64EEEEEENS_6half_tEfNS_4arch4Sm80ELb0ELb1ELb1ELb0ELb0ELb0ELb0ELb0ELi2ELi4ELi4ELi4ELb0EEENS1_24CollectiveEpilogueBwdGQAISA_fSD_Li256ELb0ELb0EEENS1_19SingleTileSchedulerILb0ELb0ELb0ELi128EEEEEEEEEvNT_6ParamsE$_ZN4cute3eso3ESOILb1ELb0EJNS_6LayoutINS_5tupleIJNS3_IJNS_1CILi2EEES5_EEEEEENS3_IJNS3_IJNS4_ILi8EEENS4_ILi64EEEEEEEEEEENS_10ViewEngineINS_8smem_ptrIPfEEEEEEC2ERKSC_RKSH_,@function
        .size           $_ZN7cutlass13device_kernelIN5flash19enable_sm80_to_sm89INS1_16FlashAttnBwdSm80INS1_25CollectiveMainloopBwdSm80ILi2ELi2EN4cute5tupleIJNS5_1CILi128EEES8_NS7_ILi64EEEEEENS_6half_tEfNS_4arch4Sm80ELb0ELb1ELb1ELb0ELb0ELb0ELb0ELb0ELi2ELi4ELi4ELi4ELb0EEENS1_24CollectiveEpilogueBwdGQAISA_fSD_Li256ELb0ELb0EEENS1_19SingleTileSchedulerILb0ELb0ELb0ELi128EEEEEEEEEvNT_6ParamsE$_ZN4cute3eso3ESOILb1ELb0EJNS_6LayoutINS_5tupleIJNS3_IJNS_1CILi2EEES5_EEEEEENS3_IJNS3_IJNS4_ILi8EEENS4_ILi64EEEEEEEEEEENS_10ViewEngineINS_8smem_ptrIPfEEEEEEC2ERKSC_RKSH_,($_ZN7cutlass13device_kernelIN5flash19enable_sm80_to_sm89INS1_16FlashAttnBwdSm80INS1_25CollectiveMainloopBwdSm80ILi2ELi2EN4cute5tupleIJNS5_1CILi128EEES8_NS7_ILi64EEEEEENS_6half_tEfNS_4arch4Sm80ELb0ELb1ELb1ELb0ELb0ELb0ELb0ELb0ELi2ELi4ELi4ELi4ELb0EEENS1_24CollectiveEpilogueBwdGQAISA_fSD_Li256ELb0ELb0EEENS1_19SingleTileSchedulerILb0ELb0ELb0ELi128EEEEEEEEEvNT_6ParamsE$_ZN4cute3eso3ESOILb1ELb0EJNS_6LayoutINS_5tupleIJNS3_IJNS_1CILi2EEES5_EEEEEENS3_IJNS3_IJNS4_ILi8EEENS4_ILi64EEEEEEEEEEEiEEC2ERKSC_RKi - $_ZN7cutlass13device_kernelIN5flash19enable_sm80_to_sm89INS1_16FlashAttnBwdSm80INS1_25CollectiveMainloopBwdSm80ILi2ELi2EN4cute5tupleIJNS5_1CILi128EEES8_NS7_ILi64EEEEEENS_6half_tEfNS_4arch4Sm80ELb0ELb1ELb1ELb0ELb0ELb0ELb0ELb0ELi2ELi4ELi4ELi4ELb0EEENS1_24CollectiveEpilogueBwdGQAISA_fSD_Li256ELb0ELb0EEENS1_19SingleTileSchedulerILb0ELb0ELb0ELi128EEEEEEEEEvNT_6ParamsE$_ZN4cute3eso3ESOILb1ELb0EJNS_6LayoutINS_5tupleIJNS3_IJNS_1CILi2EEES5_EEEEEENS3_IJNS3_IJNS4_ILi8EEENS4_ILi64EEEEEEEEEEENS_10ViewEngineINS_8smem_ptrIPfEEEEEEC2ERKSC_RKSH_)
$_ZN7cutlass13device_kernelIN5flash19enable_sm80_to_sm89INS1_16FlashAttnBwdSm80INS1_25CollectiveMainloopBwdSm80ILi2ELi2EN4cute5tupleIJNS5_1CILi128EEES8_NS7_ILi64EEEEEENS_6half_tEfNS_4arch4Sm80ELb0ELb1ELb1ELb0ELb0ELb0ELb0ELb0ELi2ELi4ELi4ELi4ELb0EEENS1_24CollectiveEpilogueBwdGQAISA_fSD_Li256ELb0ELb0EEENS1_19SingleTileSchedulerILb0ELb0ELb0ELi128EEEEEEEEEvNT_6ParamsE$_ZN4cute3eso3ESOILb1ELb0EJNS_6LayoutINS_5tupleIJNS3_IJNS_1CILi2EEES5_EEEEEENS3_IJNS3_IJNS4_ILi8EEENS4_ILi64EEEEEEEEEEENS_10ViewEngineINS_8smem_ptrIPfEEEEEEC2ERKSC_RKSH_:
[----:B------:R-:W-:Y:S02]  /*72c0*/  IADD3 R8, R60, -c[0x0][0x20], RZ ;  /* 0x800008003c087a10 */ /* 0x000fe40007ffe0ff */
[----:B------:R-:W-:-:S03]  /*72d0*/  MOV R11, 0x0 ;  /* 0x00000000000b7802 */ /* 0x000fc60000000f00 */
[----:B------:R1:W-:Y:S01]  /*72e0*/  STL.64 [R8], R4 ;  /* 0x0000000408007387 */ /* 0x0003e20000100a00 */
[----:B------:R-:W-:Y:S05]  /*72f0*/  RET.REL.NODEC R10 `(_ZN7cutlass13device_kernelIN5flash19enable_sm80_to_sm89INS1_16FlashAttnBwdSm80INS1_25CollectiveMainloopBwdSm80ILi2ELi2EN4cute5tupleIJNS5_1CILi128EEES8_NS7_ILi64EEEEEENS_6half_tEfNS_4arch4Sm80ELb0ELb1ELb1ELb0ELb0ELb0ELb0ELb0ELi2ELi4ELi4ELi4ELb0EEENS1_24CollectiveEpilogueBwdGQAISA_fSD_Li256ELb0ELb0EEENS1_19SingleTileSchedulerILb0ELb0ELb0ELi128EEEEEEEEEvNT_6ParamsE) ;  /* 0xffff8d000a007950 */ /* 0x000fea0003c3ffff */
        .type           $_ZN7cutlass13device_kernelIN5flash19enable_sm80_to_sm89INS1_16FlashAttnBwdSm80INS1_25CollectiveMainloopBwdSm80ILi2ELi2EN4cute5tupleIJNS5_1CILi128EEES8_NS7_ILi64EEEEEENS_6half_tEfNS_4arch4Sm80ELb0ELb1ELb1ELb0ELb0ELb0ELb0ELb0ELi2ELi4ELi4ELi4ELb0EEENS1_24CollectiveEpilogueBwdGQAISA_fSD_Li256ELb0ELb0EEENS1_19SingleTileSchedulerILb0ELb0ELb0ELi128EEEEEEEEEvNT_6ParamsE$_ZN4cute3eso3ESOILb1ELb0EJNS_6LayoutINS_5tupleIJNS3_IJNS_1CILi2EEES5_EEEEEENS3_IJNS3_IJNS4_ILi8EEENS4_ILi64EEEEEEEEEEEiEEC2ERKSC_RKi,@function
        .size           $_ZN7cutlass13device_kernelIN5flash19enable_sm80_to_sm89INS1_16FlashAttnBwdSm80INS1_25CollectiveMainloopBwdSm80ILi2ELi2EN4cute5tupleIJNS5_1CILi128EEES8_NS7_ILi64EEEEEENS_6half_tEfNS_4arch4Sm80ELb0ELb1ELb1ELb0ELb0ELb0ELb0ELb0ELi2ELi4ELi4ELi4ELb0EEENS1_24CollectiveEpilogueBwdGQAISA_fSD_Li256ELb0ELb0EEENS1_19SingleTileSchedulerILb0ELb0ELb0ELi128EEEEEEEEEvNT_6ParamsE$_ZN4cute3eso3ESOILb1ELb0EJNS_6LayoutINS_5tupleIJNS3_IJNS_1CILi2EEES5_EEEEEENS3_IJNS3_IJNS4_ILi8EEENS4_ILi64EEEEEEEEEEEiEEC2ERKSC_RKi,($_ZN7cutlass13device_kernelIN5flash19enable_sm80_to_sm89INS1_16FlashAttnBwdSm80INS1_25CollectiveMainloopBwdSm80ILi2ELi2EN4cute5tupleIJNS5_1CILi128EEES8_NS7_ILi64EEEEEENS_6half_tEfNS_4arch4Sm80ELb0ELb1ELb1ELb0ELb0ELb0ELb0ELb0ELi2ELi4ELi4ELi4ELb0EEENS1_24CollectiveEpilogueBwdGQAISA_fSD_Li256ELb0ELb0EEENS1_19SingleTileSchedulerILb0ELb0ELb0ELi128EEEEEEEEEvNT_6ParamsE$_ZN4cute3eso3ESOILb1ELb0EJNS_6LayoutINS_5tupleIJNS3_IJNS_1CILi2EEES5_EEENS3_IJS5_NS4_ILi8EEEEEEEEENS3_IJNS3_IJS5_NS4_ILi4EEEEEENS3_IJNS4_ILi1EEES7_EEEEEEEENS_10ViewEngineIPfEEEEC2ERKSF_RKSI_ - $_ZN7cutlass13device_kernelIN5flash19enable_sm80_to_sm89INS1_16FlashAttnBwdSm80INS1_25CollectiveMainloopBwdSm80ILi2ELi2EN4cute5tupleIJNS5_1CILi128EEES8_NS7_ILi64EEEEEENS_6half_tEfNS_4arch4Sm80ELb0ELb1ELb1ELb0ELb0ELb0ELb0ELb0ELi2ELi4ELi4ELi4ELb0EEENS1_24CollectiveEpilogueBwdGQAISA_fSD_Li256ELb0ELb0EEENS1_19SingleTileSchedulerILb0ELb0ELb0ELi128EEEEEEEEEvNT_6ParamsE$_ZN4cute3eso3ESOILb1ELb0EJNS_6LayoutINS_5tupleIJNS3_IJNS_1CILi2EEES5_EEEEEENS3_IJNS3_IJNS4_ILi8EEENS4_ILi64EEEEEEEEEEEiEEC2ERKSC_RKi)
$_ZN7cutlass13device_kernelIN5flash19enable_sm80_to_sm89INS1_16FlashAttnBwdSm80INS1_25CollectiveMainloopBwdSm80ILi2ELi2EN4cute5tupleIJNS5_1CILi128EEES8_NS7_ILi64EEEEEENS_6half_tEfNS_4arch4Sm80ELb0ELb1ELb1ELb0ELb0ELb0ELb0ELb0ELi2ELi4ELi4ELi4ELb0EEENS1_24CollectiveEpilogueBwdGQAISA_fSD_Li256ELb0ELb0EEENS1_19SingleTileSchedulerILb0ELb0ELb0ELi128EEEEEEEEEvNT_6ParamsE$_ZN4cute3eso3ESOILb1ELb0EJNS_6LayoutINS_5tupleIJNS3_IJNS_1CILi2EEES5_EEEEEENS3_IJNS3_IJNS4_ILi8EEENS4_ILi64EEEEEEEEEEEiEEC2ERKSC_RKi:
[----:B------:R-:W-:Y:S02]  /*7300*/  IADD3 R4, R60, -c[0x0][0x20], RZ ;  /* 0x800008003c047a10 */ /* 0x000fe40007ffe0ff */
[----:B------:R-:W-:-:S03]  /*7310*/  MOV R9, 0x0 ;  /* 0x0000000000097802 */ /* 0x000fc60000000f00 */
[----:B------:R1:W-:Y:S01]  /*7320*/  STL [R4], R5 ;  /* 0x0000000504007387 */ /* 0x0003e20000100800 */
[----:B------:R-:W-:Y:S05]  /*7330*/  RET.REL.NODEC R8 `(_ZN7cutlass13device_kernelIN5flash19enable_sm80_to_sm89INS1_16FlashAttnBwdSm80INS1_25CollectiveMainloopBwdSm80ILi2ELi2EN4cute5tupleIJNS5_1CILi128EEES8_NS7_ILi64EEEEEENS_6half_tEfNS_4arch4Sm80ELb0ELb1ELb1ELb0ELb0ELb0ELb0ELb0ELi2ELi4ELi4ELi4ELb0EEENS1_24CollectiveEpilogueBwdGQAISA_fSD_Li256ELb0ELb0EEENS1_19SingleTileSchedulerILb0ELb0ELb0ELi128EEEEEEEEEvNT_6ParamsE) ;  /* 0xffff8cc008007950 */ /* 0x000fea0003c3ffff */
        .type           $_ZN7cutlass13device_kernelIN5flash19enable_sm80_to_sm89INS1_16FlashAttnBwdSm80INS1_25CollectiveMainloopBwdSm80ILi2ELi2EN4cute5tupleIJNS5_1CILi128EEES8_NS7_ILi64EEEEEENS_6half_tEfNS_4arch4Sm80ELb0ELb1ELb1ELb0ELb0ELb0ELb0ELb0ELi2ELi4ELi4ELi4ELb0EEENS1_24CollectiveEpilogueBwdGQAISA_fSD_Li256ELb0ELb0EEENS1_19SingleTileSchedulerILb0ELb0ELb0ELi128EEEEEEEEEvNT_6ParamsE$_ZN4cute3eso3ESOILb1ELb0EJNS_6LayoutINS_5tupleIJNS3_IJNS_1CILi2EEES5_EEENS3_IJS5_NS4_ILi8EEEEEEEEENS3_IJNS3_IJS5_NS4_ILi4EEEEEENS3_IJNS4_ILi1EEES7_EEEEEEEENS_10ViewEngineIPfEEEEC2ERKSF_RKSI_,@function
        .size           $_ZN7cutlass13device_kernelIN5flash19enable_sm80_to_sm89INS1_16FlashAttnBwdSm80INS1_25CollectiveMainloopBwdSm80ILi2ELi2EN4cute5tupleIJNS5_1CILi128EEES8_NS7_ILi64EEEEEENS_6half_tEfNS_4arch4Sm80ELb0ELb1ELb1ELb0ELb0ELb0ELb0ELb0ELi2ELi4ELi4ELi4ELb0EEENS1_24CollectiveEpilogueBwdGQAISA_fSD_Li256ELb0ELb0EEENS1_19SingleTileSchedulerILb0ELb0ELb0ELi128EEEEEEEEEvNT_6ParamsE$_ZN4cute3eso3ESOILb1ELb0EJNS_6LayoutINS_5tupleIJNS3_IJNS_1CILi2EEES5_EEENS3_IJS5_NS4_ILi8EEEEEEEEENS3_IJNS3_IJS5_NS4_ILi4EEEEEENS3_IJNS4_ILi1EEES7_EEEEEEEENS_10ViewEngineIPfEEEEC2ERKSF_RKSI_,($_ZN7cutlass13device_kernelIN5flash19enable_sm80_to_sm89INS1_16FlashAttnBwdSm80INS1_25CollectiveMainloopBwdSm80ILi2ELi2EN4cute5tupleIJNS5_1CILi128EEES8_NS7_ILi64EEEEEENS_6half_tEfNS_4arch4Sm80ELb0ELb1ELb1ELb0ELb0ELb0ELb0ELb0ELi2ELi4ELi4ELi4ELb0EEENS1_24CollectiveEpilogueBwdGQAISA_fSD_Li256ELb0ELb0EEENS1_19SingleTileSchedulerILb0ELb0ELb0ELi128EEEEEEEEEvNT_6ParamsE$_ZN4cute3eso3ESOILb1ELb0EJNS_6LayoutINS_5tupleIJNS3_IJNS_1CILi2EEES5_EEENS4_ILi8EEEEEENS3_IJNS3_IJNS4_ILi1EEES5_EEENS4_ILi4EEEEEEEENS_10ViewEngineIPN7cutlass6half_tEEEEEC2ERKSD_RKSI_ - $_ZN7cutlass13device_kernelIN5flash19enable_sm80_to_sm89INS1_16FlashAttnBwdSm80INS1_25CollectiveMainloopBwdSm80ILi2ELi2EN4cute5tupleIJNS5_1CILi128EEES8_NS7_ILi64EEEEEENS_6half_tEfNS_4arch4Sm80ELb0ELb1ELb1ELb0ELb0ELb0ELb0ELb0ELi2ELi4ELi4ELi4ELb0EEENS1_24CollectiveEpilogueBwdGQAISA_fSD_Li256ELb0ELb0EEENS1_19SingleTileSchedulerILb0ELb0ELb0ELi128EEEEEEEEEvNT_6ParamsE$_ZN4cute3eso3ESOILb1ELb0EJNS_6LayoutINS_5tupleIJNS3_IJNS_1CILi2EEES5_EEENS3_IJS5_NS4_ILi8EEEEEEEEENS3_IJNS3_IJS5_NS4_ILi4EEEEEENS3_IJNS4_ILi1EEES7_EEEEEEEENS_10ViewEngineIPfEEEEC2ERKSF_RKSI_)
$_ZN7cutlass13device_kernelIN5flash19enable_sm80_to_sm89INS1_16FlashAttnBwdSm80INS1_25CollectiveMainloopBwdSm80ILi2ELi2EN4cute5tupleIJNS5_1CILi128EEES8_NS7_ILi64EEEEEENS_6half_tEfNS_4arch4Sm80ELb0ELb1ELb1ELb0ELb0ELb0ELb0ELb0ELi2ELi4ELi4ELi4ELb0EEENS1_24CollectiveEpilogueBwdGQAISA_fSD_Li256ELb0ELb0EEENS1_19SingleTileSchedulerILb0ELb0ELb0ELi128EEEEEEEEEvNT_6ParamsE$_ZN4cute3eso3ESOILb1ELb0EJNS_6LayoutINS_5tupleIJNS3_IJNS_1CILi2EEES5_EEENS3_IJS5_NS4_ILi8EEEEEEEEENS3_IJNS3_IJS5_NS4_ILi4EEEEEENS3_IJNS4_ILi1EEES7_EEEEEEEENS_10ViewEngineIPfEEEEC2ERKSF_RKSI_:
[----:B------:R-:W-:Y:S01]  /*7340*/  IADD3 R2, R60, -c[0x0][0x20], RZ ;  /* 0x800008003c027a10 */ /* 0x000fe20007ffe0ff */
[----:B------:R-:W-:Y:S01]  /*7350*/  IMAD.MOV.U32 R10, RZ, RZ, R12 ;  /* 0x000000ffff0a7224 */ /* 0x000fe200078e000c */
[----:B------:R-:W-:-:S04]  /*7360*/  MOV R5, 0x0 ;  /* 0x0000000000057802 */ /* 0x000fc80000000f00 */
[----:B------:R1:W-:Y:S01]  /*7370*/  STL.64 [R2], R10 ;  /* 0x0000000a02007387 */ /* 0x0003e20000100a00 */
[----:B------:R-:W-:Y:S05]  /*7380*/  RET.REL.NODEC R4 `(_ZN7cutlass13device_kernelIN5flash19enable_sm80_to_sm89INS1_16FlashAttnBwdSm80INS1_25CollectiveMainloopBwdSm80ILi2ELi2EN4cute5tupleIJNS5_1CILi128EEES8_NS7_ILi64EEEEEENS_6half_tEfNS_4arch4Sm80ELb0ELb1ELb1ELb0ELb0ELb0ELb0ELb0ELi2ELi4ELi4ELi4ELb0EEENS1_24CollectiveEpilogueBwdGQAISA_fSD_Li256ELb0ELb0EEENS1_19SingleTileSchedulerILb0ELb0ELb0ELi128EEEEEEEEEvNT_6ParamsE) ;  /* 0xffff8c7004007950 */ /* 0x000fea0003c3ffff */
        .type           $_ZN7cutlass13device_kernelIN5flash19enable_sm80_to_sm89INS1_16FlashAttnBwdSm80INS1_25CollectiveMainloopBwdSm80ILi2ELi2EN4cute5tupleIJNS5_1CILi128EEES8_NS7_ILi64EEEEEENS_6half_tEfNS_4arch4Sm80ELb0ELb1ELb1ELb0ELb0ELb0ELb0ELb0ELi2ELi4ELi4ELi4ELb0EEENS1_24CollectiveEpilogueBwdGQAISA_fSD_Li256ELb0ELb0EEENS1_19SingleTileSchedulerILb0ELb0ELb0ELi128EEEEEEEEEvNT_6ParamsE$_ZN4cute3eso3ESOILb1ELb0EJNS_6LayoutINS_5tupleIJNS3_IJNS_1CILi2EEES5_EEENS4_ILi8EEEEEENS3_IJNS3_IJNS4_ILi1EEES5_EEENS4_ILi4EEEEEEEENS_10ViewEngineIPN7cutlass6half_tEEEEEC2ERKSD_RKSI_,@function
        .size           $_ZN7cutlass13device_kernelIN5flash19enable_sm80_to_sm89INS1_16FlashAttnBwdSm80INS1_25CollectiveMainloopBwdSm80ILi2ELi2EN4cute5tupleIJNS5_1CILi128EEES8_NS7_ILi64EEEEEENS_6half_tEfNS_4arch4Sm80ELb0ELb1ELb1ELb0ELb0ELb0ELb0ELb0ELi2ELi4ELi4ELi4ELb0EEENS1_24CollectiveEpilogueBwdGQAISA_fSD_Li256ELb0ELb0EEENS1_19SingleTileSchedulerILb0ELb0ELb0ELi128EEEEEEEEEvNT_6ParamsE$_ZN4cute3eso3ESOILb1ELb0EJNS_6LayoutINS_5tupleIJNS3_IJNS_1CILi2EEES5_EEENS4_ILi8EEEEEENS3_IJNS3_IJNS4_ILi1EEES5_EEENS4_ILi4EEEEEEEENS_10ViewEngineIPN7cutlass6half_tEEEEEC2ERKSD_RKSI_,($_ZN7cutlass13device_kernelIN5flash19enable_sm80_to_sm89INS1_16FlashAttnBwdSm80INS1_25CollectiveMainloopBwdSm80ILi2ELi2EN4cute5tupleIJNS5_1CILi128EEES8_NS7_ILi64EEEEEENS_6half_tEfNS_4arch4Sm80ELb0ELb1ELb1ELb0ELb0ELb0ELb0ELb0ELi2ELi4ELi4ELi4ELb0EEENS1_24CollectiveEpilogueBwdGQAISA_fSD_Li256ELb0ELb0EEENS1_19SingleTileSchedulerILb0ELb0ELb0ELi128EEEEEEEEEvNT_6ParamsE$_ZN4cute3eso3ESOILb1ELb0EJNS_6LayoutINS_5tupleIJNS3_IJNS_1CILi2EEES5_EEENS4_ILi8EEEEEENS3_IJNS3_IJNS4_ILi1EEES5_EEENS4_ILi4EEEEEEEEiEEC2ERKSD_RKi - $_ZN7cutlass13device_kernelIN5flash19enable_sm80_to_sm89INS1_16FlashAttnBwdSm80INS1_25CollectiveMainloopBwdSm80ILi2ELi2EN4cute5tupleIJNS5_1CILi128EEES8_NS7_ILi64EEEEEENS_6half_tEfNS_4arch4Sm80ELb0ELb1ELb1ELb0ELb0ELb0ELb0ELb0ELi2ELi4ELi4ELi4ELb0EEENS1_24CollectiveEpilogueBwdGQAISA_fSD_Li256ELb0ELb0EEENS1_19SingleTileSchedulerILb0ELb0ELb0ELi128EEEEEEEEEvNT_6ParamsE$_ZN4cute3eso3ESOILb1ELb0EJNS_6LayoutINS_5tupleIJNS3_IJNS_1CILi2EEES5_EEENS4_ILi8EEEEEENS3_IJNS3_IJNS4_ILi1EEES5_EEENS4_ILi4EEEEEEEENS_10ViewEngineIPN7cutlass6half_tEEEEEC2ERKSD_RKSI_)
$_ZN7cutlass13device_kernelIN5flash19enable_sm80_to_sm89INS1_16FlashAttnBwdSm80INS1_25CollectiveMainloopBwdSm80ILi2ELi2EN4cute5tupleIJNS5_1CILi128EEES8_NS7_ILi64EEEEEENS_6half_tEfNS_4arch4Sm80ELb0ELb1ELb1ELb0ELb0ELb0ELb0ELb0ELi2ELi4ELi4ELi4ELb0EEENS1_24CollectiveEpilogueBwdGQAISA_fSD_Li256ELb0ELb0EEENS1_19SingleTileSchedulerILb0ELb0ELb0ELi128EEEEEEEEEvNT_6ParamsE$_ZN4cute3eso3ESOILb1ELb0EJNS_6LayoutINS_5tupleIJNS3_IJNS_1CILi2EEES5_EEENS4_ILi8EEEEEENS3_IJNS3_IJNS4_ILi1EEES5_EEENS4_ILi4EEEEEEEENS_10ViewEngineIPN7cutlass6half_tEEEEEC2ERKSD_RKSI_:
[----:B------:R-:W-:Y:S01]  /*7390*/  IADD3 R2, R60, -c[0x0][0x20], RZ ;  /* 0x800008003c027a10 */ /* 0x000fe20007ffe0ff */
[----:B------:R-:W-:Y:S01]  /*73a0*/  IMAD.MOV.U32 R7, RZ, RZ, R3 ;  /* 0x000000ffff077224 */ /* 0x000fe200078e0003 */
[----:B------:R-:W-:-:S04]  /*73b0*/  MOV R5, 0x0 ;  /* 0x0000000000057802 */ /* 0x000fc80000000f00 */
[----:B------:R1:W-:Y:S01]  /*73c0*/  STL.64 [R2], R6 ;  /* 0x0000000602007387 */ /* 0x0003e20000100a00 */
[----:B------:R-:W-:Y:S05]  /*73d0*/  RET.REL.NODEC R4 `(_ZN7cutlass13device_kernelIN5flash19enable_sm80_to_sm89INS1_16FlashAttnBwdSm80INS1_25CollectiveMainloopBwdSm80ILi2ELi2EN4cute5tupleIJNS5_1CILi128EEES8_NS7_ILi64EEEEEENS_6half_tEfNS_4arch4Sm80ELb0ELb1ELb1ELb0ELb0ELb0ELb0ELb0ELi2ELi4ELi4ELi4ELb0EEENS1_24CollectiveEpilogueBwdGQAISA_fSD_Li256ELb0ELb0EEENS1_19SingleTileSchedulerILb0ELb0ELb0ELi128EEEEEEEEEvNT_6ParamsE) ;  /* 0xffff8c2004007950 */ /* 0x000fea0003c3ffff */
        .type           $_ZN7cutlass13device_kernelIN5flash19enable_sm80_to_sm89INS1_16FlashAttnBwdSm80INS1_25CollectiveMainloopBwdSm80ILi2ELi2EN4cute5tupleIJNS5_1CILi128EEES8_NS7_ILi64EEEEEENS_6half_tEfNS_4arch4Sm80ELb0ELb1ELb1ELb0ELb0ELb0ELb0ELb0ELi2ELi4ELi4ELi4ELb0EEENS1_24CollectiveEpilogueBwdGQAISA_fSD_Li256ELb0ELb0EEENS1_19SingleTileSchedulerILb0ELb0ELb0ELi128EEEEEEEEEvNT_6ParamsE$_ZN4cute3eso3ESOILb1ELb0EJNS_6LayoutINS_5tupleIJNS3_IJNS_1CILi2EEES5_EEENS4_ILi8EEEEEENS3_IJNS3_IJNS4_ILi1EEES5_EEENS4_ILi4EEEEEEEEiEEC2ERKSD_RKi,@function
        .size           $_ZN7cutlass13device_kernelIN5flash19enable_sm80_to_sm89INS1_16FlashAttnBwdSm80INS1_25CollectiveMainloopBwdSm80ILi2ELi2EN4cute5tupleIJNS5_1CILi128EEES8_NS7_ILi64EEEEEENS_6half_tEfNS_4arch4Sm80ELb0ELb1ELb1ELb0ELb0ELb0ELb0ELb0ELi2ELi4ELi4ELi4ELb0EEENS1_24CollectiveEpilogueBwdGQAISA_fSD_Li256ELb0ELb0EEENS1_19SingleTileSchedulerILb0ELb0ELb0ELi128EEEEEEEEEvNT_6ParamsE$_ZN4cute3eso3ESOILb1ELb0EJNS_6LayoutINS_5tupleIJNS3_IJNS_1CILi2EEES5_EEENS4_ILi8EEEEEENS3_IJNS3_IJNS4_ILi1EEES5_EEENS4_ILi4EEEEEEEEiEEC2ERKSD_RKi,($_ZN7cutlass13device_kernelIN5flash19enable_sm80_to_sm89INS1_16FlashAttnBwdSm80INS1_25CollectiveMainloopBwdSm80ILi2ELi2EN4cute5tupleIJNS5_1CILi128EEES8_NS7_ILi64EEEEEENS_6half_tEfNS_4arch4Sm80ELb0ELb1ELb1ELb0ELb0ELb0ELb0ELb0ELi2ELi4ELi4ELi4ELb0EEENS1_24CollectiveEpilogueBwdGQAISA_fSD_Li256ELb0ELb0EEENS1_19SingleTileSchedulerILb0ELb0ELb0ELi128EEEEEEEEEvNT_6ParamsE$_ZN4cute3eso3ESOILb1ELb0EJNS_6LayoutINS_5tupleIJNS3_IJNS_1CILi2EEES5_EEES6_EEENS3_IJNS3_IJNS4_ILi1EEES5_EEENS3_IJNS4_ILi32EEENS4_ILi64EEEEEEEEEEENS_10ViewEngineIPN7cutlass6half_tEEEEEC2ERKSE_RKSJ_ - $_ZN7cutlass13device_kernelIN5flash19enable_sm80_to_sm89INS1_16FlashAttnBwdSm80INS1_25CollectiveMainloopBwdSm80ILi2ELi2EN4cute5tupleIJNS5_1CILi128EEES8_NS7_ILi64EEEEEENS_6half_tEfNS_4arch4Sm80ELb0ELb1ELb1ELb0ELb0ELb0ELb0ELb0ELi2ELi4ELi4ELi4ELb0EEENS1_24CollectiveEpilogueBwdGQAISA_fSD_Li256ELb0ELb0EEENS1_19SingleTileSchedulerILb0ELb0ELb0ELi128EEEEEEEEEvNT_6ParamsE$_ZN4cute3eso3ESOILb1ELb0EJNS_6LayoutINS_5tupleIJNS3_IJNS_1CILi2EEES5_EEENS4_ILi8EEEEEENS3_IJNS3_IJNS4_ILi1EEES5_EEENS4_ILi4EEEEEEEEiEEC2ERKSD_RKi)
$_ZN7cutlass13device_kernelIN5flash19enable_sm80_to_sm89INS1_16FlashAttnBwdSm80INS1_25CollectiveMainloopBwdSm80ILi2ELi2EN4cute5tupleIJNS5_1CILi128EEES8_NS7_ILi64EEEEEENS_6half_tEfNS_4arch4Sm80ELb0ELb1ELb1ELb0ELb0ELb0ELb0ELb0ELi2ELi4ELi4ELi4ELb0EEENS1_24CollectiveEpilogueBwdGQAISA_fSD_Li256ELb0ELb0EEENS1_19SingleTileSchedulerILb0ELb0ELb0ELi128EEEEEEEEEvNT_6ParamsE$_ZN4cute3eso3ESOILb1ELb0EJNS_6LayoutINS_5tupleIJNS3_IJNS_1CILi2EEES5_EEENS4_ILi8EEEEEENS3_IJNS3_IJNS4_ILi1EEES5_EEENS4_ILi4EEEEEEEEiEEC2ERKSD_RKi:
[----:B------:R-:W-:Y:S02]  /*73e0*/  IADD3 R2, R60, -c[0x0][0x20], RZ ;  /* 0x800008003c027a10 */ /* 0x000fe40007ffe0ff */
[----:B------:R-:W-:-:S03]  /*73f0*/  MOV R7, 0x0 ;  /* 0x0000000000077802 */ /* 0x000fc60000000f00 */
[----:B------:R1:W-:Y:S01]  /*7400*/  STL [R2], R3 ;  /* 0x0000000302007387 */ /* 0x0003e20000100800 */
[----:B------:R-:W-:Y:S05]  /*7410*/  RET.REL.NODEC R6 `(_ZN7cutlass13device_kernelIN5flash19enable_sm80_to_sm89INS1_16FlashAttnBwdSm80INS1_25CollectiveMainloopBwdSm80ILi2ELi2EN4cute5tupleIJNS5_1CILi128EEES8_NS7_ILi64EEEEEENS_6half_tEfNS_4arch4Sm80ELb0ELb1ELb1ELb0ELb0ELb0ELb0ELb0ELi2ELi4ELi4ELi4ELb0EEENS1_24CollectiveEpilogueBwdGQAISA_fSD_Li256ELb0ELb0EEENS1_19SingleTileSchedulerILb0ELb0ELb0ELi128EEEEEEEEEvNT_6ParamsE) ;  /* 0xffff8be006007950 */ /* 0x000fea0003c3ffff */
        .type           $_ZN7cutlass13device_kernelIN5flash19enable_sm80_to_sm89INS1_16FlashAttnBwdSm80INS1_25CollectiveMainloopBwdSm80ILi2ELi2EN4cute5tupleIJNS5_1CILi128EEES8_NS7_ILi64EEEEEENS_6half_tEfNS_4arch4Sm80ELb0ELb1ELb1ELb0ELb0ELb0ELb0ELb0ELi2ELi4ELi4ELi4ELb0EEENS1_24CollectiveEpilogueBwdGQAISA_fSD_Li256ELb0ELb0EEENS1_19SingleTileSchedulerILb0ELb0ELb0ELi128EEEEEEEEEvNT_6ParamsE$_ZN4cute3eso3ESOILb1ELb0EJNS_6LayoutINS_5tupleIJNS3_IJNS_1CILi2EEES5_EEES6_EEENS3_IJNS3_IJNS4_ILi1EEES5_EEENS3_IJNS4_ILi32EEENS4_ILi64EEEEEEEEEEENS_10ViewEngineIPN7cutlass6half_tEEEEEC2ERKSE_RKSJ_,@function
        .size           $_ZN7cutlass13device_kernelIN5flash19enable_sm80_to_sm89INS1_16FlashAttnBwdSm80INS1_25CollectiveMainloopBwdSm80ILi2ELi2EN4cute5tupleIJNS5_1CILi128EEES8_NS7_ILi64EEEEEENS_6half_tEfNS_4arch4Sm80ELb0ELb1ELb1ELb0ELb0ELb0ELb0ELb0ELi2ELi4ELi4ELi4ELb0EEENS1_24CollectiveEpilogueBwdGQAISA_fSD_Li256ELb0ELb0EEENS1_19SingleTileSchedulerILb0ELb0ELb0ELi128EEEEEEEEEvNT_6ParamsE$_ZN4cute3eso3ESOILb1ELb0EJNS_6LayoutINS_5tupleIJNS3_IJNS_1CILi2EEES5_EEES6_EEENS3_IJNS3_IJNS4_ILi1EEES5_EEENS3_IJNS4_ILi32EEENS4_ILi64EEEEEEEEEEENS_10ViewEngineIPN7cutlass6half_tEEEEEC2ERKSE_RKSJ_,($_ZN7cutlass13device_kernelIN5flash19enable_sm80_to_sm89INS1_16FlashAttnBwdSm80INS1_25CollectiveMainloopBwdSm80ILi2ELi2EN4cute5tupleIJNS5_1CILi128EEES8_NS7_ILi64EEEEEENS_6half_tEfNS_4arch4Sm80ELb0ELb1ELb1ELb0ELb0ELb0ELb0ELb0ELi2ELi4ELi4ELi4ELb0EEENS1_24CollectiveEpilogueBwdGQAISA_fSD_Li256ELb0ELb0EEENS1_19SingleTileSchedulerILb0ELb0ELb0ELi128EEEEEEEEEvNT_6ParamsE$_ZN4cute3eso3ESOILb1ELb0EJNS_6LayoutINS_5tupleIJNS3_IJNS_1CILi2EEES5_EEES6_EEENS3_IJNS3_IJNS4_ILi1EEES5_EEENS3_IJNS4_ILi32EEENS4_ILi64EEEEEEEEEEEiEEC2ERKSE_RKi - $_ZN7cutlass13device_kernelIN5flash19enable_sm80_to_sm89INS1_16FlashAttnBwdSm80INS1_25CollectiveMainloopBwdSm80ILi2ELi2EN4cute5tupleIJNS5_1CILi128EEES8_NS7_ILi64EEEEEENS_6half_tEfNS_4arch4Sm80ELb0ELb1ELb1ELb0ELb0ELb0ELb0ELb0ELi2ELi4ELi4ELi4ELb0EEENS1_24CollectiveEpilogueBwdGQAISA_fSD_Li256ELb0ELb0EEENS1_19SingleTileSchedulerILb0ELb0ELb0ELi128EEEEEEEEEvNT_6ParamsE$_ZN4cute3eso3ESOILb1ELb0EJNS_6LayoutINS_5tupleIJNS3_IJNS_1CILi2EEES5_EEES6_EEENS3_IJNS3_IJNS4_ILi1EEES5_EEENS3_IJNS4_ILi32EEENS4_ILi64EEEEEEEEEEENS_10ViewEngineIPN7cutlass6half_tEEEEEC2ERKSE_RKSJ_)
$_ZN7cutlass13device_kernelIN5flash19enable_sm80_to_sm89INS1_16FlashAttnBwdSm80INS1_25CollectiveMainloopBwdSm80ILi2ELi2EN4cute5tupleIJNS5_1CILi128EEES8_NS7_ILi64EEEEEENS_6half_tEfNS_4arch4Sm80ELb0ELb1ELb1ELb0ELb0ELb0ELb0ELb0ELi2ELi4ELi4ELi4ELb0EEENS1_24CollectiveEpilogueBwdGQAISA_fSD_Li256ELb0ELb0EEENS1_19SingleTileSchedulerILb0ELb0ELb0ELi128EEEEEEEEEvNT_6ParamsE$_ZN4cute3eso3ESOILb1ELb0EJNS_6LayoutINS_5tupleIJNS3_IJNS_1CILi2EEES5_EEES6_EEENS3_IJNS3_IJNS4_ILi1EEES5_EEENS3_IJNS4_ILi32EEENS4_ILi64EEEEEEEEEEENS_10ViewEngineIPN7cutlass6half_tEEEEEC2ERKSE_RKSJ_:
[----:B------:R-:W-:Y:S01]  /*7420*/  IADD3 R2, R60, -c[0x0][0x20], RZ ;  /* 0x800008003c027a10 */ /* 0x000fe20007ffe0ff */
[----:B------:R-:W-:Y:S01]  /*7430*/  IMAD.MOV.U32 R7, RZ, RZ, R3 ;  /* 0x000000ffff077224 */ /* 0x000fe200078e0003 */
[----:B------:R-:W-:-:S04]  /*7440*/  MOV R5, 0x0 ;  /* 0x0000000000057802 */ /* 0x000fc80000000f00 */
[----:B------:R1:W-:Y:S01]  /*7450*/  STL.64 [R2], R6 ;  /* 0x0000000602007387 */ /* 0x0003e20000100a00 */
[----:B------:R-:W-:Y:S05]  /*7460*/  RET.REL.NODEC R4 `(_ZN7cutlass13device_kernelIN5flash19enable_sm80_to_sm89INS1_16FlashAttnBwdSm80INS1_25CollectiveMainloopBwdSm80ILi2ELi2EN4cute5tupleIJNS5_1CILi128EEES8_NS7_ILi64EEEEEENS_6half_tEfNS_4arch4Sm80ELb0ELb1ELb1ELb0ELb0ELb0ELb0ELb0ELi2ELi4ELi4ELi4ELb0EEENS1_24CollectiveEpilogueBwdGQAISA_fSD_Li256ELb0ELb0EEENS1_19SingleTileSchedulerILb0ELb0ELb0ELi128EEEEEEEEEvNT_6ParamsE) ;  /* 0xffff8b9004007950 */ /* 0x000fea0003c3ffff */
        .type           $_ZN7cutlass13device_kernelIN5flash19enable_sm80_to_sm89INS1_16FlashAttnBwdSm80INS1_25CollectiveMainloopBwdSm80ILi2ELi2EN4cute5tupleIJNS5_1CILi128EEES8_NS7_ILi64EEEEEENS_6half_tEfNS_4arch4Sm80ELb0ELb1ELb1ELb0ELb0ELb0ELb0ELb0ELi2ELi4ELi4ELi4ELb0EEENS1_24CollectiveEpilogueBwdGQAISA_fSD_Li256ELb0ELb0EEENS1_19SingleTileSchedulerILb0ELb0ELb0ELi128EEEEEEEEEvNT_6ParamsE$_ZN4cute3eso3ESOILb1ELb0EJNS_6LayoutINS_5tupleIJNS3_IJNS_1CILi2EEES5_EEES6_EEENS3_IJNS3_IJNS4_ILi1EEES5_EEENS3_IJNS4_ILi32EEENS4_ILi64EEEEEEEEEEEiEEC2ERKSE_RKi,@function
        .size           $_ZN7cutlass13device_kernelIN5flash19enable_sm80_to_sm89INS1_16FlashAttnBwdSm80INS1_25CollectiveMainloopBwdSm80ILi2ELi2EN4cute5tupleIJNS5_1CILi128EEES8_NS7_ILi64EEEEEENS_6half_tEfNS_4arch4Sm80ELb0ELb1ELb1ELb0ELb0ELb0ELb0ELb0ELi2ELi4ELi4ELi4ELb0EEENS1_24CollectiveEpilogueBwdGQAISA_fSD_Li256ELb0ELb0EEENS1_19SingleTileSchedulerILb0ELb0ELb0ELi128EEEEEEEEEvNT_6ParamsE$_ZN4cute3eso3ESOILb1ELb0EJNS_6LayoutINS_5tupleIJNS3_IJNS_1CILi2EEES5_EEES6_EEENS3_IJNS3_IJNS4_ILi1EEES5_EEENS3_IJNS4_ILi32EEENS4_ILi64EEEEEEEEEEEiEEC2ERKSE_RKi,($_ZN7cutlass13device_kernelIN5flash19enable_sm80_to_sm89INS1_16FlashAttnBwdSm80INS1_25CollectiveMainloopBwdSm80ILi2ELi2EN4cute5tupleIJNS5_1CILi128EEES8_NS7_ILi64EEEEEENS_6half_tEfNS_4arch4Sm80ELb0ELb1ELb1ELb0ELb0ELb0ELb0ELb0ELi2ELi4ELi4ELi4ELb0EEENS1_24CollectiveEpilogueBwdGQAISA_fSD_Li256ELb0ELb0EEENS1_19SingleTileSchedulerILb0ELb0ELb0ELi128EEEEEEEEEvNT_6ParamsE$_ZN4cute3eso3ESOILb1ELb0EJNS_6LayoutINS_5tupleIJNS3_IJNS_1CILi2EEES5_S5_EEEEEENS3_IJNS3_IJNS4_ILi1EEES5_NS4_ILi4EEEEEEEEEEENS_10ViewEngineIPN7cutlass6half_tEEEEEC2ERKSC_RKSH_ - $_ZN7cutlass13device_kernelIN5flash19enable_sm80_to_sm89INS1_16FlashAttnBwdSm80INS1_25CollectiveMainloopBwdSm80ILi2ELi2EN4cute5tupleIJNS5_1CILi128EEES8_NS7_ILi64EEEEEENS_6half_tEfNS_4arch4Sm80ELb0ELb1ELb1ELb0ELb0ELb0ELb0ELb0ELi2ELi4ELi4ELi4ELb0EEENS1_24CollectiveEpilogueBwdGQAISA_fSD_Li256ELb0ELb0EEENS1_19SingleTileSchedulerILb0ELb0ELb0ELi128EEEEEEEEEvNT_6ParamsE$_ZN4cute3eso3ESOILb1ELb0EJNS_6LayoutINS_5tupleIJNS3_IJNS_1CILi2EEES5_EEES6_EEENS3_IJNS3_IJNS4_ILi1EEES5_EEENS3_IJNS4_ILi32EEENS4_ILi64EEEEEEEEEEEiEEC2ERKSE_RKi)
$_ZN7cutlass13device_kernelIN5flash19enable_sm80_to_sm89INS1_16FlashAttnBwdSm80INS1_25CollectiveMainloopBwdSm80ILi2ELi2EN4cute5tupleIJNS5_1CILi128EEES8_NS7_ILi64EEEEEENS_6half_tEfNS_4arch4Sm80ELb0ELb1ELb1ELb0ELb0ELb0ELb0ELb0ELi2ELi4ELi4ELi4ELb0EEENS1_24CollectiveEpilogueBwdGQAISA_fSD_Li256ELb0ELb0EEENS1_19SingleTileSchedulerILb0ELb0ELb0ELi128EEEEEEEEEvNT_6ParamsE$_ZN4cute3eso3ESOILb1ELb0EJNS_6LayoutINS_5tupleIJNS3_IJNS_1CILi2EEES5_EEES6_EEENS3_IJNS3_IJNS4_ILi1EEES5_EEENS3_IJNS4_ILi32EEENS4_ILi64EEEEEEEEEEEiEEC2ERKSE_RKi:
[----:B------:R-:W-:Y:S02]  /*7470*/  IADD3 R2, R60, -c[0x0][0x20], RZ ;  /* 0x800008003c027a10 */ /* 0x000fe40007ffe0ff */
[----:B------:R-:W-:-:S03]  /*7480*/  MOV R5, 0x0 ;  /* 0x0000000000057802 */ /* 0x000fc60000000f00 */
[----:B------:R1:W-:Y:S01]  /*7490*/  STL [R2], R3 ;  /* 0x0000000302007387 */ /* 0x0003e20000100800 */
[----:B------:R-:W-:Y:S05]  /*74a0*/  RET.REL.NODEC R4 `(_ZN7cutlass13device_kernelIN5flash19enable_sm80_to_sm89INS1_16FlashAttnBwdSm80INS1_25CollectiveMainloopBwdSm80ILi2ELi2EN4cute5tupleIJNS5_1CILi128EEES8_NS7_ILi64EEEEEENS_6half_tEfNS_4arch4Sm80ELb0ELb1ELb1ELb0ELb0ELb0ELb0ELb0ELi2ELi4ELi4ELi4ELb0EEENS1_24CollectiveEpilogueBwdGQAISA_fSD_Li256ELb0ELb0EEENS1_19SingleTileSchedulerILb0ELb0ELb0ELi128EEEEEEEEEvNT_6ParamsE) ;  /* 0xffff8b5004007950 */ /* 0x000fea0003c3ffff */
        .type           $_ZN7cutlass13device_kernelIN5flash19enable_sm80_to_sm89INS1_16FlashAttnBwdSm80INS1_25CollectiveMainloopBwdSm80ILi2ELi2EN4cute5tupleIJNS5_1CILi128EEES8_NS7_ILi64EEEEEENS_6half_tEfNS_4arch4Sm80ELb0ELb1ELb1ELb0ELb0ELb0ELb0ELb0ELi2ELi4ELi4ELi4ELb0EEENS1_24CollectiveEpilogueBwdGQAISA_fSD_Li256ELb0ELb0EEENS1_19SingleTileSchedulerILb0ELb0ELb0ELi128EEEEEEEEEvNT_6ParamsE$_ZN4cute3eso3ESOILb1ELb0EJNS_6LayoutINS_5tupleIJNS3_IJNS_1CILi2EEES5_S5_EEEEEENS3_IJNS3_IJNS4_ILi1EEES5_NS4_ILi4EEEEEEEEEEENS_10ViewEngineIPN7cutlass6half_tEEEEEC2ERKSC_RKSH_,@function
        .size           $_ZN7cutlass13device_kernelIN5flash19enable_sm80_to_sm89INS1_16FlashAttnBwdSm80INS1_25CollectiveMainloopBwdSm80ILi2ELi2EN4cute5tupleIJNS5_1CILi128EEES8_NS7_ILi64EEEEEENS_6half_tEfNS_4arch4Sm80ELb0ELb1ELb1ELb0ELb0ELb0ELb0ELb0ELi2ELi4ELi4ELi4ELb0EEENS1_24CollectiveEpilogueBwdGQAISA_fSD_Li256ELb0ELb0EEENS1_19SingleTileSchedulerILb0ELb0ELb0ELi128EEEEEEEEEvNT_6ParamsE$_ZN4cute3eso3ESOILb1ELb0EJNS_6LayoutINS_5tupleIJNS3_IJNS_1CILi2EEES5_S5_EEEEEENS3_IJNS3_IJNS4_ILi1EEES5_NS4_ILi4EEEEEEEEEEENS_10ViewEngineIPN7cutlass6half_tEEEEEC2ERKSC_RKSH_,($_ZN7cutlass13device_kernelIN5flash19enable_sm80_to_sm89INS1_16FlashAttnBwdSm80INS1_25CollectiveMainloopBwdSm80ILi2ELi2EN4cute5tupleIJNS5_1CILi128EEES8_NS7_ILi64EEEEEENS_6half_tEfNS_4arch4Sm80ELb0ELb1ELb1ELb0ELb0ELb0ELb0ELb0ELi2ELi4ELi4ELi4ELb0EEENS1_24CollectiveEpilogueBwdGQAISA_fSD_Li256ELb0ELb0EEENS1_19SingleTileSchedulerILb0ELb0ELb0ELi128EEEEEEEEEvNT_6ParamsE$_ZN4cute3eso3ESOILb1ELb0EJNS_6LayoutINS_5tupleIJNS3_IJNS_1CILi2EEES5_S5_EEEEEENS3_IJNS3_IJNS4_ILi1EEES5_NS4_ILi4EEEEEEEEEEEiEEC2ERKSC_RKi - $_ZN7cutlass13device_kernelIN5flash19enable_sm80_to_sm89INS1_16FlashAttnBwdSm80INS1_25CollectiveMainloopBwdSm80ILi2ELi2EN4cute5tupleIJNS5_1CILi128EEES8_NS7_ILi64EEEEEENS_6half_tEfNS_4arch4Sm80ELb0ELb1ELb1ELb0ELb0ELb0ELb0ELb0ELi2ELi4ELi4ELi4ELb0EEENS1_24CollectiveEpilogueBwdGQAISA_fSD_Li256ELb0ELb0EEENS1_19SingleTileSchedulerILb0ELb0ELb0ELi128EEEEEEEEEvNT_6ParamsE$_ZN4cute3eso3ESOILb1ELb0EJNS_6LayoutINS_5tupleIJNS3_IJNS_1CILi2EEES5_S5_EEEEEENS3_IJNS3_IJNS4_ILi1EEES5_NS4_ILi4EEEEEEEEEEENS_10ViewEngineIPN7cutlass6half_tEEEEEC2ERKSC_RKSH_)
$_ZN7cutlass13device_kernelIN5flash19enable_sm80_to_sm89INS1_16FlashAttnBwdSm80INS1_25CollectiveMainloopBwdSm80ILi2ELi2EN4cute5tupleIJNS5_1CILi128EEES8_NS7_ILi64EEEEEENS_6half_tEfNS_4arch4Sm80ELb0ELb1ELb1ELb0ELb0ELb0ELb0ELb0ELi2ELi4ELi4ELi4ELb0EEENS1_24CollectiveEpilogueBwdGQAISA_fSD_Li256ELb0ELb0EEENS1_19SingleTileSchedulerILb0ELb0ELb0ELi128EEEEEEEEEvNT_6ParamsE$_ZN4cute3eso3ESOILb1ELb0EJNS_6LayoutINS_5tupleIJNS3_IJNS_1CILi2EEES5_S5_EEEEEENS3_IJNS3_IJNS4_ILi1EEES5_NS4_ILi4EEEEEEEEEEENS_10ViewEngineIPN7cutlass6half_tEEEEEC2ERKSC_RKSH_:
[----:B------:R-:W-:Y:S01]  /*74b0*/  IADD3 R2, R60, -c[0x0][0x20], RZ ;  /* 0x800008003c027a10 */ /* 0x000fe20007ffe0ff */
[----:B------:R-:W-:Y:S01]  /*74c0*/  IMAD.MOV.U32 R7, RZ, RZ, R3 ;  /* 0x000000ffff077224 */ /* 0x000fe200078e0003 */
[----:B------:R-:W-:-:S04]  /*74d0*/  MOV R5, 0x0 ;  /* 0x0000000000057802 */ /* 0x000fc80000000f00 */
[----:B------:R1:W-:Y:S01]  /*74e0*/  STL.64 [R2], R6 ;  /* 0x0000000602007387 */ /* 0x0003e20000100a00 */
[----:B------:R-:W-:Y:S05]  /*74f0*/  RET.REL.NODEC R4 `(_ZN7cutlass13device_kernelIN5flash19enable_sm80_to_sm89INS1_16FlashAttnBwdSm80INS1_25CollectiveMainloopBwdSm80ILi2ELi2EN4cute5tupleIJNS5_1CILi128EEES8_NS7_ILi64EEEEEENS_6half_tEfNS_4arch4Sm80ELb0ELb1ELb1ELb0ELb0ELb0ELb0ELb0ELi2ELi4ELi4ELi4ELb0EEENS1_24CollectiveEpilogueBwdGQAISA_fSD_Li256ELb0ELb0EEENS1_19SingleTileSchedulerILb0ELb0ELb0ELi128EEEEEEEEEvNT_6ParamsE) ;  /* 0xffff8b0004007950 */ /* 0x000fea0003c3ffff */
        .type           $_ZN7cutlass13device_kernelIN5flash19enable_sm80_to_sm89INS1_16FlashAttnBwdSm80INS1_25CollectiveMainloopBwdSm80ILi2ELi2EN4cute5tupleIJNS5_1CILi128EEES8_NS7_ILi64EEEEEENS_6half_tEfNS_4arch4Sm80ELb0ELb1ELb1ELb0ELb0ELb0ELb0ELb0ELi2ELi4ELi4ELi4ELb0EEENS1_24CollectiveEpilogueBwdGQAISA_fSD_Li256ELb0ELb0EEENS1_19SingleTileSchedulerILb0ELb0ELb0ELi128EEEEEEEEEvNT_6ParamsE$_ZN4cute3eso3ESOILb1ELb0EJNS_6LayoutINS_5tupleIJNS3_IJNS_1CILi2EEES5_S5_EEEEEENS3_IJNS3_IJNS4_ILi1EEES5_NS4_ILi4EEEEEEEEEEEiEEC2ERKSC_RKi,@function
        .size           $_ZN7cutlass13device_kernelIN5flash19enable_sm80_to_sm89INS1_16FlashAttnBwdSm80INS1_25CollectiveMainloopBwdSm80ILi2ELi2EN4cute5tupleIJNS5_1CILi128EEES8_NS7_ILi64EEEEEENS_6half_tEfNS_4arch4Sm80ELb0ELb1ELb1ELb0ELb0ELb0ELb0ELb0ELi2ELi4ELi4ELi4ELb0EEENS1_24CollectiveEpilogueBwdGQAISA_fSD_Li256ELb0ELb0EEENS1_19SingleTileSchedulerILb0ELb0ELb0ELi128EEEEEEEEEvNT_6ParamsE$_ZN4cute3eso3ESOILb1ELb0EJNS_6LayoutINS_5tupleIJNS3_IJNS_1CILi2EEES5_S5_EEEEEENS3_IJNS3_IJNS4_ILi1EEES5_NS4_ILi4EEEEEEEEEEEiEEC2ERKSC_RKi,($_ZN7cutlass13device_kernelIN5flash19enable_sm80_to_sm89INS1_16FlashAttnBwdSm80INS1_25CollectiveMainloopBwdSm80ILi2ELi2EN4cute5tupleIJNS5_1CILi128EEES8_NS7_ILi64EEEEEENS_6half_tEfNS_4arch4Sm80ELb0ELb1ELb1ELb0ELb0ELb0ELb0ELb0ELi2ELi4ELi4ELi4ELb0EEENS1_24CollectiveEpilogueBwdGQAISA_fSD_Li256ELb0ELb0EEENS1_19SingleTileSchedulerILb0ELb0ELb0ELi128EEEEEEEEEvNT_6ParamsE$_ZN4cute3eso3ESOILb1ELb0EJNS_6LayoutINS_5tupleIJNS3_IJNS_1CILi2EEES5_S5_EEES5_EEENS3_IJNS3_IJNS4_ILi1EEES5_NS4_ILi4EEEEEENS4_ILi64EEEEEEEENS_10ViewEngineIPN7cutlass6half_tEEEEEC2ERKSD_RKSI_ - $_ZN7cutlass13device_kernelIN5flash19enable_sm80_to_sm89INS1_16FlashAttnBwdSm80INS1_25CollectiveMainloopBwdSm80ILi2ELi2EN4cute5tupleIJNS5_1CILi128EEES8_NS7_ILi64EEEEEENS_6half_tEfNS_4arch4Sm80ELb0ELb1ELb1ELb0ELb0ELb0ELb0ELb0ELi2ELi4ELi4ELi4ELb0EEENS1_24CollectiveEpilogueBwdGQAISA_fSD_Li256ELb0ELb0EEENS1_19SingleTileSchedulerILb0ELb0ELb0ELi128EEEEEEEEEvNT_6ParamsE$_ZN4cute3eso3ESOILb1ELb0EJNS_6LayoutINS_5tupleIJNS3_IJNS_1CILi2EEES5_S5_EEEEEENS3_IJNS3_IJNS4_ILi1EEES5_NS4_ILi4EEEEEEEEEEEiEEC2ERKSC_RKi)
$_ZN7cutlass13device_kernelIN5flash19enable_sm80_to_sm89INS1_16FlashAttnBwdSm80INS1_25CollectiveMainloopBwdSm80ILi2ELi2EN4cute5tupleIJNS5_1CILi128EEES8_NS7_ILi64EEEEEENS_6half_tEfNS_4arch4Sm80ELb0ELb1ELb1ELb0ELb0ELb0ELb0ELb0ELi2ELi4ELi4ELi4ELb0EEENS1_24CollectiveEpilogueBwdGQAISA_fSD_Li256ELb0ELb0EEENS1_19SingleTileSchedulerILb0ELb0ELb0ELi128EEEEEEEEEvNT_6ParamsE$_ZN4cute3eso3ESOILb1ELb0EJNS_6LayoutINS_5tupleIJNS3_IJNS_1CILi2EEES5_S5_EEEEEENS3_IJNS3_IJNS4_ILi1EEES5_NS4_ILi4EEEEEEEEEEEiEEC2ERKSC_RKi:
[----:B------:R-:W-:Y:S02]  /*7500*/  IADD3 R2, R60, -c[0x0][0x20], RZ ;  /* 0x800008003c027a10 */ /* 0x000fe40007ffe0ff */
[----:B------:R-:W-:-:S03]  /*7510*/  MOV R5, 0x0 ;  /* 0x0000000000057802 */ /* 0x000fc60000000f00 */
[----:B------:R1:W-:Y:S01]  /*7520*/  STL [R2], R3 ;  /* 0x0000000302007387 */ /* 0x0003e20000100800 */
[----:B------:R-:W-:Y:S05]  /*7530*/  RET.REL.NODEC R4 `(_ZN7cutlass13device_kernelIN5flash19enable_sm80_to_sm89INS1_16FlashAttnBwdSm80INS1_25CollectiveMainloopBwdSm80ILi2ELi2EN4cute5tupleIJNS5_1CILi128EEES8_NS7_ILi64EEEEEENS_6half_tEfNS_4arch4Sm80ELb0ELb1ELb1ELb0ELb0ELb0ELb0ELb0ELi2ELi4ELi4ELi4ELb0EEENS1_24CollectiveEpilogueBwdGQAISA_fSD_Li256ELb0ELb0EEENS1_19SingleTileSchedulerILb0ELb0ELb0ELi128EEEEEEEEEvNT_6ParamsE) ;  /* 0xffff8ac004007950 */ /* 0x000fea0003c3ffff */
        .type           $_ZN7cutlass13device_kernelIN5flash19enable_sm80_to_sm89INS1_16FlashAttnBwdSm80INS1_25CollectiveMainloopBwdSm80ILi2ELi2EN4cute5tupleIJNS5_1CILi128EEES8_NS7_ILi64EEEEEENS_6half_tEfNS_4arch4Sm80ELb0ELb1ELb1ELb0ELb0ELb0ELb0ELb0ELi2ELi4ELi4ELi4ELb0EEENS1_24CollectiveEpilogueBwdGQAISA_fSD_Li256ELb0ELb0EEENS1_19SingleTileSchedulerILb0ELb0ELb0ELi128EEEEEEEEEvNT_6ParamsE$_ZN4cute3eso3ESOILb1ELb0EJNS_6LayoutINS_5tupleIJNS3_IJNS_1CILi2EEES5_S5_EEES5_EEENS3_IJNS3_IJNS4_ILi1EEES5_NS4_ILi4EEEEEENS4_ILi64EEEEEEEENS_10ViewEngineIPN7cutlass6half_tEEEEEC2ERKSD_RKSI_,@function
        .size           $_ZN7cutlass13device_kernelIN5flash19enable_sm80_to_sm89INS1_16FlashAttnBwdSm80INS1_25CollectiveMainloopBwdSm80ILi2ELi2EN4cute5tupleIJNS5_1CILi128EEES8_NS7_ILi64EEEEEENS_6half_tEfNS_4arch4Sm80ELb0ELb1ELb1ELb0ELb0ELb0ELb0ELb0ELi2ELi4ELi4ELi4ELb0EEENS1_24CollectiveEpilogueBwdGQAISA_fSD_Li256ELb0ELb0EEENS1_19SingleTileSchedulerILb0ELb0ELb0ELi128EEEEEEEEEvNT_6ParamsE$_ZN4cute3eso3ESOILb1ELb0EJNS_6LayoutINS_5tupleIJNS3_IJNS_1CILi2EEES5_S5_EEES5_EEENS3_IJNS3_IJNS4_ILi1EEES5_NS4_ILi4EEEEEENS4_ILi64EEEEEEEENS_10ViewEngineIPN7cutlass6half_tEEEEEC2ERKSD_RKSI_,($_ZN7cutlass13device_kernelIN5flash19enable_sm80_to_sm89INS1_16FlashAttnBwdSm80INS1_25CollectiveMainloopBwdSm80ILi2ELi2EN4cute5tupleIJNS5_1CILi128EEES8_NS7_ILi64EEEEEENS_6half_tEfNS_4arch4Sm80ELb0ELb1ELb1ELb0ELb0ELb0ELb0ELb0ELi2ELi4ELi4ELi4ELb0EEENS1_24CollectiveEpilogueBwdGQAISA_fSD_Li256ELb0ELb0EEENS1_19SingleTileSchedulerILb0ELb0ELb0ELi128EEEEEEEEEvNT_6ParamsE$_ZN4cute3eso3ESOILb1ELb0EJNS_6LayoutINS_5tupleIJNS3_IJNS_1CILi2EEES5_S5_EEES5_EEENS3_IJNS3_IJNS4_ILi1EEES5_NS4_ILi4EEEEEENS4_ILi64EEEEEEEEiEEC2ERKSD_RKi - $_ZN7cutlass13device_kernelIN5flash19enable_sm80_to_sm89INS1_16FlashAttnBwdSm80INS1_25CollectiveMainloopBwdSm80ILi2ELi2EN4cute5tupleIJNS5_1CILi128EEES8_NS7_ILi64EEEEEENS_6half_tEfNS_4arch4Sm80ELb0ELb1ELb1ELb0ELb0ELb0ELb0ELb0ELi2ELi4ELi4ELi4ELb0EEENS1_24CollectiveEpilogueBwdGQAISA_fSD_Li256ELb0ELb0EEENS1_19SingleTileSchedulerILb0ELb0ELb0ELi128EEEEEEEEEvNT_6ParamsE$_ZN4cute3eso3ESOILb1ELb0EJNS_6LayoutINS_5tupleIJNS3_IJNS_1CILi2EEES5_S5_EEES5_EEENS3_IJNS3_IJNS4_ILi1EEES5_NS4_ILi4EEEEEENS4_ILi64EEEEEEEENS_10ViewEngineIPN7cutlass6half_tEEEEEC2ERKSD_RKSI_)
$_ZN7cutlass13device_kernelIN5flash19enable_sm80_to_sm89INS1_16FlashAttnBwdSm80INS1_25CollectiveMainloopBwdSm80ILi2ELi2EN4cute5tupleIJNS5_1CILi128EEES8_NS7_ILi64EEEEEENS_6half_tEfNS_4arch4Sm80ELb0ELb1ELb1ELb0ELb0ELb0ELb0ELb0ELi2ELi4ELi4ELi4ELb0EEENS1_24CollectiveEpilogueBwdGQAISA_fSD_Li256ELb0ELb0EEENS1_19SingleTileSchedulerILb0ELb0ELb0ELi128EEEEEEEEEvNT_6ParamsE$_ZN4cute3eso3ESOILb1ELb0EJNS_6LayoutINS_5tupleIJNS3_IJNS_1CILi2EEES5_S5_EEES5_EEENS3_IJNS3_IJNS4_ILi1EEES5_NS4_ILi4EEEEEENS4_ILi64EEEEEEEENS_10ViewEngineIPN7cutlass6half_tEEEEEC2ERKSD_RKSI_:
[----:B------:R-:W-:Y:S01]  /*7540*/  IADD3 R2, R60, -c[0x0][0x20], RZ ;  /* 0x800008003c027a10 */ /* 0x000fe20007ffe0ff */
[----:B------:R-:W-:Y:S01]  /*7550*/  IMAD.MOV.U32 R7, RZ, RZ, R3 ;  /* 0x000000ffff077224 */ /* 0x000fe200078e0003 */
[----:B------:R-:W-:-:S04]  /*7560*/  MOV R5, 0x0 ;  /* 0x0000000000057802 */ /* 0x000fc80000000f00 */
[----:B------:R1:W-:Y:S01]  /*7570*/  STL.64 [R2], R6 ;  /* 0x0000000602007387 */ /* 0x0003e20000100a00 */
[----:B------:R-:W-:Y:S05]  /*7580*/  RET.REL.NODEC R4 `(_ZN7cutlass13device_kernelIN5flash19enable_sm80_to_sm89INS1_16FlashAttnBwdSm80INS1_25CollectiveMainloopBwdSm80ILi2ELi2EN4cute5tupleIJNS5_1CILi128EEES8_NS7_ILi64EEEEEENS_6half_tEfNS_4arch4Sm80ELb0ELb1ELb1ELb0ELb0ELb0ELb0ELb0ELi2ELi4ELi4ELi4ELb0EEENS1_24CollectiveEpilogueBwdGQAISA_fSD_Li256ELb0ELb0EEENS1_19SingleTileSchedulerILb0ELb0ELb0ELi128EEEEEEEEEvNT_6ParamsE) ;  /* 0xffff8a7004007950 */ /* 0x000fea0003c3ffff */
        .type           $_ZN7cutlass13device_kernelIN5flash19enable_sm80_to_sm89INS1_16FlashAttnBwdSm80INS1_25CollectiveMainloopBwdSm80ILi2ELi2EN4cute5tupleIJNS5_1CILi128EEES8_NS7_ILi64EEEEEENS_6half_tEfNS_4arch4Sm80ELb0ELb1ELb1ELb0ELb0ELb0ELb0ELb0ELi2ELi4ELi4ELi4ELb0EEENS1_24CollectiveEpilogueBwdGQAISA_fSD_Li256ELb0ELb0EEENS1_19SingleTileSchedulerILb0ELb0ELb0ELi128EEEEEEEEEvNT_6ParamsE$_ZN4cute3eso3ESOILb1ELb0EJNS_6LayoutINS_5tupleIJNS3_IJNS_1CILi2EEES5_S5_EEES5_EEENS3_IJNS3_IJNS4_ILi1EEES5_NS4_ILi4EEEEEENS4_ILi64EEEEEEEEiEEC2ERKSD_RKi,@function
        .size           $_ZN7cutlass13device_kernelIN5flash19enable_sm80_to_sm89INS1_16FlashAttnBwdSm80INS1_25CollectiveMainloopBwdSm80ILi2ELi2EN4cute5tupleIJNS5_1CILi128EEES8_NS7_ILi64EEEEEENS_6half_tEfNS_4arch4Sm80ELb0ELb1ELb1ELb0ELb0ELb0ELb0ELb0ELi2ELi4ELi4ELi4ELb0EEENS1_24CollectiveEpilogueBwdGQAISA_fSD_Li256ELb0ELb0EEENS1_19SingleTileSchedulerILb0ELb0ELb0ELi128EEEEEEEEEvNT_6ParamsE$_ZN4cute3eso3ESOILb1ELb0EJNS_6LayoutINS_5tupleIJNS3_IJNS_1CILi2EEES5_S5_EEES5_EEENS3_IJNS3_IJNS4_ILi1EEES5_NS4_ILi4EEEEEENS4_ILi64EEEEEEEEiEEC2ERKSD_RKi,($_ZN7cutlass13device_kernelIN5flash19enable_sm80_to_sm89INS1_16FlashAttnBwdSm80INS1_25CollectiveMainloopBwdSm80ILi2ELi2EN4cute5tupleIJNS5_1CILi128EEES8_NS7_ILi64EEEEEENS_6half_tEfNS_4arch4Sm80ELb0ELb1ELb1ELb0ELb0ELb0ELb0ELb0ELi2ELi4ELi4ELi4ELb0EEENS1_24CollectiveEpilogueBwdGQAISA_fSD_Li256ELb0ELb0EEENS1_19SingleTileSchedulerILb0ELb0ELb0ELi128EEEEEEEEEvNT_6ParamsE$_ZN4cute3eso3ESOILb1ELb0EJNS_6LayoutINS_5tupleIJNS3_IJNS_1CILi2EEES5_S5_EEES5_EEENS3_IJNS3_IJNS4_ILi1EEES5_NS4_ILi4EEEEEENS4_ILi8EEEEEEEENS_10ViewEngineIPN7cutlass6half_tEEEEEC2ERKSD_RKSI_ - $_ZN7cutlass13device_kernelIN5flash19enable_sm80_to_sm89INS1_16FlashAttnBwdSm80INS1_25CollectiveMainloopBwdSm80ILi2ELi2EN4cute5tupleIJNS5_1CILi128EEES8_NS7_ILi64EEEEEENS_6half_tEfNS_4arch4Sm80ELb0ELb1ELb1ELb0ELb0ELb0ELb0ELb0ELi2ELi4ELi4ELi4ELb0EEENS1_24CollectiveEpilogueBwdGQAISA_fSD_Li256ELb0ELb0EEENS1_19SingleTileSchedulerILb0ELb0ELb0ELi128EEEEEEEEEvNT_6ParamsE$_ZN4cute3eso3ESOILb1ELb0EJNS_6LayoutINS_5tupleIJNS3_IJNS_1CILi2EEES5_S5_EEES5_EEENS3_IJNS3_IJNS4_ILi1EEES5_NS4_ILi4EEEEEENS4_ILi64EEEEEEEEiEEC2ERKSD_RKi)
$_ZN7cutlass13device_kernelIN5flash19enable_sm80_to_sm89INS1_16FlashAttnBwdSm80INS1_25CollectiveMainloopBwdSm80ILi2ELi2EN4cute5tupleIJNS5_1CILi128EEES8_NS7_ILi64EEEEEENS_6half_tEfNS_4arch4Sm80ELb0ELb1ELb1ELb0ELb0ELb0ELb0ELb0ELi2ELi4ELi4ELi4ELb0EEENS1_24CollectiveEpilogueBwdGQAISA_fSD_Li256ELb0ELb0EEENS1_19SingleTileSchedulerILb0ELb0ELb0ELi128EEEEEEEEEvNT_6ParamsE$_ZN4cute3eso3ESOILb1ELb0EJNS_6LayoutINS_5tupleIJNS3_IJNS_1CILi2EEES5_S5_EEES5_EEENS3_IJNS3_IJNS4_ILi1EEES5_NS4_ILi4EEEEEENS4_ILi64EEEEEEEEiEEC2ERKSD_RKi:
[----:B------:R-:W-:Y:S02]  /*7590*/  IADD3 R2, R60, -c[0x0][0x20], RZ ;  /* 0x800008003c027a10 */ /* 0x000fe40007ffe0ff */
[----:B------:R-:W-:-:S03]  /*75a0*/  MOV R7, 0x0 ;  /* 0x0000000000077802 */ /* 0x000fc60000000f00 */
[----:B------:R1:W-:Y:S01]  /*75b0*/  STL [R2], R3 ;  /* 0x0000000302007387 */ /* 0x0003e20000100800 */
[----:B------:R-:W-:Y:S05]  /*75c0*/  RET.REL.NODEC R6 `(_ZN7cutlass13device_kernelIN5flash19enable_sm80_to_sm89INS1_16FlashAttnBwdSm80INS1_25CollectiveMainloopBwdSm80ILi2ELi2EN4cute5tupleIJNS5_1CILi128EEES8_NS7_ILi64EEEEEENS_6half_tEfNS_4arch4Sm80ELb0ELb1ELb1ELb0ELb0ELb0ELb0ELb0ELi2ELi4ELi4ELi4ELb0EEENS1_24CollectiveEpilogueBwdGQAISA_fSD_Li256ELb0ELb0EEENS1_19SingleTileSchedulerILb0ELb0ELb0ELi128EEEEEEEEEvNT_6ParamsE) ;  /* 0xffff8a3006007950 */ /* 0x000fea0003c3ffff */
        .type           $_ZN7cutlass13device_kernelIN5flash19enable_sm80_to_sm89INS1_16FlashAttnBwdSm80INS1_25CollectiveMainloopBwdSm80ILi2ELi2EN4cute5tupleIJNS5_1CILi128EEES8_NS7_ILi64EEEEEENS_6half_tEfNS_4arch4Sm80ELb0ELb1ELb1ELb0ELb0ELb0ELb0ELb0ELi2ELi4ELi4ELi4ELb0EEENS1_24CollectiveEpilogueBwdGQAISA_fSD_Li256ELb0ELb0EEENS1_19SingleTileSchedulerILb0ELb0ELb0ELi128EEEEEEEEEvNT_6ParamsE$_ZN4cute3eso3ESOILb1ELb0EJNS_6LayoutINS_5tupleIJNS3_IJNS_1CILi2EEES5_S5_EEES5_EEENS3_IJNS3_IJNS4_ILi1EEES5_NS4_ILi4EEEEEENS4_ILi8EEEEEEEENS_10ViewEngineIPN7cutlass6half_tEEEEEC2ERKSD_RKSI_,@function
        .size           $_ZN7cutlass13device_kernelIN5flash19enable_sm80_to_sm89INS1_16FlashAttnBwdSm80INS1_25CollectiveMainloopBwdSm80ILi2ELi2EN4cute5tupleIJNS5_1CILi128EEES8_NS7_ILi64EEEEEENS_6half_tEfNS_4arch4Sm80ELb0ELb1ELb1ELb0ELb0ELb0ELb0ELb0ELi2ELi4ELi4ELi4ELb0EEENS1_24CollectiveEpilogueBwdGQAISA_fSD_Li256ELb0ELb0EEENS1_19SingleTileSchedulerILb0ELb0ELb0ELi128EEEEEEEEEvNT_6ParamsE$_ZN4cute3eso3ESOILb1ELb0EJNS_6LayoutINS_5tupleIJNS3_IJNS_1CILi2EEES5_S5_EEES5_EEENS3_IJNS3_IJNS4_ILi1EEES5_NS4_ILi4EEEEEENS4_ILi8EEEEEEEENS_10ViewEngineIPN7cutlass6half_tEEEEEC2ERKSD_RKSI_,($_ZN7cutlass13device_kernelIN5flash19enable_sm80_to_sm89INS1_16FlashAttnBwdSm80INS1_25CollectiveMainloopBwdSm80ILi2ELi2EN4cute5tupleIJNS5_1CILi128EEES8_NS7_ILi64EEEEEENS_6half_tEfNS_4arch4Sm80ELb0ELb1ELb1ELb0ELb0ELb0ELb0ELb0ELi2ELi4ELi4ELi4ELb0EEENS1_24CollectiveEpilogueBwdGQAISA_fSD_Li256ELb0ELb0EEENS1_19SingleTileSchedulerILb0ELb0ELb0ELi128EEEEEEEEEvNT_6ParamsE$_ZN4cute3eso3ESOILb1ELb0EJNS_6LayoutINS_5tupleIJNS3_IJNS_1CILi2EEES5_S5_EEES5_EEENS3_IJNS3_IJNS4_ILi1EEES5_NS4_ILi4EEEEEENS4_ILi8EEEEEEEEiEEC2ERKSD_RKi - $_ZN7cutlass13device_kernelIN5flash19enable_sm80_to_sm89INS1_16FlashAttnBwdSm80INS1_25CollectiveMainloopBwdSm80ILi2ELi2EN4cute5tupleIJNS5_1CILi128EEES8_NS7_ILi64EEEEEENS_6half_tEfNS_4arch4Sm80ELb0ELb1ELb1ELb0ELb0ELb0ELb0ELb0ELi2ELi4ELi4ELi4ELb0EEENS1_24CollectiveEpilogueBwdGQAISA_fSD_Li256ELb0ELb0EEENS1_19SingleTileSchedulerILb0ELb0ELb0ELi128EEEEEEEEEvNT_6ParamsE$_ZN4cute3eso3ESOILb1ELb0EJNS_6LayoutINS_5tupleIJNS3_IJNS_1CILi2EEES5_S5_EEES5_EEENS3_IJNS3_IJNS4_ILi1EEES5_NS4_ILi4EEEEEENS4_ILi8EEEEEEEENS_10ViewEngineIPN7cutlass6half_tEEEEEC2ERKSD_RKSI_)
$_ZN7cutlass13device_kernelIN5flash19enable_sm80_to_sm89INS1_16FlashAttnBwdSm80INS1_25CollectiveMainloopBwdSm80ILi2ELi2EN4cute5tupleIJNS5_1CILi128EEES8_NS7_ILi64EEEEEENS_6half_tEfNS_4arch4Sm80ELb0ELb1ELb1ELb0ELb0ELb0ELb0ELb0ELi2ELi4ELi4ELi4ELb0EEENS1_24CollectiveEpilogueBwdGQAISA_fSD_Li256ELb0ELb0EEENS1_19SingleTileSchedulerILb0ELb0ELb0ELi128EEEEEEEEEvNT_6ParamsE$_ZN4cute3eso3ESOILb1ELb0EJNS_6LayoutINS_5tupleIJNS3_IJNS_1CILi2EEES5_S5_EEES5_EEENS3_IJNS3_IJNS4_ILi1EEES5_NS4_ILi4EEEEEENS4_ILi8EEEEEEEENS_10ViewEngineIPN7cutlass6half_tEEEEEC2ERKSD_RKSI_:
[----:B------:R-:W-:Y:S01]  /*75d0*/  IADD3 R2, R60, -c[0x0][0x20], RZ ;  /* 0x800008003c027a10 */ /* 0x000fe20007ffe0ff */
[----:B------:R-:W-:Y:S01]  /*75e0*/  IMAD.MOV.U32 R11, RZ, RZ, R3 ;  /* 0x000000ffff0b7224 */ /* 0x000fe200078e0003 */
[----:B------:R-:W-:-:S04]  /*75f0*/  MOV R7, 0x0 ;  /* 0x0000000000077802 */ /* 0x000fc80000000f00 */
[----:B------:R1:W-:Y:S01]  /*7600*/  STL.64 [R2], R10 ;  /* 0x0000000a02007387 */ /* 0x0003e20000100a00 */
[----:B------:R-:W-:Y:S05]  /*7610*/  RET.REL.NODEC R6 `(_ZN7cutlass13device_kernelIN5flash19enable_sm80_to_sm89INS1_16FlashAttnBwdSm80INS1_25CollectiveMainloopBwdSm80ILi2ELi2EN4cute5tupleIJNS5_1CILi128EEES8_NS7_ILi64EEEEEENS_6half_tEfNS_4arch4Sm80ELb0ELb1ELb1ELb0ELb0ELb0ELb0ELb0ELi2ELi4ELi4ELi4ELb0EEENS1_24CollectiveEpilogueBwdGQAISA_fSD_Li256ELb0ELb0EEENS1_19SingleTileSchedulerILb0ELb0ELb0ELi128EEEEEEEEEvNT_6ParamsE) ;  /* 0xffff89e006007950 */ /* 0x000fea0003c3ffff */
        .type           $_ZN7cutlass13device_kernelIN5flash19enable_sm80_to_sm89INS1_16FlashAttnBwdSm80INS1_25CollectiveMainloopBwdSm80ILi2ELi2EN4cute5tupleIJNS5_1CILi128EEES8_NS7_ILi64EEEEEENS_6half_tEfNS_4arch4Sm80ELb0ELb1ELb1ELb0ELb0ELb0ELb0ELb0ELi2ELi4ELi4ELi4ELb0EEENS1_24CollectiveEpilogueBwdGQAISA_fSD_Li256ELb0ELb0EEENS1_19SingleTileSchedulerILb0ELb0ELb0ELi128EEEEEEEEEvNT_6ParamsE$_ZN4cute3eso3ESOILb1ELb0EJNS_6LayoutINS_5tupleIJNS3_IJNS_1CILi2EEES5_S5_EEES5_EEENS3_IJNS3_IJNS4_ILi1EEES5_NS4_ILi4EEEEEENS4_ILi8EEEEEEEEiEEC2ERKSD_RKi,@function
        .size           $_ZN7cutlass13device_kernelIN5flash19enable_sm80_to_sm89INS1_16FlashAttnBwdSm80INS1_25CollectiveMainloopBwdSm80ILi2ELi2EN4cute5tupleIJNS5_1CILi128EEES8_NS7_ILi64EEEEEENS_6half_tEfNS_4arch4Sm80ELb0ELb1ELb1ELb0ELb0ELb0ELb0ELb0ELi2ELi4ELi4ELi4ELb0EEENS1_24CollectiveEpilogueBwdGQAISA_fSD_Li256ELb0ELb0EEENS1_19SingleTileSchedulerILb0ELb0ELb0ELi128EEEEEEEEEvNT_6ParamsE$_ZN4cute3eso3ESOILb1ELb0EJNS_6LayoutINS_5tupleIJNS3_IJNS_1CILi2EEES5_S5_EEES5_EEENS3_IJNS3_IJNS4_ILi1EEES5_NS4_ILi4EEEEEENS4_ILi8EEEEEEEEiEEC2ERKSD_RKi,($_ZN7cutlass13device_kernelIN5flash19enable_sm80_to_sm89INS1_16FlashAttnBwdSm80INS1_25CollectiveMainloopBwdSm80ILi2ELi2EN4cute5tupleIJNS5_1CILi128EEES8_NS7_ILi64EEEEEENS_6half_tEfNS_4arch4Sm80ELb0ELb1ELb1ELb0ELb0ELb0ELb0ELb0ELi2ELi4ELi4ELi4ELb0EEENS1_24CollectiveEpilogueBwdGQAISA_fSD_Li256ELb0ELb0EEENS1_19SingleTileSchedulerILb0ELb0ELb0ELi128EEEEEEEEEvNT_6ParamsE$_ZN4cute3eso3ESOILb1ELb0EJNS_6LayoutINS_5tupleIJNS3_IJNS_1CILi4EEENS4_ILi1EEEEEEEEENS3_IJNS3_IJS6_NS4_ILi0EEEEEEEEEEENS_10ViewEngineIPjEEEEC2ERKSC_RKSF_ - $_ZN7cutlass13device_kernelIN5flash19enable_sm80_to_sm89INS1_16FlashAttnBwdSm80INS1_25CollectiveMainloopBwdSm80ILi2ELi2EN4cute5tupleIJNS5_1CILi128EEES8_NS7_ILi64EEEEEENS_6half_tEfNS_4arch4Sm80ELb0ELb1ELb1ELb0ELb0ELb0ELb0ELb0ELi2ELi4ELi4ELi4ELb0EEENS1_24CollectiveEpilogueBwdGQAISA_fSD_Li256ELb0ELb0EEENS1_19SingleTileSchedulerILb0ELb0ELb0ELi128EEEEEEEEEvNT_6ParamsE$_ZN4cute3eso3ESOILb1ELb0EJNS_6LayoutINS_5tupleIJNS3_IJNS_1CILi2EEES5_S5_EEES5_EEENS3_IJNS3_IJNS4_ILi1EEES5_NS4_ILi4EEEEEENS4_ILi8EEEEEEEEiEEC2ERKSD_RKi)
$_ZN7cutlass13device_kernelIN5flash19enable_sm80_to_sm89INS1_16FlashAttnBwdSm80INS1_25CollectiveMainloopBwdSm80ILi2ELi2EN4cute5tupleIJNS5_1CILi128EEES8_NS7_ILi64EEEEEENS_6half_tEfNS_4arch4Sm80ELb0ELb1ELb1ELb0ELb0ELb0ELb0ELb0ELi2ELi4ELi4ELi4ELb0EEENS1_24CollectiveEpilogueBwdGQAISA_fSD_Li256ELb0ELb0EEENS1_19SingleTileSchedulerILb0ELb0ELb0ELi128EEEEEEEEEvNT_6ParamsE$_ZN4cute3eso3ESOILb1ELb0EJNS_6LayoutINS_5tupleIJNS3_IJNS_1CILi2EEES5_S5_EEES5_EEENS3_IJNS3_IJNS4_ILi1EEES5_NS4_ILi4EEEEEENS4_ILi8EEEEEEEEiEEC2ERKSD_RKi:
[----:B------:R-:W-:Y:S02]  /*7620*/  IADD3 R2, R60, -c[0x0][0x20], RZ ;  /* 0x800008003c027a10 */ /* 0x000fe40007ffe0ff */
[----:B------:R-:W-:-:S03]  /*7630*/  MOV R13, 0x0 ;  /* 0x00000000000d7802 */ /* 0x000fc60000000f00 */
[----:B------:R1:W-:Y:S01]  /*7640*/  STL [R2], R3 ;  /* 0x0000000302007387 */ /* 0x0003e20000100800 */
[----:B------:R-:W-:Y:S05]  /*7650*/  RET.REL.NODEC R12 `(_ZN7cutlass13device_kernelIN5flash19enable_sm80_to_sm89INS1_16FlashAttnBwdSm80INS1_25CollectiveMainloopBwdSm80ILi2ELi2EN4cute5tupleIJNS5_1CILi128EEES8_NS7_ILi64EEEEEENS_6half_tEfNS_4arch4Sm80ELb0ELb1ELb1ELb0ELb0ELb0ELb0ELb0ELi2ELi4ELi4ELi4ELb0EEENS1_24CollectiveEpilogueBwdGQAISA_fSD_Li256ELb0ELb0EEENS1_19SingleTileSchedulerILb0ELb0ELb0ELi128EEEEEEEEEvNT_6ParamsE) ;  /* 0xffff89a00c007950 */ /* 0x000fea0003c3ffff */
        .type           $_ZN7cutlass13device_kernelIN5flash19enable_sm80_to_sm89INS1_16FlashAttnBwdSm80INS1_25CollectiveMainloopBwdSm80ILi2ELi2EN4cute5tupleIJNS5_1CILi128EEES8_NS7_ILi64EEEEEENS_6half_tEfNS_4arch4Sm80ELb0ELb1ELb1ELb0ELb0ELb0ELb0ELb0ELi2ELi4ELi4ELi4ELb0EEENS1_24CollectiveEpilogueBwdGQAISA_fSD_Li256ELb0ELb0EEENS1_19SingleTileSchedulerILb0ELb0ELb0ELi128EEEEEEEEEvNT_6ParamsE$_ZN4cute3eso3ESOILb1ELb0EJNS_6LayoutINS_5tupleIJNS3_IJNS_1CILi4EEENS4_ILi1EEEEEEEEENS3_IJNS3_IJS6_NS4_ILi0EEEEEEEEEEENS_10ViewEngineIPjEEEEC2ERKSC_RKSF_,@function
        .size           $_ZN7cutlass13device_kernelIN5flash19enable_sm80_to_sm89INS1_16FlashAttnBwdSm80INS1_25CollectiveMainloopBwdSm80ILi2ELi2EN4cute5tupleIJNS5_1CILi128EEES8_NS7_ILi64EEEEEENS_6half_tEfNS_4arch4Sm80ELb0ELb1ELb1ELb0ELb0ELb0ELb0ELb0ELi2ELi4ELi4ELi4ELb0EEENS1_24CollectiveEpilogueBwdGQAISA_fSD_Li256ELb0ELb0EEENS1_19SingleTileSchedulerILb0ELb0ELb0ELi128EEEEEEEEEvNT_6ParamsE$_ZN4cute3eso3ESOILb1ELb0EJNS_6LayoutINS_5tupleIJNS3_IJNS_1CILi4EEENS4_ILi1EEEEEEEEENS3_IJNS3_IJS6_NS4_ILi0EEEEEEEEEEENS_10ViewEngineIPjEEEEC2ERKSC_RKSF_,($_ZN7cutlass13device_kernelIN5flash19enable_sm80_to_sm89INS1_16FlashAttnBwdSm80INS1_25CollectiveMainloopBwdSm80ILi2ELi2EN4cute5tupleIJNS5_1CILi128EEES8_NS7_ILi64EEEEEENS_6half_tEfNS_4arch4Sm80ELb0ELb1ELb1ELb0ELb0ELb0ELb0ELb0ELi2ELi4ELi4ELi4ELb0EEENS1_24CollectiveEpilogueBwdGQAISA_fSD_Li256ELb0ELb0EEENS1_19SingleTileSchedulerILb0ELb0ELb0ELi128EEEEEEEEEvNT_6ParamsE$_ZN4cute3eso3ESOILb1ELb0EJNS_6LayoutINS_5tupleIJNS3_IJNS_1CILi8EEENS4_ILi1EEEEEEEEENS3_IJNS3_IJS6_NS4_ILi0EEEEEEEEEEENS_10ViewEngineINS_8smem_ptrIPN7cutlass6half_tEEEEEEEC2ERKSC_RKSJ_ - $_ZN7cutlass13device_kernelIN5flash19enable_sm80_to_sm89INS1_16FlashAttnBwdSm80INS1_25CollectiveMainloopBwdSm80ILi2ELi2EN4cute5tupleIJNS5_1CILi128EEES8_NS7_ILi64EEEEEENS_6half_tEfNS_4arch4Sm80ELb0ELb1ELb1ELb0ELb0ELb0ELb0ELb0ELi2ELi4ELi4ELi4ELb0EEENS1_24CollectiveEpilogueBwdGQAISA_fSD_Li256ELb0ELb0EEENS1_19SingleTileSchedulerILb0ELb0ELb0ELi128EEEEEEEEEvNT_6ParamsE$_ZN4cute3eso3ESOILb1ELb0EJNS_6LayoutINS_5tupleIJNS3_IJNS_1CILi4EEENS4_ILi1EEEEEEEEENS3_IJNS3_IJS6_NS4_ILi0EEEEEEEEEEENS_10ViewEngineIPjEEEEC2ERKSC_RKSF_)
$_ZN7cutlass13device_kernelIN5flash19enable_sm80_to_sm89INS1_16FlashAttnBwdSm80INS1_25CollectiveMainloopBwdSm80ILi2ELi2EN4cute5tupleIJNS5_1CILi128EEES8_NS7_ILi64EEEEEENS_6half_tEfNS_4arch4Sm80ELb0ELb1ELb1ELb0ELb0ELb0ELb0ELb0ELi2ELi4ELi4ELi4ELb0EEENS1_24CollectiveEpilogueBwdGQAISA_fSD_Li256ELb0ELb0EEENS1_19SingleTileSchedulerILb0ELb0ELb0ELi128EEEEEEEEEvNT_6ParamsE$_ZN4cute3eso3ESOILb1ELb0EJNS_6LayoutINS_5tupleIJNS3_IJNS_1CILi4EEENS4_ILi1EEEEEEEEENS3_IJNS3_IJS6_NS4_ILi0EEEEEEEEEEENS_10ViewEngineIPjEEEEC2ERKSC_RKSF_:
[----:B------:R-:W-:Y:S02]  /*7660*/  IADD3 R2, R79, -c[0x0][0x20], RZ ;  /* 0x800008004f027a10 */ /* 0x000fe40007ffe0ff */
[----:B------:R-:W-:-:S03]  /*7670*/  MOV R39, 0x0 ;  /* 0x0000000000277802 */ /* 0x000fc60000000f00 */
[----:B------:R1:W-:Y:S01]  /*7680*/  STL.64 [R2], R36 ;  /* 0x0000002402007387 */ /* 0x0003e20000100a00 */
[----:B------:R-:W-:Y:S05]  /*7690*/  RET.REL.NODEC R38 `(_ZN7cutlass13device_kernelIN5flash19enable_sm80_to_sm89INS1_16FlashAttnBwdSm80INS1_25CollectiveMainloopBwdSm80ILi2ELi2EN4cute5tupleIJNS5_1CILi128EEES8_NS7_ILi64EEEEEENS_6half_tEfNS_4arch4Sm80ELb0ELb1ELb1ELb0ELb0ELb0ELb0ELb0ELi2ELi4ELi4ELi4ELb0EEENS1_24CollectiveEpilogueBwdGQAISA_fSD_Li256ELb0ELb0EEENS1_19SingleTileSchedulerILb0ELb0ELb0ELi128EEEEEEEEEvNT_6ParamsE) ;  /* 0xffff896026007950 */ /* 0x000fea0003c3ffff */
        .type           $_ZN7cutlass13device_kernelIN5flash19enable_sm80_to_sm89INS1_16FlashAttnBwdSm80INS1_25CollectiveMainloopBwdSm80ILi2ELi2EN4cute5tupleIJNS5_1CILi128EEES8_NS7_ILi64EEEEEENS_6half_tEfNS_4arch4Sm80ELb0ELb1ELb1ELb0ELb0ELb0ELb0ELb0ELi2ELi4ELi4ELi4ELb0EEENS1_24CollectiveEpilogueBwdGQAISA_fSD_Li256ELb0ELb0EEENS1_19SingleTileSchedulerILb0ELb0ELb0ELi128EEEEEEEEEvNT_6ParamsE$_ZN4cute3eso3ESOILb1ELb0EJNS_6LayoutINS_5tupleIJNS3_IJNS_1CILi8EEENS4_ILi1EEEEEEEEENS3_IJNS3_IJS6_NS4_ILi0EEEEEEEEEEENS_10ViewEngineINS_8smem_ptrIPN7cutlass6half_tEEEEEEEC2ERKSC_RKSJ_,@function
        .size           $_ZN7cutlass13device_kernelIN5flash19enable_sm80_to_sm89INS1_16FlashAttnBwdSm80INS1_25CollectiveMainloopBwdSm80ILi2ELi2EN4cute5tupleIJNS5_1CILi128EEES8_NS7_ILi64EEEEEENS_6half_tEfNS_4arch4Sm80ELb0ELb1ELb1ELb0ELb0ELb0ELb0ELb0ELi2ELi4ELi4ELi4ELb0EEENS1_24CollectiveEpilogueBwdGQAISA_fSD_Li256ELb0ELb0EEENS1_19SingleTileSchedulerILb0ELb0ELb0ELi128EEEEEEEEEvNT_6ParamsE$_ZN4cute3eso3ESOILb1ELb0EJNS_6LayoutINS_5tupleIJNS3_IJNS_1CILi8EEENS4_ILi1EEEEEEEEENS3_IJNS3_IJS6_NS4_ILi0EEEEEEEEEEENS_10ViewEngineINS_8smem_ptrIPN7cutlass6half_tEEEEEEEC2ERKSC_RKSJ_,($_ZN7cutlass13device_kernelIN5flash19enable_sm80_to_sm89INS1_16FlashAttnBwdSm80INS1_25CollectiveMainloopBwdSm80ILi2ELi2EN4cute5tupleIJNS5_1CILi128EEES8_NS7_ILi64EEEEEENS_6half_tEfNS_4arch4Sm80ELb0ELb1ELb1ELb0ELb0ELb0ELb0ELb0ELi2ELi4ELi4ELi4ELb0EEENS1_24CollectiveEpilogueBwdGQAISA_fSD_Li256ELb0ELb0EEENS1_19SingleTileSchedulerILb0ELb0ELb0ELi128EEEEEEEEEvNT_6ParamsE$_ZN4cute3eso3ESOILb1ELb0EJNS_6LayoutINS_5tupleIJNS3_IJNS_1CILi8EEENS4_ILi1EEEEEEEEENS3_IJNS3_IJS6_NS4_ILi0EEEEEEEEEEENS_10ViewEngineIPN7cutlass6half_tEEEEEC2ERKSC_RKSH_ - $_ZN7cutlass13device_kernelIN5flash19enable_sm80_to_sm89INS1_16FlashAttnBwdSm80INS1_25CollectiveMainloopBwdSm80ILi2ELi2EN4cute5tupleIJNS5_1CILi128EEES8_NS7_ILi64EEEEEENS_6half_tEfNS_4arch4Sm80ELb0ELb1ELb1ELb0ELb0ELb0ELb0ELb0ELi2ELi4ELi4ELi4ELb0EEENS1_24CollectiveEpilogueBwdGQAISA_fSD_Li256ELb0ELb0EEENS1_19SingleTileSchedulerILb0ELb0ELb0ELi128EEEEEEEEEvNT_6ParamsE$_ZN4cute3eso3ESOILb1ELb0EJNS_6LayoutINS_5tupleIJNS3_IJNS_1CILi8EEENS4_ILi1EEEEEEEEENS3_IJNS3_IJS6_NS4_ILi0EEEEEEEEEEENS_10ViewEngineINS_8smem_ptrIPN7cutlass6half_tEEEEEEEC2ERKSC_RKSJ_)
$_ZN7cutlass13device_kernelIN5flash19enable_sm80_to_sm89INS1_16FlashAttnBwdSm80INS1_25CollectiveMainloopBwdSm80ILi2ELi2EN4cute5tupleIJNS5_1CILi128EEES8_NS7_ILi64EEEEEENS_6half_tEfNS_4arch4Sm80ELb0ELb1ELb1ELb0ELb0ELb0ELb0ELb0ELi2ELi4ELi4ELi4ELb0EEENS1_24CollectiveEpilogueBwdGQAISA_fSD_Li256ELb0ELb0EEENS1_19SingleTileSchedulerILb0ELb0ELb0ELi128EEEEEEEEEvNT_6ParamsE$_ZN4cute3eso3ESOILb1ELb0EJNS_6LayoutINS_5tupleIJNS3_IJNS_1CILi8EEENS4_ILi1EEEEEEEEENS3_IJNS3_IJS6_NS4_ILi0EEEEEEEEEEENS_10ViewEngineINS_8smem_ptrIPN7cutlass6half_tEEEEEEEC2ERKSC_RKSJ_:
[----:B------:R-:W-:Y:S02]  /*76a0*/  IADD3 R36, R79, -c[0x0][0x20], RZ ;  /* 0x800008004f247a10 */ /* 0x000fe40007ffe0ff */
[----:B------:R-:W-:-:S03]  /*76b0*/  MOV R39, 0x0 ;  /* 0x0000000000277802 */ /* 0x000fc60000000f00 */
[----:B------:R1:W-:Y:S01]  /*76c0*/  STL.64 [R36], R2 ;  /* 0x0000000224007387 */ /* 0x0003e20000100a00 */
[----:B------:R-:W-:Y:S05]  /*76d0*/  RET.REL.NODEC R38 `(_ZN7cutlass13device_kernelIN5flash19enable_sm80_to_sm89INS1_16FlashAttnBwdSm80INS1_25CollectiveMainloopBwdSm80ILi2ELi2EN4cute5tupleIJNS5_1CILi128EEES8_NS7_ILi64EEEEEENS_6half_tEfNS_4arch4Sm80ELb0ELb1ELb1ELb0ELb0ELb0ELb0ELb0ELi2ELi4ELi4ELi4ELb0EEENS1_24CollectiveEpilogueBwdGQAISA_fSD_Li256ELb0ELb0EEENS1_19SingleTileSchedulerILb0ELb0ELb0ELi128EEEEEEEEEvNT_6ParamsE) ;  /* 0xffff892026007950 */ /* 0x000fea0003c3ffff */
        .type           $_ZN7cutlass13device_kernelIN5flash19enable_sm80_to_sm89INS1_16FlashAttnBwdSm80INS1_25CollectiveMainloopBwdSm80ILi2ELi2EN4cute5tupleIJNS5_1CILi128EEES8_NS7_ILi64EEEEEENS_6half_tEfNS_4arch4Sm80ELb0ELb1ELb1ELb0ELb0ELb0ELb0ELb0ELi2ELi4ELi4ELi4ELb0EEENS1_24CollectiveEpilogueBwdGQAISA_fSD_Li256ELb0ELb0EEENS1_19SingleTileSchedulerILb0ELb0ELb0ELi128EEEEEEEEEvNT_6ParamsE$_ZN4cute3eso3ESOILb1ELb0EJNS_6LayoutINS_5tupleIJNS3_IJNS_1CILi8EEENS4_ILi1EEEEEEEEENS3_IJNS3_IJS6_NS4_ILi0EEEEEEEEEEENS_10ViewEngineIPN7cutlass6half_tEEEEEC2ERKSC_RKSH_,@function
        .size           $_ZN7cutlass13device_kernelIN5flash19enable_sm80_to_sm89INS1_16FlashAttnBwdSm80INS1_25CollectiveMainloopBwdSm80ILi2ELi2EN4cute5tupleIJNS5_1CILi128EEES8_NS7_ILi64EEEEEENS_6half_tEfNS_4arch4Sm80ELb0ELb1ELb1ELb0ELb0ELb0ELb0ELb0ELi2ELi4ELi4ELi4ELb0EEENS1_24CollectiveEpilogueBwdGQAISA_fSD_Li256ELb0ELb0EEENS1_19SingleTileSchedulerILb0ELb0ELb0ELi128EEEEEEEEEvNT_6ParamsE$_ZN4cute3eso3ESOILb1ELb0EJNS_6LayoutINS_5tupleIJNS3_IJNS_1CILi8EEENS4_ILi1EEEEEEEEENS3_IJNS3_IJS6_NS4_ILi0EEEEEEEEEEENS_10ViewEngineIPN7cutlass6half_tEEEEEC2ERKSC_RKSH_,($_ZN7cutlass13device_kernelIN5flash19enable_sm80_to_sm89INS1_16FlashAttnBwdSm80INS1_25CollectiveMainloopBwdSm80ILi2ELi2EN4cute5tupleIJNS5_1CILi128EEES8_NS7_ILi64EEEEEENS_6half_tEfNS_4arch4Sm80ELb0ELb1ELb1ELb0ELb0ELb0ELb0ELb0ELi2ELi4ELi4ELi4ELb0EEENS1_24CollectiveEpilogueBwdGQAISA_fSD_Li256ELb0ELb0EEENS1_19SingleTileSchedulerILb0ELb0ELb0ELi128EEEEEEEEEvNT_6ParamsE$_ZN4cute3eso3ESOILb1ELb0EJNS_6LayoutINS_5tupleIJNS3_IJNS_1CILi8EEENS4_ILi1EEEEEEEEENS3_IJNS3_IJS6_NS4_ILi0EEEEEEEEEEEiEEC2ERKSC_RKi - $_ZN7cutlass13device_kernelIN5flash19enable_sm80_to_sm89INS1_16FlashAttnBwdSm80INS1_25CollectiveMainloopBwdSm80ILi2ELi2EN4cute5tupleIJNS5_1CILi128EEES8_NS7_ILi64EEEEEENS_6half_tEfNS_4arch4Sm80ELb0ELb1ELb1ELb0ELb0ELb0ELb0ELb0ELi2ELi4ELi4ELi4ELb0EEENS1_24CollectiveEpilogueBwdGQAISA_fSD_Li256ELb0ELb0EEENS1_19SingleTileSchedulerILb0ELb0ELb0ELi128EEEEEEEEEvNT_6ParamsE$_ZN4cute3eso3ESOILb1ELb0EJNS_6LayoutINS_5tupleIJNS3_IJNS_1CILi8EEENS4_ILi1EEEEEEEEENS3_IJNS3_IJS6_NS4_ILi0EEEEEEEEEEENS_10ViewEngineIPN7cutlass6half_tEEEEEC2ERKSC_RKSH_)
$_ZN7cutlass13device_kernelIN5flash19enable_sm80_to_sm89INS1_16FlashAttnBwdSm80INS1_25CollectiveMainloopBwdSm80ILi2ELi2EN4cute5tupleIJNS5_1CILi128EEES8_NS7_ILi64EEEEEENS_6half_tEfNS_4arch4Sm80ELb0ELb1ELb1ELb0ELb0ELb0ELb0ELb0ELi2ELi4ELi4ELi4ELb0EEENS1_24CollectiveEpilogueBwdGQAISA_fSD_Li256ELb0ELb0EEENS1_19SingleTileSchedulerILb0ELb0ELb0ELi128EEEEEEEEEvNT_6ParamsE$_ZN4cute3eso3ESOILb1ELb0EJNS_6LayoutINS_5tupleIJNS3_IJNS_1CILi8EEENS4_ILi1EEEEEEEEENS3_IJNS3_IJS6_NS4_ILi0EEEEEEEEEEENS_10ViewEngineIPN7cutlass6half_tEEEEEC2ERKSC_RKSH_:
[----:B------:R-:W-:Y:S01]  /*76e0*/  IADD3 R36, R79, -c[0x0][0x20], RZ ;  /* 0x800008004f247a10 */ /* 0x000fe20007ffe0ff */
[----:B------:R-:W-:Y:S01]  /*76f0*/  IMAD.MOV.U32 R47, RZ, RZ, R37 ;  /* 0x000000ffff2f7224 */ /* 0x000fe200078e0025 */
[----:B------:R-:W-:-:S04]  /*7700*/  MOV R39, 0x0 ;  /* 0x0000000000277802 */ /* 0x000fc80000000f00 */
[----:B------:R1:W-:Y:S01]  /*7710*/  STL.64 [R36], R46 ;  /* 0x0000002e24007387 */ /* 0x0003e20000100a00 */
[----:B------:R-:W-:Y:S05]  /*7720*/  RET.REL.NODEC R38 `(_ZN7cutlass13device_kernelIN5flash19enable_sm80_to_sm89INS1_16FlashAttnBwdSm80INS1_25CollectiveMainloopBwdSm80ILi2ELi2EN4cute5tupleIJNS5_1CILi128EEES8_NS7_ILi64EEEEEENS_6half_tEfNS_4arch4Sm80ELb0ELb1ELb1ELb0ELb0ELb0ELb0ELb0ELi2ELi4ELi4ELi4ELb0EEENS1_24CollectiveEpilogueBwdGQAISA_fSD_Li256ELb0ELb0EEENS1_19SingleTileSchedulerILb0ELb0ELb0ELi128EEEEEEEEEvNT_6ParamsE) ;  /* 0xffff88d026007950 */ /* 0x000fea0003c3ffff */
        .type           $_ZN7cutlass13device_kernelIN5flash19enable_sm80_to_sm89INS1_16FlashAttnBwdSm80INS1_25CollectiveMainloopBwdSm80ILi2ELi2EN4cute5tupleIJNS5_1CILi128EEES8_NS7_ILi64EEEEEENS_6half_tEfNS_4arch4Sm80ELb0ELb1ELb1ELb0ELb0ELb0ELb0ELb0ELi2ELi4ELi4ELi4ELb0EEENS1_24CollectiveEpilogueBwdGQAISA_fSD_Li256ELb0ELb0EEENS1_19SingleTileSchedulerILb0ELb0ELb0ELi128EEEEEEEEEvNT_6ParamsE$_ZN4cute3eso3ESOILb1ELb0EJNS_6LayoutINS_5tupleIJNS3_IJNS_1CILi8EEENS4_ILi1EEEEEEEEENS3_IJNS3_IJS6_NS4_ILi0EEEEEEEEEEEiEEC2ERKSC_RKi,@function
        .size           $_ZN7cutlass13device_kernelIN5flash19enable_sm80_to_sm89INS1_16FlashAttnBwdSm80INS1_25CollectiveMainloopBwdSm80ILi2ELi2EN4cute5tupleIJNS5_1CILi128EEES8_NS7_ILi64EEEEEENS_6half_tEfNS_4arch4Sm80ELb0ELb1ELb1ELb0ELb0ELb0ELb0ELb0ELi2ELi4ELi4ELi4ELb0EEENS1_24CollectiveEpilogueBwdGQAISA_fSD_Li256ELb0ELb0EEENS1_19SingleTileSchedulerILb0ELb0ELb0ELi128EEEEEEEEEvNT_6ParamsE$_ZN4cute3eso3ESOILb1ELb0EJNS_6LayoutINS_5tupleIJNS3_IJNS_1CILi8EEENS4_ILi1EEEEEEEEENS3_IJNS3_IJS6_NS4_ILi0EEEEEEEEEEEiEEC2ERKSC_RKi,($_ZN7cutlass13device_kernelIN5flash19enable_sm80_to_sm89INS1_16FlashAttnBwdSm80INS1_25CollectiveMainloopBwdSm80ILi2ELi2EN4cute5tupleIJNS5_1CILi128EEES8_NS7_ILi64EEEEEENS_6half_tEfNS_4arch4Sm80ELb0ELb1ELb1ELb0ELb0ELb0ELb0ELb0ELi2ELi4ELi4ELi4ELb0EEENS1_24CollectiveEpilogueBwdGQAISA_fSD_Li256ELb0ELb0EEENS1_19SingleTileSchedulerILb0ELb0ELb0ELi128EEEEEEEEEvNT_6ParamsE$_ZN4cute3eso3ESOILb1ELb0EJNS_6LayoutINS_5tupleIJNS3_IJNS_1CILi8EEENS4_ILi1EEEEEENS3_IJNS4_ILi2EEEEEEEEENS3_IJNS3_IJS6_NS4_ILi0EEEEEENS3_IJNS4_ILi4096EEEEEEEEEEENS_10ViewEngineINS_8smem_ptrIPN7cutlass6half_tEEEEEEEC2ERKSG_RKSN_ - $_ZN7cutlass13device_kernelIN5flash19enable_sm80_to_sm89INS1_16FlashAttnBwdSm80INS1_25CollectiveMainloopBwdSm80ILi2ELi2EN4cute5tupleIJNS5_1CILi128EEES8_NS7_ILi64EEEEEENS_6half_tEfNS_4arch4Sm80ELb0ELb1ELb1ELb0ELb0ELb0ELb0ELb0ELi2ELi4ELi4ELi4ELb0EEENS1_24CollectiveEpilogueBwdGQAISA_fSD_Li256ELb0ELb0EEENS1_19SingleTileSchedulerILb0ELb0ELb0ELi128EEEEEEEEEvNT_6ParamsE$_ZN4cute3eso3ESOILb1ELb0EJNS_6LayoutINS_5tupleIJNS3_IJNS_1CILi8EEENS4_ILi1EEEEEEEEENS3_IJNS3_IJS6_NS4_ILi0EEEEEEEEEEEiEEC2ERKSC_RKi)
$_ZN7cutlass13device_kernelIN5flash19enable_sm80_to_sm89INS1_16FlashAttnBwdSm80INS1_25CollectiveMainloopBwdSm80ILi2ELi2EN4cute5tupleIJNS5_1CILi128EEES8_NS7_ILi64EEEEEENS_6half_tEfNS_4arch4Sm80ELb0ELb1ELb1ELb0ELb0ELb0ELb0ELb0ELi2ELi4ELi4ELi4ELb0EEENS1_24CollectiveEpilogueBwdGQAISA_fSD_Li256ELb0ELb0EEENS1_19SingleTileSchedulerILb0ELb0ELb0ELi128EEEEEEEEEvNT_6ParamsE$_ZN4cute3eso3ESOILb1ELb0EJNS_6LayoutINS_5tupleIJNS3_IJNS_1CILi8EEENS4_ILi1EEEEEEEEENS3_IJNS3_IJS6_NS4_ILi0EEEEEEEEEEEiEEC2ERKSC_RKi:
[----:B------:R-:W-:Y:S02]  /*7730*/  IADD3 R36, R79, -c[0x0][0x20], RZ ;  /* 0x800008004f247a10 */ /* 0x000fe40007ffe0ff */
[----:B------:R-:W-:-:S03]  /*7740*/  MOV R39, 0x0 ;  /* 0x0000000000277802 */ /* 0x000fc60000000f00 */
[----:B------:R1:W-:Y:S01]  /*7750*/  STL [R36], R37 ;  /* 0x0000002524007387 */ /* 0x0003e20000100800 */
[----:B------:R-:W-:Y:S05]  /*7760*/  RET.REL.NODEC R38 `(_ZN7cutlass13device_kernelIN5flash19enable_sm80_to_sm89INS1_16FlashAttnBwdSm80INS1_25CollectiveMainloopBwdSm80ILi2ELi2EN4cute5tupleIJNS5_1CILi128EEES8_NS7_ILi64EEEEEENS_6half_tEfNS_4arch4Sm80ELb0ELb1ELb1ELb0ELb0ELb0ELb0ELb0ELi2ELi4ELi4ELi4ELb0EEENS1_24CollectiveEpilogueBwdGQAISA_fSD_Li256ELb0ELb0EEENS1_19SingleTileSchedulerILb0ELb0ELb0ELi128EEEEEEEEEvNT_6ParamsE) ;  /* 0xffff889026007950 */ /* 0x000fea0003c3ffff */
        .type           $_ZN7cutlass13device_kernelIN5flash19enable_sm80_to_sm89INS1_16FlashAttnBwdSm80INS1_25CollectiveMainloopBwdSm80ILi2ELi2EN4cute5tupleIJNS5_1CILi128EEES8_NS7_ILi64EEEEEENS_6half_tEfNS_4arch4Sm80ELb0ELb1ELb1ELb0ELb0ELb0ELb0ELb0ELi2ELi4ELi4ELi4ELb0EEENS1_24CollectiveEpilogueBwdGQAISA_fSD_Li256ELb0ELb0EEENS1_19SingleTileSchedulerILb0ELb0ELb0ELi128EEEEEEEEEvNT_6ParamsE$_ZN4cute3eso3ESOILb1ELb0EJNS_6LayoutINS_5tupleIJNS3_IJNS_1CILi8EEENS4_ILi1EEEEEENS3_IJNS4_ILi2EEEEEEEEENS3_IJNS3_IJS6_NS4_ILi0EEEEEENS3_IJNS4_ILi4096EEEEEEEEEEENS_10ViewEngineINS_8smem_ptrIPN7cutlass6half_tEEEEEEEC2ERKSG_RKSN_,@function
        .size           $_ZN7cutlass13device_kernelIN5flash19enable_sm80_to_sm89INS1_16FlashAttnBwdSm80INS1_25CollectiveMainloopBwdSm80ILi2ELi2EN4cute5tupleIJNS5_1CILi128EEES8_NS7_ILi64EEEEEENS_6half_tEfNS_4arch4Sm80ELb0ELb1ELb1ELb0ELb0ELb0ELb0ELb0ELi2ELi4ELi4ELi4ELb0EEENS1_24CollectiveEpilogueBwdGQAISA_fSD_Li256ELb0ELb0EEENS1_19SingleTileSchedulerILb0ELb0ELb0ELi128EEEEEEEEEvNT_6ParamsE$_ZN4cute3eso3ESOILb1ELb0EJNS_6LayoutINS_5tupleIJNS3_IJNS_1CILi8EEENS4_ILi1EEEEEENS3_IJNS4_ILi2EEEEEEEEENS3_IJNS3_IJS6_NS4_ILi0EEEEEENS3_IJNS4_ILi4096EEEEEEEEEEENS_10ViewEngineINS_8smem_ptrIPN7cutlass6half_tEEEEEEEC2ERKSG_RKSN_,($_ZN7cutlass13device_kernelIN5flash19enable_sm80_to_sm89INS1_16FlashAttnBwdSm80INS1_25CollectiveMainloopBwdSm80ILi2ELi2EN4cute5tupleIJNS5_1CILi128EEES8_NS7_ILi64EEEEEENS_6half_tEfNS_4arch4Sm80ELb0ELb1ELb1ELb0ELb0ELb0ELb0ELb0ELi2ELi4ELi4ELi4ELb0EEENS1_24CollectiveEpilogueBwdGQAISA_fSD_Li256ELb0ELb0EEENS1_19SingleTileSchedulerILb0ELb0ELb0ELi128EEEEEEEEEvNT_6ParamsE$_ZN4cute3eso3ESOILb1ELb0EJNS_6LayoutINS_5tupleIJNS3_IJNS_1CILi8EEENS4_ILi1EEEEEENS3_IJNS4_ILi2EEEEEEEEENS3_IJNS3_IJS6_NS4_ILi0EEEEEENS3_IJNS4_ILi64EEEEEEEEEEENS_10ViewEngineIPN7cutlass6half_tEEEEEC2ERKSG_RKSL_ - $_ZN7cutlass13device_kernelIN5flash19enable_sm80_to_sm89INS1_16FlashAttnBwdSm80INS1_25CollectiveMainloopBwdSm80ILi2ELi2EN4cute5tupleIJNS5_1CILi128EEES8_NS7_ILi64EEEEEENS_6half_tEfNS_4arch4Sm80ELb0ELb1ELb1ELb0ELb0ELb0ELb0ELb0ELi2ELi4ELi4ELi4ELb0EEENS1_24CollectiveEpilogueBwdGQAISA_fSD_Li256ELb0ELb0EEENS1_19SingleTileSchedulerILb0ELb0ELb0ELi128EEEEEEEEEvNT_6ParamsE$_ZN4cute3eso3ESOILb1ELb0EJNS_6LayoutINS_5tupleIJNS3_IJNS_1CILi8EEENS4_ILi1EEEEEENS3_IJNS4_ILi2EEEEEEEEENS3_IJNS3_IJS6_NS4_ILi0EEEEEENS3_IJNS4_ILi4096EEEEEEEEEEENS_10ViewEngineINS_8smem_ptrIPN7cutlass6half_tEEEEEEEC2ERKSG_RKSN_)
$_ZN7cutlass13device_kernelIN5flash19enable_sm80_to_sm89INS1_16FlashAttnBwdSm80INS1_25CollectiveMainloopBwdSm80ILi2ELi2EN4cute5tupleIJNS5_1CILi128EEES8_NS7_ILi64EEEEEENS_6half_tEfNS_4arch4Sm80ELb0ELb1ELb1ELb0ELb0ELb0ELb0ELb0ELi2ELi4ELi4ELi4ELb0EEENS1_24CollectiveEpilogueBwdGQAISA_fSD_Li256ELb0ELb0EEENS1_19SingleTileSchedulerILb0ELb0ELb0ELi128EEEEEEEEEvNT_6ParamsE$_ZN4cute3eso3ESOILb1ELb0EJNS_6LayoutINS_5tupleIJNS3_IJNS_1CILi8EEENS4_ILi1EEEEEENS3_IJNS4_ILi2EEEEEEEEENS3_IJNS3_IJS6_NS4_ILi0EEEEEENS3_IJNS4_ILi4096EEEEEEEEEEENS_10ViewEngineINS_8smem_ptrIPN7cutlass6half_tEEEEEEEC2ERKSG_RKSN_:
[----:B------:R-:W-:Y:S02]  /*7770*/  IADD3 R38, R79, -c[0x0][0x20], RZ ;  /* 0x800008004f267a10 */ /* 0x000fe40007ffe0ff */
[----:B------:R-:W-:-:S03]  /*7780*/  MOV R47, 0x0 ;  /* 0x00000000002f7802 */ /* 0x000fc60000000f00 */
[----:B------:R1:W-:Y:S01]  /*7790*/  STL.64 [R38], R36 ;  /* 0x0000002426007387 */ /* 0x0003e20000100a00 */
[----:B------:R-:W-:Y:S05]  /*77a0*/  RET.REL.NODEC R46 `(_ZN7cutlass13device_kernelIN5flash19enable_sm80_to_sm89INS1_16FlashAttnBwdSm80INS1_25CollectiveMainloopBwdSm80ILi2ELi2EN4cute5tupleIJNS5_1CILi128EEES8_NS7_ILi64EEEEEENS_6half_tEfNS_4arch4Sm80ELb0ELb1ELb1ELb0ELb0ELb0ELb0ELb0ELi2ELi4ELi4ELi4ELb0EEENS1_24CollectiveEpilogueBwdGQAISA_fSD_Li256ELb0ELb0EEENS1_19SingleTileSchedulerILb0ELb0ELb0ELi128EEEEEEEEEvNT_6ParamsE) ;  /* 0xffff88502e007950 */ /* 0x000fea0003c3ffff */
        .type           $_ZN7cutlass13device_kernelIN5flash19enable_sm80_to_sm89INS1_16FlashAttnBwdSm80INS1_25CollectiveMainloopBwdSm80ILi2ELi2EN4cute5tupleIJNS5_1CILi128EEES8_NS7_ILi64EEEEEENS_6half_tEfNS_4arch4Sm80ELb0ELb1ELb1ELb0ELb0ELb0ELb0ELb0ELi2ELi4ELi4ELi4ELb0EEENS1_24CollectiveEpilogueBwdGQAISA_fSD_Li256ELb0ELb0EEENS1_19SingleTileSchedulerILb0ELb0ELb0ELi128EEEEEEEEEvNT_6ParamsE$_ZN4cute3eso3ESOILb1ELb0EJNS_6LayoutINS_5tupleIJNS3_IJNS_1CILi8EEENS4_ILi1EEEEEENS3_IJNS4_ILi2EEEEEEEEENS3_IJNS3_IJS6_NS4_ILi0EEEEEENS3_IJNS4_ILi64EEEEEEEEEEENS_10ViewEngineIPN7cutlass6half_tEEEEEC2ERKSG_RKSL_,@function
        .size           $_ZN7cutlass13device_kernelIN5flash19enable_sm80_to_sm89INS1_16FlashAttnBwdSm80INS1_25CollectiveMainloopBwdSm80ILi2ELi2EN4cute5tupleIJNS5_1CILi128EEES8_NS7_ILi64EEEEEENS_6half_tEfNS_4arch4Sm80ELb0ELb1ELb1ELb0ELb0ELb0ELb0ELb0ELi2ELi4ELi4ELi4ELb0EEENS1_24CollectiveEpilogueBwdGQAISA_fSD_Li256ELb0ELb0EEENS1_19SingleTileSchedulerILb0ELb0ELb0ELi128EEEEEEEEEvNT_6ParamsE$_ZN4cute3eso3ESOILb1ELb0EJNS_6LayoutINS_5tupleIJNS3_IJNS_1CILi8EEENS4_ILi1EEEEEENS3_IJNS4_ILi2EEEEEEEEENS3_IJNS3_IJS6_NS4_ILi0EEEEEENS3_IJNS4_ILi64EEEEEEEEEEENS_10ViewEngineIPN7cutlass6half_tEEEEEC2ERKSG_RKSL_,($_ZN7cutlass13device_kernelIN5flash19enable_sm80_to_sm89INS1_16FlashAttnBwdSm80INS1_25CollectiveMainloopBwdSm80ILi2ELi2EN4cute5tupleIJNS5_1CILi128EEES8_NS7_ILi64EEEEEENS_6half_tEfNS_4arch4Sm80ELb0ELb1ELb1ELb0ELb0ELb0ELb0ELb0ELi2ELi4ELi4ELi4ELb0EEENS1_24CollectiveEpilogueBwdGQAISA_fSD_Li256ELb0ELb0EEENS1_19SingleTileSchedulerILb0ELb0ELb0ELi128EEEEEEEEEvNT_6ParamsE$_ZN4cute3eso3ESOILb1ELb0EJNS_6LayoutINS_5tupleIJNS3_IJNS_1CILi8EEENS4_ILi1EEEEEENS3_IJNS4_ILi2EEEEEEEEENS3_IJNS3_IJS6_NS4_ILi0EEEEEENS3_IJNS4_ILi8192EEEEEEEEEEENS_10ViewEngineINS_8smem_ptrIPN7cutlass6half_tEEEEEEEC2ERKSG_RKSN_ - $_ZN7cutlass13device_kernelIN5flash19enable_sm80_to_sm89INS1_16FlashAttnBwdSm80INS1_25CollectiveMainloopBwdSm80ILi2ELi2EN4cute5tupleIJNS5_1CILi128EEES8_NS7_ILi64EEEEEENS_6half_tEfNS_4arch4Sm80ELb0ELb1ELb1ELb0ELb0ELb0ELb0ELb0ELi2ELi4ELi4ELi4ELb0EEENS1_24CollectiveEpilogueBwdGQAISA_fSD_Li256ELb0ELb0EEENS1_19SingleTileSchedulerILb0ELb0ELb0ELi128EEEEEEEEEvNT_6ParamsE$_ZN4cute3eso3ESOILb1ELb0EJNS_6LayoutINS_5tupleIJNS3_IJNS_1CILi8EEENS4_ILi1EEEEEENS3_IJNS4_ILi2EEEEEEEEENS3_IJNS3_IJS6_NS4_ILi0EEEEEENS3_IJNS4_ILi64EEEEEEEEEEENS_10ViewEngineIPN7cutlass6half_tEEEEEC2ERKSG_RKSL_)
$_ZN7cutlass13device_kernelIN5flash19enable_sm80_to_sm89INS1_16FlashAttnBwdSm80INS1_25CollectiveMainloopBwdSm80ILi2ELi2EN4cute5tupleIJNS5_1CILi128EEES8_NS7_ILi64EEEEEENS_6half_tEfNS_4arch4Sm80ELb0ELb1ELb1ELb0ELb0ELb0ELb0ELb0ELi2ELi4ELi4ELi4ELb0EEENS1_24CollectiveEpilogueBwdGQAISA_fSD_Li256ELb0ELb0EEENS1_19SingleTileSchedulerILb0ELb0ELb0ELi128EEEEEEEEEvNT_6ParamsE$_ZN4cute3eso3ESOILb1ELb0EJNS_6LayoutINS_5tupleIJNS3_IJNS_1CILi8EEENS4_ILi1EEEEEENS3_IJNS4_ILi2EEEEEEEEENS3_IJNS3_IJS6_NS4_ILi0EEEEEENS3_IJNS4_ILi64EEEEEEEEEEENS_10ViewEngineIPN7cutlass6half_tEEEEEC2ERKSG_RKSL_:
[----:B------:R-:W-:Y:S01]  /*77b0*/  IADD3 R2, R60, -c[0x0][0x20], RZ ;  /* 0x800008003c027a10 */ /* 0x000fe20007ffe0ff */
[----:B------:R-:W-:Y:S01]  /*77c0*/  IMAD.MOV.U32 R17, RZ, RZ, R3 ;  /* 0x000000ffff117224 */ /* 0x000fe200078e0003 */
[----:B------:R-:W-:-:S04]  /*77d0*/  MOV R15, 0x0 ;  /* 0x00000000000f7802 */ /* 0x000fc80000000f00 */
[----:B------:R1:W-:Y:S01]  /*77e0*/  STL.64 [R2], R16 ;  /* 0x0000001002007387 */ /* 0x0003e20000100a00 */
[----:B------:R-:W-:Y:S05]  /*77f0*/  RET.REL.NODEC R14 `(_ZN7cutlass13device_kernelIN5flash19enable_sm80_to_sm89INS1_16FlashAttnBwdSm80INS1_25CollectiveMainloopBwdSm80ILi2ELi2EN4cute5tupleIJNS5_1CILi128EEES8_NS7_ILi64EEEEEENS_6half_tEfNS_4arch4Sm80ELb0ELb1ELb1ELb0ELb0ELb0ELb0ELb0ELi2ELi4ELi4ELi4ELb0EEENS1_24CollectiveEpilogueBwdGQAISA_fSD_Li256ELb0ELb0EEENS1_19SingleTileSchedulerILb0ELb0ELb0ELi128EEEEEEEEEvNT_6ParamsE) ;  /* 0xffff88000e007950 */ /* 0x000fea0003c3ffff */
        .type           $_ZN7cutlass13device_kernelIN5flash19enable_sm80_to_sm89INS1_16FlashAttnBwdSm80INS1_25CollectiveMainloopBwdSm80ILi2ELi2EN4cute5tupleIJNS5_1CILi128EEES8_NS7_ILi64EEEEEENS_6half_tEfNS_4arch4Sm80ELb0ELb1ELb1ELb0ELb0ELb0ELb0ELb0ELi2ELi4ELi4ELi4ELb0EEENS1_24CollectiveEpilogueBwdGQAISA_fSD_Li256ELb0ELb0EEENS1_19SingleTileSchedulerILb0ELb0ELb0ELi128EEEEEEEEEvNT_6ParamsE$_ZN4cute3eso3ESOILb1ELb0EJNS_6LayoutINS_5tupleIJNS3_IJNS_1CILi8EEENS4_ILi1EEEEEENS3_IJNS4_ILi2EEEEEEEEENS3_IJNS3_IJS6_NS4_ILi0EEEEEENS3_IJNS4_ILi8192EEEEEEEEEEENS_10ViewEngineINS_8smem_ptrIPN7cutlass6half_tEEEEEEEC2ERKSG_RKSN_,@function
        .size           $_ZN7cutlass13device_kernelIN5flash19enable_sm80_to_sm89INS1_16FlashAttnBwdSm80INS1_25CollectiveMainloopBwdSm80ILi2ELi2EN4cute5tupleIJNS5_1CILi128EEES8_NS7_ILi64EEEEEENS_6half_tEfNS_4arch4Sm80ELb0ELb1ELb1ELb0ELb0ELb0ELb0ELb0ELi2ELi4ELi4ELi4ELb0EEENS1_24CollectiveEpilogueBwdGQAISA_fSD_Li256ELb0ELb0EEENS1_19SingleTileSchedulerILb0ELb0ELb0ELi128EEEEEEEEEvNT_6ParamsE$_ZN4cute3eso3ESOILb1ELb0EJNS_6LayoutINS_5tupleIJNS3_IJNS_1CILi8EEENS4_ILi1EEEEEENS3_IJNS4_ILi2EEEEEEEEENS3_IJNS3_IJS6_NS4_ILi0EEEEEENS3_IJNS4_ILi8192EEEEEEEEEEENS_10ViewEngineINS_8smem_ptrIPN7cutlass6half_tEEEEEEEC2ERKSG_RKSN_,($_ZN7cutlass13device_kernelIN5flash19enable_sm80_to_sm89INS1_16FlashAttnBwdSm80INS1_25CollectiveMainloopBwdSm80ILi2ELi2EN4cute5tupleIJNS5_1CILi128EEES8_NS7_ILi64EEEEEENS_6half_tEfNS_4arch4Sm80ELb0ELb1ELb1ELb0ELb0ELb0ELb0ELb0ELi2ELi4ELi4ELi4ELb0EEENS1_24CollectiveEpilogueBwdGQAISA_fSD_Li256ELb0ELb0EEENS1_19SingleTileSchedulerILb0ELb0ELb0ELi128EEEEEEEEEvNT_6ParamsE$_ZN4cute3eso3ESOILb1ELb0EJNS_6LayoutINS_5tupleIJNS3_IJNS_1CILi8EEENS4_ILi1EEEEEENS3_IJNS4_ILi2EEEEEEEEENS3_IJNS3_IJS6_NS4_ILi0EEEEEENS3_IJS5_EEEEEEEENS_10ViewEngineIPN7cutlass6half_tEEEEEC2ERKSF_RKSK_ - $_ZN7cutlass13device_kernelIN5flash19enable_sm80_to_sm89INS1_16FlashAttnBwdSm80INS1_25CollectiveMainloopBwdSm80ILi2ELi2EN4cute5tupleIJNS5_1CILi128EEES8_NS7_ILi64EEEEEENS_6half_tEfNS_4arch4Sm80ELb0ELb1ELb1ELb0ELb0ELb0ELb0ELb0ELi2ELi4ELi4ELi4ELb0EEENS1_24CollectiveEpilogueBwdGQAISA_fSD_Li256ELb0ELb0EEENS1_19SingleTileSchedulerILb0ELb0ELb0ELi128EEEEEEEEEvNT_6ParamsE$_ZN4cute3eso3ESOILb1ELb0EJNS_6LayoutINS_5tupleIJNS3_IJNS_1CILi8EEENS4_ILi1EEEEEENS3_IJNS4_ILi2EEEEEEEEENS3_IJNS3_IJS6_NS4_ILi0EEEEEENS3_IJNS4_ILi8192EEEEEEEEEEENS_10ViewEngineINS_8smem_ptrIPN7cutlass6half_tEEEEEEEC2ERKSG_RKSN_)
$_ZN7cutlass13device_kernelIN5flash19enable_sm80_to_sm89INS1_16FlashAttnBwdSm80INS1_25CollectiveMainloopBwdSm80ILi2ELi2EN4cute5tupleIJNS5_1CILi128EEES8_NS7_ILi64EEEEEENS_6half_tEfNS_4arch4Sm80ELb0ELb1ELb1ELb0ELb0ELb0ELb0ELb0ELi2ELi4ELi4ELi4ELb0EEENS1_24CollectiveEpilogueBwdGQAISA_fSD_Li256ELb0ELb0EEENS1_19SingleTileSchedulerILb0ELb0ELb0ELi128EEEEEEEEEvNT_6ParamsE$_ZN4cute3eso3ESOILb1ELb0EJNS_6LayoutINS_5tupleIJNS3_IJNS_1CILi8EEENS4_ILi1EEEEEENS3_IJNS4_ILi2EEEEEEEEENS3_IJNS3_IJS6_NS4_ILi0EEEEEENS3_IJNS4_ILi8192EEEEEEEEEEENS_10ViewEngineINS_8smem_ptrIPN7cutlass6half_tEEEEEEEC2ERKSG_RKSN_:
[----:B------:R-:W-:Y:S01]  /*7800*/  IADD3 R15, R60, -c[0x0][0x20], RZ ;  /* 0x800008003c0f7a10 */ /* 0x000fe20007ffe0ff */
[----:B------:R-:W-:Y:S01]  /*7810*/  IMAD.MOV.U32 R34, RZ, RZ, R14 ;  /* 0x000000ffff227224 */ /* 0x000fe200078e000e */
[----:B------:R-:W-:Y:S01]  /*7820*/  MOV R35, R17 ;  /* 0x0000001100237202 */ /* 0x000fe20000000f00 */
[----:B------:R-:W-:-:S04]  /*7830*/  IMAD.MOV.U32 R17, RZ, RZ, 0x0 ;  /* 0x00000000ff117424 */ /* 0x000fc800078e00ff */
[----:B------:R1:W-:Y:S01]  /*7840*/  STL.64 [R15], R34 ;  /* 0x000000220f007387 */ /* 0x0003e20000100a00 */
[----:B------:R-:W-:Y:S05]  /*7850*/  RET.REL.NODEC R16 `(_ZN7cutlass13device_kernelIN5flash19enable_sm80_to_sm89INS1_16FlashAttnBwdSm80INS1_25CollectiveMainloopBwdSm80ILi2ELi2EN4cute5tupleIJNS5_1CILi128EEES8_NS7_ILi64EEEEEENS_6half_tEfNS_4arch4Sm80ELb0ELb1ELb1ELb0ELb0ELb0ELb0ELb0ELi2ELi4ELi4ELi4ELb0EEENS1_24CollectiveEpilogueBwdGQAISA_fSD_Li256ELb0ELb0EEENS1_19SingleTileSchedulerILb0ELb0ELb0ELi128EEEEEEEEEvNT_6ParamsE) ;  /* 0xffff87a010007950 */ /* 0x000fea0003c3ffff */
        .type           $_ZN7cutlass13device_kernelIN5flash19enable_sm80_to_sm89INS1_16FlashAttnBwdSm80INS1_25CollectiveMainloopBwdSm80ILi2ELi2EN4cute5tupleIJNS5_1CILi128EEES8_NS7_ILi64EEEEEENS_6half_tEfNS_4arch4Sm80ELb0ELb1ELb1ELb0ELb0ELb0ELb0ELb0ELi2ELi4ELi4ELi4ELb0EEENS1_24CollectiveEpilogueBwdGQAISA_fSD_Li256ELb0ELb0EEENS1_19SingleTileSchedulerILb0ELb0ELb0ELi128EEEEEEEEEvNT_6ParamsE$_ZN4cute3eso3ESOILb1ELb0EJNS_6LayoutINS_5tupleIJNS3_IJNS_1CILi8EEENS4_ILi1EEEEEENS3_IJNS4_ILi2EEEEEEEEENS3_IJNS3_IJS6_NS4_ILi0EEEEEENS3_IJS5_EEEEEEEENS_10ViewEngineIPN7cutlass6half_tEEEEEC2ERKSF_RKSK_,@function
        .size           $_ZN7cutlass13device_kernelIN5flash19enable_sm80_to_sm89INS1_16FlashAttnBwdSm80INS1_25CollectiveMainloopBwdSm80ILi2ELi2EN4cute5tupleIJNS5_1CILi128EEES8_NS7_ILi64EEEEEENS_6half_tEfNS_4arch4Sm80ELb0ELb1ELb1ELb0ELb0ELb0ELb0ELb0ELi2ELi4ELi4ELi4ELb0EEENS1_24CollectiveEpilogueBwdGQAISA_fSD_Li256ELb0ELb0EEENS1_19SingleTileSchedulerILb0ELb0ELb0ELi128EEEEEEEEEvNT_6ParamsE$_ZN4cute3eso3ESOILb1ELb0EJNS_6LayoutINS_5tupleIJNS3_IJNS_1CILi8EEENS4_ILi1EEEEEENS3_IJNS4_ILi2EEEEEEEEENS3_IJNS3_IJS6_NS4_ILi0EEEEEENS3_IJS5_EEEEEEEENS_10ViewEngineIPN7cutlass6half_tEEEEEC2ERKSF_RKSK_,($_ZN7cutlass13device_kernelIN5flash19enable_sm80_to_sm89INS1_16FlashAttnBwdSm80INS1_25CollectiveMainloopBwdSm80ILi2ELi2EN4cute5tupleIJNS5_1CILi128EEES8_NS7_ILi64EEEEEENS_6half_tEfNS_4arch4Sm80ELb0ELb1ELb1ELb0ELb0ELb0ELb0ELb0ELi2ELi4ELi4ELi4ELb0EEENS1_24CollectiveEpilogueBwdGQAISA_fSD_Li256ELb0ELb0EEENS1_19SingleTileSchedulerILb0ELb0ELb0ELi128EEEEEEEEEvNT_6ParamsE$_ZN4cute3eso3ESOILb1ELb0EJNS_6LayoutINS_5tupleIJNS3_IJNS_1CILi8EEENS4_ILi1EEEEEENS3_IJNS4_ILi4EEEEEEEEENS3_IJNS3_IJS6_NS4_ILi0EEEEEENS3_IJNS4_ILi2048EEEEEEEEEEENS_10ViewEngineINS_8smem_ptrIPN7cutlass6half_tEEEEEEEC2ERKSG_RKSN_ - $_ZN7cutlass13device_kernelIN5flash19enable_sm80_to_sm89INS1_16FlashAttnBwdSm80INS1_25CollectiveMainloopBwdSm80ILi2ELi2EN4cute5tupleIJNS5_1CILi128EEES8_NS7_ILi64EEEEEENS_6half_tEfNS_4arch4Sm80ELb0ELb1ELb1ELb0ELb0ELb0ELb0ELb0ELi2ELi4ELi4ELi4ELb0EEENS1_24CollectiveEpilogueBwdGQAISA_fSD_Li256ELb0ELb0EEENS1_19SingleTileSchedulerILb0ELb0ELb0ELi128EEEEEEEEEvNT_6ParamsE$_ZN4cute3eso3ESOILb1ELb0EJNS_6LayoutINS_5tupleIJNS3_IJNS_1CILi8EEENS4_ILi1EEEEEENS3_IJNS4_ILi2EEEEEEEEENS3_IJNS3_IJS6_NS4_ILi0EEEEEENS3_IJS5_EEEEEEEENS_10ViewEngineIPN7cutlass6half_tEEEEEC2ERKSF_RKSK_)
$_ZN7cutlass13device_kernelIN5flash19enable_sm80_to_sm89INS1_16FlashAttnBwdSm80INS1_25CollectiveMainloopBwdSm80ILi2ELi2EN4cute5tupleIJNS5_1CILi128EEES8_NS7_ILi64EEEEEENS_6half_tEfNS_4arch4Sm80ELb0ELb1ELb1ELb0ELb0ELb0ELb0ELb0ELi2ELi4ELi4ELi4ELb0EEENS1_24CollectiveEpilogueBwdGQAISA_fSD_Li256ELb0ELb0EEENS1_19SingleTileSchedulerILb0ELb0ELb0ELi128EEEEEEEEEvNT_6ParamsE$_ZN4cute3eso3ESOILb1ELb0EJNS_6LayoutINS_5tupleIJNS3_IJNS_1CILi8EEENS4_ILi1EEEEEENS3_IJNS4_ILi2EEEEEEEEENS3_IJNS3_IJS6_NS4_ILi0EEEEEENS3_IJS5_EEEEEEEENS_10ViewEngineIPN7cutlass6half_tEEEEEC2ERKSF_RKSK_:
[----:B------:R-:W-:Y:S02]  /*7860*/  IADD3 R38, R79, -c[0x0][0x20], RZ ;  /* 0x800008004f267a10 */ /* 0x000fe40007ffe0ff */
[----:B------:R-:W-:-:S03]  /*7870*/  MOV R47, 0x0 ;  /* 0x00000000002f7802 */ /* 0x000fc60000000f00 */
[----:B------:R1:W-:Y:S01]  /*7880*/  STL.64 [R38], R2 ;  /* 0x0000000226007387 */ /* 0x0003e20000100a00 */
[----:B------:R-:W-:Y:S05]  /*7890*/  RET.REL.NODEC R46 `(_ZN7cutlass13device_kernelIN5flash19enable_sm80_to_sm89INS1_16FlashAttnBwdSm80INS1_25CollectiveMainloopBwdSm80ILi2ELi2EN4cute5tupleIJNS5_1CILi128EEES8_NS7_ILi64EEEEEENS_6half_tEfNS_4arch4Sm80ELb0ELb1ELb1ELb0ELb0ELb0ELb0ELb0ELi2ELi4ELi4ELi4ELb0EEENS1_24CollectiveEpilogueBwdGQAISA_fSD_Li256ELb0ELb0EEENS1_19SingleTileSchedulerILb0ELb0ELb0ELi128EEEEEEEEEvNT_6ParamsE) ;  /* 0xffff87602e007950 */ /* 0x000fea0003c3ffff */
        .type           $_ZN7cutlass13device_kernelIN5flash19enable_sm80_to_sm89INS1_16FlashAttnBwdSm80INS1_25CollectiveMainloopBwdSm80ILi2ELi2EN4cute5tupleIJNS5_1CILi128EEES8_NS7_ILi64EEEEEENS_6half_tEfNS_4arch4Sm80ELb0ELb1ELb1ELb0ELb0ELb0ELb0ELb0ELi2ELi4ELi4ELi4ELb0EEENS1_24CollectiveEpilogueBwdGQAISA_fSD_Li256ELb0ELb0EEENS1_19SingleTileSchedulerILb0ELb0ELb0ELi128EEEEEEEEEvNT_6ParamsE$_ZN4cute3eso3ESOILb1ELb0EJNS_6LayoutINS_5tupleIJNS3_IJNS_1CILi8EEENS4_ILi1EEEEEENS3_IJNS4_ILi4EEEEEEEEENS3_IJNS3_IJS6_NS4_ILi0EEEEEENS3_IJNS4_ILi2048EEEEEEEEEEENS_10ViewEngineINS_8smem_ptrIPN7cutlass6half_tEEEEEEEC2ERKSG_RKSN_,@function
        .size           $_ZN7cutlass13device_kernelIN5flash19enable_sm80_to_sm89INS1_16FlashAttnBwdSm80INS1_25CollectiveMainloopBwdSm80ILi2ELi2EN4cute5tupleIJNS5_1CILi128EEES8_NS7_ILi64EEEEEENS_6half_tEfNS_4arch4Sm80ELb0ELb1ELb1ELb0ELb0ELb0ELb0ELb0ELi2ELi4ELi4ELi4ELb0EEENS1_24CollectiveEpilogueBwdGQAISA_fSD_Li256ELb0ELb0EEENS1_19SingleTileSchedulerILb0ELb0ELb0ELi128EEEEEEEEEvNT_6ParamsE$_ZN4cute3eso3ESOILb1ELb0EJNS_6LayoutINS_5tupleIJNS3_IJNS_1CILi8EEENS4_ILi1EEEEEENS3_IJNS4_ILi4EEEEEEEEENS3_IJNS3_IJS6_NS4_ILi0EEEEEENS3_IJNS4_ILi2048EEEEEEEEEEENS_10ViewEngineINS_8smem_ptrIPN7cutlass6half_tEEEEEEEC2ERKSG_RKSN_,($_ZN7cutlass13device_kernelIN5flash19enable_sm80_to_sm89INS1_16FlashAttnBwdSm80INS1_25CollectiveMainloopBwdSm80ILi2ELi2EN4cute5tupleIJNS5_1CILi128EEES8_NS7_ILi64EEEEEENS_6half_tEfNS_4arch4Sm80ELb0ELb1ELb1ELb0ELb0ELb0ELb0ELb0ELi2ELi4ELi4ELi4ELb0EEENS1_24CollectiveEpilogueBwdGQAISA_fSD_Li256ELb0ELb0EEENS1_19SingleTileSchedulerILb0ELb0ELb0ELi128EEEEEEEEEvNT_6ParamsE$_ZN4cute3eso3ESOILb1ELb0EJNS_6LayoutINS_5tupleIJNS3_IJNS_1CILi8EEENS4_ILi1EEEEEENS3_IJNS4_ILi4EEEEEEEEENS3_IJNS3_IJS6_NS4_ILi0EEEEEENS3_IJS5_EEEEEEEENS_10ViewEngineIPN7cutlass6half_tEEEEEC2ERKSF_RKSK_ - $_ZN7cutlass13device_kernelIN5flash19enable_sm80_to_sm89INS1_16FlashAttnBwdSm80INS1_25CollectiveMainloopBwdSm80ILi2ELi2EN4cute5tupleIJNS5_1CILi128EEES8_NS7_ILi64EEEEEENS_6half_tEfNS_4arch4Sm80ELb0ELb1ELb1ELb0ELb0ELb0ELb0ELb0ELi2ELi4ELi4ELi4ELb0EEENS1_24CollectiveEpilogueBwdGQAISA_fSD_Li256ELb0ELb0EEENS1_19SingleTileSchedulerILb0ELb0ELb0ELi128EEEEEEEEEvNT_6ParamsE$_ZN4cute3eso3ESOILb1ELb0EJNS_6LayoutINS_5tupleIJNS3_IJNS_1CILi8EEENS4_ILi1EEEEEENS3_IJNS4_ILi4EEEEEEEEENS3_IJNS3_IJS6_NS4_ILi0EEEEEENS3_IJNS4_ILi2048EEEEEEEEEEENS_10ViewEngineINS_8smem_ptrIPN7cutlass6half_tEEEEEEEC2ERKSG_RKSN_)
$_ZN7cutlass13device_kernelIN5flash19enable_sm80_to_sm89INS1_16FlashAttnBwdSm80INS1_25CollectiveMainloopBwdSm80ILi2ELi2EN4cute5tupleIJNS5_1CILi128EEES8_NS7_ILi64EEEEEENS_6half_tEfNS_4arch4Sm80ELb0ELb1ELb1ELb0ELb0ELb0ELb0ELb0ELi2ELi4ELi4ELi4ELb0EEENS1_24CollectiveEpilogueBwdGQAISA_fSD_Li256ELb0ELb0EEENS1_19SingleTileSchedulerILb0ELb0ELb0ELi128EEEEEEEEEvNT_6ParamsE$_ZN4cute3eso3ESOILb1ELb0EJNS_6LayoutINS_5tupleIJNS3_IJNS_1CILi8EEENS4_ILi1EEEEEENS3_IJNS4_ILi4EEEEEEEEENS3_IJNS3_IJS6_NS4_ILi0EEEEEENS3_IJNS4_ILi2048EEEEEEEEEEENS_10ViewEngineINS_8smem_ptrIPN7cutlass6half_tEEEEEEEC2ERKSG_RKSN_:
[----:B------:R-:W-:Y:S01]  /*78a0*/  IADD3 R13, R60, -c[0x0][0x20], RZ ;  /* 0x800008003c0d7a10 */ /* 0x000fe20007ffe0ff */
[----:B------:R-:W-:Y:S01]  /*78b0*/  IMAD.MOV.U32 R16, RZ, RZ, R12 ;  /* 0x000000ffff107224 */ /* 0x000fe200078e000c */
[----:B------:R-:W-:Y:S01]  /*78c0*/  MOV R17, R15 ;  /* 0x0000000f00117202 */ /* 0x000fe20000000f00 */
[----:B------:R-:W-:-:S04]  /*78d0*/  IMAD.MOV.U32 R15, RZ, RZ, 0x0 ;  /* 0x00000000ff0f7424 */ /* 0x000fc800078e00ff */
[----:B------:R1:W-:Y:S01]  /*78e0*/  STL.64 [R13], R16 ;  /* 0x000000100d007387 */ /* 0x0003e20000100a00 */
[----:B------:R-:W-:Y:S05]  /*78f0*/  RET.REL.NODEC R14 `(_ZN7cutlass13device_kernelIN5flash19enable_sm80_to_sm89INS1_16FlashAttnBwdSm80INS1_25CollectiveMainloopBwdSm80ILi2ELi2EN4cute5tupleIJNS5_1CILi128EEES8_NS7_ILi64EEEEEENS_6half_tEfNS_4arch4Sm80ELb0ELb1ELb1ELb0ELb0ELb0ELb0ELb0ELi2ELi4ELi4ELi4ELb0EEENS1_24CollectiveEpilogueBwdGQAISA_fSD_Li256ELb0ELb0EEENS1_19SingleTileSchedulerILb0ELb0ELb0ELi128EEEEEEEEEvNT_6ParamsE) ;  /* 0xffff87000e007950 */ /* 0x000fea0003c3ffff */
        .type           $_ZN7cutlass13device_kernelIN5flash19enable_sm80_to_sm89INS1_16FlashAttnBwdSm80INS1_25CollectiveMainloopBwdSm80ILi2ELi2EN4cute5tupleIJNS5_1CILi128EEES8_NS7_ILi64EEEEEENS_6half_tEfNS_4arch4Sm80ELb0ELb1ELb1ELb0ELb0ELb0ELb0ELb0ELi2ELi4ELi4ELi4ELb0EEENS1_24CollectiveEpilogueBwdGQAISA_fSD_Li256ELb0ELb0EEENS1_19SingleTileSchedulerILb0ELb0ELb0ELi128EEEEEEEEEvNT_6ParamsE$_ZN4cute3eso3ESOILb1ELb0EJNS_6LayoutINS_5tupleIJNS3_IJNS_1CILi8EEENS4_ILi1EEEEEENS3_IJNS4_ILi4EEEEEEEEENS3_IJNS3_IJS6_NS4_ILi0EEEEEENS3_IJS5_EEEEEEEENS_10ViewEngineIPN7cutlass6half_tEEEEEC2ERKSF_RKSK_,@function
        .size           $_ZN7cutlass13device_kernelIN5flash19enable_sm80_to_sm89INS1_16FlashAttnBwdSm80INS1_25CollectiveMainloopBwdSm80ILi2ELi2EN4cute5tupleIJNS5_1CILi128EEES8_NS7_ILi64EEEEEENS_6half_tEfNS_4arch4Sm80ELb0ELb1ELb1ELb0ELb0ELb0ELb0ELb0ELi2ELi4ELi4ELi4ELb0EEENS1_24CollectiveEpilogueBwdGQAISA_fSD_Li256ELb0ELb0EEENS1_19SingleTileSchedulerILb0ELb0ELb0ELi128EEEEEEEEEvNT_6ParamsE$_ZN4cute3eso3ESOILb1ELb0EJNS_6LayoutINS_5tupleIJNS3_IJNS_1CILi8EEENS4_ILi1EEEEEENS3_IJNS4_ILi4EEEEEEEEENS3_IJNS3_IJS6_NS4_ILi0EEEEEENS3_IJS5_EEEEEEEENS_10ViewEngineIPN7cutlass6half_tEEEEEC2ERKSF_RKSK_,($_ZN7cutlass13device_kernelIN5flash19enable_sm80_to_sm89INS1_16FlashAttnBwdSm80INS1_25CollectiveMainloopBwdSm80ILi2ELi2EN4cute5tupleIJNS5_1CILi128EEES8_NS7_ILi64EEEEEENS_6half_tEfNS_4arch4Sm80ELb0ELb1ELb1ELb0ELb0ELb0ELb0ELb0ELi2ELi4ELi4ELi4ELb0EEENS1_24CollectiveEpilogueBwdGQAISA_fSD_Li256ELb0ELb0EEENS1_19SingleTileSchedulerILb0ELb0ELb0ELi128EEEEEEEEEvNT_6ParamsE$_ZN4cute3eso3ESOILb1ELb0EJNS_6LayoutINS_5tupleIJNS3_IJNS_1CILi8EEENS4_ILi1EEEEEENS4_ILi2EEEEEENS3_IJNS3_IJS6_NS4_ILi0EEEEEENS4_ILi4096EEEEEEEENS_10ViewEngineINS_8smem_ptrIPN7cutlass6half_tEEEEEEEC2ERKSE_RKSL_ - $_ZN7cutlass13device_kernelIN5flash19enable_sm80_to_sm89INS1_16FlashAttnBwdSm80INS1_25CollectiveMainloopBwdSm80ILi2ELi2EN4cute5tupleIJNS5_1CILi128EEES8_NS7_ILi64EEEEEENS_6half_tEfNS_4arch4Sm80ELb0ELb1ELb1ELb0ELb0ELb0ELb0ELb0ELi2ELi4ELi4ELi4ELb0EEENS1_24CollectiveEpilogueBwdGQAISA_fSD_Li256ELb0ELb0EEENS1_19SingleTileSchedulerILb0ELb0ELb0ELi128EEEEEEEEEvNT_6ParamsE$_ZN4cute3eso3ESOILb1ELb0EJNS_6LayoutINS_5tupleIJNS3_IJNS_1CILi8EEENS4_ILi1EEEEEENS3_IJNS4_ILi4EEEEEEEEENS3_IJNS3_IJS6_NS4_ILi0EEEEEENS3_IJS5_EEEEEEEENS_10ViewEngineIPN7cutlass6half_tEEEEEC2ERKSF_RKSK_)
$_ZN7cutlass13device_kernelIN5flash19enable_sm80_to_sm89INS1_16FlashAttnBwdSm80INS1_25CollectiveMainloopBwdSm80ILi2ELi2EN4cute5tupleIJNS5_1CILi128EEES8_NS7_ILi64EEEEEENS_6half_tEfNS_4arch4Sm80ELb0ELb1ELb1ELb0ELb0ELb0ELb0ELb0ELi2ELi4ELi4ELi4ELb0EEENS1_24CollectiveEpilogueBwdGQAISA_fSD_Li256ELb0ELb0EEENS1_19SingleTileSchedulerILb0ELb0ELb0ELi128EEEEEEEEEvNT_6ParamsE$_ZN4cute3eso3ESOILb1ELb0EJNS_6LayoutINS_5tupleIJNS3_IJNS_1CILi8EEENS4_ILi1EEEEEENS3_IJNS4_ILi4EEEEEEEEENS3_IJNS3_IJS6_NS4_ILi0EEEEEENS3_IJS5_EEEEEEEENS_10ViewEngineIPN7cutlass6half_tEEEEEC2ERKSF_RKSK_:
[----:B------:R-:W-:Y:S01]  /*7900*/  IADD3 R3, R60, -c[0x0][0x20], RZ ;  /* 0x800008003c037a10 */ /* 0x000fe20007ffe0ff */
[----:B------:R-:W-:Y:S01]  /*7910*/  IMAD.MOV.U32 R14, RZ, RZ, R2 ;  /* 0x000000ffff0e7224 */ /* 0x000fe200078e0002 */
[----:B------:R-:W-:Y:S01]  /*7920*/  MOV R15, R13 ;  /* 0x0000000d000f7202 */ /* 0x000fe20000000f00 */
[----:B------:R-:W-:-:S04]  /*7930*/  IMAD.MOV.U32 R13, RZ, RZ, 0x0 ;  /* 0x00000000ff0d7424 */ /* 0x000fc800078e00ff */
[----:B------:R1:W-:Y:S01]  /*7940*/  STL.64 [R3], R14 ;  /* 0x0000000e03007387 */ /* 0x0003e20000100a00 */
[----:B------:R-:W-:Y:S05]  /*7950*/  RET.REL.NODEC R12 `(_ZN7cutlass13device_kernelIN5flash19enable_sm80_to_sm89INS1_16FlashAttnBwdSm80INS1_25CollectiveMainloopBwdSm80ILi2ELi2EN4cute5tupleIJNS5_1CILi128EEES8_NS7_ILi64EEEEEENS_6half_tEfNS_4arch4Sm80ELb0ELb1ELb1ELb0ELb0ELb0ELb0ELb0ELi2ELi4ELi4ELi4ELb0EEENS1_24CollectiveEpilogueBwdGQAISA_fSD_Li256ELb0ELb0EEENS1_19SingleTileSchedulerILb0ELb0ELb0ELi128EEEEEEEEEvNT_6ParamsE) ;  /* 0xffff86a00c007950 */ /* 0x000fea0003c3ffff */
        .type           $_ZN7cutlass13device_kernelIN5flash19enable_sm80_to_sm89INS1_16FlashAttnBwdSm80INS1_25CollectiveMainloopBwdSm80ILi2ELi2EN4cute5tupleIJNS5_1CILi128EEES8_NS7_ILi64EEEEEENS_6half_tEfNS_4arch4Sm80ELb0ELb1ELb1ELb0ELb0ELb0ELb0ELb0ELi2ELi4ELi4ELi4ELb0EEENS1_24CollectiveEpilogueBwdGQAISA_fSD_Li256ELb0ELb0EEENS1_19SingleTileSchedulerILb0ELb0ELb0ELi128EEEEEEEEEvNT_6ParamsE$_ZN4cute3eso3ESOILb1ELb0EJNS_6LayoutINS_5tupleIJNS3_IJNS_1CILi8EEENS4_ILi1EEEEEENS4_ILi2EEEEEENS3_IJNS3_IJS6_NS4_ILi0EEEEEENS4_ILi4096EEEEEEEENS_10ViewEngineINS_8smem_ptrIPN7cutlass6half_tEEEEEEEC2ERKSE_RKSL_,@function
        .size           $_ZN7cutlass13device_kernelIN5flash19enable_sm80_to_sm89INS1_16FlashAttnBwdSm80INS1_25CollectiveMainloopBwdSm80ILi2ELi2EN4cute5tupleIJNS5_1CILi128EEES8_NS7_ILi64EEEEEENS_6half_tEfNS_4arch4Sm80ELb0ELb1ELb1ELb0ELb0ELb0ELb0ELb0ELi2ELi4ELi4ELi4ELb0EEENS1_24CollectiveEpilogueBwdGQAISA_fSD_Li256ELb0ELb0EEENS1_19SingleTileSchedulerILb0ELb0ELb0ELi128EEEEEEEEEvNT_6ParamsE$_ZN4cute3eso3ESOILb1ELb0EJNS_6LayoutINS_5tupleIJNS3_IJNS_1CILi8EEENS4_ILi1EEEEEENS4_ILi2EEEEEENS3_IJNS3_IJS6_NS4_ILi0EEEEEENS4_ILi4096EEEEEEEENS_10ViewEngineINS_8smem_ptrIPN7cutlass6half_tEEEEEEEC2ERKSE_RKSL_,($_ZN7cutlass13device_kernelIN5flash19enable_sm80_to_sm89INS1_16FlashAttnBwdSm80INS1_25CollectiveMainloopBwdSm80ILi2ELi2EN4cute5tupleIJNS5_1CILi128EEES8_NS7_ILi64EEEEEENS_6half_tEfNS_4arch4Sm80ELb0ELb1ELb1ELb0ELb0ELb0ELb0ELb0ELi2ELi4ELi4ELi4ELb0EEENS1_24CollectiveEpilogueBwdGQAISA_fSD_Li256ELb0ELb0EEENS1_19SingleTileSchedulerILb0ELb0ELb0ELi128EEEEEEEEEvNT_6ParamsE$_ZN4cute3eso3ESOILb1ELb0EJNS_6LayoutINS_5tupleIJNS3_IJNS_1CILi8EEENS4_ILi1EEEEEENS4_ILi2EEEEEENS3_IJNS3_IJS6_NS4_ILi0EEEEEENS4_ILi4096EEEEEEEEiEEC2ERKSE_RKi - $_ZN7cutlass13device_kernelIN5flash19enable_sm80_to_sm89INS1_16FlashAttnBwdSm80INS1_25CollectiveMainloopBwdSm80ILi2ELi2EN4cute5tupleIJNS5_1CILi128EEES8_NS7_ILi64EEEEEENS_6half_tEfNS_4arch4Sm80ELb0ELb1ELb1ELb0ELb0ELb0ELb0ELb0ELi2ELi4ELi4ELi4ELb0EEENS1_24CollectiveEpilogueBwdGQAISA_fSD_Li256ELb0ELb0EEENS1_19SingleTileSchedulerILb0ELb0ELb0ELi128EEEEEEEEEvNT_6ParamsE$_ZN4cute3eso3ESOILb1ELb0EJNS_6LayoutINS_5tupleIJNS3_IJNS_1CILi8EEENS4_ILi1EEEEEENS4_ILi2EEEEEENS3_IJNS3_IJS6_NS4_ILi0EEEEEENS4_ILi4096EEEEEEEENS_10ViewEngineINS_8smem_ptrIPN7cutlass6half_tEEEEEEEC2ERKSE_RKSL_)
$_ZN7cutlass13device_kernelIN5flash19enable_sm80_to_sm89INS1_16FlashAttnBwdSm80INS1_25CollectiveMainloopBwdSm80ILi2ELi2EN4cute5tupleIJNS5_1CILi128EEES8_NS7_ILi64EEEEEENS_6half_tEfNS_4arch4Sm80ELb0ELb1ELb1ELb0ELb0ELb0ELb0ELb0ELi2ELi4ELi4ELi4ELb0EEENS1_24CollectiveEpilogueBwdGQAISA_fSD_Li256ELb0ELb0EEENS1_19SingleTileSchedulerILb0ELb0ELb0ELi128EEEEEEEEEvNT_6ParamsE$_ZN4cute3eso3ESOILb1ELb0EJNS_6LayoutINS_5tupleIJNS3_IJNS_1CILi8EEENS4_ILi1EEEEEENS4_ILi2EEEEEENS3_IJNS3_IJS6_NS4_ILi0EEEEEENS4_ILi4096EEEEEEEENS_10ViewEngineINS_8smem_ptrIPN7cutlass6half_tEEEEEEEC2ERKSE_RKSL_:
[----:B------:R-:W-:Y:S02]  /*7960*/  IADD3 R36, R79, -c[0x0][0x20], RZ ;  /* 0x800008004f247a10 */ /* 0x000fe40007ffe0ff */
[----:B------:R-:W-:-:S03]  /*7970*/  MOV R39, 0x0 ;  /* 0x0000000000277802 */ /* 0x000fc60000000f00 */
[----:B------:R1:W-:Y:S01]  /*7980*/  STL.64 [R36], R2 ;  /* 0x0000000224007387 */ /* 0x0003e20000100a00 */
[----:B------:R-:W-:Y:S05]  /*7990*/  RET.REL.NODEC R38 `(_ZN7cutlass13device_kernelIN5flash19enable_sm80_to_sm89INS1_16FlashAttnBwdSm80INS1_25CollectiveMainloopBwdSm80ILi2ELi2EN4cute5tupleIJNS5_1CILi128EEES8_NS7_ILi64EEEEEENS_6half_tEfNS_4arch4Sm80ELb0ELb1ELb1ELb0ELb0ELb0ELb0ELb0ELi2ELi4ELi4ELi4ELb0EEENS1_24CollectiveEpilogueBwdGQAISA_fSD_Li256ELb0ELb0EEENS1_19SingleTileSchedulerILb0ELb0ELb0ELi128EEEEEEEEEvNT_6ParamsE) ;  /* 0xffff866026007950 */ /* 0x000fea0003c3ffff */
        .type           $_ZN7cutlass13device_kernelIN5flash19enable_sm80_to_sm89INS1_16FlashAttnBwdSm80INS1_25CollectiveMainloopBwdSm80ILi2ELi2EN4cute5tupleIJNS5_1CILi128EEES8_NS7_ILi64EEEEEENS_6half_tEfNS_4arch4Sm80ELb0ELb1ELb1ELb0ELb0ELb0ELb0ELb0ELi2ELi4ELi4ELi4ELb0EEENS1_24CollectiveEpilogueBwdGQAISA_fSD_Li256ELb0ELb0EEENS1_19SingleTileSchedulerILb0ELb0ELb0ELi128EEEEEEEEEvNT_6ParamsE$_ZN4cute3eso3ESOILb1ELb0EJNS_6LayoutINS_5tupleIJNS3_IJNS_1CILi8EEENS4_ILi1EEEEEENS4_ILi2EEEEEENS3_IJNS3_IJS6_NS4_ILi0EEEEEENS4_ILi4096EEEEEEEEiEEC2ERKSE_RKi,@function
        .size           $_ZN7cutlass13device_kernelIN5flash19enable_sm80_to_sm89INS1_16FlashAttnBwdSm80INS1_25CollectiveMainloopBwdSm80ILi2ELi2EN4cute5tupleIJNS5_1CILi128EEES8_NS7_ILi64EEEEEENS_6half_tEfNS_4arch4Sm80ELb0ELb1ELb1ELb0ELb0ELb0ELb0ELb0ELi2ELi4ELi4ELi4ELb0EEENS1_24CollectiveEpilogueBwdGQAISA_fSD_Li256ELb0ELb0EEENS1_19SingleTileSchedulerILb0ELb0ELb0ELi128EEEEEEEEEvNT_6ParamsE$_ZN4cute3eso3ESOILb1ELb0EJNS_6LayoutINS_5tupleIJNS3_IJNS_1CILi8EEENS4_ILi1EEEEEENS4_ILi2EEEEEENS3_IJNS3_IJS6_NS4_ILi0EEEEEENS4_ILi4096EEEEEEEEiEEC2ERKSE_RKi,($_ZN7cutlass13device_kernelIN5flash19enable_sm80_to_sm89INS1_16FlashAttnBwdSm80INS1_25CollectiveMainloopBwdSm80ILi2ELi2EN4cute5tupleIJNS5_1CILi128EEES8_NS7_ILi64EEEEEENS_6half_tEfNS_4arch4Sm80ELb0ELb1ELb1ELb0ELb0ELb0ELb0ELb0ELi2ELi4ELi4ELi4ELb0EEENS1_24CollectiveEpilogueBwdGQAISA_fSD_Li256ELb0ELb0EEENS1_19SingleTileSchedulerILb0ELb0ELb0ELi128EEEEEEEEEvNT_6ParamsE$_ZN4cute3eso3ESOILb1ELb0EJNS_6LayoutINS_5tupleIJNS3_IJNS_1CILi8EEENS4_ILi1EEEEEENS4_ILi2EEEEEENS3_IJNS3_IJS6_NS4_ILi0EEEEEENS4_ILi64EEEEEEEENS_10ViewEngineIPN7cutlass6half_tEEEEEC2ERKSE_RKSJ_ - $_ZN7cutlass13device_kernelIN5flash19enable_sm80_to_sm89INS1_16FlashAttnBwdSm80INS1_25CollectiveMainloopBwdSm80ILi2ELi2EN4cute5tupleIJNS5_1CILi128EEES8_NS7_ILi64EEEEEENS_6half_tEfNS_4arch4Sm80ELb0ELb1ELb1ELb0ELb0ELb0ELb0ELb0ELi2ELi4ELi4ELi4ELb0EEENS1_24CollectiveEpilogueBwdGQAISA_fSD_Li256ELb0ELb0EEENS1_19SingleTileSchedulerILb0ELb0ELb0ELi128EEEEEEEEEvNT_6ParamsE$_ZN4cute3eso3ESOILb1ELb0EJNS_6LayoutINS_5tupleIJNS3_IJNS_1CILi8EEENS4_ILi1EEEEEENS4_ILi2EEEEEENS3_IJNS3_IJS6_NS4_ILi0EEEEEENS4_ILi4096EEEEEEEEiEEC2ERKSE_RKi)
$_ZN7cutlass13device_kernelIN5flash19enable_sm80_to_sm89INS1_16FlashAttnBwdSm80INS1_25CollectiveMainloopBwdSm80ILi2ELi2EN4cute5tupleIJNS5_1CILi128EEES8_NS7_ILi64EEEEEENS_6half_tEfNS_4arch4Sm80ELb0ELb1ELb1ELb0ELb0ELb0ELb0ELb0ELi2ELi4ELi4ELi4ELb0EEENS1_24CollectiveEpilogueBwdGQAISA_fSD_Li256ELb0ELb0EEENS1_19SingleTileSchedulerILb0ELb0ELb0ELi128EEEEEEEEEvNT_6ParamsE$_ZN4cute3eso3ESOILb1ELb0EJNS_6LayoutINS_5tupleIJNS3_IJNS_1CILi8EEENS4_ILi1EEEEEENS4_ILi2EEEEEENS3_IJNS3_IJS6_NS4_ILi0EEEEEENS4_ILi4096EEEEEEEEiEEC2ERKSE_RKi:
[----:B------:R-:W-:Y:S02]  /*79a0*/  IADD3 R2, R79, -c[0x0][0x20], RZ ;  /* 0x800008004f027a10 */ /* 0x000fe40007ffe0ff */
[----:B------:R-:W-:-:S03]  /*79b0*/  MOV R37, 0x0 ;  /* 0x0000000000257802 */ /* 0x000fc60000000f00 */
[----:B------:R1:W-:Y:S01]  /*79c0*/  STL [R2], R3 ;  /* 0x0000000302007387 */ /* 0x0003e20000100800 */
[----:B------:R-:W-:Y:S05]  /*79d0*/  RET.REL.NODEC R36 `(_ZN7cutlass13device_kernelIN5flash19enable_sm80_to_sm89INS1_16FlashAttnBwdSm80INS1_25CollectiveMainloopBwdSm80ILi2ELi2EN4cute5tupleIJNS5_1CILi128EEES8_NS7_ILi64EEEEEENS_6half_tEfNS_4arch4Sm80ELb0ELb1ELb1ELb0ELb0ELb0ELb0ELb0ELi2ELi4ELi4ELi4ELb0EEENS1_24CollectiveEpilogueBwdGQAISA_fSD_Li256ELb0ELb0EEENS1_19SingleTileSchedulerILb0ELb0ELb0ELi128EEEEEEEEEvNT_6ParamsE) ;  /* 0xffff862024007950 */ /* 0x000fea0003c3ffff */
        .type           $_ZN7cutlass13device_kernelIN5flash19enable_sm80_to_sm89INS1_16FlashAttnBwdSm80INS1_25CollectiveMainloopBwdSm80ILi2ELi2EN4cute5tupleIJNS5_1CILi128EEES8_NS7_ILi64EEEEEENS_6half_tEfNS_4arch4Sm80ELb0ELb1ELb1ELb0ELb0ELb0ELb0ELb0ELi2ELi4ELi4ELi4ELb0EEENS1_24CollectiveEpilogueBwdGQAISA_fSD_Li256ELb0ELb0EEENS1_19SingleTileSchedulerILb0ELb0ELb0ELi128EEEEEEEEEvNT_6ParamsE$_ZN4cute3eso3ESOILb1ELb0EJNS_6LayoutINS_5tupleIJNS3_IJNS_1CILi8EEENS4_ILi1EEEEEENS4_ILi2EEEEEENS3_IJNS3_IJS6_NS4_ILi0EEEEEENS4_ILi64EEEEEEEENS_10ViewEngineIPN7cutlass6half_tEEEEEC2ERKSE_RKSJ_,@function
        .size           $_ZN7cutlass13device_kernelIN5flash19enable_sm80_to_sm89INS1_16FlashAttnBwdSm80INS1_25CollectiveMainloopBwdSm80ILi2ELi2EN4cute5tupleIJNS5_1CILi128EEES8_NS7_ILi64EEEEEENS_6half_tEfNS_4arch4Sm80ELb0ELb1ELb1ELb0ELb0ELb0ELb0ELb0ELi2ELi4ELi4ELi4ELb0EEENS1_24CollectiveEpilogueBwdGQAISA_fSD_Li256ELb0ELb0EEENS1_19SingleTileSchedulerILb0ELb0ELb0ELi128EEEEEEEEEvNT_6ParamsE$_ZN4cute3eso3ESOILb1ELb0EJNS_6LayoutINS_5tupleIJNS3_IJNS_1CILi8EEENS4_ILi1EEEEEENS4_ILi2EEEEEENS3_IJNS3_IJS6_NS4_ILi0EEEEEENS4_ILi64EEEEEEEENS_10ViewEngineIPN7cutlass6half_tEEEEEC2ERKSE_RKSJ_,($_ZN7cutlass13device_kernelIN5flash19enable_sm80_to_sm89INS1_16FlashAttnBwdSm80INS1_25CollectiveMainloopBwdSm80ILi2ELi2EN4cute5tupleIJNS5_1CILi128EEES8_NS7_ILi64EEEEEENS_6half_tEfNS_4arch4Sm80ELb0ELb1ELb1ELb0ELb0ELb0ELb0ELb0ELi2ELi4ELi4ELi4ELb0EEENS1_24CollectiveEpilogueBwdGQAISA_fSD_Li256ELb0ELb0EEENS1_19SingleTileSchedulerILb0ELb0ELb0ELi128EEEEEEEEEvNT_6ParamsE$_ZN4cute3eso3ESOILb1ELb0EJNS_6LayoutINS_5tupleIJNS3_IJNS_1CILi8EEENS4_ILi1EEEEEENS4_ILi2EEEEEENS3_IJNS3_IJS6_NS4_ILi0EEEEEENS4_ILi64EEEEEEEEiEEC2ERKSE_RKi - $_ZN7cutlass13device_kernelIN5flash19enable_sm80_to_sm89INS1_16FlashAttnBwdSm80INS1_25CollectiveMainloopBwdSm80ILi2ELi2EN4cute5tupleIJNS5_1CILi128EEES8_NS7_ILi64EEEEEENS_6half_tEfNS_4arch4Sm80ELb0ELb1ELb1ELb0ELb0ELb0ELb0ELb0ELi2ELi4ELi4ELi4ELb0EEENS1_24CollectiveEpilogueBwdGQAISA_fSD_Li256ELb0ELb0EEENS1_19SingleTileSchedulerILb0ELb0ELb0ELi128EEEEEEEEEvNT_6ParamsE$_ZN4cute3eso3ESOILb1ELb0EJNS_6LayoutINS_5tupleIJNS3_IJNS_1CILi8EEENS4_ILi1EEEEEENS4_ILi2EEEEEENS3_IJNS3_IJS6_NS4_ILi0EEEEEENS4_ILi64EEEEEEEENS_10ViewEngineIPN7cutlass6half_tEEEEEC2ERKSE_RKSJ_)
$_ZN7cutlass13device_kernelIN5flash19enable_sm80_to_sm89INS1_16FlashAttnBwdSm80INS1_25CollectiveMainloopBwdSm80ILi2ELi2EN4cute5tupleIJNS5_1CILi128EEES8_NS7_ILi64EEEEEENS_6half_tEfNS_4arch4Sm80ELb0ELb1ELb1ELb0ELb0ELb0ELb0ELb0ELi2ELi4ELi4ELi4ELb0EEENS1_24CollectiveEpilogueBwdGQAISA_fSD_Li256ELb0ELb0EEENS1_19SingleTileSchedulerILb0ELb0ELb0ELi128EEEEEEEEEvNT_6ParamsE$_ZN4cute3eso3ESOILb1ELb0EJNS_6LayoutINS_5tupleIJNS3_IJNS_1CILi8EEENS4_ILi1EEEEEENS4_ILi2EEEEEENS3_IJNS3_IJS6_NS4_ILi0EEEEEENS4_ILi64EEEEEEEENS_10ViewEngineIPN7cutlass6half_tEEEEEC2ERKSE_RKSJ_:
[----:B------:R-:W-:Y:S01]  /*79e0*/  IADD3 R2, R60, -c[0x0][0x20], RZ ;  /* 0x800008003c027a10 */ /* 0x000fe20007ffe0ff */
[----:B------:R-:W-:Y:S01]  /*79f0*/  IMAD.MOV.U32 R17, RZ, RZ, R3 ;  /* 0x000000ffff117224 */ /* 0x000fe200078e0003 */
[----:B------:R-:W-:-:S04]  /*7a00*/  MOV R15, 0x0 ;  /* 0x00000000000f7802 */ /* 0x000fc80000000f00 */
[----:B------:R1:W-:Y:S01]  /*7a10*/  STL.64 [R2], R16 ;  /* 0x0000001002007387 */ /* 0x0003e20000100a00 */
[----:B------:R-:W-:Y:S05]  /*7a20*/  RET.REL.NODEC R14 `(_ZN7cutlass13device_kernelIN5flash19enable_sm80_to_sm89INS1_16FlashAttnBwdSm80INS1_25CollectiveMainloopBwdSm80ILi2ELi2EN4cute5tupleIJNS5_1CILi128EEES8_NS7_ILi64EEEEEENS_6half_tEfNS_4arch4Sm80ELb0ELb1ELb1ELb0ELb0ELb0ELb0ELb0ELi2ELi4ELi4ELi4ELb0EEENS1_24CollectiveEpilogueBwdGQAISA_fSD_Li256ELb0ELb0EEENS1_19SingleTileSchedulerILb0ELb0ELb0ELi128EEEEEEEEEvNT_6ParamsE) ;  /* 0xffff85d00e007950 */ /* 0x000fea0003c3ffff */
        .type           $_ZN7cutlass13device_kernelIN5flash19enable_sm80_to_sm89INS1_16FlashAttnBwdSm80INS1_25CollectiveMainloopBwdSm80ILi2ELi2EN4cute5tupleIJNS5_1CILi128EEES8_NS7_ILi64EEEEEENS_6half_tEfNS_4arch4Sm80ELb0ELb1ELb1ELb0ELb0ELb0ELb0ELb0ELi2ELi4ELi4ELi4ELb0EEENS1_24CollectiveEpilogueBwdGQAISA_fSD_Li256ELb0ELb0EEENS1_19SingleTileSchedulerILb0ELb0ELb0ELi128EEEEEEEEEvNT_6ParamsE$_ZN4cute3eso3ESOILb1ELb0EJNS_6LayoutINS_5tupleIJNS3_IJNS_1CILi8EEENS4_ILi1EEEEEENS4_ILi2EEEEEENS3_IJNS3_IJS6_NS4_ILi0EEEEEENS4_ILi64EEEEEEEEiEEC2ERKSE_RKi,@function
        .size           $_ZN7cutlass13device_kernelIN5flash19enable_sm80_to_sm89INS1_16FlashAttnBwdSm80INS1_25CollectiveMainloopBwdSm80ILi2ELi2EN4cute5tupleIJNS5_1CILi128EEES8_NS7_ILi64EEEEEENS_6half_tEfNS_4arch4Sm80ELb0ELb1ELb1ELb0ELb0ELb0ELb0ELb0ELi2ELi4ELi4ELi4ELb0EEENS1_24CollectiveEpilogueBwdGQAISA_fSD_Li256ELb0ELb0EEENS1_19SingleTileSchedulerILb0ELb0ELb0ELi128EEEEEEEEEvNT_6ParamsE$_ZN4cute3eso3ESOILb1ELb0EJNS_6LayoutINS_5tupleIJNS3_IJNS_1CILi8EEENS4_ILi1EEEEEENS4_ILi2EEEEEENS3_IJNS3_IJS6_NS4_ILi0EEEEEENS4_ILi64EEEEEEEEiEEC2ERKSE_RKi,($_ZN7cutlass13device_kernelIN5flash19enable_sm80_to_sm89INS1_16FlashAttnBwdSm80INS1_25CollectiveMainloopBwdSm80ILi2ELi2EN4cute5tupleIJNS5_1CILi128EEES8_NS7_ILi64EEEEEENS_6half_tEfNS_4arch4Sm80ELb0ELb1ELb1ELb0ELb0ELb0ELb0ELb0ELi2ELi4ELi4ELi4ELb0EEENS1_24CollectiveEpilogueBwdGQAISA_fSD_Li256ELb0ELb0EEENS1_19SingleTileSchedulerILb0ELb0ELb0ELi128EEEEEEEEEvNT_6ParamsE$_ZN4cute3eso3ESOILb1ELb0EJNS_6LayoutINS_5tupleIJNS3_IJNS_1CILi8EEENS4_ILi1EEEEEENS4_ILi2EEEEEENS3_IJNS3_IJS6_NS4_ILi0EEEEEENS4_ILi8192EEEEEEEENS_10ViewEngineINS_8smem_ptrIPN7cutlass6half_tEEEEEEEC2ERKSE_RKSL_ - $_ZN7cutlass13device_kernelIN5flash19enable_sm80_to_sm89INS1_16FlashAttnBwdSm80INS1_25CollectiveMainloopBwdSm80ILi2ELi2EN4cute5tupleIJNS5_1CILi128EEES8_NS7_ILi64EEEEEENS_6half_tEfNS_4arch4Sm80ELb0ELb1ELb1ELb0ELb0ELb0ELb0ELb0ELi2ELi4ELi4ELi4ELb0EEENS1_24CollectiveEpilogueBwdGQAISA_fSD_Li256ELb0ELb0EEENS1_19SingleTileSchedulerILb0ELb0ELb0ELi128EEEEEEEEEvNT_6ParamsE$_ZN4cute3eso3ESOILb1ELb0EJNS_6LayoutINS_5tupleIJNS3_IJNS_1CILi8EEENS4_ILi1EEEEEENS4_ILi2EEEEEENS3_IJNS3_IJS6_NS4_ILi0EEEEEENS4_ILi64EEEEEEEEiEEC2ERKSE_RKi)
$_ZN7cutlass13device_kernelIN5flash19enable_sm80_to_sm89INS1_16FlashAttnBwdSm80INS1_25CollectiveMainloopBwdSm80ILi2ELi2EN4cute5tupleIJNS5_1CILi128EEES8_NS7_ILi64EEEEEENS_6half_tEfNS_4arch4Sm80ELb0ELb1ELb1ELb0ELb0ELb0ELb0ELb0ELi2ELi4ELi4ELi4ELb0EEENS1_24CollectiveEpilogueBwdGQAISA_fSD_Li256ELb0ELb0EEENS1_19SingleTileSchedulerILb0ELb0ELb0ELi128EEEEEEEEEvNT_6ParamsE$_ZN4cute3eso3ESOILb1ELb0EJNS_6LayoutINS_5tupleIJNS3_IJNS_1CILi8EEENS4_ILi1EEEEEENS4_ILi2EEEEEENS3_IJNS3_IJS6_NS4_ILi0EEEEEENS4_ILi64EEEEEEEEiEEC2ERKSE_RKi:
[----:B------:R-:W-:Y:S02]  /*7a30*/  IADD3 R2, R60, -c[0x0][0x20], RZ ;  /* 0x800008003c027a10 */ /* 0x000fe40007ffe0ff */
[----:B------:R-:W-:-:S03]  /*7a40*/  MOV R15, 0x0 ;  /* 0x00000000000f7802 */ /* 0x000fc60000000f00 */
[----:B------:R1:W-:Y:S01]  /*7a50*/  STL [R2], R3 ;  /* 0x0000000302007387 */ /* 0x0003e20000100800 */
[----:B------:R-:W-:Y:S05]  /*7a60*/  RET.REL.NODEC R14 `(_ZN7cutlass13device_kernelIN5flash19enable_sm80_to_sm89INS1_16FlashAttnBwdSm80INS1_25CollectiveMainloopBwdSm80ILi2ELi2EN4cute5tupleIJNS5_1CILi128EEES8_NS7_ILi64EEEEEENS_6half_tEfNS_4arch4Sm80ELb0ELb1ELb1ELb0ELb0ELb0ELb0ELb0ELi2ELi4ELi4ELi4ELb0EEENS1_24CollectiveEpilogueBwdGQAISA_fSD_Li256ELb0ELb0EEENS1_19SingleTileSchedulerILb0ELb0ELb0ELi128EEEEEEEEEvNT_6ParamsE) ;  /* 0xffff85900e007950 */ /* 0x000fea0003c3ffff */
        .type           $_ZN7cutlass13device_kernelIN5flash19enable_sm80_to_sm89INS1_16FlashAttnBwdSm80INS1_25CollectiveMainloopBwdSm80ILi2ELi2EN4cute5tupleIJNS5_1CILi128EEES8_NS7_ILi64EEEEEENS_6half_tEfNS_4arch4Sm80ELb0ELb1ELb1ELb0ELb0ELb0ELb0ELb0ELi2ELi4ELi4ELi4ELb0EEENS1_24CollectiveEpilogueBwdGQAISA_fSD_Li256ELb0ELb0EEENS1_19SingleTileSchedulerILb0ELb0ELb0ELi128EEEEEEEEEvNT_6ParamsE$_ZN4cute3eso3ESOILb1ELb0EJNS_6LayoutINS_5tupleIJNS3_IJNS_1CILi8EEENS4_ILi1EEEEEENS4_ILi2EEEEEENS3_IJNS3_IJS6_NS4_ILi0EEEEEENS4_ILi8192EEEEEEEENS_10ViewEngineINS_8smem_ptrIPN7cutlass6half_tEEEEEEEC2ERKSE_RKSL_,@function
        .size           $_ZN7cutlass13device_kernelIN5flash19enable_sm80_to_sm89INS1_16FlashAttnBwdSm80INS1_25CollectiveMainloopBwdSm80ILi2ELi2EN4cute5tupleIJNS5_1CILi128EEES8_NS7_ILi64EEEEEENS_6half_tEfNS_4arch4Sm80ELb0ELb1ELb1ELb0ELb0ELb0ELb0ELb0ELi2ELi4ELi4ELi4ELb0EEENS1_24CollectiveEpilogueBwdGQAISA_fSD_Li256ELb0ELb0EEENS1_19SingleTileSchedulerILb0ELb0ELb0ELi128EEEEEEEEEvNT_6ParamsE$_ZN4cute3eso3ESOILb1ELb0EJNS_6LayoutINS_5tupleIJNS3_IJNS_1CILi8EEENS4_ILi1EEEEEENS4_ILi2EEEEEENS3_IJNS3_IJS6_NS4_ILi0EEEEEENS4_ILi8192EEEEEEEENS_10ViewEngineINS_8smem_ptrIPN7cutlass6half_tEEEEEEEC2ERKSE_RKSL_,($_ZN7cutlass13device_kernelIN5flash19enable_sm80_to_sm89INS1_16FlashAttnBwdSm80INS1_25CollectiveMainloopBwdSm80ILi2ELi2EN4cute5tupleIJNS5_1CILi128EEES8_NS7_ILi64EEEEEENS_6half_tEfNS_4arch4Sm80ELb0ELb1ELb1ELb0ELb0ELb0ELb0ELb0ELi2ELi4ELi4ELi4ELb0EEENS1_24CollectiveEpilogueBwdGQAISA_fSD_Li256ELb0ELb0EEENS1_19SingleTileSchedulerILb0ELb0ELb0ELi128EEEEEEEEEvNT_6ParamsE$_ZN4cute3eso3ESOILb1ELb0EJNS_6LayoutINS_5tupleIJNS3_IJNS_1CILi8EEENS4_ILi1EEEEEENS4_ILi2EEEEEENS3_IJNS3_IJS6_NS4_ILi0EEEEEENS4_ILi8192EEEEEEEEiEEC2ERKSE_RKi - $_ZN7cutlass13device_kernelIN5flash19enable_sm80_to_sm89INS1_16FlashAttnBwdSm80INS1_25CollectiveMainloopBwdSm80ILi2ELi2EN4cute5tupleIJNS5_1CILi128EEES8_NS7_ILi64EEEEEENS_6half_tEfNS_4arch4Sm80ELb0ELb1ELb1ELb0ELb0ELb0ELb0ELb0ELi2ELi4ELi4ELi4ELb0EEENS1_24CollectiveEpilogueBwdGQAISA_fSD_Li256ELb0ELb0EEENS1_19SingleTileSchedulerILb0ELb0ELb0ELi128EEEEEEEEEvNT_6ParamsE$_ZN4cute3eso3ESOILb1ELb0EJNS_6LayoutINS_5tupleIJNS3_IJNS_1CILi8EEENS4_ILi1EEEEEENS4_ILi2EEEEEENS3_IJNS3_IJS6_NS4_ILi0EEEEEENS4_ILi8192EEEEEEEENS_10ViewEngineINS_8smem_ptrIPN7cutlass6half_tEEEEEEEC2ERKSE_RKSL_)
$_ZN7cutlass13device_kernelIN5flash19enable_sm80_to_sm89INS1_16FlashAttnBwdSm80INS1_25CollectiveMainloopBwdSm80ILi2ELi2EN4cute5tupleIJNS5_1CILi128EEES8_NS7_ILi64EEEEEENS_6half_tEfNS_4arch4Sm80ELb0ELb1ELb1ELb0ELb0ELb0ELb0ELb0ELi2ELi4ELi4ELi4ELb0EEENS1_24CollectiveEpilogueBwdGQAISA_fSD_Li256ELb0ELb0EEENS1_19SingleTileSchedulerILb0ELb0ELb0ELi128EEEEEEEEEvNT_6ParamsE$_ZN4cute3eso3ESOILb1ELb0EJNS_6LayoutINS_5tupleIJNS3_IJNS_1CILi8EEENS4_ILi1EEEEEENS4_ILi2EEEEEENS3_IJNS3_IJS6_NS4_ILi0EEEEEENS4_ILi8192EEEEEEEENS_10ViewEngineINS_8smem_ptrIPN7cutlass6half_tEEEEEEEC2ERKSE_RKSL_:
[----:B------:R-:W-:Y:S02]  /*7a70*/  IADD3 R16, R60, -c[0x0][0x20], RZ ;  /* 0x800008003c107a10 */ /* 0x000fe40007ffe0ff */
[----:B------:R-:W-:-:S03]  /*7a80*/  MOV R35, 0x0 ;  /* 0x0000000000237802 */ /* 0x000fc60000000f00 */
[----:B------:R1:W-:Y:S01]  /*7a90*/  STL.64 [R16], R2 ;  /* 0x0000000210007387 */ /* 0x0003e20000100a00 */
[----:B------:R-:W-:Y:S05]  /*7aa0*/  RET.REL.NODEC R34 `(_ZN7cutlass13device_kernelIN5flash19enable_sm80_to_sm89INS1_16FlashAttnBwdSm80INS1_25CollectiveMainloopBwdSm80ILi2ELi2EN4cute5tupleIJNS5_1CILi128EEES8_NS7_ILi64EEEEEENS_6half_tEfNS_4arch4Sm80ELb0ELb1ELb1ELb0ELb0ELb0ELb0ELb0ELi2ELi4ELi4ELi4ELb0EEENS1_24CollectiveEpilogueBwdGQAISA_fSD_Li256ELb0ELb0EEENS1_19SingleTileSchedulerILb0ELb0ELb0ELi128EEEEEEEEEvNT_6ParamsE) ;  /* 0xffff855022007950 */ /* 0x000fea0003c3ffff */
        .type           $_ZN7cutlass13device_kernelIN5flash19enable_sm80_to_sm89INS1_16FlashAttnBwdSm80INS1_25CollectiveMainloopBwdSm80ILi2ELi2EN4cute5tupleIJNS5_1CILi128EEES8_NS7_ILi64EEEEEENS_6half_tEfNS_4arch4Sm80ELb0ELb1ELb1ELb0ELb0ELb0ELb0ELb0ELi2ELi4ELi4ELi4ELb0EEENS1_24CollectiveEpilogueBwdGQAISA_fSD_Li256ELb0ELb0EEENS1_19SingleTileSchedulerILb0ELb0ELb0ELi128EEEEEEEEEvNT_6ParamsE$_ZN4cute3eso3ESOILb1ELb0EJNS_6LayoutINS_5tupleIJNS3_IJNS_1CILi8EEENS4_ILi1EEEEEENS4_ILi2EEEEEENS3_IJNS3_IJS6_NS4_ILi0EEEEEENS4_ILi8192EEEEEEEEiEEC2ERKSE_RKi,@function
        .size           $_ZN7cutlass13device_kernelIN5flash19enable_sm80_to_sm89INS1_16FlashAttnBwdSm80INS1_25CollectiveMainloopBwdSm80ILi2ELi2EN4cute5tupleIJNS5_1CILi128EEES8_NS7_ILi64EEEEEENS_6half_tEfNS_4arch4Sm80ELb0ELb1ELb1ELb0ELb0ELb0ELb0ELb0ELi2ELi4ELi4ELi4ELb0EEENS1_24CollectiveEpilogueBwdGQAISA_fSD_Li256ELb0ELb0EEENS1_19SingleTileSchedulerILb0ELb0ELb0ELi128EEEEEEEEEvNT_6ParamsE$_ZN4cute3eso3ESOILb1ELb0EJNS_6LayoutINS_5tupleIJNS3_IJNS_1CILi8EEENS4_ILi1EEEEEENS4_ILi2EEEEEENS3_IJNS3_IJS6_NS4_ILi0EEEEEENS4_ILi8192EEEEEEEEiEEC2ERKSE_RKi,($_ZN7cutlass13device_kernelIN5flash19enable_sm80_to_sm89INS1_16FlashAttnBwdSm80INS1_25CollectiveMainloopBwdSm80ILi2ELi2EN4cute5tupleIJNS5_1CILi128EEES8_NS7_ILi64EEEEEENS_6half_tEfNS_4arch4Sm80ELb0ELb1ELb1ELb0ELb0ELb0ELb0ELb0ELi2ELi4ELi4ELi4ELb0EEENS1_24CollectiveEpilogueBwdGQAISA_fSD_Li256ELb0ELb0EEENS1_19SingleTileSchedulerILb0ELb0ELb0ELi128EEEEEEEEEvNT_6ParamsE$_ZN4cute3eso3ESOILb1ELb0EJNS_6LayoutINS_5tupleIJNS3_IJNS_1CILi8EEENS4_ILi1EEEEEENS4_ILi2EEEEEENS3_IJNS3_IJS6_NS4_ILi0EEEEEES5_EEEEENS_10ViewEngineIPN7cutlass6half_tEEEEEC2ERKSD_RKSI_ - $_ZN7cutlass13device_kernelIN5flash19enable_sm80_to_sm89INS1_16FlashAttnBwdSm80INS1_25CollectiveMainloopBwdSm80ILi2ELi2EN4cute5tupleIJNS5_1CILi128EEES8_NS7_ILi64EEEEEENS_6half_tEfNS_4arch4Sm80ELb0ELb1ELb1ELb0ELb0ELb0ELb0ELb0ELi2ELi4ELi4ELi4ELb0EEENS1_24CollectiveEpilogueBwdGQAISA_fSD_Li256ELb0ELb0EEENS1_19SingleTileSchedulerILb0ELb0ELb0ELi128EEEEEEEEEvNT_6ParamsE$_ZN4cute3eso3ESOILb1ELb0EJNS_6LayoutINS_5tupleIJNS3_IJNS_1CILi8EEENS4_ILi1EEEEEENS4_ILi2EEEEEENS3_IJNS3_IJS6_NS4_ILi0EEEEEENS4_ILi8192EEEEEEEEiEEC2ERKSE_RKi)
$_ZN7cutlass13device_kernelIN5flash19enable_sm80_to_sm89INS1_16FlashAttnBwdSm80INS1_25CollectiveMainloopBwdSm80ILi2ELi2EN4cute5tupleIJNS5_1CILi128EEES8_NS7_ILi64EEEEEENS_6half_tEfNS_4arch4Sm80ELb0ELb1ELb1ELb0ELb0ELb0ELb0ELb0ELi2ELi4ELi4ELi4ELb0EEENS1_24CollectiveEpilogueBwdGQAISA_fSD_Li256ELb0ELb0EEENS1_19SingleTileSchedulerILb0ELb0ELb0ELi128EEEEEEEEEvNT_6ParamsE$_ZN4cute3eso3ESOILb1ELb0EJNS_6LayoutINS_5tupleIJNS3_IJNS_1CILi8EEENS4_ILi1EEEEEENS4_ILi2EEEEEENS3_IJNS3_IJS6_NS4_ILi0EEEEEENS4_ILi8192EEEEEEEEiEEC2ERKSE_RKi:
[----:B------:R-:W-:Y:S02]  /*7ab0*/  IADD3 R2, R60, -c[0x0][0x20], RZ ;  /* 0x800008003c027a10 */ /* 0x000fe40007ffe0ff */
[----:B------:R-:W-:-:S03]  /*7ac0*/  MOV R15, 0x0 ;  /* 0x00000000000f7802 */ /* 0x000fc60000000f00 */
[----:B------:R1:W-:Y:S01]  /*7ad0*/  STL [R2], R3 ;  /* 0x0000000302007387 */ /* 0x0003e20000100800 */
[----:B------:R-:W-:Y:S05]  /*7ae0*/  RET.REL.NODEC R14 `(_ZN7cutlass13device_kernelIN5flash19enable_sm80_to_sm89INS1_16FlashAttnBwdSm80INS1_25CollectiveMainloopBwdSm80ILi2ELi2EN4cute5tupleIJNS5_1CILi128EEES8_NS7_ILi64EEEEEENS_6half_tEfNS_4arch4Sm80ELb0ELb1ELb1ELb0ELb0ELb0ELb0ELb0ELi2ELi4ELi4ELi4ELb0EEENS1_24CollectiveEpilogueBwdGQAISA_fSD_Li256ELb0ELb0EEENS1_19SingleTileSchedulerILb0ELb0ELb0ELi128EEEEEEEEEvNT_6ParamsE) ;  /* 0xffff85100e007950 */ /* 0x000fea0003c3ffff */
        .type           $_ZN7cutlass13device_kernelIN5flash19enable_sm80_to_sm89INS1_16FlashAttnBwdSm80INS1_25CollectiveMainloopBwdSm80ILi2ELi2EN4cute5tupleIJNS5_1CILi128EEES8_NS7_ILi64EEEEEENS_6half_tEfNS_4arch4Sm80ELb0ELb1ELb1ELb0ELb0ELb0ELb0ELb0ELi2ELi4ELi4ELi4ELb0EEENS1_24CollectiveEpilogueBwdGQAISA_fSD_Li256ELb0ELb0EEENS1_19SingleTileSchedulerILb0ELb0ELb0ELi128EEEEEEEEEvNT_6ParamsE$_ZN4cute3eso3ESOILb1ELb0EJNS_6LayoutINS_5tupleIJNS3_IJNS_1CILi8EEENS4_ILi1EEEEEENS4_ILi2EEEEEENS3_IJNS3_IJS6_NS4_ILi0EEEEEES5_EEEEENS_10ViewEngineIPN7cutlass6half_tEEEEEC2ERKSD_RKSI_,@function
        .size           $_ZN7cutlass13device_kernelIN5flash19enable_sm80_to_sm89INS1_16FlashAttnBwdSm80INS1_25CollectiveMainloopBwdSm80ILi2ELi2EN4cute5tupleIJNS5_1CILi128EEES8_NS7_ILi64EEEEEENS_6half_tEfNS_4arch4Sm80ELb0ELb1ELb1ELb0ELb0ELb0ELb0ELb0ELi2ELi4ELi4ELi4ELb0EEENS1_24CollectiveEpilogueBwdGQAISA_fSD_Li256ELb0ELb0EEENS1_19SingleTileSchedulerILb0ELb0ELb0ELi128EEEEEEEEEvNT_6ParamsE$_ZN4cute3eso3ESOILb1ELb0EJNS_6LayoutINS_5tupleIJNS3_IJNS_1CILi8EEENS4_ILi1EEEEEENS4_ILi2EEEEEENS3_IJNS3_IJS6_NS4_ILi0EEEEEES5_EEEEENS_10ViewEngineIPN7cutlass6half_tEEEEEC2ERKSD_RKSI_,($_ZN7cutlass13device_kernelIN5flash19enable_sm80_to_sm89INS1_16FlashAttnBwdSm80INS1_25CollectiveMainloopBwdSm80ILi2ELi2EN4cute5tupleIJNS5_1CILi128EEES8_NS7_ILi64EEEEEENS_6half_tEfNS_4arch4Sm80ELb0ELb1ELb1ELb0ELb0ELb0ELb0ELb0ELi2ELi4ELi4ELi4ELb0EEENS1_24CollectiveEpilogueBwdGQAISA_fSD_Li256ELb0ELb0EEENS1_19SingleTileSchedulerILb0ELb0ELb0ELi128EEEEEEEEEvNT_6ParamsE$_ZN4cute3eso3ESOILb1ELb0EJNS_6LayoutINS_5tupleIJNS3_IJNS_1CILi8EEENS4_ILi1EEEEEENS4_ILi2EEEEEENS3_IJNS3_IJS6_NS4_ILi0EEEEEES5_EEEEEiEEC2ERKSD_RKi - $_ZN7cutlass13device_kernelIN5flash19enable_sm80_to_sm89INS1_16FlashAttnBwdSm80INS1_25CollectiveMainloopBwdSm80ILi2ELi2EN4cute5tupleIJNS5_1CILi128EEES8_NS7_ILi64EEEEEENS_6half_tEfNS_4arch4Sm80ELb0ELb1ELb1ELb0ELb0ELb0ELb0ELb0ELi2ELi4ELi4ELi4ELb0EEENS1_24CollectiveEpilogueBwdGQAISA_fSD_Li256ELb0ELb0EEENS1_19SingleTileSchedulerILb0ELb0ELb0ELi128EEEEEEEEEvNT_6ParamsE$_ZN4cute3eso3ESOILb1ELb0EJNS_6LayoutINS_5tupleIJNS3_IJNS_1CILi8EEENS4_ILi1EEEEEENS4_ILi2EEEEEENS3_IJNS3_IJS6_NS4_ILi0EEEEEES5_EEEEENS_10ViewEngineIPN7cutlass6half_tEEEEEC2ERKSD_RKSI_)
$_ZN7cutlass13device_kernelIN5flash19enable_sm80_to_sm89INS1_16FlashAttnBwdSm80INS1_25CollectiveMainloopBwdSm80ILi2ELi2EN4cute5tupleIJNS5_1CILi128EEES8_NS7_ILi64EEEEEENS_6half_tEfNS_4arch4Sm80ELb0ELb1ELb1ELb0ELb0ELb0ELb0ELb0ELi2ELi4ELi4ELi4ELb0EEENS1_24CollectiveEpilogueBwdGQAISA_fSD_Li256ELb0ELb0EEENS1_19SingleTileSchedulerILb0ELb0ELb0ELi128EEEEEEEEEvNT_6ParamsE$_ZN4cute3eso3ESOILb1ELb0EJNS_6LayoutINS_5tupleIJNS3_IJNS_1CILi8EEENS4_ILi1EEEEEENS4_ILi2EEEEEENS3_IJNS3_IJS6_NS4_ILi0EEEEEES5_EEEEENS_10ViewEngineIPN7cutlass6half_tEEEEEC2ERKSD_RKSI_:
[----:B------:R-:W-:Y:S02]  /*7af0*/  IADD3 R46, R79, -c[0x0][0x20], RZ ;  /* 0x800008004f2e7a10 */ /* 0x000fe40007ffe0ff */
[----:B------:R-:W-:-:S03]  /*7b00*/  MOV R49, 0x0 ;  /* 0x0000000000317802 */ /* 0x000fc60000000f00 */
[----:B------:R1:W-:Y:S01]  /*7b10*/  STL.64 [R46], R38 ;  /* 0x000000262e007387 */ /* 0x0003e20000100a00 */
[----:B------:R-:W-:Y:S05]  /*7b20*/  RET.REL.NODEC R48 `(_ZN7cutlass13device_kernelIN5flash19enable_sm80_to_sm89INS1_16FlashAttnBwdSm80INS1_25CollectiveMainloopBwdSm80ILi2ELi2EN4cute5tupleIJNS5_1CILi128EEES8_NS7_ILi64EEEEEENS_6half_tEfNS_4arch4Sm80ELb0ELb1ELb1ELb0ELb0ELb0ELb0ELb0ELi2ELi4ELi4ELi4ELb0EEENS1_24CollectiveEpilogueBwdGQAISA_fSD_Li256ELb0ELb0EEENS1_19SingleTileSchedulerILb0ELb0ELb0ELi128EEEEEEEEEvNT_6ParamsE) ;  /* 0xffff84d030007950 */ /* 0x000fea0003c3ffff */
        .type           $_ZN7cutlass13device_kernelIN5flash19enable_sm80_to_sm89INS1_16FlashAttnBwdSm80INS1_25CollectiveMainloopBwdSm80ILi2ELi2EN4cute5tupleIJNS5_1CILi128EEES8_NS7_ILi64EEEEEENS_6half_tEfNS_4arch4Sm80ELb0ELb1ELb1ELb0ELb0ELb0ELb0ELb0ELi2ELi4ELi4ELi4ELb0EEENS1_24CollectiveEpilogueBwdGQAISA_fSD_Li256ELb0ELb0EEENS1_19SingleTileSchedulerILb0ELb0ELb0ELi128EEEEEEEEEvNT_6ParamsE$_ZN4cute3eso3ESOILb1ELb0EJNS_6LayoutINS_5tupleIJNS3_IJNS_1CILi8EEENS4_ILi1EEEEEENS4_ILi2EEEEEENS3_IJNS3_IJS6_NS4_ILi0EEEEEES5_EEEEEiEEC2ERKSD_RKi,@function
        .size           $_ZN7cutlass13device_kernelIN5flash19enable_sm80_to_sm89INS1_16FlashAttnBwdSm80INS1_25CollectiveMainloopBwdSm80ILi2ELi2EN4cute5tupleIJNS5_1CILi128EEES8_NS7_ILi64EEEEEENS_6half_tEfNS_4arch4Sm80ELb0ELb1ELb1ELb0ELb0ELb0ELb0ELb0ELi2ELi4ELi4ELi4ELb0EEENS1_24CollectiveEpilogueBwdGQAISA_fSD_Li256ELb0ELb0EEENS1_19SingleTileSchedulerILb0ELb0ELb0ELi128EEEEEEEEEvNT_6ParamsE$_ZN4cute3eso3ESOILb1ELb0EJNS_6LayoutINS_5tupleIJNS3_IJNS_1CILi8EEENS4_ILi1EEEEEENS4_ILi2EEEEEENS3_IJNS3_IJS6_NS4_ILi0EEEEEES5_EEEEEiEEC2ERKSD_RKi,($_ZN7cutlass13device_kernelIN5flash19enable_sm80_to_sm89INS1_16FlashAttnBwdSm80INS1_25CollectiveMainloopBwdSm80ILi2ELi2EN4cute5tupleIJNS5_1CILi128EEES8_NS7_ILi64EEEEEENS_6half_tEfNS_4arch4Sm80ELb0ELb1ELb1ELb0ELb0ELb0ELb0ELb0ELi2ELi4ELi4ELi4ELb0EEENS1_24CollectiveEpilogueBwdGQAISA_fSD_Li256ELb0ELb0EEENS1_19SingleTileSchedulerILb0ELb0ELb0ELi128EEEEEEEEEvNT_6ParamsE$_ZN4cute3eso3ESOILb1ELb0EJNS_6LayoutINS_5tupleIJNS3_IJNS_1CILi8EEENS4_ILi1EEEEEENS4_ILi2EEENS3_IJNS4_ILi4EEES8_EEEEEENS3_IJNS3_IJS6_NS4_ILi0EEEEEES5_NS3_IJNS4_ILi32EEENS4_ILi16EEEEEEEEEEENS_10ViewEngineIPN7cutlass6half_tEEEEEC2ERKSI_RKSN_ - $_ZN7cutlass13device_kernelIN5flash19enable_sm80_to_sm89INS1_16FlashAttnBwdSm80INS1_25CollectiveMainloopBwdSm80ILi2ELi2EN4cute5tupleIJNS5_1CILi128EEES8_NS7_ILi64EEEEEENS_6half_tEfNS_4arch4Sm80ELb0ELb1ELb1ELb0ELb0ELb0ELb0ELb0ELi2ELi4ELi4ELi4ELb0EEENS1_24CollectiveEpilogueBwdGQAISA_fSD_Li256ELb0ELb0EEENS1_19SingleTileSchedulerILb0ELb0ELb0ELi128EEEEEEEEEvNT_6ParamsE$_ZN4cute3eso3ESOILb1ELb0EJNS_6LayoutINS_5tupleIJNS3_IJNS_1CILi8EEENS4_ILi1EEEEEENS4_ILi2EEEEEENS3_IJNS3_IJS6_NS4_ILi0EEEEEES5_EEEEEiEEC2ERKSD_RKi)
$_ZN7cutlass13device_kernelIN5flash19enable_sm80_to_sm89INS1_16FlashAttnBwdSm80INS1_25CollectiveMainloopBwdSm80ILi2ELi2EN4cute5tupleIJNS5_1CILi128EEES8_NS7_ILi64EEEEEENS_6half_tEfNS_4arch4Sm80ELb0ELb1ELb1ELb0ELb0ELb0ELb0ELb0ELi2ELi4ELi4ELi4ELb0EEENS1_24CollectiveEpilogueBwdGQAISA_fSD_Li256ELb0ELb0EEENS1_19SingleTileSchedulerILb0ELb0ELb0ELi128EEEEEEEEEvNT_6ParamsE$_ZN4cute3eso3ESOILb1ELb0EJNS_6LayoutINS_5tupleIJNS3_IJNS_1CILi8EEENS4_ILi1EEEEEENS4_ILi2EEEEEENS3_IJNS3_IJS6_NS4_ILi0EEEEEES5_EEEEEiEEC2ERKSD_RKi:
[----:B------:R-:W-:Y:S02]  /*7b30*/  IADD3 R2, R79, -c[0x0][0x20], RZ ;  /* 0x800008004f027a10 */ /* 0x000fe40007ffe0ff */
[----:B------:R-:W-:-:S03]  /*7b40*/  MOV R39, 0x0 ;  /* 0x0000000000277802 */ /* 0x000fc60000000f00 */
[----:B------:R1:W-:Y:S01]  /*7b50*/  STL [R2], R3 ;  /* 0x0000000302007387 */ /* 0x0003e20000100800 */
[----:B------:R-:W-:Y:S05]  /*7b60*/  RET.REL.NODEC R38 `(_ZN7cutlass13device_kernelIN5flash19enable_sm80_to_sm89INS1_16FlashAttnBwdSm80INS1_25CollectiveMainloopBwdSm80ILi2ELi2EN4cute5tupleIJNS5_1CILi128EEES8_NS7_ILi64EEEEEENS_6half_tEfNS_4arch4Sm80ELb0ELb1ELb1ELb0ELb0ELb0ELb0ELb0ELi2ELi4ELi4ELi4ELb0EEENS1_24CollectiveEpilogueBwdGQAISA_fSD_Li256ELb0ELb0EEENS1_19SingleTileSchedulerILb0ELb0ELb0ELi128EEEEEEEEEvNT_6ParamsE) ;  /* 0xffff849026007950 */ /* 0x000fea0003c3ffff */
        .type           $_ZN7cutlass13device_kernelIN5flash19enable_sm80_to_sm89INS1_16FlashAttnBwdSm80INS1_25CollectiveMainloopBwdSm80ILi2ELi2EN4cute5tupleIJNS5_1CILi128EEES8_NS7_ILi64EEEEEENS_6half_tEfNS_4arch4Sm80ELb0ELb1ELb1ELb0ELb0ELb0ELb0ELb0ELi2ELi4ELi4ELi4ELb0EEENS1_24CollectiveEpilogueBwdGQAISA_fSD_Li256ELb0ELb0EEENS1_19SingleTileSchedulerILb0ELb0ELb0ELi128EEEEEEEEEvNT_6ParamsE$_ZN4cute3eso3ESOILb1ELb0EJNS_6LayoutINS_5tupleIJNS3_IJNS_1CILi8EEENS4_ILi1EEEEEENS4_ILi2EEENS3_IJNS4_ILi4EEES8_EEEEEENS3_IJNS3_IJS6_NS4_ILi0EEEEEES5_NS3_IJNS4_ILi32EEENS4_ILi16EEEEEEEEEEENS_10ViewEngineIPN7cutlass6half_tEEEEEC2ERKSI_RKSN_,@function
        .size           $_ZN7cutlass13device_kernelIN5flash19enable_sm80_to_sm89INS1_16FlashAttnBwdSm80INS1_25CollectiveMainloopBwdSm80ILi2ELi2EN4cute5tupleIJNS5_1CILi128EEES8_NS7_ILi64EEEEEENS_6half_tEfNS_4arch4Sm80ELb0ELb1ELb1ELb0ELb0ELb0ELb0ELb0ELi2ELi4ELi4ELi4ELb0EEENS1_24CollectiveEpilogueBwdGQAISA_fSD_Li256ELb0ELb0EEENS1_19SingleTileSchedulerILb0ELb0ELb0ELi128EEEEEEEEEvNT_6ParamsE$_ZN4cute3eso3ESOILb1ELb0EJNS_6LayoutINS_5tupleIJNS3_IJNS_1CILi8EEENS4_ILi1EEEEEENS4_ILi2EEENS3_IJNS4_ILi4EEES8_EEEEEENS3_IJNS3_IJS6_NS4_ILi0EEEEEES5_NS3_IJNS4_ILi32EEENS4_ILi16EEEEEEEEEEENS_10ViewEngineIPN7cutlass6half_tEEEEEC2ERKSI_RKSN_,($_ZN7cutlass13device_kernelIN5flash19enable_sm80_to_sm89INS1_16FlashAttnBwdSm80INS1_25CollectiveMainloopBwdSm80ILi2ELi2EN4cute5tupleIJNS5_1CILi128EEES8_NS7_ILi64EEEEEENS_6half_tEfNS_4arch4Sm80ELb0ELb1ELb1ELb0ELb0ELb0ELb0ELb0ELi2ELi4ELi4ELi4ELb0EEENS1_24CollectiveEpilogueBwdGQAISA_fSD_Li256ELb0ELb0EEENS1_19SingleTileSchedulerILb0ELb0ELb0ELi128EEEEEEEEEvNT_6ParamsE$_ZN4cute3eso3ESOILb1ELb0EJNS_6LayoutINS_5tupleIJNS3_IJNS_1CILi8EEENS4_ILi1EEEEEENS4_ILi2EEENS4_ILi4EEEEEENS3_IJNS3_IJS6_NS4_ILi0EEEEEES5_NS4_ILi16EEEEEEEENS_10ViewEngineIPN7cutlass6half_tEEEEEC2ERKSF_RKSK_ - $_ZN7cutlass13device_kernelIN5flash19enable_sm80_to_sm89INS1_16FlashAttnBwdSm80INS1_25CollectiveMainloopBwdSm80ILi2ELi2EN4cute5tupleIJNS5_1CILi128EEES8_NS7_ILi64EEEEEENS_6half_tEfNS_4arch4Sm80ELb0ELb1ELb1ELb0ELb0ELb0ELb0ELb0ELi2ELi4ELi4ELi4ELb0EEENS1_24CollectiveEpilogueBwdGQAISA_fSD_Li256ELb0ELb0EEENS1_19SingleTileSchedulerILb0ELb0ELb0ELi128EEEEEEEEEvNT_6ParamsE$_ZN4cute3eso3ESOILb1ELb0EJNS_6LayoutINS_5tupleIJNS3_IJNS_1CILi8EEENS4_ILi1EEEEEENS4_ILi2EEENS3_IJNS4_ILi4EEES8_EEEEEENS3_IJNS3_IJS6_NS4_ILi0EEEEEES5_NS3_IJNS4_ILi32EEENS4_ILi16EEEEEEEEEEENS_10ViewEngineIPN7cutlass6half_tEEEEEC2ERKSI_RKSN_)
$_ZN7cutlass13device_kernelIN5flash19enable_sm80_to_sm89INS1_16FlashAttnBwdSm80INS1_25CollectiveMainloopBwdSm80ILi2ELi2EN4cute5tupleIJNS5_1CILi128EEES8_NS7_ILi64EEEEEENS_6half_tEfNS_4arch4Sm80ELb0ELb1ELb1ELb0ELb0ELb0ELb0ELb0ELi2ELi4ELi4ELi4ELb0EEENS1_24CollectiveEpilogueBwdGQAISA_fSD_Li256ELb0ELb0EEENS1_19SingleTileSchedulerILb0ELb0ELb0ELi128EEEEEEEEEvNT_6ParamsE$_ZN4cute3eso3ESOILb1ELb0EJNS_6LayoutINS_5tupleIJNS3_IJNS_1CILi8EEENS4_ILi1EEEEEENS4_ILi2EEENS3_IJNS4_ILi4EEES8_EEEEEENS3_IJNS3_IJS6_NS4_ILi0EEEEEES5_NS3_IJNS4_ILi32EEENS4_ILi16EEEEEEEEEEENS_10ViewEngineIPN7cutlass6half_tEEEEEC2ERKSI_RKSN_:
[----:B------:R-:W-:Y:S02]  /*7b70*/  IADD3 R2, R79, -c[0x0][0x20], RZ ;  /* 0x800008004f027a10 */ /* 0x000fe40007ffe0ff */
[----:B------:R-:W-:-:S03]  /*7b80*/  MOV R5, 0x0 ;  /* 0x0000000000057802 */ /* 0x000fc60000000f00 */
[----:B------:R1:W-:Y:S01]  /*7b90*/  STL.64 [R2], R10 ;  /* 0x0000000a02007387 */ /* 0x0003e20000100a00 */
[----:B------:R-:W-:Y:S05]  /*7ba0*/  RET.REL.NODEC R4 `(_ZN7cutlass13device_kernelIN5flash19enable_sm80_to_sm89INS1_16FlashAttnBwdSm80INS1_25CollectiveMainloopBwdSm80ILi2ELi2EN4cute5tupleIJNS5_1CILi128EEES8_NS7_ILi64EEEEEENS_6half_tEfNS_4arch4Sm80ELb0ELb1ELb1ELb0ELb0ELb0ELb0ELb0ELi2ELi4ELi4ELi4ELb0EEENS1_24CollectiveEpilogueBwdGQAISA_fSD_Li256ELb0ELb0EEENS1_19SingleTileSchedulerILb0ELb0ELb0ELi128EEEEEEEEEvNT_6ParamsE) ;  /* 0xffff845004007950 */ /* 0x000fea0003c3ffff */
        .type           $_ZN7cutlass13device_kernelIN5flash19enable_sm80_to_sm89INS1_16FlashAttnBwdSm80INS1_25CollectiveMainloopBwdSm80ILi2ELi2EN4cute5tupleIJNS5_1CILi128EEES8_NS7_ILi64EEEEEENS_6half_tEfNS_4arch4Sm80ELb0ELb1ELb1ELb0ELb0ELb0ELb0ELb0ELi2ELi4ELi4ELi4ELb0EEENS1_24CollectiveEpilogueBwdGQAISA_fSD_Li256ELb0ELb0EEENS1_19SingleTileSchedulerILb0ELb0ELb0ELi128EEEEEEEEEvNT_6ParamsE$_ZN4cute3eso3ESOILb1ELb0EJNS_6LayoutINS_5tupleIJNS3_IJNS_1CILi8EEENS4_ILi1EEEEEENS4_ILi2EEENS4_ILi4EEEEEENS3_IJNS3_IJS6_NS4_ILi0EEEEEES5_NS4_ILi16EEEEEEEENS_10ViewEngineIPN7cutlass6half_tEEEEEC2ERKSF_RKSK_,@function
        .size           $_ZN7cutlass13device_kernelIN5flash19enable_sm80_to_sm89INS1_16FlashAttnBwdSm80INS1_25CollectiveMainloopBwdSm80ILi2ELi2EN4cute5tupleIJNS5_1CILi128EEES8_NS7_ILi64EEEEEENS_6half_tEfNS_4arch4Sm80ELb0ELb1ELb1ELb0ELb0ELb0ELb0ELb0ELi2ELi4ELi4ELi4ELb0EEENS1_24CollectiveEpilogueBwdGQAISA_fSD_Li256ELb0ELb0EEENS1_19SingleTileSchedulerILb0ELb0ELb0ELi128EEEEEEEEEvNT_6ParamsE$_ZN4cute3eso3ESOILb1ELb0EJNS_6LayoutINS_5tupleIJNS3_IJNS_1CILi8EEENS4_ILi1EEEEEENS4_ILi2EEENS4_ILi4EEEEEENS3_IJNS3_IJS6_NS4_ILi0EEEEEES5_NS4_ILi16EEEEEEEENS_10ViewEngineIPN7cutlass6half_tEEEEEC2ERKSF_RKSK_,($_ZN7cutlass13device_kernelIN5flash19enable_sm80_to_sm89INS1_16FlashAttnBwdSm80INS1_25CollectiveMainloopBwdSm80ILi2ELi2EN4cute5tupleIJNS5_1CILi128EEES8_NS7_ILi64EEEEEENS_6half_tEfNS_4arch4Sm80ELb0ELb1ELb1ELb0ELb0ELb0ELb0ELb0ELi2ELi4ELi4ELi4ELb0EEENS1_24CollectiveEpilogueBwdGQAISA_fSD_Li256ELb0ELb0EEENS1_19SingleTileSchedulerILb0ELb0ELb0ELi128EEEEEEEEEvNT_6ParamsE$_ZN4cute3eso3ESOILb1ELb0EJNS_6LayoutINS_5tupleIJNS3_IJNS_1CILi8EEENS4_ILi1EEEEEENS4_ILi2EEES5_EEENS3_IJNS3_IJS6_NS4_ILi0EEEEEENS4_ILi64EEES5_EEEEENS_10ViewEngineIPN7cutlass6half_tEEEEEC2ERKSE_RKSJ_ - $_ZN7cutlass13device_kernelIN5flash19enable_sm80_to_sm89INS1_16FlashAttnBwdSm80INS1_25CollectiveMainloopBwdSm80ILi2ELi2EN4cute5tupleIJNS5_1CILi128EEES8_NS7_ILi64EEEEEENS_6half_tEfNS_4arch4Sm80ELb0ELb1ELb1ELb0ELb0ELb0ELb0ELb0ELi2ELi4ELi4ELi4ELb0EEENS1_24CollectiveEpilogueBwdGQAISA_fSD_Li256ELb0ELb0EEENS1_19SingleTileSchedulerILb0ELb0ELb0ELi128EEEEEEEEEvNT_6ParamsE$_ZN4cute3eso3ESOILb1ELb0EJNS_6LayoutINS_5tupleIJNS3_IJNS_1CILi8EEENS4_ILi1EEEEEENS4_ILi2EEENS4_ILi4EEEEEENS3_IJNS3_IJS6_NS4_ILi0EEEEEES5_NS4_ILi16EEEEEEEENS_10ViewEngineIPN7cutlass6half_tEEEEEC2ERKSF_RKSK_)
$_ZN7cutlass13device_kernelIN5flash19enable_sm80_to_sm89INS1_16FlashAttnBwdSm80INS1_25CollectiveMainloopBwdSm80ILi2ELi2EN4cute5tupleIJNS5_1CILi128EEES8_NS7_ILi64EEEEEENS_6half_tEfNS_4arch4Sm80ELb0ELb1ELb1ELb0ELb0ELb0ELb0ELb0ELi2ELi4ELi4ELi4ELb0EEENS1_24CollectiveEpilogueBwdGQAISA_fSD_Li256ELb0ELb0EEENS1_19SingleTileSchedulerILb0ELb0ELb0ELi128EEEEEEEEEvNT_6ParamsE$_ZN4cute3eso3ESOILb1ELb0EJNS_6LayoutINS_5tupleIJNS3_IJNS_1CILi8EEENS4_ILi1EEEEEENS4_ILi2EEENS4_ILi4EEEEEENS3_IJNS3_IJS6_NS4_ILi0EEEEEES5_NS4_ILi16EEEEEEEENS_10ViewEngineIPN7cutlass6half_tEEEEEC2ERKSF_RKSK_:
[----:B------:R-:W-:Y:S01]  /*7bb0*/  IADD3 R2, R60, -c[0x0][0x20], RZ ;  /* 0x800008003c027a10 */ /* 0x000fe20007ffe0ff */
[----:B------:R-:W-:Y:S01]  /*7bc0*/  IMAD.MOV.U32 R7, RZ, RZ, R3 ;  /* 0x000000ffff077224 */ /* 0x000fe200078e0003 */
[----:B------:R-:W-:-:S04]  /*7bd0*/  MOV R5, 0x0 ;  /* 0x0000000000057802 */ /* 0x000fc80000000f00 */
[----:B------:R1:W-:Y:S01]  /*7be0*/  STL.64 [R2], R6 ;  /* 0x0000000602007387 */ /* 0x0003e20000100a00 */
[----:B------:R-:W-:Y:S05]  /*7bf0*/  RET.REL.NODEC R4 `(_ZN7cutlass13device_kernelIN5flash19enable_sm80_to_sm89INS1_16FlashAttnBwdSm80INS1_25CollectiveMainloopBwdSm80ILi2ELi2EN4cute5tupleIJNS5_1CILi128EEES8_NS7_ILi64EEEEEENS_6half_tEfNS_4arch4Sm80ELb0ELb1ELb1ELb0ELb0ELb0ELb0ELb0ELi2ELi4ELi4ELi4ELb0EEENS1_24CollectiveEpilogueBwdGQAISA_fSD_Li256ELb0ELb0EEENS1_19SingleTileSchedulerILb0ELb0ELb0ELi128EEEEEEEEEvNT_6ParamsE) ;  /* 0xffff840004007950 */ /* 0x000fea0003c3ffff */
        .type           $_ZN7cutlass13device_kernelIN5flash19enable_sm80_to_sm89INS1_16FlashAttnBwdSm80INS1_25CollectiveMainloopBwdSm80ILi2ELi2EN4cute5tupleIJNS5_1CILi128EEES8_NS7_ILi64EEEEEENS_6half_tEfNS_4arch4Sm80ELb0ELb1ELb1ELb0ELb0ELb0ELb0ELb0ELi2ELi4ELi4ELi4ELb0EEENS1_24CollectiveEpilogueBwdGQAISA_fSD_Li256ELb0ELb0EEENS1_19SingleTileSchedulerILb0ELb0ELb0ELi128EEEEEEEEEvNT_6ParamsE$_ZN4cute3eso3ESOILb1ELb0EJNS_6LayoutINS_5tupleIJNS3_IJNS_1CILi8EEENS4_ILi1EEEEEENS4_ILi2EEES5_EEENS3_IJNS3_IJS6_NS4_ILi0EEEEEENS4_ILi64EEES5_EEEEENS_10ViewEngineIPN7cutlass6half_tEEEEEC2ERKSE_RKSJ_,@function
        .size           $_ZN7cutlass13device_kernelIN5flash19enable_sm80_to_sm89INS1_16FlashAttnBwdSm80INS1_25CollectiveMainloopBwdSm80ILi2ELi2EN4cute5tupleIJNS5_1CILi128EEES8_NS7_ILi64EEEEEENS_6half_tEfNS_4arch4Sm80ELb0ELb1ELb1ELb0ELb0ELb0ELb0ELb0ELi2ELi4ELi4ELi4ELb0EEENS1_24CollectiveEpilogueBwdGQAISA_fSD_Li256ELb0ELb0EEENS1_19SingleTileSchedulerILb0ELb0ELb0ELi128EEEEEEEEEvNT_6ParamsE$_ZN4cute3eso3ESOILb1ELb0EJNS_6LayoutINS_5tupleIJNS3_IJNS_1CILi8EEENS4_ILi1EEEEEENS4_ILi2EEES5_EEENS3_IJNS3_IJS6_NS4_ILi0EEEEEENS4_ILi64EEES5_EEEEENS_10ViewEngineIPN7cutlass6half_tEEEEEC2ERKSE_RKSJ_,($_ZN7cutlass13device_kernelIN5flash19enable_sm80_to_sm89INS1_16FlashAttnBwdSm80INS1_25CollectiveMainloopBwdSm80ILi2ELi2EN4cute5tupleIJNS5_1CILi128EEES8_NS7_ILi64EEEEEENS_6half_tEfNS_4arch4Sm80ELb0ELb1ELb1ELb0ELb0ELb0ELb0ELb0ELi2ELi4ELi4ELi4ELb0EEENS1_24CollectiveEpilogueBwdGQAISA_fSD_Li256ELb0ELb0EEENS1_19SingleTileSchedulerILb0ELb0ELb0ELi128EEEEEEEEEvNT_6ParamsE$_ZN4cute3eso3ESOILb1ELb0EJNS_6LayoutINS_5tupleIJNS3_IJNS_1CILi8EEENS4_ILi1EEEEEENS4_ILi4EEEEEENS3_IJNS3_IJS6_NS4_ILi0EEEEEENS4_ILi2048EEEEEEEENS_10ViewEngineINS_8smem_ptrIPN7cutlass6half_tEEEEEEEC2ERKSE_RKSL_ - $_ZN7cutlass13device_kernelIN5flash19enable_sm80_to_sm89INS1_16FlashAttnBwdSm80INS1_25CollectiveMainloopBwdSm80ILi2ELi2EN4cute5tupleIJNS5_1CILi128EEES8_NS7_ILi64EEEEEENS_6half_tEfNS_4arch4Sm80ELb0ELb1ELb1ELb0ELb0ELb0ELb0ELb0ELi2ELi4ELi4ELi4ELb0EEENS1_24CollectiveEpilogueBwdGQAISA_fSD_Li256ELb0ELb0EEENS1_19SingleTileSchedulerILb0ELb0ELb0ELi128EEEEEEEEEvNT_6ParamsE$_ZN4cute3eso3ESOILb1ELb0EJNS_6LayoutINS_5tupleIJNS3_IJNS_1CILi8EEENS4_ILi1EEEEEENS4_ILi2EEES5_EEENS3_IJNS3_IJS6_NS4_ILi0EEEEEENS4_ILi64EEES5_EEEEENS_10ViewEngineIPN7cutlass6half_tEEEEEC2ERKSE_RKSJ_)
$_ZN7cutlass13device_kernelIN5flash19enable_sm80_to_sm89INS1_16FlashAttnBwdSm80INS1_25CollectiveMainloopBwdSm80ILi2ELi2EN4cute5tupleIJNS5_1CILi128EEES8_NS7_ILi64EEEEEENS_6half_tEfNS_4arch4Sm80ELb0ELb1ELb1ELb0ELb0ELb0ELb0ELb0ELi2ELi4ELi4ELi4ELb0EEENS1_24CollectiveEpilogueBwdGQAISA_fSD_Li256ELb0ELb0EEENS1_19SingleTileSchedulerILb0ELb0ELb0ELi128EEEEEEEEEvNT_6ParamsE$_ZN4cute3eso3ESOILb1ELb0EJNS_6LayoutINS_5tupleIJNS3_IJNS_1CILi8EEENS4_ILi1EEEEEENS4_ILi2EEES5_EEENS3_IJNS3_IJS6_NS4_ILi0EEEEEENS4_ILi64EEES5_EEEEENS_10ViewEngineIPN7cutlass6half_tEEEEEC2ERKSE_RKSJ_:
[----:B------:R-:W-:Y:S01]  /*7c00*/  IADD3 R2, R60, -c[0x0][0x20], RZ ;  /* 0x800008003c027a10 */ /* 0x000fe20007ffe0ff */
[----:B------:R-:W-:Y:S01]  /*7c10*/  IMAD.MOV.U32 R15, RZ, RZ, R3 ;  /* 0x000000ffff0f7224 */ /* 0x000fe200078e0003 */
[----:B------:R-:W-:-:S04]  /*7c20*/  MOV R13, 0x0 ;  /* 0x00000000000d7802 */ /* 0x000fc80000000f00 */
[----:B------:R1:W-:Y:S01]  /*7c30*/  STL.64 [R2], R14 ;  /* 0x0000000e02007387 */ /* 0x0003e20000100a00 */
[----:B------:R-:W-:Y:S05]  /*7c40*/  RET.REL.NODEC R12 `(_ZN7cutlass13device_kernelIN5flash19enable_sm80_to_sm89INS1_16FlashAttnBwdSm80INS1_25CollectiveMainloopBwdSm80ILi2ELi2EN4cute5tupleIJNS5_1CILi128EEES8_NS7_ILi64EEEEEENS_6half_tEfNS_4arch4Sm80ELb0ELb1ELb1ELb0ELb0ELb0ELb0ELb0ELi2ELi4ELi4ELi4ELb0EEENS1_24CollectiveEpilogueBwdGQAISA_fSD_Li256ELb0ELb0EEENS1_19SingleTileSchedulerILb0ELb0ELb0ELi128EEEEEEEEEvNT_6ParamsE) ;  /* 0xffff83b00c007950 */ /* 0x000fea0003c3ffff */
        .type           $_ZN7cutlass13device_kernelIN5flash19enable_sm80_to_sm89INS1_16FlashAttnBwdSm80INS1_25CollectiveMainloopBwdSm80ILi2ELi2EN4cute5tupleIJNS5_1CILi128EEES8_NS7_ILi64EEEEEENS_6half_tEfNS_4arch4Sm80ELb0ELb1ELb1ELb0ELb0ELb0ELb0ELb0ELi2ELi4ELi4ELi4ELb0EEENS1_24CollectiveEpilogueBwdGQAISA_fSD_Li256ELb0ELb0EEENS1_19SingleTileSchedulerILb0ELb0ELb0ELi128EEEEEEEEEvNT_6ParamsE$_ZN4cute3eso3ESOILb1ELb0EJNS_6LayoutINS_5tupleIJNS3_IJNS_1CILi8EEENS4_ILi1EEEEEENS4_ILi4EEEEEENS3_IJNS3_IJS6_NS4_ILi0EEEEEENS4_ILi2048EEEEEEEENS_10ViewEngineINS_8smem_ptrIPN7cutlass6half_tEEEEEEEC2ERKSE_RKSL_,@function
        .size           $_ZN7cutlass13device_kernelIN5flash19enable_sm80_to_sm89INS1_16FlashAttnBwdSm80INS1_25CollectiveMainloopBwdSm80ILi2ELi2EN4cute5tupleIJNS5_1CILi128EEES8_NS7_ILi64EEEEEENS_6half_tEfNS_4arch4Sm80ELb0ELb1ELb1ELb0ELb0ELb0ELb0ELb0ELi2ELi4ELi4ELi4ELb0EEENS1_24CollectiveEpilogueBwdGQAISA_fSD_Li256ELb0ELb0EEENS1_19SingleTileSchedulerILb0ELb0ELb0ELi128EEEEEEEEEvNT_6ParamsE$_ZN4cute3eso3ESOILb1ELb0EJNS_6LayoutINS_5tupleIJNS3_IJNS_1CILi8EEENS4_ILi1EEEEEENS4_ILi4EEEEEENS3_IJNS3_IJS6_NS4_ILi0EEEEEENS4_ILi2048EEEEEEEENS_10ViewEngineINS_8smem_ptrIPN7cutlass6half_tEEEEEEEC2ERKSE_RKSL_,($_ZN7cutlass13device_kernelIN5flash19enable_sm80_to_sm89INS1_16FlashAttnBwdSm80INS1_25CollectiveMainloopBwdSm80ILi2ELi2EN4cute5tupleIJNS5_1CILi128EEES8_NS7_ILi64EEEEEENS_6half_tEfNS_4arch4Sm80ELb0ELb1ELb1ELb0ELb0ELb0ELb0ELb0ELi2ELi4ELi4ELi4ELb0EEENS1_24CollectiveEpilogueBwdGQAISA_fSD_Li256ELb0ELb0EEENS1_19SingleTileSchedulerILb0ELb0ELb0ELi128EEEEEEEEEvNT_6ParamsE$_ZN4cute3eso3ESOILb1ELb0EJNS_6LayoutINS_5tupleIJNS3_IJNS_1CILi8EEENS4_ILi1EEEEEENS4_ILi4EEEEEENS3_IJNS3_IJS6_NS4_ILi0EEEEEENS4_ILi2048EEEEEEEEiEEC2ERKSE_RKi - $_ZN7cutlass13device_kernelIN5flash19enable_sm80_to_sm89INS1_16FlashAttnBwdSm80INS1_25CollectiveMainloopBwdSm80ILi2ELi2EN4cute5tupleIJNS5_1CILi128EEES8_NS7_ILi64EEEEEENS_6half_tEfNS_4arch4Sm80ELb0ELb1ELb1ELb0ELb0ELb0ELb0ELb0ELi2ELi4ELi4ELi4ELb0EEENS1_24CollectiveEpilogueBwdGQAISA_fSD_Li256ELb0ELb0EEENS1_19SingleTileSchedulerILb0ELb0ELb0ELi128EEEEEEEEEvNT_6ParamsE$_ZN4cute3eso3ESOILb1ELb0EJNS_6LayoutINS_5tupleIJNS3_IJNS_1CILi8EEENS4_ILi1EEEEEENS4_ILi4EEEEEENS3_IJNS3_IJS6_NS4_ILi0EEEEEENS4_ILi2048EEEEEEEENS_10ViewEngineINS_8smem_ptrIPN7cutlass6half_tEEEEEEEC2ERKSE_RKSL_)
$_ZN7cutlass13device_kernelIN5flash19enable_sm80_to_sm89INS1_16FlashAttnBwdSm80INS1_25CollectiveMainloopBwdSm80ILi2ELi2EN4cute5tupleIJNS5_1CILi128EEES8_NS7_ILi64EEEEEENS_6half_tEfNS_4arch4Sm80ELb0ELb1ELb1ELb0ELb0ELb0ELb0ELb0ELi2ELi4ELi4ELi4ELb0EEENS1_24CollectiveEpilogueBwdGQAISA_fSD_Li256ELb0ELb0EEENS1_19SingleTileSchedulerILb0ELb0ELb0ELi128EEEEEEEEEvNT_6ParamsE$_ZN4cute3eso3ESOILb1ELb0EJNS_6LayoutINS_5tupleIJNS3_IJNS_1CILi8EEENS4_ILi1EEEEEENS4_ILi4EEEEEENS3_IJNS3_IJS6_NS4_ILi0EEEEEENS4_ILi2048EEEEEEEENS_10ViewEngineINS_8smem_ptrIPN7cutlass6half_tEEEEEEEC2ERKSE_RKSL_:
[----:B------:R-:W-:Y:S02]  /*7c50*/  IADD3 R14, R60, -c[0x0][0x20], RZ ;  /* 0x800008003c0e7a10 */ /* 0x000fe40007ffe0ff */
[----:B------:R-:W-:-:S03]  /*7c60*/  MOV R17, 0x0 ;  /* 0x0000000000117802 */ /* 0x000fc60000000f00 */
[----:B------:R1:W-:Y:S01]  /*7c70*/  STL.64 [R14], R2 ;  /* 0x000000020e007387 */ /* 0x0003e20000100a00 */
[----:B------:R-:W-:Y:S05]  /*7c80*/  RET.REL.NODEC R16 `(_ZN7cutlass13device_kernelIN5flash19enable_sm80_to_sm89INS1_16FlashAttnBwdSm80INS1_25CollectiveMainloopBwdSm80ILi2ELi2EN4cute5tupleIJNS5_1CILi128EEES8_NS7_ILi64EEEEEENS_6half_tEfNS_4arch4Sm80ELb0ELb1ELb1ELb0ELb0ELb0ELb0ELb0ELi2ELi4ELi4ELi4ELb0EEENS1_24CollectiveEpilogueBwdGQAISA_fSD_Li256ELb0ELb0EEENS1_19SingleTileSchedulerILb0ELb0ELb0ELi128EEEEEEEEEvNT_6ParamsE) ;  /* 0xffff837010007950 */ /* 0x000fea0003c3ffff */
        .type           $_ZN7cutlass13device_kernelIN5flash19enable_sm80_to_sm89INS1_16FlashAttnBwdSm80INS1_25CollectiveMainloopBwdSm80ILi2ELi2EN4cute5tupleIJNS5_1CILi128EEES8_NS7_ILi64EEEEEENS_6half_tEfNS_4arch4Sm80ELb0ELb1ELb1ELb0ELb0ELb0ELb0ELb0ELi2ELi4ELi4ELi4ELb0EEENS1_24CollectiveEpilogueBwdGQAISA_fSD_Li256ELb0ELb0EEENS1_19SingleTileSchedulerILb0ELb0ELb0ELi128EEEEEEEEEvNT_6ParamsE$_ZN4cute3eso3ESOILb1ELb0EJNS_6LayoutINS_5tupleIJNS3_IJNS_1CILi8EEENS4_ILi1EEEEEENS4_ILi4EEEEEENS3_IJNS3_IJS6_NS4_ILi0EEEEEENS4_ILi2048EEEEEEEEiEEC2ERKSE_RKi,@function
        .size           $_ZN7cutlass13device_kernelIN5flash19enable_sm80_to_sm89INS1_16FlashAttnBwdSm80INS1_25CollectiveMainloopBwdSm80ILi2ELi2EN4cute5tupleIJNS5_1CILi128EEES8_NS7_ILi64EEEEEENS_6half_tEfNS_4arch4Sm80ELb0ELb1ELb1ELb0ELb0ELb0ELb0ELb0ELi2ELi4ELi4ELi4ELb0EEENS1_24CollectiveEpilogueBwdGQAISA_fSD_Li256ELb0ELb0EEENS1_19SingleTileSchedulerILb0ELb0ELb0ELi128EEEEEEEEEvNT_6ParamsE$_ZN4cute3eso3ESOILb1ELb0EJNS_6LayoutINS_5tupleIJNS3_IJNS_1CILi8EEENS4_ILi1EEEEEENS4_ILi4EEEEEENS3_IJNS3_IJS6_NS4_ILi0EEEEEENS4_ILi2048EEEEEEEEiEEC2ERKSE_RKi,($_ZN7cutlass13device_kernelIN5flash19enable_sm80_to_sm89INS1_16FlashAttnBwdSm80INS1_25CollectiveMainloopBwdSm80ILi2ELi2EN4cute5tupleIJNS5_1CILi128EEES8_NS7_ILi64EEEEEENS_6half_tEfNS_4arch4Sm80ELb0ELb1ELb1ELb0ELb0ELb0ELb0ELb0ELi2ELi4ELi4ELi4ELb0EEENS1_24CollectiveEpilogueBwdGQAISA_fSD_Li256ELb0ELb0EEENS1_19SingleTileSchedulerILb0ELb0ELb0ELi128EEEEEEEEEvNT_6ParamsE$_ZN4cute3eso3ESOILb1ELb0EJNS_6LayoutINS_5tupleIJNS3_IJNS_1CILi8EEENS4_ILi1EEEEEENS4_ILi4EEEEEENS3_IJNS3_IJS6_NS4_ILi0EEEEEES5_EEEEENS_10ViewEngineIPN7cutlass6half_tEEEEEC2ERKSD_RKSI_ - $_ZN7cutlass13device_kernelIN5flash19enable_sm80_to_sm89INS1_16FlashAttnBwdSm80INS1_25CollectiveMainloopBwdSm80ILi2ELi2EN4cute5tupleIJNS5_1CILi128EEES8_NS7_ILi64EEEEEENS_6half_tEfNS_4arch4Sm80ELb0ELb1ELb1ELb0ELb0ELb0ELb0ELb0ELi2ELi4ELi4ELi4ELb0EEENS1_24CollectiveEpilogueBwdGQAISA_fSD_Li256ELb0ELb0EEENS1_19SingleTileSchedulerILb0ELb0ELb0ELi128EEEEEEEEEvNT_6ParamsE$_ZN4cute3eso3ESOILb1ELb0EJNS_6LayoutINS_5tupleIJNS3_IJNS_1CILi8EEENS4_ILi1EEEEEENS4_ILi4EEEEEENS3_IJNS3_IJS6_NS4_ILi0EEEEEENS4_ILi2048EEEEEEEEiEEC2ERKSE_RKi)
$_ZN7cutlass13device_kernelIN5flash19enable_sm80_to_sm89INS1_16FlashAttnBwdSm80INS1_25CollectiveMainloopBwdSm80ILi2ELi2EN4cute5tupleIJNS5_1CILi128EEES8_NS7_ILi64EEEEEENS_6half_tEfNS_4arch4Sm80ELb0ELb1ELb1ELb0ELb0ELb0ELb0ELb0ELi2ELi4ELi4ELi4ELb0EEENS1_24CollectiveEpilogueBwdGQAISA_fSD_Li256ELb0ELb0EEENS1_19SingleTileSchedulerILb0ELb0ELb0ELi128EEEEEEEEEvNT_6ParamsE$_ZN4cute3eso3ESOILb1ELb0EJNS_6LayoutINS_5tupleIJNS3_IJNS_1CILi8EEENS4_ILi1EEEEEENS4_ILi4EEEEEENS3_IJNS3_IJS6_NS4_ILi0EEEEEENS4_ILi2048EEEEEEEEiEEC2ERKSE_RKi:
[----:B------:R-:W-:Y:S02]  /*7c90*/  IADD3 R2, R60, -c[0x0][0x20], RZ ;  /* 0x800008003c027a10 */ /* 0x000fe40007ffe0ff */
[----:B------:R-:W-:-:S03]  /*7ca0*/  MOV R13, 0x0 ;  /* 0x00000000000d7802 */ /* 0x000fc60000000f00 */
[----:B------:R1:W-:Y:S01]  /*7cb0*/  STL [R2], R3 ;  /* 0x0000000302007387 */ /* 0x0003e20000100800 */
[----:B------:R-:W-:Y:S05]  /*7cc0*/  RET.REL.NODEC R12 `(_ZN7cutlass13device_kernelIN5flash19enable_sm80_to_sm89INS1_16FlashAttnBwdSm80INS1_25CollectiveMainloopBwdSm80ILi2ELi2EN4cute5tupleIJNS5_1CILi128EEES8_NS7_ILi64EEEEEENS_6half_tEfNS_4arch4Sm80ELb0ELb1ELb1ELb0ELb0ELb0ELb0ELb0ELi2ELi4ELi4ELi4ELb0EEENS1_24CollectiveEpilogueBwdGQAISA_fSD_Li256ELb0ELb0EEENS1_19SingleTileSchedulerILb0ELb0ELb0ELi128EEEEEEEEEvNT_6ParamsE) ;  /* 0xffff83300c007950 */ /* 0x000fea0003c3ffff */
        .type           $_ZN7cutlass13device_kernelIN5flash19enable_sm80_to_sm89INS1_16FlashAttnBwdSm80INS1_25CollectiveMainloopBwdSm80ILi2ELi2EN4cute5tupleIJNS5_1CILi128EEES8_NS7_ILi64EEEEEENS_6half_tEfNS_4arch4Sm80ELb0ELb1ELb1ELb0ELb0ELb0ELb0ELb0ELi2ELi4ELi4ELi4ELb0EEENS1_24CollectiveEpilogueBwdGQAISA_fSD_Li256ELb0ELb0EEENS1_19SingleTileSchedulerILb0ELb0ELb0ELi128EEEEEEEEEvNT_6ParamsE$_ZN4cute3eso3ESOILb1ELb0EJNS_6LayoutINS_5tupleIJNS3_IJNS_1CILi8EEENS4_ILi1EEEEEENS4_ILi4EEEEEENS3_IJNS3_IJS6_NS4_ILi0EEEEEES5_EEEEENS_10ViewEngineIPN7cutlass6half_tEEEEEC2ERKSD_RKSI_,@function
        .size           $_ZN7cutlass13device_kernelIN5flash19enable_sm80_to_sm89INS1_16FlashAttnBwdSm80INS1_25CollectiveMainloopBwdSm80ILi2ELi2EN4cute5tupleIJNS5_1CILi128EEES8_NS7_ILi64EEEEEENS_6half_tEfNS_4arch4Sm80ELb0ELb1ELb1ELb0ELb0ELb0ELb0ELb0ELi2ELi4ELi4ELi4ELb0EEENS1_24CollectiveEpilogueBwdGQAISA_fSD_Li256ELb0ELb0EEENS1_19SingleTileSchedulerILb0ELb0ELb0ELi128EEEEEEEEEvNT_6ParamsE$_ZN4cute3eso3ESOILb1ELb0EJNS_6LayoutINS_5tupleIJNS3_IJNS_1CILi8EEENS4_ILi1EEEEEENS4_ILi4EEEEEENS3_IJNS3_IJS6_NS4_ILi0EEEEEES5_EEEEENS_10ViewEngineIPN7cutlass6half_tEEEEEC2ERKSD_RKSI_,($_ZN7cutlass13device_kernelIN5flash19enable_sm80_to_sm89INS1_16FlashAttnBwdSm80INS1_25CollectiveMainloopBwdSm80ILi2ELi2EN4cute5tupleIJNS5_1CILi128EEES8_NS7_ILi64EEEEEENS_6half_tEfNS_4arch4Sm80ELb0ELb1ELb1ELb0ELb0ELb0ELb0ELb0ELi2ELi4ELi4ELi4ELb0EEENS1_24CollectiveEpilogueBwdGQAISA_fSD_Li256ELb0ELb0EEENS1_19SingleTileSchedulerILb0ELb0ELb0ELi128EEEEEEEEEvNT_6ParamsE$_ZN4cute3eso3ESOILb1ELb0EJNS_6LayoutINS_5tupleIJNS3_IJNS_1CILi8EEENS4_ILi1EEEEEENS4_ILi4EEEEEENS3_IJNS3_IJS6_NS4_ILi0EEEEEES5_EEEEEiEEC2ERKSD_RKi - $_ZN7cutlass13device_kernelIN5flash19enable_sm80_to_sm89INS1_16FlashAttnBwdSm80INS1_25CollectiveMainloopBwdSm80ILi2ELi2EN4cute5tupleIJNS5_1CILi128EEES8_NS7_ILi64EEEEEENS_6half_tEfNS_4arch4Sm80ELb0ELb1ELb1ELb0ELb0ELb0ELb0ELb0ELi2ELi4ELi4ELi4ELb0EEENS1_24CollectiveEpilogueBwdGQAISA_fSD_Li256ELb0ELb0EEENS1_19SingleTileSchedulerILb0ELb0ELb0ELi128EEEEEEEEEvNT_6ParamsE$_ZN4cute3eso3ESOILb1ELb0EJNS_6LayoutINS_5tupleIJNS3_IJNS_1CILi8EEENS4_ILi1EEEEEENS4_ILi4EEEEEENS3_IJNS3_IJS6_NS4_ILi0EEEEEES5_EEEEENS_10ViewEngineIPN7cutlass6half_tEEEEEC2ERKSD_RKSI_)
$_ZN7cutlass13device_kernelIN5flash19enable_sm80_to_sm89INS1_16FlashAttnBwdSm80INS1_25CollectiveMainloopBwdSm80ILi2ELi2EN4cute5tupleIJNS5_1CILi128EEES8_NS7_ILi64EEEEEENS_6half_tEfNS_4arch4Sm80ELb0ELb1ELb1ELb0ELb0ELb0ELb0ELb0ELi2ELi4ELi4ELi4ELb0EEENS1_24CollectiveEpilogueBwdGQAISA_fSD_Li256ELb0ELb0EEENS1_19SingleTileSchedulerILb0ELb0ELb0ELi128EEEEEEEEEvNT_6ParamsE$_ZN4cute3eso3ESOILb1ELb0EJNS_6LayoutINS_5tupleIJNS3_IJNS_1CILi8EEENS4_ILi1EEEEEENS4_ILi4EEEEEENS3_IJNS3_IJS6_NS4_ILi0EEEEEES5_EEEEENS_10ViewEngineIPN7cutlass6half_tEEEEEC2ERKSD_RKSI_:
[----:B------:R-:W-:Y:S01]  /*7cd0*/  IADD3 R13, R60, -c[0x0][0x20], RZ ;  /* 0x800008003c0d7a10 */ /* 0x000fe20007ffe0ff */
[----:B------:R-:W-:Y:S01]  /*7ce0*/  IMAD.MOV.U32 R16, RZ, RZ, R12 ;  /* 0x000000ffff107224 */ /* 0x000fe200078e000c */
[----:B------:R-:W-:Y:S01]  /*7cf0*/  MOV R17, R15 ;  /* 0x0000000f00117202 */ /* 0x000fe20000000f00 */
[----:B------:R-:W-:-:S04]  /*7d00*/  IMAD.MOV.U32 R15, RZ, RZ, 0x0 ;  /* 0x00000000ff0f7424 */ /* 0x000fc800078e00ff */
[----:B------:R1:W-:Y:S01]  /*7d10*/  STL.64 [R13], R16 ;  /* 0x000000100d007387 */ /* 0x0003e20000100a00 */
[----:B------:R-:W-:Y:S05]  /*7d20*/  RET.REL.NODEC R14 `(_ZN7cutlass13device_kernelIN5flash19enable_sm80_to_sm89INS1_16FlashAttnBwdSm80INS1_25CollectiveMainloopBwdSm80ILi2ELi2EN4cute5tupleIJNS5_1CILi128EEES8_NS7_ILi64EEEEEENS_6half_tEfNS_4arch4Sm80ELb0ELb1ELb1ELb0ELb0ELb0ELb0ELb0ELi2ELi4ELi4ELi4ELb0EEENS1_24CollectiveEpilogueBwdGQAISA_fSD_Li256ELb0ELb0EEENS1_19SingleTileSchedulerILb0ELb0ELb0ELi128EEEEEEEEEvNT_6ParamsE) ;  /* 0xffff82d00e007950 */ /* 0x000fea0003c3ffff */
        .type           $_ZN7cutlass13device_kernelIN5flash19enable_sm80_to_sm89INS1_16FlashAttnBwdSm80INS1_25CollectiveMainloopBwdSm80ILi2ELi2EN4cute5tupleIJNS5_1CILi128EEES8_NS7_ILi64EEEEEENS_6half_tEfNS_4arch4Sm80ELb0ELb1ELb1ELb0ELb0ELb0ELb0ELb0ELi2ELi4ELi4ELi4ELb0EEENS1_24CollectiveEpilogueBwdGQAISA_fSD_Li256ELb0ELb0EEENS1_19SingleTileSchedulerILb0ELb0ELb0ELi128EEEEEEEEEvNT_6ParamsE$_ZN4cute3eso3ESOILb1ELb0EJNS_6LayoutINS_5tupleIJNS3_IJNS_1CILi8EEENS4_ILi1EEEEEENS4_ILi4EEEEEENS3_IJNS3_IJS6_NS4_ILi0EEEEEES5_EEEEEiEEC2ERKSD_RKi,@function
        .size           $_ZN7cutlass13device_kernelIN5flash19enable_sm80_to_sm89INS1_16FlashAttnBwdSm80INS1_25CollectiveMainloopBwdSm80ILi2ELi2EN4cute5tupleIJNS5_1CILi128EEES8_NS7_ILi64EEEEEENS_6half_tEfNS_4arch4Sm80ELb0ELb1ELb1ELb0ELb0ELb0ELb0ELb0ELi2ELi4ELi4ELi4ELb0EEENS1_24CollectiveEpilogueBwdGQAISA_fSD_Li256ELb0ELb0EEENS1_19SingleTileSchedulerILb0ELb0ELb0ELi128EEEEEEEEEvNT_6ParamsE$_ZN4cute3eso3ESOILb1ELb0EJNS_6LayoutINS_5tupleIJNS3_IJNS_1CILi8EEENS4_ILi1EEEEEENS4_ILi4EEEEEENS3_IJNS3_IJS6_NS4_ILi0EEEEEES5_EEEEEiEEC2ERKSD_RKi,($_ZN7cutlass13device_kernelIN5flash19enable_sm80_to_sm89INS1_16FlashAttnBwdSm80INS1_25CollectiveMainloopBwdSm80ILi2ELi2EN4cute5tupleIJNS5_1CILi128EEES8_NS7_ILi64EEEEEENS_6half_tEfNS_4arch4Sm80ELb0ELb1ELb1ELb0ELb0ELb0ELb0ELb0ELi2ELi4ELi4ELi4ELb0EEENS1_24CollectiveEpilogueBwdGQAISA_fSD_Li256ELb0ELb0EEENS1_19SingleTileSchedulerILb0ELb0ELb0ELi128EEEEEEEEEvNT_6ParamsE$_ZN4cute3eso3ESOILb1ELb0EJNS_6LayoutINS_5tupleIJNS3_IJNS_1CILi8EEENS4_ILi1EEEEEENS4_ILi4EEES8_EEENS3_IJNS3_IJS6_NS4_ILi0EEEEEES5_NS4_ILi32EEEEEEEENS_10ViewEngineIPN7cutlass6half_tEEEEEC2ERKSE_RKSJ_ - $_ZN7cutlass13device_kernelIN5flash19enable_sm80_to_sm89INS1_16FlashAttnBwdSm80INS1_25CollectiveMainloopBwdSm80ILi2ELi2EN4cute5tupleIJNS5_1CILi128EEES8_NS7_ILi64EEEEEENS_6half_tEfNS_4arch4Sm80ELb0ELb1ELb1ELb0ELb0ELb0ELb0ELb0ELi2ELi4ELi4ELi4ELb0EEENS1_24CollectiveEpilogueBwdGQAISA_fSD_Li256ELb0ELb0EEENS1_19SingleTileSchedulerILb0ELb0ELb0ELi128EEEEEEEEEvNT_6ParamsE$_ZN4cute3eso3ESOILb1ELb0EJNS_6LayoutINS_5tupleIJNS3_IJNS_1CILi8EEENS4_ILi1EEEEEENS4_ILi4EEEEEENS3_IJNS3_IJS6_NS4_ILi0EEEEEES5_EEEEEiEEC2ERKSD_RKi)
$_ZN7cutlass13device_kernelIN5flash19enable_sm80_to_sm89INS1_16FlashAttnBwdSm80INS1_25CollectiveMainloopBwdSm80ILi2ELi2EN4cute5tupleIJNS5_1CILi128EEES8_NS7_ILi64EEEEEENS_6half_tEfNS_4arch4Sm80ELb0ELb1ELb1ELb0ELb0ELb0ELb0ELb0ELi2ELi4ELi4ELi4ELb0EEENS1_24CollectiveEpilogueBwdGQAISA_fSD_Li256ELb0ELb0EEENS1_19SingleTileSchedulerILb0ELb0ELb0ELi128EEEEEEEEEvNT_6ParamsE$_ZN4cute3eso3ESOILb1ELb0EJNS_6LayoutINS_5tupleIJNS3_IJNS_1CILi8EEENS4_ILi1EEEEEENS4_ILi4EEEEEENS3_IJNS3_IJS6_NS4_ILi0EEEEEES5_EEEEEiEEC2ERKSD_RKi:
[----:B------:R-:W-:Y:S02]  /*7d30*/  IADD3 R2, R60, -c[0x0][0x20], RZ ;  /* 0x800008003c027a10 */ /* 0x000fe40007ffe0ff */
[----:B------:R-:W-:-:S03]  /*7d40*/  MOV R13, 0x0 ;  /* 0x00000000000d7802 */ /* 0x000fc60000000f00 */
[----:B------:R1:W-:Y:S01]  /*7d50*/  STL [R2], R3 ;  /* 0x0000000302007387 */ /* 0x0003e20000100800 */
[----:B------:R-:W-:Y:S05]  /*7d60*/  RET.REL.NODEC R12 `(_ZN7cutlass13device_kernelIN5flash19enable_sm80_to_sm89INS1_16FlashAttnBwdSm80INS1_25CollectiveMainloopBwdSm80ILi2ELi2EN4cute5tupleIJNS5_1CILi128EEES8_NS7_ILi64EEEEEENS_6half_tEfNS_4arch4Sm80ELb0ELb1ELb1ELb0ELb0ELb0ELb0ELb0ELi2ELi4ELi4ELi4ELb0EEENS1_24CollectiveEpilogueBwdGQAISA_fSD_Li256ELb0ELb0EEENS1_19SingleTileSchedulerILb0ELb0ELb0ELi128EEEEEEEEEvNT_6ParamsE) ;  /* 0xffff82900c007950 */ /* 0x000fea0003c3ffff */
        .type           $_ZN7cutlass13device_kernelIN5flash19enable_sm80_to_sm89INS1_16FlashAttnBwdSm80INS1_25CollectiveMainloopBwdSm80ILi2ELi2EN4cute5tupleIJNS5_1CILi128EEES8_NS7_ILi64EEEEEENS_6half_tEfNS_4arch4Sm80ELb0ELb1ELb1ELb0ELb0ELb0ELb0ELb0ELi2ELi4ELi4ELi4ELb0EEENS1_24CollectiveEpilogueBwdGQAISA_fSD_Li256ELb0ELb0EEENS1_19SingleTileSchedulerILb0ELb0ELb0ELi128EEEEEEEEEvNT_6ParamsE$_ZN4cute3eso3ESOILb1ELb0EJNS_6LayoutINS_5tupleIJNS3_IJNS_1CILi8EEENS4_ILi1EEEEEENS4_ILi4EEES8_EEENS3_IJNS3_IJS6_NS4_ILi0EEEEEES5_NS4_ILi32EEEEEEEENS_10ViewEngineIPN7cutlass6half_tEEEEEC2ERKSE_RKSJ_,@function
        .size           $_ZN7cutlass13device_kernelIN5flash19enable_sm80_to_sm89INS1_16FlashAttnBwdSm80INS1_25CollectiveMainloopBwdSm80ILi2ELi2EN4cute5tupleIJNS5_1CILi128EEES8_NS7_ILi64EEEEEENS_6half_tEfNS_4arch4Sm80ELb0ELb1ELb1ELb0ELb0ELb0ELb0ELb0ELi2ELi4ELi4ELi4ELb0EEENS1_24CollectiveEpilogueBwdGQAISA_fSD_Li256ELb0ELb0EEENS1_19SingleTileSchedulerILb0ELb0ELb0ELi128EEEEEEEEEvNT_6ParamsE$_ZN4cute3eso3ESOILb1ELb0EJNS_6LayoutINS_5tupleIJNS3_IJNS_1CILi8EEENS4_ILi1EEEEEENS4_ILi4EEES8_EEENS3_IJNS3_IJS6_NS4_ILi0EEEEEES5_NS4_ILi32EEEEEEEENS_10ViewEngineIPN7cutlass6half_tEEEEEC2ERKSE_RKSJ_,($_ZN7cutlass13device_kernelIN5flash19enable_sm80_to_sm89INS1_16FlashAttnBwdSm80INS1_25CollectiveMainloopBwdSm80ILi2ELi2EN4cute5tupleIJNS5_1CILi128EEES8_NS7_ILi64EEEEEENS_6half_tEfNS_4arch4Sm80ELb0ELb1ELb1ELb0ELb0ELb0ELb0ELb0ELi2ELi4ELi4ELi4ELb0EEENS1_24CollectiveEpilogueBwdGQAISA_fSD_Li256ELb0ELb0EEENS1_19SingleTileSchedulerILb0ELb0ELb0ELi128EEEEEEEEEvNT_6ParamsE$_ZN4cute3eso3ESOILb1ELb0EJNS_6LayoutINS_5tupleIJNS_1CILi1EEENS3_IJNS4_ILi2EEES6_EEEEEENS3_IJNS4_ILi0EEENS3_IJNS4_ILi8EEENS4_ILi64EEEEEEEEEEENS_10ViewEngineINS_8smem_ptrIPfEEEEEEC2ERKSE_RKSJ_ - $_ZN7cutlass13device_kernelIN5flash19enable_sm80_to_sm89INS1_16FlashAttnBwdSm80INS1_25CollectiveMainloopBwdSm80ILi2ELi2EN4cute5tupleIJNS5_1CILi128EEES8_NS7_ILi64EEEEEENS_6half_tEfNS_4arch4Sm80ELb0ELb1ELb1ELb0ELb0ELb0ELb0ELb0ELi2ELi4ELi4ELi4ELb0EEENS1_24CollectiveEpilogueBwdGQAISA_fSD_Li256ELb0ELb0EEENS1_19SingleTileSchedulerILb0ELb0ELb0ELi128EEEEEEEEEvNT_6ParamsE$_ZN4cute3eso3ESOILb1ELb0EJNS_6LayoutINS_5tupleIJNS3_IJNS_1CILi8EEENS4_ILi1EEEEEENS4_ILi4EEES8_EEENS3_IJNS3_IJS6_NS4_ILi0EEEEEES5_NS4_ILi32EEEEEEEENS_10ViewEngineIPN7cutlass6half_tEEEEEC2ERKSE_RKSJ_)
$_ZN7cutlass13device_kernelIN5flash19enable_sm80_to_sm89INS1_16FlashAttnBwdSm80INS1_25CollectiveMainloopBwdSm80ILi2ELi2EN4cute5tupleIJNS5_1CILi128EEES8_NS7_ILi64EEEEEENS_6half_tEfNS_4arch4Sm80ELb0ELb1ELb1ELb0ELb0ELb0ELb0ELb0ELi2ELi4ELi4ELi4ELb0EEENS1_24CollectiveEpilogueBwdGQAISA_fSD_Li256ELb0ELb0EEENS1_19SingleTileSchedulerILb0ELb0ELb0ELi128EEEEEEEEEvNT_6ParamsE$_ZN4cute3eso3ESOILb1ELb0EJNS_6LayoutINS_5tupleIJNS3_IJNS_1CILi8EEENS4_ILi1EEEEEENS4_ILi4EEES8_EEENS3_IJNS3_IJS6_NS4_ILi0EEEEEES5_NS4_ILi32EEEEEEEENS_10ViewEngineIPN7cutlass6half_tEEEEEC2ERKSE_RKSJ_:
[----:B------:R-:W-:Y:S01]  /*7d70*/  IADD3 R2, R60, -c[0x0][0x20], RZ ;  /* 0x800008003c027a10 */ /* 0x000fe20007ffe0ff */
[----:B------:R-:W-:Y:S01]  /*7d80*/  IMAD.MOV.U32 R7, RZ, RZ, R3 ;  /* 0x000000ffff077224 */ /* 0x000fe200078e0003 */
[----:B------:R-:W-:-:S04]  /*7d90*/  MOV R5, 0x0 ;  /* 0x0000000000057802 */ /* 0x000fc80000000f00 */
[----:B------:R1:W-:Y:S01]  /*7da0*/  STL.64 [R2], R6 ;  /* 0x0000000602007387 */ /* 0x0003e20000100a00 */
[----:B------:R-:W-:Y:S05]  /*7db0*/  RET.REL.NODEC R4 `(_ZN7cutlass13device_kernelIN5flash19enable_sm80_to_sm89INS1_16FlashAttnBwdSm80INS1_25CollectiveMainloopBwdSm80ILi2ELi2EN4cute5tupleIJNS5_1CILi128EEES8_NS7_ILi64EEEEEENS_6half_tEfNS_4arch4Sm80ELb0ELb1ELb1ELb0ELb0ELb0ELb0ELb0ELi2ELi4ELi4ELi4ELb0EEENS1_24CollectiveEpilogueBwdGQAISA_fSD_Li256ELb0ELb0EEENS1_19SingleTileSchedulerILb0ELb0ELb0ELi128EEEEEEEEEvNT_6ParamsE) ;  /* 0xffff824004007950 */ /* 0x000fea0003c3ffff */
        .type           $_ZN7cutlass13device_kernelIN5flash19enable_sm80_to_sm89INS1_16FlashAttnBwdSm80INS1_25CollectiveMainloopBwdSm80ILi2ELi2EN4cute5tupleIJNS5_1CILi128EEES8_NS7_ILi64EEEEEENS_6half_tEfNS_4arch4Sm80ELb0ELb1ELb1ELb0ELb0ELb0ELb0ELb0ELi2ELi4ELi4ELi4ELb0EEENS1_24CollectiveEpilogueBwdGQAISA_fSD_Li256ELb0ELb0EEENS1_19SingleTileSchedulerILb0ELb0ELb0ELi128EEEEEEEEEvNT_6ParamsE$_ZN4cute3eso3ESOILb1ELb0EJNS_6LayoutINS_5tupleIJNS_1CILi1EEENS3_IJNS4_ILi2EEES6_EEEEEENS3_IJNS4_ILi0EEENS3_IJNS4_ILi8EEENS4_ILi64EEEEEEEEEEENS_10ViewEngineINS_8smem_ptrIPfEEEEEEC2ERKSE_RKSJ_,@function
        .size           $_ZN7cutlass13device_kernelIN5flash19enable_sm80_to_sm89INS1_16FlashAttnBwdSm80INS1_25CollectiveMainloopBwdSm80ILi2ELi2EN4cute5tupleIJNS5_1CILi128EEES8_NS7_ILi64EEEEEENS_6half_tEfNS_4arch4Sm80ELb0ELb1ELb1ELb0ELb0ELb0ELb0ELb0ELi2ELi4ELi4ELi4ELb0EEENS1_24CollectiveEpilogueBwdGQAISA_fSD_Li256ELb0ELb0EEENS1_19SingleTileSchedulerILb0ELb0ELb0ELi128EEEEEEEEEvNT_6ParamsE$_ZN4cute3eso3ESOILb1ELb0EJNS_6LayoutINS_5tupleIJNS_1CILi1EEENS3_IJNS4_ILi2EEES6_EEEEEENS3_IJNS4_ILi0EEENS3_IJNS4_ILi8EEENS4_ILi64EEEEEEEEEEENS_10ViewEngineINS_8smem_ptrIPfEEEEEEC2ERKSE_RKSJ_,($_ZN7cutlass13device_kernelIN5flash19enable_sm80_to_sm89INS1_16FlashAttnBwdSm80INS1_25CollectiveMainloopBwdSm80ILi2ELi2EN4cute5tupleIJNS5_1CILi128EEES8_NS7_ILi64EEEEEENS_6half_tEfNS_4arch4Sm80ELb0ELb1ELb1ELb0ELb0ELb0ELb0ELb0ELi2ELi4ELi4ELi4ELb0EEENS1_24CollectiveEpilogueBwdGQAISA_fSD_Li256ELb0ELb0EEENS1_19SingleTileSchedulerILb0ELb0ELb0ELi128EEEEEEEEEvNT_6ParamsE$_ZN4cute3eso3ESOILb1ELb0EJNS_6LayoutINS_5tupleIJNS_1CILi1EEENS4_ILi4EEEEEENS3_IJNS4_ILi0EEES5_EEEEENS_10ViewEngineIPfEEEEC2ERKSA_RKSD_ - $_ZN7cutlass13device_kernelIN5flash19enable_sm80_to_sm89INS1_16FlashAttnBwdSm80INS1_25CollectiveMainloopBwdSm80ILi2ELi2EN4cute5tupleIJNS5_1CILi128EEES8_NS7_ILi64EEEEEENS_6half_tEfNS_4arch4Sm80ELb0ELb1ELb1ELb0ELb0ELb0ELb0ELb0ELi2ELi4ELi4ELi4ELb0EEENS1_24CollectiveEpilogueBwdGQAISA_fSD_Li256ELb0ELb0EEENS1_19SingleTileSchedulerILb0ELb0ELb0ELi128EEEEEEEEEvNT_6ParamsE$_ZN4cute3eso3ESOILb1ELb0EJNS_6LayoutINS_5tupleIJNS_1CILi1EEENS3_IJNS4_ILi2EEES6_EEEEEENS3_IJNS4_ILi0EEENS3_IJNS4_ILi8EEENS4_ILi64EEEEEEEEEEENS_10ViewEngineINS_8smem_ptrIPfEEEEEEC2ERKSE_RKSJ_)
$_ZN7cutlass13device_kernelIN5flash19enable_sm80_to_sm89INS1_16FlashAttnBwdSm80INS1_25CollectiveMainloopBwdSm80ILi2ELi2EN4cute5tupleIJNS5_1CILi128EEES8_NS7_ILi64EEEEEENS_6half_tEfNS_4arch4Sm80ELb0ELb1ELb1ELb0ELb0ELb0ELb0ELb0ELi2ELi4ELi4ELi4ELb0EEENS1_24CollectiveEpilogueBwdGQAISA_fSD_Li256ELb0ELb0EEENS1_19SingleTileSchedulerILb0ELb0ELb0ELi128EEEEEEEEEvNT_6ParamsE$_ZN4cute3eso3ESOILb1ELb0EJNS_6LayoutINS_5tupleIJNS_1CILi1EEENS3_IJNS4_ILi2EEES6_EEEEEENS3_IJNS4_ILi0EEENS3_IJNS4_ILi8EEENS4_ILi64EEEEEEEEEEENS_10ViewEngineINS_8smem_ptrIPfEEEEEEC2ERKSE_RKSJ_:
[----:B------:R-:W-:Y:S01]  /*7dc0*/  IADD3 R5, R60, -c[0x0][0x20], RZ ;  /* 0x800008003c057a10 */ /* 0x000fe20007ffe0ff */
[----:B------:R-:W-:Y:S01]  /*7dd0*/  IMAD.MOV.U32 R10, RZ, RZ, R4 ;  /* 0x000000ffff0a7224 */ /* 0x000fe200078e0004 */
[----:B------:R-:W-:Y:S01]  /*7de0*/  MOV R11, R9 ;  /* 0x00000009000b7202 */ /* 0x000fe20000000f00 */
[----:B------:R-:W-:-:S04]  /*7df0*/  IMAD.MOV.U32 R9, RZ, RZ, 0x0 ;  /* 0x00000000ff097424 */ /* 0x000fc800078e00ff */
[----:B------:R1:W-:Y:S01]  /*7e00*/  STL.64 [R5], R10 ;  /* 0x0000000a05007387 */ /* 0x0003e20000100a00 */
[----:B------:R-:W-:Y:S05]  /*7e10*/  RET.REL.NODEC R8 `(_ZN7cutlass13device_kernelIN5flash19enable_sm80_to_sm89INS1_16FlashAttnBwdSm80INS1_25CollectiveMainloopBwdSm80ILi2ELi2EN4cute5tupleIJNS5_1CILi128EEES8_NS7_ILi64EEEEEENS_6half_tEfNS_4arch4Sm80ELb0ELb1ELb1ELb0ELb0ELb0ELb0ELb0ELi2ELi4ELi4ELi4ELb0EEENS1_24CollectiveEpilogueBwdGQAISA_fSD_Li256ELb0ELb0EEENS1_19SingleTileSchedulerILb0ELb0ELb0ELi128EEEEEEEEEvNT_6ParamsE) ;  /* 0xffff81e008007950 */ /* 0x000fea0003c3ffff */
        .type           $_ZN7cutlass13device_kernelIN5flash19enable_sm80_to_sm89INS1_16FlashAttnBwdSm80INS1_25CollectiveMainloopBwdSm80ILi2ELi2EN4cute5tupleIJNS5_1CILi128EEES8_NS7_ILi64EEEEEENS_6half_tEfNS_4arch4Sm80ELb0ELb1ELb1ELb0ELb0ELb0ELb0ELb0ELi2ELi4ELi4ELi4ELb0EEENS1_24CollectiveEpilogueBwdGQAISA_fSD_Li256ELb0ELb0EEENS1_19SingleTileSchedulerILb0ELb0ELb0ELi128EEEEEEEEEvNT_6ParamsE$_ZN4cute3eso3ESOILb1ELb0EJNS_6LayoutINS_5tupleIJNS_1CILi1EEENS4_ILi4EEEEEENS3_IJNS4_ILi0EEES5_EEEEENS_10ViewEngineIPfEEEEC2ERKSA_RKSD_,@function
        .size           $_ZN7cutlass13device_kernelIN5flash19enable_sm80_to_sm89INS1_16FlashAttnBwdSm80INS1_25CollectiveMainloopBwdSm80ILi2ELi2EN4cute5tupleIJNS5_1CILi128EEES8_NS7_ILi64EEEEEENS_6half_tEfNS_4arch4Sm80ELb0ELb1ELb1ELb0ELb0ELb0ELb0ELb0ELi2ELi4ELi4ELi4ELb0EEENS1_24CollectiveEpilogueBwdGQAISA_fSD_Li256ELb0ELb0EEENS1_19SingleTileSchedulerILb0ELb0ELb0ELi128EEEEEEEEEvNT_6ParamsE$_ZN4cute3eso3ESOILb1ELb0EJNS_6LayoutINS_5tupleIJNS_1CILi1EEENS4_ILi4EEEEEENS3_IJNS4_ILi0EEES5_EEEEENS_10ViewEngineIPfEEEEC2ERKSA_RKSD_,($_ZN7cutlass13device_kernelIN5flash19enable_sm80_to_sm89INS1_16FlashAttnBwdSm80INS1_25CollectiveMainloopBwdSm80ILi2ELi2EN4cute5tupleIJNS5_1CILi128EEES8_NS7_ILi64EEEEEENS_6half_tEfNS_4arch4Sm80ELb0ELb1ELb1ELb0ELb0ELb0ELb0ELb0ELi2ELi4ELi4ELi4ELb0EEENS1_24CollectiveEpilogueBwdGQAISA_fSD_Li256ELb0ELb0EEENS1_19SingleTileSchedulerILb0ELb0ELb0ELi128EEEEEEEEEvNT_6ParamsE$_ZN4cute3eso3ESOILb1ELb0EJNS_6LayoutINS_5tupleIJNS_1CILi4EEEEEENS3_IJNS4_ILi1EEEEEEEENS_10ViewEngineIPfEEEEC2ERKS9_RKSC_ - $_ZN7cutlass13device_kernelIN5flash19enable_sm80_to_sm89INS1_16FlashAttnBwdSm80INS1_25CollectiveMainloopBwdSm80ILi2ELi2EN4cute5tupleIJNS5_1CILi128EEES8_NS7_ILi64EEEEEENS_6half_tEfNS_4arch4Sm80ELb0ELb1ELb1ELb0ELb0ELb0ELb0ELb0ELi2ELi4ELi4ELi4ELb0EEENS1_24CollectiveEpilogueBwdGQAISA_fSD_Li256ELb0ELb0EEENS1_19SingleTileSchedulerILb0ELb0ELb0ELi128EEEEEEEEEvNT_6ParamsE$_ZN4cute3eso3ESOILb1ELb0EJNS_6LayoutINS_5tupleIJNS_1CILi1EEENS4_ILi4EEEEEENS3_IJNS4_ILi0EEES5_EEEEENS_10ViewEngineIPfEEEEC2ERKSA_RKSD_)
$_ZN7cutlass13device_kernelIN5flash19enable_sm80_to_sm89INS1_16FlashAttnBwdSm80INS1_25CollectiveMainloopBwdSm80ILi2ELi2EN4cute5tupleIJNS5_1CILi128EEES8_NS7_ILi64EEEEEENS_6half_tEfNS_4arch4Sm80ELb0ELb1ELb1ELb0ELb0ELb0ELb0ELb0ELi2ELi4ELi4ELi4ELb0EEENS1_24CollectiveEpilogueBwdGQAISA_fSD_Li256ELb0ELb0EEENS1_19SingleTileSchedulerILb0ELb0ELb0ELi128EEEEEEEEEvNT_6ParamsE$_ZN4cute3eso3ESOILb1ELb0EJNS_6LayoutINS_5tupleIJNS_1CILi1EEENS4_ILi4EEEEEENS3_IJNS4_ILi0EEES5_EEEEENS_10ViewEngineIPfEEEEC2ERKSA_RKSD_:
[----:B------:R-:W-:Y:S01]  /*7e20*/  IADD3 R3, R60, -c[0x0][0x20], RZ ;  /* 0x800008003c037a10 */ /* 0x000fe20007ffe0ff */
[----:B------:R-:W-:Y:S01]  /*7e30*/  IMAD.MOV.U32 R10, RZ, RZ, R6 ;  /* 0x000000ffff0a7224 */ /* 0x000fe200078e0006 */
[----:B------:R-:W-:Y:S01]  /*7e40*/  MOV R11, R7 ;  /* 0x00000007000b7202 */ /* 0x000fe20000000f00 */
[----:B------:R-:W-:-:S04]  /*7e50*/  IMAD.MOV.U32 R9, RZ, RZ, 0x0 ;  /* 0x00000000ff097424 */ /* 0x000fc800078e00ff */
[----:B------:R1:W-:Y:S01]  /*7e60*/  STL.64 [R3], R10 ;  /* 0x0000000a03007387 */ /* 0x0003e20000100a00 */
[----:B------:R-:W-:Y:S05]  /*7e70*/  RET.REL.NODEC R8 `(_ZN7cutlass13device_kernelIN5flash19enable_sm80_to_sm89INS1_16FlashAttnBwdSm80INS1_25CollectiveMainloopBwdSm80ILi2ELi2EN4cute5tupleIJNS5_1CILi128EEES8_NS7_ILi64EEEEEENS_6half_tEfNS_4arch4Sm80ELb0ELb1ELb1ELb0ELb0ELb0ELb0ELb0ELi2ELi4ELi4ELi4ELb0EEENS1_24CollectiveEpilogueBwdGQAISA_fSD_Li256ELb0ELb0EEENS1_19SingleTileSchedulerILb0ELb0ELb0ELi128EEEEEEEEEvNT_6ParamsE) ;  /* 0xffff818008007950 */ /* 0x000fea0003c3ffff */
        .type           $_ZN7cutlass13device_kernelIN5flash19enable_sm80_to_sm89INS1_16FlashAttnBwdSm80INS1_25CollectiveMainloopBwdSm80ILi2ELi2EN4cute5tupleIJNS5_1CILi128EEES8_NS7_ILi64EEEEEENS_6half_tEfNS_4arch4Sm80ELb0ELb1ELb1ELb0ELb0ELb0ELb0ELb0ELi2ELi4ELi4ELi4ELb0EEENS1_24CollectiveEpilogueBwdGQAISA_fSD_Li256ELb0ELb0EEENS1_19SingleTileSchedulerILb0ELb0ELb0ELi128EEEEEEEEEvNT_6ParamsE$_ZN4cute3eso3ESOILb1ELb0EJNS_6LayoutINS_5tupleIJNS_1CILi4EEEEEENS3_IJNS4_ILi1EEEEEEEENS_10ViewEngineIPfEEEEC2ERKS9_RKSC_,@function
        .size           $_ZN7cutlass13device_kernelIN5flash19enable_sm80_to_sm89INS1_16FlashAttnBwdSm80INS1_25CollectiveMainloopBwdSm80ILi2ELi2EN4cute5tupleIJNS5_1CILi128EEES8_NS7_ILi64EEEEEENS_6half_tEfNS_4arch4Sm80ELb0ELb1ELb1ELb0ELb0ELb0ELb0ELb0ELi2ELi4ELi4ELi4ELb0EEENS1_24CollectiveEpilogueBwdGQAISA_fSD_Li256ELb0ELb0EEENS1_19SingleTileSchedulerILb0ELb0ELb0ELi128EEEEEEEEEvNT_6ParamsE$_ZN4cute3eso3ESOILb1ELb0EJNS_6LayoutINS_5tupleIJNS_1CILi4EEEEEENS3_IJNS4_ILi1EEEEEEEENS_10ViewEngineIPfEEEEC2ERKS9_RKSC_,($_ZN7cutlass13device_kernelIN5flash19enable_sm80_to_sm89INS1_16FlashAttnBwdSm80INS1_25CollectiveMainloopBwdSm80ILi2ELi2EN4cute5tupleIJNS5_1CILi128EEES8_NS7_ILi64EEEEEENS_6half_tEfNS_4arch4Sm80ELb0ELb1ELb1ELb0ELb0ELb0ELb0ELb0ELi2ELi4ELi4ELi4ELb0EEENS1_24CollectiveEpilogueBwdGQAISA_fSD_Li256ELb0ELb0EEENS1_19SingleTileSchedulerILb0ELb0ELb0ELi128EEEEEEEEEvNT_6ParamsE$_ZN4cute5tupleIJNS0_IJNS0_IJNS0_IJNS_1CILi8EEENS1_ILi1EEEEEENS0_IJS3_S3_EEEEEENS0_IJS3_NS1_ILi2EEEEEEEEENS0_IJNS0_IJNS0_IJS3_NS1_ILi0EEEEEENS0_IJSA_SA_EEEEEENS0_IJSA_iEEEEEEEEC2ERKS9_RKSF_ - $_ZN7cutlass13device_kernelIN5flash19enable_sm80_to_sm89INS1_16FlashAttnBwdSm80INS1_25CollectiveMainloopBwdSm80ILi2ELi2EN4cute5tupleIJNS5_1CILi128EEES8_NS7_ILi64EEEEEENS_6half_tEfNS_4arch4Sm80ELb0ELb1ELb1ELb0ELb0ELb0ELb0ELb0ELi2ELi4ELi4ELi4ELb0EEENS1_24CollectiveEpilogueBwdGQAISA_fSD_Li256ELb0ELb0EEENS1_19SingleTileSchedulerILb0ELb0ELb0ELi128EEEEEEEEEvNT_6ParamsE$_ZN4cute3eso3ESOILb1ELb0EJNS_6LayoutINS_5tupleIJNS_1CILi4EEEEEENS3_IJNS4_ILi1EEEEEEEENS_10ViewEngineIPfEEEEC2ERKS9_RKSC_)
$_ZN7cutlass13device_kernelIN5flash19enable_sm80_to_sm89INS1_16FlashAttnBwdSm80INS1_25CollectiveMainloopBwdSm80ILi2ELi2EN4cute5tupleIJNS5_1CILi128EEES8_NS7_ILi64EEEEEENS_6half_tEfNS_4arch4Sm80ELb0ELb1ELb1ELb0ELb0ELb0ELb0ELb0ELi2ELi4ELi4ELi4ELb0EEENS1_24CollectiveEpilogueBwdGQAISA_fSD_Li256ELb0ELb0EEENS1_19SingleTileSchedulerILb0ELb0ELb0ELi128EEEEEEEEEvNT_6ParamsE$_ZN4cute3eso3ESOILb1ELb0EJNS_6LayoutINS_5tupleIJNS_1CILi4EEEEEENS3_IJNS4_ILi1EEEEEEEENS_10ViewEngineIPfEEEEC2ERKS9_RKSC_:
[----:B------:R-:W-:Y:S01]  /*7e80*/  IADD3 R3, R60, -c[0x0][0x20], RZ ;  /* 0x800008003c037a10 */ /* 0x000fe20007ffe0ff */
[----:B------:R-:W-:Y:S01]  /*7e90*/  IMAD.MOV.U32 R5, RZ, RZ, R7 ;  /* 0x000000ffff057224 */ /* 0x000fe200078e0007 */
[----:B------:R-:W-:-:S04]  /*7ea0*/  MOV R9, 0x0 ;  /* 0x0000000000097802 */ /* 0x000fc80000000f00 */
[----:B------:R1:W-:Y:S01]  /*7eb0*/  STL.64 [R3], R4 ;  /* 0x0000000403007387 */ /* 0x0003e20000100a00 */
[----:B------:R-:W-:Y:S05]  /*7ec0*/  RET.REL.NODEC R8 `(_ZN7cutlass13device_kernelIN5flash19enable_sm80_to_sm89INS1_16FlashAttnBwdSm80INS1_25CollectiveMainloopBwdSm80ILi2ELi2EN4cute5tupleIJNS5_1CILi128EEES8_NS7_ILi64EEEEEENS_6half_tEfNS_4arch4Sm80ELb0ELb1ELb1ELb0ELb0ELb0ELb0ELb0ELi2ELi4ELi4ELi4ELb0EEENS1_24CollectiveEpilogueBwdGQAISA_fSD_Li256ELb0ELb0EEENS1_19SingleTileSchedulerILb0ELb0ELb0ELi128EEEEEEEEEvNT_6ParamsE) ;  /* 0xffff813008007950 */ /* 0x000fea0003c3ffff */
        .type           $_ZN7cutlass13device_kernelIN5flash19enable_sm80_to_sm89INS1_16FlashAttnBwdSm80INS1_25CollectiveMainloopBwdSm80ILi2ELi2EN4cute5tupleIJNS5_1CILi128EEES8_NS7_ILi64EEEEEENS_6half_tEfNS_4arch4Sm80ELb0ELb1ELb1ELb0ELb0ELb0ELb0ELb0ELi2ELi4ELi4ELi4ELb0EEENS1_24CollectiveEpilogueBwdGQAISA_fSD_Li256ELb0ELb0EEENS1_19SingleTileSchedulerILb0ELb0ELb0ELi128EEEEEEEEEvNT_6ParamsE$_ZN4cute5tupleIJNS0_IJNS0_IJNS0_IJNS_1CILi8EEENS1_ILi1EEEEEENS0_IJS3_S3_EEEEEENS0_IJS3_NS1_ILi2EEEEEEEEENS0_IJNS0_IJNS0_IJS3_NS1_ILi0EEEEEENS0_IJSA_SA_EEEEEENS0_IJSA_iEEEEEEEEC2ERKS9_RKSF_,@function
        .size           $_ZN7cutlass13device_kernelIN5flash19enable_sm80_to_sm89INS1_16FlashAttnBwdSm80INS1_25CollectiveMainloopBwdSm80ILi2ELi2EN4cute5tupleIJNS5_1CILi128EEES8_NS7_ILi64EEEEEENS_6half_tEfNS_4arch4Sm80ELb0ELb1ELb1ELb0ELb0ELb0ELb0ELb0ELi2ELi4ELi4ELi4ELb0EEENS1_24CollectiveEpilogueBwdGQAISA_fSD_Li256ELb0ELb0EEENS1_19SingleTileSchedulerILb0ELb0ELb0ELi128EEEEEEEEEvNT_6ParamsE$_ZN4cute5tupleIJNS0_IJNS0_IJNS0_IJNS_1CILi8EEENS1_ILi1EEEEEENS0_IJS3_S3_EEEEEENS0_IJS3_NS1_ILi2EEEEEEEEENS0_IJNS0_IJNS0_IJS3_NS1_ILi0EEEEEENS0_IJSA_SA_EEEEEENS0_IJSA_iEEEEEEEEC2ERKS9_RKSF_,($_ZN7cutlass13device_kernelIN5flash19enable_sm80_to_sm89INS1_16FlashAttnBwdSm80INS1_25CollectiveMainloopBwdSm80ILi2ELi2EN4cute5tupleIJNS5_1CILi128EEES8_NS7_ILi64EEEEEENS_6half_tEfNS_4arch4Sm80ELb0ELb1ELb1ELb0ELb0ELb0ELb0ELb0ELi2ELi4ELi4ELi4ELb0EEENS1_24CollectiveEpilogueBwdGQAISA_fSD_Li256ELb0ELb0EEENS1_19SingleTileSchedulerILb0ELb0ELb0ELi128EEEEEEEEEvNT_6ParamsE$_ZN4cute5tupleIJNS0_IJNS0_IJNS0_IJNS_1CILi8EEENS1_ILi1EEEEEES3_EEENS0_IJNS0_IJS3_S3_EEENS1_ILi2EEEEEEEEENS0_IJNS0_IJNS0_IJS3_NS1_ILi0EEEEEESA_EEENS0_IJNS0_IJSA_SA_EEEiEEEEEEEEC2ERKS9_RKSF_ - $_ZN7cutlass13device_kernelIN5flash19enable_sm80_to_sm89INS1_16FlashAttnBwdSm80INS1_25CollectiveMainloopBwdSm80ILi2ELi2EN4cute5tupleIJNS5_1CILi128EEES8_NS7_ILi64EEEEEENS_6half_tEfNS_4arch4Sm80ELb0ELb1ELb1ELb0ELb0ELb0ELb0ELb0ELi2ELi4ELi4ELi4ELb0EEENS1_24CollectiveEpilogueBwdGQAISA_fSD_Li256ELb0ELb0EEENS1_19SingleTileSchedulerILb0ELb0ELb0ELi128EEEEEEEEEvNT_6ParamsE$_ZN4cute5tupleIJNS0_IJNS0_IJNS0_IJNS_1CILi8EEENS1_ILi1EEEEEENS0_IJS3_S3_EEEEEENS0_IJS3_NS1_ILi2EEEEEEEEENS0_IJNS0_IJNS0_IJS3_NS1_ILi0EEEEEENS0_IJSA_SA_EEEEEENS0_IJSA_iEEEEEEEEC2ERKS9_RKSF_)
$_ZN7cutlass13device_kernelIN5flash19enable_sm80_to_sm89INS1_16FlashAttnBwdSm80INS1_25CollectiveMainloopBwdSm80ILi2ELi2EN4cute5tupleIJNS5_1CILi128EEES8_NS7_ILi64EEEEEENS_6half_tEfNS_4arch4Sm80ELb0ELb1ELb1ELb0ELb0ELb0ELb0ELb0ELi2ELi4ELi4ELi4ELb0EEENS1_24CollectiveEpilogueBwdGQAISA_fSD_Li256ELb0ELb0EEENS1_19SingleTileSchedulerILb0ELb0ELb0ELi128EEEEEEEEEvNT_6ParamsE$_ZN4cute5tupleIJNS0_IJNS0_IJNS0_IJNS_1CILi8EEENS1_ILi1EEEEEENS0_IJS3_S3_EEEEEENS0_IJS3_NS1_ILi2EEEEEEEEENS0_IJNS0_IJNS0_IJS3_NS1_ILi0EEEEEENS0_IJSA_SA_EEEEEENS0_IJSA_iEEEEEEEEC2ERKS9_RKSF_:
[----:B------:R-:W-:Y:S02]  /*7ed0*/  IADD3 R14, R80, -c[0x0][0x20], RZ ;  /* 0x80000800500e7a10 */ /* 0x000fe40007ffe0ff */
[----:B------:R-:W-:-:S03]  /*7ee0*/  MOV R17, 0x0 ;  /* 0x0000000000117802 */ /* 0x000fc60000000f00 */
[----:B------:R1:W-:Y:S01]  /*7ef0*/  STL [R14], R15 ;  /* 0x0000000f0e007387 */ /* 0x0003e20000100800 */
[----:B------:R-:W-:Y:S05]  /*7f00*/  RET.REL.NODEC R16 `(_ZN7cutlass13device_kernelIN5flash19enable_sm80_to_sm89INS1_16FlashAttnBwdSm80INS1_25CollectiveMainloopBwdSm80ILi2ELi2EN4cute5tupleIJNS5_1CILi128EEES8_NS7_ILi64EEEEEENS_6half_tEfNS_4arch4Sm80ELb0ELb1ELb1ELb0ELb0ELb0ELb0ELb0ELi2ELi4ELi4ELi4ELb0EEENS1_24CollectiveEpilogueBwdGQAISA_fSD_Li256ELb0ELb0EEENS1_19SingleTileSchedulerILb0ELb0ELb0ELi128EEEEEEEEEvNT_6ParamsE) ;  /* 0xffff80f010007950 */ /* 0x000fea0003c3ffff */
        .type           $_ZN7cutlass13device_kernelIN5flash19enable_sm80_to_sm89INS1_16FlashAttnBwdSm80INS1_25CollectiveMainloopBwdSm80ILi2ELi2EN4cute5tupleIJNS5_1CILi128EEES8_NS7_ILi64EEEEEENS_6half_tEfNS_4arch4Sm80ELb0ELb1ELb1ELb0ELb0ELb0ELb0ELb0ELi2ELi4ELi4ELi4ELb0EEENS1_24CollectiveEpilogueBwdGQAISA_fSD_Li256ELb0ELb0EEENS1_19SingleTileSchedulerILb0ELb0ELb0ELi128EEEEEEEEEvNT_6ParamsE$_ZN4cute5tupleIJNS0_IJNS0_IJNS0_IJNS_1CILi8EEENS1_ILi1EEEEEES3_EEENS0_IJNS0_IJS3_S3_EEENS1_ILi2EEEEEEEEENS0_IJNS0_IJNS0_IJS3_NS1_ILi0EEEEEESA_EEENS0_IJNS0_IJSA_SA_EEEiEEEEEEEEC2ERKS9_RKSF_,@function
        .size           $_ZN7cutlass13device_kernelIN5flash19enable_sm80_to_sm89INS1_16FlashAttnBwdSm80INS1_25CollectiveMainloopBwdSm80ILi2ELi2EN4cute5tupleIJNS5_1CILi128EEES8_NS7_ILi64EEEEEENS_6half_tEfNS_4arch4Sm80ELb0ELb1ELb1ELb0ELb0ELb0ELb0ELb0ELi2ELi4ELi4ELi4ELb0EEENS1_24CollectiveEpilogueBwdGQAISA_fSD_Li256ELb0ELb0EEENS1_19SingleTileSchedulerILb0ELb0ELb0ELi128EEEEEEEEEvNT_6ParamsE$_ZN4cute5tupleIJNS0_IJNS0_IJNS0_IJNS_1CILi8EEENS1_ILi1EEEEEES3_EEENS0_IJNS0_IJS3_S3_EEENS1_ILi2EEEEEEEEENS0_IJNS0_IJNS0_IJS3_NS1_ILi0EEEEEESA_EEENS0_IJNS0_IJSA_SA_EEEiEEEEEEEEC2ERKS9_RKSF_,($_ZN7cutlass13device_kernelIN5flash19enable_sm80_to_sm89INS1_16FlashAttnBwdSm80INS1_25CollectiveMainloopBwdSm80ILi2ELi2EN4cute5tupleIJNS5_1CILi128EEES8_NS7_ILi64EEEEEENS_6half_tEfNS_4arch4Sm80ELb0ELb1ELb1ELb0ELb0ELb0ELb0ELb0ELi2ELi4ELi4ELi4ELb0EEENS1_24CollectiveEpilogueBwdGQAISA_fSD_Li256ELb0ELb0EEENS1_19SingleTileSchedulerILb0ELb0ELb0ELi128EEEEEEEEEvNT_6ParamsE$_ZN4cute5tupleIJNS0_IJNS0_IJNS_1CILi1EEENS0_IJS2_NS1_ILi2EEES3_EEEEEES3_NS0_IJS3_S3_EEEEEENS0_IJNS0_IJNS1_ILi0EEENS0_IJS2_NS1_ILi256EEEiEEEEEENS1_ILi2048EEENS0_IJiNS1_ILi4096EEEEEEEEEEEC2ERKS7_RKSF_ - $_ZN7cutlass13device_kernelIN5flash19enable_sm80_to_sm89INS1_16FlashAttnBwdSm80INS1_25CollectiveMainloopBwdSm80ILi2ELi2EN4cute5tupleIJNS5_1CILi128EEES8_NS7_ILi64EEEEEENS_6half_tEfNS_4arch4Sm80ELb0ELb1ELb1ELb0ELb0ELb0ELb0ELb0ELi2ELi4ELi4ELi4ELb0EEENS1_24CollectiveEpilogueBwdGQAISA_fSD_Li256ELb0ELb0EEENS1_19SingleTileSchedulerILb0ELb0ELb0ELi128EEEEEEEEEvNT_6ParamsE$_ZN4cute5tupleIJNS0_IJNS0_IJNS0_IJNS_1CILi8EEENS1_ILi1EEEEEES3_EEENS0_IJNS0_IJS3_S3_EEENS1_ILi2EEEEEEEEENS0_IJNS0_IJNS0_IJS3_NS1_ILi0EEEEEESA_EEENS0_IJNS0_IJSA_SA_EEEiEEEEEEEEC2ERKS9_RKSF_)
$_ZN7cutlass13device_kernelIN5flash19enable_sm80_to_sm89INS1_16FlashAttnBwdSm80INS1_25CollectiveMainloopBwdSm80ILi2ELi2EN4cute5tupleIJNS5_1CILi128EEES8_NS7_ILi64EEEEEENS_6half_tEfNS_4arch4Sm80ELb0ELb1ELb1ELb0ELb0ELb0ELb0ELb0ELi2ELi4ELi4ELi4ELb0EEENS1_24CollectiveEpilogueBwdGQAISA_fSD_Li256ELb0ELb0EEENS1_19SingleTileSchedulerILb0ELb0ELb0ELi128EEEEEEEEEvNT_6ParamsE$_ZN4cute5tupleIJNS0_IJNS0_IJNS0_IJNS_1CILi8EEENS1_ILi1EEEEEES3_EEENS0_IJNS0_IJS3_S3_EEENS1_ILi2EEEEEEEEENS0_IJNS0_IJNS0_IJS3_NS1_ILi0EEEEEESA_EEENS0_IJNS0_IJSA_SA_EEEiEEEEEEEEC2ERKS9_RKSF_:
[----:B------:R-:W-:Y:S02]  /*7f10*/  IADD3 R14, R79, -c[0x0][0x20], RZ ;  /* 0x800008004f0e7a10 */ /* 0x000fe40007ffe0ff */
[----:B------:R-:W-:-:S03]  /*7f20*/  MOV R17, 0x0 ;  /* 0x0000000000117802 */ /* 0x000fc60000000f00 */
[----:B------:R1:W-:Y:S01]  /*7f30*/  STL [R14], R15 ;  /* 0x0000000f0e007387 */ /* 0x0003e20000100800 */
[----:B------:R-:W-:Y:S05]  /*7f40*/  RET.REL.NODEC R16 `(_ZN7cutlass13device_kernelIN5flash19enable_sm80_to_sm89INS1_16FlashAttnBwdSm80INS1_25CollectiveMainloopBwdSm80ILi2ELi2EN4cute5tupleIJNS5_1CILi128EEES8_NS7_ILi64EEEEEENS_6half_tEfNS_4arch4Sm80ELb0ELb1ELb1ELb0ELb0ELb0ELb0ELb0ELi2ELi4ELi4ELi4ELb0EEENS1_24CollectiveEpilogueBwdGQAISA_fSD_Li256ELb0ELb0EEENS1_19SingleTileSchedulerILb0ELb0ELb0ELi128EEEEEEEEEvNT_6ParamsE) ;  /* 0xffff80b010007950 */ /* 0x000fea0003c3ffff */
        .type           $_ZN7cutlass13device_kernelIN5flash19enable_sm80_to_sm89INS1_16FlashAttnBwdSm80INS1_25CollectiveMainloopBwdSm80ILi2ELi2EN4cute5tupleIJNS5_1CILi128EEES8_NS7_ILi64EEEEEENS_6half_tEfNS_4arch4Sm80ELb0ELb1ELb1ELb0ELb0ELb0ELb0ELb0ELi2ELi4ELi4ELi4ELb0EEENS1_24CollectiveEpilogueBwdGQAISA_fSD_Li256ELb0ELb0EEENS1_19SingleTileSchedulerILb0ELb0ELb0ELi128EEEEEEEEEvNT_6ParamsE$_ZN4cute5tupleIJNS0_IJNS0_IJNS_1CILi1EEENS0_IJS2_NS1_ILi2EEES3_EEEEEES3_NS0_IJS3_S3_EEEEEENS0_IJNS0_IJNS1_ILi0EEENS0_IJS2_NS1_ILi256EEEiEEEEEENS1_ILi2048EEENS0_IJiNS1_ILi4096EEEEEEEEEEEC2ERKS7_RKSF_,@function
        .size           $_ZN7cutlass13device_kernelIN5flash19enable_sm80_to_sm89INS1_16FlashAttnBwdSm80INS1_25CollectiveMainloopBwdSm80ILi2ELi2EN4cute5tupleIJNS5_1CILi128EEES8_NS7_ILi64EEEEEENS_6half_tEfNS_4arch4Sm80ELb0ELb1ELb1ELb0ELb0ELb0ELb0ELb0ELi2ELi4ELi4ELi4ELb0EEENS1_24CollectiveEpilogueBwdGQAISA_fSD_Li256ELb0ELb0EEENS1_19SingleTileSchedulerILb0ELb0ELb0ELi128EEEEEEEEEvNT_6ParamsE$_ZN4cute5tupleIJNS0_IJNS0_IJNS_1CILi1EEENS0_IJS2_NS1_ILi2EEES3_EEEEEES3_NS0_IJS3_S3_EEEEEENS0_IJNS0_IJNS1_ILi0EEENS0_IJS2_NS1_ILi256EEEiEEEEEENS1_ILi2048EEENS0_IJiNS1_ILi4096EEEEEEEEEEEC2ERKS7_RKSF_,($_ZN7cutlass13device_kernelIN5flash19enable_sm80_to_sm89INS1_16FlashAttnBwdSm80INS1_25CollectiveMainloopBwdSm80ILi2ELi2EN4cute5tupleIJNS5_1CILi128EEES8_NS7_ILi64EEEEEENS_6half_tEfNS_4arch4Sm80ELb0ELb1ELb1ELb0ELb0ELb0ELb0ELb0ELi2ELi4ELi4ELi4ELb0EEENS1_24CollectiveEpilogueBwdGQAISA_fSD_Li256ELb0ELb0EEENS1_19SingleTileSchedulerILb0ELb0ELb0ELi128EEEEEEEEEvNT_6ParamsE$_ZN4cute5tupleIJNS0_IJNS0_IJNS_1CILi2EEES2_EEENS1_ILi8EEES3_EEENS0_IJNS0_IJNS1_ILi1EEEiEEENS1_ILi1024EEENS0_IJiiEEEEEEEEC2ERKS5_RKSA_ - $_ZN7cutlass13device_kernelIN5flash19enable_sm80_to_sm89INS1_16FlashAttnBwdSm80INS1_25CollectiveMainloopBwdSm80ILi2ELi2EN4cute5tupleIJNS5_1CILi128EEES8_NS7_ILi64EEEEEENS_6half_tEfNS_4arch4Sm80ELb0ELb1ELb1ELb0ELb0ELb0ELb0ELb0ELi2ELi4ELi4ELi4ELb0EEENS1_24CollectiveEpilogueBwdGQAISA_fSD_Li256ELb0ELb0EEENS1_19SingleTileSchedulerILb0ELb0ELb0ELi128EEEEEEEEEvNT_6ParamsE$_ZN4cute5tupleIJNS0_IJNS0_IJNS_1CILi1EEENS0_IJS2_NS1_ILi2EEES3_EEEEEES3_NS0_IJS3_S3_EEEEEENS0_IJNS0_IJNS1_ILi0EEENS0_IJS2_NS1_ILi256EEEiEEEEEENS1_ILi2048EEENS0_IJiNS1_ILi4096EEEEEEEEEEEC2ERKS7_RKSF_)
$_ZN7cutlass13device_kernelIN5flash19enable_sm80_to_sm89INS1_16FlashAttnBwdSm80INS1_25CollectiveMainloopBwdSm80ILi2ELi2EN4cute5tupleIJNS5_1CILi128EEES8_NS7_ILi64EEEEEENS_6half_tEfNS_4arch4Sm80ELb0ELb1ELb1ELb0ELb0ELb0ELb0ELb0ELi2ELi4ELi4ELi4ELb0EEENS1_24CollectiveEpilogueBwdGQAISA_fSD_Li256ELb0ELb0EEENS1_19SingleTileSchedulerILb0ELb0ELb0ELi128EEEEEEEEEvNT_6ParamsE$_ZN4cute5tupleIJNS0_IJNS0_IJNS_1CILi1EEENS0_IJS2_NS1_ILi2EEES3_EEEEEES3_NS0_IJS3_S3_EEEEEENS0_IJNS0_IJNS1_ILi0EEENS0_IJS2_NS1_ILi256EEEiEEEEEENS1_ILi2048EEENS0_IJiNS1_ILi4096EEEEEEEEEEEC2ERKS7_RKSF_:
[----:B------:R-:W-:Y:S01]  /*7f50*/  IADD3 R2, R66, -c[0x0][0x20], RZ ;  /* 0x8000080042027a10 */ /* 0x000fe20007ffe0ff */
[----:B------:R-:W-:Y:S01]  /*7f60*/  IMAD.MOV.U32 R22, RZ, RZ, R18 ;  /* 0x000000ffff167224 */ /* 0x000fe200078e0012 */
[----:B------:R-:W-:-:S03]  /*7f70*/  MOV R23, 0x0 ;  /* 0x0000000000177802 */ /* 0x000fc60000000f00 */
[----:B------:R1:W-:Y:S04]  /*7f80*/  STL [R2], R21 ;  /* 0x0000001502007387 */ /* 0x0003e80000100800 */
[----:B------:R1:W-:Y:S01]  /*7f90*/  STL [R2+0x4], R3 ;  /* 0x0000040302007387 */ /* 0x0003e20000100800 */
[----:B------:R-:W-:Y:S05]  /*7fa0*/  RET.REL.NODEC R22 `(_ZN7cutlass13device_kernelIN5flash19enable_sm80_to_sm89INS1_16FlashAttnBwdSm80INS1_25CollectiveMainloopBwdSm80ILi2ELi2EN4cute5tupleIJNS5_1CILi128EEES8_NS7_ILi64EEEEEENS_6half_tEfNS_4arch4Sm80ELb0ELb1ELb1ELb0ELb0ELb0ELb0ELb0ELi2ELi4ELi4ELi4ELb0EEENS1_24CollectiveEpilogueBwdGQAISA_fSD_Li256ELb0ELb0EEENS1_19SingleTileSchedulerILb0ELb0ELb0ELi128EEEEEEEEEvNT_6ParamsE) ;  /* 0xffff805016007950 */ /* 0x000fea0003c3ffff */
        .type           $_ZN7cutlass13device_kernelIN5flash19enable_sm80_to_sm89INS1_16FlashAttnBwdSm80INS1_25CollectiveMainloopBwdSm80ILi2ELi2EN4cute5tupleIJNS5_1CILi128EEES8_NS7_ILi64EEEEEENS_6half_tEfNS_4arch4Sm80ELb0ELb1ELb1ELb0ELb0ELb0ELb0ELb0ELi2ELi4ELi4ELi4ELb0EEENS1_24CollectiveEpilogueBwdGQAISA_fSD_Li256ELb0ELb0EEENS1_19SingleTileSchedulerILb0ELb0ELb0ELi128EEEEEEEEEvNT_6ParamsE$_ZN4cute5tupleIJNS0_IJNS0_IJNS_1CILi2EEES2_EEENS1_ILi8EEES3_EEENS0_IJNS0_IJNS1_ILi1EEEiEEENS1_ILi1024EEENS0_IJiiEEEEEEEEC2ERKS5_RKSA_,@function
        .size           $_ZN7cutlass13device_kernelIN5flash19enable_sm80_to_sm89INS1_16FlashAttnBwdSm80INS1_25CollectiveMainloopBwdSm80ILi2ELi2EN4cute5tupleIJNS5_1CILi128EEES8_NS7_ILi64EEEEEENS_6half_tEfNS_4arch4Sm80ELb0ELb1ELb1ELb0ELb0ELb0ELb0ELb0ELi2ELi4ELi4ELi4ELb0EEENS1_24CollectiveEpilogueBwdGQAISA_fSD_Li256ELb0ELb0EEENS1_19SingleTileSchedulerILb0ELb0ELb0ELi128EEEEEEEEEvNT_6ParamsE$_ZN4cute5tupleIJNS0_IJNS0_IJNS_1CILi2EEES2_EEENS1_ILi8EEES3_EEENS0_IJNS0_IJNS1_ILi1EEEiEEENS1_ILi1024EEENS0_IJiiEEEEEEEEC2ERKS5_RKSA_,($_ZN7cutlass13device_kernelIN5flash19enable_sm80_to_sm89INS1_16FlashAttnBwdSm80INS1_25CollectiveMainloopBwdSm80ILi2ELi2EN4cute5tupleIJNS5_1CILi128EEES8_NS7_ILi64EEEEEENS_6half_tEfNS_4arch4Sm80ELb0ELb1ELb1ELb0ELb0ELb0ELb0ELb0ELi2ELi4ELi4ELi4ELb0EEENS1_24CollectiveEpilogueBwdGQAISA_fSD_Li256ELb0ELb0EEENS1_19SingleTileSchedulerILb0ELb0ELb0ELi128EEEEEEEEEvNT_6ParamsE$_ZN4cute5tupleIJNS0_IJNS0_IJNS_1CILi2EEES2_EEES3_NS1_ILi8EEEEEENS0_IJNS0_IJiNS1_ILi512EEEEEENS0_IJiiEEENS1_ILi1024EEEEEEEEC2ERKS5_RKSA_ - $_ZN7cutlass13device_kernelIN5flash19enable_sm80_to_sm89INS1_16FlashAttnBwdSm80INS1_25CollectiveMainloopBwdSm80ILi2ELi2EN4cute5tupleIJNS5_1CILi128EEES8_NS7_ILi64EEEEEENS_6half_tEfNS_4arch4Sm80ELb0ELb1ELb1ELb0ELb0ELb0ELb0ELb0ELi2ELi4ELi4ELi4ELb0EEENS1_24CollectiveEpilogueBwdGQAISA_fSD_Li256ELb0ELb0EEENS1_19SingleTileSchedulerILb0ELb0ELb0ELi128EEEEEEEEEvNT_6ParamsE$_ZN4cute5tupleIJNS0_IJNS0_IJNS_1CILi2EEES2_EEENS1_ILi8EEES3_EEENS0_IJNS0_IJNS1_ILi1EEEiEEENS1_ILi1024EEENS0_IJiiEEEEEEEEC2ERKS5_RKSA_)
$_ZN7cutlass13device_kernelIN5flash19enable_sm80_to_sm89INS1_16FlashAttnBwdSm80INS1_25CollectiveMainloopBwdSm80ILi2ELi2EN4cute5tupleIJNS5_1CILi128EEES8_NS7_ILi64EEEEEENS_6half_tEfNS_4arch4Sm80ELb0ELb1ELb1ELb0ELb0ELb0ELb0ELb0ELi2ELi4ELi4ELi4ELb0EEENS1_24CollectiveEpilogueBwdGQAISA_fSD_Li256ELb0ELb0EEENS1_19SingleTileSchedulerILb0ELb0ELb0ELi128EEEEEEEEEvNT_6ParamsE$_ZN4cute5tupleIJNS0_IJNS0_IJNS_1CILi2EEES2_EEENS1_ILi8EEES3_EEENS0_IJNS0_IJNS1_ILi1EEEiEEENS1_ILi1024EEENS0_IJiiEEEEEEEEC2ERKS5_RKSA_:
[----:B------:R-:W-:Y:S01]  /*7fb0*/  IADD3 R4, R60, -c[0x0][0x20], RZ ;  /* 0x800008003c047a10 */ /* 0x000fe20007ffe0ff */
[----:B------:R-:W-:Y:S01]  /*7fc0*/  IMAD.MOV.U32 R28, RZ, RZ, R6 ;  /* 0x000000ffff1c7224 */ /* 0x000fe200078e0006 */
[----:B------:R-:W-:-:S03]  /*7fd0*/  MOV R29, 0x0 ;  /* 0x00000000001d7802 */ /* 0x000fc60000000f00 */
[----:B------:R1:W-:Y:S04]  /*7fe0*/  STL [R4], R2 ;  /* 0x0000000204007387 */ /* 0x0003e80000100800 */
[----:B------:R1:W-:Y:S04]  /*7ff0*/  STL [R4+0x4], R3 ;  /* 0x0000040304007387 */ /* 0x0003e80000100800 */
[----:B------:R1:W-:Y:S01]  /*8000*/  STL [R4+0x8], R5 ;  /* 0x0000080504007387 */ /* 0x0003e20000100800 */
[----:B------:R-:W-:Y:S05]  /*8010*/  RET.REL.NODEC R28 `(_ZN7cutlass13device_kernelIN5flash19enable_sm80_to_sm89INS1_16FlashAttnBwdSm80INS1_25CollectiveMainloopBwdSm80ILi2ELi2EN4cute5tupleIJNS5_1CILi128EEES8_NS7_ILi64EEEEEENS_6half_tEfNS_4arch4Sm80ELb0ELb1ELb1ELb0ELb0ELb0ELb0ELb0ELi2ELi4ELi4ELi4ELb0EEENS1_24CollectiveEpilogueBwdGQAISA_fSD_Li256ELb0ELb0EEENS1_19SingleTileSchedulerILb0ELb0ELb0ELi128EEEEEEEEEvNT_6ParamsE) ;  /* 0xffff7fe01c007950 */ /* 0x000fea0003c3ffff */
        .type           $_ZN7cutlass13device_kernelIN5flash19enable_sm80_to_sm89INS1_16FlashAttnBwdSm80INS1_25CollectiveMainloopBwdSm80ILi2ELi2EN4cute5tupleIJNS5_1CILi128EEES8_NS7_ILi64EEEEEENS_6half_tEfNS_4arch4Sm80ELb0ELb1ELb1ELb0ELb0ELb0ELb0ELb0ELi2ELi4ELi4ELi4ELb0EEENS1_24CollectiveEpilogueBwdGQAISA_fSD_Li256ELb0ELb0EEENS1_19SingleTileSchedulerILb0ELb0ELb0ELi128EEEEEEEEEvNT_6ParamsE$_ZN4cute5tupleIJNS0_IJNS0_IJNS_1CILi2EEES2_EEES3_NS1_ILi8EEEEEENS0_IJNS0_IJiNS1_ILi512EEEEEENS0_IJiiEEENS1_ILi1024EEEEEEEEC2ERKS5_RKSA_,@function
        .size           $_ZN7cutlass13device_kernelIN5flash19enable_sm80_to_sm89INS1_16FlashAttnBwdSm80INS1_25CollectiveMainloopBwdSm80ILi2ELi2EN4cute5tupleIJNS5_1CILi128EEES8_NS7_ILi64EEEEEENS_6half_tEfNS_4arch4Sm80ELb0ELb1ELb1ELb0ELb0ELb0ELb0ELb0ELi2ELi4ELi4ELi4ELb0EEENS1_24CollectiveEpilogueBwdGQAISA_fSD_Li256ELb0ELb0EEENS1_19SingleTileSchedulerILb0ELb0ELb0ELi128EEEEEEEEEvNT_6ParamsE$_ZN4cute5tupleIJNS0_IJNS0_IJNS_1CILi2EEES2_EEES3_NS1_ILi8EEEEEENS0_IJNS0_IJiNS1_ILi512EEEEEENS0_IJiiEEENS1_ILi1024EEEEEEEEC2ERKS5_RKSA_,($_ZN7cutlass13device_kernelIN5flash19enable_sm80_to_sm89INS1_16FlashAttnBwdSm80INS1_25CollectiveMainloopBwdSm80ILi2ELi2EN4cute5tupleIJNS5_1CILi128EEES8_NS7_ILi64EEEEEENS_6half_tEfNS_4arch4Sm80ELb0ELb1ELb1ELb0ELb0ELb0ELb0ELb0ELi2ELi4ELi4ELi4ELb0EEENS1_24CollectiveEpilogueBwdGQAISA_fSD_Li256ELb0ELb0EEENS1_19SingleTileSchedulerILb0ELb0ELb0ELi128EEEEEEEEEvNT_6ParamsE$_ZN4cute5tupleIJNS0_IJNS0_IJNS_1CILi2EEES2_S2_EEES2_NS0_IJNS0_IJS2_S2_EEES2_EEEEEENS0_IJNS0_IJNS1_ILi1EEENS1_ILi512EEEiEEENS1_ILi4096EEENS0_IJNS0_IJiiEEENS1_ILi8192EEEEEEEEEEEC2ERKS6_RKSE_ - $_ZN7cutlass13device_kernelIN5flash19enable_sm80_to_sm89INS1_16FlashAttnBwdSm80INS1_25CollectiveMainloopBwdSm80ILi2ELi2EN4cute5tupleIJNS5_1CILi128EEES8_NS7_ILi64EEEEEENS_6half_tEfNS_4arch4Sm80ELb0ELb1ELb1ELb0ELb0ELb0ELb0ELb0ELi2ELi4ELi4ELi4ELb0EEENS1_24CollectiveEpilogueBwdGQAISA_fSD_Li256ELb0ELb0EEENS1_19SingleTileSchedulerILb0ELb0ELb0ELi128EEEEEEEEEvNT_6ParamsE$_ZN4cute5tupleIJNS0_IJNS0_IJNS_1CILi2EEES2_EEES3_NS1_ILi8EEEEEENS0_IJNS0_IJiNS1_ILi512EEEEEENS0_IJiiEEENS1_ILi1024EEEEEEEEC2ERKS5_RKSA_)
$_ZN7cutlass13device_kernelIN5flash19enable_sm80_to_sm89INS1_16FlashAttnBwdSm80INS1_25CollectiveMainloopBwdSm80ILi2ELi2EN4cute5tupleIJNS5_1CILi128EEES8_NS7_ILi64EEEEEENS_6half_tEfNS_4arch4Sm80ELb0ELb1ELb1ELb0ELb0ELb0ELb0ELb0ELi2ELi4ELi4ELi4ELb0EEENS1_24CollectiveEpilogueBwdGQAISA_fSD_Li256ELb0ELb0EEENS1_19SingleTileSchedulerILb0ELb0ELb0ELi128EEEEEEEEEvNT_6ParamsE$_ZN4cute5tupleIJNS0_IJNS0_IJNS_1CILi2EEES2_EEES3_NS1_ILi8EEEEEENS0_IJNS0_IJiNS1_ILi512EEEEEENS0_IJiiEEENS1_ILi1024EEEEEEEEC2ERKS5_RKSA_:
[----:B------:R-:W-:Y:S01]  /*8020*/  IADD3 R4, R78, -c[0x0][0x20], RZ ;  /* 0x800008004e047a10 */ /* 0x000fe20007ffe0ff */
[----:B------:R-:W-:Y:S01]  /*8030*/  IMAD.MOV.U32 R18, RZ, RZ, R12 ;  /* 0x000000ffff127224 */ /* 0x000fe200078e000c */
[----:B------:R-:W-:-:S03]  /*8040*/  MOV R19, 0x0 ;  /* 0x0000000000137802 */ /* 0x000fc60000000f00 */
[----:B------:R1:W-:Y:S04]  /*8050*/  STL [R4], R2 ;  /* 0x0000000204007387 */ /* 0x0003e80000100800 */
[----:B------:R1:W-:Y:S04]  /*8060*/  STL [R4+0x4], R3 ;  /* 0x0000040304007387 */ /* 0x0003e80000100800 */
[----:B------:R1:W-:Y:S01]  /*8070*/  STL [R4+0x8], R5 ;  /* 0x0000080504007387 */ /* 0x0003e20000100800 */
[----:B------:R-:W-:Y:S05]  /*8080*/  RET.REL.NODEC R18 `(_ZN7cutlass13device_kernelIN5flash19enable_sm80_to_sm89INS1_16FlashAttnBwdSm80INS1_25CollectiveMainloopBwdSm80ILi2ELi2EN4cute5tupleIJNS5_1CILi128EEES8_NS7_ILi64EEEEEENS_6half_tEfNS_4arch4Sm80ELb0ELb1ELb1ELb0ELb0ELb0ELb0ELb0ELi2ELi4ELi4ELi4ELb0EEENS1_24CollectiveEpilogueBwdGQAISA_fSD_Li256ELb0ELb0EEENS1_19SingleTileSchedulerILb0ELb0ELb0ELi128EEEEEEEEEvNT_6ParamsE) ;  /* 0xffff7f7012007950 */ /* 0x000fea0003c3ffff */
        .type           $_ZN7cutlass13device_kernelIN5flash19enable_sm80_to_sm89INS1_16FlashAttnBwdSm80INS1_25CollectiveMainloopBwdSm80ILi2ELi2EN4cute5tupleIJNS5_1CILi128EEES8_NS7_ILi64EEEEEENS_6half_tEfNS_4arch4Sm80ELb0ELb1ELb1ELb0ELb0ELb0ELb0ELb0ELi2ELi4ELi4ELi4ELb0EEENS1_24CollectiveEpilogueBwdGQAISA_fSD_Li256ELb0ELb0EEENS1_19SingleTileSchedulerILb0ELb0ELb0ELi128EEEEEEEEEvNT_6ParamsE$_ZN4cute5tupleIJNS0_IJNS0_IJNS_1CILi2EEES2_S2_EEES2_NS0_IJNS0_IJS2_S2_EEES2_EEEEEENS0_IJNS0_IJNS1_ILi1EEENS1_ILi512EEEiEEENS1_ILi4096EEENS0_IJNS0_IJiiEEENS1_ILi8192EEEEEEEEEEEC2ERKS6_RKSE_,@function
        .size           $_ZN7cutlass13device_kernelIN5flash19enable_sm80_to_sm89INS1_16FlashAttnBwdSm80INS1_25CollectiveMainloopBwdSm80ILi2ELi2EN4cute5tupleIJNS5_1CILi128EEES8_NS7_ILi64EEEEEENS_6half_tEfNS_4arch4Sm80ELb0ELb1ELb1ELb0ELb0ELb0ELb0ELb0ELi2ELi4ELi4ELi4ELb0EEENS1_24CollectiveEpilogueBwdGQAISA_fSD_Li256ELb0ELb0EEENS1_19SingleTileSchedulerILb0ELb0ELb0ELi128EEEEEEEEEvNT_6ParamsE$_ZN4cute5tupleIJNS0_IJNS0_IJNS_1CILi2EEES2_S2_EEES2_NS0_IJNS0_IJS2_S2_EEES2_EEEEEENS0_IJNS0_IJNS1_ILi1EEENS1_ILi512EEEiEEENS1_ILi4096EEENS0_IJNS0_IJiiEEENS1_ILi8192EEEEEEEEEEEC2ERKS6_RKSE_,($_ZN7cutlass13device_kernelIN5flash19enable_sm80_to_sm89INS1_16FlashAttnBwdSm80INS1_25CollectiveMainloopBwdSm80ILi2ELi2EN4cute5tupleIJNS5_1CILi128EEES8_NS7_ILi64EEEEEENS_6half_tEfNS_4arch4Sm80ELb0ELb1ELb1ELb0ELb0ELb0ELb0ELb0ELi2ELi4ELi4ELi4ELb0EEENS1_24CollectiveEpilogueBwdGQAISA_fSD_Li256ELb0ELb0EEENS1_19SingleTileSchedulerILb0ELb0ELb0ELi128EEEEEEEEEvNT_6ParamsE$_ZN4cute5tupleIJNS0_IJNS0_IJNS_1CILi2EEES2_S2_EEES2_NS0_IJS2_S2_EEEEEENS0_IJNS0_IJNS1_ILi1EEENS1_ILi512EEEiEEENS1_ILi4096EEENS0_IJiiEEEEEEEEC2ERKS5_RKSB_ - $_ZN7cutlass13device_kernelIN5flash19enable_sm80_to_sm89INS1_16FlashAttnBwdSm80INS1_25CollectiveMainloopBwdSm80ILi2ELi2EN4cute5tupleIJNS5_1CILi128EEES8_NS7_ILi64EEEEEENS_6half_tEfNS_4arch4Sm80ELb0ELb1ELb1ELb0ELb0ELb0ELb0ELb0ELi2ELi4ELi4ELi4ELb0EEENS1_24CollectiveEpilogueBwdGQAISA_fSD_Li256ELb0ELb0EEENS1_19SingleTileSchedulerILb0ELb0ELb0ELi128EEEEEEEEEvNT_6ParamsE$_ZN4cute5tupleIJNS0_IJNS0_IJNS_1CILi2EEES2_S2_EEES2_NS0_IJNS0_IJS2_S2_EEES2_EEEEEENS0_IJNS0_IJNS1_ILi1EEENS1_ILi512EEEiEEENS1_ILi4096EEENS0_IJNS0_IJiiEEENS1_ILi8192EEEEEEEEEEEC2ERKS6_RKSE_)
$_ZN7cutlass13device_kernelIN5flash19enable_sm80_to_sm89INS1_16FlashAttnBwdSm80INS1_25CollectiveMainloopBwdSm80ILi2ELi2EN4cute5tupleIJNS5_1CILi128EEES8_NS7_ILi64EEEEEENS_6half_tEfNS_4arch4Sm80ELb0ELb1ELb1ELb0ELb0ELb0ELb0ELb0ELi2ELi4ELi4ELi4ELb0EEENS1_24CollectiveEpilogueBwdGQAISA_fSD_Li256ELb0ELb0EEENS1_19SingleTileSchedulerILb0ELb0ELb0ELi128EEEEEEEEEvNT_6ParamsE$_ZN4cute5tupleIJNS0_IJNS0_IJNS_1CILi2EEES2_S2_EEES2_NS0_IJNS0_IJS2_S2_EEES2_EEEEEENS0_IJNS0_IJNS1_ILi1EEENS1_ILi512EEEiEEENS1_ILi4096EEENS0_IJNS0_IJiiEEENS1_ILi8192EEEEEEEEEEEC2ERKS6_RKSE_:
[----:B------:R-:W-:Y:S01]  /*8090*/  IADD3 R4, R78, -c[0x0][0x20], RZ ;  /* 0x800008004e047a10 */ /* 0x000fe20007ffe0ff */
[----:B------:R-:W-:Y:S01]  /*80a0*/  IMAD.MOV.U32 R32, RZ, RZ, R6 ;  /* 0x000000ffff207224 */ /* 0x000fe200078e0006 */
[----:B------:R-:W-:-:S03]  /*80b0*/  MOV R33, 0x0 ;  /* 0x0000000000217802 */ /* 0x000fc60000000f00 */
[----:B------:R1:W-:Y:S04]  /*80c0*/  STL [R4], R2 ;  /* 0x0000000204007387 */ /* 0x0003e80000100800 */
[----:B------:R1:W-:Y:S04]  /*80d0*/  STL [R4+0x4], R3 ;  /* 0x0000040304007387 */ /* 0x0003e80000100800 */
[----:B------:R1:W-:Y:S01]  /*80e0*/  STL [R4+0x8], R5 ;  /* 0x0000080504007387 */ /* 0x0003e20000100800 */
[----:B------:R-:W-:Y:S05]  /*80f0*/  RET.REL.NODEC R32 `(_ZN7cutlass13device_kernelIN5flash19enable_sm80_to_sm89INS1_16FlashAttnBwdSm80INS1_25CollectiveMainloopBwdSm80ILi2ELi2EN4cute5tupleIJNS5_1CILi128EEES8_NS7_ILi64EEEEEENS_6half_tEfNS_4arch4Sm80ELb0ELb1ELb1ELb0ELb0ELb0ELb0ELb0ELi2ELi4ELi4ELi4ELb0EEENS1_24CollectiveEpilogueBwdGQAISA_fSD_Li256ELb0ELb0EEENS1_19SingleTileSchedulerILb0ELb0ELb0ELi128EEEEEEEEEvNT_6ParamsE) ;  /* 0xffff7f0020007950 */ /* 0x000fea0003c3ffff */
        .type           $_ZN7cutlass13device_kernelIN5flash19enable_sm80_to_sm89INS1_16FlashAttnBwdSm80INS1_25CollectiveMainloopBwdSm80ILi2ELi2EN4cute5tupleIJNS5_1CILi128EEES8_NS7_ILi64EEEEEENS_6half_tEfNS_4arch4Sm80ELb0ELb1ELb1ELb0ELb0ELb0ELb0ELb0ELi2ELi4ELi4ELi4ELb0EEENS1_24CollectiveEpilogueBwdGQAISA_fSD_Li256ELb0ELb0EEENS1_19SingleTileSchedulerILb0ELb0ELb0ELi128EEEEEEEEEvNT_6ParamsE$_ZN4cute5tupleIJNS0_IJNS0_IJNS_1CILi2EEES2_S2_EEES2_NS0_IJS2_S2_EEEEEENS0_IJNS0_IJNS1_ILi1EEENS1_ILi512EEEiEEENS1_ILi4096EEENS0_IJiiEEEEEEEEC2ERKS5_RKSB_,@function
        .size           $_ZN7cutlass13device_kernelIN5flash19enable_sm80_to_sm89INS1_16FlashAttnBwdSm80INS1_25CollectiveMainloopBwdSm80ILi2ELi2EN4cute5tupleIJNS5_1CILi128EEES8_NS7_ILi64EEEEEENS_6half_tEfNS_4arch4Sm80ELb0ELb1ELb1ELb0ELb0ELb0ELb0ELb0ELi2ELi4ELi4ELi4ELb0EEENS1_24CollectiveEpilogueBwdGQAISA_fSD_Li256ELb0ELb0EEENS1_19SingleTileSchedulerILb0ELb0ELb0ELi128EEEEEEEEEvNT_6ParamsE$_ZN4cute5tupleIJNS0_IJNS0_IJNS_1CILi2EEES2_S2_EEES2_NS0_IJS2_S2_EEEEEENS0_IJNS0_IJNS1_ILi1EEENS1_ILi512EEEiEEENS1_ILi4096EEENS0_IJiiEEEEEEEEC2ERKS5_RKSB_,($_ZN7cutlass13device_kernelIN5flash19enable_sm80_to_sm89INS1_16FlashAttnBwdSm80INS1_25CollectiveMainloopBwdSm80ILi2ELi2EN4cute5tupleIJNS5_1CILi128EEES8_NS7_ILi64EEEEEENS_6half_tEfNS_4arch4Sm80ELb0ELb1ELb1ELb0ELb0ELb0ELb0ELb0ELi2ELi4ELi4ELi4ELb0EEENS1_24CollectiveEpilogueBwdGQAISA_fSD_Li256ELb0ELb0EEENS1_19SingleTileSchedulerILb0ELb0ELb0ELi128EEEEEEEEEvNT_6ParamsE$_ZN4cute5tupleIJNS0_IJNS0_IJNS_1CILi8EEENS1_ILi1EEEEEENS0_IJNS1_ILi2EEEEEEEEENS0_IJNS0_IJS3_NS1_ILi0EEEEEENS0_IJiEEEEEEEEC2ERKS7_RKSB_ - $_ZN7cutlass13device_kernelIN5flash19enable_sm80_to_sm89INS1_16FlashAttnBwdSm80INS1_25CollectiveMainloopBwdSm80ILi2ELi2EN4cute5tupleIJNS5_1CILi128EEES8_NS7_ILi64EEEEEENS_6half_tEfNS_4arch4Sm80ELb0ELb1ELb1ELb0ELb0ELb0ELb0ELb0ELi2ELi4ELi4ELi4ELb0EEENS1_24CollectiveEpilogueBwdGQAISA_fSD_Li256ELb0ELb0EEENS1_19SingleTileSchedulerILb0ELb0ELb0ELi128EEEEEEEEEvNT_6ParamsE$_ZN4cute5tupleIJNS0_IJNS0_IJNS_1CILi2EEES2_S2_EEES2_NS0_IJS2_S2_EEEEEENS0_IJNS0_IJNS1_ILi1EEENS1_ILi512EEEiEEENS1_ILi4096EEENS0_IJiiEEEEEEEEC2ERKS5_RKSB_)
$_ZN7cutlass13device_kernelIN5flash19enable_sm80_to_sm89INS1_16FlashAttnBwdSm80INS1_25CollectiveMainloopBwdSm80ILi2ELi2EN4cute5tupleIJNS5_1CILi128EEES8_NS7_ILi64EEEEEENS_6half_tEfNS_4arch4Sm80ELb0ELb1ELb1ELb0ELb0ELb0ELb0ELb0ELi2ELi4ELi4ELi4ELb0EEENS1_24CollectiveEpilogueBwdGQAISA_fSD_Li256ELb0ELb0EEENS1_19SingleTileSchedulerILb0ELb0ELb0ELi128EEEEEEEEEvNT_6ParamsE$_ZN4cute5tupleIJNS0_IJNS0_IJNS_1CILi2EEES2_S2_EEES2_NS0_IJS2_S2_EEEEEENS0_IJNS0_IJNS1_ILi1EEENS1_ILi512EEEiEEENS1_ILi4096EEENS0_IJiiEEEEEEEEC2ERKS5_RKSB_:
[----:B------:R-:W-:Y:S01]  /*8100*/  IADD3 R4, R60, -c[0x0][0x20], RZ ;  /* 0x800008003c047a10 */ /* 0x000fe20007ffe0ff */
[----:B------:R-:W-:Y:S01]  /*8110*/  IMAD.MOV.U32 R30, RZ, RZ, R6 ;  /* 0x000000ffff1e7224 */ /* 0x000fe200078e0006 */
[----:B------:R-:W-:-:S03]  /*8120*/  MOV R31, 0x0 ;  /* 0x00000000001f7802 */ /* 0x000fc60000000f00 */
[----:B------:R1:W-:Y:S04]  /*8130*/  STL [R4], R2 ;  /* 0x0000000204007387 */ /* 0x0003e80000100800 */
[----:B------:R1:W-:Y:S04]  /*8140*/  STL [R4+0x4], R3 ;  /* 0x0000040304007387 */ /* 0x0003e80000100800 */
[----:B------:R1:W-:Y:S01]  /*8150*/  STL [R4+0x8], R5 ;  /* 0x0000080504007387 */ /* 0x0003e20000100800 */
[----:B------:R-:W-:Y:S05]  /*8160*/  RET.REL.NODEC R30 `(_ZN7cutlass13device_kernelIN5flash19enable_sm80_to_sm89INS1_16FlashAttnBwdSm80INS1_25CollectiveMainloopBwdSm80ILi2ELi2EN4cute5tupleIJNS5_1CILi128EEES8_NS7_ILi64EEEEEENS_6half_tEfNS_4arch4Sm80ELb0ELb1ELb1ELb0ELb0ELb0ELb0ELb0ELi2ELi4ELi4ELi4ELb0EEENS1_24CollectiveEpilogueBwdGQAISA_fSD_Li256ELb0ELb0EEENS1_19SingleTileSchedulerILb0ELb0ELb0ELi128EEEEEEEEEvNT_6ParamsE) ;  /* 0xffff7e901e007950 */ /* 0x000fea0003c3ffff */
        .type           $_ZN7cutlass13device_kernelIN5flash19enable_sm80_to_sm89INS1_16FlashAttnBwdSm80INS1_25CollectiveMainloopBwdSm80ILi2ELi2EN4cute5tupleIJNS5_1CILi128EEES8_NS7_ILi64EEEEEENS_6half_tEfNS_4arch4Sm80ELb0ELb1ELb1ELb0ELb0ELb0ELb0ELb0ELi2ELi4ELi4ELi4ELb0EEENS1_24CollectiveEpilogueBwdGQAISA_fSD_Li256ELb0ELb0EEENS1_19SingleTileSchedulerILb0ELb0ELb0ELi128EEEEEEEEEvNT_6ParamsE$_ZN4cute5tupleIJNS0_IJNS0_IJNS_1CILi8EEENS1_ILi1EEEEEENS0_IJNS1_ILi2EEEEEEEEENS0_IJNS0_IJS3_NS1_ILi0EEEEEENS0_IJiEEEEEEEEC2ERKS7_RKSB_,@function
        .size           $_ZN7cutlass13device_kernelIN5flash19enable_sm80_to_sm89INS1_16FlashAttnBwdSm80INS1_25CollectiveMainloopBwdSm80ILi2ELi2EN4cute5tupleIJNS5_1CILi128EEES8_NS7_ILi64EEEEEENS_6half_tEfNS_4arch4Sm80ELb0ELb1ELb1ELb0ELb0ELb0ELb0ELb0ELi2ELi4ELi4ELi4ELb0EEENS1_24CollectiveEpilogueBwdGQAISA_fSD_Li256ELb0ELb0EEENS1_19SingleTileSchedulerILb0ELb0ELb0ELi128EEEEEEEEEvNT_6ParamsE$_ZN4cute5tupleIJNS0_IJNS0_IJNS_1CILi8EEENS1_ILi1EEEEEENS0_IJNS1_ILi2EEEEEEEEENS0_IJNS0_IJS3_NS1_ILi0EEEEEENS0_IJiEEEEEEEEC2ERKS7_RKSB_,($_ZN7cutlass13device_kernelIN5flash19enable_sm80_to_sm89INS1_16FlashAttnBwdSm80INS1_25CollectiveMainloopBwdSm80ILi2ELi2EN4cute5tupleIJNS5_1CILi128EEES8_NS7_ILi64EEEEEENS_6half_tEfNS_4arch4Sm80ELb0ELb1ELb1ELb0ELb0ELb0ELb0ELb0ELi2ELi4ELi4ELi4ELb0EEENS1_24CollectiveEpilogueBwdGQAISA_fSD_Li256ELb0ELb0EEENS1_19SingleTileSchedulerILb0ELb0ELb0ELi128EEEEEEEEEvNT_6ParamsE$_ZN4cute5tupleIJNS0_IJNS0_IJNS_1CILi8EEENS1_ILi1EEEEEENS1_ILi2EEEEEENS0_IJNS0_IJS3_NS1_ILi0EEEEEEiEEEEEC2ERKS6_RKS9_ - $_ZN7cutlass13device_kernelIN5flash19enable_sm80_to_sm89INS1_16FlashAttnBwdSm80INS1_25CollectiveMainloopBwdSm80ILi2ELi2EN4cute5tupleIJNS5_1CILi128EEES8_NS7_ILi64EEEEEENS_6half_tEfNS_4arch4Sm80ELb0ELb1ELb1ELb0ELb0ELb0ELb0ELb0ELi2ELi4ELi4ELi4ELb0EEENS1_24CollectiveEpilogueBwdGQAISA_fSD_Li256ELb0ELb0EEENS1_19SingleTileSchedulerILb0ELb0ELb0ELi128EEEEEEEEEvNT_6ParamsE$_ZN4cute5tupleIJNS0_IJNS0_IJNS_1CILi8EEENS1_ILi1EEEEEENS0_IJNS1_ILi2EEEEEEEEENS0_IJNS0_IJS3_NS1_ILi0EEEEEENS0_IJiEEEEEEEEC2ERKS7_RKSB_)
$_ZN7cutlass13device_kernelIN5flash19enable_sm80_to_sm89INS1_16FlashAttnBwdSm80INS1_25CollectiveMainloopBwdSm80ILi2ELi2EN4cute5tupleIJNS5_1CILi128EEES8_NS7_ILi64EEEEEENS_6half_tEfNS_4arch4Sm80ELb0ELb1ELb1ELb0ELb0ELb0ELb0ELb0ELi2ELi4ELi4ELi4ELb0EEENS1_24CollectiveEpilogueBwdGQAISA_fSD_Li256ELb0ELb0EEENS1_19SingleTileSchedulerILb0ELb0ELb0ELi128EEEEEEEEEvNT_6ParamsE$_ZN4cute5tupleIJNS0_IJNS0_IJNS_1CILi8EEENS1_ILi1EEEEEENS0_IJNS1_ILi2EEEEEEEEENS0_IJNS0_IJS3_NS1_ILi0EEEEEENS0_IJiEEEEEEEEC2ERKS7_RKSB_:
[----:B------:R-:W-:Y:S02]  /*8170*/  IADD3 R36, R79, -c[0x0][0x20], RZ ;  /* 0x800008004f247a10 */ /* 0x000fe40007ffe0ff */
[----:B------:R-:W-:-:S03]  /*8180*/  MOV R39, 0x0 ;  /* 0x0000000000277802 */ /* 0x000fc60000000f00 */
[----:B------:R1:W-:Y:S01]  /*8190*/  STL [R36], R37 ;  /* 0x0000002524007387 */ /* 0x0003e20000100800 */
[----:B------:R-:W-:Y:S05]  /*81a0*/  RET.REL.NODEC R38 `(_ZN7cutlass13device_kernelIN5flash19enable_sm80_to_sm89INS1_16FlashAttnBwdSm80INS1_25CollectiveMainloopBwdSm80ILi2ELi2EN4cute5tupleIJNS5_1CILi128EEES8_NS7_ILi64EEEEEENS_6half_tEfNS_4arch4Sm80ELb0ELb1ELb1ELb0ELb0ELb0ELb0ELb0ELi2ELi4ELi4ELi4ELb0EEENS1_24CollectiveEpilogueBwdGQAISA_fSD_Li256ELb0ELb0EEENS1_19SingleTileSchedulerILb0ELb0ELb0ELi128EEEEEEEEEvNT_6ParamsE) ;  /* 0xffff7e5026007950 */ /* 0x000fea0003c3ffff */
        .type           $_ZN7cutlass13device_kernelIN5flash19enable_sm80_to_sm89INS1_16FlashAttnBwdSm80INS1_25CollectiveMainloopBwdSm80ILi2ELi2EN4cute5tupleIJNS5_1CILi128EEES8_NS7_ILi64EEEEEENS_6half_tEfNS_4arch4Sm80ELb0ELb1ELb1ELb0ELb0ELb0ELb0ELb0ELi2ELi4ELi4ELi4ELb0EEENS1_24CollectiveEpilogueBwdGQAISA_fSD_Li256ELb0ELb0EEENS1_19SingleTileSchedulerILb0ELb0ELb0ELi128EEEEEEEEEvNT_6ParamsE$_ZN4cute5tupleIJNS0_IJNS0_IJNS_1CILi8EEENS1_ILi1EEEEEENS1_ILi2EEEEEENS0_IJNS0_IJS3_NS1_ILi0EEEEEEiEEEEEC2ERKS6_RKS9_,@function
        .size           $_ZN7cutlass13device_kernelIN5flash19enable_sm80_to_sm89INS1_16FlashAttnBwdSm80INS1_25CollectiveMainloopBwdSm80ILi2ELi2EN4cute5tupleIJNS5_1CILi128EEES8_NS7_ILi64EEEEEENS_6half_tEfNS_4arch4Sm80ELb0ELb1ELb1ELb0ELb0ELb0ELb0ELb0ELi2ELi4ELi4ELi4ELb0EEENS1_24CollectiveEpilogueBwdGQAISA_fSD_Li256ELb0ELb0EEENS1_19SingleTileSchedulerILb0ELb0ELb0ELi128EEEEEEEEEvNT_6ParamsE$_ZN4cute5tupleIJNS0_IJNS0_IJNS_1CILi8EEENS1_ILi1EEEEEENS1_ILi2EEEEEENS0_IJNS0_IJS3_NS1_ILi0EEEEEEiEEEEEC2ERKS6_RKS9_,($_ZN7cutlass13device_kernelIN5flash19enable_sm80_to_sm89INS1_16FlashAttnBwdSm80INS1_25CollectiveMainloopBwdSm80ILi2ELi2EN4cute5tupleIJNS5_1CILi128EEES8_NS7_ILi64EEEEEENS_6half_tEfNS_4arch4Sm80ELb0ELb1ELb1ELb0ELb0ELb0ELb0ELb0ELi2ELi4ELi4ELi4ELb0EEENS1_24CollectiveEpilogueBwdGQAISA_fSD_Li256ELb0ELb0EEENS1_19SingleTileSchedulerILb0ELb0ELb0ELi128EEEEEEEEEvNT_6ParamsE$_ZN4cute5tupleIJNS0_IJNS0_IJNS_1CILi8EEENS1_ILi1EEEEEENS1_ILi2EEENS0_IJS5_S5_EEEEEENS0_IJNS0_IJS3_NS1_ILi0EEEEEENS1_ILi4096EEENS0_IJiiEEEEEEEEC2ERKS7_RKSC_ - $_ZN7cutlass13device_kernelIN5flash19enable_sm80_to_sm89INS1_16FlashAttnBwdSm80INS1_25CollectiveMainloopBwdSm80ILi2ELi2EN4cute5tupleIJNS5_1CILi128EEES8_NS7_ILi64EEEEEENS_6half_tEfNS_4arch4Sm80ELb0ELb1ELb1ELb0ELb0ELb0ELb0ELb0ELi2ELi4ELi4ELi4ELb0EEENS1_24CollectiveEpilogueBwdGQAISA_fSD_Li256ELb0ELb0EEENS1_19SingleTileSchedulerILb0ELb0ELb0ELi128EEEEEEEEEvNT_6ParamsE$_ZN4cute5tupleIJNS0_IJNS0_IJNS_1CILi8EEENS1_ILi1EEEEEENS1_ILi2EEEEEENS0_IJNS0_IJS3_NS1_ILi0EEEEEEiEEEEEC2ERKS6_RKS9_)
$_ZN7cutlass13device_kernelIN5flash19enable_sm80_to_sm89INS1_16FlashAttnBwdSm80INS1_25CollectiveMainloopBwdSm80ILi2ELi2EN4cute5tupleIJNS5_1CILi128EEES8_NS7_ILi64EEEEEENS_6half_tEfNS_4arch4Sm80ELb0ELb1ELb1ELb0ELb0ELb0ELb0ELb0ELi2ELi4ELi4ELi4ELb0EEENS1_24CollectiveEpilogueBwdGQAISA_fSD_Li256ELb0ELb0EEENS1_19SingleTileSchedulerILb0ELb0ELb0ELi128EEEEEEEEEvNT_6ParamsE$_ZN4cute5tupleIJNS0_IJNS0_IJNS_1CILi8EEENS1_ILi1EEEEEENS1_ILi2EEEEEENS0_IJNS0_IJS3_NS1_ILi0EEEEEEiEEEEEC2ERKS6_RKS9_:
[----:B------:R-:W-:Y:S02]  /*81b0*/  IADD3 R2, R79, -c[0x0][0x20], RZ ;  /* 0x800008004f027a10 */ /* 0x000fe40007ffe0ff */
[----:B------:R-:W-:-:S03]  /*81c0*/  MOV R37, 0x0 ;  /* 0x0000000000257802 */ /* 0x000fc60000000f00 */
[----:B------:R1:W-:Y:S01]  /*81d0*/  STL [R2], R3 ;  /* 0x0000000302007387 */ /* 0x0003e20000100800 */
[----:B------:R-:W-:Y:S05]  /*81e0*/  RET.REL.NODEC R36 `(_ZN7cutlass13device_kernelIN5flash19enable_sm80_to_sm89INS1_16FlashAttnBwdSm80INS1_25CollectiveMainloopBwdSm80ILi2ELi2EN4cute5tupleIJNS5_1CILi128EEES8_NS7_ILi64EEEEEENS_6half_tEfNS_4arch4Sm80ELb0ELb1ELb1ELb0ELb0ELb0ELb0ELb0ELi2ELi4ELi4ELi4ELb0EEENS1_24CollectiveEpilogueBwdGQAISA_fSD_Li256ELb0ELb0EEENS1_19SingleTileSchedulerILb0ELb0ELb0ELi128EEEEEEEEEvNT_6ParamsE) ;  /* 0xffff7e1024007950 */ /* 0x000fea0003c3ffff */
        .type           $_ZN7cutlass13device_kernelIN5flash19enable_sm80_to_sm89INS1_16FlashAttnBwdSm80INS1_25CollectiveMainloopBwdSm80ILi2ELi2EN4cute5tupleIJNS5_1CILi128EEES8_NS7_ILi64EEEEEENS_6half_tEfNS_4arch4Sm80ELb0ELb1ELb1ELb0ELb0ELb0ELb0ELb0ELi2ELi4ELi4ELi4ELb0EEENS1_24CollectiveEpilogueBwdGQAISA_fSD_Li256ELb0ELb0EEENS1_19SingleTileSchedulerILb0ELb0ELb0ELi128EEEEEEEEEvNT_6ParamsE$_ZN4cute5tupleIJNS0_IJNS0_IJNS_1CILi8EEENS1_ILi1EEEEEENS1_ILi2EEENS0_IJS5_S5_EEEEEENS0_IJNS0_IJS3_NS1_ILi0EEEEEENS1_ILi4096EEENS0_IJiiEEEEEEEEC2ERKS7_RKSC_,@function
        .size           $_ZN7cutlass13device_kernelIN5flash19enable_sm80_to_sm89INS1_16FlashAttnBwdSm80INS1_25CollectiveMainloopBwdSm80ILi2ELi2EN4cute5tupleIJNS5_1CILi128EEES8_NS7_ILi64EEEEEENS_6half_tEfNS_4arch4Sm80ELb0ELb1ELb1ELb0ELb0ELb0ELb0ELb0ELi2ELi4ELi4ELi4ELb0EEENS1_24CollectiveEpilogueBwdGQAISA_fSD_Li256ELb0ELb0EEENS1_19SingleTileSchedulerILb0ELb0ELb0ELi128EEEEEEEEEvNT_6ParamsE$_ZN4cute5tupleIJNS0_IJNS0_IJNS_1CILi8EEENS1_ILi1EEEEEENS1_ILi2EEENS0_IJS5_S5_EEEEEENS0_IJNS0_IJS3_NS1_ILi0EEEEEENS1_ILi4096EEENS0_IJiiEEEEEEEEC2ERKS7_RKSC_,($_ZN7cutlass13device_kernelIN5flash19enable_sm80_to_sm89INS1_16FlashAttnBwdSm80INS1_25CollectiveMainloopBwdSm80ILi2ELi2EN4cute5tupleIJNS5_1CILi128EEES8_NS7_ILi64EEEEEENS_6half_tEfNS_4arch4Sm80ELb0ELb1ELb1ELb0ELb0ELb0ELb0ELb0ELi2ELi4ELi4ELi4ELb0EEENS1_24CollectiveEpilogueBwdGQAISA_fSD_Li256ELb0ELb0EEENS1_19SingleTileSchedulerILb0ELb0ELb0ELi128EEEEEEEEEvNT_6ParamsE$_ZN4cute5tupleIJNS0_IJNS0_IJNS_1CILi8EEENS1_ILi1EEEEEENS1_ILi2EEES2_EEENS0_IJNS0_IJS3_NS1_ILi0EEEEEEiNS1_ILi1024EEEEEEEEC2ERKS6_RKSA_ - $_ZN7cutlass13device_kernelIN5flash19enable_sm80_to_sm89INS1_16FlashAttnBwdSm80INS1_25CollectiveMainloopBwdSm80ILi2ELi2EN4cute5tupleIJNS5_1CILi128EEES8_NS7_ILi64EEEEEENS_6half_tEfNS_4arch4Sm80ELb0ELb1ELb1ELb0ELb0ELb0ELb0ELb0ELi2ELi4ELi4ELi4ELb0EEENS1_24CollectiveEpilogueBwdGQAISA_fSD_Li256ELb0ELb0EEENS1_19SingleTileSchedulerILb0ELb0ELb0ELi128EEEEEEEEEvNT_6ParamsE$_ZN4cute5tupleIJNS0_IJNS0_IJNS_1CILi8EEENS1_ILi1EEEEEENS1_ILi2EEENS0_IJS5_S5_EEEEEENS0_IJNS0_IJS3_NS1_ILi0EEEEEENS1_ILi4096EEENS0_IJiiEEEEEEEEC2ERKS7_RKSC_)
$_ZN7cutlass13device_kernelIN5flash19enable_sm80_to_sm89INS1_16FlashAttnBwdSm80INS1_25CollectiveMainloopBwdSm80ILi2ELi2EN4cute5tupleIJNS5_1CILi128EEES8_NS7_ILi64EEEEEENS_6half_tEfNS_4arch4Sm80ELb0ELb1ELb1ELb0ELb0ELb0ELb0ELb0ELi2ELi4ELi4ELi4ELb0EEENS1_24CollectiveEpilogueBwdGQAISA_fSD_Li256ELb0ELb0EEENS1_19SingleTileSchedulerILb0ELb0ELb0ELi128EEEEEEEEEvNT_6ParamsE$_ZN4cute5tupleIJNS0_IJNS0_IJNS_1CILi8EEENS1_ILi1EEEEEENS1_ILi2EEENS0_IJS5_S5_EEEEEENS0_IJNS0_IJS3_NS1_ILi0EEEEEENS1_ILi4096EEENS0_IJiiEEEEEEEEC2ERKS7_RKSC_:
[----:B------:R-:W-:Y:S01]  /*81f0*/  IADD3 R2, R60, -c[0x0][0x20], RZ ;  /* 0x800008003c027a10 */ /* 0x000fe20007ffe0ff */
[----:B------:R-:W-:Y:S01]  /*8200*/  IMAD.MOV.U32 R14, RZ, RZ, R4 ;  /* 0x000000ffff0e7224 */ /* 0x000fe200078e0004 */
[----:B------:R-:W-:-:S03]  /*8210*/  MOV R15, 0x0 ;  /* 0x00000000000f7802 */ /* 0x000fc60000000f00 */
[----:B------:R1:W-:Y:S04]  /*8220*/  STL [R2], R5 ;  /* 0x0000000502007387 */ /* 0x0003e80000100800 */
[----:B------:R1:W-:Y:S01]  /*8230*/  STL [R2+0x4], R3 ;  /* 0x0000040302007387 */ /* 0x0003e20000100800 */
[----:B------:R-:W-:Y:S05]  /*8240*/  RET.REL.NODEC R14 `(_ZN7cutlass13device_kernelIN5flash19enable_sm80_to_sm89INS1_16FlashAttnBwdSm80INS1_25CollectiveMainloopBwdSm80ILi2ELi2EN4cute5tupleIJNS5_1CILi128EEES8_NS7_ILi64EEEEEENS_6half_tEfNS_4arch4Sm80ELb0ELb1ELb1ELb0ELb0ELb0ELb0ELb0ELi2ELi4ELi4ELi4ELb0EEENS1_24CollectiveEpilogueBwdGQAISA_fSD_Li256ELb0ELb0EEENS1_19SingleTileSchedulerILb0ELb0ELb0ELi128EEEEEEEEEvNT_6ParamsE) ;  /* 0xffff7db00e007950 */ /* 0x000fea0003c3ffff */
        .type           $_ZN7cutlass13device_kernelIN5flash19enable_sm80_to_sm89INS1_16FlashAttnBwdSm80INS1_25CollectiveMainloopBwdSm80ILi2ELi2EN4cute5tupleIJNS5_1CILi128EEES8_NS7_ILi64EEEEEENS_6half_tEfNS_4arch4Sm80ELb0ELb1ELb1ELb0ELb0ELb0ELb0ELb0ELi2ELi4ELi4ELi4ELb0EEENS1_24CollectiveEpilogueBwdGQAISA_fSD_Li256ELb0ELb0EEENS1_19SingleTileSchedulerILb0ELb0ELb0ELi128EEEEEEEEEvNT_6ParamsE$_ZN4cute5tupleIJNS0_IJNS0_IJNS_1CILi8EEENS1_ILi1EEEEEENS1_ILi2EEES2_EEENS0_IJNS0_IJS3_NS1_ILi0EEEEEEiNS1_ILi1024EEEEEEEEC2ERKS6_RKSA_,@function
        .size           $_ZN7cutlass13device_kernelIN5flash19enable_sm80_to_sm89INS1_16FlashAttnBwdSm80INS1_25CollectiveMainloopBwdSm80ILi2ELi2EN4cute5tupleIJNS5_1CILi128EEES8_NS7_ILi64EEEEEENS_6half_tEfNS_4arch4Sm80ELb0ELb1ELb1ELb0ELb0ELb0ELb0ELb0ELi2ELi4ELi4ELi4ELb0EEENS1_24CollectiveEpilogueBwdGQAISA_fSD_Li256ELb0ELb0EEENS1_19SingleTileSchedulerILb0ELb0ELb0ELi128EEEEEEEEEvNT_6ParamsE$_ZN4cute5tupleIJNS0_IJNS0_IJNS_1CILi8EEENS1_ILi1EEEEEENS1_ILi2EEES2_EEENS0_IJNS0_IJS3_NS1_ILi0EEEEEEiNS1_ILi1024EEEEEEEEC2ERKS6_RKSA_,($_ZN7cutlass13device_kernelIN5flash19enable_sm80_to_sm89INS1_16FlashAttnBwdSm80INS1_25CollectiveMainloopBwdSm80ILi2ELi2EN4cute5tupleIJNS5_1CILi128EEES8_NS7_ILi64EEEEEENS_6half_tEfNS_4arch4Sm80ELb0ELb1ELb1ELb0ELb0ELb0ELb0ELb0ELi2ELi4ELi4ELi4ELb0EEENS1_24CollectiveEpilogueBwdGQAISA_fSD_Li256ELb0ELb0EEENS1_19SingleTileSchedulerILb0ELb0ELb0ELi128EEEEEEEEEvNT_6ParamsE$_ZN4cute5tupleIJNS0_IJNS_1CILi16EEENS1_ILi2EEES3_S3_NS1_ILi4EEES3_EEENS0_IJNS1_ILi1EEEiiiNS1_ILi144EEENS1_ILi512EEEEEEEEC2ERKS5_RKS9_ - $_ZN7cutlass13device_kernelIN5flash19enable_sm80_to_sm89INS1_16FlashAttnBwdSm80INS1_25CollectiveMainloopBwdSm80ILi2ELi2EN4cute5tupleIJNS5_1CILi128EEES8_NS7_ILi64EEEEEENS_6half_tEfNS_4arch4Sm80ELb0ELb1ELb1ELb0ELb0ELb0ELb0ELb0ELi2ELi4ELi4ELi4ELb0EEENS1_24CollectiveEpilogueBwdGQAISA_fSD_Li256ELb0ELb0EEENS1_19SingleTileSchedulerILb0ELb0ELb0ELi128EEEEEEEEEvNT_6ParamsE$_ZN4cute5tupleIJNS0_IJNS0_IJNS_1CILi8EEENS1_ILi1EEEEEENS1_ILi2EEES2_EEENS0_IJNS0_IJS3_NS1_ILi0EEEEEEiNS1_ILi1024EEEEEEEEC2ERKS6_RKSA_)
$_ZN7cutlass13device_kernelIN5flash19enable_sm80_to_sm89INS1_16FlashAttnBwdSm80INS1_25CollectiveMainloopBwdSm80ILi2ELi2EN4cute5tupleIJNS5_1CILi128EEES8_NS7_ILi64EEEEEENS_6half_tEfNS_4arch4Sm80ELb0ELb1ELb1ELb0ELb0ELb0ELb0ELb0ELi2ELi4ELi4ELi4ELb0EEENS1_24CollectiveEpilogueBwdGQAISA_fSD_Li256ELb0ELb0EEENS1_19SingleTileSchedulerILb0ELb0ELb0ELi128EEEEEEEEEvNT_6ParamsE$_ZN4cute5tupleIJNS0_IJNS0_IJNS_1CILi8EEENS1_ILi1EEEEEENS1_ILi2EEES2_EEENS0_IJNS0_IJS3_NS1_ILi0EEEEEEiNS1_ILi1024EEEEEEEEC2ERKS6_RKSA_:
[----:B------:R-:W-:Y:S01]  /*8250*/  IADD3 R2, R60, -c[0x0][0x20], RZ ;  /* 0x800008003c027a10 */ /* 0x000fe20007ffe0ff */
[----:B------:R-:W-:Y:S01]  /*8260*/  IMAD.MOV.U32 R12, RZ, RZ, R4 ;  /* 0x000000ffff0c7224 */ /* 0x000fe200078e0004 */
[----:B------:R-:W-:-:S03]  /*8270*/  MOV R13, 0x0 ;  /* 0x00000000000d7802 */ /* 0x000fc60000000f00 */
[----:B------:R1:W-:Y:S01]  /*8280*/  STL [R2], R3 ;  /* 0x0000000302007387 */ /* 0x0003e20000100800 */
[----:B------:R-:W-:Y:S05]  /*8290*/  RET.REL.NODEC R12 `(_ZN7cutlass13device_kernelIN5flash19enable_sm80_to_sm89INS1_16FlashAttnBwdSm80INS1_25CollectiveMainloopBwdSm80ILi2ELi2EN4cute5tupleIJNS5_1CILi128EEES8_NS7_ILi64EEEEEENS_6half_tEfNS_4arch4Sm80ELb0ELb1ELb1ELb0ELb0ELb0ELb0ELb0ELi2ELi4ELi4ELi4ELb0EEENS1_24CollectiveEpilogueBwdGQAISA_fSD_Li256ELb0ELb0EEENS1_19SingleTileSchedulerILb0ELb0ELb0ELi128EEEEEEEEEvNT_6ParamsE) ;  /* 0xffff7d600c007950 */ /* 0x000fea0003c3ffff */
        .type           $_ZN7cutlass13device_kernelIN5flash19enable_sm80_to_sm89INS1_16FlashAttnBwdSm80INS1_25CollectiveMainloopBwdSm80ILi2ELi2EN4cute5tupleIJNS5_1CILi128EEES8_NS7_ILi64EEEEEENS_6half_tEfNS_4arch4Sm80ELb0ELb1ELb1ELb0ELb0ELb0ELb0ELb0ELi2ELi4ELi4ELi4ELb0EEENS1_24CollectiveEpilogueBwdGQAISA_fSD_Li256ELb0ELb0EEENS1_19SingleTileSchedulerILb0ELb0ELb0ELi128EEEEEEEEEvNT_6ParamsE$_ZN4cute5tupleIJNS0_IJNS_1CILi16EEENS1_ILi2EEES3_S3_NS1_ILi4EEES3_EEENS0_IJNS1_ILi1EEEiiiNS1_ILi144EEENS1_ILi512EEEEEEEEC2ERKS5_RKS9_,@function
        .size           $_ZN7cutlass13device_kernelIN5flash19enable_sm80_to_sm89INS1_16FlashAttnBwdSm80INS1_25CollectiveMainloopBwdSm80ILi2ELi2EN4cute5tupleIJNS5_1CILi128EEES8_NS7_ILi64EEEEEENS_6half_tEfNS_4arch4Sm80ELb0ELb1ELb1ELb0ELb0ELb0ELb0ELb0ELi2ELi4ELi4ELi4ELb0EEENS1_24CollectiveEpilogueBwdGQAISA_fSD_Li256ELb0ELb0EEENS1_19SingleTileSchedulerILb0ELb0ELb0ELi128EEEEEEEEEvNT_6ParamsE$_ZN4cute5tupleIJNS0_IJNS_1CILi16EEENS1_ILi2EEES3_S3_NS1_ILi4EEES3_EEENS0_IJNS1_ILi1EEEiiiNS1_ILi144EEENS1_ILi512EEEEEEEEC2ERKS5_RKS9_,($_ZN7cutlass13device_kernelIN5flash19enable_sm80_to_sm89INS1_16FlashAttnBwdSm80INS1_25CollectiveMainloopBwdSm80ILi2ELi2EN4cute5tupleIJNS5_1CILi128EEES8_NS7_ILi64EEEEEENS_6half_tEfNS_4arch4Sm80ELb0ELb1ELb1ELb0ELb0ELb0ELb0ELb0ELi2ELi4ELi4ELi4ELb0EEENS1_24CollectiveEpilogueBwdGQAISA_fSD_Li256ELb0ELb0EEENS1_19SingleTileSchedulerILb0ELb0ELb0ELi128EEEEEEEEEvNT_6ParamsE$_ZN4cute5tupleIJNS0_IJNS_1CILi2EEEEEENS0_IJiEEEEEC2ERKS3_RKS4_ - $_ZN7cutlass13device_kernelIN5flash19enable_sm80_to_sm89INS1_16FlashAttnBwdSm80INS1_25CollectiveMainloopBwdSm80ILi2ELi2EN4cute5tupleIJNS5_1CILi128EEES8_NS7_ILi64EEEEEENS_6half_tEfNS_4arch4Sm80ELb0ELb1ELb1ELb0ELb0ELb0ELb0ELb0ELi2ELi4ELi4ELi4ELb0EEENS1_24CollectiveEpilogueBwdGQAISA_fSD_Li256ELb0ELb0EEENS1_19SingleTileSchedulerILb0ELb0ELb0ELi128EEEEEEEEEvNT_6ParamsE$_ZN4cute5tupleIJNS0_IJNS_1CILi16EEENS1_ILi2EEES3_S3_NS1_ILi4EEES3_EEENS0_IJNS1_ILi1EEEiiiNS1_ILi144EEENS1_ILi512EEEEEEEEC2ERKS5_RKS9_)
$_ZN7cutlass13device_kernelIN5flash19enable_sm80_to_sm89INS1_16FlashAttnBwdSm80INS1_25CollectiveMainloopBwdSm80ILi2ELi2EN4cute5tupleIJNS5_1CILi128EEES8_NS7_ILi64EEEEEENS_6half_tEfNS_4arch4Sm80ELb0ELb1ELb1ELb0ELb0ELb0ELb0ELb0ELi2ELi4ELi4ELi4ELb0EEENS1_24CollectiveEpilogueBwdGQAISA_fSD_Li256ELb0ELb0EEENS1_19SingleTileSchedulerILb0ELb0ELb0ELi128EEEEEEEEEvNT_6ParamsE$_ZN4cute5tupleIJNS0_IJNS_1CILi16EEENS1_ILi2EEES3_S3_NS1_ILi4EEES3_EEENS0_IJNS1_ILi1EEEiiiNS1_ILi144EEENS1_ILi512EEEEEEEEC2ERKS5_RKS9_:
[----:B------:R-:W-:Y:S01]  /*82a0*/  IADD3 R4, R80, -c[0x0][0x20], RZ ;  /* 0x8000080050047a10 */ /* 0x000fe20007ffe0ff */
[----:B------:R-:W-:Y:S01]  /*82b0*/  IMAD.MOV.U32 R18, RZ, RZ, R12 ;  /* 0x000000ffff127224 */ /* 0x000fe200078e000c */
[----:B------:R-:W-:-:S03]  /*82c0*/  MOV R19, 0x0 ;  /* 0x0000000000137802 */ /* 0x000fc60000000f00 */
[----:B------:R1:W-:Y:S04]  /*82d0*/  STL [R4], R2 ;  /* 0x0000000204007387 */ /* 0x0003e80000100800 */
[----:B------:R1:W-:Y:S04]  /*82e0*/  STL [R4+0x4], R3 ;  /* 0x0000040304007387 */ /* 0x0003e80000100800 */
[----:B------:R1:W-:Y:S01]  /*82f0*/  STL [R4+0x8], R5 ;  /* 0x0000080504007387 */ /* 0x0003e20000100800 */
[----:B------:R-:W-:Y:S05]  /*8300*/  RET.REL.NODEC R18 `(_ZN7cutlass13device_kernelIN5flash19enable_sm80_to_sm89INS1_16FlashAttnBwdSm80INS1_25CollectiveMainloopBwdSm80ILi2ELi2EN4cute5tupleIJNS5_1CILi128EEES8_NS7_ILi64EEEEEENS_6half_tEfNS_4arch4Sm80ELb0ELb1ELb1ELb0ELb0ELb0ELb0ELb0ELi2ELi4ELi4ELi4ELb0EEENS1_24CollectiveEpilogueBwdGQAISA_fSD_Li256ELb0ELb0EEENS1_19SingleTileSchedulerILb0ELb0ELb0ELi128EEEEEEEEEvNT_6ParamsE) ;  /* 0xffff7cf012007950 */ /* 0x000fea0003c3ffff */
        .type           $_ZN7cutlass13device_kernelIN5flash19enable_sm80_to_sm89INS1_16FlashAttnBwdSm80INS1_25CollectiveMainloopBwdSm80ILi2ELi2EN4cute5tupleIJNS5_1CILi128EEES8_NS7_ILi64EEEEEENS_6half_tEfNS_4arch4Sm80ELb0ELb1ELb1ELb0ELb0ELb0ELb0ELb0ELi2ELi4ELi4ELi4ELb0EEENS1_24CollectiveEpilogueBwdGQAISA_fSD_Li256ELb0ELb0EEENS1_19SingleTileSchedulerILb0ELb0ELb0ELi128EEEEEEEEEvNT_6ParamsE$_ZN4cute5tupleIJNS0_IJNS_1CILi2EEEEEENS0_IJiEEEEEC2ERKS3_RKS4_,@function
        .size           $_ZN7cutlass13device_kernelIN5flash19enable_sm80_to_sm89INS1_16FlashAttnBwdSm80INS1_25CollectiveMainloopBwdSm80ILi2ELi2EN4cute5tupleIJNS5_1CILi128EEES8_NS7_ILi64EEEEEENS_6half_tEfNS_4arch4Sm80ELb0ELb1ELb1ELb0ELb0ELb0ELb0ELb0ELi2ELi4ELi4ELi4ELb0EEENS1_24CollectiveEpilogueBwdGQAISA_fSD_Li256ELb0ELb0EEENS1_19SingleTileSchedulerILb0ELb0ELb0ELi128EEEEEEEEEvNT_6ParamsE$_ZN4cute5tupleIJNS0_IJNS_1CILi2EEEEEENS0_IJiEEEEEC2ERKS3_RKS4_,($_ZN7cutlass13device_kernelIN5flash19enable_sm80_to_sm89INS1_16FlashAttnBwdSm80INS1_25CollectiveMainloopBwdSm80ILi2ELi2EN4cute5tupleIJNS5_1CILi128EEES8_NS7_ILi64EEEEEENS_6half_tEfNS_4arch4Sm80ELb0ELb1ELb1ELb0ELb0ELb0ELb0ELb0ELi2ELi4ELi4ELi4ELb0EEENS1_24CollectiveEpilogueBwdGQAISA_fSD_Li256ELb0ELb0EEENS1_19SingleTileSchedulerILb0ELb0ELb0ELi128EEEEEEEEEvNT_6ParamsE$_ZN4cute5tupleIJNS0_IJNS_1CILi8EEENS0_IJNS1_ILi2EEES3_S3_EEENS1_ILi1EEES4_S5_EEENS0_IJS5_NS0_IJS2_iiEEENS1_ILi64EEENS0_IJiNS1_ILi144EEENS1_ILi288EEEEEENS1_ILi512EEEEEEEEC2ERKS6_RKSD_ - $_ZN7cutlass13device_kernelIN5flash19enable_sm80_to_sm89INS1_16FlashAttnBwdSm80INS1_25CollectiveMainloopBwdSm80ILi2ELi2EN4cute5tupleIJNS5_1CILi128EEES8_NS7_ILi64EEEEEENS_6half_tEfNS_4arch4Sm80ELb0ELb1ELb1ELb0ELb0ELb0ELb0ELb0ELi2ELi4ELi4ELi4ELb0EEENS1_24CollectiveEpilogueBwdGQAISA_fSD_Li256ELb0ELb0EEENS1_19SingleTileSchedulerILb0ELb0ELb0ELi128EEEEEEEEEvNT_6ParamsE$_ZN4cute5tupleIJNS0_IJNS_1CILi2EEEEEENS0_IJiEEEEEC2ERKS3_RKS4_)
$_ZN7cutlass13device_kernelIN5flash19enable_sm80_to_sm89INS1_16FlashAttnBwdSm80INS1_25CollectiveMainloopBwdSm80ILi2ELi2EN4cute5tupleIJNS5_1CILi128EEES8_NS7_ILi64EEEEEENS_6half_tEfNS_4arch4Sm80ELb0ELb1ELb1ELb0ELb0ELb0ELb0ELb0ELi2ELi4ELi4ELi4ELb0EEENS1_24CollectiveEpilogueBwdGQAISA_fSD_Li256ELb0ELb0EEENS1_19SingleTileSchedulerILb0ELb0ELb0ELi128EEEEEEEEEvNT_6ParamsE$_ZN4cute5tupleIJNS0_IJNS_1CILi2EEEEEENS0_IJiEEEEEC2ERKS3_RKS4_:
[----:B------:R-:W-:Y:S02]  /*8310*/  IADD3 R14, R80, -c[0x0][0x20], RZ ;  /* 0x80000800500e7a10 */ /* 0x000fe40007ffe0ff */
[----:B------:R-:W-:-:S03]  /*8320*/  MOV R17, 0x0 ;  /* 0x0000000000117802 */ /* 0x000fc60000000f00 */
[----:B------:R1:W-:Y:S01]  /*8330*/  STL [R14], R15 ;  /* 0x0000000f0e007387 */ /* 0x0003e20000100800 */
[----:B------:R-:W-:Y:S05]  /*8340*/  RET.REL.NODEC R16 `(_ZN7cutlass13device_kernelIN5flash19enable_sm80_to_sm89INS1_16FlashAttnBwdSm80INS1_25CollectiveMainloopBwdSm80ILi2ELi2EN4cute5tupleIJNS5_1CILi128EEES8_NS7_ILi64EEEEEENS_6half_tEfNS_4arch4Sm80ELb0ELb1ELb1ELb0ELb0ELb0ELb0ELb0ELi2ELi4ELi4ELi4ELb0EEENS1_24CollectiveEpilogueBwdGQAISA_fSD_Li256ELb0ELb0EEENS1_19SingleTileSchedulerILb0ELb0ELb0ELi128EEEEEEEEEvNT_6ParamsE) ;  /* 0xffff7cb010007950 */ /* 0x000fea0003c3ffff */
        .type           $_ZN7cutlass13device_kernelIN5flash19enable_sm80_to_sm89INS1_16FlashAttnBwdSm80INS1_25CollectiveMainloopBwdSm80ILi2ELi2EN4cute5tupleIJNS5_1CILi128EEES8_NS7_ILi64EEEEEENS_6half_tEfNS_4arch4Sm80ELb0ELb1ELb1ELb0ELb0ELb0ELb0ELb0ELi2ELi4ELi4ELi4ELb0EEENS1_24CollectiveEpilogueBwdGQAISA_fSD_Li256ELb0ELb0EEENS1_19SingleTileSchedulerILb0ELb0ELb0ELi128EEEEEEEEEvNT_6ParamsE$_ZN4cute5tupleIJNS0_IJNS_1CILi8EEENS0_IJNS1_ILi2EEES3_S3_EEENS1_ILi1EEES4_S5_EEENS0_IJS5_NS0_IJS2_iiEEENS1_ILi64EEENS0_IJiNS1_ILi144EEENS1_ILi288EEEEEENS1_ILi512EEEEEEEEC2ERKS6_RKSD_,@function
        .size           $_ZN7cutlass13device_kernelIN5flash19enable_sm80_to_sm89INS1_16FlashAttnBwdSm80INS1_25CollectiveMainloopBwdSm80ILi2ELi2EN4cute5tupleIJNS5_1CILi128EEES8_NS7_ILi64EEEEEENS_6half_tEfNS_4arch4Sm80ELb0ELb1ELb1ELb0ELb0ELb0ELb0ELb0ELi2ELi4ELi4ELi4ELb0EEENS1_24CollectiveEpilogueBwdGQAISA_fSD_Li256ELb0ELb0EEENS1_19SingleTileSchedulerILb0ELb0ELb0ELi128EEEEEEEEEvNT_6ParamsE$_ZN4cute5tupleIJNS0_IJNS_1CILi8EEENS0_IJNS1_ILi2EEES3_S3_EEENS1_ILi1EEES4_S5_EEENS0_IJS5_NS0_IJS2_iiEEENS1_ILi64EEENS0_IJiNS1_ILi144EEENS1_ILi288EEEEEENS1_ILi512EEEEEEEEC2ERKS6_RKSD_,($_ZN7cutlass13device_kernelIN5flash19enable_sm80_to_sm89INS1_16FlashAttnBwdSm80INS1_25CollectiveMainloopBwdSm80ILi2ELi2EN4cute5tupleIJNS5_1CILi128EEES8_NS7_ILi64EEEEEENS_6half_tEfNS_4arch4Sm80ELb0ELb1ELb1ELb0ELb0ELb0ELb0ELb0ELi2ELi4ELi4ELi4ELb0EEENS1_24CollectiveEpilogueBwdGQAISA_fSD_Li256ELb0ELb0EEENS1_19SingleTileSchedulerILb0ELb0ELb0ELi128EEEEEEEEEvNT_6ParamsE$_ZN4cute5tupleIJNS0_IJNS_1CILi8EEENS0_IJNS1_ILi2EEES3_S3_EEENS1_ILi1EEES4_S5_EEENS0_IJS5_NS0_IJiiiEEENS1_ILi64EEENS0_IJNS1_ILi72EEENS1_ILi144EEENS1_ILi288EEEEEENS1_ILi512EEEEEEEEC2ERKS6_RKSE_ - $_ZN7cutlass13device_kernelIN5flash19enable_sm80_to_sm89INS1_16FlashAttnBwdSm80INS1_25CollectiveMainloopBwdSm80ILi2ELi2EN4cute5tupleIJNS5_1CILi128EEES8_NS7_ILi64EEEEEENS_6half_tEfNS_4arch4Sm80ELb0ELb1ELb1ELb0ELb0ELb0ELb0ELb0ELi2ELi4ELi4ELi4ELb0EEENS1_24CollectiveEpilogueBwdGQAISA_fSD_Li256ELb0ELb0EEENS1_19SingleTileSchedulerILb0ELb0ELb0ELi128EEEEEEEEEvNT_6ParamsE$_ZN4cute5tupleIJNS0_IJNS_1CILi8EEENS0_IJNS1_ILi2EEES3_S3_EEENS1_ILi1EEES4_S5_EEENS0_IJS5_NS0_IJS2_iiEEENS1_ILi64EEENS0_IJiNS1_ILi144EEENS1_ILi288EEEEEENS1_ILi512EEEEEEEEC2ERKS6_RKSD_)
$_ZN7cutlass13device_kernelIN5flash19enable_sm80_to_sm89INS1_16FlashAttnBwdSm80INS1_25CollectiveMainloopBwdSm80ILi2ELi2EN4cute5tupleIJNS5_1CILi128EEES8_NS7_ILi64EEEEEENS_6half_tEfNS_4arch4Sm80ELb0ELb1ELb1ELb0ELb0ELb0ELb0ELb0ELi2ELi4ELi4ELi4ELb0EEENS1_24CollectiveEpilogueBwdGQAISA_fSD_Li256ELb0ELb0EEENS1_19SingleTileSchedulerILb0ELb0ELb0ELi128EEEEEEEEEvNT_6ParamsE$_ZN4cute5tupleIJNS0_IJNS_1CILi8EEENS0_IJNS1_ILi2EEES3_S3_EEENS1_ILi1EEES4_S5_EEENS0_IJS5_NS0_IJS2_iiEEENS1_ILi64EEENS0_IJiNS1_ILi144EEENS1_ILi288EEEEEENS1_ILi512EEEEEEEEC2ERKS6_RKSD_:
[----:B------:R-:W-:Y:S01]  /*8350*/  IADD3 R4, R78, -c[0x0][0x20], RZ ;  /* 0x800008004e047a10 */ /* 0x000fe20007ffe0ff */
[----:B------:R-:W-:Y:S01]  /*8360*/  IMAD.MOV.U32 R34, RZ, RZ, R16 ;  /* 0x000000ffff227224 */ /* 0x000fe200078e0010 */
[----:B------:R-:W-:-:S03]  /*8370*/  MOV R35, 0x0 ;  /* 0x0000000000237802 */ /* 0x000fc60000000f00 */
[----:B------:R1:W-:Y:S04]  /*8380*/  STL [R4], R2 ;  /* 0x0000000204007387 */ /* 0x0003e80000100800 */
[----:B------:R1:W-:Y:S04]  /*8390*/  STL [R4+0x4], R3 ;  /* 0x0000040304007387 */ /* 0x0003e80000100800 */
[----:B------:R1:W-:Y:S01]  /*83a0*/  STL [R4+0x8], R5 ;  /* 0x0000080504007387 */ /* 0x0003e20000100800 */
[----:B------:R-:W-:Y:S05]  /*83b0*/  RET.REL.NODEC R34 `(_ZN7cutlass13device_kernelIN5flash19enable_sm80_to_sm89INS1_16FlashAttnBwdSm80INS1_25CollectiveMainloopBwdSm80ILi2ELi2EN4cute5tupleIJNS5_1CILi128EEES8_NS7_ILi64EEEEEENS_6half_tEfNS_4arch4Sm80ELb0ELb1ELb1ELb0ELb0ELb0ELb0ELb0ELi2ELi4ELi4ELi4ELb0EEENS1_24CollectiveEpilogueBwdGQAISA_fSD_Li256ELb0ELb0EEENS1_19SingleTileSchedulerILb0ELb0ELb0ELi128EEEEEEEEEvNT_6ParamsE) ;  /* 0xffff7c4022007950 */ /* 0x000fea0003c3ffff */
        .type           $_ZN7cutlass13device_kernelIN5flash19enable_sm80_to_sm89INS1_16FlashAttnBwdSm80INS1_25CollectiveMainloopBwdSm80ILi2ELi2EN4cute5tupleIJNS5_1CILi128EEES8_NS7_ILi64EEEEEENS_6half_tEfNS_4arch4Sm80ELb0ELb1ELb1ELb0ELb0ELb0ELb0ELb0ELi2ELi4ELi4ELi4ELb0EEENS1_24CollectiveEpilogueBwdGQAISA_fSD_Li256ELb0ELb0EEENS1_19SingleTileSchedulerILb0ELb0ELb0ELi128EEEEEEEEEvNT_6ParamsE$_ZN4cute5tupleIJNS0_IJNS_1CILi8EEENS0_IJNS1_ILi2EEES3_S3_EEENS1_ILi1EEES4_S5_EEENS0_IJS5_NS0_IJiiiEEENS1_ILi64EEENS0_IJNS1_ILi72EEENS1_ILi144EEENS1_ILi288EEEEEENS1_ILi512EEEEEEEEC2ERKS6_RKSE_,@function
        .size           $_ZN7cutlass13device_kernelIN5flash19enable_sm80_to_sm89INS1_16FlashAttnBwdSm80INS1_25CollectiveMainloopBwdSm80ILi2ELi2EN4cute5tupleIJNS5_1CILi128EEES8_NS7_ILi64EEEEEENS_6half_tEfNS_4arch4Sm80ELb0ELb1ELb1ELb0ELb0ELb0ELb0ELb0ELi2ELi4ELi4ELi4ELb0EEENS1_24CollectiveEpilogueBwdGQAISA_fSD_Li256ELb0ELb0EEENS1_19SingleTileSchedulerILb0ELb0ELb0ELi128EEEEEEEEEvNT_6ParamsE$_ZN4cute5tupleIJNS0_IJNS_1CILi8EEENS0_IJNS1_ILi2EEES3_S3_EEENS1_ILi1EEES4_S5_EEENS0_IJS5_NS0_IJiiiEEENS1_ILi64EEENS0_IJNS1_ILi72EEENS1_ILi144EEENS1_ILi288EEEEEENS1_ILi512EEEEEEEEC2ERKS6_RKSE_,($_ZN7cutlass13device_kernelIN5flash19enable_sm80_to_sm89INS1_16FlashAttnBwdSm80INS1_25CollectiveMainloopBwdSm80ILi2ELi2EN4cute5tupleIJNS5_1CILi128EEES8_NS7_ILi64EEEEEENS_6half_tEfNS_4arch4Sm80ELb0ELb1ELb1ELb0ELb0ELb0ELb0ELb0ELi2ELi4ELi4ELi4ELb0EEENS1_24CollectiveEpilogueBwdGQAISA_fSD_Li256ELb0ELb0EEENS1_19SingleTileSchedulerILb0ELb0ELb0ELi128EEEEEEEEEvNT_6ParamsE$_ZN4cute5tupleIJNS0_IJNS_1CILi8EEENS1_ILi2EEES3_S3_S2_S3_EEENS0_IJNS1_ILi1EEEiiiNS1_ILi72EEENS1_ILi512EEEEEEEEC2ERKS4_RKS8_ - $_ZN7cutlass13device_kernelIN5flash19enable_sm80_to_sm89INS1_16FlashAttnBwdSm80INS1_25CollectiveMainloopBwdSm80ILi2ELi2EN4cute5tupleIJNS5_1CILi128EEES8_NS7_ILi64EEEEEENS_6half_tEfNS_4arch4Sm80ELb0ELb1ELb1ELb0ELb0ELb0ELb0ELb0ELi2ELi4ELi4ELi4ELb0EEENS1_24CollectiveEpilogueBwdGQAISA_fSD_Li256ELb0ELb0EEENS1_19SingleTileSchedulerILb0ELb0ELb0ELi128EEEEEEEEEvNT_6ParamsE$_ZN4cute5tupleIJNS0_IJNS_1CILi8EEENS0_IJNS1_ILi2EEES3_S3_EEENS1_ILi1EEES4_S5_EEENS0_IJS5_NS0_IJiiiEEENS1_ILi64EEENS0_IJNS1_ILi72EEENS1_ILi144EEENS1_ILi288EEEEEENS1_ILi512EEEEEEEEC2ERKS6_RKSE_)
$_ZN7cutlass13device_kernelIN5flash19enable_sm80_to_sm89INS1_16FlashAttnBwdSm80INS1_25CollectiveMainloopBwdSm80ILi2ELi2EN4cute5tupleIJNS5_1CILi128EEES8_NS7_ILi64EEEEEENS_6half_tEfNS_4arch4Sm80ELb0ELb1ELb1ELb0ELb0ELb0ELb0ELb0ELi2ELi4ELi4ELi4ELb0EEENS1_24CollectiveEpilogueBwdGQAISA_fSD_Li256ELb0ELb0EEENS1_19SingleTileSchedulerILb0ELb0ELb0ELi128EEEEEEEEEvNT_6ParamsE$_ZN4cute5tupleIJNS0_IJNS_1CILi8EEENS0_IJNS1_ILi2EEES3_S3_EEENS1_ILi1EEES4_S5_EEENS0_IJS5_NS0_IJiiiEEENS1_ILi64EEENS0_IJNS1_ILi72EEENS1_ILi144EEENS1_ILi288EEEEEENS1_ILi512EEEEEEEEC2ERKS6_RKSE_:
[----:B------:R-:W-:Y:S01]  /*83c0*/  IADD3 R4, R78, -c[0x0][0x20], RZ ;  /* 0x800008004e047a10 */ /* 0x000fe20007ffe0ff */
[----:B------:R-:W-:Y:S01]  /*83d0*/  IMAD.MOV.U32 R34, RZ, RZ, R6 ;  /* 0x000000ffff227224 */ /* 0x000fe200078e0006 */
[----:B------:R-:W-:-:S03]  /*83e0*/  MOV R35, 0x0 ;  /* 0x0000000000237802 */ /* 0x000fc60000000f00 */
[----:B------:R1:W-:Y:S04]  /*83f0*/  STL [R4], R2 ;  /* 0x0000000204007387 */ /* 0x0003e80000100800 */
[----:B------:R1:W-:Y:S04]  /*8400*/  STL [R4+0x4], R3 ;  /* 0x0000040304007387 */ /* 0x0003e80000100800 */
[----:B------:R1:W-:Y:S01]  /*8410*/  STL [R4+0x8], R5 ;  /* 0x0000080504007387 */ /* 0x0003e20000100800 */
[----:B------:R-:W-:Y:S05]  /*8420*/  RET.REL.NODEC R34 `(_ZN7cutlass13device_kernelIN5flash19enable_sm80_to_sm89INS1_16FlashAttnBwdSm80INS1_25CollectiveMainloopBwdSm80ILi2ELi2EN4cute5tupleIJNS5_1CILi128EEES8_NS7_ILi64EEEEEENS_6half_tEfNS_4arch4Sm80ELb0ELb1ELb1ELb0ELb0ELb0ELb0ELb0ELi2ELi4ELi4ELi4ELb0EEENS1_24CollectiveEpilogueBwdGQAISA_fSD_Li256ELb0ELb0EEENS1_19SingleTileSchedulerILb0ELb0ELb0ELi128EEEEEEEEEvNT_6ParamsE) ;  /* 0xffff7bd022007950 */ /* 0x000fea0003c3ffff */
        .type           $_ZN7cutlass13device_kernelIN5flash19enable_sm80_to_sm89INS1_16FlashAttnBwdSm80INS1_25CollectiveMainloopBwdSm80ILi2ELi2EN4cute5tupleIJNS5_1CILi128EEES8_NS7_ILi64EEEEEENS_6half_tEfNS_4arch4Sm80ELb0ELb1ELb1ELb0ELb0ELb0ELb0ELb0ELi2ELi4ELi4ELi4ELb0EEENS1_24CollectiveEpilogueBwdGQAISA_fSD_Li256ELb0ELb0EEENS1_19SingleTileSchedulerILb0ELb0ELb0ELi128EEEEEEEEEvNT_6ParamsE$_ZN4cute5tupleIJNS0_IJNS_1CILi8EEENS1_ILi2EEES3_S3_S2_S3_EEENS0_IJNS1_ILi1EEEiiiNS1_ILi72EEENS1_ILi512EEEEEEEEC2ERKS4_RKS8_,@function
        .size           $_ZN7cutlass13device_kernelIN5flash19enable_sm80_to_sm89INS1_16FlashAttnBwdSm80INS1_25CollectiveMainloopBwdSm80ILi2ELi2EN4cute5tupleIJNS5_1CILi128EEES8_NS7_ILi64EEEEEENS_6half_tEfNS_4arch4Sm80ELb0ELb1ELb1ELb0ELb0ELb0ELb0ELb0ELi2ELi4ELi4ELi4ELb0EEENS1_24CollectiveEpilogueBwdGQAISA_fSD_Li256ELb0ELb0EEENS1_19SingleTileSchedulerILb0ELb0ELb0ELi128EEEEEEEEEvNT_6ParamsE$_ZN4cute5tupleIJNS0_IJNS_1CILi8EEENS1_ILi2EEES3_S3_S2_S3_EEENS0_IJNS1_ILi1EEEiiiNS1_ILi72EEENS1_ILi512EEEEEEEEC2ERKS4_RKS8_,($_ZN7cutlass13device_kernelIN5flash19enable_sm80_to_sm89INS1_16FlashAttnBwdSm80INS1_25CollectiveMainloopBwdSm80ILi2ELi2EN4cute5tupleIJNS5_1CILi128EEES8_NS7_ILi64EEEEEENS_6half_tEfNS_4arch4Sm80ELb0ELb1ELb1ELb0ELb0ELb0ELb0ELb0ELi2ELi4ELi4ELi4ELb0EEENS1_24CollectiveEpilogueBwdGQAISA_fSD_Li256ELb0ELb0EEENS1_19SingleTileSchedulerILb0ELb0ELb0ELi128EEEEEEEEEvNT_6ParamsE$_ZN4cute5tupleIJNS_1CILi0EEEiEEC2ERKS2_RKi - $_ZN7cutlass13device_kernelIN5flash19enable_sm80_to_sm89INS1_16FlashAttnBwdSm80INS1_25CollectiveMainloopBwdSm80ILi2ELi2EN4cute5tupleIJNS5_1CILi128EEES8_NS7_ILi64EEEEEENS_6half_tEfNS_4arch4Sm80ELb0ELb1ELb1ELb0ELb0ELb0ELb0ELb0ELi2ELi4ELi4ELi4ELb0EEENS1_24CollectiveEpilogueBwdGQAISA_fSD_Li256ELb0ELb0EEENS1_19SingleTileSchedulerILb0ELb0ELb0ELi128EEEEEEEEEvNT_6ParamsE$_ZN4cute5tupleIJNS0_IJNS_1CILi8EEENS1_ILi2EEES3_S3_S2_S3_EEENS0_IJNS1_ILi1EEEiiiNS1_ILi72EEENS1_ILi512EEEEEEEEC2ERKS4_RKS8_)
$_ZN7cutlass13device_kernelIN5flash19enable_sm80_to_sm89INS1_16FlashAttnBwdSm80INS1_25CollectiveMainloopBwdSm80ILi2ELi2EN4cute5tupleIJNS5_1CILi128EEES8_NS7_ILi64EEEEEENS_6half_tEfNS_4arch4Sm80ELb0ELb1ELb1ELb0ELb0ELb0ELb0ELb0ELi2ELi4ELi4ELi4ELb0EEENS1_24CollectiveEpilogueBwdGQAISA_fSD_Li256ELb0ELb0EEENS1_19SingleTileSchedulerILb0ELb0ELb0ELi128EEEEEEEEEvNT_6ParamsE$_ZN4cute5tupleIJNS0_IJNS_1CILi8EEENS1_ILi2EEES3_S3_S2_S3_EEENS0_IJNS1_ILi1EEEiiiNS1_ILi72EEENS1_ILi512EEEEEEEEC2ERKS4_RKS8_:
[----:B------:R-:W-:Y:S01]  /*8430*/  IADD3 R4, R79, -c[0x0][0x20], RZ ;  /* 0x800008004f047a10 */ /* 0x000fe20007ffe0ff */
[----:B------:R-:W-:Y:S01]  /*8440*/  IMAD.MOV.U32 R34, RZ, RZ, R6 ;  /* 0x000000ffff227224 */ /* 0x000fe200078e0006 */
[----:B------:R-:W-:-:S03]  /*8450*/  MOV R35, 0x0 ;  /* 0x0000000000237802 */ /* 0x000fc60000000f00 */
[----:B------:R1:W-:Y:S04]  /*8460*/  STL [R4], R2 ;  /* 0x0000000204007387 */ /* 0x0003e80000100800 */
[----:B------:R1:W-:Y:S04]  /*8470*/  STL [R4+0x4], R3 ;  /* 0x0000040304007387 */ /* 0x0003e80000100800 */
[----:B------:R1:W-:Y:S01]  /*8480*/  STL [R4+0x8], R5 ;  /* 0x0000080504007387 */ /* 0x0003e20000100800 */
[----:B------:R-:W-:Y:S05]  /*8490*/  RET.REL.NODEC R34 `(_ZN7cutlass13device_kernelIN5flash19enable_sm80_to_sm89INS1_16FlashAttnBwdSm80INS1_25CollectiveMainloopBwdSm80ILi2ELi2EN4cute5tupleIJNS5_1CILi128EEES8_NS7_ILi64EEEEEENS_6half_tEfNS_4arch4Sm80ELb0ELb1ELb1ELb0ELb0ELb0ELb0ELb0ELi2ELi4ELi4ELi4ELb0EEENS1_24CollectiveEpilogueBwdGQAISA_fSD_Li256ELb0ELb0EEENS1_19SingleTileSchedulerILb0ELb0ELb0ELi128EEEEEEEEEvNT_6ParamsE) ;  /* 0xffff7b6022007950 */ /* 0x000fea0003c3ffff */
        .type           $_ZN7cutlass13device_kernelIN5flash19enable_sm80_to_sm89INS1_16FlashAttnBwdSm80INS1_25CollectiveMainloopBwdSm80ILi2ELi2EN4cute5tupleIJNS5_1CILi128EEES8_NS7_ILi64EEEEEENS_6half_tEfNS_4arch4Sm80ELb0ELb1ELb1ELb0ELb0ELb0ELb0ELb0ELi2ELi4ELi4ELi4ELb0EEENS1_24CollectiveEpilogueBwdGQAISA_fSD_Li256ELb0ELb0EEENS1_19SingleTileSchedulerILb0ELb0ELb0ELi128EEEEEEEEEvNT_6ParamsE$_ZN4cute5tupleIJNS_1CILi0EEEiEEC2ERKS2_RKi,@function
        .size           $_ZN7cutlass13device_kernelIN5flash19enable_sm80_to_sm89INS1_16FlashAttnBwdSm80INS1_25CollectiveMainloopBwdSm80ILi2ELi2EN4cute5tupleIJNS5_1CILi128EEES8_NS7_ILi64EEEEEENS_6half_tEfNS_4arch4Sm80ELb0ELb1ELb1ELb0ELb0ELb0ELb0ELb0ELi2ELi4ELi4ELi4ELb0EEENS1_24CollectiveEpilogueBwdGQAISA_fSD_Li256ELb0ELb0EEENS1_19SingleTileSchedulerILb0ELb0ELb0ELi128EEEEEEEEEvNT_6ParamsE$_ZN4cute5tupleIJNS_1CILi0EEEiEEC2ERKS2_RKi,($_ZN7cutlass13device_kernelIN5flash19enable_sm80_to_sm89INS1_16FlashAttnBwdSm80INS1_25CollectiveMainloopBwdSm80ILi2ELi2EN4cute5tupleIJNS5_1CILi128EEES8_NS7_ILi64EEEEEENS_6half_tEfNS_4arch4Sm80ELb0ELb1ELb1ELb0ELb0ELb0ELb0ELb0ELi2ELi4ELi4ELi4ELb0EEENS1_24CollectiveEpilogueBwdGQAISA_fSD_Li256ELb0ELb0EEENS1_19SingleTileSchedulerILb0ELb0ELb0ELi128EEEEEEEEEvNT_6ParamsE$_ZN4cute5tupleIJNS_7SwizzleILi3ELi3ELi3EEENS_9MixedBitsILj0ELj432EEENS_6LayoutINS0_IJNS0_IJNS_1CILi2EEES7_S7_EEES7_NS6_ILi8EEEEEENS0_IJNS0_IJNS6_ILi64EEES9_NS6_ILi512EEEEEENS6_ILi8192EEENS6_ILi1024EEEEEEEEEEC2ERKS2_RKS4_RKSH_ - $_ZN7cutlass13device_kernelIN5flash19enable_sm80_to_sm89INS1_16FlashAttnBwdSm80INS1_25CollectiveMainloopBwdSm80ILi2ELi2EN4cute5tupleIJNS5_1CILi128EEES8_NS7_ILi64EEEEEENS_6half_tEfNS_4arch4Sm80ELb0ELb1ELb1ELb0ELb0ELb0ELb0ELb0ELi2ELi4ELi4ELi4ELb0EEENS1_24CollectiveEpilogueBwdGQAISA_fSD_Li256ELb0ELb0EEENS1_19SingleTileSchedulerILb0ELb0ELb0ELi128EEEEEEEEEvNT_6ParamsE$_ZN4cute5tupleIJNS_1CILi0EEEiEEC2ERKS2_RKi)
$_ZN7cutlass13device_kernelIN5flash19enable_sm80_to_sm89INS1_16FlashAttnBwdSm80INS1_25CollectiveMainloopBwdSm80ILi2ELi2EN4cute5tupleIJNS5_1CILi128EEES8_NS7_ILi64EEEEEENS_6half_tEfNS_4arch4Sm80ELb0ELb1ELb1ELb0ELb0ELb0ELb0ELb0ELi2ELi4ELi4ELi4ELb0EEENS1_24CollectiveEpilogueBwdGQAISA_fSD_Li256ELb0ELb0EEENS1_19SingleTileSchedulerILb0ELb0ELb0ELi128EEEEEEEEEvNT_6ParamsE$_ZN4cute5tupleIJNS_1CILi0EEEiEEC2ERKS2_RKi:
[----:B------:R-:W-:Y:S02]  /*84a0*/  IADD3 R2, R78, -c[0x0][0x20], RZ ;  /* 0x800008004e027a10 */ /* 0x000fe40007ffe0ff */
[----:B------:R-:W-:-:S03]  /*84b0*/  MOV R13, 0x0 ;  /* 0x00000000000d7802 */ /* 0x000fc60000000f00 */
[----:B------:R1:W-:Y:S01]  /*84c0*/  STL [R2], R7 ;  /* 0x0000000702007387 */ /* 0x0003e20000100800 */
[----:B------:R-:W-:Y:S05]  /*84d0*/  RET.REL.NODEC R12 `(_ZN7cutlass13device_kernelIN5flash19enable_sm80_to_sm89INS1_16FlashAttnBwdSm80INS1_25CollectiveMainloopBwdSm80ILi2ELi2EN4cute5tupleIJNS5_1CILi128EEES8_NS7_ILi64EEEEEENS_6half_tEfNS_4arch4Sm80ELb0ELb1ELb1ELb0ELb0ELb0ELb0ELb0ELi2ELi4ELi4ELi4ELb0EEENS1_24CollectiveEpilogueBwdGQAISA_fSD_Li256ELb0ELb0EEENS1_19SingleTileSchedulerILb0ELb0ELb0ELi128EEEEEEEEEvNT_6ParamsE) ;  /* 0xffff7b200c007950 */ /* 0x000fea0003c3ffff */
        .type           $_ZN7cutlass13device_kernelIN5flash19enable_sm80_to_sm89INS1_16FlashAttnBwdSm80INS1_25CollectiveMainloopBwdSm80ILi2ELi2EN4cute5tupleIJNS5_1CILi128EEES8_NS7_ILi64EEEEEENS_6half_tEfNS_4arch4Sm80ELb0ELb1ELb1ELb0ELb0ELb0ELb0ELb0ELi2ELi4ELi4ELi4ELb0EEENS1_24CollectiveEpilogueBwdGQAISA_fSD_Li256ELb0ELb0EEENS1_19SingleTileSchedulerILb0ELb0ELb0ELi128EEEEEEEEEvNT_6ParamsE$_ZN4cute5tupleIJNS_7SwizzleILi3ELi3ELi3EEENS_9MixedBitsILj0ELj432EEENS_6LayoutINS0_IJNS0_IJNS_1CILi2EEES7_S7_EEES7_NS6_ILi8EEEEEENS0_IJNS0_IJNS6_ILi64EEES9_NS6_ILi512EEEEEENS6_ILi8192EEENS6_ILi1024EEEEEEEEEEC2ERKS2_RKS4_RKSH_,@function
        .size           $_ZN7cutlass13device_kernelIN5flash19enable_sm80_to_sm89INS1_16FlashAttnBwdSm80INS1_25CollectiveMainloopBwdSm80ILi2ELi2EN4cute5tupleIJNS5_1CILi128EEES8_NS7_ILi64EEEEEENS_6half_tEfNS_4arch4Sm80ELb0ELb1ELb1ELb0ELb0ELb0ELb0ELb0ELi2ELi4ELi4ELi4ELb0EEENS1_24CollectiveEpilogueBwdGQAISA_fSD_Li256ELb0ELb0EEENS1_19SingleTileSchedulerILb0ELb0ELb0ELi128EEEEEEEEEvNT_6ParamsE$_ZN4cute5tupleIJNS_7SwizzleILi3ELi3ELi3EEENS_9MixedBitsILj0ELj432EEENS_6LayoutINS0_IJNS0_IJNS_1CILi2EEES7_S7_EEES7_NS6_ILi8EEEEEENS0_IJNS0_IJNS6_ILi64EEES9_NS6_ILi512EEEEEENS6_ILi8192EEENS6_ILi1024EEEEEEEEEEC2ERKS2_RKS4_RKSH_,($_ZN7cutlass13device_kernelIN5flash19enable_sm80_to_sm89INS1_16FlashAttnBwdSm80INS1_25CollectiveMainloopBwdSm80ILi2ELi2EN4cute5tupleIJNS5_1CILi128EEES8_NS7_ILi64EEEEEENS_6half_tEfNS_4arch4Sm80ELb0ELb1ELb1ELb0ELb0ELb0ELb0ELb0ELi2ELi4ELi4ELi4ELb0EEENS1_24CollectiveEpilogueBwdGQAISA_fSD_Li256ELb0ELb0EEENS1_19SingleTileSchedulerILb0ELb0ELb0ELi128EEEEEEEEEvNT_6ParamsE$_ZN4cute5tupleIJiEEC2ERKi - $_ZN7cutlass13device_kernelIN5flash19enable_sm80_to_sm89INS1_16FlashAttnBwdSm80INS1_25CollectiveMainloopBwdSm80ILi2ELi2EN4cute5tupleIJNS5_1CILi128EEES8_NS7_ILi64EEEEEENS_6half_tEfNS_4arch4Sm80ELb0ELb1ELb1ELb0ELb0ELb0ELb0ELb0ELi2ELi4ELi4ELi4ELb0EEENS1_24CollectiveEpilogueBwdGQAISA_fSD_Li256ELb0ELb0EEENS1_19SingleTileSchedulerILb0ELb0ELb0ELi128EEEEEEEEEvNT_6ParamsE$_ZN4cute5tupleIJNS_7SwizzleILi3ELi3ELi3EEENS_9MixedBitsILj0ELj432EEENS_6LayoutINS0_IJNS0_IJNS_1CILi2EEES7_S7_EEES7_NS6_ILi8EEEEEENS0_IJNS0_IJNS6_ILi64EEES9_NS6_ILi512EEEEEENS6_ILi8192EEENS6_ILi1024EEEEEEEEEEC2ERKS2_RKS4_RKSH_)
$_ZN7cutlass13device_kernelIN5flash19enable_sm80_to_sm89INS1_16FlashAttnBwdSm80INS1_25CollectiveMainloopBwdSm80ILi2ELi2EN4cute5tupleIJNS5_1CILi128EEES8_NS7_ILi64EEEEEENS_6half_tEfNS_4arch4Sm80ELb0ELb1ELb1ELb0ELb0ELb0ELb0ELb0ELi2ELi4ELi4ELi4ELb0EEENS1_24CollectiveEpilogueBwdGQAISA_fSD_Li256ELb0ELb0EEENS1_19SingleTileSchedulerILb0ELb0ELb0ELi128EEEEEEEEEvNT_6ParamsE$_ZN4cute5tupleIJNS_7SwizzleILi3ELi3ELi3EEENS_9MixedBitsILj0ELj432EEENS_6LayoutINS0_IJNS0_IJNS_1CILi2EEES7_S7_EEES7_NS6_ILi8EEEEEENS0_IJNS0_IJNS6_ILi64EEES9_NS6_ILi512EEEEEENS6_ILi8192EEENS6_ILi1024EEEEEEEEEEC2ERKS2_RKS4_RKSH_:
[----:B------:R-:W-:Y:S02]  /*84e0*/  IADD3 R2, R60, -c[0x0][0x20], RZ ;  /* 0x800008003c027a10 */ /* 0x000fe40007ffe0ff */
[----:B------:R-:W-:-:S03]  /*84f0*/  MOV R7, 0x0 ;  /* 0x0000000000077802 */ /* 0x000fc60000000f00 */
[----:B------:R1:W-:Y:S01]  /*8500*/  STL [R2], R3 ;  /* 0x0000000302007387 */ /* 0x0003e20000100800 */
[----:B------:R-:W-:Y:S05]  /*8510*/  RET.REL.NODEC R6 `(_ZN7cutlass13device_kernelIN5flash19enable_sm80_to_sm89INS1_16FlashAttnBwdSm80INS1_25CollectiveMainloopBwdSm80ILi2ELi2EN4cute5tupleIJNS5_1CILi128EEES8_NS7_ILi64EEEEEENS_6half_tEfNS_4arch4Sm80ELb0ELb1ELb1ELb0ELb0ELb0ELb0ELb0ELi2ELi4ELi4ELi4ELb0EEENS1_24CollectiveEpilogueBwdGQAISA_fSD_Li256ELb0ELb0EEENS1_19SingleTileSchedulerILb0ELb0ELb0ELi128EEEEEEEEEvNT_6ParamsE) ;  /* 0xffff7ae006007950 */ /* 0x000fea0003c3ffff */
        .type           $_ZN7cutlass13device_kernelIN5flash19enable_sm80_to_sm89INS1_16FlashAttnBwdSm80INS1_25CollectiveMainloopBwdSm80ILi2ELi2EN4cute5tupleIJNS5_1CILi128EEES8_NS7_ILi64EEEEEENS_6half_tEfNS_4arch4Sm80ELb0ELb1ELb1ELb0ELb0ELb0ELb0ELb0ELi2ELi4ELi4ELi4ELb0EEENS1_24CollectiveEpilogueBwdGQAISA_fSD_Li256ELb0ELb0EEENS1_19SingleTileSchedulerILb0ELb0ELb0ELi128EEEEEEEEEvNT_6ParamsE$_ZN4cute5tupleIJiEEC2ERKi,@function
        .size           $_ZN7cutlass13device_kernelIN5flash19enable_sm80_to_sm89INS1_16FlashAttnBwdSm80INS1_25CollectiveMainloopBwdSm80ILi2ELi2EN4cute5tupleIJNS5_1CILi128EEES8_NS7_ILi64EEEEEENS_6half_tEfNS_4arch4Sm80ELb0ELb1ELb1ELb0ELb0ELb0ELb0ELb0ELi2ELi4ELi4ELi4ELb0EEENS1_24CollectiveEpilogueBwdGQAISA_fSD_Li256ELb0ELb0EEENS1_19SingleTileSchedulerILb0ELb0ELb0ELi128EEEEEEEEEvNT_6ParamsE$_ZN4cute5tupleIJiEEC2ERKi,($_ZN7cutlass13device_kernelIN5flash19enable_sm80_to_sm89INS1_16FlashAttnBwdSm80INS1_25CollectiveMainloopBwdSm80ILi2ELi2EN4cute5tupleIJNS5_1CILi128EEES8_NS7_ILi64EEEEEENS_6half_tEfNS_4arch4Sm80ELb0ELb1ELb1ELb0ELb0ELb0ELb0ELb0ELi2ELi4ELi4ELi4ELb0EEENS1_24CollectiveEpilogueBwdGQAISA_fSD_Li256ELb0ELb0EEENS1_19SingleTileSchedulerILb0ELb0ELb0ELi128EEEEEEEEEvNT_6ParamsE$_ZN4cute8smem_ptrIPN7cutlass6half_tEECI1NS_12iter_adaptorIS3_S4_EEES3_ - $_ZN7cutlass13device_kernelIN5flash19enable_sm80_to_sm89INS1_16FlashAttnBwdSm80INS1_25CollectiveMainloopBwdSm80ILi2ELi2EN4cute5tupleIJNS5_1CILi128EEES8_NS7_ILi64EEEEEENS_6half_tEfNS_4arch4Sm80ELb0ELb1ELb1ELb0ELb0ELb0ELb0ELb0ELi2ELi4ELi4ELi4ELb0EEENS1_24CollectiveEpilogueBwdGQAISA_fSD_Li256ELb0ELb0EEENS1_19SingleTileSchedulerILb0ELb0ELb0ELi128EEEEEEEEEvNT_6ParamsE$_ZN4cute5tupleIJiEEC2ERKi)
$_ZN7cutlass13device_kernelIN5flash19enable_sm80_to_sm89INS1_16FlashAttnBwdSm80INS1_25CollectiveMainloopBwdSm80ILi2ELi2EN4cute5tupleIJNS5_1CILi128EEES8_NS7_ILi64EEEEEENS_6half_tEfNS_4arch4Sm80ELb0ELb1ELb1ELb0ELb0ELb0ELb0ELb0ELi2ELi4ELi4ELi4ELb0EEENS1_24CollectiveEpilogueBwdGQAISA_fSD_Li256ELb0ELb0EEENS1_19SingleTileSchedulerILb0ELb0ELb0ELi128EEEEEEEEEvNT_6ParamsE$_ZN4cute5tupleIJiEEC2ERKi:
[----:B------:R-:W-:Y:S02]  /*8520*/  IADD3 R2, R2, -c[0x0][0x20], RZ ;  /* 0x8000080002027a10 */ /* 0x000fe40007ffe0ff */
[----:B------:R-:W-:-:S03]  /*8530*/  MOV R15, 0x0 ;  /* 0x00000000000f7802 */ /* 0x000fc60000000f00 */
[----:B------:R1:W-:Y:S01]  /*8540*/  STL [R2], R13 ;  /* 0x0000000d02007387 */ /* 0x0003e20000100800 */
[----:B------:R-:W-:Y:S05]  /*8550*/  RET.REL.NODEC R14 `(_ZN7cutlass13device_kernelIN5flash19enable_sm80_to_sm89INS1_16FlashAttnBwdSm80INS1_25CollectiveMainloopBwdSm80ILi2ELi2EN4cute5tupleIJNS5_1CILi128EEES8_NS7_ILi64EEEEEENS_6half_tEfNS_4arch4Sm80ELb0ELb1ELb1ELb0ELb0ELb0ELb0ELb0ELi2ELi4ELi4ELi4ELb0EEENS1_24CollectiveEpilogueBwdGQAISA_fSD_Li256ELb0ELb0EEENS1_19SingleTileSchedulerILb0ELb0ELb0ELi128EEEEEEEEEvNT_6ParamsE) ;  /* 0xffff7aa00e007950 */ /* 0x000fea0003c3ffff */
        .type           $_ZN7cutlass13device_kernelIN5flash19enable_sm80_to_sm89INS1_16FlashAttnBwdSm80INS1_25CollectiveMainloopBwdSm80ILi2ELi2EN4cute5tupleIJNS5_1CILi128EEES8_NS7_ILi64EEEEEENS_6half_tEfNS_4arch4Sm80ELb0ELb1ELb1ELb0ELb0ELb0ELb0ELb0ELi2ELi4ELi4ELi4ELb0EEENS1_24CollectiveEpilogueBwdGQAISA_fSD_Li256ELb0ELb0EEENS1_19SingleTileSchedulerILb0ELb0ELb0ELi128EEEEEEEEEvNT_6ParamsE$_ZN4cute8smem_ptrIPN7cutlass6half_tEECI1NS_12iter_adaptorIS3_S4_EEES3_,@function
        .size           $_ZN7cutlass13device_kernelIN5flash19enable_sm80_to_sm89INS1_16FlashAttnBwdSm80INS1_25CollectiveMainloopBwdSm80ILi2ELi2EN4cute5tupleIJNS5_1CILi128EEES8_NS7_ILi64EEEEEENS_6half_tEfNS_4arch4Sm80ELb0ELb1ELb1ELb0ELb0ELb0ELb0ELb0ELi2ELi4ELi4ELi4ELb0EEENS1_24CollectiveEpilogueBwdGQAISA_fSD_Li256ELb0ELb0EEENS1_19SingleTileSchedulerILb0ELb0ELb0ELi128EEEEEEEEEvNT_6ParamsE$_ZN4cute8smem_ptrIPN7cutlass6half_tEECI1NS_12iter_adaptorIS3_S4_EEES3_,($_ZN7cutlass13device_kernelIN5flash19enable_sm80_to_sm89INS1_16FlashAttnBwdSm80INS1_25CollectiveMainloopBwdSm80ILi2ELi2EN4cute5tupleIJNS5_1CILi128EEES8_NS7_ILi64EEEEEENS_6half_tEfNS_4arch4Sm80ELb0ELb1ELb1ELb0ELb0ELb0ELb0ELb0ELi2ELi4ELi4ELi4ELb0EEENS1_24CollectiveEpilogueBwdGQAISA_fSD_Li256ELb0ELb0EEENS1_19SingleTileSchedulerILb0ELb0ELb0ELi128EEEEEEEEEvNT_6ParamsE$_ZN4cute8smem_ptrIPN7cutlass9uint128_tEECI1NS_12iter_adaptorIS3_S4_EEES3_ - $_ZN7cutlass13device_kernelIN5flash19enable_sm80_to_sm89INS1_16FlashAttnBwdSm80INS1_25CollectiveMainloopBwdSm80ILi2ELi2EN4cute5tupleIJNS5_1CILi128EEES8_NS7_ILi64EEEEEENS_6half_tEfNS_4arch4Sm80ELb0ELb1ELb1ELb0ELb0ELb0ELb0ELb0ELi2ELi4ELi4ELi4ELb0EEENS1_24CollectiveEpilogueBwdGQAISA_fSD_Li256ELb0ELb0EEENS1_19SingleTileSchedulerILb0ELb0ELb0ELi128EEEEEEEEEvNT_6ParamsE$_ZN4cute8smem_ptrIPN7cutlass6half_tEECI1NS_12iter_adaptorIS3_S4_EEES3_)
$_ZN7cutlass13device_kernelIN5flash19enable_sm80_to_sm89INS1_16FlashAttnBwdSm80INS1_25CollectiveMainloopBwdSm80ILi2ELi2EN4cute5tupleIJNS5_1CILi128EEES8_NS7_ILi64EEEEEENS_6half_tEfNS_4arch4Sm80ELb0ELb1ELb1ELb0ELb0ELb0ELb0ELb0ELi2ELi4ELi4ELi4ELb0EEENS1_24CollectiveEpilogueBwdGQAISA_fSD_Li256ELb0ELb0EEENS1_19SingleTileSchedulerILb0ELb0ELb0ELi128EEEEEEEEEvNT_6ParamsE$_ZN4cute8smem_ptrIPN7cutlass6half_tEECI1NS_12iter_adaptorIS3_S4_EEES3_:
[----:B------:R-:W-:Y:S02]  /*8560*/  IADD3 R38, R38, -c[0x0][0x20], RZ ;  /* 0x8000080026267a10 */ /* 0x000fe40007ffe0ff */
[----:B------:R-:W-:-:S03]  /*8570*/  MOV R47, 0x0 ;  /* 0x00000000002f7802 */ /* 0x000fc60000000f00 */
[----:B------:R1:W-:Y:S01]  /*8580*/  STL.64 [R38], R2 ;  /* 0x0000000226007387 */ /* 0x0003e20000100a00 */
[----:B------:R-:W-:Y:S05]  /*8590*/  RET.REL.NODEC R46 `(_ZN7cutlass13device_kernelIN5flash19enable_sm80_to_sm89INS1_16FlashAttnBwdSm80INS1_25CollectiveMainloopBwdSm80ILi2ELi2EN4cute5tupleIJNS5_1CILi128EEES8_NS7_ILi64EEEEEENS_6half_tEfNS_4arch4Sm80ELb0ELb1ELb1ELb0ELb0ELb0ELb0ELb0ELi2ELi4ELi4ELi4ELb0EEENS1_24CollectiveEpilogueBwdGQAISA_fSD_Li256ELb0ELb0EEENS1_19SingleTileSchedulerILb0ELb0ELb0ELi128EEEEEEEEEvNT_6ParamsE) ;  /* 0xffff7a602e007950 */ /* 0x000fea0003c3ffff */
        .type           $_ZN7cutlass13device_kernelIN5flash19enable_sm80_to_sm89INS1_16FlashAttnBwdSm80INS1_25CollectiveMainloopBwdSm80ILi2ELi2EN4cute5tupleIJNS5_1CILi128EEES8_NS7_ILi64EEEEEENS_6half_tEfNS_4arch4Sm80ELb0ELb1ELb1ELb0ELb0ELb0ELb0ELb0ELi2ELi4ELi4ELi4ELb0EEENS1_24CollectiveEpilogueBwdGQAISA_fSD_Li256ELb0ELb0EEENS1_19SingleTileSchedulerILb0ELb0ELb0ELi128EEEEEEEEEvNT_6ParamsE$_ZN4cute8smem_ptrIPN7cutlass9uint128_tEECI1NS_12iter_adaptorIS3_S4_EEES3_,@function
        .size           $_ZN7cutlass13device_kernelIN5flash19enable_sm80_to_sm89INS1_16FlashAttnBwdSm80INS1_25CollectiveMainloopBwdSm80ILi2ELi2EN4cute5tupleIJNS5_1CILi128EEES8_NS7_ILi64EEEEEENS_6half_tEfNS_4arch4Sm80ELb0ELb1ELb1ELb0ELb0ELb0ELb0ELb0ELi2ELi4ELi4ELi4ELb0EEENS1_24CollectiveEpilogueBwdGQAISA_fSD_Li256ELb0ELb0EEENS1_19SingleTileSchedulerILb0ELb0ELb0ELi128EEEEEEEEEvNT_6ParamsE$_ZN4cute8smem_ptrIPN7cutlass9uint128_tEECI1NS_12iter_adaptorIS3_S4_EEES3_,($_ZN7cutlass13device_kernelIN5flash19enable_sm80_to_sm89INS1_16FlashAttnBwdSm80INS1_25CollectiveMainloopBwdSm80ILi2ELi2EN4cute5tupleIJNS5_1CILi128EEES8_NS7_ILi64EEEEEENS_6half_tEfNS_4arch4Sm80ELb0ELb1ELb1ELb0ELb0ELb0ELb0ELb0ELi2ELi4ELi4ELi4ELb0EEENS1_24CollectiveEpilogueBwdGQAISA_fSD_Li256ELb0ELb0EEENS1_19SingleTileSchedulerILb0ELb0ELb0ELi128EEEEEEEEEvNT_6ParamsE$_ZN4cute8smem_ptrIPfECI1NS_12iter_adaptorIS1_S2_EEES1_ - $_ZN7cutlass13device_kernelIN5flash19enable_sm80_to_sm89INS1_16FlashAttnBwdSm80INS1_25CollectiveMainloopBwdSm80ILi2ELi2EN4cute5tupleIJNS5_1CILi128EEES8_NS7_ILi64EEEEEENS_6half_tEfNS_4arch4Sm80ELb0ELb1ELb1ELb0ELb0ELb0ELb0ELb0ELi2ELi4ELi4ELi4ELb0EEENS1_24CollectiveEpilogueBwdGQAISA_fSD_Li256ELb0ELb0EEENS1_19SingleTileSchedulerILb0ELb0ELb0ELi128EEEEEEEEEvNT_6ParamsE$_ZN4cute8smem_ptrIPN7cutlass9uint128_tEECI1NS_12iter_adaptorIS3_S4_EEES3_)
$_ZN7cutlass13device_kernelIN5flash19enable_sm80_to_sm89INS1_16FlashAttnBwdSm80INS1_25CollectiveMainloopBwdSm80ILi2ELi2EN4cute5tupleIJNS5_1CILi128EEES8_NS7_ILi64EEEEEENS_6half_tEfNS_4arch4Sm80ELb0ELb1ELb1ELb0ELb0ELb0ELb0ELb0ELi2ELi4ELi4ELi4ELb0EEENS1_24CollectiveEpilogueBwdGQAISA_fSD_Li256ELb0ELb0EEENS1_19SingleTileSchedulerILb0ELb0ELb0ELi128EEEEEEEEEvNT_6ParamsE$_ZN4cute8smem_ptrIPN7cutlass9uint128_tEECI1NS_12iter_adaptorIS3_S4_EEES3_:
[----:B------:R-:W-:Y:S02]  /*85a0*/  IADD3 R38, R79, -c[0x0][0x20], RZ ;  /* 0x800008004f267a10 */ /* 0x000fe40007ffe0ff */
[----:B------:R-:W-:-:S03]  /*85b0*/  MOV R47, 0x0 ;  /* 0x00000000002f7802 */ /* 0x000fc60000000f00 */
[----:B------:R1:W-:Y:S01]  /*85c0*/  STL.64 [R38], R2 ;  /* 0x0000000226007387 */ /* 0x0003e20000100a00 */
[----:B------:R-:W-:Y:S05]  /*85d0*/  RET.REL.NODEC R46 `(_ZN7cutlass13device_kernelIN5flash19enable_sm80_to_sm89INS1_16FlashAttnBwdSm80INS1_25CollectiveMainloopBwdSm80ILi2ELi2EN4cute5tupleIJNS5_1CILi128EEES8_NS7_ILi64EEEEEENS_6half_tEfNS_4arch4Sm80ELb0ELb1ELb1ELb0ELb0ELb0ELb0ELb0ELi2ELi4ELi4ELi4ELb0EEENS1_24CollectiveEpilogueBwdGQAISA_fSD_Li256ELb0ELb0EEENS1_19SingleTileSchedulerILb0ELb0ELb0ELi128EEEEEEEEEvNT_6ParamsE) ;  /* 0xffff7a202e007950 */ /* 0x000fea0003c3ffff */
        .type           $_ZN7cutlass13device_kernelIN5flash19enable_sm80_to_sm89INS1_16FlashAttnBwdSm80INS1_25CollectiveMainloopBwdSm80ILi2ELi2EN4cute5tupleIJNS5_1CILi128EEES8_NS7_ILi64EEEEEENS_6half_tEfNS_4arch4Sm80ELb0ELb1ELb1ELb0ELb0ELb0ELb0ELb0ELi2ELi4ELi4ELi4ELb0EEENS1_24CollectiveEpilogueBwdGQAISA_fSD_Li256ELb0ELb0EEENS1_19SingleTileSchedulerILb0ELb0ELb0ELi128EEEEEEEEEvNT_6ParamsE$_ZN4cute8smem_ptrIPfECI1NS_12iter_adaptorIS1_S2_EEES1_,@function
        .size           $_ZN7cutlass13device_kernelIN5flash19enable_sm80_to_sm89INS1_16FlashAttnBwdSm80INS1_25CollectiveMainloopBwdSm80ILi2ELi2EN4cute5tupleIJNS5_1CILi128EEES8_NS7_ILi64EEEEEENS_6half_tEfNS_4arch4Sm80ELb0ELb1ELb1ELb0ELb0ELb0ELb0ELb0ELi2ELi4ELi4ELi4ELb0EEENS1_24CollectiveEpilogueBwdGQAISA_fSD_Li256ELb0ELb0EEENS1_19SingleTileSchedulerILb0ELb0ELb0ELi128EEEEEEEEEvNT_6ParamsE$_ZN4cute8smem_ptrIPfECI1NS_12iter_adaptorIS1_S2_EEES1_,($_ZN7cutlass13device_kernelIN5flash19enable_sm80_to_sm89INS1_16FlashAttnBwdSm80INS1_25CollectiveMainloopBwdSm80ILi2ELi2EN4cute5tupleIJNS5_1CILi128EEES8_NS7_ILi64EEEEEENS_6half_tEfNS_4arch4Sm80ELb0ELb1ELb1ELb0ELb0ELb0ELb0ELb0ELi2ELi4ELi4ELi4ELb0EEENS1_24CollectiveEpilogueBwdGQAISA_fSD_Li256ELb0ELb0EEENS1_19SingleTileSchedulerILb0ELb0ELb0ELi128EEEEEEEEEvNT_6ParamsE$_ZN4cute8smem_ptrIPjECI1NS_12iter_adaptorIS1_S2_EEES1_ - $_ZN7cutlass13device_kernelIN5flash19enable_sm80_to_sm89INS1_16FlashAttnBwdSm80INS1_25CollectiveMainloopBwdSm80ILi2ELi2EN4cute5tupleIJNS5_1CILi128EEES8_NS7_ILi64EEEEEENS_6half_tEfNS_4arch4Sm80ELb0ELb1ELb1ELb0ELb0ELb0ELb0ELb0ELi2ELi4ELi4ELi4ELb0EEENS1_24CollectiveEpilogueBwdGQAISA_fSD_Li256ELb0ELb0EEENS1_19SingleTileSchedulerILb0ELb0ELb0ELi128EEEEEEEEEvNT_6ParamsE$_ZN4cute8smem_ptrIPfECI1NS_12iter_adaptorIS1_S2_EEES1_)
$_ZN7cutlass13device_kernelIN5flash19enable_sm80_to_sm89INS1_16FlashAttnBwdSm80INS1_25CollectiveMainloopBwdSm80ILi2ELi2EN4cute5tupleIJNS5_1CILi128EEES8_NS7_ILi64EEEEEENS_6half_tEfNS_4arch4Sm80ELb0ELb1ELb1ELb0ELb0ELb0ELb0ELb0ELi2ELi4ELi4ELi4ELb0EEENS1_24CollectiveEpilogueBwdGQAISA_fSD_Li256ELb0ELb0EEENS1_19SingleTileSchedulerILb0ELb0ELb0ELi128EEEEEEEEEvNT_6ParamsE$_ZN4cute8smem_ptrIPfECI1NS_12iter_adaptorIS1_S2_EEES1_:
[----:B------:R-:W-:Y:S02]  /*85e0*/  IADD3 R8, R60, -c[0x0][0x20], RZ ;  /* 0x800008003c087a10 */ /* 0x000fe40007ffe0ff */
[----:B------:R-:W-:-:S03]  /*85f0*/  MOV R11, 0x0 ;  /* 0x00000000000b7802 */ /* 0x000fc60000000f00 */
[----:B------:R1:W-:Y:S01]  /*8600*/  STL.64 [R8], R4 ;  /* 0x0000000408007387 */ /* 0x0003e20000100a00 */
[----:B------:R-:W-:Y:S05]  /*8610*/  RET.REL.NODEC R10 `(_ZN7cutlass13device_kernelIN5flash19enable_sm80_to_sm89INS1_16FlashAttnBwdSm80INS1_25CollectiveMainloopBwdSm80ILi2ELi2EN4cute5tupleIJNS5_1CILi128EEES8_NS7_ILi64EEEEEENS_6half_tEfNS_4arch4Sm80ELb0ELb1ELb1ELb0ELb0ELb0ELb0ELb0ELi2ELi4ELi4ELi4ELb0EEENS1_24CollectiveEpilogueBwdGQAISA_fSD_Li256ELb0ELb0EEENS1_19SingleTileSchedulerILb0ELb0ELb0ELi128EEEEEEEEEvNT_6ParamsE) ;  /* 0xffff79e00a007950 */ /* 0x000fea0003c3ffff */
        .type           $_ZN7cutlass13device_kernelIN5flash19enable_sm80_to_sm89INS1_16FlashAttnBwdSm80INS1_25CollectiveMainloopBwdSm80ILi2ELi2EN4cute5tupleIJNS5_1CILi128EEES8_NS7_ILi64EEEEEENS_6half_tEfNS_4arch4Sm80ELb0ELb1ELb1ELb0ELb0ELb0ELb0ELb0ELi2ELi4ELi4ELi4ELb0EEENS1_24CollectiveEpilogueBwdGQAISA_fSD_Li256ELb0ELb0EEENS1_19SingleTileSchedulerILb0ELb0ELb0ELi128EEEEEEEEEvNT_6ParamsE$_ZN4cute8smem_ptrIPjECI1NS_12iter_adaptorIS1_S2_EEES1_,@function
        .size           $_ZN7cutlass13device_kernelIN5flash19enable_sm80_to_sm89INS1_16FlashAttnBwdSm80INS1_25CollectiveMainloopBwdSm80ILi2ELi2EN4cute5tupleIJNS5_1CILi128EEES8_NS7_ILi64EEEEEENS_6half_tEfNS_4arch4Sm80ELb0ELb1ELb1ELb0ELb0ELb0ELb0ELb0ELi2ELi4ELi4ELi4ELb0EEENS1_24CollectiveEpilogueBwdGQAISA_fSD_Li256ELb0ELb0EEENS1_19SingleTileSchedulerILb0ELb0ELb0ELi128EEEEEEEEEvNT_6ParamsE$_ZN4cute8smem_ptrIPjECI1NS_12iter_adaptorIS1_S2_EEES1_,($_ZN7cutlass13device_kernelIN5flash19enable_sm80_to_sm89INS1_16FlashAttnBwdSm80INS1_25CollectiveMainloopBwdSm80ILi2ELi2EN4cute5tupleIJNS5_1CILi128EEES8_NS7_ILi64EEEEEENS_6half_tEfNS_4arch4Sm80ELb0ELb1ELb1ELb0ELb0ELb0ELb0ELb0ELi2ELi4ELi4ELi4ELb0EEENS1_24CollectiveEpilogueBwdGQAISA_fSD_Li256ELb0ELb0EEENS1_19SingleTileSchedulerILb0ELb0ELb0ELi128EEEEEEEEEvNT_6ParamsE$_ZN73_INTERNAL_e48e4f46_37_flash_bwd_hdim64_fp16_softcap_sm80_cu_3fbc093a_281817__float22half2_rnE6float2 - $_ZN7cutlass13device_kernelIN5flash19enable_sm80_to_sm89INS1_16FlashAttnBwdSm80INS1_25CollectiveMainloopBwdSm80ILi2ELi2EN4cute5tupleIJNS5_1CILi128EEES8_NS7_ILi64EEEEEENS_6half_tEfNS_4arch4Sm80ELb0ELb1ELb1ELb0ELb0ELb0ELb0ELb0ELi2ELi4ELi4ELi4ELb0EEENS1_24CollectiveEpilogueBwdGQAISA_fSD_Li256ELb0ELb0EEENS1_19SingleTileSchedulerILb0ELb0ELb0ELi128EEEEEEEEEvNT_6ParamsE$_ZN4cute8smem_ptrIPjECI1NS_12iter_adaptorIS1_S2_EEES1_)
$_ZN7cutlass13device_kernelIN5flash19enable_sm80_to_sm89INS1_16FlashAttnBwdSm80INS1_25CollectiveMainloopBwdSm80ILi2ELi2EN4cute5tupleIJNS5_1CILi128EEES8_NS7_ILi64EEEEEENS_6half_tEfNS_4arch4Sm80ELb0ELb1ELb1ELb0ELb0ELb0ELb0ELb0ELi2ELi4ELi4ELi4ELb0EEENS1_24CollectiveEpilogueBwdGQAISA_fSD_Li256ELb0ELb0EEENS1_19SingleTileSchedulerILb0ELb0ELb0ELi128EEEEEEEEEvNT_6ParamsE$_ZN4cute8smem_ptrIPjECI1NS_12iter_adaptorIS1_S2_EEES1_:
[----:B------:R-:W-:Y:S01]  /*8620*/  IADD3 R16, R66, -c[0x0][0x20], RZ ;  /* 0x8000080042107a10 */ /* 0x000fe20007ffe0ff */
[----:B------:R-:W-:Y:S01]  /*8630*/  IMAD.MOV.U32 R20, RZ, RZ, R18 ;  /* 0x000000ffff147224 */ /* 0x000fe200078e0012 */
[----:B------:R-:W-:-:S03]  /*8640*/  MOV R21, 0x0 ;  /* 0x0000000000157802 */ /* 0x000fc60000000f00 */
[----:B------:R1:W-:Y:S01]  /*8650*/  STL.64 [R16], R2 ;  /* 0x0000000210007387 */ /* 0x0003e20000100a00 */
[----:B------:R-:W-:Y:S05]  /*8660*/  RET.REL.NODEC R20 `(_ZN7cutlass13device_kernelIN5flash19enable_sm80_to_sm89INS1_16FlashAttnBwdSm80INS1_25CollectiveMainloopBwdSm80ILi2ELi2EN4cute5tupleIJNS5_1CILi128EEES8_NS7_ILi64EEEEEENS_6half_tEfNS_4arch4Sm80ELb0ELb1ELb1ELb0ELb0ELb0ELb0ELb0ELi2ELi4ELi4ELi4ELb0EEENS1_24CollectiveEpilogueBwdGQAISA_fSD_Li256ELb0ELb0EEENS1_19SingleTileSchedulerILb0ELb0ELb0ELi128EEEEEEEEEvNT_6ParamsE) ;  /* 0xffff799014007950 */ /* 0x000fea0003c3ffff */
        .type           $_ZN7cutlass13device_kernelIN5flash19enable_sm80_to_sm89INS1_16FlashAttnBwdSm80INS1_25CollectiveMainloopBwdSm80ILi2ELi2EN4cute5tupleIJNS5_1CILi128EEES8_NS7_ILi64EEEEEENS_6half_tEfNS_4arch4Sm80ELb0ELb1ELb1ELb0ELb0ELb0ELb0ELb0ELi2ELi4ELi4ELi4ELb0EEENS1_24CollectiveEpilogueBwdGQAISA_fSD_Li256ELb0ELb0EEENS1_19SingleTileSchedulerILb0ELb0ELb0ELi128EEEEEEEEEvNT_6ParamsE$_ZN73_INTERNAL_e48e4f46_37_flash_bwd_hdim64_fp16_softcap_sm80_cu_3fbc093a_281817__float22half2_rnE6float2,@function
        .size           $_ZN7cutlass13device_kernelIN5flash19enable_sm80_to_sm89INS1_16FlashAttnBwdSm80INS1_25CollectiveMainloopBwdSm80ILi2ELi2EN4cute5tupleIJNS5_1CILi128EEES8_NS7_ILi64EEEEEENS_6half_tEfNS_4arch4Sm80ELb0ELb1ELb1ELb0ELb0ELb0ELb0ELb0ELi2ELi4ELi4ELi4ELb0EEENS1_24CollectiveEpilogueBwdGQAISA_fSD_Li256ELb0ELb0EEENS1_19SingleTileSchedulerILb0ELb0ELb0ELi128EEEEEEEEEvNT_6ParamsE$_ZN73_INTERNAL_e48e4f46_37_flash_bwd_hdim64_fp16_softcap_sm80_cu_3fbc093a_281817__float22half2_rnE6float2,($_ZN7cutlass13device_kernelIN5flash19enable_sm80_to_sm89INS1_16FlashAttnBwdSm80INS1_25CollectiveMainloopBwdSm80ILi2ELi2EN4cute5tupleIJNS5_1CILi128EEES8_NS7_ILi64EEEEEENS_6half_tEfNS_4arch4Sm80ELb0ELb1ELb1ELb0ELb0ELb0ELb0ELb0ELi2ELi4ELi4ELi4ELb0EEENS1_24CollectiveEpilogueBwdGQAISA_fSD_Li256ELb0ELb0EEENS1_19SingleTileSchedulerILb0ELb0ELb0ELi128EEEEEEEEEvNT_6ParamsE$_ZN7__half2aSEOKS_ - $_ZN7cutlass13device_kernelIN5flash19enable_sm80_to_sm89INS1_16FlashAttnBwdSm80INS1_25CollectiveMainloopBwdSm80ILi2ELi2EN4cute5tupleIJNS5_1CILi128EEES8_NS7_ILi64EEEEEENS_6half_tEfNS_4arch4Sm80ELb0ELb1ELb1ELb0ELb0ELb0ELb0ELb0ELi2ELi4ELi4ELi4ELb0EEENS1_24CollectiveEpilogueBwdGQAISA_fSD_Li256ELb0ELb0EEENS1_19SingleTileSchedulerILb0ELb0ELb0ELi128EEEEEEEEEvNT_6ParamsE$_ZN73_INTERNAL_e48e4f46_37_flash_bwd_hdim64_fp16_softcap_sm80_cu_3fbc093a_281817__float22half2_rnE6float2)
$_ZN7cutlass13device_kernelIN5flash19enable_sm80_to_sm89INS1_16FlashAttnBwdSm80INS1_25CollectiveMainloopBwdSm80ILi2ELi2EN4cute5tupleIJNS5_1CILi128EEES8_NS7_ILi64EEEEEENS_6half_tEfNS_4arch4Sm80ELb0ELb1ELb1ELb0ELb0ELb0ELb0ELb0ELi2ELi4ELi4ELi4ELb0EEENS1_24CollectiveEpilogueBwdGQAISA_fSD_Li256ELb0ELb0EEENS1_19SingleTileSchedulerILb0ELb0ELb0ELi128EEEEEEEEEvNT_6ParamsE$_ZN73_INTERNAL_e48e4f46_37_flash_bwd_hdim64_fp16_softcap_sm80_cu_3fbc093a_281817__float22half2_rnE6float2:
[----:B------:R-:W-:Y:S01]  /*8670*/  F2FP.PACK_AB R2, R3, R2 ;  /* 0x000000020302723e */ /* 0x000fe200000000ff */
[----:B------:R-:W-:Y:S01]  /*8680*/  IMAD.MOV.U32 R15, RZ, RZ, 0x0 ;  /* 0x00000000ff0f7424 */ /* 0x000fe200078e00ff */
[----:B------:R-:W-:-:S05]  /*8690*/  IADD3 R3, R60, -c[0x0][0x20], RZ ;  /* 0x800008003c037a10 */ /* 0x000fca0007ffe0ff */
[----:B------:R1:W-:Y:S01]  /*86a0*/  STL [R3], R2 ;  /* 0x0000000203007387 */ /* 0x0003e20000100800 */
[----:B------:R-:W-:Y:S05]  /*86b0*/  RET.REL.NODEC R14 `(_ZN7cutlass13device_kernelIN5flash19enable_sm80_to_sm89INS1_16FlashAttnBwdSm80INS1_25CollectiveMainloopBwdSm80ILi2ELi2EN4cute5tupleIJNS5_1CILi128EEES8_NS7_ILi64EEEEEENS_6half_tEfNS_4arch4Sm80ELb0ELb1ELb1ELb0ELb0ELb0ELb0ELb0ELi2ELi4ELi4ELi4ELb0EEENS1_24CollectiveEpilogueBwdGQAISA_fSD_Li256ELb0ELb0EEENS1_19SingleTileSchedulerILb0ELb0ELb0ELi128EEEEEEEEEvNT_6ParamsE) ;  /* 0xffff79400e007950 */ /* 0x000fea0003c3ffff */
        .type           $_ZN7cutlass13device_kernelIN5flash19enable_sm80_to_sm89INS1_16FlashAttnBwdSm80INS1_25CollectiveMainloopBwdSm80ILi2ELi2EN4cute5tupleIJNS5_1CILi128EEES8_NS7_ILi64EEEEEENS_6half_tEfNS_4arch4Sm80ELb0ELb1ELb1ELb0ELb0ELb0ELb0ELb0ELi2ELi4ELi4ELi4ELb0EEENS1_24CollectiveEpilogueBwdGQAISA_fSD_Li256ELb0ELb0EEENS1_19SingleTileSchedulerILb0ELb0ELb0ELi128EEEEEEEEEvNT_6ParamsE$_ZN7__half2aSEOKS_,@function
        .size           $_ZN7cutlass13device_kernelIN5flash19enable_sm80_to_sm89INS1_16FlashAttnBwdSm80INS1_25CollectiveMainloopBwdSm80ILi2ELi2EN4cute5tupleIJNS5_1CILi128EEES8_NS7_ILi64EEEEEENS_6half_tEfNS_4arch4Sm80ELb0ELb1ELb1ELb0ELb0ELb0ELb0ELb0ELi2ELi4ELi4ELi4ELb0EEENS1_24CollectiveEpilogueBwdGQAISA_fSD_Li256ELb0ELb0EEENS1_19SingleTileSchedulerILb0ELb0ELb0ELi128EEEEEEEEEvNT_6ParamsE$_ZN7__half2aSEOKS_,($_ZN7cutlass13device_kernelIN5flash19enable_sm80_to_sm89INS1_16FlashAttnBwdSm80INS1_25CollectiveMainloopBwdSm80ILi2ELi2EN4cute5tupleIJNS5_1CILi128EEES8_NS7_ILi64EEEEEENS_6half_tEfNS_4arch4Sm80ELb0ELb1ELb1ELb0ELb0ELb0ELb0ELb0ELi2ELi4ELi4ELi4ELb0EEENS1_24CollectiveEpilogueBwdGQAISA_fSD_Li256ELb0ELb0EEENS1_19SingleTileSchedulerILb0ELb0ELb0ELi128EEEEEEEEEvNT_6ParamsE$_ZZN4cute12filter_tupleINS_5tupleIJNS1_IJNS_10UnderscoreENS_1CILi0EEEEEENS1_IJS4_S2_EEEEEENS1_IJNS1_IJNS1_IJNS3_ILi1EEES4_EEES4_EEENS1_IJNS1_IJS4_S4_EEEiEEEEEEZNS_5sliceIS7_SD_EEDaRKT_RKT0_EUlRKT_RKT0_E_EEDaSH_SK_OT1_ENKUlDpSN_E_clIJNS1_IJS9_EEENS1_IJiEEEEEEDaSU_ - $_ZN7cutlass13device_kernelIN5flash19enable_sm80_to_sm89INS1_16FlashAttnBwdSm80INS1_25CollectiveMainloopBwdSm80ILi2ELi2EN4cute5tupleIJNS5_1CILi128EEES8_NS7_ILi64EEEEEENS_6half_tEfNS_4arch4Sm80ELb0ELb1ELb1ELb0ELb0ELb0ELb0ELb0ELi2ELi4ELi4ELi4ELb0EEENS1_24CollectiveEpilogueBwdGQAISA_fSD_Li256ELb0ELb0EEENS1_19SingleTileSchedulerILb0ELb0ELb0ELi128EEEEEEEEEvNT_6ParamsE$_ZN7__half2aSEOKS_)
$_ZN7cutlass13device_kernelIN5flash19enable_sm80_to_sm89INS1_16FlashAttnBwdSm80INS1_25CollectiveMainloopBwdSm80ILi2ELi2EN4cute5tupleIJNS5_1CILi128EEES8_NS7_ILi64EEEEEENS_6half_tEfNS_4arch4Sm80ELb0ELb1ELb1ELb0ELb0ELb0ELb0ELb0ELi2ELi4ELi4ELi4ELb0EEENS1_24CollectiveEpilogueBwdGQAISA_fSD_Li256ELb0ELb0EEENS1_19SingleTileSchedulerILb0ELb0ELb0ELi128EEEEEEEEEvNT_6ParamsE$_ZN7__half2aSEOKS_:
[----:B------:R-:W-:-:S06]  /*86c0*/  IADD3 R3, R60, -c[0x0][0x20], RZ ;  /* 0x800008003c037a10 */ /* 0x000fcc0007ffe0ff */
[----:B------:R-:W2:Y:S01]  /*86d0*/  LDL R3, [R3] ;  /* 0x0000000003037983 */ /* 0x000ea20000100800 */
[----:B------:R-:W-:Y:S01]  /*86e0*/  IADD3 R2, R59, -c[0x0][0x20], RZ ;  /* 0x800008003b027a10 */ /* 0x000fe20007ffe0ff */
[----:B------:R-:W-:-:S04]  /*86f0*/  IMAD.MOV.U32 R15, RZ, RZ, 0x0 ;  /* 0x00000000ff0f7424 */ /* 0x000fc800078e00ff */
[----:B--2---:R1:W-:Y:S01]  /*8700*/  STL [R2], R3 ;  /* 0x0000000302007387 */ /* 0x0043e20000100800 */
[----:B------:R-:W-:Y:S05]  /*8710*/  RET.REL.NODEC R14 `(_ZN7cutlass13device_kernelIN5flash19enable_sm80_to_sm89INS1_16FlashAttnBwdSm80INS1_25CollectiveMainloopBwdSm80ILi2ELi2EN4cute5tupleIJNS5_1CILi128EEES8_NS7_ILi64EEEEEENS_6half_tEfNS_4arch4Sm80ELb0ELb1ELb1ELb0ELb0ELb0ELb0ELb0ELi2ELi4ELi4ELi4ELb0EEENS1_24CollectiveEpilogueBwdGQAISA_fSD_Li256ELb0ELb0EEENS1_19SingleTileSchedulerILb0ELb0ELb0ELi128EEEEEEEEEvNT_6ParamsE) ;  /* 0xffff78e00e007950 */ /* 0x000fea0003c3ffff */
        .type           $_ZN7cutlass13device_kernelIN5flash19enable_sm80_to_sm89INS1_16FlashAttnBwdSm80INS1_25CollectiveMainloopBwdSm80ILi2ELi2EN4cute5tupleIJNS5_1CILi128EEES8_NS7_ILi64EEEEEENS_6half_tEfNS_4arch4Sm80ELb0ELb1ELb1ELb0ELb0ELb0ELb0ELb0ELi2ELi4ELi4ELi4ELb0EEENS1_24CollectiveEpilogueBwdGQAISA_fSD_Li256ELb0ELb0EEENS1_19SingleTileSchedulerILb0ELb0ELb0ELi128EEEEEEEEEvNT_6ParamsE$_ZZN4cute12filter_tupleINS_5tupleIJNS1_IJNS_10UnderscoreENS_1CILi0EEEEEENS1_IJS4_S2_EEEEEENS1_IJNS1_IJNS1_IJNS3_ILi1EEES4_EEES4_EEENS1_IJNS1_IJS4_S4_EEEiEEEEEEZNS_5sliceIS7_SD_EEDaRKT_RKT0_EUlRKT_RKT0_E_EEDaSH_SK_OT1_ENKUlDpSN_E_clIJNS1_IJS9_EEENS1_IJiEEEEEEDaSU_,@function
        .size           $_ZN7cutlass13device_kernelIN5flash19enable_sm80_to_sm89INS1_16FlashAttnBwdSm80INS1_25CollectiveMainloopBwdSm80ILi2ELi2EN4cute5tupleIJNS5_1CILi128EEES8_NS7_ILi64EEEEEENS_6half_tEfNS_4arch4Sm80ELb0ELb1ELb1ELb0ELb0ELb0ELb0ELb0ELi2ELi4ELi4ELi4ELb0EEENS1_24CollectiveEpilogueBwdGQAISA_fSD_Li256ELb0ELb0EEENS1_19SingleTileSchedulerILb0ELb0ELb0ELi128EEEEEEEEEvNT_6ParamsE$_ZZN4cute12filter_tupleINS_5tupleIJNS1_IJNS_10UnderscoreENS_1CILi0EEEEEENS1_IJS4_S2_EEEEEENS1_IJNS1_IJNS1_IJNS3_ILi1EEES4_EEES4_EEENS1_IJNS1_IJS4_S4_EEEiEEEEEEZNS_5sliceIS7_SD_EEDaRKT_RKT0_EUlRKT_RKT0_E_EEDaSH_SK_OT1_ENKUlDpSN_E_clIJNS1_IJS9_EEENS1_IJiEEEEEEDaSU_,($_ZN7cutlass13device_kernelIN5flash19enable_sm80_to_sm89INS1_16FlashAttnBwdSm80INS1_25CollectiveMainloopBwdSm80ILi2ELi2EN4cute5tupleIJNS5_1CILi128EEES8_NS7_ILi64EEEEEENS_6half_tEfNS_4arch4Sm80ELb0ELb1ELb1ELb0ELb0ELb0ELb0ELb0ELi2ELi4ELi4ELi4ELb0EEENS1_24CollectiveEpilogueBwdGQAISA_fSD_Li256ELb0ELb0EEENS1_19SingleTileSchedulerILb0ELb0ELb0ELi128EEEEEEEEEvNT_6ParamsE$_ZZN4cute12filter_tupleINS_5tupleIJNS1_IJNS_1CILi0EEENS1_IJNS2_ILi1EEENS2_ILi512EEEiEEEEEENS2_ILi4096EEENS1_IJiNS2_ILi8192EEEEEEEEEZNS_7flattenISB_EEDaRKT_EUlRKT_E_EEDaSF_OT0_ENKUlDpSI_E_clIJNS1_IJS3_S4_S5_iEEENS1_IJS8_EEESA_EEEDaSM_ - $_ZN7cutlass13device_kernelIN5flash19enable_sm80_to_sm89INS1_16FlashAttnBwdSm80INS1_25CollectiveMainloopBwdSm80ILi2ELi2EN4cute5tupleIJNS5_1CILi128EEES8_NS7_ILi64EEEEEENS_6half_tEfNS_4arch4Sm80ELb0ELb1ELb1ELb0ELb0ELb0ELb0ELb0ELi2ELi4ELi4ELi4ELb0EEENS1_24CollectiveEpilogueBwdGQAISA_fSD_Li256ELb0ELb0EEENS1_19SingleTileSchedulerILb0ELb0ELb0ELi128EEEEEEEEEvNT_6ParamsE$_ZZN4cute12filter_tupleINS_5tupleIJNS1_IJNS_10UnderscoreENS_1CILi0EEEEEENS1_IJS4_S2_EEEEEENS1_IJNS1_IJNS1_IJNS3_ILi1EEES4_EEES4_EEENS1_IJNS1_IJS4_S4_EEEiEEEEEEZNS_5sliceIS7_SD_EEDaRKT_RKT0_EUlRKT_RKT0_E_EEDaSH_SK_OT1_ENKUlDpSN_E_clIJNS1_IJS9_EEENS1_IJiEEEEEEDaSU_)
$_ZN7cutlass13device_kernelIN5flash19enable_sm80_to_sm89INS1_16FlashAttnBwdSm80INS1_25CollectiveMainloopBwdSm80ILi2ELi2EN4cute5tupleIJNS5_1CILi128EEES8_NS7_ILi64EEEEEENS_6half_tEfNS_4arch4Sm80ELb0ELb1ELb1ELb0ELb0ELb0ELb0ELb0ELi2ELi4ELi4ELi4ELb0EEENS1_24CollectiveEpilogueBwdGQAISA_fSD_Li256ELb0ELb0EEENS1_19SingleTileSchedulerILb0ELb0ELb0ELi128EEEEEEEEEvNT_6ParamsE$_ZZN4cute12filter_tupleINS_5tupleIJNS1_IJNS_10UnderscoreENS_1CILi0EEEEEENS1_IJS4_S2_EEEEEENS1_IJNS1_IJNS1_IJNS3_ILi1EEES4_EEES4_EEENS1_IJNS1_IJS4_S4_EEEiEEEEEEZNS_5sliceIS7_SD_EEDaRKT_RKT0_EUlRKT_RKT0_E_EEDaSH_SK_OT1_ENKUlDpSN_E_clIJNS1_IJS9_EEENS1_IJiEEEEEEDaSU_:
[----:B------:R-:W-:Y:S02]  /*8720*/  MOV R14, R2 ;  /* 0x00000002000e7202 */ /* 0x000fe40000000f00 */
[----:B------:R-:W-:-:S04]  /*8730*/  MOV R15, 0x0 ;  /* 0x00000000000f7802 */ /* 0x000fc80000000f00 */
[----:B------:R-:W-:Y:S05]  /*8740*/  RET.REL.NODEC R14 `(_ZN7cutlass13device_kernelIN5flash19enable_sm80_to_sm89INS1_16FlashAttnBwdSm80INS1_25CollectiveMainloopBwdSm80ILi2ELi2EN4cute5tupleIJNS5_1CILi128EEES8_NS7_ILi64EEEEEENS_6half_tEfNS_4arch4Sm80ELb0ELb1ELb1ELb0ELb0ELb0ELb0ELb0ELi2ELi4ELi4ELi4ELb0EEENS1_24CollectiveEpilogueBwdGQAISA_fSD_Li256ELb0ELb0EEENS1_19SingleTileSchedulerILb0ELb0ELb0ELi128EEEEEEEEEvNT_6ParamsE) ;  /* 0xffff78b00e007950 */ /* 0x000fea0003c3ffff */
        .type           $_ZN7cutlass13device_kernelIN5flash19enable_sm80_to_sm89INS1_16FlashAttnBwdSm80INS1_25CollectiveMainloopBwdSm80ILi2ELi2EN4cute5tupleIJNS5_1CILi128EEES8_NS7_ILi64EEEEEENS_6half_tEfNS_4arch4Sm80ELb0ELb1ELb1ELb0ELb0ELb0ELb0ELb0ELi2ELi4ELi4ELi4ELb0EEENS1_24CollectiveEpilogueBwdGQAISA_fSD_Li256ELb0ELb0EEENS1_19SingleTileSchedulerILb0ELb0ELb0ELi128EEEEEEEEEvNT_6ParamsE$_ZZN4cute12filter_tupleINS_5tupleIJNS1_IJNS_1CILi0EEENS1_IJNS2_ILi1EEENS2_ILi512EEEiEEEEEENS2_ILi4096EEENS1_IJiNS2_ILi8192EEEEEEEEEZNS_7flattenISB_EEDaRKT_EUlRKT_E_EEDaSF_OT0_ENKUlDpSI_E_clIJNS1_IJS3_S4_S5_iEEENS1_IJS8_EEESA_EEEDaSM_,@function
        .size           $_ZN7cutlass13device_kernelIN5flash19enable_sm80_to_sm89INS1_16FlashAttnBwdSm80INS1_25CollectiveMainloopBwdSm80ILi2ELi2EN4cute5tupleIJNS5_1CILi128EEES8_NS7_ILi64EEEEEENS_6half_tEfNS_4arch4Sm80ELb0ELb1ELb1ELb0ELb0ELb0ELb0ELb0ELi2ELi4ELi4ELi4ELb0EEENS1_24CollectiveEpilogueBwdGQAISA_fSD_Li256ELb0ELb0EEENS1_19SingleTileSchedulerILb0ELb0ELb0ELi128EEEEEEEEEvNT_6ParamsE$_ZZN4cute12filter_tupleINS_5tupleIJNS1_IJNS_1CILi0EEENS1_IJNS2_ILi1EEENS2_ILi512EEEiEEEEEENS2_ILi4096EEENS1_IJiNS2_ILi8192EEEEEEEEEZNS_7flattenISB_EEDaRKT_EUlRKT_E_EEDaSF_OT0_ENKUlDpSI_E_clIJNS1_IJS3_S4_S5_iEEENS1_IJS8_EEESA_EEEDaSM_,($_ZN7cutlass13device_kernelIN5flash19enable_sm80_to_sm89INS1_16FlashAttnBwdSm80INS1_25CollectiveMainloopBwdSm80ILi2ELi2EN4cute5tupleIJNS5_1CILi128EEES8_NS7_ILi64EEEEEENS_6half_tEfNS_4arch4Sm80ELb0ELb1ELb1ELb0ELb0ELb0ELb0ELb0ELi2ELi4ELi4ELi4ELb0EEENS1_24CollectiveEpilogueBwdGQAISA_fSD_Li256ELb0ELb0EEENS1_19SingleTileSchedulerILb0ELb0ELb0ELi128EEEEEEEEEvNT_6ParamsE$_ZZN4cute12filter_tupleINS_5tupleIJNS1_IJiNS1_IJiNS_1CILi0EEEEEEEEENS1_IJNS_10UnderscoreENS1_IJS6_S6_EEEEEEEEES9_ZNS_4diceIS9_S9_EEDaRKT_RKT0_EUlRKT_RKT0_E_EEDaSD_SG_OT1_ENKUlDpSJ_E_clIJNS1_IJiiS3_EEENS1_IJEEEEEEDaSQ_ - $_ZN7cutlass13device_kernelIN5flash19enable_sm80_to_sm89INS1_16FlashAttnBwdSm80INS1_25CollectiveMainloopBwdSm80ILi2ELi2EN4cute5tupleIJNS5_1CILi128EEES8_NS7_ILi64EEEEEENS_6half_tEfNS_4arch4Sm80ELb0ELb1ELb1ELb0ELb0ELb0ELb0ELb0ELi2ELi4ELi4ELi4ELb0EEENS1_24CollectiveEpilogueBwdGQAISA_fSD_Li256ELb0ELb0EEENS1_19SingleTileSchedulerILb0ELb0ELb0ELi128EEEEEEEEEvNT_6ParamsE$_ZZN4cute12filter_tupleINS_5tupleIJNS1_IJNS_1CILi0EEENS1_IJNS2_ILi1EEENS2_ILi512EEEiEEEEEENS2_ILi4096EEENS1_IJiNS2_ILi8192EEEEEEEEEZNS_7flattenISB_EEDaRKT_EUlRKT_E_EEDaSF_OT0_ENKUlDpSI_E_clIJNS1_IJS3_S4_S5_iEEENS1_IJS8_EEESA_EEEDaSM_)
$_ZN7cutlass13device_kernelIN5flash19enable_sm80_to_sm89INS1_16FlashAttnBwdSm80INS1_25CollectiveMainloopBwdSm80ILi2ELi2EN4cute5tupleIJNS5_1CILi128EEES8_NS7_ILi64EEEEEENS_6half_tEfNS_4arch4Sm80ELb0ELb1ELb1ELb0ELb0ELb0ELb0ELb0ELi2ELi4ELi4ELi4ELb0EEENS1_24CollectiveEpilogueBwdGQAISA_fSD_Li256ELb0ELb0EEENS1_19SingleTileSchedulerILb0ELb0ELb0ELi128EEEEEEEEEvNT_6ParamsE$_ZZN4cute12filter_tupleINS_5tupleIJNS1_IJNS_1CILi0EEENS1_IJNS2_ILi1EEENS2_ILi512EEEiEEEEEENS2_ILi4096EEENS1_IJiNS2_ILi8192EEEEEEEEEZNS_7flattenISB_EEDaRKT_EUlRKT_E_EEDaSF_OT0_ENKUlDpSI_E_clIJNS1_IJS3_S4_S5_iEEENS1_IJS8_EEESA_EEEDaSM_:
[----:B------:R-:W-:-:S04]  /*8750*/  MOV R3, 0x0 ;  /* 0x0000000000037802 */ /* 0x000fc80000000f00 */
[----:B------:R-:W-:Y:S05]  /*8760*/  RET.REL.NODEC R2 `(_ZN7cutlass13device_kernelIN5flash19enable_sm80_to_sm89INS1_16FlashAttnBwdSm80INS1_25CollectiveMainloopBwdSm80ILi2ELi2EN4cute5tupleIJNS5_1CILi128EEES8_NS7_ILi64EEEEEENS_6half_tEfNS_4arch4Sm80ELb0ELb1ELb1ELb0ELb0ELb0ELb0ELb0ELi2ELi4ELi4ELi4ELb0EEENS1_24CollectiveEpilogueBwdGQAISA_fSD_Li256ELb0ELb0EEENS1_19SingleTileSchedulerILb0ELb0ELb0ELi128EEEEEEEEEvNT_6ParamsE) ;  /* 0xffff789002007950 */ /* 0x000fea0003c3ffff */
        .type           $_ZN7cutlass13device_kernelIN5flash19enable_sm80_to_sm89INS1_16FlashAttnBwdSm80INS1_25CollectiveMainloopBwdSm80ILi2ELi2EN4cute5tupleIJNS5_1CILi128EEES8_NS7_ILi64EEEEEENS_6half_tEfNS_4arch4Sm80ELb0ELb1ELb1ELb0ELb0ELb0ELb0ELb0ELi2ELi4ELi4ELi4ELb0EEENS1_24CollectiveEpilogueBwdGQAISA_fSD_Li256ELb0ELb0EEENS1_19SingleTileSchedulerILb0ELb0ELb0ELi128EEEEEEEEEvNT_6ParamsE$_ZZN4cute12filter_tupleINS_5tupleIJNS1_IJiNS1_IJiNS_1CILi0EEEEEEEEENS1_IJNS_10UnderscoreENS1_IJS6_S6_EEEEEEEEES9_ZNS_4diceIS9_S9_EEDaRKT_RKT0_EUlRKT_RKT0_E_EEDaSD_SG_OT1_ENKUlDpSJ_E_clIJNS1_IJiiS3_EEENS1_IJEEEEEEDaSQ_,@function
        .size           $_ZN7cutlass13device_kernelIN5flash19enable_sm80_to_sm89INS1_16FlashAttnBwdSm80INS1_25CollectiveMainloopBwdSm80ILi2ELi2EN4cute5tupleIJNS5_1CILi128EEES8_NS7_ILi64EEEEEENS_6half_tEfNS_4arch4Sm80ELb0ELb1ELb1ELb0ELb0ELb0ELb0ELb0ELi2ELi4ELi4ELi4ELb0EEENS1_24CollectiveEpilogueBwdGQAISA_fSD_Li256ELb0ELb0EEENS1_19SingleTileSchedulerILb0ELb0ELb0ELi128EEEEEEEEEvNT_6ParamsE$_ZZN4cute12filter_tupleINS_5tupleIJNS1_IJiNS1_IJiNS_1CILi0EEEEEEEEENS1_IJNS_10UnderscoreENS1_IJS6_S6_EEEEEEEEES9_ZNS_4diceIS9_S9_EEDaRKT_RKT0_EUlRKT_RKT0_E_EEDaSD_SG_OT1_ENKUlDpSJ_E_clIJNS1_IJiiS3_EEENS1_IJEEEEEEDaSQ_,($_ZN7cutlass13device_kernelIN5flash19enable_sm80_to_sm89INS1_16FlashAttnBwdSm80INS1_25CollectiveMainloopBwdSm80ILi2ELi2EN4cute5tupleIJNS5_1CILi128EEES8_NS7_ILi64EEEEEENS_6half_tEfNS_4arch4Sm80ELb0ELb1ELb1ELb0ELb0ELb0ELb0ELb0ELi2ELi4ELi4ELi4ELb0EEENS1_24CollectiveEpilogueBwdGQAISA_fSD_Li256ELb0ELb0EEENS1_19SingleTileSchedulerILb0ELb0ELb0ELi128EEEEEEEEEvNT_6ParamsE$_ZZN4cute12filter_tupleINS_5tupleIJNS1_IJiiEEENS_1CILi1024EEEEEEZNS_16flatten_to_tupleIS5_EEDaRKT_EUlRKT_E_EEDaS9_OT0_ENKUlDpSC_E_clIJS2_NS1_IJS4_EEEEEEDaSG_ - $_ZN7cutlass13device_kernelIN5flash19enable_sm80_to_sm89INS1_16FlashAttnBwdSm80INS1_25CollectiveMainloopBwdSm80ILi2ELi2EN4cute5tupleIJNS5_1CILi128EEES8_NS7_ILi64EEEEEENS_6half_tEfNS_4arch4Sm80ELb0ELb1ELb1ELb0ELb0ELb0ELb0ELb0ELi2ELi4ELi4ELi4ELb0EEENS1_24CollectiveEpilogueBwdGQAISA_fSD_Li256ELb0ELb0EEENS1_19SingleTileSchedulerILb0ELb0ELb0ELi128EEEEEEEEEvNT_6ParamsE$_ZZN4cute12filter_tupleINS_5tupleIJNS1_IJiNS1_IJiNS_1CILi0EEEEEEEEENS1_IJNS_10UnderscoreENS1_IJS6_S6_EEEEEEEEES9_ZNS_4diceIS9_S9_EEDaRKT_RKT0_EUlRKT_RKT0_E_EEDaSD_SG_OT1_ENKUlDpSJ_E_clIJNS1_IJiiS3_EEENS1_IJEEEEEEDaSQ_)
$_ZN7cutlass13device_kernelIN5flash19enable_sm80_to_sm89INS1_16FlashAttnBwdSm80INS1_25CollectiveMainloopBwdSm80ILi2ELi2EN4cute5tupleIJNS5_1CILi128EEES8_NS7_ILi64EEEEEENS_6half_tEfNS_4arch4Sm80ELb0ELb1ELb1ELb0ELb0ELb0ELb0ELb0ELi2ELi4ELi4ELi4ELb0EEENS1_24CollectiveEpilogueBwdGQAISA_fSD_Li256ELb0ELb0EEENS1_19SingleTileSchedulerILb0ELb0ELb0ELi128EEEEEEEEEvNT_6ParamsE$_ZZN4cute12filter_tupleINS_5tupleIJNS1_IJiNS1_IJiNS_1CILi0EEEEEEEEENS1_IJNS_10UnderscoreENS1_IJS6_S6_EEEEEEEEES9_ZNS_4diceIS9_S9_EEDaRKT_RKT0_EUlRKT_RKT0_E_EEDaSD_SG_OT1_ENKUlDpSJ_E_clIJNS1_IJiiS3_EEENS1_IJEEEEEEDaSQ_:
[----:B------:R-:W-:-:S04]  /*8770*/  MOV R7, 0x0 ;  /* 0x0000000000077802 */ /* 0x000fc80000000f00 */
[----:B------:R-:W-:Y:S05]  /*8780*/  RET.REL.NODEC R6 `(_ZN7cutlass13device_kernelIN5flash19enable_sm80_to_sm89INS1_16FlashAttnBwdSm80INS1_25CollectiveMainloopBwdSm80ILi2ELi2EN4cute5tupleIJNS5_1CILi128EEES8_NS7_ILi64EEEEEENS_6half_tEfNS_4arch4Sm80ELb0ELb1ELb1ELb0ELb0ELb0ELb0ELb0ELi2ELi4ELi4ELi4ELb0EEENS1_24CollectiveEpilogueBwdGQAISA_fSD_Li256ELb0ELb0EEENS1_19SingleTileSchedulerILb0ELb0ELb0ELi128EEEEEEEEEvNT_6ParamsE) ;  /* 0xffff787006007950 */ /* 0x000fea0003c3ffff */
        .type           $_ZN7cutlass13device_kernelIN5flash19enable_sm80_to_sm89INS1_16FlashAttnBwdSm80INS1_25CollectiveMainloopBwdSm80ILi2ELi2EN4cute5tupleIJNS5_1CILi128EEES8_NS7_ILi64EEEEEENS_6half_tEfNS_4arch4Sm80ELb0ELb1ELb1ELb0ELb0ELb0ELb0ELb0ELi2ELi4ELi4ELi4ELb0EEENS1_24CollectiveEpilogueBwdGQAISA_fSD_Li256ELb0ELb0EEENS1_19SingleTileSchedulerILb0ELb0ELb0ELi128EEEEEEEEEvNT_6ParamsE$_ZZN4cute12filter_tupleINS_5tupleIJNS1_IJiiEEENS_1CILi1024EEEEEEZNS_16flatten_to_tupleIS5_EEDaRKT_EUlRKT_E_EEDaS9_OT0_ENKUlDpSC_E_clIJS2_NS1_IJS4_EEEEEEDaSG_,@function
        .size           $_ZN7cutlass13device_kernelIN5flash19enable_sm80_to_sm89INS1_16FlashAttnBwdSm80INS1_25CollectiveMainloopBwdSm80ILi2ELi2EN4cute5tupleIJNS5_1CILi128EEES8_NS7_ILi64EEEEEENS_6half_tEfNS_4arch4Sm80ELb0ELb1ELb1ELb0ELb0ELb0ELb0ELb0ELi2ELi4ELi4ELi4ELb0EEENS1_24CollectiveEpilogueBwdGQAISA_fSD_Li256ELb0ELb0EEENS1_19SingleTileSchedulerILb0ELb0ELb0ELi128EEEEEEEEEvNT_6ParamsE$_ZZN4cute12filter_tupleINS_5tupleIJNS1_IJiiEEENS_1CILi1024EEEEEEZNS_16flatten_to_tupleIS5_EEDaRKT_EUlRKT_E_EEDaS9_OT0_ENKUlDpSC_E_clIJS2_NS1_IJS4_EEEEEEDaSG_,($_ZN7cutlass13device_kernelIN5flash19enable_sm80_to_sm89INS1_16FlashAttnBwdSm80INS1_25CollectiveMainloopBwdSm80ILi2ELi2EN4cute5tupleIJNS5_1CILi128EEES8_NS7_ILi64EEEEEENS_6half_tEfNS_4arch4Sm80ELb0ELb1ELb1ELb0ELb0ELb0ELb0ELb0ELi2ELi4ELi4ELi4ELb0EEENS1_24CollectiveEpilogueBwdGQAISA_fSD_Li256ELb0ELb0EEENS1_19SingleTileSchedulerILb0ELb0ELb0ELi128EEEEEEEEEvNT_6ParamsE$_ZZN4cute12filter_tupleINS_5tupleIJNS_10UnderscoreES2_NS_1CILi0EEEEEENS1_IJNS1_IJNS3_ILi1EEES4_EEEiNS3_ILi1024EEEEEEZNS_5sliceIS5_S9_EEDaRKT_RKT0_EUlRKT_RKT0_E_EEDaSD_SG_OT1_ENKUlDpSJ_E_clIJNS1_IJS7_EEENS1_IJiEEENS1_IJEEEEEEDaSQ_ - $_ZN7cutlass13device_kernelIN5flash19enable_sm80_to_sm89INS1_16FlashAttnBwdSm80INS1_25CollectiveMainloopBwdSm80ILi2ELi2EN4cute5tupleIJNS5_1CILi128EEES8_NS7_ILi64EEEEEENS_6half_tEfNS_4arch4Sm80ELb0ELb1ELb1ELb0ELb0ELb0ELb0ELb0ELi2ELi4ELi4ELi4ELb0EEENS1_24CollectiveEpilogueBwdGQAISA_fSD_Li256ELb0ELb0EEENS1_19SingleTileSchedulerILb0ELb0ELb0ELi128EEEEEEEEEvNT_6ParamsE$_ZZN4cute12filter_tupleINS_5tupleIJNS1_IJiiEEENS_1CILi1024EEEEEEZNS_16flatten_to_tupleIS5_EEDaRKT_EUlRKT_E_EEDaS9_OT0_ENKUlDpSC_E_clIJS2_NS1_IJS4_EEEEEEDaSG_)
$_ZN7cutlass13device_kernelIN5flash19enable_sm80_to_sm89INS1_16FlashAttnBwdSm80INS1_25CollectiveMainloopBwdSm80ILi2ELi2EN4cute5tupleIJNS5_1CILi128EEES8_NS7_ILi64EEEEEENS_6half_tEfNS_4arch4Sm80ELb0ELb1ELb1ELb0ELb0ELb0ELb0ELb0ELi2ELi4ELi4ELi4ELb0EEENS1_24CollectiveEpilogueBwdGQAISA_fSD_Li256ELb0ELb0EEENS1_19SingleTileSchedulerILb0ELb0ELb0ELi128EEEEEEEEEvNT_6ParamsE$_ZZN4cute12filter_tupleINS_5tupleIJNS1_IJiiEEENS_1CILi1024EEEEEEZNS_16flatten_to_tupleIS5_EEDaRKT_EUlRKT_E_EEDaS9_OT0_ENKUlDpSC_E_clIJS2_NS1_IJS4_EEEEEEDaSG_:
[----:B------:R-:W-:-:S04]  /*8790*/  MOV R3, 0x0 ;  /* 0x0000000000037802 */ /* 0x000fc80000000f00 */
[----:B------:R-:W-:Y:S05]  /*87a0*/  RET.REL.NODEC R2 `(_ZN7cutlass13device_kernelIN5flash19enable_sm80_to_sm89INS1_16FlashAttnBwdSm80INS1_25CollectiveMainloopBwdSm80ILi2ELi2EN4cute5tupleIJNS5_1CILi128EEES8_NS7_ILi64EEEEEENS_6half_tEfNS_4arch4Sm80ELb0ELb1ELb1ELb0ELb0ELb0ELb0ELb0ELi2ELi4ELi4ELi4ELb0EEENS1_24CollectiveEpilogueBwdGQAISA_fSD_Li256ELb0ELb0EEENS1_19SingleTileSchedulerILb0ELb0ELb0ELi128EEEEEEEEEvNT_6ParamsE) ;  /* 0xffff785002007950 */ /* 0x000fea0003c3ffff */
        .type           $_ZN7cutlass13device_kernelIN5flash19enable_sm80_to_sm89INS1_16FlashAttnBwdSm80INS1_25CollectiveMainloopBwdSm80ILi2ELi2EN4cute5tupleIJNS5_1CILi128EEES8_NS7_ILi64EEEEEENS_6half_tEfNS_4arch4Sm80ELb0ELb1ELb1ELb0ELb0ELb0ELb0ELb0ELi2ELi4ELi4ELi4ELb0EEENS1_24CollectiveEpilogueBwdGQAISA_fSD_Li256ELb0ELb0EEENS1_19SingleTileSchedulerILb0ELb0ELb0ELi128EEEEEEEEEvNT_6ParamsE$_ZZN4cute12filter_tupleINS_5tupleIJNS_10UnderscoreES2_NS_1CILi0EEEEEENS1_IJNS1_IJNS3_ILi1EEES4_EEEiNS3_ILi1024EEEEEEZNS_5sliceIS5_S9_EEDaRKT_RKT0_EUlRKT_RKT0_E_EEDaSD_SG_OT1_ENKUlDpSJ_E_clIJNS1_IJS7_EEENS1_IJiEEENS1_IJEEEEEEDaSQ_,@function
        .size           $_ZN7cutlass13device_kernelIN5flash19enable_sm80_to_sm89INS1_16FlashAttnBwdSm80INS1_25CollectiveMainloopBwdSm80ILi2ELi2EN4cute5tupleIJNS5_1CILi128EEES8_NS7_ILi64EEEEEENS_6half_tEfNS_4arch4Sm80ELb0ELb1ELb1ELb0ELb0ELb0ELb0ELb0ELi2ELi4ELi4ELi4ELb0EEENS1_24CollectiveEpilogueBwdGQAISA_fSD_Li256ELb0ELb0EEENS1_19SingleTileSchedulerILb0ELb0ELb0ELi128EEEEEEEEEvNT_6ParamsE$_ZZN4cute12filter_tupleINS_5tupleIJNS_10UnderscoreES2_NS_1CILi0EEEEEENS1_IJNS1_IJNS3_ILi1EEES4_EEEiNS3_ILi1024EEEEEEZNS_5sliceIS5_S9_EEDaRKT_RKT0_EUlRKT_RKT0_E_EEDaSD_SG_OT1_ENKUlDpSJ_E_clIJNS1_IJS7_EEENS1_IJiEEENS1_IJEEEEEEDaSQ_,($_ZN7cutlass13device_kernelIN5flash19enable_sm80_to_sm89INS1_16FlashAttnBwdSm80INS1_25CollectiveMainloopBwdSm80ILi2ELi2EN4cute5tupleIJNS5_1CILi128EEES8_NS7_ILi64EEEEEENS_6half_tEfNS_4arch4Sm80ELb0ELb1ELb1ELb0ELb0ELb0ELb0ELb0ELi2ELi4ELi4ELi4ELb0EEENS1_24CollectiveEpilogueBwdGQAISA_fSD_Li256ELb0ELb0EEENS1_19SingleTileSchedulerILb0ELb0ELb0ELi128EEEEEEEEEvNT_6ParamsE$_ZZN4cute12filter_tupleINS_5tupleIJNS_10UnderscoreES2_S2_iEEENS1_IJNS1_IJNS_1CILi1EEENS4_ILi0EEEEEENS4_ILi4096EEENS1_IJiiEEENS1_IJS6_NS4_ILi8192EEEEEEEEEZNS_5sliceIS3_SC_EEDaRKT_RKT0_EUlRKT_RKT0_E_EEDaSG_SJ_OT1_ENKUlDpSM_E_clIJNS1_IJS7_EEENS1_IJS8_EEENS1_IJS9_EEENS1_IJEEEEEEDaST_ - $_ZN7cutlass13device_kernelIN5flash19enable_sm80_to_sm89INS1_16FlashAttnBwdSm80INS1_25CollectiveMainloopBwdSm80ILi2ELi2EN4cute5tupleIJNS5_1CILi128EEES8_NS7_ILi64EEEEEENS_6half_tEfNS_4arch4Sm80ELb0ELb1ELb1ELb0ELb0ELb0ELb0ELb0ELi2ELi4ELi4ELi4ELb0EEENS1_24CollectiveEpilogueBwdGQAISA_fSD_Li256ELb0ELb0EEENS1_19SingleTileSchedulerILb0ELb0ELb0ELi128EEEEEEEEEvNT_6ParamsE$_ZZN4cute12filter_tupleINS_5tupleIJNS_10UnderscoreES2_NS_1CILi0EEEEEENS1_IJNS1_IJNS3_ILi1EEES4_EEEiNS3_ILi1024EEEEEEZNS_5sliceIS5_S9_EEDaRKT_RKT0_EUlRKT_RKT0_E_EEDaSD_SG_OT1_ENKUlDpSJ_E_clIJNS1_IJS7_EEENS1_IJiEEENS1_IJEEEEEEDaSQ_)
$_ZN7cutlass13device_kernelIN5flash19enable_sm80_to_sm89INS1_16FlashAttnBwdSm80INS1_25CollectiveMainloopBwdSm80ILi2ELi2EN4cute5tupleIJNS5_1CILi128EEES8_NS7_ILi64EEEEEENS_6half_tEfNS_4arch4Sm80ELb0ELb1ELb1ELb0ELb0ELb0ELb0ELb0ELi2ELi4ELi4ELi4ELb0EEENS1_24CollectiveEpilogueBwdGQAISA_fSD_Li256ELb0ELb0EEENS1_19SingleTileSchedulerILb0ELb0ELb0ELi128EEEEEEEEEvNT_6ParamsE$_ZZN4cute12filter_tupleINS_5tupleIJNS_10UnderscoreES2_NS_1CILi0EEEEEENS1_IJNS1_IJNS3_ILi1EEES4_EEEiNS3_ILi1024EEEEEEZNS_5sliceIS5_S9_EEDaRKT_RKT0_EUlRKT_RKT0_E_EEDaSD_SG_OT1_ENKUlDpSJ_E_clIJNS1_IJS7_EEENS1_IJiEEENS1_IJEEEEEEDaSQ_:
[----:B------:R-:W-:Y:S02]  /*87b0*/  MOV R14, R2 ;  /* 0x00000002000e7202 */ /* 0x000fe40000000f00 */
[----:B------:R-:W-:-:S04]  /*87c0*/  MOV R15, 0x0 ;  /* 0x00000000000f7802 */ /* 0x000fc80000000f00 */
[----:B------:R-:W-:Y:S05]  /*87d0*/  RET.REL.NODEC R14 `(_ZN7cutlass13device_kernelIN5flash19enable_sm80_to_sm89INS1_16FlashAttnBwdSm80INS1_25CollectiveMainloopBwdSm80ILi2ELi2EN4cute5tupleIJNS5_1CILi128EEES8_NS7_ILi64EEEEEENS_6half_tEfNS_4arch4Sm80ELb0ELb1ELb1ELb0ELb0ELb0ELb0ELb0ELi2ELi4ELi4ELi4ELb0EEENS1_24CollectiveEpilogueBwdGQAISA_fSD_Li256ELb0ELb0EEENS1_19SingleTileSchedulerILb0ELb0ELb0ELi128EEEEEEEEEvNT_6ParamsE) ;  /* 0xffff78200e007950 */ /* 0x000fea0003c3ffff */
        .type           $_ZN7cutlass13device_kernelIN5flash19enable_sm80_to_sm89INS1_16FlashAttnBwdSm80INS1_25CollectiveMainloopBwdSm80ILi2ELi2EN4cute5tupleIJNS5_1CILi128EEES8_NS7_ILi64EEEEEENS_6half_tEfNS_4arch4Sm80ELb0ELb1ELb1ELb0ELb0ELb0ELb0ELb0ELi2ELi4ELi4ELi4ELb0EEENS1_24CollectiveEpilogueBwdGQAISA_fSD_Li256ELb0ELb0EEENS1_19SingleTileSchedulerILb0ELb0ELb0ELi128EEEEEEEEEvNT_6ParamsE$_ZZN4cute12filter_tupleINS_5tupleIJNS_10UnderscoreES2_S2_iEEENS1_IJNS1_IJNS_1CILi1EEENS4_ILi0EEEEEENS4_ILi4096EEENS1_IJiiEEENS1_IJS6_NS4_ILi8192EEEEEEEEEZNS_5sliceIS3_SC_EEDaRKT_RKT0_EUlRKT_RKT0_E_EEDaSG_SJ_OT1_ENKUlDpSM_E_clIJNS1_IJS7_EEENS1_IJS8_EEENS1_IJS9_EEENS1_IJEEEEEEDaST_,@function
        .size           $_ZN7cutlass13device_kernelIN5flash19enable_sm80_to_sm89INS1_16FlashAttnBwdSm80INS1_25CollectiveMainloopBwdSm80ILi2ELi2EN4cute5tupleIJNS5_1CILi128EEES8_NS7_ILi64EEEEEENS_6half_tEfNS_4arch4Sm80ELb0ELb1ELb1ELb0ELb0ELb0ELb0ELb0ELi2ELi4ELi4ELi4ELb0EEENS1_24CollectiveEpilogueBwdGQAISA_fSD_Li256ELb0ELb0EEENS1_19SingleTileSchedulerILb0ELb0ELb0ELi128EEEEEEEEEvNT_6ParamsE$_ZZN4cute12filter_tupleINS_5tupleIJNS_10UnderscoreES2_S2_iEEENS1_IJNS1_IJNS_1CILi1EEENS4_ILi0EEEEEENS4_ILi4096EEENS1_IJiiEEENS1_IJS6_NS4_ILi8192EEEEEEEEEZNS_5sliceIS3_SC_EEDaRKT_RKT0_EUlRKT_RKT0_E_EEDaSG_SJ_OT1_ENKUlDpSM_E_clIJNS1_IJS7_EEENS1_IJS8_EEENS1_IJS9_EEENS1_IJEEEEEEDaST_,($_ZN7cutlass13device_kernelIN5flash19enable_sm80_to_sm89INS1_16FlashAttnBwdSm80INS1_25CollectiveMainloopBwdSm80ILi2ELi2EN4cute5tupleIJNS5_1CILi128EEES8_NS7_ILi64EEEEEENS_6half_tEfNS_4arch4Sm80ELb0ELb1ELb1ELb0ELb0ELb0ELb0ELb0ELi2ELi4ELi4ELi4ELb0EEENS1_24CollectiveEpilogueBwdGQAISA_fSD_Li256ELb0ELb0EEENS1_19SingleTileSchedulerILb0ELb0ELb0ELi128EEEEEEEEEvNT_6ParamsE$_ZZN4cute12filter_tupleINS_5tupleIJNS_10UnderscoreES2_S2_iEEENS1_IJNS1_IJNS_1CILi1EEENS4_ILi0EEEEEEiNS4_ILi1024EEENS4_ILi8192EEEEEEZNS_5sliceIS3_SA_EEDaRKT_RKT0_EUlRKT_RKT0_E_EEDaSE_SH_OT1_ENKUlDpSK_E_clIJNS1_IJS7_EEENS1_IJiEEENS1_IJS8_EEENS1_IJEEEEEEDaSR_ - $_ZN7cutlass13device_kernelIN5flash19enable_sm80_to_sm89INS1_16FlashAttnBwdSm80INS1_25CollectiveMainloopBwdSm80ILi2ELi2EN4cute5tupleIJNS5_1CILi128EEES8_NS7_ILi64EEEEEENS_6half_tEfNS_4arch4Sm80ELb0ELb1ELb1ELb0ELb0ELb0ELb0ELb0ELi2ELi4ELi4ELi4ELb0EEENS1_24CollectiveEpilogueBwdGQAISA_fSD_Li256ELb0ELb0EEENS1_19SingleTileSchedulerILb0ELb0ELb0ELi128EEEEEEEEEvNT_6ParamsE$_ZZN4cute12filter_tupleINS_5tupleIJNS_10UnderscoreES2_S2_iEEENS1_IJNS1_IJNS_1CILi1EEENS4_ILi0EEEEEENS4_ILi4096EEENS1_IJiiEEENS1_IJS6_NS4_ILi8192EEEEEEEEEZNS_5sliceIS3_SC_EEDaRKT_RKT0_EUlRKT_RKT0_E_EEDaSG_SJ_OT1_ENKUlDpSM_E_clIJNS1_IJS7_EEENS1_IJS8_EEENS1_IJS9_EEENS1_IJEEEEEEDaST_)
$_ZN7cutlass13device_kernelIN5flash19enable_sm80_to_sm89INS1_16FlashAttnBwdSm80INS1_25CollectiveMainloopBwdSm80ILi2ELi2EN4cute5tupleIJNS5_1CILi128EEES8_NS7_ILi64EEEEEENS_6half_tEfNS_4arch4Sm80ELb0ELb1ELb1ELb0ELb0ELb0ELb0ELb0ELi2ELi4ELi4ELi4ELb0EEENS1_24CollectiveEpilogueBwdGQAISA_fSD_Li256ELb0ELb0EEENS1_19SingleTileSchedulerILb0ELb0ELb0ELi128EEEEEEEEEvNT_6ParamsE$_ZZN4cute12filter_tupleINS_5tupleIJNS_10UnderscoreES2_S2_iEEENS1_IJNS1_IJNS_1CILi1EEENS4_ILi0EEEEEENS4_ILi4096EEENS1_IJiiEEENS1_IJS6_NS4_ILi8192EEEEEEEEEZNS_5sliceIS3_SC_EEDaRKT_RKT0_EUlRKT_RKT0_E_EEDaSG_SJ_OT1_ENKUlDpSM_E_clIJNS1_IJS7_EEENS1_IJS8_EEENS1_IJS9_EEENS1_IJEEEEEEDaST_:
[----:B------:R-:W-:-:S05]  /*87e0*/  IADD3 R2, R66, -c[0x0][0x20], RZ ;  /* 0x8000080042027a10 */ /* 0x000fca0007ffe0ff */
[----:B------:R1:W5:Y:S04]  /*87f0*/  LDL R3, [R2+0x4] ;  /* 0x0000040002037983 */ /* 0x0003680000100800 */
[----:B------:R1:W5:Y:S01]  /*8800*/  LDL R5, [R2] ;  /* 0x0000000002057983 */ /* 0x0003620000100800 */
[----:B------:R-:W-:Y:S01]  /*8810*/  IMAD.MOV.U32 R14, RZ, RZ, R4 ;  /* 0x000000ffff0e7224 */ /* 0x000fe200078e0004 */
[----:B------:R-:W-:-:S04]  /*8820*/  MOV R15, 0x0 ;  /* 0x00000000000f7802 */ /* 0x000fc80000000f00 */
[----:B------:R-:W-:Y:S05]  /*8830*/  RET.REL.NODEC R14 `(_ZN7cutlass13device_kernelIN5flash19enable_sm80_to_sm89INS1_16FlashAttnBwdSm80INS1_25CollectiveMainloopBwdSm80ILi2ELi2EN4cute5tupleIJNS5_1CILi128EEES8_NS7_ILi64EEEEEENS_6half_tEfNS_4arch4Sm80ELb0ELb1ELb1ELb0ELb0ELb0ELb0ELb0ELi2ELi4ELi4ELi4ELb0EEENS1_24CollectiveEpilogueBwdGQAISA_fSD_Li256ELb0ELb0EEENS1_19SingleTileSchedulerILb0ELb0ELb0ELi128EEEEEEEEEvNT_6ParamsE) ;  /* 0xffff77c00e007950 */ /* 0x000fea0003c3ffff */
        .type           $_ZN7cutlass13device_kernelIN5flash19enable_sm80_to_sm89INS1_16FlashAttnBwdSm80INS1_25CollectiveMainloopBwdSm80ILi2ELi2EN4cute5tupleIJNS5_1CILi128EEES8_NS7_ILi64EEEEEENS_6half_tEfNS_4arch4Sm80ELb0ELb1ELb1ELb0ELb0ELb0ELb0ELb0ELi2ELi4ELi4ELi4ELb0EEENS1_24CollectiveEpilogueBwdGQAISA_fSD_Li256ELb0ELb0EEENS1_19SingleTileSchedulerILb0ELb0ELb0ELi128EEEEEEEEEvNT_6ParamsE$_ZZN4cute12filter_tupleINS_5tupleIJNS_10UnderscoreES2_S2_iEEENS1_IJNS1_IJNS_1CILi1EEENS4_ILi0EEEEEEiNS4_ILi1024EEENS4_ILi8192EEEEEEZNS_5sliceIS3_SA_EEDaRKT_RKT0_EUlRKT_RKT0_E_EEDaSE_SH_OT1_ENKUlDpSK_E_clIJNS1_IJS7_EEENS1_IJiEEENS1_IJS8_EEENS1_IJEEEEEEDaSR_,@function
        .size           $_ZN7cutlass13device_kernelIN5flash19enable_sm80_to_sm89INS1_16FlashAttnBwdSm80INS1_25CollectiveMainloopBwdSm80ILi2ELi2EN4cute5tupleIJNS5_1CILi128EEES8_NS7_ILi64EEEEEENS_6half_tEfNS_4arch4Sm80ELb0ELb1ELb1ELb0ELb0ELb0ELb0ELb0ELi2ELi4ELi4ELi4ELb0EEENS1_24CollectiveEpilogueBwdGQAISA_fSD_Li256ELb0ELb0EEENS1_19SingleTileSchedulerILb0ELb0ELb0ELi128EEEEEEEEEvNT_6ParamsE$_ZZN4cute12filter_tupleINS_5tupleIJNS_10UnderscoreES2_S2_iEEENS1_IJNS1_IJNS_1CILi1EEENS4_ILi0EEEEEEiNS4_ILi1024EEENS4_ILi8192EEEEEEZNS_5sliceIS3_SA_EEDaRKT_RKT0_EUlRKT_RKT0_E_EEDaSE_SH_OT1_ENKUlDpSK_E_clIJNS1_IJS7_EEENS1_IJiEEENS1_IJS8_EEENS1_IJEEEEEEDaSR_,($_ZN7cutlass13device_kernelIN5flash19enable_sm80_to_sm89INS1_16FlashAttnBwdSm80INS1_25CollectiveMainloopBwdSm80ILi2ELi2EN4cute5tupleIJNS5_1CILi128EEES8_NS7_ILi64EEEEEENS_6half_tEfNS_4arch4Sm80ELb0ELb1ELb1ELb0ELb0ELb0ELb0ELb0ELi2ELi4ELi4ELi4ELb0EEENS1_24CollectiveEpilogueBwdGQAISA_fSD_Li256ELb0ELb0EEENS1_19SingleTileSchedulerILb0ELb0ELb0ELi128EEEEEEEEEvNT_6ParamsE$_ZZN4cute12filter_tupleINS_5tupleIJNS_10UnderscoreES2_iEEENS1_IJNS1_IJNS_1CILi1EEENS4_ILi0EEEEEEiNS4_ILi1024EEEEEEZNS_5sliceIS3_S9_EEDaRKT_RKT0_EUlRKT_RKT0_E_EEDaSD_SG_OT1_ENKUlDpSJ_E_clIJNS1_IJS7_EEENS1_IJiEEENS1_IJEEEEEEDaSQ_ - $_ZN7cutlass13device_kernelIN5flash19enable_sm80_to_sm89INS1_16FlashAttnBwdSm80INS1_25CollectiveMainloopBwdSm80ILi2ELi2EN4cute5tupleIJNS5_1CILi128EEES8_NS7_ILi64EEEEEENS_6half_tEfNS_4arch4Sm80ELb0ELb1ELb1ELb0ELb0ELb0ELb0ELb0ELi2ELi4ELi4ELi4ELb0EEENS1_24CollectiveEpilogueBwdGQAISA_fSD_Li256ELb0ELb0EEENS1_19SingleTileSchedulerILb0ELb0ELb0ELi128EEEEEEEEEvNT_6ParamsE$_ZZN4cute12filter_tupleINS_5tupleIJNS_10UnderscoreES2_S2_iEEENS1_IJNS1_IJNS_1CILi1EEENS4_ILi0EEEEEEiNS4_ILi1024EEENS4_ILi8192EEEEEEZNS_5sliceIS3_SA_EEDaRKT_RKT0_EUlRKT_RKT0_E_EEDaSE_SH_OT1_ENKUlDpSK_E_clIJNS1_IJS7_EEENS1_IJiEEENS1_IJS8_EEENS1_IJEEEEEEDaSR_)
$_ZN7cutlass13device_kernelIN5flash19enable_sm80_to_sm89INS1_16FlashAttnBwdSm80INS1_25CollectiveMainloopBwdSm80ILi2ELi2EN4cute5tupleIJNS5_1CILi128EEES8_NS7_ILi64EEEEEENS_6half_tEfNS_4arch4Sm80ELb0ELb1ELb1ELb0ELb0ELb0ELb0ELb0ELi2ELi4ELi4ELi4ELb0EEENS1_24CollectiveEpilogueBwdGQAISA_fSD_Li256ELb0ELb0EEENS1_19SingleTileSchedulerILb0ELb0ELb0ELi128EEEEEEEEEvNT_6ParamsE$_ZZN4cute12filter_tupleINS_5tupleIJNS_10UnderscoreES2_S2_iEEENS1_IJNS1_IJNS_1CILi1EEENS4_ILi0EEEEEEiNS4_ILi1024EEENS4_ILi8192EEEEEEZNS_5sliceIS3_SA_EEDaRKT_RKT0_EUlRKT_RKT0_E_EEDaSE_SH_OT1_ENKUlDpSK_E_clIJNS1_IJS7_EEENS1_IJiEEENS1_IJS8_EEENS1_IJEEEEEEDaSR_:
[----:B------:R-:W-:Y:S02]  /*8840*/  MOV R12, R2 ;  /* 0x00000002000c7202 */ /* 0x000fe40000000f00 */
[----:B------:R-:W-:-:S04]  /*8850*/  MOV R13, 0x0 ;  /* 0x00000000000d7802 */ /* 0x000fc80000000f00 */
[----:B------:R-:W-:Y:S05]  /*8860*/  RET.REL.NODEC R12 `(_ZN7cutlass13device_kernelIN5flash19enable_sm80_to_sm89INS1_16FlashAttnBwdSm80INS1_25CollectiveMainloopBwdSm80ILi2ELi2EN4cute5tupleIJNS5_1CILi128EEES8_NS7_ILi64EEEEEENS_6half_tEfNS_4arch4Sm80ELb0ELb1ELb1ELb0ELb0ELb0ELb0ELb0ELi2ELi4ELi4ELi4ELb0EEENS1_24CollectiveEpilogueBwdGQAISA_fSD_Li256ELb0ELb0EEENS1_19SingleTileSchedulerILb0ELb0ELb0ELi128EEEEEEEEEvNT_6ParamsE) ;  /* 0xffff77900c007950 */ /* 0x000fea0003c3ffff */
        .type           $_ZN7cutlass13device_kernelIN5flash19enable_sm80_to_sm89INS1_16FlashAttnBwdSm80INS1_25CollectiveMainloopBwdSm80ILi2ELi2EN4cute5tupleIJNS5_1CILi128EEES8_NS7_ILi64EEEEEENS_6half_tEfNS_4arch4Sm80ELb0ELb1ELb1ELb0ELb0ELb0ELb0ELb0ELi2ELi4ELi4ELi4ELb0EEENS1_24CollectiveEpilogueBwdGQAISA_fSD_Li256ELb0ELb0EEENS1_19SingleTileSchedulerILb0ELb0ELb0ELi128EEEEEEEEEvNT_6ParamsE$_ZZN4cute12filter_tupleINS_5tupleIJNS_10UnderscoreES2_iEEENS1_IJNS1_IJNS_1CILi1EEENS4_ILi0EEEEEEiNS4_ILi1024EEEEEEZNS_5sliceIS3_S9_EEDaRKT_RKT0_EUlRKT_RKT0_E_EEDaSD_SG_OT1_ENKUlDpSJ_E_clIJNS1_IJS7_EEENS1_IJiEEENS1_IJEEEEEEDaSQ_,@function
        .size           $_ZN7cutlass13device_kernelIN5flash19enable_sm80_to_sm89INS1_16FlashAttnBwdSm80INS1_25CollectiveMainloopBwdSm80ILi2ELi2EN4cute5tupleIJNS5_1CILi128EEES8_NS7_ILi64EEEEEENS_6half_tEfNS_4arch4Sm80ELb0ELb1ELb1ELb0ELb0ELb0ELb0ELb0ELi2ELi4ELi4ELi4ELb0EEENS1_24CollectiveEpilogueBwdGQAISA_fSD_Li256ELb0ELb0EEENS1_19SingleTileSchedulerILb0ELb0ELb0ELi128EEEEEEEEEvNT_6ParamsE$_ZZN4cute12filter_tupleINS_5tupleIJNS_10UnderscoreES2_iEEENS1_IJNS1_IJNS_1CILi1EEENS4_ILi0EEEEEEiNS4_ILi1024EEEEEEZNS_5sliceIS3_S9_EEDaRKT_RKT0_EUlRKT_RKT0_E_EEDaSD_SG_OT1_ENKUlDpSJ_E_clIJNS1_IJS7_EEENS1_IJiEEENS1_IJEEEEEEDaSQ_,($_ZN7cutlass13device_kernelIN5flash19enable_sm80_to_sm89INS1_16FlashAttnBwdSm80INS1_25CollectiveMainloopBwdSm80ILi2ELi2EN4cute5tupleIJNS5_1CILi128EEES8_NS7_ILi64EEEEEENS_6half_tEfNS_4arch4Sm80ELb0ELb1ELb1ELb0ELb0ELb0ELb0ELb0ELi2ELi4ELi4ELi4ELb0EEENS1_24CollectiveEpilogueBwdGQAISA_fSD_Li256ELb0ELb0EEENS1_19SingleTileSchedulerILb0ELb0ELb0ELi128EEEEEEEEEvNT_6ParamsE$_ZZN4cute12filter_tupleINS_5tupleIJNS_1CILi1024EEENS1_IJiiEEEEEEZNS_16flatten_to_tupleIS5_EEDaRKT_EUlRKT_E_EEDaS9_OT0_ENKUlDpSC_E_clIJNS1_IJS3_EEES4_EEEDaSG_ - $_ZN7cutlass13device_kernelIN5flash19enable_sm80_to_sm89INS1_16FlashAttnBwdSm80INS1_25CollectiveMainloopBwdSm80ILi2ELi2EN4cute5tupleIJNS5_1CILi128EEES8_NS7_ILi64EEEEEENS_6half_tEfNS_4arch4Sm80ELb0ELb1ELb1ELb0ELb0ELb0ELb0ELb0ELi2ELi4ELi4ELi4ELb0EEENS1_24CollectiveEpilogueBwdGQAISA_fSD_Li256ELb0ELb0EEENS1_19SingleTileSchedulerILb0ELb0ELb0ELi128EEEEEEEEEvNT_6ParamsE$_ZZN4cute12filter_tupleINS_5tupleIJNS_10UnderscoreES2_iEEENS1_IJNS1_IJNS_1CILi1EEENS4_ILi0EEEEEEiNS4_ILi1024EEEEEEZNS_5sliceIS3_S9_EEDaRKT_RKT0_EUlRKT_RKT0_E_EEDaSD_SG_OT1_ENKUlDpSJ_E_clIJNS1_IJS7_EEENS1_IJiEEENS1_IJEEEEEEDaSQ_)
$_ZN7cutlass13device_kernelIN5flash19enable_sm80_to_sm89INS1_16FlashAttnBwdSm80INS1_25CollectiveMainloopBwdSm80ILi2ELi2EN4cute5tupleIJNS5_1CILi128EEES8_NS7_ILi64EEEEEENS_6half_tEfNS_4arch4Sm80ELb0ELb1ELb1ELb0ELb0ELb0ELb0ELb0ELi2ELi4ELi4ELi4ELb0EEENS1_24CollectiveEpilogueBwdGQAISA_fSD_Li256ELb0ELb0EEENS1_19SingleTileSchedulerILb0ELb0ELb0ELi128EEEEEEEEEvNT_6ParamsE$_ZZN4cute12filter_tupleINS_5tupleIJNS_10UnderscoreES2_iEEENS1_IJNS1_IJNS_1CILi1EEENS4_ILi0EEEEEEiNS4_ILi1024EEEEEEZNS_5sliceIS3_S9_EEDaRKT_RKT0_EUlRKT_RKT0_E_EEDaSD_SG_OT1_ENKUlDpSJ_E_clIJNS1_IJS7_EEENS1_IJiEEENS1_IJEEEEEEDaSQ_:
[----:B------:R-:W-:Y:S02]  /*8870*/  MOV R36, R2 ;  /* 0x0000000200247202 */ /* 0x000fe40000000f00 */
[----:B------:R-:W-:-:S04]  /*8880*/  MOV R37, 0x0 ;  /* 0x0000000000257802 */ /* 0x000fc80000000f00 */
[----:B------:R-:W-:Y:S05]  /*8890*/  RET.REL.NODEC R36 `(_ZN7cutlass13device_kernelIN5flash19enable_sm80_to_sm89INS1_16FlashAttnBwdSm80INS1_25CollectiveMainloopBwdSm80ILi2ELi2EN4cute5tupleIJNS5_1CILi128EEES8_NS7_ILi64EEEEEENS_6half_tEfNS_4arch4Sm80ELb0ELb1ELb1ELb0ELb0ELb0ELb0ELb0ELi2ELi4ELi4ELi4ELb0EEENS1_24CollectiveEpilogueBwdGQAISA_fSD_Li256ELb0ELb0EEENS1_19SingleTileSchedulerILb0ELb0ELb0ELi128EEEEEEEEEvNT_6ParamsE) ;  /* 0xffff776024007950 */ /* 0x000fea0003c3ffff */
        .type           $_ZN7cutlass13device_kernelIN5flash19enable_sm80_to_sm89INS1_16FlashAttnBwdSm80INS1_25CollectiveMainloopBwdSm80ILi2ELi2EN4cute5tupleIJNS5_1CILi128EEES8_NS7_ILi64EEEEEENS_6half_tEfNS_4arch4Sm80ELb0ELb1ELb1ELb0ELb0ELb0ELb0ELb0ELi2ELi4ELi4ELi4ELb0EEENS1_24CollectiveEpilogueBwdGQAISA_fSD_Li256ELb0ELb0EEENS1_19SingleTileSchedulerILb0ELb0ELb0ELi128EEEEEEEEEvNT_6ParamsE$_ZZN4cute12filter_tupleINS_5tupleIJNS_1CILi1024EEENS1_IJiiEEEEEEZNS_16flatten_to_tupleIS5_EEDaRKT_EUlRKT_E_EEDaS9_OT0_ENKUlDpSC_E_clIJNS1_IJS3_EEES4_EEEDaSG_,@function
        .size           $_ZN7cutlass13device_kernelIN5flash19enable_sm80_to_sm89INS1_16FlashAttnBwdSm80INS1_25CollectiveMainloopBwdSm80ILi2ELi2EN4cute5tupleIJNS5_1CILi128EEES8_NS7_ILi64EEEEEENS_6half_tEfNS_4arch4Sm80ELb0ELb1ELb1ELb0ELb0ELb0ELb0ELb0ELi2ELi4ELi4ELi4ELb0EEENS1_24CollectiveEpilogueBwdGQAISA_fSD_Li256ELb0ELb0EEENS1_19SingleTileSchedulerILb0ELb0ELb0ELi128EEEEEEEEEvNT_6ParamsE$_ZZN4cute12filter_tupleINS_5tupleIJNS_1CILi1024EEENS1_IJiiEEEEEEZNS_16flatten_to_tupleIS5_EEDaRKT_EUlRKT_E_EEDaS9_OT0_ENKUlDpSC_E_clIJNS1_IJS3_EEES4_EEEDaSG_,($_ZN7cutlass13device_kernelIN5flash19enable_sm80_to_sm89INS1_16FlashAttnBwdSm80INS1_25CollectiveMainloopBwdSm80ILi2ELi2EN4cute5tupleIJNS5_1CILi128EEES8_NS7_ILi64EEEEEENS_6half_tEfNS_4arch4Sm80ELb0ELb1ELb1ELb0ELb0ELb0ELb0ELb0ELi2ELi4ELi4ELi4ELb0EEENS1_24CollectiveEpilogueBwdGQAISA_fSD_Li256ELb0ELb0EEENS1_19SingleTileSchedulerILb0ELb0ELb0ELi128EEEEEEEEEvNT_6ParamsE$_ZZN4cute12filter_tupleINS_5tupleIJNS_1CILi1EEENS1_IJNS2_ILi8EEEiiEEENS2_ILi64EEENS1_IJiNS2_ILi144EEENS2_ILi288EEEEEENS2_ILi512EEEEEEZNS_7flattenISB_EEDaRKT_EUlRKT_E_EEDaSF_OT0_ENKUlDpSI_E_clIJNS1_IJS3_EEES5_NS1_IJS6_EEES9_NS1_IJSA_EEEEEEDaSM_ - $_ZN7cutlass13device_kernelIN5flash19enable_sm80_to_sm89INS1_16FlashAttnBwdSm80INS1_25CollectiveMainloopBwdSm80ILi2ELi2EN4cute5tupleIJNS5_1CILi128EEES8_NS7_ILi64EEEEEENS_6half_tEfNS_4arch4Sm80ELb0ELb1ELb1ELb0ELb0ELb0ELb0ELb0ELi2ELi4ELi4ELi4ELb0EEENS1_24CollectiveEpilogueBwdGQAISA_fSD_Li256ELb0ELb0EEENS1_19SingleTileSchedulerILb0ELb0ELb0ELi128EEEEEEEEEvNT_6ParamsE$_ZZN4cute12filter_tupleINS_5tupleIJNS_1CILi1024EEENS1_IJiiEEEEEEZNS_16flatten_to_tupleIS5_EEDaRKT_EUlRKT_E_EEDaS9_OT0_ENKUlDpSC_E_clIJNS1_IJS3_EEES4_EEEDaSG_)
$_ZN7cutlass13device_kernelIN5flash19enable_sm80_to_sm89INS1_16FlashAttnBwdSm80INS1_25CollectiveMainloopBwdSm80ILi2ELi2EN4cute5tupleIJNS5_1CILi128EEES8_NS7_ILi64EEEEEENS_6half_tEfNS_4arch4Sm80ELb0ELb1ELb1ELb0ELb0ELb0ELb0ELb0ELi2ELi4ELi4ELi4ELb0EEENS1_24CollectiveEpilogueBwdGQAISA_fSD_Li256ELb0ELb0EEENS1_19SingleTileSchedulerILb0ELb0ELb0ELi128EEEEEEEEEvNT_6ParamsE$_ZZN4cute12filter_tupleINS_5tupleIJNS_1CILi1024EEENS1_IJiiEEEEEEZNS_16flatten_to_tupleIS5_EEDaRKT_EUlRKT_E_EEDaS9_OT0_ENKUlDpSC_E_clIJNS1_IJS3_EEES4_EEEDaSG_:
[----:B------:R-:W-:-:S04]  /*88a0*/  MOV R3, 0x0 ;  /* 0x0000000000037802 */ /* 0x000fc80000000f00 */
[----:B------:R-:W-:Y:S05]  /*88b0*/  RET.REL.NODEC R2 `(_ZN7cutlass13device_kernelIN5flash19enable_sm80_to_sm89INS1_16FlashAttnBwdSm80INS1_25CollectiveMainloopBwdSm80ILi2ELi2EN4cute5tupleIJNS5_1CILi128EEES8_NS7_ILi64EEEEEENS_6half_tEfNS_4arch4Sm80ELb0ELb1ELb1ELb0ELb0ELb0ELb0ELb0ELi2ELi4ELi4ELi4ELb0EEENS1_24CollectiveEpilogueBwdGQAISA_fSD_Li256ELb0ELb0EEENS1_19SingleTileSchedulerILb0ELb0ELb0ELi128EEEEEEEEEvNT_6ParamsE) ;  /* 0xffff774002007950 */ /* 0x000fea0003c3ffff */
        .type           $_ZN7cutlass13device_kernelIN5flash19enable_sm80_to_sm89INS1_16FlashAttnBwdSm80INS1_25CollectiveMainloopBwdSm80ILi2ELi2EN4cute5tupleIJNS5_1CILi128EEES8_NS7_ILi64EEEEEENS_6half_tEfNS_4arch4Sm80ELb0ELb1ELb1ELb0ELb0ELb0ELb0ELb0ELi2ELi4ELi4ELi4ELb0EEENS1_24CollectiveEpilogueBwdGQAISA_fSD_Li256ELb0ELb0EEENS1_19SingleTileSchedulerILb0ELb0ELb0ELi128EEEEEEEEEvNT_6ParamsE$_ZZN4cute12filter_tupleINS_5tupleIJNS_1CILi1EEENS1_IJNS2_ILi8EEEiiEEENS2_ILi64EEENS1_IJiNS2_ILi144EEENS2_ILi288EEEEEENS2_ILi512EEEEEEZNS_7flattenISB_EEDaRKT_EUlRKT_E_EEDaSF_OT0_ENKUlDpSI_E_clIJNS1_IJS3_EEES5_NS1_IJS6_EEES9_NS1_IJSA_EEEEEEDaSM_,@function
        .size           $_ZN7cutlass13device_kernelIN5flash19enable_sm80_to_sm89INS1_16FlashAttnBwdSm80INS1_25CollectiveMainloopBwdSm80ILi2ELi2EN4cute5tupleIJNS5_1CILi128EEES8_NS7_ILi64EEEEEENS_6half_tEfNS_4arch4Sm80ELb0ELb1ELb1ELb0ELb0ELb0ELb0ELb0ELi2ELi4ELi4ELi4ELb0EEENS1_24CollectiveEpilogueBwdGQAISA_fSD_Li256ELb0ELb0EEENS1_19SingleTileSchedulerILb0ELb0ELb0ELi128EEEEEEEEEvNT_6ParamsE$_ZZN4cute12filter_tupleINS_5tupleIJNS_1CILi1EEENS1_IJNS2_ILi8EEEiiEEENS2_ILi64EEENS1_IJiNS2_ILi144EEENS2_ILi288EEEEEENS2_ILi512EEEEEEZNS_7flattenISB_EEDaRKT_EUlRKT_E_EEDaSF_OT0_ENKUlDpSI_E_clIJNS1_IJS3_EEES5_NS1_IJS6_EEES9_NS1_IJSA_EEEEEEDaSM_,($_ZN7cutlass13device_kernelIN5flash19enable_sm80_to_sm89INS1_16FlashAttnBwdSm80INS1_25CollectiveMainloopBwdSm80ILi2ELi2EN4cute5tupleIJNS5_1CILi128EEES8_NS7_ILi64EEEEEENS_6half_tEfNS_4arch4Sm80ELb0ELb1ELb1ELb0ELb0ELb0ELb0ELb0ELi2ELi4ELi4ELi4ELb0EEENS1_24CollectiveEpilogueBwdGQAISA_fSD_Li256ELb0ELb0EEENS1_19SingleTileSchedulerILb0ELb0ELb0ELi128EEEEEEEEEvNT_6ParamsE$_ZZN4cute12filter_tupleINS_5tupleIJNS_1CILi1EEENS1_IJiiiEEENS2_ILi64EEENS1_IJNS2_ILi72EEENS2_ILi144EEENS2_ILi288EEEEEENS2_ILi512EEEEEEZNS_7flattenISB_EEDaRKT_EUlRKT_E_EEDaSF_OT0_ENKUlDpSI_E_clIJNS1_IJS3_EEES4_NS1_IJS5_EEES9_NS1_IJSA_EEEEEEDaSM_ - $_ZN7cutlass13device_kernelIN5flash19enable_sm80_to_sm89INS1_16FlashAttnBwdSm80INS1_25CollectiveMainloopBwdSm80ILi2ELi2EN4cute5tupleIJNS5_1CILi128EEES8_NS7_ILi64EEEEEENS_6half_tEfNS_4arch4Sm80ELb0ELb1ELb1ELb0ELb0ELb0ELb0ELb0ELi2ELi4ELi4ELi4ELb0EEENS1_24CollectiveEpilogueBwdGQAISA_fSD_Li256ELb0ELb0EEENS1_19SingleTileSchedulerILb0ELb0ELb0ELi128EEEEEEEEEvNT_6ParamsE$_ZZN4cute12filter_tupleINS_5tupleIJNS_1CILi1EEENS1_IJNS2_ILi8EEEiiEEENS2_ILi64EEENS1_IJiNS2_ILi144EEENS2_ILi288EEEEEENS2_ILi512EEEEEEZNS_7flattenISB_EEDaRKT_EUlRKT_E_EEDaSF_OT0_ENKUlDpSI_E_clIJNS1_IJS3_EEES5_NS1_IJS6_EEES9_NS1_IJSA_EEEEEEDaSM_)
$_ZN7cutlass13device_kernelIN5flash19enable_sm80_to_sm89INS1_16FlashAttnBwdSm80INS1_25CollectiveMainloopBwdSm80ILi2ELi2EN4cute5tupleIJNS5_1CILi128EEES8_NS7_ILi64EEEEEENS_6half_tEfNS_4arch4Sm80ELb0ELb1ELb1ELb0ELb0ELb0ELb0ELb0ELi2ELi4ELi4ELi4ELb0EEENS1_24CollectiveEpilogueBwdGQAISA_fSD_Li256ELb0ELb0EEENS1_19SingleTileSchedulerILb0ELb0ELb0ELi128EEEEEEEEEvNT_6ParamsE$_ZZN4cute12filter_tupleINS_5tupleIJNS_1CILi1EEENS1_IJNS2_ILi8EEEiiEEENS2_ILi64EEENS1_IJiNS2_ILi144EEENS2_ILi288EEEEEENS2_ILi512EEEEEEZNS_7flattenISB_EEDaRKT_EUlRKT_E_EEDaSF_OT0_ENKUlDpSI_E_clIJNS1_IJS3_EEES5_NS1_IJS6_EEES9_NS1_IJSA_EEEEEEDaSM_:
[----:B------:R-:W-:Y:S02]  /*88c0*/  MOV R34, R2 ;  /* 0x0000000200227202 */ /* 0x000fe40000000f00 */
[----:B------:R-:W-:-:S04]  /*88d0*/  MOV R35, 0x0 ;  /* 0x0000000000237802 */ /* 0x000fc80000000f00 */
[----:B------:R-:W-:Y:S05]  /*88e0*/  RET.REL.NODEC R34 `(_ZN7cutlass13device_kernelIN5flash19enable_sm80_to_sm89INS1_16FlashAttnBwdSm80INS1_25CollectiveMainloopBwdSm80ILi2ELi2EN4cute5tupleIJNS5_1CILi128EEES8_NS7_ILi64EEEEEENS_6half_tEfNS_4arch4Sm80ELb0ELb1ELb1ELb0ELb0ELb0ELb0ELb0ELi2ELi4ELi4ELi4ELb0EEENS1_24CollectiveEpilogueBwdGQAISA_fSD_Li256ELb0ELb0EEENS1_19SingleTileSchedulerILb0ELb0ELb0ELi128EEEEEEEEEvNT_6ParamsE) ;  /* 0xffff771022007950 */ /* 0x000fea0003c3ffff */
        .type           $_ZN7cutlass13device_kernelIN5flash19enable_sm80_to_sm89INS1_16FlashAttnBwdSm80INS1_25CollectiveMainloopBwdSm80ILi2ELi2EN4cute5tupleIJNS5_1CILi128EEES8_NS7_ILi64EEEEEENS_6half_tEfNS_4arch4Sm80ELb0ELb1ELb1ELb0ELb0ELb0ELb0ELb0ELi2ELi4ELi4ELi4ELb0EEENS1_24CollectiveEpilogueBwdGQAISA_fSD_Li256ELb0ELb0EEENS1_19SingleTileSchedulerILb0ELb0ELb0ELi128EEEEEEEEEvNT_6ParamsE$_ZZN4cute12filter_tupleINS_5tupleIJNS_1CILi1EEENS1_IJiiiEEENS2_ILi64EEENS1_IJNS2_ILi72EEENS2_ILi144EEENS2_ILi288EEEEEENS2_ILi512EEEEEEZNS_7flattenISB_EEDaRKT_EUlRKT_E_EEDaSF_OT0_ENKUlDpSI_E_clIJNS1_IJS3_EEES4_NS1_IJS5_EEES9_NS1_IJSA_EEEEEEDaSM_,@function
        .size           $_ZN7cutlass13device_kernelIN5flash19enable_sm80_to_sm89INS1_16FlashAttnBwdSm80INS1_25CollectiveMainloopBwdSm80ILi2ELi2EN4cute5tupleIJNS5_1CILi128EEES8_NS7_ILi64EEEEEENS_6half_tEfNS_4arch4Sm80ELb0ELb1ELb1ELb0ELb0ELb0ELb0ELb0ELi2ELi4ELi4ELi4ELb0EEENS1_24CollectiveEpilogueBwdGQAISA_fSD_Li256ELb0ELb0EEENS1_19SingleTileSchedulerILb0ELb0ELb0ELi128EEEEEEEEEvNT_6ParamsE$_ZZN4cute12filter_tupleINS_5tupleIJNS_1CILi1EEENS1_IJiiiEEENS2_ILi64EEENS1_IJNS2_ILi72EEENS2_ILi144EEENS2_ILi288EEEEEENS2_ILi512EEEEEEZNS_7flattenISB_EEDaRKT_EUlRKT_E_EEDaSF_OT0_ENKUlDpSI_E_clIJNS1_IJS3_EEES4_NS1_IJS5_EEES9_NS1_IJSA_EEEEEEDaSM_,($_ZN7cutlass13device_kernelIN5flash19enable_sm80_to_sm89INS1_16FlashAttnBwdSm80INS1_25CollectiveMainloopBwdSm80ILi2ELi2EN4cute5tupleIJNS5_1CILi128EEES8_NS7_ILi64EEEEEENS_6half_tEfNS_4arch4Sm80ELb0ELb1ELb1ELb0ELb0ELb0ELb0ELb0ELi2ELi4ELi4ELi4ELb0EEENS1_24CollectiveEpilogueBwdGQAISA_fSD_Li256ELb0ELb0EEENS1_19SingleTileSchedulerILb0ELb0ELb0ELi128EEEEEEEEEvNT_6ParamsE$_ZZN4cute12filter_tupleINS_5tupleIJNS_1CILi4096EEENS1_IJNS1_IJiiEEENS2_ILi8192EEEEEEEEEZNS_16flatten_to_tupleIS7_EEDaRKT_EUlRKT_E_EEDaSB_OT0_ENKUlDpSE_E_clIJNS1_IJS3_EEENS1_IJiiS5_EEEEEEDaSI_ - $_ZN7cutlass13device_kernelIN5flash19enable_sm80_to_sm89INS1_16FlashAttnBwdSm80INS1_25CollectiveMainloopBwdSm80ILi2ELi2EN4cute5tupleIJNS5_1CILi128EEES8_NS7_ILi64EEEEEENS_6half_tEfNS_4arch4Sm80ELb0ELb1ELb1ELb0ELb0ELb0ELb0ELb0ELi2ELi4ELi4ELi4ELb0EEENS1_24CollectiveEpilogueBwdGQAISA_fSD_Li256ELb0ELb0EEENS1_19SingleTileSchedulerILb0ELb0ELb0ELi128EEEEEEEEEvNT_6ParamsE$_ZZN4cute12filter_tupleINS_5tupleIJNS_1CILi1EEENS1_IJiiiEEENS2_ILi64EEENS1_IJNS2_ILi72EEENS2_ILi144EEENS2_ILi288EEEEEENS2_ILi512EEEEEEZNS_7flattenISB_EEDaRKT_EUlRKT_E_EEDaSF_OT0_ENKUlDpSI_E_clIJNS1_IJS3_EEES4_NS1_IJS5_EEES9_NS1_IJSA_EEEEEEDaSM_)
$_ZN7cutlass13device_kernelIN5flash19enable_sm80_to_sm89INS1_16FlashAttnBwdSm80INS1_25CollectiveMainloopBwdSm80ILi2ELi2EN4cute5tupleIJNS5_1CILi128EEES8_NS7_ILi64EEEEEENS_6half_tEfNS_4arch4Sm80ELb0ELb1ELb1ELb0ELb0ELb0ELb0ELb0ELi2ELi4ELi4ELi4ELb0EEENS1_24CollectiveEpilogueBwdGQAISA_fSD_Li256ELb0ELb0EEENS1_19SingleTileSchedulerILb0ELb0ELb0ELi128EEEEEEEEEvNT_6ParamsE$_ZZN4cute12filter_tupleINS_5tupleIJNS_1CILi1EEENS1_IJiiiEEENS2_ILi64EEENS1_IJNS2_ILi72EEENS2_ILi144EEENS2_ILi288EEEEEENS2_ILi512EEEEEEZNS_7flattenISB_EEDaRKT_EUlRKT_E_EEDaSF_OT0_ENKUlDpSI_E_clIJNS1_IJS3_EEES4_NS1_IJS5_EEES9_NS1_IJSA_EEEEEEDaSM_:
[----:B------:R-:W-:Y:S01]  /*88f0*/  MOV R38, R6 ;  /* 0x0000000600267202 */ /* 0x000fe20000000f00 */
[----:B------:R-:W-:Y:S01]  /*8900*/  IMAD.MOV.U32 R39, RZ, RZ, 0x0 ;  /* 0x00000000ff277424 */ /* 0x000fe200078e00ff */
[----:B------:R-:W-:Y:S01]  /*8910*/  MOV R34, R3 ;  /* 0x0000000300227202 */ /* 0x000fe20000000f00 */
[----:B------:R-:W-:Y:S01]  /*8920*/  IMAD.MOV.U32 R3, RZ, RZ, R5 ;  /* 0x000000ffff037224 */ /* 0x000fe200078e0005 */
[----:B------:R-:W-:Y:S01]  /*8930*/  MOV R4, R2 ;  /* 0x0000000200047202 */ /* 0x000fe20000000f00 */
[----:B------:R-:W-:Y:S06]  /*8940*/  RET.REL.NODEC R38 `(_ZN7cutlass13device_kernelIN5flash19enable_sm80_to_sm89INS1_16FlashAttnBwdSm80INS1_25CollectiveMainloopBwdSm80ILi2ELi2EN4cute5tupleIJNS5_1CILi128EEES8_NS7_ILi64EEEEEENS_6half_tEfNS_4arch4Sm80ELb0ELb1ELb1ELb0ELb0ELb0ELb0ELb0ELi2ELi4ELi4ELi4ELb0EEENS1_24CollectiveEpilogueBwdGQAISA_fSD_Li256ELb0ELb0EEENS1_19SingleTileSchedulerILb0ELb0ELb0ELi128EEEEEEEEEvNT_6ParamsE) ;  /* 0xffff76b026007950 */ /* 0x000fec0003c3ffff */
        .type           $_ZN7cutlass13device_kernelIN5flash19enable_sm80_to_sm89INS1_16FlashAttnBwdSm80INS1_25CollectiveMainloopBwdSm80ILi2ELi2EN4cute5tupleIJNS5_1CILi128EEES8_NS7_ILi64EEEEEENS_6half_tEfNS_4arch4Sm80ELb0ELb1ELb1ELb0ELb0ELb0ELb0ELb0ELi2ELi4ELi4ELi4ELb0EEENS1_24CollectiveEpilogueBwdGQAISA_fSD_Li256ELb0ELb0EEENS1_19SingleTileSchedulerILb0ELb0ELb0ELi128EEEEEEEEEvNT_6ParamsE$_ZZN4cute12filter_tupleINS_5tupleIJNS_1CILi4096EEENS1_IJNS1_IJiiEEENS2_ILi8192EEEEEEEEEZNS_16flatten_to_tupleIS7_EEDaRKT_EUlRKT_E_EEDaSB_OT0_ENKUlDpSE_E_clIJNS1_IJS3_EEENS1_IJiiS5_EEEEEEDaSI_,@function
        .size           $_ZN7cutlass13device_kernelIN5flash19enable_sm80_to_sm89INS1_16FlashAttnBwdSm80INS1_25CollectiveMainloopBwdSm80ILi2ELi2EN4cute5tupleIJNS5_1CILi128EEES8_NS7_ILi64EEEEEENS_6half_tEfNS_4arch4Sm80ELb0ELb1ELb1ELb0ELb0ELb0ELb0ELb0ELi2ELi4ELi4ELi4ELb0EEENS1_24CollectiveEpilogueBwdGQAISA_fSD_Li256ELb0ELb0EEENS1_19SingleTileSchedulerILb0ELb0ELb0ELi128EEEEEEEEEvNT_6ParamsE$_ZZN4cute12filter_tupleINS_5tupleIJNS_1CILi4096EEENS1_IJNS1_IJiiEEENS2_ILi8192EEEEEEEEEZNS_16flatten_to_tupleIS7_EEDaRKT_EUlRKT_E_EEDaSB_OT0_ENKUlDpSE_E_clIJNS1_IJS3_EEENS1_IJiiS5_EEEEEEDaSI_,($_ZN7cutlass13device_kernelIN5flash19enable_sm80_to_sm89INS1_16FlashAttnBwdSm80INS1_25CollectiveMainloopBwdSm80ILi2ELi2EN4cute5tupleIJNS5_1CILi128EEES8_NS7_ILi64EEEEEENS_6half_tEfNS_4arch4Sm80ELb0ELb1ELb1ELb0ELb0ELb0ELb0ELb0ELi2ELi4ELi4ELi4ELb0EEENS1_24CollectiveEpilogueBwdGQAISA_fSD_Li256ELb0ELb0EEENS1_19SingleTileSchedulerILb0ELb0ELb0ELi128EEEEEEEEEvNT_6ParamsE$_ZZN4cute12filter_tupleINS_5tupleIJNS_1CILi4096EEENS1_IJiiEEEEEEZNS_16flatten_to_tupleIS5_EEDaRKT_EUlRKT_E_EEDaS9_OT0_ENKUlDpSC_E_clIJNS1_IJS3_EEES4_EEEDaSG_ - $_ZN7cutlass13device_kernelIN5flash19enable_sm80_to_sm89INS1_16FlashAttnBwdSm80INS1_25CollectiveMainloopBwdSm80ILi2ELi2EN4cute5tupleIJNS5_1CILi128EEES8_NS7_ILi64EEEEEENS_6half_tEfNS_4arch4Sm80ELb0ELb1ELb1ELb0ELb0ELb0ELb0ELb0ELi2ELi4ELi4ELi4ELb0EEENS1_24CollectiveEpilogueBwdGQAISA_fSD_Li256ELb0ELb0EEENS1_19SingleTileSchedulerILb0ELb0ELb0ELi128EEEEEEEEEvNT_6ParamsE$_ZZN4cute12filter_tupleINS_5tupleIJNS_1CILi4096EEENS1_IJNS1_IJiiEEENS2_ILi8192EEEEEEEEEZNS_16flatten_to_tupleIS7_EEDaRKT_EUlRKT_E_EEDaSB_OT0_ENKUlDpSE_E_clIJNS1_IJS3_EEENS1_IJiiS5_EEEEEEDaSI_)
$_ZN7cutlass13device_kernelIN5flash19enable_sm80_to_sm89INS1_16FlashAttnBwdSm80INS1_25CollectiveMainloopBwdSm80ILi2ELi2EN4cute5tupleIJNS5_1CILi128EEES8_NS7_ILi64EEEEEENS_6half_tEfNS_4arch4Sm80ELb0ELb1ELb1ELb0ELb0ELb0ELb0ELb0ELi2ELi4ELi4ELi4ELb0EEENS1_24CollectiveEpilogueBwdGQAISA_fSD_Li256ELb0ELb0EEENS1_19SingleTileSchedulerILb0ELb0ELb0ELi128EEEEEEEEEvNT_6ParamsE$_ZZN4cute12filter_tupleINS_5tupleIJNS_1CILi4096EEENS1_IJNS1_IJiiEEENS2_ILi8192EEEEEEEEEZNS_16flatten_to_tupleIS7_EEDaRKT_EUlRKT_E_EEDaSB_OT0_ENKUlDpSE_E_clIJNS1_IJS3_EEENS1_IJiiS5_EEEEEEDaSI_:
[----:B------:R-:W-:-:S04]  /*8950*/  MOV R3, 0x0 ;  /* 0x0000000000037802 */ /* 0x000fc80000000f00 */
[----:B------:R-:W-:Y:S05]  /*8960*/  RET.REL.NODEC R2 `(_ZN7cutlass13device_kernelIN5flash19enable_sm80_to_sm89INS1_16FlashAttnBwdSm80INS1_25CollectiveMainloopBwdSm80ILi2ELi2EN4cute5tupleIJNS5_1CILi128EEES8_NS7_ILi64EEEEEENS_6half_tEfNS_4arch4Sm80ELb0ELb1ELb1ELb0ELb0ELb0ELb0ELb0ELi2ELi4ELi4ELi4ELb0EEENS1_24CollectiveEpilogueBwdGQAISA_fSD_Li256ELb0ELb0EEENS1_19SingleTileSchedulerILb0ELb0ELb0ELi128EEEEEEEEEvNT_6ParamsE) ;  /* 0xffff769002007950 */ /* 0x000fea0003c3ffff */
        .type           $_ZN7cutlass13device_kernelIN5flash19enable_sm80_to_sm89INS1_16FlashAttnBwdSm80INS1_25CollectiveMainloopBwdSm80ILi2ELi2EN4cute5tupleIJNS5_1CILi128EEES8_NS7_ILi64EEEEEENS_6half_tEfNS_4arch4Sm80ELb0ELb1ELb1ELb0ELb0ELb0ELb0ELb0ELi2ELi4ELi4ELi4ELb0EEENS1_24CollectiveEpilogueBwdGQAISA_fSD_Li256ELb0ELb0EEENS1_19SingleTileSchedulerILb0ELb0ELb0ELi128EEEEEEEEEvNT_6ParamsE$_ZZN4cute12filter_tupleINS_5tupleIJNS_1CILi4096EEENS1_IJiiEEEEEEZNS_16flatten_to_tupleIS5_EEDaRKT_EUlRKT_E_EEDaS9_OT0_ENKUlDpSC_E_clIJNS1_IJS3_EEES4_EEEDaSG_,@function
        .size           $_ZN7cutlass13device_kernelIN5flash19enable_sm80_to_sm89INS1_16FlashAttnBwdSm80INS1_25CollectiveMainloopBwdSm80ILi2ELi2EN4cute5tupleIJNS5_1CILi128EEES8_NS7_ILi64EEEEEENS_6half_tEfNS_4arch4Sm80ELb0ELb1ELb1ELb0ELb0ELb0ELb0ELb0ELi2ELi4ELi4ELi4ELb0EEENS1_24CollectiveEpilogueBwdGQAISA_fSD_Li256ELb0ELb0EEENS1_19SingleTileSchedulerILb0ELb0ELb0ELi128EEEEEEEEEvNT_6ParamsE$_ZZN4cute12filter_tupleINS_5tupleIJNS_1CILi4096EEENS1_IJiiEEEEEEZNS_16flatten_to_tupleIS5_EEDaRKT_EUlRKT_E_EEDaS9_OT0_ENKUlDpSC_E_clIJNS1_IJS3_EEES4_EEEDaSG_,($_ZN7cutlass13device_kernelIN5flash19enable_sm80_to_sm89INS1_16FlashAttnBwdSm80INS1_25CollectiveMainloopBwdSm80ILi2ELi2EN4cute5tupleIJNS5_1CILi128EEES8_NS7_ILi64EEEEEENS_6half_tEfNS_4arch4Sm80ELb0ELb1ELb1ELb0ELb0ELb0ELb0ELb0ELi2ELi4ELi4ELi4ELb0EEENS1_24CollectiveEpilogueBwdGQAISA_fSD_Li256ELb0ELb0EEENS1_19SingleTileSchedulerILb0ELb0ELb0ELi128EEEEEEEEEvNT_6ParamsE$_ZZN4cute13to_mixed_bitsINS_5tupleIJNS1_IJNS_1CILi4EEENS2_ILi8EEEEEENS2_ILi2EEENS2_ILi1EEEEEENS1_IJNS1_IJNS2_ILi0EEENS2_ILi64EEEEEES9_S9_EEENS1_IJNS1_IJiiEEEiS9_EEEEEDaRKT_RKT0_RKT1_ENKUlDpRKT_E_clIJNS_9MixedBitsILj0ELj448EEENS2_ILj0EEESW_EEEDaSR_ - $_ZN7cutlass13device_kernelIN5flash19enable_sm80_to_sm89INS1_16FlashAttnBwdSm80INS1_25CollectiveMainloopBwdSm80ILi2ELi2EN4cute5tupleIJNS5_1CILi128EEES8_NS7_ILi64EEEEEENS_6half_tEfNS_4arch4Sm80ELb0ELb1ELb1ELb0ELb0ELb0ELb0ELb0ELi2ELi4ELi4ELi4ELb0EEENS1_24CollectiveEpilogueBwdGQAISA_fSD_Li256ELb0ELb0EEENS1_19SingleTileSchedulerILb0ELb0ELb0ELi128EEEEEEEEEvNT_6ParamsE$_ZZN4cute12filter_tupleINS_5tupleIJNS_1CILi4096EEENS1_IJiiEEEEEEZNS_16flatten_to_tupleIS5_EEDaRKT_EUlRKT_E_EEDaS9_OT0_ENKUlDpSC_E_clIJNS1_IJS3_EEES4_EEEDaSG_)
$_ZN7cutlass13device_kernelIN5flash19enable_sm80_to_sm89INS1_16FlashAttnBwdSm80INS1_25CollectiveMainloopBwdSm80ILi2ELi2EN4cute5tupleIJNS5_1CILi128EEES8_NS7_ILi64EEEEEENS_6half_tEfNS_4arch4Sm80ELb0ELb1ELb1ELb0ELb0ELb0ELb0ELb0ELi2ELi4ELi4ELi4ELb0EEENS1_24CollectiveEpilogueBwdGQAISA_fSD_Li256ELb0ELb0EEENS1_19SingleTileSchedulerILb0ELb0ELb0ELi128EEEEEEEEEvNT_6ParamsE$_ZZN4cute12filter_tupleINS_5tupleIJNS_1CILi4096EEENS1_IJiiEEEEEEZNS_16flatten_to_tupleIS5_EEDaRKT_EUlRKT_E_EEDaS9_OT0_ENKUlDpSC_E_clIJNS1_IJS3_EEES4_EEEDaSG_:
[----:B------:R-:W-:-:S04]  /*8970*/  MOV R3, 0x0 ;  /* 0x0000000000037802 */ /* 0x000fc80000000f00 */
[----:B------:R-:W-:Y:S05]  /*8980*/  RET.REL.NODEC R2 `(_ZN7cutlass13device_kernelIN5flash19enable_sm80_to_sm89INS1_16FlashAttnBwdSm80INS1_25CollectiveMainloopBwdSm80ILi2ELi2EN4cute5tupleIJNS5_1CILi128EEES8_NS7_ILi64EEEEEENS_6half_tEfNS_4arch4Sm80ELb0ELb1ELb1ELb0ELb0ELb0ELb0ELb0ELi2ELi4ELi4ELi4ELb0EEENS1_24CollectiveEpilogueBwdGQAISA_fSD_Li256ELb0ELb0EEENS1_19SingleTileSchedulerILb0ELb0ELb0ELi128EEEEEEEEEvNT_6ParamsE) ;  /* 0xffff767002007950 */ /* 0x000fea0003c3ffff */
        .type           $_ZN7cutlass13device_kernelIN5flash19enable_sm80_to_sm89INS1_16FlashAttnBwdSm80INS1_25CollectiveMainloopBwdSm80ILi2ELi2EN4cute5tupleIJNS5_1CILi128EEES8_NS7_ILi64EEEEEENS_6half_tEfNS_4arch4Sm80ELb0ELb1ELb1ELb0ELb0ELb0ELb0ELb0ELi2ELi4ELi4ELi4ELb0EEENS1_24CollectiveEpilogueBwdGQAISA_fSD_Li256ELb0ELb0EEENS1_19SingleTileSchedulerILb0ELb0ELb0ELi128EEEEEEEEEvNT_6ParamsE$_ZZN4cute13to_mixed_bitsINS_5tupleIJNS1_IJNS_1CILi4EEENS2_ILi8EEEEEENS2_ILi2EEENS2_ILi1EEEEEENS1_IJNS1_IJNS2_ILi0EEENS2_ILi64EEEEEES9_S9_EEENS1_IJNS1_IJiiEEEiS9_EEEEEDaRKT_RKT0_RKT1_ENKUlDpRKT_E_clIJNS_9MixedBitsILj0ELj448EEENS2_ILj0EEESW_EEEDaSR_,@function
        .size           $_ZN7cutlass13device_kernelIN5flash19enable_sm80_to_sm89INS1_16FlashAttnBwdSm80INS1_25CollectiveMainloopBwdSm80ILi2ELi2EN4cute5tupleIJNS5_1CILi128EEES8_NS7_ILi64EEEEEENS_6half_tEfNS_4arch4Sm80ELb0ELb1ELb1ELb0ELb0ELb0ELb0ELb0ELi2ELi4ELi4ELi4ELb0EEENS1_24CollectiveEpilogueBwdGQAISA_fSD_Li256ELb0ELb0EEENS1_19SingleTileSchedulerILb0ELb0ELb0ELi128EEEEEEEEEvNT_6ParamsE$_ZZN4cute13to_mixed_bitsINS_5tupleIJNS1_IJNS_1CILi4EEENS2_ILi8EEEEEENS2_ILi2EEENS2_ILi1EEEEEENS1_IJNS1_IJNS2_ILi0EEENS2_ILi64EEEEEES9_S9_EEENS1_IJNS1_IJiiEEEiS9_EEEEEDaRKT_RKT0_RKT1_ENKUlDpRKT_E_clIJNS_9MixedBitsILj0ELj448EEENS2_ILj0EEESW_EEEDaSR_,($_ZN7cutlass13device_kernelIN5flash19enable_sm80_to_sm89INS1_16FlashAttnBwdSm80INS1_25CollectiveMainloopBwdSm80ILi2ELi2EN4cute5tupleIJNS5_1CILi128EEES8_NS7_ILi64EEEEEENS_6half_tEfNS_4arch4Sm80ELb0ELb1ELb1ELb0ELb0ELb0ELb0ELb0ELi2ELi4ELi4ELi4ELb0EEENS1_24CollectiveEpilogueBwdGQAISA_fSD_Li256ELb0ELb0EEENS1_19SingleTileSchedulerILb0ELb0ELb0ELi128EEEEEEEEEvNT_6ParamsE$_ZZN4cute13to_mixed_bitsINS_5tupleIJNS1_IJNS_1CILi4EEENS2_ILi8EEEEEENS2_ILi2EEENS2_ILi1EEEEEENS1_IJNS1_IJNS2_ILi0EEENS2_ILi64EEEEEES9_S9_EEENS1_IJNS1_IJiiEEEiS9_EEEEEDaRKT_RKT0_RKT1_ENKUlRKT_RKT0_RKT1_E_clIS5_SB_SD_EEDaSQ_ST_SW_ - $_ZN7cutlass13device_kernelIN5flash19enable_sm80_to_sm89INS1_16FlashAttnBwdSm80INS1_25CollectiveMainloopBwdSm80ILi2ELi2EN4cute5tupleIJNS5_1CILi128EEES8_NS7_ILi64EEEEEENS_6half_tEfNS_4arch4Sm80ELb0ELb1ELb1ELb0ELb0ELb0ELb0ELb0ELi2ELi4ELi4ELi4ELb0EEENS1_24CollectiveEpilogueBwdGQAISA_fSD_Li256ELb0ELb0EEENS1_19SingleTileSchedulerILb0ELb0ELb0ELi128EEEEEEEEEvNT_6ParamsE$_ZZN4cute13to_mixed_bitsINS_5tupleIJNS1_IJNS_1CILi4EEENS2_ILi8EEEEEENS2_ILi2EEENS2_ILi1EEEEEENS1_IJNS1_IJNS2_ILi0EEENS2_ILi64EEEEEES9_S9_EEENS1_IJNS1_IJiiEEEiS9_EEEEEDaRKT_RKT0_RKT1_ENKUlDpRKT_E_clIJNS_9MixedBitsILj0ELj448EEENS2_ILj0EEESW_EEEDaSR_)
$_ZN7cutlass13device_kernelIN5flash19enable_sm80_to_sm89INS1_16FlashAttnBwdSm80INS1_25CollectiveMainloopBwdSm80ILi2ELi2EN4cute5tupleIJNS5_1CILi128EEES8_NS7_ILi64EEEEEENS_6half_tEfNS_4arch4Sm80ELb0ELb1ELb1ELb0ELb0ELb0ELb0ELb0ELi2ELi4ELi4ELi4ELb0EEENS1_24CollectiveEpilogueBwdGQAISA_fSD_Li256ELb0ELb0EEENS1_19SingleTileSchedulerILb0ELb0ELb0ELi128EEEEEEEEEvNT_6ParamsE$_ZZN4cute13to_mixed_bitsINS_5tupleIJNS1_IJNS_1CILi4EEENS2_ILi8EEEEEENS2_ILi2EEENS2_ILi1EEEEEENS1_IJNS1_IJNS2_ILi0EEENS2_ILi64EEEEEES9_S9_EEENS1_IJNS1_IJiiEEEiS9_EEEEEDaRKT_RKT0_RKT1_ENKUlDpRKT_E_clIJNS_9MixedBitsILj0ELj448EEENS2_ILj0EEESW_EEEDaSR_:
[----:B------:R-:W-:Y:S02]  /*8990*/  MOV R7, 0x0 ;  /* 0x0000000000077802 */ /* 0x000fe40000000f00 */
[----:B------:R-:W-:Y:S02]  /*89a0*/  LOP3.LUT R4, R4, 0x1c0, RZ, 0xc0, !PT ;  /* 0x000001c004047812 */ /* 0x000fe400078ec0ff */
[----:B------:R-:W-:Y:S05]  /*89b0*/  RET.REL.NODEC R6 `(_ZN7cutlass13device_kernelIN5flash19enable_sm80_to_sm89INS1_16FlashAttnBwdSm80INS1_25CollectiveMainloopBwdSm80ILi2ELi2EN4cute5tupleIJNS5_1CILi128EEES8_NS7_ILi64EEEEEENS_6half_tEfNS_4arch4Sm80ELb0ELb1ELb1ELb0ELb0ELb0ELb0ELb0ELi2ELi4ELi4ELi4ELb0EEENS1_24CollectiveEpilogueBwdGQAISA_fSD_Li256ELb0ELb0EEENS1_19SingleTileSchedulerILb0ELb0ELb0ELi128EEEEEEEEEvNT_6ParamsE) ;  /* 0xffff764006007950 */ /* 0x000fea0003c3ffff */
        .type           $_ZN7cutlass13device_kernelIN5flash19enable_sm80_to_sm89INS1_16FlashAttnBwdSm80INS1_25CollectiveMainloopBwdSm80ILi2ELi2EN4cute5tupleIJNS5_1CILi128EEES8_NS7_ILi64EEEEEENS_6half_tEfNS_4arch4Sm80ELb0ELb1ELb1ELb0ELb0ELb0ELb0ELb0ELi2ELi4ELi4ELi4ELb0EEENS1_24CollectiveEpilogueBwdGQAISA_fSD_Li256ELb0ELb0EEENS1_19SingleTileSchedulerILb0ELb0ELb0ELi128EEEEEEEEEvNT_6ParamsE$_ZZN4cute13to_mixed_bitsINS_5tupleIJNS1_IJNS_1CILi4EEENS2_ILi8EEEEEENS2_ILi2EEENS2_ILi1EEEEEENS1_IJNS1_IJNS2_ILi0EEENS2_ILi64EEEEEES9_S9_EEENS1_IJNS1_IJiiEEEiS9_EEEEEDaRKT_RKT0_RKT1_ENKUlRKT_RKT0_RKT1_E_clIS5_SB_SD_EEDaSQ_ST_SW_,@function
        .size           $_ZN7cutlass13device_kernelIN5flash19enable_sm80_to_sm89INS1_16FlashAttnBwdSm80INS1_25CollectiveMainloopBwdSm80ILi2ELi2EN4cute5tupleIJNS5_1CILi128EEES8_NS7_ILi64EEEEEENS_6half_tEfNS_4arch4Sm80ELb0ELb1ELb1ELb0ELb0ELb0ELb0ELb0ELi2ELi4ELi4ELi4ELb0EEENS1_24CollectiveEpilogueBwdGQAISA_fSD_Li256ELb0ELb0EEENS1_19SingleTileSchedulerILb0ELb0ELb0ELi128EEEEEEEEEvNT_6ParamsE$_ZZN4cute13to_mixed_bitsINS_5tupleIJNS1_IJNS_1CILi4EEENS2_ILi8EEEEEENS2_ILi2EEENS2_ILi1EEEEEENS1_IJNS1_IJNS2_ILi0EEENS2_ILi64EEEEEES9_S9_EEENS1_IJNS1_IJiiEEEiS9_EEEEEDaRKT_RKT0_RKT1_ENKUlRKT_RKT0_RKT1_E_clIS5_SB_SD_EEDaSQ_ST_SW_,($_ZN7cutlass13device_kernelIN5flash19enable_sm80_to_sm89INS1_16FlashAttnBwdSm80INS1_25CollectiveMainloopBwdSm80ILi2ELi2EN4cute5tupleIJNS5_1CILi128EEES8_NS7_ILi64EEEEEENS_6half_tEfNS_4arch4Sm80ELb0ELb1ELb1ELb0ELb0ELb0ELb0ELb0ELi2ELi4ELi4ELi4ELb0EEENS1_24CollectiveEpilogueBwdGQAISA_fSD_Li256ELb0ELb0EEENS1_19SingleTileSchedulerILb0ELb0ELb0ELi128EEEEEEEEEvNT_6ParamsE$_ZZN4cute13to_mixed_bitsINS_5tupleIJNS1_IJNS_1CILi4EEENS2_ILi8EEEEEENS2_ILi2EEENS2_ILi1EEEEEENS1_IJNS1_IJNS2_ILi128EEENS2_ILi0EEEEEES4_SA_EEENS1_IJNS1_IJiiEEEiSA_EEEEEDaRKT_RKT0_RKT1_ENKUlDpRKT_E_clIJNS_9MixedBitsILj0ELj384EEENSU_ILj0ELj8EEENS2_ILj0EEEEEEDaSR_ - $_ZN7cutlass13device_kernelIN5flash19enable_sm80_to_sm89INS1_16FlashAttnBwdSm80INS1_25CollectiveMainloopBwdSm80ILi2ELi2EN4cute5tupleIJNS5_1CILi128EEES8_NS7_ILi64EEEEEENS_6half_tEfNS_4arch4Sm80ELb0ELb1ELb1ELb0ELb0ELb0ELb0ELb0ELi2ELi4ELi4ELi4ELb0EEENS1_24CollectiveEpilogueBwdGQAISA_fSD_Li256ELb0ELb0EEENS1_19SingleTileSchedulerILb0ELb0ELb0ELi128EEEEEEEEEvNT_6ParamsE$_ZZN4cute13to_mixed_bitsINS_5tupleIJNS1_IJNS_1CILi4EEENS2_ILi8EEEEEENS2_ILi2EEENS2_ILi1EEEEEENS1_IJNS1_IJNS2_ILi0EEENS2_ILi64EEEEEES9_S9_EEENS1_IJNS1_IJiiEEEiS9_EEEEEDaRKT_RKT0_RKT1_ENKUlRKT_RKT0_RKT1_E_clIS5_SB_SD_EEDaSQ_ST_SW_)
$_ZN7cutlass13device_kernelIN5flash19enable_sm80_to_sm89INS1_16FlashAttnBwdSm80INS1_25CollectiveMainloopBwdSm80ILi2ELi2EN4cute5tupleIJNS5_1CILi128EEES8_NS7_ILi64EEEEEENS_6half_tEfNS_4arch4Sm80ELb0ELb1ELb1ELb0ELb0ELb0ELb0ELb0ELi2ELi4ELi4ELi4ELb0EEENS1_24CollectiveEpilogueBwdGQAISA_fSD_Li256ELb0ELb0EEENS1_19SingleTileSchedulerILb0ELb0ELb0ELi128EEEEEEEEEvNT_6ParamsE$_ZZN4cute13to_mixed_bitsINS_5tupleIJNS1_IJNS_1CILi4EEENS2_ILi8EEEEEENS2_ILi2EEENS2_ILi1EEEEEENS1_IJNS1_IJNS2_ILi0EEENS2_ILi64EEEEEES9_S9_EEENS1_IJNS1_IJiiEEEiS9_EEEEEDaRKT_RKT0_RKT1_ENKUlRKT_RKT0_RKT1_E_clIS5_SB_SD_EEDaSQ_ST_SW_:
[----:B------:R-:W-:Y:S01]  /*89c0*/  MOV R7, 0x0 ;  /* 0x0000000000077802 */ /* 0x000fe20000000f00 */
[----:B------:R-:W-:-:S05]  /*89d0*/  IMAD.SHL.U32 R4, R5, 0x40, RZ ;  /* 0x0000004005047824 */ /* 0x000fca00078e00ff */
[----:B------:R-:W-:Y:S01]  /*89e0*/  LOP3.LUT R4, R4, 0x1c0, RZ, 0xc0, !PT ;  /* 0x000001c004047812 */ /* 0x000fe200078ec0ff */
[----:B------:R-:W-:Y:S06]  /*89f0*/  RET.REL.NODEC R6 `(_ZN7cutlass13device_kernelIN5flash19enable_sm80_to_sm89INS1_16FlashAttnBwdSm80INS1_25CollectiveMainloopBwdSm80ILi2ELi2EN4cute5tupleIJNS5_1CILi128EEES8_NS7_ILi64EEEEEENS_6half_tEfNS_4arch4Sm80ELb0ELb1ELb1ELb0ELb0ELb0ELb0ELb0ELi2ELi4ELi4ELi4ELb0EEENS1_24CollectiveEpilogueBwdGQAISA_fSD_Li256ELb0ELb0EEENS1_19SingleTileSchedulerILb0ELb0ELb0ELi128EEEEEEEEEvNT_6ParamsE) ;  /* 0xffff760006007950 */ /* 0x000fec0003c3ffff */
        .type           $_ZN7cutlass13device_kernelIN5flash19enable_sm80_to_sm89INS1_16FlashAttnBwdSm80INS1_25CollectiveMainloopBwdSm80ILi2ELi2EN4cute5tupleIJNS5_1CILi128EEES8_NS7_ILi64EEEEEENS_6half_tEfNS_4arch4Sm80ELb0ELb1ELb1ELb0ELb0ELb0ELb0ELb0ELi2ELi4ELi4ELi4ELb0EEENS1_24CollectiveEpilogueBwdGQAISA_fSD_Li256ELb0ELb0EEENS1_19SingleTileSchedulerILb0ELb0ELb0ELi128EEEEEEEEEvNT_6ParamsE$_ZZN4cute13to_mixed_bitsINS_5tupleIJNS1_IJNS_1CILi4EEENS2_ILi8EEEEEENS2_ILi2EEENS2_ILi1EEEEEENS1_IJNS1_IJNS2_ILi128EEENS2_ILi0EEEEEES4_SA_EEENS1_IJNS1_IJiiEEEiSA_EEEEEDaRKT_RKT0_RKT1_ENKUlDpRKT_E_clIJNS_9MixedBitsILj0ELj384EEENSU_ILj0ELj8EEENS2_ILj0EEEEEEDaSR_,@function
        .size           $_ZN7cutlass13device_kernelIN5flash19enable_sm80_to_sm89INS1_16FlashAttnBwdSm80INS1_25CollectiveMainloopBwdSm80ILi2ELi2EN4cute5tupleIJNS5_1CILi128EEES8_NS7_ILi64EEEEEENS_6half_tEfNS_4arch4Sm80ELb0ELb1ELb1ELb0ELb0ELb0ELb0ELb0ELi2ELi4ELi4ELi4ELb0EEENS1_24CollectiveEpilogueBwdGQAISA_fSD_Li256ELb0ELb0EEENS1_19SingleTileSchedulerILb0ELb0ELb0ELi128EEEEEEEEEvNT_6ParamsE$_ZZN4cute13to_mixed_bitsINS_5tupleIJNS1_IJNS_1CILi4EEENS2_ILi8EEEEEENS2_ILi2EEENS2_ILi1EEEEEENS1_IJNS1_IJNS2_ILi128EEENS2_ILi0EEEEEES4_SA_EEENS1_IJNS1_IJiiEEEiSA_EEEEEDaRKT_RKT0_RKT1_ENKUlDpRKT_E_clIJNS_9MixedBitsILj0ELj384EEENSU_ILj0ELj8EEENS2_ILj0EEEEEEDaSR_,($_ZN7cutlass13device_kernelIN5flash19enable_sm80_to_sm89INS1_16FlashAttnBwdSm80INS1_25CollectiveMainloopBwdSm80ILi2ELi2EN4cute5tupleIJNS5_1CILi128EEES8_NS7_ILi64EEEEEENS_6half_tEfNS_4arch4Sm80ELb0ELb1ELb1ELb0ELb0ELb0ELb0ELb0ELi2ELi4ELi4ELi4ELb0EEENS1_24CollectiveEpilogueBwdGQAISA_fSD_Li256ELb0ELb0EEENS1_19SingleTileSchedulerILb0ELb0ELb0ELi128EEEEEEEEEvNT_6ParamsE$_ZZN4cute13to_mixed_bitsINS_5tupleIJNS1_IJNS_1CILi4EEENS2_ILi8EEEEEENS2_ILi2EEENS2_ILi1EEEEEENS1_IJNS1_IJNS2_ILi128EEENS2_ILi0EEEEEES4_SA_EEENS1_IJNS1_IJiiEEEiSA_EEEEEDaRKT_RKT0_RKT1_ENKUlRKT_RKT0_RKT1_E_clIS5_SB_SD_EEDaSQ_ST_SW_ - $_ZN7cutlass13device_kernelIN5flash19enable_sm80_to_sm89INS1_16FlashAttnBwdSm80INS1_25CollectiveMainloopBwdSm80ILi2ELi2EN4cute5tupleIJNS5_1CILi128EEES8_NS7_ILi64EEEEEENS_6half_tEfNS_4arch4Sm80ELb0ELb1ELb1ELb0ELb0ELb0ELb0ELb0ELi2ELi4ELi4ELi4ELb0EEENS1_24CollectiveEpilogueBwdGQAISA_fSD_Li256ELb0ELb0EEENS1_19SingleTileSchedulerILb0ELb0ELb0ELi128EEEEEEEEEvNT_6ParamsE$_ZZN4cute13to_mixed_bitsINS_5tupleIJNS1_IJNS_1CILi4EEENS2_ILi8EEEEEENS2_ILi2EEENS2_ILi1EEEEEENS1_IJNS1_IJNS2_ILi128EEENS2_ILi0EEEEEES4_SA_EEENS1_IJNS1_IJiiEEEiSA_EEEEEDaRKT_RKT0_RKT1_ENKUlDpRKT_E_clIJNS_9MixedBitsILj0ELj384EEENSU_ILj0ELj8EEENS2_ILj0EEEEEEDaSR_)
$_ZN7cutlass13device_kernelIN5flash19enable_sm80_to_sm89INS1_16FlashAttnBwdSm80INS1_25CollectiveMainloopBwdSm80ILi2ELi2EN4cute5tupleIJNS5_1CILi128EEES8_NS7_ILi64EEEEEENS_6half_tEfNS_4arch4Sm80ELb0ELb1ELb1ELb0ELb0ELb0ELb0ELb0ELi2ELi4ELi4ELi4ELb0EEENS1_24CollectiveEpilogueBwdGQAISA_fSD_Li256ELb0ELb0EEENS1_19SingleTileSchedulerILb0ELb0ELb0ELi128EEEEEEEEEvNT_6ParamsE$_ZZN4cute13to_mixed_bitsINS_5tupleIJNS1_IJNS_1CILi4EEENS2_ILi8EEEEEENS2_ILi2EEENS2_ILi1EEEEEENS1_IJNS1_IJNS2_ILi128EEENS2_ILi0EEEEEES4_SA_EEENS1_IJNS1_IJiiEEEiSA_EEEEEDaRKT_RKT0_RKT1_ENKUlDpRKT_E_clIJNS_9MixedBitsILj0ELj384EEENSU_ILj0ELj8EEENS2_ILj0EEEEEEDaSR_:
[----:B------:R-:W-:Y:S01]  /*8a00*/  LOP3.LUT R6, R5, 0x8, RZ, 0xc0, !PT ;  /* 0x0000000805067812 */ /* 0x000fe200078ec0ff */
[----:B------:R-:W-:-:S03]  /*8a10*/  IMAD.MOV.U32 R5, RZ, RZ, 0x0 ;  /* 0x00000000ff057424 */ /* 0x000fc600078e00ff */
[----:B------:R-:W-:Y:S01]  /*8a20*/  LOP3.LUT R6, R6, 0x188, R3, 0x78, !PT ;  /* 0x0000018806067812 */ /* 0x000fe200078e7803 */
[----:B------:R-:W-:Y:S06]  /*8a30*/  RET.REL.NODEC R4 `(_ZN7cutlass13device_kernelIN5flash19enable_sm80_to_sm89INS1_16FlashAttnBwdSm80INS1_25CollectiveMainloopBwdSm80ILi2ELi2EN4cute5tupleIJNS5_1CILi128EEES8_NS7_ILi64EEEEEENS_6half_tEfNS_4arch4Sm80ELb0ELb1ELb1ELb0ELb0ELb0ELb0ELb0ELi2ELi4ELi4ELi4ELb0EEENS1_24CollectiveEpilogueBwdGQAISA_fSD_Li256ELb0ELb0EEENS1_19SingleTileSchedulerILb0ELb0ELb0ELi128EEEEEEEEEvNT_6ParamsE) ;  /* 0xffff75c004007950 */ /* 0x000fec0003c3ffff */
        .type           $_ZN7cutlass13device_kernelIN5flash19enable_sm80_to_sm89INS1_16FlashAttnBwdSm80INS1_25CollectiveMainloopBwdSm80ILi2ELi2EN4cute5tupleIJNS5_1CILi128EEES8_NS7_ILi64EEEEEENS_6half_tEfNS_4arch4Sm80ELb0ELb1ELb1ELb0ELb0ELb0ELb0ELb0ELi2ELi4ELi4ELi4ELb0EEENS1_24CollectiveEpilogueBwdGQAISA_fSD_Li256ELb0ELb0EEENS1_19SingleTileSchedulerILb0ELb0ELb0ELi128EEEEEEEEEvNT_6ParamsE$_ZZN4cute13to_mixed_bitsINS_5tupleIJNS1_IJNS_1CILi4EEENS2_ILi8EEEEEENS2_ILi2EEENS2_ILi1EEEEEENS1_IJNS1_IJNS2_ILi128EEENS2_ILi0EEEEEES4_SA_EEENS1_IJNS1_IJiiEEEiSA_EEEEEDaRKT_RKT0_RKT1_ENKUlRKT_RKT0_RKT1_E_clIS5_SB_SD_EEDaSQ_ST_SW_,@function
        .size           $_ZN7cutlass13device_kernelIN5flash19enable_sm80_to_sm89INS1_16FlashAttnBwdSm80INS1_25CollectiveMainloopBwdSm80ILi2ELi2EN4cute5tupleIJNS5_1CILi128EEES8_NS7_ILi64EEEEEENS_6half_tEfNS_4arch4Sm80ELb0ELb1ELb1ELb0ELb0ELb0ELb0ELb0ELi2ELi4ELi4ELi4ELb0EEENS1_24CollectiveEpilogueBwdGQAISA_fSD_Li256ELb0ELb0EEENS1_19SingleTileSchedulerILb0ELb0ELb0ELi128EEEEEEEEEvNT_6ParamsE$_ZZN4cute13to_mixed_bitsINS_5tupleIJNS1_IJNS_1CILi4EEENS2_ILi8EEEEEENS2_ILi2EEENS2_ILi1EEEEEENS1_IJNS1_IJNS2_ILi128EEENS2_ILi0EEEEEES4_SA_EEENS1_IJNS1_IJiiEEEiSA_EEEEEDaRKT_RKT0_RKT1_ENKUlRKT_RKT0_RKT1_E_clIS5_SB_SD_EEDaSQ_ST_SW_,($_ZN7cutlass13device_kernelIN5flash19enable_sm80_to_sm89INS1_16FlashAttnBwdSm80INS1_25CollectiveMainloopBwdSm80ILi2ELi2EN4cute5tupleIJNS5_1CILi128EEES8_NS7_ILi64EEEEEENS_6half_tEfNS_4arch4Sm80ELb0ELb1ELb1ELb0ELb0ELb0ELb0ELb0ELi2ELi4ELi4ELi4ELb0EEENS1_24CollectiveEpilogueBwdGQAISA_fSD_Li256ELb0ELb0EEENS1_19SingleTileSchedulerILb0ELb0ELb0ELi128EEEEEEEEEvNT_6ParamsE$_ZZN4cute13to_mixed_bitsINS_5tupleIJNS1_IJNS_1CILi4EEENS2_ILi8EEEEEENS2_ILi2EEENS2_ILi1EEEEEENS1_IJNS1_IJNS2_ILi128EEENS2_ILi0EEEEEES4_SA_EEENS1_IJNS1_IJiiEEEiSA_EEEEEDaRKT_RKT0_RKT1_ENKUlRKT_RKT0_RKT1_E_clIS6_S4_iEEDaSQ_ST_SW_ - $_ZN7cutlass13device_kernelIN5flash19enable_sm80_to_sm89INS1_16FlashAttnBwdSm80INS1_25CollectiveMainloopBwdSm80ILi2ELi2EN4cute5tupleIJNS5_1CILi128EEES8_NS7_ILi64EEEEEENS_6half_tEfNS_4arch4Sm80ELb0ELb1ELb1ELb0ELb0ELb0ELb0ELb0ELi2ELi4ELi4ELi4ELb0EEENS1_24CollectiveEpilogueBwdGQAISA_fSD_Li256ELb0ELb0EEENS1_19SingleTileSchedulerILb0ELb0ELb0ELi128EEEEEEEEEvNT_6ParamsE$_ZZN4cute13to_mixed_bitsINS_5tupleIJNS1_IJNS_1CILi4EEENS2_ILi8EEEEEENS2_ILi2EEENS2_ILi1EEEEEENS1_IJNS1_IJNS2_ILi128EEENS2_ILi0EEEEEES4_SA_EEENS1_IJNS1_IJiiEEEiSA_EEEEEDaRKT_RKT0_RKT1_ENKUlRKT_RKT0_RKT1_E_clIS5_SB_SD_EEDaSQ_ST_SW_)
$_ZN7cutlass13device_kernelIN5flash19enable_sm80_to_sm89INS1_16FlashAttnBwdSm80INS1_25CollectiveMainloopBwdSm80ILi2ELi2EN4cute5tupleIJNS5_1CILi128EEES8_NS7_ILi64EEEEEENS_6half_tEfNS_4arch4Sm80ELb0ELb1ELb1ELb0ELb0ELb0ELb0ELb0ELi2ELi4ELi4ELi4ELb0EEENS1_24CollectiveEpilogueBwdGQAISA_fSD_Li256ELb0ELb0EEENS1_19SingleTileSchedulerILb0ELb0ELb0ELi128EEEEEEEEEvNT_6ParamsE$_ZZN4cute13to_mixed_bitsINS_5tupleIJNS1_IJNS_1CILi4EEENS2_ILi8EEEEEENS2_ILi2EEENS2_ILi1EEEEEENS1_IJNS1_IJNS2_ILi128EEENS2_ILi0EEEEEES4_SA_EEENS1_IJNS1_IJiiEEEiSA_EEEEEDaRKT_RKT0_RKT1_ENKUlRKT_RKT0_RKT1_E_clIS5_SB_SD_EEDaSQ_ST_SW_:
[----:B------:R-:W-:Y:S01]  /*8a40*/  MOV R5, 0x0 ;  /* 0x0000000000057802 */ /* 0x000fe20000000f00 */
[----:B------:R-:W-:-:S05]  /*8a50*/  IMAD.SHL.U32 R3, R3, 0x80, RZ ;  /* 0x0000008003037824 */ /* 0x000fca00078e00ff */
[----:B------:R-:W-:Y:S01]  /*8a60*/  LOP3.LUT R3, R3, 0x180, RZ, 0xc0, !PT ;  /* 0x0000018003037812 */ /* 0x000fe200078ec0ff */
[----:B------:R-:W-:Y:S06]  /*8a70*/  RET.REL.NODEC R4 `(_ZN7cutlass13device_kernelIN5flash19enable_sm80_to_sm89INS1_16FlashAttnBwdSm80INS1_25CollectiveMainloopBwdSm80ILi2ELi2EN4cute5tupleIJNS5_1CILi128EEES8_NS7_ILi64EEEEEENS_6half_tEfNS_4arch4Sm80ELb0ELb1ELb1ELb0ELb0ELb0ELb0ELb0ELi2ELi4ELi4ELi4ELb0EEENS1_24CollectiveEpilogueBwdGQAISA_fSD_Li256ELb0ELb0EEENS1_19SingleTileSchedulerILb0ELb0ELb0ELi128EEEEEEEEEvNT_6ParamsE) ;  /* 0xffff758004007950 */ /* 0x000fec0003c3ffff */
        .type           $_ZN7cutlass13device_kernelIN5flash19enable_sm80_to_sm89INS1_16FlashAttnBwdSm80INS1_25CollectiveMainloopBwdSm80ILi2ELi2EN4cute5tupleIJNS5_1CILi128EEES8_NS7_ILi64EEEEEENS_6half_tEfNS_4arch4Sm80ELb0ELb1ELb1ELb0ELb0ELb0ELb0ELb0ELi2ELi4ELi4ELi4ELb0EEENS1_24CollectiveEpilogueBwdGQAISA_fSD_Li256ELb0ELb0EEENS1_19SingleTileSchedulerILb0ELb0ELb0ELi128EEEEEEEEEvNT_6ParamsE$_ZZN4cute13to_mixed_bitsINS_5tupleIJNS1_IJNS_1CILi4EEENS2_ILi8EEEEEENS2_ILi2EEENS2_ILi1EEEEEENS1_IJNS1_IJNS2_ILi128EEENS2_ILi0EEEEEES4_SA_EEENS1_IJNS1_IJiiEEEiSA_EEEEEDaRKT_RKT0_RKT1_ENKUlRKT_RKT0_RKT1_E_clIS6_S4_iEEDaSQ_ST_SW_,@function
        .size           $_ZN7cutlass13device_kernelIN5flash19enable_sm80_to_sm89INS1_16FlashAttnBwdSm80INS1_25CollectiveMainloopBwdSm80ILi2ELi2EN4cute5tupleIJNS5_1CILi128EEES8_NS7_ILi64EEEEEENS_6half_tEfNS_4arch4Sm80ELb0ELb1ELb1ELb0ELb0ELb0ELb0ELb0ELi2ELi4ELi4ELi4ELb0EEENS1_24CollectiveEpilogueBwdGQAISA_fSD_Li256ELb0ELb0EEENS1_19SingleTileSchedulerILb0ELb0ELb0ELi128EEEEEEEEEvNT_6ParamsE$_ZZN4cute13to_mixed_bitsINS_5tupleIJNS1_IJNS_1CILi4EEENS2_ILi8EEEEEENS2_ILi2EEENS2_ILi1EEEEEENS1_IJNS1_IJNS2_ILi128EEENS2_ILi0EEEEEES4_SA_EEENS1_IJNS1_IJiiEEEiSA_EEEEEDaRKT_RKT0_RKT1_ENKUlRKT_RKT0_RKT1_E_clIS6_S4_iEEDaSQ_ST_SW_,($_ZN7cutlass13device_kernelIN5flash19enable_sm80_to_sm89INS1_16FlashAttnBwdSm80INS1_25CollectiveMainloopBwdSm80ILi2ELi2EN4cute5tupleIJNS5_1CILi128EEES8_NS7_ILi64EEEEEENS_6half_tEfNS_4arch4Sm80ELb0ELb1ELb1ELb0ELb0ELb0ELb0ELb0ELi2ELi4ELi4ELi4ELb0EEENS1_24CollectiveEpilogueBwdGQAISA_fSD_Li256ELb0ELb0EEENS1_19SingleTileSchedulerILb0ELb0ELb0ELi128EEEEEEEEEvNT_6ParamsE$_ZZN4cute13to_mixed_bitsINS_5tupleIJNS1_IJNS_1CILi4EEENS2_ILi8EEEEEES3_NS2_ILi1EEEEEENS1_IJNS1_IJNS2_ILi0EEENS2_ILi64EEEEEES8_S8_EEENS1_IJNS1_IJiiEEEiS8_EEEEEDaRKT_RKT0_RKT1_ENKUlDpRKT_E_clIJNS_9MixedBitsILj0ELj448EEENS2_ILj0EEESV_EEEDaSQ_ - $_ZN7cutlass13device_kernelIN5flash19enable_sm80_to_sm89INS1_16FlashAttnBwdSm80INS1_25CollectiveMainloopBwdSm80ILi2ELi2EN4cute5tupleIJNS5_1CILi128EEES8_NS7_ILi64EEEEEENS_6half_tEfNS_4arch4Sm80ELb0ELb1ELb1ELb0ELb0ELb0ELb0ELb0ELi2ELi4ELi4ELi4ELb0EEENS1_24CollectiveEpilogueBwdGQAISA_fSD_Li256ELb0ELb0EEENS1_19SingleTileSchedulerILb0ELb0ELb0ELi128EEEEEEEEEvNT_6ParamsE$_ZZN4cute13to_mixed_bitsINS_5tupleIJNS1_IJNS_1CILi4EEENS2_ILi8EEEEEENS2_ILi2EEENS2_ILi1EEEEEENS1_IJNS1_IJNS2_ILi128EEENS2_ILi0EEEEEES4_SA_EEENS1_IJNS1_IJiiEEEiSA_EEEEEDaRKT_RKT0_RKT1_ENKUlRKT_RKT0_RKT1_E_clIS6_S4_iEEDaSQ_ST_SW_)
$_ZN7cutlass13device_kernelIN5flash19enable_sm80_to_sm89INS1_16FlashAttnBwdSm80INS1_25CollectiveMainloopBwdSm80ILi2ELi2EN4cute5tupleIJNS5_1CILi128EEES8_NS7_ILi64EEEEEENS_6half_tEfNS_4arch4Sm80ELb0ELb1ELb1ELb0ELb0ELb0ELb0ELb0ELi2ELi4ELi4ELi4ELb0EEENS1_24CollectiveEpilogueBwdGQAISA_fSD_Li256ELb0ELb0EEENS1_19SingleTileSchedulerILb0ELb0ELb0ELi128EEEEEEEEEvNT_6ParamsE$_ZZN4cute13to_mixed_bitsINS_5tupleIJNS1_IJNS_1CILi4EEENS2_ILi8EEEEEENS2_ILi2EEENS2_ILi1EEEEEENS1_IJNS1_IJNS2_ILi128EEENS2_ILi0EEEEEES4_SA_EEENS1_IJNS1_IJiiEEEiSA_EEEEEDaRKT_RKT0_RKT1_ENKUlRKT_RKT0_RKT1_E_clIS6_S4_iEEDaSQ_ST_SW_:
[----:B------:R-:W-:Y:S01]  /*8a80*/  IMAD.SHL.U32 R4, R7, 0x8, RZ ;  /* 0x0000000807047824 */ /* 0x000fe200078e00ff */
[----:B------:R-:W-:-:S04]  /*8a90*/  MOV R7, 0x0 ;  /* 0x0000000000077802 */ /* 0x000fc80000000f00 */
[----:B------:R-:W-:Y:S01]  /*8aa0*/  LOP3.LUT R4, R4, 0x8, RZ, 0xc0, !PT ;  /* 0x0000000804047812 */ /* 0x000fe200078ec0ff */
[----:B------:R-:W-:Y:S06]  /*8ab0*/  RET.REL.NODEC R6 `(_ZN7cutlass13device_kernelIN5flash19enable_sm80_to_sm89INS1_16FlashAttnBwdSm80INS1_25CollectiveMainloopBwdSm80ILi2ELi2EN4cute5tupleIJNS5_1CILi128EEES8_NS7_ILi64EEEEEENS_6half_tEfNS_4arch4Sm80ELb0ELb1ELb1ELb0ELb0ELb0ELb0ELb0ELi2ELi4ELi4ELi4ELb0EEENS1_24CollectiveEpilogueBwdGQAISA_fSD_Li256ELb0ELb0EEENS1_19SingleTileSchedulerILb0ELb0ELb0ELi128EEEEEEEEEvNT_6ParamsE) ;  /* 0xffff754006007950 */ /* 0x000fec0003c3ffff */
        .type           $_ZN7cutlass13device_kernelIN5flash19enable_sm80_to_sm89INS1_16FlashAttnBwdSm80INS1_25CollectiveMainloopBwdSm80ILi2ELi2EN4cute5tupleIJNS5_1CILi128EEES8_NS7_ILi64EEEEEENS_6half_tEfNS_4arch4Sm80ELb0ELb1ELb1ELb0ELb0ELb0ELb0ELb0ELi2ELi4ELi4ELi4ELb0EEENS1_24CollectiveEpilogueBwdGQAISA_fSD_Li256ELb0ELb0EEENS1_19SingleTileSchedulerILb0ELb0ELb0ELi128EEEEEEEEEvNT_6ParamsE$_ZZN4cute13to_mixed_bitsINS_5tupleIJNS1_IJNS_1CILi4EEENS2_ILi8EEEEEES3_NS2_ILi1EEEEEENS1_IJNS1_IJNS2_ILi0EEENS2_ILi64EEEEEES8_S8_EEENS1_IJNS1_IJiiEEEiS8_EEEEEDaRKT_RKT0_RKT1_ENKUlDpRKT_E_clIJNS_9MixedBitsILj0ELj448EEENS2_ILj0EEESV_EEEDaSQ_,@function
        .size           $_ZN7cutlass13device_kernelIN5flash19enable_sm80_to_sm89INS1_16FlashAttnBwdSm80INS1_25CollectiveMainloopBwdSm80ILi2ELi2EN4cute5tupleIJNS5_1CILi128EEES8_NS7_ILi64EEEEEENS_6half_tEfNS_4arch4Sm80ELb0ELb1ELb1ELb0ELb0ELb0ELb0ELb0ELi2ELi4ELi4ELi4ELb0EEENS1_24CollectiveEpilogueBwdGQAISA_fSD_Li256ELb0ELb0EEENS1_19SingleTileSchedulerILb0ELb0ELb0ELi128EEEEEEEEEvNT_6ParamsE$_ZZN4cute13to_mixed_bitsINS_5tupleIJNS1_IJNS_1CILi4EEENS2_ILi8EEEEEES3_NS2_ILi1EEEEEENS1_IJNS1_IJNS2_ILi0EEENS2_ILi64EEEEEES8_S8_EEENS1_IJNS1_IJiiEEEiS8_EEEEEDaRKT_RKT0_RKT1_ENKUlDpRKT_E_clIJNS_9MixedBitsILj0ELj448EEENS2_ILj0EEESV_EEEDaSQ_,($_ZN7cutlass13device_kernelIN5flash19enable_sm80_to_sm89INS1_16FlashAttnBwdSm80INS1_25CollectiveMainloopBwdSm80ILi2ELi2EN4cute5tupleIJNS5_1CILi128EEES8_NS7_ILi64EEEEEENS_6half_tEfNS_4arch4Sm80ELb0ELb1ELb1ELb0ELb0ELb0ELb0ELb0ELi2ELi4ELi4ELi4ELb0EEENS1_24CollectiveEpilogueBwdGQAISA_fSD_Li256ELb0ELb0EEENS1_19SingleTileSchedulerILb0ELb0ELb0ELi128EEEEEEEEEvNT_6ParamsE$_ZZN4cute13to_mixed_bitsINS_5tupleIJNS1_IJNS_1CILi4EEENS2_ILi8EEEEEES3_NS2_ILi1EEEEEENS1_IJNS1_IJNS2_ILi0EEENS2_ILi64EEEEEES8_S8_EEENS1_IJNS1_IJiiEEEiS8_EEEEEDaRKT_RKT0_RKT1_ENKUlRKT_RKT0_RKT1_E_clIS5_SA_SC_EEDaSP_SS_SV_ - $_ZN7cutlass13device_kernelIN5flash19enable_sm80_to_sm89INS1_16FlashAttnBwdSm80INS1_25CollectiveMainloopBwdSm80ILi2ELi2EN4cute5tupleIJNS5_1CILi128EEES8_NS7_ILi64EEEEEENS_6half_tEfNS_4arch4Sm80ELb0ELb1ELb1ELb0ELb0ELb0ELb0ELb0ELi2ELi4ELi4ELi4ELb0EEENS1_24CollectiveEpilogueBwdGQAISA_fSD_Li256ELb0ELb0EEENS1_19SingleTileSchedulerILb0ELb0ELb0ELi128EEEEEEEEEvNT_6ParamsE$_ZZN4cute13to_mixed_bitsINS_5tupleIJNS1_IJNS_1CILi4EEENS2_ILi8EEEEEES3_NS2_ILi1EEEEEENS1_IJNS1_IJNS2_ILi0EEENS2_ILi64EEEEEES8_S8_EEENS1_IJNS1_IJiiEEEiS8_EEEEEDaRKT_RKT0_RKT1_ENKUlDpRKT_E_clIJNS_9MixedBitsILj0ELj448EEENS2_ILj0EEESV_EEEDaSQ_)
$_ZN7cutlass13device_kernelIN5flash19enable_sm80_to_sm89INS1_16FlashAttnBwdSm80INS1_25CollectiveMainloopBwdSm80ILi2ELi2EN4cute5tupleIJNS5_1CILi128EEES8_NS7_ILi64EEEEEENS_6half_tEfNS_4arch4Sm80ELb0ELb1ELb1ELb0ELb0ELb0ELb0ELb0ELi2ELi4ELi4ELi4ELb0EEENS1_24CollectiveEpilogueBwdGQAISA_fSD_Li256ELb0ELb0EEENS1_19SingleTileSchedulerILb0ELb0ELb0ELi128EEEEEEEEEvNT_6ParamsE$_ZZN4cute13to_mixed_bitsINS_5tupleIJNS1_IJNS_1CILi4EEENS2_ILi8EEEEEES3_NS2_ILi1EEEEEENS1_IJNS1_IJNS2_ILi0EEENS2_ILi64EEEEEES8_S8_EEENS1_IJNS1_IJiiEEEiS8_EEEEEDaRKT_RKT0_RKT1_ENKUlDpRKT_E_clIJNS_9MixedBitsILj0ELj448EEENS2_ILj0EEESV_EEEDaSQ_:
[----:B------:R-:W-:Y:S02]  /*8ac0*/  MOV R5, 0x0 ;  /* 0x0000000000057802 */ /* 0x000fe40000000f00 */
[----:B------:R-:W-:Y:S02]  /*8ad0*/  LOP3.LUT R29, R29, 0x1c0, RZ, 0xc0, !PT ;  /* 0x000001c01d1d7812 */ /* 0x000fe400078ec0ff */
[----:B------:R-:W-:Y:S05]  /*8ae0*/  RET.REL.NODEC R4 `(_ZN7cutlass13device_kernelIN5flash19enable_sm80_to_sm89INS1_16FlashAttnBwdSm80INS1_25CollectiveMainloopBwdSm80ILi2ELi2EN4cute5tupleIJNS5_1CILi128EEES8_NS7_ILi64EEEEEENS_6half_tEfNS_4arch4Sm80ELb0ELb1ELb1ELb0ELb0ELb0ELb0ELb0ELi2ELi4ELi4ELi4ELb0EEENS1_24CollectiveEpilogueBwdGQAISA_fSD_Li256ELb0ELb0EEENS1_19SingleTileSchedulerILb0ELb0ELb0ELi128EEEEEEEEEvNT_6ParamsE) ;  /* 0xffff751004007950 */ /* 0x000fea0003c3ffff */
        .type           $_ZN7cutlass13device_kernelIN5flash19enable_sm80_to_sm89INS1_16FlashAttnBwdSm80INS1_25CollectiveMainloopBwdSm80ILi2ELi2EN4cute5tupleIJNS5_1CILi128EEES8_NS7_ILi64EEEEEENS_6half_tEfNS_4arch4Sm80ELb0ELb1ELb1ELb0ELb0ELb0ELb0ELb0ELi2ELi4ELi4ELi4ELb0EEENS1_24CollectiveEpilogueBwdGQAISA_fSD_Li256ELb0ELb0EEENS1_19SingleTileSchedulerILb0ELb0ELb0ELi128EEEEEEEEEvNT_6ParamsE$_ZZN4cute13to_mixed_bitsINS_5tupleIJNS1_IJNS_1CILi4EEENS2_ILi8EEEEEES3_NS2_ILi1EEEEEENS1_IJNS1_IJNS2_ILi0EEENS2_ILi64EEEEEES8_S8_EEENS1_IJNS1_IJiiEEEiS8_EEEEEDaRKT_RKT0_RKT1_ENKUlRKT_RKT0_RKT1_E_clIS5_SA_SC_EEDaSP_SS_SV_,@function
        .size           $_ZN7cutlass13device_kernelIN5flash19enable_sm80_to_sm89INS1_16FlashAttnBwdSm80INS1_25CollectiveMainloopBwdSm80ILi2ELi2EN4cute5tupleIJNS5_1CILi128EEES8_NS7_ILi64EEEEEENS_6half_tEfNS_4arch4Sm80ELb0ELb1ELb1ELb0ELb0ELb0ELb0ELb0ELi2ELi4ELi4ELi4ELb0EEENS1_24CollectiveEpilogueBwdGQAISA_fSD_Li256ELb0ELb0EEENS1_19SingleTileSchedulerILb0ELb0ELb0ELi128EEEEEEEEEvNT_6ParamsE$_ZZN4cute13to_mixed_bitsINS_5tupleIJNS1_IJNS_1CILi4EEENS2_ILi8EEEEEES3_NS2_ILi1EEEEEENS1_IJNS1_IJNS2_ILi0EEENS2_ILi64EEEEEES8_S8_EEENS1_IJNS1_IJiiEEEiS8_EEEEEDaRKT_RKT0_RKT1_ENKUlRKT_RKT0_RKT1_E_clIS5_SA_SC_EEDaSP_SS_SV_,($_ZN7cutlass13device_kernelIN5flash19enable_sm80_to_sm89INS1_16FlashAttnBwdSm80INS1_25CollectiveMainloopBwdSm80ILi2ELi2EN4cute5tupleIJNS5_1CILi128EEES8_NS7_ILi64EEEEEENS_6half_tEfNS_4arch4Sm80ELb0ELb1ELb1ELb0ELb0ELb0ELb0ELb0ELi2ELi4ELi4ELi4ELb0EEENS1_24CollectiveEpilogueBwdGQAISA_fSD_Li256ELb0ELb0EEENS1_19SingleTileSchedulerILb0ELb0ELb0ELi128EEEEEEEEEvNT_6ParamsE$_ZZN4cute13to_mixed_bitsINS_5tupleIJNS1_IJNS_1CILi4EEENS2_ILi8EEEEEES3_NS2_ILi1EEEEEENS1_IJNS1_IJNS2_ILi128EEENS2_ILi0EEEEEENS2_ILi16EEES9_EEENS1_IJNS1_IJiiEEEiS9_EEEEEDaRKT_RKT0_RKT1_ENKUlDpRKT_E_clIJNS_9MixedBitsILj0ELj384EEENSU_ILj0ELj48EEENS2_ILj0EEEEEEDaSR_ - $_ZN7cutlass13device_kernelIN5flash19enable_sm80_to_sm89INS1_16FlashAttnBwdSm80INS1_25CollectiveMainloopBwdSm80ILi2ELi2EN4cute5tupleIJNS5_1CILi128EEES8_NS7_ILi64EEEEEENS_6half_tEfNS_4arch4Sm80ELb0ELb1ELb1ELb0ELb0ELb0ELb0ELb0ELi2ELi4ELi4ELi4ELb0EEENS1_24CollectiveEpilogueBwdGQAISA_fSD_Li256ELb0ELb0EEENS1_19SingleTileSchedulerILb0ELb0ELb0ELi128EEEEEEEEEvNT_6ParamsE$_ZZN4cute13to_mixed_bitsINS_5tupleIJNS1_IJNS_1CILi4EEENS2_ILi8EEEEEES3_NS2_ILi1EEEEEENS1_IJNS1_IJNS2_ILi0EEENS2_ILi64EEEEEES8_S8_EEENS1_IJNS1_IJiiEEEiS8_EEEEEDaRKT_RKT0_RKT1_ENKUlRKT_RKT0_RKT1_E_clIS5_SA_SC_EEDaSP_SS_SV_)
$_ZN7cutlass13device_kernelIN5flash19enable_sm80_to_sm89INS1_16FlashAttnBwdSm80INS1_25CollectiveMainloopBwdSm80ILi2ELi2EN4cute5tupleIJNS5_1CILi128EEES8_NS7_ILi64EEEEEENS_6half_tEfNS_4arch4Sm80ELb0ELb1ELb1ELb0ELb0ELb0ELb0ELb0ELi2ELi4ELi4ELi4ELb0EEENS1_24CollectiveEpilogueBwdGQAISA_fSD_Li256ELb0ELb0EEENS1_19SingleTileSchedulerILb0ELb0ELb0ELi128EEEEEEEEEvNT_6ParamsE$_ZZN4cute13to_mixed_bitsINS_5tupleIJNS1_IJNS_1CILi4EEENS2_ILi8EEEEEES3_NS2_ILi1EEEEEENS1_IJNS1_IJNS2_ILi0EEENS2_ILi64EEEEEES8_S8_EEENS1_IJNS1_IJiiEEEiS8_EEEEEDaRKT_RKT0_RKT1_ENKUlRKT_RKT0_RKT1_E_clIS5_SA_SC_EEDaSP_SS_SV_:
[----:B------:R-:W-:Y:S01]  /*8af0*/  MOV R7, 0x0 ;  /* 0x0000000000077802 */ /* 0x000fe20000000f00 */
[----:B------:R-:W-:-:S05]  /*8b00*/  IMAD.SHL.U32 R4, R34, 0x40, RZ ;  /* 0x0000004022047824 */ /* 0x000fca00078e00ff */
[----:B------:R-:W-:Y:S01]  /*8b10*/  LOP3.LUT R4, R4, 0x1c0, RZ, 0xc0, !PT ;  /* 0x000001c004047812 */ /* 0x000fe200078ec0ff */
[----:B------:R-:W-:Y:S06]  /*8b20*/  RET.REL.NODEC R6 `(_ZN7cutlass13device_kernelIN5flash19enable_sm80_to_sm89INS1_16FlashAttnBwdSm80INS1_25CollectiveMainloopBwdSm80ILi2ELi2EN4cute5tupleIJNS5_1CILi128EEES8_NS7_ILi64EEEEEENS_6half_tEfNS_4arch4Sm80ELb0ELb1ELb1ELb0ELb0ELb0ELb0ELb0ELi2ELi4ELi4ELi4ELb0EEENS1_24CollectiveEpilogueBwdGQAISA_fSD_Li256ELb0ELb0EEENS1_19SingleTileSchedulerILb0ELb0ELb0ELi128EEEEEEEEEvNT_6ParamsE) ;  /* 0xffff74d006007950 */ /* 0x000fec0003c3ffff */
        .type           $_ZN7cutlass13device_kernelIN5flash19enable_sm80_to_sm89INS1_16FlashAttnBwdSm80INS1_25CollectiveMainloopBwdSm80ILi2ELi2EN4cute5tupleIJNS5_1CILi128EEES8_NS7_ILi64EEEEEENS_6half_tEfNS_4arch4Sm80ELb0ELb1ELb1ELb0ELb0ELb0ELb0ELb0ELi2ELi4ELi4ELi4ELb0EEENS1_24CollectiveEpilogueBwdGQAISA_fSD_Li256ELb0ELb0EEENS1_19SingleTileSchedulerILb0ELb0ELb0ELi128EEEEEEEEEvNT_6ParamsE$_ZZN4cute13to_mixed_bitsINS_5tupleIJNS1_IJNS_1CILi4EEENS2_ILi8EEEEEES3_NS2_ILi1EEEEEENS1_IJNS1_IJNS2_ILi128EEENS2_ILi0EEEEEENS2_ILi16EEES9_EEENS1_IJNS1_IJiiEEEiS9_EEEEEDaRKT_RKT0_RKT1_ENKUlDpRKT_E_clIJNS_9MixedBitsILj0ELj384EEENSU_ILj0ELj48EEENS2_ILj0EEEEEEDaSR_,@function
        .size           $_ZN7cutlass13device_kernelIN5flash19enable_sm80_to_sm89INS1_16FlashAttnBwdSm80INS1_25CollectiveMainloopBwdSm80ILi2ELi2EN4cute5tupleIJNS5_1CILi128EEES8_NS7_ILi64EEEEEENS_6half_tEfNS_4arch4Sm80ELb0ELb1ELb1ELb0ELb0ELb0ELb0ELb0ELi2ELi4ELi4ELi4ELb0EEENS1_24CollectiveEpilogueBwdGQAISA_fSD_Li256ELb0ELb0EEENS1_19SingleTileSchedulerILb0ELb0ELb0ELi128EEEEEEEEEvNT_6ParamsE$_ZZN4cute13to_mixed_bitsINS_5tupleIJNS1_IJNS_1CILi4EEENS2_ILi8EEEEEES3_NS2_ILi1EEEEEENS1_IJNS1_IJNS2_ILi128EEENS2_ILi0EEEEEENS2_ILi16EEES9_EEENS1_IJNS1_IJiiEEEiS9_EEEEEDaRKT_RKT0_RKT1_ENKUlDpRKT_E_clIJNS_9MixedBitsILj0ELj384EEENSU_ILj0ELj48EEENS2_ILj0EEEEEEDaSR_,($_ZN7cutlass13device_kernelIN5flash19enable_sm80_to_sm89INS1_16FlashAttnBwdSm80INS1_25CollectiveMainloopBwdSm80ILi2ELi2EN4cute5tupleIJNS5_1CILi128EEES8_NS7_ILi64EEEEEENS_6half_tEfNS_4arch4Sm80ELb0ELb1ELb1ELb0ELb0ELb0ELb0ELb0ELi2ELi4ELi4ELi4ELb0EEENS1_24CollectiveEpilogueBwdGQAISA_fSD_Li256ELb0ELb0EEENS1_19SingleTileSchedulerILb0ELb0ELb0ELi128EEEEEEEEEvNT_6ParamsE$_ZZN4cute13to_mixed_bitsINS_5tupleIJNS1_IJNS_1CILi4EEENS2_ILi8EEEEEES3_NS2_ILi1EEEEEENS1_IJNS1_IJNS2_ILi128EEENS2_ILi0EEEEEENS2_ILi16EEES9_EEENS1_IJNS1_IJiiEEEiS9_EEEEEDaRKT_RKT0_RKT1_ENKUlRKT_RKT0_RKT1_E_clIS3_SB_iEEDaSQ_ST_SW_ - $_ZN7cutlass13device_kernelIN5flash19enable_sm80_to_sm89INS1_16FlashAttnBwdSm80INS1_25CollectiveMainloopBwdSm80ILi2ELi2EN4cute5tupleIJNS5_1CILi128EEES8_NS7_ILi64EEEEEENS_6half_tEfNS_4arch4Sm80ELb0ELb1ELb1ELb0ELb0ELb0ELb0ELb0ELi2ELi4ELi4ELi4ELb0EEENS1_24CollectiveEpilogueBwdGQAISA_fSD_Li256ELb0ELb0EEENS1_19SingleTileSchedulerILb0ELb0ELb0ELi128EEEEEEEEEvNT_6ParamsE$_ZZN4cute13to_mixed_bitsINS_5tupleIJNS1_IJNS_1CILi4EEENS2_ILi8EEEEEES3_NS2_ILi1EEEEEENS1_IJNS1_IJNS2_ILi128EEENS2_ILi0EEEEEENS2_ILi16EEES9_EEENS1_IJNS1_IJiiEEEiS9_EEEEEDaRKT_RKT0_RKT1_ENKUlDpRKT_E_clIJNS_9MixedBitsILj0ELj384EEENSU_ILj0ELj48EEENS2_ILj0EEEEEEDaSR_)
$_ZN7cutlass13device_kernelIN5flash19enable_sm80_to_sm89INS1_16FlashAttnBwdSm80INS1_25CollectiveMainloopBwdSm80ILi2ELi2EN4cute5tupleIJNS5_1CILi128EEES8_NS7_ILi64EEEEEENS_6half_tEfNS_4arch4Sm80ELb0ELb1ELb1ELb0ELb0ELb0ELb0ELb0ELi2ELi4ELi4ELi4ELb0EEENS1_24CollectiveEpilogueBwdGQAISA_fSD_Li256ELb0ELb0EEENS1_19SingleTileSchedulerILb0ELb0ELb0ELi128EEEEEEEEEvNT_6ParamsE$_ZZN4cute13to_mixed_bitsINS_5tupleIJNS1_IJNS_1CILi4EEENS2_ILi8EEEEEES3_NS2_ILi1EEEEEENS1_IJNS1_IJNS2_ILi128EEENS2_ILi0EEEEEENS2_ILi16EEES9_EEENS1_IJNS1_IJiiEEEiS9_EEEEEDaRKT_RKT0_RKT1_ENKUlDpRKT_E_clIJNS_9MixedBitsILj0ELj384EEENSU_ILj0ELj48EEENS2_ILj0EEEEEEDaSR_:
[----:B------:R-:W-:Y:S01]  /*8b30*/  LOP3.LUT R12, R7, 0x30, RZ, 0xc0, !PT ;  /* 0x00000030070c7812 */ /* 0x000fe200078ec0ff */
[----:B------:R-:W-:-:S03]  /*8b40*/  IMAD.MOV.U32 R7, RZ, RZ, 0x0 ;  /* 0x00000000ff077424 */ /* 0x000fc600078e00ff */
[----:B------:R-:W-:Y:S01]  /*8b50*/  LOP3.LUT R3, R12, 0x1b0, R3, 0x78, !PT ;  /* 0x000001b00c037812 */ /* 0x000fe200078e7803 */
[----:B------:R-:W-:Y:S06]  /*8b60*/  RET.REL.NODEC R6 `(_ZN7cutlass13device_kernelIN5flash19enable_sm80_to_sm89INS1_16FlashAttnBwdSm80INS1_25CollectiveMainloopBwdSm80ILi2ELi2EN4cute5tupleIJNS5_1CILi128EEES8_NS7_ILi64EEEEEENS_6half_tEfNS_4arch4Sm80ELb0ELb1ELb1ELb0ELb0ELb0ELb0ELb0ELi2ELi4ELi4ELi4ELb0EEENS1_24CollectiveEpilogueBwdGQAISA_fSD_Li256ELb0ELb0EEENS1_19SingleTileSchedulerILb0ELb0ELb0ELi128EEEEEEEEEvNT_6ParamsE) ;  /* 0xffff749006007950 */ /* 0x000fec0003c3ffff */
        .type           $_ZN7cutlass13device_kernelIN5flash19enable_sm80_to_sm89INS1_16FlashAttnBwdSm80INS1_25CollectiveMainloopBwdSm80ILi2ELi2EN4cute5tupleIJNS5_1CILi128EEES8_NS7_ILi64EEEEEENS_6half_tEfNS_4arch4Sm80ELb0ELb1ELb1ELb0ELb0ELb0ELb0ELb0ELi2ELi4ELi4ELi4ELb0EEENS1_24CollectiveEpilogueBwdGQAISA_fSD_Li256ELb0ELb0EEENS1_19SingleTileSchedulerILb0ELb0ELb0ELi128EEEEEEEEEvNT_6ParamsE$_ZZN4cute13to_mixed_bitsINS_5tupleIJNS1_IJNS_1CILi4EEENS2_ILi8EEEEEES3_NS2_ILi1EEEEEENS1_IJNS1_IJNS2_ILi128EEENS2_ILi0EEEEEENS2_ILi16EEES9_EEENS1_IJNS1_IJiiEEEiS9_EEEEEDaRKT_RKT0_RKT1_ENKUlRKT_RKT0_RKT1_E_clIS3_SB_iEEDaSQ_ST_SW_,@function
        .size           $_ZN7cutlass13device_kernelIN5flash19enable_sm80_to_sm89INS1_16FlashAttnBwdSm80INS1_25CollectiveMainloopBwdSm80ILi2ELi2EN4cute5tupleIJNS5_1CILi128EEES8_NS7_ILi64EEEEEENS_6half_tEfNS_4arch4Sm80ELb0ELb1ELb1ELb0ELb0ELb0ELb0ELb0ELi2ELi4ELi4ELi4ELb0EEENS1_24CollectiveEpilogueBwdGQAISA_fSD_Li256ELb0ELb0EEENS1_19SingleTileSchedulerILb0ELb0ELb0ELi128EEEEEEEEEvNT_6ParamsE$_ZZN4cute13to_mixed_bitsINS_5tupleIJNS1_IJNS_1CILi4EEENS2_ILi8EEEEEES3_NS2_ILi1EEEEEENS1_IJNS1_IJNS2_ILi128EEENS2_ILi0EEEEEENS2_ILi16EEES9_EEENS1_IJNS1_IJiiEEEiS9_EEEEEDaRKT_RKT0_RKT1_ENKUlRKT_RKT0_RKT1_E_clIS3_SB_iEEDaSQ_ST_SW_,($_ZN7cutlass13device_kernelIN5flash19enable_sm80_to_sm89INS1_16FlashAttnBwdSm80INS1_25CollectiveMainloopBwdSm80ILi2ELi2EN4cute5tupleIJNS5_1CILi128EEES8_NS7_ILi64EEEEEENS_6half_tEfNS_4arch4Sm80ELb0ELb1ELb1ELb0ELb0ELb0ELb0ELb0ELi2ELi4ELi4ELi4ELb0EEENS1_24CollectiveEpilogueBwdGQAISA_fSD_Li256ELb0ELb0EEENS1_19SingleTileSchedulerILb0ELb0ELb0ELi128EEEEEEEEEvNT_6ParamsE$_ZZN4cute13to_mixed_bitsINS_5tupleIJNS1_IJNS_1CILi4EEENS2_ILi8EEEEEES3_NS2_ILi1EEEEEENS1_IJNS1_IJNS2_ILi128EEENS2_ILi0EEEEEENS2_ILi16EEES9_EEENS1_IJNS1_IJiiEEEiS9_EEEEEDaRKT_RKT0_RKT1_ENKUlRKT_RKT0_RKT1_E_clIS5_SA_SD_EEDaSQ_ST_SW_ - $_ZN7cutlass13device_kernelIN5flash19enable_sm80_to_sm89INS1_16FlashAttnBwdSm80INS1_25CollectiveMainloopBwdSm80ILi2ELi2EN4cute5tupleIJNS5_1CILi128EEES8_NS7_ILi64EEEEEENS_6half_tEfNS_4arch4Sm80ELb0ELb1ELb1ELb0ELb0ELb0ELb0ELb0ELi2ELi4ELi4ELi4ELb0EEENS1_24CollectiveEpilogueBwdGQAISA_fSD_Li256ELb0ELb0EEENS1_19SingleTileSchedulerILb0ELb0ELb0ELi128EEEEEEEEEvNT_6ParamsE$_ZZN4cute13to_mixed_bitsINS_5tupleIJNS1_IJNS_1CILi4EEENS2_ILi8EEEEEES3_NS2_ILi1EEEEEENS1_IJNS1_IJNS2_ILi128EEENS2_ILi0EEEEEENS2_ILi16EEES9_EEENS1_IJNS1_IJiiEEEiS9_EEEEEDaRKT_RKT0_RKT1_ENKUlRKT_RKT0_RKT1_E_clIS3_SB_iEEDaSQ_ST_SW_)
$_ZN7cutlass13device_kernelIN5flash19enable_sm80_to_sm89INS1_16FlashAttnBwdSm80INS1_25CollectiveMainloopBwdSm80ILi2ELi2EN4cute5tupleIJNS5_1CILi128EEES8_NS7_ILi64EEEEEENS_6half_tEfNS_4arch4Sm80ELb0ELb1ELb1ELb0ELb0ELb0ELb0ELb0ELi2ELi4ELi4ELi4ELb0EEENS1_24CollectiveEpilogueBwdGQAISA_fSD_Li256ELb0ELb0EEENS1_19SingleTileSchedulerILb0ELb0ELb0ELi128EEEEEEEEEvNT_6ParamsE$_ZZN4cute13to_mixed_bitsINS_5tupleIJNS1_IJNS_1CILi4EEENS2_ILi8EEEEEES3_NS2_ILi1EEEEEENS1_IJNS1_IJNS2_ILi128EEENS2_ILi0EEEEEENS2_ILi16EEES9_EEENS1_IJNS1_IJiiEEEiS9_EEEEEDaRKT_RKT0_RKT1_ENKUlRKT_RKT0_RKT1_E_clIS3_SB_iEEDaSQ_ST_SW_:
[----:B------:R-:W-:Y:S01]  /*8b70*/  MOV R13, 0x0 ;  /* 0x00000000000d7802 */ /* 0x000fe20000000f00 */
[----:B------:R-:W-:-:S05]  /*8b80*/  IMAD.SHL.U32 R6, R7, 0x10, RZ ;  /* 0x0000001007067824 */ /* 0x000fca00078e00ff */
[----:B------:R-:W-:Y:S01]  /*8b90*/  LOP3.LUT R6, R6, 0x30, RZ, 0xc0, !PT ;  /* 0x0000003006067812 */ /* 0x000fe200078ec0ff */
[----:B------:R-:W-:Y:S06]  /*8ba0*/  RET.REL.NODEC R12 `(_ZN7cutlass13device_kernelIN5flash19enable_sm80_to_sm89INS1_16FlashAttnBwdSm80INS1_25CollectiveMainloopBwdSm80ILi2ELi2EN4cute5tupleIJNS5_1CILi128EEES8_NS7_ILi64EEEEEENS_6half_tEfNS_4arch4Sm80ELb0ELb1ELb1ELb0ELb0ELb0ELb0ELb0ELi2ELi4ELi4ELi4ELb0EEENS1_24CollectiveEpilogueBwdGQAISA_fSD_Li256ELb0ELb0EEENS1_19SingleTileSchedulerILb0ELb0ELb0ELi128EEEEEEEEEvNT_6ParamsE) ;  /* 0xffff74500c007950 */ /* 0x000fec0003c3ffff */
        .type           $_ZN7cutlass13device_kernelIN5flash19enable_sm80_to_sm89INS1_16FlashAttnBwdSm80INS1_25CollectiveMainloopBwdSm80ILi2ELi2EN4cute5tupleIJNS5_1CILi128EEES8_NS7_ILi64EEEEEENS_6half_tEfNS_4arch4Sm80ELb0ELb1ELb1ELb0ELb0ELb0ELb0ELb0ELi2ELi4ELi4ELi4ELb0EEENS1_24CollectiveEpilogueBwdGQAISA_fSD_Li256ELb0ELb0EEENS1_19SingleTileSchedulerILb0ELb0ELb0ELi128EEEEEEEEEvNT_6ParamsE$_ZZN4cute13to_mixed_bitsINS_5tupleIJNS1_IJNS_1CILi4EEENS2_ILi8EEEEEES3_NS2_ILi1EEEEEENS1_IJNS1_IJNS2_ILi128EEENS2_ILi0EEEEEENS2_ILi16EEES9_EEENS1_IJNS1_IJiiEEEiS9_EEEEEDaRKT_RKT0_RKT1_ENKUlRKT_RKT0_RKT1_E_clIS5_SA_SD_EEDaSQ_ST_SW_,@function
        .size           $_ZN7cutlass13device_kernelIN5flash19enable_sm80_to_sm89INS1_16FlashAttnBwdSm80INS1_25CollectiveMainloopBwdSm80ILi2ELi2EN4cute5tupleIJNS5_1CILi128EEES8_NS7_ILi64EEEEEENS_6half_tEfNS_4arch4Sm80ELb0ELb1ELb1ELb0ELb0ELb0ELb0ELb0ELi2ELi4ELi4ELi4ELb0EEENS1_24CollectiveEpilogueBwdGQAISA_fSD_Li256ELb0ELb0EEENS1_19SingleTileSchedulerILb0ELb0ELb0ELi128EEEEEEEEEvNT_6ParamsE$_ZZN4cute13to_mixed_bitsINS_5tupleIJNS1_IJNS_1CILi4EEENS2_ILi8EEEEEES3_NS2_ILi1EEEEEENS1_IJNS1_IJNS2_ILi128EEENS2_ILi0EEEEEENS2_ILi16EEES9_EEENS1_IJNS1_IJiiEEEiS9_EEEEEDaRKT_RKT0_RKT1_ENKUlRKT_RKT0_RKT1_E_clIS5_SA_SD_EEDaSQ_ST_SW_,($_ZN7cutlass13device_kernelIN5flash19enable_sm80_to_sm89INS1_16FlashAttnBwdSm80INS1_25CollectiveMainloopBwdSm80ILi2ELi2EN4cute5tupleIJNS5_1CILi128EEES8_NS7_ILi64EEEEEENS_6half_tEfNS_4arch4Sm80ELb0ELb1ELb1ELb0ELb0ELb0ELb0ELb0ELi2ELi4ELi4ELi4ELb0EEENS1_24CollectiveEpilogueBwdGQAISA_fSD_Li256ELb0ELb0EEENS1_19SingleTileSchedulerILb0ELb0ELb0ELi128EEEEEEEEEvNT_6ParamsE$_ZZN4cute14logical_divideINS_5tupleIJNS1_IJNS_1CILi8EEENS2_ILi1EEEEEENS1_IJNS2_ILi2EEEEEEEEENS1_IJNS1_IJS4_NS2_ILi0EEEEEENS1_IJiEEEEEENS1_IJS5_NS_6LayoutIS4_S9_EEEEEEEDaRKNSD_IT_T0_EERKT1_ENKUlRKT_RKT0_E_clINSD_IS7_SB_EESE_EEDaSQ_ST_ - $_ZN7cutlass13device_kernelIN5flash19enable_sm80_to_sm89INS1_16FlashAttnBwdSm80INS1_25CollectiveMainloopBwdSm80ILi2ELi2EN4cute5tupleIJNS5_1CILi128EEES8_NS7_ILi64EEEEEENS_6half_tEfNS_4arch4Sm80ELb0ELb1ELb1ELb0ELb0ELb0ELb0ELb0ELi2ELi4ELi4ELi4ELb0EEENS1_24CollectiveEpilogueBwdGQAISA_fSD_Li256ELb0ELb0EEENS1_19SingleTileSchedulerILb0ELb0ELb0ELi128EEEEEEEEEvNT_6ParamsE$_ZZN4cute13to_mixed_bitsINS_5tupleIJNS1_IJNS_1CILi4EEENS2_ILi8EEEEEES3_NS2_ILi1EEEEEENS1_IJNS1_IJNS2_ILi128EEENS2_ILi0EEEEEENS2_ILi16EEES9_EEENS1_IJNS1_IJiiEEEiS9_EEEEEDaRKT_RKT0_RKT1_ENKUlRKT_RKT0_RKT1_E_clIS5_SA_SD_EEDaSQ_ST_SW_)
$_ZN7cutlass13device_kernelIN5flash19enable_sm80_to_sm89INS1_16FlashAttnBwdSm80INS1_25CollectiveMainloopBwdSm80ILi2ELi2EN4cute5tupleIJNS5_1CILi128EEES8_NS7_ILi64EEEEEENS_6half_tEfNS_4arch4Sm80ELb0ELb1ELb1ELb0ELb0ELb0ELb0ELb0ELi2ELi4ELi4ELi4ELb0EEENS1_24CollectiveEpilogueBwdGQAISA_fSD_Li256ELb0ELb0EEENS1_19SingleTileSchedulerILb0ELb0ELb0ELi128EEEEEEEEEvNT_6ParamsE$_ZZN4cute13to_mixed_bitsINS_5tupleIJNS1_IJNS_1CILi4EEENS2_ILi8EEEEEES3_NS2_ILi1EEEEEENS1_IJNS1_IJNS2_ILi128EEENS2_ILi0EEEEEENS2_ILi16EEES9_EEENS1_IJNS1_IJiiEEEiS9_EEEEEDaRKT_RKT0_RKT1_ENKUlRKT_RKT0_RKT1_E_clIS5_SA_SD_EEDaSQ_ST_SW_:
[----:B------:R-:W-:Y:S01]  /*8bb0*/  MOV R12, R6 ;  /* 0x00000006000c7202 */ /* 0x000fe20000000f00 */
[----:B------:R-:W-:Y:S02]  /*8bc0*/  IMAD.MOV.U32 R13, RZ, RZ, 0x0 ;  /* 0x00000000ff0d7424 */ /* 0x000fe400078e00ff */
[----:B------:R-:W-:-:S05]  /*8bd0*/  IMAD.SHL.U32 R3, R35, 0x80, RZ ;  /* 0x0000008023037824 */ /* 0x000fca00078e00ff */
[----:B------:R-:W-:Y:S01]  /*8be0*/  LOP3.LUT R3, R3, 0x180, RZ, 0xc0, !PT ;  /* 0x0000018003037812 */ /* 0x000fe200078ec0ff */
[----:B------:R-:W-:Y:S06]  /*8bf0*/  RET.REL.NODEC R12 `(_ZN7cutlass13device_kernelIN5flash19enable_sm80_to_sm89INS1_16FlashAttnBwdSm80INS1_25CollectiveMainloopBwdSm80ILi2ELi2EN4cute5tupleIJNS5_1CILi128EEES8_NS7_ILi64EEEEEENS_6half_tEfNS_4arch4Sm80ELb0ELb1ELb1ELb0ELb0ELb0ELb0ELb0ELi2ELi4ELi4ELi4ELb0EEENS1_24CollectiveEpilogueBwdGQAISA_fSD_Li256ELb0ELb0EEENS1_19SingleTileSchedulerILb0ELb0ELb0ELi128EEEEEEEEEvNT_6ParamsE) ;  /* 0xffff74000c007950 */ /* 0x000fec0003c3ffff */
        .type           $_ZN7cutlass13device_kernelIN5flash19enable_sm80_to_sm89INS1_16FlashAttnBwdSm80INS1_25CollectiveMainloopBwdSm80ILi2ELi2EN4cute5tupleIJNS5_1CILi128EEES8_NS7_ILi64EEEEEENS_6half_tEfNS_4arch4Sm80ELb0ELb1ELb1ELb0ELb0ELb0ELb0ELb0ELi2ELi4ELi4ELi4ELb0EEENS1_24CollectiveEpilogueBwdGQAISA_fSD_Li256ELb0ELb0EEENS1_19SingleTileSchedulerILb0ELb0ELb0ELi128EEEEEEEEEvNT_6ParamsE$_ZZN4cute14logical_divideINS_5tupleIJNS1_IJNS_1CILi8EEENS2_ILi1EEEEEENS1_IJNS2_ILi2EEEEEEEEENS1_IJNS1_IJS4_NS2_ILi0EEEEEENS1_IJiEEEEEENS1_IJS5_NS_6LayoutIS4_S9_EEEEEEEDaRKNSD_IT_T0_EERKT1_ENKUlRKT_RKT0_E_clINSD_IS7_SB_EESE_EEDaSQ_ST_,@function
        .size           $_ZN7cutlass13device_kernelIN5flash19enable_sm80_to_sm89INS1_16FlashAttnBwdSm80INS1_25CollectiveMainloopBwdSm80ILi2ELi2EN4cute5tupleIJNS5_1CILi128EEES8_NS7_ILi64EEEEEENS_6half_tEfNS_4arch4Sm80ELb0ELb1ELb1ELb0ELb0ELb0ELb0ELb0ELi2ELi4ELi4ELi4ELb0EEENS1_24CollectiveEpilogueBwdGQAISA_fSD_Li256ELb0ELb0EEENS1_19SingleTileSchedulerILb0ELb0ELb0ELi128EEEEEEEEEvNT_6ParamsE$_ZZN4cute14logical_divideINS_5tupleIJNS1_IJNS_1CILi8EEENS2_ILi1EEEEEENS1_IJNS2_ILi2EEEEEEEEENS1_IJNS1_IJS4_NS2_ILi0EEEEEENS1_IJiEEEEEENS1_IJS5_NS_6LayoutIS4_S9_EEEEEEEDaRKNSD_IT_T0_EERKT1_ENKUlRKT_RKT0_E_clINSD_IS7_SB_EESE_EEDaSQ_ST_,($_ZN7cutlass13device_kernelIN5flash19enable_sm80_to_sm89INS1_16FlashAttnBwdSm80INS1_25CollectiveMainloopBwdSm80ILi2ELi2EN4cute5tupleIJNS5_1CILi128EEES8_NS7_ILi64EEEEEENS_6half_tEfNS_4arch4Sm80ELb0ELb1ELb1ELb0ELb0ELb0ELb0ELb0ELi2ELi4ELi4ELi4ELb0EEENS1_24CollectiveEpilogueBwdGQAISA_fSD_Li256ELb0ELb0EEENS1_19SingleTileSchedulerILb0ELb0ELb0ELi128EEEEEEEEEvNT_6ParamsE$_ZZN4cute16flatten_to_tupleINS_5tupleIJNS1_IJiiEEENS_1CILi1024EEEEEEEEDaRKT_ENKUlRKT_E_clIS2_EEDaSB_ - $_ZN7cutlass13device_kernelIN5flash19enable_sm80_to_sm89INS1_16FlashAttnBwdSm80INS1_25CollectiveMainloopBwdSm80ILi2ELi2EN4cute5tupleIJNS5_1CILi128EEES8_NS7_ILi64EEEEEENS_6half_tEfNS_4arch4Sm80ELb0ELb1ELb1ELb0ELb0ELb0ELb0ELb0ELi2ELi4ELi4ELi4ELb0EEENS1_24CollectiveEpilogueBwdGQAISA_fSD_Li256ELb0ELb0EEENS1_19SingleTileSchedulerILb0ELb0ELb0ELi128EEEEEEEEEvNT_6ParamsE$_ZZN4cute14logical_divideINS_5tupleIJNS1_IJNS_1CILi8EEENS2_ILi1EEEEEENS1_IJNS2_ILi2EEEEEEEEENS1_IJNS1_IJS4_NS2_ILi0EEEEEENS1_IJiEEEEEENS1_IJS5_NS_6LayoutIS4_S9_EEEEEEEDaRKNSD_IT_T0_EERKT1_ENKUlRKT_RKT0_E_clINSD_IS7_SB_EESE_EEDaSQ_ST_)
$_ZN7cutlass13device_kernelIN5flash19enable_sm80_to_sm89INS1_16FlashAttnBwdSm80INS1_25CollectiveMainloopBwdSm80ILi2ELi2EN4cute5tupleIJNS5_1CILi128EEES8_NS7_ILi64EEEEEENS_6half_tEfNS_4arch4Sm80ELb0ELb1ELb1ELb0ELb0ELb0ELb0ELb0ELi2ELi4ELi4ELi4ELb0EEENS1_24CollectiveEpilogueBwdGQAISA_fSD_Li256ELb0ELb0EEENS1_19SingleTileSchedulerILb0ELb0ELb0ELi128EEEEEEEEEvNT_6ParamsE$_ZZN4cute14logical_divideINS_5tupleIJNS1_IJNS_1CILi8EEENS2_ILi1EEEEEENS1_IJNS2_ILi2EEEEEEEEENS1_IJNS1_IJS4_NS2_ILi0EEEEEENS1_IJiEEEEEENS1_IJS5_NS_6LayoutIS4_S9_EEEEEEEDaRKNSD_IT_T0_EERKT1_ENKUlRKT_RKT0_E_clINSD_IS7_SB_EESE_EEDaSQ_ST_:
[----:B------:R-:W-:-:S06]  /*8c00*/  IADD3 R15, R79, -c[0x0][0x20], RZ ;  /* 0x800008004f0f7a10 */ /* 0x000fcc0007ffe0ff */
[----:B------:R-:W5:Y:S01]  /*8c10*/  LDL R15, [R15] ;  /* 0x000000000f0f7983 */ /* 0x000f620000100800 */
[----:B------:R-:W-:Y:S01]  /*8c20*/  IMAD.MOV.U32 R16, RZ, RZ, R14 ;  /* 0x000000ffff107224 */ /* 0x000fe200078e000e */
[----:B------:R-:W-:-:S04]  /*8c30*/  MOV R17, 0x0 ;  /* 0x0000000000117802 */ /* 0x000fc80000000f00 */
[----:B------:R-:W-:Y:S05]  /*8c40*/  RET.REL.NODEC R16 `(_ZN7cutlass13device_kernelIN5flash19enable_sm80_to_sm89INS1_16FlashAttnBwdSm80INS1_25CollectiveMainloopBwdSm80ILi2ELi2EN4cute5tupleIJNS5_1CILi128EEES8_NS7_ILi64EEEEEENS_6half_tEfNS_4arch4Sm80ELb0ELb1ELb1ELb0ELb0ELb0ELb0ELb0ELi2ELi4ELi4ELi4ELb0EEENS1_24CollectiveEpilogueBwdGQAISA_fSD_Li256ELb0ELb0EEENS1_19SingleTileSchedulerILb0ELb0ELb0ELi128EEEEEEEEEvNT_6ParamsE) ;  /* 0xffff73b010007950 */ /* 0x000fea0003c3ffff */
        .type           $_ZN7cutlass13device_kernelIN5flash19enable_sm80_to_sm89INS1_16FlashAttnBwdSm80INS1_25CollectiveMainloopBwdSm80ILi2ELi2EN4cute5tupleIJNS5_1CILi128EEES8_NS7_ILi64EEEEEENS_6half_tEfNS_4arch4Sm80ELb0ELb1ELb1ELb0ELb0ELb0ELb0ELb0ELi2ELi4ELi4ELi4ELb0EEENS1_24CollectiveEpilogueBwdGQAISA_fSD_Li256ELb0ELb0EEENS1_19SingleTileSchedulerILb0ELb0ELb0ELi128EEEEEEEEEvNT_6ParamsE$_ZZN4cute16flatten_to_tupleINS_5tupleIJNS1_IJiiEEENS_1CILi1024EEEEEEEEDaRKT_ENKUlRKT_E_clIS2_EEDaSB_,@function
        .size           $_ZN7cutlass13device_kernelIN5flash19enable_sm80_to_sm89INS1_16FlashAttnBwdSm80INS1_25CollectiveMainloopBwdSm80ILi2ELi2EN4cute5tupleIJNS5_1CILi128EEES8_NS7_ILi64EEEEEENS_6half_tEfNS_4arch4Sm80ELb0ELb1ELb1ELb0ELb0ELb0ELb0ELb0ELi2ELi4ELi4ELi4ELb0EEENS1_24CollectiveEpilogueBwdGQAISA_fSD_Li256ELb0ELb0EEENS1_19SingleTileSchedulerILb0ELb0ELb0ELi128EEEEEEEEEvNT_6ParamsE$_ZZN4cute16flatten_to_tupleINS_5tupleIJNS1_IJiiEEENS_1CILi1024EEEEEEEEDaRKT_ENKUlRKT_E_clIS2_EEDaSB_,($_ZN7cutlass13device_kernelIN5flash19enable_sm80_to_sm89INS1_16FlashAttnBwdSm80INS1_25CollectiveMainloopBwdSm80ILi2ELi2EN4cute5tupleIJNS5_1CILi128EEES8_NS7_ILi64EEEEEENS_6half_tEfNS_4arch4Sm80ELb0ELb1ELb1ELb0ELb0ELb0ELb0ELb0ELi2ELi4ELi4ELi4ELb0EEENS1_24CollectiveEpilogueBwdGQAISA_fSD_Li256ELb0ELb0EEENS1_19SingleTileSchedulerILb0ELb0ELb0ELi128EEEEEEEEEvNT_6ParamsE$_ZZN4cute16flatten_to_tupleINS_5tupleIJNS_1CILi1024EEENS1_IJiiEEEEEEEEDaRKT_ENKUlRKT_E_clIS4_EEDaSB_ - $_ZN7cutlass13device_kernelIN5flash19enable_sm80_to_sm89INS1_16FlashAttnBwdSm80INS1_25CollectiveMainloopBwdSm80ILi2ELi2EN4cute5tupleIJNS5_1CILi128EEES8_NS7_ILi64EEEEEENS_6half_tEfNS_4arch4Sm80ELb0ELb1ELb1ELb0ELb0ELb0ELb0ELb0ELi2ELi4ELi4ELi4ELb0EEENS1_24CollectiveEpilogueBwdGQAISA_fSD_Li256ELb0ELb0EEENS1_19SingleTileSchedulerILb0ELb0ELb0ELi128EEEEEEEEEvNT_6ParamsE$_ZZN4cute16flatten_to_tupleINS_5tupleIJNS1_IJiiEEENS_1CILi1024EEEEEEEEDaRKT_ENKUlRKT_E_clIS2_EEDaSB_)
$_ZN7cutlass13device_kernelIN5flash19enable_sm80_to_sm89INS1_16FlashAttnBwdSm80INS1_25CollectiveMainloopBwdSm80ILi2ELi2EN4cute5tupleIJNS5_1CILi128EEES8_NS7_ILi64EEEEEENS_6half_tEfNS_4arch4Sm80ELb0ELb1ELb1ELb0ELb0ELb0ELb0ELb0ELi2ELi4ELi4ELi4ELb0EEENS1_24CollectiveEpilogueBwdGQAISA_fSD_Li256ELb0ELb0EEENS1_19SingleTileSchedulerILb0ELb0ELb0ELi128EEEEEEEEEvNT_6ParamsE$_ZZN4cute16flatten_to_tupleINS_5tupleIJNS1_IJiiEEENS_1CILi1024EEEEEEEEDaRKT_ENKUlRKT_E_clIS2_EEDaSB_:
[----:B------:R-:W-:-:S04]  /*8c50*/  MOV R3, 0x0 ;  /* 0x0000000000037802 */ /* 0x000fc80000000f00 */
[----:B------:R-:W-:Y:S05]  /*8c60*/  RET.REL.NODEC R2 `(_ZN7cutlass13device_kernelIN5flash19enable_sm80_to_sm89INS1_16FlashAttnBwdSm80INS1_25CollectiveMainloopBwdSm80ILi2ELi2EN4cute5tupleIJNS5_1CILi128EEES8_NS7_ILi64EEEEEENS_6half_tEfNS_4arch4Sm80ELb0ELb1ELb1ELb0ELb0ELb0ELb0ELb0ELi2ELi4ELi4ELi4ELb0EEENS1_24CollectiveEpilogueBwdGQAISA_fSD_Li256ELb0ELb0EEENS1_19SingleTileSchedulerILb0ELb0ELb0ELi128EEEEEEEEEvNT_6ParamsE) ;  /* 0xffff739002007950 */ /* 0x000fea0003c3ffff */
        .type           $_ZN7cutlass13device_kernelIN5flash19enable_sm80_to_sm89INS1_16FlashAttnBwdSm80INS1_25CollectiveMainloopBwdSm80ILi2ELi2EN4cute5tupleIJNS5_1CILi128EEES8_NS7_ILi64EEEEEENS_6half_tEfNS_4arch4Sm80ELb0ELb1ELb1ELb0ELb0ELb0ELb0ELb0ELi2ELi4ELi4ELi4ELb0EEENS1_24CollectiveEpilogueBwdGQAISA_fSD_Li256ELb0ELb0EEENS1_19SingleTileSchedulerILb0ELb0ELb0ELi128EEEEEEEEEvNT_6ParamsE$_ZZN4cute16flatten_to_tupleINS_5tupleIJNS_1CILi1024EEENS1_IJiiEEEEEEEEDaRKT_ENKUlRKT_E_clIS4_EEDaSB_,@function
        .size           $_ZN7cutlass13device_kernelIN5flash19enable_sm80_to_sm89INS1_16FlashAttnBwdSm80INS1_25CollectiveMainloopBwdSm80ILi2ELi2EN4cute5tupleIJNS5_1CILi128EEES8_NS7_ILi64EEEEEENS_6half_tEfNS_4arch4Sm80ELb0ELb1ELb1ELb0ELb0ELb0ELb0ELb0ELi2ELi4ELi4ELi4ELb0EEENS1_24CollectiveEpilogueBwdGQAISA_fSD_Li256ELb0ELb0EEENS1_19SingleTileSchedulerILb0ELb0ELb0ELi128EEEEEEEEEvNT_6ParamsE$_ZZN4cute16flatten_to_tupleINS_5tupleIJNS_1CILi1024EEENS1_IJiiEEEEEEEEDaRKT_ENKUlRKT_E_clIS4_EEDaSB_,($_ZN7cutlass13device_kernelIN5flash19enable_sm80_to_sm89INS1_16FlashAttnBwdSm80INS1_25CollectiveMainloopBwdSm80ILi2ELi2EN4cute5tupleIJNS5_1CILi128EEES8_NS7_ILi64EEEEEENS_6half_tEfNS_4arch4Sm80ELb0ELb1ELb1ELb0ELb0ELb0ELb0ELb0ELi2ELi4ELi4ELi4ELb0EEENS1_24CollectiveEpilogueBwdGQAISA_fSD_Li256ELb0ELb0EEENS1_19SingleTileSchedulerILb0ELb0ELb0ELi128EEEEEEEEEvNT_6ParamsE$_ZZN4cute16flatten_to_tupleINS_5tupleIJNS_1CILi4096EEENS1_IJNS1_IJiiEEENS2_ILi8192EEEEEEEEEEEDaRKT_ENKUlRKT_E_clIS6_EEDaSD_ - $_ZN7cutlass13device_kernelIN5flash19enable_sm80_to_sm89INS1_16FlashAttnBwdSm80INS1_25CollectiveMainloopBwdSm80ILi2ELi2EN4cute5tupleIJNS5_1CILi128EEES8_NS7_ILi64EEEEEENS_6half_tEfNS_4arch4Sm80ELb0ELb1ELb1ELb0ELb0ELb0ELb0ELb0ELi2ELi4ELi4ELi4ELb0EEENS1_24CollectiveEpilogueBwdGQAISA_fSD_Li256ELb0ELb0EEENS1_19SingleTileSchedulerILb0ELb0ELb0ELi128EEEEEEEEEvNT_6ParamsE$_ZZN4cute16flatten_to_tupleINS_5tupleIJNS_1CILi1024EEENS1_IJiiEEEEEEEEDaRKT_ENKUlRKT_E_clIS4_EEDaSB_)
$_ZN7cutlass13device_kernelIN5flash19enable_sm80_to_sm89INS1_16FlashAttnBwdSm80INS1_25CollectiveMainloopBwdSm80ILi2ELi2EN4cute5tupleIJNS5_1CILi128EEES8_NS7_ILi64EEEEEENS_6half_tEfNS_4arch4Sm80ELb0ELb1ELb1ELb0ELb0ELb0ELb0ELb0ELi2ELi4ELi4ELi4ELb0EEENS1_24CollectiveEpilogueBwdGQAISA_fSD_Li256ELb0ELb0EEENS1_19SingleTileSchedulerILb0ELb0ELb0ELi128EEEEEEEEEvNT_6ParamsE$_ZZN4cute16flatten_to_tupleINS_5tupleIJNS_1CILi1024EEENS1_IJiiEEEEEEEEDaRKT_ENKUlRKT_E_clIS4_EEDaSB_:
[----:B------:R-:W-:-:S04]  /*8c70*/  MOV R3, 0x0 ;  /* 0x0000000000037802 */ /* 0x000fc80000000f00 */
[----:B------:R-:W-:Y:S05]  /*8c80*/  RET.REL.NODEC R2 `(_ZN7cutlass13device_kernelIN5flash19enable_sm80_to_sm89INS1_16FlashAttnBwdSm80INS1_25CollectiveMainloopBwdSm80ILi2ELi2EN4cute5tupleIJNS5_1CILi128EEES8_NS7_ILi64EEEEEENS_6half_tEfNS_4arch4Sm80ELb0ELb1ELb1ELb0ELb0ELb0ELb0ELb0ELi2ELi4ELi4ELi4ELb0EEENS1_24CollectiveEpilogueBwdGQAISA_fSD_Li256ELb0ELb0EEENS1_19SingleTileSchedulerILb0ELb0ELb0ELi128EEEEEEEEEvNT_6ParamsE) ;  /* 0xffff737002007950 */ /* 0x000fea0003c3ffff */
        .type           $_ZN7cutlass13device_kernelIN5flash19enable_sm80_to_sm89INS1_16FlashAttnBwdSm80INS1_25CollectiveMainloopBwdSm80ILi2ELi2EN4cute5tupleIJNS5_1CILi128EEES8_NS7_ILi64EEEEEENS_6half_tEfNS_4arch4Sm80ELb0ELb1ELb1ELb0ELb0ELb0ELb0ELb0ELi2ELi4ELi4ELi4ELb0EEENS1_24CollectiveEpilogueBwdGQAISA_fSD_Li256ELb0ELb0EEENS1_19SingleTileSchedulerILb0ELb0ELb0ELi128EEEEEEEEEvNT_6ParamsE$_ZZN4cute16flatten_to_tupleINS_5tupleIJNS_1CILi4096EEENS1_IJNS1_IJiiEEENS2_ILi8192EEEEEEEEEEEDaRKT_ENKUlRKT_E_clIS6_EEDaSD_,@function
        .size           $_ZN7cutlass13device_kernelIN5flash19enable_sm80_to_sm89INS1_16FlashAttnBwdSm80INS1_25CollectiveMainloopBwdSm80ILi2ELi2EN4cute5tupleIJNS5_1CILi128EEES8_NS7_ILi64EEEEEENS_6half_tEfNS_4arch4Sm80ELb0ELb1ELb1ELb0ELb0ELb0ELb0ELb0ELi2ELi4ELi4ELi4ELb0EEENS1_24CollectiveEpilogueBwdGQAISA_fSD_Li256ELb0ELb0EEENS1_19SingleTileSchedulerILb0ELb0ELb0ELi128EEEEEEEEEvNT_6ParamsE$_ZZN4cute16flatten_to_tupleINS_5tupleIJNS_1CILi4096EEENS1_IJNS1_IJiiEEENS2_ILi8192EEEEEEEEEEEDaRKT_ENKUlRKT_E_clIS6_EEDaSD_,($_ZN7cutlass13device_kernelIN5flash19enable_sm80_to_sm89INS1_16FlashAttnBwdSm80INS1_25CollectiveMainloopBwdSm80ILi2ELi2EN4cute5tupleIJNS5_1CILi128EEES8_NS7_ILi64EEEEEENS_6half_tEfNS_4arch4Sm80ELb0ELb1ELb1ELb0ELb0ELb0ELb0ELb0ELi2ELi4ELi4ELi4ELb0EEENS1_24CollectiveEpilogueBwdGQAISA_fSD_Li256ELb0ELb0EEENS1_19SingleTileSchedulerILb0ELb0ELb0ELi128EEEEEEEEEvNT_6ParamsE$_ZZN4cute16flatten_to_tupleINS_5tupleIJNS_1CILi4096EEENS1_IJiiEEEEEEEEDaRKT_ENKUlRKT_E_clIS4_EEDaSB_ - $_ZN7cutlass13device_kernelIN5flash19enable_sm80_to_sm89INS1_16FlashAttnBwdSm80INS1_25CollectiveMainloopBwdSm80ILi2ELi2EN4cute5tupleIJNS5_1CILi128EEES8_NS7_ILi64EEEEEENS_6half_tEfNS_4arch4Sm80ELb0ELb1ELb1ELb0ELb0ELb0ELb0ELb0ELi2ELi4ELi4ELi4ELb0EEENS1_24CollectiveEpilogueBwdGQAISA_fSD_Li256ELb0ELb0EEENS1_19SingleTileSchedulerILb0ELb0ELb0ELi128EEEEEEEEEvNT_6ParamsE$_ZZN4cute16flatten_to_tupleINS_5tupleIJNS_1CILi4096EEENS1_IJNS1_IJiiEEENS2_ILi8192EEEEEEEEEEEDaRKT_ENKUlRKT_E_clIS6_EEDaSD_)
$_ZN7cutlass13device_kernelIN5flash19enable_sm80_to_sm89INS1_16FlashAttnBwdSm80INS1_25CollectiveMainloopBwdSm80ILi2ELi2EN4cute5tupleIJNS5_1CILi128EEES8_NS7_ILi64EEEEEENS_6half_tEfNS_4arch4Sm80ELb0ELb1ELb1ELb0ELb0ELb0ELb0ELb0ELi2ELi4ELi4ELi4ELb0EEENS1_24CollectiveEpilogueBwdGQAISA_fSD_Li256ELb0ELb0EEENS1_19SingleTileSchedulerILb0ELb0ELb0ELi128EEEEEEEEEvNT_6ParamsE$_ZZN4cute16flatten_to_tupleINS_5tupleIJNS_1CILi4096EEENS1_IJNS1_IJiiEEENS2_ILi8192EEEEEEEEEEEDaRKT_ENKUlRKT_E_clIS6_EEDaSD_:
[----:B------:R-:W-:-:S04]  /*8c90*/  MOV R5, 0x0 ;  /* 0x0000000000057802 */ /* 0x000fc80000000f00 */
[----:B------:R-:W-:Y:S05]  /*8ca0*/  RET.REL.NODEC R4 `(_ZN7cutlass13device_kernelIN5flash19enable_sm80_to_sm89INS1_16FlashAttnBwdSm80INS1_25CollectiveMainloopBwdSm80ILi2ELi2EN4cute5tupleIJNS5_1CILi128EEES8_NS7_ILi64EEEEEENS_6half_tEfNS_4arch4Sm80ELb0ELb1ELb1ELb0ELb0ELb0ELb0ELb0ELi2ELi4ELi4ELi4ELb0EEENS1_24CollectiveEpilogueBwdGQAISA_fSD_Li256ELb0ELb0EEENS1_19SingleTileSchedulerILb0ELb0ELb0ELi128EEEEEEEEEvNT_6ParamsE) ;  /* 0xffff735004007950 */ /* 0x000fea0003c3ffff */
        .type           $_ZN7cutlass13device_kernelIN5flash19enable_sm80_to_sm89INS1_16FlashAttnBwdSm80INS1_25CollectiveMainloopBwdSm80ILi2ELi2EN4cute5tupleIJNS5_1CILi128EEES8_NS7_ILi64EEEEEENS_6half_tEfNS_4arch4Sm80ELb0ELb1ELb1ELb0ELb0ELb0ELb0ELb0ELi2ELi4ELi4ELi4ELb0EEENS1_24CollectiveEpilogueBwdGQAISA_fSD_Li256ELb0ELb0EEENS1_19SingleTileSchedulerILb0ELb0ELb0ELi128EEEEEEEEEvNT_6ParamsE$_ZZN4cute16flatten_to_tupleINS_5tupleIJNS_1CILi4096EEENS1_IJiiEEEEEEEEDaRKT_ENKUlRKT_E_clIS4_EEDaSB_,@function
        .size           $_ZN7cutlass13device_kernelIN5flash19enable_sm80_to_sm89INS1_16FlashAttnBwdSm80INS1_25CollectiveMainloopBwdSm80ILi2ELi2EN4cute5tupleIJNS5_1CILi128EEES8_NS7_ILi64EEEEEENS_6half_tEfNS_4arch4Sm80ELb0ELb1ELb1ELb0ELb0ELb0ELb0ELb0ELi2ELi4ELi4ELi4ELb0EEENS1_24CollectiveEpilogueBwdGQAISA_fSD_Li256ELb0ELb0EEENS1_19SingleTileSchedulerILb0ELb0ELb0ELi128EEEEEEEEEvNT_6ParamsE$_ZZN4cute16flatten_to_tupleINS_5tupleIJNS_1CILi4096EEENS1_IJiiEEEEEEEEDaRKT_ENKUlRKT_E_clIS4_EEDaSB_,($_ZN7cutlass13device_kernelIN5flash19enable_sm80_to_sm89INS1_16FlashAttnBwdSm80INS1_25CollectiveMainloopBwdSm80ILi2ELi2EN4cute5tupleIJNS5_1CILi128EEES8_NS7_ILi64EEEEEENS_6half_tEfNS_4arch4Sm80ELb0ELb1ELb1ELb0ELb0ELb0ELb0ELb0ELi2ELi4ELi4ELi4ELb0EEENS1_24CollectiveEpilogueBwdGQAISA_fSD_Li256ELb0ELb0EEENS1_19SingleTileSchedulerILb0ELb0ELb0ELi128EEEEEEEEEvNT_6ParamsE$_ZZN4cute4diceINS_5tupleIJNS1_IJiNS1_IJiNS_1CILi0EEEEEEEEENS1_IJNS_10UnderscoreENS1_IJS6_S6_EEEEEEEEES9_EEDaRKT_RKT0_ENKUlRKT_RKT0_E_clIS5_S5_EEDaSI_SL_ - $_ZN7cutlass13device_kernelIN5flash19enable_sm80_to_sm89INS1_16FlashAttnBwdSm80INS1_25CollectiveMainloopBwdSm80ILi2ELi2EN4cute5tupleIJNS5_1CILi128EEES8_NS7_ILi64EEEEEENS_6half_tEfNS_4arch4Sm80ELb0ELb1ELb1ELb0ELb0ELb0ELb0ELb0ELi2ELi4ELi4ELi4ELb0EEENS1_24CollectiveEpilogueBwdGQAISA_fSD_Li256ELb0ELb0EEENS1_19SingleTileSchedulerILb0ELb0ELb0ELi128EEEEEEEEEvNT_6ParamsE$_ZZN4cute16flatten_to_tupleINS_5tupleIJNS_1CILi4096EEENS1_IJiiEEEEEEEEDaRKT_ENKUlRKT_E_clIS4_EEDaSB_)
$_ZN7cutlass13device_kernelIN5flash19enable_sm80_to_sm89INS1_16FlashAttnBwdSm80INS1_25CollectiveMainloopBwdSm80ILi2ELi2EN4cute5tupleIJNS5_1CILi128EEES8_NS7_ILi64EEEEEENS_6half_tEfNS_4arch4Sm80ELb0ELb1ELb1ELb0ELb0ELb0ELb0ELb0ELi2ELi4ELi4ELi4ELb0EEENS1_24CollectiveEpilogueBwdGQAISA_fSD_Li256ELb0ELb0EEENS1_19SingleTileSchedulerILb0ELb0ELb0ELi128EEEEEEEEEvNT_6ParamsE$_ZZN4cute16flatten_to_tupleINS_5tupleIJNS_1CILi4096EEENS1_IJiiEEEEEEEEDaRKT_ENKUlRKT_E_clIS4_EEDaSB_:
[----:B------:R-:W-:-:S04]  /*8cb0*/  MOV R3, 0x0 ;  /* 0x0000000000037802 */ /* 0x000fc80000000f00 */
[----:B------:R-:W-:Y:S05]  /*8cc0*/  RET.REL.NODEC R2 `(_ZN7cutlass13device_kernelIN5flash19enable_sm80_to_sm89INS1_16FlashAttnBwdSm80INS1_25CollectiveMainloopBwdSm80ILi2ELi2EN4cute5tupleIJNS5_1CILi128EEES8_NS7_ILi64EEEEEENS_6half_tEfNS_4arch4Sm80ELb0ELb1ELb1ELb0ELb0ELb0ELb0ELb0ELi2ELi4ELi4ELi4ELb0EEENS1_24CollectiveEpilogueBwdGQAISA_fSD_Li256ELb0ELb0EEENS1_19SingleTileSchedulerILb0ELb0ELb0ELi128EEEEEEEEEvNT_6ParamsE) ;  /* 0xffff733002007950 */ /* 0x000fea0003c3ffff */
        .type           $_ZN7cutlass13device_kernelIN5flash19enable_sm80_to_sm89INS1_16FlashAttnBwdSm80INS1_25CollectiveMainloopBwdSm80ILi2ELi2EN4cute5tupleIJNS5_1CILi128EEES8_NS7_ILi64EEEEEENS_6half_tEfNS_4arch4Sm80ELb0ELb1ELb1ELb0ELb0ELb0ELb0ELb0ELi2ELi4ELi4ELi4ELb0EEENS1_24CollectiveEpilogueBwdGQAISA_fSD_Li256ELb0ELb0EEENS1_19SingleTileSchedulerILb0ELb0ELb0ELi128EEEEEEEEEvNT_6ParamsE$_ZZN4cute4diceINS_5tupleIJNS1_IJiNS1_IJiNS_1CILi0EEEEEEEEENS1_IJNS_10UnderscoreENS1_IJS6_S6_EEEEEEEEES9_EEDaRKT_RKT0_ENKUlRKT_RKT0_E_clIS5_S5_EEDaSI_SL_,@function
        .size           $_ZN7cutlass13device_kernelIN5flash19enable_sm80_to_sm89INS1_16FlashAttnBwdSm80INS1_25CollectiveMainloopBwdSm80ILi2ELi2EN4cute5tupleIJNS5_1CILi128EEES8_NS7_ILi64EEEEEENS_6half_tEfNS_4arch4Sm80ELb0ELb1ELb1ELb0ELb0ELb0ELb0ELb0ELi2ELi4ELi4ELi4ELb0EEENS1_24CollectiveEpilogueBwdGQAISA_fSD_Li256ELb0ELb0EEENS1_19SingleTileSchedulerILb0ELb0ELb0ELi128EEEEEEEEEvNT_6ParamsE$_ZZN4cute4diceINS_5tupleIJNS1_IJiNS1_IJiNS_1CILi0EEEEEEEEENS1_IJNS_10UnderscoreENS1_IJS6_S6_EEEEEEEEES9_EEDaRKT_RKT0_ENKUlRKT_RKT0_E_clIS5_S5_EEDaSI_SL_,($_ZN7cutlass13device_kernelIN5flash19enable_sm80_to_sm89INS1_16FlashAttnBwdSm80INS1_25CollectiveMainloopBwdSm80ILi2ELi2EN4cute5tupleIJNS5_1CILi128EEES8_NS7_ILi64EEEEEENS_6half_tEfNS_4arch4Sm80ELb0ELb1ELb1ELb0ELb0ELb0ELb0ELb0ELi2ELi4ELi4ELi4ELb0EEENS1_24CollectiveEpilogueBwdGQAISA_fSD_Li256ELb0ELb0EEENS1_19SingleTileSchedulerILb0ELb0ELb0ELi128EEEEEEEEEvNT_6ParamsE$_ZZN4cute4takeILi1ELi2ENS_5tupleIJNS1_IJNS_1CILi1EEENS2_ILi0EEEEEEiEEEEEDaRKT1_ENKUlDpRKT_E_clIJiEEEDaSD_ - $_ZN7cutlass13device_kernelIN5flash19enable_sm80_to_sm89INS1_16FlashAttnBwdSm80INS1_25CollectiveMainloopBwdSm80ILi2ELi2EN4cute5tupleIJNS5_1CILi128EEES8_NS7_ILi64EEEEEENS_6half_tEfNS_4arch4Sm80ELb0ELb1ELb1ELb0ELb0ELb0ELb0ELb0ELi2ELi4ELi4ELi4ELb0EEENS1_24CollectiveEpilogueBwdGQAISA_fSD_Li256ELb0ELb0EEENS1_19SingleTileSchedulerILb0ELb0ELb0ELi128EEEEEEEEEvNT_6ParamsE$_ZZN4cute4diceINS_5tupleIJNS1_IJiNS1_IJiNS_1CILi0EEEEEEEEENS1_IJNS_10UnderscoreENS1_IJS6_S6_EEEEEEEEES9_EEDaRKT_RKT0_ENKUlRKT_RKT0_E_clIS5_S5_EEDaSI_SL_)
$_ZN7cutlass13device_kernelIN5flash19enable_sm80_to_sm89INS1_16FlashAttnBwdSm80INS1_25CollectiveMainloopBwdSm80ILi2ELi2EN4cute5tupleIJNS5_1CILi128EEES8_NS7_ILi64EEEEEENS_6half_tEfNS_4arch4Sm80ELb0ELb1ELb1ELb0ELb0ELb0ELb0ELb0ELi2ELi4ELi4ELi4ELb0EEENS1_24CollectiveEpilogueBwdGQAISA_fSD_Li256ELb0ELb0EEENS1_19SingleTileSchedulerILb0ELb0ELb0ELi128EEEEEEEEEvNT_6ParamsE$_ZZN4cute4diceINS_5tupleIJNS1_IJiNS1_IJiNS_1CILi0EEEEEEEEENS1_IJNS_10UnderscoreENS1_IJS6_S6_EEEEEEEEES9_EEDaRKT_RKT0_ENKUlRKT_RKT0_E_clIS5_S5_EEDaSI_SL_:
[----:B------:R-:W-:-:S05]  /*8cd0*/  IADD3 R7, R2, -c[0x0][0x20], RZ ;  /* 0x8000080002077a10 */ /* 0x000fca0007ffe0ff */
[----:B------:R1:W5:Y:S04]  /*8ce0*/  LDL R3, [R7+0x4] ;  /* 0x0000040007037983 */ /* 0x0003680000100800 */
[----:B------:R1:W5:Y:S01]  /*8cf0*/  LDL R2, [R7] ;  /* 0x0000000007027983 */ /* 0x0003620000100800 */
[----:B------:R-:W-:Y:S01]  /*8d00*/  IMAD.MOV.U32 R34, RZ, RZ, R6 ;  /* 0x000000ffff227224 */ /* 0x000fe200078e0006 */
[----:B------:R-:W-:-:S04]  /*8d10*/  MOV R35, 0x0 ;  /* 0x0000000000237802 */ /* 0x000fc80000000f00 */
[----:B------:R-:W-:Y:S05]  /*8d20*/  RET.REL.NODEC R34 `(_ZN7cutlass13device_kernelIN5flash19enable_sm80_to_sm89INS1_16FlashAttnBwdSm80INS1_25CollectiveMainloopBwdSm80ILi2ELi2EN4cute5tupleIJNS5_1CILi128EEES8_NS7_ILi64EEEEEENS_6half_tEfNS_4arch4Sm80ELb0ELb1ELb1ELb0ELb0ELb0ELb0ELb0ELi2ELi4ELi4ELi4ELb0EEENS1_24CollectiveEpilogueBwdGQAISA_fSD_Li256ELb0ELb0EEENS1_19SingleTileSchedulerILb0ELb0ELb0ELi128EEEEEEEEEvNT_6ParamsE) ;  /* 0xffff72d022007950 */ /* 0x000fea0003c3ffff */
        .type           $_ZN7cutlass13device_kernelIN5flash19enable_sm80_to_sm89INS1_16FlashAttnBwdSm80INS1_25CollectiveMainloopBwdSm80ILi2ELi2EN4cute5tupleIJNS5_1CILi128EEES8_NS7_ILi64EEEEEENS_6half_tEfNS_4arch4Sm80ELb0ELb1ELb1ELb0ELb0ELb0ELb0ELb0ELi2ELi4ELi4ELi4ELb0EEENS1_24CollectiveEpilogueBwdGQAISA_fSD_Li256ELb0ELb0EEENS1_19SingleTileSchedulerILb0ELb0ELb0ELi128EEEEEEEEEvNT_6ParamsE$_ZZN4cute4takeILi1ELi2ENS_5tupleIJNS1_IJNS_1CILi1EEENS2_ILi0EEEEEEiEEEEEDaRKT1_ENKUlDpRKT_E_clIJiEEEDaSD_,@function
        .size           $_ZN7cutlass13device_kernelIN5flash19enable_sm80_to_sm89INS1_16FlashAttnBwdSm80INS1_25CollectiveMainloopBwdSm80ILi2ELi2EN4cute5tupleIJNS5_1CILi128EEES8_NS7_ILi64EEEEEENS_6half_tEfNS_4arch4Sm80ELb0ELb1ELb1ELb0ELb0ELb0ELb0ELb0ELi2ELi4ELi4ELi4ELb0EEENS1_24CollectiveEpilogueBwdGQAISA_fSD_Li256ELb0ELb0EEENS1_19SingleTileSchedulerILb0ELb0ELb0ELi128EEEEEEEEEvNT_6ParamsE$_ZZN4cute4takeILi1ELi2ENS_5tupleIJNS1_IJNS_1CILi1EEENS2_ILi0EEEEEEiEEEEEDaRKT1_ENKUlDpRKT_E_clIJiEEEDaSD_,($_ZN7cutlass13device_kernelIN5flash19enable_sm80_to_sm89INS1_16FlashAttnBwdSm80INS1_25CollectiveMainloopBwdSm80ILi2ELi2EN4cute5tupleIJNS5_1CILi128EEES8_NS7_ILi64EEEEEENS_6half_tEfNS_4arch4Sm80ELb0ELb1ELb1ELb0ELb0ELb0ELb0ELb0ELi2ELi4ELi4ELi4ELb0EEENS1_24CollectiveEpilogueBwdGQAISA_fSD_Li256ELb0ELb0EEENS1_19SingleTileSchedulerILb0ELb0ELb0ELi128EEEEEEEEEvNT_6ParamsE$_ZZN4cute4takeILi1ELi3ENS_5tupleIJNS1_IJNS_1CILi1EEENS2_ILi512EEEiEEENS2_ILi4096EEENS1_IJNS1_IJiiEEENS2_ILi8192EEEEEEEEEEEDaRKT1_ENKUlDpRKT_E_clIJS6_S9_EEEDaSH_ - $_ZN7cutlass13device_kernelIN5flash19enable_sm80_to_sm89INS1_16FlashAttnBwdSm80INS1_25CollectiveMainloopBwdSm80ILi2ELi2EN4cute5tupleIJNS5_1CILi128EEES8_NS7_ILi64EEEEEENS_6half_tEfNS_4arch4Sm80ELb0ELb1ELb1ELb0ELb0ELb0ELb0ELb0ELi2ELi4ELi4ELi4ELb0EEENS1_24CollectiveEpilogueBwdGQAISA_fSD_Li256ELb0ELb0EEENS1_19SingleTileSchedulerILb0ELb0ELb0ELi128EEEEEEEEEvNT_6ParamsE$_ZZN4cute4takeILi1ELi2ENS_5tupleIJNS1_IJNS_1CILi1EEENS2_ILi0EEEEEEiEEEEEDaRKT1_ENKUlDpRKT_E_clIJiEEEDaSD_)
$_ZN7cutlass13device_kernelIN5flash19enable_sm80_to_sm89INS1_16FlashAttnBwdSm80INS1_25CollectiveMainloopBwdSm80ILi2ELi2EN4cute5tupleIJNS5_1CILi128EEES8_NS7_ILi64EEEEEENS_6half_tEfNS_4arch4Sm80ELb0ELb1ELb1ELb0ELb0ELb0ELb0ELb0ELi2ELi4ELi4ELi4ELb0EEENS1_24CollectiveEpilogueBwdGQAISA_fSD_Li256ELb0ELb0EEENS1_19SingleTileSchedulerILb0ELb0ELb0ELi128EEEEEEEEEvNT_6ParamsE$_ZZN4cute4takeILi1ELi2ENS_5tupleIJNS1_IJNS_1CILi1EEENS2_ILi0EEEEEEiEEEEEDaRKT1_ENKUlDpRKT_E_clIJiEEEDaSD_:
[----:B------:R-:W-:Y:S02]  /*8d30*/  MOV R38, R36 ;  /* 0x0000002400267202 */ /* 0x000fe40000000f00 */
[----:B------:R-:W-:-:S04]  /*8d40*/  MOV R39, 0x0 ;  /* 0x0000000000277802 */ /* 0x000fc80000000f00 */
[----:B------:R-:W-:Y:S05]  /*8d50*/  RET.REL.NODEC R38 `(_ZN7cutlass13device_kernelIN5flash19enable_sm80_to_sm89INS1_16FlashAttnBwdSm80INS1_25CollectiveMainloopBwdSm80ILi2ELi2EN4cute5tupleIJNS5_1CILi128EEES8_NS7_ILi64EEEEEENS_6half_tEfNS_4arch4Sm80ELb0ELb1ELb1ELb0ELb0ELb0ELb0ELb0ELi2ELi4ELi4ELi4ELb0EEENS1_24CollectiveEpilogueBwdGQAISA_fSD_Li256ELb0ELb0EEENS1_19SingleTileSchedulerILb0ELb0ELb0ELi128EEEEEEEEEvNT_6ParamsE) ;  /* 0xffff72a026007950 */ /* 0x000fea0003c3ffff */
        .type           $_ZN7cutlass13device_kernelIN5flash19enable_sm80_to_sm89INS1_16FlashAttnBwdSm80INS1_25CollectiveMainloopBwdSm80ILi2ELi2EN4cute5tupleIJNS5_1CILi128EEES8_NS7_ILi64EEEEEENS_6half_tEfNS_4arch4Sm80ELb0ELb1ELb1ELb0ELb0ELb0ELb0ELb0ELi2ELi4ELi4ELi4ELb0EEENS1_24CollectiveEpilogueBwdGQAISA_fSD_Li256ELb0ELb0EEENS1_19SingleTileSchedulerILb0ELb0ELb0ELi128EEEEEEEEEvNT_6ParamsE$_ZZN4cute4takeILi1ELi3ENS_5tupleIJNS1_IJNS_1CILi1EEENS2_ILi512EEEiEEENS2_ILi4096EEENS1_IJNS1_IJiiEEENS2_ILi8192EEEEEEEEEEEDaRKT1_ENKUlDpRKT_E_clIJS6_S9_EEEDaSH_,@function
        .size           $_ZN7cutlass13device_kernelIN5flash19enable_sm80_to_sm89INS1_16FlashAttnBwdSm80INS1_25CollectiveMainloopBwdSm80ILi2ELi2EN4cute5tupleIJNS5_1CILi128EEES8_NS7_ILi64EEEEEENS_6half_tEfNS_4arch4Sm80ELb0ELb1ELb1ELb0ELb0ELb0ELb0ELb0ELi2ELi4ELi4ELi4ELb0EEENS1_24CollectiveEpilogueBwdGQAISA_fSD_Li256ELb0ELb0EEENS1_19SingleTileSchedulerILb0ELb0ELb0ELi128EEEEEEEEEvNT_6ParamsE$_ZZN4cute4takeILi1ELi3ENS_5tupleIJNS1_IJNS_1CILi1EEENS2_ILi512EEEiEEENS2_ILi4096EEENS1_IJNS1_IJiiEEENS2_ILi8192EEEEEEEEEEEDaRKT1_ENKUlDpRKT_E_clIJS6_S9_EEEDaSH_,($_ZN7cutlass13device_kernelIN5flash19enable_sm80_to_sm89INS1_16FlashAttnBwdSm80INS1_25CollectiveMainloopBwdSm80ILi2ELi2EN4cute5tupleIJNS5_1CILi128EEES8_NS7_ILi64EEEEEENS_6half_tEfNS_4arch4Sm80ELb0ELb1ELb1ELb0ELb0ELb0ELb0ELb0ELi2ELi4ELi4ELi4ELb0EEENS1_24CollectiveEpilogueBwdGQAISA_fSD_Li256ELb0ELb0EEENS1_19SingleTileSchedulerILb0ELb0ELb0ELi128EEEEEEEEEvNT_6ParamsE$_ZZN4cute4takeILi1ELi3ENS_5tupleIJNS1_IJNS_1CILi1EEENS2_ILi512EEEiEEENS2_ILi4096EEENS1_IJiiEEEEEEEEDaRKT1_ENKUlDpRKT_E_clIJS6_S7_EEEDaSF_ - $_ZN7cutlass13device_kernelIN5flash19enable_sm80_to_sm89INS1_16FlashAttnBwdSm80INS1_25CollectiveMainloopBwdSm80ILi2ELi2EN4cute5tupleIJNS5_1CILi128EEES8_NS7_ILi64EEEEEENS_6half_tEfNS_4arch4Sm80ELb0ELb1ELb1ELb0ELb0ELb0ELb0ELb0ELi2ELi4ELi4ELi4ELb0EEENS1_24CollectiveEpilogueBwdGQAISA_fSD_Li256ELb0ELb0EEENS1_19SingleTileSchedulerILb0ELb0ELb0ELi128EEEEEEEEEvNT_6ParamsE$_ZZN4cute4takeILi1ELi3ENS_5tupleIJNS1_IJNS_1CILi1EEENS2_ILi512EEEiEEENS2_ILi4096EEENS1_IJNS1_IJiiEEENS2_ILi8192EEEEEEEEEEEDaRKT1_ENKUlDpRKT_E_clIJS6_S9_EEEDaSH_)
$_ZN7cutlass13device_kernelIN5flash19enable_sm80_to_sm89INS1_16FlashAttnBwdSm80INS1_25CollectiveMainloopBwdSm80ILi2ELi2EN4cute5tupleIJNS5_1CILi128EEES8_NS7_ILi64EEEEEENS_6half_tEfNS_4arch4Sm80ELb0ELb1ELb1ELb0ELb0ELb0ELb0ELb0ELi2ELi4ELi4ELi4ELb0EEENS1_24CollectiveEpilogueBwdGQAISA_fSD_Li256ELb0ELb0EEENS1_19SingleTileSchedulerILb0ELb0ELb0ELi128EEEEEEEEEvNT_6ParamsE$_ZZN4cute4takeILi1ELi3ENS_5tupleIJNS1_IJNS_1CILi1EEENS2_ILi512EEEiEEENS2_ILi4096EEENS1_IJNS1_IJiiEEENS2_ILi8192EEEEEEEEEEEDaRKT1_ENKUlDpRKT_E_clIJS6_S9_EEEDaSH_:
[----:B------:R-:W-:-:S04]  /*8d60*/  MOV R5, 0x0 ;  /* 0x0000000000057802 */ /* 0x000fc80000000f00 */
[----:B------:R-:W-:Y:S05]  /*8d70*/  RET.REL.NODEC R4 `(_ZN7cutlass13device_kernelIN5flash19enable_sm80_to_sm89INS1_16FlashAttnBwdSm80INS1_25CollectiveMainloopBwdSm80ILi2ELi2EN4cute5tupleIJNS5_1CILi128EEES8_NS7_ILi64EEEEEENS_6half_tEfNS_4arch4Sm80ELb0ELb1ELb1ELb0ELb0ELb0ELb0ELb0ELi2ELi4ELi4ELi4ELb0EEENS1_24CollectiveEpilogueBwdGQAISA_fSD_Li256ELb0ELb0EEENS1_19SingleTileSchedulerILb0ELb0ELb0ELi128EEEEEEEEEvNT_6ParamsE) ;  /* 0xffff728004007950 */ /* 0x000fea0003c3ffff */
        .type           $_ZN7cutlass13device_kernelIN5flash19enable_sm80_to_sm89INS1_16FlashAttnBwdSm80INS1_25CollectiveMainloopBwdSm80ILi2ELi2EN4cute5tupleIJNS5_1CILi128EEES8_NS7_ILi64EEEEEENS_6half_tEfNS_4arch4Sm80ELb0ELb1ELb1ELb0ELb0ELb0ELb0ELb0ELi2ELi4ELi4ELi4ELb0EEENS1_24CollectiveEpilogueBwdGQAISA_fSD_Li256ELb0ELb0EEENS1_19SingleTileSchedulerILb0ELb0ELb0ELi128EEEEEEEEEvNT_6ParamsE$_ZZN4cute4takeILi1ELi3ENS_5tupleIJNS1_IJNS_1CILi1EEENS2_ILi512EEEiEEENS2_ILi4096EEENS1_IJiiEEEEEEEEDaRKT1_ENKUlDpRKT_E_clIJS6_S7_EEEDaSF_,@function
        .size           $_ZN7cutlass13device_kernelIN5flash19enable_sm80_to_sm89INS1_16FlashAttnBwdSm80INS1_25CollectiveMainloopBwdSm80ILi2ELi2EN4cute5tupleIJNS5_1CILi128EEES8_NS7_ILi64EEEEEENS_6half_tEfNS_4arch4Sm80ELb0ELb1ELb1ELb0ELb0ELb0ELb0ELb0ELi2ELi4ELi4ELi4ELb0EEENS1_24CollectiveEpilogueBwdGQAISA_fSD_Li256ELb0ELb0EEENS1_19SingleTileSchedulerILb0ELb0ELb0ELi128EEEEEEEEEvNT_6ParamsE$_ZZN4cute4takeILi1ELi3ENS_5tupleIJNS1_IJNS_1CILi1EEENS2_ILi512EEEiEEENS2_ILi4096EEENS1_IJiiEEEEEEEEDaRKT1_ENKUlDpRKT_E_clIJS6_S7_EEEDaSF_,($_ZN7cutlass13device_kernelIN5flash19enable_sm80_to_sm89INS1_16FlashAttnBwdSm80INS1_25CollectiveMainloopBwdSm80ILi2ELi2EN4cute5tupleIJNS5_1CILi128EEES8_NS7_ILi64EEEEEENS_6half_tEfNS_4arch4Sm80ELb0ELb1ELb1ELb0ELb0ELb0ELb0ELb0ELi2ELi4ELi4ELi4ELb0EEENS1_24CollectiveEpilogueBwdGQAISA_fSD_Li256ELb0ELb0EEENS1_19SingleTileSchedulerILb0ELb0ELb0ELi128EEEEEEEEEvNT_6ParamsE$_ZZN4cute4takeILi1ELi3ENS_5tupleIJNS1_IJNS_1CILi1EEEiEEENS2_ILi1024EEENS1_IJiiEEEEEEEEDaRKT1_ENKUlDpRKT_E_clIJS5_S6_EEEDaSE_ - $_ZN7cutlass13device_kernelIN5flash19enable_sm80_to_sm89INS1_16FlashAttnBwdSm80INS1_25CollectiveMainloopBwdSm80ILi2ELi2EN4cute5tupleIJNS5_1CILi128EEES8_NS7_ILi64EEEEEENS_6half_tEfNS_4arch4Sm80ELb0ELb1ELb1ELb0ELb0ELb0ELb0ELb0ELi2ELi4ELi4ELi4ELb0EEENS1_24CollectiveEpilogueBwdGQAISA_fSD_Li256ELb0ELb0EEENS1_19SingleTileSchedulerILb0ELb0ELb0ELi128EEEEEEEEEvNT_6ParamsE$_ZZN4cute4takeILi1ELi3ENS_5tupleIJNS1_IJNS_1CILi1EEENS2_ILi512EEEiEEENS2_ILi4096EEENS1_IJiiEEEEEEEEDaRKT1_ENKUlDpRKT_E_clIJS6_S7_EEEDaSF_)
$_ZN7cutlass13device_kernelIN5flash19enable_sm80_to_sm89INS1_16FlashAttnBwdSm80INS1_25CollectiveMainloopBwdSm80ILi2ELi2EN4cute5tupleIJNS5_1CILi128EEES8_NS7_ILi64EEEEEENS_6half_tEfNS_4arch4Sm80ELb0ELb1ELb1ELb0ELb0ELb0ELb0ELb0ELi2ELi4ELi4ELi4ELb0EEENS1_24CollectiveEpilogueBwdGQAISA_fSD_Li256ELb0ELb0EEENS1_19SingleTileSchedulerILb0ELb0ELb0ELi128EEEEEEEEEvNT_6ParamsE$_ZZN4cute4takeILi1ELi3ENS_5tupleIJNS1_IJNS_1CILi1EEENS2_ILi512EEEiEEENS2_ILi4096EEENS1_IJiiEEEEEEEEDaRKT1_ENKUlDpRKT_E_clIJS6_S7_EEEDaSF_:
[----:B------:R-:W-:-:S04]  /*8d80*/  MOV R3, 0x0 ;  /* 0x0000000000037802 */ /* 0x000fc80000000f00 */
[----:B------:R-:W-:Y:S05]  /*8d90*/  RET.REL.NODEC R2 `(_ZN7cutlass13device_kernelIN5flash19enable_sm80_to_sm89INS1_16FlashAttnBwdSm80INS1_25CollectiveMainloopBwdSm80ILi2ELi2EN4cute5tupleIJNS5_1CILi128EEES8_NS7_ILi64EEEEEENS_6half_tEfNS_4arch4Sm80ELb0ELb1ELb1ELb0ELb0ELb0ELb0ELb0ELi2ELi4ELi4ELi4ELb0EEENS1_24CollectiveEpilogueBwdGQAISA_fSD_Li256ELb0ELb0EEENS1_19SingleTileSchedulerILb0ELb0ELb0ELi128EEEEEEEEEvNT_6ParamsE) ;  /* 0xffff726002007950 */ /* 0x000fea0003c3ffff */
        .type           $_ZN7cutlass13device_kernelIN5flash19enable_sm80_to_sm89INS1_16FlashAttnBwdSm80INS1_25CollectiveMainloopBwdSm80ILi2ELi2EN4cute5tupleIJNS5_1CILi128EEES8_NS7_ILi64EEEEEENS_6half_tEfNS_4arch4Sm80ELb0ELb1ELb1ELb0ELb0ELb0ELb0ELb0ELi2ELi4ELi4ELi4ELb0EEENS1_24CollectiveEpilogueBwdGQAISA_fSD_Li256ELb0ELb0EEENS1_19SingleTileSchedulerILb0ELb0ELb0ELi128EEEEEEEEEvNT_6ParamsE$_ZZN4cute4takeILi1ELi3ENS_5tupleIJNS1_IJNS_1CILi1EEEiEEENS2_ILi1024EEENS1_IJiiEEEEEEEEDaRKT1_ENKUlDpRKT_E_clIJS5_S6_EEEDaSE_,@function
        .size           $_ZN7cutlass13device_kernelIN5flash19enable_sm80_to_sm89INS1_16FlashAttnBwdSm80INS1_25CollectiveMainloopBwdSm80ILi2ELi2EN4cute5tupleIJNS5_1CILi128EEES8_NS7_ILi64EEEEEENS_6half_tEfNS_4arch4Sm80ELb0ELb1ELb1ELb0ELb0ELb0ELb0ELb0ELi2ELi4ELi4ELi4ELb0EEENS1_24CollectiveEpilogueBwdGQAISA_fSD_Li256ELb0ELb0EEENS1_19SingleTileSchedulerILb0ELb0ELb0ELi128EEEEEEEEEvNT_6ParamsE$_ZZN4cute4takeILi1ELi3ENS_5tupleIJNS1_IJNS_1CILi1EEEiEEENS2_ILi1024EEENS1_IJiiEEEEEEEEDaRKT1_ENKUlDpRKT_E_clIJS5_S6_EEEDaSE_,($_ZN7cutlass13device_kernelIN5flash19enable_sm80_to_sm89INS1_16FlashAttnBwdSm80INS1_25CollectiveMainloopBwdSm80ILi2ELi2EN4cute5tupleIJNS5_1CILi128EEES8_NS7_ILi64EEEEEENS_6half_tEfNS_4arch4Sm80ELb0ELb1ELb1ELb0ELb0ELb0ELb0ELb0ELi2ELi4ELi4ELi4ELb0EEENS1_24CollectiveEpilogueBwdGQAISA_fSD_Li256ELb0ELb0EEENS1_19SingleTileSchedulerILb0ELb0ELb0ELi128EEEEEEEEEvNT_6ParamsE$_ZZN4cute4takeILi1ELi3ENS_5tupleIJNS1_IJiNS_1CILi512EEEEEENS1_IJiiEEENS2_ILi1024EEEEEEEEDaRKT1_ENKUlDpRKT_E_clIJS5_S6_EEEDaSE_ - $_ZN7cutlass13device_kernelIN5flash19enable_sm80_to_sm89INS1_16FlashAttnBwdSm80INS1_25CollectiveMainloopBwdSm80ILi2ELi2EN4cute5tupleIJNS5_1CILi128EEES8_NS7_ILi64EEEEEENS_6half_tEfNS_4arch4Sm80ELb0ELb1ELb1ELb0ELb0ELb0ELb0ELb0ELi2ELi4ELi4ELi4ELb0EEENS1_24CollectiveEpilogueBwdGQAISA_fSD_Li256ELb0ELb0EEENS1_19SingleTileSchedulerILb0ELb0ELb0ELi128EEEEEEEEEvNT_6ParamsE$_ZZN4cute4takeILi1ELi3ENS_5tupleIJNS1_IJNS_1CILi1EEEiEEENS2_ILi1024EEENS1_IJiiEEEEEEEEDaRKT1_ENKUlDpRKT_E_clIJS5_S6_EEEDaSE_)
$_ZN7cutlass13device_kernelIN5flash19enable_sm80_to_sm89INS1_16FlashAttnBwdSm80INS1_25CollectiveMainloopBwdSm80ILi2ELi2EN4cute5tupleIJNS5_1CILi128EEES8_NS7_ILi64EEEEEENS_6half_tEfNS_4arch4Sm80ELb0ELb1ELb1ELb0ELb0ELb0ELb0ELb0ELi2ELi4ELi4ELi4ELb0EEENS1_24CollectiveEpilogueBwdGQAISA_fSD_Li256ELb0ELb0EEENS1_19SingleTileSchedulerILb0ELb0ELb0ELi128EEEEEEEEEvNT_6ParamsE$_ZZN4cute4takeILi1ELi3ENS_5tupleIJNS1_IJNS_1CILi1EEEiEEENS2_ILi1024EEENS1_IJiiEEEEEEEEDaRKT1_ENKUlDpRKT_E_clIJS5_S6_EEEDaSE_:
[----:B------:R-:W-:-:S04]  /*8da0*/  MOV R3, 0x0 ;  /* 0x0000000000037802 */ /* 0x000fc80000000f00 */
[----:B------:R-:W-:Y:S05]  /*8db0*/  RET.REL.NODEC R2 `(_ZN7cutlass13device_kernelIN5flash19enable_sm80_to_sm89INS1_16FlashAttnBwdSm80INS1_25CollectiveMainloopBwdSm80ILi2ELi2EN4cute5tupleIJNS5_1CILi128EEES8_NS7_ILi64EEEEEENS_6half_tEfNS_4arch4Sm80ELb0ELb1ELb1ELb0ELb0ELb0ELb0ELb0ELi2ELi4ELi4ELi4ELb0EEENS1_24CollectiveEpilogueBwdGQAISA_fSD_Li256ELb0ELb0EEENS1_19SingleTileSchedulerILb0ELb0ELb0ELi128EEEEEEEEEvNT_6ParamsE) ;  /* 0xffff724002007950 */ /* 0x000fea0003c3ffff */
        .type           $_ZN7cutlass13device_kernelIN5flash19enable_sm80_to_sm89INS1_16FlashAttnBwdSm80INS1_25CollectiveMainloopBwdSm80ILi2ELi2EN4cute5tupleIJNS5_1CILi128EEES8_NS7_ILi64EEEEEENS_6half_tEfNS_4arch4Sm80ELb0ELb1ELb1ELb0ELb0ELb0ELb0ELb0ELi2ELi4ELi4ELi4ELb0EEENS1_24CollectiveEpilogueBwdGQAISA_fSD_Li256ELb0ELb0EEENS1_19SingleTileSchedulerILb0ELb0ELb0ELi128EEEEEEEEEvNT_6ParamsE$_ZZN4cute4takeILi1ELi3ENS_5tupleIJNS1_IJiNS_1CILi512EEEEEENS1_IJiiEEENS2_ILi1024EEEEEEEEDaRKT1_ENKUlDpRKT_E_clIJS5_S6_EEEDaSE_,@function
        .size           $_ZN7cutlass13device_kernelIN5flash19enable_sm80_to_sm89INS1_16FlashAttnBwdSm80INS1_25CollectiveMainloopBwdSm80ILi2ELi2EN4cute5tupleIJNS5_1CILi128EEES8_NS7_ILi64EEEEEENS_6half_tEfNS_4arch4Sm80ELb0ELb1ELb1ELb0ELb0ELb0ELb0ELb0ELi2ELi4ELi4ELi4ELb0EEENS1_24CollectiveEpilogueBwdGQAISA_fSD_Li256ELb0ELb0EEENS1_19SingleTileSchedulerILb0ELb0ELb0ELi128EEEEEEEEEvNT_6ParamsE$_ZZN4cute4takeILi1ELi3ENS_5tupleIJNS1_IJiNS_1CILi512EEEEEENS1_IJiiEEENS2_ILi1024EEEEEEEEDaRKT1_ENKUlDpRKT_E_clIJS5_S6_EEEDaSE_,($_ZN7cutlass13device_kernelIN5flash19enable_sm80_to_sm89INS1_16FlashAttnBwdSm80INS1_25CollectiveMainloopBwdSm80ILi2ELi2EN4cute5tupleIJNS5_1CILi128EEES8_NS7_ILi64EEEEEENS_6half_tEfNS_4arch4Sm80ELb0ELb1ELb1ELb0ELb0ELb0ELb0ELb0ELi2ELi4ELi4ELi4ELb0EEENS1_24CollectiveEpilogueBwdGQAISA_fSD_Li256ELb0ELb0EEENS1_19SingleTileSchedulerILb0ELb0ELb0ELi128EEEEEEEEEvNT_6ParamsE$_ZZN4cute5sliceINS_5tupleIJNS1_IJNS_10UnderscoreENS_1CILi0EEEEEENS1_IJS4_S2_EEEEEENS1_IJNS1_IJNS1_IJNS3_ILi1EEES4_EEES4_EEENS1_IJNS1_IJS4_S4_EEEiEEEEEEEEDaRKT_RKT0_ENKUlRKT_RKT0_E_clIS6_SC_EEDaSM_SP_ - $_ZN7cutlass13device_kernelIN5flash19enable_sm80_to_sm89INS1_16FlashAttnBwdSm80INS1_25CollectiveMainloopBwdSm80ILi2ELi2EN4cute5tupleIJNS5_1CILi128EEES8_NS7_ILi64EEEEEENS_6half_tEfNS_4arch4Sm80ELb0ELb1ELb1ELb0ELb0ELb0ELb0ELb0ELi2ELi4ELi4ELi4ELb0EEENS1_24CollectiveEpilogueBwdGQAISA_fSD_Li256ELb0ELb0EEENS1_19SingleTileSchedulerILb0ELb0ELb0ELi128EEEEEEEEEvNT_6ParamsE$_ZZN4cute4takeILi1ELi3ENS_5tupleIJNS1_IJiNS_1CILi512EEEEEENS1_IJiiEEENS2_ILi1024EEEEEEEEDaRKT1_ENKUlDpRKT_E_clIJS5_S6_EEEDaSE_)
$_ZN7cutlass13device_kernelIN5flash19enable_sm80_to_sm89INS1_16FlashAttnBwdSm80INS1_25CollectiveMainloopBwdSm80ILi2ELi2EN4cute5tupleIJNS5_1CILi128EEES8_NS7_ILi64EEEEEENS_6half_tEfNS_4arch4Sm80ELb0ELb1ELb1ELb0ELb0ELb0ELb0ELb0ELi2ELi4ELi4ELi4ELb0EEENS1_24CollectiveEpilogueBwdGQAISA_fSD_Li256ELb0ELb0EEENS1_19SingleTileSchedulerILb0ELb0ELb0ELi128EEEEEEEEEvNT_6ParamsE$_ZZN4cute4takeILi1ELi3ENS_5tupleIJNS1_IJiNS_1CILi512EEEEEENS1_IJiiEEENS2_ILi1024EEEEEEEEDaRKT1_ENKUlDpRKT_E_clIJS5_S6_EEEDaSE_:
[----:B------:R-:W-:-:S04]  /*8dc0*/  MOV R3, 0x0 ;  /* 0x0000000000037802 */ /* 0x000fc80000000f00 */
[----:B------:R-:W-:Y:S05]  /*8dd0*/  RET.REL.NODEC R2 `(_ZN7cutlass13device_kernelIN5flash19enable_sm80_to_sm89INS1_16FlashAttnBwdSm80INS1_25CollectiveMainloopBwdSm80ILi2ELi2EN4cute5tupleIJNS5_1CILi128EEES8_NS7_ILi64EEEEEENS_6half_tEfNS_4arch4Sm80ELb0ELb1ELb1ELb0ELb0ELb0ELb0ELb0ELi2ELi4ELi4ELi4ELb0EEENS1_24CollectiveEpilogueBwdGQAISA_fSD_Li256ELb0ELb0EEENS1_19SingleTileSchedulerILb0ELb0ELb0ELi128EEEEEEEEEvNT_6ParamsE) ;  /* 0xffff722002007950 */ /* 0x000fea0003c3ffff */
        .type           $_ZN7cutlass13device_kernelIN5flash19enable_sm80_to_sm89INS1_16FlashAttnBwdSm80INS1_25CollectiveMainloopBwdSm80ILi2ELi2EN4cute5tupleIJNS5_1CILi128EEES8_NS7_ILi64EEEEEENS_6half_tEfNS_4arch4Sm80ELb0ELb1ELb1ELb0ELb0ELb0ELb0ELb0ELi2ELi4ELi4ELi4ELb0EEENS1_24CollectiveEpilogueBwdGQAISA_fSD_Li256ELb0ELb0EEENS1_19SingleTileSchedulerILb0ELb0ELb0ELi128EEEEEEEEEvNT_6ParamsE$_ZZN4cute5sliceINS_5tupleIJNS1_IJNS_10UnderscoreENS_1CILi0EEEEEENS1_IJS4_S2_EEEEEENS1_IJNS1_IJNS1_IJNS3_ILi1EEES4_EEES4_EEENS1_IJNS1_IJS4_S4_EEEiEEEEEEEEDaRKT_RKT0_ENKUlRKT_RKT0_E_clIS6_SC_EEDaSM_SP_,@function
        .size           $_ZN7cutlass13device_kernelIN5flash19enable_sm80_to_sm89INS1_16FlashAttnBwdSm80INS1_25CollectiveMainloopBwdSm80ILi2ELi2EN4cute5tupleIJNS5_1CILi128EEES8_NS7_ILi64EEEEEENS_6half_tEfNS_4arch4Sm80ELb0ELb1ELb1ELb0ELb0ELb0ELb0ELb0ELi2ELi4ELi4ELi4ELb0EEENS1_24CollectiveEpilogueBwdGQAISA_fSD_Li256ELb0ELb0EEENS1_19SingleTileSchedulerILb0ELb0ELb0ELi128EEEEEEEEEvNT_6ParamsE$_ZZN4cute5sliceINS_5tupleIJNS1_IJNS_10UnderscoreENS_1CILi0EEEEEENS1_IJS4_S2_EEEEEENS1_IJNS1_IJNS1_IJNS3_ILi1EEES4_EEES4_EEENS1_IJNS1_IJS4_S4_EEEiEEEEEEEEDaRKT_RKT0_ENKUlRKT_RKT0_E_clIS6_SC_EEDaSM_SP_,($_ZN7cutlass13device_kernelIN5flash19enable_sm80_to_sm89INS1_16FlashAttnBwdSm80INS1_25CollectiveMainloopBwdSm80ILi2ELi2EN4cute5tupleIJNS5_1CILi128EEES8_NS7_ILi64EEEEEENS_6half_tEfNS_4arch4Sm80ELb0ELb1ELb1ELb0ELb0ELb0ELb0ELb0ELi2ELi4ELi4ELi4ELb0EEENS1_24CollectiveEpilogueBwdGQAISA_fSD_Li256ELb0ELb0EEENS1_19SingleTileSchedulerILb0ELb0ELb0ELi128EEEEEEEEEvNT_6ParamsE$_ZZN4cute5sliceINS_5tupleIJNS_10UnderscoreES2_NS_1CILi0EEEEEENS1_IJNS1_IJNS3_ILi1EEES4_EEEiNS3_ILi1024EEEEEEEEDaRKT_RKT0_ENKUlRKT_RKT0_E_clIS2_iEEDaSI_SL_ - $_ZN7cutlass13device_kernelIN5flash19enable_sm80_to_sm89INS1_16FlashAttnBwdSm80INS1_25CollectiveMainloopBwdSm80ILi2ELi2EN4cute5tupleIJNS5_1CILi128EEES8_NS7_ILi64EEEEEENS_6half_tEfNS_4arch4Sm80ELb0ELb1ELb1ELb0ELb0ELb0ELb0ELb0ELi2ELi4ELi4ELi4ELb0EEENS1_24CollectiveEpilogueBwdGQAISA_fSD_Li256ELb0ELb0EEENS1_19SingleTileSchedulerILb0ELb0ELb0ELi128EEEEEEEEEvNT_6ParamsE$_ZZN4cute5sliceINS_5tupleIJNS1_IJNS_10UnderscoreENS_1CILi0EEEEEENS1_IJS4_S2_EEEEEENS1_IJNS1_IJNS1_IJNS3_ILi1EEES4_EEES4_EEENS1_IJNS1_IJS4_S4_EEEiEEEEEEEEDaRKT_RKT0_ENKUlRKT_RKT0_E_clIS6_SC_EEDaSM_SP_)
$_ZN7cutlass13device_kernelIN5flash19enable_sm80_to_sm89INS1_16FlashAttnBwdSm80INS1_25CollectiveMainloopBwdSm80ILi2ELi2EN4cute5tupleIJNS5_1CILi128EEES8_NS7_ILi64EEEEEENS_6half_tEfNS_4arch4Sm80ELb0ELb1ELb1ELb0ELb0ELb0ELb0ELb0ELi2ELi4ELi4ELi4ELb0EEENS1_24CollectiveEpilogueBwdGQAISA_fSD_Li256ELb0ELb0EEENS1_19SingleTileSchedulerILb0ELb0ELb0ELi128EEEEEEEEEvNT_6ParamsE$_ZZN4cute5sliceINS_5tupleIJNS1_IJNS_10UnderscoreENS_1CILi0EEEEEENS1_IJS4_S2_EEEEEENS1_IJNS1_IJNS1_IJNS3_ILi1EEES4_EEES4_EEENS1_IJNS1_IJS4_S4_EEEiEEEEEEEEDaRKT_RKT0_ENKUlRKT_RKT0_E_clIS6_SC_EEDaSM_SP_:
[----:B------:R-:W-:Y:S02]  /*8de0*/  MOV R14, R2 ;  /* 0x00000002000e7202 */ /* 0x000fe40000000f00 */
[----:B------:R-:W-:-:S04]  /*8df0*/  MOV R15, 0x0 ;  /* 0x00000000000f7802 */ /* 0x000fc80000000f00 */
[----:B------:R-:W-:Y:S05]  /*8e00*/  RET.REL.NODEC R14 `(_ZN7cutlass13device_kernelIN5flash19enable_sm80_to_sm89INS1_16FlashAttnBwdSm80INS1_25CollectiveMainloopBwdSm80ILi2ELi2EN4cute5tupleIJNS5_1CILi128EEES8_NS7_ILi64EEEEEENS_6half_tEfNS_4arch4Sm80ELb0ELb1ELb1ELb0ELb0ELb0ELb0ELb0ELi2ELi4ELi4ELi4ELb0EEENS1_24CollectiveEpilogueBwdGQAISA_fSD_Li256ELb0ELb0EEENS1_19SingleTileSchedulerILb0ELb0ELb0ELi128EEEEEEEEEvNT_6ParamsE) ;  /* 0xffff71f00e007950 */ /* 0x000fea0003c3ffff */
        .type           $_ZN7cutlass13device_kernelIN5flash19enable_sm80_to_sm89INS1_16FlashAttnBwdSm80INS1_25CollectiveMainloopBwdSm80ILi2ELi2EN4cute5tupleIJNS5_1CILi128EEES8_NS7_ILi64EEEEEENS_6half_tEfNS_4arch4Sm80ELb0ELb1ELb1ELb0ELb0ELb0ELb0ELb0ELi2ELi4ELi4ELi4ELb0EEENS1_24CollectiveEpilogueBwdGQAISA_fSD_Li256ELb0ELb0EEENS1_19SingleTileSchedulerILb0ELb0ELb0ELi128EEEEEEEEEvNT_6ParamsE$_ZZN4cute5sliceINS_5tupleIJNS_10UnderscoreES2_NS_1CILi0EEEEEENS1_IJNS1_IJNS3_ILi1EEES4_EEEiNS3_ILi1024EEEEEEEEDaRKT_RKT0_ENKUlRKT_RKT0_E_clIS2_iEEDaSI_SL_,@function
        .size           $_ZN7cutlass13device_kernelIN5flash19enable_sm80_to_sm89INS1_16FlashAttnBwdSm80INS1_25CollectiveMainloopBwdSm80ILi2ELi2EN4cute5tupleIJNS5_1CILi128EEES8_NS7_ILi64EEEEEENS_6half_tEfNS_4arch4Sm80ELb0ELb1ELb1ELb0ELb0ELb0ELb0ELb0ELi2ELi4ELi4ELi4ELb0EEENS1_24CollectiveEpilogueBwdGQAISA_fSD_Li256ELb0ELb0EEENS1_19SingleTileSchedulerILb0ELb0ELb0ELi128EEEEEEEEEvNT_6ParamsE$_ZZN4cute5sliceINS_5tupleIJNS_10UnderscoreES2_NS_1CILi0EEEEEENS1_IJNS1_IJNS3_ILi1EEES4_EEEiNS3_ILi1024EEEEEEEEDaRKT_RKT0_ENKUlRKT_RKT0_E_clIS2_iEEDaSI_SL_,($_ZN7cutlass13device_kernelIN5flash19enable_sm80_to_sm89INS1_16FlashAttnBwdSm80INS1_25CollectiveMainloopBwdSm80ILi2ELi2EN4cute5tupleIJNS5_1CILi128EEES8_NS7_ILi64EEEEEENS_6half_tEfNS_4arch4Sm80ELb0ELb1ELb1ELb0ELb0ELb0ELb0ELb0ELi2ELi4ELi4ELi4ELb0EEENS1_24CollectiveEpilogueBwdGQAISA_fSD_Li256ELb0ELb0EEENS1_19SingleTileSchedulerILb0ELb0ELb0ELi128EEEEEEEEEvNT_6ParamsE$_ZZN4cute5sliceINS_5tupleIJNS_10UnderscoreES2_S2_iEEENS1_IJNS1_IJNS_1CILi1EEENS4_ILi0EEEEEENS4_ILi4096EEENS1_IJiiEEENS1_IJS6_NS4_ILi8192EEEEEEEEEEEDaRKT_RKT0_ENKUlRKT_RKT0_E_clIS2_S9_EEDaSL_SO_ - $_ZN7cutlass13device_kernelIN5flash19enable_sm80_to_sm89INS1_16FlashAttnBwdSm80INS1_25CollectiveMainloopBwdSm80ILi2ELi2EN4cute5tupleIJNS5_1CILi128EEES8_NS7_ILi64EEEEEENS_6half_tEfNS_4arch4Sm80ELb0ELb1ELb1ELb0ELb0ELb0ELb0ELb0ELi2ELi4ELi4ELi4ELb0EEENS1_24CollectiveEpilogueBwdGQAISA_fSD_Li256ELb0ELb0EEENS1_19SingleTileSchedulerILb0ELb0ELb0ELi128EEEEEEEEEvNT_6ParamsE$_ZZN4cute5sliceINS_5tupleIJNS_10UnderscoreES2_NS_1CILi0EEEEEENS1_IJNS1_IJNS3_ILi1EEES4_EEEiNS3_ILi1024EEEEEEEEDaRKT_RKT0_ENKUlRKT_RKT0_E_clIS2_iEEDaSI_SL_)
$_ZN7cutlass13device_kernelIN5flash19enable_sm80_to_sm89INS1_16FlashAttnBwdSm80INS1_25CollectiveMainloopBwdSm80ILi2ELi2EN4cute5tupleIJNS5_1CILi128EEES8_NS7_ILi64EEEEEENS_6half_tEfNS_4arch4Sm80ELb0ELb1ELb1ELb0ELb0ELb0ELb0ELb0ELi2ELi4ELi4ELi4ELb0EEENS1_24CollectiveEpilogueBwdGQAISA_fSD_Li256ELb0ELb0EEENS1_19SingleTileSchedulerILb0ELb0ELb0ELi128EEEEEEEEEvNT_6ParamsE$_ZZN4cute5sliceINS_5tupleIJNS_10UnderscoreES2_NS_1CILi0EEEEEENS1_IJNS1_IJNS3_ILi1EEES4_EEEiNS3_ILi1024EEEEEEEEDaRKT_RKT0_ENKUlRKT_RKT0_E_clIS2_iEEDaSI_SL_:
[----:B------:R-:W-:Y:S02]  /*8e10*/  MOV R14, R2 ;  /* 0x00000002000e7202 */ /* 0x000fe40000000f00 */
[----:B------:R-:W-:-:S04]  /*8e20*/  MOV R15, 0x0 ;  /* 0x00000000000f7802 */ /* 0x000fc80000000f00 */
[----:B------:R-:W-:Y:S05]  /*8e30*/  RET.REL.NODEC R14 `(_ZN7cutlass13device_kernelIN5flash19enable_sm80_to_sm89INS1_16FlashAttnBwdSm80INS1_25CollectiveMainloopBwdSm80ILi2ELi2EN4cute5tupleIJNS5_1CILi128EEES8_NS7_ILi64EEEEEENS_6half_tEfNS_4arch4Sm80ELb0ELb1ELb1ELb0ELb0ELb0ELb0ELb0ELi2ELi4ELi4ELi4ELb0EEENS1_24CollectiveEpilogueBwdGQAISA_fSD_Li256ELb0ELb0EEENS1_19SingleTileSchedulerILb0ELb0ELb0ELi128EEEEEEEEEvNT_6ParamsE) ;  /* 0xffff71c00e007950 */ /* 0x000fea0003c3ffff */
        .type           $_ZN7cutlass13device_kernelIN5flash19enable_sm80_to_sm89INS1_16FlashAttnBwdSm80INS1_25CollectiveMainloopBwdSm80ILi2ELi2EN4cute5tupleIJNS5_1CILi128EEES8_NS7_ILi64EEEEEENS_6half_tEfNS_4arch4Sm80ELb0ELb1ELb1ELb0ELb0ELb0ELb0ELb0ELi2ELi4ELi4ELi4ELb0EEENS1_24CollectiveEpilogueBwdGQAISA_fSD_Li256ELb0ELb0EEENS1_19SingleTileSchedulerILb0ELb0ELb0ELi128EEEEEEEEEvNT_6ParamsE$_ZZN4cute5sliceINS_5tupleIJNS_10UnderscoreES2_S2_iEEENS1_IJNS1_IJNS_1CILi1EEENS4_ILi0EEEEEENS4_ILi4096EEENS1_IJiiEEENS1_IJS6_NS4_ILi8192EEEEEEEEEEEDaRKT_RKT0_ENKUlRKT_RKT0_E_clIS2_S9_EEDaSL_SO_,@function
        .size           $_ZN7cutlass13device_kernelIN5flash19enable_sm80_to_sm89INS1_16FlashAttnBwdSm80INS1_25CollectiveMainloopBwdSm80ILi2ELi2EN4cute5tupleIJNS5_1CILi128EEES8_NS7_ILi64EEEEEENS_6half_tEfNS_4arch4Sm80ELb0ELb1ELb1ELb0ELb0ELb0ELb0ELb0ELi2ELi4ELi4ELi4ELb0EEENS1_24CollectiveEpilogueBwdGQAISA_fSD_Li256ELb0ELb0EEENS1_19SingleTileSchedulerILb0ELb0ELb0ELi128EEEEEEEEEvNT_6ParamsE$_ZZN4cute5sliceINS_5tupleIJNS_10UnderscoreES2_S2_iEEENS1_IJNS1_IJNS_1CILi1EEENS4_ILi0EEEEEENS4_ILi4096EEENS1_IJiiEEENS1_IJS6_NS4_ILi8192EEEEEEEEEEEDaRKT_RKT0_ENKUlRKT_RKT0_E_clIS2_S9_EEDaSL_SO_,($_ZN7cutlass13device_kernelIN5flash19enable_sm80_to_sm89INS1_16FlashAttnBwdSm80INS1_25CollectiveMainloopBwdSm80ILi2ELi2EN4cute5tupleIJNS5_1CILi128EEES8_NS7_ILi64EEEEEENS_6half_tEfNS_4arch4Sm80ELb0ELb1ELb1ELb0ELb0ELb0ELb0ELb0ELi2ELi4ELi4ELi4ELb0EEENS1_24CollectiveEpilogueBwdGQAISA_fSD_Li256ELb0ELb0EEENS1_19SingleTileSchedulerILb0ELb0ELb0ELi128EEEEEEEEEvNT_6ParamsE$_ZZN4cute5sliceINS_5tupleIJNS_10UnderscoreES2_S2_iEEENS1_IJNS1_IJNS_1CILi1EEENS4_ILi0EEEEEEiNS4_ILi1024EEENS4_ILi8192EEEEEEEEDaRKT_RKT0_ENKUlRKT_RKT0_E_clIS2_iEEDaSJ_SM_ - $_ZN7cutlass13device_kernelIN5flash19enable_sm80_to_sm89INS1_16FlashAttnBwdSm80INS1_25CollectiveMainloopBwdSm80ILi2ELi2EN4cute5tupleIJNS5_1CILi128EEES8_NS7_ILi64EEEEEENS_6half_tEfNS_4arch4Sm80ELb0ELb1ELb1ELb0ELb0ELb0ELb0ELb0ELi2ELi4ELi4ELi4ELb0EEENS1_24CollectiveEpilogueBwdGQAISA_fSD_Li256ELb0ELb0EEENS1_19SingleTileSchedulerILb0ELb0ELb0ELi128EEEEEEEEEvNT_6ParamsE$_ZZN4cute5sliceINS_5tupleIJNS_10UnderscoreES2_S2_iEEENS1_IJNS1_IJNS_1CILi1EEENS4_ILi0EEEEEENS4_ILi4096EEENS1_IJiiEEENS1_IJS6_NS4_ILi8192EEEEEEEEEEEDaRKT_RKT0_ENKUlRKT_RKT0_E_clIS2_S9_EEDaSL_SO_)
$_ZN7cutlass13device_kernelIN5flash19enable_sm80_to_sm89INS1_16FlashAttnBwdSm80INS1_25CollectiveMainloopBwdSm80ILi2ELi2EN4cute5tupleIJNS5_1CILi128EEES8_NS7_ILi64EEEEEENS_6half_tEfNS_4arch4Sm80ELb0ELb1ELb1ELb0ELb0ELb0ELb0ELb0ELi2ELi4ELi4ELi4ELb0EEENS1_24CollectiveEpilogueBwdGQAISA_fSD_Li256ELb0ELb0EEENS1_19SingleTileSchedulerILb0ELb0ELb0ELi128EEEEEEEEEvNT_6ParamsE$_ZZN4cute5sliceINS_5tupleIJNS_10UnderscoreES2_S2_iEEENS1_IJNS1_IJNS_1CILi1EEENS4_ILi0EEEEEENS4_ILi4096EEENS1_IJiiEEENS1_IJS6_NS4_ILi8192EEEEEEEEEEEDaRKT_RKT0_ENKUlRKT_RKT0_E_clIS2_S9_EEDaSL_SO_:
[----:B------:R-:W-:-:S04]  /*8e40*/  MOV R5, 0x0 ;  /* 0x0000000000057802 */ /* 0x000fc80000000f00 */
[----:B------:R-:W-:Y:S05]  /*8e50*/  RET.REL.NODEC R4 `(_ZN7cutlass13device_kernelIN5flash19enable_sm80_to_sm89INS1_16FlashAttnBwdSm80INS1_25CollectiveMainloopBwdSm80ILi2ELi2EN4cute5tupleIJNS5_1CILi128EEES8_NS7_ILi64EEEEEENS_6half_tEfNS_4arch4Sm80ELb0ELb1ELb1ELb0ELb0ELb0ELb0ELb0ELi2ELi4ELi4ELi4ELb0EEENS1_24CollectiveEpilogueBwdGQAISA_fSD_Li256ELb0ELb0EEENS1_19SingleTileSchedulerILb0ELb0ELb0ELi128EEEEEEEEEvNT_6ParamsE) ;  /* 0xffff71a004007950 */ /* 0x000fea0003c3ffff */
        .type           $_ZN7cutlass13device_kernelIN5flash19enable_sm80_to_sm89INS1_16FlashAttnBwdSm80INS1_25CollectiveMainloopBwdSm80ILi2ELi2EN4cute5tupleIJNS5_1CILi128EEES8_NS7_ILi64EEEEEENS_6half_tEfNS_4arch4Sm80ELb0ELb1ELb1ELb0ELb0ELb0ELb0ELb0ELi2ELi4ELi4ELi4ELb0EEENS1_24CollectiveEpilogueBwdGQAISA_fSD_Li256ELb0ELb0EEENS1_19SingleTileSchedulerILb0ELb0ELb0ELi128EEEEEEEEEvNT_6ParamsE$_ZZN4cute5sliceINS_5tupleIJNS_10UnderscoreES2_S2_iEEENS1_IJNS1_IJNS_1CILi1EEENS4_ILi0EEEEEEiNS4_ILi1024EEENS4_ILi8192EEEEEEEEDaRKT_RKT0_ENKUlRKT_RKT0_E_clIS2_iEEDaSJ_SM_,@function
        .size           $_ZN7cutlass13device_kernelIN5flash19enable_sm80_to_sm89INS1_16FlashAttnBwdSm80INS1_25CollectiveMainloopBwdSm80ILi2ELi2EN4cute5tupleIJNS5_1CILi128EEES8_NS7_ILi64EEEEEENS_6half_tEfNS_4arch4Sm80ELb0ELb1ELb1ELb0ELb0ELb0ELb0ELb0ELi2ELi4ELi4ELi4ELb0EEENS1_24CollectiveEpilogueBwdGQAISA_fSD_Li256ELb0ELb0EEENS1_19SingleTileSchedulerILb0ELb0ELb0ELi128EEEEEEEEEvNT_6ParamsE$_ZZN4cute5sliceINS_5tupleIJNS_10UnderscoreES2_S2_iEEENS1_IJNS1_IJNS_1CILi1EEENS4_ILi0EEEEEEiNS4_ILi1024EEENS4_ILi8192EEEEEEEEDaRKT_RKT0_ENKUlRKT_RKT0_E_clIS2_iEEDaSJ_SM_,($_ZN7cutlass13device_kernelIN5flash19enable_sm80_to_sm89INS1_16FlashAttnBwdSm80INS1_25CollectiveMainloopBwdSm80ILi2ELi2EN4cute5tupleIJNS5_1CILi128EEES8_NS7_ILi64EEEEEENS_6half_tEfNS_4arch4Sm80ELb0ELb1ELb1ELb0ELb0ELb0ELb0ELb0ELi2ELi4ELi4ELi4ELb0EEENS1_24CollectiveEpilogueBwdGQAISA_fSD_Li256ELb0ELb0EEENS1_19SingleTileSchedulerILb0ELb0ELb0ELi128EEEEEEEEEvNT_6ParamsE$_ZZN4cute5sliceINS_5tupleIJNS_10UnderscoreES2_iEEENS1_IJNS1_IJNS_1CILi1EEENS4_ILi0EEEEEEiNS4_ILi1024EEEEEEEEDaRKT_RKT0_ENKUlRKT_RKT0_E_clIS2_iEEDaSI_SL_ - $_ZN7cutlass13device_kernelIN5flash19enable_sm80_to_sm89INS1_16FlashAttnBwdSm80INS1_25CollectiveMainloopBwdSm80ILi2ELi2EN4cute5tupleIJNS5_1CILi128EEES8_NS7_ILi64EEEEEENS_6half_tEfNS_4arch4Sm80ELb0ELb1ELb1ELb0ELb0ELb0ELb0ELb0ELi2ELi4ELi4ELi4ELb0EEENS1_24CollectiveEpilogueBwdGQAISA_fSD_Li256ELb0ELb0EEENS1_19SingleTileSchedulerILb0ELb0ELb0ELi128EEEEEEEEEvNT_6ParamsE$_ZZN4cute5sliceINS_5tupleIJNS_10UnderscoreES2_S2_iEEENS1_IJNS1_IJNS_1CILi1EEENS4_ILi0EEEEEEiNS4_ILi1024EEENS4_ILi8192EEEEEEEEDaRKT_RKT0_ENKUlRKT_RKT0_E_clIS2_iEEDaSJ_SM_)
$_ZN7cutlass13device_kernelIN5flash19enable_sm80_to_sm89INS1_16FlashAttnBwdSm80INS1_25CollectiveMainloopBwdSm80ILi2ELi2EN4cute5tupleIJNS5_1CILi128EEES8_NS7_ILi64EEEEEENS_6half_tEfNS_4arch4Sm80ELb0ELb1ELb1ELb0ELb0ELb0ELb0ELb0ELi2ELi4ELi4ELi4ELb0EEENS1_24CollectiveEpilogueBwdGQAISA_fSD_Li256ELb0ELb0EEENS1_19SingleTileSchedulerILb0ELb0ELb0ELi128EEEEEEEEEvNT_6ParamsE$_ZZN4cute5sliceINS_5tupleIJNS_10UnderscoreES2_S2_iEEENS1_IJNS1_IJNS_1CILi1EEENS4_ILi0EEEEEEiNS4_ILi1024EEENS4_ILi8192EEEEEEEEDaRKT_RKT0_ENKUlRKT_RKT0_E_clIS2_iEEDaSJ_SM_:
[----:B------:R-:W-:Y:S02]  /*8e60*/  MOV R12, R2 ;  /* 0x00000002000c7202 */ /* 0x000fe40000000f00 */
[----:B------:R-:W-:-:S04]  /*8e70*/  MOV R13, 0x0 ;  /* 0x00000000000d7802 */ /* 0x000fc80000000f00 */
[----:B------:R-:W-:Y:S05]  /*8e80*/  RET.REL.NODEC R12 `(_ZN7cutlass13device_kernelIN5flash19enable_sm80_to_sm89INS1_16FlashAttnBwdSm80INS1_25CollectiveMainloopBwdSm80ILi2ELi2EN4cute5tupleIJNS5_1CILi128EEES8_NS7_ILi64EEEEEENS_6half_tEfNS_4arch4Sm80ELb0ELb1ELb1ELb0ELb0ELb0ELb0ELb0ELi2ELi4ELi4ELi4ELb0EEENS1_24CollectiveEpilogueBwdGQAISA_fSD_Li256ELb0ELb0EEENS1_19SingleTileSchedulerILb0ELb0ELb0ELi128EEEEEEEEEvNT_6ParamsE) ;  /* 0xffff71700c007950 */ /* 0x000fea0003c3ffff */
        .type           $_ZN7cutlass13device_kernelIN5flash19enable_sm80_to_sm89INS1_16FlashAttnBwdSm80INS1_25CollectiveMainloopBwdSm80ILi2ELi2EN4cute5tupleIJNS5_1CILi128EEES8_NS7_ILi64EEEEEENS_6half_tEfNS_4arch4Sm80ELb0ELb1ELb1ELb0ELb0ELb0ELb0ELb0ELi2ELi4ELi4ELi4ELb0EEENS1_24CollectiveEpilogueBwdGQAISA_fSD_Li256ELb0ELb0EEENS1_19SingleTileSchedulerILb0ELb0ELb0ELi128EEEEEEEEEvNT_6ParamsE$_ZZN4cute5sliceINS_5tupleIJNS_10UnderscoreES2_iEEENS1_IJNS1_IJNS_1CILi1EEENS4_ILi0EEEEEEiNS4_ILi1024EEEEEEEEDaRKT_RKT0_ENKUlRKT_RKT0_E_clIS2_iEEDaSI_SL_,@function
        .size           $_ZN7cutlass13device_kernelIN5flash19enable_sm80_to_sm89INS1_16FlashAttnBwdSm80INS1_25CollectiveMainloopBwdSm80ILi2ELi2EN4cute5tupleIJNS5_1CILi128EEES8_NS7_ILi64EEEEEENS_6half_tEfNS_4arch4Sm80ELb0ELb1ELb1ELb0ELb0ELb0ELb0ELb0ELi2ELi4ELi4ELi4ELb0EEENS1_24CollectiveEpilogueBwdGQAISA_fSD_Li256ELb0ELb0EEENS1_19SingleTileSchedulerILb0ELb0ELb0ELi128EEEEEEEEEvNT_6ParamsE$_ZZN4cute5sliceINS_5tupleIJNS_10UnderscoreES2_iEEENS1_IJNS1_IJNS_1CILi1EEENS4_ILi0EEEEEEiNS4_ILi1024EEEEEEEEDaRKT_RKT0_ENKUlRKT_RKT0_E_clIS2_iEEDaSI_SL_,($_ZN7cutlass13device_kernelIN5flash19enable_sm80_to_sm89INS1_16FlashAttnBwdSm80INS1_25CollectiveMainloopBwdSm80ILi2ELi2EN4cute5tupleIJNS5_1CILi128EEES8_NS7_ILi64EEEEEENS_6half_tEfNS_4arch4Sm80ELb0ELb1ELb1ELb0ELb0ELb0ELb0ELb0ELi2ELi4ELi4ELi4ELb0EEENS1_24CollectiveEpilogueBwdGQAISA_fSD_Li256ELb0ELb0EEENS1_19SingleTileSchedulerILb0ELb0ELb0ELi128EEEEEEEEEvNT_6ParamsE$_ZZN4cute6detail16composition_implINS_5tupleIJNS_1CILi16EEENS3_ILi2EEES5_S5_NS3_ILi4EEES5_EEENS2_IJNS3_ILi1EEEiiiNS3_ILi144EEENS3_ILi512EEEEEENS2_IJNS2_IJS5_S5_EEES6_NS3_ILi8EEEEEENS2_IJNS2_IJNS3_ILi64EEESA_EEES4_NS3_ILi1024EEEEEEEEDaRKT_RKT0_RKT1_RKT2_ENKUlRKT_RKT0_E_clIS6_S4_EEDaSX_S10_ - $_ZN7cutlass13device_kernelIN5flash19enable_sm80_to_sm89INS1_16FlashAttnBwdSm80INS1_25CollectiveMainloopBwdSm80ILi2ELi2EN4cute5tupleIJNS5_1CILi128EEES8_NS7_ILi64EEEEEENS_6half_tEfNS_4arch4Sm80ELb0ELb1ELb1ELb0ELb0ELb0ELb0ELb0ELi2ELi4ELi4ELi4ELb0EEENS1_24CollectiveEpilogueBwdGQAISA_fSD_Li256ELb0ELb0EEENS1_19SingleTileSchedulerILb0ELb0ELb0ELi128EEEEEEEEEvNT_6ParamsE$_ZZN4cute5sliceINS_5tupleIJNS_10UnderscoreES2_iEEENS1_IJNS1_IJNS_1CILi1EEENS4_ILi0EEEEEEiNS4_ILi1024EEEEEEEEDaRKT_RKT0_ENKUlRKT_RKT0_E_clIS2_iEEDaSI_SL_)
$_ZN7cutlass13device_kernelIN5flash19enable_sm80_to_sm89INS1_16FlashAttnBwdSm80INS1_25CollectiveMainloopBwdSm80ILi2ELi2EN4cute5tupleIJNS5_1CILi128EEES8_NS7_ILi64EEEEEENS_6half_tEfNS_4arch4Sm80ELb0ELb1ELb1ELb0ELb0ELb0ELb0ELb0ELi2ELi4ELi4ELi4ELb0EEENS1_24CollectiveEpilogueBwdGQAISA_fSD_Li256ELb0ELb0EEENS1_19SingleTileSchedulerILb0ELb0ELb0ELi128EEEEEEEEEvNT_6ParamsE$_ZZN4cute5sliceINS_5tupleIJNS_10UnderscoreES2_iEEENS1_IJNS1_IJNS_1CILi1EEENS4_ILi0EEEEEEiNS4_ILi1024EEEEEEEEDaRKT_RKT0_ENKUlRKT_RKT0_E_clIS2_iEEDaSI_SL_:
[----:B------:R-:W-:Y:S02]  /*8e90*/  MOV R36, R2 ;  /* 0x0000000200247202 */ /* 0x000fe40000000f00 */
[----:B------:R-:W-:-:S04]  /*8ea0*/  MOV R37, 0x0 ;  /* 0x0000000000257802 */ /* 0x000fc80000000f00 */
[----:B------:R-:W-:Y:S05]  /*8eb0*/  RET.REL.NODEC R36 `(_ZN7cutlass13device_kernelIN5flash19enable_sm80_to_sm89INS1_16FlashAttnBwdSm80INS1_25CollectiveMainloopBwdSm80ILi2ELi2EN4cute5tupleIJNS5_1CILi128EEES8_NS7_ILi64EEEEEENS_6half_tEfNS_4arch4Sm80ELb0ELb1ELb1ELb0ELb0ELb0ELb0ELb0ELi2ELi4ELi4ELi4ELb0EEENS1_24CollectiveEpilogueBwdGQAISA_fSD_Li256ELb0ELb0EEENS1_19SingleTileSchedulerILb0ELb0ELb0ELi128EEEEEEEEEvNT_6ParamsE) ;  /* 0xffff714024007950 */ /* 0x000fea0003c3ffff */
        .type           $_ZN7cutlass13device_kernelIN5flash19enable_sm80_to_sm89INS1_16FlashAttnBwdSm80INS1_25CollectiveMainloopBwdSm80ILi2ELi2EN4cute5tupleIJNS5_1CILi128EEES8_NS7_ILi64EEEEEENS_6half_tEfNS_4arch4Sm80ELb0ELb1ELb1ELb0ELb0ELb0ELb0ELb0ELi2ELi4ELi4ELi4ELb0EEENS1_24CollectiveEpilogueBwdGQAISA_fSD_Li256ELb0ELb0EEENS1_19SingleTileSchedulerILb0ELb0ELb0ELi128EEEEEEEEEvNT_6ParamsE$_ZZN4cute6detail16composition_implINS_5tupleIJNS_1CILi16EEENS3_ILi2EEES5_S5_NS3_ILi4EEES5_EEENS2_IJNS3_ILi1EEEiiiNS3_ILi144EEENS3_ILi512EEEEEENS2_IJNS2_IJS5_S5_EEES6_NS3_ILi8EEEEEENS2_IJNS2_IJNS3_ILi64EEESA_EEES4_NS3_ILi1024EEEEEEEEDaRKT_RKT0_RKT1_RKT2_ENKUlRKT_RKT0_E_clIS6_S4_EEDaSX_S10_,@function
        .size           $_ZN7cutlass13device_kernelIN5flash19enable_sm80_to_sm89INS1_16FlashAttnBwdSm80INS1_25CollectiveMainloopBwdSm80ILi2ELi2EN4cute5tupleIJNS5_1CILi128EEES8_NS7_ILi64EEEEEENS_6half_tEfNS_4arch4Sm80ELb0ELb1ELb1ELb0ELb0ELb0ELb0ELb0ELi2ELi4ELi4ELi4ELb0EEENS1_24CollectiveEpilogueBwdGQAISA_fSD_Li256ELb0ELb0EEENS1_19SingleTileSchedulerILb0ELb0ELb0ELi128EEEEEEEEEvNT_6ParamsE$_ZZN4cute6detail16composition_implINS_5tupleIJNS_1CILi16EEENS3_ILi2EEES5_S5_NS3_ILi4EEES5_EEENS2_IJNS3_ILi1EEEiiiNS3_ILi144EEENS3_ILi512EEEEEENS2_IJNS2_IJS5_S5_EEES6_NS3_ILi8EEEEEENS2_IJNS2_IJNS3_ILi64EEESA_EEES4_NS3_ILi1024EEEEEEEEDaRKT_RKT0_RKT1_RKT2_ENKUlRKT_RKT0_E_clIS6_S4_EEDaSX_S10_,($_ZN7cutlass13device_kernelIN5flash19enable_sm80_to_sm89INS1_16FlashAttnBwdSm80INS1_25CollectiveMainloopBwdSm80ILi2ELi2EN4cute5tupleIJNS5_1CILi128EEES8_NS7_ILi64EEEEEENS_6half_tEfNS_4arch4Sm80ELb0ELb1ELb1ELb0ELb0ELb0ELb0ELb0ELi2ELi4ELi4ELi4ELb0EEENS1_24CollectiveEpilogueBwdGQAISA_fSD_Li256ELb0ELb0EEENS1_19SingleTileSchedulerILb0ELb0ELb0ELi128EEEEEEEEEvNT_6ParamsE$_ZZN4cute6detail16composition_implINS_5tupleIJNS_1CILi16EEENS3_ILi2EEES5_S5_NS3_ILi4EEES5_EEENS2_IJNS3_ILi1EEEiiiNS3_ILi144EEENS3_ILi512EEEEEENS2_IJNS2_IJS5_S5_EEES6_NS3_ILi8EEEEEENS2_IJNS2_IJNS3_ILi64EEESA_EEES4_NS3_ILi1024EEEEEEEEDaRKT_RKT0_RKT1_RKT2_ENKUlRKT_RKT0_E_clISC_SG_EEDaSX_S10_ - $_ZN7cutlass13device_kernelIN5flash19enable_sm80_to_sm89INS1_16FlashAttnBwdSm80INS1_25CollectiveMainloopBwdSm80ILi2ELi2EN4cute5tupleIJNS5_1CILi128EEES8_NS7_ILi64EEEEEENS_6half_tEfNS_4arch4Sm80ELb0ELb1ELb1ELb0ELb0ELb0ELb0ELb0ELi2ELi4ELi4ELi4ELb0EEENS1_24CollectiveEpilogueBwdGQAISA_fSD_Li256ELb0ELb0EEENS1_19SingleTileSchedulerILb0ELb0ELb0ELi128EEEEEEEEEvNT_6ParamsE$_ZZN4cute6detail16composition_implINS_5tupleIJNS_1CILi16EEENS3_ILi2EEES5_S5_NS3_ILi4EEES5_EEENS2_IJNS3_ILi1EEEiiiNS3_ILi144EEENS3_ILi512EEEEEENS2_IJNS2_IJS5_S5_EEES6_NS3_ILi8EEEEEENS2_IJNS2_IJNS3_ILi64EEESA_EEES4_NS3_ILi1024EEEEEEEEDaRKT_RKT0_RKT1_RKT2_ENKUlRKT_RKT0_E_clIS6_S4_EEDaSX_S10_)
$_ZN7cutlass13device_kernelIN5flash19enable_sm80_to_sm89INS1_16FlashAttnBwdSm80INS1_25CollectiveMainloopBwdSm80ILi2ELi2EN4cute5tupleIJNS5_1CILi128EEES8_NS7_ILi64EEEEEENS_6half_tEfNS_4arch4Sm80ELb0ELb1ELb1ELb0ELb0ELb0ELb0ELb0ELi2ELi4ELi4ELi4ELb0EEENS1_24CollectiveEpilogueBwdGQAISA_fSD_Li256ELb0ELb0EEENS1_19SingleTileSchedulerILb0ELb0ELb0ELi128EEEEEEEEEvNT_6ParamsE$_ZZN4cute6detail16composition_implINS_5tupleIJNS_1CILi16EEENS3_ILi2EEES5_S5_NS3_ILi4EEES5_EEENS2_IJNS3_ILi1EEEiiiNS3_ILi144EEENS3_ILi512EEEEEENS2_IJNS2_IJS5_S5_EEES6_NS3_ILi8EEEEEENS2_IJNS2_IJNS3_ILi64EEESA_EEES4_NS3_ILi1024EEEEEEEEDaRKT_RKT0_RKT1_RKT2_ENKUlRKT_RKT0_E_clIS6_S4_EEDaSX_S10_:
[----:B------:R-:W-:-:S05]  /*8ec0*/  IADD3 R5, R2, -c[0x0][0x20], RZ ;  /* 0x8000080002057a10 */ /* 0x000fca0007ffe0ff */
[----:B------:R1:W5:Y:S04]  /*8ed0*/  LDL R3, [R5+0x4] ;  /* 0x0000040005037983 */ /* 0x0003680000100800 */
[----:B------:R1:W5:Y:S01]  /*8ee0*/  LDL R2, [R5] ;  /* 0x0000000005027983 */ /* 0x0003620000100800 */
[----:B------:R-:W-:Y:S01]  /*8ef0*/  IMAD.MOV.U32 R18, RZ, RZ, R12 ;  /* 0x000000ffff127224 */ /* 0x000fe200078e000c */
[----:B------:R-:W-:-:S04]  /*8f00*/  MOV R19, 0x0 ;  /* 0x0000000000137802 */ /* 0x000fc80000000f00 */
[----:B------:R-:W-:Y:S05]  /*8f10*/  RET.REL.NODEC R18 `(_ZN7cutlass13device_kernelIN5flash19enable_sm80_to_sm89INS1_16FlashAttnBwdSm80INS1_25CollectiveMainloopBwdSm80ILi2ELi2EN4cute5tupleIJNS5_1CILi128EEES8_NS7_ILi64EEEEEENS_6half_tEfNS_4arch4Sm80ELb0ELb1ELb1ELb0ELb0ELb0ELb0ELb0ELi2ELi4ELi4ELi4ELb0EEENS1_24CollectiveEpilogueBwdGQAISA_fSD_Li256ELb0ELb0EEENS1_19SingleTileSchedulerILb0ELb0ELb0ELi128EEEEEEEEEvNT_6ParamsE) ;  /* 0xffff70e012007950 */ /* 0x000fea0003c3ffff */
        .type           $_ZN7cutlass13device_kernelIN5flash19enable_sm80_to_sm89INS1_16FlashAttnBwdSm80INS1_25CollectiveMainloopBwdSm80ILi2ELi2EN4cute5tupleIJNS5_1CILi128EEES8_NS7_ILi64EEEEEENS_6half_tEfNS_4arch4Sm80ELb0ELb1ELb1ELb0ELb0ELb0ELb0ELb0ELi2ELi4ELi4ELi4ELb0EEENS1_24CollectiveEpilogueBwdGQAISA_fSD_Li256ELb0ELb0EEENS1_19SingleTileSchedulerILb0ELb0ELb0ELi128EEEEEEEEEvNT_6ParamsE$_ZZN4cute6detail16composition_implINS_5tupleIJNS_1CILi16EEENS3_ILi2EEES5_S5_NS3_ILi4EEES5_EEENS2_IJNS3_ILi1EEEiiiNS3_ILi144EEENS3_ILi512EEEEEENS2_IJNS2_IJS5_S5_EEES6_NS3_ILi8EEEEEENS2_IJNS2_IJNS3_ILi64EEESA_EEES4_NS3_ILi1024EEEEEEEEDaRKT_RKT0_RKT1_RKT2_ENKUlRKT_RKT0_E_clISC_SG_EEDaSX_S10_,@function
        .size           $_ZN7cutlass13device_kernelIN5flash19enable_sm80_to_sm89INS1_16FlashAttnBwdSm80INS1_25CollectiveMainloopBwdSm80ILi2ELi2EN4cute5tupleIJNS5_1CILi128EEES8_NS7_ILi64EEEEEENS_6half_tEfNS_4arch4Sm80ELb0ELb1ELb1ELb0ELb0ELb0ELb0ELb0ELi2ELi4ELi4ELi4ELb0EEENS1_24CollectiveEpilogueBwdGQAISA_fSD_Li256ELb0ELb0EEENS1_19SingleTileSchedulerILb0ELb0ELb0ELi128EEEEEEEEEvNT_6ParamsE$_ZZN4cute6detail16composition_implINS_5tupleIJNS_1CILi16EEENS3_ILi2EEES5_S5_NS3_ILi4EEES5_EEENS2_IJNS3_ILi1EEEiiiNS3_ILi144EEENS3_ILi512EEEEEENS2_IJNS2_IJS5_S5_EEES6_NS3_ILi8EEEEEENS2_IJNS2_IJNS3_ILi64EEESA_EEES4_NS3_ILi1024EEEEEEEEDaRKT_RKT0_RKT1_RKT2_ENKUlRKT_RKT0_E_clISC_SG_EEDaSX_S10_,($_ZN7cutlass13device_kernelIN5flash19enable_sm80_to_sm89INS1_16FlashAttnBwdSm80INS1_25CollectiveMainloopBwdSm80ILi2ELi2EN4cute5tupleIJNS5_1CILi128EEES8_NS7_ILi64EEEEEENS_6half_tEfNS_4arch4Sm80ELb0ELb1ELb1ELb0ELb0ELb0ELb0ELb0ELi2ELi4ELi4ELi4ELb0EEENS1_24CollectiveEpilogueBwdGQAISA_fSD_Li256ELb0ELb0EEENS1_19SingleTileSchedulerILb0ELb0ELb0ELi128EEEEEEEEEvNT_6ParamsE$_ZZN4cute6detail16composition_implINS_5tupleIJNS_1CILi8EEENS3_ILi2EEES5_S5_S4_S5_EEENS2_IJNS3_ILi1EEEiiiNS3_ILi72EEENS3_ILi512EEEEEENS2_IJNS2_IJS5_S5_EEES4_NS3_ILi4EEEEEENS2_IJNS2_IJS7_S4_EEENS3_ILi1024EEENS3_ILi16EEEEEEEEDaRKT_RKT0_RKT1_RKT2_ENKUlRKT_RKT0_E_clISB_SE_EEDaSW_SZ_ - $_ZN7cutlass13device_kernelIN5flash19enable_sm80_to_sm89INS1_16FlashAttnBwdSm80INS1_25CollectiveMainloopBwdSm80ILi2ELi2EN4cute5tupleIJNS5_1CILi128EEES8_NS7_ILi64EEEEEENS_6half_tEfNS_4arch4Sm80ELb0ELb1ELb1ELb0ELb0ELb0ELb0ELb0ELi2ELi4ELi4ELi4ELb0EEENS1_24CollectiveEpilogueBwdGQAISA_fSD_Li256ELb0ELb0EEENS1_19SingleTileSchedulerILb0ELb0ELb0ELi128EEEEEEEEEvNT_6ParamsE$_ZZN4cute6detail16composition_implINS_5tupleIJNS_1CILi16EEENS3_ILi2EEES5_S5_NS3_ILi4EEES5_EEENS2_IJNS3_ILi1EEEiiiNS3_ILi144EEENS3_ILi512EEEEEENS2_IJNS2_IJS5_S5_EEES6_NS3_ILi8EEEEEENS2_IJNS2_IJNS3_ILi64EEESA_EEES4_NS3_ILi1024EEEEEEEEDaRKT_RKT0_RKT1_RKT2_ENKUlRKT_RKT0_E_clISC_SG_EEDaSX_S10_)
$_ZN7cutlass13device_kernelIN5flash19enable_sm80_to_sm89INS1_16FlashAttnBwdSm80INS1_25CollectiveMainloopBwdSm80ILi2ELi2EN4cute5tupleIJNS5_1CILi128EEES8_NS7_ILi64EEEEEENS_6half_tEfNS_4arch4Sm80ELb0ELb1ELb1ELb0ELb0ELb0ELb0ELb0ELi2ELi4ELi4ELi4ELb0EEENS1_24CollectiveEpilogueBwdGQAISA_fSD_Li256ELb0ELb0EEENS1_19SingleTileSchedulerILb0ELb0ELb0ELi128EEEEEEEEEvNT_6ParamsE$_ZZN4cute6detail16composition_implINS_5tupleIJNS_1CILi16EEENS3_ILi2EEES5_S5_NS3_ILi4EEES5_EEENS2_IJNS3_ILi1EEEiiiNS3_ILi144EEENS3_ILi512EEEEEENS2_IJNS2_IJS5_S5_EEES6_NS3_ILi8EEEEEENS2_IJNS2_IJNS3_ILi64EEESA_EEES4_NS3_ILi1024EEEEEEEEDaRKT_RKT0_RKT1_RKT2_ENKUlRKT_RKT0_E_clISC_SG_EEDaSX_S10_:
[----:B------:R-:W-:-:S06]  /*8f20*/  IADD3 R4, R5, -c[0x0][0x20], RZ ;  /* 0x8000080005047a10 */ /* 0x000fcc0007ffe0ff */
[----:B------:R-:W5:Y:S01]  /*8f30*/  LDL R4, [R4+0x8] ;  /* 0x0000080004047983 */ /* 0x000f620000100800 */
[----:B------:R-:W-:Y:S01]  /*8f40*/  IMAD.MOV.U32 R2, RZ, RZ, R12 ;  /* 0x000000ffff027224 */ /* 0x000fe200078e000c */
[----:B------:R-:W-:-:S04]  /*8f50*/  MOV R3, 0x0 ;  /* 0x0000000000037802 */ /* 0x000fc80000000f00 */
[----:B------:R-:W-:Y:S05]  /*8f60*/  RET.REL.NODEC R2 `(_ZN7cutlass13device_kernelIN5flash19enable_sm80_to_sm89INS1_16FlashAttnBwdSm80INS1_25CollectiveMainloopBwdSm80ILi2ELi2EN4cute5tupleIJNS5_1CILi128EEES8_NS7_ILi64EEEEEENS_6half_tEfNS_4arch4Sm80ELb0ELb1ELb1ELb0ELb0ELb0ELb0ELb0ELi2ELi4ELi4ELi4ELb0EEENS1_24CollectiveEpilogueBwdGQAISA_fSD_Li256ELb0ELb0EEENS1_19SingleTileSchedulerILb0ELb0ELb0ELi128EEEEEEEEEvNT_6ParamsE) ;  /* 0xffff709002007950 */ /* 0x000fea0003c3ffff */
        .type           $_ZN7cutlass13device_kernelIN5flash19enable_sm80_to_sm89INS1_16FlashAttnBwdSm80INS1_25CollectiveMainloopBwdSm80ILi2ELi2EN4cute5tupleIJNS5_1CILi128EEES8_NS7_ILi64EEEEEENS_6half_tEfNS_4arch4Sm80ELb0ELb1ELb1ELb0ELb0ELb0ELb0ELb0ELi2ELi4ELi4ELi4ELb0EEENS1_24CollectiveEpilogueBwdGQAISA_fSD_Li256ELb0ELb0EEENS1_19SingleTileSchedulerILb0ELb0ELb0ELi128EEEEEEEEEvNT_6ParamsE$_ZZN4cute6detail16composition_implINS_5tupleIJNS_1CILi8EEENS3_ILi2EEES5_S5_S4_S5_EEENS2_IJNS3_ILi1EEEiiiNS3_ILi72EEENS3_ILi512EEEEEENS2_IJNS2_IJS5_S5_EEES4_NS3_ILi4EEEEEENS2_IJNS2_IJS7_S4_EEENS3_ILi1024EEENS3_ILi16EEEEEEEEDaRKT_RKT0_RKT1_RKT2_ENKUlRKT_RKT0_E_clISB_SE_EEDaSW_SZ_,@function
        .size           $_ZN7cutlass13device_kernelIN5flash19enable_sm80_to_sm89INS1_16FlashAttnBwdSm80INS1_25CollectiveMainloopBwdSm80ILi2ELi2EN4cute5tupleIJNS5_1CILi128EEES8_NS7_ILi64EEEEEENS_6half_tEfNS_4arch4Sm80ELb0ELb1ELb1ELb0ELb0ELb0ELb0ELb0ELi2ELi4ELi4ELi4ELb0EEENS1_24CollectiveEpilogueBwdGQAISA_fSD_Li256ELb0ELb0EEENS1_19SingleTileSchedulerILb0ELb0ELb0ELi128EEEEEEEEEvNT_6ParamsE$_ZZN4cute6detail16composition_implINS_5tupleIJNS_1CILi8EEENS3_ILi2EEES5_S5_S4_S5_EEENS2_IJNS3_ILi1EEEiiiNS3_ILi72EEENS3_ILi512EEEEEENS2_IJNS2_IJS5_S5_EEES4_NS3_ILi4EEEEEENS2_IJNS2_IJS7_S4_EEENS3_ILi1024EEENS3_ILi16EEEEEEEEDaRKT_RKT0_RKT1_RKT2_ENKUlRKT_RKT0_E_clISB_SE_EEDaSW_SZ_,($_ZN7cutlass13device_kernelIN5flash19enable_sm80_to_sm89INS1_16FlashAttnBwdSm80INS1_25CollectiveMainloopBwdSm80ILi2ELi2EN4cute5tupleIJNS5_1CILi128EEES8_NS7_ILi64EEEEEENS_6half_tEfNS_4arch4Sm80ELb0ELb1ELb1ELb0ELb0ELb0ELb0ELb0ELi2ELi4ELi4ELi4ELb0EEENS1_24CollectiveEpilogueBwdGQAISA_fSD_Li256ELb0ELb0EEENS1_19SingleTileSchedulerILb0ELb0ELb0ELi128EEEEEEEEEvNT_6ParamsE$_ZZN4cute6detail16composition_implINS_5tupleIJNS_1CILi8EEENS3_ILi2EEES5_S5_S4_S5_EEENS2_IJNS3_ILi1EEEiiiNS3_ILi72EEENS3_ILi512EEEEEENS2_IJNS2_IJS5_S5_EEES4_NS3_ILi4EEEEEENS2_IJNS2_IJS7_S4_EEENS3_ILi1024EEENS3_ILi16EEEEEEEEDaRKT_RKT0_RKT1_RKT2_ENKUlRKT_RKT0_E_clISC_SG_EEDaSW_SZ_ - $_ZN7cutlass13device_kernelIN5flash19enable_sm80_to_sm89INS1_16FlashAttnBwdSm80INS1_25CollectiveMainloopBwdSm80ILi2ELi2EN4cute5tupleIJNS5_1CILi128EEES8_NS7_ILi64EEEEEENS_6half_tEfNS_4arch4Sm80ELb0ELb1ELb1ELb0ELb0ELb0ELb0ELb0ELi2ELi4ELi4ELi4ELb0EEENS1_24CollectiveEpilogueBwdGQAISA_fSD_Li256ELb0ELb0EEENS1_19SingleTileSchedulerILb0ELb0ELb0ELi128EEEEEEEEEvNT_6ParamsE$_ZZN4cute6detail16composition_implINS_5tupleIJNS_1CILi8EEENS3_ILi2EEES5_S5_S4_S5_EEENS2_IJNS3_ILi1EEEiiiNS3_ILi72EEENS3_ILi512EEEEEENS2_IJNS2_IJS5_S5_EEES4_NS3_ILi4EEEEEENS2_IJNS2_IJS7_S4_EEENS3_ILi1024EEENS3_ILi16EEEEEEEEDaRKT_RKT0_RKT1_RKT2_ENKUlRKT_RKT0_E_clISB_SE_EEDaSW_SZ_)
$_ZN7cutlass13device_kernelIN5flash19enable_sm80_to_sm89INS1_16FlashAttnBwdSm80INS1_25CollectiveMainloopBwdSm80ILi2ELi2EN4cute5tupleIJNS5_1CILi128EEES8_NS7_ILi64EEEEEENS_6half_tEfNS_4arch4Sm80ELb0ELb1ELb1ELb0ELb0ELb0ELb0ELb0ELi2ELi4ELi4ELi4ELb0EEENS1_24CollectiveEpilogueBwdGQAISA_fSD_Li256ELb0ELb0EEENS1_19SingleTileSchedulerILb0ELb0ELb0ELi128EEEEEEEEEvNT_6ParamsE$_ZZN4cute6detail16composition_implINS_5tupleIJNS_1CILi8EEENS3_ILi2EEES5_S5_S4_S5_EEENS2_IJNS3_ILi1EEEiiiNS3_ILi72EEENS3_ILi512EEEEEENS2_IJNS2_IJS5_S5_EEES4_NS3_ILi4EEEEEENS2_IJNS2_IJS7_S4_EEENS3_ILi1024EEENS3_ILi16EEEEEEEEDaRKT_RKT0_RKT1_RKT2_ENKUlRKT_RKT0_E_clISB_SE_EEDaSW_SZ_:
[----:B------:R-:W-:-:S06]  /*8f70*/  IADD3 R4, R13, -c[0x0][0x20], RZ ;  /* 0x800008000d047a10 */ /* 0x000fcc0007ffe0ff */
[----:B------:R-:W5:Y:S01]  /*8f80*/  LDL R4, [R4] ;  /* 0x0000000004047983 */ /* 0x000f620000100800 */
[----:B------:R-:W-:Y:S01]  /*8f90*/  IMAD.MOV.U32 R2, RZ, RZ, R6 ;  /* 0x000000ffff027224 */ /* 0x000fe200078e0006 */
[----:B------:R-:W-:-:S04]  /*8fa0*/  MOV R3, 0x0 ;  /* 0x0000000000037802 */ /* 0x000fc80000000f00 */
[----:B------:R-:W-:Y:S05]  /*8fb0*/  RET.REL.NODEC R2 `(_ZN7cutlass13device_kernelIN5flash19enable_sm80_to_sm89INS1_16FlashAttnBwdSm80INS1_25CollectiveMainloopBwdSm80ILi2ELi2EN4cute5tupleIJNS5_1CILi128EEES8_NS7_ILi64EEEEEENS_6half_tEfNS_4arch4Sm80ELb0ELb1ELb1ELb0ELb0ELb0ELb0ELb0ELi2ELi4ELi4ELi4ELb0EEENS1_24CollectiveEpilogueBwdGQAISA_fSD_Li256ELb0ELb0EEENS1_19SingleTileSchedulerILb0ELb0ELb0ELi128EEEEEEEEEvNT_6ParamsE) ;  /* 0xffff704002007950 */ /* 0x000fea0003c3ffff */
        .type           $_ZN7cutlass13device_kernelIN5flash19enable_sm80_to_sm89INS1_16FlashAttnBwdSm80INS1_25CollectiveMainloopBwdSm80ILi2ELi2EN4cute5tupleIJNS5_1CILi128EEES8_NS7_ILi64EEEEEENS_6half_tEfNS_4arch4Sm80ELb0ELb1ELb1ELb0ELb0ELb0ELb0ELb0ELi2ELi4ELi4ELi4ELb0EEENS1_24CollectiveEpilogueBwdGQAISA_fSD_Li256ELb0ELb0EEENS1_19SingleTileSchedulerILb0ELb0ELb0ELi128EEEEEEEEEvNT_6ParamsE$_ZZN4cute6detail16composition_implINS_5tupleIJNS_1CILi8EEENS3_ILi2EEES5_S5_S4_S5_EEENS2_IJNS3_ILi1EEEiiiNS3_ILi72EEENS3_ILi512EEEEEENS2_IJNS2_IJS5_S5_EEES4_NS3_ILi4EEEEEENS2_IJNS2_IJS7_S4_EEENS3_ILi1024EEENS3_ILi16EEEEEEEEDaRKT_RKT0_RKT1_RKT2_ENKUlRKT_RKT0_E_clISC_SG_EEDaSW_SZ_,@function
        .size           $_ZN7cutlass13device_kernelIN5flash19enable_sm80_to_sm89INS1_16FlashAttnBwdSm80INS1_25CollectiveMainloopBwdSm80ILi2ELi2EN4cute5tupleIJNS5_1CILi128EEES8_NS7_ILi64EEEEEENS_6half_tEfNS_4arch4Sm80ELb0ELb1ELb1ELb0ELb0ELb0ELb0ELb0ELi2ELi4ELi4ELi4ELb0EEENS1_24CollectiveEpilogueBwdGQAISA_fSD_Li256ELb0ELb0EEENS1_19SingleTileSchedulerILb0ELb0ELb0ELi128EEEEEEEEEvNT_6ParamsE$_ZZN4cute6detail16composition_implINS_5tupleIJNS_1CILi8EEENS3_ILi2EEES5_S5_S4_S5_EEENS2_IJNS3_ILi1EEEiiiNS3_ILi72EEENS3_ILi512EEEEEENS2_IJNS2_IJS5_S5_EEES4_NS3_ILi4EEEEEENS2_IJNS2_IJS7_S4_EEENS3_ILi1024EEENS3_ILi16EEEEEEEEDaRKT_RKT0_RKT1_RKT2_ENKUlRKT_RKT0_E_clISC_SG_EEDaSW_SZ_,($_ZN7cutlass13device_kernelIN5flash19enable_sm80_to_sm89INS1_16FlashAttnBwdSm80INS1_25CollectiveMainloopBwdSm80ILi2ELi2EN4cute5tupleIJNS5_1CILi128EEES8_NS7_ILi64EEEEEENS_6half_tEfNS_4arch4Sm80ELb0ELb1ELb1ELb0ELb0ELb0ELb0ELb0ELi2ELi4ELi4ELi4ELb0EEENS1_24CollectiveEpilogueBwdGQAISA_fSD_Li256ELb0ELb0EEENS1_19SingleTileSchedulerILb0ELb0ELb0ELi128EEEEEEEEEvNT_6ParamsE$_ZZN4cute6detail16composition_implINS_5tupleIJNS_1CILi8EEENS3_ILi2EEES5_S5_S4_S5_EEENS2_IJNS3_ILi1EEEiiiNS3_ILi72EEENS3_ILi512EEEEEENS2_IJNS2_IJS5_S5_S5_EEES5_NS2_IJNS3_ILi4EEES5_EEEEEENS2_IJNS2_IJS7_S9_S4_EEENS3_ILi4096EEENS2_IJNS3_ILi16EEENS3_ILi8192EEEEEEEEEEEDaRKT_RKT0_RKT1_RKT2_ENKUlRKT_RKT0_E_clISB_SF_EEDaSZ_S12_ - $_ZN7cutlass13device_kernelIN5flash19enable_sm80_to_sm89INS1_16FlashAttnBwdSm80INS1_25CollectiveMainloopBwdSm80ILi2ELi2EN4cute5tupleIJNS5_1CILi128EEES8_NS7_ILi64EEEEEENS_6half_tEfNS_4arch4Sm80ELb0ELb1ELb1ELb0ELb0ELb0ELb0ELb0ELi2ELi4ELi4ELi4ELb0EEENS1_24CollectiveEpilogueBwdGQAISA_fSD_Li256ELb0ELb0EEENS1_19SingleTileSchedulerILb0ELb0ELb0ELi128EEEEEEEEEvNT_6ParamsE$_ZZN4cute6detail16composition_implINS_5tupleIJNS_1CILi8EEENS3_ILi2EEES5_S5_S4_S5_EEENS2_IJNS3_ILi1EEEiiiNS3_ILi72EEENS3_ILi512EEEEEENS2_IJNS2_IJS5_S5_EEES4_NS3_ILi4EEEEEENS2_IJNS2_IJS7_S4_EEENS3_ILi1024EEENS3_ILi16EEEEEEEEDaRKT_RKT0_RKT1_RKT2_ENKUlRKT_RKT0_E_clISC_SG_EEDaSW_SZ_)
$_ZN7cutlass13device_kernelIN5flash19enable_sm80_to_sm89INS1_16FlashAttnBwdSm80INS1_25CollectiveMainloopBwdSm80ILi2ELi2EN4cute5tupleIJNS5_1CILi128EEES8_NS7_ILi64EEEEEENS_6half_tEfNS_4arch4Sm80ELb0ELb1ELb1ELb0ELb0ELb0ELb0ELb0ELi2ELi4ELi4ELi4ELb0EEENS1_24CollectiveEpilogueBwdGQAISA_fSD_Li256ELb0ELb0EEENS1_19SingleTileSchedulerILb0ELb0ELb0ELi128EEEEEEEEEvNT_6ParamsE$_ZZN4cute6detail16composition_implINS_5tupleIJNS_1CILi8EEENS3_ILi2EEES5_S5_S4_S5_EEENS2_IJNS3_ILi1EEEiiiNS3_ILi72EEENS3_ILi512EEEEEENS2_IJNS2_IJS5_S5_EEES4_NS3_ILi4EEEEEENS2_IJNS2_IJS7_S4_EEENS3_ILi1024EEENS3_ILi16EEEEEEEEDaRKT_RKT0_RKT1_RKT2_ENKUlRKT_RKT0_E_clISC_SG_EEDaSW_SZ_:
[----:B------:R-:W-:-:S05]  /*8fc0*/  IADD3 R5, R13, -c[0x0][0x20], RZ ;  /* 0x800008000d057a10 */ /* 0x000fca0007ffe0ff */
[----:B------:R1:W5:Y:S04]  /*8fd0*/  LDL R3, [R5+0x8] ;  /* 0x0000080005037983 */ /* 0x0003680000100800 */
[----:B------:R1:W5:Y:S01]  /*8fe0*/  LDL R2, [R5+0x4] ;  /* 0x0000040005027983 */ /* 0x0003620000100800 */
[----:B------:R-:W-:Y:S01]  /*8ff0*/  IMAD.MOV.U32 R28, RZ, RZ, R6 ;  /* 0x000000ffff1c7224 */ /* 0x000fe200078e0006 */
[----:B------:R-:W-:-:S04]  /*9000*/  MOV R29, 0x0 ;  /* 0x00000000001d7802 */ /* 0x000fc80000000f00 */
[----:B------:R-:W-:Y:S05]  /*9010*/  RET.REL.NODEC R28 `(_ZN7cutlass13device_kernelIN5flash19enable_sm80_to_sm89INS1_16FlashAttnBwdSm80INS1_25CollectiveMainloopBwdSm80ILi2ELi2EN4cute5tupleIJNS5_1CILi128EEES8_NS7_ILi64EEEEEENS_6half_tEfNS_4arch4Sm80ELb0ELb1ELb1ELb0ELb0ELb0ELb0ELb0ELi2ELi4ELi4ELi4ELb0EEENS1_24CollectiveEpilogueBwdGQAISA_fSD_Li256ELb0ELb0EEENS1_19SingleTileSchedulerILb0ELb0ELb0ELi128EEEEEEEEEvNT_6ParamsE) ;  /* 0xffff6fe01c007950 */ /* 0x000fea0003c3ffff */
        .type           $_ZN7cutlass13device_kernelIN5flash19enable_sm80_to_sm89INS1_16FlashAttnBwdSm80INS1_25CollectiveMainloopBwdSm80ILi2ELi2EN4cute5tupleIJNS5_1CILi128EEES8_NS7_ILi64EEEEEENS_6half_tEfNS_4arch4Sm80ELb0ELb1ELb1ELb0ELb0ELb0ELb0ELb0ELi2ELi4ELi4ELi4ELb0EEENS1_24CollectiveEpilogueBwdGQAISA_fSD_Li256ELb0ELb0EEENS1_19SingleTileSchedulerILb0ELb0ELb0ELi128EEEEEEEEEvNT_6ParamsE$_ZZN4cute6detail16composition_implINS_5tupleIJNS_1CILi8EEENS3_ILi2EEES5_S5_S4_S5_EEENS2_IJNS3_ILi1EEEiiiNS3_ILi72EEENS3_ILi512EEEEEENS2_IJNS2_IJS5_S5_S5_EEES5_NS2_IJNS3_ILi4EEES5_EEEEEENS2_IJNS2_IJS7_S9_S4_EEENS3_ILi4096EEENS2_IJNS3_ILi16EEENS3_ILi8192EEEEEEEEEEEDaRKT_RKT0_RKT1_RKT2_ENKUlRKT_RKT0_E_clISB_SF_EEDaSZ_S12_,@function
        .size           $_ZN7cutlass13device_kernelIN5flash19enable_sm80_to_sm89INS1_16FlashAttnBwdSm80INS1_25CollectiveMainloopBwdSm80ILi2ELi2EN4cute5tupleIJNS5_1CILi128EEES8_NS7_ILi64EEEEEENS_6half_tEfNS_4arch4Sm80ELb0ELb1ELb1ELb0ELb0ELb0ELb0ELb0ELi2ELi4ELi4ELi4ELb0EEENS1_24CollectiveEpilogueBwdGQAISA_fSD_Li256ELb0ELb0EEENS1_19SingleTileSchedulerILb0ELb0ELb0ELi128EEEEEEEEEvNT_6ParamsE$_ZZN4cute6detail16composition_implINS_5tupleIJNS_1CILi8EEENS3_ILi2EEES5_S5_S4_S5_EEENS2_IJNS3_ILi1EEEiiiNS3_ILi72EEENS3_ILi512EEEEEENS2_IJNS2_IJS5_S5_S5_EEES5_NS2_IJNS3_ILi4EEES5_EEEEEENS2_IJNS2_IJS7_S9_S4_EEENS3_ILi4096EEENS2_IJNS3_ILi16EEENS3_ILi8192EEEEEEEEEEEDaRKT_RKT0_RKT1_RKT2_ENKUlRKT_RKT0_E_clISB_SF_EEDaSZ_S12_,($_ZN7cutlass13device_kernelIN5flash19enable_sm80_to_sm89INS1_16FlashAttnBwdSm80INS1_25CollectiveMainloopBwdSm80ILi2ELi2EN4cute5tupleIJNS5_1CILi128EEES8_NS7_ILi64EEEEEENS_6half_tEfNS_4arch4Sm80ELb0ELb1ELb1ELb0ELb0ELb0ELb0ELb0ELi2ELi4ELi4ELi4ELb0EEENS1_24CollectiveEpilogueBwdGQAISA_fSD_Li256ELb0ELb0EEENS1_19SingleTileSchedulerILb0ELb0ELb0ELi128EEEEEEEEEvNT_6ParamsE$_ZZN4cute6detail16composition_implINS_5tupleIJNS_1CILi8EEENS3_ILi2EEES5_S5_S4_S5_EEENS2_IJNS3_ILi1EEEiiiNS3_ILi72EEENS3_ILi512EEEEEENS2_IJNS2_IJS5_S5_S5_EEES5_NS2_IJNS3_ILi4EEES5_EEEEEENS2_IJNS2_IJS7_S9_S4_EEENS3_ILi4096EEENS2_IJNS3_ILi16EEENS3_ILi8192EEEEEEEEEEEDaRKT_RKT0_RKT1_RKT2_ENKUlRKT_RKT0_E_clISD_SJ_EEDaSZ_S12_ - $_ZN7cutlass13device_kernelIN5flash19enable_sm80_to_sm89INS1_16FlashAttnBwdSm80INS1_25CollectiveMainloopBwdSm80ILi2ELi2EN4cute5tupleIJNS5_1CILi128EEES8_NS7_ILi64EEEEEENS_6half_tEfNS_4arch4Sm80ELb0ELb1ELb1ELb0ELb0ELb0ELb0ELb0ELi2ELi4ELi4ELi4ELb0EEENS1_24CollectiveEpilogueBwdGQAISA_fSD_Li256ELb0ELb0EEENS1_19SingleTileSchedulerILb0ELb0ELb0ELi128EEEEEEEEEvNT_6ParamsE$_ZZN4cute6detail16composition_implINS_5tupleIJNS_1CILi8EEENS3_ILi2EEES5_S5_S4_S5_EEENS2_IJNS3_ILi1EEEiiiNS3_ILi72EEENS3_ILi512EEEEEENS2_IJNS2_IJS5_S5_S5_EEES5_NS2_IJNS3_ILi4EEES5_EEEEEENS2_IJNS2_IJS7_S9_S4_EEENS3_ILi4096EEENS2_IJNS3_ILi16EEENS3_ILi8192EEEEEEEEEEEDaRKT_RKT0_RKT1_RKT2_ENKUlRKT_RKT0_E_clISB_SF_EEDaSZ_S12_)
$_ZN7cutlass13device_kernelIN5flash19enable_sm80_to_sm89INS1_16FlashAttnBwdSm80INS1_25CollectiveMainloopBwdSm80ILi2ELi2EN4cute5tupleIJNS5_1CILi128EEES8_NS7_ILi64EEEEEENS_6half_tEfNS_4arch4Sm80ELb0ELb1ELb1ELb0ELb0ELb0ELb0ELb0ELi2ELi4ELi4ELi4ELb0EEENS1_24CollectiveEpilogueBwdGQAISA_fSD_Li256ELb0ELb0EEENS1_19SingleTileSchedulerILb0ELb0ELb0ELi128EEEEEEEEEvNT_6ParamsE$_ZZN4cute6detail16composition_implINS_5tupleIJNS_1CILi8EEENS3_ILi2EEES5_S5_S4_S5_EEENS2_IJNS3_ILi1EEEiiiNS3_ILi72EEENS3_ILi512EEEEEENS2_IJNS2_IJS5_S5_S5_EEES5_NS2_IJNS3_ILi4EEES5_EEEEEENS2_IJNS2_IJS7_S9_S4_EEENS3_ILi4096EEENS2_IJNS3_ILi16EEENS3_ILi8192EEEEEEEEEEEDaRKT_RKT0_RKT1_RKT2_ENKUlRKT_RKT0_E_clISB_SF_EEDaSZ_S12_:
[----:B------:R-:W-:-:S06]  /*9020*/  IADD3 R5, R80, -c[0x0][0x20], RZ ;  /* 0x8000080050057a10 */ /* 0x000fcc0007ffe0ff */
[----:B------:R-:W5:Y:S01]  /*9030*/  LDL R5, [R5] ;  /* 0x0000000005057983 */ /* 0x000f620000100800 */
[----:B------:R-:W-:Y:S01]  /*9040*/  IMAD.MOV.U32 R2, RZ, RZ, R6 ;  /* 0x000000ffff027224 */ /* 0x000fe200078e0006 */
[----:B------:R-:W-:-:S04]  /*9050*/  MOV R3, 0x0 ;  /* 0x0000000000037802 */ /* 0x000fc80000000f00 */
[----:B------:R-:W-:Y:S05]  /*9060*/  RET.REL.NODEC R2 `(_ZN7cutlass13device_kernelIN5flash19enable_sm80_to_sm89INS1_16FlashAttnBwdSm80INS1_25CollectiveMainloopBwdSm80ILi2ELi2EN4cute5tupleIJNS5_1CILi128EEES8_NS7_ILi64EEEEEENS_6half_tEfNS_4arch4Sm80ELb0ELb1ELb1ELb0ELb0ELb0ELb0ELb0ELi2ELi4ELi4ELi4ELb0EEENS1_24CollectiveEpilogueBwdGQAISA_fSD_Li256ELb0ELb0EEENS1_19SingleTileSchedulerILb0ELb0ELb0ELi128EEEEEEEEEvNT_6ParamsE) ;  /* 0xffff6f9002007950 */ /* 0x000fea0003c3ffff */
        .type           $_ZN7cutlass13device_kernelIN5flash19enable_sm80_to_sm89INS1_16FlashAttnBwdSm80INS1_25CollectiveMainloopBwdSm80ILi2ELi2EN4cute5tupleIJNS5_1CILi128EEES8_NS7_ILi64EEEEEENS_6half_tEfNS_4arch4Sm80ELb0ELb1ELb1ELb0ELb0ELb0ELb0ELb0ELi2ELi4ELi4ELi4ELb0EEENS1_24CollectiveEpilogueBwdGQAISA_fSD_Li256ELb0ELb0EEENS1_19SingleTileSchedulerILb0ELb0ELb0ELi128EEEEEEEEEvNT_6ParamsE$_ZZN4cute6detail16composition_implINS_5tupleIJNS_1CILi8EEENS3_ILi2EEES5_S5_S4_S5_EEENS2_IJNS3_ILi1EEEiiiNS3_ILi72EEENS3_ILi512EEEEEENS2_IJNS2_IJS5_S5_S5_EEES5_NS2_IJNS3_ILi4EEES5_EEEEEENS2_IJNS2_IJS7_S9_S4_EEENS3_ILi4096EEENS2_IJNS3_ILi16EEENS3_ILi8192EEEEEEEEEEEDaRKT_RKT0_RKT1_RKT2_ENKUlRKT_RKT0_E_clISD_SJ_EEDaSZ_S12_,@function
        .size           $_ZN7cutlass13device_kernelIN5flash19enable_sm80_to_sm89INS1_16FlashAttnBwdSm80INS1_25CollectiveMainloopBwdSm80ILi2ELi2EN4cute5tupleIJNS5_1CILi128EEES8_NS7_ILi64EEEEEENS_6half_tEfNS_4arch4Sm80ELb0ELb1ELb1ELb0ELb0ELb0ELb0ELb0ELi2ELi4ELi4ELi4ELb0EEENS1_24CollectiveEpilogueBwdGQAISA_fSD_Li256ELb0ELb0EEENS1_19SingleTileSchedulerILb0ELb0ELb0ELi128EEEEEEEEEvNT_6ParamsE$_ZZN4cute6detail16composition_implINS_5tupleIJNS_1CILi8EEENS3_ILi2EEES5_S5_S4_S5_EEENS2_IJNS3_ILi1EEEiiiNS3_ILi72EEENS3_ILi512EEEEEENS2_IJNS2_IJS5_S5_S5_EEES5_NS2_IJNS3_ILi4EEES5_EEEEEENS2_IJNS2_IJS7_S9_S4_EEENS3_ILi4096EEENS2_IJNS3_ILi16EEENS3_ILi8192EEEEEEEEEEEDaRKT_RKT0_RKT1_RKT2_ENKUlRKT_RKT0_E_clISD_SJ_EEDaSZ_S12_,($_ZN7cutlass13device_kernelIN5flash19enable_sm80_to_sm89INS1_16FlashAttnBwdSm80INS1_25CollectiveMainloopBwdSm80ILi2ELi2EN4cute5tupleIJNS5_1CILi128EEES8_NS7_ILi64EEEEEENS_6half_tEfNS_4arch4Sm80ELb0ELb1ELb1ELb0ELb0ELb0ELb0ELb0ELi2ELi4ELi4ELi4ELb0EEENS1_24CollectiveEpilogueBwdGQAISA_fSD_Li256ELb0ELb0EEENS1_19SingleTileSchedulerILb0ELb0ELb0ELi128EEEEEEEEEvNT_6ParamsE$_ZZN4cute6detail16composition_implINS_5tupleIJNS_1CILi8EEENS3_ILi2EEES5_S5_S4_S5_EEENS2_IJNS3_ILi1EEEiiiNS3_ILi72EEENS3_ILi512EEEEEENS2_IJNS2_IJS5_S5_S5_EEES5_NS3_ILi4EEEEEENS2_IJNS2_IJS7_S9_S4_EEENS3_ILi4096EEENS3_ILi16EEEEEEEEDaRKT_RKT0_RKT1_RKT2_ENKUlRKT_RKT0_E_clISB_SE_EEDaSW_SZ_ - $_ZN7cutlass13device_kernelIN5flash19enable_sm80_to_sm89INS1_16FlashAttnBwdSm80INS1_25CollectiveMainloopBwdSm80ILi2ELi2EN4cute5tupleIJNS5_1CILi128EEES8_NS7_ILi64EEEEEENS_6half_tEfNS_4arch4Sm80ELb0ELb1ELb1ELb0ELb0ELb0ELb0ELb0ELi2ELi4ELi4ELi4ELb0EEENS1_24CollectiveEpilogueBwdGQAISA_fSD_Li256ELb0ELb0EEENS1_19SingleTileSchedulerILb0ELb0ELb0ELi128EEEEEEEEEvNT_6ParamsE$_ZZN4cute6detail16composition_implINS_5tupleIJNS_1CILi8EEENS3_ILi2EEES5_S5_S4_S5_EEENS2_IJNS3_ILi1EEEiiiNS3_ILi72EEENS3_ILi512EEEEEENS2_IJNS2_IJS5_S5_S5_EEES5_NS2_IJNS3_ILi4EEES5_EEEEEENS2_IJNS2_IJS7_S9_S4_EEENS3_ILi4096EEENS2_IJNS3_ILi16EEENS3_ILi8192EEEEEEEEEEEDaRKT_RKT0_RKT1_RKT2_ENKUlRKT_RKT0_E_clISD_SJ_EEDaSZ_S12_)
$_ZN7cutlass13device_kernelIN5flash19enable_sm80_to_sm89INS1_16FlashAttnBwdSm80INS1_25CollectiveMainloopBwdSm80ILi2ELi2EN4cute5tupleIJNS5_1CILi128EEES8_NS7_ILi64EEEEEENS_6half_tEfNS_4arch4Sm80ELb0ELb1ELb1ELb0ELb0ELb0ELb0ELb0ELi2ELi4ELi4ELi4ELb0EEENS1_24CollectiveEpilogueBwdGQAISA_fSD_Li256ELb0ELb0EEENS1_19SingleTileSchedulerILb0ELb0ELb0ELi128EEEEEEEEEvNT_6ParamsE$_ZZN4cute6detail16composition_implINS_5tupleIJNS_1CILi8EEENS3_ILi2EEES5_S5_S4_S5_EEENS2_IJNS3_ILi1EEEiiiNS3_ILi72EEENS3_ILi512EEEEEENS2_IJNS2_IJS5_S5_S5_EEES5_NS2_IJNS3_ILi4EEES5_EEEEEENS2_IJNS2_IJS7_S9_S4_EEENS3_ILi4096EEENS2_IJNS3_ILi16EEENS3_ILi8192EEEEEEEEEEEDaRKT_RKT0_RKT1_RKT2_ENKUlRKT_RKT0_E_clISD_SJ_EEDaSZ_S12_:
[----:B------:R-:W-:-:S05]  /*9070*/  IADD3 R6, R80, -c[0x0][0x20], RZ ;  /* 0x8000080050067a10 */ /* 0x000fca0007ffe0ff */
[----:B------:R1:W5:Y:S04]  /*9080*/  LDL R3, [R6+0x8] ;  /* 0x0000080006037983 */ /* 0x0003680000100800 */
[----:B------:R1:W5:Y:S01]  /*9090*/  LDL R2, [R6+0x4] ;  /* 0x0000040006027983 */ /* 0x0003620000100800 */
[----:B------:R-:W-:Y:S01]  /*90a0*/  IMAD.MOV.U32 R32, RZ, RZ, R4 ;  /* 0x000000ffff207224 */ /* 0x000fe200078e0004 */
[----:B------:R-:W-:-:S04]  /*90b0*/  MOV R33, 0x0 ;  /* 0x0000000000217802 */ /* 0x000fc80000000f00 */
[----:B------:R-:W-:Y:S05]  /*90c0*/  RET.REL.NODEC R32 `(_ZN7cutlass13device_kernelIN5flash19enable_sm80_to_sm89INS1_16FlashAttnBwdSm80INS1_25CollectiveMainloopBwdSm80ILi2ELi2EN4cute5tupleIJNS5_1CILi128EEES8_NS7_ILi64EEEEEENS_6half_tEfNS_4arch4Sm80ELb0ELb1ELb1ELb0ELb0ELb0ELb0ELb0ELi2ELi4ELi4ELi4ELb0EEENS1_24CollectiveEpilogueBwdGQAISA_fSD_Li256ELb0ELb0EEENS1_19SingleTileSchedulerILb0ELb0ELb0ELi128EEEEEEEEEvNT_6ParamsE) ;  /* 0xffff6f3020007950 */ /* 0x000fea0003c3ffff */
        .type           $_ZN7cutlass13device_kernelIN5flash19enable_sm80_to_sm89INS1_16FlashAttnBwdSm80INS1_25CollectiveMainloopBwdSm80ILi2ELi2EN4cute5tupleIJNS5_1CILi128EEES8_NS7_ILi64EEEEEENS_6half_tEfNS_4arch4Sm80ELb0ELb1ELb1ELb0ELb0ELb0ELb0ELb0ELi2ELi4ELi4ELi4ELb0EEENS1_24CollectiveEpilogueBwdGQAISA_fSD_Li256ELb0ELb0EEENS1_19SingleTileSchedulerILb0ELb0ELb0ELi128EEEEEEEEEvNT_6ParamsE$_ZZN4cute6detail16composition_implINS_5tupleIJNS_1CILi8EEENS3_ILi2EEES5_S5_S4_S5_EEENS2_IJNS3_ILi1EEEiiiNS3_ILi72EEENS3_ILi512EEEEEENS2_IJNS2_IJS5_S5_S5_EEES5_NS3_ILi4EEEEEENS2_IJNS2_IJS7_S9_S4_EEENS3_ILi4096EEENS3_ILi16EEEEEEEEDaRKT_RKT0_RKT1_RKT2_ENKUlRKT_RKT0_E_clISB_SE_EEDaSW_SZ_,@function
        .size           $_ZN7cutlass13device_kernelIN5flash19enable_sm80_to_sm89INS1_16FlashAttnBwdSm80INS1_25CollectiveMainloopBwdSm80ILi2ELi2EN4cute5tupleIJNS5_1CILi128EEES8_NS7_ILi64EEEEEENS_6half_tEfNS_4arch4Sm80ELb0ELb1ELb1ELb0ELb0ELb0ELb0ELb0ELi2ELi4ELi4ELi4ELb0EEENS1_24CollectiveEpilogueBwdGQAISA_fSD_Li256ELb0ELb0EEENS1_19SingleTileSchedulerILb0ELb0ELb0ELi128EEEEEEEEEvNT_6ParamsE$_ZZN4cute6detail16composition_implINS_5tupleIJNS_1CILi8EEENS3_ILi2EEES5_S5_S4_S5_EEENS2_IJNS3_ILi1EEEiiiNS3_ILi72EEENS3_ILi512EEEEEENS2_IJNS2_IJS5_S5_S5_EEES5_NS3_ILi4EEEEEENS2_IJNS2_IJS7_S9_S4_EEENS3_ILi4096EEENS3_ILi16EEEEEEEEDaRKT_RKT0_RKT1_RKT2_ENKUlRKT_RKT0_E_clISB_SE_EEDaSW_SZ_,($_ZN7cutlass13device_kernelIN5flash19enable_sm80_to_sm89INS1_16FlashAttnBwdSm80INS1_25CollectiveMainloopBwdSm80ILi2ELi2EN4cute5tupleIJNS5_1CILi128EEES8_NS7_ILi64EEEEEENS_6half_tEfNS_4arch4Sm80ELb0ELb1ELb1ELb0ELb0ELb0ELb0ELb0ELi2ELi4ELi4ELi4ELb0EEENS1_24CollectiveEpilogueBwdGQAISA_fSD_Li256ELb0ELb0EEENS1_19SingleTileSchedulerILb0ELb0ELb0ELi128EEEEEEEEEvNT_6ParamsE$_ZZN4cute6detail16composition_implINS_5tupleIJNS_1CILi8EEENS3_ILi2EEES5_S5_S4_S5_EEENS2_IJNS3_ILi1EEEiiiNS3_ILi72EEENS3_ILi512EEEEEENS2_IJNS2_IJS5_S5_S5_EEES5_NS3_ILi4EEEEEENS2_IJNS2_IJS7_S9_S4_EEENS3_ILi4096EEENS3_ILi16EEEEEEEEDaRKT_RKT0_RKT1_RKT2_ENKUlRKT_RKT0_E_clISC_SG_EEDaSW_SZ_ - $_ZN7cutlass13device_kernelIN5flash19enable_sm80_to_sm89INS1_16FlashAttnBwdSm80INS1_25CollectiveMainloopBwdSm80ILi2ELi2EN4cute5tupleIJNS5_1CILi128EEES8_NS7_ILi64EEEEEENS_6half_tEfNS_4arch4Sm80ELb0ELb1ELb1ELb0ELb0ELb0ELb0ELb0ELi2ELi4ELi4ELi4ELb0EEENS1_24CollectiveEpilogueBwdGQAISA_fSD_Li256ELb0ELb0EEENS1_19SingleTileSchedulerILb0ELb0ELb0ELi128EEEEEEEEEvNT_6ParamsE$_ZZN4cute6detail16composition_implINS_5tupleIJNS_1CILi8EEENS3_ILi2EEES5_S5_S4_S5_EEENS2_IJNS3_ILi1EEEiiiNS3_ILi72EEENS3_ILi512EEEEEENS2_IJNS2_IJS5_S5_S5_EEES5_NS3_ILi4EEEEEENS2_IJNS2_IJS7_S9_S4_EEENS3_ILi4096EEENS3_ILi16EEEEEEEEDaRKT_RKT0_RKT1_RKT2_ENKUlRKT_RKT0_E_clISB_SE_EEDaSW_SZ_)
$_ZN7cutlass13device_kernelIN5flash19enable_sm80_to_sm89INS1_16FlashAttnBwdSm80INS1_25CollectiveMainloopBwdSm80ILi2ELi2EN4cute5tupleIJNS5_1CILi128EEES8_NS7_ILi64EEEEEENS_6half_tEfNS_4arch4Sm80ELb0ELb1ELb1ELb0ELb0ELb0ELb0ELb0ELi2ELi4ELi4ELi4ELb0EEENS1_24CollectiveEpilogueBwdGQAISA_fSD_Li256ELb0ELb0EEENS1_19SingleTileSchedulerILb0ELb0ELb0ELi128EEEEEEEEEvNT_6ParamsE$_ZZN4cute6detail16composition_implINS_5tupleIJNS_1CILi8EEENS3_ILi2EEES5_S5_S4_S5_EEENS2_IJNS3_ILi1EEEiiiNS3_ILi72EEENS3_ILi512EEEEEENS2_IJNS2_IJS5_S5_S5_EEES5_NS3_ILi4EEEEEENS2_IJNS2_IJS7_S9_S4_EEENS3_ILi4096EEENS3_ILi16EEEEEEEEDaRKT_RKT0_RKT1_RKT2_ENKUlRKT_RKT0_E_clISB_SE_EEDaSW_SZ_:
[----:B------:R-:W-:-:S06]  /*90d0*/  IADD3 R4, R66, -c[0x0][0x20], RZ ;  /* 0x8000080042047a10 */ /* 0x000fcc0007ffe0ff */
[----:B------:R-:W5:Y:S01]  /*90e0*/  LDL R4, [R4] ;  /* 0x0000000004047983 */ /* 0x000f620000100800 */
[----:B------:R-:W-:Y:S01]  /*90f0*/  IMAD.MOV.U32 R2, RZ, RZ, R6 ;  /* 0x000000ffff027224 */ /* 0x000fe200078e0006 */
[----:B------:R-:W-:-:S04]  /*9100*/  MOV R3, 0x0 ;  /* 0x0000000000037802 */ /* 0x000fc80000000f00 */
[----:B------:R-:W-:Y:S05]  /*9110*/  RET.REL.NODEC R2 `(_ZN7cutlass13device_kernelIN5flash19enable_sm80_to_sm89INS1_16FlashAttnBwdSm80INS1_25CollectiveMainloopBwdSm80ILi2ELi2EN4cute5tupleIJNS5_1CILi128EEES8_NS7_ILi64EEEEEENS_6half_tEfNS_4arch4Sm80ELb0ELb1ELb1ELb0ELb0ELb0ELb0ELb0ELi2ELi4ELi4ELi4ELb0EEENS1_24CollectiveEpilogueBwdGQAISA_fSD_Li256ELb0ELb0EEENS1_19SingleTileSchedulerILb0ELb0ELb0ELi128EEEEEEEEEvNT_6ParamsE) ;  /* 0xffff6ee002007950 */ /* 0x000fea0003c3ffff */
        .type           $_ZN7cutlass13device_kernelIN5flash19enable_sm80_to_sm89INS1_16FlashAttnBwdSm80INS1_25CollectiveMainloopBwdSm80ILi2ELi2EN4cute5tupleIJNS5_1CILi128EEES8_NS7_ILi64EEEEEENS_6half_tEfNS_4arch4Sm80ELb0ELb1ELb1ELb0ELb0ELb0ELb0ELb0ELi2ELi4ELi4ELi4ELb0EEENS1_24CollectiveEpilogueBwdGQAISA_fSD_Li256ELb0ELb0EEENS1_19SingleTileSchedulerILb0ELb0ELb0ELi128EEEEEEEEEvNT_6ParamsE$_ZZN4cute6detail16composition_implINS_5tupleIJNS_1CILi8EEENS3_ILi2EEES5_S5_S4_S5_EEENS2_IJNS3_ILi1EEEiiiNS3_ILi72EEENS3_ILi512EEEEEENS2_IJNS2_IJS5_S5_S5_EEES5_NS3_ILi4EEEEEENS2_IJNS2_IJS7_S9_S4_EEENS3_ILi4096EEENS3_ILi16EEEEEEEEDaRKT_RKT0_RKT1_RKT2_ENKUlRKT_RKT0_E_clISC_SG_EEDaSW_SZ_,@function
        .size           $_ZN7cutlass13device_kernelIN5flash19enable_sm80_to_sm89INS1_16FlashAttnBwdSm80INS1_25CollectiveMainloopBwdSm80ILi2ELi2EN4cute5tupleIJNS5_1CILi128EEES8_NS7_ILi64EEEEEENS_6half_tEfNS_4arch4Sm80ELb0ELb1ELb1ELb0ELb0ELb0ELb0ELb0ELi2ELi4ELi4ELi4ELb0EEENS1_24CollectiveEpilogueBwdGQAISA_fSD_Li256ELb0ELb0EEENS1_19SingleTileSchedulerILb0ELb0ELb0ELi128EEEEEEEEEvNT_6ParamsE$_ZZN4cute6detail16composition_implINS_5tupleIJNS_1CILi8EEENS3_ILi2EEES5_S5_S4_S5_EEENS2_IJNS3_ILi1EEEiiiNS3_ILi72EEENS3_ILi512EEEEEENS2_IJNS2_IJS5_S5_S5_EEES5_NS3_ILi4EEEEEENS2_IJNS2_IJS7_S9_S4_EEENS3_ILi4096EEENS3_ILi16EEEEEEEEDaRKT_RKT0_RKT1_RKT2_ENKUlRKT_RKT0_E_clISC_SG_EEDaSW_SZ_,($_ZN7cutlass13device_kernelIN5flash19enable_sm80_to_sm89INS1_16FlashAttnBwdSm80INS1_25CollectiveMainloopBwdSm80ILi2ELi2EN4cute5tupleIJNS5_1CILi128EEES8_NS7_ILi64EEEEEENS_6half_tEfNS_4arch4Sm80ELb0ELb1ELb1ELb0ELb0ELb0ELb0ELb0ELi2ELi4ELi4ELi4ELb0EEENS1_24CollectiveEpilogueBwdGQAISA_fSD_Li256ELb0ELb0EEENS1_19SingleTileSchedulerILb0ELb0ELb0ELi128EEEEEEEEEvNT_6ParamsE$_ZZN4cute6upcastILi2ENS_5tupleIJNS1_IJNS_1CILi1EEENS1_IJNS2_ILi2EEES4_S4_EEEEEES4_NS1_IJS4_S4_EEEEEENS1_IJNS1_IJNS2_ILi0EEENS1_IJS3_NS2_ILi512EEEiEEEEEENS2_ILi4096EEENS1_IJiNS2_ILi8192EEEEEEEEEEEDaRKT0_RKT1_ENKUlRKT_RKT0_E_clIS6_SC_EEDaSP_SS_ - $_ZN7cutlass13device_kernelIN5flash19enable_sm80_to_sm89INS1_16FlashAttnBwdSm80INS1_25CollectiveMainloopBwdSm80ILi2ELi2EN4cute5tupleIJNS5_1CILi128EEES8_NS7_ILi64EEEEEENS_6half_tEfNS_4arch4Sm80ELb0ELb1ELb1ELb0ELb0ELb0ELb0ELb0ELi2ELi4ELi4ELi4ELb0EEENS1_24CollectiveEpilogueBwdGQAISA_fSD_Li256ELb0ELb0EEENS1_19SingleTileSchedulerILb0ELb0ELb0ELi128EEEEEEEEEvNT_6ParamsE$_ZZN4cute6detail16composition_implINS_5tupleIJNS_1CILi8EEENS3_ILi2EEES5_S5_S4_S5_EEENS2_IJNS3_ILi1EEEiiiNS3_ILi72EEENS3_ILi512EEEEEENS2_IJNS2_IJS5_S5_S5_EEES5_NS3_ILi4EEEEEENS2_IJNS2_IJS7_S9_S4_EEENS3_ILi4096EEENS3_ILi16EEEEEEEEDaRKT_RKT0_RKT1_RKT2_ENKUlRKT_RKT0_E_clISC_SG_EEDaSW_SZ_)
$_ZN7cutlass13device_kernelIN5flash19enable_sm80_to_sm89INS1_16FlashAttnBwdSm80INS1_25CollectiveMainloopBwdSm80ILi2ELi2EN4cute5tupleIJNS5_1CILi128EEES8_NS7_ILi64EEEEEENS_6half_tEfNS_4arch4Sm80ELb0ELb1ELb1ELb0ELb0ELb0ELb0ELb0ELi2ELi4ELi4ELi4ELb0EEENS1_24CollectiveEpilogueBwdGQAISA_fSD_Li256ELb0ELb0EEENS1_19SingleTileSchedulerILb0ELb0ELb0ELi128EEEEEEEEEvNT_6ParamsE$_ZZN4cute6detail16composition_implINS_5tupleIJNS_1CILi8EEENS3_ILi2EEES5_S5_S4_S5_EEENS2_IJNS3_ILi1EEEiiiNS3_ILi72EEENS3_ILi512EEEEEENS2_IJNS2_IJS5_S5_S5_EEES5_NS3_ILi4EEEEEENS2_IJNS2_IJS7_S9_S4_EEENS3_ILi4096EEENS3_ILi16EEEEEEEEDaRKT_RKT0_RKT1_RKT2_ENKUlRKT_RKT0_E_clISC_SG_EEDaSW_SZ_:
[----:B------:R-:W-:-:S05]  /*9120*/  IADD3 R5, R66, -c[0x0][0x20], RZ ;  /* 0x8000080042057a10 */ /* 0x000fca0007ffe0ff */
[----:B------:R1:W5:Y:S04]  /*9130*/  LDL R3, [R5+0x8] ;  /* 0x0000080005037983 */ /* 0x0003680000100800 */
[----:B------:R1:W5:Y:S01]  /*9140*/  LDL R2, [R5+0x4] ;  /* 0x0000040005027983 */ /* 0x0003620000100800 */
[----:B------:R-:W-:Y:S01]  /*9150*/  IMAD.MOV.U32 R30, RZ, RZ, R6 ;  /* 0x000000ffff1e7224 */ /* 0x000fe200078e0006 */
[----:B------:R-:W-:-:S04]  /*9160*/  MOV R31, 0x0 ;  /* 0x00000000001f7802 */ /* 0x000fc80000000f00 */
[----:B------:R-:W-:Y:S05]  /*9170*/  RET.REL.NODEC R30 `(_ZN7cutlass13device_kernelIN5flash19enable_sm80_to_sm89INS1_16FlashAttnBwdSm80INS1_25CollectiveMainloopBwdSm80ILi2ELi2EN4cute5tupleIJNS5_1CILi128EEES8_NS7_ILi64EEEEEENS_6half_tEfNS_4arch4Sm80ELb0ELb1ELb1ELb0ELb0ELb0ELb0ELb0ELi2ELi4ELi4ELi4ELb0EEENS1_24CollectiveEpilogueBwdGQAISA_fSD_Li256ELb0ELb0EEENS1_19SingleTileSchedulerILb0ELb0ELb0ELi128EEEEEEEEEvNT_6ParamsE) ;  /* 0xffff6e801e007950 */ /* 0x000fea0003c3ffff */
        .type           $_ZN7cutlass13device_kernelIN5flash19enable_sm80_to_sm89INS1_16FlashAttnBwdSm80INS1_25CollectiveMainloopBwdSm80ILi2ELi2EN4cute5tupleIJNS5_1CILi128EEES8_NS7_ILi64EEEEEENS_6half_tEfNS_4arch4Sm80ELb0ELb1ELb1ELb0ELb0ELb0ELb0ELb0ELi2ELi4ELi4ELi4ELb0EEENS1_24CollectiveEpilogueBwdGQAISA_fSD_Li256ELb0ELb0EEENS1_19SingleTileSchedulerILb0ELb0ELb0ELi128EEEEEEEEEvNT_6ParamsE$_ZZN4cute6upcastILi2ENS_5tupleIJNS1_IJNS_1CILi1EEENS1_IJNS2_ILi2EEES4_S4_EEEEEES4_NS1_IJS4_S4_EEEEEENS1_IJNS1_IJNS2_ILi0EEENS1_IJS3_NS2_ILi512EEEiEEEEEENS2_ILi4096EEENS1_IJiNS2_ILi8192EEEEEEEEEEEDaRKT0_RKT1_ENKUlRKT_RKT0_E_clIS6_SC_EEDaSP_SS_,@function
        .size           $_ZN7cutlass13device_kernelIN5flash19enable_sm80_to_sm89INS1_16FlashAttnBwdSm80INS1_25CollectiveMainloopBwdSm80ILi2ELi2EN4cute5tupleIJNS5_1CILi128EEES8_NS7_ILi64EEEEEENS_6half_tEfNS_4arch4Sm80ELb0ELb1ELb1ELb0ELb0ELb0ELb0ELb0ELi2ELi4ELi4ELi4ELb0EEENS1_24CollectiveEpilogueBwdGQAISA_fSD_Li256ELb0ELb0EEENS1_19SingleTileSchedulerILb0ELb0ELb0ELi128EEEEEEEEEvNT_6ParamsE$_ZZN4cute6upcastILi2ENS_5tupleIJNS1_IJNS_1CILi1EEENS1_IJNS2_ILi2EEES4_S4_EEEEEES4_NS1_IJS4_S4_EEEEEENS1_IJNS1_IJNS2_ILi0EEENS1_IJS3_NS2_ILi512EEEiEEEEEENS2_ILi4096EEENS1_IJiNS2_ILi8192EEEEEEEEEEEDaRKT0_RKT1_ENKUlRKT_RKT0_E_clIS6_SC_EEDaSP_SS_,($_ZN7cutlass13device_kernelIN5flash19enable_sm80_to_sm89INS1_16FlashAttnBwdSm80INS1_25CollectiveMainloopBwdSm80ILi2ELi2EN4cute5tupleIJNS5_1CILi128EEES8_NS7_ILi64EEEEEENS_6half_tEfNS_4arch4Sm80ELb0ELb1ELb1ELb0ELb0ELb0ELb0ELb0ELi2ELi4ELi4ELi4ELb0EEENS1_24CollectiveEpilogueBwdGQAISA_fSD_Li256ELb0ELb0EEENS1_19SingleTileSchedulerILb0ELb0ELb0ELi128EEEEEEEEEvNT_6ParamsE$_ZZN4cute6upcastILi2ENS_5tupleIJNS1_IJNS_1CILi1EEENS1_IJNS2_ILi2EEES4_S4_EEEEEES4_NS1_IJS4_S4_EEEEEENS1_IJNS1_IJNS2_ILi0EEENS1_IJS3_NS2_ILi512EEEiEEEEEENS2_ILi4096EEENS1_IJiNS2_ILi8192EEEEEEEEEEEDaRKT0_RKT1_ENKUlRKT_RKT0_E_clIS7_SF_EEDaSP_SS_ - $_ZN7cutlass13device_kernelIN5flash19enable_sm80_to_sm89INS1_16FlashAttnBwdSm80INS1_25CollectiveMainloopBwdSm80ILi2ELi2EN4cute5tupleIJNS5_1CILi128EEES8_NS7_ILi64EEEEEENS_6half_tEfNS_4arch4Sm80ELb0ELb1ELb1ELb0ELb0ELb0ELb0ELb0ELi2ELi4ELi4ELi4ELb0EEENS1_24CollectiveEpilogueBwdGQAISA_fSD_Li256ELb0ELb0EEENS1_19SingleTileSchedulerILb0ELb0ELb0ELi128EEEEEEEEEvNT_6ParamsE$_ZZN4cute6upcastILi2ENS_5tupleIJNS1_IJNS_1CILi1EEENS1_IJNS2_ILi2EEES4_S4_EEEEEES4_NS1_IJS4_S4_EEEEEENS1_IJNS1_IJNS2_ILi0EEENS1_IJS3_NS2_ILi512EEEiEEEEEENS2_ILi4096EEENS1_IJiNS2_ILi8192EEEEEEEEEEEDaRKT0_RKT1_ENKUlRKT_RKT0_E_clIS6_SC_EEDaSP_SS_)
$_ZN7cutlass13device_kernelIN5flash19enable_sm80_to_sm89INS1_16FlashAttnBwdSm80INS1_25CollectiveMainloopBwdSm80ILi2ELi2EN4cute5tupleIJNS5_1CILi128EEES8_NS7_ILi64EEEEEENS_6half_tEfNS_4arch4Sm80ELb0ELb1ELb1ELb0ELb0ELb0ELb0ELb0ELi2ELi4ELi4ELi4ELb0EEENS1_24CollectiveEpilogueBwdGQAISA_fSD_Li256ELb0ELb0EEENS1_19SingleTileSchedulerILb0ELb0ELb0ELi128EEEEEEEEEvNT_6ParamsE$_ZZN4cute6upcastILi2ENS_5tupleIJNS1_IJNS_1CILi1EEENS1_IJNS2_ILi2EEES4_S4_EEEEEES4_NS1_IJS4_S4_EEEEEENS1_IJNS1_IJNS2_ILi0EEENS1_IJS3_NS2_ILi512EEEiEEEEEENS2_ILi4096EEENS1_IJiNS2_ILi8192EEEEEEEEEEEDaRKT0_RKT1_ENKUlRKT_RKT0_E_clIS6_SC_EEDaSP_SS_:
[----:B------:R-:W-:-:S06]  /*9180*/  IADD3 R3, R5, -c[0x0][0x20], RZ ;  /* 0x8000080005037a10 */ /* 0x000fcc0007ffe0ff */
[----:B------:R-:W2:Y:S02]  /*9190*/  LDL R3, [R3] ;  /* 0x0000000003037983 */ /* 0x000ea40000100800 */
[----:B--2---:R-:W-:Y:S01]  /*91a0*/  LEA.HI R20, R3, R3, RZ, 0x1 ;  /* 0x0000000303147211 */ /* 0x004fe200078f08ff */
[----:B------:R-:W-:-:S03]  /*91b0*/  IMAD.MOV.U32 R3, RZ, RZ, 0x0 ;  /* 0x00000000ff037424 */ /* 0x000fc600078e00ff */
[----:B------:R-:W-:Y:S01]  /*91c0*/  SHF.R.S32.HI R20, RZ, 0x1, R20 ;  /* 0x00000001ff147819 */ /* 0x000fe20000011414 */
[----:B------:R-:W-:Y:S06]  /*91d0*/  RET.REL.NODEC R2 `(_ZN7cutlass13device_kernelIN5flash19enable_sm80_to_sm89INS1_16FlashAttnBwdSm80INS1_25CollectiveMainloopBwdSm80ILi2ELi2EN4cute5tupleIJNS5_1CILi128EEES8_NS7_ILi64EEEEEENS_6half_tEfNS_4arch4Sm80ELb0ELb1ELb1ELb0ELb0ELb0ELb0ELb0ELi2ELi4ELi4ELi4ELb0EEENS1_24CollectiveEpilogueBwdGQAISA_fSD_Li256ELb0ELb0EEENS1_19SingleTileSchedulerILb0ELb0ELb0ELi128EEEEEEEEEvNT_6ParamsE) ;  /* 0xffff6e2002007950 */ /* 0x000fec0003c3ffff */
        .type           $_ZN7cutlass13device_kernelIN5flash19enable_sm80_to_sm89INS1_16FlashAttnBwdSm80INS1_25CollectiveMainloopBwdSm80ILi2ELi2EN4cute5tupleIJNS5_1CILi128EEES8_NS7_ILi64EEEEEENS_6half_tEfNS_4arch4Sm80ELb0ELb1ELb1ELb0ELb0ELb0ELb0ELb0ELi2ELi4ELi4ELi4ELb0EEENS1_24CollectiveEpilogueBwdGQAISA_fSD_Li256ELb0ELb0EEENS1_19SingleTileSchedulerILb0ELb0ELb0ELi128EEEEEEEEEvNT_6ParamsE$_ZZN4cute6upcastILi2ENS_5tupleIJNS1_IJNS_1CILi1EEENS1_IJNS2_ILi2EEES4_S4_EEEEEES4_NS1_IJS4_S4_EEEEEENS1_IJNS1_IJNS2_ILi0EEENS1_IJS3_NS2_ILi512EEEiEEEEEENS2_ILi4096EEENS1_IJiNS2_ILi8192EEEEEEEEEEEDaRKT0_RKT1_ENKUlRKT_RKT0_E_clIS7_SF_EEDaSP_SS_,@function
        .size           $_ZN7cutlass13device_kernelIN5flash19enable_sm80_to_sm89INS1_16FlashAttnBwdSm80INS1_25CollectiveMainloopBwdSm80ILi2ELi2EN4cute5tupleIJNS5_1CILi128EEES8_NS7_ILi64EEEEEENS_6half_tEfNS_4arch4Sm80ELb0ELb1ELb1ELb0ELb0ELb0ELb0ELb0ELi2ELi4ELi4ELi4ELb0EEENS1_24CollectiveEpilogueBwdGQAISA_fSD_Li256ELb0ELb0EEENS1_19SingleTileSchedulerILb0ELb0ELb0ELi128EEEEEEEEEvNT_6ParamsE$_ZZN4cute6upcastILi2ENS_5tupleIJNS1_IJNS_1CILi1EEENS1_IJNS2_ILi2EEES4_S4_EEEEEES4_NS1_IJS4_S4_EEEEEENS1_IJNS1_IJNS2_ILi0EEENS1_IJS3_NS2_ILi512EEEiEEEEEENS2_ILi4096EEENS1_IJiNS2_ILi8192EEEEEEEEEEEDaRKT0_RKT1_ENKUlRKT_RKT0_E_clIS7_SF_EEDaSP_SS_,($_ZN7cutlass13device_kernelIN5flash19enable_sm80_to_sm89INS1_16FlashAttnBwdSm80INS1_25CollectiveMainloopBwdSm80ILi2ELi2EN4cute5tupleIJNS5_1CILi128EEES8_NS7_ILi64EEEEEENS_6half_tEfNS_4arch4Sm80ELb0ELb1ELb1ELb0ELb0ELb0ELb0ELb0ELi2ELi4ELi4ELi4ELb0EEENS1_24CollectiveEpilogueBwdGQAISA_fSD_Li256ELb0ELb0EEENS1_19SingleTileSchedulerILb0ELb0ELb0ELi128EEEEEEEEEvNT_6ParamsE$_ZZN4cute7crd2crdINS_5tupleIJiiiNS_1CILi0EEEEEENS1_IJNS2_ILi32EEENS2_ILi4EEENS2_ILi2EEENS2_ILi1EEEEEENS1_IJS8_S8_S8_S8_EEEEEDaRKT_RKT0_RKT1_ENKUlRKT_RKT0_RKT1_E_clIiS7_S8_EEDaSM_SP_SS_ - $_ZN7cutlass13device_kernelIN5flash19enable_sm80_to_sm89INS1_16FlashAttnBwdSm80INS1_25CollectiveMainloopBwdSm80ILi2ELi2EN4cute5tupleIJNS5_1CILi128EEES8_NS7_ILi64EEEEEENS_6half_tEfNS_4arch4Sm80ELb0ELb1ELb1ELb0ELb0ELb0ELb0ELb0ELi2ELi4ELi4ELi4ELb0EEENS1_24CollectiveEpilogueBwdGQAISA_fSD_Li256ELb0ELb0EEENS1_19SingleTileSchedulerILb0ELb0ELb0ELi128EEEEEEEEEvNT_6ParamsE$_ZZN4cute6upcastILi2ENS_5tupleIJNS1_IJNS_1CILi1EEENS1_IJNS2_ILi2EEES4_S4_EEEEEES4_NS1_IJS4_S4_EEEEEENS1_IJNS1_IJNS2_ILi0EEENS1_IJS3_NS2_ILi512EEEiEEEEEENS2_ILi4096EEENS1_IJiNS2_ILi8192EEEEEEEEEEEDaRKT0_RKT1_ENKUlRKT_RKT0_E_clIS7_SF_EEDaSP_SS_)
$_ZN7cutlass13device_kernelIN5flash19enable_sm80_to_sm89INS1_16FlashAttnBwdSm80INS1_25CollectiveMainloopBwdSm80ILi2ELi2EN4cute5tupleIJNS5_1CILi128EEES8_NS7_ILi64EEEEEENS_6half_tEfNS_4arch4Sm80ELb0ELb1ELb1ELb0ELb0ELb0ELb0ELb0ELi2ELi4ELi4ELi4ELb0EEENS1_24CollectiveEpilogueBwdGQAISA_fSD_Li256ELb0ELb0EEENS1_19SingleTileSchedulerILb0ELb0ELb0ELi128EEEEEEEEEvNT_6ParamsE$_ZZN4cute6upcastILi2ENS_5tupleIJNS1_IJNS_1CILi1EEENS1_IJNS2_ILi2EEES4_S4_EEEEEES4_NS1_IJS4_S4_EEEEEENS1_IJNS1_IJNS2_ILi0EEENS1_IJS3_NS2_ILi512EEEiEEEEEENS2_ILi4096EEENS1_IJiNS2_ILi8192EEEEEEEEEEEDaRKT0_RKT1_ENKUlRKT_RKT0_E_clIS7_SF_EEDaSP_SS_:
[----:B------:R-:W-:Y:S01]  /*91e0*/  IMAD.MOV.U32 R22, RZ, RZ, R18 ;  /* 0x000000ffff167224 */ /* 0x000fe200078e0012 */
[----:B------:R-:W-:Y:S01]  /*91f0*/  LEA.HI R2, R2, R2, RZ, 0x1 ;  /* 0x0000000202027211 */ /* 0x000fe200078f08ff */
[----:B------:R-:W-:-:S03]  /*9200*/  IMAD.MOV.U32 R23, RZ, RZ, 0x0 ;  /* 0x00000000ff177424 */ /* 0x000fc600078e00ff */
[----:B------:R-:W-:Y:S01]  /*9210*/  SHF.R.S32.HI R2, RZ, 0x1, R2 ;  /* 0x00000001ff027819 */ /* 0x000fe20000011402 */
[----:B------:R-:W-:Y:S06]  /*9220*/  RET.REL.NODEC R22 `(_ZN7cutlass13device_kernelIN5flash19enable_sm80_to_sm89INS1_16FlashAttnBwdSm80INS1_25CollectiveMainloopBwdSm80ILi2ELi2EN4cute5tupleIJNS5_1CILi128EEES8_NS7_ILi64EEEEEENS_6half_tEfNS_4arch4Sm80ELb0ELb1ELb1ELb0ELb0ELb0ELb0ELb0ELi2ELi4ELi4ELi4ELb0EEENS1_24CollectiveEpilogueBwdGQAISA_fSD_Li256ELb0ELb0EEENS1_19SingleTileSchedulerILb0ELb0ELb0ELi128EEEEEEEEEvNT_6ParamsE) ;  /* 0xffff6dd016007950 */ /* 0x000fec0003c3ffff */
        .type           $_ZN7cutlass13device_kernelIN5flash19enable_sm80_to_sm89INS1_16FlashAttnBwdSm80INS1_25CollectiveMainloopBwdSm80ILi2ELi2EN4cute5tupleIJNS5_1CILi128EEES8_NS7_ILi64EEEEEENS_6half_tEfNS_4arch4Sm80ELb0ELb1ELb1ELb0ELb0ELb0ELb0ELb0ELi2ELi4ELi4ELi4ELb0EEENS1_24CollectiveEpilogueBwdGQAISA_fSD_Li256ELb0ELb0EEENS1_19SingleTileSchedulerILb0ELb0ELb0ELi128EEEEEEEEEvNT_6ParamsE$_ZZN4cute7crd2crdINS_5tupleIJiiiNS_1CILi0EEEEEENS1_IJNS2_ILi32EEENS2_ILi4EEENS2_ILi2EEENS2_ILi1EEEEEENS1_IJS8_S8_S8_S8_EEEEEDaRKT_RKT0_RKT1_ENKUlRKT_RKT0_RKT1_E_clIiS7_S8_EEDaSM_SP_SS_,@function
        .size           $_ZN7cutlass13device_kernelIN5flash19enable_sm80_to_sm89INS1_16FlashAttnBwdSm80INS1_25CollectiveMainloopBwdSm80ILi2ELi2EN4cute5tupleIJNS5_1CILi128EEES8_NS7_ILi64EEEEEENS_6half_tEfNS_4arch4Sm80ELb0ELb1ELb1ELb0ELb0ELb0ELb0ELb0ELi2ELi4ELi4ELi4ELb0EEENS1_24CollectiveEpilogueBwdGQAISA_fSD_Li256ELb0ELb0EEENS1_19SingleTileSchedulerILb0ELb0ELb0ELi128EEEEEEEEEvNT_6ParamsE$_ZZN4cute7crd2crdINS_5tupleIJiiiNS_1CILi0EEEEEENS1_IJNS2_ILi32EEENS2_ILi4EEENS2_ILi2EEENS2_ILi1EEEEEENS1_IJS8_S8_S8_S8_EEEEEDaRKT_RKT0_RKT1_ENKUlRKT_RKT0_RKT1_E_clIiS7_S8_EEDaSM_SP_SS_,($_ZN7cutlass13device_kernelIN5flash19enable_sm80_to_sm89INS1_16FlashAttnBwdSm80INS1_25CollectiveMainloopBwdSm80ILi2ELi2EN4cute5tupleIJNS5_1CILi128EEES8_NS7_ILi64EEEEEENS_6half_tEfNS_4arch4Sm80ELb0ELb1ELb1ELb0ELb0ELb0ELb0ELb0ELi2ELi4ELi4ELi4ELb0EEENS1_24CollectiveEpilogueBwdGQAISA_fSD_Li256ELb0ELb0EEENS1_19SingleTileSchedulerILb0ELb0ELb0ELi128EEEEEEEEEvNT_6ParamsE$_ZZN4cute7flattenINS_5tupleIJNS1_IJNS_1CILi0EEENS1_IJNS2_ILi1EEENS2_ILi512EEEiEEEEEENS2_ILi4096EEENS1_IJiNS2_ILi8192EEEEEEEEEEEDaRKT_ENKUlRKT_E_clIS7_EEDaSH_ - $_ZN7cutlass13device_kernelIN5flash19enable_sm80_to_sm89INS1_16FlashAttnBwdSm80INS1_25CollectiveMainloopBwdSm80ILi2ELi2EN4cute5tupleIJNS5_1CILi128EEES8_NS7_ILi64EEEEEENS_6half_tEfNS_4arch4Sm80ELb0ELb1ELb1ELb0ELb0ELb0ELb0ELb0ELi2ELi4ELi4ELi4ELb0EEENS1_24CollectiveEpilogueBwdGQAISA_fSD_Li256ELb0ELb0EEENS1_19SingleTileSchedulerILb0ELb0ELb0ELi128EEEEEEEEEvNT_6ParamsE$_ZZN4cute7crd2crdINS_5tupleIJiiiNS_1CILi0EEEEEENS1_IJNS2_ILi32EEENS2_ILi4EEENS2_ILi2EEENS2_ILi1EEEEEENS1_IJS8_S8_S8_S8_EEEEEDaRKT_RKT0_RKT1_ENKUlRKT_RKT0_RKT1_E_clIiS7_S8_EEDaSM_SP_SS_)
$_ZN7cutlass13device_kernelIN5flash19enable_sm80_to_sm89INS1_16FlashAttnBwdSm80INS1_25CollectiveMainloopBwdSm80ILi2ELi2EN4cute5tupleIJNS5_1CILi128EEES8_NS7_ILi64EEEEEENS_6half_tEfNS_4arch4Sm80ELb0ELb1ELb1ELb0ELb0ELb0ELb0ELb0ELi2ELi4ELi4ELi4ELb0EEENS1_24CollectiveEpilogueBwdGQAISA_fSD_Li256ELb0ELb0EEENS1_19SingleTileSchedulerILb0ELb0ELb0ELi128EEEEEEEEEvNT_6ParamsE$_ZZN4cute7crd2crdINS_5tupleIJiiiNS_1CILi0EEEEEENS1_IJNS2_ILi32EEENS2_ILi4EEENS2_ILi2EEENS2_ILi1EEEEEENS1_IJS8_S8_S8_S8_EEEEEDaRKT_RKT0_RKT1_ENKUlRKT_RKT0_RKT1_E_clIiS7_S8_EEDaSM_SP_SS_:
[----:B------:R-:W-:-:S04]  /*9230*/  MOV R13, 0x0 ;  /* 0x00000000000d7802 */ /* 0x000fc80000000f00 */
[----:B------:R-:W-:Y:S05]  /*9240*/  RET.REL.NODEC R12 `(_ZN7cutlass13device_kernelIN5flash19enable_sm80_to_sm89INS1_16FlashAttnBwdSm80INS1_25CollectiveMainloopBwdSm80ILi2ELi2EN4cute5tupleIJNS5_1CILi128EEES8_NS7_ILi64EEEEEENS_6half_tEfNS_4arch4Sm80ELb0ELb1ELb1ELb0ELb0ELb0ELb0ELb0ELi2ELi4ELi4ELi4ELb0EEENS1_24CollectiveEpilogueBwdGQAISA_fSD_Li256ELb0ELb0EEENS1_19SingleTileSchedulerILb0ELb0ELb0ELi128EEEEEEEEEvNT_6ParamsE) ;  /* 0xffff6db00c007950 */ /* 0x000fea0003c3ffff */
        .type           $_ZN7cutlass13device_kernelIN5flash19enable_sm80_to_sm89INS1_16FlashAttnBwdSm80INS1_25CollectiveMainloopBwdSm80ILi2ELi2EN4cute5tupleIJNS5_1CILi128EEES8_NS7_ILi64EEEEEENS_6half_tEfNS_4arch4Sm80ELb0ELb1ELb1ELb0ELb0ELb0ELb0ELb0ELi2ELi4ELi4ELi4ELb0EEENS1_24CollectiveEpilogueBwdGQAISA_fSD_Li256ELb0ELb0EEENS1_19SingleTileSchedulerILb0ELb0ELb0ELi128EEEEEEEEEvNT_6ParamsE$_ZZN4cute7flattenINS_5tupleIJNS1_IJNS_1CILi0EEENS1_IJNS2_ILi1EEENS2_ILi512EEEiEEEEEENS2_ILi4096EEENS1_IJiNS2_ILi8192EEEEEEEEEEEDaRKT_ENKUlRKT_E_clIS7_EEDaSH_,@function
        .size           $_ZN7cutlass13device_kernelIN5flash19enable_sm80_to_sm89INS1_16FlashAttnBwdSm80INS1_25CollectiveMainloopBwdSm80ILi2ELi2EN4cute5tupleIJNS5_1CILi128EEES8_NS7_ILi64EEEEEENS_6half_tEfNS_4arch4Sm80ELb0ELb1ELb1ELb0ELb0ELb0ELb0ELb0ELi2ELi4ELi4ELi4ELb0EEENS1_24CollectiveEpilogueBwdGQAISA_fSD_Li256ELb0ELb0EEENS1_19SingleTileSchedulerILb0ELb0ELb0ELi128EEEEEEEEEvNT_6ParamsE$_ZZN4cute7flattenINS_5tupleIJNS1_IJNS_1CILi0EEENS1_IJNS2_ILi1EEENS2_ILi512EEEiEEEEEENS2_ILi4096EEENS1_IJiNS2_ILi8192EEEEEEEEEEEDaRKT_ENKUlRKT_E_clIS7_EEDaSH_,($_ZN7cutlass13device_kernelIN5flash19enable_sm80_to_sm89INS1_16FlashAttnBwdSm80INS1_25CollectiveMainloopBwdSm80ILi2ELi2EN4cute5tupleIJNS5_1CILi128EEES8_NS7_ILi64EEEEEENS_6half_tEfNS_4arch4Sm80ELb0ELb1ELb1ELb0ELb0ELb0ELb0ELb0ELi2ELi4ELi4ELi4ELb0EEENS1_24CollectiveEpilogueBwdGQAISA_fSD_Li256ELb0ELb0EEENS1_19SingleTileSchedulerILb0ELb0ELb0ELi128EEEEEEEEEvNT_6ParamsE$_ZZN4cute7flattenINS_5tupleIJNS1_IJNS_1CILi0EEENS1_IJNS2_ILi1EEENS2_ILi512EEEiEEEEEENS2_ILi4096EEENS1_IJiNS2_ILi8192EEEEEEEEEEEDaRKT_ENKUlRKT_E_clISA_EEDaSH_ - $_ZN7cutlass13device_kernelIN5flash19enable_sm80_to_sm89INS1_16FlashAttnBwdSm80INS1_25CollectiveMainloopBwdSm80ILi2ELi2EN4cute5tupleIJNS5_1CILi128EEES8_NS7_ILi64EEEEEENS_6half_tEfNS_4arch4Sm80ELb0ELb1ELb1ELb0ELb0ELb0ELb0ELb0ELi2ELi4ELi4ELi4ELb0EEENS1_24CollectiveEpilogueBwdGQAISA_fSD_Li256ELb0ELb0EEENS1_19SingleTileSchedulerILb0ELb0ELb0ELi128EEEEEEEEEvNT_6ParamsE$_ZZN4cute7flattenINS_5tupleIJNS1_IJNS_1CILi0EEENS1_IJNS2_ILi1EEENS2_ILi512EEEiEEEEEENS2_ILi4096EEENS1_IJiNS2_ILi8192EEEEEEEEEEEDaRKT_ENKUlRKT_E_clIS7_EEDaSH_)
$_ZN7cutlass13device_kernelIN5flash19enable_sm80_to_sm89INS1_16FlashAttnBwdSm80INS1_25CollectiveMainloopBwdSm80ILi2ELi2EN4cute5tupleIJNS5_1CILi128EEES8_NS7_ILi64EEEEEENS_6half_tEfNS_4arch4Sm80ELb0ELb1ELb1ELb0ELb0ELb0ELb0ELb0ELi2ELi4ELi4ELi4ELb0EEENS1_24CollectiveEpilogueBwdGQAISA_fSD_Li256ELb0ELb0EEENS1_19SingleTileSchedulerILb0ELb0ELb0ELi128EEEEEEEEEvNT_6ParamsE$_ZZN4cute7flattenINS_5tupleIJNS1_IJNS_1CILi0EEENS1_IJNS2_ILi1EEENS2_ILi512EEEiEEEEEENS2_ILi4096EEENS1_IJiNS2_ILi8192EEEEEEEEEEEDaRKT_ENKUlRKT_E_clIS7_EEDaSH_:
[----:B------:R-:W-:-:S04]  /*9250*/  MOV R3, 0x0 ;  /* 0x0000000000037802 */ /* 0x000fc80000000f00 */
[----:B------:R-:W-:Y:S05]  /*9260*/  RET.REL.NODEC R2 `(_ZN7cutlass13device_kernelIN5flash19enable_sm80_to_sm89INS1_16FlashAttnBwdSm80INS1_25CollectiveMainloopBwdSm80ILi2ELi2EN4cute5tupleIJNS5_1CILi128EEES8_NS7_ILi64EEEEEENS_6half_tEfNS_4arch4Sm80ELb0ELb1ELb1ELb0ELb0ELb0ELb0ELb0ELi2ELi4ELi4ELi4ELb0EEENS1_24CollectiveEpilogueBwdGQAISA_fSD_Li256ELb0ELb0EEENS1_19SingleTileSchedulerILb0ELb0ELb0ELi128EEEEEEEEEvNT_6ParamsE) ;  /* 0xffff6d9002007950 */ /* 0x000fea0003c3ffff */
        .type           $_ZN7cutlass13device_kernelIN5flash19enable_sm80_to_sm89INS1_16FlashAttnBwdSm80INS1_25CollectiveMainloopBwdSm80ILi2ELi2EN4cute5tupleIJNS5_1CILi128EEES8_NS7_ILi64EEEEEENS_6half_tEfNS_4arch4Sm80ELb0ELb1ELb1ELb0ELb0ELb0ELb0ELb0ELi2ELi4ELi4ELi4ELb0EEENS1_24CollectiveEpilogueBwdGQAISA_fSD_Li256ELb0ELb0EEENS1_19SingleTileSchedulerILb0ELb0ELb0ELi128EEEEEEEEEvNT_6ParamsE$_ZZN4cute7flattenINS_5tupleIJNS1_IJNS_1CILi0EEENS1_IJNS2_ILi1EEENS2_ILi512EEEiEEEEEENS2_ILi4096EEENS1_IJiNS2_ILi8192EEEEEEEEEEEDaRKT_ENKUlRKT_E_clISA_EEDaSH_,@function
        .size           $_ZN7cutlass13device_kernelIN5flash19enable_sm80_to_sm89INS1_16FlashAttnBwdSm80INS1_25CollectiveMainloopBwdSm80ILi2ELi2EN4cute5tupleIJNS5_1CILi128EEES8_NS7_ILi64EEEEEENS_6half_tEfNS_4arch4Sm80ELb0ELb1ELb1ELb0ELb0ELb0ELb0ELb0ELi2ELi4ELi4ELi4ELb0EEENS1_24CollectiveEpilogueBwdGQAISA_fSD_Li256ELb0ELb0EEENS1_19SingleTileSchedulerILb0ELb0ELb0ELi128EEEEEEEEEvNT_6ParamsE$_ZZN4cute7flattenINS_5tupleIJNS1_IJNS_1CILi0EEENS1_IJNS2_ILi1EEENS2_ILi512EEEiEEEEEENS2_ILi4096EEENS1_IJiNS2_ILi8192EEEEEEEEEEEDaRKT_ENKUlRKT_E_clISA_EEDaSH_,($_ZN7cutlass13device_kernelIN5flash19enable_sm80_to_sm89INS1_16FlashAttnBwdSm80INS1_25CollectiveMainloopBwdSm80ILi2ELi2EN4cute5tupleIJNS5_1CILi128EEES8_NS7_ILi64EEEEEENS_6half_tEfNS_4arch4Sm80ELb0ELb1ELb1ELb0ELb0ELb0ELb0ELb0ELi2ELi4ELi4ELi4ELb0EEENS1_24CollectiveEpilogueBwdGQAISA_fSD_Li256ELb0ELb0EEENS1_19SingleTileSchedulerILb0ELb0ELb0ELi128EEEEEEEEEvNT_6ParamsE$_ZZN4cute7flattenINS_5tupleIJNS_1CILi1EEENS1_IJNS2_ILi8EEEiiEEENS2_ILi64EEENS1_IJiNS2_ILi144EEENS2_ILi288EEEEEENS2_ILi512EEEEEEEEDaRKT_ENKUlRKT_E_clIS5_EEDaSH_ - $_ZN7cutlass13device_kernelIN5flash19enable_sm80_to_sm89INS1_16FlashAttnBwdSm80INS1_25CollectiveMainloopBwdSm80ILi2ELi2EN4cute5tupleIJNS5_1CILi128EEES8_NS7_ILi64EEEEEENS_6half_tEfNS_4arch4Sm80ELb0ELb1ELb1ELb0ELb0ELb0ELb0ELb0ELi2ELi4ELi4ELi4ELb0EEENS1_24CollectiveEpilogueBwdGQAISA_fSD_Li256ELb0ELb0EEENS1_19SingleTileSchedulerILb0ELb0ELb0ELi128EEEEEEEEEvNT_6ParamsE$_ZZN4cute7flattenINS_5tupleIJNS1_IJNS_1CILi0EEENS1_IJNS2_ILi1EEENS2_ILi512EEEiEEEEEENS2_ILi4096EEENS1_IJiNS2_ILi8192EEEEEEEEEEEDaRKT_ENKUlRKT_E_clISA_EEDaSH_)
$_ZN7cutlass13device_kernelIN5flash19enable_sm80_to_sm89INS1_16FlashAttnBwdSm80INS1_25CollectiveMainloopBwdSm80ILi2ELi2EN4cute5tupleIJNS5_1CILi128EEES8_NS7_ILi64EEEEEENS_6half_tEfNS_4arch4Sm80ELb0ELb1ELb1ELb0ELb0ELb0ELb0ELb0ELi2ELi4ELi4ELi4ELb0EEENS1_24CollectiveEpilogueBwdGQAISA_fSD_Li256ELb0ELb0EEENS1_19SingleTileSchedulerILb0ELb0ELb0ELi128EEEEEEEEEvNT_6ParamsE$_ZZN4cute7flattenINS_5tupleIJNS1_IJNS_1CILi0EEENS1_IJNS2_ILi1EEENS2_ILi512EEEiEEEEEENS2_ILi4096EEENS1_IJiNS2_ILi8192EEEEEEEEEEEDaRKT_ENKUlRKT_E_clISA_EEDaSH_:
[----:B------:R-:W-:-:S04]  /*9270*/  MOV R3, 0x0 ;  /* 0x0000000000037802 */ /* 0x000fc80000000f00 */
[----:B------:R-:W-:Y:S05]  /*9280*/  RET.REL.NODEC R2 `(_ZN7cutlass13device_kernelIN5flash19enable_sm80_to_sm89INS1_16FlashAttnBwdSm80INS1_25CollectiveMainloopBwdSm80ILi2ELi2EN4cute5tupleIJNS5_1CILi128EEES8_NS7_ILi64EEEEEENS_6half_tEfNS_4arch4Sm80ELb0ELb1ELb1ELb0ELb0ELb0ELb0ELb0ELi2ELi4ELi4ELi4ELb0EEENS1_24CollectiveEpilogueBwdGQAISA_fSD_Li256ELb0ELb0EEENS1_19SingleTileSchedulerILb0ELb0ELb0ELi128EEEEEEEEEvNT_6ParamsE) ;  /* 0xffff6d7002007950 */ /* 0x000fea0003c3ffff */
        .type           $_ZN7cutlass13device_kernelIN5flash19enable_sm80_to_sm89INS1_16FlashAttnBwdSm80INS1_25CollectiveMainloopBwdSm80ILi2ELi2EN4cute5tupleIJNS5_1CILi128EEES8_NS7_ILi64EEEEEENS_6half_tEfNS_4arch4Sm80ELb0ELb1ELb1ELb0ELb0ELb0ELb0ELb0ELi2ELi4ELi4ELi4ELb0EEENS1_24CollectiveEpilogueBwdGQAISA_fSD_Li256ELb0ELb0EEENS1_19SingleTileSchedulerILb0ELb0ELb0ELi128EEEEEEEEEvNT_6ParamsE$_ZZN4cute7flattenINS_5tupleIJNS_1CILi1EEENS1_IJNS2_ILi8EEEiiEEENS2_ILi64EEENS1_IJiNS2_ILi144EEENS2_ILi288EEEEEENS2_ILi512EEEEEEEEDaRKT_ENKUlRKT_E_clIS5_EEDaSH_,@function
        .size           $_ZN7cutlass13device_kernelIN5flash19enable_sm80_to_sm89INS1_16FlashAttnBwdSm80INS1_25CollectiveMainloopBwdSm80ILi2ELi2EN4cute5tupleIJNS5_1CILi128EEES8_NS7_ILi64EEEEEENS_6half_tEfNS_4arch4Sm80ELb0ELb1ELb1ELb0ELb0ELb0ELb0ELb0ELi2ELi4ELi4ELi4ELb0EEENS1_24CollectiveEpilogueBwdGQAISA_fSD_Li256ELb0ELb0EEENS1_19SingleTileSchedulerILb0ELb0ELb0ELi128EEEEEEEEEvNT_6ParamsE$_ZZN4cute7flattenINS_5tupleIJNS_1CILi1EEENS1_IJNS2_ILi8EEEiiEEENS2_ILi64EEENS1_IJiNS2_ILi144EEENS2_ILi288EEEEEENS2_ILi512EEEEEEEEDaRKT_ENKUlRKT_E_clIS5_EEDaSH_,($_ZN7cutlass13device_kernelIN5flash19enable_sm80_to_sm89INS1_16FlashAttnBwdSm80INS1_25CollectiveMainloopBwdSm80ILi2ELi2EN4cute5tupleIJNS5_1CILi128EEES8_NS7_ILi64EEEEEENS_6half_tEfNS_4arch4Sm80ELb0ELb1ELb1ELb0ELb0ELb0ELb0ELb0ELi2ELi4ELi4ELi4ELb0EEENS1_24CollectiveEpilogueBwdGQAISA_fSD_Li256ELb0ELb0EEENS1_19SingleTileSchedulerILb0ELb0ELb0ELi128EEEEEEEEEvNT_6ParamsE$_ZZN4cute7flattenINS_5tupleIJNS_1CILi1EEENS1_IJNS2_ILi8EEEiiEEENS2_ILi64EEENS1_IJiNS2_ILi144EEENS2_ILi288EEEEEENS2_ILi512EEEEEEEEDaRKT_ENKUlRKT_E_clIS9_EEDaSH_ - $_ZN7cutlass13device_kernelIN5flash19enable_sm80_to_sm89INS1_16FlashAttnBwdSm80INS1_25CollectiveMainloopBwdSm80ILi2ELi2EN4cute5tupleIJNS5_1CILi128EEES8_NS7_ILi64EEEEEENS_6half_tEfNS_4arch4Sm80ELb0ELb1ELb1ELb0ELb0ELb0ELb0ELb0ELi2ELi4ELi4ELi4ELb0EEENS1_24CollectiveEpilogueBwdGQAISA_fSD_Li256ELb0ELb0EEENS1_19SingleTileSchedulerILb0ELb0ELb0ELi128EEEEEEEEEvNT_6ParamsE$_ZZN4cute7flattenINS_5tupleIJNS_1CILi1EEENS1_IJNS2_ILi8EEEiiEEENS2_ILi64EEENS1_IJiNS2_ILi144EEENS2_ILi288EEEEEENS2_ILi512EEEEEEEEDaRKT_ENKUlRKT_E_clIS5_EEDaSH_)
$_ZN7cutlass13device_kernelIN5flash19enable_sm80_to_sm89INS1_16FlashAttnBwdSm80INS1_25CollectiveMainloopBwdSm80ILi2ELi2EN4cute5tupleIJNS5_1CILi128EEES8_NS7_ILi64EEEEEENS_6half_tEfNS_4arch4Sm80ELb0ELb1ELb1ELb0ELb0ELb0ELb0ELb0ELi2ELi4ELi4ELi4ELb0EEENS1_24CollectiveEpilogueBwdGQAISA_fSD_Li256ELb0ELb0EEENS1_19SingleTileSchedulerILb0ELb0ELb0ELi128EEEEEEEEEvNT_6ParamsE$_ZZN4cute7flattenINS_5tupleIJNS_1CILi1EEENS1_IJNS2_ILi8EEEiiEEENS2_ILi64EEENS1_IJiNS2_ILi144EEENS2_ILi288EEEEEENS2_ILi512EEEEEEEEDaRKT_ENKUlRKT_E_clIS5_EEDaSH_:
[----:B------:R-:W-:Y:S02]  /*9290*/  MOV R34, R4 ;  /* 0x0000000400227202 */ /* 0x000fe40000000f00 */
[----:B------:R-:W-:Y:S02]  /*92a0*/  MOV R35, 0x0 ;  /* 0x0000000000237802 */ /* 0x000fe40000000f00 */
[----:B------:R-:W-:Y:S02]  /*92b0*/  MOV R5, R3 ;  /* 0x0000000300057202 */ /* 0x000fe40000000f00 */
[----:B------:R-:W-:Y:S05]  /*92c0*/  RET.REL.NODEC R34 `(_ZN7cutlass13device_kernelIN5flash19enable_sm80_to_sm89INS1_16FlashAttnBwdSm80INS1_25CollectiveMainloopBwdSm80ILi2ELi2EN4cute5tupleIJNS5_1CILi128EEES8_NS7_ILi64EEEEEENS_6half_tEfNS_4arch4Sm80ELb0ELb1ELb1ELb0ELb0ELb0ELb0ELb0ELi2ELi4ELi4ELi4ELb0EEENS1_24CollectiveEpilogueBwdGQAISA_fSD_Li256ELb0ELb0EEENS1_19SingleTileSchedulerILb0ELb0ELb0ELi128EEEEEEEEEvNT_6ParamsE) ;  /* 0xffff6d3022007950 */ /* 0x000fea0003c3ffff */
        .type           $_ZN7cutlass13device_kernelIN5flash19enable_sm80_to_sm89INS1_16FlashAttnBwdSm80INS1_25CollectiveMainloopBwdSm80ILi2ELi2EN4cute5tupleIJNS5_1CILi128EEES8_NS7_ILi64EEEEEENS_6half_tEfNS_4arch4Sm80ELb0ELb1ELb1ELb0ELb0ELb0ELb0ELb0ELi2ELi4ELi4ELi4ELb0EEENS1_24CollectiveEpilogueBwdGQAISA_fSD_Li256ELb0ELb0EEENS1_19SingleTileSchedulerILb0ELb0ELb0ELi128EEEEEEEEEvNT_6ParamsE$_ZZN4cute7flattenINS_5tupleIJNS_1CILi1EEENS1_IJNS2_ILi8EEEiiEEENS2_ILi64EEENS1_IJiNS2_ILi144EEENS2_ILi288EEEEEENS2_ILi512EEEEEEEEDaRKT_ENKUlRKT_E_clIS9_EEDaSH_,@function
        .size           $_ZN7cutlass13device_kernelIN5flash19enable_sm80_to_sm89INS1_16FlashAttnBwdSm80INS1_25CollectiveMainloopBwdSm80ILi2ELi2EN4cute5tupleIJNS5_1CILi128EEES8_NS7_ILi64EEEEEENS_6half_tEfNS_4arch4Sm80ELb0ELb1ELb1ELb0ELb0ELb0ELb0ELb0ELi2ELi4ELi4ELi4ELb0EEENS1_24CollectiveEpilogueBwdGQAISA_fSD_Li256ELb0ELb0EEENS1_19SingleTileSchedulerILb0ELb0ELb0ELi128EEEEEEEEEvNT_6ParamsE$_ZZN4cute7flattenINS_5tupleIJNS_1CILi1EEENS1_IJNS2_ILi8EEEiiEEENS2_ILi64EEENS1_IJiNS2_ILi144EEENS2_ILi288EEEEEENS2_ILi512EEEEEEEEDaRKT_ENKUlRKT_E_clIS9_EEDaSH_,($_ZN7cutlass13device_kernelIN5flash19enable_sm80_to_sm89INS1_16FlashAttnBwdSm80INS1_25CollectiveMainloopBwdSm80ILi2ELi2EN4cute5tupleIJNS5_1CILi128EEES8_NS7_ILi64EEEEEENS_6half_tEfNS_4arch4Sm80ELb0ELb1ELb1ELb0ELb0ELb0ELb0ELb0ELi2ELi4ELi4ELi4ELb0EEENS1_24CollectiveEpilogueBwdGQAISA_fSD_Li256ELb0ELb0EEENS1_19SingleTileSchedulerILb0ELb0ELb0ELi128EEEEEEEEEvNT_6ParamsE$_ZZN4cute7flattenINS_5tupleIJNS_1CILi1EEENS1_IJiiiEEENS2_ILi64EEENS1_IJNS2_ILi72EEENS2_ILi144EEENS2_ILi288EEEEEENS2_ILi512EEEEEEEEDaRKT_ENKUlRKT_E_clIS4_EEDaSH_ - $_ZN7cutlass13device_kernelIN5flash19enable_sm80_to_sm89INS1_16FlashAttnBwdSm80INS1_25CollectiveMainloopBwdSm80ILi2ELi2EN4cute5tupleIJNS5_1CILi128EEES8_NS7_ILi64EEEEEENS_6half_tEfNS_4arch4Sm80ELb0ELb1ELb1ELb0ELb0ELb0ELb0ELb0ELi2ELi4ELi4ELi4ELb0EEENS1_24CollectiveEpilogueBwdGQAISA_fSD_Li256ELb0ELb0EEENS1_19SingleTileSchedulerILb0ELb0ELb0ELi128EEEEEEEEEvNT_6ParamsE$_ZZN4cute7flattenINS_5tupleIJNS_1CILi1EEENS1_IJNS2_ILi8EEEiiEEENS2_ILi64EEENS1_IJiNS2_ILi144EEENS2_ILi288EEEEEENS2_ILi512EEEEEEEEDaRKT_ENKUlRKT_E_clIS9_EEDaSH_)
$_ZN7cutlass13device_kernelIN5flash19enable_sm80_to_sm89INS1_16FlashAttnBwdSm80INS1_25CollectiveMainloopBwdSm80ILi2ELi2EN4cute5tupleIJNS5_1CILi128EEES8_NS7_ILi64EEEEEENS_6half_tEfNS_4arch4Sm80ELb0ELb1ELb1ELb0ELb0ELb0ELb0ELb0ELi2ELi4ELi4ELi4ELb0EEENS1_24CollectiveEpilogueBwdGQAISA_fSD_Li256ELb0ELb0EEENS1_19SingleTileSchedulerILb0ELb0ELb0ELi128EEEEEEEEEvNT_6ParamsE$_ZZN4cute7flattenINS_5tupleIJNS_1CILi1EEENS1_IJNS2_ILi8EEEiiEEENS2_ILi64EEENS1_IJiNS2_ILi144EEENS2_ILi288EEEEEENS2_ILi512EEEEEEEEDaRKT_ENKUlRKT_E_clIS9_EEDaSH_:
[----:B------:R-:W-:Y:S02]  /*92d0*/  MOV R34, R4 ;  /* 0x0000000400227202 */ /* 0x000fe40000000f00 */
[----:B------:R-:W-:-:S04]  /*92e0*/  MOV R35, 0x0 ;  /* 0x0000000000237802 */ /* 0x000fc80000000f00 */
[----:B------:R-:W-:Y:S05]  /*92f0*/  RET.REL.NODEC R34 `(_ZN7cutlass13device_kernelIN5flash19enable_sm80_to_sm89INS1_16FlashAttnBwdSm80INS1_25CollectiveMainloopBwdSm80ILi2ELi2EN4cute5tupleIJNS5_1CILi128EEES8_NS7_ILi64EEEEEENS_6half_tEfNS_4arch4Sm80ELb0ELb1ELb1ELb0ELb0ELb0ELb0ELb0ELi2ELi4ELi4ELi4ELb0EEENS1_24CollectiveEpilogueBwdGQAISA_fSD_Li256ELb0ELb0EEENS1_19SingleTileSchedulerILb0ELb0ELb0ELi128EEEEEEEEEvNT_6ParamsE) ;  /* 0xffff6d0022007950 */ /* 0x000fea0003c3ffff */
        .type           $_ZN7cutlass13device_kernelIN5flash19enable_sm80_to_sm89INS1_16FlashAttnBwdSm80INS1_25CollectiveMainloopBwdSm80ILi2ELi2EN4cute5tupleIJNS5_1CILi128EEES8_NS7_ILi64EEEEEENS_6half_tEfNS_4arch4Sm80ELb0ELb1ELb1ELb0ELb0ELb0ELb0ELb0ELi2ELi4ELi4ELi4ELb0EEENS1_24CollectiveEpilogueBwdGQAISA_fSD_Li256ELb0ELb0EEENS1_19SingleTileSchedulerILb0ELb0ELb0ELi128EEEEEEEEEvNT_6ParamsE$_ZZN4cute7flattenINS_5tupleIJNS_1CILi1EEENS1_IJiiiEEENS2_ILi64EEENS1_IJNS2_ILi72EEENS2_ILi144EEENS2_ILi288EEEEEENS2_ILi512EEEEEEEEDaRKT_ENKUlRKT_E_clIS4_EEDaSH_,@function
        .size           $_ZN7cutlass13device_kernelIN5flash19enable_sm80_to_sm89INS1_16FlashAttnBwdSm80INS1_25CollectiveMainloopBwdSm80ILi2ELi2EN4cute5tupleIJNS5_1CILi128EEES8_NS7_ILi64EEEEEENS_6half_tEfNS_4arch4Sm80ELb0ELb1ELb1ELb0ELb0ELb0ELb0ELb0ELi2ELi4ELi4ELi4ELb0EEENS1_24CollectiveEpilogueBwdGQAISA_fSD_Li256ELb0ELb0EEENS1_19SingleTileSchedulerILb0ELb0ELb0ELi128EEEEEEEEEvNT_6ParamsE$_ZZN4cute7flattenINS_5tupleIJNS_1CILi1EEENS1_IJiiiEEENS2_ILi64EEENS1_IJNS2_ILi72EEENS2_ILi144EEENS2_ILi288EEEEEENS2_ILi512EEEEEEEEDaRKT_ENKUlRKT_E_clIS4_EEDaSH_,($_ZN7cutlass13device_kernelIN5flash19enable_sm80_to_sm89INS1_16FlashAttnBwdSm80INS1_25CollectiveMainloopBwdSm80ILi2ELi2EN4cute5tupleIJNS5_1CILi128EEES8_NS7_ILi64EEEEEENS_6half_tEfNS_4arch4Sm80ELb0ELb1ELb1ELb0ELb0ELb0ELb0ELb0ELi2ELi4ELi4ELi4ELb0EEENS1_24CollectiveEpilogueBwdGQAISA_fSD_Li256ELb0ELb0EEENS1_19SingleTileSchedulerILb0ELb0ELb0ELi128EEEEEEEEEvNT_6ParamsE$_ZZN4cute7idx2crdINS_5tupleIJiiNS_1CILi0EEEEEENS1_IJNS1_IJNS2_ILi4EEENS2_ILi8EEEEEENS2_ILi2EEENS2_ILi1EEEEEEEEDaRKT_RKT0_ENKUlRKT_RKT0_E_clIiS7_EEDaSJ_SM_ - $_ZN7cutlass13device_kernelIN5flash19enable_sm80_to_sm89INS1_16FlashAttnBwdSm80INS1_25CollectiveMainloopBwdSm80ILi2ELi2EN4cute5tupleIJNS5_1CILi128EEES8_NS7_ILi64EEEEEENS_6half_tEfNS_4arch4Sm80ELb0ELb1ELb1ELb0ELb0ELb0ELb0ELb0ELi2ELi4ELi4ELi4ELb0EEENS1_24CollectiveEpilogueBwdGQAISA_fSD_Li256ELb0ELb0EEENS1_19SingleTileSchedulerILb0ELb0ELb0ELi128EEEEEEEEEvNT_6ParamsE$_ZZN4cute7flattenINS_5tupleIJNS_1CILi1EEENS1_IJiiiEEENS2_ILi64EEENS1_IJNS2_ILi72EEENS2_ILi144EEENS2_ILi288EEEEEENS2_ILi512EEEEEEEEDaRKT_ENKUlRKT_E_clIS4_EEDaSH_)
$_ZN7cutlass13device_kernelIN5flash19enable_sm80_to_sm89INS1_16FlashAttnBwdSm80INS1_25CollectiveMainloopBwdSm80ILi2ELi2EN4cute5tupleIJNS5_1CILi128EEES8_NS7_ILi64EEEEEENS_6half_tEfNS_4arch4Sm80ELb0ELb1ELb1ELb0ELb0ELb0ELb0ELb0ELi2ELi4ELi4ELi4ELb0EEENS1_24CollectiveEpilogueBwdGQAISA_fSD_Li256ELb0ELb0EEENS1_19SingleTileSchedulerILb0ELb0ELb0ELi128EEEEEEEEEvNT_6ParamsE$_ZZN4cute7flattenINS_5tupleIJNS_1CILi1EEENS1_IJiiiEEENS2_ILi64EEENS1_IJNS2_ILi72EEENS2_ILi144EEENS2_ILi288EEEEEENS2_ILi512EEEEEEEEDaRKT_ENKUlRKT_E_clIS4_EEDaSH_:
[----:B------:R-:W-:Y:S02]  /*9300*/  MOV R34, R4 ;  /* 0x0000000400227202 */ /* 0x000fe40000000f00 */
[----:B------:R-:W-:-:S04]  /*9310*/  MOV R35, 0x0 ;  /* 0x0000000000237802 */ /* 0x000fc80000000f00 */
[----:B------:R-:W-:Y:S05]  /*9320*/  RET.REL.NODEC R34 `(_ZN7cutlass13device_kernelIN5flash19enable_sm80_to_sm89INS1_16FlashAttnBwdSm80INS1_25CollectiveMainloopBwdSm80ILi2ELi2EN4cute5tupleIJNS5_1CILi128EEES8_NS7_ILi64EEEEEENS_6half_tEfNS_4arch4Sm80ELb0ELb1ELb1ELb0ELb0ELb0ELb0ELb0ELi2ELi4ELi4ELi4ELb0EEENS1_24CollectiveEpilogueBwdGQAISA_fSD_Li256ELb0ELb0EEENS1_19SingleTileSchedulerILb0ELb0ELb0ELi128EEEEEEEEEvNT_6ParamsE) ;  /* 0xffff6cd022007950 */ /* 0x000fea0003c3ffff */
        .type           $_ZN7cutlass13device_kernelIN5flash19enable_sm80_to_sm89INS1_16FlashAttnBwdSm80INS1_25CollectiveMainloopBwdSm80ILi2ELi2EN4cute5tupleIJNS5_1CILi128EEES8_NS7_ILi64EEEEEENS_6half_tEfNS_4arch4Sm80ELb0ELb1ELb1ELb0ELb0ELb0ELb0ELb0ELi2ELi4ELi4ELi4ELb0EEENS1_24CollectiveEpilogueBwdGQAISA_fSD_Li256ELb0ELb0EEENS1_19SingleTileSchedulerILb0ELb0ELb0ELi128EEEEEEEEEvNT_6ParamsE$_ZZN4cute7idx2crdINS_5tupleIJiiNS_1CILi0EEEEEENS1_IJNS1_IJNS2_ILi4EEENS2_ILi8EEEEEENS2_ILi2EEENS2_ILi1EEEEEEEEDaRKT_RKT0_ENKUlRKT_RKT0_E_clIiS7_EEDaSJ_SM_,@function
        .size           $_ZN7cutlass13device_kernelIN5flash19enable_sm80_to_sm89INS1_16FlashAttnBwdSm80INS1_25CollectiveMainloopBwdSm80ILi2ELi2EN4cute5tupleIJNS5_1CILi128EEES8_NS7_ILi64EEEEEENS_6half_tEfNS_4arch4Sm80ELb0ELb1ELb1ELb0ELb0ELb0ELb0ELb0ELi2ELi4ELi4ELi4ELb0EEENS1_24CollectiveEpilogueBwdGQAISA_fSD_Li256ELb0ELb0EEENS1_19SingleTileSchedulerILb0ELb0ELb0ELi128EEEEEEEEEvNT_6ParamsE$_ZZN4cute7idx2crdINS_5tupleIJiiNS_1CILi0EEEEEENS1_IJNS1_IJNS2_ILi4EEENS2_ILi8EEEEEENS2_ILi2EEENS2_ILi1EEEEEEEEDaRKT_RKT0_ENKUlRKT_RKT0_E_clIiS7_EEDaSJ_SM_,($_ZN7cutlass13device_kernelIN5flash19enable_sm80_to_sm89INS1_16FlashAttnBwdSm80INS1_25CollectiveMainloopBwdSm80ILi2ELi2EN4cute5tupleIJNS5_1CILi128EEES8_NS7_ILi64EEEEEENS_6half_tEfNS_4arch4Sm80ELb0ELb1ELb1ELb0ELb0ELb0ELb0ELb0ELi2ELi4ELi4ELi4ELb0EEENS1_24CollectiveEpilogueBwdGQAISA_fSD_Li256ELb0ELb0EEENS1_19SingleTileSchedulerILb0ELb0ELb0ELi128EEEEEEEEEvNT_6ParamsE$_ZZN4cute7idx2crdINS_5tupleIJiiNS_1CILi0EEEEEENS1_IJNS1_IJNS2_ILi4EEENS2_ILi8EEEEEENS2_ILi2EEENS2_ILi1EEEEEEEEDaRKT_RKT0_ENKUlRKT_RKT0_E_clIiS8_EEDaSJ_SM_ - $_ZN7cutlass13device_kernelIN5flash19enable_sm80_to_sm89INS1_16FlashAttnBwdSm80INS1_25CollectiveMainloopBwdSm80ILi2ELi2EN4cute5tupleIJNS5_1CILi128EEES8_NS7_ILi64EEEEEENS_6half_tEfNS_4arch4Sm80ELb0ELb1ELb1ELb0ELb0ELb0ELb0ELb0ELi2ELi4ELi4ELi4ELb0EEENS1_24CollectiveEpilogueBwdGQAISA_fSD_Li256ELb0ELb0EEENS1_19SingleTileSchedulerILb0ELb0ELb0ELi128EEEEEEEEEvNT_6ParamsE$_ZZN4cute7idx2crdINS_5tupleIJiiNS_1CILi0EEEEEENS1_IJNS1_IJNS2_ILi4EEENS2_ILi8EEEEEENS2_ILi2EEENS2_ILi1EEEEEEEEDaRKT_RKT0_ENKUlRKT_RKT0_E_clIiS7_EEDaSJ_SM_)
$_ZN7cutlass13device_kernelIN5flash19enable_sm80_to_sm89INS1_16FlashAttnBwdSm80INS1_25CollectiveMainloopBwdSm80ILi2ELi2EN4cute5tupleIJNS5_1CILi128EEES8_NS7_ILi64EEEEEENS_6half_tEfNS_4arch4Sm80ELb0ELb1ELb1ELb0ELb0ELb0ELb0ELb0ELi2ELi4ELi4ELi4ELb0EEENS1_24CollectiveEpilogueBwdGQAISA_fSD_Li256ELb0ELb0EEENS1_19SingleTileSchedulerILb0ELb0ELb0ELi128EEEEEEEEEvNT_6ParamsE$_ZZN4cute7idx2crdINS_5tupleIJiiNS_1CILi0EEEEEENS1_IJNS1_IJNS2_ILi4EEENS2_ILi8EEEEEENS2_ILi2EEENS2_ILi1EEEEEEEEDaRKT_RKT0_ENKUlRKT_RKT0_E_clIiS7_EEDaSJ_SM_:
[----:B------:R-:W-:Y:S01]  /*9330*/  SHF.R.S32.HI R5, RZ, 0x1f, R2 ;  /* 0x0000001fff057819 */ /* 0x000fe20000011402 */
[----:B------:R-:W-:-:S03]  /*9340*/  IMAD.MOV.U32 R7, RZ, RZ, 0x0 ;  /* 0x00000000ff077424 */ /* 0x000fc600078e00ff */
[----:B------:R-:W-:-:S04]  /*9350*/  LEA.HI R5, R5, R2, RZ, 0x2 ;  /* 0x0000000205057211 */ /* 0x000fc800078f10ff */
[----:B------:R-:W-:Y:S02]  /*9360*/  LOP3.LUT R4, R5, 0xfffffffc, RZ, 0xc0, !PT ;  /* 0xfffffffc05047812 */ /* 0x000fe400078ec0ff */
[----:B------:R-:W-:-:S03]  /*9370*/  SHF.R.S32.HI R5, RZ, 0x2, R5 ;  /* 0x00000002ff057819 */ /* 0x000fc60000011405 */
[----:B------:R-:W-:Y:S01]  /*9380*/  IMAD.IADD R4, R2, 0x1, -R4 ;  /* 0x0000000102047824 */ /* 0x000fe200078e0a04 */
[----:B------:R-:W-:Y:S06]  /*9390*/  RET.REL.NODEC R6 `(_ZN7cutlass13device_kernelIN5flash19enable_sm80_to_sm89INS1_16FlashAttnBwdSm80INS1_25CollectiveMainloopBwdSm80ILi2ELi2EN4cute5tupleIJNS5_1CILi128EEES8_NS7_ILi64EEEEEENS_6half_tEfNS_4arch4Sm80ELb0ELb1ELb1ELb0ELb0ELb0ELb0ELb0ELi2ELi4ELi4ELi4ELb0EEENS1_24CollectiveEpilogueBwdGQAISA_fSD_Li256ELb0ELb0EEENS1_19SingleTileSchedulerILb0ELb0ELb0ELi128EEEEEEEEEvNT_6ParamsE) ;  /* 0xffff6c6006007950 */ /* 0x000fec0003c3ffff */
        .type           $_ZN7cutlass13device_kernelIN5flash19enable_sm80_to_sm89INS1_16FlashAttnBwdSm80INS1_25CollectiveMainloopBwdSm80ILi2ELi2EN4cute5tupleIJNS5_1CILi128EEES8_NS7_ILi64EEEEEENS_6half_tEfNS_4arch4Sm80ELb0ELb1ELb1ELb0ELb0ELb0ELb0ELb0ELi2ELi4ELi4ELi4ELb0EEENS1_24CollectiveEpilogueBwdGQAISA_fSD_Li256ELb0ELb0EEENS1_19SingleTileSchedulerILb0ELb0ELb0ELi128EEEEEEEEEvNT_6ParamsE$_ZZN4cute7idx2crdINS_5tupleIJiiNS_1CILi0EEEEEENS1_IJNS1_IJNS2_ILi4EEENS2_ILi8EEEEEENS2_ILi2EEENS2_ILi1EEEEEEEEDaRKT_RKT0_ENKUlRKT_RKT0_E_clIiS8_EEDaSJ_SM_,@function
        .size           $_ZN7cutlass13device_kernelIN5flash19enable_sm80_to_sm89INS1_16FlashAttnBwdSm80INS1_25CollectiveMainloopBwdSm80ILi2ELi2EN4cute5tupleIJNS5_1CILi128EEES8_NS7_ILi64EEEEEENS_6half_tEfNS_4arch4Sm80ELb0ELb1ELb1ELb0ELb0ELb0ELb0ELb0ELi2ELi4ELi4ELi4ELb0EEENS1_24CollectiveEpilogueBwdGQAISA_fSD_Li256ELb0ELb0EEENS1_19SingleTileSchedulerILb0ELb0ELb0ELi128EEEEEEEEEvNT_6ParamsE$_ZZN4cute7idx2crdINS_5tupleIJiiNS_1CILi0EEEEEENS1_IJNS1_IJNS2_ILi4EEENS2_ILi8EEEEEENS2_ILi2EEENS2_ILi1EEEEEEEEDaRKT_RKT0_ENKUlRKT_RKT0_E_clIiS8_EEDaSJ_SM_,($_ZN7cutlass13device_kernelIN5flash19enable_sm80_to_sm89INS1_16FlashAttnBwdSm80INS1_25CollectiveMainloopBwdSm80ILi2ELi2EN4cute5tupleIJNS5_1CILi128EEES8_NS7_ILi64EEEEEENS_6half_tEfNS_4arch4Sm80ELb0ELb1ELb1ELb0ELb0ELb0ELb0ELb0ELi2ELi4ELi4ELi4ELb0EEENS1_24CollectiveEpilogueBwdGQAISA_fSD_Li256ELb0ELb0EEENS1_19SingleTileSchedulerILb0ELb0ELb0ELi128EEEEEEEEEvNT_6ParamsE$_ZZN4cute7idx2crdINS_5tupleIJiiNS_1CILi0EEEEEENS1_IJNS1_IJNS2_ILi4EEENS2_ILi8EEEEEES5_NS2_ILi1EEEEEEEEDaRKT_RKT0_ENKUlRKT_RKT0_E_clIiS5_EEDaSI_SL_ - $_ZN7cutlass13device_kernelIN5flash19enable_sm80_to_sm89INS1_16FlashAttnBwdSm80INS1_25CollectiveMainloopBwdSm80ILi2ELi2EN4cute5tupleIJNS5_1CILi128EEES8_NS7_ILi64EEEEEENS_6half_tEfNS_4arch4Sm80ELb0ELb1ELb1ELb0ELb0ELb0ELb0ELb0ELi2ELi4ELi4ELi4ELb0EEENS1_24CollectiveEpilogueBwdGQAISA_fSD_Li256ELb0ELb0EEENS1_19SingleTileSchedulerILb0ELb0ELb0ELi128EEEEEEEEEvNT_6ParamsE$_ZZN4cute7idx2crdINS_5tupleIJiiNS_1CILi0EEEEEENS1_IJNS1_IJNS2_ILi4EEENS2_ILi8EEEEEENS2_ILi2EEENS2_ILi1EEEEEEEEDaRKT_RKT0_ENKUlRKT_RKT0_E_clIiS8_EEDaSJ_SM_)
$_ZN7cutlass13device_kernelIN5flash19enable_sm80_to_sm89INS1_16FlashAttnBwdSm80INS1_25CollectiveMainloopBwdSm80ILi2ELi2EN4cute5tupleIJNS5_1CILi128EEES8_NS7_ILi64EEEEEENS_6half_tEfNS_4arch4Sm80ELb0ELb1ELb1ELb0ELb0ELb0ELb0ELb0ELi2ELi4ELi4ELi4ELb0EEENS1_24CollectiveEpilogueBwdGQAISA_fSD_Li256ELb0ELb0EEENS1_19SingleTileSchedulerILb0ELb0ELb0ELi128EEEEEEEEEvNT_6ParamsE$_ZZN4cute7idx2crdINS_5tupleIJiiNS_1CILi0EEEEEENS1_IJNS1_IJNS2_ILi4EEENS2_ILi8EEEEEENS2_ILi2EEENS2_ILi1EEEEEEEEDaRKT_RKT0_ENKUlRKT_RKT0_E_clIiS8_EEDaSJ_SM_:
[----:B------:R-:W-:Y:S02]  /*93a0*/  MOV R34, R6 ;  /* 0x0000000600227202 */ /* 0x000fe40000000f00 */
[----:B------:R-:W-:Y:S02]  /*93b0*/  MOV R35, 0x0 ;  /* 0x0000000000237802 */ /* 0x000fe40000000f00 */
[----:B------:R-:W-:Y:S02]  /*93c0*/  MOV R7, R3 ;  /* 0x0000000300077202 */ /* 0x000fe40000000f00 */
[----:B------:R-:W-:Y:S05]  /*93d0*/  RET.REL.NODEC R34 `(_ZN7cutlass13device_kernelIN5flash19enable_sm80_to_sm89INS1_16FlashAttnBwdSm80INS1_25CollectiveMainloopBwdSm80ILi2ELi2EN4cute5tupleIJNS5_1CILi128EEES8_NS7_ILi64EEEEEENS_6half_tEfNS_4arch4Sm80ELb0ELb1ELb1ELb0ELb0ELb0ELb0ELb0ELi2ELi4ELi4ELi4ELb0EEENS1_24CollectiveEpilogueBwdGQAISA_fSD_Li256ELb0ELb0EEENS1_19SingleTileSchedulerILb0ELb0ELb0ELi128EEEEEEEEEvNT_6ParamsE) ;  /* 0xffff6c2022007950 */ /* 0x000fea0003c3ffff */
        .type           $_ZN7cutlass13device_kernelIN5flash19enable_sm80_to_sm89INS1_16FlashAttnBwdSm80INS1_25CollectiveMainloopBwdSm80ILi2ELi2EN4cute5tupleIJNS5_1CILi128EEES8_NS7_ILi64EEEEEENS_6half_tEfNS_4arch4Sm80ELb0ELb1ELb1ELb0ELb0ELb0ELb0ELb0ELi2ELi4ELi4ELi4ELb0EEENS1_24CollectiveEpilogueBwdGQAISA_fSD_Li256ELb0ELb0EEENS1_19SingleTileSchedulerILb0ELb0ELb0ELi128EEEEEEEEEvNT_6ParamsE$_ZZN4cute7idx2crdINS_5tupleIJiiNS_1CILi0EEEEEENS1_IJNS1_IJNS2_ILi4EEENS2_ILi8EEEEEES5_NS2_ILi1EEEEEEEEDaRKT_RKT0_ENKUlRKT_RKT0_E_clIiS5_EEDaSI_SL_,@function
        .size           $_ZN7cutlass13device_kernelIN5flash19enable_sm80_to_sm89INS1_16FlashAttnBwdSm80INS1_25CollectiveMainloopBwdSm80ILi2ELi2EN4cute5tupleIJNS5_1CILi128EEES8_NS7_ILi64EEEEEENS_6half_tEfNS_4arch4Sm80ELb0ELb1ELb1ELb0ELb0ELb0ELb0ELb0ELi2ELi4ELi4ELi4ELb0EEENS1_24CollectiveEpilogueBwdGQAISA_fSD_Li256ELb0ELb0EEENS1_19SingleTileSchedulerILb0ELb0ELb0ELi128EEEEEEEEEvNT_6ParamsE$_ZZN4cute7idx2crdINS_5tupleIJiiNS_1CILi0EEEEEENS1_IJNS1_IJNS2_ILi4EEENS2_ILi8EEEEEES5_NS2_ILi1EEEEEEEEDaRKT_RKT0_ENKUlRKT_RKT0_E_clIiS5_EEDaSI_SL_,($_ZN7cutlass13device_kernelIN5flash19enable_sm80_to_sm89INS1_16FlashAttnBwdSm80INS1_25CollectiveMainloopBwdSm80ILi2ELi2EN4cute5tupleIJNS5_1CILi128EEES8_NS7_ILi64EEEEEENS_6half_tEfNS_4arch4Sm80ELb0ELb1ELb1ELb0ELb0ELb0ELb0ELb0ELi2ELi4ELi4ELi4ELb0EEENS1_24CollectiveEpilogueBwdGQAISA_fSD_Li256ELb0ELb0EEENS1_19SingleTileSchedulerILb0ELb0ELb0ELi128EEEEEEEEEvNT_6ParamsE$_ZZN4cute7idx2crdINS_5tupleIJiiNS_1CILi0EEEEEENS1_IJNS1_IJNS2_ILi4EEENS2_ILi8EEEEEES5_NS2_ILi1EEEEEEEEDaRKT_RKT0_ENKUlRKT_RKT0_E_clIiS7_EEDaSI_SL_ - $_ZN7cutlass13device_kernelIN5flash19enable_sm80_to_sm89INS1_16FlashAttnBwdSm80INS1_25CollectiveMainloopBwdSm80ILi2ELi2EN4cute5tupleIJNS5_1CILi128EEES8_NS7_ILi64EEEEEENS_6half_tEfNS_4arch4Sm80ELb0ELb1ELb1ELb0ELb0ELb0ELb0ELb0ELi2ELi4ELi4ELi4ELb0EEENS1_24CollectiveEpilogueBwdGQAISA_fSD_Li256ELb0ELb0EEENS1_19SingleTileSchedulerILb0ELb0ELb0ELi128EEEEEEEEEvNT_6ParamsE$_ZZN4cute7idx2crdINS_5tupleIJiiNS_1CILi0EEEEEENS1_IJNS1_IJNS2_ILi4EEENS2_ILi8EEEEEES5_NS2_ILi1EEEEEEEEDaRKT_RKT0_ENKUlRKT_RKT0_E_clIiS5_EEDaSI_SL_)
$_ZN7cutlass13device_kernelIN5flash19enable_sm80_to_sm89INS1_16FlashAttnBwdSm80INS1_25CollectiveMainloopBwdSm80ILi2ELi2EN4cute5tupleIJNS5_1CILi128EEES8_NS7_ILi64EEEEEENS_6half_tEfNS_4arch4Sm80ELb0ELb1ELb1ELb0ELb0ELb0ELb0ELb0ELi2ELi4ELi4ELi4ELb0EEENS1_24CollectiveEpilogueBwdGQAISA_fSD_Li256ELb0ELb0EEENS1_19SingleTileSchedulerILb0ELb0ELb0ELi128EEEEEEEEEvNT_6ParamsE$_ZZN4cute7idx2crdINS_5tupleIJiiNS_1CILi0EEEEEENS1_IJNS1_IJNS2_ILi4EEENS2_ILi8EEEEEES5_NS2_ILi1EEEEEEEEDaRKT_RKT0_ENKUlRKT_RKT0_E_clIiS5_EEDaSI_SL_:
[----:B------:R-:W-:Y:S02]  /*93e0*/  MOV R38, R6 ;  /* 0x0000000600267202 */ /* 0x000fe40000000f00 */
[----:B------:R-:W-:Y:S02]  /*93f0*/  MOV R39, 0x0 ;  /* 0x0000000000277802 */ /* 0x000fe40000000f00 */
[----:B------:R-:W-:-:S02]  /*9400*/  MOV R7, R3 ;  /* 0x0000000300077202 */ /* 0x000fc40000000f00 */
[----:B------:R-:W-:Y:S05]  /*9410*/  RET.REL.NODEC R38 `(_ZN7cutlass13device_kernelIN5flash19enable_sm80_to_sm89INS1_16FlashAttnBwdSm80INS1_25CollectiveMainloopBwdSm80ILi2ELi2EN4cute5tupleIJNS5_1CILi128EEES8_NS7_ILi64EEEEEENS_6half_tEfNS_4arch4Sm80ELb0ELb1ELb1ELb0ELb0ELb0ELb0ELb0ELi2ELi4ELi4ELi4ELb0EEENS1_24CollectiveEpilogueBwdGQAISA_fSD_Li256ELb0ELb0EEENS1_19SingleTileSchedulerILb0ELb0ELb0ELi128EEEEEEEEEvNT_6ParamsE) ;  /* 0xffff6be026007950 */ /* 0x000fea0003c3ffff */
        .type           $_ZN7cutlass13device_kernelIN5flash19enable_sm80_to_sm89INS1_16FlashAttnBwdSm80INS1_25CollectiveMainloopBwdSm80ILi2ELi2EN4cute5tupleIJNS5_1CILi128EEES8_NS7_ILi64EEEEEENS_6half_tEfNS_4arch4Sm80ELb0ELb1ELb1ELb0ELb0ELb0ELb0ELb0ELi2ELi4ELi4ELi4ELb0EEENS1_24CollectiveEpilogueBwdGQAISA_fSD_Li256ELb0ELb0EEENS1_19SingleTileSchedulerILb0ELb0ELb0ELi128EEEEEEEEEvNT_6ParamsE$_ZZN4cute7idx2crdINS_5tupleIJiiNS_1CILi0EEEEEENS1_IJNS1_IJNS2_ILi4EEENS2_ILi8EEEEEES5_NS2_ILi1EEEEEEEEDaRKT_RKT0_ENKUlRKT_RKT0_E_clIiS7_EEDaSI_SL_,@function
        .size           $_ZN7cutlass13device_kernelIN5flash19enable_sm80_to_sm89INS1_16FlashAttnBwdSm80INS1_25CollectiveMainloopBwdSm80ILi2ELi2EN4cute5tupleIJNS5_1CILi128EEES8_NS7_ILi64EEEEEENS_6half_tEfNS_4arch4Sm80ELb0ELb1ELb1ELb0ELb0ELb0ELb0ELb0ELi2ELi4ELi4ELi4ELb0EEENS1_24CollectiveEpilogueBwdGQAISA_fSD_Li256ELb0ELb0EEENS1_19SingleTileSchedulerILb0ELb0ELb0ELi128EEEEEEEEEvNT_6ParamsE$_ZZN4cute7idx2crdINS_5tupleIJiiNS_1CILi0EEEEEENS1_IJNS1_IJNS2_ILi4EEENS2_ILi8EEEEEES5_NS2_ILi1EEEEEEEEDaRKT_RKT0_ENKUlRKT_RKT0_E_clIiS7_EEDaSI_SL_,($_ZN7cutlass13device_kernelIN5flash19enable_sm80_to_sm89INS1_16FlashAttnBwdSm80INS1_25CollectiveMainloopBwdSm80ILi2ELi2EN4cute5tupleIJNS5_1CILi128EEES8_NS7_ILi64EEEEEENS_6half_tEfNS_4arch4Sm80ELb0ELb1ELb1ELb0ELb0ELb0ELb0ELb0ELi2ELi4ELi4ELi4ELb0EEENS1_24CollectiveEpilogueBwdGQAISA_fSD_Li256ELb0ELb0EEENS1_19SingleTileSchedulerILb0ELb0ELb0ELi128EEEEEEEEEvNT_6ParamsE$_ZZN4cute7idx2crdIiNS_5tupleIJNS_1CILi32EEENS2_ILi4EEENS2_ILi2EEENS2_ILi1EEEEEENS1_IJS6_S3_NS2_ILi128EEENS2_ILi0EEEEEEEEDaRKT_RKT0_RKT1_ENKUlRKT_RKT0_E_clIS4_S3_EEDaSM_SP_ - $_ZN7cutlass13device_kernelIN5flash19enable_sm80_to_sm89INS1_16FlashAttnBwdSm80INS1_25CollectiveMainloopBwdSm80ILi2ELi2EN4cute5tupleIJNS5_1CILi128EEES8_NS7_ILi64EEEEEENS_6half_tEfNS_4arch4Sm80ELb0ELb1ELb1ELb0ELb0ELb0ELb0ELb0ELi2ELi4ELi4ELi4ELb0EEENS1_24CollectiveEpilogueBwdGQAISA_fSD_Li256ELb0ELb0EEENS1_19SingleTileSchedulerILb0ELb0ELb0ELi128EEEEEEEEEvNT_6ParamsE$_ZZN4cute7idx2crdINS_5tupleIJiiNS_1CILi0EEEEEENS1_IJNS1_IJNS2_ILi4EEENS2_ILi8EEEEEES5_NS2_ILi1EEEEEEEEDaRKT_RKT0_ENKUlRKT_RKT0_E_clIiS7_EEDaSI_SL_)
$_ZN7cutlass13device_kernelIN5flash19enable_sm80_to_sm89INS1_16FlashAttnBwdSm80INS1_25CollectiveMainloopBwdSm80ILi2ELi2EN4cute5tupleIJNS5_1CILi128EEES8_NS7_ILi64EEEEEENS_6half_tEfNS_4arch4Sm80ELb0ELb1ELb1ELb0ELb0ELb0ELb0ELb0ELi2ELi4ELi4ELi4ELb0EEENS1_24CollectiveEpilogueBwdGQAISA_fSD_Li256ELb0ELb0EEENS1_19SingleTileSchedulerILb0ELb0ELb0ELi128EEEEEEEEEvNT_6ParamsE$_ZZN4cute7idx2crdINS_5tupleIJiiNS_1CILi0EEEEEENS1_IJNS1_IJNS2_ILi4EEENS2_ILi8EEEEEES5_NS2_ILi1EEEEEEEEDaRKT_RKT0_ENKUlRKT_RKT0_E_clIiS7_EEDaSI_SL_:
[----:B------:R-:W-:-:S04]  /*9420*/  SHF.R.S32.HI R7, RZ, 0x1f, R2 ;  /* 0x0000001fff077819 */ /* 0x000fc80000011402 */
[----:B------:R-:W-:-:S04]  /*9430*/  LEA.HI R34, R7, R2, RZ, 0x2 ;  /* 0x0000000207227211 */ /* 0x000fc800078f10ff */
[----:B------:R-:W-:Y:S02]  /*9440*/  LOP3.LUT R7, R34, 0xfffffffc, RZ, 0xc0, !PT ;  /* 0xfffffffc22077812 */ /* 0x000fe400078ec0ff */
[----:B------:R-:W-:-:S03]  /*9450*/  SHF.R.S32.HI R34, RZ, 0x2, R34 ;  /* 0x00000002ff227819 */ /* 0x000fc60000011422 */
[----:B------:R-:W-:Y:S02]  /*9460*/  IMAD.IADD R35, R2, 0x1, -R7 ;  /* 0x0000000102237824 */ /* 0x000fe400078e0a07 */
[----:B------:R-:W-:-:S04]  /*9470*/  IMAD.MOV.U32 R7, RZ, RZ, 0x0 ;  /* 0x00000000ff077424 */ /* 0x000fc800078e00ff */
[----:B------:R-:W-:Y:S05]  /*9480*/  RET.REL.NODEC R6 `(_ZN7cutlass13device_kernelIN5flash19enable_sm80_to_sm89INS1_16FlashAttnBwdSm80INS1_25CollectiveMainloopBwdSm80ILi2ELi2EN4cute5tupleIJNS5_1CILi128EEES8_NS7_ILi64EEEEEENS_6half_tEfNS_4arch4Sm80ELb0ELb1ELb1ELb0ELb0ELb0ELb0ELb0ELi2ELi4ELi4ELi4ELb0EEENS1_24CollectiveEpilogueBwdGQAISA_fSD_Li256ELb0ELb0EEENS1_19SingleTileSchedulerILb0ELb0ELb0ELi128EEEEEEEEEvNT_6ParamsE) ;  /* 0xffff6b7006007950 */ /* 0x000fea0003c3ffff */
        .type           $_ZN7cutlass13device_kernelIN5flash19enable_sm80_to_sm89INS1_16FlashAttnBwdSm80INS1_25CollectiveMainloopBwdSm80ILi2ELi2EN4cute5tupleIJNS5_1CILi128EEES8_NS7_ILi64EEEEEENS_6half_tEfNS_4arch4Sm80ELb0ELb1ELb1ELb0ELb0ELb0ELb0ELb0ELi2ELi4ELi4ELi4ELb0EEENS1_24CollectiveEpilogueBwdGQAISA_fSD_Li256ELb0ELb0EEENS1_19SingleTileSchedulerILb0ELb0ELb0ELi128EEEEEEEEEvNT_6ParamsE$_ZZN4cute7idx2crdIiNS_5tupleIJNS_1CILi32EEENS2_ILi4EEENS2_ILi2EEENS2_ILi1EEEEEENS1_IJS6_S3_NS2_ILi128EEENS2_ILi0EEEEEEEEDaRKT_RKT0_RKT1_ENKUlRKT_RKT0_E_clIS4_S3_EEDaSM_SP_,@function
        .size           $_ZN7cutlass13device_kernelIN5flash19enable_sm80_to_sm89INS1_16FlashAttnBwdSm80INS1_25CollectiveMainloopBwdSm80ILi2ELi2EN4cute5tupleIJNS5_1CILi128EEES8_NS7_ILi64EEEEEENS_6half_tEfNS_4arch4Sm80ELb0ELb1ELb1ELb0ELb0ELb0ELb0ELb0ELi2ELi4ELi4ELi4ELb0EEENS1_24CollectiveEpilogueBwdGQAISA_fSD_Li256ELb0ELb0EEENS1_19SingleTileSchedulerILb0ELb0ELb0ELi128EEEEEEEEEvNT_6ParamsE$_ZZN4cute7idx2crdIiNS_5tupleIJNS_1CILi32EEENS2_ILi4EEENS2_ILi2EEENS2_ILi1EEEEEENS1_IJS6_S3_NS2_ILi128EEENS2_ILi0EEEEEEEEDaRKT_RKT0_RKT1_ENKUlRKT_RKT0_E_clIS4_S3_EEDaSM_SP_,($_ZN7cutlass13device_kernelIN5flash19enable_sm80_to_sm89INS1_16FlashAttnBwdSm80INS1_25CollectiveMainloopBwdSm80ILi2ELi2EN4cute5tupleIJNS5_1CILi128EEES8_NS7_ILi64EEEEEENS_6half_tEfNS_4arch4Sm80ELb0ELb1ELb1ELb0ELb0ELb0ELb0ELb0ELi2ELi4ELi4ELi4ELb0EEENS1_24CollectiveEpilogueBwdGQAISA_fSD_Li256ELb0ELb0EEENS1_19SingleTileSchedulerILb0ELb0ELb0ELi128EEEEEEEEEvNT_6ParamsE$_ZZN4cute7idx2crdIiNS_5tupleIJNS_1CILi32EEENS2_ILi4EEENS2_ILi2EEENS2_ILi1EEEEEENS1_IJS6_S3_NS2_ILi128EEENS2_ILi0EEEEEEEEDaRKT_RKT0_RKT1_ENKUlRKT_RKT0_E_clIS5_S8_EEDaSM_SP_ - $_ZN7cutlass13device_kernelIN5flash19enable_sm80_to_sm89INS1_16FlashAttnBwdSm80INS1_25CollectiveMainloopBwdSm80ILi2ELi2EN4cute5tupleIJNS5_1CILi128EEES8_NS7_ILi64EEEEEENS_6half_tEfNS_4arch4Sm80ELb0ELb1ELb1ELb0ELb0ELb0ELb0ELb0ELi2ELi4ELi4ELi4ELb0EEENS1_24CollectiveEpilogueBwdGQAISA_fSD_Li256ELb0ELb0EEENS1_19SingleTileSchedulerILb0ELb0ELb0ELi128EEEEEEEEEvNT_6ParamsE$_ZZN4cute7idx2crdIiNS_5tupleIJNS_1CILi32EEENS2_ILi4EEENS2_ILi2EEENS2_ILi1EEEEEENS1_IJS6_S3_NS2_ILi128EEENS2_ILi0EEEEEEEEDaRKT_RKT0_RKT1_ENKUlRKT_RKT0_E_clIS4_S3_EEDaSM_SP_)
$_ZN7cutlass13device_kernelIN5flash19enable_sm80_to_sm89INS1_16FlashAttnBwdSm80INS1_25CollectiveMainloopBwdSm80ILi2ELi2EN4cute5tupleIJNS5_1CILi128EEES8_NS7_ILi64EEEEEENS_6half_tEfNS_4arch4Sm80ELb0ELb1ELb1ELb0ELb0ELb0ELb0ELb0ELi2ELi4ELi4ELi4ELb0EEENS1_24CollectiveEpilogueBwdGQAISA_fSD_Li256ELb0ELb0EEENS1_19SingleTileSchedulerILb0ELb0ELb0ELi128EEEEEEEEEvNT_6ParamsE$_ZZN4cute7idx2crdIiNS_5tupleIJNS_1CILi32EEENS2_ILi4EEENS2_ILi2EEENS2_ILi1EEEEEENS1_IJS6_S3_NS2_ILi128EEENS2_ILi0EEEEEEEEDaRKT_RKT0_RKT1_ENKUlRKT_RKT0_E_clIS4_S3_EEDaSM_SP_:
        /* <DEDUP_REMOVED lines=9> */
[----:B------:R-:W-:Y:S05]  /*9520*/  RET.REL.NODEC R12 `(_ZN7cutlass13device_kernelIN5flash19enable_sm80_to_sm89INS1_16FlashAttnBwdSm80INS1_25CollectiveMainloopBwdSm80ILi2ELi2EN4cute5tupleIJNS5_1CILi128EEES8_NS7_ILi64EEEEEENS_6half_tEfNS_4arch4Sm80ELb0ELb1ELb1ELb0ELb0ELb0ELb0ELb0ELi2ELi4ELi4ELi4ELb0EEENS1_24CollectiveEpilogueBwdGQAISA_fSD_Li256ELb0ELb0EEENS1_19SingleTileSchedulerILb0ELb0ELb0ELi128EEEEEEEEEvNT_6ParamsE) ;  /* 0xffff6ad00c007950 */ /* 0x000fea0003c3ffff */
        .type           $_ZN7cutlass13device_kernelIN5flash19enable_sm80_to_sm89INS1_16FlashAttnBwdSm80INS1_25CollectiveMainloopBwdSm80ILi2ELi2EN4cute5tupleIJNS5_1CILi128EEES8_NS7_ILi64EEEEEENS_6half_tEfNS_4arch4Sm80ELb0ELb1ELb1ELb0ELb0ELb0ELb0ELb0ELi2ELi4ELi4ELi4ELb0EEENS1_24CollectiveEpilogueBwdGQAISA_fSD_Li256ELb0ELb0EEENS1_19SingleTileSchedulerILb0ELb0ELb0ELi128EEEEEEEEEvNT_6ParamsE$_ZZN4cute7idx2crdIiNS_5tupleIJNS_1CILi32EEENS2_ILi4EEENS2_ILi2EEENS2_ILi1EEEEEENS1_IJS6_S3_NS2_ILi128EEENS2_ILi0EEEEEEEEDaRKT_RKT0_RKT1_ENKUlRKT_RKT0_E_clIS5_S8_EEDaSM_SP_,@function
        .size           $_ZN7cutlass13device_kernelIN5flash19enable_sm80_to_sm89INS1_16FlashAttnBwdSm80INS1_25CollectiveMainloopBwdSm80ILi2ELi2EN4cute5tupleIJNS5_1CILi128EEES8_NS7_ILi64EEEEEENS_6half_tEfNS_4arch4Sm80ELb0ELb1ELb1ELb0ELb0ELb0ELb0ELb0ELi2ELi4ELi4ELi4ELb0EEENS1_24CollectiveEpilogueBwdGQAISA_fSD_Li256ELb0ELb0EEENS1_19SingleTileSchedulerILb0ELb0ELb0ELi128EEEEEEEEEvNT_6ParamsE$_ZZN4cute7idx2crdIiNS_5tupleIJNS_1CILi32EEENS2_ILi4EEENS2_ILi2EEENS2_ILi1EEEEEENS1_IJS6_S3_NS2_ILi128EEENS2_ILi0EEEEEEEEDaRKT_RKT0_RKT1_ENKUlRKT_RKT0_E_clIS5_S8_EEDaSM_SP_,($_ZN7cutlass13device_kernelIN5flash19enable_sm80_to_sm89INS1_16FlashAttnBwdSm80INS1_25CollectiveMainloopBwdSm80ILi2ELi2EN4cute5tupleIJNS5_1CILi128EEES8_NS7_ILi64EEEEEENS_6half_tEfNS_4arch4Sm80ELb0ELb1ELb1ELb0ELb0ELb0ELb0ELb0ELi2ELi4ELi4ELi4ELb0EEENS1_24CollectiveEpilogueBwdGQAISA_fSD_Li256ELb0ELb0EEENS1_19SingleTileSchedulerILb0ELb0ELb0ELi128EEEEEEEEEvNT_6ParamsE$_ZZN4cute9transformINS_5tupleIJNS_1CILi32EEENS2_ILi4EEENS2_ILi2EEENS2_ILi1EEEEEENS1_IJS6_S3_NS2_ILi128EEENS2_ILi0EEEEEEZNS_7idx2crdIiS7_SA_EEDaRKT_RKT0_RKT1_EUlRKT_RKT0_E_EEDaSE_SH_OSI_ENKUlDpSN_E_clIJiiiS9_EEEDaST_ - $_ZN7cutlass13device_kernelIN5flash19enable_sm80_to_sm89INS1_16FlashAttnBwdSm80INS1_25CollectiveMainloopBwdSm80ILi2ELi2EN4cute5tupleIJNS5_1CILi128EEES8_NS7_ILi64EEEEEENS_6half_tEfNS_4arch4Sm80ELb0ELb1ELb1ELb0ELb0ELb0ELb0ELb0ELi2ELi4ELi4ELi4ELb0EEENS1_24CollectiveEpilogueBwdGQAISA_fSD_Li256ELb0ELb0EEENS1_19SingleTileSchedulerILb0ELb0ELb0ELi128EEEEEEEEEvNT_6ParamsE$_ZZN4cute7idx2crdIiNS_5tupleIJNS_1CILi32EEENS2_ILi4EEENS2_ILi2EEENS2_ILi1EEEEEENS1_IJS6_S3_NS2_ILi128EEENS2_ILi0EEEEEEEEDaRKT_RKT0_RKT1_ENKUlRKT_RKT0_E_clIS5_S8_EEDaSM_SP_)
$_ZN7cutlass13device_kernelIN5flash19enable_sm80_to_sm89INS1_16FlashAttnBwdSm80INS1_25CollectiveMainloopBwdSm80ILi2ELi2EN4cute5tupleIJNS5_1CILi128EEES8_NS7_ILi64EEEEEENS_6half_tEfNS_4arch4Sm80ELb0ELb1ELb1ELb0ELb0ELb0ELb0ELb0ELi2ELi4ELi4ELi4ELb0EEENS1_24CollectiveEpilogueBwdGQAISA_fSD_Li256ELb0ELb0EEENS1_19SingleTileSchedulerILb0ELb0ELb0ELi128EEEEEEEEEvNT_6ParamsE$_ZZN4cute7idx2crdIiNS_5tupleIJNS_1CILi32EEENS2_ILi4EEENS2_ILi2EEENS2_ILi1EEEEEENS1_IJS6_S3_NS2_ILi128EEENS2_ILi0EEEEEEEEDaRKT_RKT0_RKT1_ENKUlRKT_RKT0_E_clIS5_S8_EEDaSM_SP_:
[----:B------:R-:W-:Y:S01]  /*9530*/  SHF.R.S32.HI R24, RZ, 0x1f, R3 ;  /* 0x0000001fff187819 */ /* 0x000fe20000011403 */
[----:B------:R-:W-:-:S03]  /*9540*/  IMAD.MOV.U32 R13, RZ, RZ, 0x0 ;  /* 0x00000000ff0d7424 */ /* 0x000fc600078e00ff */
[----:B------:R-:W-:-:S04]  /*9550*/  LEA.HI R3, R24, R3, RZ, 0x7 ;  /* 0x0000000318037211 */ /* 0x000fc800078f38ff */
[----:B------:R-:W-:-:S04]  /*9560*/  SHF.R.S32.HI R24, RZ, 0x7, R3 ;  /* 0x00000007ff187819 */ /* 0x000fc80000011403 */
[----:B------:R-:W-:-:S04]  /*9570*/  LEA.HI R3, R3, R24, RZ, 0x1 ;  /* 0x0000001803037211 */ /* 0x000fc800078f08ff */
[----:B------:R-:W-:-:S05]  /*9580*/  LOP3.LUT R3, R3, 0xfffffffe, RZ, 0xc0, !PT ;  /* 0xfffffffe03037812 */ /* 0x000fca00078ec0ff */
[----:B------:R-:W-:Y:S01]  /*9590*/  IMAD.IADD R3, R24, 0x1, -R3 ;  /* 0x0000000118037824 */ /* 0x000fe200078e0a03 */
[----:B------:R-:W-:Y:S06]  /*95a0*/  RET.REL.NODEC R12 `(_ZN7cutlass13device_kernelIN5flash19enable_sm80_to_sm89INS1_16FlashAttnBwdSm80INS1_25CollectiveMainloopBwdSm80ILi2ELi2EN4cute5tupleIJNS5_1CILi128EEES8_NS7_ILi64EEEEEENS_6half_tEfNS_4arch4Sm80ELb0ELb1ELb1ELb0ELb0ELb0ELb0ELb0ELi2ELi4ELi4ELi4ELb0EEENS1_24CollectiveEpilogueBwdGQAISA_fSD_Li256ELb0ELb0EEENS1_19SingleTileSchedulerILb0ELb0ELb0ELi128EEEEEEEEEvNT_6ParamsE) ;  /* 0xffff6a500c007950 */ /* 0x000fec0003c3ffff */
        .type           $_ZN7cutlass13device_kernelIN5flash19enable_sm80_to_sm89INS1_16FlashAttnBwdSm80INS1_25CollectiveMainloopBwdSm80ILi2ELi2EN4cute5tupleIJNS5_1CILi128EEES8_NS7_ILi64EEEEEENS_6half_tEfNS_4arch4Sm80ELb0ELb1ELb1ELb0ELb0ELb0ELb0ELb0ELi2ELi4ELi4ELi4ELb0EEENS1_24CollectiveEpilogueBwdGQAISA_fSD_Li256ELb0ELb0EEENS1_19SingleTileSchedulerILb0ELb0ELb0ELi128EEEEEEEEEvNT_6ParamsE$_ZZN4cute9transformINS_5tupleIJNS_1CILi32EEENS2_ILi4EEENS2_ILi2EEENS2_ILi1EEEEEENS1_IJS6_S3_NS2_ILi128EEENS2_ILi0EEEEEEZNS_7idx2crdIiS7_SA_EEDaRKT_RKT0_RKT1_EUlRKT_RKT0_E_EEDaSE_SH_OSI_ENKUlDpSN_E_clIJiiiS9_EEEDaST_,@function
        .size           $_ZN7cutlass13device_kernelIN5flash19enable_sm80_to_sm89INS1_16FlashAttnBwdSm80INS1_25CollectiveMainloopBwdSm80ILi2ELi2EN4cute5tupleIJNS5_1CILi128EEES8_NS7_ILi64EEEEEENS_6half_tEfNS_4arch4Sm80ELb0ELb1ELb1ELb0ELb0ELb0ELb0ELb0ELi2ELi4ELi4ELi4ELb0EEENS1_24CollectiveEpilogueBwdGQAISA_fSD_Li256ELb0ELb0EEENS1_19SingleTileSchedulerILb0ELb0ELb0ELi128EEEEEEEEEvNT_6ParamsE$_ZZN4cute9transformINS_5tupleIJNS_1CILi32EEENS2_ILi4EEENS2_ILi2EEENS2_ILi1EEEEEENS1_IJS6_S3_NS2_ILi128EEENS2_ILi0EEEEEEZNS_7idx2crdIiS7_SA_EEDaRKT_RKT0_RKT1_EUlRKT_RKT0_E_EEDaSE_SH_OSI_ENKUlDpSN_E_clIJiiiS9_EEEDaST_,($_ZN7cutlass13device_kernelIN5flash19enable_sm80_to_sm89INS1_16FlashAttnBwdSm80INS1_25CollectiveMainloopBwdSm80ILi2ELi2EN4cute5tupleIJNS5_1CILi128EEES8_NS7_ILi64EEEEEENS_6half_tEfNS_4arch4Sm80ELb0ELb1ELb1ELb0ELb0ELb0ELb0ELb0ELi2ELi4ELi4ELi4ELb0EEENS1_24CollectiveEpilogueBwdGQAISA_fSD_Li256ELb0ELb0EEENS1_19SingleTileSchedulerILb0ELb0ELb0ELi128EEEEEEEEEvNT_6ParamsE$_ZZN4cute9transformINS_5tupleIJiiNS_1CILi0EEEEEENS1_IJNS1_IJNS2_ILi4EEENS2_ILi8EEEEEENS2_ILi2EEENS2_ILi1EEEEEEZNS_7idx2crdIS4_SA_EEDaRKT_RKT0_EUlRKT_RKT0_E_EEDaSE_SH_OT1_ENKUlDpSK_E_clIJNS1_IJiiEEEiS3_EEEDaSR_ - $_ZN7cutlass13device_kernelIN5flash19enable_sm80_to_sm89INS1_16FlashAttnBwdSm80INS1_25CollectiveMainloopBwdSm80ILi2ELi2EN4cute5tupleIJNS5_1CILi128EEES8_NS7_ILi64EEEEEENS_6half_tEfNS_4arch4Sm80ELb0ELb1ELb1ELb0ELb0ELb0ELb0ELb0ELi2ELi4ELi4ELi4ELb0EEENS1_24CollectiveEpilogueBwdGQAISA_fSD_Li256ELb0ELb0EEENS1_19SingleTileSchedulerILb0ELb0ELb0ELi128EEEEEEEEEvNT_6ParamsE$_ZZN4cute9transformINS_5tupleIJNS_1CILi32EEENS2_ILi4EEENS2_ILi2EEENS2_ILi1EEEEEENS1_IJS6_S3_NS2_ILi128EEENS2_ILi0EEEEEEZNS_7idx2crdIiS7_SA_EEDaRKT_RKT0_RKT1_EUlRKT_RKT0_E_EEDaSE_SH_OSI_ENKUlDpSN_E_clIJiiiS9_EEEDaST_)
$_ZN7cutlass13device_kernelIN5flash19enable_sm80_to_sm89INS1_16FlashAttnBwdSm80INS1_25CollectiveMainloopBwdSm80ILi2ELi2EN4cute5tupleIJNS5_1CILi128EEES8_NS7_ILi64EEEEEENS_6half_tEfNS_4arch4Sm80ELb0ELb1ELb1ELb0ELb0ELb0ELb0ELb0ELi2ELi4ELi4ELi4ELb0EEENS1_24CollectiveEpilogueBwdGQAISA_fSD_Li256ELb0ELb0EEENS1_19SingleTileSchedulerILb0ELb0ELb0ELi128EEEEEEEEEvNT_6ParamsE$_ZZN4cute9transformINS_5tupleIJNS_1CILi32EEENS2_ILi4EEENS2_ILi2EEENS2_ILi1EEEEEENS1_IJS6_S3_NS2_ILi128EEENS2_ILi0EEEEEEZNS_7idx2crdIiS7_SA_EEDaRKT_RKT0_RKT1_EUlRKT_RKT0_E_EEDaSE_SH_OSI_ENKUlDpSN_E_clIJiiiS9_EEEDaST_:
[----:B------:R-:W-:-:S04]  /*95b0*/  MOV R13, 0x0 ;  /* 0x00000000000d7802 */ /* 0x000fc80000000f00 */
[----:B------:R-:W-:Y:S05]  /*95c0*/  RET.REL.NODEC R12 `(_ZN7cutlass13device_kernelIN5flash19enable_sm80_to_sm89INS1_16FlashAttnBwdSm80INS1_25CollectiveMainloopBwdSm80ILi2ELi2EN4cute5tupleIJNS5_1CILi128EEES8_NS7_ILi64EEEEEENS_6half_tEfNS_4arch4Sm80ELb0ELb1ELb1ELb0ELb0ELb0ELb0ELb0ELi2ELi4ELi4ELi4ELb0EEENS1_24CollectiveEpilogueBwdGQAISA_fSD_Li256ELb0ELb0EEENS1_19SingleTileSchedulerILb0ELb0ELb0ELi128EEEEEEEEEvNT_6ParamsE) ;  /* 0xffff6a300c007950 */ /* 0x000fea0003c3ffff */
        .type           $_ZN7cutlass13device_kernelIN5flash19enable_sm80_to_sm89INS1_16FlashAttnBwdSm80INS1_25CollectiveMainloopBwdSm80ILi2ELi2EN4cute5tupleIJNS5_1CILi128EEES8_NS7_ILi64EEEEEENS_6half_tEfNS_4arch4Sm80ELb0ELb1ELb1ELb0ELb0ELb0ELb0ELb0ELi2ELi4ELi4ELi4ELb0EEENS1_24CollectiveEpilogueBwdGQAISA_fSD_Li256ELb0ELb0EEENS1_19SingleTileSchedulerILb0ELb0ELb0ELi128EEEEEEEEEvNT_6ParamsE$_ZZN4cute9transformINS_5tupleIJiiNS_1CILi0EEEEEENS1_IJNS1_IJNS2_ILi4EEENS2_ILi8EEEEEENS2_ILi2EEENS2_ILi1EEEEEEZNS_7idx2crdIS4_SA_EEDaRKT_RKT0_EUlRKT_RKT0_E_EEDaSE_SH_OT1_ENKUlDpSK_E_clIJNS1_IJiiEEEiS3_EEEDaSR_,@function
        .size           $_ZN7cutlass13device_kernelIN5flash19enable_sm80_to_sm89INS1_16FlashAttnBwdSm80INS1_25CollectiveMainloopBwdSm80ILi2ELi2EN4cute5tupleIJNS5_1CILi128EEES8_NS7_ILi64EEEEEENS_6half_tEfNS_4arch4Sm80ELb0ELb1ELb1ELb0ELb0ELb0ELb0ELb0ELi2ELi4ELi4ELi4ELb0EEENS1_24CollectiveEpilogueBwdGQAISA_fSD_Li256ELb0ELb0EEENS1_19SingleTileSchedulerILb0ELb0ELb0ELi128EEEEEEEEEvNT_6ParamsE$_ZZN4cute9transformINS_5tupleIJiiNS_1CILi0EEEEEENS1_IJNS1_IJNS2_ILi4EEENS2_ILi8EEEEEENS2_ILi2EEENS2_ILi1EEEEEEZNS_7idx2crdIS4_SA_EEDaRKT_RKT0_EUlRKT_RKT0_E_EEDaSE_SH_OT1_ENKUlDpSK_E_clIJNS1_IJiiEEEiS3_EEEDaSR_,($_ZN7cutlass13device_kernelIN5flash19enable_sm80_to_sm89INS1_16FlashAttnBwdSm80INS1_25CollectiveMainloopBwdSm80ILi2ELi2EN4cute5tupleIJNS5_1CILi128EEES8_NS7_ILi64EEEEEENS_6half_tEfNS_4arch4Sm80ELb0ELb1ELb1ELb0ELb0ELb0ELb0ELb0ELi2ELi4ELi4ELi4ELb0EEENS1_24CollectiveEpilogueBwdGQAISA_fSD_Li256ELb0ELb0EEENS1_19SingleTileSchedulerILb0ELb0ELb0ELi128EEEEEEEEEvNT_6ParamsE$_ZZN4cute9transformINS_5tupleIJiiNS_1CILi0EEEEEENS1_IJNS1_IJNS2_ILi4EEENS2_ILi8EEEEEES5_NS2_ILi1EEEEEEZNS_7idx2crdIS4_S9_EEDaRKT_RKT0_EUlRKT_RKT0_E_EEDaSD_SG_OT1_ENKUlDpSJ_E_clIJNS1_IJiiEEEiS3_EEEDaSQ_ - $_ZN7cutlass13device_kernelIN5flash19enable_sm80_to_sm89INS1_16FlashAttnBwdSm80INS1_25CollectiveMainloopBwdSm80ILi2ELi2EN4cute5tupleIJNS5_1CILi128EEES8_NS7_ILi64EEEEEENS_6half_tEfNS_4arch4Sm80ELb0ELb1ELb1ELb0ELb0ELb0ELb0ELb0ELi2ELi4ELi4ELi4ELb0EEENS1_24CollectiveEpilogueBwdGQAISA_fSD_Li256ELb0ELb0EEENS1_19SingleTileSchedulerILb0ELb0ELb0ELi128EEEEEEEEEvNT_6ParamsE$_ZZN4cute9transformINS_5tupleIJiiNS_1CILi0EEEEEENS1_IJNS1_IJNS2_ILi4EEENS2_ILi8EEEEEENS2_ILi2EEENS2_ILi1EEEEEEZNS_7idx2crdIS4_SA_EEDaRKT_RKT0_EUlRKT_RKT0_E_EEDaSE_SH_OT1_ENKUlDpSK_E_clIJNS1_IJiiEEEiS3_EEEDaSR_)
$_ZN7cutlass13device_kernelIN5flash19enable_sm80_to_sm89INS1_16FlashAttnBwdSm80INS1_25CollectiveMainloopBwdSm80ILi2ELi2EN4cute5tupleIJNS5_1CILi128EEES8_NS7_ILi64EEEEEENS_6half_tEfNS_4arch4Sm80ELb0ELb1ELb1ELb0ELb0ELb0ELb0ELb0ELi2ELi4ELi4ELi4ELb0EEENS1_24CollectiveEpilogueBwdGQAISA_fSD_Li256ELb0ELb0EEENS1_19SingleTileSchedulerILb0ELb0ELb0ELi128EEEEEEEEEvNT_6ParamsE$_ZZN4cute9transformINS_5tupleIJiiNS_1CILi0EEEEEENS1_IJNS1_IJNS2_ILi4EEENS2_ILi8EEEEEENS2_ILi2EEENS2_ILi1EEEEEEZNS_7idx2crdIS4_SA_EEDaRKT_RKT0_EUlRKT_RKT0_E_EEDaSE_SH_OT1_ENKUlDpSK_E_clIJNS1_IJiiEEEiS3_EEEDaSR_:
[----:B------:R-:W-:Y:S02]  /*95d0*/  MOV R34, R6 ;  /* 0x0000000600227202 */ /* 0x000fe40000000f00 */
[----:B------:R-:W-:-:S04]  /*95e0*/  MOV R35, 0x0 ;  /* 0x0000000000237802 */ /* 0x000fc80000000f00 */
[----:B------:R-:W-:Y:S05]  /*95f0*/  RET.REL.NODEC R34 `(_ZN7cutlass13device_kernelIN5flash19enable_sm80_to_sm89INS1_16FlashAttnBwdSm80INS1_25CollectiveMainloopBwdSm80ILi2ELi2EN4cute5tupleIJNS5_1CILi128EEES8_NS7_ILi64EEEEEENS_6half_tEfNS_4arch4Sm80ELb0ELb1ELb1ELb0ELb0ELb0ELb0ELb0ELi2ELi4ELi4ELi4ELb0EEENS1_24CollectiveEpilogueBwdGQAISA_fSD_Li256ELb0ELb0EEENS1_19SingleTileSchedulerILb0ELb0ELb0ELi128EEEEEEEEEvNT_6ParamsE) ;  /* 0xffff6a0022007950 */ /* 0x000fea0003c3ffff */
        .type           $_ZN7cutlass13device_kernelIN5flash19enable_sm80_to_sm89INS1_16FlashAttnBwdSm80INS1_25CollectiveMainloopBwdSm80ILi2ELi2EN4cute5tupleIJNS5_1CILi128EEES8_NS7_ILi64EEEEEENS_6half_tEfNS_4arch4Sm80ELb0ELb1ELb1ELb0ELb0ELb0ELb0ELb0ELi2ELi4ELi4ELi4ELb0EEENS1_24CollectiveEpilogueBwdGQAISA_fSD_Li256ELb0ELb0EEENS1_19SingleTileSchedulerILb0ELb0ELb0ELi128EEEEEEEEEvNT_6ParamsE$_ZZN4cute9transformINS_5tupleIJiiNS_1CILi0EEEEEENS1_IJNS1_IJNS2_ILi4EEENS2_ILi8EEEEEES5_NS2_ILi1EEEEEEZNS_7idx2crdIS4_S9_EEDaRKT_RKT0_EUlRKT_RKT0_E_EEDaSD_SG_OT1_ENKUlDpSJ_E_clIJNS1_IJiiEEEiS3_EEEDaSQ_,@function
        .size           $_ZN7cutlass13device_kernelIN5flash19enable_sm80_to_sm89INS1_16FlashAttnBwdSm80INS1_25CollectiveMainloopBwdSm80ILi2ELi2EN4cute5tupleIJNS5_1CILi128EEES8_NS7_ILi64EEEEEENS_6half_tEfNS_4arch4Sm80ELb0ELb1ELb1ELb0ELb0ELb0ELb0ELb0ELi2ELi4ELi4ELi4ELb0EEENS1_24CollectiveEpilogueBwdGQAISA_fSD_Li256ELb0ELb0EEENS1_19SingleTileSchedulerILb0ELb0ELb0ELi128EEEEEEEEEvNT_6ParamsE$_ZZN4cute9transformINS_5tupleIJiiNS_1CILi0EEEEEENS1_IJNS1_IJNS2_ILi4EEENS2_ILi8EEEEEES5_NS2_ILi1EEEEEEZNS_7idx2crdIS4_S9_EEDaRKT_RKT0_EUlRKT_RKT0_E_EEDaSD_SG_OT1_ENKUlDpSJ_E_clIJNS1_IJiiEEEiS3_EEEDaSQ_,($_ZN7cutlass13device_kernelIN5flash19enable_sm80_to_sm89INS1_16FlashAttnBwdSm80INS1_25CollectiveMainloopBwdSm80ILi2ELi2EN4cute5tupleIJNS5_1CILi128EEES8_NS7_ILi64EEEEEENS_6half_tEfNS_4arch4Sm80ELb0ELb1ELb1ELb0ELb0ELb0ELb0ELb0ELi2ELi4ELi4ELi4ELb0EEENS1_24CollectiveEpilogueBwdGQAISA_fSD_Li256ELb0ELb0EEENS1_19SingleTileSchedulerILb0ELb0ELb0ELi128EEEEEEEEEvNT_6ParamsE$_ZZN4cute9transformINS_5tupleIJiiiNS_1CILi0EEEEEENS1_IJNS2_ILi32EEENS2_ILi4EEENS2_ILi2EEENS2_ILi1EEEEEENS1_IJS8_S8_S8_S8_EEEZNS_7crd2crdIS4_S9_SA_EEDaRKT_RKT0_RKT1_EUlRKT_RKT0_RKT1_E_EEDaSE_SH_SK_OT2_ENKUlDpSN_E_clIJiiiS3_EEEDaSX_ - $_ZN7cutlass13device_kernelIN5flash19enable_sm80_to_sm89INS1_16FlashAttnBwdSm80INS1_25CollectiveMainloopBwdSm80ILi2ELi2EN4cute5tupleIJNS5_1CILi128EEES8_NS7_ILi64EEEEEENS_6half_tEfNS_4arch4Sm80ELb0ELb1ELb1ELb0ELb0ELb0ELb0ELb0ELi2ELi4ELi4ELi4ELb0EEENS1_24CollectiveEpilogueBwdGQAISA_fSD_Li256ELb0ELb0EEENS1_19SingleTileSchedulerILb0ELb0ELb0ELi128EEEEEEEEEvNT_6ParamsE$_ZZN4cute9transformINS_5tupleIJiiNS_1CILi0EEEEEENS1_IJNS1_IJNS2_ILi4EEENS2_ILi8EEEEEES5_NS2_ILi1EEEEEEZNS_7idx2crdIS4_S9_EEDaRKT_RKT0_EUlRKT_RKT0_E_EEDaSD_SG_OT1_ENKUlDpSJ_E_clIJNS1_IJiiEEEiS3_EEEDaSQ_)
$_ZN7cutlass13device_kernelIN5flash19enable_sm80_to_sm89INS1_16FlashAttnBwdSm80INS1_25CollectiveMainloopBwdSm80ILi2ELi2EN4cute5tupleIJNS5_1CILi128EEES8_NS7_ILi64EEEEEENS_6half_tEfNS_4arch4Sm80ELb0ELb1ELb1ELb0ELb0ELb0ELb0ELb0ELi2ELi4ELi4ELi4ELb0EEENS1_24CollectiveEpilogueBwdGQAISA_fSD_Li256ELb0ELb0EEENS1_19SingleTileSchedulerILb0ELb0ELb0ELi128EEEEEEEEEvNT_6ParamsE$_ZZN4cute9transformINS_5tupleIJiiNS_1CILi0EEEEEENS1_IJNS1_IJNS2_ILi4EEENS2_ILi8EEEEEES5_NS2_ILi1EEEEEEZNS_7idx2crdIS4_S9_EEDaRKT_RKT0_EUlRKT_RKT0_E_EEDaSD_SG_OT1_ENKUlDpSJ_E_clIJNS1_IJiiEEEiS3_EEEDaSQ_:
[----:B------:R-:W-:Y:S02]  /*9600*/  MOV R38, R6 ;  /* 0x0000000600267202 */ /* 0x000fe40000000f00 */
[----:B------:R-:W-:-:S04]  /*9610*/  MOV R39, 0x0 ;  /* 0x0000000000277802 */ /* 0x000fc80000000f00 */
[----:B------:R-:W-:Y:S05]  /*9620*/  RET.REL.NODEC R38 `(_ZN7cutlass13device_kernelIN5flash19enable_sm80_to_sm89INS1_16FlashAttnBwdSm80INS1_25CollectiveMainloopBwdSm80ILi2ELi2EN4cute5tupleIJNS5_1CILi128EEES8_NS7_ILi64EEEEEENS_6half_tEfNS_4arch4Sm80ELb0ELb1ELb1ELb0ELb0ELb0ELb0ELb0ELi2ELi4ELi4ELi4ELb0EEENS1_24CollectiveEpilogueBwdGQAISA_fSD_Li256ELb0ELb0EEENS1_19SingleTileSchedulerILb0ELb0ELb0ELi128EEEEEEEEEvNT_6ParamsE) ;  /* 0xffff69d026007950 */ /* 0x000fea0003c3ffff */
        .type           $_ZN7cutlass13device_kernelIN5flash19enable_sm80_to_sm89INS1_16FlashAttnBwdSm80INS1_25CollectiveMainloopBwdSm80ILi2ELi2EN4cute5tupleIJNS5_1CILi128EEES8_NS7_ILi64EEEEEENS_6half_tEfNS_4arch4Sm80ELb0ELb1ELb1ELb0ELb0ELb0ELb0ELb0ELi2ELi4ELi4ELi4ELb0EEENS1_24CollectiveEpilogueBwdGQAISA_fSD_Li256ELb0ELb0EEENS1_19SingleTileSchedulerILb0ELb0ELb0ELi128EEEEEEEEEvNT_6ParamsE$_ZZN4cute9transformINS_5tupleIJiiiNS_1CILi0EEEEEENS1_IJNS2_ILi32EEENS2_ILi4EEENS2_ILi2EEENS2_ILi1EEEEEENS1_IJS8_S8_S8_S8_EEEZNS_7crd2crdIS4_S9_SA_EEDaRKT_RKT0_RKT1_EUlRKT_RKT0_RKT1_E_EEDaSE_SH_SK_OT2_ENKUlDpSN_E_clIJiiiS3_EEEDaSX_,@function
        .size           $_ZN7cutlass13device_kernelIN5flash19enable_sm80_to_sm89INS1_16FlashAttnBwdSm80INS1_25CollectiveMainloopBwdSm80ILi2ELi2EN4cute5tupleIJNS5_1CILi128EEES8_NS7_ILi64EEEEEENS_6half_tEfNS_4arch4Sm80ELb0ELb1ELb1ELb0ELb0ELb0ELb0ELb0ELi2ELi4ELi4ELi4ELb0EEENS1_24CollectiveEpilogueBwdGQAISA_fSD_Li256ELb0ELb0EEENS1_19SingleTileSchedulerILb0ELb0ELb0ELi128EEEEEEEEEvNT_6ParamsE$_ZZN4cute9transformINS_5tupleIJiiiNS_1CILi0EEEEEENS1_IJNS2_ILi32EEENS2_ILi4EEENS2_ILi2EEENS2_ILi1EEEEEENS1_IJS8_S8_S8_S8_EEEZNS_7crd2crdIS4_S9_SA_EEDaRKT_RKT0_RKT1_EUlRKT_RKT0_RKT1_E_EEDaSE_SH_SK_OT2_ENKUlDpSN_E_clIJiiiS3_EEEDaSX_,($_ZN7cutlass13device_kernelIN5flash19enable_sm80_to_sm89INS1_16FlashAttnBwdSm80INS1_25CollectiveMainloopBwdSm80ILi2ELi2EN4cute5tupleIJNS5_1CILi128EEES8_NS7_ILi64EEEEEENS_6half_tEfNS_4arch4Sm80ELb0ELb1ELb1ELb0ELb0ELb0ELb0ELb0ELi2ELi4ELi4ELi4ELb0EEENS1_24CollectiveEpilogueBwdGQAISA_fSD_Li256ELb0ELb0EEENS1_19SingleTileSchedulerILb0ELb0ELb0ELi128EEEEEEEEEvNT_6ParamsE$_ZZN4cuteplIJNS_1CILi0EEEiEJiEEEDaRKNS_15ArithmeticTupleIJDpT_EEERKNS3_IJDpT0_EEEENKUlDpRKT_E_clIJiiEEEDaSH_ - $_ZN7cutlass13device_kernelIN5flash19enable_sm80_to_sm89INS1_16FlashAttnBwdSm80INS1_25CollectiveMainloopBwdSm80ILi2ELi2EN4cute5tupleIJNS5_1CILi128EEES8_NS7_ILi64EEEEEENS_6half_tEfNS_4arch4Sm80ELb0ELb1ELb1ELb0ELb0ELb0ELb0ELb0ELi2ELi4ELi4ELi4ELb0EEENS1_24CollectiveEpilogueBwdGQAISA_fSD_Li256ELb0ELb0EEENS1_19SingleTileSchedulerILb0ELb0ELb0ELi128EEEEEEEEEvNT_6ParamsE$_ZZN4cute9transformINS_5tupleIJiiiNS_1CILi0EEEEEENS1_IJNS2_ILi32EEENS2_ILi4EEENS2_ILi2EEENS2_ILi1EEEEEENS1_IJS8_S8_S8_S8_EEEZNS_7crd2crdIS4_S9_SA_EEDaRKT_RKT0_RKT1_EUlRKT_RKT0_RKT1_E_EEDaSE_SH_SK_OT2_ENKUlDpSN_E_clIJiiiS3_EEEDaSX_)
$_ZN7cutlass13device_kernelIN5flash19enable_sm80_to_sm89INS1_16FlashAttnBwdSm80INS1_25CollectiveMainloopBwdSm80ILi2ELi2EN4cute5tupleIJNS5_1CILi128EEES8_NS7_ILi64EEEEEENS_6half_tEfNS_4arch4Sm80ELb0ELb1ELb1ELb0ELb0ELb0ELb0ELb0ELi2ELi4ELi4ELi4ELb0EEENS1_24CollectiveEpilogueBwdGQAISA_fSD_Li256ELb0ELb0EEENS1_19SingleTileSchedulerILb0ELb0ELb0ELi128EEEEEEEEEvNT_6ParamsE$_ZZN4cute9transformINS_5tupleIJiiiNS_1CILi0EEEEEENS1_IJNS2_ILi32EEENS2_ILi4EEENS2_ILi2EEENS2_ILi1EEEEEENS1_IJS8_S8_S8_S8_EEEZNS_7crd2crdIS4_S9_SA_EEDaRKT_RKT0_RKT1_EUlRKT_RKT0_RKT1_E_EEDaSE_SH_SK_OT2_ENKUlDpSN_E_clIJiiiS3_EEEDaSX_:
[----:B------:R-:W-:-:S04]  /*9630*/  MOV R13, 0x0 ;  /* 0x00000000000d7802 */ /* 0x000fc80000000f00 */
[----:B------:R-:W-:Y:S05]  /*9640*/  RET.REL.NODEC R12 `(_ZN7cutlass13device_kernelIN5flash19enable_sm80_to_sm89INS1_16FlashAttnBwdSm80INS1_25CollectiveMainloopBwdSm80ILi2ELi2EN4cute5tupleIJNS5_1CILi128EEES8_NS7_ILi64EEEEEENS_6half_tEfNS_4arch4Sm80ELb0ELb1ELb1ELb0ELb0ELb0ELb0ELb0ELi2ELi4ELi4ELi4ELb0EEENS1_24CollectiveEpilogueBwdGQAISA_fSD_Li256ELb0ELb0EEENS1_19SingleTileSchedulerILb0ELb0ELb0ELi128EEEEEEEEEvNT_6ParamsE) ;  /* 0xffff69b00c007950 */ /* 0x000fea0003c3ffff */
        .type           $_ZN7cutlass13device_kernelIN5flash19enable_sm80_to_sm89INS1_16FlashAttnBwdSm80INS1_25CollectiveMainloopBwdSm80ILi2ELi2EN4cute5tupleIJNS5_1CILi128EEES8_NS7_ILi64EEEEEENS_6half_tEfNS_4arch4Sm80ELb0ELb1ELb1ELb0ELb0ELb0ELb0ELb0ELi2ELi4ELi4ELi4ELb0EEENS1_24CollectiveEpilogueBwdGQAISA_fSD_Li256ELb0ELb0EEENS1_19SingleTileSchedulerILb0ELb0ELb0ELi128EEEEEEEEEvNT_6ParamsE$_ZZN4cuteplIJNS_1CILi0EEEiEJiEEEDaRKNS_15ArithmeticTupleIJDpT_EEERKNS3_IJDpT0_EEEENKUlDpRKT_E_clIJiiEEEDaSH_,@function
        .size           $_ZN7cutlass13device_kernelIN5flash19enable_sm80_to_sm89INS1_16FlashAttnBwdSm80INS1_25CollectiveMainloopBwdSm80ILi2ELi2EN4cute5tupleIJNS5_1CILi128EEES8_NS7_ILi64EEEEEENS_6half_tEfNS_4arch4Sm80ELb0ELb1ELb1ELb0ELb0ELb0ELb0ELb0ELi2ELi4ELi4ELi4ELb0EEENS1_24CollectiveEpilogueBwdGQAISA_fSD_Li256ELb0ELb0EEENS1_19SingleTileSchedulerILb0ELb0ELb0ELi128EEEEEEEEEvNT_6ParamsE$_ZZN4cuteplIJNS_1CILi0EEEiEJiEEEDaRKNS_15ArithmeticTupleIJDpT_EEERKNS3_IJDpT0_EEEENKUlDpRKT_E_clIJiiEEEDaSH_,($_ZN7cutlass13device_kernelIN5flash19enable_sm80_to_sm89INS1_16FlashAttnBwdSm80INS1_25CollectiveMainloopBwdSm80ILi2ELi2EN4cute5tupleIJNS5_1CILi128EEES8_NS7_ILi64EEEEEENS_6half_tEfNS_4arch4Sm80ELb0ELb1ELb1ELb0ELb0ELb0ELb0ELb0ELi2ELi4ELi4ELi4ELb0EEENS1_24CollectiveEpilogueBwdGQAISA_fSD_Li256ELb0ELb0EEENS1_19SingleTileSchedulerILb0ELb0ELb0ELi128EEEEEEEEEvNT_6ParamsE$_ZZN5flash25CollectiveMainloopBwdSm80ILi2ELi2EN4cute5tupleIJNS1_1CILi128EEES4_NS3_ILi64EEEEEEN7cutlass6half_tEfNS7_4arch4Sm80ELb0ELb1ELb1ELb0ELb0ELb0ELb0ELb0ELi2ELi4ELi4ELi4ELb0EE3mmaINS_16FlashAttnBwdSm80ISB_NS_24CollectiveEpilogueBwdGQAIS6_fSA_Li256ELb0ELb0EEENS_19SingleTileSchedulerILb0ELb0ELb0ELi128EEEE13SharedStorageENS1_6TensorINS1_11ArrayEngineIfLm32EEENS1_6LayoutINS2_IJNS2_IJNS3_ILi2EEESO_EEESO_NS3_ILi4EEEEEENS2_IJNS2_IJNS3_ILi1EEESO_EEESQ_NS3_ILi8EEEEEEEEEEEEbRKNSB_6ParamsERT0_S12_iNS2_IJiiiEEERT_ENKUlRT_iE_clINSK_INSL_IfLm64EEENSN_INS2_IJSP_SO_SU_EEESV_EEEEEEDaS17_i - $_ZN7cutlass13device_kernelIN5flash19enable_sm80_to_sm89INS1_16FlashAttnBwdSm80INS1_25CollectiveMainloopBwdSm80ILi2ELi2EN4cute5tupleIJNS5_1CILi128EEES8_NS7_ILi64EEEEEENS_6half_tEfNS_4arch4Sm80ELb0ELb1ELb1ELb0ELb0ELb0ELb0ELb0ELi2ELi4ELi4ELi4ELb0EEENS1_24CollectiveEpilogueBwdGQAISA_fSD_Li256ELb0ELb0EEENS1_19SingleTileSchedulerILb0ELb0ELb0ELi128EEEEEEEEEvNT_6ParamsE$_ZZN4cuteplIJNS_1CILi0EEEiEJiEEEDaRKNS_15ArithmeticTupleIJDpT_EEERKNS3_IJDpT0_EEEENKUlDpRKT_E_clIJiiEEEDaSH_)
$_ZN7cutlass13device_kernelIN5flash19enable_sm80_to_sm89INS1_16FlashAttnBwdSm80INS1_25CollectiveMainloopBwdSm80ILi2ELi2EN4cute5tupleIJNS5_1CILi128EEES8_NS7_ILi64EEEEEENS_6half_tEfNS_4arch4Sm80ELb0ELb1ELb1ELb0ELb0ELb0ELb0ELb0ELi2ELi4ELi4ELi4ELb0EEENS1_24CollectiveEpilogueBwdGQAISA_fSD_Li256ELb0ELb0EEENS1_19SingleTileSchedulerILb0ELb0ELb0ELi128EEEEEEEEEvNT_6ParamsE$_ZZN4cuteplIJNS_1CILi0EEEiEJiEEEDaRKNS_15ArithmeticTupleIJDpT_EEERKNS3_IJDpT0_EEEENKUlDpRKT_E_clIJiiEEEDaSH_:
[----:B------:R-:W-:Y:S02]  /*9650*/  MOV R7, R12 ;  /* 0x0000000c00077202 */ /* 0x000fe40000000f00 */
[----:B------:R-:W-:Y:S02]  /*9660*/  MOV R12, R2 ;  /* 0x00000002000c7202 */ /* 0x000fe40000000f00 */
[----:B------:R-:W-:-:S04]  /*9670*/  MOV R13, 0x0 ;  /* 0x00000000000d7802 */ /* 0x000fc80000000f00 */
[----:B------:R-:W-:Y:S05]  /*9680*/  RET.REL.NODEC R12 `(_ZN7cutlass13device_kernelIN5flash19enable_sm80_to_sm89INS1_16FlashAttnBwdSm80INS1_25CollectiveMainloopBwdSm80ILi2ELi2EN4cute5tupleIJNS5_1CILi128EEES8_NS7_ILi64EEEEEENS_6half_tEfNS_4arch4Sm80ELb0ELb1ELb1ELb0ELb0ELb0ELb0ELb0ELi2ELi4ELi4ELi4ELb0EEENS1_24CollectiveEpilogueBwdGQAISA_fSD_Li256ELb0ELb0EEENS1_19SingleTileSchedulerILb0ELb0ELb0ELi128EEEEEEEEEvNT_6ParamsE) ;  /* 0xffff69700c007950 */ /* 0x000fea0003c3ffff */
        .type           $_ZN7cutlass13device_kernelIN5flash19enable_sm80_to_sm89INS1_16FlashAttnBwdSm80INS1_25CollectiveMainloopBwdSm80ILi2ELi2EN4cute5tupleIJNS5_1CILi128EEES8_NS7_ILi64EEEEEENS_6half_tEfNS_4arch4Sm80ELb0ELb1ELb1ELb0ELb0ELb0ELb0ELb0ELi2ELi4ELi4ELi4ELb0EEENS1_24CollectiveEpilogueBwdGQAISA_fSD_Li256ELb0ELb0EEENS1_19SingleTileSchedulerILb0ELb0ELb0ELi128EEEEEEEEEvNT_6ParamsE$_ZZN5flash25CollectiveMainloopBwdSm80ILi2ELi2EN4cute5tupleIJNS1_1CILi128EEES4_NS3_ILi64EEEEEEN7cutlass6half_tEfNS7_4arch4Sm80ELb0ELb1ELb1ELb0ELb0ELb0ELb0ELb0ELi2ELi4ELi4ELi4ELb0EE3mmaINS_16FlashAttnBwdSm80ISB_NS_24CollectiveEpilogueBwdGQAIS6_fSA_Li256ELb0ELb0EEENS_19SingleTileSchedulerILb0ELb0ELb0ELi128EEEE13SharedStorageENS1_6TensorINS1_11ArrayEngineIfLm32EEENS1_6LayoutINS2_IJNS2_IJNS3_ILi2EEESO_EEESO_NS3_ILi4EEEEEENS2_IJNS2_IJNS3_ILi1EEESO_EEESQ_NS3_ILi8EEEEEEEEEEEEbRKNSB_6ParamsERT0_S12_iNS2_IJiiiEEERT_ENKUlRT_iE_clINSK_INSL_IfLm64EEENSN_INS2_IJSP_SO_SU_EEESV_EEEEEEDaS17_i,@function
        .size           $_ZN7cutlass13device_kernelIN5flash19enable_sm80_to_sm89INS1_16FlashAttnBwdSm80INS1_25CollectiveMainloopBwdSm80ILi2ELi2EN4cute5tupleIJNS5_1CILi128EEES8_NS7_ILi64EEEEEENS_6half_tEfNS_4arch4Sm80ELb0ELb1ELb1ELb0ELb0ELb0ELb0ELb0ELi2ELi4ELi4ELi4ELb0EEENS1_24CollectiveEpilogueBwdGQAISA_fSD_Li256ELb0ELb0EEENS1_19SingleTileSchedulerILb0ELb0ELb0ELi128EEEEEEEEEvNT_6ParamsE$_ZZN5flash25CollectiveMainloopBwdSm80ILi2ELi2EN4cute5tupleIJNS1_1CILi128EEES4_NS3_ILi64EEEEEEN7cutlass6half_tEfNS7_4arch4Sm80ELb0ELb1ELb1ELb0ELb0ELb0ELb0ELb0ELi2ELi4ELi4ELi4ELb0EE3mmaINS_16FlashAttnBwdSm80ISB_NS_24CollectiveEpilogueBwdGQAIS6_fSA_Li256ELb0ELb0EEENS_19SingleTileSchedulerILb0ELb0ELb0ELi128EEEE13SharedStorageENS1_6TensorINS1_11ArrayEngineIfLm32EEENS1_6LayoutINS2_IJNS2_IJNS3_ILi2EEESO_EEESO_NS3_ILi4EEEEEENS2_IJNS2_IJNS3_ILi1EEESO_EEESQ_NS3_ILi8EEEEEEEEEEEEbRKNSB_6ParamsERT0_S12_iNS2_IJiiiEEERT_ENKUlRT_iE_clINSK_INSL_IfLm64EEENSN_INS2_IJSP_SO_SU_EEESV_EEEEEEDaS17_i,($_ZN7cutlass13device_kernelIN5flash19enable_sm80_to_sm89INS1_16FlashAttnBwdSm80INS1_25CollectiveMainloopBwdSm80ILi2ELi2EN4cute5tupleIJNS5_1CILi128EEES8_NS7_ILi64EEEEEENS_6half_tEfNS_4arch4Sm80ELb0ELb1ELb1ELb0ELb0ELb0ELb0ELb0ELi2ELi4ELi4ELi4ELb0EEENS1_24CollectiveEpilogueBwdGQAISA_fSD_Li256ELb0ELb0EEENS1_19SingleTileSchedulerILb0ELb0ELb0ELi128EEEEEEEEEvNT_6ParamsE$_ZZN5flash25CollectiveMainloopBwdSm80ILi2ELi2EN4cute5tupleIJNS1_1CILi128EEES4_NS3_ILi64EEEEEEN7cutlass6half_tEfNS7_4arch4Sm80ELb0ELb1ELb1ELb0ELb0ELb0ELb0ELb0ELi2ELi4ELi4ELi4ELb0EE3mmaINS_16FlashAttnBwdSm80ISB_NS_24CollectiveEpilogueBwdGQAIS6_fSA_Li256ELb0ELb0EEENS_19SingleTileSchedulerILb0ELb0ELb0ELi128EEEE13SharedStorageENS1_6TensorINS1_11ArrayEngineIfLm32EEENS1_6LayoutINS2_IJNS2_IJNS3_ILi2EEESO_EEESO_NS3_ILi4EEEEEENS2_IJNS2_IJNS3_ILi1EEESO_EEESQ_NS3_ILi8EEEEEEEEEEEEbRKNSB_6ParamsERT0_S12_iNS2_IJiiiEEERT_ENKUliT_E_clIZSC_ISJ_SX_EbS10_S12_S12_iS13_S15_EUlRS16_iE_EEDaiS16_ - $_ZN7cutlass13device_kernelIN5flash19enable_sm80_to_sm89INS1_16FlashAttnBwdSm80INS1_25CollectiveMainloopBwdSm80ILi2ELi2EN4cute5tupleIJNS5_1CILi128EEES8_NS7_ILi64EEEEEENS_6half_tEfNS_4arch4Sm80ELb0ELb1ELb1ELb0ELb0ELb0ELb0ELb0ELi2ELi4ELi4ELi4ELb0EEENS1_24CollectiveEpilogueBwdGQAISA_fSD_Li256ELb0ELb0EEENS1_19SingleTileSchedulerILb0ELb0ELb0ELi128EEEEEEEEEvNT_6ParamsE$_ZZN5flash25CollectiveMainloopBwdSm80ILi2ELi2EN4cute5tupleIJNS1_1CILi128EEES4_NS3_ILi64EEEEEEN7cutlass6half_tEfNS7_4arch4Sm80ELb0ELb1ELb1ELb0ELb0ELb0ELb0ELb0ELi2ELi4ELi4ELi4ELb0EE3mmaINS_16FlashAttnBwdSm80ISB_NS_24CollectiveEpilogueBwdGQAIS6_fSA_Li256ELb0ELb0EEENS_19SingleTileSchedulerILb0ELb0ELb0ELi128EEEE13SharedStorageENS1_6TensorINS1_11ArrayEngineIfLm32EEENS1_6LayoutINS2_IJNS2_IJNS3_ILi2EEESO_EEESO_NS3_ILi4EEEEEENS2_IJNS2_IJNS3_ILi1EEESO_EEESQ_NS3_ILi8EEEEEEEEEEEEbRKNSB_6ParamsERT0_S12_iNS2_IJiiiEEERT_ENKUlRT_iE_clINSK_INSL_IfLm64EEENSN_INS2_IJSP_SO_SU_EEESV_EEEEEEDaS17_i)
$_ZN7cutlass13device_kernelIN5flash19enable_sm80_to_sm89INS1_16FlashAttnBwdSm80INS1_25CollectiveMainloopBwdSm80ILi2ELi2EN4cute5tupleIJNS5_1CILi128EEES8_NS7_ILi64EEEEEENS_6half_tEfNS_4arch4Sm80ELb0ELb1ELb1ELb0ELb0ELb0ELb0ELb0ELi2ELi4ELi4ELi4ELb0EEENS1_24CollectiveEpilogueBwdGQAISA_fSD_Li256ELb0ELb0EEENS1_19SingleTileSchedulerILb0ELb0ELb0ELi128EEEEEEEEEvNT_6ParamsE$_ZZN5flash25CollectiveMainloopBwdSm80ILi2ELi2EN4cute5tupleIJNS1_1CILi128EEES4_NS3_ILi64EEEEEEN7cutlass6half_tEfNS7_4arch4Sm80ELb0ELb1ELb1ELb0ELb0ELb0ELb0ELb0ELi2ELi4ELi4ELi4ELb0EE3mmaINS_16FlashAttnBwdSm80ISB_NS_24CollectiveEpilogueBwdGQAIS6_fSA_Li256ELb0ELb0EEENS_19SingleTileSchedulerILb0ELb0ELb0ELi128EEEE13SharedStorageENS1_6TensorINS1_11ArrayEngineIfLm32EEENS1_6LayoutINS2_IJNS2_IJNS3_ILi2EEESO_EEESO_NS3_ILi4EEEEEENS2_IJNS2_IJNS3_ILi1EEESO_EEESQ_NS3_ILi8EEEEEEEEEEEEbRKNSB_6ParamsERT0_S12_iNS2_IJiiiEEERT_ENKUlRT_iE_clINSK_INSL_IfLm64EEENSN_INS2_IJSP_SO_SU_EEESV_EEEEEEDaS17_i:
        /* <DEDUP_REMOVED lines=15> */
[----:B------:R-:W-:Y:S05]  /*9780*/  CALL.REL.NOINC `($_ZN7cutlass13device_kernelIN5flash19enable_sm80_to_sm89INS1_16FlashAttnBwdSm80INS1_25CollectiveMainloopBwdSm80ILi2ELi2EN4cute5tupleIJNS5_1CILi128EEES8_NS7_ILi64EEEEEENS_6half_tEfNS_4arch4Sm80ELb0ELb1ELb1ELb0ELb0ELb0ELb0ELb0ELi2ELi4ELi4ELi4ELb0EEENS1_24CollectiveEpilogueBwdGQAISA_fSD_Li256ELb0ELb0EEENS1_19SingleTileSchedulerILb0ELb0ELb0ELi128EEEEEEEEEvNT_6ParamsE$_ZZN4cute7idx2crdIiNS_5tupleIJNS_1CILi32EEENS2_ILi4EEENS2_ILi2EEENS2_ILi1EEEEEENS1_IJS6_S3_NS2_ILi128EEENS2_ILi0EEEEEEEEDaRKT_RKT0_RKT1_ENKUlRKT_RKT0_E_clIS4_S3_EEDaSM_SP_) ;  /* 0xfffffd0000007944 */ /* 0x000fea0003c3ffff */
[----:B------:R-:W-:Y:S02]  /*9790*/  MOV R2, R5 ;  /* 0x0000000500027202 */ /* 0x000fe40000000f00 */
[----:B------:R-:W-:Y:S02]  /*97a0*/  MOV R12, 0x97c0 ;  /* 0x000097c0000c7802 */ /* 0x000fe40000000f00 */
[----:B------:R-:W-:Y:S05]  /*97b0*/  CALL.REL.NOINC `($_ZN7cutlass13device_kernelIN5flash19enable_sm80_to_sm89INS1_16FlashAttnBwdSm80INS1_25CollectiveMainloopBwdSm80ILi2ELi2EN4cute5tupleIJNS5_1CILi128EEES8_NS7_ILi64EEEEEENS_6half_tEfNS_4arch4Sm80ELb0ELb1ELb1ELb0ELb0ELb0ELb0ELb0ELi2ELi4ELi4ELi4ELb0EEENS1_24CollectiveEpilogueBwdGQAISA_fSD_Li256ELb0ELb0EEENS1_19SingleTileSchedulerILb0ELb0ELb0ELi128EEEEEEEEEvNT_6ParamsE$_ZZN4cute7idx2crdIiNS_5tupleIJNS_1CILi32EEENS2_ILi4EEENS2_ILi2EEENS2_ILi1EEEEEENS1_IJS6_S3_NS2_ILi128EEENS2_ILi0EEEEEEEEDaRKT_RKT0_RKT1_ENKUlRKT_RKT0_E_clIS5_S8_EEDaSM_SP_) ;  /* 0xfffffd7000007944 */ /* 0x000fea0003c3ffff */
[----:B------:R-:W-:Y:S02]  /*97c0*/  MOV R12, 0x97e0 ;  /* 0x000097e0000c7802 */ /* 0x000fe40000000f00 */
[----:B------:R-:W-:Y:S05]  /*97d0*/  CALL.REL.NOINC `($_ZN7cutlass13device_kernelIN5flash19enable_sm80_to_sm89INS1_16FlashAttnBwdSm80INS1_25CollectiveMainloopBwdSm80ILi2ELi2EN4cute5tupleIJNS5_1CILi128EEES8_NS7_ILi64EEEEEENS_6half_tEfNS_4arch4Sm80ELb0ELb1ELb1ELb0ELb0ELb0ELb0ELb0ELi2ELi4ELi4ELi4ELb0EEENS1_24CollectiveEpilogueBwdGQAISA_fSD_Li256ELb0ELb0EEENS1_19SingleTileSchedulerILb0ELb0ELb0ELi128EEEEEEEEEvNT_6ParamsE$_ZZN4cute9transformINS_5tupleIJNS_1CILi32EEENS2_ILi4EEENS2_ILi2EEENS2_ILi1EEEEEENS1_IJS6_S3_NS2_ILi128EEENS2_ILi0EEEEEEZNS_7idx2crdIiS7_SA_EEDaRKT_RKT0_RKT1_EUlRKT_RKT0_E_EEDaSE_SH_OSI_ENKUlDpSN_E_clIJiiiS9_EEEDaST_) ;  /* 0xfffffdd000007944 */ /* 0x000fea0003c3ffff */
[----:B------:R-:W-:Y:S02]  /*97e0*/  MOV R12, 0x9800 ;  /* 0x00009800000c7802 */ /* 0x000fe40000000f00 */
[----:B------:R-:W-:Y:S05]  /*97f0*/  CALL.REL.NOINC `($_ZN7cutlass13device_kernelIN5flash19enable_sm80_to_sm89INS1_16FlashAttnBwdSm80INS1_25CollectiveMainloopBwdSm80ILi2ELi2EN4cute5tupleIJNS5_1CILi128EEES8_NS7_ILi64EEEEEENS_6half_tEfNS_4arch4Sm80ELb0ELb1ELb1ELb0ELb0ELb0ELb0ELb0ELi2ELi4ELi4ELi4ELb0EEENS1_24CollectiveEpilogueBwdGQAISA_fSD_Li256ELb0ELb0EEENS1_19SingleTileSchedulerILb0ELb0ELb0ELi128EEEEEEEEEvNT_6ParamsE$_ZZN4cute7crd2crdINS_5tupleIJiiiNS_1CILi0EEEEEENS1_IJNS2_ILi32EEENS2_ILi4EEENS2_ILi2EEENS2_ILi1EEEEEENS1_IJS8_S8_S8_S8_EEEEEDaRKT_RKT0_RKT1_ENKUlRKT_RKT0_RKT1_E_clIiS7_S8_EEDaSM_SP_SS_) ;  /* 0xfffffa3000007944 */ /* 0x000fea0003c3ffff */
[----:B------:R-:W-:Y:S02]  /*9800*/  MOV R12, 0x9820 ;  /* 0x00009820000c7802 */ /* 0x000fe40000000f00 */
[----:B------:R-:W-:Y:S05]  /*9810*/  CALL.REL.NOINC `($_ZN7cutlass13device_kernelIN5flash19enable_sm80_to_sm89INS1_16FlashAttnBwdSm80INS1_25CollectiveMainloopBwdSm80ILi2ELi2EN4cute5tupleIJNS5_1CILi128EEES8_NS7_ILi64EEEEEENS_6half_tEfNS_4arch4Sm80ELb0ELb1ELb1ELb0ELb0ELb0ELb0ELb0ELi2ELi4ELi4ELi4ELb0EEENS1_24CollectiveEpilogueBwdGQAISA_fSD_Li256ELb0ELb0EEENS1_19SingleTileSchedulerILb0ELb0ELb0ELi128EEEEEEEEEvNT_6ParamsE$_ZZN4cute9transformINS_5tupleIJiiiNS_1CILi0EEEEEENS1_IJNS2_ILi32EEENS2_ILi4EEENS2_ILi2EEENS2_ILi1EEEEEENS1_IJS8_S8_S8_S8_EEEZNS_7crd2crdIS4_S9_SA_EEDaRKT_RKT0_RKT1_EUlRKT_RKT0_RKT1_E_EEDaSE_SH_SK_OT2_ENKUlDpSN_E_clIJiiiS3_EEEDaSX_) ;  /* 0xfffffe1000007944 */ /* 0x000fea0003c3ffff */
[----:B------:R1:W-:Y:S01]  /*9820*/  STL.64 [R1+0x13a0], R2 ;  /* 0x0013a00201007387 */ /* 0x0003e20000100a00 */
[----:B------:R-:W-:Y:S01]  /*9830*/  IMAD.MOV.U32 R5, RZ, RZ, R14 ;  /* 0x000000ffff057224 */ /* 0x000fe200078e000e */
[----:B------:R-:W-:Y:S02]  /*9840*/  IADD3 R7, R6, 0x28, RZ ;  /* 0x0000002806077810 */ /* 0x000fe40007ffe0ff */
[----:B------:R1:W-:Y:S01]  /*9850*/  STL.U8 [R1+0x1398], RZ ;  /* 0x001398ff01007387 */ /* 0x0003e20000100000 */
[----:B------:R-:W-:-:S03]  /*9860*/  MOV R12, 0x9890 ;  /* 0x00009890000c7802 */ /* 0x000fc60000000f00 */
[----:B------:R1:W-:Y:S04]  /*9870*/  STL [R1+0x139c], R14 ;  /* 0x00139c0e01007387 */ /* 0x0003e80000100800 */
[----:B-1----:R-:W-:Y:S05]  /*9880*/  CALL.REL.NOINC `($_ZN7cutlass13device_kernelIN5flash19enable_sm80_to_sm89INS1_16FlashAttnBwdSm80INS1_25CollectiveMainloopBwdSm80ILi2ELi2EN4cute5tupleIJNS5_1CILi128EEES8_NS7_ILi64EEEEEENS_6half_tEfNS_4arch4Sm80ELb0ELb1ELb1ELb0ELb0ELb0ELb0ELb0ELi2ELi4ELi4ELi4ELb0EEENS1_24CollectiveEpilogueBwdGQAISA_fSD_Li256ELb0ELb0EEENS1_19SingleTileSchedulerILb0ELb0ELb0ELi128EEEEEEEEEvNT_6ParamsE$_ZN4cute3eso3ESOILb1ELb0EJNS_6LayoutINS_5tupleIJNS3_IJNS3_IJNS_1CILi4EEENS4_ILi8EEEEEENS3_IJS5_NS4_ILi2EEEEEEEEENS3_IJNS3_IJS8_S8_EEENS3_IJS8_S6_EEEEEEEEENS3_IJNS3_IJNS3_IJNS_11ScaledBasisIS8_JLi1EEEENSF_INS4_ILi1EEEJLi0EEEEEEENS3_IJNSF_INS4_ILi16EEEJLi0EEEENSF_IS6_JLi1EEEEEEEEEENS3_IJNS3_IJNSF_ISH_JLi1EEEENSF_IS6_JLi0EEEEEEENS3_IJNSF_INS4_ILi64EEEJLi0EEEENSF_ISK_JLi1EEEEEEEEEEEEEEENS_10ViewEngineINS_23ArithmeticTupleIteratorINS_15ArithmeticTupleIJNS4_ILi0EEES12_EEEEEEEEEC2ERKSY_RKS15_) ;  /* 0xffffd4e000007944 */ /* 0x002fea0003c3ffff */
[----:B-1----:R-:W-:Y:S01]  /*9890*/  IMAD.MOV.U32 R7, RZ, RZ, R2 ;  /* 0x000000ffff077224 */ /* 0x002fe200078e0002 */
[----:B------:R-:W-:Y:S02]  /*98a0*/  IADD3 R2, R6, 0x24, RZ ;  /* 0x0000002406027810 */ /* 0x000fe40007ffe0ff */
[----:B------:R-:W-:Y:S02]  /*98b0*/  MOV R12, 0x98d0 ;  /* 0x000098d0000c7802 */ /* 0x000fe40000000f00 */
[----:B------:R-:W-:Y:S05]  /*98c0*/  CALL.REL.NOINC `($_ZN7cutlass13device_kernelIN5flash19enable_sm80_to_sm89INS1_16FlashAttnBwdSm80INS1_25CollectiveMainloopBwdSm80ILi2ELi2EN4cute5tupleIJNS5_1CILi128EEES8_NS7_ILi64EEEEEENS_6half_tEfNS_4arch4Sm80ELb0ELb1ELb1ELb0ELb0ELb0ELb0ELb0ELi2ELi4ELi4ELi4ELb0EEENS1_24CollectiveEpilogueBwdGQAISA_fSD_Li256ELb0ELb0EEENS1_19SingleTileSchedulerILb0ELb0ELb0ELi128EEEEEEEEEvNT_6ParamsE$_ZN4cute3eso3ESOILb0ELb0EJiiEEC2ERKiS4_) ;  /* 0xffffc55000007944 */ /* 0x000fea0003c3ffff */
[----:B-1----:R-:W2:Y:S04]  /*98d0*/  LDL R2, [R1+0x1384] ;  /* 0x0013840001027983 */ /* 0x002ea80000100800 */
[----:B------:R-:W2:Y:S01]  /*98e0*/  LDL R3, [R1+0x1388] ;  /* 0x0013880001037983 */ /* 0x000ea20000100800 */
[----:B------:R-:W-:-:S03]  /*98f0*/  MOV R12, 0x9920 ;  /* 0x00009920000c7802 */ /* 0x000fc60000000f00 */
[----:B--2---:R1:W-:Y:S04]  /*9900*/  STL.64 [R1+0x1390], R2 ;  /* 0x0013900201007387 */ /* 0x0043e80000100a00 */
[----:B-1----:R-:W-:Y:S05]  /*9910*/  CALL.REL.NOINC `($_ZN7cutlass13device_kernelIN5flash19enable_sm80_to_sm89INS1_16FlashAttnBwdSm80INS1_25CollectiveMainloopBwdSm80ILi2ELi2EN4cute5tupleIJNS5_1CILi128EEES8_NS7_ILi64EEEEEENS_6half_tEfNS_4arch4Sm80ELb0ELb1ELb1ELb0ELb0ELb0ELb0ELb0ELi2ELi4ELi4ELi4ELb0EEENS1_24CollectiveEpilogueBwdGQAISA_fSD_Li256ELb0ELb0EEENS1_19SingleTileSchedulerILb0ELb0ELb0ELi128EEEEEEEEEvNT_6ParamsE$_ZN4cute3eso3ESOILb0ELb0EJiNS_5tupleIJiiEEEEEC2ERKiRKS3_) ;  /* 0xffffc47000007944 */ /* 0x002fea0003c3ffff */
[----:B-1----:R1:W5:Y:S04]  /*9920*/  LDL R5, [R1+0x1384] ;  /* 0x0013840001057983 */ /* 0x0023680000100800 */
[----:B------:R1:W5:Y:S01]  /*9930*/  LDL.64 R2, [R1+0x1388] ;  /* 0x0013880001027983 */ /* 0x0003620000100a00 */
[----:B------:R-:W-:-:S03]  /*9940*/  MOV R12, 0x9960 ;  /* 0x00009960000c7802 */ /* 0x000fc60000000f00 */
[----:B-1---5:R-:W-:Y:S05]  /*9950*/  CALL.REL.NOINC `($_ZN7cutlass13device_kernelIN5flash19enable_sm80_to_sm89INS1_16FlashAttnBwdSm80INS1_25CollectiveMainloopBwdSm80ILi2ELi2EN4cute5tupleIJNS5_1CILi128EEES8_NS7_ILi64EEEEEENS_6half_tEfNS_4arch4Sm80ELb0ELb1ELb1ELb0ELb0ELb0ELb0ELb0ELi2ELi4ELi4ELi4ELb0EEENS1_24CollectiveEpilogueBwdGQAISA_fSD_Li256ELb0ELb0EEENS1_19SingleTileSchedulerILb0ELb0ELb0ELi128EEEEEEEEEvNT_6ParamsE$_ZN4cute3eso3ESOILb0ELb1EJNS_5tupleIJiNS2_IJiiEEEEEENS2_IJNS_10UnderscoreENS2_IJS5_S5_EEEEEEEEC2ERKS4_RKS7_) ;  /* 0xffffc87000007944 */ /* 0x022fea0003c3ffff */
        /* <DEDUP_REMOVED lines=10> */
[----:B-1---5:R-:W-:Y:S05]  /*9a00*/  CALL.REL.NOINC `($_ZN7cutlass13device_kernelIN5flash19enable_sm80_to_sm89INS1_16FlashAttnBwdSm80INS1_25CollectiveMainloopBwdSm80ILi2ELi2EN4cute5tupleIJNS5_1CILi128EEES8_NS7_ILi64EEEEEENS_6half_tEfNS_4arch4Sm80ELb0ELb1ELb1ELb0ELb0ELb0ELb0ELb0ELi2ELi4ELi4ELi4ELb0EEENS1_24CollectiveEpilogueBwdGQAISA_fSD_Li256ELb0ELb0EEENS1_19SingleTileSchedulerILb0ELb0ELb0ELi128EEEEEEEEEvNT_6ParamsE$_ZN4cute5tupleIJiEEC2ERKi) ;  /* 0xffffeb1000007944 */ /* 0x022fea0003c3ffff */
[----:B------:R2:W5:Y:S01]  /*9a10*/  LDL R7, [R1+0x1384] ;  /* 0x0013840001077983 */ /* 0x0005620000100800 */
[----:B-1----:R-:W-:Y:S01]  /*9a20*/  IMAD.MOV.U32 R13, RZ, RZ, R3 ;  /* 0x000000ffff0d7224 */ /* 0x002fe200078e0003 */
[----:B------:R-:W-:Y:S02]  /*9a30*/  MOV R2, R78 ;  /* 0x0000004e00027202 */ /* 0x000fe40000000f00 */
[----:B------:R-:W-:Y:S02]  /*9a40*/  MOV R14, 0x9a60 ;  /* 0x00009a60000e7802 */ /* 0x000fe40000000f00 */
[----:B--2--5:R-:W-:Y:S05]  /*9a50*/  CALL.REL.NOINC `($_ZN7cutlass13device_kernelIN5flash19enable_sm80_to_sm89INS1_16FlashAttnBwdSm80INS1_25CollectiveMainloopBwdSm80ILi2ELi2EN4cute5tupleIJNS5_1CILi128EEES8_NS7_ILi64EEEEEENS_6half_tEfNS_4arch4Sm80ELb0ELb1ELb1ELb0ELb0ELb0ELb0ELb0ELi2ELi4ELi4ELi4ELb0EEENS1_24CollectiveEpilogueBwdGQAISA_fSD_Li256ELb0ELb0EEENS1_19SingleTileSchedulerILb0ELb0ELb0ELi128EEEEEEEEEvNT_6ParamsE$_ZN4cute5tupleIJiEEC2ERKi) ;  /* 0xffffeac000007944 */ /* 0x024fea0003c3ffff */
[----:B------:R2:W5:Y:S01]  /*9a60*/  LDL R3, [R1+0x1384] ;  /* 0x0013840001037983 */ /* 0x0005620000100800 */
[----:B-1----:R-:W-:Y:S01]  /*9a70*/  IMAD.MOV.U32 R13, RZ, RZ, R7 ;  /* 0x000000ffff0d7224 */ /* 0x002fe200078e0007 */
[----:B------:R-:W-:-:S02]  /*9a80*/  MOV R2, R6 ;  /* 0x0000000600027202 */ /* 0x000fc40000000f00 */
[----:B------:R-:W-:Y:S02]  /*9a90*/  MOV R14, 0x9ab0 ;  /* 0x00009ab0000e7802 */ /* 0x000fe40000000f00 */
[----:B--2--5:R-:W-:Y:S05]  /*9aa0*/  CALL.REL.NOINC `($_ZN7cutlass13device_kernelIN5flash19enable_sm80_to_sm89INS1_16FlashAttnBwdSm80INS1_25CollectiveMainloopBwdSm80ILi2ELi2EN4cute5tupleIJNS5_1CILi128EEES8_NS7_ILi64EEEEEENS_6half_tEfNS_4arch4Sm80ELb0ELb1ELb1ELb0ELb0ELb0ELb0ELb0ELi2ELi4ELi4ELi4ELb0EEENS1_24CollectiveEpilogueBwdGQAISA_fSD_Li256ELb0ELb0EEENS1_19SingleTileSchedulerILb0ELb0ELb0ELi128EEEEEEEEEvNT_6ParamsE$_ZN4cute5tupleIJiEEC2ERKi) ;  /* 0xffffea7000007944 */ /* 0x024fea0003c3ffff */
[----:B------:R2:W5:Y:S01]  /*9ab0*/  LDL R7, [R1+0x1380] ;  /* 0x0013800001077983 */ /* 0x0005620000100800 */
[----:B------:R-:W-:-:S03]  /*9ac0*/  MOV R12, 0x9ae0 ;  /* 0x00009ae0000c7802 */ /* 0x000fc60000000f00 */
[----:B-12--5:R-:W-:Y:S05]  /*9ad0*/  CALL.REL.NOINC `($_ZN7cutlass13device_kernelIN5flash19enable_sm80_to_sm89INS1_16FlashAttnBwdSm80INS1_25CollectiveMainloopBwdSm80ILi2ELi2EN4cute5tupleIJNS5_1CILi128EEES8_NS7_ILi64EEEEEENS_6half_tEfNS_4arch4Sm80ELb0ELb1ELb1ELb0ELb0ELb0ELb0ELb0ELi2ELi4ELi4ELi4ELb0EEENS1_24CollectiveEpilogueBwdGQAISA_fSD_Li256ELb0ELb0EEENS1_19SingleTileSchedulerILb0ELb0ELb0ELi128EEEEEEEEEvNT_6ParamsE$_ZN4cute5tupleIJNS_1CILi0EEEiEEC2ERKS2_RKi) ;  /* 0xffffe9c000007944 */ /* 0x026fea0003c3ffff */
[----:B------:R2:W5:Y:S01]  /*9ae0*/  LDL R12, [R1+0x1384] ;  /* 0x00138400010c7983 */ /* 0x0005620000100800 */
[----:B-1----:R-:W-:Y:S01]  /*9af0*/  IMAD.MOV.U32 R2, RZ, RZ, R6 ;  /* 0x000000ffff027224 */ /* 0x002fe200078e0006 */
[----:B------:R-:W-:Y:S02]  /*9b00*/  MOV R13, R3 ;  /* 0x00000003000d7202 */ /* 0x000fe40000000f00 */
[----:B------:R-:W-:Y:S02]  /*9b10*/  MOV R14, 0x9b30 ;  /* 0x00009b30000e7802 */ /* 0x000fe40000000f00 */
[----:B--2--5:R-:W-:Y:S05]  /*9b20*/  CALL.REL.NOINC `($_ZN7cutlass13device_kernelIN5flash19enable_sm80_to_sm89INS1_16FlashAttnBwdSm80INS1_25CollectiveMainloopBwdSm80ILi2ELi2EN4cute5tupleIJNS5_1CILi128EEES8_NS7_ILi64EEEEEENS_6half_tEfNS_4arch4Sm80ELb0ELb1ELb1ELb0ELb0ELb0ELb0ELb0ELi2ELi4ELi4ELi4ELb0EEENS1_24CollectiveEpilogueBwdGQAISA_fSD_Li256ELb0ELb0EEENS1_19SingleTileSchedulerILb0ELb0ELb0ELi128EEEEEEEEEvNT_6ParamsE$_ZN4cute5tupleIJiEEC2ERKi) ;  /* 0xffffe9f000007944 */ /* 0x024fea0003c3ffff */
[----:B-1----:R1:W5:Y:S01]  /*9b30*/  LDL R13, [R1+0x1380] ;  /* 0x00138000010d7983 */ /* 0x0023620000100800 */
[----:B------:R-:W-:Y:S02]  /*9b40*/  MOV R2, R78 ;  /* 0x0000004e00027202 */ /* 0x000fe40000000f00 */
[----:B------:R-:W-:Y:S02]  /*9b50*/  MOV R14, 0x9b70 ;  /* 0x00009b70000e7802 */ /* 0x000fe40000000f00 */
[----:B-1---5:R-:W-:Y:S05]  /*9b60*/  CALL.REL.NOINC `($_ZN7cutlass13device_kernelIN5flash19enable_sm80_to_sm89INS1_16FlashAttnBwdSm80INS1_25CollectiveMainloopBwdSm80ILi2ELi2EN4cute5tupleIJNS5_1CILi128EEES8_NS7_ILi64EEEEEENS_6half_tEfNS_4arch4Sm80ELb0ELb1ELb1ELb0ELb0ELb0ELb0ELb0ELi2ELi4ELi4ELi4ELb0EEENS1_24CollectiveEpilogueBwdGQAISA_fSD_Li256ELb0ELb0EEENS1_19SingleTileSchedulerILb0ELb0ELb0ELi128EEEEEEEEEvNT_6ParamsE$_ZN4cute5tupleIJiEEC2ERKi) ;  /* 0xffffe9b000007944 */ /* 0x022fea0003c3ffff */
[----:B------:R2:W5:Y:S01]  /*9b70*/  LDL R3, [R1+0x1384] ;  /* 0x0013840001037983 */ /* 0x0005620000100800 */
[----:B------:R-:W-:-:S03]  /*9b80*/  MOV R6, 0x9ba0 ;  /* 0x00009ba000067802 */ /* 0x000fc60000000f00 */
[----:B-12--5:R-:W-:Y:S05]  /*9b90*/  CALL.REL.NOINC `($_ZN7cutlass13device_kernelIN5flash19enable_sm80_to_sm89INS1_16FlashAttnBwdSm80INS1_25CollectiveMainloopBwdSm80ILi2ELi2EN4cute5tupleIJNS5_1CILi128EEES8_NS7_ILi64EEEEEENS_6half_tEfNS_4arch4Sm80ELb0ELb1ELb1ELb0ELb0ELb0ELb0ELb0ELi2ELi4ELi4ELi4ELb0EEENS1_24CollectiveEpilogueBwdGQAISA_fSD_Li256ELb0ELb0EEENS1_19SingleTileSchedulerILb0ELb0ELb0ELi128EEEEEEEEEvNT_6ParamsE$_ZN4cute3eso3ESOILb0ELb1EJiNS_1CILi0EEEEEC2ERKiRKS3_) ;  /* 0xffffc6d000007944 */ /* 0x026fea0003c3ffff */
[----:B-1----:R1:W5:Y:S01]  /*9ba0*/  LDL R3, [R1+0x1384] ;  /* 0x0013840001037983 */ /* 0x0023620000100800 */
[----:B------:R-:W-:-:S03]  /*9bb0*/  MOV R2, 0x9bd0 ;  /* 0x00009bd000027802 */ /* 0x000fc60000000f00 */
[----:B-1---5:R-:W-:Y:S05]  /*9bc0*/  CALL.REL.NOINC `($_ZN7cutlass13device_kernelIN5flash19enable_sm80_to_sm89INS1_16FlashAttnBwdSm80INS1_25CollectiveMainloopBwdSm80ILi2ELi2EN4cute5tupleIJNS5_1CILi128EEES8_NS7_ILi64EEEEEENS_6half_tEfNS_4arch4Sm80ELb0ELb1ELb1ELb0ELb0ELb0ELb0ELb0ELi2ELi4ELi4ELi4ELb0EEENS1_24CollectiveEpilogueBwdGQAISA_fSD_Li256ELb0ELb0EEENS1_19SingleTileSchedulerILb0ELb0ELb0ELi128EEEEEEEEEvNT_6ParamsE$_ZZN4cuteplIJNS_1CILi0EEEiEJiEEEDaRKNS_15ArithmeticTupleIJDpT_EEERKNS3_IJDpT0_EEEENKUlDpRKT_E_clIJiiEEEDaSH_) ;  /* 0xfffffa8000007944 */ /* 0x022fea0003c3ffff */
[----:B------:R-:W-:Y:S01]  /*9bd0*/  IMAD.SHL.U32 R13, R4, 0x10, RZ ;  /* 0x00000010040d7824 */ /* 0x000fe200078e00ff */
[----:B------:R-:W-:-:S02]  /*9be0*/  MOV R2, R78 ;  /* 0x0000004e00027202 */ /* 0x000fc40000000f00 */
[----:B------:R-:W-:Y:S02]  /*9bf0*/  MOV R14, 0x9c10 ;  /* 0x00009c10000e7802 */ /* 0x000fe40000000f00 */
[----:B------:R-:W-:Y:S05]  /*9c00*/  CALL.REL.NOINC `($_ZN7cutlass13device_kernelIN5flash19enable_sm80_to_sm89INS1_16FlashAttnBwdSm80INS1_25CollectiveMainloopBwdSm80ILi2ELi2EN4cute5tupleIJNS5_1CILi128EEES8_NS7_ILi64EEEEEENS_6half_tEfNS_4arch4Sm80ELb0ELb1ELb1ELb0ELb0ELb0ELb0ELb0ELi2ELi4ELi4ELi4ELb0EEENS1_24CollectiveEpilogueBwdGQAISA_fSD_Li256ELb0ELb0EEENS1_19SingleTileSchedulerILb0ELb0ELb0ELi128EEEEEEEEEvNT_6ParamsE$_ZN4cute5tupleIJiEEC2ERKi) ;  /* 0xffffe91000007944 */ /* 0x000fea0003c3ffff */
[----:B------:R2:W5:Y:S01]  /*9c10*/  LDL R4, [R1+0x1384] ;  /* 0x0013840001047983 */ /* 0x0005620000100800 */
[----:B-1----:R-:W-:Y:S01]  /*9c20*/  IMAD.SHL.U32 R13, R5, 0x8, RZ ;  /* 0x00000008050d7824 */ /* 0x002fe200078e00ff */
[----:B------:R-:W-:Y:S02]  /*9c30*/  MOV R2, R78 ;  /* 0x0000004e00027202 */ /* 0x000fe40000000f00 */
[----:B------:R-:W-:Y:S02]  /*9c40*/  MOV R14, 0x9c60 ;  /* 0x00009c60000e7802 */ /* 0x000fe40000000f00 */
[----:B--2--5:R-:W-:Y:S05]  /*9c50*/  CALL.REL.NOINC `($_ZN7cutlass13device_kernelIN5flash19enable_sm80_to_sm89INS1_16FlashAttnBwdSm80INS1_25CollectiveMainloopBwdSm80ILi2ELi2EN4cute5tupleIJNS5_1CILi128EEES8_NS7_ILi64EEEEEENS_6half_tEfNS_4arch4Sm80ELb0ELb1ELb1ELb0ELb0ELb0ELb0ELb0ELi2ELi4ELi4ELi4ELb0EEENS1_24CollectiveEpilogueBwdGQAISA_fSD_Li256ELb0ELb0EEENS1_19SingleTileSchedulerILb0ELb0ELb0ELi128EEEEEEEEEvNT_6ParamsE$_ZN4cute5tupleIJiEEC2ERKi) ;  /* 0xffffe8c000007944 */ /* 0x024fea0003c3ffff */
[----:B------:R2:W5:Y:S01]  /*9c60*/  LDL R6, [R1+0x1384] ;  /* 0x0013840001067983 */ /* 0x0005620000100800 */
[----:B-1----:R-:W-:Y:S01]  /*9c70*/  IMAD.MOV.U32 R2, RZ, RZ, R78 ;  /* 0x000000ffff027224 */ /* 0x002fe200078e004e */
[----:B------:R-:W-:Y:S02]  /*9c80*/  MOV R13, R4 ;  /* 0x00000004000d7202 */ /* 0x000fe40000000f00 */
[----:B------:R-:W-:Y:S02]  /*9c90*/  MOV R14, 0x9cb0 ;  /* 0x00009cb0000e7802 */ /* 0x000fe40000000f00 */
[----:B--2--5:R-:W-:Y:S05]  /*9ca0*/  CALL.REL.NOINC `($_ZN7cutlass13device_kernelIN5flash19enable_sm80_to_sm89INS1_16FlashAttnBwdSm80INS1_25CollectiveMainloopBwdSm80ILi2ELi2EN4cute5tupleIJNS5_1CILi128EEES8_NS7_ILi64EEEEEENS_6half_tEfNS_4arch4Sm80ELb0ELb1ELb1ELb0ELb0ELb0ELb0ELb0ELi2ELi4ELi4ELi4ELb0EEENS1_24CollectiveEpilogueBwdGQAISA_fSD_Li256ELb0ELb0EEENS1_19SingleTileSchedulerILb0ELb0ELb0ELi128EEEEEEEEEvNT_6ParamsE$_ZN4cute5tupleIJiEEC2ERKi) ;  /* 0xffffe87000007944 */ /* 0x024fea0003c3ffff */
        /* <DEDUP_REMOVED lines=36> */
.L_x_2799:
[----:B------:R-:W-:Y:S05]  /*9ef0*/  BSYNC B0 ;  /* 0x0000000000007941 */ /* 0x000fea0003800000 */
.L_x_2798:
[----:B------:R-:W-:Y:S01]  /*9f00*/  LOP3.LUT R12, RZ, R12, RZ, 0x33, !PT ;  /* 0x0000000cff0c7212 */ /* 0x000fe200078e33ff */
[----:B------:R-:W-:Y:S05]  /*9f10*/  BRA `(.L_x_2800) ;  /* 0x0000006000007947 */ /* 0x000fea0003800000 */
.L_x_2797:
[----:B------:R-:W-:-:S13]  /*9f20*/  ISETP.NE.AND P0, PT, R21, 0x1, PT ;  /* 0x000000011500780c */ /* 0x000fda0003f05270 */
[----:B------:R-:W-:Y:S05]  /*9f30*/  @!P0 BRA `(.L_x_2800) ;  /* 0x0000004000008947 */ /* 0x000fea0003800000 */
[----:B------:R-:W2:Y:S04]  /*9f40*/  LD.E R11, [R8.64+0x1c] ;  /* 0x00001c04080b7980 */ /* 0x000ea8000c101900 */
[----:B------:R-:W3:Y:S01]  /*9f50*/  LD.E R10, [R8.64+0x20] ;  /* 0x00002004080a7980 */ /* 0x000ee2000c101900 */
[----:B--2---:R-:W-:-:S05]  /*9f60*/  IMAD.HI.U32 R11, R12, R11, RZ ;  /* 0x0000000b0c0b7227 */ /* 0x004fca00078e00ff */
[----:B---3--:R-:W-:Y:S02]  /*9f70*/  SHF.R.U32.HI R12, RZ, R10, R11 ;  /* 0x0000000aff0c7219 */ /* 0x008fe4000001160b */
.L_x_2800:
[----:B------:R-:W-:Y:S05]  /*9f80*/  BSYNC B1 ;  /* 0x0000000000017941 */ /* 0x000fea0003800000 */
.L_x_2796:
[----:B------:R-:W-:-:S04]  /*9f90*/  IMAD R10, R21, R12, -R6 ;  /* 0x0000000c150a7224 */ /* 0x000fc800078e0a06 */
[----:B------:R-:W-:-:S05]  /*9fa0*/  IMAD.IADD R10, R10, 0x1, -R7 ;  /* 0x000000010a0a7824 */ /* 0x000fca00078e0a07 */
[-C--:B------:R-:W-:Y:S02]  /*9fb0*/  IADD3 R12, R21, R10.reuse, RZ ;  /* 0x0000000a150c7210 */ /* 0x080fe40007ffe0ff */
[----:B------:R-:W-:Y:S02]  /*9fc0*/  IMNMX R15, R15, R10, !PT ;  /* 0x0000000a0f0f7217 */ /* 0x000fe40007800200 */
[----:B------:R-:W-:Y:S02]  /*9fd0*/  IMNMX R17, R17, R12, PT ;  /* 0x0000000c11117217 */ /* 0x000fe40003800200 */
.L_x_2795:
[----:B------:R-:W-:Y:S05]  /*9fe0*/  BSYNC B2 ;  /* 0x0000000000027941 */ /* 0x000fea0003800000 */
.L_x_2794:
        /* <DEDUP_REMOVED lines=113> */
.L_x_2806:
[----:B------:R-:W-:Y:S05]  /*a700*/  BSYNC B0 ;  /* 0x0000000000007941 */ /* 0x000fea0003800000 */
.L_x_2805:
[----:B------:R-:W-:Y:S01]  /*a710*/  LOP3.LUT R24, RZ, R24, RZ, 0x33, !PT ;  /* 0x00000018ff187212 */ /* 0x000fe200078e33ff */
[----:B------:R-:W-:Y:S05]  /*a720*/  BRA `(.L_x_2807) ;  /* 0x0000006000007947 */ /* 0x000fea0003800000 */
.L_x_2804:
[----:B------:R-:W-:-:S13]  /*a730*/  ISETP.NE.AND P0, PT, R13, 0x1, PT ;  /* 0x000000010d00780c */ /* 0x000fda0003f05270 */
[----:B------:R-:W-:Y:S05]  /*a740*/  @!P0 BRA `(.L_x_2807) ;  /* 0x0000004000008947 */ /* 0x000fea0003800000 */
[----:B------:R-:W2:Y:S04]  /*a750*/  LD.E R17, [R8.64+0x1c] ;  /* 0x00001c0408117980 */ /* 0x000ea8000c101900 */
[----:B------:R-:W3:Y:S01]  /*a760*/  LD.E R15, [R8.64+0x20] ;  /* 0x00002004080f7980 */ /* 0x000ee2000c101900 */
[----:B--2---:R-:W-:-:S05]  /*a770*/  IMAD.HI.U32 R24, R24, R17, RZ ;  /* 0x0000001118187227 */ /* 0x004fca00078e00ff */
[----:B---3--:R-:W-:Y:S02]  /*a780*/  SHF.R.U32.HI R24, RZ, R15, R24 ;  /* 0x0000000fff187219 */ /* 0x008fe40000011618 */
.L_x_2807:
[----:B------:R-:W-:Y:S05]  /*a790*/  BSYNC B1 ;  /* 0x0000000000017941 */ /* 0x000fea0003800000 */
.L_x_2803:
[----:B------:R-:W-:-:S04]  /*a7a0*/  IMAD R24, R13, R24, -R6 ;  /* 0x000000180d187224 */ /* 0x000fc800078e0a06 */
[----:B------:R-:W-:-:S05]  /*a7b0*/  IMAD.IADD R24, R24, 0x1, -R7 ;  /* 0x0000000118187824 */ /* 0x000fca00078e0a07 */
[-C--:B------:R-:W-:Y:S02]  /*a7c0*/  IADD3 R34, R13, R24.reuse, RZ ;  /* 0x000000180d227210 */ /* 0x080fe40007ffe0ff */
[----:B------:R-:W-:Y:S02]  /*a7d0*/  IMNMX R21, R21, R24, !PT ;  /* 0x0000001815157217 */ /* 0x000fe40007800200 */
[----:B------:R-:W-:Y:S02]  /*a7e0*/  IMNMX R25, R25, R34, PT ;  /* 0x0000002219197217 */ /* 0x000fe40003800200 */
.L_x_2802:
[----:B---3--:R-:W-:Y:S05]  /*a7f0*/  BSYNC B2 ;  /* 0x0000000000027941 */ /* 0x008fea0003800000 */
.L_x_2801:
        /* <DEDUP_REMOVED lines=96> */
.L_x_2813:
[----:B------:R-:W-:Y:S05]  /*ae00*/  BSYNC B0 ;  /* 0x0000000000007941 */ /* 0x000fea0003800000 */
.L_x_2812:
[----:B------:R-:W-:Y:S01]  /*ae10*/  LOP3.LUT R24, RZ, R24, RZ, 0x33, !PT ;  /* 0x00000018ff187212 */ /* 0x000fe200078e33ff */
[----:B------:R-:W-:Y:S05]  /*ae20*/  BRA `(.L_x_2814) ;  /* 0x0000006000007947 */ /* 0x000fea0003800000 */
.L_x_2811:
[----:B------:R-:W-:-:S13]  /*ae30*/  ISETP.NE.AND P0, PT, R13, 0x1, PT ;  /* 0x000000010d00780c */ /* 0x000fda0003f05270 */
[----:B------:R-:W-:Y:S05]  /*ae40*/  @!P0 BRA `(.L_x_2814) ;  /* 0x0000004000008947 */ /* 0x000fea0003800000 */
[----:B------:R-:W2:Y:S04]  /*ae50*/  LD.E R17, [R8.64+0x1c] ;  /* 0x00001c0408117980 */ /* 0x000ea8000c101900 */
[----:B------:R-:W3:Y:S01]  /*ae60*/  LD.E R15, [R8.64+0x20] ;  /* 0x00002004080f7980 */ /* 0x000ee2000c101900 */
[----:B--2---:R-:W-:-:S05]  /*ae70*/  IMAD.HI.U32 R24, R24, R17, RZ ;  /* 0x0000001118187227 */ /* 0x004fca00078e00ff */
[----:B---3--:R-:W-:Y:S02]  /*ae80*/  SHF.R.U32.HI R24, RZ, R15, R24 ;  /* 0x0000000fff187219 */ /* 0x008fe40000011618 */
.L_x_2814:
[----:B------:R-:W-:Y:S05]  /*ae90*/  BSYNC B1 ;  /* 0x0000000000017941 */ /* 0x000fea0003800000 */
.L_x_2810:
[----:B------:R-:W-:-:S04]  /*aea0*/  IMAD R24, R13, R24, -R6 ;  /* 0x000000180d187224 */ /* 0x000fc800078e0a06 */
[----:B------:R-:W-:-:S05]  /*aeb0*/  IMAD.IADD R24, R24, 0x1, -R7 ;  /* 0x0000000118187824 */ /* 0x000fca00078e0a07 */
[-C--:B------:R-:W-:Y:S02]  /*aec0*/  IADD3 R34, R13, R24.reuse, RZ ;  /* 0x000000180d227210 */ /* 0x080fe40007ffe0ff */
[----:B------:R-:W-:Y:S02]  /*aed0*/  IMNMX R21, R21, R24, !PT ;  /* 0x0000001815157217 */ /* 0x000fe40007800200 */
[----:B------:R-:W-:Y:S02]  /*aee0*/  IMNMX R25, R25, R34, PT ;  /* 0x0000002219197217 */ /* 0x000fe40003800200 */
.L_x_2809:
[----:B--2---:R-:W-:Y:S05]  /*aef0*/  BSYNC B2 ;  /* 0x0000000000027941 */ /* 0x004fea0003800000 */
.L_x_2808:
        /* <DEDUP_REMOVED lines=96> */
.L_x_2820:
[----:B------:R-:W-:Y:S05]  /*b500*/  BSYNC B0 ;  /* 0x0000000000007941 */ /* 0x000fea0003800000 */
.L_x_2819:
[----:B------:R-:W-:Y:S01]  /*b510*/  LOP3.LUT R5, RZ, R5, RZ, 0x33, !PT ;  /* 0x00000005ff057212 */ /* 0x000fe200078e33ff */
[----:B------:R-:W-:Y:S05]  /*b520*/  BRA `(.L_x_2821) ;  /* 0x0000006000007947 */ /* 0x000fea0003800000 */
.L_x_2818:
[----:B------:R-:W-:-:S13]  /*b530*/  ISETP.NE.AND P0, PT, R15, 0x1, PT ;  /* 0x000000010f00780c */ /* 0x000fda0003f05270 */
[----:B------:R-:W-:Y:S05]  /*b540*/  @!P0 BRA `(.L_x_2821) ;  /* 0x0000004000008947 */ /* 0x000fea0003800000 */
[----:B------:R-:W2:Y:S04]  /*b550*/  LD.E R2, [R8.64+0x1c] ;  /* 0x00001c0408027980 */ /* 0x000ea8000c101900 */
[----:B------:R-:W3:Y:S01]  /*b560*/  LD.E R4, [R8.64+0x20] ;  /* 0x0000200408047980 */ /* 0x000ee2000c101900 */
[----:B--2---:R-:W-:-:S05]  /*b570*/  IMAD.HI.U32 R5, R5, R2, RZ ;  /* 0x0000000205057227 */ /* 0x004fca00078e00ff */
[----:B---3--:R-:W-:Y:S02]  /*b580*/  SHF.R.U32.HI R5, RZ, R4, R5 ;  /* 0x00000004ff057219 */ /* 0x008fe40000011605 */
.L_x_2821:
[----:B------:R-:W-:Y:S05]  /*b590*/  BSYNC B1 ;  /* 0x0000000000017941 */ /* 0x000fea0003800000 */
.L_x_2817:
[----:B------:R-:W-:-:S04]  /*b5a0*/  IMAD R6, R15, R5, -R6 ;  /* 0x000000050f067224 */ /* 0x000fc800078e0a06 */
[----:B------:R-:W-:-:S05]  /*b5b0*/  IMAD.IADD R6, R6, 0x1, -R7 ;  /* 0x0000000106067824 */ /* 0x000fca00078e0a07 */
[-C--:B------:R-:W-:Y:S02]  /*b5c0*/  IADD3 R2, R15, R6.reuse, RZ ;  /* 0x000000060f027210 */ /* 0x080fe40007ffe0ff */
[----:B------:R-:W-:Y:S02]  /*b5d0*/  IMNMX R3, R3, R6, !PT ;  /* 0x0000000603037217 */ /* 0x000fe40007800200 */
[----:B------:R-:W-:Y:S02]  /*b5e0*/  IMNMX R13, R13, R2, PT ;  /* 0x000000020d0d7217 */ /* 0x000fe40003800200 */
.L_x_2816:
[----:B---3--:R-:W-:Y:S05]  /*b5f0*/  BSYNC B2 ;  /* 0x0000000000027941 */ /* 0x008fea0003800000 */
.L_x_2815:
        /* <DEDUP_REMOVED lines=73> */
[----:B------:R-:W-:Y:S05]  /*ba90*/  @P1 RET.REL.NODEC P0, R20 `(_ZN7cutlass13device_kernelIN5flash19enable_sm80_to_sm89INS1_16FlashAttnBwdSm80INS1_25CollectiveMainloopBwdSm80ILi2ELi2EN4cute5tupleIJNS5_1CILi128EEES8_NS7_ILi64EEEEEENS_6half_tEfNS_4arch4Sm80ELb0ELb1ELb1ELb0ELb0ELb0ELb0ELb0ELi2ELi4ELi4ELi4ELb0EEENS1_24CollectiveEpilogueBwdGQAISA_fSD_Li256ELb0ELb0EEENS1_19SingleTileSchedulerILb0ELb0ELb0ELi128EEEEEEEEEvNT_6ParamsE) ;  /* 0xffff456014001950 */ /* 0x000fea000043ffff */
[----:B------:R-:W-:Y:S02]  /*baa0*/  MOV R3, 0xff800000 ;  /* 0xff80000000037802 */ /* 0x000fe40000000f00 */
[----:B------:R-:W-:-:S03]  /*bab0*/  MOV R21, 0x0 ;  /* 0x0000000000157802 */ /* 0x000fc60000000f00 */
[----:B------:R1:W-:Y:S01]  /*bac0*/  STL [R14+0xfc], R3 ;  /* 0x0000fc030e007387 */ /* 0x0003e20000100800 */
[----:B------:R-:W-:Y:S05]  /*bad0*/  RET.REL.NODEC R20 `(_ZN7cutlass13device_kernelIN5flash19enable_sm80_to_sm89INS1_16FlashAttnBwdSm80INS1_25CollectiveMainloopBwdSm80ILi2ELi2EN4cute5tupleIJNS5_1CILi128EEES8_NS7_ILi64EEEEEENS_6half_tEfNS_4arch4Sm80ELb0ELb1ELb1ELb0ELb0ELb0ELb0ELb0ELi2ELi4ELi4ELi4ELb0EEENS1_24CollectiveEpilogueBwdGQAISA_fSD_Li256ELb0ELb0EEENS1_19SingleTileSchedulerILb0ELb0ELb0ELi128EEEEEEEEEvNT_6ParamsE) ;  /* 0xffff452014007950 */ /* 0x000fea0003c3ffff */
        .type           $_ZN7cutlass13device_kernelIN5flash19enable_sm80_to_sm89INS1_16FlashAttnBwdSm80INS1_25CollectiveMainloopBwdSm80ILi2ELi2EN4cute5tupleIJNS5_1CILi128EEES8_NS7_ILi64EEEEEENS_6half_tEfNS_4arch4Sm80ELb0ELb1ELb1ELb0ELb0ELb0ELb0ELb0ELi2ELi4ELi4ELi4ELb0EEENS1_24CollectiveEpilogueBwdGQAISA_fSD_Li256ELb0ELb0EEENS1_19SingleTileSchedulerILb0ELb0ELb0ELi128EEEEEEEEEvNT_6ParamsE$_ZZN5flash25CollectiveMainloopBwdSm80ILi2ELi2EN4cute5tupleIJNS1_1CILi128EEES4_NS3_ILi64EEEEEEN7cutlass6half_tEfNS7_4arch4Sm80ELb0ELb1ELb1ELb0ELb0ELb0ELb0ELb0ELi2ELi4ELi4ELi4ELb0EE3mmaINS_16FlashAttnBwdSm80ISB_NS_24CollectiveEpilogueBwdGQAIS6_fSA_Li256ELb0ELb0EEENS_19SingleTileSchedulerILb0ELb0ELb0ELi128EEEE13SharedStorageENS1_6TensorINS1_11ArrayEngineIfLm32EEENS1_6LayoutINS2_IJNS2_IJNS3_ILi2EEESO_EEESO_NS3_ILi4EEEEEENS2_IJNS2_IJNS3_ILi1EEESO_EEESQ_NS3_ILi8EEEEEEEEEEEEbRKNSB_6ParamsERT0_S12_iNS2_IJiiiEEERT_ENKUliT_E_clIZSC_ISJ_SX_EbS10_S12_S12_iS13_S15_EUlRS16_iE_EEDaiS16_,@function
        .size           $_ZN7cutlass13device_kernelIN5flash19enable_sm80_to_sm89INS1_16FlashAttnBwdSm80INS1_25CollectiveMainloopBwdSm80ILi2ELi2EN4cute5tupleIJNS5_1CILi128EEES8_NS7_ILi64EEEEEENS_6half_tEfNS_4arch4Sm80ELb0ELb1ELb1ELb0ELb0ELb0ELb0ELb0ELi2ELi4ELi4ELi4ELb0EEENS1_24CollectiveEpilogueBwdGQAISA_fSD_Li256ELb0ELb0EEENS1_19SingleTileSchedulerILb0ELb0ELb0ELi128EEEEEEEEEvNT_6ParamsE$_ZZN5flash25CollectiveMainloopBwdSm80ILi2ELi2EN4cute5tupleIJNS1_1CILi128EEES4_NS3_ILi64EEEEEEN7cutlass6half_tEfNS7_4arch4Sm80ELb0ELb1ELb1ELb0ELb0ELb0ELb0ELb0ELi2ELi4ELi4ELi4ELb0EE3mmaINS_16FlashAttnBwdSm80ISB_NS_24CollectiveEpilogueBwdGQAIS6_fSA_Li256ELb0ELb0EEENS_19SingleTileSchedulerILb0ELb0ELb0ELi128EEEE13SharedStorageENS1_6TensorINS1_11ArrayEngineIfLm32EEENS1_6LayoutINS2_IJNS2_IJNS3_ILi2EEESO_EEESO_NS3_ILi4EEEEEENS2_IJNS2_IJNS3_ILi1EEESO_EEESQ_NS3_ILi8EEEEEEEEEEEEbRKNSB_6ParamsERT0_S12_iNS2_IJiiiEEERT_ENKUliT_E_clIZSC_ISJ_SX_EbS10_S12_S12_iS13_S15_EUlRS16_iE_EEDaiS16_,($_ZN7cutlass13device_kernelIN5flash19enable_sm80_to_sm89INS1_16FlashAttnBwdSm80INS1_25CollectiveMainloopBwdSm80ILi2ELi2EN4cute5tupleIJNS5_1CILi128EEES8_NS7_ILi64EEEEEENS_6half_tEfNS_4arch4Sm80ELb0ELb1ELb1ELb0ELb0ELb0ELb0ELb0ELi2ELi4ELi4ELi4ELb0EEENS1_24CollectiveEpilogueBwdGQAISA_fSD_Li256ELb0ELb0EEENS1_19SingleTileSchedulerILb0ELb0ELb0ELi128EEEEEEEEEvNT_6ParamsE$_ZZN5flash25CollectiveMainloopBwdSm80ILi2ELi2EN4cute5tupleIJNS1_1CILi128EEES4_NS3_ILi64EEEEEEN7cutlass6half_tEfNS7_4arch4Sm80ELb0ELb1ELb1ELb0ELb0ELb0ELb0ELb0ELi2ELi4ELi4ELi4ELb0EE3mmaINS_16FlashAttnBwdSm80ISB_NS_24CollectiveEpilogueBwdGQAIS6_fSA_Li256ELb0ELb0EEENS_19SingleTileSchedulerILb0ELb0ELb0ELi128EEEE13SharedStorageENS1_6TensorINS1_11ArrayEngineIfLm32EEENS1_6LayoutINS2_IJNS2_IJNS3_ILi2EEESO_EEESO_NS3_ILi4EEEEEENS2_IJNS2_IJNS3_ILi1EEESO_EEESQ_NS3_ILi8EEEEEEEEEEEEbRKNSB_6ParamsERT0_S12_iNS2_IJiiiEEERT_ENKUlvE0_clEv - $_ZN7cutlass13device_kernelIN5flash19enable_sm80_to_sm89INS1_16FlashAttnBwdSm80INS1_25CollectiveMainloopBwdSm80ILi2ELi2EN4cute5tupleIJNS5_1CILi128EEES8_NS7_ILi64EEEEEENS_6half_tEfNS_4arch4Sm80ELb0ELb1ELb1ELb0ELb0ELb0ELb0ELb0ELi2ELi4ELi4ELi4ELb0EEENS1_24CollectiveEpilogueBwdGQAISA_fSD_Li256ELb0ELb0EEENS1_19SingleTileSchedulerILb0ELb0ELb0ELi128EEEEEEEEEvNT_6ParamsE$_ZZN5flash25CollectiveMainloopBwdSm80ILi2ELi2EN4cute5tupleIJNS1_1CILi128EEES4_NS3_ILi64EEEEEEN7cutlass6half_tEfNS7_4arch4Sm80ELb0ELb1ELb1ELb0ELb0ELb0ELb0ELb0ELi2ELi4ELi4ELi4ELb0EE3mmaINS_16FlashAttnBwdSm80ISB_NS_24CollectiveEpilogueBwdGQAIS6_fSA_Li256ELb0ELb0EEENS_19SingleTileSchedulerILb0ELb0ELb0ELi128EEEE13SharedStorageENS1_6TensorINS1_11ArrayEngineIfLm32EEENS1_6LayoutINS2_IJNS2_IJNS3_ILi2EEESO_EEESO_NS3_ILi4EEEEEENS2_IJNS2_IJNS3_ILi1EEESO_EEESQ_NS3_ILi8EEEEEEEEEEEEbRKNSB_6ParamsERT0_S12_iNS2_IJiiiEEERT_ENKUliT_E_clIZSC_ISJ_SX_EbS10_S12_S12_iS13_S15_EUlRS16_iE_EEDaiS16_)
$_ZN7cutlass13device_kernelIN5flash19enable_sm80_to_sm89INS1_16FlashAttnBwdSm80INS1_25CollectiveMainloopBwdSm80ILi2ELi2EN4cute5tupleIJNS5_1CILi128EEES8_NS7_ILi64EEEEEENS_6half_tEfNS_4arch4Sm80ELb0ELb1ELb1ELb0ELb0ELb0ELb0ELb0ELi2ELi4ELi4ELi4ELb0EEENS1_24CollectiveEpilogueBwdGQAISA_fSD_Li256ELb0ELb0EEENS1_19SingleTileSchedulerILb0ELb0ELb0ELi128EEEEEEEEEvNT_6ParamsE$_ZZN5flash25CollectiveMainloopBwdSm80ILi2ELi2EN4cute5tupleIJNS1_1CILi128EEES4_NS3_ILi64EEEEEEN7cutlass6half_tEfNS7_4arch4Sm80ELb0ELb1ELb1ELb0ELb0ELb0ELb0ELb0ELi2ELi4ELi4ELi4ELb0EE3mmaINS_16FlashAttnBwdSm80ISB_NS_24CollectiveEpilogueBwdGQAIS6_fSA_Li256ELb0ELb0EEENS_19SingleTileSchedulerILb0ELb0ELb0ELi128EEEE13SharedStorageENS1_6TensorINS1_11ArrayEngineIfLm32EEENS1_6LayoutINS2_IJNS2_IJNS3_ILi2EEESO_EEESO_NS3_ILi4EEEEEENS2_IJNS2_IJNS3_ILi1EEESO_EEESQ_NS3_ILi8EEEEEEEEEEEEbRKNSB_6ParamsERT0_S12_iNS2_IJiiiEEERT_ENKUliT_E_clIZSC_ISJ_SX_EbS10_S12_S12_iS13_S15_EUlRS16_iE_EEDaiS16_:
        /* <DEDUP_REMOVED lines=46> */
[----:B-1---5:R-:W-:Y:S05]  /*bdc0*/  CALL.REL.NOINC `($_ZN7cutlass13device_kernelIN5flash19enable_sm80_to_sm89INS1_16FlashAttnBwdSm80INS1_25CollectiveMainloopBwdSm80ILi2ELi2EN4cute5tupleIJNS5_1CILi128EEES8_NS7_ILi64EEEEEENS_6half_tEfNS_4arch4Sm80ELb0ELb1ELb1ELb0ELb0ELb0ELb0ELb0ELi2ELi4ELi4ELi4ELb0EEENS1_24CollectiveEpilogueBwdGQAISA_fSD_Li256ELb0ELb0EEENS1_19SingleTileSchedulerILb0ELb0ELb0ELi128EEEEEEEEEvNT_6ParamsE$_ZN4cute3eso3ESOILb1ELb0EJNS_14ComposedLayoutINS_7SwizzleILi3ELi3ELi3EEENS_1CILj0EEENS_6LayoutINS_5tupleIJNS8_IJNS5_ILi8EEENS5_ILi16EEEEEENS8_IJNS5_ILi64EEENS5_ILi1EEEEEEEEENS8_IJNS8_IJSC_NS5_ILi512EEEEEENS8_IJSD_NS5_ILi0EEEEEEEEEEEEENS_10ViewEngineINS_8smem_ptrIPN7cutlass6half_tEEEEEEEC2ERKSM_RKST_) ;  /* 0xffffa81000007944 */ /* 0x022fea0003c3ffff */
[----:B-1----:R1:W5:Y:S01]  /*bdd0*/  LDL.64 R2, [R1+0x758] ;  /* 0x0007580001027983 */ /* 0x0023620000100a00 */
[----:B------:R-:W-:-:S03]  /*bde0*/  MOV R6, 0xbe00 ;  /* 0x0000be0000067802 */ /* 0x000fc60000000f00 */
[----:B-1---5:R-:W-:Y:S05]  /*bdf0*/  CALL.REL.NOINC `($_ZN7cutlass13device_kernelIN5flash19enable_sm80_to_sm89INS1_16FlashAttnBwdSm80INS1_25CollectiveMainloopBwdSm80ILi2ELi2EN4cute5tupleIJNS5_1CILi128EEES8_NS7_ILi64EEEEEENS_6half_tEfNS_4arch4Sm80ELb0ELb1ELb1ELb0ELb0ELb0ELb0ELb0ELi2ELi4ELi4ELi4ELb0EEENS1_24CollectiveEpilogueBwdGQAISA_fSD_Li256ELb0ELb0EEENS1_19SingleTileSchedulerILb0ELb0ELb0ELi128EEEEEEEEEvNT_6ParamsE$_ZN4cute3eso3ESOILb1ELb0EJNS_14ComposedLayoutINS_7SwizzleILi3ELi3ELi3EEENS_1CILj0EEENS_6LayoutINS_5tupleIJNS8_IJNS8_IJNS5_ILi4EEENS5_ILi8EEEEEENS8_IJS9_NS5_ILi1EEEEEEEEENS8_IJNS8_IJNS5_ILi2EEESF_SF_EEENS8_IJSF_S9_EEEEEEEEENS8_IJNS8_IJNS8_IJSF_NS5_ILi64EEEEEENS8_IJNS5_ILi1024EEENS5_ILi0EEEEEEEEENS8_IJNS8_IJSC_NS5_ILi512EEESA_EEENS8_IJNS5_ILi4096EEENS5_ILi16EEEEEEEEEEEEEEEENS_10ViewEngineINS_8smem_ptrIPN7cutlass6half_tEEEEEEEC2ERKSY_RKS15_) ;  /* 0xffffa86000007944 */ /* 0x022fea0003c3ffff */
[----:B------:R-:W-:Y:S01]  /*be00*/  ULDC.64 UR4, c[0x0][0x118] ;  /* 0x0000460000047ab9 */ /* 0x000fe20000000a00 */
[----:B------:R2:W5:Y:S04]  /*be10*/  LDL.64 R24, [R1+0x758] ;  /* 0x0007580001187983 */ /* 0x0005680000100a00 */
[----:B-1----:R2:W5:Y:S01]  /*be20*/  LD.E R3, [R34.64+0x8] ;  /* 0x0000080422037980 */ /* 0x002562000c101900 */
[----:B------:R-:W-:-:S02]  /*be30*/  MOV R78, R60 ;  /* 0x0000003c004e7202 */ /* 0x000fc40000000f00 */
[----:B------:R-:W-:Y:S02]  /*be40*/  MOV R6, 0xbe60 ;  /* 0x0000be6000067802 */ /* 0x000fe40000000f00 */
[----:B--2--5:R-:W-:Y:S05]  /*be50*/  CALL.REL.NOINC `($_ZN7cutlass13device_kernelIN5flash19enable_sm80_to_sm89INS1_16FlashAttnBwdSm80INS1_25CollectiveMainloopBwdSm80ILi2ELi2EN4cute5tupleIJNS5_1CILi128EEES8_NS7_ILi64EEEEEENS_6half_tEfNS_4arch4Sm80ELb0ELb1ELb1ELb0ELb0ELb0ELb0ELb0ELi2ELi4ELi4ELi4ELb0EEENS1_24CollectiveEpilogueBwdGQAISA_fSD_Li256ELb0ELb0EEENS1_19SingleTileSchedulerILb0ELb0ELb0ELi128EEEEEEEEEvNT_6ParamsE$_ZN4cute3eso3ESOILb0ELb1EJiNS_1CILi0EEEEEC2ERKiRKS3_) ;  /* 0xffffa41000007944 */ /* 0x024fea0003c3ffff */
[----:B------:R-:W2:Y:S01]  /*be60*/  LDL R4, [R1+0x758] ;  /* 0x0007580001047983 */ /* 0x000ea20000100800 */
[----:B------:R-:W-:Y:S01]  /*be70*/  ULDC.64 UR4, c[0x0][0x118] ;  /* 0x0000460000047ab9 */ /* 0x000fe20000000a00 */
[----:B------:R-:W-:Y:S01]  /*be80*/  IMAD.MOV.U32 R78, RZ, RZ, R60 ;  /* 0x000000ffff4e7224 */ /* 0x000fe200078e003c */
[----:B-1----:R-:W-:Y:S01]  /*be90*/  MOV R2, R16 ;  /* 0x0000001000027202 */ /* 0x002fe20000000f00 */
[----:B--2---:R1:W-:Y:S04]  /*bea0*/  STL [R1+0x11e8], R4 ;  /* 0x0011e80401007387 */ /* 0x0043e80000100800 */
[----:B------:R1:W5:Y:S01]  /*beb0*/  LD.E R34, [R34.64+0x4] ;  /* 0x0000040422227980 */ /* 0x000362000c101900 */
[----:B------:R-:W-:-:S03]  /*bec0*/  MOV R6, 0xbee0 ;  /* 0x0000bee000067802 */ /* 0x000fc60000000f00 */
[----:B-1---5:R-:W-:Y:S05]  /*bed0*/  CALL.REL.NOINC `($_ZN7cutlass13device_kernelIN5flash19enable_sm80_to_sm89INS1_16FlashAttnBwdSm80INS1_25CollectiveMainloopBwdSm80ILi2ELi2EN4cute5tupleIJNS5_1CILi128EEES8_NS7_ILi64EEEEEENS_6half_tEfNS_4arch4Sm80ELb0ELb1ELb1ELb0ELb0ELb0ELb0ELb0ELi2ELi4ELi4ELi4ELb0EEENS1_24CollectiveEpilogueBwdGQAISA_fSD_Li256ELb0ELb0EEENS1_19SingleTileSchedulerILb0ELb0ELb0ELi128EEEEEEEEEvNT_6ParamsE$_ZN4cute3eso3ESOILb0ELb0EJiNS_5tupleIJiNS_1CILi0EEEEEEEEC2ERKiRKS5_) ;  /* 0xffff9e4000007944 */ /* 0x022fea0003c3ffff */
[----:B-1----:R1:W5:Y:S01]  /*bee0*/  LDL.64 R2, [R1+0x758] ;  /* 0x0007580001027983 */ /* 0x0023620000100a00 */
[----:B------:R-:W-:-:S02]  /*bef0*/  MOV R78, R60 ;  /* 0x0000003c004e7202 */ /* 0x000fc40000000f00 */
[----:B------:R-:W-:Y:S02]  /*bf00*/  MOV R34, 0xbf20 ;  /* 0x0000bf2000227802 */ /* 0x000fe40000000f00 */
[----:B-1---5:R-:W-:Y:S05]  /*bf10*/  CALL.REL.NOINC `($_ZN7cutlass13device_kernelIN5flash19enable_sm80_to_sm89INS1_16FlashAttnBwdSm80INS1_25CollectiveMainloopBwdSm80ILi2ELi2EN4cute5tupleIJNS5_1CILi128EEES8_NS7_ILi64EEEEEENS_6half_tEfNS_4arch4Sm80ELb0ELb1ELb1ELb0ELb0ELb0ELb0ELb0ELi2ELi4ELi4ELi4ELb0EEENS1_24CollectiveEpilogueBwdGQAISA_fSD_Li256ELb0ELb0EEENS1_19SingleTileSchedulerILb0ELb0ELb0ELi128EEEEEEEEEvNT_6ParamsE$_ZN4cute3eso3ESOILb0ELb1EJNS_5tupleIJiNS2_IJiNS_1CILi0EEEEEEEEENS2_IJNS_10UnderscoreENS2_IJS7_S7_EEEEEEEEC2ERKS6_RKS9_) ;  /* 0xffffa26000007944 */ /* 0x022fea0003c3ffff */
[----:B------:R-:W2:Y:S01]  /*bf20*/  LDL.64 R4, [R1+0x758] ;  /* 0x0007580001047983 */ /* 0x000ea20000100a00 */
[----:B-1----:R-:W-:Y:S02]  /*bf30*/  MOV R2, R20 ;  /* 0x0000001400027202 */ /* 0x002fe40000000f00 */
[----:B------:R-:W-:Y:S01]  /*bf40*/  MOV R6, 0xbf80 ;  /* 0x0000bf8000067802 */ /* 0x000fe20000000f00 */
[----:B--2---:R1:W-:Y:S04]  /*bf50*/  STL [R1+0x11ec], R4 ;  /* 0x0011ec0401007387 */ /* 0x0043e80000100800 */
[----:B------:R1:W-:Y:S02]  /*bf60*/  STL [R1+0x11f0], R5 ;  /* 0x0011f00501007387 */ /* 0x0003e40000100800 */
[----:B-1----:R-:W-:Y:S05]  /*bf70*/  CALL.REL.NOINC `($_ZN7cutlass13device_kernelIN5flash19enable_sm80_to_sm89INS1_16FlashAttnBwdSm80INS1_25CollectiveMainloopBwdSm80ILi2ELi2EN4cute5tupleIJNS5_1CILi128EEES8_NS7_ILi64EEEEEENS_6half_tEfNS_4arch4Sm80ELb0ELb1ELb1ELb0ELb0ELb0ELb0ELb0ELi2ELi4ELi4ELi4ELb0EEENS1_24CollectiveEpilogueBwdGQAISA_fSD_Li256ELb0ELb0EEENS1_19SingleTileSchedulerILb0ELb0ELb0ELi128EEEEEEEEEvNT_6ParamsE$_ZZN4cute4diceINS_5tupleIJNS1_IJiNS1_IJiNS_1CILi0EEEEEEEEENS1_IJNS_10UnderscoreENS1_IJS6_S6_EEEEEEEEES9_EEDaRKT_RKT0_ENKUlRKT_RKT0_E_clIS5_S5_EEDaSI_SL_) ;  /* 0xffffcd5000007944 */ /* 0x002fea0003c3ffff */
[----:B------:R-:W-:Y:S02]  /*bf80*/  MOV R6, 0xbfa0 ;  /* 0x0000bfa000067802 */ /* 0x000fe40000000f00 */
[----:B-1---5:R-:W-:Y:S05]  /*bf90*/  CALL.REL.NOINC `($_ZN7cutlass13device_kernelIN5flash19enable_sm80_to_sm89INS1_16FlashAttnBwdSm80INS1_25CollectiveMainloopBwdSm80ILi2ELi2EN4cute5tupleIJNS5_1CILi128EEES8_NS7_ILi64EEEEEENS_6half_tEfNS_4arch4Sm80ELb0ELb1ELb1ELb0ELb0ELb0ELb0ELb0ELi2ELi4ELi4ELi4ELb0EEENS1_24CollectiveEpilogueBwdGQAISA_fSD_Li256ELb0ELb0EEENS1_19SingleTileSchedulerILb0ELb0ELb0ELi128EEEEEEEEEvNT_6ParamsE$_ZZN4cute12filter_tupleINS_5tupleIJNS1_IJiNS1_IJiNS_1CILi0EEEEEEEEENS1_IJNS_10UnderscoreENS1_IJS6_S6_EEEEEEEEES9_ZNS_4diceIS9_S9_EEDaRKT_RKT0_EUlRKT_RKT0_E_EEDaSD_SG_OT1_ENKUlDpSJ_E_clIJNS1_IJiiS3_EEENS1_IJEEEEEEDaSQ_) ;  /* 0xffffc7d000007944 */ /* 0x022fea0003c3ffff */
[----:B------:R-:W-:Y:S02]  /*bfa0*/  MOV R6, 0xbfc0 ;  /* 0x0000bfc000067802 */ /* 0x000fe40000000f00 */
[----:B------:R-:W-:Y:S05]  /*bfb0*/  CALL.REL.NOINC `($_ZN7cutlass13device_kernelIN5flash19enable_sm80_to_sm89INS1_16FlashAttnBwdSm80INS1_25CollectiveMainloopBwdSm80ILi2ELi2EN4cute5tupleIJNS5_1CILi128EEES8_NS7_ILi64EEEEEENS_6half_tEfNS_4arch4Sm80ELb0ELb1ELb1ELb0ELb0ELb0ELb0ELb0ELi2ELi4ELi4ELi4ELb0EEENS1_24CollectiveEpilogueBwdGQAISA_fSD_Li256ELb0ELb0EEENS1_19SingleTileSchedulerILb0ELb0ELb0ELi128EEEEEEEEEvNT_6ParamsE$_ZZN4cute7idx2crdINS_5tupleIJiiNS_1CILi0EEEEEENS1_IJNS1_IJNS2_ILi4EEENS2_ILi8EEEEEES5_NS2_ILi1EEEEEEEEDaRKT_RKT0_ENKUlRKT_RKT0_E_clIiS7_EEDaSI_SL_) ;  /* 0xffffd46000007944 */ /* 0x000fea0003c3ffff */
[----:B------:R-:W-:Y:S02]  /*bfc0*/  MOV R7, R3 ;  /* 0x0000000300077202 */ /* 0x000fe40000000f00 */
[----:B------:R-:W-:-:S02]  /*bfd0*/  MOV R6, 0xbff0 ;  /* 0x0000bff000067802 */ /* 0x000fc40000000f00 */
[----:B------:R-:W-:Y:S05]  /*bfe0*/  CALL.REL.NOINC `($_ZN7cutlass13device_kernelIN5flash19enable_sm80_to_sm89INS1_16FlashAttnBwdSm80INS1_25CollectiveMainloopBwdSm80ILi2ELi2EN4cute5tupleIJNS5_1CILi128EEES8_NS7_ILi64EEEEEENS_6half_tEfNS_4arch4Sm80ELb0ELb1ELb1ELb0ELb0ELb0ELb0ELb0ELi2ELi4ELi4ELi4ELb0EEENS1_24CollectiveEpilogueBwdGQAISA_fSD_Li256ELb0ELb0EEENS1_19SingleTileSchedulerILb0ELb0ELb0ELi128EEEEEEEEEvNT_6ParamsE$_ZZN4cute9transformINS_5tupleIJiiNS_1CILi0EEEEEENS1_IJNS1_IJNS2_ILi4EEENS2_ILi8EEEEEES5_NS2_ILi1EEEEEEZNS_7idx2crdIS4_S9_EEDaRKT_RKT0_EUlRKT_RKT0_E_EEDaSD_SG_OT1_ENKUlDpSJ_E_clIJNS1_IJiiEEEiS3_EEEDaSQ_) ;  /* 0xffffd61000007944 */ /* 0x000fea0003c3ffff */
[----:B------:R-:W-:Y:S02]  /*bff0*/  MOV R6, 0xc010 ;  /* 0x0000c01000067802 */ /* 0x000fe40000000f00 */
[----:B------:R-:W-:Y:S05]  /*c000*/  CALL.REL.NOINC `($_ZN7cutlass13device_kernelIN5flash19enable_sm80_to_sm89INS1_16FlashAttnBwdSm80INS1_25CollectiveMainloopBwdSm80ILi2ELi2EN4cute5tupleIJNS5_1CILi128EEES8_NS7_ILi64EEEEEENS_6half_tEfNS_4arch4Sm80ELb0ELb1ELb1ELb0ELb0ELb0ELb0ELb0ELi2ELi4ELi4ELi4ELb0EEENS1_24CollectiveEpilogueBwdGQAISA_fSD_Li256ELb0ELb0EEENS1_19SingleTileSchedulerILb0ELb0ELb0ELi128EEEEEEEEEvNT_6ParamsE$_ZZN4cute13to_mixed_bitsINS_5tupleIJNS1_IJNS_1CILi4EEENS2_ILi8EEEEEES3_NS2_ILi1EEEEEENS1_IJNS1_IJNS2_ILi0EEENS2_ILi64EEEEEES8_S8_EEENS1_IJNS1_IJiiEEEiS8_EEEEEDaRKT_RKT0_RKT1_ENKUlRKT_RKT0_RKT1_E_clIS5_SA_SC_EEDaSP_SS_SV_) ;  /* 0xffffcae000007944 */ /* 0x000fea0003c3ffff */
[----:B------:R-:W-:Y:S02]  /*c010*/  MOV R29, R4 ;  /* 0x00000004001d7202 */ /* 0x000fe40000000f00 */
[----:B------:R-:W-:-:S02]  /*c020*/  MOV R4, 0xc040 ;  /* 0x0000c04000047802 */ /* 0x000fc40000000f00 */
[----:B------:R-:W-:Y:S05]  /*c030*/  CALL.REL.NOINC `($_ZN7cutlass13device_kernelIN5flash19enable_sm80_to_sm89INS1_16FlashAttnBwdSm80INS1_25CollectiveMainloopBwdSm80ILi2ELi2EN4cute5tupleIJNS5_1CILi128EEES8_NS7_ILi64EEEEEENS_6half_tEfNS_4arch4Sm80ELb0ELb1ELb1ELb0ELb0ELb0ELb0ELb0ELi2ELi4ELi4ELi4ELb0EEENS1_24CollectiveEpilogueBwdGQAISA_fSD_Li256ELb0ELb0EEENS1_19SingleTileSchedulerILb0ELb0ELb0ELi128EEEEEEEEEvNT_6ParamsE$_ZZN4cute13to_mixed_bitsINS_5tupleIJNS1_IJNS_1CILi4EEENS2_ILi8EEEEEES3_NS2_ILi1EEEEEENS1_IJNS1_IJNS2_ILi0EEENS2_ILi64EEEEEES8_S8_EEENS1_IJNS1_IJiiEEEiS8_EEEEEDaRKT_RKT0_RKT1_ENKUlDpRKT_E_clIJNS_9MixedBitsILj0ELj448EEENS2_ILj0EEESV_EEEDaSQ_) ;  /* 0xffffca8000007944 */ /* 0x000fea0003c3ffff */
        /* <DEDUP_REMOVED lines=21> */
[----:B------:R-:W-:Y:S05]  /*c190*/  CALL.REL.NOINC `($_ZN7cutlass13device_kernelIN5flash19enable_sm80_to_sm89INS1_16FlashAttnBwdSm80INS1_25CollectiveMainloopBwdSm80ILi2ELi2EN4cute5tupleIJNS5_1CILi128EEES8_NS7_ILi64EEEEEENS_6half_tEfNS_4arch4Sm80ELb0ELb1ELb1ELb0ELb0ELb0ELb0ELb0ELi2ELi4ELi4ELi4ELb0EEENS1_24CollectiveEpilogueBwdGQAISA_fSD_Li256ELb0ELb0EEENS1_19SingleTileSchedulerILb0ELb0ELb0ELi128EEEEEEEEEvNT_6ParamsE$_ZN4cute3eso3ESOILb0ELb0EJiiiEEC2ERKiS4_S4_) ;  /* 0xffff9df000007944 */ /* 0x000fea0003c3ffff */
[----:B------:R2:W5:Y:S04]  /*c1a0*/  LDL R5, [R1+0x760] ;  /* 0x0007600001057983 */ /* 0x0005680000100800 */
[----:B-1----:R2:W5:Y:S01]  /*c1b0*/  LDL.64 R2, [R1+0x758] ;  /* 0x0007580001027983 */ /* 0x0025620000100a00 */
[----:B------:R-:W-:-:S02]  /*c1c0*/  MOV R78, R60 ;  /* 0x0000003c004e7202 */ /* 0x000fc40000000f00 */
[----:B------:R-:W-:Y:S02]  /*c1d0*/  MOV R6, 0xc1f0 ;  /* 0x0000c1f000067802 */ /* 0x000fe40000000f00 */
[----:B--2--5:R-:W-:Y:S05]  /*c1e0*/  CALL.REL.NOINC `($_ZN7cutlass13device_kernelIN5flash19enable_sm80_to_sm89INS1_16FlashAttnBwdSm80INS1_25CollectiveMainloopBwdSm80ILi2ELi2EN4cute5tupleIJNS5_1CILi128EEES8_NS7_ILi64EEEEEENS_6half_tEfNS_4arch4Sm80ELb0ELb1ELb1ELb0ELb0ELb0ELb0ELb0ELi2ELi4ELi4ELi4ELb0EEENS1_24CollectiveEpilogueBwdGQAISA_fSD_Li256ELb0ELb0EEENS1_19SingleTileSchedulerILb0ELb0ELb0ELi128EEEEEEEEEvNT_6ParamsE$_ZN4cute3eso3ESOILb1ELb0EJNS_1CILi1EEENS_5tupleIJiiiEEENS2_ILi64EEENS4_IJNS2_ILi72EEENS2_ILi144EEENS2_ILi288EEEEEENS2_ILi512EEEEEC2ERKS3_RKS5_RKS6_RKSA_RKSB_) ;  /* 0xffffa54000007944 */ /* 0x024fea0003c3ffff */
[----:B-1----:R1:W5:Y:S04]  /*c1f0*/  LDL R5, [R1+0x760] ;  /* 0x0007600001057983 */ /* 0x0023680000100800 */
[----:B------:R1:W5:Y:S01]  /*c200*/  LDL.64 R2, [R1+0x758] ;  /* 0x0007580001027983 */ /* 0x0003620000100a00 */
[----:B------:R-:W-:Y:S02]  /*c210*/  MOV R78, R60 ;  /* 0x0000003c004e7202 */ /* 0x000fe40000000f00 */
[----:B------:R-:W-:Y:S02]  /*c220*/  MOV R6, 0xc240 ;  /* 0x0000c24000067802 */ /* 0x000fe40000000f00 */
[----:B-1---5:R-:W-:Y:S05]  /*c230*/  CALL.REL.NOINC `($_ZN7cutlass13device_kernelIN5flash19enable_sm80_to_sm89INS1_16FlashAttnBwdSm80INS1_25CollectiveMainloopBwdSm80ILi2ELi2EN4cute5tupleIJNS5_1CILi128EEES8_NS7_ILi64EEEEEENS_6half_tEfNS_4arch4Sm80ELb0ELb1ELb1ELb0ELb0ELb0ELb0ELb0ELi2ELi4ELi4ELi4ELb0EEENS1_24CollectiveEpilogueBwdGQAISA_fSD_Li256ELb0ELb0EEENS1_19SingleTileSchedulerILb0ELb0ELb0ELi128EEEEEEEEEvNT_6ParamsE$_ZN4cute5tupleIJNS0_IJNS_1CILi8EEENS0_IJNS1_ILi2EEES3_S3_EEENS1_ILi1EEES4_S5_EEENS0_IJS5_NS0_IJiiiEEENS1_ILi64EEENS0_IJNS1_ILi72EEENS1_ILi144EEENS1_ILi288EEEEEENS1_ILi512EEEEEEEEC2ERKS6_RKSE_) ;  /* 0xffffc18000007944 */ /* 0x022fea0003c3ffff */
[----:B-1----:R1:W5:Y:S04]  /*c240*/  LDL R5, [R1+0x760] ;  /* 0x0007600001057983 */ /* 0x0023680000100800 */
[----:B------:R1:W5:Y:S01]  /*c250*/  LDL.64 R2, [R1+0x758] ;  /* 0x0007580001027983 */ /* 0x0003620000100a00 */
[----:B------:R-:W-:-:S03]  /*c260*/  MOV R4, 0xc280 ;  /* 0x0000c28000047802 */ /* 0x000fc60000000f00 */
[----:B-1---5:R-:W-:Y:S05]  /*c270*/  CALL.REL.NOINC `($_ZN7cutlass13device_kernelIN5flash19enable_sm80_to_sm89INS1_16FlashAttnBwdSm80INS1_25CollectiveMainloopBwdSm80ILi2ELi2EN4cute5tupleIJNS5_1CILi128EEES8_NS7_ILi64EEEEEENS_6half_tEfNS_4arch4Sm80ELb0ELb1ELb1ELb0ELb0ELb0ELb0ELb0ELi2ELi4ELi4ELi4ELb0EEENS1_24CollectiveEpilogueBwdGQAISA_fSD_Li256ELb0ELb0EEENS1_19SingleTileSchedulerILb0ELb0ELb0ELi128EEEEEEEEEvNT_6ParamsE$_ZZN4cute7flattenINS_5tupleIJNS_1CILi1EEENS1_IJiiiEEENS2_ILi64EEENS1_IJNS2_ILi72EEENS2_ILi144EEENS2_ILi288EEEEEENS2_ILi512EEEEEEEEDaRKT_ENKUlRKT_E_clIS4_EEDaSH_) ;  /* 0xffffd08000007944 */ /* 0x022fea0003c3ffff */
[----:B------:R-:W-:Y:S02]  /*c280*/  MOV R6, 0xc2a0 ;  /* 0x0000c2a000067802 */ /* 0x000fe40000000f00 */
[----:B------:R-:W-:Y:S05]  /*c290*/  CALL.REL.NOINC `($_ZN7cutlass13device_kernelIN5flash19enable_sm80_to_sm89INS1_16FlashAttnBwdSm80INS1_25CollectiveMainloopBwdSm80ILi2ELi2EN4cute5tupleIJNS5_1CILi128EEES8_NS7_ILi64EEEEEENS_6half_tEfNS_4arch4Sm80ELb0ELb1ELb1ELb0ELb0ELb0ELb0ELb0ELi2ELi4ELi4ELi4ELb0EEENS1_24CollectiveEpilogueBwdGQAISA_fSD_Li256ELb0ELb0EEENS1_19SingleTileSchedulerILb0ELb0ELb0ELi128EEEEEEEEEvNT_6ParamsE$_ZZN4cute12filter_tupleINS_5tupleIJNS_1CILi1EEENS1_IJiiiEEENS2_ILi64EEENS1_IJNS2_ILi72EEENS2_ILi144EEENS2_ILi288EEEEEENS2_ILi512EEEEEEZNS_7flattenISB_EEDaRKT_EUlRKT_E_EEDaSF_OT0_ENKUlDpSI_E_clIJNS1_IJS3_EEES4_NS1_IJS5_EEES9_NS1_IJSA_EEEEEEDaSM_) ;  /* 0xffffc65000007944 */ /* 0x000fea0003c3ffff */
[----:B------:R-:W-:Y:S02]  /*c2a0*/  MOV R78, R60 ;  /* 0x0000003c004e7202 */ /* 0x000fe40000000f00 */
[----:B------:R-:W-:-:S02]  /*c2b0*/  MOV R6, 0xc2d0 ;  /* 0x0000c2d000067802 */ /* 0x000fc40000000f00 */
[----:B------:R-:W-:Y:S05]  /*c2c0*/  CALL.REL.NOINC `($_ZN7cutlass13device_kernelIN5flash19enable_sm80_to_sm89INS1_16FlashAttnBwdSm80INS1_25CollectiveMainloopBwdSm80ILi2ELi2EN4cute5tupleIJNS5_1CILi128EEES8_NS7_ILi64EEEEEENS_6half_tEfNS_4arch4Sm80ELb0ELb1ELb1ELb0ELb0ELb0ELb0ELb0ELi2ELi4ELi4ELi4ELb0EEENS1_24CollectiveEpilogueBwdGQAISA_fSD_Li256ELb0ELb0EEENS1_19SingleTileSchedulerILb0ELb0ELb0ELi128EEEEEEEEEvNT_6ParamsE$_ZN4cute3eso3ESOILb0ELb1EJiNS_1CILi72EEENS2_ILi512EEEEEC2ERKiRKS3_RKS4_) ;  /* 0xffffa08000007944 */ /* 0x000fea0003c3ffff */
[----:B------:R-:W2:Y:S01]  /*c2d0*/  LDL R28, [R1+0x758] ;  /* 0x00075800011c7983 */ /* 0x000ea20000100800 */
[----:B------:R-:W-:Y:S01]  /*c2e0*/  IMAD.MOV.U32 R78, RZ, RZ, R60 ;  /* 0x000000ffff4e7224 */ /* 0x000fe200078e003c */
[----:B-1----:R-:W-:-:S02]  /*c2f0*/  MOV R2, R12 ;  /* 0x0000000c00027202 */ /* 0x002fc40000000f00 */
[----:B------:R-:W-:Y:S01]  /*c300*/  MOV R6, 0xc330 ;  /* 0x0000c33000067802 */ /* 0x000fe20000000f00 */
[----:B--2---:R1:W-:Y:S04]  /*c310*/  STL [R1+0x790], R28 ;  /* 0x0007901c01007387 */ /* 0x0043e80000100800 */
[----:B-1----:R-:W-:Y:S05]  /*c320*/  CALL.REL.NOINC `($_ZN7cutlass13device_kernelIN5flash19enable_sm80_to_sm89INS1_16FlashAttnBwdSm80INS1_25CollectiveMainloopBwdSm80ILi2ELi2EN4cute5tupleIJNS5_1CILi128EEES8_NS7_ILi64EEEEEENS_6half_tEfNS_4arch4Sm80ELb0ELb1ELb1ELb0ELb0ELb0ELb0ELb0ELi2ELi4ELi4ELi4ELb0EEENS1_24CollectiveEpilogueBwdGQAISA_fSD_Li256ELb0ELb0EEENS1_19SingleTileSchedulerILb0ELb0ELb0ELi128EEEEEEEEEvNT_6ParamsE$_ZN4cute3eso3ESOILb0ELb0EJiiNS_1CILi72EEENS2_ILi512EEEEEC2ERKiS7_RKS3_RKS4_) ;  /* 0xffff9be000007944 */ /* 0x002fea0003c3ffff */
[----:B-1----:R-:W2:Y:S01]  /*c330*/  LDL.64 R2, [R1+0x758] ;  /* 0x0007580001027983 */ /* 0x002ea20000100a00 */
[----:B------:R-:W-:Y:S01]  /*c340*/  IMAD.MOV.U32 R6, RZ, RZ, R4 ;  /* 0x000000ffff067224 */ /* 0x000fe200078e0004 */
[----:B------:R-:W-:Y:S01]  /*c350*/  IADD3 R19, R58, 0x3c, RZ ;  /* 0x0000003c3a137810 */ /* 0x000fe20007ffe0ff */
[----:B------:R-:W-:Y:S01]  /*c360*/  IMAD.MOV.U32 R5, RZ, RZ, R17 ;  /* 0x000000ffff057224 */ /* 0x000fe200078e0011 */
[----:B------:R-:W-:Y:S02]  /*c370*/  MOV R79, R59 ;  /* 0x0000003b004f7202 */ /* 0x000fe40000000f00 */
[----:B------:R-:W-:Y:S01]  /*c380*/  MOV R4, 0xc3b0 ;  /* 0x0000c3b000047802 */ /* 0x000fe20000000f00 */
[----:B--2---:R1:W-:Y:S04]  /*c390*/  STL.64 [R1+0x788], R2 ;  /* 0x0007880201007387 */ /* 0x0043e80000100a00 */
[----:B-1----:R-:W-:Y:S05]  /*c3a0*/  CALL.REL.NOINC `($_ZN7cutlass13device_kernelIN5flash19enable_sm80_to_sm89INS1_16FlashAttnBwdSm80INS1_25CollectiveMainloopBwdSm80ILi2ELi2EN4cute5tupleIJNS5_1CILi128EEES8_NS7_ILi64EEEEEENS_6half_tEfNS_4arch4Sm80ELb0ELb1ELb1ELb0ELb0ELb0ELb0ELb0ELi2ELi4ELi4ELi4ELb0EEENS1_24CollectiveEpilogueBwdGQAISA_fSD_Li256ELb0ELb0EEENS1_19SingleTileSchedulerILb0ELb0ELb0ELi128EEEEEEEEEvNT_6ParamsE$_ZN4cute3eso3ESOILb0ELb0EJiiiNS_1CILi72EEENS2_ILi512EEEEEC2ERKiS7_S7_RKS3_RKS4_) ;  /* 0xffff9d3000007944 */ /* 0x002fea0003c3ffff */
        /* <DEDUP_REMOVED lines=9> */
[----:B-1----:R-:W-:Y:S05]  /*c440*/  CALL.REL.NOINC `($_ZN7cutlass13device_kernelIN5flash19enable_sm80_to_sm89INS1_16FlashAttnBwdSm80INS1_25CollectiveMainloopBwdSm80ILi2ELi2EN4cute5tupleIJNS5_1CILi128EEES8_NS7_ILi64EEEEEENS_6half_tEfNS_4arch4Sm80ELb0ELb1ELb1ELb0ELb0ELb0ELb0ELb0ELi2ELi4ELi4ELi4ELb0EEENS1_24CollectiveEpilogueBwdGQAISA_fSD_Li256ELb0ELb0EEENS1_19SingleTileSchedulerILb0ELb0ELb0ELi128EEEEEEEEEvNT_6ParamsE$_ZN4cute3eso3ESOILb1ELb0EJNS_1CILi1EEEiiiNS2_ILi72EEENS2_ILi512EEEEEC2ERKS3_RKiSA_SA_RKS4_RKS5_) ;  /* 0xffffa40000007944 */ /* 0x002fea0003c3ffff */
[----:B-1----:R1:W5:Y:S04]  /*c450*/  LDL R5, [R1+0x778] ;  /* 0x0007780001057983 */ /* 0x0023680000100800 */
[----:B------:R1:W5:Y:S01]  /*c460*/  LDL.64 R2, [R1+0x770] ;  /* 0x0007700001027983 */ /* 0x0003620000100a00 */
[----:B------:R-:W-:-:S02]  /*c470*/  MOV R79, R59 ;  /* 0x0000003b004f7202 */ /* 0x000fc40000000f00 */
[----:B------:R-:W-:Y:S02]  /*c480*/  MOV R6, 0xc4a0 ;  /* 0x0000c4a000067802 */ /* 0x000fe40000000f00 */
[----:B-1---5:R-:W-:Y:S05]  /*c490*/  CALL.REL.NOINC `($_ZN7cutlass13device_kernelIN5flash19enable_sm80_to_sm89INS1_16FlashAttnBwdSm80INS1_25CollectiveMainloopBwdSm80ILi2ELi2EN4cute5tupleIJNS5_1CILi128EEES8_NS7_ILi64EEEEEENS_6half_tEfNS_4arch4Sm80ELb0ELb1ELb1ELb0ELb0ELb0ELb0ELb0ELi2ELi4ELi4ELi4ELb0EEENS1_24CollectiveEpilogueBwdGQAISA_fSD_Li256ELb0ELb0EEENS1_19SingleTileSchedulerILb0ELb0ELb0ELi128EEEEEEEEEvNT_6ParamsE$_ZN4cute5tupleIJNS0_IJNS_1CILi8EEENS1_ILi2EEES3_S3_S2_S3_EEENS0_IJNS1_ILi1EEEiiiNS1_ILi72EEENS1_ILi512EEEEEEEEC2ERKS4_RKS8_) ;  /* 0xffffbf9000007944 */ /* 0x022fea0003c3ffff */
        /* <DEDUP_REMOVED lines=8> */
[----:B-1----:R-:W-:Y:S05]  /*c520*/  CALL.REL.NOINC `($_ZN7cutlass13device_kernelIN5flash19enable_sm80_to_sm89INS1_16FlashAttnBwdSm80INS1_25CollectiveMainloopBwdSm80ILi2ELi2EN4cute5tupleIJNS5_1CILi128EEES8_NS7_ILi64EEEEEENS_6half_tEfNS_4arch4Sm80ELb0ELb1ELb1ELb0ELb0ELb0ELb0ELb0ELi2ELi4ELi4ELi4ELb0EEENS1_24CollectiveEpilogueBwdGQAISA_fSD_Li256ELb0ELb0EEENS1_19SingleTileSchedulerILb0ELb0ELb0ELi128EEEEEEEEEvNT_6ParamsE$_ZZN4cute6detail16composition_implINS_5tupleIJNS_1CILi8EEENS3_ILi2EEES5_S5_S4_S5_EEENS2_IJNS3_ILi1EEEiiiNS3_ILi72EEENS3_ILi512EEEEEENS2_IJNS2_IJS5_S5_S5_EEES5_NS3_ILi4EEEEEENS2_IJNS2_IJS7_S9_S4_EEENS3_ILi4096EEENS3_ILi16EEEEEEEEDaRKT_RKT0_RKT1_RKT2_ENKUlRKT_RKT0_E_clISB_SE_EEDaSW_SZ_) ;  /* 0xffffcba000007944 */ /* 0x002fea0003c3ffff */
[----:B------:R-:W-:Y:S02]  /*c530*/  MOV R66, R13 ;  /* 0x0000000d00427202 */ /* 0x000fe40000000f00 */
[----:B------:R-:W-:Y:S02]  /*c540*/  MOV R6, 0xc560 ;  /* 0x0000c56000067802 */ /* 0x000fe40000000f00 */
[----:B-----5:R-:W-:Y:S05]  /*c550*/  CALL.REL.NOINC `($_ZN7cutlass13device_kernelIN5flash19enable_sm80_to_sm89INS1_16FlashAttnBwdSm80INS1_25CollectiveMainloopBwdSm80ILi2ELi2EN4cute5tupleIJNS5_1CILi128EEES8_NS7_ILi64EEEEEENS_6half_tEfNS_4arch4Sm80ELb0ELb1ELb1ELb0ELb0ELb0ELb0ELb0ELi2ELi4ELi4ELi4ELb0EEENS1_24CollectiveEpilogueBwdGQAISA_fSD_Li256ELb0ELb0EEENS1_19SingleTileSchedulerILb0ELb0ELb0ELi128EEEEEEEEEvNT_6ParamsE$_ZZN4cute6detail16composition_implINS_5tupleIJNS_1CILi8EEENS3_ILi2EEES5_S5_S4_S5_EEENS2_IJNS3_ILi1EEEiiiNS3_ILi72EEENS3_ILi512EEEEEENS2_IJNS2_IJS5_S5_S5_EEES5_NS3_ILi4EEEEEENS2_IJNS2_IJS7_S9_S4_EEENS3_ILi4096EEENS3_ILi16EEEEEEEEDaRKT_RKT0_RKT1_RKT2_ENKUlRKT_RKT0_E_clISC_SG_EEDaSW_SZ_) ;  /* 0xffffcbc000007944 */ /* 0x020fea0003c3ffff */
[----:B-----5:R2:W-:Y:S01]  /*c560*/  STL.64 [R1+0x770], R2 ;  /* 0x0007700201007387 */ /* 0x0205e20000100a00 */
[----:B------:R-:W-:Y:S02]  /*c570*/  MOV R6, R4 ;  /* 0x0000000400067202 */ /* 0x000fe40000000f00 */
[----:B------:R-:W-:Y:S02]  /*c580*/  MOV R4, 0xc5a0 ;  /* 0x0000c5a000047802 */ /* 0x000fe40000000f00 */
[----:B-12---:R-:W-:Y:S05]  /*c590*/  CALL.REL.NOINC `($_ZN7cutlass13device_kernelIN5flash19enable_sm80_to_sm89INS1_16FlashAttnBwdSm80INS1_25CollectiveMainloopBwdSm80ILi2ELi2EN4cute5tupleIJNS5_1CILi128EEES8_NS7_ILi64EEEEEENS_6half_tEfNS_4arch4Sm80ELb0ELb1ELb1ELb0ELb0ELb0ELb0ELb0ELi2ELi4ELi4ELi4ELb0EEENS1_24CollectiveEpilogueBwdGQAISA_fSD_Li256ELb0ELb0EEENS1_19SingleTileSchedulerILb0ELb0ELb0ELi128EEEEEEEEEvNT_6ParamsE$_ZN4cute3eso3ESOILb0ELb0EJNS_5tupleIJNS_1CILi1EEENS3_ILi512EEEiEEENS3_ILi4096EEENS2_IJiiEEEEEC2ERKS6_RKS7_RKS8_) ;  /* 0xffff8d4000007944 */ /* 0x006fea0003c3ffff */
[----:B------:R2:W5:Y:S04]  /*c5a0*/  LDL R5, [R1+0x760] ;  /* 0x0007600001057983 */ /* 0x0005680000100800 */
[----:B-1----:R2:W5:Y:S01]  /*c5b0*/  LDL.64 R2, [R1+0x758] ;  /* 0x0007580001027983 */ /* 0x0025620000100a00 */
[----:B------:R-:W-:-:S03]  /*c5c0*/  MOV R6, 0xc5e0 ;  /* 0x0000c5e000067802 */ /* 0x000fc60000000f00 */
[----:B--2--5:R-:W-:Y:S05]  /*c5d0*/  CALL.REL.NOINC `($_ZN7cutlass13device_kernelIN5flash19enable_sm80_to_sm89INS1_16FlashAttnBwdSm80INS1_25CollectiveMainloopBwdSm80ILi2ELi2EN4cute5tupleIJNS5_1CILi128EEES8_NS7_ILi64EEEEEENS_6half_tEfNS_4arch4Sm80ELb0ELb1ELb1ELb0ELb0ELb0ELb0ELb0ELi2ELi4ELi4ELi4ELb0EEENS1_24CollectiveEpilogueBwdGQAISA_fSD_Li256ELb0ELb0EEENS1_19SingleTileSchedulerILb0ELb0ELb0ELi128EEEEEEEEEvNT_6ParamsE$_ZN4cute5tupleIJNS0_IJNS0_IJNS_1CILi2EEES2_S2_EEES2_NS0_IJS2_S2_EEEEEENS0_IJNS0_IJNS1_ILi1EEENS1_ILi512EEEiEEENS1_ILi4096EEENS0_IJiiEEEEEEEEC2ERKS5_RKSB_) ;  /* 0xffffbb2000007944 */ /* 0x024fea0003c3ffff */
[----:B-1----:R1:W5:Y:S04]  /*c5e0*/  LDL R4, [R1+0x760] ;  /* 0x0007600001047983 */ /* 0x0023680000100800 */
[----:B------:R1:W5:Y:S01]  /*c5f0*/  LDL.64 R2, [R1+0x758] ;  /* 0x0007580001027983 */ /* 0x0003620000100a00 */
[----:B------:R-:W-:-:S02]  /*c600*/  LEA.HI R26, R26, R26, RZ, 0x1d ;  /* 0x0000001a1a1a7211 */ /* 0x000fc400078fe8ff */
[----:B------:R-:W-:-:S03]  /*c610*/  MOV R6, 0xc650 ;  /* 0x0000c65000067802 */ /* 0x000fc60000000f00 */
[----:B------:R-:W-:-:S05]  /*c620*/  IMAD.U32 R26, R7, 0x2, R26 ;  /* 0x00000002071a7824 */ /* 0x000fca00078e001a */
[----:B------:R1:W-:Y:S02]  /*c630*/  STL [R1+0x11e4], R26 ;  /* 0x0011e41a01007387 */ /* 0x0003e40000100800 */
[----:B-1---5:R-:W-:Y:S05]  /*c640*/  CALL.REL.NOINC `($_ZN7cutlass13device_kernelIN5flash19enable_sm80_to_sm89INS1_16FlashAttnBwdSm80INS1_25CollectiveMainloopBwdSm80ILi2ELi2EN4cute5tupleIJNS5_1CILi128EEES8_NS7_ILi64EEEEEENS_6half_tEfNS_4arch4Sm80ELb0ELb1ELb1ELb0ELb0ELb0ELb0ELb0ELi2ELi4ELi4ELi4ELb0EEENS1_24CollectiveEpilogueBwdGQAISA_fSD_Li256ELb0ELb0EEENS1_19SingleTileSchedulerILb0ELb0ELb0ELi128EEEEEEEEEvNT_6ParamsE$_ZN4cute3eso3ESOILb0ELb0EJNS_6LayoutINS_5tupleIJNS3_IJNS_1CILi2EEES5_S5_EEES5_NS3_IJS5_S5_EEEEEENS3_IJNS3_IJNS4_ILi1EEENS4_ILi512EEEiEEENS4_ILi4096EEENS3_IJiiEEEEEEEEjEEC2ERKSF_RKj) ;  /* 0xffff931000007944 */ /* 0x022fea0003c3ffff */
[----:B-1----:R-:W2:Y:S04]  /*c650*/  LDL.64 R6, [R1+0x760] ;  /* 0x0007600001067983 */ /* 0x002ea80000100a00 */
[----:B------:R1:W5:Y:S01]  /*c660*/  LDL.64 R4, [R1+0x758] ;  /* 0x0007580001047983 */ /* 0x0003620000100a00 */
[----:B------:R-:W-:Y:S02]  /*c670*/  MOV R38, R60 ;  /* 0x0000003c00267202 */ /* 0x000fe40000000f00 */
[----:B------:R-:W-:Y:S01]  /*c680*/  MOV R46, 0xc6b0 ;  /* 0x0000c6b0002e7802 */ /* 0x000fe20000000f00 */
[----:B--2---:R-:W-:-:S04]  /*c690*/  IMAD.WIDE.U32 R2, R7, 0x2, R24 ;  /* 0x0000000207027825 */ /* 0x004fc800078e0018 */
[----:B-1---5:R-:W-:Y:S05]  /*c6a0*/  CALL.REL.NOINC `($_ZN7cutlass13device_kernelIN5flash19enable_sm80_to_sm89INS1_16FlashAttnBwdSm80INS1_25CollectiveMainloopBwdSm80ILi2ELi2EN4cute5tupleIJNS5_1CILi128EEES8_NS7_ILi64EEEEEENS_6half_tEfNS_4arch4Sm80ELb0ELb1ELb1ELb0ELb0ELb0ELb0ELb0ELi2ELi4ELi4ELi4ELb0EEENS1_24CollectiveEpilogueBwdGQAISA_fSD_Li256ELb0ELb0EEENS1_19SingleTileSchedulerILb0ELb0ELb0ELi128EEEEEEEEEvNT_6ParamsE$_ZN4cute8smem_ptrIPN7cutlass6half_tEECI1NS_12iter_adaptorIS3_S4_EEES3_) ;  /* 0xffffbeb000007944 */ /* 0x022fea0003c3ffff */
[----:B------:R-:W2:Y:S01]  /*c6b0*/  LDL.64 R24, [R1+0x758] ;  /* 0x0007580001187983 */ /* 0x000ea20000100a00 */
[----:B-1----:R-:W-:Y:S01]  /*c6c0*/  IMAD.MOV.U32 R2, RZ, RZ, R4 ;  /* 0x000000ffff027224 */ /* 0x002fe200078e0004 */
[----:B------:R-:W-:-:S02]  /*c6d0*/  MOV R3, R5 ;  /* 0x0000000500037202 */ /* 0x000fc40000000f00 */
[----:B------:R-:W-:Y:S01]  /*c6e0*/  MOV R30, 0xc710 ;  /* 0x0000c710001e7802 */ /* 0x000fe20000000f00 */
[----:B--2---:R1:W-:Y:S04]  /*c6f0*/  STL.64 [R1+0x770], R24 ;  /* 0x0007701801007387 */ /* 0x0043e80000100a00 */
[----:B-1----:R-:W-:Y:S05]  /*c700*/  CALL.REL.NOINC `($_ZN7cutlass13device_kernelIN5flash19enable_sm80_to_sm89INS1_16FlashAttnBwdSm80INS1_25CollectiveMainloopBwdSm80ILi2ELi2EN4cute5tupleIJNS5_1CILi128EEES8_NS7_ILi64EEEEEENS_6half_tEfNS_4arch4Sm80ELb0ELb1ELb1ELb0ELb0ELb0ELb0ELb0ELi2ELi4ELi4ELi4ELb0EEENS1_24CollectiveEpilogueBwdGQAISA_fSD_Li256ELb0ELb0EEENS1_19SingleTileSchedulerILb0ELb0ELb0ELi128EEEEEEEEEvNT_6ParamsE$_ZN4cute3eso3ESOILb0ELb0EJNS_6LayoutINS_5tupleIJNS3_IJNS_1CILi2EEES5_S5_EEES5_NS3_IJS5_S5_EEEEEENS3_IJNS3_IJNS4_ILi1EEENS4_ILi512EEEiEEENS4_ILi4096EEENS3_IJiiEEEEEEEENS_10ViewEngineINS_8smem_ptrIPN7cutlass6half_tEEEEEEEC2ERKSF_RKSM_) ;  /* 0xffff91d000007944 */ /* 0x002fea0003c3ffff */
[----:B-1----:R-:W-:Y:S02]  /*c710*/  MOV R2, 0xc730 ;  /* 0x0000c73000027802 */ /* 0x002fe40000000f00 */
[----:B------:R-:W-:Y:S05]  /*c720*/  CALL.REL.NOINC `($_ZN7cutlass13device_kernelIN5flash19enable_sm80_to_sm89INS1_16FlashAttnBwdSm80INS1_25CollectiveMainloopBwdSm80ILi2ELi2EN4cute5tupleIJNS5_1CILi128EEES8_NS7_ILi64EEEEEENS_6half_tEfNS_4arch4Sm80ELb0ELb1ELb1ELb0ELb0ELb0ELb0ELb0ELi2ELi4ELi4ELi4ELb0EEENS1_24CollectiveEpilogueBwdGQAISA_fSD_Li256ELb0ELb0EEENS1_19SingleTileSchedulerILb0ELb0ELb0ELi128EEEEEEEEEvNT_6ParamsE$_ZZN4cute4takeILi1ELi3ENS_5tupleIJNS1_IJNS_1CILi1EEENS2_ILi512EEEiEEENS2_ILi4096EEENS1_IJiiEEEEEEEEDaRKT1_ENKUlDpRKT_E_clIJS6_S7_EEEDaSF_) ;  /* 0xffffc65000007944 */ /* 0x000fea0003c3ffff */
[----:B------:R-:W-:Y:S02]  /*c730*/  MOV R2, 0xc750 ;  /* 0x0000c75000027802 */ /* 0x000fe40000000f00 */
[----:B------:R-:W-:Y:S05]  /*c740*/  CALL.REL.NOINC `($_ZN7cutlass13device_kernelIN5flash19enable_sm80_to_sm89INS1_16FlashAttnBwdSm80INS1_25CollectiveMainloopBwdSm80ILi2ELi2EN4cute5tupleIJNS5_1CILi128EEES8_NS7_ILi64EEEEEENS_6half_tEfNS_4arch4Sm80ELb0ELb1ELb1ELb0ELb0ELb0ELb0ELb0ELi2ELi4ELi4ELi4ELb0EEENS1_24CollectiveEpilogueBwdGQAISA_fSD_Li256ELb0ELb0EEENS1_19SingleTileSchedulerILb0ELb0ELb0ELi128EEEEEEEEEvNT_6ParamsE$_ZZN4cute16flatten_to_tupleINS_5tupleIJNS_1CILi4096EEENS1_IJiiEEEEEEEEDaRKT_ENKUlRKT_E_clIS4_EEDaSB_) ;  /* 0xffffc56000007944 */ /* 0x000fea0003c3ffff */
[----:B------:R-:W-:Y:S02]  /*c750*/  MOV R2, 0xc770 ;  /* 0x0000c77000027802 */ /* 0x000fe40000000f00 */
[----:B------:R-:W-:Y:S05]  /*c760*/  CALL.REL.NOINC `($_ZN7cutlass13device_kernelIN5flash19enable_sm80_to_sm89INS1_16FlashAttnBwdSm80INS1_25CollectiveMainloopBwdSm80ILi2ELi2EN4cute5tupleIJNS5_1CILi128EEES8_NS7_ILi64EEEEEENS_6half_tEfNS_4arch4Sm80ELb0ELb1ELb1ELb0ELb0ELb0ELb0ELb0ELi2ELi4ELi4ELi4ELb0EEENS1_24CollectiveEpilogueBwdGQAISA_fSD_Li256ELb0ELb0EEENS1_19SingleTileSchedulerILb0ELb0ELb0ELi128EEEEEEEEEvNT_6ParamsE$_ZZN4cute12filter_tupleINS_5tupleIJNS_1CILi4096EEENS1_IJiiEEEEEEZNS_16flatten_to_tupleIS5_EEDaRKT_EUlRKT_E_EEDaS9_OT0_ENKUlDpSC_E_clIJNS1_IJS3_EEES4_EEEDaSG_) ;  /* 0xffffc20000007944 */ /* 0x000fea0003c3ffff */
        /* <DEDUP_REMOVED lines=14> */
[----:B-1---5:R-:W-:Y:S05]  /*c850*/  CALL.REL.NOINC `($_ZN7cutlass13device_kernelIN5flash19enable_sm80_to_sm89INS1_16FlashAttnBwdSm80INS1_25CollectiveMainloopBwdSm80ILi2ELi2EN4cute5tupleIJNS5_1CILi128EEES8_NS7_ILi64EEEEEENS_6half_tEfNS_4arch4Sm80ELb0ELb1ELb1ELb0ELb0ELb0ELb0ELb0ELi2ELi4ELi4ELi4ELb0EEENS1_24CollectiveEpilogueBwdGQAISA_fSD_Li256ELb0ELb0EEENS1_19SingleTileSchedulerILb0ELb0ELb0ELi128EEEEEEEEEvNT_6ParamsE$_ZN4cute3eso3ESOILb1ELb0EJNS_14ComposedLayoutINS_7SwizzleILi3ELi3ELi3EEENS_1CILi0EEENS_6LayoutINS_5tupleIJNS8_IJNS8_IJNS5_ILi4EEENS5_ILi8EEEEEENS8_IJNS5_ILi2EEENS5_ILi1EEEEEEEEENS8_IJNS8_IJSC_SC_EEENS8_IJSA_S9_EEEEEEEEENS8_IJNS8_IJNS8_IJSC_NS5_ILi64EEEEEENS8_IJNS5_ILi512EEES6_EEEEEENS8_IJNS8_IJSD_SA_EEENS8_IJNS5_ILi1024EEENS5_ILi16EEEEEEEEEEEEEEEENS_10ViewEngineINS_8smem_ptrIPN7cutlass6half_tEEEEEEEC2ERKSW_RKS13_) ;  /* 0xffff9c8000007944 */ /* 0x022fea0003c3ffff */
        /* <DEDUP_REMOVED lines=8> */
[----:B-1----:R-:W-:Y:S01]  /*c8e0*/  IMAD.MOV.U32 R2, RZ, RZ, R12 ;  /* 0x000000ffff027224 */ /* 0x002fe200078e000c */
[----:B------:R-:W-:Y:S01]  /*c8f0*/  MOV R78, R60 ;  /* 0x0000003c004e7202 */ /* 0x000fe20000000f00 */
        /* <DEDUP_REMOVED lines=17> */
[----:B------:R-:W-:Y:S05]  /*ca10*/  CALL.REL.NOINC `($_ZN7cutlass13device_kernelIN5flash19enable_sm80_to_sm89INS1_16FlashAttnBwdSm80INS1_25CollectiveMainloopBwdSm80ILi2ELi2EN4cute5tupleIJNS5_1CILi128EEES8_NS7_ILi64EEEEEENS_6half_tEfNS_4arch4Sm80ELb0ELb1ELb1ELb0ELb0ELb0ELb0ELb0ELi2ELi4ELi4ELi4ELb0EEENS1_24CollectiveEpilogueBwdGQAISA_fSD_Li256ELb0ELb0EEENS1_19SingleTileSchedulerILb0ELb0ELb0ELi128EEEEEEEEEvNT_6ParamsE$_ZZN4cute7idx2crdINS_5tupleIJiiNS_1CILi0EEEEEENS1_IJNS1_IJNS2_ILi4EEENS2_ILi8EEEEEENS2_ILi2EEENS2_ILi1EEEEEEEEDaRKT_RKT0_ENKUlRKT_RKT0_E_clIiS7_EEDaSJ_SM_) ;  /* 0xffffc91000007944 */ /* 0x000fea0003c3ffff */
[----:B------:R-:W-:Y:S02]  /*ca20*/  MOV R6, 0xca40 ;  /* 0x0000ca4000067802 */ /* 0x000fe40000000f00 */
[----:B------:R-:W-:Y:S05]  /*ca30*/  CALL.REL.NOINC `($_ZN7cutlass13device_kernelIN5flash19enable_sm80_to_sm89INS1_16FlashAttnBwdSm80INS1_25CollectiveMainloopBwdSm80ILi2ELi2EN4cute5tupleIJNS5_1CILi128EEES8_NS7_ILi64EEEEEENS_6half_tEfNS_4arch4Sm80ELb0ELb1ELb1ELb0ELb0ELb0ELb0ELb0ELi2ELi4ELi4ELi4ELb0EEENS1_24CollectiveEpilogueBwdGQAISA_fSD_Li256ELb0ELb0EEENS1_19SingleTileSchedulerILb0ELb0ELb0ELi128EEEEEEEEEvNT_6ParamsE$_ZZN4cute7idx2crdINS_5tupleIJiiNS_1CILi0EEEEEENS1_IJNS1_IJNS2_ILi4EEENS2_ILi8EEEEEENS2_ILi2EEENS2_ILi1EEEEEEEEDaRKT_RKT0_ENKUlRKT_RKT0_E_clIiS8_EEDaSJ_SM_) ;  /* 0xffffc96000007944 */ /* 0x000fea0003c3ffff */
[----:B------:R-:W-:Y:S02]  /*ca40*/  MOV R6, 0xca60 ;  /* 0x0000ca6000067802 */ /* 0x000fe40000000f00 */
[----:B------:R-:W-:Y:S05]  /*ca50*/  CALL.REL.NOINC `($_ZN7cutlass13device_kernelIN5flash19enable_sm80_to_sm89INS1_16FlashAttnBwdSm80INS1_25CollectiveMainloopBwdSm80ILi2ELi2EN4cute5tupleIJNS5_1CILi128EEES8_NS7_ILi64EEEEEENS_6half_tEfNS_4arch4Sm80ELb0ELb1ELb1ELb0ELb0ELb0ELb0ELb0ELi2ELi4ELi4ELi4ELb0EEENS1_24CollectiveEpilogueBwdGQAISA_fSD_Li256ELb0ELb0EEENS1_19SingleTileSchedulerILb0ELb0ELb0ELi128EEEEEEEEEvNT_6ParamsE$_ZZN4cute9transformINS_5tupleIJiiNS_1CILi0EEEEEENS1_IJNS1_IJNS2_ILi4EEENS2_ILi8EEEEEENS2_ILi2EEENS2_ILi1EEEEEEZNS_7idx2crdIS4_SA_EEDaRKT_RKT0_EUlRKT_RKT0_E_EEDaSE_SH_OT1_ENKUlDpSK_E_clIJNS1_IJiiEEEiS3_EEEDaSR_) ;  /* 0xffffcb7000007944 */ /* 0x000fea0003c3ffff */
[----:B------:R-:W-:Y:S02]  /*ca60*/  MOV R6, 0xca80 ;  /* 0x0000ca8000067802 */ /* 0x000fe40000000f00 */
[----:B------:R-:W-:Y:S05]  /*ca70*/  CALL.REL.NOINC `($_ZN7cutlass13device_kernelIN5flash19enable_sm80_to_sm89INS1_16FlashAttnBwdSm80INS1_25CollectiveMainloopBwdSm80ILi2ELi2EN4cute5tupleIJNS5_1CILi128EEES8_NS7_ILi64EEEEEENS_6half_tEfNS_4arch4Sm80ELb0ELb1ELb1ELb0ELb0ELb0ELb0ELb0ELi2ELi4ELi4ELi4ELb0EEENS1_24CollectiveEpilogueBwdGQAISA_fSD_Li256ELb0ELb0EEENS1_19SingleTileSchedulerILb0ELb0ELb0ELi128EEEEEEEEEvNT_6ParamsE$_ZZN4cute13to_mixed_bitsINS_5tupleIJNS1_IJNS_1CILi4EEENS2_ILi8EEEEEENS2_ILi2EEENS2_ILi1EEEEEENS1_IJNS1_IJNS2_ILi0EEENS2_ILi64EEEEEES9_S9_EEENS1_IJNS1_IJiiEEEiS9_EEEEEDaRKT_RKT0_RKT1_ENKUlRKT_RKT0_RKT1_E_clIS5_SB_SD_EEDaSQ_ST_SW_) ;  /* 0xffffbf4000007944 */ /* 0x000fea0003c3ffff */
[----:B------:R-:W-:Y:S02]  /*ca80*/  MOV R6, 0xcaa0 ;  /* 0x0000caa000067802 */ /* 0x000fe40000000f00 */
[----:B------:R-:W-:Y:S05]  /*ca90*/  CALL.REL.NOINC `($_ZN7cutlass13device_kernelIN5flash19enable_sm80_to_sm89INS1_16FlashAttnBwdSm80INS1_25CollectiveMainloopBwdSm80ILi2ELi2EN4cute5tupleIJNS5_1CILi128EEES8_NS7_ILi64EEEEEENS_6half_tEfNS_4arch4Sm80ELb0ELb1ELb1ELb0ELb0ELb0ELb0ELb0ELi2ELi4ELi4ELi4ELb0EEENS1_24CollectiveEpilogueBwdGQAISA_fSD_Li256ELb0ELb0EEENS1_19SingleTileSchedulerILb0ELb0ELb0ELi128EEEEEEEEEvNT_6ParamsE$_ZZN4cute13to_mixed_bitsINS_5tupleIJNS1_IJNS_1CILi4EEENS2_ILi8EEEEEENS2_ILi2EEENS2_ILi1EEEEEENS1_IJNS1_IJNS2_ILi0EEENS2_ILi64EEEEEES9_S9_EEENS1_IJNS1_IJiiEEEiS9_EEEEEDaRKT_RKT0_RKT1_ENKUlDpRKT_E_clIJNS_9MixedBitsILj0ELj448EEENS2_ILj0EEESW_EEEDaSR_) ;  /* 0xffffbef000007944 */ /* 0x000fea0003c3ffff */
        /* <DEDUP_REMOVED lines=21> */
[----:B-1----:R-:W-:Y:S05]  /*cbf0*/  CALL.REL.NOINC `($_ZN7cutlass13device_kernelIN5flash19enable_sm80_to_sm89INS1_16FlashAttnBwdSm80INS1_25CollectiveMainloopBwdSm80ILi2ELi2EN4cute5tupleIJNS5_1CILi128EEES8_NS7_ILi64EEEEEENS_6half_tEfNS_4arch4Sm80ELb0ELb1ELb1ELb0ELb0ELb0ELb0ELb0ELi2ELi4ELi4ELi4ELb0EEENS1_24CollectiveEpilogueBwdGQAISA_fSD_Li256ELb0ELb0EEENS1_19SingleTileSchedulerILb0ELb0ELb0ELi128EEEEEEEEEvNT_6ParamsE$_ZN4cute3eso3ESOILb0ELb0EJiiiEEC2ERKiS4_S4_) ;  /* 0xffff939000007944 */ /* 0x002fea0003c3ffff */
[----:B------:R2:W5:Y:S04]  /*cc00*/  LDL R5, [R1+0x760] ;  /* 0x0007600001057983 */ /* 0x0005680000100800 */
[----:B-1----:R2:W5:Y:S01]  /*cc10*/  LDL.64 R2, [R1+0x758] ;  /* 0x0007580001027983 */ /* 0x0025620000100a00 */
[----:B------:R-:W-:Y:S02]  /*cc20*/  MOV R78, R60 ;  /* 0x0000003c004e7202 */ /* 0x000fe40000000f00 */
[----:B------:R-:W-:Y:S02]  /*cc30*/  MOV R6, 0xcc50 ;  /* 0x0000cc5000067802 */ /* 0x000fe40000000f00 */
[----:B--2--5:R-:W-:Y:S05]  /*cc40*/  CALL.REL.NOINC `($_ZN7cutlass13device_kernelIN5flash19enable_sm80_to_sm89INS1_16FlashAttnBwdSm80INS1_25CollectiveMainloopBwdSm80ILi2ELi2EN4cute5tupleIJNS5_1CILi128EEES8_NS7_ILi64EEEEEENS_6half_tEfNS_4arch4Sm80ELb0ELb1ELb1ELb0ELb0ELb0ELb0ELb0ELi2ELi4ELi4ELi4ELb0EEENS1_24CollectiveEpilogueBwdGQAISA_fSD_Li256ELb0ELb0EEENS1_19SingleTileSchedulerILb0ELb0ELb0ELi128EEEEEEEEEvNT_6ParamsE$_ZN4cute3eso3ESOILb1ELb0EJNS_1CILi1EEENS_5tupleIJiiiEEENS2_ILi64EEENS4_IJNS2_ILi72EEENS2_ILi144EEENS2_ILi288EEEEEENS2_ILi512EEEEEC2ERKS3_RKS5_RKS6_RKSA_RKSB_) ;  /* 0xffff9ae000007944 */ /* 0x024fea0003c3ffff */
[----:B-1----:R1:W5:Y:S04]  /*cc50*/  LDL R5, [R1+0x760] ;  /* 0x0007600001057983 */ /* 0x0023680000100800 */
[----:B------:R1:W5:Y:S01]  /*cc60*/  LDL.64 R2, [R1+0x758] ;  /* 0x0007580001027983 */ /* 0x0003620000100a00 */
[----:B------:R-:W-:-:S02]  /*cc70*/  MOV R78, R60 ;  /* 0x0000003c004e7202 */ /* 0x000fc40000000f00 */
        /* <DEDUP_REMOVED lines=9> */
[----:B------:R-:W-:Y:S02]  /*cd10*/  MOV R6, 0xcd30 ;  /* 0x0000cd3000067802 */ /* 0x000fe40000000f00 */
[----:B------:R-:W-:Y:S05]  /*cd20*/  CALL.REL.NOINC `($_ZN7cutlass13device_kernelIN5flash19enable_sm80_to_sm89INS1_16FlashAttnBwdSm80INS1_25CollectiveMainloopBwdSm80ILi2ELi2EN4cute5tupleIJNS5_1CILi128EEES8_NS7_ILi64EEEEEENS_6half_tEfNS_4arch4Sm80ELb0ELb1ELb1ELb0ELb0ELb0ELb0ELb0ELi2ELi4ELi4ELi4ELb0EEENS1_24CollectiveEpilogueBwdGQAISA_fSD_Li256ELb0ELb0EEENS1_19SingleTileSchedulerILb0ELb0ELb0ELi128EEEEEEEEEvNT_6ParamsE$_ZN4cute3eso3ESOILb0ELb1EJiNS_1CILi72EEENS2_ILi512EEEEEC2ERKiRKS3_RKS4_) ;  /* 0xffff962000007944 */ /* 0x000fea0003c3ffff */
[----:B------:R-:W2:Y:S01]  /*cd30*/  LDL R14, [R1+0x758] ;  /* 0x00075800010e7983 */ /* 0x000ea20000100800 */
[----:B-1----:R-:W-:Y:S01]  /*cd40*/  IMAD.MOV.U32 R2, RZ, RZ, R16 ;  /* 0x000000ffff027224 */ /* 0x002fe200078e0010 */
[----:B------:R-:W-:Y:S02]  /*cd50*/  MOV R78, R60 ;  /* 0x0000003c004e7202 */ /* 0x000fe40000000f00 */
[----:B------:R-:W-:Y:S01]  /*cd60*/  MOV R6, 0xcd90 ;  /* 0x0000cd9000067802 */ /* 0x000fe20000000f00 */
[----:B--2---:R1:W-:Y:S04]  /*cd70*/  STL [R1+0x11e8], R14 ;  /* 0x0011e80e01007387 */ /* 0x0043e80000100800 */
[----:B-1----:R-:W-:Y:S05]  /*cd80*/  CALL.REL.NOINC `($_ZN7cutlass13device_kernelIN5flash19enable_sm80_to_sm89INS1_16FlashAttnBwdSm80INS1_25CollectiveMainloopBwdSm80ILi2ELi2EN4cute5tupleIJNS5_1CILi128EEES8_NS7_ILi64EEEEEENS_6half_tEfNS_4arch4Sm80ELb0ELb1ELb1ELb0ELb0ELb0ELb0ELb0ELi2ELi4ELi4ELi4ELb0EEENS1_24CollectiveEpilogueBwdGQAISA_fSD_Li256ELb0ELb0EEENS1_19SingleTileSchedulerILb0ELb0ELb0ELi128EEEEEEEEEvNT_6ParamsE$_ZN4cute3eso3ESOILb0ELb0EJiiNS_1CILi72EEENS2_ILi512EEEEEC2ERKiS7_RKS3_RKS4_) ;  /* 0xffff918000007944 */ /* 0x002fea0003c3ffff */
[----:B-1----:R-:W2:Y:S01]  /*cd90*/  LDL.64 R2, [R1+0x758] ;  /* 0x0007580001027983 */ /* 0x002ea20000100a00 */
[----:B------:R-:W-:Y:S01]  /*cda0*/  IMAD.MOV.U32 R6, RZ, RZ, R4 ;  /* 0x000000ffff067224 */ /* 0x000fe200078e0004 */
[----:B------:R-:W-:Y:S01]  /*cdb0*/  MOV R5, R17 ;  /* 0x0000001100057202 */ /* 0x000fe20000000f00 */
[----:B------:R-:W-:Y:S01]  /*cdc0*/  IMAD.MOV.U32 R79, RZ, RZ, R59 ;  /* 0x000000ffff4f7224 */ /* 0x000fe200078e003b */
[----:B------:R-:W-:Y:S01]  /*cdd0*/  MOV R4, 0xce00 ;  /* 0x0000ce0000047802 */ /* 0x000fe20000000f00 */
[----:B--2---:R1:W-:Y:S04]  /*cde0*/  STL.64 [R1+0x788], R2 ;  /* 0x0007880201007387 */ /* 0x0043e80000100a00 */
[----:B-1----:R-:W-:Y:S05]  /*cdf0*/  CALL.REL.NOINC `($_ZN7cutlass13device_kernelIN5flash19enable_sm80_to_sm89INS1_16FlashAttnBwdSm80INS1_25CollectiveMainloopBwdSm80ILi2ELi2EN4cute5tupleIJNS5_1CILi128EEES8_NS7_ILi64EEEEEENS_6half_tEfNS_4arch4Sm80ELb0ELb1ELb1ELb0ELb0ELb0ELb0ELb0ELi2ELi4ELi4ELi4ELb0EEENS1_24CollectiveEpilogueBwdGQAISA_fSD_Li256ELb0ELb0EEENS1_19SingleTileSchedulerILb0ELb0ELb0ELi128EEEEEEEEEvNT_6ParamsE$_ZN4cute3eso3ESOILb0ELb0EJiiiNS_1CILi72EEENS2_ILi512EEEEEC2ERKiS7_S7_RKS3_RKS4_) ;  /* 0xffff92e000007944 */ /* 0x002fea0003c3ffff */
[----:B-1----:R-:W2:Y:S04]  /*ce00*/  LDL.64 R2, [R1+0x770] ;  /* 0x0007700001027983 */ /* 0x002ea80000100a00 */
[----:B------:R-:W3:Y:S01]  /*ce10*/  LDL R14, [R1+0x778] ;  /* 0x00077800010e7983 */ /* 0x000ee20000100800 */
[----:B------:R-:W-:Y:S01]  /*ce20*/  IMAD.MOV.U32 R6, RZ, RZ, R21 ;  /* 0x000000ffff067224 */ /* 0x000fe200078e0015 */
[----:B------:R-:W-:-:S02]  /*ce30*/  MOV R79, R59 ;  /* 0x0000003b004f7202 */ /* 0x000fc40000000f00 */
[----:B------:R-:W-:Y:S01]  /*ce40*/  MOV R4, 0xce80 ;  /* 0x0000ce8000047802 */ /* 0x000fe20000000f00 */
[----:B--2---:R1:W-:Y:S04]  /*ce50*/  STL.64 [R1+0x758], R2 ;  /* 0x0007580201007387 */ /* 0x0043e80000100a00 */
[----:B---3--:R1:W-:Y:S02]  /*ce60*/  STL [R1+0x760], R14 ;  /* 0x0007600e01007387 */ /* 0x0083e40000100800 */
        /* <DEDUP_REMOVED lines=8> */
[----:B------:R-:W-:-:S03]  /*cef0*/  MOV R6, 0xcf50 ;  /* 0x0000cf5000067802 */ /* 0x000fc60000000f00 */
[----:B------:R1:W-:Y:S01]  /*cf00*/  STL.U8 [R1+0x11e0], RZ ;  /* 0x0011e0ff01007387 */ /* 0x0003e20000100000 */
[----:B--2---:R-:W-:-:S03]  /*cf10*/  MOV R2, R5 ;  /* 0x0000000500027202 */ /* 0x004fc60000000f00 */
[----:B------:R1:W-:Y:S04]  /*cf20*/  STL [R1+0x77c], R4 ;  /* 0x00077c0401007387 */ /* 0x0003e80000100800 */
[----:B---3--:R1:W-:Y:S02]  /*cf30*/  STL.64 [R1+0x780], R2 ;  /* 0x0007800201007387 */ /* 0x0083e40000100a00 */
[----:B-1----:R-:W-:Y:S05]  /*cf40*/  CALL.REL.NOINC `($_ZN7cutlass13device_kernelIN5flash19enable_sm80_to_sm89INS1_16FlashAttnBwdSm80INS1_25CollectiveMainloopBwdSm80ILi2ELi2EN4cute5tupleIJNS5_1CILi128EEES8_NS7_ILi64EEEEEENS_6half_tEfNS_4arch4Sm80ELb0ELb1ELb1ELb0ELb0ELb0ELb0ELb0ELi2ELi4ELi4ELi4ELb0EEENS1_24CollectiveEpilogueBwdGQAISA_fSD_Li256ELb0ELb0EEENS1_19SingleTileSchedulerILb0ELb0ELb0ELi128EEEEEEEEEvNT_6ParamsE$_ZZN4cute6detail16composition_implINS_5tupleIJNS_1CILi8EEENS3_ILi2EEES5_S5_S4_S5_EEENS2_IJNS3_ILi1EEEiiiNS3_ILi72EEENS3_ILi512EEEEEENS2_IJNS2_IJS5_S5_EEES4_NS3_ILi4EEEEEENS2_IJNS2_IJS7_S4_EEENS3_ILi1024EEENS3_ILi16EEEEEEEEDaRKT_RKT0_RKT1_RKT2_ENKUlRKT_RKT0_E_clISB_SE_EEDaSW_SZ_) ;  /* 0xffffc02000007944 */ /* 0x002fea0003c3ffff */
[----:B------:R-:W-:Y:S02]  /*cf50*/  MOV R6, 0xcf70 ;  /* 0x0000cf7000067802 */ /* 0x000fe40000000f00 */
[----:B-----5:R-:W-:Y:S05]  /*cf60*/  CALL.REL.NOINC `($_ZN7cutlass13device_kernelIN5flash19enable_sm80_to_sm89INS1_16FlashAttnBwdSm80INS1_25CollectiveMainloopBwdSm80ILi2ELi2EN4cute5tupleIJNS5_1CILi128EEES8_NS7_ILi64EEEEEENS_6half_tEfNS_4arch4Sm80ELb0ELb1ELb1ELb0ELb0ELb0ELb0ELb0ELi2ELi4ELi4ELi4ELb0EEENS1_24CollectiveEpilogueBwdGQAISA_fSD_Li256ELb0ELb0EEENS1_19SingleTileSchedulerILb0ELb0ELb0ELi128EEEEEEEEEvNT_6ParamsE$_ZZN4cute6detail16composition_implINS_5tupleIJNS_1CILi8EEENS3_ILi2EEES5_S5_S4_S5_EEENS2_IJNS3_ILi1EEEiiiNS3_ILi72EEENS3_ILi512EEEEEENS2_IJNS2_IJS5_S5_EEES4_NS3_ILi4EEEEEENS2_IJNS2_IJS7_S4_EEENS3_ILi1024EEENS3_ILi16EEEEEEEEDaRKT_RKT0_RKT1_RKT2_ENKUlRKT_RKT0_E_clISC_SG_EEDaSW_SZ_) ;  /* 0xffffc05000007944 */ /* 0x020fea0003c3ffff */
[----:B-----5:R2:W-:Y:S01]  /*cf70*/  STL.64 [R1+0x770], R2 ;  /* 0x0007700201007387 */ /* 0x0205e20000100a00 */
[----:B------:R-:W-:Y:S02]  /*cf80*/  MOV R6, R4 ;  /* 0x0000000400067202 */ /* 0x000fe40000000f00 */
[----:B------:R-:W-:Y:S02]  /*cf90*/  MOV R4, 0xcfb0 ;  /* 0x0000cfb000047802 */ /* 0x000fe40000000f00 */
[----:B-12---:R-:W-:Y:S05]  /*cfa0*/  CALL.REL.NOINC `($_ZN7cutlass13device_kernelIN5flash19enable_sm80_to_sm89INS1_16FlashAttnBwdSm80INS1_25CollectiveMainloopBwdSm80ILi2ELi2EN4cute5tupleIJNS5_1CILi128EEES8_NS7_ILi64EEEEEENS_6half_tEfNS_4arch4Sm80ELb0ELb1ELb1ELb0ELb0ELb0ELb0ELb0ELi2ELi4ELi4ELi4ELb0EEENS1_24CollectiveEpilogueBwdGQAISA_fSD_Li256ELb0ELb0EEENS1_19SingleTileSchedulerILb0ELb0ELb0ELi128EEEEEEEEEvNT_6ParamsE$_ZN4cute3eso3ESOILb0ELb0EJNS_5tupleIJNS_1CILi1EEEiEEENS3_ILi1024EEENS2_IJiiEEEEEC2ERKS5_RKS6_RKS7_) ;  /* 0xffff83c000007944 */ /* 0x006fea0003c3ffff */
[----:B------:R2:W5:Y:S04]  /*cfb0*/  LDL R5, [R1+0x760] ;  /* 0x0007600001057983 */ /* 0x0005680000100800 */
[----:B-1----:R2:W5:Y:S01]  /*cfc0*/  LDL.64 R2, [R1+0x758] ;  /* 0x0007580001027983 */ /* 0x0025620000100a00 */
[----:B------:R-:W-:-:S03]  /*cfd0*/  MOV R6, 0xcff0 ;  /* 0x0000cff000067802 */ /* 0x000fc60000000f00 */
[----:B--2--5:R-:W-:Y:S05]  /*cfe0*/  CALL.REL.NOINC `($_ZN7cutlass13device_kernelIN5flash19enable_sm80_to_sm89INS1_16FlashAttnBwdSm80INS1_25CollectiveMainloopBwdSm80ILi2ELi2EN4cute5tupleIJNS5_1CILi128EEES8_NS7_ILi64EEEEEENS_6half_tEfNS_4arch4Sm80ELb0ELb1ELb1ELb0ELb0ELb0ELb0ELb0ELi2ELi4ELi4ELi4ELb0EEENS1_24CollectiveEpilogueBwdGQAISA_fSD_Li256ELb0ELb0EEENS1_19SingleTileSchedulerILb0ELb0ELb0ELi128EEEEEEEEEvNT_6ParamsE$_ZN4cute5tupleIJNS0_IJNS0_IJNS_1CILi2EEES2_EEENS1_ILi8EEES3_EEENS0_IJNS0_IJNS1_ILi1EEEiEEENS1_ILi1024EEENS0_IJiiEEEEEEEEC2ERKS5_RKSA_) ;  /* 0xffffafc000007944 */ /* 0x024fea0003c3ffff */
[----:B-1----:R1:W5:Y:S04]  /*cff0*/  LDL R4, [R1+0x760] ;  /* 0x0007600001047983 */ /* 0x0023680000100800 */
[----:B------:R1:W5:Y:S01]  /*d000*/  LDL.64 R2, [R1+0x758] ;  /* 0x0007580001027983 */ /* 0x0003620000100a00 */
[----:B------:R-:W-:-:S02]  /*d010*/  LEA.HI R12, R12, R12, RZ, 0x1d ;  /* 0x0000000c0c0c7211 */ /* 0x000fc400078fe8ff */
[----:B------:R-:W-:-:S03]  /*d020*/  MOV R6, 0xd060 ;  /* 0x0000d06000067802 */ /* 0x000fc60000000f00 */
[----:B------:R-:W-:-:S05]  /*d030*/  IMAD.U32 R12, R7, 0x2, R12 ;  /* 0x00000002070c7824 */ /* 0x000fca00078e000c */
[----:B------:R1:W-:Y:S02]  /*d040*/  STL [R1+0x11e4], R12 ;  /* 0x0011e40c01007387 */ /* 0x0003e40000100800 */
[----:B-1---5:R-:W-:Y:S05]  /*d050*/  CALL.REL.NOINC `($_ZN7cutlass13device_kernelIN5flash19enable_sm80_to_sm89INS1_16FlashAttnBwdSm80INS1_25CollectiveMainloopBwdSm80ILi2ELi2EN4cute5tupleIJNS5_1CILi128EEES8_NS7_ILi64EEEEEENS_6half_tEfNS_4arch4Sm80ELb0ELb1ELb1ELb0ELb0ELb0ELb0ELb0ELi2ELi4ELi4ELi4ELb0EEENS1_24CollectiveEpilogueBwdGQAISA_fSD_Li256ELb0ELb0EEENS1_19SingleTileSchedulerILb0ELb0ELb0ELi128EEEEEEEEEvNT_6ParamsE$_ZN4cute3eso3ESOILb0ELb0EJNS_6LayoutINS_5tupleIJNS3_IJNS_1CILi2EEES5_EEENS4_ILi8EEES6_EEENS3_IJNS3_IJNS4_ILi1EEEiEEENS4_ILi1024EEENS3_IJiiEEEEEEEEjEEC2ERKSE_RKj) ;  /* 0xffff85a000007944 */ /* 0x022fea0003c3ffff */
[----:B-1----:R-:W2:Y:S04]  /*d060*/  LDL.64 R6, [R1+0x760] ;  /* 0x0007600001067983 */ /* 0x002ea80000100a00 */
[----:B------:R1:W5:Y:S01]  /*d070*/  LDL.64 R4, [R1+0x758] ;  /* 0x0007580001047983 */ /* 0x0003620000100a00 */
[----:B------:R-:W-:Y:S02]  /*d080*/  MOV R38, R60 ;  /* 0x0000003c00267202 */ /* 0x000fe40000000f00 */
[----:B------:R-:W-:Y:S01]  /*d090*/  MOV R46, 0xd0c0 ;  /* 0x0000d0c0002e7802 */ /* 0x000fe20000000f00 */
[----:B--2---:R-:W-:-:S04]  /*d0a0*/  IMAD.WIDE.U32 R2, R7, 0x2, R24 ;  /* 0x0000000207027825 */ /* 0x004fc800078e0018 */
[----:B-1---5:R-:W-:Y:S05]  /*d0b0*/  CALL.REL.NOINC `($_ZN7cutlass13device_kernelIN5flash19enable_sm80_to_sm89INS1_16FlashAttnBwdSm80INS1_25CollectiveMainloopBwdSm80ILi2ELi2EN4cute5tupleIJNS5_1CILi128EEES8_NS7_ILi64EEEEEENS_6half_tEfNS_4arch4Sm80ELb0ELb1ELb1ELb0ELb0ELb0ELb0ELb0ELi2ELi4ELi4ELi4ELb0EEENS1_24CollectiveEpilogueBwdGQAISA_fSD_Li256ELb0ELb0EEENS1_19SingleTileSchedulerILb0ELb0ELb0ELi128EEEEEEEEEvNT_6ParamsE$_ZN4cute8smem_ptrIPN7cutlass6half_tEECI1NS_12iter_adaptorIS3_S4_EEES3_) ;  /* 0xffffb4a000007944 */ /* 0x022fea0003c3ffff */
[----:B-1----:R-:W2:Y:S01]  /*d0c0*/  LDL.64 R2, [R1+0x758] ;  /* 0x0007580001027983 */ /* 0x002ea20000100a00 */
[----:B------:R-:W-:-:S03]  /*d0d0*/  MOV R12, 0xd100 ;  /* 0x0000d100000c7802 */ /* 0x000fc60000000f00 */
[----:B--2---:R1:W-:Y:S04]  /*d0e0*/  STL.64 [R1+0x770], R2 ;  /* 0x0007700201007387 */ /* 0x0043e80000100a00 */
[----:B-1----:R-:W-:Y:S05]  /*d0f0*/  CALL.REL.NOINC `($_ZN7cutlass13device_kernelIN5flash19enable_sm80_to_sm89INS1_16FlashAttnBwdSm80INS1_25CollectiveMainloopBwdSm80ILi2ELi2EN4cute5tupleIJNS5_1CILi128EEES8_NS7_ILi64EEEEEENS_6half_tEfNS_4arch4Sm80ELb0ELb1ELb1ELb0ELb0ELb0ELb0ELb0ELi2ELi4ELi4ELi4ELb0EEENS1_24CollectiveEpilogueBwdGQAISA_fSD_Li256ELb0ELb0EEENS1_19SingleTileSchedulerILb0ELb0ELb0ELi128EEEEEEEEEvNT_6ParamsE$_ZN4cute3eso3ESOILb0ELb0EJNS_6LayoutINS_5tupleIJNS3_IJNS_1CILi2EEES5_EEENS4_ILi8EEES6_EEENS3_IJNS3_IJNS4_ILi1EEEiEEENS4_ILi1024EEENS3_IJiiEEEEEEEENS_10ViewEngineINS_8smem_ptrIPN7cutlass6half_tEEEEEEEC2ERKSE_RKSL_) ;  /* 0xffff848000007944 */ /* 0x002fea0003c3ffff */
[----:B------:R-:W-:Y:S02]  /*d100*/  MOV R2, 0xd120 ;  /* 0x0000d12000027802 */ /* 0x000fe40000000f00 */
[----:B-1----:R-:W-:Y:S05]  /*d110*/  CALL.REL.NOINC `($_ZN7cutlass13device_kernelIN5flash19enable_sm80_to_sm89INS1_16FlashAttnBwdSm80INS1_25CollectiveMainloopBwdSm80ILi2ELi2EN4cute5tupleIJNS5_1CILi128EEES8_NS7_ILi64EEEEEENS_6half_tEfNS_4arch4Sm80ELb0ELb1ELb1ELb0ELb0ELb0ELb0ELb0ELi2ELi4ELi4ELi4ELb0EEENS1_24CollectiveEpilogueBwdGQAISA_fSD_Li256ELb0ELb0EEENS1_19SingleTileSchedulerILb0ELb0ELb0ELi128EEEEEEEEEvNT_6ParamsE$_ZZN4cute4takeILi1ELi3ENS_5tupleIJNS1_IJNS_1CILi1EEEiEEENS2_ILi1024EEENS1_IJiiEEEEEEEEDaRKT1_ENKUlDpRKT_E_clIJS5_S6_EEEDaSE_) ;  /* 0xffffbc8000007944 */ /* 0x002fea0003c3ffff */
[----:B------:R-:W-:Y:S02]  /*d120*/  MOV R2, 0xd140 ;  /* 0x0000d14000027802 */ /* 0x000fe40000000f00 */
[----:B------:R-:W-:Y:S05]  /*d130*/  CALL.REL.NOINC `($_ZN7cutlass13device_kernelIN5flash19enable_sm80_to_sm89INS1_16FlashAttnBwdSm80INS1_25CollectiveMainloopBwdSm80ILi2ELi2EN4cute5tupleIJNS5_1CILi128EEES8_NS7_ILi64EEEEEENS_6half_tEfNS_4arch4Sm80ELb0ELb1ELb1ELb0ELb0ELb0ELb0ELb0ELi2ELi4ELi4ELi4ELb0EEENS1_24CollectiveEpilogueBwdGQAISA_fSD_Li256ELb0ELb0EEENS1_19SingleTileSchedulerILb0ELb0ELb0ELi128EEEEEEEEEvNT_6ParamsE$_ZZN4cute16flatten_to_tupleINS_5tupleIJNS_1CILi1024EEENS1_IJiiEEEEEEEEDaRKT_ENKUlRKT_E_clIS4_EEDaSB_) ;  /* 0xffffbb3000007944 */ /* 0x000fea0003c3ffff */
[----:B------:R-:W-:Y:S02]  /*d140*/  MOV R2, 0xd160 ;  /* 0x0000d16000027802 */ /* 0x000fe40000000f00 */
[----:B------:R-:W-:Y:S05]  /*d150*/  CALL.REL.NOINC `($_ZN7cutlass13device_kernelIN5flash19enable_sm80_to_sm89INS1_16FlashAttnBwdSm80INS1_25CollectiveMainloopBwdSm80ILi2ELi2EN4cute5tupleIJNS5_1CILi128EEES8_NS7_ILi64EEEEEENS_6half_tEfNS_4arch4Sm80ELb0ELb1ELb1ELb0ELb0ELb0ELb0ELb0ELi2ELi4ELi4ELi4ELb0EEENS1_24CollectiveEpilogueBwdGQAISA_fSD_Li256ELb0ELb0EEENS1_19SingleTileSchedulerILb0ELb0ELb0ELi128EEEEEEEEEvNT_6ParamsE$_ZZN4cute12filter_tupleINS_5tupleIJNS_1CILi1024EEENS1_IJiiEEEEEEZNS_16flatten_to_tupleIS5_EEDaRKT_EUlRKT_E_EEDaS9_OT0_ENKUlDpSC_E_clIJNS1_IJS3_EEES4_EEEDaSG_) ;  /* 0xffffb74000007944 */ /* 0x000fea0003c3ffff */
        /* <DEDUP_REMOVED lines=21> */
[----:B-1---5:R-:W-:Y:S05]  /*d2b0*/  CALL.REL.NOINC `($_ZN7cutlass13device_kernelIN5flash19enable_sm80_to_sm89INS1_16FlashAttnBwdSm80INS1_25CollectiveMainloopBwdSm80ILi2ELi2EN4cute5tupleIJNS5_1CILi128EEES8_NS7_ILi64EEEEEENS_6half_tEfNS_4arch4Sm80ELb0ELb1ELb1ELb0ELb0ELb0ELb0ELb0ELi2ELi4ELi4ELi4ELb0EEENS1_24CollectiveEpilogueBwdGQAISA_fSD_Li256ELb0ELb0EEENS1_19SingleTileSchedulerILb0ELb0ELb0ELi128EEEEEEEEEvNT_6ParamsE$_ZN4cute3eso3ESOILb1ELb0EJNS_10UnderscoreES2_S2_iEEC2ERKS2_S5_S5_RKi) ;  /* 0xffff90e000007944 */ /* 0x022fea0003c3ffff */
[----:B------:R-:W-:Y:S01]  /*d2c0*/  ULDC.64 UR4, c[0x0][0x118] ;  /* 0x0000460000047ab9 */ /* 0x000fe20000000a00 */
[----:B------:R2:W5:Y:S04]  /*d2d0*/  LDL R6, [R1+0x758] ;  /* 0x0007580001067983 */ /* 0x0005680000100800 */
[----:B-1----:R2:W5:Y:S04]  /*d2e0*/  LD.E R2, [R12.64] ;  /* 0x000000040c027980 */ /* 0x002568000c101900 */
[----:B------:R2:W5:Y:S01]  /*d2f0*/  LD.E R3, [R12.64+0x4] ;  /* 0x000004040c037980 */ /* 0x000562000c101900 */
[----:B------:R-:W-:-:S03]  /*d300*/  MOV R4, 0xd320 ;  /* 0x0000d32000047802 */ /* 0x000fc60000000f00 */
[----:B--2--5:R-:W-:Y:S05]  /*d310*/  CALL.REL.NOINC `($_ZN7cutlass13device_kernelIN5flash19enable_sm80_to_sm89INS1_16FlashAttnBwdSm80INS1_25CollectiveMainloopBwdSm80ILi2ELi2EN4cute5tupleIJNS5_1CILi128EEES8_NS7_ILi64EEEEEENS_6half_tEfNS_4arch4Sm80ELb0ELb1ELb1ELb0ELb0ELb0ELb0ELb0ELi2ELi4ELi4ELi4ELb0EEENS1_24CollectiveEpilogueBwdGQAISA_fSD_Li256ELb0ELb0EEENS1_19SingleTileSchedulerILb0ELb0ELb0ELi128EEEEEEEEEvNT_6ParamsE$_ZZN4cute5sliceINS_5tupleIJNS_10UnderscoreES2_S2_iEEENS1_IJNS1_IJNS_1CILi1EEENS4_ILi0EEEEEENS4_ILi4096EEENS1_IJiiEEENS1_IJS6_NS4_ILi8192EEEEEEEEEEEDaRKT_RKT0_ENKUlRKT_RKT0_E_clIS2_S9_EEDaSL_SO_) ;  /* 0xffffbb2000007944 */ /* 0x024fea0003c3ffff */
[----:B------:R1:W-:Y:S01]  /*d320*/  STL.64 [R1+0x758], R2 ;  /* 0x0007580201007387 */ /* 0x0003e20000100a00 */
[----:B------:R-:W-:-:S02]  /*d330*/  MOV R66, R60 ;  /* 0x0000003c00427202 */ /* 0x000fc40000000f00 */
[----:B------:R-:W-:Y:S02]  /*d340*/  MOV R4, 0xd360 ;  /* 0x0000d36000047802 */ /* 0x000fe40000000f00 */
[----:B-1----:R-:W-:Y:S05]  /*d350*/  CALL.REL.NOINC `($_ZN7cutlass13device_kernelIN5flash19enable_sm80_to_sm89INS1_16FlashAttnBwdSm80INS1_25CollectiveMainloopBwdSm80ILi2ELi2EN4cute5tupleIJNS5_1CILi128EEES8_NS7_ILi64EEEEEENS_6half_tEfNS_4arch4Sm80ELb0ELb1ELb1ELb0ELb0ELb0ELb0ELb0ELi2ELi4ELi4ELi4ELb0EEENS1_24CollectiveEpilogueBwdGQAISA_fSD_Li256ELb0ELb0EEENS1_19SingleTileSchedulerILb0ELb0ELb0ELi128EEEEEEEEEvNT_6ParamsE$_ZZN4cute12filter_tupleINS_5tupleIJNS_10UnderscoreES2_S2_iEEENS1_IJNS1_IJNS_1CILi1EEENS4_ILi0EEEEEENS4_ILi4096EEENS1_IJiiEEENS1_IJS6_NS4_ILi8192EEEEEEEEEZNS_5sliceIS3_SC_EEDaRKT_RKT0_EUlRKT_RKT0_E_EEDaSG_SJ_OT1_ENKUlDpSM_E_clIJNS1_IJS7_EEENS1_IJS8_EEENS1_IJS9_EEENS1_IJEEEEEEDaST_) ;  /* 0xffffb48000007944 */ /* 0x002fea0003c3ffff */
[----:B------:R-:W-:Y:S02]  /*d360*/  MOV R4, 0xd380 ;  /* 0x0000d38000047802 */ /* 0x000fe40000000f00 */
[----:B-1---5:R-:W-:Y:S05]  /*d370*/  CALL.REL.NOINC `($_ZN7cutlass13device_kernelIN5flash19enable_sm80_to_sm89INS1_16FlashAttnBwdSm80INS1_25CollectiveMainloopBwdSm80ILi2ELi2EN4cute5tupleIJNS5_1CILi128EEES8_NS7_ILi64EEEEEENS_6half_tEfNS_4arch4Sm80ELb0ELb1ELb1ELb0ELb0ELb0ELb0ELb0ELi2ELi4ELi4ELi4ELb0EEENS1_24CollectiveEpilogueBwdGQAISA_fSD_Li256ELb0ELb0EEENS1_19SingleTileSchedulerILb0ELb0ELb0ELi128EEEEEEEEEvNT_6ParamsE$_ZN4cute5tupleIJNS0_IJNS0_IJNS_1CILi8EEENS1_ILi1EEEEEENS1_ILi2EEENS0_IJS5_S5_EEEEEENS0_IJNS0_IJS3_NS1_ILi0EEEEEENS1_ILi4096EEENS0_IJiiEEEEEEEEC2ERKS7_RKSC_) ;  /* 0xffffae7000007944 */ /* 0x022fea0003c3ffff */
[----:B-1----:R1:W5:Y:S01]  /*d380*/  LDL.64 R2, [R1+0x758] ;  /* 0x0007580001027983 */ /* 0x0023620000100a00 */
[----:B------:R-:W-:Y:S02]  /*d390*/  SHF.L.U32 R4, R6, 0xd, RZ ;  /* 0x0000000d06047819 */ /* 0x000fe400000006ff */
[----:B------:R-:W-:-:S03]  /*d3a0*/  MOV R6, 0xd3d0 ;  /* 0x0000d3d000067802 */ /* 0x000fc60000000f00 */
[----:B------:R1:W-:Y:S04]  /*d3b0*/  STL [R1+0x770], R4 ;  /* 0x0007700401007387 */ /* 0x0003e80000100800 */
[----:B-1---5:R-:W-:Y:S05]  /*d3c0*/  CALL.REL.NOINC `($_ZN7cutlass13device_kernelIN5flash19enable_sm80_to_sm89INS1_16FlashAttnBwdSm80INS1_25CollectiveMainloopBwdSm80ILi2ELi2EN4cute5tupleIJNS5_1CILi128EEES8_NS7_ILi64EEEEEENS_6half_tEfNS_4arch4Sm80ELb0ELb1ELb1ELb0ELb0ELb0ELb0ELb0ELi2ELi4ELi4ELi4ELb0EEENS1_24CollectiveEpilogueBwdGQAISA_fSD_Li256ELb0ELb0EEENS1_19SingleTileSchedulerILb0ELb0ELb0ELi128EEEEEEEEEvNT_6ParamsE$_ZN4cute3eso3ESOILb0ELb0EJNS_6LayoutINS_5tupleIJNS3_IJNS_1CILi8EEENS4_ILi1EEEEEENS4_ILi2EEENS3_IJS8_S8_EEEEEENS3_IJNS3_IJS6_NS4_ILi0EEEEEENS4_ILi4096EEENS3_IJiiEEEEEEEEiEEC2ERKSG_RKi) ;  /* 0xffff87f000007944 */ /* 0x022fea0003c3ffff */
[----:B------:R-:W-:Y:S01]  /*d3d0*/  ULDC.64 UR4, c[0x0][0x118] ;  /* 0x0000460000047ab9 */ /* 0x000fe20000000a00 */
[----:B-1----:R-:W2:Y:S04]  /*d3e0*/  LDL R2, [R1+0x760] ;  /* 0x0007600001027983 */ /* 0x002ea80000100800 */
[----:B------:R-:W2:Y:S04]  /*d3f0*/  LD.E.64 R12, [R12.64+0x8] ;  /* 0x000008040c0c7980 */ /* 0x000ea8000c101b00 */
[----:B------:R1:W5:Y:S01]  /*d400*/  LDL.64 R4, [R1+0x758] ;  /* 0x0007580001047983 */ /* 0x0003620000100a00 */
[----:B------:R-:W-:-:S02]  /*d410*/  MOV R38, R60 ;  /* 0x0000003c00267202 */ /* 0x000fc40000000f00 */
[----:B------:R-:W-:Y:S01]  /*d420*/  MOV R46, 0xd450 ;  /* 0x0000d450002e7802 */ /* 0x000fe20000000f00 */
[----:B--2---:R-:W-:-:S04]  /*d430*/  IMAD.WIDE R2, R2, 0x2, R12 ;  /* 0x0000000202027825 */ /* 0x004fc800078e020c */
[----:B-1---5:R-:W-:Y:S05]  /*d440*/  CALL.REL.NOINC `($_ZN7cutlass13device_kernelIN5flash19enable_sm80_to_sm89INS1_16FlashAttnBwdSm80INS1_25CollectiveMainloopBwdSm80ILi2ELi2EN4cute5tupleIJNS5_1CILi128EEES8_NS7_ILi64EEEEEENS_6half_tEfNS_4arch4Sm80ELb0ELb1ELb1ELb0ELb0ELb0ELb0ELb0ELi2ELi4ELi4ELi4ELb0EEENS1_24CollectiveEpilogueBwdGQAISA_fSD_Li256ELb0ELb0EEENS1_19SingleTileSchedulerILb0ELb0ELb0ELi128EEEEEEEEEvNT_6ParamsE$_ZN4cute8smem_ptrIPN7cutlass6half_tEECI1NS_12iter_adaptorIS3_S4_EEES3_) ;  /* 0xffffb11000007944 */ /* 0x022fea0003c3ffff */
[----:B-1----:R-:W2:Y:S01]  /*d450*/  LDL.64 R2, [R1+0x758] ;  /* 0x0007580001027983 */ /* 0x002ea20000100a00 */
[----:B------:R-:W-:-:S03]  /*d460*/  MOV R6, 0xd490 ;  /* 0x0000d49000067802 */ /* 0x000fc60000000f00 */
[----:B--2---:R1:W-:Y:S04]  /*d470*/  STL.64 [R1+0x770], R2 ;  /* 0x0007700201007387 */ /* 0x0043e80000100a00 */
[----:B-1----:R-:W-:Y:S05]  /*d480*/  CALL.REL.NOINC `($_ZN7cutlass13device_kernelIN5flash19enable_sm80_to_sm89INS1_16FlashAttnBwdSm80INS1_25CollectiveMainloopBwdSm80ILi2ELi2EN4cute5tupleIJNS5_1CILi128EEES8_NS7_ILi64EEEEEENS_6half_tEfNS_4arch4Sm80ELb0ELb1ELb1ELb0ELb0ELb0ELb0ELb0ELi2ELi4ELi4ELi4ELb0EEENS1_24CollectiveEpilogueBwdGQAISA_fSD_Li256ELb0ELb0EEENS1_19SingleTileSchedulerILb0ELb0ELb0ELi128EEEEEEEEEvNT_6ParamsE$_ZN4cute3eso3ESOILb0ELb0EJNS_6LayoutINS_5tupleIJNS3_IJNS_1CILi8EEENS4_ILi1EEEEEENS4_ILi2EEENS3_IJS8_S8_EEEEEENS3_IJNS3_IJS6_NS4_ILi0EEEEEENS4_ILi4096EEENS3_IJiiEEEEEEEENS_10ViewEngineINS_8smem_ptrIPN7cutlass6half_tEEEEEEEC2ERKSG_RKSN_) ;  /* 0xffff86c000007944 */ /* 0x002fea0003c3ffff */
[----:B------:R2:W5:Y:S04]  /*d490*/  LDL.64 R30, [R1+0x760] ;  /* 0x00076000011e7983 */ /* 0x0005680000100a00 */
[----:B------:R2:W5:Y:S04]  /*d4a0*/  LDL.64 R28, [R61+0x30] ;  /* 0x000030003d1c7983 */ /* 0x0005680000100a00 */
[----:B------:R2:W5:Y:S01]  /*d4b0*/  LDL.64 R20, [R1+0x758] ;  /* 0x0007580001147983 */ /* 0x0005620000100a00 */
[----:B------:R-:W-:Y:S01]  /*d4c0*/  IMAD.MOV.U32 R6, RZ, RZ, R10 ;  /* 0x000000ffff067224 */ /* 0x000fe200078e000a */
[----:B-1----:R-:W-:-:S02]  /*d4d0*/  MOV R3, R11 ;  /* 0x0000000b00037202 */ /* 0x002fc40000000f00 */
[----:B------:R-:W-:Y:S02]  /*d4e0*/  MOV R4, 0xd500 ;  /* 0x0000d50000047802 */ /* 0x000fe40000000f00 */
[----:B--2--5:R-:W-:Y:S05]  /*d4f0*/  CALL.REL.NOINC `($_ZN7cutlass13device_kernelIN5flash19enable_sm80_to_sm89INS1_16FlashAttnBwdSm80INS1_25CollectiveMainloopBwdSm80ILi2ELi2EN4cute5tupleIJNS5_1CILi128EEES8_NS7_ILi64EEEEEENS_6half_tEfNS_4arch4Sm80ELb0ELb1ELb1ELb0ELb0ELb0ELb0ELb0ELi2ELi4ELi4ELi4ELb0EEENS1_24CollectiveEpilogueBwdGQAISA_fSD_Li256ELb0ELb0EEENS1_19SingleTileSchedulerILb0ELb0ELb0ELi128EEEEEEEEEvNT_6ParamsE$_ZN4cute3eso3ESOILb1ELb0EJNS_6LayoutINS_5tupleIJNS3_IJNS_1CILi8EEENS4_ILi1EEEEEENS4_ILi2EEENS4_ILi4EEEEEENS3_IJNS3_IJS6_NS4_ILi0EEEEEES5_NS4_ILi16EEEEEEEENS_10ViewEngineIPN7cutlass6half_tEEEEEC2ERKSF_RKSK_) ;  /* 0xffffa6b000007944 */ /* 0x024fea0003c3ffff */
[----:B------:R2:W5:Y:S01]  /*d500*/  LDL.64 R26, [R1+0x758] ;  /* 0x00075800011a7983 */ /* 0x0005620000100a00 */
[----:B-1----:R-:W-:Y:S01]  /*d510*/  IMAD.MOV.U32 R6, RZ, RZ, R8 ;  /* 0x000000ffff067224 */ /* 0x002fe200078e0008 */
[----:B------:R-:W-:Y:S02]  /*d520*/  MOV R3, R9 ;  /* 0x0000000900037202 */ /* 0x000fe40000000f00 */
[----:B------:R-:W-:Y:S02]  /*d530*/  MOV R4, 0xd550 ;  /* 0x0000d55000047802 */ /* 0x000fe40000000f00 */
[----:B--2--5:R-:W-:Y:S05]  /*d540*/  CALL.REL.NOINC `($_ZN7cutlass13device_kernelIN5flash19enable_sm80_to_sm89INS1_16FlashAttnBwdSm80INS1_25CollectiveMainloopBwdSm80ILi2ELi2EN4cute5tupleIJNS5_1CILi128EEES8_NS7_ILi64EEEEEENS_6half_tEfNS_4arch4Sm80ELb0ELb1ELb1ELb0ELb0ELb0ELb0ELb0ELi2ELi4ELi4ELi4ELb0EEENS1_24CollectiveEpilogueBwdGQAISA_fSD_Li256ELb0ELb0EEENS1_19SingleTileSchedulerILb0ELb0ELb0ELi128EEEEEEEEEvNT_6ParamsE$_ZN4cute3eso3ESOILb1ELb0EJNS_6LayoutINS_5tupleIJNS3_IJNS_1CILi8EEENS4_ILi1EEEEEENS4_ILi4EEES8_EEENS3_IJNS3_IJS6_NS4_ILi0EEEEEES5_NS4_ILi32EEEEEEEENS_10ViewEngineIPN7cutlass6half_tEEEEEC2ERKSE_RKSJ_) ;  /* 0xffffa82000007944 */ /* 0x024fea0003c3ffff */
[----:B------:R2:W5:Y:S01]  /*d550*/  LDL.64 R24, [R1+0x758] ;  /* 0x0007580001187983 */ /* 0x0005620000100a00 */
[----:B------:R-:W-:Y:S01]  /*d560*/  IMAD.MOV.U32 R38, RZ, RZ, R60 ;  /* 0x000000ffff267224 */ /* 0x000fe200078e003c */
[----:B-1----:R-:W-:Y:S01]  /*d570*/  MOV R2, R30 ;  /* 0x0000001e00027202 */ /* 0x002fe20000000f00 */
[----:B------:R-:W-:Y:S01]  /*d580*/  IMAD.MOV.U32 R3, RZ, RZ, R31 ;  /* 0x000000ffff037224 */ /* 0x000fe200078e001f */
[----:B------:R-:W-:Y:S02]  /*d590*/  MOV R46, 0xd5b0 ;  /* 0x0000d5b0002e7802 */ /* 0x000fe40000000f00 */
[----:B--2--5:R-:W-:Y:S05]  /*d5a0*/  CALL.REL.NOINC `($_ZN7cutlass13device_kernelIN5flash19enable_sm80_to_sm89INS1_16FlashAttnBwdSm80INS1_25CollectiveMainloopBwdSm80ILi2ELi2EN4cute5tupleIJNS5_1CILi128EEES8_NS7_ILi64EEEEEENS_6half_tEfNS_4arch4Sm80ELb0ELb1ELb1ELb0ELb0ELb0ELb0ELb0ELi2ELi4ELi4ELi4ELb0EEENS1_24CollectiveEpilogueBwdGQAISA_fSD_Li256ELb0ELb0EEENS1_19SingleTileSchedulerILb0ELb0ELb0ELi128EEEEEEEEEvNT_6ParamsE$_ZN4cute8smem_ptrIPN7cutlass6half_tEECI1NS_12iter_adaptorIS3_S4_EEES3_) ;  /* 0xffffafb000007944 */ /* 0x024fea0003c3ffff */
[----:B-1----:R1:W5:Y:S01]  /*d5b0*/  LDL.64 R2, [R1+0x758] ;  /* 0x0007580001027983 */ /* 0x0023620000100a00 */
[----:B------:R-:W-:Y:S02]  /*d5c0*/  MOV R79, R60 ;  /* 0x0000003c004f7202 */ /* 0x000fe40000000f00 */
[----:B------:R-:W-:-:S02]  /*d5d0*/  MOV R38, 0xd5f0 ;  /* 0x0000d5f000267802 */ /* 0x000fc40000000f00 */
[----:B-1---5:R-:W-:Y:S05]  /*d5e0*/  CALL.REL.NOINC `($_ZN7cutlass13device_kernelIN5flash19enable_sm80_to_sm89INS1_16FlashAttnBwdSm80INS1_25CollectiveMainloopBwdSm80ILi2ELi2EN4cute5tupleIJNS5_1CILi128EEES8_NS7_ILi64EEEEEENS_6half_tEfNS_4arch4Sm80ELb0ELb1ELb1ELb0ELb0ELb0ELb0ELb0ELi2ELi4ELi4ELi4ELb0EEENS1_24CollectiveEpilogueBwdGQAISA_fSD_Li256ELb0ELb0EEENS1_19SingleTileSchedulerILb0ELb0ELb0ELi128EEEEEEEEEvNT_6ParamsE$_ZN4cute3eso3ESOILb1ELb0EJNS_6LayoutINS_5tupleIJNS3_IJNS_1CILi8EEENS4_ILi1EEEEEENS4_ILi2EEEEEENS3_IJNS3_IJS6_NS4_ILi0EEEEEENS4_ILi4096EEEEEEEENS_10ViewEngineINS_8smem_ptrIPN7cutlass6half_tEEEEEEEC2ERKSE_RKSL_) ;  /* 0xffffa37000007944 */ /* 0x022fea0003c3ffff */
[----:B-1----:R1:W5:Y:S01]  /*d5f0*/  LDL.64 R36, [R1+0x758] ;  /* 0x0007580001247983 */ /* 0x0023620000100a00 */
[----:B------:R-:W-:Y:S01]  /*d600*/  IMAD.MOV.U32 R79, RZ, RZ, R60 ;  /* 0x000000ffff4f7224 */ /* 0x000fe200078e003c */
[----:B------:R-:W-:Y:S01]  /*d610*/  MOV R38, R26 ;  /* 0x0000001a00267202 */ /* 0x000fe20000000f00 */
[----:B------:R-:W-:Y:S01]  /*d620*/  IMAD.MOV.U32 R39, RZ, RZ, R27 ;  /* 0x000000ffff277224 */ /* 0x000fe200078e001b */
[----:B------:R-:W-:-:S02]  /*d630*/  MOV R48, 0xd650 ;  /* 0x0000d65000307802 */ /* 0x000fc40000000f00 */
[----:B-1---5:R-:W-:Y:S05]  /*d640*/  CALL.REL.NOINC `($_ZN7cutlass13device_kernelIN5flash19enable_sm80_to_sm89INS1_16FlashAttnBwdSm80INS1_25CollectiveMainloopBwdSm80ILi2ELi2EN4cute5tupleIJNS5_1CILi128EEES8_NS7_ILi64EEEEEENS_6half_tEfNS_4arch4Sm80ELb0ELb1ELb1ELb0ELb0ELb0ELb0ELb0ELi2ELi4ELi4ELi4ELb0EEENS1_24CollectiveEpilogueBwdGQAISA_fSD_Li256ELb0ELb0EEENS1_19SingleTileSchedulerILb0ELb0ELb0ELi128EEEEEEEEEvNT_6ParamsE$_ZN4cute3eso3ESOILb1ELb0EJNS_6LayoutINS_5tupleIJNS3_IJNS_1CILi8EEENS4_ILi1EEEEEENS4_ILi2EEEEEENS3_IJNS3_IJS6_NS4_ILi0EEEEEES5_EEEEENS_10ViewEngineIPN7cutlass6half_tEEEEEC2ERKSD_RKSI_) ;  /* 0xffffa4a000007944 */ /* 0x022fea0003c3ffff */
[----:B------:R2:W5:Y:S01]  /*d650*/  LDL.64 R2, [R1+0x758] ;  /* 0x0007580001027983 */ /* 0x0005620000100a00 */
[----:B------:R-:W-:-:S02]  /*d660*/  MOV R79, R60 ;  /* 0x0000003c004f7202 */ /* 0x000fc40000000f00 */
[----:B-1----:R-:W-:Y:S02]  /*d670*/  MOV R46, 0xd690 ;  /* 0x0000d690002e7802 */ /* 0x002fe40000000f00 */
[----:B--2--5:R-:W-:Y:S05]  /*d680*/  CALL.REL.NOINC `($_ZN7cutlass13device_kernelIN5flash19enable_sm80_to_sm89INS1_16FlashAttnBwdSm80INS1_25CollectiveMainloopBwdSm80ILi2ELi2EN4cute5tupleIJNS5_1CILi128EEES8_NS7_ILi64EEEEEENS_6half_tEfNS_4arch4Sm80ELb0ELb1ELb1ELb0ELb0ELb0ELb0ELb0ELi2ELi4ELi4ELi4ELb0EEENS1_24CollectiveEpilogueBwdGQAISA_fSD_Li256ELb0ELb0EEENS1_19SingleTileSchedulerILb0ELb0ELb0ELi128EEEEEEEEEvNT_6ParamsE$_ZN4cute3eso3ESOILb1ELb0EJNS_6LayoutINS_5tupleIJNS3_IJNS_1CILi8EEENS4_ILi1EEEEEENS3_IJNS4_ILi2EEEEEEEEENS3_IJNS3_IJS6_NS4_ILi0EEEEEENS3_IJNS4_ILi4096EEEEEEEEEEENS_10ViewEngineINS_8smem_ptrIPN7cutlass6half_tEEEEEEEC2ERKSG_RKSN_) ;  /* 0xffffa0e000007944 */ /* 0x024fea0003c3ffff */
[----:B-1----:R1:W5:Y:S01]  /*d690*/  LDL.64 R36, [R1+0x758] ;  /* 0x0007580001247983 */ /* 0x0023620000100a00 */
[----:B------:R-:W-:Y:S02]  /*d6a0*/  MOV R79, R60 ;  /* 0x0000003c004f7202 */ /* 0x000fe40000000f00 */
[----:B------:R-:W-:Y:S02]  /*d6b0*/  MOV R46, 0xd6d0 ;  /* 0x0000d6d0002e7802 */ /* 0x000fe40000000f00 */
[----:B-1---5:R-:W-:Y:S05]  /*d6c0*/  CALL.REL.NOINC `($_ZN7cutlass13device_kernelIN5flash19enable_sm80_to_sm89INS1_16FlashAttnBwdSm80INS1_25CollectiveMainloopBwdSm80ILi2ELi2EN4cute5tupleIJNS5_1CILi128EEES8_NS7_ILi64EEEEEENS_6half_tEfNS_4arch4Sm80ELb0ELb1ELb1ELb0ELb0ELb0ELb0ELb0ELi2ELi4ELi4ELi4ELb0EEENS1_24CollectiveEpilogueBwdGQAISA_fSD_Li256ELb0ELb0EEENS1_19SingleTileSchedulerILb0ELb0ELb0ELi128EEEEEEEEEvNT_6ParamsE$_ZN4cute3eso3ESOILb1ELb0EJNS_6LayoutINS_5tupleIJNS3_IJNS_1CILi8EEENS4_ILi1EEEEEENS3_IJNS4_ILi2EEEEEEEEENS3_IJNS3_IJS6_NS4_ILi0EEEEEENS3_IJS5_EEEEEEEENS_10ViewEngineIPN7cutlass6half_tEEEEEC2ERKSF_RKSK_) ;  /* 0xffffa19000007944 */ /* 0x022fea0003c3ffff */
[----:B-1----:R1:W5:Y:S01]  /*d6d0*/  LDL.64 R2, [R1+0x758] ;  /* 0x0007580001027983 */ /* 0x0023620000100a00 */
[----:B------:R-:W-:Y:S02]  /*d6e0*/  MOV R79, R60 ;  /* 0x0000003c004f7202 */ /* 0x000fe40000000f00 */
[----:B------:R-:W-:Y:S02]  /*d6f0*/  MOV R46, 0xd710 ;  /* 0x0000d710002e7802 */ /* 0x000fe40000000f00 */
[----:B-1---5:R-:W-:Y:S05]  /*d700*/  CALL.REL.NOINC `($_ZN7cutlass13device_kernelIN5flash19enable_sm80_to_sm89INS1_16FlashAttnBwdSm80INS1_25CollectiveMainloopBwdSm80ILi2ELi2EN4cute5tupleIJNS5_1CILi128EEES8_NS7_ILi64EEEEEENS_6half_tEfNS_4arch4Sm80ELb0ELb1ELb1ELb0ELb0ELb0ELb0ELb0ELi2ELi4ELi4ELi4ELb0EEENS1_24CollectiveEpilogueBwdGQAISA_fSD_Li256ELb0ELb0EEENS1_19SingleTileSchedulerILb0ELb0ELb0ELi128EEEEEEEEEvNT_6ParamsE$_ZN4cute3eso3ESOILb1ELb0EJNS_6LayoutINS_5tupleIJNS3_IJNS3_IJNS_1CILi8EEENS4_ILi1EEEEEES6_EEENS3_IJNS3_IJS6_S6_EEENS4_ILi2EEEEEEEEENS3_IJNS3_IJNS3_IJS6_NS4_ILi0EEEEEESD_EEENS3_IJNS3_IJSD_SD_EEES5_EEEEEEEENS_10ViewEngineIPN7cutlass6half_tEEEEEC2ERKSJ_RKSO_) ;  /* 0xffff979000007944 */ /* 0x022fea0003c3ffff */
[----:B-1----:R1:W5:Y:S01]  /*d710*/  LDL.64 R38, [R1+0x758] ;  /* 0x0007580001267983 */ /* 0x0023620000100a00 */
[----:B------:R-:W-:Y:S02]  /*d720*/  MOV R79, R60 ;  /* 0x0000003c004f7202 */ /* 0x000fe40000000f00 */
[----:B------:R-:W-:Y:S02]  /*d730*/  MOV R46, 0xd750 ;  /* 0x0000d750002e7802 */ /* 0x000fe40000000f00 */
[----:B-1---5:R-:W-:Y:S05]  /*d740*/  CALL.REL.NOINC `($_ZN7cutlass13device_kernelIN5flash19enable_sm80_to_sm89INS1_16FlashAttnBwdSm80INS1_25CollectiveMainloopBwdSm80ILi2ELi2EN4cute5tupleIJNS5_1CILi128EEES8_NS7_ILi64EEEEEENS_6half_tEfNS_4arch4Sm80ELb0ELb1ELb1ELb0ELb0ELb0ELb0ELb0ELi2ELi4ELi4ELi4ELb0EEENS1_24CollectiveEpilogueBwdGQAISA_fSD_Li256ELb0ELb0EEENS1_19SingleTileSchedulerILb0ELb0ELb0ELi128EEEEEEEEEvNT_6ParamsE$_ZN4cute3eso3ESOILb1ELb0EJNS_6LayoutINS_5tupleIJNS3_IJNS3_IJNS_1CILi8EEENS4_ILi1EEEEEES6_EEENS3_IJNS3_IJS6_S6_EEENS4_ILi2EEEEEEEEENS3_IJNS3_IJNS3_IJS6_NS4_ILi0EEEEEESD_EEENS3_IJNS3_IJSD_SD_EEENS4_ILi4096EEEEEEEEEEENS_10ViewEngineINS_8smem_ptrIPN7cutlass6half_tEEEEEEEC2ERKSK_RKSR_) ;  /* 0xffff967000007944 */ /* 0x022fea0003c3ffff */
[----:B-1----:R1:W5:Y:S01]  /*d750*/  LDL.64 R2, [R1+0x758] ;  /* 0x0007580001027983 */ /* 0x0023620000100a00 */
[----:B------:R-:W-:-:S02]  /*d760*/  MOV R79, R60 ;  /* 0x0000003c004f7202 */ /* 0x000fc40000000f00 */
[----:B------:R-:W-:Y:S02]  /*d770*/  MOV R48, 0xd790 ;  /* 0x0000d79000307802 */ /* 0x000fe40000000f00 */
[----:B-1---5:R-:W-:Y:S05]  /*d780*/  CALL.REL.NOINC `($_ZN7cutlass13device_kernelIN5flash19enable_sm80_to_sm89INS1_16FlashAttnBwdSm80INS1_25CollectiveMainloopBwdSm80ILi2ELi2EN4cute5tupleIJNS5_1CILi128EEES8_NS7_ILi64EEEEEENS_6half_tEfNS_4arch4Sm80ELb0ELb1ELb1ELb0ELb0ELb0ELb0ELb0ELi2ELi4ELi4ELi4ELb0EEENS1_24CollectiveEpilogueBwdGQAISA_fSD_Li256ELb0ELb0EEENS1_19SingleTileSchedulerILb0ELb0ELb0ELi128EEEEEEEEEvNT_6ParamsE$_ZN4cute3eso3ESOILb1ELb0EJNS_6LayoutINS_5tupleIJNS3_IJNS_1CILi8EEENS4_ILi1EEEEEENS4_ILi2EEEEEENS3_IJNS3_IJS6_NS4_ILi0EEEEEES5_EEEEENS_10ViewEngineIPN7cutlass6half_tEEEEEC2ERKSD_RKSI_) ;  /* 0xffffa36000007944 */ /* 0x022fea0003c3ffff */
[----:B------:R2:W5:Y:S01]  /*d790*/  LDL.64 R12, [R1+0x758] ;  /* 0x00075800010c7983 */ /* 0x0005620000100a00 */
[----:B-1----:R-:W-:Y:S02]  /*d7a0*/  MOV R38, R60 ;  /* 0x0000003c00267202 */ /* 0x002fe40000000f00 */
[----:B------:R-:W-:Y:S02]  /*d7b0*/  MOV R46, 0xd7d0 ;  /* 0x0000d7d0002e7802 */ /* 0x000fe40000000f00 */
[----:B--2--5:R-:W-:Y:S05]  /*d7c0*/  CALL.REL.NOINC `($_ZN7cutlass13device_kernelIN5flash19enable_sm80_to_sm89INS1_16FlashAttnBwdSm80INS1_25CollectiveMainloopBwdSm80ILi2ELi2EN4cute5tupleIJNS5_1CILi128EEES8_NS7_ILi64EEEEEENS_6half_tEfNS_4arch4Sm80ELb0ELb1ELb1ELb0ELb0ELb0ELb0ELb0ELi2ELi4ELi4ELi4ELb0EEENS1_24CollectiveEpilogueBwdGQAISA_fSD_Li256ELb0ELb0EEENS1_19SingleTileSchedulerILb0ELb0ELb0ELi128EEEEEEEEEvNT_6ParamsE$_ZN4cute8smem_ptrIPN7cutlass6half_tEECI1NS_12iter_adaptorIS3_S4_EEES3_) ;  /* 0xffffad9000007944 */ /* 0x024fea0003c3ffff */
[----:B-1----:R1:W5:Y:S01]  /*d7d0*/  LDL.64 R2, [R1+0x758] ;  /* 0x0007580001027983 */ /* 0x0023620000100a00 */
[----:B------:R-:W-:Y:S02]  /*d7e0*/  MOV R79, R60 ;  /* 0x0000003c004f7202 */ /* 0x000fe40000000f00 */
[----:B------:R-:W-:Y:S02]  /*d7f0*/  MOV R38, 0xd810 ;  /* 0x0000d81000267802 */ /* 0x000fe40000000f00 */
[----:B-1---5:R-:W-:Y:S05]  /*d800*/  CALL.REL.NOINC `($_ZN7cutlass13device_kernelIN5flash19enable_sm80_to_sm89INS1_16FlashAttnBwdSm80INS1_25CollectiveMainloopBwdSm80ILi2ELi2EN4cute5tupleIJNS5_1CILi128EEES8_NS7_ILi64EEEEEENS_6half_tEfNS_4arch4Sm80ELb0ELb1ELb1ELb0ELb0ELb0ELb0ELb0ELi2ELi4ELi4ELi4ELb0EEENS1_24CollectiveEpilogueBwdGQAISA_fSD_Li256ELb0ELb0EEENS1_19SingleTileSchedulerILb0ELb0ELb0ELi128EEEEEEEEEvNT_6ParamsE$_ZN4cute3eso3ESOILb1ELb0EJNS_6LayoutINS_5tupleIJNS3_IJNS_1CILi8EEENS4_ILi1EEEEEENS4_ILi2EEEEEENS3_IJNS3_IJS6_NS4_ILi0EEEEEENS4_ILi4096EEEEEEEENS_10ViewEngineINS_8smem_ptrIPN7cutlass6half_tEEEEEEEC2ERKSE_RKSL_) ;  /* 0xffffa15000007944 */ /* 0x022fea0003c3ffff */
[----:B------:R2:W5:Y:S01]  /*d810*/  LDL.64 R14, [R1+0x758] ;  /* 0x00075800010e7983 */ /* 0x0005620000100a00 */
[----:B------:R-:W-:Y:S01]  /*d820*/  IMAD.MOV.U32 R79, RZ, RZ, R60 ;  /* 0x000000ffff4f7224 */ /* 0x000fe200078e003c */
[----:B------:R-:W-:Y:S02]  /*d830*/  MOV R47, RZ ;  /* 0x000000ff002f7202 */ /* 0x000fe40000000f00 */
[----:B------:R-:W-:-:S02]  /*d840*/  MOV R46, 0xd860 ;  /* 0x0000d860002e7802 */ /* 0x000fc40000000f00 */
[----:B-12--5:R-:W-:Y:S05]  /*d850*/  CALL.REL.NOINC `($_ZN7cutlass13device_kernelIN5flash19enable_sm80_to_sm89INS1_16FlashAttnBwdSm80INS1_25CollectiveMainloopBwdSm80ILi2ELi2EN4cute5tupleIJNS5_1CILi128EEES8_NS7_ILi64EEEEEENS_6half_tEfNS_4arch4Sm80ELb0ELb1ELb1ELb0ELb0ELb0ELb0ELb0ELi2ELi4ELi4ELi4ELb0EEENS1_24CollectiveEpilogueBwdGQAISA_fSD_Li256ELb0ELb0EEENS1_19SingleTileSchedulerILb0ELb0ELb0ELi128EEEEEEEEEvNT_6ParamsE$_ZN4cute3eso3ESOILb1ELb0EJNS_10UnderscoreEiEEC2ERKS2_RKi) ;  /* 0xffff8bc000007944 */ /* 0x026fea0003c3ffff */
[----:B------:R-:W2:Y:S01]  /*d860*/  LDL R37, [R1+0x758] ;  /* 0x0007580001257983 */ /* 0x000ea20000100800 */
[----:B------:R-:W-:Y:S01]  /*d870*/  IMAD.MOV.U32 R79, RZ, RZ, R60 ;  /* 0x000000ffff4f7224 */ /* 0x000fe200078e003c */
[----:B------:R-:W-:-:S02]  /*d880*/  MOV R38, 0xd8b0 ;  /* 0x0000d8b000267802 */ /* 0x000fc40000000f00 */
[----:B--2---:R-:W-:Y:S02]  /*d890*/  SHF.L.U32 R37, R37, 0xc, RZ ;  /* 0x0000000c25257819 */ /* 0x004fe400000006ff */
[----:B-1----:R-:W-:Y:S05]  /*d8a0*/  CALL.REL.NOINC `($_ZN7cutlass13device_kernelIN5flash19enable_sm80_to_sm89INS1_16FlashAttnBwdSm80INS1_25CollectiveMainloopBwdSm80ILi2ELi2EN4cute5tupleIJNS5_1CILi128EEES8_NS7_ILi64EEEEEENS_6half_tEfNS_4arch4Sm80ELb0ELb1ELb1ELb0ELb0ELb0ELb0ELb0ELi2ELi4ELi4ELi4ELb0EEENS1_24CollectiveEpilogueBwdGQAISA_fSD_Li256ELb0ELb0EEENS1_19SingleTileSchedulerILb0ELb0ELb0ELi128EEEEEEEEEvNT_6ParamsE$_ZN4cute3eso3ESOILb1ELb0EJNS_6LayoutINS_5tupleIJNS3_IJNS_1CILi8EEENS4_ILi1EEEEEEEEENS3_IJNS3_IJS6_NS4_ILi0EEEEEEEEEEEiEEC2ERKSC_RKi) ;  /* 0xffff9e8000007944 */ /* 0x002fea0003c3ffff */
[----:B------:R-:W2:Y:S01]  /*d8b0*/  LDL R3, [R1+0x758] ;  /* 0x0007580001037983 */ /* 0x000ea20000100800 */
[----:B------:R-:W-:Y:S02]  /*d8c0*/  MOV R38, R60 ;  /* 0x0000003c00267202 */ /* 0x000fe40000000f00 */
[----:B------:R-:W-:Y:S01]  /*d8d0*/  MOV R46, 0xd900 ;  /* 0x0000d900002e7802 */ /* 0x000fe20000000f00 */
[----:B--2---:R-:W-:-:S04]  /*d8e0*/  IMAD.WIDE R2, R3, 0x2, R14 ;  /* 0x0000000203027825 */ /* 0x004fc800078e020e */
[----:B-1----:R-:W-:Y:S05]  /*d8f0*/  CALL.REL.NOINC `($_ZN7cutlass13device_kernelIN5flash19enable_sm80_to_sm89INS1_16FlashAttnBwdSm80INS1_25CollectiveMainloopBwdSm80ILi2ELi2EN4cute5tupleIJNS5_1CILi128EEES8_NS7_ILi64EEEEEENS_6half_tEfNS_4arch4Sm80ELb0ELb1ELb1ELb0ELb0ELb0ELb0ELb0ELi2ELi4ELi4ELi4ELb0EEENS1_24CollectiveEpilogueBwdGQAISA_fSD_Li256ELb0ELb0EEENS1_19SingleTileSchedulerILb0ELb0ELb0ELi128EEEEEEEEEvNT_6ParamsE$_ZN4cute8smem_ptrIPN7cutlass6half_tEECI1NS_12iter_adaptorIS3_S4_EEES3_) ;  /* 0xffffac6000007944 */ /* 0x002fea0003c3ffff */
[----:B-1----:R1:W5:Y:S01]  /*d900*/  LDL.64 R2, [R1+0x758] ;  /* 0x0007580001027983 */ /* 0x0023620000100a00 */
[----:B------:R-:W-:Y:S02]  /*d910*/  MOV R79, R60 ;  /* 0x0000003c004f7202 */ /* 0x000fe40000000f00 */
[----:B------:R-:W-:Y:S02]  /*d920*/  MOV R38, 0xd940 ;  /* 0x0000d94000267802 */ /* 0x000fe40000000f00 */
[----:B-1---5:R-:W-:Y:S05]  /*d930*/  CALL.REL.NOINC `($_ZN7cutlass13device_kernelIN5flash19enable_sm80_to_sm89INS1_16FlashAttnBwdSm80INS1_25CollectiveMainloopBwdSm80ILi2ELi2EN4cute5tupleIJNS5_1CILi128EEES8_NS7_ILi64EEEEEENS_6half_tEfNS_4arch4Sm80ELb0ELb1ELb1ELb0ELb0ELb0ELb0ELb0ELi2ELi4ELi4ELi4ELb0EEENS1_24CollectiveEpilogueBwdGQAISA_fSD_Li256ELb0ELb0EEENS1_19SingleTileSchedulerILb0ELb0ELb0ELi128EEEEEEEEEvNT_6ParamsE$_ZN4cute3eso3ESOILb1ELb0EJNS_6LayoutINS_5tupleIJNS3_IJNS_1CILi8EEENS4_ILi1EEEEEEEEENS3_IJNS3_IJS6_NS4_ILi0EEEEEEEEEEENS_10ViewEngineINS_8smem_ptrIPN7cutlass6half_tEEEEEEEC2ERKSC_RKSJ_) ;  /* 0xffff9d6000007944 */ /* 0x022fea0003c3ffff */
[----:B-1----:R1:W5:Y:S01]  /*d940*/  LDL.64 R2, [R1+0x758] ;  /* 0x0007580001027983 */ /* 0x0023620000100a00 */
[----:B------:R-:W-:Y:S01]  /*d950*/  IMAD.MOV.U32 R79, RZ, RZ, R60 ;  /* 0x000000ffff4f7224 */ /* 0x000fe200078e003c */
[----:B------:R-:W-:Y:S02]  /*d960*/  MOV R47, RZ ;  /* 0x000000ff002f7202 */ /* 0x000fe40000000f00 */
[----:B------:R-:W-:-:S02]  /*d970*/  MOV R46, 0xd990 ;  /* 0x0000d990002e7802 */ /* 0x000fc40000000f00 */
[----:B-1---5:R-:W-:Y:S05]  /*d980*/  CALL.REL.NOINC `($_ZN7cutlass13device_kernelIN5flash19enable_sm80_to_sm89INS1_16FlashAttnBwdSm80INS1_25CollectiveMainloopBwdSm80ILi2ELi2EN4cute5tupleIJNS5_1CILi128EEES8_NS7_ILi64EEEEEENS_6half_tEfNS_4arch4Sm80ELb0ELb1ELb1ELb0ELb0ELb0ELb0ELb0ELi2ELi4ELi4ELi4ELb0EEENS1_24CollectiveEpilogueBwdGQAISA_fSD_Li256ELb0ELb0EEENS1_19SingleTileSchedulerILb0ELb0ELb0ELi128EEEEEEEEEvNT_6ParamsE$_ZN4cute3eso3ESOILb1ELb0EJNS_10UnderscoreEiEEC2ERKS2_RKi) ;  /* 0xffff8a9000007944 */ /* 0x022fea0003c3ffff */
        /* <DEDUP_REMOVED lines=8> */
[----:B-12---:R-:W-:-:S05]  /*da10*/  IMAD.WIDE R36, R5, 0x2, R12 ;  /* 0x0000000205247825 */ /* 0x006fca00078e020c */
[----:B------:R-:W-:Y:S02]  /*da20*/  MOV R46, R36 ;  /* 0x00000024002e7202 */ /* 0x000fe40000000f00 */
[----:B------:R-:W-:Y:S05]  /*da30*/  CALL.REL.NOINC `($_ZN7cutlass13device_kernelIN5flash19enable_sm80_to_sm89INS1_16FlashAttnBwdSm80INS1_25CollectiveMainloopBwdSm80ILi2ELi2EN4cute5tupleIJNS5_1CILi128EEES8_NS7_ILi64EEEEEENS_6half_tEfNS_4arch4Sm80ELb0ELb1ELb1ELb0ELb0ELb0ELb0ELb0ELi2ELi4ELi4ELi4ELb0EEENS1_24CollectiveEpilogueBwdGQAISA_fSD_Li256ELb0ELb0EEENS1_19SingleTileSchedulerILb0ELb0ELb0ELi128EEEEEEEEEvNT_6ParamsE$_ZN4cute3eso3ESOILb1ELb0EJNS_6LayoutINS_5tupleIJNS3_IJNS_1CILi8EEENS4_ILi1EEEEEEEEENS3_IJNS3_IJS6_NS4_ILi0EEEEEEEEEEENS_10ViewEngineIPN7cutlass6half_tEEEEEC2ERKSC_RKSH_) ;  /* 0xffff9ca000007944 */ /* 0x000fea0003c3ffff */
[----:B-1----:R1:W5:Y:S01]  /*da40*/  LDL.64 R36, [R1+0x758] ;  /* 0x0007580001247983 */ /* 0x0023620000100a00 */
[----:B------:R-:W-:Y:S02]  /*da50*/  MOV R38, R60 ;  /* 0x0000003c00267202 */ /* 0x000fe40000000f00 */
[----:B------:R-:W-:Y:S02]  /*da60*/  MOV R46, 0xda80 ;  /* 0x0000da80002e7802 */ /* 0x000fe40000000f00 */
[----:B-1---5:R-:W-:Y:S05]  /*da70*/  CALL.REL.NOINC `($_ZN7cutlass13device_kernelIN5flash19enable_sm80_to_sm89INS1_16FlashAttnBwdSm80INS1_25CollectiveMainloopBwdSm80ILi2ELi2EN4cute5tupleIJNS5_1CILi128EEES8_NS7_ILi64EEEEEENS_6half_tEfNS_4arch4Sm80ELb0ELb1ELb1ELb0ELb0ELb0ELb0ELb0ELi2ELi4ELi4ELi4ELb0EEENS1_24CollectiveEpilogueBwdGQAISA_fSD_Li256ELb0ELb0EEENS1_19SingleTileSchedulerILb0ELb0ELb0ELi128EEEEEEEEEvNT_6ParamsE$_ZN4cute8smem_ptrIPN7cutlass6half_tEECI1NS_12iter_adaptorIS3_S4_EEES3_) ;  /* 0xffffaae000007944 */ /* 0x022fea0003c3ffff */
[----:B-1----:R1:W5:Y:S01]  /*da80*/  LDL.64 R2, [R1+0x758] ;  /* 0x0007580001027983 */ /* 0x0023620000100a00 */
[----:B------:R-:W-:Y:S02]  /*da90*/  MOV R79, R60 ;  /* 0x0000003c004f7202 */ /* 0x000fe40000000f00 */
[----:B------:R-:W-:Y:S02]  /*daa0*/  MOV R46, 0xdac0 ;  /* 0x0000dac0002e7802 */ /* 0x000fe40000000f00 */
[----:B-1---5:R-:W-:Y:S05]  /*dab0*/  CALL.REL.NOINC `($_ZN7cutlass13device_kernelIN5flash19enable_sm80_to_sm89INS1_16FlashAttnBwdSm80INS1_25CollectiveMainloopBwdSm80ILi2ELi2EN4cute5tupleIJNS5_1CILi128EEES8_NS7_ILi64EEEEEENS_6half_tEfNS_4arch4Sm80ELb0ELb1ELb1ELb0ELb0ELb0ELb0ELb0ELi2ELi4ELi4ELi4ELb0EEENS1_24CollectiveEpilogueBwdGQAISA_fSD_Li256ELb0ELb0EEENS1_19SingleTileSchedulerILb0ELb0ELb0ELi128EEEEEEEEEvNT_6ParamsE$_ZN4cute8smem_ptrIPN7cutlass9uint128_tEECI1NS_12iter_adaptorIS3_S4_EEES3_) ;  /* 0xffffaae000007944 */ /* 0x022fea0003c3ffff */
[----:B-1----:R1:W5:Y:S01]  /*dac0*/  LDL.64 R2, [R1+0x758] ;  /* 0x0007580001027983 */ /* 0x0023620000100a00 */
[----:B------:R-:W-:Y:S02]  /*dad0*/  MOV R79, R60 ;  /* 0x0000003c004f7202 */ /* 0x000fe40000000f00 */
[----:B------:R-:W-:Y:S02]  /*dae0*/  MOV R46, 0xdb00 ;  /* 0x0000db00002e7802 */ /* 0x000fe40000000f00 */
[----:B-1---5:R-:W-:Y:S05]  /*daf0*/  CALL.REL.NOINC `($_ZN7cutlass13device_kernelIN5flash19enable_sm80_to_sm89INS1_16FlashAttnBwdSm80INS1_25CollectiveMainloopBwdSm80ILi2ELi2EN4cute5tupleIJNS5_1CILi128EEES8_NS7_ILi64EEEEEENS_6half_tEfNS_4arch4Sm80ELb0ELb1ELb1ELb0ELb0ELb0ELb0ELb0ELi2ELi4ELi4ELi4ELb0EEENS1_24CollectiveEpilogueBwdGQAISA_fSD_Li256ELb0ELb0EEENS1_19SingleTileSchedulerILb0ELb0ELb0ELi128EEEEEEEEEvNT_6ParamsE$_ZN4cute3eso3ESOILb1ELb0EJNS_6LayoutINS_5tupleIJNS3_IJNS_1CILi1EEES5_EEEEEENS3_IJNS3_IJS5_NS4_ILi0EEEEEEEEEEENS_10ViewEngineINS_8smem_ptrIPN7cutlass9uint128_tEEEEEEEC2ERKSB_RKSI_) ;  /* 0xffff965000007944 */ /* 0x022fea0003c3ffff */
[----:B------:R2:W5:Y:S01]  /*db00*/  LDL R4, [R1+0x758] ;  /* 0x0007580001047983 */ /* 0x0005620000100800 */
[----:B------:R-:W-:-:S02]  /*db10*/  MOV R79, R60 ;  /* 0x0000003c004f7202 */ /* 0x000fc40000000f00 */
[----:B-1----:R-:W-:Y:S02]  /*db20*/  MOV R38, 0xdb40 ;  /* 0x0000db4000267802 */ /* 0x002fe40000000f00 */
[----:B--2--5:R-:W-:Y:S05]  /*db30*/  CALL.REL.NOINC `($_ZN7cutlass13device_kernelIN5flash19enable_sm80_to_sm89INS1_16FlashAttnBwdSm80INS1_25CollectiveMainloopBwdSm80ILi2ELi2EN4cute5tupleIJNS5_1CILi128EEES8_NS7_ILi64EEEEEENS_6half_tEfNS_4arch4Sm80ELb0ELb1ELb1ELb0ELb0ELb0ELb0ELb0ELi2ELi4ELi4ELi4ELb0EEENS1_24CollectiveEpilogueBwdGQAISA_fSD_Li256ELb0ELb0EEENS1_19SingleTileSchedulerILb0ELb0ELb0ELi128EEEEEEEEEvNT_6ParamsE$_ZN4cute3eso3ESOILb1ELb0EJNS_6LayoutINS_5tupleIJNS3_IJNS_1CILi4EEENS4_ILi1EEEEEEEEENS3_IJNS3_IJS6_NS4_ILi0EEEEEEEEEEENS_10ViewEngineIPjEEEEC2ERKSC_RKSF_) ;  /* 0xffff9b2000007944 */ /* 0x024fea0003c3ffff */
        /* <DEDUP_REMOVED lines=11> */
[----:B-1----:R-:W-:Y:S05]  /*dbf0*/  CALL.REL.NOINC `($_ZN7cutlass13device_kernelIN5flash19enable_sm80_to_sm89INS1_16FlashAttnBwdSm80INS1_25CollectiveMainloopBwdSm80ILi2ELi2EN4cute5tupleIJNS5_1CILi128EEES8_NS7_ILi64EEEEEENS_6half_tEfNS_4arch4Sm80ELb0ELb1ELb1ELb0ELb0ELb0ELb0ELb0ELi2ELi4ELi4ELi4ELb0EEENS1_24CollectiveEpilogueBwdGQAISA_fSD_Li256ELb0ELb0EEENS1_19SingleTileSchedulerILb0ELb0ELb0ELi128EEEEEEEEEvNT_6ParamsE$_ZN4cute3eso3ESOILb1ELb0EJNS_10UnderscoreEiEEC2ERKS2_RKi) ;  /* 0xffff882000007944 */ /* 0x002fea0003c3ffff */
        /* <DEDUP_REMOVED lines=16> */
[----:B------:R-:W-:Y:S02]  /*dd00*/  MOV R47, 0x1 ;  /* 0x00000001002f7802 */ /* 0x000fe40000000f00 */
        /* <DEDUP_REMOVED lines=40> */
[----:B--2--5:R-:W-:Y:S05]  /*df90*/  CALL.REL.NOINC `($_ZN7cutlass13device_kernelIN5flash19enable_sm80_to_sm89INS1_16FlashAttnBwdSm80INS1_25CollectiveMainloopBwdSm80ILi2ELi2EN4cute5tupleIJNS5_1CILi128EEES8_NS7_ILi64EEEEEENS_6half_tEfNS_4arch4Sm80ELb0ELb1ELb1ELb0ELb0ELb0ELb0ELb0ELi2ELi4ELi4ELi4ELb0EEENS1_24CollectiveEpilogueBwdGQAISA_fSD_Li256ELb0ELb0EEENS1_19SingleTileSchedulerILb0ELb0ELb0ELi128EEEEEEEEEvNT_6ParamsE$_ZN4cute8smem_ptrIPN7cutlass6half_tEECI1NS_12iter_adaptorIS3_S4_EEES3_) ;  /* 0xffffa5c000007944 */ /* 0x024fea0003c3ffff */
[----:B-1----:R1:W5:Y:S01]  /*dfa0*/  LDL.64 R2, [R1+0x758] ;  /* 0x0007580001027983 */ /* 0x0023620000100a00 */
[----:B------:R-:W-:-:S03]  /*dfb0*/  MOV R16, 0xdfd0 ;  /* 0x0000dfd000107802 */ /* 0x000fc60000000f00 */
[----:B-1---5:R-:W-:Y:S05]  /*dfc0*/  CALL.REL.NOINC `($_ZN7cutlass13device_kernelIN5flash19enable_sm80_to_sm89INS1_16FlashAttnBwdSm80INS1_25CollectiveMainloopBwdSm80ILi2ELi2EN4cute5tupleIJNS5_1CILi128EEES8_NS7_ILi64EEEEEENS_6half_tEfNS_4arch4Sm80ELb0ELb1ELb1ELb0ELb0ELb0ELb0ELb0ELi2ELi4ELi4ELi4ELb0EEENS1_24CollectiveEpilogueBwdGQAISA_fSD_Li256ELb0ELb0EEENS1_19SingleTileSchedulerILb0ELb0ELb0ELi128EEEEEEEEEvNT_6ParamsE$_ZN4cute3eso3ESOILb1ELb0EJNS_6LayoutINS_5tupleIJNS3_IJNS_1CILi8EEENS4_ILi1EEEEEENS4_ILi4EEEEEENS3_IJNS3_IJS6_NS4_ILi0EEEEEENS4_ILi2048EEEEEEEENS_10ViewEngineINS_8smem_ptrIPN7cutlass6half_tEEEEEEEC2ERKSE_RKSL_) ;  /* 0xffff9c8000007944 */ /* 0x022fea0003c3ffff */
[----:B-1----:R1:W5:Y:S01]  /*dfd0*/  LDL.64 R2, [R1+0x758] ;  /* 0x0007580001027983 */ /* 0x0023620000100a00 */
[----:B------:R-:W-:Y:S01]  /*dfe0*/  IMAD.MOV.U32 R12, RZ, RZ, R24 ;  /* 0x000000ffff0c7224 */ /* 0x000fe200078e0018 */
[----:B------:R-:W-:-:S02]  /*dff0*/  MOV R15, R25 ;  /* 0x00000019000f7202 */ /* 0x000fc40000000f00 */
[----:B------:R-:W-:Y:S02]  /*e000*/  MOV R14, 0xe020 ;  /* 0x0000e020000e7802 */ /* 0x000fe40000000f00 */
[----:B-1---5:R-:W-:Y:S05]  /*e010*/  CALL.REL.NOINC `($_ZN7cutlass13device_kernelIN5flash19enable_sm80_to_sm89INS1_16FlashAttnBwdSm80INS1_25CollectiveMainloopBwdSm80ILi2ELi2EN4cute5tupleIJNS5_1CILi128EEES8_NS7_ILi64EEEEEENS_6half_tEfNS_4arch4Sm80ELb0ELb1ELb1ELb0ELb0ELb0ELb0ELb0ELi2ELi4ELi4ELi4ELb0EEENS1_24CollectiveEpilogueBwdGQAISA_fSD_Li256ELb0ELb0EEENS1_19SingleTileSchedulerILb0ELb0ELb0ELi128EEEEEEEEEvNT_6ParamsE$_ZN4cute3eso3ESOILb1ELb0EJNS_6LayoutINS_5tupleIJNS3_IJNS_1CILi8EEENS4_ILi1EEEEEENS4_ILi4EEEEEENS3_IJNS3_IJS6_NS4_ILi0EEEEEES5_EEEEENS_10ViewEngineIPN7cutlass6half_tEEEEEC2ERKSD_RKSI_) ;  /* 0xffff9cb000007944 */ /* 0x022fea0003c3ffff */
[----:B------:R2:W5:Y:S01]  /*e020*/  LDL.64 R6, [R1+0x758] ;  /* 0x0007580001067983 */ /* 0x0005620000100a00 */
[----:B------:R-:W-:Y:S01]  /*e030*/  IMAD.MOV.U32 R12, RZ, RZ, R2 ;  /* 0x000000ffff0c7224 */ /* 0x000fe200078e0002 */
[----:B------:R-:W-:Y:S02]  /*e040*/  MOV R15, R3 ;  /* 0x00000003000f7202 */ /* 0x000fe40000000f00 */
[----:B------:R-:W-:Y:S02]  /*e050*/  MOV R14, 0xe070 ;  /* 0x0000e070000e7802 */ /* 0x000fe40000000f00 */
[----:B-12--5:R-:W-:Y:S05]  /*e060*/  CALL.REL.NOINC `($_ZN7cutlass13device_kernelIN5flash19enable_sm80_to_sm89INS1_16FlashAttnBwdSm80INS1_25CollectiveMainloopBwdSm80ILi2ELi2EN4cute5tupleIJNS5_1CILi128EEES8_NS7_ILi64EEEEEENS_6half_tEfNS_4arch4Sm80ELb0ELb1ELb1ELb0ELb0ELb0ELb0ELb0ELi2ELi4ELi4ELi4ELb0EEENS1_24CollectiveEpilogueBwdGQAISA_fSD_Li256ELb0ELb0EEENS1_19SingleTileSchedulerILb0ELb0ELb0ELi128EEEEEEEEEvNT_6ParamsE$_ZN4cute3eso3ESOILb1ELb0EJNS_6LayoutINS_5tupleIJNS3_IJNS_1CILi8EEENS4_ILi1EEEEEENS3_IJNS4_ILi4EEEEEEEEENS3_IJNS3_IJS6_NS4_ILi0EEEEEENS3_IJNS4_ILi2048EEEEEEEEEEENS_10ViewEngineINS_8smem_ptrIPN7cutlass6half_tEEEEEEEC2ERKSG_RKSN_) ;  /* 0xffff983000007944 */ /* 0x026fea0003c3ffff */
[----:B------:R2:W5:Y:S01]  /*e070*/  LDL.64 R4, [R1+0x758] ;  /* 0x0007580001047983 */ /* 0x0005620000100a00 */
[----:B------:R-:W-:Y:S01]  /*e080*/  IMAD.MOV.U32 R2, RZ, RZ, R6 ;  /* 0x000000ffff027224 */ /* 0x000fe200078e0006 */
[----:B-1----:R-:W-:Y:S02]  /*e090*/  MOV R13, R7 ;  /* 0x00000007000d7202 */ /* 0x002fe40000000f00 */
[----:B------:R-:W-:Y:S02]  /*e0a0*/  MOV R12, 0xe0c0 ;  /* 0x0000e0c0000c7802 */ /* 0x000fe40000000f00 */
[----:B--2--5:R-:W-:Y:S05]  /*e0b0*/  CALL.REL.NOINC `($_ZN7cutlass13device_kernelIN5flash19enable_sm80_to_sm89INS1_16FlashAttnBwdSm80INS1_25CollectiveMainloopBwdSm80ILi2ELi2EN4cute5tupleIJNS5_1CILi128EEES8_NS7_ILi64EEEEEENS_6half_tEfNS_4arch4Sm80ELb0ELb1ELb1ELb0ELb0ELb0ELb0ELb0ELi2ELi4ELi4ELi4ELb0EEENS1_24CollectiveEpilogueBwdGQAISA_fSD_Li256ELb0ELb0EEENS1_19SingleTileSchedulerILb0ELb0ELb0ELi128EEEEEEEEEvNT_6ParamsE$_ZN4cute3eso3ESOILb1ELb0EJNS_6LayoutINS_5tupleIJNS3_IJNS_1CILi8EEENS4_ILi1EEEEEENS3_IJNS4_ILi4EEEEEEEEENS3_IJNS3_IJS6_NS4_ILi0EEEEEENS3_IJS5_EEEEEEEENS_10ViewEngineIPN7cutlass6half_tEEEEEC2ERKSF_RKSK_) ;  /* 0xffff984000007944 */ /* 0x024fea0003c3ffff */
[----:B-1----:R1:W5:Y:S01]  /*e0c0*/  LDL.64 R2, [R1+0x758] ;  /* 0x0007580001027983 */ /* 0x0023620000100a00 */
[----:B------:R-:W-:-:S03]  /*e0d0*/  MOV R14, 0xe0f0 ;  /* 0x0000e0f0000e7802 */ /* 0x000fc60000000f00 */
[----:B-1---5:R-:W-:Y:S05]  /*e0e0*/  CALL.REL.NOINC `($_ZN7cutlass13device_kernelIN5flash19enable_sm80_to_sm89INS1_16FlashAttnBwdSm80INS1_25CollectiveMainloopBwdSm80ILi2ELi2EN4cute5tupleIJNS5_1CILi128EEES8_NS7_ILi64EEEEEENS_6half_tEfNS_4arch4Sm80ELb0ELb1ELb1ELb0ELb0ELb0ELb0ELb0ELi2ELi4ELi4ELi4ELb0EEENS1_24CollectiveEpilogueBwdGQAISA_fSD_Li256ELb0ELb0EEENS1_19SingleTileSchedulerILb0ELb0ELb0ELi128EEEEEEEEEvNT_6ParamsE$_ZN4cute3eso3ESOILb1ELb0EJNS_6LayoutINS_5tupleIJNS3_IJNS3_IJNS_1CILi8EEENS4_ILi1EEEEEES6_EEENS3_IJNS3_IJS6_S6_EEENS4_ILi4EEEEEEEEENS3_IJNS3_IJNS3_IJS6_NS4_ILi0EEEEEESD_EEENS3_IJNS3_IJSD_SD_EEES5_EEEEEEEENS_10ViewEngineIPN7cutlass6half_tEEEEEC2ERKSJ_RKSO_) ;  /* 0xffff8e5000007944 */ /* 0x022fea0003c3ffff */
[----:B-1----:R1:W5:Y:S01]  /*e0f0*/  LDL.64 R12, [R1+0x758] ;  /* 0x00075800010c7983 */ /* 0x0023620000100a00 */
[----:B------:R-:W-:Y:S01]  /*e100*/  IMAD.MOV.U32 R2, RZ, RZ, R4 ;  /* 0x000000ffff027224 */ /* 0x000fe200078e0004 */
[----:B------:R-:W-:-:S02]  /*e110*/  MOV R15, R5 ;  /* 0x00000005000f7202 */ /* 0x000fc40000000f00 */
[----:B------:R-:W-:Y:S02]  /*e120*/  MOV R14, 0xe140 ;  /* 0x0000e140000e7802 */ /* 0x000fe40000000f00 */
[----:B-1---5:R-:W-:Y:S05]  /*e130*/  CALL.REL.NOINC `($_ZN7cutlass13device_kernelIN5flash19enable_sm80_to_sm89INS1_16FlashAttnBwdSm80INS1_25CollectiveMainloopBwdSm80ILi2ELi2EN4cute5tupleIJNS5_1CILi128EEES8_NS7_ILi64EEEEEENS_6half_tEfNS_4arch4Sm80ELb0ELb1ELb1ELb0ELb0ELb0ELb0ELb0ELi2ELi4ELi4ELi4ELb0EEENS1_24CollectiveEpilogueBwdGQAISA_fSD_Li256ELb0ELb0EEENS1_19SingleTileSchedulerILb0ELb0ELb0ELi128EEEEEEEEEvNT_6ParamsE$_ZN4cute3eso3ESOILb1ELb0EJNS_6LayoutINS_5tupleIJNS3_IJNS3_IJNS_1CILi8EEENS4_ILi1EEEEEES6_EEENS3_IJNS3_IJS6_S6_EEENS4_ILi4EEEEEEEEENS3_IJNS3_IJNS3_IJS6_NS4_ILi0EEEEEESD_EEENS3_IJNS3_IJSD_SD_EEENS4_ILi2048EEEEEEEEEEENS_10ViewEngineINS_8smem_ptrIPN7cutlass6half_tEEEEEEEC2ERKSK_RKSR_) ;  /* 0xffff8da000007944 */ /* 0x022fea0003c3ffff */
[----:B-1----:R1:W5:Y:S01]  /*e140*/  LDL.64 R2, [R1+0x758] ;  /* 0x0007580001027983 */ /* 0x0023620000100a00 */
[----:B------:R-:W-:Y:S02]  /*e150*/  MOV R15, R13 ;  /* 0x0000000d000f7202 */ /* 0x000fe40000000f00 */
[----:B------:R-:W-:Y:S02]  /*e160*/  MOV R14, 0xe180 ;  /* 0x0000e180000e7802 */ /* 0x000fe40000000f00 */
[----:B-1---5:R-:W-:Y:S05]  /*e170*/  CALL.REL.NOINC `($_ZN7cutlass13device_kernelIN5flash19enable_sm80_to_sm89INS1_16FlashAttnBwdSm80INS1_25CollectiveMainloopBwdSm80ILi2ELi2EN4cute5tupleIJNS5_1CILi128EEES8_NS7_ILi64EEEEEENS_6half_tEfNS_4arch4Sm80ELb0ELb1ELb1ELb0ELb0ELb0ELb0ELb0ELi2ELi4ELi4ELi4ELb0EEENS1_24CollectiveEpilogueBwdGQAISA_fSD_Li256ELb0ELb0EEENS1_19SingleTileSchedulerILb0ELb0ELb0ELi128EEEEEEEEEvNT_6ParamsE$_ZN4cute3eso3ESOILb1ELb0EJNS_6LayoutINS_5tupleIJNS3_IJNS_1CILi8EEENS4_ILi1EEEEEENS4_ILi4EEEEEENS3_IJNS3_IJS6_NS4_ILi0EEEEEES5_EEEEENS_10ViewEngineIPN7cutlass6half_tEEEEEC2ERKSD_RKSI_) ;  /* 0xffff9b5000007944 */ /* 0x022fea0003c3ffff */
[----:B-1----:R1:W5:Y:S01]  /*e180*/  LDL.64 R12, [R1+0x758] ;  /* 0x00075800010c7983 */ /* 0x0023620000100a00 */
[----:B------:R-:W-:Y:S02]  /*e190*/  MOV R38, R60 ;  /* 0x0000003c00267202 */ /* 0x000fe40000000f00 */
[----:B------:R-:W-:Y:S02]  /*e1a0*/  MOV R46, 0xe1c0 ;  /* 0x0000e1c0002e7802 */ /* 0x000fe40000000f00 */
[----:B-1---5:R-:W-:Y:S05]  /*e1b0*/  CALL.REL.NOINC `($_ZN7cutlass13device_kernelIN5flash19enable_sm80_to_sm89INS1_16FlashAttnBwdSm80INS1_25CollectiveMainloopBwdSm80ILi2ELi2EN4cute5tupleIJNS5_1CILi128EEES8_NS7_ILi64EEEEEENS_6half_tEfNS_4arch4Sm80ELb0ELb1ELb1ELb0ELb0ELb0ELb0ELb0ELi2ELi4ELi4ELi4ELb0EEENS1_24CollectiveEpilogueBwdGQAISA_fSD_Li256ELb0ELb0EEENS1_19SingleTileSchedulerILb0ELb0ELb0ELi128EEEEEEEEEvNT_6ParamsE$_ZN4cute8smem_ptrIPN7cutlass6half_tEECI1NS_12iter_adaptorIS3_S4_EEES3_) ;  /* 0xffffa3a000007944 */ /* 0x022fea0003c3ffff */
[----:B-1----:R1:W5:Y:S01]  /*e1c0*/  LDL.64 R2, [R1+0x758] ;  /* 0x0007580001027983 */ /* 0x0023620000100a00 */
[----:B------:R-:W-:-:S03]  /*e1d0*/  MOV R16, 0xe1f0 ;  /* 0x0000e1f000107802 */ /* 0x000fc60000000f00 */
[----:B-1---5:R-:W-:Y:S05]  /*e1e0*/  CALL.REL.NOINC `($_ZN7cutlass13device_kernelIN5flash19enable_sm80_to_sm89INS1_16FlashAttnBwdSm80INS1_25CollectiveMainloopBwdSm80ILi2ELi2EN4cute5tupleIJNS5_1CILi128EEES8_NS7_ILi64EEEEEENS_6half_tEfNS_4arch4Sm80ELb0ELb1ELb1ELb0ELb0ELb0ELb0ELb0ELi2ELi4ELi4ELi4ELb0EEENS1_24CollectiveEpilogueBwdGQAISA_fSD_Li256ELb0ELb0EEENS1_19SingleTileSchedulerILb0ELb0ELb0ELi128EEEEEEEEEvNT_6ParamsE$_ZN4cute3eso3ESOILb1ELb0EJNS_6LayoutINS_5tupleIJNS3_IJNS_1CILi8EEENS4_ILi1EEEEEENS4_ILi4EEEEEENS3_IJNS3_IJS6_NS4_ILi0EEEEEENS4_ILi2048EEEEEEEENS_10ViewEngineINS_8smem_ptrIPN7cutlass6half_tEEEEEEEC2ERKSE_RKSL_) ;  /* 0xffff9a6000007944 */ /* 0x022fea0003c3ffff */
        /* <DEDUP_REMOVED lines=236> */
[----:B-12---:R-:W-:Y:S05]  /*f0b0*/  CALL.REL.NOINC `($_ZN7cutlass13device_kernelIN5flash19enable_sm80_to_sm89INS1_16FlashAttnBwdSm80INS1_25CollectiveMainloopBwdSm80ILi2ELi2EN4cute5tupleIJNS5_1CILi128EEES8_NS7_ILi64EEEEEENS_6half_tEfNS_4arch4Sm80ELb0ELb1ELb1ELb0ELb0ELb0ELb0ELb0ELi2ELi4ELi4ELi4ELb0EEENS1_24CollectiveEpilogueBwdGQAISA_fSD_Li256ELb0ELb0EEENS1_19SingleTileSchedulerILb0ELb0ELb0ELi128EEEEEEEEEvNT_6ParamsE$_ZN4cute3eso3ESOILb1ELb0EJNS_10UnderscoreES2_iEEC2ERKS2_S5_RKi) ;  /* 0xffff732000007944 */ /* 0x006fea0003c3ffff */
        /* <DEDUP_REMOVED lines=9> */
[----:B------:R-:W-:Y:S05]  /*f150*/  CALL.REL.NOINC `($_ZN7cutlass13device_kernelIN5flash19enable_sm80_to_sm89INS1_16FlashAttnBwdSm80INS1_25CollectiveMainloopBwdSm80ILi2ELi2EN4cute5tupleIJNS5_1CILi128EEES8_NS7_ILi64EEEEEENS_6half_tEfNS_4arch4Sm80ELb0ELb1ELb1ELb0ELb0ELb0ELb0ELb0ELi2ELi4ELi4ELi4ELb0EEENS1_24CollectiveEpilogueBwdGQAISA_fSD_Li256ELb0ELb0EEENS1_19SingleTileSchedulerILb0ELb0ELb0ELi128EEEEEEEEEvNT_6ParamsE$_ZN4cute3eso3ESOILb1ELb0EJNS_6LayoutINS_5tupleIJNS3_IJNS_1CILi8EEENS4_ILi1EEEEEENS4_ILi2EEEEEENS3_IJNS3_IJS6_NS4_ILi0EEEEEENS4_ILi4096EEEEEEEEiEEC2ERKSE_RKi) ;  /* 0xffff884000007944 */ /* 0x000fea0003c3ffff */
[----:B-1----:R-:W2:Y:S01]  /*f160*/  LDL R3, [R1+0x758] ;  /* 0x0007580001037983 */ /* 0x002ea20000100800 */
[----:B------:R-:W-:Y:S02]  /*f170*/  MOV R38, R60 ;  /* 0x0000003c00267202 */ /* 0x000fe40000000f00 */
[----:B------:R-:W-:Y:S01]  /*f180*/  MOV R46, 0xf1b0 ;  /* 0x0000f1b0002e7802 */ /* 0x000fe20000000f00 */
[----:B--2---:R-:W-:-:S04]  /*f190*/  IMAD.WIDE R2, R3, 0x2, R30 ;  /* 0x0000000203027825 */ /* 0x004fc800078e021e */
[----:B------:R-:W-:Y:S05]  /*f1a0*/  CALL.REL.NOINC `($_ZN7cutlass13device_kernelIN5flash19enable_sm80_to_sm89INS1_16FlashAttnBwdSm80INS1_25CollectiveMainloopBwdSm80ILi2ELi2EN4cute5tupleIJNS5_1CILi128EEES8_NS7_ILi64EEEEEENS_6half_tEfNS_4arch4Sm80ELb0ELb1ELb1ELb0ELb0ELb0ELb0ELb0ELi2ELi4ELi4ELi4ELb0EEENS1_24CollectiveEpilogueBwdGQAISA_fSD_Li256ELb0ELb0EEENS1_19SingleTileSchedulerILb0ELb0ELb0ELi128EEEEEEEEEvNT_6ParamsE$_ZN4cute8smem_ptrIPN7cutlass6half_tEECI1NS_12iter_adaptorIS3_S4_EEES3_) ;  /* 0xffff93b000007944 */ /* 0x000fea0003c3ffff */
[----:B-1----:R1:W5:Y:S01]  /*f1b0*/  LDL.64 R2, [R1+0x758] ;  /* 0x0007580001027983 */ /* 0x0023620000100a00 */
[----:B------:R-:W-:Y:S02]  /*f1c0*/  MOV R79, R60 ;  /* 0x0000003c004f7202 */ /* 0x000fe40000000f00 */
[----:B------:R-:W-:Y:S02]  /*f1d0*/  MOV R38, 0xf1f0 ;  /* 0x0000f1f000267802 */ /* 0x000fe40000000f00 */
[----:B-1---5:R-:W-:Y:S05]  /*f1e0*/  CALL.REL.NOINC `($_ZN7cutlass13device_kernelIN5flash19enable_sm80_to_sm89INS1_16FlashAttnBwdSm80INS1_25CollectiveMainloopBwdSm80ILi2ELi2EN4cute5tupleIJNS5_1CILi128EEES8_NS7_ILi64EEEEEENS_6half_tEfNS_4arch4Sm80ELb0ELb1ELb1ELb0ELb0ELb0ELb0ELb0ELi2ELi4ELi4ELi4ELb0EEENS1_24CollectiveEpilogueBwdGQAISA_fSD_Li256ELb0ELb0EEENS1_19SingleTileSchedulerILb0ELb0ELb0ELi128EEEEEEEEEvNT_6ParamsE$_ZN4cute3eso3ESOILb1ELb0EJNS_6LayoutINS_5tupleIJNS3_IJNS_1CILi8EEENS4_ILi1EEEEEENS4_ILi2EEEEEENS3_IJNS3_IJS6_NS4_ILi0EEEEEENS4_ILi4096EEEEEEEENS_10ViewEngineINS_8smem_ptrIPN7cutlass6half_tEEEEEEEC2ERKSE_RKSL_) ;  /* 0xffff877000007944 */ /* 0x022fea0003c3ffff */
[----:B-1----:R1:W5:Y:S01]  /*f1f0*/  LDL.64 R36, [R1+0x758] ;  /* 0x0007580001247983 */ /* 0x0023620000100a00 */
[----:B------:R-:W-:Y:S01]  /*f200*/  IMAD.MOV.U32 R79, RZ, RZ, R60 ;  /* 0x000000ffff4f7224 */ /* 0x000fe200078e003c */
[----:B------:R-:W-:Y:S02]  /*f210*/  MOV R3, 0x1 ;  /* 0x0000000100037802 */ /* 0x000fe40000000f00 */
[----:B------:R-:W-:-:S02]  /*f220*/  MOV R46, 0xf240 ;  /* 0x0000f240002e7802 */ /* 0x000fc40000000f00 */
[----:B-1---5:R-:W-:Y:S05]  /*f230*/  CALL.REL.NOINC `($_ZN7cutlass13device_kernelIN5flash19enable_sm80_to_sm89INS1_16FlashAttnBwdSm80INS1_25CollectiveMainloopBwdSm80ILi2ELi2EN4cute5tupleIJNS5_1CILi128EEES8_NS7_ILi64EEEEEENS_6half_tEfNS_4arch4Sm80ELb0ELb1ELb1ELb0ELb0ELb0ELb0ELb0ELi2ELi4ELi4ELi4ELb0EEENS1_24CollectiveEpilogueBwdGQAISA_fSD_Li256ELb0ELb0EEENS1_19SingleTileSchedulerILb0ELb0ELb0ELi128EEEEEEEEEvNT_6ParamsE$_ZN4cute3eso3ESOILb1ELb0EJNS_10UnderscoreES2_iEEC2ERKS2_S5_RKi) ;  /* 0xffff71a000007944 */ /* 0x022fea0003c3ffff */
[----:B-1----:R-:W2:Y:S01]  /*f240*/  LDL R3, [R1+0x758] ;  /* 0x0007580001037983 */ /* 0x002ea20000100800 */
[----:B------:R-:W-:Y:S01]  /*f250*/  IMAD.MOV.U32 R79, RZ, RZ, R60 ;  /* 0x000000ffff4f7224 */ /* 0x000fe200078e003c */
[----:B------:R-:W-:-:S02]  /*f260*/  MOV R38, 0xf290 ;  /* 0x0000f29000267802 */ /* 0x000fc40000000f00 */
[----:B--2---:R-:W-:Y:S02]  /*f270*/  SHF.L.U32 R3, R3, 0x4, RZ ;  /* 0x0000000403037819 */ /* 0x004fe400000006ff */
[----:B------:R-:W-:Y:S05]  /*f280*/  CALL.REL.NOINC `($_ZN7cutlass13device_kernelIN5flash19enable_sm80_to_sm89INS1_16FlashAttnBwdSm80INS1_25CollectiveMainloopBwdSm80ILi2ELi2EN4cute5tupleIJNS5_1CILi128EEES8_NS7_ILi64EEEEEENS_6half_tEfNS_4arch4Sm80ELb0ELb1ELb1ELb0ELb0ELb0ELb0ELb0ELi2ELi4ELi4ELi4ELb0EEENS1_24CollectiveEpilogueBwdGQAISA_fSD_Li256ELb0ELb0EEENS1_19SingleTileSchedulerILb0ELb0ELb0ELi128EEEEEEEEEvNT_6ParamsE$_ZN4cute3eso3ESOILb1ELb0EJNS_6LayoutINS_5tupleIJNS3_IJNS_1CILi8EEENS4_ILi1EEEEEENS4_ILi2EEEEEENS3_IJNS3_IJS6_NS4_ILi0EEEEEES5_EEEEEiEEC2ERKSD_RKi) ;  /* 0xffff88a000007944 */ /* 0x000fea0003c3ffff */
[----:B-1----:R-:W2:Y:S01]  /*f290*/  LDL R3, [R1+0x758] ;  /* 0x0007580001037983 */ /* 0x002ea20000100800 */
[----:B------:R-:W-:Y:S02]  /*f2a0*/  MOV R79, R60 ;  /* 0x0000003c004f7202 */ /* 0x000fe40000000f00 */
[----:B------:R-:W-:Y:S01]  /*f2b0*/  MOV R48, 0xf2e0 ;  /* 0x0000f2e000307802 */ /* 0x000fe20000000f00 */
[----:B--2---:R-:W-:-:S04]  /*f2c0*/  IMAD.WIDE R38, R3, 0x2, R26 ;  /* 0x0000000203267825 */ /* 0x004fc800078e021a */
[----:B------:R-:W-:Y:S05]  /*f2d0*/  CALL.REL.NOINC `($_ZN7cutlass13device_kernelIN5flash19enable_sm80_to_sm89INS1_16FlashAttnBwdSm80INS1_25CollectiveMainloopBwdSm80ILi2ELi2EN4cute5tupleIJNS5_1CILi128EEES8_NS7_ILi64EEEEEENS_6half_tEfNS_4arch4Sm80ELb0ELb1ELb1ELb0ELb0ELb0ELb0ELb0ELi2ELi4ELi4ELi4ELb0EEENS1_24CollectiveEpilogueBwdGQAISA_fSD_Li256ELb0ELb0EEENS1_19SingleTileSchedulerILb0ELb0ELb0ELi128EEEEEEEEEvNT_6ParamsE$_ZN4cute3eso3ESOILb1ELb0EJNS_6LayoutINS_5tupleIJNS3_IJNS_1CILi8EEENS4_ILi1EEEEEENS4_ILi2EEEEEENS3_IJNS3_IJS6_NS4_ILi0EEEEEES5_EEEEENS_10ViewEngineIPN7cutlass6half_tEEEEEC2ERKSD_RKSI_) ;  /* 0xffff881000007944 */ /* 0x000fea0003c3ffff */
[----:B------:R2:W5:Y:S01]  /*f2e0*/  LDL.64 R2, [R1+0x758] ;  /* 0x0007580001027983 */ /* 0x0005620000100a00 */
[----:B------:R-:W-:Y:S02]  /*f2f0*/  MOV R79, R60 ;  /* 0x0000003c004f7202 */ /* 0x000fe40000000f00 */
[----:B-1----:R-:W-:Y:S02]  /*f300*/  MOV R46, 0xf320 ;  /* 0x0000f320002e7802 */ /* 0x002fe40000000f00 */
[----:B--2--5:R-:W-:Y:S05]  /*f310*/  CALL.REL.NOINC `($_ZN7cutlass13device_kernelIN5flash19enable_sm80_to_sm89INS1_16FlashAttnBwdSm80INS1_25CollectiveMainloopBwdSm80ILi2ELi2EN4cute5tupleIJNS5_1CILi128EEES8_NS7_ILi64EEEEEENS_6half_tEfNS_4arch4Sm80ELb0ELb1ELb1ELb0ELb0ELb0ELb0ELb0ELi2ELi4ELi4ELi4ELb0EEENS1_24CollectiveEpilogueBwdGQAISA_fSD_Li256ELb0ELb0EEENS1_19SingleTileSchedulerILb0ELb0ELb0ELi128EEEEEEEEEvNT_6ParamsE$_ZN4cute3eso3ESOILb1ELb0EJNS_6LayoutINS_5tupleIJNS3_IJNS_1CILi8EEENS4_ILi1EEEEEENS3_IJNS4_ILi2EEEEEEEEENS3_IJNS3_IJS6_NS4_ILi0EEEEEENS3_IJNS4_ILi4096EEEEEEEEEEENS_10ViewEngineINS_8smem_ptrIPN7cutlass6half_tEEEEEEEC2ERKSG_RKSN_) ;  /* 0xffff845000007944 */ /* 0x024fea0003c3ffff */
[----:B-1----:R1:W5:Y:S01]  /*f320*/  LDL.64 R36, [R1+0x758] ;  /* 0x0007580001247983 */ /* 0x0023620000100a00 */
[----:B------:R-:W-:Y:S02]  /*f330*/  MOV R79, R60 ;  /* 0x0000003c004f7202 */ /* 0x000fe40000000f00 */
[----:B------:R-:W-:-:S02]  /*f340*/  MOV R46, 0xf360 ;  /* 0x0000f360002e7802 */ /* 0x000fc40000000f00 */
[----:B-1---5:R-:W-:Y:S05]  /*f350*/  CALL.REL.NOINC `($_ZN7cutlass13device_kernelIN5flash19enable_sm80_to_sm89INS1_16FlashAttnBwdSm80INS1_25CollectiveMainloopBwdSm80ILi2ELi2EN4cute5tupleIJNS5_1CILi128EEES8_NS7_ILi64EEEEEENS_6half_tEfNS_4arch4Sm80ELb0ELb1ELb1ELb0ELb0ELb0ELb0ELb0ELi2ELi4ELi4ELi4ELb0EEENS1_24CollectiveEpilogueBwdGQAISA_fSD_Li256ELb0ELb0EEENS1_19SingleTileSchedulerILb0ELb0ELb0ELi128EEEEEEEEEvNT_6ParamsE$_ZN4cute3eso3ESOILb1ELb0EJNS_6LayoutINS_5tupleIJNS3_IJNS_1CILi8EEENS4_ILi1EEEEEENS3_IJNS4_ILi2EEEEEEEEENS3_IJNS3_IJS6_NS4_ILi0EEEEEENS3_IJS5_EEEEEEEENS_10ViewEngineIPN7cutlass6half_tEEEEEC2ERKSF_RKSK_) ;  /* 0xffff850000007944 */ /* 0x022fea0003c3ffff */
[----:B-1----:R1:W5:Y:S01]  /*f360*/  LDL.64 R2, [R1+0x758] ;  /* 0x0007580001027983 */ /* 0x0023620000100a00 */
[----:B------:R-:W-:-:S02]  /*f370*/  MOV R79, R60 ;  /* 0x0000003c004f7202 */ /* 0x000fc40000000f00 */
[----:B------:R-:W-:Y:S02]  /*f380*/  MOV R46, 0xf3a0 ;  /* 0x0000f3a0002e7802 */ /* 0x000fe40000000f00 */
[----:B-1---5:R-:W-:Y:S05]  /*f390*/  CALL.REL.NOINC `($_ZN7cutlass13device_kernelIN5flash19enable_sm80_to_sm89INS1_16FlashAttnBwdSm80INS1_25CollectiveMainloopBwdSm80ILi2ELi2EN4cute5tupleIJNS5_1CILi128EEES8_NS7_ILi64EEEEEENS_6half_tEfNS_4arch4Sm80ELb0ELb1ELb1ELb0ELb0ELb0ELb0ELb0ELi2ELi4ELi4ELi4ELb0EEENS1_24CollectiveEpilogueBwdGQAISA_fSD_Li256ELb0ELb0EEENS1_19SingleTileSchedulerILb0ELb0ELb0ELi128EEEEEEEEEvNT_6ParamsE$_ZN4cute3eso3ESOILb1ELb0EJNS_6LayoutINS_5tupleIJNS3_IJNS3_IJNS_1CILi8EEENS4_ILi1EEEEEES6_EEENS3_IJNS3_IJS6_S6_EEENS4_ILi2EEEEEEEEENS3_IJNS3_IJNS3_IJS6_NS4_ILi0EEEEEESD_EEENS3_IJNS3_IJSD_SD_EEES5_EEEEEEEENS_10ViewEngineIPN7cutlass6half_tEEEEEC2ERKSJ_RKSO_) ;  /* 0xffff7b0000007944 */ /* 0x022fea0003c3ffff */
[----:B-1----:R1:W5:Y:S01]  /*f3a0*/  LDL.64 R38, [R1+0x758] ;  /* 0x0007580001267983 */ /* 0x0023620000100a00 */
[----:B------:R-:W-:Y:S02]  /*f3b0*/  MOV R79, R60 ;  /* 0x0000003c004f7202 */ /* 0x000fe40000000f00 */
[----:B------:R-:W-:Y:S02]  /*f3c0*/  MOV R46, 0xf3e0 ;  /* 0x0000f3e0002e7802 */ /* 0x000fe40000000f00 */
[----:B-1---5:R-:W-:Y:S05]  /*f3d0*/  CALL.REL.NOINC `($_ZN7cutlass13device_kernelIN5flash19enable_sm80_to_sm89INS1_16FlashAttnBwdSm80INS1_25CollectiveMainloopBwdSm80ILi2ELi2EN4cute5tupleIJNS5_1CILi128EEES8_NS7_ILi64EEEEEENS_6half_tEfNS_4arch4Sm80ELb0ELb1ELb1ELb0ELb0ELb0ELb0ELb0ELi2ELi4ELi4ELi4ELb0EEENS1_24CollectiveEpilogueBwdGQAISA_fSD_Li256ELb0ELb0EEENS1_19SingleTileSchedulerILb0ELb0ELb0ELi128EEEEEEEEEvNT_6ParamsE$_ZN4cute3eso3ESOILb1ELb0EJNS_6LayoutINS_5tupleIJNS3_IJNS3_IJNS_1CILi8EEENS4_ILi1EEEEEES6_EEENS3_IJNS3_IJS6_S6_EEENS4_ILi2EEEEEEEEENS3_IJNS3_IJNS3_IJS6_NS4_ILi0EEEEEESD_EEENS3_IJNS3_IJSD_SD_EEENS4_ILi4096EEEEEEEEEEENS_10ViewEngineINS_8smem_ptrIPN7cutlass6half_tEEEEEEEC2ERKSK_RKSR_) ;  /* 0xffff79e000007944 */ /* 0x022fea0003c3ffff */
[----:B-1----:R1:W5:Y:S01]  /*f3e0*/  LDL.64 R2, [R1+0x758] ;  /* 0x0007580001027983 */ /* 0x0023620000100a00 */
[----:B------:R-:W-:Y:S02]  /*f3f0*/  MOV R79, R60 ;  /* 0x0000003c004f7202 */ /* 0x000fe40000000f00 */
[----:B------:R-:W-:Y:S02]  /*f400*/  MOV R48, 0xf420 ;  /* 0x0000f42000307802 */ /* 0x000fe40000000f00 */
[----:B-1---5:R-:W-:Y:S05]  /*f410*/  CALL.REL.NOINC `($_ZN7cutlass13device_kernelIN5flash19enable_sm80_to_sm89INS1_16FlashAttnBwdSm80INS1_25CollectiveMainloopBwdSm80ILi2ELi2EN4cute5tupleIJNS5_1CILi128EEES8_NS7_ILi64EEEEEENS_6half_tEfNS_4arch4Sm80ELb0ELb1ELb1ELb0ELb0ELb0ELb0ELb0ELi2ELi4ELi4ELi4ELb0EEENS1_24CollectiveEpilogueBwdGQAISA_fSD_Li256ELb0ELb0EEENS1_19SingleTileSchedulerILb0ELb0ELb0ELi128EEEEEEEEEvNT_6ParamsE$_ZN4cute3eso3ESOILb1ELb0EJNS_6LayoutINS_5tupleIJNS3_IJNS_1CILi8EEENS4_ILi1EEEEEENS4_ILi2EEEEEENS3_IJNS3_IJS6_NS4_ILi0EEEEEES5_EEEEENS_10ViewEngineIPN7cutlass6half_tEEEEEC2ERKSD_RKSI_) ;  /* 0xffff86d000007944 */ /* 0x022fea0003c3ffff */
[----:B------:R2:W5:Y:S01]  /*f420*/  LDL.64 R12, [R1+0x758] ;  /* 0x00075800010c7983 */ /* 0x0005620000100a00 */
[----:B-1----:R-:W-:Y:S02]  /*f430*/  MOV R38, R60 ;  /* 0x0000003c00267202 */ /* 0x002fe40000000f00 */
[----:B------:R-:W-:Y:S02]  /*f440*/  MOV R46, 0xf460 ;  /* 0x0000f460002e7802 */ /* 0x000fe40000000f00 */
[----:B--2--5:R-:W-:Y:S05]  /*f450*/  CALL.REL.NOINC `($_ZN7cutlass13device_kernelIN5flash19enable_sm80_to_sm89INS1_16FlashAttnBwdSm80INS1_25CollectiveMainloopBwdSm80ILi2ELi2EN4cute5tupleIJNS5_1CILi128EEES8_NS7_ILi64EEEEEENS_6half_tEfNS_4arch4Sm80ELb0ELb1ELb1ELb0ELb0ELb0ELb0ELb0ELi2ELi4ELi4ELi4ELb0EEENS1_24CollectiveEpilogueBwdGQAISA_fSD_Li256ELb0ELb0EEENS1_19SingleTileSchedulerILb0ELb0ELb0ELi128EEEEEEEEEvNT_6ParamsE$_ZN4cute8smem_ptrIPN7cutlass6half_tEECI1NS_12iter_adaptorIS3_S4_EEES3_) ;  /* 0xffff910000007944 */ /* 0x024fea0003c3ffff */
[----:B-1----:R1:W5:Y:S01]  /*f460*/  LDL.64 R2, [R1+0x758] ;  /* 0x0007580001027983 */ /* 0x0023620000100a00 */
[----:B------:R-:W-:-:S02]  /*f470*/  MOV R79, R60 ;  /* 0x0000003c004f7202 */ /* 0x000fc40000000f00 */
[----:B------:R-:W-:Y:S02]  /*f480*/  MOV R38, 0xf4a0 ;  /* 0x0000f4a000267802 */ /* 0x000fe40000000f00 */
[----:B-1---5:R-:W-:Y:S05]  /*f490*/  CALL.REL.NOINC `($_ZN7cutlass13device_kernelIN5flash19enable_sm80_to_sm89INS1_16FlashAttnBwdSm80INS1_25CollectiveMainloopBwdSm80ILi2ELi2EN4cute5tupleIJNS5_1CILi128EEES8_NS7_ILi64EEEEEENS_6half_tEfNS_4arch4Sm80ELb0ELb1ELb1ELb0ELb0ELb0ELb0ELb0ELi2ELi4ELi4ELi4ELb0EEENS1_24CollectiveEpilogueBwdGQAISA_fSD_Li256ELb0ELb0EEENS1_19SingleTileSchedulerILb0ELb0ELb0ELi128EEEEEEEEEvNT_6ParamsE$_ZN4cute3eso3ESOILb1ELb0EJNS_6LayoutINS_5tupleIJNS3_IJNS_1CILi8EEENS4_ILi1EEEEEENS4_ILi2EEEEEENS3_IJNS3_IJS6_NS4_ILi0EEEEEENS4_ILi4096EEEEEEEENS_10ViewEngineINS_8smem_ptrIPN7cutlass6half_tEEEEEEEC2ERKSE_RKSL_) ;  /* 0xffff84c000007944 */ /* 0x022fea0003c3ffff */
[----:B------:R2:W5:Y:S01]  /*f4a0*/  LDL.64 R14, [R1+0x758] ;  /* 0x00075800010e7983 */ /* 0x0005620000100a00 */
[----:B------:R-:W-:Y:S01]  /*f4b0*/  IMAD.MOV.U32 R79, RZ, RZ, R60 ;  /* 0x000000ffff4f7224 */ /* 0x000fe200078e003c */
[----:B------:R-:W-:Y:S02]  /*f4c0*/  MOV R47, RZ ;  /* 0x000000ff002f7202 */ /* 0x000fe40000000f00 */
[----:B------:R-:W-:Y:S02]  /*f4d0*/  MOV R46, 0xf4f0 ;  /* 0x0000f4f0002e7802 */ /* 0x000fe40000000f00 */
[----:B-12--5:R-:W-:Y:S05]  /*f4e0*/  CALL.REL.NOINC `($_ZN7cutlass13device_kernelIN5flash19enable_sm80_to_sm89INS1_16FlashAttnBwdSm80INS1_25CollectiveMainloopBwdSm80ILi2ELi2EN4cute5tupleIJNS5_1CILi128EEES8_NS7_ILi64EEEEEENS_6half_tEfNS_4arch4Sm80ELb0ELb1ELb1ELb0ELb0ELb0ELb0ELb0ELi2ELi4ELi4ELi4ELb0EEENS1_24CollectiveEpilogueBwdGQAISA_fSD_Li256ELb0ELb0EEENS1_19SingleTileSchedulerILb0ELb0ELb0ELi128EEEEEEEEEvNT_6ParamsE$_ZN4cute3eso3ESOILb1ELb0EJNS_10UnderscoreEiEEC2ERKS2_RKi) ;  /* 0xffff6f3000007944 */ /* 0x026fea0003c3ffff */
[----:B------:R-:W2:Y:S01]  /*f4f0*/  LDL R37, [R1+0x758] ;  /* 0x0007580001257983 */ /* 0x000ea20000100800 */
[----:B------:R-:W-:Y:S01]  /*f500*/  IMAD.MOV.U32 R79, RZ, RZ, R60 ;  /* 0x000000ffff4f7224 */ /* 0x000fe200078e003c */
[----:B------:R-:W-:Y:S02]  /*f510*/  MOV R38, 0xf540 ;  /* 0x0000f54000267802 */ /* 0x000fe40000000f00 */
        /* <DEDUP_REMOVED lines=8> */
[----:B------:R-:W-:-:S02]  /*f5a0*/  MOV R79, R60 ;  /* 0x0000003c004f7202 */ /* 0x000fc40000000f00 */
[----:B------:R-:W-:Y:S02]  /*f5b0*/  MOV R38, 0xf5d0 ;  /* 0x0000f5d000267802 */ /* 0x000fe40000000f00 */
[----:B-1---5:R-:W-:Y:S05]  /*f5c0*/  CALL.REL.NOINC `($_ZN7cutlass13device_kernelIN5flash19enable_sm80_to_sm89INS1_16FlashAttnBwdSm80INS1_25CollectiveMainloopBwdSm80ILi2ELi2EN4cute5tupleIJNS5_1CILi128EEES8_NS7_ILi64EEEEEENS_6half_tEfNS_4arch4Sm80ELb0ELb1ELb1ELb0ELb0ELb0ELb0ELb0ELi2ELi4ELi4ELi4ELb0EEENS1_24CollectiveEpilogueBwdGQAISA_fSD_Li256ELb0ELb0EEENS1_19SingleTileSchedulerILb0ELb0ELb0ELi128EEEEEEEEEvNT_6ParamsE$_ZN4cute3eso3ESOILb1ELb0EJNS_6LayoutINS_5tupleIJNS3_IJNS_1CILi8EEENS4_ILi1EEEEEEEEENS3_IJNS3_IJS6_NS4_ILi0EEEEEEEEEEENS_10ViewEngineINS_8smem_ptrIPN7cutlass6half_tEEEEEEEC2ERKSC_RKSJ_) ;  /* 0xffff80d000007944 */ /* 0x022fea0003c3ffff */
[----:B-1----:R1:W5:Y:S01]  /*f5d0*/  LDL.64 R2, [R1+0x758] ;  /* 0x0007580001027983 */ /* 0x0023620000100a00 */
[----:B------:R-:W-:Y:S01]  /*f5e0*/  IMAD.MOV.U32 R79, RZ, RZ, R60 ;  /* 0x000000ffff4f7224 */ /* 0x000fe200078e003c */
[----:B------:R-:W-:Y:S02]  /*f5f0*/  MOV R47, RZ ;  /* 0x000000ff002f7202 */ /* 0x000fe40000000f00 */
[----:B------:R-:W-:Y:S02]  /*f600*/  MOV R46, 0xf620 ;  /* 0x0000f620002e7802 */ /* 0x000fe40000000f00 */
[----:B-1---5:R-:W-:Y:S05]  /*f610*/  CALL.REL.NOINC `($_ZN7cutlass13device_kernelIN5flash19enable_sm80_to_sm89INS1_16FlashAttnBwdSm80INS1_25CollectiveMainloopBwdSm80ILi2ELi2EN4cute5tupleIJNS5_1CILi128EEES8_NS7_ILi64EEEEEENS_6half_tEfNS_4arch4Sm80ELb0ELb1ELb1ELb0ELb0ELb0ELb0ELb0ELi2ELi4ELi4ELi4ELb0EEENS1_24CollectiveEpilogueBwdGQAISA_fSD_Li256ELb0ELb0EEENS1_19SingleTileSchedulerILb0ELb0ELb0ELi128EEEEEEEEEvNT_6ParamsE$_ZN4cute3eso3ESOILb1ELb0EJNS_10UnderscoreEiEEC2ERKS2_RKi) ;  /* 0xffff6e0000007944 */ /* 0x022fea0003c3ffff */
        /* <DEDUP_REMOVED lines=108> */
[----:B------:R-:W-:Y:S05]  /*fce0*/  CALL.REL.NOINC `($_ZN7cutlass13device_kernelIN5flash19enable_sm80_to_sm89INS1_16FlashAttnBwdSm80INS1_25CollectiveMainloopBwdSm80ILi2ELi2EN4cute5tupleIJNS5_1CILi128EEES8_NS7_ILi64EEEEEENS_6half_tEfNS_4arch4Sm80ELb0ELb1ELb1ELb0ELb0ELb0ELb0ELb0ELi2ELi4ELi4ELi4ELb0EEENS1_24CollectiveEpilogueBwdGQAISA_fSD_Li256ELb0ELb0EEENS1_19SingleTileSchedulerILb0ELb0ELb0ELi128EEEEEEEEEvNT_6ParamsE$_ZN4cute3eso3ESOILb1ELb0EJNS_6LayoutINS_5tupleIJNS3_IJNS_1CILi8EEENS4_ILi1EEEEEENS4_ILi4EEEEEENS3_IJNS3_IJS6_NS4_ILi0EEEEEENS4_ILi2048EEEEEEEEiEEC2ERKSE_RKi) ;  /* 0xffff7fa000007944 */ /* 0x000fea0003c3ffff */
[----:B------:R-:W-:Y:S01]  /*fcf0*/  ULDC.64 UR4, c[0x0][0x118] ;  /* 0x0000460000047ab9 */ /* 0x000fe20000000a00 */
[----:B-1----:R-:W2:Y:S04]  /*fd00*/  LDL R2, [R1+0x758] ;  /* 0x0007580001027983 */ /* 0x002ea80000100800 */
[----:B------:R-:W2:Y:S01]  /*fd10*/  LD.E.64 R4, [R28.64+0x8] ;  /* 0x000008041c047980 */ /* 0x000ea2000c101b00 */
[----:B------:R-:W-:Y:S02]  /*fd20*/  MOV R38, R60 ;  /* 0x0000003c00267202 */ /* 0x000fe40000000f00 */
[----:B------:R-:W-:Y:S01]  /*fd30*/  MOV R46, 0xfd60 ;  /* 0x0000fd60002e7802 */ /* 0x000fe20000000f00 */
[----:B--2---:R-:W-:-:S04]  /*fd40*/  IMAD.WIDE R2, R2, 0x2, R4 ;  /* 0x0000000202027825 */ /* 0x004fc800078e0204 */
[----:B------:R-:W-:Y:S05]  /*fd50*/  CALL.REL.NOINC `($_ZN7cutlass13device_kernelIN5flash19enable_sm80_to_sm89INS1_16FlashAttnBwdSm80INS1_25CollectiveMainloopBwdSm80ILi2ELi2EN4cute5tupleIJNS5_1CILi128EEES8_NS7_ILi64EEEEEENS_6half_tEfNS_4arch4Sm80ELb0ELb1ELb1ELb0ELb0ELb0ELb0ELb0ELi2ELi4ELi4ELi4ELb0EEENS1_24CollectiveEpilogueBwdGQAISA_fSD_Li256ELb0ELb0EEENS1_19SingleTileSchedulerILb0ELb0ELb0ELi128EEEEEEEEEvNT_6ParamsE$_ZN4cute8smem_ptrIPN7cutlass6half_tEECI1NS_12iter_adaptorIS3_S4_EEES3_) ;  /* 0xffff880000007944 */ /* 0x000fea0003c3ffff */
[----:B-1----:R1:W5:Y:S01]  /*fd60*/  LDL.64 R2, [R1+0x758] ;  /* 0x0007580001027983 */ /* 0x0023620000100a00 */
[----:B------:R-:W-:-:S03]  /*fd70*/  MOV R16, 0xfd90 ;  /* 0x0000fd9000107802 */ /* 0x000fc60000000f00 */
[----:B-1---5:R-:W-:Y:S05]  /*fd80*/  CALL.REL.NOINC `($_ZN7cutlass13device_kernelIN5flash19enable_sm80_to_sm89INS1_16FlashAttnBwdSm80INS1_25CollectiveMainloopBwdSm80ILi2ELi2EN4cute5tupleIJNS5_1CILi128EEES8_NS7_ILi64EEEEEENS_6half_tEfNS_4arch4Sm80ELb0ELb1ELb1ELb0ELb0ELb0ELb0ELb0ELi2ELi4ELi4ELi4ELb0EEENS1_24CollectiveEpilogueBwdGQAISA_fSD_Li256ELb0ELb0EEENS1_19SingleTileSchedulerILb0ELb0ELb0ELi128EEEEEEEEEvNT_6ParamsE$_ZN4cute3eso3ESOILb1ELb0EJNS_6LayoutINS_5tupleIJNS3_IJNS_1CILi8EEENS4_ILi1EEEEEENS4_ILi4EEEEEENS3_IJNS3_IJS6_NS4_ILi0EEEEEENS4_ILi2048EEEEEEEENS_10ViewEngineINS_8smem_ptrIPN7cutlass6half_tEEEEEEEC2ERKSE_RKSL_) ;  /* 0xffff7ec000007944 */ /* 0x022fea0003c3ffff */
[----:B------:R2:W5:Y:S01]  /*fd90*/  LDL.64 R4, [R1+0x758] ;  /* 0x0007580001047983 */ /* 0x0005620000100a00 */
[----:B------:R-:W-:Y:S01]  /*fda0*/  IMAD.MOV.U32 R79, RZ, RZ, R60 ;  /* 0x000000ffff4f7224 */ /* 0x000fe200078e003c */
[----:B-1----:R-:W-:-:S02]  /*fdb0*/  MOV R3, 0x1 ;  /* 0x0000000100037802 */ /* 0x002fc40000000f00 */
[----:B------:R-:W-:Y:S02]  /*fdc0*/  MOV R46, 0xfde0 ;  /* 0x0000fde0002e7802 */ /* 0x000fe40000000f00 */
[----:B--2--5:R-:W-:Y:S05]  /*fdd0*/  CALL.REL.NOINC `($_ZN7cutlass13device_kernelIN5flash19enable_sm80_to_sm89INS1_16FlashAttnBwdSm80INS1_25CollectiveMainloopBwdSm80ILi2ELi2EN4cute5tupleIJNS5_1CILi128EEES8_NS7_ILi64EEEEEENS_6half_tEfNS_4arch4Sm80ELb0ELb1ELb1ELb0ELb0ELb0ELb0ELb0ELi2ELi4ELi4ELi4ELb0EEENS1_24CollectiveEpilogueBwdGQAISA_fSD_Li256ELb0ELb0EEENS1_19SingleTileSchedulerILb0ELb0ELb0ELi128EEEEEEEEEvNT_6ParamsE$_ZN4cute3eso3ESOILb1ELb0EJNS_10UnderscoreES2_iEEC2ERKS2_S5_RKi) ;  /* 0xffff660000007944 */ /* 0x024fea0003c3ffff */
[----:B-1----:R-:W2:Y:S01]  /*fde0*/  LDL R3, [R1+0x758] ;  /* 0x0007580001037983 */ /* 0x002ea20000100800 */
[----:B------:R-:W-:Y:S02]  /*fdf0*/  MOV R12, 0xfe20 ;  /* 0x0000fe20000c7802 */ /* 0x000fe40000000f00 */
[----:B--2---:R-:W-:Y:S02]  /*fe00*/  SHF.L.U32 R3, R3, 0x5, RZ ;  /* 0x0000000503037819 */ /* 0x004fe400000006ff */
[----:B------:R-:W-:Y:S05]  /*fe10*/  CALL.REL.NOINC `($_ZN7cutlass13device_kernelIN5flash19enable_sm80_to_sm89INS1_16FlashAttnBwdSm80INS1_25CollectiveMainloopBwdSm80ILi2ELi2EN4cute5tupleIJNS5_1CILi128EEES8_NS7_ILi64EEEEEENS_6half_tEfNS_4arch4Sm80ELb0ELb1ELb1ELb0ELb0ELb0ELb0ELb0ELi2ELi4ELi4ELi4ELb0EEENS1_24CollectiveEpilogueBwdGQAISA_fSD_Li256ELb0ELb0EEENS1_19SingleTileSchedulerILb0ELb0ELb0ELi128EEEEEEEEEvNT_6ParamsE$_ZN4cute3eso3ESOILb1ELb0EJNS_6LayoutINS_5tupleIJNS3_IJNS_1CILi8EEENS4_ILi1EEEEEENS4_ILi4EEEEEENS3_IJNS3_IJS6_NS4_ILi0EEEEEES5_EEEEEiEEC2ERKSD_RKi) ;  /* 0xffff7f1000007944 */ /* 0x000fea0003c3ffff */
[----:B-1----:R-:W2:Y:S01]  /*fe20*/  LDL R3, [R1+0x758] ;  /* 0x0007580001037983 */ /* 0x002ea20000100800 */
[----:B------:R-:W-:Y:S01]  /*fe30*/  MOV R14, 0xfe70 ;  /* 0x0000fe70000e7802 */ /* 0x000fe20000000f00 */
[----:B--2---:R-:W-:-:S05]  /*fe40*/  IMAD.WIDE R12, R3, 0x2, R24 ;  /* 0x00000002030c7825 */ /* 0x004fca00078e0218 */
[----:B------:R-:W-:Y:S02]  /*fe50*/  MOV R15, R13 ;  /* 0x0000000d000f7202 */ /* 0x000fe40000000f00 */
[----:B------:R-:W-:Y:S05]  /*fe60*/  CALL.REL.NOINC `($_ZN7cutlass13device_kernelIN5flash19enable_sm80_to_sm89INS1_16FlashAttnBwdSm80INS1_25CollectiveMainloopBwdSm80ILi2ELi2EN4cute5tupleIJNS5_1CILi128EEES8_NS7_ILi64EEEEEENS_6half_tEfNS_4arch4Sm80ELb0ELb1ELb1ELb0ELb0ELb0ELb0ELb0ELi2ELi4ELi4ELi4ELb0EEENS1_24CollectiveEpilogueBwdGQAISA_fSD_Li256ELb0ELb0EEENS1_19SingleTileSchedulerILb0ELb0ELb0ELi128EEEEEEEEEvNT_6ParamsE$_ZN4cute3eso3ESOILb1ELb0EJNS_6LayoutINS_5tupleIJNS3_IJNS_1CILi8EEENS4_ILi1EEEEEENS4_ILi4EEEEEENS3_IJNS3_IJS6_NS4_ILi0EEEEEES5_EEEEENS_10ViewEngineIPN7cutlass6half_tEEEEEC2ERKSD_RKSI_) ;  /* 0xffff7e6000007944 */ /* 0x000fea0003c3ffff */
[----:B------:R2:W5:Y:S01]  /*fe70*/  LDL.64 R2, [R1+0x758] ;  /* 0x0007580001027983 */ /* 0x0005620000100a00 */
[----:B------:R-:W-:Y:S01]  /*fe80*/  IMAD.MOV.U32 R12, RZ, RZ, R4 ;  /* 0x000000ffff0c7224 */ /* 0x000fe200078e0004 */
[----:B------:R-:W-:Y:S02]  /*fe90*/  MOV R15, R5 ;  /* 0x00000005000f7202 */ /* 0x000fe40000000f00 */
[----:B------:R-:W-:Y:S02]  /*fea0*/  MOV R14, 0xfec0 ;  /* 0x0000fec0000e7802 */ /* 0x000fe40000000f00 */
[----:B-12--5:R-:W-:Y:S05]  /*feb0*/  CALL.REL.NOINC `($_ZN7cutlass13device_kernelIN5flash19enable_sm80_to_sm89INS1_16FlashAttnBwdSm80INS1_25CollectiveMainloopBwdSm80ILi2ELi2EN4cute5tupleIJNS5_1CILi128EEES8_NS7_ILi64EEEEEENS_6half_tEfNS_4arch4Sm80ELb0ELb1ELb1ELb0ELb0ELb0ELb0ELb0ELi2ELi4ELi4ELi4ELb0EEENS1_24CollectiveEpilogueBwdGQAISA_fSD_Li256ELb0ELb0EEENS1_19SingleTileSchedulerILb0ELb0ELb0ELi128EEEEEEEEEvNT_6ParamsE$_ZN4cute3eso3ESOILb1ELb0EJNS_6LayoutINS_5tupleIJNS3_IJNS_1CILi8EEENS4_ILi1EEEEEENS3_IJNS4_ILi4EEEEEEEEENS3_IJNS3_IJS6_NS4_ILi0EEEEEENS3_IJNS4_ILi2048EEEEEEEEEEENS_10ViewEngineINS_8smem_ptrIPN7cutlass6half_tEEEEEEEC2ERKSG_RKSN_) ;  /* 0xffff79e000007944 */ /* 0x026fea0003c3ffff */
[----:B------:R2:W5:Y:S01]  /*fec0*/  LDL.64 R4, [R1+0x758] ;  /* 0x0007580001047983 */ /* 0x0005620000100a00 */
        /* <DEDUP_REMOVED lines=258> */
[----:B-12---:R-:W-:Y:S05]  /*10ef0*/  CALL.REL.NOINC `($_ZN7cutlass13device_kernelIN5flash19enable_sm80_to_sm89INS1_16FlashAttnBwdSm80INS1_25CollectiveMainloopBwdSm80ILi2ELi2EN4cute5tupleIJNS5_1CILi128EEES8_NS7_ILi64EEEEEENS_6half_tEfNS_4arch4Sm80ELb0ELb1ELb1ELb0ELb0ELb0ELb0ELb0ELi2ELi4ELi4ELi4ELb0EEENS1_24CollectiveEpilogueBwdGQAISA_fSD_Li256ELb0ELb0EEENS1_19SingleTileSchedulerILb0ELb0ELb0ELi128EEEEEEEEEvNT_6ParamsE$_ZN4cute3eso3ESOILb1ELb0EJNS_10UnderscoreES2_iEEC2ERKS2_S5_RKi) ;  /* 0xffff54e000007944 */ /* 0x006fea0003c3ffff */
        /* <DEDUP_REMOVED lines=8> */
[----:B------:R-:W-:Y:S05]  /*10f80*/  CALL.REL.NOINC `($_ZN7cutlass13device_kernelIN5flash19enable_sm80_to_sm89INS1_16FlashAttnBwdSm80INS1_25CollectiveMainloopBwdSm80ILi2ELi2EN4cute5tupleIJNS5_1CILi128EEES8_NS7_ILi64EEEEEENS_6half_tEfNS_4arch4Sm80ELb0ELb1ELb1ELb0ELb0ELb0ELb0ELb0ELi2ELi4ELi4ELi4ELb0EEENS1_24CollectiveEpilogueBwdGQAISA_fSD_Li256ELb0ELb0EEENS1_19SingleTileSchedulerILb0ELb0ELb0ELi128EEEEEEEEEvNT_6ParamsE$_ZN4cute3eso3ESOILb1ELb0EJNS_6LayoutINS_5tupleIJNS3_IJNS_1CILi2EEES5_S5_EEES5_EEENS3_IJNS3_IJNS4_ILi1EEES5_NS4_ILi4EEEEEENS4_ILi8EEEEEEEEiEEC2ERKSD_RKi) ;  /* 0xffff669000007944 */ /* 0x000fea0003c3ffff */
[----:B-1----:R-:W2:Y:S01]  /*10f90*/  LDL R3, [R1+0x758] ;  /* 0x0007580001037983 */ /* 0x002ea20000100800 */
[----:B------:R-:W-:Y:S01]  /*10fa0*/  MOV R6, 0x10fe0 ;  /* 0x00010fe000067802 */ /* 0x000fe20000000f00 */
[----:B--2---:R-:W-:-:S05]  /*10fb0*/  IMAD.WIDE R10, R3, 0x2, R10 ;  /* 0x00000002030a7825 */ /* 0x004fca00078e020a */
[----:B------:R-:W-:Y:S02]  /*10fc0*/  MOV R3, R11 ;  /* 0x0000000b00037202 */ /* 0x000fe40000000f00 */
[----:B------:R-:W-:Y:S05]  /*10fd0*/  CALL.REL.NOINC `($_ZN7cutlass13device_kernelIN5flash19enable_sm80_to_sm89INS1_16FlashAttnBwdSm80INS1_25CollectiveMainloopBwdSm80ILi2ELi2EN4cute5tupleIJNS5_1CILi128EEES8_NS7_ILi64EEEEEENS_6half_tEfNS_4arch4Sm80ELb0ELb1ELb1ELb0ELb0ELb0ELb0ELb0ELi2ELi4ELi4ELi4ELb0EEENS1_24CollectiveEpilogueBwdGQAISA_fSD_Li256ELb0ELb0EEENS1_19SingleTileSchedulerILb0ELb0ELb0ELi128EEEEEEEEEvNT_6ParamsE$_ZN4cute3eso3ESOILb1ELb0EJNS_6LayoutINS_5tupleIJNS3_IJNS_1CILi2EEES5_S5_EEES5_EEENS3_IJNS3_IJNS4_ILi1EEES5_NS4_ILi4EEEEEENS4_ILi8EEEEEEEENS_10ViewEngineIPN7cutlass6half_tEEEEEC2ERKSD_RKSI_) ;  /* 0xffff65f000007944 */ /* 0x000fea0003c3ffff */
[----:B------:R2:W5:Y:S01]  /*10fe0*/  LDL.64 R34, [R1+0x758] ;  /* 0x0007580001227983 */ /* 0x0005620000100a00 */
[----:B------:R-:W-:Y:S01]  /*10ff0*/  IMAD.MOV.U32 R79, RZ, RZ, R60 ;  /* 0x000000ffff4f7224 */ /* 0x000fe200078e003c */
[----:B------:R-:W-:Y:S02]  /*11000*/  MOV R3, RZ ;  /* 0x000000ff00037202 */ /* 0x000fe40000000f00 */
[----:B------:R-:W-:Y:S02]  /*11010*/  MOV R46, 0x11030 ;  /* 0x00011030002e7802 */ /* 0x000fe40000000f00 */
[----:B-12--5:R-:W-:Y:S05]  /*11020*/  CALL.REL.NOINC `($_ZN7cutlass13device_kernelIN5flash19enable_sm80_to_sm89INS1_16FlashAttnBwdSm80INS1_25CollectiveMainloopBwdSm80ILi2ELi2EN4cute5tupleIJNS5_1CILi128EEES8_NS7_ILi64EEEEEENS_6half_tEfNS_4arch4Sm80ELb0ELb1ELb1ELb0ELb0ELb0ELb0ELb0ELi2ELi4ELi4ELi4ELb0EEENS1_24CollectiveEpilogueBwdGQAISA_fSD_Li256ELb0ELb0EEENS1_19SingleTileSchedulerILb0ELb0ELb0ELi128EEEEEEEEEvNT_6ParamsE$_ZN4cute3eso3ESOILb1ELb0EJNS_10UnderscoreES2_iEEC2ERKS2_S5_RKi) ;  /* 0xffff53b000007944 */ /* 0x026fea0003c3ffff */
        /* <DEDUP_REMOVED lines=8> */
[----:B------:R-:W-:Y:S05]  /*110b0*/  CALL.REL.NOINC `($_ZN7cutlass13device_kernelIN5flash19enable_sm80_to_sm89INS1_16FlashAttnBwdSm80INS1_25CollectiveMainloopBwdSm80ILi2ELi2EN4cute5tupleIJNS5_1CILi128EEES8_NS7_ILi64EEEEEENS_6half_tEfNS_4arch4Sm80ELb0ELb1ELb1ELb0ELb0ELb0ELb0ELb0ELi2ELi4ELi4ELi4ELb0EEENS1_24CollectiveEpilogueBwdGQAISA_fSD_Li256ELb0ELb0EEENS1_19SingleTileSchedulerILb0ELb0ELb0ELi128EEEEEEEEEvNT_6ParamsE$_ZN4cute3eso3ESOILb1ELb0EJNS_6LayoutINS_5tupleIJNS3_IJNS_1CILi2EEES5_EEENS4_ILi8EEEEEENS3_IJNS3_IJNS4_ILi1EEES5_EEENS4_ILi4EEEEEEEEiEEC2ERKSD_RKi) ;  /* 0xffff632000007944 */ /* 0x000fea0003c3ffff */
[----:B-1----:R-:W2:Y:S01]  /*110c0*/  LDL R3, [R1+0x758] ;  /* 0x0007580001037983 */ /* 0x002ea20000100800 */
[----:B------:R-:W-:Y:S01]  /*110d0*/  MOV R4, 0x11110 ;  /* 0x0001111000047802 */ /* 0x000fe20000000f00 */
[----:B--2---:R-:W-:-:S05]  /*110e0*/  IMAD.WIDE R2, R3, 0x2, R8 ;  /* 0x0000000203027825 */ /* 0x004fca00078e0208 */
[----:B------:R-:W-:Y:S02]  /*110f0*/  MOV R6, R2 ;  /* 0x0000000200067202 */ /* 0x000fe40000000f00 */
[----:B------:R-:W-:Y:S05]  /*11100*/  CALL.REL.NOINC `($_ZN7cutlass13device_kernelIN5flash19enable_sm80_to_sm89INS1_16FlashAttnBwdSm80INS1_25CollectiveMainloopBwdSm80ILi2ELi2EN4cute5tupleIJNS5_1CILi128EEES8_NS7_ILi64EEEEEENS_6half_tEfNS_4arch4Sm80ELb0ELb1ELb1ELb0ELb0ELb0ELb0ELb0ELi2ELi4ELi4ELi4ELb0EEENS1_24CollectiveEpilogueBwdGQAISA_fSD_Li256ELb0ELb0EEENS1_19SingleTileSchedulerILb0ELb0ELb0ELi128EEEEEEEEEvNT_6ParamsE$_ZN4cute3eso3ESOILb1ELb0EJNS_6LayoutINS_5tupleIJNS3_IJNS_1CILi2EEES5_EEENS4_ILi8EEEEEENS3_IJNS3_IJNS4_ILi1EEES5_EEENS4_ILi4EEEEEEEENS_10ViewEngineIPN7cutlass6half_tEEEEEC2ERKSD_RKSI_) ;  /* 0xffff628000007944 */ /* 0x000fea0003c3ffff */
[----:B------:R2:W5:Y:S04]  /*11110*/  LDL.64 R40, [R1+0x758] ;  /* 0x0007580001287983 */ /* 0x0005680000100a00 */
[----:B------:R2:W-:Y:S02]  /*11120*/  STL [R1+0x770], RZ ;  /* 0x000770ff01007387 */ /* 0x0005e40000100800 */
.L_x_2822:
[----:B------:R-:W-:Y:S02]  /*11130*/  LOP3.LUT R33, R32, 0x1, RZ, 0xc0, !PT ;  /* 0x0000000120217812 */ /* 0x000fe400078ec0ff */
[----:B-1----:R-:W-:Y:S03]  /*11140*/  MOV R36, 0x11170 ;  /* 0x0001117000247802 */ /* 0x002fe60000000f00 */
[----:B------:R-:W-:Y:S02]  /*11150*/  IMAD.MOV.U32 R38, RZ, RZ, R33 ;  /* 0x000000ffff267224 */ /* 0x000fe400078e0021 */
[----:B-12--5:R-:W-:Y:S05]  /*11160*/  CALL.REL.NOINC `($_ZN7cutlass13device_kernelIN5flash19enable_sm80_to_sm89INS1_16FlashAttnBwdSm80INS1_25CollectiveMainloopBwdSm80ILi2ELi2EN4cute5tupleIJNS5_1CILi128EEES8_NS7_ILi64EEEEEENS_6half_tEfNS_4arch4Sm80ELb0ELb1ELb1ELb0ELb0ELb0ELb0ELb0ELi2ELi4ELi4ELi4ELb0EEENS1_24CollectiveEpilogueBwdGQAISA_fSD_Li256ELb0ELb0EEENS1_19SingleTileSchedulerILb0ELb0ELb0ELi128EEEEEEEEEvNT_6ParamsE$_ZN4cute3eso3ESOILb1ELb0EJNS_10UnderscoreEiiEEC2ERKS2_RKiS7_) ;  /* 0xffff530000007944 */ /* 0x026fea0003c3ffff */
[----:B------:R-:W-:Y:S01]  /*11170*/  MOV R4, 0x111c0 ;  /* 0x000111c000047802 */ /* 0x000fe20000000f00 */
[----:B-1----:R-:W2:Y:S02]  /*11180*/  LDL.64 R2, [R1+0x758] ;  /* 0x0007580001027983 */ /* 0x002ea40000100a00 */
[----:B--2---:R-:W-:Y:S05]  /*11190*/  IMAD R3, R3, 0x2, R2 ;  /* 0x0000000203037824 */ /* 0x004fea00078e0202 */
[----:B------:R-:W-:Y:S02]  /*111a0*/  SHF.L.U32 R3, R3, 0x2, RZ ;  /* 0x0000000203037819 */ /* 0x000fe400000006ff */
[----:B------:R-:W-:Y:S05]  /*111b0*/  CALL.REL.NOINC `($_ZN7cutlass13device_kernelIN5flash19enable_sm80_to_sm89INS1_16FlashAttnBwdSm80INS1_25CollectiveMainloopBwdSm80ILi2ELi2EN4cute5tupleIJNS5_1CILi128EEES8_NS7_ILi64EEEEEENS_6half_tEfNS_4arch4Sm80ELb0ELb1ELb1ELb0ELb0ELb0ELb0ELb0ELi2ELi4ELi4ELi4ELb0EEENS1_24CollectiveEpilogueBwdGQAISA_fSD_Li256ELb0ELb0EEENS1_19SingleTileSchedulerILb0ELb0ELb0ELi128EEEEEEEEEvNT_6ParamsE$_ZN4cute3eso3ESOILb1ELb0EJNS_6LayoutINS_5tupleIJNS3_IJNS_1CILi2EEES5_EEEEEENS3_IJNS3_IJNS4_ILi1EEES5_EEEEEEEEiEEC2ERKSB_RKi) ;  /* 0xffff60c000007944 */ /* 0x000fea0003c3ffff */
[----:B------:R-:W-:Y:S01]  /*111c0*/  MOV R4, 0x11210 ;  /* 0x0001121000047802 */ /* 0x000fe20000000f00 */
[----:B-1----:R-:W2:Y:S02]  /*111d0*/  LDL R3, [R1+0x758] ;  /* 0x0007580001037983 */ /* 0x002ea40000100800 */
[C---:B--2---:R-:W-:Y:S04]  /*111e0*/  LEA R8, P0, R3.reuse, R22, 0x2 ;  /* 0x0000001603087211 */ /* 0x044fe800078010ff */
[----:B------:R-:W-:Y:S04]  /*111f0*/  LEA.HI.X.SX32 R3, R3, R23, 0x2, P0 ;  /* 0x0000001703037211 */ /* 0x000fe800000f16ff */
[----:B------:R-:W-:Y:S05]  /*11200*/  CALL.REL.NOINC `($_ZN7cutlass13device_kernelIN5flash19enable_sm80_to_sm89INS1_16FlashAttnBwdSm80INS1_25CollectiveMainloopBwdSm80ILi2ELi2EN4cute5tupleIJNS5_1CILi128EEES8_NS7_ILi64EEEEEENS_6half_tEfNS_4arch4Sm80ELb0ELb1ELb1ELb0ELb0ELb0ELb0ELb0ELi2ELi4ELi4ELi4ELb0EEENS1_24CollectiveEpilogueBwdGQAISA_fSD_Li256ELb0ELb0EEENS1_19SingleTileSchedulerILb0ELb0ELb0ELi128EEEEEEEEEvNT_6ParamsE$_ZN4cute3eso3ESOILb1ELb0EJNS_6LayoutINS_5tupleIJNS3_IJNS_1CILi2EEES5_EEEEEENS3_IJNS3_IJNS4_ILi1EEES5_EEEEEEEENS_10ViewEngineIPfEEEEC2ERKSB_RKSE_) ;  /* 0xffff602000007944 */ /* 0x000fea0003c3ffff */
[----:B------:R-:W-:Y:S01]  /*11210*/  MOV R47, R33 ;  /* 0x00000021002f7202 */ /* 0x000fe20000000f00 */
[----:B-1----:R1:W5:Y:S01]  /*11220*/  LDL.64 R8, [R1+0x758] ;  /* 0x0007580001087983 */ /* 0x0023620000100a00 */
[----:B------:R-:W-:Y:S01]  /*11230*/  MOV R46, 0x11260 ;  /* 0x00011260002e7802 */ /* 0x000fe20000000f00 */
[----:B------:R-:W-:Y:S02]  /*11240*/  IMAD.MOV.U32 R79, RZ, RZ, R60 ;  /* 0x000000ffff4f7224 */ /* 0x000fe400078e003c */
[----:B-1---5:R-:W-:Y:S05]  /*11250*/  CALL.REL.NOINC `($_ZN7cutlass13device_kernelIN5flash19enable_sm80_to_sm89INS1_16FlashAttnBwdSm80INS1_25CollectiveMainloopBwdSm80ILi2ELi2EN4cute5tupleIJNS5_1CILi128EEES8_NS7_ILi64EEEEEENS_6half_tEfNS_4arch4Sm80ELb0ELb1ELb1ELb0ELb0ELb0ELb0ELb0ELi2ELi4ELi4ELi4ELb0EEENS1_24CollectiveEpilogueBwdGQAISA_fSD_Li256ELb0ELb0EEENS1_19SingleTileSchedulerILb0ELb0ELb0ELi128EEEEEEEEEvNT_6ParamsE$_ZN4cute3eso3ESOILb1ELb0EJNS_10UnderscoreEiEEC2ERKS2_RKi) ;  /* 0xffff51c000007944 */ /* 0x022fea0003c3ffff */
[----:B------:R-:W-:Y:S01]  /*11260*/  MOV R4, 0x112a0 ;  /* 0x000112a000047802 */ /* 0x000fe20000000f00 */
[----:B------:R-:W2:Y:S02]  /*11270*/  LDL R3, [R1+0x758] ;  /* 0x0007580001037983 */ /* 0x000ea40000100800 */
[----:B--2---:R-:W-:Y:S02]  /*11280*/  SHF.L.U32 R3, R3, 0x3, RZ ;  /* 0x0000000303037819 */ /* 0x004fe400000006ff */
[----:B-1----:R-:W-:Y:S05]  /*11290*/  CALL.REL.NOINC `($_ZN7cutlass13device_kernelIN5flash19enable_sm80_to_sm89INS1_16FlashAttnBwdSm80INS1_25CollectiveMainloopBwdSm80ILi2ELi2EN4cute5tupleIJNS5_1CILi128EEES8_NS7_ILi64EEEEEENS_6half_tEfNS_4arch4Sm80ELb0ELb1ELb1ELb0ELb0ELb0ELb0ELb0ELi2ELi4ELi4ELi4ELb0EEENS1_24CollectiveEpilogueBwdGQAISA_fSD_Li256ELb0ELb0EEENS1_19SingleTileSchedulerILb0ELb0ELb0ELi128EEEEEEEEEvNT_6ParamsE$_ZN4cute3eso3ESOILb1ELb0EJNS_6LayoutINS_5tupleIJNS3_IJNS_1CILi2EEES5_S5_EEEEEENS3_IJNS3_IJNS4_ILi1EEES5_NS4_ILi4EEEEEEEEEEEiEEC2ERKSC_RKi) ;  /* 0xffff626000007944 */ /* 0x002fea0003c3ffff */
[----:B------:R-:W-:Y:S01]  /*112a0*/  MOV R4, 0x112f0 ;  /* 0x000112f000047802 */ /* 0x000fe20000000f00 */
[----:B-1----:R-:W2:Y:S02]  /*112b0*/  LDL R3, [R1+0x758] ;  /* 0x0007580001037983 */ /* 0x002ea40000100800 */
[C---:B--2---:R-:W-:Y:S04]  /*112c0*/  LEA R6, P0, R3.reuse, R34, 0x1 ;  /* 0x0000002203067211 */ /* 0x044fe800078008ff */
[----:B------:R-:W-:Y:S04]  /*112d0*/  LEA.HI.X.SX32 R3, R3, R35, 0x1, P0 ;  /* 0x0000002303037211 */ /* 0x000fe800000f0eff */
[----:B------:R-:W-:Y:S05]  /*112e0*/  CALL.REL.NOINC `($_ZN7cutlass13device_kernelIN5flash19enable_sm80_to_sm89INS1_16FlashAttnBwdSm80INS1_25CollectiveMainloopBwdSm80ILi2ELi2EN4cute5tupleIJNS5_1CILi128EEES8_NS7_ILi64EEEEEENS_6half_tEfNS_4arch4Sm80ELb0ELb1ELb1ELb0ELb0ELb0ELb0ELb0ELi2ELi4ELi4ELi4ELb0EEENS1_24CollectiveEpilogueBwdGQAISA_fSD_Li256ELb0ELb0EEENS1_19SingleTileSchedulerILb0ELb0ELb0ELi128EEEEEEEEEvNT_6ParamsE$_ZN4cute3eso3ESOILb1ELb0EJNS_6LayoutINS_5tupleIJNS3_IJNS_1CILi2EEES5_S5_EEEEEENS3_IJNS3_IJNS4_ILi1EEES5_NS4_ILi4EEEEEEEEEEENS_10ViewEngineIPN7cutlass6half_tEEEEEC2ERKSC_RKSH_) ;  /* 0xffff61c000007944 */ /* 0x000fea0003c3ffff */
[----:B------:R-:W-:Y:S01]  /*112f0*/  MOV R47, R32 ;  /* 0x00000020002f7202 */ /* 0x000fe20000000f00 */
[----:B------:R2:W5:Y:S01]  /*11300*/  LDL.64 R12, [R1+0x758] ;  /* 0x00075800010c7983 */ /* 0x0005620000100a00 */
[----:B------:R-:W-:Y:S01]  /*11310*/  MOV R46, 0x11340 ;  /* 0x00011340002e7802 */ /* 0x000fe20000000f00 */
[----:B------:R-:W-:Y:S02]  /*11320*/  IMAD.MOV.U32 R79, RZ, RZ, R60 ;  /* 0x000000ffff4f7224 */ /* 0x000fe400078e003c */
[----:B-12--5:R-:W-:Y:S05]  /*11330*/  CALL.REL.NOINC `($_ZN7cutlass13device_kernelIN5flash19enable_sm80_to_sm89INS1_16FlashAttnBwdSm80INS1_25CollectiveMainloopBwdSm80ILi2ELi2EN4cute5tupleIJNS5_1CILi128EEES8_NS7_ILi64EEEEEENS_6half_tEfNS_4arch4Sm80ELb0ELb1ELb1ELb0ELb0ELb0ELb0ELb0ELi2ELi4ELi4ELi4ELb0EEENS1_24CollectiveEpilogueBwdGQAISA_fSD_Li256ELb0ELb0EEENS1_19SingleTileSchedulerILb0ELb0ELb0ELi128EEEEEEEEEvNT_6ParamsE$_ZN4cute3eso3ESOILb1ELb0EJNS_10UnderscoreEiEEC2ERKS2_RKi) ;  /* 0xffff50e000007944 */ /* 0x026fea0003c3ffff */
[----:B------:R-:W-:Y:S01]  /*11340*/  MOV R4, 0x11380 ;  /* 0x0001138000047802 */ /* 0x000fe20000000f00 */
[----:B------:R-:W2:Y:S02]  /*11350*/  LDL R3, [R1+0x758] ;  /* 0x0007580001037983 */ /* 0x000ea40000100800 */
[----:B--2---:R-:W-:Y:S02]  /*11360*/  SHF.L.U32 R3, R3, 0x2, RZ ;  /* 0x0000000203037819 */ /* 0x004fe400000006ff */
[----:B-1----:R-:W-:Y:S05]  /*11370*/  CALL.REL.NOINC `($_ZN7cutlass13device_kernelIN5flash19enable_sm80_to_sm89INS1_16FlashAttnBwdSm80INS1_25CollectiveMainloopBwdSm80ILi2ELi2EN4cute5tupleIJNS5_1CILi128EEES8_NS7_ILi64EEEEEENS_6half_tEfNS_4arch4Sm80ELb0ELb1ELb1ELb0ELb0ELb0ELb0ELb0ELi2ELi4ELi4ELi4ELb0EEENS1_24CollectiveEpilogueBwdGQAISA_fSD_Li256ELb0ELb0EEENS1_19SingleTileSchedulerILb0ELb0ELb0ELi128EEEEEEEEEvNT_6ParamsE$_ZN4cute3eso3ESOILb1ELb0EJNS_6LayoutINS_5tupleIJNS3_IJNS_1CILi2EEES5_EEEEEENS3_IJNS3_IJNS4_ILi1EEES5_EEEEEEEEiEEC2ERKSB_RKi) ;  /* 0xffff5f0000007944 */ /* 0x002fea0003c3ffff */
[----:B------:R-:W-:Y:S01]  /*11380*/  MOV R4, 0x113d0 ;  /* 0x000113d000047802 */ /* 0x000fe20000000f00 */
[----:B-1----:R-:W2:Y:S02]  /*11390*/  LDL R3, [R1+0x758] ;  /* 0x0007580001037983 */ /* 0x002ea40000100800 */
[C---:B--2---:R-:W-:Y:S04]  /*113a0*/  LEA R6, P0, R3.reuse, R40, 0x1 ;  /* 0x0000002803067211 */ /* 0x044fe800078008ff */
[----:B------:R-:W-:Y:S04]  /*113b0*/  LEA.HI.X.SX32 R3, R3, R41, 0x1, P0 ;  /* 0x0000002903037211 */ /* 0x000fe800000f0eff */
[----:B------:R-:W-:Y:S05]  /*113c0*/  CALL.REL.NOINC `($_ZN7cutlass13device_kernelIN5flash19enable_sm80_to_sm89INS1_16FlashAttnBwdSm80INS1_25CollectiveMainloopBwdSm80ILi2ELi2EN4cute5tupleIJNS5_1CILi128EEES8_NS7_ILi64EEEEEENS_6half_tEfNS_4arch4Sm80ELb0ELb1ELb1ELb0ELb0ELb0ELb0ELb0ELi2ELi4ELi4ELi4ELb0EEENS1_24CollectiveEpilogueBwdGQAISA_fSD_Li256ELb0ELb0EEENS1_19SingleTileSchedulerILb0ELb0ELb0ELi128EEEEEEEEEvNT_6ParamsE$_ZN4cute3eso3ESOILb1ELb0EJNS_6LayoutINS_5tupleIJNS3_IJNS_1CILi2EEES5_EEEEEENS3_IJNS3_IJNS4_ILi1EEES5_EEEEEEEENS_10ViewEngineIPN7cutlass6half_tEEEEEC2ERKSB_RKSG_) ;  /* 0xffff5e1000007944 */ /* 0x000fea0003c3ffff */
[----:B------:R-:W-:Y:S01]  /*113d0*/  MOV R38, R33 ;  /* 0x0000002100267202 */ /* 0x000fe20000000f00 */
[----:B------:R2:W5:Y:S01]  /*113e0*/  LDL.64 R10, [R1+0x758] ;  /* 0x00075800010a7983 */ /* 0x0005620000100a00 */
[----:B------:R-:W-:Y:S03]  /*113f0*/  MOV R36, 0x11410 ;  /* 0x0001141000247802 */ /* 0x000fe60000000f00 */
        /* <DEDUP_REMOVED lines=10> */
[----:B------:R-:W-:Y:S05]  /*114a0*/  CALL.REL.NOINC `($_ZN7cutlass13device_kernelIN5flash19enable_sm80_to_sm89INS1_16FlashAttnBwdSm80INS1_25CollectiveMainloopBwdSm80ILi2ELi2EN4cute5tupleIJNS5_1CILi128EEES8_NS7_ILi64EEEEEENS_6half_tEfNS_4arch4Sm80ELb0ELb1ELb1ELb0ELb0ELb0ELb0ELb0ELi2ELi4ELi4ELi4ELb0EEENS1_24CollectiveEpilogueBwdGQAISA_fSD_Li256ELb0ELb0EEENS1_19SingleTileSchedulerILb0ELb0ELb0ELi128EEEEEEEEEvNT_6ParamsE$_ZN4cute3eso3ESOILb1ELb0EJNS_6LayoutINS_5tupleIJNS3_IJNS_1CILi2EEES5_EEEEEENS3_IJNS3_IJNS4_ILi1EEES5_EEEEEEEENS_10ViewEngineIPKfEEEEC2ERKSB_RKSF_) ;  /* 0xffff5ce000007944 */ /* 0x000fea0003c3ffff */
[----:B-1----:R1:W5:Y:S01]  /*114b0*/  LDL.64 R6, [R1+0x758] ;  /* 0x0007580001067983 */ /* 0x0023620000100a00 */
[----:B------:R-:W-:Y:S03]  /*114c0*/  MOV R4, 0x114e0 ;  /* 0x000114e000047802 */ /* 0x000fe60000000f00 */
[----:B-1---5:R-:W-:Y:S05]  /*114d0*/  CALL.REL.NOINC `($_ZN7cutlass13device_kernelIN5flash19enable_sm80_to_sm89INS1_16FlashAttnBwdSm80INS1_25CollectiveMainloopBwdSm80ILi2ELi2EN4cute5tupleIJNS5_1CILi128EEES8_NS7_ILi64EEEEEENS_6half_tEfNS_4arch4Sm80ELb0ELb1ELb1ELb0ELb0ELb0ELb0ELb0ELi2ELi4ELi4ELi4ELb0EEENS1_24CollectiveEpilogueBwdGQAISA_fSD_Li256ELb0ELb0EEENS1_19SingleTileSchedulerILb0ELb0ELb0ELi128EEEEEEEEEvNT_6ParamsE$_ZN4cute3eso3ESOILb1ELb0EJNS_6LayoutINS_5tupleIJNS3_IJNS_1CILi1EEENS4_ILi2EEES6_EEEEEENS3_IJNS3_IJS5_S5_S6_EEEEEEEENS_10ViewEngineIPjEEEEC2ERKSB_RKSE_) ;  /* 0xffff5c3000007944 */ /* 0x022fea0003c3ffff */
[----:B------:R-:W-:Y:S01]  /*114e0*/  MOV R3, R11 ;  /* 0x0000000b00037202 */ /* 0x000fe20000000f00 */
[----:B------:R2:W5:Y:S01]  /*114f0*/  LDL.64 R14, [R1+0x758] ;  /* 0x00075800010e7983 */ /* 0x0005620000100a00 */
[----:B------:R-:W-:Y:S03]  /*11500*/  MOV R4, 0x11520 ;  /* 0x0001152000047802 */ /* 0x000fe60000000f00 */
[----:B-12--5:R-:W-:Y:S05]  /*11510*/  CALL.REL.NOINC `($_ZN7cutlass13device_kernelIN5flash19enable_sm80_to_sm89INS1_16FlashAttnBwdSm80INS1_25CollectiveMainloopBwdSm80ILi2ELi2EN4cute5tupleIJNS5_1CILi128EEES8_NS7_ILi64EEEEEENS_6half_tEfNS_4arch4Sm80ELb0ELb1ELb1ELb0ELb0ELb0ELb0ELb0ELi2ELi4ELi4ELi4ELb0EEENS1_24CollectiveEpilogueBwdGQAISA_fSD_Li256ELb0ELb0EEENS1_19SingleTileSchedulerILb0ELb0ELb0ELi128EEEEEEEEEvNT_6ParamsE$_ZN4cute3eso3ESOILb1ELb0EJNS_6LayoutINS_5tupleIJNS3_IJNS_1CILi1EEENS4_ILi2EEEEEEEEENS3_IJNS3_IJS5_S5_EEEEEEEENS_10ViewEngineIPjEEEEC2ERKSB_RKSE_) ;  /* 0xffff5b0000007944 */ /* 0x026fea0003c3ffff */
[----:B------:R-:W-:Y:S01]  /*11520*/  MOV R3, R9 ;  /* 0x0000000900037202 */ /* 0x000fe20000000f00 */
[----:B------:R2:W5:Y:S01]  /*11530*/  LDL.64 R16, [R1+0x758] ;  /* 0x0007580001107983 */ /* 0x0005620000100a00 */
[----:B------:R-:W-:Y:S03]  /*11540*/  MOV R4, 0x11560 ;  /* 0x0001156000047802 */ /* 0x000fe60000000f00 */
[----:B-12--5:R-:W-:Y:S05]  /*11550*/  CALL.REL.NOINC `($_ZN7cutlass13device_kernelIN5flash19enable_sm80_to_sm89INS1_16FlashAttnBwdSm80INS1_25CollectiveMainloopBwdSm80ILi2ELi2EN4cute5tupleIJNS5_1CILi128EEES8_NS7_ILi64EEEEEENS_6half_tEfNS_4arch4Sm80ELb0ELb1ELb1ELb0ELb0ELb0ELb0ELb0ELi2ELi4ELi4ELi4ELb0EEENS1_24CollectiveEpilogueBwdGQAISA_fSD_Li256ELb0ELb0EEENS1_19SingleTileSchedulerILb0ELb0ELb0ELi128EEEEEEEEEvNT_6ParamsE$_ZN4cute3eso3ESOILb1ELb0EJNS_6LayoutINS_5tupleIJNS3_IJNS_1CILi2EEES5_EEEEEENS3_IJNS3_IJNS4_ILi1EEES5_EEEEEEEENS_10ViewEngineIPfEEEEC2ERKSB_RKSE_) ;  /* 0xffff5cd000007944 */ /* 0x026fea0003c3ffff */
[----:B------:R-:W-:Y:S01]  /*11560*/  MOV R3, R7 ;  /* 0x0000000700037202 */ /* 0x000fe20000000f00 */
[----:B------:R2:W5:Y:S01]  /*11570*/  LDL.64 R42, [R1+0x758] ;  /* 0x00075800012a7983 */ /* 0x0005620000100a00 */
[----:B------:R-:W-:Y:S03]  /*11580*/  MOV R4, 0x115a0 ;  /* 0x000115a000047802 */ /* 0x000fe60000000f00 */
[----:B-12--5:R-:W-:Y:S05]  /*11590*/  CALL.REL.NOINC `($_ZN7cutlass13device_kernelIN5flash19enable_sm80_to_sm89INS1_16FlashAttnBwdSm80INS1_25CollectiveMainloopBwdSm80ILi2ELi2EN4cute5tupleIJNS5_1CILi128EEES8_NS7_ILi64EEEEEENS_6half_tEfNS_4arch4Sm80ELb0ELb1ELb1ELb0ELb0ELb0ELb0ELb0ELi2ELi4ELi4ELi4ELb0EEENS1_24CollectiveEpilogueBwdGQAISA_fSD_Li256ELb0ELb0EEENS1_19SingleTileSchedulerILb0ELb0ELb0ELi128EEEEEEEEEvNT_6ParamsE$_ZN4cute3eso3ESOILb1ELb0EJNS_6LayoutINS_5tupleIJNS3_IJNS_1CILi2EEES5_EEEEEENS3_IJNS3_IJNS4_ILi1EEES5_EEEEEEEENS_10ViewEngineIPKfEEEEC2ERKSB_RKSF_) ;  /* 0xffff5bf000007944 */ /* 0x026fea0003c3ffff */
        /* <DEDUP_REMOVED lines=23> */
[----:B-1----:R-:W-:Y:S05]  /*11710*/  CALL.REL.NOINC `($_ZN7cutlass13device_kernelIN5flash19enable_sm80_to_sm89INS1_16FlashAttnBwdSm80INS1_25CollectiveMainloopBwdSm80ILi2ELi2EN4cute5tupleIJNS5_1CILi128EEES8_NS7_ILi64EEEEEENS_6half_tEfNS_4arch4Sm80ELb0ELb1ELb1ELb0ELb0ELb0ELb0ELb0ELi2ELi4ELi4ELi4ELb0EEENS1_24CollectiveEpilogueBwdGQAISA_fSD_Li256ELb0ELb0EEENS1_19SingleTileSchedulerILb0ELb0ELb0ELi128EEEEEEEEEvNT_6ParamsE$_ZN4cute3eso3ESOILb1ELb0EJNS_10UnderscoreEiiEEC2ERKS2_RKiS7_) ;  /* 0xffff4d5000007944 */ /* 0x002fea0003c3ffff */
        /* <DEDUP_REMOVED lines=99> */
[----:B-1----:R-:W-:Y:S05]  /*11d50*/  CALL.REL.NOINC `($_ZN7cutlass13device_kernelIN5flash19enable_sm80_to_sm89INS1_16FlashAttnBwdSm80INS1_25CollectiveMainloopBwdSm80ILi2ELi2EN4cute5tupleIJNS5_1CILi128EEES8_NS7_ILi64EEEEEENS_6half_tEfNS_4arch4Sm80ELb0ELb1ELb1ELb0ELb0ELb0ELb0ELb0ELi2ELi4ELi4ELi4ELb0EEENS1_24CollectiveEpilogueBwdGQAISA_fSD_Li256ELb0ELb0EEENS1_19SingleTileSchedulerILb0ELb0ELb0ELi128EEEEEEEEEvNT_6ParamsE$_ZN4cute3eso3ESOILb1ELb0EJNS_10UnderscoreES2_iEEC2ERKS2_S5_RKi) ;  /* 0xffff468000007944 */ /* 0x002fea0003c3ffff */
        /* <DEDUP_REMOVED lines=500> */
[----:B------:R-:W-:Y:S02]  /*13ca0*/  MOV R3, 0x1 ;  /* 0x0000000100037802 */ /* 0x000fe40000000f00 */
        /* <DEDUP_REMOVED lines=18> */
.L_x_2823:
        /* <DEDUP_REMOVED lines=194> */
[----:B------:R-:W-:Y:S05]  /*149f0*/  CALL.REL.NOINC `($_ZN7cutlass13device_kernelIN5flash19enable_sm80_to_sm89INS1_16FlashAttnBwdSm80INS1_25CollectiveMainloopBwdSm80ILi2ELi2EN4cute5tupleIJNS5_1CILi128EEES8_NS7_ILi64EEEEEENS_6half_tEfNS_4arch4Sm80ELb0ELb1ELb1ELb0ELb0ELb0ELb0ELb0ELi2ELi4ELi4ELi4ELb0EEENS1_24CollectiveEpilogueBwdGQAISA_fSD_Li256ELb0ELb0EEENS1_19SingleTileSchedulerILb0ELb0ELb0ELi128EEEEEEEEEvNT_6ParamsE$_ZN4cute3eso3ESOILb1ELb0EJNS_10UnderscoreES2_iEEC2ERKS2_S5_RKi) ;  /* 0xffff19e000007944 */ /* 0x000fea0003c3ffff */
        /* <DEDUP_REMOVED lines=493> */
[----:B-1----:R-:W2:Y:S02]  /*168d0*/  LDL R3, [R1+0x758] ;  /* 0x0007580001037983 */ /* 0x002ea40000100800 */
[----:B--2---:R-:W-:Y:S01]  /*168e0*/  IMAD.WIDE R2, R3, 0x2, R6 ;  /* 0x0000000203027825 */ /* 0x004fe200078e0206 */
[----:B------:R-:W-:-:S04]  /*168f0*/  MOV R6, 0x16920 ;  /* 0x0001692000067802 */ /* 0x000fc80000000f00 */
        /* <DEDUP_REMOVED lines=16> */
[----:B-1----:R-:W2:Y:S02]  /*16a00*/  LDL R3, [R1+0x758] ;  /* 0x0007580001037983 */ /* 0x002ea40000100800 */
[----:B--2---:R-:W-:Y:S01]  /*16a10*/  IMAD.WIDE R2, R3, 0x2, R4 ;  /* 0x0000000203027825 */ /* 0x004fe200078e0204 */
[----:B------:R-:W-:-:S04]  /*16a20*/  MOV R4, 0x16a50 ;  /* 0x00016a5000047802 */ /* 0x000fc80000000f00 */
[----:B------:R-:W-:Y:S02]  /*16a30*/  MOV R6, R2 ;  /* 0x0000000200067202 */ /* 0x000fe40000000f00 */
[----:B------:R-:W-:Y:S05]  /*16a40*/  CALL.REL.NOINC `($_ZN7cutlass13device_kernelIN5flash19enable_sm80_to_sm89INS1_16FlashAttnBwdSm80INS1_25CollectiveMainloopBwdSm80ILi2ELi2EN4cute5tupleIJNS5_1CILi128EEES8_NS7_ILi64EEEEEENS_6half_tEfNS_4arch4Sm80ELb0ELb1ELb1ELb0ELb0ELb0ELb0ELb0ELi2ELi4ELi4ELi4ELb0EEENS1_24CollectiveEpilogueBwdGQAISA_fSD_Li256ELb0ELb0EEENS1_19SingleTileSchedulerILb0ELb0ELb0ELi128EEEEEEEEEvNT_6ParamsE$_ZN4cute3eso3ESOILb1ELb0EJNS_6LayoutINS_5tupleIJNS3_IJNS_1CILi2EEES5_EEENS4_ILi8EEEEEENS3_IJNS3_IJNS4_ILi1EEES5_EEENS4_ILi4EEEEEEEENS_10ViewEngineIPN7cutlass6half_tEEEEEC2ERKSD_RKSI_) ;  /* 0xffff094000007944 */ /* 0x000fea0003c3ffff */
[----:B------:R2:W5:Y:S04]  /*16a50*/  LDL.64 R26, [R1+0x758] ;  /* 0x00075800011a7983 */ /* 0x0005680000100a00 */
[----:B------:R2:W-:Y:S02]  /*16a60*/  STL [R1+0x770], RZ ;  /* 0x000770ff01007387 */ /* 0x0005e40000100800 */
.L_x_2824:
[----:B-1----:R-:W-:Y:S02]  /*16a70*/  LOP3.LUT R20, R32, 0x1, RZ, 0xc0, !PT ;  /* 0x0000000120147812 */ /* 0x002fe400078ec0ff */
[----:B------:R-:W-:Y:S03]  /*16a80*/  MOV R36, 0x16ab0 ;  /* 0x00016ab000247802 */ /* 0x000fe60000000f00 */
        /* <DEDUP_REMOVED lines=228> */
.L_x_2825:
[----:B------:R-:W-:Y:S02]  /*178d0*/  LOP3.LUT R21, R20, 0x1, RZ, 0xc0, !PT ;  /* 0x0000000114157812 */ /* 0x000fe400078ec0ff */
[----:B------:R-:W-:Y:S03]  /*178e0*/  MOV R36, 0x17910 ;  /* 0x0001791000247802 */ /* 0x000fe60000000f00 */
[----:B-1----:R-:W-:Y:S02]  /*178f0*/  IMAD.MOV.U32 R38, RZ, RZ, R21 ;  /* 0x000000ffff267224 */ /* 0x002fe400078e0015 */
        /* <DEDUP_REMOVED lines=188> */
[----:B-----5:R-:W-:Y:S05]  /*184c0*/  CALL.REL.NOINC `($_ZN7cutlass13device_kernelIN5flash19enable_sm80_to_sm89INS1_16FlashAttnBwdSm80INS1_25CollectiveMainloopBwdSm80ILi2ELi2EN4cute5tupleIJNS5_1CILi128EEES8_NS7_ILi64EEEEEENS_6half_tEfNS_4arch4Sm80ELb0ELb1ELb1ELb0ELb0ELb0ELb0ELb0ELi2ELi4ELi4ELi4ELb0EEENS1_24CollectiveEpilogueBwdGQAISA_fSD_Li256ELb0ELb0EEENS1_19SingleTileSchedulerILb0ELb0ELb0ELi128EEEEEEEEEvNT_6ParamsE$_ZN4cute8smem_ptrIPfECI1NS_12iter_adaptorIS1_S2_EEES1_) ;  /* 0xffff011000007944 */ /* 0x020fea0003c3ffff */
[----:B-1----:R1:W5:Y:S01]  /*184d0*/  LDL.64 R4, [R1+0x758] ;  /* 0x0007580001047983 */ /* 0x0023620000100a00 */
[----:B------:R-:W-:-:S03]  /*184e0*/  MOV R10, 0x18500 ;  /* 0x00018500000a7802 */ /* 0x000fc60000000f00 */
[----:B-1---5:R-:W-:Y:S05]  /*184f0*/  CALL.REL.NOINC `($_ZN7cutlass13device_kernelIN5flash19enable_sm80_to_sm89INS1_16FlashAttnBwdSm80INS1_25CollectiveMainloopBwdSm80ILi2ELi2EN4cute5tupleIJNS5_1CILi128EEES8_NS7_ILi64EEEEEENS_6half_tEfNS_4arch4Sm80ELb0ELb1ELb1ELb0ELb0ELb0ELb0ELb0ELi2ELi4ELi4ELi4ELb0EEENS1_24CollectiveEpilogueBwdGQAISA_fSD_Li256ELb0ELb0EEENS1_19SingleTileSchedulerILb0ELb0ELb0ELi128EEEEEEEEEvNT_6ParamsE$_ZN4cute3eso3ESOILb1ELb0EJNS_6LayoutINS_5tupleIJNS3_IJNS_1CILi2EEES5_EEEEEENS3_IJNS3_IJNS4_ILi8EEENS4_ILi64EEEEEEEEEEENS_10ViewEngineINS_8smem_ptrIPfEEEEEEC2ERKSC_RKSH_) ;  /* 0xfffeedc000007944 */ /* 0x022fea0003c3ffff */
        /* <DEDUP_REMOVED lines=9> */
[----:B--2--5:R-:W-:Y:S05]  /*18590*/  CALL.REL.NOINC `($_ZN7cutlass13device_kernelIN5flash19enable_sm80_to_sm89INS1_16FlashAttnBwdSm80INS1_25CollectiveMainloopBwdSm80ILi2ELi2EN4cute5tupleIJNS5_1CILi128EEES8_NS7_ILi64EEEEEENS_6half_tEfNS_4arch4Sm80ELb0ELb1ELb1ELb0ELb0ELb0ELb0ELb0ELi2ELi4ELi4ELi4ELb0EEENS1_24CollectiveEpilogueBwdGQAISA_fSD_Li256ELb0ELb0EEENS1_19SingleTileSchedulerILb0ELb0ELb0ELi128EEEEEEEEEvNT_6ParamsE$_ZN4cute3eso3ESOILb1ELb0EJNS_10UnderscoreEiEEC2ERKS2_RKi) ;  /* 0xfffede8000007944 */ /* 0x024fea0003c3ffff */
[----:B------:R-:W2:Y:S01]  /*185a0*/  LDL R5, [R1+0x758] ;  /* 0x0007580001057983 */ /* 0x000ea20000100800 */
[----:B------:R-:W-:Y:S02]  /*185b0*/  MOV R8, 0x185e0 ;  /* 0x000185e000087802 */ /* 0x000fe40000000f00 */
[----:B--2---:R-:W-:Y:S02]  /*185c0*/  SHF.L.U32 R5, R5, 0x7, RZ ;  /* 0x0000000705057819 */ /* 0x004fe400000006ff */
[----:B-1----:R-:W-:Y:S05]  /*185d0*/  CALL.REL.NOINC `($_ZN7cutlass13device_kernelIN5flash19enable_sm80_to_sm89INS1_16FlashAttnBwdSm80INS1_25CollectiveMainloopBwdSm80ILi2ELi2EN4cute5tupleIJNS5_1CILi128EEES8_NS7_ILi64EEEEEENS_6half_tEfNS_4arch4Sm80ELb0ELb1ELb1ELb0ELb0ELb0ELb0ELb0ELi2ELi4ELi4ELi4ELb0EEENS1_24CollectiveEpilogueBwdGQAISA_fSD_Li256ELb0ELb0EEENS1_19SingleTileSchedulerILb0ELb0ELb0ELi128EEEEEEEEEvNT_6ParamsE$_ZN4cute3eso3ESOILb1ELb0EJNS_6LayoutINS_5tupleIJNS3_IJNS_1CILi2EEES5_EEEEEENS3_IJNS3_IJNS4_ILi8EEENS4_ILi64EEEEEEEEEEEiEEC2ERKSC_RKi) ;  /* 0xfffeed2000007944 */ /* 0x002fea0003c3ffff */
[----:B------:R-:W-:Y:S01]  /*185e0*/  ULDC.64 UR4, c[0x0][0x118] ;  /* 0x0000460000047ab9 */ /* 0x000fe20000000a00 */
[----:B-1----:R-:W2:Y:S04]  /*185f0*/  LDL R4, [R1+0x758] ;  /* 0x0007580001047983 */ /* 0x002ea80000100800 */
[----:B------:R-:W2:Y:S01]  /*18600*/  LD.E.64 R6, [R6.64] ;  /* 0x0000000406067980 */ /* 0x000ea2000c101b00 */
[----:B------:R-:W-:Y:S01]  /*18610*/  MOV R10, 0x18640 ;  /* 0x00018640000a7802 */ /* 0x000fe20000000f00 */
[----:B--2---:R-:W-:-:S04]  /*18620*/  IMAD.WIDE R4, R4, 0x4, R6 ;  /* 0x0000000404047825 */ /* 0x004fc800078e0206 */
[----:B------:R-:W-:Y:S05]  /*18630*/  CALL.REL.NOINC `($_ZN7cutlass13device_kernelIN5flash19enable_sm80_to_sm89INS1_16FlashAttnBwdSm80INS1_25CollectiveMainloopBwdSm80ILi2ELi2EN4cute5tupleIJNS5_1CILi128EEES8_NS7_ILi64EEEEEENS_6half_tEfNS_4arch4Sm80ELb0ELb1ELb1ELb0ELb0ELb0ELb0ELb0ELi2ELi4ELi4ELi4ELb0EEENS1_24CollectiveEpilogueBwdGQAISA_fSD_Li256ELb0ELb0EEENS1_19SingleTileSchedulerILb0ELb0ELb0ELi128EEEEEEEEEvNT_6ParamsE$_ZN4cute8smem_ptrIPfECI1NS_12iter_adaptorIS1_S2_EEES1_) ;  /* 0xfffeffa000007944 */ /* 0x000fea0003c3ffff */
[----:B-1----:R1:W5:Y:S01]  /*18640*/  LDL.64 R4, [R1+0x758] ;  /* 0x0007580001047983 */ /* 0x0023620000100a00 */
[----:B------:R-:W-:-:S03]  /*18650*/  MOV R10, 0x18670 ;  /* 0x00018670000a7802 */ /* 0x000fc60000000f00 */
[----:B-1---5:R-:W-:Y:S05]  /*18660*/  CALL.REL.NOINC `($_ZN7cutlass13device_kernelIN5flash19enable_sm80_to_sm89INS1_16FlashAttnBwdSm80INS1_25CollectiveMainloopBwdSm80ILi2ELi2EN4cute5tupleIJNS5_1CILi128EEES8_NS7_ILi64EEEEEENS_6half_tEfNS_4arch4Sm80ELb0ELb1ELb1ELb0ELb0ELb0ELb0ELb0ELi2ELi4ELi4ELi4ELb0EEENS1_24CollectiveEpilogueBwdGQAISA_fSD_Li256ELb0ELb0EEENS1_19SingleTileSchedulerILb0ELb0ELb0ELi128EEEEEEEEEvNT_6ParamsE$_ZN4cute3eso3ESOILb1ELb0EJNS_6LayoutINS_5tupleIJNS3_IJNS_1CILi2EEES5_EEEEEENS3_IJNS3_IJNS4_ILi8EEENS4_ILi64EEEEEEEEEEENS_10ViewEngineINS_8smem_ptrIPfEEEEEEC2ERKSC_RKSH_) ;  /* 0xfffeec5000007944 */ /* 0x022fea0003c3ffff */
[----:B-1----:R1:W5:Y:S01]  /*18670*/  LDL.64 R4, [R1+0x758] ;  /* 0x0007580001047983 */ /* 0x0023620000100a00 */
[----:B------:R-:W-:Y:S01]  /*18680*/  IMAD.MOV.U32 R7, RZ, RZ, R3 ;  /* 0x000000ffff077224 */ /* 0x000fe200078e0003 */
[----:B------:R-:W-:-:S02]  /*18690*/  MOV R6, R16 ;  /* 0x0000001000067202 */ /* 0x000fc40000000f00 */
[----:B------:R-:W-:Y:S02]  /*186a0*/  MOV R8, 0x186c0 ;  /* 0x000186c000087802 */ /* 0x000fe40000000f00 */
[----:B-1---5:R-:W-:Y:S05]  /*186b0*/  CALL.REL.NOINC `($_ZN7cutlass13device_kernelIN5flash19enable_sm80_to_sm89INS1_16FlashAttnBwdSm80INS1_25CollectiveMainloopBwdSm80ILi2ELi2EN4cute5tupleIJNS5_1CILi128EEES8_NS7_ILi64EEEEEENS_6half_tEfNS_4arch4Sm80ELb0ELb1ELb1ELb0ELb0ELb0ELb0ELb0ELi2ELi4ELi4ELi4ELb0EEENS1_24CollectiveEpilogueBwdGQAISA_fSD_Li256ELb0ELb0EEENS1_19SingleTileSchedulerILb0ELb0ELb0ELi128EEEEEEEEEvNT_6ParamsE$_ZN4cute3eso3ESOILb1ELb0EJNS_6LayoutINS_5tupleIJNS_1CILi1EEENS4_ILi4EEEEEENS3_IJNS4_ILi0EEES5_EEEEENS_10ViewEngineIPfEEEEC2ERKSA_RKSD_) ;  /* 0xfffef76000007944 */ /* 0x022fea0003c3ffff */
[----:B------:R2:W5:Y:S01]  /*186c0*/  LDL.64 R6, [R1+0x758] ;  /* 0x0007580001067983 */ /* 0x0005620000100a00 */
[----:B------:R-:W-:Y:S02]  /*186d0*/  MOV R9, R5 ;  /* 0x0000000500097202 */ /* 0x000fe40000000f00 */
[----:B------:R-:W-:Y:S02]  /*186e0*/  MOV R8, 0x18700 ;  /* 0x0001870000087802 */ /* 0x000fe40000000f00 */
[----:B-12--5:R-:W-:Y:S05]  /*186f0*/  CALL.REL.NOINC `($_ZN7cutlass13device_kernelIN5flash19enable_sm80_to_sm89INS1_16FlashAttnBwdSm80INS1_25CollectiveMainloopBwdSm80ILi2ELi2EN4cute5tupleIJNS5_1CILi128EEES8_NS7_ILi64EEEEEENS_6half_tEfNS_4arch4Sm80ELb0ELb1ELb1ELb0ELb0ELb0ELb0ELb0ELi2ELi4ELi4ELi4ELb0EEENS1_24CollectiveEpilogueBwdGQAISA_fSD_Li256ELb0ELb0EEENS1_19SingleTileSchedulerILb0ELb0ELb0ELi128EEEEEEEEEvNT_6ParamsE$_ZN4cute3eso3ESOILb1ELb0EJNS_6LayoutINS_5tupleIJNS_1CILi1EEENS3_IJNS4_ILi2EEES6_EEEEEENS3_IJNS4_ILi0EEENS3_IJNS4_ILi8EEENS4_ILi64EEEEEEEEEEENS_10ViewEngineINS_8smem_ptrIPfEEEEEEC2ERKSE_RKSJ_) ;  /* 0xfffef6c000007944 */ /* 0x026fea0003c3ffff */
[----:B-1----:R1:W5:Y:S01]  /*18700*/  LDL.64 R4, [R1+0x758] ;  /* 0x0007580001047983 */ /* 0x0023620000100a00 */
[----:B------:R-:W-:-:S03]  /*18710*/  MOV R10, 0x18730 ;  /* 0x00018730000a7802 */ /* 0x000fc60000000f00 */
[----:B-1---5:R-:W-:Y:S05]  /*18720*/  CALL.REL.NOINC `($_ZN7cutlass13device_kernelIN5flash19enable_sm80_to_sm89INS1_16FlashAttnBwdSm80INS1_25CollectiveMainloopBwdSm80ILi2ELi2EN4cute5tupleIJNS5_1CILi128EEES8_NS7_ILi64EEEEEENS_6half_tEfNS_4arch4Sm80ELb0ELb1ELb1ELb0ELb0ELb0ELb0ELb0ELi2ELi4ELi4ELi4ELb0EEENS1_24CollectiveEpilogueBwdGQAISA_fSD_Li256ELb0ELb0EEENS1_19SingleTileSchedulerILb0ELb0ELb0ELi128EEEEEEEEEvNT_6ParamsE$_ZN4cute8smem_ptrIPfECI1NS_12iter_adaptorIS1_S2_EEES1_) ;  /* 0xfffefeb000007944 */ /* 0x022fea0003c3ffff */
[----:B-1----:R1:W5:Y:S01]  /*18730*/  LDL.64 R4, [R1+0x758] ;  /* 0x0007580001047983 */ /* 0x0023620000100a00 */
[----:B------:R-:W-:-:S03]  /*18740*/  MOV R10, 0x18760 ;  /* 0x00018760000a7802 */ /* 0x000fc60000000f00 */
[----:B-1---5:R-:W-:Y:S05]  /*18750*/  CALL.REL.NOINC `($_ZN7cutlass13device_kernelIN5flash19enable_sm80_to_sm89INS1_16FlashAttnBwdSm80INS1_25CollectiveMainloopBwdSm80ILi2ELi2EN4cute5tupleIJNS5_1CILi128EEES8_NS7_ILi64EEEEEENS_6half_tEfNS_4arch4Sm80ELb0ELb1ELb1ELb0ELb0ELb0ELb0ELb0ELi2ELi4ELi4ELi4ELb0EEENS1_24CollectiveEpilogueBwdGQAISA_fSD_Li256ELb0ELb0EEENS1_19SingleTileSchedulerILb0ELb0ELb0ELi128EEEEEEEEEvNT_6ParamsE$_ZN4cute3eso3ESOILb1ELb0EJNS_6LayoutINS_5tupleIJNS3_IJNS_1CILi2EEES5_EEEEEENS3_IJNS3_IJNS4_ILi8EEENS4_ILi64EEEEEEEEEEENS_10ViewEngineINS_8smem_ptrIPfEEEEEEC2ERKSC_RKSH_) ;  /* 0xfffeeb6000007944 */ /* 0x022fea0003c3ffff */
[----:B------:R2:W5:Y:S01]  /*18760*/  LDL.64 R10, [R1+0x758] ;  /* 0x00075800010a7983 */ /* 0x0005620000100a00 */
[----:B-1----:R-:W-:Y:S02]  /*18770*/  MOV R4, R6 ;  /* 0x0000000600047202 */ /* 0x002fe40000000f00 */
[----:B------:R-:W-:Y:S02]  /*18780*/  MOV R8, 0x187a0 ;  /* 0x000187a000087802 */ /* 0x000fe40000000f00 */
[----:B--2--5:R-:W-:Y:S05]  /*18790*/  CALL.REL.NOINC `($_ZN7cutlass13device_kernelIN5flash19enable_sm80_to_sm89INS1_16FlashAttnBwdSm80INS1_25CollectiveMainloopBwdSm80ILi2ELi2EN4cute5tupleIJNS5_1CILi128EEES8_NS7_ILi64EEEEEENS_6half_tEfNS_4arch4Sm80ELb0ELb1ELb1ELb0ELb0ELb0ELb0ELb0ELi2ELi4ELi4ELi4ELb0EEENS1_24CollectiveEpilogueBwdGQAISA_fSD_Li256ELb0ELb0EEENS1_19SingleTileSchedulerILb0ELb0ELb0ELi128EEEEEEEEEvNT_6ParamsE$_ZN4cute3eso3ESOILb1ELb0EJNS_6LayoutINS_5tupleIJNS_1CILi4EEEEEENS3_IJNS4_ILi1EEEEEEEENS_10ViewEngineIPfEEEEC2ERKS9_RKSC_) ;  /* 0xfffef6e000007944 */ /* 0x024fea0003c3ffff */
        /* <DEDUP_REMOVED lines=129> */
[----:B---3--:R-:W-:-:S02]  /*18fb0*/  FMUL.FTZ R15, R74, R15 ;  /* 0x0000000f4a0f7220 */ /* 0x008fc40000410000 */
        /* <DEDUP_REMOVED lines=71> */
[----:B------:R-:W-:-:S02]  /*19430*/  FMUL.FTZ R12, R74, R12 ;  /* 0x0000000c4a0c7220 */ /* 0x000fc40000410000 */
[----:B------:R-:W-:Y:S01]  /*19440*/  FMUL.FTZ R11, R74, R11 ;  /* 0x0000000b4a0b7220 */ /* 0x000fe20000410000 */
[----:B---3--:R-:W-:Y:S04]  /*19450*/  STL [R2], R72 ;  /* 0x0000004802007387 */ /* 0x008fe80000100800 */
[----:B----4-:R-:W-:Y:S01]  /*19460*/  STL [R2+0x4], R70 ;  /* 0x0000044602007387 */ /* 0x010fe20000100800 */
[----:B------:R-:W3:Y:S03]  /*19470*/  MUFU.TANH R12, R12 ;  /* 0x0000000c000c7308 */ /* 0x000ee60000002400 */
[----:B------:R-:W-:Y:S04]  /*19480*/  STL [R2+0x8], R68 ;  /* 0x0000084402007387 */ /* 0x000fe80000100800 */
[----:B------:R-:W-:Y:S01]  /*19490*/  STL [R2+0xc], R66 ;  /* 0x00000c4202007387 */ /* 0x000fe20000100800 */
[----:B------:R-:W4:Y:S03]  /*194a0*/  MUFU.TANH R11, R11 ;  /* 0x0000000b000b7308 */ /* 0x000f260000002400 */
        /* <DEDUP_REMOVED lines=57> */
[----:B------:R-:W-:-:S03]  /*19840*/  MOV R4, 0x198a0 ;  /* 0x000198a000047802 */ /* 0x000fc60000000f00 */
[----:B---3--:R1:W-:Y:S04]  /*19850*/  STL [R2+0x54], R12 ;  /* 0x0000540c02007387 */ /* 0x0083e80000100800 */
[----:B----4-:R2:W-:Y:S01]  /*19860*/  STL [R2+0xdc], R11 ;  /* 0x0000dc0b02007387 */ /* 0x0105e20000100800 */
[----:B-1----:R-:W-:Y:S02]  /*19870*/  MOV R12, R0 ;  /* 0x00000000000c7202 */ /* 0x002fe40000000f00 */
[----:B--2---:R-:W-:Y:S02]  /*19880*/  MOV R11, R23 ;  /* 0x00000017000b7202 */ /* 0x004fe40000000f00 */
[----:B------:R-:W-:Y:S05]  /*19890*/  CALL.REL.NOINC `($_ZN7cutlass13device_kernelIN5flash19enable_sm80_to_sm89INS1_16FlashAttnBwdSm80INS1_25CollectiveMainloopBwdSm80ILi2ELi2EN4cute5tupleIJNS5_1CILi128EEES8_NS7_ILi64EEEEEENS_6half_tEfNS_4arch4Sm80ELb0ELb1ELb1ELb0ELb0ELb0ELb0ELb0ELi2ELi4ELi4ELi4ELb0EEENS1_24CollectiveEpilogueBwdGQAISA_fSD_Li256ELb0ELb0EEENS1_19SingleTileSchedulerILb0ELb0ELb0ELi128EEEEEEEEEvNT_6ParamsE$_ZN4cute3eso3ESOILb1ELb0EJNS_6LayoutINS_5tupleIJNS3_IJNS_1CILi2EEES5_EEENS3_IJS5_NS4_ILi8EEEEEEEEENS3_IJNS3_IJS5_NS4_ILi4EEEEEENS3_IJNS4_ILi1EEES7_EEEEEEEENS_10ViewEngineIPfEEEEC2ERKSF_RKSI_) ;  /* 0xfffedaa000007944 */ /* 0x000fea0003c3ffff */
        /* <DEDUP_REMOVED lines=150> */
[----:B-1---5:R-:W-:Y:S05]  /*1a200*/  CALL.REL.NOINC `($_ZN7cutlass13device_kernelIN5flash19enable_sm80_to_sm89INS1_16FlashAttnBwdSm80INS1_25CollectiveMainloopBwdSm80ILi2ELi2EN4cute5tupleIJNS5_1CILi128EEES8_NS7_ILi64EEEEEENS_6half_tEfNS_4arch4Sm80ELb0ELb1ELb1ELb0ELb0ELb0ELb0ELb0ELi2ELi4ELi4ELi4ELb0EEENS1_24CollectiveEpilogueBwdGQAISA_fSD_Li256ELb0ELb0EEENS1_19SingleTileSchedulerILb0ELb0ELb0ELi128EEEEEEEEEvNT_6ParamsE$_ZZN5flash25CollectiveMainloopBwdSm80ILi2ELi2EN4cute5tupleIJNS1_1CILi128EEES4_NS3_ILi64EEEEEEN7cutlass6half_tEfNS7_4arch4Sm80ELb0ELb1ELb1ELb0ELb0ELb0ELb0ELb0ELi2ELi4ELi4ELi4ELb0EE3mmaINS_16FlashAttnBwdSm80ISB_NS_24CollectiveEpilogueBwdGQAIS6_fSA_Li256ELb0ELb0EEENS_19SingleTileSchedulerILb0ELb0ELb0ELi128EEEE13SharedStorageENS1_6TensorINS1_11ArrayEngineIfLm32EEENS1_6LayoutINS2_IJNS2_IJNS3_ILi2EEESO_EEESO_NS3_ILi4EEEEEENS2_IJNS2_IJNS3_ILi1EEESO_EEESQ_NS3_ILi8EEEEEEEEEEEEbRKNSB_6ParamsERT0_S12_iNS2_IJiiiEEERT_ENKUlRT_iE_clINSK_INSL_IfLm64EEENSN_INS2_IJSP_SO_SU_EEESV_EEEEEEDaS17_i) ;  /* 0xfffef48000007944 */ /* 0x022fea0003c3ffff */
[----:B------:R-:W-:Y:S05]  /*1a210*/  BSYNC B3 ;  /* 0x0000000000037941 */ /* 0x000fea0003800000 */
.L_x_2826:
[----:B--2---:R-:W-:Y:S02]  /*1a220*/  MOV R7, RZ ;  /* 0x000000ff00077202 */ /* 0x004fe40000000f00 */
.L_x_2828:
[----:B-1----:R-:W-:-:S05]  /*1a230*/  MOV R2, 0x1a250 ;  /* 0x0001a25000027802 */ /* 0x002fca0000000f00 */
[----:B-1----:R-:W-:Y:S05]  /*1a240*/  CALL.REL.NOINC `($_ZN7cutlass13device_kernelIN5flash19enable_sm80_to_sm89INS1_16FlashAttnBwdSm80INS1_25CollectiveMainloopBwdSm80ILi2ELi2EN4cute5tupleIJNS5_1CILi128EEES8_NS7_ILi64EEEEEENS_6half_tEfNS_4arch4Sm80ELb0ELb1ELb1ELb0ELb0ELb0ELb0ELb0ELi2ELi4ELi4ELi4ELb0EEENS1_24CollectiveEpilogueBwdGQAISA_fSD_Li256ELb0ELb0EEENS1_19SingleTileSchedulerILb0ELb0ELb0ELi128EEEEEEEEEvNT_6ParamsE$_ZZZN5flash25CollectiveMainloopBwdSm80ILi2ELi2EN4cute5tupleIJNS1_1CILi128EEES4_NS3_ILi64EEEEEEN7cutlass6half_tEfNS7_4arch4Sm80ELb0ELb1ELb1ELb0ELb0ELb0ELb0ELb0ELi2ELi4ELi4ELi4ELb0EE3mmaINS_16FlashAttnBwdSm80ISB_NS_24CollectiveEpilogueBwdGQAIS6_fSA_Li256ELb0ELb0EEENS_19SingleTileSchedulerILb0ELb0ELb0ELi128EEEE13SharedStorageENS1_6TensorINS1_11ArrayEngineIfLm32EEENS1_6LayoutINS2_IJNS2_IJNS3_ILi2EEESO_EEESO_NS3_ILi4EEEEEENS2_IJNS2_IJNS3_ILi1EEESO_EEESQ_NS3_ILi8EEEEEEEEEEEEbRKNSB_6ParamsERT0_S12_iNS2_IJiiiEEERT_ENKUliT_E_clIZSC_ISJ_SX_EbS10_S12_S12_iS13_S15_EUlRS16_iE_EEDaiS16_ENKUlvE0_clEv) ;  /* 0x00033c9000007944 */ /* 0x002fea0003c00000 */
[----:B------:R1:W-:Y:S01]  /*1a250*/  STL [R1+0x770], RZ ;  /* 0x000770ff01007387 */ /* 0x0003e20000100800 */
[----:B------:R-:W-:-:S03]  /*1a260*/  MOV R5, RZ ;  /* 0x000000ff00057202 */ /* 0x000fc60000000f00 */
.L_x_2827:
[----:B------:R-:W-:Y:S01]  /*1a270*/  IMAD.MOV.U32 R78, RZ, RZ, R60 ;  /* 0x000000ffff4e7224 */ /* 0x000fe200078e003c */
[----:B-1----:R-:W-:-:S02]  /*1a280*/  MOV R2, R59 ;  /* 0x0000003b00027202 */ /* 0x002fc40000000f00 */
[----:B------:R-:W-:Y:S02]  /*1a290*/  MOV R12, 0x1a2b0 ;  /* 0x0001a2b0000c7802 */ /* 0x000fe40000000f00 */
[----:B-1---5:R-:W-:Y:S05]  /*1a2a0*/  CALL.REL.NOINC `($_ZN7cutlass13device_kernelIN5flash19enable_sm80_to_sm89INS1_16FlashAttnBwdSm80INS1_25CollectiveMainloopBwdSm80ILi2ELi2EN4cute5tupleIJNS5_1CILi128EEES8_NS7_ILi64EEEEEENS_6half_tEfNS_4arch4Sm80ELb0ELb1ELb1ELb0ELb0ELb0ELb0ELb0ELi2ELi4ELi4ELi4ELb0EEENS1_24CollectiveEpilogueBwdGQAISA_fSD_Li256ELb0ELb0EEENS1_19SingleTileSchedulerILb0ELb0ELb0ELi128EEEEEEEEEvNT_6ParamsE$_ZN4cute3eso3ESOILb0ELb0EJiiEEC2ERKiS4_) ;  /* 0xfffebb7000007944 */ /* 0x022fea0003c3ffff */
        /* <DEDUP_REMOVED lines=20> */
[----:B------:R-:W-:Y:S05]  /*1a3f0*/  CALL.REL.NOINC `($_ZN7cutlass13device_kernelIN5flash19enable_sm80_to_sm89INS1_16FlashAttnBwdSm80INS1_25CollectiveMainloopBwdSm80ILi2ELi2EN4cute5tupleIJNS5_1CILi128EEES8_NS7_ILi64EEEEEENS_6half_tEfNS_4arch4Sm80ELb0ELb1ELb1ELb0ELb0ELb0ELb0ELb0ELi2ELi4ELi4ELi4ELb0EEENS1_24CollectiveEpilogueBwdGQAISA_fSD_Li256ELb0ELb0EEENS1_19SingleTileSchedulerILb0ELb0ELb0ELi128EEEEEEEEEvNT_6ParamsE$exp2f) ;  /* 0x00033b8000007944 */ /* 0x000fea0003c00000 */
[----:B------:R-:W-:Y:S01]  /*1a400*/  IMAD.MOV.U32 R78, RZ, RZ, R60 ;  /* 0x000000ffff4e7224 */ /* 0x000fe200078e003c */
[----:B------:R-:W-:Y:S02]  /*1a410*/  MOV R2, R59 ;  /* 0x0000003b00027202 */ /* 0x000fe40000000f00 */
[----:B------:R-:W-:Y:S02]  /*1a420*/  MOV R12, 0x1a440 ;  /* 0x0001a440000c7802 */ /* 0x000fe40000000f00 */
[----:B-1----:R-:W-:Y:S05]  /*1a430*/  CALL.REL.NOINC `($_ZN7cutlass13device_kernelIN5flash19enable_sm80_to_sm89INS1_16FlashAttnBwdSm80INS1_25CollectiveMainloopBwdSm80ILi2ELi2EN4cute5tupleIJNS5_1CILi128EEES8_NS7_ILi64EEEEEENS_6half_tEfNS_4arch4Sm80ELb0ELb1ELb1ELb0ELb0ELb0ELb0ELb0ELi2ELi4ELi4ELi4ELb0EEENS1_24CollectiveEpilogueBwdGQAISA_fSD_Li256ELb0ELb0EEENS1_19SingleTileSchedulerILb0ELb0ELb0ELi128EEEEEEEEEvNT_6ParamsE$_ZN4cute3eso3ESOILb0ELb0EJiiEEC2ERKiS4_) ;  /* 0xfffeb9e000007944 */ /* 0x002fea0003c3ffff */
        /* <DEDUP_REMOVED lines=65> */
[----:B-1---5:R-:W-:Y:S05]  /*1a850*/  CALL.REL.NOINC `($_ZN7cutlass13device_kernelIN5flash19enable_sm80_to_sm89INS1_16FlashAttnBwdSm80INS1_25CollectiveMainloopBwdSm80ILi2ELi2EN4cute5tupleIJNS5_1CILi128EEES8_NS7_ILi64EEEEEENS_6half_tEfNS_4arch4Sm80ELb0ELb1ELb1ELb0ELb0ELb0ELb0ELb0ELi2ELi4ELi4ELi4ELb0EEENS1_24CollectiveEpilogueBwdGQAISA_fSD_Li256ELb0ELb0EEENS1_19SingleTileSchedulerILb0ELb0ELb0ELi128EEEEEEEEEvNT_6ParamsE$_ZN4cute8smem_ptrIPN7cutlass6half_tEECI1NS_12iter_adaptorIS3_S4_EEES3_) ;  /* 0xfffedd0000007944 */ /* 0x022fea0003c3ffff */
[----:B-1----:R1:W5:Y:S01]  /*1a860*/  LDL.64 R2, [R1+0x758] ;  /* 0x0007580001027983 */ /* 0x0023620000100a00 */
        /* <DEDUP_REMOVED lines=26> */
[----:B--2---:R1:W-:Y:S04]  /*1aa10*/  STL.64 [R1+0x750], R4 ;  /* 0x0007500401007387 */ /* 0x0043e80000100a00 */
[----:B-1----:R-:W-:Y:S05]  /*1aa20*/  CALL.REL.NOINC `($_ZN7cutlass13device_kernelIN5flash19enable_sm80_to_sm89INS1_16FlashAttnBwdSm80INS1_25CollectiveMainloopBwdSm80ILi2ELi2EN4cute5tupleIJNS5_1CILi128EEES8_NS7_ILi64EEEEEENS_6half_tEfNS_4arch4Sm80ELb0ELb1ELb1ELb0ELb0ELb0ELb0ELb0ELi2ELi4ELi4ELi4ELb0EEENS1_24CollectiveEpilogueBwdGQAISA_fSD_Li256ELb0ELb0EEENS1_19SingleTileSchedulerILb0ELb0ELb0ELi128EEEEEEEEEvNT_6ParamsE$_ZZN4cute4diceINS_5tupleIJNS1_IJiNS1_IJiNS_1CILi0EEEEEEEEENS1_IJNS_10UnderscoreENS1_IJS6_S6_EEEEEEEEES9_EEDaRKT_RKT0_ENKUlRKT_RKT0_E_clIS5_S5_EEDaSI_SL_) ;  /* 0xfffee2a000007944 */ /* 0x002fea0003c3ffff */
[----:B------:R-:W-:Y:S02]  /*1aa30*/  MOV R6, 0x1aa50 ;  /* 0x0001aa5000067802 */ /* 0x000fe40000000f00 */
[----:B-1---5:R-:W-:Y:S05]  /*1aa40*/  CALL.REL.NOINC `($_ZN7cutlass13device_kernelIN5flash19enable_sm80_to_sm89INS1_16FlashAttnBwdSm80INS1_25CollectiveMainloopBwdSm80ILi2ELi2EN4cute5tupleIJNS5_1CILi128EEES8_NS7_ILi64EEEEEENS_6half_tEfNS_4arch4Sm80ELb0ELb1ELb1ELb0ELb0ELb0ELb0ELb0ELi2ELi4ELi4ELi4ELb0EEENS1_24CollectiveEpilogueBwdGQAISA_fSD_Li256ELb0ELb0EEENS1_19SingleTileSchedulerILb0ELb0ELb0ELi128EEEEEEEEEvNT_6ParamsE$_ZZN4cute12filter_tupleINS_5tupleIJNS1_IJiNS1_IJiNS_1CILi0EEEEEEEEENS1_IJNS_10UnderscoreENS1_IJS6_S6_EEEEEEEEES9_ZNS_4diceIS9_S9_EEDaRKT_RKT0_EUlRKT_RKT0_E_EEDaSD_SG_OT1_ENKUlDpSJ_E_clIJNS1_IJiiS3_EEENS1_IJEEEEEEDaSQ_) ;  /* 0xfffedd2000007944 */ /* 0x022fea0003c3ffff */
[----:B------:R-:W-:Y:S02]  /*1aa50*/  MOV R6, 0x1aa70 ;  /* 0x0001aa7000067802 */ /* 0x000fe40000000f00 */
[----:B------:R-:W-:Y:S05]  /*1aa60*/  CALL.REL.NOINC `($_ZN7cutlass13device_kernelIN5flash19enable_sm80_to_sm89INS1_16FlashAttnBwdSm80INS1_25CollectiveMainloopBwdSm80ILi2ELi2EN4cute5tupleIJNS5_1CILi128EEES8_NS7_ILi64EEEEEENS_6half_tEfNS_4arch4Sm80ELb0ELb1ELb1ELb0ELb0ELb0ELb0ELb0ELi2ELi4ELi4ELi4ELb0EEENS1_24CollectiveEpilogueBwdGQAISA_fSD_Li256ELb0ELb0EEENS1_19SingleTileSchedulerILb0ELb0ELb0ELi128EEEEEEEEEvNT_6ParamsE$_ZZN4cute7idx2crdINS_5tupleIJiiNS_1CILi0EEEEEENS1_IJNS1_IJNS2_ILi4EEENS2_ILi8EEEEEES5_NS2_ILi1EEEEEEEEDaRKT_RKT0_ENKUlRKT_RKT0_E_clIiS7_EEDaSI_SL_) ;  /* 0xfffee9b000007944 */ /* 0x000fea0003c3ffff */
[----:B------:R-:W-:Y:S02]  /*1aa70*/  MOV R6, 0x1aa90 ;  /* 0x0001aa9000067802 */ /* 0x000fe40000000f00 */
[----:B------:R-:W-:Y:S05]  /*1aa80*/  CALL.REL.NOINC `($_ZN7cutlass13device_kernelIN5flash19enable_sm80_to_sm89INS1_16FlashAttnBwdSm80INS1_25CollectiveMainloopBwdSm80ILi2ELi2EN4cute5tupleIJNS5_1CILi128EEES8_NS7_ILi64EEEEEENS_6half_tEfNS_4arch4Sm80ELb0ELb1ELb1ELb0ELb0ELb0ELb0ELb0ELi2ELi4ELi4ELi4ELb0EEENS1_24CollectiveEpilogueBwdGQAISA_fSD_Li256ELb0ELb0EEENS1_19SingleTileSchedulerILb0ELb0ELb0ELi128EEEEEEEEEvNT_6ParamsE$_ZZN4cute7idx2crdINS_5tupleIJiiNS_1CILi0EEEEEENS1_IJNS1_IJNS2_ILi4EEENS2_ILi8EEEEEES5_NS2_ILi1EEEEEEEEDaRKT_RKT0_ENKUlRKT_RKT0_E_clIiS5_EEDaSI_SL_) ;  /* 0xfffee95000007944 */ /* 0x000fea0003c3ffff */
[----:B------:R-:W-:Y:S02]  /*1aa90*/  MOV R6, 0x1aab0 ;  /* 0x0001aab000067802 */ /* 0x000fe40000000f00 */
[----:B------:R-:W-:Y:S05]  /*1aaa0*/  CALL.REL.NOINC `($_ZN7cutlass13device_kernelIN5flash19enable_sm80_to_sm89INS1_16FlashAttnBwdSm80INS1_25CollectiveMainloopBwdSm80ILi2ELi2EN4cute5tupleIJNS5_1CILi128EEES8_NS7_ILi64EEEEEENS_6half_tEfNS_4arch4Sm80ELb0ELb1ELb1ELb0ELb0ELb0ELb0ELb0ELi2ELi4ELi4ELi4ELb0EEENS1_24CollectiveEpilogueBwdGQAISA_fSD_Li256ELb0ELb0EEENS1_19SingleTileSchedulerILb0ELb0ELb0ELi128EEEEEEEEEvNT_6ParamsE$_ZZN4cute9transformINS_5tupleIJiiNS_1CILi0EEEEEENS1_IJNS1_IJNS2_ILi4EEENS2_ILi8EEEEEES5_NS2_ILi1EEEEEEZNS_7idx2crdIS4_S9_EEDaRKT_RKT0_EUlRKT_RKT0_E_EEDaSD_SG_OT1_ENKUlDpSJ_E_clIJNS1_IJiiEEEiS3_EEEDaSQ_) ;  /* 0xfffeeb5000007944 */ /* 0x000fea0003c3ffff */
[----:B------:R-:W-:Y:S02]  /*1aab0*/  MOV R6, 0x1aad0 ;  /* 0x0001aad000067802 */ /* 0x000fe40000000f00 */
[----:B------:R-:W-:Y:S05]  /*1aac0*/  CALL.REL.NOINC `($_ZN7cutlass13device_kernelIN5flash19enable_sm80_to_sm89INS1_16FlashAttnBwdSm80INS1_25CollectiveMainloopBwdSm80ILi2ELi2EN4cute5tupleIJNS5_1CILi128EEES8_NS7_ILi64EEEEEENS_6half_tEfNS_4arch4Sm80ELb0ELb1ELb1ELb0ELb0ELb0ELb0ELb0ELi2ELi4ELi4ELi4ELb0EEENS1_24CollectiveEpilogueBwdGQAISA_fSD_Li256ELb0ELb0EEENS1_19SingleTileSchedulerILb0ELb0ELb0ELi128EEEEEEEEEvNT_6ParamsE$_ZZN4cute13to_mixed_bitsINS_5tupleIJNS1_IJNS_1CILi4EEENS2_ILi8EEEEEES3_NS2_ILi1EEEEEENS1_IJNS1_IJNS2_ILi0EEENS2_ILi64EEEEEES8_S8_EEENS1_IJNS1_IJiiEEEiS8_EEEEEDaRKT_RKT0_RKT1_ENKUlRKT_RKT0_RKT1_E_clIS5_SA_SC_EEDaSP_SS_SV_) ;  /* 0xfffee02000007944 */ /* 0x000fea0003c3ffff */
[----:B------:R-:W-:Y:S02]  /*1aad0*/  MOV R29, R4 ;  /* 0x00000004001d7202 */ /* 0x000fe40000000f00 */
[----:B------:R-:W-:Y:S02]  /*1aae0*/  MOV R4, 0x1ab00 ;  /* 0x0001ab0000047802 */ /* 0x000fe40000000f00 */
[----:B------:R-:W-:Y:S05]  /*1aaf0*/  CALL.REL.NOINC `($_ZN7cutlass13device_kernelIN5flash19enable_sm80_to_sm89INS1_16FlashAttnBwdSm80INS1_25CollectiveMainloopBwdSm80ILi2ELi2EN4cute5tupleIJNS5_1CILi128EEES8_NS7_ILi64EEEEEENS_6half_tEfNS_4arch4Sm80ELb0ELb1ELb1ELb0ELb0ELb0ELb0ELb0ELi2ELi4ELi4ELi4ELb0EEENS1_24CollectiveEpilogueBwdGQAISA_fSD_Li256ELb0ELb0EEENS1_19SingleTileSchedulerILb0ELb0ELb0ELi128EEEEEEEEEvNT_6ParamsE$_ZZN4cute13to_mixed_bitsINS_5tupleIJNS1_IJNS_1CILi4EEENS2_ILi8EEEEEES3_NS2_ILi1EEEEEENS1_IJNS1_IJNS2_ILi0EEENS2_ILi64EEEEEES8_S8_EEENS1_IJNS1_IJiiEEEiS8_EEEEEDaRKT_RKT0_RKT1_ENKUlDpRKT_E_clIJNS_9MixedBitsILj0ELj448EEENS2_ILj0EEESV_EEEDaSQ_) ;  /* 0xfffedfc000007944 */ /* 0x000fea0003c3ffff */
        /* <DEDUP_REMOVED lines=68> */
[----:B------:R-:W-:Y:S02]  /*1af40*/  IADD3 R66, R58, 0x50, RZ ;  /* 0x000000503a427810 */ /* 0x000fe40007ffe0ff */
[----:B------:R-:W-:Y:S01]  /*1af50*/  MOV R6, 0x1afa0 ;  /* 0x0001afa000067802 */ /* 0x000fe20000000f00 */
[----:B------:R1:W-:Y:S04]  /*1af60*/  STL.U8 [R1+0x794], RZ ;  /* 0x000794ff01007387 */ /* 0x0003e80000100000 */
[----:B--2---:R1:W-:Y:S04]  /*1af70*/  STL.64 [R1+0x7a0], R2 ;  /* 0x0007a00201007387 */ /* 0x0043e80000100a00 */
[----:B---3--:R1:W-:Y:S02]  /*1af80*/  STL [R1+0x7a8], R4 ;  /* 0x0007a80401007387 */ /* 0x0083e40000100800 */
[----:B-1----:R-:W-:Y:S05]  /*1af90*/  CALL.REL.NOINC `($_ZN7cutlass13device_kernelIN5flash19enable_sm80_to_sm89INS1_16FlashAttnBwdSm80INS1_25CollectiveMainloopBwdSm80ILi2ELi2EN4cute5tupleIJNS5_1CILi128EEES8_NS7_ILi64EEEEEENS_6half_tEfNS_4arch4Sm80ELb0ELb1ELb1ELb0ELb0ELb0ELb0ELb0ELi2ELi4ELi4ELi4ELb0EEENS1_24CollectiveEpilogueBwdGQAISA_fSD_Li256ELb0ELb0EEENS1_19SingleTileSchedulerILb0ELb0ELb0ELi128EEEEEEEEEvNT_6ParamsE$_ZZN4cute6detail16composition_implINS_5tupleIJNS_1CILi8EEENS3_ILi2EEES5_S5_S4_S5_EEENS2_IJNS3_ILi1EEEiiiNS3_ILi72EEENS3_ILi512EEEEEENS2_IJNS2_IJS5_S5_S5_EEES5_NS3_ILi4EEEEEENS2_IJNS2_IJS7_S9_S4_EEENS3_ILi4096EEENS3_ILi16EEEEEEEEDaRKT_RKT0_RKT1_RKT2_ENKUlRKT_RKT0_E_clISB_SE_EEDaSW_SZ_) ;  /* 0xfffee13000007944 */ /* 0x002fea0003c3ffff */
[----:B------:R-:W-:Y:S02]  /*1afa0*/  MOV R6, 0x1afc0 ;  /* 0x0001afc000067802 */ /* 0x000fe40000000f00 */
[----:B-----5:R-:W-:Y:S05]  /*1afb0*/  CALL.REL.NOINC `($_ZN7cutlass13device_kernelIN5flash19enable_sm80_to_sm89INS1_16FlashAttnBwdSm80INS1_25CollectiveMainloopBwdSm80ILi2ELi2EN4cute5tupleIJNS5_1CILi128EEES8_NS7_ILi64EEEEEENS_6half_tEfNS_4arch4Sm80ELb0ELb1ELb1ELb0ELb0ELb0ELb0ELb0ELi2ELi4ELi4ELi4ELb0EEENS1_24CollectiveEpilogueBwdGQAISA_fSD_Li256ELb0ELb0EEENS1_19SingleTileSchedulerILb0ELb0ELb0ELi128EEEEEEEEEvNT_6ParamsE$_ZZN4cute6detail16composition_implINS_5tupleIJNS_1CILi8EEENS3_ILi2EEES5_S5_S4_S5_EEENS2_IJNS3_ILi1EEEiiiNS3_ILi72EEENS3_ILi512EEEEEENS2_IJNS2_IJS5_S5_S5_EEES5_NS3_ILi4EEEEEENS2_IJNS2_IJS7_S9_S4_EEENS3_ILi4096EEENS3_ILi16EEEEEEEEDaRKT_RKT0_RKT1_RKT2_ENKUlRKT_RKT0_E_clISC_SG_EEDaSW_SZ_) ;  /* 0xfffee16000007944 */ /* 0x020fea0003c3ffff */
[----:B-----5:R2:W-:Y:S01]  /*1afc0*/  STL.64 [R1+0x770], R2 ;  /* 0x0007700201007387 */ /* 0x0205e20000100a00 */
[----:B------:R-:W-:-:S02]  /*1afd0*/  MOV R6, R4 ;  /* 0x0000000400067202 */ /* 0x000fc40000000f00 */
        /* <DEDUP_REMOVED lines=8> */
[----:B------:R-:W-:Y:S01]  /*1b060*/  LEA.HI R6, R15, R15, RZ, 0x1d ;  /* 0x0000000f0f067211 */ /* 0x000fe200078fe8ff */
[----:B------:R-:W-:-:S04]  /*1b070*/  IMAD.MOV.U32 R15, RZ, RZ, R14 ;  /* 0x000000ffff0f7224 */ /* 0x000fc800078e000e */
[----:B------:R-:W-:Y:S01]  /*1b080*/  IMAD.U32 R28, R7, 0x2, R6 ;  /* 0x00000002071c7824 */ /* 0x000fe200078e0006 */
[----:B------:R-:W-:-:S04]  /*1b090*/  MOV R6, 0x1b0c0 ;  /* 0x0001b0c000067802 */ /* 0x000fc80000000f00 */
[----:B------:R1:W-:Y:S03]  /*1b0a0*/  STL [R1+0x77c], R28 ;  /* 0x00077c1c01007387 */ /* 0x0003e60000100800 */
        /* <DEDUP_REMOVED lines=35> */
[----:B-1---5:R-:W-:Y:S05]  /*1b2e0*/  CALL.REL.NOINC `($_ZN7cutlass13device_kernelIN5flash19enable_sm80_to_sm89INS1_16FlashAttnBwdSm80INS1_25CollectiveMainloopBwdSm80ILi2ELi2EN4cute5tupleIJNS5_1CILi128EEES8_NS7_ILi64EEEEEENS_6half_tEfNS_4arch4Sm80ELb0ELb1ELb1ELb0ELb0ELb0ELb0ELb0ELi2ELi4ELi4ELi4ELb0EEENS1_24CollectiveEpilogueBwdGQAISA_fSD_Li256ELb0ELb0EEENS1_19SingleTileSchedulerILb0ELb0ELb0ELi128EEEEEEEEEvNT_6ParamsE$_ZN4cute3eso3ESOILb1ELb0EJNS_14ComposedLayoutINS_7SwizzleILi3ELi3ELi3EEENS_1CILi0EEENS_6LayoutINS_5tupleIJNS8_IJNS8_IJNS5_ILi4EEENS5_ILi8EEEEEENS8_IJNS5_ILi2EEENS5_ILi1EEEEEEEEENS8_IJNS8_IJSC_SC_EEENS8_IJSA_S9_EEEEEEEEENS8_IJNS8_IJNS8_IJSC_NS5_ILi64EEEEEENS8_IJNS5_ILi512EEES6_EEEEEENS8_IJNS8_IJSD_SA_EEENS8_IJNS5_ILi1024EEENS5_ILi16EEEEEEEEEEEEEEEENS_10ViewEngineINS_8smem_ptrIPN7cutlass6half_tEEEEEEEC2ERKSW_RKS13_) ;  /* 0xfffeb1f000007944 */ /* 0x022fea0003c3ffff */
[----:B------:R-:W-:Y:S01]  /*1b2f0*/  ULDC.64 UR4, c[0x0][0x118] ;  /* 0x0000460000047ab9 */ /* 0x000fe20000000a00 */
[----:B------:R2:W5:Y:S04]  /*1b300*/  LDL.64 R20, [R1+0x758] ;  /* 0x0007580001147983 */ /* 0x0005680000100a00 */
[----:B-1----:R2:W5:Y:S01]  /*1b310*/  LD.E R3, [R34.64+0xc] ;  /* 0x00000c0422037980 */ /* 0x002562000c101900 */
[----:B------:R-:W-:Y:S02]  /*1b320*/  MOV R78, R60 ;  /* 0x0000003c004e7202 */ /* 0x000fe40000000f00 */
[----:B------:R-:W-:-:S02]  /*1b330*/  MOV R6, 0x1b350 ;  /* 0x0001b35000067802 */ /* 0x000fc40000000f00 */
        /* <DEDUP_REMOVED lines=102> */
[----:B------:R1:W-:Y:S04]  /*1b9a0*/  STL.U8 [R1+0x794], RZ ;  /* 0x000794ff01007387 */ /* 0x0003e80000100000 */
[----:B--2---:R1:W-:Y:S04]  /*1b9b0*/  STL.64 [R1+0x7a0], R2 ;  /* 0x0007a00201007387 */ /* 0x0043e80000100a00 */
[----:B---3--:R1:W-:Y:S02]  /*1b9c0*/  STL [R1+0x7a8], R4 ;  /* 0x0007a80401007387 */ /* 0x0083e40000100800 */
[----:B-1----:R-:W-:Y:S05]  /*1b9d0*/  CALL.REL.NOINC `($_ZN7cutlass13device_kernelIN5flash19enable_sm80_to_sm89INS1_16FlashAttnBwdSm80INS1_25CollectiveMainloopBwdSm80ILi2ELi2EN4cute5tupleIJNS5_1CILi128EEES8_NS7_ILi64EEEEEENS_6half_tEfNS_4arch4Sm80ELb0ELb1ELb1ELb0ELb0ELb0ELb0ELb0ELi2ELi4ELi4ELi4ELb0EEENS1_24CollectiveEpilogueBwdGQAISA_fSD_Li256ELb0ELb0EEENS1_19SingleTileSchedulerILb0ELb0ELb0ELi128EEEEEEEEEvNT_6ParamsE$_ZZN4cute6detail16composition_implINS_5tupleIJNS_1CILi8EEENS3_ILi2EEES5_S5_S4_S5_EEENS2_IJNS3_ILi1EEEiiiNS3_ILi72EEENS3_ILi512EEEEEENS2_IJNS2_IJS5_S5_EEES4_NS3_ILi4EEEEEENS2_IJNS2_IJS7_S4_EEENS3_ILi1024EEENS3_ILi16EEEEEEEEDaRKT_RKT0_RKT1_RKT2_ENKUlRKT_RKT0_E_clISB_SE_EEDaSW_SZ_) ;  /* 0xfffed59000007944 */ /* 0x002fea0003c3ffff */
[----:B------:R-:W-:Y:S02]  /*1b9e0*/  MOV R13, R66 ;  /* 0x00000042000d7202 */ /* 0x000fe40000000f00 */
[----:B------:R-:W-:-:S02]  /*1b9f0*/  MOV R6, 0x1ba10 ;  /* 0x0001ba1000067802 */ /* 0x000fc40000000f00 */
[----:B-----5:R-:W-:Y:S05]  /*1ba00*/  CALL.REL.NOINC `($_ZN7cutlass13device_kernelIN5flash19enable_sm80_to_sm89INS1_16FlashAttnBwdSm80INS1_25CollectiveMainloopBwdSm80ILi2ELi2EN4cute5tupleIJNS5_1CILi128EEES8_NS7_ILi64EEEEEENS_6half_tEfNS_4arch4Sm80ELb0ELb1ELb1ELb0ELb0ELb0ELb0ELb0ELi2ELi4ELi4ELi4ELb0EEENS1_24CollectiveEpilogueBwdGQAISA_fSD_Li256ELb0ELb0EEENS1_19SingleTileSchedulerILb0ELb0ELb0ELi128EEEEEEEEEvNT_6ParamsE$_ZZN4cute6detail16composition_implINS_5tupleIJNS_1CILi8EEENS3_ILi2EEES5_S5_S4_S5_EEENS2_IJNS3_ILi1EEEiiiNS3_ILi72EEENS3_ILi512EEEEEENS2_IJNS2_IJS5_S5_EEES4_NS3_ILi4EEEEEENS2_IJNS2_IJS7_S4_EEENS3_ILi1024EEENS3_ILi16EEEEEEEEDaRKT_RKT0_RKT1_RKT2_ENKUlRKT_RKT0_E_clISC_SG_EEDaSW_SZ_) ;  /* 0xfffed5b000007944 */ /* 0x020fea0003c3ffff */
[----:B-----5:R2:W-:Y:S01]  /*1ba10*/  STL.64 [R1+0x770], R2 ;  /* 0x0007700201007387 */ /* 0x0205e20000100a00 */
[----:B------:R-:W-:-:S02]  /*1ba20*/  MOV R6, R4 ;  /* 0x0000000400067202 */ /* 0x000fc40000000f00 */
        /* <DEDUP_REMOVED lines=8> */
[----:B------:R-:W-:Y:S01]  /*1bab0*/  LEA.HI R10, R10, R10, RZ, 0x1d ;  /* 0x0000000a0a0a7211 */ /* 0x000fe200078fe8ff */
[----:B------:R-:W-:Y:S01]  /*1bac0*/  IMAD.MOV.U32 R15, RZ, RZ, R9 ;  /* 0x000000ffff0f7224 */ /* 0x000fe200078e0009 */
        /* <DEDUP_REMOVED lines=48> */
[----:B------:R-:W-:-:S03]  /*1bdd0*/  MOV R4, 0x1bdf0 ;  /* 0x0001bdf000047802 */ /* 0x000fc60000000f00 */
[----:B-1----:R-:W-:Y:S05]  /*1bde0*/  CALL.REL.NOINC `($_ZN7cutlass13device_kernelIN5flash19enable_sm80_to_sm89INS1_16FlashAttnBwdSm80INS1_25CollectiveMainloopBwdSm80ILi2ELi2EN4cute5tupleIJNS5_1CILi128EEES8_NS7_ILi64EEEEEENS_6half_tEfNS_4arch4Sm80ELb0ELb1ELb1ELb0ELb0ELb0ELb0ELb0ELi2ELi4ELi4ELi4ELb0EEENS1_24CollectiveEpilogueBwdGQAISA_fSD_Li256ELb0ELb0EEENS1_19SingleTileSchedulerILb0ELb0ELb0ELi128EEEEEEEEEvNT_6ParamsE$_ZZN4cute12filter_tupleINS_5tupleIJNS_10UnderscoreES2_S2_iEEENS1_IJNS1_IJNS_1CILi1EEENS4_ILi0EEEEEENS4_ILi4096EEENS1_IJiiEEENS1_IJS6_NS4_ILi8192EEEEEEEEEZNS_5sliceIS3_SC_EEDaRKT_RKT0_EUlRKT_RKT0_E_EEDaSG_SJ_OT1_ENKUlDpSM_E_clIJNS1_IJS7_EEENS1_IJS8_EEENS1_IJS9_EEENS1_IJEEEEEEDaST_) ;  /* 0xfffec9f000007944 */ /* 0x002fea0003c3ffff */
[----:B------:R-:W-:Y:S02]  /*1bdf0*/  MOV R4, 0x1be10 ;  /* 0x0001be1000047802 */ /* 0x000fe40000000f00 */
[----:B-1---5:R-:W-:Y:S05]  /*1be00*/  CALL.REL.NOINC `($_ZN7cutlass13device_kernelIN5flash19enable_sm80_to_sm89INS1_16FlashAttnBwdSm80INS1_25CollectiveMainloopBwdSm80ILi2ELi2EN4cute5tupleIJNS5_1CILi128EEES8_NS7_ILi64EEEEEENS_6half_tEfNS_4arch4Sm80ELb0ELb1ELb1ELb0ELb0ELb0ELb0ELb0ELi2ELi4ELi4ELi4ELb0EEENS1_24CollectiveEpilogueBwdGQAISA_fSD_Li256ELb0ELb0EEENS1_19SingleTileSchedulerILb0ELb0ELb0ELi128EEEEEEEEEvNT_6ParamsE$_ZN4cute5tupleIJNS0_IJNS0_IJNS_1CILi8EEENS1_ILi1EEEEEENS1_ILi2EEENS0_IJS5_S5_EEEEEENS0_IJNS0_IJS3_NS1_ILi0EEEEEENS1_ILi4096EEENS0_IJiiEEEEEEEEC2ERKS7_RKSC_) ;  /* 0xfffec3e000007944 */ /* 0x022fea0003c3ffff */
[----:B-1----:R1:W5:Y:S01]  /*1be10*/  LDL.64 R2, [R1+0x758] ;  /* 0x0007580001027983 */ /* 0x0023620000100a00 */
[----:B------:R-:W-:-:S02]  /*1be20*/  SHF.L.U32 R4, R6, 0xd, RZ ;  /* 0x0000000d06047819 */ /* 0x000fc400000006ff */
        /* <DEDUP_REMOVED lines=199> */
[----:B------:R2:W5:Y:S01]  /*1caa0*/  LDL.64 R4, [R1+0x758] ;  /* 0x0007580001047983 */ /* 0x0005620000100a00 */
[----:B------:R-:W-:Y:S01]  /*1cab0*/  IMAD.MOV.U32 R12, RZ, RZ, R32 ;  /* 0x000000ffff0c7224 */ /* 0x000fe200078e0020 */
[----:B------:R-:W-:-:S02]  /*1cac0*/  MOV R15, R33 ;  /* 0x00000021000f7202 */ /* 0x000fc40000000f00 */
[----:B-1----:R-:W-:Y:S02]  /*1cad0*/  MOV R14, 0x1caf0 ;  /* 0x0001caf0000e7802 */ /* 0x002fe40000000f00 */
[----:B--2--5:R-:W-:Y:S05]  /*1cae0*/  CALL.REL.NOINC `($_ZN7cutlass13device_kernelIN5flash19enable_sm80_to_sm89INS1_16FlashAttnBwdSm80INS1_25CollectiveMainloopBwdSm80ILi2ELi2EN4cute5tupleIJNS5_1CILi128EEES8_NS7_ILi64EEEEEENS_6half_tEfNS_4arch4Sm80ELb0ELb1ELb1ELb0ELb0ELb0ELb0ELb0ELi2ELi4ELi4ELi4ELb0EEENS1_24CollectiveEpilogueBwdGQAISA_fSD_Li256ELb0ELb0EEENS1_19SingleTileSchedulerILb0ELb0ELb0ELi128EEEEEEEEEvNT_6ParamsE$_ZN4cute3eso3ESOILb1ELb0EJNS_6LayoutINS_5tupleIJNS3_IJNS_1CILi8EEENS4_ILi1EEEEEENS4_ILi4EEEEEENS3_IJNS3_IJS6_NS4_ILi0EEEEEES5_EEEEENS_10ViewEngineIPN7cutlass6half_tEEEEEC2ERKSD_RKSI_) ;  /* 0xfffeb1e000007944 */ /* 0x024fea0003c3ffff */
        /* <DEDUP_REMOVED lines=12> */
[----:B------:R2:W5:Y:S01]  /*1cbb0*/  LDL.64 R4, [R1+0x758] ;  /* 0x0007580001047983 */ /* 0x0005620000100a00 */
[----:B-1----:R-:W-:Y:S01]  /*1cbc0*/  IMAD.MOV.U32 R2, RZ, RZ, R6 ;  /* 0x000000ffff027224 */ /* 0x002fe200078e0006 */
[----:B------:R-:W-:-:S02]  /*1cbd0*/  MOV R15, R7 ;  /* 0x00000007000f7202 */ /* 0x000fc40000000f00 */
[----:B------:R-:W-:Y:S02]  /*1cbe0*/  MOV R14, 0x1cc00 ;  /* 0x0001cc00000e7802 */ /* 0x000fe40000000f00 */
[----:B--2--5:R-:W-:Y:S05]  /*1cbf0*/  CALL.REL.NOINC `($_ZN7cutlass13device_kernelIN5flash19enable_sm80_to_sm89INS1_16FlashAttnBwdSm80INS1_25CollectiveMainloopBwdSm80ILi2ELi2EN4cute5tupleIJNS5_1CILi128EEES8_NS7_ILi64EEEEEENS_6half_tEfNS_4arch4Sm80ELb0ELb1ELb1ELb0ELb0ELb0ELb0ELb0ELi2ELi4ELi4ELi4ELb0EEENS1_24CollectiveEpilogueBwdGQAISA_fSD_Li256ELb0ELb0EEENS1_19SingleTileSchedulerILb0ELb0ELb0ELi128EEEEEEEEEvNT_6ParamsE$_ZN4cute3eso3ESOILb1ELb0EJNS_6LayoutINS_5tupleIJNS3_IJNS3_IJNS_1CILi8EEENS4_ILi1EEEEEES6_EEENS3_IJNS3_IJS6_S6_EEENS4_ILi4EEEEEEEEENS3_IJNS3_IJNS3_IJS6_NS4_ILi0EEEEEESD_EEENS3_IJNS3_IJSD_SD_EEENS4_ILi2048EEEEEEEEEEENS_10ViewEngineINS_8smem_ptrIPN7cutlass6half_tEEEEEEEC2ERKSK_RKSR_) ;  /* 0xfffea2e000007944 */ /* 0x024fea0003c3ffff */
[----:B-1----:R1:W5:Y:S01]  /*1cc00*/  LDL.64 R2, [R1+0x758] ;  /* 0x0007580001027983 */ /* 0x0023620000100a00 */
[----:B------:R-:W-:Y:S01]  /*1cc10*/  IMAD.MOV.U32 R12, RZ, RZ, R4 ;  /* 0x000000ffff0c7224 */ /* 0x000fe200078e0004 */
[----:B------:R-:W-:Y:S02]  /*1cc20*/  MOV R15, R5 ;  /* 0x00000005000f7202 */ /* 0x000fe40000000f00 */
[----:B------:R-:W-:Y:S02]  /*1cc30*/  MOV R14, 0x1cc50 ;  /* 0x0001cc50000e7802 */ /* 0x000fe40000000f00 */
[----:B-1---5:R-:W-:Y:S05]  /*1cc40*/  CALL.REL.NOINC `($_ZN7cutlass13device_kernelIN5flash19enable_sm80_to_sm89INS1_16FlashAttnBwdSm80INS1_25CollectiveMainloopBwdSm80ILi2ELi2EN4cute5tupleIJNS5_1CILi128EEES8_NS7_ILi64EEEEEENS_6half_tEfNS_4arch4Sm80ELb0ELb1ELb1ELb0ELb0ELb0ELb0ELb0ELi2ELi4ELi4ELi4ELb0EEENS1_24CollectiveEpilogueBwdGQAISA_fSD_Li256ELb0ELb0EEENS1_19SingleTileSchedulerILb0ELb0ELb0ELi128EEEEEEEEEvNT_6ParamsE$_ZN4cute3eso3ESOILb1ELb0EJNS_6LayoutINS_5tupleIJNS3_IJNS_1CILi8EEENS4_ILi1EEEEEENS4_ILi4EEEEEENS3_IJNS3_IJS6_NS4_ILi0EEEEEES5_EEEEENS_10ViewEngineIPN7cutlass6half_tEEEEEC2ERKSD_RKSI_) ;  /* 0xfffeb08000007944 */ /* 0x022fea0003c3ffff */
[----:B------:R2:W5:Y:S01]  /*1cc50*/  LDL.64 R8, [R1+0x758] ;  /* 0x0007580001087983 */ /* 0x0005620000100a00 */
[----:B------:R-:W-:Y:S02]  /*1cc60*/  MOV R38, R60 ;  /* 0x0000003c00267202 */ /* 0x000fe40000000f00 */
[----:B------:R-:W-:Y:S02]  /*1cc70*/  MOV R46, 0x1cc90 ;  /* 0x0001cc90002e7802 */ /* 0x000fe40000000f00 */
[----:B-12--5:R-:W-:Y:S05]  /*1cc80*/  CALL.REL.NOINC `($_ZN7cutlass13device_kernelIN5flash19enable_sm80_to_sm89INS1_16FlashAttnBwdSm80INS1_25CollectiveMainloopBwdSm80ILi2ELi2EN4cute5tupleIJNS5_1CILi128EEES8_NS7_ILi64EEEEEENS_6half_tEfNS_4arch4Sm80ELb0ELb1ELb1ELb0ELb0ELb0ELb0ELb0ELi2ELi4ELi4ELi4ELb0EEENS1_24CollectiveEpilogueBwdGQAISA_fSD_Li256ELb0ELb0EEENS1_19SingleTileSchedulerILb0ELb0ELb0ELi128EEEEEEEEEvNT_6ParamsE$_ZN4cute8smem_ptrIPN7cutlass6half_tEECI1NS_12iter_adaptorIS3_S4_EEES3_) ;  /* 0xfffeb8d000007944 */ /* 0x026fea0003c3ffff */
[----:B-1----:R1:W5:Y:S01]  /*1cc90*/  LDL.64 R2, [R1+0x758] ;  /* 0x0007580001027983 */ /* 0x0023620000100a00 */
[----:B------:R-:W-:-:S03]  /*1cca0*/  MOV R16, 0x1ccc0 ;  /* 0x0001ccc000107802 */ /* 0x000fc60000000f00 */
[----:B-1---5:R-:W-:Y:S05]  /*1ccb0*/  CALL.REL.NOINC `($_ZN7cutlass13device_kernelIN5flash19enable_sm80_to_sm89INS1_16FlashAttnBwdSm80INS1_25CollectiveMainloopBwdSm80ILi2ELi2EN4cute5tupleIJNS5_1CILi128EEES8_NS7_ILi64EEEEEENS_6half_tEfNS_4arch4Sm80ELb0ELb1ELb1ELb0ELb0ELb0ELb0ELb0ELi2ELi4ELi4ELi4ELb0EEENS1_24CollectiveEpilogueBwdGQAISA_fSD_Li256ELb0ELb0EEENS1_19SingleTileSchedulerILb0ELb0ELb0ELi128EEEEEEEEEvNT_6ParamsE$_ZN4cute3eso3ESOILb1ELb0EJNS_6LayoutINS_5tupleIJNS3_IJNS_1CILi8EEENS4_ILi1EEEEEENS4_ILi4EEEEEENS3_IJNS3_IJS6_NS4_ILi0EEEEEENS4_ILi2048EEEEEEEENS_10ViewEngineINS_8smem_ptrIPN7cutlass6half_tEEEEEEEC2ERKSE_RKSL_) ;  /* 0xfffeaf9000007944 */ /* 0x022fea0003c3ffff */
[----:B------:R2:W5:Y:S01]  /*1ccc0*/  LDL.64 R10, [R1+0x758] ;  /* 0x00075800010a7983 */ /* 0x0005620000100a00 */
[----:B------:R-:W-:Y:S01]  /*1ccd0*/  IMAD.MOV.U32 R79, RZ, RZ, R60 ;  /* 0x000000ffff4f7224 */ /* 0x000fe200078e003c */
[----:B------:R-:W-:-:S02]  /*1cce0*/  MOV R47, RZ ;  /* 0x000000ff002f7202 */ /* 0x000fc40000000f00 */
        /* <DEDUP_REMOVED lines=14> */
[----:B------:R-:W-:-:S02]  /*1cdd0*/  MOV R38, 0x1cdf0 ;  /* 0x0001cdf000267802 */ /* 0x000fc40000000f00 */
[----:B-1---5:R-:W-:Y:S05]  /*1cde0*/  CALL.REL.NOINC `($_ZN7cutlass13device_kernelIN5flash19enable_sm80_to_sm89INS1_16FlashAttnBwdSm80INS1_25CollectiveMainloopBwdSm80ILi2ELi2EN4cute5tupleIJNS5_1CILi128EEES8_NS7_ILi64EEEEEENS_6half_tEfNS_4arch4Sm80ELb0ELb1ELb1ELb0ELb0ELb0ELb0ELb0ELi2ELi4ELi4ELi4ELb0EEENS1_24CollectiveEpilogueBwdGQAISA_fSD_Li256ELb0ELb0EEENS1_19SingleTileSchedulerILb0ELb0ELb0ELi128EEEEEEEEEvNT_6ParamsE$_ZN4cute3eso3ESOILb1ELb0EJNS_6LayoutINS_5tupleIJNS3_IJNS_1CILi8EEENS4_ILi1EEEEEEEEENS3_IJNS3_IJS6_NS4_ILi0EEEEEEEEEEENS_10ViewEngineINS_8smem_ptrIPN7cutlass6half_tEEEEEEEC2ERKSC_RKSJ_) ;  /* 0xfffea8b000007944 */ /* 0x022fea0003c3ffff */
[----:B-1----:R1:W5:Y:S01]  /*1cdf0*/  LDL.64 R2, [R1+0x758] ;  /* 0x0007580001027983 */ /* 0x0023620000100a00 */
[----:B------:R-:W-:Y:S01]  /*1ce00*/  IMAD.MOV.U32 R79, RZ, RZ, R60 ;  /* 0x000000ffff4f7224 */ /* 0x000fe200078e003c */
[----:B------:R-:W-:-:S02]  /*1ce10*/  MOV R47, RZ ;  /* 0x000000ff002f7202 */ /* 0x000fc40000000f00 */
        /* <DEDUP_REMOVED lines=211> */
.L_x_2832:
[----:B------:R-:W-:-:S13]  /*1db50*/  ISETP.NE.AND P0, PT, R25, 0x3, PT ;  /* 0x000000031900780c */ /* 0x000fda0003f05270 */
[----:B-1----:R-:W-:Y:S05]  /*1db60*/  @!P0 BRA `(.L_x_2829) ;  /* 0x00001ea000008947 */ /* 0x002fea0003800000 */
[----:B------:R-:W-:Y:S01]  /*1db70*/  IADD3 R8, R25, 0x1, RZ ;  /* 0x0000000119087810 */ /* 0x000fe20007ffe0ff */
[----:B------:R-:W-:Y:S01]  /*1db80*/  IMAD.MOV.U32 R79, RZ, RZ, R60 ;  /* 0x000000ffff4f7224 */ /* 0x000fe200078e003c */
[----:B------:R-:W-:-:S03]  /*1db90*/  MOV R46, 0x1dbc0 ;  /* 0x0001dbc0002e7802 */ /* 0x000fc60000000f00 */
[----:B-1----:R-:W-:Y:S02]  /*1dba0*/  IMAD.MOV.U32 R3, RZ, RZ, R8 ;  /* 0x000000ffff037224 */ /* 0x002fe400078e0008 */
[----:B------:R-:W-:Y:S05]  /*1dbb0*/  CALL.REL.NOINC `($_ZN7cutlass13device_kernelIN5flash19enable_sm80_to_sm89INS1_16FlashAttnBwdSm80INS1_25CollectiveMainloopBwdSm80ILi2ELi2EN4cute5tupleIJNS5_1CILi128EEES8_NS7_ILi64EEEEEENS_6half_tEfNS_4arch4Sm80ELb0ELb1ELb1ELb0ELb0ELb0ELb0ELb0ELi2ELi4ELi4ELi4ELb0EEENS1_24CollectiveEpilogueBwdGQAISA_fSD_Li256ELb0ELb0EEENS1_19SingleTileSchedulerILb0ELb0ELb0ELi128EEEEEEEEEvNT_6ParamsE$_ZN4cute3eso3ESOILb1ELb0EJNS_10UnderscoreES2_iEEC2ERKS2_S5_RKi) ;  /* 0xfffe882000007944 */ /* 0x000fea0003c3ffff */
        /* <DEDUP_REMOVED lines=21> */
[----:B------:R-:W-:Y:S02]  /*1dd10*/  MOV R3, R8 ;  /* 0x0000000800037202 */ /* 0x000fe40000000f00 */
        /* <DEDUP_REMOVED lines=184> */
[----:B-1----:R-:W-:Y:S01]  /*1e8a0*/  IMAD.MOV.U32 R3, RZ, RZ, R8 ;  /* 0x000000ffff037224 */ /* 0x002fe200078e0008 */
[----:B------:R-:W-:-:S02]  /*1e8b0*/  MOV R79, R60 ;  /* 0x0000003c004f7202 */ /* 0x000fc40000000f00 */
        /* <DEDUP_REMOVED lines=276> */
[----:B------:R-:W-:Y:S05]  /*1fa00*/  CALL.REL.NOINC `($_ZN7cutlass13device_kernelIN5flash19enable_sm80_to_sm89INS1_16FlashAttnBwdSm80INS1_25CollectiveMainloopBwdSm80ILi2ELi2EN4cute5tupleIJNS5_1CILi128EEES8_NS7_ILi64EEEEEENS_6half_tEfNS_4arch4Sm80ELb0ELb1ELb1ELb0ELb0ELb0ELb0ELb0ELi2ELi4ELi4ELi4ELb0EEENS1_24CollectiveEpilogueBwdGQAISA_fSD_Li256ELb0ELb0EEENS1_19SingleTileSchedulerILb0ELb0ELb0ELi128EEEEEEEEEvNT_6ParamsE$_ZZN5flash25CollectiveMainloopBwdSm80ILi2ELi2EN4cute5tupleIJNS1_1CILi128EEES4_NS3_ILi64EEEEEEN7cutlass6half_tEfNS7_4arch4Sm80ELb0ELb1ELb1ELb0ELb0ELb0ELb0ELb0ELi2ELi4ELi4ELi4ELb0EE3mmaINS_16FlashAttnBwdSm80ISB_NS_24CollectiveEpilogueBwdGQAIS6_fSA_Li256ELb0ELb0EEENS_19SingleTileSchedulerILb0ELb0ELb0ELi128EEEE13SharedStorageENS1_6TensorINS1_11ArrayEngineIfLm32EEENS1_6LayoutINS2_IJNS2_IJNS3_ILi2EEESO_EEESO_NS3_ILi4EEEEEENS2_IJNS2_IJNS3_ILi1EEESO_EEESQ_NS3_ILi8EEEEEEEEEEEEbRKNSB_6ParamsERT0_S12_iNS2_IJiiiEEERT_ENKUlvE_clEv) ;  /* 0x00027f0000007944 */ /* 0x000fea0003c00000 */
.L_x_2829:
[----:B------:R-:W-:Y:S01]  /*1fa10*/  IMAD.MOV.U32 R79, RZ, RZ, R60 ;  /* 0x000000ffff4f7224 */ /* 0x000fe200078e003c */
[----:B-1----:R-:W-:Y:S01]  /*1fa20*/  MOV R3, R25 ;  /* 0x0000001900037202 */ /* 0x002fe20000000f00 */
[----:B------:R-:W-:Y:S01]  /*1fa30*/  IMAD.MOV.U32 R48, RZ, RZ, RZ ;  /* 0x000000ffff307224 */ /* 0x000fe200078e00ff */
[----:B------:R-:W-:-:S02]  /*1fa40*/  MOV R46, 0x1fa60 ;  /* 0x0001fa60002e7802 */ /* 0x000fc40000000f00 */
[----:B------:R-:W-:Y:S05]  /*1fa50*/  CALL.REL.NOINC `($_ZN7cutlass13device_kernelIN5flash19enable_sm80_to_sm89INS1_16FlashAttnBwdSm80INS1_25CollectiveMainloopBwdSm80ILi2ELi2EN4cute5tupleIJNS5_1CILi128EEES8_NS7_ILi64EEEEEENS_6half_tEfNS_4arch4Sm80ELb0ELb1ELb1ELb0ELb0ELb0ELb0ELb0ELi2ELi4ELi4ELi4ELb0EEENS1_24CollectiveEpilogueBwdGQAISA_fSD_Li256ELb0ELb0EEENS1_19SingleTileSchedulerILb0ELb0ELb0ELi128EEEEEEEEEvNT_6ParamsE$_ZN4cute3eso3ESOILb1ELb0EJNS_10UnderscoreES2_iEEC2ERKS2_S5_RKi) ;  /* 0xfffe698000007944 */ /* 0x000fea0003c3ffff */
        /* <DEDUP_REMOVED lines=16> */
[----:B------:R-:W-:Y:S02]  /*1fb60*/  MOV R3, R25 ;  /* 0x0000001900037202 */ /* 0x000fe40000000f00 */
        /* <DEDUP_REMOVED lines=18> */
.L_x_2830:
        /* <DEDUP_REMOVED lines=190> */
.L_x_2831:
[----:B-1----:R-:W2:Y:S01]  /*20870*/  LDL.64 R4, [R61+0xa0] ;  /* 0x0000a0003d047983 */ /* 0x002ea20000100a00 */
[----:B------:R-:W-:Y:S01]  /*20880*/  ULDC.64 UR4, c[0x0][0x118] ;  /* 0x0000460000047ab9 */ /* 0x000fe20000000a00 */
[----:B------:R-:W-:Y:S02]  /*20890*/  MOV R10, 0x208c0 ;  /* 0x000208c0000a7802 */ /* 0x000fe40000000f00 */
[----:B--2---:R-:W5:Y:S04]  /*208a0*/  LD.E.64 R4, [R4.64] ;  /* 0x0000000404047980 */ /* 0x004f68000c101b00 */
[----:B-----5:R-:W-:Y:S05]  /*208b0*/  CALL.REL.NOINC `($_ZN7cutlass13device_kernelIN5flash19enable_sm80_to_sm89INS1_16FlashAttnBwdSm80INS1_25CollectiveMainloopBwdSm80ILi2ELi2EN4cute5tupleIJNS5_1CILi128EEES8_NS7_ILi64EEEEEENS_6half_tEfNS_4arch4Sm80ELb0ELb1ELb1ELb0ELb0ELb0ELb0ELb0ELi2ELi4ELi4ELi4ELb0EEENS1_24CollectiveEpilogueBwdGQAISA_fSD_Li256ELb0ELb0EEENS1_19SingleTileSchedulerILb0ELb0ELb0ELi128EEEEEEEEEvNT_6ParamsE$_ZN4cute8smem_ptrIPfECI1NS_12iter_adaptorIS1_S2_EEES1_) ;  /* 0xfffe7d2000007944 */ /* 0x020fea0003c3ffff */
[----:B-1----:R1:W5:Y:S01]  /*208c0*/  LDL.64 R4, [R1+0x758] ;  /* 0x0007580001047983 */ /* 0x0023620000100a00 */
[----:B------:R-:W-:-:S03]  /*208d0*/  MOV R10, 0x208f0 ;  /* 0x000208f0000a7802 */ /* 0x000fc60000000f00 */
[----:B-1---5:R-:W-:Y:S05]  /*208e0*/  CALL.REL.NOINC `($_ZN7cutlass13device_kernelIN5flash19enable_sm80_to_sm89INS1_16FlashAttnBwdSm80INS1_25CollectiveMainloopBwdSm80ILi2ELi2EN4cute5tupleIJNS5_1CILi128EEES8_NS7_ILi64EEEEEENS_6half_tEfNS_4arch4Sm80ELb0ELb1ELb1ELb0ELb0ELb0ELb0ELb0ELi2ELi4ELi4ELi4ELb0EEENS1_24CollectiveEpilogueBwdGQAISA_fSD_Li256ELb0ELb0EEENS1_19SingleTileSchedulerILb0ELb0ELb0ELi128EEEEEEEEEvNT_6ParamsE$_ZN4cute3eso3ESOILb1ELb0EJNS_6LayoutINS_5tupleIJNS3_IJNS_1CILi2EEES5_EEEEEENS3_IJNS3_IJNS4_ILi8EEENS4_ILi64EEEEEEEEEEENS_10ViewEngineINS_8smem_ptrIPfEEEEEEC2ERKSC_RKSH_) ;  /* 0xfffe69d000007944 */ /* 0x022fea0003c3ffff */
[----:B------:R2:W-:Y:S04]  /*208f0*/  STL.128 [R1+0xa50], RZ ;  /* 0x000a50ff01007387 */ /* 0x0005e80000100c00 */
[----:B------:R2:W5:Y:S01]  /*20900*/  LDL.64 R12, [R61+0xa0] ;  /* 0x0000a0003d0c7983 */ /* 0x0005620000100a00 */
[----:B------:R-:W-:Y:S01]  /*20910*/  IADD3 R6, P0, R58, 0x300, RZ ;  /* 0x000003003a067810 */ /* 0x000fe20007f1e0ff */
[----:B------:R-:W-:Y:S01]  /*20920*/  IMAD.MOV.U32 R79, RZ, RZ, R60 ;  /* 0x000000ffff4f7224 */ /* 0x000fe200078e003c */
[----:B------:R-:W-:-:S02]  /*20930*/  MOV R47, R24 ;  /* 0x00000018002f7202 */ /* 0x000fc40000000f00 */
[----:B------:R-:W-:Y:S01]  /*20940*/  MOV R46, 0x20970 ;  /* 0x00020970002e7802 */ /* 0x000fe20000000f00 */
[----:B------:R-:W-:-:S03]  /*20950*/  IMAD.X R2, RZ, RZ, R57, P0 ;  /* 0x000000ffff027224 */ /* 0x000fc600000e0639 */
[----:B-12--5:R-:W-:Y:S05]  /*20960*/  CALL.REL.NOINC `($_ZN7cutlass13device_kernelIN5flash19enable_sm80_to_sm89INS1_16FlashAttnBwdSm80INS1_25CollectiveMainloopBwdSm80ILi2ELi2EN4cute5tupleIJNS5_1CILi128EEES8_NS7_ILi64EEEEEENS_6half_tEfNS_4arch4Sm80ELb0ELb1ELb1ELb0ELb0ELb0ELb0ELb0ELi2ELi4ELi4ELi4ELb0EEENS1_24CollectiveEpilogueBwdGQAISA_fSD_Li256ELb0ELb0EEENS1_19SingleTileSchedulerILb0ELb0ELb0ELi128EEEEEEEEEvNT_6ParamsE$_ZN4cute3eso3ESOILb1ELb0EJNS_10UnderscoreEiEEC2ERKS2_RKi) ;  /* 0xfffe5ab000007944 */ /* 0x026fea0003c3ffff */
[----:B------:R-:W2:Y:S01]  /*20970*/  LDL R5, [R1+0x758] ;  /* 0x0007580001057983 */ /* 0x000ea20000100800 */
[----:B------:R-:W-:Y:S02]  /*20980*/  MOV R8, 0x209b0 ;  /* 0x000209b000087802 */ /* 0x000fe40000000f00 */
[----:B--2---:R-:W-:Y:S02]  /*20990*/  SHF.L.U32 R5, R5, 0x7, RZ ;  /* 0x0000000705057819 */ /* 0x004fe400000006ff */
[----:B-1----:R-:W-:Y:S05]  /*209a0*/  CALL.REL.NOINC `($_ZN7cutlass13device_kernelIN5flash19enable_sm80_to_sm89INS1_16FlashAttnBwdSm80INS1_25CollectiveMainloopBwdSm80ILi2ELi2EN4cute5tupleIJNS5_1CILi128EEES8_NS7_ILi64EEEEEENS_6half_tEfNS_4arch4Sm80ELb0ELb1ELb1ELb0ELb0ELb0ELb0ELb0ELi2ELi4ELi4ELi4ELb0EEENS1_24CollectiveEpilogueBwdGQAISA_fSD_Li256ELb0ELb0EEENS1_19SingleTileSchedulerILb0ELb0ELb0ELi128EEEEEEEEEvNT_6ParamsE$_ZN4cute3eso3ESOILb1ELb0EJNS_6LayoutINS_5tupleIJNS3_IJNS_1CILi2EEES5_EEEEEENS3_IJNS3_IJNS4_ILi8EEENS4_ILi64EEEEEEEEEEEiEEC2ERKSC_RKi) ;  /* 0xfffe695000007944 */ /* 0x002fea0003c3ffff */
[----:B------:R-:W-:Y:S01]  /*209b0*/  ULDC.64 UR4, c[0x0][0x118] ;  /* 0x0000460000047ab9 */ /* 0x000fe20000000a00 */
[----:B------:R-:W2:Y:S04]  /*209c0*/  LDL R3, [R1+0x758] ;  /* 0x0007580001037983 */ /* 0x000ea80000100800 */
[----:B-1----:R-:W2:Y:S01]  /*209d0*/  LD.E.64 R4, [R12.64] ;  /* 0x000000040c047980 */ /* 0x002ea2000c101b00 */
[----:B------:R-:W-:Y:S01]  /*209e0*/  MOV R10, 0x20a10 ;  /* 0x00020a10000a7802 */ /* 0x000fe20000000f00 */
[----:B--2---:R-:W-:-:S04]  /*209f0*/  IMAD.WIDE R4, R3, 0x4, R4 ;  /* 0x0000000403047825 */ /* 0x004fc800078e0204 */
[----:B------:R-:W-:Y:S05]  /*20a00*/  CALL.REL.NOINC `($_ZN7cutlass13device_kernelIN5flash19enable_sm80_to_sm89INS1_16FlashAttnBwdSm80INS1_25CollectiveMainloopBwdSm80ILi2ELi2EN4cute5tupleIJNS5_1CILi128EEES8_NS7_ILi64EEEEEENS_6half_tEfNS_4arch4Sm80ELb0ELb1ELb1ELb0ELb0ELb0ELb0ELb0ELi2ELi4ELi4ELi4ELb0EEENS1_24CollectiveEpilogueBwdGQAISA_fSD_Li256ELb0ELb0EEENS1_19SingleTileSchedulerILb0ELb0ELb0ELi128EEEEEEEEEvNT_6ParamsE$_ZN4cute8smem_ptrIPfECI1NS_12iter_adaptorIS1_S2_EEES1_) ;  /* 0xfffe7bd000007944 */ /* 0x000fea0003c3ffff */
[----:B-1----:R1:W5:Y:S01]  /*20a10*/  LDL.64 R4, [R1+0x758] ;  /* 0x0007580001047983 */ /* 0x0023620000100a00 */
[----:B------:R-:W-:-:S03]  /*20a20*/  MOV R10, 0x20a40 ;  /* 0x00020a40000a7802 */ /* 0x000fc60000000f00 */
[----:B-1---5:R-:W-:Y:S05]  /*20a30*/  CALL.REL.NOINC `($_ZN7cutlass13device_kernelIN5flash19enable_sm80_to_sm89INS1_16FlashAttnBwdSm80INS1_25CollectiveMainloopBwdSm80ILi2ELi2EN4cute5tupleIJNS5_1CILi128EEES8_NS7_ILi64EEEEEENS_6half_tEfNS_4arch4Sm80ELb0ELb1ELb1ELb0ELb0ELb0ELb0ELb0ELi2ELi4ELi4ELi4ELb0EEENS1_24CollectiveEpilogueBwdGQAISA_fSD_Li256ELb0ELb0EEENS1_19SingleTileSchedulerILb0ELb0ELb0ELi128EEEEEEEEEvNT_6ParamsE$_ZN4cute3eso3ESOILb1ELb0EJNS_6LayoutINS_5tupleIJNS3_IJNS_1CILi2EEES5_EEEEEENS3_IJNS3_IJNS4_ILi8EEENS4_ILi64EEEEEEEEEEENS_10ViewEngineINS_8smem_ptrIPfEEEEEEC2ERKSC_RKSH_) ;  /* 0xfffe688000007944 */ /* 0x022fea0003c3ffff */
[----:B-1----:R1:W5:Y:S01]  /*20a40*/  LDL.64 R4, [R1+0x758] ;  /* 0x0007580001047983 */ /* 0x0023620000100a00 */
[----:B------:R-:W-:-:S02]  /*20a50*/  MOV R7, R2 ;  /* 0x0000000200077202 */ /* 0x000fc40000000f00 */
[----:B------:R-:W-:Y:S02]  /*20a60*/  MOV R8, 0x20a80 ;  /* 0x00020a8000087802 */ /* 0x000fe40000000f00 */
[----:B-1---5:R-:W-:Y:S05]  /*20a70*/  CALL.REL.NOINC `($_ZN7cutlass13device_kernelIN5flash19enable_sm80_to_sm89INS1_16FlashAttnBwdSm80INS1_25CollectiveMainloopBwdSm80ILi2ELi2EN4cute5tupleIJNS5_1CILi128EEES8_NS7_ILi64EEEEEENS_6half_tEfNS_4arch4Sm80ELb0ELb1ELb1ELb0ELb0ELb0ELb0ELb0ELi2ELi4ELi4ELi4ELb0EEENS1_24CollectiveEpilogueBwdGQAISA_fSD_Li256ELb0ELb0EEENS1_19SingleTileSchedulerILb0ELb0ELb0ELi128EEEEEEEEEvNT_6ParamsE$_ZN4cute3eso3ESOILb1ELb0EJNS_6LayoutINS_5tupleIJNS_1CILi1EEENS4_ILi4EEEEEENS3_IJNS4_ILi0EEES5_EEEEENS_10ViewEngineIPfEEEEC2ERKSA_RKSD_) ;  /* 0xfffe73a000007944 */ /* 0x022fea0003c3ffff */
[----:B-1----:R1:W5:Y:S01]  /*20a80*/  LDL.64 R2, [R1+0x758] ;  /* 0x0007580001027983 */ /* 0x0023620000100a00 */
[----:B------:R-:W-:Y:S02]  /*20a90*/  MOV R9, R5 ;  /* 0x0000000500097202 */ /* 0x000fe40000000f00 */
[----:B------:R-:W-:Y:S02]  /*20aa0*/  MOV R8, 0x20ac0 ;  /* 0x00020ac000087802 */ /* 0x000fe40000000f00 */
[----:B-1---5:R-:W-:Y:S05]  /*20ab0*/  CALL.REL.NOINC `($_ZN7cutlass13device_kernelIN5flash19enable_sm80_to_sm89INS1_16FlashAttnBwdSm80INS1_25CollectiveMainloopBwdSm80ILi2ELi2EN4cute5tupleIJNS5_1CILi128EEES8_NS7_ILi64EEEEEENS_6half_tEfNS_4arch4Sm80ELb0ELb1ELb1ELb0ELb0ELb0ELb0ELb0ELi2ELi4ELi4ELi4ELb0EEENS1_24CollectiveEpilogueBwdGQAISA_fSD_Li256ELb0ELb0EEENS1_19SingleTileSchedulerILb0ELb0ELb0ELi128EEEEEEEEEvNT_6ParamsE$_ZN4cute3eso3ESOILb1ELb0EJNS_6LayoutINS_5tupleIJNS_1CILi1EEENS3_IJNS4_ILi2EEES6_EEEEEENS3_IJNS4_ILi0EEENS3_IJNS4_ILi8EEENS4_ILi64EEEEEEEEEEENS_10ViewEngineINS_8smem_ptrIPfEEEEEEC2ERKSE_RKSJ_) ;  /* 0xfffe730000007944 */ /* 0x022fea0003c3ffff */
[----:B-1----:R1:W5:Y:S01]  /*20ac0*/  LDL.64 R4, [R1+0x758] ;  /* 0x0007580001047983 */ /* 0x0023620000100a00 */
[----:B------:R-:W-:-:S03]  /*20ad0*/  MOV R10, 0x20af0 ;  /* 0x00020af0000a7802 */ /* 0x000fc60000000f00 */
[----:B-1---5:R-:W-:Y:S05]  /*20ae0*/  CALL.REL.NOINC `($_ZN7cutlass13device_kernelIN5flash19enable_sm80_to_sm89INS1_16FlashAttnBwdSm80INS1_25CollectiveMainloopBwdSm80ILi2ELi2EN4cute5tupleIJNS5_1CILi128EEES8_NS7_ILi64EEEEEENS_6half_tEfNS_4arch4Sm80ELb0ELb1ELb1ELb0ELb0ELb0ELb0ELb0ELi2ELi4ELi4ELi4ELb0EEENS1_24CollectiveEpilogueBwdGQAISA_fSD_Li256ELb0ELb0EEENS1_19SingleTileSchedulerILb0ELb0ELb0ELi128EEEEEEEEEvNT_6ParamsE$_ZN4cute8smem_ptrIPfECI1NS_12iter_adaptorIS1_S2_EEES1_) ;  /* 0xfffe7af000007944 */ /* 0x022fea0003c3ffff */
[----:B-1----:R1:W5:Y:S01]  /*20af0*/  LDL.64 R4, [R1+0x758] ;  /* 0x0007580001047983 */ /* 0x0023620000100a00 */
[----:B------:R-:W-:-:S03]  /*20b00*/  MOV R10, 0x20b20 ;  /* 0x00020b20000a7802 */ /* 0x000fc60000000f00 */
[----:B-1---5:R-:W-:Y:S05]  /*20b10*/  CALL.REL.NOINC `($_ZN7cutlass13device_kernelIN5flash19enable_sm80_to_sm89INS1_16FlashAttnBwdSm80INS1_25CollectiveMainloopBwdSm80ILi2ELi2EN4cute5tupleIJNS5_1CILi128EEES8_NS7_ILi64EEEEEENS_6half_tEfNS_4arch4Sm80ELb0ELb1ELb1ELb0ELb0ELb0ELb0ELb0ELi2ELi4ELi4ELi4ELb0EEENS1_24CollectiveEpilogueBwdGQAISA_fSD_Li256ELb0ELb0EEENS1_19SingleTileSchedulerILb0ELb0ELb0ELi128EEEEEEEEEvNT_6ParamsE$_ZN4cute3eso3ESOILb1ELb0EJNS_6LayoutINS_5tupleIJNS3_IJNS_1CILi2EEES5_EEEEEENS3_IJNS3_IJNS4_ILi8EEENS4_ILi64EEEEEEEEEEENS_10ViewEngineINS_8smem_ptrIPfEEEEEEC2ERKSC_RKSH_) ;  /* 0xfffe67a000007944 */ /* 0x022fea0003c3ffff */
[----:B------:R2:W5:Y:S01]  /*20b20*/  LDL.64 R14, [R1+0x758] ;  /* 0x00075800010e7983 */ /* 0x0005620000100a00 */
[----:B-1----:R-:W-:Y:S01]  /*20b30*/  IMAD.MOV.U32 R4, RZ, RZ, R2 ;  /* 0x000000ffff047224 */ /* 0x002fe200078e0002 */
[----:B------:R-:W-:Y:S02]  /*20b40*/  MOV R7, R3 ;  /* 0x0000000300077202 */ /* 0x000fe40000000f00 */
[----:B------:R-:W-:Y:S02]  /*20b50*/  MOV R8, 0x20b70 ;  /* 0x00020b7000087802 */ /* 0x000fe40000000f00 */
[----:B--2--5:R-:W-:Y:S05]  /*20b60*/  CALL.REL.NOINC `($_ZN7cutlass13device_kernelIN5flash19enable_sm80_to_sm89INS1_16FlashAttnBwdSm80INS1_25CollectiveMainloopBwdSm80ILi2ELi2EN4cute5tupleIJNS5_1CILi128EEES8_NS7_ILi64EEEEEENS_6half_tEfNS_4arch4Sm80ELb0ELb1ELb1ELb0ELb0ELb0ELb0ELb0ELi2ELi4ELi4ELi4ELb0EEENS1_24CollectiveEpilogueBwdGQAISA_fSD_Li256ELb0ELb0EEENS1_19SingleTileSchedulerILb0ELb0ELb0ELi128EEEEEEEEEvNT_6ParamsE$_ZN4cute3eso3ESOILb1ELb0EJNS_6LayoutINS_5tupleIJNS_1CILi4EEEEEENS3_IJNS4_ILi1EEEEEEEENS_10ViewEngineIPfEEEEC2ERKS9_RKSC_) ;  /* 0xfffe731000007944 */ /* 0x024fea0003c3ffff */
        /* <DEDUP_REMOVED lines=13> */
[----:B-1----:R-:W-:Y:S05]  /*20c40*/  CALL.REL.NOINC `($_ZN7cutlass13device_kernelIN5flash19enable_sm80_to_sm89INS1_16FlashAttnBwdSm80INS1_25CollectiveMainloopBwdSm80ILi2ELi2EN4cute5tupleIJNS5_1CILi128EEES8_NS7_ILi64EEEEEENS_6half_tEfNS_4arch4Sm80ELb0ELb1ELb1ELb0ELb0ELb0ELb0ELb0ELi2ELi4ELi4ELi4ELb0EEENS1_24CollectiveEpilogueBwdGQAISA_fSD_Li256ELb0ELb0EEENS1_19SingleTileSchedulerILb0ELb0ELb0ELi128EEEEEEEEEvNT_6ParamsE$_ZN4cute3eso3ESOILb1ELb0EJNS_6LayoutINS_5tupleIJNS3_IJNS_1CILi2EEES5_EEENS3_IJS5_NS4_ILi8EEEEEEEEENS3_IJNS3_IJS5_NS4_ILi4EEEEEENS3_IJNS4_ILi1EEES7_EEEEEEEENS_10ViewEngineIPfEEEEC2ERKSF_RKSI_) ;  /* 0xfffe66f000007944 */ /* 0x002fea0003c3ffff */
[----:B------:R2:W5:Y:S01]  /*20c50*/  LDL.64 R8, [R1+0x758] ;  /* 0x0007580001087983 */ /* 0x0005620000100a00 */
[----:B------:R-:W-:-:S03]  /*20c60*/  MOV R7, RZ ;  /* 0x000000ff00077202 */ /* 0x000fc60000000f00 */
.L_x_2834:
[----:B-1----:R-:W-:-:S04]  /*20c70*/  MOV R2, 0x20c90 ;  /* 0x00020c9000027802 */ /* 0x002fc80000000f00 */
[----:B--2--5:R-:W-:Y:S05]  /*20c80*/  CALL.REL.NOINC `($_ZN7cutlass13device_kernelIN5flash19enable_sm80_to_sm89INS1_16FlashAttnBwdSm80INS1_25CollectiveMainloopBwdSm80ILi2ELi2EN4cute5tupleIJNS5_1CILi128EEES8_NS7_ILi64EEEEEENS_6half_tEfNS_4arch4Sm80ELb0ELb1ELb1ELb0ELb0ELb0ELb0ELb0ELi2ELi4ELi4ELi4ELb0EEENS1_24CollectiveEpilogueBwdGQAISA_fSD_Li256ELb0ELb0EEENS1_19SingleTileSchedulerILb0ELb0ELb0ELi128EEEEEEEEEvNT_6ParamsE$_ZZZN5flash25CollectiveMainloopBwdSm80ILi2ELi2EN4cute5tupleIJNS1_1CILi128EEES4_NS3_ILi64EEEEEEN7cutlass6half_tEfNS7_4arch4Sm80ELb0ELb1ELb1ELb0ELb0ELb0ELb0ELb0ELi2ELi4ELi4ELi4ELb0EE3mmaINS_16FlashAttnBwdSm80ISB_NS_24CollectiveEpilogueBwdGQAIS6_fSA_Li256ELb0ELb0EEENS_19SingleTileSchedulerILb0ELb0ELb0ELi128EEEE13SharedStorageENS1_6TensorINS1_11ArrayEngineIfLm32EEENS1_6LayoutINS2_IJNS2_IJNS3_ILi2EEESO_EEESO_NS3_ILi4EEEEEENS2_IJNS2_IJNS3_ILi1EEESO_EEESQ_NS3_ILi8EEEEEEEEEEEEbRKNSB_6ParamsERT0_S12_iNS2_IJiiiEEERT_ENKUliT_E_clIZSC_ISJ_SX_EbS10_S12_S12_iS13_S15_EUlRS16_iE_EEDaiS16_ENKUlvE1_clEv) ;  /* 0x0002d2a000007944 */ /* 0x024fea0003c00000 */
[----:B------:R1:W-:Y:S01]  /*20c90*/  STL [R1+0x770], RZ ;  /* 0x000770ff01007387 */ /* 0x0003e20000100800 */
[----:B------:R-:W-:-:S03]  /*20ca0*/  MOV R5, RZ ;  /* 0x000000ff00057202 */ /* 0x000fc60000000f00 */
.L_x_2833:
[----:B------:R-:W-:Y:S01]  /*20cb0*/  IMAD.MOV.U32 R78, RZ, RZ, R60 ;  /* 0x000000ffff4e7224 */ /* 0x000fe200078e003c */
[----:B-1----:R-:W-:Y:S02]  /*20cc0*/  MOV R2, R59 ;  /* 0x0000003b00027202 */ /* 0x002fe40000000f00 */
[----:B------:R-:W-:Y:S02]  /*20cd0*/  MOV R12, 0x20cf0 ;  /* 0x00020cf0000c7802 */ /* 0x000fe40000000f00 */
[----:B-1---5:R-:W-:Y:S05]  /*20ce0*/  CALL.REL.NOINC `($_ZN7cutlass13device_kernelIN5flash19enable_sm80_to_sm89INS1_16FlashAttnBwdSm80INS1_25CollectiveMainloopBwdSm80ILi2ELi2EN4cute5tupleIJNS5_1CILi128EEES8_NS7_ILi64EEEEEENS_6half_tEfNS_4arch4Sm80ELb0ELb1ELb1ELb0ELb0ELb0ELb0ELb0ELi2ELi4ELi4ELi4ELb0EEENS1_24CollectiveEpilogueBwdGQAISA_fSD_Li256ELb0ELb0EEENS1_19SingleTileSchedulerILb0ELb0ELb0ELi128EEEEEEEEEvNT_6ParamsE$_ZN4cute3eso3ESOILb0ELb0EJiiEEC2ERKiS4_) ;  /* 0xfffe513000007944 */ /* 0x022fea0003c3ffff */
        /* <DEDUP_REMOVED lines=19> */
[----:B-1---5:R-:W-:Y:S05]  /*20e20*/  CALL.REL.NOINC `($_ZN7cutlass13device_kernelIN5flash19enable_sm80_to_sm89INS1_16FlashAttnBwdSm80INS1_25CollectiveMainloopBwdSm80ILi2ELi2EN4cute5tupleIJNS5_1CILi128EEES8_NS7_ILi64EEEEEENS_6half_tEfNS_4arch4Sm80ELb0ELb1ELb1ELb0ELb0ELb0ELb0ELb0ELi2ELi4ELi4ELi4ELb0EEENS1_24CollectiveEpilogueBwdGQAISA_fSD_Li256ELb0ELb0EEENS1_19SingleTileSchedulerILb0ELb0ELb0ELi128EEEEEEEEEvNT_6ParamsE$_ZN4cute3eso3ESOILb0ELb0EJiiEEC2ERKiS4_) ;  /* 0xfffe4ff000007944 */ /* 0x022fea0003c3ffff */
        /* <DEDUP_REMOVED lines=21> */
[----:B------:R-:W-:Y:S05]  /*20f80*/  CALL.REL.NOINC `($_ZN7cutlass13device_kernelIN5flash19enable_sm80_to_sm89INS1_16FlashAttnBwdSm80INS1_25CollectiveMainloopBwdSm80ILi2ELi2EN4cute5tupleIJNS5_1CILi128EEES8_NS7_ILi64EEEEEENS_6half_tEfNS_4arch4Sm80ELb0ELb1ELb1ELb0ELb0ELb0ELb0ELb0ELi2ELi4ELi4ELi4ELb0EEENS1_24CollectiveEpilogueBwdGQAISA_fSD_Li256ELb0ELb0EEENS1_19SingleTileSchedulerILb0ELb0ELb0ELi128EEEEEEEEEvNT_6ParamsE$_ZN4cute3eso3ESOILb0ELb0EJiiEEC2ERKiS4_) ;  /* 0xfffe4e9000007944 */ /* 0x000fea0003c3ffff */
        /* <DEDUP_REMOVED lines=19> */
[----:B-1----:R-:W-:Y:S05]  /*210c0*/  CALL.REL.NOINC `($_ZN7cutlass13device_kernelIN5flash19enable_sm80_to_sm89INS1_16FlashAttnBwdSm80INS1_25CollectiveMainloopBwdSm80ILi2ELi2EN4cute5tupleIJNS5_1CILi128EEES8_NS7_ILi64EEEEEENS_6half_tEfNS_4arch4Sm80ELb0ELb1ELb1ELb0ELb0ELb0ELb0ELb0ELi2ELi4ELi4ELi4ELb0EEENS1_24CollectiveEpilogueBwdGQAISA_fSD_Li256ELb0ELb0EEENS1_19SingleTileSchedulerILb0ELb0ELb0ELi128EEEEEEEEEvNT_6ParamsE$_ZN4cute3eso3ESOILb0ELb0EJiiEEC2ERKiS4_) ;  /* 0xfffe4d5000007944 */ /* 0x002fea0003c3ffff */
        /* <DEDUP_REMOVED lines=13> */
[----:B-----5:R-:W-:Y:S05]  /*211a0*/  CALL.REL.NOINC `($_ZN7cutlass13device_kernelIN5flash19enable_sm80_to_sm89INS1_16FlashAttnBwdSm80INS1_25CollectiveMainloopBwdSm80ILi2ELi2EN4cute5tupleIJNS5_1CILi128EEES8_NS7_ILi64EEEEEENS_6half_tEfNS_4arch4Sm80ELb0ELb1ELb1ELb0ELb0ELb0ELb0ELb0ELi2ELi4ELi4ELi4ELb0EEENS1_24CollectiveEpilogueBwdGQAISA_fSD_Li256ELb0ELb0EEENS1_19SingleTileSchedulerILb0ELb0ELb0ELi128EEEEEEEEEvNT_6ParamsE$_ZN4cute3eso3ESOILb0ELb0EJiiEEC2ERKiS4_) ;  /* 0xfffe4c7000007944 */ /* 0x020fea0003c3ffff */
        /* <DEDUP_REMOVED lines=48> */
[----:B--2---:R-:W-:Y:S05]  /*214b0*/  CALL.REL.NOINC `($_ZN7cutlass13device_kernelIN5flash19enable_sm80_to_sm89INS1_16FlashAttnBwdSm80INS1_25CollectiveMainloopBwdSm80ILi2ELi2EN4cute5tupleIJNS5_1CILi128EEES8_NS7_ILi64EEEEEENS_6half_tEfNS_4arch4Sm80ELb0ELb1ELb1ELb0ELb0ELb0ELb0ELb0ELi2ELi4ELi4ELi4ELb0EEENS1_24CollectiveEpilogueBwdGQAISA_fSD_Li256ELb0ELb0EEENS1_19SingleTileSchedulerILb0ELb0ELb0ELi128EEEEEEEEEvNT_6ParamsE$_ZN4cute3eso3ESOILb1ELb0EJNS_6LayoutINS_5tupleIJNS3_IJNS_1CILi1EEENS4_ILi2EEEEEES6_NS4_ILi8EEEEEENS3_IJNS3_IJS5_S5_EEES6_NS4_ILi4EEEEEEEENS_10ViewEngineIPKN7cutlass5ArrayIfLi2ELb1EEEEEEEC2ERKSD_RKSK_) ;  /* 0xfffe5bb000007944 */ /* 0x004fea0003c3ffff */
[----:B------:R2:W5:Y:S01]  /*214c0*/  LDL.64 R20, [R8] ;  /* 0x0000000008147983 */ /* 0x0005620000100a00 */
[----:B------:R-:W-:Y:S01]  /*214d0*/  IMAD.MOV.U32 R16, RZ, RZ, R7 ;  /* 0x000000ffff107224 */ /* 0x000fe200078e0007 */
[----:B-1----:R-:W-:Y:S02]  /*214e0*/  MOV R3, R6 ;  /* 0x0000000600037202 */ /* 0x002fe40000000f00 */
[----:B------:R-:W-:Y:S02]  /*214f0*/  MOV R14, 0x21510 ;  /* 0x00021510000e7802 */ /* 0x000fe40000000f00 */
[----:B--2--5:R-:W-:Y:S05]  /*21500*/  CALL.REL.NOINC `($_ZN7cutlass13device_kernelIN5flash19enable_sm80_to_sm89INS1_16FlashAttnBwdSm80INS1_25CollectiveMainloopBwdSm80ILi2ELi2EN4cute5tupleIJNS5_1CILi128EEES8_NS7_ILi64EEEEEENS_6half_tEfNS_4arch4Sm80ELb0ELb1ELb1ELb0ELb0ELb0ELb0ELb0ELi2ELi4ELi4ELi4ELb0EEENS1_24CollectiveEpilogueBwdGQAISA_fSD_Li256ELb0ELb0EEENS1_19SingleTileSchedulerILb0ELb0ELb0ELi128EEEEEEEEEvNT_6ParamsE$_ZN4cute3eso3ESOILb1ELb0EJNS_6LayoutINS_5tupleIJNS3_IJNS_1CILi1EEENS4_ILi2EEEEEES6_NS4_ILi8EEEEEENS3_IJNS3_IJS5_S5_EEES6_NS4_ILi4EEEEEEEENS_10ViewEngineIPN7cutlass5ArrayINSF_6half_tELi2ELb0EEEEEEEC2ERKSD_RKSK_) ;  /* 0xfffe5bb000007944 */ /* 0x024fea0003c3ffff */
[----:B------:R-:W-:Y:S01]  /*21510*/  ULDC.64 UR4, c[0x0][0x118] ;  /* 0x0000460000047ab9 */ /* 0x000fe20000000a00 */
[----:B-1----:R1:W5:Y:S04]  /*21520*/  LDL.64 R16, [R8] ;  /* 0x0000000008107983 */ /* 0x0023680000100a00 */
[----:B------:R1:W5:Y:S01]  /*21530*/  LD.E.64 R2, [R20.64] ;  /* 0x0000000414027980 */ /* 0x000362000c101b00 */
[----:B------:R-:W-:-:S03]  /*21540*/  MOV R14, 0x21560 ;  /* 0x00021560000e7802 */ /* 0x000fc60000000f00 */
[----:B-1---5:R-:W-:Y:S05]  /*21550*/  CALL.REL.NOINC `($_ZN7cutlass13device_kernelIN5flash19enable_sm80_to_sm89INS1_16FlashAttnBwdSm80INS1_25CollectiveMainloopBwdSm80ILi2ELi2EN4cute5tupleIJNS5_1CILi128EEES8_NS7_ILi64EEEEEENS_6half_tEfNS_4arch4Sm80ELb0ELb1ELb1ELb0ELb0ELb0ELb0ELb0ELi2ELi4ELi4ELi4ELb0EEENS1_24CollectiveEpilogueBwdGQAISA_fSD_Li256ELb0ELb0EEENS1_19SingleTileSchedulerILb0ELb0ELb0ELi128EEEEEEEEEvNT_6ParamsE$_ZN73_INTERNAL_e48e4f46_37_flash_bwd_hdim64_fp16_softcap_sm80_cu_3fbc093a_281817__float22half2_rnE6float2) ;  /* 0xfffe711000007944 */ /* 0x022fea0003c3ffff */
[----:B------:R-:W-:Y:S02]  /*21560*/  MOV R14, 0x21580 ;  /* 0x00021580000e7802 */ /* 0x000fe40000000f00 */
[----:B-1----:R-:W-:Y:S05]  /*21570*/  CALL.REL.NOINC `($_ZN7cutlass13device_kernelIN5flash19enable_sm80_to_sm89INS1_16FlashAttnBwdSm80INS1_25CollectiveMainloopBwdSm80ILi2ELi2EN4cute5tupleIJNS5_1CILi128EEES8_NS7_ILi64EEEEEENS_6half_tEfNS_4arch4Sm80ELb0ELb1ELb1ELb0ELb0ELb0ELb0ELb0ELi2ELi4ELi4ELi4ELb0EEENS1_24CollectiveEpilogueBwdGQAISA_fSD_Li256ELb0ELb0EEENS1_19SingleTileSchedulerILb0ELb0ELb0ELi128EEEEEEEEEvNT_6ParamsE$_ZN7__half2aSEOKS_) ;  /* 0xfffe714000007944 */ /* 0x002fea0003c3ffff */
[----:B------:R-:W2:Y:S01]  /*21580*/  LDL R15, [R1+0x770] ;  /* 0x00077000010f7983 */ /* 0x000ea20000100800 */
[----:B------:R-:W-:Y:S01]  /*21590*/  ULDC.64 UR4, c[0x0][0x118] ;  /* 0x0000460000047ab9 */ /* 0x000fe20000000a00 */
[----:B------:R-:W-:-:S02]  /*215a0*/  MOV R14, 0x215e0 ;  /* 0x000215e0000e7802 */ /* 0x000fc40000000f00 */
[----:B--2---:R2:W-:Y:S04]  /*215b0*/  ST.E [R16.64], R15 ;  /* 0x0000000f10007985 */ /* 0x0045e8000c101904 */
[----:B-1----:R2:W5:Y:S02]  /*215c0*/  LD.E.64 R2, [R20.64+0x8] ;  /* 0x0000080414027980 */ /* 0x002564000c101b00 */
[----:B--2--5:R-:W-:Y:S05]  /*215d0*/  CALL.REL.NOINC `($_ZN7cutlass13device_kernelIN5flash19enable_sm80_to_sm89INS1_16FlashAttnBwdSm80INS1_25CollectiveMainloopBwdSm80ILi2ELi2EN4cute5tupleIJNS5_1CILi128EEES8_NS7_ILi64EEEEEENS_6half_tEfNS_4arch4Sm80ELb0ELb1ELb1ELb0ELb0ELb0ELb0ELb0ELi2ELi4ELi4ELi4ELb0EEENS1_24CollectiveEpilogueBwdGQAISA_fSD_Li256ELb0ELb0EEENS1_19SingleTileSchedulerILb0ELb0ELb0ELi128EEEEEEEEEvNT_6ParamsE$_ZN73_INTERNAL_e48e4f46_37_flash_bwd_hdim64_fp16_softcap_sm80_cu_3fbc093a_281817__float22half2_rnE6float2) ;  /* 0xfffe709000007944 */ /* 0x024fea0003c3ffff */
[----:B------:R-:W-:Y:S02]  /*215e0*/  MOV R14, 0x21600 ;  /* 0x00021600000e7802 */ /* 0x000fe40000000f00 */
[----:B-1----:R-:W-:Y:S05]  /*215f0*/  CALL.REL.NOINC `($_ZN7cutlass13device_kernelIN5flash19enable_sm80_to_sm89INS1_16FlashAttnBwdSm80INS1_25CollectiveMainloopBwdSm80ILi2ELi2EN4cute5tupleIJNS5_1CILi128EEES8_NS7_ILi64EEEEEENS_6half_tEfNS_4arch4Sm80ELb0ELb1ELb1ELb0ELb0ELb0ELb0ELb0ELi2ELi4ELi4ELi4ELb0EEENS1_24CollectiveEpilogueBwdGQAISA_fSD_Li256ELb0ELb0EEENS1_19SingleTileSchedulerILb0ELb0ELb0ELi128EEEEEEEEEvNT_6ParamsE$_ZN7__half2aSEOKS_) ;  /* 0xfffe70c000007944 */ /* 0x002fea0003c3ffff */
[----:B------:R-:W2:Y:S01]  /*21600*/  LDL R15, [R1+0x770] ;  /* 0x00077000010f7983 */ /* 0x000ea20000100800 */
[----:B------:R-:W-:Y:S01]  /*21610*/  ULDC.64 UR4, c[0x0][0x118] ;  /* 0x0000460000047ab9 */ /* 0x000fe20000000a00 */
[----:B------:R-:W-:Y:S02]  /*21620*/  MOV R14, 0x21660 ;  /* 0x00021660000e7802 */ /* 0x000fe40000000f00 */
[----:B--2---:R2:W-:Y:S04]  /*21630*/  ST.E [R16.64+0x4], R15 ;  /* 0x0000040f10007985 */ /* 0x0045e8000c101904 */
[----:B-1----:R2:W5:Y:S02]  /*21640*/  LD.E.64 R2, [R20.64+0x10] ;  /* 0x0000100414027980 */ /* 0x002564000c101b00 */
[----:B--2--5:R-:W-:Y:S05]  /*21650*/  CALL.REL.NOINC `($_ZN7cutlass13device_kernelIN5flash19enable_sm80_to_sm89INS1_16FlashAttnBwdSm80INS1_25CollectiveMainloopBwdSm80ILi2ELi2EN4cute5tupleIJNS5_1CILi128EEES8_NS7_ILi64EEEEEENS_6half_tEfNS_4arch4Sm80ELb0ELb1ELb1ELb0ELb0ELb0ELb0ELb0ELi2ELi4ELi4ELi4ELb0EEENS1_24CollectiveEpilogueBwdGQAISA_fSD_Li256ELb0ELb0EEENS1_19SingleTileSchedulerILb0ELb0ELb0ELi128EEEEEEEEEvNT_6ParamsE$_ZN73_INTERNAL_e48e4f46_37_flash_bwd_hdim64_fp16_softcap_sm80_cu_3fbc093a_281817__float22half2_rnE6float2) ;  /* 0xfffe701000007944 */ /* 0x024fea0003c3ffff */
[----:B------:R-:W-:Y:S02]  /*21660*/  MOV R14, 0x21680 ;  /* 0x00021680000e7802 */ /* 0x000fe40000000f00 */
[----:B-1----:R-:W-:Y:S05]  /*21670*/  CALL.REL.NOINC `($_ZN7cutlass13device_kernelIN5flash19enable_sm80_to_sm89INS1_16FlashAttnBwdSm80INS1_25CollectiveMainloopBwdSm80ILi2ELi2EN4cute5tupleIJNS5_1CILi128EEES8_NS7_ILi64EEEEEENS_6half_tEfNS_4arch4Sm80ELb0ELb1ELb1ELb0ELb0ELb0ELb0ELb0ELi2ELi4ELi4ELi4ELb0EEENS1_24CollectiveEpilogueBwdGQAISA_fSD_Li256ELb0ELb0EEENS1_19SingleTileSchedulerILb0ELb0ELb0ELi128EEEEEEEEEvNT_6ParamsE$_ZN7__half2aSEOKS_) ;  /* 0xfffe704000007944 */ /* 0x002fea0003c3ffff */
[----:B------:R-:W2:Y:S01]  /*21680*/  LDL R15, [R1+0x770] ;  /* 0x00077000010f7983 */ /* 0x000ea20000100800 */
[----:B------:R-:W-:Y:S01]  /*21690*/  ULDC.64 UR4, c[0x0][0x118] ;  /* 0x0000460000047ab9 */ /* 0x000fe20000000a00 */
[----:B------:R-:W-:-:S02]  /*216a0*/  MOV R14, 0x216e0 ;  /* 0x000216e0000e7802 */ /* 0x000fc40000000f00 */
[----:B--2---:R2:W-:Y:S04]  /*216b0*/  ST.E [R16.64+0x8], R15 ;  /* 0x0000080f10007985 */ /* 0x0045e8000c101904 */
        /* <DEDUP_REMOVED lines=228> */
[----:B-1----:R-:W2:Y:S01]  /*22500*/  LDL R3, [R1+0x770] ;  /* 0x0007700001037983 */ /* 0x002ea20000100800 */
[----:B------:R-:W-:Y:S01]  /*22510*/  ULDC.64 UR4, c[0x0][0x118] ;  /* 0x0000460000047ab9 */ /* 0x000fe20000000a00 */
[----:B------:R-:W-:Y:S01]  /*22520*/  IMAD.MOV.U32 R2, RZ, RZ, R7 ;  /* 0x000000ffff027224 */ /* 0x000fe200078e0007 */
[----:B------:R-:W-:Y:S02]  /*22530*/  MOV R7, R6 ;  /* 0x0000000600077202 */ /* 0x000fe40000000f00 */
[----:B------:R-:W-:Y:S01]  /*22540*/  MOV R6, 0x22570 ;  /* 0x0002257000067802 */ /* 0x000fe20000000f00 */
[----:B--2---:R1:W-:Y:S04]  /*22550*/  ST.E [R16.64+0x7c], R3 ;  /* 0x00007c0310007985 */ /* 0x0043e8000c101904 */
[----:B-1----:R-:W-:Y:S05]  /*22560*/  CALL.REL.NOINC `($_ZN7cutlass13device_kernelIN5flash19enable_sm80_to_sm89INS1_16FlashAttnBwdSm80INS1_25CollectiveMainloopBwdSm80ILi2ELi2EN4cute5tupleIJNS5_1CILi128EEES8_NS7_ILi64EEEEEENS_6half_tEfNS_4arch4Sm80ELb0ELb1ELb1ELb0ELb0ELb0ELb0ELb0ELi2ELi4ELi4ELi4ELb0EEENS1_24CollectiveEpilogueBwdGQAISA_fSD_Li256ELb0ELb0EEENS1_19SingleTileSchedulerILb0ELb0ELb0ELi128EEEEEEEEEvNT_6ParamsE$_ZN4cute3eso3ESOILb1ELb0EJNS_6LayoutINS_5tupleIJNS3_IJNS_1CILi1EEENS3_IJNS4_ILi4EEENS4_ILi2EEEEEEEEES7_S6_EEENS3_IJNS3_IJNS4_ILi0EEENS3_IJS5_NS4_ILi8EEEEEEEEES6_NS4_ILi16EEEEEEEENS_10ViewEngineIPN7cutlass6half_tEEEEEC2ERKSH_RKSM_) ;  /* 0xfffe4a5000007944 */ /* 0x002fea0003c3ffff */
[----:B------:R2:W5:Y:S04]  /*22570*/  LDL.64 R16, [R61+0xb8] ;  /* 0x0000b8003d107983 */ /* 0x0005680000100a00 */
[----:B-1----:R2:W5:Y:S01]  /*22580*/  LDL.64 R2, [R8] ;  /* 0x0000000008027983 */ /* 0x0025620000100a00 */
[----:B------:R-:W-:-:S03]  /*22590*/  MOV R14, 0x225b0 ;  /* 0x000225b0000e7802 */ /* 0x000fc60000000f00 */
[----:B--2--5:R-:W-:Y:S05]  /*225a0*/  CALL.REL.NOINC `($_ZN7cutlass13device_kernelIN5flash19enable_sm80_to_sm89INS1_16FlashAttnBwdSm80INS1_25CollectiveMainloopBwdSm80ILi2ELi2EN4cute5tupleIJNS5_1CILi128EEES8_NS7_ILi64EEEEEENS_6half_tEfNS_4arch4Sm80ELb0ELb1ELb1ELb0ELb0ELb0ELb0ELb0ELi2ELi4ELi4ELi4ELb0EEENS1_24CollectiveEpilogueBwdGQAISA_fSD_Li256ELb0ELb0EEENS1_19SingleTileSchedulerILb0ELb0ELb0ELi128EEEEEEEEEvNT_6ParamsE$_ZN4cute3eso3ESOILb1ELb0EJNS_6LayoutINS_5tupleIJNS3_IJNS_1CILi1EEENS3_IJNS4_ILi2EEES6_EEEEEES6_NS4_ILi4EEEEEENS3_IJNS3_IJNS4_ILi0EEENS3_IJS5_S9_EEEEEES6_NS4_ILi8EEEEEEEENS_10ViewEngineIPjEEEEC2ERKSG_RKSJ_) ;  /* 0xfffe49d000007944 */ /* 0x024fea0003c3ffff */
[----:B------:R-:W-:Y:S01]  /*225b0*/  ULDC.64 UR4, c[0x0][0x118] ;  /* 0x0000460000047ab9 */ /* 0x000fe20000000a00 */
[----:B------:R2:W5:Y:S04]  /*225c0*/  LDL.64 R14, [R8] ;  /* 0x00000000080e7983 */ /* 0x0005680000100a00 */
[----:B------:R-:W3:Y:S04]  /*225d0*/  LD.E R18, [R16.64] ;  /* 0x0000000410127980 */ /* 0x000ee8000c101900 */
[----:B-1----:R-:W4:Y:S01]  /*225e0*/  LD.E R6, [R16.64+0x4] ;  /* 0x0000040410067980 */ /* 0x002f22000c101900 */
[----:B------:R-:W-:-:S03]  /*225f0*/  MOV R2, 0x22630 ;  /* 0x0002263000027802 */ /* 0x000fc60000000f00 */
[----:B---3--:R2:W-:Y:S04]  /*22600*/  STL [R1+0x794], R18 ;  /* 0x0007941201007387 */ /* 0x0085e80000100800 */
[----:B----4-:R2:W-:Y:S02]  /*22610*/  STL [R1+0x798], R6 ;  /* 0x0007980601007387 */ /* 0x0105e40000100800 */
[----:B--2--5:R-:W-:Y:S05]  /*22620*/  CALL.REL.NOINC `($_ZN7cutlass13device_kernelIN5flash19enable_sm80_to_sm89INS1_16FlashAttnBwdSm80INS1_25CollectiveMainloopBwdSm80ILi2ELi2EN4cute5tupleIJNS5_1CILi128EEES8_NS7_ILi64EEEEEENS_6half_tEfNS_4arch4Sm80ELb0ELb1ELb1ELb0ELb0ELb0ELb0ELb0ELi2ELi4ELi4ELi4ELb0EEENS1_24CollectiveEpilogueBwdGQAISA_fSD_Li256ELb0ELb0EEENS1_19SingleTileSchedulerILb0ELb0ELb0ELi128EEEEEEEEEvNT_6ParamsE$_ZZN4cute6upcastILi2ENS_5tupleIJNS1_IJNS_1CILi1EEENS1_IJNS2_ILi2EEES4_S4_EEEEEES4_NS1_IJS4_S4_EEEEEENS1_IJNS1_IJNS2_ILi0EEENS1_IJS3_NS2_ILi512EEEiEEEEEENS2_ILi4096EEENS1_IJiNS2_ILi8192EEEEEEEEEEEDaRKT0_RKT1_ENKUlRKT_RKT0_E_clIS6_SC_EEDaSP_SS_) ;  /* 0xfffe6b5000007944 */ /* 0x024fea0003c3ffff */
[----:B------:R1:W5:Y:S01]  /*22630*/  LDL R2, [R1+0x798] ;  /* 0x0007980001027983 */ /* 0x0003620000100800 */
[----:B------:R-:W-:-:S03]  /*22640*/  MOV R18, 0x22660 ;  /* 0x0002266000127802 */ /* 0x000fc60000000f00 */
[----:B-1---5:R-:W-:Y:S05]  /*22650*/  CALL.REL.NOINC `($_ZN7cutlass13device_kernelIN5flash19enable_sm80_to_sm89INS1_16FlashAttnBwdSm80INS1_25CollectiveMainloopBwdSm80ILi2ELi2EN4cute5tupleIJNS5_1CILi128EEES8_NS7_ILi64EEEEEENS_6half_tEfNS_4arch4Sm80ELb0ELb1ELb1ELb0ELb0ELb0ELb0ELb0ELi2ELi4ELi4ELi4ELb0EEENS1_24CollectiveEpilogueBwdGQAISA_fSD_Li256ELb0ELb0EEENS1_19SingleTileSchedulerILb0ELb0ELb0ELi128EEEEEEEEEvNT_6ParamsE$_ZZN4cute6upcastILi2ENS_5tupleIJNS1_IJNS_1CILi1EEENS1_IJNS2_ILi2EEES4_S4_EEEEEES4_NS1_IJS4_S4_EEEEEENS1_IJNS1_IJNS2_ILi0EEENS1_IJS3_NS2_ILi512EEEiEEEEEENS2_ILi4096EEENS1_IJiNS2_ILi8192EEEEEEEEEEEDaRKT0_RKT1_ENKUlRKT_RKT0_E_clIS7_SF_EEDaSP_SS_) ;  /* 0xfffe6b8000007944 */ /* 0x022fea0003c3ffff */
[----:B------:R1:W-:Y:S01]  /*22660*/  STL [R1+0x750], R2 ;  /* 0x0007500201007387 */ /* 0x0003e20000100800 */
[----:B------:R-:W-:-:S03]  /*22670*/  MOV R18, 0x22690 ;  /* 0x0002269000127802 */ /* 0x000fc60000000f00 */
[----:B-1----:R-:W-:Y:S05]  /*22680*/  CALL.REL.NOINC `($_ZN7cutlass13device_kernelIN5flash19enable_sm80_to_sm89INS1_16FlashAttnBwdSm80INS1_25CollectiveMainloopBwdSm80ILi2ELi2EN4cute5tupleIJNS5_1CILi128EEES8_NS7_ILi64EEEEEENS_6half_tEfNS_4arch4Sm80ELb0ELb1ELb1ELb0ELb0ELb0ELb0ELb0ELi2ELi4ELi4ELi4ELb0EEENS1_24CollectiveEpilogueBwdGQAISA_fSD_Li256ELb0ELb0EEENS1_19SingleTileSchedulerILb0ELb0ELb0ELi128EEEEEEEEEvNT_6ParamsE$_ZN4cute3eso3ESOILb0ELb0EJNS_5tupleIJNS_1CILi0EEENS2_IJNS3_ILi1EEENS3_ILi256EEEiEEEEEENS3_ILi2048EEENS2_IJiNS3_ILi4096EEEEEEEEC2ERKS8_RKS9_RKSB_) ;  /* 0xfffe2b3000007944 */ /* 0x002fea0003c3ffff */
[----:B------:R2:W5:Y:S04]  /*22690*/  LDL R21, [R8] ;  /* 0x0000000008157983 */ /* 0x0005680000100800 */
[----:B-1----:R2:W5:Y:S01]  /*226a0*/  LDL R3, [R8+0x4] ;  /* 0x0000040008037983 */ /* 0x0025620000100800 */
[----:B------:R-:W-:-:S03]  /*226b0*/  MOV R18, 0x226d0 ;  /* 0x000226d000127802 */ /* 0x000fc60000000f00 */
[----:B--2--5:R-:W-:Y:S05]  /*226c0*/  CALL.REL.NOINC `($_ZN7cutlass13device_kernelIN5flash19enable_sm80_to_sm89INS1_16FlashAttnBwdSm80INS1_25CollectiveMainloopBwdSm80ILi2ELi2EN4cute5tupleIJNS5_1CILi128EEES8_NS7_ILi64EEEEEENS_6half_tEfNS_4arch4Sm80ELb0ELb1ELb1ELb0ELb0ELb0ELb0ELb0ELi2ELi4ELi4ELi4ELb0EEENS1_24CollectiveEpilogueBwdGQAISA_fSD_Li256ELb0ELb0EEENS1_19SingleTileSchedulerILb0ELb0ELb0ELi128EEEEEEEEEvNT_6ParamsE$_ZN4cute5tupleIJNS0_IJNS0_IJNS_1CILi1EEENS0_IJS2_NS1_ILi2EEES3_EEEEEES3_NS0_IJS3_S3_EEEEEENS0_IJNS0_IJNS1_ILi0EEENS0_IJS2_NS1_ILi256EEEiEEEEEENS1_ILi2048EEENS0_IJiNS1_ILi4096EEEEEEEEEEEC2ERKS7_RKSF_) ;  /* 0xfffe588000007944 */ /* 0x024fea0003c3ffff */
[----:B------:R2:W5:Y:S04]  /*226d0*/  LDL R7, [R8] ;  /* 0x0000000008077983 */ /* 0x0005680000100800 */
[----:B------:R2:W5:Y:S01]  /*226e0*/  LDL R6, [R8+0x4] ;  /* 0x0000040008067983 */ /* 0x0005620000100800 */
[----:B-1----:R-:W-:-:S03]  /*226f0*/  MOV R2, 0x22710 ;  /* 0x0002271000027802 */ /* 0x002fc60000000f00 */
[----:B--2--5:R-:W-:Y:S05]  /*22700*/  CALL.REL.NOINC `($_ZN7cutlass13device_kernelIN5flash19enable_sm80_to_sm89INS1_16FlashAttnBwdSm80INS1_25CollectiveMainloopBwdSm80ILi2ELi2EN4cute5tupleIJNS5_1CILi128EEES8_NS7_ILi64EEEEEENS_6half_tEfNS_4arch4Sm80ELb0ELb1ELb1ELb0ELb0ELb0ELb0ELb0ELi2ELi4ELi4ELi4ELb0EEENS1_24CollectiveEpilogueBwdGQAISA_fSD_Li256ELb0ELb0EEENS1_19SingleTileSchedulerILb0ELb0ELb0ELi128EEEEEEEEEvNT_6ParamsE$_ZZN4cute7flattenINS_5tupleIJNS1_IJNS_1CILi0EEENS1_IJNS2_ILi1EEENS2_ILi512EEEiEEEEEENS2_ILi4096EEENS1_IJiNS2_ILi8192EEEEEEEEEEEDaRKT_ENKUlRKT_E_clIS7_EEDaSH_) ;  /* 0xfffe6b4000007944 */ /* 0x024fea0003c3ffff */
[----:B------:R-:W-:Y:S02]  /*22710*/  MOV R2, 0x22730 ;  /* 0x0002273000027802 */ /* 0x000fe40000000f00 */
[----:B------:R-:W-:Y:S05]  /*22720*/  CALL.REL.NOINC `($_ZN7cutlass13device_kernelIN5flash19enable_sm80_to_sm89INS1_16FlashAttnBwdSm80INS1_25CollectiveMainloopBwdSm80ILi2ELi2EN4cute5tupleIJNS5_1CILi128EEES8_NS7_ILi64EEEEEENS_6half_tEfNS_4arch4Sm80ELb0ELb1ELb1ELb0ELb0ELb0ELb0ELb0ELi2ELi4ELi4ELi4ELb0EEENS1_24CollectiveEpilogueBwdGQAISA_fSD_Li256ELb0ELb0EEENS1_19SingleTileSchedulerILb0ELb0ELb0ELi128EEEEEEEEEvNT_6ParamsE$_ZZN4cute7flattenINS_5tupleIJNS1_IJNS_1CILi0EEENS1_IJNS2_ILi1EEENS2_ILi512EEEiEEEEEENS2_ILi4096EEENS1_IJiNS2_ILi8192EEEEEEEEEEEDaRKT_ENKUlRKT_E_clISA_EEDaSH_) ;  /* 0xfffe6b4000007944 */ /* 0x000fea0003c3ffff */
[----:B------:R-:W-:Y:S02]  /*22730*/  MOV R2, 0x22750 ;  /* 0x0002275000027802 */ /* 0x000fe40000000f00 */
[----:B------:R-:W-:Y:S05]  /*22740*/  CALL.REL.NOINC `($_ZN7cutlass13device_kernelIN5flash19enable_sm80_to_sm89INS1_16FlashAttnBwdSm80INS1_25CollectiveMainloopBwdSm80ILi2ELi2EN4cute5tupleIJNS5_1CILi128EEES8_NS7_ILi64EEEEEENS_6half_tEfNS_4arch4Sm80ELb0ELb1ELb1ELb0ELb0ELb0ELb0ELb0ELi2ELi4ELi4ELi4ELb0EEENS1_24CollectiveEpilogueBwdGQAISA_fSD_Li256ELb0ELb0EEENS1_19SingleTileSchedulerILb0ELb0ELb0ELi128EEEEEEEEEvNT_6ParamsE$_ZZN4cute12filter_tupleINS_5tupleIJNS1_IJNS_1CILi0EEENS1_IJNS2_ILi1EEENS2_ILi512EEEiEEEEEENS2_ILi4096EEENS1_IJiNS2_ILi8192EEEEEEEEEZNS_7flattenISB_EEDaRKT_EUlRKT_E_EEDaSF_OT0_ENKUlDpSI_E_clIJNS1_IJS3_S4_S5_iEEENS1_IJS8_EEESA_EEEDaSM_) ;  /* 0xfffe600000007944 */ /* 0x000fea0003c3ffff */
[----:B------:R-:W-:Y:S02]  /*22750*/  ULDC.64 UR4, c[0x0][0x118] ;  /* 0x0000460000047ab9 */ /* 0x000fe40000000a00 */
[----:B------:R1:W5:Y:S01]  /*22760*/  LD.E.64 R2, [R16.64+0x8] ;  /* 0x0000080410027980 */ /* 0x000362000c101b00 */
[----:B------:R-:W-:-:S02]  /*22770*/  MOV R38, R66 ;  /* 0x0000004200267202 */ /* 0x000fc40000000f00 */
[----:B------:R-:W-:Y:S02]  /*22780*/  MOV R46, 0x227a0 ;  /* 0x000227a0002e7802 */ /* 0x000fe40000000f00 */
[----:B-1---5:R-:W-:Y:S05]  /*22790*/  CALL.REL.NOINC `($_ZN7cutlass13device_kernelIN5flash19enable_sm80_to_sm89INS1_16FlashAttnBwdSm80INS1_25CollectiveMainloopBwdSm80ILi2ELi2EN4cute5tupleIJNS5_1CILi128EEES8_NS7_ILi64EEEEEENS_6half_tEfNS_4arch4Sm80ELb0ELb1ELb1ELb0ELb0ELb0ELb0ELb0ELi2ELi4ELi4ELi4ELb0EEENS1_24CollectiveEpilogueBwdGQAISA_fSD_Li256ELb0ELb0EEENS1_19SingleTileSchedulerILb0ELb0ELb0ELi128EEEEEEEEEvNT_6ParamsE$_ZN4cute8smem_ptrIPN7cutlass6half_tEECI1NS_12iter_adaptorIS3_S4_EEES3_) ;  /* 0xfffe5dc000007944 */ /* 0x022fea0003c3ffff */
[----:B-1----:R1:W5:Y:S01]  /*227a0*/  LDL.64 R2, [R8] ;  /* 0x0000000008027983 */ /* 0x0023620000100a00 */
[----:B------:R-:W-:-:S03]  /*227b0*/  MOV R18, 0x227d0 ;  /* 0x000227d000127802 */ /* 0x000fc60000000f00 */
[----:B-1---5:R-:W-:Y:S05]  /*227c0*/  CALL.REL.NOINC `($_ZN7cutlass13device_kernelIN5flash19enable_sm80_to_sm89INS1_16FlashAttnBwdSm80INS1_25CollectiveMainloopBwdSm80ILi2ELi2EN4cute5tupleIJNS5_1CILi128EEES8_NS7_ILi64EEEEEENS_6half_tEfNS_4arch4Sm80ELb0ELb1ELb1ELb0ELb0ELb0ELb0ELb0ELi2ELi4ELi4ELi4ELb0EEENS1_24CollectiveEpilogueBwdGQAISA_fSD_Li256ELb0ELb0EEENS1_19SingleTileSchedulerILb0ELb0ELb0ELi128EEEEEEEEEvNT_6ParamsE$_ZN4cute8smem_ptrIPjECI1NS_12iter_adaptorIS1_S2_EEES1_) ;  /* 0xfffe5e5000007944 */ /* 0x022fea0003c3ffff */
[----:B------:R-:W2:Y:S01]  /*227d0*/  LDL.64 R20, [R8] ;  /* 0x0000000008147983 */ /* 0x000ea20000100a00 */
[----:B-1----:R-:W-:Y:S01]  /*227e0*/  IMAD.MOV.U32 R2, RZ, RZ, R7 ;  /* 0x000000ffff027224 */ /* 0x002fe200078e0007 */
[----:B------:R-:W-:Y:S02]  /*227f0*/  MOV R3, R6 ;  /* 0x0000000600037202 */ /* 0x000fe40000000f00 */
[----:B------:R-:W-:Y:S01]  /*22800*/  MOV R16, 0x22830 ;  /* 0x0002283000107802 */ /* 0x000fe20000000f00 */
[----:B--2---:R1:W-:Y:S04]  /*22810*/  STL.64 [R1+0x750], R20 ;  /* 0x0007501401007387 */ /* 0x0043e80000100a00 */
[----:B-1----:R-:W-:Y:S05]  /*22820*/  CALL.REL.NOINC `($_ZN7cutlass13device_kernelIN5flash19enable_sm80_to_sm89INS1_16FlashAttnBwdSm80INS1_25CollectiveMainloopBwdSm80ILi2ELi2EN4cute5tupleIJNS5_1CILi128EEES8_NS7_ILi64EEEEEENS_6half_tEfNS_4arch4Sm80ELb0ELb1ELb1ELb0ELb0ELb0ELb0ELb0ELi2ELi4ELi4ELi4ELb0EEENS1_24CollectiveEpilogueBwdGQAISA_fSD_Li256ELb0ELb0EEENS1_19SingleTileSchedulerILb0ELb0ELb0ELi128EEEEEEEEEvNT_6ParamsE$_ZN4cute3eso3ESOILb0ELb0EJNS_6LayoutINS_5tupleIJNS3_IJNS_1CILi1EEENS3_IJS5_NS4_ILi2EEES6_EEEEEES6_NS3_IJS6_S6_EEEEEENS3_IJNS3_IJNS4_ILi0EEENS3_IJS5_NS4_ILi256EEEiEEEEEENS4_ILi2048EEENS3_IJiNS4_ILi4096EEEEEEEEEEENS_10ViewEngineINS_8smem_ptrIPjEEEEEEC2ERKSJ_RKSO_) ;  /* 0xfffe2cd000007944 */ /* 0x002fea0003c3ffff */
        /* <DEDUP_REMOVED lines=84> */
[----:B----4-:R-:W-:Y:S05]  /*22d70*/  CALL.REL.NOINC `($_ZN7cutlass13device_kernelIN5flash19enable_sm80_to_sm89INS1_16FlashAttnBwdSm80INS1_25CollectiveMainloopBwdSm80ILi2ELi2EN4cute5tupleIJNS5_1CILi128EEES8_NS7_ILi64EEEEEENS_6half_tEfNS_4arch4Sm80ELb0ELb1ELb1ELb0ELb0ELb0ELb0ELb0ELi2ELi4ELi4ELi4ELb0EEENS1_24CollectiveEpilogueBwdGQAISA_fSD_Li256ELb0ELb0EEENS1_19SingleTileSchedulerILb0ELb0ELb0ELi128EEEEEEEEEvNT_6ParamsE$_ZN4cute3eso3ESOILb1ELb0EJNS_6LayoutINS_5tupleIJNS3_IJNS_1CILi1EEENS4_ILi2EEEEEES6_NS4_ILi8EEEEEENS3_IJNS3_IJS5_S5_EEES6_NS4_ILi4EEEEEEEENS_10ViewEngineIPKN7cutlass5ArrayIfLi2ELb1EEEEEEEC2ERKSD_RKSK_) ;  /* 0xfffe42f000007944 */ /* 0x010fea0003c3ffff */
[----:B------:R2:W5:Y:S01]  /*22d80*/  LDL.64 R20, [R8] ;  /* 0x0000000008147983 */ /* 0x0005620000100a00 */
[----:B------:R-:W-:Y:S01]  /*22d90*/  IMAD.MOV.U32 R16, RZ, RZ, R6 ;  /* 0x000000ffff107224 */ /* 0x000fe200078e0006 */
[----:B-1----:R-:W-:-:S02]  /*22da0*/  MOV R3, R7 ;  /* 0x0000000700037202 */ /* 0x002fc40000000f00 */
        /* <DEDUP_REMOVED lines=11> */
[----:B------:R-:W-:Y:S02]  /*22e60*/  MOV R14, 0x22ea0 ;  /* 0x00022ea0000e7802 */ /* 0x000fe40000000f00 */
[----:B--2---:R2:W-:Y:S04]  /*22e70*/  ST.E [R16.64], R15 ;  /* 0x0000000f10007985 */ /* 0x0045e8000c101904 */
        /* <DEDUP_REMOVED lines=244> */
[----:B-1----:R-:W2:Y:S01]  /*23dc0*/  LDL R3, [R1+0x770] ;  /* 0x0007700001037983 */ /* 0x002ea20000100800 */
[----:B------:R-:W-:Y:S01]  /*23dd0*/  ULDC.64 UR4, c[0x0][0x118] ;  /* 0x0000460000047ab9 */ /* 0x000fe20000000a00 */
[----:B------:R-:W-:-:S02]  /*23de0*/  MOV R2, R6 ;  /* 0x0000000600027202 */ /* 0x000fc40000000f00 */
[----:B------:R-:W-:Y:S01]  /*23df0*/  MOV R6, 0x23e30 ;  /* 0x00023e3000067802 */ /* 0x000fe20000000f00 */
[----:B--2---:R1:W-:Y:S04]  /*23e00*/  ST.E [R16.64+0x7c], R3 ;  /* 0x00007c0310007985 */ /* 0x0043e8000c101904 */
[----:B------:R-:W-:Y:S06]  /*23e10*/  BAR.SYNC.DEFER_BLOCKING 0x0 ;  /* 0x0000000000007b1d */ /* 0x000fec0000010000 */
[----:B-1----:R-:W-:Y:S05]  /*23e20*/  CALL.REL.NOINC `($_ZN7cutlass13device_kernelIN5flash19enable_sm80_to_sm89INS1_16FlashAttnBwdSm80INS1_25CollectiveMainloopBwdSm80ILi2ELi2EN4cute5tupleIJNS5_1CILi128EEES8_NS7_ILi64EEEEEENS_6half_tEfNS_4arch4Sm80ELb0ELb1ELb1ELb0ELb0ELb0ELb0ELb0ELi2ELi4ELi4ELi4ELb0EEENS1_24CollectiveEpilogueBwdGQAISA_fSD_Li256ELb0ELb0EEENS1_19SingleTileSchedulerILb0ELb0ELb0ELi128EEEEEEEEEvNT_6ParamsE$_ZN4cute3eso3ESOILb1ELb0EJNS_6LayoutINS_5tupleIJNS3_IJNS_1CILi1EEENS3_IJNS4_ILi4EEENS4_ILi2EEEEEEEEES7_S6_EEENS3_IJNS3_IJNS4_ILi0EEENS3_IJS5_NS4_ILi8EEEEEEEEES6_NS4_ILi16EEEEEEEENS_10ViewEngineIPN7cutlass6half_tEEEEEC2ERKSH_RKSM_) ;  /* 0xfffe319000007944 */ /* 0x002fea0003c3ffff */
[----:B------:R2:W5:Y:S04]  /*23e30*/  LDL.64 R16, [R61+0xc0] ;  /* 0x0000c0003d107983 */ /* 0x0005680000100a00 */
[----:B-1----:R2:W5:Y:S01]  /*23e40*/  LDL.64 R2, [R8] ;  /* 0x0000000008027983 */ /* 0x0025620000100a00 */
[----:B------:R-:W-:-:S03]  /*23e50*/  MOV R14, 0x23e70 ;  /* 0x00023e70000e7802 */ /* 0x000fc60000000f00 */
[----:B--2--5:R-:W-:Y:S05]  /*23e60*/  CALL.REL.NOINC `($_ZN7cutlass13device_kernelIN5flash19enable_sm80_to_sm89INS1_16FlashAttnBwdSm80INS1_25CollectiveMainloopBwdSm80ILi2ELi2EN4cute5tupleIJNS5_1CILi128EEES8_NS7_ILi64EEEEEENS_6half_tEfNS_4arch4Sm80ELb0ELb1ELb1ELb0ELb0ELb0ELb0ELb0ELi2ELi4ELi4ELi4ELb0EEENS1_24CollectiveEpilogueBwdGQAISA_fSD_Li256ELb0ELb0EEENS1_19SingleTileSchedulerILb0ELb0ELb0ELi128EEEEEEEEEvNT_6ParamsE$_ZN4cute3eso3ESOILb1ELb0EJNS_6LayoutINS_5tupleIJNS3_IJNS_1CILi1EEENS3_IJNS4_ILi2EEES6_EEEEEES6_NS4_ILi4EEEEEENS3_IJNS3_IJNS4_ILi0EEENS3_IJS5_S9_EEEEEES6_NS4_ILi8EEEEEEEENS_10ViewEngineIPjEEEEC2ERKSG_RKSJ_) ;  /* 0xfffe311000007944 */ /* 0x024fea0003c3ffff */
[----:B------:R-:W-:Y:S01]  /*23e70*/  ULDC.64 UR4, c[0x0][0x118] ;  /* 0x0000460000047ab9 */ /* 0x000fe20000000a00 */
[----:B-1----:R1:W5:Y:S04]  /*23e80*/  LDL.64 R6, [R8] ;  /* 0x0000000008067983 */ /* 0x0023680000100a00 */
[----:B------:R-:W2:Y:S04]  /*23e90*/  LD.E R18, [R16.64] ;  /* 0x0000000410127980 */ /* 0x000ea8000c101900 */
[----:B------:R-:W3:Y:S01]  /*23ea0*/  LD.E R14, [R16.64+0x4] ;  /* 0x00000404100e7980 */ /* 0x000ee2000c101900 */
[----:B------:R-:W-:-:S03]  /*23eb0*/  MOV R2, 0x23ef0 ;  /* 0x00023ef000027802 */ /* 0x000fc60000000f00 */
[----:B--2---:R1:W-:Y:S04]  /*23ec0*/  STL [R1+0x794], R18 ;  /* 0x0007941201007387 */ /* 0x0043e80000100800 */
[----:B---3--:R1:W-:Y:S02]  /*23ed0*/  STL [R1+0x798], R14 ;  /* 0x0007980e01007387 */ /* 0x0083e40000100800 */
[----:B-1---5:R-:W-:Y:S05]  /*23ee0*/  CALL.REL.NOINC `($_ZN7cutlass13device_kernelIN5flash19enable_sm80_to_sm89INS1_16FlashAttnBwdSm80INS1_25CollectiveMainloopBwdSm80ILi2ELi2EN4cute5tupleIJNS5_1CILi128EEES8_NS7_ILi64EEEEEENS_6half_tEfNS_4arch4Sm80ELb0ELb1ELb1ELb0ELb0ELb0ELb0ELb0ELi2ELi4ELi4ELi4ELb0EEENS1_24CollectiveEpilogueBwdGQAISA_fSD_Li256ELb0ELb0EEENS1_19SingleTileSchedulerILb0ELb0ELb0ELi128EEEEEEEEEvNT_6ParamsE$_ZZN4cute6upcastILi2ENS_5tupleIJNS1_IJNS_1CILi1EEENS1_IJNS2_ILi2EEES4_S4_EEEEEES4_NS1_IJS4_S4_EEEEEENS1_IJNS1_IJNS2_ILi0EEENS1_IJS3_NS2_ILi512EEEiEEEEEENS2_ILi4096EEENS1_IJiNS2_ILi8192EEEEEEEEEEEDaRKT0_RKT1_ENKUlRKT_RKT0_E_clIS6_SC_EEDaSP_SS_) ;  /* 0xfffe529000007944 */ /* 0x022fea0003c3ffff */
        /* <DEDUP_REMOVED lines=108> */
[----:B-1---5:R-:W-:Y:S05]  /*245b0*/  CALL.REL.NOINC `($_ZN7cutlass13device_kernelIN5flash19enable_sm80_to_sm89INS1_16FlashAttnBwdSm80INS1_25CollectiveMainloopBwdSm80ILi2ELi2EN4cute5tupleIJNS5_1CILi128EEES8_NS7_ILi64EEEEEENS_6half_tEfNS_4arch4Sm80ELb0ELb1ELb1ELb0ELb0ELb0ELb0ELb0ELi2ELi4ELi4ELi4ELb0EEENS1_24CollectiveEpilogueBwdGQAISA_fSD_Li256ELb0ELb0EEENS1_19SingleTileSchedulerILb0ELb0ELb0ELi128EEEEEEEEEvNT_6ParamsE$_ZN4cute8smem_ptrIPN7cutlass6half_tEECI1NS_12iter_adaptorIS3_S4_EEES3_) ;  /* 0xfffe3fa000007944 */ /* 0x022fea0003c3ffff */
[----:B-1----:R1:W5:Y:S01]  /*245c0*/  LDL.64 R2, [R8] ;  /* 0x0000000008027983 */ /* 0x0023620000100a00 */
[----:B------:R-:W-:-:S03]  /*245d0*/  MOV R6, 0x245f0 ;  /* 0x000245f000067802 */ /* 0x000fc60000000f00 */
[----:B-1---5:R-:W-:Y:S05]  /*245e0*/  CALL.REL.NOINC `($_ZN7cutlass13device_kernelIN5flash19enable_sm80_to_sm89INS1_16FlashAttnBwdSm80INS1_25CollectiveMainloopBwdSm80ILi2ELi2EN4cute5tupleIJNS5_1CILi128EEES8_NS7_ILi64EEEEEENS_6half_tEfNS_4arch4Sm80ELb0ELb1ELb1ELb0ELb0ELb0ELb0ELb0ELi2ELi4ELi4ELi4ELb0EEENS1_24CollectiveEpilogueBwdGQAISA_fSD_Li256ELb0ELb0EEENS1_19SingleTileSchedulerILb0ELb0ELb0ELi128EEEEEEEEEvNT_6ParamsE$_ZN4cute3eso3ESOILb1ELb0EJNS_14ComposedLayoutINS_7SwizzleILi3ELi3ELi3EEENS_1CILj0EEENS_6LayoutINS_5tupleIJNS5_ILi64EEENS5_ILi128EEEEEENS8_IJNS5_ILi1EEES9_EEEEEEENS_10ViewEngineINS_8smem_ptrIPN7cutlass6half_tEEEEEEEC2ERKSF_RKSM_) ;  /* 0xfffe1fb000007944 */ /* 0x022fea0003c3ffff */
[----:B-1----:R1:W5:Y:S01]  /*245f0*/  LDL.64 R2, [R1+0x758] ;  /* 0x0007580001027983 */ /* 0x0023620000100a00 */
[----:B------:R-:W-:-:S03]  /*24600*/  MOV R6, 0x24620 ;  /* 0x0002462000067802 */ /* 0x000fc60000000f00 */
[----:B-1---5:R-:W-:Y:S05]  /*24610*/  CALL.REL.NOINC `($_ZN7cutlass13device_kernelIN5flash19enable_sm80_to_sm89INS1_16FlashAttnBwdSm80INS1_25CollectiveMainloopBwdSm80ILi2ELi2EN4cute5tupleIJNS5_1CILi128EEES8_NS7_ILi64EEEEEENS_6half_tEfNS_4arch4Sm80ELb0ELb1ELb1ELb0ELb0ELb0ELb0ELb0ELi2ELi4ELi4ELi4ELb0EEENS1_24CollectiveEpilogueBwdGQAISA_fSD_Li256ELb0ELb0EEENS1_19SingleTileSchedulerILb0ELb0ELb0ELi128EEEEEEEEEvNT_6ParamsE$_ZN4cute3eso3ESOILb1ELb0EJNS_14ComposedLayoutINS_7SwizzleILi3ELi3ELi3EEENS_1CILj0EEENS_6LayoutINS_5tupleIJNS8_IJNS8_IJNS5_ILi4EEENS5_ILi8EEEEEENS8_IJNS5_ILi2EEENS5_ILi1EEEEEEEEENS8_IJNS8_IJSC_SC_EEESB_EEEEEENS8_IJNS8_IJNS8_IJNS5_ILi128EEESD_EEENS8_IJSA_NS5_ILi0EEEEEEEEENS8_IJNS8_IJNS5_ILi64EEENS5_ILi512EEEEEENS8_IJNS5_ILi16EEENS5_ILi1024EEEEEEEEEEEEEEEENS_10ViewEngineINS_8smem_ptrIPN7cutlass6half_tEEEEEEEC2ERKSX_RKS14_) ;  /* 0xfffe200000007944 */ /* 0x022fea0003c3ffff */
        /* <DEDUP_REMOVED lines=31> */
[----:B------:R-:W-:Y:S02]  /*24810*/  MOV R3, R4 ;  /* 0x0000000400037202 */ /* 0x000fe40000000f00 */
[----:B------:R-:W-:Y:S02]  /*24820*/  MOV R4, 0x24840 ;  /* 0x0002484000047802 */ /* 0x000fe40000000f00 */
[----:B------:R-:W-:Y:S05]  /*24830*/  CALL.REL.NOINC `($_ZN7cutlass13device_kernelIN5flash19enable_sm80_to_sm89INS1_16FlashAttnBwdSm80INS1_25CollectiveMainloopBwdSm80ILi2ELi2EN4cute5tupleIJNS5_1CILi128EEES8_NS7_ILi64EEEEEENS_6half_tEfNS_4arch4Sm80ELb0ELb1ELb1ELb0ELb0ELb0ELb0ELb0ELi2ELi4ELi4ELi4ELb0EEENS1_24CollectiveEpilogueBwdGQAISA_fSD_Li256ELb0ELb0EEENS1_19SingleTileSchedulerILb0ELb0ELb0ELi128EEEEEEEEEvNT_6ParamsE$_ZZN4cute13to_mixed_bitsINS_5tupleIJNS1_IJNS_1CILi4EEENS2_ILi8EEEEEENS2_ILi2EEENS2_ILi1EEEEEENS1_IJNS1_IJNS2_ILi128EEENS2_ILi0EEEEEES4_SA_EEENS1_IJNS1_IJiiEEEiSA_EEEEEDaRKT_RKT0_RKT1_ENKUlRKT_RKT0_RKT1_E_clIS5_SB_SD_EEDaSQ_ST_SW_) ;  /* 0xfffe420000007944 */ /* 0x000fea0003c3ffff */
[----:B------:R-:W-:Y:S02]  /*24840*/  MOV R6, 0x24860 ;  /* 0x0002486000067802 */ /* 0x000fe40000000f00 */
[----:B------:R-:W-:Y:S05]  /*24850*/  CALL.REL.NOINC `($_ZN7cutlass13device_kernelIN5flash19enable_sm80_to_sm89INS1_16FlashAttnBwdSm80INS1_25CollectiveMainloopBwdSm80ILi2ELi2EN4cute5tupleIJNS5_1CILi128EEES8_NS7_ILi64EEEEEENS_6half_tEfNS_4arch4Sm80ELb0ELb1ELb1ELb0ELb0ELb0ELb0ELb0ELi2ELi4ELi4ELi4ELb0EEENS1_24CollectiveEpilogueBwdGQAISA_fSD_Li256ELb0ELb0EEENS1_19SingleTileSchedulerILb0ELb0ELb0ELi128EEEEEEEEEvNT_6ParamsE$_ZZN4cute13to_mixed_bitsINS_5tupleIJNS1_IJNS_1CILi4EEENS2_ILi8EEEEEENS2_ILi2EEENS2_ILi1EEEEEENS1_IJNS1_IJNS2_ILi128EEENS2_ILi0EEEEEES4_SA_EEENS1_IJNS1_IJiiEEEiSA_EEEEEDaRKT_RKT0_RKT1_ENKUlRKT_RKT0_RKT1_E_clIS6_S4_iEEDaSQ_ST_SW_) ;  /* 0xfffe422000007944 */ /* 0x000fea0003c3ffff */
[----:B------:R-:W-:Y:S02]  /*24860*/  MOV R5, R4 ;  /* 0x0000000400057202 */ /* 0x000fe40000000f00 */
[----:B------:R-:W-:Y:S02]  /*24870*/  MOV R4, 0x24890 ;  /* 0x0002489000047802 */ /* 0x000fe40000000f00 */
[----:B------:R-:W-:Y:S05]  /*24880*/  CALL.REL.NOINC `($_ZN7cutlass13device_kernelIN5flash19enable_sm80_to_sm89INS1_16FlashAttnBwdSm80INS1_25CollectiveMainloopBwdSm80ILi2ELi2EN4cute5tupleIJNS5_1CILi128EEES8_NS7_ILi64EEEEEENS_6half_tEfNS_4arch4Sm80ELb0ELb1ELb1ELb0ELb0ELb0ELb0ELb0ELi2ELi4ELi4ELi4ELb0EEENS1_24CollectiveEpilogueBwdGQAISA_fSD_Li256ELb0ELb0EEENS1_19SingleTileSchedulerILb0ELb0ELb0ELi128EEEEEEEEEvNT_6ParamsE$_ZZN4cute13to_mixed_bitsINS_5tupleIJNS1_IJNS_1CILi4EEENS2_ILi8EEEEEENS2_ILi2EEENS2_ILi1EEEEEENS1_IJNS1_IJNS2_ILi128EEENS2_ILi0EEEEEES4_SA_EEENS1_IJNS1_IJiiEEEiSA_EEEEEDaRKT_RKT0_RKT1_ENKUlDpRKT_E_clIJNS_9MixedBitsILj0ELj384EEENSU_ILj0ELj8EEENS2_ILj0EEEEEEDaSR_) ;  /* 0xfffe417000007944 */ /* 0x000fea0003c3ffff */
        /* <DEDUP_REMOVED lines=13> */
[----:B-1----:R-:W-:Y:S05]  /*24960*/  CALL.REL.NOINC `($_ZN7cutlass13device_kernelIN5flash19enable_sm80_to_sm89INS1_16FlashAttnBwdSm80INS1_25CollectiveMainloopBwdSm80ILi2ELi2EN4cute5tupleIJNS5_1CILi128EEES8_NS7_ILi64EEEEEENS_6half_tEfNS_4arch4Sm80ELb0ELb1ELb1ELb0ELb0ELb0ELb0ELb0ELi2ELi4ELi4ELi4ELb0EEENS1_24CollectiveEpilogueBwdGQAISA_fSD_Li256ELb0ELb0EEENS1_19SingleTileSchedulerILb0ELb0ELb0ELi128EEEEEEEEEvNT_6ParamsE$_ZN4cute3eso3ESOILb1ELb0EJNS_1CILi8EEEiiEEC2ERKS3_RKiS8_) ;  /* 0xfffe1f9000007944 */ /* 0x002fea0003c3ffff */
[----:B-1----:R1:W5:Y:S01]  /*24970*/  LDL.64 R2, [R1+0x758] ;  /* 0x0007580001027983 */ /* 0x0023620000100a00 */
[----:B------:R-:W-:Y:S01]  /*24980*/  IMAD.MOV.U32 R5, RZ, RZ, 0x48 ;  /* 0x00000048ff057424 */ /* 0x000fe200078e00ff */
[----:B------:R-:W-:Y:S01]  /*24990*/  LOP3.LUT P0, RZ, R6, 0x8, RZ, 0xc0, !PT ;  /* 0x0000000806ff7812 */ /* 0x000fe2000780c0ff */
[----:B------:R-:W-:Y:S01]  /*249a0*/  IMAD.MOV.U32 R78, RZ, RZ, R60 ;  /* 0x000000ffff4e7224 */ /* 0x000fe200078e003c */
[----:B------:R-:W-:-:S02]  /*249b0*/  MOV R18, 0x249e0 ;  /* 0x000249e000127802 */ /* 0x000fc40000000f00 */
[----:B------:R-:W-:-:S04]  /*249c0*/  SEL R5, R5, 0x38, !P0 ;  /* 0x0000003805057807 */ /* 0x000fc80004000000 */
[----:B-1---5:R-:W-:Y:S05]  /*249d0*/  CALL.REL.NOINC `($_ZN7cutlass13device_kernelIN5flash19enable_sm80_to_sm89INS1_16FlashAttnBwdSm80INS1_25CollectiveMainloopBwdSm80ILi2ELi2EN4cute5tupleIJNS5_1CILi128EEES8_NS7_ILi64EEEEEENS_6half_tEfNS_4arch4Sm80ELb0ELb1ELb1ELb0ELb0ELb0ELb0ELb0ELi2ELi4ELi4ELi4ELb0EEENS1_24CollectiveEpilogueBwdGQAISA_fSD_Li256ELb0ELb0EEENS1_19SingleTileSchedulerILb0ELb0ELb0ELi128EEEEEEEEEvNT_6ParamsE$_ZN4cute3eso3ESOILb0ELb1EJiNS_1CILi144EEENS2_ILi288EEEEEC2ERKiRKS3_RKS4_) ;  /* 0xfffe18d000007944 */ /* 0x022fea0003c3ffff */
[----:B------:R-:W2:Y:S01]  /*249e0*/  LDL R18, [R1+0x758] ;  /* 0x0007580001127983 */ /* 0x000ea20000100800 */
[----:B------:R-:W-:Y:S01]  /*249f0*/  IMAD.MOV.U32 R78, RZ, RZ, R60 ;  /* 0x000000ffff4e7224 */ /* 0x000fe200078e003c */
[----:B-1----:R-:W-:Y:S02]  /*24a00*/  MOV R4, R10 ;  /* 0x0000000a00047202 */ /* 0x002fe40000000f00 */
[----:B------:R-:W-:Y:S01]  /*24a10*/  MOV R16, 0x24a40 ;  /* 0x00024a4000107802 */ /* 0x000fe20000000f00 */
[----:B--2---:R1:W-:Y:S04]  /*24a20*/  STL [R1+0x790], R18 ;  /* 0x0007901201007387 */ /* 0x0043e80000100800 */
[----:B-1----:R-:W-:Y:S05]  /*24a30*/  CALL.REL.NOINC `($_ZN7cutlass13device_kernelIN5flash19enable_sm80_to_sm89INS1_16FlashAttnBwdSm80INS1_25CollectiveMainloopBwdSm80ILi2ELi2EN4cute5tupleIJNS5_1CILi128EEES8_NS7_ILi64EEEEEENS_6half_tEfNS_4arch4Sm80ELb0ELb1ELb1ELb0ELb0ELb0ELb0ELb0ELi2ELi4ELi4ELi4ELb0EEENS1_24CollectiveEpilogueBwdGQAISA_fSD_Li256ELb0ELb0EEENS1_19SingleTileSchedulerILb0ELb0ELb0ELi128EEEEEEEEEvNT_6ParamsE$_ZN4cute3eso3ESOILb1ELb0EJNS_1CILi1EEENS_5tupleIJNS2_ILi8EEEiiEEENS2_ILi64EEENS4_IJiNS2_ILi144EEENS2_ILi288EEEEEENS2_ILi512EEEEEC2ERKS3_RKS6_RKS7_RKSA_RKSB_) ;  /* 0xfffe1c6000007944 */ /* 0x002fea0003c3ffff */
[----:B-1----:R1:W5:Y:S04]  /*24a40*/  LDL R5, [R1+0x760] ;  /* 0x0007600001057983 */ /* 0x0023680000100800 */
[----:B------:R1:W5:Y:S01]  /*24a50*/  LDL.64 R2, [R1+0x758] ;  /* 0x0007580001027983 */ /* 0x0003620000100a00 */
[----:B------:R-:W-:-:S02]  /*24a60*/  MOV R78, R60 ;  /* 0x0000003c004e7202 */ /* 0x000fc40000000f00 */
[----:B------:R-:W-:Y:S02]  /*24a70*/  MOV R16, 0x24a90 ;  /* 0x00024a9000107802 */ /* 0x000fe40000000f00 */
[----:B-1---5:R-:W-:Y:S05]  /*24a80*/  CALL.REL.NOINC `($_ZN7cutlass13device_kernelIN5flash19enable_sm80_to_sm89INS1_16FlashAttnBwdSm80INS1_25CollectiveMainloopBwdSm80ILi2ELi2EN4cute5tupleIJNS5_1CILi128EEES8_NS7_ILi64EEEEEENS_6half_tEfNS_4arch4Sm80ELb0ELb1ELb1ELb0ELb0ELb0ELb0ELb0ELi2ELi4ELi4ELi4ELb0EEENS1_24CollectiveEpilogueBwdGQAISA_fSD_Li256ELb0ELb0EEENS1_19SingleTileSchedulerILb0ELb0ELb0ELi128EEEEEEEEEvNT_6ParamsE$_ZN4cute5tupleIJNS0_IJNS_1CILi8EEENS0_IJNS1_ILi2EEES3_S3_EEENS1_ILi1EEES4_S5_EEENS0_IJS5_NS0_IJS2_iiEEENS1_ILi64EEENS0_IJiNS1_ILi144EEENS1_ILi288EEEEEENS1_ILi512EEEEEEEEC2ERKS6_RKSD_) ;  /* 0xfffe38c000007944 */ /* 0x022fea0003c3ffff */
[----:B------:R2:W5:Y:S04]  /*24a90*/  LDL R16, [R1+0x760] ;  /* 0x0007600001107983 */ /* 0x0005680000100800 */
[----:B-1----:R2:W5:Y:S01]  /*24aa0*/  LDL.64 R2, [R1+0x758] ;  /* 0x0007580001027983 */ /* 0x0025620000100a00 */
[----:B------:R-:W-:-:S03]  /*24ab0*/  MOV R4, 0x24ad0 ;  /* 0x00024ad000047802 */ /* 0x000fc60000000f00 */
[----:B--2--5:R-:W-:Y:S05]  /*24ac0*/  CALL.REL.NOINC `($_ZN7cutlass13device_kernelIN5flash19enable_sm80_to_sm89INS1_16FlashAttnBwdSm80INS1_25CollectiveMainloopBwdSm80ILi2ELi2EN4cute5tupleIJNS5_1CILi128EEES8_NS7_ILi64EEEEEENS_6half_tEfNS_4arch4Sm80ELb0ELb1ELb1ELb0ELb0ELb0ELb0ELb0ELi2ELi4ELi4ELi4ELb0EEENS1_24CollectiveEpilogueBwdGQAISA_fSD_Li256ELb0ELb0EEENS1_19SingleTileSchedulerILb0ELb0ELb0ELi128EEEEEEEEEvNT_6ParamsE$_ZZN4cute7flattenINS_5tupleIJNS_1CILi1EEENS1_IJNS2_ILi8EEEiiEEENS2_ILi64EEENS1_IJiNS2_ILi144EEENS2_ILi288EEEEEENS2_ILi512EEEEEEEEDaRKT_ENKUlRKT_E_clIS5_EEDaSH_) ;  /* 0xfffe47c000007944 */ /* 0x024fea0003c3ffff */
[----:B------:R-:W-:Y:S02]  /*24ad0*/  MOV R3, R16 ;  /* 0x0000001000037202 */ /* 0x000fe40000000f00 */
[----:B------:R-:W-:Y:S02]  /*24ae0*/  MOV R4, 0x24b00 ;  /* 0x00024b0000047802 */ /* 0x000fe40000000f00 */
[----:B------:R-:W-:Y:S05]  /*24af0*/  CALL.REL.NOINC `($_ZN7cutlass13device_kernelIN5flash19enable_sm80_to_sm89INS1_16FlashAttnBwdSm80INS1_25CollectiveMainloopBwdSm80ILi2ELi2EN4cute5tupleIJNS5_1CILi128EEES8_NS7_ILi64EEEEEENS_6half_tEfNS_4arch4Sm80ELb0ELb1ELb1ELb0ELb0ELb0ELb0ELb0ELi2ELi4ELi4ELi4ELb0EEENS1_24CollectiveEpilogueBwdGQAISA_fSD_Li256ELb0ELb0EEENS1_19SingleTileSchedulerILb0ELb0ELb0ELi128EEEEEEEEEvNT_6ParamsE$_ZZN4cute7flattenINS_5tupleIJNS_1CILi1EEENS1_IJNS2_ILi8EEEiiEEENS2_ILi64EEENS1_IJiNS2_ILi144EEENS2_ILi288EEEEEENS2_ILi512EEEEEEEEDaRKT_ENKUlRKT_E_clIS9_EEDaSH_) ;  /* 0xfffe47d000007944 */ /* 0x000fea0003c3ffff */
[----:B------:R-:W-:Y:S02]  /*24b00*/  MOV R4, R2 ;  /* 0x0000000200047202 */ /* 0x000fe40000000f00 */
[----:B------:R-:W-:Y:S02]  /*24b10*/  MOV R2, 0x24b30 ;  /* 0x00024b3000027802 */ /* 0x000fe40000000f00 */
[----:B------:R-:W-:Y:S05]  /*24b20*/  CALL.REL.NOINC `($_ZN7cutlass13device_kernelIN5flash19enable_sm80_to_sm89INS1_16FlashAttnBwdSm80INS1_25CollectiveMainloopBwdSm80ILi2ELi2EN4cute5tupleIJNS5_1CILi128EEES8_NS7_ILi64EEEEEENS_6half_tEfNS_4arch4Sm80ELb0ELb1ELb1ELb0ELb0ELb0ELb0ELb0ELi2ELi4ELi4ELi4ELb0EEENS1_24CollectiveEpilogueBwdGQAISA_fSD_Li256ELb0ELb0EEENS1_19SingleTileSchedulerILb0ELb0ELb0ELi128EEEEEEEEEvNT_6ParamsE$_ZZN4cute12filter_tupleINS_5tupleIJNS_1CILi1EEENS1_IJNS2_ILi8EEEiiEEENS2_ILi64EEENS1_IJiNS2_ILi144EEENS2_ILi288EEEEEENS2_ILi512EEEEEEZNS_7flattenISB_EEDaRKT_EUlRKT_E_EEDaSF_OT0_ENKUlDpSI_E_clIJNS1_IJS3_EEES5_NS1_IJS6_EEES9_NS1_IJSA_EEEEEEDaSM_) ;  /* 0xfffe3d9000007944 */ /* 0x000fea0003c3ffff */
[----:B------:R-:W-:Y:S02]  /*24b30*/  MOV R78, R60 ;  /* 0x0000003c004e7202 */ /* 0x000fe40000000f00 */
[----:B------:R-:W-:-:S02]  /*24b40*/  MOV R16, 0x24b60 ;  /* 0x00024b6000107802 */ /* 0x000fc40000000f00 */
[----:B------:R-:W-:Y:S05]  /*24b50*/  CALL.REL.NOINC `($_ZN7cutlass13device_kernelIN5flash19enable_sm80_to_sm89INS1_16FlashAttnBwdSm80INS1_25CollectiveMainloopBwdSm80ILi2ELi2EN4cute5tupleIJNS5_1CILi128EEES8_NS7_ILi64EEEEEENS_6half_tEfNS_4arch4Sm80ELb0ELb1ELb1ELb0ELb0ELb0ELb0ELb0ELi2ELi4ELi4ELi4ELb0EEENS1_24CollectiveEpilogueBwdGQAISA_fSD_Li256ELb0ELb0EEENS1_19SingleTileSchedulerILb0ELb0ELb0ELi128EEEEEEEEEvNT_6ParamsE$_ZN4cute3eso3ESOILb0ELb1EJiNS_1CILi144EEENS2_ILi512EEEEEC2ERKiRKS3_RKS4_) ;  /* 0xfffe17a000007944 */ /* 0x000fea0003c3ffff */
[----:B------:R-:W2:Y:S01]  /*24b60*/  LDL R16, [R1+0x758] ;  /* 0x0007580001107983 */ /* 0x000ea20000100800 */
[----:B-1----:R-:W-:Y:S01]  /*24b70*/  IMAD.MOV.U32 R2, RZ, RZ, R12 ;  /* 0x000000ffff027224 */ /* 0x002fe200078e000c */
[----:B------:R-:W-:-:S02]  /*24b80*/  MOV R78, R60 ;  /* 0x0000003c004e7202 */ /* 0x000fc40000000f00 */
[----:B------:R-:W-:Y:S01]  /*24b90*/  MOV R18, 0x24bc0 ;  /* 0x00024bc000127802 */ /* 0x000fe20000000f00 */
[----:B--2---:R1:W-:Y:S04]  /*24ba0*/  STL [R1+0x11ec], R16 ;  /* 0x0011ec1001007387 */ /* 0x0043e80000100800 */
[----:B-1----:R-:W-:Y:S05]  /*24bb0*/  CALL.REL.NOINC `($_ZN7cutlass13device_kernelIN5flash19enable_sm80_to_sm89INS1_16FlashAttnBwdSm80INS1_25CollectiveMainloopBwdSm80ILi2ELi2EN4cute5tupleIJNS5_1CILi128EEES8_NS7_ILi64EEEEEENS_6half_tEfNS_4arch4Sm80ELb0ELb1ELb1ELb0ELb0ELb0ELb0ELb0ELi2ELi4ELi4ELi4ELb0EEENS1_24CollectiveEpilogueBwdGQAISA_fSD_Li256ELb0ELb0EEENS1_19SingleTileSchedulerILb0ELb0ELb0ELi128EEEEEEEEEvNT_6ParamsE$_ZN4cute3eso3ESOILb0ELb0EJiiNS_1CILi144EEENS2_ILi512EEEEEC2ERKiS7_RKS3_RKS4_) ;  /* 0xfffe12d000007944 */ /* 0x002fea0003c3ffff */
[----:B-1----:R-:W2:Y:S01]  /*24bc0*/  LDL.64 R2, [R1+0x758] ;  /* 0x0007580001027983 */ /* 0x002ea20000100a00 */
[----:B------:R-:W-:Y:S01]  /*24bd0*/  IMAD.MOV.U32 R12, RZ, RZ, R11 ;  /* 0x000000ffff0c7224 */ /* 0x000fe200078e000b */
[----:B------:R-:W-:Y:S01]  /*24be0*/  MOV R5, R19 ;  /* 0x0000001300057202 */ /* 0x000fe20000000f00 */
[----:B------:R-:W-:Y:S01]  /*24bf0*/  IMAD.MOV.U32 R79, RZ, RZ, R60 ;  /* 0x000000ffff4f7224 */ /* 0x000fe200078e003c */
[----:B------:R-:W-:Y:S01]  /*24c00*/  MOV R16, 0x24c30 ;  /* 0x00024c3000107802 */ /* 0x000fe20000000f00 */
[----:B--2---:R1:W-:Y:S04]  /*24c10*/  STL.64 [R1+0x788], R2 ;  /* 0x0007880201007387 */ /* 0x0043e80000100a00 */
[----:B-1----:R-:W-:Y:S05]  /*24c20*/  CALL.REL.NOINC `($_ZN7cutlass13device_kernelIN5flash19enable_sm80_to_sm89INS1_16FlashAttnBwdSm80INS1_25CollectiveMainloopBwdSm80ILi2ELi2EN4cute5tupleIJNS5_1CILi128EEES8_NS7_ILi64EEEEEENS_6half_tEfNS_4arch4Sm80ELb0ELb1ELb1ELb0ELb0ELb0ELb0ELb0ELi2ELi4ELi4ELi4ELb0EEENS1_24CollectiveEpilogueBwdGQAISA_fSD_Li256ELb0ELb0EEENS1_19SingleTileSchedulerILb0ELb0ELb0ELi128EEEEEEEEEvNT_6ParamsE$_ZN4cute3eso3ESOILb0ELb0EJiiiNS_1CILi144EEENS2_ILi512EEEEEC2ERKiS7_S7_RKS3_RKS4_) ;  /* 0xfffe140000007944 */ /* 0x002fea0003c3ffff */
        /* <DEDUP_REMOVED lines=9> */
[----:B-1----:R-:W-:Y:S05]  /*24cc0*/  CALL.REL.NOINC `($_ZN7cutlass13device_kernelIN5flash19enable_sm80_to_sm89INS1_16FlashAttnBwdSm80INS1_25CollectiveMainloopBwdSm80ILi2ELi2EN4cute5tupleIJNS5_1CILi128EEES8_NS7_ILi64EEEEEENS_6half_tEfNS_4arch4Sm80ELb0ELb1ELb1ELb0ELb0ELb0ELb0ELb0ELi2ELi4ELi4ELi4ELb0EEENS1_24CollectiveEpilogueBwdGQAISA_fSD_Li256ELb0ELb0EEENS1_19SingleTileSchedulerILb0ELb0ELb0ELi128EEEEEEEEEvNT_6ParamsE$_ZN4cute3eso3ESOILb1ELb0EJNS_1CILi8EEEiiiNS2_ILi144EEENS2_ILi512EEEEEC2ERKS3_RKiSA_SA_RKS4_RKS5_) ;  /* 0xfffe1ca000007944 */ /* 0x002fea0003c3ffff */
        /* <DEDUP_REMOVED lines=8> */
[----:B-1----:R-:W-:Y:S05]  /*24d50*/  CALL.REL.NOINC `($_ZN7cutlass13device_kernelIN5flash19enable_sm80_to_sm89INS1_16FlashAttnBwdSm80INS1_25CollectiveMainloopBwdSm80ILi2ELi2EN4cute5tupleIJNS5_1CILi128EEES8_NS7_ILi64EEEEEENS_6half_tEfNS_4arch4Sm80ELb0ELb1ELb1ELb0ELb0ELb0ELb0ELb0ELi2ELi4ELi4ELi4ELb0EEENS1_24CollectiveEpilogueBwdGQAISA_fSD_Li256ELb0ELb0EEENS1_19SingleTileSchedulerILb0ELb0ELb0ELi128EEEEEEEEEvNT_6ParamsE$_ZN4cute3eso3ESOILb1ELb0EJNS_1CILi1EEEiiiNS2_ILi144EEENS2_ILi512EEEEEC2ERKS3_RKiSA_SA_RKS4_RKS5_) ;  /* 0xfffe1a4000007944 */ /* 0x002fea0003c3ffff */
[----:B-1----:R1:W5:Y:S04]  /*24d60*/  LDL R5, [R1+0x760] ;  /* 0x0007600001057983 */ /* 0x0023680000100800 */
[----:B------:R1:W5:Y:S01]  /*24d70*/  LDL.64 R2, [R1+0x758] ;  /* 0x0007580001027983 */ /* 0x0003620000100a00 */
[----:B------:R-:W-:-:S02]  /*24d80*/  MOV R80, R60 ;  /* 0x0000003c00507202 */ /* 0x000fc40000000f00 */
[----:B------:R-:W-:Y:S02]  /*24d90*/  MOV R12, 0x24db0 ;  /* 0x00024db0000c7802 */ /* 0x000fe40000000f00 */
[----:B-1---5:R-:W-:Y:S05]  /*24da0*/  CALL.REL.NOINC `($_ZN7cutlass13device_kernelIN5flash19enable_sm80_to_sm89INS1_16FlashAttnBwdSm80INS1_25CollectiveMainloopBwdSm80ILi2ELi2EN4cute5tupleIJNS5_1CILi128EEES8_NS7_ILi64EEEEEENS_6half_tEfNS_4arch4Sm80ELb0ELb1ELb1ELb0ELb0ELb0ELb0ELb0ELi2ELi4ELi4ELi4ELb0EEENS1_24CollectiveEpilogueBwdGQAISA_fSD_Li256ELb0ELb0EEENS1_19SingleTileSchedulerILb0ELb0ELb0ELi128EEEEEEEEEvNT_6ParamsE$_ZN4cute5tupleIJNS0_IJNS_1CILi16EEENS1_ILi2EEES3_S3_NS1_ILi4EEES3_EEENS0_IJNS1_ILi1EEEiiiNS1_ILi144EEENS1_ILi512EEEEEEEEC2ERKS5_RKS9_) ;  /* 0xfffe34f000007944 */ /* 0x022fea0003c3ffff */
        /* <DEDUP_REMOVED lines=8> */
[----:B-1----:R-:W-:Y:S05]  /*24e30*/  CALL.REL.NOINC `($_ZN7cutlass13device_kernelIN5flash19enable_sm80_to_sm89INS1_16FlashAttnBwdSm80INS1_25CollectiveMainloopBwdSm80ILi2ELi2EN4cute5tupleIJNS5_1CILi128EEES8_NS7_ILi64EEEEEENS_6half_tEfNS_4arch4Sm80ELb0ELb1ELb1ELb0ELb0ELb0ELb0ELb0ELi2ELi4ELi4ELi4ELb0EEENS1_24CollectiveEpilogueBwdGQAISA_fSD_Li256ELb0ELb0EEENS1_19SingleTileSchedulerILb0ELb0ELb0ELi128EEEEEEEEEvNT_6ParamsE$_ZZN4cute6detail16composition_implINS_5tupleIJNS_1CILi16EEENS3_ILi2EEES5_S5_NS3_ILi4EEES5_EEENS2_IJNS3_ILi1EEEiiiNS3_ILi144EEENS3_ILi512EEEEEENS2_IJNS2_IJS5_S5_EEES6_NS3_ILi8EEEEEENS2_IJNS2_IJNS3_ILi64EEESA_EEES4_NS3_ILi1024EEEEEEEEDaRKT_RKT0_RKT1_RKT2_ENKUlRKT_RKT0_E_clISC_SG_EEDaSX_S10_) ;  /* 0xfffe40e000007944 */ /* 0x002fea0003c3ffff */
[----:B------:R-:W-:Y:S02]  /*24e40*/  MOV R2, R66 ;  /* 0x0000004200027202 */ /* 0x000fe40000000f00 */
[----:B------:R-:W-:-:S02]  /*24e50*/  MOV R12, 0x24e70 ;  /* 0x00024e70000c7802 */ /* 0x000fc40000000f00 */
[----:B-----5:R-:W-:Y:S05]  /*24e60*/  CALL.REL.NOINC `($_ZN7cutlass13device_kernelIN5flash19enable_sm80_to_sm89INS1_16FlashAttnBwdSm80INS1_25CollectiveMainloopBwdSm80ILi2ELi2EN4cute5tupleIJNS5_1CILi128EEES8_NS7_ILi64EEEEEENS_6half_tEfNS_4arch4Sm80ELb0ELb1ELb1ELb0ELb0ELb0ELb0ELb0ELi2ELi4ELi4ELi4ELb0EEENS1_24CollectiveEpilogueBwdGQAISA_fSD_Li256ELb0ELb0EEENS1_19SingleTileSchedulerILb0ELb0ELb0ELi128EEEEEEEEEvNT_6ParamsE$_ZZN4cute6detail16composition_implINS_5tupleIJNS_1CILi16EEENS3_ILi2EEES5_S5_NS3_ILi4EEES5_EEENS2_IJNS3_ILi1EEEiiiNS3_ILi144EEENS3_ILi512EEEEEENS2_IJNS2_IJS5_S5_EEES6_NS3_ILi8EEEEEENS2_IJNS2_IJNS3_ILi64EEESA_EEES4_NS3_ILi1024EEEEEEEEDaRKT_RKT0_RKT1_RKT2_ENKUlRKT_RKT0_E_clIS6_S4_EEDaSX_S10_) ;  /* 0xfffe405000007944 */ /* 0x020fea0003c3ffff */
[----:B-----5:R2:W-:Y:S01]  /*24e70*/  STL.64 [R1+0x770], R2 ;  /* 0x0007700201007387 */ /* 0x0205e20000100a00 */
[----:B------:R-:W-:Y:S01]  /*24e80*/  IMAD.MOV.U32 R12, RZ, RZ, R4 ;  /* 0x000000ffff0c7224 */ /* 0x000fe200078e0004 */
[----:B------:R-:W-:Y:S01]  /*24e90*/  MOV R78, R60 ;  /* 0x0000003c004e7202 */ /* 0x000fe20000000f00 */
[----:B------:R-:W-:Y:S01]  /*24ea0*/  IMAD.MOV.U32 R79, RZ, RZ, R59 ;  /* 0x000000ffff4f7224 */ /* 0x000fe200078e003b */
[----:B------:R-:W-:-:S02]  /*24eb0*/  MOV R4, 0x24ed0 ;  /* 0x00024ed000047802 */ /* 0x000fc40000000f00 */
[----:B-12---:R-:W-:Y:S05]  /*24ec0*/  CALL.REL.NOINC `($_ZN7cutlass13device_kernelIN5flash19enable_sm80_to_sm89INS1_16FlashAttnBwdSm80INS1_25CollectiveMainloopBwdSm80ILi2ELi2EN4cute5tupleIJNS5_1CILi128EEES8_NS7_ILi64EEEEEENS_6half_tEfNS_4arch4Sm80ELb0ELb1ELb1ELb0ELb0ELb0ELb0ELb0ELi2ELi4ELi4ELi4ELb0EEENS1_24CollectiveEpilogueBwdGQAISA_fSD_Li256ELb0ELb0EEENS1_19SingleTileSchedulerILb0ELb0ELb0ELi128EEEEEEEEEvNT_6ParamsE$_ZN4cute3eso3ESOILb0ELb0EJNS_5tupleIJiNS_1CILi512EEEEEENS2_IJiiEEENS3_ILi1024EEEEEC2ERKS5_RKS6_RKS7_) ;  /* 0xfffe053000007944 */ /* 0x006fea0003c3ffff */
[----:B------:R2:W5:Y:S04]  /*24ed0*/  LDL R5, [R1+0x760] ;  /* 0x0007600001057983 */ /* 0x0005680000100800 */
[----:B-1----:R2:W5:Y:S01]  /*24ee0*/  LDL.64 R2, [R1+0x758] ;  /* 0x0007580001027983 */ /* 0x0025620000100a00 */
[----:B------:R-:W-:-:S02]  /*24ef0*/  MOV R78, R60 ;  /* 0x0000003c004e7202 */ /* 0x000fc40000000f00 */
[----:B------:R-:W-:Y:S02]  /*24f00*/  MOV R12, 0x24f20 ;  /* 0x00024f20000c7802 */ /* 0x000fe40000000f00 */
[----:B--2--5:R-:W-:Y:S05]  /*24f10*/  CALL.REL.NOINC `($_ZN7cutlass13device_kernelIN5flash19enable_sm80_to_sm89INS1_16FlashAttnBwdSm80INS1_25CollectiveMainloopBwdSm80ILi2ELi2EN4cute5tupleIJNS5_1CILi128EEES8_NS7_ILi64EEEEEENS_6half_tEfNS_4arch4Sm80ELb0ELb1ELb1ELb0ELb0ELb0ELb0ELb0ELi2ELi4ELi4ELi4ELb0EEENS1_24CollectiveEpilogueBwdGQAISA_fSD_Li256ELb0ELb0EEENS1_19SingleTileSchedulerILb0ELb0ELb0ELi128EEEEEEEEEvNT_6ParamsE$_ZN4cute5tupleIJNS0_IJNS0_IJNS_1CILi2EEES2_EEES3_NS1_ILi8EEEEEENS0_IJNS0_IJiNS1_ILi512EEEEEENS0_IJiiEEENS1_ILi1024EEEEEEEEC2ERKS5_RKSA_) ;  /* 0xfffe310000007944 */ /* 0x024fea0003c3ffff */
        /* <DEDUP_REMOVED lines=9> */
[----:B-1---5:R-:W-:Y:S05]  /*24fb0*/  CALL.REL.NOINC `($_ZN7cutlass13device_kernelIN5flash19enable_sm80_to_sm89INS1_16FlashAttnBwdSm80INS1_25CollectiveMainloopBwdSm80ILi2ELi2EN4cute5tupleIJNS5_1CILi128EEES8_NS7_ILi64EEEEEENS_6half_tEfNS_4arch4Sm80ELb0ELb1ELb1ELb0ELb0ELb0ELb0ELb0ELi2ELi4ELi4ELi4ELb0EEENS1_24CollectiveEpilogueBwdGQAISA_fSD_Li256ELb0ELb0EEENS1_19SingleTileSchedulerILb0ELb0ELb0ELi128EEEEEEEEEvNT_6ParamsE$_ZN4cute3eso3ESOILb0ELb0EJNS_6LayoutINS_5tupleIJNS3_IJNS_1CILi2EEES5_EEES6_NS4_ILi8EEEEEENS3_IJNS3_IJiNS4_ILi512EEEEEENS3_IJiiEEENS4_ILi1024EEEEEEEEjEEC2ERKSE_RKj) ;  /* 0xfffe076000007944 */ /* 0x022fea0003c3ffff */
[----:B-1----:R-:W2:Y:S04]  /*24fc0*/  LDL.64 R6, [R1+0x760] ;  /* 0x0007600001067983 */ /* 0x002ea80000100a00 */
[----:B------:R1:W5:Y:S01]  /*24fd0*/  LDL.64 R4, [R1+0x758] ;  /* 0x0007580001047983 */ /* 0x0003620000100a00 */
[----:B------:R-:W-:Y:S02]  /*24fe0*/  MOV R38, R60 ;  /* 0x0000003c00267202 */ /* 0x000fe40000000f00 */
[----:B------:R-:W-:Y:S01]  /*24ff0*/  MOV R46, 0x25020 ;  /* 0x00025020002e7802 */ /* 0x000fe20000000f00 */
[----:B--2---:R-:W-:-:S04]  /*25000*/  IMAD.WIDE.U32 R2, R7, 0x2, R14 ;  /* 0x0000000207027825 */ /* 0x004fc800078e000e */
[----:B-1---5:R-:W-:Y:S05]  /*25010*/  CALL.REL.NOINC `($_ZN7cutlass13device_kernelIN5flash19enable_sm80_to_sm89INS1_16FlashAttnBwdSm80INS1_25CollectiveMainloopBwdSm80ILi2ELi2EN4cute5tupleIJNS5_1CILi128EEES8_NS7_ILi64EEEEEENS_6half_tEfNS_4arch4Sm80ELb0ELb1ELb1ELb0ELb0ELb0ELb0ELb0ELi2ELi4ELi4ELi4ELb0EEENS1_24CollectiveEpilogueBwdGQAISA_fSD_Li256ELb0ELb0EEENS1_19SingleTileSchedulerILb0ELb0ELb0ELi128EEEEEEEEEvNT_6ParamsE$_ZN4cute8smem_ptrIPN7cutlass6half_tEECI1NS_12iter_adaptorIS3_S4_EEES3_) ;  /* 0xfffe354000007944 */ /* 0x022fea0003c3ffff */
[----:B-1----:R-:W2:Y:S01]  /*25020*/  LDL.64 R2, [R1+0x758] ;  /* 0x0007580001027983 */ /* 0x002ea20000100a00 */
[----:B------:R-:W-:Y:S01]  /*25030*/  IMAD.MOV.U32 R78, RZ, RZ, R60 ;  /* 0x000000ffff4e7224 */ /* 0x000fe200078e003c */
[----:B------:R-:W-:-:S02]  /*25040*/  MOV R79, R66 ;  /* 0x00000042004f7202 */ /* 0x000fc40000000f00 */
[----:B------:R-:W-:Y:S01]  /*25050*/  MOV R12, 0x25080 ;  /* 0x00025080000c7802 */ /* 0x000fe20000000f00 */
[----:B--2---:R1:W-:Y:S04]  /*25060*/  STL.64 [R8], R2 ;  /* 0x0000000208007387 */ /* 0x0043e80000100a00 */
[----:B-1----:R-:W-:Y:S05]  /*25070*/  CALL.REL.NOINC `($_ZN7cutlass13device_kernelIN5flash19enable_sm80_to_sm89INS1_16FlashAttnBwdSm80INS1_25CollectiveMainloopBwdSm80ILi2ELi2EN4cute5tupleIJNS5_1CILi128EEES8_NS7_ILi64EEEEEENS_6half_tEfNS_4arch4Sm80ELb0ELb1ELb1ELb0ELb0ELb0ELb0ELb0ELi2ELi4ELi4ELi4ELb0EEENS1_24CollectiveEpilogueBwdGQAISA_fSD_Li256ELb0ELb0EEENS1_19SingleTileSchedulerILb0ELb0ELb0ELi128EEEEEEEEEvNT_6ParamsE$_ZN4cute3eso3ESOILb0ELb0EJNS_6LayoutINS_5tupleIJNS3_IJNS_1CILi2EEES5_EEES6_NS4_ILi8EEEEEENS3_IJNS3_IJiNS4_ILi512EEEEEENS3_IJiiEEENS4_ILi1024EEEEEEEENS_10ViewEngineINS_8smem_ptrIPN7cutlass6half_tEEEEEEEC2ERKSE_RKSL_) ;  /* 0xfffe062000007944 */ /* 0x002fea0003c3ffff */
[----:B------:R-:W-:Y:S02]  /*25080*/  MOV R2, 0x250a0 ;  /* 0x000250a000027802 */ /* 0x000fe40000000f00 */
[----:B-1----:R-:W-:Y:S05]  /*25090*/  CALL.REL.NOINC `($_ZN7cutlass13device_kernelIN5flash19enable_sm80_to_sm89INS1_16FlashAttnBwdSm80INS1_25CollectiveMainloopBwdSm80ILi2ELi2EN4cute5tupleIJNS5_1CILi128EEES8_NS7_ILi64EEEEEENS_6half_tEfNS_4arch4Sm80ELb0ELb1ELb1ELb0ELb0ELb0ELb0ELb0ELi2ELi4ELi4ELi4ELb0EEENS1_24CollectiveEpilogueBwdGQAISA_fSD_Li256ELb0ELb0EEENS1_19SingleTileSchedulerILb0ELb0ELb0ELi128EEEEEEEEEvNT_6ParamsE$_ZZN4cute4takeILi1ELi3ENS_5tupleIJNS1_IJiNS_1CILi512EEEEEENS1_IJiiEEENS2_ILi1024EEEEEEEEDaRKT1_ENKUlDpRKT_E_clIJS5_S6_EEEDaSE_) ;  /* 0xfffe3d2000007944 */ /* 0x002fea0003c3ffff */
[----:B------:R-:W-:Y:S02]  /*250a0*/  MOV R2, 0x250c0 ;  /* 0x000250c000027802 */ /* 0x000fe40000000f00 */
[----:B------:R-:W-:Y:S05]  /*250b0*/  CALL.REL.NOINC `($_ZN7cutlass13device_kernelIN5flash19enable_sm80_to_sm89INS1_16FlashAttnBwdSm80INS1_25CollectiveMainloopBwdSm80ILi2ELi2EN4cute5tupleIJNS5_1CILi128EEES8_NS7_ILi64EEEEEENS_6half_tEfNS_4arch4Sm80ELb0ELb1ELb1ELb0ELb0ELb0ELb0ELb0ELi2ELi4ELi4ELi4ELb0EEENS1_24CollectiveEpilogueBwdGQAISA_fSD_Li256ELb0ELb0EEENS1_19SingleTileSchedulerILb0ELb0ELb0ELi128EEEEEEEEEvNT_6ParamsE$_ZZN4cute16flatten_to_tupleINS_5tupleIJNS1_IJiiEEENS_1CILi1024EEEEEEEEDaRKT_ENKUlRKT_E_clIS2_EEDaSB_) ;  /* 0xfffe3b9000007944 */ /* 0x000fea0003c3ffff */
[----:B------:R-:W-:Y:S02]  /*250c0*/  MOV R2, 0x250e0 ;  /* 0x000250e000027802 */ /* 0x000fe40000000f00 */
[----:B------:R-:W-:Y:S05]  /*250d0*/  CALL.REL.NOINC `($_ZN7cutlass13device_kernelIN5flash19enable_sm80_to_sm89INS1_16FlashAttnBwdSm80INS1_25CollectiveMainloopBwdSm80ILi2ELi2EN4cute5tupleIJNS5_1CILi128EEES8_NS7_ILi64EEEEEENS_6half_tEfNS_4arch4Sm80ELb0ELb1ELb1ELb0ELb0ELb0ELb0ELb0ELi2ELi4ELi4ELi4ELb0EEENS1_24CollectiveEpilogueBwdGQAISA_fSD_Li256ELb0ELb0EEENS1_19SingleTileSchedulerILb0ELb0ELb0ELi128EEEEEEEEEvNT_6ParamsE$_ZZN4cute12filter_tupleINS_5tupleIJNS1_IJiiEEENS_1CILi1024EEEEEEZNS_16flatten_to_tupleIS5_EEDaRKT_EUlRKT_E_EEDaS9_OT0_ENKUlDpSC_E_clIJS2_NS1_IJS4_EEEEEEDaSG_) ;  /* 0xfffe36b000007944 */ /* 0x000fea0003c3ffff */
        /* <DEDUP_REMOVED lines=23> */
[----:B------:R2:W5:Y:S01]  /*25250*/  LD.E R3, [R6.64] ;  /* 0x0000000406037980 */ /* 0x000562000c101900 */
[----:B-1----:R-:W-:-:S03]  /*25260*/  MOV R2, 0x25280 ;  /* 0x0002528000027802 */ /* 0x002fc60000000f00 */
[----:B--2--5:R-:W-:Y:S05]  /*25270*/  CALL.REL.NOINC `($_ZN7cutlass13device_kernelIN5flash19enable_sm80_to_sm89INS1_16FlashAttnBwdSm80INS1_25CollectiveMainloopBwdSm80ILi2ELi2EN4cute5tupleIJNS5_1CILi128EEES8_NS7_ILi64EEEEEENS_6half_tEfNS_4arch4Sm80ELb0ELb1ELb1ELb0ELb0ELb0ELb0ELb0ELi2ELi4ELi4ELi4ELb0EEENS1_24CollectiveEpilogueBwdGQAISA_fSD_Li256ELb0ELb0EEENS1_19SingleTileSchedulerILb0ELb0ELb0ELi128EEEEEEEEEvNT_6ParamsE$_ZZN4cute5sliceINS_5tupleIJNS_10UnderscoreES2_S2_iEEENS1_IJNS1_IJNS_1CILi1EEENS4_ILi0EEEEEEiNS4_ILi1024EEENS4_ILi8192EEEEEEEEDaRKT_RKT0_ENKUlRKT_RKT0_E_clIS2_iEEDaSJ_SM_) ;  /* 0xfffe3be000007944 */ /* 0x024fea0003c3ffff */
[----:B------:R-:W-:Y:S02]  /*25280*/  MOV R2, 0x252a0 ;  /* 0x000252a000027802 */ /* 0x000fe40000000f00 */
[----:B------:R-:W-:Y:S05]  /*25290*/  CALL.REL.NOINC `($_ZN7cutlass13device_kernelIN5flash19enable_sm80_to_sm89INS1_16FlashAttnBwdSm80INS1_25CollectiveMainloopBwdSm80ILi2ELi2EN4cute5tupleIJNS5_1CILi128EEES8_NS7_ILi64EEEEEENS_6half_tEfNS_4arch4Sm80ELb0ELb1ELb1ELb0ELb0ELb0ELb0ELb0ELi2ELi4ELi4ELi4ELb0EEENS1_24CollectiveEpilogueBwdGQAISA_fSD_Li256ELb0ELb0EEENS1_19SingleTileSchedulerILb0ELb0ELb0ELi128EEEEEEEEEvNT_6ParamsE$_ZZN4cute12filter_tupleINS_5tupleIJNS_10UnderscoreES2_S2_iEEENS1_IJNS1_IJNS_1CILi1EEENS4_ILi0EEEEEEiNS4_ILi1024EEENS4_ILi8192EEEEEEZNS_5sliceIS3_SA_EEDaRKT_RKT0_EUlRKT_RKT0_E_EEDaSE_SH_OT1_ENKUlDpSK_E_clIJNS1_IJS7_EEENS1_IJiEEENS1_IJS8_EEENS1_IJEEEEEEDaSR_) ;  /* 0xfffe35a000007944 */ /* 0x000fea0003c3ffff */
[----:B------:R-:W-:Y:S02]  /*252a0*/  MOV R4, 0x252c0 ;  /* 0x000252c000047802 */ /* 0x000fe40000000f00 */
[----:B------:R-:W-:Y:S05]  /*252b0*/  CALL.REL.NOINC `($_ZN7cutlass13device_kernelIN5flash19enable_sm80_to_sm89INS1_16FlashAttnBwdSm80INS1_25CollectiveMainloopBwdSm80ILi2ELi2EN4cute5tupleIJNS5_1CILi128EEES8_NS7_ILi64EEEEEENS_6half_tEfNS_4arch4Sm80ELb0ELb1ELb1ELb0ELb0ELb0ELb0ELb0ELi2ELi4ELi4ELi4ELb0EEENS1_24CollectiveEpilogueBwdGQAISA_fSD_Li256ELb0ELb0EEENS1_19SingleTileSchedulerILb0ELb0ELb0ELi128EEEEEEEEEvNT_6ParamsE$_ZN4cute5tupleIJNS0_IJNS0_IJNS_1CILi8EEENS1_ILi1EEEEEENS1_ILi2EEES2_EEENS0_IJNS0_IJS3_NS1_ILi0EEEEEEiNS1_ILi1024EEEEEEEEC2ERKS6_RKSA_) ;  /* 0xfffe2f9000007944 */ /* 0x000fea0003c3ffff */
[----:B-1----:R1:W5:Y:S01]  /*252c0*/  LDL R2, [R1+0x758] ;  /* 0x0007580001027983 */ /* 0x0023620000100800 */
[----:B------:R-:W-:Y:S02]  /*252d0*/  SHF.L.U32 R12, R5, 0xd, RZ ;  /* 0x0000000d050c7819 */ /* 0x000fe400000006ff */
[----:B------:R-:W-:-:S03]  /*252e0*/  MOV R4, 0x25310 ;  /* 0x0002531000047802 */ /* 0x000fc60000000f00 */
[----:B------:R1:W-:Y:S04]  /*252f0*/  STL [R1+0x11e0], R12 ;  /* 0x0011e00c01007387 */ /* 0x0003e80000100800 */
[----:B-1---5:R-:W-:Y:S05]  /*25300*/  CALL.REL.NOINC `($_ZN7cutlass13device_kernelIN5flash19enable_sm80_to_sm89INS1_16FlashAttnBwdSm80INS1_25CollectiveMainloopBwdSm80ILi2ELi2EN4cute5tupleIJNS5_1CILi128EEES8_NS7_ILi64EEEEEENS_6half_tEfNS_4arch4Sm80ELb0ELb1ELb1ELb0ELb0ELb0ELb0ELb0ELi2ELi4ELi4ELi4ELb0EEENS1_24CollectiveEpilogueBwdGQAISA_fSD_Li256ELb0ELb0EEENS1_19SingleTileSchedulerILb0ELb0ELb0ELi128EEEEEEEEEvNT_6ParamsE$_ZN4cute3eso3ESOILb0ELb0EJNS_6LayoutINS_5tupleIJNS3_IJNS_1CILi8EEENS4_ILi1EEEEEENS4_ILi2EEES5_EEENS3_IJNS3_IJS6_NS4_ILi0EEEEEEiNS4_ILi1024EEEEEEEEiEEC2ERKSE_RKi) ;  /* 0xfffe09a000007944 */ /* 0x022fea0003c3ffff */
[----:B------:R-:W-:Y:S01]  /*25310*/  ULDC.64 UR4, c[0x0][0x118] ;  /* 0x0000460000047ab9 */ /* 0x000fe20000000a00 */
[----:B------:R-:W2:Y:S04]  /*25320*/  LDL.64 R4, [R1+0x758] ;  /* 0x0007580001047983 */ /* 0x000ea80000100a00 */
[----:B-1----:R-:W2:Y:S01]  /*25330*/  LD.E.64 R2, [R6.64+0x8] ;  /* 0x0000080406027980 */ /* 0x002ea2000c101b00 */
[----:B------:R-:W-:Y:S02]  /*25340*/  MOV R38, R60 ;  /* 0x0000003c00267202 */ /* 0x000fe40000000f00 */
[----:B------:R-:W-:Y:S01]  /*25350*/  MOV R46, 0x25380 ;  /* 0x00025380002e7802 */ /* 0x000fe20000000f00 */
[----:B--2---:R-:W-:-:S04]  /*25360*/  IMAD.WIDE R2, R5, 0x2, R2 ;  /* 0x0000000205027825 */ /* 0x004fc800078e0202 */
[----:B------:R-:W-:Y:S05]  /*25370*/  CALL.REL.NOINC `($_ZN7cutlass13device_kernelIN5flash19enable_sm80_to_sm89INS1_16FlashAttnBwdSm80INS1_25CollectiveMainloopBwdSm80ILi2ELi2EN4cute5tupleIJNS5_1CILi128EEES8_NS7_ILi64EEEEEENS_6half_tEfNS_4arch4Sm80ELb0ELb1ELb1ELb0ELb0ELb0ELb0ELb0ELi2ELi4ELi4ELi4ELb0EEENS1_24CollectiveEpilogueBwdGQAISA_fSD_Li256ELb0ELb0EEENS1_19SingleTileSchedulerILb0ELb0ELb0ELi128EEEEEEEEEvNT_6ParamsE$_ZN4cute8smem_ptrIPN7cutlass6half_tEECI1NS_12iter_adaptorIS3_S4_EEES3_) ;  /* 0xfffe31e000007944 */ /* 0x000fea0003c3ffff */
[----:B------:R-:W2:Y:S01]  /*25380*/  LDL.64 R6, [R1+0x758] ;  /* 0x0007580001067983 */ /* 0x000ea20000100a00 */
[----:B-1----:R-:W-:Y:S01]  /*25390*/  IMAD.MOV.U32 R3, RZ, RZ, R4 ;  /* 0x000000ffff037224 */ /* 0x002fe200078e0004 */
[----:B------:R-:W-:-:S02]  /*253a0*/  MOV R0, R66 ;  /* 0x0000004200007202 */ /* 0x000fc40000000f00 */
[----:B------:R-:W-:Y:S01]  /*253b0*/  MOV R4, 0x253e0 ;  /* 0x000253e000047802 */ /* 0x000fe20000000f00 */
[----:B--2---:R1:W-:Y:S04]  /*253c0*/  STL.64 [R8], R6 ;  /* 0x0000000608007387 */ /* 0x0043e80000100a00 */
[----:B-1----:R-:W-:Y:S05]  /*253d0*/  CALL.REL.NOINC `($_ZN7cutlass13device_kernelIN5flash19enable_sm80_to_sm89INS1_16FlashAttnBwdSm80INS1_25CollectiveMainloopBwdSm80ILi2ELi2EN4cute5tupleIJNS5_1CILi128EEES8_NS7_ILi64EEEEEENS_6half_tEfNS_4arch4Sm80ELb0ELb1ELb1ELb0ELb0ELb0ELb0ELb0ELi2ELi4ELi4ELi4ELb0EEENS1_24CollectiveEpilogueBwdGQAISA_fSD_Li256ELb0ELb0EEENS1_19SingleTileSchedulerILb0ELb0ELb0ELi128EEEEEEEEEvNT_6ParamsE$_ZN4cute3eso3ESOILb0ELb0EJNS_6LayoutINS_5tupleIJNS3_IJNS_1CILi8EEENS4_ILi1EEEEEENS4_ILi2EEES5_EEENS3_IJNS3_IJS6_NS4_ILi0EEEEEEiNS4_ILi1024EEEEEEEENS_10ViewEngineINS_8smem_ptrIPN7cutlass6half_tEEEEEEEC2ERKSE_RKSL_) ;  /* 0xfffe086000007944 */ /* 0x002fea0003c3ffff */
[----:B-1----:R-:W2:Y:S01]  /*253e0*/  LDL.64 R2, [R61+0xe0] ;  /* 0x0000e0003d027983 */ /* 0x002ea20000100a00 */
[----:B------:R-:W-:-:S03]  /*253f0*/  ULDC.64 UR4, c[0x0][0x118] ;  /* 0x0000460000047ab9 */ /* 0x000fc60000000a00 */
[----:B------:R1:W5:Y:S04]  /*25400*/  LDL R0, [R1+0x758] ;  /* 0x0007580001007983 */ /* 0x0003680000100800 */
[----:B------:R1:W5:Y:S04]  /*25410*/  LDL.64 R28, [R1+0x760] ;  /* 0x00076000011c7983 */ /* 0x0003680000100a00 */
[----:B------:R1:W5:Y:S04]  /*25420*/  LDL.64 R34, [R61+0xc8] ;  /* 0x0000c8003d227983 */ /* 0x0003680000100a00 */
[----:B--2---:R-:W5:Y:S01]  /*25430*/  LD.E.64 R2, [R2.64] ;  /* 0x0000000402027980 */ /* 0x004f62000c101b00 */
[----:B------:R-:W-:-:S03]  /*25440*/  MOV R12, 0x25460 ;  /* 0x00025460000c7802 */ /* 0x000fc60000000f00 */
[----:B-1---5:R-:W-:Y:S05]  /*25450*/  CALL.REL.NOINC `($_ZN7cutlass13device_kernelIN5flash19enable_sm80_to_sm89INS1_16FlashAttnBwdSm80INS1_25CollectiveMainloopBwdSm80ILi2ELi2EN4cute5tupleIJNS5_1CILi128EEES8_NS7_ILi64EEEEEENS_6half_tEfNS_4arch4Sm80ELb0ELb1ELb1ELb0ELb0ELb0ELb0ELb0ELi2ELi4ELi4ELi4ELb0EEENS1_24CollectiveEpilogueBwdGQAISA_fSD_Li256ELb0ELb0EEENS1_19SingleTileSchedulerILb0ELb0ELb0ELi128EEEEEEEEEvNT_6ParamsE$_ZN4cute3eso3ESOILb1ELb0EJNS_14ComposedLayoutINS_7SwizzleILi3ELi3ELi3EEENS_1CILi0EEENS_6LayoutINS_5tupleIJNS8_IJNS8_IJNS5_ILi4EEENS5_ILi8EEEEEENS8_IJS9_NS5_ILi1EEEEEEEEENS8_IJNS8_IJNS5_ILi2EEESF_SF_EEENS8_IJSF_SA_EEEEEEEEENS8_IJNS8_IJNS8_IJNS5_ILi128EEESC_EEENS8_IJNS5_ILi16EEES6_EEEEEENS8_IJNS8_IJNS5_ILi64EEESA_NS5_ILi512EEEEEENS8_IJNS5_ILi8192EEENS5_ILi1024EEEEEEEEEEEEEEEENS_10ViewEngineINS_8smem_ptrIPN7cutlass6half_tEEEEEEEC2ERKSY_RKS15_) ;  /* 0xfffe110000007944 */ /* 0x022fea0003c3ffff */
        /* <DEDUP_REMOVED lines=32> */
[----:B------:R-:W-:Y:S05]  /*25660*/  CALL.REL.NOINC `($_ZN7cutlass13device_kernelIN5flash19enable_sm80_to_sm89INS1_16FlashAttnBwdSm80INS1_25CollectiveMainloopBwdSm80ILi2ELi2EN4cute5tupleIJNS5_1CILi128EEES8_NS7_ILi64EEEEEENS_6half_tEfNS_4arch4Sm80ELb0ELb1ELb1ELb0ELb0ELb0ELb0ELb0ELi2ELi4ELi4ELi4ELb0EEENS1_24CollectiveEpilogueBwdGQAISA_fSD_Li256ELb0ELb0EEENS1_19SingleTileSchedulerILb0ELb0ELb0ELi128EEEEEEEEEvNT_6ParamsE$_ZZN4cute13to_mixed_bitsINS_5tupleIJNS1_IJNS_1CILi4EEENS2_ILi8EEEEEES3_NS2_ILi1EEEEEENS1_IJNS1_IJNS2_ILi128EEENS2_ILi0EEEEEENS2_ILi16EEES9_EEENS1_IJNS1_IJiiEEEiS9_EEEEEDaRKT_RKT0_RKT1_ENKUlRKT_RKT0_RKT1_E_clIS5_SA_SD_EEDaSQ_ST_SW_) ;  /* 0xfffe354000007944 */ /* 0x000fea0003c3ffff */
[----:B------:R-:W-:Y:S02]  /*25670*/  MOV R12, 0x25690 ;  /* 0x00025690000c7802 */ /* 0x000fe40000000f00 */
[----:B------:R-:W-:Y:S05]  /*25680*/  CALL.REL.NOINC `($_ZN7cutlass13device_kernelIN5flash19enable_sm80_to_sm89INS1_16FlashAttnBwdSm80INS1_25CollectiveMainloopBwdSm80ILi2ELi2EN4cute5tupleIJNS5_1CILi128EEES8_NS7_ILi64EEEEEENS_6half_tEfNS_4arch4Sm80ELb0ELb1ELb1ELb0ELb0ELb0ELb0ELb0ELi2ELi4ELi4ELi4ELb0EEENS1_24CollectiveEpilogueBwdGQAISA_fSD_Li256ELb0ELb0EEENS1_19SingleTileSchedulerILb0ELb0ELb0ELi128EEEEEEEEEvNT_6ParamsE$_ZZN4cute13to_mixed_bitsINS_5tupleIJNS1_IJNS_1CILi4EEENS2_ILi8EEEEEES3_NS2_ILi1EEEEEENS1_IJNS1_IJNS2_ILi128EEENS2_ILi0EEEEEENS2_ILi16EEES9_EEENS1_IJNS1_IJiiEEEiS9_EEEEEDaRKT_RKT0_RKT1_ENKUlRKT_RKT0_RKT1_E_clIS3_SB_iEEDaSQ_ST_SW_) ;  /* 0xfffe34e000007944 */ /* 0x000fea0003c3ffff */
[----:B------:R-:W-:Y:S02]  /*25690*/  MOV R7, R6 ;  /* 0x0000000600077202 */ /* 0x000fe40000000f00 */
[----:B------:R-:W-:Y:S02]  /*256a0*/  MOV R6, 0x256c0 ;  /* 0x000256c000067802 */ /* 0x000fe40000000f00 */
[----:B------:R-:W-:Y:S05]  /*256b0*/  CALL.REL.NOINC `($_ZN7cutlass13device_kernelIN5flash19enable_sm80_to_sm89INS1_16FlashAttnBwdSm80INS1_25CollectiveMainloopBwdSm80ILi2ELi2EN4cute5tupleIJNS5_1CILi128EEES8_NS7_ILi64EEEEEENS_6half_tEfNS_4arch4Sm80ELb0ELb1ELb1ELb0ELb0ELb0ELb0ELb0ELi2ELi4ELi4ELi4ELb0EEENS1_24CollectiveEpilogueBwdGQAISA_fSD_Li256ELb0ELb0EEENS1_19SingleTileSchedulerILb0ELb0ELb0ELi128EEEEEEEEEvNT_6ParamsE$_ZZN4cute13to_mixed_bitsINS_5tupleIJNS1_IJNS_1CILi4EEENS2_ILi8EEEEEES3_NS2_ILi1EEEEEENS1_IJNS1_IJNS2_ILi128EEENS2_ILi0EEEEEENS2_ILi16EEES9_EEENS1_IJNS1_IJiiEEEiS9_EEEEEDaRKT_RKT0_RKT1_ENKUlDpRKT_E_clIJNS_9MixedBitsILj0ELj384EEENSU_ILj0ELj48EEENS2_ILj0EEEEEEDaSR_) ;  /* 0xfffe347000007944 */ /* 0x000fea0003c3ffff */
[----:B------:R-:W-:Y:S02]  /*256c0*/  SHF.R.S32.HI R7, RZ, 0x1f, R2 ;  /* 0x0000001fff077819 */ /* 0x000fe40000011402 */
[----:B------:R-:W-:Y:S02]  /*256d0*/  LOP3.LUT R3, R3, 0x1b0, RZ, 0xc0, !PT ;  /* 0x000001b003037812 */ /* 0x000fe400078ec0ff */
[----:B------:R-:W-:-:S02]  /*256e0*/  LEA.HI R2, R7, R2, RZ, 0x2 ;  /* 0x0000000207027211 */ /* 0x000fc400078f10ff */
[----:B------:R-:W-:Y:S02]  /*256f0*/  MOV R6, 0x25730 ;  /* 0x0002573000067802 */ /* 0x000fe40000000f00 */
[----:B------:R-:W-:-:S05]  /*25700*/  SHF.R.S32.HI R2, RZ, 0x2, R2 ;  /* 0x00000002ff027819 */ /* 0x000fca0000011402 */
[----:B------:R1:W-:Y:S02]  /*25710*/  STL [R1+0x77c], R2 ;  /* 0x00077c0201007387 */ /* 0x0003e40000100800 */
[----:B-1----:R-:W-:Y:S05]  /*25720*/  CALL.REL.NOINC `($_ZN7cutlass13device_kernelIN5flash19enable_sm80_to_sm89INS1_16FlashAttnBwdSm80INS1_25CollectiveMainloopBwdSm80ILi2ELi2EN4cute5tupleIJNS5_1CILi128EEES8_NS7_ILi64EEEEEENS_6half_tEfNS_4arch4Sm80ELb0ELb1ELb1ELb0ELb0ELb0ELb0ELb0ELi2ELi4ELi4ELi4ELb0EEENS1_24CollectiveEpilogueBwdGQAISA_fSD_Li256ELb0ELb0EEENS1_19SingleTileSchedulerILb0ELb0ELb0ELi128EEEEEEEEEvNT_6ParamsE$_ZN4cute5tupleIJNS_7SwizzleILi3ELi3ELi3EEENS_9MixedBitsILj0ELj432EEENS_6LayoutINS0_IJNS0_IJNS_1CILi2EEES7_S7_EEES7_NS6_ILi8EEEEEENS0_IJNS0_IJNS6_ILi64EEES9_NS6_ILi512EEEEEENS6_ILi8192EEENS6_ILi1024EEEEEEEEEEC2ERKS2_RKS4_RKSH_) ;  /* 0xfffe2db000007944 */ /* 0x002fea0003c3ffff */
[----:B-1----:R1:W5:Y:S01]  /*25730*/  LDL R2, [R1+0x758] ;  /* 0x0007580001027983 */ /* 0x0023620000100800 */
[----:B------:R-:W-:Y:S02]  /*25740*/  MOV R3, R9 ;  /* 0x0000000900037202 */ /* 0x000fe40000000f00 */
[----:B------:R-:W-:Y:S02]  /*25750*/  MOV R6, 0x25770 ;  /* 0x0002577000067802 */ /* 0x000fe40000000f00 */
[----:B-1---5:R-:W-:Y:S05]  /*25760*/  CALL.REL.NOINC `($_ZN7cutlass13device_kernelIN5flash19enable_sm80_to_sm89INS1_16FlashAttnBwdSm80INS1_25CollectiveMainloopBwdSm80ILi2ELi2EN4cute5tupleIJNS5_1CILi128EEES8_NS7_ILi64EEEEEENS_6half_tEfNS_4arch4Sm80ELb0ELb1ELb1ELb0ELb0ELb0ELb0ELb0ELi2ELi4ELi4ELi4ELb0EEENS1_24CollectiveEpilogueBwdGQAISA_fSD_Li256ELb0ELb0EEENS1_19SingleTileSchedulerILb0ELb0ELb0ELi128EEEEEEEEEvNT_6ParamsE$_ZN4cute3eso3ESOILb0ELb0EJNS_14ComposedLayoutINS_7SwizzleILi3ELi3ELi3EEENS_9MixedBitsILj0ELj432EEENS_6LayoutINS_5tupleIJNS8_IJNS_1CILi2EEESA_SA_EEESA_NS9_ILi8EEEEEENS8_IJNS8_IJNS9_ILi64EEESC_NS9_ILi512EEEEEENS9_ILi8192EEENS9_ILi1024EEEEEEEEEEiEEC2ERKSL_RKi) ;  /* 0xfffdf9d000007944 */ /* 0x022fea0003c3ffff */
[----:B-1----:R-:W2:Y:S01]  /*25770*/  LDL.64 R6, [R1+0x758] ;  /* 0x0007580001067983 */ /* 0x002ea20000100a00 */
[----:B------:R-:W-:Y:S02]  /*25780*/  MOV R38, R60 ;  /* 0x0000003c00267202 */ /* 0x000fe40000000f00 */
[----:B------:R-:W-:Y:S01]  /*25790*/  MOV R46, 0x257c0 ;  /* 0x000257c0002e7802 */ /* 0x000fe20000000f00 */
[----:B--2---:R-:W-:-:S04]  /*257a0*/  IMAD.WIDE R2, R7, 0x2, R4 ;  /* 0x0000000207027825 */ /* 0x004fc800078e0204 */
[----:B------:R-:W-:Y:S05]  /*257b0*/  CALL.REL.NOINC `($_ZN7cutlass13device_kernelIN5flash19enable_sm80_to_sm89INS1_16FlashAttnBwdSm80INS1_25CollectiveMainloopBwdSm80ILi2ELi2EN4cute5tupleIJNS5_1CILi128EEES8_NS7_ILi64EEEEEENS_6half_tEfNS_4arch4Sm80ELb0ELb1ELb1ELb0ELb0ELb0ELb0ELb0ELi2ELi4ELi4ELi4ELb0EEENS1_24CollectiveEpilogueBwdGQAISA_fSD_Li256ELb0ELb0EEENS1_19SingleTileSchedulerILb0ELb0ELb0ELi128EEEEEEEEEvNT_6ParamsE$_ZN4cute8smem_ptrIPN7cutlass6half_tEECI1NS_12iter_adaptorIS3_S4_EEES3_) ;  /* 0xfffe2da000007944 */ /* 0x000fea0003c3ffff */
[----:B------:R-:W2:Y:S01]  /*257c0*/  LDL.64 R4, [R1+0x758] ;  /* 0x0007580001047983 */ /* 0x000ea20000100a00 */
[----:B------:R-:W-:Y:S01]  /*257d0*/  IMAD.MOV.U32 R12, RZ, RZ, R6 ;  /* 0x000000ffff0c7224 */ /* 0x000fe200078e0006 */
[----:B-1----:R-:W-:Y:S02]  /*257e0*/  MOV R2, R66 ;  /* 0x0000004200027202 */ /* 0x002fe40000000f00 */
[----:B------:R-:W-:Y:S01]  /*257f0*/  MOV R6, 0x25820 ;  /* 0x0002582000067802 */ /* 0x000fe20000000f00 */
[----:B--2---:R1:W-:Y:S04]  /*25800*/  STL.64 [R8], R4 ;  /* 0x0000000408007387 */ /* 0x0043e80000100a00 */
[----:B-1----:R-:W-:Y:S05]  /*25810*/  CALL.REL.NOINC `($_ZN7cutlass13device_kernelIN5flash19enable_sm80_to_sm89INS1_16FlashAttnBwdSm80INS1_25CollectiveMainloopBwdSm80ILi2ELi2EN4cute5tupleIJNS5_1CILi128EEES8_NS7_ILi64EEEEEENS_6half_tEfNS_4arch4Sm80ELb0ELb1ELb1ELb0ELb0ELb0ELb0ELb0ELi2ELi4ELi4ELi4ELb0EEENS1_24CollectiveEpilogueBwdGQAISA_fSD_Li256ELb0ELb0EEENS1_19SingleTileSchedulerILb0ELb0ELb0ELi128EEEEEEEEEvNT_6ParamsE$_ZN4cute3eso3ESOILb0ELb0EJNS_14ComposedLayoutINS_7SwizzleILi3ELi3ELi3EEENS_9MixedBitsILj0ELj432EEENS_6LayoutINS_5tupleIJNS8_IJNS_1CILi2EEESA_SA_EEESA_NS9_ILi8EEEEEENS8_IJNS8_IJNS9_ILi64EEESC_NS9_ILi512EEEEEENS9_ILi8192EEENS9_ILi1024EEEEEEEEEENS_10ViewEngineINS_8smem_ptrIPN7cutlass6half_tEEEEEEEC2ERKSL_RKSS_) ;  /* 0xfffdf8b000007944 */ /* 0x002fea0003c3ffff */
        /* <DEDUP_REMOVED lines=23> */
[----:B--2--5:R-:W-:Y:S05]  /*25990*/  CALL.REL.NOINC `($_ZN7cutlass13device_kernelIN5flash19enable_sm80_to_sm89INS1_16FlashAttnBwdSm80INS1_25CollectiveMainloopBwdSm80ILi2ELi2EN4cute5tupleIJNS5_1CILi128EEES8_NS7_ILi64EEEEEENS_6half_tEfNS_4arch4Sm80ELb0ELb1ELb1ELb0ELb0ELb0ELb0ELb0ELi2ELi4ELi4ELi4ELb0EEENS1_24CollectiveEpilogueBwdGQAISA_fSD_Li256ELb0ELb0EEENS1_19SingleTileSchedulerILb0ELb0ELb0ELi128EEEEEEEEEvNT_6ParamsE$_ZN4cute3eso3ESOILb1ELb0EJNS_6LayoutINS_5tupleIJNS3_IJNS_1CILi8EEENS4_ILi1EEEEEENS4_ILi2EEES5_EEENS3_IJNS3_IJS6_NS4_ILi0EEEEEENS4_ILi64EEES5_EEEEENS_10ViewEngineIPN7cutlass6half_tEEEEEC2ERKSE_RKSJ_) ;  /* 0xfffe226000007944 */ /* 0x024fea0003c3ffff */
[----:B------:R2:W5:Y:S01]  /*259a0*/  LDL.64 R24, [R1+0x758] ;  /* 0x0007580001187983 */ /* 0x0005620000100a00 */
[----:B------:R-:W-:Y:S01]  /*259b0*/  IMAD.MOV.U32 R11, RZ, RZ, R20 ;  /* 0x000000ffff0b7224 */ /* 0x000fe200078e0014 */
[----:B------:R-:W-:Y:S01]  /*259c0*/  MOV R3, R21 ;  /* 0x0000001500037202 */ /* 0x000fe20000000f00 */
[----:B------:R-:W-:Y:S01]  /*259d0*/  IMAD.MOV.U32 R79, RZ, RZ, R60 ;  /* 0x000000ffff4f7224 */ /* 0x000fe200078e003c */
[----:B------:R-:W-:Y:S02]  /*259e0*/  MOV R10, 0x25a00 ;  /* 0x00025a00000a7802 */ /* 0x000fe40000000f00 */
[----:B-12--5:R-:W-:Y:S05]  /*259f0*/  CALL.REL.NOINC `($_ZN7cutlass13device_kernelIN5flash19enable_sm80_to_sm89INS1_16FlashAttnBwdSm80INS1_25CollectiveMainloopBwdSm80ILi2ELi2EN4cute5tupleIJNS5_1CILi128EEES8_NS7_ILi64EEEEEENS_6half_tEfNS_4arch4Sm80ELb0ELb1ELb1ELb0ELb0ELb0ELb0ELb0ELi2ELi4ELi4ELi4ELb0EEENS1_24CollectiveEpilogueBwdGQAISA_fSD_Li256ELb0ELb0EEENS1_19SingleTileSchedulerILb0ELb0ELb0ELi128EEEEEEEEEvNT_6ParamsE$_ZN4cute3eso3ESOILb1ELb0EJNS_6LayoutINS_5tupleIJNS3_IJNS3_IJNS_1CILi4EEENS4_ILi2EEEEEENS4_ILi1EEEEEES6_NS4_ILi8EEEEEENS3_IJNS3_IJNS3_IJS8_NS4_ILi32EEEEEENS4_ILi0EEEEEENS4_ILi64EEES5_EEEEENS_10ViewEngineIPN7cutlass6half_tEEEEEC2ERKSI_RKSN_) ;  /* 0xfffe131000007944 */ /* 0x026fea0003c3ffff */
[----:B------:R-:W-:Y:S01]  /*25a00*/  ULDC.64 UR4, c[0x0][0x118] ;  /* 0x0000460000047ab9 */ /* 0x000fe20000000a00 */
[----:B------:R2:W5:Y:S04]  /*25a10*/  LDL.64 R22, [R1+0x758] ;  /* 0x0007580001167983 */ /* 0x0005680000100a00 */
[----:B-1----:R2:W5:Y:S01]  /*25a20*/  LD.E.64 R2, [R26.64] ;  /* 0x000000041a027980 */ /* 0x002562000c101b00 */
[----:B------:R-:W-:-:S02]  /*25a30*/  MOV R38, R60 ;  /* 0x0000003c00267202 */ /* 0x000fc40000000f00 */
[----:B------:R-:W-:Y:S02]  /*25a40*/  MOV R46, 0x25a60 ;  /* 0x00025a60002e7802 */ /* 0x000fe40000000f00 */
[----:B--2--5:R-:W-:Y:S05]  /*25a50*/  CALL.REL.NOINC `($_ZN7cutlass13device_kernelIN5flash19enable_sm80_to_sm89INS1_16FlashAttnBwdSm80INS1_25CollectiveMainloopBwdSm80ILi2ELi2EN4cute5tupleIJNS5_1CILi128EEES8_NS7_ILi64EEEEEENS_6half_tEfNS_4arch4Sm80ELb0ELb1ELb1ELb0ELb0ELb0ELb0ELb0ELi2ELi4ELi4ELi4ELb0EEENS1_24CollectiveEpilogueBwdGQAISA_fSD_Li256ELb0ELb0EEENS1_19SingleTileSchedulerILb0ELb0ELb0ELi128EEEEEEEEEvNT_6ParamsE$_ZN4cute8smem_ptrIPN7cutlass6half_tEECI1NS_12iter_adaptorIS3_S4_EEES3_) ;  /* 0xfffe2b0000007944 */ /* 0x024fea0003c3ffff */
[----:B-1----:R1:W5:Y:S01]  /*25a60*/  LDL.64 R2, [R1+0x758] ;  /* 0x0007580001027983 */ /* 0x0023620000100a00 */
[----:B------:R-:W-:-:S03]  /*25a70*/  MOV R34, 0x25a90 ;  /* 0x00025a9000227802 */ /* 0x000fc60000000f00 */
[----:B-1---5:R-:W-:Y:S05]  /*25a80*/  CALL.REL.NOINC `($_ZN7cutlass13device_kernelIN5flash19enable_sm80_to_sm89INS1_16FlashAttnBwdSm80INS1_25CollectiveMainloopBwdSm80ILi2ELi2EN4cute5tupleIJNS5_1CILi128EEES8_NS7_ILi64EEEEEENS_6half_tEfNS_4arch4Sm80ELb0ELb1ELb1ELb0ELb0ELb0ELb0ELb0ELi2ELi4ELi4ELi4ELb0EEENS1_24CollectiveEpilogueBwdGQAISA_fSD_Li256ELb0ELb0EEENS1_19SingleTileSchedulerILb0ELb0ELb0ELi128EEEEEEEEEvNT_6ParamsE$_ZN4cute3eso3ESOILb1ELb0EJNS_6LayoutINS_5tupleIJNS3_IJNS_1CILi8EEENS4_ILi1EEEEEENS4_ILi2EEEEEENS3_IJNS3_IJS6_NS4_ILi0EEEEEENS4_ILi8192EEEEEEEENS_10ViewEngineINS_8smem_ptrIPN7cutlass6half_tEEEEEEEC2ERKSE_RKSL_) ;  /* 0xfffe1fe000007944 */ /* 0x022fea0003c3ffff */
[----:B------:R2:W5:Y:S01]  /*25a90*/  LDL.64 R4, [R1+0x758] ;  /* 0x0007580001047983 */ /* 0x0005620000100a00 */
[----:B-1----:R-:W-:Y:S01]  /*25aa0*/  IMAD.MOV.U32 R16, RZ, RZ, R24 ;  /* 0x000000ffff107224 */ /* 0x002fe200078e0018 */
[----:B------:R-:W-:Y:S02]  /*25ab0*/  MOV R3, R25 ;  /* 0x0000001900037202 */ /* 0x000fe40000000f00 */
[----:B------:R-:W-:Y:S02]  /*25ac0*/  MOV R14, 0x25ae0 ;  /* 0x00025ae0000e7802 */ /* 0x000fe40000000f00 */
[----:B--2--5:R-:W-:Y:S05]  /*25ad0*/  CALL.REL.NOINC `($_ZN7cutlass13device_kernelIN5flash19enable_sm80_to_sm89INS1_16FlashAttnBwdSm80INS1_25CollectiveMainloopBwdSm80ILi2ELi2EN4cute5tupleIJNS5_1CILi128EEES8_NS7_ILi64EEEEEENS_6half_tEfNS_4arch4Sm80ELb0ELb1ELb1ELb0ELb0ELb0ELb0ELb0ELi2ELi4ELi4ELi4ELb0EEENS1_24CollectiveEpilogueBwdGQAISA_fSD_Li256ELb0ELb0EEENS1_19SingleTileSchedulerILb0ELb0ELb0ELi128EEEEEEEEEvNT_6ParamsE$_ZN4cute3eso3ESOILb1ELb0EJNS_6LayoutINS_5tupleIJNS3_IJNS_1CILi8EEENS4_ILi1EEEEEENS4_ILi2EEEEEENS3_IJNS3_IJS6_NS4_ILi0EEEEEENS4_ILi64EEEEEEEENS_10ViewEngineIPN7cutlass6half_tEEEEEC2ERKSE_RKSJ_) ;  /* 0xfffe1f0000007944 */ /* 0x024fea0003c3ffff */
[----:B-1----:R1:W5:Y:S01]  /*25ae0*/  LDL.64 R2, [R1+0x758] ;  /* 0x0007580001027983 */ /* 0x0023620000100a00 */
[----:B------:R-:W-:Y:S01]  /*25af0*/  IMAD.MOV.U32 R14, RZ, RZ, R4 ;  /* 0x000000ffff0e7224 */ /* 0x000fe200078e0004 */
[----:B------:R-:W-:Y:S02]  /*25b00*/  MOV R17, R5 ;  /* 0x0000000500117202 */ /* 0x000fe40000000f00 */
[----:B------:R-:W-:Y:S02]  /*25b10*/  MOV R16, 0x25b30 ;  /* 0x00025b3000107802 */ /* 0x000fe40000000f00 */
[----:B-1---5:R-:W-:Y:S05]  /*25b20*/  CALL.REL.NOINC `($_ZN7cutlass13device_kernelIN5flash19enable_sm80_to_sm89INS1_16FlashAttnBwdSm80INS1_25CollectiveMainloopBwdSm80ILi2ELi2EN4cute5tupleIJNS5_1CILi128EEES8_NS7_ILi64EEEEEENS_6half_tEfNS_4arch4Sm80ELb0ELb1ELb1ELb0ELb0ELb0ELb0ELb0ELi2ELi4ELi4ELi4ELb0EEENS1_24CollectiveEpilogueBwdGQAISA_fSD_Li256ELb0ELb0EEENS1_19SingleTileSchedulerILb0ELb0ELb0ELi128EEEEEEEEEvNT_6ParamsE$_ZN4cute3eso3ESOILb1ELb0EJNS_6LayoutINS_5tupleIJNS3_IJNS_1CILi8EEENS4_ILi1EEEEEENS3_IJNS4_ILi2EEEEEEEEENS3_IJNS3_IJS6_NS4_ILi0EEEEEENS3_IJNS4_ILi8192EEEEEEEEEEENS_10ViewEngineINS_8smem_ptrIPN7cutlass6half_tEEEEEEEC2ERKSG_RKSN_) ;  /* 0xfffe1cd000007944 */ /* 0x022fea0003c3ffff */
[----:B------:R2:W5:Y:S01]  /*25b30*/  LDL.64 R4, [R1+0x758] ;  /* 0x0007580001047983 */ /* 0x0005620000100a00 */
[----:B------:R-:W-:-:S02]  /*25b40*/  MOV R16, R2 ;  /* 0x0000000200107202 */ /* 0x000fc40000000f00 */
[----:B------:R-:W-:Y:S02]  /*25b50*/  MOV R14, 0x25b70 ;  /* 0x00025b70000e7802 */ /* 0x000fe40000000f00 */
[----:B-12--5:R-:W-:Y:S05]  /*25b60*/  CALL.REL.NOINC `($_ZN7cutlass13device_kernelIN5flash19enable_sm80_to_sm89INS1_16FlashAttnBwdSm80INS1_25CollectiveMainloopBwdSm80ILi2ELi2EN4cute5tupleIJNS5_1CILi128EEES8_NS7_ILi64EEEEEENS_6half_tEfNS_4arch4Sm80ELb0ELb1ELb1ELb0ELb0ELb0ELb0ELb0ELi2ELi4ELi4ELi4ELb0EEENS1_24CollectiveEpilogueBwdGQAISA_fSD_Li256ELb0ELb0EEENS1_19SingleTileSchedulerILb0ELb0ELb0ELi128EEEEEEEEEvNT_6ParamsE$_ZN4cute3eso3ESOILb1ELb0EJNS_6LayoutINS_5tupleIJNS3_IJNS_1CILi8EEENS4_ILi1EEEEEENS3_IJNS4_ILi2EEEEEEEEENS3_IJNS3_IJS6_NS4_ILi0EEEEEENS3_IJNS4_ILi64EEEEEEEEEEENS_10ViewEngineIPN7cutlass6half_tEEEEEC2ERKSG_RKSL_) ;  /* 0xfffe1c4000007944 */ /* 0x026fea0003c3ffff */
[----:B-1----:R1:W5:Y:S01]  /*25b70*/  LDL.64 R2, [R1+0x758] ;  /* 0x0007580001027983 */ /* 0x0023620000100a00 */
[----:B------:R-:W-:-:S03]  /*25b80*/  MOV R16, 0x25ba0 ;  /* 0x00025ba000107802 */ /* 0x000fc60000000f00 */
[----:B-1---5:R-:W-:Y:S05]  /*25b90*/  CALL.REL.NOINC `($_ZN7cutlass13device_kernelIN5flash19enable_sm80_to_sm89INS1_16FlashAttnBwdSm80INS1_25CollectiveMainloopBwdSm80ILi2ELi2EN4cute5tupleIJNS5_1CILi128EEES8_NS7_ILi64EEEEEENS_6half_tEfNS_4arch4Sm80ELb0ELb1ELb1ELb0ELb0ELb0ELb0ELb0ELi2ELi4ELi4ELi4ELb0EEENS1_24CollectiveEpilogueBwdGQAISA_fSD_Li256ELb0ELb0EEENS1_19SingleTileSchedulerILb0ELb0ELb0ELi128EEEEEEEEEvNT_6ParamsE$_ZN4cute3eso3ESOILb1ELb0EJNS_6LayoutINS_5tupleIJNS3_IJNS3_IJNS_1CILi8EEENS4_ILi1EEEEEES6_EEENS3_IJNS3_IJS6_S6_EEENS4_ILi2EEEEEEEEENS3_IJNS3_IJNS3_IJS6_NS4_ILi0EEEEEESD_EEENS3_IJNS3_IJSD_SD_EEENS4_ILi64EEEEEEEEEEENS_10ViewEngineIPN7cutlass6half_tEEEEEC2ERKSK_RKSP_) ;  /* 0xfffe126000007944 */ /* 0x022fea0003c3ffff */
[----:B-1----:R1:W5:Y:S01]  /*25ba0*/  LDL.64 R2, [R1+0x758] ;  /* 0x0007580001027983 */ /* 0x0023620000100a00 */
[----:B------:R-:W-:Y:S01]  /*25bb0*/  IMAD.MOV.U32 R14, RZ, RZ, R4 ;  /* 0x000000ffff0e7224 */ /* 0x000fe200078e0004 */
[----:B------:R-:W-:Y:S02]  /*25bc0*/  MOV R17, R5 ;  /* 0x0000000500117202 */ /* 0x000fe40000000f00 */
[----:B------:R-:W-:Y:S02]  /*25bd0*/  MOV R16, 0x25bf0 ;  /* 0x00025bf000107802 */ /* 0x000fe40000000f00 */
[----:B-1---5:R-:W-:Y:S05]  /*25be0*/  CALL.REL.NOINC `($_ZN7cutlass13device_kernelIN5flash19enable_sm80_to_sm89INS1_16FlashAttnBwdSm80INS1_25CollectiveMainloopBwdSm80ILi2ELi2EN4cute5tupleIJNS5_1CILi128EEES8_NS7_ILi64EEEEEENS_6half_tEfNS_4arch4Sm80ELb0ELb1ELb1ELb0ELb0ELb0ELb0ELb0ELi2ELi4ELi4ELi4ELb0EEENS1_24CollectiveEpilogueBwdGQAISA_fSD_Li256ELb0ELb0EEENS1_19SingleTileSchedulerILb0ELb0ELb0ELi128EEEEEEEEEvNT_6ParamsE$_ZN4cute3eso3ESOILb1ELb0EJNS_6LayoutINS_5tupleIJNS3_IJNS3_IJNS_1CILi8EEENS4_ILi1EEEEEES6_EEENS3_IJNS3_IJS6_S6_EEENS4_ILi2EEEEEEEEENS3_IJNS3_IJNS3_IJS6_NS4_ILi0EEEEEESD_EEENS3_IJNS3_IJSD_SD_EEENS4_ILi8192EEEEEEEEEEENS_10ViewEngineINS_8smem_ptrIPN7cutlass6half_tEEEEEEEC2ERKSK_RKSR_) ;  /* 0xfffe125000007944 */ /* 0x022fea0003c3ffff */
[----:B------:R2:W5:Y:S01]  /*25bf0*/  LDL.64 R4, [R1+0x758] ;  /* 0x0007580001047983 */ /* 0x0005620000100a00 */
[----:B------:R-:W-:Y:S02]  /*25c00*/  MOV R16, R2 ;  /* 0x0000000200107202 */ /* 0x000fe40000000f00 */
[----:B------:R-:W-:Y:S02]  /*25c10*/  MOV R14, 0x25c30 ;  /* 0x00025c30000e7802 */ /* 0x000fe40000000f00 */
[----:B-12--5:R-:W-:Y:S05]  /*25c20*/  CALL.REL.NOINC `($_ZN7cutlass13device_kernelIN5flash19enable_sm80_to_sm89INS1_16FlashAttnBwdSm80INS1_25CollectiveMainloopBwdSm80ILi2ELi2EN4cute5tupleIJNS5_1CILi128EEES8_NS7_ILi64EEEEEENS_6half_tEfNS_4arch4Sm80ELb0ELb1ELb1ELb0ELb0ELb0ELb0ELb0ELi2ELi4ELi4ELi4ELb0EEENS1_24CollectiveEpilogueBwdGQAISA_fSD_Li256ELb0ELb0EEENS1_19SingleTileSchedulerILb0ELb0ELb0ELi128EEEEEEEEEvNT_6ParamsE$_ZN4cute3eso3ESOILb1ELb0EJNS_6LayoutINS_5tupleIJNS3_IJNS_1CILi8EEENS4_ILi1EEEEEENS4_ILi2EEEEEENS3_IJNS3_IJS6_NS4_ILi0EEEEEENS4_ILi64EEEEEEEENS_10ViewEngineIPN7cutlass6half_tEEEEEC2ERKSE_RKSJ_) ;  /* 0xfffe1db000007944 */ /* 0x026fea0003c3ffff */
[----:B------:R2:W5:Y:S01]  /*25c30*/  LDL.64 R10, [R1+0x758] ;  /* 0x00075800010a7983 */ /* 0x0005620000100a00 */
[----:B-1----:R-:W-:Y:S01]  /*25c40*/  IMAD.MOV.U32 R2, RZ, RZ, R4 ;  /* 0x000000ffff027224 */ /* 0x002fe200078e0004 */
[----:B------:R-:W-:Y:S01]  /*25c50*/  MOV R3, R5 ;  /* 0x0000000500037202 */ /* 0x000fe20000000f00 */
[----:B------:R-:W-:Y:S01]  /*25c60*/  IMAD.MOV.U32 R38, RZ, RZ, R60 ;  /* 0x000000ffff267224 */ /* 0x000fe200078e003c */
[----:B------:R-:W-:-:S02]  /*25c70*/  MOV R46, 0x25c90 ;  /* 0x00025c90002e7802 */ /* 0x000fc40000000f00 */
[----:B--2--5:R-:W-:Y:S05]  /*25c80*/  CALL.REL.NOINC `($_ZN7cutlass13device_kernelIN5flash19enable_sm80_to_sm89INS1_16FlashAttnBwdSm80INS1_25CollectiveMainloopBwdSm80ILi2ELi2EN4cute5tupleIJNS5_1CILi128EEES8_NS7_ILi64EEEEEENS_6half_tEfNS_4arch4Sm80ELb0ELb1ELb1ELb0ELb0ELb0ELb0ELb0ELi2ELi4ELi4ELi4ELb0EEENS1_24CollectiveEpilogueBwdGQAISA_fSD_Li256ELb0ELb0EEENS1_19SingleTileSchedulerILb0ELb0ELb0ELi128EEEEEEEEEvNT_6ParamsE$_ZN4cute8smem_ptrIPN7cutlass6half_tEECI1NS_12iter_adaptorIS3_S4_EEES3_) ;  /* 0xfffe28d000007944 */ /* 0x024fea0003c3ffff */
[----:B-1----:R1:W5:Y:S01]  /*25c90*/  LDL.64 R2, [R1+0x758] ;  /* 0x0007580001027983 */ /* 0x0023620000100a00 */
[----:B------:R-:W-:-:S03]  /*25ca0*/  MOV R34, 0x25cc0 ;  /* 0x00025cc000227802 */ /* 0x000fc60000000f00 */
[----:B-1---5:R-:W-:Y:S05]  /*25cb0*/  CALL.REL.NOINC `($_ZN7cutlass13device_kernelIN5flash19enable_sm80_to_sm89INS1_16FlashAttnBwdSm80INS1_25CollectiveMainloopBwdSm80ILi2ELi2EN4cute5tupleIJNS5_1CILi128EEES8_NS7_ILi64EEEEEENS_6half_tEfNS_4arch4Sm80ELb0ELb1ELb1ELb0ELb0ELb0ELb0ELb0ELi2ELi4ELi4ELi4ELb0EEENS1_24CollectiveEpilogueBwdGQAISA_fSD_Li256ELb0ELb0EEENS1_19SingleTileSchedulerILb0ELb0ELb0ELi128EEEEEEEEEvNT_6ParamsE$_ZN4cute3eso3ESOILb1ELb0EJNS_6LayoutINS_5tupleIJNS3_IJNS_1CILi8EEENS4_ILi1EEEEEENS4_ILi2EEEEEENS3_IJNS3_IJS6_NS4_ILi0EEEEEENS4_ILi8192EEEEEEEENS_10ViewEngineINS_8smem_ptrIPN7cutlass6half_tEEEEEEEC2ERKSE_RKSL_) ;  /* 0xfffe1db000007944 */ /* 0x022fea0003c3ffff */
        /* <DEDUP_REMOVED lines=119> */
[----:B-1----:R-:W-:Y:S05]  /*26430*/  CALL.REL.NOINC `($_ZN7cutlass13device_kernelIN5flash19enable_sm80_to_sm89INS1_16FlashAttnBwdSm80INS1_25CollectiveMainloopBwdSm80ILi2ELi2EN4cute5tupleIJNS5_1CILi128EEES8_NS7_ILi64EEEEEENS_6half_tEfNS_4arch4Sm80ELb0ELb1ELb1ELb0ELb0ELb0ELb0ELb0ELi2ELi4ELi4ELi4ELb0EEENS1_24CollectiveEpilogueBwdGQAISA_fSD_Li256ELb0ELb0EEENS1_19SingleTileSchedulerILb0ELb0ELb0ELi128EEEEEEEEEvNT_6ParamsE$_ZZN4cute5sliceINS_5tupleIJNS_10UnderscoreES2_NS_1CILi0EEEEEENS1_IJNS1_IJNS3_ILi1EEES4_EEEiNS3_ILi1024EEEEEEEEDaRKT_RKT0_ENKUlRKT_RKT0_E_clIS2_iEEDaSI_SL_) ;  /* 0xfffe29d000007944 */ /* 0x002fea0003c3ffff */
[----:B------:R-:W-:Y:S02]  /*26440*/  MOV R2, 0x26460 ;  /* 0x0002646000027802 */ /* 0x000fe40000000f00 */
[----:B------:R-:W-:Y:S05]  /*26450*/  CALL.REL.NOINC `($_ZN7cutlass13device_kernelIN5flash19enable_sm80_to_sm89INS1_16FlashAttnBwdSm80INS1_25CollectiveMainloopBwdSm80ILi2ELi2EN4cute5tupleIJNS5_1CILi128EEES8_NS7_ILi64EEEEEENS_6half_tEfNS_4arch4Sm80ELb0ELb1ELb1ELb0ELb0ELb0ELb0ELb0ELi2ELi4ELi4ELi4ELb0EEENS1_24CollectiveEpilogueBwdGQAISA_fSD_Li256ELb0ELb0EEENS1_19SingleTileSchedulerILb0ELb0ELb0ELi128EEEEEEEEEvNT_6ParamsE$_ZZN4cute12filter_tupleINS_5tupleIJNS_10UnderscoreES2_NS_1CILi0EEEEEENS1_IJNS1_IJNS3_ILi1EEES4_EEEiNS3_ILi1024EEEEEEZNS_5sliceIS5_S9_EEDaRKT_RKT0_EUlRKT_RKT0_E_EEDaSD_SG_OT1_ENKUlDpSJ_E_clIJNS1_IJS7_EEENS1_IJiEEENS1_IJEEEEEEDaSQ_) ;  /* 0xfffe235000007944 */ /* 0x000fea0003c3ffff */
[----:B------:R-:W-:Y:S02]  /*26460*/  MOV R79, R66 ;  /* 0x00000042004f7202 */ /* 0x000fe40000000f00 */
[----:B------:R-:W-:-:S02]  /*26470*/  MOV R36, 0x26490 ;  /* 0x0002649000247802 */ /* 0x000fc40000000f00 */
[----:B------:R-:W-:Y:S05]  /*26480*/  CALL.REL.NOINC `($_ZN7cutlass13device_kernelIN5flash19enable_sm80_to_sm89INS1_16FlashAttnBwdSm80INS1_25CollectiveMainloopBwdSm80ILi2ELi2EN4cute5tupleIJNS5_1CILi128EEES8_NS7_ILi64EEEEEENS_6half_tEfNS_4arch4Sm80ELb0ELb1ELb1ELb0ELb0ELb0ELb0ELb0ELi2ELi4ELi4ELi4ELb0EEENS1_24CollectiveEpilogueBwdGQAISA_fSD_Li256ELb0ELb0EEENS1_19SingleTileSchedulerILb0ELb0ELb0ELi128EEEEEEEEEvNT_6ParamsE$_ZN4cute5tupleIJNS0_IJNS0_IJNS_1CILi8EEENS1_ILi1EEEEEENS1_ILi2EEEEEENS0_IJNS0_IJS3_NS1_ILi0EEEEEEiEEEEEC2ERKS6_RKS9_) ;  /* 0xfffe1d2000007944 */ /* 0x000fea0003c3ffff */
[----:B-1----:R1:W5:Y:S01]  /*26490*/  LDL R3, [R8] ;  /* 0x0000000008037983 */ /* 0x0023620000100800 */
[----:B------:R-:W-:-:S02]  /*264a0*/  MOV R79, R66 ;  /* 0x00000042004f7202 */ /* 0x000fc40000000f00 */
[----:B------:R-:W-:Y:S02]  /*264b0*/  MOV R14, 0x264d0 ;  /* 0x000264d0000e7802 */ /* 0x000fe40000000f00 */
[----:B-1---5:R-:W-:Y:S05]  /*264c0*/  CALL.REL.NOINC `($_ZN7cutlass13device_kernelIN5flash19enable_sm80_to_sm89INS1_16FlashAttnBwdSm80INS1_25CollectiveMainloopBwdSm80ILi2ELi2EN4cute5tupleIJNS5_1CILi128EEES8_NS7_ILi64EEEEEENS_6half_tEfNS_4arch4Sm80ELb0ELb1ELb1ELb0ELb0ELb0ELb0ELb0ELi2ELi4ELi4ELi4ELb0EEENS1_24CollectiveEpilogueBwdGQAISA_fSD_Li256ELb0ELb0EEENS1_19SingleTileSchedulerILb0ELb0ELb0ELi128EEEEEEEEEvNT_6ParamsE$_ZN4cute3eso3ESOILb0ELb1EJNS_6LayoutINS_5tupleIJNS3_IJNS_1CILi8EEENS4_ILi1EEEEEENS4_ILi2EEEEEENS3_IJNS3_IJS6_NS4_ILi0EEEEEEiEEEEESA_EEC2ERKSD_RKSA_) ;  /* 0xfffdfd6000007944 */ /* 0x022fea0003c3ffff */
[----:B------:R2:W5:Y:S01]  /*264d0*/  LDL R36, [R8] ;  /* 0x0000000008247983 */ /* 0x0005620000100800 */
[----:B------:R-:W-:Y:S01]  /*264e0*/  IMAD.MOV.U32 R38, RZ, RZ, R60 ;  /* 0x000000ffff267224 */ /* 0x000fe200078e003c */
[----:B-1----:R-:W-:Y:S01]  /*264f0*/  MOV R2, R28 ;  /* 0x0000001c00027202 */ /* 0x002fe20000000f00 */
[----:B------:R-:W-:Y:S01]  /*26500*/  IMAD.MOV.U32 R3, RZ, RZ, R29 ;  /* 0x000000ffff037224 */ /* 0x000fe200078e001d */
[----:B------:R-:W-:Y:S02]  /*26510*/  MOV R46, 0x26530 ;  /* 0x00026530002e7802 */ /* 0x000fe40000000f00 */
[----:B--2--5:R-:W-:Y:S05]  /*26520*/  CALL.REL.NOINC `($_ZN7cutlass13device_kernelIN5flash19enable_sm80_to_sm89INS1_16FlashAttnBwdSm80INS1_25CollectiveMainloopBwdSm80ILi2ELi2EN4cute5tupleIJNS5_1CILi128EEES8_NS7_ILi64EEEEEENS_6half_tEfNS_4arch4Sm80ELb0ELb1ELb1ELb0ELb0ELb0ELb0ELb0ELi2ELi4ELi4ELi4ELb0EEENS1_24CollectiveEpilogueBwdGQAISA_fSD_Li256ELb0ELb0EEENS1_19SingleTileSchedulerILb0ELb0ELb0ELi128EEEEEEEEEvNT_6ParamsE$_ZN4cute8smem_ptrIPN7cutlass6half_tEECI1NS_12iter_adaptorIS3_S4_EEES3_) ;  /* 0xfffe203000007944 */ /* 0x024fea0003c3ffff */
[----:B-1----:R-:W2:Y:S01]  /*26530*/  LDL.64 R2, [R1+0x758] ;  /* 0x0007580001027983 */ /* 0x002ea20000100a00 */
[----:B------:R-:W-:Y:S01]  /*26540*/  IMAD.MOV.U32 R79, RZ, RZ, R66 ;  /* 0x000000ffff4f7224 */ /* 0x000fe200078e0042 */
[----:B------:R-:W-:Y:S02]  /*26550*/  MOV R80, R59 ;  /* 0x0000003b00507202 */ /* 0x000fe40000000f00 */
[----:B------:R-:W-:Y:S01]  /*26560*/  MOV R38, 0x26590 ;  /* 0x0002659000267802 */ /* 0x000fe20000000f00 */
[----:B--2---:R1:W-:Y:S04]  /*26570*/  STL.64 [R1+0x770], R2 ;  /* 0x0007700201007387 */ /* 0x0043e80000100a00 */
[----:B-1----:R-:W-:Y:S05]  /*26580*/  CALL.REL.NOINC `($_ZN7cutlass13device_kernelIN5flash19enable_sm80_to_sm89INS1_16FlashAttnBwdSm80INS1_25CollectiveMainloopBwdSm80ILi2ELi2EN4cute5tupleIJNS5_1CILi128EEES8_NS7_ILi64EEEEEENS_6half_tEfNS_4arch4Sm80ELb0ELb1ELb1ELb0ELb0ELb0ELb0ELb0ELi2ELi4ELi4ELi4ELb0EEENS1_24CollectiveEpilogueBwdGQAISA_fSD_Li256ELb0ELb0EEENS1_19SingleTileSchedulerILb0ELb0ELb0ELi128EEEEEEEEEvNT_6ParamsE$_ZN4cute3eso3ESOILb0ELb0EJNS_6LayoutINS_5tupleIJNS3_IJNS_1CILi8EEENS4_ILi1EEEEEENS4_ILi2EEEEEENS3_IJNS3_IJS6_NS4_ILi0EEEEEEiEEEEENS_10ViewEngineINS_8smem_ptrIPN7cutlass6half_tEEEEEEEC2ERKSD_RKSK_) ;  /* 0xfffdf4e000007944 */ /* 0x002fea0003c3ffff */
[----:B------:R2:W5:Y:S04]  /*26590*/  LDL R37, [R8] ;  /* 0x0000000008257983 */ /* 0x0005680000100800 */
[----:B------:R2:W5:Y:S01]  /*265a0*/  LDL.64 R4, [R8+0x8] ;  /* 0x0000080008047983 */ /* 0x0005620000100a00 */
[----:B------:R-:W-:Y:S01]  /*265b0*/  IMAD.MOV.U32 R79, RZ, RZ, R66 ;  /* 0x000000ffff4f7224 */ /* 0x000fe200078e0042 */
[----:B------:R-:W-:Y:S01]  /*265c0*/  MOV R38, R22 ;  /* 0x0000001600267202 */ /* 0x000fe20000000f00 */
[----:B-1----:R-:W-:Y:S01]  /*265d0*/  IMAD.MOV.U32 R3, RZ, RZ, R23 ;  /* 0x000000ffff037224 */ /* 0x002fe200078e0017 */
[----:B------:R-:W-:-:S02]  /*265e0*/  MOV R36, 0x26600 ;  /* 0x0002660000247802 */ /* 0x000fc40000000f00 */
[----:B--2--5:R-:W-:Y:S05]  /*265f0*/  CALL.REL.NOINC `($_ZN7cutlass13device_kernelIN5flash19enable_sm80_to_sm89INS1_16FlashAttnBwdSm80INS1_25CollectiveMainloopBwdSm80ILi2ELi2EN4cute5tupleIJNS5_1CILi128EEES8_NS7_ILi64EEEEEENS_6half_tEfNS_4arch4Sm80ELb0ELb1ELb1ELb0ELb0ELb0ELb0ELb0ELi2ELi4ELi4ELi4ELb0EEENS1_24CollectiveEpilogueBwdGQAISA_fSD_Li256ELb0ELb0EEENS1_19SingleTileSchedulerILb0ELb0ELb0ELi128EEEEEEEEEvNT_6ParamsE$_ZN4cute3eso3ESOILb1ELb0EJNS_6LayoutINS_5tupleIJNS3_IJNS3_IJNS_1CILi4EEENS4_ILi2EEEEEENS4_ILi1EEEEEES6_EEENS3_IJNS3_IJNS3_IJS8_NS4_ILi32EEEEEENS4_ILi0EEEEEENS4_ILi64EEEEEEEENS_10ViewEngineIPN7cutlass6half_tEEEEEC2ERKSH_RKSM_) ;  /* 0xfffe066000007944 */ /* 0x024fea0003c3ffff */
[----:B-1----:R1:W5:Y:S01]  /*26600*/  LDL.64 R2, [R8] ;  /* 0x0000000008027983 */ /* 0x0023620000100a00 */
[----:B------:R-:W-:-:S03]  /*26610*/  MOV R36, 0x26630 ;  /* 0x0002663000247802 */ /* 0x000fc60000000f00 */
[----:B-1---5:R-:W-:Y:S05]  /*26620*/  CALL.REL.NOINC `($_ZN7cutlass13device_kernelIN5flash19enable_sm80_to_sm89INS1_16FlashAttnBwdSm80INS1_25CollectiveMainloopBwdSm80ILi2ELi2EN4cute5tupleIJNS5_1CILi128EEES8_NS7_ILi64EEEEEENS_6half_tEfNS_4arch4Sm80ELb0ELb1ELb1ELb0ELb0ELb0ELb0ELb0ELi2ELi4ELi4ELi4ELb0EEENS1_24CollectiveEpilogueBwdGQAISA_fSD_Li256ELb0ELb0EEENS1_19SingleTileSchedulerILb0ELb0ELb0ELi128EEEEEEEEEvNT_6ParamsE$_ZZN4cute4takeILi1ELi2ENS_5tupleIJNS1_IJNS_1CILi1EEENS2_ILi0EEEEEEiEEEEEDaRKT1_ENKUlDpRKT_E_clIJiEEEDaSD_) ;  /* 0xfffe270000007944 */ /* 0x022fea0003c3ffff */
[----:B------:R-:W-:Y:S02]  /*26630*/  MOV R79, R60 ;  /* 0x0000003c004f7202 */ /* 0x000fe40000000f00 */
[----:B------:R-:W-:-:S02]  /*26640*/  MOV R38, 0x26660 ;  /* 0x0002666000267802 */ /* 0x000fc40000000f00 */
[----:B------:R-:W-:Y:S05]  /*26650*/  CALL.REL.NOINC `($_ZN7cutlass13device_kernelIN5flash19enable_sm80_to_sm89INS1_16FlashAttnBwdSm80INS1_25CollectiveMainloopBwdSm80ILi2ELi2EN4cute5tupleIJNS5_1CILi128EEES8_NS7_ILi64EEEEEENS_6half_tEfNS_4arch4Sm80ELb0ELb1ELb1ELb0ELb0ELb0ELb0ELb0ELi2ELi4ELi4ELi4ELb0EEENS1_24CollectiveEpilogueBwdGQAISA_fSD_Li256ELb0ELb0EEENS1_19SingleTileSchedulerILb0ELb0ELb0ELi128EEEEEEEEEvNT_6ParamsE$_ZN4cute3eso3ESOILb1ELb0EJNS_5tupleIJNS_1CILi1EEENS3_ILi0EEEEEENS2_IJiEEEEEC2ERKS6_RKS7_) ;  /* 0xfffe047000007944 */ /* 0x000fea0003c3ffff */
[----:B-1----:R1:W5:Y:S01]  /*26660*/  LDL R37, [R1+0x758] ;  /* 0x0007580001257983 */ /* 0x0023620000100800 */
[----:B------:R-:W-:-:S02]  /*26670*/  MOV R79, R66 ;  /* 0x00000042004f7202 */ /* 0x000fc40000000f00 */
[----:B------:R-:W-:Y:S02]  /*26680*/  MOV R38, 0x266a0 ;  /* 0x000266a000267802 */ /* 0x000fe40000000f00 */
[----:B-1---5:R-:W-:Y:S05]  /*26690*/  CALL.REL.NOINC `($_ZN7cutlass13device_kernelIN5flash19enable_sm80_to_sm89INS1_16FlashAttnBwdSm80INS1_25CollectiveMainloopBwdSm80ILi2ELi2EN4cute5tupleIJNS5_1CILi128EEES8_NS7_ILi64EEEEEENS_6half_tEfNS_4arch4Sm80ELb0ELb1ELb1ELb0ELb0ELb0ELb0ELb0ELi2ELi4ELi4ELi4ELb0EEENS1_24CollectiveEpilogueBwdGQAISA_fSD_Li256ELb0ELb0EEENS1_19SingleTileSchedulerILb0ELb0ELb0ELi128EEEEEEEEEvNT_6ParamsE$_ZN4cute5tupleIJNS0_IJNS0_IJNS_1CILi8EEENS1_ILi1EEEEEENS0_IJNS1_ILi2EEEEEEEEENS0_IJNS0_IJS3_NS1_ILi0EEEEEENS0_IJiEEEEEEEEC2ERKS7_RKSB_) ;  /* 0xfffe1ad000007944 */ /* 0x022fea0003c3ffff */
[----:B------:R2:W5:Y:S01]  /*266a0*/  LDL R40, [R8] ;  /* 0x0000000008287983 */ /* 0x0005620000100800 */
[----:B------:R-:W-:Y:S01]  /*266b0*/  IMAD.MOV.U32 R79, RZ, RZ, R66 ;  /* 0x000000ffff4f7224 */ /* 0x000fe200078e0042 */
[----:B------:R-:W-:Y:S02]  /*266c0*/  MOV R80, R59 ;  /* 0x0000003b00507202 */ /* 0x000fe40000000f00 */
[----:B------:R2:W-:Y:S01]  /*266d0*/  STL.64 [R1+0x770], R4 ;  /* 0x0007700401007387 */ /* 0x0005e20000100a00 */
[----:B------:R-:W-:-:S03]  /*266e0*/  MOV R38, 0x26700 ;  /* 0x0002670000267802 */ /* 0x000fc60000000f00 */
[----:B-12--5:R-:W-:Y:S05]  /*266f0*/  CALL.REL.NOINC `($_ZN7cutlass13device_kernelIN5flash19enable_sm80_to_sm89INS1_16FlashAttnBwdSm80INS1_25CollectiveMainloopBwdSm80ILi2ELi2EN4cute5tupleIJNS5_1CILi128EEES8_NS7_ILi64EEEEEENS_6half_tEfNS_4arch4Sm80ELb0ELb1ELb1ELb0ELb0ELb0ELb0ELb0ELi2ELi4ELi4ELi4ELb0EEENS1_24CollectiveEpilogueBwdGQAISA_fSD_Li256ELb0ELb0EEENS1_19SingleTileSchedulerILb0ELb0ELb0ELi128EEEEEEEEEvNT_6ParamsE$_ZN4cute3eso3ESOILb0ELb0EJNS_6LayoutINS_5tupleIJNS3_IJNS_1CILi8EEENS4_ILi1EEEEEENS3_IJNS4_ILi2EEEEEEEEENS3_IJNS3_IJS6_NS4_ILi0EEEEEENS3_IJiEEEEEEEENS_10ViewEngineINS_8smem_ptrIPN7cutlass6half_tEEEEEEEC2ERKSF_RKSM_) ;  /* 0xfffdf30000007944 */ /* 0x026fea0003c3ffff */
[----:B------:R2:W5:Y:S04]  /*26700*/  LDL R15, [R8] ;  /* 0x00000000080f7983 */ /* 0x0005680000100800 */
[----:B------:R2:W5:Y:S01]  /*26710*/  LDL.64 R4, [R8+0x8] ;  /* 0x0000080008047983 */ /* 0x0005620000100a00 */
[----:B------:R-:W-:-:S02]  /*26720*/  MOV R79, R66 ;  /* 0x00000042004f7202 */ /* 0x000fc40000000f00 */
[----:B------:R-:W-:Y:S02]  /*26730*/  MOV R38, 0x26750 ;  /* 0x0002675000267802 */ /* 0x000fe40000000f00 */
[----:B-12--5:R-:W-:Y:S05]  /*26740*/  CALL.REL.NOINC `($_ZN7cutlass13device_kernelIN5flash19enable_sm80_to_sm89INS1_16FlashAttnBwdSm80INS1_25CollectiveMainloopBwdSm80ILi2ELi2EN4cute5tupleIJNS5_1CILi128EEES8_NS7_ILi64EEEEEENS_6half_tEfNS_4arch4Sm80ELb0ELb1ELb1ELb0ELb0ELb0ELb0ELb0ELi2ELi4ELi4ELi4ELb0EEENS1_24CollectiveEpilogueBwdGQAISA_fSD_Li256ELb0ELb0EEENS1_19SingleTileSchedulerILb0ELb0ELb0ELi128EEEEEEEEEvNT_6ParamsE$_ZN4cute3eso3ESOILb1ELb0EJNS_6LayoutINS_5tupleIJNS3_IJNS3_IJNS_1CILi4EEENS4_ILi2EEEEEENS4_ILi1EEEEEENS3_IJS6_EEEEEENS3_IJNS3_IJNS3_IJS8_NS4_ILi32EEEEEENS4_ILi0EEEEEENS3_IJNS4_ILi64EEEEEEEEEEENS_10ViewEngineIPN7cutlass6half_tEEEEEC2ERKSJ_RKSO_) ;  /* 0xfffe04d000007944 */ /* 0x026fea0003c3ffff */
[----:B-1----:R1:W5:Y:S01]  /*26750*/  LDL.64 R2, [R8] ;  /* 0x0000000008027983 */ /* 0x0023620000100a00 */
[----:B------:R-:W-:Y:S02]  /*26760*/  MOV R79, R66 ;  /* 0x00000042004f7202 */ /* 0x000fe40000000f00 */
[----:B------:R-:W-:Y:S02]  /*26770*/  MOV R38, 0x26790 ;  /* 0x0002679000267802 */ /* 0x000fe40000000f00 */
[----:B-1---5:R-:W-:Y:S05]  /*26780*/  CALL.REL.NOINC `($_ZN7cutlass13device_kernelIN5flash19enable_sm80_to_sm89INS1_16FlashAttnBwdSm80INS1_25CollectiveMainloopBwdSm80ILi2ELi2EN4cute5tupleIJNS5_1CILi128EEES8_NS7_ILi64EEEEEENS_6half_tEfNS_4arch4Sm80ELb0ELb1ELb1ELb0ELb0ELb0ELb0ELb0ELi2ELi4ELi4ELi4ELb0EEENS1_24CollectiveEpilogueBwdGQAISA_fSD_Li256ELb0ELb0EEENS1_19SingleTileSchedulerILb0ELb0ELb0ELi128EEEEEEEEEvNT_6ParamsE$_ZN4cute3eso3ESOILb1ELb0EJNS_6LayoutINS_5tupleIJNS3_IJNS3_IJNS3_IJNS_1CILi4EEENS4_ILi2EEEEEENS4_ILi1EEEEEES8_EEENS3_IJNS3_IJNS3_IJS8_S8_EEES8_EEES6_EEEEEENS3_IJNS3_IJNS3_IJNS3_IJS8_NS4_ILi32EEEEEENS4_ILi0EEEEEESH_EEENS3_IJNS3_IJNS3_IJSH_SH_EEESH_EEENS4_ILi64EEEEEEEEEEENS_10ViewEngineIPN7cutlass6half_tEEEEEC2ERKSP_RKSU_) ;  /* 0xfffe038000007944 */ /* 0x022fea0003c3ffff */
[----:B-1----:R1:W5:Y:S01]  /*26790*/  LDL.64 R2, [R8] ;  /* 0x0000000008027983 */ /* 0x0023620000100a00 */
[----:B------:R-:W-:Y:S02]  /*267a0*/  MOV R80, R66 ;  /* 0x0000004200507202 */ /* 0x000fe40000000f00 */
[----:B------:R-:W-:Y:S02]  /*267b0*/  MOV R16, 0x267d0 ;  /* 0x000267d000107802 */ /* 0x000fe40000000f00 */
[----:B-1---5:R-:W-:Y:S05]  /*267c0*/  CALL.REL.NOINC `($_ZN7cutlass13device_kernelIN5flash19enable_sm80_to_sm89INS1_16FlashAttnBwdSm80INS1_25CollectiveMainloopBwdSm80ILi2ELi2EN4cute5tupleIJNS5_1CILi128EEES8_NS7_ILi64EEEEEENS_6half_tEfNS_4arch4Sm80ELb0ELb1ELb1ELb0ELb0ELb0ELb0ELb0ELi2ELi4ELi4ELi4ELb0EEENS1_24CollectiveEpilogueBwdGQAISA_fSD_Li256ELb0ELb0EEENS1_19SingleTileSchedulerILb0ELb0ELb0ELi128EEEEEEEEEvNT_6ParamsE$_ZN4cute5tupleIJNS0_IJNS_1CILi2EEEEEENS0_IJiEEEEEC2ERKS3_RKS4_) ;  /* 0xfffe1b4000007944 */ /* 0x022fea0003c3ffff */
[----:B------:R-:W2:Y:S01]  /*267d0*/  LDL R6, [R8] ;  /* 0x0000000008067983 */ /* 0x000ea20000100800 */
[----:B------:R-:W-:Y:S02]  /*267e0*/  MOV R79, R58 ;  /* 0x0000003a004f7202 */ /* 0x000fe40000000f00 */
[----:B-1----:R-:W-:Y:S01]  /*267f0*/  MOV R14, 0x26820 ;  /* 0x00026820000e7802 */ /* 0x002fe20000000f00 */
[----:B--2---:R1:W-:Y:S04]  /*26800*/  STL [R1+0x750], R6 ;  /* 0x0007500601007387 */ /* 0x0043e80000100800 */
[----:B-1----:R-:W-:Y:S05]  /*26810*/  CALL.REL.NOINC `($_ZN7cutlass13device_kernelIN5flash19enable_sm80_to_sm89INS1_16FlashAttnBwdSm80INS1_25CollectiveMainloopBwdSm80ILi2ELi2EN4cute5tupleIJNS5_1CILi128EEES8_NS7_ILi64EEEEEENS_6half_tEfNS_4arch4Sm80ELb0ELb1ELb1ELb0ELb0ELb0ELb0ELb0ELi2ELi4ELi4ELi4ELb0EEENS1_24CollectiveEpilogueBwdGQAISA_fSD_Li256ELb0ELb0EEENS1_19SingleTileSchedulerILb0ELb0ELb0ELi128EEEEEEEEEvNT_6ParamsE$_ZZN4cute14logical_divideINS_5tupleIJNS1_IJNS_1CILi8EEENS2_ILi1EEEEEENS1_IJNS2_ILi2EEEEEEEEENS1_IJNS1_IJS4_NS2_ILi0EEEEEENS1_IJiEEEEEENS1_IJS5_NS_6LayoutIS4_S9_EEEEEEEDaRKNSD_IT_T0_EERKT1_ENKUlRKT_RKT0_E_clINSD_IS7_SB_EESE_EEDaSQ_ST_) ;  /* 0xfffe23e000007944 */ /* 0x002fea0003c3ffff */
[----:B------:R-:W-:Y:S02]  /*26820*/  MOV R14, R66 ;  /* 0x00000042000e7202 */ /* 0x000fe40000000f00 */
[----:B------:R-:W-:-:S02]  /*26830*/  MOV R16, 0x26850 ;  /* 0x0002685000107802 */ /* 0x000fc40000000f00 */
[----:B-----5:R-:W-:Y:S05]  /*26840*/  CALL.REL.NOINC `($_ZN7cutlass13device_kernelIN5flash19enable_sm80_to_sm89INS1_16FlashAttnBwdSm80INS1_25CollectiveMainloopBwdSm80ILi2ELi2EN4cute5tupleIJNS5_1CILi128EEES8_NS7_ILi64EEEEEENS_6half_tEfNS_4arch4Sm80ELb0ELb1ELb1ELb0ELb0ELb0ELb0ELb0ELi2ELi4ELi4ELi4ELb0EEENS1_24CollectiveEpilogueBwdGQAISA_fSD_Li256ELb0ELb0EEENS1_19SingleTileSchedulerILb0ELb0ELb0ELi128EEEEEEEEEvNT_6ParamsE$_ZN4cute3eso3ESOILb1ELb0EJNS_5tupleIJNS2_IJNS_1CILi1EEENS3_ILi0EEEEEENS2_IJS5_S5_EEEEEENS2_IJS5_iEEEEEC2ERKS8_RKS9_) ;  /* 0xfffe01c000007944 */ /* 0x020fea0003c3ffff */
[----:B-1----:R1:W5:Y:S01]  /*26850*/  LDL R15, [R8] ;  /* 0x00000000080f7983 */ /* 0x0023620000100800 */
[----:B------:R-:W-:-:S02]  /*26860*/  MOV R80, R66 ;  /* 0x0000004200507202 */ /* 0x000fc40000000f00 */
[----:B------:R-:W-:Y:S02]  /*26870*/  MOV R16, 0x26890 ;  /* 0x0002689000107802 */ /* 0x000fe40000000f00 */
[----:B-1---5:R-:W-:Y:S05]  /*26880*/  CALL.REL.NOINC `($_ZN7cutlass13device_kernelIN5flash19enable_sm80_to_sm89INS1_16FlashAttnBwdSm80INS1_25CollectiveMainloopBwdSm80ILi2ELi2EN4cute5tupleIJNS5_1CILi128EEES8_NS7_ILi64EEEEEENS_6half_tEfNS_4arch4Sm80ELb0ELb1ELb1ELb0ELb0ELb0ELb0ELb0ELi2ELi4ELi4ELi4ELb0EEENS1_24CollectiveEpilogueBwdGQAISA_fSD_Li256ELb0ELb0EEENS1_19SingleTileSchedulerILb0ELb0ELb0ELi128EEEEEEEEEvNT_6ParamsE$_ZN4cute5tupleIJNS0_IJNS0_IJNS0_IJNS_1CILi8EEENS1_ILi1EEEEEENS0_IJS3_S3_EEEEEENS0_IJS3_NS1_ILi2EEEEEEEEENS0_IJNS0_IJNS0_IJS3_NS1_ILi0EEEEEENS0_IJSA_SA_EEEEEENS0_IJSA_iEEEEEEEEC2ERKS9_RKSF_) ;  /* 0xfffe164000007944 */ /* 0x022fea0003c3ffff */
[----:B-1----:R1:W5:Y:S01]  /*26890*/  LDL R15, [R8] ;  /* 0x00000000080f7983 */ /* 0x0023620000100800 */
[----:B------:R-:W-:Y:S02]  /*268a0*/  MOV R14, R66 ;  /* 0x00000042000e7202 */ /* 0x000fe40000000f00 */
[----:B------:R-:W-:Y:S02]  /*268b0*/  MOV R16, 0x268d0 ;  /* 0x000268d000107802 */ /* 0x000fe40000000f00 */
[----:B-1---5:R-:W-:Y:S05]  /*268c0*/  CALL.REL.NOINC `($_ZN7cutlass13device_kernelIN5flash19enable_sm80_to_sm89INS1_16FlashAttnBwdSm80INS1_25CollectiveMainloopBwdSm80ILi2ELi2EN4cute5tupleIJNS5_1CILi128EEES8_NS7_ILi64EEEEEENS_6half_tEfNS_4arch4Sm80ELb0ELb1ELb1ELb0ELb0ELb0ELb0ELb0ELi2ELi4ELi4ELi4ELb0EEENS1_24CollectiveEpilogueBwdGQAISA_fSD_Li256ELb0ELb0EEENS1_19SingleTileSchedulerILb0ELb0ELb0ELi128EEEEEEEEEvNT_6ParamsE$_ZN4cute3eso3ESOILb1ELb0EJNS_5tupleIJNS2_IJNS_1CILi1EEENS3_ILi0EEEEEENS2_IJS5_S5_EEEEEENS2_IJS5_iEEEEEC2ERKS8_RKS9_) ;  /* 0xfffe014000007944 */ /* 0x022fea0003c3ffff */
[----:B-1----:R1:W5:Y:S01]  /*268d0*/  LDL R15, [R8] ;  /* 0x00000000080f7983 */ /* 0x0023620000100800 */
[----:B------:R-:W-:Y:S02]  /*268e0*/  MOV R79, R66 ;  /* 0x00000042004f7202 */ /* 0x000fe40000000f00 */
[----:B------:R-:W-:Y:S02]  /*268f0*/  MOV R16, 0x26910 ;  /* 0x0002691000107802 */ /* 0x000fe40000000f00 */
[----:B-1---5:R-:W-:Y:S05]  /*26900*/  CALL.REL.NOINC `($_ZN7cutlass13device_kernelIN5flash19enable_sm80_to_sm89INS1_16FlashAttnBwdSm80INS1_25CollectiveMainloopBwdSm80ILi2ELi2EN4cute5tupleIJNS5_1CILi128EEES8_NS7_ILi64EEEEEENS_6half_tEfNS_4arch4Sm80ELb0ELb1ELb1ELb0ELb0ELb0ELb0ELb0ELi2ELi4ELi4ELi4ELb0EEENS1_24CollectiveEpilogueBwdGQAISA_fSD_Li256ELb0ELb0EEENS1_19SingleTileSchedulerILb0ELb0ELb0ELi128EEEEEEEEEvNT_6ParamsE$_ZN4cute3eso3ESOILb1ELb0EJNS_5tupleIJNS_1CILi0EEES4_EEEiEEC2ERKS5_RKi) ;  /* 0xfffe018000007944 */ /* 0x022fea0003c3ffff */
[----:B-1----:R1:W5:Y:S01]  /*26910*/  LDL R15, [R8] ;  /* 0x00000000080f7983 */ /* 0x0023620000100800 */
[----:B------:R-:W-:Y:S02]  /*26920*/  MOV R79, R66 ;  /* 0x00000042004f7202 */ /* 0x000fe40000000f00 */
[----:B------:R-:W-:Y:S02]  /*26930*/  MOV R16, 0x26950 ;  /* 0x0002695000107802 */ /* 0x000fe40000000f00 */
[----:B-1---5:R-:W-:Y:S05]  /*26940*/  CALL.REL.NOINC `($_ZN7cutlass13device_kernelIN5flash19enable_sm80_to_sm89INS1_16FlashAttnBwdSm80INS1_25CollectiveMainloopBwdSm80ILi2ELi2EN4cute5tupleIJNS5_1CILi128EEES8_NS7_ILi64EEEEEENS_6half_tEfNS_4arch4Sm80ELb0ELb1ELb1ELb0ELb0ELb0ELb0ELb0ELi2ELi4ELi4ELi4ELb0EEENS1_24CollectiveEpilogueBwdGQAISA_fSD_Li256ELb0ELb0EEENS1_19SingleTileSchedulerILb0ELb0ELb0ELi128EEEEEEEEEvNT_6ParamsE$_ZN4cute3eso3ESOILb1ELb0EJNS_5tupleIJNS2_IJNS_1CILi1EEENS3_ILi0EEEEEES5_EEENS2_IJNS2_IJS5_S5_EEEiEEEEEC2ERKS7_RKS9_) ;  /* 0xfffe010000007944 */ /* 0x022fea0003c3ffff */
[----:B-1----:R1:W5:Y:S01]  /*26950*/  LDL R15, [R8] ;  /* 0x00000000080f7983 */ /* 0x0023620000100800 */
[----:B------:R-:W-:-:S02]  /*26960*/  MOV R79, R66 ;  /* 0x00000042004f7202 */ /* 0x000fc40000000f00 */
[----:B------:R-:W-:Y:S02]  /*26970*/  MOV R16, 0x26990 ;  /* 0x0002699000107802 */ /* 0x000fe40000000f00 */
[----:B-1---5:R-:W-:Y:S05]  /*26980*/  CALL.REL.NOINC `($_ZN7cutlass13device_kernelIN5flash19enable_sm80_to_sm89INS1_16FlashAttnBwdSm80INS1_25CollectiveMainloopBwdSm80ILi2ELi2EN4cute5tupleIJNS5_1CILi128EEES8_NS7_ILi64EEEEEENS_6half_tEfNS_4arch4Sm80ELb0ELb1ELb1ELb0ELb0ELb0ELb0ELb0ELi2ELi4ELi4ELi4ELb0EEENS1_24CollectiveEpilogueBwdGQAISA_fSD_Li256ELb0ELb0EEENS1_19SingleTileSchedulerILb0ELb0ELb0ELi128EEEEEEEEEvNT_6ParamsE$_ZN4cute5tupleIJNS0_IJNS0_IJNS0_IJNS_1CILi8EEENS1_ILi1EEEEEES3_EEENS0_IJNS0_IJS3_S3_EEENS1_ILi2EEEEEEEEENS0_IJNS0_IJNS0_IJS3_NS1_ILi0EEEEEESA_EEENS0_IJNS0_IJSA_SA_EEEiEEEEEEEEC2ERKS9_RKSF_) ;  /* 0xfffe158000007944 */ /* 0x022fea0003c3ffff */
[----:B------:R2:W5:Y:S01]  /*26990*/  LDL R34, [R8] ;  /* 0x0000000008227983 */ /* 0x0005620000100800 */
[----:B------:R-:W-:Y:S01]  /*269a0*/  IMAD.MOV.U32 R79, RZ, RZ, R66 ;  /* 0x000000ffff4f7224 */ /* 0x000fe200078e0042 */
[----:B------:R-:W-:Y:S02]  /*269b0*/  MOV R80, R59 ;  /* 0x0000003b00507202 */ /* 0x000fe40000000f00 */
[----:B------:R2:W-:Y:S01]  /*269c0*/  STL.64 [R1+0x770], R4 ;  /* 0x0007700401007387 */ /* 0x0005e20000100a00 */
[----:B------:R-:W-:-:S03]  /*269d0*/  MOV R16, 0x269f0 ;  /* 0x000269f000107802 */ /* 0x000fc60000000f00 */
[----:B-12--5:R-:W-:Y:S05]  /*269e0*/  CALL.REL.NOINC `($_ZN7cutlass13device_kernelIN5flash19enable_sm80_to_sm89INS1_16FlashAttnBwdSm80INS1_25CollectiveMainloopBwdSm80ILi2ELi2EN4cute5tupleIJNS5_1CILi128EEES8_NS7_ILi64EEEEEENS_6half_tEfNS_4arch4Sm80ELb0ELb1ELb1ELb0ELb0ELb0ELb0ELb0ELi2ELi4ELi4ELi4ELb0EEENS1_24CollectiveEpilogueBwdGQAISA_fSD_Li256ELb0ELb0EEENS1_19SingleTileSchedulerILb0ELb0ELb0ELi128EEEEEEEEEvNT_6ParamsE$_ZN4cute3eso3ESOILb0ELb0EJNS_6LayoutINS_5tupleIJNS3_IJNS3_IJNS_1CILi8EEENS4_ILi1EEEEEES6_EEENS3_IJNS3_IJS6_S6_EEENS4_ILi2EEEEEEEEENS3_IJNS3_IJNS3_IJS6_NS4_ILi0EEEEEESD_EEENS3_IJNS3_IJSD_SD_EEEiEEEEEEEENS_10ViewEngineINS_8smem_ptrIPN7cutlass6half_tEEEEEEEC2ERKSJ_RKSQ_) ;  /* 0xfffdeaa000007944 */ /* 0x026fea0003c3ffff */
[----:B------:R2:W5:Y:S04]  /*269f0*/  LDL R6, [R8] ;  /* 0x0000000008067983 */ /* 0x0005680000100800 */
[----:B------:R2:W5:Y:S01]  /*26a00*/  LDL.64 R4, [R8+0x8] ;  /* 0x0000080008047983 */ /* 0x0005620000100a00 */
[----:B------:R-:W-:Y:S01]  /*26a10*/  IMAD.MOV.U32 R38, RZ, RZ, R2 ;  /* 0x000000ffff267224 */ /* 0x000fe200078e0002 */
[----:B------:R-:W-:-:S02]  /*26a20*/  MOV R79, R60 ;  /* 0x0000003c004f7202 */ /* 0x000fc40000000f00 */
[----:B-1----:R-:W-:Y:S02]  /*26a30*/  MOV R36, 0x26a50 ;  /* 0x00026a5000247802 */ /* 0x002fe40000000f00 */
[----:B--2--5:R-:W-:Y:S05]  /*26a40*/  CALL.REL.NOINC `($_ZN7cutlass13device_kernelIN5flash19enable_sm80_to_sm89INS1_16FlashAttnBwdSm80INS1_25CollectiveMainloopBwdSm80ILi2ELi2EN4cute5tupleIJNS5_1CILi128EEES8_NS7_ILi64EEEEEENS_6half_tEfNS_4arch4Sm80ELb0ELb1ELb1ELb0ELb0ELb0ELb0ELb0ELi2ELi4ELi4ELi4ELb0EEENS1_24CollectiveEpilogueBwdGQAISA_fSD_Li256ELb0ELb0EEENS1_19SingleTileSchedulerILb0ELb0ELb0ELi128EEEEEEEEEvNT_6ParamsE$_ZN4cute3eso3ESOILb1ELb0EJNS_6LayoutINS_5tupleIJNS3_IJNS3_IJNS_1CILi4EEENS4_ILi2EEEEEENS4_ILi1EEEEEES6_EEENS3_IJNS3_IJNS3_IJS8_NS4_ILi32EEEEEENS4_ILi0EEEEEENS4_ILi64EEEEEEEENS_10ViewEngineIPN7cutlass6half_tEEEEEC2ERKSH_RKSM_) ;  /* 0xfffe021000007944 */ /* 0x024fea0003c3ffff */
[----:B------:R2:W5:Y:S01]  /*26a50*/  LDL.64 R10, [R1+0x758] ;  /* 0x00075800010a7983 */ /* 0x0005620000100a00 */
[----:B------:R-:W-:Y:S02]  /*26a60*/  MOV R3, R6 ;  /* 0x0000000600037202 */ /* 0x000fe40000000f00 */
[----:B-1----:R-:W-:Y:S02]  /*26a70*/  MOV R2, 0x26a90 ;  /* 0x00026a9000027802 */ /* 0x002fe40000000f00 */
[----:B--2--5:R-:W-:Y:S05]  /*26a80*/  CALL.REL.NOINC `($_ZN7cutlass13device_kernelIN5flash19enable_sm80_to_sm89INS1_16FlashAttnBwdSm80INS1_25CollectiveMainloopBwdSm80ILi2ELi2EN4cute5tupleIJNS5_1CILi128EEES8_NS7_ILi64EEEEEENS_6half_tEfNS_4arch4Sm80ELb0ELb1ELb1ELb0ELb0ELb0ELb0ELb0ELi2ELi4ELi4ELi4ELb0EEENS1_24CollectiveEpilogueBwdGQAISA_fSD_Li256ELb0ELb0EEENS1_19SingleTileSchedulerILb0ELb0ELb0ELi128EEEEEEEEEvNT_6ParamsE$_ZZN4cute5sliceINS_5tupleIJNS1_IJNS_10UnderscoreENS_1CILi0EEEEEENS1_IJS4_S2_EEEEEENS1_IJNS1_IJNS1_IJNS3_ILi1EEES4_EEES4_EEENS1_IJNS1_IJS4_S4_EEEiEEEEEEEEDaRKT_RKT0_ENKUlRKT_RKT0_E_clIS6_SC_EEDaSM_SP_) ;  /* 0xfffe235000007944 */ /* 0x024fea0003c3ffff */
[----:B------:R-:W-:Y:S02]  /*26a90*/  MOV R2, 0x26ab0 ;  /* 0x00026ab000027802 */ /* 0x000fe40000000f00 */
[----:B------:R-:W-:Y:S05]  /*26aa0*/  CALL.REL.NOINC `($_ZN7cutlass13device_kernelIN5flash19enable_sm80_to_sm89INS1_16FlashAttnBwdSm80INS1_25CollectiveMainloopBwdSm80ILi2ELi2EN4cute5tupleIJNS5_1CILi128EEES8_NS7_ILi64EEEEEENS_6half_tEfNS_4arch4Sm80ELb0ELb1ELb1ELb0ELb0ELb0ELb0ELb0ELi2ELi4ELi4ELi4ELb0EEENS1_24CollectiveEpilogueBwdGQAISA_fSD_Li256ELb0ELb0EEENS1_19SingleTileSchedulerILb0ELb0ELb0ELi128EEEEEEEEEvNT_6ParamsE$_ZZN4cute12filter_tupleINS_5tupleIJNS1_IJNS_10UnderscoreENS_1CILi0EEEEEENS1_IJS4_S2_EEEEEENS1_IJNS1_IJNS1_IJNS3_ILi1EEES4_EEES4_EEENS1_IJNS1_IJS4_S4_EEEiEEEEEEZNS_5sliceIS7_SD_EEDaRKT_RKT0_EUlRKT_RKT0_E_EEDaSH_SK_OT1_ENKUlDpSN_E_clIJNS1_IJS9_EEENS1_IJiEEEEEEDaSU_) ;  /* 0xfffe1c7000007944 */ /* 0x000fea0003c3ffff */
[----:B------:R-:W-:Y:S02]  /*26ab0*/  MOV R79, R60 ;  /* 0x0000003c004f7202 */ /* 0x000fe40000000f00 */
[----:B------:R-:W-:Y:S02]  /*26ac0*/  MOV R36, 0x26ae0 ;  /* 0x00026ae000247802 */ /* 0x000fe40000000f00 */
[----:B------:R-:W-:Y:S05]  /*26ad0*/  CALL.REL.NOINC `($_ZN7cutlass13device_kernelIN5flash19enable_sm80_to_sm89INS1_16FlashAttnBwdSm80INS1_25CollectiveMainloopBwdSm80ILi2ELi2EN4cute5tupleIJNS5_1CILi128EEES8_NS7_ILi64EEEEEENS_6half_tEfNS_4arch4Sm80ELb0ELb1ELb1ELb0ELb0ELb0ELb0ELb0ELi2ELi4ELi4ELi4ELb0EEENS1_24CollectiveEpilogueBwdGQAISA_fSD_Li256ELb0ELb0EEENS1_19SingleTileSchedulerILb0ELb0ELb0ELi128EEEEEEEEEvNT_6ParamsE$_ZN4cute5tupleIJNS0_IJNS0_IJNS_1CILi8EEENS1_ILi1EEEEEENS1_ILi2EEEEEENS0_IJNS0_IJS3_NS1_ILi0EEEEEEiEEEEEC2ERKS6_RKS9_) ;  /* 0xfffe16d000007944 */ /* 0x000fea0003c3ffff */
[----:B-1----:R1:W5:Y:S01]  /*26ae0*/  LDL R3, [R1+0x758] ;  /* 0x0007580001037983 */ /* 0x0023620000100800 */
[----:B------:R-:W-:Y:S02]  /*26af0*/  MOV R79, R60 ;  /* 0x0000003c004f7202 */ /* 0x000fe40000000f00 */
[----:B------:R-:W-:Y:S02]  /*26b00*/  MOV R14, 0x26b20 ;  /* 0x00026b20000e7802 */ /* 0x000fe40000000f00 */
[----:B-1---5:R-:W-:Y:S05]  /*26b10*/  CALL.REL.NOINC `($_ZN7cutlass13device_kernelIN5flash19enable_sm80_to_sm89INS1_16FlashAttnBwdSm80INS1_25CollectiveMainloopBwdSm80ILi2ELi2EN4cute5tupleIJNS5_1CILi128EEES8_NS7_ILi64EEEEEENS_6half_tEfNS_4arch4Sm80ELb0ELb1ELb1ELb0ELb0ELb0ELb0ELb0ELi2ELi4ELi4ELi4ELb0EEENS1_24CollectiveEpilogueBwdGQAISA_fSD_Li256ELb0ELb0EEENS1_19SingleTileSchedulerILb0ELb0ELb0ELi128EEEEEEEEEvNT_6ParamsE$_ZN4cute3eso3ESOILb0ELb1EJNS_6LayoutINS_5tupleIJNS3_IJNS_1CILi8EEENS4_ILi1EEEEEENS4_ILi2EEEEEENS3_IJNS3_IJS6_NS4_ILi0EEEEEEiEEEEESA_EEC2ERKSD_RKSA_) ;  /* 0xfffdf71000007944 */ /* 0x022fea0003c3ffff */
[----:B------:R2:W5:Y:S01]  /*26b20*/  LDL R36, [R1+0x758] ;  /* 0x0007580001247983 */ /* 0x0005620000100800 */
[----:B-1----:R-:W-:Y:S01]  /*26b30*/  IMAD.MOV.U32 R2, RZ, RZ, R4 ;  /* 0x000000ffff027224 */ /* 0x002fe200078e0004 */
[----:B------:R-:W-:Y:S01]  /*26b40*/  MOV R3, R5 ;  /* 0x0000000500037202 */ /* 0x000fe20000000f00 */
[----:B------:R-:W-:Y:S01]  /*26b50*/  IMAD.MOV.U32 R38, RZ, RZ, R60 ;  /* 0x000000ffff267224 */ /* 0x000fe200078e003c */
[----:B------:R-:W-:-:S02]  /*26b60*/  MOV R46, 0x26b80 ;  /* 0x00026b80002e7802 */ /* 0x000fc40000000f00 */
[----:B--2--5:R-:W-:Y:S05]  /*26b70*/  CALL.REL.NOINC `($_ZN7cutlass13device_kernelIN5flash19enable_sm80_to_sm89INS1_16FlashAttnBwdSm80INS1_25CollectiveMainloopBwdSm80ILi2ELi2EN4cute5tupleIJNS5_1CILi128EEES8_NS7_ILi64EEEEEENS_6half_tEfNS_4arch4Sm80ELb0ELb1ELb1ELb0ELb0ELb0ELb0ELb0ELi2ELi4ELi4ELi4ELb0EEENS1_24CollectiveEpilogueBwdGQAISA_fSD_Li256ELb0ELb0EEENS1_19SingleTileSchedulerILb0ELb0ELb0ELi128EEEEEEEEEvNT_6ParamsE$_ZN4cute8smem_ptrIPN7cutlass6half_tEECI1NS_12iter_adaptorIS3_S4_EEES3_) ;  /* 0xfffe19e000007944 */ /* 0x024fea0003c3ffff */
[----:B-1----:R-:W2:Y:S01]  /*26b80*/  LDL.64 R2, [R1+0x758] ;  /* 0x0007580001027983 */ /* 0x002ea20000100a00 */
[----:B------:R-:W-:Y:S01]  /*26b90*/  IMAD.MOV.U32 R79, RZ, RZ, R60 ;  /* 0x000000ffff4f7224 */ /* 0x000fe200078e003c */
[----:B------:R-:W-:-:S02]  /*26ba0*/  MOV R80, R59 ;  /* 0x0000003b00507202 */ /* 0x000fc40000000f00 */
[----:B------:R-:W-:Y:S01]  /*26bb0*/  MOV R38, 0x26be0 ;  /* 0x00026be000267802 */ /* 0x000fe20000000f00 */
[----:B--2---:R1:W-:Y:S04]  /*26bc0*/  STL.64 [R1+0x770], R2 ;  /* 0x0007700201007387 */ /* 0x0043e80000100a00 */
[----:B-1----:R-:W-:Y:S05]  /*26bd0*/  CALL.REL.NOINC `($_ZN7cutlass13device_kernelIN5flash19enable_sm80_to_sm89INS1_16FlashAttnBwdSm80INS1_25CollectiveMainloopBwdSm80ILi2ELi2EN4cute5tupleIJNS5_1CILi128EEES8_NS7_ILi64EEEEEENS_6half_tEfNS_4arch4Sm80ELb0ELb1ELb1ELb0ELb0ELb0ELb0ELb0ELi2ELi4ELi4ELi4ELb0EEENS1_24CollectiveEpilogueBwdGQAISA_fSD_Li256ELb0ELb0EEENS1_19SingleTileSchedulerILb0ELb0ELb0ELi128EEEEEEEEEvNT_6ParamsE$_ZN4cute3eso3ESOILb0ELb0EJNS_6LayoutINS_5tupleIJNS3_IJNS_1CILi8EEENS4_ILi1EEEEEENS4_ILi2EEEEEENS3_IJNS3_IJS6_NS4_ILi0EEEEEEiEEEEENS_10ViewEngineINS_8smem_ptrIPN7cutlass6half_tEEEEEEEC2ERKSD_RKSK_) ;  /* 0xfffdee9000007944 */ /* 0x002fea0003c3ffff */
[----:B------:R2:W5:Y:S04]  /*26be0*/  LDL R8, [R1+0x758] ;  /* 0x0007580001087983 */ /* 0x0005680000100800 */
[----:B------:R2:W5:Y:S01]  /*26bf0*/  LDL.64 R12, [R1+0x760] ;  /* 0x00076000010c7983 */ /* 0x0005620000100a00 */
[----:B------:R-:W-:Y:S01]  /*26c00*/  IMAD.MOV.U32 R79, RZ, RZ, R60 ;  /* 0x000000ffff4f7224 */ /* 0x000fe200078e003c */
[----:B------:R-:W-:Y:S02]  /*26c10*/  MOV R47, RZ ;  /* 0x000000ff002f7202 */ /* 0x000fe40000000f00 */
[----:B------:R-:W-:Y:S02]  /*26c20*/  MOV R46, 0x26c40 ;  /* 0x00026c40002e7802 */ /* 0x000fe40000000f00 */
[----:B-12--5:R-:W-:Y:S05]  /*26c30*/  CALL.REL.NOINC `($_ZN7cutlass13device_kernelIN5flash19enable_sm80_to_sm89INS1_16FlashAttnBwdSm80INS1_25CollectiveMainloopBwdSm80ILi2ELi2EN4cute5tupleIJNS5_1CILi128EEES8_NS7_ILi64EEEEEENS_6half_tEfNS_4arch4Sm80ELb0ELb1ELb1ELb0ELb0ELb0ELb0ELb0ELi2ELi4ELi4ELi4ELb0EEENS1_24CollectiveEpilogueBwdGQAISA_fSD_Li256ELb0ELb0EEENS1_19SingleTileSchedulerILb0ELb0ELb0ELi128EEEEEEEEEvNT_6ParamsE$_ZN4cute3eso3ESOILb1ELb0EJNS_10UnderscoreEiEEC2ERKS2_RKi) ;  /* 0xfffdf7e000007944 */ /* 0x026fea0003c3ffff */
[----:B------:R-:W2:Y:S01]  /*26c40*/  LDL R37, [R1+0x758] ;  /* 0x0007580001257983 */ /* 0x000ea20000100800 */
[----:B------:R-:W-:-:S02]  /*26c50*/  MOV R79, R60 ;  /* 0x0000003c004f7202 */ /* 0x000fc40000000f00 */
[----:B------:R-:W-:Y:S01]  /*26c60*/  MOV R38, 0x26c90 ;  /* 0x00026c9000267802 */ /* 0x000fe20000000f00 */
[----:B--2---:R-:W-:Y:S02]  /*26c70*/  IMAD R37, R8, R37, RZ ;  /* 0x0000002508257224 */ /* 0x004fe400078e02ff */
        /* <DEDUP_REMOVED lines=19> */
[----:B-1----:R-:W-:Y:S05]  /*26db0*/  CALL.REL.NOINC `($_ZN7cutlass13device_kernelIN5flash19enable_sm80_to_sm89INS1_16FlashAttnBwdSm80INS1_25CollectiveMainloopBwdSm80ILi2ELi2EN4cute5tupleIJNS5_1CILi128EEES8_NS7_ILi64EEEEEENS_6half_tEfNS_4arch4Sm80ELb0ELb1ELb1ELb0ELb0ELb0ELb0ELb0ELi2ELi4ELi4ELi4ELb0EEENS1_24CollectiveEpilogueBwdGQAISA_fSD_Li256ELb0ELb0EEENS1_19SingleTileSchedulerILb0ELb0ELb0ELi128EEEEEEEEEvNT_6ParamsE$_ZN4cute3eso3ESOILb1ELb0EJNS_6LayoutINS_5tupleIJNS3_IJNS3_IJNS_1CILi4EEENS4_ILi2EEEEEENS4_ILi1EEEEEEEEENS3_IJNS3_IJNS3_IJS8_NS4_ILi32EEEEEENS4_ILi0EEEEEEEEEEEiEEC2ERKSG_RKi) ;  /* 0xfffdfe2000007944 */ /* 0x002fea0003c3ffff */
[----:B------:R-:W2:Y:S01]  /*26dc0*/  LDL R5, [R1+0x758] ;  /* 0x0007580001057983 */ /* 0x000ea20000100800 */
[----:B------:R-:W-:Y:S02]  /*26dd0*/  MOV R79, R60 ;  /* 0x0000003c004f7202 */ /* 0x000fe40000000f00 */
[----:B------:R-:W-:Y:S01]  /*26de0*/  MOV R16, 0x26e20 ;  /* 0x00026e2000107802 */ /* 0x000fe20000000f00 */
[----:B-12---:R-:W-:-:S05]  /*26df0*/  IMAD.WIDE R14, R5, 0x2, R10 ;  /* 0x00000002050e7825 */ /* 0x006fca00078e020a */
[----:B------:R-:W-:Y:S02]  /*26e00*/  MOV R34, R14 ;  /* 0x0000000e00227202 */ /* 0x000fe40000000f00 */
[----:B------:R-:W-:Y:S05]  /*26e10*/  CALL.REL.NOINC `($_ZN7cutlass13device_kernelIN5flash19enable_sm80_to_sm89INS1_16FlashAttnBwdSm80INS1_25CollectiveMainloopBwdSm80ILi2ELi2EN4cute5tupleIJNS5_1CILi128EEES8_NS7_ILi64EEEEEENS_6half_tEfNS_4arch4Sm80ELb0ELb1ELb1ELb0ELb0ELb0ELb0ELb0ELi2ELi4ELi4ELi4ELb0EEENS1_24CollectiveEpilogueBwdGQAISA_fSD_Li256ELb0ELb0EEENS1_19SingleTileSchedulerILb0ELb0ELb0ELi128EEEEEEEEEvNT_6ParamsE$_ZN4cute3eso3ESOILb1ELb0EJNS_6LayoutINS_5tupleIJNS3_IJNS3_IJNS_1CILi4EEENS4_ILi2EEEEEENS4_ILi1EEEEEEEEENS3_IJNS3_IJNS3_IJS8_NS4_ILi32EEEEEENS4_ILi0EEEEEEEEEEENS_10ViewEngineIPN7cutlass6half_tEEEEEC2ERKSG_RKSL_) ;  /* 0xfffdfd7000007944 */ /* 0x000fea0003c3ffff */
[----:B------:R2:W5:Y:S01]  /*26e20*/  LDL.64 R4, [R1+0x758] ;  /* 0x0007580001047983 */ /* 0x0005620000100a00 */
[----:B------:R-:W-:Y:S02]  /*26e30*/  MOV R38, R60 ;  /* 0x0000003c00267202 */ /* 0x000fe40000000f00 */
[----:B------:R-:W-:Y:S02]  /*26e40*/  MOV R46, 0x26e60 ;  /* 0x00026e60002e7802 */ /* 0x000fe40000000f00 */
[----:B-12--5:R-:W-:Y:S05]  /*26e50*/  CALL.REL.NOINC `($_ZN7cutlass13device_kernelIN5flash19enable_sm80_to_sm89INS1_16FlashAttnBwdSm80INS1_25CollectiveMainloopBwdSm80ILi2ELi2EN4cute5tupleIJNS5_1CILi128EEES8_NS7_ILi64EEEEEENS_6half_tEfNS_4arch4Sm80ELb0ELb1ELb1ELb0ELb0ELb0ELb0ELb0ELi2ELi4ELi4ELi4ELb0EEENS1_24CollectiveEpilogueBwdGQAISA_fSD_Li256ELb0ELb0EEENS1_19SingleTileSchedulerILb0ELb0ELb0ELi128EEEEEEEEEvNT_6ParamsE$_ZN4cute8smem_ptrIPN7cutlass6half_tEECI1NS_12iter_adaptorIS3_S4_EEES3_) ;  /* 0xfffe170000007944 */ /* 0x026fea0003c3ffff */
        /* <DEDUP_REMOVED lines=8> */
[----:B-1----:R1:W5:Y:S01]  /*26ee0*/  LDL R3, [R1+0x758] ;  /* 0x0007580001037983 */ /* 0x0023620000100800 */
[----:B------:R-:W-:Y:S01]  /*26ef0*/  IMAD.MOV.U32 R14, RZ, RZ, R4 ;  /* 0x000000ffff0e7224 */ /* 0x000fe200078e0004 */
[----:B------:R-:W-:Y:S01]  /*26f00*/  MOV R15, R5 ;  /* 0x00000005000f7202 */ /* 0x000fe20000000f00 */
[----:B------:R-:W-:Y:S01]  /*26f10*/  IMAD.MOV.U32 R79, RZ, RZ, R60 ;  /* 0x000000ffff4f7224 */ /* 0x000fe200078e003c */
[----:B------:R-:W-:-:S02]  /*26f20*/  MOV R16, 0x26f40 ;  /* 0x00026f4000107802 */ /* 0x000fc40000000f00 */
[----:B-1---5:R-:W-:Y:S05]  /*26f30*/  CALL.REL.NOINC `($_ZN7cutlass13device_kernelIN5flash19enable_sm80_to_sm89INS1_16FlashAttnBwdSm80INS1_25CollectiveMainloopBwdSm80ILi2ELi2EN4cute5tupleIJNS5_1CILi128EEES8_NS7_ILi64EEEEEENS_6half_tEfNS_4arch4Sm80ELb0ELb1ELb1ELb0ELb0ELb0ELb0ELb0ELi2ELi4ELi4ELi4ELb0EEENS1_24CollectiveEpilogueBwdGQAISA_fSD_Li256ELb0ELb0EEENS1_19SingleTileSchedulerILb0ELb0ELb0ELi128EEEEEEEEEvNT_6ParamsE$_ZN4cute3eso3ESOILb1ELb0EJNS_6LayoutINS_5tupleIJNS3_IJNS3_IJNS_1CILi2EEES5_EEENS4_ILi1EEEEEEEEENS3_IJNS3_IJNS3_IJS7_NS4_ILi16EEEEEENS4_ILi0EEEEEEEEEEENS_10ViewEngineIPjEEEEC2ERKSF_RKSI_) ;  /* 0xfffdfc1000007944 */ /* 0x022fea0003c3ffff */
        /* <DEDUP_REMOVED lines=11> */
[----:B-1----:R-:W-:Y:S05]  /*26ff0*/  CALL.REL.NOINC `($_ZN7cutlass13device_kernelIN5flash19enable_sm80_to_sm89INS1_16FlashAttnBwdSm80INS1_25CollectiveMainloopBwdSm80ILi2ELi2EN4cute5tupleIJNS5_1CILi128EEES8_NS7_ILi64EEEEEENS_6half_tEfNS_4arch4Sm80ELb0ELb1ELb1ELb0ELb0ELb0ELb0ELb0ELi2ELi4ELi4ELi4ELb0EEENS1_24CollectiveEpilogueBwdGQAISA_fSD_Li256ELb0ELb0EEENS1_19SingleTileSchedulerILb0ELb0ELb0ELi128EEEEEEEEEvNT_6ParamsE$_ZN4cute3eso3ESOILb1ELb0EJNS_10UnderscoreEiEEC2ERKS2_RKi) ;  /* 0xfffdf42000007944 */ /* 0x002fea0003c3ffff */
        /* <DEDUP_REMOVED lines=16> */
[----:B------:R-:W-:-:S02]  /*27100*/  MOV R47, 0x1 ;  /* 0x00000001002f7802 */ /* 0x000fc40000000f00 */
        /* <DEDUP_REMOVED lines=31> */
[----:B------:R-:W2:Y:S01]  /*27300*/  LDL.64 R8, [R1+0x758] ;  /* 0x0007580001087983 */ /* 0x000ea20000100a00 */
        /* <DEDUP_REMOVED lines=10> */
[----:B-12---:R-:W-:Y:S05]  /*273b0*/  CALL.REL.NOINC `($_ZN7cutlass13device_kernelIN5flash19enable_sm80_to_sm89INS1_16FlashAttnBwdSm80INS1_25CollectiveMainloopBwdSm80ILi2ELi2EN4cute5tupleIJNS5_1CILi128EEES8_NS7_ILi64EEEEEENS_6half_tEfNS_4arch4Sm80ELb0ELb1ELb1ELb0ELb0ELb0ELb0ELb0ELi2ELi4ELi4ELi4ELb0EEENS1_24CollectiveEpilogueBwdGQAISA_fSD_Li256ELb0ELb0EEENS1_19SingleTileSchedulerILb0ELb0ELb0ELi128EEEEEEEEEvNT_6ParamsE$_ZN4cute3eso3ESOILb1ELb0EJNS_10UnderscoreES2_iEEC2ERKS2_S5_RKi) ;  /* 0xfffdf02000007944 */ /* 0x006fea0003c3ffff */
[----:B-1----:R-:W2:Y:S01]  /*273c0*/  LDL R3, [R1+0x758] ;  /* 0x0007580001037983 */ /* 0x002ea20000100800 */
[----:B------:R-:W-:-:S02]  /*273d0*/  MOV R14, 0x27400 ;  /* 0x00027400000e7802 */ /* 0x000fc40000000f00 */
[----:B--2---:R-:W-:Y:S02]  /*273e0*/  SHF.L.U32 R3, R3, 0xa, RZ ;  /* 0x0000000a03037819 */ /* 0x004fe400000006ff */
[----:B------:R-:W-:Y:S05]  /*273f0*/  CALL.REL.NOINC `($_ZN7cutlass13device_kernelIN5flash19enable_sm80_to_sm89INS1_16FlashAttnBwdSm80INS1_25CollectiveMainloopBwdSm80ILi2ELi2EN4cute5tupleIJNS5_1CILi128EEES8_NS7_ILi64EEEEEENS_6half_tEfNS_4arch4Sm80ELb0ELb1ELb1ELb0ELb0ELb0ELb0ELb0ELi2ELi4ELi4ELi4ELb0EEENS1_24CollectiveEpilogueBwdGQAISA_fSD_Li256ELb0ELb0EEENS1_19SingleTileSchedulerILb0ELb0ELb0ELi128EEEEEEEEEvNT_6ParamsE$_ZN4cute3eso3ESOILb1ELb0EJNS_6LayoutINS_5tupleIJNS3_IJNS_1CILi8EEENS4_ILi1EEEEEENS4_ILi2EEEEEENS3_IJNS3_IJS6_NS4_ILi0EEEEEENS4_ILi8192EEEEEEEEiEEC2ERKSE_RKi) ;  /* 0xfffe06b000007944 */ /* 0x000fea0003c3ffff */
[----:B------:R-:W-:Y:S01]  /*27400*/  ULDC.64 UR4, c[0x0][0x118] ;  /* 0x0000460000047ab9 */ /* 0x000fe20000000a00 */
[----:B-1----:R-:W2:Y:S04]  /*27410*/  LDL R2, [R1+0x758] ;  /* 0x0007580001027983 */ /* 0x002ea80000100800 */
[----:B------:R-:W2:Y:S01]  /*27420*/  LD.E.64 R4, [R26.64] ;  /* 0x000000041a047980 */ /* 0x000ea2000c101b00 */
[----:B------:R-:W-:Y:S02]  /*27430*/  MOV R38, R60 ;  /* 0x0000003c00267202 */ /* 0x000fe40000000f00 */
[----:B------:R-:W-:Y:S01]  /*27440*/  MOV R46, 0x27470 ;  /* 0x00027470002e7802 */ /* 0x000fe20000000f00 */
[----:B--2---:R-:W-:-:S04]  /*27450*/  IMAD.WIDE R2, R2, 0x2, R4 ;  /* 0x0000000202027825 */ /* 0x004fc800078e0204 */
[----:B------:R-:W-:Y:S05]  /*27460*/  CALL.REL.NOINC `($_ZN7cutlass13device_kernelIN5flash19enable_sm80_to_sm89INS1_16FlashAttnBwdSm80INS1_25CollectiveMainloopBwdSm80ILi2ELi2EN4cute5tupleIJNS5_1CILi128EEES8_NS7_ILi64EEEEEENS_6half_tEfNS_4arch4Sm80ELb0ELb1ELb1ELb0ELb0ELb0ELb0ELb0ELi2ELi4ELi4ELi4ELb0EEENS1_24CollectiveEpilogueBwdGQAISA_fSD_Li256ELb0ELb0EEENS1_19SingleTileSchedulerILb0ELb0ELb0ELi128EEEEEEEEEvNT_6ParamsE$_ZN4cute8smem_ptrIPN7cutlass6half_tEECI1NS_12iter_adaptorIS3_S4_EEES3_) ;  /* 0xfffe10f000007944 */ /* 0x000fea0003c3ffff */
[----:B-1----:R1:W5:Y:S01]  /*27470*/  LDL.64 R2, [R1+0x758] ;  /* 0x0007580001027983 */ /* 0x0023620000100a00 */
[----:B------:R-:W-:-:S03]  /*27480*/  MOV R34, 0x274a0 ;  /* 0x000274a000227802 */ /* 0x000fc60000000f00 */
[----:B-1---5:R-:W-:Y:S05]  /*27490*/  CALL.REL.NOINC `($_ZN7cutlass13device_kernelIN5flash19enable_sm80_to_sm89INS1_16FlashAttnBwdSm80INS1_25CollectiveMainloopBwdSm80ILi2ELi2EN4cute5tupleIJNS5_1CILi128EEES8_NS7_ILi64EEEEEENS_6half_tEfNS_4arch4Sm80ELb0ELb1ELb1ELb0ELb0ELb0ELb0ELb0ELi2ELi4ELi4ELi4ELb0EEENS1_24CollectiveEpilogueBwdGQAISA_fSD_Li256ELb0ELb0EEENS1_19SingleTileSchedulerILb0ELb0ELb0ELi128EEEEEEEEEvNT_6ParamsE$_ZN4cute3eso3ESOILb1ELb0EJNS_6LayoutINS_5tupleIJNS3_IJNS_1CILi8EEENS4_ILi1EEEEEENS4_ILi2EEEEEENS3_IJNS3_IJS6_NS4_ILi0EEEEEENS4_ILi8192EEEEEEEENS_10ViewEngineINS_8smem_ptrIPN7cutlass6half_tEEEEEEEC2ERKSE_RKSL_) ;  /* 0xfffe05d000007944 */ /* 0x022fea0003c3ffff */
        /* <DEDUP_REMOVED lines=8> */
[----:B------:R-:W-:Y:S05]  /*27520*/  CALL.REL.NOINC `($_ZN7cutlass13device_kernelIN5flash19enable_sm80_to_sm89INS1_16FlashAttnBwdSm80INS1_25CollectiveMainloopBwdSm80ILi2ELi2EN4cute5tupleIJNS5_1CILi128EEES8_NS7_ILi64EEEEEENS_6half_tEfNS_4arch4Sm80ELb0ELb1ELb1ELb0ELb0ELb0ELb0ELb0ELi2ELi4ELi4ELi4ELb0EEENS1_24CollectiveEpilogueBwdGQAISA_fSD_Li256ELb0ELb0EEENS1_19SingleTileSchedulerILb0ELb0ELb0ELi128EEEEEEEEEvNT_6ParamsE$_ZN4cute3eso3ESOILb1ELb0EJNS_6LayoutINS_5tupleIJNS3_IJNS_1CILi8EEENS4_ILi1EEEEEENS4_ILi2EEEEEENS3_IJNS3_IJS6_NS4_ILi0EEEEEENS4_ILi64EEEEEEEEiEEC2ERKSE_RKi) ;  /* 0xfffe050000007944 */ /* 0x000fea0003c3ffff */
[----:B-1----:R-:W2:Y:S01]  /*27530*/  LDL R3, [R1+0x758] ;  /* 0x0007580001037983 */ /* 0x002ea20000100800 */
[----:B------:R-:W-:Y:S01]  /*27540*/  MOV R14, 0x27580 ;  /* 0x00027580000e7802 */ /* 0x000fe20000000f00 */
[----:B--2---:R-:W-:-:S05]  /*27550*/  IMAD.WIDE R2, R3, 0x2, R24 ;  /* 0x0000000203027825 */ /* 0x004fca00078e0218 */
[----:B------:R-:W-:Y:S02]  /*27560*/  MOV R16, R2 ;  /* 0x0000000200107202 */ /* 0x000fe40000000f00 */
[----:B------:R-:W-:Y:S05]  /*27570*/  CALL.REL.NOINC `($_ZN7cutlass13device_kernelIN5flash19enable_sm80_to_sm89INS1_16FlashAttnBwdSm80INS1_25CollectiveMainloopBwdSm80ILi2ELi2EN4cute5tupleIJNS5_1CILi128EEES8_NS7_ILi64EEEEEENS_6half_tEfNS_4arch4Sm80ELb0ELb1ELb1ELb0ELb0ELb0ELb0ELb0ELi2ELi4ELi4ELi4ELb0EEENS1_24CollectiveEpilogueBwdGQAISA_fSD_Li256ELb0ELb0EEENS1_19SingleTileSchedulerILb0ELb0ELb0ELi128EEEEEEEEEvNT_6ParamsE$_ZN4cute3eso3ESOILb1ELb0EJNS_6LayoutINS_5tupleIJNS3_IJNS_1CILi8EEENS4_ILi1EEEEEENS4_ILi2EEEEEENS3_IJNS3_IJS6_NS4_ILi0EEEEEENS4_ILi64EEEEEEEENS_10ViewEngineIPN7cutlass6half_tEEEEEC2ERKSE_RKSJ_) ;  /* 0xfffe046000007944 */ /* 0x000fea0003c3ffff */
[----:B-1----:R1:W5:Y:S01]  /*27580*/  LDL.64 R2, [R1+0x758] ;  /* 0x0007580001027983 */ /* 0x0023620000100a00 */
[----:B------:R-:W-:Y:S01]  /*27590*/  IMAD.MOV.U32 R14, RZ, RZ, R4 ;  /* 0x000000ffff0e7224 */ /* 0x000fe200078e0004 */
[----:B------:R-:W-:Y:S02]  /*275a0*/  MOV R17, R5 ;  /* 0x0000000500117202 */ /* 0x000fe40000000f00 */
[----:B------:R-:W-:Y:S02]  /*275b0*/  MOV R16, 0x275d0 ;  /* 0x000275d000107802 */ /* 0x000fe40000000f00 */
[----:B-1---5:R-:W-:Y:S05]  /*275c0*/  CALL.REL.NOINC `($_ZN7cutlass13device_kernelIN5flash19enable_sm80_to_sm89INS1_16FlashAttnBwdSm80INS1_25CollectiveMainloopBwdSm80ILi2ELi2EN4cute5tupleIJNS5_1CILi128EEES8_NS7_ILi64EEEEEENS_6half_tEfNS_4arch4Sm80ELb0ELb1ELb1ELb0ELb0ELb0ELb0ELb0ELi2ELi4ELi4ELi4ELb0EEENS1_24CollectiveEpilogueBwdGQAISA_fSD_Li256ELb0ELb0EEENS1_19SingleTileSchedulerILb0ELb0ELb0ELi128EEEEEEEEEvNT_6ParamsE$_ZN4cute3eso3ESOILb1ELb0EJNS_6LayoutINS_5tupleIJNS3_IJNS_1CILi8EEENS4_ILi1EEEEEENS3_IJNS4_ILi2EEEEEEEEENS3_IJNS3_IJS6_NS4_ILi0EEEEEENS3_IJNS4_ILi8192EEEEEEEEEEENS_10ViewEngineINS_8smem_ptrIPN7cutlass6half_tEEEEEEEC2ERKSG_RKSN_) ;  /* 0xfffe023000007944 */ /* 0x022fea0003c3ffff */
[----:B------:R2:W5:Y:S01]  /*275d0*/  LDL.64 R4, [R1+0x758] ;  /* 0x0007580001047983 */ /* 0x0005620000100a00 */
[----:B------:R-:W-:Y:S02]  /*275e0*/  MOV R16, R2 ;  /* 0x0000000200107202 */ /* 0x000fe40000000f00 */
[----:B------:R-:W-:Y:S02]  /*275f0*/  MOV R14, 0x27610 ;  /* 0x00027610000e7802 */ /* 0x000fe40000000f00 */
[----:B-12--5:R-:W-:Y:S05]  /*27600*/  CALL.REL.NOINC `($_ZN7cutlass13device_kernelIN5flash19enable_sm80_to_sm89INS1_16FlashAttnBwdSm80INS1_25CollectiveMainloopBwdSm80ILi2ELi2EN4cute5tupleIJNS5_1CILi128EEES8_NS7_ILi64EEEEEENS_6half_tEfNS_4arch4Sm80ELb0ELb1ELb1ELb0ELb0ELb0ELb0ELb0ELi2ELi4ELi4ELi4ELb0EEENS1_24CollectiveEpilogueBwdGQAISA_fSD_Li256ELb0ELb0EEENS1_19SingleTileSchedulerILb0ELb0ELb0ELi128EEEEEEEEEvNT_6ParamsE$_ZN4cute3eso3ESOILb1ELb0EJNS_6LayoutINS_5tupleIJNS3_IJNS_1CILi8EEENS4_ILi1EEEEEENS3_IJNS4_ILi2EEEEEEEEENS3_IJNS3_IJS6_NS4_ILi0EEEEEENS3_IJNS4_ILi64EEEEEEEEEEENS_10ViewEngineIPN7cutlass6half_tEEEEEC2ERKSG_RKSL_) ;  /* 0xfffe01a000007944 */ /* 0x026fea0003c3ffff */
[----:B-1----:R1:W5:Y:S01]  /*27610*/  LDL.64 R2, [R1+0x758] ;  /* 0x0007580001027983 */ /* 0x0023620000100a00 */
[----:B------:R-:W-:-:S03]  /*27620*/  MOV R16, 0x27640 ;  /* 0x0002764000107802 */ /* 0x000fc60000000f00 */
[----:B-1---5:R-:W-:Y:S05]  /*27630*/  CALL.REL.NOINC `($_ZN7cutlass13device_kernelIN5flash19enable_sm80_to_sm89INS1_16FlashAttnBwdSm80INS1_25CollectiveMainloopBwdSm80ILi2ELi2EN4cute5tupleIJNS5_1CILi128EEES8_NS7_ILi64EEEEEENS_6half_tEfNS_4arch4Sm80ELb0ELb1ELb1ELb0ELb0ELb0ELb0ELb0ELi2ELi4ELi4ELi4ELb0EEENS1_24CollectiveEpilogueBwdGQAISA_fSD_Li256ELb0ELb0EEENS1_19SingleTileSchedulerILb0ELb0ELb0ELi128EEEEEEEEEvNT_6ParamsE$_ZN4cute3eso3ESOILb1ELb0EJNS_6LayoutINS_5tupleIJNS3_IJNS3_IJNS_1CILi8EEENS4_ILi1EEEEEES6_EEENS3_IJNS3_IJS6_S6_EEENS4_ILi2EEEEEEEEENS3_IJNS3_IJNS3_IJS6_NS4_ILi0EEEEEESD_EEENS3_IJNS3_IJSD_SD_EEENS4_ILi64EEEEEEEEEEENS_10ViewEngineIPN7cutlass6half_tEEEEEC2ERKSK_RKSP_) ;  /* 0xfffdf7c000007944 */ /* 0x022fea0003c3ffff */
[----:B-1----:R1:W5:Y:S01]  /*27640*/  LDL.64 R2, [R1+0x758] ;  /* 0x0007580001027983 */ /* 0x0023620000100a00 */
[----:B------:R-:W-:Y:S01]  /*27650*/  IMAD.MOV.U32 R14, RZ, RZ, R4 ;  /* 0x000000ffff0e7224 */ /* 0x000fe200078e0004 */
[----:B------:R-:W-:-:S02]  /*27660*/  MOV R17, R5 ;  /* 0x0000000500117202 */ /* 0x000fc40000000f00 */
        /* <DEDUP_REMOVED lines=10> */
[----:B------:R-:W-:Y:S02]  /*27710*/  MOV R46, 0x27730 ;  /* 0x00027730002e7802 */ /* 0x000fe40000000f00 */
        /* <DEDUP_REMOVED lines=124> */
[----:B-12---:R-:W-:Y:S05]  /*27ee0*/  CALL.REL.NOINC `($_ZN7cutlass13device_kernelIN5flash19enable_sm80_to_sm89INS1_16FlashAttnBwdSm80INS1_25CollectiveMainloopBwdSm80ILi2ELi2EN4cute5tupleIJNS5_1CILi128EEES8_NS7_ILi64EEEEEENS_6half_tEfNS_4arch4Sm80ELb0ELb1ELb1ELb0ELb0ELb0ELb0ELb0ELi2ELi4ELi4ELi4ELb0EEENS1_24CollectiveEpilogueBwdGQAISA_fSD_Li256ELb0ELb0EEENS1_19SingleTileSchedulerILb0ELb0ELb0ELi128EEEEEEEEEvNT_6ParamsE$_ZN4cute3eso3ESOILb1ELb0EJNS_10UnderscoreES2_iEEC2ERKS2_S5_RKi) ;  /* 0xfffde4f000007944 */ /* 0x006fea0003c3ffff */
[----:B------:R2:W5:Y:S01]  /*27ef0*/  LDL R4, [R1+0x758] ;  /* 0x0007580001047983 */ /* 0x0005620000100800 */
[----:B-1----:R-:W-:-:S02]  /*27f00*/  MOV R3, R0 ;  /* 0x0000000000037202 */ /* 0x002fc40000000f00 */
[----:B------:R-:W-:Y:S02]  /*27f10*/  MOV R2, 0x27f30 ;  /* 0x00027f3000027802 */ /* 0x000fe40000000f00 */
[----:B--2--5:R-:W-:Y:S05]  /*27f20*/  CALL.REL.NOINC `($_ZN7cutlass13device_kernelIN5flash19enable_sm80_to_sm89INS1_16FlashAttnBwdSm80INS1_25CollectiveMainloopBwdSm80ILi2ELi2EN4cute5tupleIJNS5_1CILi128EEES8_NS7_ILi64EEEEEENS_6half_tEfNS_4arch4Sm80ELb0ELb1ELb1ELb0ELb0ELb0ELb0ELb0ELi2ELi4ELi4ELi4ELb0EEENS1_24CollectiveEpilogueBwdGQAISA_fSD_Li256ELb0ELb0EEENS1_19SingleTileSchedulerILb0ELb0ELb0ELi128EEEEEEEEEvNT_6ParamsE$_ZZN4cute5sliceINS_5tupleIJNS_10UnderscoreES2_iEEENS1_IJNS1_IJNS_1CILi1EEENS4_ILi0EEEEEEiNS4_ILi1024EEEEEEEEDaRKT_RKT0_ENKUlRKT_RKT0_E_clIS2_iEEDaSI_SL_) ;  /* 0xfffe0f6000007944 */ /* 0x024fea0003c3ffff */
[----:B------:R-:W-:Y:S02]  /*27f30*/  MOV R2, 0x27f50 ;  /* 0x00027f5000027802 */ /* 0x000fe40000000f00 */
[----:B------:R-:W-:Y:S05]  /*27f40*/  CALL.REL.NOINC `($_ZN7cutlass13device_kernelIN5flash19enable_sm80_to_sm89INS1_16FlashAttnBwdSm80INS1_25CollectiveMainloopBwdSm80ILi2ELi2EN4cute5tupleIJNS5_1CILi128EEES8_NS7_ILi64EEEEEENS_6half_tEfNS_4arch4Sm80ELb0ELb1ELb1ELb0ELb0ELb0ELb0ELb0ELi2ELi4ELi4ELi4ELb0EEENS1_24CollectiveEpilogueBwdGQAISA_fSD_Li256ELb0ELb0EEENS1_19SingleTileSchedulerILb0ELb0ELb0ELi128EEEEEEEEEvNT_6ParamsE$_ZZN4cute12filter_tupleINS_5tupleIJNS_10UnderscoreES2_iEEENS1_IJNS1_IJNS_1CILi1EEENS4_ILi0EEEEEEiNS4_ILi1024EEEEEEZNS_5sliceIS3_S9_EEDaRKT_RKT0_EUlRKT_RKT0_E_EEDaSD_SG_OT1_ENKUlDpSJ_E_clIJNS1_IJS7_EEENS1_IJiEEENS1_IJEEEEEEDaSQ_) ;  /* 0xfffe092000007944 */ /* 0x000fea0003c3ffff */
[----:B------:R-:W-:Y:S02]  /*27f50*/  MOV R79, R60 ;  /* 0x0000003c004f7202 */ /* 0x000fe40000000f00 */
[----:B------:R-:W-:Y:S02]  /*27f60*/  MOV R36, 0x27f80 ;  /* 0x00027f8000247802 */ /* 0x000fe40000000f00 */
[----:B------:R-:W-:Y:S05]  /*27f70*/  CALL.REL.NOINC `($_ZN7cutlass13device_kernelIN5flash19enable_sm80_to_sm89INS1_16FlashAttnBwdSm80INS1_25CollectiveMainloopBwdSm80ILi2ELi2EN4cute5tupleIJNS5_1CILi128EEES8_NS7_ILi64EEEEEENS_6half_tEfNS_4arch4Sm80ELb0ELb1ELb1ELb0ELb0ELb0ELb0ELb0ELi2ELi4ELi4ELi4ELb0EEENS1_24CollectiveEpilogueBwdGQAISA_fSD_Li256ELb0ELb0EEENS1_19SingleTileSchedulerILb0ELb0ELb0ELi128EEEEEEEEEvNT_6ParamsE$_ZN4cute5tupleIJNS0_IJNS0_IJNS_1CILi8EEENS1_ILi1EEEEEENS1_ILi2EEEEEENS0_IJNS0_IJS3_NS1_ILi0EEEEEEiEEEEEC2ERKS6_RKS9_) ;  /* 0xfffe023000007944 */ /* 0x000fea0003c3ffff */
[----:B------:R2:W5:Y:S01]  /*27f80*/  LDL R38, [R1+0x758] ;  /* 0x0007580001267983 */ /* 0x0005620000100800 */
[----:B------:R-:W-:Y:S01]  /*27f90*/  IMAD.SHL.U32 R4, R4, 0x400, RZ ;  /* 0x0000040004047824 */ /* 0x000fe200078e00ff */
[----:B------:R-:W-:Y:S01]  /*27fa0*/  MOV R79, R60 ;  /* 0x0000003c004f7202 */ /* 0x000fe20000000f00 */
[----:B------:R-:W-:Y:S01]  /*27fb0*/  IMAD.MOV.U32 R80, RZ, RZ, R59 ;  /* 0x000000ffff507224 */ /* 0x000fe200078e003b */
[----:B------:R-:W-:Y:S02]  /*27fc0*/  MOV R36, 0x27ff0 ;  /* 0x00027ff000247802 */ /* 0x000fe40000000f00 */
[----:B------:R2:W-:Y:S04]  /*27fd0*/  STL [R1+0x770], R4 ;  /* 0x0007700401007387 */ /* 0x0005e80000100800 */
[----:B-12--5:R-:W-:Y:S05]  /*27fe0*/  CALL.REL.NOINC `($_ZN7cutlass13device_kernelIN5flash19enable_sm80_to_sm89INS1_16FlashAttnBwdSm80INS1_25CollectiveMainloopBwdSm80ILi2ELi2EN4cute5tupleIJNS5_1CILi128EEES8_NS7_ILi64EEEEEENS_6half_tEfNS_4arch4Sm80ELb0ELb1ELb1ELb0ELb0ELb0ELb0ELb0ELi2ELi4ELi4ELi4ELb0EEENS1_24CollectiveEpilogueBwdGQAISA_fSD_Li256ELb0ELb0EEENS1_19SingleTileSchedulerILb0ELb0ELb0ELi128EEEEEEEEEvNT_6ParamsE$_ZN4cute3eso3ESOILb0ELb0EJNS_6LayoutINS_5tupleIJNS3_IJNS_1CILi8EEENS4_ILi1EEEEEENS4_ILi2EEEEEENS3_IJNS3_IJS6_NS4_ILi0EEEEEEiEEEEEiEEC2ERKSD_RKi) ;  /* 0xfffddaf000007944 */ /* 0x026fea0003c3ffff */
[----:B------:R-:W2:Y:S01]  /*27ff0*/  LDL.64 R36, [R1+0x758] ;  /* 0x0007580001247983 */ /* 0x000ea20000100a00 */
[----:B-1----:R-:W-:Y:S02]  /*28000*/  MOV R38, R60 ;  /* 0x0000003c00267202 */ /* 0x002fe40000000f00 */
[----:B------:R-:W-:Y:S01]  /*28010*/  MOV R46, 0x28040 ;  /* 0x00028040002e7802 */ /* 0x000fe20000000f00 */
[----:B--2---:R-:W-:-:S04]  /*28020*/  IMAD.WIDE R2, R37, 0x2, R28 ;  /* 0x0000000225027825 */ /* 0x004fc800078e021c */
[----:B------:R-:W-:Y:S05]  /*28030*/  CALL.REL.NOINC `($_ZN7cutlass13device_kernelIN5flash19enable_sm80_to_sm89INS1_16FlashAttnBwdSm80INS1_25CollectiveMainloopBwdSm80ILi2ELi2EN4cute5tupleIJNS5_1CILi128EEES8_NS7_ILi64EEEEEENS_6half_tEfNS_4arch4Sm80ELb0ELb1ELb1ELb0ELb0ELb0ELb0ELb0ELi2ELi4ELi4ELi4ELb0EEENS1_24CollectiveEpilogueBwdGQAISA_fSD_Li256ELb0ELb0EEENS1_19SingleTileSchedulerILb0ELb0ELb0ELi128EEEEEEEEEvNT_6ParamsE$_ZN4cute8smem_ptrIPN7cutlass6half_tEECI1NS_12iter_adaptorIS3_S4_EEES3_) ;  /* 0xfffe052000007944 */ /* 0x000fea0003c3ffff */
        /* <DEDUP_REMOVED lines=9> */
[----:B-1----:R-:W-:Y:S02]  /*280d0*/  MOV R3, 0x1 ;  /* 0x0000000100037802 */ /* 0x002fe40000000f00 */
[----:B------:R-:W-:Y:S02]  /*280e0*/  MOV R46, 0x28100 ;  /* 0x00028100002e7802 */ /* 0x000fe40000000f00 */
[----:B--2--5:R-:W-:Y:S05]  /*280f0*/  CALL.REL.NOINC `($_ZN7cutlass13device_kernelIN5flash19enable_sm80_to_sm89INS1_16FlashAttnBwdSm80INS1_25CollectiveMainloopBwdSm80ILi2ELi2EN4cute5tupleIJNS5_1CILi128EEES8_NS7_ILi64EEEEEENS_6half_tEfNS_4arch4Sm80ELb0ELb1ELb1ELb0ELb0ELb0ELb0ELb0ELi2ELi4ELi4ELi4ELb0EEENS1_24CollectiveEpilogueBwdGQAISA_fSD_Li256ELb0ELb0EEENS1_19SingleTileSchedulerILb0ELb0ELb0ELi128EEEEEEEEEvNT_6ParamsE$_ZN4cute3eso3ESOILb1ELb0EJNS_10UnderscoreES2_iEEC2ERKS2_S5_RKi) ;  /* 0xfffde2e000007944 */ /* 0x024fea0003c3ffff */
[----:B-1----:R-:W2:Y:S01]  /*28100*/  LDL R3, [R1+0x758] ;  /* 0x0007580001037983 */ /* 0x002ea20000100800 */
[----:B------:R-:W-:Y:S01]  /*28110*/  IMAD.MOV.U32 R79, RZ, RZ, R60 ;  /* 0x000000ffff4f7224 */ /* 0x000fe200078e003c */
[----:B------:R-:W-:-:S02]  /*28120*/  MOV R36, 0x28150 ;  /* 0x0002815000247802 */ /* 0x000fc40000000f00 */
[----:B--2---:R-:W-:Y:S02]  /*28130*/  SHF.L.U32 R3, R3, 0x2, RZ ;  /* 0x0000000203037819 */ /* 0x004fe400000006ff */
[----:B------:R-:W-:Y:S05]  /*28140*/  CALL.REL.NOINC `($_ZN7cutlass13device_kernelIN5flash19enable_sm80_to_sm89INS1_16FlashAttnBwdSm80INS1_25CollectiveMainloopBwdSm80ILi2ELi2EN4cute5tupleIJNS5_1CILi128EEES8_NS7_ILi64EEEEEENS_6half_tEfNS_4arch4Sm80ELb0ELb1ELb1ELb0ELb0ELb0ELb0ELb0ELi2ELi4ELi4ELi4ELb0EEENS1_24CollectiveEpilogueBwdGQAISA_fSD_Li256ELb0ELb0EEENS1_19SingleTileSchedulerILb0ELb0ELb0ELi128EEEEEEEEEvNT_6ParamsE$_ZN4cute3eso3ESOILb1ELb0EJNS_6LayoutINS_5tupleIJNS3_IJNS3_IJNS_1CILi4EEENS4_ILi2EEEEEENS4_ILi1EEEEEES6_EEENS3_IJNS3_IJNS3_IJS8_NS4_ILi32EEEEEENS4_ILi0EEEEEENS4_ILi64EEEEEEEEiEEC2ERKSH_RKi) ;  /* 0xfffdeb7000007944 */ /* 0x000fea0003c3ffff */
[----:B-1----:R-:W2:Y:S01]  /*28150*/  LDL R3, [R1+0x758] ;  /* 0x0007580001037983 */ /* 0x002ea20000100800 */
[----:B------:R-:W-:Y:S02]  /*28160*/  MOV R79, R60 ;  /* 0x0000003c004f7202 */ /* 0x000fe40000000f00 */
[----:B------:R-:W-:Y:S01]  /*28170*/  MOV R36, 0x281b0 ;  /* 0x000281b000247802 */ /* 0x000fe20000000f00 */
[----:B--2---:R-:W-:-:S05]  /*28180*/  IMAD.WIDE R2, R3, 0x2, R22 ;  /* 0x0000000203027825 */ /* 0x004fca00078e0216 */
[----:B------:R-:W-:Y:S02]  /*28190*/  MOV R38, R2 ;  /* 0x0000000200267202 */ /* 0x000fe40000000f00 */
[----:B------:R-:W-:Y:S05]  /*281a0*/  CALL.REL.NOINC `($_ZN7cutlass13device_kernelIN5flash19enable_sm80_to_sm89INS1_16FlashAttnBwdSm80INS1_25CollectiveMainloopBwdSm80ILi2ELi2EN4cute5tupleIJNS5_1CILi128EEES8_NS7_ILi64EEEEEENS_6half_tEfNS_4arch4Sm80ELb0ELb1ELb1ELb0ELb0ELb0ELb0ELb0ELi2ELi4ELi4ELi4ELb0EEENS1_24CollectiveEpilogueBwdGQAISA_fSD_Li256ELb0ELb0EEENS1_19SingleTileSchedulerILb0ELb0ELb0ELi128EEEEEEEEEvNT_6ParamsE$_ZN4cute3eso3ESOILb1ELb0EJNS_6LayoutINS_5tupleIJNS3_IJNS3_IJNS_1CILi4EEENS4_ILi2EEEEEENS4_ILi1EEEEEES6_EEENS3_IJNS3_IJNS3_IJS8_NS4_ILi32EEEEEENS4_ILi0EEEEEENS4_ILi64EEEEEEEENS_10ViewEngineIPN7cutlass6half_tEEEEEC2ERKSH_RKSM_) ;  /* 0xfffdeab000007944 */ /* 0x000fea0003c3ffff */
[----:B-1----:R1:W5:Y:S01]  /*281b0*/  LDL.64 R2, [R1+0x758] ;  /* 0x0007580001027983 */ /* 0x0023620000100a00 */
[----:B------:R-:W-:-:S03]  /*281c0*/  MOV R36, 0x281e0 ;  /* 0x000281e000247802 */ /* 0x000fc60000000f00 */
[----:B-1---5:R-:W-:Y:S05]  /*281d0*/  CALL.REL.NOINC `($_ZN7cutlass13device_kernelIN5flash19enable_sm80_to_sm89INS1_16FlashAttnBwdSm80INS1_25CollectiveMainloopBwdSm80ILi2ELi2EN4cute5tupleIJNS5_1CILi128EEES8_NS7_ILi64EEEEEENS_6half_tEfNS_4arch4Sm80ELb0ELb1ELb1ELb0ELb0ELb0ELb0ELb0ELi2ELi4ELi4ELi4ELb0EEENS1_24CollectiveEpilogueBwdGQAISA_fSD_Li256ELb0ELb0EEENS1_19SingleTileSchedulerILb0ELb0ELb0ELi128EEEEEEEEEvNT_6ParamsE$_ZZN4cute4takeILi1ELi2ENS_5tupleIJNS1_IJNS_1CILi1EEENS2_ILi0EEEEEEiEEEEEDaRKT1_ENKUlDpRKT_E_clIJiEEEDaSD_) ;  /* 0xfffe0b5000007944 */ /* 0x022fea0003c3ffff */
[----:B------:R-:W-:Y:S02]  /*281e0*/  MOV R79, R60 ;  /* 0x0000003c004f7202 */ /* 0x000fe40000000f00 */
[----:B------:R-:W-:Y:S02]  /*281f0*/  MOV R38, 0x28210 ;  /* 0x0002821000267802 */ /* 0x000fe40000000f00 */
[----:B------:R-:W-:Y:S05]  /*28200*/  CALL.REL.NOINC `($_ZN7cutlass13device_kernelIN5flash19enable_sm80_to_sm89INS1_16FlashAttnBwdSm80INS1_25CollectiveMainloopBwdSm80ILi2ELi2EN4cute5tupleIJNS5_1CILi128EEES8_NS7_ILi64EEEEEENS_6half_tEfNS_4arch4Sm80ELb0ELb1ELb1ELb0ELb0ELb0ELb0ELb0ELi2ELi4ELi4ELi4ELb0EEENS1_24CollectiveEpilogueBwdGQAISA_fSD_Li256ELb0ELb0EEENS1_19SingleTileSchedulerILb0ELb0ELb0ELi128EEEEEEEEEvNT_6ParamsE$_ZN4cute3eso3ESOILb1ELb0EJNS_5tupleIJNS_1CILi1EEENS3_ILi0EEEEEENS2_IJiEEEEEC2ERKS6_RKS7_) ;  /* 0xfffde8c000007944 */ /* 0x000fea0003c3ffff */
[----:B-1----:R1:W5:Y:S01]  /*28210*/  LDL R37, [R1+0x758] ;  /* 0x0007580001257983 */ /* 0x0023620000100800 */
[----:B------:R-:W-:Y:S02]  /*28220*/  MOV R79, R60 ;  /* 0x0000003c004f7202 */ /* 0x000fe40000000f00 */
[----:B------:R-:W-:Y:S02]  /*28230*/  MOV R38, 0x28250 ;  /* 0x0002825000267802 */ /* 0x000fe40000000f00 */
[----:B-1---5:R-:W-:Y:S05]  /*28240*/  CALL.REL.NOINC `($_ZN7cutlass13device_kernelIN5flash19enable_sm80_to_sm89INS1_16FlashAttnBwdSm80INS1_25CollectiveMainloopBwdSm80ILi2ELi2EN4cute5tupleIJNS5_1CILi128EEES8_NS7_ILi64EEEEEENS_6half_tEfNS_4arch4Sm80ELb0ELb1ELb1ELb0ELb0ELb0ELb0ELb0ELi2ELi4ELi4ELi4ELb0EEENS1_24CollectiveEpilogueBwdGQAISA_fSD_Li256ELb0ELb0EEENS1_19SingleTileSchedulerILb0ELb0ELb0ELi128EEEEEEEEEvNT_6ParamsE$_ZN4cute5tupleIJNS0_IJNS0_IJNS_1CILi8EEENS1_ILi1EEEEEENS0_IJNS1_ILi2EEEEEEEEENS0_IJNS0_IJS3_NS1_ILi0EEEEEENS0_IJiEEEEEEEEC2ERKS7_RKSB_) ;  /* 0xfffdff2000007944 */ /* 0x022fea0003c3ffff */
[----:B------:R2:W5:Y:S01]  /*28250*/  LDL R40, [R1+0x758] ;  /* 0x0007580001287983 */ /* 0x0005620000100800 */
[----:B------:R-:W-:Y:S01]  /*28260*/  IMAD.MOV.U32 R79, RZ, RZ, R60 ;  /* 0x000000ffff4f7224 */ /* 0x000fe200078e003c */
[----:B------:R-:W-:Y:S02]  /*28270*/  MOV R80, R59 ;  /* 0x0000003b00507202 */ /* 0x000fe40000000f00 */
[----:B------:R2:W-:Y:S01]  /*28280*/  STL.64 [R1+0x770], R4 ;  /* 0x0007700401007387 */ /* 0x0005e20000100a00 */
[----:B------:R-:W-:-:S03]  /*28290*/  MOV R38, 0x282b0 ;  /* 0x000282b000267802 */ /* 0x000fc60000000f00 */
[----:B-12--5:R-:W-:Y:S05]  /*282a0*/  CALL.REL.NOINC `($_ZN7cutlass13device_kernelIN5flash19enable_sm80_to_sm89INS1_16FlashAttnBwdSm80INS1_25CollectiveMainloopBwdSm80ILi2ELi2EN4cute5tupleIJNS5_1CILi128EEES8_NS7_ILi64EEEEEENS_6half_tEfNS_4arch4Sm80ELb0ELb1ELb1ELb0ELb0ELb0ELb0ELb0ELi2ELi4ELi4ELi4ELb0EEENS1_24CollectiveEpilogueBwdGQAISA_fSD_Li256ELb0ELb0EEENS1_19SingleTileSchedulerILb0ELb0ELb0ELi128EEEEEEEEEvNT_6ParamsE$_ZN4cute3eso3ESOILb0ELb0EJNS_6LayoutINS_5tupleIJNS3_IJNS_1CILi8EEENS4_ILi1EEEEEENS3_IJNS4_ILi2EEEEEEEEENS3_IJNS3_IJS6_NS4_ILi0EEEEEENS3_IJiEEEEEEEENS_10ViewEngineINS_8smem_ptrIPN7cutlass6half_tEEEEEEEC2ERKSF_RKSM_) ;  /* 0xfffdd75000007944 */ /* 0x026fea0003c3ffff */
[----:B------:R2:W5:Y:S04]  /*282b0*/  LDL R15, [R1+0x758] ;  /* 0x00075800010f7983 */ /* 0x0005680000100800 */
[----:B------:R2:W5:Y:S01]  /*282c0*/  LDL.64 R4, [R1+0x760] ;  /* 0x0007600001047983 */ /* 0x0005620000100a00 */
[----:B------:R-:W-:-:S02]  /*282d0*/  MOV R79, R60 ;  /* 0x0000003c004f7202 */ /* 0x000fc40000000f00 */
[----:B------:R-:W-:Y:S02]  /*282e0*/  MOV R38, 0x28300 ;  /* 0x0002830000267802 */ /* 0x000fe40000000f00 */
[----:B-12--5:R-:W-:Y:S05]  /*282f0*/  CALL.REL.NOINC `($_ZN7cutlass13device_kernelIN5flash19enable_sm80_to_sm89INS1_16FlashAttnBwdSm80INS1_25CollectiveMainloopBwdSm80ILi2ELi2EN4cute5tupleIJNS5_1CILi128EEES8_NS7_ILi64EEEEEENS_6half_tEfNS_4arch4Sm80ELb0ELb1ELb1ELb0ELb0ELb0ELb0ELb0ELi2ELi4ELi4ELi4ELb0EEENS1_24CollectiveEpilogueBwdGQAISA_fSD_Li256ELb0ELb0EEENS1_19SingleTileSchedulerILb0ELb0ELb0ELi128EEEEEEEEEvNT_6ParamsE$_ZN4cute3eso3ESOILb1ELb0EJNS_6LayoutINS_5tupleIJNS3_IJNS3_IJNS_1CILi4EEENS4_ILi2EEEEEENS4_ILi1EEEEEENS3_IJS6_EEEEEENS3_IJNS3_IJNS3_IJS8_NS4_ILi32EEEEEENS4_ILi0EEEEEENS3_IJNS4_ILi64EEEEEEEEEEENS_10ViewEngineIPN7cutlass6half_tEEEEEC2ERKSJ_RKSO_) ;  /* 0xfffde92000007944 */ /* 0x026fea0003c3ffff */
[----:B-1----:R1:W5:Y:S01]  /*28300*/  LDL.64 R2, [R1+0x758] ;  /* 0x0007580001027983 */ /* 0x0023620000100a00 */
[----:B------:R-:W-:Y:S02]  /*28310*/  MOV R79, R60 ;  /* 0x0000003c004f7202 */ /* 0x000fe40000000f00 */
[----:B------:R-:W-:Y:S02]  /*28320*/  MOV R38, 0x28340 ;  /* 0x0002834000267802 */ /* 0x000fe40000000f00 */
[----:B-1---5:R-:W-:Y:S05]  /*28330*/  CALL.REL.NOINC `($_ZN7cutlass13device_kernelIN5flash19enable_sm80_to_sm89INS1_16FlashAttnBwdSm80INS1_25CollectiveMainloopBwdSm80ILi2ELi2EN4cute5tupleIJNS5_1CILi128EEES8_NS7_ILi64EEEEEENS_6half_tEfNS_4arch4Sm80ELb0ELb1ELb1ELb0ELb0ELb0ELb0ELb0ELi2ELi4ELi4ELi4ELb0EEENS1_24CollectiveEpilogueBwdGQAISA_fSD_Li256ELb0ELb0EEENS1_19SingleTileSchedulerILb0ELb0ELb0ELi128EEEEEEEEEvNT_6ParamsE$_ZN4cute3eso3ESOILb1ELb0EJNS_6LayoutINS_5tupleIJNS3_IJNS3_IJNS3_IJNS_1CILi4EEENS4_ILi2EEEEEENS4_ILi1EEEEEES8_EEENS3_IJNS3_IJNS3_IJS8_S8_EEES8_EEES6_EEEEEENS3_IJNS3_IJNS3_IJNS3_IJS8_NS4_ILi32EEEEEENS4_ILi0EEEEEESH_EEENS3_IJNS3_IJNS3_IJSH_SH_EEESH_EEENS4_ILi64EEEEEEEEEEENS_10ViewEngineIPN7cutlass6half_tEEEEEC2ERKSP_RKSU_) ;  /* 0xfffde7d000007944 */ /* 0x022fea0003c3ffff */
[----:B-1----:R1:W5:Y:S01]  /*28340*/  LDL.64 R2, [R1+0x758] ;  /* 0x0007580001027983 */ /* 0x0023620000100a00 */
[----:B------:R-:W-:Y:S02]  /*28350*/  MOV R80, R60 ;  /* 0x0000003c00507202 */ /* 0x000fe40000000f00 */
[----:B------:R-:W-:Y:S02]  /*28360*/  MOV R16, 0x28380 ;  /* 0x0002838000107802 */ /* 0x000fe40000000f00 */
[----:B-1---5:R-:W-:Y:S05]  /*28370*/  CALL.REL.NOINC `($_ZN7cutlass13device_kernelIN5flash19enable_sm80_to_sm89INS1_16FlashAttnBwdSm80INS1_25CollectiveMainloopBwdSm80ILi2ELi2EN4cute5tupleIJNS5_1CILi128EEES8_NS7_ILi64EEEEEENS_6half_tEfNS_4arch4Sm80ELb0ELb1ELb1ELb0ELb0ELb0ELb0ELb0ELi2ELi4ELi4ELi4ELb0EEENS1_24CollectiveEpilogueBwdGQAISA_fSD_Li256ELb0ELb0EEENS1_19SingleTileSchedulerILb0ELb0ELb0ELi128EEEEEEEEEvNT_6ParamsE$_ZN4cute5tupleIJNS0_IJNS_1CILi2EEEEEENS0_IJiEEEEEC2ERKS3_RKS4_) ;  /* 0xfffdff9000007944 */ /* 0x022fea0003c3ffff */
[----:B------:R-:W2:Y:S01]  /*28380*/  LDL R6, [R1+0x758] ;  /* 0x0007580001067983 */ /* 0x000ea20000100800 */
[----:B------:R-:W-:Y:S02]  /*28390*/  MOV R79, R59 ;  /* 0x0000003b004f7202 */ /* 0x000fe40000000f00 */
[----:B-1----:R-:W-:Y:S01]  /*283a0*/  MOV R14, 0x283d0 ;  /* 0x000283d0000e7802 */ /* 0x002fe20000000f00 */
[----:B--2---:R1:W-:Y:S04]  /*283b0*/  STL [R1+0x770], R6 ;  /* 0x0007700601007387 */ /* 0x0043e80000100800 */
[----:B-1----:R-:W-:Y:S05]  /*283c0*/  CALL.REL.NOINC `($_ZN7cutlass13device_kernelIN5flash19enable_sm80_to_sm89INS1_16FlashAttnBwdSm80INS1_25CollectiveMainloopBwdSm80ILi2ELi2EN4cute5tupleIJNS5_1CILi128EEES8_NS7_ILi64EEEEEENS_6half_tEfNS_4arch4Sm80ELb0ELb1ELb1ELb0ELb0ELb0ELb0ELb0ELi2ELi4ELi4ELi4ELb0EEENS1_24CollectiveEpilogueBwdGQAISA_fSD_Li256ELb0ELb0EEENS1_19SingleTileSchedulerILb0ELb0ELb0ELi128EEEEEEEEEvNT_6ParamsE$_ZZN4cute14logical_divideINS_5tupleIJNS1_IJNS_1CILi8EEENS2_ILi1EEEEEENS1_IJNS2_ILi2EEEEEEEEENS1_IJNS1_IJS4_NS2_ILi0EEEEEENS1_IJiEEEEEENS1_IJS5_NS_6LayoutIS4_S9_EEEEEEEDaRKNSD_IT_T0_EERKT1_ENKUlRKT_RKT0_E_clINSD_IS7_SB_EESE_EEDaSQ_ST_) ;  /* 0xfffe083000007944 */ /* 0x002fea0003c3ffff */
[----:B------:R-:W-:Y:S02]  /*283d0*/  MOV R14, R60 ;  /* 0x0000003c000e7202 */ /* 0x000fe40000000f00 */
[----:B------:R-:W-:-:S02]  /*283e0*/  MOV R16, 0x28400 ;  /* 0x0002840000107802 */ /* 0x000fc40000000f00 */
[----:B-----5:R-:W-:Y:S05]  /*283f0*/  CALL.REL.NOINC `($_ZN7cutlass13device_kernelIN5flash19enable_sm80_to_sm89INS1_16FlashAttnBwdSm80INS1_25CollectiveMainloopBwdSm80ILi2ELi2EN4cute5tupleIJNS5_1CILi128EEES8_NS7_ILi64EEEEEENS_6half_tEfNS_4arch4Sm80ELb0ELb1ELb1ELb0ELb0ELb0ELb0ELb0ELi2ELi4ELi4ELi4ELb0EEENS1_24CollectiveEpilogueBwdGQAISA_fSD_Li256ELb0ELb0EEENS1_19SingleTileSchedulerILb0ELb0ELb0ELi128EEEEEEEEEvNT_6ParamsE$_ZN4cute3eso3ESOILb1ELb0EJNS_5tupleIJNS2_IJNS_1CILi1EEENS3_ILi0EEEEEENS2_IJS5_S5_EEEEEENS2_IJS5_iEEEEEC2ERKS8_RKS9_) ;  /* 0xfffde61000007944 */ /* 0x020fea0003c3ffff */
[----:B-1----:R1:W5:Y:S01]  /*28400*/  LDL R15, [R1+0x758] ;  /* 0x00075800010f7983 */ /* 0x0023620000100800 */
[----:B------:R-:W-:-:S02]  /*28410*/  MOV R80, R60 ;  /* 0x0000003c00507202 */ /* 0x000fc40000000f00 */
[----:B------:R-:W-:Y:S02]  /*28420*/  MOV R16, 0x28440 ;  /* 0x0002844000107802 */ /* 0x000fe40000000f00 */
[----:B-1---5:R-:W-:Y:S05]  /*28430*/  CALL.REL.NOINC `($_ZN7cutlass13device_kernelIN5flash19enable_sm80_to_sm89INS1_16FlashAttnBwdSm80INS1_25CollectiveMainloopBwdSm80ILi2ELi2EN4cute5tupleIJNS5_1CILi128EEES8_NS7_ILi64EEEEEENS_6half_tEfNS_4arch4Sm80ELb0ELb1ELb1ELb0ELb0ELb0ELb0ELb0ELi2ELi4ELi4ELi4ELb0EEENS1_24CollectiveEpilogueBwdGQAISA_fSD_Li256ELb0ELb0EEENS1_19SingleTileSchedulerILb0ELb0ELb0ELi128EEEEEEEEEvNT_6ParamsE$_ZN4cute5tupleIJNS0_IJNS0_IJNS0_IJNS_1CILi8EEENS1_ILi1EEEEEENS0_IJS3_S3_EEEEEENS0_IJS3_NS1_ILi2EEEEEEEEENS0_IJNS0_IJNS0_IJS3_NS1_ILi0EEEEEENS0_IJSA_SA_EEEEEENS0_IJSA_iEEEEEEEEC2ERKS9_RKSF_) ;  /* 0xfffdfa9000007944 */ /* 0x022fea0003c3ffff */
[----:B-1----:R1:W5:Y:S01]  /*28440*/  LDL R15, [R1+0x758] ;  /* 0x00075800010f7983 */ /* 0x0023620000100800 */
[----:B------:R-:W-:Y:S02]  /*28450*/  MOV R14, R60 ;  /* 0x0000003c000e7202 */ /* 0x000fe40000000f00 */
[----:B------:R-:W-:Y:S02]  /*28460*/  MOV R16, 0x28480 ;  /* 0x0002848000107802 */ /* 0x000fe40000000f00 */
[----:B-1---5:R-:W-:Y:S05]  /*28470*/  CALL.REL.NOINC `($_ZN7cutlass13device_kernelIN5flash19enable_sm80_to_sm89INS1_16FlashAttnBwdSm80INS1_25CollectiveMainloopBwdSm80ILi2ELi2EN4cute5tupleIJNS5_1CILi128EEES8_NS7_ILi64EEEEEENS_6half_tEfNS_4arch4Sm80ELb0ELb1ELb1ELb0ELb0ELb0ELb0ELb0ELi2ELi4ELi4ELi4ELb0EEENS1_24CollectiveEpilogueBwdGQAISA_fSD_Li256ELb0ELb0EEENS1_19SingleTileSchedulerILb0ELb0ELb0ELi128EEEEEEEEEvNT_6ParamsE$_ZN4cute3eso3ESOILb1ELb0EJNS_5tupleIJNS2_IJNS_1CILi1EEENS3_ILi0EEEEEENS2_IJS5_S5_EEEEEENS2_IJS5_iEEEEEC2ERKS8_RKS9_) ;  /* 0xfffde59000007944 */ /* 0x022fea0003c3ffff */
[----:B-1----:R1:W5:Y:S01]  /*28480*/  LDL R15, [R1+0x758] ;  /* 0x00075800010f7983 */ /* 0x0023620000100800 */
[----:B------:R-:W-:Y:S02]  /*28490*/  MOV R79, R60 ;  /* 0x0000003c004f7202 */ /* 0x000fe40000000f00 */
[----:B------:R-:W-:Y:S02]  /*284a0*/  MOV R16, 0x284c0 ;  /* 0x000284c000107802 */ /* 0x000fe40000000f00 */
[----:B-1---5:R-:W-:Y:S05]  /*284b0*/  CALL.REL.NOINC `($_ZN7cutlass13device_kernelIN5flash19enable_sm80_to_sm89INS1_16FlashAttnBwdSm80INS1_25CollectiveMainloopBwdSm80ILi2ELi2EN4cute5tupleIJNS5_1CILi128EEES8_NS7_ILi64EEEEEENS_6half_tEfNS_4arch4Sm80ELb0ELb1ELb1ELb0ELb0ELb0ELb0ELb0ELi2ELi4ELi4ELi4ELb0EEENS1_24CollectiveEpilogueBwdGQAISA_fSD_Li256ELb0ELb0EEENS1_19SingleTileSchedulerILb0ELb0ELb0ELi128EEEEEEEEEvNT_6ParamsE$_ZN4cute3eso3ESOILb1ELb0EJNS_5tupleIJNS_1CILi0EEES4_EEEiEEC2ERKS5_RKi) ;  /* 0xfffde5d000007944 */ /* 0x022fea0003c3ffff */
[----:B-1----:R1:W5:Y:S01]  /*284c0*/  LDL R15, [R1+0x758] ;  /* 0x00075800010f7983 */ /* 0x0023620000100800 */
[----:B------:R-:W-:Y:S02]  /*284d0*/  MOV R79, R60 ;  /* 0x0000003c004f7202 */ /* 0x000fe40000000f00 */
[----:B------:R-:W-:Y:S02]  /*284e0*/  MOV R16, 0x28500 ;  /* 0x0002850000107802 */ /* 0x000fe40000000f00 */
[----:B-1---5:R-:W-:Y:S05]  /*284f0*/  CALL.REL.NOINC `($_ZN7cutlass13device_kernelIN5flash19enable_sm80_to_sm89INS1_16FlashAttnBwdSm80INS1_25CollectiveMainloopBwdSm80ILi2ELi2EN4cute5tupleIJNS5_1CILi128EEES8_NS7_ILi64EEEEEENS_6half_tEfNS_4arch4Sm80ELb0ELb1ELb1ELb0ELb0ELb0ELb0ELb0ELi2ELi4ELi4ELi4ELb0EEENS1_24CollectiveEpilogueBwdGQAISA_fSD_Li256ELb0ELb0EEENS1_19SingleTileSchedulerILb0ELb0ELb0ELi128EEEEEEEEEvNT_6ParamsE$_ZN4cute3eso3ESOILb1ELb0EJNS_5tupleIJNS2_IJNS_1CILi1EEENS3_ILi0EEEEEES5_EEENS2_IJNS2_IJS5_S5_EEEiEEEEEC2ERKS7_RKS9_) ;  /* 0xfffde55000007944 */ /* 0x022fea0003c3ffff */
[----:B-1----:R1:W5:Y:S01]  /*28500*/  LDL R15, [R1+0x758] ;  /* 0x00075800010f7983 */ /* 0x0023620000100800 */
[----:B------:R-:W-:-:S02]  /*28510*/  MOV R79, R60 ;  /* 0x0000003c004f7202 */ /* 0x000fc40000000f00 */
[----:B------:R-:W-:Y:S02]  /*28520*/  MOV R16, 0x28540 ;  /* 0x0002854000107802 */ /* 0x000fe40000000f00 */
[----:B-1---5:R-:W-:Y:S05]  /*28530*/  CALL.REL.NOINC `($_ZN7cutlass13device_kernelIN5flash19enable_sm80_to_sm89INS1_16FlashAttnBwdSm80INS1_25CollectiveMainloopBwdSm80ILi2ELi2EN4cute5tupleIJNS5_1CILi128EEES8_NS7_ILi64EEEEEENS_6half_tEfNS_4arch4Sm80ELb0ELb1ELb1ELb0ELb0ELb0ELb0ELb0ELi2ELi4ELi4ELi4ELb0EEENS1_24CollectiveEpilogueBwdGQAISA_fSD_Li256ELb0ELb0EEENS1_19SingleTileSchedulerILb0ELb0ELb0ELi128EEEEEEEEEvNT_6ParamsE$_ZN4cute5tupleIJNS0_IJNS0_IJNS0_IJNS_1CILi8EEENS1_ILi1EEEEEES3_EEENS0_IJNS0_IJS3_S3_EEENS1_ILi2EEEEEEEEENS0_IJNS0_IJNS0_IJS3_NS1_ILi0EEEEEESA_EEENS0_IJNS0_IJSA_SA_EEEiEEEEEEEEC2ERKS9_RKSF_) ;  /* 0xfffdf9d000007944 */ /* 0x022fea0003c3ffff */
[----:B------:R2:W5:Y:S01]  /*28540*/  LDL R34, [R1+0x758] ;  /* 0x0007580001227983 */ /* 0x0005620000100800 */
[----:B------:R-:W-:Y:S01]  /*28550*/  IMAD.MOV.U32 R79, RZ, RZ, R60 ;  /* 0x000000ffff4f7224 */ /* 0x000fe200078e003c */
[----:B------:R-:W-:Y:S02]  /*28560*/  MOV R80, R59 ;  /* 0x0000003b00507202 */ /* 0x000fe40000000f00 */
[----:B------:R2:W-:Y:S01]  /*28570*/  STL.64 [R1+0x770], R4 ;  /* 0x0007700401007387 */ /* 0x0005e20000100a00 */
[----:B------:R-:W-:-:S03]  /*28580*/  MOV R16, 0x285a0 ;  /* 0x000285a000107802 */ /* 0x000fc60000000f00 */
[----:B-12--5:R-:W-:Y:S05]  /*28590*/  CALL.REL.NOINC `($_ZN7cutlass13device_kernelIN5flash19enable_sm80_to_sm89INS1_16FlashAttnBwdSm80INS1_25CollectiveMainloopBwdSm80ILi2ELi2EN4cute5tupleIJNS5_1CILi128EEES8_NS7_ILi64EEEEEENS_6half_tEfNS_4arch4Sm80ELb0ELb1ELb1ELb0ELb0ELb0ELb0ELb0ELi2ELi4ELi4ELi4ELb0EEENS1_24CollectiveEpilogueBwdGQAISA_fSD_Li256ELb0ELb0EEENS1_19SingleTileSchedulerILb0ELb0ELb0ELi128EEEEEEEEEvNT_6ParamsE$_ZN4cute3eso3ESOILb0ELb0EJNS_6LayoutINS_5tupleIJNS3_IJNS3_IJNS_1CILi8EEENS4_ILi1EEEEEES6_EEENS3_IJNS3_IJS6_S6_EEENS4_ILi2EEEEEEEEENS3_IJNS3_IJNS3_IJS6_NS4_ILi0EEEEEESD_EEENS3_IJNS3_IJSD_SD_EEEiEEEEEEEENS_10ViewEngineINS_8smem_ptrIPN7cutlass6half_tEEEEEEEC2ERKSJ_RKSQ_) ;  /* 0xfffdcef000007944 */ /* 0x026fea0003c3ffff */
[----:B------:R2:W5:Y:S04]  /*285a0*/  LDL R6, [R1+0x758] ;  /* 0x0007580001067983 */ /* 0x0005680000100800 */
        /* <DEDUP_REMOVED lines=149> */
[----:B------:R-:W-:-:S02]  /*28f00*/  IMAD.MOV.U32 R3, RZ, RZ, RZ ;  /* 0x000000ffff037224 */ /* 0x000fc400078e00ff */
        /* <DEDUP_REMOVED lines=9> */
[----:B------:R-:W-:Y:S05]  /*28fa0*/  CALL.REL.NOINC `($_ZN7cutlass13device_kernelIN5flash19enable_sm80_to_sm89INS1_16FlashAttnBwdSm80INS1_25CollectiveMainloopBwdSm80ILi2ELi2EN4cute5tupleIJNS5_1CILi128EEES8_NS7_ILi64EEEEEENS_6half_tEfNS_4arch4Sm80ELb0ELb1ELb1ELb0ELb0ELb0ELb0ELb0ELi2ELi4ELi4ELi4ELb0EEENS1_24CollectiveEpilogueBwdGQAISA_fSD_Li256ELb0ELb0EEENS1_19SingleTileSchedulerILb0ELb0ELb0ELi128EEEEEEEEEvNT_6ParamsE$_ZN4cute3eso3ESOILb1ELb0EJNS_6LayoutINS_5tupleIJNS3_IJNS_1CILi2EEES5_S5_EEES5_EEENS3_IJNS3_IJNS4_ILi1EEES5_NS4_ILi4EEEEEENS4_ILi64EEEEEEEEiEEC2ERKSD_RKi) ;  /* 0xfffde5e000007944 */ /* 0x000fea0003c3ffff */
[----:B-1----:R-:W2:Y:S01]  /*28fb0*/  LDL R3, [R1+0x758] ;  /* 0x0007580001037983 */ /* 0x002ea20000100800 */
[----:B------:R-:W-:Y:S01]  /*28fc0*/  MOV R4, 0x29000 ;  /* 0x0002900000047802 */ /* 0x000fe20000000f00 */
[----:B--2---:R-:W-:-:S05]  /*28fd0*/  IMAD.WIDE R2, R3, 0x2, R30 ;  /* 0x0000000203027825 */ /* 0x004fca00078e021e */
[----:B------:R-:W-:Y:S02]  /*28fe0*/  MOV R6, R2 ;  /* 0x0000000200067202 */ /* 0x000fe40000000f00 */
[----:B------:R-:W-:Y:S05]  /*28ff0*/  CALL.REL.NOINC `($_ZN7cutlass13device_kernelIN5flash19enable_sm80_to_sm89INS1_16FlashAttnBwdSm80INS1_25CollectiveMainloopBwdSm80ILi2ELi2EN4cute5tupleIJNS5_1CILi128EEES8_NS7_ILi64EEEEEENS_6half_tEfNS_4arch4Sm80ELb0ELb1ELb1ELb0ELb0ELb0ELb0ELb0ELi2ELi4ELi4ELi4ELb0EEENS1_24CollectiveEpilogueBwdGQAISA_fSD_Li256ELb0ELb0EEENS1_19SingleTileSchedulerILb0ELb0ELb0ELi128EEEEEEEEEvNT_6ParamsE$_ZN4cute3eso3ESOILb1ELb0EJNS_6LayoutINS_5tupleIJNS3_IJNS_1CILi2EEES5_S5_EEES5_EEENS3_IJNS3_IJNS4_ILi1EEES5_NS4_ILi4EEEEEENS4_ILi64EEEEEEEENS_10ViewEngineIPN7cutlass6half_tEEEEEC2ERKSD_RKSI_) ;  /* 0xfffde54000007944 */ /* 0x000fea0003c3ffff */
[----:B------:R2:W5:Y:S01]  /*29000*/  LDL.64 R34, [R1+0x758] ;  /* 0x0007580001227983 */ /* 0x0005620000100a00 */
[----:B------:R-:W-:Y:S01]  /*29010*/  IMAD.MOV.U32 R79, RZ, RZ, R60 ;  /* 0x000000ffff4f7224 */ /* 0x000fe200078e003c */
[----:B------:R-:W-:Y:S02]  /*29020*/  MOV R3, RZ ;  /* 0x000000ff00037202 */ /* 0x000fe40000000f00 */
[----:B------:R-:W-:Y:S02]  /*29030*/  MOV R46, 0x29050 ;  /* 0x00029050002e7802 */ /* 0x000fe40000000f00 */
[----:B-12--5:R-:W-:Y:S05]  /*29040*/  CALL.REL.NOINC `($_ZN7cutlass13device_kernelIN5flash19enable_sm80_to_sm89INS1_16FlashAttnBwdSm80INS1_25CollectiveMainloopBwdSm80ILi2ELi2EN4cute5tupleIJNS5_1CILi128EEES8_NS7_ILi64EEEEEENS_6half_tEfNS_4arch4Sm80ELb0ELb1ELb1ELb0ELb0ELb0ELb0ELb0ELi2ELi4ELi4ELi4ELb0EEENS1_24CollectiveEpilogueBwdGQAISA_fSD_Li256ELb0ELb0EEENS1_19SingleTileSchedulerILb0ELb0ELb0ELi128EEEEEEEEEvNT_6ParamsE$_ZN4cute3eso3ESOILb1ELb0EJNS_10UnderscoreES2_iEEC2ERKS2_S5_RKi) ;  /* 0xfffdd39000007944 */ /* 0x026fea0003c3ffff */
[----:B-1----:R-:W2:Y:S01]  /*29050*/  LDL R3, [R1+0x758] ;  /* 0x0007580001037983 */ /* 0x002ea20000100800 */
[----:B------:R-:W-:Y:S02]  /*29060*/  MOV R4, 0x29090 ;  /* 0x0002909000047802 */ /* 0x000fe40000000f00 */
[----:B--2---:R-:W-:Y:S02]  /*29070*/  SHF.L.U32 R3, R3, 0x2, RZ ;  /* 0x0000000203037819 */ /* 0x004fe400000006ff */
[----:B------:R-:W-:Y:S05]  /*29080*/  CALL.REL.NOINC `($_ZN7cutlass13device_kernelIN5flash19enable_sm80_to_sm89INS1_16FlashAttnBwdSm80INS1_25CollectiveMainloopBwdSm80ILi2ELi2EN4cute5tupleIJNS5_1CILi128EEES8_NS7_ILi64EEEEEENS_6half_tEfNS_4arch4Sm80ELb0ELb1ELb1ELb0ELb0ELb0ELb0ELb0ELi2ELi4ELi4ELi4ELb0EEENS1_24CollectiveEpilogueBwdGQAISA_fSD_Li256ELb0ELb0EEENS1_19SingleTileSchedulerILb0ELb0ELb0ELi128EEEEEEEEEvNT_6ParamsE$_ZN4cute3eso3ESOILb1ELb0EJNS_6LayoutINS_5tupleIJNS3_IJNS_1CILi2EEES5_EEES6_EEENS3_IJNS3_IJNS4_ILi1EEES5_EEENS3_IJNS4_ILi32EEENS4_ILi64EEEEEEEEEEEiEEC2ERKSE_RKi) ;  /* 0xfffde3e000007944 */ /* 0x000fea0003c3ffff */
[----:B-1----:R-:W2:Y:S01]  /*29090*/  LDL R3, [R1+0x758] ;  /* 0x0007580001037983 */ /* 0x002ea20000100800 */
[----:B------:R-:W-:Y:S01]  /*290a0*/  MOV R4, 0x290e0 ;  /* 0x000290e000047802 */ /* 0x000fe20000000f00 */
[----:B--2---:R-:W-:-:S05]  /*290b0*/  IMAD.WIDE R2, R3, 0x2, R20 ;  /* 0x0000000203027825 */ /* 0x004fca00078e0214 */
[----:B------:R-:W-:Y:S02]  /*290c0*/  MOV R6, R2 ;  /* 0x0000000200067202 */ /* 0x000fe40000000f00 */
[----:B------:R-:W-:Y:S05]  /*290d0*/  CALL.REL.NOINC `($_ZN7cutlass13device_kernelIN5flash19enable_sm80_to_sm89INS1_16FlashAttnBwdSm80INS1_25CollectiveMainloopBwdSm80ILi2ELi2EN4cute5tupleIJNS5_1CILi128EEES8_NS7_ILi64EEEEEENS_6half_tEfNS_4arch4Sm80ELb0ELb1ELb1ELb0ELb0ELb0ELb0ELb0ELi2ELi4ELi4ELi4ELb0EEENS1_24CollectiveEpilogueBwdGQAISA_fSD_Li256ELb0ELb0EEENS1_19SingleTileSchedulerILb0ELb0ELb0ELi128EEEEEEEEEvNT_6ParamsE$_ZN4cute3eso3ESOILb1ELb0EJNS_6LayoutINS_5tupleIJNS3_IJNS_1CILi2EEES5_EEES6_EEENS3_IJNS3_IJNS4_ILi1EEES5_EEENS3_IJNS4_ILi32EEENS4_ILi64EEEEEEEEEEENS_10ViewEngineIPN7cutlass6half_tEEEEEC2ERKSE_RKSJ_) ;  /* 0xfffde34000007944 */ /* 0x000fea0003c3ffff */
[----:B------:R2:W5:Y:S04]  /*290e0*/  LDL.64 R40, [R1+0x758] ;  /* 0x0007580001287983 */ /* 0x0005680000100a00 */
[----:B------:R2:W-:Y:S02]  /*290f0*/  STL [R1+0x770], RZ ;  /* 0x000770ff01007387 */ /* 0x0005e40000100800 */
.L_x_2835:
        /* <DEDUP_REMOVED lines=200> */
[----:B-1----:R-:W-:Y:S05]  /*29d80*/  CALL.REL.NOINC `($_ZN7cutlass13device_kernelIN5flash19enable_sm80_to_sm89INS1_16FlashAttnBwdSm80INS1_25CollectiveMainloopBwdSm80ILi2ELi2EN4cute5tupleIJNS5_1CILi128EEES8_NS7_ILi64EEEEEENS_6half_tEfNS_4arch4Sm80ELb0ELb1ELb1ELb0ELb0ELb0ELb0ELb0ELi2ELi4ELi4ELi4ELb0EEENS1_24CollectiveEpilogueBwdGQAISA_fSD_Li256ELb0ELb0EEENS1_19SingleTileSchedulerILb0ELb0ELb0ELi128EEEEEEEEEvNT_6ParamsE$_ZN4cute3eso3ESOILb1ELb0EJNS_10UnderscoreES2_iEEC2ERKS2_S5_RKi) ;  /* 0xfffdc65000007944 */ /* 0x002fea0003c3ffff */
        /* <DEDUP_REMOVED lines=448> */
[----:B------:R-:W-:Y:S02]  /*2b990*/  MOV R4, R30 ;  /* 0x0000001e00047202 */ /* 0x000fe40000000f00 */
[----:B------:R-:W-:-:S05]  /*2b9a0*/  MOV R5, R31 ;  /* 0x0000001f00057202 */ /* 0x000fca0000000f00 */
[----:B--2---:R-:W-:Y:S01]  /*2b9b0*/  IMAD.WIDE R2, R2, 0x2, R4 ;  /* 0x0000000202027825 */ /* 0x004fe200078e0204 */
[----:B------:R-:W-:-:S04]  /*2b9c0*/  MOV R4, 0x2b9f0 ;  /* 0x0002b9f000047802 */ /* 0x000fc80000000f00 */
[----:B------:R-:W-:Y:S02]  /*2b9d0*/  MOV R6, R2 ;  /* 0x0000000200067202 */ /* 0x000fe40000000f00 */
[----:B------:R-:W-:Y:S05]  /*2b9e0*/  CALL.REL.NOINC `($_ZN7cutlass13device_kernelIN5flash19enable_sm80_to_sm89INS1_16FlashAttnBwdSm80INS1_25CollectiveMainloopBwdSm80ILi2ELi2EN4cute5tupleIJNS5_1CILi128EEES8_NS7_ILi64EEEEEENS_6half_tEfNS_4arch4Sm80ELb0ELb1ELb1ELb0ELb0ELb0ELb0ELb0ELi2ELi4ELi4ELi4ELb0EEENS1_24CollectiveEpilogueBwdGQAISA_fSD_Li256ELb0ELb0EEENS1_19SingleTileSchedulerILb0ELb0ELb0ELi128EEEEEEEEEvNT_6ParamsE$_ZN4cute3eso3ESOILb1ELb0EJNS_6LayoutINS_5tupleIJNS3_IJNS_1CILi2EEES5_S5_EEES5_EEENS3_IJNS3_IJNS4_ILi1EEES5_NS4_ILi4EEEEEENS4_ILi64EEEEEEEENS_10ViewEngineIPN7cutlass6half_tEEEEEC2ERKSD_RKSI_) ;  /* 0xfffdbb5000007944 */ /* 0x000fea0003c3ffff */
[----:B------:R2:W5:Y:S01]  /*2b9f0*/  LDL.64 R34, [R1+0x758] ;  /* 0x0007580001227983 */ /* 0x0005620000100a00 */
[----:B------:R-:W-:Y:S01]  /*2ba00*/  IMAD.MOV.U32 R79, RZ, RZ, R60 ;  /* 0x000000ffff4f7224 */ /* 0x000fe200078e003c */
[----:B------:R-:W-:Y:S02]  /*2ba10*/  MOV R3, 0x1 ;  /* 0x0000000100037802 */ /* 0x000fe40000000f00 */
        /* <DEDUP_REMOVED lines=13> */
.L_x_2836:
        /* <DEDUP_REMOVED lines=669> */
.L_x_2837:
        /* <DEDUP_REMOVED lines=202> */
[----:B------:R-:W-:Y:S05]  /*2f160*/  CALL.REL.NOINC `($_ZN7cutlass13device_kernelIN5flash19enable_sm80_to_sm89INS1_16FlashAttnBwdSm80INS1_25CollectiveMainloopBwdSm80ILi2ELi2EN4cute5tupleIJNS5_1CILi128EEES8_NS7_ILi64EEEEEENS_6half_tEfNS_4arch4Sm80ELb0ELb1ELb1ELb0ELb0ELb0ELb0ELb0ELi2ELi4ELi4ELi4ELb0EEENS1_24CollectiveEpilogueBwdGQAISA_fSD_Li256ELb0ELb0EEENS1_19SingleTileSchedulerILb0ELb0ELb0ELi128EEEEEEEEEvNT_6ParamsE$_ZN4cute3eso3ESOILb1ELb0EJNS_10UnderscoreES2_iEEC2ERKS2_S5_RKi) ;  /* 0xfffd727000007944 */ /* 0x000fea0003c3ffff */
        /* <DEDUP_REMOVED lines=468> */
.L_x_2838:
        /* <DEDUP_REMOVED lines=671> */
.L_x_2839:
        /* <DEDUP_REMOVED lines=671> */
.L_x_2840:
        /* <DEDUP_REMOVED lines=629> */
[----:B------:R-:W-:Y:S01]  /*389e0*/  IMAD.MOV.U32 R14, RZ, RZ, R6 ;  /* 0x000000ffff0e7224 */ /* 0x000fe200078e0006 */
[----:B------:R-:W-:Y:S01]  /*389f0*/  MOV R15, R7 ;  /* 0x00000007000f7202 */ /* 0x000fe20000000f00 */
[----:B------:R-:W-:Y:S01]  /*38a00*/  IMAD.MOV.U32 R79, RZ, RZ, R60 ;  /* 0x000000ffff4f7224 */ /* 0x000fe200078e003c */
[----:B------:R-:W-:-:S02]  /*38a10*/  MOV R16, 0x38a30 ;  /* 0x00038a3000107802 */ /* 0x000fc40000000f00 */
[----:B-12--5:R-:W-:Y:S05]  /*38a20*/  CALL.REL.NOINC `($_ZN7cutlass13device_kernelIN5flash19enable_sm80_to_sm89INS1_16FlashAttnBwdSm80INS1_25CollectiveMainloopBwdSm80ILi2ELi2EN4cute5tupleIJNS5_1CILi128EEES8_NS7_ILi64EEEEEENS_6half_tEfNS_4arch4Sm80ELb0ELb1ELb1ELb0ELb0ELb0ELb0ELb0ELi2ELi4ELi4ELi4ELb0EEENS1_24CollectiveEpilogueBwdGQAISA_fSD_Li256ELb0ELb0EEENS1_19SingleTileSchedulerILb0ELb0ELb0ELi128EEEEEEEEEvNT_6ParamsE$_ZN4cute3eso3ESOILb1ELb0EJNS_6LayoutINS_5tupleIJNS3_IJNS3_IJNS_1CILi2EEES5_EEENS4_ILi1EEEEEEEEENS3_IJNS3_IJNS3_IJS7_NS4_ILi16EEEEEENS4_ILi0EEEEEEEEEEENS_10ViewEngineIPjEEEEC2ERKSF_RKSI_) ;  /* 0xfffce12000007944 */ /* 0x026fea0003c3ffff */
        /* <DEDUP_REMOVED lines=16> */
[----:B-1----:R-:W2:Y:S02]  /*38b30*/  LDL R3, [R1+0x758] ;  /* 0x0007580001037983 */ /* 0x002ea40000100800 */
        /* <DEDUP_REMOVED lines=20> */
.L_x_2841:
        /* <DEDUP_REMOVED lines=228> */
.L_x_2842:
        /* <DEDUP_REMOVED lines=244> */
[----:B--2--5:R-:W-:Y:S05]  /*3aa00*/  CALL.REL.NOINC `($_ZN7cutlass13device_kernelIN5flash19enable_sm80_to_sm89INS1_16FlashAttnBwdSm80INS1_25CollectiveMainloopBwdSm80ILi2ELi2EN4cute5tupleIJNS5_1CILi128EEES8_NS7_ILi64EEEEEENS_6half_tEfNS_4arch4Sm80ELb0ELb1ELb1ELb0ELb0ELb0ELb0ELb0ELi2ELi4ELi4ELi4ELb0EEENS1_24CollectiveEpilogueBwdGQAISA_fSD_Li256ELb0ELb0EEENS1_19SingleTileSchedulerILb0ELb0ELb0ELi128EEEEEEEEEvNT_6ParamsE$_ZZZN5flash25CollectiveMainloopBwdSm80ILi2ELi2EN4cute5tupleIJNS1_1CILi128EEES4_NS3_ILi64EEEEEEN7cutlass6half_tEfNS7_4arch4Sm80ELb0ELb1ELb1ELb0ELb0ELb0ELb0ELb0ELi2ELi4ELi4ELi4ELb0EE3mmaINS_16FlashAttnBwdSm80ISB_NS_24CollectiveEpilogueBwdGQAIS6_fSA_Li256ELb0ELb0EEENS_19SingleTileSchedulerILb0ELb0ELb0ELi128EEEE13SharedStorageENS1_6TensorINS1_11ArrayEngineIfLm32EEENS1_6LayoutINS2_IJNS2_IJNS3_ILi2EEESO_EEESO_NS3_ILi4EEEEEENS2_IJNS2_IJNS3_ILi1EEESO_EEESQ_NS3_ILi8EEEEEEEEEEEEbRKNSB_6ParamsERT0_S12_iNS2_IJiiiEEERT_ENKUliT_E_clIZSC_ISJ_SX_EbS10_S12_S12_iS13_S15_EUlRS16_iE_EEDaiS16_ENKUlT_E_clIZSC_ISJ_SX_EbS10_S12_S12_iS13_S15_EUlvE0_EEDaS1B_) ;  /* 0x0000d54000007944 */ /* 0x024fea0003c00000 */
[----:B------:R-:W-:Y:S05]  /*3aa10*/  BSYNC B1 ;  /* 0x0000000000017941 */ /* 0x000fea0003800000 */
.L_x_2843:
[----:B-12---:R-:W2:Y:S01]  /*3aa20*/  LDL.64 R2, [R61+0x188] ;  /* 0x000188003d027983 */ /* 0x006ea20000100a00 */
[----:B------:R-:W-:-:S03]  /*3aa30*/  ULDC.64 UR4, c[0x0][0x118] ;  /* 0x0000460000047ab9 */ /* 0x000fc60000000a00 */
[----:B------:R1:W5:Y:S04]  /*3aa40*/  LDL.64 R34, [R61+0xc8] ;  /* 0x0000c8003d227983 */ /* 0x0003680000100a00 */
[----:B--2---:R-:W5:Y:S01]  /*3aa50*/  LD.E.64 R2, [R2.64] ;  /* 0x0000000402027980 */ /* 0x004f62000c101b00 */
[----:B------:R-:W-:Y:S02]  /*3aa60*/  MOV R38, R60 ;  /* 0x0000003c00267202 */ /* 0x000fe40000000f00 */
[----:B------:R-:W-:Y:S02]  /*3aa70*/  MOV R46, 0x3aa90 ;  /* 0x0003aa90002e7802 */ /* 0x000fe40000000f00 */
[----:B-1-345:R-:W-:Y:S05]  /*3aa80*/  CALL.REL.NOINC `($_ZN7cutlass13device_kernelIN5flash19enable_sm80_to_sm89INS1_16FlashAttnBwdSm80INS1_25CollectiveMainloopBwdSm80ILi2ELi2EN4cute5tupleIJNS5_1CILi128EEES8_NS7_ILi64EEEEEENS_6half_tEfNS_4arch4Sm80ELb0ELb1ELb1ELb0ELb0ELb0ELb0ELb0ELi2ELi4ELi4ELi4ELb0EEENS1_24CollectiveEpilogueBwdGQAISA_fSD_Li256ELb0ELb0EEENS1_19SingleTileSchedulerILb0ELb0ELb0ELi128EEEEEEEEEvNT_6ParamsE$_ZN4cute8smem_ptrIPN7cutlass6half_tEECI1NS_12iter_adaptorIS3_S4_EEES3_) ;  /* 0xfffcdad000007944 */ /* 0x03afea0003c3ffff */
[----:B-1----:R1:W5:Y:S01]  /*3aa90*/  LDL.64 R2, [R1+0x758] ;  /* 0x0007580001027983 */ /* 0x0023620000100a00 */
        /* <DEDUP_REMOVED lines=111> */
[----:B-1----:R-:W-:Y:S05]  /*3b190*/  CALL.REL.NOINC `($_ZN7cutlass13device_kernelIN5flash19enable_sm80_to_sm89INS1_16FlashAttnBwdSm80INS1_25CollectiveMainloopBwdSm80ILi2ELi2EN4cute5tupleIJNS5_1CILi128EEES8_NS7_ILi64EEEEEENS_6half_tEfNS_4arch4Sm80ELb0ELb1ELb1ELb0ELb0ELb0ELb0ELb0ELi2ELi4ELi4ELi4ELb0EEENS1_24CollectiveEpilogueBwdGQAISA_fSD_Li256ELb0ELb0EEENS1_19SingleTileSchedulerILb0ELb0ELb0ELi128EEEEEEEEEvNT_6ParamsE$_ZN4cute3eso3ESOILb1ELb0EJNS_1CILi8EEEiiiNS2_ILi144EEENS2_ILi512EEEEEC2ERKS3_RKiSA_SA_RKS4_RKS5_) ;  /* 0xfffcb7d000007944 */ /* 0x002fea0003c3ffff */
        /* <DEDUP_REMOVED lines=57> */
[----:B--2---:R1:W-:Y:S04]  /*3b530*/  STL.64 [R1+0x770], R2 ;  /* 0x0007700201007387 */ /* 0x0043e80000100a00 */
        /* <DEDUP_REMOVED lines=41> */
[----:B------:R-:W-:Y:S01]  /*3b7d0*/  IMAD.SHL.U32 R8, R0, 0x2000, RZ ;  /* 0x0000200000087824 */ /* 0x000fe200078e00ff */
[----:B------:R-:W-:-:S02]  /*3b7e0*/  MOV R0, R72 ;  /* 0x0000004800007202 */ /* 0x000fc40000000f00 */
[----:B------:R-:W-:Y:S02]  /*3b7f0*/  MOV R4, 0x3b820 ;  /* 0x0003b82000047802 */ /* 0x000fe40000000f00 */
        /* <DEDUP_REMOVED lines=13> */
[----:B--2---:R1:W-:Y:S04]  /*3b8d0*/  STL.64 [R1+0x770], R6 ;  /* 0x0007700601007387 */ /* 0x0043e80000100a00 */
        /* <DEDUP_REMOVED lines=30> */
[----:B--2---:R1:W-:Y:S04]  /*3bac0*/  STL [R73], R12 ;  /* 0x0000000c49007387 */ /* 0x0043e80000100800 */
[----:B------:R1:W-:Y:S02]  /*3bad0*/  STL [R73+0x4], R13 ;  /* 0x0000040d49007387 */ /* 0x0003e40000100800 */
        /* <DEDUP_REMOVED lines=14> */
[----:B------:R-:W-:-:S02]  /*3bbc0*/  MOV R6, 0x3bbe0 ;  /* 0x0003bbe000067802 */ /* 0x000fc40000000f00 */
[----:B------:R-:W-:Y:S05]  /*3bbd0*/  CALL.REL.NOINC `($_ZN7cutlass13device_kernelIN5flash19enable_sm80_to_sm89INS1_16FlashAttnBwdSm80INS1_25CollectiveMainloopBwdSm80ILi2ELi2EN4cute5tupleIJNS5_1CILi128EEES8_NS7_ILi64EEEEEENS_6half_tEfNS_4arch4Sm80ELb0ELb1ELb1ELb0ELb0ELb0ELb0ELb0ELi2ELi4ELi4ELi4ELb0EEENS1_24CollectiveEpilogueBwdGQAISA_fSD_Li256ELb0ELb0EEENS1_19SingleTileSchedulerILb0ELb0ELb0ELi128EEEEEEEEEvNT_6ParamsE$_ZZN4cute13to_mixed_bitsINS_5tupleIJNS1_IJNS_1CILi4EEENS2_ILi8EEEEEES3_NS2_ILi1EEEEEENS1_IJNS1_IJNS2_ILi128EEENS2_ILi0EEEEEENS2_ILi16EEES9_EEENS1_IJNS1_IJiiEEEiS9_EEEEEDaRKT_RKT0_RKT1_ENKUlDpRKT_E_clIJNS_9MixedBitsILj0ELj384EEENSU_ILj0ELj48EEENS2_ILj0EEEEEEDaSR_) ;  /* 0xfffccf5000007944 */ /* 0x000fea0003c3ffff */
[----:B------:R-:W-:Y:S02]  /*3bbe0*/  SHF.R.S32.HI R7, RZ, 0x1f, R2 ;  /* 0x0000001fff077819 */ /* 0x000fe40000011402 */
[----:B------:R-:W-:-:S02]  /*3bbf0*/  LOP3.LUT R3, R3, 0x1b0, RZ, 0xc0, !PT ;  /* 0x000001b003037812 */ /* 0x000fc400078ec0ff */
[----:B------:R-:W-:Y:S02]  /*3bc00*/  LEA.HI R2, R7, R2, RZ, 0x2 ;  /* 0x0000000207027211 */ /* 0x000fe400078f10ff */
        /* <DEDUP_REMOVED lines=17> */
[----:B--2---:R1:W-:Y:S04]  /*3bd20*/  STL.64 [R1+0x770], R8 ;  /* 0x0007700801007387 */ /* 0x0043e80000100a00 */
        /* <DEDUP_REMOVED lines=22> */
[----:B--2--5:R-:W-:Y:S05]  /*3be90*/  CALL.REL.NOINC `($_ZN7cutlass13device_kernelIN5flash19enable_sm80_to_sm89INS1_16FlashAttnBwdSm80INS1_25CollectiveMainloopBwdSm80ILi2ELi2EN4cute5tupleIJNS5_1CILi128EEES8_NS7_ILi64EEEEEENS_6half_tEfNS_4arch4Sm80ELb0ELb1ELb1ELb0ELb0ELb0ELb0ELb0ELi2ELi4ELi4ELi4ELb0EEENS1_24CollectiveEpilogueBwdGQAISA_fSD_Li256ELb0ELb0EEENS1_19SingleTileSchedulerILb0ELb0ELb0ELi128EEEEEEEEEvNT_6ParamsE$_ZN4cute3eso3ESOILb1ELb0EJNS_6LayoutINS_5tupleIJNS3_IJNS_1CILi8EEENS4_ILi1EEEEEENS4_ILi2EEES5_EEENS3_IJNS3_IJS6_NS4_ILi0EEEEEENS4_ILi64EEES5_EEEEENS_10ViewEngineIPN7cutlass6half_tEEEEEC2ERKSE_RKSJ_) ;  /* 0xfffcbd6000007944 */ /* 0x024fea0003c3ffff */
[----:B------:R2:W5:Y:S01]  /*3bea0*/  LDL.64 R12, [R1+0x758] ;  /* 0x00075800010c7983 */ /* 0x0005620000100a00 */
[----:B------:R-:W-:Y:S01]  /*3beb0*/  IMAD.MOV.U32 R3, RZ, RZ, R10 ;  /* 0x000000ffff037224 */ /* 0x000fe200078e000a */
[----:B------:R-:W-:Y:S02]  /*3bec0*/  MOV R79, R60 ;  /* 0x0000003c004f7202 */ /* 0x000fe40000000f00 */
        /* <DEDUP_REMOVED lines=159> */
[----:B-1----:R-:W-:Y:S02]  /*3c8c0*/  MOV R2, 0x3c930 ;  /* 0x0003c93000027802 */ /* 0x002fe40000000f00 */
        /* <DEDUP_REMOVED lines=11> */
[----:B-1----:R1:W5:Y:S01]  /*3c980*/  LDL R3, [R1+0x758] ;  /* 0x0007580001037983 */ /* 0x0023620000100800 */
[----:B------:R-:W-:-:S02]  /*3c990*/  MOV R79, R60 ;  /* 0x0000003c004f7202 */ /* 0x000fc40000000f00 */
[----:B------:R-:W-:Y:S02]  /*3c9a0*/  MOV R14, 0x3c9c0 ;  /* 0x0003c9c0000e7802 */ /* 0x000fe40000000f00 */
[----:B-1---5:R-:W-:Y:S05]  /*3c9b0*/  CALL.REL.NOINC `($_ZN7cutlass13device_kernelIN5flash19enable_sm80_to_sm89INS1_16FlashAttnBwdSm80INS1_25CollectiveMainloopBwdSm80ILi2ELi2EN4cute5tupleIJNS5_1CILi128EEES8_NS7_ILi64EEEEEENS_6half_tEfNS_4arch4Sm80ELb0ELb1ELb1ELb0ELb0ELb0ELb0ELb0ELi2ELi4ELi4ELi4ELb0EEENS1_24CollectiveEpilogueBwdGQAISA_fSD_Li256ELb0ELb0EEENS1_19SingleTileSchedulerILb0ELb0ELb0ELi128EEEEEEEEEvNT_6ParamsE$_ZN4cute3eso3ESOILb0ELb1EJNS_6LayoutINS_5tupleIJNS3_IJNS_1CILi8EEENS4_ILi1EEEEEENS4_ILi2EEEEEENS3_IJNS3_IJS6_NS4_ILi0EEEEEEiEEEEESA_EEC2ERKSD_RKSA_) ;  /* 0xfffc987000007944 */ /* 0x022fea0003c3ffff */
[----:B------:R2:W5:Y:S01]  /*3c9c0*/  LDL R36, [R1+0x758] ;  /* 0x0007580001247983 */ /* 0x0005620000100800 */
        /* <DEDUP_REMOVED lines=11> */
[----:B------:R2:W5:Y:S04]  /*3ca80*/  LDL R37, [R1+0x758] ;  /* 0x0007580001257983 */ /* 0x0005680000100800 */
[----:B------:R2:W5:Y:S01]  /*3ca90*/  LDL.64 R14, [R1+0x760] ;  /* 0x00076000010e7983 */ /* 0x0005620000100a00 */
[----:B------:R-:W-:Y:S01]  /*3caa0*/  IMAD.MOV.U32 R79, RZ, RZ, R60 ;  /* 0x000000ffff4f7224 */ /* 0x000fe200078e003c */
[----:B------:R-:W-:Y:S01]  /*3cab0*/  MOV R38, R10 ;  /* 0x0000000a00267202 */ /* 0x000fe20000000f00 */
[----:B-1----:R-:W-:Y:S01]  /*3cac0*/  IMAD.MOV.U32 R3, RZ, RZ, R11 ;  /* 0x000000ffff037224 */ /* 0x002fe200078e000b */
[----:B------:R-:W-:-:S02]  /*3cad0*/  MOV R36, 0x3caf0 ;  /* 0x0003caf000247802 */ /* 0x000fc40000000f00 */
[----:B--2--5:R-:W-:Y:S05]  /*3cae0*/  CALL.REL.NOINC `($_ZN7cutlass13device_kernelIN5flash19enable_sm80_to_sm89INS1_16FlashAttnBwdSm80INS1_25CollectiveMainloopBwdSm80ILi2ELi2EN4cute5tupleIJNS5_1CILi128EEES8_NS7_ILi64EEEEEENS_6half_tEfNS_4arch4Sm80ELb0ELb1ELb1ELb0ELb0ELb0ELb0ELb0ELi2ELi4ELi4ELi4ELb0EEENS1_24CollectiveEpilogueBwdGQAISA_fSD_Li256ELb0ELb0EEENS1_19SingleTileSchedulerILb0ELb0ELb0ELi128EEEEEEEEEvNT_6ParamsE$_ZN4cute3eso3ESOILb1ELb0EJNS_6LayoutINS_5tupleIJNS3_IJNS3_IJNS_1CILi4EEENS4_ILi2EEEEEENS4_ILi1EEEEEES6_EEENS3_IJNS3_IJNS3_IJS8_NS4_ILi32EEEEEENS4_ILi0EEEEEENS4_ILi64EEEEEEEENS_10ViewEngineIPN7cutlass6half_tEEEEEC2ERKSH_RKSM_) ;  /* 0xfffca17000007944 */ /* 0x024fea0003c3ffff */
[----:B-1----:R1:W5:Y:S01]  /*3caf0*/  LDL.64 R2, [R1+0x758] ;  /* 0x0007580001027983 */ /* 0x0023620000100a00 */
        /* <DEDUP_REMOVED lines=31> */
[----:B--2---:R1:W-:Y:S04]  /*3ccf0*/  STL [R73], R16 ;  /* 0x0000001049007387 */ /* 0x0043e80000100800 */
        /* <DEDUP_REMOVED lines=91> */
[----:B-1----:R-:W2:Y:S01]  /*3d2b0*/  LDL R15, [R1+0x758] ;  /* 0x00075800010f7983 */ /* 0x002ea20000100800 */
[----:B------:R-:W-:Y:S02]  /*3d2c0*/  MOV R79, R60 ;  /* 0x0000003c004f7202 */ /* 0x000fe40000000f00 */
[----:B------:R-:W-:Y:S01]  /*3d2d0*/  MOV R16, 0x3d310 ;  /* 0x0003d31000107802 */ /* 0x000fe20000000f00 */
[----:B--2---:R-:W-:-:S05]  /*3d2e0*/  IMAD.WIDE R14, R15, 0x2, R24 ;  /* 0x000000020f0e7825 */ /* 0x004fca00078e0218 */
[----:B------:R-:W-:Y:S02]  /*3d2f0*/  MOV R34, R14 ;  /* 0x0000000e00227202 */ /* 0x000fe40000000f00 */
[----:B------:R-:W-:Y:S05]  /*3d300*/  CALL.REL.NOINC `($_ZN7cutlass13device_kernelIN5flash19enable_sm80_to_sm89INS1_16FlashAttnBwdSm80INS1_25CollectiveMainloopBwdSm80ILi2ELi2EN4cute5tupleIJNS5_1CILi128EEES8_NS7_ILi64EEEEEENS_6half_tEfNS_4arch4Sm80ELb0ELb1ELb1ELb0ELb0ELb0ELb0ELb0ELi2ELi4ELi4ELi4ELb0EEENS1_24CollectiveEpilogueBwdGQAISA_fSD_Li256ELb0ELb0EEENS1_19SingleTileSchedulerILb0ELb0ELb0ELi128EEEEEEEEEvNT_6ParamsE$_ZN4cute3eso3ESOILb1ELb0EJNS_6LayoutINS_5tupleIJNS3_IJNS3_IJNS_1CILi4EEENS4_ILi2EEEEEENS4_ILi1EEEEEEEEENS3_IJNS3_IJNS3_IJS8_NS4_ILi32EEEEEENS4_ILi0EEEEEEEEEEENS_10ViewEngineIPN7cutlass6half_tEEEEEC2ERKSG_RKSL_) ;  /* 0xfffc988000007944 */ /* 0x000fea0003c3ffff */
        /* <DEDUP_REMOVED lines=13> */
[----:B------:R-:W-:-:S02]  /*3d3e0*/  MOV R79, R60 ;  /* 0x0000003c004f7202 */ /* 0x000fc40000000f00 */
[----:B------:R-:W-:Y:S02]  /*3d3f0*/  MOV R16, 0x3d410 ;  /* 0x0003d41000107802 */ /* 0x000fe40000000f00 */
        /* <DEDUP_REMOVED lines=278> */
[----:B------:R2:W5:Y:S01]  /*3e560*/  LDL R14, [R1+0x760] ;  /* 0x00076000010e7983 */ /* 0x0005620000100800 */
        /* <DEDUP_REMOVED lines=29> */
[----:B--2---:R-:W-:-:S05]  /*3e740*/  IMAD R15, R15, 0x2, R14 ;  /* 0x000000020f0f7824 */ /* 0x004fca00078e020e */
        /* <DEDUP_REMOVED lines=2205> */
[----:B------:R-:W4:Y:S04]  /*47120*/  LDL.64 R14, [R61+0x28] ;  /* 0x000028003d0e7983 */ /* 0x000f280000100a00 */
[----:B----4-:R-:W4:Y:S02]  /*47130*/  LD.E R12, [R14.64] ;  /* 0x000000040e0c7980 */ /* 0x010f24000c101900 */
[----:B----4-:R-:W-:-:S02]  /*47140*/  ISETP.GE.AND P0, PT, R12, 0x1, PT ;  /* 0x000000010c00780c */ /* 0x010fc40003f06270 */
        /* <DEDUP_REMOVED lines=9> */
[----:B------:R-:W4:Y:S04]  /*471e0*/  LDL.64 R2, [R61+0x1b0] ;  /* 0x0001b0003d027983 */ /* 0x000f280000100a00 */
[----:B----4-:R-:W4:Y:S02]  /*471f0*/  LD.E R0, [R2.64] ;  /* 0x0000000402007980 */ /* 0x010f24000c101900 */
[----:B----4-:R-:W-:-:S02]  /*47200*/  ISETP.GE.AND P0, PT, R0, 0x1, PT ;  /* 0x000000010000780c */ /* 0x010fc40003f06270 */
[----:B------:R-:W-:-:S04]  /*47210*/  IADD3 R0, R0, 0x1, RZ ;  /* 0x0000000100007810 */ /* 0x000fc80007ffe0ff */
[----:B------:R-:W-:-:S05]  /*47220*/  SEL R0, R0, RZ, !P0 ;  /* 0x000000ff00007207 */ /* 0x000fca0004000000 */
[----:B------:R4:W-:Y:S04]  /*47230*/  ST.E [R2.64], R0 ;  /* 0x0000000002007985 */ /* 0x0009e8000c101904 */
[----:B---3--:R-:W3:Y:S04]  /*47240*/  LDL.64 R6, [R61+0x1b8] ;  /* 0x0001b8003d067983 */ /* 0x008ee80000100a00 */
[----:B---3--:R-:W3:Y:S01]  /*47250*/  LD.E R5, [R6.64] ;  /* 0x0000000406057980 */ /* 0x008ee2000c101900 */
[----:B------:R-:W-:Y:S02]  /*47260*/  IMAD.MOV.U32 R8, RZ, RZ, R64 ;  /* 0x000000ffff087224 */ /* 0x000fe400078e0040 */
[----:B------:R-:W-:Y:S01]  /*47270*/  IMAD.MOV.U32 R9, RZ, RZ, 0x0 ;  /* 0x00000000ff097424 */ /* 0x000fe200078e00ff */
[----:B---3--:R-:W-:-:S02]  /*47280*/  ISETP.GE.AND P0, PT, R5, 0x1, PT ;  /* 0x000000010500780c */ /* 0x008fc40003f06270 */
[----:B------:R-:W-:-:S04]  /*47290*/  IADD3 R5, R5, 0x1, RZ ;  /* 0x0000000105057810 */ /* 0x000fc80007ffe0ff */
[----:B--2---:R-:W-:-:S05]  /*472a0*/  SEL R4, R5, RZ, !P0 ;  /* 0x000000ff05047207 */ /* 0x004fca0004000000 */
[----:B------:R4:W-:Y:S01]  /*472b0*/  ST.E [R6.64], R4 ;  /* 0x0000000406007985 */ /* 0x0009e2000c101904 */
[----:B------:R-:W-:Y:S05]  /*472c0*/  RET.REL.NODEC R8 `(_ZN7cutlass13device_kernelIN5flash19enable_sm80_to_sm89INS1_16FlashAttnBwdSm80INS1_25CollectiveMainloopBwdSm80ILi2ELi2EN4cute5tupleIJNS5_1CILi128EEES8_NS7_ILi64EEEEEENS_6half_tEfNS_4arch4Sm80ELb0ELb1ELb1ELb0ELb0ELb0ELb0ELb0ELi2ELi4ELi4ELi4ELb0EEENS1_24CollectiveEpilogueBwdGQAISA_fSD_Li256ELb0ELb0EEENS1_19SingleTileSchedulerILb0ELb0ELb0ELi128EEEEEEEEEvNT_6ParamsE) ;  /* 0xfffb8d3008007950 */ /* 0x000fea0003c3ffff */
        .type           $_ZN7cutlass13device_kernelIN5flash19enable_sm80_to_sm89INS1_16FlashAttnBwdSm80INS1_25CollectiveMainloopBwdSm80ILi2ELi2EN4cute5tupleIJNS5_1CILi128EEES8_NS7_ILi64EEEEEENS_6half_tEfNS_4arch4Sm80ELb0ELb1ELb1ELb0ELb0ELb0ELb0ELb0ELi2ELi4ELi4ELi4ELb0EEENS1_24CollectiveEpilogueBwdGQAISA_fSD_Li256ELb0ELb0EEENS1_19SingleTileSchedulerILb0ELb0ELb0ELi128EEEEEEEEEvNT_6ParamsE$_ZZN5flash25CollectiveMainloopBwdSm80ILi2ELi2EN4cute5tupleIJNS1_1CILi128EEES4_NS3_ILi64EEEEEEN7cutlass6half_tEfNS7_4arch4Sm80ELb0ELb1ELb1ELb0ELb0ELb0ELb0ELb0ELi2ELi4ELi4ELi4ELb0EE3mmaINS_16FlashAttnBwdSm80ISB_NS_24CollectiveEpilogueBwdGQAIS6_fSA_Li256ELb0ELb0EEENS_19SingleTileSchedulerILb0ELb0ELb0ELi128EEEE13SharedStorageENS1_6TensorINS1_11ArrayEngineIfLm32EEENS1_6LayoutINS2_IJNS2_IJNS3_ILi2EEESO_EEESO_NS3_ILi4EEEEEENS2_IJNS2_IJNS3_ILi1EEESO_EEESQ_NS3_ILi8EEEEEEEEEEEEbRKNSB_6ParamsERT0_S12_iNS2_IJiiiEEERT_ENKUlvE0_clEv,@function
        .size           $_ZN7cutlass13device_kernelIN5flash19enable_sm80_to_sm89INS1_16FlashAttnBwdSm80INS1_25CollectiveMainloopBwdSm80ILi2ELi2EN4cute5tupleIJNS5_1CILi128EEES8_NS7_ILi64EEEEEENS_6half_tEfNS_4arch4Sm80ELb0ELb1ELb1ELb0ELb0ELb0ELb0ELb0ELi2ELi4ELi4ELi4ELb0EEENS1_24CollectiveEpilogueBwdGQAISA_fSD_Li256ELb0ELb0EEENS1_19SingleTileSchedulerILb0ELb0ELb0ELi128EEEEEEEEEvNT_6ParamsE$_ZZN5flash25CollectiveMainloopBwdSm80ILi2ELi2EN4cute5tupleIJNS1_1CILi128EEES4_NS3_ILi64EEEEEEN7cutlass6half_tEfNS7_4arch4Sm80ELb0ELb1ELb1ELb0ELb0ELb0ELb0ELb0ELi2ELi4ELi4ELi4ELb0EE3mmaINS_16FlashAttnBwdSm80ISB_NS_24CollectiveEpilogueBwdGQAIS6_fSA_Li256ELb0ELb0EEENS_19SingleTileSchedulerILb0ELb0ELb0ELi128EEEE13SharedStorageENS1_6TensorINS1_11ArrayEngineIfLm32EEENS1_6LayoutINS2_IJNS2_IJNS3_ILi2EEESO_EEESO_NS3_ILi4EEEEEENS2_IJNS2_IJNS3_ILi1EEESO_EEESQ_NS3_ILi8EEEEEEEEEEEEbRKNSB_6ParamsERT0_S12_iNS2_IJiiiEEERT_ENKUlvE0_clEv,($_ZN7cutlass13device_kernelIN5flash19enable_sm80_to_sm89INS1_16FlashAttnBwdSm80INS1_25CollectiveMainloopBwdSm80ILi2ELi2EN4cute5tupleIJNS5_1CILi128EEES8_NS7_ILi64EEEEEENS_6half_tEfNS_4arch4Sm80ELb0ELb1ELb1ELb0ELb0ELb0ELb0ELb0ELi2ELi4ELi4ELi4ELb0EEENS1_24CollectiveEpilogueBwdGQAISA_fSD_Li256ELb0ELb0EEENS1_19SingleTileSchedulerILb0ELb0ELb0ELi128EEEEEEEEEvNT_6ParamsE$_ZZN5flash25CollectiveMainloopBwdSm80ILi2ELi2EN4cute5tupleIJNS1_1CILi128EEES4_NS3_ILi64EEEEEEN7cutlass6half_tEfNS7_4arch4Sm80ELb0ELb1ELb1ELb0ELb0ELb0ELb0ELb0ELi2ELi4ELi4ELi4ELb0EE3mmaINS_16FlashAttnBwdSm80ISB_NS_24CollectiveEpilogueBwdGQAIS6_fSA_Li256ELb0ELb0EEENS_19SingleTileSchedulerILb0ELb0ELb0ELi128EEEE13SharedStorageENS1_6TensorINS1_11ArrayEngineIfLm32EEENS1_6LayoutINS2_IJNS2_IJNS3_ILi2EEESO_EEESO_NS3_ILi4EEEEEENS2_IJNS2_IJNS3_ILi1EEESO_EEESQ_NS3_ILi8EEEEEEEEEEEEbRKNSB_6ParamsERT0_S12_iNS2_IJiiiEEERT_ENKUlvE_clEv - $_ZN7cutlass13device_kernelIN5flash19enable_sm80_to_sm89INS1_16FlashAttnBwdSm80INS1_25CollectiveMainloopBwdSm80ILi2ELi2EN4cute5tupleIJNS5_1CILi128EEES8_NS7_ILi64EEEEEENS_6half_tEfNS_4arch4Sm80ELb0ELb1ELb1ELb0ELb0ELb0ELb0ELb0ELi2ELi4ELi4ELi4ELb0EEENS1_24CollectiveEpilogueBwdGQAISA_fSD_Li256ELb0ELb0EEENS1_19SingleTileSchedulerILb0ELb0ELb0ELi128EEEEEEEEEvNT_6ParamsE$_ZZN5flash25CollectiveMainloopBwdSm80ILi2ELi2EN4cute5tupleIJNS1_1CILi128EEES4_NS3_ILi64EEEEEEN7cutlass6half_tEfNS7_4arch4Sm80ELb0ELb1ELb1ELb0ELb0ELb0ELb0ELb0ELi2ELi4ELi4ELi4ELb0EE3mmaINS_16FlashAttnBwdSm80ISB_NS_24CollectiveEpilogueBwdGQAIS6_fSA_Li256ELb0ELb0EEENS_19SingleTileSchedulerILb0ELb0ELb0ELi128EEEE13SharedStorageENS1_6TensorINS1_11ArrayEngineIfLm32EEENS1_6LayoutINS2_IJNS2_IJNS3_ILi2EEESO_EEESO_NS3_ILi4EEEEEENS2_IJNS2_IJNS3_ILi1EEESO_EEESQ_NS3_ILi8EEEEEEEEEEEEbRKNSB_6ParamsERT0_S12_iNS2_IJiiiEEERT_ENKUlvE0_clEv)
$_ZN7cutlass13device_kernelIN5flash19enable_sm80_to_sm89INS1_16FlashAttnBwdSm80INS1_25CollectiveMainloopBwdSm80ILi2ELi2EN4cute5tupleIJNS5_1CILi128EEES8_NS7_ILi64EEEEEENS_6half_tEfNS_4arch4Sm80ELb0ELb1ELb1ELb0ELb0ELb0ELb0ELb0ELi2ELi4ELi4ELi4ELb0EEENS1_24CollectiveEpilogueBwdGQAISA_fSD_Li256ELb0ELb0EEENS1_19SingleTileSchedulerILb0ELb0ELb0ELi128EEEEEEEEEvNT_6ParamsE$_ZZN5flash25CollectiveMainloopBwdSm80ILi2ELi2EN4cute5tupleIJNS1_1CILi128EEES4_NS3_ILi64EEEEEEN7cutlass6half_tEfNS7_4arch4Sm80ELb0ELb1ELb1ELb0ELb0ELb0ELb0ELb0ELi2ELi4ELi4ELi4ELb0EE3mmaINS_16FlashAttnBwdSm80ISB_NS_24CollectiveEpilogueBwdGQAIS6_fSA_Li256ELb0ELb0EEENS_19SingleTileSchedulerILb0ELb0ELb0ELi128EEEE13SharedStorageENS1_6TensorINS1_11ArrayEngineIfLm32EEENS1_6LayoutINS2_IJNS2_IJNS3_ILi2EEESO_EEESO_NS3_ILi4EEEEEENS2_IJNS2_IJNS3_ILi1EEESO_EEESQ_NS3_ILi8EEEEEEEEEEEEbRKNSB_6ParamsERT0_S12_iNS2_IJiiiEEERT_ENKUlvE0_clEv:
        /* <DEDUP_REMOVED lines=20> */
[----:B-----5:R5:W3:Y:S04]  /*47410*/  LD.E R43, [R46.64] ;  /* 0x000000042e2b7980 */ /* 0x020ae8000c101900 */
[----:B------:R3:W3:Y:S04]  /*47420*/  LD.E R41, [R92.64] ;  /* 0x000000045c297980 */ /* 0x0006e8000c101900 */
[----:B----4-:R4:W3:Y:S04]  /*47430*/  LD.E.64 R52, [R48.64+0x10] ;  /* 0x0000100430347980 */ /* 0x0108e8000c101b00 */
[----:B-----5:R4:W5:Y:S01]  /*47440*/  LD.E.64 R46, [R48.64+0x18] ;  /* 0x00001804302e7980 */ /* 0x020962000c101b00 */
[----:B-1----:R-:W-:Y:S01]  /*47450*/  IMAD.SHL.U32 R2, R36, 0x80, RZ ;  /* 0x0000008024027824 */ /* 0x002fe200078e00ff */
[----:B--2---:R-:W-:-:S02]  /*47460*/  SHF.R.S32.HI R38, RZ, 0x1f, R36 ;  /* 0x0000001fff267819 */ /* 0x004fc40000011424 */
[----:B----4-:R-:W2:Y:S01]  /*47470*/  LD.E.64 R48, [R48.64+0x8] ;  /* 0x0000080430307980 */ /* 0x010ea2000c101b00 */
[----:B---3--:R-:W-:-:S04]  /*47480*/  LOP3.LUT R39, R39, 0x1, RZ, 0xc0, !PT ;  /* 0x0000000127277812 */ /* 0x008fc800078ec0ff */
[----:B------:R-:W-:Y:S02]  /*47490*/  ISETP.NE.U32.AND P1, PT, R39, 0x1, PT ;  /* 0x000000012700780c */ /* 0x000fe40003f25070 */
[----:B------:R-:W-:-:S04]  /*474a0*/  IADD3 R42, -R43, R42, -R2 ;  /* 0x0000002a2b2a7210 */ /* 0x000fc80007ffe902 */
[----:B------:R-:W-:Y:S01]  /*474b0*/  ISETP.LT.OR P1, PT, R42, 0x1, P1 ;  /* 0x000000012a00780c */ /* 0x000fe20000f21670 */
[-C--:B------:R-:W-:Y:S02]  /*474c0*/  IMAD R37, R53, R36.reuse, RZ ;  /* 0x0000002435257224 */ /* 0x080fe400078e02ff */
[----:B------:R-:W-:-:S04]  /*474d0*/  IMAD.WIDE.U32 R92, R52, R36, RZ ;  /* 0x00000024345c7225 */ /* 0x000fc800078e00ff */
[----:B------:R-:W-:Y:S01]  /*474e0*/  IMAD R37, R52, R38, R37 ;  /* 0x0000002634257224 */ /* 0x000fe200078e0225 */
[----:B------:R-:W-:Y:S02]  /*474f0*/  IADD3 R36, R41, -c[0x0][0x18], RZ ;  /* 0x8000060029247a10 */ /* 0x000fe40007ffe0ff */
[----:B-----5:R-:W-:Y:S01]  /*47500*/  LEA R38, P0, R92, R46, 0x1 ;  /* 0x0000002e5c267211 */ /* 0x020fe200078008ff */
[----:B------:R-:W-:Y:S02]  /*47510*/  IMAD.IADD R37, R93, 0x1, R37 ;  /* 0x000000015d257824 */ /* 0x000fe400078e0225 */
[----:B------:R-:W-:-:S03]  /*47520*/  IMAD R36, R3, 0x4000, R36 ;  /* 0x0000400003247824 */ /* 0x000fc600078e0224 */
[----:B------:R-:W-:-:S05]  /*47530*/  LEA.HI.X R39, R92, R47, R37, 0x1, P0 ;  /* 0x0000002f5c277211 */ /* 0x000fca00000f0c25 */
[----:B------:R-:W-:Y:S01]  /*47540*/  @!PT LDS RZ, [RZ] ;  /* 0x00000000fffff984 */ /* 0x000fe20000000800 */
[----:B------:R-:W-:Y:S01]  /*47550*/  @!PT LDS RZ, [RZ] ;  /* 0x00000000fffff984 */ /* 0x000fe20000000800 */
[----:B------:R-:W-:Y:S01]  /*47560*/  @!PT LDS RZ, [RZ] ;  /* 0x00000000fffff984 */ /* 0x000fe20000000800 */
[----:B------:R1:W-:Y:S04]  /*47570*/  LDGSTS.E.BYPASS.LTC128B.128 [R36], [R38.64], !P1 ;  /* 0x0000000026247fae */ /* 0x0003e8000c901d44 */
[----:B------:R-:W3:Y:S04]  /*47580*/  LD.E.64 R46, [R44.64+0x30] ;  /* 0x000030042c2e7980 */ /* 0x000ee8000c101b00 */
[----:B---3--:R-:W3:Y:S01]  /*47590*/  LD.E.U8 R37, [R46.64] ;  /* 0x000000042e257980 */ /* 0x008ee2000c101100 */
[----:B--2---:R-:W-:-:S05]  /*475a0*/  IMAD.SHL.U32 R41, R48, 0x2, RZ ;  /* 0x0000000230297824 */ /* 0x004fca00078e00ff */
[----:B------:R-:W-:Y:S02]  /*475b0*/  IADD3 R52, P0, R41, R38, RZ ;  /* 0x0000002629347210 */ /* 0x000fe40007f1e0ff */
        /* <DEDUP_REMOVED lines=49> */
.L_x_2845:
[----:B--2---:R-:W-:Y:S05]  /*478d0*/  BSYNC B0 ;  /* 0x0000000000007941 */ /* 0x004fea0003800000 */
.L_x_2844:
[----:B------:R-:W-:Y:S01]  /*478e0*/  MOV R41, 0x0 ;  /* 0x0000000000297802 */ /* 0x000fe20000000f00 */
[----:B------:R-:W0:Y:S03]  /*478f0*/  LDGDEPBAR ;  /* 0x00000000000079af */ /* 0x000e260000000000 */
[----:B------:R-:W-:Y:S05]  /*47900*/  RET.REL.NODEC R40 `(_ZN7cutlass13device_kernelIN5flash19enable_sm80_to_sm89INS1_16FlashAttnBwdSm80INS1_25CollectiveMainloopBwdSm80ILi2ELi2EN4cute5tupleIJNS5_1CILi128EEES8_NS7_ILi64EEEEEENS_6half_tEfNS_4arch4Sm80ELb0ELb1ELb1ELb0ELb0ELb0ELb0ELb0ELi2ELi4ELi4ELi4ELb0EEENS1_24CollectiveEpilogueBwdGQAISA_fSD_Li256ELb0ELb0EEENS1_19SingleTileSchedulerILb0ELb0ELb0ELi128EEEEEEEEEvNT_6ParamsE) ;  /* 0xfffb86f028007950 */ /* 0x000fea0003c3ffff */
        .type           $_ZN7cutlass13device_kernelIN5flash19enable_sm80_to_sm89INS1_16FlashAttnBwdSm80INS1_25CollectiveMainloopBwdSm80ILi2ELi2EN4cute5tupleIJNS5_1CILi128EEES8_NS7_ILi64EEEEEENS_6half_tEfNS_4arch4Sm80ELb0ELb1ELb1ELb0ELb0ELb0ELb0ELb0ELi2ELi4ELi4ELi4ELb0EEENS1_24CollectiveEpilogueBwdGQAISA_fSD_Li256ELb0ELb0EEENS1_19SingleTileSchedulerILb0ELb0ELb0ELi128EEEEEEEEEvNT_6ParamsE$_ZZN5flash25CollectiveMainloopBwdSm80ILi2ELi2EN4cute5tupleIJNS1_1CILi128EEES4_NS3_ILi64EEEEEEN7cutlass6half_tEfNS7_4arch4Sm80ELb0ELb1ELb1ELb0ELb0ELb0ELb0ELb0ELi2ELi4ELi4ELi4ELb0EE3mmaINS_16FlashAttnBwdSm80ISB_NS_24CollectiveEpilogueBwdGQAIS6_fSA_Li256ELb0ELb0EEENS_19SingleTileSchedulerILb0ELb0ELb0ELi128EEEE13SharedStorageENS1_6TensorINS1_11ArrayEngineIfLm32EEENS1_6LayoutINS2_IJNS2_IJNS3_ILi2EEESO_EEESO_NS3_ILi4EEEEEENS2_IJNS2_IJNS3_ILi1EEESO_EEESQ_NS3_ILi8EEEEEEEEEEEEbRKNSB_6ParamsERT0_S12_iNS2_IJiiiEEERT_ENKUlvE_clEv,@function
        .size           $_ZN7cutlass13device_kernelIN5flash19enable_sm80_to_sm89INS1_16FlashAttnBwdSm80INS1_25CollectiveMainloopBwdSm80ILi2ELi2EN4cute5tupleIJNS5_1CILi128EEES8_NS7_ILi64EEEEEENS_6half_tEfNS_4arch4Sm80ELb0ELb1ELb1ELb0ELb0ELb0ELb0ELb0ELi2ELi4ELi4ELi4ELb0EEENS1_24CollectiveEpilogueBwdGQAISA_fSD_Li256ELb0ELb0EEENS1_19SingleTileSchedulerILb0ELb0ELb0ELi128EEEEEEEEEvNT_6ParamsE$_ZZN5flash25CollectiveMainloopBwdSm80ILi2ELi2EN4cute5tupleIJNS1_1CILi128EEES4_NS3_ILi64EEEEEEN7cutlass6half_tEfNS7_4arch4Sm80ELb0ELb1ELb1ELb0ELb0ELb0ELb0ELb0ELi2ELi4ELi4ELi4ELb0EE3mmaINS_16FlashAttnBwdSm80ISB_NS_24CollectiveEpilogueBwdGQAIS6_fSA_Li256ELb0ELb0EEENS_19SingleTileSchedulerILb0ELb0ELb0ELi128EEEE13SharedStorageENS1_6TensorINS1_11ArrayEngineIfLm32EEENS1_6LayoutINS2_IJNS2_IJNS3_ILi2EEESO_EEESO_NS3_ILi4EEEEEENS2_IJNS2_IJNS3_ILi1EEESO_EEESQ_NS3_ILi8EEEEEEEEEEEEbRKNSB_6ParamsERT0_S12_iNS2_IJiiiEEERT_ENKUlvE_clEv,($_ZN7cutlass13device_kernelIN5flash19enable_sm80_to_sm89INS1_16FlashAttnBwdSm80INS1_25CollectiveMainloopBwdSm80ILi2ELi2EN4cute5tupleIJNS5_1CILi128EEES8_NS7_ILi64EEEEEENS_6half_tEfNS_4arch4Sm80ELb0ELb1ELb1ELb0ELb0ELb0ELb0ELb0ELi2ELi4ELi4ELi4ELb0EEENS1_24CollectiveEpilogueBwdGQAISA_fSD_Li256ELb0ELb0EEENS1_19SingleTileSchedulerILb0ELb0ELb0ELi128EEEEEEEEEvNT_6ParamsE$_ZZZN5flash25CollectiveMainloopBwdSm80ILi2ELi2EN4cute5tupleIJNS1_1CILi128EEES4_NS3_ILi64EEEEEEN7cutlass6half_tEfNS7_4arch4Sm80ELb0ELb1ELb1ELb0ELb0ELb0ELb0ELb0ELi2ELi4ELi4ELi4ELb0EE3mmaINS_16FlashAttnBwdSm80ISB_NS_24CollectiveEpilogueBwdGQAIS6_fSA_Li256ELb0ELb0EEENS_19SingleTileSchedulerILb0ELb0ELb0ELi128EEEE13SharedStorageENS1_6TensorINS1_11ArrayEngineIfLm32EEENS1_6LayoutINS2_IJNS2_IJNS3_ILi2EEESO_EEESO_NS3_ILi4EEEEEENS2_IJNS2_IJNS3_ILi1EEESO_EEESQ_NS3_ILi8EEEEEEEEEEEEbRKNSB_6ParamsERT0_S12_iNS2_IJiiiEEERT_ENKUliT_E_clIZSC_ISJ_SX_EbS10_S12_S12_iS13_S15_EUlRS16_iE_EEDaiS16_ENKUlT_E_clIZSC_ISJ_SX_EbS10_S12_S12_iS13_S15_EUlvE0_EEDaS1B_ - $_ZN7cutlass13device_kernelIN5flash19enable_sm80_to_sm89INS1_16FlashAttnBwdSm80INS1_25CollectiveMainloopBwdSm80ILi2ELi2EN4cute5tupleIJNS5_1CILi128EEES8_NS7_ILi64EEEEEENS_6half_tEfNS_4arch4Sm80ELb0ELb1ELb1ELb0ELb0ELb0ELb0ELb0ELi2ELi4ELi4ELi4ELb0EEENS1_24CollectiveEpilogueBwdGQAISA_fSD_Li256ELb0ELb0EEENS1_19SingleTileSchedulerILb0ELb0ELb0ELi128EEEEEEEEEvNT_6ParamsE$_ZZN5flash25CollectiveMainloopBwdSm80ILi2ELi2EN4cute5tupleIJNS1_1CILi128EEES4_NS3_ILi64EEEEEEN7cutlass6half_tEfNS7_4arch4Sm80ELb0ELb1ELb1ELb0ELb0ELb0ELb0ELb0ELi2ELi4ELi4ELi4ELb0EE3mmaINS_16FlashAttnBwdSm80ISB_NS_24CollectiveEpilogueBwdGQAIS6_fSA_Li256ELb0ELb0EEENS_19SingleTileSchedulerILb0ELb0ELb0ELi128EEEE13SharedStorageENS1_6TensorINS1_11ArrayEngineIfLm32EEENS1_6LayoutINS2_IJNS2_IJNS3_ILi2EEESO_EEESO_NS3_ILi4EEEEEENS2_IJNS2_IJNS3_ILi1EEESO_EEESQ_NS3_ILi8EEEEEEEEEEEEbRKNSB_6ParamsERT0_S12_iNS2_IJiiiEEERT_ENKUlvE_clEv)
$_ZN7cutlass13device_kernelIN5flash19enable_sm80_to_sm89INS1_16FlashAttnBwdSm80INS1_25CollectiveMainloopBwdSm80ILi2ELi2EN4cute5tupleIJNS5_1CILi128EEES8_NS7_ILi64EEEEEENS_6half_tEfNS_4arch4Sm80ELb0ELb1ELb1ELb0ELb0ELb0ELb0ELb0ELi2ELi4ELi4ELi4ELb0EEENS1_24CollectiveEpilogueBwdGQAISA_fSD_Li256ELb0ELb0EEENS1_19SingleTileSchedulerILb0ELb0ELb0ELi128EEEEEEEEEvNT_6ParamsE$_ZZN5flash25CollectiveMainloopBwdSm80ILi2ELi2EN4cute5tupleIJNS1_1CILi128EEES4_NS3_ILi64EEEEEEN7cutlass6half_tEfNS7_4arch4Sm80ELb0ELb1ELb1ELb0ELb0ELb0ELb0ELb0ELi2ELi4ELi4ELi4ELb0EE3mmaINS_16FlashAttnBwdSm80ISB_NS_24CollectiveEpilogueBwdGQAIS6_fSA_Li256ELb0ELb0EEENS_19SingleTileSchedulerILb0ELb0ELb0ELi128EEEE13SharedStorageENS1_6TensorINS1_11ArrayEngineIfLm32EEENS1_6LayoutINS2_IJNS2_IJNS3_ILi2EEESO_EEESO_NS3_ILi4EEEEEENS2_IJNS2_IJNS3_ILi1EEESO_EEESQ_NS3_ILi8EEEEEEEEEEEEbRKNSB_6ParamsERT0_S12_iNS2_IJiiiEEERT_ENKUlvE_clEv:
        /* <DEDUP_REMOVED lines=96> */
.L_x_2847:
[----:B---3--:R-:W-:Y:S05]  /*47f10*/  BSYNC B0 ;  /* 0x0000000000007941 */ /* 0x008fea0003800000 */
.L_x_2846:
[----:B------:R-:W-:Y:S01]  /*47f20*/  MOV R5, 0x0 ;  /* 0x0000000000057802 */ /* 0x000fe20000000f00 */
[----:B------:R-:W0:Y:S03]  /*47f30*/  LDGDEPBAR ;  /* 0x00000000000079af */ /* 0x000e260000000000 */
[----:B------:R-:W-:Y:S05]  /*47f40*/  RET.REL.NODEC R4 `(_ZN7cutlass13device_kernelIN5flash19enable_sm80_to_sm89INS1_16FlashAttnBwdSm80INS1_25CollectiveMainloopBwdSm80ILi2ELi2EN4cute5tupleIJNS5_1CILi128EEES8_NS7_ILi64EEEEEENS_6half_tEfNS_4arch4Sm80ELb0ELb1ELb1ELb0ELb0ELb0ELb0ELb0ELi2ELi4ELi4ELi4ELb0EEENS1_24CollectiveEpilogueBwdGQAISA_fSD_Li256ELb0ELb0EEENS1_19SingleTileSchedulerILb0ELb0ELb0ELi128EEEEEEEEEvNT_6ParamsE) ;  /* 0xfffb80b004007950 */ /* 0x000fea0003c3ffff */
        .type           $_ZN7cutlass13device_kernelIN5flash19enable_sm80_to_sm89INS1_16FlashAttnBwdSm80INS1_25CollectiveMainloopBwdSm80ILi2ELi2EN4cute5tupleIJNS5_1CILi128EEES8_NS7_ILi64EEEEEENS_6half_tEfNS_4arch4Sm80ELb0ELb1ELb1ELb0ELb0ELb0ELb0ELb0ELi2ELi4ELi4ELi4ELb0EEENS1_24CollectiveEpilogueBwdGQAISA_fSD_Li256ELb0ELb0EEENS1_19SingleTileSchedulerILb0ELb0ELb0ELi128EEEEEEEEEvNT_6ParamsE$_ZZZN5flash25CollectiveMainloopBwdSm80ILi2ELi2EN4cute5tupleIJNS1_1CILi128EEES4_NS3_ILi64EEEEEEN7cutlass6half_tEfNS7_4arch4Sm80ELb0ELb1ELb1ELb0ELb0ELb0ELb0ELb0ELi2ELi4ELi4ELi4ELb0EE3mmaINS_16FlashAttnBwdSm80ISB_NS_24CollectiveEpilogueBwdGQAIS6_fSA_Li256ELb0ELb0EEENS_19SingleTileSchedulerILb0ELb0ELb0ELi128EEEE13SharedStorageENS1_6TensorINS1_11ArrayEngineIfLm32EEENS1_6LayoutINS2_IJNS2_IJNS3_ILi2EEESO_EEESO_NS3_ILi4EEEEEENS2_IJNS2_IJNS3_ILi1EEESO_EEESQ_NS3_ILi8EEEEEEEEEEEEbRKNSB_6ParamsERT0_S12_iNS2_IJiiiEEERT_ENKUliT_E_clIZSC_ISJ_SX_EbS10_S12_S12_iS13_S15_EUlRS16_iE_EEDaiS16_ENKUlT_E_clIZSC_ISJ_SX_EbS10_S12_S12_iS13_S15_EUlvE0_EEDaS1B_,@function
        .size           $_ZN7cutlass13device_kernelIN5flash19enable_sm80_to_sm89INS1_16FlashAttnBwdSm80INS1_25CollectiveMainloopBwdSm80ILi2ELi2EN4cute5tupleIJNS5_1CILi128EEES8_NS7_ILi64EEEEEENS_6half_tEfNS_4arch4Sm80ELb0ELb1ELb1ELb0ELb0ELb0ELb0ELb0ELi2ELi4ELi4ELi4ELb0EEENS1_24CollectiveEpilogueBwdGQAISA_fSD_Li256ELb0ELb0EEENS1_19SingleTileSchedulerILb0ELb0ELb0ELi128EEEEEEEEEvNT_6ParamsE$_ZZZN5flash25CollectiveMainloopBwdSm80ILi2ELi2EN4cute5tupleIJNS1_1CILi128EEES4_NS3_ILi64EEEEEEN7cutlass6half_tEfNS7_4arch4Sm80ELb0ELb1ELb1ELb0ELb0ELb0ELb0ELb0ELi2ELi4ELi4ELi4ELb0EE3mmaINS_16FlashAttnBwdSm80ISB_NS_24CollectiveEpilogueBwdGQAIS6_fSA_Li256ELb0ELb0EEENS_19SingleTileSchedulerILb0ELb0ELb0ELi128EEEE13SharedStorageENS1_6TensorINS1_11ArrayEngineIfLm32EEENS1_6LayoutINS2_IJNS2_IJNS3_ILi2EEESO_EEESO_NS3_ILi4EEEEEENS2_IJNS2_IJNS3_ILi1EEESO_EEESQ_NS3_ILi8EEEEEEEEEEEEbRKNSB_6ParamsERT0_S12_iNS2_IJiiiEEERT_ENKUliT_E_clIZSC_ISJ_SX_EbS10_S12_S12_iS13_S15_EUlRS16_iE_EEDaiS16_ENKUlT_E_clIZSC_ISJ_SX_EbS10_S12_S12_iS13_S15_EUlvE0_EEDaS1B_,($_ZN7cutlass13device_kernelIN5flash19enable_sm80_to_sm89INS1_16FlashAttnBwdSm80INS1_25CollectiveMainloopBwdSm80ILi2ELi2EN4cute5tupleIJNS5_1CILi128EEES8_NS7_ILi64EEEEEENS_6half_tEfNS_4arch4Sm80ELb0ELb1ELb1ELb0ELb0ELb0ELb0ELb0ELi2ELi4ELi4ELi4ELb0EEENS1_24CollectiveEpilogueBwdGQAISA_fSD_Li256ELb0ELb0EEENS1_19SingleTileSchedulerILb0ELb0ELb0ELi128EEEEEEEEEvNT_6ParamsE$_ZZZN5flash25CollectiveMainloopBwdSm80ILi2ELi2EN4cute5tupleIJNS1_1CILi128EEES4_NS3_ILi64EEEEEEN7cutlass6half_tEfNS7_4arch4Sm80ELb0ELb1ELb1ELb0ELb0ELb0ELb0ELb0ELi2ELi4ELi4ELi4ELb0EE3mmaINS_16FlashAttnBwdSm80ISB_NS_24CollectiveEpilogueBwdGQAIS6_fSA_Li256ELb0ELb0EEENS_19SingleTileSchedulerILb0ELb0ELb0ELi128EEEE13SharedStorageENS1_6TensorINS1_11ArrayEngineIfLm32EEENS1_6LayoutINS2_IJNS2_IJNS3_ILi2EEESO_EEESO_NS3_ILi4EEEEEENS2_IJNS2_IJNS3_ILi1EEESO_EEESQ_NS3_ILi8EEEEEEEEEEEEbRKNSB_6ParamsERT0_S12_iNS2_IJiiiEEERT_ENKUliT_E_clIZSC_ISJ_SX_EbS10_S12_S12_iS13_S15_EUlRS16_iE_EEDaiS16_ENKUlvE0_clEv - $_ZN7cutlass13device_kernelIN5flash19enable_sm80_to_sm89INS1_16FlashAttnBwdSm80INS1_25CollectiveMainloopBwdSm80ILi2ELi2EN4cute5tupleIJNS5_1CILi128EEES8_NS7_ILi64EEEEEENS_6half_tEfNS_4arch4Sm80ELb0ELb1ELb1ELb0ELb0ELb0ELb0ELb0ELi2ELi4ELi4ELi4ELb0EEENS1_24CollectiveEpilogueBwdGQAISA_fSD_Li256ELb0ELb0EEENS1_19SingleTileSchedulerILb0ELb0ELb0ELi128EEEEEEEEEvNT_6ParamsE$_ZZZN5flash25CollectiveMainloopBwdSm80ILi2ELi2EN4cute5tupleIJNS1_1CILi128EEES4_NS3_ILi64EEEEEEN7cutlass6half_tEfNS7_4arch4Sm80ELb0ELb1ELb1ELb0ELb0ELb0ELb0ELb0ELi2ELi4ELi4ELi4ELb0EE3mmaINS_16FlashAttnBwdSm80ISB_NS_24CollectiveEpilogueBwdGQAIS6_fSA_Li256ELb0ELb0EEENS_19SingleTileSchedulerILb0ELb0ELb0ELi128EEEE13SharedStorageENS1_6TensorINS1_11ArrayEngineIfLm32EEENS1_6LayoutINS2_IJNS2_IJNS3_ILi2EEESO_EEESO_NS3_ILi4EEEEEENS2_IJNS2_IJNS3_ILi1EEESO_EEESQ_NS3_ILi8EEEEEEEEEEEEbRKNSB_6ParamsERT0_S12_iNS2_IJiiiEEERT_ENKUliT_E_clIZSC_ISJ_SX_EbS10_S12_S12_iS13_S15_EUlRS16_iE_EEDaiS16_ENKUlT_E_clIZSC_ISJ_SX_EbS10_S12_S12_iS13_S15_EUlvE0_EEDaS1B_)
$_ZN7cutlass13device_kernelIN5flash19enable_sm80_to_sm89INS1_16FlashAttnBwdSm80INS1_25CollectiveMainloopBwdSm80ILi2ELi2EN4cute5tupleIJNS5_1CILi128EEES8_NS7_ILi64EEEEEENS_6half_tEfNS_4arch4Sm80ELb0ELb1ELb1ELb0ELb0ELb0ELb0ELb0ELi2ELi4ELi4ELi4ELb0EEENS1_24CollectiveEpilogueBwdGQAISA_fSD_Li256ELb0ELb0EEENS1_19SingleTileSchedulerILb0ELb0ELb0ELi128EEEEEEEEEvNT_6ParamsE$_ZZZN5flash25CollectiveMainloopBwdSm80ILi2ELi2EN4cute5tupleIJNS1_1CILi128EEES4_NS3_ILi64EEEEEEN7cutlass6half_tEfNS7_4arch4Sm80ELb0ELb1ELb1ELb0ELb0ELb0ELb0ELb0ELi2ELi4ELi4ELi4ELb0EE3mmaINS_16FlashAttnBwdSm80ISB_NS_24CollectiveEpilogueBwdGQAIS6_fSA_Li256ELb0ELb0EEENS_19SingleTileSchedulerILb0ELb0ELb0ELi128EEEE13SharedStorageENS1_6TensorINS1_11ArrayEngineIfLm32EEENS1_6LayoutINS2_IJNS2_IJNS3_ILi2EEESO_EEESO_NS3_ILi4EEEEEENS2_IJNS2_IJNS3_ILi1EEESO_EEESQ_NS3_ILi8EEEEEEEEEEEEbRKNSB_6ParamsERT0_S12_iNS2_IJiiiEEERT_ENKUliT_E_clIZSC_ISJ_SX_EbS10_S12_S12_iS13_S15_EUlRS16_iE_EEDaiS16_ENKUlT_E_clIZSC_ISJ_SX_EbS10_S12_S12_iS13_S15_EUlvE0_EEDaS1B_:
        /* <DEDUP_REMOVED lines=23> */
[----:B-1---5:R-:W-:Y:S05]  /*480c0*/  CALL.REL.NOINC `($_ZN7cutlass13device_kernelIN5flash19enable_sm80_to_sm89INS1_16FlashAttnBwdSm80INS1_25CollectiveMainloopBwdSm80ILi2ELi2EN4cute5tupleIJNS5_1CILi128EEES8_NS7_ILi64EEEEEENS_6half_tEfNS_4arch4Sm80ELb0ELb1ELb1ELb0ELb0ELb0ELb0ELb0ELi2ELi4ELi4ELi4ELb0EEENS1_24CollectiveEpilogueBwdGQAISA_fSD_Li256ELb0ELb0EEENS1_19SingleTileSchedulerILb0ELb0ELb0ELi128EEEEEEEEEvNT_6ParamsE$_ZN4cute3eso3ESOILb0ELb1EJiNS_1CILi0EEEEEC2ERKiRKS3_) ;  /* 0xfffbe1a000007944 */ /* 0x022fea0003c3ffff */
[----:B------:R-:W2:Y:S01]  /*480d0*/  LDL R4, [R1+0x1590] ;  /* 0x0015900001047983 */ /* 0x000ea20000100800 */
[----:B-1----:R-:W-:Y:S02]  /*480e0*/  MOV R2, R15 ;  /* 0x0000000f00027202 */ /* 0x002fe40000000f00 */
[----:B------:R-:W-:Y:S01]  /*480f0*/  MOV R6, 0x48130 ;  /* 0x0004813000067802 */ /* 0x000fe20000000f00 */
[----:B--2---:R1:W-:Y:S04]  /*48100*/  STL [R1+0x15d8], R4 ;  /* 0x0015d80401007387 */ /* 0x0043e80000100800 */
[----:B------:R1:W5:Y:S02]  /*48110*/  LD.E R34, [R34.64+0x4] ;  /* 0x0000040822227980 */ /* 0x000364000c101900 */
[----:B-1---5:R-:W-:Y:S05]  /*48120*/  CALL.REL.NOINC `($_ZN7cutlass13device_kernelIN5flash19enable_sm80_to_sm89INS1_16FlashAttnBwdSm80INS1_25CollectiveMainloopBwdSm80ILi2ELi2EN4cute5tupleIJNS5_1CILi128EEES8_NS7_ILi64EEEEEENS_6half_tEfNS_4arch4Sm80ELb0ELb1ELb1ELb0ELb0ELb0ELb0ELb0ELi2ELi4ELi4ELi4ELb0EEENS1_24CollectiveEpilogueBwdGQAISA_fSD_Li256ELb0ELb0EEENS1_19SingleTileSchedulerILb0ELb0ELb0ELi128EEEEEEEEEvNT_6ParamsE$_ZN4cute3eso3ESOILb0ELb0EJiNS_5tupleIJiNS_1CILi0EEEEEEEEC2ERKiRKS5_) ;  /* 0xfffbdbf000007944 */ /* 0x022fea0003c3ffff */
[----:B-1----:R1:W5:Y:S01]  /*48130*/  LDL.64 R2, [R1+0x1590] ;  /* 0x0015900001027983 */ /* 0x0023620000100a00 */
[----:B------:R-:W-:-:S03]  /*48140*/  MOV R34, 0x48160 ;  /* 0x0004816000227802 */ /* 0x000fc60000000f00 */
[----:B-1---5:R-:W-:Y:S05]  /*48150*/  CALL.REL.NOINC `($_ZN7cutlass13device_kernelIN5flash19enable_sm80_to_sm89INS1_16FlashAttnBwdSm80INS1_25CollectiveMainloopBwdSm80ILi2ELi2EN4cute5tupleIJNS5_1CILi128EEES8_NS7_ILi64EEEEEENS_6half_tEfNS_4arch4Sm80ELb0ELb1ELb1ELb0ELb0ELb0ELb0ELb0ELi2ELi4ELi4ELi4ELb0EEENS1_24CollectiveEpilogueBwdGQAISA_fSD_Li256ELb0ELb0EEENS1_19SingleTileSchedulerILb0ELb0ELb0ELi128EEEEEEEEEvNT_6ParamsE$_ZN4cute3eso3ESOILb0ELb1EJNS_5tupleIJiNS2_IJiNS_1CILi0EEEEEEEEENS2_IJNS_10UnderscoreENS2_IJS7_S7_EEEEEEEEC2ERKS6_RKS9_) ;  /* 0xfffbe02000007944 */ /* 0x022fea0003c3ffff */
[----:B------:R-:W2:Y:S01]  /*48160*/  LDL.64 R4, [R1+0x1590] ;  /* 0x0015900001047983 */ /* 0x000ea20000100a00 */
[----:B-1----:R-:W-:-:S02]  /*48170*/  MOV R2, R12 ;  /* 0x0000000c00027202 */ /* 0x002fc40000000f00 */
        /* <DEDUP_REMOVED lines=35> */
[----:B------:R-:W-:Y:S05]  /*483b0*/  CALL.REL.NOINC `($_ZN7cutlass13device_kernelIN5flash19enable_sm80_to_sm89INS1_16FlashAttnBwdSm80INS1_25CollectiveMainloopBwdSm80ILi2ELi2EN4cute5tupleIJNS5_1CILi128EEES8_NS7_ILi64EEEEEENS_6half_tEfNS_4arch4Sm80ELb0ELb1ELb1ELb0ELb0ELb0ELb0ELb0ELi2ELi4ELi4ELi4ELb0EEENS1_24CollectiveEpilogueBwdGQAISA_fSD_Li256ELb0ELb0EEENS1_19SingleTileSchedulerILb0ELb0ELb0ELi128EEEEEEEEEvNT_6ParamsE$_ZN4cute3eso3ESOILb0ELb0EJiiiEEC2ERKiS4_S4_) ;  /* 0xfffbdbd000007944 */ /* 0x000fea0003c3ffff */
[----:B------:R2:W5:Y:S04]  /*483c0*/  LDL R5, [R1+0x1598] ;  /* 0x0015980001057983 */ /* 0x0005680000100800 */
[----:B-1----:R2:W5:Y:S01]  /*483d0*/  LDL.64 R2, [R1+0x1590] ;  /* 0x0015900001027983 */ /* 0x0025620000100a00 */
[----:B------:R-:W-:-:S03]  /*483e0*/  MOV R6, 0x48400 ;  /* 0x0004840000067802 */ /* 0x000fc60000000f00 */
[----:B--2--5:R-:W-:Y:S05]  /*483f0*/  CALL.REL.NOINC `($_ZN7cutlass13device_kernelIN5flash19enable_sm80_to_sm89INS1_16FlashAttnBwdSm80INS1_25CollectiveMainloopBwdSm80ILi2ELi2EN4cute5tupleIJNS5_1CILi128EEES8_NS7_ILi64EEEEEENS_6half_tEfNS_4arch4Sm80ELb0ELb1ELb1ELb0ELb0ELb0ELb0ELb0ELi2ELi4ELi4ELi4ELb0EEENS1_24CollectiveEpilogueBwdGQAISA_fSD_Li256ELb0ELb0EEENS1_19SingleTileSchedulerILb0ELb0ELb0ELi128EEEEEEEEEvNT_6ParamsE$_ZN4cute3eso3ESOILb1ELb0EJNS_1CILi1EEENS_5tupleIJiiiEEENS2_ILi64EEENS4_IJNS2_ILi72EEENS2_ILi144EEENS2_ILi288EEEEEENS2_ILi512EEEEEC2ERKS3_RKS5_RKS6_RKSA_RKSB_) ;  /* 0xfffbe33000007944 */ /* 0x024fea0003c3ffff */
[----:B-1----:R1:W5:Y:S04]  /*48400*/  LDL R5, [R1+0x1598] ;  /* 0x0015980001057983 */ /* 0x0023680000100800 */
[----:B------:R1:W5:Y:S01]  /*48410*/  LDL.64 R2, [R1+0x1590] ;  /* 0x0015900001027983 */ /* 0x0003620000100a00 */
[----:B------:R-:W-:-:S03]  /*48420*/  MOV R6, 0x48440 ;  /* 0x0004844000067802 */ /* 0x000fc60000000f00 */
[----:B-1---5:R-:W-:Y:S05]  /*48430*/  CALL.REL.NOINC `($_ZN7cutlass13device_kernelIN5flash19enable_sm80_to_sm89INS1_16FlashAttnBwdSm80INS1_25CollectiveMainloopBwdSm80ILi2ELi2EN4cute5tupleIJNS5_1CILi128EEES8_NS7_ILi64EEEEEENS_6half_tEfNS_4arch4Sm80ELb0ELb1ELb1ELb0ELb0ELb0ELb0ELb0ELi2ELi4ELi4ELi4ELb0EEENS1_24CollectiveEpilogueBwdGQAISA_fSD_Li256ELb0ELb0EEENS1_19SingleTileSchedulerILb0ELb0ELb0ELi128EEEEEEEEEvNT_6ParamsE$_ZN4cute5tupleIJNS0_IJNS_1CILi8EEENS0_IJNS1_ILi2EEES3_S3_EEENS1_ILi1EEES4_S5_EEENS0_IJS5_NS0_IJiiiEEENS1_ILi64EEENS0_IJNS1_ILi72EEENS1_ILi144EEENS1_ILi288EEEEEENS1_ILi512EEEEEEEEC2ERKS6_RKSE_) ;  /* 0xfffbff8000007944 */ /* 0x022fea0003c3ffff */
[----:B-1----:R1:W5:Y:S04]  /*48440*/  LDL R5, [R1+0x1598] ;  /* 0x0015980001057983 */ /* 0x0023680000100800 */
[----:B------:R1:W5:Y:S01]  /*48450*/  LDL.64 R2, [R1+0x1590] ;  /* 0x0015900001027983 */ /* 0x0003620000100a00 */
[----:B------:R-:W-:-:S03]  /*48460*/  MOV R4, 0x48480 ;  /* 0x0004848000047802 */ /* 0x000fc60000000f00 */
[----:B-1---5:R-:W-:Y:S05]  /*48470*/  CALL.REL.NOINC `($_ZN7cutlass13device_kernelIN5flash19enable_sm80_to_sm89INS1_16FlashAttnBwdSm80INS1_25CollectiveMainloopBwdSm80ILi2ELi2EN4cute5tupleIJNS5_1CILi128EEES8_NS7_ILi64EEEEEENS_6half_tEfNS_4arch4Sm80ELb0ELb1ELb1ELb0ELb0ELb0ELb0ELb0ELi2ELi4ELi4ELi4ELb0EEENS1_24CollectiveEpilogueBwdGQAISA_fSD_Li256ELb0ELb0EEENS1_19SingleTileSchedulerILb0ELb0ELb0ELi128EEEEEEEEEvNT_6ParamsE$_ZZN4cute7flattenINS_5tupleIJNS_1CILi1EEENS1_IJiiiEEENS2_ILi64EEENS1_IJNS2_ILi72EEENS2_ILi144EEENS2_ILi288EEEEEENS2_ILi512EEEEEEEEDaRKT_ENKUlRKT_E_clIS4_EEDaSH_) ;  /* 0xfffc0e8000007944 */ /* 0x022fea0003c3ffff */
[----:B------:R-:W-:Y:S02]  /*48480*/  MOV R6, 0x484a0 ;  /* 0x000484a000067802 */ /* 0x000fe40000000f00 */
[----:B------:R-:W-:Y:S05]  /*48490*/  CALL.REL.NOINC `($_ZN7cutlass13device_kernelIN5flash19enable_sm80_to_sm89INS1_16FlashAttnBwdSm80INS1_25CollectiveMainloopBwdSm80ILi2ELi2EN4cute5tupleIJNS5_1CILi128EEES8_NS7_ILi64EEEEEENS_6half_tEfNS_4arch4Sm80ELb0ELb1ELb1ELb0ELb0ELb0ELb0ELb0ELi2ELi4ELi4ELi4ELb0EEENS1_24CollectiveEpilogueBwdGQAISA_fSD_Li256ELb0ELb0EEENS1_19SingleTileSchedulerILb0ELb0ELb0ELi128EEEEEEEEEvNT_6ParamsE$_ZZN4cute12filter_tupleINS_5tupleIJNS_1CILi1EEENS1_IJiiiEEENS2_ILi64EEENS1_IJNS2_ILi72EEENS2_ILi144EEENS2_ILi288EEEEEENS2_ILi512EEEEEEZNS_7flattenISB_EEDaRKT_EUlRKT_E_EEDaSF_OT0_ENKUlDpSI_E_clIJNS1_IJS3_EEES4_NS1_IJS5_EEES9_NS1_IJSA_EEEEEEDaSM_) ;  /* 0xfffc045000007944 */ /* 0x000fea0003c3ffff */
[----:B------:R-:W-:Y:S02]  /*484a0*/  MOV R6, 0x484c0 ;  /* 0x000484c000067802 */ /* 0x000fe40000000f00 */
[----:B------:R-:W-:Y:S05]  /*484b0*/  CALL.REL.NOINC `($_ZN7cutlass13device_kernelIN5flash19enable_sm80_to_sm89INS1_16FlashAttnBwdSm80INS1_25CollectiveMainloopBwdSm80ILi2ELi2EN4cute5tupleIJNS5_1CILi128EEES8_NS7_ILi64EEEEEENS_6half_tEfNS_4arch4Sm80ELb0ELb1ELb1ELb0ELb0ELb0ELb0ELb0ELi2ELi4ELi4ELi4ELb0EEENS1_24CollectiveEpilogueBwdGQAISA_fSD_Li256ELb0ELb0EEENS1_19SingleTileSchedulerILb0ELb0ELb0ELi128EEEEEEEEEvNT_6ParamsE$_ZN4cute3eso3ESOILb0ELb1EJiNS_1CILi72EEENS2_ILi512EEEEEC2ERKiRKS3_RKS4_) ;  /* 0xfffbde9000007944 */ /* 0x000fea0003c3ffff */
[----:B------:R-:W2:Y:S01]  /*484c0*/  LDL R28, [R1+0x1590] ;  /* 0x00159000011c7983 */ /* 0x000ea20000100800 */
        /* <DEDUP_REMOVED lines=8> */
[----:B------:R-:W-:Y:S01]  /*48550*/  MOV R4, 0x48590 ;  /* 0x0004859000047802 */ /* 0x000fe20000000f00 */
[----:B--2---:R1:W-:Y:S04]  /*48560*/  STL [R1+0x15cc], R2 ;  /* 0x0015cc0201007387 */ /* 0x0043e80000100800 */
[----:B------:R1:W-:Y:S02]  /*48570*/  STL [R1+0x15d0], R3 ;  /* 0x0015d00301007387 */ /* 0x0003e40000100800 */
[----:B-1----:R-:W-:Y:S05]  /*48580*/  CALL.REL.NOINC `($_ZN7cutlass13device_kernelIN5flash19enable_sm80_to_sm89INS1_16FlashAttnBwdSm80INS1_25CollectiveMainloopBwdSm80ILi2ELi2EN4cute5tupleIJNS5_1CILi128EEES8_NS7_ILi64EEEEEENS_6half_tEfNS_4arch4Sm80ELb0ELb1ELb1ELb0ELb0ELb0ELb0ELb0ELi2ELi4ELi4ELi4ELb0EEENS1_24CollectiveEpilogueBwdGQAISA_fSD_Li256ELb0ELb0EEENS1_19SingleTileSchedulerILb0ELb0ELb0ELi128EEEEEEEEEvNT_6ParamsE$_ZN4cute3eso3ESOILb0ELb0EJiiiNS_1CILi72EEENS2_ILi512EEEEEC2ERKiS7_S7_RKS3_RKS4_) ;  /* 0xfffbdb5000007944 */ /* 0x002fea0003c3ffff */
        /* <DEDUP_REMOVED lines=8> */
[----:B-1----:R-:W-:Y:S05]  /*48610*/  CALL.REL.NOINC `($_ZN7cutlass13device_kernelIN5flash19enable_sm80_to_sm89INS1_16FlashAttnBwdSm80INS1_25CollectiveMainloopBwdSm80ILi2ELi2EN4cute5tupleIJNS5_1CILi128EEES8_NS7_ILi64EEEEEENS_6half_tEfNS_4arch4Sm80ELb0ELb1ELb1ELb0ELb0ELb0ELb0ELb0ELi2ELi4ELi4ELi4ELb0EEENS1_24CollectiveEpilogueBwdGQAISA_fSD_Li256ELb0ELb0EEENS1_19SingleTileSchedulerILb0ELb0ELb0ELi128EEEEEEEEEvNT_6ParamsE$_ZN4cute3eso3ESOILb1ELb0EJNS_1CILi1EEEiiiNS2_ILi72EEENS2_ILi512EEEEEC2ERKS3_RKiSA_SA_RKS4_RKS5_) ;  /* 0xfffbe23000007944 */ /* 0x002fea0003c3ffff */
[----:B-1----:R1:W5:Y:S04]  /*48620*/  LDL R5, [R1+0x1588] ;  /* 0x0015880001057983 */ /* 0x0023680000100800 */
[----:B------:R1:W5:Y:S01]  /*48630*/  LDL.64 R2, [R1+0x1580] ;  /* 0x0015800001027983 */ /* 0x0003620000100a00 */
[----:B------:R-:W-:-:S03]  /*48640*/  MOV R6, 0x48660 ;  /* 0x0004866000067802 */ /* 0x000fc60000000f00 */
[----:B-1---5:R-:W-:Y:S05]  /*48650*/  CALL.REL.NOINC `($_ZN7cutlass13device_kernelIN5flash19enable_sm80_to_sm89INS1_16FlashAttnBwdSm80INS1_25CollectiveMainloopBwdSm80ILi2ELi2EN4cute5tupleIJNS5_1CILi128EEES8_NS7_ILi64EEEEEENS_6half_tEfNS_4arch4Sm80ELb0ELb1ELb1ELb0ELb0ELb0ELb0ELb0ELi2ELi4ELi4ELi4ELb0EEENS1_24CollectiveEpilogueBwdGQAISA_fSD_Li256ELb0ELb0EEENS1_19SingleTileSchedulerILb0ELb0ELb0ELi128EEEEEEEEEvNT_6ParamsE$_ZN4cute5tupleIJNS0_IJNS_1CILi8EEENS1_ILi2EEES3_S3_S2_S3_EEENS0_IJNS1_ILi1EEEiiiNS1_ILi72EEENS1_ILi512EEEEEEEEC2ERKS4_RKS8_) ;  /* 0xfffbfdd000007944 */ /* 0x022fea0003c3ffff */
[----:B-1----:R-:W2:Y:S04]  /*48660*/  LDL.64 R2, [R1+0x1580] ;  /* 0x0015800001027983 */ /* 0x002ea80000100a00 */
[----:B------:R-:W3:Y:S01]  /*48670*/  LDL R4, [R1+0x1588] ;  /* 0x0015880001047983 */ /* 0x000ee20000100800 */
[----:B------:R-:W-:-:S03]  /*48680*/  MOV R6, 0x486d0 ;  /* 0x000486d000067802 */ /* 0x000fc60000000f00 */
[----:B------:R1:W-:Y:S04]  /*48690*/  STL.U8 [R1+0x15dc], RZ ;  /* 0x0015dcff01007387 */ /* 0x0003e80000100000 */
[----:B--2---:R1:W-:Y:S04]  /*486a0*/  STL.64 [R1+0x15b0], R2 ;  /* 0x0015b00201007387 */ /* 0x0043e80000100a00 */
[----:B---3--:R1:W-:Y:S02]  /*486b0*/  STL [R1+0x15b8], R4 ;  /* 0x0015b80401007387 */ /* 0x0083e40000100800 */
[----:B-1----:R-:W-:Y:S05]  /*486c0*/  CALL.REL.NOINC `($_ZN7cutlass13device_kernelIN5flash19enable_sm80_to_sm89INS1_16FlashAttnBwdSm80INS1_25CollectiveMainloopBwdSm80ILi2ELi2EN4cute5tupleIJNS5_1CILi128EEES8_NS7_ILi64EEEEEENS_6half_tEfNS_4arch4Sm80ELb0ELb1ELb1ELb0ELb0ELb0ELb0ELb0ELi2ELi4ELi4ELi4ELb0EEENS1_24CollectiveEpilogueBwdGQAISA_fSD_Li256ELb0ELb0EEENS1_19SingleTileSchedulerILb0ELb0ELb0ELi128EEEEEEEEEvNT_6ParamsE$_ZZN4cute6detail16composition_implINS_5tupleIJNS_1CILi8EEENS3_ILi2EEES5_S5_S4_S5_EEENS2_IJNS3_ILi1EEEiiiNS3_ILi72EEENS3_ILi512EEEEEENS2_IJNS2_IJS5_S5_S5_EEES5_NS2_IJNS3_ILi4EEES5_EEEEEENS2_IJNS2_IJS7_S9_S4_EEENS3_ILi4096EEENS2_IJNS3_ILi16EEENS3_ILi8192EEEEEEEEEEEDaRKT_RKT0_RKT1_RKT2_ENKUlRKT_RKT0_E_clISB_SF_EEDaSZ_S12_) ;  /* 0xfffc095000007944 */ /* 0x002fea0003c3ffff */
[----:B------:R-:W-:Y:S02]  /*486d0*/  MOV R4, 0x486f0 ;  /* 0x000486f000047802 */ /* 0x000fe40000000f00 */
[----:B-----5:R-:W-:Y:S05]  /*486e0*/  CALL.REL.NOINC `($_ZN7cutlass13device_kernelIN5flash19enable_sm80_to_sm89INS1_16FlashAttnBwdSm80INS1_25CollectiveMainloopBwdSm80ILi2ELi2EN4cute5tupleIJNS5_1CILi128EEES8_NS7_ILi64EEEEEENS_6half_tEfNS_4arch4Sm80ELb0ELb1ELb1ELb0ELb0ELb0ELb0ELb0ELi2ELi4ELi4ELi4ELb0EEENS1_24CollectiveEpilogueBwdGQAISA_fSD_Li256ELb0ELb0EEENS1_19SingleTileSchedulerILb0ELb0ELb0ELi128EEEEEEEEEvNT_6ParamsE$_ZZN4cute6detail16composition_implINS_5tupleIJNS_1CILi8EEENS3_ILi2EEES5_S5_S4_S5_EEENS2_IJNS3_ILi1EEEiiiNS3_ILi72EEENS3_ILi512EEEEEENS2_IJNS2_IJS5_S5_S5_EEES5_NS2_IJNS3_ILi4EEES5_EEEEEENS2_IJNS2_IJS7_S9_S4_EEENS3_ILi4096EEENS2_IJNS3_ILi16EEENS3_ILi8192EEEEEEEEEEEDaRKT_RKT0_RKT1_RKT2_ENKUlRKT_RKT0_E_clISD_SJ_EEDaSZ_S12_) ;  /* 0xfffc098000007944 */ /* 0x020fea0003c3ffff */
[----:B-----5:R2:W-:Y:S01]  /*486f0*/  STL.64 [R1+0x1580], R2 ;  /* 0x0015800201007387 */ /* 0x0205e20000100a00 */
[----:B-1----:R-:W-:-:S03]  /*48700*/  MOV R6, 0x48720 ;  /* 0x0004872000067802 */ /* 0x002fc60000000f00 */
[----:B--2---:R-:W-:Y:S05]  /*48710*/  CALL.REL.NOINC `($_ZN7cutlass13device_kernelIN5flash19enable_sm80_to_sm89INS1_16FlashAttnBwdSm80INS1_25CollectiveMainloopBwdSm80ILi2ELi2EN4cute5tupleIJNS5_1CILi128EEES8_NS7_ILi64EEEEEENS_6half_tEfNS_4arch4Sm80ELb0ELb1ELb1ELb0ELb0ELb0ELb0ELb0ELi2ELi4ELi4ELi4ELb0EEENS1_24CollectiveEpilogueBwdGQAISA_fSD_Li256ELb0ELb0EEENS1_19SingleTileSchedulerILb0ELb0ELb0ELi128EEEEEEEEEvNT_6ParamsE$_ZN4cute3eso3ESOILb0ELb0EJNS_5tupleIJNS_1CILi1EEENS3_ILi512EEEiEEENS3_ILi4096EEENS2_IJNS2_IJiiEEENS3_ILi8192EEEEEEEEC2ERKS6_RKS7_RKSA_) ;  /* 0xfffbcb2000007944 */ /* 0x004fea0003c3ffff */
[----:B-1----:R1:W5:Y:S04]  /*48720*/  LDL R5, [R1+0x1598] ;  /* 0x0015980001057983 */ /* 0x0023680000100800 */
[----:B------:R1:W5:Y:S01]  /*48730*/  LDL.64 R2, [R1+0x1590] ;  /* 0x0015900001027983 */ /* 0x0003620000100a00 */
[----:B------:R-:W-:-:S03]  /*48740*/  MOV R6, 0x48760 ;  /* 0x0004876000067802 */ /* 0x000fc60000000f00 */
[----:B-1---5:R-:W-:Y:S05]  /*48750*/  CALL.REL.NOINC `($_ZN7cutlass13device_kernelIN5flash19enable_sm80_to_sm89INS1_16FlashAttnBwdSm80INS1_25CollectiveMainloopBwdSm80ILi2ELi2EN4cute5tupleIJNS5_1CILi128EEES8_NS7_ILi64EEEEEENS_6half_tEfNS_4arch4Sm80ELb0ELb1ELb1ELb0ELb0ELb0ELb0ELb0ELi2ELi4ELi4ELi4ELb0EEENS1_24CollectiveEpilogueBwdGQAISA_fSD_Li256ELb0ELb0EEENS1_19SingleTileSchedulerILb0ELb0ELb0ELi128EEEEEEEEEvNT_6ParamsE$_ZN4cute5tupleIJNS0_IJNS0_IJNS_1CILi2EEES2_S2_EEES2_NS0_IJNS0_IJS2_S2_EEES2_EEEEEENS0_IJNS0_IJNS1_ILi1EEENS1_ILi512EEEiEEENS1_ILi4096EEENS0_IJNS0_IJiiEEENS1_ILi8192EEEEEEEEEEEC2ERKS6_RKSE_) ;  /* 0xfffbf93000007944 */ /* 0x022fea0003c3ffff */
[----:B-1----:R1:W5:Y:S04]  /*48760*/  LDL R4, [R1+0x1598] ;  /* 0x0015980001047983 */ /* 0x0023680000100800 */
[----:B------:R1:W5:Y:S01]  /*48770*/  LDL.64 R2, [R1+0x1590] ;  /* 0x0015900001027983 */ /* 0x0003620000100a00 */
[----:B------:R-:W-:-:S05]  /*48780*/  LEA.HI R6, R29, R29, RZ, 0x1d ;  /* 0x0000001d1d067211 */ /* 0x000fca00078fe8ff */
[----:B------:R-:W-:Y:S01]  /*48790*/  IMAD.U32 R32, R7, 0x2, R6 ;  /* 0x0000000207207824 */ /* 0x000fe200078e0006 */
[----:B------:R-:W-:-:S04]  /*487a0*/  MOV R6, 0x487d0 ;  /* 0x000487d000067802 */ /* 0x000fc80000000f00 */
[----:B------:R1:W-:Y:S03]  /*487b0*/  STL [R1+0x15c4], R32 ;  /* 0x0015c42001007387 */ /* 0x0003e60000100800 */
[----:B-1---5:R-:W-:Y:S05]  /*487c0*/  CALL.REL.NOINC `($_ZN7cutlass13device_kernelIN5flash19enable_sm80_to_sm89INS1_16FlashAttnBwdSm80INS1_25CollectiveMainloopBwdSm80ILi2ELi2EN4cute5tupleIJNS5_1CILi128EEES8_NS7_ILi64EEEEEENS_6half_tEfNS_4arch4Sm80ELb0ELb1ELb1ELb0ELb0ELb0ELb0ELb0ELi2ELi4ELi4ELi4ELb0EEENS1_24CollectiveEpilogueBwdGQAISA_fSD_Li256ELb0ELb0EEENS1_19SingleTileSchedulerILb0ELb0ELb0ELi128EEEEEEEEEvNT_6ParamsE$_ZN4cute3eso3ESOILb0ELb0EJNS_6LayoutINS_5tupleIJNS3_IJNS_1CILi2EEES5_S5_EEES5_NS3_IJNS3_IJS5_S5_EEES5_EEEEEENS3_IJNS3_IJNS4_ILi1EEENS4_ILi512EEEiEEENS4_ILi4096EEENS3_IJNS3_IJiiEEENS4_ILi8192EEEEEEEEEEEjEEC2ERKSI_RKj) ;  /* 0xfffbd07000007944 */ /* 0x022fea0003c3ffff */
        /* <DEDUP_REMOVED lines=9> */
[----:B-1----:R-:W-:Y:S05]  /*48860*/  CALL.REL.NOINC `($_ZN7cutlass13device_kernelIN5flash19enable_sm80_to_sm89INS1_16FlashAttnBwdSm80INS1_25CollectiveMainloopBwdSm80ILi2ELi2EN4cute5tupleIJNS5_1CILi128EEES8_NS7_ILi64EEEEEENS_6half_tEfNS_4arch4Sm80ELb0ELb1ELb1ELb0ELb0ELb0ELb0ELb0ELi2ELi4ELi4ELi4ELb0EEENS1_24CollectiveEpilogueBwdGQAISA_fSD_Li256ELb0ELb0EEENS1_19SingleTileSchedulerILb0ELb0ELb0ELi128EEEEEEEEEvNT_6ParamsE$_ZN4cute3eso3ESOILb0ELb0EJNS_6LayoutINS_5tupleIJNS3_IJNS_1CILi2EEES5_S5_EEES5_NS3_IJNS3_IJS5_S5_EEES5_EEEEEENS3_IJNS3_IJNS4_ILi1EEENS4_ILi512EEEiEEENS4_ILi4096EEENS3_IJNS3_IJiiEEENS4_ILi8192EEEEEEEEEEENS_10ViewEngineINS_8smem_ptrIPN7cutlass6half_tEEEEEEEC2ERKSI_RKSP_) ;  /* 0xfffbcf5000007944 */ /* 0x002fea0003c3ffff */
[----:B------:R2:W5:Y:S04]  /*48870*/  LDL R2, [R1+0x1594] ;  /* 0x0015940001027983 */ /* 0x0005680000100800 */
[----:B-1----:R2:W5:Y:S01]  /*48880*/  LDL R3, [R1+0x1598] ;  /* 0x0015980001037983 */ /* 0x0025620000100800 */
[----:B------:R-:W-:-:S03]  /*48890*/  MOV R4, 0x488b0 ;  /* 0x000488b000047802 */ /* 0x000fc60000000f00 */
[----:B--2--5:R-:W-:Y:S05]  /*488a0*/  CALL.REL.NOINC `($_ZN7cutlass13device_kernelIN5flash19enable_sm80_to_sm89INS1_16FlashAttnBwdSm80INS1_25CollectiveMainloopBwdSm80ILi2ELi2EN4cute5tupleIJNS5_1CILi128EEES8_NS7_ILi64EEEEEENS_6half_tEfNS_4arch4Sm80ELb0ELb1ELb1ELb0ELb0ELb0ELb0ELb0ELi2ELi4ELi4ELi4ELb0EEENS1_24CollectiveEpilogueBwdGQAISA_fSD_Li256ELb0ELb0EEENS1_19SingleTileSchedulerILb0ELb0ELb0ELi128EEEEEEEEEvNT_6ParamsE$_ZZN4cute4takeILi1ELi3ENS_5tupleIJNS1_IJNS_1CILi1EEENS2_ILi512EEEiEEENS2_ILi4096EEENS1_IJNS1_IJiiEEENS2_ILi8192EEEEEEEEEEEDaRKT1_ENKUlDpRKT_E_clIJS6_S9_EEEDaSH_) ;  /* 0xfffc04b000007944 */ /* 0x024fea0003c3ffff */
[----:B------:R1:W-:Y:S01]  /*488b0*/  STL.64 [R1+0x1590], R2 ;  /* 0x0015900201007387 */ /* 0x0003e20000100a00 */
[----:B------:R-:W-:-:S03]  /*488c0*/  MOV R4, 0x488e0 ;  /* 0x000488e000047802 */ /* 0x000fc60000000f00 */
[----:B-1----:R-:W-:Y:S05]  /*488d0*/  CALL.REL.NOINC `($_ZN7cutlass13device_kernelIN5flash19enable_sm80_to_sm89INS1_16FlashAttnBwdSm80INS1_25CollectiveMainloopBwdSm80ILi2ELi2EN4cute5tupleIJNS5_1CILi128EEES8_NS7_ILi64EEEEEENS_6half_tEfNS_4arch4Sm80ELb0ELb1ELb1ELb0ELb0ELb0ELb0ELb0ELi2ELi4ELi4ELi4ELb0EEENS1_24CollectiveEpilogueBwdGQAISA_fSD_Li256ELb0ELb0EEENS1_19SingleTileSchedulerILb0ELb0ELb0ELi128EEEEEEEEEvNT_6ParamsE$_ZZN4cute16flatten_to_tupleINS_5tupleIJNS_1CILi4096EEENS1_IJNS1_IJiiEEENS2_ILi8192EEEEEEEEEEEDaRKT_ENKUlRKT_E_clIS6_EEDaSD_) ;  /* 0xfffc03b000007944 */ /* 0x002fea0003c3ffff */
[----:B------:R-:W-:Y:S02]  /*488e0*/  MOV R2, 0x48900 ;  /* 0x0004890000027802 */ /* 0x000fe40000000f00 */
[----:B------:R-:W-:Y:S05]  /*488f0*/  CALL.REL.NOINC `($_ZN7cutlass13device_kernelIN5flash19enable_sm80_to_sm89INS1_16FlashAttnBwdSm80INS1_25CollectiveMainloopBwdSm80ILi2ELi2EN4cute5tupleIJNS5_1CILi128EEES8_NS7_ILi64EEEEEENS_6half_tEfNS_4arch4Sm80ELb0ELb1ELb1ELb0ELb0ELb0ELb0ELb0ELi2ELi4ELi4ELi4ELb0EEENS1_24CollectiveEpilogueBwdGQAISA_fSD_Li256ELb0ELb0EEENS1_19SingleTileSchedulerILb0ELb0ELb0ELi128EEEEEEEEEvNT_6ParamsE$_ZZN4cute12filter_tupleINS_5tupleIJNS_1CILi4096EEENS1_IJNS1_IJiiEEENS2_ILi8192EEEEEEEEEZNS_16flatten_to_tupleIS7_EEDaRKT_EUlRKT_E_EEDaSB_OT0_ENKUlDpSE_E_clIJNS1_IJS3_EEENS1_IJiiS5_EEEEEEDaSI_) ;  /* 0xfffc005000007944 */ /* 0x000fea0003c3ffff */
        /* <DEDUP_REMOVED lines=21> */
[----:B-1---5:R-:W-:Y:S05]  /*48a50*/  CALL.REL.NOINC `($_ZN7cutlass13device_kernelIN5flash19enable_sm80_to_sm89INS1_16FlashAttnBwdSm80INS1_25CollectiveMainloopBwdSm80ILi2ELi2EN4cute5tupleIJNS5_1CILi128EEES8_NS7_ILi64EEEEEENS_6half_tEfNS_4arch4Sm80ELb0ELb1ELb1ELb0ELb0ELb0ELb0ELb0ELi2ELi4ELi4ELi4ELb0EEENS1_24CollectiveEpilogueBwdGQAISA_fSD_Li256ELb0ELb0EEENS1_19SingleTileSchedulerILb0ELb0ELb0ELi128EEEEEEEEEvNT_6ParamsE$_ZN4cute3eso3ESOILb1ELb0EJNS_14ComposedLayoutINS_7SwizzleILi3ELi3ELi3EEENS_1CILi0EEENS_6LayoutINS_5tupleIJNS8_IJNS8_IJNS5_ILi4EEENS5_ILi8EEEEEENS8_IJNS5_ILi2EEENS5_ILi1EEEEEEEEENS8_IJNS8_IJSC_SC_EEESB_EEEEEENS8_IJNS8_IJNS8_IJNS5_ILi128EEESD_EEENS8_IJSA_S6_EEEEEENS8_IJNS8_IJNS5_ILi64EEENS5_ILi512EEEEEENS8_IJNS5_ILi16EEENS5_ILi1024EEEEEEEEEEEEEEEENS_10ViewEngineINS_8smem_ptrIPN7cutlass6half_tEEEEEEEC2ERKSW_RKS13_) ;  /* 0xfffbdac000007944 */ /* 0x022fea0003c3ffff */
[----:B-1----:R1:W5:Y:S04]  /*48a60*/  LD.E R3, [R34.64+0xc] ;  /* 0x00000c0822037980 */ /* 0x002368000c101900 */
[----:B------:R1:W5:Y:S01]  /*48a70*/  LDL.64 R30, [R1+0x1590] ;  /* 0x00159000011e7983 */ /* 0x0003620000100a00 */
[----:B------:R-:W-:-:S03]  /*48a80*/  MOV R6, 0x48aa0 ;  /* 0x00048aa000067802 */ /* 0x000fc60000000f00 */
        /* <DEDUP_REMOVED lines=45> */
[----:B------:R-:W-:-:S02]  /*48d60*/  LOP3.LUT P0, RZ, R6, 0x8, RZ, 0xc0, !PT ;  /* 0x0000000806ff7812 */ /* 0x000fc4000780c0ff */
[----:B------:R-:W-:Y:S02]  /*48d70*/  MOV R18, 0x48da0 ;  /* 0x00048da000127802 */ /* 0x000fe40000000f00 */
[----:B------:R-:W-:-:S04]  /*48d80*/  SEL R5, R5, 0x38, !P0 ;  /* 0x0000003805057807 */ /* 0x000fc80004000000 */
[----:B-1---5:R-:W-:Y:S05]  /*48d90*/  CALL.REL.NOINC `($_ZN7cutlass13device_kernelIN5flash19enable_sm80_to_sm89INS1_16FlashAttnBwdSm80INS1_25CollectiveMainloopBwdSm80ILi2ELi2EN4cute5tupleIJNS5_1CILi128EEES8_NS7_ILi64EEEEEENS_6half_tEfNS_4arch4Sm80ELb0ELb1ELb1ELb0ELb0ELb0ELb0ELb0ELi2ELi4ELi4ELi4ELb0EEENS1_24CollectiveEpilogueBwdGQAISA_fSD_Li256ELb0ELb0EEENS1_19SingleTileSchedulerILb0ELb0ELb0ELi128EEEEEEEEEvNT_6ParamsE$_ZN4cute3eso3ESOILb0ELb1EJiNS_1CILi144EEENS2_ILi288EEEEEC2ERKiRKS3_RKS4_) ;  /* 0xfffbd51000007944 */ /* 0x022fea0003c3ffff */
[----:B------:R-:W2:Y:S01]  /*48da0*/  LDL R18, [R1+0x1590] ;  /* 0x0015900001127983 */ /* 0x000ea20000100800 */
[----:B-1----:R-:W-:Y:S02]  /*48db0*/  MOV R4, R16 ;  /* 0x0000001000047202 */ /* 0x002fe40000000f00 */
[----:B------:R-:W-:Y:S01]  /*48dc0*/  MOV R16, 0x48df0 ;  /* 0x00048df000107802 */ /* 0x000fe20000000f00 */
[----:B--2---:R1:W-:Y:S04]  /*48dd0*/  STL [R1+0x15dc], R18 ;  /* 0x0015dc1201007387 */ /* 0x0043e80000100800 */
[----:B-1----:R-:W-:Y:S05]  /*48de0*/  CALL.REL.NOINC `($_ZN7cutlass13device_kernelIN5flash19enable_sm80_to_sm89INS1_16FlashAttnBwdSm80INS1_25CollectiveMainloopBwdSm80ILi2ELi2EN4cute5tupleIJNS5_1CILi128EEES8_NS7_ILi64EEEEEENS_6half_tEfNS_4arch4Sm80ELb0ELb1ELb1ELb0ELb0ELb0ELb0ELb0ELi2ELi4ELi4ELi4ELb0EEENS1_24CollectiveEpilogueBwdGQAISA_fSD_Li256ELb0ELb0EEENS1_19SingleTileSchedulerILb0ELb0ELb0ELi128EEEEEEEEEvNT_6ParamsE$_ZN4cute3eso3ESOILb1ELb0EJNS_1CILi1EEENS_5tupleIJNS2_ILi8EEEiiEEENS2_ILi64EEENS4_IJiNS2_ILi144EEENS2_ILi288EEEEEENS2_ILi512EEEEEC2ERKS3_RKS6_RKS7_RKSA_RKSB_) ;  /* 0xfffbd8b000007944 */ /* 0x002fea0003c3ffff */
[----:B-1----:R1:W5:Y:S04]  /*48df0*/  LDL R5, [R1+0x1598] ;  /* 0x0015980001057983 */ /* 0x0023680000100800 */
[----:B------:R1:W5:Y:S01]  /*48e00*/  LDL.64 R2, [R1+0x1590] ;  /* 0x0015900001027983 */ /* 0x0003620000100a00 */
[----:B------:R-:W-:-:S03]  /*48e10*/  MOV R16, 0x48e30 ;  /* 0x00048e3000107802 */ /* 0x000fc60000000f00 */
[----:B-1---5:R-:W-:Y:S05]  /*48e20*/  CALL.REL.NOINC `($_ZN7cutlass13device_kernelIN5flash19enable_sm80_to_sm89INS1_16FlashAttnBwdSm80INS1_25CollectiveMainloopBwdSm80ILi2ELi2EN4cute5tupleIJNS5_1CILi128EEES8_NS7_ILi64EEEEEENS_6half_tEfNS_4arch4Sm80ELb0ELb1ELb1ELb0ELb0ELb0ELb0ELb0ELi2ELi4ELi4ELi4ELb0EEENS1_24CollectiveEpilogueBwdGQAISA_fSD_Li256ELb0ELb0EEENS1_19SingleTileSchedulerILb0ELb0ELb0ELi128EEEEEEEEEvNT_6ParamsE$_ZN4cute5tupleIJNS0_IJNS_1CILi8EEENS0_IJNS1_ILi2EEES3_S3_EEENS1_ILi1EEES4_S5_EEENS0_IJS5_NS0_IJS2_iiEEENS1_ILi64EEENS0_IJiNS1_ILi144EEENS1_ILi288EEEEEENS1_ILi512EEEEEEEEC2ERKS6_RKSD_) ;  /* 0xfffbf52000007944 */ /* 0x022fea0003c3ffff */
[----:B------:R2:W5:Y:S04]  /*48e30*/  LDL R16, [R1+0x1598] ;  /* 0x0015980001107983 */ /* 0x0005680000100800 */
[----:B-1----:R2:W5:Y:S01]  /*48e40*/  LDL.64 R2, [R1+0x1590] ;  /* 0x0015900001027983 */ /* 0x0025620000100a00 */
[----:B------:R-:W-:-:S03]  /*48e50*/  MOV R4, 0x48e70 ;  /* 0x00048e7000047802 */ /* 0x000fc60000000f00 */
[----:B--2--5:R-:W-:Y:S05]  /*48e60*/  CALL.REL.NOINC `($_ZN7cutlass13device_kernelIN5flash19enable_sm80_to_sm89INS1_16FlashAttnBwdSm80INS1_25CollectiveMainloopBwdSm80ILi2ELi2EN4cute5tupleIJNS5_1CILi128EEES8_NS7_ILi64EEEEEENS_6half_tEfNS_4arch4Sm80ELb0ELb1ELb1ELb0ELb0ELb0ELb0ELb0ELi2ELi4ELi4ELi4ELb0EEENS1_24CollectiveEpilogueBwdGQAISA_fSD_Li256ELb0ELb0EEENS1_19SingleTileSchedulerILb0ELb0ELb0ELi128EEEEEEEEEvNT_6ParamsE$_ZZN4cute7flattenINS_5tupleIJNS_1CILi1EEENS1_IJNS2_ILi8EEEiiEEENS2_ILi64EEENS1_IJiNS2_ILi144EEENS2_ILi288EEEEEENS2_ILi512EEEEEEEEDaRKT_ENKUlRKT_E_clIS5_EEDaSH_) ;  /* 0xfffc042000007944 */ /* 0x024fea0003c3ffff */
[----:B------:R-:W-:Y:S02]  /*48e70*/  MOV R3, R16 ;  /* 0x0000001000037202 */ /* 0x000fe40000000f00 */
[----:B------:R-:W-:-:S02]  /*48e80*/  MOV R4, 0x48ea0 ;  /* 0x00048ea000047802 */ /* 0x000fc40000000f00 */
[----:B------:R-:W-:Y:S05]  /*48e90*/  CALL.REL.NOINC `($_ZN7cutlass13device_kernelIN5flash19enable_sm80_to_sm89INS1_16FlashAttnBwdSm80INS1_25CollectiveMainloopBwdSm80ILi2ELi2EN4cute5tupleIJNS5_1CILi128EEES8_NS7_ILi64EEEEEENS_6half_tEfNS_4arch4Sm80ELb0ELb1ELb1ELb0ELb0ELb0ELb0ELb0ELi2ELi4ELi4ELi4ELb0EEENS1_24CollectiveEpilogueBwdGQAISA_fSD_Li256ELb0ELb0EEENS1_19SingleTileSchedulerILb0ELb0ELb0ELi128EEEEEEEEEvNT_6ParamsE$_ZZN4cute7flattenINS_5tupleIJNS_1CILi1EEENS1_IJNS2_ILi8EEEiiEEENS2_ILi64EEENS1_IJiNS2_ILi144EEENS2_ILi288EEEEEENS2_ILi512EEEEEEEEDaRKT_ENKUlRKT_E_clIS9_EEDaSH_) ;  /* 0xfffc043000007944 */ /* 0x000fea0003c3ffff */
[----:B------:R-:W-:Y:S02]  /*48ea0*/  MOV R4, R2 ;  /* 0x0000000200047202 */ /* 0x000fe40000000f00 */
[----:B------:R-:W-:-:S02]  /*48eb0*/  MOV R2, 0x48ed0 ;  /* 0x00048ed000027802 */ /* 0x000fc40000000f00 */
[----:B------:R-:W-:Y:S05]  /*48ec0*/  CALL.REL.NOINC `($_ZN7cutlass13device_kernelIN5flash19enable_sm80_to_sm89INS1_16FlashAttnBwdSm80INS1_25CollectiveMainloopBwdSm80ILi2ELi2EN4cute5tupleIJNS5_1CILi128EEES8_NS7_ILi64EEEEEENS_6half_tEfNS_4arch4Sm80ELb0ELb1ELb1ELb0ELb0ELb0ELb0ELb0ELi2ELi4ELi4ELi4ELb0EEENS1_24CollectiveEpilogueBwdGQAISA_fSD_Li256ELb0ELb0EEENS1_19SingleTileSchedulerILb0ELb0ELb0ELi128EEEEEEEEEvNT_6ParamsE$_ZZN4cute12filter_tupleINS_5tupleIJNS_1CILi1EEENS1_IJNS2_ILi8EEEiiEEENS2_ILi64EEENS1_IJiNS2_ILi144EEENS2_ILi288EEEEEENS2_ILi512EEEEEEZNS_7flattenISB_EEDaRKT_EUlRKT_E_EEDaSF_OT0_ENKUlDpSI_E_clIJNS1_IJS3_EEES5_NS1_IJS6_EEES9_NS1_IJSA_EEEEEEDaSM_) ;  /* 0xfffbf9f000007944 */ /* 0x000fea0003c3ffff */
[----:B------:R-:W-:Y:S02]  /*48ed0*/  MOV R16, 0x48ef0 ;  /* 0x00048ef000107802 */ /* 0x000fe40000000f00 */
[----:B------:R-:W-:Y:S05]  /*48ee0*/  CALL.REL.NOINC `($_ZN7cutlass13device_kernelIN5flash19enable_sm80_to_sm89INS1_16FlashAttnBwdSm80INS1_25CollectiveMainloopBwdSm80ILi2ELi2EN4cute5tupleIJNS5_1CILi128EEES8_NS7_ILi64EEEEEENS_6half_tEfNS_4arch4Sm80ELb0ELb1ELb1ELb0ELb0ELb0ELb0ELb0ELi2ELi4ELi4ELi4ELb0EEENS1_24CollectiveEpilogueBwdGQAISA_fSD_Li256ELb0ELb0EEENS1_19SingleTileSchedulerILb0ELb0ELb0ELi128EEEEEEEEEvNT_6ParamsE$_ZN4cute3eso3ESOILb0ELb1EJiNS_1CILi144EEENS2_ILi512EEEEEC2ERKiRKS3_RKS4_) ;  /* 0xfffbd41000007944 */ /* 0x000fea0003c3ffff */
[----:B------:R-:W2:Y:S01]  /*48ef0*/  LDL R16, [R1+0x1590] ;  /* 0x0015900001107983 */ /* 0x000ea20000100800 */
[----:B-1----:R-:W-:-:S02]  /*48f00*/  MOV R2, R13 ;  /* 0x0000000d00027202 */ /* 0x002fc40000000f00 */
[----:B------:R-:W-:Y:S01]  /*48f10*/  MOV R18, 0x48f40 ;  /* 0x00048f4000127802 */ /* 0x000fe20000000f00 */
[----:B--2---:R1:W-:Y:S04]  /*48f20*/  STL [R1+0x15c4], R16 ;  /* 0x0015c41001007387 */ /* 0x0043e80000100800 */
[----:B-1----:R-:W-:Y:S05]  /*48f30*/  CALL.REL.NOINC `($_ZN7cutlass13device_kernelIN5flash19enable_sm80_to_sm89INS1_16FlashAttnBwdSm80INS1_25CollectiveMainloopBwdSm80ILi2ELi2EN4cute5tupleIJNS5_1CILi128EEES8_NS7_ILi64EEEEEENS_6half_tEfNS_4arch4Sm80ELb0ELb1ELb1ELb0ELb0ELb0ELb0ELb0ELi2ELi4ELi4ELi4ELb0EEENS1_24CollectiveEpilogueBwdGQAISA_fSD_Li256ELb0ELb0EEENS1_19SingleTileSchedulerILb0ELb0ELb0ELi128EEEEEEEEEvNT_6ParamsE$_ZN4cute3eso3ESOILb0ELb0EJiiNS_1CILi144EEENS2_ILi512EEEEEC2ERKiS7_RKS3_RKS4_) ;  /* 0xfffbcf5000007944 */ /* 0x002fea0003c3ffff */
[----:B-1----:R-:W2:Y:S01]  /*48f40*/  LDL.64 R2, [R1+0x1590] ;  /* 0x0015900001027983 */ /* 0x002ea20000100a00 */
[----:B------:R-:W-:Y:S02]  /*48f50*/  IADD3 R5, R10, 0x240, RZ ;  /* 0x000002400a057810 */ /* 0x000fe40007ffe0ff */
[----:B------:R-:W-:Y:S01]  /*48f60*/  MOV R16, 0x48fa0 ;  /* 0x00048fa000107802 */ /* 0x000fe20000000f00 */
[----:B--2---:R1:W-:Y:S04]  /*48f70*/  STL [R1+0x15bc], R2 ;  /* 0x0015bc0201007387 */ /* 0x0043e80000100800 */
[----:B------:R1:W-:Y:S02]  /*48f80*/  STL [R1+0x15c0], R3 ;  /* 0x0015c00301007387 */ /* 0x0003e40000100800 */
[----:B-1----:R-:W-:Y:S05]  /*48f90*/  CALL.REL.NOINC `($_ZN7cutlass13device_kernelIN5flash19enable_sm80_to_sm89INS1_16FlashAttnBwdSm80INS1_25CollectiveMainloopBwdSm80ILi2ELi2EN4cute5tupleIJNS5_1CILi128EEES8_NS7_ILi64EEEEEENS_6half_tEfNS_4arch4Sm80ELb0ELb1ELb1ELb0ELb0ELb0ELb0ELb0ELi2ELi4ELi4ELi4ELb0EEENS1_24CollectiveEpilogueBwdGQAISA_fSD_Li256ELb0ELb0EEENS1_19SingleTileSchedulerILb0ELb0ELb0ELi128EEEEEEEEEvNT_6ParamsE$_ZN4cute3eso3ESOILb0ELb0EJiiiNS_1CILi144EEENS2_ILi512EEEEEC2ERKiS7_S7_RKS3_RKS4_) ;  /* 0xfffbd09000007944 */ /* 0x002fea0003c3ffff */
[----:B-1----:R-:W2:Y:S04]  /*48fa0*/  LDL.64 R2, [R1+0x1580] ;  /* 0x0015800001027983 */ /* 0x002ea80000100a00 */
[----:B------:R-:W3:Y:S01]  /*48fb0*/  LDL R12, [R1+0x1588] ;  /* 0x00158800010c7983 */ /* 0x000ee20000100800 */
[----:B------:R-:W-:-:S03]  /*48fc0*/  MOV R4, 0x49000 ;  /* 0x0004900000047802 */ /* 0x000fc60000000f00 */
[----:B--2---:R1:W-:Y:S04]  /*48fd0*/  STL.64 [R1+0x1590], R2 ;  /* 0x0015900201007387 */ /* 0x0043e80000100a00 */
[----:B---3--:R1:W-:Y:S02]  /*48fe0*/  STL [R1+0x1598], R12 ;  /* 0x0015980c01007387 */ /* 0x0083e40000100800 */
[----:B-1----:R-:W-:Y:S05]  /*48ff0*/  CALL.REL.NOINC `($_ZN7cutlass13device_kernelIN5flash19enable_sm80_to_sm89INS1_16FlashAttnBwdSm80INS1_25CollectiveMainloopBwdSm80ILi2ELi2EN4cute5tupleIJNS5_1CILi128EEES8_NS7_ILi64EEEEEENS_6half_tEfNS_4arch4Sm80ELb0ELb1ELb1ELb0ELb0ELb0ELb0ELb0ELi2ELi4ELi4ELi4ELb0EEENS1_24CollectiveEpilogueBwdGQAISA_fSD_Li256ELb0ELb0EEENS1_19SingleTileSchedulerILb0ELb0ELb0ELi128EEEEEEEEEvNT_6ParamsE$_ZN4cute3eso3ESOILb1ELb0EJNS_1CILi8EEEiiiNS2_ILi144EEENS2_ILi512EEEEEC2ERKS3_RKiSA_SA_RKS4_RKS5_) ;  /* 0xfffbd97000007944 */ /* 0x002fea0003c3ffff */
[----:B-1----:R-:W2:Y:S04]  /*49000*/  LDL.64 R2, [R1+0x15b0] ;  /* 0x0015b00001027983 */ /* 0x002ea80000100a00 */
[----:B------:R-:W3:Y:S01]  /*49010*/  LDL R18, [R1+0x15b8] ;  /* 0x0015b80001127983 */ /* 0x000ee20000100800 */
[C---:B------:R-:W-:Y:S02]  /*49020*/  IADD3 R16, R10.reuse, 0x204, RZ ;  /* 0x000002040a107810 */ /* 0x040fe40007ffe0ff */
[----:B------:R-:W-:-:S02]  /*49030*/  IADD3 R12, R10, 0x208, RZ ;  /* 0x000002080a0c7810 */ /* 0x000fc40007ffe0ff */
[----:B------:R-:W-:Y:S01]  /*49040*/  MOV R4, 0x49080 ;  /* 0x0004908000047802 */ /* 0x000fe20000000f00 */
[----:B--2---:R1:W-:Y:S04]  /*49050*/  STL.64 [R1+0x1580], R2 ;  /* 0x0015800201007387 */ /* 0x0043e80000100a00 */
[----:B---3--:R1:W-:Y:S02]  /*49060*/  STL [R1+0x1588], R18 ;  /* 0x0015881201007387 */ /* 0x0083e40000100800 */
[----:B-1----:R-:W-:Y:S05]  /*49070*/  CALL.REL.NOINC `($_ZN7cutlass13device_kernelIN5flash19enable_sm80_to_sm89INS1_16FlashAttnBwdSm80INS1_25CollectiveMainloopBwdSm80ILi2ELi2EN4cute5tupleIJNS5_1CILi128EEES8_NS7_ILi64EEEEEENS_6half_tEfNS_4arch4Sm80ELb0ELb1ELb1ELb0ELb0ELb0ELb0ELb0ELi2ELi4ELi4ELi4ELb0EEENS1_24CollectiveEpilogueBwdGQAISA_fSD_Li256ELb0ELb0EEENS1_19SingleTileSchedulerILb0ELb0ELb0ELi128EEEEEEEEEvNT_6ParamsE$_ZN4cute3eso3ESOILb1ELb0EJNS_1CILi1EEEiiiNS2_ILi144EEENS2_ILi512EEEEEC2ERKS3_RKiSA_SA_RKS4_RKS5_) ;  /* 0xfffbd72000007944 */ /* 0x002fea0003c3ffff */
[----:B-1----:R1:W5:Y:S04]  /*49080*/  LDL R5, [R1+0x15b8] ;  /* 0x0015b80001057983 */ /* 0x0023680000100800 */
[----:B------:R1:W5:Y:S01]  /*49090*/  LDL.64 R2, [R1+0x15b0] ;  /* 0x0015b00001027983 */ /* 0x0003620000100a00 */
[----:B------:R-:W-:-:S03]  /*490a0*/  MOV R12, 0x490c0 ;  /* 0x000490c0000c7802 */ /* 0x000fc60000000f00 */
[----:B-1---5:R-:W-:Y:S05]  /*490b0*/  CALL.REL.NOINC `($_ZN7cutlass13device_kernelIN5flash19enable_sm80_to_sm89INS1_16FlashAttnBwdSm80INS1_25CollectiveMainloopBwdSm80ILi2ELi2EN4cute5tupleIJNS5_1CILi128EEES8_NS7_ILi64EEEEEENS_6half_tEfNS_4arch4Sm80ELb0ELb1ELb1ELb0ELb0ELb0ELb0ELb0ELi2ELi4ELi4ELi4ELb0EEENS1_24CollectiveEpilogueBwdGQAISA_fSD_Li256ELb0ELb0EEENS1_19SingleTileSchedulerILb0ELb0ELb0ELi128EEEEEEEEEvNT_6ParamsE$_ZN4cute5tupleIJNS0_IJNS_1CILi16EEENS1_ILi2EEES3_S3_NS1_ILi4EEES3_EEENS0_IJNS1_ILi1EEEiiiNS1_ILi144EEENS1_ILi512EEEEEEEEC2ERKS5_RKS9_) ;  /* 0xfffbf1e000007944 */ /* 0x022fea0003c3ffff */
        /* <DEDUP_REMOVED lines=8> */
[----:B-1----:R-:W-:Y:S05]  /*49140*/  CALL.REL.NOINC `($_ZN7cutlass13device_kernelIN5flash19enable_sm80_to_sm89INS1_16FlashAttnBwdSm80INS1_25CollectiveMainloopBwdSm80ILi2ELi2EN4cute5tupleIJNS5_1CILi128EEES8_NS7_ILi64EEEEEENS_6half_tEfNS_4arch4Sm80ELb0ELb1ELb1ELb0ELb0ELb0ELb0ELb0ELi2ELi4ELi4ELi4ELb0EEENS1_24CollectiveEpilogueBwdGQAISA_fSD_Li256ELb0ELb0EEENS1_19SingleTileSchedulerILb0ELb0ELb0ELi128EEEEEEEEEvNT_6ParamsE$_ZZN4cute6detail16composition_implINS_5tupleIJNS_1CILi16EEENS3_ILi2EEES5_S5_NS3_ILi4EEES5_EEENS2_IJNS3_ILi1EEEiiiNS3_ILi144EEENS3_ILi512EEEEEENS2_IJNS2_IJS5_S5_EEES6_NS3_ILi8EEEEEENS2_IJNS2_IJNS3_ILi64EEESA_EEES4_NS3_ILi1024EEEEEEEEDaRKT_RKT0_RKT1_RKT2_ENKUlRKT_RKT0_E_clISC_SG_EEDaSX_S10_) ;  /* 0xfffbfdd000007944 */ /* 0x002fea0003c3ffff */
[----:B------:R-:W-:Y:S02]  /*49150*/  MOV R2, R14 ;  /* 0x0000000e00027202 */ /* 0x000fe40000000f00 */
[----:B------:R-:W-:Y:S02]  /*49160*/  MOV R12, 0x49180 ;  /* 0x00049180000c7802 */ /* 0x000fe40000000f00 */
[----:B-----5:R-:W-:Y:S05]  /*49170*/  CALL.REL.NOINC `($_ZN7cutlass13device_kernelIN5flash19enable_sm80_to_sm89INS1_16FlashAttnBwdSm80INS1_25CollectiveMainloopBwdSm80ILi2ELi2EN4cute5tupleIJNS5_1CILi128EEES8_NS7_ILi64EEEEEENS_6half_tEfNS_4arch4Sm80ELb0ELb1ELb1ELb0ELb0ELb0ELb0ELb0ELi2ELi4ELi4ELi4ELb0EEENS1_24CollectiveEpilogueBwdGQAISA_fSD_Li256ELb0ELb0EEENS1_19SingleTileSchedulerILb0ELb0ELb0ELi128EEEEEEEEEvNT_6ParamsE$_ZZN4cute6detail16composition_implINS_5tupleIJNS_1CILi16EEENS3_ILi2EEES5_S5_NS3_ILi4EEES5_EEENS2_IJNS3_ILi1EEEiiiNS3_ILi144EEENS3_ILi512EEEEEENS2_IJNS2_IJS5_S5_EEES6_NS3_ILi8EEEEEENS2_IJNS2_IJNS3_ILi64EEESA_EEES4_NS3_ILi1024EEEEEEEEDaRKT_RKT0_RKT1_RKT2_ENKUlRKT_RKT0_E_clIS6_S4_EEDaSX_S10_) ;  /* 0xfffbfd4000007944 */ /* 0x020fea0003c3ffff */
[----:B-----5:R2:W-:Y:S01]  /*49180*/  STL.64 [R1+0x1580], R2 ;  /* 0x0015800201007387 */ /* 0x0205e20000100a00 */
[----:B------:R-:W-:Y:S02]  /*49190*/  MOV R12, R4 ;  /* 0x00000004000c7202 */ /* 0x000fe40000000f00 */
[----:B------:R-:W-:Y:S02]  /*491a0*/  MOV R4, 0x491c0 ;  /* 0x000491c000047802 */ /* 0x000fe40000000f00 */
[----:B-12---:R-:W-:Y:S05]  /*491b0*/  CALL.REL.NOINC `($_ZN7cutlass13device_kernelIN5flash19enable_sm80_to_sm89INS1_16FlashAttnBwdSm80INS1_25CollectiveMainloopBwdSm80ILi2ELi2EN4cute5tupleIJNS5_1CILi128EEES8_NS7_ILi64EEEEEENS_6half_tEfNS_4arch4Sm80ELb0ELb1ELb1ELb0ELb0ELb0ELb0ELb0ELi2ELi4ELi4ELi4ELb0EEENS1_24CollectiveEpilogueBwdGQAISA_fSD_Li256ELb0ELb0EEENS1_19SingleTileSchedulerILb0ELb0ELb0ELi128EEEEEEEEEvNT_6ParamsE$_ZN4cute3eso3ESOILb0ELb0EJNS_5tupleIJiNS_1CILi512EEEEEENS2_IJiiEEENS3_ILi1024EEEEEC2ERKS5_RKS6_RKS7_) ;  /* 0xfffbc24000007944 */ /* 0x006fea0003c3ffff */
[----:B------:R2:W5:Y:S04]  /*491c0*/  LDL R5, [R1+0x1598] ;  /* 0x0015980001057983 */ /* 0x0005680000100800 */
[----:B-1----:R2:W5:Y:S01]  /*491d0*/  LDL.64 R2, [R1+0x1590] ;  /* 0x0015900001027983 */ /* 0x0025620000100a00 */
[----:B------:R-:W-:-:S03]  /*491e0*/  MOV R12, 0x49200 ;  /* 0x00049200000c7802 */ /* 0x000fc60000000f00 */
[----:B--2--5:R-:W-:Y:S05]  /*491f0*/  CALL.REL.NOINC `($_ZN7cutlass13device_kernelIN5flash19enable_sm80_to_sm89INS1_16FlashAttnBwdSm80INS1_25CollectiveMainloopBwdSm80ILi2ELi2EN4cute5tupleIJNS5_1CILi128EEES8_NS7_ILi64EEEEEENS_6half_tEfNS_4arch4Sm80ELb0ELb1ELb1ELb0ELb0ELb0ELb0ELb0ELi2ELi4ELi4ELi4ELb0EEENS1_24CollectiveEpilogueBwdGQAISA_fSD_Li256ELb0ELb0EEENS1_19SingleTileSchedulerILb0ELb0ELb0ELi128EEEEEEEEEvNT_6ParamsE$_ZN4cute5tupleIJNS0_IJNS0_IJNS_1CILi2EEES2_EEES3_NS1_ILi8EEEEEENS0_IJNS0_IJiNS1_ILi512EEEEEENS0_IJiiEEENS1_ILi1024EEEEEEEEC2ERKS5_RKSA_) ;  /* 0xfffbee2000007944 */ /* 0x024fea0003c3ffff */
        /* <DEDUP_REMOVED lines=48> */
[----:B-1---5:R-:W-:Y:S05]  /*49500*/  CALL.REL.NOINC `($_ZN7cutlass13device_kernelIN5flash19enable_sm80_to_sm89INS1_16FlashAttnBwdSm80INS1_25CollectiveMainloopBwdSm80ILi2ELi2EN4cute5tupleIJNS5_1CILi128EEES8_NS7_ILi64EEEEEENS_6half_tEfNS_4arch4Sm80ELb0ELb1ELb1ELb0ELb0ELb0ELb0ELb0ELi2ELi4ELi4ELi4ELb0EEENS1_24CollectiveEpilogueBwdGQAISA_fSD_Li256ELb0ELb0EEENS1_19SingleTileSchedulerILb0ELb0ELb0ELi128EEEEEEEEEvNT_6ParamsE$_ZN4cute3eso3ESOILb1ELb0EJNS_6LayoutINS_5tupleIJNS3_IJNS_1CILi8EEENS4_ILi1EEEEEENS4_ILi2EEENS3_IJNS4_ILi4EEES8_EEEEEENS3_IJNS3_IJS6_NS4_ILi0EEEEEES5_NS3_IJNS4_ILi32EEENS4_ILi16EEEEEEEEEEENS_10ViewEngineIPN7cutlass6half_tEEEEEC2ERKSI_RKSN_) ;  /* 0xfffbe66000007944 */ /* 0x022fea0003c3ffff */
[----:B------:R2:W5:Y:S01]  /*49510*/  LDL.64 R86, [R1+0x1580] ;  /* 0x0015800001567983 */ /* 0x0005620000100a00 */
[----:B-1----:R-:W-:Y:S01]  /*49520*/  IMAD.MOV.U32 R11, RZ, RZ, R9 ;  /* 0x000000ffff0b7224 */ /* 0x002fe200078e0009 */
[----:B------:R-:W-:-:S02]  /*49530*/  MOV R3, R8 ;  /* 0x0000000800037202 */ /* 0x000fc40000000f00 */
[----:B------:R-:W-:Y:S02]  /*49540*/  MOV R10, 0x49560 ;  /* 0x00049560000a7802 */ /* 0x000fe40000000f00 */
[----:B--2--5:R-:W-:Y:S05]  /*49550*/  CALL.REL.NOINC `($_ZN7cutlass13device_kernelIN5flash19enable_sm80_to_sm89INS1_16FlashAttnBwdSm80INS1_25CollectiveMainloopBwdSm80ILi2ELi2EN4cute5tupleIJNS5_1CILi128EEES8_NS7_ILi64EEEEEENS_6half_tEfNS_4arch4Sm80ELb0ELb1ELb1ELb0ELb0ELb0ELb0ELb0ELi2ELi4ELi4ELi4ELb0EEENS1_24CollectiveEpilogueBwdGQAISA_fSD_Li256ELb0ELb0EEENS1_19SingleTileSchedulerILb0ELb0ELb0ELi128EEEEEEEEEvNT_6ParamsE$_ZN4cute3eso3ESOILb1ELb0EJNS_6LayoutINS_5tupleIJNS3_IJNS3_IJNS_1CILi4EEENS4_ILi2EEEEEENS4_ILi1EEEEEES6_NS4_ILi8EEEEEENS3_IJNS3_IJNS3_IJS8_NS4_ILi32EEEEEENS4_ILi0EEEEEENS4_ILi64EEES5_EEEEENS_10ViewEngineIPN7cutlass6half_tEEEEEC2ERKSI_RKSN_) ;  /* 0xfffbd7b000007944 */ /* 0x024fea0003c3ffff */
[----:B------:R2:W5:Y:S04]  /*49560*/  LDL.64 R84, [R1+0x1580] ;  /* 0x0015800001547983 */ /* 0x0005680000100a00 */
[----:B-1----:R2:W5:Y:S01]  /*49570*/  LD.E.64 R2, [R90.64+0x8] ;  /* 0x000008085a027980 */ /* 0x002562000c101b00 */
[----:B------:R-:W-:Y:S02]  /*49580*/  MOV R38, R79 ;  /* 0x0000004f00267202 */ /* 0x000fe40000000f00 */
[----:B------:R-:W-:Y:S02]  /*49590*/  MOV R46, 0x495b0 ;  /* 0x000495b0002e7802 */ /* 0x000fe40000000f00 */
[----:B--2--5:R-:W-:Y:S05]  /*495a0*/  CALL.REL.NOINC `($_ZN7cutlass13device_kernelIN5flash19enable_sm80_to_sm89INS1_16FlashAttnBwdSm80INS1_25CollectiveMainloopBwdSm80ILi2ELi2EN4cute5tupleIJNS5_1CILi128EEES8_NS7_ILi64EEEEEENS_6half_tEfNS_4arch4Sm80ELb0ELb1ELb1ELb0ELb0ELb0ELb0ELb0ELi2ELi4ELi4ELi4ELb0EEENS1_24CollectiveEpilogueBwdGQAISA_fSD_Li256ELb0ELb0EEENS1_19SingleTileSchedulerILb0ELb0ELb0ELi128EEEEEEEEEvNT_6ParamsE$_ZN4cute8smem_ptrIPN7cutlass6half_tEECI1NS_12iter_adaptorIS3_S4_EEES3_) ;  /* 0xfffbefb000007944 */ /* 0x024fea0003c3ffff */
[----:B-1----:R1:W5:Y:S01]  /*495b0*/  LDL.64 R2, [R1+0x1580] ;  /* 0x0015800001027983 */ /* 0x0023620000100a00 */
[----:B------:R-:W-:-:S03]  /*495c0*/  MOV R38, 0x495e0 ;  /* 0x000495e000267802 */ /* 0x000fc60000000f00 */
[----:B-1---5:R-:W-:Y:S05]  /*495d0*/  CALL.REL.NOINC `($_ZN7cutlass13device_kernelIN5flash19enable_sm80_to_sm89INS1_16FlashAttnBwdSm80INS1_25CollectiveMainloopBwdSm80ILi2ELi2EN4cute5tupleIJNS5_1CILi128EEES8_NS7_ILi64EEEEEENS_6half_tEfNS_4arch4Sm80ELb0ELb1ELb1ELb0ELb0ELb0ELb0ELb0ELi2ELi4ELi4ELi4ELb0EEENS1_24CollectiveEpilogueBwdGQAISA_fSD_Li256ELb0ELb0EEENS1_19SingleTileSchedulerILb0ELb0ELb0ELi128EEEEEEEEEvNT_6ParamsE$_ZN4cute3eso3ESOILb1ELb0EJNS_6LayoutINS_5tupleIJNS3_IJNS_1CILi8EEENS4_ILi1EEEEEENS4_ILi2EEEEEENS3_IJNS3_IJS6_NS4_ILi0EEEEEENS4_ILi4096EEEEEEEENS_10ViewEngineINS_8smem_ptrIPN7cutlass6half_tEEEEEEEC2ERKSE_RKSL_) ;  /* 0xfffbe38000007944 */ /* 0x022fea0003c3ffff */
[----:B-1----:R1:W5:Y:S01]  /*495e0*/  LDL.64 R36, [R1+0x1580] ;  /* 0x0015800001247983 */ /* 0x0023620000100a00 */
[----:B------:R-:W-:Y:S01]  /*495f0*/  IMAD.MOV.U32 R38, RZ, RZ, R86 ;  /* 0x000000ffff267224 */ /* 0x000fe200078e0056 */
[----:B------:R-:W-:-:S02]  /*49600*/  MOV R39, R87 ;  /* 0x0000005700277202 */ /* 0x000fc40000000f00 */
[----:B------:R-:W-:Y:S02]  /*49610*/  MOV R48, 0x49630 ;  /* 0x0004963000307802 */ /* 0x000fe40000000f00 */
[----:B-1---5:R-:W-:Y:S05]  /*49620*/  CALL.REL.NOINC `($_ZN7cutlass13device_kernelIN5flash19enable_sm80_to_sm89INS1_16FlashAttnBwdSm80INS1_25CollectiveMainloopBwdSm80ILi2ELi2EN4cute5tupleIJNS5_1CILi128EEES8_NS7_ILi64EEEEEENS_6half_tEfNS_4arch4Sm80ELb0ELb1ELb1ELb0ELb0ELb0ELb0ELb0ELi2ELi4ELi4ELi4ELb0EEENS1_24CollectiveEpilogueBwdGQAISA_fSD_Li256ELb0ELb0EEENS1_19SingleTileSchedulerILb0ELb0ELb0ELi128EEEEEEEEEvNT_6ParamsE$_ZN4cute3eso3ESOILb1ELb0EJNS_6LayoutINS_5tupleIJNS3_IJNS_1CILi8EEENS4_ILi1EEEEEENS4_ILi2EEEEEENS3_IJNS3_IJS6_NS4_ILi0EEEEEES5_EEEEENS_10ViewEngineIPN7cutlass6half_tEEEEEC2ERKSD_RKSI_) ;  /* 0xfffbe4c000007944 */ /* 0x022fea0003c3ffff */
[----:B------:R2:W5:Y:S01]  /*49630*/  LDL.64 R2, [R1+0x1580] ;  /* 0x0015800001027983 */ /* 0x0005620000100a00 */
[----:B-1----:R-:W-:-:S03]  /*49640*/  MOV R46, 0x49660 ;  /* 0x00049660002e7802 */ /* 0x002fc60000000f00 */
[----:B--2--5:R-:W-:Y:S05]  /*49650*/  CALL.REL.NOINC `($_ZN7cutlass13device_kernelIN5flash19enable_sm80_to_sm89INS1_16FlashAttnBwdSm80INS1_25CollectiveMainloopBwdSm80ILi2ELi2EN4cute5tupleIJNS5_1CILi128EEES8_NS7_ILi64EEEEEENS_6half_tEfNS_4arch4Sm80ELb0ELb1ELb1ELb0ELb0ELb0ELb0ELb0ELi2ELi4ELi4ELi4ELb0EEENS1_24CollectiveEpilogueBwdGQAISA_fSD_Li256ELb0ELb0EEENS1_19SingleTileSchedulerILb0ELb0ELb0ELi128EEEEEEEEEvNT_6ParamsE$_ZN4cute3eso3ESOILb1ELb0EJNS_6LayoutINS_5tupleIJNS3_IJNS_1CILi8EEENS4_ILi1EEEEEENS3_IJNS4_ILi2EEEEEEEEENS3_IJNS3_IJS6_NS4_ILi0EEEEEENS3_IJNS4_ILi4096EEEEEEEEEEENS_10ViewEngineINS_8smem_ptrIPN7cutlass6half_tEEEEEEEC2ERKSG_RKSN_) ;  /* 0xfffbe11000007944 */ /* 0x024fea0003c3ffff */
[----:B-1----:R1:W5:Y:S01]  /*49660*/  LDL.64 R36, [R1+0x1580] ;  /* 0x0015800001247983 */ /* 0x0023620000100a00 */
[----:B------:R-:W-:-:S03]  /*49670*/  MOV R46, 0x49690 ;  /* 0x00049690002e7802 */ /* 0x000fc60000000f00 */
[----:B-1---5:R-:W-:Y:S05]  /*49680*/  CALL.REL.NOINC `($_ZN7cutlass13device_kernelIN5flash19enable_sm80_to_sm89INS1_16FlashAttnBwdSm80INS1_25CollectiveMainloopBwdSm80ILi2ELi2EN4cute5tupleIJNS5_1CILi128EEES8_NS7_ILi64EEEEEENS_6half_tEfNS_4arch4Sm80ELb0ELb1ELb1ELb0ELb0ELb0ELb0ELb0ELi2ELi4ELi4ELi4ELb0EEENS1_24CollectiveEpilogueBwdGQAISA_fSD_Li256ELb0ELb0EEENS1_19SingleTileSchedulerILb0ELb0ELb0ELi128EEEEEEEEEvNT_6ParamsE$_ZN4cute3eso3ESOILb1ELb0EJNS_6LayoutINS_5tupleIJNS3_IJNS_1CILi8EEENS4_ILi1EEEEEENS3_IJNS4_ILi2EEEEEEEEENS3_IJNS3_IJS6_NS4_ILi0EEEEEENS3_IJS5_EEEEEEEENS_10ViewEngineIPN7cutlass6half_tEEEEEC2ERKSF_RKSK_) ;  /* 0xfffbe1d000007944 */ /* 0x022fea0003c3ffff */
[----:B-1----:R1:W5:Y:S01]  /*49690*/  LDL.64 R2, [R1+0x1580] ;  /* 0x0015800001027983 */ /* 0x0023620000100a00 */
[----:B------:R-:W-:-:S03]  /*496a0*/  MOV R46, 0x496c0 ;  /* 0x000496c0002e7802 */ /* 0x000fc60000000f00 */
[----:B-1---5:R-:W-:Y:S05]  /*496b0*/  CALL.REL.NOINC `($_ZN7cutlass13device_kernelIN5flash19enable_sm80_to_sm89INS1_16FlashAttnBwdSm80INS1_25CollectiveMainloopBwdSm80ILi2ELi2EN4cute5tupleIJNS5_1CILi128EEES8_NS7_ILi64EEEEEENS_6half_tEfNS_4arch4Sm80ELb0ELb1ELb1ELb0ELb0ELb0ELb0ELb0ELi2ELi4ELi4ELi4ELb0EEENS1_24CollectiveEpilogueBwdGQAISA_fSD_Li256ELb0ELb0EEENS1_19SingleTileSchedulerILb0ELb0ELb0ELi128EEEEEEEEEvNT_6ParamsE$_ZN4cute3eso3ESOILb1ELb0EJNS_6LayoutINS_5tupleIJNS3_IJNS3_IJNS_1CILi8EEENS4_ILi1EEEEEES6_EEENS3_IJNS3_IJS6_S6_EEENS4_ILi2EEEEEEEEENS3_IJNS3_IJNS3_IJS6_NS4_ILi0EEEEEESD_EEENS3_IJNS3_IJSD_SD_EEES5_EEEEEEEENS_10ViewEngineIPN7cutlass6half_tEEEEEC2ERKSJ_RKSO_) ;  /* 0xfffbd7e000007944 */ /* 0x022fea0003c3ffff */
[----:B-1----:R1:W5:Y:S01]  /*496c0*/  LDL.64 R38, [R1+0x1580] ;  /* 0x0015800001267983 */ /* 0x0023620000100a00 */
[----:B------:R-:W-:-:S03]  /*496d0*/  MOV R46, 0x496f0 ;  /* 0x000496f0002e7802 */ /* 0x000fc60000000f00 */
[----:B-1---5:R-:W-:Y:S05]  /*496e0*/  CALL.REL.NOINC `($_ZN7cutlass13device_kernelIN5flash19enable_sm80_to_sm89INS1_16FlashAttnBwdSm80INS1_25CollectiveMainloopBwdSm80ILi2ELi2EN4cute5tupleIJNS5_1CILi128EEES8_NS7_ILi64EEEEEENS_6half_tEfNS_4arch4Sm80ELb0ELb1ELb1ELb0ELb0ELb0ELb0ELb0ELi2ELi4ELi4ELi4ELb0EEENS1_24CollectiveEpilogueBwdGQAISA_fSD_Li256ELb0ELb0EEENS1_19SingleTileSchedulerILb0ELb0ELb0ELi128EEEEEEEEEvNT_6ParamsE$_ZN4cute3eso3ESOILb1ELb0EJNS_6LayoutINS_5tupleIJNS3_IJNS3_IJNS_1CILi8EEENS4_ILi1EEEEEES6_EEENS3_IJNS3_IJS6_S6_EEENS4_ILi2EEEEEEEEENS3_IJNS3_IJNS3_IJS6_NS4_ILi0EEEEEESD_EEENS3_IJNS3_IJSD_SD_EEENS4_ILi4096EEEEEEEEEEENS_10ViewEngineINS_8smem_ptrIPN7cutlass6half_tEEEEEEEC2ERKSK_RKSR_) ;  /* 0xfffbd6d000007944 */ /* 0x022fea0003c3ffff */
[----:B-1----:R1:W5:Y:S01]  /*496f0*/  LDL.64 R2, [R1+0x1580] ;  /* 0x0015800001027983 */ /* 0x0023620000100a00 */
[----:B------:R-:W-:-:S03]  /*49700*/  MOV R48, 0x49720 ;  /* 0x0004972000307802 */ /* 0x000fc60000000f00 */
[----:B-1---5:R-:W-:Y:S05]  /*49710*/  CALL.REL.NOINC `($_ZN7cutlass13device_kernelIN5flash19enable_sm80_to_sm89INS1_16FlashAttnBwdSm80INS1_25CollectiveMainloopBwdSm80ILi2ELi2EN4cute5tupleIJNS5_1CILi128EEES8_NS7_ILi64EEEEEENS_6half_tEfNS_4arch4Sm80ELb0ELb1ELb1ELb0ELb0ELb0ELb0ELb0ELi2ELi4ELi4ELi4ELb0EEENS1_24CollectiveEpilogueBwdGQAISA_fSD_Li256ELb0ELb0EEENS1_19SingleTileSchedulerILb0ELb0ELb0ELi128EEEEEEEEEvNT_6ParamsE$_ZN4cute3eso3ESOILb1ELb0EJNS_6LayoutINS_5tupleIJNS3_IJNS_1CILi8EEENS4_ILi1EEEEEENS4_ILi2EEEEEENS3_IJNS3_IJS6_NS4_ILi0EEEEEES5_EEEEENS_10ViewEngineIPN7cutlass6half_tEEEEEC2ERKSD_RKSI_) ;  /* 0xfffbe3d000007944 */ /* 0x022fea0003c3ffff */
[----:B------:R2:W5:Y:S01]  /*49720*/  LDL.64 R8, [R1+0x1580] ;  /* 0x0015800001087983 */ /* 0x0005620000100a00 */
[----:B-1----:R-:W-:Y:S02]  /*49730*/  MOV R38, R79 ;  /* 0x0000004f00267202 */ /* 0x002fe40000000f00 */
[----:B------:R-:W-:Y:S02]  /*49740*/  MOV R46, 0x49760 ;  /* 0x00049760002e7802 */ /* 0x000fe40000000f00 */
[----:B--2--5:R-:W-:Y:S05]  /*49750*/  CALL.REL.NOINC `($_ZN7cutlass13device_kernelIN5flash19enable_sm80_to_sm89INS1_16FlashAttnBwdSm80INS1_25CollectiveMainloopBwdSm80ILi2ELi2EN4cute5tupleIJNS5_1CILi128EEES8_NS7_ILi64EEEEEENS_6half_tEfNS_4arch4Sm80ELb0ELb1ELb1ELb0ELb0ELb0ELb0ELb0ELi2ELi4ELi4ELi4ELb0EEENS1_24CollectiveEpilogueBwdGQAISA_fSD_Li256ELb0ELb0EEENS1_19SingleTileSchedulerILb0ELb0ELb0ELi128EEEEEEEEEvNT_6ParamsE$_ZN4cute8smem_ptrIPN7cutlass6half_tEECI1NS_12iter_adaptorIS3_S4_EEES3_) ;  /* 0xfffbee0000007944 */ /* 0x024fea0003c3ffff */
[----:B-1----:R1:W5:Y:S01]  /*49760*/  LDL.64 R2, [R1+0x1580] ;  /* 0x0015800001027983 */ /* 0x0023620000100a00 */
[----:B------:R-:W-:-:S03]  /*49770*/  MOV R38, 0x49790 ;  /* 0x0004979000267802 */ /* 0x000fc60000000f00 */
[----:B-1---5:R-:W-:Y:S05]  /*49780*/  CALL.REL.NOINC `($_ZN7cutlass13device_kernelIN5flash19enable_sm80_to_sm89INS1_16FlashAttnBwdSm80INS1_25CollectiveMainloopBwdSm80ILi2ELi2EN4cute5tupleIJNS5_1CILi128EEES8_NS7_ILi64EEEEEENS_6half_tEfNS_4arch4Sm80ELb0ELb1ELb1ELb0ELb0ELb0ELb0ELb0ELi2ELi4ELi4ELi4ELb0EEENS1_24CollectiveEpilogueBwdGQAISA_fSD_Li256ELb0ELb0EEENS1_19SingleTileSchedulerILb0ELb0ELb0ELi128EEEEEEEEEvNT_6ParamsE$_ZN4cute3eso3ESOILb1ELb0EJNS_6LayoutINS_5tupleIJNS3_IJNS_1CILi8EEENS4_ILi1EEEEEENS4_ILi2EEEEEENS3_IJNS3_IJS6_NS4_ILi0EEEEEENS4_ILi4096EEEEEEEENS_10ViewEngineINS_8smem_ptrIPN7cutlass6half_tEEEEEEEC2ERKSE_RKSL_) ;  /* 0xfffbe1d000007944 */ /* 0x022fea0003c3ffff */
[----:B------:R2:W5:Y:S01]  /*49790*/  LDL.64 R10, [R1+0x1580] ;  /* 0x00158000010a7983 */ /* 0x0005620000100a00 */
[----:B------:R-:W-:-:S02]  /*497a0*/  MOV R47, RZ ;  /* 0x000000ff002f7202 */ /* 0x000fc40000000f00 */
[----:B------:R-:W-:Y:S02]  /*497b0*/  MOV R46, 0x497d0 ;  /* 0x000497d0002e7802 */ /* 0x000fe40000000f00 */
[----:B-12--5:R-:W-:Y:S05]  /*497c0*/  CALL.REL.NOINC `($_ZN7cutlass13device_kernelIN5flash19enable_sm80_to_sm89INS1_16FlashAttnBwdSm80INS1_25CollectiveMainloopBwdSm80ILi2ELi2EN4cute5tupleIJNS5_1CILi128EEES8_NS7_ILi64EEEEEENS_6half_tEfNS_4arch4Sm80ELb0ELb1ELb1ELb0ELb0ELb0ELb0ELb0ELi2ELi4ELi4ELi4ELb0EEENS1_24CollectiveEpilogueBwdGQAISA_fSD_Li256ELb0ELb0EEENS1_19SingleTileSchedulerILb0ELb0ELb0ELi128EEEEEEEEEvNT_6ParamsE$_ZN4cute3eso3ESOILb1ELb0EJNS_10UnderscoreEiEEC2ERKS2_RKi) ;  /* 0xfffbcc5000007944 */ /* 0x026fea0003c3ffff */
[----:B------:R-:W2:Y:S01]  /*497d0*/  LDL R37, [R1+0x1580] ;  /* 0x0015800001257983 */ /* 0x000ea20000100800 */
        /* <DEDUP_REMOVED lines=9> */
[----:B------:R-:W-:-:S03]  /*49870*/  MOV R38, 0x49890 ;  /* 0x0004989000267802 */ /* 0x000fc60000000f00 */
[----:B-1---5:R-:W-:Y:S05]  /*49880*/  CALL.REL.NOINC `($_ZN7cutlass13device_kernelIN5flash19enable_sm80_to_sm89INS1_16FlashAttnBwdSm80INS1_25CollectiveMainloopBwdSm80ILi2ELi2EN4cute5tupleIJNS5_1CILi128EEES8_NS7_ILi64EEEEEENS_6half_tEfNS_4arch4Sm80ELb0ELb1ELb1ELb0ELb0ELb0ELb0ELb0ELi2ELi4ELi4ELi4ELb0EEENS1_24CollectiveEpilogueBwdGQAISA_fSD_Li256ELb0ELb0EEENS1_19SingleTileSchedulerILb0ELb0ELb0ELi128EEEEEEEEEvNT_6ParamsE$_ZN4cute3eso3ESOILb1ELb0EJNS_6LayoutINS_5tupleIJNS3_IJNS_1CILi8EEENS4_ILi1EEEEEEEEENS3_IJNS3_IJS6_NS4_ILi0EEEEEEEEEEENS_10ViewEngineINS_8smem_ptrIPN7cutlass6half_tEEEEEEEC2ERKSC_RKSJ_) ;  /* 0xfffbde1000007944 */ /* 0x022fea0003c3ffff */
[----:B-1----:R1:W5:Y:S01]  /*49890*/  LDL.64 R2, [R1+0x1580] ;  /* 0x0015800001027983 */ /* 0x0023620000100a00 */
[----:B------:R-:W-:Y:S02]  /*498a0*/  MOV R47, RZ ;  /* 0x000000ff002f7202 */ /* 0x000fe40000000f00 */
[----:B------:R-:W-:-:S02]  /*498b0*/  MOV R46, 0x498d0 ;  /* 0x000498d0002e7802 */ /* 0x000fc40000000f00 */
[----:B-1---5:R-:W-:Y:S05]  /*498c0*/  CALL.REL.NOINC `($_ZN7cutlass13device_kernelIN5flash19enable_sm80_to_sm89INS1_16FlashAttnBwdSm80INS1_25CollectiveMainloopBwdSm80ILi2ELi2EN4cute5tupleIJNS5_1CILi128EEES8_NS7_ILi64EEEEEENS_6half_tEfNS_4arch4Sm80ELb0ELb1ELb1ELb0ELb0ELb0ELb0ELb0ELi2ELi4ELi4ELi4ELb0EEENS1_24CollectiveEpilogueBwdGQAISA_fSD_Li256ELb0ELb0EEENS1_19SingleTileSchedulerILb0ELb0ELb0ELi128EEEEEEEEEvNT_6ParamsE$_ZN4cute3eso3ESOILb1ELb0EJNS_10UnderscoreEiEEC2ERKS2_RKi) ;  /* 0xfffbcb5000007944 */ /* 0x022fea0003c3ffff */
[----:B------:R-:W2:Y:S01]  /*498d0*/  LDL R37, [R1+0x1580] ;  /* 0x0015800001257983 */ /* 0x000ea20000100800 */
[----:B------:R-:W-:-:S02]  /*498e0*/  MOV R38, 0x49910 ;  /* 0x0004991000267802 */ /* 0x000fc40000000f00 */
[----:B--2---:R-:W-:Y:S02]  /*498f0*/  SHF.L.U32 R37, R37, 0x3, RZ ;  /* 0x0000000325257819 */ /* 0x004fe400000006ff */
[----:B-1----:R-:W-:Y:S05]  /*49900*/  CALL.REL.NOINC `($_ZN7cutlass13device_kernelIN5flash19enable_sm80_to_sm89INS1_16FlashAttnBwdSm80INS1_25CollectiveMainloopBwdSm80ILi2ELi2EN4cute5tupleIJNS5_1CILi128EEES8_NS7_ILi64EEEEEENS_6half_tEfNS_4arch4Sm80ELb0ELb1ELb1ELb0ELb0ELb0ELb0ELb0ELi2ELi4ELi4ELi4ELb0EEENS1_24CollectiveEpilogueBwdGQAISA_fSD_Li256ELb0ELb0EEENS1_19SingleTileSchedulerILb0ELb0ELb0ELi128EEEEEEEEEvNT_6ParamsE$_ZN4cute3eso3ESOILb1ELb0EJNS_6LayoutINS_5tupleIJNS3_IJNS_1CILi8EEENS4_ILi1EEEEEEEEENS3_IJNS3_IJS6_NS4_ILi0EEEEEEEEEEEiEEC2ERKSC_RKi) ;  /* 0xfffbde2000007944 */ /* 0x002fea0003c3ffff */
[----:B------:R-:W2:Y:S01]  /*49910*/  LDL R5, [R1+0x1580] ;  /* 0x0015800001057983 */ /* 0x000ea20000100800 */
        /* <DEDUP_REMOVED lines=9> */
[----:B------:R-:W-:-:S03]  /*499b0*/  MOV R46, 0x499d0 ;  /* 0x000499d0002e7802 */ /* 0x000fc60000000f00 */
[----:B-1---5:R-:W-:Y:S05]  /*499c0*/  CALL.REL.NOINC `($_ZN7cutlass13device_kernelIN5flash19enable_sm80_to_sm89INS1_16FlashAttnBwdSm80INS1_25CollectiveMainloopBwdSm80ILi2ELi2EN4cute5tupleIJNS5_1CILi128EEES8_NS7_ILi64EEEEEENS_6half_tEfNS_4arch4Sm80ELb0ELb1ELb1ELb0ELb0ELb0ELb0ELb0ELi2ELi4ELi4ELi4ELb0EEENS1_24CollectiveEpilogueBwdGQAISA_fSD_Li256ELb0ELb0EEENS1_19SingleTileSchedulerILb0ELb0ELb0ELi128EEEEEEEEEvNT_6ParamsE$_ZN4cute8smem_ptrIPN7cutlass9uint128_tEECI1NS_12iter_adaptorIS3_S4_EEES3_) ;  /* 0xfffbebd000007944 */ /* 0x022fea0003c3ffff */
[----:B-1----:R1:W5:Y:S01]  /*499d0*/  LDL.64 R2, [R1+0x1580] ;  /* 0x0015800001027983 */ /* 0x0023620000100a00 */
[----:B------:R-:W-:-:S03]  /*499e0*/  MOV R46, 0x49a00 ;  /* 0x00049a00002e7802 */ /* 0x000fc60000000f00 */
[----:B-1---5:R-:W-:Y:S05]  /*499f0*/  CALL.REL.NOINC `($_ZN7cutlass13device_kernelIN5flash19enable_sm80_to_sm89INS1_16FlashAttnBwdSm80INS1_25CollectiveMainloopBwdSm80ILi2ELi2EN4cute5tupleIJNS5_1CILi128EEES8_NS7_ILi64EEEEEENS_6half_tEfNS_4arch4Sm80ELb0ELb1ELb1ELb0ELb0ELb0ELb0ELb0ELi2ELi4ELi4ELi4ELb0EEENS1_24CollectiveEpilogueBwdGQAISA_fSD_Li256ELb0ELb0EEENS1_19SingleTileSchedulerILb0ELb0ELb0ELi128EEEEEEEEEvNT_6ParamsE$_ZN4cute3eso3ESOILb1ELb0EJNS_6LayoutINS_5tupleIJNS3_IJNS_1CILi1EEES5_EEEEEENS3_IJNS3_IJS5_NS4_ILi0EEEEEEEEEEENS_10ViewEngineINS_8smem_ptrIPN7cutlass9uint128_tEEEEEEEC2ERKSB_RKSI_) ;  /* 0xfffbd75000007944 */ /* 0x022fea0003c3ffff */
[----:B------:R2:W5:Y:S01]  /*49a00*/  LDL R4, [R1+0x1580] ;  /* 0x0015800001047983 */ /* 0x0005620000100800 */
[----:B-1----:R-:W-:-:S03]  /*49a10*/  MOV R38, 0x49a30 ;  /* 0x00049a3000267802 */ /* 0x002fc60000000f00 */
[----:B--2--5:R-:W-:Y:S05]  /*49a20*/  CALL.REL.NOINC `($_ZN7cutlass13device_kernelIN5flash19enable_sm80_to_sm89INS1_16FlashAttnBwdSm80INS1_25CollectiveMainloopBwdSm80ILi2ELi2EN4cute5tupleIJNS5_1CILi128EEES8_NS7_ILi64EEEEEENS_6half_tEfNS_4arch4Sm80ELb0ELb1ELb1ELb0ELb0ELb0ELb0ELb0ELi2ELi4ELi4ELi4ELb0EEENS1_24CollectiveEpilogueBwdGQAISA_fSD_Li256ELb0ELb0EEENS1_19SingleTileSchedulerILb0ELb0ELb0ELi128EEEEEEEEEvNT_6ParamsE$_ZN4cute3eso3ESOILb1ELb0EJNS_6LayoutINS_5tupleIJNS3_IJNS_1CILi4EEENS4_ILi1EEEEEEEEENS3_IJNS3_IJS6_NS4_ILi0EEEEEEEEEEENS_10ViewEngineIPjEEEEC2ERKSC_RKSF_) ;  /* 0xfffbdc3000007944 */ /* 0x024fea0003c3ffff */
        /* <DEDUP_REMOVED lines=9> */
[----:B-1----:R-:W-:Y:S05]  /*49ac0*/  CALL.REL.NOINC `($_ZN7cutlass13device_kernelIN5flash19enable_sm80_to_sm89INS1_16FlashAttnBwdSm80INS1_25CollectiveMainloopBwdSm80ILi2ELi2EN4cute5tupleIJNS5_1CILi128EEES8_NS7_ILi64EEEEEENS_6half_tEfNS_4arch4Sm80ELb0ELb1ELb1ELb0ELb0ELb0ELb0ELb0ELi2ELi4ELi4ELi4ELb0EEENS1_24CollectiveEpilogueBwdGQAISA_fSD_Li256ELb0ELb0EEENS1_19SingleTileSchedulerILb0ELb0ELb0ELi128EEEEEEEEEvNT_6ParamsE$_ZN4cute3eso3ESOILb1ELb0EJNS_10UnderscoreEiEEC2ERKS2_RKi) ;  /* 0xfffbc95000007944 */ /* 0x002fea0003c3ffff */
[----:B------:R-:W2:Y:S01]  /*49ad0*/  LDL R37, [R1+0x1580] ;  /* 0x0015800001257983 */ /* 0x000ea20000100800 */
        /* <DEDUP_REMOVED lines=12> */
[----:B------:R-:W-:Y:S02]  /*49ba0*/  MOV R47, 0x1 ;  /* 0x00000001002f7802 */ /* 0x000fe40000000f00 */
[----:B------:R-:W-:Y:S02]  /*49bb0*/  MOV R46, 0x49bd0 ;  /* 0x00049bd0002e7802 */ /* 0x000fe40000000f00 */
[----:B-1---5:R-:W-:Y:S05]  /*49bc0*/  CALL.REL.NOINC `($_ZN7cutlass13device_kernelIN5flash19enable_sm80_to_sm89INS1_16FlashAttnBwdSm80INS1_25CollectiveMainloopBwdSm80ILi2ELi2EN4cute5tupleIJNS5_1CILi128EEES8_NS7_ILi64EEEEEENS_6half_tEfNS_4arch4Sm80ELb0ELb1ELb1ELb0ELb0ELb0ELb0ELb0ELi2ELi4ELi4ELi4ELb0EEENS1_24CollectiveEpilogueBwdGQAISA_fSD_Li256ELb0ELb0EEENS1_19SingleTileSchedulerILb0ELb0ELb0ELi128EEEEEEEEEvNT_6ParamsE$_ZN4cute3eso3ESOILb1ELb0EJNS_10UnderscoreEiEEC2ERKS2_RKi) ;  /* 0xfffbc85000007944 */ /* 0x022fea0003c3ffff */
[----:B------:R-:W2:Y:S01]  /*49bd0*/  LDL R37, [R1+0x1580] ;  /* 0x0015800001257983 */ /* 0x000ea20000100800 */
[----:B------:R-:W-:Y:S02]  /*49be0*/  MOV R38, 0x49c10 ;  /* 0x00049c1000267802 */ /* 0x000fe40000000f00 */
[----:B--2---:R-:W-:-:S02]  /*49bf0*/  SHF.L.U32 R37, R37, 0x3, RZ ;  /* 0x0000000325257819 */ /* 0x004fc400000006ff */
        /* <DEDUP_REMOVED lines=28> */
[----:B--2--5:R-:W-:Y:S05]  /*49dc0*/  CALL.REL.NOINC `($_ZN7cutlass13device_kernelIN5flash19enable_sm80_to_sm89INS1_16FlashAttnBwdSm80INS1_25CollectiveMainloopBwdSm80ILi2ELi2EN4cute5tupleIJNS5_1CILi128EEES8_NS7_ILi64EEEEEENS_6half_tEfNS_4arch4Sm80ELb0ELb1ELb1ELb0ELb0ELb0ELb0ELb0ELi2ELi4ELi4ELi4ELb0EEENS1_24CollectiveEpilogueBwdGQAISA_fSD_Li256ELb0ELb0EEENS1_19SingleTileSchedulerILb0ELb0ELb0ELi128EEEEEEEEEvNT_6ParamsE$_ZZN4cute5sliceINS_5tupleIJNS_10UnderscoreES2_NS_1CILi0EEEEEENS1_IJNS1_IJNS3_ILi1EEES4_EEEiNS3_ILi1024EEEEEEEEDaRKT_RKT0_ENKUlRKT_RKT0_E_clIS2_iEEDaSI_SL_) ;  /* 0xfffbf04000007944 */ /* 0x024fea0003c3ffff */
[----:B------:R-:W-:Y:S02]  /*49dd0*/  MOV R2, 0x49df0 ;  /* 0x00049df000027802 */ /* 0x000fe40000000f00 */
[----:B------:R-:W-:Y:S05]  /*49de0*/  CALL.REL.NOINC `($_ZN7cutlass13device_kernelIN5flash19enable_sm80_to_sm89INS1_16FlashAttnBwdSm80INS1_25CollectiveMainloopBwdSm80ILi2ELi2EN4cute5tupleIJNS5_1CILi128EEES8_NS7_ILi64EEEEEENS_6half_tEfNS_4arch4Sm80ELb0ELb1ELb1ELb0ELb0ELb0ELb0ELb0ELi2ELi4ELi4ELi4ELb0EEENS1_24CollectiveEpilogueBwdGQAISA_fSD_Li256ELb0ELb0EEENS1_19SingleTileSchedulerILb0ELb0ELb0ELi128EEEEEEEEEvNT_6ParamsE$_ZZN4cute12filter_tupleINS_5tupleIJNS_10UnderscoreES2_NS_1CILi0EEEEEENS1_IJNS1_IJNS3_ILi1EEES4_EEEiNS3_ILi1024EEEEEEZNS_5sliceIS5_S9_EEDaRKT_RKT0_EUlRKT_RKT0_E_EEDaSD_SG_OT1_ENKUlDpSJ_E_clIJNS1_IJS7_EEENS1_IJiEEENS1_IJEEEEEEDaSQ_) ;  /* 0xfffbe9c000007944 */ /* 0x000fea0003c3ffff */
[----:B------:R-:W-:Y:S02]  /*49df0*/  MOV R36, 0x49e10 ;  /* 0x00049e1000247802 */ /* 0x000fe40000000f00 */
[----:B------:R-:W-:Y:S05]  /*49e00*/  CALL.REL.NOINC `($_ZN7cutlass13device_kernelIN5flash19enable_sm80_to_sm89INS1_16FlashAttnBwdSm80INS1_25CollectiveMainloopBwdSm80ILi2ELi2EN4cute5tupleIJNS5_1CILi128EEES8_NS7_ILi64EEEEEENS_6half_tEfNS_4arch4Sm80ELb0ELb1ELb1ELb0ELb0ELb0ELb0ELb0ELi2ELi4ELi4ELi4ELb0EEENS1_24CollectiveEpilogueBwdGQAISA_fSD_Li256ELb0ELb0EEENS1_19SingleTileSchedulerILb0ELb0ELb0ELi128EEEEEEEEEvNT_6ParamsE$_ZN4cute5tupleIJNS0_IJNS0_IJNS_1CILi8EEENS1_ILi1EEEEEENS1_ILi2EEEEEENS0_IJNS0_IJS3_NS1_ILi0EEEEEEiEEEEEC2ERKS6_RKS9_) ;  /* 0xfffbe3a000007944 */ /* 0x000fea0003c3ffff */
[----:B-1----:R1:W5:Y:S01]  /*49e10*/  LDL R3, [R1+0x1580] ;  /* 0x0015800001037983 */ /* 0x0023620000100800 */
[----:B------:R-:W-:-:S03]  /*49e20*/  MOV R14, 0x49e40 ;  /* 0x00049e40000e7802 */ /* 0x000fc60000000f00 */
[----:B-1---5:R-:W-:Y:S05]  /*49e30*/  CALL.REL.NOINC `($_ZN7cutlass13device_kernelIN5flash19enable_sm80_to_sm89INS1_16FlashAttnBwdSm80INS1_25CollectiveMainloopBwdSm80ILi2ELi2EN4cute5tupleIJNS5_1CILi128EEES8_NS7_ILi64EEEEEENS_6half_tEfNS_4arch4Sm80ELb0ELb1ELb1ELb0ELb0ELb0ELb0ELb0ELi2ELi4ELi4ELi4ELb0EEENS1_24CollectiveEpilogueBwdGQAISA_fSD_Li256ELb0ELb0EEENS1_19SingleTileSchedulerILb0ELb0ELb0ELi128EEEEEEEEEvNT_6ParamsE$_ZN4cute3eso3ESOILb0ELb1EJNS_6LayoutINS_5tupleIJNS3_IJNS_1CILi8EEENS4_ILi1EEEEEENS4_ILi2EEEEEENS3_IJNS3_IJS6_NS4_ILi0EEEEEEiEEEEESA_EEC2ERKSD_RKSA_) ;  /* 0xfffbc3f000007944 */ /* 0x022fea0003c3ffff */
[----:B------:R2:W5:Y:S04]  /*49e40*/  LDL R36, [R1+0x1580] ;  /* 0x0015800001247983 */ /* 0x0005680000100800 */
[----:B-1----:R2:W5:Y:S01]  /*49e50*/  LD.E.64 R2, [R88.64+0x8] ;  /* 0x0000080858027980 */ /* 0x002562000c101b00 */
[----:B------:R-:W-:-:S02]  /*49e60*/  MOV R38, R79 ;  /* 0x0000004f00267202 */ /* 0x000fc40000000f00 */
[----:B------:R-:W-:Y:S02]  /*49e70*/  MOV R46, 0x49e90 ;  /* 0x00049e90002e7802 */ /* 0x000fe40000000f00 */
[----:B--2--5:R-:W-:Y:S05]  /*49e80*/  CALL.REL.NOINC `($_ZN7cutlass13device_kernelIN5flash19enable_sm80_to_sm89INS1_16FlashAttnBwdSm80INS1_25CollectiveMainloopBwdSm80ILi2ELi2EN4cute5tupleIJNS5_1CILi128EEES8_NS7_ILi64EEEEEENS_6half_tEfNS_4arch4Sm80ELb0ELb1ELb1ELb0ELb0ELb0ELb0ELb0ELi2ELi4ELi4ELi4ELb0EEENS1_24CollectiveEpilogueBwdGQAISA_fSD_Li256ELb0ELb0EEENS1_19SingleTileSchedulerILb0ELb0ELb0ELi128EEEEEEEEEvNT_6ParamsE$_ZN4cute8smem_ptrIPN7cutlass6half_tEECI1NS_12iter_adaptorIS3_S4_EEES3_) ;  /* 0xfffbe6d000007944 */ /* 0x024fea0003c3ffff */
[----:B-1----:R-:W2:Y:S01]  /*49e90*/  LDL.64 R2, [R1+0x1580] ;  /* 0x0015800001027983 */ /* 0x002ea20000100a00 */
[----:B------:R-:W-:-:S03]  /*49ea0*/  MOV R38, 0x49ed0 ;  /* 0x00049ed000267802 */ /* 0x000fc60000000f00 */
[----:B--2---:R1:W-:Y:S04]  /*49eb0*/  STL.64 [R1+0x15b0], R2 ;  /* 0x0015b00201007387 */ /* 0x0043e80000100a00 */
[----:B-1----:R-:W-:Y:S05]  /*49ec0*/  CALL.REL.NOINC `($_ZN7cutlass13device_kernelIN5flash19enable_sm80_to_sm89INS1_16FlashAttnBwdSm80INS1_25CollectiveMainloopBwdSm80ILi2ELi2EN4cute5tupleIJNS5_1CILi128EEES8_NS7_ILi64EEEEEENS_6half_tEfNS_4arch4Sm80ELb0ELb1ELb1ELb0ELb0ELb0ELb0ELb0ELi2ELi4ELi4ELi4ELb0EEENS1_24CollectiveEpilogueBwdGQAISA_fSD_Li256ELb0ELb0EEENS1_19SingleTileSchedulerILb0ELb0ELb0ELi128EEEEEEEEEvNT_6ParamsE$_ZN4cute3eso3ESOILb0ELb0EJNS_6LayoutINS_5tupleIJNS3_IJNS_1CILi8EEENS4_ILi1EEEEEENS4_ILi2EEEEEENS3_IJNS3_IJS6_NS4_ILi0EEEEEEiEEEEENS_10ViewEngineINS_8smem_ptrIPN7cutlass6half_tEEEEEEEC2ERKSD_RKSK_) ;  /* 0xfffbbba000007944 */ /* 0x002fea0003c3ffff */
[----:B------:R2:W5:Y:S04]  /*49ed0*/  LDL R37, [R1+0x1580] ;  /* 0x0015800001257983 */ /* 0x0005680000100800 */
[----:B------:R2:W5:Y:S01]  /*49ee0*/  LDL.64 R4, [R1+0x1588] ;  /* 0x0015880001047983 */ /* 0x0005620000100a00 */
[----:B------:R-:W-:Y:S01]  /*49ef0*/  IMAD.MOV.U32 R38, RZ, RZ, R84 ;  /* 0x000000ffff267224 */ /* 0x000fe200078e0054 */
[----:B-1----:R-:W-:Y:S02]  /*49f00*/  MOV R3, R85 ;  /* 0x0000005500037202 */ /* 0x002fe40000000f00 */
[----:B------:R-:W-:Y:S02]  /*49f10*/  MOV R36, 0x49f30 ;  /* 0x00049f3000247802 */ /* 0x000fe40000000f00 */
[----:B--2--5:R-:W-:Y:S05]  /*49f20*/  CALL.REL.NOINC `($_ZN7cutlass13device_kernelIN5flash19enable_sm80_to_sm89INS1_16FlashAttnBwdSm80INS1_25CollectiveMainloopBwdSm80ILi2ELi2EN4cute5tupleIJNS5_1CILi128EEES8_NS7_ILi64EEEEEENS_6half_tEfNS_4arch4Sm80ELb0ELb1ELb1ELb0ELb0ELb0ELb0ELb0ELi2ELi4ELi4ELi4ELb0EEENS1_24CollectiveEpilogueBwdGQAISA_fSD_Li256ELb0ELb0EEENS1_19SingleTileSchedulerILb0ELb0ELb0ELi128EEEEEEEEEvNT_6ParamsE$_ZN4cute3eso3ESOILb1ELb0EJNS_6LayoutINS_5tupleIJNS3_IJNS3_IJNS_1CILi4EEENS4_ILi2EEEEEENS4_ILi1EEEEEES6_EEENS3_IJNS3_IJNS3_IJS8_NS4_ILi32EEEEEENS4_ILi0EEEEEENS4_ILi64EEEEEEEENS_10ViewEngineIPN7cutlass6half_tEEEEEC2ERKSH_RKSM_) ;  /* 0xfffbcd3000007944 */ /* 0x024fea0003c3ffff */
[----:B-1----:R1:W5:Y:S01]  /*49f30*/  LDL.64 R2, [R1+0x1580] ;  /* 0x0015800001027983 */ /* 0x0023620000100a00 */
[----:B------:R-:W-:-:S03]  /*49f40*/  MOV R36, 0x49f60 ;  /* 0x00049f6000247802 */ /* 0x000fc60000000f00 */
[----:B-1---5:R-:W-:Y:S05]  /*49f50*/  CALL.REL.NOINC `($_ZN7cutlass13device_kernelIN5flash19enable_sm80_to_sm89INS1_16FlashAttnBwdSm80INS1_25CollectiveMainloopBwdSm80ILi2ELi2EN4cute5tupleIJNS5_1CILi128EEES8_NS7_ILi64EEEEEENS_6half_tEfNS_4arch4Sm80ELb0ELb1ELb1ELb0ELb0ELb0ELb0ELb0ELi2ELi4ELi4ELi4ELb0EEENS1_24CollectiveEpilogueBwdGQAISA_fSD_Li256ELb0ELb0EEENS1_19SingleTileSchedulerILb0ELb0ELb0ELi128EEEEEEEEEvNT_6ParamsE$_ZZN4cute4takeILi1ELi2ENS_5tupleIJNS1_IJNS_1CILi1EEENS2_ILi0EEEEEEiEEEEEDaRKT1_ENKUlDpRKT_E_clIJiEEEDaSD_) ;  /* 0xfffbedd000007944 */ /* 0x022fea0003c3ffff */
[----:B------:R-:W-:Y:S02]  /*49f60*/  MOV R38, 0x49f80 ;  /* 0x00049f8000267802 */ /* 0x000fe40000000f00 */
[----:B------:R-:W-:Y:S05]  /*49f70*/  CALL.REL.NOINC `($_ZN7cutlass13device_kernelIN5flash19enable_sm80_to_sm89INS1_16FlashAttnBwdSm80INS1_25CollectiveMainloopBwdSm80ILi2ELi2EN4cute5tupleIJNS5_1CILi128EEES8_NS7_ILi64EEEEEENS_6half_tEfNS_4arch4Sm80ELb0ELb1ELb1ELb0ELb0ELb0ELb0ELb0ELi2ELi4ELi4ELi4ELb0EEENS1_24CollectiveEpilogueBwdGQAISA_fSD_Li256ELb0ELb0EEENS1_19SingleTileSchedulerILb0ELb0ELb0ELi128EEEEEEEEEvNT_6ParamsE$_ZN4cute3eso3ESOILb1ELb0EJNS_5tupleIJNS_1CILi1EEENS3_ILi0EEEEEENS2_IJiEEEEEC2ERKS6_RKS7_) ;  /* 0xfffbcb5000007944 */ /* 0x000fea0003c3ffff */
[----:B-1----:R1:W5:Y:S01]  /*49f80*/  LDL R37, [R1+0x1580] ;  /* 0x0015800001257983 */ /* 0x0023620000100800 */
[----:B------:R-:W-:-:S03]  /*49f90*/  MOV R38, 0x49fb0 ;  /* 0x00049fb000267802 */ /* 0x000fc60000000f00 */
[----:B-1---5:R-:W-:Y:S05]  /*49fa0*/  CALL.REL.NOINC `($_ZN7cutlass13device_kernelIN5flash19enable_sm80_to_sm89INS1_16FlashAttnBwdSm80INS1_25CollectiveMainloopBwdSm80ILi2ELi2EN4cute5tupleIJNS5_1CILi128EEES8_NS7_ILi64EEEEEENS_6half_tEfNS_4arch4Sm80ELb0ELb1ELb1ELb0ELb0ELb0ELb0ELb0ELi2ELi4ELi4ELi4ELb0EEENS1_24CollectiveEpilogueBwdGQAISA_fSD_Li256ELb0ELb0EEENS1_19SingleTileSchedulerILb0ELb0ELb0ELi128EEEEEEEEEvNT_6ParamsE$_ZN4cute5tupleIJNS0_IJNS0_IJNS_1CILi8EEENS1_ILi1EEEEEENS0_IJNS1_ILi2EEEEEEEEENS0_IJNS0_IJS3_NS1_ILi0EEEEEENS0_IJiEEEEEEEEC2ERKS7_RKSB_) ;  /* 0xfffbe1c000007944 */ /* 0x022fea0003c3ffff */
[----:B------:R2:W5:Y:S01]  /*49fb0*/  LDL R40, [R1+0x1580] ;  /* 0x0015800001287983 */ /* 0x0005620000100800 */
[----:B------:R-:W-:-:S03]  /*49fc0*/  MOV R38, 0x49ff0 ;  /* 0x00049ff000267802 */ /* 0x000fc60000000f00 */
[----:B------:R2:W-:Y:S04]  /*49fd0*/  STL.64 [R1+0x15b0], R4 ;  /* 0x0015b00401007387 */ /* 0x0005e80000100a00 */
[----:B-12--5:R-:W-:Y:S05]  /*49fe0*/  CALL.REL.NOINC `($_ZN7cutlass13device_kernelIN5flash19enable_sm80_to_sm89INS1_16FlashAttnBwdSm80INS1_25CollectiveMainloopBwdSm80ILi2ELi2EN4cute5tupleIJNS5_1CILi128EEES8_NS7_ILi64EEEEEENS_6half_tEfNS_4arch4Sm80ELb0ELb1ELb1ELb0ELb0ELb0ELb0ELb0ELi2ELi4ELi4ELi4ELb0EEENS1_24CollectiveEpilogueBwdGQAISA_fSD_Li256ELb0ELb0EEENS1_19SingleTileSchedulerILb0ELb0ELb0ELi128EEEEEEEEEvNT_6ParamsE$_ZN4cute3eso3ESOILb0ELb0EJNS_6LayoutINS_5tupleIJNS3_IJNS_1CILi8EEENS4_ILi1EEEEEENS3_IJNS4_ILi2EEEEEEEEENS3_IJNS3_IJS6_NS4_ILi0EEEEEENS3_IJiEEEEEEEENS_10ViewEngineINS_8smem_ptrIPN7cutlass6half_tEEEEEEEC2ERKSF_RKSM_) ;  /* 0xfffbba1000007944 */ /* 0x026fea0003c3ffff */
[----:B------:R2:W5:Y:S04]  /*49ff0*/  LDL R15, [R1+0x1580] ;  /* 0x00158000010f7983 */ /* 0x0005680000100800 */
[----:B------:R2:W5:Y:S01]  /*4a000*/  LDL.64 R4, [R1+0x1588] ;  /* 0x0015880001047983 */ /* 0x0005620000100a00 */
[----:B------:R-:W-:-:S03]  /*4a010*/  MOV R38, 0x4a030 ;  /* 0x0004a03000267802 */ /* 0x000fc60000000f00 */
[----:B-12--5:R-:W-:Y:S05]  /*4a020*/  CALL.REL.NOINC `($_ZN7cutlass13device_kernelIN5flash19enable_sm80_to_sm89INS1_16FlashAttnBwdSm80INS1_25CollectiveMainloopBwdSm80ILi2ELi2EN4cute5tupleIJNS5_1CILi128EEES8_NS7_ILi64EEEEEENS_6half_tEfNS_4arch4Sm80ELb0ELb1ELb1ELb0ELb0ELb0ELb0ELb0ELi2ELi4ELi4ELi4ELb0EEENS1_24CollectiveEpilogueBwdGQAISA_fSD_Li256ELb0ELb0EEENS1_19SingleTileSchedulerILb0ELb0ELb0ELi128EEEEEEEEEvNT_6ParamsE$_ZN4cute3eso3ESOILb1ELb0EJNS_6LayoutINS_5tupleIJNS3_IJNS3_IJNS_1CILi4EEENS4_ILi2EEEEEENS4_ILi1EEEEEENS3_IJS6_EEEEEENS3_IJNS3_IJNS3_IJS8_NS4_ILi32EEEEEENS4_ILi0EEEEEENS3_IJNS4_ILi64EEEEEEEEEEENS_10ViewEngineIPN7cutlass6half_tEEEEEC2ERKSJ_RKSO_) ;  /* 0xfffbcbf000007944 */ /* 0x026fea0003c3ffff */
[----:B-1----:R1:W5:Y:S01]  /*4a030*/  LDL.64 R2, [R1+0x1580] ;  /* 0x0015800001027983 */ /* 0x0023620000100a00 */
[----:B------:R-:W-:-:S03]  /*4a040*/  MOV R38, 0x4a060 ;  /* 0x0004a06000267802 */ /* 0x000fc60000000f00 */
[----:B-1---5:R-:W-:Y:S05]  /*4a050*/  CALL.REL.NOINC `($_ZN7cutlass13device_kernelIN5flash19enable_sm80_to_sm89INS1_16FlashAttnBwdSm80INS1_25CollectiveMainloopBwdSm80ILi2ELi2EN4cute5tupleIJNS5_1CILi128EEES8_NS7_ILi64EEEEEENS_6half_tEfNS_4arch4Sm80ELb0ELb1ELb1ELb0ELb0ELb0ELb0ELb0ELi2ELi4ELi4ELi4ELb0EEENS1_24CollectiveEpilogueBwdGQAISA_fSD_Li256ELb0ELb0EEENS1_19SingleTileSchedulerILb0ELb0ELb0ELi128EEEEEEEEEvNT_6ParamsE$_ZN4cute3eso3ESOILb1ELb0EJNS_6LayoutINS_5tupleIJNS3_IJNS3_IJNS3_IJNS_1CILi4EEENS4_ILi2EEEEEENS4_ILi1EEEEEES8_EEENS3_IJNS3_IJNS3_IJS8_S8_EEES8_EEES6_EEEEEENS3_IJNS3_IJNS3_IJNS3_IJS8_NS4_ILi32EEEEEENS4_ILi0EEEEEESH_EEENS3_IJNS3_IJNS3_IJSH_SH_EEESH_EEENS4_ILi64EEEEEEEEEEENS_10ViewEngineIPN7cutlass6half_tEEEEEC2ERKSP_RKSU_) ;  /* 0xfffbcab000007944 */ /* 0x022fea0003c3ffff */
[----:B-1----:R1:W5:Y:S01]  /*4a060*/  LDL.64 R2, [R1+0x1580] ;  /* 0x0015800001027983 */ /* 0x0023620000100a00 */
[----:B------:R-:W-:-:S03]  /*4a070*/  MOV R16, 0x4a090 ;  /* 0x0004a09000107802 */ /* 0x000fc60000000f00 */
[----:B-1---5:R-:W-:Y:S05]  /*4a080*/  CALL.REL.NOINC `($_ZN7cutlass13device_kernelIN5flash19enable_sm80_to_sm89INS1_16FlashAttnBwdSm80INS1_25CollectiveMainloopBwdSm80ILi2ELi2EN4cute5tupleIJNS5_1CILi128EEES8_NS7_ILi64EEEEEENS_6half_tEfNS_4arch4Sm80ELb0ELb1ELb1ELb0ELb0ELb0ELb0ELb0ELi2ELi4ELi4ELi4ELb0EEENS1_24CollectiveEpilogueBwdGQAISA_fSD_Li256ELb0ELb0EEENS1_19SingleTileSchedulerILb0ELb0ELb0ELi128EEEEEEEEEvNT_6ParamsE$_ZN4cute5tupleIJNS0_IJNS_1CILi2EEEEEENS0_IJiEEEEEC2ERKS3_RKS4_) ;  /* 0xfffbe28000007944 */ /* 0x022fea0003c3ffff */
[----:B------:R-:W2:Y:S01]  /*4a090*/  LDL R6, [R1+0x15b0] ;  /* 0x0015b00001067983 */ /* 0x000ea20000100800 */
[----:B-1----:R-:W-:-:S03]  /*4a0a0*/  MOV R14, 0x4a0d0 ;  /* 0x0004a0d0000e7802 */ /* 0x002fc60000000f00 */
[----:B--2---:R1:W-:Y:S04]  /*4a0b0*/  STL [R1+0x1580], R6 ;  /* 0x0015800601007387 */ /* 0x0043e80000100800 */
[----:B-1----:R-:W-:Y:S05]  /*4a0c0*/  CALL.REL.NOINC `($_ZN7cutlass13device_kernelIN5flash19enable_sm80_to_sm89INS1_16FlashAttnBwdSm80INS1_25CollectiveMainloopBwdSm80ILi2ELi2EN4cute5tupleIJNS5_1CILi128EEES8_NS7_ILi64EEEEEENS_6half_tEfNS_4arch4Sm80ELb0ELb1ELb1ELb0ELb0ELb0ELb0ELb0ELi2ELi4ELi4ELi4ELb0EEENS1_24CollectiveEpilogueBwdGQAISA_fSD_Li256ELb0ELb0EEENS1_19SingleTileSchedulerILb0ELb0ELb0ELi128EEEEEEEEEvNT_6ParamsE$_ZZN4cute14logical_divideINS_5tupleIJNS1_IJNS_1CILi8EEENS2_ILi1EEEEEENS1_IJNS2_ILi2EEEEEEEEENS1_IJNS1_IJS4_NS2_ILi0EEEEEENS1_IJiEEEEEENS1_IJS5_NS_6LayoutIS4_S9_EEEEEEEDaRKNSD_IT_T0_EERKT1_ENKUlRKT_RKT0_E_clINSD_IS7_SB_EESE_EEDaSQ_ST_) ;  /* 0xfffbeb3000007944 */ /* 0x002fea0003c3ffff */
[----:B------:R-:W-:Y:S02]  /*4a0d0*/  MOV R14, R80 ;  /* 0x00000050000e7202 */ /* 0x000fe40000000f00 */
[----:B------:R-:W-:Y:S02]  /*4a0e0*/  MOV R16, 0x4a100 ;  /* 0x0004a10000107802 */ /* 0x000fe40000000f00 */
[----:B-----5:R-:W-:Y:S05]  /*4a0f0*/  CALL.REL.NOINC `($_ZN7cutlass13device_kernelIN5flash19enable_sm80_to_sm89INS1_16FlashAttnBwdSm80INS1_25CollectiveMainloopBwdSm80ILi2ELi2EN4cute5tupleIJNS5_1CILi128EEES8_NS7_ILi64EEEEEENS_6half_tEfNS_4arch4Sm80ELb0ELb1ELb1ELb0ELb0ELb0ELb0ELb0ELi2ELi4ELi4ELi4ELb0EEENS1_24CollectiveEpilogueBwdGQAISA_fSD_Li256ELb0ELb0EEENS1_19SingleTileSchedulerILb0ELb0ELb0ELi128EEEEEEEEEvNT_6ParamsE$_ZN4cute3eso3ESOILb1ELb0EJNS_5tupleIJNS2_IJNS_1CILi1EEENS3_ILi0EEEEEENS2_IJS5_S5_EEEEEENS2_IJS5_iEEEEEC2ERKS8_RKS9_) ;  /* 0xfffbc91000007944 */ /* 0x020fea0003c3ffff */
[----:B-1----:R1:W5:Y:S01]  /*4a100*/  LDL R15, [R1+0x15b0] ;  /* 0x0015b000010f7983 */ /* 0x0023620000100800 */
[----:B------:R-:W-:-:S03]  /*4a110*/  MOV R16, 0x4a130 ;  /* 0x0004a13000107802 */ /* 0x000fc60000000f00 */
[----:B-1---5:R-:W-:Y:S05]  /*4a120*/  CALL.REL.NOINC `($_ZN7cutlass13device_kernelIN5flash19enable_sm80_to_sm89INS1_16FlashAttnBwdSm80INS1_25CollectiveMainloopBwdSm80ILi2ELi2EN4cute5tupleIJNS5_1CILi128EEES8_NS7_ILi64EEEEEENS_6half_tEfNS_4arch4Sm80ELb0ELb1ELb1ELb0ELb0ELb0ELb0ELb0ELi2ELi4ELi4ELi4ELb0EEENS1_24CollectiveEpilogueBwdGQAISA_fSD_Li256ELb0ELb0EEENS1_19SingleTileSchedulerILb0ELb0ELb0ELi128EEEEEEEEEvNT_6ParamsE$_ZN4cute5tupleIJNS0_IJNS0_IJNS0_IJNS_1CILi8EEENS1_ILi1EEEEEENS0_IJS3_S3_EEEEEENS0_IJS3_NS1_ILi2EEEEEEEEENS0_IJNS0_IJNS0_IJS3_NS1_ILi0EEEEEENS0_IJSA_SA_EEEEEENS0_IJSA_iEEEEEEEEC2ERKS9_RKSF_) ;  /* 0xfffbdda000007944 */ /* 0x022fea0003c3ffff */
[----:B-1----:R1:W5:Y:S01]  /*4a130*/  LDL R15, [R1+0x15b0] ;  /* 0x0015b000010f7983 */ /* 0x0023620000100800 */
[----:B------:R-:W-:Y:S02]  /*4a140*/  MOV R14, R79 ;  /* 0x0000004f000e7202 */ /* 0x000fe40000000f00 */
[----:B------:R-:W-:Y:S02]  /*4a150*/  MOV R16, 0x4a170 ;  /* 0x0004a17000107802 */ /* 0x000fe40000000f00 */
[----:B-1---5:R-:W-:Y:S05]  /*4a160*/  CALL.REL.NOINC `($_ZN7cutlass13device_kernelIN5flash19enable_sm80_to_sm89INS1_16FlashAttnBwdSm80INS1_25CollectiveMainloopBwdSm80ILi2ELi2EN4cute5tupleIJNS5_1CILi128EEES8_NS7_ILi64EEEEEENS_6half_tEfNS_4arch4Sm80ELb0ELb1ELb1ELb0ELb0ELb0ELb0ELb0ELi2ELi4ELi4ELi4ELb0EEENS1_24CollectiveEpilogueBwdGQAISA_fSD_Li256ELb0ELb0EEENS1_19SingleTileSchedulerILb0ELb0ELb0ELi128EEEEEEEEEvNT_6ParamsE$_ZN4cute3eso3ESOILb1ELb0EJNS_5tupleIJNS2_IJNS_1CILi1EEENS3_ILi0EEEEEENS2_IJS5_S5_EEEEEENS2_IJS5_iEEEEEC2ERKS8_RKS9_) ;  /* 0xfffbc8a000007944 */ /* 0x022fea0003c3ffff */
[----:B-1----:R1:W5:Y:S01]  /*4a170*/  LDL R15, [R1+0x1580] ;  /* 0x00158000010f7983 */ /* 0x0023620000100800 */
[----:B------:R-:W-:-:S03]  /*4a180*/  MOV R16, 0x4a1a0 ;  /* 0x0004a1a000107802 */ /* 0x000fc60000000f00 */
[----:B-1---5:R-:W-:Y:S05]  /*4a190*/  CALL.REL.NOINC `($_ZN7cutlass13device_kernelIN5flash19enable_sm80_to_sm89INS1_16FlashAttnBwdSm80INS1_25CollectiveMainloopBwdSm80ILi2ELi2EN4cute5tupleIJNS5_1CILi128EEES8_NS7_ILi64EEEEEENS_6half_tEfNS_4arch4Sm80ELb0ELb1ELb1ELb0ELb0ELb0ELb0ELb0ELi2ELi4ELi4ELi4ELb0EEENS1_24CollectiveEpilogueBwdGQAISA_fSD_Li256ELb0ELb0EEENS1_19SingleTileSchedulerILb0ELb0ELb0ELi128EEEEEEEEEvNT_6ParamsE$_ZN4cute3eso3ESOILb1ELb0EJNS_5tupleIJNS_1CILi0EEES4_EEEiEEC2ERKS5_RKi) ;  /* 0xfffbc8f000007944 */ /* 0x022fea0003c3ffff */
[----:B-1----:R1:W5:Y:S01]  /*4a1a0*/  LDL R15, [R1+0x1580] ;  /* 0x00158000010f7983 */ /* 0x0023620000100800 */
[----:B------:R-:W-:-:S03]  /*4a1b0*/  MOV R16, 0x4a1d0 ;  /* 0x0004a1d000107802 */ /* 0x000fc60000000f00 */
[----:B-1---5:R-:W-:Y:S05]  /*4a1c0*/  CALL.REL.NOINC `($_ZN7cutlass13device_kernelIN5flash19enable_sm80_to_sm89INS1_16FlashAttnBwdSm80INS1_25CollectiveMainloopBwdSm80ILi2ELi2EN4cute5tupleIJNS5_1CILi128EEES8_NS7_ILi64EEEEEENS_6half_tEfNS_4arch4Sm80ELb0ELb1ELb1ELb0ELb0ELb0ELb0ELb0ELi2ELi4ELi4ELi4ELb0EEENS1_24CollectiveEpilogueBwdGQAISA_fSD_Li256ELb0ELb0EEENS1_19SingleTileSchedulerILb0ELb0ELb0ELi128EEEEEEEEEvNT_6ParamsE$_ZN4cute3eso3ESOILb1ELb0EJNS_5tupleIJNS2_IJNS_1CILi1EEENS3_ILi0EEEEEES5_EEENS2_IJNS2_IJS5_S5_EEEiEEEEEC2ERKS7_RKS9_) ;  /* 0xfffbc88000007944 */ /* 0x022fea0003c3ffff */
[----:B-1----:R1:W5:Y:S01]  /*4a1d0*/  LDL R15, [R1+0x1580] ;  /* 0x00158000010f7983 */ /* 0x0023620000100800 */
[----:B------:R-:W-:-:S03]  /*4a1e0*/  MOV R16, 0x4a200 ;  /* 0x0004a20000107802 */ /* 0x000fc60000000f00 */
[----:B-1---5:R-:W-:Y:S05]  /*4a1f0*/  CALL.REL.NOINC `($_ZN7cutlass13device_kernelIN5flash19enable_sm80_to_sm89INS1_16FlashAttnBwdSm80INS1_25CollectiveMainloopBwdSm80ILi2ELi2EN4cute5tupleIJNS5_1CILi128EEES8_NS7_ILi64EEEEEENS_6half_tEfNS_4arch4Sm80ELb0ELb1ELb1ELb0ELb0ELb0ELb0ELb0ELi2ELi4ELi4ELi4ELb0EEENS1_24CollectiveEpilogueBwdGQAISA_fSD_Li256ELb0ELb0EEENS1_19SingleTileSchedulerILb0ELb0ELb0ELi128EEEEEEEEEvNT_6ParamsE$_ZN4cute5tupleIJNS0_IJNS0_IJNS0_IJNS_1CILi8EEENS1_ILi1EEEEEES3_EEENS0_IJNS0_IJS3_S3_EEENS1_ILi2EEEEEEEEENS0_IJNS0_IJNS0_IJS3_NS1_ILi0EEEEEESA_EEENS0_IJNS0_IJSA_SA_EEEiEEEEEEEEC2ERKS9_RKSF_) ;  /* 0xfffbdd1000007944 */ /* 0x022fea0003c3ffff */
[----:B------:R2:W5:Y:S01]  /*4a200*/  LDL R34, [R1+0x1580] ;  /* 0x0015800001227983 */ /* 0x0005620000100800 */
[----:B------:R-:W-:-:S03]  /*4a210*/  MOV R16, 0x4a240 ;  /* 0x0004a24000107802 */ /* 0x000fc60000000f00 */
[----:B------:R2:W-:Y:S04]  /*4a220*/  STL.64 [R1+0x15b0], R4 ;  /* 0x0015b00401007387 */ /* 0x0005e80000100a00 */
[----:B-12--5:R-:W-:Y:S05]  /*4a230*/  CALL.REL.NOINC `($_ZN7cutlass13device_kernelIN5flash19enable_sm80_to_sm89INS1_16FlashAttnBwdSm80INS1_25CollectiveMainloopBwdSm80ILi2ELi2EN4cute5tupleIJNS5_1CILi128EEES8_NS7_ILi64EEEEEENS_6half_tEfNS_4arch4Sm80ELb0ELb1ELb1ELb0ELb0ELb0ELb0ELb0ELi2ELi4ELi4ELi4ELb0EEENS1_24CollectiveEpilogueBwdGQAISA_fSD_Li256ELb0ELb0EEENS1_19SingleTileSchedulerILb0ELb0ELb0ELi128EEEEEEEEEvNT_6ParamsE$_ZN4cute3eso3ESOILb0ELb0EJNS_6LayoutINS_5tupleIJNS3_IJNS3_IJNS_1CILi8EEENS4_ILi1EEEEEES6_EEENS3_IJNS3_IJS6_S6_EEENS4_ILi2EEEEEEEEENS3_IJNS3_IJNS3_IJS6_NS4_ILi0EEEEEESD_EEENS3_IJNS3_IJSD_SD_EEEiEEEEEEEENS_10ViewEngineINS_8smem_ptrIPN7cutlass6half_tEEEEEEEC2ERKSJ_RKSQ_) ;  /* 0xfffbb25000007944 */ /* 0x026fea0003c3ffff */
[----:B------:R2:W5:Y:S04]  /*4a240*/  LDL R6, [R1+0x1580] ;  /* 0x0015800001067983 */ /* 0x0005680000100800 */
[----:B------:R2:W5:Y:S01]  /*4a250*/  LDL.64 R4, [R1+0x1588] ;  /* 0x0015880001047983 */ /* 0x0005620000100a00 */
[----:B------:R-:W-:Y:S02]  /*4a260*/  MOV R38, R2 ;  /* 0x0000000200267202 */ /* 0x000fe40000000f00 */
[----:B-1----:R-:W-:Y:S02]  /*4a270*/  MOV R36, 0x4a290 ;  /* 0x0004a29000247802 */ /* 0x002fe40000000f00 */
[----:B--2--5:R-:W-:Y:S05]  /*4a280*/  CALL.REL.NOINC `($_ZN7cutlass13device_kernelIN5flash19enable_sm80_to_sm89INS1_16FlashAttnBwdSm80INS1_25CollectiveMainloopBwdSm80ILi2ELi2EN4cute5tupleIJNS5_1CILi128EEES8_NS7_ILi64EEEEEENS_6half_tEfNS_4arch4Sm80ELb0ELb1ELb1ELb0ELb0ELb0ELb0ELb0ELi2ELi4ELi4ELi4ELb0EEENS1_24CollectiveEpilogueBwdGQAISA_fSD_Li256ELb0ELb0EEENS1_19SingleTileSchedulerILb0ELb0ELb0ELi128EEEEEEEEEvNT_6ParamsE$_ZN4cute3eso3ESOILb1ELb0EJNS_6LayoutINS_5tupleIJNS3_IJNS3_IJNS_1CILi4EEENS4_ILi2EEEEEENS4_ILi1EEEEEES6_EEENS3_IJNS3_IJNS3_IJS8_NS4_ILi32EEEEEENS4_ILi0EEEEEENS4_ILi64EEEEEEEENS_10ViewEngineIPN7cutlass6half_tEEEEEC2ERKSH_RKSM_) ;  /* 0xfffbc9d000007944 */ /* 0x024fea0003c3ffff */
[----:B------:R2:W5:Y:S01]  /*4a290*/  LDL.64 R10, [R1+0x1580] ;  /* 0x00158000010a7983 */ /* 0x0005620000100a00 */
[----:B------:R-:W-:Y:S02]  /*4a2a0*/  MOV R3, R6 ;  /* 0x0000000600037202 */ /* 0x000fe40000000f00 */
[----:B-1----:R-:W-:-:S02]  /*4a2b0*/  MOV R2, 0x4a2d0 ;  /* 0x0004a2d000027802 */ /* 0x002fc40000000f00 */
[----:B--2--5:R-:W-:Y:S05]  /*4a2c0*/  CALL.REL.NOINC `($_ZN7cutlass13device_kernelIN5flash19enable_sm80_to_sm89INS1_16FlashAttnBwdSm80INS1_25CollectiveMainloopBwdSm80ILi2ELi2EN4cute5tupleIJNS5_1CILi128EEES8_NS7_ILi64EEEEEENS_6half_tEfNS_4arch4Sm80ELb0ELb1ELb1ELb0ELb0ELb0ELb0ELb0ELi2ELi4ELi4ELi4ELb0EEENS1_24CollectiveEpilogueBwdGQAISA_fSD_Li256ELb0ELb0EEENS1_19SingleTileSchedulerILb0ELb0ELb0ELi128EEEEEEEEEvNT_6ParamsE$_ZZN4cute5sliceINS_5tupleIJNS1_IJNS_10UnderscoreENS_1CILi0EEEEEENS1_IJS4_S2_EEEEEENS1_IJNS1_IJNS1_IJNS3_ILi1EEES4_EEES4_EEENS1_IJNS1_IJS4_S4_EEEiEEEEEEEEDaRKT_RKT0_ENKUlRKT_RKT0_E_clIS6_SC_EEDaSM_SP_) ;  /* 0xfffbeb1000007944 */ /* 0x024fea0003c3ffff */
[----:B------:R-:W-:Y:S02]  /*4a2d0*/  MOV R2, 0x4a2f0 ;  /* 0x0004a2f000027802 */ /* 0x000fe40000000f00 */
[----:B------:R-:W-:Y:S05]  /*4a2e0*/  CALL.REL.NOINC `($_ZN7cutlass13device_kernelIN5flash19enable_sm80_to_sm89INS1_16FlashAttnBwdSm80INS1_25CollectiveMainloopBwdSm80ILi2ELi2EN4cute5tupleIJNS5_1CILi128EEES8_NS7_ILi64EEEEEENS_6half_tEfNS_4arch4Sm80ELb0ELb1ELb1ELb0ELb0ELb0ELb0ELb0ELi2ELi4ELi4ELi4ELb0EEENS1_24CollectiveEpilogueBwdGQAISA_fSD_Li256ELb0ELb0EEENS1_19SingleTileSchedulerILb0ELb0ELb0ELi128EEEEEEEEEvNT_6ParamsE$_ZZN4cute12filter_tupleINS_5tupleIJNS1_IJNS_10UnderscoreENS_1CILi0EEEEEENS1_IJS4_S2_EEEEEENS1_IJNS1_IJNS1_IJNS3_ILi1EEES4_EEES4_EEENS1_IJNS1_IJS4_S4_EEEiEEEEEEZNS_5sliceIS7_SD_EEDaRKT_RKT0_EUlRKT_RKT0_E_EEDaSH_SK_OT1_ENKUlDpSN_E_clIJNS1_IJS9_EEENS1_IJiEEEEEEDaSU_) ;  /* 0xfffbe43000007944 */ /* 0x000fea0003c3ffff */
[----:B------:R-:W-:Y:S02]  /*4a2f0*/  MOV R36, 0x4a310 ;  /* 0x0004a31000247802 */ /* 0x000fe40000000f00 */
[----:B------:R-:W-:Y:S05]  /*4a300*/  CALL.REL.NOINC `($_ZN7cutlass13device_kernelIN5flash19enable_sm80_to_sm89INS1_16FlashAttnBwdSm80INS1_25CollectiveMainloopBwdSm80ILi2ELi2EN4cute5tupleIJNS5_1CILi128EEES8_NS7_ILi64EEEEEENS_6half_tEfNS_4arch4Sm80ELb0ELb1ELb1ELb0ELb0ELb0ELb0ELb0ELi2ELi4ELi4ELi4ELb0EEENS1_24CollectiveEpilogueBwdGQAISA_fSD_Li256ELb0ELb0EEENS1_19SingleTileSchedulerILb0ELb0ELb0ELi128EEEEEEEEEvNT_6ParamsE$_ZN4cute5tupleIJNS0_IJNS0_IJNS_1CILi8EEENS1_ILi1EEEEEENS1_ILi2EEEEEENS0_IJNS0_IJS3_NS1_ILi0EEEEEEiEEEEEC2ERKS6_RKS9_) ;  /* 0xfffbdea000007944 */ /* 0x000fea0003c3ffff */
[----:B-1----:R1:W5:Y:S01]  /*4a310*/  LDL R3, [R1+0x1580] ;  /* 0x0015800001037983 */ /* 0x0023620000100800 */
[----:B------:R-:W-:-:S03]  /*4a320*/  MOV R14, 0x4a340 ;  /* 0x0004a340000e7802 */ /* 0x000fc60000000f00 */
        /* <DEDUP_REMOVED lines=8> */
[----:B------:R-:W-:-:S03]  /*4a3b0*/  MOV R38, 0x4a3e0 ;  /* 0x0004a3e000267802 */ /* 0x000fc60000000f00 */
[----:B--2---:R1:W-:Y:S04]  /*4a3c0*/  STL.64 [R1+0x15b0], R2 ;  /* 0x0015b00201007387 */ /* 0x0043e80000100a00 */
[----:B-1----:R-:W-:Y:S05]  /*4a3d0*/  CALL.REL.NOINC `($_ZN7cutlass13device_kernelIN5flash19enable_sm80_to_sm89INS1_16FlashAttnBwdSm80INS1_25CollectiveMainloopBwdSm80ILi2ELi2EN4cute5tupleIJNS5_1CILi128EEES8_NS7_ILi64EEEEEENS_6half_tEfNS_4arch4Sm80ELb0ELb1ELb1ELb0ELb0ELb0ELb0ELb0ELi2ELi4ELi4ELi4ELb0EEENS1_24CollectiveEpilogueBwdGQAISA_fSD_Li256ELb0ELb0EEENS1_19SingleTileSchedulerILb0ELb0ELb0ELi128EEEEEEEEEvNT_6ParamsE$_ZN4cute3eso3ESOILb0ELb0EJNS_6LayoutINS_5tupleIJNS3_IJNS_1CILi8EEENS4_ILi1EEEEEENS4_ILi2EEEEEENS3_IJNS3_IJS6_NS4_ILi0EEEEEEiEEEEENS_10ViewEngineINS_8smem_ptrIPN7cutlass6half_tEEEEEEEC2ERKSD_RKSK_) ;  /* 0xfffbb69000007944 */ /* 0x002fea0003c3ffff */
[----:B------:R2:W5:Y:S04]  /*4a3e0*/  LDL R8, [R1+0x1580] ;  /* 0x0015800001087983 */ /* 0x0005680000100800 */
[----:B------:R2:W5:Y:S01]  /*4a3f0*/  LDL.64 R12, [R1+0x1588] ;  /* 0x00158800010c7983 */ /* 0x0005620000100a00 */
[----:B------:R-:W-:Y:S02]  /*4a400*/  MOV R47, RZ ;  /* 0x000000ff002f7202 */ /* 0x000fe40000000f00 */
[----:B------:R-:W-:Y:S02]  /*4a410*/  MOV R46, 0x4a430 ;  /* 0x0004a430002e7802 */ /* 0x000fe40000000f00 */
[----:B-12--5:R-:W-:Y:S05]  /*4a420*/  CALL.REL.NOINC `($_ZN7cutlass13device_kernelIN5flash19enable_sm80_to_sm89INS1_16FlashAttnBwdSm80INS1_25CollectiveMainloopBwdSm80ILi2ELi2EN4cute5tupleIJNS5_1CILi128EEES8_NS7_ILi64EEEEEENS_6half_tEfNS_4arch4Sm80ELb0ELb1ELb1ELb0ELb0ELb0ELb0ELb0ELi2ELi4ELi4ELi4ELb0EEENS1_24CollectiveEpilogueBwdGQAISA_fSD_Li256ELb0ELb0EEENS1_19SingleTileSchedulerILb0ELb0ELb0ELi128EEEEEEEEEvNT_6ParamsE$_ZN4cute3eso3ESOILb1ELb0EJNS_10UnderscoreEiEEC2ERKS2_RKi) ;  /* 0xfffbbff000007944 */ /* 0x026fea0003c3ffff */
[----:B------:R-:W2:Y:S01]  /*4a430*/  LDL R37, [R1+0x1580] ;  /* 0x0015800001257983 */ /* 0x000ea20000100800 */
[----:B------:R-:W-:Y:S01]  /*4a440*/  MOV R38, 0x4a470 ;  /* 0x0004a47000267802 */ /* 0x000fe20000000f00 */
[----:B--2---:R-:W-:Y:S02]  /*4a450*/  IMAD R37, R8, R37, RZ ;  /* 0x0000002508257224 */ /* 0x004fe400078e02ff */
[----:B-1----:R-:W-:Y:S05]  /*4a460*/  CALL.REL.NOINC `($_ZN7cutlass13device_kernelIN5flash19enable_sm80_to_sm89INS1_16FlashAttnBwdSm80INS1_25CollectiveMainloopBwdSm80ILi2ELi2EN4cute5tupleIJNS5_1CILi128EEES8_NS7_ILi64EEEEEENS_6half_tEfNS_4arch4Sm80ELb0ELb1ELb1ELb0ELb0ELb0ELb0ELb0ELi2ELi4ELi4ELi4ELb0EEENS1_24CollectiveEpilogueBwdGQAISA_fSD_Li256ELb0ELb0EEENS1_19SingleTileSchedulerILb0ELb0ELb0ELi128EEEEEEEEEvNT_6ParamsE$_ZN4cute3eso3ESOILb1ELb0EJNS_6LayoutINS_5tupleIJNS3_IJNS_1CILi8EEENS4_ILi1EEEEEEEEENS3_IJNS3_IJS6_NS4_ILi0EEEEEEEEEEEiEEC2ERKSC_RKi) ;  /* 0xfffbd2c000007944 */ /* 0x002fea0003c3ffff */
[----:B------:R-:W2:Y:S01]  /*4a470*/  LDL R3, [R1+0x1580] ;  /* 0x0015800001037983 */ /* 0x000ea20000100800 */
[----:B------:R-:W-:-:S02]  /*4a480*/  MOV R38, R79 ;  /* 0x0000004f00267202 */ /* 0x000fc40000000f00 */
        /* <DEDUP_REMOVED lines=8> */
[----:B------:R-:W-:Y:S02]  /*4a510*/  MOV R46, 0x4a530 ;  /* 0x0004a530002e7802 */ /* 0x000fe40000000f00 */
[----:B-1---5:R-:W-:Y:S05]  /*4a520*/  CALL.REL.NOINC `($_ZN7cutlass13device_kernelIN5flash19enable_sm80_to_sm89INS1_16FlashAttnBwdSm80INS1_25CollectiveMainloopBwdSm80ILi2ELi2EN4cute5tupleIJNS5_1CILi128EEES8_NS7_ILi64EEEEEENS_6half_tEfNS_4arch4Sm80ELb0ELb1ELb1ELb0ELb0ELb0ELb0ELb0ELi2ELi4ELi4ELi4ELb0EEENS1_24CollectiveEpilogueBwdGQAISA_fSD_Li256ELb0ELb0EEENS1_19SingleTileSchedulerILb0ELb0ELb0ELi128EEEEEEEEEvNT_6ParamsE$_ZN4cute3eso3ESOILb1ELb0EJNS_10UnderscoreEiEEC2ERKS2_RKi) ;  /* 0xfffbbef000007944 */ /* 0x022fea0003c3ffff */
[----:B------:R-:W2:Y:S01]  /*4a530*/  LDL R15, [R1+0x1580] ;  /* 0x00158000010f7983 */ /* 0x000ea20000100800 */
[----:B------:R-:W-:Y:S02]  /*4a540*/  MOV R16, 0x4a570 ;  /* 0x0004a57000107802 */ /* 0x000fe40000000f00 */
[----:B--2---:R-:W-:Y:S02]  /*4a550*/  SHF.L.U32 R15, R15, 0x6, RZ ;  /* 0x000000060f0f7819 */ /* 0x004fe400000006ff */
[----:B-1----:R-:W-:Y:S05]  /*4a560*/  CALL.REL.NOINC `($_ZN7cutlass13device_kernelIN5flash19enable_sm80_to_sm89INS1_16FlashAttnBwdSm80INS1_25CollectiveMainloopBwdSm80ILi2ELi2EN4cute5tupleIJNS5_1CILi128EEES8_NS7_ILi64EEEEEENS_6half_tEfNS_4arch4Sm80ELb0ELb1ELb1ELb0ELb0ELb0ELb0ELb0ELi2ELi4ELi4ELi4ELb0EEENS1_24CollectiveEpilogueBwdGQAISA_fSD_Li256ELb0ELb0EEENS1_19SingleTileSchedulerILb0ELb0ELb0ELi128EEEEEEEEEvNT_6ParamsE$_ZN4cute3eso3ESOILb1ELb0EJNS_6LayoutINS_5tupleIJNS3_IJNS3_IJNS_1CILi4EEENS4_ILi2EEEEEENS4_ILi1EEEEEEEEENS3_IJNS3_IJNS3_IJS8_NS4_ILi32EEEEEENS4_ILi0EEEEEEEEEEEiEEC2ERKSG_RKi) ;  /* 0xfffbc67000007944 */ /* 0x002fea0003c3ffff */
[----:B------:R-:W2:Y:S01]  /*4a570*/  LDL R5, [R1+0x1580] ;  /* 0x0015800001057983 */ /* 0x000ea20000100800 */
        /* <DEDUP_REMOVED lines=9> */
[----:B------:R-:W-:-:S03]  /*4a610*/  MOV R46, 0x4a630 ;  /* 0x0004a630002e7802 */ /* 0x000fc60000000f00 */
[----:B-1---5:R-:W-:Y:S05]  /*4a620*/  CALL.REL.NOINC `($_ZN7cutlass13device_kernelIN5flash19enable_sm80_to_sm89INS1_16FlashAttnBwdSm80INS1_25CollectiveMainloopBwdSm80ILi2ELi2EN4cute5tupleIJNS5_1CILi128EEES8_NS7_ILi64EEEEEENS_6half_tEfNS_4arch4Sm80ELb0ELb1ELb1ELb0ELb0ELb0ELb0ELb0ELi2ELi4ELi4ELi4ELb0EEENS1_24CollectiveEpilogueBwdGQAISA_fSD_Li256ELb0ELb0EEENS1_19SingleTileSchedulerILb0ELb0ELb0ELi128EEEEEEEEEvNT_6ParamsE$_ZN4cute8smem_ptrIPN7cutlass9uint128_tEECI1NS_12iter_adaptorIS3_S4_EEES3_) ;  /* 0xfffbdf7000007944 */ /* 0x022fea0003c3ffff */
[----:B-1----:R1:W5:Y:S01]  /*4a630*/  LDL.64 R2, [R1+0x1580] ;  /* 0x0015800001027983 */ /* 0x0023620000100a00 */
[----:B------:R-:W-:-:S03]  /*4a640*/  MOV R46, 0x4a660 ;  /* 0x0004a660002e7802 */ /* 0x000fc60000000f00 */
[----:B-1---5:R-:W-:Y:S05]  /*4a650*/  CALL.REL.NOINC `($_ZN7cutlass13device_kernelIN5flash19enable_sm80_to_sm89INS1_16FlashAttnBwdSm80INS1_25CollectiveMainloopBwdSm80ILi2ELi2EN4cute5tupleIJNS5_1CILi128EEES8_NS7_ILi64EEEEEENS_6half_tEfNS_4arch4Sm80ELb0ELb1ELb1ELb0ELb0ELb0ELb0ELb0ELi2ELi4ELi4ELi4ELb0EEENS1_24CollectiveEpilogueBwdGQAISA_fSD_Li256ELb0ELb0EEENS1_19SingleTileSchedulerILb0ELb0ELb0ELi128EEEEEEEEEvNT_6ParamsE$_ZN4cute3eso3ESOILb1ELb0EJNS_6LayoutINS_5tupleIJNS3_IJNS_1CILi1EEES5_EEEEEENS3_IJNS3_IJS5_NS4_ILi0EEEEEEEEEEENS_10ViewEngineINS_8smem_ptrIPN7cutlass9uint128_tEEEEEEEC2ERKSB_RKSI_) ;  /* 0xfffbcaf000007944 */ /* 0x022fea0003c3ffff */
[----:B-1----:R1:W5:Y:S01]  /*4a660*/  LDL R3, [R1+0x1580] ;  /* 0x0015800001037983 */ /* 0x0023620000100800 */
[----:B------:R-:W-:Y:S01]  /*4a670*/  IMAD.MOV.U32 R14, RZ, RZ, R4 ;  /* 0x000000ffff0e7224 */ /* 0x000fe200078e0004 */
[----:B------:R-:W-:Y:S02]  /*4a680*/  MOV R15, R5 ;  /* 0x00000005000f7202 */ /* 0x000fe40000000f00 */
[----:B------:R-:W-:Y:S02]  /*4a690*/  MOV R16, 0x4a6b0 ;  /* 0x0004a6b000107802 */ /* 0x000fe40000000f00 */
[----:B-1---5:R-:W-:Y:S05]  /*4a6a0*/  CALL.REL.NOINC `($_ZN7cutlass13device_kernelIN5flash19enable_sm80_to_sm89INS1_16FlashAttnBwdSm80INS1_25CollectiveMainloopBwdSm80ILi2ELi2EN4cute5tupleIJNS5_1CILi128EEES8_NS7_ILi64EEEEEENS_6half_tEfNS_4arch4Sm80ELb0ELb1ELb1ELb0ELb0ELb0ELb0ELb0ELi2ELi4ELi4ELi4ELb0EEENS1_24CollectiveEpilogueBwdGQAISA_fSD_Li256ELb0ELb0EEENS1_19SingleTileSchedulerILb0ELb0ELb0ELi128EEEEEEEEEvNT_6ParamsE$_ZN4cute3eso3ESOILb1ELb0EJNS_6LayoutINS_5tupleIJNS3_IJNS3_IJNS_1CILi2EEES5_EEENS4_ILi1EEEEEEEEENS3_IJNS3_IJNS3_IJS7_NS4_ILi16EEEEEENS4_ILi0EEEEEEEEEEENS_10ViewEngineIPjEEEEC2ERKSF_RKSI_) ;  /* 0xfffbc4a000007944 */ /* 0x022fea0003c3ffff */
[----:B-1----:R-:W2:Y:S01]  /*4a6b0*/  LDL.64 R14, [R1+0x1580] ;  /* 0x00158000010e7983 */ /* 0x002ea20000100a00 */
[----:B------:R-:W-:Y:S01]  /*4a6c0*/  IADD3 R3, R3, -c[0x0][0x18], RZ ;  /* 0x8000060003037a10 */ /* 0x000fe20007ffe0ff */
[----:B------:R-:W-:Y:S01]  /*4a6d0*/  IMAD.MOV.U32 R47, RZ, RZ, 0x1 ;  /* 0x00000001ff2f7424 */ /* 0x000fe200078e00ff */
[----:B------:R-:W-:-:S03]  /*4a6e0*/  MOV R46, 0x4a750 ;  /* 0x0004a750002e7802 */ /* 0x000fc60000000f00 */
[----:B------:R-:W2:Y:S04]  /*4a6f0*/  LDSM.16.MT88.4 R4, [R3] ;  /* 0x000000000304783b */ /* 0x000ea80000004200 */
[----:B--2---:R1:W-:Y:S04]  /*4a700*/  ST.E [R14.64], R4 ;  /* 0x000000040e007985 */ /* 0x0043e8000c101908 */
[----:B------:R1:W-:Y:S04]  /*4a710*/  ST.E [R14.64+0x4], R5 ;  /* 0x000004050e007985 */ /* 0x0003e8000c101908 */
[----:B------:R1:W-:Y:S04]  /*4a720*/  ST.E [R14.64+0x40], R6 ;  /* 0x000040060e007985 */ /* 0x0003e8000c101908 */
[----:B------:R1:W-:Y:S02]  /*4a730*/  ST.E [R14.64+0x44], R7 ;  /* 0x000044070e007985 */ /* 0x0003e4000c101908 */
[----:B-1----:R-:W-:Y:S05]  /*4a740*/  CALL.REL.NOINC `($_ZN7cutlass13device_kernelIN5flash19enable_sm80_to_sm89INS1_16FlashAttnBwdSm80INS1_25CollectiveMainloopBwdSm80ILi2ELi2EN4cute5tupleIJNS5_1CILi128EEES8_NS7_ILi64EEEEEENS_6half_tEfNS_4arch4Sm80ELb0ELb1ELb1ELb0ELb0ELb0ELb0ELb0ELi2ELi4ELi4ELi4ELb0EEENS1_24CollectiveEpilogueBwdGQAISA_fSD_Li256ELb0ELb0EEENS1_19SingleTileSchedulerILb0ELb0ELb0ELi128EEEEEEEEEvNT_6ParamsE$_ZN4cute3eso3ESOILb1ELb0EJNS_10UnderscoreEiEEC2ERKS2_RKi) ;  /* 0xfffbbcd000007944 */ /* 0x002fea0003c3ffff */
[----:B------:R-:W2:Y:S01]  /*4a750*/  LDL R37, [R1+0x1580] ;  /* 0x0015800001257983 */ /* 0x000ea20000100800 */
[----:B------:R-:W-:Y:S01]  /*4a760*/  MOV R38, 0x4a790 ;  /* 0x0004a79000267802 */ /* 0x000fe20000000f00 */
[----:B--2---:R-:W-:-:S02]  /*4a770*/  IMAD R37, R8, R37, RZ ;  /* 0x0000002508257224 */ /* 0x004fc400078e02ff */
        /* <DEDUP_REMOVED lines=37> */
[----:B------:R-:W2:Y:S01]  /*4a9d0*/  LDL.64 R8, [R1+0x1580] ;  /* 0x0015800001087983 */ /* 0x000ea20000100a00 */
[----:B------:R-:W-:Y:S01]  /*4a9e0*/  IADD3 R3, R3, -c[0x0][0x18], RZ ;  /* 0x8000060003037a10 */ /* 0x000fe20007ffe0ff */
        /* <DEDUP_REMOVED lines=9> */
[----:B-1----:R-:W-:Y:S01]  /*4aa80*/  CS2R R14, SRZ ;  /* 0x00000000000e7805 */ /* 0x002fe2000001ff00 */
        /* <DEDUP_REMOVED lines=11> */
.L_x_2849:
[----:B------:R-:W-:Y:S11]  /*4ab40*/  ISETP.NE.AND P0, PT, R50, 0x7, PT ;  /* 0x000000073200780c */ /* 0x000ff60003f05270 */
[----:B------:R-:W-:Y:S02]  /*4ab50*/  @!UPT UIADD3 URZ, URZ, URZ, URZ ;  /* 0x0000003f3f3ff290 */ /* 0x000fe4000fffe03f */
[----:B------:R-:W-:-:S05]  /*4ab60*/  @!P0 BRA `(.L_x_2848) ;  /* 0x00000f8000008947 */ /* 0x000fca0003800000 */
[----:B------:R-:W-:Y:S02]  /*4ab70*/  IADD3 R40, R50, 0x1, RZ ;  /* 0x0000000132287810 */ /* 0x000fe40007ffe0ff */
[----:B------:R-:W-:Y:S03]  /*4ab80*/  MOV R46, 0x4abb0 ;  /* 0x0004abb0002e7802 */ /* 0x000fe60000000f00 */
[----:B------:R-:W-:Y:S02]  /*4ab90*/  IMAD.MOV.U32 R3, RZ, RZ, R40 ;  /* 0x000000ffff037224 */ /* 0x000fe400078e0028 */
[----:B------:R-:W-:Y:S05]  /*4aba0*/  CALL.REL.NOINC `($_ZN7cutlass13device_kernelIN5flash19enable_sm80_to_sm89INS1_16FlashAttnBwdSm80INS1_25CollectiveMainloopBwdSm80ILi2ELi2EN4cute5tupleIJNS5_1CILi128EEES8_NS7_ILi64EEEEEENS_6half_tEfNS_4arch4Sm80ELb0ELb1ELb1ELb0ELb0ELb0ELb0ELb0ELi2ELi4ELi4ELi4ELb0EEENS1_24CollectiveEpilogueBwdGQAISA_fSD_Li256ELb0ELb0EEENS1_19SingleTileSchedulerILb0ELb0ELb0ELi128EEEEEEEEEvNT_6ParamsE$_ZN4cute3eso3ESOILb1ELb0EJNS_10UnderscoreES2_iEEC2ERKS2_S5_RKi) ;  /* 0xfffbb83000007944 */ /* 0x000fea0003c3ffff */
        /* <DEDUP_REMOVED lines=16> */
[----:B------:R-:W-:Y:S05]  /*4acb0*/  CALL.REL.NOINC `($_ZN7cutlass13device_kernelIN5flash19enable_sm80_to_sm89INS1_16FlashAttnBwdSm80INS1_25CollectiveMainloopBwdSm80ILi2ELi2EN4cute5tupleIJNS5_1CILi128EEES8_NS7_ILi64EEEEEENS_6half_tEfNS_4arch4Sm80ELb0ELb1ELb1ELb0ELb0ELb0ELb0ELb0ELi2ELi4ELi4ELi4ELb0EEENS1_24CollectiveEpilogueBwdGQAISA_fSD_Li256ELb0ELb0EEENS1_19SingleTileSchedulerILb0ELb0ELb0ELi128EEEEEEEEEvNT_6ParamsE$_ZN4cute3eso3ESOILb1ELb0EJNS_6LayoutINS_5tupleIJNS3_IJNS_1CILi8EEENS4_ILi1EEEEEENS4_ILi2EEEEEENS3_IJNS3_IJS6_NS4_ILi0EEEEEENS4_ILi4096EEEEEEEEiEEC2ERKSE_RKi) ;  /* 0xfffbcce000007944 */ /* 0x000fea0003c3ffff */
[----:B-1----:R-:W2:Y:S01]  /*4acc0*/  LDL R3, [R1+0x1580] ;  /* 0x0015800001037983 */ /* 0x002ea20000100800 */
[----:B------:R-:W-:Y:S01]  /*4acd0*/  MOV R46, 0x4ad30 ;  /* 0x0004ad30002e7802 */ /* 0x000fe20000000f00 */
[----:B------:R-:W-:Y:S02]  /*4ace0*/  IMAD.MOV.U32 R38, RZ, RZ, R79 ;  /* 0x000000ffff267224 */ /* 0x000fe400078e004f */
[----:B------:R-:W2:Y:S02]  /*4acf0*/  LD.E.64 R36, [R90.64+0x8] ;  /* 0x000008085a247980 */ /* 0x000ea4000c101b00 */
[C---:B--2---:R-:W-:Y:S04]  /*4ad00*/  LEA R2, P0, R3.reuse, R36, 0x1 ;  /* 0x0000002403027211 */ /* 0x044fe800078008ff */
[----:B------:R-:W-:Y:S04]  /*4ad10*/  LEA.HI.X.SX32 R3, R3, R37, 0x1, P0 ;  /* 0x0000002503037211 */ /* 0x000fe800000f0eff */
[----:B------:R-:W-:Y:S05]  /*4ad20*/  CALL.REL.NOINC `($_ZN7cutlass13device_kernelIN5flash19enable_sm80_to_sm89INS1_16FlashAttnBwdSm80INS1_25CollectiveMainloopBwdSm80ILi2ELi2EN4cute5tupleIJNS5_1CILi128EEES8_NS7_ILi64EEEEEENS_6half_tEfNS_4arch4Sm80ELb0ELb1ELb1ELb0ELb0ELb0ELb0ELb0ELi2ELi4ELi4ELi4ELb0EEENS1_24CollectiveEpilogueBwdGQAISA_fSD_Li256ELb0ELb0EEENS1_19SingleTileSchedulerILb0ELb0ELb0ELi128EEEEEEEEEvNT_6ParamsE$_ZN4cute8smem_ptrIPN7cutlass6half_tEECI1NS_12iter_adaptorIS3_S4_EEES3_) ;  /* 0xfffbd83000007944 */ /* 0x000fea0003c3ffff */
[----:B-1----:R1:W5:Y:S01]  /*4ad30*/  LDL.64 R2, [R1+0x1580] ;  /* 0x0015800001027983 */ /* 0x0023620000100a00 */
[----:B------:R-:W-:Y:S03]  /*4ad40*/  MOV R38, 0x4ad60 ;  /* 0x0004ad6000267802 */ /* 0x000fe60000000f00 */
[----:B-1---5:R-:W-:Y:S05]  /*4ad50*/  CALL.REL.NOINC `($_ZN7cutlass13device_kernelIN5flash19enable_sm80_to_sm89INS1_16FlashAttnBwdSm80INS1_25CollectiveMainloopBwdSm80ILi2ELi2EN4cute5tupleIJNS5_1CILi128EEES8_NS7_ILi64EEEEEENS_6half_tEfNS_4arch4Sm80ELb0ELb1ELb1ELb0ELb0ELb0ELb0ELb0ELi2ELi4ELi4ELi4ELb0EEENS1_24CollectiveEpilogueBwdGQAISA_fSD_Li256ELb0ELb0EEENS1_19SingleTileSchedulerILb0ELb0ELb0ELi128EEEEEEEEEvNT_6ParamsE$_ZN4cute3eso3ESOILb1ELb0EJNS_6LayoutINS_5tupleIJNS3_IJNS_1CILi8EEENS4_ILi1EEEEEENS4_ILi2EEEEEENS3_IJNS3_IJS6_NS4_ILi0EEEEEENS4_ILi4096EEEEEEEENS_10ViewEngineINS_8smem_ptrIPN7cutlass6half_tEEEEEEEC2ERKSE_RKSL_) ;  /* 0xfffbcc0000007944 */ /* 0x022fea0003c3ffff */
[----:B-1----:R-:W-:Y:S01]  /*4ad60*/  MOV R3, R40 ;  /* 0x0000002800037202 */ /* 0x002fe20000000f00 */
[----:B------:R1:W5:Y:S01]  /*4ad70*/  LDL.64 R36, [R1+0x1580] ;  /* 0x0015800001247983 */ /* 0x0003620000100a00 */
[----:B------:R-:W-:Y:S03]  /*4ad80*/  MOV R46, 0x4ada0 ;  /* 0x0004ada0002e7802 */ /* 0x000fe60000000f00 */
[----:B-1---5:R-:W-:Y:S05]  /*4ad90*/  CALL.REL.NOINC `($_ZN7cutlass13device_kernelIN5flash19enable_sm80_to_sm89INS1_16FlashAttnBwdSm80INS1_25CollectiveMainloopBwdSm80ILi2ELi2EN4cute5tupleIJNS5_1CILi128EEES8_NS7_ILi64EEEEEENS_6half_tEfNS_4arch4Sm80ELb0ELb1ELb1ELb0ELb0ELb0ELb0ELb0ELi2ELi4ELi4ELi4ELb0EEENS1_24CollectiveEpilogueBwdGQAISA_fSD_Li256ELb0ELb0EEENS1_19SingleTileSchedulerILb0ELb0ELb0ELi128EEEEEEEEEvNT_6ParamsE$_ZN4cute3eso3ESOILb1ELb0EJNS_10UnderscoreES2_iEEC2ERKS2_S5_RKi) ;  /* 0xfffbb64000007944 */ /* 0x022fea0003c3ffff */
        /* <DEDUP_REMOVED lines=9> */
[----:B------:R-:W-:Y:S05]  /*4ae30*/  CALL.REL.NOINC `($_ZN7cutlass13device_kernelIN5flash19enable_sm80_to_sm89INS1_16FlashAttnBwdSm80INS1_25CollectiveMainloopBwdSm80ILi2ELi2EN4cute5tupleIJNS5_1CILi128EEES8_NS7_ILi64EEEEEENS_6half_tEfNS_4arch4Sm80ELb0ELb1ELb1ELb0ELb0ELb0ELb0ELb0ELi2ELi4ELi4ELi4ELb0EEENS1_24CollectiveEpilogueBwdGQAISA_fSD_Li256ELb0ELb0EEENS1_19SingleTileSchedulerILb0ELb0ELb0ELi128EEEEEEEEEvNT_6ParamsE$_ZN4cute3eso3ESOILb1ELb0EJNS_6LayoutINS_5tupleIJNS3_IJNS_1CILi8EEENS4_ILi1EEEEEENS4_ILi2EEEEEENS3_IJNS3_IJS6_NS4_ILi0EEEEEES5_EEEEEiEEC2ERKSD_RKi) ;  /* 0xfffbccf000007944 */ /* 0x000fea0003c3ffff */
[----:B------:R-:W-:Y:S01]  /*4ae40*/  MOV R48, 0x4ae90 ;  /* 0x0004ae9000307802 */ /* 0x000fe20000000f00 */
[----:B------:R-:W2:Y:S02]  /*4ae50*/  LDL R39, [R1+0x1580] ;  /* 0x0015800001277983 */ /* 0x000ea40000100800 */
[C---:B--2---:R-:W-:Y:S04]  /*4ae60*/  LEA R38, P0, R39.reuse, R86, 0x1 ;  /* 0x0000005627267211 */ /* 0x044fe800078008ff */
[----:B------:R-:W-:Y:S04]  /*4ae70*/  LEA.HI.X.SX32 R39, R39, R87, 0x1, P0 ;  /* 0x0000005727277211 */ /* 0x000fe800000f0eff */
[----:B-1----:R-:W-:Y:S05]  /*4ae80*/  CALL.REL.NOINC `($_ZN7cutlass13device_kernelIN5flash19enable_sm80_to_sm89INS1_16FlashAttnBwdSm80INS1_25CollectiveMainloopBwdSm80ILi2ELi2EN4cute5tupleIJNS5_1CILi128EEES8_NS7_ILi64EEEEEENS_6half_tEfNS_4arch4Sm80ELb0ELb1ELb1ELb0ELb0ELb0ELb0ELb0ELi2ELi4ELi4ELi4ELb0EEENS1_24CollectiveEpilogueBwdGQAISA_fSD_Li256ELb0ELb0EEENS1_19SingleTileSchedulerILb0ELb0ELb0ELi128EEEEEEEEEvNT_6ParamsE$_ZN4cute3eso3ESOILb1ELb0EJNS_6LayoutINS_5tupleIJNS3_IJNS_1CILi8EEENS4_ILi1EEEEEENS4_ILi2EEEEEENS3_IJNS3_IJS6_NS4_ILi0EEEEEES5_EEEEENS_10ViewEngineIPN7cutlass6half_tEEEEEC2ERKSD_RKSI_) ;  /* 0xfffbcc6000007944 */ /* 0x002fea0003c3ffff */
[----:B------:R2:W5:Y:S01]  /*4ae90*/  LDL.64 R2, [R1+0x1580] ;  /* 0x0015800001027983 */ /* 0x0005620000100a00 */
[----:B-1----:R-:W-:Y:S03]  /*4aea0*/  MOV R46, 0x4aec0 ;  /* 0x0004aec0002e7802 */ /* 0x002fe60000000f00 */
[----:B--2--5:R-:W-:Y:S05]  /*4aeb0*/  CALL.REL.NOINC `($_ZN7cutlass13device_kernelIN5flash19enable_sm80_to_sm89INS1_16FlashAttnBwdSm80INS1_25CollectiveMainloopBwdSm80ILi2ELi2EN4cute5tupleIJNS5_1CILi128EEES8_NS7_ILi64EEEEEENS_6half_tEfNS_4arch4Sm80ELb0ELb1ELb1ELb0ELb0ELb0ELb0ELb0ELi2ELi4ELi4ELi4ELb0EEENS1_24CollectiveEpilogueBwdGQAISA_fSD_Li256ELb0ELb0EEENS1_19SingleTileSchedulerILb0ELb0ELb0ELi128EEEEEEEEEvNT_6ParamsE$_ZN4cute3eso3ESOILb1ELb0EJNS_6LayoutINS_5tupleIJNS3_IJNS_1CILi8EEENS4_ILi1EEEEEENS3_IJNS4_ILi2EEEEEEEEENS3_IJNS3_IJS6_NS4_ILi0EEEEEENS3_IJNS4_ILi4096EEEEEEEEEEENS_10ViewEngineINS_8smem_ptrIPN7cutlass6half_tEEEEEEEC2ERKSG_RKSN_) ;  /* 0xfffbc8b000007944 */ /* 0x024fea0003c3ffff */
[----:B-1----:R1:W5:Y:S01]  /*4aec0*/  LDL.64 R36, [R1+0x1580] ;  /* 0x0015800001247983 */ /* 0x0023620000100a00 */
[----:B------:R-:W-:Y:S03]  /*4aed0*/  MOV R46, 0x4aef0 ;  /* 0x0004aef0002e7802 */ /* 0x000fe60000000f00 */
[----:B-1---5:R-:W-:Y:S05]  /*4aee0*/  CALL.REL.NOINC `($_ZN7cutlass13device_kernelIN5flash19enable_sm80_to_sm89INS1_16FlashAttnBwdSm80INS1_25CollectiveMainloopBwdSm80ILi2ELi2EN4cute5tupleIJNS5_1CILi128EEES8_NS7_ILi64EEEEEENS_6half_tEfNS_4arch4Sm80ELb0ELb1ELb1ELb0ELb0ELb0ELb0ELb0ELi2ELi4ELi4ELi4ELb0EEENS1_24CollectiveEpilogueBwdGQAISA_fSD_Li256ELb0ELb0EEENS1_19SingleTileSchedulerILb0ELb0ELb0ELi128EEEEEEEEEvNT_6ParamsE$_ZN4cute3eso3ESOILb1ELb0EJNS_6LayoutINS_5tupleIJNS3_IJNS_1CILi8EEENS4_ILi1EEEEEENS3_IJNS4_ILi2EEEEEEEEENS3_IJNS3_IJS6_NS4_ILi0EEEEEENS3_IJS5_EEEEEEEENS_10ViewEngineIPN7cutlass6half_tEEEEEC2ERKSF_RKSK_) ;  /* 0xfffbc97000007944 */ /* 0x022fea0003c3ffff */
[----:B-1----:R1:W5:Y:S01]  /*4aef0*/  LDL.64 R2, [R1+0x1580] ;  /* 0x0015800001027983 */ /* 0x0023620000100a00 */
[----:B------:R-:W-:Y:S03]  /*4af00*/  MOV R46, 0x4af20 ;  /* 0x0004af20002e7802 */ /* 0x000fe60000000f00 */
[----:B-1---5:R-:W-:Y:S05]  /*4af10*/  CALL.REL.NOINC `($_ZN7cutlass13device_kernelIN5flash19enable_sm80_to_sm89INS1_16FlashAttnBwdSm80INS1_25CollectiveMainloopBwdSm80ILi2ELi2EN4cute5tupleIJNS5_1CILi128EEES8_NS7_ILi64EEEEEENS_6half_tEfNS_4arch4Sm80ELb0ELb1ELb1ELb0ELb0ELb0ELb0ELb0ELi2ELi4ELi4ELi4ELb0EEENS1_24CollectiveEpilogueBwdGQAISA_fSD_Li256ELb0ELb0EEENS1_19SingleTileSchedulerILb0ELb0ELb0ELi128EEEEEEEEEvNT_6ParamsE$_ZN4cute3eso3ESOILb1ELb0EJNS_6LayoutINS_5tupleIJNS3_IJNS3_IJNS_1CILi8EEENS4_ILi1EEEEEES6_EEENS3_IJNS3_IJS6_S6_EEENS4_ILi2EEEEEEEEENS3_IJNS3_IJNS3_IJS6_NS4_ILi0EEEEEESD_EEENS3_IJNS3_IJSD_SD_EEES5_EEEEEEEENS_10ViewEngineIPN7cutlass6half_tEEEEEC2ERKSJ_RKSO_) ;  /* 0xfffbbf8000007944 */ /* 0x022fea0003c3ffff */
[----:B-1----:R1:W5:Y:S01]  /*4af20*/  LDL.64 R38, [R1+0x1580] ;  /* 0x0015800001267983 */ /* 0x0023620000100a00 */
[----:B------:R-:W-:Y:S03]  /*4af30*/  MOV R46, 0x4af50 ;  /* 0x0004af50002e7802 */ /* 0x000fe60000000f00 */
[----:B-1---5:R-:W-:Y:S05]  /*4af40*/  CALL.REL.NOINC `($_ZN7cutlass13device_kernelIN5flash19enable_sm80_to_sm89INS1_16FlashAttnBwdSm80INS1_25CollectiveMainloopBwdSm80ILi2ELi2EN4cute5tupleIJNS5_1CILi128EEES8_NS7_ILi64EEEEEENS_6half_tEfNS_4arch4Sm80ELb0ELb1ELb1ELb0ELb0ELb0ELb0ELb0ELi2ELi4ELi4ELi4ELb0EEENS1_24CollectiveEpilogueBwdGQAISA_fSD_Li256ELb0ELb0EEENS1_19SingleTileSchedulerILb0ELb0ELb0ELi128EEEEEEEEEvNT_6ParamsE$_ZN4cute3eso3ESOILb1ELb0EJNS_6LayoutINS_5tupleIJNS3_IJNS3_IJNS_1CILi8EEENS4_ILi1EEEEEES6_EEENS3_IJNS3_IJS6_S6_EEENS4_ILi2EEEEEEEEENS3_IJNS3_IJNS3_IJS6_NS4_ILi0EEEEEESD_EEENS3_IJNS3_IJSD_SD_EEENS4_ILi4096EEEEEEEEEEENS_10ViewEngineINS_8smem_ptrIPN7cutlass6half_tEEEEEEEC2ERKSK_RKSR_) ;  /* 0xfffbbe7000007944 */ /* 0x022fea0003c3ffff */
[----:B-1----:R1:W5:Y:S01]  /*4af50*/  LDL.64 R2, [R1+0x1580] ;  /* 0x0015800001027983 */ /* 0x0023620000100a00 */
[----:B------:R-:W-:Y:S03]  /*4af60*/  MOV R48, 0x4af80 ;  /* 0x0004af8000307802 */ /* 0x000fe60000000f00 */
[----:B-1---5:R-:W-:Y:S05]  /*4af70*/  CALL.REL.NOINC `($_ZN7cutlass13device_kernelIN5flash19enable_sm80_to_sm89INS1_16FlashAttnBwdSm80INS1_25CollectiveMainloopBwdSm80ILi2ELi2EN4cute5tupleIJNS5_1CILi128EEES8_NS7_ILi64EEEEEENS_6half_tEfNS_4arch4Sm80ELb0ELb1ELb1ELb0ELb0ELb0ELb0ELb0ELi2ELi4ELi4ELi4ELb0EEENS1_24CollectiveEpilogueBwdGQAISA_fSD_Li256ELb0ELb0EEENS1_19SingleTileSchedulerILb0ELb0ELb0ELi128EEEEEEEEEvNT_6ParamsE$_ZN4cute3eso3ESOILb1ELb0EJNS_6LayoutINS_5tupleIJNS3_IJNS_1CILi8EEENS4_ILi1EEEEEENS4_ILi2EEEEEENS3_IJNS3_IJS6_NS4_ILi0EEEEEES5_EEEEENS_10ViewEngineIPN7cutlass6half_tEEEEEC2ERKSD_RKSI_) ;  /* 0xfffbcb7000007944 */ /* 0x022fea0003c3ffff */
[----:B-1----:R-:W-:Y:S01]  /*4af80*/  MOV R38, R79 ;  /* 0x0000004f00267202 */ /* 0x002fe20000000f00 */
[----:B------:R1:W5:Y:S01]  /*4af90*/  LDL.64 R42, [R1+0x1580] ;  /* 0x00158000012a7983 */ /* 0x0003620000100a00 */
[----:B------:R-:W-:Y:S03]  /*4afa0*/  MOV R46, 0x4afc0 ;  /* 0x0004afc0002e7802 */ /* 0x000fe60000000f00 */
[----:B-1---5:R-:W-:Y:S05]  /*4afb0*/  CALL.REL.NOINC `($_ZN7cutlass13device_kernelIN5flash19enable_sm80_to_sm89INS1_16FlashAttnBwdSm80INS1_25CollectiveMainloopBwdSm80ILi2ELi2EN4cute5tupleIJNS5_1CILi128EEES8_NS7_ILi64EEEEEENS_6half_tEfNS_4arch4Sm80ELb0ELb1ELb1ELb0ELb0ELb0ELb0ELb0ELi2ELi4ELi4ELi4ELb0EEENS1_24CollectiveEpilogueBwdGQAISA_fSD_Li256ELb0ELb0EEENS1_19SingleTileSchedulerILb0ELb0ELb0ELi128EEEEEEEEEvNT_6ParamsE$_ZN4cute8smem_ptrIPN7cutlass6half_tEECI1NS_12iter_adaptorIS3_S4_EEES3_) ;  /* 0xfffbd5a000007944 */ /* 0x022fea0003c3ffff */
[----:B-1----:R1:W5:Y:S01]  /*4afc0*/  LDL.64 R2, [R1+0x1580] ;  /* 0x0015800001027983 */ /* 0x0023620000100a00 */
[----:B------:R-:W-:Y:S03]  /*4afd0*/  MOV R38, 0x4aff0 ;  /* 0x0004aff000267802 */ /* 0x000fe60000000f00 */
[----:B-1---5:R-:W-:Y:S05]  /*4afe0*/  CALL.REL.NOINC `($_ZN7cutlass13device_kernelIN5flash19enable_sm80_to_sm89INS1_16FlashAttnBwdSm80INS1_25CollectiveMainloopBwdSm80ILi2ELi2EN4cute5tupleIJNS5_1CILi128EEES8_NS7_ILi64EEEEEENS_6half_tEfNS_4arch4Sm80ELb0ELb1ELb1ELb0ELb0ELb0ELb0ELb0ELi2ELi4ELi4ELi4ELb0EEENS1_24CollectiveEpilogueBwdGQAISA_fSD_Li256ELb0ELb0EEENS1_19SingleTileSchedulerILb0ELb0ELb0ELi128EEEEEEEEEvNT_6ParamsE$_ZN4cute3eso3ESOILb1ELb0EJNS_6LayoutINS_5tupleIJNS3_IJNS_1CILi8EEENS4_ILi1EEEEEENS4_ILi2EEEEEENS3_IJNS3_IJS6_NS4_ILi0EEEEEENS4_ILi4096EEEEEEEENS_10ViewEngineINS_8smem_ptrIPN7cutlass6half_tEEEEEEEC2ERKSE_RKSL_) ;  /* 0xfffbc97000007944 */ /* 0x022fea0003c3ffff */
[----:B------:R-:W-:Y:S01]  /*4aff0*/  MOV R47, RZ ;  /* 0x000000ff002f7202 */ /* 0x000fe20000000f00 */
[----:B------:R2:W5:Y:S01]  /*4b000*/  LDL.64 R44, [R1+0x1580] ;  /* 0x00158000012c7983 */ /* 0x0005620000100a00 */
[----:B------:R-:W-:Y:S03]  /*4b010*/  MOV R46, 0x4b030 ;  /* 0x0004b030002e7802 */ /* 0x000fe60000000f00 */
[----:B-12--5:R-:W-:Y:S05]  /*4b020*/  CALL.REL.NOINC `($_ZN7cutlass13device_kernelIN5flash19enable_sm80_to_sm89INS1_16FlashAttnBwdSm80INS1_25CollectiveMainloopBwdSm80ILi2ELi2EN4cute5tupleIJNS5_1CILi128EEES8_NS7_ILi64EEEEEENS_6half_tEfNS_4arch4Sm80ELb0ELb1ELb1ELb0ELb0ELb0ELb0ELb0ELi2ELi4ELi4ELi4ELb0EEENS1_24CollectiveEpilogueBwdGQAISA_fSD_Li256ELb0ELb0EEENS1_19SingleTileSchedulerILb0ELb0ELb0ELi128EEEEEEEEEvNT_6ParamsE$_ZN4cute3eso3ESOILb1ELb0EJNS_10UnderscoreEiEEC2ERKS2_RKi) ;  /* 0xfffbb3f000007944 */ /* 0x026fea0003c3ffff */
[----:B------:R-:W-:Y:S01]  /*4b030*/  MOV R38, 0x4b070 ;  /* 0x0004b07000267802 */ /* 0x000fe20000000f00 */
[----:B------:R-:W2:Y:S02]  /*4b040*/  LDL R37, [R1+0x1580] ;  /* 0x0015800001257983 */ /* 0x000ea40000100800 */
[----:B--2---:R-:W-:Y:S02]  /*4b050*/  SHF.L.U32 R37, R37, 0xc, RZ ;  /* 0x0000000c25257819 */ /* 0x004fe400000006ff */
[----:B-1----:R-:W-:Y:S05]  /*4b060*/  CALL.REL.NOINC `($_ZN7cutlass13device_kernelIN5flash19enable_sm80_to_sm89INS1_16FlashAttnBwdSm80INS1_25CollectiveMainloopBwdSm80ILi2ELi2EN4cute5tupleIJNS5_1CILi128EEES8_NS7_ILi64EEEEEENS_6half_tEfNS_4arch4Sm80ELb0ELb1ELb1ELb0ELb0ELb0ELb0ELb0ELi2ELi4ELi4ELi4ELb0EEENS1_24CollectiveEpilogueBwdGQAISA_fSD_Li256ELb0ELb0EEENS1_19SingleTileSchedulerILb0ELb0ELb0ELi128EEEEEEEEEvNT_6ParamsE$_ZN4cute3eso3ESOILb1ELb0EJNS_6LayoutINS_5tupleIJNS3_IJNS_1CILi8EEENS4_ILi1EEEEEEEEENS3_IJNS3_IJS6_NS4_ILi0EEEEEEEEEEEiEEC2ERKSC_RKi) ;  /* 0xfffbc6c000007944 */ /* 0x002fea0003c3ffff */
[----:B------:R-:W-:Y:S01]  /*4b070*/  MOV R46, 0x4b0d0 ;  /* 0x0004b0d0002e7802 */ /* 0x000fe20000000f00 */
[----:B------:R-:W2:Y:S01]  /*4b080*/  LDL R3, [R1+0x1580] ;  /* 0x0015800001037983 */ /* 0x000ea20000100800 */
[----:B------:R-:W-:Y:S01]  /*4b090*/  IMAD.MOV.U32 R38, RZ, RZ, R79 ;  /* 0x000000ffff267224 */ /* 0x000fe200078e004f */
[C---:B--2---:R-:W-:Y:S04]  /*4b0a0*/  LEA R2, P0, R3.reuse, R44, 0x1 ;  /* 0x0000002c03027211 */ /* 0x044fe800078008ff */
[----:B------:R-:W-:Y:S04]  /*4b0b0*/  LEA.HI.X.SX32 R3, R3, R45, 0x1, P0 ;  /* 0x0000002d03037211 */ /* 0x000fe800000f0eff */
[----:B-1----:R-:W-:Y:S05]  /*4b0c0*/  CALL.REL.NOINC `($_ZN7cutlass13device_kernelIN5flash19enable_sm80_to_sm89INS1_16FlashAttnBwdSm80INS1_25CollectiveMainloopBwdSm80ILi2ELi2EN4cute5tupleIJNS5_1CILi128EEES8_NS7_ILi64EEEEEENS_6half_tEfNS_4arch4Sm80ELb0ELb1ELb1ELb0ELb0ELb0ELb0ELb0ELi2ELi4ELi4ELi4ELb0EEENS1_24CollectiveEpilogueBwdGQAISA_fSD_Li256ELb0ELb0EEENS1_19SingleTileSchedulerILb0ELb0ELb0ELi128EEEEEEEEEvNT_6ParamsE$_ZN4cute8smem_ptrIPN7cutlass6half_tEECI1NS_12iter_adaptorIS3_S4_EEES3_) ;  /* 0xfffbd49000007944 */ /* 0x002fea0003c3ffff */
[----:B-1----:R1:W5:Y:S01]  /*4b0d0*/  LDL.64 R2, [R1+0x1580] ;  /* 0x0015800001027983 */ /* 0x0023620000100a00 */
[----:B------:R-:W-:Y:S03]  /*4b0e0*/  MOV R38, 0x4b100 ;  /* 0x0004b10000267802 */ /* 0x000fe60000000f00 */
[----:B-1---5:R-:W-:Y:S05]  /*4b0f0*/  CALL.REL.NOINC `($_ZN7cutlass13device_kernelIN5flash19enable_sm80_to_sm89INS1_16FlashAttnBwdSm80INS1_25CollectiveMainloopBwdSm80ILi2ELi2EN4cute5tupleIJNS5_1CILi128EEES8_NS7_ILi64EEEEEENS_6half_tEfNS_4arch4Sm80ELb0ELb1ELb1ELb0ELb0ELb0ELb0ELb0ELi2ELi4ELi4ELi4ELb0EEENS1_24CollectiveEpilogueBwdGQAISA_fSD_Li256ELb0ELb0EEENS1_19SingleTileSchedulerILb0ELb0ELb0ELi128EEEEEEEEEvNT_6ParamsE$_ZN4cute3eso3ESOILb1ELb0EJNS_6LayoutINS_5tupleIJNS3_IJNS_1CILi8EEENS4_ILi1EEEEEEEEENS3_IJNS3_IJS6_NS4_ILi0EEEEEEEEEEENS_10ViewEngineINS_8smem_ptrIPN7cutlass6half_tEEEEEEEC2ERKSC_RKSJ_) ;  /* 0xfffbc5a000007944 */ /* 0x022fea0003c3ffff */
[----:B------:R-:W-:Y:S01]  /*4b100*/  MOV R47, RZ ;  /* 0x000000ff002f7202 */ /* 0x000fe20000000f00 */
[----:B-1----:R1:W5:Y:S01]  /*4b110*/  LDL.64 R2, [R1+0x1580] ;  /* 0x0015800001027983 */ /* 0x0023620000100a00 */
[----:B------:R-:W-:Y:S03]  /*4b120*/  MOV R46, 0x4b140 ;  /* 0x0004b140002e7802 */ /* 0x000fe60000000f00 */
[----:B-1---5:R-:W-:Y:S05]  /*4b130*/  CALL.REL.NOINC `($_ZN7cutlass13device_kernelIN5flash19enable_sm80_to_sm89INS1_16FlashAttnBwdSm80INS1_25CollectiveMainloopBwdSm80ILi2ELi2EN4cute5tupleIJNS5_1CILi128EEES8_NS7_ILi64EEEEEENS_6half_tEfNS_4arch4Sm80ELb0ELb1ELb1ELb0ELb0ELb0ELb0ELb0ELi2ELi4ELi4ELi4ELb0EEENS1_24CollectiveEpilogueBwdGQAISA_fSD_Li256ELb0ELb0EEENS1_19SingleTileSchedulerILb0ELb0ELb0ELi128EEEEEEEEEvNT_6ParamsE$_ZN4cute3eso3ESOILb1ELb0EJNS_10UnderscoreEiEEC2ERKS2_RKi) ;  /* 0xfffbb2e000007944 */ /* 0x022fea0003c3ffff */
[----:B------:R-:W-:Y:S01]  /*4b140*/  MOV R38, 0x4b180 ;  /* 0x0004b18000267802 */ /* 0x000fe20000000f00 */
[----:B------:R-:W2:Y:S02]  /*4b150*/  LDL R37, [R1+0x1580] ;  /* 0x0015800001257983 */ /* 0x000ea40000100800 */
[----:B--2---:R-:W-:Y:S02]  /*4b160*/  SHF.L.U32 R37, R37, 0x3, RZ ;  /* 0x0000000325257819 */ /* 0x004fe400000006ff */
[----:B-1----:R-:W-:Y:S05]  /*4b170*/  CALL.REL.NOINC `($_ZN7cutlass13device_kernelIN5flash19enable_sm80_to_sm89INS1_16FlashAttnBwdSm80INS1_25CollectiveMainloopBwdSm80ILi2ELi2EN4cute5tupleIJNS5_1CILi128EEES8_NS7_ILi64EEEEEENS_6half_tEfNS_4arch4Sm80ELb0ELb1ELb1ELb0ELb0ELb0ELb0ELb0ELi2ELi4ELi4ELi4ELb0EEENS1_24CollectiveEpilogueBwdGQAISA_fSD_Li256ELb0ELb0EEENS1_19SingleTileSchedulerILb0ELb0ELb0ELi128EEEEEEEEEvNT_6ParamsE$_ZN4cute3eso3ESOILb1ELb0EJNS_6LayoutINS_5tupleIJNS3_IJNS_1CILi8EEENS4_ILi1EEEEEEEEENS3_IJNS3_IJS6_NS4_ILi0EEEEEEEEEEEiEEC2ERKSC_RKi) ;  /* 0xfffbc5b000007944 */ /* 0x002fea0003c3ffff */
[----:B------:R-:W-:Y:S01]  /*4b180*/  MOV R38, 0x4b1d0 ;  /* 0x0004b1d000267802 */ /* 0x000fe20000000f00 */
[----:B-1----:R-:W2:Y:S02]  /*4b190*/  LDL R37, [R1+0x1580] ;  /* 0x0015800001257983 */ /* 0x002ea40000100800 */
[C---:B--2---:R-:W-:Y:S04]  /*4b1a0*/  LEA R46, P0, R37.reuse, R42, 0x1 ;  /* 0x0000002a252e7211 */ /* 0x044fe800078008ff */
[----:B------:R-:W-:Y:S04]  /*4b1b0*/  LEA.HI.X.SX32 R37, R37, R43, 0x1, P0 ;  /* 0x0000002b25257211 */ /* 0x000fe800000f0eff */
[----:B------:R-:W-:Y:S05]  /*4b1c0*/  CALL.REL.NOINC `($_ZN7cutlass13device_kernelIN5flash19enable_sm80_to_sm89INS1_16FlashAttnBwdSm80INS1_25CollectiveMainloopBwdSm80ILi2ELi2EN4cute5tupleIJNS5_1CILi128EEES8_NS7_ILi64EEEEEENS_6half_tEfNS_4arch4Sm80ELb0ELb1ELb1ELb0ELb0ELb0ELb0ELb0ELi2ELi4ELi4ELi4ELb0EEENS1_24CollectiveEpilogueBwdGQAISA_fSD_Li256ELb0ELb0EEENS1_19SingleTileSchedulerILb0ELb0ELb0ELi128EEEEEEEEEvNT_6ParamsE$_ZN4cute3eso3ESOILb1ELb0EJNS_6LayoutINS_5tupleIJNS3_IJNS_1CILi8EEENS4_ILi1EEEEEEEEENS3_IJNS3_IJS6_NS4_ILi0EEEEEEEEEEENS_10ViewEngineIPN7cutlass6half_tEEEEEC2ERKSC_RKSH_) ;  /* 0xfffbc51000007944 */ /* 0x000fea0003c3ffff */
[----:B------:R-:W-:Y:S01]  /*4b1d0*/  MOV R38, R79 ;  /* 0x0000004f00267202 */ /* 0x000fe20000000f00 */
[----:B-1----:R1:W5:Y:S01]  /*4b1e0*/  LDL.64 R36, [R1+0x1580] ;  /* 0x0015800001247983 */ /* 0x0023620000100a00 */
[----:B------:R-:W-:Y:S03]  /*4b1f0*/  MOV R46, 0x4b210 ;  /* 0x0004b210002e7802 */ /* 0x000fe60000000f00 */
[----:B-1---5:R-:W-:Y:S05]  /*4b200*/  CALL.REL.NOINC `($_ZN7cutlass13device_kernelIN5flash19enable_sm80_to_sm89INS1_16FlashAttnBwdSm80INS1_25CollectiveMainloopBwdSm80ILi2ELi2EN4cute5tupleIJNS5_1CILi128EEES8_NS7_ILi64EEEEEENS_6half_tEfNS_4arch4Sm80ELb0ELb1ELb1ELb0ELb0ELb0ELb0ELb0ELi2ELi4ELi4ELi4ELb0EEENS1_24CollectiveEpilogueBwdGQAISA_fSD_Li256ELb0ELb0EEENS1_19SingleTileSchedulerILb0ELb0ELb0ELi128EEEEEEEEEvNT_6ParamsE$_ZN4cute8smem_ptrIPN7cutlass6half_tEECI1NS_12iter_adaptorIS3_S4_EEES3_) ;  /* 0xfffbd35000007944 */ /* 0x022fea0003c3ffff */
[----:B-1----:R1:W5:Y:S01]  /*4b210*/  LDL.64 R2, [R1+0x1580] ;  /* 0x0015800001027983 */ /* 0x0023620000100a00 */
[----:B------:R-:W-:Y:S03]  /*4b220*/  MOV R46, 0x4b240 ;  /* 0x0004b240002e7802 */ /* 0x000fe60000000f00 */
[----:B-1---5:R-:W-:Y:S05]  /*4b230*/  CALL.REL.NOINC `($_ZN7cutlass13device_kernelIN5flash19enable_sm80_to_sm89INS1_16FlashAttnBwdSm80INS1_25CollectiveMainloopBwdSm80ILi2ELi2EN4cute5tupleIJNS5_1CILi128EEES8_NS7_ILi64EEEEEENS_6half_tEfNS_4arch4Sm80ELb0ELb1ELb1ELb0ELb0ELb0ELb0ELb0ELi2ELi4ELi4ELi4ELb0EEENS1_24CollectiveEpilogueBwdGQAISA_fSD_Li256ELb0ELb0EEENS1_19SingleTileSchedulerILb0ELb0ELb0ELi128EEEEEEEEEvNT_6ParamsE$_ZN4cute8smem_ptrIPN7cutlass9uint128_tEECI1NS_12iter_adaptorIS3_S4_EEES3_) ;  /* 0xfffbd36000007944 */ /* 0x022fea0003c3ffff */
[----:B-1----:R1:W5:Y:S01]  /*4b240*/  LDL.64 R2, [R1+0x1580] ;  /* 0x0015800001027983 */ /* 0x0023620000100a00 */
[----:B------:R-:W-:Y:S03]  /*4b250*/  MOV R46, 0x4b270 ;  /* 0x0004b270002e7802 */ /* 0x000fe60000000f00 */
[----:B-1---5:R-:W-:Y:S05]  /*4b260*/  CALL.REL.NOINC `($_ZN7cutlass13device_kernelIN5flash19enable_sm80_to_sm89INS1_16FlashAttnBwdSm80INS1_25CollectiveMainloopBwdSm80ILi2ELi2EN4cute5tupleIJNS5_1CILi128EEES8_NS7_ILi64EEEEEENS_6half_tEfNS_4arch4Sm80ELb0ELb1ELb1ELb0ELb0ELb0ELb0ELb0ELi2ELi4ELi4ELi4ELb0EEENS1_24CollectiveEpilogueBwdGQAISA_fSD_Li256ELb0ELb0EEENS1_19SingleTileSchedulerILb0ELb0ELb0ELi128EEEEEEEEEvNT_6ParamsE$_ZN4cute3eso3ESOILb1ELb0EJNS_6LayoutINS_5tupleIJNS3_IJNS_1CILi1EEES5_EEEEEENS3_IJNS3_IJS5_NS4_ILi0EEEEEEEEEEENS_10ViewEngineINS_8smem_ptrIPN7cutlass9uint128_tEEEEEEEC2ERKSB_RKSI_) ;  /* 0xfffbbee000007944 */ /* 0x022fea0003c3ffff */
[----:B------:R2:W5:Y:S01]  /*4b270*/  LDL R41, [R1+0x1580] ;  /* 0x0015800001297983 */ /* 0x0005620000100800 */
[----:B-1----:R-:W-:Y:S03]  /*4b280*/  MOV R38, 0x4b2a0 ;  /* 0x0004b2a000267802 */ /* 0x002fe60000000f00 */
[----:B--2--5:R-:W-:Y:S05]  /*4b290*/  CALL.REL.NOINC `($_ZN7cutlass13device_kernelIN5flash19enable_sm80_to_sm89INS1_16FlashAttnBwdSm80INS1_25CollectiveMainloopBwdSm80ILi2ELi2EN4cute5tupleIJNS5_1CILi128EEES8_NS7_ILi64EEEEEENS_6half_tEfNS_4arch4Sm80ELb0ELb1ELb1ELb0ELb0ELb0ELb0ELb0ELi2ELi4ELi4ELi4ELb0EEENS1_24CollectiveEpilogueBwdGQAISA_fSD_Li256ELb0ELb0EEENS1_19SingleTileSchedulerILb0ELb0ELb0ELi128EEEEEEEEEvNT_6ParamsE$_ZN4cute3eso3ESOILb1ELb0EJNS_6LayoutINS_5tupleIJNS3_IJNS_1CILi4EEENS4_ILi1EEEEEEEEENS3_IJNS3_IJS6_NS4_ILi0EEEEEEEEEEENS_10ViewEngineIPjEEEEC2ERKSC_RKSF_) ;  /* 0xfffbc3c000007944 */ /* 0x024fea0003c3ffff */
        /* <DEDUP_REMOVED lines=9> */
[----:B-1----:R-:W-:Y:S05]  /*4b330*/  CALL.REL.NOINC `($_ZN7cutlass13device_kernelIN5flash19enable_sm80_to_sm89INS1_16FlashAttnBwdSm80INS1_25CollectiveMainloopBwdSm80ILi2ELi2EN4cute5tupleIJNS5_1CILi128EEES8_NS7_ILi64EEEEEENS_6half_tEfNS_4arch4Sm80ELb0ELb1ELb1ELb0ELb0ELb0ELb0ELb0ELi2ELi4ELi4ELi4ELb0EEENS1_24CollectiveEpilogueBwdGQAISA_fSD_Li256ELb0ELb0EEENS1_19SingleTileSchedulerILb0ELb0ELb0ELi128EEEEEEEEEvNT_6ParamsE$_ZN4cute3eso3ESOILb1ELb0EJNS_10UnderscoreEiEEC2ERKS2_RKi) ;  /* 0xfffbb0e000007944 */ /* 0x002fea0003c3ffff */
        /* <DEDUP_REMOVED lines=13> */
[----:B------:R-:W-:Y:S01]  /*4b410*/  MOV R47, 0x1 ;  /* 0x00000001002f7802 */ /* 0x000fe20000000f00 */
        /* <DEDUP_REMOVED lines=34> */
[----:B-1----:R-:W-:Y:S05]  /*4b640*/  CALL.REL.NOINC `($_ZN7cutlass13device_kernelIN5flash19enable_sm80_to_sm89INS1_16FlashAttnBwdSm80INS1_25CollectiveMainloopBwdSm80ILi2ELi2EN4cute5tupleIJNS5_1CILi128EEES8_NS7_ILi64EEEEEENS_6half_tEfNS_4arch4Sm80ELb0ELb1ELb1ELb0ELb0ELb0ELb0ELb0ELi2ELi4ELi4ELi4ELb0EEENS1_24CollectiveEpilogueBwdGQAISA_fSD_Li256ELb0ELb0EEENS1_19SingleTileSchedulerILb0ELb0ELb0ELi128EEEEEEEEEvNT_6ParamsE$_ZN4cute3eso3ESOILb1ELb0EJNS_10UnderscoreES2_iEEC2ERKS2_S5_RKi) ;  /* 0xfffbad9000007944 */ /* 0x002fea0003c3ffff */
[----:B------:R2:W5:Y:S01]  /*4b650*/  LDL R39, [R1+0x1580] ;  /* 0x0015800001277983 */ /* 0x0005620000100800 */
[----:B-1----:R-:W-:Y:S03]  /*4b660*/  MOV R2, 0x4b690 ;  /* 0x0004b69000027802 */ /* 0x002fe60000000f00 */
[----:B------:R2:W5:Y:S04]  /*4b670*/  LD.E R3, [R88.64] ;  /* 0x0000000858037980 */ /* 0x000568000c101900 */
[----:B--2--5:R-:W-:Y:S05]  /*4b680*/  CALL.REL.NOINC `($_ZN7cutlass13device_kernelIN5flash19enable_sm80_to_sm89INS1_16FlashAttnBwdSm80INS1_25CollectiveMainloopBwdSm80ILi2ELi2EN4cute5tupleIJNS5_1CILi128EEES8_NS7_ILi64EEEEEENS_6half_tEfNS_4arch4Sm80ELb0ELb1ELb1ELb0ELb0ELb0ELb0ELb0ELi2ELi4ELi4ELi4ELb0EEENS1_24CollectiveEpilogueBwdGQAISA_fSD_Li256ELb0ELb0EEENS1_19SingleTileSchedulerILb0ELb0ELb0ELi128EEEEEEEEEvNT_6ParamsE$_ZZN4cute5sliceINS_5tupleIJNS_10UnderscoreES2_iEEENS1_IJNS1_IJNS_1CILi1EEENS4_ILi0EEEEEEiNS4_ILi1024EEEEEEEEDaRKT_RKT0_ENKUlRKT_RKT0_E_clIS2_iEEDaSI_SL_) ;  /* 0xfffbd80000007944 */ /* 0x024fea0003c3ffff */
[----:B------:R-:W-:Y:S02]  /*4b690*/  MOV R2, 0x4b6b0 ;  /* 0x0004b6b000027802 */ /* 0x000fe40000000f00 */
[----:B------:R-:W-:Y:S05]  /*4b6a0*/  CALL.REL.NOINC `($_ZN7cutlass13device_kernelIN5flash19enable_sm80_to_sm89INS1_16FlashAttnBwdSm80INS1_25CollectiveMainloopBwdSm80ILi2ELi2EN4cute5tupleIJNS5_1CILi128EEES8_NS7_ILi64EEEEEENS_6half_tEfNS_4arch4Sm80ELb0ELb1ELb1ELb0ELb0ELb0ELb0ELb0ELi2ELi4ELi4ELi4ELb0EEENS1_24CollectiveEpilogueBwdGQAISA_fSD_Li256ELb0ELb0EEENS1_19SingleTileSchedulerILb0ELb0ELb0ELi128EEEEEEEEEvNT_6ParamsE$_ZZN4cute12filter_tupleINS_5tupleIJNS_10UnderscoreES2_iEEENS1_IJNS1_IJNS_1CILi1EEENS4_ILi0EEEEEEiNS4_ILi1024EEEEEEZNS_5sliceIS3_S9_EEDaRKT_RKT0_EUlRKT_RKT0_E_EEDaSD_SG_OT1_ENKUlDpSJ_E_clIJNS1_IJS7_EEENS1_IJiEEENS1_IJEEEEEEDaSQ_) ;  /* 0xfffbd1c000007944 */ /* 0x000fea0003c3ffff */
[----:B------:R-:W-:Y:S02]  /*4b6b0*/  MOV R36, 0x4b6d0 ;  /* 0x0004b6d000247802 */ /* 0x000fe40000000f00 */
[----:B------:R-:W-:Y:S05]  /*4b6c0*/  CALL.REL.NOINC `($_ZN7cutlass13device_kernelIN5flash19enable_sm80_to_sm89INS1_16FlashAttnBwdSm80INS1_25CollectiveMainloopBwdSm80ILi2ELi2EN4cute5tupleIJNS5_1CILi128EEES8_NS7_ILi64EEEEEENS_6half_tEfNS_4arch4Sm80ELb0ELb1ELb1ELb0ELb0ELb0ELb0ELb0ELi2ELi4ELi4ELi4ELb0EEENS1_24CollectiveEpilogueBwdGQAISA_fSD_Li256ELb0ELb0EEENS1_19SingleTileSchedulerILb0ELb0ELb0ELi128EEEEEEEEEvNT_6ParamsE$_ZN4cute5tupleIJNS0_IJNS0_IJNS_1CILi8EEENS1_ILi1EEEEEENS1_ILi2EEEEEENS0_IJNS0_IJS3_NS1_ILi0EEEEEEiEEEEEC2ERKS6_RKS9_) ;  /* 0xfffbcae000007944 */ /* 0x000fea0003c3ffff */
[----:B------:R2:W5:Y:S01]  /*4b6d0*/  LDL R38, [R1+0x1580] ;  /* 0x0015800001267983 */ /* 0x0005620000100800 */
[----:B-1----:R-:W-:Y:S02]  /*4b6e0*/  SHF.L.U32 R2, R39, 0xa, RZ ;  /* 0x0000000a27027819 */ /* 0x002fe400000006ff */
[----:B------:R-:W-:Y:S03]  /*4b6f0*/  MOV R36, 0x4b720 ;  /* 0x0004b72000247802 */ /* 0x000fe60000000f00 */
[----:B------:R2:W-:Y:S04]  /*4b700*/  STL [R1+0x15b0], R2 ;  /* 0x0015b00201007387 */ /* 0x0005e80000100800 */
[----:B--2--5:R-:W-:Y:S05]  /*4b710*/  CALL.REL.NOINC `($_ZN7cutlass13device_kernelIN5flash19enable_sm80_to_sm89INS1_16FlashAttnBwdSm80INS1_25CollectiveMainloopBwdSm80ILi2ELi2EN4cute5tupleIJNS5_1CILi128EEES8_NS7_ILi64EEEEEENS_6half_tEfNS_4arch4Sm80ELb0ELb1ELb1ELb0ELb0ELb0ELb0ELb0ELi2ELi4ELi4ELi4ELb0EEENS1_24CollectiveEpilogueBwdGQAISA_fSD_Li256ELb0ELb0EEENS1_19SingleTileSchedulerILb0ELb0ELb0ELi128EEEEEEEEEvNT_6ParamsE$_ZN4cute3eso3ESOILb0ELb0EJNS_6LayoutINS_5tupleIJNS3_IJNS_1CILi8EEENS4_ILi1EEEEEENS4_ILi2EEEEEENS3_IJNS3_IJS6_NS4_ILi0EEEEEEiEEEEEiEEC2ERKSD_RKi) ;  /* 0xfffba3c000007944 */ /* 0x024fea0003c3ffff */
[----:B-1----:R-:W2:Y:S01]  /*4b720*/  LD.E.64 R2, [R88.64+0x8] ;  /* 0x0000080858027980 */ /* 0x002ea2000c101b00 */
[----:B------:R-:W-:Y:S01]  /*4b730*/  MOV R46, 0x4b790 ;  /* 0x0004b790002e7802 */ /* 0x000fe20000000f00 */
[----:B------:R-:W-:Y:S02]  /*4b740*/  IMAD.MOV.U32 R38, RZ, RZ, R79 ;  /* 0x000000ffff267224 */ /* 0x000fe400078e004f */
[----:B------:R-:W2:Y:S02]  /*4b750*/  LDL.64 R36, [R1+0x1580] ;  /* 0x0015800001247983 */ /* 0x000ea40000100a00 */
[C---:B--2---:R-:W-:Y:S04]  /*4b760*/  LEA R2, P0, R37.reuse, R2, 0x1 ;  /* 0x0000000225027211 */ /* 0x044fe800078008ff */
[----:B------:R-:W-:Y:S04]  /*4b770*/  LEA.HI.X.SX32 R3, R37, R3, 0x1, P0 ;  /* 0x0000000325037211 */ /* 0x000fe800000f0eff */
[----:B------:R-:W-:Y:S05]  /*4b780*/  CALL.REL.NOINC `($_ZN7cutlass13device_kernelIN5flash19enable_sm80_to_sm89INS1_16FlashAttnBwdSm80INS1_25CollectiveMainloopBwdSm80ILi2ELi2EN4cute5tupleIJNS5_1CILi128EEES8_NS7_ILi64EEEEEENS_6half_tEfNS_4arch4Sm80ELb0ELb1ELb1ELb0ELb0ELb0ELb0ELb0ELi2ELi4ELi4ELi4ELb0EEENS1_24CollectiveEpilogueBwdGQAISA_fSD_Li256ELb0ELb0EEENS1_19SingleTileSchedulerILb0ELb0ELb0ELi128EEEEEEEEEvNT_6ParamsE$_ZN4cute8smem_ptrIPN7cutlass6half_tEECI1NS_12iter_adaptorIS3_S4_EEES3_) ;  /* 0xfffbcdd000007944 */ /* 0x000fea0003c3ffff */
[----:B-1----:R-:W2:Y:S01]  /*4b790*/  LDL.64 R2, [R1+0x1580] ;  /* 0x0015800001027983 */ /* 0x002ea20000100a00 */
[----:B------:R-:W-:Y:S03]  /*4b7a0*/  MOV R38, 0x4b7d0 ;  /* 0x0004b7d000267802 */ /* 0x000fe60000000f00 */
[----:B--2---:R1:W-:Y:S04]  /*4b7b0*/  STL.64 [R1+0x15b0], R2 ;  /* 0x0015b00201007387 */ /* 0x0043e80000100a00 */
[----:B-1----:R-:W-:Y:S05]  /*4b7c0*/  CALL.REL.NOINC `($_ZN7cutlass13device_kernelIN5flash19enable_sm80_to_sm89INS1_16FlashAttnBwdSm80INS1_25CollectiveMainloopBwdSm80ILi2ELi2EN4cute5tupleIJNS5_1CILi128EEES8_NS7_ILi64EEEEEENS_6half_tEfNS_4arch4Sm80ELb0ELb1ELb1ELb0ELb0ELb0ELb0ELb0ELi2ELi4ELi4ELi4ELb0EEENS1_24CollectiveEpilogueBwdGQAISA_fSD_Li256ELb0ELb0EEENS1_19SingleTileSchedulerILb0ELb0ELb0ELi128EEEEEEEEEvNT_6ParamsE$_ZN4cute3eso3ESOILb0ELb0EJNS_6LayoutINS_5tupleIJNS3_IJNS_1CILi8EEENS4_ILi1EEEEEENS4_ILi2EEEEEENS3_IJNS3_IJS6_NS4_ILi0EEEEEEiEEEEENS_10ViewEngineINS_8smem_ptrIPN7cutlass6half_tEEEEEEEC2ERKSD_RKSK_) ;  /* 0xfffba2a000007944 */ /* 0x002fea0003c3ffff */
[----:B------:R2:W5:Y:S01]  /*4b7d0*/  LDL R37, [R1+0x1580] ;  /* 0x0015800001257983 */ /* 0x0005620000100800 */
[----:B-1----:R-:W-:Y:S02]  /*4b7e0*/  MOV R3, R40 ;  /* 0x0000002800037202 */ /* 0x002fe40000000f00 */
[----:B------:R-:W-:Y:S01]  /*4b7f0*/  MOV R46, 0x4b820 ;  /* 0x0004b820002e7802 */ /* 0x000fe20000000f00 */
[----:B------:R2:W5:Y:S04]  /*4b800*/  LDL.64 R42, [R1+0x1588] ;  /* 0x00158800012a7983 */ /* 0x0005680000100a00 */
[----:B--2--5:R-:W-:Y:S05]  /*4b810*/  CALL.REL.NOINC `($_ZN7cutlass13device_kernelIN5flash19enable_sm80_to_sm89INS1_16FlashAttnBwdSm80INS1_25CollectiveMainloopBwdSm80ILi2ELi2EN4cute5tupleIJNS5_1CILi128EEES8_NS7_ILi64EEEEEENS_6half_tEfNS_4arch4Sm80ELb0ELb1ELb1ELb0ELb0ELb0ELb0ELb0ELi2ELi4ELi4ELi4ELb0EEENS1_24CollectiveEpilogueBwdGQAISA_fSD_Li256ELb0ELb0EEENS1_19SingleTileSchedulerILb0ELb0ELb0ELi128EEEEEEEEEvNT_6ParamsE$_ZN4cute3eso3ESOILb1ELb0EJNS_10UnderscoreES2_iEEC2ERKS2_S5_RKi) ;  /* 0xfffbabc000007944 */ /* 0x024fea0003c3ffff */
[----:B------:R-:W-:Y:S01]  /*4b820*/  MOV R36, 0x4b860 ;  /* 0x0004b86000247802 */ /* 0x000fe20000000f00 */
[----:B-1----:R-:W2:Y:S02]  /*4b830*/  LDL R3, [R1+0x1580] ;  /* 0x0015800001037983 */ /* 0x002ea40000100800 */
[----:B--2---:R-:W-:Y:S02]  /*4b840*/  SHF.L.U32 R3, R3, 0x2, RZ ;  /* 0x0000000203037819 */ /* 0x004fe400000006ff */
[----:B------:R-:W-:Y:S05]  /*4b850*/  CALL.REL.NOINC `($_ZN7cutlass13device_kernelIN5flash19enable_sm80_to_sm89INS1_16FlashAttnBwdSm80INS1_25CollectiveMainloopBwdSm80ILi2ELi2EN4cute5tupleIJNS5_1CILi128EEES8_NS7_ILi64EEEEEENS_6half_tEfNS_4arch4Sm80ELb0ELb1ELb1ELb0ELb0ELb0ELb0ELb0ELi2ELi4ELi4ELi4ELb0EEENS1_24CollectiveEpilogueBwdGQAISA_fSD_Li256ELb0ELb0EEENS1_19SingleTileSchedulerILb0ELb0ELb0ELi128EEEEEEEEEvNT_6ParamsE$_ZN4cute3eso3ESOILb1ELb0EJNS_6LayoutINS_5tupleIJNS3_IJNS3_IJNS_1CILi4EEENS4_ILi2EEEEEENS4_ILi1EEEEEES6_EEENS3_IJNS3_IJNS3_IJS8_NS4_ILi32EEEEEENS4_ILi0EEEEEENS4_ILi64EEEEEEEEiEEC2ERKSH_RKi) ;  /* 0xfffbb46000007944 */ /* 0x000fea0003c3ffff */
[----:B------:R-:W-:Y:S01]  /*4b860*/  MOV R36, 0x4b8b0 ;  /* 0x0004b8b000247802 */ /* 0x000fe20000000f00 */
[----:B-1----:R-:W2:Y:S02]  /*4b870*/  LDL R3, [R1+0x1580] ;  /* 0x0015800001037983 */ /* 0x002ea40000100800 */
[C---:B--2---:R-:W-:Y:S04]  /*4b880*/  LEA R38, P0, R3.reuse, R84, 0x1 ;  /* 0x0000005403267211 */ /* 0x044fe800078008ff */
[----:B------:R-:W-:Y:S04]  /*4b890*/  LEA.HI.X.SX32 R3, R3, R85, 0x1, P0 ;  /* 0x0000005503037211 */ /* 0x000fe800000f0eff */
[----:B------:R-:W-:Y:S05]  /*4b8a0*/  CALL.REL.NOINC `($_ZN7cutlass13device_kernelIN5flash19enable_sm80_to_sm89INS1_16FlashAttnBwdSm80INS1_25CollectiveMainloopBwdSm80ILi2ELi2EN4cute5tupleIJNS5_1CILi128EEES8_NS7_ILi64EEEEEENS_6half_tEfNS_4arch4Sm80ELb0ELb1ELb1ELb0ELb0ELb0ELb0ELb0ELi2ELi4ELi4ELi4ELb0EEENS1_24CollectiveEpilogueBwdGQAISA_fSD_Li256ELb0ELb0EEENS1_19SingleTileSchedulerILb0ELb0ELb0ELi128EEEEEEEEEvNT_6ParamsE$_ZN4cute3eso3ESOILb1ELb0EJNS_6LayoutINS_5tupleIJNS3_IJNS3_IJNS_1CILi4EEENS4_ILi2EEEEEENS4_ILi1EEEEEES6_EEENS3_IJNS3_IJNS3_IJS8_NS4_ILi32EEEEEENS4_ILi0EEEEEENS4_ILi64EEEEEEEENS_10ViewEngineIPN7cutlass6half_tEEEEEC2ERKSH_RKSM_) ;  /* 0xfffbb3b000007944 */ /* 0x000fea0003c3ffff */
[----:B-1----:R1:W5:Y:S01]  /*4b8b0*/  LDL.64 R2, [R1+0x1580] ;  /* 0x0015800001027983 */ /* 0x0023620000100a00 */
[----:B------:R-:W-:Y:S03]  /*4b8c0*/  MOV R36, 0x4b8e0 ;  /* 0x0004b8e000247802 */ /* 0x000fe60000000f00 */
[----:B-1---5:R-:W-:Y:S05]  /*4b8d0*/  CALL.REL.NOINC `($_ZN7cutlass13device_kernelIN5flash19enable_sm80_to_sm89INS1_16FlashAttnBwdSm80INS1_25CollectiveMainloopBwdSm80ILi2ELi2EN4cute5tupleIJNS5_1CILi128EEES8_NS7_ILi64EEEEEENS_6half_tEfNS_4arch4Sm80ELb0ELb1ELb1ELb0ELb0ELb0ELb0ELb0ELi2ELi4ELi4ELi4ELb0EEENS1_24CollectiveEpilogueBwdGQAISA_fSD_Li256ELb0ELb0EEENS1_19SingleTileSchedulerILb0ELb0ELb0ELi128EEEEEEEEEvNT_6ParamsE$_ZZN4cute4takeILi1ELi2ENS_5tupleIJNS1_IJNS_1CILi1EEENS2_ILi0EEEEEEiEEEEEDaRKT1_ENKUlDpRKT_E_clIJiEEEDaSD_) ;  /* 0xfffbd45000007944 */ /* 0x022fea0003c3ffff */
[----:B------:R-:W-:Y:S02]  /*4b8e0*/  MOV R38, 0x4b900 ;  /* 0x0004b90000267802 */ /* 0x000fe40000000f00 */
[----:B------:R-:W-:Y:S05]  /*4b8f0*/  CALL.REL.NOINC `($_ZN7cutlass13device_kernelIN5flash19enable_sm80_to_sm89INS1_16FlashAttnBwdSm80INS1_25CollectiveMainloopBwdSm80ILi2ELi2EN4cute5tupleIJNS5_1CILi128EEES8_NS7_ILi64EEEEEENS_6half_tEfNS_4arch4Sm80ELb0ELb1ELb1ELb0ELb0ELb0ELb0ELb0ELi2ELi4ELi4ELi4ELb0EEENS1_24CollectiveEpilogueBwdGQAISA_fSD_Li256ELb0ELb0EEENS1_19SingleTileSchedulerILb0ELb0ELb0ELi128EEEEEEEEEvNT_6ParamsE$_ZN4cute3eso3ESOILb1ELb0EJNS_5tupleIJNS_1CILi1EEENS3_ILi0EEEEEENS2_IJiEEEEEC2ERKS6_RKS7_) ;  /* 0xfffbb1d000007944 */ /* 0x000fea0003c3ffff */
[----:B-1----:R1:W5:Y:S01]  /*4b900*/  LDL R37, [R1+0x1580] ;  /* 0x0015800001257983 */ /* 0x0023620000100800 */
[----:B------:R-:W-:Y:S03]  /*4b910*/  MOV R38, 0x4b930 ;  /* 0x0004b93000267802 */ /* 0x000fe60000000f00 */
[----:B-1---5:R-:W-:Y:S05]  /*4b920*/  CALL.REL.NOINC `($_ZN7cutlass13device_kernelIN5flash19enable_sm80_to_sm89INS1_16FlashAttnBwdSm80INS1_25CollectiveMainloopBwdSm80ILi2ELi2EN4cute5tupleIJNS5_1CILi128EEES8_NS7_ILi64EEEEEENS_6half_tEfNS_4arch4Sm80ELb0ELb1ELb1ELb0ELb0ELb0ELb0ELb0ELi2ELi4ELi4ELi4ELb0EEENS1_24CollectiveEpilogueBwdGQAISA_fSD_Li256ELb0ELb0EEENS1_19SingleTileSchedulerILb0ELb0ELb0ELi128EEEEEEEEEvNT_6ParamsE$_ZN4cute5tupleIJNS0_IJNS0_IJNS_1CILi8EEENS1_ILi1EEEEEENS0_IJNS1_ILi2EEEEEEEEENS0_IJNS0_IJS3_NS1_ILi0EEEEEENS0_IJiEEEEEEEEC2ERKS7_RKSB_) ;  /* 0xfffbc84000007944 */ /* 0x022fea0003c3ffff */
[----:B------:R2:W5:Y:S01]  /*4b930*/  LDL R40, [R1+0x1580] ;  /* 0x0015800001287983 */ /* 0x0005620000100800 */
[----:B------:R-:W-:Y:S03]  /*4b940*/  MOV R38, 0x4b970 ;  /* 0x0004b97000267802 */ /* 0x000fe60000000f00 */
[----:B------:R2:W-:Y:S04]  /*4b950*/  STL.64 [R1+0x15b0], R42 ;  /* 0x0015b02a01007387 */ /* 0x0005e80000100a00 */
[----:B-12--5:R-:W-:Y:S05]  /*4b960*/  CALL.REL.NOINC `($_ZN7cutlass13device_kernelIN5flash19enable_sm80_to_sm89INS1_16FlashAttnBwdSm80INS1_25CollectiveMainloopBwdSm80ILi2ELi2EN4cute5tupleIJNS5_1CILi128EEES8_NS7_ILi64EEEEEENS_6half_tEfNS_4arch4Sm80ELb0ELb1ELb1ELb0ELb0ELb0ELb0ELb0ELi2ELi4ELi4ELi4ELb0EEENS1_24CollectiveEpilogueBwdGQAISA_fSD_Li256ELb0ELb0EEENS1_19SingleTileSchedulerILb0ELb0ELb0ELi128EEEEEEEEEvNT_6ParamsE$_ZN4cute3eso3ESOILb0ELb0EJNS_6LayoutINS_5tupleIJNS3_IJNS_1CILi8EEENS4_ILi1EEEEEENS3_IJNS4_ILi2EEEEEEEEENS3_IJNS3_IJS6_NS4_ILi0EEEEEENS3_IJiEEEEEEEENS_10ViewEngineINS_8smem_ptrIPN7cutlass6half_tEEEEEEEC2ERKSF_RKSM_) ;  /* 0xfffba09000007944 */ /* 0x026fea0003c3ffff */
[----:B-1----:R1:W5:Y:S01]  /*4b970*/  LDL R37, [R1+0x1580] ;  /* 0x0015800001257983 */ /* 0x0023620000100800 */
[----:B------:R-:W-:Y:S03]  /*4b980*/  MOV R38, 0x4b9b0 ;  /* 0x0004b9b000267802 */ /* 0x000fe60000000f00 */
[----:B------:R1:W5:Y:S04]  /*4b990*/  LDL R40, [R1+0x1588] ;  /* 0x0015880001287983 */ /* 0x0003680000100800 */
[----:B-1---5:R-:W-:Y:S05]  /*4b9a0*/  CALL.REL.NOINC `($_ZN7cutlass13device_kernelIN5flash19enable_sm80_to_sm89INS1_16FlashAttnBwdSm80INS1_25CollectiveMainloopBwdSm80ILi2ELi2EN4cute5tupleIJNS5_1CILi128EEES8_NS7_ILi64EEEEEENS_6half_tEfNS_4arch4Sm80ELb0ELb1ELb1ELb0ELb0ELb0ELb0ELb0ELi2ELi4ELi4ELi4ELb0EEENS1_24CollectiveEpilogueBwdGQAISA_fSD_Li256ELb0ELb0EEENS1_19SingleTileSchedulerILb0ELb0ELb0ELi128EEEEEEEEEvNT_6ParamsE$_ZN4cute3eso3ESOILb1ELb0EJNS_6LayoutINS_5tupleIJNS3_IJNS3_IJNS_1CILi4EEENS4_ILi2EEEEEENS4_ILi1EEEEEENS3_IJS6_EEEEEENS3_IJNS3_IJNS3_IJS8_NS4_ILi32EEEEEENS4_ILi0EEEEEENS3_IJNS4_ILi64EEEEEEEEEEENS_10ViewEngineIPN7cutlass6half_tEEEEEC2ERKSJ_RKSO_) ;  /* 0xfffbb27000007944 */ /* 0x022fea0003c3ffff */
[----:B-1----:R1:W5:Y:S01]  /*4b9b0*/  LDL.64 R2, [R1+0x1580] ;  /* 0x0015800001027983 */ /* 0x0023620000100a00 */
[----:B------:R-:W-:Y:S03]  /*4b9c0*/  MOV R38, 0x4b9e0 ;  /* 0x0004b9e000267802 */ /* 0x000fe60000000f00 */
[----:B-1---5:R-:W-:Y:S05]  /*4b9d0*/  CALL.REL.NOINC `($_ZN7cutlass13device_kernelIN5flash19enable_sm80_to_sm89INS1_16FlashAttnBwdSm80INS1_25CollectiveMainloopBwdSm80ILi2ELi2EN4cute5tupleIJNS5_1CILi128EEES8_NS7_ILi64EEEEEENS_6half_tEfNS_4arch4Sm80ELb0ELb1ELb1ELb0ELb0ELb0ELb0ELb0ELi2ELi4ELi4ELi4ELb0EEENS1_24CollectiveEpilogueBwdGQAISA_fSD_Li256ELb0ELb0EEENS1_19SingleTileSchedulerILb0ELb0ELb0ELi128EEEEEEEEEvNT_6ParamsE$_ZN4cute3eso3ESOILb1ELb0EJNS_6LayoutINS_5tupleIJNS3_IJNS3_IJNS3_IJNS_1CILi4EEENS4_ILi2EEEEEENS4_ILi1EEEEEES8_EEENS3_IJNS3_IJNS3_IJS8_S8_EEES8_EEES6_EEEEEENS3_IJNS3_IJNS3_IJNS3_IJS8_NS4_ILi32EEEEEENS4_ILi0EEEEEESH_EEENS3_IJNS3_IJNS3_IJSH_SH_EEESH_EEENS4_ILi64EEEEEEEEEEENS_10ViewEngineIPN7cutlass6half_tEEEEEC2ERKSP_RKSU_) ;  /* 0xfffbb13000007944 */ /* 0x022fea0003c3ffff */
        /* <DEDUP_REMOVED lines=16> */
[----:B-1----:R-:W-:Y:S05]  /*4bae0*/  CALL.REL.NOINC `($_ZN7cutlass13device_kernelIN5flash19enable_sm80_to_sm89INS1_16FlashAttnBwdSm80INS1_25CollectiveMainloopBwdSm80ILi2ELi2EN4cute5tupleIJNS5_1CILi128EEES8_NS7_ILi64EEEEEENS_6half_tEfNS_4arch4Sm80ELb0ELb1ELb1ELb0ELb0ELb0ELb0ELb0ELi2ELi4ELi4ELi4ELb0EEENS1_24CollectiveEpilogueBwdGQAISA_fSD_Li256ELb0ELb0EEENS1_19SingleTileSchedulerILb0ELb0ELb0ELi128EEEEEEEEEvNT_6ParamsE$_ZZN5flash25CollectiveMainloopBwdSm80ILi2ELi2EN4cute5tupleIJNS1_1CILi128EEES4_NS3_ILi64EEEEEEN7cutlass6half_tEfNS7_4arch4Sm80ELb0ELb1ELb1ELb0ELb0ELb0ELb0ELb0ELi2ELi4ELi4ELi4ELb0EE3mmaINS_16FlashAttnBwdSm80ISB_NS_24CollectiveEpilogueBwdGQAIS6_fSA_Li256ELb0ELb0EEENS_19SingleTileSchedulerILb0ELb0ELb0ELi128EEEE13SharedStorageENS1_6TensorINS1_11ArrayEngineIfLm32EEENS1_6LayoutINS2_IJNS2_IJNS3_ILi2EEESO_EEESO_NS3_ILi4EEEEEENS2_IJNS2_IJNS3_ILi1EEESO_EEESQ_NS3_ILi8EEEEEEEEEEEEbRKNSB_6ParamsERT0_S12_iNS2_IJiiiEEERT_ENKUlvE0_clEv) ;  /* 0xffffb7e000007944 */ /* 0x002fea0003c3ffff */
.L_x_2848:
        /* <DEDUP_REMOVED lines=36> */
.L_x_2853:
[----:B------:R-:W1:Y:S02]  /*4bd30*/  LDS R2, [R0] ;  /* 0x0000000000027984 */ /* 0x000e640000000800 */
[----:B-1----:R-:W-:-:S06]  /*4bd40*/  FADD R3, R4, R2 ;  /* 0x0000000204037221 */ /* 0x002fcc0000000000 */
[----:B------:R-:W1:Y:S02]  /*4bd50*/  ATOMS.CAST.SPIN R3, [R0], R2, R3 ;  /* 0x000000020003738d */ /* 0x000e640001800003 */
[----:B-1----:R-:W-:-:S13]  /*4bd60*/  ISETP.EQ.U32.AND P0, PT, R3, 0x1, PT ;  /* 0x000000010300780c */ /* 0x002fda0003f02070 */
[----:B------:R-:W-:Y:S05]  /*4bd70*/  @!P0 BRA `(.L_x_2853) ;  /* 0xffffffb000008947 */ /* 0x000fea000383ffff */
[----:B------:R-:W-:Y:S05]  /*4bd80*/  BRA `(.L_x_2851) ;  /* 0x0000003000007947 */ /* 0x000fea0003800000 */
.L_x_2852:
[----:B------:R-:W2:Y:S02]  /*4bd90*/  LD.E R3, [R36.64] ;  /* 0x0000000824037980 */ /* 0x000ea4000c101900 */
[----:B--2---:R-:W-:-:S05]  /*4bda0*/  FADD R3, R4, R3 ;  /* 0x0000000304037221 */ /* 0x004fca0000000000 */
[----:B------:R1:W-:Y:S02]  /*4bdb0*/  ST.E [R36.64], R3 ;  /* 0x0000000324007985 */ /* 0x0003e4000c101908 */
.L_x_2851:
[----:B------:R-:W-:Y:S05]  /*4bdc0*/  BSYNC B0 ;  /* 0x0000000000007941 */ /* 0x000fea0003800000 */
.L_x_2850:
[----:B------:R-:W2:Y:S01]  /*4bdd0*/  ATOM.E.ADD.F32.FTZ.RN.STRONG.GPU P0, RZ, [R36.64+0x400], R5 ;  /* 0x0004000524ff798a */ /* 0x000ea2000810e7c8 */
[----:B------:R-:W-:Y:S01]  /*4bde0*/  BSSY B0, `(.L_x_2854) ;  /* 0x000000f000007945 */ /* 0x000fe20003800000 */
[----:B--2---:R-:W-:Y:S05]  /*4bdf0*/  @P0 BRA `(.L_x_2855) ;  /* 0x000000d000000947 */ /* 0x004fea0003800000 */
[----:B------:R-:W2:Y:S02]  /*4be00*/  QSPC.E.S P0, RZ, [R36+0x400] ;  /* 0x0004000024ff73aa */ /* 0x000ea40000000500 */
[----:B--2---:R-:W-:Y:S05]  /*4be10*/  @!P0 BRA `(.L_x_2856) ;  /* 0x0000008000008947 */ /* 0x004fea0003800000 */
[----:B------:R-:W-:-:S04]  /*4be20*/  IADD3 R0, R36, 0x400, RZ ;  /* 0x0000040024007810 */ /* 0x000fc80007ffe0ff */
[----:B------:R-:W-:-:S05]  /*4be30*/  LOP3.LUT R0, R0, 0xffffff, RZ, 0xc0, !PT ;  /* 0x00ffffff00007812 */ /* 0x000fca00078ec0ff */
.L_x_2857:
[----:B------:R-:W2:Y:S02]  /*4be40*/  LDS R2, [R0] ;  /* 0x0000000000027984 */ /* 0x000ea40000000800 */
[----:B-12---:R-:W-:-:S06]  /*4be50*/  FADD R3, R5, R2 ;  /* 0x0000000205037221 */ /* 0x006fcc0000000000 */
[----:B------:R-:W1:Y:S02]  /*4be60*/  ATOMS.CAST.SPIN R3, [R0], R2, R3 ;  /* 0x000000020003738d */ /* 0x000e640001800003 */
[----:B-1----:R-:W-:-:S13]  /*4be70*/  ISETP.EQ.U32.AND P0, PT, R3, 0x1, PT ;  /* 0x000000010300780c */ /* 0x002fda0003f02070 */
[----:B------:R-:W-:Y:S05]  /*4be80*/  @!P0 BRA `(.L_x_2857) ;  /* 0xffffffb000008947 */ /* 0x000fea000383ffff */
[----:B------:R-:W-:Y:S05]  /*4be90*/  BRA `(.L_x_2855) ;  /* 0x0000003000007947 */ /* 0x000fea0003800000 */
.L_x_2856:
[----:B------:R-:W2:Y:S02]  /*4bea0*/  LD.E R0, [R36.64+0x400] ;  /* 0x0004000824007980 */ /* 0x000ea4000c101900 */
[----:B--2---:R-:W-:-:S05]  /*4beb0*/  FADD R5, R5, R0 ;  /* 0x0000000005057221 */ /* 0x004fca0000000000 */
[----:B------:R2:W-:Y:S02]  /*4bec0*/  ST.E [R36.64+0x400], R5 ;  /* 0x0004000524007985 */ /* 0x0005e4000c101908 */
.L_x_2855:
[----:B------:R-:W-:Y:S05]  /*4bed0*/  BSYNC B0 ;  /* 0x0000000000007941 */ /* 0x000fea0003800000 */
.L_x_2854:
[----:B------:R-:W3:Y:S01]  /*4bee0*/  ATOM.E.ADD.F32.FTZ.RN.STRONG.GPU P0, RZ, [R36.64+0x800], R6 ;  /* 0x0008000624ff798a */ /* 0x000ee2000810e7c8 */
[----:B------:R-:W-:Y:S01]  /*4bef0*/  BSSY B0, `(.L_x_2858) ;  /* 0x000000f000007945 */ /* 0x000fe20003800000 */
[----:B---3--:R-:W-:Y:S05]  /*4bf00*/  @P0 BRA `(.L_x_2859) ;  /* 0x000000d000000947 */ /* 0x008fea0003800000 */
[----:B------:R-:W3:Y:S02]  /*4bf10*/  QSPC.E.S P0, RZ, [R36+0x800] ;  /* 0x0008000024ff73aa */ /* 0x000ee40000000500 */
[----:B---3--:R-:W-:Y:S05]  /*4bf20*/  @!P0 BRA `(.L_x_2860) ;  /* 0x0000008000008947 */ /* 0x008fea0003800000 */
[----:B------:R-:W-:-:S04]  /*4bf30*/  IADD3 R0, R36, 0x800, RZ ;  /* 0x0000080024007810 */ /* 0x000fc80007ffe0ff */
[----:B------:R-:W-:-:S05]  /*4bf40*/  LOP3.LUT R0, R0, 0xffffff, RZ, 0xc0, !PT ;  /* 0x00ffffff00007812 */ /* 0x000fca00078ec0ff */
.L_x_2861:
[----:B------:R-:W3:Y:S02]  /*4bf50*/  LDS R2, [R0] ;  /* 0x0000000000027984 */ /* 0x000ee40000000800 */
[----:B-1-3--:R-:W-:-:S06]  /*4bf60*/  FADD R3, R6, R2 ;  /* 0x0000000206037221 */ /* 0x00afcc0000000000 */
[----:B------:R-:W1:Y:S02]  /*4bf70*/  ATOMS.CAST.SPIN R3, [R0], R2, R3 ;  /* 0x000000020003738d */ /* 0x000e640001800003 */
[----:B-1----:R-:W-:-:S13]  /*4bf80*/  ISETP.EQ.U32.AND P0, PT, R3, 0x1, PT ;  /* 0x000000010300780c */ /* 0x002fda0003f02070 */
[----:B------:R-:W-:Y:S05]  /*4bf90*/  @!P0 BRA `(.L_x_2861) ;  /* 0xffffffb000008947 */ /* 0x000fea000383ffff */
[----:B------:R-:W-:Y:S05]  /*4bfa0*/  BRA `(.L_x_2859) ;  /* 0x0000003000007947 */ /* 0x000fea0003800000 */
.L_x_2860:
[----:B-1----:R-:W3:Y:S02]  /*4bfb0*/  LD.E R3, [R36.64+0x800] ;  /* 0x0008000824037980 */ /* 0x002ee4000c101900 */
[----:B---3--:R-:W-:-:S05]  /*4bfc0*/  FADD R3, R6, R3 ;  /* 0x0000000306037221 */ /* 0x008fca0000000000 */
[----:B------:R1:W-:Y:S02]  /*4bfd0*/  ST.E [R36.64+0x800], R3 ;  /* 0x0008000324007985 */ /* 0x0003e4000c101908 */
.L_x_2859:
[----:B------:R-:W-:Y:S05]  /*4bfe0*/  BSYNC B0 ;  /* 0x0000000000007941 */ /* 0x000fea0003800000 */
.L_x_2858:
[----:B------:R-:W3:Y:S01]  /*4bff0*/  ATOM.E.ADD.F32.FTZ.RN.STRONG.GPU P0, RZ, [R36.64+0xc00], R7 ;  /* 0x000c000724ff798a */ /* 0x000ee2000810e7c8 */
[----:B------:R-:W-:Y:S01]  /*4c000*/  BSSY B0, `(.L_x_2862) ;  /* 0x000000f000007945 */ /* 0x000fe20003800000 */
[----:B---3--:R-:W-:Y:S05]  /*4c010*/  @P0 BRA `(.L_x_2863) ;  /* 0x000000d000000947 */ /* 0x008fea0003800000 */
[----:B------:R-:W3:Y:S02]  /*4c020*/  QSPC.E.S P0, RZ, [R36+0xc00] ;  /* 0x000c000024ff73aa */ /* 0x000ee40000000500 */
[----:B---3--:R-:W-:Y:S05]  /*4c030*/  @!P0 BRA `(.L_x_2864) ;  /* 0x0000008000008947 */ /* 0x008fea0003800000 */
[----:B------:R-:W-:-:S04]  /*4c040*/  IADD3 R0, R36, 0xc00, RZ ;  /* 0x00000c0024007810 */ /* 0x000fc80007ffe0ff */
[----:B------:R-:W-:-:S05]  /*4c050*/  LOP3.LUT R0, R0, 0xffffff, RZ, 0xc0, !PT ;  /* 0x00ffffff00007812 */ /* 0x000fca00078ec0ff */
.L_x_2865:
[----:B------:R-:W3:Y:S02]  /*4c060*/  LDS R2, [R0] ;  /* 0x0000000000027984 */ /* 0x000ee40000000800 */
[----:B-1-3--:R-:W-:-:S06]  /*4c070*/  FADD R3, R7, R2 ;  /* 0x0000000207037221 */ /* 0x00afcc0000000000 */
[----:B------:R-:W1:Y:S02]  /*4c080*/  ATOMS.CAST.SPIN R3, [R0], R2, R3 ;  /* 0x000000020003738d */ /* 0x000e640001800003 */
[----:B-1----:R-:W-:-:S13]  /*4c090*/  ISETP.EQ.U32.AND P0, PT, R3, 0x1, PT ;  /* 0x000000010300780c */ /* 0x002fda0003f02070 */
[----:B------:R-:W-:Y:S05]  /*4c0a0*/  @!P0 BRA `(.L_x_2865) ;  /* 0xffffffb000008947 */ /* 0x000fea000383ffff */
[----:B------:R-:W-:Y:S05]  /*4c0b0*/  BRA `(.L_x_2863) ;  /* 0x0000003000007947 */ /* 0x000fea0003800000 */
.L_x_2864:
[----:B------:R-:W3:Y:S02]  /*4c0c0*/  LD.E R0, [R36.64+0xc00] ;  /* 0x000c000824007980 */ /* 0x000ee4000c101900 */
[----:B---3--:R-:W-:-:S05]  /*4c0d0*/  FADD R7, R7, R0 ;  /* 0x0000000007077221 */ /* 0x008fca0000000000 */
[----:B------:R3:W-:Y:S02]  /*4c0e0*/  ST.E [R36.64+0xc00], R7 ;  /* 0x000c000724007985 */ /* 0x0007e4000c101908 */
.L_x_2863:
[----:B------:R-:W-:Y:S05]  /*4c0f0*/  BSYNC B0 ;  /* 0x0000000000007941 */ /* 0x000fea0003800000 */
.L_x_2862:
[----:B------:R-:W4:Y:S01]  /*4c100*/  ATOM.E.ADD.F32.FTZ.RN.STRONG.GPU P0, RZ, [R36.64+0x1000], R8 ;  /* 0x0010000824ff798a */ /* 0x000f22000810e7c8 */
[----:B------:R-:W-:Y:S01]  /*4c110*/  BSSY B0, `(.L_x_2866) ;  /* 0x000000f000007945 */ /* 0x000fe20003800000 */
[----:B----4-:R-:W-:Y:S05]  /*4c120*/  @P0 BRA `(.L_x_2867) ;  /* 0x000000d000000947 */ /* 0x010fea0003800000 */
[----:B------:R-:W4:Y:S02]  /*4c130*/  QSPC.E.S P0, RZ, [R36+0x1000] ;  /* 0x0010000024ff73aa */ /* 0x000f240000000500 */
[----:B----4-:R-:W-:Y:S05]  /*4c140*/  @!P0 BRA `(.L_x_2868) ;  /* 0x0000008000008947 */ /* 0x010fea0003800000 */
[----:B------:R-:W-:-:S04]  /*4c150*/  IADD3 R0, R36, 0x1000, RZ ;  /* 0x0000100024007810 */ /* 0x000fc80007ffe0ff */
[----:B------:R-:W-:-:S05]  /*4c160*/  LOP3.LUT R0, R0, 0xffffff, RZ, 0xc0, !PT ;  /* 0x00ffffff00007812 */ /* 0x000fca00078ec0ff */
.L_x_2869:
[----:B------:R-:W4:Y:S02]  /*4c170*/  LDS R2, [R0] ;  /* 0x0000000000027984 */ /* 0x000f240000000800 */
[----:B-1--4-:R-:W-:-:S06]  /*4c180*/  FADD R3, R8, R2 ;  /* 0x0000000208037221 */ /* 0x012fcc0000000000 */
[----:B------:R-:W1:Y:S02]  /*4c190*/  ATOMS.CAST.SPIN R3, [R0], R2, R3 ;  /* 0x000000020003738d */ /* 0x000e640001800003 */
[----:B-1----:R-:W-:-:S13]  /*4c1a0*/  ISETP.EQ.U32.AND P0, PT, R3, 0x1, PT ;  /* 0x000000010300780c */ /* 0x002fda0003f02070 */
[----:B------:R-:W-:Y:S05]  /*4c1b0*/  @!P0 BRA `(.L_x_2869) ;  /* 0xffffffb000008947 */ /* 0x000fea000383ffff */
[----:B------:R-:W-:Y:S05]  /*4c1c0*/  BRA `(.L_x_2867) ;  /* 0x0000003000007947 */ /* 0x000fea0003800000 */
.L_x_2868:
[----:B-1----:R-:W4:Y:S02]  /*4c1d0*/  LD.E R3, [R36.64+0x1000] ;  /* 0x0010000824037980 */ /* 0x002f24000c101900 */
[----:B----4-:R-:W-:-:S05]  /*4c1e0*/  FADD R3, R8, R3 ;  /* 0x0000000308037221 */ /* 0x010fca0000000000 */
[----:B------:R1:W-:Y:S02]  /*4c1f0*/  ST.E [R36.64+0x1000], R3 ;  /* 0x0010000324007985 */ /* 0x0003e4000c101908 */
.L_x_2867:
[----:B------:R-:W-:Y:S05]  /*4c200*/  BSYNC B0 ;  /* 0x0000000000007941 */ /* 0x000fea0003800000 */
.L_x_2866:
[----:B------:R-:W4:Y:S01]  /*4c210*/  ATOM.E.ADD.F32.FTZ.RN.STRONG.GPU P0, RZ, [R36.64+0x1400], R9 ;  /* 0x0014000924ff798a */ /* 0x000f22000810e7c8 */
[----:B------:R-:W-:Y:S01]  /*4c220*/  BSSY B0, `(.L_x_2870) ;  /* 0x000000f000007945 */ /* 0x000fe20003800000 */
[----:B----4-:R-:W-:Y:S05]  /*4c230*/  @P0 BRA `(.L_x_2871) ;  /* 0x000000d000000947 */ /* 0x010fea0003800000 */
[----:B------:R-:W4:Y:S02]  /*4c240*/  QSPC.E.S P0, RZ, [R36+0x1400] ;  /* 0x0014000024ff73aa */ /* 0x000f240000000500 */
[----:B----4-:R-:W-:Y:S05]  /*4c250*/  @!P0 BRA `(.L_x_2872) ;  /* 0x0000008000008947 */ /* 0x010fea0003800000 */
[----:B------:R-:W-:-:S04]  /*4c260*/  IADD3 R0, R36, 0x1400, RZ ;  /* 0x0000140024007810 */ /* 0x000fc80007ffe0ff */
[----:B------:R-:W-:-:S05]  /*4c270*/  LOP3.LUT R0, R0, 0xffffff, RZ, 0xc0, !PT ;  /* 0x00ffffff00007812 */ /* 0x000fca00078ec0ff */
.L_x_2873:
[----:B------:R-:W4:Y:S02]  /*4c280*/  LDS R2, [R0] ;  /* 0x0000000000027984 */ /* 0x000f240000000800 */
[----:B-1--4-:R-:W-:-:S06]  /*4c290*/  FADD R3, R9, R2 ;  /* 0x0000000209037221 */ /* 0x012fcc0000000000 */
[----:B------:R-:W1:Y:S02]  /*4c2a0*/  ATOMS.CAST.SPIN R3, [R0], R2, R3 ;  /* 0x000000020003738d */ /* 0x000e640001800003 */
[----:B-1----:R-:W-:-:S13]  /*4c2b0*/  ISETP.EQ.U32.AND P0, PT, R3, 0x1, PT ;  /* 0x000000010300780c */ /* 0x002fda0003f02070 */
[----:B------:R-:W-:Y:S05]  /*4c2c0*/  @!P0 BRA `(.L_x_2873) ;  /* 0xffffffb000008947 */ /* 0x000fea000383ffff */
[----:B------:R-:W-:Y:S05]  /*4c2d0*/  BRA `(.L_x_2871) ;  /* 0x0000003000007947 */ /* 0x000fea0003800000 */
.L_x_2872:
[----:B------:R-:W4:Y:S02]  /*4c2e0*/  LD.E R0, [R36.64+0x1400] ;  /* 0x0014000824007980 */ /* 0x000f24000c101900 */
[----:B----4-:R-:W-:-:S05]  /*4c2f0*/  FADD R9, R9, R0 ;  /* 0x0000000009097221 */ /* 0x010fca0000000000 */
[----:B------:R4:W-:Y:S02]  /*4c300*/  ST.E [R36.64+0x1400], R9 ;  /* 0x0014000924007985 */ /* 0x0009e4000c101908 */
.L_x_2871:
[----:B------:R-:W-:Y:S05]  /*4c310*/  BSYNC B0 ;  /* 0x0000000000007941 */ /* 0x000fea0003800000 */
.L_x_2870:
[----:B------:R-:W5:Y:S01]  /*4c320*/  ATOM.E.ADD.F32.FTZ.RN.STRONG.GPU P0, RZ, [R36.64+0x1800], R10 ;  /* 0x0018000a24ff798a */ /* 0x000f62000810e7c8 */
[----:B------:R-:W-:Y:S01]  /*4c330*/  BSSY B0, `(.L_x_2874) ;  /* 0x000000f000007945 */ /* 0x000fe20003800000 */
[----:B-----5:R-:W-:Y:S05]  /*4c340*/  @P0 BRA `(.L_x_2875) ;  /* 0x000000d000000947 */ /* 0x020fea0003800000 */
[----:B------:R-:W5:Y:S02]  /*4c350*/  QSPC.E.S P0, RZ, [R36+0x1800] ;  /* 0x0018000024ff73aa */ /* 0x000f640000000500 */
[----:B-----5:R-:W-:Y:S05]  /*4c360*/  @!P0 BRA `(.L_x_2876) ;  /* 0x0000008000008947 */ /* 0x020fea0003800000 */
[----:B------:R-:W-:-:S04]  /*4c370*/  IADD3 R0, R36, 0x1800, RZ ;  /* 0x0000180024007810 */ /* 0x000fc80007ffe0ff */
[----:B------:R-:W-:-:S05]  /*4c380*/  LOP3.LUT R0, R0, 0xffffff, RZ, 0xc0, !PT ;  /* 0x00ffffff00007812 */ /* 0x000fca00078ec0ff */
.L_x_2877:
[----:B------:R-:W5:Y:S02]  /*4c390*/  LDS R2, [R0] ;  /* 0x0000000000027984 */ /* 0x000f640000000800 */
[----:B-1---5:R-:W-:-:S06]  /*4c3a0*/  FADD R3, R10, R2 ;  /* 0x000000020a037221 */ /* 0x022fcc0000000000 */
[----:B------:R-:W1:Y:S02]  /*4c3b0*/  ATOMS.CAST.SPIN R3, [R0], R2, R3 ;  /* 0x000000020003738d */ /* 0x000e640001800003 */
[----:B-1----:R-:W-:-:S13]  /*4c3c0*/  ISETP.EQ.U32.AND P0, PT, R3, 0x1, PT ;  /* 0x000000010300780c */ /* 0x002fda0003f02070 */
[----:B------:R-:W-:Y:S05]  /*4c3d0*/  @!P0 BRA `(.L_x_2877) ;  /* 0xffffffb000008947 */ /* 0x000fea000383ffff */
[----:B------:R-:W-:Y:S05]  /*4c3e0*/  BRA `(.L_x_2875) ;  /* 0x0000003000007947 */ /* 0x000fea0003800000 */
.L_x_2876:
[----:B-1----:R-:W5:Y:S02]  /*4c3f0*/  LD.E R3, [R36.64+0x1800] ;  /* 0x0018000824037980 */ /* 0x002f64000c101900 */
[----:B-----5:R-:W-:-:S05]  /*4c400*/  FADD R3, R10, R3 ;  /* 0x000000030a037221 */ /* 0x020fca0000000000 */
[----:B------:R1:W-:Y:S02]  /*4c410*/  ST.E [R36.64+0x1800], R3 ;  /* 0x0018000324007985 */ /* 0x0003e4000c101908 */
.L_x_2875:
[----:B------:R-:W-:Y:S05]  /*4c420*/  BSYNC B0 ;  /* 0x0000000000007941 */ /* 0x000fea0003800000 */
.L_x_2874:
[----:B------:R-:W5:Y:S01]  /*4c430*/  ATOM.E.ADD.F32.FTZ.RN.STRONG.GPU P0, RZ, [R36.64+0x1c00], R11 ;  /* 0x001c000b24ff798a */ /* 0x000f62000810e7c8 */
[----:B------:R-:W-:Y:S01]  /*4c440*/  BSSY B0, `(.L_x_2878) ;  /* 0x000000f000007945 */ /* 0x000fe20003800000 */
[----:B-----5:R-:W-:Y:S05]  /*4c450*/  @P0 BRA `(.L_x_2879) ;  /* 0x000000d000000947 */ /* 0x020fea0003800000 */
[----:B------:R-:W5:Y:S02]  /*4c460*/  QSPC.E.S P0, RZ, [R36+0x1c00] ;  /* 0x001c000024ff73aa */ /* 0x000f640000000500 */
[----:B-----5:R-:W-:Y:S05]  /*4c470*/  @!P0 BRA `(.L_x_2880) ;  /* 0x0000008000008947 */ /* 0x020fea0003800000 */
[----:B------:R-:W-:-:S04]  /*4c480*/  IADD3 R0, R36, 0x1c00, RZ ;  /* 0x00001c0024007810 */ /* 0x000fc80007ffe0ff */
[----:B------:R-:W-:-:S05]  /*4c490*/  LOP3.LUT R0, R0, 0xffffff, RZ, 0xc0, !PT ;  /* 0x00ffffff00007812 */ /* 0x000fca00078ec0ff */
.L_x_2881:
[----:B------:R-:W5:Y:S02]  /*4c4a0*/  LDS R2, [R0] ;  /* 0x0000000000027984 */ /* 0x000f640000000800 */
[----:B-1---5:R-:W-:-:S06]  /*4c4b0*/  FADD R3, R11, R2 ;  /* 0x000000020b037221 */ /* 0x022fcc0000000000 */
[----:B------:R-:W1:Y:S02]  /*4c4c0*/  ATOMS.CAST.SPIN R3, [R0], R2, R3 ;  /* 0x000000020003738d */ /* 0x000e640001800003 */
[----:B-1----:R-:W-:-:S13]  /*4c4d0*/  ISETP.EQ.U32.AND P0, PT, R3, 0x1, PT ;  /* 0x000000010300780c */ /* 0x002fda0003f02070 */
[----:B------:R-:W-:Y:S05]  /*4c4e0*/  @!P0 BRA `(.L_x_2881) ;  /* 0xffffffb000008947 */ /* 0x000fea000383ffff */
[----:B------:R-:W-:Y:S05]  /*4c4f0*/  BRA `(.L_x_2879) ;  /* 0x0000003000007947 */ /* 0x000fea0003800000 */
.L_x_2880:
[----:B------:R-:W5:Y:S02]  /*4c500*/  LD.E R0, [R36.64+0x1c00] ;  /* 0x001c000824007980 */ /* 0x000f64000c101900 */
[----:B-----5:R-:W-:-:S05]  /*4c510*/  FADD R11, R11, R0 ;  /* 0x000000000b0b7221 */ /* 0x020fca0000000000 */
[----:B------:R1:W-:Y:S02]  /*4c520*/  ST.E [R36.64+0x1c00], R11 ;  /* 0x001c000b24007985 */ /* 0x0003e4000c101908 */
.L_x_2879:
[----:B------:R-:W-:Y:S05]  /*4c530*/  BSYNC B0 ;  /* 0x0000000000007941 */ /* 0x000fea0003800000 */
.L_x_2878:
[----:B------:R-:W5:Y:S01]  /*4c540*/  ATOM.E.ADD.F32.FTZ.RN.STRONG.GPU P0, RZ, [R36.64+0x2000], R16 ;  /* 0x0020001024ff798a */ /* 0x000f62000810e7c8 */
[----:B------:R-:W-:Y:S01]  /*4c550*/  BSSY B0, `(.L_x_2882) ;  /* 0x000000f000007945 */ /* 0x000fe20003800000 */
[----:B-----5:R-:W-:Y:S05]  /*4c560*/  @P0 BRA `(.L_x_2883) ;  /* 0x000000d000000947 */ /* 0x020fea0003800000 */
[----:B------:R-:W5:Y:S02]  /*4c570*/  QSPC.E.S P0, RZ, [R36+0x2000] ;  /* 0x0020000024ff73aa */ /* 0x000f640000000500 */
[----:B-----5:R-:W-:Y:S05]  /*4c580*/  @!P0 BRA `(.L_x_2884) ;  /* 0x0000008000008947 */ /* 0x020fea0003800000 */
[----:B------:R-:W-:-:S04]  /*4c590*/  IADD3 R0, R36, 0x2000, RZ ;  /* 0x0000200024007810 */ /* 0x000fc80007ffe0ff */
[----:B------:R-:W-:-:S05]  /*4c5a0*/  LOP3.LUT R0, R0, 0xffffff, RZ, 0xc0, !PT ;  /* 0x00ffffff00007812 */ /* 0x000fca00078ec0ff */
.L_x_2885:
[----:B------:R-:W5:Y:S02]  /*4c5b0*/  LDS R2, [R0] ;  /* 0x0000000000027984 */ /* 0x000f640000000800 */
[----:B-1---5:R-:W-:-:S06]  /*4c5c0*/  FADD R3, R16, R2 ;  /* 0x0000000210037221 */ /* 0x022fcc0000000000 */
[----:B------:R-:W1:Y:S02]  /*4c5d0*/  ATOMS.CAST.SPIN R3, [R0], R2, R3 ;  /* 0x000000020003738d */ /* 0x000e640001800003 */
[----:B-1----:R-:W-:-:S13]  /*4c5e0*/  ISETP.EQ.U32.AND P0, PT, R3, 0x1, PT ;  /* 0x000000010300780c */ /* 0x002fda0003f02070 */
[----:B------:R-:W-:Y:S05]  /*4c5f0*/  @!P0 BRA `(.L_x_2885) ;  /* 0xffffffb000008947 */ /* 0x000fea000383ffff */
[----:B------:R-:W-:Y:S05]  /*4c600*/  BRA `(.L_x_2883) ;  /* 0x0000003000007947 */ /* 0x000fea0003800000 */
.L_x_2884:
[----:B-1----:R-:W5:Y:S02]  /*4c610*/  LD.E R3, [R36.64+0x2000] ;  /* 0x0020000824037980 */ /* 0x002f64000c101900 */
[----:B-----5:R-:W-:-:S05]  /*4c620*/  FADD R3, R16, R3 ;  /* 0x0000000310037221 */ /* 0x020fca0000000000 */
[----:B------:R1:W-:Y:S02]  /*4c630*/  ST.E [R36.64+0x2000], R3 ;  /* 0x0020000324007985 */ /* 0x0003e4000c101908 */
.L_x_2883:
[----:B------:R-:W-:Y:S05]  /*4c640*/  BSYNC B0 ;  /* 0x0000000000007941 */ /* 0x000fea0003800000 */
.L_x_2882:
[----:B------:R-:W5:Y:S01]  /*4c650*/  ATOM.E.ADD.F32.FTZ.RN.STRONG.GPU P0, RZ, [R36.64+0x2400], R17 ;  /* 0x0024001124ff798a */ /* 0x000f62000810e7c8 */
[----:B------:R-:W-:Y:S01]  /*4c660*/  BSSY B0, `(.L_x_2886) ;  /* 0x000000f000007945 */ /* 0x000fe20003800000 */
[----:B-----5:R-:W-:Y:S05]  /*4c670*/  @P0 BRA `(.L_x_2887) ;  /* 0x000000d000000947 */ /* 0x020fea0003800000 */
[----:B------:R-:W5:Y:S02]  /*4c680*/  QSPC.E.S P0, RZ, [R36+0x2400] ;  /* 0x0024000024ff73aa */ /* 0x000f640000000500 */
[----:B-----5:R-:W-:Y:S05]  /*4c690*/  @!P0 BRA `(.L_x_2888) ;  /* 0x0000008000008947 */ /* 0x020fea0003800000 */
[----:B------:R-:W-:-:S04]  /*4c6a0*/  IADD3 R0, R36, 0x2400, RZ ;  /* 0x0000240024007810 */ /* 0x000fc80007ffe0ff */
[----:B------:R-:W-:-:S05]  /*4c6b0*/  LOP3.LUT R0, R0, 0xffffff, RZ, 0xc0, !PT ;  /* 0x00ffffff00007812 */ /* 0x000fca00078ec0ff */
.L_x_2889:
[----:B------:R-:W5:Y:S02]  /*4c6c0*/  LDS R2, [R0] ;  /* 0x0000000000027984 */ /* 0x000f640000000800 */
[----:B-1---5:R-:W-:-:S06]  /*4c6d0*/  FADD R3, R17, R2 ;  /* 0x0000000211037221 */ /* 0x022fcc0000000000 */
[----:B------:R-:W1:Y:S02]  /*4c6e0*/  ATOMS.CAST.SPIN R3, [R0], R2, R3 ;  /* 0x000000020003738d */ /* 0x000e640001800003 */
[----:B-1----:R-:W-:-:S13]  /*4c6f0*/  ISETP.EQ.U32.AND P0, PT, R3, 0x1, PT ;  /* 0x000000010300780c */ /* 0x002fda0003f02070 */
[----:B------:R-:W-:Y:S05]  /*4c700*/  @!P0 BRA `(.L_x_2889) ;  /* 0xffffffb000008947 */ /* 0x000fea000383ffff */
[----:B------:R-:W-:Y:S05]  /*4c710*/  BRA `(.L_x_2887) ;  /* 0x0000003000007947 */ /* 0x000fea0003800000 */
.L_x_2888:
[----:B------:R-:W5:Y:S02]  /*4c720*/  LD.E R0, [R36.64+0x2400] ;  /* 0x0024000824007980 */ /* 0x000f64000c101900 */
[----:B-----5:R-:W-:-:S05]  /*4c730*/  FADD R17, R17, R0 ;  /* 0x0000000011117221 */ /* 0x020fca0000000000 */
[----:B------:R1:W-:Y:S02]  /*4c740*/  ST.E [R36.64+0x2400], R17 ;  /* 0x0024001124007985 */ /* 0x0003e4000c101908 */
.L_x_2887:
[----:B------:R-:W-:Y:S05]  /*4c750*/  BSYNC B0 ;  /* 0x0000000000007941 */ /* 0x000fea0003800000 */
.L_x_2886:
[----:B------:R-:W5:Y:S01]  /*4c760*/  ATOM.E.ADD.F32.FTZ.RN.STRONG.GPU P0, RZ, [R36.64+0x2800], R18 ;  /* 0x0028001224ff798a */ /* 0x000f62000810e7c8 */
[----:B------:R-:W-:Y:S01]  /*4c770*/  BSSY B0, `(.L_x_2890) ;  /* 0x000000f000007945 */ /* 0x000fe20003800000 */
[----:B-----5:R-:W-:Y:S05]  /*4c780*/  @P0 BRA `(.L_x_2891) ;  /* 0x000000d000000947 */ /* 0x020fea0003800000 */
[----:B------:R-:W5:Y:S02]  /*4c790*/  QSPC.E.S P0, RZ, [R36+0x2800] ;  /* 0x0028000024ff73aa */ /* 0x000f640000000500 */
[----:B-----5:R-:W-:Y:S05]  /*4c7a0*/  @!P0 BRA `(.L_x_2892) ;  /* 0x0000008000008947 */ /* 0x020fea0003800000 */
[----:B------:R-:W-:-:S04]  /*4c7b0*/  IADD3 R0, R36, 0x2800, RZ ;  /* 0x0000280024007810 */ /* 0x000fc80007ffe0ff */
[----:B------:R-:W-:-:S05]  /*4c7c0*/  LOP3.LUT R0, R0, 0xffffff, RZ, 0xc0, !PT ;  /* 0x00ffffff00007812 */ /* 0x000fca00078ec0ff */
.L_x_2893:
[----:B------:R-:W5:Y:S02]  /*4c7d0*/  LDS R2, [R0] ;  /* 0x0000000000027984 */ /* 0x000f640000000800 */
[----:B-1---5:R-:W-:-:S06]  /*4c7e0*/  FADD R3, R18, R2 ;  /* 0x0000000212037221 */ /* 0x022fcc0000000000 */
[----:B------:R-:W1:Y:S02]  /*4c7f0*/  ATOMS.CAST.SPIN R3, [R0], R2, R3 ;  /* 0x000000020003738d */ /* 0x000e640001800003 */
[----:B-1----:R-:W-:-:S13]  /*4c800*/  ISETP.EQ.U32.AND P0, PT, R3, 0x1, PT ;  /* 0x000000010300780c */ /* 0x002fda0003f02070 */
[----:B------:R-:W-:Y:S05]  /*4c810*/  @!P0 BRA `(.L_x_2893) ;  /* 0xffffffb000008947 */ /* 0x000fea000383ffff */
[----:B------:R-:W-:Y:S05]  /*4c820*/  BRA `(.L_x_2891) ;  /* 0x0000003000007947 */ /* 0x000fea0003800000 */
.L_x_2892:
[----:B-1----:R-:W5:Y:S02]  /*4c830*/  LD.E R3, [R36.64+0x2800] ;  /* 0x0028000824037980 */ /* 0x002f64000c101900 */
[----:B-----5:R-:W-:-:S05]  /*4c840*/  FADD R3, R18, R3 ;  /* 0x0000000312037221 */ /* 0x020fca0000000000 */
[----:B------:R1:W-:Y:S02]  /*4c850*/  ST.E [R36.64+0x2800], R3 ;  /* 0x0028000324007985 */ /* 0x0003e4000c101908 */
.L_x_2891:
[----:B------:R-:W-:Y:S05]  /*4c860*/  BSYNC B0 ;  /* 0x0000000000007941 */ /* 0x000fea0003800000 */
.L_x_2890:
[----:B------:R-:W5:Y:S01]  /*4c870*/  ATOM.E.ADD.F32.FTZ.RN.STRONG.GPU P0, RZ, [R36.64+0x2c00], R19 ;  /* 0x002c001324ff798a */ /* 0x000f62000810e7c8 */
[----:B------:R-:W-:Y:S01]  /*4c880*/  BSSY B0, `(.L_x_2894) ;  /* 0x000000f000007945 */ /* 0x000fe20003800000 */
[----:B-----5:R-:W-:Y:S05]  /*4c890*/  @P0 BRA `(.L_x_2895) ;  /* 0x000000d000000947 */ /* 0x020fea0003800000 */
[----:B------:R-:W5:Y:S02]  /*4c8a0*/  QSPC.E.S P0, RZ, [R36+0x2c00] ;  /* 0x002c000024ff73aa */ /* 0x000f640000000500 */
[----:B-----5:R-:W-:Y:S05]  /*4c8b0*/  @!P0 BRA `(.L_x_2896) ;  /* 0x0000008000008947 */ /* 0x020fea0003800000 */
[----:B------:R-:W-:-:S04]  /*4c8c0*/  IADD3 R0, R36, 0x2c00, RZ ;  /* 0x00002c0024007810 */ /* 0x000fc80007ffe0ff */
[----:B------:R-:W-:-:S05]  /*4c8d0*/  LOP3.LUT R0, R0, 0xffffff, RZ, 0xc0, !PT ;  /* 0x00ffffff00007812 */ /* 0x000fca00078ec0ff */
.L_x_2897:
[----:B------:R-:W5:Y:S02]  /*4c8e0*/  LDS R2, [R0] ;  /* 0x0000000000027984 */ /* 0x000f640000000800 */
[----:B-1---5:R-:W-:-:S06]  /*4c8f0*/  FADD R3, R19, R2 ;  /* 0x0000000213037221 */ /* 0x022fcc0000000000 */
[----:B------:R-:W1:Y:S02]  /*4c900*/  ATOMS.CAST.SPIN R3, [R0], R2, R3 ;  /* 0x000000020003738d */ /* 0x000e640001800003 */
[----:B-1----:R-:W-:-:S13]  /*4c910*/  ISETP.EQ.U32.AND P0, PT, R3, 0x1, PT ;  /* 0x000000010300780c */ /* 0x002fda0003f02070 */
[----:B------:R-:W-:Y:S05]  /*4c920*/  @!P0 BRA `(.L_x_2897) ;  /* 0xffffffb000008947 */ /* 0x000fea000383ffff */
[----:B------:R-:W-:Y:S05]  /*4c930*/  BRA `(.L_x_2895) ;  /* 0x0000003000007947 */ /* 0x000fea0003800000 */
.L_x_2896:
[----:B------:R-:W5:Y:S02]  /*4c940*/  LD.E R0, [R36.64+0x2c00] ;  /* 0x002c000824007980 */ /* 0x000f64000c101900 */
[----:B-----5:R-:W-:-:S05]  /*4c950*/  FADD R19, R19, R0 ;  /* 0x0000000013137221 */ /* 0x020fca0000000000 */
[----:B------:R1:W-:Y:S02]  /*4c960*/  ST.E [R36.64+0x2c00], R19 ;  /* 0x002c001324007985 */ /* 0x0003e4000c101908 */
.L_x_2895:
[----:B------:R-:W-:Y:S05]  /*4c970*/  BSYNC B0 ;  /* 0x0000000000007941 */ /* 0x000fea0003800000 */
.L_x_2894:
[----:B------:R-:W5:Y:S01]  /*4c980*/  ATOM.E.ADD.F32.FTZ.RN.STRONG.GPU P0, RZ, [R36.64+0x3000], R12 ;  /* 0x0030000c24ff798a */ /* 0x000f62000810e7c8 */
[----:B------:R-:W-:Y:S01]  /*4c990*/  BSSY B0, `(.L_x_2898) ;  /* 0x000000f000007945 */ /* 0x000fe20003800000 */
[----:B-----5:R-:W-:Y:S05]  /*4c9a0*/  @P0 BRA `(.L_x_2899) ;  /* 0x000000d000000947 */ /* 0x020fea0003800000 */
[----:B------:R-:W5:Y:S02]  /*4c9b0*/  QSPC.E.S P0, RZ, [R36+0x3000] ;  /* 0x0030000024ff73aa */ /* 0x000f640000000500 */
[----:B-----5:R-:W-:Y:S05]  /*4c9c0*/  @!P0 BRA `(.L_x_2900) ;  /* 0x0000008000008947 */ /* 0x020fea0003800000 */
[----:B------:R-:W-:-:S04]  /*4c9d0*/  IADD3 R0, R36, 0x3000, RZ ;  /* 0x0000300024007810 */ /* 0x000fc80007ffe0ff */
[----:B------:R-:W-:-:S05]  /*4c9e0*/  LOP3.LUT R0, R0, 0xffffff, RZ, 0xc0, !PT ;  /* 0x00ffffff00007812 */ /* 0x000fca00078ec0ff */
.L_x_2901:
[----:B------:R-:W5:Y:S02]  /*4c9f0*/  LDS R2, [R0] ;  /* 0x0000000000027984 */ /* 0x000f640000000800 */
[----:B-1---5:R-:W-:-:S06]  /*4ca00*/  FADD R3, R12, R2 ;  /* 0x000000020c037221 */ /* 0x022fcc0000000000 */
[----:B------:R-:W1:Y:S02]  /*4ca10*/  ATOMS.CAST.SPIN R3, [R0], R2, R3 ;  /* 0x000000020003738d */ /* 0x000e640001800003 */
[----:B-1----:R-:W-:-:S13]  /*4ca20*/  ISETP.EQ.U32.AND P0, PT, R3, 0x1, PT ;  /* 0x000000010300780c */ /* 0x002fda0003f02070 */
[----:B------:R-:W-:Y:S05]  /*4ca30*/  @!P0 BRA `(.L_x_2901) ;  /* 0xffffffb000008947 */ /* 0x000fea000383ffff */
[----:B------:R-:W-:Y:S05]  /*4ca40*/  BRA `(.L_x_2899) ;  /* 0x0000003000007947 */ /* 0x000fea0003800000 */
.L_x_2900:
[----:B-1----:R-:W5:Y:S02]  /*4ca50*/  LD.E R3, [R36.64+0x3000] ;  /* 0x0030000824037980 */ /* 0x002f64000c101900 */
[----:B-----5:R-:W-:-:S05]  /*4ca60*/  FADD R3, R12, R3 ;  /* 0x000000030c037221 */ /* 0x020fca0000000000 */
[----:B------:R1:W-:Y:S02]  /*4ca70*/  ST.E [R36.64+0x3000], R3 ;  /* 0x0030000324007985 */ /* 0x0003e4000c101908 */
.L_x_2899:
[----:B------:R-:W-:Y:S05]  /*4ca80*/  BSYNC B0 ;  /* 0x0000000000007941 */ /* 0x000fea0003800000 */
.L_x_2898:
[----:B------:R-:W5:Y:S01]  /*4ca90*/  ATOM.E.ADD.F32.FTZ.RN.STRONG.GPU P0, RZ, [R36.64+0x3400], R13 ;  /* 0x0034000d24ff798a */ /* 0x000f62000810e7c8 */
[----:B------:R-:W-:Y:S01]  /*4caa0*/  BSSY B0, `(.L_x_2902) ;  /* 0x000000f000007945 */ /* 0x000fe20003800000 */
[----:B-----5:R-:W-:Y:S05]  /*4cab0*/  @P0 BRA `(.L_x_2903) ;  /* 0x000000d000000947 */ /* 0x020fea0003800000 */
[----:B------:R-:W5:Y:S02]  /*4cac0*/  QSPC.E.S P0, RZ, [R36+0x3400] ;  /* 0x0034000024ff73aa */ /* 0x000f640000000500 */
[----:B-----5:R-:W-:Y:S05]  /*4cad0*/  @!P0 BRA `(.L_x_2904) ;  /* 0x0000008000008947 */ /* 0x020fea0003800000 */
[----:B------:R-:W-:-:S04]  /*4cae0*/  IADD3 R0, R36, 0x3400, RZ ;  /* 0x0000340024007810 */ /* 0x000fc80007ffe0ff */
[----:B------:R-:W-:-:S05]  /*4caf0*/  LOP3.LUT R0, R0, 0xffffff, RZ, 0xc0, !PT ;  /* 0x00ffffff00007812 */ /* 0x000fca00078ec0ff */
.L_x_2905:
[----:B------:R-:W5:Y:S02]  /*4cb00*/  LDS R2, [R0] ;  /* 0x0000000000027984 */ /* 0x000f640000000800 */
[----:B-1---5:R-:W-:-:S06]  /*4cb10*/  FADD R3, R13, R2 ;  /* 0x000000020d037221 */ /* 0x022fcc0000000000 */
[----:B------:R-:W1:Y:S02]  /*4cb20*/  ATOMS.CAST.SPIN R3, [R0], R2, R3 ;  /* 0x000000020003738d */ /* 0x000e640001800003 */
[----:B-1----:R-:W-:-:S13]  /*4cb30*/  ISETP.EQ.U32.AND P0, PT, R3, 0x1, PT ;  /* 0x000000010300780c */ /* 0x002fda0003f02070 */
[----:B------:R-:W-:Y:S05]  /*4cb40*/  @!P0 BRA `(.L_x_2905) ;  /* 0xffffffb000008947 */ /* 0x000fea000383ffff */
[----:B------:R-:W-:Y:S05]  /*4cb50*/  BRA `(.L_x_2903) ;  /* 0x0000003000007947 */ /* 0x000fea0003800000 */
.L_x_2904:
[----:B------:R-:W5:Y:S02]  /*4cb60*/  LD.E R0, [R36.64+0x3400] ;  /* 0x0034000824007980 */ /* 0x000f64000c101900 */
[----:B-----5:R-:W-:-:S05]  /*4cb70*/  FADD R13, R13, R0 ;  /* 0x000000000d0d7221 */ /* 0x020fca0000000000 */
[----:B------:R1:W-:Y:S02]  /*4cb80*/  ST.E [R36.64+0x3400], R13 ;  /* 0x0034000d24007985 */ /* 0x0003e4000c101908 */
.L_x_2903:
[----:B------:R-:W-:Y:S05]  /*4cb90*/  BSYNC B0 ;  /* 0x0000000000007941 */ /* 0x000fea0003800000 */
.L_x_2902:
[----:B------:R-:W5:Y:S01]  /*4cba0*/  ATOM.E.ADD.F32.FTZ.RN.STRONG.GPU P0, RZ, [R36.64+0x3800], R14 ;  /* 0x0038000e24ff798a */ /* 0x000f62000810e7c8 */
[----:B------:R-:W-:Y:S01]  /*4cbb0*/  BSSY B0, `(.L_x_2906) ;  /* 0x000000f000007945 */ /* 0x000fe20003800000 */
[----:B-----5:R-:W-:Y:S05]  /*4cbc0*/  @P0 BRA `(.L_x_2907) ;  /* 0x000000d000000947 */ /* 0x020fea0003800000 */
[----:B------:R-:W5:Y:S02]  /*4cbd0*/  QSPC.E.S P0, RZ, [R36+0x3800] ;  /* 0x0038000024ff73aa */ /* 0x000f640000000500 */
[----:B-----5:R-:W-:Y:S05]  /*4cbe0*/  @!P0 BRA `(.L_x_2908) ;  /* 0x0000008000008947 */ /* 0x020fea0003800000 */
[----:B------:R-:W-:-:S04]  /*4cbf0*/  IADD3 R0, R36, 0x3800, RZ ;  /* 0x0000380024007810 */ /* 0x000fc80007ffe0ff */
[----:B------:R-:W-:-:S05]  /*4cc00*/  LOP3.LUT R0, R0, 0xffffff, RZ, 0xc0, !PT ;  /* 0x00ffffff00007812 */ /* 0x000fca00078ec0ff */
.L_x_2909:
[----:B------:R-:W5:Y:S02]  /*4cc10*/  LDS R2, [R0] ;  /* 0x0000000000027984 */ /* 0x000f640000000800 */
[----:B-1---5:R-:W-:-:S06]  /*4cc20*/  FADD R3, R14, R2 ;  /* 0x000000020e037221 */ /* 0x022fcc0000000000 */
[----:B------:R-:W1:Y:S02]  /*4cc30*/  ATOMS.CAST.SPIN R3, [R0], R2, R3 ;  /* 0x000000020003738d */ /* 0x000e640001800003 */
[----:B-1----:R-:W-:-:S13]  /*4cc40*/  ISETP.EQ.U32.AND P0, PT, R3, 0x1, PT ;  /* 0x000000010300780c */ /* 0x002fda0003f02070 */
[----:B------:R-:W-:Y:S05]  /*4cc50*/  @!P0 BRA `(.L_x_2909) ;  /* 0xffffffb000008947 */ /* 0x000fea000383ffff */
[----:B------:R-:W-:Y:S05]  /*4cc60*/  BRA `(.L_x_2907) ;  /* 0x0000003000007947 */ /* 0x000fea0003800000 */
.L_x_2908:
[----:B-1----:R-:W5:Y:S02]  /*4cc70*/  LD.E R3, [R36.64+0x3800] ;  /* 0x0038000824037980 */ /* 0x002f64000c101900 */
[----:B-----5:R-:W-:-:S05]  /*4cc80*/  FADD R3, R14, R3 ;  /* 0x000000030e037221 */ /* 0x020fca0000000000 */
[----:B------:R1:W-:Y:S02]  /*4cc90*/  ST.E [R36.64+0x3800], R3 ;  /* 0x0038000324007985 */ /* 0x0003e4000c101908 */
.L_x_2907:
[----:B------:R-:W-:Y:S05]  /*4cca0*/  BSYNC B0 ;  /* 0x0000000000007941 */ /* 0x000fea0003800000 */
.L_x_2906:
[----:B------:R-:W5:Y:S01]  /*4ccb0*/  ATOM.E.ADD.F32.FTZ.RN.STRONG.GPU P0, RZ, [R36.64+0x3c00], R15 ;  /* 0x003c000f24ff798a */ /* 0x000f62000810e7c8 */
[----:B------:R-:W-:Y:S01]  /*4ccc0*/  BSSY B0, `(.L_x_2910) ;  /* 0x000000f000007945 */ /* 0x000fe20003800000 */
[----:B-----5:R-:W-:Y:S05]  /*4ccd0*/  @P0 BRA `(.L_x_2911) ;  /* 0x000000d000000947 */ /* 0x020fea0003800000 */
[----:B------:R-:W5:Y:S02]  /*4cce0*/  QSPC.E.S P0, RZ, [R36+0x3c00] ;  /* 0x003c000024ff73aa */ /* 0x000f640000000500 */
[----:B-----5:R-:W-:Y:S05]  /*4ccf0*/  @!P0 BRA `(.L_x_2912) ;  /* 0x0000008000008947 */ /* 0x020fea0003800000 */
[----:B------:R-:W-:-:S04]  /*4cd00*/  IADD3 R0, R36, 0x3c00, RZ ;  /* 0x00003c0024007810 */ /* 0x000fc80007ffe0ff */
[----:B------:R-:W-:-:S05]  /*4cd10*/  LOP3.LUT R0, R0, 0xffffff, RZ, 0xc0, !PT ;  /* 0x00ffffff00007812 */ /* 0x000fca00078ec0ff */
.L_x_2913:
[----:B------:R-:W5:Y:S02]  /*4cd20*/  LDS R2, [R0] ;  /* 0x0000000000027984 */ /* 0x000f640000000800 */
[----:B-1---5:R-:W-:-:S06]  /*4cd30*/  FADD R3, R15, R2 ;  /* 0x000000020f037221 */ /* 0x022fcc0000000000 */
[----:B------:R-:W1:Y:S02]  /*4cd40*/  ATOMS.CAST.SPIN R3, [R0], R2, R3 ;  /* 0x000000020003738d */ /* 0x000e640001800003 */
[----:B-1----:R-:W-:-:S13]  /*4cd50*/  ISETP.EQ.U32.AND P0, PT, R3, 0x1, PT ;  /* 0x000000010300780c */ /* 0x002fda0003f02070 */
[----:B------:R-:W-:Y:S05]  /*4cd60*/  @!P0 BRA `(.L_x_2913) ;  /* 0xffffffb000008947 */ /* 0x000fea000383ffff */
[----:B------:R-:W-:Y:S05]  /*4cd70*/  BRA `(.L_x_2911) ;  /* 0x0000003000007947 */ /* 0x000fea0003800000 */
.L_x_2912:
[----:B------:R-:W5:Y:S02]  /*4cd80*/  LD.E R0, [R36.64+0x3c00] ;  /* 0x003c000824007980 */ /* 0x000f64000c101900 */
[----:B-----5:R-:W-:-:S05]  /*4cd90*/  FADD R15, R15, R0 ;  /* 0x000000000f0f7221 */ /* 0x020fca0000000000 */
[----:B------:R1:W-:Y:S02]  /*4cda0*/  ST.E [R36.64+0x3c00], R15 ;  /* 0x003c000f24007985 */ /* 0x0003e4000c101908 */
.L_x_2911:
[----:B------:R-:W-:Y:S05]  /*4cdb0*/  BSYNC B0 ;  /* 0x0000000000007941 */ /* 0x000fea0003800000 */
.L_x_2910:
[----:B------:R-:W5:Y:S01]  /*4cdc0*/  ATOM.E.ADD.F32.FTZ.RN.STRONG.GPU P0, RZ, [R36.64+0x4000], R20 ;  /* 0x0040001424ff798a */ /* 0x000f62000810e7c8 */
[----:B------:R-:W-:Y:S01]  /*4cdd0*/  BSSY B0, `(.L_x_2914) ;  /* 0x000000f000007945 */ /* 0x000fe20003800000 */
[----:B-----5:R-:W-:Y:S05]  /*4cde0*/  @P0 BRA `(.L_x_2915) ;  /* 0x000000d000000947 */ /* 0x020fea0003800000 */
[----:B------:R-:W5:Y:S02]  /*4cdf0*/  QSPC.E.S P0, RZ, [R36+0x4000] ;  /* 0x0040000024ff73aa */ /* 0x000f640000000500 */
[----:B-----5:R-:W-:Y:S05]  /*4ce00*/  @!P0 BRA `(.L_x_2916) ;  /* 0x0000008000008947 */ /* 0x020fea0003800000 */
[----:B------:R-:W-:-:S04]  /*4ce10*/  IADD3 R0, R36, 0x4000, RZ ;  /* 0x0000400024007810 */ /* 0x000fc80007ffe0ff */
[----:B------:R-:W-:-:S05]  /*4ce20*/  LOP3.LUT R0, R0, 0xffffff, RZ, 0xc0, !PT ;  /* 0x00ffffff00007812 */ /* 0x000fca00078ec0ff */
.L_x_2917:
[----:B------:R-:W5:Y:S02]  /*4ce30*/  LDS R2, [R0] ;  /* 0x0000000000027984 */ /* 0x000f640000000800 */
[----:B-1---5:R-:W-:-:S06]  /*4ce40*/  FADD R3, R20, R2 ;  /* 0x0000000214037221 */ /* 0x022fcc0000000000 */
[----:B------:R-:W1:Y:S02]  /*4ce50*/  ATOMS.CAST.SPIN R3, [R0], R2, R3 ;  /* 0x000000020003738d */ /* 0x000e640001800003 */
[----:B-1----:R-:W-:-:S13]  /*4ce60*/  ISETP.EQ.U32.AND P0, PT, R3, 0x1, PT ;  /* 0x000000010300780c */ /* 0x002fda0003f02070 */
[----:B------:R-:W-:Y:S05]  /*4ce70*/  @!P0 BRA `(.L_x_2917) ;  /* 0xffffffb000008947 */ /* 0x000fea000383ffff */
[----:B------:R-:W-:Y:S05]  /*4ce80*/  BRA `(.L_x_2915) ;  /* 0x0000003000007947 */ /* 0x000fea0003800000 */
.L_x_2916:
[----:B-1----:R-:W5:Y:S02]  /*4ce90*/  LD.E R3, [R36.64+0x4000] ;  /* 0x0040000824037980 */ /* 0x002f64000c101900 */
[----:B-----5:R-:W-:-:S05]  /*4cea0*/  FADD R3, R20, R3 ;  /* 0x0000000314037221 */ /* 0x020fca0000000000 */
[----:B------:R1:W-:Y:S02]  /*4ceb0*/  ST.E [R36.64+0x4000], R3 ;  /* 0x0040000324007985 */ /* 0x0003e4000c101908 */
.L_x_2915:
[----:B------:R-:W-:Y:S05]  /*4cec0*/  BSYNC B0 ;  /* 0x0000000000007941 */ /* 0x000fea0003800000 */
.L_x_2914:
[----:B------:R-:W5:Y:S01]  /*4ced0*/  ATOM.E.ADD.F32.FTZ.RN.STRONG.GPU P0, RZ, [R36.64+0x4400], R21 ;  /* 0x0044001524ff798a */ /* 0x000f62000810e7c8 */
[----:B------:R-:W-:Y:S01]  /*4cee0*/  BSSY B0, `(.L_x_2918) ;  /* 0x000000f000007945 */ /* 0x000fe20003800000 */
[----:B-----5:R-:W-:Y:S05]  /*4cef0*/  @P0 BRA `(.L_x_2919) ;  /* 0x000000d000000947 */ /* 0x020fea0003800000 */
[----:B------:R-:W5:Y:S02]  /*4cf00*/  QSPC.E.S P0, RZ, [R36+0x4400] ;  /* 0x0044000024ff73aa */ /* 0x000f640000000500 */
[----:B-----5:R-:W-:Y:S05]  /*4cf10*/  @!P0 BRA `(.L_x_2920) ;  /* 0x0000008000008947 */ /* 0x020fea0003800000 */
[----:B------:R-:W-:-:S04]  /*4cf20*/  IADD3 R0, R36, 0x4400, RZ ;  /* 0x0000440024007810 */ /* 0x000fc80007ffe0ff */
[----:B------:R-:W-:-:S05]  /*4cf30*/  LOP3.LUT R0, R0, 0xffffff, RZ, 0xc0, !PT ;  /* 0x00ffffff00007812 */ /* 0x000fca00078ec0ff */
.L_x_2921:
[----:B------:R-:W5:Y:S02]  /*4cf40*/  LDS R2, [R0] ;  /* 0x0000000000027984 */ /* 0x000f640000000800 */
[----:B-1---5:R-:W-:-:S06]  /*4cf50*/  FADD R3, R21, R2 ;  /* 0x0000000215037221 */ /* 0x022fcc0000000000 */
[----:B------:R-:W1:Y:S02]  /*4cf60*/  ATOMS.CAST.SPIN R3, [R0], R2, R3 ;  /* 0x000000020003738d */ /* 0x000e640001800003 */
[----:B-1----:R-:W-:-:S13]  /*4cf70*/  ISETP.EQ.U32.AND P0, PT, R3, 0x1, PT ;  /* 0x000000010300780c */ /* 0x002fda0003f02070 */
[----:B------:R-:W-:Y:S05]  /*4cf80*/  @!P0 BRA `(.L_x_2921) ;  /* 0xffffffb000008947 */ /* 0x000fea000383ffff */
[----:B------:R-:W-:Y:S05]  /*4cf90*/  BRA `(.L_x_2919) ;  /* 0x0000003000007947 */ /* 0x000fea0003800000 */
.L_x_2920:
[----:B------:R-:W5:Y:S02]  /*4cfa0*/  LD.E R0, [R36.64+0x4400] ;  /* 0x0044000824007980 */ /* 0x000f64000c101900 */
[----:B-----5:R-:W-:-:S05]  /*4cfb0*/  FADD R21, R21, R0 ;  /* 0x0000000015157221 */ /* 0x020fca0000000000 */
[----:B------:R1:W-:Y:S02]  /*4cfc0*/  ST.E [R36.64+0x4400], R21 ;  /* 0x0044001524007985 */ /* 0x0003e4000c101908 */
.L_x_2919:
[----:B------:R-:W-:Y:S05]  /*4cfd0*/  BSYNC B0 ;  /* 0x0000000000007941 */ /* 0x000fea0003800000 */
.L_x_2918:
[----:B------:R-:W5:Y:S01]  /*4cfe0*/  ATOM.E.ADD.F32.FTZ.RN.STRONG.GPU P0, RZ, [R36.64+0x4800], R22 ;  /* 0x0048001624ff798a */ /* 0x000f62000810e7c8 */
[----:B------:R-:W-:Y:S01]  /*4cff0*/  BSSY B0, `(.L_x_2922) ;  /* 0x000000f000007945 */ /* 0x000fe20003800000 */
[----:B-----5:R-:W-:Y:S05]  /*4d000*/  @P0 BRA `(.L_x_2923) ;  /* 0x000000d000000947 */ /* 0x020fea0003800000 */
[----:B------:R-:W5:Y:S02]  /*4d010*/  QSPC.E.S P0, RZ, [R36+0x4800] ;  /* 0x0048000024ff73aa */ /* 0x000f640000000500 */
[----:B-----5:R-:W-:Y:S05]  /*4d020*/  @!P0 BRA `(.L_x_2924) ;  /* 0x0000008000008947 */ /* 0x020fea0003800000 */
[----:B------:R-:W-:-:S04]  /*4d030*/  IADD3 R0, R36, 0x4800, RZ ;  /* 0x0000480024007810 */ /* 0x000fc80007ffe0ff */
[----:B------:R-:W-:-:S05]  /*4d040*/  LOP3.LUT R0, R0, 0xffffff, RZ, 0xc0, !PT ;  /* 0x00ffffff00007812 */ /* 0x000fca00078ec0ff */
.L_x_2925:
[----:B------:R-:W5:Y:S02]  /*4d050*/  LDS R2, [R0] ;  /* 0x0000000000027984 */ /* 0x000f640000000800 */
[----:B-1---5:R-:W-:-:S06]  /*4d060*/  FADD R3, R22, R2 ;  /* 0x0000000216037221 */ /* 0x022fcc0000000000 */
[----:B------:R-:W1:Y:S02]  /*4d070*/  ATOMS.CAST.SPIN R3, [R0], R2, R3 ;  /* 0x000000020003738d */ /* 0x000e640001800003 */
[----:B-1----:R-:W-:-:S13]  /*4d080*/  ISETP.EQ.U32.AND P0, PT, R3, 0x1, PT ;  /* 0x000000010300780c */ /* 0x002fda0003f02070 */
[----:B------:R-:W-:Y:S05]  /*4d090*/  @!P0 BRA `(.L_x_2925) ;  /* 0xffffffb000008947 */ /* 0x000fea000383ffff */
[----:B------:R-:W-:Y:S05]  /*4d0a0*/  BRA `(.L_x_2923) ;  /* 0x0000003000007947 */ /* 0x000fea0003800000 */
.L_x_2924:
[----:B-1----:R-:W5:Y:S02]  /*4d0b0*/  LD.E R3, [R36.64+0x4800] ;  /* 0x0048000824037980 */ /* 0x002f64000c101900 */
[----:B-----5:R-:W-:-:S05]  /*4d0c0*/  FADD R3, R22, R3 ;  /* 0x0000000316037221 */ /* 0x020fca0000000000 */
[----:B------:R1:W-:Y:S02]  /*4d0d0*/  ST.E [R36.64+0x4800], R3 ;  /* 0x0048000324007985 */ /* 0x0003e4000c101908 */
.L_x_2923:
[----:B------:R-:W-:Y:S05]  /*4d0e0*/  BSYNC B0 ;  /* 0x0000000000007941 */ /* 0x000fea0003800000 */
.L_x_2922:
[----:B------:R-:W5:Y:S01]  /*4d0f0*/  ATOM.E.ADD.F32.FTZ.RN.STRONG.GPU P0, RZ, [R36.64+0x4c00], R23 ;  /* 0x004c001724ff798a */ /* 0x000f62000810e7c8 */
[----:B------:R-:W-:Y:S01]  /*4d100*/  BSSY B0, `(.L_x_2926) ;  /* 0x000000f000007945 */ /* 0x000fe20003800000 */
[----:B-----5:R-:W-:Y:S05]  /*4d110*/  @P0 BRA `(.L_x_2927) ;  /* 0x000000d000000947 */ /* 0x020fea0003800000 */
[----:B------:R-:W5:Y:S02]  /*4d120*/  QSPC.E.S P0, RZ, [R36+0x4c00] ;  /* 0x004c000024ff73aa */ /* 0x000f640000000500 */
[----:B-----5:R-:W-:Y:S05]  /*4d130*/  @!P0 BRA `(.L_x_2928) ;  /* 0x0000008000008947 */ /* 0x020fea0003800000 */
[----:B------:R-:W-:-:S04]  /*4d140*/  IADD3 R0, R36, 0x4c00, RZ ;  /* 0x00004c0024007810 */ /* 0x000fc80007ffe0ff */
[----:B------:R-:W-:-:S05]  /*4d150*/  LOP3.LUT R0, R0, 0xffffff, RZ, 0xc0, !PT ;  /* 0x00ffffff00007812 */ /* 0x000fca00078ec0ff */
.L_x_2929:
[----:B------:R-:W5:Y:S02]  /*4d160*/  LDS R2, [R0] ;  /* 0x0000000000027984 */ /* 0x000f640000000800 */
[----:B-1---5:R-:W-:-:S06]  /*4d170*/  FADD R3, R23, R2 ;  /* 0x0000000217037221 */ /* 0x022fcc0000000000 */
[----:B------:R-:W1:Y:S02]  /*4d180*/  ATOMS.CAST.SPIN R3, [R0], R2, R3 ;  /* 0x000000020003738d */ /* 0x000e640001800003 */
[----:B-1----:R-:W-:-:S13]  /*4d190*/  ISETP.EQ.U32.AND P0, PT, R3, 0x1, PT ;  /* 0x000000010300780c */ /* 0x002fda0003f02070 */
[----:B------:R-:W-:Y:S05]  /*4d1a0*/  @!P0 BRA `(.L_x_2929) ;  /* 0xffffffb000008947 */ /* 0x000fea000383ffff */
[----:B------:R-:W-:Y:S05]  /*4d1b0*/  BRA `(.L_x_2927) ;  /* 0x0000003000007947 */ /* 0x000fea0003800000 */
.L_x_2928:
[----:B------:R-:W5:Y:S02]  /*4d1c0*/  LD.E R0, [R36.64+0x4c00] ;  /* 0x004c000824007980 */ /* 0x000f64000c101900 */
[----:B-----5:R-:W-:-:S05]  /*4d1d0*/  FADD R23, R23, R0 ;  /* 0x0000000017177221 */ /* 0x020fca0000000000 */
[----:B------:R1:W-:Y:S02]  /*4d1e0*/  ST.E [R36.64+0x4c00], R23 ;  /* 0x004c001724007985 */ /* 0x0003e4000c101908 */
.L_x_2927:
[----:B------:R-:W-:Y:S05]  /*4d1f0*/  BSYNC B0 ;  /* 0x0000000000007941 */ /* 0x000fea0003800000 */
.L_x_2926:
[----:B------:R-:W5:Y:S01]  /*4d200*/  ATOM.E.ADD.F32.FTZ.RN.STRONG.GPU P0, RZ, [R36.64+0x5000], R24 ;  /* 0x0050001824ff798a */ /* 0x000f62000810e7c8 */
[----:B------:R-:W-:Y:S01]  /*4d210*/  BSSY B0, `(.L_x_2930) ;  /* 0x000000f000007945 */ /* 0x000fe20003800000 */
[----:B-----5:R-:W-:Y:S05]  /*4d220*/  @P0 BRA `(.L_x_2931) ;  /* 0x000000d000000947 */ /* 0x020fea0003800000 */
[----:B------:R-:W5:Y:S02]  /*4d230*/  QSPC.E.S P0, RZ, [R36+0x5000] ;  /* 0x0050000024ff73aa */ /* 0x000f640000000500 */
[----:B-----5:R-:W-:Y:S05]  /*4d240*/  @!P0 BRA `(.L_x_2932) ;  /* 0x0000008000008947 */ /* 0x020fea0003800000 */
[----:B------:R-:W-:-:S04]  /*4d250*/  IADD3 R0, R36, 0x5000, RZ ;  /* 0x0000500024007810 */ /* 0x000fc80007ffe0ff */
[----:B------:R-:W-:-:S05]  /*4d260*/  LOP3.LUT R0, R0, 0xffffff, RZ, 0xc0, !PT ;  /* 0x00ffffff00007812 */ /* 0x000fca00078ec0ff */
.L_x_2933:
[----:B------:R-:W5:Y:S02]  /*4d270*/  LDS R2, [R0] ;  /* 0x0000000000027984 */ /* 0x000f640000000800 */
[----:B-1---5:R-:W-:-:S06]  /*4d280*/  FADD R3, R24, R2 ;  /* 0x0000000218037221 */ /* 0x022fcc0000000000 */
[----:B------:R-:W1:Y:S02]  /*4d290*/  ATOMS.CAST.SPIN R3, [R0], R2, R3 ;  /* 0x000000020003738d */ /* 0x000e640001800003 */
[----:B-1----:R-:W-:-:S13]  /*4d2a0*/  ISETP.EQ.U32.AND P0, PT, R3, 0x1, PT ;  /* 0x000000010300780c */ /* 0x002fda0003f02070 */
[----:B------:R-:W-:Y:S05]  /*4d2b0*/  @!P0 BRA `(.L_x_2933) ;  /* 0xffffffb000008947 */ /* 0x000fea000383ffff */
[----:B------:R-:W-:Y:S05]  /*4d2c0*/  BRA `(.L_x_2931) ;  /* 0x0000003000007947 */ /* 0x000fea0003800000 */
.L_x_2932:
[----:B-1----:R-:W5:Y:S02]  /*4d2d0*/  LD.E R3, [R36.64+0x5000] ;  /* 0x0050000824037980 */ /* 0x002f64000c101900 */
[----:B-----5:R-:W-:-:S05]  /*4d2e0*/  FADD R3, R24, R3 ;  /* 0x0000000318037221 */ /* 0x020fca0000000000 */
[----:B------:R1:W-:Y:S02]  /*4d2f0*/  ST.E [R36.64+0x5000], R3 ;  /* 0x0050000324007985 */ /* 0x0003e4000c101908 */
.L_x_2931:
[----:B------:R-:W-:Y:S05]  /*4d300*/  BSYNC B0 ;  /* 0x0000000000007941 */ /* 0x000fea0003800000 */
.L_x_2930:
[----:B------:R-:W5:Y:S01]  /*4d310*/  ATOM.E.ADD.F32.FTZ.RN.STRONG.GPU P0, RZ, [R36.64+0x5400], R25 ;  /* 0x0054001924ff798a */ /* 0x000f62000810e7c8 */
[----:B------:R-:W-:Y:S01]  /*4d320*/  BSSY B0, `(.L_x_2934) ;  /* 0x000000f000007945 */ /* 0x000fe20003800000 */
[----:B-----5:R-:W-:Y:S05]  /*4d330*/  @P0 BRA `(.L_x_2935) ;  /* 0x000000d000000947 */ /* 0x020fea0003800000 */
[----:B------:R-:W5:Y:S02]  /*4d340*/  QSPC.E.S P0, RZ, [R36+0x5400] ;  /* 0x0054000024ff73aa */ /* 0x000f640000000500 */
[----:B-----5:R-:W-:Y:S05]  /*4d350*/  @!P0 BRA `(.L_x_2936) ;  /* 0x0000008000008947 */ /* 0x020fea0003800000 */
[----:B------:R-:W-:-:S04]  /*4d360*/  IADD3 R0, R36, 0x5400, RZ ;  /* 0x0000540024007810 */ /* 0x000fc80007ffe0ff */
[----:B------:R-:W-:-:S05]  /*4d370*/  LOP3.LUT R0, R0, 0xffffff, RZ, 0xc0, !PT ;  /* 0x00ffffff00007812 */ /* 0x000fca00078ec0ff */
.L_x_2937:
[----:B------:R-:W5:Y:S02]  /*4d380*/  LDS R2, [R0] ;  /* 0x0000000000027984 */ /* 0x000f640000000800 */
[----:B-1---5:R-:W-:-:S06]  /*4d390*/  FADD R3, R25, R2 ;  /* 0x0000000219037221 */ /* 0x022fcc0000000000 */
[----:B------:R-:W1:Y:S02]  /*4d3a0*/  ATOMS.CAST.SPIN R3, [R0], R2, R3 ;  /* 0x000000020003738d */ /* 0x000e640001800003 */
[----:B-1----:R-:W-:-:S13]  /*4d3b0*/  ISETP.EQ.U32.AND P0, PT, R3, 0x1, PT ;  /* 0x000000010300780c */ /* 0x002fda0003f02070 */
[----:B------:R-:W-:Y:S05]  /*4d3c0*/  @!P0 BRA `(.L_x_2937) ;  /* 0xffffffb000008947 */ /* 0x000fea000383ffff */
[----:B------:R-:W-:Y:S05]  /*4d3d0*/  BRA `(.L_x_2935) ;  /* 0x0000003000007947 */ /* 0x000fea0003800000 */
.L_x_2936:
[----:B------:R-:W5:Y:S02]  /*4d3e0*/  LD.E R0, [R36.64+0x5400] ;  /* 0x0054000824007980 */ /* 0x000f64000c101900 */
[----:B-----5:R-:W-:-:S05]  /*4d3f0*/  FADD R25, R25, R0 ;  /* 0x0000000019197221 */ /* 0x020fca0000000000 */
[----:B------:R1:W-:Y:S02]  /*4d400*/  ST.E [R36.64+0x5400], R25 ;  /* 0x0054001924007985 */ /* 0x0003e4000c101908 */
.L_x_2935:
[----:B------:R-:W-:Y:S05]  /*4d410*/  BSYNC B0 ;  /* 0x0000000000007941 */ /* 0x000fea0003800000 */
.L_x_2934:
[----:B------:R-:W5:Y:S01]  /*4d420*/  ATOM.E.ADD.F32.FTZ.RN.STRONG.GPU P0, RZ, [R36.64+0x5800], R26 ;  /* 0x0058001a24ff798a */ /* 0x000f62000810e7c8 */
[----:B------:R-:W-:Y:S01]  /*4d430*/  BSSY B0, `(.L_x_2938) ;  /* 0x000000f000007945 */ /* 0x000fe20003800000 */
[----:B-----5:R-:W-:Y:S05]  /*4d440*/  @P0 BRA `(.L_x_2939) ;  /* 0x000000d000000947 */ /* 0x020fea0003800000 */
[----:B------:R-:W5:Y:S02]  /*4d450*/  QSPC.E.S P0, RZ, [R36+0x5800] ;  /* 0x0058000024ff73aa */ /* 0x000f640000000500 */
[----:B-----5:R-:W-:Y:S05]  /*4d460*/  @!P0 BRA `(.L_x_2940) ;  /* 0x0000008000008947 */ /* 0x020fea0003800000 */
[----:B------:R-:W-:-:S04]  /*4d470*/  IADD3 R0, R36, 0x5800, RZ ;  /* 0x0000580024007810 */ /* 0x000fc80007ffe0ff */
[----:B------:R-:W-:-:S05]  /*4d480*/  LOP3.LUT R0, R0, 0xffffff, RZ, 0xc0, !PT ;  /* 0x00ffffff00007812 */ /* 0x000fca00078ec0ff */
.L_x_2941:
[----:B------:R-:W5:Y:S02]  /*4d490*/  LDS R2, [R0] ;  /* 0x0000000000027984 */ /* 0x000f640000000800 */
[----:B-1---5:R-:W-:-:S06]  /*4d4a0*/  FADD R3, R26, R2 ;  /* 0x000000021a037221 */ /* 0x022fcc0000000000 */
[----:B------:R-:W1:Y:S02]  /*4d4b0*/  ATOMS.CAST.SPIN R3, [R0], R2, R3 ;  /* 0x000000020003738d */ /* 0x000e640001800003 */
[----:B-1----:R-:W-:-:S13]  /*4d4c0*/  ISETP.EQ.U32.AND P0, PT, R3, 0x1, PT ;  /* 0x000000010300780c */ /* 0x002fda0003f02070 */
[----:B------:R-:W-:Y:S05]  /*4d4d0*/  @!P0 BRA `(.L_x_2941) ;  /* 0xffffffb000008947 */ /* 0x000fea000383ffff */
[----:B------:R-:W-:Y:S05]  /*4d4e0*/  BRA `(.L_x_2939) ;  /* 0x0000003000007947 */ /* 0x000fea0003800000 */
.L_x_2940:
[----:B-1----:R-:W5:Y:S02]  /*4d4f0*/  LD.E R3, [R36.64+0x5800] ;  /* 0x0058000824037980 */ /* 0x002f64000c101900 */
[----:B-----5:R-:W-:-:S05]  /*4d500*/  FADD R3, R26, R3 ;  /* 0x000000031a037221 */ /* 0x020fca0000000000 */
[----:B------:R1:W-:Y:S02]  /*4d510*/  ST.E [R36.64+0x5800], R3 ;  /* 0x0058000324007985 */ /* 0x0003e4000c101908 */
.L_x_2939:
[----:B------:R-:W-:Y:S05]  /*4d520*/  BSYNC B0 ;  /* 0x0000000000007941 */ /* 0x000fea0003800000 */
.L_x_2938:
[----:B------:R-:W5:Y:S01]  /*4d530*/  ATOM.E.ADD.F32.FTZ.RN.STRONG.GPU P0, RZ, [R36.64+0x5c00], R27 ;  /* 0x005c001b24ff798a */ /* 0x000f62000810e7c8 */
[----:B------:R-:W-:Y:S01]  /*4d540*/  BSSY B0, `(.L_x_2942) ;  /* 0x000000f000007945 */ /* 0x000fe20003800000 */
[----:B-----5:R-:W-:Y:S05]  /*4d550*/  @P0 BRA `(.L_x_2943) ;  /* 0x000000d000000947 */ /* 0x020fea0003800000 */
[----:B------:R-:W5:Y:S02]  /*4d560*/  QSPC.E.S P0, RZ, [R36+0x5c00] ;  /* 0x005c000024ff73aa */ /* 0x000f640000000500 */
[----:B-----5:R-:W-:Y:S05]  /*4d570*/  @!P0 BRA `(.L_x_2944) ;  /* 0x0000008000008947 */ /* 0x020fea0003800000 */
[----:B------:R-:W-:-:S04]  /*4d580*/  IADD3 R0, R36, 0x5c00, RZ ;  /* 0x00005c0024007810 */ /* 0x000fc80007ffe0ff */
[----:B------:R-:W-:-:S05]  /*4d590*/  LOP3.LUT R0, R0, 0xffffff, RZ, 0xc0, !PT ;  /* 0x00ffffff00007812 */ /* 0x000fca00078ec0ff */
.L_x_2945:
[----:B------:R-:W5:Y:S02]  /*4d5a0*/  LDS R2, [R0] ;  /* 0x0000000000027984 */ /* 0x000f640000000800 */
[----:B-1---5:R-:W-:-:S06]  /*4d5b0*/  FADD R3, R27, R2 ;  /* 0x000000021b037221 */ /* 0x022fcc0000000000 */
[----:B------:R-:W1:Y:S02]  /*4d5c0*/  ATOMS.CAST.SPIN R3, [R0], R2, R3 ;  /* 0x000000020003738d */ /* 0x000e640001800003 */
[----:B-1----:R-:W-:-:S13]  /*4d5d0*/  ISETP.EQ.U32.AND P0, PT, R3, 0x1, PT ;  /* 0x000000010300780c */ /* 0x002fda0003f02070 */
[----:B------:R-:W-:Y:S05]  /*4d5e0*/  @!P0 BRA `(.L_x_2945) ;  /* 0xffffffb000008947 */ /* 0x000fea000383ffff */
[----:B------:R-:W-:Y:S05]  /*4d5f0*/  BRA `(.L_x_2943) ;  /* 0x0000003000007947 */ /* 0x000fea0003800000 */
.L_x_2944:
[----:B------:R-:W5:Y:S02]  /*4d600*/  LD.E R0, [R36.64+0x5c00] ;  /* 0x005c000824007980 */ /* 0x000f64000c101900 */
[----:B-----5:R-:W-:-:S05]  /*4d610*/  FADD R27, R27, R0 ;  /* 0x000000001b1b7221 */ /* 0x020fca0000000000 */
[----:B------:R1:W-:Y:S02]  /*4d620*/  ST.E [R36.64+0x5c00], R27 ;  /* 0x005c001b24007985 */ /* 0x0003e4000c101908 */
.L_x_2943:
[----:B------:R-:W-:Y:S05]  /*4d630*/  BSYNC B0 ;  /* 0x0000000000007941 */ /* 0x000fea0003800000 */
.L_x_2942:
[----:B------:R-:W5:Y:S01]  /*4d640*/  ATOM.E.ADD.F32.FTZ.RN.STRONG.GPU P0, RZ, [R36.64+0x6000], R32 ;  /* 0x0060002024ff798a */ /* 0x000f62000810e7c8 */
[----:B------:R-:W-:Y:S01]  /*4d650*/  BSSY B0, `(.L_x_2946) ;  /* 0x000000f000007945 */ /* 0x000fe20003800000 */
[----:B-----5:R-:W-:Y:S05]  /*4d660*/  @P0 BRA `(.L_x_2947) ;  /* 0x000000d000000947 */ /* 0x020fea0003800000 */
[----:B------:R-:W5:Y:S02]  /*4d670*/  QSPC.E.S P0, RZ, [R36+0x6000] ;  /* 0x0060000024ff73aa */ /* 0x000f640000000500 */
[----:B-----5:R-:W-:Y:S05]  /*4d680*/  @!P0 BRA `(.L_x_2948) ;  /* 0x0000008000008947 */ /* 0x020fea0003800000 */
[----:B------:R-:W-:-:S04]  /*4d690*/  IADD3 R0, R36, 0x6000, RZ ;  /* 0x0000600024007810 */ /* 0x000fc80007ffe0ff */
[----:B------:R-:W-:-:S05]  /*4d6a0*/  LOP3.LUT R0, R0, 0xffffff, RZ, 0xc0, !PT ;  /* 0x00ffffff00007812 */ /* 0x000fca00078ec0ff */
.L_x_2949:
[----:B------:R-:W5:Y:S02]  /*4d6b0*/  LDS R2, [R0] ;  /* 0x0000000000027984 */ /* 0x000f640000000800 */
[----:B-1---5:R-:W-:-:S06]  /*4d6c0*/  FADD R3, R32, R2 ;  /* 0x0000000220037221 */ /* 0x022fcc0000000000 */
[----:B------:R-:W1:Y:S02]  /*4d6d0*/  ATOMS.CAST.SPIN R3, [R0], R2, R3 ;  /* 0x000000020003738d */ /* 0x000e640001800003 */
[----:B-1----:R-:W-:-:S13]  /*4d6e0*/  ISETP.EQ.U32.AND P0, PT, R3, 0x1, PT ;  /* 0x000000010300780c */ /* 0x002fda0003f02070 */
[----:B------:R-:W-:Y:S05]  /*4d6f0*/  @!P0 BRA `(.L_x_2949) ;  /* 0xffffffb000008947 */ /* 0x000fea000383ffff */
[----:B------:R-:W-:Y:S05]  /*4d700*/  BRA `(.L_x_2947) ;  /* 0x0000003000007947 */ /* 0x000fea0003800000 */
.L_x_2948:
[----:B-1----:R-:W5:Y:S02]  /*4d710*/  LD.E R3, [R36.64+0x6000] ;  /* 0x0060000824037980 */ /* 0x002f64000c101900 */
[----:B-----5:R-:W-:-:S05]  /*4d720*/  FADD R3, R32, R3 ;  /* 0x0000000320037221 */ /* 0x020fca0000000000 */
[----:B------:R1:W-:Y:S02]  /*4d730*/  ST.E [R36.64+0x6000], R3 ;  /* 0x0060000324007985 */ /* 0x0003e4000c101908 */
.L_x_2947:
[----:B------:R-:W-:Y:S05]  /*4d740*/  BSYNC B0 ;  /* 0x0000000000007941 */ /* 0x000fea0003800000 */
.L_x_2946:
[----:B------:R-:W5:Y:S01]  /*4d750*/  ATOM.E.ADD.F32.FTZ.RN.STRONG.GPU P0, RZ, [R36.64+0x6400], R33 ;  /* 0x0064002124ff798a */ /* 0x000f62000810e7c8 */
[----:B------:R-:W-:Y:S01]  /*4d760*/  BSSY B0, `(.L_x_2950) ;  /* 0x000000f000007945 */ /* 0x000fe20003800000 */
[----:B-----5:R-:W-:Y:S05]  /*4d770*/  @P0 BRA `(.L_x_2951) ;  /* 0x000000d000000947 */ /* 0x020fea0003800000 */
[----:B------:R-:W5:Y:S02]  /*4d780*/  QSPC.E.S P0, RZ, [R36+0x6400] ;  /* 0x0064000024ff73aa */ /* 0x000f640000000500 */
[----:B-----5:R-:W-:Y:S05]  /*4d790*/  @!P0 BRA `(.L_x_2952) ;  /* 0x0000008000008947 */ /* 0x020fea0003800000 */
[----:B------:R-:W-:-:S04]  /*4d7a0*/  IADD3 R0, R36, 0x6400, RZ ;  /* 0x0000640024007810 */ /* 0x000fc80007ffe0ff */
[----:B------:R-:W-:-:S05]  /*4d7b0*/  LOP3.LUT R0, R0, 0xffffff, RZ, 0xc0, !PT ;  /* 0x00ffffff00007812 */ /* 0x000fca00078ec0ff */
.L_x_2953:
[----:B------:R-:W5:Y:S02]  /*4d7c0*/  LDS R2, [R0] ;  /* 0x0000000000027984 */ /* 0x000f640000000800 */
[----:B-1---5:R-:W-:-:S06]  /*4d7d0*/  FADD R3, R33, R2 ;  /* 0x0000000221037221 */ /* 0x022fcc0000000000 */
[----:B------:R-:W1:Y:S02]  /*4d7e0*/  ATOMS.CAST.SPIN R3, [R0], R2, R3 ;  /* 0x000000020003738d */ /* 0x000e640001800003 */
[----:B-1----:R-:W-:-:S13]  /*4d7f0*/  ISETP.EQ.U32.AND P0, PT, R3, 0x1, PT ;  /* 0x000000010300780c */ /* 0x002fda0003f02070 */
[----:B------:R-:W-:Y:S05]  /*4d800*/  @!P0 BRA `(.L_x_2953) ;  /* 0xffffffb000008947 */ /* 0x000fea000383ffff */
[----:B------:R-:W-:Y:S05]  /*4d810*/  BRA `(.L_x_2951) ;  /* 0x0000003000007947 */ /* 0x000fea0003800000 */
.L_x_2952:
[----:B------:R-:W5:Y:S02]  /*4d820*/  LD.E R0, [R36.64+0x6400] ;  /* 0x0064000824007980 */ /* 0x000f64000c101900 */
[----:B-----5:R-:W-:-:S05]  /*4d830*/  FADD R33, R33, R0 ;  /* 0x0000000021217221 */ /* 0x020fca0000000000 */
[----:B------:R1:W-:Y:S02]  /*4d840*/  ST.E [R36.64+0x6400], R33 ;  /* 0x0064002124007985 */ /* 0x0003e4000c101908 */
.L_x_2951:
[----:B------:R-:W-:Y:S05]  /*4d850*/  BSYNC B0 ;  /* 0x0000000000007941 */ /* 0x000fea0003800000 */
.L_x_2950:
[----:B------:R-:W5:Y:S01]  /*4d860*/  ATOM.E.ADD.F32.FTZ.RN.STRONG.GPU P0, RZ, [R36.64+0x6800], R34 ;  /* 0x0068002224ff798a */ /* 0x000f62000810e7c8 */
[----:B------:R-:W-:Y:S01]  /*4d870*/  BSSY B0, `(.L_x_2954) ;  /* 0x000000f000007945 */ /* 0x000fe20003800000 */
[----:B-----5:R-:W-:Y:S05]  /*4d880*/  @P0 BRA `(.L_x_2955) ;  /* 0x000000d000000947 */ /* 0x020fea0003800000 */
[----:B------:R-:W5:Y:S02]  /*4d890*/  QSPC.E.S P0, RZ, [R36+0x6800] ;  /* 0x0068000024ff73aa */ /* 0x000f640000000500 */
[----:B-----5:R-:W-:Y:S05]  /*4d8a0*/  @!P0 BRA `(.L_x_2956) ;  /* 0x0000008000008947 */ /* 0x020fea0003800000 */
[----:B------:R-:W-:-:S04]  /*4d8b0*/  IADD3 R0, R36, 0x6800, RZ ;  /* 0x0000680024007810 */ /* 0x000fc80007ffe0ff */
[----:B------:R-:W-:-:S05]  /*4d8c0*/  LOP3.LUT R0, R0, 0xffffff, RZ, 0xc0, !PT ;  /* 0x00ffffff00007812 */ /* 0x000fca00078ec0ff */
.L_x_2957:
[----:B------:R-:W5:Y:S02]  /*4d8d0*/  LDS R2, [R0] ;  /* 0x0000000000027984 */ /* 0x000f640000000800 */
[----:B-1---5:R-:W-:-:S06]  /*4d8e0*/  FADD R3, R34, R2 ;  /* 0x0000000222037221 */ /* 0x022fcc0000000000 */
[----:B------:R-:W1:Y:S02]  /*4d8f0*/  ATOMS.CAST.SPIN R3, [R0], R2, R3 ;  /* 0x000000020003738d */ /* 0x000e640001800003 */
[----:B-1----:R-:W-:-:S13]  /*4d900*/  ISETP.EQ.U32.AND P0, PT, R3, 0x1, PT ;  /* 0x000000010300780c */ /* 0x002fda0003f02070 */
[----:B------:R-:W-:Y:S05]  /*4d910*/  @!P0 BRA `(.L_x_2957) ;  /* 0xffffffb000008947 */ /* 0x000fea000383ffff */
[----:B------:R-:W-:Y:S05]  /*4d920*/  BRA `(.L_x_2955) ;  /* 0x0000003000007947 */ /* 0x000fea0003800000 */
.L_x_2956:
[----:B-1----:R-:W5:Y:S02]  /*4d930*/  LD.E R3, [R36.64+0x6800] ;  /* 0x0068000824037980 */ /* 0x002f64000c101900 */
[----:B-----5:R-:W-:-:S05]  /*4d940*/  FADD R3, R34, R3 ;  /* 0x0000000322037221 */ /* 0x020fca0000000000 */
[----:B------:R1:W-:Y:S02]  /*4d950*/  ST.E [R36.64+0x6800], R3 ;  /* 0x0068000324007985 */ /* 0x0003e4000c101908 */
.L_x_2955:
[----:B------:R-:W-:Y:S05]  /*4d960*/  BSYNC B0 ;  /* 0x0000000000007941 */ /* 0x000fea0003800000 */
.L_x_2954:
[----:B------:R-:W5:Y:S01]  /*4d970*/  ATOM.E.ADD.F32.FTZ.RN.STRONG.GPU P0, RZ, [R36.64+0x6c00], R35 ;  /* 0x006c002324ff798a */ /* 0x000f62000810e7c8 */
[----:B------:R-:W-:Y:S01]  /*4d980*/  BSSY B0, `(.L_x_2958) ;  /* 0x000000f000007945 */ /* 0x000fe20003800000 */
[----:B-----5:R-:W-:Y:S05]  /*4d990*/  @P0 BRA `(.L_x_2959) ;  /* 0x000000d000000947 */ /* 0x020fea0003800000 */
[----:B------:R-:W5:Y:S02]  /*4d9a0*/  QSPC.E.S P0, RZ, [R36+0x6c00] ;  /* 0x006c000024ff73aa */ /* 0x000f640000000500 */
[----:B-----5:R-:W-:Y:S05]  /*4d9b0*/  @!P0 BRA `(.L_x_2960) ;  /* 0x0000008000008947 */ /* 0x020fea0003800000 */
[----:B------:R-:W-:-:S04]  /*4d9c0*/  IADD3 R0, R36, 0x6c00, RZ ;  /* 0x00006c0024007810 */ /* 0x000fc80007ffe0ff */
[----:B------:R-:W-:-:S05]  /*4d9d0*/  LOP3.LUT R0, R0, 0xffffff, RZ, 0xc0, !PT ;  /* 0x00ffffff00007812 */ /* 0x000fca00078ec0ff */
.L_x_2961:
[----:B------:R-:W5:Y:S02]  /*4d9e0*/  LDS R2, [R0] ;  /* 0x0000000000027984 */ /* 0x000f640000000800 */
[----:B-1---5:R-:W-:-:S06]  /*4d9f0*/  FADD R3, R35, R2 ;  /* 0x0000000223037221 */ /* 0x022fcc0000000000 */
[----:B------:R-:W1:Y:S02]  /*4da00*/  ATOMS.CAST.SPIN R3, [R0], R2, R3 ;  /* 0x000000020003738d */ /* 0x000e640001800003 */
[----:B-1----:R-:W-:-:S13]  /*4da10*/  ISETP.EQ.U32.AND P0, PT, R3, 0x1, PT ;  /* 0x000000010300780c */ /* 0x002fda0003f02070 */
[----:B------:R-:W-:Y:S05]  /*4da20*/  @!P0 BRA `(.L_x_2961) ;  /* 0xffffffb000008947 */ /* 0x000fea000383ffff */
[----:B------:R-:W-:Y:S05]  /*4da30*/  BRA `(.L_x_2959) ;  /* 0x0000003000007947 */ /* 0x000fea0003800000 */
.L_x_2960:
[----:B------:R-:W5:Y:S02]  /*4da40*/  LD.E R0, [R36.64+0x6c00] ;  /* 0x006c000824007980 */ /* 0x000f64000c101900 */
[----:B-----5:R-:W-:-:S05]  /*4da50*/  FADD R35, R35, R0 ;  /* 0x0000000023237221 */ /* 0x020fca0000000000 */
[----:B------:R1:W-:Y:S02]  /*4da60*/  ST.E [R36.64+0x6c00], R35 ;  /* 0x006c002324007985 */ /* 0x0003e4000c101908 */
.L_x_2959:
[----:B------:R-:W-:Y:S05]  /*4da70*/  BSYNC B0 ;  /* 0x0000000000007941 */ /* 0x000fea0003800000 */
.L_x_2958:
[----:B------:R-:W5:Y:S01]  /*4da80*/  ATOM.E.ADD.F32.FTZ.RN.STRONG.GPU P0, RZ, [R36.64+0x7000], R28 ;  /* 0x0070001c24ff798a */ /* 0x000f62000810e7c8 */
[----:B------:R-:W-:Y:S01]  /*4da90*/  BSSY B0, `(.L_x_2962) ;  /* 0x000000f000007945 */ /* 0x000fe20003800000 */
[----:B-----5:R-:W-:Y:S05]  /*4daa0*/  @P0 BRA `(.L_x_2963) ;  /* 0x000000d000000947 */ /* 0x020fea0003800000 */
[----:B------:R-:W5:Y:S02]  /*4dab0*/  QSPC.E.S P0, RZ, [R36+0x7000] ;  /* 0x0070000024ff73aa */ /* 0x000f640000000500 */
[----:B-----5:R-:W-:Y:S05]  /*4dac0*/  @!P0 BRA `(.L_x_2964) ;  /* 0x0000008000008947 */ /* 0x020fea0003800000 */
[----:B------:R-:W-:-:S04]  /*4dad0*/  IADD3 R0, R36, 0x7000, RZ ;  /* 0x0000700024007810 */ /* 0x000fc80007ffe0ff */
[----:B------:R-:W-:-:S05]  /*4dae0*/  LOP3.LUT R0, R0, 0xffffff, RZ, 0xc0, !PT ;  /* 0x00ffffff00007812 */ /* 0x000fca00078ec0ff */
.L_x_2965:
[----:B------:R-:W5:Y:S02]  /*4daf0*/  LDS R2, [R0] ;  /* 0x0000000000027984 */ /* 0x000f640000000800 */
[----:B-1---5:R-:W-:-:S06]  /*4db00*/  FADD R3, R28, R2 ;  /* 0x000000021c037221 */ /* 0x022fcc0000000000 */
[----:B------:R-:W1:Y:S02]  /*4db10*/  ATOMS.CAST.SPIN R3, [R0], R2, R3 ;  /* 0x000000020003738d */ /* 0x000e640001800003 */
[----:B-1----:R-:W-:-:S13]  /*4db20*/  ISETP.EQ.U32.AND P0, PT, R3, 0x1, PT ;  /* 0x000000010300780c */ /* 0x002fda0003f02070 */
[----:B------:R-:W-:Y:S05]  /*4db30*/  @!P0 BRA `(.L_x_2965) ;  /* 0xffffffb000008947 */ /* 0x000fea000383ffff */
[----:B------:R-:W-:Y:S05]  /*4db40*/  BRA `(.L_x_2963) ;  /* 0x0000003000007947 */ /* 0x000fea0003800000 */
.L_x_2964:
[----:B-1----:R-:W5:Y:S02]  /*4db50*/  LD.E R3, [R36.64+0x7000] ;  /* 0x0070000824037980 */ /* 0x002f64000c101900 */
[----:B-----5:R-:W-:-:S05]  /*4db60*/  FADD R3, R28, R3 ;  /* 0x000000031c037221 */ /* 0x020fca0000000000 */
[----:B------:R1:W-:Y:S02]  /*4db70*/  ST.E [R36.64+0x7000], R3 ;  /* 0x0070000324007985 */ /* 0x0003e4000c101908 */
.L_x_2963:
[----:B------:R-:W-:Y:S05]  /*4db80*/  BSYNC B0 ;  /* 0x0000000000007941 */ /* 0x000fea0003800000 */
.L_x_2962:
[----:B------:R-:W5:Y:S01]  /*4db90*/  ATOM.E.ADD.F32.FTZ.RN.STRONG.GPU P0, RZ, [R36.64+0x7400], R29 ;  /* 0x0074001d24ff798a */ /* 0x000f62000810e7c8 */
[----:B------:R-:W-:Y:S01]  /*4dba0*/  BSSY B0, `(.L_x_2966) ;  /* 0x000000f000007945 */ /* 0x000fe20003800000 */
[----:B-----5:R-:W-:Y:S05]  /*4dbb0*/  @P0 BRA `(.L_x_2967) ;  /* 0x000000d000000947 */ /* 0x020fea0003800000 */
[----:B------:R-:W5:Y:S02]  /*4dbc0*/  QSPC.E.S P0, RZ, [R36+0x7400] ;  /* 0x0074000024ff73aa */ /* 0x000f640000000500 */
[----:B-----5:R-:W-:Y:S05]  /*4dbd0*/  @!P0 BRA `(.L_x_2968) ;  /* 0x0000008000008947 */ /* 0x020fea0003800000 */
[----:B------:R-:W-:-:S04]  /*4dbe0*/  IADD3 R0, R36, 0x7400, RZ ;  /* 0x0000740024007810 */ /* 0x000fc80007ffe0ff */
[----:B------:R-:W-:-:S05]  /*4dbf0*/  LOP3.LUT R0, R0, 0xffffff, RZ, 0xc0, !PT ;  /* 0x00ffffff00007812 */ /* 0x000fca00078ec0ff */
.L_x_2969:
[----:B------:R-:W5:Y:S02]  /*4dc00*/  LDS R2, [R0] ;  /* 0x0000000000027984 */ /* 0x000f640000000800 */
[----:B-1---5:R-:W-:-:S06]  /*4dc10*/  FADD R3, R29, R2 ;  /* 0x000000021d037221 */ /* 0x022fcc0000000000 */
[----:B------:R-:W1:Y:S02]  /*4dc20*/  ATOMS.CAST.SPIN R3, [R0], R2, R3 ;  /* 0x000000020003738d */ /* 0x000e640001800003 */
[----:B-1----:R-:W-:-:S13]  /*4dc30*/  ISETP.EQ.U32.AND P0, PT, R3, 0x1, PT ;  /* 0x000000010300780c */ /* 0x002fda0003f02070 */
[----:B------:R-:W-:Y:S05]  /*4dc40*/  @!P0 BRA `(.L_x_2969) ;  /* 0xffffffb000008947 */ /* 0x000fea000383ffff */
[----:B------:R-:W-:Y:S05]  /*4dc50*/  BRA `(.L_x_2967) ;  /* 0x0000003000007947 */ /* 0x000fea0003800000 */
.L_x_2968:
[----:B------:R-:W5:Y:S02]  /*4dc60*/  LD.E R0, [R36.64+0x7400] ;  /* 0x0074000824007980 */ /* 0x000f64000c101900 */
[----:B-----5:R-:W-:-:S05]  /*4dc70*/  FADD R29, R29, R0 ;  /* 0x000000001d1d7221 */ /* 0x020fca0000000000 */
[----:B------:R1:W-:Y:S02]  /*4dc80*/  ST.E [R36.64+0x7400], R29 ;  /* 0x0074001d24007985 */ /* 0x0003e4000c101908 */
.L_x_2967:
[----:B------:R-:W-:Y:S05]  /*4dc90*/  BSYNC B0 ;  /* 0x0000000000007941 */ /* 0x000fea0003800000 */
.L_x_2966:
[----:B------:R-:W5:Y:S01]  /*4dca0*/  ATOM.E.ADD.F32.FTZ.RN.STRONG.GPU P0, RZ, [R36.64+0x7800], R30 ;  /* 0x0078001e24ff798a */ /* 0x000f62000810e7c8 */
[----:B------:R-:W-:Y:S01]  /*4dcb0*/  BSSY B0, `(.L_x_2970) ;  /* 0x000000f000007945 */ /* 0x000fe20003800000 */
[----:B-----5:R-:W-:Y:S05]  /*4dcc0*/  @P0 BRA `(.L_x_2971) ;  /* 0x000000d000000947 */ /* 0x020fea0003800000 */
[----:B------:R-:W5:Y:S02]  /*4dcd0*/  QSPC.E.S P0, RZ, [R36+0x7800] ;  /* 0x0078000024ff73aa */ /* 0x000f640000000500 */
[----:B-----5:R-:W-:Y:S05]  /*4dce0*/  @!P0 BRA `(.L_x_2972) ;  /* 0x0000008000008947 */ /* 0x020fea0003800000 */
[----:B------:R-:W-:-:S04]  /*4dcf0*/  IADD3 R0, R36, 0x7800, RZ ;  /* 0x0000780024007810 */ /* 0x000fc80007ffe0ff */
[----:B------:R-:W-:-:S05]  /*4dd00*/  LOP3.LUT R0, R0, 0xffffff, RZ, 0xc0, !PT ;  /* 0x00ffffff00007812 */ /* 0x000fca00078ec0ff */
.L_x_2973:
[----:B------:R-:W5:Y:S02]  /*4dd10*/  LDS R2, [R0] ;  /* 0x0000000000027984 */ /* 0x000f640000000800 */
[----:B-1---5:R-:W-:-:S06]  /*4dd20*/  FADD R3, R30, R2 ;  /* 0x000000021e037221 */ /* 0x022fcc0000000000 */
[----:B------:R-:W1:Y:S02]  /*4dd30*/  ATOMS.CAST.SPIN R3, [R0], R2, R3 ;  /* 0x000000020003738d */ /* 0x000e640001800003 */
[----:B-1----:R-:W-:-:S13]  /*4dd40*/  ISETP.EQ.U32.AND P0, PT, R3, 0x1, PT ;  /* 0x000000010300780c */ /* 0x002fda0003f02070 */
[----:B------:R-:W-:Y:S05]  /*4dd50*/  @!P0 BRA `(.L_x_2973) ;  /* 0xffffffb000008947 */ /* 0x000fea000383ffff */
[----:B------:R-:W-:Y:S05]  /*4dd60*/  BRA `(.L_x_2971) ;  /* 0x0000003000007947 */ /* 0x000fea0003800000 */
.L_x_2972:
[----:B-1----:R-:W5:Y:S02]  /*4dd70*/  LD.E R3, [R36.64+0x7800] ;  /* 0x0078000824037980 */ /* 0x002f64000c101900 */
[----:B-----5:R-:W-:-:S05]  /*4dd80*/  FADD R3, R30, R3 ;  /* 0x000000031e037221 */ /* 0x020fca0000000000 */
[----:B------:R1:W-:Y:S02]  /*4dd90*/  ST.E [R36.64+0x7800], R3 ;  /* 0x0078000324007985 */ /* 0x0003e4000c101908 */
.L_x_2971:
[----:B------:R-:W-:Y:S05]  /*4dda0*/  BSYNC B0 ;  /* 0x0000000000007941 */ /* 0x000fea0003800000 */
.L_x_2970:
[----:B------:R-:W5:Y:S01]  /*4ddb0*/  ATOM.E.ADD.F32.FTZ.RN.STRONG.GPU P0, RZ, [R36.64+0x7c00], R31 ;  /* 0x007c001f24ff798a */ /* 0x000f62000810e7c8 */
[----:B------:R-:W-:-:S04]  /*4ddc0*/  MOV R83, 0x0 ;  /* 0x0000000000537802 */ /* 0x000fc80000000f00 */
[----:B-----5:R-:W-:Y:S05]  /*4ddd0*/  @P0 RET.REL.NODEC R82 `(_ZN7cutlass13device_kernelIN5flash19enable_sm80_to_sm89INS1_16FlashAttnBwdSm80INS1_25CollectiveMainloopBwdSm80ILi2ELi2EN4cute5tupleIJNS5_1CILi128EEES8_NS7_ILi64EEEEEENS_6half_tEfNS_4arch4Sm80ELb0ELb1ELb1ELb0ELb0ELb0ELb0ELb0ELi2ELi4ELi4ELi4ELb0EEENS1_24CollectiveEpilogueBwdGQAISA_fSD_Li256ELb0ELb0EEENS1_19SingleTileSchedulerILb0ELb0ELb0ELi128EEEEEEEEEvNT_6ParamsE) ;  /* 0xfffb222052000950 */ /* 0x020fea0003c3ffff */
[----:B------:R-:W5:Y:S02]  /*4dde0*/  QSPC.E.S P0, RZ, [R36+0x7c00] ;  /* 0x007c000024ff73aa */ /* 0x000f640000000500 */
[----:B-----5:R-:W-:Y:S05]  /*4ddf0*/  @!P0 BRA `(.L_x_2974) ;  /* 0x0000009000008947 */ /* 0x020fea0003800000 */
[----:B------:R-:W-:-:S04]  /*4de00*/  IADD3 R0, R36, 0x7c00, RZ ;  /* 0x00007c0024007810 */ /* 0x000fc80007ffe0ff */
[----:B------:R-:W-:-:S05]  /*4de10*/  LOP3.LUT R0, R0, 0xffffff, RZ, 0xc0, !PT ;  /* 0x00ffffff00007812 */ /* 0x000fca00078ec0ff */
.L_x_2975:
[----:B------:R-:W5:Y:S02]  /*4de20*/  LDS R2, [R0] ;  /* 0x0000000000027984 */ /* 0x000f640000000800 */
[----:B-1---5:R-:W-:-:S06]  /*4de30*/  FADD R3, R31, R2 ;  /* 0x000000021f037221 */ /* 0x022fcc0000000000 */
[----:B------:R-:W1:Y:S02]  /*4de40*/  ATOMS.CAST.SPIN R3, [R0], R2, R3 ;  /* 0x000000020003738d */ /* 0x000e640001800003 */
[----:B-1----:R-:W-:-:S13]  /*4de50*/  ISETP.EQ.U32.AND P0, PT, R3, 0x1, PT ;  /* 0x000000010300780c */ /* 0x002fda0003f02070 */
[----:B------:R-:W-:Y:S05]  /*4de60*/  @!P0 BRA `(.L_x_2975) ;  /* 0xffffffb000008947 */ /* 0x000fea000383ffff */
[----:B------:R-:W-:-:S04]  /*4de70*/  MOV R83, 0x0 ;  /* 0x0000000000537802 */ /* 0x000fc80000000f00 */
[----:B------:R-:W-:Y:S05]  /*4de80*/  RET.REL.NODEC R82 `(_ZN7cutlass13device_kernelIN5flash19enable_sm80_to_sm89INS1_16FlashAttnBwdSm80INS1_25CollectiveMainloopBwdSm80ILi2ELi2EN4cute5tupleIJNS5_1CILi128EEES8_NS7_ILi64EEEEEENS_6half_tEfNS_4arch4Sm80ELb0ELb1ELb1ELb0ELb0ELb0ELb0ELb0ELi2ELi4ELi4ELi4ELb0EEENS1_24CollectiveEpilogueBwdGQAISA_fSD_Li256ELb0ELb0EEENS1_19SingleTileSchedulerILb0ELb0ELb0ELi128EEEEEEEEEvNT_6ParamsE) ;  /* 0xfffb217052007950 */ /* 0x000fea0003c3ffff */
.L_x_2974:
[----:B------:R-:W5:Y:S01]  /*4de90*/  LD.E R0, [R36.64+0x7c00] ;  /* 0x007c000824007980 */ /* 0x000f62000c101900 */
[----:B------:R-:W-:Y:S01]  /*4dea0*/  MOV R83, 0x0 ;  /* 0x0000000000537802 */ /* 0x000fe20000000f00 */
[----:B-----5:R-:W-:-:S05]  /*4deb0*/  FADD R31, R31, R0 ;  /* 0x000000001f1f7221 */ /* 0x020fca0000000000 */
[----:B------:R1:W-:Y:S01]  /*4dec0*/  ST.E [R36.64+0x7c00], R31 ;  /* 0x007c001f24007985 */ /* 0x0003e2000c101908 */
[----:B------:R-:W-:Y:S05]  /*4ded0*/  RET.REL.NODEC R82 `(_ZN7cutlass13device_kernelIN5flash19enable_sm80_to_sm89INS1_16FlashAttnBwdSm80INS1_25CollectiveMainloopBwdSm80ILi2ELi2EN4cute5tupleIJNS5_1CILi128EEES8_NS7_ILi64EEEEEENS_6half_tEfNS_4arch4Sm80ELb0ELb1ELb1ELb0ELb0ELb0ELb0ELb0ELi2ELi4ELi4ELi4ELb0EEENS1_24CollectiveEpilogueBwdGQAISA_fSD_Li256ELb0ELb0EEENS1_19SingleTileSchedulerILb0ELb0ELb0ELi128EEEEEEEEEvNT_6ParamsE) ;  /* 0xfffb212052007950 */ /* 0x000fea0003c3ffff */
        .type           $_ZN7cutlass13device_kernelIN5flash19enable_sm80_to_sm89INS1_16FlashAttnBwdSm80INS1_25CollectiveMainloopBwdSm80ILi2ELi2EN4cute5tupleIJNS5_1CILi128EEES8_NS7_ILi64EEEEEENS_6half_tEfNS_4arch4Sm80ELb0ELb1ELb1ELb0ELb0ELb0ELb0ELb0ELi2ELi4ELi4ELi4ELb0EEENS1_24CollectiveEpilogueBwdGQAISA_fSD_Li256ELb0ELb0EEENS1_19SingleTileSchedulerILb0ELb0ELb0ELi128EEEEEEEEEvNT_6ParamsE$_ZZZN5flash25CollectiveMainloopBwdSm80ILi2ELi2EN4cute5tupleIJNS1_1CILi128EEES4_NS3_ILi64EEEEEEN7cutlass6half_tEfNS7_4arch4Sm80ELb0ELb1ELb1ELb0ELb0ELb0ELb0ELb0ELi2ELi4ELi4ELi4ELb0EE3mmaINS_16FlashAttnBwdSm80ISB_NS_24CollectiveEpilogueBwdGQAIS6_fSA_Li256ELb0ELb0EEENS_19SingleTileSchedulerILb0ELb0ELb0ELi128EEEE13SharedStorageENS1_6TensorINS1_11ArrayEngineIfLm32EEENS1_6LayoutINS2_IJNS2_IJNS3_ILi2EEESO_EEESO_NS3_ILi4EEEEEENS2_IJNS2_IJNS3_ILi1EEESO_EEESQ_NS3_ILi8EEEEEEEEEEEEbRKNSB_6ParamsERT0_S12_iNS2_IJiiiEEERT_ENKUliT_E_clIZSC_ISJ_SX_EbS10_S12_S12_iS13_S15_EUlRS16_iE_EEDaiS16_ENKUlvE0_clEv,@function
        .size           $_ZN7cutlass13device_kernelIN5flash19enable_sm80_to_sm89INS1_16FlashAttnBwdSm80INS1_25CollectiveMainloopBwdSm80ILi2ELi2EN4cute5tupleIJNS5_1CILi128EEES8_NS7_ILi64EEEEEENS_6half_tEfNS_4arch4Sm80ELb0ELb1ELb1ELb0ELb0ELb0ELb0ELb0ELi2ELi4ELi4ELi4ELb0EEENS1_24CollectiveEpilogueBwdGQAISA_fSD_Li256ELb0ELb0EEENS1_19SingleTileSchedulerILb0ELb0ELb0ELi128EEEEEEEEEvNT_6ParamsE$_ZZZN5flash25CollectiveMainloopBwdSm80ILi2ELi2EN4cute5tupleIJNS1_1CILi128EEES4_NS3_ILi64EEEEEEN7cutlass6half_tEfNS7_4arch4Sm80ELb0ELb1ELb1ELb0ELb0ELb0ELb0ELb0ELi2ELi4ELi4ELi4ELb0EE3mmaINS_16FlashAttnBwdSm80ISB_NS_24CollectiveEpilogueBwdGQAIS6_fSA_Li256ELb0ELb0EEENS_19SingleTileSchedulerILb0ELb0ELb0ELi128EEEE13SharedStorageENS1_6TensorINS1_11ArrayEngineIfLm32EEENS1_6LayoutINS2_IJNS2_IJNS3_ILi2EEESO_EEESO_NS3_ILi4EEEEEENS2_IJNS2_IJNS3_ILi1EEESO_EEESQ_NS3_ILi8EEEEEEEEEEEEbRKNSB_6ParamsERT0_S12_iNS2_IJiiiEEERT_ENKUliT_E_clIZSC_ISJ_SX_EbS10_S12_S12_iS13_S15_EUlRS16_iE_EEDaiS16_ENKUlvE0_clEv,($_ZN7cutlass13device_kernelIN5flash19enable_sm80_to_sm89INS1_16FlashAttnBwdSm80INS1_25CollectiveMainloopBwdSm80ILi2ELi2EN4cute5tupleIJNS5_1CILi128EEES8_NS7_ILi64EEEEEENS_6half_tEfNS_4arch4Sm80ELb0ELb1ELb1ELb0ELb0ELb0ELb0ELb0ELi2ELi4ELi4ELi4ELb0EEENS1_24CollectiveEpilogueBwdGQAISA_fSD_Li256ELb0ELb0EEENS1_19SingleTileSchedulerILb0ELb0ELb0ELi128EEEEEEEEEvNT_6ParamsE$_ZZZN5flash25CollectiveMainloopBwdSm80ILi2ELi2EN4cute5tupleIJNS1_1CILi128EEES4_NS3_ILi64EEEEEEN7cutlass6half_tEfNS7_4arch4Sm80ELb0ELb1ELb1ELb0ELb0ELb0ELb0ELb0ELi2ELi4ELi4ELi4ELb0EE3mmaINS_16FlashAttnBwdSm80ISB_NS_24CollectiveEpilogueBwdGQAIS6_fSA_Li256ELb0ELb0EEENS_19SingleTileSchedulerILb0ELb0ELb0ELi128EEEE13SharedStorageENS1_6TensorINS1_11ArrayEngineIfLm32EEENS1_6LayoutINS2_IJNS2_IJNS3_ILi2EEESO_EEESO_NS3_ILi4EEEEEENS2_IJNS2_IJNS3_ILi1EEESO_EEESQ_NS3_ILi8EEEEEEEEEEEEbRKNSB_6ParamsERT0_S12_iNS2_IJiiiEEERT_ENKUliT_E_clIZSC_ISJ_SX_EbS10_S12_S12_iS13_S15_EUlRS16_iE_EEDaiS16_ENKUlvE1_clEv - $_ZN7cutlass13device_kernelIN5flash19enable_sm80_to_sm89INS1_16FlashAttnBwdSm80INS1_25CollectiveMainloopBwdSm80ILi2ELi2EN4cute5tupleIJNS5_1CILi128EEES8_NS7_ILi64EEEEEENS_6half_tEfNS_4arch4Sm80ELb0ELb1ELb1ELb0ELb0ELb0ELb0ELb0ELi2ELi4ELi4ELi4ELb0EEENS1_24CollectiveEpilogueBwdGQAISA_fSD_Li256ELb0ELb0EEENS1_19SingleTileSchedulerILb0ELb0ELb0ELi128EEEEEEEEEvNT_6ParamsE$_ZZZN5flash25CollectiveMainloopBwdSm80ILi2ELi2EN4cute5tupleIJNS1_1CILi128EEES4_NS3_ILi64EEEEEEN7cutlass6half_tEfNS7_4arch4Sm80ELb0ELb1ELb1ELb0ELb0ELb0ELb0ELb0ELi2ELi4ELi4ELi4ELb0EE3mmaINS_16FlashAttnBwdSm80ISB_NS_24CollectiveEpilogueBwdGQAIS6_fSA_Li256ELb0ELb0EEENS_19SingleTileSchedulerILb0ELb0ELb0ELi128EEEE13SharedStorageENS1_6TensorINS1_11ArrayEngineIfLm32EEENS1_6LayoutINS2_IJNS2_IJNS3_ILi2EEESO_EEESO_NS3_ILi4EEEEEENS2_IJNS2_IJNS3_ILi1EEESO_EEESQ_NS3_ILi8EEEEEEEEEEEEbRKNSB_6ParamsERT0_S12_iNS2_IJiiiEEERT_ENKUliT_E_clIZSC_ISJ_SX_EbS10_S12_S12_iS13_S15_EUlRS16_iE_EEDaiS16_ENKUlvE0_clEv)
$_ZN7cutlass13device_kernelIN5flash19enable_sm80_to_sm89INS1_16FlashAttnBwdSm80INS1_25CollectiveMainloopBwdSm80ILi2ELi2EN4cute5tupleIJNS5_1CILi128EEES8_NS7_ILi64EEEEEENS_6half_tEfNS_4arch4Sm80ELb0ELb1ELb1ELb0ELb0ELb0ELb0ELb0ELi2ELi4ELi4ELi4ELb0EEENS1_24CollectiveEpilogueBwdGQAISA_fSD_Li256ELb0ELb0EEENS1_19SingleTileSchedulerILb0ELb0ELb0ELi128EEEEEEEEEvNT_6ParamsE$_ZZZN5flash25CollectiveMainloopBwdSm80ILi2ELi2EN4cute5tupleIJNS1_1CILi128EEES4_NS3_ILi64EEEEEEN7cutlass6half_tEfNS7_4arch4Sm80ELb0ELb1ELb1ELb0ELb0ELb0ELb0ELb0ELi2ELi4ELi4ELi4ELb0EE3mmaINS_16FlashAttnBwdSm80ISB_NS_24CollectiveEpilogueBwdGQAIS6_fSA_Li256ELb0ELb0EEENS_19SingleTileSchedulerILb0ELb0ELb0ELi128EEEE13SharedStorageENS1_6TensorINS1_11ArrayEngineIfLm32EEENS1_6LayoutINS2_IJNS2_IJNS3_ILi2EEESO_EEESO_NS3_ILi4EEEEEENS2_IJNS2_IJNS3_ILi1EEESO_EEESQ_NS3_ILi8EEEEEEEEEEEEbRKNSB_6ParamsERT0_S12_iNS2_IJiiiEEERT_ENKUliT_E_clIZSC_ISJ_SX_EbS10_S12_S12_iS13_S15_EUlRS16_iE_EEDaiS16_ENKUlvE0_clEv:
[----:B------:R-:W-:-:S05]  /*4dee0*/  IADD3 R4, R16, -c[0x0][0x20], RZ ;  /* 0x8000080010047a10 */ /* 0x000fca0007ffe0ff */
[----:B------:R-:W-:-:S06]  /*4def0*/  IMAD R4, R7, 0x4, R4 ;  /* 0x0000000407047824 */ /* 0x000fcc00078e0204 */
[----:B------:R-:W5:Y:S01]  /*4df00*/  LDL R4, [R4] ;  /* 0x0000000004047983 */ /* 0x000f620000100800 */
[----:B------:R-:W-:-:S04]  /*4df10*/  MOV R3, 0x0 ;  /* 0x0000000000037802 */ /* 0x000fc80000000f00 */
[----:B------:R-:W-:Y:S05]  /*4df20*/  RET.REL.NODEC R2 `(_ZN7cutlass13device_kernelIN5flash19enable_sm80_to_sm89INS1_16FlashAttnBwdSm80INS1_25CollectiveMainloopBwdSm80ILi2ELi2EN4cute5tupleIJNS5_1CILi128EEES8_NS7_ILi64EEEEEENS_6half_tEfNS_4arch4Sm80ELb0ELb1ELb1ELb0ELb0ELb0ELb0ELb0ELi2ELi4ELi4ELi4ELb0EEENS1_24CollectiveEpilogueBwdGQAISA_fSD_Li256ELb0ELb0EEENS1_19SingleTileSchedulerILb0ELb0ELb0ELi128EEEEEEEEEvNT_6ParamsE) ;  /* 0xfffb20d002007950 */ /* 0x000fea0003c3ffff */
        .type           $_ZN7cutlass13device_kernelIN5flash19enable_sm80_to_sm89INS1_16FlashAttnBwdSm80INS1_25CollectiveMainloopBwdSm80ILi2ELi2EN4cute5tupleIJNS5_1CILi128EEES8_NS7_ILi64EEEEEENS_6half_tEfNS_4arch4Sm80ELb0ELb1ELb1ELb0ELb0ELb0ELb0ELb0ELi2ELi4ELi4ELi4ELb0EEENS1_24CollectiveEpilogueBwdGQAISA_fSD_Li256ELb0ELb0EEENS1_19SingleTileSchedulerILb0ELb0ELb0ELi128EEEEEEEEEvNT_6ParamsE$_ZZZN5flash25CollectiveMainloopBwdSm80ILi2ELi2EN4cute5tupleIJNS1_1CILi128EEES4_NS3_ILi64EEEEEEN7cutlass6half_tEfNS7_4arch4Sm80ELb0ELb1ELb1ELb0ELb0ELb0ELb0ELb0ELi2ELi4ELi4ELi4ELb0EE3mmaINS_16FlashAttnBwdSm80ISB_NS_24CollectiveEpilogueBwdGQAIS6_fSA_Li256ELb0ELb0EEENS_19SingleTileSchedulerILb0ELb0ELb0ELi128EEEE13SharedStorageENS1_6TensorINS1_11ArrayEngineIfLm32EEENS1_6LayoutINS2_IJNS2_IJNS3_ILi2EEESO_EEESO_NS3_ILi4EEEEEENS2_IJNS2_IJNS3_ILi1EEESO_EEESQ_NS3_ILi8EEEEEEEEEEEEbRKNSB_6ParamsERT0_S12_iNS2_IJiiiEEERT_ENKUliT_E_clIZSC_ISJ_SX_EbS10_S12_S12_iS13_S15_EUlRS16_iE_EEDaiS16_ENKUlvE1_clEv,@function
        .size           $_ZN7cutlass13device_kernelIN5flash19enable_sm80_to_sm89INS1_16FlashAttnBwdSm80INS1_25CollectiveMainloopBwdSm80ILi2ELi2EN4cute5tupleIJNS5_1CILi128EEES8_NS7_ILi64EEEEEENS_6half_tEfNS_4arch4Sm80ELb0ELb1ELb1ELb0ELb0ELb0ELb0ELb0ELi2ELi4ELi4ELi4ELb0EEENS1_24CollectiveEpilogueBwdGQAISA_fSD_Li256ELb0ELb0EEENS1_19SingleTileSchedulerILb0ELb0ELb0ELi128EEEEEEEEEvNT_6ParamsE$_ZZZN5flash25CollectiveMainloopBwdSm80ILi2ELi2EN4cute5tupleIJNS1_1CILi128EEES4_NS3_ILi64EEEEEEN7cutlass6half_tEfNS7_4arch4Sm80ELb0ELb1ELb1ELb0ELb0ELb0ELb0ELb0ELi2ELi4ELi4ELi4ELb0EE3mmaINS_16FlashAttnBwdSm80ISB_NS_24CollectiveEpilogueBwdGQAIS6_fSA_Li256ELb0ELb0EEENS_19SingleTileSchedulerILb0ELb0ELb0ELi128EEEE13SharedStorageENS1_6TensorINS1_11ArrayEngineIfLm32EEENS1_6LayoutINS2_IJNS2_IJNS3_ILi2EEESO_EEESO_NS3_ILi4EEEEEENS2_IJNS2_IJNS3_ILi1EEESO_EEESQ_NS3_ILi8EEEEEEEEEEEEbRKNSB_6ParamsERT0_S12_iNS2_IJiiiEEERT_ENKUliT_E_clIZSC_ISJ_SX_EbS10_S12_S12_iS13_S15_EUlRS16_iE_EEDaiS16_ENKUlvE1_clEv,($_ZN7cutlass13device_kernelIN5flash19enable_sm80_to_sm89INS1_16FlashAttnBwdSm80INS1_25CollectiveMainloopBwdSm80ILi2ELi2EN4cute5tupleIJNS5_1CILi128EEES8_NS7_ILi64EEEEEENS_6half_tEfNS_4arch4Sm80ELb0ELb1ELb1ELb0ELb0ELb0ELb0ELb0ELi2ELi4ELi4ELi4ELb0EEENS1_24CollectiveEpilogueBwdGQAISA_fSD_Li256ELb0ELb0EEENS1_19SingleTileSchedulerILb0ELb0ELb0ELi128EEEEEEEEEvNT_6ParamsE$exp2f - $_ZN7cutlass13device_kernelIN5flash19enable_sm80_to_sm89INS1_16FlashAttnBwdSm80INS1_25CollectiveMainloopBwdSm80ILi2ELi2EN4cute5tupleIJNS5_1CILi128EEES8_NS7_ILi64EEEEEENS_6half_tEfNS_4arch4Sm80ELb0ELb1ELb1ELb0ELb0ELb0ELb0ELb0ELi2ELi4ELi4ELi4ELb0EEENS1_24CollectiveEpilogueBwdGQAISA_fSD_Li256ELb0ELb0EEENS1_19SingleTileSchedulerILb0ELb0ELb0ELi128EEEEEEEEEvNT_6ParamsE$_ZZZN5flash25CollectiveMainloopBwdSm80ILi2ELi2EN4cute5tupleIJNS1_1CILi128EEES4_NS3_ILi64EEEEEEN7cutlass6half_tEfNS7_4arch4Sm80ELb0ELb1ELb1ELb0ELb0ELb0ELb0ELb0ELi2ELi4ELi4ELi4ELb0EE3mmaINS_16FlashAttnBwdSm80ISB_NS_24CollectiveEpilogueBwdGQAIS6_fSA_Li256ELb0ELb0EEENS_19SingleTileSchedulerILb0ELb0ELb0ELi128EEEE13SharedStorageENS1_6TensorINS1_11ArrayEngineIfLm32EEENS1_6LayoutINS2_IJNS2_IJNS3_ILi2EEESO_EEESO_NS3_ILi4EEEEEENS2_IJNS2_IJNS3_ILi1EEESO_EEESQ_NS3_ILi8EEEEEEEEEEEEbRKNSB_6ParamsERT0_S12_iNS2_IJiiiEEERT_ENKUliT_E_clIZSC_ISJ_SX_EbS10_S12_S12_iS13_S15_EUlRS16_iE_EEDaiS16_ENKUlvE1_clEv)
$_ZN7cutlass13device_kernelIN5flash19enable_sm80_to_sm89INS1_16FlashAttnBwdSm80INS1_25CollectiveMainloopBwdSm80ILi2ELi2EN4cute5tupleIJNS5_1CILi128EEES8_NS7_ILi64EEEEEENS_6half_tEfNS_4arch4Sm80ELb0ELb1ELb1ELb0ELb0ELb0ELb0ELb0ELi2ELi4ELi4ELi4ELb0EEENS1_24CollectiveEpilogueBwdGQAISA_fSD_Li256ELb0ELb0EEENS1_19SingleTileSchedulerILb0ELb0ELb0ELi128EEEEEEEEEvNT_6ParamsE$_ZZZN5flash25CollectiveMainloopBwdSm80ILi2ELi2EN4cute5tupleIJNS1_1CILi128EEES4_NS3_ILi64EEEEEEN7cutlass6half_tEfNS7_4arch4Sm80ELb0ELb1ELb1ELb0ELb0ELb0ELb0ELb0ELi2ELi4ELi4ELi4ELb0EE3mmaINS_16FlashAttnBwdSm80ISB_NS_24CollectiveEpilogueBwdGQAIS6_fSA_Li256ELb0ELb0EEENS_19SingleTileSchedulerILb0ELb0ELb0ELi128EEEE13SharedStorageENS1_6TensorINS1_11ArrayEngineIfLm32EEENS1_6LayoutINS2_IJNS2_IJNS3_ILi2EEESO_EEESO_NS3_ILi4EEEEEENS2_IJNS2_IJNS3_ILi1EEESO_EEESQ_NS3_ILi8EEEEEEEEEEEEbRKNSB_6ParamsERT0_S12_iNS2_IJiiiEEERT_ENKUliT_E_clIZSC_ISJ_SX_EbS10_S12_S12_iS13_S15_EUlRS16_iE_EEDaiS16_ENKUlvE1_clEv:
[----:B------:R-:W-:-:S05]  /*4df30*/  IADD3 R4, R6, -c[0x0][0x20], RZ ;  /* 0x8000080006047a10 */ /* 0x000fca0007ffe0ff */
[----:B------:R-:W-:-:S06]  /*4df40*/  IMAD R4, R7, 0x4, R4 ;  /* 0x0000000407047824 */ /* 0x000fcc00078e0204 */
[----:B------:R-:W5:Y:S01]  /*4df50*/  LDL R4, [R4] ;  /* 0x0000000004047983 */ /* 0x000f620000100800 */
[----:B------:R-:W-:-:S04]  /*4df60*/  MOV R3, 0x0 ;  /* 0x0000000000037802 */ /* 0x000fc80000000f00 */
[----:B------:R-:W-:Y:S05]  /*4df70*/  RET.REL.NODEC R2 `(_ZN7cutlass13device_kernelIN5flash19enable_sm80_to_sm89INS1_16FlashAttnBwdSm80INS1_25CollectiveMainloopBwdSm80ILi2ELi2EN4cute5tupleIJNS5_1CILi128EEES8_NS7_ILi64EEEEEENS_6half_tEfNS_4arch4Sm80ELb0ELb1ELb1ELb0ELb0ELb0ELb0ELb0ELi2ELi4ELi4ELi4ELb0EEENS1_24CollectiveEpilogueBwdGQAISA_fSD_Li256ELb0ELb0EEENS1_19SingleTileSchedulerILb0ELb0ELb0ELi128EEEEEEEEEvNT_6ParamsE) ;  /* 0xfffb208002007950 */ /* 0x000fea0003c3ffff */
        .type           $_ZN7cutlass13device_kernelIN5flash19enable_sm80_to_sm89INS1_16FlashAttnBwdSm80INS1_25CollectiveMainloopBwdSm80ILi2ELi2EN4cute5tupleIJNS5_1CILi128EEES8_NS7_ILi64EEEEEENS_6half_tEfNS_4arch4Sm80ELb0ELb1ELb1ELb0ELb0ELb0ELb0ELb0ELi2ELi4ELi4ELi4ELb0EEENS1_24CollectiveEpilogueBwdGQAISA_fSD_Li256ELb0ELb0EEENS1_19SingleTileSchedulerILb0ELb0ELb0ELi128EEEEEEEEEvNT_6ParamsE$exp2f,@function
        .size           $_ZN7cutlass13device_kernelIN5flash19enable_sm80_to_sm89INS1_16FlashAttnBwdSm80INS1_25CollectiveMainloopBwdSm80ILi2ELi2EN4cute5tupleIJNS5_1CILi128EEES8_NS7_ILi64EEEEEENS_6half_tEfNS_4arch4Sm80ELb0ELb1ELb1ELb0ELb0ELb0ELb0ELb0ELi2ELi4ELi4ELi4ELb0EEENS1_24CollectiveEpilogueBwdGQAISA_fSD_Li256ELb0ELb0EEENS1_19SingleTileSchedulerILb0ELb0ELb0ELi128EEEEEEEEEvNT_6ParamsE$exp2f,(.L_x_7833 - $_ZN7cutlass13device_kernelIN5flash19enable_sm80_to_sm89INS1_16FlashAttnBwdSm80INS1_25CollectiveMainloopBwdSm80ILi2ELi2EN4cute5tupleIJNS5_1CILi128EEES8_NS7_ILi64EEEEEENS_6half_tEfNS_4arch4Sm80ELb0ELb1ELb1ELb0ELb0ELb0ELb0ELb0ELi2ELi4ELi4ELi4ELb0EEENS1_24CollectiveEpilogueBwdGQAISA_fSD_Li256ELb0ELb0EEENS1_19SingleTileSchedulerILb0ELb0ELb0ELi128EEEEEEEEEvNT_6ParamsE$exp2f)
$_ZN7cutlass13device_kernelIN5flash19enable_sm80_to_sm89INS1_16FlashAttnBwdSm80INS1_25CollectiveMainloopBwdSm80ILi2ELi2EN4cute5tupleIJNS5_1CILi128EEES8_NS7_ILi64EEEEEENS_6half_tEfNS_4arch4Sm80ELb0ELb1ELb1ELb0ELb0ELb0ELb0ELb0ELi2ELi4ELi4ELi4ELb0EEENS1_24CollectiveEpilogueBwdGQAISA_fSD_Li256ELb0ELb0EEENS1_19SingleTileSchedulerILb0ELb0ELb0ELi128EEEEEEEEEvNT_6ParamsE$exp2f:
[----:B------:R-:W1:Y:S01]  /*4df80*/  MUFU.EX2 R6, R6 ;  /* 0x0000000600067308 */ /* 0x000e620000000800 */
[----:B------:R-:W-:-:S04]  /*4df90*/  MOV R3, 0x0 ;  /* 0x0000000000037802 */ /* 0x000fc80000000f00 */
[----:B------:R-:W-:Y:S05]  /*4dfa0*/  RET.REL.NODEC R2 `(_ZN7cutlass13device_kernelIN5flash19enable_sm80_to_sm89INS1_16FlashAttnBwdSm80INS1_25CollectiveMainloopBwdSm80ILi2ELi2EN4cute5tupleIJNS5_1CILi128EEES8_NS7_ILi64EEEEEENS_6half_tEfNS_4arch4Sm80ELb0ELb1ELb1ELb0ELb0ELb0ELb0ELb0ELi2ELi4ELi4ELi4ELb0EEENS1_24CollectiveEpilogueBwdGQAISA_fSD_Li256ELb0ELb0EEENS1_19SingleTileSchedulerILb0ELb0ELb0ELi128EEEEEEEEEvNT_6ParamsE) ;  /* 0xfffb205002007950 */ /* 0x000fea0003c3ffff */
.L_x_2976:
        /* <DEDUP_REMOVED lines=13> */
.L_x_7833:


//--------------------- .text._ZN7cutlass13device_kernelIN5flash19enable_sm80_to_sm89INS1_16FlashAttnBwdSm80INS1_25CollectiveMainloopBwdSm80ILi2ELi2EN4cute5tupleIJNS5_1CILi128EEES8_NS7_ILi64EEEEEENS_6half_tEfNS_4arch4Sm80ELb0ELb1ELb1ELb0ELb1ELb0ELb0ELb0ELi2ELi4ELi4ELi4ELb0EEENS1_24CollectiveEpilogueBwdGQAISA_fSD_Li256ELb0ELb1EEENS1_19SingleTileSchedulerILb0ELb0ELb0ELi128EEEEEEEEEvNT_6ParamsE --------------------------
	.section	.text._ZN7cutlass13device_kernelIN5flash19enable_sm80_to_sm89INS1_16FlashAttnBwdSm80INS1_25CollectiveMainloopBwdSm80ILi2ELi2EN4cute5tupleIJNS5_1CILi128EEES8_NS7_ILi64EEEEEENS_6half_tEfNS_4arch4Sm80ELb0ELb1ELb1ELb0ELb1ELb0ELb0ELb0ELi2ELi4ELi4ELi4ELb0EEENS1_24CollectiveEpilogueBwdGQAISA_fSD_Li256ELb0ELb1EEENS1_19SingleTileSchedulerILb0ELb0ELb0ELi128EEEEEEEEEvNT_6ParamsE,"ax",@progbits
	.sectioninfo	@"SHI_REGISTERS=106"
	.align	128
.text._ZN7cutlass13device_kernelIN5flash19enable_sm80_to_sm89INS1_16FlashAttnBwdSm80INS1_25CollectiveMainloopBwdSm80ILi2ELi2EN4cute5tupleIJNS5_1CILi128EEES8_NS7_ILi64EEEEEENS_6half_tEfNS_4arch4Sm80ELb0ELb1ELb1ELb0ELb1ELb0ELb0ELb0ELi2ELi4ELi4ELi4ELb0EEENS1_24CollectiveEpilogueBwdGQAISA_fSD_Li256ELb0ELb1EEENS1_19SingleTileSchedulerILb0ELb0ELb0ELi128EEEEEEEEEvNT_6ParamsE:
        .type           _ZN7cutlass13device_kernelIN5flash19enable_sm80_to_sm89INS1_16FlashAttnBwdSm80INS1_25CollectiveMainloopBwdSm80ILi2ELi2EN4cute5tupleIJNS5_1CILi128EEES8_NS7_ILi64EEEEEENS_6half_tEfNS_4arch4Sm80ELb0ELb1ELb1ELb0ELb1ELb0ELb0ELb0ELi2ELi4ELi4ELi4ELb0EEENS1_24CollectiveEpilogueBwdGQAISA_fSD_Li256ELb0ELb1EEENS1_19SingleTileSchedulerILb0ELb0ELb0ELi128EEEEEEEEEvNT_6ParamsE,@function
        .size           _ZN7cutlass13device_kernelIN5flash19enable_sm80_to_sm89INS1_16FlashAttnBwdSm80INS1_25CollectiveMainloopBwdSm80ILi2ELi2EN4cute5tupleIJNS5_1CILi128EEES8_NS7_ILi64EEEEEENS_6half_tEfNS_4arch4Sm80ELb0ELb1ELb1ELb0ELb1ELb0ELb0ELb0ELi2ELi4ELi4ELi4ELb0EEENS1_24CollectiveEpilogueBwdGQAISA_fSD_Li256ELb0ELb1EEENS1_19SingleTileSchedulerILb0ELb0ELb0ELi128EEEEEEEEEvNT_6ParamsE,(.L_x_8061 - _ZN7cutlass13device_kernelIN5flash19enable_sm80_to_sm89INS1_16FlashAttnBwdSm80INS1_25CollectiveMainloopBwdSm80ILi2ELi2EN4cute5tupleIJNS5_1CILi128EEES8_NS7_ILi64EEEEEENS_6half_tEfNS_4arch4Sm80ELb0ELb1ELb1ELb0ELb1ELb0ELb0ELb0ELi2ELi4ELi4ELi4ELb0EEENS1_24CollectiveEpilogueBwdGQAISA_fSD_Li256ELb0ELb1EEENS1_19SingleTileSchedulerILb0ELb0ELb0ELi128EEEEEEEEEvNT_6ParamsE)
        .other          _ZN7cutlass13device_kernelIN5flash19enable_sm80_to_sm89INS1_16FlashAttnBwdSm80INS1_25CollectiveMainloopBwdSm80ILi2ELi2EN4cute5tupleIJNS5_1CILi128EEES8_NS7_ILi64EEEEEENS_6half_tEfNS_4arch4Sm80ELb0ELb1ELb1ELb0ELb1ELb0ELb0ELb0ELi2ELi4ELi4ELi4ELb0EEENS1_24CollectiveEpilogueBwdGQAISA_fSD_Li256ELb0ELb1EEENS1_19SingleTileSchedulerILb0ELb0ELb0ELi128EEEEEEEEEvNT_6ParamsE,@"STO_CUDA_ENTRY STV_DEFAULT"
_ZN7cutlass13device_kernelIN5flash19enable_sm80_to_sm89INS1_16FlashAttnBwdSm80INS1_25CollectiveMainloopBwdSm80ILi2ELi2EN4cute5tupleIJNS5_1CILi128EEES8_NS7_ILi64EEEEEENS_6half_tEfNS_4arch4Sm80ELb0ELb1ELb1ELb0ELb1ELb0ELb0ELb0ELi2ELi4ELi4ELi4ELb0EEENS1_24CollectiveEpilogueBwdGQAISA_fSD_Li256ELb0ELb1EEENS1_19SingleTileSchedulerILb0ELb0ELb0ELi128EEEEEEEEEvNT_6ParamsE:
        /* <DEDUP_REMOVED lines=51> */
.L_x_2977:
[----:B--2---:R-:W-:-:S04]  /*0330*/  MOV R0, R4 ;  /* 0x0000000400007202 */ /* 0x004fc80000000f00 */
.L_x_2978:
        /* <DEDUP_REMOVED lines=25> */
[----:B------:R-:W-:Y:S01]  /*04d0*/  USHF.L.U32 UR4, UR10, 0x5, URZ ;  /* 0x000000050a047899 */ /* 0x000fe2000800063f */
[----:B------:R-:W-:Y:S01]  /*04e0*/  IADD3 R2, R2, 0x7f, RZ ;  /* 0x0000007f02027810 */ /* 0x000fe20007ffe0ff */
[----:B------:R-:W-:Y:S01]  /*04f0*/  ULDC.64 UR8, c[0x0][0x18] ;  /* 0x0000060000087ab9 */ /* 0x000fe20000000a00 */
[----:B------:R-:W-:Y:S01]  /*0500*/  SHF.R.S32.HI R31, RZ, 0x1f, R0 ;  /* 0x0000001fff1f7819 */ /* 0x000fe20000011400 */
[----:B------:R-:W-:Y:S01]  /*0510*/  UIADD3 UR16, UP2, UR8, 0x80, URZ ;  /* 0x0000008008107890 */ /* 0x000fe2000ff5e03f */
[----:B------:R-:W-:Y:S01]  /*0520*/  IMAD.U32 R17, RZ, RZ, UR11 ;  /* 0x0000000bff117e24 */ /* 0x000fe2000f8e00ff */
[----:B------:R-:W-:Y:S01]  /*0530*/  UIADD3 UR18, UP1, UR8, 0x4080, URZ ;  /* 0x0000408008127890 */ /* 0x000fe2000ff3e03f */
[----:B------:R-:W-:Y:S01]  /*0540*/  LEA.HI R31, R31, R0, RZ, 0xd ;  /* 0x000000001f1f7211 */ /* 0x000fe200078f68ff */
[----:B------:R-:W-:Y:S01]  /*0550*/  UIADD3 UR5, UP0, UR8, 0x18880, URZ ;  /* 0x0001888008057890 */ /* 0x000fe2000ff1e03f */
[----:B------:R-:W-:Y:S01]  /*0560*/  SHF.R.S32.HI R42, RZ, 0x1f, R3 ;  /* 0x0000001fff2a7819 */ /* 0x000fe20000011403 */
[----:B------:R-:W-:Y:S01]  /*0570*/  IMAD.U32 R16, RZ, RZ, UR4 ;  /* 0x00000004ff107e24 */ /* 0x000fe2000f8e00ff */
[----:B------:R-:W-:Y:S01]  /*0580*/  UIADD3.X UR11, URZ, UR9, URZ, UP2, !UPT ;  /* 0x000000093f0b7290 */ /* 0x000fe200097fe43f */
[CC--:B------:R-:W-:Y:S01]  /*0590*/  LEA.HI R0, R7.reuse, R68.reuse, RZ, 0x2 ;  /* 0x0000004407007211 */ /* 0x0c0fe200078f10ff */
[----:B------:R-:W-:Y:S01]  /*05a0*/  UIADD3.X UR17, URZ, UR9, URZ, UP1, !UPT ;  /* 0x000000093f117290 */ /* 0x000fe20008ffe43f */
[----:B------:R-:W-:Y:S01]  /*05b0*/  SHF.R.S32.HI R41, RZ, 0x1f, R2 ;  /* 0x0000001fff297819 */ /* 0x000fe20000011402 */
[----:B------:R-:W-:Y:S01]  /*05c0*/  USHF.L.U32 UR15, UR10, 0x7, URZ ;  /* 0x000000070a0f7899 */ /* 0x000fe2000800063f */
[----:B------:R1:W-:Y:S01]  /*05d0*/  STL [R1+0x78], R4 ;  /* 0x0000780401007387 */ /* 0x0003e20000100800 */
[----:B------:R-:W-:Y:S01]  /*05e0*/  UIADD3.X UR4, URZ, UR9, URZ, UP0, !UPT ;  /* 0x000000093f047290 */ /* 0x000fe200087fe43f */
[----:B------:R-:W-:Y:S01]  /*05f0*/  LEA.HI R42, R42, R3, RZ, 0x7 ;  /* 0x000000032a2a7211 */ /* 0x000fe200078f38ff */
[----:B------:R-:W-:Y:S01]  /*0600*/  IMAD.U32 R44, RZ, RZ, UR16 ;  /* 0x00000010ff2c7e24 */ /* 0x000fe2000f8e00ff */
[----:B------:R-:W-:Y:S01]  /*0610*/  SHF.R.S32.HI R15, RZ, 0x1f, R0 ;  /* 0x0000001fff0f7819 */ /* 0x000fe20000011400 */
[----:B------:R-:W-:Y:S01]  /*0620*/  IMAD.U32 R46, RZ, RZ, UR18 ;  /* 0x00000012ff2e7e24 */ /* 0x000fe2000f8e00ff */
[----:B------:R-:W-:Y:S01]  /*0630*/  LEA.HI R3, R7, R68, RZ, 0x4 ;  /* 0x0000004407037211 */ /* 0x000fe200078f20ff */
[----:B------:R-:W-:Y:S01]  /*0640*/  IMAD.U32 R45, RZ, RZ, UR11 ;  /* 0x0000000bff2d7e24 */ /* 0x000fe2000f8e00ff */
[----:B------:R-:W-:Y:S01]  /*0650*/  LEA.HI R41, R41, R2, RZ, 0x7 ;  /* 0x0000000229297211 */ /* 0x000fe200078f38ff */
[----:B------:R-:W-:Y:S01]  /*0660*/  IMAD.U32 R47, RZ, RZ, UR17 ;  /* 0x00000011ff2f7e24 */ /* 0x000fe2000f8e00ff */
[----:B------:R-:W-:Y:S01]  /*0670*/  STL.U8 [R1+0x70], R5 ;  /* 0x0000700501007387 */ /* 0x000fe20000100000 */
[----:B------:R-:W-:Y:S01]  /*0680*/  MOV R18, UR15 ;  /* 0x0000000f00127c02 */ /* 0x000fe20008000f00 */
[----:B------:R-:W-:Y:S01]  /*0690*/  IMAD.U32 R19, RZ, RZ, UR14 ;  /* 0x0000000eff137e24 */ /* 0x000fe2000f8e00ff */
[----:B------:R-:W-:Y:S01]  /*06a0*/  MOV R2, UR4 ;  /* 0x0000000400027c02 */ /* 0x000fe20008000f00 */
[----:B------:R2:W-:Y:S01]  /*06b0*/  STL.U8 [R1+0x71], R5 ;  /* 0x0000710501007387 */ /* 0x0005e20000100000 */
        /* <DEDUP_REMOVED lines=19> */
[----:B------:R-:W-:Y:S01]  /*07f0*/  IMAD.IADD R15, R4, 0x1, -R15 ;  /* 0x00000001040f7824 */ /* 0x000fe200078e0a0f */
[----:B------:R-:W-:Y:S01]  /*0800*/  ISETP.NE.AND P0, PT, R12, 0x1, PT ;  /* 0x000000010c00780c */ /* 0x000fe20003f05270 */
[----:B--2---:R-:W-:Y:S01]  /*0810*/  IMAD.U32 R5, RZ, RZ, UR5 ;  /* 0x00000005ff057e24 */ /* 0x004fe2000f8e00ff */
[----:B------:R-:W-:Y:S01]  /*0820*/  UIADD3 UR5, UP0, UR8, 0x20880, URZ ;  /* 0x0002088008057890 */ /* 0x000fe2000ff1e03f */
[----:B------:R-:W-:-:S03]  /*0830*/  IMAD.IADD R30, R57, 0x1, -R30 ;  /* 0x00000001391e7824 */ /* 0x000fc600078e0a1e */
[----:B------:R-:W-:Y:S02]  /*0840*/  UIADD3.X UR4, URZ, UR9, URZ, UP0, !UPT ;  /* 0x000000093f047290 */ /* 0x000fe400087fe43f */
[----:B------:R-:W-:Y:S02]  /*0850*/  IMAD.U32 R24, RZ, RZ, UR5 ;  /* 0x00000005ff187e24 */ /* 0x000fe4000f8e00ff */
[----:B---3--:R-:W-:Y:S01]  /*0860*/  IMAD.MOV.U32 R46, RZ, RZ, R5 ;  /* 0x000000ffff2e7224 */ /* 0x008fe200078e0005 */
[----:B------:R-:W-:Y:S01]  /*0870*/  LOP3.LUT R5, R59, 0xfffffff8, RZ, 0xc0, !PT ;  /* 0xfffffff83b057812 */ /* 0x000fe200078ec0ff */
[----:B------:R-:W-:Y:S01]  /*0880*/  IMAD.MOV.U32 R47, RZ, RZ, R2 ;  /* 0x000000ffff2f7224 */ /* 0x000fe200078e0002 */
[----:B------:R-:W-:Y:S01]  /*0890*/  SHF.R.S32.HI R2, RZ, 0x3, R59 ;  /* 0x00000003ff027819 */ /* 0x000fe2000001143b */
[----:B------:R-:W-:Y:S01]  /*08a0*/  IMAD.U32 R25, RZ, RZ, UR4 ;  /* 0x00000004ff197e24 */ /* 0x000fe2000f8e00ff */
[C---:B----4-:R-:W-:Y:S01]  /*08b0*/  LEA.HI R16, R3.reuse, R6, RZ, 0x1 ;  /* 0x0000000603107211 */ /* 0x050fe200078f08ff */
[----:B------:R-:W-:Y:S01]  /*08c0*/  IMAD.MOV.U32 R26, RZ, RZ, R24 ;  /* 0x000000ffff1a7224 */ /* 0x000fe200078e0018 */
[----:B------:R-:W-:Y:S01]  /*08d0*/  LOP3.LUT R3, R3, 0xfffffff0, RZ, 0xc0, !PT ;  /* 0xfffffff003037812 */ /* 0x000fe200078ec0ff */
[----:B------:R-:W-:Y:S01]  /*08e0*/  IMAD.SHL.U32 R4, R2, 0x40, RZ ;  /* 0x0000004002047824 */ /* 0x000fe200078e00ff */
[-C--:B------:R-:W-:Y:S01]  /*08f0*/  IADD3 R5, -R5, R68.reuse, RZ ;  /* 0x0000004405057210 */ /* 0x080fe20007ffe1ff */
[----:B------:R-:W-:Y:S01]  /*0900*/  IMAD.MOV.U32 R27, RZ, RZ, R25 ;  /* 0x000000ffff1b7224 */ /* 0x000fe200078e0019 */
[----:B------:R-:W-:Y:S01]  /*0910*/  LOP3.LUT R16, R16, 0xfffffffe, RZ, 0xc0, !PT ;  /* 0xfffffffe10107812 */ /* 0x000fe200078ec0ff */
[----:B------:R-:W-:Y:S01]  /*0920*/  IMAD.IADD R14, R68, 0x1, -R3 ;  /* 0x00000001440e7824 */ /* 0x000fe200078e0a03 */
[----:B------:R-:W-:Y:S01]  /*0930*/  LOP3.LUT R4, R4, 0x1c0, RZ, 0xc0, !PT ;  /* 0x000001c004047812 */ /* 0x000fe200078ec0ff */
[----:B------:R-:W-:Y:S01]  /*0940*/  IMAD.SHL.U32 R3, R5, 0x8, RZ ;  /* 0x0000000805037824 */ /* 0x000fe200078e00ff */
[----:B------:R-:W-:Y:S01]  /*0950*/  LEA.HI R18, R7, R68, RZ, 0x6 ;  /* 0x0000004407127211 */ /* 0x000fe200078f30ff */
[----:B------:R-:W-:Y:S01]  /*0960*/  IMAD.IADD R16, R6, 0x1, -R16 ;  /* 0x0000000106107824 */ /* 0x000fe200078e0a10 */
[----:B------:R-:W-:Y:S01]  /*0970*/  SHF.R.S32.HI R13, RZ, 0x1f, R14 ;  /* 0x0000001fff0d7819 */ /* 0x000fe2000001140e */
[----:B------:R2:W-:Y:S01]  /*0980*/  STL.128 [R1+0x60], R24 ;  /* 0x0000601801007387 */ /* 0x0005e20000100c00 */
[----:B------:R-:W-:Y:S01]  /*0990*/  SHF.R.S32.HI R6, RZ, 0x1f, R10 ;  /* 0x0000001fff067819 */ /* 0x000fe2000001140a */
[----:B------:R-:W-:Y:S01]  /*09a0*/  IMAD.SHL.U32 R18, R18, 0x8, RZ ;  /* 0x0000000812127824 */ /* 0x000fe200078e00ff */
[----:B------:R-:W-:Y:S01]  /*09b0*/  LOP3.LUT R20, R4, 0x38, R3, 0xf8, !PT ;  /* 0x0000003804147812 */ /* 0x000fe200078ef803 */
[C---:B-1----:R-:W-:Y:S01]  /*09c0*/  IMAD.WIDE.U32 R52, R32.reuse, c[0x0][0x270], R50 ;  /* 0x00009c0020347a25 */ /* 0x042fe200078e0032 */
[----:B------:R-:W-:Y:S01]  /*09d0*/  SHF.R.U32.HI R35, RZ, 0x3, R4 ;  /* 0x00000003ff237819 */ /* 0x000fe20000011604 */
[----:B------:R-:W-:Y:S01]  /*09e0*/  ULDC.64 UR4, c[0x0][0x208] ;  /* 0x0000820000047ab9 */ /* 0x000fe20000000a00 */
[----:B------:R-:W-:Y:S01]  /*09f0*/  LEA.HI R4, R13, R14, RZ, 0x3 ;  /* 0x0000000e0d047211 */ /* 0x000fe200078f18ff */
[----:B------:R-:W-:Y:S01]  /*0a00*/  IMAD.WIDE.U32 R38, R32, c[0x0][0x238], RZ ;  /* 0x00008e0020267a25 */ /* 0x000fe200078e00ff */
[----:B------:R-:W-:Y:S01]  /*0a10*/  LOP3.LUT R13, R10, 0xffffffe0, RZ, 0xc0, !PT ;  /* 0xffffffe00a0d7812 */ /* 0x000fe200078ec0ff */
[----:B------:R-:W-:Y:S01]  /*0a20*/  USHF.L.U64.HI UR16, UR4, UR13, UR5 ;  /* 0x0000000d04107299 */ /* 0x000fe20008010205 */
[----:B------:R-:W-:Y:S01]  /*0a30*/  LEA.HI R6, R6, R11, RZ, 0x2 ;  /* 0x0000000b06067211 */ /* 0x000fe200078f10ff */
[----:B------:R-:W-:Y:S01]  /*0a40*/  IMAD.MOV.U32 R48, RZ, RZ, R3 ;  /* 0x000000ffff307224 */ /* 0x000fe200078e0003 */
[----:B------:R-:W-:Y:S01]  /*0a50*/  LOP3.LUT R35, R20, R35, RZ, 0x3c, !PT ;  /* 0x0000002314237212 */ /* 0x000fe200078e3cff */
[----:B------:R-:W-:Y:S01]  /*0a60*/  IMAD.IADD R10, R68, 0x1, -R13 ;  /* 0x00000001440a7824 */ /* 0x000fe200078e0a0d */
[----:B------:R-:W-:Y:S01]  /*0a70*/  LOP3.LUT R6, R6, 0xfffffffc, RZ, 0xc0, !PT ;  /* 0xfffffffc06067812 */ /* 0x000fe200078ec0ff */
[----:B------:R-:W-:Y:S01]  /*0a80*/  UIADD3 UR13, UP0, UR8, 0x8080, URZ ;  /* 0x00008080080d7890 */ /* 0x000fe2000ff1e03f */
[----:B------:R-:W-:Y:S01]  /*0a90*/  LOP3.LUT R19, R4, 0xfffffff8, RZ, 0xc0, !PT ;  /* 0xfffffff804137812 */ /* 0x000fe200078ec0ff */
[----:B------:R-:W-:Y:S01]  /*0aa0*/  USHF.L.U32 UR17, UR4, 0x7, URZ ;  /* 0x0000000704117899 */ /* 0x000fe2000800063f */
[----:B------:R-:W-:Y:S01]  /*0ab0*/  SHF.R.S32.HI R7, RZ, 0x1f, R10 ;  /* 0x0000001fff077819 */ /* 0x000fe2000001140a */
[----:B------:R-:W-:Y:S01]  /*0ac0*/  IMAD.IADD R11, R11, 0x1, -R6 ;  /* 0x000000010b0b7824 */ /* 0x000fe200078e0a06 */
[----:B------:R-:W-:Y:S01]  /*0ad0*/  LOP3.LUT R35, R35, 0xfffffe00, R18, 0xf8, !PT ;  /* 0xfffffe0023237812 */ /* 0x000fe200078ef812 */
[----:B------:R-:W-:Y:S01]  /*0ae0*/  IMAD.SHL.U32 R6, R5, 0x40, RZ ;  /* 0x0000004005067824 */ /* 0x000fe200078e00ff */
[----:B------:R-:W-:Y:S01]  /*0af0*/  LEA.HI R18, R7, R10, RZ, 0x2 ;  /* 0x0000000a07127211 */ /* 0x000fe200078f10ff */
[----:B------:R-:W-:Y:S01]  /*0b00*/  IMAD.SHL.U32 R21, R11, 0x10, RZ ;  /* 0x000000100b157824 */ /* 0x000fe200078e00ff */
[----:B------:R-:W-:Y:S01]  /*0b10*/  SHF.L.U32 R7, R15, 0x6, RZ ;  /* 0x000000060f077819 */ /* 0x000fe200000006ff */
[----:B------:R-:W-:Y:S01]  /*0b20*/  UIADD3.X UR11, URZ, UR9, URZ, UP0, !UPT ;  /* 0x000000093f0b7290 */ /* 0x000fe200087fe43f */
[----:B------:R-:W-:Y:S01]  /*0b30*/  IADD3 R19, R14, -R19, RZ ;  /* 0x800000130e137210 */ /* 0x000fe20007ffe0ff */
[----:B------:R-:W-:Y:S01]  /*0b40*/  IMAD.SHL.U32 R14, R57, 0x8, RZ ;  /* 0x00000008390e7824 */ /* 0x000fe200078e00ff */
[----:B------:R-:W-:Y:S01]  /*0b50*/  LOP3.LUT R6, R6, 0x1c0, RZ, 0xc0, !PT ;  /* 0x000001c006067812 */ /* 0x000fe200078ec0ff */
[----:B------:R-:W-:Y:S01]  /*0b60*/  IMAD R57, R16, 0x2, R57 ;  /* 0x0000000210397824 */ /* 0x000fe200078e0239 */
[----:B------:R-:W-:Y:S01]  /*0b70*/  LOP3.LUT R7, R7, 0x1c0, RZ, 0xc0, !PT ;  /* 0x000001c007077812 */ /* 0x000fe200078ec0ff */
[----:B------:R-:W-:Y:S01]  /*0b80*/  USHF.L.U64.HI UR5, UR4, UR12, UR5 ;  /* 0x0000000c04057299 */ /* 0x000fe20008010205 */
[----:B------:R-:W-:Y:S01]  /*0b90*/  LEA.HI.SX32 R13, R18, R21, 0x1e ;  /* 0x00000015120d7211 */ /* 0x000fe200078ff2ff */
[----:B------:R-:W-:Y:S01]  /*0ba0*/  USHF.L.U32 UR4, UR4, 0x5, URZ ;  /* 0x0000000504047899 */ /* 0x000fe2000800063f */
[C---:B------:R-:W-:Y:S01]  /*0bb0*/  LOP3.LUT R17, R6.reuse, 0x8, R59, 0xf8, !PT ;  /* 0x0000000806117812 */ /* 0x040fe200078ef83b */
[----:B------:R-:W-:Y:S01]  /*0bc0*/  STL.128 [R1+0x50], R44 ;  /* 0x0000502c01007387 */ /* 0x000fe20000100c00 */
[----:B------:R-:W-:Y:S01]  /*0bd0*/  LOP3.LUT R18, R6, 0x30, R21, 0xf8, !PT ;  /* 0x0000003006127812 */ /* 0x000fe200078ef815 */
[----:B------:R-:W-:Y:S01]  /*0be0*/  IMAD.U32 R81, RZ, RZ, UR5 ;  /* 0x00000005ff517e24 */ /* 0x000fe2000f8e00ff */
[----:B------:R-:W-:Y:S01]  /*0bf0*/  SHF.R.U32.HI R6, RZ, 0x3, R6 ;  /* 0x00000003ff067819 */ /* 0x000fe20000011606 */
[----:B------:R-:W-:Y:S01]  /*0c00*/  IMAD.U32 R78, RZ, RZ, UR17 ;  /* 0x00000011ff4e7e24 */ /* 0x000fe2000f8e00ff */
[----:B------:R-:W-:Y:S01]  /*0c10*/  LOP3.LUT R14, R14, 0x8, RZ, 0xc0, !PT ;  /* 0x000000080e0e7812 */ /* 0x000fe200078ec0ff */
[----:B------:R-:W-:Y:S01]  /*0c20*/  IMAD.U32 R79, RZ, RZ, UR16 ;  /* 0x00000010ff4f7e24 */ /* 0x000fe2000f8e00ff */
[----:B------:R-:W-:Y:S01]  /*0c30*/  SHF.R.U32.HI R61, RZ, 0x3, R7 ;  /* 0x00000003ff3d7819 */ /* 0x000fe20000011607 */
[----:B------:R-:W-:Y:S01]  /*0c40*/  @P0 IMAD.HI.U32 R34, R32, c[0x0][0x24c], RZ ;  /* 0x0000930020220a27 */ /* 0x000fe200078e00ff */
[----:B------:R-:W-:-:S02]  /*0c50*/  LOP3.LUT R20, R17, R6, RZ, 0x3c, !PT ;  /* 0x0000000611147212 */ /* 0x000fc400078e3cff */
[----:B------:R-:W-:Y:S01]  /*0c60*/  LOP3.LUT R61, R61, R7, R14, 0x1e, !PT ;  /* 0x000000073d3d7212 */ /* 0x000fe200078e1e0e */
[----:B------:R-:W-:Y:S01]  /*0c70*/  IMAD.SHL.U32 R17, R16, 0x10, RZ ;  /* 0x0000001010117824 */ /* 0x000fe200078e00ff */
[----:B------:R-:W-:Y:S01]  /*0c80*/  SHF.R.S32.HI R7, RZ, 0x1f, R32 ;  /* 0x0000001fff077819 */ /* 0x000fe20000011420 */
[----:B------:R-:W-:Y:S01]  /*0c90*/  IMAD.U32 R57, R57, 0x200, R20 ;  /* 0x0000020039397824 */ /* 0x000fe200078e0014 */
[----:B------:R-:W-:Y:S01]  /*0ca0*/  LOP3.LUT R59, R18, 0x8, R59, 0xf8, !PT ;  /* 0x00000008123b7812 */ /* 0x000fe200078ef83b */
[----:B------:R-:W-:Y:S01]  /*0cb0*/  IMAD.WIDE.U32 R20, R32, c[0x0][0x288], R50 ;  /* 0x0000a20020147a25 */ /* 0x000fe200078e0032 */
[----:B------:R-:W-:Y:S02]  /*0cc0*/  LOP3.LUT R18, R14, 0x10, R17, 0xf8, !PT ;  /* 0x000000100e127812 */ /* 0x000fe400078ef811 */
[----:B------:R-:W-:Y:S01]  /*0cd0*/  LOP3.LUT R59, R59, R6, RZ, 0x3c, !PT ;  /* 0x000000063b3b7212 */ /* 0x000fe200078e3cff */
[C---:B------:R-:W-:Y:S01]  /*0ce0*/  IMAD R37, R7.reuse, c[0x0][0x270], RZ ;  /* 0x00009c0007257a24 */ /* 0x040fe200078e02ff */
[----:B------:R-:W-:Y:S01]  /*0cf0*/  SHF.R.S32.HI R49, RZ, 0x1f, R3 ;  /* 0x0000001fff317819 */ /* 0x000fe20000011403 */
[----:B--2---:R-:W-:Y:S01]  /*0d00*/  IMAD R27, R7, c[0x0][0x238], RZ ;  /* 0x00008e00071b7a24 */ /* 0x004fe200078e02ff */
[----:B------:R-:W-:Y:S01]  /*0d10*/  R2P PR, R19, 0x6 ;  /* 0x0000000613007804 */ /* 0x000fe20000000000 */
[C---:B------:R-:W-:Y:S01]  /*0d20*/  IMAD R23, R7.reuse, c[0x0][0x180], RZ ;  /* 0x0000600007177a24 */ /* 0x040fe200078e02ff */
[----:B------:R-:W-:Y:S01]  /*0d30*/  SHF.R.S32.HI R43, RZ, 0x1f, R2 ;  /* 0x0000001fff2b7819 */ /* 0x000fe20000011402 */
[C---:B------:R-:W-:Y:S01]  /*0d40*/  IMAD R17, R7.reuse, c[0x0][0x210], RZ ;  /* 0x0000840007117a24 */ /* 0x040fe200078e02ff */
[----:B------:R-:W-:Y:S01]  /*0d50*/  MOV R80, UR4 ;  /* 0x0000000400507c02 */ /* 0x000fe20008000f00 */
[----:B------:R-:W-:Y:S01]  /*0d60*/  IMAD R7, R7, c[0x0][0x288], RZ ;  /* 0x0000a20007077a24 */ /* 0x000fe200078e02ff */
[----:B------:R-:W-:Y:S01]  /*0d70*/  ULDC UR4, c[0x0][0x1c] ;  /* 0x0000070000047ab9 */ /* 0x000fe20000000800 */
[----:B------:R-:W-:-:S02]  /*0d80*/  IMAD R22, R32, c[0x0][0x23c], R27 ;  /* 0x00008f0020167a24 */ /* 0x000fc400078e021b */
[----:B------:R-:W-:Y:S01]  /*0d90*/  IMAD R72, R32, c[0x0][0x28c], R7 ;  /* 0x0000a30020487a24 */ /* 0x000fe200078e0207 */
[----:B------:R-:W-:Y:S01]  /*0da0*/  LOP3.LUT R7, R0, 0x7ffffffc, RZ, 0xc0, !PT ;  /* 0x7ffffffc00077812 */ /* 0x000fe200078ec0ff */
[----:B------:R-:W-:Y:S01]  /*0db0*/  IMAD R64, R32, c[0x0][0x214], R17 ;  /* 0x0000850020407a24 */ /* 0x000fe200078e0211 */
[----:B------:R-:W-:Y:S01]  /*0dc0*/  SHF.R.S32.HI R0, RZ, 0x1f, R33 ;  /* 0x0000001fff007819 */ /* 0x000fe20000011421 */
[----:B------:R-:W-:Y:S02]  /*0dd0*/  IMAD.SHL.U32 R17, R11, 0x400, RZ ;  /* 0x000004000b117824 */ /* 0x000fe400078e00ff */
[----:B------:R-:W-:Y:S01]  /*0de0*/  IMAD.IADD R14, R68, 0x1, -R7 ;  /* 0x00000001440e7824 */ /* 0x000fe200078e0a07 */
[----:B------:R-:W-:Y:S01]  /*0df0*/  SEL R7, R40, 0xffffffe0, !P2 ;  /* 0xffffffe028077807 */ /* 0x000fe20005000000 */
[----:B------:R-:W-:Y:S02]  /*0e00*/  IMAD.SHL.U32 R51, R19, 0x40, RZ ;  /* 0x0000004013337824 */ /* 0x000fe400078e00ff */
[C---:B------:R-:W-:Y:S01]  /*0e10*/  IMAD R70, R32.reuse, c[0x0][0x184], R23 ;  /* 0x0000610020467a24 */ /* 0x040fe200078e0217 */
[----:B------:R-:W-:Y:S01]  /*0e20*/  IADD3 R23, R39, R22, RZ ;  /* 0x0000001627177210 */ /* 0x000fe20007ffe0ff */
[----:B------:R-:W-:Y:S01]  /*0e30*/  IMAD R74, R32, c[0x0][0x274], R37 ;  /* 0x00009d00204a7a24 */ /* 0x000fe200078e0225 */
[----:B------:R-:W-:Y:S01]  /*0e40*/  LOP3.LUT R51, R51, 0x1c0, RZ, 0xc0, !PT ;  /* 0x000001c033337812 */ /* 0x000fe200078ec0ff */
[----:B------:R-:W-:-:S02]  /*0e50*/  IMAD R14, R14, 0x2, R17 ;  /* 0x000000020e0e7824 */ /* 0x000fc400078e0211 */
[C---:B------:R-:W-:Y:S02]  /*0e60*/  IMAD R59, R16.reuse, 0x200, R59 ;  /* 0x00000200103b7824 */ /* 0x040fe400078e023b */
[----:B------:R-:W-:Y:S02]  /*0e70*/  IMAD.MOV.U32 R22, RZ, RZ, R38 ;  /* 0x000000ffff167224 */ /* 0x000fe400078e0026 */
[----:B------:R-:W-:Y:S02]  /*0e80*/  IMAD.SHL.U32 R16, R16, 0x8, RZ ;  /* 0x0000000810107824 */ /* 0x000fe400078e00ff */
[----:B------:R-:W-:Y:S02]  /*0e90*/  IMAD.IADD R73, R21, 0x1, R72 ;  /* 0x0000000115497824 */ /* 0x000fe400078e0248 */
[----:B------:R-:W-:Y:S01]  /*0ea0*/  IMAD.MOV.U32 R72, RZ, RZ, R20 ;  /* 0x000000ffff487224 */ /* 0x000fe200078e0014 */
[----:B------:R-:W-:Y:S01]  /*0eb0*/  MOV R20, 0x2 ;  /* 0x0000000200147802 */ /* 0x000fe20000000f00 */
[----:B------:R-:W-:Y:S01]  /*0ec0*/  IMAD.MOV.U32 R39, RZ, RZ, 0x10 ;  /* 0x00000010ff277424 */ /* 0x000fe200078e00ff */
[----:B------:R-:W-:Y:S01]  /*0ed0*/  LOP3.LUT R16, R51, 0x8, R16, 0xf8, !PT ;  /* 0x0000000833107812 */ /* 0x000fe200078ef810 */
[----:B------:R-:W-:Y:S01]  /*0ee0*/  IMAD.IADD R75, R53, 0x1, R74 ;  /* 0x00000001354b7824 */ /* 0x000fe200078e024a */
[----:B------:R-:W-:Y:S01]  /*0ef0*/  SHF.R.U32.HI R53, RZ, 0x3, R51 ;  /* 0x00000003ff357819 */ /* 0x000fe20000011633 */
[----:B------:R-:W-:Y:S01]  /*0f00*/  IMAD.IADD R61, R14, 0x1, R61 ;  /* 0x000000010e3d7824 */ /* 0x000fe200078e023d */
[----:B------:R-:W-:Y:S01]  /*0f10*/  SEL R6, R39, 0xfffffff0, !P1 ;  /* 0xfffffff027067807 */ /* 0x000fe20004800000 */
[----:B------:R-:W-:Y:S01]  /*0f20*/  IMAD R14, R0, c[0x0][0x240], RZ ;  /* 0x00009000000e7a24 */ /* 0x000fe200078e02ff */
[----:B------:R-:W-:Y:S01]  /*0f30*/  R2P PR, R5, 0x6 ;  /* 0x0000000605007804 */ /* 0x000fe20000000000 */
[----:B------:R-:W-:Y:S01]  /*0f40*/  IMAD.WIDE.U32 R22, R33, c[0x0][0x240], R22 ;  /* 0x0000900021167a25 */ /* 0x000fe200078e0016 */
[----:B------:R-:W-:-:S02]  /*0f50*/  LOP3.LUT R51, R53, R18, R51, 0x1e, !PT ;  /* 0x0000001235337212 */ /* 0x000fc400078e1e33 */
[----:B------:R-:W-:Y:S01]  /*0f60*/  SHF.R.S32.HI R5, RZ, 0x1f, R68 ;  /* 0x0000001fff057819 */ /* 0x000fe20000011444 */
[----:B------:R-:W-:Y:S01]  /*0f70*/  IMAD.WIDE.U32 R62, R32, c[0x0][0x180], R48 ;  /* 0x00006000203e7a25 */ /* 0x000fe200078e0030 */
[----:B------:R-:W-:Y:S02]  /*0f80*/  IADD3 R19, P4, R68, R22, RZ ;  /* 0x0000001644137210 */ /* 0x000fe40007f9e0ff */
[----:B------:R-:W-:Y:S01]  /*0f90*/  LOP3.LUT R53, R16, R53, RZ, 0x3c, !PT ;  /* 0x0000003510357212 */ /* 0x000fe200078e3cff */
        /* <DEDUP_REMOVED lines=9> */
[C---:B------:R-:W-:Y:S02]  /*1030*/  IMAD R5, R33.reuse, c[0x0][0x294], R16 ;  /* 0x0000a50021057a24 */ /* 0x040fe400078e0210 */
[----:B------:R-:W-:-:S04]  /*1040*/  IMAD.WIDE.U32 R72, R33, c[0x0][0x290], R72 ;  /* 0x0000a40021487a25 */ /* 0x000fc800078e0048 */
[----:B------:R-:W-:Y:S01]  /*1050*/  IMAD.WIDE.U32 R74, R33, c[0x0][0x278], R74 ;  /* 0x00009e00214a7a25 */ /* 0x000fe200078e004a */
[----:B------:R-:W-:-:S03]  /*1060*/  IADD3 R5, R73, R5, RZ ;  /* 0x0000000549057210 */ /* 0x000fc60007ffe0ff */
[----:B------:R-:W-:Y:S02]  /*1070*/  IMAD R22, R0, c[0x0][0x188], RZ ;  /* 0x0000620000167a24 */ /* 0x000fe400078e02ff */
[----:B------:R-:W-:Y:S01]  /*1080*/  IMAD.IADD R65, R27, 0x1, R64 ;  /* 0x000000011b417824 */ /* 0x000fe200078e0240 */
[----:B------:R-:W-:Y:S01]  /*1090*/  MOV R64, R26 ;  /* 0x0000001a00407202 */ /* 0x000fe20000000f00 */
[----:B------:R-:W-:Y:S01]  /*10a0*/  IMAD.X R63, RZ, RZ, R21, P3 ;  /* 0x000000ffff3f7224 */ /* 0x000fe200018e0615 */
[----:B------:R-:W-:Y:S01]  /*10b0*/  LEA R27, P4, R74, c[0x0][0x258], 0x2 ;  /* 0x000096004a1b7a11 */ /* 0x000fe200078810ff */
[----:B------:R-:W-:Y:S01]  /*10c0*/  IMAD.WIDE.U32 R76, R33, c[0x0][0x188], R70 ;  /* 0x00006200214c7a25 */ /* 0x000fe200078e0046 */
[----:B------:R-:W-:-:S03]  /*10d0*/  LEA R70, P3, R72, c[0x0][0x280], 0x2 ;  /* 0x0000a00048467a11 */ /* 0x000fc600078610ff */
[----:B------:R-:W-:Y:S01]  /*10e0*/  IMAD R20, R0, c[0x0][0x218], RZ ;  /* 0x0000860000147a24 */ /* 0x000fe200078e02ff */
[----:B------:R-:W-:Y:S01]  /*10f0*/  LEA.HI.X R71, R72, c[0x0][0x284], R5, 0x2, P3 ;  /* 0x0000a10048477a11 */ /* 0x000fe200018f1405 */
[----:B------:R-:W-:Y:S01]  /*1100*/  IMAD R22, R33, c[0x0][0x18c], R22 ;  /* 0x0000630021167a24 */ /* 0x000fe200078e0216 */
[----:B------:R-:W-:Y:S01]  /*1110*/  SEL R5, R40, 0xffffffe0, !P2 ;  /* 0xffffffe028057807 */ /* 0x000fe20005000000 */
[----:B------:R-:W-:Y:S01]  /*1120*/  IMAD.SHL.U32 R16, R4, 0x40, RZ ;  /* 0x0000004004107824 */ /* 0x000fe200078e00ff */
[----:B------:R-:W-:Y:S01]  /*1130*/  SEL R4, R39, 0xfffffff0, !P1 ;  /* 0xfffffff027047807 */ /* 0x000fe20004800000 */
[----:B------:R-:W-:Y:S01]  /*1140*/  IMAD R20, R33, c[0x0][0x21c], R20 ;  /* 0x0000870021147a24 */ /* 0x000fe200078e0214 */
[----:B------:R-:W-:Y:S01]  /*1150*/  R2P PR, R15, 0x6 ;  /* 0x000000060f007804 */ /* 0x000fe20000000000 */
[----:B------:R-:W-:Y:S01]  /*1160*/  IMAD.WIDE.U32 R64, R33, c[0x0][0x218], R64 ;  /* 0x0000860021407a25 */ /* 0x000fe200078e0040 */
[----:B------:R-:W-:-:S03]  /*1170*/  LOP3.LUT R16, R16, 0xfffffe00, RZ, 0xc0, !PT ;  /* 0xfffffe0010107812 */ /* 0x000fc600078ec0ff */
[----:B------:R-:W-:Y:S01]  /*1180*/  IMAD.IADD R23, R77, 0x1, R22 ;  /* 0x000000014d177824 */ /* 0x000fe200078e0216 */
[-C--:B------:R-:W-:Y:S01]  /*1190*/  IADD3 R53, R53, R16.reuse, R17 ;  /* 0x0000001035357210 */ /* 0x080fe20007ffe011 */
[----:B------:R-:W-:Y:S01]  /*11a0*/  IMAD R26, R0, c[0x0][0x278], RZ ;  /* 0x00009e00001a7a24 */ /* 0x000fe200078e02ff */
[----:B------:R-:W-:Y:S01]  /*11b0*/  LOP3.LUT R51, R51, R16, RZ, 0xfc, !PT ;  /* 0x0000001033337212 */ /* 0x000fe200078efcff */
[----:B------:R-:W-:Y:S01]  /*11c0*/  IMAD.MOV.U32 R22, RZ, RZ, R76 ;  /* 0x000000ffff167224 */ /* 0x000fe200078e004c */
[----:B------:R-:W-:Y:S01]  /*11d0*/  MOV R16, UR13 ;  /* 0x0000000d00107c02 */ /* 0x000fe20008000f00 */
        /* <DEDUP_REMOVED lines=20> */
[----:B------:R-:W-:Y:S01]  /*1320*/  IMAD.WIDE.U32 R22, R35, 0x2, R16 ;  /* 0x0000000223167825 */ /* 0x000fe200078e0010 */
[----:B------:R-:W-:Y:S02]  /*1330*/  UIADD3.X UR9, URZ, UR9, URZ, UP0, !UPT ;  /* 0x000000093f097290 */ /* 0x000fe400087fe43f */
[----:B------:R-:W-:Y:S01]  /*1340*/  LEA.HI.X R75, R20, c[0x0][0x1f4], R18, 0x1, P3 ;  /* 0x00007d00144b7a11 */ /* 0x000fe200018f0c12 */
[----:B------:R-:W-:Y:S01]  /*1350*/  IMAD.MOV.U32 R20, RZ, RZ, R14 ;  /* 0x000000ffff147224 */ /* 0x000fe200078e000e */
[----:B------:R-:W-:Y:S01]  /*1360*/  IADD3 R38, P3, R54, 0xa0, RZ ;  /* 0x000000a036267810 */ /* 0x000fe20007f7e0ff */
[----:B------:R-:W-:-:S02]  /*1370*/  IMAD.MOV.U32 R21, RZ, RZ, R15 ;  /* 0x000000ffff157224 */ /* 0x000fc400078e000f */
[----:B------:R-:W-:Y:S01]  /*1380*/  IMAD.U32 R18, RZ, RZ, UR11 ;  /* 0x0000000bff127e24 */ /* 0x000fe2000f8e00ff */
[----:B------:R-:W-:Y:S01]  /*1390*/  IADD3 R37, R38, -c[0x0][0x20], RZ ;  /* 0x8000080026257a10 */ /* 0x000fe20007ffe0ff */
[----:B------:R-:W-:Y:S01]  /*13a0*/  IMAD.U32 R19, RZ, RZ, UR9 ;  /* 0x00000009ff137e24 */ /* 0x000fe2000f8e00ff */
[----:B------:R-:W-:Y:S01]  /*13b0*/  UIADD3 UR9, UP0, UR8, 0x18080, URZ ;  /* 0x0001808008097890 */ /* 0x000fe2000ff1e03f */
[----:B------:R1:W-:Y:S01]  /*13c0*/  STL.128 [R1+0x90], R20 ;  /* 0x0000901401007387 */ /* 0x0003e20000100c00 */
[----:B------:R-:W-:Y:S02]  /*13d0*/  IMAD.WIDE.U32 R72, R61, 0x2, R46 ;  /* 0x000000023d487825 */ /* 0x000fe400078e002e */
[----:B------:R-:W-:Y:S01]  /*13e0*/  UIADD3.X UR5, URZ, UR4, URZ, UP0, !UPT ;  /* 0x000000043f057290 */ /* 0x000fe200087fe43f */
[----:B------:R-:W-:Y:S01]  /*13f0*/  STL.128 [R1+0x20], R16 ;  /* 0x0000201001007387 */ /* 0x000fe20000100c00 */
[----:B------:R-:W-:Y:S01]  /*1400*/  IMAD.U32 R76, RZ, RZ, UR9 ;  /* 0x00000009ff4c7e24 */ /* 0x000fe2000f8e00ff */
[----:B------:R-:W-:-:S02]  /*1410*/  UIADD3 UR8, UP0, UR8, 0x18480, URZ ;  /* 0x0001848008087890 */ /* 0x000fc4000ff1e03f */
[----:B------:R-:W-:Y:S01]  /*1420*/  STL.128 [R1+0x40], R16 ;  /* 0x0000401001007387 */ /* 0x000fe20000100c00 */
[----:B------:R-:W-:Y:S01]  /*1430*/  IMAD.U32 R77, RZ, RZ, UR5 ;  /* 0x00000005ff4d7e24 */ /* 0x000fe2000f8e00ff */
[----:B------:R-:W-:Y:S02]  /*1440*/  UIADD3.X UR4, URZ, UR4, URZ, UP0, !UPT ;  /* 0x000000043f047290 */ /* 0x000fe400087fe43f */
[----:B------:R2:W-:Y:S04]  /*1450*/  STL.64 [R37+0x18], R74 ;  /* 0x0000184a25007387 */ /* 0x0005e80000100a00 */
[----:B------:R3:W-:Y:S04]  /*1460*/  STL.64 [R37+0x8], R80 ;  /* 0x0000085025007387 */ /* 0x0007e80000100a00 */
[----:B------:R-:W-:Y:S01]  /*1470*/  STL.64 [R37+0x10], R78 ;  /* 0x0000104e25007387 */ /* 0x000fe20000100a00 */
[----:B-1----:R-:W-:-:S04]  /*1480*/  IMAD.WIDE.U32 R20, R59, 0x2, R46 ;  /* 0x000000023b147825 */ /* 0x002fc800078e002e */
[----:B------:R-:W-:-:S04]  /*1490*/  IMAD.WIDE.U32 R46, R61, 0x2, R24 ;  /* 0x000000023d2e7825 */ /* 0x000fc800078e0018 */
[----:B--2---:R-:W-:-:S04]  /*14a0*/  IMAD.WIDE.U32 R74, R57, 0x2, R44 ;  /* 0x00000002394a7825 */ /* 0x004fc800078e002c */
[----:B------:R-:W-:-:S04]  /*14b0*/  IMAD.WIDE.U32 R56, R53, 0x2, R16 ;  /* 0x0000000235387825 */ /* 0x000fc800078e0010 */
[----:B------:R-:W-:Y:S01]  /*14c0*/  IMAD.WIDE.U32 R60, R51, 0x2, R16 ;  /* 0x00000002333c7825 */ /* 0x000fe200078e0010 */
[----:B------:R-:W-:Y:S02]  /*14d0*/  SHF.R.S32.HI R16, RZ, 0x7, R42 ;  /* 0x00000007ff107819 */ /* 0x000fe4000001142a */
[----:B------:R-:W-:Y:S01]  /*14e0*/  MOV R17, R26 ;  /* 0x0000001a00117202 */ /* 0x000fe20000000f00 */
[----:B------:R-:W-:Y:S01]  /*14f0*/  IMAD.WIDE.U32 R22, R59, 0x2, R24 ;  /* 0x000000023b167825 */ /* 0x000fe200078e0018 */
[----:B------:R-:W-:Y:S01]  /*1500*/  SHF.R.S32.HI R42, RZ, 0x7, R41 ;  /* 0x00000007ff2a7819 */ /* 0x000fe20000011429 */
[----:B------:R1:W-:Y:S02]  /*1510*/  STL [R37], R16 ;  /* 0x0000001025007387 */ /* 0x0003e40000100800 */
[----:B------:R-:W-:-:S04]  /*1520*/  IMAD.WIDE.U32 R58, R53, 0x2, R24 ;  /* 0x00000002353a7825 */ /* 0x000fc800078e0018 */
[----:B------:R-:W-:-:S04]  /*1530*/  IMAD.WIDE.U32 R24, R51, 0x2, R44 ;  /* 0x0000000233187825 */ /* 0x000fc800078e002c */
[----:B------:R-:W-:-:S04]  /*1540*/  IMAD.WIDE.U32 R44, R53, 0x2, R18 ;  /* 0x00000002352c7825 */ /* 0x000fc800078e0012 */
[----:B------:R-:W-:-:S04]  /*1550*/  IMAD.WIDE.U32 R52, R51, 0x2, R18 ;  /* 0x0000000233347825 */ /* 0x000fc800078e0012 */
[----:B---3--:R-:W-:-:S04]  /*1560*/  IMAD.WIDE.U32 R80, R35, 0x2, R18 ;  /* 0x0000000223507825 */ /* 0x008fc800078e0012 */
[----:B------:R-:W-:Y:S01]  /*1570*/  IMAD.WIDE R18, R50, 0x4, R76 ;  /* 0x0000000432127825 */ /* 0x000fe200078e024c */
[----:B------:R-:W-:Y:S03]  /*1580*/  STL.64 [R37+0x20], R80 ;  /* 0x0000205025007387 */ /* 0x000fe60000100a00 */
[----:B-1----:R-:W-:Y:S01]  /*1590*/  IMAD.MOV.U32 R16, RZ, RZ, R27 ;  /* 0x000000ffff107224 */ /* 0x002fe200078e001b */
[----:B------:R-:W-:Y:S01]  /*15a0*/  STL [R1+0xc8], R42 ;  /* 0x0000c82a01007387 */ /* 0x000fe20000100800 */
        /* <DEDUP_REMOVED lines=15> */
[----:B------:R-:W-:Y:S01]  /*16a0*/  IMAD.X R39, RZ, RZ, R55, P3 ;  /* 0x000000ffff277224 */ /* 0x000fe200018e0637 */
[----:B------:R-:W-:Y:S01]  /*16b0*/  ISETP.GE.AND P1, PT, R3, c[0x0][0x1fc], PT ;  /* 0x00007f0003007a0c */ /* 0x000fe20003f26270 */
[----:B------:R-:W-:Y:S01]  /*16c0*/  STL.64 [R1+0x298], R16 ;  /* 0x0002981001007387 */ /* 0x000fe20000100a00 */
[----:B--2---:R-:W-:Y:S01]  /*16d0*/  IMAD.MOV.U32 R42, RZ, RZ, R2 ;  /* 0x000000ffff2a7224 */ /* 0x004fe200078e0002 */
[----:B------:R-:W-:-:S02]  /*16e0*/  ULDC.64 UR4, c[0x0][0x1d8] ;  /* 0x0000760000047ab9 */ /* 0x000fc40000000a00 */
[----:B------:R2:W-:Y:S01]  /*16f0*/  STL.64 [R1+0x2a8], R16 ;  /* 0x0002a81001007387 */ /* 0x0005e20000100a00 */
[----:B---3--:R-:W-:-:S03]  /*1700*/  IMAD.WIDE R10, R13, 0x4, R18 ;  /* 0x000000040d0a7825 */ /* 0x008fc600078e0212 */
[----:B------:R-:W-:Y:S01]  /*1710*/  STL.128 [R1+0x320], R24 ;  /* 0x0003201801007387 */ /* 0x000fe20000100c00 */
[----:B------:R-:W-:-:S03]  /*1720*/  IMAD.WIDE R18, R50, 0x4, R18 ;  /* 0x0000000432127825 */ /* 0x000fc600078e0212 */
[----:B------:R-:W-:Y:S01]  /*1730*/  STL.64 [R1+0x100], R64 ;  /* 0x0001004001007387 */ /* 0x000fe20000100a00 */
[----:B----4-:R-:W-:-:S03]  /*1740*/  SHF.R.S32.HI R4, RZ, 0xd, R31 ;  /* 0x0000000dff047819 */ /* 0x010fc6000001141f */
[----:B------:R3:W-:Y:S01]  /*1750*/  STL.64 [R1+0xf0], R18 ;  /* 0x0000f01201007387 */ /* 0x0007e20000100a00 */
[----:B------:R-:W-:-:S03]  /*1760*/  IMAD.MOV.U32 R5, RZ, RZ, c[0x0][0x2a8] ;  /* 0x0000aa00ff057624 */ /* 0x000fc600078e00ff */
[----:B------:R-:W-:Y:S04]  /*1770*/  STL.64 [R1+0x278], R74 ;  /* 0x0002784a01007387 */ /* 0x000fe80000100a00 */
[----:B------:R-:W-:Y:S01]  /*1780*/  STL.64 [R1+0x288], R62 ;  /* 0x0002883e01007387 */ /* 0x000fe20000100a00 */
[----:B-1----:R-:W-:-:S03]  /*1790*/  SEL R20, RZ, 0x1, P1 ;  /* 0x00000001ff147807 */ /* 0x002fc60000800000 */
[----:B------:R-:W-:Y:S01]  /*17a0*/  STL.64 [R1+0x2a0], R72 ;  /* 0x0002a04801007387 */ /* 0x000fe20000100a00 */
[C---:B------:R-:W-:Y:S02]  /*17b0*/  IADD3 R13, P1, R54.reuse, 0xc8, RZ ;  /* 0x000000c8360d7810 */ /* 0x040fe40007f3e0ff */
[----:B--2---:R-:W-:Y:S01]  /*17c0*/  SEL R16, RZ, 0x1, P2 ;  /* 0x00000001ff107807 */ /* 0x004fe20001000000 */
[----:B------:R-:W-:Y:S01]  /*17d0*/  STL.64 [R1+0x2b0], R46 ;  /* 0x0002b02e01007387 */ /* 0x000fe20000100a00 */
[----:B------:R-:W-:-:S03]  /*17e0*/  IADD3 R17, P2, R54, 0x98, RZ ;  /* 0x0000009836117810 */ /* 0x000fc60007f5e0ff */
[----:B------:R-:W-:Y:S04]  /*17f0*/  STL.64 [R1+0x260], R44 ;  /* 0x0002602c01007387 */ /* 0x000fe80000100a00 */
[----:B------:R-:W-:Y:S01]  /*1800*/  STL.64 [R1+0x2e0], R52 ;  /* 0x0002e03401007387 */ /* 0x000fe20000100a00 */
[----:B---3--:R-:W-:-:S03]  /*1810*/  IADD3 R18, P4, R54, 0x78, RZ ;  /* 0x0000007836127810 */ /* 0x008fc60007f9e0ff */
        /* <DEDUP_REMOVED lines=10> */
[----:B-1----:R-:W-:-:S03]  /*18c0*/  IMAD.MOV.U32 R10, RZ, RZ, c[0x0][0x2a0] ;  /* 0x0000a800ff0a7624 */ /* 0x002fc600078e00ff */
[----:B------:R1:W-:Y:S01]  /*18d0*/  STL.64 [R1+0x300], R6 ;  /* 0x0003000601007387 */ /* 0x0003e20000100a00 */
[----:B------:R-:W-:-:S03]  /*18e0*/  IMAD.MOV.U32 R11, RZ, RZ, c[0x0][0x2a4] ;  /* 0x0000a900ff0b7624 */ /* 0x000fc600078e00ff */
[----:B------:R-:W-:Y:S04]  /*18f0*/  STL [R1+0x2d8], R7 ;  /* 0x0002d80701007387 */ /* 0x000fe80000100800 */
[----:B------:R-:W-:Y:S04]  /*1900*/  STL [R1+0x2e8], R7 ;  /* 0x0002e80701007387 */ /* 0x000fe80000100800 */
[----:B------:R3:W-:Y:S01]  /*1910*/  STL [R1+0x318], R7 ;  /* 0x0003180701007387 */ /* 0x0007e20000100800 */
[----:B--2---:R-:W-:-:S03]  /*1920*/  IADD3 R30, P3, R54, 0x338, RZ ;  /* 0x00000338361e7810 */ /* 0x004fc60007f7e0ff */
[----:B------:R2:W-:Y:S02]  /*1930*/  STL [R1+0xf8], R4 ;  /* 0x0000f80401007387 */ /* 0x0005e40000100800 */
[----:B------:R-:W-:Y:S01]  /*1940*/  IMAD.X R31, RZ, RZ, R55, P3 ;  /* 0x000000ffff1f7224 */ /* 0x000fe200018e0637 */
[----:B------:R-:W-:Y:S01]  /*1950*/  IADD3 R40, P3, R54, 0xd8, RZ ;  /* 0x000000d836287810 */ /* 0x000fe20007f7e0ff */
[----:B------:R-:W-:Y:S04]  /*1960*/  STL.U8 [R1+0x108], RZ ;  /* 0x000108ff01007387 */ /* 0x000fe80000100000 */
[----:B------:R-:W-:Y:S01]  /*1970*/  STL.U8 [R1+0x109], RZ ;  /* 0x000109ff01007387 */ /* 0x000fe20000100000 */
[----:B-1----:R-:W-:-:S03]  /*1980*/  IMAD.MOV.U32 R6, RZ, RZ, c[0x0][0x2ac] ;  /* 0x0000ab00ff067624 */ /* 0x002fc600078e00ff */
[----:B------:R-:W-:Y:S04]  /*1990*/  STL.U8 [R1+0x10a], RZ ;  /* 0x00010aff01007387 */ /* 0x000fe80000100000 */
[----:B------:R-:W-:Y:S04]  /*19a0*/  STL.U8 [R1+0x10c], RZ ;  /* 0x00010cff01007387 */ /* 0x000fe80000100000 */
[----:B------:R-:W-:Y:S01]  /*19b0*/  STL.U8 [R1+0x11c], RZ ;  /* 0x00011cff01007387 */ /* 0x000fe20000100000 */
[----:B---3--:R-:W-:-:S03]  /*19c0*/  MOV R7, c[0x0][0x2b0] ;  /* 0x0000ac0000077a02 */ /* 0x008fc60000000f00 */
        /* <DEDUP_REMOVED lines=37> */
[----:B------:R-:W-:Y:S04]  /*1c20*/  STL [R1+0x34c], R68 ;  /* 0x00034c4401007387 */ /* 0x000fe80000100800 */
[----:B------:R-:W-:Y:S01]  /*1c30*/  STL [R1+0x430], R36 ;  /* 0x0004302401007387 */ /* 0x000fe20000100800 */
[----:B-1----:R-:W-:-:S03]  /*1c40*/  IADD3 R16, P5, R54, 0x341, RZ ;  /* 0x0000034136107810 */ /* 0x002fc60007fbe0ff */
[----:B------:R-:W-:Y:S01]  /*1c50*/  STL.128 [R1+0x390], R28 ;  /* 0x0003901c01007387 */ /* 0x000fe20000100c00 */
[--C-:B--2---:R-:W-:Y:S02]  /*1c60*/  IMAD.X R20, RZ, RZ, R55.reuse, P2 ;  /* 0x000000ffff147224 */ /* 0x104fe400010e0637 */
[--C-:B------:R-:W-:Y:S01]  /*1c70*/  IMAD.X R19, RZ, RZ, R55.reuse, P5 ;  /* 0x000000ffff137224 */ /* 0x100fe200028e0637 */
[----:B------:R-:W2:Y:S01]  /*1c80*/  LDL.128 R44, [R1+0xd0] ;  /* 0x0000d000012c7983 */ /* 0x000ea20000100c00 */
[----:B---3--:R-:W-:Y:S01]  /*1c90*/  IMAD.X R8, RZ, RZ, R55, P1 ;  /* 0x000000ffff087224 */ /* 0x008fe200008e0637 */
[C---:B------:R-:W-:Y:S01]  /*1ca0*/  IADD3 R24, P1, R54.reuse, 0x340, RZ ;  /* 0x0000034036187810 */ /* 0x040fe20007f3e0ff */
[----:B------:R-:W-:Y:S02]  /*1cb0*/  IMAD.MOV.U32 R10, RZ, RZ, R28 ;  /* 0x000000ffff0a7224 */ /* 0x000fe400078e001c */
[----:B----4-:R-:W-:Y:S01]  /*1cc0*/  IMAD.MOV.U32 R6, RZ, RZ, R18 ;  /* 0x000000ffff067224 */ /* 0x010fe200078e0012 */
[----:B------:R-:W-:Y:S01]  /*1cd0*/  MOV R7, R21 ;  /* 0x0000001500077202 */ /* 0x000fe20000000f00 */
[----:B------:R-:W-:Y:S01]  /*1ce0*/  IMAD.MOV.U32 R4, RZ, RZ, R17 ;  /* 0x000000ffff047224 */ /* 0x000fe200078e0011 */
[C---:B------:R-:W-:Y:S01]  /*1cf0*/  IADD3 R18, P2, R54.reuse, 0x344, RZ ;  /* 0x0000034436127810 */ /* 0x040fe20007f5e0ff */
[----:B------:R-:W-:Y:S01]  /*1d00*/  IMAD.MOV.U32 R5, RZ, RZ, R20 ;  /* 0x000000ffff057224 */ /* 0x000fe200078e0014 */
[C---:B------:R-:W-:Y:S01]  /*1d10*/  IADD3 R20, P4, R54.reuse, 0x71, RZ ;  /* 0x0000007136147810 */ /* 0x040fe20007f9e0ff */
[----:B------:R-:W-:Y:S01]  /*1d20*/  IMAD.X R25, RZ, RZ, R55, P1 ;  /* 0x000000ffff197224 */ /* 0x000fe200008e0637 */
[----:B------:R-:W-:Y:S01]  /*1d30*/  IADD3 R22, P1, R54, 0xc0, RZ ;  /* 0x000000c036167810 */ /* 0x000fe20007f3e0ff */
[----:B------:R-:W-:Y:S01]  /*1d40*/  IMAD.MOV.U32 R11, RZ, RZ, R29 ;  /* 0x000000ffff0b7224 */ /* 0x000fe200078e001d */
[----:B------:R1:W-:Y:S01]  /*1d50*/  STL.128 [R1+0x380], R4 ;  /* 0x0003800401007387 */ /* 0x0003e20000100c00 */
[----:B------:R-:W-:Y:S01]  /*1d60*/  IADD3.X R21, RZ, R55, RZ, P4, !PT ;  /* 0x00000037ff157210 */ /* 0x000fe200027fe4ff */
[----:B------:R-:W-:-:S02]  /*1d70*/  IMAD.MOV.U32 R9, RZ, RZ, R39 ;  /* 0x000000ffff097224 */ /* 0x000fc400078e0027 */
[--C-:B------:R-:W-:Y:S02]  /*1d80*/  IMAD.X R23, RZ, RZ, R55.reuse, P1 ;  /* 0x000000ffff177224 */ /* 0x100fe400008e0637 */
[----:B------:R-:W-:-:S03]  /*1d90*/  IMAD.X R17, RZ, RZ, R55, P3 ;  /* 0x000000ffff117224 */ /* 0x000fc600018e0637 */
[----:B------:R-:W-:Y:S01]  /*1da0*/  STL.128 [R1+0x3d0], R20 ;  /* 0x0003d01401007387 */ /* 0x000fe20000100c00 */
[----:B-1----:R-:W-:Y:S01]  /*1db0*/  IMAD.MOV.U32 R4, RZ, RZ, R16 ;  /* 0x000000ffff047224 */ /* 0x002fe200078e0010 */
[----:B------:R-:W-:Y:S01]  /*1dc0*/  MOV R5, R19 ;  /* 0x0000001300057202 */ /* 0x000fe20000000f00 */
[----:B------:R-:W-:Y:S01]  /*1dd0*/  IMAD.MOV.U32 R6, RZ, RZ, R13 ;  /* 0x000000ffff067224 */ /* 0x000fe200078e000d */
[C---:B------:R-:W-:Y:S01]  /*1de0*/  IADD3 R16, P1, R54.reuse, 0x348, RZ ;  /* 0x0000034836107810 */ /* 0x040fe20007f3e0ff */
        /* <DEDUP_REMOVED lines=11> */
[----:B-1----:R-:W-:Y:S01]  /*1ea0*/  IMAD.MOV.U32 R6, RZ, RZ, R20 ;  /* 0x000000ffff067224 */ /* 0x002fe200078e0014 */
[----:B------:R-:W-:Y:S01]  /*1eb0*/  MOV R7, R21 ;  /* 0x0000001500077202 */ /* 0x000fe20000000f00 */
[----:B------:R-:W-:Y:S02]  /*1ec0*/  IMAD.MOV.U32 R4, RZ, RZ, R18 ;  /* 0x000000ffff047224 */ /* 0x000fe400078e0012 */
[----:B------:R-:W-:Y:S02]  /*1ed0*/  IMAD.MOV.U32 R5, RZ, RZ, R19 ;  /* 0x000000ffff057224 */ /* 0x000fe400078e0013 */
[----:B---3--:R-:W-:-:S02]  /*1ee0*/  IMAD.MOV.U32 R10, RZ, RZ, R24 ;  /* 0x000000ffff0a7224 */ /* 0x008fc400078e0018 */
[----:B------:R-:W-:Y:S01]  /*1ef0*/  IMAD.MOV.U32 R11, RZ, RZ, R25 ;  /* 0x000000ffff0b7224 */ /* 0x000fe200078e0019 */
[----:B------:R1:W-:Y:S01]  /*1f00*/  STL.128 [R1+0x420], R4 ;  /* 0x0004200401007387 */ /* 0x0003e20000100c00 */
[----:B------:R-:W-:Y:S02]  /*1f10*/  IMAD.MOV.U32 R8, RZ, RZ, R30 ;  /* 0x000000ffff087224 */ /* 0x000fe400078e001e */
[----:B------:R-:W-:Y:S01]  /*1f20*/  IMAD.MOV.U32 R9, RZ, RZ, R31 ;  /* 0x000000ffff097224 */ /* 0x000fe200078e001f */
[----:B----4-:R-:W3:Y:S01]  /*1f30*/  LDL.U8 R13, [R1+0x341] ;  /* 0x00034100010d7983 */ /* 0x010ee20000100000 */
[----:B------:R-:W-:-:S03]  /*1f40*/  IMAD.MOV.U32 R20, RZ, RZ, c[0x0][0x250] ;  /* 0x00009400ff147624 */ /* 0x000fc600078e00ff */
[----:B------:R4:W-:Y:S04]  /*1f50*/  STL.128 [R1+0x3f0], R8 ;  /* 0x0003f00801007387 */ /* 0x0009e80000100c00 */
[----:B------:R-:W-:Y:S04]  /*1f60*/  STL [R1+0x378], R20 ;  /* 0x0003781401007387 */ /* 0x000fe80000100800 */
[----:B------:R-:W5:Y:S01]  /*1f70*/  LDL.U8 R12, [R1+0x341] ;  /* 0x00034100010c7983 */ /* 0x000f620000100000 */
[C---:B-1----:R-:W-:Y:S02]  /*1f80*/  IADD3 R4, P2, R54.reuse, 0xe0, RZ ;  /* 0x000000e036047810 */ /* 0x042fe40007f5e0ff */
[----:B------:R-:W-:-:S03]  /*1f90*/  IADD3 R6, P1, R54, 0xf0, RZ ;  /* 0x000000f036067810 */ /* 0x000fc60007f3e0ff */
[--C-:B------:R-:W-:Y:S02]  /*1fa0*/  IMAD.X R5, RZ, RZ, R55.reuse, P2 ;  /* 0x000000ffff057224 */ /* 0x100fe400010e0637 */
[----:B------:R-:W-:Y:S01]  /*1fb0*/  IMAD.X R7, RZ, RZ, R55, P1 ;  /* 0x000000ffff077224 */ /* 0x000fe200008e0637 */
[----:B----4-:R-:W-:Y:S01]  /*1fc0*/  MOV R8, R26 ;  /* 0x0000001a00087202 */ /* 0x010fe20000000f00 */
[----:B------:R-:W-:Y:S01]  /*1fd0*/  IMAD.MOV.U32 R10, RZ, RZ, R16 ;  /* 0x000000ffff0a7224 */ /* 0x000fe200078e0010 */
[----:B------:R-:W-:Y:S01]  /*1fe0*/  MOV R16, R40 ;  /* 0x0000002800107202 */ /* 0x000fe20000000f00 */
[----:B------:R-:W-:Y:S01]  /*1ff0*/  IMAD.MOV.U32 R9, RZ, RZ, R27 ;  /* 0x000000ffff097224 */ /* 0x000fe200078e001b */
[----:B------:R-:W-:Y:S01]  /*2000*/  STL.128 [R1+0x410], R4 ;  /* 0x0004100401007387 */ /* 0x000fe20000100c00 */
[----:B------:R-:W-:-:S03]  /*2010*/  IMAD.MOV.U32 R11, RZ, RZ, R41 ;  /* 0x000000ffff0b7224 */ /* 0x000fc600078e0029 */
[----:B------:R-:W-:Y:S04]  /*2020*/  STL.128 [R1+0x3c0], R16 ;  /* 0x0003c01001007387 */ /* 0x000fe80000100c00 */
[----:B------:R1:W-:Y:S04]  /*2030*/  STL.128 [R1+0x400], R8 ;  /* 0x0004000801007387 */ /* 0x0003e80000100c00 */
[----:B------:R-:W4:Y:S04]  /*2040*/  LDL R37, [R37+0x2a4] ;  /* 0x0002a40025257983 */ /* 0x000f280000100800 */
[----:B-1----:R-:W2:Y:S01]  /*2050*/  LDL.U8 R9, [R1+0x341] ;  /* 0x0003410001097983 */ /* 0x002ea20000100000 */
[----:B------:R-:W-:Y:S01]  /*2060*/  @P0 SHF.R.U32.HI R7, RZ, c[0x0][0x250], R34 ;  /* 0x00009400ff070a19 */ /* 0x000fe20000011622 */
[----:B------:R-:W-:-:S05]  /*2070*/  @!P0 IMAD.MOV.U32 R7, RZ, RZ, R32 ;  /* 0x000000ffff078224 */ /* 0x000fca00078e0020 */
[----:B------:R-:W-:Y:S01]  /*2080*/  SHF.R.S32.HI R16, RZ, 0x1f, R7 ;  /* 0x0000001fff107819 */ /* 0x000fe20000011407 */
[----:B------:R-:W-:-:S04]  /*2090*/  IMAD.WIDE.U32 R40, R7, c[0x0][0x1e0], R48 ;  /* 0x0000780007287a25 */ /* 0x000fc800078e0030 */
[----:B------:R-:W-:-:S04]  /*20a0*/  IMAD R6, R16, c[0x0][0x1e0], RZ ;  /* 0x0000780010067a24 */ /* 0x000fc800078e02ff */
[----:B------:R-:W-:Y:S02]  /*20b0*/  IMAD R6, R7, c[0x0][0x1e4], R6 ;  /* 0x0000790007067a24 */ /* 0x000fe400078e0206 */
[----:B------:R-:W-:Y:S02]  /*20c0*/  IMAD.MOV.U32 R17, RZ, RZ, -0x80 ;  /* 0xffffff80ff117424 */ /* 0x000fe400078e00ff */
[----:B------:R-:W-:Y:S02]  /*20d0*/  IMAD.IADD R41, R41, 0x1, R6 ;  /* 0x0000000129297824 */ /* 0x000fe400078e0206 */
[----:B------:R-:W-:Y:S02]  /*20e0*/  IMAD R6, R0, c[0x0][0x1e8], RZ ;  /* 0x00007a0000067a24 */ /* 0x000fe400078e02ff */
[----:B------:R-:W-:-:S04]  /*20f0*/  IMAD.WIDE.U32 R40, R33, c[0x0][0x1e8], R40 ;  /* 0x00007a0021287a25 */ /* 0x000fc800078e0028 */
[----:B------:R-:W-:Y:S02]  /*2100*/  IMAD R6, R33, c[0x0][0x1ec], R6 ;  /* 0x00007b0021067a24 */ /* 0x000fe400078e0206 */
[C---:B------:R-:W-:Y:S02]  /*2110*/  IMAD R17, R66.reuse, R17, c[0x0][0x198] ;  /* 0x0000660042117624 */ /* 0x040fe400078e0211 */
[----:B------:R-:W-:Y:S01]  /*2120*/  IMAD.WIDE R20, R66, 0x80, R42 ;  /* 0x0000008042147825 */ /* 0x000fe200078e022a */
[----:B----4-:R-:W-:-:S13]  /*2130*/  ISETP.GT.AND P1, PT, R37, 0x7f, PT ;  /* 0x0000007f2500780c */ /* 0x010fda0003f24270 */
[----:B------:R-:W4:Y:S04]  /*2140*/  @!P1 LDL.U8 R8, [R1+0x71] ;  /* 0x0000710001089983 */ /* 0x000f280000100000 */
[----:B------:R-:W4:Y:S04]  /*2150*/  @!P1 LDL.128 R24, [R1+0x3e0] ;  /* 0x0003e00001189983 */ /* 0x000f280000100c00 */
[----:B------:R-:W4:Y:S04]  /*2160*/  @!P1 LDL.64 R10, [R1+0x408] ;  /* 0x00040800010a9983 */ /* 0x000f280000100a00 */
[----:B------:R-:W4:Y:S04]  /*2170*/  @!P1 LDL.64 R30, [R1+0x3f0] ;  /* 0x0003f000011e9983 */ /* 0x000f280000100a00 */
[----:B------:R-:W4:Y:S01]  /*2180*/  @!P1 LDL.64 R22, [R1+0x3d8] ;  /* 0x0003d80001169983 */ /* 0x000f220000100a00 */
[----:B------:R-:W-:Y:S01]  /*2190*/  IMAD.IADD R41, R41, 0x1, R6 ;  /* 0x0000000129297824 */ /* 0x000fe200078e0206 */
[----:B------:R-:W-:Y:S01]  /*21a0*/  IADD3 R17, -R2, R17, RZ ;  /* 0x0000001102117210 */ /* 0x000fe20007ffe1ff */
[----:B------:R-:W-:-:S02]  /*21b0*/  IMAD R6, R21, c[0x0][0x1d8], RZ ;  /* 0x0000760015067a24 */ /* 0x000fc400078e02ff */
[----:B------:R-:W-:Y:S01]  /*21c0*/  IMAD.WIDE.U32 R42, R7, c[0x0][0x1b0], R48 ;  /* 0x00006c00072a7a25 */ /* 0x000fe200078e0030 */
[----:B------:R-:W-:Y:S01]  /*21d0*/  ISETP.GE.AND P5, PT, R17, 0x1, PT ;  /* 0x000000011100780c */ /* 0x000fe20003fa6270 */
[----:B------:R-:W-:Y:S02]  /*21e0*/  USHF.L.U32 UR9, UR4, 0x6, URZ ;  /* 0x0000000604097899 */ /* 0x000fe4000800063f */
[----:B------:R-:W-:Y:S01]  /*21f0*/  UMOV UR8, 0x6 ;  /* 0x0000000600087882 */ /* 0x000fe20000000000 */
[----:B------:R-:W-:Y:S02]  /*2200*/  IMAD R6, R20, c[0x0][0x1dc], R6 ;  /* 0x0000770014067a24 */ /* 0x000fe400078e0206 */
[----:B------:R-:W-:Y:S02]  /*2210*/  IMAD R16, R16, c[0x0][0x1b0], RZ ;  /* 0x00006c0010107a24 */ /* 0x000fe400078e02ff */
[----:B------:R-:W-:Y:S02]  /*2220*/  IMAD.SHL.U32 R35, R35, 0x2, RZ ;  /* 0x0000000223237824 */ /* 0x000fe400078e00ff */
[----:B------:R-:W-:Y:S01]  /*2230*/  IMAD R0, R0, c[0x0][0x1b8], RZ ;  /* 0x00006e0000007a24 */ /* 0x000fe200078e02ff */
[----:B------:R-:W-:Y:S01]  /*2240*/  SHF.R.S32.HI R37, RZ, 0x1f, R36 ;  /* 0x0000001fff257819 */ /* 0x000fe20000011424 */
[----:B------:R-:W-:Y:S01]  /*2250*/  IMAD.WIDE.U32 R48, R20, c[0x0][0x1d8], R40 ;  /* 0x0000760014307a25 */ /* 0x000fe200078e0028 */
[----:B------:R-:W-:Y:S01]  /*2260*/  ISETP.GE.OR P2, PT, R3, c[0x0][0x1cc], !P5 ;  /* 0x0000730003007a0c */ /* 0x000fe20006f46670 */
[----:B------:R-:W4:Y:S02]  /*2270*/  @!P1 LDL.64 R18, [R1+0x420] ;  /* 0x0004200001129983 */ /* 0x000f240000100a00 */
[----:B------:R-:W-:Y:S01]  /*2280*/  IMAD.IADD R6, R49, 0x1, R6 ;  /* 0x0000000131067824 */ /* 0x000fe200078e0206 */
[C---:B------:R-:W-:Y:S01]  /*2290*/  LEA R40, P0, R48.reuse, c[0x0][0x1c0], 0x1 ;  /* 0x0000700030287a11 */ /* 0x040fe200078008ff */
[----:B------:R-:W-:Y:S01]  /*22a0*/  USHF.L.U64.HI UR5, UR4, UR8, UR5 ;  /* 0x0000000804057299 */ /* 0x000fe20008010205 */
[----:B------:R-:W-:Y:S01]  /*22b0*/  ISETP.GE.AND P4, PT, R17, 0x21, PT ;  /* 0x000000211100780c */ /* 0x000fe20003f86270 */
[----:B------:R-:W4:Y:S01]  /*22c0*/  @!P1 LDL.64 R4, [R1+0x410] ;  /* 0x0004100001049983 */ /* 0x000f220000100a00 */
[----:B------:R-:W-:-:S02]  /*22d0*/  LEA.HI.X R41, R48, c[0x0][0x1c4], R6, 0x1, P0 ;  /* 0x0000710030297a11 */ /* 0x000fc400000f0c06 */
[----:B------:R-:W-:Y:S01]  /*22e0*/  IADD3 R48, P0, R40, UR9, RZ ;  /* 0x0000000928307c10 */ /* 0x000fe2000ff1e0ff */
[----:B------:R-:W-:Y:S01]  /*22f0*/  IMAD R16, R7, c[0x0][0x1b4], R16 ;  /* 0x00006d0007107a24 */ /* 0x000fe200078e0210 */
[----:B------:R-:W-:Y:S01]  /*2300*/  ISETP.GE.AND P3, PT, R17, 0x41, PT ;  /* 0x000000411100780c */ /* 0x000fe20003f66270 */
[----:B------:R-:W-:Y:S01]  /*2310*/  @!PT LDS RZ, [RZ] ;  /* 0x00000000fffff984 */ /* 0x000fe20000000800 */
[----:B------:R-:W-:Y:S01]  /*2320*/  @!PT LDS RZ, [RZ] ;  /* 0x00000000fffff984 */ /* 0x000fe20000000800 */
[----:B------:R-:W-:Y:S01]  /*2330*/  @!PT LDS RZ, [RZ] ;  /* 0x00000000fffff984 */ /* 0x000fe20000000800 */
[----:B------:R1:W-:Y:S01]  /*2340*/  LDGSTS.E.BYPASS.LTC128B.128 [R35+0x4080], [R40.64], !P2 ;  /* 0x0408000028237fae */ /* 0x0003e2000d101d46 */
[----:B------:R-:W-:Y:S02]  /*2350*/  ISETP.GE.OR P6, PT, R3, c[0x0][0x1cc], !P4 ;  /* 0x0000730003007a0c */ /* 0x000fe400067c6670 */
[----:B------:R-:W-:Y:S01]  /*2360*/  IADD3.X R49, R41, UR5, RZ, P0, !PT ;  /* 0x0000000529317c10 */ /* 0x000fe200087fe4ff */
[----:B------:R-:W-:Y:S01]  /*2370*/  IMAD.IADD R43, R43, 0x1, R16 ;  /* 0x000000012b2b7824 */ /* 0x000fe200078e0210 */
[----:B------:R-:W-:Y:S01]  /*2380*/  ISETP.GE.OR P0, PT, R3, c[0x0][0x1cc], !P3 ;  /* 0x0000730003007a0c */ /* 0x000fe20005f06670 */
[C---:B------:R-:W-:Y:S01]  /*2390*/  IMAD R0, R33.reuse, c[0x0][0x1bc], R0 ;  /* 0x00006f0021007a24 */ /* 0x040fe200078e0200 */
[----:B------:R-:W-:Y:S01]  /*23a0*/  IADD3 R32, P2, R48, UR9, RZ ;  /* 0x0000000930207c10 */ /* 0x000fe2000ff5e0ff */
[----:B------:R-:W-:-:S03]  /*23b0*/  IMAD.WIDE.U32 R42, R33, c[0x0][0x1b8], R42 ;  /* 0x00006e00212a7a25 */ /* 0x000fc600078e002a */
[----:B------:R-:W-:Y:S01]  /*23c0*/  IADD3.X R33, R49, UR5, RZ, P2, !PT ;  /* 0x0000000531217c10 */ /* 0x000fe200097fe4ff */
[----:B------:R-:W-:Y:S02]  /*23d0*/  IMAD R7, R21, c[0x0][0x1a8], RZ ;  /* 0x00006a0015077a24 */ /* 0x000fe400078e02ff */
[----:B------:R-:W-:Y:S01]  /*23e0*/  IMAD.IADD R43, R43, 0x1, R0 ;  /* 0x000000012b2b7824 */ /* 0x000fe200078e0200 */
[----:B------:R2:W-:Y:S01]  /*23f0*/  LDGSTS.E.BYPASS.LTC128B.128 [R35+0x5080], [R48.64], !P6 ;  /* 0x0508000030237fae */ /* 0x0005e2000f101d46 */
[C---:B------:R-:W-:Y:S02]  /*2400*/  IMAD R7, R20.reuse, c[0x0][0x1ac], R7 ;  /* 0x00006b0014077a24 */ /* 0x040fe400078e0207 */
[----:B------:R-:W-:Y:S01]  /*2410*/  IMAD.WIDE.U32 R20, R20, c[0x0][0x1a8], R42 ;  /* 0x00006a0014147a25 */ /* 0x000fe200078e002a */
[----:B------:R2:W-:Y:S01]  /*2420*/  LDGSTS.E.BYPASS.LTC128B.128 [R35+0x6080], [R32.64], !P0 ;  /* 0x0608000020237fae */ /* 0x0005e2000c101d46 */
[----:B------:R-:W-:-:S04]  /*2430*/  IADD3 R42, P0, R32, UR9, RZ ;  /* 0x00000009202a7c10 */ /* 0x000fc8000ff1e0ff */
[----:B------:R-:W-:Y:S01]  /*2440*/  IADD3.X R43, R33, UR5, RZ, P0, !PT ;  /* 0x00000005212b7c10 */ /* 0x000fe200087fe4ff */
[----:B------:R-:W-:Y:S01]  /*2450*/  ULDC.64 UR4, c[0x0][0x1a8] ;  /* 0x00006a0000047ab9 */ /* 0x000fe20000000a00 */
[----:B------:R-:W-:Y:S01]  /*2460*/  IMAD.IADD R7, R21, 0x1, R7 ;  /* 0x0000000115077824 */ /* 0x000fe200078e0207 */
[----:B------:R-:W-:Y:S01]  /*2470*/  USHF.L.U32 UR9, UR4, 0x6, URZ ;  /* 0x0000000604097899 */ /* 0x000fe2000800063f */
[----:B------:R-:W-:Y:S02]  /*2480*/  ISETP.GE.AND P2, PT, R17, 0x61, PT ;  /* 0x000000611100780c */ /* 0x000fe40003f46270 */
[C---:B-1----:R-:W-:Y:S01]  /*2490*/  LEA R40, P0, R20.reuse, c[0x0][0x190], 0x1 ;  /* 0x0000640014287a11 */ /* 0x042fe200078008ff */
[----:B------:R-:W-:Y:S01]  /*24a0*/  USHF.L.U64.HI UR5, UR4, UR8, UR5 ;  /* 0x0000000804057299 */ /* 0x000fe20008010205 */
[----:B------:R-:W-:Y:S02]  /*24b0*/  ISETP.GE.OR P6, PT, R3, c[0x0][0x1cc], !P2 ;  /* 0x0000730003007a0c */ /* 0x000fe400057c6670 */
[----:B------:R-:W-:-:S02]  /*24c0*/  LEA.HI.X R41, R20, c[0x0][0x194], R7, 0x1, P0 ;  /* 0x0000650014297a11 */ /* 0x000fc400000f0c07 */
[----:B------:R-:W-:Y:S02]  /*24d0*/  ISETP.GE.OR P5, PT, R3, c[0x0][0x19c], !P5 ;  /* 0x0000670003007a0c */ /* 0x000fe40006fa6670 */
[----:B------:R-:W-:Y:S01]  /*24e0*/  IADD3 R16, P0, R40, UR9, RZ ;  /* 0x0000000928107c10 */ /* 0x000fe2000ff1e0ff */
[----:B------:R-:W-:-:S03]  /*24f0*/  IMAD R0, R36, UR14, RZ ;  /* 0x0000000e24007c24 */ /* 0x000fc6000f8e02ff */
[----:B------:R-:W-:Y:S02]  /*2500*/  IADD3.X R17, R41, UR5, RZ, P0, !PT ;  /* 0x0000000529117c10 */ /* 0x000fe400087fe4ff */
[----:B------:R-:W-:Y:S02]  /*2510*/  IADD3 R20, P0, R16, UR9, RZ ;  /* 0x0000000910147c10 */ /* 0x000fe4000ff1e0ff */
[C---:B------:R-:W-:Y:S01]  /*2520*/  ISETP.GE.OR P4, PT, R3.reuse, c[0x0][0x19c], !P4 ;  /* 0x0000670003007a0c */ /* 0x040fe20006786670 */
[----:B------:R1:W-:Y:S01]  /*2530*/  LDGSTS.E.BYPASS.LTC128B.128 [R35+0x7080], [R42.64], !P6 ;  /* 0x070800002a237fae */ /* 0x0003e2000f101d46 */
[----:B------:R-:W-:Y:S02]  /*2540*/  ISETP.GE.OR P3, PT, R3, c[0x0][0x19c], !P3 ;  /* 0x0000670003007a0c */ /* 0x000fe40005f66670 */
[----:B------:R-:W-:Y:S01]  /*2550*/  IADD3.X R21, R17, UR5, RZ, P0, !PT ;  /* 0x0000000511157c10 */ /* 0x000fe200087fe4ff */
[----:B------:R-:W-:Y:S01]  /*2560*/  IMAD.WIDE.U32 R6, R36, UR15, RZ ;  /* 0x0000000f24067c25 */ /* 0x000fe2000f8e00ff */
[----:B--2---:R-:W-:Y:S01]  /*2570*/  IADD3 R32, P0, R20, UR9, RZ ;  /* 0x0000000914207c10 */ /* 0x004fe2000ff1e0ff */
[----:B------:R1:W-:Y:S02]  /*2580*/  LDGSTS.E.BYPASS.LTC128B.128 [R35+0x80], [R40.64], !P5 ;  /* 0x0008000028237fae */ /* 0x0003e4000e901d46 */
[----:B------:R-:W-:Y:S01]  /*2590*/  IMAD R0, R37, UR15, R0 ;  /* 0x0000000f25007c24 */ /* 0x000fe2000f8e0200 */
[----:B------:R-:W-:-:S02]  /*25a0*/  ISETP.GE.OR P5, PT, R3, c[0x0][0x19c], !P2 ;  /* 0x0000670003007a0c */ /* 0x000fc400057a6670 */
[----:B------:R-:W-:Y:S01]  /*25b0*/  IADD3.X R33, R21, UR5, RZ, P0, !PT ;  /* 0x0000000515217c10 */ /* 0x000fe200087fe4ff */
[----:B------:R-:W-:Y:S01]  /*25c0*/  IMAD.IADD R0, R7, 0x1, R0 ;  /* 0x0000000107007824 */ /* 0x000fe200078e0200 */
[----:B------:R-:W-:Y:S01]  /*25d0*/  ISETP.GE.AND P6, PT, R3, c[0x0][0x16c], PT ;  /* 0x00005b0003007a0c */ /* 0x000fe20003fc6270 */
[----:B------:R-:W-:Y:S01]  /*25e0*/  USHF.L.U32 UR5, UR10, 0x6, URZ ;  /* 0x000000060a057899 */ /* 0x000fe2000800063f */
[----:B------:R-:W-:Y:S01]  /*25f0*/  LEA R14, P2, R6, R14, 0x1 ;  /* 0x0000000e060e7211 */ /* 0x000fe200078408ff */
[----:B------:R-:W-:Y:S01]  /*2600*/  ULDC UR4, c[0x0][0x17c] ;  /* 0x00005f0000047ab9 */ /* 0x000fe20000000800 */
[----:B------:R-:W-:Y:S02]  /*2610*/  SHF.L.U32 R3, R36, 0x7, RZ ;  /* 0x0000000724037819 */ /* 0x000fe400000006ff */
[----:B---3--:R-:W-:Y:S01]  /*2620*/  LOP3.LUT R13, R13, 0x1, RZ, 0xc0, !PT ;  /* 0x000000010d0d7812 */ /* 0x008fe200078ec0ff */
[----:B------:R-:W-:Y:S01]  /*2630*/  USHF.L.U64.HI UR4, UR10, UR8, UR4 ;  /* 0x000000080a047299 */ /* 0x000fe20008010204 */
[----:B-----5:R-:W-:Y:S01]  /*2640*/  LOP3.LUT R12, R12, 0x1, RZ, 0xc0, !PT ;  /* 0x000000010c0c7812 */ /* 0x020fe200078ec0ff */
[----:B------:R2:W-:Y:S01]  /*2650*/  LDGSTS.E.BYPASS.LTC128B.128 [R35+0x1080], [R16.64], !P4 ;  /* 0x0108000010237fae */ /* 0x0005e2000e101d46 */
[----:B------:R-:W-:-:S02]  /*2660*/  LOP3.LUT R9, R9, 0x1, RZ, 0xc0, !PT ;  /* 0x0000000109097812 */ /* 0x000fc400078ec0ff */
        /* <DEDUP_REMOVED lines=17> */
[----:B--2---:R-:W-:Y:S01]  /*2780*/  IADD3 R16, P0, R12, UR5, RZ ;  /* 0x000000050c107c10 */ /* 0x004fe2000ff1e0ff */
[----:B------:R2:W-:Y:S01]  /*2790*/  LDGSTS.E.BYPASS.LTC128B.128 [R35+0x8080], [R14.64], !P6 ;  /* 0x080800000e237fae */ /* 0x0005e2000f101d46 */
[----:B------:R-:W-:Y:S02]  /*27a0*/  @!P1 IADD3 R46, R46, -c[0x0][0x18], RZ ;  /* 0x800006002e2e9a10 */ /* 0x000fe40007ffe0ff */
[----:B------:R-:W-:Y:S01]  /*27b0*/  IADD3.X R17, R13, UR4, RZ, P0, !PT ;  /* 0x000000040d117c10 */ /* 0x000fe200087fe4ff */
[----:B------:R3:W-:Y:S04]  /*27c0*/  LDGSTS.E.BYPASS.LTC128B.128 [R35+0x9080], [R6.64], !P2 ;  /* 0x0908000006237fae */ /* 0x0007e8000d101d46 */
[----:B------:R5:W-:Y:S04]  /*27d0*/  LDGSTS.E.BYPASS.LTC128B.128 [R35+0xa080], [R12.64], !P4 ;  /* 0x0a0800000c237fae */ /* 0x000be8000e101d46 */
[----:B------:R1:W-:Y:S01]  /*27e0*/  LDGSTS.E.BYPASS.LTC128B.128 [R35+0xb080], [R16.64], !P3 ;  /* 0x0b08000010237fae */ /* 0x0003e2000d901d46 */
[----:B---3--:R-:W-:-:S03]  /*27f0*/  IMAD.MOV.U32 R6, RZ, RZ, R36 ;  /* 0x000000ffff067224 */ /* 0x008fc600078e0024 */
[----:B------:R-:W3:Y:S01]  /*2800*/  @!P1 LDL R36, [R1+0x430] ;  /* 0x0004300001249983 */ /* 0x000ee20000100800 */
[----:B----4-:R-:W-:Y:S01]  /*2810*/  @!P1 ISETP.NE.AND P5, PT, R8, RZ, PT ;  /* 0x000000ff0800920c */ /* 0x010fe20003fa5270 */
[----:B------:R-:W-:Y:S01]  /*2820*/  @!P1 IMAD.MOV.U32 R38, RZ, RZ, R24 ;  /* 0x000000ffff269224 */ /* 0x000fe200078e0018 */
[----:B------:R-:W-:Y:S01]  /*2830*/  @!P1 MOV R29, R27 ;  /* 0x0000001b001d9202 */ /* 0x000fe20000000f00 */
[----:B------:R-:W-:Y:S02]  /*2840*/  @!P1 IMAD.MOV.U32 R39, RZ, RZ, R25 ;  /* 0x000000ffff279224 */ /* 0x000fe400078e0019 */
[----:B------:R-:W-:-:S08]  /*2850*/  @!P1 IMAD.MOV.U32 R28, RZ, RZ, R26 ;  /* 0x000000ffff1c9224 */ /* 0x000fd000078e001a */
[----:B------:R4:W-:Y:S04]  /*2860*/  @!P1 LDGSTS.E.BYPASS.LTC128B.128 [R46], [R44.64], P5 ;  /* 0x000000002c2e9fae */ /* 0x0009e8000a901d46 */
[----:B------:R-:W4:Y:S04]  /*2870*/  LD.E.U8 R0, [R10.64] ;  /* 0x000000060a007980 */ /* 0x000f28000c101100 */
[----:B------:R1:W4:Y:S04]  /*2880*/  LD.E.64 R8, [R38.64+0x10] ;  /* 0x0000100626087980 */ /* 0x000328000c101b00 */
[----:B------:R-:W4:Y:S04]  /*2890*/  LD.E R30, [R30.64] ;  /* 0x000000061e1e7980 */ /* 0x000f28000c101900 */
[----:B------:R-:W4:Y:S04]  /*28a0*/  LD.E R28, [R28.64+0xc] ;  /* 0x00000c061c1c7980 */ /* 0x000f28000c101900 */
[----:B-----5:R1:W5:Y:S04]  /*28b0*/  LD.E.64 R12, [R38.64+0x18] ;  /* 0x00001806260c7980 */ /* 0x020368000c101b00 */
[----:B------:R-:W5:Y:S01]  /*28c0*/  LD.E R22, [R22.64] ;  /* 0x0000000616167980 */ /* 0x000f62000c101900 */
[--C-:B--2---:R-:W-:Y:S01]  /*28d0*/  SHF.R.S32.HI R15, RZ, 0x1f, R3.reuse ;  /* 0x0000001fff0f7819 */ /* 0x104fe20000011403 */
[----:B------:R-:W-:-:S02]  /*28e0*/  IMAD.MOV.U32 R14, RZ, RZ, R3 ;  /* 0x000000ffff0e7224 */ /* 0x000fc400078e0003 */
[----:B------:R-:W-:Y:S01]  /*28f0*/  IMAD.MOV.U32 R7, RZ, RZ, R37 ;  /* 0x000000ffff077224 */ /* 0x000fe200078e0025 */
[----:B------:R-:W0:Y:S04]  /*2900*/  LDGDEPBAR ;  /* 0x00000000000079af */ /* 0x000e280000000000 */
[----:B-1----:R-:W2:Y:S01]  /*2910*/  LD.E.64 R38, [R38.64+0x8] ;  /* 0x0000080626267980 */ /* 0x002ea2000c101b00 */
[----:B---3--:R-:W-:Y:S02]  /*2920*/  @!P1 IMAD.SHL.U32 R3, R36, 0x80, RZ ;  /* 0x0000008024039824 */ /* 0x008fe400078e00ff */
[--C-:B------:R-:W-:Y:S01]  /*2930*/  @!P1 IMAD.MOV.U32 R6, RZ, RZ, R36.reuse ;  /* 0x000000ffff069224 */ /* 0x100fe200078e0024 */
[----:B------:R-:W-:Y:S02]  /*2940*/  @!P1 SHF.R.S32.HI R7, RZ, 0x1f, R36 ;  /* 0x0000001fff079819 */ /* 0x000fe40000011424 */
[----:B----4-:R-:W-:Y:S01]  /*2950*/  LOP3.LUT R0, R0, 0x1, RZ, 0xc0, !PT ;  /* 0x0000000100007812 */ /* 0x010fe200078ec0ff */
        /* <DEDUP_REMOVED lines=14> */
[----:B------:R-:W3:Y:S01]  /*2a40*/  LD.E.U8 R0, [R10.64] ;  /* 0x000000060a007980 */ /* 0x000ee2000c101100 */
[C---:B--2---:R-:W-:Y:S01]  /*2a50*/  IMAD.SHL.U32 R13, R38.reuse, 0x2, RZ ;  /* 0x00000002260d7824 */ /* 0x044fe200078e00ff */
[----:B------:R-:W-:-:S04]  /*2a60*/  SHF.L.U64.HI R9, R38, 0x1, R39 ;  /* 0x0000000126097819 */ /* 0x000fc80000010227 */
[----:B------:R-:W-:-:S04]  /*2a70*/  IADD3 R16, P0, R13, R6, RZ ;  /* 0x000000060d107210 */ /* 0x000fc80007f1e0ff */
[----:B------:R-:W-:Y:S02]  /*2a80*/  IADD3.X R17, R9, R7, RZ, P0, !PT ;  /* 0x0000000709117210 */ /* 0x000fe400007fe4ff */
        /* <DEDUP_REMOVED lines=29> */
[----:B------:R-:W1:Y:S01]  /*2c60*/  LD.E.64 R4, [R4.64+0x8] ;  /* 0x0000080604047980 */ /* 0x000e62000c101b00 */
[----:B---3--:R-:W-:-:S13]  /*2c70*/  ISETP.GT.AND P2, PT, R18, 0x7f, PT ;  /* 0x0000007f1200780c */ /* 0x008fda0003f44270 */
[----:B------:R-:W3:Y:S04]  /*2c80*/  @!P2 LDL.64 R12, [R1+0x428] ;  /* 0x00042800010ca983 */ /* 0x000ee80000100a00 */
[----:B------:R-:W5:Y:S04]  /*2c90*/  @!P2 LDL.64 R10, [R1+0x418] ;  /* 0x00041800010aa983 */ /* 0x000f680000100a00 */
[----:B------:R-:W2:Y:S04]  /*2ca0*/  @!P2 LDL R36, [R1+0x430] ;  /* 0x000430000124a983 */ /* 0x000ea80000100800 */
[----:B---3--:R-:W3:Y:S04]  /*2cb0*/  @!P2 LD.E.U8 R0, [R12.64] ;  /* 0x000000060c00a980 */ /* 0x008ee8000c101100 */
[----:B-----5:R-:W5:Y:S01]  /*2cc0*/  @!P2 LD.E R2, [R10.64] ;  /* 0x000000060a02a980 */ /* 0x020f62000c101900 */
[--C-:B------:R-:W-:Y:S01]  /*2cd0*/  @!P1 IMAD.MOV.U32 R14, RZ, RZ, R3.reuse ;  /* 0x000000ffff0e9224 */ /* 0x100fe200078e0003 */
[----:B------:R-:W-:-:S04]  /*2ce0*/  @!P1 SHF.R.S32.HI R15, RZ, 0x1f, R3 ;  /* 0x0000001fff0f9819 */ /* 0x000fc80000011403 */
[----:B-1----:R-:W-:-:S04]  /*2cf0*/  LEA R8, P1, R14, R4, 0x2 ;  /* 0x000000040e087211 */ /* 0x002fc800078210ff */
[----:B------:R-:W-:Y:S02]  /*2d00*/  LEA.HI.X R9, R14, R5, R15, 0x2, P1 ;  /* 0x000000050e097211 */ /* 0x000fe400008f140f */
[----:B--2---:R-:W-:Y:S01]  /*2d10*/  IADD3 R36, R36, 0x1, RZ ;  /* 0x0000000124247810 */ /* 0x004fe20007ffe0ff */
        /* <DEDUP_REMOVED lines=8> */
[----:B----4-:R-:W-:-:S03]  /*2da0*/  ISETP.GE.AND P0, PT, R36, R7, PT ;  /* 0x000000072400720c */ /* 0x010fc60003f06270 */
[----:B------:R-:W0:Y:S04]  /*2db0*/  LDGDEPBAR ;  /* 0x00000000000079af */ /* 0x000e280000000000 */
[----:B------:R-:W0:Y:S06]  /*2dc0*/  LDGDEPBAR ;  /* 0x00000000000079af */ /* 0x000e2c0000000000 */
[----:B------:R-:W-:Y:S05]  /*2dd0*/  @P0 BRA `(.L_x_2981) ;  /* 0x000004d000000947 */ /* 0x000fea0003800000 */
[----:B------:R-:W2:Y:S04]  /*2de0*/  LDL.64 R22, [R1+0x408] ;  /* 0x0004080001167983 */ /* 0x000ea80000100a00 */
[----:B------:R-:W3:Y:S04]  /*2df0*/  LDL.128 R4, [R1+0x3e0] ;  /* 0x0003e00001047983 */ /* 0x000ee80000100c00 */
[----:B------:R-:W4:Y:S04]  /*2e00*/  LDL.64 R20, [R1+0x3f0] ;  /* 0x0003f00001147983 */ /* 0x000f280000100a00 */
[----:B------:R-:W5:Y:S04]  /*2e10*/  LDL.64 R18, [R1+0x3d8] ;  /* 0x0003d80001127983 */ /* 0x000f680000100a00 */
[----:B------:R-:W5:Y:S04]  /*2e20*/  LDL.64 R12, [R1+0x408] ;  /* 0x00040800010c7983 */ /* 0x000f680000100a00 */
[----:B--2---:R5:W2:Y:S04]  /*2e30*/  LD.E.U8 R2, [R22.64] ;  /* 0x0000000616027980 */ /* 0x004aa8000c101100 */
[----:B---3--:R3:W2:Y:S04]  /*2e40*/  LD.E.64 R16, [R4.64+0x10] ;  /* 0x0000100604107980 */ /* 0x0086a8000c101b00 */
[----:B------:R-:W2:Y:S04]  /*2e50*/  LD.E R7, [R6.64+0xc] ;  /* 0x00000c0606077980 */ /* 0x000ea8000c101900 */
[----:B----4-:R-:W4:Y:S04]  /*2e60*/  LD.E R10, [R20.64] ;  /* 0x00000006140a7980 */ /* 0x010f28000c101900 */
[----:B-1----:R3:W4:Y:S04]  /*2e70*/  LD.E.64 R14, [R4.64+0x18] ;  /* 0x00001806040e7980 */ /* 0x002728000c101b00 */
[----:B-----5:R1:W5:Y:S01]  /*2e80*/  LD.E R8, [R18.64] ;  /* 0x0000000612087980 */ /* 0x020362000c101900 */
[----:B------:R-:W-:Y:S01]  /*2e90*/  IMAD.SHL.U32 R11, R36, 0x80, RZ ;  /* 0x00000080240b7824 */ /* 0x000fe200078e00ff */
[----:B------:R-:W-:-:S02]  /*2ea0*/  SHF.R.S32.HI R9, RZ, 0x1f, R36 ;  /* 0x0000001fff097819 */ /* 0x000fc40000011424 */
[----:B------:R-:W5:Y:S04]  /*2eb0*/  LDL.64 R22, [R1+0x408] ;  /* 0x0004080001167983 */ /* 0x000f680000100a00 */
[----:B---3--:R-:W3:Y:S04]  /*2ec0*/  LD.E.64 R4, [R4.64+0x8] ;  /* 0x0000080604047980 */ /* 0x008ee8000c101b00 */
[----:B-1----:R-:W3:Y:S01]  /*2ed0*/  LDL.64 R18, [R1+0x408] ;  /* 0x0004080001127983 */ /* 0x002ee20000100a00 */
[----:B--2---:R-:W-:Y:S01]  /*2ee0*/  LOP3.LUT R2, R2, 0x1, RZ, 0xc0, !PT ;  /* 0x0000000102027812 */ /* 0x004fe200078ec0ff */
[----:B------:R-:W-:-:S03]  /*2ef0*/  IMAD R0, R17, R36, RZ ;  /* 0x0000002411007224 */ /* 0x000fc600078e02ff */
[----:B------:R-:W-:Y:S01]  /*2f00*/  ISETP.NE.U32.AND P1, PT, R2, 0x1, PT ;  /* 0x000000010200780c */ /* 0x000fe20003f25070 */
[----:B------:R-:W-:Y:S01]  /*2f10*/  IMAD.WIDE.U32 R36, R16, R36, RZ ;  /* 0x0000002410247225 */ /* 0x000fe200078e00ff */
[----:B----4-:R-:W-:-:S03]  /*2f20*/  IADD3 R10, -R10, R7, -R11 ;  /* 0x000000070a0a7210 */ /* 0x010fc60007ffe90b */
[----:B------:R-:W-:Y:S01]  /*2f30*/  IMAD R0, R16, R9, R0 ;  /* 0x0000000910007224 */ /* 0x000fe200078e0200 */
[----:B------:R-:W-:-:S03]  /*2f40*/  ISETP.LT.OR P1, PT, R10, 0x1, P1 ;  /* 0x000000010a00780c */ /* 0x000fc60000f21670 */
[----:B------:R-:W-:Y:S01]  /*2f50*/  IMAD.IADD R7, R37, 0x1, R0 ;  /* 0x0000000125077824 */ /* 0x000fe200078e0200 */
[----:B------:R-:W-:Y:S02]  /*2f60*/  LEA R6, P0, R36, R14, 0x1 ;  /* 0x0000000e24067211 */ /* 0x000fe400078008ff */
[----:B-----5:R-:W-:Y:S02]  /*2f70*/  IADD3 R8, R8, -c[0x0][0x18], RZ ;  /* 0x8000060008087a10 */ /* 0x020fe40007ffe0ff */
[----:B------:R-:W-:-:S05]  /*2f80*/  LEA.HI.X R7, R36, R15, R7, 0x1, P0 ;  /* 0x0000000f24077211 */ /* 0x000fca00000f0c07 */
[----:B------:R-:W-:Y:S01]  /*2f90*/  @!PT LDS RZ, [RZ] ;  /* 0x00000000fffff984 */ /* 0x000fe20000000800 */
[----:B------:R-:W-:Y:S01]  /*2fa0*/  @!PT LDS RZ, [RZ] ;  /* 0x00000000fffff984 */ /* 0x000fe20000000800 */
[----:B------:R-:W-:Y:S01]  /*2fb0*/  @!PT LDS RZ, [RZ] ;  /* 0x00000000fffff984 */ /* 0x000fe20000000800 */
[----:B------:R1:W-:Y:S04]  /*2fc0*/  LDGSTS.E.BYPASS.LTC128B.128 [R8+0x4000], [R6.64], !P1 ;  /* 0x0400000006087fae */ /* 0x0003e8000c901d46 */
[----:B------:R-:W2:Y:S01]  /*2fd0*/  LD.E.U8 R0, [R12.64] ;  /* 0x000000060c007980 */ /* 0x000ea2000c101100 */
[C---:B---3--:R-:W-:Y:S01]  /*2fe0*/  IMAD.SHL.U32 R15, R4.reuse, 0x2, RZ ;  /* 0x00000002040f7824 */ /* 0x048fe200078e00ff */
[----:B------:R-:W-:-:S04]  /*2ff0*/  SHF.L.U64.HI R9, R4, 0x1, R5 ;  /* 0x0000000104097819 */ /* 0x000fc80000010205 */
[----:B------:R-:W-:-:S05]  /*3000*/  IADD3 R20, P0, R15, R6, RZ ;  /* 0x000000060f147210 */ /* 0x000fca0007f1e0ff */
[----:B------:R-:W-:Y:S01]  /*3010*/  IMAD.X R21, R9, 0x1, R7, P0 ;  /* 0x0000000109157824 */ /* 0x000fe200000e0607 */
[----:B--2---:R-:W-:Y:S01]  /*3020*/  LOP3.LUT R0, R0, 0x1, RZ, 0xc0, !PT ;  /* 0x0000000100007812 */ /* 0x004fe200078ec0ff */
[----:B-1----:R-:W2:Y:S03]  /*3030*/  LDL.128 R4, [R1+0x420] ;  /* 0x0004200001047983 */ /* 0x002ea60000100c00 */
        /* <DEDUP_REMOVED lines=16> */
[----:B------:R-:W4:Y:S01]  /*3140*/  LD.E.U8 R0, [R18.64] ;  /* 0x0000000612007980 */ /* 0x000f22000c101100 */
[----:B-1----:R-:W-:-:S03]  /*3150*/  IADD3 R20, P0, R16, R15, RZ ;  /* 0x0000000f10147210 */ /* 0x002fc60007f1e0ff */
[----:B------:R-:W5:Y:S02]  /*3160*/  LDL.128 R12, [R1+0x410] ;  /* 0x00041000010c7983 */ /* 0x000f640000100c00 */
        /* <DEDUP_REMOVED lines=8> */
[----:B--2---:R-:W2:Y:S04]  /*31f0*/  LD.E R4, [R4.64] ;  /* 0x0000000604047980 */ /* 0x004ea8000c101900 */
        /* <DEDUP_REMOVED lines=11> */
.L_x_2981:
[----:B------:R-:W-:Y:S05]  /*32b0*/  BSYNC B0 ;  /* 0x0000000000007941 */ /* 0x000fea0003800000 */
.L_x_2980:
[----:B------:R-:W2:Y:S04]  /*32c0*/  LDL R0, [R1+0x430] ;  /* 0x0004300001007983 */ /* 0x000ea80000100800 */
[----:B------:R-:W2:Y:S01]  /*32d0*/  LDL R65, [R1+0x18] ;  /* 0x0000180001417983 */ /* 0x000ea20000100800 */
[C---:B------:R-:W-:Y:S01]  /*32e0*/  IADD3 R6, P1, R54.reuse, 0x20, RZ ;  /* 0x0000002036067810 */ /* 0x040fe20007f3e0ff */
[----:B------:R-:W-:Y:S01]  /*32f0*/  IMAD.MOV.U32 R2, RZ, RZ, RZ ;  /* 0x000000ffff027224 */ /* 0x000fe200078e00ff */
[C---:B------:R-:W-:Y:S01]  /*3300*/  IADD3 R4, P0, R54.reuse, 0x10c, RZ ;  /* 0x0000010c36047810 */ /* 0x040fe20007f1e0ff */
[----:B------:R-:W-:Y:S01]  /*3310*/  ULDC.64 UR4, c[0x0][0x40] ;  /* 0x0000100000047ab9 */ /* 0x000fe20000000a00 */
[C---:B---3--:R-:W-:Y:S01]  /*3320*/  IADD3 R16, P2, R54.reuse, 0x248, RZ ;  /* 0x0000024836107810 */ /* 0x048fe20007f5e0ff */
[--C-:B------:R-:W-:Y:S01]  /*3330*/  IMAD.X R7, RZ, RZ, R55.reuse, P1 ;  /* 0x000000ffff077224 */ /* 0x100fe200008e0637 */
[C---:B------:R-:W-:Y:S01]  /*3340*/  IADD3 R14, P1, R54.reuse, 0x30, RZ ;  /* 0x00000030360e7810 */ /* 0x040fe20007f3e0ff */
[--C-:B------:R-:W-:Y:S01]  /*3350*/  IMAD.X R5, RZ, RZ, R55.reuse, P0 ;  /* 0x000000ffff057224 */ /* 0x100fe200000e0637 */
[----:B-1----:R-:W-:Y:S01]  /*3360*/  IADD3.X R15, RZ, R55, RZ, P2, !PT ;  /* 0x00000037ff0f7210 */ /* 0x002fe200017fe4ff */
        /* <DEDUP_REMOVED lines=300> */
.L_x_2985:
[----:B-12---:R-:W-:Y:S02]  /*4630*/  MOV R64, 0x4650 ;  /* 0x0000465000407802 */ /* 0x006fe40000000f00 */
[----:B------:R-:W-:Y:S05]  /*4640*/  CALL.REL.NOINC `($_ZN7cutlass13device_kernelIN5flash19enable_sm80_to_sm89INS1_16FlashAttnBwdSm80INS1_25CollectiveMainloopBwdSm80ILi2ELi2EN4cute5tupleIJNS5_1CILi128EEES8_NS7_ILi64EEEEEENS_6half_tEfNS_4arch4Sm80ELb0ELb1ELb1ELb0ELb1ELb0ELb0ELb0ELi2ELi4ELi4ELi4ELb0EEENS1_24CollectiveEpilogueBwdGQAISA_fSD_Li256ELb0ELb1EEENS1_19SingleTileSchedulerILb0ELb0ELb0ELi128EEEEEEEEEvNT_6ParamsE$_ZZN5flash25CollectiveMainloopBwdSm80ILi2ELi2EN4cute5tupleIJNS1_1CILi128EEES4_NS3_ILi64EEEEEEN7cutlass6half_tEfNS7_4arch4Sm80ELb0ELb1ELb1ELb0ELb1ELb0ELb0ELb0ELi2ELi4ELi4ELi4ELb0EE3mmaINS_16FlashAttnBwdSm80ISB_NS_24CollectiveEpilogueBwdGQAIS6_fSA_Li256ELb0ELb1EEENS_19SingleTileSchedulerILb0ELb0ELb0ELi128EEEE13SharedStorageENS1_6TensorINS1_11ArrayEngineIfLm32EEENS1_6LayoutINS2_IJNS2_IJNS3_ILi2EEESO_EEESO_NS3_ILi4EEEEEENS2_IJNS2_IJNS3_ILi1EEESO_EEESQ_NS3_ILi8EEEEEEEEEEEEbRKNSB_6ParamsERT0_S12_iNS2_IJiiiEEERT_ENKUliT_E_clIZSC_ISJ_SX_EbS10_S12_S12_iS13_S15_EUlRS16_iE_EEDaiS16_) ;  /* 0x0000797000007944 */ /* 0x000fea0003c00000 */
[----:B---3--:R-:W2:Y:S02]  /*4650*/  LDL R0, [R1+0x430] ;  /* 0x0004300001007983 */ /* 0x008ea40000100800 */
[----:B--2---:R-:W-:-:S04]  /*4660*/  IADD3 R0, R0, 0x1, RZ ;  /* 0x0000000100007810 */ /* 0x004fc80007ffe0ff */
[----:B------:R-:W-:Y:S01]  /*4670*/  ISETP.GE.AND P0, PT, R0, R65, PT ;  /* 0x000000410000720c */ /* 0x000fe20003f06270 */
[----:B------:R2:W-:-:S12]  /*4680*/  STL [R1+0x430], R0 ;  /* 0x0004300001007387 */ /* 0x0005d80000100800 */
[----:B------:R-:W-:Y:S05]  /*4690*/  @!P0 BRA `(.L_x_2985) ;  /* 0xffffff9000008947 */ /* 0x000fea000383ffff */
[----:B------:R-:W-:Y:S05]  /*46a0*/  BSYNC B4 ;  /* 0x0000000000047941 */ /* 0x000fea0003800000 */
.L_x_2984:
        /* <DEDUP_REMOVED lines=8> */
.L_x_2983:
[----:B------:R-:W-:Y:S05]  /*4730*/  BSYNC B5 ;  /* 0x0000000000057941 */ /* 0x000fea0003800000 */
.L_x_2982:
        /* <DEDUP_REMOVED lines=41> */
.L_x_2979:
[----:B--2---:R-:W-:Y:S05]  /*49d0*/  @P1 EXIT ;  /* 0x000000000000194d */ /* 0x004fea0003800000 */
[----:B----4-:R-:W2:Y:S01]  /*49e0*/  S2R R4, SR_CTAID.Y ;  /* 0x0000000000047919 */ /* 0x010ea20000002600 */
[----:B------:R-:W-:Y:S01]  /*49f0*/  IMAD.MOV.U32 R0, RZ, RZ, 0x1 ;  /* 0x00000001ff007424 */ /* 0x000fe200078e00ff */
[----:B------:R-:W-:Y:S02]  /*4a00*/  WARPSYNC 0xffffffff ;  /* 0xffffffff00007948 */ /* 0x000fe40003800000 */
[----:B------:R-:W4:Y:S02]  /*4a10*/  S2R R2, SR_CTAID.Z ;  /* 0x0000000000027919 */ /* 0x000f240000002700 */
[----:B------:R-:W-:-:S13]  /*4a20*/  ISETP.NE.AND P0, PT, R0, c[0x0][0x338], PT ;  /* 0x0000ce0000007a0c */ /* 0x000fda0003f05270 */
[----:B--2---:R-:W-:Y:S01]  /*4a30*/  @P0 IMAD.HI.U32 R0, R4, c[0x0][0x33c], RZ ;  /* 0x0000cf0004000a27 */ /* 0x004fe200078e00ff */
[----:B-1----:R-:W-:-:S04]  /*4a40*/  MOV R37, R4 ;  /* 0x0000000400257202 */ /* 0x002fc80000000f00 */
[----:B------:R-:W-:Y:S02]  /*4a50*/  @P0 SHF.R.U32.HI R37, RZ, c[0x0][0x340], R0 ;  /* 0x0000d000ff250a19 */ /* 0x000fe40000011600 */
[----:B----4-:R-:W-:Y:S02]  /*4a60*/  SHF.R.S32.HI R0, RZ, 0x1f, R2 ;  /* 0x0000001fff007819 */ /* 0x010fe40000011402 */
[--C-:B------:R-:W-:Y:S01]  /*4a70*/  SHF.R.S32.HI R3, RZ, 0x1f, R37.reuse ;  /* 0x0000001fff037819 */ /* 0x100fe20000011425 */
[----:B------:R-:W-:-:S04]  /*4a80*/  IMAD.MOV R5, RZ, RZ, -R37 ;  /* 0x000000ffff057224 */ /* 0x000fc800078e0a25 */
[----:B------:R-:W-:Y:S02]  /*4a90*/  IMAD R42, R5, c[0x0][0x338], R4 ;  /* 0x0000ce00052a7a24 */ /* 0x000fe400078e0204 */
[----:B------:R-:W-:Y:S01]  /*4aa0*/  IMAD R6, R66, c[0x0][0x358], RZ ;  /* 0x0000d60042067a24 */ /* 0x000fe200078e02ff */
[----:B------:R-:W-:Y:S01]  /*4ab0*/  BAR.SYNC.DEFER_BLOCKING 0x1, 0x100 ;  /* 0x0044000000007b1d */ /* 0x000fe20000010000 */
[----:B------:R-:W-:Y:S02]  /*4ac0*/  IMAD R4, R2, c[0x0][0x2f4], RZ ;  /* 0x0000bd0002047a24 */ /* 0x000fe400078e02ff */
[----:B------:R-:W-:-:S03]  /*4ad0*/  IMAD R6, R6, c[0x0][0x2f4], RZ ;  /* 0x0000bd0006067a24 */ /* 0x000fc600078e02ff */
[----:B------:R-:W-:Y:S01]  /*4ae0*/  SHF.R.S32.HI R41, RZ, 0x1f, R4 ;  /* 0x0000001fff297819 */ /* 0x000fe20000011404 */
[----:B------:R-:W-:Y:S01]  /*4af0*/  BSSY B0, `(.L_x_2986) ;  /* 0x000000f000007945 */ /* 0x000fe20003800000 */
[----:B------:R-:W-:Y:S02]  /*4b00*/  IADD3 R4, P1, P0, R6, R4, R37 ;  /* 0x0000000406047210 */ /* 0x000fe4000783e025 */
[----:B------:R-:W-:-:S03]  /*4b10*/  SHF.R.S32.HI R6, RZ, 0x1f, R6 ;  /* 0x0000001fff067819 */ /* 0x000fc60000011406 */
[----:B------:R-:W-:Y:S01]  /*4b20*/  IMAD.SHL.U32 R40, R4, 0x4, RZ ;  /* 0x0000000404287824 */ /* 0x000fe200078e00ff */
[----:B------:R-:W-:Y:S02]  /*4b30*/  IADD3.X R41, R6, R41, R3, P1, P0 ;  /* 0x0000002906297210 */ /* 0x000fe40000fe0403 */
[----:B------:R-:W-:Y:S02]  /*4b40*/  ISETP.NE.AND P1, PT, R68, RZ, PT ;  /* 0x000000ff4400720c */ /* 0x000fe40003f25270 */
[----:B------:R-:W-:Y:S02]  /*4b50*/  SHF.L.U64.HI R41, R4, 0x2, R41 ;  /* 0x0000000204297819 */ /* 0x000fe40000010229 */
[----:B------:R-:W-:-:S04]  /*4b60*/  IADD3 R44, P0, R40, c[0x0][0x350], RZ ;  /* 0x0000d400282c7a10 */ /* 0x000fc80007f1e0ff */
[----:B------:R-:W-:-:S05]  /*4b70*/  IADD3.X R45, R41, c[0x0][0x354], RZ, P0, !PT ;  /* 0x0000d500292d7a10 */ /* 0x000fca00007fe4ff */
[----:B------:R-:W-:Y:S05]  /*4b80*/  @P1 BRA `(.L_x_2987) ;  /* 0x0000005000001947 */ /* 0x000fea0003800000 */
.L_x_2988:
[----:B------:R-:W2:Y:S01]  /*4b90*/  LDG.E.STRONG.GPU R5, [R44.64] ;  /* 0x000000062c057981 */ /* 0x000ea2000c1ef900 */
[----:B------:R-:W-:Y:S01]  /*4ba0*/  YIELD ;  /* 0x0000000000007946 */ /* 0x000fe20003800000 */
[----:B--2---:R-:W-:Y:S01]  /*4bb0*/  ISETP.NE.AND P0, PT, R5, R42, PT ;  /* 0x0000002a0500720c */ /* 0x004fe20003f05270 */
[----:B------:R-:W-:-:S12]  /*4bc0*/  CCTL.IVALL ;  /* 0x00000000ff00798f */ /* 0x000fd80002000000 */
[----:B------:R-:W-:Y:S05]  /*4bd0*/  @P0 BRA `(.L_x_2988) ;  /* 0xffffffb000000947 */ /* 0x000fea000383ffff */
.L_x_2987:
[----:B------:R-:W-:Y:S05]  /*4be0*/  BSYNC B0 ;  /* 0x0000000000007941 */ /* 0x000fea0003800000 */
.L_x_2986:
[----:B------:R-:W-:Y:S01]  /*4bf0*/  MOV R36, 0xffffffff ;  /* 0xffffffff00247802 */ /* 0x000fe20000000f00 */
[----:B------:R-:W-:Y:S05]  /*4c00*/  BRA.CONV ~URZ, `(.L_x_2989) ;  /* 0x000000237f007947 */ /* 0x000fea000b800000 */
[----:B------:R-:W-:Y:S02]  /*4c10*/  MOV R4, 0x4c30 ;  /* 0x00004c3000047802 */ /* 0x000fe40000000f00 */
[----:B---3--:R-:W-:Y:S05]  /*4c20*/  CALL.REL.NOINC `($__internal_8_$__cuda_sm70_warpsync) ;  /* 0x0004978000007944 */ /* 0x008fea0003c00000 */
.L_x_2989:
[----:B------:R-:W-:-:S06]  /*4c30*/  NOP ;  /* 0x0000000000007918 */ /* 0x000fcc0000000000 */
[----:B------:R-:W2:Y:S04]  /*4c40*/  LDL.128 R32, [R1+0x6d0] ;  /* 0x0006d00001207983 */ /* 0x000ea80000100c00 */
[----:B------:R-:W4:Y:S04]  /*4c50*/  LDL.128 R28, [R1+0x6e0] ;  /* 0x0006e000011c7983 */ /* 0x000f280000100c00 */
[----:B------:R-:W5:Y:S04]  /*4c60*/  LDL.128 R24, [R1+0x6f0] ;  /* 0x0006f00001187983 */ /* 0x000f680000100c00 */
[----:B---3--:R-:W3:Y:S04]  /*4c70*/  LDL.128 R20, [R1+0x700] ;  /* 0x0007000001147983 */ /* 0x008ee80000100c00 */
[----:B------:R-:W3:Y:S04]  /*4c80*/  LDL.128 R16, [R1+0x710] ;  /* 0x0007100001107983 */ /* 0x000ee80000100c00 */
[----:B------:R-:W3:Y:S04]  /*4c90*/  LDL.128 R12, [R1+0x720] ;  /* 0x00072000010c7983 */ /* 0x000ee80000100c00 */
[----:B------:R-:W3:Y:S04]  /*4ca0*/  LDL.128 R8, [R1+0x730] ;  /* 0x0007300001087983 */ /* 0x000ee80000100c00 */
[----:B------:R-:W3:Y:S01]  /*4cb0*/  LDL.128 R4, [R1+0x740] ;  /* 0x0007400001047983 */ /* 0x000ee20000100c00 */
[----:B------:R-:W-:Y:S01]  /*4cc0*/  SHF.L.U32 R43, R66, 0xd, RZ ;  /* 0x0000000d422b7819 */ /* 0x000fe200000006ff */
[----:B------:R-:W-:-:S03]  /*4cd0*/  IMAD R46, R3, c[0x0][0x328], RZ ;  /* 0x0000ca00032e7a24 */ /* 0x000fc600078e02ff */
[----:B------:R-:W-:Y:S01]  /*4ce0*/  SHF.R.S32.HI R39, RZ, 0x1f, R43 ;  /* 0x0000001fff277819 */ /* 0x000fe2000001142b */
[----:B------:R-:W-:Y:S01]  /*4cf0*/  IMAD R46, R37, c[0x0][0x32c], R46 ;  /* 0x0000cb00252e7a24 */ /* 0x000fe200078e022e */
[----:B------:R-:W-:Y:S01]  /*4d00*/  IADD3 R38, P0, R43, R68, RZ ;  /* 0x000000442b267210 */ /* 0x000fe20007f1e0ff */
[----:B------:R-:W-:-:S03]  /*4d10*/  IMAD R43, R0, c[0x0][0x330], RZ ;  /* 0x0000cc00002b7a24 */ /* 0x000fc600078e02ff */
[----:B------:R-:W-:Y:S01]  /*4d20*/  LEA.HI.X.SX32 R39, R68, R39, 0x1, P0 ;  /* 0x0000002744277211 */ /* 0x000fe200000f0eff */
[----:B------:R-:W-:-:S04]  /*4d30*/  IMAD R43, R2, c[0x0][0x334], R43 ;  /* 0x0000cd00022b7a24 */ /* 0x000fc800078e022b */
[----:B------:R-:W-:-:S05]  /*4d40*/  IMAD.WIDE.U32 R48, R37, c[0x0][0x328], R38 ;  /* 0x0000ca0025307a25 */ /* 0x000fca00078e0026 */
[----:B------:R-:W-:Y:S02]  /*4d50*/  IADD3 R47, R49, R46, RZ ;  /* 0x0000002e312f7210 */ /* 0x000fe40007ffe0ff */
[----:B------:R-:W-:-:S05]  /*4d60*/  MOV R46, R48 ;  /* 0x00000030002e7202 */ /* 0x000fca0000000f00 */
        /* <DEDUP_REMOVED lines=16> */
[----:B---3--:R1:W-:Y:S04]  /*4e70*/  RED.E.ADD.F32.FTZ.RN.STRONG.GPU [R48.64+0x3000], R20 ;  /* 0x003000143000798e */ /* 0x0083e8000c10e786 */
        /* <DEDUP_REMOVED lines=21> */
[----:B------:R-:W-:Y:S05]  /*4fd0*/  CALL.REL.NOINC `($__internal_8_$__cuda_sm70_warpsync) ;  /* 0x000493d000007944 */ /* 0x000fea0003c00000 */
.L_x_2990:
        /* <DEDUP_REMOVED lines=12> */
.L_x_2992:
[----:B------:R-:W-:Y:S05]  /*50a0*/  BSYNC B0 ;  /* 0x0000000000007941 */ /* 0x000fea0003800000 */
.L_x_2991:
[----:B------:R-:W-:Y:S01]  /*50b0*/  IADD3 R40, P0, R40, c[0x0][0x348], RZ ;  /* 0x0000d20028287a10 */ /* 0x000fe20007f1e0ff */
[----:B------:R-:W-:Y:S03]  /*50c0*/  BSSY B0, `(.L_x_2993) ;  /* 0x0000008000007945 */ /* 0x000fe60003800000 */
[----:B------:R-:W-:Y:S01]  /*50d0*/  IADD3.X R41, R41, c[0x0][0x34c], RZ, P0, !PT ;  /* 0x0000d30029297a10 */ /* 0x000fe200007fe4ff */
[----:B------:R-:W-:Y:S05]  /*50e0*/  @P1 BRA `(.L_x_2994) ;  /* 0x0000005000001947 */ /* 0x000fea0003800000 */
.L_x_2995:
[----:B-1----:R-:W2:Y:S01]  /*50f0*/  LDG.E.STRONG.GPU R5, [R40.64] ;  /* 0x0000000628057981 */ /* 0x002ea2000c1ef900 */
[----:B------:R-:W-:Y:S01]  /*5100*/  YIELD ;  /* 0x0000000000007946 */ /* 0x000fe20003800000 */
[----:B--2---:R-:W-:Y:S01]  /*5110*/  ISETP.NE.AND P0, PT, R5, R42, PT ;  /* 0x0000002a0500720c */ /* 0x004fe20003f05270 */
[----:B------:R-:W-:-:S12]  /*5120*/  CCTL.IVALL ;  /* 0x00000000ff00798f */ /* 0x000fd80002000000 */
[----:B------:R-:W-:Y:S05]  /*5130*/  @P0 BRA `(.L_x_2995) ;  /* 0xffffffb000000947 */ /* 0x000fea000383ffff */
.L_x_2994:
[----:B------:R-:W-:Y:S05]  /*5140*/  BSYNC B0 ;  /* 0x0000000000007941 */ /* 0x000fea0003800000 */
.L_x_2993:
[----:B------:R-:W-:Y:S05]  /*5150*/  BRA.CONV ~URZ, `(.L_x_2996) ;  /* 0x000000237f007947 */ /* 0x000fea000b800000 */
[----:B-1----:R-:W-:Y:S02]  /*5160*/  MOV R4, 0x5180 ;  /* 0x0000518000047802 */ /* 0x002fe40000000f00 */
[----:B------:R-:W-:Y:S05]  /*5170*/  CALL.REL.NOINC `($__internal_8_$__cuda_sm70_warpsync) ;  /* 0x0004923000007944 */ /* 0x000fea0003c00000 */
.L_x_2996:
        /* <DEDUP_REMOVED lines=54> */
.L_x_2997:
        /* <DEDUP_REMOVED lines=12> */
        .type           $_ZN7cutlass13device_kernelIN5flash19enable_sm80_to_sm89INS1_16FlashAttnBwdSm80INS1_25CollectiveMainloopBwdSm80ILi2ELi2EN4cute5tupleIJNS5_1CILi128EEES8_NS7_ILi64EEEEEENS_6half_tEfNS_4arch4Sm80ELb0ELb1ELb1ELb0ELb1ELb0ELb0ELb0ELi2ELi4ELi4ELi4ELb0EEENS1_24CollectiveEpilogueBwdGQAISA_fSD_Li256ELb0ELb1EEENS1_19SingleTileSchedulerILb0ELb0ELb0ELi128EEEEEEEEEvNT_6ParamsE$_ZN4cute3eso3ESOILb0ELb0EJNS_14ComposedLayoutINS_7SwizzleILi3ELi3ELi3EEENS_9MixedBitsILj0ELj432EEENS_6LayoutINS_5tupleIJNS8_IJNS_1CILi2EEESA_SA_EEESA_NS9_ILi8EEEEEENS8_IJNS8_IJNS9_ILi64EEESC_NS9_ILi512EEEEEENS9_ILi8192EEENS9_ILi1024EEEEEEEEEENS_10ViewEngineINS_8smem_ptrIPN7cutlass6half_tEEEEEEEC2ERKSL_RKSS_,@function
        .size           $_ZN7cutlass13device_kernelIN5flash19enable_sm80_to_sm89INS1_16FlashAttnBwdSm80INS1_25CollectiveMainloopBwdSm80ILi2ELi2EN4cute5tupleIJNS5_1CILi128EEES8_NS7_ILi64EEEEEENS_6half_tEfNS_4arch4Sm80ELb0ELb1ELb1ELb0ELb1ELb0ELb0ELb0ELi2ELi4ELi4ELi4ELb0EEENS1_24CollectiveEpilogueBwdGQAISA_fSD_Li256ELb0ELb1EEENS1_19SingleTileSchedulerILb0ELb0ELb0ELi128EEEEEEEEEvNT_6ParamsE$_ZN4cute3eso3ESOILb0ELb0EJNS_14ComposedLayoutINS_7SwizzleILi3ELi3ELi3EEENS_9MixedBitsILj0ELj432EEENS_6LayoutINS_5tupleIJNS8_IJNS_1CILi2EEESA_SA_EEESA_NS9_ILi8EEEEEENS8_IJNS8_IJNS9_ILi64EEESC_NS9_ILi512EEEEEENS9_ILi8192EEENS9_ILi1024EEEEEEEEEENS_10ViewEngineINS_8smem_ptrIPN7cutlass6half_tEEEEEEEC2ERKSL_RKSS_,($_ZN7cutlass13device_kernelIN5flash19enable_sm80_to_sm89INS1_16FlashAttnBwdSm80INS1_25CollectiveMainloopBwdSm80ILi2ELi2EN4cute5tupleIJNS5_1CILi128EEES8_NS7_ILi64EEEEEENS_6half_tEfNS_4arch4Sm80ELb0ELb1ELb1ELb0ELb1ELb0ELb0ELb0ELi2ELi4ELi4ELi4ELb0EEENS1_24CollectiveEpilogueBwdGQAISA_fSD_Li256ELb0ELb1EEENS1_19SingleTileSchedulerILb0ELb0ELb0ELi128EEEEEEEEEvNT_6ParamsE$_ZN4cute3eso3ESOILb0ELb0EJNS_14ComposedLayoutINS_7SwizzleILi3ELi3ELi3EEENS_9MixedBitsILj0ELj432EEENS_6LayoutINS_5tupleIJNS8_IJNS_1CILi2EEESA_SA_EEESA_NS9_ILi8EEEEEENS8_IJNS8_IJNS9_ILi64EEESC_NS9_ILi512EEEEEENS9_ILi8192EEENS9_ILi1024EEEEEEEEEEiEEC2ERKSL_RKi - $_ZN7cutlass13device_kernelIN5flash19enable_sm80_to_sm89INS1_16FlashAttnBwdSm80INS1_25CollectiveMainloopBwdSm80ILi2ELi2EN4cute5tupleIJNS5_1CILi128EEES8_NS7_ILi64EEEEEENS_6half_tEfNS_4arch4Sm80ELb0ELb1ELb1ELb0ELb1ELb0ELb0ELb0ELi2ELi4ELi4ELi4ELb0EEENS1_24CollectiveEpilogueBwdGQAISA_fSD_Li256ELb0ELb1EEENS1_19SingleTileSchedulerILb0ELb0ELb0ELi128EEEEEEEEEvNT_6ParamsE$_ZN4cute3eso3ESOILb0ELb0EJNS_14ComposedLayoutINS_7SwizzleILi3ELi3ELi3EEENS_9MixedBitsILj0ELj432EEENS_6LayoutINS_5tupleIJNS8_IJNS_1CILi2EEESA_SA_EEESA_NS9_ILi8EEEEEENS8_IJNS8_IJNS9_ILi64EEESC_NS9_ILi512EEEEEENS9_ILi8192EEENS9_ILi1024EEEEEEEEEENS_10ViewEngineINS_8smem_ptrIPN7cutlass6half_tEEEEEEEC2ERKSL_RKSS_)
$_ZN7cutlass13device_kernelIN5flash19enable_sm80_to_sm89INS1_16FlashAttnBwdSm80INS1_25CollectiveMainloopBwdSm80ILi2ELi2EN4cute5tupleIJNS5_1CILi128EEES8_NS7_ILi64EEEEEENS_6half_tEfNS_4arch4Sm80ELb0ELb1ELb1ELb0ELb1ELb0ELb0ELb0ELi2ELi4ELi4ELi4ELb0EEENS1_24CollectiveEpilogueBwdGQAISA_fSD_Li256ELb0ELb1EEENS1_19SingleTileSchedulerILb0ELb0ELb0ELi128EEEEEEEEEvNT_6ParamsE$_ZN4cute3eso3ESOILb0ELb0EJNS_14ComposedLayoutINS_7SwizzleILi3ELi3ELi3EEENS_9MixedBitsILj0ELj432EEENS_6LayoutINS_5tupleIJNS8_IJNS_1CILi2EEESA_SA_EEESA_NS9_ILi8EEEEEENS8_IJNS8_IJNS9_ILi64EEESC_NS9_ILi512EEEEEENS9_ILi8192EEENS9_ILi1024EEEEEEEEEENS_10ViewEngineINS_8smem_ptrIPN7cutlass6half_tEEEEEEEC2ERKSL_RKSS_:
[----:B------:R-:W-:Y:S02]  /*55a0*/  IADD3 R3, R60, -c[0x0][0x20], RZ ;  /* 0x800008003c037a10 */ /* 0x000fe40007ffe0ff */
[----:B------:R-:W-:-:S03]  /*55b0*/  IADD3 R2, R2, -c[0x0][0x20], RZ ;  /* 0x8000080002027a10 */ /* 0x000fc60007ffe0ff */
[----:B------:R1:W-:Y:S04]  /*55c0*/  STL [R3], R10 ;  /* 0x0000000a03007387 */ /* 0x0003e80000100800 */
[----:B------:R-:W2:Y:S01]  /*55d0*/  LDL.64 R12, [R2] ;  /* 0x00000000020c7983 */ /* 0x000ea20000100a00 */
[----:B------:R-:W-:-:S03]  /*55e0*/  IMAD.MOV.U32 R7, RZ, RZ, 0x0 ;  /* 0x00000000ff077424 */ /* 0x000fc600078e00ff */
[----:B--2---:R1:W-:Y:S01]  /*55f0*/  STL.64 [R3+0x8], R12 ;  /* 0x0000080c03007387 */ /* 0x0043e20000100a00 */
[----:B------:R-:W-:Y:S05]  /*5600*/  RET.REL.NODEC R6 `(_ZN7cutlass13device_kernelIN5flash19enable_sm80_to_sm89INS1_16FlashAttnBwdSm80INS1_25CollectiveMainloopBwdSm80ILi2ELi2EN4cute5tupleIJNS5_1CILi128EEES8_NS7_ILi64EEEEEENS_6half_tEfNS_4arch4Sm80ELb0ELb1ELb1ELb0ELb1ELb0ELb0ELb0ELi2ELi4ELi4ELi4ELb0EEENS1_24CollectiveEpilogueBwdGQAISA_fSD_Li256ELb0ELb1EEENS1_19SingleTileSchedulerILb0ELb0ELb0ELi128EEEEEEEEEvNT_6ParamsE) ;  /* 0xffffa9f006007950 */ /* 0x000fea0003c3ffff */
        .type           $_ZN7cutlass13device_kernelIN5flash19enable_sm80_to_sm89INS1_16FlashAttnBwdSm80INS1_25CollectiveMainloopBwdSm80ILi2ELi2EN4cute5tupleIJNS5_1CILi128EEES8_NS7_ILi64EEEEEENS_6half_tEfNS_4arch4Sm80ELb0ELb1ELb1ELb0ELb1ELb0ELb0ELb0ELi2ELi4ELi4ELi4ELb0EEENS1_24CollectiveEpilogueBwdGQAISA_fSD_Li256ELb0ELb1EEENS1_19SingleTileSchedulerILb0ELb0ELb0ELi128EEEEEEEEEvNT_6ParamsE$_ZN4cute3eso3ESOILb0ELb0EJNS_14ComposedLayoutINS_7SwizzleILi3ELi3ELi3EEENS_9MixedBitsILj0ELj432EEENS_6LayoutINS_5tupleIJNS8_IJNS_1CILi2EEESA_SA_EEESA_NS9_ILi8EEEEEENS8_IJNS8_IJNS9_ILi64EEESC_NS9_ILi512EEEEEENS9_ILi8192EEENS9_ILi1024EEEEEEEEEEiEEC2ERKSL_RKi,@function
        .size           $_ZN7cutlass13device_kernelIN5flash19enable_sm80_to_sm89INS1_16FlashAttnBwdSm80INS1_25CollectiveMainloopBwdSm80ILi2ELi2EN4cute5tupleIJNS5_1CILi128EEES8_NS7_ILi64EEEEEENS_6half_tEfNS_4arch4Sm80ELb0ELb1ELb1ELb0ELb1ELb0ELb0ELb0ELi2ELi4ELi4ELi4ELb0EEENS1_24CollectiveEpilogueBwdGQAISA_fSD_Li256ELb0ELb1EEENS1_19SingleTileSchedulerILb0ELb0ELb0ELi128EEEEEEEEEvNT_6ParamsE$_ZN4cute3eso3ESOILb0ELb0EJNS_14ComposedLayoutINS_7SwizzleILi3ELi3ELi3EEENS_9MixedBitsILj0ELj432EEENS_6LayoutINS_5tupleIJNS8_IJNS_1CILi2EEESA_SA_EEESA_NS9_ILi8EEEEEENS8_IJNS8_IJNS9_ILi64EEESC_NS9_ILi512EEEEEENS9_ILi8192EEENS9_ILi1024EEEEEEEEEEiEEC2ERKSL_RKi,($_ZN7cutlass13device_kernelIN5flash19enable_sm80_to_sm89INS1_16FlashAttnBwdSm80INS1_25CollectiveMainloopBwdSm80ILi2ELi2EN4cute5tupleIJNS5_1CILi128EEES8_NS7_ILi64EEEEEENS_6half_tEfNS_4arch4Sm80ELb0ELb1ELb1ELb0ELb1ELb0ELb0ELb0ELi2ELi4ELi4ELi4ELb0EEENS1_24CollectiveEpilogueBwdGQAISA_fSD_Li256ELb0ELb1EEENS1_19SingleTileSchedulerILb0ELb0ELb0ELi128EEEEEEEEEvNT_6ParamsE$_ZN4cute3eso3ESOILb0ELb0EJNS_5tupleIJNS_1CILi0EEENS2_IJNS3_ILi1EEENS3_ILi256EEEiEEEEEENS3_ILi2048EEENS2_IJiNS3_ILi4096EEEEEEEEC2ERKS8_RKS9_RKSB_ - $_ZN7cutlass13device_kernelIN5flash19enable_sm80_to_sm89INS1_16FlashAttnBwdSm80INS1_25CollectiveMainloopBwdSm80ILi2ELi2EN4cute5tupleIJNS5_1CILi128EEES8_NS7_ILi64EEEEEENS_6half_tEfNS_4arch4Sm80ELb0ELb1ELb1ELb0ELb1ELb0ELb0ELb0ELi2ELi4ELi4ELi4ELb0EEENS1_24CollectiveEpilogueBwdGQAISA_fSD_Li256ELb0ELb1EEENS1_19SingleTileSchedulerILb0ELb0ELb0ELi128EEEEEEEEEvNT_6ParamsE$_ZN4cute3eso3ESOILb0ELb0EJNS_14ComposedLayoutINS_7SwizzleILi3ELi3ELi3EEENS_9MixedBitsILj0ELj432EEENS_6LayoutINS_5tupleIJNS8_IJNS_1CILi2EEESA_SA_EEESA_NS9_ILi8EEEEEENS8_IJNS8_IJNS9_ILi64EEESC_NS9_ILi512EEEEEENS9_ILi8192EEENS9_ILi1024EEEEEEEEEEiEEC2ERKSL_RKi)
$_ZN7cutlass13device_kernelIN5flash19enable_sm80_to_sm89INS1_16FlashAttnBwdSm80INS1_25CollectiveMainloopBwdSm80ILi2ELi2EN4cute5tupleIJNS5_1CILi128EEES8_NS7_ILi64EEEEEENS_6half_tEfNS_4arch4Sm80ELb0ELb1ELb1ELb0ELb1ELb0ELb0ELb0ELi2ELi4ELi4ELi4ELb0EEENS1_24CollectiveEpilogueBwdGQAISA_fSD_Li256ELb0ELb1EEENS1_19SingleTileSchedulerILb0ELb0ELb0ELi128EEEEEEEEEvNT_6ParamsE$_ZN4cute3eso3ESOILb0ELb0EJNS_14ComposedLayoutINS_7SwizzleILi3ELi3ELi3EEENS_9MixedBitsILj0ELj432EEENS_6LayoutINS_5tupleIJNS8_IJNS_1CILi2EEESA_SA_EEESA_NS9_ILi8EEEEEENS8_IJNS8_IJNS9_ILi64EEESC_NS9_ILi512EEEEEENS9_ILi8192EEENS9_ILi1024EEEEEEEEEEiEEC2ERKSL_RKi:
[----:B------:R-:W-:Y:S02]  /*5610*/  IADD3 R7, R60, -c[0x0][0x20], RZ ;  /* 0x800008003c077a10 */ /* 0x000fe40007ffe0ff */
[----:B------:R-:W-:-:S03]  /*5620*/  IADD3 R3, R3, -c[0x0][0x20], RZ ;  /* 0x8000080003037a10 */ /* 0x000fc60007ffe0ff */
[----:B------:R1:W-:Y:S04]  /*5630*/  STL [R7], R2 ;  /* 0x0000000207007387 */ /* 0x0003e80000100800 */
[----:B------:R-:W2:Y:S01]  /*5640*/  LDL R12, [R3] ;  /* 0x00000000030c7983 */ /* 0x000ea20000100800 */
[----:B------:R-:W-:Y:S02]  /*5650*/  IMAD.MOV.U32 R14, RZ, RZ, R6 ;  /* 0x000000ffff0e7224 */ /* 0x000fe400078e0006 */
[----:B------:R-:W-:Y:S01]  /*5660*/  IMAD.MOV.U32 R15, RZ, RZ, 0x0 ;  /* 0x00000000ff0f7424 */ /* 0x000fe200078e00ff */
[----:B--2---:R1:W-:Y:S03]  /*5670*/  STL [R7+0x4], R12 ;  /* 0x0000040c07007387 */ /* 0x0043e60000100800 */
[----:B------:R-:W-:Y:S05]  /*5680*/  RET.REL.NODEC R14 `(_ZN7cutlass13device_kernelIN5flash19enable_sm80_to_sm89INS1_16FlashAttnBwdSm80INS1_25CollectiveMainloopBwdSm80ILi2ELi2EN4cute5tupleIJNS5_1CILi128EEES8_NS7_ILi64EEEEEENS_6half_tEfNS_4arch4Sm80ELb0ELb1ELb1ELb0ELb1ELb0ELb0ELb0ELi2ELi4ELi4ELi4ELb0EEENS1_24CollectiveEpilogueBwdGQAISA_fSD_Li256ELb0ELb1EEENS1_19SingleTileSchedulerILb0ELb0ELb0ELi128EEEEEEEEEvNT_6ParamsE) ;  /* 0xffffa9700e007950 */ /* 0x000fea0003c3ffff */
        .type           $_ZN7cutlass13device_kernelIN5flash19enable_sm80_to_sm89INS1_16FlashAttnBwdSm80INS1_25CollectiveMainloopBwdSm80ILi2ELi2EN4cute5tupleIJNS5_1CILi128EEES8_NS7_ILi64EEEEEENS_6half_tEfNS_4arch4Sm80ELb0ELb1ELb1ELb0ELb1ELb0ELb0ELb0ELi2ELi4ELi4ELi4ELb0EEENS1_24CollectiveEpilogueBwdGQAISA_fSD_Li256ELb0ELb1EEENS1_19SingleTileSchedulerILb0ELb0ELb0ELi128EEEEEEEEEvNT_6ParamsE$_ZN4cute3eso3ESOILb0ELb0EJNS_5tupleIJNS_1CILi0EEENS2_IJNS3_ILi1EEENS3_ILi256EEEiEEEEEENS3_ILi2048EEENS2_IJiNS3_ILi4096EEEEEEEEC2ERKS8_RKS9_RKSB_,@function
        .size           $_ZN7cutlass13device_kernelIN5flash19enable_sm80_to_sm89INS1_16FlashAttnBwdSm80INS1_25CollectiveMainloopBwdSm80ILi2ELi2EN4cute5tupleIJNS5_1CILi128EEES8_NS7_ILi64EEEEEENS_6half_tEfNS_4arch4Sm80ELb0ELb1ELb1ELb0ELb1ELb0ELb0ELb0ELi2ELi4ELi4ELi4ELb0EEENS1_24CollectiveEpilogueBwdGQAISA_fSD_Li256ELb0ELb1EEENS1_19SingleTileSchedulerILb0ELb0ELb0ELi128EEEEEEEEEvNT_6ParamsE$_ZN4cute3eso3ESOILb0ELb0EJNS_5tupleIJNS_1CILi0EEENS2_IJNS3_ILi1EEENS3_ILi256EEEiEEEEEENS3_ILi2048EEENS2_IJiNS3_ILi4096EEEEEEEEC2ERKS8_RKS9_RKSB_,($_ZN7cutlass13device_kernelIN5flash19enable_sm80_to_sm89INS1_16FlashAttnBwdSm80INS1_25CollectiveMainloopBwdSm80ILi2ELi2EN4cute5tupleIJNS5_1CILi128EEES8_NS7_ILi64EEEEEENS_6half_tEfNS_4arch4Sm80ELb0ELb1ELb1ELb0ELb1ELb0ELb0ELb0ELi2ELi4ELi4ELi4ELb0EEENS1_24CollectiveEpilogueBwdGQAISA_fSD_Li256ELb0ELb1EEENS1_19SingleTileSchedulerILb0ELb0ELb0ELi128EEEEEEEEEvNT_6ParamsE$_ZN4cute3eso3ESOILb0ELb0EJNS_5tupleIJNS_1CILi1EEENS3_ILi512EEEiEEENS3_ILi4096EEENS2_IJNS2_IJiiEEENS3_ILi8192EEEEEEEEC2ERKS6_RKS7_RKSA_ - $_ZN7cutlass13device_kernelIN5flash19enable_sm80_to_sm89INS1_16FlashAttnBwdSm80INS1_25CollectiveMainloopBwdSm80ILi2ELi2EN4cute5tupleIJNS5_1CILi128EEES8_NS7_ILi64EEEEEENS_6half_tEfNS_4arch4Sm80ELb0ELb1ELb1ELb0ELb1ELb0ELb0ELb0ELi2ELi4ELi4ELi4ELb0EEENS1_24CollectiveEpilogueBwdGQAISA_fSD_Li256ELb0ELb1EEENS1_19SingleTileSchedulerILb0ELb0ELb0ELi128EEEEEEEEEvNT_6ParamsE$_ZN4cute3eso3ESOILb0ELb0EJNS_5tupleIJNS_1CILi0EEENS2_IJNS3_ILi1EEENS3_ILi256EEEiEEEEEENS3_ILi2048EEENS2_IJiNS3_ILi4096EEEEEEEEC2ERKS8_RKS9_RKSB_)
$_ZN7cutlass13device_kernelIN5flash19enable_sm80_to_sm89INS1_16FlashAttnBwdSm80INS1_25CollectiveMainloopBwdSm80ILi2ELi2EN4cute5tupleIJNS5_1CILi128EEES8_NS7_ILi64EEEEEENS_6half_tEfNS_4arch4Sm80ELb0ELb1ELb1ELb0ELb1ELb0ELb0ELb0ELi2ELi4ELi4ELi4ELb0EEENS1_24CollectiveEpilogueBwdGQAISA_fSD_Li256ELb0ELb1EEENS1_19SingleTileSchedulerILb0ELb0ELb0ELi128EEEEEEEEEvNT_6ParamsE$_ZN4cute3eso3ESOILb0ELb0EJNS_5tupleIJNS_1CILi0EEENS2_IJNS3_ILi1EEENS3_ILi256EEEiEEEEEENS3_ILi2048EEENS2_IJiNS3_ILi4096EEEEEEEEC2ERKS8_RKS9_RKSB_:
        /* <DEDUP_REMOVED lines=8> */
        .type           $_ZN7cutlass13device_kernelIN5flash19enable_sm80_to_sm89INS1_16FlashAttnBwdSm80INS1_25CollectiveMainloopBwdSm80ILi2ELi2EN4cute5tupleIJNS5_1CILi128EEES8_NS7_ILi64EEEEEENS_6half_tEfNS_4arch4Sm80ELb0ELb1ELb1ELb0ELb1ELb0ELb0ELb0ELi2ELi4ELi4ELi4ELb0EEENS1_24CollectiveEpilogueBwdGQAISA_fSD_Li256ELb0ELb1EEENS1_19SingleTileSchedulerILb0ELb0ELb0ELi128EEEEEEEEEvNT_6ParamsE$_ZN4cute3eso3ESOILb0ELb0EJNS_5tupleIJNS_1CILi1EEENS3_ILi512EEEiEEENS3_ILi4096EEENS2_IJNS2_IJiiEEENS3_ILi8192EEEEEEEEC2ERKS6_RKS7_RKSA_,@function
        .size           $_ZN7cutlass13device_kernelIN5flash19enable_sm80_to_sm89INS1_16FlashAttnBwdSm80INS1_25CollectiveMainloopBwdSm80ILi2ELi2EN4cute5tupleIJNS5_1CILi128EEES8_NS7_ILi64EEEEEENS_6half_tEfNS_4arch4Sm80ELb0ELb1ELb1ELb0ELb1ELb0ELb0ELb0ELi2ELi4ELi4ELi4ELb0EEENS1_24CollectiveEpilogueBwdGQAISA_fSD_Li256ELb0ELb1EEENS1_19SingleTileSchedulerILb0ELb0ELb0ELi128EEEEEEEEEvNT_6ParamsE$_ZN4cute3eso3ESOILb0ELb0EJNS_5tupleIJNS_1CILi1EEENS3_ILi512EEEiEEENS3_ILi4096EEENS2_IJNS2_IJiiEEENS3_ILi8192EEEEEEEEC2ERKS6_RKS7_RKSA_,($_ZN7cutlass13device_kernelIN5flash19enable_sm80_to_sm89INS1_16FlashAttnBwdSm80INS1_25CollectiveMainloopBwdSm80ILi2ELi2EN4cute5tupleIJNS5_1CILi128EEES8_NS7_ILi64EEEEEENS_6half_tEfNS_4arch4Sm80ELb0ELb1ELb1ELb0ELb1ELb0ELb0ELb0ELi2ELi4ELi4ELi4ELb0EEENS1_24CollectiveEpilogueBwdGQAISA_fSD_Li256ELb0ELb1EEENS1_19SingleTileSchedulerILb0ELb0ELb0ELi128EEEEEEEEEvNT_6ParamsE$_ZN4cute3eso3ESOILb0ELb0EJNS_5tupleIJNS_1CILi1EEENS3_ILi512EEEiEEENS3_ILi4096EEENS2_IJiiEEEEEC2ERKS6_RKS7_RKS8_ - $_ZN7cutlass13device_kernelIN5flash19enable_sm80_to_sm89INS1_16FlashAttnBwdSm80INS1_25CollectiveMainloopBwdSm80ILi2ELi2EN4cute5tupleIJNS5_1CILi128EEES8_NS7_ILi64EEEEEENS_6half_tEfNS_4arch4Sm80ELb0ELb1ELb1ELb0ELb1ELb0ELb0ELb0ELi2ELi4ELi4ELi4ELb0EEENS1_24CollectiveEpilogueBwdGQAISA_fSD_Li256ELb0ELb1EEENS1_19SingleTileSchedulerILb0ELb0ELb0ELi128EEEEEEEEEvNT_6ParamsE$_ZN4cute3eso3ESOILb0ELb0EJNS_5tupleIJNS_1CILi1EEENS3_ILi512EEEiEEENS3_ILi4096EEENS2_IJNS2_IJiiEEENS3_ILi8192EEEEEEEEC2ERKS6_RKS7_RKSA_)
$_ZN7cutlass13device_kernelIN5flash19enable_sm80_to_sm89INS1_16FlashAttnBwdSm80INS1_25CollectiveMainloopBwdSm80ILi2ELi2EN4cute5tupleIJNS5_1CILi128EEES8_NS7_ILi64EEEEEENS_6half_tEfNS_4arch4Sm80ELb0ELb1ELb1ELb0ELb1ELb0ELb0ELb0ELi2ELi4ELi4ELi4ELb0EEENS1_24CollectiveEpilogueBwdGQAISA_fSD_Li256ELb0ELb1EEENS1_19SingleTileSchedulerILb0ELb0ELb0ELi128EEEEEEEEEvNT_6ParamsE$_ZN4cute3eso3ESOILb0ELb0EJNS_5tupleIJNS_1CILi1EEENS3_ILi512EEEiEEENS3_ILi4096EEENS2_IJNS2_IJiiEEENS3_ILi8192EEEEEEEEC2ERKS6_RKS7_RKSA_:
        /* <DEDUP_REMOVED lines=9> */
[----:B------:R-:W-:Y:S05]  /*57a0*/  RET.REL.NODEC R34 `(_ZN7cutlass13device_kernelIN5flash19enable_sm80_to_sm89INS1_16FlashAttnBwdSm80INS1_25CollectiveMainloopBwdSm80ILi2ELi2EN4cute5tupleIJNS5_1CILi128EEES8_NS7_ILi64EEEEEENS_6half_tEfNS_4arch4Sm80ELb0ELb1ELb1ELb0ELb1ELb0ELb0ELb0ELi2ELi4ELi4ELi4ELb0EEENS1_24CollectiveEpilogueBwdGQAISA_fSD_Li256ELb0ELb1EEENS1_19SingleTileSchedulerILb0ELb0ELb0ELi128EEEEEEEEEvNT_6ParamsE) ;  /* 0xffffa85022007950 */ /* 0x000fea0003c3ffff */
        .type           $_ZN7cutlass13device_kernelIN5flash19enable_sm80_to_sm89INS1_16FlashAttnBwdSm80INS1_25CollectiveMainloopBwdSm80ILi2ELi2EN4cute5tupleIJNS5_1CILi128EEES8_NS7_ILi64EEEEEENS_6half_tEfNS_4arch4Sm80ELb0ELb1ELb1ELb0ELb1ELb0ELb0ELb0ELi2ELi4ELi4ELi4ELb0EEENS1_24CollectiveEpilogueBwdGQAISA_fSD_Li256ELb0ELb1EEENS1_19SingleTileSchedulerILb0ELb0ELb0ELi128EEEEEEEEEvNT_6ParamsE$_ZN4cute3eso3ESOILb0ELb0EJNS_5tupleIJNS_1CILi1EEENS3_ILi512EEEiEEENS3_ILi4096EEENS2_IJiiEEEEEC2ERKS6_RKS7_RKS8_,@function
        .size           $_ZN7cutlass13device_kernelIN5flash19enable_sm80_to_sm89INS1_16FlashAttnBwdSm80INS1_25CollectiveMainloopBwdSm80ILi2ELi2EN4cute5tupleIJNS5_1CILi128EEES8_NS7_ILi64EEEEEENS_6half_tEfNS_4arch4Sm80ELb0ELb1ELb1ELb0ELb1ELb0ELb0ELb0ELi2ELi4ELi4ELi4ELb0EEENS1_24CollectiveEpilogueBwdGQAISA_fSD_Li256ELb0ELb1EEENS1_19SingleTileSchedulerILb0ELb0ELb0ELi128EEEEEEEEEvNT_6ParamsE$_ZN4cute3eso3ESOILb0ELb0EJNS_5tupleIJNS_1CILi1EEENS3_ILi512EEEiEEENS3_ILi4096EEENS2_IJiiEEEEEC2ERKS6_RKS7_RKS8_,($_ZN7cutlass13device_kernelIN5flash19enable_sm80_to_sm89INS1_16FlashAttnBwdSm80INS1_25CollectiveMainloopBwdSm80ILi2ELi2EN4cute5tupleIJNS5_1CILi128EEES8_NS7_ILi64EEEEEENS_6half_tEfNS_4arch4Sm80ELb0ELb1ELb1ELb0ELb1ELb0ELb0ELb0ELi2ELi4ELi4ELi4ELb0EEENS1_24CollectiveEpilogueBwdGQAISA_fSD_Li256ELb0ELb1EEENS1_19SingleTileSchedulerILb0ELb0ELb0ELi128EEEEEEEEEvNT_6ParamsE$_ZN4cute3eso3ESOILb0ELb0EJNS_5tupleIJNS_1CILi1EEEiEEENS3_ILi1024EEENS2_IJiiEEEEEC2ERKS5_RKS6_RKS7_ - $_ZN7cutlass13device_kernelIN5flash19enable_sm80_to_sm89INS1_16FlashAttnBwdSm80INS1_25CollectiveMainloopBwdSm80ILi2ELi2EN4cute5tupleIJNS5_1CILi128EEES8_NS7_ILi64EEEEEENS_6half_tEfNS_4arch4Sm80ELb0ELb1ELb1ELb0ELb1ELb0ELb0ELb0ELi2ELi4ELi4ELi4ELb0EEENS1_24CollectiveEpilogueBwdGQAISA_fSD_Li256ELb0ELb1EEENS1_19SingleTileSchedulerILb0ELb0ELb0ELi128EEEEEEEEEvNT_6ParamsE$_ZN4cute3eso3ESOILb0ELb0EJNS_5tupleIJNS_1CILi1EEENS3_ILi512EEEiEEENS3_ILi4096EEENS2_IJiiEEEEEC2ERKS6_RKS7_RKS8_)
$_ZN7cutlass13device_kernelIN5flash19enable_sm80_to_sm89INS1_16FlashAttnBwdSm80INS1_25CollectiveMainloopBwdSm80ILi2ELi2EN4cute5tupleIJNS5_1CILi128EEES8_NS7_ILi64EEEEEENS_6half_tEfNS_4arch4Sm80ELb0ELb1ELb1ELb0ELb1ELb0ELb0ELb0ELi2ELi4ELi4ELi4ELb0EEENS1_24CollectiveEpilogueBwdGQAISA_fSD_Li256ELb0ELb1EEENS1_19SingleTileSchedulerILb0ELb0ELb0ELi128EEEEEEEEEvNT_6ParamsE$_ZN4cute3eso3ESOILb0ELb0EJNS_5tupleIJNS_1CILi1EEENS3_ILi512EEEiEEENS3_ILi4096EEENS2_IJiiEEEEEC2ERKS6_RKS7_RKS8_:
        /* <DEDUP_REMOVED lines=8> */
[----:B------:R-:W-:Y:S05]  /*5830*/  RET.REL.NODEC R4 `(_ZN7cutlass13device_kernelIN5flash19enable_sm80_to_sm89INS1_16FlashAttnBwdSm80INS1_25CollectiveMainloopBwdSm80ILi2ELi2EN4cute5tupleIJNS5_1CILi128EEES8_NS7_ILi64EEEEEENS_6half_tEfNS_4arch4Sm80ELb0ELb1ELb1ELb0ELb1ELb0ELb0ELb0ELi2ELi4ELi4ELi4ELb0EEENS1_24CollectiveEpilogueBwdGQAISA_fSD_Li256ELb0ELb1EEENS1_19SingleTileSchedulerILb0ELb0ELb0ELi128EEEEEEEEEvNT_6ParamsE) ;  /* 0xffffa7c004007950 */ /* 0x000fea0003c3ffff */
        .type           $_ZN7cutlass13device_kernelIN5flash19enable_sm80_to_sm89INS1_16FlashAttnBwdSm80INS1_25CollectiveMainloopBwdSm80ILi2ELi2EN4cute5tupleIJNS5_1CILi128EEES8_NS7_ILi64EEEEEENS_6half_tEfNS_4arch4Sm80ELb0ELb1ELb1ELb0ELb1ELb0ELb0ELb0ELi2ELi4ELi4ELi4ELb0EEENS1_24CollectiveEpilogueBwdGQAISA_fSD_Li256ELb0ELb1EEENS1_19SingleTileSchedulerILb0ELb0ELb0ELi128EEEEEEEEEvNT_6ParamsE$_ZN4cute3eso3ESOILb0ELb0EJNS_5tupleIJNS_1CILi1EEEiEEENS3_ILi1024EEENS2_IJiiEEEEEC2ERKS5_RKS6_RKS7_,@function
        .size           $_ZN7cutlass13device_kernelIN5flash19enable_sm80_to_sm89INS1_16FlashAttnBwdSm80INS1_25CollectiveMainloopBwdSm80ILi2ELi2EN4cute5tupleIJNS5_1CILi128EEES8_NS7_ILi64EEEEEENS_6half_tEfNS_4arch4Sm80ELb0ELb1ELb1ELb0ELb1ELb0ELb0ELb0ELi2ELi4ELi4ELi4ELb0EEENS1_24CollectiveEpilogueBwdGQAISA_fSD_Li256ELb0ELb1EEENS1_19SingleTileSchedulerILb0ELb0ELb0ELi128EEEEEEEEEvNT_6ParamsE$_ZN4cute3eso3ESOILb0ELb0EJNS_5tupleIJNS_1CILi1EEEiEEENS3_ILi1024EEENS2_IJiiEEEEEC2ERKS5_RKS6_RKS7_,($_ZN7cutlass13device_kernelIN5flash19enable_sm80_to_sm89INS1_16FlashAttnBwdSm80INS1_25CollectiveMainloopBwdSm80ILi2ELi2EN4cute5tupleIJNS5_1CILi128EEES8_NS7_ILi64EEEEEENS_6half_tEfNS_4arch4Sm80ELb0ELb1ELb1ELb0ELb1ELb0ELb0ELb0ELi2ELi4ELi4ELi4ELb0EEENS1_24CollectiveEpilogueBwdGQAISA_fSD_Li256ELb0ELb1EEENS1_19SingleTileSchedulerILb0ELb0ELb0ELi128EEEEEEEEEvNT_6ParamsE$_ZN4cute3eso3ESOILb0ELb0EJNS_5tupleIJiNS_1CILi512EEEEEENS2_IJiiEEENS3_ILi1024EEEEEC2ERKS5_RKS6_RKS7_ - $_ZN7cutlass13device_kernelIN5flash19enable_sm80_to_sm89INS1_16FlashAttnBwdSm80INS1_25CollectiveMainloopBwdSm80ILi2ELi2EN4cute5tupleIJNS5_1CILi128EEES8_NS7_ILi64EEEEEENS_6half_tEfNS_4arch4Sm80ELb0ELb1ELb1ELb0ELb1ELb0ELb0ELb0ELi2ELi4ELi4ELi4ELb0EEENS1_24CollectiveEpilogueBwdGQAISA_fSD_Li256ELb0ELb1EEENS1_19SingleTileSchedulerILb0ELb0ELb0ELi128EEEEEEEEEvNT_6ParamsE$_ZN4cute3eso3ESOILb0ELb0EJNS_5tupleIJNS_1CILi1EEEiEEENS3_ILi1024EEENS2_IJiiEEEEEC2ERKS5_RKS6_RKS7_)
$_ZN7cutlass13device_kernelIN5flash19enable_sm80_to_sm89INS1_16FlashAttnBwdSm80INS1_25CollectiveMainloopBwdSm80ILi2ELi2EN4cute5tupleIJNS5_1CILi128EEES8_NS7_ILi64EEEEEENS_6half_tEfNS_4arch4Sm80ELb0ELb1ELb1ELb0ELb1ELb0ELb0ELb0ELi2ELi4ELi4ELi4ELb0EEENS1_24CollectiveEpilogueBwdGQAISA_fSD_Li256ELb0ELb1EEENS1_19SingleTileSchedulerILb0ELb0ELb0ELi128EEEEEEEEEvNT_6ParamsE$_ZN4cute3eso3ESOILb0ELb0EJNS_5tupleIJNS_1CILi1EEEiEEENS3_ILi1024EEENS2_IJiiEEEEEC2ERKS5_RKS6_RKS7_:
        /* <DEDUP_REMOVED lines=9> */
        .type           $_ZN7cutlass13device_kernelIN5flash19enable_sm80_to_sm89INS1_16FlashAttnBwdSm80INS1_25CollectiveMainloopBwdSm80ILi2ELi2EN4cute5tupleIJNS5_1CILi128EEES8_NS7_ILi64EEEEEENS_6half_tEfNS_4arch4Sm80ELb0ELb1ELb1ELb0ELb1ELb0ELb0ELb0ELi2ELi4ELi4ELi4ELb0EEENS1_24CollectiveEpilogueBwdGQAISA_fSD_Li256ELb0ELb1EEENS1_19SingleTileSchedulerILb0ELb0ELb0ELi128EEEEEEEEEvNT_6ParamsE$_ZN4cute3eso3ESOILb0ELb0EJNS_5tupleIJiNS_1CILi512EEEEEENS2_IJiiEEENS3_ILi1024EEEEEC2ERKS5_RKS6_RKS7_,@function
        .size           $_ZN7cutlass13device_kernelIN5flash19enable_sm80_to_sm89INS1_16FlashAttnBwdSm80INS1_25CollectiveMainloopBwdSm80ILi2ELi2EN4cute5tupleIJNS5_1CILi128EEES8_NS7_ILi64EEEEEENS_6half_tEfNS_4arch4Sm80ELb0ELb1ELb1ELb0ELb1ELb0ELb0ELb0ELi2ELi4ELi4ELi4ELb0EEENS1_24CollectiveEpilogueBwdGQAISA_fSD_Li256ELb0ELb1EEENS1_19SingleTileSchedulerILb0ELb0ELb0ELi128EEEEEEEEEvNT_6ParamsE$_ZN4cute3eso3ESOILb0ELb0EJNS_5tupleIJiNS_1CILi512EEEEEENS2_IJiiEEENS3_ILi1024EEEEEC2ERKS5_RKS6_RKS7_,($_ZN7cutlass13device_kernelIN5flash19enable_sm80_to_sm89INS1_16FlashAttnBwdSm80INS1_25CollectiveMainloopBwdSm80ILi2ELi2EN4cute5tupleIJNS5_1CILi128EEES8_NS7_ILi64EEEEEENS_6half_tEfNS_4arch4Sm80ELb0ELb1ELb1ELb0ELb1ELb0ELb0ELb0ELi2ELi4ELi4ELi4ELb0EEENS1_24CollectiveEpilogueBwdGQAISA_fSD_Li256ELb0ELb1EEENS1_19SingleTileSchedulerILb0ELb0ELb0ELi128EEEEEEEEEvNT_6ParamsE$_ZN4cute3eso3ESOILb0ELb0EJNS_6LayoutINS_5tupleIJNS3_IJNS3_IJNS_1CILi8EEENS4_ILi1EEEEEES6_EEENS3_IJNS3_IJS6_S6_EEENS4_ILi2EEEEEEEEENS3_IJNS3_IJNS3_IJS6_NS4_ILi0EEEEEESD_EEENS3_IJNS3_IJSD_SD_EEEiEEEEEEEENS_10ViewEngineINS_8smem_ptrIPN7cutlass6half_tEEEEEEEC2ERKSJ_RKSQ_ - $_ZN7cutlass13device_kernelIN5flash19enable_sm80_to_sm89INS1_16FlashAttnBwdSm80INS1_25CollectiveMainloopBwdSm80ILi2ELi2EN4cute5tupleIJNS5_1CILi128EEES8_NS7_ILi64EEEEEENS_6half_tEfNS_4arch4Sm80ELb0ELb1ELb1ELb0ELb1ELb0ELb0ELb0ELi2ELi4ELi4ELi4ELb0EEENS1_24CollectiveEpilogueBwdGQAISA_fSD_Li256ELb0ELb1EEENS1_19SingleTileSchedulerILb0ELb0ELb0ELi128EEEEEEEEEvNT_6ParamsE$_ZN4cute3eso3ESOILb0ELb0EJNS_5tupleIJiNS_1CILi512EEEEEENS2_IJiiEEENS3_ILi1024EEEEEC2ERKS5_RKS6_RKS7_)
$_ZN7cutlass13device_kernelIN5flash19enable_sm80_to_sm89INS1_16FlashAttnBwdSm80INS1_25CollectiveMainloopBwdSm80ILi2ELi2EN4cute5tupleIJNS5_1CILi128EEES8_NS7_ILi64EEEEEENS_6half_tEfNS_4arch4Sm80ELb0ELb1ELb1ELb0ELb1ELb0ELb0ELb0ELi2ELi4ELi4ELi4ELb0EEENS1_24CollectiveEpilogueBwdGQAISA_fSD_Li256ELb0ELb1EEENS1_19SingleTileSchedulerILb0ELb0ELb0ELi128EEEEEEEEEvNT_6ParamsE$_ZN4cute3eso3ESOILb0ELb0EJNS_5tupleIJiNS_1CILi512EEEEEENS2_IJiiEEENS3_ILi1024EEEEEC2ERKS5_RKS6_RKS7_:
        /* <DEDUP_REMOVED lines=9> */
        .type           $_ZN7cutlass13device_kernelIN5flash19enable_sm80_to_sm89INS1_16FlashAttnBwdSm80INS1_25CollectiveMainloopBwdSm80ILi2ELi2EN4cute5tupleIJNS5_1CILi128EEES8_NS7_ILi64EEEEEENS_6half_tEfNS_4arch4Sm80ELb0ELb1ELb1ELb0ELb1ELb0ELb0ELb0ELi2ELi4ELi4ELi4ELb0EEENS1_24CollectiveEpilogueBwdGQAISA_fSD_Li256ELb0ELb1EEENS1_19SingleTileSchedulerILb0ELb0ELb0ELi128EEEEEEEEEvNT_6ParamsE$_ZN4cute3eso3ESOILb0ELb0EJNS_6LayoutINS_5tupleIJNS3_IJNS3_IJNS_1CILi8EEENS4_ILi1EEEEEES6_EEENS3_IJNS3_IJS6_S6_EEENS4_ILi2EEEEEEEEENS3_IJNS3_IJNS3_IJS6_NS4_ILi0EEEEEESD_EEENS3_IJNS3_IJSD_SD_EEEiEEEEEEEENS_10ViewEngineINS_8smem_ptrIPN7cutlass6half_tEEEEEEEC2ERKSJ_RKSQ_,@function
        .size           $_ZN7cutlass13device_kernelIN5flash19enable_sm80_to_sm89INS1_16FlashAttnBwdSm80INS1_25CollectiveMainloopBwdSm80ILi2ELi2EN4cute5tupleIJNS5_1CILi128EEES8_NS7_ILi64EEEEEENS_6half_tEfNS_4arch4Sm80ELb0ELb1ELb1ELb0ELb1ELb0ELb0ELb0ELi2ELi4ELi4ELi4ELb0EEENS1_24CollectiveEpilogueBwdGQAISA_fSD_Li256ELb0ELb1EEENS1_19SingleTileSchedulerILb0ELb0ELb0ELi128EEEEEEEEEvNT_6ParamsE$_ZN4cute3eso3ESOILb0ELb0EJNS_6LayoutINS_5tupleIJNS3_IJNS3_IJNS_1CILi8EEENS4_ILi1EEEEEES6_EEENS3_IJNS3_IJS6_S6_EEENS4_ILi2EEEEEEEEENS3_IJNS3_IJNS3_IJS6_NS4_ILi0EEEEEESD_EEENS3_IJNS3_IJSD_SD_EEEiEEEEEEEENS_10ViewEngineINS_8smem_ptrIPN7cutlass6half_tEEEEEEEC2ERKSJ_RKSQ_,($_ZN7cutlass13device_kernelIN5flash19enable_sm80_to_sm89INS1_16FlashAttnBwdSm80INS1_25CollectiveMainloopBwdSm80ILi2ELi2EN4cute5tupleIJNS5_1CILi128EEES8_NS7_ILi64EEEEEENS_6half_tEfNS_4arch4Sm80ELb0ELb1ELb1ELb0ELb1ELb0ELb0ELb0ELi2ELi4ELi4ELi4ELb0EEENS1_24CollectiveEpilogueBwdGQAISA_fSD_Li256ELb0ELb1EEENS1_19SingleTileSchedulerILb0ELb0ELb0ELi128EEEEEEEEEvNT_6ParamsE$_ZN4cute3eso3ESOILb0ELb0EJNS_6LayoutINS_5tupleIJNS3_IJNS_1CILi1EEENS3_IJS5_NS4_ILi2EEES6_EEEEEES6_NS3_IJS6_S6_EEEEEENS3_IJNS3_IJNS4_ILi0EEENS3_IJS5_NS4_ILi256EEEiEEEEEENS4_ILi2048EEENS3_IJiNS4_ILi4096EEEEEEEEEEENS_10ViewEngineINS_8smem_ptrIPjEEEEEEC2ERKSJ_RKSO_ - $_ZN7cutlass13device_kernelIN5flash19enable_sm80_to_sm89INS1_16FlashAttnBwdSm80INS1_25CollectiveMainloopBwdSm80ILi2ELi2EN4cute5tupleIJNS5_1CILi128EEES8_NS7_ILi64EEEEEENS_6half_tEfNS_4arch4Sm80ELb0ELb1ELb1ELb0ELb1ELb0ELb0ELb0ELi2ELi4ELi4ELi4ELb0EEENS1_24CollectiveEpilogueBwdGQAISA_fSD_Li256ELb0ELb1EEENS1_19SingleTileSchedulerILb0ELb0ELb0ELi128EEEEEEEEEvNT_6ParamsE$_ZN4cute3eso3ESOILb0ELb0EJNS_6LayoutINS_5tupleIJNS3_IJNS3_IJNS_1CILi8EEENS4_ILi1EEEEEES6_EEENS3_IJNS3_IJS6_S6_EEENS4_ILi2EEEEEEEEENS3_IJNS3_IJNS3_IJS6_NS4_ILi0EEEEEESD_EEENS3_IJNS3_IJSD_SD_EEEiEEEEEEEENS_10ViewEngineINS_8smem_ptrIPN7cutlass6half_tEEEEEEEC2ERKSJ_RKSQ_)
$_ZN7cutlass13device_kernelIN5flash19enable_sm80_to_sm89INS1_16FlashAttnBwdSm80INS1_25CollectiveMainloopBwdSm80ILi2ELi2EN4cute5tupleIJNS5_1CILi128EEES8_NS7_ILi64EEEEEENS_6half_tEfNS_4arch4Sm80ELb0ELb1ELb1ELb0ELb1ELb0ELb0ELb0ELi2ELi4ELi4ELi4ELb0EEENS1_24CollectiveEpilogueBwdGQAISA_fSD_Li256ELb0ELb1EEENS1_19SingleTileSchedulerILb0ELb0ELb0ELi128EEEEEEEEEvNT_6ParamsE$_ZN4cute3eso3ESOILb0ELb0EJNS_6LayoutINS_5tupleIJNS3_IJNS3_IJNS_1CILi8EEENS4_ILi1EEEEEES6_EEENS3_IJNS3_IJS6_S6_EEENS4_ILi2EEEEEEEEENS3_IJNS3_IJNS3_IJS6_NS4_ILi0EEEEEESD_EEENS3_IJNS3_IJSD_SD_EEEiEEEEEEEENS_10ViewEngineINS_8smem_ptrIPN7cutlass6half_tEEEEEEEC2ERKSJ_RKSQ_:
[----:B------:R-:W-:Y:S02]  /*5960*/  IADD3 R11, R81, -c[0x0][0x20], RZ ;  /* 0x80000800510b7a10 */ /* 0x000fe40007ffe0ff */
[----:B------:R-:W-:-:S03]  /*5970*/  IADD3 R10, R82, -c[0x0][0x20], RZ ;  /* 0x80000800520a7a10 */ /* 0x000fc60007ffe0ff */
[----:B------:R1:W-:Y:S04]  /*5980*/  STL [R11], R14 ;  /* 0x0000000e0b007387 */ /* 0x0003e80000100800 */
[----:B------:R-:W2:Y:S01]  /*5990*/  LDL.64 R34, [R10] ;  /* 0x000000000a227983 */ /* 0x000ea20000100a00 */
[----:B------:R-:W-:-:S03]  /*59a0*/  IMAD.MOV.U32 R13, RZ, RZ, 0x0 ;  /* 0x00000000ff0d7424 */ /* 0x000fc600078e00ff */
[----:B--2---:R1:W-:Y:S01]  /*59b0*/  STL.64 [R11+0x8], R34 ;  /* 0x000008220b007387 */ /* 0x0043e20000100a00 */
[----:B------:R-:W-:Y:S05]  /*59c0*/  RET.REL.NODEC R12 `(_ZN7cutlass13device_kernelIN5flash19enable_sm80_to_sm89INS1_16FlashAttnBwdSm80INS1_25CollectiveMainloopBwdSm80ILi2ELi2EN4cute5tupleIJNS5_1CILi128EEES8_NS7_ILi64EEEEEENS_6half_tEfNS_4arch4Sm80ELb0ELb1ELb1ELb0ELb1ELb0ELb0ELb0ELi2ELi4ELi4ELi4ELb0EEENS1_24CollectiveEpilogueBwdGQAISA_fSD_Li256ELb0ELb1EEENS1_19SingleTileSchedulerILb0ELb0ELb0ELi128EEEEEEEEEvNT_6ParamsE) ;  /* 0xffffa6300c007950 */ /* 0x000fea0003c3ffff */
        .type           $_ZN7cutlass13device_kernelIN5flash19enable_sm80_to_sm89INS1_16FlashAttnBwdSm80INS1_25CollectiveMainloopBwdSm80ILi2ELi2EN4cute5tupleIJNS5_1CILi128EEES8_NS7_ILi64EEEEEENS_6half_tEfNS_4arch4Sm80ELb0ELb1ELb1ELb0ELb1ELb0ELb0ELb0ELi2ELi4ELi4ELi4ELb0EEENS1_24CollectiveEpilogueBwdGQAISA_fSD_Li256ELb0ELb1EEENS1_19SingleTileSchedulerILb0ELb0ELb0ELi128EEEEEEEEEvNT_6ParamsE$_ZN4cute3eso3ESOILb0ELb0EJNS_6LayoutINS_5tupleIJNS3_IJNS_1CILi1EEENS3_IJS5_NS4_ILi2EEES6_EEEEEES6_NS3_IJS6_S6_EEEEEENS3_IJNS3_IJNS4_ILi0EEENS3_IJS5_NS4_ILi256EEEiEEEEEENS4_ILi2048EEENS3_IJiNS4_ILi4096EEEEEEEEEEENS_10ViewEngineINS_8smem_ptrIPjEEEEEEC2ERKSJ_RKSO_,@function
        .size           $_ZN7cutlass13device_kernelIN5flash19enable_sm80_to_sm89INS1_16FlashAttnBwdSm80INS1_25CollectiveMainloopBwdSm80ILi2ELi2EN4cute5tupleIJNS5_1CILi128EEES8_NS7_ILi64EEEEEENS_6half_tEfNS_4arch4Sm80ELb0ELb1ELb1ELb0ELb1ELb0ELb0ELb0ELi2ELi4ELi4ELi4ELb0EEENS1_24CollectiveEpilogueBwdGQAISA_fSD_Li256ELb0ELb1EEENS1_19SingleTileSchedulerILb0ELb0ELb0ELi128EEEEEEEEEvNT_6ParamsE$_ZN4cute3eso3ESOILb0ELb0EJNS_6LayoutINS_5tupleIJNS3_IJNS_1CILi1EEENS3_IJS5_NS4_ILi2EEES6_EEEEEES6_NS3_IJS6_S6_EEEEEENS3_IJNS3_IJNS4_ILi0EEENS3_IJS5_NS4_ILi256EEEiEEEEEENS4_ILi2048EEENS3_IJiNS4_ILi4096EEEEEEEEEEENS_10ViewEngineINS_8smem_ptrIPjEEEEEEC2ERKSJ_RKSO_,($_ZN7cutlass13device_kernelIN5flash19enable_sm80_to_sm89INS1_16FlashAttnBwdSm80INS1_25CollectiveMainloopBwdSm80ILi2ELi2EN4cute5tupleIJNS5_1CILi128EEES8_NS7_ILi64EEEEEENS_6half_tEfNS_4arch4Sm80ELb0ELb1ELb1ELb0ELb1ELb0ELb0ELb0ELi2ELi4ELi4ELi4ELb0EEENS1_24CollectiveEpilogueBwdGQAISA_fSD_Li256ELb0ELb1EEENS1_19SingleTileSchedulerILb0ELb0ELb0ELi128EEEEEEEEEvNT_6ParamsE$_ZN4cute3eso3ESOILb0ELb0EJNS_6LayoutINS_5tupleIJNS3_IJNS_1CILi2EEES5_EEENS4_ILi8EEES6_EEENS3_IJNS3_IJNS4_ILi1EEEiEEENS4_ILi1024EEENS3_IJiiEEEEEEEENS_10ViewEngineINS_8smem_ptrIPN7cutlass6half_tEEEEEEEC2ERKSE_RKSL_ - $_ZN7cutlass13device_kernelIN5flash19enable_sm80_to_sm89INS1_16FlashAttnBwdSm80INS1_25CollectiveMainloopBwdSm80ILi2ELi2EN4cute5tupleIJNS5_1CILi128EEES8_NS7_ILi64EEEEEENS_6half_tEfNS_4arch4Sm80ELb0ELb1ELb1ELb0ELb1ELb0ELb0ELb0ELi2ELi4ELi4ELi4ELb0EEENS1_24CollectiveEpilogueBwdGQAISA_fSD_Li256ELb0ELb1EEENS1_19SingleTileSchedulerILb0ELb0ELb0ELi128EEEEEEEEEvNT_6ParamsE$_ZN4cute3eso3ESOILb0ELb0EJNS_6LayoutINS_5tupleIJNS3_IJNS_1CILi1EEENS3_IJS5_NS4_ILi2EEES6_EEEEEES6_NS3_IJS6_S6_EEEEEENS3_IJNS3_IJNS4_ILi0EEENS3_IJS5_NS4_ILi256EEEiEEEEEENS4_ILi2048EEENS3_IJiNS4_ILi4096EEEEEEEEEEENS_10ViewEngineINS_8smem_ptrIPjEEEEEEC2ERKSJ_RKSO_)
$_ZN7cutlass13device_kernelIN5flash19enable_sm80_to_sm89INS1_16FlashAttnBwdSm80INS1_25CollectiveMainloopBwdSm80ILi2ELi2EN4cute5tupleIJNS5_1CILi128EEES8_NS7_ILi64EEEEEENS_6half_tEfNS_4arch4Sm80ELb0ELb1ELb1ELb0ELb1ELb0ELb0ELb0ELi2ELi4ELi4ELi4ELb0EEENS1_24CollectiveEpilogueBwdGQAISA_fSD_Li256ELb0ELb1EEENS1_19SingleTileSchedulerILb0ELb0ELb0ELi128EEEEEEEEEvNT_6ParamsE$_ZN4cute3eso3ESOILb0ELb0EJNS_6LayoutINS_5tupleIJNS3_IJNS_1CILi1EEENS3_IJS5_NS4_ILi2EEES6_EEEEEES6_NS3_IJS6_S6_EEEEEENS3_IJNS3_IJNS4_ILi0EEENS3_IJS5_NS4_ILi256EEEiEEEEEENS4_ILi2048EEENS3_IJiNS4_ILi4096EEEEEEEEEEENS_10ViewEngineINS_8smem_ptrIPjEEEEEEC2ERKSJ_RKSO_:
[----:B------:R-:W-:Y:S02]  /*59d0*/  IADD3 R17, R67, -c[0x0][0x20], RZ ;  /* 0x8000080043117a10 */ /* 0x000fe40007ffe0ff */
[----:B------:R-:W-:-:S03]  /*59e0*/  IADD3 R18, R58, -c[0x0][0x20], RZ ;  /* 0x800008003a127a10 */ /* 0x000fc60007ffe0ff */
[----:B------:R1:W-:Y:S04]  /*59f0*/  STL.64 [R17], R2 ;  /* 0x0000000211007387 */ /* 0x0003e80000100a00 */
[----:B------:R-:W2:Y:S01]  /*5a00*/  LDL.64 R20, [R18] ;  /* 0x0000000012147983 */ /* 0x000ea20000100a00 */
[----:B------:R-:W-:Y:S02]  /*5a10*/  IMAD.MOV.U32 R22, RZ, RZ, R16 ;  /* 0x000000ffff167224 */ /* 0x000fe400078e0010 */
[----:B------:R-:W-:Y:S01]  /*5a20*/  IMAD.MOV.U32 R23, RZ, RZ, 0x0 ;  /* 0x00000000ff177424 */ /* 0x000fe200078e00ff */
[----:B--2---:R1:W-:Y:S03]  /*5a30*/  STL.64 [R17+0x8], R20 ;  /* 0x0000081411007387 */ /* 0x0043e60000100a00 */
[----:B------:R-:W-:Y:S05]  /*5a40*/  RET.REL.NODEC R22 `(_ZN7cutlass13device_kernelIN5flash19enable_sm80_to_sm89INS1_16FlashAttnBwdSm80INS1_25CollectiveMainloopBwdSm80ILi2ELi2EN4cute5tupleIJNS5_1CILi128EEES8_NS7_ILi64EEEEEENS_6half_tEfNS_4arch4Sm80ELb0ELb1ELb1ELb0ELb1ELb0ELb0ELb0ELi2ELi4ELi4ELi4ELb0EEENS1_24CollectiveEpilogueBwdGQAISA_fSD_Li256ELb0ELb1EEENS1_19SingleTileSchedulerILb0ELb0ELb0ELi128EEEEEEEEEvNT_6ParamsE) ;  /* 0xffffa5b016007950 */ /* 0x000fea0003c3ffff */
        .type           $_ZN7cutlass13device_kernelIN5flash19enable_sm80_to_sm89INS1_16FlashAttnBwdSm80INS1_25CollectiveMainloopBwdSm80ILi2ELi2EN4cute5tupleIJNS5_1CILi128EEES8_NS7_ILi64EEEEEENS_6half_tEfNS_4arch4Sm80ELb0ELb1ELb1ELb0ELb1ELb0ELb0ELb0ELi2ELi4ELi4ELi4ELb0EEENS1_24CollectiveEpilogueBwdGQAISA_fSD_Li256ELb0ELb1EEENS1_19SingleTileSchedulerILb0ELb0ELb0ELi128EEEEEEEEEvNT_6ParamsE$_ZN4cute3eso3ESOILb0ELb0EJNS_6LayoutINS_5tupleIJNS3_IJNS_1CILi2EEES5_EEENS4_ILi8EEES6_EEENS3_IJNS3_IJNS4_ILi1EEEiEEENS4_ILi1024EEENS3_IJiiEEEEEEEENS_10ViewEngineINS_8smem_ptrIPN7cutlass6half_tEEEEEEEC2ERKSE_RKSL_,@function
        .size           $_ZN7cutlass13device_kernelIN5flash19enable_sm80_to_sm89INS1_16FlashAttnBwdSm80INS1_25CollectiveMainloopBwdSm80ILi2ELi2EN4cute5tupleIJNS5_1CILi128EEES8_NS7_ILi64EEEEEENS_6half_tEfNS_4arch4Sm80ELb0ELb1ELb1ELb0ELb1ELb0ELb0ELb0ELi2ELi4ELi4ELi4ELb0EEENS1_24CollectiveEpilogueBwdGQAISA_fSD_Li256ELb0ELb1EEENS1_19SingleTileSchedulerILb0ELb0ELb0ELi128EEEEEEEEEvNT_6ParamsE$_ZN4cute3eso3ESOILb0ELb0EJNS_6LayoutINS_5tupleIJNS3_IJNS_1CILi2EEES5_EEENS4_ILi8EEES6_EEENS3_IJNS3_IJNS4_ILi1EEEiEEENS4_ILi1024EEENS3_IJiiEEEEEEEENS_10ViewEngineINS_8smem_ptrIPN7cutlass6half_tEEEEEEEC2ERKSE_RKSL_,($_ZN7cutlass13device_kernelIN5flash19enable_sm80_to_sm89INS1_16FlashAttnBwdSm80INS1_25CollectiveMainloopBwdSm80ILi2ELi2EN4cute5tupleIJNS5_1CILi128EEES8_NS7_ILi64EEEEEENS_6half_tEfNS_4arch4Sm80ELb0ELb1ELb1ELb0ELb1ELb0ELb0ELb0ELi2ELi4ELi4ELi4ELb0EEENS1_24CollectiveEpilogueBwdGQAISA_fSD_Li256ELb0ELb1EEENS1_19SingleTileSchedulerILb0ELb0ELb0ELi128EEEEEEEEEvNT_6ParamsE$_ZN4cute3eso3ESOILb0ELb0EJNS_6LayoutINS_5tupleIJNS3_IJNS_1CILi2EEES5_EEENS4_ILi8EEES6_EEENS3_IJNS3_IJNS4_ILi1EEEiEEENS4_ILi1024EEENS3_IJiiEEEEEEEEjEEC2ERKSE_RKj - $_ZN7cutlass13device_kernelIN5flash19enable_sm80_to_sm89INS1_16FlashAttnBwdSm80INS1_25CollectiveMainloopBwdSm80ILi2ELi2EN4cute5tupleIJNS5_1CILi128EEES8_NS7_ILi64EEEEEENS_6half_tEfNS_4arch4Sm80ELb0ELb1ELb1ELb0ELb1ELb0ELb0ELb0ELi2ELi4ELi4ELi4ELb0EEENS1_24CollectiveEpilogueBwdGQAISA_fSD_Li256ELb0ELb1EEENS1_19SingleTileSchedulerILb0ELb0ELb0ELi128EEEEEEEEEvNT_6ParamsE$_ZN4cute3eso3ESOILb0ELb0EJNS_6LayoutINS_5tupleIJNS3_IJNS_1CILi2EEES5_EEENS4_ILi8EEES6_EEENS3_IJNS3_IJNS4_ILi1EEEiEEENS4_ILi1024EEENS3_IJiiEEEEEEEENS_10ViewEngineINS_8smem_ptrIPN7cutlass6half_tEEEEEEEC2ERKSE_RKSL_)
$_ZN7cutlass13device_kernelIN5flash19enable_sm80_to_sm89INS1_16FlashAttnBwdSm80INS1_25CollectiveMainloopBwdSm80ILi2ELi2EN4cute5tupleIJNS5_1CILi128EEES8_NS7_ILi64EEEEEENS_6half_tEfNS_4arch4Sm80ELb0ELb1ELb1ELb0ELb1ELb0ELb0ELb0ELi2ELi4ELi4ELi4ELb0EEENS1_24CollectiveEpilogueBwdGQAISA_fSD_Li256ELb0ELb1EEENS1_19SingleTileSchedulerILb0ELb0ELb0ELi128EEEEEEEEEvNT_6ParamsE$_ZN4cute3eso3ESOILb0ELb0EJNS_6LayoutINS_5tupleIJNS3_IJNS_1CILi2EEES5_EEENS4_ILi8EEES6_EEENS3_IJNS3_IJNS4_ILi1EEEiEEENS4_ILi1024EEENS3_IJiiEEEEEEEENS_10ViewEngineINS_8smem_ptrIPN7cutlass6half_tEEEEEEEC2ERKSE_RKSL_:
[----:B------:R-:W-:Y:S02]  /*5a50*/  IADD3 R3, R60, -c[0x0][0x20], RZ ;  /* 0x800008003c037a10 */ /* 0x000fe40007ffe0ff */
[----:B------:R-:W-:-:S03]  /*5a60*/  IADD3 R2, R59, -c[0x0][0x20], RZ ;  /* 0x800008003b027a10 */ /* 0x000fc60007ffe0ff */
[----:B------:R1:W-:Y:S04]  /*5a70*/  STL.64 [R3], R4 ;  /* 0x0000000403007387 */ /* 0x0003e80000100a00 */
[----:B------:R1:W-:Y:S04]  /*5a80*/  STL [R3+0x8], R6 ;  /* 0x0000080603007387 */ /* 0x0003e80000100800 */
[----:B------:R-:W2:Y:S01]  /*5a90*/  LDL.64 R14, [R2] ;  /* 0x00000000020e7983 */ /* 0x000ea20000100a00 */
[----:B------:R-:W-:-:S03]  /*5aa0*/  IMAD.MOV.U32 R13, RZ, RZ, 0x0 ;  /* 0x00000000ff0d7424 */ /* 0x000fc600078e00ff */
[----:B--2---:R1:W-:Y:S01]  /*5ab0*/  STL.64 [R3+0x10], R14 ;  /* 0x0000100e03007387 */ /* 0x0043e20000100a00 */
[----:B------:R-:W-:Y:S05]  /*5ac0*/  RET.REL.NODEC R12 `(_ZN7cutlass13device_kernelIN5flash19enable_sm80_to_sm89INS1_16FlashAttnBwdSm80INS1_25CollectiveMainloopBwdSm80ILi2ELi2EN4cute5tupleIJNS5_1CILi128EEES8_NS7_ILi64EEEEEENS_6half_tEfNS_4arch4Sm80ELb0ELb1ELb1ELb0ELb1ELb0ELb0ELb0ELi2ELi4ELi4ELi4ELb0EEENS1_24CollectiveEpilogueBwdGQAISA_fSD_Li256ELb0ELb1EEENS1_19SingleTileSchedulerILb0ELb0ELb0ELi128EEEEEEEEEvNT_6ParamsE) ;  /* 0xffffa5300c007950 */ /* 0x000fea0003c3ffff */
        .type           $_ZN7cutlass13device_kernelIN5flash19enable_sm80_to_sm89INS1_16FlashAttnBwdSm80INS1_25CollectiveMainloopBwdSm80ILi2ELi2EN4cute5tupleIJNS5_1CILi128EEES8_NS7_ILi64EEEEEENS_6half_tEfNS_4arch4Sm80ELb0ELb1ELb1ELb0ELb1ELb0ELb0ELb0ELi2ELi4ELi4ELi4ELb0EEENS1_24CollectiveEpilogueBwdGQAISA_fSD_Li256ELb0ELb1EEENS1_19SingleTileSchedulerILb0ELb0ELb0ELi128EEEEEEEEEvNT_6ParamsE$_ZN4cute3eso3ESOILb0ELb0EJNS_6LayoutINS_5tupleIJNS3_IJNS_1CILi2EEES5_EEENS4_ILi8EEES6_EEENS3_IJNS3_IJNS4_ILi1EEEiEEENS4_ILi1024EEENS3_IJiiEEEEEEEEjEEC2ERKSE_RKj,@function
        .size           $_ZN7cutlass13device_kernelIN5flash19enable_sm80_to_sm89INS1_16FlashAttnBwdSm80INS1_25CollectiveMainloopBwdSm80ILi2ELi2EN4cute5tupleIJNS5_1CILi128EEES8_NS7_ILi64EEEEEENS_6half_tEfNS_4arch4Sm80ELb0ELb1ELb1ELb0ELb1ELb0ELb0ELb0ELi2ELi4ELi4ELi4ELb0EEENS1_24CollectiveEpilogueBwdGQAISA_fSD_Li256ELb0ELb1EEENS1_19SingleTileSchedulerILb0ELb0ELb0ELi128EEEEEEEEEvNT_6ParamsE$_ZN4cute3eso3ESOILb0ELb0EJNS_6LayoutINS_5tupleIJNS3_IJNS_1CILi2EEES5_EEENS4_ILi8EEES6_EEENS3_IJNS3_IJNS4_ILi1EEEiEEENS4_ILi1024EEENS3_IJiiEEEEEEEEjEEC2ERKSE_RKj,($_ZN7cutlass13device_kernelIN5flash19enable_sm80_to_sm89INS1_16FlashAttnBwdSm80INS1_25CollectiveMainloopBwdSm80ILi2ELi2EN4cute5tupleIJNS5_1CILi128EEES8_NS7_ILi64EEEEEENS_6half_tEfNS_4arch4Sm80ELb0ELb1ELb1ELb0ELb1ELb0ELb0ELb0ELi2ELi4ELi4ELi4ELb0EEENS1_24CollectiveEpilogueBwdGQAISA_fSD_Li256ELb0ELb1EEENS1_19SingleTileSchedulerILb0ELb0ELb0ELi128EEEEEEEEEvNT_6ParamsE$_ZN4cute3eso3ESOILb0ELb0EJNS_6LayoutINS_5tupleIJNS3_IJNS_1CILi2EEES5_EEES6_NS4_ILi8EEEEEENS3_IJNS3_IJiNS4_ILi512EEEEEENS3_IJiiEEENS4_ILi1024EEEEEEEENS_10ViewEngineINS_8smem_ptrIPN7cutlass6half_tEEEEEEEC2ERKSE_RKSL_ - $_ZN7cutlass13device_kernelIN5flash19enable_sm80_to_sm89INS1_16FlashAttnBwdSm80INS1_25CollectiveMainloopBwdSm80ILi2ELi2EN4cute5tupleIJNS5_1CILi128EEES8_NS7_ILi64EEEEEENS_6half_tEfNS_4arch4Sm80ELb0ELb1ELb1ELb0ELb1ELb0ELb0ELb0ELi2ELi4ELi4ELi4ELb0EEENS1_24CollectiveEpilogueBwdGQAISA_fSD_Li256ELb0ELb1EEENS1_19SingleTileSchedulerILb0ELb0ELb0ELi128EEEEEEEEEvNT_6ParamsE$_ZN4cute3eso3ESOILb0ELb0EJNS_6LayoutINS_5tupleIJNS3_IJNS_1CILi2EEES5_EEENS4_ILi8EEES6_EEENS3_IJNS3_IJNS4_ILi1EEEiEEENS4_ILi1024EEENS3_IJiiEEEEEEEEjEEC2ERKSE_RKj)
$_ZN7cutlass13device_kernelIN5flash19enable_sm80_to_sm89INS1_16FlashAttnBwdSm80INS1_25CollectiveMainloopBwdSm80ILi2ELi2EN4cute5tupleIJNS5_1CILi128EEES8_NS7_ILi64EEEEEENS_6half_tEfNS_4arch4Sm80ELb0ELb1ELb1ELb0ELb1ELb0ELb0ELb0ELi2ELi4ELi4ELi4ELb0EEENS1_24CollectiveEpilogueBwdGQAISA_fSD_Li256ELb0ELb1EEENS1_19SingleTileSchedulerILb0ELb0ELb0ELi128EEEEEEEEEvNT_6ParamsE$_ZN4cute3eso3ESOILb0ELb0EJNS_6LayoutINS_5tupleIJNS3_IJNS_1CILi2EEES5_EEENS4_ILi8EEES6_EEENS3_IJNS3_IJNS4_ILi1EEEiEEENS4_ILi1024EEENS3_IJiiEEEEEEEEjEEC2ERKSE_RKj:
        /* <DEDUP_REMOVED lines=9> */
[----:B------:R-:W-:Y:S05]  /*5b60*/  RET.REL.NODEC R14 `(_ZN7cutlass13device_kernelIN5flash19enable_sm80_to_sm89INS1_16FlashAttnBwdSm80INS1_25CollectiveMainloopBwdSm80ILi2ELi2EN4cute5tupleIJNS5_1CILi128EEES8_NS7_ILi64EEEEEENS_6half_tEfNS_4arch4Sm80ELb0ELb1ELb1ELb0ELb1ELb0ELb0ELb0ELi2ELi4ELi4ELi4ELb0EEENS1_24CollectiveEpilogueBwdGQAISA_fSD_Li256ELb0ELb1EEENS1_19SingleTileSchedulerILb0ELb0ELb0ELi128EEEEEEEEEvNT_6ParamsE) ;  /* 0xffffa4900e007950 */ /* 0x000fea0003c3ffff */
        .type           $_ZN7cutlass13device_kernelIN5flash19enable_sm80_to_sm89INS1_16FlashAttnBwdSm80INS1_25CollectiveMainloopBwdSm80ILi2ELi2EN4cute5tupleIJNS5_1CILi128EEES8_NS7_ILi64EEEEEENS_6half_tEfNS_4arch4Sm80ELb0ELb1ELb1ELb0ELb1ELb0ELb0ELb0ELi2ELi4ELi4ELi4ELb0EEENS1_24CollectiveEpilogueBwdGQAISA_fSD_Li256ELb0ELb1EEENS1_19SingleTileSchedulerILb0ELb0ELb0ELi128EEEEEEEEEvNT_6ParamsE$_ZN4cute3eso3ESOILb0ELb0EJNS_6LayoutINS_5tupleIJNS3_IJNS_1CILi2EEES5_EEES6_NS4_ILi8EEEEEENS3_IJNS3_IJiNS4_ILi512EEEEEENS3_IJiiEEENS4_ILi1024EEEEEEEENS_10ViewEngineINS_8smem_ptrIPN7cutlass6half_tEEEEEEEC2ERKSE_RKSL_,@function
        .size           $_ZN7cutlass13device_kernelIN5flash19enable_sm80_to_sm89INS1_16FlashAttnBwdSm80INS1_25CollectiveMainloopBwdSm80ILi2ELi2EN4cute5tupleIJNS5_1CILi128EEES8_NS7_ILi64EEEEEENS_6half_tEfNS_4arch4Sm80ELb0ELb1ELb1ELb0ELb1ELb0ELb0ELb0ELi2ELi4ELi4ELi4ELb0EEENS1_24CollectiveEpilogueBwdGQAISA_fSD_Li256ELb0ELb1EEENS1_19SingleTileSchedulerILb0ELb0ELb0ELi128EEEEEEEEEvNT_6ParamsE$_ZN4cute3eso3ESOILb0ELb0EJNS_6LayoutINS_5tupleIJNS3_IJNS_1CILi2EEES5_EEES6_NS4_ILi8EEEEEENS3_IJNS3_IJiNS4_ILi512EEEEEENS3_IJiiEEENS4_ILi1024EEEEEEEENS_10ViewEngineINS_8smem_ptrIPN7cutlass6half_tEEEEEEEC2ERKSE_RKSL_,($_ZN7cutlass13device_kernelIN5flash19enable_sm80_to_sm89INS1_16FlashAttnBwdSm80INS1_25CollectiveMainloopBwdSm80ILi2ELi2EN4cute5tupleIJNS5_1CILi128EEES8_NS7_ILi64EEEEEENS_6half_tEfNS_4arch4Sm80ELb0ELb1ELb1ELb0ELb1ELb0ELb0ELb0ELi2ELi4ELi4ELi4ELb0EEENS1_24CollectiveEpilogueBwdGQAISA_fSD_Li256ELb0ELb1EEENS1_19SingleTileSchedulerILb0ELb0ELb0ELi128EEEEEEEEEvNT_6ParamsE$_ZN4cute3eso3ESOILb0ELb0EJNS_6LayoutINS_5tupleIJNS3_IJNS_1CILi2EEES5_EEES6_NS4_ILi8EEEEEENS3_IJNS3_IJiNS4_ILi512EEEEEENS3_IJiiEEENS4_ILi1024EEEEEEEEjEEC2ERKSE_RKj - $_ZN7cutlass13device_kernelIN5flash19enable_sm80_to_sm89INS1_16FlashAttnBwdSm80INS1_25CollectiveMainloopBwdSm80ILi2ELi2EN4cute5tupleIJNS5_1CILi128EEES8_NS7_ILi64EEEEEENS_6half_tEfNS_4arch4Sm80ELb0ELb1ELb1ELb0ELb1ELb0ELb0ELb0ELi2ELi4ELi4ELi4ELb0EEENS1_24CollectiveEpilogueBwdGQAISA_fSD_Li256ELb0ELb1EEENS1_19SingleTileSchedulerILb0ELb0ELb0ELi128EEEEEEEEEvNT_6ParamsE$_ZN4cute3eso3ESOILb0ELb0EJNS_6LayoutINS_5tupleIJNS3_IJNS_1CILi2EEES5_EEES6_NS4_ILi8EEEEEENS3_IJNS3_IJiNS4_ILi512EEEEEENS3_IJiiEEENS4_ILi1024EEEEEEEENS_10ViewEngineINS_8smem_ptrIPN7cutlass6half_tEEEEEEEC2ERKSE_RKSL_)
$_ZN7cutlass13device_kernelIN5flash19enable_sm80_to_sm89INS1_16FlashAttnBwdSm80INS1_25CollectiveMainloopBwdSm80ILi2ELi2EN4cute5tupleIJNS5_1CILi128EEES8_NS7_ILi64EEEEEENS_6half_tEfNS_4arch4Sm80ELb0ELb1ELb1ELb0ELb1ELb0ELb0ELb0ELi2ELi4ELi4ELi4ELb0EEENS1_24CollectiveEpilogueBwdGQAISA_fSD_Li256ELb0ELb1EEENS1_19SingleTileSchedulerILb0ELb0ELb0ELi128EEEEEEEEEvNT_6ParamsE$_ZN4cute3eso3ESOILb0ELb0EJNS_6LayoutINS_5tupleIJNS3_IJNS_1CILi2EEES5_EEES6_NS4_ILi8EEEEEENS3_IJNS3_IJiNS4_ILi512EEEEEENS3_IJiiEEENS4_ILi1024EEEEEEEENS_10ViewEngineINS_8smem_ptrIPN7cutlass6half_tEEEEEEEC2ERKSE_RKSL_:
        /* <DEDUP_REMOVED lines=8> */
        .type           $_ZN7cutlass13device_kernelIN5flash19enable_sm80_to_sm89INS1_16FlashAttnBwdSm80INS1_25CollectiveMainloopBwdSm80ILi2ELi2EN4cute5tupleIJNS5_1CILi128EEES8_NS7_ILi64EEEEEENS_6half_tEfNS_4arch4Sm80ELb0ELb1ELb1ELb0ELb1ELb0ELb0ELb0ELi2ELi4ELi4ELi4ELb0EEENS1_24CollectiveEpilogueBwdGQAISA_fSD_Li256ELb0ELb1EEENS1_19SingleTileSchedulerILb0ELb0ELb0ELi128EEEEEEEEEvNT_6ParamsE$_ZN4cute3eso3ESOILb0ELb0EJNS_6LayoutINS_5tupleIJNS3_IJNS_1CILi2EEES5_EEES6_NS4_ILi8EEEEEENS3_IJNS3_IJiNS4_ILi512EEEEEENS3_IJiiEEENS4_ILi1024EEEEEEEEjEEC2ERKSE_RKj,@function
        .size           $_ZN7cutlass13device_kernelIN5flash19enable_sm80_to_sm89INS1_16FlashAttnBwdSm80INS1_25CollectiveMainloopBwdSm80ILi2ELi2EN4cute5tupleIJNS5_1CILi128EEES8_NS7_ILi64EEEEEENS_6half_tEfNS_4arch4Sm80ELb0ELb1ELb1ELb0ELb1ELb0ELb0ELb0ELi2ELi4ELi4ELi4ELb0EEENS1_24CollectiveEpilogueBwdGQAISA_fSD_Li256ELb0ELb1EEENS1_19SingleTileSchedulerILb0ELb0ELb0ELi128EEEEEEEEEvNT_6ParamsE$_ZN4cute3eso3ESOILb0ELb0EJNS_6LayoutINS_5tupleIJNS3_IJNS_1CILi2EEES5_EEES6_NS4_ILi8EEEEEENS3_IJNS3_IJiNS4_ILi512EEEEEENS3_IJiiEEENS4_ILi1024EEEEEEEEjEEC2ERKSE_RKj,($_ZN7cutlass13device_kernelIN5flash19enable_sm80_to_sm89INS1_16FlashAttnBwdSm80INS1_25CollectiveMainloopBwdSm80ILi2ELi2EN4cute5tupleIJNS5_1CILi128EEES8_NS7_ILi64EEEEEENS_6half_tEfNS_4arch4Sm80ELb0ELb1ELb1ELb0ELb1ELb0ELb0ELb0ELi2ELi4ELi4ELi4ELb0EEENS1_24CollectiveEpilogueBwdGQAISA_fSD_Li256ELb0ELb1EEENS1_19SingleTileSchedulerILb0ELb0ELb0ELi128EEEEEEEEEvNT_6ParamsE$_ZN4cute3eso3ESOILb0ELb0EJNS_6LayoutINS_5tupleIJNS3_IJNS_1CILi2EEES5_S5_EEES5_NS3_IJNS3_IJS5_S5_EEES5_EEEEEENS3_IJNS3_IJNS4_ILi1EEENS4_ILi512EEEiEEENS4_ILi4096EEENS3_IJNS3_IJiiEEENS4_ILi8192EEEEEEEEEEENS_10ViewEngineINS_8smem_ptrIPN7cutlass6half_tEEEEEEEC2ERKSI_RKSP_ - $_ZN7cutlass13device_kernelIN5flash19enable_sm80_to_sm89INS1_16FlashAttnBwdSm80INS1_25CollectiveMainloopBwdSm80ILi2ELi2EN4cute5tupleIJNS5_1CILi128EEES8_NS7_ILi64EEEEEENS_6half_tEfNS_4arch4Sm80ELb0ELb1ELb1ELb0ELb1ELb0ELb0ELb0ELi2ELi4ELi4ELi4ELb0EEENS1_24CollectiveEpilogueBwdGQAISA_fSD_Li256ELb0ELb1EEENS1_19SingleTileSchedulerILb0ELb0ELb0ELi128EEEEEEEEEvNT_6ParamsE$_ZN4cute3eso3ESOILb0ELb0EJNS_6LayoutINS_5tupleIJNS3_IJNS_1CILi2EEES5_EEES6_NS4_ILi8EEEEEENS3_IJNS3_IJiNS4_ILi512EEEEEENS3_IJiiEEENS4_ILi1024EEEEEEEEjEEC2ERKSE_RKj)
$_ZN7cutlass13device_kernelIN5flash19enable_sm80_to_sm89INS1_16FlashAttnBwdSm80INS1_25CollectiveMainloopBwdSm80ILi2ELi2EN4cute5tupleIJNS5_1CILi128EEES8_NS7_ILi64EEEEEENS_6half_tEfNS_4arch4Sm80ELb0ELb1ELb1ELb0ELb1ELb0ELb0ELb0ELi2ELi4ELi4ELi4ELb0EEENS1_24CollectiveEpilogueBwdGQAISA_fSD_Li256ELb0ELb1EEENS1_19SingleTileSchedulerILb0ELb0ELb0ELi128EEEEEEEEEvNT_6ParamsE$_ZN4cute3eso3ESOILb0ELb0EJNS_6LayoutINS_5tupleIJNS3_IJNS_1CILi2EEES5_EEES6_NS4_ILi8EEEEEENS3_IJNS3_IJiNS4_ILi512EEEEEENS3_IJiiEEENS4_ILi1024EEEEEEEEjEEC2ERKSE_RKj:
        /* <DEDUP_REMOVED lines=10> */
        .type           $_ZN7cutlass13device_kernelIN5flash19enable_sm80_to_sm89INS1_16FlashAttnBwdSm80INS1_25CollectiveMainloopBwdSm80ILi2ELi2EN4cute5tupleIJNS5_1CILi128EEES8_NS7_ILi64EEEEEENS_6half_tEfNS_4arch4Sm80ELb0ELb1ELb1ELb0ELb1ELb0ELb0ELb0ELi2ELi4ELi4ELi4ELb0EEENS1_24CollectiveEpilogueBwdGQAISA_fSD_Li256ELb0ELb1EEENS1_19SingleTileSchedulerILb0ELb0ELb0ELi128EEEEEEEEEvNT_6ParamsE$_ZN4cute3eso3ESOILb0ELb0EJNS_6LayoutINS_5tupleIJNS3_IJNS_1CILi2EEES5_S5_EEES5_NS3_IJNS3_IJS5_S5_EEES5_EEEEEENS3_IJNS3_IJNS4_ILi1EEENS4_ILi512EEEiEEENS4_ILi4096EEENS3_IJNS3_IJiiEEENS4_ILi8192EEEEEEEEEEENS_10ViewEngineINS_8smem_ptrIPN7cutlass6half_tEEEEEEEC2ERKSI_RKSP_,@function
        .size           $_ZN7cutlass13device_kernelIN5flash19enable_sm80_to_sm89INS1_16FlashAttnBwdSm80INS1_25CollectiveMainloopBwdSm80ILi2ELi2EN4cute5tupleIJNS5_1CILi128EEES8_NS7_ILi64EEEEEENS_6half_tEfNS_4arch4Sm80ELb0ELb1ELb1ELb0ELb1ELb0ELb0ELb0ELi2ELi4ELi4ELi4ELb0EEENS1_24CollectiveEpilogueBwdGQAISA_fSD_Li256ELb0ELb1EEENS1_19SingleTileSchedulerILb0ELb0ELb0ELi128EEEEEEEEEvNT_6ParamsE$_ZN4cute3eso3ESOILb0ELb0EJNS_6LayoutINS_5tupleIJNS3_IJNS_1CILi2EEES5_S5_EEES5_NS3_IJNS3_IJS5_S5_EEES5_EEEEEENS3_IJNS3_IJNS4_ILi1EEENS4_ILi512EEEiEEENS4_ILi4096EEENS3_IJNS3_IJiiEEENS4_ILi8192EEEEEEEEEEENS_10ViewEngineINS_8smem_ptrIPN7cutlass6half_tEEEEEEEC2ERKSI_RKSP_,($_ZN7cutlass13device_kernelIN5flash19enable_sm80_to_sm89INS1_16FlashAttnBwdSm80INS1_25CollectiveMainloopBwdSm80ILi2ELi2EN4cute5tupleIJNS5_1CILi128EEES8_NS7_ILi64EEEEEENS_6half_tEfNS_4arch4Sm80ELb0ELb1ELb1ELb0ELb1ELb0ELb0ELb0ELi2ELi4ELi4ELi4ELb0EEENS1_24CollectiveEpilogueBwdGQAISA_fSD_Li256ELb0ELb1EEENS1_19SingleTileSchedulerILb0ELb0ELb0ELi128EEEEEEEEEvNT_6ParamsE$_ZN4cute3eso3ESOILb0ELb0EJNS_6LayoutINS_5tupleIJNS3_IJNS_1CILi2EEES5_S5_EEES5_NS3_IJNS3_IJS5_S5_EEES5_EEEEEENS3_IJNS3_IJNS4_ILi1EEENS4_ILi512EEEiEEENS4_ILi4096EEENS3_IJNS3_IJiiEEENS4_ILi8192EEEEEEEEEEEjEEC2ERKSI_RKj - $_ZN7cutlass13device_kernelIN5flash19enable_sm80_to_sm89INS1_16FlashAttnBwdSm80INS1_25CollectiveMainloopBwdSm80ILi2ELi2EN4cute5tupleIJNS5_1CILi128EEES8_NS7_ILi64EEEEEENS_6half_tEfNS_4arch4Sm80ELb0ELb1ELb1ELb0ELb1ELb0ELb0ELb0ELi2ELi4ELi4ELi4ELb0EEENS1_24CollectiveEpilogueBwdGQAISA_fSD_Li256ELb0ELb1EEENS1_19SingleTileSchedulerILb0ELb0ELb0ELi128EEEEEEEEEvNT_6ParamsE$_ZN4cute3eso3ESOILb0ELb0EJNS_6LayoutINS_5tupleIJNS3_IJNS_1CILi2EEES5_S5_EEES5_NS3_IJNS3_IJS5_S5_EEES5_EEEEEENS3_IJNS3_IJNS4_ILi1EEENS4_ILi512EEEiEEENS4_ILi4096EEENS3_IJNS3_IJiiEEENS4_ILi8192EEEEEEEEEEENS_10ViewEngineINS_8smem_ptrIPN7cutlass6half_tEEEEEEEC2ERKSI_RKSP_)
$_ZN7cutlass13device_kernelIN5flash19enable_sm80_to_sm89INS1_16FlashAttnBwdSm80INS1_25CollectiveMainloopBwdSm80ILi2ELi2EN4cute5tupleIJNS5_1CILi128EEES8_NS7_ILi64EEEEEENS_6half_tEfNS_4arch4Sm80ELb0ELb1ELb1ELb0ELb1ELb0ELb0ELb0ELi2ELi4ELi4ELi4ELb0EEENS1_24CollectiveEpilogueBwdGQAISA_fSD_Li256ELb0ELb1EEENS1_19SingleTileSchedulerILb0ELb0ELb0ELi128EEEEEEEEEvNT_6ParamsE$_ZN4cute3eso3ESOILb0ELb0EJNS_6LayoutINS_5tupleIJNS3_IJNS_1CILi2EEES5_S5_EEES5_NS3_IJNS3_IJS5_S5_EEES5_EEEEEENS3_IJNS3_IJNS4_ILi1EEENS4_ILi512EEEiEEENS4_ILi4096EEENS3_IJNS3_IJiiEEENS4_ILi8192EEEEEEEEEEENS_10ViewEngineINS_8smem_ptrIPN7cutlass6half_tEEEEEEEC2ERKSI_RKSP_:
        /* <DEDUP_REMOVED lines=8> */
        .type           $_ZN7cutlass13device_kernelIN5flash19enable_sm80_to_sm89INS1_16FlashAttnBwdSm80INS1_25CollectiveMainloopBwdSm80ILi2ELi2EN4cute5tupleIJNS5_1CILi128EEES8_NS7_ILi64EEEEEENS_6half_tEfNS_4arch4Sm80ELb0ELb1ELb1ELb0ELb1ELb0ELb0ELb0ELi2ELi4ELi4ELi4ELb0EEENS1_24CollectiveEpilogueBwdGQAISA_fSD_Li256ELb0ELb1EEENS1_19SingleTileSchedulerILb0ELb0ELb0ELi128EEEEEEEEEvNT_6ParamsE$_ZN4cute3eso3ESOILb0ELb0EJNS_6LayoutINS_5tupleIJNS3_IJNS_1CILi2EEES5_S5_EEES5_NS3_IJNS3_IJS5_S5_EEES5_EEEEEENS3_IJNS3_IJNS4_ILi1EEENS4_ILi512EEEiEEENS4_ILi4096EEENS3_IJNS3_IJiiEEENS4_ILi8192EEEEEEEEEEEjEEC2ERKSI_RKj,@function
        .size           $_ZN7cutlass13device_kernelIN5flash19enable_sm80_to_sm89INS1_16FlashAttnBwdSm80INS1_25CollectiveMainloopBwdSm80ILi2ELi2EN4cute5tupleIJNS5_1CILi128EEES8_NS7_ILi64EEEEEENS_6half_tEfNS_4arch4Sm80ELb0ELb1ELb1ELb0ELb1ELb0ELb0ELb0ELi2ELi4ELi4ELi4ELb0EEENS1_24CollectiveEpilogueBwdGQAISA_fSD_Li256ELb0ELb1EEENS1_19SingleTileSchedulerILb0ELb0ELb0ELi128EEEEEEEEEvNT_6ParamsE$_ZN4cute3eso3ESOILb0ELb0EJNS_6LayoutINS_5tupleIJNS3_IJNS_1CILi2EEES5_S5_EEES5_NS3_IJNS3_IJS5_S5_EEES5_EEEEEENS3_IJNS3_IJNS4_ILi1EEENS4_ILi512EEEiEEENS4_ILi4096EEENS3_IJNS3_IJiiEEENS4_ILi8192EEEEEEEEEEEjEEC2ERKSI_RKj,($_ZN7cutlass13device_kernelIN5flash19enable_sm80_to_sm89INS1_16FlashAttnBwdSm80INS1_25CollectiveMainloopBwdSm80ILi2ELi2EN4cute5tupleIJNS5_1CILi128EEES8_NS7_ILi64EEEEEENS_6half_tEfNS_4arch4Sm80ELb0ELb1ELb1ELb0ELb1ELb0ELb0ELb0ELi2ELi4ELi4ELi4ELb0EEENS1_24CollectiveEpilogueBwdGQAISA_fSD_Li256ELb0ELb1EEENS1_19SingleTileSchedulerILb0ELb0ELb0ELi128EEEEEEEEEvNT_6ParamsE$_ZN4cute3eso3ESOILb0ELb0EJNS_6LayoutINS_5tupleIJNS3_IJNS_1CILi2EEES5_S5_EEES5_NS3_IJS5_S5_EEEEEENS3_IJNS3_IJNS4_ILi1EEENS4_ILi512EEEiEEENS4_ILi4096EEENS3_IJiiEEEEEEEENS_10ViewEngineINS_8smem_ptrIPN7cutlass6half_tEEEEEEEC2ERKSF_RKSM_ - $_ZN7cutlass13device_kernelIN5flash19enable_sm80_to_sm89INS1_16FlashAttnBwdSm80INS1_25CollectiveMainloopBwdSm80ILi2ELi2EN4cute5tupleIJNS5_1CILi128EEES8_NS7_ILi64EEEEEENS_6half_tEfNS_4arch4Sm80ELb0ELb1ELb1ELb0ELb1ELb0ELb0ELb0ELi2ELi4ELi4ELi4ELb0EEENS1_24CollectiveEpilogueBwdGQAISA_fSD_Li256ELb0ELb1EEENS1_19SingleTileSchedulerILb0ELb0ELb0ELi128EEEEEEEEEvNT_6ParamsE$_ZN4cute3eso3ESOILb0ELb0EJNS_6LayoutINS_5tupleIJNS3_IJNS_1CILi2EEES5_S5_EEES5_NS3_IJNS3_IJS5_S5_EEES5_EEEEEENS3_IJNS3_IJNS4_ILi1EEENS4_ILi512EEEiEEENS4_ILi4096EEENS3_IJNS3_IJiiEEENS4_ILi8192EEEEEEEEEEEjEEC2ERKSI_RKj)
$_ZN7cutlass13device_kernelIN5flash19enable_sm80_to_sm89INS1_16FlashAttnBwdSm80INS1_25CollectiveMainloopBwdSm80ILi2ELi2EN4cute5tupleIJNS5_1CILi128EEES8_NS7_ILi64EEEEEENS_6half_tEfNS_4arch4Sm80ELb0ELb1ELb1ELb0ELb1ELb0ELb0ELb0ELi2ELi4ELi4ELi4ELb0EEENS1_24CollectiveEpilogueBwdGQAISA_fSD_Li256ELb0ELb1EEENS1_19SingleTileSchedulerILb0ELb0ELb0ELi128EEEEEEEEEvNT_6ParamsE$_ZN4cute3eso3ESOILb0ELb0EJNS_6LayoutINS_5tupleIJNS3_IJNS_1CILi2EEES5_S5_EEES5_NS3_IJNS3_IJS5_S5_EEES5_EEEEEENS3_IJNS3_IJNS4_ILi1EEENS4_ILi512EEEiEEENS4_ILi4096EEENS3_IJNS3_IJiiEEENS4_ILi8192EEEEEEEEEEEjEEC2ERKSI_RKj:
        /* <DEDUP_REMOVED lines=10> */
        .type           $_ZN7cutlass13device_kernelIN5flash19enable_sm80_to_sm89INS1_16FlashAttnBwdSm80INS1_25CollectiveMainloopBwdSm80ILi2ELi2EN4cute5tupleIJNS5_1CILi128EEES8_NS7_ILi64EEEEEENS_6half_tEfNS_4arch4Sm80ELb0ELb1ELb1ELb0ELb1ELb0ELb0ELb0ELi2ELi4ELi4ELi4ELb0EEENS1_24CollectiveEpilogueBwdGQAISA_fSD_Li256ELb0ELb1EEENS1_19SingleTileSchedulerILb0ELb0ELb0ELi128EEEEEEEEEvNT_6ParamsE$_ZN4cute3eso3ESOILb0ELb0EJNS_6LayoutINS_5tupleIJNS3_IJNS_1CILi2EEES5_S5_EEES5_NS3_IJS5_S5_EEEEEENS3_IJNS3_IJNS4_ILi1EEENS4_ILi512EEEiEEENS4_ILi4096EEENS3_IJiiEEEEEEEENS_10ViewEngineINS_8smem_ptrIPN7cutlass6half_tEEEEEEEC2ERKSF_RKSM_,@function
        .size           $_ZN7cutlass13device_kernelIN5flash19enable_sm80_to_sm89INS1_16FlashAttnBwdSm80INS1_25CollectiveMainloopBwdSm80ILi2ELi2EN4cute5tupleIJNS5_1CILi128EEES8_NS7_ILi64EEEEEENS_6half_tEfNS_4arch4Sm80ELb0ELb1ELb1ELb0ELb1ELb0ELb0ELb0ELi2ELi4ELi4ELi4ELb0EEENS1_24CollectiveEpilogueBwdGQAISA_fSD_Li256ELb0ELb1EEENS1_19SingleTileSchedulerILb0ELb0ELb0ELi128EEEEEEEEEvNT_6ParamsE$_ZN4cute3eso3ESOILb0ELb0EJNS_6LayoutINS_5tupleIJNS3_IJNS_1CILi2EEES5_S5_EEES5_NS3_IJS5_S5_EEEEEENS3_IJNS3_IJNS4_ILi1EEENS4_ILi512EEEiEEENS4_ILi4096EEENS3_IJiiEEEEEEEENS_10ViewEngineINS_8smem_ptrIPN7cutlass6half_tEEEEEEEC2ERKSF_RKSM_,($_ZN7cutlass13device_kernelIN5flash19enable_sm80_to_sm89INS1_16FlashAttnBwdSm80INS1_25CollectiveMainloopBwdSm80ILi2ELi2EN4cute5tupleIJNS5_1CILi128EEES8_NS7_ILi64EEEEEENS_6half_tEfNS_4arch4Sm80ELb0ELb1ELb1ELb0ELb1ELb0ELb0ELb0ELi2ELi4ELi4ELi4ELb0EEENS1_24CollectiveEpilogueBwdGQAISA_fSD_Li256ELb0ELb1EEENS1_19SingleTileSchedulerILb0ELb0ELb0ELi128EEEEEEEEEvNT_6ParamsE$_ZN4cute3eso3ESOILb0ELb0EJNS_6LayoutINS_5tupleIJNS3_IJNS_1CILi2EEES5_S5_EEES5_NS3_IJS5_S5_EEEEEENS3_IJNS3_IJNS4_ILi1EEENS4_ILi512EEEiEEENS4_ILi4096EEENS3_IJiiEEEEEEEEjEEC2ERKSF_RKj - $_ZN7cutlass13device_kernelIN5flash19enable_sm80_to_sm89INS1_16FlashAttnBwdSm80INS1_25CollectiveMainloopBwdSm80ILi2ELi2EN4cute5tupleIJNS5_1CILi128EEES8_NS7_ILi64EEEEEENS_6half_tEfNS_4arch4Sm80ELb0ELb1ELb1ELb0ELb1ELb0ELb0ELb0ELi2ELi4ELi4ELi4ELb0EEENS1_24CollectiveEpilogueBwdGQAISA_fSD_Li256ELb0ELb1EEENS1_19SingleTileSchedulerILb0ELb0ELb0ELi128EEEEEEEEEvNT_6ParamsE$_ZN4cute3eso3ESOILb0ELb0EJNS_6LayoutINS_5tupleIJNS3_IJNS_1CILi2EEES5_S5_EEES5_NS3_IJS5_S5_EEEEEENS3_IJNS3_IJNS4_ILi1EEENS4_ILi512EEEiEEENS4_ILi4096EEENS3_IJiiEEEEEEEENS_10ViewEngineINS_8smem_ptrIPN7cutlass6half_tEEEEEEEC2ERKSF_RKSM_)
$_ZN7cutlass13device_kernelIN5flash19enable_sm80_to_sm89INS1_16FlashAttnBwdSm80INS1_25CollectiveMainloopBwdSm80ILi2ELi2EN4cute5tupleIJNS5_1CILi128EEES8_NS7_ILi64EEEEEENS_6half_tEfNS_4arch4Sm80ELb0ELb1ELb1ELb0ELb1ELb0ELb0ELb0ELi2ELi4ELi4ELi4ELb0EEENS1_24CollectiveEpilogueBwdGQAISA_fSD_Li256ELb0ELb1EEENS1_19SingleTileSchedulerILb0ELb0ELb0ELi128EEEEEEEEEvNT_6ParamsE$_ZN4cute3eso3ESOILb0ELb0EJNS_6LayoutINS_5tupleIJNS3_IJNS_1CILi2EEES5_S5_EEES5_NS3_IJS5_S5_EEEEEENS3_IJNS3_IJNS4_ILi1EEENS4_ILi512EEEiEEENS4_ILi4096EEENS3_IJiiEEEEEEEENS_10ViewEngineINS_8smem_ptrIPN7cutlass6half_tEEEEEEEC2ERKSF_RKSM_:
        /* <DEDUP_REMOVED lines=8> */
        .type           $_ZN7cutlass13device_kernelIN5flash19enable_sm80_to_sm89INS1_16FlashAttnBwdSm80INS1_25CollectiveMainloopBwdSm80ILi2ELi2EN4cute5tupleIJNS5_1CILi128EEES8_NS7_ILi64EEEEEENS_6half_tEfNS_4arch4Sm80ELb0ELb1ELb1ELb0ELb1ELb0ELb0ELb0ELi2ELi4ELi4ELi4ELb0EEENS1_24CollectiveEpilogueBwdGQAISA_fSD_Li256ELb0ELb1EEENS1_19SingleTileSchedulerILb0ELb0ELb0ELi128EEEEEEEEEvNT_6ParamsE$_ZN4cute3eso3ESOILb0ELb0EJNS_6LayoutINS_5tupleIJNS3_IJNS_1CILi2EEES5_S5_EEES5_NS3_IJS5_S5_EEEEEENS3_IJNS3_IJNS4_ILi1EEENS4_ILi512EEEiEEENS4_ILi4096EEENS3_IJiiEEEEEEEEjEEC2ERKSF_RKj,@function
        .size           $_ZN7cutlass13device_kernelIN5flash19enable_sm80_to_sm89INS1_16FlashAttnBwdSm80INS1_25CollectiveMainloopBwdSm80ILi2ELi2EN4cute5tupleIJNS5_1CILi128EEES8_NS7_ILi64EEEEEENS_6half_tEfNS_4arch4Sm80ELb0ELb1ELb1ELb0ELb1ELb0ELb0ELb0ELi2ELi4ELi4ELi4ELb0EEENS1_24CollectiveEpilogueBwdGQAISA_fSD_Li256ELb0ELb1EEENS1_19SingleTileSchedulerILb0ELb0ELb0ELi128EEEEEEEEEvNT_6ParamsE$_ZN4cute3eso3ESOILb0ELb0EJNS_6LayoutINS_5tupleIJNS3_IJNS_1CILi2EEES5_S5_EEES5_NS3_IJS5_S5_EEEEEENS3_IJNS3_IJNS4_ILi1EEENS4_ILi512EEEiEEENS4_ILi4096EEENS3_IJiiEEEEEEEEjEEC2ERKSF_RKj,($_ZN7cutlass13device_kernelIN5flash19enable_sm80_to_sm89INS1_16FlashAttnBwdSm80INS1_25CollectiveMainloopBwdSm80ILi2ELi2EN4cute5tupleIJNS5_1CILi128EEES8_NS7_ILi64EEEEEENS_6half_tEfNS_4arch4Sm80ELb0ELb1ELb1ELb0ELb1ELb0ELb0ELb0ELi2ELi4ELi4ELi4ELb0EEENS1_24CollectiveEpilogueBwdGQAISA_fSD_Li256ELb0ELb1EEENS1_19SingleTileSchedulerILb0ELb0ELb0ELi128EEEEEEEEEvNT_6ParamsE$_ZN4cute3eso3ESOILb0ELb0EJNS_6LayoutINS_5tupleIJNS3_IJNS_1CILi8EEENS4_ILi1EEEEEENS3_IJNS4_ILi2EEEEEEEEENS3_IJNS3_IJS6_NS4_ILi0EEEEEENS3_IJiEEEEEEEENS_10ViewEngineINS_8smem_ptrIPN7cutlass6half_tEEEEEEEC2ERKSF_RKSM_ - $_ZN7cutlass13device_kernelIN5flash19enable_sm80_to_sm89INS1_16FlashAttnBwdSm80INS1_25CollectiveMainloopBwdSm80ILi2ELi2EN4cute5tupleIJNS5_1CILi128EEES8_NS7_ILi64EEEEEENS_6half_tEfNS_4arch4Sm80ELb0ELb1ELb1ELb0ELb1ELb0ELb0ELb0ELi2ELi4ELi4ELi4ELb0EEENS1_24CollectiveEpilogueBwdGQAISA_fSD_Li256ELb0ELb1EEENS1_19SingleTileSchedulerILb0ELb0ELb0ELi128EEEEEEEEEvNT_6ParamsE$_ZN4cute3eso3ESOILb0ELb0EJNS_6LayoutINS_5tupleIJNS3_IJNS_1CILi2EEES5_S5_EEES5_NS3_IJS5_S5_EEEEEENS3_IJNS3_IJNS4_ILi1EEENS4_ILi512EEEiEEENS4_ILi4096EEENS3_IJiiEEEEEEEEjEEC2ERKSF_RKj)
$_ZN7cutlass13device_kernelIN5flash19enable_sm80_to_sm89INS1_16FlashAttnBwdSm80INS1_25CollectiveMainloopBwdSm80ILi2ELi2EN4cute5tupleIJNS5_1CILi128EEES8_NS7_ILi64EEEEEENS_6half_tEfNS_4arch4Sm80ELb0ELb1ELb1ELb0ELb1ELb0ELb0ELb0ELi2ELi4ELi4ELi4ELb0EEENS1_24CollectiveEpilogueBwdGQAISA_fSD_Li256ELb0ELb1EEENS1_19SingleTileSchedulerILb0ELb0ELb0ELi128EEEEEEEEEvNT_6ParamsE$_ZN4cute3eso3ESOILb0ELb0EJNS_6LayoutINS_5tupleIJNS3_IJNS_1CILi2EEES5_S5_EEES5_NS3_IJS5_S5_EEEEEENS3_IJNS3_IJNS4_ILi1EEENS4_ILi512EEEiEEENS4_ILi4096EEENS3_IJiiEEEEEEEEjEEC2ERKSF_RKj:
        /* <DEDUP_REMOVED lines=10> */
        .type           $_ZN7cutlass13device_kernelIN5flash19enable_sm80_to_sm89INS1_16FlashAttnBwdSm80INS1_25CollectiveMainloopBwdSm80ILi2ELi2EN4cute5tupleIJNS5_1CILi128EEES8_NS7_ILi64EEEEEENS_6half_tEfNS_4arch4Sm80ELb0ELb1ELb1ELb0ELb1ELb0ELb0ELb0ELi2ELi4ELi4ELi4ELb0EEENS1_24CollectiveEpilogueBwdGQAISA_fSD_Li256ELb0ELb1EEENS1_19SingleTileSchedulerILb0ELb0ELb0ELi128EEEEEEEEEvNT_6ParamsE$_ZN4cute3eso3ESOILb0ELb0EJNS_6LayoutINS_5tupleIJNS3_IJNS_1CILi8EEENS4_ILi1EEEEEENS3_IJNS4_ILi2EEEEEEEEENS3_IJNS3_IJS6_NS4_ILi0EEEEEENS3_IJiEEEEEEEENS_10ViewEngineINS_8smem_ptrIPN7cutlass6half_tEEEEEEEC2ERKSF_RKSM_,@function
        .size           $_ZN7cutlass13device_kernelIN5flash19enable_sm80_to_sm89INS1_16FlashAttnBwdSm80INS1_25CollectiveMainloopBwdSm80ILi2ELi2EN4cute5tupleIJNS5_1CILi128EEES8_NS7_ILi64EEEEEENS_6half_tEfNS_4arch4Sm80ELb0ELb1ELb1ELb0ELb1ELb0ELb0ELb0ELi2ELi4ELi4ELi4ELb0EEENS1_24CollectiveEpilogueBwdGQAISA_fSD_Li256ELb0ELb1EEENS1_19SingleTileSchedulerILb0ELb0ELb0ELi128EEEEEEEEEvNT_6ParamsE$_ZN4cute3eso3ESOILb0ELb0EJNS_6LayoutINS_5tupleIJNS3_IJNS_1CILi8EEENS4_ILi1EEEEEENS3_IJNS4_ILi2EEEEEEEEENS3_IJNS3_IJS6_NS4_ILi0EEEEEENS3_IJiEEEEEEEENS_10ViewEngineINS_8smem_ptrIPN7cutlass6half_tEEEEEEEC2ERKSF_RKSM_,($_ZN7cutlass13device_kernelIN5flash19enable_sm80_to_sm89INS1_16FlashAttnBwdSm80INS1_25CollectiveMainloopBwdSm80ILi2ELi2EN4cute5tupleIJNS5_1CILi128EEES8_NS7_ILi64EEEEEENS_6half_tEfNS_4arch4Sm80ELb0ELb1ELb1ELb0ELb1ELb0ELb0ELb0ELi2ELi4ELi4ELi4ELb0EEENS1_24CollectiveEpilogueBwdGQAISA_fSD_Li256ELb0ELb1EEENS1_19SingleTileSchedulerILb0ELb0ELb0ELi128EEEEEEEEEvNT_6ParamsE$_ZN4cute3eso3ESOILb0ELb0EJNS_6LayoutINS_5tupleIJNS3_IJNS_1CILi8EEENS4_ILi1EEEEEENS4_ILi2EEEEEENS3_IJNS3_IJS6_NS4_ILi0EEEEEEiEEEEENS_10ViewEngineINS_8smem_ptrIPN7cutlass6half_tEEEEEEEC2ERKSD_RKSK_ - $_ZN7cutlass13device_kernelIN5flash19enable_sm80_to_sm89INS1_16FlashAttnBwdSm80INS1_25CollectiveMainloopBwdSm80ILi2ELi2EN4cute5tupleIJNS5_1CILi128EEES8_NS7_ILi64EEEEEENS_6half_tEfNS_4arch4Sm80ELb0ELb1ELb1ELb0ELb1ELb0ELb0ELb0ELi2ELi4ELi4ELi4ELb0EEENS1_24CollectiveEpilogueBwdGQAISA_fSD_Li256ELb0ELb1EEENS1_19SingleTileSchedulerILb0ELb0ELb0ELi128EEEEEEEEEvNT_6ParamsE$_ZN4cute3eso3ESOILb0ELb0EJNS_6LayoutINS_5tupleIJNS3_IJNS_1CILi8EEENS4_ILi1EEEEEENS3_IJNS4_ILi2EEEEEEEEENS3_IJNS3_IJS6_NS4_ILi0EEEEEENS3_IJiEEEEEEEENS_10ViewEngineINS_8smem_ptrIPN7cutlass6half_tEEEEEEEC2ERKSF_RKSM_)
$_ZN7cutlass13device_kernelIN5flash19enable_sm80_to_sm89INS1_16FlashAttnBwdSm80INS1_25CollectiveMainloopBwdSm80ILi2ELi2EN4cute5tupleIJNS5_1CILi128EEES8_NS7_ILi64EEEEEENS_6half_tEfNS_4arch4Sm80ELb0ELb1ELb1ELb0ELb1ELb0ELb0ELb0ELi2ELi4ELi4ELi4ELb0EEENS1_24CollectiveEpilogueBwdGQAISA_fSD_Li256ELb0ELb1EEENS1_19SingleTileSchedulerILb0ELb0ELb0ELi128EEEEEEEEEvNT_6ParamsE$_ZN4cute3eso3ESOILb0ELb0EJNS_6LayoutINS_5tupleIJNS3_IJNS_1CILi8EEENS4_ILi1EEEEEENS3_IJNS4_ILi2EEEEEEEEENS3_IJNS3_IJS6_NS4_ILi0EEEEEENS3_IJiEEEEEEEENS_10ViewEngineINS_8smem_ptrIPN7cutlass6half_tEEEEEEEC2ERKSF_RKSM_:
[----:B------:R-:W-:Y:S02]  /*5ed0*/  IADD3 R37, R81, -c[0x0][0x20], RZ ;  /* 0x8000080051257a10 */ /* 0x000fe40007ffe0ff */
[----:B------:R-:W-:-:S03]  /*5ee0*/  IADD3 R36, R82, -c[0x0][0x20], RZ ;  /* 0x8000080052247a10 */ /* 0x000fc60007ffe0ff */
[----:B------:R1:W-:Y:S04]  /*5ef0*/  STL [R37], R40 ;  /* 0x0000002825007387 */ /* 0x0003e80000100800 */
[----:B------:R-:W2:Y:S01]  /*5f00*/  LDL.64 R42, [R36] ;  /* 0x00000000242a7983 */ /* 0x000ea20000100a00 */
[----:B------:R-:W-:-:S03]  /*5f10*/  IMAD.MOV.U32 R39, RZ, RZ, 0x0 ;  /* 0x00000000ff277424 */ /* 0x000fc600078e00ff */
[----:B--2---:R1:W-:Y:S01]  /*5f20*/  STL.64 [R37+0x8], R42 ;  /* 0x0000082a25007387 */ /* 0x0043e20000100a00 */
[----:B------:R-:W-:Y:S05]  /*5f30*/  RET.REL.NODEC R38 `(_ZN7cutlass13device_kernelIN5flash19enable_sm80_to_sm89INS1_16FlashAttnBwdSm80INS1_25CollectiveMainloopBwdSm80ILi2ELi2EN4cute5tupleIJNS5_1CILi128EEES8_NS7_ILi64EEEEEENS_6half_tEfNS_4arch4Sm80ELb0ELb1ELb1ELb0ELb1ELb0ELb0ELb0ELi2ELi4ELi4ELi4ELb0EEENS1_24CollectiveEpilogueBwdGQAISA_fSD_Li256ELb0ELb1EEENS1_19SingleTileSchedulerILb0ELb0ELb0ELi128EEEEEEEEEvNT_6ParamsE) ;  /* 0xffffa0c026007950 */ /* 0x000fea0003c3ffff */
        .type           $_ZN7cutlass13device_kernelIN5flash19enable_sm80_to_sm89INS1_16FlashAttnBwdSm80INS1_25CollectiveMainloopBwdSm80ILi2ELi2EN4cute5tupleIJNS5_1CILi128EEES8_NS7_ILi64EEEEEENS_6half_tEfNS_4arch4Sm80ELb0ELb1ELb1ELb0ELb1ELb0ELb0ELb0ELi2ELi4ELi4ELi4ELb0EEENS1_24CollectiveEpilogueBwdGQAISA_fSD_Li256ELb0ELb1EEENS1_19SingleTileSchedulerILb0ELb0ELb0ELi128EEEEEEEEEvNT_6ParamsE$_ZN4cute3eso3ESOILb0ELb0EJNS_6LayoutINS_5tupleIJNS3_IJNS_1CILi8EEENS4_ILi1EEEEEENS4_ILi2EEEEEENS3_IJNS3_IJS6_NS4_ILi0EEEEEEiEEEEENS_10ViewEngineINS_8smem_ptrIPN7cutlass6half_tEEEEEEEC2ERKSD_RKSK_,@function
        .size           $_ZN7cutlass13device_kernelIN5flash19enable_sm80_to_sm89INS1_16FlashAttnBwdSm80INS1_25CollectiveMainloopBwdSm80ILi2ELi2EN4cute5tupleIJNS5_1CILi128EEES8_NS7_ILi64EEEEEENS_6half_tEfNS_4arch4Sm80ELb0ELb1ELb1ELb0ELb1ELb0ELb0ELb0ELi2ELi4ELi4ELi4ELb0EEENS1_24CollectiveEpilogueBwdGQAISA_fSD_Li256ELb0ELb1EEENS1_19SingleTileSchedulerILb0ELb0ELb0ELi128EEEEEEEEEvNT_6ParamsE$_ZN4cute3eso3ESOILb0ELb0EJNS_6LayoutINS_5tupleIJNS3_IJNS_1CILi8EEENS4_ILi1EEEEEENS4_ILi2EEEEEENS3_IJNS3_IJS6_NS4_ILi0EEEEEEiEEEEENS_10ViewEngineINS_8smem_ptrIPN7cutlass6half_tEEEEEEEC2ERKSD_RKSK_,($_ZN7cutlass13device_kernelIN5flash19enable_sm80_to_sm89INS1_16FlashAttnBwdSm80INS1_25CollectiveMainloopBwdSm80ILi2ELi2EN4cute5tupleIJNS5_1CILi128EEES8_NS7_ILi64EEEEEENS_6half_tEfNS_4arch4Sm80ELb0ELb1ELb1ELb0ELb1ELb0ELb0ELb0ELi2ELi4ELi4ELi4ELb0EEENS1_24CollectiveEpilogueBwdGQAISA_fSD_Li256ELb0ELb1EEENS1_19SingleTileSchedulerILb0ELb0ELb0ELi128EEEEEEEEEvNT_6ParamsE$_ZN4cute3eso3ESOILb0ELb0EJNS_6LayoutINS_5tupleIJNS3_IJNS_1CILi8EEENS4_ILi1EEEEEENS4_ILi2EEEEEENS3_IJNS3_IJS6_NS4_ILi0EEEEEEiEEEEEiEEC2ERKSD_RKi - $_ZN7cutlass13device_kernelIN5flash19enable_sm80_to_sm89INS1_16FlashAttnBwdSm80INS1_25CollectiveMainloopBwdSm80ILi2ELi2EN4cute5tupleIJNS5_1CILi128EEES8_NS7_ILi64EEEEEENS_6half_tEfNS_4arch4Sm80ELb0ELb1ELb1ELb0ELb1ELb0ELb0ELb0ELi2ELi4ELi4ELi4ELb0EEENS1_24CollectiveEpilogueBwdGQAISA_fSD_Li256ELb0ELb1EEENS1_19SingleTileSchedulerILb0ELb0ELb0ELi128EEEEEEEEEvNT_6ParamsE$_ZN4cute3eso3ESOILb0ELb0EJNS_6LayoutINS_5tupleIJNS3_IJNS_1CILi8EEENS4_ILi1EEEEEENS4_ILi2EEEEEENS3_IJNS3_IJS6_NS4_ILi0EEEEEEiEEEEENS_10ViewEngineINS_8smem_ptrIPN7cutlass6half_tEEEEEEEC2ERKSD_RKSK_)
$_ZN7cutlass13device_kernelIN5flash19enable_sm80_to_sm89INS1_16FlashAttnBwdSm80INS1_25CollectiveMainloopBwdSm80ILi2ELi2EN4cute5tupleIJNS5_1CILi128EEES8_NS7_ILi64EEEEEENS_6half_tEfNS_4arch4Sm80ELb0ELb1ELb1ELb0ELb1ELb0ELb0ELb0ELi2ELi4ELi4ELi4ELb0EEENS1_24CollectiveEpilogueBwdGQAISA_fSD_Li256ELb0ELb1EEENS1_19SingleTileSchedulerILb0ELb0ELb0ELi128EEEEEEEEEvNT_6ParamsE$_ZN4cute3eso3ESOILb0ELb0EJNS_6LayoutINS_5tupleIJNS3_IJNS_1CILi8EEENS4_ILi1EEEEEENS4_ILi2EEEEEENS3_IJNS3_IJS6_NS4_ILi0EEEEEEiEEEEENS_10ViewEngineINS_8smem_ptrIPN7cutlass6half_tEEEEEEEC2ERKSD_RKSK_:
[----:B------:R-:W-:Y:S02]  /*5f40*/  IADD3 R3, R81, -c[0x0][0x20], RZ ;  /* 0x8000080051037a10 */ /* 0x000fe40007ffe0ff */
[----:B------:R-:W-:-:S03]  /*5f50*/  IADD3 R2, R82, -c[0x0][0x20], RZ ;  /* 0x8000080052027a10 */ /* 0x000fc60007ffe0ff */
[----:B------:R1:W-:Y:S04]  /*5f60*/  STL [R3], R36 ;  /* 0x0000002403007387 */ /* 0x0003e80000100800 */
[----:B------:R-:W2:Y:S01]  /*5f70*/  LDL.64 R42, [R2] ;  /* 0x00000000022a7983 */ /* 0x000ea20000100a00 */
[----:B------:R-:W-:-:S03]  /*5f80*/  IMAD.MOV.U32 R39, RZ, RZ, 0x0 ;  /* 0x00000000ff277424 */ /* 0x000fc600078e00ff */
[----:B--2---:R1:W-:Y:S01]  /*5f90*/  STL.64 [R3+0x8], R42 ;  /* 0x0000082a03007387 */ /* 0x0043e20000100a00 */
[----:B------:R-:W-:Y:S05]  /*5fa0*/  RET.REL.NODEC R38 `(_ZN7cutlass13device_kernelIN5flash19enable_sm80_to_sm89INS1_16FlashAttnBwdSm80INS1_25CollectiveMainloopBwdSm80ILi2ELi2EN4cute5tupleIJNS5_1CILi128EEES8_NS7_ILi64EEEEEENS_6half_tEfNS_4arch4Sm80ELb0ELb1ELb1ELb0ELb1ELb0ELb0ELb0ELi2ELi4ELi4ELi4ELb0EEENS1_24CollectiveEpilogueBwdGQAISA_fSD_Li256ELb0ELb1EEENS1_19SingleTileSchedulerILb0ELb0ELb0ELi128EEEEEEEEEvNT_6ParamsE) ;  /* 0xffffa05026007950 */ /* 0x000fea0003c3ffff */
        .type           $_ZN7cutlass13device_kernelIN5flash19enable_sm80_to_sm89INS1_16FlashAttnBwdSm80INS1_25CollectiveMainloopBwdSm80ILi2ELi2EN4cute5tupleIJNS5_1CILi128EEES8_NS7_ILi64EEEEEENS_6half_tEfNS_4arch4Sm80ELb0ELb1ELb1ELb0ELb1ELb0ELb0ELb0ELi2ELi4ELi4ELi4ELb0EEENS1_24CollectiveEpilogueBwdGQAISA_fSD_Li256ELb0ELb1EEENS1_19SingleTileSchedulerILb0ELb0ELb0ELi128EEEEEEEEEvNT_6ParamsE$_ZN4cute3eso3ESOILb0ELb0EJNS_6LayoutINS_5tupleIJNS3_IJNS_1CILi8EEENS4_ILi1EEEEEENS4_ILi2EEEEEENS3_IJNS3_IJS6_NS4_ILi0EEEEEEiEEEEEiEEC2ERKSD_RKi,@function
        .size           $_ZN7cutlass13device_kernelIN5flash19enable_sm80_to_sm89INS1_16FlashAttnBwdSm80INS1_25CollectiveMainloopBwdSm80ILi2ELi2EN4cute5tupleIJNS5_1CILi128EEES8_NS7_ILi64EEEEEENS_6half_tEfNS_4arch4Sm80ELb0ELb1ELb1ELb0ELb1ELb0ELb0ELb0ELi2ELi4ELi4ELi4ELb0EEENS1_24CollectiveEpilogueBwdGQAISA_fSD_Li256ELb0ELb1EEENS1_19SingleTileSchedulerILb0ELb0ELb0ELi128EEEEEEEEEvNT_6ParamsE$_ZN4cute3eso3ESOILb0ELb0EJNS_6LayoutINS_5tupleIJNS3_IJNS_1CILi8EEENS4_ILi1EEEEEENS4_ILi2EEEEEENS3_IJNS3_IJS6_NS4_ILi0EEEEEEiEEEEEiEEC2ERKSD_RKi,($_ZN7cutlass13device_kernelIN5flash19enable_sm80_to_sm89INS1_16FlashAttnBwdSm80INS1_25CollectiveMainloopBwdSm80ILi2ELi2EN4cute5tupleIJNS5_1CILi128EEES8_NS7_ILi64EEEEEENS_6half_tEfNS_4arch4Sm80ELb0ELb1ELb1ELb0ELb1ELb0ELb0ELb0ELi2ELi4ELi4ELi4ELb0EEENS1_24CollectiveEpilogueBwdGQAISA_fSD_Li256ELb0ELb1EEENS1_19SingleTileSchedulerILb0ELb0ELb0ELi128EEEEEEEEEvNT_6ParamsE$_ZN4cute3eso3ESOILb0ELb0EJNS_6LayoutINS_5tupleIJNS3_IJNS_1CILi8EEENS4_ILi1EEEEEENS4_ILi2EEENS3_IJS8_S8_EEEEEENS3_IJNS3_IJS6_NS4_ILi0EEEEEENS4_ILi4096EEENS3_IJiiEEEEEEEENS_10ViewEngineINS_8smem_ptrIPN7cutlass6half_tEEEEEEEC2ERKSG_RKSN_ - $_ZN7cutlass13device_kernelIN5flash19enable_sm80_to_sm89INS1_16FlashAttnBwdSm80INS1_25CollectiveMainloopBwdSm80ILi2ELi2EN4cute5tupleIJNS5_1CILi128EEES8_NS7_ILi64EEEEEENS_6half_tEfNS_4arch4Sm80ELb0ELb1ELb1ELb0ELb1ELb0ELb0ELb0ELi2ELi4ELi4ELi4ELb0EEENS1_24CollectiveEpilogueBwdGQAISA_fSD_Li256ELb0ELb1EEENS1_19SingleTileSchedulerILb0ELb0ELb0ELi128EEEEEEEEEvNT_6ParamsE$_ZN4cute3eso3ESOILb0ELb0EJNS_6LayoutINS_5tupleIJNS3_IJNS_1CILi8EEENS4_ILi1EEEEEENS4_ILi2EEEEEENS3_IJNS3_IJS6_NS4_ILi0EEEEEEiEEEEEiEEC2ERKSD_RKi)
$_ZN7cutlass13device_kernelIN5flash19enable_sm80_to_sm89INS1_16FlashAttnBwdSm80INS1_25CollectiveMainloopBwdSm80ILi2ELi2EN4cute5tupleIJNS5_1CILi128EEES8_NS7_ILi64EEEEEENS_6half_tEfNS_4arch4Sm80ELb0ELb1ELb1ELb0ELb1ELb0ELb0ELb0ELi2ELi4ELi4ELi4ELb0EEENS1_24CollectiveEpilogueBwdGQAISA_fSD_Li256ELb0ELb1EEENS1_19SingleTileSchedulerILb0ELb0ELb0ELi128EEEEEEEEEvNT_6ParamsE$_ZN4cute3eso3ESOILb0ELb0EJNS_6LayoutINS_5tupleIJNS3_IJNS_1CILi8EEENS4_ILi1EEEEEENS4_ILi2EEEEEENS3_IJNS3_IJS6_NS4_ILi0EEEEEEiEEEEEiEEC2ERKSD_RKi:
[----:B------:R-:W-:Y:S02]  /*5fb0*/  IADD3 R3, R81, -c[0x0][0x20], RZ ;  /* 0x8000080051037a10 */ /* 0x000fe40007ffe0ff */
[----:B------:R-:W-:-:S03]  /*5fc0*/  IADD3 R2, R82, -c[0x0][0x20], RZ ;  /* 0x8000080052027a10 */ /* 0x000fc60007ffe0ff */
[----:B------:R1:W-:Y:S04]  /*5fd0*/  STL [R3], R38 ;  /* 0x0000002603007387 */ /* 0x0003e80000100800 */
[----:B------:R-:W2:Y:S01]  /*5fe0*/  LDL R2, [R2] ;  /* 0x0000000002027983 */ /* 0x000ea20000100800 */
[----:B------:R-:W-:-:S03]  /*5ff0*/  IMAD.MOV.U32 R37, RZ, RZ, 0x0 ;  /* 0x00000000ff257424 */ /* 0x000fc600078e00ff */
[----:B--2---:R1:W-:Y:S01]  /*6000*/  STL [R3+0x4], R2 ;  /* 0x0000040203007387 */ /* 0x0043e20000100800 */
[----:B------:R-:W-:Y:S05]  /*6010*/  RET.REL.NODEC R36 `(_ZN7cutlass13device_kernelIN5flash19enable_sm80_to_sm89INS1_16FlashAttnBwdSm80INS1_25CollectiveMainloopBwdSm80ILi2ELi2EN4cute5tupleIJNS5_1CILi128EEES8_NS7_ILi64EEEEEENS_6half_tEfNS_4arch4Sm80ELb0ELb1ELb1ELb0ELb1ELb0ELb0ELb0ELi2ELi4ELi4ELi4ELb0EEENS1_24CollectiveEpilogueBwdGQAISA_fSD_Li256ELb0ELb1EEENS1_19SingleTileSchedulerILb0ELb0ELb0ELi128EEEEEEEEEvNT_6ParamsE) ;  /* 0xffff9fe024007950 */ /* 0x000fea0003c3ffff */
        .type           $_ZN7cutlass13device_kernelIN5flash19enable_sm80_to_sm89INS1_16FlashAttnBwdSm80INS1_25CollectiveMainloopBwdSm80ILi2ELi2EN4cute5tupleIJNS5_1CILi128EEES8_NS7_ILi64EEEEEENS_6half_tEfNS_4arch4Sm80ELb0ELb1ELb1ELb0ELb1ELb0ELb0ELb0ELi2ELi4ELi4ELi4ELb0EEENS1_24CollectiveEpilogueBwdGQAISA_fSD_Li256ELb0ELb1EEENS1_19SingleTileSchedulerILb0ELb0ELb0ELi128EEEEEEEEEvNT_6ParamsE$_ZN4cute3eso3ESOILb0ELb0EJNS_6LayoutINS_5tupleIJNS3_IJNS_1CILi8EEENS4_ILi1EEEEEENS4_ILi2EEENS3_IJS8_S8_EEEEEENS3_IJNS3_IJS6_NS4_ILi0EEEEEENS4_ILi4096EEENS3_IJiiEEEEEEEENS_10ViewEngineINS_8smem_ptrIPN7cutlass6half_tEEEEEEEC2ERKSG_RKSN_,@function
        .size           $_ZN7cutlass13device_kernelIN5flash19enable_sm80_to_sm89INS1_16FlashAttnBwdSm80INS1_25CollectiveMainloopBwdSm80ILi2ELi2EN4cute5tupleIJNS5_1CILi128EEES8_NS7_ILi64EEEEEENS_6half_tEfNS_4arch4Sm80ELb0ELb1ELb1ELb0ELb1ELb0ELb0ELb0ELi2ELi4ELi4ELi4ELb0EEENS1_24CollectiveEpilogueBwdGQAISA_fSD_Li256ELb0ELb1EEENS1_19SingleTileSchedulerILb0ELb0ELb0ELi128EEEEEEEEEvNT_6ParamsE$_ZN4cute3eso3ESOILb0ELb0EJNS_6LayoutINS_5tupleIJNS3_IJNS_1CILi8EEENS4_ILi1EEEEEENS4_ILi2EEENS3_IJS8_S8_EEEEEENS3_IJNS3_IJS6_NS4_ILi0EEEEEENS4_ILi4096EEENS3_IJiiEEEEEEEENS_10ViewEngineINS_8smem_ptrIPN7cutlass6half_tEEEEEEEC2ERKSG_RKSN_,($_ZN7cutlass13device_kernelIN5flash19enable_sm80_to_sm89INS1_16FlashAttnBwdSm80INS1_25CollectiveMainloopBwdSm80ILi2ELi2EN4cute5tupleIJNS5_1CILi128EEES8_NS7_ILi64EEEEEENS_6half_tEfNS_4arch4Sm80ELb0ELb1ELb1ELb0ELb1ELb0ELb0ELb0ELi2ELi4ELi4ELi4ELb0EEENS1_24CollectiveEpilogueBwdGQAISA_fSD_Li256ELb0ELb1EEENS1_19SingleTileSchedulerILb0ELb0ELb0ELi128EEEEEEEEEvNT_6ParamsE$_ZN4cute3eso3ESOILb0ELb0EJNS_6LayoutINS_5tupleIJNS3_IJNS_1CILi8EEENS4_ILi1EEEEEENS4_ILi2EEENS3_IJS8_S8_EEEEEENS3_IJNS3_IJS6_NS4_ILi0EEEEEENS4_ILi4096EEENS3_IJiiEEEEEEEEiEEC2ERKSG_RKi - $_ZN7cutlass13device_kernelIN5flash19enable_sm80_to_sm89INS1_16FlashAttnBwdSm80INS1_25CollectiveMainloopBwdSm80ILi2ELi2EN4cute5tupleIJNS5_1CILi128EEES8_NS7_ILi64EEEEEENS_6half_tEfNS_4arch4Sm80ELb0ELb1ELb1ELb0ELb1ELb0ELb0ELb0ELi2ELi4ELi4ELi4ELb0EEENS1_24CollectiveEpilogueBwdGQAISA_fSD_Li256ELb0ELb1EEENS1_19SingleTileSchedulerILb0ELb0ELb0ELi128EEEEEEEEEvNT_6ParamsE$_ZN4cute3eso3ESOILb0ELb0EJNS_6LayoutINS_5tupleIJNS3_IJNS_1CILi8EEENS4_ILi1EEEEEENS4_ILi2EEENS3_IJS8_S8_EEEEEENS3_IJNS3_IJS6_NS4_ILi0EEEEEENS4_ILi4096EEENS3_IJiiEEEEEEEENS_10ViewEngineINS_8smem_ptrIPN7cutlass6half_tEEEEEEEC2ERKSG_RKSN_)
$_ZN7cutlass13device_kernelIN5flash19enable_sm80_to_sm89INS1_16FlashAttnBwdSm80INS1_25CollectiveMainloopBwdSm80ILi2ELi2EN4cute5tupleIJNS5_1CILi128EEES8_NS7_ILi64EEEEEENS_6half_tEfNS_4arch4Sm80ELb0ELb1ELb1ELb0ELb1ELb0ELb0ELb0ELi2ELi4ELi4ELi4ELb0EEENS1_24CollectiveEpilogueBwdGQAISA_fSD_Li256ELb0ELb1EEENS1_19SingleTileSchedulerILb0ELb0ELb0ELi128EEEEEEEEEvNT_6ParamsE$_ZN4cute3eso3ESOILb0ELb0EJNS_6LayoutINS_5tupleIJNS3_IJNS_1CILi8EEENS4_ILi1EEEEEENS4_ILi2EEENS3_IJS8_S8_EEEEEENS3_IJNS3_IJS6_NS4_ILi0EEEEEENS4_ILi4096EEENS3_IJiiEEEEEEEENS_10ViewEngineINS_8smem_ptrIPN7cutlass6half_tEEEEEEEC2ERKSG_RKSN_:
[----:B------:R-:W-:Y:S02]  /*6020*/  IADD3 R3, R60, -c[0x0][0x20], RZ ;  /* 0x800008003c037a10 */ /* 0x000fe40007ffe0ff */
[----:B------:R-:W-:-:S03]  /*6030*/  IADD3 R2, R59, -c[0x0][0x20], RZ ;  /* 0x800008003b027a10 */ /* 0x000fc60007ffe0ff */
[----:B------:R1:W-:Y:S04]  /*6040*/  STL.64 [R3], R4 ;  /* 0x0000000403007387 */ /* 0x0003e80000100a00 */
[----:B------:R-:W2:Y:S01]  /*6050*/  LDL.64 R12, [R2] ;  /* 0x00000000020c7983 */ /* 0x000ea20000100a00 */
[----:B------:R-:W-:-:S03]  /*6060*/  IMAD.MOV.U32 R7, RZ, RZ, 0x0 ;  /* 0x00000000ff077424 */ /* 0x000fc600078e00ff */
[----:B--2---:R1:W-:Y:S01]  /*6070*/  STL.64 [R3+0x8], R12 ;  /* 0x0000080c03007387 */ /* 0x0043e20000100a00 */
[----:B------:R-:W-:Y:S05]  /*6080*/  RET.REL.NODEC R6 `(_ZN7cutlass13device_kernelIN5flash19enable_sm80_to_sm89INS1_16FlashAttnBwdSm80INS1_25CollectiveMainloopBwdSm80ILi2ELi2EN4cute5tupleIJNS5_1CILi128EEES8_NS7_ILi64EEEEEENS_6half_tEfNS_4arch4Sm80ELb0ELb1ELb1ELb0ELb1ELb0ELb0ELb0ELi2ELi4ELi4ELi4ELb0EEENS1_24CollectiveEpilogueBwdGQAISA_fSD_Li256ELb0ELb1EEENS1_19SingleTileSchedulerILb0ELb0ELb0ELi128EEEEEEEEEvNT_6ParamsE) ;  /* 0xffff9f7006007950 */ /* 0x000fea0003c3ffff */
        .type           $_ZN7cutlass13device_kernelIN5flash19enable_sm80_to_sm89INS1_16FlashAttnBwdSm80INS1_25CollectiveMainloopBwdSm80ILi2ELi2EN4cute5tupleIJNS5_1CILi128EEES8_NS7_ILi64EEEEEENS_6half_tEfNS_4arch4Sm80ELb0ELb1ELb1ELb0ELb1ELb0ELb0ELb0ELi2ELi4ELi4ELi4ELb0EEENS1_24CollectiveEpilogueBwdGQAISA_fSD_Li256ELb0ELb1EEENS1_19SingleTileSchedulerILb0ELb0ELb0ELi128EEEEEEEEEvNT_6ParamsE$_ZN4cute3eso3ESOILb0ELb0EJNS_6LayoutINS_5tupleIJNS3_IJNS_1CILi8EEENS4_ILi1EEEEEENS4_ILi2EEENS3_IJS8_S8_EEEEEENS3_IJNS3_IJS6_NS4_ILi0EEEEEENS4_ILi4096EEENS3_IJiiEEEEEEEEiEEC2ERKSG_RKi,@function
        .size           $_ZN7cutlass13device_kernelIN5flash19enable_sm80_to_sm89INS1_16FlashAttnBwdSm80INS1_25CollectiveMainloopBwdSm80ILi2ELi2EN4cute5tupleIJNS5_1CILi128EEES8_NS7_ILi64EEEEEENS_6half_tEfNS_4arch4Sm80ELb0ELb1ELb1ELb0ELb1ELb0ELb0ELb0ELi2ELi4ELi4ELi4ELb0EEENS1_24CollectiveEpilogueBwdGQAISA_fSD_Li256ELb0ELb1EEENS1_19SingleTileSchedulerILb0ELb0ELb0ELi128EEEEEEEEEvNT_6ParamsE$_ZN4cute3eso3ESOILb0ELb0EJNS_6LayoutINS_5tupleIJNS3_IJNS_1CILi8EEENS4_ILi1EEEEEENS4_ILi2EEENS3_IJS8_S8_EEEEEENS3_IJNS3_IJS6_NS4_ILi0EEEEEENS4_ILi4096EEENS3_IJiiEEEEEEEEiEEC2ERKSG_RKi,($_ZN7cutlass13device_kernelIN5flash19enable_sm80_to_sm89INS1_16FlashAttnBwdSm80INS1_25CollectiveMainloopBwdSm80ILi2ELi2EN4cute5tupleIJNS5_1CILi128EEES8_NS7_ILi64EEEEEENS_6half_tEfNS_4arch4Sm80ELb0ELb1ELb1ELb0ELb1ELb0ELb0ELb0ELi2ELi4ELi4ELi4ELb0EEENS1_24CollectiveEpilogueBwdGQAISA_fSD_Li256ELb0ELb1EEENS1_19SingleTileSchedulerILb0ELb0ELb0ELi128EEEEEEEEEvNT_6ParamsE$_ZN4cute3eso3ESOILb0ELb0EJNS_6LayoutINS_5tupleIJNS3_IJNS_1CILi8EEENS4_ILi1EEEEEENS4_ILi2EEES5_EEENS3_IJNS3_IJS6_NS4_ILi0EEEEEEiNS4_ILi1024EEEEEEEENS_10ViewEngineINS_8smem_ptrIPN7cutlass6half_tEEEEEEEC2ERKSE_RKSL_ - $_ZN7cutlass13device_kernelIN5flash19enable_sm80_to_sm89INS1_16FlashAttnBwdSm80INS1_25CollectiveMainloopBwdSm80ILi2ELi2EN4cute5tupleIJNS5_1CILi128EEES8_NS7_ILi64EEEEEENS_6half_tEfNS_4arch4Sm80ELb0ELb1ELb1ELb0ELb1ELb0ELb0ELb0ELi2ELi4ELi4ELi4ELb0EEENS1_24CollectiveEpilogueBwdGQAISA_fSD_Li256ELb0ELb1EEENS1_19SingleTileSchedulerILb0ELb0ELb0ELi128EEEEEEEEEvNT_6ParamsE$_ZN4cute3eso3ESOILb0ELb0EJNS_6LayoutINS_5tupleIJNS3_IJNS_1CILi8EEENS4_ILi1EEEEEENS4_ILi2EEENS3_IJS8_S8_EEEEEENS3_IJNS3_IJS6_NS4_ILi0EEEEEENS4_ILi4096EEENS3_IJiiEEEEEEEEiEEC2ERKSG_RKi)
$_ZN7cutlass13device_kernelIN5flash19enable_sm80_to_sm89INS1_16FlashAttnBwdSm80INS1_25CollectiveMainloopBwdSm80ILi2ELi2EN4cute5tupleIJNS5_1CILi128EEES8_NS7_ILi64EEEEEENS_6half_tEfNS_4arch4Sm80ELb0ELb1ELb1ELb0ELb1ELb0ELb0ELb0ELi2ELi4ELi4ELi4ELb0EEENS1_24CollectiveEpilogueBwdGQAISA_fSD_Li256ELb0ELb1EEENS1_19SingleTileSchedulerILb0ELb0ELb0ELi128EEEEEEEEEvNT_6ParamsE$_ZN4cute3eso3ESOILb0ELb0EJNS_6LayoutINS_5tupleIJNS3_IJNS_1CILi8EEENS4_ILi1EEEEEENS4_ILi2EEENS3_IJS8_S8_EEEEEENS3_IJNS3_IJS6_NS4_ILi0EEEEEENS4_ILi4096EEENS3_IJiiEEEEEEEEiEEC2ERKSG_RKi:
[----:B------:R-:W-:Y:S02]  /*6090*/  IADD3 R5, R60, -c[0x0][0x20], RZ ;  /* 0x800008003c057a10 */ /* 0x000fe40007ffe0ff */
[----:B------:R-:W-:-:S03]  /*60a0*/  IADD3 R4, R59, -c[0x0][0x20], RZ ;  /* 0x800008003b047a10 */ /* 0x000fc60007ffe0ff */
[----:B------:R1:W-:Y:S04]  /*60b0*/  STL [R5], R2 ;  /* 0x0000000205007387 */ /* 0x0003e80000100800 */
[----:B------:R1:W-:Y:S04]  /*60c0*/  STL [R5+0x4], R3 ;  /* 0x0000040305007387 */ /* 0x0003e80000100800 */
[----:B------:R-:W2:Y:S01]  /*60d0*/  LDL R4, [R4] ;  /* 0x0000000004047983 */ /* 0x000ea20000100800 */
[----:B------:R-:W-:-:S03]  /*60e0*/  IMAD.MOV.U32 R7, RZ, RZ, 0x0 ;  /* 0x00000000ff077424 */ /* 0x000fc600078e00ff */
[----:B--2---:R1:W-:Y:S01]  /*60f0*/  STL [R5+0x8], R4 ;  /* 0x0000080405007387 */ /* 0x0043e20000100800 */
[----:B------:R-:W-:Y:S05]  /*6100*/  RET.REL.NODEC R6 `(_ZN7cutlass13device_kernelIN5flash19enable_sm80_to_sm89INS1_16FlashAttnBwdSm80INS1_25CollectiveMainloopBwdSm80ILi2ELi2EN4cute5tupleIJNS5_1CILi128EEES8_NS7_ILi64EEEEEENS_6half_tEfNS_4arch4Sm80ELb0ELb1ELb1ELb0ELb1ELb0ELb0ELb0ELi2ELi4ELi4ELi4ELb0EEENS1_24CollectiveEpilogueBwdGQAISA_fSD_Li256ELb0ELb1EEENS1_19SingleTileSchedulerILb0ELb0ELb0ELi128EEEEEEEEEvNT_6ParamsE) ;  /* 0xffff9ef006007950 */ /* 0x000fea0003c3ffff */
        .type           $_ZN7cutlass13device_kernelIN5flash19enable_sm80_to_sm89INS1_16FlashAttnBwdSm80INS1_25CollectiveMainloopBwdSm80ILi2ELi2EN4cute5tupleIJNS5_1CILi128EEES8_NS7_ILi64EEEEEENS_6half_tEfNS_4arch4Sm80ELb0ELb1ELb1ELb0ELb1ELb0ELb0ELb0ELi2ELi4ELi4ELi4ELb0EEENS1_24CollectiveEpilogueBwdGQAISA_fSD_Li256ELb0ELb1EEENS1_19SingleTileSchedulerILb0ELb0ELb0ELi128EEEEEEEEEvNT_6ParamsE$_ZN4cute3eso3ESOILb0ELb0EJNS_6LayoutINS_5tupleIJNS3_IJNS_1CILi8EEENS4_ILi1EEEEEENS4_ILi2EEES5_EEENS3_IJNS3_IJS6_NS4_ILi0EEEEEEiNS4_ILi1024EEEEEEEENS_10ViewEngineINS_8smem_ptrIPN7cutlass6half_tEEEEEEEC2ERKSE_RKSL_,@function
        .size           $_ZN7cutlass13device_kernelIN5flash19enable_sm80_to_sm89INS1_16FlashAttnBwdSm80INS1_25CollectiveMainloopBwdSm80ILi2ELi2EN4cute5tupleIJNS5_1CILi128EEES8_NS7_ILi64EEEEEENS_6half_tEfNS_4arch4Sm80ELb0ELb1ELb1ELb0ELb1ELb0ELb0ELb0ELi2ELi4ELi4ELi4ELb0EEENS1_24CollectiveEpilogueBwdGQAISA_fSD_Li256ELb0ELb1EEENS1_19SingleTileSchedulerILb0ELb0ELb0ELi128EEEEEEEEEvNT_6ParamsE$_ZN4cute3eso3ESOILb0ELb0EJNS_6LayoutINS_5tupleIJNS3_IJNS_1CILi8EEENS4_ILi1EEEEEENS4_ILi2EEES5_EEENS3_IJNS3_IJS6_NS4_ILi0EEEEEEiNS4_ILi1024EEEEEEEENS_10ViewEngineINS_8smem_ptrIPN7cutlass6half_tEEEEEEEC2ERKSE_RKSL_,($_ZN7cutlass13device_kernelIN5flash19enable_sm80_to_sm89INS1_16FlashAttnBwdSm80INS1_25CollectiveMainloopBwdSm80ILi2ELi2EN4cute5tupleIJNS5_1CILi128EEES8_NS7_ILi64EEEEEENS_6half_tEfNS_4arch4Sm80ELb0ELb1ELb1ELb0ELb1ELb0ELb0ELb0ELi2ELi4ELi4ELi4ELb0EEENS1_24CollectiveEpilogueBwdGQAISA_fSD_Li256ELb0ELb1EEENS1_19SingleTileSchedulerILb0ELb0ELb0ELi128EEEEEEEEEvNT_6ParamsE$_ZN4cute3eso3ESOILb0ELb0EJNS_6LayoutINS_5tupleIJNS3_IJNS_1CILi8EEENS4_ILi1EEEEEENS4_ILi2EEES5_EEENS3_IJNS3_IJS6_NS4_ILi0EEEEEEiNS4_ILi1024EEEEEEEEiEEC2ERKSE_RKi - $_ZN7cutlass13device_kernelIN5flash19enable_sm80_to_sm89INS1_16FlashAttnBwdSm80INS1_25CollectiveMainloopBwdSm80ILi2ELi2EN4cute5tupleIJNS5_1CILi128EEES8_NS7_ILi64EEEEEENS_6half_tEfNS_4arch4Sm80ELb0ELb1ELb1ELb0ELb1ELb0ELb0ELb0ELi2ELi4ELi4ELi4ELb0EEENS1_24CollectiveEpilogueBwdGQAISA_fSD_Li256ELb0ELb1EEENS1_19SingleTileSchedulerILb0ELb0ELb0ELi128EEEEEEEEEvNT_6ParamsE$_ZN4cute3eso3ESOILb0ELb0EJNS_6LayoutINS_5tupleIJNS3_IJNS_1CILi8EEENS4_ILi1EEEEEENS4_ILi2EEES5_EEENS3_IJNS3_IJS6_NS4_ILi0EEEEEEiNS4_ILi1024EEEEEEEENS_10ViewEngineINS_8smem_ptrIPN7cutlass6half_tEEEEEEEC2ERKSE_RKSL_)
$_ZN7cutlass13device_kernelIN5flash19enable_sm80_to_sm89INS1_16FlashAttnBwdSm80INS1_25CollectiveMainloopBwdSm80ILi2ELi2EN4cute5tupleIJNS5_1CILi128EEES8_NS7_ILi64EEEEEENS_6half_tEfNS_4arch4Sm80ELb0ELb1ELb1ELb0ELb1ELb0ELb0ELb0ELi2ELi4ELi4ELi4ELb0EEENS1_24CollectiveEpilogueBwdGQAISA_fSD_Li256ELb0ELb1EEENS1_19SingleTileSchedulerILb0ELb0ELb0ELi128EEEEEEEEEvNT_6ParamsE$_ZN4cute3eso3ESOILb0ELb0EJNS_6LayoutINS_5tupleIJNS3_IJNS_1CILi8EEENS4_ILi1EEEEEENS4_ILi2EEES5_EEENS3_IJNS3_IJS6_NS4_ILi0EEEEEEiNS4_ILi1024EEEEEEEENS_10ViewEngineINS_8smem_ptrIPN7cutlass6half_tEEEEEEEC2ERKSE_RKSL_:
[----:B------:R-:W-:Y:S02]  /*6110*/  IADD3 R2, R60, -c[0x0][0x20], RZ ;  /* 0x800008003c027a10 */ /* 0x000fe40007ffe0ff */
[----:B------:R-:W-:-:S03]  /*6120*/  IADD3 R0, R0, -c[0x0][0x20], RZ ;  /* 0x8000080000007a10 */ /* 0x000fc60007ffe0ff */
[----:B------:R1:W-:Y:S04]  /*6130*/  STL [R2], R3 ;  /* 0x0000000302007387 */ /* 0x0003e80000100800 */
[----:B------:R-:W2:Y:S01]  /*6140*/  LDL.64 R6, [R0] ;  /* 0x0000000000067983 */ /* 0x000ea20000100a00 */
[----:B------:R-:W-:-:S03]  /*6150*/  IMAD.MOV.U32 R5, RZ, RZ, 0x0 ;  /* 0x00000000ff057424 */ /* 0x000fc600078e00ff */
[----:B--2---:R1:W-:Y:S01]  /*6160*/  STL.64 [R2+0x8], R6 ;  /* 0x0000080602007387 */ /* 0x0043e20000100a00 */
[----:B------:R-:W-:Y:S05]  /*6170*/  RET.REL.NODEC R4 `(_ZN7cutlass13device_kernelIN5flash19enable_sm80_to_sm89INS1_16FlashAttnBwdSm80INS1_25CollectiveMainloopBwdSm80ILi2ELi2EN4cute5tupleIJNS5_1CILi128EEES8_NS7_ILi64EEEEEENS_6half_tEfNS_4arch4Sm80ELb0ELb1ELb1ELb0ELb1ELb0ELb0ELb0ELi2ELi4ELi4ELi4ELb0EEENS1_24CollectiveEpilogueBwdGQAISA_fSD_Li256ELb0ELb1EEENS1_19SingleTileSchedulerILb0ELb0ELb0ELi128EEEEEEEEEvNT_6ParamsE) ;  /* 0xffff9e8004007950 */ /* 0x000fea0003c3ffff */
        .type           $_ZN7cutlass13device_kernelIN5flash19enable_sm80_to_sm89INS1_16FlashAttnBwdSm80INS1_25CollectiveMainloopBwdSm80ILi2ELi2EN4cute5tupleIJNS5_1CILi128EEES8_NS7_ILi64EEEEEENS_6half_tEfNS_4arch4Sm80ELb0ELb1ELb1ELb0ELb1ELb0ELb0ELb0ELi2ELi4ELi4ELi4ELb0EEENS1_24CollectiveEpilogueBwdGQAISA_fSD_Li256ELb0ELb1EEENS1_19SingleTileSchedulerILb0ELb0ELb0ELi128EEEEEEEEEvNT_6ParamsE$_ZN4cute3eso3ESOILb0ELb0EJNS_6LayoutINS_5tupleIJNS3_IJNS_1CILi8EEENS4_ILi1EEEEEENS4_ILi2EEES5_EEENS3_IJNS3_IJS6_NS4_ILi0EEEEEEiNS4_ILi1024EEEEEEEEiEEC2ERKSE_RKi,@function
        .size           $_ZN7cutlass13device_kernelIN5flash19enable_sm80_to_sm89INS1_16FlashAttnBwdSm80INS1_25CollectiveMainloopBwdSm80ILi2ELi2EN4cute5tupleIJNS5_1CILi128EEES8_NS7_ILi64EEEEEENS_6half_tEfNS_4arch4Sm80ELb0ELb1ELb1ELb0ELb1ELb0ELb0ELb0ELi2ELi4ELi4ELi4ELb0EEENS1_24CollectiveEpilogueBwdGQAISA_fSD_Li256ELb0ELb1EEENS1_19SingleTileSchedulerILb0ELb0ELb0ELi128EEEEEEEEEvNT_6ParamsE$_ZN4cute3eso3ESOILb0ELb0EJNS_6LayoutINS_5tupleIJNS3_IJNS_1CILi8EEENS4_ILi1EEEEEENS4_ILi2EEES5_EEENS3_IJNS3_IJS6_NS4_ILi0EEEEEEiNS4_ILi1024EEEEEEEEiEEC2ERKSE_RKi,($_ZN7cutlass13device_kernelIN5flash19enable_sm80_to_sm89INS1_16FlashAttnBwdSm80INS1_25CollectiveMainloopBwdSm80ILi2ELi2EN4cute5tupleIJNS5_1CILi128EEES8_NS7_ILi64EEEEEENS_6half_tEfNS_4arch4Sm80ELb0ELb1ELb1ELb0ELb1ELb0ELb0ELb0ELi2ELi4ELi4ELi4ELb0EEENS1_24CollectiveEpilogueBwdGQAISA_fSD_Li256ELb0ELb1EEENS1_19SingleTileSchedulerILb0ELb0ELb0ELi128EEEEEEEEEvNT_6ParamsE$_ZN4cute3eso3ESOILb0ELb0EJiNS_5tupleIJiNS_1CILi0EEEEEEEEC2ERKiRKS5_ - $_ZN7cutlass13device_kernelIN5flash19enable_sm80_to_sm89INS1_16FlashAttnBwdSm80INS1_25CollectiveMainloopBwdSm80ILi2ELi2EN4cute5tupleIJNS5_1CILi128EEES8_NS7_ILi64EEEEEENS_6half_tEfNS_4arch4Sm80ELb0ELb1ELb1ELb0ELb1ELb0ELb0ELb0ELi2ELi4ELi4ELi4ELb0EEENS1_24CollectiveEpilogueBwdGQAISA_fSD_Li256ELb0ELb1EEENS1_19SingleTileSchedulerILb0ELb0ELb0ELi128EEEEEEEEEvNT_6ParamsE$_ZN4cute3eso3ESOILb0ELb0EJNS_6LayoutINS_5tupleIJNS3_IJNS_1CILi8EEENS4_ILi1EEEEEENS4_ILi2EEES5_EEENS3_IJNS3_IJS6_NS4_ILi0EEEEEEiNS4_ILi1024EEEEEEEEiEEC2ERKSE_RKi)
$_ZN7cutlass13device_kernelIN5flash19enable_sm80_to_sm89INS1_16FlashAttnBwdSm80INS1_25CollectiveMainloopBwdSm80ILi2ELi2EN4cute5tupleIJNS5_1CILi128EEES8_NS7_ILi64EEEEEENS_6half_tEfNS_4arch4Sm80ELb0ELb1ELb1ELb0ELb1ELb0ELb0ELb0ELi2ELi4ELi4ELi4ELb0EEENS1_24CollectiveEpilogueBwdGQAISA_fSD_Li256ELb0ELb1EEENS1_19SingleTileSchedulerILb0ELb0ELb0ELi128EEEEEEEEEvNT_6ParamsE$_ZN4cute3eso3ESOILb0ELb0EJNS_6LayoutINS_5tupleIJNS3_IJNS_1CILi8EEENS4_ILi1EEEEEENS4_ILi2EEES5_EEENS3_IJNS3_IJS6_NS4_ILi0EEEEEEiNS4_ILi1024EEEEEEEEiEEC2ERKSE_RKi:
[----:B------:R-:W-:Y:S02]  /*6180*/  IADD3 R3, R60, -c[0x0][0x20], RZ ;  /* 0x800008003c037a10 */ /* 0x000fe40007ffe0ff */
[----:B------:R-:W-:-:S03]  /*6190*/  IADD3 R0, R0, -c[0x0][0x20], RZ ;  /* 0x8000080000007a10 */ /* 0x000fc60007ffe0ff */
[----:B------:R1:W-:Y:S04]  /*61a0*/  STL [R3], R2 ;  /* 0x0000000203007387 */ /* 0x0003e80000100800 */
[----:B------:R-:W2:Y:S01]  /*61b0*/  LDL R0, [R0] ;  /* 0x0000000000007983 */ /* 0x000ea20000100800 */
[----:B------:R-:W-:-:S03]  /*61c0*/  IMAD.MOV.U32 R5, RZ, RZ, 0x0 ;  /* 0x00000000ff057424 */ /* 0x000fc600078e00ff */
[----:B--2---:R1:W-:Y:S01]  /*61d0*/  STL [R3+0x4], R0 ;  /* 0x0000040003007387 */ /* 0x0043e20000100800 */
[----:B------:R-:W-:Y:S05]  /*61e0*/  RET.REL.NODEC R4 `(_ZN7cutlass13device_kernelIN5flash19enable_sm80_to_sm89INS1_16FlashAttnBwdSm80INS1_25CollectiveMainloopBwdSm80ILi2ELi2EN4cute5tupleIJNS5_1CILi128EEES8_NS7_ILi64EEEEEENS_6half_tEfNS_4arch4Sm80ELb0ELb1ELb1ELb0ELb1ELb0ELb0ELb0ELi2ELi4ELi4ELi4ELb0EEENS1_24CollectiveEpilogueBwdGQAISA_fSD_Li256ELb0ELb1EEENS1_19SingleTileSchedulerILb0ELb0ELb0ELi128EEEEEEEEEvNT_6ParamsE) ;  /* 0xffff9e1004007950 */ /* 0x000fea0003c3ffff */
        .type           $_ZN7cutlass13device_kernelIN5flash19enable_sm80_to_sm89INS1_16FlashAttnBwdSm80INS1_25CollectiveMainloopBwdSm80ILi2ELi2EN4cute5tupleIJNS5_1CILi128EEES8_NS7_ILi64EEEEEENS_6half_tEfNS_4arch4Sm80ELb0ELb1ELb1ELb0ELb1ELb0ELb0ELb0ELi2ELi4ELi4ELi4ELb0EEENS1_24CollectiveEpilogueBwdGQAISA_fSD_Li256ELb0ELb1EEENS1_19SingleTileSchedulerILb0ELb0ELb0ELi128EEEEEEEEEvNT_6ParamsE$_ZN4cute3eso3ESOILb0ELb0EJiNS_5tupleIJiNS_1CILi0EEEEEEEEC2ERKiRKS5_,@function
        .size           $_ZN7cutlass13device_kernelIN5flash19enable_sm80_to_sm89INS1_16FlashAttnBwdSm80INS1_25CollectiveMainloopBwdSm80ILi2ELi2EN4cute5tupleIJNS5_1CILi128EEES8_NS7_ILi64EEEEEENS_6half_tEfNS_4arch4Sm80ELb0ELb1ELb1ELb0ELb1ELb0ELb0ELb0ELi2ELi4ELi4ELi4ELb0EEENS1_24CollectiveEpilogueBwdGQAISA_fSD_Li256ELb0ELb1EEENS1_19SingleTileSchedulerILb0ELb0ELb0ELi128EEEEEEEEEvNT_6ParamsE$_ZN4cute3eso3ESOILb0ELb0EJiNS_5tupleIJiNS_1CILi0EEEEEEEEC2ERKiRKS5_,($_ZN7cutlass13device_kernelIN5flash19enable_sm80_to_sm89INS1_16FlashAttnBwdSm80INS1_25CollectiveMainloopBwdSm80ILi2ELi2EN4cute5tupleIJNS5_1CILi128EEES8_NS7_ILi64EEEEEENS_6half_tEfNS_4arch4Sm80ELb0ELb1ELb1ELb0ELb1ELb0ELb0ELb0ELi2ELi4ELi4ELi4ELb0EEENS1_24CollectiveEpilogueBwdGQAISA_fSD_Li256ELb0ELb1EEENS1_19SingleTileSchedulerILb0ELb0ELb0ELi128EEEEEEEEEvNT_6ParamsE$_ZN4cute3eso3ESOILb0ELb0EJiNS_5tupleIJiiEEEEEC2ERKiRKS3_ - $_ZN7cutlass13device_kernelIN5flash19enable_sm80_to_sm89INS1_16FlashAttnBwdSm80INS1_25CollectiveMainloopBwdSm80ILi2ELi2EN4cute5tupleIJNS5_1CILi128EEES8_NS7_ILi64EEEEEENS_6half_tEfNS_4arch4Sm80ELb0ELb1ELb1ELb0ELb1ELb0ELb0ELb0ELi2ELi4ELi4ELi4ELb0EEENS1_24CollectiveEpilogueBwdGQAISA_fSD_Li256ELb0ELb1EEENS1_19SingleTileSchedulerILb0ELb0ELb0ELi128EEEEEEEEEvNT_6ParamsE$_ZN4cute3eso3ESOILb0ELb0EJiNS_5tupleIJiNS_1CILi0EEEEEEEEC2ERKiRKS5_)
$_ZN7cutlass13device_kernelIN5flash19enable_sm80_to_sm89INS1_16FlashAttnBwdSm80INS1_25CollectiveMainloopBwdSm80ILi2ELi2EN4cute5tupleIJNS5_1CILi128EEES8_NS7_ILi64EEEEEENS_6half_tEfNS_4arch4Sm80ELb0ELb1ELb1ELb0ELb1ELb0ELb0ELb0ELi2ELi4ELi4ELi4ELb0EEENS1_24CollectiveEpilogueBwdGQAISA_fSD_Li256ELb0ELb1EEENS1_19SingleTileSchedulerILb0ELb0ELb0ELi128EEEEEEEEEvNT_6ParamsE$_ZN4cute3eso3ESOILb0ELb0EJiNS_5tupleIJiNS_1CILi0EEEEEEEEC2ERKiRKS5_:
[----:B------:R-:W-:Y:S02]  /*61f0*/  IADD3 R3, R80, -c[0x0][0x20], RZ ;  /* 0x8000080050037a10 */ /* 0x000fe40007ffe0ff */
[----:B------:R-:W-:-:S03]  /*6200*/  IADD3 R2, R2, -c[0x0][0x20], RZ ;  /* 0x8000080002027a10 */ /* 0x000fc60007ffe0ff */
[----:B------:R1:W-:Y:S04]  /*6210*/  STL [R3], R34 ;  /* 0x0000002203007387 */ /* 0x0003e80000100800 */
[----:B------:R-:W2:Y:S01]  /*6220*/  LDL R2, [R2] ;  /* 0x0000000002027983 */ /* 0x000ea20000100800 */
[----:B------:R-:W-:-:S03]  /*6230*/  IMAD.MOV.U32 R7, RZ, RZ, 0x0 ;  /* 0x00000000ff077424 */ /* 0x000fc600078e00ff */
[----:B--2---:R1:W-:Y:S01]  /*6240*/  STL [R3+0x4], R2 ;  /* 0x0000040203007387 */ /* 0x0043e20000100800 */
[----:B------:R-:W-:Y:S05]  /*6250*/  RET.REL.NODEC R6 `(_ZN7cutlass13device_kernelIN5flash19enable_sm80_to_sm89INS1_16FlashAttnBwdSm80INS1_25CollectiveMainloopBwdSm80ILi2ELi2EN4cute5tupleIJNS5_1CILi128EEES8_NS7_ILi64EEEEEENS_6half_tEfNS_4arch4Sm80ELb0ELb1ELb1ELb0ELb1ELb0ELb0ELb0ELi2ELi4ELi4ELi4ELb0EEENS1_24CollectiveEpilogueBwdGQAISA_fSD_Li256ELb0ELb1EEENS1_19SingleTileSchedulerILb0ELb0ELb0ELi128EEEEEEEEEvNT_6ParamsE) ;  /* 0xffff9da006007950 */ /* 0x000fea0003c3ffff */
        .type           $_ZN7cutlass13device_kernelIN5flash19enable_sm80_to_sm89INS1_16FlashAttnBwdSm80INS1_25CollectiveMainloopBwdSm80ILi2ELi2EN4cute5tupleIJNS5_1CILi128EEES8_NS7_ILi64EEEEEENS_6half_tEfNS_4arch4Sm80ELb0ELb1ELb1ELb0ELb1ELb0ELb0ELb0ELi2ELi4ELi4ELi4ELb0EEENS1_24CollectiveEpilogueBwdGQAISA_fSD_Li256ELb0ELb1EEENS1_19SingleTileSchedulerILb0ELb0ELb0ELi128EEEEEEEEEvNT_6ParamsE$_ZN4cute3eso3ESOILb0ELb0EJiNS_5tupleIJiiEEEEEC2ERKiRKS3_,@function
        .size           $_ZN7cutlass13device_kernelIN5flash19enable_sm80_to_sm89INS1_16FlashAttnBwdSm80INS1_25CollectiveMainloopBwdSm80ILi2ELi2EN4cute5tupleIJNS5_1CILi128EEES8_NS7_ILi64EEEEEENS_6half_tEfNS_4arch4Sm80ELb0ELb1ELb1ELb0ELb1ELb0ELb0ELb0ELi2ELi4ELi4ELi4ELb0EEENS1_24CollectiveEpilogueBwdGQAISA_fSD_Li256ELb0ELb1EEENS1_19SingleTileSchedulerILb0ELb0ELb0ELi128EEEEEEEEEvNT_6ParamsE$_ZN4cute3eso3ESOILb0ELb0EJiNS_5tupleIJiiEEEEEC2ERKiRKS3_,($_ZN7cutlass13device_kernelIN5flash19enable_sm80_to_sm89INS1_16FlashAttnBwdSm80INS1_25CollectiveMainloopBwdSm80ILi2ELi2EN4cute5tupleIJNS5_1CILi128EEES8_NS7_ILi64EEEEEENS_6half_tEfNS_4arch4Sm80ELb0ELb1ELb1ELb0ELb1ELb0ELb0ELb0ELi2ELi4ELi4ELi4ELb0EEENS1_24CollectiveEpilogueBwdGQAISA_fSD_Li256ELb0ELb1EEENS1_19SingleTileSchedulerILb0ELb0ELb0ELi128EEEEEEEEEvNT_6ParamsE$_ZN4cute3eso3ESOILb0ELb0EJiiEEC2ERKiS4_ - $_ZN7cutlass13device_kernelIN5flash19enable_sm80_to_sm89INS1_16FlashAttnBwdSm80INS1_25CollectiveMainloopBwdSm80ILi2ELi2EN4cute5tupleIJNS5_1CILi128EEES8_NS7_ILi64EEEEEENS_6half_tEfNS_4arch4Sm80ELb0ELb1ELb1ELb0ELb1ELb0ELb0ELb0ELi2ELi4ELi4ELi4ELb0EEENS1_24CollectiveEpilogueBwdGQAISA_fSD_Li256ELb0ELb1EEENS1_19SingleTileSchedulerILb0ELb0ELb0ELi128EEEEEEEEEvNT_6ParamsE$_ZN4cute3eso3ESOILb0ELb0EJiNS_5tupleIJiiEEEEEC2ERKiRKS3_)
$_ZN7cutlass13device_kernelIN5flash19enable_sm80_to_sm89INS1_16FlashAttnBwdSm80INS1_25CollectiveMainloopBwdSm80ILi2ELi2EN4cute5tupleIJNS5_1CILi128EEES8_NS7_ILi64EEEEEENS_6half_tEfNS_4arch4Sm80ELb0ELb1ELb1ELb0ELb1ELb0ELb0ELb0ELi2ELi4ELi4ELi4ELb0EEENS1_24CollectiveEpilogueBwdGQAISA_fSD_Li256ELb0ELb1EEENS1_19SingleTileSchedulerILb0ELb0ELb0ELi128EEEEEEEEEvNT_6ParamsE$_ZN4cute3eso3ESOILb0ELb0EJiNS_5tupleIJiiEEEEEC2ERKiRKS3_:
        /* <DEDUP_REMOVED lines=9> */
        .type           $_ZN7cutlass13device_kernelIN5flash19enable_sm80_to_sm89INS1_16FlashAttnBwdSm80INS1_25CollectiveMainloopBwdSm80ILi2ELi2EN4cute5tupleIJNS5_1CILi128EEES8_NS7_ILi64EEEEEENS_6half_tEfNS_4arch4Sm80ELb0ELb1ELb1ELb0ELb1ELb0ELb0ELb0ELi2ELi4ELi4ELi4ELb0EEENS1_24CollectiveEpilogueBwdGQAISA_fSD_Li256ELb0ELb1EEENS1_19SingleTileSchedulerILb0ELb0ELb0ELi128EEEEEEEEEvNT_6ParamsE$_ZN4cute3eso3ESOILb0ELb0EJiiEEC2ERKiS4_,@function
        .size           $_ZN7cutlass13device_kernelIN5flash19enable_sm80_to_sm89INS1_16FlashAttnBwdSm80INS1_25CollectiveMainloopBwdSm80ILi2ELi2EN4cute5tupleIJNS5_1CILi128EEES8_NS7_ILi64EEEEEENS_6half_tEfNS_4arch4Sm80ELb0ELb1ELb1ELb0ELb1ELb0ELb0ELb0ELi2ELi4ELi4ELi4ELb0EEENS1_24CollectiveEpilogueBwdGQAISA_fSD_Li256ELb0ELb1EEENS1_19SingleTileSchedulerILb0ELb0ELb0ELi128EEEEEEEEEvNT_6ParamsE$_ZN4cute3eso3ESOILb0ELb0EJiiEEC2ERKiS4_,($_ZN7cutlass13device_kernelIN5flash19enable_sm80_to_sm89INS1_16FlashAttnBwdSm80INS1_25CollectiveMainloopBwdSm80ILi2ELi2EN4cute5tupleIJNS5_1CILi128EEES8_NS7_ILi64EEEEEENS_6half_tEfNS_4arch4Sm80ELb0ELb1ELb1ELb0ELb1ELb0ELb0ELb0ELi2ELi4ELi4ELi4ELb0EEENS1_24CollectiveEpilogueBwdGQAISA_fSD_Li256ELb0ELb1EEENS1_19SingleTileSchedulerILb0ELb0ELb0ELi128EEEEEEEEEvNT_6ParamsE$_ZN4cute3eso3ESOILb0ELb0EJiiNS_1CILi144EEENS2_ILi512EEEEEC2ERKiS7_RKS3_RKS4_ - $_ZN7cutlass13device_kernelIN5flash19enable_sm80_to_sm89INS1_16FlashAttnBwdSm80INS1_25CollectiveMainloopBwdSm80ILi2ELi2EN4cute5tupleIJNS5_1CILi128EEES8_NS7_ILi64EEEEEENS_6half_tEfNS_4arch4Sm80ELb0ELb1ELb1ELb0ELb1ELb0ELb0ELb0ELi2ELi4ELi4ELi4ELb0EEENS1_24CollectiveEpilogueBwdGQAISA_fSD_Li256ELb0ELb1EEENS1_19SingleTileSchedulerILb0ELb0ELb0ELi128EEEEEEEEEvNT_6ParamsE$_ZN4cute3eso3ESOILb0ELb0EJiiEEC2ERKiS4_)
$_ZN7cutlass13device_kernelIN5flash19enable_sm80_to_sm89INS1_16FlashAttnBwdSm80INS1_25CollectiveMainloopBwdSm80ILi2ELi2EN4cute5tupleIJNS5_1CILi128EEES8_NS7_ILi64EEEEEENS_6half_tEfNS_4arch4Sm80ELb0ELb1ELb1ELb0ELb1ELb0ELb0ELb0ELi2ELi4ELi4ELi4ELb0EEENS1_24CollectiveEpilogueBwdGQAISA_fSD_Li256ELb0ELb1EEENS1_19SingleTileSchedulerILb0ELb0ELb0ELi128EEEEEEEEEvNT_6ParamsE$_ZN4cute3eso3ESOILb0ELb0EJiiEEC2ERKiS4_:
[----:B------:R-:W-:Y:S02]  /*62f0*/  IADD3 R3, R80, -c[0x0][0x20], RZ ;  /* 0x8000080050037a10 */ /* 0x000fe40007ffe0ff */
[----:B------:R-:W-:-:S03]  /*6300*/  IADD3 R2, R2, -c[0x0][0x20], RZ ;  /* 0x8000080002027a10 */ /* 0x000fc60007ffe0ff */
[----:B------:R1:W-:Y:S04]  /*6310*/  STL [R3], R7 ;  /* 0x0000000703007387 */ /* 0x0003e80000100800 */
[----:B------:R-:W2:Y:S01]  /*6320*/  LDL R2, [R2] ;  /* 0x0000000002027983 */ /* 0x000ea20000100800 */
[----:B------:R-:W-:-:S03]  /*6330*/  IMAD.MOV.U32 R13, RZ, RZ, 0x0 ;  /* 0x00000000ff0d7424 */ /* 0x000fc600078e00ff */
[----:B--2---:R1:W-:Y:S01]  /*6340*/  STL [R3+0x4], R2 ;  /* 0x0000040203007387 */ /* 0x0043e20000100800 */
[----:B------:R-:W-:Y:S05]  /*6350*/  RET.REL.NODEC R12 `(_ZN7cutlass13device_kernelIN5flash19enable_sm80_to_sm89INS1_16FlashAttnBwdSm80INS1_25CollectiveMainloopBwdSm80ILi2ELi2EN4cute5tupleIJNS5_1CILi128EEES8_NS7_ILi64EEEEEENS_6half_tEfNS_4arch4Sm80ELb0ELb1ELb1ELb0ELb1ELb0ELb0ELb0ELi2ELi4ELi4ELi4ELb0EEENS1_24CollectiveEpilogueBwdGQAISA_fSD_Li256ELb0ELb1EEENS1_19SingleTileSchedulerILb0ELb0ELb0ELi128EEEEEEEEEvNT_6ParamsE) ;  /* 0xffff9ca00c007950 */ /* 0x000fea0003c3ffff */
        .type           $_ZN7cutlass13device_kernelIN5flash19enable_sm80_to_sm89INS1_16FlashAttnBwdSm80INS1_25CollectiveMainloopBwdSm80ILi2ELi2EN4cute5tupleIJNS5_1CILi128EEES8_NS7_ILi64EEEEEENS_6half_tEfNS_4arch4Sm80ELb0ELb1ELb1ELb0ELb1ELb0ELb0ELb0ELi2ELi4ELi4ELi4ELb0EEENS1_24CollectiveEpilogueBwdGQAISA_fSD_Li256ELb0ELb1EEENS1_19SingleTileSchedulerILb0ELb0ELb0ELi128EEEEEEEEEvNT_6ParamsE$_ZN4cute3eso3ESOILb0ELb0EJiiNS_1CILi144EEENS2_ILi512EEEEEC2ERKiS7_RKS3_RKS4_,@function
        .size           $_ZN7cutlass13device_kernelIN5flash19enable_sm80_to_sm89INS1_16FlashAttnBwdSm80INS1_25CollectiveMainloopBwdSm80ILi2ELi2EN4cute5tupleIJNS5_1CILi128EEES8_NS7_ILi64EEEEEENS_6half_tEfNS_4arch4Sm80ELb0ELb1ELb1ELb0ELb1ELb0ELb0ELb0ELi2ELi4ELi4ELi4ELb0EEENS1_24CollectiveEpilogueBwdGQAISA_fSD_Li256ELb0ELb1EEENS1_19SingleTileSchedulerILb0ELb0ELb0ELi128EEEEEEEEEvNT_6ParamsE$_ZN4cute3eso3ESOILb0ELb0EJiiNS_1CILi144EEENS2_ILi512EEEEEC2ERKiS7_RKS3_RKS4_,($_ZN7cutlass13device_kernelIN5flash19enable_sm80_to_sm89INS1_16FlashAttnBwdSm80INS1_25CollectiveMainloopBwdSm80ILi2ELi2EN4cute5tupleIJNS5_1CILi128EEES8_NS7_ILi64EEEEEENS_6half_tEfNS_4arch4Sm80ELb0ELb1ELb1ELb0ELb1ELb0ELb0ELb0ELi2ELi4ELi4ELi4ELb0EEENS1_24CollectiveEpilogueBwdGQAISA_fSD_Li256ELb0ELb1EEENS1_19SingleTileSchedulerILb0ELb0ELb0ELi128EEEEEEEEEvNT_6ParamsE$_ZN4cute3eso3ESOILb0ELb0EJiiNS_1CILi72EEENS2_ILi512EEEEEC2ERKiS7_RKS3_RKS4_ - $_ZN7cutlass13device_kernelIN5flash19enable_sm80_to_sm89INS1_16FlashAttnBwdSm80INS1_25CollectiveMainloopBwdSm80ILi2ELi2EN4cute5tupleIJNS5_1CILi128EEES8_NS7_ILi64EEEEEENS_6half_tEfNS_4arch4Sm80ELb0ELb1ELb1ELb0ELb1ELb0ELb0ELb0ELi2ELi4ELi4ELi4ELb0EEENS1_24CollectiveEpilogueBwdGQAISA_fSD_Li256ELb0ELb1EEENS1_19SingleTileSchedulerILb0ELb0ELb0ELi128EEEEEEEEEvNT_6ParamsE$_ZN4cute3eso3ESOILb0ELb0EJiiNS_1CILi144EEENS2_ILi512EEEEEC2ERKiS7_RKS3_RKS4_)
$_ZN7cutlass13device_kernelIN5flash19enable_sm80_to_sm89INS1_16FlashAttnBwdSm80INS1_25CollectiveMainloopBwdSm80ILi2ELi2EN4cute5tupleIJNS5_1CILi128EEES8_NS7_ILi64EEEEEENS_6half_tEfNS_4arch4Sm80ELb0ELb1ELb1ELb0ELb1ELb0ELb0ELb0ELi2ELi4ELi4ELi4ELb0EEENS1_24CollectiveEpilogueBwdGQAISA_fSD_Li256ELb0ELb1EEENS1_19SingleTileSchedulerILb0ELb0ELb0ELi128EEEEEEEEEvNT_6ParamsE$_ZN4cute3eso3ESOILb0ELb0EJiiNS_1CILi144EEENS2_ILi512EEEEEC2ERKiS7_RKS3_RKS4_:
[----:B------:R-:W-:Y:S02]  /*6360*/  IADD3 R26, R80, -c[0x0][0x20], RZ ;  /* 0x80000800501a7a10 */ /* 0x000fe40007ffe0ff */
[----:B------:R-:W-:-:S03]  /*6370*/  IADD3 R2, R2, -c[0x0][0x20], RZ ;  /* 0x8000080002027a10 */ /* 0x000fc60007ffe0ff */
[----:B------:R1:W-:Y:S04]  /*6380*/  STL [R26], R5 ;  /* 0x000000051a007387 */ /* 0x0003e80000100800 */
[----:B------:R-:W2:Y:S01]  /*6390*/  LDL R3, [R2] ;  /* 0x0000000002037983 */ /* 0x000ea20000100800 */
[----:B------:R-:W-:-:S03]  /*63a0*/  IMAD.MOV.U32 R35, RZ, RZ, 0x0 ;  /* 0x00000000ff237424 */ /* 0x000fc600078e00ff */
[----:B--2---:R1:W-:Y:S01]  /*63b0*/  STL [R26+0x4], R3 ;  /* 0x000004031a007387 */ /* 0x0043e20000100800 */
[----:B------:R-:W-:Y:S05]  /*63c0*/  RET.REL.NODEC R34 `(_ZN7cutlass13device_kernelIN5flash19enable_sm80_to_sm89INS1_16FlashAttnBwdSm80INS1_25CollectiveMainloopBwdSm80ILi2ELi2EN4cute5tupleIJNS5_1CILi128EEES8_NS7_ILi64EEEEEENS_6half_tEfNS_4arch4Sm80ELb0ELb1ELb1ELb0ELb1ELb0ELb0ELb0ELi2ELi4ELi4ELi4ELb0EEENS1_24CollectiveEpilogueBwdGQAISA_fSD_Li256ELb0ELb1EEENS1_19SingleTileSchedulerILb0ELb0ELb0ELi128EEEEEEEEEvNT_6ParamsE) ;  /* 0xffff9c3022007950 */ /* 0x000fea0003c3ffff */
        .type           $_ZN7cutlass13device_kernelIN5flash19enable_sm80_to_sm89INS1_16FlashAttnBwdSm80INS1_25CollectiveMainloopBwdSm80ILi2ELi2EN4cute5tupleIJNS5_1CILi128EEES8_NS7_ILi64EEEEEENS_6half_tEfNS_4arch4Sm80ELb0ELb1ELb1ELb0ELb1ELb0ELb0ELb0ELi2ELi4ELi4ELi4ELb0EEENS1_24CollectiveEpilogueBwdGQAISA_fSD_Li256ELb0ELb1EEENS1_19SingleTileSchedulerILb0ELb0ELb0ELi128EEEEEEEEEvNT_6ParamsE$_ZN4cute3eso3ESOILb0ELb0EJiiNS_1CILi72EEENS2_ILi512EEEEEC2ERKiS7_RKS3_RKS4_,@function
        .size           $_ZN7cutlass13device_kernelIN5flash19enable_sm80_to_sm89INS1_16FlashAttnBwdSm80INS1_25CollectiveMainloopBwdSm80ILi2ELi2EN4cute5tupleIJNS5_1CILi128EEES8_NS7_ILi64EEEEEENS_6half_tEfNS_4arch4Sm80ELb0ELb1ELb1ELb0ELb1ELb0ELb0ELb0ELi2ELi4ELi4ELi4ELb0EEENS1_24CollectiveEpilogueBwdGQAISA_fSD_Li256ELb0ELb1EEENS1_19SingleTileSchedulerILb0ELb0ELb0ELi128EEEEEEEEEvNT_6ParamsE$_ZN4cute3eso3ESOILb0ELb0EJiiNS_1CILi72EEENS2_ILi512EEEEEC2ERKiS7_RKS3_RKS4_,($_ZN7cutlass13device_kernelIN5flash19enable_sm80_to_sm89INS1_16FlashAttnBwdSm80INS1_25CollectiveMainloopBwdSm80ILi2ELi2EN4cute5tupleIJNS5_1CILi128EEES8_NS7_ILi64EEEEEENS_6half_tEfNS_4arch4Sm80ELb0ELb1ELb1ELb0ELb1ELb0ELb0ELb0ELi2ELi4ELi4ELi4ELb0EEENS1_24CollectiveEpilogueBwdGQAISA_fSD_Li256ELb0ELb1EEENS1_19SingleTileSchedulerILb0ELb0ELb0ELi128EEEEEEEEEvNT_6ParamsE$_ZN4cute3eso3ESOILb0ELb0EJiiiEEC2ERKiS4_S4_ - $_ZN7cutlass13device_kernelIN5flash19enable_sm80_to_sm89INS1_16FlashAttnBwdSm80INS1_25CollectiveMainloopBwdSm80ILi2ELi2EN4cute5tupleIJNS5_1CILi128EEES8_NS7_ILi64EEEEEENS_6half_tEfNS_4arch4Sm80ELb0ELb1ELb1ELb0ELb1ELb0ELb0ELb0ELi2ELi4ELi4ELi4ELb0EEENS1_24CollectiveEpilogueBwdGQAISA_fSD_Li256ELb0ELb1EEENS1_19SingleTileSchedulerILb0ELb0ELb0ELi128EEEEEEEEEvNT_6ParamsE$_ZN4cute3eso3ESOILb0ELb0EJiiNS_1CILi72EEENS2_ILi512EEEEEC2ERKiS7_RKS3_RKS4_)
$_ZN7cutlass13device_kernelIN5flash19enable_sm80_to_sm89INS1_16FlashAttnBwdSm80INS1_25CollectiveMainloopBwdSm80ILi2ELi2EN4cute5tupleIJNS5_1CILi128EEES8_NS7_ILi64EEEEEENS_6half_tEfNS_4arch4Sm80ELb0ELb1ELb1ELb0ELb1ELb0ELb0ELb0ELi2ELi4ELi4ELi4ELb0EEENS1_24CollectiveEpilogueBwdGQAISA_fSD_Li256ELb0ELb1EEENS1_19SingleTileSchedulerILb0ELb0ELb0ELi128EEEEEEEEEvNT_6ParamsE$_ZN4cute3eso3ESOILb0ELb0EJiiNS_1CILi72EEENS2_ILi512EEEEEC2ERKiS7_RKS3_RKS4_:
        /* <DEDUP_REMOVED lines=8> */
        .type           $_ZN7cutlass13device_kernelIN5flash19enable_sm80_to_sm89INS1_16FlashAttnBwdSm80INS1_25CollectiveMainloopBwdSm80ILi2ELi2EN4cute5tupleIJNS5_1CILi128EEES8_NS7_ILi64EEEEEENS_6half_tEfNS_4arch4Sm80ELb0ELb1ELb1ELb0ELb1ELb0ELb0ELb0ELi2ELi4ELi4ELi4ELb0EEENS1_24CollectiveEpilogueBwdGQAISA_fSD_Li256ELb0ELb1EEENS1_19SingleTileSchedulerILb0ELb0ELb0ELi128EEEEEEEEEvNT_6ParamsE$_ZN4cute3eso3ESOILb0ELb0EJiiiEEC2ERKiS4_S4_,@function
        .size           $_ZN7cutlass13device_kernelIN5flash19enable_sm80_to_sm89INS1_16FlashAttnBwdSm80INS1_25CollectiveMainloopBwdSm80ILi2ELi2EN4cute5tupleIJNS5_1CILi128EEES8_NS7_ILi64EEEEEENS_6half_tEfNS_4arch4Sm80ELb0ELb1ELb1ELb0ELb1ELb0ELb0ELb0ELi2ELi4ELi4ELi4ELb0EEENS1_24CollectiveEpilogueBwdGQAISA_fSD_Li256ELb0ELb1EEENS1_19SingleTileSchedulerILb0ELb0ELb0ELi128EEEEEEEEEvNT_6ParamsE$_ZN4cute3eso3ESOILb0ELb0EJiiiEEC2ERKiS4_S4_,($_ZN7cutlass13device_kernelIN5flash19enable_sm80_to_sm89INS1_16FlashAttnBwdSm80INS1_25CollectiveMainloopBwdSm80ILi2ELi2EN4cute5tupleIJNS5_1CILi128EEES8_NS7_ILi64EEEEEENS_6half_tEfNS_4arch4Sm80ELb0ELb1ELb1ELb0ELb1ELb0ELb0ELb0ELi2ELi4ELi4ELi4ELb0EEENS1_24CollectiveEpilogueBwdGQAISA_fSD_Li256ELb0ELb1EEENS1_19SingleTileSchedulerILb0ELb0ELb0ELi128EEEEEEEEEvNT_6ParamsE$_ZN4cute3eso3ESOILb0ELb0EJiiiNS_1CILi144EEENS2_ILi512EEEEEC2ERKiS7_S7_RKS3_RKS4_ - $_ZN7cutlass13device_kernelIN5flash19enable_sm80_to_sm89INS1_16FlashAttnBwdSm80INS1_25CollectiveMainloopBwdSm80ILi2ELi2EN4cute5tupleIJNS5_1CILi128EEES8_NS7_ILi64EEEEEENS_6half_tEfNS_4arch4Sm80ELb0ELb1ELb1ELb0ELb1ELb0ELb0ELb0ELi2ELi4ELi4ELi4ELb0EEENS1_24CollectiveEpilogueBwdGQAISA_fSD_Li256ELb0ELb1EEENS1_19SingleTileSchedulerILb0ELb0ELb0ELi128EEEEEEEEEvNT_6ParamsE$_ZN4cute3eso3ESOILb0ELb0EJiiiEEC2ERKiS4_S4_)
$_ZN7cutlass13device_kernelIN5flash19enable_sm80_to_sm89INS1_16FlashAttnBwdSm80INS1_25CollectiveMainloopBwdSm80ILi2ELi2EN4cute5tupleIJNS5_1CILi128EEES8_NS7_ILi64EEEEEENS_6half_tEfNS_4arch4Sm80ELb0ELb1ELb1ELb0ELb1ELb0ELb0ELb0ELi2ELi4ELi4ELi4ELb0EEENS1_24CollectiveEpilogueBwdGQAISA_fSD_Li256ELb0ELb1EEENS1_19SingleTileSchedulerILb0ELb0ELb0ELi128EEEEEEEEEvNT_6ParamsE$_ZN4cute3eso3ESOILb0ELb0EJiiiEEC2ERKiS4_S4_:
        /* <DEDUP_REMOVED lines=9> */
[----:B------:R-:W-:Y:S05]  /*64e0*/  RET.REL.NODEC R4 `(_ZN7cutlass13device_kernelIN5flash19enable_sm80_to_sm89INS1_16FlashAttnBwdSm80INS1_25CollectiveMainloopBwdSm80ILi2ELi2EN4cute5tupleIJNS5_1CILi128EEES8_NS7_ILi64EEEEEENS_6half_tEfNS_4arch4Sm80ELb0ELb1ELb1ELb0ELb1ELb0ELb0ELb0ELi2ELi4ELi4ELi4ELb0EEENS1_24CollectiveEpilogueBwdGQAISA_fSD_Li256ELb0ELb1EEENS1_19SingleTileSchedulerILb0ELb0ELb0ELi128EEEEEEEEEvNT_6ParamsE) ;  /* 0xffff9b1004007950 */ /* 0x000fea0003c3ffff */
        .type           $_ZN7cutlass13device_kernelIN5flash19enable_sm80_to_sm89INS1_16FlashAttnBwdSm80INS1_25CollectiveMainloopBwdSm80ILi2ELi2EN4cute5tupleIJNS5_1CILi128EEES8_NS7_ILi64EEEEEENS_6half_tEfNS_4arch4Sm80ELb0ELb1ELb1ELb0ELb1ELb0ELb0ELb0ELi2ELi4ELi4ELi4ELb0EEENS1_24CollectiveEpilogueBwdGQAISA_fSD_Li256ELb0ELb1EEENS1_19SingleTileSchedulerILb0ELb0ELb0ELi128EEEEEEEEEvNT_6ParamsE$_ZN4cute3eso3ESOILb0ELb0EJiiiNS_1CILi144EEENS2_ILi512EEEEEC2ERKiS7_S7_RKS3_RKS4_,@function
        .size           $_ZN7cutlass13device_kernelIN5flash19enable_sm80_to_sm89INS1_16FlashAttnBwdSm80INS1_25CollectiveMainloopBwdSm80ILi2ELi2EN4cute5tupleIJNS5_1CILi128EEES8_NS7_ILi64EEEEEENS_6half_tEfNS_4arch4Sm80ELb0ELb1ELb1ELb0ELb1ELb0ELb0ELb0ELi2ELi4ELi4ELi4ELb0EEENS1_24CollectiveEpilogueBwdGQAISA_fSD_Li256ELb0ELb1EEENS1_19SingleTileSchedulerILb0ELb0ELb0ELi128EEEEEEEEEvNT_6ParamsE$_ZN4cute3eso3ESOILb0ELb0EJiiiNS_1CILi144EEENS2_ILi512EEEEEC2ERKiS7_S7_RKS3_RKS4_,($_ZN7cutlass13device_kernelIN5flash19enable_sm80_to_sm89INS1_16FlashAttnBwdSm80INS1_25CollectiveMainloopBwdSm80ILi2ELi2EN4cute5tupleIJNS5_1CILi128EEES8_NS7_ILi64EEEEEENS_6half_tEfNS_4arch4Sm80ELb0ELb1ELb1ELb0ELb1ELb0ELb0ELb0ELi2ELi4ELi4ELi4ELb0EEENS1_24CollectiveEpilogueBwdGQAISA_fSD_Li256ELb0ELb1EEENS1_19SingleTileSchedulerILb0ELb0ELb0ELi128EEEEEEEEEvNT_6ParamsE$_ZN4cute3eso3ESOILb0ELb0EJiiiNS_1CILi72EEENS2_ILi512EEEEEC2ERKiS7_S7_RKS3_RKS4_ - $_ZN7cutlass13device_kernelIN5flash19enable_sm80_to_sm89INS1_16FlashAttnBwdSm80INS1_25CollectiveMainloopBwdSm80ILi2ELi2EN4cute5tupleIJNS5_1CILi128EEES8_NS7_ILi64EEEEEENS_6half_tEfNS_4arch4Sm80ELb0ELb1ELb1ELb0ELb1ELb0ELb0ELb0ELi2ELi4ELi4ELi4ELb0EEENS1_24CollectiveEpilogueBwdGQAISA_fSD_Li256ELb0ELb1EEENS1_19SingleTileSchedulerILb0ELb0ELb0ELi128EEEEEEEEEvNT_6ParamsE$_ZN4cute3eso3ESOILb0ELb0EJiiiNS_1CILi144EEENS2_ILi512EEEEEC2ERKiS7_S7_RKS3_RKS4_)
$_ZN7cutlass13device_kernelIN5flash19enable_sm80_to_sm89INS1_16FlashAttnBwdSm80INS1_25CollectiveMainloopBwdSm80ILi2ELi2EN4cute5tupleIJNS5_1CILi128EEES8_NS7_ILi64EEEEEENS_6half_tEfNS_4arch4Sm80ELb0ELb1ELb1ELb0ELb1ELb0ELb0ELb0ELi2ELi4ELi4ELi4ELb0EEENS1_24CollectiveEpilogueBwdGQAISA_fSD_Li256ELb0ELb1EEENS1_19SingleTileSchedulerILb0ELb0ELb0ELi128EEEEEEEEEvNT_6ParamsE$_ZN4cute3eso3ESOILb0ELb0EJiiiNS_1CILi144EEENS2_ILi512EEEEEC2ERKiS7_S7_RKS3_RKS4_:
        /* <DEDUP_REMOVED lines=10> */
[----:B------:R-:W-:Y:S05]  /*6590*/  RET.REL.NODEC R34 `(_ZN7cutlass13device_kernelIN5flash19enable_sm80_to_sm89INS1_16FlashAttnBwdSm80INS1_25CollectiveMainloopBwdSm80ILi2ELi2EN4cute5tupleIJNS5_1CILi128EEES8_NS7_ILi64EEEEEENS_6half_tEfNS_4arch4Sm80ELb0ELb1ELb1ELb0ELb1ELb0ELb0ELb0ELi2ELi4ELi4ELi4ELb0EEENS1_24CollectiveEpilogueBwdGQAISA_fSD_Li256ELb0ELb1EEENS1_19SingleTileSchedulerILb0ELb0ELb0ELi128EEEEEEEEEvNT_6ParamsE) ;  /* 0xffff9a6022007950 */ /* 0x000fea0003c3ffff */
        .type           $_ZN7cutlass13device_kernelIN5flash19enable_sm80_to_sm89INS1_16FlashAttnBwdSm80INS1_25CollectiveMainloopBwdSm80ILi2ELi2EN4cute5tupleIJNS5_1CILi128EEES8_NS7_ILi64EEEEEENS_6half_tEfNS_4arch4Sm80ELb0ELb1ELb1ELb0ELb1ELb0ELb0ELb0ELi2ELi4ELi4ELi4ELb0EEENS1_24CollectiveEpilogueBwdGQAISA_fSD_Li256ELb0ELb1EEENS1_19SingleTileSchedulerILb0ELb0ELb0ELi128EEEEEEEEEvNT_6ParamsE$_ZN4cute3eso3ESOILb0ELb0EJiiiNS_1CILi72EEENS2_ILi512EEEEEC2ERKiS7_S7_RKS3_RKS4_,@function
        .size           $_ZN7cutlass13device_kernelIN5flash19enable_sm80_to_sm89INS1_16FlashAttnBwdSm80INS1_25CollectiveMainloopBwdSm80ILi2ELi2EN4cute5tupleIJNS5_1CILi128EEES8_NS7_ILi64EEEEEENS_6half_tEfNS_4arch4Sm80ELb0ELb1ELb1ELb0ELb1ELb0ELb0ELb0ELi2ELi4ELi4ELi4ELb0EEENS1_24CollectiveEpilogueBwdGQAISA_fSD_Li256ELb0ELb1EEENS1_19SingleTileSchedulerILb0ELb0ELb0ELi128EEEEEEEEEvNT_6ParamsE$_ZN4cute3eso3ESOILb0ELb0EJiiiNS_1CILi72EEENS2_ILi512EEEEEC2ERKiS7_S7_RKS3_RKS4_,($_ZN7cutlass13device_kernelIN5flash19enable_sm80_to_sm89INS1_16FlashAttnBwdSm80INS1_25CollectiveMainloopBwdSm80ILi2ELi2EN4cute5tupleIJNS5_1CILi128EEES8_NS7_ILi64EEEEEENS_6half_tEfNS_4arch4Sm80ELb0ELb1ELb1ELb0ELb1ELb0ELb0ELb0ELi2ELi4ELi4ELi4ELb0EEENS1_24CollectiveEpilogueBwdGQAISA_fSD_Li256ELb0ELb1EEENS1_19SingleTileSchedulerILb0ELb0ELb0ELi128EEEEEEEEEvNT_6ParamsE$_ZN4cute3eso3ESOILb0ELb1EJNS_5tupleIJiNS2_IJiNS_1CILi0EEEEEEEEENS2_IJNS_10UnderscoreENS2_IJS7_S7_EEEEEEEEC2ERKS6_RKS9_ - $_ZN7cutlass13device_kernelIN5flash19enable_sm80_to_sm89INS1_16FlashAttnBwdSm80INS1_25CollectiveMainloopBwdSm80ILi2ELi2EN4cute5tupleIJNS5_1CILi128EEES8_NS7_ILi64EEEEEENS_6half_tEfNS_4arch4Sm80ELb0ELb1ELb1ELb0ELb1ELb0ELb0ELb0ELi2ELi4ELi4ELi4ELb0EEENS1_24CollectiveEpilogueBwdGQAISA_fSD_Li256ELb0ELb1EEENS1_19SingleTileSchedulerILb0ELb0ELb0ELi128EEEEEEEEEvNT_6ParamsE$_ZN4cute3eso3ESOILb0ELb0EJiiiNS_1CILi72EEENS2_ILi512EEEEEC2ERKiS7_S7_RKS3_RKS4_)
$_ZN7cutlass13device_kernelIN5flash19enable_sm80_to_sm89INS1_16FlashAttnBwdSm80INS1_25CollectiveMainloopBwdSm80ILi2ELi2EN4cute5tupleIJNS5_1CILi128EEES8_NS7_ILi64EEEEEENS_6half_tEfNS_4arch4Sm80ELb0ELb1ELb1ELb0ELb1ELb0ELb0ELb0ELi2ELi4ELi4ELi4ELb0EEENS1_24CollectiveEpilogueBwdGQAISA_fSD_Li256ELb0ELb1EEENS1_19SingleTileSchedulerILb0ELb0ELb0ELi128EEEEEEEEEvNT_6ParamsE$_ZN4cute3eso3ESOILb0ELb0EJiiiNS_1CILi72EEENS2_ILi512EEEEEC2ERKiS7_S7_RKS3_RKS4_:
        /* <DEDUP_REMOVED lines=10> */
        .type           $_ZN7cutlass13device_kernelIN5flash19enable_sm80_to_sm89INS1_16FlashAttnBwdSm80INS1_25CollectiveMainloopBwdSm80ILi2ELi2EN4cute5tupleIJNS5_1CILi128EEES8_NS7_ILi64EEEEEENS_6half_tEfNS_4arch4Sm80ELb0ELb1ELb1ELb0ELb1ELb0ELb0ELb0ELi2ELi4ELi4ELi4ELb0EEENS1_24CollectiveEpilogueBwdGQAISA_fSD_Li256ELb0ELb1EEENS1_19SingleTileSchedulerILb0ELb0ELb0ELi128EEEEEEEEEvNT_6ParamsE$_ZN4cute3eso3ESOILb0ELb1EJNS_5tupleIJiNS2_IJiNS_1CILi0EEEEEEEEENS2_IJNS_10UnderscoreENS2_IJS7_S7_EEEEEEEEC2ERKS6_RKS9_,@function
        .size           $_ZN7cutlass13device_kernelIN5flash19enable_sm80_to_sm89INS1_16FlashAttnBwdSm80INS1_25CollectiveMainloopBwdSm80ILi2ELi2EN4cute5tupleIJNS5_1CILi128EEES8_NS7_ILi64EEEEEENS_6half_tEfNS_4arch4Sm80ELb0ELb1ELb1ELb0ELb1ELb0ELb0ELb0ELi2ELi4ELi4ELi4ELb0EEENS1_24CollectiveEpilogueBwdGQAISA_fSD_Li256ELb0ELb1EEENS1_19SingleTileSchedulerILb0ELb0ELb0ELi128EEEEEEEEEvNT_6ParamsE$_ZN4cute3eso3ESOILb0ELb1EJNS_5tupleIJiNS2_IJiNS_1CILi0EEEEEEEEENS2_IJNS_10UnderscoreENS2_IJS7_S7_EEEEEEEEC2ERKS6_RKS9_,($_ZN7cutlass13device_kernelIN5flash19enable_sm80_to_sm89INS1_16FlashAttnBwdSm80INS1_25CollectiveMainloopBwdSm80ILi2ELi2EN4cute5tupleIJNS5_1CILi128EEES8_NS7_ILi64EEEEEENS_6half_tEfNS_4arch4Sm80ELb0ELb1ELb1ELb0ELb1ELb0ELb0ELb0ELi2ELi4ELi4ELi4ELb0EEENS1_24CollectiveEpilogueBwdGQAISA_fSD_Li256ELb0ELb1EEENS1_19SingleTileSchedulerILb0ELb0ELb0ELi128EEEEEEEEEvNT_6ParamsE$_ZN4cute3eso3ESOILb0ELb1EJNS_5tupleIJiNS2_IJiiEEEEEENS2_IJNS_10UnderscoreENS2_IJS5_S5_EEEEEEEEC2ERKS4_RKS7_ - $_ZN7cutlass13device_kernelIN5flash19enable_sm80_to_sm89INS1_16FlashAttnBwdSm80INS1_25CollectiveMainloopBwdSm80ILi2ELi2EN4cute5tupleIJNS5_1CILi128EEES8_NS7_ILi64EEEEEENS_6half_tEfNS_4arch4Sm80ELb0ELb1ELb1ELb0ELb1ELb0ELb0ELb0ELi2ELi4ELi4ELi4ELb0EEENS1_24CollectiveEpilogueBwdGQAISA_fSD_Li256ELb0ELb1EEENS1_19SingleTileSchedulerILb0ELb0ELb0ELi128EEEEEEEEEvNT_6ParamsE$_ZN4cute3eso3ESOILb0ELb1EJNS_5tupleIJiNS2_IJiNS_1CILi0EEEEEEEEENS2_IJNS_10UnderscoreENS2_IJS7_S7_EEEEEEEEC2ERKS6_RKS9_)
$_ZN7cutlass13device_kernelIN5flash19enable_sm80_to_sm89INS1_16FlashAttnBwdSm80INS1_25CollectiveMainloopBwdSm80ILi2ELi2EN4cute5tupleIJNS5_1CILi128EEES8_NS7_ILi64EEEEEENS_6half_tEfNS_4arch4Sm80ELb0ELb1ELb1ELb0ELb1ELb0ELb0ELb0ELi2ELi4ELi4ELi4ELb0EEENS1_24CollectiveEpilogueBwdGQAISA_fSD_Li256ELb0ELb1EEENS1_19SingleTileSchedulerILb0ELb0ELb0ELi128EEEEEEEEEvNT_6ParamsE$_ZN4cute3eso3ESOILb0ELb1EJNS_5tupleIJiNS2_IJiNS_1CILi0EEEEEEEEENS2_IJNS_10UnderscoreENS2_IJS7_S7_EEEEEEEEC2ERKS6_RKS9_:
[----:B------:R-:W-:Y:S02]  /*6640*/  IADD3 R6, R80, -c[0x0][0x20], RZ ;  /* 0x8000080050067a10 */ /* 0x000fe40007ffe0ff */
[----:B------:R-:W-:-:S03]  /*6650*/  MOV R35, 0x0 ;  /* 0x0000000000237802 */ /* 0x000fc60000000f00 */
[----:B------:R1:W-:Y:S04]  /*6660*/  STL [R6], R2 ;  /* 0x0000000206007387 */ /* 0x0003e80000100800 */
[----:B------:R1:W-:Y:S01]  /*6670*/  STL [R6+0x4], R3 ;  /* 0x0000040306007387 */ /* 0x0003e20000100800 */
[----:B------:R-:W-:Y:S05]  /*6680*/  RET.REL.NODEC R34 `(_ZN7cutlass13device_kernelIN5flash19enable_sm80_to_sm89INS1_16FlashAttnBwdSm80INS1_25CollectiveMainloopBwdSm80ILi2ELi2EN4cute5tupleIJNS5_1CILi128EEES8_NS7_ILi64EEEEEENS_6half_tEfNS_4arch4Sm80ELb0ELb1ELb1ELb0ELb1ELb0ELb0ELb0ELi2ELi4ELi4ELi4ELb0EEENS1_24CollectiveEpilogueBwdGQAISA_fSD_Li256ELb0ELb1EEENS1_19SingleTileSchedulerILb0ELb0ELb0ELi128EEEEEEEEEvNT_6ParamsE) ;  /* 0xffff997022007950 */ /* 0x000fea0003c3ffff */
        .type           $_ZN7cutlass13device_kernelIN5flash19enable_sm80_to_sm89INS1_16FlashAttnBwdSm80INS1_25CollectiveMainloopBwdSm80ILi2ELi2EN4cute5tupleIJNS5_1CILi128EEES8_NS7_ILi64EEEEEENS_6half_tEfNS_4arch4Sm80ELb0ELb1ELb1ELb0ELb1ELb0ELb0ELb0ELi2ELi4ELi4ELi4ELb0EEENS1_24CollectiveEpilogueBwdGQAISA_fSD_Li256ELb0ELb1EEENS1_19SingleTileSchedulerILb0ELb0ELb0ELi128EEEEEEEEEvNT_6ParamsE$_ZN4cute3eso3ESOILb0ELb1EJNS_5tupleIJiNS2_IJiiEEEEEENS2_IJNS_10UnderscoreENS2_IJS5_S5_EEEEEEEEC2ERKS4_RKS7_,@function
        .size           $_ZN7cutlass13device_kernelIN5flash19enable_sm80_to_sm89INS1_16FlashAttnBwdSm80INS1_25CollectiveMainloopBwdSm80ILi2ELi2EN4cute5tupleIJNS5_1CILi128EEES8_NS7_ILi64EEEEEENS_6half_tEfNS_4arch4Sm80ELb0ELb1ELb1ELb0ELb1ELb0ELb0ELb0ELi2ELi4ELi4ELi4ELb0EEENS1_24CollectiveEpilogueBwdGQAISA_fSD_Li256ELb0ELb1EEENS1_19SingleTileSchedulerILb0ELb0ELb0ELi128EEEEEEEEEvNT_6ParamsE$_ZN4cute3eso3ESOILb0ELb1EJNS_5tupleIJiNS2_IJiiEEEEEENS2_IJNS_10UnderscoreENS2_IJS5_S5_EEEEEEEEC2ERKS4_RKS7_,($_ZN7cutlass13device_kernelIN5flash19enable_sm80_to_sm89INS1_16FlashAttnBwdSm80INS1_25CollectiveMainloopBwdSm80ILi2ELi2EN4cute5tupleIJNS5_1CILi128EEES8_NS7_ILi64EEEEEENS_6half_tEfNS_4arch4Sm80ELb0ELb1ELb1ELb0ELb1ELb0ELb0ELb0ELi2ELi4ELi4ELi4ELb0EEENS1_24CollectiveEpilogueBwdGQAISA_fSD_Li256ELb0ELb1EEENS1_19SingleTileSchedulerILb0ELb0ELb0ELi128EEEEEEEEEvNT_6ParamsE$_ZN4cute3eso3ESOILb0ELb1EJNS_6LayoutINS_5tupleIJNS3_IJNS_1CILi8EEENS4_ILi1EEEEEENS4_ILi2EEEEEENS3_IJNS3_IJS6_NS4_ILi0EEEEEEiEEEEESA_EEC2ERKSD_RKSA_ - $_ZN7cutlass13device_kernelIN5flash19enable_sm80_to_sm89INS1_16FlashAttnBwdSm80INS1_25CollectiveMainloopBwdSm80ILi2ELi2EN4cute5tupleIJNS5_1CILi128EEES8_NS7_ILi64EEEEEENS_6half_tEfNS_4arch4Sm80ELb0ELb1ELb1ELb0ELb1ELb0ELb0ELb0ELi2ELi4ELi4ELi4ELb0EEENS1_24CollectiveEpilogueBwdGQAISA_fSD_Li256ELb0ELb1EEENS1_19SingleTileSchedulerILb0ELb0ELb0ELi128EEEEEEEEEvNT_6ParamsE$_ZN4cute3eso3ESOILb0ELb1EJNS_5tupleIJiNS2_IJiiEEEEEENS2_IJNS_10UnderscoreENS2_IJS5_S5_EEEEEEEEC2ERKS4_RKS7_)
$_ZN7cutlass13device_kernelIN5flash19enable_sm80_to_sm89INS1_16FlashAttnBwdSm80INS1_25CollectiveMainloopBwdSm80ILi2ELi2EN4cute5tupleIJNS5_1CILi128EEES8_NS7_ILi64EEEEEENS_6half_tEfNS_4arch4Sm80ELb0ELb1ELb1ELb0ELb1ELb0ELb0ELb0ELi2ELi4ELi4ELi4ELb0EEENS1_24CollectiveEpilogueBwdGQAISA_fSD_Li256ELb0ELb1EEENS1_19SingleTileSchedulerILb0ELb0ELb0ELi128EEEEEEEEEvNT_6ParamsE$_ZN4cute3eso3ESOILb0ELb1EJNS_5tupleIJiNS2_IJiiEEEEEENS2_IJNS_10UnderscoreENS2_IJS5_S5_EEEEEEEEC2ERKS4_RKS7_:
[----:B------:R-:W-:Y:S02]  /*6690*/  IADD3 R4, R80, -c[0x0][0x20], RZ ;  /* 0x8000080050047a10 */ /* 0x000fe40007ffe0ff */
[----:B------:R-:W-:-:S03]  /*66a0*/  MOV R13, 0x0 ;  /* 0x00000000000d7802 */ /* 0x000fc60000000f00 */
[----:B------:R1:W-:Y:S04]  /*66b0*/  STL [R4], R5 ;  /* 0x0000000504007387 */ /* 0x0003e80000100800 */
[----:B------:R1:W-:Y:S04]  /*66c0*/  STL [R4+0x4], R2 ;  /* 0x0000040204007387 */ /* 0x0003e80000100800 */
[----:B------:R1:W-:Y:S01]  /*66d0*/  STL [R4+0x8], R3 ;  /* 0x0000080304007387 */ /* 0x0003e20000100800 */
[----:B------:R-:W-:Y:S05]  /*66e0*/  RET.REL.NODEC R12 `(_ZN7cutlass13device_kernelIN5flash19enable_sm80_to_sm89INS1_16FlashAttnBwdSm80INS1_25CollectiveMainloopBwdSm80ILi2ELi2EN4cute5tupleIJNS5_1CILi128EEES8_NS7_ILi64EEEEEENS_6half_tEfNS_4arch4Sm80ELb0ELb1ELb1ELb0ELb1ELb0ELb0ELb0ELi2ELi4ELi4ELi4ELb0EEENS1_24CollectiveEpilogueBwdGQAISA_fSD_Li256ELb0ELb1EEENS1_19SingleTileSchedulerILb0ELb0ELb0ELi128EEEEEEEEEvNT_6ParamsE) ;  /* 0xffff99100c007950 */ /* 0x000fea0003c3ffff */
        .type           $_ZN7cutlass13device_kernelIN5flash19enable_sm80_to_sm89INS1_16FlashAttnBwdSm80INS1_25CollectiveMainloopBwdSm80ILi2ELi2EN4cute5tupleIJNS5_1CILi128EEES8_NS7_ILi64EEEEEENS_6half_tEfNS_4arch4Sm80ELb0ELb1ELb1ELb0ELb1ELb0ELb0ELb0ELi2ELi4ELi4ELi4ELb0EEENS1_24CollectiveEpilogueBwdGQAISA_fSD_Li256ELb0ELb1EEENS1_19SingleTileSchedulerILb0ELb0ELb0ELi128EEEEEEEEEvNT_6ParamsE$_ZN4cute3eso3ESOILb0ELb1EJNS_6LayoutINS_5tupleIJNS3_IJNS_1CILi8EEENS4_ILi1EEEEEENS4_ILi2EEEEEENS3_IJNS3_IJS6_NS4_ILi0EEEEEEiEEEEESA_EEC2ERKSD_RKSA_,@function
        .size           $_ZN7cutlass13device_kernelIN5flash19enable_sm80_to_sm89INS1_16FlashAttnBwdSm80INS1_25CollectiveMainloopBwdSm80ILi2ELi2EN4cute5tupleIJNS5_1CILi128EEES8_NS7_ILi64EEEEEENS_6half_tEfNS_4arch4Sm80ELb0ELb1ELb1ELb0ELb1ELb0ELb0ELb0ELi2ELi4ELi4ELi4ELb0EEENS1_24CollectiveEpilogueBwdGQAISA_fSD_Li256ELb0ELb1EEENS1_19SingleTileSchedulerILb0ELb0ELb0ELi128EEEEEEEEEvNT_6ParamsE$_ZN4cute3eso3ESOILb0ELb1EJNS_6LayoutINS_5tupleIJNS3_IJNS_1CILi8EEENS4_ILi1EEEEEENS4_ILi2EEEEEENS3_IJNS3_IJS6_NS4_ILi0EEEEEEiEEEEESA_EEC2ERKSD_RKSA_,($_ZN7cutlass13device_kernelIN5flash19enable_sm80_to_sm89INS1_16FlashAttnBwdSm80INS1_25CollectiveMainloopBwdSm80ILi2ELi2EN4cute5tupleIJNS5_1CILi128EEES8_NS7_ILi64EEEEEENS_6half_tEfNS_4arch4Sm80ELb0ELb1ELb1ELb0ELb1ELb0ELb0ELb0ELi2ELi4ELi4ELi4ELb0EEENS1_24CollectiveEpilogueBwdGQAISA_fSD_Li256ELb0ELb1EEENS1_19SingleTileSchedulerILb0ELb0ELb0ELi128EEEEEEEEEvNT_6ParamsE$_ZN4cute3eso3ESOILb0ELb1EJiNS_1CILi0EEEEEC2ERKiRKS3_ - $_ZN7cutlass13device_kernelIN5flash19enable_sm80_to_sm89INS1_16FlashAttnBwdSm80INS1_25CollectiveMainloopBwdSm80ILi2ELi2EN4cute5tupleIJNS5_1CILi128EEES8_NS7_ILi64EEEEEENS_6half_tEfNS_4arch4Sm80ELb0ELb1ELb1ELb0ELb1ELb0ELb0ELb0ELi2ELi4ELi4ELi4ELb0EEENS1_24CollectiveEpilogueBwdGQAISA_fSD_Li256ELb0ELb1EEENS1_19SingleTileSchedulerILb0ELb0ELb0ELi128EEEEEEEEEvNT_6ParamsE$_ZN4cute3eso3ESOILb0ELb1EJNS_6LayoutINS_5tupleIJNS3_IJNS_1CILi8EEENS4_ILi1EEEEEENS4_ILi2EEEEEENS3_IJNS3_IJS6_NS4_ILi0EEEEEEiEEEEESA_EEC2ERKSD_RKSA_)
$_ZN7cutlass13device_kernelIN5flash19enable_sm80_to_sm89INS1_16FlashAttnBwdSm80INS1_25CollectiveMainloopBwdSm80ILi2ELi2EN4cute5tupleIJNS5_1CILi128EEES8_NS7_ILi64EEEEEENS_6half_tEfNS_4arch4Sm80ELb0ELb1ELb1ELb0ELb1ELb0ELb0ELb0ELi2ELi4ELi4ELi4ELb0EEENS1_24CollectiveEpilogueBwdGQAISA_fSD_Li256ELb0ELb1EEENS1_19SingleTileSchedulerILb0ELb0ELb0ELi128EEEEEEEEEvNT_6ParamsE$_ZN4cute3eso3ESOILb0ELb1EJNS_6LayoutINS_5tupleIJNS3_IJNS_1CILi8EEENS4_ILi1EEEEEENS4_ILi2EEEEEENS3_IJNS3_IJS6_NS4_ILi0EEEEEEiEEEEESA_EEC2ERKSD_RKSA_:
[----:B------:R-:W-:Y:S02]  /*66f0*/  IADD3 R2, R81, -c[0x0][0x20], RZ ;  /* 0x8000080051027a10 */ /* 0x000fe40007ffe0ff */
[----:B------:R-:W-:-:S03]  /*6700*/  MOV R13, 0x0 ;  /* 0x00000000000d7802 */ /* 0x000fc60000000f00 */
[----:B------:R1:W-:Y:S01]  /*6710*/  STL [R2], R3 ;  /* 0x0000000302007387 */ /* 0x0003e20000100800 */
[----:B------:R-:W-:Y:S05]  /*6720*/  RET.REL.NODEC R12 `(_ZN7cutlass13device_kernelIN5flash19enable_sm80_to_sm89INS1_16FlashAttnBwdSm80INS1_25CollectiveMainloopBwdSm80ILi2ELi2EN4cute5tupleIJNS5_1CILi128EEES8_NS7_ILi64EEEEEENS_6half_tEfNS_4arch4Sm80ELb0ELb1ELb1ELb0ELb1ELb0ELb0ELb0ELi2ELi4ELi4ELi4ELb0EEENS1_24CollectiveEpilogueBwdGQAISA_fSD_Li256ELb0ELb1EEENS1_19SingleTileSchedulerILb0ELb0ELb0ELi128EEEEEEEEEvNT_6ParamsE) ;  /* 0xffff98d00c007950 */ /* 0x000fea0003c3ffff */
        .type           $_ZN7cutlass13device_kernelIN5flash19enable_sm80_to_sm89INS1_16FlashAttnBwdSm80INS1_25CollectiveMainloopBwdSm80ILi2ELi2EN4cute5tupleIJNS5_1CILi128EEES8_NS7_ILi64EEEEEENS_6half_tEfNS_4arch4Sm80ELb0ELb1ELb1ELb0ELb1ELb0ELb0ELb0ELi2ELi4ELi4ELi4ELb0EEENS1_24CollectiveEpilogueBwdGQAISA_fSD_Li256ELb0ELb1EEENS1_19SingleTileSchedulerILb0ELb0ELb0ELi128EEEEEEEEEvNT_6ParamsE$_ZN4cute3eso3ESOILb0ELb1EJiNS_1CILi0EEEEEC2ERKiRKS3_,@function
        .size           $_ZN7cutlass13device_kernelIN5flash19enable_sm80_to_sm89INS1_16FlashAttnBwdSm80INS1_25CollectiveMainloopBwdSm80ILi2ELi2EN4cute5tupleIJNS5_1CILi128EEES8_NS7_ILi64EEEEEENS_6half_tEfNS_4arch4Sm80ELb0ELb1ELb1ELb0ELb1ELb0ELb0ELb0ELi2ELi4ELi4ELi4ELb0EEENS1_24CollectiveEpilogueBwdGQAISA_fSD_Li256ELb0ELb1EEENS1_19SingleTileSchedulerILb0ELb0ELb0ELi128EEEEEEEEEvNT_6ParamsE$_ZN4cute3eso3ESOILb0ELb1EJiNS_1CILi0EEEEEC2ERKiRKS3_,($_ZN7cutlass13device_kernelIN5flash19enable_sm80_to_sm89INS1_16FlashAttnBwdSm80INS1_25CollectiveMainloopBwdSm80ILi2ELi2EN4cute5tupleIJNS5_1CILi128EEES8_NS7_ILi64EEEEEENS_6half_tEfNS_4arch4Sm80ELb0ELb1ELb1ELb0ELb1ELb0ELb0ELb0ELi2ELi4ELi4ELi4ELb0EEENS1_24CollectiveEpilogueBwdGQAISA_fSD_Li256ELb0ELb1EEENS1_19SingleTileSchedulerILb0ELb0ELb0ELi128EEEEEEEEEvNT_6ParamsE$_ZN4cute3eso3ESOILb0ELb1EJiNS_1CILi144EEENS2_ILi288EEEEEC2ERKiRKS3_RKS4_ - $_ZN7cutlass13device_kernelIN5flash19enable_sm80_to_sm89INS1_16FlashAttnBwdSm80INS1_25CollectiveMainloopBwdSm80ILi2ELi2EN4cute5tupleIJNS5_1CILi128EEES8_NS7_ILi64EEEEEENS_6half_tEfNS_4arch4Sm80ELb0ELb1ELb1ELb0ELb1ELb0ELb0ELb0ELi2ELi4ELi4ELi4ELb0EEENS1_24CollectiveEpilogueBwdGQAISA_fSD_Li256ELb0ELb1EEENS1_19SingleTileSchedulerILb0ELb0ELb0ELi128EEEEEEEEEvNT_6ParamsE$_ZN4cute3eso3ESOILb0ELb1EJiNS_1CILi0EEEEEC2ERKiRKS3_)
$_ZN7cutlass13device_kernelIN5flash19enable_sm80_to_sm89INS1_16FlashAttnBwdSm80INS1_25CollectiveMainloopBwdSm80ILi2ELi2EN4cute5tupleIJNS5_1CILi128EEES8_NS7_ILi64EEEEEENS_6half_tEfNS_4arch4Sm80ELb0ELb1ELb1ELb0ELb1ELb0ELb0ELb0ELi2ELi4ELi4ELi4ELb0EEENS1_24CollectiveEpilogueBwdGQAISA_fSD_Li256ELb0ELb1EEENS1_19SingleTileSchedulerILb0ELb0ELb0ELi128EEEEEEEEEvNT_6ParamsE$_ZN4cute3eso3ESOILb0ELb1EJiNS_1CILi0EEEEEC2ERKiRKS3_:
[----:B------:R-:W-:Y:S02]  /*6730*/  IADD3 R2, R80, -c[0x0][0x20], RZ ;  /* 0x8000080050027a10 */ /* 0x000fe40007ffe0ff */
[----:B------:R-:W-:-:S03]  /*6740*/  MOV R7, 0x0 ;  /* 0x0000000000077802 */ /* 0x000fc60000000f00 */
[----:B------:R1:W-:Y:S01]  /*6750*/  STL [R2], R3 ;  /* 0x0000000302007387 */ /* 0x0003e20000100800 */
[----:B------:R-:W-:Y:S05]  /*6760*/  RET.REL.NODEC R6 `(_ZN7cutlass13device_kernelIN5flash19enable_sm80_to_sm89INS1_16FlashAttnBwdSm80INS1_25CollectiveMainloopBwdSm80ILi2ELi2EN4cute5tupleIJNS5_1CILi128EEES8_NS7_ILi64EEEEEENS_6half_tEfNS_4arch4Sm80ELb0ELb1ELb1ELb0ELb1ELb0ELb0ELb0ELi2ELi4ELi4ELi4ELb0EEENS1_24CollectiveEpilogueBwdGQAISA_fSD_Li256ELb0ELb1EEENS1_19SingleTileSchedulerILb0ELb0ELb0ELi128EEEEEEEEEvNT_6ParamsE) ;  /* 0xffff989006007950 */ /* 0x000fea0003c3ffff */
        .type           $_ZN7cutlass13device_kernelIN5flash19enable_sm80_to_sm89INS1_16FlashAttnBwdSm80INS1_25CollectiveMainloopBwdSm80ILi2ELi2EN4cute5tupleIJNS5_1CILi128EEES8_NS7_ILi64EEEEEENS_6half_tEfNS_4arch4Sm80ELb0ELb1ELb1ELb0ELb1ELb0ELb0ELb0ELi2ELi4ELi4ELi4ELb0EEENS1_24CollectiveEpilogueBwdGQAISA_fSD_Li256ELb0ELb1EEENS1_19SingleTileSchedulerILb0ELb0ELb0ELi128EEEEEEEEEvNT_6ParamsE$_ZN4cute3eso3ESOILb0ELb1EJiNS_1CILi144EEENS2_ILi288EEEEEC2ERKiRKS3_RKS4_,@function
        .size           $_ZN7cutlass13device_kernelIN5flash19enable_sm80_to_sm89INS1_16FlashAttnBwdSm80INS1_25CollectiveMainloopBwdSm80ILi2ELi2EN4cute5tupleIJNS5_1CILi128EEES8_NS7_ILi64EEEEEENS_6half_tEfNS_4arch4Sm80ELb0ELb1ELb1ELb0ELb1ELb0ELb0ELb0ELi2ELi4ELi4ELi4ELb0EEENS1_24CollectiveEpilogueBwdGQAISA_fSD_Li256ELb0ELb1EEENS1_19SingleTileSchedulerILb0ELb0ELb0ELi128EEEEEEEEEvNT_6ParamsE$_ZN4cute3eso3ESOILb0ELb1EJiNS_1CILi144EEENS2_ILi288EEEEEC2ERKiRKS3_RKS4_,($_ZN7cutlass13device_kernelIN5flash19enable_sm80_to_sm89INS1_16FlashAttnBwdSm80INS1_25CollectiveMainloopBwdSm80ILi2ELi2EN4cute5tupleIJNS5_1CILi128EEES8_NS7_ILi64EEEEEENS_6half_tEfNS_4arch4Sm80ELb0ELb1ELb1ELb0ELb1ELb0ELb0ELb0ELi2ELi4ELi4ELi4ELb0EEENS1_24CollectiveEpilogueBwdGQAISA_fSD_Li256ELb0ELb1EEENS1_19SingleTileSchedulerILb0ELb0ELb0ELi128EEEEEEEEEvNT_6ParamsE$_ZN4cute3eso3ESOILb0ELb1EJiNS_1CILi144EEENS2_ILi512EEEEEC2ERKiRKS3_RKS4_ - $_ZN7cutlass13device_kernelIN5flash19enable_sm80_to_sm89INS1_16FlashAttnBwdSm80INS1_25CollectiveMainloopBwdSm80ILi2ELi2EN4cute5tupleIJNS5_1CILi128EEES8_NS7_ILi64EEEEEENS_6half_tEfNS_4arch4Sm80ELb0ELb1ELb1ELb0ELb1ELb0ELb0ELb0ELi2ELi4ELi4ELi4ELb0EEENS1_24CollectiveEpilogueBwdGQAISA_fSD_Li256ELb0ELb1EEENS1_19SingleTileSchedulerILb0ELb0ELb0ELi128EEEEEEEEEvNT_6ParamsE$_ZN4cute3eso3ESOILb0ELb1EJiNS_1CILi144EEENS2_ILi288EEEEEC2ERKiRKS3_RKS4_)
$_ZN7cutlass13device_kernelIN5flash19enable_sm80_to_sm89INS1_16FlashAttnBwdSm80INS1_25CollectiveMainloopBwdSm80ILi2ELi2EN4cute5tupleIJNS5_1CILi128EEES8_NS7_ILi64EEEEEENS_6half_tEfNS_4arch4Sm80ELb0ELb1ELb1ELb0ELb1ELb0ELb0ELb0ELi2ELi4ELi4ELi4ELb0EEENS1_24CollectiveEpilogueBwdGQAISA_fSD_Li256ELb0ELb1EEENS1_19SingleTileSchedulerILb0ELb0ELb0ELi128EEEEEEEEEvNT_6ParamsE$_ZN4cute3eso3ESOILb0ELb1EJiNS_1CILi144EEENS2_ILi288EEEEEC2ERKiRKS3_RKS4_:
[----:B------:R-:W-:Y:S01]  /*6770*/  IADD3 R4, R80, -c[0x0][0x20], RZ ;  /* 0x8000080050047a10 */ /* 0x000fe20007ffe0ff */
[----:B------:R-:W-:Y:S01]  /*6780*/  IMAD.MOV.U32 R34, RZ, RZ, R26 ;  /* 0x000000ffff227224 */ /* 0x000fe200078e001a */
[----:B------:R-:W-:-:S03]  /*6790*/  MOV R35, 0x0 ;  /* 0x0000000000237802 */ /* 0x000fc60000000f00 */
[----:B------:R1:W-:Y:S01]  /*67a0*/  STL [R4], R5 ;  /* 0x0000000504007387 */ /* 0x0003e20000100800 */
[----:B------:R-:W-:Y:S05]  /*67b0*/  RET.REL.NODEC R34 `(_ZN7cutlass13device_kernelIN5flash19enable_sm80_to_sm89INS1_16FlashAttnBwdSm80INS1_25CollectiveMainloopBwdSm80ILi2ELi2EN4cute5tupleIJNS5_1CILi128EEES8_NS7_ILi64EEEEEENS_6half_tEfNS_4arch4Sm80ELb0ELb1ELb1ELb0ELb1ELb0ELb0ELb0ELi2ELi4ELi4ELi4ELb0EEENS1_24CollectiveEpilogueBwdGQAISA_fSD_Li256ELb0ELb1EEENS1_19SingleTileSchedulerILb0ELb0ELb0ELi128EEEEEEEEEvNT_6ParamsE) ;  /* 0xffff984022007950 */ /* 0x000fea0003c3ffff */
        .type           $_ZN7cutlass13device_kernelIN5flash19enable_sm80_to_sm89INS1_16FlashAttnBwdSm80INS1_25CollectiveMainloopBwdSm80ILi2ELi2EN4cute5tupleIJNS5_1CILi128EEES8_NS7_ILi64EEEEEENS_6half_tEfNS_4arch4Sm80ELb0ELb1ELb1ELb0ELb1ELb0ELb0ELb0ELi2ELi4ELi4ELi4ELb0EEENS1_24CollectiveEpilogueBwdGQAISA_fSD_Li256ELb0ELb1EEENS1_19SingleTileSchedulerILb0ELb0ELb0ELi128EEEEEEEEEvNT_6ParamsE$_ZN4cute3eso3ESOILb0ELb1EJiNS_1CILi144EEENS2_ILi512EEEEEC2ERKiRKS3_RKS4_,@function
        .size           $_ZN7cutlass13device_kernelIN5flash19enable_sm80_to_sm89INS1_16FlashAttnBwdSm80INS1_25CollectiveMainloopBwdSm80ILi2ELi2EN4cute5tupleIJNS5_1CILi128EEES8_NS7_ILi64EEEEEENS_6half_tEfNS_4arch4Sm80ELb0ELb1ELb1ELb0ELb1ELb0ELb0ELb0ELi2ELi4ELi4ELi4ELb0EEENS1_24CollectiveEpilogueBwdGQAISA_fSD_Li256ELb0ELb1EEENS1_19SingleTileSchedulerILb0ELb0ELb0ELi128EEEEEEEEEvNT_6ParamsE$_ZN4cute3eso3ESOILb0ELb1EJiNS_1CILi144EEENS2_ILi512EEEEEC2ERKiRKS3_RKS4_,($_ZN7cutlass13device_kernelIN5flash19enable_sm80_to_sm89INS1_16FlashAttnBwdSm80INS1_25CollectiveMainloopBwdSm80ILi2ELi2EN4cute5tupleIJNS5_1CILi128EEES8_NS7_ILi64EEEEEENS_6half_tEfNS_4arch4Sm80ELb0ELb1ELb1ELb0ELb1ELb0ELb0ELb0ELi2ELi4ELi4ELi4ELb0EEENS1_24CollectiveEpilogueBwdGQAISA_fSD_Li256ELb0ELb1EEENS1_19SingleTileSchedulerILb0ELb0ELb0ELi128EEEEEEEEEvNT_6ParamsE$_ZN4cute3eso3ESOILb0ELb1EJiNS_1CILi72EEENS2_ILi512EEEEEC2ERKiRKS3_RKS4_ - $_ZN7cutlass13device_kernelIN5flash19enable_sm80_to_sm89INS1_16FlashAttnBwdSm80INS1_25CollectiveMainloopBwdSm80ILi2ELi2EN4cute5tupleIJNS5_1CILi128EEES8_NS7_ILi64EEEEEENS_6half_tEfNS_4arch4Sm80ELb0ELb1ELb1ELb0ELb1ELb0ELb0ELb0ELi2ELi4ELi4ELi4ELb0EEENS1_24CollectiveEpilogueBwdGQAISA_fSD_Li256ELb0ELb1EEENS1_19SingleTileSchedulerILb0ELb0ELb0ELi128EEEEEEEEEvNT_6ParamsE$_ZN4cute3eso3ESOILb0ELb1EJiNS_1CILi144EEENS2_ILi512EEEEEC2ERKiRKS3_RKS4_)
$_ZN7cutlass13device_kernelIN5flash19enable_sm80_to_sm89INS1_16FlashAttnBwdSm80INS1_25CollectiveMainloopBwdSm80ILi2ELi2EN4cute5tupleIJNS5_1CILi128EEES8_NS7_ILi64EEEEEENS_6half_tEfNS_4arch4Sm80ELb0ELb1ELb1ELb0ELb1ELb0ELb0ELb0ELi2ELi4ELi4ELi4ELb0EEENS1_24CollectiveEpilogueBwdGQAISA_fSD_Li256ELb0ELb1EEENS1_19SingleTileSchedulerILb0ELb0ELb0ELi128EEEEEEEEEvNT_6ParamsE$_ZN4cute3eso3ESOILb0ELb1EJiNS_1CILi144EEENS2_ILi512EEEEEC2ERKiRKS3_RKS4_:
[----:B------:R-:W-:Y:S01]  /*67c0*/  IADD3 R2, R80, -c[0x0][0x20], RZ ;  /* 0x8000080050027a10 */ /* 0x000fe20007ffe0ff */
[----:B------:R-:W-:Y:S01]  /*67d0*/  IMAD.MOV.U32 R34, RZ, RZ, R26 ;  /* 0x000000ffff227224 */ /* 0x000fe200078e001a */
[----:B------:R-:W-:-:S03]  /*67e0*/  MOV R35, 0x0 ;  /* 0x0000000000237802 */ /* 0x000fc60000000f00 */
[----:B------:R1:W-:Y:S01]  /*67f0*/  STL [R2], R3 ;  /* 0x0000000302007387 */ /* 0x0003e20000100800 */
[----:B------:R-:W-:Y:S05]  /*6800*/  RET.REL.NODEC R34 `(_ZN7cutlass13device_kernelIN5flash19enable_sm80_to_sm89INS1_16FlashAttnBwdSm80INS1_25CollectiveMainloopBwdSm80ILi2ELi2EN4cute5tupleIJNS5_1CILi128EEES8_NS7_ILi64EEEEEENS_6half_tEfNS_4arch4Sm80ELb0ELb1ELb1ELb0ELb1ELb0ELb0ELb0ELi2ELi4ELi4ELi4ELb0EEENS1_24CollectiveEpilogueBwdGQAISA_fSD_Li256ELb0ELb1EEENS1_19SingleTileSchedulerILb0ELb0ELb0ELi128EEEEEEEEEvNT_6ParamsE) ;  /* 0xffff97f022007950 */ /* 0x000fea0003c3ffff */
        .type           $_ZN7cutlass13device_kernelIN5flash19enable_sm80_to_sm89INS1_16FlashAttnBwdSm80INS1_25CollectiveMainloopBwdSm80ILi2ELi2EN4cute5tupleIJNS5_1CILi128EEES8_NS7_ILi64EEEEEENS_6half_tEfNS_4arch4Sm80ELb0ELb1ELb1ELb0ELb1ELb0ELb0ELb0ELi2ELi4ELi4ELi4ELb0EEENS1_24CollectiveEpilogueBwdGQAISA_fSD_Li256ELb0ELb1EEENS1_19SingleTileSchedulerILb0ELb0ELb0ELi128EEEEEEEEEvNT_6ParamsE$_ZN4cute3eso3ESOILb0ELb1EJiNS_1CILi72EEENS2_ILi512EEEEEC2ERKiRKS3_RKS4_,@function
        .size           $_ZN7cutlass13device_kernelIN5flash19enable_sm80_to_sm89INS1_16FlashAttnBwdSm80INS1_25CollectiveMainloopBwdSm80ILi2ELi2EN4cute5tupleIJNS5_1CILi128EEES8_NS7_ILi64EEEEEENS_6half_tEfNS_4arch4Sm80ELb0ELb1ELb1ELb0ELb1ELb0ELb0ELb0ELi2ELi4ELi4ELi4ELb0EEENS1_24CollectiveEpilogueBwdGQAISA_fSD_Li256ELb0ELb1EEENS1_19SingleTileSchedulerILb0ELb0ELb0ELi128EEEEEEEEEvNT_6ParamsE$_ZN4cute3eso3ESOILb0ELb1EJiNS_1CILi72EEENS2_ILi512EEEEEC2ERKiRKS3_RKS4_,($_ZN7cutlass13device_kernelIN5flash19enable_sm80_to_sm89INS1_16FlashAttnBwdSm80INS1_25CollectiveMainloopBwdSm80ILi2ELi2EN4cute5tupleIJNS5_1CILi128EEES8_NS7_ILi64EEEEEENS_6half_tEfNS_4arch4Sm80ELb0ELb1ELb1ELb0ELb1ELb0ELb0ELb0ELi2ELi4ELi4ELi4ELb0EEENS1_24CollectiveEpilogueBwdGQAISA_fSD_Li256ELb0ELb1EEENS1_19SingleTileSchedulerILb0ELb0ELb0ELi128EEEEEEEEEvNT_6ParamsE$_ZN4cute3eso3ESOILb1ELb0EJNS_10UnderscoreES2_S2_iEEC2ERKS2_S5_S5_RKi - $_ZN7cutlass13device_kernelIN5flash19enable_sm80_to_sm89INS1_16FlashAttnBwdSm80INS1_25CollectiveMainloopBwdSm80ILi2ELi2EN4cute5tupleIJNS5_1CILi128EEES8_NS7_ILi64EEEEEENS_6half_tEfNS_4arch4Sm80ELb0ELb1ELb1ELb0ELb1ELb0ELb0ELb0ELi2ELi4ELi4ELi4ELb0EEENS1_24CollectiveEpilogueBwdGQAISA_fSD_Li256ELb0ELb1EEENS1_19SingleTileSchedulerILb0ELb0ELb0ELi128EEEEEEEEEvNT_6ParamsE$_ZN4cute3eso3ESOILb0ELb1EJiNS_1CILi72EEENS2_ILi512EEEEEC2ERKiRKS3_RKS4_)
$_ZN7cutlass13device_kernelIN5flash19enable_sm80_to_sm89INS1_16FlashAttnBwdSm80INS1_25CollectiveMainloopBwdSm80ILi2ELi2EN4cute5tupleIJNS5_1CILi128EEES8_NS7_ILi64EEEEEENS_6half_tEfNS_4arch4Sm80ELb0ELb1ELb1ELb0ELb1ELb0ELb0ELb0ELi2ELi4ELi4ELi4ELb0EEENS1_24CollectiveEpilogueBwdGQAISA_fSD_Li256ELb0ELb1EEENS1_19SingleTileSchedulerILb0ELb0ELb0ELi128EEEEEEEEEvNT_6ParamsE$_ZN4cute3eso3ESOILb0ELb1EJiNS_1CILi72EEENS2_ILi512EEEEEC2ERKiRKS3_RKS4_:
[----:B------:R-:W-:Y:S01]  /*6810*/  IADD3 R2, R80, -c[0x0][0x20], RZ ;  /* 0x8000080050027a10 */ /* 0x000fe20007ffe0ff */
[----:B------:R-:W-:Y:S01]  /*6820*/  IMAD.MOV.U32 R38, RZ, RZ, R6 ;  /* 0x000000ffff267224 */ /* 0x000fe200078e0006 */
[----:B------:R-:W-:-:S03]  /*6830*/  MOV R39, 0x0 ;  /* 0x0000000000277802 */ /* 0x000fc60000000f00 */
[----:B------:R1:W-:Y:S01]  /*6840*/  STL [R2], R3 ;  /* 0x0000000302007387 */ /* 0x0003e20000100800 */
[----:B------:R-:W-:Y:S05]  /*6850*/  RET.REL.NODEC R38 `(_ZN7cutlass13device_kernelIN5flash19enable_sm80_to_sm89INS1_16FlashAttnBwdSm80INS1_25CollectiveMainloopBwdSm80ILi2ELi2EN4cute5tupleIJNS5_1CILi128EEES8_NS7_ILi64EEEEEENS_6half_tEfNS_4arch4Sm80ELb0ELb1ELb1ELb0ELb1ELb0ELb0ELb0ELi2ELi4ELi4ELi4ELb0EEENS1_24CollectiveEpilogueBwdGQAISA_fSD_Li256ELb0ELb1EEENS1_19SingleTileSchedulerILb0ELb0ELb0ELi128EEEEEEEEEvNT_6ParamsE) ;  /* 0xffff97a026007950 */ /* 0x000fea0003c3ffff */
        .type           $_ZN7cutlass13device_kernelIN5flash19enable_sm80_to_sm89INS1_16FlashAttnBwdSm80INS1_25CollectiveMainloopBwdSm80ILi2ELi2EN4cute5tupleIJNS5_1CILi128EEES8_NS7_ILi64EEEEEENS_6half_tEfNS_4arch4Sm80ELb0ELb1ELb1ELb0ELb1ELb0ELb0ELb0ELi2ELi4ELi4ELi4ELb0EEENS1_24CollectiveEpilogueBwdGQAISA_fSD_Li256ELb0ELb1EEENS1_19SingleTileSchedulerILb0ELb0ELb0ELi128EEEEEEEEEvNT_6ParamsE$_ZN4cute3eso3ESOILb1ELb0EJNS_10UnderscoreES2_S2_iEEC2ERKS2_S5_S5_RKi,@function
        .size           $_ZN7cutlass13device_kernelIN5flash19enable_sm80_to_sm89INS1_16FlashAttnBwdSm80INS1_25CollectiveMainloopBwdSm80ILi2ELi2EN4cute5tupleIJNS5_1CILi128EEES8_NS7_ILi64EEEEEENS_6half_tEfNS_4arch4Sm80ELb0ELb1ELb1ELb0ELb1ELb0ELb0ELb0ELi2ELi4ELi4ELi4ELb0EEENS1_24CollectiveEpilogueBwdGQAISA_fSD_Li256ELb0ELb1EEENS1_19SingleTileSchedulerILb0ELb0ELb0ELi128EEEEEEEEEvNT_6ParamsE$_ZN4cute3eso3ESOILb1ELb0EJNS_10UnderscoreES2_S2_iEEC2ERKS2_S5_S5_RKi,($_ZN7cutlass13device_kernelIN5flash19enable_sm80_to_sm89INS1_16FlashAttnBwdSm80INS1_25CollectiveMainloopBwdSm80ILi2ELi2EN4cute5tupleIJNS5_1CILi128EEES8_NS7_ILi64EEEEEENS_6half_tEfNS_4arch4Sm80ELb0ELb1ELb1ELb0ELb1ELb0ELb0ELb0ELi2ELi4ELi4ELi4ELb0EEENS1_24CollectiveEpilogueBwdGQAISA_fSD_Li256ELb0ELb1EEENS1_19SingleTileSchedulerILb0ELb0ELb0ELi128EEEEEEEEEvNT_6ParamsE$_ZN4cute3eso3ESOILb1ELb0EJNS_10UnderscoreES2_iEEC2ERKS2_S5_RKi - $_ZN7cutlass13device_kernelIN5flash19enable_sm80_to_sm89INS1_16FlashAttnBwdSm80INS1_25CollectiveMainloopBwdSm80ILi2ELi2EN4cute5tupleIJNS5_1CILi128EEES8_NS7_ILi64EEEEEENS_6half_tEfNS_4arch4Sm80ELb0ELb1ELb1ELb0ELb1ELb0ELb0ELb0ELi2ELi4ELi4ELi4ELb0EEENS1_24CollectiveEpilogueBwdGQAISA_fSD_Li256ELb0ELb1EEENS1_19SingleTileSchedulerILb0ELb0ELb0ELi128EEEEEEEEEvNT_6ParamsE$_ZN4cute3eso3ESOILb1ELb0EJNS_10UnderscoreES2_S2_iEEC2ERKS2_S5_S5_RKi)
$_ZN7cutlass13device_kernelIN5flash19enable_sm80_to_sm89INS1_16FlashAttnBwdSm80INS1_25CollectiveMainloopBwdSm80ILi2ELi2EN4cute5tupleIJNS5_1CILi128EEES8_NS7_ILi64EEEEEENS_6half_tEfNS_4arch4Sm80ELb0ELb1ELb1ELb0ELb1ELb0ELb0ELb0ELi2ELi4ELi4ELi4ELb0EEENS1_24CollectiveEpilogueBwdGQAISA_fSD_Li256ELb0ELb1EEENS1_19SingleTileSchedulerILb0ELb0ELb0ELi128EEEEEEEEEvNT_6ParamsE$_ZN4cute3eso3ESOILb1ELb0EJNS_10UnderscoreES2_S2_iEEC2ERKS2_S5_S5_RKi:
[----:B------:R-:W-:Y:S02]  /*6860*/  IADD3 R2, R60, -c[0x0][0x20], RZ ;  /* 0x800008003c027a10 */ /* 0x000fe40007ffe0ff */
[----:B------:R-:W-:-:S03]  /*6870*/  MOV R5, 0x0 ;  /* 0x0000000000057802 */ /* 0x000fc60000000f00 */
[----:B------:R1:W-:Y:S01]  /*6880*/  STL [R2], R24 ;  /* 0x0000001802007387 */ /* 0x0003e20000100800 */
[----:B------:R-:W-:Y:S05]  /*6890*/  RET.REL.NODEC R4 `(_ZN7cutlass13device_kernelIN5flash19enable_sm80_to_sm89INS1_16FlashAttnBwdSm80INS1_25CollectiveMainloopBwdSm80ILi2ELi2EN4cute5tupleIJNS5_1CILi128EEES8_NS7_ILi64EEEEEENS_6half_tEfNS_4arch4Sm80ELb0ELb1ELb1ELb0ELb1ELb0ELb0ELb0ELi2ELi4ELi4ELi4ELb0EEENS1_24CollectiveEpilogueBwdGQAISA_fSD_Li256ELb0ELb1EEENS1_19SingleTileSchedulerILb0ELb0ELb0ELi128EEEEEEEEEvNT_6ParamsE) ;  /* 0xffff976004007950 */ /* 0x000fea0003c3ffff */
        .type           $_ZN7cutlass13device_kernelIN5flash19enable_sm80_to_sm89INS1_16FlashAttnBwdSm80INS1_25CollectiveMainloopBwdSm80ILi2ELi2EN4cute5tupleIJNS5_1CILi128EEES8_NS7_ILi64EEEEEENS_6half_tEfNS_4arch4Sm80ELb0ELb1ELb1ELb0ELb1ELb0ELb0ELb0ELi2ELi4ELi4ELi4ELb0EEENS1_24CollectiveEpilogueBwdGQAISA_fSD_Li256ELb0ELb1EEENS1_19SingleTileSchedulerILb0ELb0ELb0ELi128EEEEEEEEEvNT_6ParamsE$_ZN4cute3eso3ESOILb1ELb0EJNS_10UnderscoreES2_iEEC2ERKS2_S5_RKi,@function
        .size           $_ZN7cutlass13device_kernelIN5flash19enable_sm80_to_sm89INS1_16FlashAttnBwdSm80INS1_25CollectiveMainloopBwdSm80ILi2ELi2EN4cute5tupleIJNS5_1CILi128EEES8_NS7_ILi64EEEEEENS_6half_tEfNS_4arch4Sm80ELb0ELb1ELb1ELb0ELb1ELb0ELb0ELb0ELi2ELi4ELi4ELi4ELb0EEENS1_24CollectiveEpilogueBwdGQAISA_fSD_Li256ELb0ELb1EEENS1_19SingleTileSchedulerILb0ELb0ELb0ELi128EEEEEEEEEvNT_6ParamsE$_ZN4cute3eso3ESOILb1ELb0EJNS_10UnderscoreES2_iEEC2ERKS2_S5_RKi,($_ZN7cutlass13device_kernelIN5flash19enable_sm80_to_sm89INS1_16FlashAttnBwdSm80INS1_25CollectiveMainloopBwdSm80ILi2ELi2EN4cute5tupleIJNS5_1CILi128EEES8_NS7_ILi64EEEEEENS_6half_tEfNS_4arch4Sm80ELb0ELb1ELb1ELb0ELb1ELb0ELb0ELb0ELi2ELi4ELi4ELi4ELb0EEENS1_24CollectiveEpilogueBwdGQAISA_fSD_Li256ELb0ELb1EEENS1_19SingleTileSchedulerILb0ELb0ELb0ELi128EEEEEEEEEvNT_6ParamsE$_ZN4cute3eso3ESOILb1ELb0EJNS_10UnderscoreEiEEC2ERKS2_RKi - $_ZN7cutlass13device_kernelIN5flash19enable_sm80_to_sm89INS1_16FlashAttnBwdSm80INS1_25CollectiveMainloopBwdSm80ILi2ELi2EN4cute5tupleIJNS5_1CILi128EEES8_NS7_ILi64EEEEEENS_6half_tEfNS_4arch4Sm80ELb0ELb1ELb1ELb0ELb1ELb0ELb0ELb0ELi2ELi4ELi4ELi4ELb0EEENS1_24CollectiveEpilogueBwdGQAISA_fSD_Li256ELb0ELb1EEENS1_19SingleTileSchedulerILb0ELb0ELb0ELi128EEEEEEEEEvNT_6ParamsE$_ZN4cute3eso3ESOILb1ELb0EJNS_10UnderscoreES2_iEEC2ERKS2_S5_RKi)
$_ZN7cutlass13device_kernelIN5flash19enable_sm80_to_sm89INS1_16FlashAttnBwdSm80INS1_25CollectiveMainloopBwdSm80ILi2ELi2EN4cute5tupleIJNS5_1CILi128EEES8_NS7_ILi64EEEEEENS_6half_tEfNS_4arch4Sm80ELb0ELb1ELb1ELb0ELb1ELb0ELb0ELb0ELi2ELi4ELi4ELi4ELb0EEENS1_24CollectiveEpilogueBwdGQAISA_fSD_Li256ELb0ELb1EEENS1_19SingleTileSchedulerILb0ELb0ELb0ELi128EEEEEEEEEvNT_6ParamsE$_ZN4cute3eso3ESOILb1ELb0EJNS_10UnderscoreES2_iEEC2ERKS2_S5_RKi:
[----:B------:R-:W-:Y:S02]  /*68a0*/  IADD3 R2, R81, -c[0x0][0x20], RZ ;  /* 0x8000080051027a10 */ /* 0x000fe40007ffe0ff */
[----:B------:R-:W-:-:S03]  /*68b0*/  MOV R47, 0x0 ;  /* 0x00000000002f7802 */ /* 0x000fc60000000f00 */
[----:B------:R1:W-:Y:S01]  /*68c0*/  STL [R2], R3 ;  /* 0x0000000302007387 */ /* 0x0003e20000100800 */
[----:B------:R-:W-:Y:S05]  /*68d0*/  RET.REL.NODEC R46 `(_ZN7cutlass13device_kernelIN5flash19enable_sm80_to_sm89INS1_16FlashAttnBwdSm80INS1_25CollectiveMainloopBwdSm80ILi2ELi2EN4cute5tupleIJNS5_1CILi128EEES8_NS7_ILi64EEEEEENS_6half_tEfNS_4arch4Sm80ELb0ELb1ELb1ELb0ELb1ELb0ELb0ELb0ELi2ELi4ELi4ELi4ELb0EEENS1_24CollectiveEpilogueBwdGQAISA_fSD_Li256ELb0ELb1EEENS1_19SingleTileSchedulerILb0ELb0ELb0ELi128EEEEEEEEEvNT_6ParamsE) ;  /* 0xffff97202e007950 */ /* 0x000fea0003c3ffff */
        .type           $_ZN7cutlass13device_kernelIN5flash19enable_sm80_to_sm89INS1_16FlashAttnBwdSm80INS1_25CollectiveMainloopBwdSm80ILi2ELi2EN4cute5tupleIJNS5_1CILi128EEES8_NS7_ILi64EEEEEENS_6half_tEfNS_4arch4Sm80ELb0ELb1ELb1ELb0ELb1ELb0ELb0ELb0ELi2ELi4ELi4ELi4ELb0EEENS1_24CollectiveEpilogueBwdGQAISA_fSD_Li256ELb0ELb1EEENS1_19SingleTileSchedulerILb0ELb0ELb0ELi128EEEEEEEEEvNT_6ParamsE$_ZN4cute3eso3ESOILb1ELb0EJNS_10UnderscoreEiEEC2ERKS2_RKi,@function
        .size           $_ZN7cutlass13device_kernelIN5flash19enable_sm80_to_sm89INS1_16FlashAttnBwdSm80INS1_25CollectiveMainloopBwdSm80ILi2ELi2EN4cute5tupleIJNS5_1CILi128EEES8_NS7_ILi64EEEEEENS_6half_tEfNS_4arch4Sm80ELb0ELb1ELb1ELb0ELb1ELb0ELb0ELb0ELi2ELi4ELi4ELi4ELb0EEENS1_24CollectiveEpilogueBwdGQAISA_fSD_Li256ELb0ELb1EEENS1_19SingleTileSchedulerILb0ELb0ELb0ELi128EEEEEEEEEvNT_6ParamsE$_ZN4cute3eso3ESOILb1ELb0EJNS_10UnderscoreEiEEC2ERKS2_RKi,($_ZN7cutlass13device_kernelIN5flash19enable_sm80_to_sm89INS1_16FlashAttnBwdSm80INS1_25CollectiveMainloopBwdSm80ILi2ELi2EN4cute5tupleIJNS5_1CILi128EEES8_NS7_ILi64EEEEEENS_6half_tEfNS_4arch4Sm80ELb0ELb1ELb1ELb0ELb1ELb0ELb0ELb0ELi2ELi4ELi4ELi4ELb0EEENS1_24CollectiveEpilogueBwdGQAISA_fSD_Li256ELb0ELb1EEENS1_19SingleTileSchedulerILb0ELb0ELb0ELi128EEEEEEEEEvNT_6ParamsE$_ZN4cute3eso3ESOILb1ELb0EJNS_10UnderscoreEiiEEC2ERKS2_RKiS7_ - $_ZN7cutlass13device_kernelIN5flash19enable_sm80_to_sm89INS1_16FlashAttnBwdSm80INS1_25CollectiveMainloopBwdSm80ILi2ELi2EN4cute5tupleIJNS5_1CILi128EEES8_NS7_ILi64EEEEEENS_6half_tEfNS_4arch4Sm80ELb0ELb1ELb1ELb0ELb1ELb0ELb0ELb0ELi2ELi4ELi4ELi4ELb0EEENS1_24CollectiveEpilogueBwdGQAISA_fSD_Li256ELb0ELb1EEENS1_19SingleTileSchedulerILb0ELb0ELb0ELi128EEEEEEEEEvNT_6ParamsE$_ZN4cute3eso3ESOILb1ELb0EJNS_10UnderscoreEiEEC2ERKS2_RKi)
$_ZN7cutlass13device_kernelIN5flash19enable_sm80_to_sm89INS1_16FlashAttnBwdSm80INS1_25CollectiveMainloopBwdSm80ILi2ELi2EN4cute5tupleIJNS5_1CILi128EEES8_NS7_ILi64EEEEEENS_6half_tEfNS_4arch4Sm80ELb0ELb1ELb1ELb0ELb1ELb0ELb0ELb0ELi2ELi4ELi4ELi4ELb0EEENS1_24CollectiveEpilogueBwdGQAISA_fSD_Li256ELb0ELb1EEENS1_19SingleTileSchedulerILb0ELb0ELb0ELi128EEEEEEEEEvNT_6ParamsE$_ZN4cute3eso3ESOILb1ELb0EJNS_10UnderscoreEiEEC2ERKS2_RKi:
[----:B------:R-:W-:Y:S01]  /*68e0*/  IADD3 R36, R81, -c[0x0][0x20], RZ ;  /* 0x8000080051247a10 */ /* 0x000fe20007ffe0ff */
[----:B------:R-:W-:Y:S01]  /*68f0*/  IMAD.MOV.U32 R38, RZ, RZ, R46 ;  /* 0x000000ffff267224 */ /* 0x000fe200078e002e */
[----:B------:R-:W-:-:S03]  /*6900*/  MOV R39, 0x0 ;  /* 0x0000000000277802 */ /* 0x000fc60000000f00 */
[----:B------:R1:W-:Y:S01]  /*6910*/  STL [R36], R47 ;  /* 0x0000002f24007387 */ /* 0x0003e20000100800 */
[----:B------:R-:W-:Y:S05]  /*6920*/  RET.REL.NODEC R38 `(_ZN7cutlass13device_kernelIN5flash19enable_sm80_to_sm89INS1_16FlashAttnBwdSm80INS1_25CollectiveMainloopBwdSm80ILi2ELi2EN4cute5tupleIJNS5_1CILi128EEES8_NS7_ILi64EEEEEENS_6half_tEfNS_4arch4Sm80ELb0ELb1ELb1ELb0ELb1ELb0ELb0ELb0ELi2ELi4ELi4ELi4ELb0EEENS1_24CollectiveEpilogueBwdGQAISA_fSD_Li256ELb0ELb1EEENS1_19SingleTileSchedulerILb0ELb0ELb0ELi128EEEEEEEEEvNT_6ParamsE) ;  /* 0xffff96d026007950 */ /* 0x000fea0003c3ffff */
        .type           $_ZN7cutlass13device_kernelIN5flash19enable_sm80_to_sm89INS1_16FlashAttnBwdSm80INS1_25CollectiveMainloopBwdSm80ILi2ELi2EN4cute5tupleIJNS5_1CILi128EEES8_NS7_ILi64EEEEEENS_6half_tEfNS_4arch4Sm80ELb0ELb1ELb1ELb0ELb1ELb0ELb0ELb0ELi2ELi4ELi4ELi4ELb0EEENS1_24CollectiveEpilogueBwdGQAISA_fSD_Li256ELb0ELb1EEENS1_19SingleTileSchedulerILb0ELb0ELb0ELi128EEEEEEEEEvNT_6ParamsE$_ZN4cute3eso3ESOILb1ELb0EJNS_10UnderscoreEiiEEC2ERKS2_RKiS7_,@function
        .size           $_ZN7cutlass13device_kernelIN5flash19enable_sm80_to_sm89INS1_16FlashAttnBwdSm80INS1_25CollectiveMainloopBwdSm80ILi2ELi2EN4cute5tupleIJNS5_1CILi128EEES8_NS7_ILi64EEEEEENS_6half_tEfNS_4arch4Sm80ELb0ELb1ELb1ELb0ELb1ELb0ELb0ELb0ELi2ELi4ELi4ELi4ELb0EEENS1_24CollectiveEpilogueBwdGQAISA_fSD_Li256ELb0ELb1EEENS1_19SingleTileSchedulerILb0ELb0ELb0ELi128EEEEEEEEEvNT_6ParamsE$_ZN4cute3eso3ESOILb1ELb0EJNS_10UnderscoreEiiEEC2ERKS2_RKiS7_,($_ZN7cutlass13device_kernelIN5flash19enable_sm80_to_sm89INS1_16FlashAttnBwdSm80INS1_25CollectiveMainloopBwdSm80ILi2ELi2EN4cute5tupleIJNS5_1CILi128EEES8_NS7_ILi64EEEEEENS_6half_tEfNS_4arch4Sm80ELb0ELb1ELb1ELb0ELb1ELb0ELb0ELb0ELi2ELi4ELi4ELi4ELb0EEENS1_24CollectiveEpilogueBwdGQAISA_fSD_Li256ELb0ELb1EEENS1_19SingleTileSchedulerILb0ELb0ELb0ELi128EEEEEEEEEvNT_6ParamsE$_ZN4cute3eso3ESOILb1ELb0EJNS_14ComposedLayoutINS_7SwizzleILi3ELi3ELi3EEENS_1CILi0EEENS_6LayoutINS_5tupleIJNS8_IJNS8_IJNS5_ILi4EEENS5_ILi8EEEEEENS8_IJNS5_ILi2EEENS5_ILi1EEEEEEEEENS8_IJNS8_IJSC_SC_EEENS8_IJSA_S9_EEEEEEEEENS8_IJNS8_IJNS8_IJSC_NS5_ILi64EEEEEENS8_IJNS5_ILi512EEES6_EEEEEENS8_IJNS8_IJSD_SA_EEENS8_IJNS5_ILi1024EEENS5_ILi16EEEEEEEEEEEEEEEENS_10ViewEngineINS_8smem_ptrIPN7cutlass6half_tEEEEEEEC2ERKSW_RKS13_ - $_ZN7cutlass13device_kernelIN5flash19enable_sm80_to_sm89INS1_16FlashAttnBwdSm80INS1_25CollectiveMainloopBwdSm80ILi2ELi2EN4cute5tupleIJNS5_1CILi128EEES8_NS7_ILi64EEEEEENS_6half_tEfNS_4arch4Sm80ELb0ELb1ELb1ELb0ELb1ELb0ELb0ELb0ELi2ELi4ELi4ELi4ELb0EEENS1_24CollectiveEpilogueBwdGQAISA_fSD_Li256ELb0ELb1EEENS1_19SingleTileSchedulerILb0ELb0ELb0ELi128EEEEEEEEEvNT_6ParamsE$_ZN4cute3eso3ESOILb1ELb0EJNS_10UnderscoreEiiEEC2ERKS2_RKiS7_)
$_ZN7cutlass13device_kernelIN5flash19enable_sm80_to_sm89INS1_16FlashAttnBwdSm80INS1_25CollectiveMainloopBwdSm80ILi2ELi2EN4cute5tupleIJNS5_1CILi128EEES8_NS7_ILi64EEEEEENS_6half_tEfNS_4arch4Sm80ELb0ELb1ELb1ELb0ELb1ELb0ELb0ELb0ELi2ELi4ELi4ELi4ELb0EEENS1_24CollectiveEpilogueBwdGQAISA_fSD_Li256ELb0ELb1EEENS1_19SingleTileSchedulerILb0ELb0ELb0ELi128EEEEEEEEEvNT_6ParamsE$_ZN4cute3eso3ESOILb1ELb0EJNS_10UnderscoreEiiEEC2ERKS2_RKiS7_:
[----:B------:R-:W-:Y:S02]  /*6930*/  IADD3 R3, R60, -c[0x0][0x20], RZ ;  /* 0x800008003c037a10 */ /* 0x000fe40007ffe0ff */
[----:B------:R-:W-:-:S03]  /*6940*/  IADD3 R2, R59, -c[0x0][0x20], RZ ;  /* 0x800008003b027a10 */ /* 0x000fc60007ffe0ff */
[----:B------:R1:W-:Y:S04]  /*6950*/  STL [R3], R38 ;  /* 0x0000002603007387 */ /* 0x0003e80000100800 */
[----:B------:R-:W2:Y:S01]  /*6960*/  LDL R2, [R2] ;  /* 0x0000000002027983 */ /* 0x000ea20000100800 */
[----:B------:R-:W-:-:S03]  /*6970*/  IMAD.MOV.U32 R37, RZ, RZ, 0x0 ;  /* 0x00000000ff257424 */ /* 0x000fc600078e00ff */
[----:B--2---:R1:W-:Y:S01]  /*6980*/  STL [R3+0x4], R2 ;  /* 0x0000040203007387 */ /* 0x0043e20000100800 */
[----:B------:R-:W-:Y:S05]  /*6990*/  RET.REL.NODEC R36 `(_ZN7cutlass13device_kernelIN5flash19enable_sm80_to_sm89INS1_16FlashAttnBwdSm80INS1_25CollectiveMainloopBwdSm80ILi2ELi2EN4cute5tupleIJNS5_1CILi128EEES8_NS7_ILi64EEEEEENS_6half_tEfNS_4arch4Sm80ELb0ELb1ELb1ELb0ELb1ELb0ELb0ELb0ELi2ELi4ELi4ELi4ELb0EEENS1_24CollectiveEpilogueBwdGQAISA_fSD_Li256ELb0ELb1EEENS1_19SingleTileSchedulerILb0ELb0ELb0ELi128EEEEEEEEEvNT_6ParamsE) ;  /* 0xffff966024007950 */ /* 0x000fea0003c3ffff */
        .type           $_ZN7cutlass13device_kernelIN5flash19enable_sm80_to_sm89INS1_16FlashAttnBwdSm80INS1_25CollectiveMainloopBwdSm80ILi2ELi2EN4cute5tupleIJNS5_1CILi128EEES8_NS7_ILi64EEEEEENS_6half_tEfNS_4arch4Sm80ELb0ELb1ELb1ELb0ELb1ELb0ELb0ELb0ELi2ELi4ELi4ELi4ELb0EEENS1_24CollectiveEpilogueBwdGQAISA_fSD_Li256ELb0ELb1EEENS1_19SingleTileSchedulerILb0ELb0ELb0ELi128EEEEEEEEEvNT_6ParamsE$_ZN4cute3eso3ESOILb1ELb0EJNS_14ComposedLayoutINS_7SwizzleILi3ELi3ELi3EEENS_1CILi0EEENS_6LayoutINS_5tupleIJNS8_IJNS8_IJNS5_ILi4EEENS5_ILi8EEEEEENS8_IJNS5_ILi2EEENS5_ILi1EEEEEEEEENS8_IJNS8_IJSC_SC_EEENS8_IJSA_S9_EEEEEEEEENS8_IJNS8_IJNS8_IJSC_NS5_ILi64EEEEEENS8_IJNS5_ILi512EEES6_EEEEEENS8_IJNS8_IJSD_SA_EEENS8_IJNS5_ILi1024EEENS5_ILi16EEEEEEEEEEEEEEEENS_10ViewEngineINS_8smem_ptrIPN7cutlass6half_tEEEEEEEC2ERKSW_RKS13_,@function
        .size           $_ZN7cutlass13device_kernelIN5flash19enable_sm80_to_sm89INS1_16FlashAttnBwdSm80INS1_25CollectiveMainloopBwdSm80ILi2ELi2EN4cute5tupleIJNS5_1CILi128EEES8_NS7_ILi64EEEEEENS_6half_tEfNS_4arch4Sm80ELb0ELb1ELb1ELb0ELb1ELb0ELb0ELb0ELi2ELi4ELi4ELi4ELb0EEENS1_24CollectiveEpilogueBwdGQAISA_fSD_Li256ELb0ELb1EEENS1_19SingleTileSchedulerILb0ELb0ELb0ELi128EEEEEEEEEvNT_6ParamsE$_ZN4cute3eso3ESOILb1ELb0EJNS_14ComposedLayoutINS_7SwizzleILi3ELi3ELi3EEENS_1CILi0EEENS_6LayoutINS_5tupleIJNS8_IJNS8_IJNS5_ILi4EEENS5_ILi8EEEEEENS8_IJNS5_ILi2EEENS5_ILi1EEEEEEEEENS8_IJNS8_IJSC_SC_EEENS8_IJSA_S9_EEEEEEEEENS8_IJNS8_IJNS8_IJSC_NS5_ILi64EEEEEENS8_IJNS5_ILi512EEES6_EEEEEENS8_IJNS8_IJSD_SA_EEENS8_IJNS5_ILi1024EEENS5_ILi16EEEEEEEEEEEEEEEENS_10ViewEngineINS_8smem_ptrIPN7cutlass6half_tEEEEEEEC2ERKSW_RKS13_,($_ZN7cutlass13device_kernelIN5flash19enable_sm80_to_sm89INS1_16FlashAttnBwdSm80INS1_25CollectiveMainloopBwdSm80ILi2ELi2EN4cute5tupleIJNS5_1CILi128EEES8_NS7_ILi64EEEEEENS_6half_tEfNS_4arch4Sm80ELb0ELb1ELb1ELb0ELb1ELb0ELb0ELb0ELi2ELi4ELi4ELi4ELb0EEENS1_24CollectiveEpilogueBwdGQAISA_fSD_Li256ELb0ELb1EEENS1_19SingleTileSchedulerILb0ELb0ELb0ELi128EEEEEEEEEvNT_6ParamsE$_ZN4cute3eso3ESOILb1ELb0EJNS_14ComposedLayoutINS_7SwizzleILi3ELi3ELi3EEENS_1CILi0EEENS_6LayoutINS_5tupleIJNS8_IJNS8_IJNS5_ILi4EEENS5_ILi8EEEEEENS8_IJNS5_ILi2EEENS5_ILi1EEEEEEEEENS8_IJNS8_IJSC_SC_EEESB_EEEEEENS8_IJNS8_IJNS8_IJNS5_ILi128EEESD_EEENS8_IJSA_S6_EEEEEENS8_IJNS8_IJNS5_ILi64EEENS5_ILi512EEEEEENS8_IJNS5_ILi16EEENS5_ILi1024EEEEEEEEEEEEEEEENS_10ViewEngineINS_8smem_ptrIPN7cutlass6half_tEEEEEEEC2ERKSW_RKS13_ - $_ZN7cutlass13device_kernelIN5flash19enable_sm80_to_sm89INS1_16FlashAttnBwdSm80INS1_25CollectiveMainloopBwdSm80ILi2ELi2EN4cute5tupleIJNS5_1CILi128EEES8_NS7_ILi64EEEEEENS_6half_tEfNS_4arch4Sm80ELb0ELb1ELb1ELb0ELb1ELb0ELb0ELb0ELi2ELi4ELi4ELi4ELb0EEENS1_24CollectiveEpilogueBwdGQAISA_fSD_Li256ELb0ELb1EEENS1_19SingleTileSchedulerILb0ELb0ELb0ELi128EEEEEEEEEvNT_6ParamsE$_ZN4cute3eso3ESOILb1ELb0EJNS_14ComposedLayoutINS_7SwizzleILi3ELi3ELi3EEENS_1CILi0EEENS_6LayoutINS_5tupleIJNS8_IJNS8_IJNS5_ILi4EEENS5_ILi8EEEEEENS8_IJNS5_ILi2EEENS5_ILi1EEEEEEEEENS8_IJNS8_IJSC_SC_EEENS8_IJSA_S9_EEEEEEEEENS8_IJNS8_IJNS8_IJSC_NS5_ILi64EEEEEENS8_IJNS5_ILi512EEES6_EEEEEENS8_IJNS8_IJSD_SA_EEENS8_IJNS5_ILi1024EEENS5_ILi16EEEEEEEEEEEEEEEENS_10ViewEngineINS_8smem_ptrIPN7cutlass6half_tEEEEEEEC2ERKSW_RKS13_)
$_ZN7cutlass13device_kernelIN5flash19enable_sm80_to_sm89INS1_16FlashAttnBwdSm80INS1_25CollectiveMainloopBwdSm80ILi2ELi2EN4cute5tupleIJNS5_1CILi128EEES8_NS7_ILi64EEEEEENS_6half_tEfNS_4arch4Sm80ELb0ELb1ELb1ELb0ELb1ELb0ELb0ELb0ELi2ELi4ELi4ELi4ELb0EEENS1_24CollectiveEpilogueBwdGQAISA_fSD_Li256ELb0ELb1EEENS1_19SingleTileSchedulerILb0ELb0ELb0ELi128EEEEEEEEEvNT_6ParamsE$_ZN4cute3eso3ESOILb1ELb0EJNS_14ComposedLayoutINS_7SwizzleILi3ELi3ELi3EEENS_1CILi0EEENS_6LayoutINS_5tupleIJNS8_IJNS8_IJNS5_ILi4EEENS5_ILi8EEEEEENS8_IJNS5_ILi2EEENS5_ILi1EEEEEEEEENS8_IJNS8_IJSC_SC_EEENS8_IJSA_S9_EEEEEEEEENS8_IJNS8_IJNS8_IJSC_NS5_ILi64EEEEEENS8_IJNS5_ILi512EEES6_EEEEEENS8_IJNS8_IJSD_SA_EEENS8_IJNS5_ILi1024EEENS5_ILi16EEEEEEEEEEEEEEEENS_10ViewEngineINS_8smem_ptrIPN7cutlass6half_tEEEEEEEC2ERKSW_RKS13_:
[----:B------:R-:W-:Y:S02]  /*69a0*/  IADD3 R4, R60, -c[0x0][0x20], RZ ;  /* 0x800008003c047a10 */ /* 0x000fe40007ffe0ff */
[----:B------:R-:W-:-:S03]  /*69b0*/  MOV R7, 0x0 ;  /* 0x0000000000077802 */ /* 0x000fc60000000f00 */
[----:B------:R1:W-:Y:S01]  /*69c0*/  STL.64 [R4], R2 ;  /* 0x0000000204007387 */ /* 0x0003e20000100a00 */
[----:B------:R-:W-:Y:S05]  /*69d0*/  RET.REL.NODEC R6 `(_ZN7cutlass13device_kernelIN5flash19enable_sm80_to_sm89INS1_16FlashAttnBwdSm80INS1_25CollectiveMainloopBwdSm80ILi2ELi2EN4cute5tupleIJNS5_1CILi128EEES8_NS7_ILi64EEEEEENS_6half_tEfNS_4arch4Sm80ELb0ELb1ELb1ELb0ELb1ELb0ELb0ELb0ELi2ELi4ELi4ELi4ELb0EEENS1_24CollectiveEpilogueBwdGQAISA_fSD_Li256ELb0ELb1EEENS1_19SingleTileSchedulerILb0ELb0ELb0ELi128EEEEEEEEEvNT_6ParamsE) ;  /* 0xffff962006007950 */ /* 0x000fea0003c3ffff */
        .type           $_ZN7cutlass13device_kernelIN5flash19enable_sm80_to_sm89INS1_16FlashAttnBwdSm80INS1_25CollectiveMainloopBwdSm80ILi2ELi2EN4cute5tupleIJNS5_1CILi128EEES8_NS7_ILi64EEEEEENS_6half_tEfNS_4arch4Sm80ELb0ELb1ELb1ELb0ELb1ELb0ELb0ELb0ELi2ELi4ELi4ELi4ELb0EEENS1_24CollectiveEpilogueBwdGQAISA_fSD_Li256ELb0ELb1EEENS1_19SingleTileSchedulerILb0ELb0ELb0ELi128EEEEEEEEEvNT_6ParamsE$_ZN4cute3eso3ESOILb1ELb0EJNS_14ComposedLayoutINS_7SwizzleILi3ELi3ELi3EEENS_1CILi0EEENS_6LayoutINS_5tupleIJNS8_IJNS8_IJNS5_ILi4EEENS5_ILi8EEEEEENS8_IJNS5_ILi2EEENS5_ILi1EEEEEEEEENS8_IJNS8_IJSC_SC_EEESB_EEEEEENS8_IJNS8_IJNS8_IJNS5_ILi128EEESD_EEENS8_IJSA_S6_EEEEEENS8_IJNS8_IJNS5_ILi64EEENS5_ILi512EEEEEENS8_IJNS5_ILi16EEENS5_ILi1024EEEEEEEEEEEEEEEENS_10ViewEngineINS_8smem_ptrIPN7cutlass6half_tEEEEEEEC2ERKSW_RKS13_,@function
        .size           $_ZN7cutlass13device_kernelIN5flash19enable_sm80_to_sm89INS1_16FlashAttnBwdSm80INS1_25CollectiveMainloopBwdSm80ILi2ELi2EN4cute5tupleIJNS5_1CILi128EEES8_NS7_ILi64EEEEEENS_6half_tEfNS_4arch4Sm80ELb0ELb1ELb1ELb0ELb1ELb0ELb0ELb0ELi2ELi4ELi4ELi4ELb0EEENS1_24CollectiveEpilogueBwdGQAISA_fSD_Li256ELb0ELb1EEENS1_19SingleTileSchedulerILb0ELb0ELb0ELi128EEEEEEEEEvNT_6ParamsE$_ZN4cute3eso3ESOILb1ELb0EJNS_14ComposedLayoutINS_7SwizzleILi3ELi3ELi3EEENS_1CILi0EEENS_6LayoutINS_5tupleIJNS8_IJNS8_IJNS5_ILi4EEENS5_ILi8EEEEEENS8_IJNS5_ILi2EEENS5_ILi1EEEEEEEEENS8_IJNS8_IJSC_SC_EEESB_EEEEEENS8_IJNS8_IJNS8_IJNS5_ILi128EEESD_EEENS8_IJSA_S6_EEEEEENS8_IJNS8_IJNS5_ILi64EEENS5_ILi512EEEEEENS8_IJNS5_ILi16EEENS5_ILi1024EEEEEEEEEEEEEEEENS_10ViewEngineINS_8smem_ptrIPN7cutlass6half_tEEEEEEEC2ERKSW_RKS13_,($_ZN7cutlass13device_kernelIN5flash19enable_sm80_to_sm89INS1_16FlashAttnBwdSm80INS1_25CollectiveMainloopBwdSm80ILi2ELi2EN4cute5tupleIJNS5_1CILi128EEES8_NS7_ILi64EEEEEENS_6half_tEfNS_4arch4Sm80ELb0ELb1ELb1ELb0ELb1ELb0ELb0ELb0ELi2ELi4ELi4ELi4ELb0EEENS1_24CollectiveEpilogueBwdGQAISA_fSD_Li256ELb0ELb1EEENS1_19SingleTileSchedulerILb0ELb0ELb0ELi128EEEEEEEEEvNT_6ParamsE$_ZN4cute3eso3ESOILb1ELb0EJNS_14ComposedLayoutINS_7SwizzleILi3ELi3ELi3EEENS_1CILi0EEENS_6LayoutINS_5tupleIJNS8_IJNS8_IJNS5_ILi4EEENS5_ILi8EEEEEENS8_IJS9_NS5_ILi1EEEEEEEEENS8_IJNS8_IJNS5_ILi2EEESF_SF_EEENS8_IJSF_SA_EEEEEEEEENS8_IJNS8_IJNS8_IJNS5_ILi128EEESC_EEENS8_IJNS5_ILi16EEES6_EEEEEENS8_IJNS8_IJNS5_ILi64EEESA_NS5_ILi512EEEEEENS8_IJNS5_ILi8192EEENS5_ILi1024EEEEEEEEEEEEEEEENS_10ViewEngineINS_8smem_ptrIPN7cutlass6half_tEEEEEEEC2ERKSY_RKS15_ - $_ZN7cutlass13device_kernelIN5flash19enable_sm80_to_sm89INS1_16FlashAttnBwdSm80INS1_25CollectiveMainloopBwdSm80ILi2ELi2EN4cute5tupleIJNS5_1CILi128EEES8_NS7_ILi64EEEEEENS_6half_tEfNS_4arch4Sm80ELb0ELb1ELb1ELb0ELb1ELb0ELb0ELb0ELi2ELi4ELi4ELi4ELb0EEENS1_24CollectiveEpilogueBwdGQAISA_fSD_Li256ELb0ELb1EEENS1_19SingleTileSchedulerILb0ELb0ELb0ELi128EEEEEEEEEvNT_6ParamsE$_ZN4cute3eso3ESOILb1ELb0EJNS_14ComposedLayoutINS_7SwizzleILi3ELi3ELi3EEENS_1CILi0EEENS_6LayoutINS_5tupleIJNS8_IJNS8_IJNS5_ILi4EEENS5_ILi8EEEEEENS8_IJNS5_ILi2EEENS5_ILi1EEEEEEEEENS8_IJNS8_IJSC_SC_EEESB_EEEEEENS8_IJNS8_IJNS8_IJNS5_ILi128EEESD_EEENS8_IJSA_S6_EEEEEENS8_IJNS8_IJNS5_ILi64EEENS5_ILi512EEEEEENS8_IJNS5_ILi16EEENS5_ILi1024EEEEEEEEEEEEEEEENS_10ViewEngineINS_8smem_ptrIPN7cutlass6half_tEEEEEEEC2ERKSW_RKS13_)
$_ZN7cutlass13device_kernelIN5flash19enable_sm80_to_sm89INS1_16FlashAttnBwdSm80INS1_25CollectiveMainloopBwdSm80ILi2ELi2EN4cute5tupleIJNS5_1CILi128EEES8_NS7_ILi64EEEEEENS_6half_tEfNS_4arch4Sm80ELb0ELb1ELb1ELb0ELb1ELb0ELb0ELb0ELi2ELi4ELi4ELi4ELb0EEENS1_24CollectiveEpilogueBwdGQAISA_fSD_Li256ELb0ELb1EEENS1_19SingleTileSchedulerILb0ELb0ELb0ELi128EEEEEEEEEvNT_6ParamsE$_ZN4cute3eso3ESOILb1ELb0EJNS_14ComposedLayoutINS_7SwizzleILi3ELi3ELi3EEENS_1CILi0EEENS_6LayoutINS_5tupleIJNS8_IJNS8_IJNS5_ILi4EEENS5_ILi8EEEEEENS8_IJNS5_ILi2EEENS5_ILi1EEEEEEEEENS8_IJNS8_IJSC_SC_EEESB_EEEEEENS8_IJNS8_IJNS8_IJNS5_ILi128EEESD_EEENS8_IJSA_S6_EEEEEENS8_IJNS8_IJNS5_ILi64EEENS5_ILi512EEEEEENS8_IJNS5_ILi16EEENS5_ILi1024EEEEEEEEEEEEEEEENS_10ViewEngineINS_8smem_ptrIPN7cutlass6half_tEEEEEEEC2ERKSW_RKS13_:
[----:B------:R-:W-:Y:S02]  /*69e0*/  IADD3 R4, R80, -c[0x0][0x20], RZ ;  /* 0x8000080050047a10 */ /* 0x000fe40007ffe0ff */
[----:B------:R-:W-:-:S03]  /*69f0*/  MOV R7, 0x0 ;  /* 0x0000000000077802 */ /* 0x000fc60000000f00 */
[----:B------:R1:W-:Y:S01]  /*6a00*/  STL.64 [R4], R2 ;  /* 0x0000000204007387 */ /* 0x0003e20000100a00 */
[----:B------:R-:W-:Y:S05]  /*6a10*/  RET.REL.NODEC R6 `(_ZN7cutlass13device_kernelIN5flash19enable_sm80_to_sm89INS1_16FlashAttnBwdSm80INS1_25CollectiveMainloopBwdSm80ILi2ELi2EN4cute5tupleIJNS5_1CILi128EEES8_NS7_ILi64EEEEEENS_6half_tEfNS_4arch4Sm80ELb0ELb1ELb1ELb0ELb1ELb0ELb0ELb0ELi2ELi4ELi4ELi4ELb0EEENS1_24CollectiveEpilogueBwdGQAISA_fSD_Li256ELb0ELb1EEENS1_19SingleTileSchedulerILb0ELb0ELb0ELi128EEEEEEEEEvNT_6ParamsE) ;  /* 0xffff95e006007950 */ /* 0x000fea0003c3ffff */
        .type           $_ZN7cutlass13device_kernelIN5flash19enable_sm80_to_sm89INS1_16FlashAttnBwdSm80INS1_25CollectiveMainloopBwdSm80ILi2ELi2EN4cute5tupleIJNS5_1CILi128EEES8_NS7_ILi64EEEEEENS_6half_tEfNS_4arch4Sm80ELb0ELb1ELb1ELb0ELb1ELb0ELb0ELb0ELi2ELi4ELi4ELi4ELb0EEENS1_24CollectiveEpilogueBwdGQAISA_fSD_Li256ELb0ELb1EEENS1_19SingleTileSchedulerILb0ELb0ELb0ELi128EEEEEEEEEvNT_6ParamsE$_ZN4cute3eso3ESOILb1ELb0EJNS_14ComposedLayoutINS_7SwizzleILi3ELi3ELi3EEENS_1CILi0EEENS_6LayoutINS_5tupleIJNS8_IJNS8_IJNS5_ILi4EEENS5_ILi8EEEEEENS8_IJS9_NS5_ILi1EEEEEEEEENS8_IJNS8_IJNS5_ILi2EEESF_SF_EEENS8_IJSF_SA_EEEEEEEEENS8_IJNS8_IJNS8_IJNS5_ILi128EEESC_EEENS8_IJNS5_ILi16EEES6_EEEEEENS8_IJNS8_IJNS5_ILi64EEESA_NS5_ILi512EEEEEENS8_IJNS5_ILi8192EEENS5_ILi1024EEEEEEEEEEEEEEEENS_10ViewEngineINS_8smem_ptrIPN7cutlass6half_tEEEEEEEC2ERKSY_RKS15_,@function
        .size           $_ZN7cutlass13device_kernelIN5flash19enable_sm80_to_sm89INS1_16FlashAttnBwdSm80INS1_25CollectiveMainloopBwdSm80ILi2ELi2EN4cute5tupleIJNS5_1CILi128EEES8_NS7_ILi64EEEEEENS_6half_tEfNS_4arch4Sm80ELb0ELb1ELb1ELb0ELb1ELb0ELb0ELb0ELi2ELi4ELi4ELi4ELb0EEENS1_24CollectiveEpilogueBwdGQAISA_fSD_Li256ELb0ELb1EEENS1_19SingleTileSchedulerILb0ELb0ELb0ELi128EEEEEEEEEvNT_6ParamsE$_ZN4cute3eso3ESOILb1ELb0EJNS_14ComposedLayoutINS_7SwizzleILi3ELi3ELi3EEENS_1CILi0EEENS_6LayoutINS_5tupleIJNS8_IJNS8_IJNS5_ILi4EEENS5_ILi8EEEEEENS8_IJS9_NS5_ILi1EEEEEEEEENS8_IJNS8_IJNS5_ILi2EEESF_SF_EEENS8_IJSF_SA_EEEEEEEEENS8_IJNS8_IJNS8_IJNS5_ILi128EEESC_EEENS8_IJNS5_ILi16EEES6_EEEEEENS8_IJNS8_IJNS5_ILi64EEESA_NS5_ILi512EEEEEENS8_IJNS5_ILi8192EEENS5_ILi1024EEEEEEEEEEEEEEEENS_10ViewEngineINS_8smem_ptrIPN7cutlass6half_tEEEEEEEC2ERKSY_RKS15_,($_ZN7cutlass13device_kernelIN5flash19enable_sm80_to_sm89INS1_16FlashAttnBwdSm80INS1_25CollectiveMainloopBwdSm80ILi2ELi2EN4cute5tupleIJNS5_1CILi128EEES8_NS7_ILi64EEEEEENS_6half_tEfNS_4arch4Sm80ELb0ELb1ELb1ELb0ELb1ELb0ELb0ELb0ELi2ELi4ELi4ELi4ELb0EEENS1_24CollectiveEpilogueBwdGQAISA_fSD_Li256ELb0ELb1EEENS1_19SingleTileSchedulerILb0ELb0ELb0ELi128EEEEEEEEEvNT_6ParamsE$_ZN4cute3eso3ESOILb1ELb0EJNS_14ComposedLayoutINS_7SwizzleILi3ELi3ELi3EEENS_1CILj0EEENS_6LayoutINS_5tupleIJNS5_ILi64EEENS5_ILi128EEEEEENS8_IJNS5_ILi1EEES9_EEEEEEENS_10ViewEngineINS_8smem_ptrIPN7cutlass6half_tEEEEEEEC2ERKSF_RKSM_ - $_ZN7cutlass13device_kernelIN5flash19enable_sm80_to_sm89INS1_16FlashAttnBwdSm80INS1_25CollectiveMainloopBwdSm80ILi2ELi2EN4cute5tupleIJNS5_1CILi128EEES8_NS7_ILi64EEEEEENS_6half_tEfNS_4arch4Sm80ELb0ELb1ELb1ELb0ELb1ELb0ELb0ELb0ELi2ELi4ELi4ELi4ELb0EEENS1_24CollectiveEpilogueBwdGQAISA_fSD_Li256ELb0ELb1EEENS1_19SingleTileSchedulerILb0ELb0ELb0ELi128EEEEEEEEEvNT_6ParamsE$_ZN4cute3eso3ESOILb1ELb0EJNS_14ComposedLayoutINS_7SwizzleILi3ELi3ELi3EEENS_1CILi0EEENS_6LayoutINS_5tupleIJNS8_IJNS8_IJNS5_ILi4EEENS5_ILi8EEEEEENS8_IJS9_NS5_ILi1EEEEEEEEENS8_IJNS8_IJNS5_ILi2EEESF_SF_EEENS8_IJSF_SA_EEEEEEEEENS8_IJNS8_IJNS8_IJNS5_ILi128EEESC_EEENS8_IJNS5_ILi16EEES6_EEEEEENS8_IJNS8_IJNS5_ILi64EEESA_NS5_ILi512EEEEEENS8_IJNS5_ILi8192EEENS5_ILi1024EEEEEEEEEEEEEEEENS_10ViewEngineINS_8smem_ptrIPN7cutlass6half_tEEEEEEEC2ERKSY_RKS15_)
$_ZN7cutlass13device_kernelIN5flash19enable_sm80_to_sm89INS1_16FlashAttnBwdSm80INS1_25CollectiveMainloopBwdSm80ILi2ELi2EN4cute5tupleIJNS5_1CILi128EEES8_NS7_ILi64EEEEEENS_6half_tEfNS_4arch4Sm80ELb0ELb1ELb1ELb0ELb1ELb0ELb0ELb0ELi2ELi4ELi4ELi4ELb0EEENS1_24CollectiveEpilogueBwdGQAISA_fSD_Li256ELb0ELb1EEENS1_19SingleTileSchedulerILb0ELb0ELb0ELi128EEEEEEEEEvNT_6ParamsE$_ZN4cute3eso3ESOILb1ELb0EJNS_14ComposedLayoutINS_7SwizzleILi3ELi3ELi3EEENS_1CILi0EEENS_6LayoutINS_5tupleIJNS8_IJNS8_IJNS5_ILi4EEENS5_ILi8EEEEEENS8_IJS9_NS5_ILi1EEEEEEEEENS8_IJNS8_IJNS5_ILi2EEESF_SF_EEENS8_IJSF_SA_EEEEEEEEENS8_IJNS8_IJNS8_IJNS5_ILi128EEESC_EEENS8_IJNS5_ILi16EEES6_EEEEEENS8_IJNS8_IJNS5_ILi64EEESA_NS5_ILi512EEEEEENS8_IJNS5_ILi8192EEENS5_ILi1024EEEEEEEEEEEEEEEENS_10ViewEngineINS_8smem_ptrIPN7cutlass6half_tEEEEEEEC2ERKSY_RKS15_:
[----:B------:R-:W-:Y:S02]  /*6a20*/  IADD3 R6, R60, -c[0x0][0x20], RZ ;  /* 0x800008003c067a10 */ /* 0x000fe40007ffe0ff */
[----:B------:R-:W-:-:S03]  /*6a30*/  MOV R13, 0x0 ;  /* 0x00000000000d7802 */ /* 0x000fc60000000f00 */
[----:B------:R1:W-:Y:S01]  /*6a40*/  STL.64 [R6], R2 ;  /* 0x0000000206007387 */ /* 0x0003e20000100a00 */
[----:B------:R-:W-:Y:S05]  /*6a50*/  RET.REL.NODEC R12 `(_ZN7cutlass13device_kernelIN5flash19enable_sm80_to_sm89INS1_16FlashAttnBwdSm80INS1_25CollectiveMainloopBwdSm80ILi2ELi2EN4cute5tupleIJNS5_1CILi128EEES8_NS7_ILi64EEEEEENS_6half_tEfNS_4arch4Sm80ELb0ELb1ELb1ELb0ELb1ELb0ELb0ELb0ELi2ELi4ELi4ELi4ELb0EEENS1_24CollectiveEpilogueBwdGQAISA_fSD_Li256ELb0ELb1EEENS1_19SingleTileSchedulerILb0ELb0ELb0ELi128EEEEEEEEEvNT_6ParamsE) ;  /* 0xffff95a00c007950 */ /* 0x000fea0003c3ffff */
        .type           $_ZN7cutlass13device_kernelIN5flash19enable_sm80_to_sm89INS1_16FlashAttnBwdSm80INS1_25CollectiveMainloopBwdSm80ILi2ELi2EN4cute5tupleIJNS5_1CILi128EEES8_NS7_ILi64EEEEEENS_6half_tEfNS_4arch4Sm80ELb0ELb1ELb1ELb0ELb1ELb0ELb0ELb0ELi2ELi4ELi4ELi4ELb0EEENS1_24CollectiveEpilogueBwdGQAISA_fSD_Li256ELb0ELb1EEENS1_19SingleTileSchedulerILb0ELb0ELb0ELi128EEEEEEEEEvNT_6ParamsE$_ZN4cute3eso3ESOILb1ELb0EJNS_14ComposedLayoutINS_7SwizzleILi3ELi3ELi3EEENS_1CILj0EEENS_6LayoutINS_5tupleIJNS5_ILi64EEENS5_ILi128EEEEEENS8_IJNS5_ILi1EEES9_EEEEEEENS_10ViewEngineINS_8smem_ptrIPN7cutlass6half_tEEEEEEEC2ERKSF_RKSM_,@function
        .size           $_ZN7cutlass13device_kernelIN5flash19enable_sm80_to_sm89INS1_16FlashAttnBwdSm80INS1_25CollectiveMainloopBwdSm80ILi2ELi2EN4cute5tupleIJNS5_1CILi128EEES8_NS7_ILi64EEEEEENS_6half_tEfNS_4arch4Sm80ELb0ELb1ELb1ELb0ELb1ELb0ELb0ELb0ELi2ELi4ELi4ELi4ELb0EEENS1_24CollectiveEpilogueBwdGQAISA_fSD_Li256ELb0ELb1EEENS1_19SingleTileSchedulerILb0ELb0ELb0ELi128EEEEEEEEEvNT_6ParamsE$_ZN4cute3eso3ESOILb1ELb0EJNS_14ComposedLayoutINS_7SwizzleILi3ELi3ELi3EEENS_1CILj0EEENS_6LayoutINS_5tupleIJNS5_ILi64EEENS5_ILi128EEEEEENS8_IJNS5_ILi1EEES9_EEEEEEENS_10ViewEngineINS_8smem_ptrIPN7cutlass6half_tEEEEEEEC2ERKSF_RKSM_,($_ZN7cutlass13device_kernelIN5flash19enable_sm80_to_sm89INS1_16FlashAttnBwdSm80INS1_25CollectiveMainloopBwdSm80ILi2ELi2EN4cute5tupleIJNS5_1CILi128EEES8_NS7_ILi64EEEEEENS_6half_tEfNS_4arch4Sm80ELb0ELb1ELb1ELb0ELb1ELb0ELb0ELb0ELi2ELi4ELi4ELi4ELb0EEENS1_24CollectiveEpilogueBwdGQAISA_fSD_Li256ELb0ELb1EEENS1_19SingleTileSchedulerILb0ELb0ELb0ELi128EEEEEEEEEvNT_6ParamsE$_ZN4cute3eso3ESOILb1ELb0EJNS_14ComposedLayoutINS_7SwizzleILi3ELi3ELi3EEENS_1CILj0EEENS_6LayoutINS_5tupleIJNS8_IJNS5_ILi8EEENS5_ILi16EEEEEENS8_IJNS5_ILi64EEENS5_ILi1EEEEEEEEENS8_IJNS8_IJSC_NS5_ILi512EEEEEENS8_IJSD_NS5_ILi0EEEEEEEEEEEEENS_10ViewEngineINS_8smem_ptrIPN7cutlass6half_tEEEEEEEC2ERKSM_RKST_ - $_ZN7cutlass13device_kernelIN5flash19enable_sm80_to_sm89INS1_16FlashAttnBwdSm80INS1_25CollectiveMainloopBwdSm80ILi2ELi2EN4cute5tupleIJNS5_1CILi128EEES8_NS7_ILi64EEEEEENS_6half_tEfNS_4arch4Sm80ELb0ELb1ELb1ELb0ELb1ELb0ELb0ELb0ELi2ELi4ELi4ELi4ELb0EEENS1_24CollectiveEpilogueBwdGQAISA_fSD_Li256ELb0ELb1EEENS1_19SingleTileSchedulerILb0ELb0ELb0ELi128EEEEEEEEEvNT_6ParamsE$_ZN4cute3eso3ESOILb1ELb0EJNS_14ComposedLayoutINS_7SwizzleILi3ELi3ELi3EEENS_1CILj0EEENS_6LayoutINS_5tupleIJNS5_ILi64EEENS5_ILi128EEEEEENS8_IJNS5_ILi1EEES9_EEEEEEENS_10ViewEngineINS_8smem_ptrIPN7cutlass6half_tEEEEEEEC2ERKSF_RKSM_)
$_ZN7cutlass13device_kernelIN5flash19enable_sm80_to_sm89INS1_16FlashAttnBwdSm80INS1_25CollectiveMainloopBwdSm80ILi2ELi2EN4cute5tupleIJNS5_1CILi128EEES8_NS7_ILi64EEEEEENS_6half_tEfNS_4arch4Sm80ELb0ELb1ELb1ELb0ELb1ELb0ELb0ELb0ELi2ELi4ELi4ELi4ELb0EEENS1_24CollectiveEpilogueBwdGQAISA_fSD_Li256ELb0ELb1EEENS1_19SingleTileSchedulerILb0ELb0ELb0ELi128EEEEEEEEEvNT_6ParamsE$_ZN4cute3eso3ESOILb1ELb0EJNS_14ComposedLayoutINS_7SwizzleILi3ELi3ELi3EEENS_1CILj0EEENS_6LayoutINS_5tupleIJNS5_ILi64EEENS5_ILi128EEEEEENS8_IJNS5_ILi1EEES9_EEEEEEENS_10ViewEngineINS_8smem_ptrIPN7cutlass6half_tEEEEEEEC2ERKSF_RKSM_:
[----:B------:R-:W-:Y:S02]  /*6a60*/  IADD3 R5, R60, -c[0x0][0x20], RZ ;  /* 0x800008003c057a10 */ /* 0x000fe40007ffe0ff */
[----:B------:R-:W-:-:S03]  /*6a70*/  MOV R7, 0x0 ;  /* 0x0000000000077802 */ /* 0x000fc60000000f00 */
[----:B------:R1:W-:Y:S01]  /*6a80*/  STL.64 [R5], R2 ;  /* 0x0000000205007387 */ /* 0x0003e20000100a00 */
[----:B------:R-:W-:Y:S05]  /*6a90*/  RET.REL.NODEC R6 `(_ZN7cutlass13device_kernelIN5flash19enable_sm80_to_sm89INS1_16FlashAttnBwdSm80INS1_25CollectiveMainloopBwdSm80ILi2ELi2EN4cute5tupleIJNS5_1CILi128EEES8_NS7_ILi64EEEEEENS_6half_tEfNS_4arch4Sm80ELb0ELb1ELb1ELb0ELb1ELb0ELb0ELb0ELi2ELi4ELi4ELi4ELb0EEENS1_24CollectiveEpilogueBwdGQAISA_fSD_Li256ELb0ELb1EEENS1_19SingleTileSchedulerILb0ELb0ELb0ELi128EEEEEEEEEvNT_6ParamsE) ;  /* 0xffff956006007950 */ /* 0x000fea0003c3ffff */
        .type           $_ZN7cutlass13device_kernelIN5flash19enable_sm80_to_sm89INS1_16FlashAttnBwdSm80INS1_25CollectiveMainloopBwdSm80ILi2ELi2EN4cute5tupleIJNS5_1CILi128EEES8_NS7_ILi64EEEEEENS_6half_tEfNS_4arch4Sm80ELb0ELb1ELb1ELb0ELb1ELb0ELb0ELb0ELi2ELi4ELi4ELi4ELb0EEENS1_24CollectiveEpilogueBwdGQAISA_fSD_Li256ELb0ELb1EEENS1_19SingleTileSchedulerILb0ELb0ELb0ELi128EEEEEEEEEvNT_6ParamsE$_ZN4cute3eso3ESOILb1ELb0EJNS_14ComposedLayoutINS_7SwizzleILi3ELi3ELi3EEENS_1CILj0EEENS_6LayoutINS_5tupleIJNS8_IJNS5_ILi8EEENS5_ILi16EEEEEENS8_IJNS5_ILi64EEENS5_ILi1EEEEEEEEENS8_IJNS8_IJSC_NS5_ILi512EEEEEENS8_IJSD_NS5_ILi0EEEEEEEEEEEEENS_10ViewEngineINS_8smem_ptrIPN7cutlass6half_tEEEEEEEC2ERKSM_RKST_,@function
        .size           $_ZN7cutlass13device_kernelIN5flash19enable_sm80_to_sm89INS1_16FlashAttnBwdSm80INS1_25CollectiveMainloopBwdSm80ILi2ELi2EN4cute5tupleIJNS5_1CILi128EEES8_NS7_ILi64EEEEEENS_6half_tEfNS_4arch4Sm80ELb0ELb1ELb1ELb0ELb1ELb0ELb0ELb0ELi2ELi4ELi4ELi4ELb0EEENS1_24CollectiveEpilogueBwdGQAISA_fSD_Li256ELb0ELb1EEENS1_19SingleTileSchedulerILb0ELb0ELb0ELi128EEEEEEEEEvNT_6ParamsE$_ZN4cute3eso3ESOILb1ELb0EJNS_14ComposedLayoutINS_7SwizzleILi3ELi3ELi3EEENS_1CILj0EEENS_6LayoutINS_5tupleIJNS8_IJNS5_ILi8EEENS5_ILi16EEEEEENS8_IJNS5_ILi64EEENS5_ILi1EEEEEEEEENS8_IJNS8_IJSC_NS5_ILi512EEEEEENS8_IJSD_NS5_ILi0EEEEEEEEEEEEENS_10ViewEngineINS_8smem_ptrIPN7cutlass6half_tEEEEEEEC2ERKSM_RKST_,($_ZN7cutlass13device_kernelIN5flash19enable_sm80_to_sm89INS1_16FlashAttnBwdSm80INS1_25CollectiveMainloopBwdSm80ILi2ELi2EN4cute5tupleIJNS5_1CILi128EEES8_NS7_ILi64EEEEEENS_6half_tEfNS_4arch4Sm80ELb0ELb1ELb1ELb0ELb1ELb0ELb0ELb0ELi2ELi4ELi4ELi4ELb0EEENS1_24CollectiveEpilogueBwdGQAISA_fSD_Li256ELb0ELb1EEENS1_19SingleTileSchedulerILb0ELb0ELb0ELi128EEEEEEEEEvNT_6ParamsE$_ZN4cute3eso3ESOILb1ELb0EJNS_14ComposedLayoutINS_7SwizzleILi3ELi3ELi3EEENS_1CILj0EEENS_6LayoutINS_5tupleIJNS8_IJNS8_IJNS5_ILi4EEENS5_ILi8EEEEEENS8_IJNS5_ILi2EEENS5_ILi1EEEEEEEEENS8_IJNS8_IJSC_SC_EEESB_EEEEEENS8_IJNS8_IJNS8_IJNS5_ILi128EEESD_EEENS8_IJSA_NS5_ILi0EEEEEEEEENS8_IJNS8_IJNS5_ILi64EEENS5_ILi512EEEEEENS8_IJNS5_ILi16EEENS5_ILi1024EEEEEEEEEEEEEEEENS_10ViewEngineINS_8smem_ptrIPN7cutlass6half_tEEEEEEEC2ERKSX_RKS14_ - $_ZN7cutlass13device_kernelIN5flash19enable_sm80_to_sm89INS1_16FlashAttnBwdSm80INS1_25CollectiveMainloopBwdSm80ILi2ELi2EN4cute5tupleIJNS5_1CILi128EEES8_NS7_ILi64EEEEEENS_6half_tEfNS_4arch4Sm80ELb0ELb1ELb1ELb0ELb1ELb0ELb0ELb0ELi2ELi4ELi4ELi4ELb0EEENS1_24CollectiveEpilogueBwdGQAISA_fSD_Li256ELb0ELb1EEENS1_19SingleTileSchedulerILb0ELb0ELb0ELi128EEEEEEEEEvNT_6ParamsE$_ZN4cute3eso3ESOILb1ELb0EJNS_14ComposedLayoutINS_7SwizzleILi3ELi3ELi3EEENS_1CILj0EEENS_6LayoutINS_5tupleIJNS8_IJNS5_ILi8EEENS5_ILi16EEEEEENS8_IJNS5_ILi64EEENS5_ILi1EEEEEEEEENS8_IJNS8_IJSC_NS5_ILi512EEEEEENS8_IJSD_NS5_ILi0EEEEEEEEEEEEENS_10ViewEngineINS_8smem_ptrIPN7cutlass6half_tEEEEEEEC2ERKSM_RKST_)
$_ZN7cutlass13device_kernelIN5flash19enable_sm80_to_sm89INS1_16FlashAttnBwdSm80INS1_25CollectiveMainloopBwdSm80ILi2ELi2EN4cute5tupleIJNS5_1CILi128EEES8_NS7_ILi64EEEEEENS_6half_tEfNS_4arch4Sm80ELb0ELb1ELb1ELb0ELb1ELb0ELb0ELb0ELi2ELi4ELi4ELi4ELb0EEENS1_24CollectiveEpilogueBwdGQAISA_fSD_Li256ELb0ELb1EEENS1_19SingleTileSchedulerILb0ELb0ELb0ELi128EEEEEEEEEvNT_6ParamsE$_ZN4cute3eso3ESOILb1ELb0EJNS_14ComposedLayoutINS_7SwizzleILi3ELi3ELi3EEENS_1CILj0EEENS_6LayoutINS_5tupleIJNS8_IJNS5_ILi8EEENS5_ILi16EEEEEENS8_IJNS5_ILi64EEENS5_ILi1EEEEEEEEENS8_IJNS8_IJSC_NS5_ILi512EEEEEENS8_IJSD_NS5_ILi0EEEEEEEEEEEEENS_10ViewEngineINS_8smem_ptrIPN7cutlass6half_tEEEEEEEC2ERKSM_RKST_:
[----:B------:R-:W-:Y:S02]  /*6aa0*/  IADD3 R4, R60, -c[0x0][0x20], RZ ;  /* 0x800008003c047a10 */ /* 0x000fe40007ffe0ff */
[----:B------:R-:W-:-:S03]  /*6ab0*/  MOV R7, 0x0 ;  /* 0x0000000000077802 */ /* 0x000fc60000000f00 */
[----:B------:R1:W-:Y:S01]  /*6ac0*/  STL.64 [R4], R2 ;  /* 0x0000000204007387 */ /* 0x0003e20000100a00 */
[----:B------:R-:W-:Y:S05]  /*6ad0*/  RET.REL.NODEC R6 `(_ZN7cutlass13device_kernelIN5flash19enable_sm80_to_sm89INS1_16FlashAttnBwdSm80INS1_25CollectiveMainloopBwdSm80ILi2ELi2EN4cute5tupleIJNS5_1CILi128EEES8_NS7_ILi64EEEEEENS_6half_tEfNS_4arch4Sm80ELb0ELb1ELb1ELb0ELb1ELb0ELb0ELb0ELi2ELi4ELi4ELi4ELb0EEENS1_24CollectiveEpilogueBwdGQAISA_fSD_Li256ELb0ELb1EEENS1_19SingleTileSchedulerILb0ELb0ELb0ELi128EEEEEEEEEvNT_6ParamsE) ;  /* 0xffff952006007950 */ /* 0x000fea0003c3ffff */
        .type           $_ZN7cutlass13device_kernelIN5flash19enable_sm80_to_sm89INS1_16FlashAttnBwdSm80INS1_25CollectiveMainloopBwdSm80ILi2ELi2EN4cute5tupleIJNS5_1CILi128EEES8_NS7_ILi64EEEEEENS_6half_tEfNS_4arch4Sm80ELb0ELb1ELb1ELb0ELb1ELb0ELb0ELb0ELi2ELi4ELi4ELi4ELb0EEENS1_24CollectiveEpilogueBwdGQAISA_fSD_Li256ELb0ELb1EEENS1_19SingleTileSchedulerILb0ELb0ELb0ELi128EEEEEEEEEvNT_6ParamsE$_ZN4cute3eso3ESOILb1ELb0EJNS_14ComposedLayoutINS_7SwizzleILi3ELi3ELi3EEENS_1CILj0EEENS_6LayoutINS_5tupleIJNS8_IJNS8_IJNS5_ILi4EEENS5_ILi8EEEEEENS8_IJNS5_ILi2EEENS5_ILi1EEEEEEEEENS8_IJNS8_IJSC_SC_EEESB_EEEEEENS8_IJNS8_IJNS8_IJNS5_ILi128EEESD_EEENS8_IJSA_NS5_ILi0EEEEEEEEENS8_IJNS8_IJNS5_ILi64EEENS5_ILi512EEEEEENS8_IJNS5_ILi16EEENS5_ILi1024EEEEEEEEEEEEEEEENS_10ViewEngineINS_8smem_ptrIPN7cutlass6half_tEEEEEEEC2ERKSX_RKS14_,@function
        .size           $_ZN7cutlass13device_kernelIN5flash19enable_sm80_to_sm89INS1_16FlashAttnBwdSm80INS1_25CollectiveMainloopBwdSm80ILi2ELi2EN4cute5tupleIJNS5_1CILi128EEES8_NS7_ILi64EEEEEENS_6half_tEfNS_4arch4Sm80ELb0ELb1ELb1ELb0ELb1ELb0ELb0ELb0ELi2ELi4ELi4ELi4ELb0EEENS1_24CollectiveEpilogueBwdGQAISA_fSD_Li256ELb0ELb1EEENS1_19SingleTileSchedulerILb0ELb0ELb0ELi128EEEEEEEEEvNT_6ParamsE$_ZN4cute3eso3ESOILb1ELb0EJNS_14ComposedLayoutINS_7SwizzleILi3ELi3ELi3EEENS_1CILj0EEENS_6LayoutINS_5tupleIJNS8_IJNS8_IJNS5_ILi4EEENS5_ILi8EEEEEENS8_IJNS5_ILi2EEENS5_ILi1EEEEEEEEENS8_IJNS8_IJSC_SC_EEESB_EEEEEENS8_IJNS8_IJNS8_IJNS5_ILi128EEESD_EEENS8_IJSA_NS5_ILi0EEEEEEEEENS8_IJNS8_IJNS5_ILi64EEENS5_ILi512EEEEEENS8_IJNS5_ILi16EEENS5_ILi1024EEEEEEEEEEEEEEEENS_10ViewEngineINS_8smem_ptrIPN7cutlass6half_tEEEEEEEC2ERKSX_RKS14_,($_ZN7cutlass13device_kernelIN5flash19enable_sm80_to_sm89INS1_16FlashAttnBwdSm80INS1_25CollectiveMainloopBwdSm80ILi2ELi2EN4cute5tupleIJNS5_1CILi128EEES8_NS7_ILi64EEEEEENS_6half_tEfNS_4arch4Sm80ELb0ELb1ELb1ELb0ELb1ELb0ELb0ELb0ELi2ELi4ELi4ELi4ELb0EEENS1_24CollectiveEpilogueBwdGQAISA_fSD_Li256ELb0ELb1EEENS1_19SingleTileSchedulerILb0ELb0ELb0ELi128EEEEEEEEEvNT_6ParamsE$_ZN4cute3eso3ESOILb1ELb0EJNS_14ComposedLayoutINS_7SwizzleILi3ELi3ELi3EEENS_1CILj0EEENS_6LayoutINS_5tupleIJNS8_IJNS8_IJNS5_ILi4EEENS5_ILi8EEEEEENS8_IJS9_NS5_ILi1EEEEEEEEENS8_IJNS8_IJNS5_ILi2EEESF_SF_EEENS8_IJSF_S9_EEEEEEEEENS8_IJNS8_IJNS8_IJSF_NS5_ILi64EEEEEENS8_IJNS5_ILi1024EEENS5_ILi0EEEEEEEEENS8_IJNS8_IJSC_NS5_ILi512EEESA_EEENS8_IJNS5_ILi4096EEENS5_ILi16EEEEEEEEEEEEEEEENS_10ViewEngineINS_8smem_ptrIPN7cutlass6half_tEEEEEEEC2ERKSY_RKS15_ - $_ZN7cutlass13device_kernelIN5flash19enable_sm80_to_sm89INS1_16FlashAttnBwdSm80INS1_25CollectiveMainloopBwdSm80ILi2ELi2EN4cute5tupleIJNS5_1CILi128EEES8_NS7_ILi64EEEEEENS_6half_tEfNS_4arch4Sm80ELb0ELb1ELb1ELb0ELb1ELb0ELb0ELb0ELi2ELi4ELi4ELi4ELb0EEENS1_24CollectiveEpilogueBwdGQAISA_fSD_Li256ELb0ELb1EEENS1_19SingleTileSchedulerILb0ELb0ELb0ELi128EEEEEEEEEvNT_6ParamsE$_ZN4cute3eso3ESOILb1ELb0EJNS_14ComposedLayoutINS_7SwizzleILi3ELi3ELi3EEENS_1CILj0EEENS_6LayoutINS_5tupleIJNS8_IJNS8_IJNS5_ILi4EEENS5_ILi8EEEEEENS8_IJNS5_ILi2EEENS5_ILi1EEEEEEEEENS8_IJNS8_IJSC_SC_EEESB_EEEEEENS8_IJNS8_IJNS8_IJNS5_ILi128EEESD_EEENS8_IJSA_NS5_ILi0EEEEEEEEENS8_IJNS8_IJNS5_ILi64EEENS5_ILi512EEEEEENS8_IJNS5_ILi16EEENS5_ILi1024EEEEEEEEEEEEEEEENS_10ViewEngineINS_8smem_ptrIPN7cutlass6half_tEEEEEEEC2ERKSX_RKS14_)
$_ZN7cutlass13device_kernelIN5flash19enable_sm80_to_sm89INS1_16FlashAttnBwdSm80INS1_25CollectiveMainloopBwdSm80ILi2ELi2EN4cute5tupleIJNS5_1CILi128EEES8_NS7_ILi64EEEEEENS_6half_tEfNS_4arch4Sm80ELb0ELb1ELb1ELb0ELb1ELb0ELb0ELb0ELi2ELi4ELi4ELi4ELb0EEENS1_24CollectiveEpilogueBwdGQAISA_fSD_Li256ELb0ELb1EEENS1_19SingleTileSchedulerILb0ELb0ELb0ELi128EEEEEEEEEvNT_6ParamsE$_ZN4cute3eso3ESOILb1ELb0EJNS_14ComposedLayoutINS_7SwizzleILi3ELi3ELi3EEENS_1CILj0EEENS_6LayoutINS_5tupleIJNS8_IJNS8_IJNS5_ILi4EEENS5_ILi8EEEEEENS8_IJNS5_ILi2EEENS5_ILi1EEEEEEEEENS8_IJNS8_IJSC_SC_EEESB_EEEEEENS8_IJNS8_IJNS8_IJNS5_ILi128EEESD_EEENS8_IJSA_NS5_ILi0EEEEEEEEENS8_IJNS8_IJNS5_ILi64EEENS5_ILi512EEEEEENS8_IJNS5_ILi16EEENS5_ILi1024EEEEEEEEEEEEEEEENS_10ViewEngineINS_8smem_ptrIPN7cutlass6half_tEEEEEEEC2ERKSX_RKS14_:
[----:B------:R-:W-:Y:S02]  /*6ae0*/  IADD3 R5, R60, -c[0x0][0x20], RZ ;  /* 0x800008003c057a10 */ /* 0x000fe40007ffe0ff */
[----:B------:R-:W-:-:S03]  /*6af0*/  MOV R7, 0x0 ;  /* 0x0000000000077802 */ /* 0x000fc60000000f00 */
[----:B------:R1:W-:Y:S01]  /*6b00*/  STL.64 [R5], R2 ;  /* 0x0000000205007387 */ /* 0x0003e20000100a00 */
[----:B------:R-:W-:Y:S05]  /*6b10*/  RET.REL.NODEC R6 `(_ZN7cutlass13device_kernelIN5flash19enable_sm80_to_sm89INS1_16FlashAttnBwdSm80INS1_25CollectiveMainloopBwdSm80ILi2ELi2EN4cute5tupleIJNS5_1CILi128EEES8_NS7_ILi64EEEEEENS_6half_tEfNS_4arch4Sm80ELb0ELb1ELb1ELb0ELb1ELb0ELb0ELb0ELi2ELi4ELi4ELi4ELb0EEENS1_24CollectiveEpilogueBwdGQAISA_fSD_Li256ELb0ELb1EEENS1_19SingleTileSchedulerILb0ELb0ELb0ELi128EEEEEEEEEvNT_6ParamsE) ;  /* 0xffff94e006007950 */ /* 0x000fea0003c3ffff */
        .type           $_ZN7cutlass13device_kernelIN5flash19enable_sm80_to_sm89INS1_16FlashAttnBwdSm80INS1_25CollectiveMainloopBwdSm80ILi2ELi2EN4cute5tupleIJNS5_1CILi128EEES8_NS7_ILi64EEEEEENS_6half_tEfNS_4arch4Sm80ELb0ELb1ELb1ELb0ELb1ELb0ELb0ELb0ELi2ELi4ELi4ELi4ELb0EEENS1_24CollectiveEpilogueBwdGQAISA_fSD_Li256ELb0ELb1EEENS1_19SingleTileSchedulerILb0ELb0ELb0ELi128EEEEEEEEEvNT_6ParamsE$_ZN4cute3eso3ESOILb1ELb0EJNS_14ComposedLayoutINS_7SwizzleILi3ELi3ELi3EEENS_1CILj0EEENS_6LayoutINS_5tupleIJNS8_IJNS8_IJNS5_ILi4EEENS5_ILi8EEEEEENS8_IJS9_NS5_ILi1EEEEEEEEENS8_IJNS8_IJNS5_ILi2EEESF_SF_EEENS8_IJSF_S9_EEEEEEEEENS8_IJNS8_IJNS8_IJSF_NS5_ILi64EEEEEENS8_IJNS5_ILi1024EEENS5_ILi0EEEEEEEEENS8_IJNS8_IJSC_NS5_ILi512EEESA_EEENS8_IJNS5_ILi4096EEENS5_ILi16EEEEEEEEEEEEEEEENS_10ViewEngineINS_8smem_ptrIPN7cutlass6half_tEEEEEEEC2ERKSY_RKS15_,@function
        .size           $_ZN7cutlass13device_kernelIN5flash19enable_sm80_to_sm89INS1_16FlashAttnBwdSm80INS1_25CollectiveMainloopBwdSm80ILi2ELi2EN4cute5tupleIJNS5_1CILi128EEES8_NS7_ILi64EEEEEENS_6half_tEfNS_4arch4Sm80ELb0ELb1ELb1ELb0ELb1ELb0ELb0ELb0ELi2ELi4ELi4ELi4ELb0EEENS1_24CollectiveEpilogueBwdGQAISA_fSD_Li256ELb0ELb1EEENS1_19SingleTileSchedulerILb0ELb0ELb0ELi128EEEEEEEEEvNT_6ParamsE$_ZN4cute3eso3ESOILb1ELb0EJNS_14ComposedLayoutINS_7SwizzleILi3ELi3ELi3EEENS_1CILj0EEENS_6LayoutINS_5tupleIJNS8_IJNS8_IJNS5_ILi4EEENS5_ILi8EEEEEENS8_IJS9_NS5_ILi1EEEEEEEEENS8_IJNS8_IJNS5_ILi2EEESF_SF_EEENS8_IJSF_S9_EEEEEEEEENS8_IJNS8_IJNS8_IJSF_NS5_ILi64EEEEEENS8_IJNS5_ILi1024EEENS5_ILi0EEEEEEEEENS8_IJNS8_IJSC_NS5_ILi512EEESA_EEENS8_IJNS5_ILi4096EEENS5_ILi16EEEEEEEEEEEEEEEENS_10ViewEngineINS_8smem_ptrIPN7cutlass6half_tEEEEEEEC2ERKSY_RKS15_,($_ZN7cutlass13device_kernelIN5flash19enable_sm80_to_sm89INS1_16FlashAttnBwdSm80INS1_25CollectiveMainloopBwdSm80ILi2ELi2EN4cute5tupleIJNS5_1CILi128EEES8_NS7_ILi64EEEEEENS_6half_tEfNS_4arch4Sm80ELb0ELb1ELb1ELb0ELb1ELb0ELb0ELb0ELi2ELi4ELi4ELi4ELb0EEENS1_24CollectiveEpilogueBwdGQAISA_fSD_Li256ELb0ELb1EEENS1_19SingleTileSchedulerILb0ELb0ELb0ELi128EEEEEEEEEvNT_6ParamsE$_ZN4cute3eso3ESOILb1ELb0EJNS_1CILi1EEENS_5tupleIJNS2_ILi8EEEiiEEENS2_ILi64EEENS4_IJiNS2_ILi144EEENS2_ILi288EEEEEENS2_ILi512EEEEEC2ERKS3_RKS6_RKS7_RKSA_RKSB_ - $_ZN7cutlass13device_kernelIN5flash19enable_sm80_to_sm89INS1_16FlashAttnBwdSm80INS1_25CollectiveMainloopBwdSm80ILi2ELi2EN4cute5tupleIJNS5_1CILi128EEES8_NS7_ILi64EEEEEENS_6half_tEfNS_4arch4Sm80ELb0ELb1ELb1ELb0ELb1ELb0ELb0ELb0ELi2ELi4ELi4ELi4ELb0EEENS1_24CollectiveEpilogueBwdGQAISA_fSD_Li256ELb0ELb1EEENS1_19SingleTileSchedulerILb0ELb0ELb0ELi128EEEEEEEEEvNT_6ParamsE$_ZN4cute3eso3ESOILb1ELb0EJNS_14ComposedLayoutINS_7SwizzleILi3ELi3ELi3EEENS_1CILj0EEENS_6LayoutINS_5tupleIJNS8_IJNS8_IJNS5_ILi4EEENS5_ILi8EEEEEENS8_IJS9_NS5_ILi1EEEEEEEEENS8_IJNS8_IJNS5_ILi2EEESF_SF_EEENS8_IJSF_S9_EEEEEEEEENS8_IJNS8_IJNS8_IJSF_NS5_ILi64EEEEEENS8_IJNS5_ILi1024EEENS5_ILi0EEEEEEEEENS8_IJNS8_IJSC_NS5_ILi512EEESA_EEENS8_IJNS5_ILi4096EEENS5_ILi16EEEEEEEEEEEEEEEENS_10ViewEngineINS_8smem_ptrIPN7cutlass6half_tEEEEEEEC2ERKSY_RKS15_)
$_ZN7cutlass13device_kernelIN5flash19enable_sm80_to_sm89INS1_16FlashAttnBwdSm80INS1_25CollectiveMainloopBwdSm80ILi2ELi2EN4cute5tupleIJNS5_1CILi128EEES8_NS7_ILi64EEEEEENS_6half_tEfNS_4arch4Sm80ELb0ELb1ELb1ELb0ELb1ELb0ELb0ELb0ELi2ELi4ELi4ELi4ELb0EEENS1_24CollectiveEpilogueBwdGQAISA_fSD_Li256ELb0ELb1EEENS1_19SingleTileSchedulerILb0ELb0ELb0ELi128EEEEEEEEEvNT_6ParamsE$_ZN4cute3eso3ESOILb1ELb0EJNS_14ComposedLayoutINS_7SwizzleILi3ELi3ELi3EEENS_1CILj0EEENS_6LayoutINS_5tupleIJNS8_IJNS8_IJNS5_ILi4EEENS5_ILi8EEEEEENS8_IJS9_NS5_ILi1EEEEEEEEENS8_IJNS8_IJNS5_ILi2EEESF_SF_EEENS8_IJSF_S9_EEEEEEEEENS8_IJNS8_IJNS8_IJSF_NS5_ILi64EEEEEENS8_IJNS5_ILi1024EEENS5_ILi0EEEEEEEEENS8_IJNS8_IJSC_NS5_ILi512EEESA_EEENS8_IJNS5_ILi4096EEENS5_ILi16EEEEEEEEEEEEEEEENS_10ViewEngineINS_8smem_ptrIPN7cutlass6half_tEEEEEEEC2ERKSY_RKS15_:
[----:B------:R-:W-:Y:S02]  /*6b20*/  IADD3 R4, R60, -c[0x0][0x20], RZ ;  /* 0x800008003c047a10 */ /* 0x000fe40007ffe0ff */
[----:B------:R-:W-:-:S03]  /*6b30*/  MOV R7, 0x0 ;  /* 0x0000000000077802 */ /* 0x000fc60000000f00 */
[----:B------:R1:W-:Y:S01]  /*6b40*/  STL.64 [R4], R2 ;  /* 0x0000000204007387 */ /* 0x0003e20000100a00 */
[----:B------:R-:W-:Y:S05]  /*6b50*/  RET.REL.NODEC R6 `(_ZN7cutlass13device_kernelIN5flash19enable_sm80_to_sm89INS1_16FlashAttnBwdSm80INS1_25CollectiveMainloopBwdSm80ILi2ELi2EN4cute5tupleIJNS5_1CILi128EEES8_NS7_ILi64EEEEEENS_6half_tEfNS_4arch4Sm80ELb0ELb1ELb1ELb0ELb1ELb0ELb0ELb0ELi2ELi4ELi4ELi4ELb0EEENS1_24CollectiveEpilogueBwdGQAISA_fSD_Li256ELb0ELb1EEENS1_19SingleTileSchedulerILb0ELb0ELb0ELi128EEEEEEEEEvNT_6ParamsE) ;  /* 0xffff94a006007950 */ /* 0x000fea0003c3ffff */
        .type           $_ZN7cutlass13device_kernelIN5flash19enable_sm80_to_sm89INS1_16FlashAttnBwdSm80INS1_25CollectiveMainloopBwdSm80ILi2ELi2EN4cute5tupleIJNS5_1CILi128EEES8_NS7_ILi64EEEEEENS_6half_tEfNS_4arch4Sm80ELb0ELb1ELb1ELb0ELb1ELb0ELb0ELb0ELi2ELi4ELi4ELi4ELb0EEENS1_24CollectiveEpilogueBwdGQAISA_fSD_Li256ELb0ELb1EEENS1_19SingleTileSchedulerILb0ELb0ELb0ELi128EEEEEEEEEvNT_6ParamsE$_ZN4cute3eso3ESOILb1ELb0EJNS_1CILi1EEENS_5tupleIJNS2_ILi8EEEiiEEENS2_ILi64EEENS4_IJiNS2_ILi144EEENS2_ILi288EEEEEENS2_ILi512EEEEEC2ERKS3_RKS6_RKS7_RKSA_RKSB_,@function
        .size           $_ZN7cutlass13device_kernelIN5flash19enable_sm80_to_sm89INS1_16FlashAttnBwdSm80INS1_25CollectiveMainloopBwdSm80ILi2ELi2EN4cute5tupleIJNS5_1CILi128EEES8_NS7_ILi64EEEEEENS_6half_tEfNS_4arch4Sm80ELb0ELb1ELb1ELb0ELb1ELb0ELb0ELb0ELi2ELi4ELi4ELi4ELb0EEENS1_24CollectiveEpilogueBwdGQAISA_fSD_Li256ELb0ELb1EEENS1_19SingleTileSchedulerILb0ELb0ELb0ELi128EEEEEEEEEvNT_6ParamsE$_ZN4cute3eso3ESOILb1ELb0EJNS_1CILi1EEENS_5tupleIJNS2_ILi8EEEiiEEENS2_ILi64EEENS4_IJiNS2_ILi144EEENS2_ILi288EEEEEENS2_ILi512EEEEEC2ERKS3_RKS6_RKS7_RKSA_RKSB_,($_ZN7cutlass13device_kernelIN5flash19enable_sm80_to_sm89INS1_16FlashAttnBwdSm80INS1_25CollectiveMainloopBwdSm80ILi2ELi2EN4cute5tupleIJNS5_1CILi128EEES8_NS7_ILi64EEEEEENS_6half_tEfNS_4arch4Sm80ELb0ELb1ELb1ELb0ELb1ELb0ELb0ELb0ELi2ELi4ELi4ELi4ELb0EEENS1_24CollectiveEpilogueBwdGQAISA_fSD_Li256ELb0ELb1EEENS1_19SingleTileSchedulerILb0ELb0ELb0ELi128EEEEEEEEEvNT_6ParamsE$_ZN4cute3eso3ESOILb1ELb0EJNS_1CILi1EEENS_5tupleIJiiiEEENS2_ILi64EEENS4_IJNS2_ILi72EEENS2_ILi144EEENS2_ILi288EEEEEENS2_ILi512EEEEEC2ERKS3_RKS5_RKS6_RKSA_RKSB_ - $_ZN7cutlass13device_kernelIN5flash19enable_sm80_to_sm89INS1_16FlashAttnBwdSm80INS1_25CollectiveMainloopBwdSm80ILi2ELi2EN4cute5tupleIJNS5_1CILi128EEES8_NS7_ILi64EEEEEENS_6half_tEfNS_4arch4Sm80ELb0ELb1ELb1ELb0ELb1ELb0ELb0ELb0ELi2ELi4ELi4ELi4ELb0EEENS1_24CollectiveEpilogueBwdGQAISA_fSD_Li256ELb0ELb1EEENS1_19SingleTileSchedulerILb0ELb0ELb0ELi128EEEEEEEEEvNT_6ParamsE$_ZN4cute3eso3ESOILb1ELb0EJNS_1CILi1EEENS_5tupleIJNS2_ILi8EEEiiEEENS2_ILi64EEENS4_IJiNS2_ILi144EEENS2_ILi288EEEEEENS2_ILi512EEEEEC2ERKS3_RKS6_RKS7_RKSA_RKSB_)
$_ZN7cutlass13device_kernelIN5flash19enable_sm80_to_sm89INS1_16FlashAttnBwdSm80INS1_25CollectiveMainloopBwdSm80ILi2ELi2EN4cute5tupleIJNS5_1CILi128EEES8_NS7_ILi64EEEEEENS_6half_tEfNS_4arch4Sm80ELb0ELb1ELb1ELb0ELb1ELb0ELb0ELb0ELi2ELi4ELi4ELi4ELb0EEENS1_24CollectiveEpilogueBwdGQAISA_fSD_Li256ELb0ELb1EEENS1_19SingleTileSchedulerILb0ELb0ELb0ELi128EEEEEEEEEvNT_6ParamsE$_ZN4cute3eso3ESOILb1ELb0EJNS_1CILi1EEENS_5tupleIJNS2_ILi8EEEiiEEENS2_ILi64EEENS4_IJiNS2_ILi144EEENS2_ILi288EEEEEENS2_ILi512EEEEEC2ERKS3_RKS6_RKS7_RKSA_RKSB_:
        /* <DEDUP_REMOVED lines=8> */
[----:B------:R-:W-:Y:S05]  /*6be0*/  RET.REL.NODEC R34 `(_ZN7cutlass13device_kernelIN5flash19enable_sm80_to_sm89INS1_16FlashAttnBwdSm80INS1_25CollectiveMainloopBwdSm80ILi2ELi2EN4cute5tupleIJNS5_1CILi128EEES8_NS7_ILi64EEEEEENS_6half_tEfNS_4arch4Sm80ELb0ELb1ELb1ELb0ELb1ELb0ELb0ELb0ELi2ELi4ELi4ELi4ELb0EEENS1_24CollectiveEpilogueBwdGQAISA_fSD_Li256ELb0ELb1EEENS1_19SingleTileSchedulerILb0ELb0ELb0ELi128EEEEEEEEEvNT_6ParamsE) ;  /* 0xffff941022007950 */ /* 0x000fea0003c3ffff */
        .type           $_ZN7cutlass13device_kernelIN5flash19enable_sm80_to_sm89INS1_16FlashAttnBwdSm80INS1_25CollectiveMainloopBwdSm80ILi2ELi2EN4cute5tupleIJNS5_1CILi128EEES8_NS7_ILi64EEEEEENS_6half_tEfNS_4arch4Sm80ELb0ELb1ELb1ELb0ELb1ELb0ELb0ELb0ELi2ELi4ELi4ELi4ELb0EEENS1_24CollectiveEpilogueBwdGQAISA_fSD_Li256ELb0ELb1EEENS1_19SingleTileSchedulerILb0ELb0ELb0ELi128EEEEEEEEEvNT_6ParamsE$_ZN4cute3eso3ESOILb1ELb0EJNS_1CILi1EEENS_5tupleIJiiiEEENS2_ILi64EEENS4_IJNS2_ILi72EEENS2_ILi144EEENS2_ILi288EEEEEENS2_ILi512EEEEEC2ERKS3_RKS5_RKS6_RKSA_RKSB_,@function
        .size           $_ZN7cutlass13device_kernelIN5flash19enable_sm80_to_sm89INS1_16FlashAttnBwdSm80INS1_25CollectiveMainloopBwdSm80ILi2ELi2EN4cute5tupleIJNS5_1CILi128EEES8_NS7_ILi64EEEEEENS_6half_tEfNS_4arch4Sm80ELb0ELb1ELb1ELb0ELb1ELb0ELb0ELb0ELi2ELi4ELi4ELi4ELb0EEENS1_24CollectiveEpilogueBwdGQAISA_fSD_Li256ELb0ELb1EEENS1_19SingleTileSchedulerILb0ELb0ELb0ELi128EEEEEEEEEvNT_6ParamsE$_ZN4cute3eso3ESOILb1ELb0EJNS_1CILi1EEENS_5tupleIJiiiEEENS2_ILi64EEENS4_IJNS2_ILi72EEENS2_ILi144EEENS2_ILi288EEEEEENS2_ILi512EEEEEC2ERKS3_RKS5_RKS6_RKSA_RKSB_,($_ZN7cutlass13device_kernelIN5flash19enable_sm80_to_sm89INS1_16FlashAttnBwdSm80INS1_25CollectiveMainloopBwdSm80ILi2ELi2EN4cute5tupleIJNS5_1CILi128EEES8_NS7_ILi64EEEEEENS_6half_tEfNS_4arch4Sm80ELb0ELb1ELb1ELb0ELb1ELb0ELb0ELb0ELi2ELi4ELi4ELi4ELb0EEENS1_24CollectiveEpilogueBwdGQAISA_fSD_Li256ELb0ELb1EEENS1_19SingleTileSchedulerILb0ELb0ELb0ELi128EEEEEEEEEvNT_6ParamsE$_ZN4cute3eso3ESOILb1ELb0EJNS_1CILi1EEEiiiNS2_ILi144EEENS2_ILi512EEEEEC2ERKS3_RKiSA_SA_RKS4_RKS5_ - $_ZN7cutlass13device_kernelIN5flash19enable_sm80_to_sm89INS1_16FlashAttnBwdSm80INS1_25CollectiveMainloopBwdSm80ILi2ELi2EN4cute5tupleIJNS5_1CILi128EEES8_NS7_ILi64EEEEEENS_6half_tEfNS_4arch4Sm80ELb0ELb1ELb1ELb0ELb1ELb0ELb0ELb0ELi2ELi4ELi4ELi4ELb0EEENS1_24CollectiveEpilogueBwdGQAISA_fSD_Li256ELb0ELb1EEENS1_19SingleTileSchedulerILb0ELb0ELb0ELi128EEEEEEEEEvNT_6ParamsE$_ZN4cute3eso3ESOILb1ELb0EJNS_1CILi1EEENS_5tupleIJiiiEEENS2_ILi64EEENS4_IJNS2_ILi72EEENS2_ILi144EEENS2_ILi288EEEEEENS2_ILi512EEEEEC2ERKS3_RKS5_RKS6_RKSA_RKSB_)
$_ZN7cutlass13device_kernelIN5flash19enable_sm80_to_sm89INS1_16FlashAttnBwdSm80INS1_25CollectiveMainloopBwdSm80ILi2ELi2EN4cute5tupleIJNS5_1CILi128EEES8_NS7_ILi64EEEEEENS_6half_tEfNS_4arch4Sm80ELb0ELb1ELb1ELb0ELb1ELb0ELb0ELb0ELi2ELi4ELi4ELi4ELb0EEENS1_24CollectiveEpilogueBwdGQAISA_fSD_Li256ELb0ELb1EEENS1_19SingleTileSchedulerILb0ELb0ELb0ELi128EEEEEEEEEvNT_6ParamsE$_ZN4cute3eso3ESOILb1ELb0EJNS_1CILi1EEENS_5tupleIJiiiEEENS2_ILi64EEENS4_IJNS2_ILi72EEENS2_ILi144EEENS2_ILi288EEEEEENS2_ILi512EEEEEC2ERKS3_RKS5_RKS6_RKSA_RKSB_:
[----:B------:R-:W-:Y:S01]  /*6bf0*/  IADD3 R4, R80, -c[0x0][0x20], RZ ;  /* 0x8000080050047a10 */ /* 0x000fe20007ffe0ff */
[----:B------:R-:W-:Y:S01]  /*6c00*/  IMAD.MOV.U32 R34, RZ, RZ, R6 ;  /* 0x000000ffff227224 */ /* 0x000fe200078e0006 */
[----:B------:R-:W-:-:S03]  /*6c10*/  MOV R35, 0x0 ;  /* 0x0000000000237802 */ /* 0x000fc60000000f00 */
[----:B------:R1:W-:Y:S04]  /*6c20*/  STL [R4], R2 ;  /* 0x0000000204007387 */ /* 0x0003e80000100800 */
[----:B------:R1:W-:Y:S04]  /*6c30*/  STL [R4+0x4], R3 ;  /* 0x0000040304007387 */ /* 0x0003e80000100800 */
[----:B------:R1:W-:Y:S01]  /*6c40*/  STL [R4+0x8], R5 ;  /* 0x0000080504007387 */ /* 0x0003e20000100800 */
[----:B------:R-:W-:Y:S05]  /*6c50*/  RET.REL.NODEC R34 `(_ZN7cutlass13device_kernelIN5flash19enable_sm80_to_sm89INS1_16FlashAttnBwdSm80INS1_25CollectiveMainloopBwdSm80ILi2ELi2EN4cute5tupleIJNS5_1CILi128EEES8_NS7_ILi64EEEEEENS_6half_tEfNS_4arch4Sm80ELb0ELb1ELb1ELb0ELb1ELb0ELb0ELb0ELi2ELi4ELi4ELi4ELb0EEENS1_24CollectiveEpilogueBwdGQAISA_fSD_Li256ELb0ELb1EEENS1_19SingleTileSchedulerILb0ELb0ELb0ELi128EEEEEEEEEvNT_6ParamsE) ;  /* 0xffff93a022007950 */ /* 0x000fea0003c3ffff */
        .type           $_ZN7cutlass13device_kernelIN5flash19enable_sm80_to_sm89INS1_16FlashAttnBwdSm80INS1_25CollectiveMainloopBwdSm80ILi2ELi2EN4cute5tupleIJNS5_1CILi128EEES8_NS7_ILi64EEEEEENS_6half_tEfNS_4arch4Sm80ELb0ELb1ELb1ELb0ELb1ELb0ELb0ELb0ELi2ELi4ELi4ELi4ELb0EEENS1_24CollectiveEpilogueBwdGQAISA_fSD_Li256ELb0ELb1EEENS1_19SingleTileSchedulerILb0ELb0ELb0ELi128EEEEEEEEEvNT_6ParamsE$_ZN4cute3eso3ESOILb1ELb0EJNS_1CILi1EEEiiiNS2_ILi144EEENS2_ILi512EEEEEC2ERKS3_RKiSA_SA_RKS4_RKS5_,@function
        .size           $_ZN7cutlass13device_kernelIN5flash19enable_sm80_to_sm89INS1_16FlashAttnBwdSm80INS1_25CollectiveMainloopBwdSm80ILi2ELi2EN4cute5tupleIJNS5_1CILi128EEES8_NS7_ILi64EEEEEENS_6half_tEfNS_4arch4Sm80ELb0ELb1ELb1ELb0ELb1ELb0ELb0ELb0ELi2ELi4ELi4ELi4ELb0EEENS1_24CollectiveEpilogueBwdGQAISA_fSD_Li256ELb0ELb1EEENS1_19SingleTileSchedulerILb0ELb0ELb0ELi128EEEEEEEEEvNT_6ParamsE$_ZN4cute3eso3ESOILb1ELb0EJNS_1CILi1EEEiiiNS2_ILi144EEENS2_ILi512EEEEEC2ERKS3_RKiSA_SA_RKS4_RKS5_,($_ZN7cutlass13device_kernelIN5flash19enable_sm80_to_sm89INS1_16FlashAttnBwdSm80INS1_25CollectiveMainloopBwdSm80ILi2ELi2EN4cute5tupleIJNS5_1CILi128EEES8_NS7_ILi64EEEEEENS_6half_tEfNS_4arch4Sm80ELb0ELb1ELb1ELb0ELb1ELb0ELb0ELb0ELi2ELi4ELi4ELi4ELb0EEENS1_24CollectiveEpilogueBwdGQAISA_fSD_Li256ELb0ELb1EEENS1_19SingleTileSchedulerILb0ELb0ELb0ELi128EEEEEEEEEvNT_6ParamsE$_ZN4cute3eso3ESOILb1ELb0EJNS_1CILi1EEEiiiNS2_ILi72EEENS2_ILi512EEEEEC2ERKS3_RKiSA_SA_RKS4_RKS5_ - $_ZN7cutlass13device_kernelIN5flash19enable_sm80_to_sm89INS1_16FlashAttnBwdSm80INS1_25CollectiveMainloopBwdSm80ILi2ELi2EN4cute5tupleIJNS5_1CILi128EEES8_NS7_ILi64EEEEEENS_6half_tEfNS_4arch4Sm80ELb0ELb1ELb1ELb0ELb1ELb0ELb0ELb0ELi2ELi4ELi4ELi4ELb0EEENS1_24CollectiveEpilogueBwdGQAISA_fSD_Li256ELb0ELb1EEENS1_19SingleTileSchedulerILb0ELb0ELb0ELi128EEEEEEEEEvNT_6ParamsE$_ZN4cute3eso3ESOILb1ELb0EJNS_1CILi1EEEiiiNS2_ILi144EEENS2_ILi512EEEEEC2ERKS3_RKiSA_SA_RKS4_RKS5_)
$_ZN7cutlass13device_kernelIN5flash19enable_sm80_to_sm89INS1_16FlashAttnBwdSm80INS1_25CollectiveMainloopBwdSm80ILi2ELi2EN4cute5tupleIJNS5_1CILi128EEES8_NS7_ILi64EEEEEENS_6half_tEfNS_4arch4Sm80ELb0ELb1ELb1ELb0ELb1ELb0ELb0ELb0ELi2ELi4ELi4ELi4ELb0EEENS1_24CollectiveEpilogueBwdGQAISA_fSD_Li256ELb0ELb1EEENS1_19SingleTileSchedulerILb0ELb0ELb0ELi128EEEEEEEEEvNT_6ParamsE$_ZN4cute3eso3ESOILb1ELb0EJNS_1CILi1EEEiiiNS2_ILi144EEENS2_ILi512EEEEEC2ERKS3_RKiSA_SA_RKS4_RKS5_:
        /* <DEDUP_REMOVED lines=11> */
        .type           $_ZN7cutlass13device_kernelIN5flash19enable_sm80_to_sm89INS1_16FlashAttnBwdSm80INS1_25CollectiveMainloopBwdSm80ILi2ELi2EN4cute5tupleIJNS5_1CILi128EEES8_NS7_ILi64EEEEEENS_6half_tEfNS_4arch4Sm80ELb0ELb1ELb1ELb0ELb1ELb0ELb0ELb0ELi2ELi4ELi4ELi4ELb0EEENS1_24CollectiveEpilogueBwdGQAISA_fSD_Li256ELb0ELb1EEENS1_19SingleTileSchedulerILb0ELb0ELb0ELi128EEEEEEEEEvNT_6ParamsE$_ZN4cute3eso3ESOILb1ELb0EJNS_1CILi1EEEiiiNS2_ILi72EEENS2_ILi512EEEEEC2ERKS3_RKiSA_SA_RKS4_RKS5_,@function
        .size           $_ZN7cutlass13device_kernelIN5flash19enable_sm80_to_sm89INS1_16FlashAttnBwdSm80INS1_25CollectiveMainloopBwdSm80ILi2ELi2EN4cute5tupleIJNS5_1CILi128EEES8_NS7_ILi64EEEEEENS_6half_tEfNS_4arch4Sm80ELb0ELb1ELb1ELb0ELb1ELb0ELb0ELb0ELi2ELi4ELi4ELi4ELb0EEENS1_24CollectiveEpilogueBwdGQAISA_fSD_Li256ELb0ELb1EEENS1_19SingleTileSchedulerILb0ELb0ELb0ELi128EEEEEEEEEvNT_6ParamsE$_ZN4cute3eso3ESOILb1ELb0EJNS_1CILi1EEEiiiNS2_ILi72EEENS2_ILi512EEEEEC2ERKS3_RKiSA_SA_RKS4_RKS5_,($_ZN7cutlass13device_kernelIN5flash19enable_sm80_to_sm89INS1_16FlashAttnBwdSm80INS1_25CollectiveMainloopBwdSm80ILi2ELi2EN4cute5tupleIJNS5_1CILi128EEES8_NS7_ILi64EEEEEENS_6half_tEfNS_4arch4Sm80ELb0ELb1ELb1ELb0ELb1ELb0ELb0ELb0ELi2ELi4ELi4ELi4ELb0EEENS1_24CollectiveEpilogueBwdGQAISA_fSD_Li256ELb0ELb1EEENS1_19SingleTileSchedulerILb0ELb0ELb0ELi128EEEEEEEEEvNT_6ParamsE$_ZN4cute3eso3ESOILb1ELb0EJNS_1CILi8EEEiiEEC2ERKS3_RKiS8_ - $_ZN7cutlass13device_kernelIN5flash19enable_sm80_to_sm89INS1_16FlashAttnBwdSm80INS1_25CollectiveMainloopBwdSm80ILi2ELi2EN4cute5tupleIJNS5_1CILi128EEES8_NS7_ILi64EEEEEENS_6half_tEfNS_4arch4Sm80ELb0ELb1ELb1ELb0ELb1ELb0ELb0ELb0ELi2ELi4ELi4ELi4ELb0EEENS1_24CollectiveEpilogueBwdGQAISA_fSD_Li256ELb0ELb1EEENS1_19SingleTileSchedulerILb0ELb0ELb0ELi128EEEEEEEEEvNT_6ParamsE$_ZN4cute3eso3ESOILb1ELb0EJNS_1CILi1EEEiiiNS2_ILi72EEENS2_ILi512EEEEEC2ERKS3_RKiSA_SA_RKS4_RKS5_)
$_ZN7cutlass13device_kernelIN5flash19enable_sm80_to_sm89INS1_16FlashAttnBwdSm80INS1_25CollectiveMainloopBwdSm80ILi2ELi2EN4cute5tupleIJNS5_1CILi128EEES8_NS7_ILi64EEEEEENS_6half_tEfNS_4arch4Sm80ELb0ELb1ELb1ELb0ELb1ELb0ELb0ELb0ELi2ELi4ELi4ELi4ELb0EEENS1_24CollectiveEpilogueBwdGQAISA_fSD_Li256ELb0ELb1EEENS1_19SingleTileSchedulerILb0ELb0ELb0ELi128EEEEEEEEEvNT_6ParamsE$_ZN4cute3eso3ESOILb1ELb0EJNS_1CILi1EEEiiiNS2_ILi72EEENS2_ILi512EEEEEC2ERKS3_RKiSA_SA_RKS4_RKS5_:
        /* <DEDUP_REMOVED lines=11> */
        .type           $_ZN7cutlass13device_kernelIN5flash19enable_sm80_to_sm89INS1_16FlashAttnBwdSm80INS1_25CollectiveMainloopBwdSm80ILi2ELi2EN4cute5tupleIJNS5_1CILi128EEES8_NS7_ILi64EEEEEENS_6half_tEfNS_4arch4Sm80ELb0ELb1ELb1ELb0ELb1ELb0ELb0ELb0ELi2ELi4ELi4ELi4ELb0EEENS1_24CollectiveEpilogueBwdGQAISA_fSD_Li256ELb0ELb1EEENS1_19SingleTileSchedulerILb0ELb0ELb0ELi128EEEEEEEEEvNT_6ParamsE$_ZN4cute3eso3ESOILb1ELb0EJNS_1CILi8EEEiiEEC2ERKS3_RKiS8_,@function
        .size           $_ZN7cutlass13device_kernelIN5flash19enable_sm80_to_sm89INS1_16FlashAttnBwdSm80INS1_25CollectiveMainloopBwdSm80ILi2ELi2EN4cute5tupleIJNS5_1CILi128EEES8_NS7_ILi64EEEEEENS_6half_tEfNS_4arch4Sm80ELb0ELb1ELb1ELb0ELb1ELb0ELb0ELb0ELi2ELi4ELi4ELi4ELb0EEENS1_24CollectiveEpilogueBwdGQAISA_fSD_Li256ELb0ELb1EEENS1_19SingleTileSchedulerILb0ELb0ELb0ELi128EEEEEEEEEvNT_6ParamsE$_ZN4cute3eso3ESOILb1ELb0EJNS_1CILi8EEEiiEEC2ERKS3_RKiS8_,($_ZN7cutlass13device_kernelIN5flash19enable_sm80_to_sm89INS1_16FlashAttnBwdSm80INS1_25CollectiveMainloopBwdSm80ILi2ELi2EN4cute5tupleIJNS5_1CILi128EEES8_NS7_ILi64EEEEEENS_6half_tEfNS_4arch4Sm80ELb0ELb1ELb1ELb0ELb1ELb0ELb0ELb0ELi2ELi4ELi4ELi4ELb0EEENS1_24CollectiveEpilogueBwdGQAISA_fSD_Li256ELb0ELb1EEENS1_19SingleTileSchedulerILb0ELb0ELb0ELi128EEEEEEEEEvNT_6ParamsE$_ZN4cute3eso3ESOILb1ELb0EJNS_1CILi8EEEiiiNS2_ILi144EEENS2_ILi512EEEEEC2ERKS3_RKiSA_SA_RKS4_RKS5_ - $_ZN7cutlass13device_kernelIN5flash19enable_sm80_to_sm89INS1_16FlashAttnBwdSm80INS1_25CollectiveMainloopBwdSm80ILi2ELi2EN4cute5tupleIJNS5_1CILi128EEES8_NS7_ILi64EEEEEENS_6half_tEfNS_4arch4Sm80ELb0ELb1ELb1ELb0ELb1ELb0ELb0ELb0ELi2ELi4ELi4ELi4ELb0EEENS1_24CollectiveEpilogueBwdGQAISA_fSD_Li256ELb0ELb1EEENS1_19SingleTileSchedulerILb0ELb0ELb0ELi128EEEEEEEEEvNT_6ParamsE$_ZN4cute3eso3ESOILb1ELb0EJNS_1CILi8EEEiiEEC2ERKS3_RKiS8_)
$_ZN7cutlass13device_kernelIN5flash19enable_sm80_to_sm89INS1_16FlashAttnBwdSm80INS1_25CollectiveMainloopBwdSm80ILi2ELi2EN4cute5tupleIJNS5_1CILi128EEES8_NS7_ILi64EEEEEENS_6half_tEfNS_4arch4Sm80ELb0ELb1ELb1ELb0ELb1ELb0ELb0ELb0ELi2ELi4ELi4ELi4ELb0EEENS1_24CollectiveEpilogueBwdGQAISA_fSD_Li256ELb0ELb1EEENS1_19SingleTileSchedulerILb0ELb0ELb0ELi128EEEEEEEEEvNT_6ParamsE$_ZN4cute3eso3ESOILb1ELb0EJNS_1CILi8EEEiiEEC2ERKS3_RKiS8_:
[----:B------:R-:W-:Y:S02]  /*6dc0*/  IADD3 R3, R80, -c[0x0][0x20], RZ ;  /* 0x8000080050037a10 */ /* 0x000fe40007ffe0ff */
[----:B------:R-:W-:-:S03]  /*6dd0*/  IADD3 R2, R82, -c[0x0][0x20], RZ ;  /* 0x8000080052027a10 */ /* 0x000fc60007ffe0ff */
[----:B------:R1:W-:Y:S04]  /*6de0*/  STL [R3], R26 ;  /* 0x0000001a03007387 */ /* 0x0003e80000100800 */
[----:B------:R-:W2:Y:S01]  /*6df0*/  LDL R2, [R2] ;  /* 0x0000000002027983 */ /* 0x000ea20000100800 */
[----:B------:R-:W-:-:S03]  /*6e00*/  IMAD.MOV.U32 R5, RZ, RZ, 0x0 ;  /* 0x00000000ff057424 */ /* 0x000fc600078e00ff */
[----:B--2---:R1:W-:Y:S01]  /*6e10*/  STL [R3+0x4], R2 ;  /* 0x0000040203007387 */ /* 0x0043e20000100800 */
[----:B------:R-:W-:Y:S05]  /*6e20*/  RET.REL.NODEC R4 `(_ZN7cutlass13device_kernelIN5flash19enable_sm80_to_sm89INS1_16FlashAttnBwdSm80INS1_25CollectiveMainloopBwdSm80ILi2ELi2EN4cute5tupleIJNS5_1CILi128EEES8_NS7_ILi64EEEEEENS_6half_tEfNS_4arch4Sm80ELb0ELb1ELb1ELb0ELb1ELb0ELb0ELb0ELi2ELi4ELi4ELi4ELb0EEENS1_24CollectiveEpilogueBwdGQAISA_fSD_Li256ELb0ELb1EEENS1_19SingleTileSchedulerILb0ELb0ELb0ELi128EEEEEEEEEvNT_6ParamsE) ;  /* 0xffff91d004007950 */ /* 0x000fea0003c3ffff */
        .type           $_ZN7cutlass13device_kernelIN5flash19enable_sm80_to_sm89INS1_16FlashAttnBwdSm80INS1_25CollectiveMainloopBwdSm80ILi2ELi2EN4cute5tupleIJNS5_1CILi128EEES8_NS7_ILi64EEEEEENS_6half_tEfNS_4arch4Sm80ELb0ELb1ELb1ELb0ELb1ELb0ELb0ELb0ELi2ELi4ELi4ELi4ELb0EEENS1_24CollectiveEpilogueBwdGQAISA_fSD_Li256ELb0ELb1EEENS1_19SingleTileSchedulerILb0ELb0ELb0ELi128EEEEEEEEEvNT_6ParamsE$_ZN4cute3eso3ESOILb1ELb0EJNS_1CILi8EEEiiiNS2_ILi144EEENS2_ILi512EEEEEC2ERKS3_RKiSA_SA_RKS4_RKS5_,@function
        .size           $_ZN7cutlass13device_kernelIN5flash19enable_sm80_to_sm89INS1_16FlashAttnBwdSm80INS1_25CollectiveMainloopBwdSm80ILi2ELi2EN4cute5tupleIJNS5_1CILi128EEES8_NS7_ILi64EEEEEENS_6half_tEfNS_4arch4Sm80ELb0ELb1ELb1ELb0ELb1ELb0ELb0ELb0ELi2ELi4ELi4ELi4ELb0EEENS1_24CollectiveEpilogueBwdGQAISA_fSD_Li256ELb0ELb1EEENS1_19SingleTileSchedulerILb0ELb0ELb0ELi128EEEEEEEEEvNT_6ParamsE$_ZN4cute3eso3ESOILb1ELb0EJNS_1CILi8EEEiiiNS2_ILi144EEENS2_ILi512EEEEEC2ERKS3_RKiSA_SA_RKS4_RKS5_,($_ZN7cutlass13device_kernelIN5flash19enable_sm80_to_sm89INS1_16FlashAttnBwdSm80INS1_25CollectiveMainloopBwdSm80ILi2ELi2EN4cute5tupleIJNS5_1CILi128EEES8_NS7_ILi64EEEEEENS_6half_tEfNS_4arch4Sm80ELb0ELb1ELb1ELb0ELb1ELb0ELb0ELb0ELi2ELi4ELi4ELi4ELb0EEENS1_24CollectiveEpilogueBwdGQAISA_fSD_Li256ELb0ELb1EEENS1_19SingleTileSchedulerILb0ELb0ELb0ELi128EEEEEEEEEvNT_6ParamsE$_ZN4cute3eso3ESOILb1ELb0EJNS_5tupleIJNS2_IJNS_1CILi1EEENS3_ILi0EEEEEENS2_IJS5_S5_EEEEEENS2_IJS5_iEEEEEC2ERKS8_RKS9_ - $_ZN7cutlass13device_kernelIN5flash19enable_sm80_to_sm89INS1_16FlashAttnBwdSm80INS1_25CollectiveMainloopBwdSm80ILi2ELi2EN4cute5tupleIJNS5_1CILi128EEES8_NS7_ILi64EEEEEENS_6half_tEfNS_4arch4Sm80ELb0ELb1ELb1ELb0ELb1ELb0ELb0ELb0ELi2ELi4ELi4ELi4ELb0EEENS1_24CollectiveEpilogueBwdGQAISA_fSD_Li256ELb0ELb1EEENS1_19SingleTileSchedulerILb0ELb0ELb0ELi128EEEEEEEEEvNT_6ParamsE$_ZN4cute3eso3ESOILb1ELb0EJNS_1CILi8EEEiiiNS2_ILi144EEENS2_ILi512EEEEEC2ERKS3_RKiSA_SA_RKS4_RKS5_)
$_ZN7cutlass13device_kernelIN5flash19enable_sm80_to_sm89INS1_16FlashAttnBwdSm80INS1_25CollectiveMainloopBwdSm80ILi2ELi2EN4cute5tupleIJNS5_1CILi128EEES8_NS7_ILi64EEEEEENS_6half_tEfNS_4arch4Sm80ELb0ELb1ELb1ELb0ELb1ELb0ELb0ELb0ELi2ELi4ELi4ELi4ELb0EEENS1_24CollectiveEpilogueBwdGQAISA_fSD_Li256ELb0ELb1EEENS1_19SingleTileSchedulerILb0ELb0ELb0ELi128EEEEEEEEEvNT_6ParamsE$_ZN4cute3eso3ESOILb1ELb0EJNS_1CILi8EEEiiiNS2_ILi144EEENS2_ILi512EEEEEC2ERKS3_RKiSA_SA_RKS4_RKS5_:
        /* <DEDUP_REMOVED lines=9> */
[----:B------:R-:W-:Y:S05]  /*6ec0*/  RET.REL.NODEC R4 `(_ZN7cutlass13device_kernelIN5flash19enable_sm80_to_sm89INS1_16FlashAttnBwdSm80INS1_25CollectiveMainloopBwdSm80ILi2ELi2EN4cute5tupleIJNS5_1CILi128EEES8_NS7_ILi64EEEEEENS_6half_tEfNS_4arch4Sm80ELb0ELb1ELb1ELb0ELb1ELb0ELb0ELb0ELi2ELi4ELi4ELi4ELb0EEENS1_24CollectiveEpilogueBwdGQAISA_fSD_Li256ELb0ELb1EEENS1_19SingleTileSchedulerILb0ELb0ELb0ELi128EEEEEEEEEvNT_6ParamsE) ;  /* 0xffff913004007950 */ /* 0x000fea0003c3ffff */
        .type           $_ZN7cutlass13device_kernelIN5flash19enable_sm80_to_sm89INS1_16FlashAttnBwdSm80INS1_25CollectiveMainloopBwdSm80ILi2ELi2EN4cute5tupleIJNS5_1CILi128EEES8_NS7_ILi64EEEEEENS_6half_tEfNS_4arch4Sm80ELb0ELb1ELb1ELb0ELb1ELb0ELb0ELb0ELi2ELi4ELi4ELi4ELb0EEENS1_24CollectiveEpilogueBwdGQAISA_fSD_Li256ELb0ELb1EEENS1_19SingleTileSchedulerILb0ELb0ELb0ELi128EEEEEEEEEvNT_6ParamsE$_ZN4cute3eso3ESOILb1ELb0EJNS_5tupleIJNS2_IJNS_1CILi1EEENS3_ILi0EEEEEENS2_IJS5_S5_EEEEEENS2_IJS5_iEEEEEC2ERKS8_RKS9_,@function
        .size           $_ZN7cutlass13device_kernelIN5flash19enable_sm80_to_sm89INS1_16FlashAttnBwdSm80INS1_25CollectiveMainloopBwdSm80ILi2ELi2EN4cute5tupleIJNS5_1CILi128EEES8_NS7_ILi64EEEEEENS_6half_tEfNS_4arch4Sm80ELb0ELb1ELb1ELb0ELb1ELb0ELb0ELb0ELi2ELi4ELi4ELi4ELb0EEENS1_24CollectiveEpilogueBwdGQAISA_fSD_Li256ELb0ELb1EEENS1_19SingleTileSchedulerILb0ELb0ELb0ELi128EEEEEEEEEvNT_6ParamsE$_ZN4cute3eso3ESOILb1ELb0EJNS_5tupleIJNS2_IJNS_1CILi1EEENS3_ILi0EEEEEENS2_IJS5_S5_EEEEEENS2_IJS5_iEEEEEC2ERKS8_RKS9_,($_ZN7cutlass13device_kernelIN5flash19enable_sm80_to_sm89INS1_16FlashAttnBwdSm80INS1_25CollectiveMainloopBwdSm80ILi2ELi2EN4cute5tupleIJNS5_1CILi128EEES8_NS7_ILi64EEEEEENS_6half_tEfNS_4arch4Sm80ELb0ELb1ELb1ELb0ELb1ELb0ELb0ELb0ELi2ELi4ELi4ELi4ELb0EEENS1_24CollectiveEpilogueBwdGQAISA_fSD_Li256ELb0ELb1EEENS1_19SingleTileSchedulerILb0ELb0ELb0ELi128EEEEEEEEEvNT_6ParamsE$_ZN4cute3eso3ESOILb1ELb0EJNS_5tupleIJNS2_IJNS_1CILi1EEENS3_ILi0EEEEEES5_EEENS2_IJNS2_IJS5_S5_EEEiEEEEEC2ERKS7_RKS9_ - $_ZN7cutlass13device_kernelIN5flash19enable_sm80_to_sm89INS1_16FlashAttnBwdSm80INS1_25CollectiveMainloopBwdSm80ILi2ELi2EN4cute5tupleIJNS5_1CILi128EEES8_NS7_ILi64EEEEEENS_6half_tEfNS_4arch4Sm80ELb0ELb1ELb1ELb0ELb1ELb0ELb0ELb0ELi2ELi4ELi4ELi4ELb0EEENS1_24CollectiveEpilogueBwdGQAISA_fSD_Li256ELb0ELb1EEENS1_19SingleTileSchedulerILb0ELb0ELb0ELi128EEEEEEEEEvNT_6ParamsE$_ZN4cute3eso3ESOILb1ELb0EJNS_5tupleIJNS2_IJNS_1CILi1EEENS3_ILi0EEEEEENS2_IJS5_S5_EEEEEENS2_IJS5_iEEEEEC2ERKS8_RKS9_)
$_ZN7cutlass13device_kernelIN5flash19enable_sm80_to_sm89INS1_16FlashAttnBwdSm80INS1_25CollectiveMainloopBwdSm80ILi2ELi2EN4cute5tupleIJNS5_1CILi128EEES8_NS7_ILi64EEEEEENS_6half_tEfNS_4arch4Sm80ELb0ELb1ELb1ELb0ELb1ELb0ELb0ELb0ELi2ELi4ELi4ELi4ELb0EEENS1_24CollectiveEpilogueBwdGQAISA_fSD_Li256ELb0ELb1EEENS1_19SingleTileSchedulerILb0ELb0ELb0ELi128EEEEEEEEEvNT_6ParamsE$_ZN4cute3eso3ESOILb1ELb0EJNS_5tupleIJNS2_IJNS_1CILi1EEENS3_ILi0EEEEEENS2_IJS5_S5_EEEEEENS2_IJS5_iEEEEEC2ERKS8_RKS9_:
[----:B------:R-:W-:Y:S02]  /*6ed0*/  IADD3 R10, R10, -c[0x0][0x20], RZ ;  /* 0x800008000a0a7a10 */ /* 0x000fe40007ffe0ff */
[----:B------:R-:W-:-:S03]  /*6ee0*/  MOV R13, 0x0 ;  /* 0x00000000000d7802 */ /* 0x000fc60000000f00 */
[----:B------:R1:W-:Y:S01]  /*6ef0*/  STL [R10], R11 ;  /* 0x0000000b0a007387 */ /* 0x0003e20000100800 */
[----:B------:R-:W-:Y:S05]  /*6f00*/  RET.REL.NODEC R12 `(_ZN7cutlass13device_kernelIN5flash19enable_sm80_to_sm89INS1_16FlashAttnBwdSm80INS1_25CollectiveMainloopBwdSm80ILi2ELi2EN4cute5tupleIJNS5_1CILi128EEES8_NS7_ILi64EEEEEENS_6half_tEfNS_4arch4Sm80ELb0ELb1ELb1ELb0ELb1ELb0ELb0ELb0ELi2ELi4ELi4ELi4ELb0EEENS1_24CollectiveEpilogueBwdGQAISA_fSD_Li256ELb0ELb1EEENS1_19SingleTileSchedulerILb0ELb0ELb0ELi128EEEEEEEEEvNT_6ParamsE) ;  /* 0xffff90f00c007950 */ /* 0x000fea0003c3ffff */
        .type           $_ZN7cutlass13device_kernelIN5flash19enable_sm80_to_sm89INS1_16FlashAttnBwdSm80INS1_25CollectiveMainloopBwdSm80ILi2ELi2EN4cute5tupleIJNS5_1CILi128EEES8_NS7_ILi64EEEEEENS_6half_tEfNS_4arch4Sm80ELb0ELb1ELb1ELb0ELb1ELb0ELb0ELb0ELi2ELi4ELi4ELi4ELb0EEENS1_24CollectiveEpilogueBwdGQAISA_fSD_Li256ELb0ELb1EEENS1_19SingleTileSchedulerILb0ELb0ELb0ELi128EEEEEEEEEvNT_6ParamsE$_ZN4cute3eso3ESOILb1ELb0EJNS_5tupleIJNS2_IJNS_1CILi1EEENS3_ILi0EEEEEES5_EEENS2_IJNS2_IJS5_S5_EEEiEEEEEC2ERKS7_RKS9_,@function
        .size           $_ZN7cutlass13device_kernelIN5flash19enable_sm80_to_sm89INS1_16FlashAttnBwdSm80INS1_25CollectiveMainloopBwdSm80ILi2ELi2EN4cute5tupleIJNS5_1CILi128EEES8_NS7_ILi64EEEEEENS_6half_tEfNS_4arch4Sm80ELb0ELb1ELb1ELb0ELb1ELb0ELb0ELb0ELi2ELi4ELi4ELi4ELb0EEENS1_24CollectiveEpilogueBwdGQAISA_fSD_Li256ELb0ELb1EEENS1_19SingleTileSchedulerILb0ELb0ELb0ELi128EEEEEEEEEvNT_6ParamsE$_ZN4cute3eso3ESOILb1ELb0EJNS_5tupleIJNS2_IJNS_1CILi1EEENS3_ILi0EEEEEES5_EEENS2_IJNS2_IJS5_S5_EEEiEEEEEC2ERKS7_RKS9_,($_ZN7cutlass13device_kernelIN5flash19enable_sm80_to_sm89INS1_16FlashAttnBwdSm80INS1_25CollectiveMainloopBwdSm80ILi2ELi2EN4cute5tupleIJNS5_1CILi128EEES8_NS7_ILi64EEEEEENS_6half_tEfNS_4arch4Sm80ELb0ELb1ELb1ELb0ELb1ELb0ELb0ELb0ELi2ELi4ELi4ELi4ELb0EEENS1_24CollectiveEpilogueBwdGQAISA_fSD_Li256ELb0ELb1EEENS1_19SingleTileSchedulerILb0ELb0ELb0ELi128EEEEEEEEEvNT_6ParamsE$_ZN4cute3eso3ESOILb1ELb0EJNS_5tupleIJNS_1CILi0EEES4_EEEiEEC2ERKS5_RKi - $_ZN7cutlass13device_kernelIN5flash19enable_sm80_to_sm89INS1_16FlashAttnBwdSm80INS1_25CollectiveMainloopBwdSm80ILi2ELi2EN4cute5tupleIJNS5_1CILi128EEES8_NS7_ILi64EEEEEENS_6half_tEfNS_4arch4Sm80ELb0ELb1ELb1ELb0ELb1ELb0ELb0ELb0ELi2ELi4ELi4ELi4ELb0EEENS1_24CollectiveEpilogueBwdGQAISA_fSD_Li256ELb0ELb1EEENS1_19SingleTileSchedulerILb0ELb0ELb0ELi128EEEEEEEEEvNT_6ParamsE$_ZN4cute3eso3ESOILb1ELb0EJNS_5tupleIJNS2_IJNS_1CILi1EEENS3_ILi0EEEEEES5_EEENS2_IJNS2_IJS5_S5_EEEiEEEEEC2ERKS7_RKS9_)
$_ZN7cutlass13device_kernelIN5flash19enable_sm80_to_sm89INS1_16FlashAttnBwdSm80INS1_25CollectiveMainloopBwdSm80ILi2ELi2EN4cute5tupleIJNS5_1CILi128EEES8_NS7_ILi64EEEEEENS_6half_tEfNS_4arch4Sm80ELb0ELb1ELb1ELb0ELb1ELb0ELb0ELb0ELi2ELi4ELi4ELi4ELb0EEENS1_24CollectiveEpilogueBwdGQAISA_fSD_Li256ELb0ELb1EEENS1_19SingleTileSchedulerILb0ELb0ELb0ELi128EEEEEEEEEvNT_6ParamsE$_ZN4cute3eso3ESOILb1ELb0EJNS_5tupleIJNS2_IJNS_1CILi1EEENS3_ILi0EEEEEES5_EEENS2_IJNS2_IJS5_S5_EEEiEEEEEC2ERKS7_RKS9_:
[----:B------:R-:W-:Y:S02]  /*6f10*/  IADD3 R10, R81, -c[0x0][0x20], RZ ;  /* 0x80000800510a7a10 */ /* 0x000fe40007ffe0ff */
[----:B------:R-:W-:-:S03]  /*6f20*/  MOV R13, 0x0 ;  /* 0x00000000000d7802 */ /* 0x000fc60000000f00 */
[----:B------:R1:W-:Y:S01]  /*6f30*/  STL [R10], R11 ;  /* 0x0000000b0a007387 */ /* 0x0003e20000100800 */
[----:B------:R-:W-:Y:S05]  /*6f40*/  RET.REL.NODEC R12 `(_ZN7cutlass13device_kernelIN5flash19enable_sm80_to_sm89INS1_16FlashAttnBwdSm80INS1_25CollectiveMainloopBwdSm80ILi2ELi2EN4cute5tupleIJNS5_1CILi128EEES8_NS7_ILi64EEEEEENS_6half_tEfNS_4arch4Sm80ELb0ELb1ELb1ELb0ELb1ELb0ELb0ELb0ELi2ELi4ELi4ELi4ELb0EEENS1_24CollectiveEpilogueBwdGQAISA_fSD_Li256ELb0ELb1EEENS1_19SingleTileSchedulerILb0ELb0ELb0ELi128EEEEEEEEEvNT_6ParamsE) ;  /* 0xffff90b00c007950 */ /* 0x000fea0003c3ffff */
        .type           $_ZN7cutlass13device_kernelIN5flash19enable_sm80_to_sm89INS1_16FlashAttnBwdSm80INS1_25CollectiveMainloopBwdSm80ILi2ELi2EN4cute5tupleIJNS5_1CILi128EEES8_NS7_ILi64EEEEEENS_6half_tEfNS_4arch4Sm80ELb0ELb1ELb1ELb0ELb1ELb0ELb0ELb0ELi2ELi4ELi4ELi4ELb0EEENS1_24CollectiveEpilogueBwdGQAISA_fSD_Li256ELb0ELb1EEENS1_19SingleTileSchedulerILb0ELb0ELb0ELi128EEEEEEEEEvNT_6ParamsE$_ZN4cute3eso3ESOILb1ELb0EJNS_5tupleIJNS_1CILi0EEES4_EEEiEEC2ERKS5_RKi,@function
        .size           $_ZN7cutlass13device_kernelIN5flash19enable_sm80_to_sm89INS1_16FlashAttnBwdSm80INS1_25CollectiveMainloopBwdSm80ILi2ELi2EN4cute5tupleIJNS5_1CILi128EEES8_NS7_ILi64EEEEEENS_6half_tEfNS_4arch4Sm80ELb0ELb1ELb1ELb0ELb1ELb0ELb0ELb0ELi2ELi4ELi4ELi4ELb0EEENS1_24CollectiveEpilogueBwdGQAISA_fSD_Li256ELb0ELb1EEENS1_19SingleTileSchedulerILb0ELb0ELb0ELi128EEEEEEEEEvNT_6ParamsE$_ZN4cute3eso3ESOILb1ELb0EJNS_5tupleIJNS_1CILi0EEES4_EEEiEEC2ERKS5_RKi,($_ZN7cutlass13device_kernelIN5flash19enable_sm80_to_sm89INS1_16FlashAttnBwdSm80INS1_25CollectiveMainloopBwdSm80ILi2ELi2EN4cute5tupleIJNS5_1CILi128EEES8_NS7_ILi64EEEEEENS_6half_tEfNS_4arch4Sm80ELb0ELb1ELb1ELb0ELb1ELb0ELb0ELb0ELi2ELi4ELi4ELi4ELb0EEENS1_24CollectiveEpilogueBwdGQAISA_fSD_Li256ELb0ELb1EEENS1_19SingleTileSchedulerILb0ELb0ELb0ELi128EEEEEEEEEvNT_6ParamsE$_ZN4cute3eso3ESOILb1ELb0EJNS_5tupleIJNS_1CILi1EEENS3_ILi0EEEEEENS2_IJiEEEEEC2ERKS6_RKS7_ - $_ZN7cutlass13device_kernelIN5flash19enable_sm80_to_sm89INS1_16FlashAttnBwdSm80INS1_25CollectiveMainloopBwdSm80ILi2ELi2EN4cute5tupleIJNS5_1CILi128EEES8_NS7_ILi64EEEEEENS_6half_tEfNS_4arch4Sm80ELb0ELb1ELb1ELb0ELb1ELb0ELb0ELb0ELi2ELi4ELi4ELi4ELb0EEENS1_24CollectiveEpilogueBwdGQAISA_fSD_Li256ELb0ELb1EEENS1_19SingleTileSchedulerILb0ELb0ELb0ELi128EEEEEEEEEvNT_6ParamsE$_ZN4cute3eso3ESOILb1ELb0EJNS_5tupleIJNS_1CILi0EEES4_EEEiEEC2ERKS5_RKi)
$_ZN7cutlass13device_kernelIN5flash19enable_sm80_to_sm89INS1_16FlashAttnBwdSm80INS1_25CollectiveMainloopBwdSm80ILi2ELi2EN4cute5tupleIJNS5_1CILi128EEES8_NS7_ILi64EEEEEENS_6half_tEfNS_4arch4Sm80ELb0ELb1ELb1ELb0ELb1ELb0ELb0ELb0ELi2ELi4ELi4ELi4ELb0EEENS1_24CollectiveEpilogueBwdGQAISA_fSD_Li256ELb0ELb1EEENS1_19SingleTileSchedulerILb0ELb0ELb0ELi128EEEEEEEEEvNT_6ParamsE$_ZN4cute3eso3ESOILb1ELb0EJNS_5tupleIJNS_1CILi0EEES4_EEEiEEC2ERKS5_RKi:
[----:B------:R-:W-:Y:S02]  /*6f50*/  IADD3 R10, R81, -c[0x0][0x20], RZ ;  /* 0x80000800510a7a10 */ /* 0x000fe40007ffe0ff */
[----:B------:R-:W-:-:S03]  /*6f60*/  MOV R13, 0x0 ;  /* 0x00000000000d7802 */ /* 0x000fc60000000f00 */
[----:B------:R1:W-:Y:S01]  /*6f70*/  STL [R10], R11 ;  /* 0x0000000b0a007387 */ /* 0x0003e20000100800 */
[----:B------:R-:W-:Y:S05]  /*6f80*/  RET.REL.NODEC R12 `(_ZN7cutlass13device_kernelIN5flash19enable_sm80_to_sm89INS1_16FlashAttnBwdSm80INS1_25CollectiveMainloopBwdSm80ILi2ELi2EN4cute5tupleIJNS5_1CILi128EEES8_NS7_ILi64EEEEEENS_6half_tEfNS_4arch4Sm80ELb0ELb1ELb1ELb0ELb1ELb0ELb0ELb0ELi2ELi4ELi4ELi4ELb0EEENS1_24CollectiveEpilogueBwdGQAISA_fSD_Li256ELb0ELb1EEENS1_19SingleTileSchedulerILb0ELb0ELb0ELi128EEEEEEEEEvNT_6ParamsE) ;  /* 0xffff90700c007950 */ /* 0x000fea0003c3ffff */
        .type           $_ZN7cutlass13device_kernelIN5flash19enable_sm80_to_sm89INS1_16FlashAttnBwdSm80INS1_25CollectiveMainloopBwdSm80ILi2ELi2EN4cute5tupleIJNS5_1CILi128EEES8_NS7_ILi64EEEEEENS_6half_tEfNS_4arch4Sm80ELb0ELb1ELb1ELb0ELb1ELb0ELb0ELb0ELi2ELi4ELi4ELi4ELb0EEENS1_24CollectiveEpilogueBwdGQAISA_fSD_Li256ELb0ELb1EEENS1_19SingleTileSchedulerILb0ELb0ELb0ELi128EEEEEEEEEvNT_6ParamsE$_ZN4cute3eso3ESOILb1ELb0EJNS_5tupleIJNS_1CILi1EEENS3_ILi0EEEEEENS2_IJiEEEEEC2ERKS6_RKS7_,@function
        .size           $_ZN7cutlass13device_kernelIN5flash19enable_sm80_to_sm89INS1_16FlashAttnBwdSm80INS1_25CollectiveMainloopBwdSm80ILi2ELi2EN4cute5tupleIJNS5_1CILi128EEES8_NS7_ILi64EEEEEENS_6half_tEfNS_4arch4Sm80ELb0ELb1ELb1ELb0ELb1ELb0ELb0ELb0ELi2ELi4ELi4ELi4ELb0EEENS1_24CollectiveEpilogueBwdGQAISA_fSD_Li256ELb0ELb1EEENS1_19SingleTileSchedulerILb0ELb0ELb0ELi128EEEEEEEEEvNT_6ParamsE$_ZN4cute3eso3ESOILb1ELb0EJNS_5tupleIJNS_1CILi1EEENS3_ILi0EEEEEENS2_IJiEEEEEC2ERKS6_RKS7_,($_ZN7cutlass13device_kernelIN5flash19enable_sm80_to_sm89INS1_16FlashAttnBwdSm80INS1_25CollectiveMainloopBwdSm80ILi2ELi2EN4cute5tupleIJNS5_1CILi128EEES8_NS7_ILi64EEEEEENS_6half_tEfNS_4arch4Sm80ELb0ELb1ELb1ELb0ELb1ELb0ELb0ELb0ELi2ELi4ELi4ELi4ELb0EEENS1_24CollectiveEpilogueBwdGQAISA_fSD_Li256ELb0ELb1EEENS1_19SingleTileSchedulerILb0ELb0ELb0ELi128EEEEEEEEEvNT_6ParamsE$_ZN4cute3eso3ESOILb1ELb0EJNS_6LayoutINS_5tupleIJNS3_IJNS3_IJNS3_IJNS_1CILi4EEENS4_ILi2EEEEEENS4_ILi1EEEEEES8_EEENS3_IJNS3_IJNS3_IJS8_S8_EEES8_EEES6_EEEEEENS3_IJNS3_IJNS3_IJNS3_IJS8_NS4_ILi32EEEEEENS4_ILi0EEEEEESH_EEENS3_IJNS3_IJNS3_IJSH_SH_EEESH_EEENS4_ILi64EEEEEEEEEEENS_10ViewEngineIPN7cutlass6half_tEEEEEC2ERKSP_RKSU_ - $_ZN7cutlass13device_kernelIN5flash19enable_sm80_to_sm89INS1_16FlashAttnBwdSm80INS1_25CollectiveMainloopBwdSm80ILi2ELi2EN4cute5tupleIJNS5_1CILi128EEES8_NS7_ILi64EEEEEENS_6half_tEfNS_4arch4Sm80ELb0ELb1ELb1ELb0ELb1ELb0ELb0ELb0ELi2ELi4ELi4ELi4ELb0EEENS1_24CollectiveEpilogueBwdGQAISA_fSD_Li256ELb0ELb1EEENS1_19SingleTileSchedulerILb0ELb0ELb0ELi128EEEEEEEEEvNT_6ParamsE$_ZN4cute3eso3ESOILb1ELb0EJNS_5tupleIJNS_1CILi1EEENS3_ILi0EEEEEENS2_IJiEEEEEC2ERKS6_RKS7_)
$_ZN7cutlass13device_kernelIN5flash19enable_sm80_to_sm89INS1_16FlashAttnBwdSm80INS1_25CollectiveMainloopBwdSm80ILi2ELi2EN4cute5tupleIJNS5_1CILi128EEES8_NS7_ILi64EEEEEENS_6half_tEfNS_4arch4Sm80ELb0ELb1ELb1ELb0ELb1ELb0ELb0ELb0ELi2ELi4ELi4ELi4ELb0EEENS1_24CollectiveEpilogueBwdGQAISA_fSD_Li256ELb0ELb1EEENS1_19SingleTileSchedulerILb0ELb0ELb0ELi128EEEEEEEEEvNT_6ParamsE$_ZN4cute3eso3ESOILb1ELb0EJNS_5tupleIJNS_1CILi1EEENS3_ILi0EEEEEENS2_IJiEEEEEC2ERKS6_RKS7_:
[----:B------:R-:W-:Y:S02]  /*6f90*/  IADD3 R36, R81, -c[0x0][0x20], RZ ;  /* 0x8000080051247a10 */ /* 0x000fe40007ffe0ff */
[----:B------:R-:W-:-:S03]  /*6fa0*/  MOV R39, 0x0 ;  /* 0x0000000000277802 */ /* 0x000fc60000000f00 */
[----:B------:R1:W-:Y:S01]  /*6fb0*/  STL [R36], R37 ;  /* 0x0000002524007387 */ /* 0x0003e20000100800 */
[----:B------:R-:W-:Y:S05]  /*6fc0*/  RET.REL.NODEC R38 `(_ZN7cutlass13device_kernelIN5flash19enable_sm80_to_sm89INS1_16FlashAttnBwdSm80INS1_25CollectiveMainloopBwdSm80ILi2ELi2EN4cute5tupleIJNS5_1CILi128EEES8_NS7_ILi64EEEEEENS_6half_tEfNS_4arch4Sm80ELb0ELb1ELb1ELb0ELb1ELb0ELb0ELb0ELi2ELi4ELi4ELi4ELb0EEENS1_24CollectiveEpilogueBwdGQAISA_fSD_Li256ELb0ELb1EEENS1_19SingleTileSchedulerILb0ELb0ELb0ELi128EEEEEEEEEvNT_6ParamsE) ;  /* 0xffff903026007950 */ /* 0x000fea0003c3ffff */
        .type           $_ZN7cutlass13device_kernelIN5flash19enable_sm80_to_sm89INS1_16FlashAttnBwdSm80INS1_25CollectiveMainloopBwdSm80ILi2ELi2EN4cute5tupleIJNS5_1CILi128EEES8_NS7_ILi64EEEEEENS_6half_tEfNS_4arch4Sm80ELb0ELb1ELb1ELb0ELb1ELb0ELb0ELb0ELi2ELi4ELi4ELi4ELb0EEENS1_24CollectiveEpilogueBwdGQAISA_fSD_Li256ELb0ELb1EEENS1_19SingleTileSchedulerILb0ELb0ELb0ELi128EEEEEEEEEvNT_6ParamsE$_ZN4cute3eso3ESOILb1ELb0EJNS_6LayoutINS_5tupleIJNS3_IJNS3_IJNS3_IJNS_1CILi4EEENS4_ILi2EEEEEENS4_ILi1EEEEEES8_EEENS3_IJNS3_IJNS3_IJS8_S8_EEES8_EEES6_EEEEEENS3_IJNS3_IJNS3_IJNS3_IJS8_NS4_ILi32EEEEEENS4_ILi0EEEEEESH_EEENS3_IJNS3_IJNS3_IJSH_SH_EEESH_EEENS4_ILi64EEEEEEEEEEENS_10ViewEngineIPN7cutlass6half_tEEEEEC2ERKSP_RKSU_,@function
        .size           $_ZN7cutlass13device_kernelIN5flash19enable_sm80_to_sm89INS1_16FlashAttnBwdSm80INS1_25CollectiveMainloopBwdSm80ILi2ELi2EN4cute5tupleIJNS5_1CILi128EEES8_NS7_ILi64EEEEEENS_6half_tEfNS_4arch4Sm80ELb0ELb1ELb1ELb0ELb1ELb0ELb0ELb0ELi2ELi4ELi4ELi4ELb0EEENS1_24CollectiveEpilogueBwdGQAISA_fSD_Li256ELb0ELb1EEENS1_19SingleTileSchedulerILb0ELb0ELb0ELi128EEEEEEEEEvNT_6ParamsE$_ZN4cute3eso3ESOILb1ELb0EJNS_6LayoutINS_5tupleIJNS3_IJNS3_IJNS3_IJNS_1CILi4EEENS4_ILi2EEEEEENS4_ILi1EEEEEES8_EEENS3_IJNS3_IJNS3_IJS8_S8_EEES8_EEES6_EEEEEENS3_IJNS3_IJNS3_IJNS3_IJS8_NS4_ILi32EEEEEENS4_ILi0EEEEEESH_EEENS3_IJNS3_IJNS3_IJSH_SH_EEESH_EEENS4_ILi64EEEEEEEEEEENS_10ViewEngineIPN7cutlass6half_tEEEEEC2ERKSP_RKSU_,($_ZN7cutlass13device_kernelIN5flash19enable_sm80_to_sm89INS1_16FlashAttnBwdSm80INS1_25CollectiveMainloopBwdSm80ILi2ELi2EN4cute5tupleIJNS5_1CILi128EEES8_NS7_ILi64EEEEEENS_6half_tEfNS_4arch4Sm80ELb0ELb1ELb1ELb0ELb1ELb0ELb0ELb0ELi2ELi4ELi4ELi4ELb0EEENS1_24CollectiveEpilogueBwdGQAISA_fSD_Li256ELb0ELb1EEENS1_19SingleTileSchedulerILb0ELb0ELb0ELi128EEEEEEEEEvNT_6ParamsE$_ZN4cute3eso3ESOILb1ELb0EJNS_6LayoutINS_5tupleIJNS3_IJNS3_IJNS_1CILi2EEES5_EEENS4_ILi1EEEEEEEEENS3_IJNS3_IJNS3_IJS7_NS4_ILi16EEEEEENS4_ILi0EEEEEEEEEEENS_10ViewEngineIPjEEEEC2ERKSF_RKSI_ - $_ZN7cutlass13device_kernelIN5flash19enable_sm80_to_sm89INS1_16FlashAttnBwdSm80INS1_25CollectiveMainloopBwdSm80ILi2ELi2EN4cute5tupleIJNS5_1CILi128EEES8_NS7_ILi64EEEEEENS_6half_tEfNS_4arch4Sm80ELb0ELb1ELb1ELb0ELb1ELb0ELb0ELb0ELi2ELi4ELi4ELi4ELb0EEENS1_24CollectiveEpilogueBwdGQAISA_fSD_Li256ELb0ELb1EEENS1_19SingleTileSchedulerILb0ELb0ELb0ELi128EEEEEEEEEvNT_6ParamsE$_ZN4cute3eso3ESOILb1ELb0EJNS_6LayoutINS_5tupleIJNS3_IJNS3_IJNS3_IJNS_1CILi4EEENS4_ILi2EEEEEENS4_ILi1EEEEEES8_EEENS3_IJNS3_IJNS3_IJS8_S8_EEES8_EEES6_EEEEEENS3_IJNS3_IJNS3_IJNS3_IJS8_NS4_ILi32EEEEEENS4_ILi0EEEEEESH_EEENS3_IJNS3_IJNS3_IJSH_SH_EEESH_EEENS4_ILi64EEEEEEEEEEENS_10ViewEngineIPN7cutlass6half_tEEEEEC2ERKSP_RKSU_)
$_ZN7cutlass13device_kernelIN5flash19enable_sm80_to_sm89INS1_16FlashAttnBwdSm80INS1_25CollectiveMainloopBwdSm80ILi2ELi2EN4cute5tupleIJNS5_1CILi128EEES8_NS7_ILi64EEEEEENS_6half_tEfNS_4arch4Sm80ELb0ELb1ELb1ELb0ELb1ELb0ELb0ELb0ELi2ELi4ELi4ELi4ELb0EEENS1_24CollectiveEpilogueBwdGQAISA_fSD_Li256ELb0ELb1EEENS1_19SingleTileSchedulerILb0ELb0ELb0ELi128EEEEEEEEEvNT_6ParamsE$_ZN4cute3eso3ESOILb1ELb0EJNS_6LayoutINS_5tupleIJNS3_IJNS3_IJNS3_IJNS_1CILi4EEENS4_ILi2EEEEEENS4_ILi1EEEEEES8_EEENS3_IJNS3_IJNS3_IJS8_S8_EEES8_EEES6_EEEEEENS3_IJNS3_IJNS3_IJNS3_IJS8_NS4_ILi32EEEEEENS4_ILi0EEEEEESH_EEENS3_IJNS3_IJNS3_IJSH_SH_EEESH_EEENS4_ILi64EEEEEEEEEEENS_10ViewEngineIPN7cutlass6half_tEEEEEC2ERKSP_RKSU_:
[----:B------:R-:W-:Y:S02]  /*6fd0*/  IADD3 R36, R81, -c[0x0][0x20], RZ ;  /* 0x8000080051247a10 */ /* 0x000fe40007ffe0ff */
[----:B------:R-:W-:-:S03]  /*6fe0*/  MOV R39, 0x0 ;  /* 0x0000000000277802 */ /* 0x000fc60000000f00 */
[----:B------:R1:W-:Y:S01]  /*6ff0*/  STL.64 [R36], R2 ;  /* 0x0000000224007387 */ /* 0x0003e20000100a00 */
[----:B------:R-:W-:Y:S05]  /*7000*/  RET.REL.NODEC R38 `(_ZN7cutlass13device_kernelIN5flash19enable_sm80_to_sm89INS1_16FlashAttnBwdSm80INS1_25CollectiveMainloopBwdSm80ILi2ELi2EN4cute5tupleIJNS5_1CILi128EEES8_NS7_ILi64EEEEEENS_6half_tEfNS_4arch4Sm80ELb0ELb1ELb1ELb0ELb1ELb0ELb0ELb0ELi2ELi4ELi4ELi4ELb0EEENS1_24CollectiveEpilogueBwdGQAISA_fSD_Li256ELb0ELb1EEENS1_19SingleTileSchedulerILb0ELb0ELb0ELi128EEEEEEEEEvNT_6ParamsE) ;  /* 0xffff8ff026007950 */ /* 0x000fea0003c3ffff */
        .type           $_ZN7cutlass13device_kernelIN5flash19enable_sm80_to_sm89INS1_16FlashAttnBwdSm80INS1_25CollectiveMainloopBwdSm80ILi2ELi2EN4cute5tupleIJNS5_1CILi128EEES8_NS7_ILi64EEEEEENS_6half_tEfNS_4arch4Sm80ELb0ELb1ELb1ELb0ELb1ELb0ELb0ELb0ELi2ELi4ELi4ELi4ELb0EEENS1_24CollectiveEpilogueBwdGQAISA_fSD_Li256ELb0ELb1EEENS1_19SingleTileSchedulerILb0ELb0ELb0ELi128EEEEEEEEEvNT_6ParamsE$_ZN4cute3eso3ESOILb1ELb0EJNS_6LayoutINS_5tupleIJNS3_IJNS3_IJNS_1CILi2EEES5_EEENS4_ILi1EEEEEEEEENS3_IJNS3_IJNS3_IJS7_NS4_ILi16EEEEEENS4_ILi0EEEEEEEEEEENS_10ViewEngineIPjEEEEC2ERKSF_RKSI_,@function
        .size           $_ZN7cutlass13device_kernelIN5flash19enable_sm80_to_sm89INS1_16FlashAttnBwdSm80INS1_25CollectiveMainloopBwdSm80ILi2ELi2EN4cute5tupleIJNS5_1CILi128EEES8_NS7_ILi64EEEEEENS_6half_tEfNS_4arch4Sm80ELb0ELb1ELb1ELb0ELb1ELb0ELb0ELb0ELi2ELi4ELi4ELi4ELb0EEENS1_24CollectiveEpilogueBwdGQAISA_fSD_Li256ELb0ELb1EEENS1_19SingleTileSchedulerILb0ELb0ELb0ELi128EEEEEEEEEvNT_6ParamsE$_ZN4cute3eso3ESOILb1ELb0EJNS_6LayoutINS_5tupleIJNS3_IJNS3_IJNS_1CILi2EEES5_EEENS4_ILi1EEEEEEEEENS3_IJNS3_IJNS3_IJS7_NS4_ILi16EEEEEENS4_ILi0EEEEEEEEEEENS_10ViewEngineIPjEEEEC2ERKSF_RKSI_,($_ZN7cutlass13device_kernelIN5flash19enable_sm80_to_sm89INS1_16FlashAttnBwdSm80INS1_25CollectiveMainloopBwdSm80ILi2ELi2EN4cute5tupleIJNS5_1CILi128EEES8_NS7_ILi64EEEEEENS_6half_tEfNS_4arch4Sm80ELb0ELb1ELb1ELb0ELb1ELb0ELb0ELb0ELi2ELi4ELi4ELi4ELb0EEENS1_24CollectiveEpilogueBwdGQAISA_fSD_Li256ELb0ELb1EEENS1_19SingleTileSchedulerILb0ELb0ELb0ELi128EEEEEEEEEvNT_6ParamsE$_ZN4cute3eso3ESOILb1ELb0EJNS_6LayoutINS_5tupleIJNS3_IJNS3_IJNS_1CILi4EEENS4_ILi2EEEEEENS4_ILi1EEEEEEEEENS3_IJNS3_IJNS3_IJS8_NS4_ILi32EEEEEENS4_ILi0EEEEEEEEEEENS_10ViewEngineIPN7cutlass6half_tEEEEEC2ERKSG_RKSL_ - $_ZN7cutlass13device_kernelIN5flash19enable_sm80_to_sm89INS1_16FlashAttnBwdSm80INS1_25CollectiveMainloopBwdSm80ILi2ELi2EN4cute5tupleIJNS5_1CILi128EEES8_NS7_ILi64EEEEEENS_6half_tEfNS_4arch4Sm80ELb0ELb1ELb1ELb0ELb1ELb0ELb0ELb0ELi2ELi4ELi4ELi4ELb0EEENS1_24CollectiveEpilogueBwdGQAISA_fSD_Li256ELb0ELb1EEENS1_19SingleTileSchedulerILb0ELb0ELb0ELi128EEEEEEEEEvNT_6ParamsE$_ZN4cute3eso3ESOILb1ELb0EJNS_6LayoutINS_5tupleIJNS3_IJNS3_IJNS_1CILi2EEES5_EEENS4_ILi1EEEEEEEEENS3_IJNS3_IJNS3_IJS7_NS4_ILi16EEEEEENS4_ILi0EEEEEEEEEEENS_10ViewEngineIPjEEEEC2ERKSF_RKSI_)
$_ZN7cutlass13device_kernelIN5flash19enable_sm80_to_sm89INS1_16FlashAttnBwdSm80INS1_25CollectiveMainloopBwdSm80ILi2ELi2EN4cute5tupleIJNS5_1CILi128EEES8_NS7_ILi64EEEEEENS_6half_tEfNS_4arch4Sm80ELb0ELb1ELb1ELb0ELb1ELb0ELb0ELb0ELi2ELi4ELi4ELi4ELb0EEENS1_24CollectiveEpilogueBwdGQAISA_fSD_Li256ELb0ELb1EEENS1_19SingleTileSchedulerILb0ELb0ELb0ELi128EEEEEEEEEvNT_6ParamsE$_ZN4cute3eso3ESOILb1ELb0EJNS_6LayoutINS_5tupleIJNS3_IJNS3_IJNS_1CILi2EEES5_EEENS4_ILi1EEEEEEEEENS3_IJNS3_IJNS3_IJS7_NS4_ILi16EEEEEENS4_ILi0EEEEEEEEEEENS_10ViewEngineIPjEEEEC2ERKSF_RKSI_:
[----:B------:R-:W-:Y:S01]  /*7010*/  IADD3 R3, R81, -c[0x0][0x20], RZ ;  /* 0x8000080051037a10 */ /* 0x000fe20007ffe0ff */
[----:B------:R-:W-:Y:S01]  /*7020*/  IMAD.MOV.U32 R34, RZ, RZ, R2 ;  /* 0x000000ffff227224 */ /* 0x000fe200078e0002 */
[----:B------:R-:W-:Y:S01]  /*7030*/  MOV R35, R13 ;  /* 0x0000000d00237202 */ /* 0x000fe20000000f00 */
[----:B------:R-:W-:-:S04]  /*7040*/  IMAD.MOV.U32 R13, RZ, RZ, 0x0 ;  /* 0x00000000ff0d7424 */ /* 0x000fc800078e00ff */
[----:B------:R1:W-:Y:S01]  /*7050*/  STL.64 [R3], R34 ;  /* 0x0000002203007387 */ /* 0x0003e20000100a00 */
[----:B------:R-:W-:Y:S05]  /*7060*/  RET.REL.NODEC R12 `(_ZN7cutlass13device_kernelIN5flash19enable_sm80_to_sm89INS1_16FlashAttnBwdSm80INS1_25CollectiveMainloopBwdSm80ILi2ELi2EN4cute5tupleIJNS5_1CILi128EEES8_NS7_ILi64EEEEEENS_6half_tEfNS_4arch4Sm80ELb0ELb1ELb1ELb0ELb1ELb0ELb0ELb0ELi2ELi4ELi4ELi4ELb0EEENS1_24CollectiveEpilogueBwdGQAISA_fSD_Li256ELb0ELb1EEENS1_19SingleTileSchedulerILb0ELb0ELb0ELi128EEEEEEEEEvNT_6ParamsE) ;  /* 0xffff8f900c007950 */ /* 0x000fea0003c3ffff */
        .type           $_ZN7cutlass13device_kernelIN5flash19enable_sm80_to_sm89INS1_16FlashAttnBwdSm80INS1_25CollectiveMainloopBwdSm80ILi2ELi2EN4cute5tupleIJNS5_1CILi128EEES8_NS7_ILi64EEEEEENS_6half_tEfNS_4arch4Sm80ELb0ELb1ELb1ELb0ELb1ELb0ELb0ELb0ELi2ELi4ELi4ELi4ELb0EEENS1_24CollectiveEpilogueBwdGQAISA_fSD_Li256ELb0ELb1EEENS1_19SingleTileSchedulerILb0ELb0ELb0ELi128EEEEEEEEEvNT_6ParamsE$_ZN4cute3eso3ESOILb1ELb0EJNS_6LayoutINS_5tupleIJNS3_IJNS3_IJNS_1CILi4EEENS4_ILi2EEEEEENS4_ILi1EEEEEEEEENS3_IJNS3_IJNS3_IJS8_NS4_ILi32EEEEEENS4_ILi0EEEEEEEEEEENS_10ViewEngineIPN7cutlass6half_tEEEEEC2ERKSG_RKSL_,@function
        .size           $_ZN7cutlass13device_kernelIN5flash19enable_sm80_to_sm89INS1_16FlashAttnBwdSm80INS1_25CollectiveMainloopBwdSm80ILi2ELi2EN4cute5tupleIJNS5_1CILi128EEES8_NS7_ILi64EEEEEENS_6half_tEfNS_4arch4Sm80ELb0ELb1ELb1ELb0ELb1ELb0ELb0ELb0ELi2ELi4ELi4ELi4ELb0EEENS1_24CollectiveEpilogueBwdGQAISA_fSD_Li256ELb0ELb1EEENS1_19SingleTileSchedulerILb0ELb0ELb0ELi128EEEEEEEEEvNT_6ParamsE$_ZN4cute3eso3ESOILb1ELb0EJNS_6LayoutINS_5tupleIJNS3_IJNS3_IJNS_1CILi4EEENS4_ILi2EEEEEENS4_ILi1EEEEEEEEENS3_IJNS3_IJNS3_IJS8_NS4_ILi32EEEEEENS4_ILi0EEEEEEEEEEENS_10ViewEngineIPN7cutlass6half_tEEEEEC2ERKSG_RKSL_,($_ZN7cutlass13device_kernelIN5flash19enable_sm80_to_sm89INS1_16FlashAttnBwdSm80INS1_25CollectiveMainloopBwdSm80ILi2ELi2EN4cute5tupleIJNS5_1CILi128EEES8_NS7_ILi64EEEEEENS_6half_tEfNS_4arch4Sm80ELb0ELb1ELb1ELb0ELb1ELb0ELb0ELb0ELi2ELi4ELi4ELi4ELb0EEENS1_24CollectiveEpilogueBwdGQAISA_fSD_Li256ELb0ELb1EEENS1_19SingleTileSchedulerILb0ELb0ELb0ELi128EEEEEEEEEvNT_6ParamsE$_ZN4cute3eso3ESOILb1ELb0EJNS_6LayoutINS_5tupleIJNS3_IJNS3_IJNS_1CILi4EEENS4_ILi2EEEEEENS4_ILi1EEEEEEEEENS3_IJNS3_IJNS3_IJS8_NS4_ILi32EEEEEENS4_ILi0EEEEEEEEEEEiEEC2ERKSG_RKi - $_ZN7cutlass13device_kernelIN5flash19enable_sm80_to_sm89INS1_16FlashAttnBwdSm80INS1_25CollectiveMainloopBwdSm80ILi2ELi2EN4cute5tupleIJNS5_1CILi128EEES8_NS7_ILi64EEEEEENS_6half_tEfNS_4arch4Sm80ELb0ELb1ELb1ELb0ELb1ELb0ELb0ELb0ELi2ELi4ELi4ELi4ELb0EEENS1_24CollectiveEpilogueBwdGQAISA_fSD_Li256ELb0ELb1EEENS1_19SingleTileSchedulerILb0ELb0ELb0ELi128EEEEEEEEEvNT_6ParamsE$_ZN4cute3eso3ESOILb1ELb0EJNS_6LayoutINS_5tupleIJNS3_IJNS3_IJNS_1CILi4EEENS4_ILi2EEEEEENS4_ILi1EEEEEEEEENS3_IJNS3_IJNS3_IJS8_NS4_ILi32EEEEEENS4_ILi0EEEEEEEEEEENS_10ViewEngineIPN7cutlass6half_tEEEEEC2ERKSG_RKSL_)
$_ZN7cutlass13device_kernelIN5flash19enable_sm80_to_sm89INS1_16FlashAttnBwdSm80INS1_25CollectiveMainloopBwdSm80ILi2ELi2EN4cute5tupleIJNS5_1CILi128EEES8_NS7_ILi64EEEEEENS_6half_tEfNS_4arch4Sm80ELb0ELb1ELb1ELb0ELb1ELb0ELb0ELb0ELi2ELi4ELi4ELi4ELb0EEENS1_24CollectiveEpilogueBwdGQAISA_fSD_Li256ELb0ELb1EEENS1_19SingleTileSchedulerILb0ELb0ELb0ELi128EEEEEEEEEvNT_6ParamsE$_ZN4cute3eso3ESOILb1ELb0EJNS_6LayoutINS_5tupleIJNS3_IJNS3_IJNS_1CILi4EEENS4_ILi2EEEEEENS4_ILi1EEEEEEEEENS3_IJNS3_IJNS3_IJS8_NS4_ILi32EEEEEENS4_ILi0EEEEEEEEEEENS_10ViewEngineIPN7cutlass6half_tEEEEEC2ERKSG_RKSL_:
[----:B------:R-:W-:Y:S01]  /*7070*/  IADD3 R12, R81, -c[0x0][0x20], RZ ;  /* 0x80000800510c7a10 */ /* 0x000fe20007ffe0ff */
[----:B------:R-:W-:Y:S01]  /*7080*/  IMAD.MOV.U32 R37, RZ, RZ, R13 ;  /* 0x000000ffff257224 */ /* 0x000fe200078e000d */
[----:B------:R-:W-:-:S04]  /*7090*/  MOV R35, 0x0 ;  /* 0x0000000000237802 */ /* 0x000fc80000000f00 */
[----:B------:R1:W-:Y:S01]  /*70a0*/  STL.64 [R12], R36 ;  /* 0x000000240c007387 */ /* 0x0003e20000100a00 */
[----:B------:R-:W-:Y:S05]  /*70b0*/  RET.REL.NODEC R34 `(_ZN7cutlass13device_kernelIN5flash19enable_sm80_to_sm89INS1_16FlashAttnBwdSm80INS1_25CollectiveMainloopBwdSm80ILi2ELi2EN4cute5tupleIJNS5_1CILi128EEES8_NS7_ILi64EEEEEENS_6half_tEfNS_4arch4Sm80ELb0ELb1ELb1ELb0ELb1ELb0ELb0ELb0ELi2ELi4ELi4ELi4ELb0EEENS1_24CollectiveEpilogueBwdGQAISA_fSD_Li256ELb0ELb1EEENS1_19SingleTileSchedulerILb0ELb0ELb0ELi128EEEEEEEEEvNT_6ParamsE) ;  /* 0xffff8f4022007950 */ /* 0x000fea0003c3ffff */
        .type           $_ZN7cutlass13device_kernelIN5flash19enable_sm80_to_sm89INS1_16FlashAttnBwdSm80INS1_25CollectiveMainloopBwdSm80ILi2ELi2EN4cute5tupleIJNS5_1CILi128EEES8_NS7_ILi64EEEEEENS_6half_tEfNS_4arch4Sm80ELb0ELb1ELb1ELb0ELb1ELb0ELb0ELb0ELi2ELi4ELi4ELi4ELb0EEENS1_24CollectiveEpilogueBwdGQAISA_fSD_Li256ELb0ELb1EEENS1_19SingleTileSchedulerILb0ELb0ELb0ELi128EEEEEEEEEvNT_6ParamsE$_ZN4cute3eso3ESOILb1ELb0EJNS_6LayoutINS_5tupleIJNS3_IJNS3_IJNS_1CILi4EEENS4_ILi2EEEEEENS4_ILi1EEEEEEEEENS3_IJNS3_IJNS3_IJS8_NS4_ILi32EEEEEENS4_ILi0EEEEEEEEEEEiEEC2ERKSG_RKi,@function
        .size           $_ZN7cutlass13device_kernelIN5flash19enable_sm80_to_sm89INS1_16FlashAttnBwdSm80INS1_25CollectiveMainloopBwdSm80ILi2ELi2EN4cute5tupleIJNS5_1CILi128EEES8_NS7_ILi64EEEEEENS_6half_tEfNS_4arch4Sm80ELb0ELb1ELb1ELb0ELb1ELb0ELb0ELb0ELi2ELi4ELi4ELi4ELb0EEENS1_24CollectiveEpilogueBwdGQAISA_fSD_Li256ELb0ELb1EEENS1_19SingleTileSchedulerILb0ELb0ELb0ELi128EEEEEEEEEvNT_6ParamsE$_ZN4cute3eso3ESOILb1ELb0EJNS_6LayoutINS_5tupleIJNS3_IJNS3_IJNS_1CILi4EEENS4_ILi2EEEEEENS4_ILi1EEEEEEEEENS3_IJNS3_IJNS3_IJS8_NS4_ILi32EEEEEENS4_ILi0EEEEEEEEEEEiEEC2ERKSG_RKi,($_ZN7cutlass13device_kernelIN5flash19enable_sm80_to_sm89INS1_16FlashAttnBwdSm80INS1_25CollectiveMainloopBwdSm80ILi2ELi2EN4cute5tupleIJNS5_1CILi128EEES8_NS7_ILi64EEEEEENS_6half_tEfNS_4arch4Sm80ELb0ELb1ELb1ELb0ELb1ELb0ELb0ELb0ELi2ELi4ELi4ELi4ELb0EEENS1_24CollectiveEpilogueBwdGQAISA_fSD_Li256ELb0ELb1EEENS1_19SingleTileSchedulerILb0ELb0ELb0ELi128EEEEEEEEEvNT_6ParamsE$_ZN4cute3eso3ESOILb1ELb0EJNS_6LayoutINS_5tupleIJNS3_IJNS3_IJNS_1CILi4EEENS4_ILi2EEEEEENS4_ILi1EEEEEENS3_IJS6_EEEEEENS3_IJNS3_IJNS3_IJS8_NS4_ILi32EEEEEENS4_ILi0EEEEEENS3_IJNS4_ILi64EEEEEEEEEEENS_10ViewEngineIPN7cutlass6half_tEEEEEC2ERKSJ_RKSO_ - $_ZN7cutlass13device_kernelIN5flash19enable_sm80_to_sm89INS1_16FlashAttnBwdSm80INS1_25CollectiveMainloopBwdSm80ILi2ELi2EN4cute5tupleIJNS5_1CILi128EEES8_NS7_ILi64EEEEEENS_6half_tEfNS_4arch4Sm80ELb0ELb1ELb1ELb0ELb1ELb0ELb0ELb0ELi2ELi4ELi4ELi4ELb0EEENS1_24CollectiveEpilogueBwdGQAISA_fSD_Li256ELb0ELb1EEENS1_19SingleTileSchedulerILb0ELb0ELb0ELi128EEEEEEEEEvNT_6ParamsE$_ZN4cute3eso3ESOILb1ELb0EJNS_6LayoutINS_5tupleIJNS3_IJNS3_IJNS_1CILi4EEENS4_ILi2EEEEEENS4_ILi1EEEEEEEEENS3_IJNS3_IJNS3_IJS8_NS4_ILi32EEEEEENS4_ILi0EEEEEEEEEEEiEEC2ERKSG_RKi)
$_ZN7cutlass13device_kernelIN5flash19enable_sm80_to_sm89INS1_16FlashAttnBwdSm80INS1_25CollectiveMainloopBwdSm80ILi2ELi2EN4cute5tupleIJNS5_1CILi128EEES8_NS7_ILi64EEEEEENS_6half_tEfNS_4arch4Sm80ELb0ELb1ELb1ELb0ELb1ELb0ELb0ELb0ELi2ELi4ELi4ELi4ELb0EEENS1_24CollectiveEpilogueBwdGQAISA_fSD_Li256ELb0ELb1EEENS1_19SingleTileSchedulerILb0ELb0ELb0ELi128EEEEEEEEEvNT_6ParamsE$_ZN4cute3eso3ESOILb1ELb0EJNS_6LayoutINS_5tupleIJNS3_IJNS3_IJNS_1CILi4EEENS4_ILi2EEEEEENS4_ILi1EEEEEEEEENS3_IJNS3_IJNS3_IJS8_NS4_ILi32EEEEEENS4_ILi0EEEEEEEEEEEiEEC2ERKSG_RKi:
[----:B------:R-:W-:Y:S02]  /*70c0*/  IADD3 R12, R81, -c[0x0][0x20], RZ ;  /* 0x80000800510c7a10 */ /* 0x000fe40007ffe0ff */
[----:B------:R-:W-:-:S03]  /*70d0*/  MOV R35, 0x0 ;  /* 0x0000000000237802 */ /* 0x000fc60000000f00 */
[----:B------:R1:W-:Y:S01]  /*70e0*/  STL [R12], R13 ;  /* 0x0000000d0c007387 */ /* 0x0003e20000100800 */
[----:B------:R-:W-:Y:S05]  /*70f0*/  RET.REL.NODEC R34 `(_ZN7cutlass13device_kernelIN5flash19enable_sm80_to_sm89INS1_16FlashAttnBwdSm80INS1_25CollectiveMainloopBwdSm80ILi2ELi2EN4cute5tupleIJNS5_1CILi128EEES8_NS7_ILi64EEEEEENS_6half_tEfNS_4arch4Sm80ELb0ELb1ELb1ELb0ELb1ELb0ELb0ELb0ELi2ELi4ELi4ELi4ELb0EEENS1_24CollectiveEpilogueBwdGQAISA_fSD_Li256ELb0ELb1EEENS1_19SingleTileSchedulerILb0ELb0ELb0ELi128EEEEEEEEEvNT_6ParamsE) ;  /* 0xffff8f0022007950 */ /* 0x000fea0003c3ffff */
        .type           $_ZN7cutlass13device_kernelIN5flash19enable_sm80_to_sm89INS1_16FlashAttnBwdSm80INS1_25CollectiveMainloopBwdSm80ILi2ELi2EN4cute5tupleIJNS5_1CILi128EEES8_NS7_ILi64EEEEEENS_6half_tEfNS_4arch4Sm80ELb0ELb1ELb1ELb0ELb1ELb0ELb0ELb0ELi2ELi4ELi4ELi4ELb0EEENS1_24CollectiveEpilogueBwdGQAISA_fSD_Li256ELb0ELb1EEENS1_19SingleTileSchedulerILb0ELb0ELb0ELi128EEEEEEEEEvNT_6ParamsE$_ZN4cute3eso3ESOILb1ELb0EJNS_6LayoutINS_5tupleIJNS3_IJNS3_IJNS_1CILi4EEENS4_ILi2EEEEEENS4_ILi1EEEEEENS3_IJS6_EEEEEENS3_IJNS3_IJNS3_IJS8_NS4_ILi32EEEEEENS4_ILi0EEEEEENS3_IJNS4_ILi64EEEEEEEEEEENS_10ViewEngineIPN7cutlass6half_tEEEEEC2ERKSJ_RKSO_,@function
        .size           $_ZN7cutlass13device_kernelIN5flash19enable_sm80_to_sm89INS1_16FlashAttnBwdSm80INS1_25CollectiveMainloopBwdSm80ILi2ELi2EN4cute5tupleIJNS5_1CILi128EEES8_NS7_ILi64EEEEEENS_6half_tEfNS_4arch4Sm80ELb0ELb1ELb1ELb0ELb1ELb0ELb0ELb0ELi2ELi4ELi4ELi4ELb0EEENS1_24CollectiveEpilogueBwdGQAISA_fSD_Li256ELb0ELb1EEENS1_19SingleTileSchedulerILb0ELb0ELb0ELi128EEEEEEEEEvNT_6ParamsE$_ZN4cute3eso3ESOILb1ELb0EJNS_6LayoutINS_5tupleIJNS3_IJNS3_IJNS_1CILi4EEENS4_ILi2EEEEEENS4_ILi1EEEEEENS3_IJS6_EEEEEENS3_IJNS3_IJNS3_IJS8_NS4_ILi32EEEEEENS4_ILi0EEEEEENS3_IJNS4_ILi64EEEEEEEEEEENS_10ViewEngineIPN7cutlass6half_tEEEEEC2ERKSJ_RKSO_,($_ZN7cutlass13device_kernelIN5flash19enable_sm80_to_sm89INS1_16FlashAttnBwdSm80INS1_25CollectiveMainloopBwdSm80ILi2ELi2EN4cute5tupleIJNS5_1CILi128EEES8_NS7_ILi64EEEEEENS_6half_tEfNS_4arch4Sm80ELb0ELb1ELb1ELb0ELb1ELb0ELb0ELb0ELi2ELi4ELi4ELi4ELb0EEENS1_24CollectiveEpilogueBwdGQAISA_fSD_Li256ELb0ELb1EEENS1_19SingleTileSchedulerILb0ELb0ELb0ELi128EEEEEEEEEvNT_6ParamsE$_ZN4cute3eso3ESOILb1ELb0EJNS_6LayoutINS_5tupleIJNS3_IJNS3_IJNS_1CILi4EEENS4_ILi2EEEEEENS4_ILi1EEEEEES6_EEENS3_IJNS3_IJNS3_IJS8_NS4_ILi32EEEEEENS4_ILi0EEEEEENS4_ILi64EEEEEEEENS_10ViewEngineIPN7cutlass6half_tEEEEEC2ERKSH_RKSM_ - $_ZN7cutlass13device_kernelIN5flash19enable_sm80_to_sm89INS1_16FlashAttnBwdSm80INS1_25CollectiveMainloopBwdSm80ILi2ELi2EN4cute5tupleIJNS5_1CILi128EEES8_NS7_ILi64EEEEEENS_6half_tEfNS_4arch4Sm80ELb0ELb1ELb1ELb0ELb1ELb0ELb0ELb0ELi2ELi4ELi4ELi4ELb0EEENS1_24CollectiveEpilogueBwdGQAISA_fSD_Li256ELb0ELb1EEENS1_19SingleTileSchedulerILb0ELb0ELb0ELi128EEEEEEEEEvNT_6ParamsE$_ZN4cute3eso3ESOILb1ELb0EJNS_6LayoutINS_5tupleIJNS3_IJNS3_IJNS_1CILi4EEENS4_ILi2EEEEEENS4_ILi1EEEEEENS3_IJS6_EEEEEENS3_IJNS3_IJNS3_IJS8_NS4_ILi32EEEEEENS4_ILi0EEEEEENS3_IJNS4_ILi64EEEEEEEEEEENS_10ViewEngineIPN7cutlass6half_tEEEEEC2ERKSJ_RKSO_)
$_ZN7cutlass13device_kernelIN5flash19enable_sm80_to_sm89INS1_16FlashAttnBwdSm80INS1_25CollectiveMainloopBwdSm80ILi2ELi2EN4cute5tupleIJNS5_1CILi128EEES8_NS7_ILi64EEEEEENS_6half_tEfNS_4arch4Sm80ELb0ELb1ELb1ELb0ELb1ELb0ELb0ELb0ELi2ELi4ELi4ELi4ELb0EEENS1_24CollectiveEpilogueBwdGQAISA_fSD_Li256ELb0ELb1EEENS1_19SingleTileSchedulerILb0ELb0ELb0ELi128EEEEEEEEEvNT_6ParamsE$_ZN4cute3eso3ESOILb1ELb0EJNS_6LayoutINS_5tupleIJNS3_IJNS3_IJNS_1CILi4EEENS4_ILi2EEEEEENS4_ILi1EEEEEENS3_IJS6_EEEEEENS3_IJNS3_IJNS3_IJS8_NS4_ILi32EEEEEENS4_ILi0EEEEEENS3_IJNS4_ILi64EEEEEEEEEEENS_10ViewEngineIPN7cutlass6half_tEEEEEC2ERKSJ_RKSO_:
[----:B------:R-:W-:Y:S02]  /*7100*/  IADD3 R36, R81, -c[0x0][0x20], RZ ;  /* 0x8000080051247a10 */ /* 0x000fe40007ffe0ff */
[----:B------:R-:W-:-:S03]  /*7110*/  MOV R39, 0x0 ;  /* 0x0000000000277802 */ /* 0x000fc60000000f00 */
[----:B------:R1:W-:Y:S01]  /*7120*/  STL.64 [R36], R2 ;  /* 0x0000000224007387 */ /* 0x0003e20000100a00 */
[----:B------:R-:W-:Y:S05]  /*7130*/  RET.REL.NODEC R38 `(_ZN7cutlass13device_kernelIN5flash19enable_sm80_to_sm89INS1_16FlashAttnBwdSm80INS1_25CollectiveMainloopBwdSm80ILi2ELi2EN4cute5tupleIJNS5_1CILi128EEES8_NS7_ILi64EEEEEENS_6half_tEfNS_4arch4Sm80ELb0ELb1ELb1ELb0ELb1ELb0ELb0ELb0ELi2ELi4ELi4ELi4ELb0EEENS1_24CollectiveEpilogueBwdGQAISA_fSD_Li256ELb0ELb1EEENS1_19SingleTileSchedulerILb0ELb0ELb0ELi128EEEEEEEEEvNT_6ParamsE) ;  /* 0xffff8ec026007950 */ /* 0x000fea0003c3ffff */
        .type           $_ZN7cutlass13device_kernelIN5flash19enable_sm80_to_sm89INS1_16FlashAttnBwdSm80INS1_25CollectiveMainloopBwdSm80ILi2ELi2EN4cute5tupleIJNS5_1CILi128EEES8_NS7_ILi64EEEEEENS_6half_tEfNS_4arch4Sm80ELb0ELb1ELb1ELb0ELb1ELb0ELb0ELb0ELi2ELi4ELi4ELi4ELb0EEENS1_24CollectiveEpilogueBwdGQAISA_fSD_Li256ELb0ELb1EEENS1_19SingleTileSchedulerILb0ELb0ELb0ELi128EEEEEEEEEvNT_6ParamsE$_ZN4cute3eso3ESOILb1ELb0EJNS_6LayoutINS_5tupleIJNS3_IJNS3_IJNS_1CILi4EEENS4_ILi2EEEEEENS4_ILi1EEEEEES6_EEENS3_IJNS3_IJNS3_IJS8_NS4_ILi32EEEEEENS4_ILi0EEEEEENS4_ILi64EEEEEEEENS_10ViewEngineIPN7cutlass6half_tEEEEEC2ERKSH_RKSM_,@function
        .size           $_ZN7cutlass13device_kernelIN5flash19enable_sm80_to_sm89INS1_16FlashAttnBwdSm80INS1_25CollectiveMainloopBwdSm80ILi2ELi2EN4cute5tupleIJNS5_1CILi128EEES8_NS7_ILi64EEEEEENS_6half_tEfNS_4arch4Sm80ELb0ELb1ELb1ELb0ELb1ELb0ELb0ELb0ELi2ELi4ELi4ELi4ELb0EEENS1_24CollectiveEpilogueBwdGQAISA_fSD_Li256ELb0ELb1EEENS1_19SingleTileSchedulerILb0ELb0ELb0ELi128EEEEEEEEEvNT_6ParamsE$_ZN4cute3eso3ESOILb1ELb0EJNS_6LayoutINS_5tupleIJNS3_IJNS3_IJNS_1CILi4EEENS4_ILi2EEEEEENS4_ILi1EEEEEES6_EEENS3_IJNS3_IJNS3_IJS8_NS4_ILi32EEEEEENS4_ILi0EEEEEENS4_ILi64EEEEEEEENS_10ViewEngineIPN7cutlass6half_tEEEEEC2ERKSH_RKSM_,($_ZN7cutlass13device_kernelIN5flash19enable_sm80_to_sm89INS1_16FlashAttnBwdSm80INS1_25CollectiveMainloopBwdSm80ILi2ELi2EN4cute5tupleIJNS5_1CILi128EEES8_NS7_ILi64EEEEEENS_6half_tEfNS_4arch4Sm80ELb0ELb1ELb1ELb0ELb1ELb0ELb0ELb0ELi2ELi4ELi4ELi4ELb0EEENS1_24CollectiveEpilogueBwdGQAISA_fSD_Li256ELb0ELb1EEENS1_19SingleTileSchedulerILb0ELb0ELb0ELi128EEEEEEEEEvNT_6ParamsE$_ZN4cute3eso3ESOILb1ELb0EJNS_6LayoutINS_5tupleIJNS3_IJNS3_IJNS_1CILi4EEENS4_ILi2EEEEEENS4_ILi1EEEEEES6_EEENS3_IJNS3_IJNS3_IJS8_NS4_ILi32EEEEEENS4_ILi0EEEEEENS4_ILi64EEEEEEEEiEEC2ERKSH_RKi - $_ZN7cutlass13device_kernelIN5flash19enable_sm80_to_sm89INS1_16FlashAttnBwdSm80INS1_25CollectiveMainloopBwdSm80ILi2ELi2EN4cute5tupleIJNS5_1CILi128EEES8_NS7_ILi64EEEEEENS_6half_tEfNS_4arch4Sm80ELb0ELb1ELb1ELb0ELb1ELb0ELb0ELb0ELi2ELi4ELi4ELi4ELb0EEENS1_24CollectiveEpilogueBwdGQAISA_fSD_Li256ELb0ELb1EEENS1_19SingleTileSchedulerILb0ELb0ELb0ELi128EEEEEEEEEvNT_6ParamsE$_ZN4cute3eso3ESOILb1ELb0EJNS_6LayoutINS_5tupleIJNS3_IJNS3_IJNS_1CILi4EEENS4_ILi2EEEEEENS4_ILi1EEEEEES6_EEENS3_IJNS3_IJNS3_IJS8_NS4_ILi32EEEEEENS4_ILi0EEEEEENS4_ILi64EEEEEEEENS_10ViewEngineIPN7cutlass6half_tEEEEEC2ERKSH_RKSM_)
$_ZN7cutlass13device_kernelIN5flash19enable_sm80_to_sm89INS1_16FlashAttnBwdSm80INS1_25CollectiveMainloopBwdSm80ILi2ELi2EN4cute5tupleIJNS5_1CILi128EEES8_NS7_ILi64EEEEEENS_6half_tEfNS_4arch4Sm80ELb0ELb1ELb1ELb0ELb1ELb0ELb0ELb0ELi2ELi4ELi4ELi4ELb0EEENS1_24CollectiveEpilogueBwdGQAISA_fSD_Li256ELb0ELb1EEENS1_19SingleTileSchedulerILb0ELb0ELb0ELi128EEEEEEEEEvNT_6ParamsE$_ZN4cute3eso3ESOILb1ELb0EJNS_6LayoutINS_5tupleIJNS3_IJNS3_IJNS_1CILi4EEENS4_ILi2EEEEEENS4_ILi1EEEEEES6_EEENS3_IJNS3_IJNS3_IJS8_NS4_ILi32EEEEEENS4_ILi0EEEEEENS4_ILi64EEEEEEEENS_10ViewEngineIPN7cutlass6half_tEEEEEC2ERKSH_RKSM_:
[----:B------:R-:W-:Y:S01]  /*7140*/  IADD3 R2, R81, -c[0x0][0x20], RZ ;  /* 0x8000080051027a10 */ /* 0x000fe20007ffe0ff */
[----:B------:R-:W-:Y:S01]  /*7150*/  IMAD.MOV.U32 R39, RZ, RZ, R3 ;  /* 0x000000ffff277224 */ /* 0x000fe200078e0003 */
[----:B------:R-:W-:Y:S01]  /*7160*/  MOV R40, R36 ;  /* 0x0000002400287202 */ /* 0x000fe20000000f00 */
[----:B------:R-:W-:-:S03]  /*7170*/  IMAD.MOV.U32 R41, RZ, RZ, 0x0 ;  /* 0x00000000ff297424 */ /* 0x000fc600078e00ff */
[----:B------:R1:W-:Y:S01]  /*7180*/  STL.64 [R2], R38 ;  /* 0x0000002602007387 */ /* 0x0003e20000100a00 */
[----:B------:R-:W-:Y:S05]  /*7190*/  RET.REL.NODEC R40 `(_ZN7cutlass13device_kernelIN5flash19enable_sm80_to_sm89INS1_16FlashAttnBwdSm80INS1_25CollectiveMainloopBwdSm80ILi2ELi2EN4cute5tupleIJNS5_1CILi128EEES8_NS7_ILi64EEEEEENS_6half_tEfNS_4arch4Sm80ELb0ELb1ELb1ELb0ELb1ELb0ELb0ELb0ELi2ELi4ELi4ELi4ELb0EEENS1_24CollectiveEpilogueBwdGQAISA_fSD_Li256ELb0ELb1EEENS1_19SingleTileSchedulerILb0ELb0ELb0ELi128EEEEEEEEEvNT_6ParamsE) ;  /* 0xffff8e6028007950 */ /* 0x000fea0003c3ffff */
        .type           $_ZN7cutlass13device_kernelIN5flash19enable_sm80_to_sm89INS1_16FlashAttnBwdSm80INS1_25CollectiveMainloopBwdSm80ILi2ELi2EN4cute5tupleIJNS5_1CILi128EEES8_NS7_ILi64EEEEEENS_6half_tEfNS_4arch4Sm80ELb0ELb1ELb1ELb0ELb1ELb0ELb0ELb0ELi2ELi4ELi4ELi4ELb0EEENS1_24CollectiveEpilogueBwdGQAISA_fSD_Li256ELb0ELb1EEENS1_19SingleTileSchedulerILb0ELb0ELb0ELi128EEEEEEEEEvNT_6ParamsE$_ZN4cute3eso3ESOILb1ELb0EJNS_6LayoutINS_5tupleIJNS3_IJNS3_IJNS_1CILi4EEENS4_ILi2EEEEEENS4_ILi1EEEEEES6_EEENS3_IJNS3_IJNS3_IJS8_NS4_ILi32EEEEEENS4_ILi0EEEEEENS4_ILi64EEEEEEEEiEEC2ERKSH_RKi,@function
        .size           $_ZN7cutlass13device_kernelIN5flash19enable_sm80_to_sm89INS1_16FlashAttnBwdSm80INS1_25CollectiveMainloopBwdSm80ILi2ELi2EN4cute5tupleIJNS5_1CILi128EEES8_NS7_ILi64EEEEEENS_6half_tEfNS_4arch4Sm80ELb0ELb1ELb1ELb0ELb1ELb0ELb0ELb0ELi2ELi4ELi4ELi4ELb0EEENS1_24CollectiveEpilogueBwdGQAISA_fSD_Li256ELb0ELb1EEENS1_19SingleTileSchedulerILb0ELb0ELb0ELi128EEEEEEEEEvNT_6ParamsE$_ZN4cute3eso3ESOILb1ELb0EJNS_6LayoutINS_5tupleIJNS3_IJNS3_IJNS_1CILi4EEENS4_ILi2EEEEEENS4_ILi1EEEEEES6_EEENS3_IJNS3_IJNS3_IJS8_NS4_ILi32EEEEEENS4_ILi0EEEEEENS4_ILi64EEEEEEEEiEEC2ERKSH_RKi,($_ZN7cutlass13device_kernelIN5flash19enable_sm80_to_sm89INS1_16FlashAttnBwdSm80INS1_25CollectiveMainloopBwdSm80ILi2ELi2EN4cute5tupleIJNS5_1CILi128EEES8_NS7_ILi64EEEEEENS_6half_tEfNS_4arch4Sm80ELb0ELb1ELb1ELb0ELb1ELb0ELb0ELb0ELi2ELi4ELi4ELi4ELb0EEENS1_24CollectiveEpilogueBwdGQAISA_fSD_Li256ELb0ELb1EEENS1_19SingleTileSchedulerILb0ELb0ELb0ELi128EEEEEEEEEvNT_6ParamsE$_ZN4cute3eso3ESOILb1ELb0EJNS_6LayoutINS_5tupleIJNS3_IJNS3_IJNS_1CILi4EEENS4_ILi2EEEEEENS4_ILi1EEEEEES6_NS4_ILi8EEEEEENS3_IJNS3_IJNS3_IJS8_NS4_ILi32EEEEEENS4_ILi0EEEEEENS4_ILi64EEES5_EEEEENS_10ViewEngineIPN7cutlass6half_tEEEEEC2ERKSI_RKSN_ - $_ZN7cutlass13device_kernelIN5flash19enable_sm80_to_sm89INS1_16FlashAttnBwdSm80INS1_25CollectiveMainloopBwdSm80ILi2ELi2EN4cute5tupleIJNS5_1CILi128EEES8_NS7_ILi64EEEEEENS_6half_tEfNS_4arch4Sm80ELb0ELb1ELb1ELb0ELb1ELb0ELb0ELb0ELi2ELi4ELi4ELi4ELb0EEENS1_24CollectiveEpilogueBwdGQAISA_fSD_Li256ELb0ELb1EEENS1_19SingleTileSchedulerILb0ELb0ELb0ELi128EEEEEEEEEvNT_6ParamsE$_ZN4cute3eso3ESOILb1ELb0EJNS_6LayoutINS_5tupleIJNS3_IJNS3_IJNS_1CILi4EEENS4_ILi2EEEEEENS4_ILi1EEEEEES6_EEENS3_IJNS3_IJNS3_IJS8_NS4_ILi32EEEEEENS4_ILi0EEEEEENS4_ILi64EEEEEEEEiEEC2ERKSH_RKi)
$_ZN7cutlass13device_kernelIN5flash19enable_sm80_to_sm89INS1_16FlashAttnBwdSm80INS1_25CollectiveMainloopBwdSm80ILi2ELi2EN4cute5tupleIJNS5_1CILi128EEES8_NS7_ILi64EEEEEENS_6half_tEfNS_4arch4Sm80ELb0ELb1ELb1ELb0ELb1ELb0ELb0ELb0ELi2ELi4ELi4ELi4ELb0EEENS1_24CollectiveEpilogueBwdGQAISA_fSD_Li256ELb0ELb1EEENS1_19SingleTileSchedulerILb0ELb0ELb0ELi128EEEEEEEEEvNT_6ParamsE$_ZN4cute3eso3ESOILb1ELb0EJNS_6LayoutINS_5tupleIJNS3_IJNS3_IJNS_1CILi4EEENS4_ILi2EEEEEENS4_ILi1EEEEEES6_EEENS3_IJNS3_IJNS3_IJS8_NS4_ILi32EEEEEENS4_ILi0EEEEEENS4_ILi64EEEEEEEEiEEC2ERKSH_RKi:
[----:B------:R-:W-:Y:S01]  /*71a0*/  IADD3 R2, R81, -c[0x0][0x20], RZ ;  /* 0x8000080051027a10 */ /* 0x000fe20007ffe0ff */
[----:B------:R-:W-:Y:S01]  /*71b0*/  IMAD.MOV.U32 R38, RZ, RZ, R36 ;  /* 0x000000ffff267224 */ /* 0x000fe200078e0024 */
[----:B------:R-:W-:-:S03]  /*71c0*/  MOV R39, 0x0 ;  /* 0x0000000000277802 */ /* 0x000fc60000000f00 */
[----:B------:R1:W-:Y:S01]  /*71d0*/  STL [R2], R3 ;  /* 0x0000000302007387 */ /* 0x0003e20000100800 */
[----:B------:R-:W-:Y:S05]  /*71e0*/  RET.REL.NODEC R38 `(_ZN7cutlass13device_kernelIN5flash19enable_sm80_to_sm89INS1_16FlashAttnBwdSm80INS1_25CollectiveMainloopBwdSm80ILi2ELi2EN4cute5tupleIJNS5_1CILi128EEES8_NS7_ILi64EEEEEENS_6half_tEfNS_4arch4Sm80ELb0ELb1ELb1ELb0ELb1ELb0ELb0ELb0ELi2ELi4ELi4ELi4ELb0EEENS1_24CollectiveEpilogueBwdGQAISA_fSD_Li256ELb0ELb1EEENS1_19SingleTileSchedulerILb0ELb0ELb0ELi128EEEEEEEEEvNT_6ParamsE) ;  /* 0xffff8e1026007950 */ /* 0x000fea0003c3ffff */
        .type           $_ZN7cutlass13device_kernelIN5flash19enable_sm80_to_sm89INS1_16FlashAttnBwdSm80INS1_25CollectiveMainloopBwdSm80ILi2ELi2EN4cute5tupleIJNS5_1CILi128EEES8_NS7_ILi64EEEEEENS_6half_tEfNS_4arch4Sm80ELb0ELb1ELb1ELb0ELb1ELb0ELb0ELb0ELi2ELi4ELi4ELi4ELb0EEENS1_24CollectiveEpilogueBwdGQAISA_fSD_Li256ELb0ELb1EEENS1_19SingleTileSchedulerILb0ELb0ELb0ELi128EEEEEEEEEvNT_6ParamsE$_ZN4cute3eso3ESOILb1ELb0EJNS_6LayoutINS_5tupleIJNS3_IJNS3_IJNS_1CILi4EEENS4_ILi2EEEEEENS4_ILi1EEEEEES6_NS4_ILi8EEEEEENS3_IJNS3_IJNS3_IJS8_NS4_ILi32EEEEEENS4_ILi0EEEEEENS4_ILi64EEES5_EEEEENS_10ViewEngineIPN7cutlass6half_tEEEEEC2ERKSI_RKSN_,@function
        .size           $_ZN7cutlass13device_kernelIN5flash19enable_sm80_to_sm89INS1_16FlashAttnBwdSm80INS1_25CollectiveMainloopBwdSm80ILi2ELi2EN4cute5tupleIJNS5_1CILi128EEES8_NS7_ILi64EEEEEENS_6half_tEfNS_4arch4Sm80ELb0ELb1ELb1ELb0ELb1ELb0ELb0ELb0ELi2ELi4ELi4ELi4ELb0EEENS1_24CollectiveEpilogueBwdGQAISA_fSD_Li256ELb0ELb1EEENS1_19SingleTileSchedulerILb0ELb0ELb0ELi128EEEEEEEEEvNT_6ParamsE$_ZN4cute3eso3ESOILb1ELb0EJNS_6LayoutINS_5tupleIJNS3_IJNS3_IJNS_1CILi4EEENS4_ILi2EEEEEENS4_ILi1EEEEEES6_NS4_ILi8EEEEEENS3_IJNS3_IJNS3_IJS8_NS4_ILi32EEEEEENS4_ILi0EEEEEENS4_ILi64EEES5_EEEEENS_10ViewEngineIPN7cutlass6half_tEEEEEC2ERKSI_RKSN_,($_ZN7cutlass13device_kernelIN5flash19enable_sm80_to_sm89INS1_16FlashAttnBwdSm80INS1_25CollectiveMainloopBwdSm80ILi2ELi2EN4cute5tupleIJNS5_1CILi128EEES8_NS7_ILi64EEEEEENS_6half_tEfNS_4arch4Sm80ELb0ELb1ELb1ELb0ELb1ELb0ELb0ELb0ELi2ELi4ELi4ELi4ELb0EEENS1_24CollectiveEpilogueBwdGQAISA_fSD_Li256ELb0ELb1EEENS1_19SingleTileSchedulerILb0ELb0ELb0ELi128EEEEEEEEEvNT_6ParamsE$_ZN4cute3eso3ESOILb1ELb0EJNS_6LayoutINS_5tupleIJNS3_IJNS3_IJNS_1CILi4EEENS4_ILi8EEEEEENS3_IJS5_NS4_ILi2EEEEEEEEENS3_IJNS3_IJS8_S8_EEENS3_IJS8_S6_EEEEEEEEENS3_IJNS3_IJNS3_IJNS_11ScaledBasisIS8_JLi1EEEENSF_INS4_ILi1EEEJLi0EEEEEEENS3_IJNSF_INS4_ILi16EEEJLi0EEEENSF_IS6_JLi1EEEEEEEEEENS3_IJNS3_IJNSF_ISH_JLi1EEEENSF_IS6_JLi0EEEEEEENS3_IJNSF_INS4_ILi64EEEJLi0EEEENSF_ISK_JLi1EEEEEEEEEEEEEEENS_10ViewEngineINS_23ArithmeticTupleIteratorINS_15ArithmeticTupleIJNS4_ILi0EEES12_EEEEEEEEEC2ERKSY_RKS15_ - $_ZN7cutlass13device_kernelIN5flash19enable_sm80_to_sm89INS1_16FlashAttnBwdSm80INS1_25CollectiveMainloopBwdSm80ILi2ELi2EN4cute5tupleIJNS5_1CILi128EEES8_NS7_ILi64EEEEEENS_6half_tEfNS_4arch4Sm80ELb0ELb1ELb1ELb0ELb1ELb0ELb0ELb0ELi2ELi4ELi4ELi4ELb0EEENS1_24CollectiveEpilogueBwdGQAISA_fSD_Li256ELb0ELb1EEENS1_19SingleTileSchedulerILb0ELb0ELb0ELi128EEEEEEEEEvNT_6ParamsE$_ZN4cute3eso3ESOILb1ELb0EJNS_6LayoutINS_5tupleIJNS3_IJNS3_IJNS_1CILi4EEENS4_ILi2EEEEEENS4_ILi1EEEEEES6_NS4_ILi8EEEEEENS3_IJNS3_IJNS3_IJS8_NS4_ILi32EEEEEENS4_ILi0EEEEEENS4_ILi64EEES5_EEEEENS_10ViewEngineIPN7cutlass6half_tEEEEEC2ERKSI_RKSN_)
$_ZN7cutlass13device_kernelIN5flash19enable_sm80_to_sm89INS1_16FlashAttnBwdSm80INS1_25CollectiveMainloopBwdSm80ILi2ELi2EN4cute5tupleIJNS5_1CILi128EEES8_NS7_ILi64EEEEEENS_6half_tEfNS_4arch4Sm80ELb0ELb1ELb1ELb0ELb1ELb0ELb0ELb0ELi2ELi4ELi4ELi4ELb0EEENS1_24CollectiveEpilogueBwdGQAISA_fSD_Li256ELb0ELb1EEENS1_19SingleTileSchedulerILb0ELb0ELb0ELi128EEEEEEEEEvNT_6ParamsE$_ZN4cute3eso3ESOILb1ELb0EJNS_6LayoutINS_5tupleIJNS3_IJNS3_IJNS_1CILi4EEENS4_ILi2EEEEEENS4_ILi1EEEEEES6_NS4_ILi8EEEEEENS3_IJNS3_IJNS3_IJS8_NS4_ILi32EEEEEENS4_ILi0EEEEEENS4_ILi64EEES5_EEEEENS_10ViewEngineIPN7cutlass6half_tEEEEEC2ERKSI_RKSN_:
[----:B------:R-:W-:Y:S01]  /*71f0*/  IADD3 R2, R81, -c[0x0][0x20], RZ ;  /* 0x8000080051027a10 */ /* 0x000fe20007ffe0ff */
[----:B------:R-:W-:Y:S01]  /*7200*/  IMAD.MOV.U32 R12, RZ, RZ, R9 ;  /* 0x000000ffff0c7224 */ /* 0x000fe200078e0009 */
[----:B------:R-:W-:Y:S01]  /*7210*/  MOV R13, R3 ;  /* 0x00000003000d7202 */ /* 0x000fe20000000f00 */
[----:B------:R-:W-:-:S04]  /*7220*/  IMAD.MOV.U32 R11, RZ, RZ, 0x0 ;  /* 0x00000000ff0b7424 */ /* 0x000fc800078e00ff */
[----:B------:R1:W-:Y:S01]  /*7230*/  STL.64 [R2], R12 ;  /* 0x0000000c02007387 */ /* 0x0003e20000100a00 */
[----:B------:R-:W-:Y:S05]  /*7240*/  RET.REL.NODEC R10 `(_ZN7cutlass13device_kernelIN5flash19enable_sm80_to_sm89INS1_16FlashAttnBwdSm80INS1_25CollectiveMainloopBwdSm80ILi2ELi2EN4cute5tupleIJNS5_1CILi128EEES8_NS7_ILi64EEEEEENS_6half_tEfNS_4arch4Sm80ELb0ELb1ELb1ELb0ELb1ELb0ELb0ELb0ELi2ELi4ELi4ELi4ELb0EEENS1_24CollectiveEpilogueBwdGQAISA_fSD_Li256ELb0ELb1EEENS1_19SingleTileSchedulerILb0ELb0ELb0ELi128EEEEEEEEEvNT_6ParamsE) ;  /* 0xffff8db00a007950 */ /* 0x000fea0003c3ffff */
        .type           $_ZN7cutlass13device_kernelIN5flash19enable_sm80_to_sm89INS1_16FlashAttnBwdSm80INS1_25CollectiveMainloopBwdSm80ILi2ELi2EN4cute5tupleIJNS5_1CILi128EEES8_NS7_ILi64EEEEEENS_6half_tEfNS_4arch4Sm80ELb0ELb1ELb1ELb0ELb1ELb0ELb0ELb0ELi2ELi4ELi4ELi4ELb0EEENS1_24CollectiveEpilogueBwdGQAISA_fSD_Li256ELb0ELb1EEENS1_19SingleTileSchedulerILb0ELb0ELb0ELi128EEEEEEEEEvNT_6ParamsE$_ZN4cute3eso3ESOILb1ELb0EJNS_6LayoutINS_5tupleIJNS3_IJNS3_IJNS_1CILi4EEENS4_ILi8EEEEEENS3_IJS5_NS4_ILi2EEEEEEEEENS3_IJNS3_IJS8_S8_EEENS3_IJS8_S6_EEEEEEEEENS3_IJNS3_IJNS3_IJNS_11ScaledBasisIS8_JLi1EEEENSF_INS4_ILi1EEEJLi0EEEEEEENS3_IJNSF_INS4_ILi16EEEJLi0EEEENSF_IS6_JLi1EEEEEEEEEENS3_IJNS3_IJNSF_ISH_JLi1EEEENSF_IS6_JLi0EEEEEEENS3_IJNSF_INS4_ILi64EEEJLi0EEEENSF_ISK_JLi1EEEEEEEEEEEEEEENS_10ViewEngineINS_23ArithmeticTupleIteratorINS_15ArithmeticTupleIJNS4_ILi0EEES12_EEEEEEEEEC2ERKSY_RKS15_,@function
        .size           $_ZN7cutlass13device_kernelIN5flash19enable_sm80_to_sm89INS1_16FlashAttnBwdSm80INS1_25CollectiveMainloopBwdSm80ILi2ELi2EN4cute5tupleIJNS5_1CILi128EEES8_NS7_ILi64EEEEEENS_6half_tEfNS_4arch4Sm80ELb0ELb1ELb1ELb0ELb1ELb0ELb0ELb0ELi2ELi4ELi4ELi4ELb0EEENS1_24CollectiveEpilogueBwdGQAISA_fSD_Li256ELb0ELb1EEENS1_19SingleTileSchedulerILb0ELb0ELb0ELi128EEEEEEEEEvNT_6ParamsE$_ZN4cute3eso3ESOILb1ELb0EJNS_6LayoutINS_5tupleIJNS3_IJNS3_IJNS_1CILi4EEENS4_ILi8EEEEEENS3_IJS5_NS4_ILi2EEEEEEEEENS3_IJNS3_IJS8_S8_EEENS3_IJS8_S6_EEEEEEEEENS3_IJNS3_IJNS3_IJNS_11ScaledBasisIS8_JLi1EEEENSF_INS4_ILi1EEEJLi0EEEEEEENS3_IJNSF_INS4_ILi16EEEJLi0EEEENSF_IS6_JLi1EEEEEEEEEENS3_IJNS3_IJNSF_ISH_JLi1EEEENSF_IS6_JLi0EEEEEEENS3_IJNSF_INS4_ILi64EEEJLi0EEEENSF_ISK_JLi1EEEEEEEEEEEEEEENS_10ViewEngineINS_23ArithmeticTupleIteratorINS_15ArithmeticTupleIJNS4_ILi0EEES12_EEEEEEEEEC2ERKSY_RKS15_,($_ZN7cutlass13device_kernelIN5flash19enable_sm80_to_sm89INS1_16FlashAttnBwdSm80INS1_25CollectiveMainloopBwdSm80ILi2ELi2EN4cute5tupleIJNS5_1CILi128EEES8_NS7_ILi64EEEEEENS_6half_tEfNS_4arch4Sm80ELb0ELb1ELb1ELb0ELb1ELb0ELb0ELb0ELi2ELi4ELi4ELi4ELb0EEENS1_24CollectiveEpilogueBwdGQAISA_fSD_Li256ELb0ELb1EEENS1_19SingleTileSchedulerILb0ELb0ELb0ELi128EEEEEEEEEvNT_6ParamsE$_ZN4cute3eso3ESOILb1ELb0EJNS_6LayoutINS_5tupleIJNS3_IJNS3_IJNS_1CILi8EEENS4_ILi1EEEEEES6_EEENS3_IJNS3_IJS6_S6_EEENS4_ILi2EEEEEEEEENS3_IJNS3_IJNS3_IJS6_NS4_ILi0EEEEEESD_EEENS3_IJNS3_IJSD_SD_EEENS4_ILi4096EEEEEEEEEEENS_10ViewEngineINS_8smem_ptrIPN7cutlass6half_tEEEEEEEC2ERKSK_RKSR_ - $_ZN7cutlass13device_kernelIN5flash19enable_sm80_to_sm89INS1_16FlashAttnBwdSm80INS1_25CollectiveMainloopBwdSm80ILi2ELi2EN4cute5tupleIJNS5_1CILi128EEES8_NS7_ILi64EEEEEENS_6half_tEfNS_4arch4Sm80ELb0ELb1ELb1ELb0ELb1ELb0ELb0ELb0ELi2ELi4ELi4ELi4ELb0EEENS1_24CollectiveEpilogueBwdGQAISA_fSD_Li256ELb0ELb1EEENS1_19SingleTileSchedulerILb0ELb0ELb0ELi128EEEEEEEEEvNT_6ParamsE$_ZN4cute3eso3ESOILb1ELb0EJNS_6LayoutINS_5tupleIJNS3_IJNS3_IJNS_1CILi4EEENS4_ILi8EEEEEENS3_IJS5_NS4_ILi2EEEEEEEEENS3_IJNS3_IJS8_S8_EEENS3_IJS8_S6_EEEEEEEEENS3_IJNS3_IJNS3_IJNS_11ScaledBasisIS8_JLi1EEEENSF_INS4_ILi1EEEJLi0EEEEEEENS3_IJNSF_INS4_ILi16EEEJLi0EEEENSF_IS6_JLi1EEEEEEEEEENS3_IJNS3_IJNSF_ISH_JLi1EEEENSF_IS6_JLi0EEEEEEENS3_IJNSF_INS4_ILi64EEEJLi0EEEENSF_ISK_JLi1EEEEEEEEEEEEEEENS_10ViewEngineINS_23ArithmeticTupleIteratorINS_15ArithmeticTupleIJNS4_ILi0EEES12_EEEEEEEEEC2ERKSY_RKS15_)
$_ZN7cutlass13device_kernelIN5flash19enable_sm80_to_sm89INS1_16FlashAttnBwdSm80INS1_25CollectiveMainloopBwdSm80ILi2ELi2EN4cute5tupleIJNS5_1CILi128EEES8_NS7_ILi64EEEEEENS_6half_tEfNS_4arch4Sm80ELb0ELb1ELb1ELb0ELb1ELb0ELb0ELb0ELi2ELi4ELi4ELi4ELb0EEENS1_24CollectiveEpilogueBwdGQAISA_fSD_Li256ELb0ELb1EEENS1_19SingleTileSchedulerILb0ELb0ELb0ELi128EEEEEEEEEvNT_6ParamsE$_ZN4cute3eso3ESOILb1ELb0EJNS_6LayoutINS_5tupleIJNS3_IJNS3_IJNS_1CILi4EEENS4_ILi8EEEEEENS3_IJS5_NS4_ILi2EEEEEEEEENS3_IJNS3_IJS8_S8_EEENS3_IJS8_S6_EEEEEEEEENS3_IJNS3_IJNS3_IJNS_11ScaledBasisIS8_JLi1EEEENSF_INS4_ILi1EEEJLi0EEEEEEENS3_IJNSF_INS4_ILi16EEEJLi0EEEENSF_IS6_JLi1EEEEEEEEEENS3_IJNS3_IJNSF_ISH_JLi1EEEENSF_IS6_JLi0EEEEEEENS3_IJNSF_INS4_ILi64EEEJLi0EEEENSF_ISK_JLi1EEEEEEEEEEEEEEENS_10ViewEngineINS_23ArithmeticTupleIteratorINS_15ArithmeticTupleIJNS4_ILi0EEES12_EEEEEEEEEC2ERKSY_RKS15_:
[----:B------:R-:W-:Y:S01]  /*7250*/  IADD3 R3, R7, -c[0x0][0x20], RZ ;  /* 0x8000080007037a10 */ /* 0x000fe20007ffe0ff */
[----:B------:R-:W-:Y:S01]  /*7260*/  IMAD.MOV.U32 R13, RZ, RZ, 0x0 ;  /* 0x00000000ff0d7424 */ /* 0x000fe200078e00ff */
[----:B------:R-:W-:-:S05]  /*7270*/  PRMT R7, RZ, 0x7610, R7 ;  /* 0x00007610ff077816 */ /* 0x000fca0000000007 */
[----:B------:R1:W-:Y:S01]  /*7280*/  STL.U8 [R3], R7 ;  /* 0x0000000703007387 */ /* 0x0003e20000100000 */
[----:B------:R-:W-:Y:S05]  /*7290*/  RET.REL.NODEC R12 `(_ZN7cutlass13device_kernelIN5flash19enable_sm80_to_sm89INS1_16FlashAttnBwdSm80INS1_25CollectiveMainloopBwdSm80ILi2ELi2EN4cute5tupleIJNS5_1CILi128EEES8_NS7_ILi64EEEEEENS_6half_tEfNS_4arch4Sm80ELb0ELb1ELb1ELb0ELb1ELb0ELb0ELb0ELi2ELi4ELi4ELi4ELb0EEENS1_24CollectiveEpilogueBwdGQAISA_fSD_Li256ELb0ELb1EEENS1_19SingleTileSchedulerILb0ELb0ELb0ELi128EEEEEEEEEvNT_6ParamsE) ;  /* 0xffff8d600c007950 */ /* 0x000fea0003c3ffff */
        .type           $_ZN7cutlass13device_kernelIN5flash19enable_sm80_to_sm89INS1_16FlashAttnBwdSm80INS1_25CollectiveMainloopBwdSm80ILi2ELi2EN4cute5tupleIJNS5_1CILi128EEES8_NS7_ILi64EEEEEENS_6half_tEfNS_4arch4Sm80ELb0ELb1ELb1ELb0ELb1ELb0ELb0ELb0ELi2ELi4ELi4ELi4ELb0EEENS1_24CollectiveEpilogueBwdGQAISA_fSD_Li256ELb0ELb1EEENS1_19SingleTileSchedulerILb0ELb0ELb0ELi128EEEEEEEEEvNT_6ParamsE$_ZN4cute3eso3ESOILb1ELb0EJNS_6LayoutINS_5tupleIJNS3_IJNS3_IJNS_1CILi8EEENS4_ILi1EEEEEES6_EEENS3_IJNS3_IJS6_S6_EEENS4_ILi2EEEEEEEEENS3_IJNS3_IJNS3_IJS6_NS4_ILi0EEEEEESD_EEENS3_IJNS3_IJSD_SD_EEENS4_ILi4096EEEEEEEEEEENS_10ViewEngineINS_8smem_ptrIPN7cutlass6half_tEEEEEEEC2ERKSK_RKSR_,@function
        .size           $_ZN7cutlass13device_kernelIN5flash19enable_sm80_to_sm89INS1_16FlashAttnBwdSm80INS1_25CollectiveMainloopBwdSm80ILi2ELi2EN4cute5tupleIJNS5_1CILi128EEES8_NS7_ILi64EEEEEENS_6half_tEfNS_4arch4Sm80ELb0ELb1ELb1ELb0ELb1ELb0ELb0ELb0ELi2ELi4ELi4ELi4ELb0EEENS1_24CollectiveEpilogueBwdGQAISA_fSD_Li256ELb0ELb1EEENS1_19SingleTileSchedulerILb0ELb0ELb0ELi128EEEEEEEEEvNT_6ParamsE$_ZN4cute3eso3ESOILb1ELb0EJNS_6LayoutINS_5tupleIJNS3_IJNS3_IJNS_1CILi8EEENS4_ILi1EEEEEES6_EEENS3_IJNS3_IJS6_S6_EEENS4_ILi2EEEEEEEEENS3_IJNS3_IJNS3_IJS6_NS4_ILi0EEEEEESD_EEENS3_IJNS3_IJSD_SD_EEENS4_ILi4096EEEEEEEEEEENS_10ViewEngineINS_8smem_ptrIPN7cutlass6half_tEEEEEEEC2ERKSK_RKSR_,($_ZN7cutlass13device_kernelIN5flash19enable_sm80_to_sm89INS1_16FlashAttnBwdSm80INS1_25CollectiveMainloopBwdSm80ILi2ELi2EN4cute5tupleIJNS5_1CILi128EEES8_NS7_ILi64EEEEEENS_6half_tEfNS_4arch4Sm80ELb0ELb1ELb1ELb0ELb1ELb0ELb0ELb0ELi2ELi4ELi4ELi4ELb0EEENS1_24CollectiveEpilogueBwdGQAISA_fSD_Li256ELb0ELb1EEENS1_19SingleTileSchedulerILb0ELb0ELb0ELi128EEEEEEEEEvNT_6ParamsE$_ZN4cute3eso3ESOILb1ELb0EJNS_6LayoutINS_5tupleIJNS3_IJNS3_IJNS_1CILi8EEENS4_ILi1EEEEEES6_EEENS3_IJNS3_IJS6_S6_EEENS4_ILi2EEEEEEEEENS3_IJNS3_IJNS3_IJS6_NS4_ILi0EEEEEESD_EEENS3_IJNS3_IJSD_SD_EEENS4_ILi64EEEEEEEEEEENS_10ViewEngineIPN7cutlass6half_tEEEEEC2ERKSK_RKSP_ - $_ZN7cutlass13device_kernelIN5flash19enable_sm80_to_sm89INS1_16FlashAttnBwdSm80INS1_25CollectiveMainloopBwdSm80ILi2ELi2EN4cute5tupleIJNS5_1CILi128EEES8_NS7_ILi64EEEEEENS_6half_tEfNS_4arch4Sm80ELb0ELb1ELb1ELb0ELb1ELb0ELb0ELb0ELi2ELi4ELi4ELi4ELb0EEENS1_24CollectiveEpilogueBwdGQAISA_fSD_Li256ELb0ELb1EEENS1_19SingleTileSchedulerILb0ELb0ELb0ELi128EEEEEEEEEvNT_6ParamsE$_ZN4cute3eso3ESOILb1ELb0EJNS_6LayoutINS_5tupleIJNS3_IJNS3_IJNS_1CILi8EEENS4_ILi1EEEEEES6_EEENS3_IJNS3_IJS6_S6_EEENS4_ILi2EEEEEEEEENS3_IJNS3_IJNS3_IJS6_NS4_ILi0EEEEEESD_EEENS3_IJNS3_IJSD_SD_EEENS4_ILi4096EEEEEEEEEEENS_10ViewEngineINS_8smem_ptrIPN7cutlass6half_tEEEEEEEC2ERKSK_RKSR_)
$_ZN7cutlass13device_kernelIN5flash19enable_sm80_to_sm89INS1_16FlashAttnBwdSm80INS1_25CollectiveMainloopBwdSm80ILi2ELi2EN4cute5tupleIJNS5_1CILi128EEES8_NS7_ILi64EEEEEENS_6half_tEfNS_4arch4Sm80ELb0ELb1ELb1ELb0ELb1ELb0ELb0ELb0ELi2ELi4ELi4ELi4ELb0EEENS1_24CollectiveEpilogueBwdGQAISA_fSD_Li256ELb0ELb1EEENS1_19SingleTileSchedulerILb0ELb0ELb0ELi128EEEEEEEEEvNT_6ParamsE$_ZN4cute3eso3ESOILb1ELb0EJNS_6LayoutINS_5tupleIJNS3_IJNS3_IJNS_1CILi8EEENS4_ILi1EEEEEES6_EEENS3_IJNS3_IJS6_S6_EEENS4_ILi2EEEEEEEEENS3_IJNS3_IJNS3_IJS6_NS4_ILi0EEEEEESD_EEENS3_IJNS3_IJSD_SD_EEENS4_ILi4096EEEEEEEEEEENS_10ViewEngineINS_8smem_ptrIPN7cutlass6half_tEEEEEEEC2ERKSK_RKSR_:
[----:B------:R-:W-:Y:S02]  /*72a0*/  IADD3 R2, R81, -c[0x0][0x20], RZ ;  /* 0x8000080051027a10 */ /* 0x000fe40007ffe0ff */
[----:B------:R-:W-:-:S03]  /*72b0*/  MOV R47, 0x0 ;  /* 0x00000000002f7802 */ /* 0x000fc60000000f00 */
[----:B------:R1:W-:Y:S01]  /*72c0*/  STL.64 [R2], R36 ;  /* 0x0000002402007387 */ /* 0x0003e20000100a00 */
[----:B------:R-:W-:Y:S05]  /*72d0*/  RET.REL.NODEC R46 `(_ZN7cutlass13device_kernelIN5flash19enable_sm80_to_sm89INS1_16FlashAttnBwdSm80INS1_25CollectiveMainloopBwdSm80ILi2ELi2EN4cute5tupleIJNS5_1CILi128EEES8_NS7_ILi64EEEEEENS_6half_tEfNS_4arch4Sm80ELb0ELb1ELb1ELb0ELb1ELb0ELb0ELb0ELi2ELi4ELi4ELi4ELb0EEENS1_24CollectiveEpilogueBwdGQAISA_fSD_Li256ELb0ELb1EEENS1_19SingleTileSchedulerILb0ELb0ELb0ELi128EEEEEEEEEvNT_6ParamsE) ;  /* 0xffff8d202e007950 */ /* 0x000fea0003c3ffff */
        .type           $_ZN7cutlass13device_kernelIN5flash19enable_sm80_to_sm89INS1_16FlashAttnBwdSm80INS1_25CollectiveMainloopBwdSm80ILi2ELi2EN4cute5tupleIJNS5_1CILi128EEES8_NS7_ILi64EEEEEENS_6half_tEfNS_4arch4Sm80ELb0ELb1ELb1ELb0ELb1ELb0ELb0ELb0ELi2ELi4ELi4ELi4ELb0EEENS1_24CollectiveEpilogueBwdGQAISA_fSD_Li256ELb0ELb1EEENS1_19SingleTileSchedulerILb0ELb0ELb0ELi128EEEEEEEEEvNT_6ParamsE$_ZN4cute3eso3ESOILb1ELb0EJNS_6LayoutINS_5tupleIJNS3_IJNS3_IJNS_1CILi8EEENS4_ILi1EEEEEES6_EEENS3_IJNS3_IJS6_S6_EEENS4_ILi2EEEEEEEEENS3_IJNS3_IJNS3_IJS6_NS4_ILi0EEEEEESD_EEENS3_IJNS3_IJSD_SD_EEENS4_ILi64EEEEEEEEEEENS_10ViewEngineIPN7cutlass6half_tEEEEEC2ERKSK_RKSP_,@function
        .size           $_ZN7cutlass13device_kernelIN5flash19enable_sm80_to_sm89INS1_16FlashAttnBwdSm80INS1_25CollectiveMainloopBwdSm80ILi2ELi2EN4cute5tupleIJNS5_1CILi128EEES8_NS7_ILi64EEEEEENS_6half_tEfNS_4arch4Sm80ELb0ELb1ELb1ELb0ELb1ELb0ELb0ELb0ELi2ELi4ELi4ELi4ELb0EEENS1_24CollectiveEpilogueBwdGQAISA_fSD_Li256ELb0ELb1EEENS1_19SingleTileSchedulerILb0ELb0ELb0ELi128EEEEEEEEEvNT_6ParamsE$_ZN4cute3eso3ESOILb1ELb0EJNS_6LayoutINS_5tupleIJNS3_IJNS3_IJNS_1CILi8EEENS4_ILi1EEEEEES6_EEENS3_IJNS3_IJS6_S6_EEENS4_ILi2EEEEEEEEENS3_IJNS3_IJNS3_IJS6_NS4_ILi0EEEEEESD_EEENS3_IJNS3_IJSD_SD_EEENS4_ILi64EEEEEEEEEEENS_10ViewEngineIPN7cutlass6half_tEEEEEC2ERKSK_RKSP_,($_ZN7cutlass13device_kernelIN5flash19enable_sm80_to_sm89INS1_16FlashAttnBwdSm80INS1_25CollectiveMainloopBwdSm80ILi2ELi2EN4cute5tupleIJNS5_1CILi128EEES8_NS7_ILi64EEEEEENS_6half_tEfNS_4arch4Sm80ELb0ELb1ELb1ELb0ELb1ELb0ELb0ELb0ELi2ELi4ELi4ELi4ELb0EEENS1_24CollectiveEpilogueBwdGQAISA_fSD_Li256ELb0ELb1EEENS1_19SingleTileSchedulerILb0ELb0ELb0ELi128EEEEEEEEEvNT_6ParamsE$_ZN4cute3eso3ESOILb1ELb0EJNS_6LayoutINS_5tupleIJNS3_IJNS3_IJNS_1CILi8EEENS4_ILi1EEEEEES6_EEENS3_IJNS3_IJS6_S6_EEENS4_ILi2EEEEEEEEENS3_IJNS3_IJNS3_IJS6_NS4_ILi0EEEEEESD_EEENS3_IJNS3_IJSD_SD_EEENS4_ILi8192EEEEEEEEEEENS_10ViewEngineINS_8smem_ptrIPN7cutlass6half_tEEEEEEEC2ERKSK_RKSR_ - $_ZN7cutlass13device_kernelIN5flash19enable_sm80_to_sm89INS1_16FlashAttnBwdSm80INS1_25CollectiveMainloopBwdSm80ILi2ELi2EN4cute5tupleIJNS5_1CILi128EEES8_NS7_ILi64EEEEEENS_6half_tEfNS_4arch4Sm80ELb0ELb1ELb1ELb0ELb1ELb0ELb0ELb0ELi2ELi4ELi4ELi4ELb0EEENS1_24CollectiveEpilogueBwdGQAISA_fSD_Li256ELb0ELb1EEENS1_19SingleTileSchedulerILb0ELb0ELb0ELi128EEEEEEEEEvNT_6ParamsE$_ZN4cute3eso3ESOILb1ELb0EJNS_6LayoutINS_5tupleIJNS3_IJNS3_IJNS_1CILi8EEENS4_ILi1EEEEEES6_EEENS3_IJNS3_IJS6_S6_EEENS4_ILi2EEEEEEEEENS3_IJNS3_IJNS3_IJS6_NS4_ILi0EEEEEESD_EEENS3_IJNS3_IJSD_SD_EEENS4_ILi64EEEEEEEEEEENS_10ViewEngineIPN7cutlass6half_tEEEEEC2ERKSK_RKSP_)
$_ZN7cutlass13device_kernelIN5flash19enable_sm80_to_sm89INS1_16FlashAttnBwdSm80INS1_25CollectiveMainloopBwdSm80ILi2ELi2EN4cute5tupleIJNS5_1CILi128EEES8_NS7_ILi64EEEEEENS_6half_tEfNS_4arch4Sm80ELb0ELb1ELb1ELb0ELb1ELb0ELb0ELb0ELi2ELi4ELi4ELi4ELb0EEENS1_24CollectiveEpilogueBwdGQAISA_fSD_Li256ELb0ELb1EEENS1_19SingleTileSchedulerILb0ELb0ELb0ELi128EEEEEEEEEvNT_6ParamsE$_ZN4cute3eso3ESOILb1ELb0EJNS_6LayoutINS_5tupleIJNS3_IJNS3_IJNS_1CILi8EEENS4_ILi1EEEEEES6_EEENS3_IJNS3_IJS6_S6_EEENS4_ILi2EEEEEEEEENS3_IJNS3_IJNS3_IJS6_NS4_ILi0EEEEEESD_EEENS3_IJNS3_IJSD_SD_EEENS4_ILi64EEEEEEEEEEENS_10ViewEngineIPN7cutlass6half_tEEEEEC2ERKSK_RKSP_:
[----:B------:R-:W-:Y:S02]  /*72e0*/  IADD3 R10, R60, -c[0x0][0x20], RZ ;  /* 0x800008003c0a7a10 */ /* 0x000fe40007ffe0ff */
[----:B------:R-:W-:-:S03]  /*72f0*/  MOV R13, 0x0 ;  /* 0x00000000000d7802 */ /* 0x000fc60000000f00 */
[----:B------:R1:W-:Y:S01]  /*7300*/  STL.64 [R10], R2 ;  /* 0x000000020a007387 */ /* 0x0003e20000100a00 */
[----:B------:R-:W-:Y:S05]  /*7310*/  RET.REL.NODEC R12 `(_ZN7cutlass13device_kernelIN5flash19enable_sm80_to_sm89INS1_16FlashAttnBwdSm80INS1_25CollectiveMainloopBwdSm80ILi2ELi2EN4cute5tupleIJNS5_1CILi128EEES8_NS7_ILi64EEEEEENS_6half_tEfNS_4arch4Sm80ELb0ELb1ELb1ELb0ELb1ELb0ELb0ELb0ELi2ELi4ELi4ELi4ELb0EEENS1_24CollectiveEpilogueBwdGQAISA_fSD_Li256ELb0ELb1EEENS1_19SingleTileSchedulerILb0ELb0ELb0ELi128EEEEEEEEEvNT_6ParamsE) ;  /* 0xffff8ce00c007950 */ /* 0x000fea0003c3ffff */
        .type           $_ZN7cutlass13device_kernelIN5flash19enable_sm80_to_sm89INS1_16FlashAttnBwdSm80INS1_25CollectiveMainloopBwdSm80ILi2ELi2EN4cute5tupleIJNS5_1CILi128EEES8_NS7_ILi64EEEEEENS_6half_tEfNS_4arch4Sm80ELb0ELb1ELb1ELb0ELb1ELb0ELb0ELb0ELi2ELi4ELi4ELi4ELb0EEENS1_24CollectiveEpilogueBwdGQAISA_fSD_Li256ELb0ELb1EEENS1_19SingleTileSchedulerILb0ELb0ELb0ELi128EEEEEEEEEvNT_6ParamsE$_ZN4cute3eso3ESOILb1ELb0EJNS_6LayoutINS_5tupleIJNS3_IJNS3_IJNS_1CILi8EEENS4_ILi1EEEEEES6_EEENS3_IJNS3_IJS6_S6_EEENS4_ILi2EEEEEEEEENS3_IJNS3_IJNS3_IJS6_NS4_ILi0EEEEEESD_EEENS3_IJNS3_IJSD_SD_EEENS4_ILi8192EEEEEEEEEEENS_10ViewEngineINS_8smem_ptrIPN7cutlass6half_tEEEEEEEC2ERKSK_RKSR_,@function
        .size           $_ZN7cutlass13device_kernelIN5flash19enable_sm80_to_sm89INS1_16FlashAttnBwdSm80INS1_25CollectiveMainloopBwdSm80ILi2ELi2EN4cute5tupleIJNS5_1CILi128EEES8_NS7_ILi64EEEEEENS_6half_tEfNS_4arch4Sm80ELb0ELb1ELb1ELb0ELb1ELb0ELb0ELb0ELi2ELi4ELi4ELi4ELb0EEENS1_24CollectiveEpilogueBwdGQAISA_fSD_Li256ELb0ELb1EEENS1_19SingleTileSchedulerILb0ELb0ELb0ELi128EEEEEEEEEvNT_6ParamsE$_ZN4cute3eso3ESOILb1ELb0EJNS_6LayoutINS_5tupleIJNS3_IJNS3_IJNS_1CILi8EEENS4_ILi1EEEEEES6_EEENS3_IJNS3_IJS6_S6_EEENS4_ILi2EEEEEEEEENS3_IJNS3_IJNS3_IJS6_NS4_ILi0EEEEEESD_EEENS3_IJNS3_IJSD_SD_EEENS4_ILi8192EEEEEEEEEEENS_10ViewEngineINS_8smem_ptrIPN7cutlass6half_tEEEEEEEC2ERKSK_RKSR_,($_ZN7cutlass13device_kernelIN5flash19enable_sm80_to_sm89INS1_16FlashAttnBwdSm80INS1_25CollectiveMainloopBwdSm80ILi2ELi2EN4cute5tupleIJNS5_1CILi128EEES8_NS7_ILi64EEEEEENS_6half_tEfNS_4arch4Sm80ELb0ELb1ELb1ELb0ELb1ELb0ELb0ELb0ELi2ELi4ELi4ELi4ELb0EEENS1_24CollectiveEpilogueBwdGQAISA_fSD_Li256ELb0ELb1EEENS1_19SingleTileSchedulerILb0ELb0ELb0ELi128EEEEEEEEEvNT_6ParamsE$_ZN4cute3eso3ESOILb1ELb0EJNS_6LayoutINS_5tupleIJNS3_IJNS3_IJNS_1CILi8EEENS4_ILi1EEEEEES6_EEENS3_IJNS3_IJS6_S6_EEENS4_ILi2EEEEEEEEENS3_IJNS3_IJNS3_IJS6_NS4_ILi0EEEEEESD_EEENS3_IJNS3_IJSD_SD_EEES5_EEEEEEEENS_10ViewEngineIPN7cutlass6half_tEEEEEC2ERKSJ_RKSO_ - $_ZN7cutlass13device_kernelIN5flash19enable_sm80_to_sm89INS1_16FlashAttnBwdSm80INS1_25CollectiveMainloopBwdSm80ILi2ELi2EN4cute5tupleIJNS5_1CILi128EEES8_NS7_ILi64EEEEEENS_6half_tEfNS_4arch4Sm80ELb0ELb1ELb1ELb0ELb1ELb0ELb0ELb0ELi2ELi4ELi4ELi4ELb0EEENS1_24CollectiveEpilogueBwdGQAISA_fSD_Li256ELb0ELb1EEENS1_19SingleTileSchedulerILb0ELb0ELb0ELi128EEEEEEEEEvNT_6ParamsE$_ZN4cute3eso3ESOILb1ELb0EJNS_6LayoutINS_5tupleIJNS3_IJNS3_IJNS_1CILi8EEENS4_ILi1EEEEEES6_EEENS3_IJNS3_IJS6_S6_EEENS4_ILi2EEEEEEEEENS3_IJNS3_IJNS3_IJS6_NS4_ILi0EEEEEESD_EEENS3_IJNS3_IJSD_SD_EEENS4_ILi8192EEEEEEEEEEENS_10ViewEngineINS_8smem_ptrIPN7cutlass6half_tEEEEEEEC2ERKSK_RKSR_)
$_ZN7cutlass13device_kernelIN5flash19enable_sm80_to_sm89INS1_16FlashAttnBwdSm80INS1_25CollectiveMainloopBwdSm80ILi2ELi2EN4cute5tupleIJNS5_1CILi128EEES8_NS7_ILi64EEEEEENS_6half_tEfNS_4arch4Sm80ELb0ELb1ELb1ELb0ELb1ELb0ELb0ELb0ELi2ELi4ELi4ELi4ELb0EEENS1_24CollectiveEpilogueBwdGQAISA_fSD_Li256ELb0ELb1EEENS1_19SingleTileSchedulerILb0ELb0ELb0ELi128EEEEEEEEEvNT_6ParamsE$_ZN4cute3eso3ESOILb1ELb0EJNS_6LayoutINS_5tupleIJNS3_IJNS3_IJNS_1CILi8EEENS4_ILi1EEEEEES6_EEENS3_IJNS3_IJS6_S6_EEENS4_ILi2EEEEEEEEENS3_IJNS3_IJNS3_IJS6_NS4_ILi0EEEEEESD_EEENS3_IJNS3_IJSD_SD_EEENS4_ILi8192EEEEEEEEEEENS_10ViewEngineINS_8smem_ptrIPN7cutlass6half_tEEEEEEEC2ERKSK_RKSR_:
[----:B------:R-:W-:Y:S01]  /*7320*/  IADD3 R3, R60, -c[0x0][0x20], RZ ;  /* 0x800008003c037a10 */ /* 0x000fe20007ffe0ff */
[----:B------:R-:W-:Y:S01]  /*7330*/  IMAD.MOV.U32 R14, RZ, RZ, R2 ;  /* 0x000000ffff0e7224 */ /* 0x000fe200078e0002 */
[----:B------:R-:W-:Y:S01]  /*7340*/  MOV R15, R13 ;  /* 0x0000000d000f7202 */ /* 0x000fe20000000f00 */
[----:B------:R-:W-:-:S04]  /*7350*/  IMAD.MOV.U32 R13, RZ, RZ, 0x0 ;  /* 0x00000000ff0d7424 */ /* 0x000fc800078e00ff */
[----:B------:R1:W-:Y:S01]  /*7360*/  STL.64 [R3], R14 ;  /* 0x0000000e03007387 */ /* 0x0003e20000100a00 */
[----:B------:R-:W-:Y:S05]  /*7370*/  RET.REL.NODEC R12 `(_ZN7cutlass13device_kernelIN5flash19enable_sm80_to_sm89INS1_16FlashAttnBwdSm80INS1_25CollectiveMainloopBwdSm80ILi2ELi2EN4cute5tupleIJNS5_1CILi128EEES8_NS7_ILi64EEEEEENS_6half_tEfNS_4arch4Sm80ELb0ELb1ELb1ELb0ELb1ELb0ELb0ELb0ELi2ELi4ELi4ELi4ELb0EEENS1_24CollectiveEpilogueBwdGQAISA_fSD_Li256ELb0ELb1EEENS1_19SingleTileSchedulerILb0ELb0ELb0ELi128EEEEEEEEEvNT_6ParamsE) ;  /* 0xffff8c800c007950 */ /* 0x000fea0003c3ffff */
        .type           $_ZN7cutlass13device_kernelIN5flash19enable_sm80_to_sm89INS1_16FlashAttnBwdSm80INS1_25CollectiveMainloopBwdSm80ILi2ELi2EN4cute5tupleIJNS5_1CILi128EEES8_NS7_ILi64EEEEEENS_6half_tEfNS_4arch4Sm80ELb0ELb1ELb1ELb0ELb1ELb0ELb0ELb0ELi2ELi4ELi4ELi4ELb0EEENS1_24CollectiveEpilogueBwdGQAISA_fSD_Li256ELb0ELb1EEENS1_19SingleTileSchedulerILb0ELb0ELb0ELi128EEEEEEEEEvNT_6ParamsE$_ZN4cute3eso3ESOILb1ELb0EJNS_6LayoutINS_5tupleIJNS3_IJNS3_IJNS_1CILi8EEENS4_ILi1EEEEEES6_EEENS3_IJNS3_IJS6_S6_EEENS4_ILi2EEEEEEEEENS3_IJNS3_IJNS3_IJS6_NS4_ILi0EEEEEESD_EEENS3_IJNS3_IJSD_SD_EEES5_EEEEEEEENS_10ViewEngineIPN7cutlass6half_tEEEEEC2ERKSJ_RKSO_,@function
        .size           $_ZN7cutlass13device_kernelIN5flash19enable_sm80_to_sm89INS1_16FlashAttnBwdSm80INS1_25CollectiveMainloopBwdSm80ILi2ELi2EN4cute5tupleIJNS5_1CILi128EEES8_NS7_ILi64EEEEEENS_6half_tEfNS_4arch4Sm80ELb0ELb1ELb1ELb0ELb1ELb0ELb0ELb0ELi2ELi4ELi4ELi4ELb0EEENS1_24CollectiveEpilogueBwdGQAISA_fSD_Li256ELb0ELb1EEENS1_19SingleTileSchedulerILb0ELb0ELb0ELi128EEEEEEEEEvNT_6ParamsE$_ZN4cute3eso3ESOILb1ELb0EJNS_6LayoutINS_5tupleIJNS3_IJNS3_IJNS_1CILi8EEENS4_ILi1EEEEEES6_EEENS3_IJNS3_IJS6_S6_EEENS4_ILi2EEEEEEEEENS3_IJNS3_IJNS3_IJS6_NS4_ILi0EEEEEESD_EEENS3_IJNS3_IJSD_SD_EEES5_EEEEEEEENS_10ViewEngineIPN7cutlass6half_tEEEEEC2ERKSJ_RKSO_,($_ZN7cutlass13device_kernelIN5flash19enable_sm80_to_sm89INS1_16FlashAttnBwdSm80INS1_25CollectiveMainloopBwdSm80ILi2ELi2EN4cute5tupleIJNS5_1CILi128EEES8_NS7_ILi64EEEEEENS_6half_tEfNS_4arch4Sm80ELb0ELb1ELb1ELb0ELb1ELb0ELb0ELb0ELi2ELi4ELi4ELi4ELb0EEENS1_24CollectiveEpilogueBwdGQAISA_fSD_Li256ELb0ELb1EEENS1_19SingleTileSchedulerILb0ELb0ELb0ELi128EEEEEEEEEvNT_6ParamsE$_ZN4cute3eso3ESOILb1ELb0EJNS_6LayoutINS_5tupleIJNS3_IJNS3_IJNS_1CILi8EEENS4_ILi1EEEEEES6_EEENS3_IJNS3_IJS6_S6_EEENS4_ILi4EEEEEEEEENS3_IJNS3_IJNS3_IJS6_NS4_ILi0EEEEEESD_EEENS3_IJNS3_IJSD_SD_EEENS4_ILi2048EEEEEEEEEEENS_10ViewEngineINS_8smem_ptrIPN7cutlass6half_tEEEEEEEC2ERKSK_RKSR_ - $_ZN7cutlass13device_kernelIN5flash19enable_sm80_to_sm89INS1_16FlashAttnBwdSm80INS1_25CollectiveMainloopBwdSm80ILi2ELi2EN4cute5tupleIJNS5_1CILi128EEES8_NS7_ILi64EEEEEENS_6half_tEfNS_4arch4Sm80ELb0ELb1ELb1ELb0ELb1ELb0ELb0ELb0ELi2ELi4ELi4ELi4ELb0EEENS1_24CollectiveEpilogueBwdGQAISA_fSD_Li256ELb0ELb1EEENS1_19SingleTileSchedulerILb0ELb0ELb0ELi128EEEEEEEEEvNT_6ParamsE$_ZN4cute3eso3ESOILb1ELb0EJNS_6LayoutINS_5tupleIJNS3_IJNS3_IJNS_1CILi8EEENS4_ILi1EEEEEES6_EEENS3_IJNS3_IJS6_S6_EEENS4_ILi2EEEEEEEEENS3_IJNS3_IJNS3_IJS6_NS4_ILi0EEEEEESD_EEENS3_IJNS3_IJSD_SD_EEES5_EEEEEEEENS_10ViewEngineIPN7cutlass6half_tEEEEEC2ERKSJ_RKSO_)
$_ZN7cutlass13device_kernelIN5flash19enable_sm80_to_sm89INS1_16FlashAttnBwdSm80INS1_25CollectiveMainloopBwdSm80ILi2ELi2EN4cute5tupleIJNS5_1CILi128EEES8_NS7_ILi64EEEEEENS_6half_tEfNS_4arch4Sm80ELb0ELb1ELb1ELb0ELb1ELb0ELb0ELb0ELi2ELi4ELi4ELi4ELb0EEENS1_24CollectiveEpilogueBwdGQAISA_fSD_Li256ELb0ELb1EEENS1_19SingleTileSchedulerILb0ELb0ELb0ELi128EEEEEEEEEvNT_6ParamsE$_ZN4cute3eso3ESOILb1ELb0EJNS_6LayoutINS_5tupleIJNS3_IJNS3_IJNS_1CILi8EEENS4_ILi1EEEEEES6_EEENS3_IJNS3_IJS6_S6_EEENS4_ILi2EEEEEEEEENS3_IJNS3_IJNS3_IJS6_NS4_ILi0EEEEEESD_EEENS3_IJNS3_IJSD_SD_EEES5_EEEEEEEENS_10ViewEngineIPN7cutlass6half_tEEEEEC2ERKSJ_RKSO_:
[----:B------:R-:W-:Y:S02]  /*7380*/  IADD3 R38, R81, -c[0x0][0x20], RZ ;  /* 0x8000080051267a10 */ /* 0x000fe40007ffe0ff */
[----:B------:R-:W-:-:S03]  /*7390*/  MOV R47, 0x0 ;  /* 0x00000000002f7802 */ /* 0x000fc60000000f00 */
[----:B------:R1:W-:Y:S01]  /*73a0*/  STL.64 [R38], R2 ;  /* 0x0000000226007387 */ /* 0x0003e20000100a00 */
[----:B------:R-:W-:Y:S05]  /*73b0*/  RET.REL.NODEC R46 `(_ZN7cutlass13device_kernelIN5flash19enable_sm80_to_sm89INS1_16FlashAttnBwdSm80INS1_25CollectiveMainloopBwdSm80ILi2ELi2EN4cute5tupleIJNS5_1CILi128EEES8_NS7_ILi64EEEEEENS_6half_tEfNS_4arch4Sm80ELb0ELb1ELb1ELb0ELb1ELb0ELb0ELb0ELi2ELi4ELi4ELi4ELb0EEENS1_24CollectiveEpilogueBwdGQAISA_fSD_Li256ELb0ELb1EEENS1_19SingleTileSchedulerILb0ELb0ELb0ELi128EEEEEEEEEvNT_6ParamsE) ;  /* 0xffff8c402e007950 */ /* 0x000fea0003c3ffff */
        .type           $_ZN7cutlass13device_kernelIN5flash19enable_sm80_to_sm89INS1_16FlashAttnBwdSm80INS1_25CollectiveMainloopBwdSm80ILi2ELi2EN4cute5tupleIJNS5_1CILi128EEES8_NS7_ILi64EEEEEENS_6half_tEfNS_4arch4Sm80ELb0ELb1ELb1ELb0ELb1ELb0ELb0ELb0ELi2ELi4ELi4ELi4ELb0EEENS1_24CollectiveEpilogueBwdGQAISA_fSD_Li256ELb0ELb1EEENS1_19SingleTileSchedulerILb0ELb0ELb0ELi128EEEEEEEEEvNT_6ParamsE$_ZN4cute3eso3ESOILb1ELb0EJNS_6LayoutINS_5tupleIJNS3_IJNS3_IJNS_1CILi8EEENS4_ILi1EEEEEES6_EEENS3_IJNS3_IJS6_S6_EEENS4_ILi4EEEEEEEEENS3_IJNS3_IJNS3_IJS6_NS4_ILi0EEEEEESD_EEENS3_IJNS3_IJSD_SD_EEENS4_ILi2048EEEEEEEEEEENS_10ViewEngineINS_8smem_ptrIPN7cutlass6half_tEEEEEEEC2ERKSK_RKSR_,@function
        .size           $_ZN7cutlass13device_kernelIN5flash19enable_sm80_to_sm89INS1_16FlashAttnBwdSm80INS1_25CollectiveMainloopBwdSm80ILi2ELi2EN4cute5tupleIJNS5_1CILi128EEES8_NS7_ILi64EEEEEENS_6half_tEfNS_4arch4Sm80ELb0ELb1ELb1ELb0ELb1ELb0ELb0ELb0ELi2ELi4ELi4ELi4ELb0EEENS1_24CollectiveEpilogueBwdGQAISA_fSD_Li256ELb0ELb1EEENS1_19SingleTileSchedulerILb0ELb0ELb0ELi128EEEEEEEEEvNT_6ParamsE$_ZN4cute3eso3ESOILb1ELb0EJNS_6LayoutINS_5tupleIJNS3_IJNS3_IJNS_1CILi8EEENS4_ILi1EEEEEES6_EEENS3_IJNS3_IJS6_S6_EEENS4_ILi4EEEEEEEEENS3_IJNS3_IJNS3_IJS6_NS4_ILi0EEEEEESD_EEENS3_IJNS3_IJSD_SD_EEENS4_ILi2048EEEEEEEEEEENS_10ViewEngineINS_8smem_ptrIPN7cutlass6half_tEEEEEEEC2ERKSK_RKSR_,($_ZN7cutlass13device_kernelIN5flash19enable_sm80_to_sm89INS1_16FlashAttnBwdSm80INS1_25CollectiveMainloopBwdSm80ILi2ELi2EN4cute5tupleIJNS5_1CILi128EEES8_NS7_ILi64EEEEEENS_6half_tEfNS_4arch4Sm80ELb0ELb1ELb1ELb0ELb1ELb0ELb0ELb0ELi2ELi4ELi4ELi4ELb0EEENS1_24CollectiveEpilogueBwdGQAISA_fSD_Li256ELb0ELb1EEENS1_19SingleTileSchedulerILb0ELb0ELb0ELi128EEEEEEEEEvNT_6ParamsE$_ZN4cute3eso3ESOILb1ELb0EJNS_6LayoutINS_5tupleIJNS3_IJNS3_IJNS_1CILi8EEENS4_ILi1EEEEEES6_EEENS3_IJNS3_IJS6_S6_EEENS4_ILi4EEEEEEEEENS3_IJNS3_IJNS3_IJS6_NS4_ILi0EEEEEESD_EEENS3_IJNS3_IJSD_SD_EEES5_EEEEEEEENS_10ViewEngineIPN7cutlass6half_tEEEEEC2ERKSJ_RKSO_ - $_ZN7cutlass13device_kernelIN5flash19enable_sm80_to_sm89INS1_16FlashAttnBwdSm80INS1_25CollectiveMainloopBwdSm80ILi2ELi2EN4cute5tupleIJNS5_1CILi128EEES8_NS7_ILi64EEEEEENS_6half_tEfNS_4arch4Sm80ELb0ELb1ELb1ELb0ELb1ELb0ELb0ELb0ELi2ELi4ELi4ELi4ELb0EEENS1_24CollectiveEpilogueBwdGQAISA_fSD_Li256ELb0ELb1EEENS1_19SingleTileSchedulerILb0ELb0ELb0ELi128EEEEEEEEEvNT_6ParamsE$_ZN4cute3eso3ESOILb1ELb0EJNS_6LayoutINS_5tupleIJNS3_IJNS3_IJNS_1CILi8EEENS4_ILi1EEEEEES6_EEENS3_IJNS3_IJS6_S6_EEENS4_ILi4EEEEEEEEENS3_IJNS3_IJNS3_IJS6_NS4_ILi0EEEEEESD_EEENS3_IJNS3_IJSD_SD_EEENS4_ILi2048EEEEEEEEEEENS_10ViewEngineINS_8smem_ptrIPN7cutlass6half_tEEEEEEEC2ERKSK_RKSR_)
$_ZN7cutlass13device_kernelIN5flash19enable_sm80_to_sm89INS1_16FlashAttnBwdSm80INS1_25CollectiveMainloopBwdSm80ILi2ELi2EN4cute5tupleIJNS5_1CILi128EEES8_NS7_ILi64EEEEEENS_6half_tEfNS_4arch4Sm80ELb0ELb1ELb1ELb0ELb1ELb0ELb0ELb0ELi2ELi4ELi4ELi4ELb0EEENS1_24CollectiveEpilogueBwdGQAISA_fSD_Li256ELb0ELb1EEENS1_19SingleTileSchedulerILb0ELb0ELb0ELi128EEEEEEEEEvNT_6ParamsE$_ZN4cute3eso3ESOILb1ELb0EJNS_6LayoutINS_5tupleIJNS3_IJNS3_IJNS_1CILi8EEENS4_ILi1EEEEEES6_EEENS3_IJNS3_IJS6_S6_EEENS4_ILi4EEEEEEEEENS3_IJNS3_IJNS3_IJS6_NS4_ILi0EEEEEESD_EEENS3_IJNS3_IJSD_SD_EEENS4_ILi2048EEEEEEEEEEENS_10ViewEngineINS_8smem_ptrIPN7cutlass6half_tEEEEEEEC2ERKSK_RKSR_:
[----:B------:R-:W-:Y:S01]  /*73c0*/  IADD3 R3, R60, -c[0x0][0x20], RZ ;  /* 0x800008003c037a10 */ /* 0x000fe20007ffe0ff */
[----:B------:R-:W-:Y:S01]  /*73d0*/  IMAD.MOV.U32 R16, RZ, RZ, R2 ;  /* 0x000000ffff107224 */ /* 0x000fe200078e0002 */
[----:B------:R-:W-:Y:S01]  /*73e0*/  MOV R17, R15 ;  /* 0x0000000f00117202 */ /* 0x000fe20000000f00 */
[----:B------:R-:W-:-:S04]  /*73f0*/  IMAD.MOV.U32 R15, RZ, RZ, 0x0 ;  /* 0x00000000ff0f7424 */ /* 0x000fc800078e00ff */
[----:B------:R1:W-:Y:S01]  /*7400*/  STL.64 [R3], R16 ;  /* 0x0000001003007387 */ /* 0x0003e20000100a00 */
[----:B------:R-:W-:Y:S05]  /*7410*/  RET.REL.NODEC R14 `(_ZN7cutlass13device_kernelIN5flash19enable_sm80_to_sm89INS1_16FlashAttnBwdSm80INS1_25CollectiveMainloopBwdSm80ILi2ELi2EN4cute5tupleIJNS5_1CILi128EEES8_NS7_ILi64EEEEEENS_6half_tEfNS_4arch4Sm80ELb0ELb1ELb1ELb0ELb1ELb0ELb0ELb0ELi2ELi4ELi4ELi4ELb0EEENS1_24CollectiveEpilogueBwdGQAISA_fSD_Li256ELb0ELb1EEENS1_19SingleTileSchedulerILb0ELb0ELb0ELi128EEEEEEEEEvNT_6ParamsE) ;  /* 0xffff8be00e007950 */ /* 0x000fea0003c3ffff */
        .type           $_ZN7cutlass13device_kernelIN5flash19enable_sm80_to_sm89INS1_16FlashAttnBwdSm80INS1_25CollectiveMainloopBwdSm80ILi2ELi2EN4cute5tupleIJNS5_1CILi128EEES8_NS7_ILi64EEEEEENS_6half_tEfNS_4arch4Sm80ELb0ELb1ELb1ELb0ELb1ELb0ELb0ELb0ELi2ELi4ELi4ELi4ELb0EEENS1_24CollectiveEpilogueBwdGQAISA_fSD_Li256ELb0ELb1EEENS1_19SingleTileSchedulerILb0ELb0ELb0ELi128EEEEEEEEEvNT_6ParamsE$_ZN4cute3eso3ESOILb1ELb0EJNS_6LayoutINS_5tupleIJNS3_IJNS3_IJNS_1CILi8EEENS4_ILi1EEEEEES6_EEENS3_IJNS3_IJS6_S6_EEENS4_ILi4EEEEEEEEENS3_IJNS3_IJNS3_IJS6_NS4_ILi0EEEEEESD_EEENS3_IJNS3_IJSD_SD_EEES5_EEEEEEEENS_10ViewEngineIPN7cutlass6half_tEEEEEC2ERKSJ_RKSO_,@function
        .size           $_ZN7cutlass13device_kernelIN5flash19enable_sm80_to_sm89INS1_16FlashAttnBwdSm80INS1_25CollectiveMainloopBwdSm80ILi2ELi2EN4cute5tupleIJNS5_1CILi128EEES8_NS7_ILi64EEEEEENS_6half_tEfNS_4arch4Sm80ELb0ELb1ELb1ELb0ELb1ELb0ELb0ELb0ELi2ELi4ELi4ELi4ELb0EEENS1_24CollectiveEpilogueBwdGQAISA_fSD_Li256ELb0ELb1EEENS1_19SingleTileSchedulerILb0ELb0ELb0ELi128EEEEEEEEEvNT_6ParamsE$_ZN4cute3eso3ESOILb1ELb0EJNS_6LayoutINS_5tupleIJNS3_IJNS3_IJNS_1CILi8EEENS4_ILi1EEEEEES6_EEENS3_IJNS3_IJS6_S6_EEENS4_ILi4EEEEEEEEENS3_IJNS3_IJNS3_IJS6_NS4_ILi0EEEEEESD_EEENS3_IJNS3_IJSD_SD_EEES5_EEEEEEEENS_10ViewEngineIPN7cutlass6half_tEEEEEC2ERKSJ_RKSO_,($_ZN7cutlass13device_kernelIN5flash19enable_sm80_to_sm89INS1_16FlashAttnBwdSm80INS1_25CollectiveMainloopBwdSm80ILi2ELi2EN4cute5tupleIJNS5_1CILi128EEES8_NS7_ILi64EEEEEENS_6half_tEfNS_4arch4Sm80ELb0ELb1ELb1ELb0ELb1ELb0ELb0ELb0ELi2ELi4ELi4ELi4ELb0EEENS1_24CollectiveEpilogueBwdGQAISA_fSD_Li256ELb0ELb1EEENS1_19SingleTileSchedulerILb0ELb0ELb0ELi128EEEEEEEEEvNT_6ParamsE$_ZN4cute3eso3ESOILb1ELb0EJNS_6LayoutINS_5tupleIJNS3_IJNS_1CILi1EEENS3_IJNS4_ILi2EEES6_EEEEEES6_NS4_ILi4EEEEEENS3_IJNS3_IJNS4_ILi0EEENS3_IJS5_S9_EEEEEES6_NS4_ILi8EEEEEEEENS_10ViewEngineIPjEEEEC2ERKSG_RKSJ_ - $_ZN7cutlass13device_kernelIN5flash19enable_sm80_to_sm89INS1_16FlashAttnBwdSm80INS1_25CollectiveMainloopBwdSm80ILi2ELi2EN4cute5tupleIJNS5_1CILi128EEES8_NS7_ILi64EEEEEENS_6half_tEfNS_4arch4Sm80ELb0ELb1ELb1ELb0ELb1ELb0ELb0ELb0ELi2ELi4ELi4ELi4ELb0EEENS1_24CollectiveEpilogueBwdGQAISA_fSD_Li256ELb0ELb1EEENS1_19SingleTileSchedulerILb0ELb0ELb0ELi128EEEEEEEEEvNT_6ParamsE$_ZN4cute3eso3ESOILb1ELb0EJNS_6LayoutINS_5tupleIJNS3_IJNS3_IJNS_1CILi8EEENS4_ILi1EEEEEES6_EEENS3_IJNS3_IJS6_S6_EEENS4_ILi4EEEEEEEEENS3_IJNS3_IJNS3_IJS6_NS4_ILi0EEEEEESD_EEENS3_IJNS3_IJSD_SD_EEES5_EEEEEEEENS_10ViewEngineIPN7cutlass6half_tEEEEEC2ERKSJ_RKSO_)
$_ZN7cutlass13device_kernelIN5flash19enable_sm80_to_sm89INS1_16FlashAttnBwdSm80INS1_25CollectiveMainloopBwdSm80ILi2ELi2EN4cute5tupleIJNS5_1CILi128EEES8_NS7_ILi64EEEEEENS_6half_tEfNS_4arch4Sm80ELb0ELb1ELb1ELb0ELb1ELb0ELb0ELb0ELi2ELi4ELi4ELi4ELb0EEENS1_24CollectiveEpilogueBwdGQAISA_fSD_Li256ELb0ELb1EEENS1_19SingleTileSchedulerILb0ELb0ELb0ELi128EEEEEEEEEvNT_6ParamsE$_ZN4cute3eso3ESOILb1ELb0EJNS_6LayoutINS_5tupleIJNS3_IJNS3_IJNS_1CILi8EEENS4_ILi1EEEEEES6_EEENS3_IJNS3_IJS6_S6_EEENS4_ILi4EEEEEEEEENS3_IJNS3_IJNS3_IJS6_NS4_ILi0EEEEEESD_EEENS3_IJNS3_IJSD_SD_EEES5_EEEEEEEENS_10ViewEngineIPN7cutlass6half_tEEEEEC2ERKSJ_RKSO_:
[----:B------:R-:W-:Y:S02]  /*7420*/  IADD3 R12, R60, -c[0x0][0x20], RZ ;  /* 0x800008003c0c7a10 */ /* 0x000fe40007ffe0ff */
[----:B------:R-:W-:-:S03]  /*7430*/  MOV R15, 0x0 ;  /* 0x00000000000f7802 */ /* 0x000fc60000000f00 */
[----:B------:R1:W-:Y:S01]  /*7440*/  STL.64 [R12], R2 ;  /* 0x000000020c007387 */ /* 0x0003e20000100a00 */
[----:B------:R-:W-:Y:S05]  /*7450*/  RET.REL.NODEC R14 `(_ZN7cutlass13device_kernelIN5flash19enable_sm80_to_sm89INS1_16FlashAttnBwdSm80INS1_25CollectiveMainloopBwdSm80ILi2ELi2EN4cute5tupleIJNS5_1CILi128EEES8_NS7_ILi64EEEEEENS_6half_tEfNS_4arch4Sm80ELb0ELb1ELb1ELb0ELb1ELb0ELb0ELb0ELi2ELi4ELi4ELi4ELb0EEENS1_24CollectiveEpilogueBwdGQAISA_fSD_Li256ELb0ELb1EEENS1_19SingleTileSchedulerILb0ELb0ELb0ELi128EEEEEEEEEvNT_6ParamsE) ;  /* 0xffff8ba00e007950 */ /* 0x000fea0003c3ffff */
        .type           $_ZN7cutlass13device_kernelIN5flash19enable_sm80_to_sm89INS1_16FlashAttnBwdSm80INS1_25CollectiveMainloopBwdSm80ILi2ELi2EN4cute5tupleIJNS5_1CILi128EEES8_NS7_ILi64EEEEEENS_6half_tEfNS_4arch4Sm80ELb0ELb1ELb1ELb0ELb1ELb0ELb0ELb0ELi2ELi4ELi4ELi4ELb0EEENS1_24CollectiveEpilogueBwdGQAISA_fSD_Li256ELb0ELb1EEENS1_19SingleTileSchedulerILb0ELb0ELb0ELi128EEEEEEEEEvNT_6ParamsE$_ZN4cute3eso3ESOILb1ELb0EJNS_6LayoutINS_5tupleIJNS3_IJNS_1CILi1EEENS3_IJNS4_ILi2EEES6_EEEEEES6_NS4_ILi4EEEEEENS3_IJNS3_IJNS4_ILi0EEENS3_IJS5_S9_EEEEEES6_NS4_ILi8EEEEEEEENS_10ViewEngineIPjEEEEC2ERKSG_RKSJ_,@function
        .size           $_ZN7cutlass13device_kernelIN5flash19enable_sm80_to_sm89INS1_16FlashAttnBwdSm80INS1_25CollectiveMainloopBwdSm80ILi2ELi2EN4cute5tupleIJNS5_1CILi128EEES8_NS7_ILi64EEEEEENS_6half_tEfNS_4arch4Sm80ELb0ELb1ELb1ELb0ELb1ELb0ELb0ELb0ELi2ELi4ELi4ELi4ELb0EEENS1_24CollectiveEpilogueBwdGQAISA_fSD_Li256ELb0ELb1EEENS1_19SingleTileSchedulerILb0ELb0ELb0ELi128EEEEEEEEEvNT_6ParamsE$_ZN4cute3eso3ESOILb1ELb0EJNS_6LayoutINS_5tupleIJNS3_IJNS_1CILi1EEENS3_IJNS4_ILi2EEES6_EEEEEES6_NS4_ILi4EEEEEENS3_IJNS3_IJNS4_ILi0EEENS3_IJS5_S9_EEEEEES6_NS4_ILi8EEEEEEEENS_10ViewEngineIPjEEEEC2ERKSG_RKSJ_,($_ZN7cutlass13device_kernelIN5flash19enable_sm80_to_sm89INS1_16FlashAttnBwdSm80INS1_25CollectiveMainloopBwdSm80ILi2ELi2EN4cute5tupleIJNS5_1CILi128EEES8_NS7_ILi64EEEEEENS_6half_tEfNS_4arch4Sm80ELb0ELb1ELb1ELb0ELb1ELb0ELb0ELb0ELi2ELi4ELi4ELi4ELb0EEENS1_24CollectiveEpilogueBwdGQAISA_fSD_Li256ELb0ELb1EEENS1_19SingleTileSchedulerILb0ELb0ELb0ELi128EEEEEEEEEvNT_6ParamsE$_ZN4cute3eso3ESOILb1ELb0EJNS_6LayoutINS_5tupleIJNS3_IJNS_1CILi1EEENS3_IJNS4_ILi4EEENS4_ILi2EEEEEEEEES7_S6_EEENS3_IJNS3_IJNS4_ILi0EEENS3_IJS5_NS4_ILi8EEEEEEEEES6_NS4_ILi16EEEEEEEENS_10ViewEngineIPN7cutlass6half_tEEEEEC2ERKSH_RKSM_ - $_ZN7cutlass13device_kernelIN5flash19enable_sm80_to_sm89INS1_16FlashAttnBwdSm80INS1_25CollectiveMainloopBwdSm80ILi2ELi2EN4cute5tupleIJNS5_1CILi128EEES8_NS7_ILi64EEEEEENS_6half_tEfNS_4arch4Sm80ELb0ELb1ELb1ELb0ELb1ELb0ELb0ELb0ELi2ELi4ELi4ELi4ELb0EEENS1_24CollectiveEpilogueBwdGQAISA_fSD_Li256ELb0ELb1EEENS1_19SingleTileSchedulerILb0ELb0ELb0ELi128EEEEEEEEEvNT_6ParamsE$_ZN4cute3eso3ESOILb1ELb0EJNS_6LayoutINS_5tupleIJNS3_IJNS_1CILi1EEENS3_IJNS4_ILi2EEES6_EEEEEES6_NS4_ILi4EEEEEENS3_IJNS3_IJNS4_ILi0EEENS3_IJS5_S9_EEEEEES6_NS4_ILi8EEEEEEEENS_10ViewEngineIPjEEEEC2ERKSG_RKSJ_)
$_ZN7cutlass13device_kernelIN5flash19enable_sm80_to_sm89INS1_16FlashAttnBwdSm80INS1_25CollectiveMainloopBwdSm80ILi2ELi2EN4cute5tupleIJNS5_1CILi128EEES8_NS7_ILi64EEEEEENS_6half_tEfNS_4arch4Sm80ELb0ELb1ELb1ELb0ELb1ELb0ELb0ELb0ELi2ELi4ELi4ELi4ELb0EEENS1_24CollectiveEpilogueBwdGQAISA_fSD_Li256ELb0ELb1EEENS1_19SingleTileSchedulerILb0ELb0ELb0ELi128EEEEEEEEEvNT_6ParamsE$_ZN4cute3eso3ESOILb1ELb0EJNS_6LayoutINS_5tupleIJNS3_IJNS_1CILi1EEENS3_IJNS4_ILi2EEES6_EEEEEES6_NS4_ILi4EEEEEENS3_IJNS3_IJNS4_ILi0EEENS3_IJS5_S9_EEEEEES6_NS4_ILi8EEEEEEEENS_10ViewEngineIPjEEEEC2ERKSG_RKSJ_:
[----:B------:R-:W-:Y:S02]  /*7460*/  IADD3 R6, R67, -c[0x0][0x20], RZ ;  /* 0x8000080043067a10 */ /* 0x000fe40007ffe0ff */
[----:B------:R-:W-:-:S03]  /*7470*/  MOV R15, 0x0 ;  /* 0x00000000000f7802 */ /* 0x000fc60000000f00 */
[----:B------:R1:W-:Y:S01]  /*7480*/  STL.64 [R6], R2 ;  /* 0x0000000206007387 */ /* 0x0003e20000100a00 */
[----:B------:R-:W-:Y:S05]  /*7490*/  RET.REL.NODEC R14 `(_ZN7cutlass13device_kernelIN5flash19enable_sm80_to_sm89INS1_16FlashAttnBwdSm80INS1_25CollectiveMainloopBwdSm80ILi2ELi2EN4cute5tupleIJNS5_1CILi128EEES8_NS7_ILi64EEEEEENS_6half_tEfNS_4arch4Sm80ELb0ELb1ELb1ELb0ELb1ELb0ELb0ELb0ELi2ELi4ELi4ELi4ELb0EEENS1_24CollectiveEpilogueBwdGQAISA_fSD_Li256ELb0ELb1EEENS1_19SingleTileSchedulerILb0ELb0ELb0ELi128EEEEEEEEEvNT_6ParamsE) ;  /* 0xffff8b600e007950 */ /* 0x000fea0003c3ffff */
        .type           $_ZN7cutlass13device_kernelIN5flash19enable_sm80_to_sm89INS1_16FlashAttnBwdSm80INS1_25CollectiveMainloopBwdSm80ILi2ELi2EN4cute5tupleIJNS5_1CILi128EEES8_NS7_ILi64EEEEEENS_6half_tEfNS_4arch4Sm80ELb0ELb1ELb1ELb0ELb1ELb0ELb0ELb0ELi2ELi4ELi4ELi4ELb0EEENS1_24CollectiveEpilogueBwdGQAISA_fSD_Li256ELb0ELb1EEENS1_19SingleTileSchedulerILb0ELb0ELb0ELi128EEEEEEEEEvNT_6ParamsE$_ZN4cute3eso3ESOILb1ELb0EJNS_6LayoutINS_5tupleIJNS3_IJNS_1CILi1EEENS3_IJNS4_ILi4EEENS4_ILi2EEEEEEEEES7_S6_EEENS3_IJNS3_IJNS4_ILi0EEENS3_IJS5_NS4_ILi8EEEEEEEEES6_NS4_ILi16EEEEEEEENS_10ViewEngineIPN7cutlass6half_tEEEEEC2ERKSH_RKSM_,@function
        .size           $_ZN7cutlass13device_kernelIN5flash19enable_sm80_to_sm89INS1_16FlashAttnBwdSm80INS1_25CollectiveMainloopBwdSm80ILi2ELi2EN4cute5tupleIJNS5_1CILi128EEES8_NS7_ILi64EEEEEENS_6half_tEfNS_4arch4Sm80ELb0ELb1ELb1ELb0ELb1ELb0ELb0ELb0ELi2ELi4ELi4ELi4ELb0EEENS1_24CollectiveEpilogueBwdGQAISA_fSD_Li256ELb0ELb1EEENS1_19SingleTileSchedulerILb0ELb0ELb0ELi128EEEEEEEEEvNT_6ParamsE$_ZN4cute3eso3ESOILb1ELb0EJNS_6LayoutINS_5tupleIJNS3_IJNS_1CILi1EEENS3_IJNS4_ILi4EEENS4_ILi2EEEEEEEEES7_S6_EEENS3_IJNS3_IJNS4_ILi0EEENS3_IJS5_NS4_ILi8EEEEEEEEES6_NS4_ILi16EEEEEEEENS_10ViewEngineIPN7cutlass6half_tEEEEEC2ERKSH_RKSM_,($_ZN7cutlass13device_kernelIN5flash19enable_sm80_to_sm89INS1_16FlashAttnBwdSm80INS1_25CollectiveMainloopBwdSm80ILi2ELi2EN4cute5tupleIJNS5_1CILi128EEES8_NS7_ILi64EEEEEENS_6half_tEfNS_4arch4Sm80ELb0ELb1ELb1ELb0ELb1ELb0ELb0ELb0ELi2ELi4ELi4ELi4ELb0EEENS1_24CollectiveEpilogueBwdGQAISA_fSD_Li256ELb0ELb1EEENS1_19SingleTileSchedulerILb0ELb0ELb0ELi128EEEEEEEEEvNT_6ParamsE$_ZN4cute3eso3ESOILb1ELb0EJNS_6LayoutINS_5tupleIJNS3_IJNS_1CILi1EEENS4_ILi2EEEEEEEEENS3_IJNS3_IJS5_S5_EEEEEEEENS_10ViewEngineIPjEEEEC2ERKSB_RKSE_ - $_ZN7cutlass13device_kernelIN5flash19enable_sm80_to_sm89INS1_16FlashAttnBwdSm80INS1_25CollectiveMainloopBwdSm80ILi2ELi2EN4cute5tupleIJNS5_1CILi128EEES8_NS7_ILi64EEEEEENS_6half_tEfNS_4arch4Sm80ELb0ELb1ELb1ELb0ELb1ELb0ELb0ELb0ELi2ELi4ELi4ELi4ELb0EEENS1_24CollectiveEpilogueBwdGQAISA_fSD_Li256ELb0ELb1EEENS1_19SingleTileSchedulerILb0ELb0ELb0ELi128EEEEEEEEEvNT_6ParamsE$_ZN4cute3eso3ESOILb1ELb0EJNS_6LayoutINS_5tupleIJNS3_IJNS_1CILi1EEENS3_IJNS4_ILi4EEENS4_ILi2EEEEEEEEES7_S6_EEENS3_IJNS3_IJNS4_ILi0EEENS3_IJS5_NS4_ILi8EEEEEEEEES6_NS4_ILi16EEEEEEEENS_10ViewEngineIPN7cutlass6half_tEEEEEC2ERKSH_RKSM_)
$_ZN7cutlass13device_kernelIN5flash19enable_sm80_to_sm89INS1_16FlashAttnBwdSm80INS1_25CollectiveMainloopBwdSm80ILi2ELi2EN4cute5tupleIJNS5_1CILi128EEES8_NS7_ILi64EEEEEENS_6half_tEfNS_4arch4Sm80ELb0ELb1ELb1ELb0ELb1ELb0ELb0ELb0ELi2ELi4ELi4ELi4ELb0EEENS1_24CollectiveEpilogueBwdGQAISA_fSD_Li256ELb0ELb1EEENS1_19SingleTileSchedulerILb0ELb0ELb0ELi128EEEEEEEEEvNT_6ParamsE$_ZN4cute3eso3ESOILb1ELb0EJNS_6LayoutINS_5tupleIJNS3_IJNS_1CILi1EEENS3_IJNS4_ILi4EEENS4_ILi2EEEEEEEEES7_S6_EEENS3_IJNS3_IJNS4_ILi0EEENS3_IJS5_NS4_ILi8EEEEEEEEES6_NS4_ILi16EEEEEEEENS_10ViewEngineIPN7cutlass6half_tEEEEEC2ERKSH_RKSM_:
[----:B------:R-:W-:Y:S01]  /*74a0*/  IADD3 R3, R67, -c[0x0][0x20], RZ ;  /* 0x8000080043037a10 */ /* 0x000fe20007ffe0ff */
[----:B------:R-:W-:Y:S01]  /*74b0*/  IMAD.MOV.U32 R14, RZ, RZ, R2 ;  /* 0x000000ffff0e7224 */ /* 0x000fe200078e0002 */
[----:B------:R-:W-:Y:S01]  /*74c0*/  MOV R15, R7 ;  /* 0x00000007000f7202 */ /* 0x000fe20000000f00 */
[----:B------:R-:W-:-:S04]  /*74d0*/  IMAD.MOV.U32 R7, RZ, RZ, 0x0 ;  /* 0x00000000ff077424 */ /* 0x000fc800078e00ff */
[----:B------:R1:W-:Y:S01]  /*74e0*/  STL.64 [R3], R14 ;  /* 0x0000000e03007387 */ /* 0x0003e20000100a00 */
[----:B------:R-:W-:Y:S05]  /*74f0*/  RET.REL.NODEC R6 `(_ZN7cutlass13device_kernelIN5flash19enable_sm80_to_sm89INS1_16FlashAttnBwdSm80INS1_25CollectiveMainloopBwdSm80ILi2ELi2EN4cute5tupleIJNS5_1CILi128EEES8_NS7_ILi64EEEEEENS_6half_tEfNS_4arch4Sm80ELb0ELb1ELb1ELb0ELb1ELb0ELb0ELb0ELi2ELi4ELi4ELi4ELb0EEENS1_24CollectiveEpilogueBwdGQAISA_fSD_Li256ELb0ELb1EEENS1_19SingleTileSchedulerILb0ELb0ELb0ELi128EEEEEEEEEvNT_6ParamsE) ;  /* 0xffff8b0006007950 */ /* 0x000fea0003c3ffff */
        .type           $_ZN7cutlass13device_kernelIN5flash19enable_sm80_to_sm89INS1_16FlashAttnBwdSm80INS1_25CollectiveMainloopBwdSm80ILi2ELi2EN4cute5tupleIJNS5_1CILi128EEES8_NS7_ILi64EEEEEENS_6half_tEfNS_4arch4Sm80ELb0ELb1ELb1ELb0ELb1ELb0ELb0ELb0ELi2ELi4ELi4ELi4ELb0EEENS1_24CollectiveEpilogueBwdGQAISA_fSD_Li256ELb0ELb1EEENS1_19SingleTileSchedulerILb0ELb0ELb0ELi128EEEEEEEEEvNT_6ParamsE$_ZN4cute3eso3ESOILb1ELb0EJNS_6LayoutINS_5tupleIJNS3_IJNS_1CILi1EEENS4_ILi2EEEEEEEEENS3_IJNS3_IJS5_S5_EEEEEEEENS_10ViewEngineIPjEEEEC2ERKSB_RKSE_,@function
        .size           $_ZN7cutlass13device_kernelIN5flash19enable_sm80_to_sm89INS1_16FlashAttnBwdSm80INS1_25CollectiveMainloopBwdSm80ILi2ELi2EN4cute5tupleIJNS5_1CILi128EEES8_NS7_ILi64EEEEEENS_6half_tEfNS_4arch4Sm80ELb0ELb1ELb1ELb0ELb1ELb0ELb0ELb0ELi2ELi4ELi4ELi4ELb0EEENS1_24CollectiveEpilogueBwdGQAISA_fSD_Li256ELb0ELb1EEENS1_19SingleTileSchedulerILb0ELb0ELb0ELi128EEEEEEEEEvNT_6ParamsE$_ZN4cute3eso3ESOILb1ELb0EJNS_6LayoutINS_5tupleIJNS3_IJNS_1CILi1EEENS4_ILi2EEEEEEEEENS3_IJNS3_IJS5_S5_EEEEEEEENS_10ViewEngineIPjEEEEC2ERKSB_RKSE_,($_ZN7cutlass13device_kernelIN5flash19enable_sm80_to_sm89INS1_16FlashAttnBwdSm80INS1_25CollectiveMainloopBwdSm80ILi2ELi2EN4cute5tupleIJNS5_1CILi128EEES8_NS7_ILi64EEEEEENS_6half_tEfNS_4arch4Sm80ELb0ELb1ELb1ELb0ELb1ELb0ELb0ELb0ELi2ELi4ELi4ELi4ELb0EEENS1_24CollectiveEpilogueBwdGQAISA_fSD_Li256ELb0ELb1EEENS1_19SingleTileSchedulerILb0ELb0ELb0ELi128EEEEEEEEEvNT_6ParamsE$_ZN4cute3eso3ESOILb1ELb0EJNS_6LayoutINS_5tupleIJNS3_IJNS_1CILi1EEENS4_ILi2EEEEEES6_NS4_ILi8EEEEEENS3_IJNS3_IJS5_S5_EEES6_NS4_ILi4EEEEEEEENS_10ViewEngineIPKN7cutlass5ArrayIfLi2ELb1EEEEEEEC2ERKSD_RKSK_ - $_ZN7cutlass13device_kernelIN5flash19enable_sm80_to_sm89INS1_16FlashAttnBwdSm80INS1_25CollectiveMainloopBwdSm80ILi2ELi2EN4cute5tupleIJNS5_1CILi128EEES8_NS7_ILi64EEEEEENS_6half_tEfNS_4arch4Sm80ELb0ELb1ELb1ELb0ELb1ELb0ELb0ELb0ELi2ELi4ELi4ELi4ELb0EEENS1_24CollectiveEpilogueBwdGQAISA_fSD_Li256ELb0ELb1EEENS1_19SingleTileSchedulerILb0ELb0ELb0ELi128EEEEEEEEEvNT_6ParamsE$_ZN4cute3eso3ESOILb1ELb0EJNS_6LayoutINS_5tupleIJNS3_IJNS_1CILi1EEENS4_ILi2EEEEEEEEENS3_IJNS3_IJS5_S5_EEEEEEEENS_10ViewEngineIPjEEEEC2ERKSB_RKSE_)
$_ZN7cutlass13device_kernelIN5flash19enable_sm80_to_sm89INS1_16FlashAttnBwdSm80INS1_25CollectiveMainloopBwdSm80ILi2ELi2EN4cute5tupleIJNS5_1CILi128EEES8_NS7_ILi64EEEEEENS_6half_tEfNS_4arch4Sm80ELb0ELb1ELb1ELb0ELb1ELb0ELb0ELb0ELi2ELi4ELi4ELi4ELb0EEENS1_24CollectiveEpilogueBwdGQAISA_fSD_Li256ELb0ELb1EEENS1_19SingleTileSchedulerILb0ELb0ELb0ELi128EEEEEEEEEvNT_6ParamsE$_ZN4cute3eso3ESOILb1ELb0EJNS_6LayoutINS_5tupleIJNS3_IJNS_1CILi1EEENS4_ILi2EEEEEEEEENS3_IJNS3_IJS5_S5_EEEEEEEENS_10ViewEngineIPjEEEEC2ERKSB_RKSE_:
[----:B------:R-:W-:Y:S01]  /*7500*/  IADD3 R2, R60, -c[0x0][0x20], RZ ;  /* 0x800008003c027a10 */ /* 0x000fe20007ffe0ff */
[----:B------:R-:W-:Y:S01]  /*7510*/  IMAD.MOV.U32 R11, RZ, RZ, R3 ;  /* 0x000000ffff0b7224 */ /* 0x000fe200078e0003 */
[----:B------:R-:W-:-:S04]  /*7520*/  MOV R5, 0x0 ;  /* 0x0000000000057802 */ /* 0x000fc80000000f00 */
[----:B------:R1:W-:Y:S01]  /*7530*/  STL.64 [R2], R10 ;  /* 0x0000000a02007387 */ /* 0x0003e20000100a00 */
[----:B------:R-:W-:Y:S05]  /*7540*/  RET.REL.NODEC R4 `(_ZN7cutlass13device_kernelIN5flash19enable_sm80_to_sm89INS1_16FlashAttnBwdSm80INS1_25CollectiveMainloopBwdSm80ILi2ELi2EN4cute5tupleIJNS5_1CILi128EEES8_NS7_ILi64EEEEEENS_6half_tEfNS_4arch4Sm80ELb0ELb1ELb1ELb0ELb1ELb0ELb0ELb0ELi2ELi4ELi4ELi4ELb0EEENS1_24CollectiveEpilogueBwdGQAISA_fSD_Li256ELb0ELb1EEENS1_19SingleTileSchedulerILb0ELb0ELb0ELi128EEEEEEEEEvNT_6ParamsE) ;  /* 0xffff8ab004007950 */ /* 0x000fea0003c3ffff */
        .type           $_ZN7cutlass13device_kernelIN5flash19enable_sm80_to_sm89INS1_16FlashAttnBwdSm80INS1_25CollectiveMainloopBwdSm80ILi2ELi2EN4cute5tupleIJNS5_1CILi128EEES8_NS7_ILi64EEEEEENS_6half_tEfNS_4arch4Sm80ELb0ELb1ELb1ELb0ELb1ELb0ELb0ELb0ELi2ELi4ELi4ELi4ELb0EEENS1_24CollectiveEpilogueBwdGQAISA_fSD_Li256ELb0ELb1EEENS1_19SingleTileSchedulerILb0ELb0ELb0ELi128EEEEEEEEEvNT_6ParamsE$_ZN4cute3eso3ESOILb1ELb0EJNS_6LayoutINS_5tupleIJNS3_IJNS_1CILi1EEENS4_ILi2EEEEEES6_NS4_ILi8EEEEEENS3_IJNS3_IJS5_S5_EEES6_NS4_ILi4EEEEEEEENS_10ViewEngineIPKN7cutlass5ArrayIfLi2ELb1EEEEEEEC2ERKSD_RKSK_,@function
        .size           $_ZN7cutlass13device_kernelIN5flash19enable_sm80_to_sm89INS1_16FlashAttnBwdSm80INS1_25CollectiveMainloopBwdSm80ILi2ELi2EN4cute5tupleIJNS5_1CILi128EEES8_NS7_ILi64EEEEEENS_6half_tEfNS_4arch4Sm80ELb0ELb1ELb1ELb0ELb1ELb0ELb0ELb0ELi2ELi4ELi4ELi4ELb0EEENS1_24CollectiveEpilogueBwdGQAISA_fSD_Li256ELb0ELb1EEENS1_19SingleTileSchedulerILb0ELb0ELb0ELi128EEEEEEEEEvNT_6ParamsE$_ZN4cute3eso3ESOILb1ELb0EJNS_6LayoutINS_5tupleIJNS3_IJNS_1CILi1EEENS4_ILi2EEEEEES6_NS4_ILi8EEEEEENS3_IJNS3_IJS5_S5_EEES6_NS4_ILi4EEEEEEEENS_10ViewEngineIPKN7cutlass5ArrayIfLi2ELb1EEEEEEEC2ERKSD_RKSK_,($_ZN7cutlass13device_kernelIN5flash19enable_sm80_to_sm89INS1_16FlashAttnBwdSm80INS1_25CollectiveMainloopBwdSm80ILi2ELi2EN4cute5tupleIJNS5_1CILi128EEES8_NS7_ILi64EEEEEENS_6half_tEfNS_4arch4Sm80ELb0ELb1ELb1ELb0ELb1ELb0ELb0ELb0ELi2ELi4ELi4ELi4ELb0EEENS1_24CollectiveEpilogueBwdGQAISA_fSD_Li256ELb0ELb1EEENS1_19SingleTileSchedulerILb0ELb0ELb0ELi128EEEEEEEEEvNT_6ParamsE$_ZN4cute3eso3ESOILb1ELb0EJNS_6LayoutINS_5tupleIJNS3_IJNS_1CILi1EEENS4_ILi2EEEEEES6_NS4_ILi8EEEEEENS3_IJNS3_IJS5_S5_EEES6_NS4_ILi4EEEEEEEENS_10ViewEngineIPN7cutlass5ArrayINSF_6half_tELi2ELb0EEEEEEEC2ERKSD_RKSK_ - $_ZN7cutlass13device_kernelIN5flash19enable_sm80_to_sm89INS1_16FlashAttnBwdSm80INS1_25CollectiveMainloopBwdSm80ILi2ELi2EN4cute5tupleIJNS5_1CILi128EEES8_NS7_ILi64EEEEEENS_6half_tEfNS_4arch4Sm80ELb0ELb1ELb1ELb0ELb1ELb0ELb0ELb0ELi2ELi4ELi4ELi4ELb0EEENS1_24CollectiveEpilogueBwdGQAISA_fSD_Li256ELb0ELb1EEENS1_19SingleTileSchedulerILb0ELb0ELb0ELi128EEEEEEEEEvNT_6ParamsE$_ZN4cute3eso3ESOILb1ELb0EJNS_6LayoutINS_5tupleIJNS3_IJNS_1CILi1EEENS4_ILi2EEEEEES6_NS4_ILi8EEEEEENS3_IJNS3_IJS5_S5_EEES6_NS4_ILi4EEEEEEEENS_10ViewEngineIPKN7cutlass5ArrayIfLi2ELb1EEEEEEEC2ERKSD_RKSK_)
$_ZN7cutlass13device_kernelIN5flash19enable_sm80_to_sm89INS1_16FlashAttnBwdSm80INS1_25CollectiveMainloopBwdSm80ILi2ELi2EN4cute5tupleIJNS5_1CILi128EEES8_NS7_ILi64EEEEEENS_6half_tEfNS_4arch4Sm80ELb0ELb1ELb1ELb0ELb1ELb0ELb0ELb0ELi2ELi4ELi4ELi4ELb0EEENS1_24CollectiveEpilogueBwdGQAISA_fSD_Li256ELb0ELb1EEENS1_19SingleTileSchedulerILb0ELb0ELb0ELi128EEEEEEEEEvNT_6ParamsE$_ZN4cute3eso3ESOILb1ELb0EJNS_6LayoutINS_5tupleIJNS3_IJNS_1CILi1EEENS4_ILi2EEEEEES6_NS4_ILi8EEEEEENS3_IJNS3_IJS5_S5_EEES6_NS4_ILi4EEEEEEEENS_10ViewEngineIPKN7cutlass5ArrayIfLi2ELb1EEEEEEEC2ERKSD_RKSK_:
[----:B------:R-:W-:Y:S01]  /*7550*/  IADD3 R3, R67, -c[0x0][0x20], RZ ;  /* 0x8000080043037a10 */ /* 0x000fe20007ffe0ff */
[----:B------:R-:W-:Y:S01]  /*7560*/  IMAD.MOV.U32 R22, RZ, RZ, R2 ;  /* 0x000000ffff167224 */ /* 0x000fe200078e0002 */
[----:B------:R-:W-:-:S04]  /*7570*/  MOV R15, 0x0 ;  /* 0x00000000000f7802 */ /* 0x000fc80000000f00 */
[----:B------:R1:W-:Y:S01]  /*7580*/  STL.64 [R3], R22 ;  /* 0x0000001603007387 */ /* 0x0003e20000100a00 */
[----:B------:R-:W-:Y:S05]  /*7590*/  RET.REL.NODEC R14 `(_ZN7cutlass13device_kernelIN5flash19enable_sm80_to_sm89INS1_16FlashAttnBwdSm80INS1_25CollectiveMainloopBwdSm80ILi2ELi2EN4cute5tupleIJNS5_1CILi128EEES8_NS7_ILi64EEEEEENS_6half_tEfNS_4arch4Sm80ELb0ELb1ELb1ELb0ELb1ELb0ELb0ELb0ELi2ELi4ELi4ELi4ELb0EEENS1_24CollectiveEpilogueBwdGQAISA_fSD_Li256ELb0ELb1EEENS1_19SingleTileSchedulerILb0ELb0ELb0ELi128EEEEEEEEEvNT_6ParamsE) ;  /* 0xffff8a600e007950 */ /* 0x000fea0003c3ffff */
        .type           $_ZN7cutlass13device_kernelIN5flash19enable_sm80_to_sm89INS1_16FlashAttnBwdSm80INS1_25CollectiveMainloopBwdSm80ILi2ELi2EN4cute5tupleIJNS5_1CILi128EEES8_NS7_ILi64EEEEEENS_6half_tEfNS_4arch4Sm80ELb0ELb1ELb1ELb0ELb1ELb0ELb0ELb0ELi2ELi4ELi4ELi4ELb0EEENS1_24CollectiveEpilogueBwdGQAISA_fSD_Li256ELb0ELb1EEENS1_19SingleTileSchedulerILb0ELb0ELb0ELi128EEEEEEEEEvNT_6ParamsE$_ZN4cute3eso3ESOILb1ELb0EJNS_6LayoutINS_5tupleIJNS3_IJNS_1CILi1EEENS4_ILi2EEEEEES6_NS4_ILi8EEEEEENS3_IJNS3_IJS5_S5_EEES6_NS4_ILi4EEEEEEEENS_10ViewEngineIPN7cutlass5ArrayINSF_6half_tELi2ELb0EEEEEEEC2ERKSD_RKSK_,@function
        .size           $_ZN7cutlass13device_kernelIN5flash19enable_sm80_to_sm89INS1_16FlashAttnBwdSm80INS1_25CollectiveMainloopBwdSm80ILi2ELi2EN4cute5tupleIJNS5_1CILi128EEES8_NS7_ILi64EEEEEENS_6half_tEfNS_4arch4Sm80ELb0ELb1ELb1ELb0ELb1ELb0ELb0ELb0ELi2ELi4ELi4ELi4ELb0EEENS1_24CollectiveEpilogueBwdGQAISA_fSD_Li256ELb0ELb1EEENS1_19SingleTileSchedulerILb0ELb0ELb0ELi128EEEEEEEEEvNT_6ParamsE$_ZN4cute3eso3ESOILb1ELb0EJNS_6LayoutINS_5tupleIJNS3_IJNS_1CILi1EEENS4_ILi2EEEEEES6_NS4_ILi8EEEEEENS3_IJNS3_IJS5_S5_EEES6_NS4_ILi4EEEEEEEENS_10ViewEngineIPN7cutlass5ArrayINSF_6half_tELi2ELb0EEEEEEEC2ERKSD_RKSK_,($_ZN7cutlass13device_kernelIN5flash19enable_sm80_to_sm89INS1_16FlashAttnBwdSm80INS1_25CollectiveMainloopBwdSm80ILi2ELi2EN4cute5tupleIJNS5_1CILi128EEES8_NS7_ILi64EEEEEENS_6half_tEfNS_4arch4Sm80ELb0ELb1ELb1ELb0ELb1ELb0ELb0ELb0ELi2ELi4ELi4ELi4ELb0EEENS1_24CollectiveEpilogueBwdGQAISA_fSD_Li256ELb0ELb1EEENS1_19SingleTileSchedulerILb0ELb0ELb0ELi128EEEEEEEEEvNT_6ParamsE$_ZN4cute3eso3ESOILb1ELb0EJNS_6LayoutINS_5tupleIJNS3_IJNS_1CILi1EEENS4_ILi2EEES6_EEEEEENS3_IJNS3_IJS5_S5_S6_EEEEEEEENS_10ViewEngineIPjEEEEC2ERKSB_RKSE_ - $_ZN7cutlass13device_kernelIN5flash19enable_sm80_to_sm89INS1_16FlashAttnBwdSm80INS1_25CollectiveMainloopBwdSm80ILi2ELi2EN4cute5tupleIJNS5_1CILi128EEES8_NS7_ILi64EEEEEENS_6half_tEfNS_4arch4Sm80ELb0ELb1ELb1ELb0ELb1ELb0ELb0ELb0ELi2ELi4ELi4ELi4ELb0EEENS1_24CollectiveEpilogueBwdGQAISA_fSD_Li256ELb0ELb1EEENS1_19SingleTileSchedulerILb0ELb0ELb0ELi128EEEEEEEEEvNT_6ParamsE$_ZN4cute3eso3ESOILb1ELb0EJNS_6LayoutINS_5tupleIJNS3_IJNS_1CILi1EEENS4_ILi2EEEEEES6_NS4_ILi8EEEEEENS3_IJNS3_IJS5_S5_EEES6_NS4_ILi4EEEEEEEENS_10ViewEngineIPN7cutlass5ArrayINSF_6half_tELi2ELb0EEEEEEEC2ERKSD_RKSK_)
$_ZN7cutlass13device_kernelIN5flash19enable_sm80_to_sm89INS1_16FlashAttnBwdSm80INS1_25CollectiveMainloopBwdSm80ILi2ELi2EN4cute5tupleIJNS5_1CILi128EEES8_NS7_ILi64EEEEEENS_6half_tEfNS_4arch4Sm80ELb0ELb1ELb1ELb0ELb1ELb0ELb0ELb0ELi2ELi4ELi4ELi4ELb0EEENS1_24CollectiveEpilogueBwdGQAISA_fSD_Li256ELb0ELb1EEENS1_19SingleTileSchedulerILb0ELb0ELb0ELi128EEEEEEEEEvNT_6ParamsE$_ZN4cute3eso3ESOILb1ELb0EJNS_6LayoutINS_5tupleIJNS3_IJNS_1CILi1EEENS4_ILi2EEEEEES6_NS4_ILi8EEEEEENS3_IJNS3_IJS5_S5_EEES6_NS4_ILi4EEEEEEEENS_10ViewEngineIPN7cutlass5ArrayINSF_6half_tELi2ELb0EEEEEEEC2ERKSD_RKSK_:
[----:B------:R-:W-:Y:S01]  /*75a0*/  IADD3 R2, R67, -c[0x0][0x20], RZ ;  /* 0x8000080043027a10 */ /* 0x000fe20007ffe0ff */
[----:B------:R-:W-:Y:S01]  /*75b0*/  IMAD.MOV.U32 R17, RZ, RZ, R3 ;  /* 0x000000ffff117224 */ /* 0x000fe200078e0003 */
[----:B------:R-:W-:-:S04]  /*75c0*/  MOV R15, 0x0 ;  /* 0x00000000000f7802 */ /* 0x000fc80000000f00 */
[----:B------:R1:W-:Y:S01]  /*75d0*/  STL.64 [R2], R16 ;  /* 0x0000001002007387 */ /* 0x0003e20000100a00 */
[----:B------:R-:W-:Y:S05]  /*75e0*/  RET.REL.NODEC R14 `(_ZN7cutlass13device_kernelIN5flash19enable_sm80_to_sm89INS1_16FlashAttnBwdSm80INS1_25CollectiveMainloopBwdSm80ILi2ELi2EN4cute5tupleIJNS5_1CILi128EEES8_NS7_ILi64EEEEEENS_6half_tEfNS_4arch4Sm80ELb0ELb1ELb1ELb0ELb1ELb0ELb0ELb0ELi2ELi4ELi4ELi4ELb0EEENS1_24CollectiveEpilogueBwdGQAISA_fSD_Li256ELb0ELb1EEENS1_19SingleTileSchedulerILb0ELb0ELb0ELi128EEEEEEEEEvNT_6ParamsE) ;  /* 0xffff8a100e007950 */ /* 0x000fea0003c3ffff */
        .type           $_ZN7cutlass13device_kernelIN5flash19enable_sm80_to_sm89INS1_16FlashAttnBwdSm80INS1_25CollectiveMainloopBwdSm80ILi2ELi2EN4cute5tupleIJNS5_1CILi128EEES8_NS7_ILi64EEEEEENS_6half_tEfNS_4arch4Sm80ELb0ELb1ELb1ELb0ELb1ELb0ELb0ELb0ELi2ELi4ELi4ELi4ELb0EEENS1_24CollectiveEpilogueBwdGQAISA_fSD_Li256ELb0ELb1EEENS1_19SingleTileSchedulerILb0ELb0ELb0ELi128EEEEEEEEEvNT_6ParamsE$_ZN4cute3eso3ESOILb1ELb0EJNS_6LayoutINS_5tupleIJNS3_IJNS_1CILi1EEENS4_ILi2EEES6_EEEEEENS3_IJNS3_IJS5_S5_S6_EEEEEEEENS_10ViewEngineIPjEEEEC2ERKSB_RKSE_,@function
        .size           $_ZN7cutlass13device_kernelIN5flash19enable_sm80_to_sm89INS1_16FlashAttnBwdSm80INS1_25CollectiveMainloopBwdSm80ILi2ELi2EN4cute5tupleIJNS5_1CILi128EEES8_NS7_ILi64EEEEEENS_6half_tEfNS_4arch4Sm80ELb0ELb1ELb1ELb0ELb1ELb0ELb0ELb0ELi2ELi4ELi4ELi4ELb0EEENS1_24CollectiveEpilogueBwdGQAISA_fSD_Li256ELb0ELb1EEENS1_19SingleTileSchedulerILb0ELb0ELb0ELi128EEEEEEEEEvNT_6ParamsE$_ZN4cute3eso3ESOILb1ELb0EJNS_6LayoutINS_5tupleIJNS3_IJNS_1CILi1EEENS4_ILi2EEES6_EEEEEENS3_IJNS3_IJS5_S5_S6_EEEEEEEENS_10ViewEngineIPjEEEEC2ERKSB_RKSE_,($_ZN7cutlass13device_kernelIN5flash19enable_sm80_to_sm89INS1_16FlashAttnBwdSm80INS1_25CollectiveMainloopBwdSm80ILi2ELi2EN4cute5tupleIJNS5_1CILi128EEES8_NS7_ILi64EEEEEENS_6half_tEfNS_4arch4Sm80ELb0ELb1ELb1ELb0ELb1ELb0ELb0ELb0ELi2ELi4ELi4ELi4ELb0EEENS1_24CollectiveEpilogueBwdGQAISA_fSD_Li256ELb0ELb1EEENS1_19SingleTileSchedulerILb0ELb0ELb0ELi128EEEEEEEEEvNT_6ParamsE$_ZN4cute3eso3ESOILb1ELb0EJNS_6LayoutINS_5tupleIJNS3_IJNS_1CILi1EEES5_EEEEEENS3_IJNS3_IJS5_NS4_ILi0EEEEEEEEEEENS_10ViewEngineINS_8smem_ptrIPN7cutlass9uint128_tEEEEEEEC2ERKSB_RKSI_ - $_ZN7cutlass13device_kernelIN5flash19enable_sm80_to_sm89INS1_16FlashAttnBwdSm80INS1_25CollectiveMainloopBwdSm80ILi2ELi2EN4cute5tupleIJNS5_1CILi128EEES8_NS7_ILi64EEEEEENS_6half_tEfNS_4arch4Sm80ELb0ELb1ELb1ELb0ELb1ELb0ELb0ELb0ELi2ELi4ELi4ELi4ELb0EEENS1_24CollectiveEpilogueBwdGQAISA_fSD_Li256ELb0ELb1EEENS1_19SingleTileSchedulerILb0ELb0ELb0ELi128EEEEEEEEEvNT_6ParamsE$_ZN4cute3eso3ESOILb1ELb0EJNS_6LayoutINS_5tupleIJNS3_IJNS_1CILi1EEENS4_ILi2EEES6_EEEEEENS3_IJNS3_IJS5_S5_S6_EEEEEEEENS_10ViewEngineIPjEEEEC2ERKSB_RKSE_)
$_ZN7cutlass13device_kernelIN5flash19enable_sm80_to_sm89INS1_16FlashAttnBwdSm80INS1_25CollectiveMainloopBwdSm80ILi2ELi2EN4cute5tupleIJNS5_1CILi128EEES8_NS7_ILi64EEEEEENS_6half_tEfNS_4arch4Sm80ELb0ELb1ELb1ELb0ELb1ELb0ELb0ELb0ELi2ELi4ELi4ELi4ELb0EEENS1_24CollectiveEpilogueBwdGQAISA_fSD_Li256ELb0ELb1EEENS1_19SingleTileSchedulerILb0ELb0ELb0ELi128EEEEEEEEEvNT_6ParamsE$_ZN4cute3eso3ESOILb1ELb0EJNS_6LayoutINS_5tupleIJNS3_IJNS_1CILi1EEENS4_ILi2EEES6_EEEEEENS3_IJNS3_IJS5_S5_S6_EEEEEEEENS_10ViewEngineIPjEEEEC2ERKSB_RKSE_:
[----:B------:R-:W-:Y:S02]  /*75f0*/  IADD3 R2, R60, -c[0x0][0x20], RZ ;  /* 0x800008003c027a10 */ /* 0x000fe40007ffe0ff */
[----:B------:R-:W-:-:S03]  /*7600*/  MOV R5, 0x0 ;  /* 0x0000000000057802 */ /* 0x000fc60000000f00 */
[----:B------:R1:W-:Y:S01]  /*7610*/  STL.64 [R2], R12 ;  /* 0x0000000c02007387 */ /* 0x0003e20000100a00 */
[----:B------:R-:W-:Y:S05]  /*7620*/  RET.REL.NODEC R4 `(_ZN7cutlass13device_kernelIN5flash19enable_sm80_to_sm89INS1_16FlashAttnBwdSm80INS1_25CollectiveMainloopBwdSm80ILi2ELi2EN4cute5tupleIJNS5_1CILi128EEES8_NS7_ILi64EEEEEENS_6half_tEfNS_4arch4Sm80ELb0ELb1ELb1ELb0ELb1ELb0ELb0ELb0ELi2ELi4ELi4ELi4ELb0EEENS1_24CollectiveEpilogueBwdGQAISA_fSD_Li256ELb0ELb1EEENS1_19SingleTileSchedulerILb0ELb0ELb0ELi128EEEEEEEEEvNT_6ParamsE) ;  /* 0xffff89d004007950 */ /* 0x000fea0003c3ffff */
        .type           $_ZN7cutlass13device_kernelIN5flash19enable_sm80_to_sm89INS1_16FlashAttnBwdSm80INS1_25CollectiveMainloopBwdSm80ILi2ELi2EN4cute5tupleIJNS5_1CILi128EEES8_NS7_ILi64EEEEEENS_6half_tEfNS_4arch4Sm80ELb0ELb1ELb1ELb0ELb1ELb0ELb0ELb0ELi2ELi4ELi4ELi4ELb0EEENS1_24CollectiveEpilogueBwdGQAISA_fSD_Li256ELb0ELb1EEENS1_19SingleTileSchedulerILb0ELb0ELb0ELi128EEEEEEEEEvNT_6ParamsE$_ZN4cute3eso3ESOILb1ELb0EJNS_6LayoutINS_5tupleIJNS3_IJNS_1CILi1EEES5_EEEEEENS3_IJNS3_IJS5_NS4_ILi0EEEEEEEEEEENS_10ViewEngineINS_8smem_ptrIPN7cutlass9uint128_tEEEEEEEC2ERKSB_RKSI_,@function
        .size           $_ZN7cutlass13device_kernelIN5flash19enable_sm80_to_sm89INS1_16FlashAttnBwdSm80INS1_25CollectiveMainloopBwdSm80ILi2ELi2EN4cute5tupleIJNS5_1CILi128EEES8_NS7_ILi64EEEEEENS_6half_tEfNS_4arch4Sm80ELb0ELb1ELb1ELb0ELb1ELb0ELb0ELb0ELi2ELi4ELi4ELi4ELb0EEENS1_24CollectiveEpilogueBwdGQAISA_fSD_Li256ELb0ELb1EEENS1_19SingleTileSchedulerILb0ELb0ELb0ELi128EEEEEEEEEvNT_6ParamsE$_ZN4cute3eso3ESOILb1ELb0EJNS_6LayoutINS_5tupleIJNS3_IJNS_1CILi1EEES5_EEEEEENS3_IJNS3_IJS5_NS4_ILi0EEEEEEEEEEENS_10ViewEngineINS_8smem_ptrIPN7cutlass9uint128_tEEEEEEEC2ERKSB_RKSI_,($_ZN7cutlass13device_kernelIN5flash19enable_sm80_to_sm89INS1_16FlashAttnBwdSm80INS1_25CollectiveMainloopBwdSm80ILi2ELi2EN4cute5tupleIJNS5_1CILi128EEES8_NS7_ILi64EEEEEENS_6half_tEfNS_4arch4Sm80ELb0ELb1ELb1ELb0ELb1ELb0ELb0ELb0ELi2ELi4ELi4ELi4ELb0EEENS1_24CollectiveEpilogueBwdGQAISA_fSD_Li256ELb0ELb1EEENS1_19SingleTileSchedulerILb0ELb0ELb0ELi128EEEEEEEEEvNT_6ParamsE$_ZN4cute3eso3ESOILb1ELb0EJNS_6LayoutINS_5tupleIJNS3_IJNS_1CILi2EEES5_EEEEEENS3_IJNS3_IJNS4_ILi1EEES5_EEEEEEEENS_10ViewEngineIPKfEEEEC2ERKSB_RKSF_ - $_ZN7cutlass13device_kernelIN5flash19enable_sm80_to_sm89INS1_16FlashAttnBwdSm80INS1_25CollectiveMainloopBwdSm80ILi2ELi2EN4cute5tupleIJNS5_1CILi128EEES8_NS7_ILi64EEEEEENS_6half_tEfNS_4arch4Sm80ELb0ELb1ELb1ELb0ELb1ELb0ELb0ELb0ELi2ELi4ELi4ELi4ELb0EEENS1_24CollectiveEpilogueBwdGQAISA_fSD_Li256ELb0ELb1EEENS1_19SingleTileSchedulerILb0ELb0ELb0ELi128EEEEEEEEEvNT_6ParamsE$_ZN4cute3eso3ESOILb1ELb0EJNS_6LayoutINS_5tupleIJNS3_IJNS_1CILi1EEES5_EEEEEENS3_IJNS3_IJS5_NS4_ILi0EEEEEEEEEEENS_10ViewEngineINS_8smem_ptrIPN7cutlass9uint128_tEEEEEEEC2ERKSB_RKSI_)
$_ZN7cutlass13device_kernelIN5flash19enable_sm80_to_sm89INS1_16FlashAttnBwdSm80INS1_25CollectiveMainloopBwdSm80ILi2ELi2EN4cute5tupleIJNS5_1CILi128EEES8_NS7_ILi64EEEEEENS_6half_tEfNS_4arch4Sm80ELb0ELb1ELb1ELb0ELb1ELb0ELb0ELb0ELi2ELi4ELi4ELi4ELb0EEENS1_24CollectiveEpilogueBwdGQAISA_fSD_Li256ELb0ELb1EEENS1_19SingleTileSchedulerILb0ELb0ELb0ELi128EEEEEEEEEvNT_6ParamsE$_ZN4cute3eso3ESOILb1ELb0EJNS_6LayoutINS_5tupleIJNS3_IJNS_1CILi1EEES5_EEEEEENS3_IJNS3_IJS5_NS4_ILi0EEEEEEEEEEENS_10ViewEngineINS_8smem_ptrIPN7cutlass9uint128_tEEEEEEEC2ERKSB_RKSI_:
[----:B------:R-:W-:Y:S02]  /*7630*/  IADD3 R38, R81, -c[0x0][0x20], RZ ;  /* 0x8000080051267a10 */ /* 0x000fe40007ffe0ff */
[----:B------:R-:W-:-:S03]  /*7640*/  MOV R47, 0x0 ;  /* 0x00000000002f7802 */ /* 0x000fc60000000f00 */
[----:B------:R1:W-:Y:S01]  /*7650*/  STL.64 [R38], R2 ;  /* 0x0000000226007387 */ /* 0x0003e20000100a00 */
[----:B------:R-:W-:Y:S05]  /*7660*/  RET.REL.NODEC R46 `(_ZN7cutlass13device_kernelIN5flash19enable_sm80_to_sm89INS1_16FlashAttnBwdSm80INS1_25CollectiveMainloopBwdSm80ILi2ELi2EN4cute5tupleIJNS5_1CILi128EEES8_NS7_ILi64EEEEEENS_6half_tEfNS_4arch4Sm80ELb0ELb1ELb1ELb0ELb1ELb0ELb0ELb0ELi2ELi4ELi4ELi4ELb0EEENS1_24CollectiveEpilogueBwdGQAISA_fSD_Li256ELb0ELb1EEENS1_19SingleTileSchedulerILb0ELb0ELb0ELi128EEEEEEEEEvNT_6ParamsE) ;  /* 0xffff89902e007950 */ /* 0x000fea0003c3ffff */
        .type           $_ZN7cutlass13device_kernelIN5flash19enable_sm80_to_sm89INS1_16FlashAttnBwdSm80INS1_25CollectiveMainloopBwdSm80ILi2ELi2EN4cute5tupleIJNS5_1CILi128EEES8_NS7_ILi64EEEEEENS_6half_tEfNS_4arch4Sm80ELb0ELb1ELb1ELb0ELb1ELb0ELb0ELb0ELi2ELi4ELi4ELi4ELb0EEENS1_24CollectiveEpilogueBwdGQAISA_fSD_Li256ELb0ELb1EEENS1_19SingleTileSchedulerILb0ELb0ELb0ELi128EEEEEEEEEvNT_6ParamsE$_ZN4cute3eso3ESOILb1ELb0EJNS_6LayoutINS_5tupleIJNS3_IJNS_1CILi2EEES5_EEEEEENS3_IJNS3_IJNS4_ILi1EEES5_EEEEEEEENS_10ViewEngineIPKfEEEEC2ERKSB_RKSF_,@function
        .size           $_ZN7cutlass13device_kernelIN5flash19enable_sm80_to_sm89INS1_16FlashAttnBwdSm80INS1_25CollectiveMainloopBwdSm80ILi2ELi2EN4cute5tupleIJNS5_1CILi128EEES8_NS7_ILi64EEEEEENS_6half_tEfNS_4arch4Sm80ELb0ELb1ELb1ELb0ELb1ELb0ELb0ELb0ELi2ELi4ELi4ELi4ELb0EEENS1_24CollectiveEpilogueBwdGQAISA_fSD_Li256ELb0ELb1EEENS1_19SingleTileSchedulerILb0ELb0ELb0ELi128EEEEEEEEEvNT_6ParamsE$_ZN4cute3eso3ESOILb1ELb0EJNS_6LayoutINS_5tupleIJNS3_IJNS_1CILi2EEES5_EEEEEENS3_IJNS3_IJNS4_ILi1EEES5_EEEEEEEENS_10ViewEngineIPKfEEEEC2ERKSB_RKSF_,($_ZN7cutlass13device_kernelIN5flash19enable_sm80_to_sm89INS1_16FlashAttnBwdSm80INS1_25CollectiveMainloopBwdSm80ILi2ELi2EN4cute5tupleIJNS5_1CILi128EEES8_NS7_ILi64EEEEEENS_6half_tEfNS_4arch4Sm80ELb0ELb1ELb1ELb0ELb1ELb0ELb0ELb0ELi2ELi4ELi4ELi4ELb0EEENS1_24CollectiveEpilogueBwdGQAISA_fSD_Li256ELb0ELb1EEENS1_19SingleTileSchedulerILb0ELb0ELb0ELi128EEEEEEEEEvNT_6ParamsE$_ZN4cute3eso3ESOILb1ELb0EJNS_6LayoutINS_5tupleIJNS3_IJNS_1CILi2EEES5_EEEEEENS3_IJNS3_IJNS4_ILi1EEES5_EEEEEEEENS_10ViewEngineIPN7cutlass6half_tEEEEEC2ERKSB_RKSG_ - $_ZN7cutlass13device_kernelIN5flash19enable_sm80_to_sm89INS1_16FlashAttnBwdSm80INS1_25CollectiveMainloopBwdSm80ILi2ELi2EN4cute5tupleIJNS5_1CILi128EEES8_NS7_ILi64EEEEEENS_6half_tEfNS_4arch4Sm80ELb0ELb1ELb1ELb0ELb1ELb0ELb0ELb0ELi2ELi4ELi4ELi4ELb0EEENS1_24CollectiveEpilogueBwdGQAISA_fSD_Li256ELb0ELb1EEENS1_19SingleTileSchedulerILb0ELb0ELb0ELi128EEEEEEEEEvNT_6ParamsE$_ZN4cute3eso3ESOILb1ELb0EJNS_6LayoutINS_5tupleIJNS3_IJNS_1CILi2EEES5_EEEEEENS3_IJNS3_IJNS4_ILi1EEES5_EEEEEEEENS_10ViewEngineIPKfEEEEC2ERKSB_RKSF_)
$_ZN7cutlass13device_kernelIN5flash19enable_sm80_to_sm89INS1_16FlashAttnBwdSm80INS1_25CollectiveMainloopBwdSm80ILi2ELi2EN4cute5tupleIJNS5_1CILi128EEES8_NS7_ILi64EEEEEENS_6half_tEfNS_4arch4Sm80ELb0ELb1ELb1ELb0ELb1ELb0ELb0ELb0ELi2ELi4ELi4ELi4ELb0EEENS1_24CollectiveEpilogueBwdGQAISA_fSD_Li256ELb0ELb1EEENS1_19SingleTileSchedulerILb0ELb0ELb0ELi128EEEEEEEEEvNT_6ParamsE$_ZN4cute3eso3ESOILb1ELb0EJNS_6LayoutINS_5tupleIJNS3_IJNS_1CILi2EEES5_EEEEEENS3_IJNS3_IJNS4_ILi1EEES5_EEEEEEEENS_10ViewEngineIPKfEEEEC2ERKSB_RKSF_:
[----:B------:R-:W-:Y:S01]  /*7670*/  IADD3 R2, R60, -c[0x0][0x20], RZ ;  /* 0x800008003c027a10 */ /* 0x000fe20007ffe0ff */
[----:B------:R-:W-:Y:S01]  /*7680*/  IMAD.MOV.U32 R7, RZ, RZ, R3 ;  /* 0x000000ffff077224 */ /* 0x000fe200078e0003 */
[----:B------:R-:W-:-:S04]  /*7690*/  MOV R5, 0x0 ;  /* 0x0000000000057802 */ /* 0x000fc80000000f00 */
[----:B------:R1:W-:Y:S01]  /*76a0*/  STL.64 [R2], R6 ;  /* 0x0000000602007387 */ /* 0x0003e20000100a00 */
[----:B------:R-:W-:Y:S05]  /*76b0*/  RET.REL.NODEC R4 `(_ZN7cutlass13device_kernelIN5flash19enable_sm80_to_sm89INS1_16FlashAttnBwdSm80INS1_25CollectiveMainloopBwdSm80ILi2ELi2EN4cute5tupleIJNS5_1CILi128EEES8_NS7_ILi64EEEEEENS_6half_tEfNS_4arch4Sm80ELb0ELb1ELb1ELb0ELb1ELb0ELb0ELb0ELi2ELi4ELi4ELi4ELb0EEENS1_24CollectiveEpilogueBwdGQAISA_fSD_Li256ELb0ELb1EEENS1_19SingleTileSchedulerILb0ELb0ELb0ELi128EEEEEEEEEvNT_6ParamsE) ;  /* 0xffff894004007950 */ /* 0x000fea0003c3ffff */
        .type           $_ZN7cutlass13device_kernelIN5flash19enable_sm80_to_sm89INS1_16FlashAttnBwdSm80INS1_25CollectiveMainloopBwdSm80ILi2ELi2EN4cute5tupleIJNS5_1CILi128EEES8_NS7_ILi64EEEEEENS_6half_tEfNS_4arch4Sm80ELb0ELb1ELb1ELb0ELb1ELb0ELb0ELb0ELi2ELi4ELi4ELi4ELb0EEENS1_24CollectiveEpilogueBwdGQAISA_fSD_Li256ELb0ELb1EEENS1_19SingleTileSchedulerILb0ELb0ELb0ELi128EEEEEEEEEvNT_6ParamsE$_ZN4cute3eso3ESOILb1ELb0EJNS_6LayoutINS_5tupleIJNS3_IJNS_1CILi2EEES5_EEEEEENS3_IJNS3_IJNS4_ILi1EEES5_EEEEEEEENS_10ViewEngineIPN7cutlass6half_tEEEEEC2ERKSB_RKSG_,@function
        .size           $_ZN7cutlass13device_kernelIN5flash19enable_sm80_to_sm89INS1_16FlashAttnBwdSm80INS1_25CollectiveMainloopBwdSm80ILi2ELi2EN4cute5tupleIJNS5_1CILi128EEES8_NS7_ILi64EEEEEENS_6half_tEfNS_4arch4Sm80ELb0ELb1ELb1ELb0ELb1ELb0ELb0ELb0ELi2ELi4ELi4ELi4ELb0EEENS1_24CollectiveEpilogueBwdGQAISA_fSD_Li256ELb0ELb1EEENS1_19SingleTileSchedulerILb0ELb0ELb0ELi128EEEEEEEEEvNT_6ParamsE$_ZN4cute3eso3ESOILb1ELb0EJNS_6LayoutINS_5tupleIJNS3_IJNS_1CILi2EEES5_EEEEEENS3_IJNS3_IJNS4_ILi1EEES5_EEEEEEEENS_10ViewEngineIPN7cutlass6half_tEEEEEC2ERKSB_RKSG_,($_ZN7cutlass13device_kernelIN5flash19enable_sm80_to_sm89INS1_16FlashAttnBwdSm80INS1_25CollectiveMainloopBwdSm80ILi2ELi2EN4cute5tupleIJNS5_1CILi128EEES8_NS7_ILi64EEEEEENS_6half_tEfNS_4arch4Sm80ELb0ELb1ELb1ELb0ELb1ELb0ELb0ELb0ELi2ELi4ELi4ELi4ELb0EEENS1_24CollectiveEpilogueBwdGQAISA_fSD_Li256ELb0ELb1EEENS1_19SingleTileSchedulerILb0ELb0ELb0ELi128EEEEEEEEEvNT_6ParamsE$_ZN4cute3eso3ESOILb1ELb0EJNS_6LayoutINS_5tupleIJNS3_IJNS_1CILi2EEES5_EEEEEENS3_IJNS3_IJNS4_ILi1EEES5_EEEEEEEENS_10ViewEngineIPfEEEEC2ERKSB_RKSE_ - $_ZN7cutlass13device_kernelIN5flash19enable_sm80_to_sm89INS1_16FlashAttnBwdSm80INS1_25CollectiveMainloopBwdSm80ILi2ELi2EN4cute5tupleIJNS5_1CILi128EEES8_NS7_ILi64EEEEEENS_6half_tEfNS_4arch4Sm80ELb0ELb1ELb1ELb0ELb1ELb0ELb0ELb0ELi2ELi4ELi4ELi4ELb0EEENS1_24CollectiveEpilogueBwdGQAISA_fSD_Li256ELb0ELb1EEENS1_19SingleTileSchedulerILb0ELb0ELb0ELi128EEEEEEEEEvNT_6ParamsE$_ZN4cute3eso3ESOILb1ELb0EJNS_6LayoutINS_5tupleIJNS3_IJNS_1CILi2EEES5_EEEEEENS3_IJNS3_IJNS4_ILi1EEES5_EEEEEEEENS_10ViewEngineIPN7cutlass6half_tEEEEEC2ERKSB_RKSG_)
$_ZN7cutlass13device_kernelIN5flash19enable_sm80_to_sm89INS1_16FlashAttnBwdSm80INS1_25CollectiveMainloopBwdSm80ILi2ELi2EN4cute5tupleIJNS5_1CILi128EEES8_NS7_ILi64EEEEEENS_6half_tEfNS_4arch4Sm80ELb0ELb1ELb1ELb0ELb1ELb0ELb0ELb0ELi2ELi4ELi4ELi4ELb0EEENS1_24CollectiveEpilogueBwdGQAISA_fSD_Li256ELb0ELb1EEENS1_19SingleTileSchedulerILb0ELb0ELb0ELi128EEEEEEEEEvNT_6ParamsE$_ZN4cute3eso3ESOILb1ELb0EJNS_6LayoutINS_5tupleIJNS3_IJNS_1CILi2EEES5_EEEEEENS3_IJNS3_IJNS4_ILi1EEES5_EEEEEEEENS_10ViewEngineIPN7cutlass6half_tEEEEEC2ERKSB_RKSG_:
[----:B------:R-:W-:Y:S01]  /*76c0*/  IADD3 R2, R60, -c[0x0][0x20], RZ ;  /* 0x800008003c027a10 */ /* 0x000fe20007ffe0ff */
[----:B------:R-:W-:Y:S01]  /*76d0*/  IMAD.MOV.U32 R7, RZ, RZ, R3 ;  /* 0x000000ffff077224 */ /* 0x000fe200078e0003 */
[----:B------:R-:W-:-:S04]  /*76e0*/  MOV R5, 0x0 ;  /* 0x0000000000057802 */ /* 0x000fc80000000f00 */
[----:B------:R1:W-:Y:S01]  /*76f0*/  STL.64 [R2], R6 ;  /* 0x0000000602007387 */ /* 0x0003e20000100a00 */
[----:B------:R-:W-:Y:S05]  /*7700*/  RET.REL.NODEC R4 `(_ZN7cutlass13device_kernelIN5flash19enable_sm80_to_sm89INS1_16FlashAttnBwdSm80INS1_25CollectiveMainloopBwdSm80ILi2ELi2EN4cute5tupleIJNS5_1CILi128EEES8_NS7_ILi64EEEEEENS_6half_tEfNS_4arch4Sm80ELb0ELb1ELb1ELb0ELb1ELb0ELb0ELb0ELi2ELi4ELi4ELi4ELb0EEENS1_24CollectiveEpilogueBwdGQAISA_fSD_Li256ELb0ELb1EEENS1_19SingleTileSchedulerILb0ELb0ELb0ELi128EEEEEEEEEvNT_6ParamsE) ;  /* 0xffff88f004007950 */ /* 0x000fea0003c3ffff */
        .type           $_ZN7cutlass13device_kernelIN5flash19enable_sm80_to_sm89INS1_16FlashAttnBwdSm80INS1_25CollectiveMainloopBwdSm80ILi2ELi2EN4cute5tupleIJNS5_1CILi128EEES8_NS7_ILi64EEEEEENS_6half_tEfNS_4arch4Sm80ELb0ELb1ELb1ELb0ELb1ELb0ELb0ELb0ELi2ELi4ELi4ELi4ELb0EEENS1_24CollectiveEpilogueBwdGQAISA_fSD_Li256ELb0ELb1EEENS1_19SingleTileSchedulerILb0ELb0ELb0ELi128EEEEEEEEEvNT_6ParamsE$_ZN4cute3eso3ESOILb1ELb0EJNS_6LayoutINS_5tupleIJNS3_IJNS_1CILi2EEES5_EEEEEENS3_IJNS3_IJNS4_ILi1EEES5_EEEEEEEENS_10ViewEngineIPfEEEEC2ERKSB_RKSE_,@function
        .size           $_ZN7cutlass13device_kernelIN5flash19enable_sm80_to_sm89INS1_16FlashAttnBwdSm80INS1_25CollectiveMainloopBwdSm80ILi2ELi2EN4cute5tupleIJNS5_1CILi128EEES8_NS7_ILi64EEEEEENS_6half_tEfNS_4arch4Sm80ELb0ELb1ELb1ELb0ELb1ELb0ELb0ELb0ELi2ELi4ELi4ELi4ELb0EEENS1_24CollectiveEpilogueBwdGQAISA_fSD_Li256ELb0ELb1EEENS1_19SingleTileSchedulerILb0ELb0ELb0ELi128EEEEEEEEEvNT_6ParamsE$_ZN4cute3eso3ESOILb1ELb0EJNS_6LayoutINS_5tupleIJNS3_IJNS_1CILi2EEES5_EEEEEENS3_IJNS3_IJNS4_ILi1EEES5_EEEEEEEENS_10ViewEngineIPfEEEEC2ERKSB_RKSE_,($_ZN7cutlass13device_kernelIN5flash19enable_sm80_to_sm89INS1_16FlashAttnBwdSm80INS1_25CollectiveMainloopBwdSm80ILi2ELi2EN4cute5tupleIJNS5_1CILi128EEES8_NS7_ILi64EEEEEENS_6half_tEfNS_4arch4Sm80ELb0ELb1ELb1ELb0ELb1ELb0ELb0ELb0ELi2ELi4ELi4ELi4ELb0EEENS1_24CollectiveEpilogueBwdGQAISA_fSD_Li256ELb0ELb1EEENS1_19SingleTileSchedulerILb0ELb0ELb0ELi128EEEEEEEEEvNT_6ParamsE$_ZN4cute3eso3ESOILb1ELb0EJNS_6LayoutINS_5tupleIJNS3_IJNS_1CILi2EEES5_EEEEEENS3_IJNS3_IJNS4_ILi1EEES5_EEEEEEEEiEEC2ERKSB_RKi - $_ZN7cutlass13device_kernelIN5flash19enable_sm80_to_sm89INS1_16FlashAttnBwdSm80INS1_25CollectiveMainloopBwdSm80ILi2ELi2EN4cute5tupleIJNS5_1CILi128EEES8_NS7_ILi64EEEEEENS_6half_tEfNS_4arch4Sm80ELb0ELb1ELb1ELb0ELb1ELb0ELb0ELb0ELi2ELi4ELi4ELi4ELb0EEENS1_24CollectiveEpilogueBwdGQAISA_fSD_Li256ELb0ELb1EEENS1_19SingleTileSchedulerILb0ELb0ELb0ELi128EEEEEEEEEvNT_6ParamsE$_ZN4cute3eso3ESOILb1ELb0EJNS_6LayoutINS_5tupleIJNS3_IJNS_1CILi2EEES5_EEEEEENS3_IJNS3_IJNS4_ILi1EEES5_EEEEEEEENS_10ViewEngineIPfEEEEC2ERKSB_RKSE_)
$_ZN7cutlass13device_kernelIN5flash19enable_sm80_to_sm89INS1_16FlashAttnBwdSm80INS1_25CollectiveMainloopBwdSm80ILi2ELi2EN4cute5tupleIJNS5_1CILi128EEES8_NS7_ILi64EEEEEENS_6half_tEfNS_4arch4Sm80ELb0ELb1ELb1ELb0ELb1ELb0ELb0ELb0ELi2ELi4ELi4ELi4ELb0EEENS1_24CollectiveEpilogueBwdGQAISA_fSD_Li256ELb0ELb1EEENS1_19SingleTileSchedulerILb0ELb0ELb0ELi128EEEEEEEEEvNT_6ParamsE$_ZN4cute3eso3ESOILb1ELb0EJNS_6LayoutINS_5tupleIJNS3_IJNS_1CILi2EEES5_EEEEEENS3_IJNS3_IJNS4_ILi1EEES5_EEEEEEEENS_10ViewEngineIPfEEEEC2ERKSB_RKSE_:
[----:B------:R-:W-:Y:S01]  /*7710*/  IADD3 R2, R60, -c[0x0][0x20], RZ ;  /* 0x800008003c027a10 */ /* 0x000fe20007ffe0ff */
[----:B------:R-:W-:Y:S01]  /*7720*/  IMAD.MOV.U32 R9, RZ, RZ, R3 ;  /* 0x000000ffff097224 */ /* 0x000fe200078e0003 */
[----:B------:R-:W-:-:S04]  /*7730*/  MOV R5, 0x0 ;  /* 0x0000000000057802 */ /* 0x000fc80000000f00 */
[----:B------:R1:W-:Y:S01]  /*7740*/  STL.64 [R2], R8 ;  /* 0x0000000802007387 */ /* 0x0003e20000100a00 */
[----:B------:R-:W-:Y:S05]  /*7750*/  RET.REL.NODEC R4 `(_ZN7cutlass13device_kernelIN5flash19enable_sm80_to_sm89INS1_16FlashAttnBwdSm80INS1_25CollectiveMainloopBwdSm80ILi2ELi2EN4cute5tupleIJNS5_1CILi128EEES8_NS7_ILi64EEEEEENS_6half_tEfNS_4arch4Sm80ELb0ELb1ELb1ELb0ELb1ELb0ELb0ELb0ELi2ELi4ELi4ELi4ELb0EEENS1_24CollectiveEpilogueBwdGQAISA_fSD_Li256ELb0ELb1EEENS1_19SingleTileSchedulerILb0ELb0ELb0ELi128EEEEEEEEEvNT_6ParamsE) ;  /* 0xffff88a004007950 */ /* 0x000fea0003c3ffff */
        .type           $_ZN7cutlass13device_kernelIN5flash19enable_sm80_to_sm89INS1_16FlashAttnBwdSm80INS1_25CollectiveMainloopBwdSm80ILi2ELi2EN4cute5tupleIJNS5_1CILi128EEES8_NS7_ILi64EEEEEENS_6half_tEfNS_4arch4Sm80ELb0ELb1ELb1ELb0ELb1ELb0ELb0ELb0ELi2ELi4ELi4ELi4ELb0EEENS1_24CollectiveEpilogueBwdGQAISA_fSD_Li256ELb0ELb1EEENS1_19SingleTileSchedulerILb0ELb0ELb0ELi128EEEEEEEEEvNT_6ParamsE$_ZN4cute3eso3ESOILb1ELb0EJNS_6LayoutINS_5tupleIJNS3_IJNS_1CILi2EEES5_EEEEEENS3_IJNS3_IJNS4_ILi1EEES5_EEEEEEEEiEEC2ERKSB_RKi,@function
        .size           $_ZN7cutlass13device_kernelIN5flash19enable_sm80_to_sm89INS1_16FlashAttnBwdSm80INS1_25CollectiveMainloopBwdSm80ILi2ELi2EN4cute5tupleIJNS5_1CILi128EEES8_NS7_ILi64EEEEEENS_6half_tEfNS_4arch4Sm80ELb0ELb1ELb1ELb0ELb1ELb0ELb0ELb0ELi2ELi4ELi4ELi4ELb0EEENS1_24CollectiveEpilogueBwdGQAISA_fSD_Li256ELb0ELb1EEENS1_19SingleTileSchedulerILb0ELb0ELb0ELi128EEEEEEEEEvNT_6ParamsE$_ZN4cute3eso3ESOILb1ELb0EJNS_6LayoutINS_5tupleIJNS3_IJNS_1CILi2EEES5_EEEEEENS3_IJNS3_IJNS4_ILi1EEES5_EEEEEEEEiEEC2ERKSB_RKi,($_ZN7cutlass13device_kernelIN5flash19enable_sm80_to_sm89INS1_16FlashAttnBwdSm80INS1_25CollectiveMainloopBwdSm80ILi2ELi2EN4cute5tupleIJNS5_1CILi128EEES8_NS7_ILi64EEEEEENS_6half_tEfNS_4arch4Sm80ELb0ELb1ELb1ELb0ELb1ELb0ELb0ELb0ELi2ELi4ELi4ELi4ELb0EEENS1_24CollectiveEpilogueBwdGQAISA_fSD_Li256ELb0ELb1EEENS1_19SingleTileSchedulerILb0ELb0ELb0ELi128EEEEEEEEEvNT_6ParamsE$_ZN4cute3eso3ESOILb1ELb0EJNS_6LayoutINS_5tupleIJNS3_IJNS_1CILi2EEES5_EEEEEENS3_IJNS3_IJNS4_ILi8EEENS4_ILi64EEEEEEEEEEENS_10ViewEngineINS_8smem_ptrIPfEEEEEEC2ERKSC_RKSH_ - $_ZN7cutlass13device_kernelIN5flash19enable_sm80_to_sm89INS1_16FlashAttnBwdSm80INS1_25CollectiveMainloopBwdSm80ILi2ELi2EN4cute5tupleIJNS5_1CILi128EEES8_NS7_ILi64EEEEEENS_6half_tEfNS_4arch4Sm80ELb0ELb1ELb1ELb0ELb1ELb0ELb0ELb0ELi2ELi4ELi4ELi4ELb0EEENS1_24CollectiveEpilogueBwdGQAISA_fSD_Li256ELb0ELb1EEENS1_19SingleTileSchedulerILb0ELb0ELb0ELi128EEEEEEEEEvNT_6ParamsE$_ZN4cute3eso3ESOILb1ELb0EJNS_6LayoutINS_5tupleIJNS3_IJNS_1CILi2EEES5_EEEEEENS3_IJNS3_IJNS4_ILi1EEES5_EEEEEEEEiEEC2ERKSB_RKi)
$_ZN7cutlass13device_kernelIN5flash19enable_sm80_to_sm89INS1_16FlashAttnBwdSm80INS1_25CollectiveMainloopBwdSm80ILi2ELi2EN4cute5tupleIJNS5_1CILi128EEES8_NS7_ILi64EEEEEENS_6half_tEfNS_4arch4Sm80ELb0ELb1ELb1ELb0ELb1ELb0ELb0ELb0ELi2ELi4ELi4ELi4ELb0EEENS1_24CollectiveEpilogueBwdGQAISA_fSD_Li256ELb0ELb1EEENS1_19SingleTileSchedulerILb0ELb0ELb0ELi128EEEEEEEEEvNT_6ParamsE$_ZN4cute3eso3ESOILb1ELb0EJNS_6LayoutINS_5tupleIJNS3_IJNS_1CILi2EEES5_EEEEEENS3_IJNS3_IJNS4_ILi1EEES5_EEEEEEEEiEEC2ERKSB_RKi:
[----:B------:R-:W-:Y:S02]  /*7760*/  IADD3 R2, R60, -c[0x0][0x20], RZ ;  /* 0x800008003c027a10 */ /* 0x000fe40007ffe0ff */
[----:B------:R-:W-:-:S03]  /*7770*/  MOV R5, 0x0 ;  /* 0x0000000000057802 */ /* 0x000fc60000000f00 */
[----:B------:R1:W-:Y:S01]  /*7780*/  STL [R2], R3 ;  /* 0x0000000302007387 */ /* 0x0003e20000100800 */
[----:B------:R-:W-:Y:S05]  /*7790*/  RET.REL.NODEC R4 `(_ZN7cutlass13device_kernelIN5flash19enable_sm80_to_sm89INS1_16FlashAttnBwdSm80INS1_25CollectiveMainloopBwdSm80ILi2ELi2EN4cute5tupleIJNS5_1CILi128EEES8_NS7_ILi64EEEEEENS_6half_tEfNS_4arch4Sm80ELb0ELb1ELb1ELb0ELb1ELb0ELb0ELb0ELi2ELi4ELi4ELi4ELb0EEENS1_24CollectiveEpilogueBwdGQAISA_fSD_Li256ELb0ELb1EEENS1_19SingleTileSchedulerILb0ELb0ELb0ELi128EEEEEEEEEvNT_6ParamsE) ;  /* 0xffff886004007950 */ /* 0x000fea0003c3ffff */
        .type           $_ZN7cutlass13device_kernelIN5flash19enable_sm80_to_sm89INS1_16FlashAttnBwdSm80INS1_25CollectiveMainloopBwdSm80ILi2ELi2EN4cute5tupleIJNS5_1CILi128EEES8_NS7_ILi64EEEEEENS_6half_tEfNS_4arch4Sm80ELb0ELb1ELb1ELb0ELb1ELb0ELb0ELb0ELi2ELi4ELi4ELi4ELb0EEENS1_24CollectiveEpilogueBwdGQAISA_fSD_Li256ELb0ELb1EEENS1_19SingleTileSchedulerILb0ELb0ELb0ELi128EEEEEEEEEvNT_6ParamsE$_ZN4cute3eso3ESOILb1ELb0EJNS_6LayoutINS_5tupleIJNS3_IJNS_1CILi2EEES5_EEEEEENS3_IJNS3_IJNS4_ILi8EEENS4_ILi64EEEEEEEEEEENS_10ViewEngineINS_8smem_ptrIPfEEEEEEC2ERKSC_RKSH_,@function
        .size           $_ZN7cutlass13device_kernelIN5flash19enable_sm80_to_sm89INS1_16FlashAttnBwdSm80INS1_25CollectiveMainloopBwdSm80ILi2ELi2EN4cute5tupleIJNS5_1CILi128EEES8_NS7_ILi64EEEEEENS_6half_tEfNS_4arch4Sm80ELb0ELb1ELb1ELb0ELb1ELb0ELb0ELb0ELi2ELi4ELi4ELi4ELb0EEENS1_24CollectiveEpilogueBwdGQAISA_fSD_Li256ELb0ELb1EEENS1_19SingleTileSchedulerILb0ELb0ELb0ELi128EEEEEEEEEvNT_6ParamsE$_ZN4cute3eso3ESOILb1ELb0EJNS_6LayoutINS_5tupleIJNS3_IJNS_1CILi2EEES5_EEEEEENS3_IJNS3_IJNS4_ILi8EEENS4_ILi64EEEEEEEEEEENS_10ViewEngineINS_8smem_ptrIPfEEEEEEC2ERKSC_RKSH_,($_ZN7cutlass13device_kernelIN5flash19enable_sm80_to_sm89INS1_16FlashAttnBwdSm80INS1_25CollectiveMainloopBwdSm80ILi2ELi2EN4cute5tupleIJNS5_1CILi128EEES8_NS7_ILi64EEEEEENS_6half_tEfNS_4arch4Sm80ELb0ELb1ELb1ELb0ELb1ELb0ELb0ELb0ELi2ELi4ELi4ELi4ELb0EEENS1_24CollectiveEpilogueBwdGQAISA_fSD_Li256ELb0ELb1EEENS1_19SingleTileSchedulerILb0ELb0ELb0ELi128EEEEEEEEEvNT_6ParamsE$_ZN4cute3eso3ESOILb1ELb0EJNS_6LayoutINS_5tupleIJNS3_IJNS_1CILi2EEES5_EEEEEENS3_IJNS3_IJNS4_ILi8EEENS4_ILi64EEEEEEEEEEEiEEC2ERKSC_RKi - $_ZN7cutlass13device_kernelIN5flash19enable_sm80_to_sm89INS1_16FlashAttnBwdSm80INS1_25CollectiveMainloopBwdSm80ILi2ELi2EN4cute5tupleIJNS5_1CILi128EEES8_NS7_ILi64EEEEEENS_6half_tEfNS_4arch4Sm80ELb0ELb1ELb1ELb0ELb1ELb0ELb0ELb0ELi2ELi4ELi4ELi4ELb0EEENS1_24CollectiveEpilogueBwdGQAISA_fSD_Li256ELb0ELb1EEENS1_19SingleTileSchedulerILb0ELb0ELb0ELi128EEEEEEEEEvNT_6ParamsE$_ZN4cute3eso3ESOILb1ELb0EJNS_6LayoutINS_5tupleIJNS3_IJNS_1CILi2EEES5_EEEEEENS3_IJNS3_IJNS4_ILi8EEENS4_ILi64EEEEEEEEEEENS_10ViewEngineINS_8smem_ptrIPfEEEEEEC2ERKSC_RKSH_)
$_ZN7cutlass13device_kernelIN5flash19enable_sm80_to_sm89INS1_16FlashAttnBwdSm80INS1_25CollectiveMainloopBwdSm80ILi2ELi2EN4cute5tupleIJNS5_1CILi128EEES8_NS7_ILi64EEEEEENS_6half_tEfNS_4arch4Sm80ELb0ELb1ELb1ELb0ELb1ELb0ELb0ELb0ELi2ELi4ELi4ELi4ELb0EEENS1_24CollectiveEpilogueBwdGQAISA_fSD_Li256ELb0ELb1EEENS1_19SingleTileSchedulerILb0ELb0ELb0ELi128EEEEEEEEEvNT_6ParamsE$_ZN4cute3eso3ESOILb1ELb0EJNS_6LayoutINS_5tupleIJNS3_IJNS_1CILi2EEES5_EEEEEENS3_IJNS3_IJNS4_ILi8EEENS4_ILi64EEEEEEEEEEENS_10ViewEngineINS_8smem_ptrIPfEEEEEEC2ERKSC_RKSH_:
[----:B------:R-:W-:Y:S02]  /*77a0*/  IADD3 R8, R60, -c[0x0][0x20], RZ ;  /* 0x800008003c087a10 */ /* 0x000fe40007ffe0ff */
[----:B------:R-:W-:-:S03]  /*77b0*/  MOV R11, 0x0 ;  /* 0x00000000000b7802 */ /* 0x000fc60000000f00 */
[----:B------:R1:W-:Y:S01]  /*77c0*/  STL.64 [R8], R4 ;  /* 0x0000000408007387 */ /* 0x0003e20000100a00 */
[----:B------:R-:W-:Y:S05]  /*77d0*/  RET.REL.NODEC R10 `(_ZN7cutlass13device_kernelIN5flash19enable_sm80_to_sm89INS1_16FlashAttnBwdSm80INS1_25CollectiveMainloopBwdSm80ILi2ELi2EN4cute5tupleIJNS5_1CILi128EEES8_NS7_ILi64EEEEEENS_6half_tEfNS_4arch4Sm80ELb0ELb1ELb1ELb0ELb1ELb0ELb0ELb0ELi2ELi4ELi4ELi4ELb0EEENS1_24CollectiveEpilogueBwdGQAISA_fSD_Li256ELb0ELb1EEENS1_19SingleTileSchedulerILb0ELb0ELb0ELi128EEEEEEEEEvNT_6ParamsE) ;  /* 0xffff88200a007950 */ /* 0x000fea0003c3ffff */
        .type           $_ZN7cutlass13device_kernelIN5flash19enable_sm80_to_sm89INS1_16FlashAttnBwdSm80INS1_25CollectiveMainloopBwdSm80ILi2ELi2EN4cute5tupleIJNS5_1CILi128EEES8_NS7_ILi64EEEEEENS_6half_tEfNS_4arch4Sm80ELb0ELb1ELb1ELb0ELb1ELb0ELb0ELb0ELi2ELi4ELi4ELi4ELb0EEENS1_24CollectiveEpilogueBwdGQAISA_fSD_Li256ELb0ELb1EEENS1_19SingleTileSchedulerILb0ELb0ELb0ELi128EEEEEEEEEvNT_6ParamsE$_ZN4cute3eso3ESOILb1ELb0EJNS_6LayoutINS_5tupleIJNS3_IJNS_1CILi2EEES5_EEEEEENS3_IJNS3_IJNS4_ILi8EEENS4_ILi64EEEEEEEEEEEiEEC2ERKSC_RKi,@function
        .size           $_ZN7cutlass13device_kernelIN5flash19enable_sm80_to_sm89INS1_16FlashAttnBwdSm80INS1_25CollectiveMainloopBwdSm80ILi2ELi2EN4cute5tupleIJNS5_1CILi128EEES8_NS7_ILi64EEEEEENS_6half_tEfNS_4arch4Sm80ELb0ELb1ELb1ELb0ELb1ELb0ELb0ELb0ELi2ELi4ELi4ELi4ELb0EEENS1_24CollectiveEpilogueBwdGQAISA_fSD_Li256ELb0ELb1EEENS1_19SingleTileSchedulerILb0ELb0ELb0ELi128EEEEEEEEEvNT_6ParamsE$_ZN4cute3eso3ESOILb1ELb0EJNS_6LayoutINS_5tupleIJNS3_IJNS_1CILi2EEES5_EEEEEENS3_IJNS3_IJNS4_ILi8EEENS4_ILi64EEEEEEEEEEEiEEC2ERKSC_RKi,($_ZN7cutlass13device_kernelIN5flash19enable_sm80_to_sm89INS1_16FlashAttnBwdSm80INS1_25CollectiveMainloopBwdSm80ILi2ELi2EN4cute5tupleIJNS5_1CILi128EEES8_NS7_ILi64EEEEEENS_6half_tEfNS_4arch4Sm80ELb0ELb1ELb1ELb0ELb1ELb0ELb0ELb0ELi2ELi4ELi4ELi4ELb0EEENS1_24CollectiveEpilogueBwdGQAISA_fSD_Li256ELb0ELb1EEENS1_19SingleTileSchedulerILb0ELb0ELb0ELi128EEEEEEEEEvNT_6ParamsE$_ZN4cute3eso3ESOILb1ELb0EJNS_6LayoutINS_5tupleIJNS3_IJNS_1CILi2EEES5_EEENS3_IJS5_NS4_ILi8EEEEEEEEENS3_IJNS3_IJS5_NS4_ILi4EEEEEENS3_IJNS4_ILi1EEES7_EEEEEEEENS_10ViewEngineIPfEEEEC2ERKSF_RKSI_ - $_ZN7cutlass13device_kernelIN5flash19enable_sm80_to_sm89INS1_16FlashAttnBwdSm80INS1_25CollectiveMainloopBwdSm80ILi2ELi2EN4cute5tupleIJNS5_1CILi128EEES8_NS7_ILi64EEEEEENS_6half_tEfNS_4arch4Sm80ELb0ELb1ELb1ELb0ELb1ELb0ELb0ELb0ELi2ELi4ELi4ELi4ELb0EEENS1_24CollectiveEpilogueBwdGQAISA_fSD_Li256ELb0ELb1EEENS1_19SingleTileSchedulerILb0ELb0ELb0ELi128EEEEEEEEEvNT_6ParamsE$_ZN4cute3eso3ESOILb1ELb0EJNS_6LayoutINS_5tupleIJNS3_IJNS_1CILi2EEES5_EEEEEENS3_IJNS3_IJNS4_ILi8EEENS4_ILi64EEEEEEEEEEEiEEC2ERKSC_RKi)
$_ZN7cutlass13device_kernelIN5flash19enable_sm80_to_sm89INS1_16FlashAttnBwdSm80INS1_25CollectiveMainloopBwdSm80ILi2ELi2EN4cute5tupleIJNS5_1CILi128EEES8_NS7_ILi64EEEEEENS_6half_tEfNS_4arch4Sm80ELb0ELb1ELb1ELb0ELb1ELb0ELb0ELb0ELi2ELi4ELi4ELi4ELb0EEENS1_24CollectiveEpilogueBwdGQAISA_fSD_Li256ELb0ELb1EEENS1_19SingleTileSchedulerILb0ELb0ELb0ELi128EEEEEEEEEvNT_6ParamsE$_ZN4cute3eso3ESOILb1ELb0EJNS_6LayoutINS_5tupleIJNS3_IJNS_1CILi2EEES5_EEEEEENS3_IJNS3_IJNS4_ILi8EEENS4_ILi64EEEEEEEEEEEiEEC2ERKSC_RKi:
[----:B------:R-:W-:Y:S02]  /*77e0*/  IADD3 R4, R60, -c[0x0][0x20], RZ ;  /* 0x800008003c047a10 */ /* 0x000fe40007ffe0ff */
[----:B------:R-:W-:-:S03]  /*77f0*/  MOV R9, 0x0 ;  /* 0x0000000000097802 */ /* 0x000fc60000000f00 */
[----:B------:R1:W-:Y:S01]  /*7800*/  STL [R4], R5 ;  /* 0x0000000504007387 */ /* 0x0003e20000100800 */
[----:B------:R-:W-:Y:S05]  /*7810*/  RET.REL.NODEC R8 `(_ZN7cutlass13device_kernelIN5flash19enable_sm80_to_sm89INS1_16FlashAttnBwdSm80INS1_25CollectiveMainloopBwdSm80ILi2ELi2EN4cute5tupleIJNS5_1CILi128EEES8_NS7_ILi64EEEEEENS_6half_tEfNS_4arch4Sm80ELb0ELb1ELb1ELb0ELb1ELb0ELb0ELb0ELi2ELi4ELi4ELi4ELb0EEENS1_24CollectiveEpilogueBwdGQAISA_fSD_Li256ELb0ELb1EEENS1_19SingleTileSchedulerILb0ELb0ELb0ELi128EEEEEEEEEvNT_6ParamsE) ;  /* 0xffff87e008007950 */ /* 0x000fea0003c3ffff */
        .type           $_ZN7cutlass13device_kernelIN5flash19enable_sm80_to_sm89INS1_16FlashAttnBwdSm80INS1_25CollectiveMainloopBwdSm80ILi2ELi2EN4cute5tupleIJNS5_1CILi128EEES8_NS7_ILi64EEEEEENS_6half_tEfNS_4arch4Sm80ELb0ELb1ELb1ELb0ELb1ELb0ELb0ELb0ELi2ELi4ELi4ELi4ELb0EEENS1_24CollectiveEpilogueBwdGQAISA_fSD_Li256ELb0ELb1EEENS1_19SingleTileSchedulerILb0ELb0ELb0ELi128EEEEEEEEEvNT_6ParamsE$_ZN4cute3eso3ESOILb1ELb0EJNS_6LayoutINS_5tupleIJNS3_IJNS_1CILi2EEES5_EEENS3_IJS5_NS4_ILi8EEEEEEEEENS3_IJNS3_IJS5_NS4_ILi4EEEEEENS3_IJNS4_ILi1EEES7_EEEEEEEENS_10ViewEngineIPfEEEEC2ERKSF_RKSI_,@function
        .size           $_ZN7cutlass13device_kernelIN5flash19enable_sm80_to_sm89INS1_16FlashAttnBwdSm80INS1_25CollectiveMainloopBwdSm80ILi2ELi2EN4cute5tupleIJNS5_1CILi128EEES8_NS7_ILi64EEEEEENS_6half_tEfNS_4arch4Sm80ELb0ELb1ELb1ELb0ELb1ELb0ELb0ELb0ELi2ELi4ELi4ELi4ELb0EEENS1_24CollectiveEpilogueBwdGQAISA_fSD_Li256ELb0ELb1EEENS1_19SingleTileSchedulerILb0ELb0ELb0ELi128EEEEEEEEEvNT_6ParamsE$_ZN4cute3eso3ESOILb1ELb0EJNS_6LayoutINS_5tupleIJNS3_IJNS_1CILi2EEES5_EEENS3_IJS5_NS4_ILi8EEEEEEEEENS3_IJNS3_IJS5_NS4_ILi4EEEEEENS3_IJNS4_ILi1EEES7_EEEEEEEENS_10ViewEngineIPfEEEEC2ERKSF_RKSI_,($_ZN7cutlass13device_kernelIN5flash19enable_sm80_to_sm89INS1_16FlashAttnBwdSm80INS1_25CollectiveMainloopBwdSm80ILi2ELi2EN4cute5tupleIJNS5_1CILi128EEES8_NS7_ILi64EEEEEENS_6half_tEfNS_4arch4Sm80ELb0ELb1ELb1ELb0ELb1ELb0ELb0ELb0ELi2ELi4ELi4ELi4ELb0EEENS1_24CollectiveEpilogueBwdGQAISA_fSD_Li256ELb0ELb1EEENS1_19SingleTileSchedulerILb0ELb0ELb0ELi128EEEEEEEEEvNT_6ParamsE$_ZN4cute3eso3ESOILb1ELb0EJNS_6LayoutINS_5tupleIJNS3_IJNS_1CILi2EEES5_EEENS4_ILi8EEEEEENS3_IJNS3_IJNS4_ILi1EEES5_EEENS4_ILi4EEEEEEEENS_10ViewEngineIPN7cutlass6half_tEEEEEC2ERKSD_RKSI_ - $_ZN7cutlass13device_kernelIN5flash19enable_sm80_to_sm89INS1_16FlashAttnBwdSm80INS1_25CollectiveMainloopBwdSm80ILi2ELi2EN4cute5tupleIJNS5_1CILi128EEES8_NS7_ILi64EEEEEENS_6half_tEfNS_4arch4Sm80ELb0ELb1ELb1ELb0ELb1ELb0ELb0ELb0ELi2ELi4ELi4ELi4ELb0EEENS1_24CollectiveEpilogueBwdGQAISA_fSD_Li256ELb0ELb1EEENS1_19SingleTileSchedulerILb0ELb0ELb0ELi128EEEEEEEEEvNT_6ParamsE$_ZN4cute3eso3ESOILb1ELb0EJNS_6LayoutINS_5tupleIJNS3_IJNS_1CILi2EEES5_EEENS3_IJS5_NS4_ILi8EEEEEEEEENS3_IJNS3_IJS5_NS4_ILi4EEEEEENS3_IJNS4_ILi1EEES7_EEEEEEEENS_10ViewEngineIPfEEEEC2ERKSF_RKSI_)
$_ZN7cutlass13device_kernelIN5flash19enable_sm80_to_sm89INS1_16FlashAttnBwdSm80INS1_25CollectiveMainloopBwdSm80ILi2ELi2EN4cute5tupleIJNS5_1CILi128EEES8_NS7_ILi64EEEEEENS_6half_tEfNS_4arch4Sm80ELb0ELb1ELb1ELb0ELb1ELb0ELb0ELb0ELi2ELi4ELi4ELi4ELb0EEENS1_24CollectiveEpilogueBwdGQAISA_fSD_Li256ELb0ELb1EEENS1_19SingleTileSchedulerILb0ELb0ELb0ELi128EEEEEEEEEvNT_6ParamsE$_ZN4cute3eso3ESOILb1ELb0EJNS_6LayoutINS_5tupleIJNS3_IJNS_1CILi2EEES5_EEENS3_IJS5_NS4_ILi8EEEEEEEEENS3_IJNS3_IJS5_NS4_ILi4EEEEEENS3_IJNS4_ILi1EEES7_EEEEEEEENS_10ViewEngineIPfEEEEC2ERKSF_RKSI_:
[----:B------:R-:W-:Y:S02]  /*7820*/  IADD3 R2, R60, -c[0x0][0x20], RZ ;  /* 0x800008003c027a10 */ /* 0x000fe40007ffe0ff */
[----:B------:R-:W-:-:S03]  /*7830*/  MOV R5, 0x0 ;  /* 0x0000000000057802 */ /* 0x000fc60000000f00 */
[----:B------:R1:W-:Y:S01]  /*7840*/  STL.64 [R2], R10 ;  /* 0x0000000a02007387 */ /* 0x0003e20000100a00 */
[----:B------:R-:W-:Y:S05]  /*7850*/  RET.REL.NODEC R4 `(_ZN7cutlass13device_kernelIN5flash19enable_sm80_to_sm89INS1_16FlashAttnBwdSm80INS1_25CollectiveMainloopBwdSm80ILi2ELi2EN4cute5tupleIJNS5_1CILi128EEES8_NS7_ILi64EEEEEENS_6half_tEfNS_4arch4Sm80ELb0ELb1ELb1ELb0ELb1ELb0ELb0ELb0ELi2ELi4ELi4ELi4ELb0EEENS1_24CollectiveEpilogueBwdGQAISA_fSD_Li256ELb0ELb1EEENS1_19SingleTileSchedulerILb0ELb0ELb0ELi128EEEEEEEEEvNT_6ParamsE) ;  /* 0xffff87a004007950 */ /* 0x000fea0003c3ffff */
        .type           $_ZN7cutlass13device_kernelIN5flash19enable_sm80_to_sm89INS1_16FlashAttnBwdSm80INS1_25CollectiveMainloopBwdSm80ILi2ELi2EN4cute5tupleIJNS5_1CILi128EEES8_NS7_ILi64EEEEEENS_6half_tEfNS_4arch4Sm80ELb0ELb1ELb1ELb0ELb1ELb0ELb0ELb0ELi2ELi4ELi4ELi4ELb0EEENS1_24CollectiveEpilogueBwdGQAISA_fSD_Li256ELb0ELb1EEENS1_19SingleTileSchedulerILb0ELb0ELb0ELi128EEEEEEEEEvNT_6ParamsE$_ZN4cute3eso3ESOILb1ELb0EJNS_6LayoutINS_5tupleIJNS3_IJNS_1CILi2EEES5_EEENS4_ILi8EEEEEENS3_IJNS3_IJNS4_ILi1EEES5_EEENS4_ILi4EEEEEEEENS_10ViewEngineIPN7cutlass6half_tEEEEEC2ERKSD_RKSI_,@function
        .size           $_ZN7cutlass13device_kernelIN5flash19enable_sm80_to_sm89INS1_16FlashAttnBwdSm80INS1_25CollectiveMainloopBwdSm80ILi2ELi2EN4cute5tupleIJNS5_1CILi128EEES8_NS7_ILi64EEEEEENS_6half_tEfNS_4arch4Sm80ELb0ELb1ELb1ELb0ELb1ELb0ELb0ELb0ELi2ELi4ELi4ELi4ELb0EEENS1_24CollectiveEpilogueBwdGQAISA_fSD_Li256ELb0ELb1EEENS1_19SingleTileSchedulerILb0ELb0ELb0ELi128EEEEEEEEEvNT_6ParamsE$_ZN4cute3eso3ESOILb1ELb0EJNS_6LayoutINS_5tupleIJNS3_IJNS_1CILi2EEES5_EEENS4_ILi8EEEEEENS3_IJNS3_IJNS4_ILi1EEES5_EEENS4_ILi4EEEEEEEENS_10ViewEngineIPN7cutlass6half_tEEEEEC2ERKSD_RKSI_,($_ZN7cutlass13device_kernelIN5flash19enable_sm80_to_sm89INS1_16FlashAttnBwdSm80INS1_25CollectiveMainloopBwdSm80ILi2ELi2EN4cute5tupleIJNS5_1CILi128EEES8_NS7_ILi64EEEEEENS_6half_tEfNS_4arch4Sm80ELb0ELb1ELb1ELb0ELb1ELb0ELb0ELb0ELi2ELi4ELi4ELi4ELb0EEENS1_24CollectiveEpilogueBwdGQAISA_fSD_Li256ELb0ELb1EEENS1_19SingleTileSchedulerILb0ELb0ELb0ELi128EEEEEEEEEvNT_6ParamsE$_ZN4cute3eso3ESOILb1ELb0EJNS_6LayoutINS_5tupleIJNS3_IJNS_1CILi2EEES5_EEENS4_ILi8EEEEEENS3_IJNS3_IJNS4_ILi1EEES5_EEENS4_ILi4EEEEEEEEiEEC2ERKSD_RKi - $_ZN7cutlass13device_kernelIN5flash19enable_sm80_to_sm89INS1_16FlashAttnBwdSm80INS1_25CollectiveMainloopBwdSm80ILi2ELi2EN4cute5tupleIJNS5_1CILi128EEES8_NS7_ILi64EEEEEENS_6half_tEfNS_4arch4Sm80ELb0ELb1ELb1ELb0ELb1ELb0ELb0ELb0ELi2ELi4ELi4ELi4ELb0EEENS1_24CollectiveEpilogueBwdGQAISA_fSD_Li256ELb0ELb1EEENS1_19SingleTileSchedulerILb0ELb0ELb0ELi128EEEEEEEEEvNT_6ParamsE$_ZN4cute3eso3ESOILb1ELb0EJNS_6LayoutINS_5tupleIJNS3_IJNS_1CILi2EEES5_EEENS4_ILi8EEEEEENS3_IJNS3_IJNS4_ILi1EEES5_EEENS4_ILi4EEEEEEEENS_10ViewEngineIPN7cutlass6half_tEEEEEC2ERKSD_RKSI_)
$_ZN7cutlass13device_kernelIN5flash19enable_sm80_to_sm89INS1_16FlashAttnBwdSm80INS1_25CollectiveMainloopBwdSm80ILi2ELi2EN4cute5tupleIJNS5_1CILi128EEES8_NS7_ILi64EEEEEENS_6half_tEfNS_4arch4Sm80ELb0ELb1ELb1ELb0ELb1ELb0ELb0ELb0ELi2ELi4ELi4ELi4ELb0EEENS1_24CollectiveEpilogueBwdGQAISA_fSD_Li256ELb0ELb1EEENS1_19SingleTileSchedulerILb0ELb0ELb0ELi128EEEEEEEEEvNT_6ParamsE$_ZN4cute3eso3ESOILb1ELb0EJNS_6LayoutINS_5tupleIJNS3_IJNS_1CILi2EEES5_EEENS4_ILi8EEEEEENS3_IJNS3_IJNS4_ILi1EEES5_EEENS4_ILi4EEEEEEEENS_10ViewEngineIPN7cutlass6half_tEEEEEC2ERKSD_RKSI_:
[----:B------:R-:W-:Y:S01]  /*7860*/  IADD3 R2, R60, -c[0x0][0x20], RZ ;  /* 0x800008003c027a10 */ /* 0x000fe20007ffe0ff */
[----:B------:R-:W-:Y:S01]  /*7870*/  IMAD.MOV.U32 R7, RZ, RZ, R3 ;  /* 0x000000ffff077224 */ /* 0x000fe200078e0003 */
[----:B------:R-:W-:-:S04]  /*7880*/  MOV R5, 0x0 ;  /* 0x0000000000057802 */ /* 0x000fc80000000f00 */
[----:B------:R1:W-:Y:S01]  /*7890*/  STL.64 [R2], R6 ;  /* 0x0000000602007387 */ /* 0x0003e20000100a00 */
[----:B------:R-:W-:Y:S05]  /*78a0*/  RET.REL.NODEC R4 `(_ZN7cutlass13device_kernelIN5flash19enable_sm80_to_sm89INS1_16FlashAttnBwdSm80INS1_25CollectiveMainloopBwdSm80ILi2ELi2EN4cute5tupleIJNS5_1CILi128EEES8_NS7_ILi64EEEEEENS_6half_tEfNS_4arch4Sm80ELb0ELb1ELb1ELb0ELb1ELb0ELb0ELb0ELi2ELi4ELi4ELi4ELb0EEENS1_24CollectiveEpilogueBwdGQAISA_fSD_Li256ELb0ELb1EEENS1_19SingleTileSchedulerILb0ELb0ELb0ELi128EEEEEEEEEvNT_6ParamsE) ;  /* 0xffff875004007950 */ /* 0x000fea0003c3ffff */
        .type           $_ZN7cutlass13device_kernelIN5flash19enable_sm80_to_sm89INS1_16FlashAttnBwdSm80INS1_25CollectiveMainloopBwdSm80ILi2ELi2EN4cute5tupleIJNS5_1CILi128EEES8_NS7_ILi64EEEEEENS_6half_tEfNS_4arch4Sm80ELb0ELb1ELb1ELb0ELb1ELb0ELb0ELb0ELi2ELi4ELi4ELi4ELb0EEENS1_24CollectiveEpilogueBwdGQAISA_fSD_Li256ELb0ELb1EEENS1_19SingleTileSchedulerILb0ELb0ELb0ELi128EEEEEEEEEvNT_6ParamsE$_ZN4cute3eso3ESOILb1ELb0EJNS_6LayoutINS_5tupleIJNS3_IJNS_1CILi2EEES5_EEENS4_ILi8EEEEEENS3_IJNS3_IJNS4_ILi1EEES5_EEENS4_ILi4EEEEEEEEiEEC2ERKSD_RKi,@function
        .size           $_ZN7cutlass13device_kernelIN5flash19enable_sm80_to_sm89INS1_16FlashAttnBwdSm80INS1_25CollectiveMainloopBwdSm80ILi2ELi2EN4cute5tupleIJNS5_1CILi128EEES8_NS7_ILi64EEEEEENS_6half_tEfNS_4arch4Sm80ELb0ELb1ELb1ELb0ELb1ELb0ELb0ELb0ELi2ELi4ELi4ELi4ELb0EEENS1_24CollectiveEpilogueBwdGQAISA_fSD_Li256ELb0ELb1EEENS1_19SingleTileSchedulerILb0ELb0ELb0ELi128EEEEEEEEEvNT_6ParamsE$_ZN4cute3eso3ESOILb1ELb0EJNS_6LayoutINS_5tupleIJNS3_IJNS_1CILi2EEES5_EEENS4_ILi8EEEEEENS3_IJNS3_IJNS4_ILi1EEES5_EEENS4_ILi4EEEEEEEEiEEC2ERKSD_RKi,($_ZN7cutlass13device_kernelIN5flash19enable_sm80_to_sm89INS1_16FlashAttnBwdSm80INS1_25CollectiveMainloopBwdSm80ILi2ELi2EN4cute5tupleIJNS5_1CILi128EEES8_NS7_ILi64EEEEEENS_6half_tEfNS_4arch4Sm80ELb0ELb1ELb1ELb0ELb1ELb0ELb0ELb0ELi2ELi4ELi4ELi4ELb0EEENS1_24CollectiveEpilogueBwdGQAISA_fSD_Li256ELb0ELb1EEENS1_19SingleTileSchedulerILb0ELb0ELb0ELi128EEEEEEEEEvNT_6ParamsE$_ZN4cute3eso3ESOILb1ELb0EJNS_6LayoutINS_5tupleIJNS3_IJNS_1CILi2EEES5_EEES6_EEENS3_IJNS3_IJNS4_ILi1EEES5_EEENS3_IJNS4_ILi32EEENS4_ILi64EEEEEEEEEEENS_10ViewEngineIPN7cutlass6half_tEEEEEC2ERKSE_RKSJ_ - $_ZN7cutlass13device_kernelIN5flash19enable_sm80_to_sm89INS1_16FlashAttnBwdSm80INS1_25CollectiveMainloopBwdSm80ILi2ELi2EN4cute5tupleIJNS5_1CILi128EEES8_NS7_ILi64EEEEEENS_6half_tEfNS_4arch4Sm80ELb0ELb1ELb1ELb0ELb1ELb0ELb0ELb0ELi2ELi4ELi4ELi4ELb0EEENS1_24CollectiveEpilogueBwdGQAISA_fSD_Li256ELb0ELb1EEENS1_19SingleTileSchedulerILb0ELb0ELb0ELi128EEEEEEEEEvNT_6ParamsE$_ZN4cute3eso3ESOILb1ELb0EJNS_6LayoutINS_5tupleIJNS3_IJNS_1CILi2EEES5_EEENS4_ILi8EEEEEENS3_IJNS3_IJNS4_ILi1EEES5_EEENS4_ILi4EEEEEEEEiEEC2ERKSD_RKi)
$_ZN7cutlass13device_kernelIN5flash19enable_sm80_to_sm89INS1_16FlashAttnBwdSm80INS1_25CollectiveMainloopBwdSm80ILi2ELi2EN4cute5tupleIJNS5_1CILi128EEES8_NS7_ILi64EEEEEENS_6half_tEfNS_4arch4Sm80ELb0ELb1ELb1ELb0ELb1ELb0ELb0ELb0ELi2ELi4ELi4ELi4ELb0EEENS1_24CollectiveEpilogueBwdGQAISA_fSD_Li256ELb0ELb1EEENS1_19SingleTileSchedulerILb0ELb0ELb0ELi128EEEEEEEEEvNT_6ParamsE$_ZN4cute3eso3ESOILb1ELb0EJNS_6LayoutINS_5tupleIJNS3_IJNS_1CILi2EEES5_EEENS4_ILi8EEEEEENS3_IJNS3_IJNS4_ILi1EEES5_EEENS4_ILi4EEEEEEEEiEEC2ERKSD_RKi:
[----:B------:R-:W-:Y:S02]  /*78b0*/  IADD3 R2, R60, -c[0x0][0x20], RZ ;  /* 0x800008003c027a10 */ /* 0x000fe40007ffe0ff */
[----:B------:R-:W-:-:S03]  /*78c0*/  MOV R7, 0x0 ;  /* 0x0000000000077802 */ /* 0x000fc60000000f00 */
[----:B------:R1:W-:Y:S01]  /*78d0*/  STL [R2], R3 ;  /* 0x0000000302007387 */ /* 0x0003e20000100800 */
[----:B------:R-:W-:Y:S05]  /*78e0*/  RET.REL.NODEC R6 `(_ZN7cutlass13device_kernelIN5flash19enable_sm80_to_sm89INS1_16FlashAttnBwdSm80INS1_25CollectiveMainloopBwdSm80ILi2ELi2EN4cute5tupleIJNS5_1CILi128EEES8_NS7_ILi64EEEEEENS_6half_tEfNS_4arch4Sm80ELb0ELb1ELb1ELb0ELb1ELb0ELb0ELb0ELi2ELi4ELi4ELi4ELb0EEENS1_24CollectiveEpilogueBwdGQAISA_fSD_Li256ELb0ELb1EEENS1_19SingleTileSchedulerILb0ELb0ELb0ELi128EEEEEEEEEvNT_6ParamsE) ;  /* 0xffff871006007950 */ /* 0x000fea0003c3ffff */
        .type           $_ZN7cutlass13device_kernelIN5flash19enable_sm80_to_sm89INS1_16FlashAttnBwdSm80INS1_25CollectiveMainloopBwdSm80ILi2ELi2EN4cute5tupleIJNS5_1CILi128EEES8_NS7_ILi64EEEEEENS_6half_tEfNS_4arch4Sm80ELb0ELb1ELb1ELb0ELb1ELb0ELb0ELb0ELi2ELi4ELi4ELi4ELb0EEENS1_24CollectiveEpilogueBwdGQAISA_fSD_Li256ELb0ELb1EEENS1_19SingleTileSchedulerILb0ELb0ELb0ELi128EEEEEEEEEvNT_6ParamsE$_ZN4cute3eso3ESOILb1ELb0EJNS_6LayoutINS_5tupleIJNS3_IJNS_1CILi2EEES5_EEES6_EEENS3_IJNS3_IJNS4_ILi1EEES5_EEENS3_IJNS4_ILi32EEENS4_ILi64EEEEEEEEEEENS_10ViewEngineIPN7cutlass6half_tEEEEEC2ERKSE_RKSJ_,@function
        .size           $_ZN7cutlass13device_kernelIN5flash19enable_sm80_to_sm89INS1_16FlashAttnBwdSm80INS1_25CollectiveMainloopBwdSm80ILi2ELi2EN4cute5tupleIJNS5_1CILi128EEES8_NS7_ILi64EEEEEENS_6half_tEfNS_4arch4Sm80ELb0ELb1ELb1ELb0ELb1ELb0ELb0ELb0ELi2ELi4ELi4ELi4ELb0EEENS1_24CollectiveEpilogueBwdGQAISA_fSD_Li256ELb0ELb1EEENS1_19SingleTileSchedulerILb0ELb0ELb0ELi128EEEEEEEEEvNT_6ParamsE$_ZN4cute3eso3ESOILb1ELb0EJNS_6LayoutINS_5tupleIJNS3_IJNS_1CILi2EEES5_EEES6_EEENS3_IJNS3_IJNS4_ILi1EEES5_EEENS3_IJNS4_ILi32EEENS4_ILi64EEEEEEEEEEENS_10ViewEngineIPN7cutlass6half_tEEEEEC2ERKSE_RKSJ_,($_ZN7cutlass13device_kernelIN5flash19enable_sm80_to_sm89INS1_16FlashAttnBwdSm80INS1_25CollectiveMainloopBwdSm80ILi2ELi2EN4cute5tupleIJNS5_1CILi128EEES8_NS7_ILi64EEEEEENS_6half_tEfNS_4arch4Sm80ELb0ELb1ELb1ELb0ELb1ELb0ELb0ELb0ELi2ELi4ELi4ELi4ELb0EEENS1_24CollectiveEpilogueBwdGQAISA_fSD_Li256ELb0ELb1EEENS1_19SingleTileSchedulerILb0ELb0ELb0ELi128EEEEEEEEEvNT_6ParamsE$_ZN4cute3eso3ESOILb1ELb0EJNS_6LayoutINS_5tupleIJNS3_IJNS_1CILi2EEES5_EEES6_EEENS3_IJNS3_IJNS4_ILi1EEES5_EEENS3_IJNS4_ILi32EEENS4_ILi64EEEEEEEEEEEiEEC2ERKSE_RKi - $_ZN7cutlass13device_kernelIN5flash19enable_sm80_to_sm89INS1_16FlashAttnBwdSm80INS1_25CollectiveMainloopBwdSm80ILi2ELi2EN4cute5tupleIJNS5_1CILi128EEES8_NS7_ILi64EEEEEENS_6half_tEfNS_4arch4Sm80ELb0ELb1ELb1ELb0ELb1ELb0ELb0ELb0ELi2ELi4ELi4ELi4ELb0EEENS1_24CollectiveEpilogueBwdGQAISA_fSD_Li256ELb0ELb1EEENS1_19SingleTileSchedulerILb0ELb0ELb0ELi128EEEEEEEEEvNT_6ParamsE$_ZN4cute3eso3ESOILb1ELb0EJNS_6LayoutINS_5tupleIJNS3_IJNS_1CILi2EEES5_EEES6_EEENS3_IJNS3_IJNS4_ILi1EEES5_EEENS3_IJNS4_ILi32EEENS4_ILi64EEEEEEEEEEENS_10ViewEngineIPN7cutlass6half_tEEEEEC2ERKSE_RKSJ_)
$_ZN7cutlass13device_kernelIN5flash19enable_sm80_to_sm89INS1_16FlashAttnBwdSm80INS1_25CollectiveMainloopBwdSm80ILi2ELi2EN4cute5tupleIJNS5_1CILi128EEES8_NS7_ILi64EEEEEENS_6half_tEfNS_4arch4Sm80ELb0ELb1ELb1ELb0ELb1ELb0ELb0ELb0ELi2ELi4ELi4ELi4ELb0EEENS1_24CollectiveEpilogueBwdGQAISA_fSD_Li256ELb0ELb1EEENS1_19SingleTileSchedulerILb0ELb0ELb0ELi128EEEEEEEEEvNT_6ParamsE$_ZN4cute3eso3ESOILb1ELb0EJNS_6LayoutINS_5tupleIJNS3_IJNS_1CILi2EEES5_EEES6_EEENS3_IJNS3_IJNS4_ILi1EEES5_EEENS3_IJNS4_ILi32EEENS4_ILi64EEEEEEEEEEENS_10ViewEngineIPN7cutlass6half_tEEEEEC2ERKSE_RKSJ_:
[----:B------:R-:W-:Y:S01]  /*78f0*/  IADD3 R2, R60, -c[0x0][0x20], RZ ;  /* 0x800008003c027a10 */ /* 0x000fe20007ffe0ff */
[----:B------:R-:W-:Y:S01]  /*7900*/  IMAD.MOV.U32 R7, RZ, RZ, R3 ;  /* 0x000000ffff077224 */ /* 0x000fe200078e0003 */
[----:B------:R-:W-:-:S04]  /*7910*/  MOV R5, 0x0 ;  /* 0x0000000000057802 */ /* 0x000fc80000000f00 */
[----:B------:R1:W-:Y:S01]  /*7920*/  STL.64 [R2], R6 ;  /* 0x0000000602007387 */ /* 0x0003e20000100a00 */
[----:B------:R-:W-:Y:S05]  /*7930*/  RET.REL.NODEC R4 `(_ZN7cutlass13device_kernelIN5flash19enable_sm80_to_sm89INS1_16FlashAttnBwdSm80INS1_25CollectiveMainloopBwdSm80ILi2ELi2EN4cute5tupleIJNS5_1CILi128EEES8_NS7_ILi64EEEEEENS_6half_tEfNS_4arch4Sm80ELb0ELb1ELb1ELb0ELb1ELb0ELb0ELb0ELi2ELi4ELi4ELi4ELb0EEENS1_24CollectiveEpilogueBwdGQAISA_fSD_Li256ELb0ELb1EEENS1_19SingleTileSchedulerILb0ELb0ELb0ELi128EEEEEEEEEvNT_6ParamsE) ;  /* 0xffff86c004007950 */ /* 0x000fea0003c3ffff */
        .type           $_ZN7cutlass13device_kernelIN5flash19enable_sm80_to_sm89INS1_16FlashAttnBwdSm80INS1_25CollectiveMainloopBwdSm80ILi2ELi2EN4cute5tupleIJNS5_1CILi128EEES8_NS7_ILi64EEEEEENS_6half_tEfNS_4arch4Sm80ELb0ELb1ELb1ELb0ELb1ELb0ELb0ELb0ELi2ELi4ELi4ELi4ELb0EEENS1_24CollectiveEpilogueBwdGQAISA_fSD_Li256ELb0ELb1EEENS1_19SingleTileSchedulerILb0ELb0ELb0ELi128EEEEEEEEEvNT_6ParamsE$_ZN4cute3eso3ESOILb1ELb0EJNS_6LayoutINS_5tupleIJNS3_IJNS_1CILi2EEES5_EEES6_EEENS3_IJNS3_IJNS4_ILi1EEES5_EEENS3_IJNS4_ILi32EEENS4_ILi64EEEEEEEEEEEiEEC2ERKSE_RKi,@function
        .size           $_ZN7cutlass13device_kernelIN5flash19enable_sm80_to_sm89INS1_16FlashAttnBwdSm80INS1_25CollectiveMainloopBwdSm80ILi2ELi2EN4cute5tupleIJNS5_1CILi128EEES8_NS7_ILi64EEEEEENS_6half_tEfNS_4arch4Sm80ELb0ELb1ELb1ELb0ELb1ELb0ELb0ELb0ELi2ELi4ELi4ELi4ELb0EEENS1_24CollectiveEpilogueBwdGQAISA_fSD_Li256ELb0ELb1EEENS1_19SingleTileSchedulerILb0ELb0ELb0ELi128EEEEEEEEEvNT_6ParamsE$_ZN4cute3eso3ESOILb1ELb0EJNS_6LayoutINS_5tupleIJNS3_IJNS_1CILi2EEES5_EEES6_EEENS3_IJNS3_IJNS4_ILi1EEES5_EEENS3_IJNS4_ILi32EEENS4_ILi64EEEEEEEEEEEiEEC2ERKSE_RKi,($_ZN7cutlass13device_kernelIN5flash19enable_sm80_to_sm89INS1_16FlashAttnBwdSm80INS1_25CollectiveMainloopBwdSm80ILi2ELi2EN4cute5tupleIJNS5_1CILi128EEES8_NS7_ILi64EEEEEENS_6half_tEfNS_4arch4Sm80ELb0ELb1ELb1ELb0ELb1ELb0ELb0ELb0ELi2ELi4ELi4ELi4ELb0EEENS1_24CollectiveEpilogueBwdGQAISA_fSD_Li256ELb0ELb1EEENS1_19SingleTileSchedulerILb0ELb0ELb0ELi128EEEEEEEEEvNT_6ParamsE$_ZN4cute3eso3ESOILb1ELb0EJNS_6LayoutINS_5tupleIJNS3_IJNS_1CILi2EEES5_S5_EEEEEENS3_IJNS3_IJNS4_ILi1EEES5_NS4_ILi4EEEEEEEEEEENS_10ViewEngineIPN7cutlass6half_tEEEEEC2ERKSC_RKSH_ - $_ZN7cutlass13device_kernelIN5flash19enable_sm80_to_sm89INS1_16FlashAttnBwdSm80INS1_25CollectiveMainloopBwdSm80ILi2ELi2EN4cute5tupleIJNS5_1CILi128EEES8_NS7_ILi64EEEEEENS_6half_tEfNS_4arch4Sm80ELb0ELb1ELb1ELb0ELb1ELb0ELb0ELb0ELi2ELi4ELi4ELi4ELb0EEENS1_24CollectiveEpilogueBwdGQAISA_fSD_Li256ELb0ELb1EEENS1_19SingleTileSchedulerILb0ELb0ELb0ELi128EEEEEEEEEvNT_6ParamsE$_ZN4cute3eso3ESOILb1ELb0EJNS_6LayoutINS_5tupleIJNS3_IJNS_1CILi2EEES5_EEES6_EEENS3_IJNS3_IJNS4_ILi1EEES5_EEENS3_IJNS4_ILi32EEENS4_ILi64EEEEEEEEEEEiEEC2ERKSE_RKi)
$_ZN7cutlass13device_kernelIN5flash19enable_sm80_to_sm89INS1_16FlashAttnBwdSm80INS1_25CollectiveMainloopBwdSm80ILi2ELi2EN4cute5tupleIJNS5_1CILi128EEES8_NS7_ILi64EEEEEENS_6half_tEfNS_4arch4Sm80ELb0ELb1ELb1ELb0ELb1ELb0ELb0ELb0ELi2ELi4ELi4ELi4ELb0EEENS1_24CollectiveEpilogueBwdGQAISA_fSD_Li256ELb0ELb1EEENS1_19SingleTileSchedulerILb0ELb0ELb0ELi128EEEEEEEEEvNT_6ParamsE$_ZN4cute3eso3ESOILb1ELb0EJNS_6LayoutINS_5tupleIJNS3_IJNS_1CILi2EEES5_EEES6_EEENS3_IJNS3_IJNS4_ILi1EEES5_EEENS3_IJNS4_ILi32EEENS4_ILi64EEEEEEEEEEEiEEC2ERKSE_RKi:
[----:B------:R-:W-:Y:S02]  /*7940*/  IADD3 R2, R60, -c[0x0][0x20], RZ ;  /* 0x800008003c027a10 */ /* 0x000fe40007ffe0ff */
[----:B------:R-:W-:-:S03]  /*7950*/  MOV R5, 0x0 ;  /* 0x0000000000057802 */ /* 0x000fc60000000f00 */
[----:B------:R1:W-:Y:S01]  /*7960*/  STL [R2], R3 ;  /* 0x0000000302007387 */ /* 0x0003e20000100800 */
[----:B------:R-:W-:Y:S05]  /*7970*/  RET.REL.NODEC R4 `(_ZN7cutlass13device_kernelIN5flash19enable_sm80_to_sm89INS1_16FlashAttnBwdSm80INS1_25CollectiveMainloopBwdSm80ILi2ELi2EN4cute5tupleIJNS5_1CILi128EEES8_NS7_ILi64EEEEEENS_6half_tEfNS_4arch4Sm80ELb0ELb1ELb1ELb0ELb1ELb0ELb0ELb0ELi2ELi4ELi4ELi4ELb0EEENS1_24CollectiveEpilogueBwdGQAISA_fSD_Li256ELb0ELb1EEENS1_19SingleTileSchedulerILb0ELb0ELb0ELi128EEEEEEEEEvNT_6ParamsE) ;  /* 0xffff868004007950 */ /* 0x000fea0003c3ffff */
        .type           $_ZN7cutlass13device_kernelIN5flash19enable_sm80_to_sm89INS1_16FlashAttnBwdSm80INS1_25CollectiveMainloopBwdSm80ILi2ELi2EN4cute5tupleIJNS5_1CILi128EEES8_NS7_ILi64EEEEEENS_6half_tEfNS_4arch4Sm80ELb0ELb1ELb1ELb0ELb1ELb0ELb0ELb0ELi2ELi4ELi4ELi4ELb0EEENS1_24CollectiveEpilogueBwdGQAISA_fSD_Li256ELb0ELb1EEENS1_19SingleTileSchedulerILb0ELb0ELb0ELi128EEEEEEEEEvNT_6ParamsE$_ZN4cute3eso3ESOILb1ELb0EJNS_6LayoutINS_5tupleIJNS3_IJNS_1CILi2EEES5_S5_EEEEEENS3_IJNS3_IJNS4_ILi1EEES5_NS4_ILi4EEEEEEEEEEENS_10ViewEngineIPN7cutlass6half_tEEEEEC2ERKSC_RKSH_,@function
        .size           $_ZN7cutlass13device_kernelIN5flash19enable_sm80_to_sm89INS1_16FlashAttnBwdSm80INS1_25CollectiveMainloopBwdSm80ILi2ELi2EN4cute5tupleIJNS5_1CILi128EEES8_NS7_ILi64EEEEEENS_6half_tEfNS_4arch4Sm80ELb0ELb1ELb1ELb0ELb1ELb0ELb0ELb0ELi2ELi4ELi4ELi4ELb0EEENS1_24CollectiveEpilogueBwdGQAISA_fSD_Li256ELb0ELb1EEENS1_19SingleTileSchedulerILb0ELb0ELb0ELi128EEEEEEEEEvNT_6ParamsE$_ZN4cute3eso3ESOILb1ELb0EJNS_6LayoutINS_5tupleIJNS3_IJNS_1CILi2EEES5_S5_EEEEEENS3_IJNS3_IJNS4_ILi1EEES5_NS4_ILi4EEEEEEEEEEENS_10ViewEngineIPN7cutlass6half_tEEEEEC2ERKSC_RKSH_,($_ZN7cutlass13device_kernelIN5flash19enable_sm80_to_sm89INS1_16FlashAttnBwdSm80INS1_25CollectiveMainloopBwdSm80ILi2ELi2EN4cute5tupleIJNS5_1CILi128EEES8_NS7_ILi64EEEEEENS_6half_tEfNS_4arch4Sm80ELb0ELb1ELb1ELb0ELb1ELb0ELb0ELb0ELi2ELi4ELi4ELi4ELb0EEENS1_24CollectiveEpilogueBwdGQAISA_fSD_Li256ELb0ELb1EEENS1_19SingleTileSchedulerILb0ELb0ELb0ELi128EEEEEEEEEvNT_6ParamsE$_ZN4cute3eso3ESOILb1ELb0EJNS_6LayoutINS_5tupleIJNS3_IJNS_1CILi2EEES5_S5_EEEEEENS3_IJNS3_IJNS4_ILi1EEES5_NS4_ILi4EEEEEEEEEEEiEEC2ERKSC_RKi - $_ZN7cutlass13device_kernelIN5flash19enable_sm80_to_sm89INS1_16FlashAttnBwdSm80INS1_25CollectiveMainloopBwdSm80ILi2ELi2EN4cute5tupleIJNS5_1CILi128EEES8_NS7_ILi64EEEEEENS_6half_tEfNS_4arch4Sm80ELb0ELb1ELb1ELb0ELb1ELb0ELb0ELb0ELi2ELi4ELi4ELi4ELb0EEENS1_24CollectiveEpilogueBwdGQAISA_fSD_Li256ELb0ELb1EEENS1_19SingleTileSchedulerILb0ELb0ELb0ELi128EEEEEEEEEvNT_6ParamsE$_ZN4cute3eso3ESOILb1ELb0EJNS_6LayoutINS_5tupleIJNS3_IJNS_1CILi2EEES5_S5_EEEEEENS3_IJNS3_IJNS4_ILi1EEES5_NS4_ILi4EEEEEEEEEEENS_10ViewEngineIPN7cutlass6half_tEEEEEC2ERKSC_RKSH_)
$_ZN7cutlass13device_kernelIN5flash19enable_sm80_to_sm89INS1_16FlashAttnBwdSm80INS1_25CollectiveMainloopBwdSm80ILi2ELi2EN4cute5tupleIJNS5_1CILi128EEES8_NS7_ILi64EEEEEENS_6half_tEfNS_4arch4Sm80ELb0ELb1ELb1ELb0ELb1ELb0ELb0ELb0ELi2ELi4ELi4ELi4ELb0EEENS1_24CollectiveEpilogueBwdGQAISA_fSD_Li256ELb0ELb1EEENS1_19SingleTileSchedulerILb0ELb0ELb0ELi128EEEEEEEEEvNT_6ParamsE$_ZN4cute3eso3ESOILb1ELb0EJNS_6LayoutINS_5tupleIJNS3_IJNS_1CILi2EEES5_S5_EEEEEENS3_IJNS3_IJNS4_ILi1EEES5_NS4_ILi4EEEEEEEEEEENS_10ViewEngineIPN7cutlass6half_tEEEEEC2ERKSC_RKSH_:
[----:B------:R-:W-:Y:S01]  /*7980*/  IADD3 R2, R60, -c[0x0][0x20], RZ ;  /* 0x800008003c027a10 */ /* 0x000fe20007ffe0ff */
[----:B------:R-:W-:Y:S01]  /*7990*/  IMAD.MOV.U32 R7, RZ, RZ, R3 ;  /* 0x000000ffff077224 */ /* 0x000fe200078e0003 */
[----:B------:R-:W-:-:S04]  /*79a0*/  MOV R5, 0x0 ;  /* 0x0000000000057802 */ /* 0x000fc80000000f00 */
[----:B------:R1:W-:Y:S01]  /*79b0*/  STL.64 [R2], R6 ;  /* 0x0000000602007387 */ /* 0x0003e20000100a00 */
[----:B------:R-:W-:Y:S05]  /*79c0*/  RET.REL.NODEC R4 `(_ZN7cutlass13device_kernelIN5flash19enable_sm80_to_sm89INS1_16FlashAttnBwdSm80INS1_25CollectiveMainloopBwdSm80ILi2ELi2EN4cute5tupleIJNS5_1CILi128EEES8_NS7_ILi64EEEEEENS_6half_tEfNS_4arch4Sm80ELb0ELb1ELb1ELb0ELb1ELb0ELb0ELb0ELi2ELi4ELi4ELi4ELb0EEENS1_24CollectiveEpilogueBwdGQAISA_fSD_Li256ELb0ELb1EEENS1_19SingleTileSchedulerILb0ELb0ELb0ELi128EEEEEEEEEvNT_6ParamsE) ;  /* 0xffff863004007950 */ /* 0x000fea0003c3ffff */
        .type           $_ZN7cutlass13device_kernelIN5flash19enable_sm80_to_sm89INS1_16FlashAttnBwdSm80INS1_25CollectiveMainloopBwdSm80ILi2ELi2EN4cute5tupleIJNS5_1CILi128EEES8_NS7_ILi64EEEEEENS_6half_tEfNS_4arch4Sm80ELb0ELb1ELb1ELb0ELb1ELb0ELb0ELb0ELi2ELi4ELi4ELi4ELb0EEENS1_24CollectiveEpilogueBwdGQAISA_fSD_Li256ELb0ELb1EEENS1_19SingleTileSchedulerILb0ELb0ELb0ELi128EEEEEEEEEvNT_6ParamsE$_ZN4cute3eso3ESOILb1ELb0EJNS_6LayoutINS_5tupleIJNS3_IJNS_1CILi2EEES5_S5_EEEEEENS3_IJNS3_IJNS4_ILi1EEES5_NS4_ILi4EEEEEEEEEEEiEEC2ERKSC_RKi,@function
        .size           $_ZN7cutlass13device_kernelIN5flash19enable_sm80_to_sm89INS1_16FlashAttnBwdSm80INS1_25CollectiveMainloopBwdSm80ILi2ELi2EN4cute5tupleIJNS5_1CILi128EEES8_NS7_ILi64EEEEEENS_6half_tEfNS_4arch4Sm80ELb0ELb1ELb1ELb0ELb1ELb0ELb0ELb0ELi2ELi4ELi4ELi4ELb0EEENS1_24CollectiveEpilogueBwdGQAISA_fSD_Li256ELb0ELb1EEENS1_19SingleTileSchedulerILb0ELb0ELb0ELi128EEEEEEEEEvNT_6ParamsE$_ZN4cute3eso3ESOILb1ELb0EJNS_6LayoutINS_5tupleIJNS3_IJNS_1CILi2EEES5_S5_EEEEEENS3_IJNS3_IJNS4_ILi1EEES5_NS4_ILi4EEEEEEEEEEEiEEC2ERKSC_RKi,($_ZN7cutlass13device_kernelIN5flash19enable_sm80_to_sm89INS1_16FlashAttnBwdSm80INS1_25CollectiveMainloopBwdSm80ILi2ELi2EN4cute5tupleIJNS5_1CILi128EEES8_NS7_ILi64EEEEEENS_6half_tEfNS_4arch4Sm80ELb0ELb1ELb1ELb0ELb1ELb0ELb0ELb0ELi2ELi4ELi4ELi4ELb0EEENS1_24CollectiveEpilogueBwdGQAISA_fSD_Li256ELb0ELb1EEENS1_19SingleTileSchedulerILb0ELb0ELb0ELi128EEEEEEEEEvNT_6ParamsE$_ZN4cute3eso3ESOILb1ELb0EJNS_6LayoutINS_5tupleIJNS3_IJNS_1CILi2EEES5_S5_EEES5_EEENS3_IJNS3_IJNS4_ILi1EEES5_NS4_ILi4EEEEEENS4_ILi64EEEEEEEENS_10ViewEngineIPN7cutlass6half_tEEEEEC2ERKSD_RKSI_ - $_ZN7cutlass13device_kernelIN5flash19enable_sm80_to_sm89INS1_16FlashAttnBwdSm80INS1_25CollectiveMainloopBwdSm80ILi2ELi2EN4cute5tupleIJNS5_1CILi128EEES8_NS7_ILi64EEEEEENS_6half_tEfNS_4arch4Sm80ELb0ELb1ELb1ELb0ELb1ELb0ELb0ELb0ELi2ELi4ELi4ELi4ELb0EEENS1_24CollectiveEpilogueBwdGQAISA_fSD_Li256ELb0ELb1EEENS1_19SingleTileSchedulerILb0ELb0ELb0ELi128EEEEEEEEEvNT_6ParamsE$_ZN4cute3eso3ESOILb1ELb0EJNS_6LayoutINS_5tupleIJNS3_IJNS_1CILi2EEES5_S5_EEEEEENS3_IJNS3_IJNS4_ILi1EEES5_NS4_ILi4EEEEEEEEEEEiEEC2ERKSC_RKi)
$_ZN7cutlass13device_kernelIN5flash19enable_sm80_to_sm89INS1_16FlashAttnBwdSm80INS1_25CollectiveMainloopBwdSm80ILi2ELi2EN4cute5tupleIJNS5_1CILi128EEES8_NS7_ILi64EEEEEENS_6half_tEfNS_4arch4Sm80ELb0ELb1ELb1ELb0ELb1ELb0ELb0ELb0ELi2ELi4ELi4ELi4ELb0EEENS1_24CollectiveEpilogueBwdGQAISA_fSD_Li256ELb0ELb1EEENS1_19SingleTileSchedulerILb0ELb0ELb0ELi128EEEEEEEEEvNT_6ParamsE$_ZN4cute3eso3ESOILb1ELb0EJNS_6LayoutINS_5tupleIJNS3_IJNS_1CILi2EEES5_S5_EEEEEENS3_IJNS3_IJNS4_ILi1EEES5_NS4_ILi4EEEEEEEEEEEiEEC2ERKSC_RKi:
[----:B------:R-:W-:Y:S02]  /*79d0*/  IADD3 R2, R60, -c[0x0][0x20], RZ ;  /* 0x800008003c027a10 */ /* 0x000fe40007ffe0ff */
[----:B------:R-:W-:-:S03]  /*79e0*/  MOV R5, 0x0 ;  /* 0x0000000000057802 */ /* 0x000fc60000000f00 */
[----:B------:R1:W-:Y:S01]  /*79f0*/  STL [R2], R3 ;  /* 0x0000000302007387 */ /* 0x0003e20000100800 */
[----:B------:R-:W-:Y:S05]  /*7a00*/  RET.REL.NODEC R4 `(_ZN7cutlass13device_kernelIN5flash19enable_sm80_to_sm89INS1_16FlashAttnBwdSm80INS1_25CollectiveMainloopBwdSm80ILi2ELi2EN4cute5tupleIJNS5_1CILi128EEES8_NS7_ILi64EEEEEENS_6half_tEfNS_4arch4Sm80ELb0ELb1ELb1ELb0ELb1ELb0ELb0ELb0ELi2ELi4ELi4ELi4ELb0EEENS1_24CollectiveEpilogueBwdGQAISA_fSD_Li256ELb0ELb1EEENS1_19SingleTileSchedulerILb0ELb0ELb0ELi128EEEEEEEEEvNT_6ParamsE) ;  /* 0xffff85f004007950 */ /* 0x000fea0003c3ffff */
        .type           $_ZN7cutlass13device_kernelIN5flash19enable_sm80_to_sm89INS1_16FlashAttnBwdSm80INS1_25CollectiveMainloopBwdSm80ILi2ELi2EN4cute5tupleIJNS5_1CILi128EEES8_NS7_ILi64EEEEEENS_6half_tEfNS_4arch4Sm80ELb0ELb1ELb1ELb0ELb1ELb0ELb0ELb0ELi2ELi4ELi4ELi4ELb0EEENS1_24CollectiveEpilogueBwdGQAISA_fSD_Li256ELb0ELb1EEENS1_19SingleTileSchedulerILb0ELb0ELb0ELi128EEEEEEEEEvNT_6ParamsE$_ZN4cute3eso3ESOILb1ELb0EJNS_6LayoutINS_5tupleIJNS3_IJNS_1CILi2EEES5_S5_EEES5_EEENS3_IJNS3_IJNS4_ILi1EEES5_NS4_ILi4EEEEEENS4_ILi64EEEEEEEENS_10ViewEngineIPN7cutlass6half_tEEEEEC2ERKSD_RKSI_,@function
        .size           $_ZN7cutlass13device_kernelIN5flash19enable_sm80_to_sm89INS1_16FlashAttnBwdSm80INS1_25CollectiveMainloopBwdSm80ILi2ELi2EN4cute5tupleIJNS5_1CILi128EEES8_NS7_ILi64EEEEEENS_6half_tEfNS_4arch4Sm80ELb0ELb1ELb1ELb0ELb1ELb0ELb0ELb0ELi2ELi4ELi4ELi4ELb0EEENS1_24CollectiveEpilogueBwdGQAISA_fSD_Li256ELb0ELb1EEENS1_19SingleTileSchedulerILb0ELb0ELb0ELi128EEEEEEEEEvNT_6ParamsE$_ZN4cute3eso3ESOILb1ELb0EJNS_6LayoutINS_5tupleIJNS3_IJNS_1CILi2EEES5_S5_EEES5_EEENS3_IJNS3_IJNS4_ILi1EEES5_NS4_ILi4EEEEEENS4_ILi64EEEEEEEENS_10ViewEngineIPN7cutlass6half_tEEEEEC2ERKSD_RKSI_,($_ZN7cutlass13device_kernelIN5flash19enable_sm80_to_sm89INS1_16FlashAttnBwdSm80INS1_25CollectiveMainloopBwdSm80ILi2ELi2EN4cute5tupleIJNS5_1CILi128EEES8_NS7_ILi64EEEEEENS_6half_tEfNS_4arch4Sm80ELb0ELb1ELb1ELb0ELb1ELb0ELb0ELb0ELi2ELi4ELi4ELi4ELb0EEENS1_24CollectiveEpilogueBwdGQAISA_fSD_Li256ELb0ELb1EEENS1_19SingleTileSchedulerILb0ELb0ELb0ELi128EEEEEEEEEvNT_6ParamsE$_ZN4cute3eso3ESOILb1ELb0EJNS_6LayoutINS_5tupleIJNS3_IJNS_1CILi2EEES5_S5_EEES5_EEENS3_IJNS3_IJNS4_ILi1EEES5_NS4_ILi4EEEEEENS4_ILi64EEEEEEEEiEEC2ERKSD_RKi - $_ZN7cutlass13device_kernelIN5flash19enable_sm80_to_sm89INS1_16FlashAttnBwdSm80INS1_25CollectiveMainloopBwdSm80ILi2ELi2EN4cute5tupleIJNS5_1CILi128EEES8_NS7_ILi64EEEEEENS_6half_tEfNS_4arch4Sm80ELb0ELb1ELb1ELb0ELb1ELb0ELb0ELb0ELi2ELi4ELi4ELi4ELb0EEENS1_24CollectiveEpilogueBwdGQAISA_fSD_Li256ELb0ELb1EEENS1_19SingleTileSchedulerILb0ELb0ELb0ELi128EEEEEEEEEvNT_6ParamsE$_ZN4cute3eso3ESOILb1ELb0EJNS_6LayoutINS_5tupleIJNS3_IJNS_1CILi2EEES5_S5_EEES5_EEENS3_IJNS3_IJNS4_ILi1EEES5_NS4_ILi4EEEEEENS4_ILi64EEEEEEEENS_10ViewEngineIPN7cutlass6half_tEEEEEC2ERKSD_RKSI_)
$_ZN7cutlass13device_kernelIN5flash19enable_sm80_to_sm89INS1_16FlashAttnBwdSm80INS1_25CollectiveMainloopBwdSm80ILi2ELi2EN4cute5tupleIJNS5_1CILi128EEES8_NS7_ILi64EEEEEENS_6half_tEfNS_4arch4Sm80ELb0ELb1ELb1ELb0ELb1ELb0ELb0ELb0ELi2ELi4ELi4ELi4ELb0EEENS1_24CollectiveEpilogueBwdGQAISA_fSD_Li256ELb0ELb1EEENS1_19SingleTileSchedulerILb0ELb0ELb0ELi128EEEEEEEEEvNT_6ParamsE$_ZN4cute3eso3ESOILb1ELb0EJNS_6LayoutINS_5tupleIJNS3_IJNS_1CILi2EEES5_S5_EEES5_EEENS3_IJNS3_IJNS4_ILi1EEES5_NS4_ILi4EEEEEENS4_ILi64EEEEEEEENS_10ViewEngineIPN7cutlass6half_tEEEEEC2ERKSD_RKSI_:
[----:B------:R-:W-:Y:S01]  /*7a10*/  IADD3 R2, R60, -c[0x0][0x20], RZ ;  /* 0x800008003c027a10 */ /* 0x000fe20007ffe0ff */
[----:B------:R-:W-:Y:S01]  /*7a20*/  IMAD.MOV.U32 R7, RZ, RZ, R3 ;  /* 0x000000ffff077224 */ /* 0x000fe200078e0003 */
[----:B------:R-:W-:-:S04]  /*7a30*/  MOV R5, 0x0 ;  /* 0x0000000000057802 */ /* 0x000fc80000000f00 */
[----:B------:R1:W-:Y:S01]  /*7a40*/  STL.64 [R2], R6 ;  /* 0x0000000602007387 */ /* 0x0003e20000100a00 */
[----:B------:R-:W-:Y:S05]  /*7a50*/  RET.REL.NODEC R4 `(_ZN7cutlass13device_kernelIN5flash19enable_sm80_to_sm89INS1_16FlashAttnBwdSm80INS1_25CollectiveMainloopBwdSm80ILi2ELi2EN4cute5tupleIJNS5_1CILi128EEES8_NS7_ILi64EEEEEENS_6half_tEfNS_4arch4Sm80ELb0ELb1ELb1ELb0ELb1ELb0ELb0ELb0ELi2ELi4ELi4ELi4ELb0EEENS1_24CollectiveEpilogueBwdGQAISA_fSD_Li256ELb0ELb1EEENS1_19SingleTileSchedulerILb0ELb0ELb0ELi128EEEEEEEEEvNT_6ParamsE) ;  /* 0xffff85a004007950 */ /* 0x000fea0003c3ffff */
        .type           $_ZN7cutlass13device_kernelIN5flash19enable_sm80_to_sm89INS1_16FlashAttnBwdSm80INS1_25CollectiveMainloopBwdSm80ILi2ELi2EN4cute5tupleIJNS5_1CILi128EEES8_NS7_ILi64EEEEEENS_6half_tEfNS_4arch4Sm80ELb0ELb1ELb1ELb0ELb1ELb0ELb0ELb0ELi2ELi4ELi4ELi4ELb0EEENS1_24CollectiveEpilogueBwdGQAISA_fSD_Li256ELb0ELb1EEENS1_19SingleTileSchedulerILb0ELb0ELb0ELi128EEEEEEEEEvNT_6ParamsE$_ZN4cute3eso3ESOILb1ELb0EJNS_6LayoutINS_5tupleIJNS3_IJNS_1CILi2EEES5_S5_EEES5_EEENS3_IJNS3_IJNS4_ILi1EEES5_NS4_ILi4EEEEEENS4_ILi64EEEEEEEEiEEC2ERKSD_RKi,@function
        .size           $_ZN7cutlass13device_kernelIN5flash19enable_sm80_to_sm89INS1_16FlashAttnBwdSm80INS1_25CollectiveMainloopBwdSm80ILi2ELi2EN4cute5tupleIJNS5_1CILi128EEES8_NS7_ILi64EEEEEENS_6half_tEfNS_4arch4Sm80ELb0ELb1ELb1ELb0ELb1ELb0ELb0ELb0ELi2ELi4ELi4ELi4ELb0EEENS1_24CollectiveEpilogueBwdGQAISA_fSD_Li256ELb0ELb1EEENS1_19SingleTileSchedulerILb0ELb0ELb0ELi128EEEEEEEEEvNT_6ParamsE$_ZN4cute3eso3ESOILb1ELb0EJNS_6LayoutINS_5tupleIJNS3_IJNS_1CILi2EEES5_S5_EEES5_EEENS3_IJNS3_IJNS4_ILi1EEES5_NS4_ILi4EEEEEENS4_ILi64EEEEEEEEiEEC2ERKSD_RKi,($_ZN7cutlass13device_kernelIN5flash19enable_sm80_to_sm89INS1_16FlashAttnBwdSm80INS1_25CollectiveMainloopBwdSm80ILi2ELi2EN4cute5tupleIJNS5_1CILi128EEES8_NS7_ILi64EEEEEENS_6half_tEfNS_4arch4Sm80ELb0ELb1ELb1ELb0ELb1ELb0ELb0ELb0ELi2ELi4ELi4ELi4ELb0EEENS1_24CollectiveEpilogueBwdGQAISA_fSD_Li256ELb0ELb1EEENS1_19SingleTileSchedulerILb0ELb0ELb0ELi128EEEEEEEEEvNT_6ParamsE$_ZN4cute3eso3ESOILb1ELb0EJNS_6LayoutINS_5tupleIJNS3_IJNS_1CILi2EEES5_S5_EEES5_EEENS3_IJNS3_IJNS4_ILi1EEES5_NS4_ILi4EEEEEENS4_ILi8EEEEEEEENS_10ViewEngineIPN7cutlass6half_tEEEEEC2ERKSD_RKSI_ - $_ZN7cutlass13device_kernelIN5flash19enable_sm80_to_sm89INS1_16FlashAttnBwdSm80INS1_25CollectiveMainloopBwdSm80ILi2ELi2EN4cute5tupleIJNS5_1CILi128EEES8_NS7_ILi64EEEEEENS_6half_tEfNS_4arch4Sm80ELb0ELb1ELb1ELb0ELb1ELb0ELb0ELb0ELi2ELi4ELi4ELi4ELb0EEENS1_24CollectiveEpilogueBwdGQAISA_fSD_Li256ELb0ELb1EEENS1_19SingleTileSchedulerILb0ELb0ELb0ELi128EEEEEEEEEvNT_6ParamsE$_ZN4cute3eso3ESOILb1ELb0EJNS_6LayoutINS_5tupleIJNS3_IJNS_1CILi2EEES5_S5_EEES5_EEENS3_IJNS3_IJNS4_ILi1EEES5_NS4_ILi4EEEEEENS4_ILi64EEEEEEEEiEEC2ERKSD_RKi)
$_ZN7cutlass13device_kernelIN5flash19enable_sm80_to_sm89INS1_16FlashAttnBwdSm80INS1_25CollectiveMainloopBwdSm80ILi2ELi2EN4cute5tupleIJNS5_1CILi128EEES8_NS7_ILi64EEEEEENS_6half_tEfNS_4arch4Sm80ELb0ELb1ELb1ELb0ELb1ELb0ELb0ELb0ELi2ELi4ELi4ELi4ELb0EEENS1_24CollectiveEpilogueBwdGQAISA_fSD_Li256ELb0ELb1EEENS1_19SingleTileSchedulerILb0ELb0ELb0ELi128EEEEEEEEEvNT_6ParamsE$_ZN4cute3eso3ESOILb1ELb0EJNS_6LayoutINS_5tupleIJNS3_IJNS_1CILi2EEES5_S5_EEES5_EEENS3_IJNS3_IJNS4_ILi1EEES5_NS4_ILi4EEEEEENS4_ILi64EEEEEEEEiEEC2ERKSD_RKi:
[----:B------:R-:W-:Y:S02]  /*7a60*/  IADD3 R2, R60, -c[0x0][0x20], RZ ;  /* 0x800008003c027a10 */ /* 0x000fe40007ffe0ff */
[----:B------:R-:W-:-:S03]  /*7a70*/  MOV R5, 0x0 ;  /* 0x0000000000057802 */ /* 0x000fc60000000f00 */
[----:B------:R1:W-:Y:S01]  /*7a80*/  STL [R2], R3 ;  /* 0x0000000302007387 */ /* 0x0003e20000100800 */
[----:B------:R-:W-:Y:S05]  /*7a90*/  RET.REL.NODEC R4 `(_ZN7cutlass13device_kernelIN5flash19enable_sm80_to_sm89INS1_16FlashAttnBwdSm80INS1_25CollectiveMainloopBwdSm80ILi2ELi2EN4cute5tupleIJNS5_1CILi128EEES8_NS7_ILi64EEEEEENS_6half_tEfNS_4arch4Sm80ELb0ELb1ELb1ELb0ELb1ELb0ELb0ELb0ELi2ELi4ELi4ELi4ELb0EEENS1_24CollectiveEpilogueBwdGQAISA_fSD_Li256ELb0ELb1EEENS1_19SingleTileSchedulerILb0ELb0ELb0ELi128EEEEEEEEEvNT_6ParamsE) ;  /* 0xffff856004007950 */ /* 0x000fea0003c3ffff */
        .type           $_ZN7cutlass13device_kernelIN5flash19enable_sm80_to_sm89INS1_16FlashAttnBwdSm80INS1_25CollectiveMainloopBwdSm80ILi2ELi2EN4cute5tupleIJNS5_1CILi128EEES8_NS7_ILi64EEEEEENS_6half_tEfNS_4arch4Sm80ELb0ELb1ELb1ELb0ELb1ELb0ELb0ELb0ELi2ELi4ELi4ELi4ELb0EEENS1_24CollectiveEpilogueBwdGQAISA_fSD_Li256ELb0ELb1EEENS1_19SingleTileSchedulerILb0ELb0ELb0ELi128EEEEEEEEEvNT_6ParamsE$_ZN4cute3eso3ESOILb1ELb0EJNS_6LayoutINS_5tupleIJNS3_IJNS_1CILi2EEES5_S5_EEES5_EEENS3_IJNS3_IJNS4_ILi1EEES5_NS4_ILi4EEEEEENS4_ILi8EEEEEEEENS_10ViewEngineIPN7cutlass6half_tEEEEEC2ERKSD_RKSI_,@function
        .size           $_ZN7cutlass13device_kernelIN5flash19enable_sm80_to_sm89INS1_16FlashAttnBwdSm80INS1_25CollectiveMainloopBwdSm80ILi2ELi2EN4cute5tupleIJNS5_1CILi128EEES8_NS7_ILi64EEEEEENS_6half_tEfNS_4arch4Sm80ELb0ELb1ELb1ELb0ELb1ELb0ELb0ELb0ELi2ELi4ELi4ELi4ELb0EEENS1_24CollectiveEpilogueBwdGQAISA_fSD_Li256ELb0ELb1EEENS1_19SingleTileSchedulerILb0ELb0ELb0ELi128EEEEEEEEEvNT_6ParamsE$_ZN4cute3eso3ESOILb1ELb0EJNS_6LayoutINS_5tupleIJNS3_IJNS_1CILi2EEES5_S5_EEES5_EEENS3_IJNS3_IJNS4_ILi1EEES5_NS4_ILi4EEEEEENS4_ILi8EEEEEEEENS_10ViewEngineIPN7cutlass6half_tEEEEEC2ERKSD_RKSI_,($_ZN7cutlass13device_kernelIN5flash19enable_sm80_to_sm89INS1_16FlashAttnBwdSm80INS1_25CollectiveMainloopBwdSm80ILi2ELi2EN4cute5tupleIJNS5_1CILi128EEES8_NS7_ILi64EEEEEENS_6half_tEfNS_4arch4Sm80ELb0ELb1ELb1ELb0ELb1ELb0ELb0ELb0ELi2ELi4ELi4ELi4ELb0EEENS1_24CollectiveEpilogueBwdGQAISA_fSD_Li256ELb0ELb1EEENS1_19SingleTileSchedulerILb0ELb0ELb0ELi128EEEEEEEEEvNT_6ParamsE$_ZN4cute3eso3ESOILb1ELb0EJNS_6LayoutINS_5tupleIJNS3_IJNS_1CILi2EEES5_S5_EEES5_EEENS3_IJNS3_IJNS4_ILi1EEES5_NS4_ILi4EEEEEENS4_ILi8EEEEEEEEiEEC2ERKSD_RKi - $_ZN7cutlass13device_kernelIN5flash19enable_sm80_to_sm89INS1_16FlashAttnBwdSm80INS1_25CollectiveMainloopBwdSm80ILi2ELi2EN4cute5tupleIJNS5_1CILi128EEES8_NS7_ILi64EEEEEENS_6half_tEfNS_4arch4Sm80ELb0ELb1ELb1ELb0ELb1ELb0ELb0ELb0ELi2ELi4ELi4ELi4ELb0EEENS1_24CollectiveEpilogueBwdGQAISA_fSD_Li256ELb0ELb1EEENS1_19SingleTileSchedulerILb0ELb0ELb0ELi128EEEEEEEEEvNT_6ParamsE$_ZN4cute3eso3ESOILb1ELb0EJNS_6LayoutINS_5tupleIJNS3_IJNS_1CILi2EEES5_S5_EEES5_EEENS3_IJNS3_IJNS4_ILi1EEES5_NS4_ILi4EEEEEENS4_ILi8EEEEEEEENS_10ViewEngineIPN7cutlass6half_tEEEEEC2ERKSD_RKSI_)
$_ZN7cutlass13device_kernelIN5flash19enable_sm80_to_sm89INS1_16FlashAttnBwdSm80INS1_25CollectiveMainloopBwdSm80ILi2ELi2EN4cute5tupleIJNS5_1CILi128EEES8_NS7_ILi64EEEEEENS_6half_tEfNS_4arch4Sm80ELb0ELb1ELb1ELb0ELb1ELb0ELb0ELb0ELi2ELi4ELi4ELi4ELb0EEENS1_24CollectiveEpilogueBwdGQAISA_fSD_Li256ELb0ELb1EEENS1_19SingleTileSchedulerILb0ELb0ELb0ELi128EEEEEEEEEvNT_6ParamsE$_ZN4cute3eso3ESOILb1ELb0EJNS_6LayoutINS_5tupleIJNS3_IJNS_1CILi2EEES5_S5_EEES5_EEENS3_IJNS3_IJNS4_ILi1EEES5_NS4_ILi4EEEEEENS4_ILi8EEEEEEEENS_10ViewEngineIPN7cutlass6half_tEEEEEC2ERKSD_RKSI_:
[----:B------:R-:W-:Y:S01]  /*7aa0*/  IADD3 R2, R60, -c[0x0][0x20], RZ ;  /* 0x800008003c027a10 */ /* 0x000fe20007ffe0ff */
[----:B------:R-:W-:Y:S01]  /*7ab0*/  IMAD.MOV.U32 R11, RZ, RZ, R3 ;  /* 0x000000ffff0b7224 */ /* 0x000fe200078e0003 */
[----:B------:R-:W-:-:S04]  /*7ac0*/  MOV R7, 0x0 ;  /* 0x0000000000077802 */ /* 0x000fc80000000f00 */
[----:B------:R1:W-:Y:S01]  /*7ad0*/  STL.64 [R2], R10 ;  /* 0x0000000a02007387 */ /* 0x0003e20000100a00 */
[----:B------:R-:W-:Y:S05]  /*7ae0*/  RET.REL.NODEC R6 `(_ZN7cutlass13device_kernelIN5flash19enable_sm80_to_sm89INS1_16FlashAttnBwdSm80INS1_25CollectiveMainloopBwdSm80ILi2ELi2EN4cute5tupleIJNS5_1CILi128EEES8_NS7_ILi64EEEEEENS_6half_tEfNS_4arch4Sm80ELb0ELb1ELb1ELb0ELb1ELb0ELb0ELb0ELi2ELi4ELi4ELi4ELb0EEENS1_24CollectiveEpilogueBwdGQAISA_fSD_Li256ELb0ELb1EEENS1_19SingleTileSchedulerILb0ELb0ELb0ELi128EEEEEEEEEvNT_6ParamsE) ;  /* 0xffff851006007950 */ /* 0x000fea0003c3ffff */
        .type           $_ZN7cutlass13device_kernelIN5flash19enable_sm80_to_sm89INS1_16FlashAttnBwdSm80INS1_25CollectiveMainloopBwdSm80ILi2ELi2EN4cute5tupleIJNS5_1CILi128EEES8_NS7_ILi64EEEEEENS_6half_tEfNS_4arch4Sm80ELb0ELb1ELb1ELb0ELb1ELb0ELb0ELb0ELi2ELi4ELi4ELi4ELb0EEENS1_24CollectiveEpilogueBwdGQAISA_fSD_Li256ELb0ELb1EEENS1_19SingleTileSchedulerILb0ELb0ELb0ELi128EEEEEEEEEvNT_6ParamsE$_ZN4cute3eso3ESOILb1ELb0EJNS_6LayoutINS_5tupleIJNS3_IJNS_1CILi2EEES5_S5_EEES5_EEENS3_IJNS3_IJNS4_ILi1EEES5_NS4_ILi4EEEEEENS4_ILi8EEEEEEEEiEEC2ERKSD_RKi,@function
        .size           $_ZN7cutlass13device_kernelIN5flash19enable_sm80_to_sm89INS1_16FlashAttnBwdSm80INS1_25CollectiveMainloopBwdSm80ILi2ELi2EN4cute5tupleIJNS5_1CILi128EEES8_NS7_ILi64EEEEEENS_6half_tEfNS_4arch4Sm80ELb0ELb1ELb1ELb0ELb1ELb0ELb0ELb0ELi2ELi4ELi4ELi4ELb0EEENS1_24CollectiveEpilogueBwdGQAISA_fSD_Li256ELb0ELb1EEENS1_19SingleTileSchedulerILb0ELb0ELb0ELi128EEEEEEEEEvNT_6ParamsE$_ZN4cute3eso3ESOILb1ELb0EJNS_6LayoutINS_5tupleIJNS3_IJNS_1CILi2EEES5_S5_EEES5_EEENS3_IJNS3_IJNS4_ILi1EEES5_NS4_ILi4EEEEEENS4_ILi8EEEEEEEEiEEC2ERKSD_RKi,($_ZN7cutlass13device_kernelIN5flash19enable_sm80_to_sm89INS1_16FlashAttnBwdSm80INS1_25CollectiveMainloopBwdSm80ILi2ELi2EN4cute5tupleIJNS5_1CILi128EEES8_NS7_ILi64EEEEEENS_6half_tEfNS_4arch4Sm80ELb0ELb1ELb1ELb0ELb1ELb0ELb0ELb0ELi2ELi4ELi4ELi4ELb0EEENS1_24CollectiveEpilogueBwdGQAISA_fSD_Li256ELb0ELb1EEENS1_19SingleTileSchedulerILb0ELb0ELb0ELi128EEEEEEEEEvNT_6ParamsE$_ZN4cute3eso3ESOILb1ELb0EJNS_6LayoutINS_5tupleIJNS3_IJNS_1CILi4EEENS4_ILi1EEEEEEEEENS3_IJNS3_IJS6_NS4_ILi0EEEEEEEEEEENS_10ViewEngineIPjEEEEC2ERKSC_RKSF_ - $_ZN7cutlass13device_kernelIN5flash19enable_sm80_to_sm89INS1_16FlashAttnBwdSm80INS1_25CollectiveMainloopBwdSm80ILi2ELi2EN4cute5tupleIJNS5_1CILi128EEES8_NS7_ILi64EEEEEENS_6half_tEfNS_4arch4Sm80ELb0ELb1ELb1ELb0ELb1ELb0ELb0ELb0ELi2ELi4ELi4ELi4ELb0EEENS1_24CollectiveEpilogueBwdGQAISA_fSD_Li256ELb0ELb1EEENS1_19SingleTileSchedulerILb0ELb0ELb0ELi128EEEEEEEEEvNT_6ParamsE$_ZN4cute3eso3ESOILb1ELb0EJNS_6LayoutINS_5tupleIJNS3_IJNS_1CILi2EEES5_S5_EEES5_EEENS3_IJNS3_IJNS4_ILi1EEES5_NS4_ILi4EEEEEENS4_ILi8EEEEEEEEiEEC2ERKSD_RKi)
$_ZN7cutlass13device_kernelIN5flash19enable_sm80_to_sm89INS1_16FlashAttnBwdSm80INS1_25CollectiveMainloopBwdSm80ILi2ELi2EN4cute5tupleIJNS5_1CILi128EEES8_NS7_ILi64EEEEEENS_6half_tEfNS_4arch4Sm80ELb0ELb1ELb1ELb0ELb1ELb0ELb0ELb0ELi2ELi4ELi4ELi4ELb0EEENS1_24CollectiveEpilogueBwdGQAISA_fSD_Li256ELb0ELb1EEENS1_19SingleTileSchedulerILb0ELb0ELb0ELi128EEEEEEEEEvNT_6ParamsE$_ZN4cute3eso3ESOILb1ELb0EJNS_6LayoutINS_5tupleIJNS3_IJNS_1CILi2EEES5_S5_EEES5_EEENS3_IJNS3_IJNS4_ILi1EEES5_NS4_ILi4EEEEEENS4_ILi8EEEEEEEEiEEC2ERKSD_RKi:
[----:B------:R-:W-:Y:S02]  /*7af0*/  IADD3 R2, R60, -c[0x0][0x20], RZ ;  /* 0x800008003c027a10 */ /* 0x000fe40007ffe0ff */
[----:B------:R-:W-:-:S03]  /*7b00*/  MOV R13, 0x0 ;  /* 0x00000000000d7802 */ /* 0x000fc60000000f00 */
[----:B------:R1:W-:Y:S01]  /*7b10*/  STL [R2], R3 ;  /* 0x0000000302007387 */ /* 0x0003e20000100800 */
[----:B------:R-:W-:Y:S05]  /*7b20*/  RET.REL.NODEC R12 `(_ZN7cutlass13device_kernelIN5flash19enable_sm80_to_sm89INS1_16FlashAttnBwdSm80INS1_25CollectiveMainloopBwdSm80ILi2ELi2EN4cute5tupleIJNS5_1CILi128EEES8_NS7_ILi64EEEEEENS_6half_tEfNS_4arch4Sm80ELb0ELb1ELb1ELb0ELb1ELb0ELb0ELb0ELi2ELi4ELi4ELi4ELb0EEENS1_24CollectiveEpilogueBwdGQAISA_fSD_Li256ELb0ELb1EEENS1_19SingleTileSchedulerILb0ELb0ELb0ELi128EEEEEEEEEvNT_6ParamsE) ;  /* 0xffff84d00c007950 */ /* 0x000fea0003c3ffff */
        .type           $_ZN7cutlass13device_kernelIN5flash19enable_sm80_to_sm89INS1_16FlashAttnBwdSm80INS1_25CollectiveMainloopBwdSm80ILi2ELi2EN4cute5tupleIJNS5_1CILi128EEES8_NS7_ILi64EEEEEENS_6half_tEfNS_4arch4Sm80ELb0ELb1ELb1ELb0ELb1ELb0ELb0ELb0ELi2ELi4ELi4ELi4ELb0EEENS1_24CollectiveEpilogueBwdGQAISA_fSD_Li256ELb0ELb1EEENS1_19SingleTileSchedulerILb0ELb0ELb0ELi128EEEEEEEEEvNT_6ParamsE$_ZN4cute3eso3ESOILb1ELb0EJNS_6LayoutINS_5tupleIJNS3_IJNS_1CILi4EEENS4_ILi1EEEEEEEEENS3_IJNS3_IJS6_NS4_ILi0EEEEEEEEEEENS_10ViewEngineIPjEEEEC2ERKSC_RKSF_,@function
        .size           $_ZN7cutlass13device_kernelIN5flash19enable_sm80_to_sm89INS1_16FlashAttnBwdSm80INS1_25CollectiveMainloopBwdSm80ILi2ELi2EN4cute5tupleIJNS5_1CILi128EEES8_NS7_ILi64EEEEEENS_6half_tEfNS_4arch4Sm80ELb0ELb1ELb1ELb0ELb1ELb0ELb0ELb0ELi2ELi4ELi4ELi4ELb0EEENS1_24CollectiveEpilogueBwdGQAISA_fSD_Li256ELb0ELb1EEENS1_19SingleTileSchedulerILb0ELb0ELb0ELi128EEEEEEEEEvNT_6ParamsE$_ZN4cute3eso3ESOILb1ELb0EJNS_6LayoutINS_5tupleIJNS3_IJNS_1CILi4EEENS4_ILi1EEEEEEEEENS3_IJNS3_IJS6_NS4_ILi0EEEEEEEEEEENS_10ViewEngineIPjEEEEC2ERKSC_RKSF_,($_ZN7cutlass13device_kernelIN5flash19enable_sm80_to_sm89INS1_16FlashAttnBwdSm80INS1_25CollectiveMainloopBwdSm80ILi2ELi2EN4cute5tupleIJNS5_1CILi128EEES8_NS7_ILi64EEEEEENS_6half_tEfNS_4arch4Sm80ELb0ELb1ELb1ELb0ELb1ELb0ELb0ELb0ELi2ELi4ELi4ELi4ELb0EEENS1_24CollectiveEpilogueBwdGQAISA_fSD_Li256ELb0ELb1EEENS1_19SingleTileSchedulerILb0ELb0ELb0ELi128EEEEEEEEEvNT_6ParamsE$_ZN4cute3eso3ESOILb1ELb0EJNS_6LayoutINS_5tupleIJNS3_IJNS_1CILi8EEENS4_ILi1EEEEEEEEENS3_IJNS3_IJS6_NS4_ILi0EEEEEEEEEEENS_10ViewEngineINS_8smem_ptrIPN7cutlass6half_tEEEEEEEC2ERKSC_RKSJ_ - $_ZN7cutlass13device_kernelIN5flash19enable_sm80_to_sm89INS1_16FlashAttnBwdSm80INS1_25CollectiveMainloopBwdSm80ILi2ELi2EN4cute5tupleIJNS5_1CILi128EEES8_NS7_ILi64EEEEEENS_6half_tEfNS_4arch4Sm80ELb0ELb1ELb1ELb0ELb1ELb0ELb0ELb0ELi2ELi4ELi4ELi4ELb0EEENS1_24CollectiveEpilogueBwdGQAISA_fSD_Li256ELb0ELb1EEENS1_19SingleTileSchedulerILb0ELb0ELb0ELi128EEEEEEEEEvNT_6ParamsE$_ZN4cute3eso3ESOILb1ELb0EJNS_6LayoutINS_5tupleIJNS3_IJNS_1CILi4EEENS4_ILi1EEEEEEEEENS3_IJNS3_IJS6_NS4_ILi0EEEEEEEEEEENS_10ViewEngineIPjEEEEC2ERKSC_RKSF_)
$_ZN7cutlass13device_kernelIN5flash19enable_sm80_to_sm89INS1_16FlashAttnBwdSm80INS1_25CollectiveMainloopBwdSm80ILi2ELi2EN4cute5tupleIJNS5_1CILi128EEES8_NS7_ILi64EEEEEENS_6half_tEfNS_4arch4Sm80ELb0ELb1ELb1ELb0ELb1ELb0ELb0ELb0ELi2ELi4ELi4ELi4ELb0EEENS1_24CollectiveEpilogueBwdGQAISA_fSD_Li256ELb0ELb1EEENS1_19SingleTileSchedulerILb0ELb0ELb0ELi128EEEEEEEEEvNT_6ParamsE$_ZN4cute3eso3ESOILb1ELb0EJNS_6LayoutINS_5tupleIJNS3_IJNS_1CILi4EEENS4_ILi1EEEEEEEEENS3_IJNS3_IJS6_NS4_ILi0EEEEEEEEEEENS_10ViewEngineIPjEEEEC2ERKSC_RKSF_:
[----:B------:R-:W-:Y:S02]  /*7b30*/  IADD3 R2, R81, -c[0x0][0x20], RZ ;  /* 0x8000080051027a10 */ /* 0x000fe40007ffe0ff */
[----:B------:R-:W-:-:S03]  /*7b40*/  MOV R39, 0x0 ;  /* 0x0000000000277802 */ /* 0x000fc60000000f00 */
[----:B------:R1:W-:Y:S01]  /*7b50*/  STL.64 [R2], R36 ;  /* 0x0000002402007387 */ /* 0x0003e20000100a00 */
[----:B------:R-:W-:Y:S05]  /*7b60*/  RET.REL.NODEC R38 `(_ZN7cutlass13device_kernelIN5flash19enable_sm80_to_sm89INS1_16FlashAttnBwdSm80INS1_25CollectiveMainloopBwdSm80ILi2ELi2EN4cute5tupleIJNS5_1CILi128EEES8_NS7_ILi64EEEEEENS_6half_tEfNS_4arch4Sm80ELb0ELb1ELb1ELb0ELb1ELb0ELb0ELb0ELi2ELi4ELi4ELi4ELb0EEENS1_24CollectiveEpilogueBwdGQAISA_fSD_Li256ELb0ELb1EEENS1_19SingleTileSchedulerILb0ELb0ELb0ELi128EEEEEEEEEvNT_6ParamsE) ;  /* 0xffff849026007950 */ /* 0x000fea0003c3ffff */
        .type           $_ZN7cutlass13device_kernelIN5flash19enable_sm80_to_sm89INS1_16FlashAttnBwdSm80INS1_25CollectiveMainloopBwdSm80ILi2ELi2EN4cute5tupleIJNS5_1CILi128EEES8_NS7_ILi64EEEEEENS_6half_tEfNS_4arch4Sm80ELb0ELb1ELb1ELb0ELb1ELb0ELb0ELb0ELi2ELi4ELi4ELi4ELb0EEENS1_24CollectiveEpilogueBwdGQAISA_fSD_Li256ELb0ELb1EEENS1_19SingleTileSchedulerILb0ELb0ELb0ELi128EEEEEEEEEvNT_6ParamsE$_ZN4cute3eso3ESOILb1ELb0EJNS_6LayoutINS_5tupleIJNS3_IJNS_1CILi8EEENS4_ILi1EEEEEEEEENS3_IJNS3_IJS6_NS4_ILi0EEEEEEEEEEENS_10ViewEngineINS_8smem_ptrIPN7cutlass6half_tEEEEEEEC2ERKSC_RKSJ_,@function
        .size           $_ZN7cutlass13device_kernelIN5flash19enable_sm80_to_sm89INS1_16FlashAttnBwdSm80INS1_25CollectiveMainloopBwdSm80ILi2ELi2EN4cute5tupleIJNS5_1CILi128EEES8_NS7_ILi64EEEEEENS_6half_tEfNS_4arch4Sm80ELb0ELb1ELb1ELb0ELb1ELb0ELb0ELb0ELi2ELi4ELi4ELi4ELb0EEENS1_24CollectiveEpilogueBwdGQAISA_fSD_Li256ELb0ELb1EEENS1_19SingleTileSchedulerILb0ELb0ELb0ELi128EEEEEEEEEvNT_6ParamsE$_ZN4cute3eso3ESOILb1ELb0EJNS_6LayoutINS_5tupleIJNS3_IJNS_1CILi8EEENS4_ILi1EEEEEEEEENS3_IJNS3_IJS6_NS4_ILi0EEEEEEEEEEENS_10ViewEngineINS_8smem_ptrIPN7cutlass6half_tEEEEEEEC2ERKSC_RKSJ_,($_ZN7cutlass13device_kernelIN5flash19enable_sm80_to_sm89INS1_16FlashAttnBwdSm80INS1_25CollectiveMainloopBwdSm80ILi2ELi2EN4cute5tupleIJNS5_1CILi128EEES8_NS7_ILi64EEEEEENS_6half_tEfNS_4arch4Sm80ELb0ELb1ELb1ELb0ELb1ELb0ELb0ELb0ELi2ELi4ELi4ELi4ELb0EEENS1_24CollectiveEpilogueBwdGQAISA_fSD_Li256ELb0ELb1EEENS1_19SingleTileSchedulerILb0ELb0ELb0ELi128EEEEEEEEEvNT_6ParamsE$_ZN4cute3eso3ESOILb1ELb0EJNS_6LayoutINS_5tupleIJNS3_IJNS_1CILi8EEENS4_ILi1EEEEEEEEENS3_IJNS3_IJS6_NS4_ILi0EEEEEEEEEEENS_10ViewEngineIPN7cutlass6half_tEEEEEC2ERKSC_RKSH_ - $_ZN7cutlass13device_kernelIN5flash19enable_sm80_to_sm89INS1_16FlashAttnBwdSm80INS1_25CollectiveMainloopBwdSm80ILi2ELi2EN4cute5tupleIJNS5_1CILi128EEES8_NS7_ILi64EEEEEENS_6half_tEfNS_4arch4Sm80ELb0ELb1ELb1ELb0ELb1ELb0ELb0ELb0ELi2ELi4ELi4ELi4ELb0EEENS1_24CollectiveEpilogueBwdGQAISA_fSD_Li256ELb0ELb1EEENS1_19SingleTileSchedulerILb0ELb0ELb0ELi128EEEEEEEEEvNT_6ParamsE$_ZN4cute3eso3ESOILb1ELb0EJNS_6LayoutINS_5tupleIJNS3_IJNS_1CILi8EEENS4_ILi1EEEEEEEEENS3_IJNS3_IJS6_NS4_ILi0EEEEEEEEEEENS_10ViewEngineINS_8smem_ptrIPN7cutlass6half_tEEEEEEEC2ERKSC_RKSJ_)
$_ZN7cutlass13device_kernelIN5flash19enable_sm80_to_sm89INS1_16FlashAttnBwdSm80INS1_25CollectiveMainloopBwdSm80ILi2ELi2EN4cute5tupleIJNS5_1CILi128EEES8_NS7_ILi64EEEEEENS_6half_tEfNS_4arch4Sm80ELb0ELb1ELb1ELb0ELb1ELb0ELb0ELb0ELi2ELi4ELi4ELi4ELb0EEENS1_24CollectiveEpilogueBwdGQAISA_fSD_Li256ELb0ELb1EEENS1_19SingleTileSchedulerILb0ELb0ELb0ELi128EEEEEEEEEvNT_6ParamsE$_ZN4cute3eso3ESOILb1ELb0EJNS_6LayoutINS_5tupleIJNS3_IJNS_1CILi8EEENS4_ILi1EEEEEEEEENS3_IJNS3_IJS6_NS4_ILi0EEEEEEEEEEENS_10ViewEngineINS_8smem_ptrIPN7cutlass6half_tEEEEEEEC2ERKSC_RKSJ_:
[----:B------:R-:W-:Y:S02]  /*7b70*/  IADD3 R36, R81, -c[0x0][0x20], RZ ;  /* 0x8000080051247a10 */ /* 0x000fe40007ffe0ff */
[----:B------:R-:W-:-:S03]  /*7b80*/  MOV R39, 0x0 ;  /* 0x0000000000277802 */ /* 0x000fc60000000f00 */
[----:B------:R1:W-:Y:S01]  /*7b90*/  STL.64 [R36], R2 ;  /* 0x0000000224007387 */ /* 0x0003e20000100a00 */
[----:B------:R-:W-:Y:S05]  /*7ba0*/  RET.REL.NODEC R38 `(_ZN7cutlass13device_kernelIN5flash19enable_sm80_to_sm89INS1_16FlashAttnBwdSm80INS1_25CollectiveMainloopBwdSm80ILi2ELi2EN4cute5tupleIJNS5_1CILi128EEES8_NS7_ILi64EEEEEENS_6half_tEfNS_4arch4Sm80ELb0ELb1ELb1ELb0ELb1ELb0ELb0ELb0ELi2ELi4ELi4ELi4ELb0EEENS1_24CollectiveEpilogueBwdGQAISA_fSD_Li256ELb0ELb1EEENS1_19SingleTileSchedulerILb0ELb0ELb0ELi128EEEEEEEEEvNT_6ParamsE) ;  /* 0xffff845026007950 */ /* 0x000fea0003c3ffff */
        .type           $_ZN7cutlass13device_kernelIN5flash19enable_sm80_to_sm89INS1_16FlashAttnBwdSm80INS1_25CollectiveMainloopBwdSm80ILi2ELi2EN4cute5tupleIJNS5_1CILi128EEES8_NS7_ILi64EEEEEENS_6half_tEfNS_4arch4Sm80ELb0ELb1ELb1ELb0ELb1ELb0ELb0ELb0ELi2ELi4ELi4ELi4ELb0EEENS1_24CollectiveEpilogueBwdGQAISA_fSD_Li256ELb0ELb1EEENS1_19SingleTileSchedulerILb0ELb0ELb0ELi128EEEEEEEEEvNT_6ParamsE$_ZN4cute3eso3ESOILb1ELb0EJNS_6LayoutINS_5tupleIJNS3_IJNS_1CILi8EEENS4_ILi1EEEEEEEEENS3_IJNS3_IJS6_NS4_ILi0EEEEEEEEEEENS_10ViewEngineIPN7cutlass6half_tEEEEEC2ERKSC_RKSH_,@function
        .size           $_ZN7cutlass13device_kernelIN5flash19enable_sm80_to_sm89INS1_16FlashAttnBwdSm80INS1_25CollectiveMainloopBwdSm80ILi2ELi2EN4cute5tupleIJNS5_1CILi128EEES8_NS7_ILi64EEEEEENS_6half_tEfNS_4arch4Sm80ELb0ELb1ELb1ELb0ELb1ELb0ELb0ELb0ELi2ELi4ELi4ELi4ELb0EEENS1_24CollectiveEpilogueBwdGQAISA_fSD_Li256ELb0ELb1EEENS1_19SingleTileSchedulerILb0ELb0ELb0ELi128EEEEEEEEEvNT_6ParamsE$_ZN4cute3eso3ESOILb1ELb0EJNS_6LayoutINS_5tupleIJNS3_IJNS_1CILi8EEENS4_ILi1EEEEEEEEENS3_IJNS3_IJS6_NS4_ILi0EEEEEEEEEEENS_10ViewEngineIPN7cutlass6half_tEEEEEC2ERKSC_RKSH_,($_ZN7cutlass13device_kernelIN5flash19enable_sm80_to_sm89INS1_16FlashAttnBwdSm80INS1_25CollectiveMainloopBwdSm80ILi2ELi2EN4cute5tupleIJNS5_1CILi128EEES8_NS7_ILi64EEEEEENS_6half_tEfNS_4arch4Sm80ELb0ELb1ELb1ELb0ELb1ELb0ELb0ELb0ELi2ELi4ELi4ELi4ELb0EEENS1_24CollectiveEpilogueBwdGQAISA_fSD_Li256ELb0ELb1EEENS1_19SingleTileSchedulerILb0ELb0ELb0ELi128EEEEEEEEEvNT_6ParamsE$_ZN4cute3eso3ESOILb1ELb0EJNS_6LayoutINS_5tupleIJNS3_IJNS_1CILi8EEENS4_ILi1EEEEEEEEENS3_IJNS3_IJS6_NS4_ILi0EEEEEEEEEEEiEEC2ERKSC_RKi - $_ZN7cutlass13device_kernelIN5flash19enable_sm80_to_sm89INS1_16FlashAttnBwdSm80INS1_25CollectiveMainloopBwdSm80ILi2ELi2EN4cute5tupleIJNS5_1CILi128EEES8_NS7_ILi64EEEEEENS_6half_tEfNS_4arch4Sm80ELb0ELb1ELb1ELb0ELb1ELb0ELb0ELb0ELi2ELi4ELi4ELi4ELb0EEENS1_24CollectiveEpilogueBwdGQAISA_fSD_Li256ELb0ELb1EEENS1_19SingleTileSchedulerILb0ELb0ELb0ELi128EEEEEEEEEvNT_6ParamsE$_ZN4cute3eso3ESOILb1ELb0EJNS_6LayoutINS_5tupleIJNS3_IJNS_1CILi8EEENS4_ILi1EEEEEEEEENS3_IJNS3_IJS6_NS4_ILi0EEEEEEEEEEENS_10ViewEngineIPN7cutlass6half_tEEEEEC2ERKSC_RKSH_)
$_ZN7cutlass13device_kernelIN5flash19enable_sm80_to_sm89INS1_16FlashAttnBwdSm80INS1_25CollectiveMainloopBwdSm80ILi2ELi2EN4cute5tupleIJNS5_1CILi128EEES8_NS7_ILi64EEEEEENS_6half_tEfNS_4arch4Sm80ELb0ELb1ELb1ELb0ELb1ELb0ELb0ELb0ELi2ELi4ELi4ELi4ELb0EEENS1_24CollectiveEpilogueBwdGQAISA_fSD_Li256ELb0ELb1EEENS1_19SingleTileSchedulerILb0ELb0ELb0ELi128EEEEEEEEEvNT_6ParamsE$_ZN4cute3eso3ESOILb1ELb0EJNS_6LayoutINS_5tupleIJNS3_IJNS_1CILi8EEENS4_ILi1EEEEEEEEENS3_IJNS3_IJS6_NS4_ILi0EEEEEEEEEEENS_10ViewEngineIPN7cutlass6half_tEEEEEC2ERKSC_RKSH_:
[----:B------:R-:W-:Y:S01]  /*7bb0*/  IADD3 R36, R81, -c[0x0][0x20], RZ ;  /* 0x8000080051247a10 */ /* 0x000fe20007ffe0ff */
[----:B------:R-:W-:Y:S01]  /*7bc0*/  IMAD.MOV.U32 R47, RZ, RZ, R37 ;  /* 0x000000ffff2f7224 */ /* 0x000fe200078e0025 */
[----:B------:R-:W-:-:S04]  /*7bd0*/  MOV R39, 0x0 ;  /* 0x0000000000277802 */ /* 0x000fc80000000f00 */
[----:B------:R1:W-:Y:S01]  /*7be0*/  STL.64 [R36], R46 ;  /* 0x0000002e24007387 */ /* 0x0003e20000100a00 */
[----:B------:R-:W-:Y:S05]  /*7bf0*/  RET.REL.NODEC R38 `(_ZN7cutlass13device_kernelIN5flash19enable_sm80_to_sm89INS1_16FlashAttnBwdSm80INS1_25CollectiveMainloopBwdSm80ILi2ELi2EN4cute5tupleIJNS5_1CILi128EEES8_NS7_ILi64EEEEEENS_6half_tEfNS_4arch4Sm80ELb0ELb1ELb1ELb0ELb1ELb0ELb0ELb0ELi2ELi4ELi4ELi4ELb0EEENS1_24CollectiveEpilogueBwdGQAISA_fSD_Li256ELb0ELb1EEENS1_19SingleTileSchedulerILb0ELb0ELb0ELi128EEEEEEEEEvNT_6ParamsE) ;  /* 0xffff840026007950 */ /* 0x000fea0003c3ffff */
        .type           $_ZN7cutlass13device_kernelIN5flash19enable_sm80_to_sm89INS1_16FlashAttnBwdSm80INS1_25CollectiveMainloopBwdSm80ILi2ELi2EN4cute5tupleIJNS5_1CILi128EEES8_NS7_ILi64EEEEEENS_6half_tEfNS_4arch4Sm80ELb0ELb1ELb1ELb0ELb1ELb0ELb0ELb0ELi2ELi4ELi4ELi4ELb0EEENS1_24CollectiveEpilogueBwdGQAISA_fSD_Li256ELb0ELb1EEENS1_19SingleTileSchedulerILb0ELb0ELb0ELi128EEEEEEEEEvNT_6ParamsE$_ZN4cute3eso3ESOILb1ELb0EJNS_6LayoutINS_5tupleIJNS3_IJNS_1CILi8EEENS4_ILi1EEEEEEEEENS3_IJNS3_IJS6_NS4_ILi0EEEEEEEEEEEiEEC2ERKSC_RKi,@function
        .size           $_ZN7cutlass13device_kernelIN5flash19enable_sm80_to_sm89INS1_16FlashAttnBwdSm80INS1_25CollectiveMainloopBwdSm80ILi2ELi2EN4cute5tupleIJNS5_1CILi128EEES8_NS7_ILi64EEEEEENS_6half_tEfNS_4arch4Sm80ELb0ELb1ELb1ELb0ELb1ELb0ELb0ELb0ELi2ELi4ELi4ELi4ELb0EEENS1_24CollectiveEpilogueBwdGQAISA_fSD_Li256ELb0ELb1EEENS1_19SingleTileSchedulerILb0ELb0ELb0ELi128EEEEEEEEEvNT_6ParamsE$_ZN4cute3eso3ESOILb1ELb0EJNS_6LayoutINS_5tupleIJNS3_IJNS_1CILi8EEENS4_ILi1EEEEEEEEENS3_IJNS3_IJS6_NS4_ILi0EEEEEEEEEEEiEEC2ERKSC_RKi,($_ZN7cutlass13device_kernelIN5flash19enable_sm80_to_sm89INS1_16FlashAttnBwdSm80INS1_25CollectiveMainloopBwdSm80ILi2ELi2EN4cute5tupleIJNS5_1CILi128EEES8_NS7_ILi64EEEEEENS_6half_tEfNS_4arch4Sm80ELb0ELb1ELb1ELb0ELb1ELb0ELb0ELb0ELi2ELi4ELi4ELi4ELb0EEENS1_24CollectiveEpilogueBwdGQAISA_fSD_Li256ELb0ELb1EEENS1_19SingleTileSchedulerILb0ELb0ELb0ELi128EEEEEEEEEvNT_6ParamsE$_ZN4cute3eso3ESOILb1ELb0EJNS_6LayoutINS_5tupleIJNS3_IJNS_1CILi8EEENS4_ILi1EEEEEENS3_IJNS4_ILi2EEEEEEEEENS3_IJNS3_IJS6_NS4_ILi0EEEEEENS3_IJNS4_ILi4096EEEEEEEEEEENS_10ViewEngineINS_8smem_ptrIPN7cutlass6half_tEEEEEEEC2ERKSG_RKSN_ - $_ZN7cutlass13device_kernelIN5flash19enable_sm80_to_sm89INS1_16FlashAttnBwdSm80INS1_25CollectiveMainloopBwdSm80ILi2ELi2EN4cute5tupleIJNS5_1CILi128EEES8_NS7_ILi64EEEEEENS_6half_tEfNS_4arch4Sm80ELb0ELb1ELb1ELb0ELb1ELb0ELb0ELb0ELi2ELi4ELi4ELi4ELb0EEENS1_24CollectiveEpilogueBwdGQAISA_fSD_Li256ELb0ELb1EEENS1_19SingleTileSchedulerILb0ELb0ELb0ELi128EEEEEEEEEvNT_6ParamsE$_ZN4cute3eso3ESOILb1ELb0EJNS_6LayoutINS_5tupleIJNS3_IJNS_1CILi8EEENS4_ILi1EEEEEEEEENS3_IJNS3_IJS6_NS4_ILi0EEEEEEEEEEEiEEC2ERKSC_RKi)
$_ZN7cutlass13device_kernelIN5flash19enable_sm80_to_sm89INS1_16FlashAttnBwdSm80INS1_25CollectiveMainloopBwdSm80ILi2ELi2EN4cute5tupleIJNS5_1CILi128EEES8_NS7_ILi64EEEEEENS_6half_tEfNS_4arch4Sm80ELb0ELb1ELb1ELb0ELb1ELb0ELb0ELb0ELi2ELi4ELi4ELi4ELb0EEENS1_24CollectiveEpilogueBwdGQAISA_fSD_Li256ELb0ELb1EEENS1_19SingleTileSchedulerILb0ELb0ELb0ELi128EEEEEEEEEvNT_6ParamsE$_ZN4cute3eso3ESOILb1ELb0EJNS_6LayoutINS_5tupleIJNS3_IJNS_1CILi8EEENS4_ILi1EEEEEEEEENS3_IJNS3_IJS6_NS4_ILi0EEEEEEEEEEEiEEC2ERKSC_RKi:
[----:B------:R-:W-:Y:S02]  /*7c00*/  IADD3 R36, R81, -c[0x0][0x20], RZ ;  /* 0x8000080051247a10 */ /* 0x000fe40007ffe0ff */
[----:B------:R-:W-:-:S03]  /*7c10*/  MOV R39, 0x0 ;  /* 0x0000000000277802 */ /* 0x000fc60000000f00 */
[----:B------:R1:W-:Y:S01]  /*7c20*/  STL [R36], R37 ;  /* 0x0000002524007387 */ /* 0x0003e20000100800 */
[----:B------:R-:W-:Y:S05]  /*7c30*/  RET.REL.NODEC R38 `(_ZN7cutlass13device_kernelIN5flash19enable_sm80_to_sm89INS1_16FlashAttnBwdSm80INS1_25CollectiveMainloopBwdSm80ILi2ELi2EN4cute5tupleIJNS5_1CILi128EEES8_NS7_ILi64EEEEEENS_6half_tEfNS_4arch4Sm80ELb0ELb1ELb1ELb0ELb1ELb0ELb0ELb0ELi2ELi4ELi4ELi4ELb0EEENS1_24CollectiveEpilogueBwdGQAISA_fSD_Li256ELb0ELb1EEENS1_19SingleTileSchedulerILb0ELb0ELb0ELi128EEEEEEEEEvNT_6ParamsE) ;  /* 0xffff83c026007950 */ /* 0x000fea0003c3ffff */
        .type           $_ZN7cutlass13device_kernelIN5flash19enable_sm80_to_sm89INS1_16FlashAttnBwdSm80INS1_25CollectiveMainloopBwdSm80ILi2ELi2EN4cute5tupleIJNS5_1CILi128EEES8_NS7_ILi64EEEEEENS_6half_tEfNS_4arch4Sm80ELb0ELb1ELb1ELb0ELb1ELb0ELb0ELb0ELi2ELi4ELi4ELi4ELb0EEENS1_24CollectiveEpilogueBwdGQAISA_fSD_Li256ELb0ELb1EEENS1_19SingleTileSchedulerILb0ELb0ELb0ELi128EEEEEEEEEvNT_6ParamsE$_ZN4cute3eso3ESOILb1ELb0EJNS_6LayoutINS_5tupleIJNS3_IJNS_1CILi8EEENS4_ILi1EEEEEENS3_IJNS4_ILi2EEEEEEEEENS3_IJNS3_IJS6_NS4_ILi0EEEEEENS3_IJNS4_ILi4096EEEEEEEEEEENS_10ViewEngineINS_8smem_ptrIPN7cutlass6half_tEEEEEEEC2ERKSG_RKSN_,@function
        .size           $_ZN7cutlass13device_kernelIN5flash19enable_sm80_to_sm89INS1_16FlashAttnBwdSm80INS1_25CollectiveMainloopBwdSm80ILi2ELi2EN4cute5tupleIJNS5_1CILi128EEES8_NS7_ILi64EEEEEENS_6half_tEfNS_4arch4Sm80ELb0ELb1ELb1ELb0ELb1ELb0ELb0ELb0ELi2ELi4ELi4ELi4ELb0EEENS1_24CollectiveEpilogueBwdGQAISA_fSD_Li256ELb0ELb1EEENS1_19SingleTileSchedulerILb0ELb0ELb0ELi128EEEEEEEEEvNT_6ParamsE$_ZN4cute3eso3ESOILb1ELb0EJNS_6LayoutINS_5tupleIJNS3_IJNS_1CILi8EEENS4_ILi1EEEEEENS3_IJNS4_ILi2EEEEEEEEENS3_IJNS3_IJS6_NS4_ILi0EEEEEENS3_IJNS4_ILi4096EEEEEEEEEEENS_10ViewEngineINS_8smem_ptrIPN7cutlass6half_tEEEEEEEC2ERKSG_RKSN_,($_ZN7cutlass13device_kernelIN5flash19enable_sm80_to_sm89INS1_16FlashAttnBwdSm80INS1_25CollectiveMainloopBwdSm80ILi2ELi2EN4cute5tupleIJNS5_1CILi128EEES8_NS7_ILi64EEEEEENS_6half_tEfNS_4arch4Sm80ELb0ELb1ELb1ELb0ELb1ELb0ELb0ELb0ELi2ELi4ELi4ELi4ELb0EEENS1_24CollectiveEpilogueBwdGQAISA_fSD_Li256ELb0ELb1EEENS1_19SingleTileSchedulerILb0ELb0ELb0ELi128EEEEEEEEEvNT_6ParamsE$_ZN4cute3eso3ESOILb1ELb0EJNS_6LayoutINS_5tupleIJNS3_IJNS_1CILi8EEENS4_ILi1EEEEEENS3_IJNS4_ILi2EEEEEEEEENS3_IJNS3_IJS6_NS4_ILi0EEEEEENS3_IJNS4_ILi64EEEEEEEEEEENS_10ViewEngineIPN7cutlass6half_tEEEEEC2ERKSG_RKSL_ - $_ZN7cutlass13device_kernelIN5flash19enable_sm80_to_sm89INS1_16FlashAttnBwdSm80INS1_25CollectiveMainloopBwdSm80ILi2ELi2EN4cute5tupleIJNS5_1CILi128EEES8_NS7_ILi64EEEEEENS_6half_tEfNS_4arch4Sm80ELb0ELb1ELb1ELb0ELb1ELb0ELb0ELb0ELi2ELi4ELi4ELi4ELb0EEENS1_24CollectiveEpilogueBwdGQAISA_fSD_Li256ELb0ELb1EEENS1_19SingleTileSchedulerILb0ELb0ELb0ELi128EEEEEEEEEvNT_6ParamsE$_ZN4cute3eso3ESOILb1ELb0EJNS_6LayoutINS_5tupleIJNS3_IJNS_1CILi8EEENS4_ILi1EEEEEENS3_IJNS4_ILi2EEEEEEEEENS3_IJNS3_IJS6_NS4_ILi0EEEEEENS3_IJNS4_ILi4096EEEEEEEEEEENS_10ViewEngineINS_8smem_ptrIPN7cutlass6half_tEEEEEEEC2ERKSG_RKSN_)
$_ZN7cutlass13device_kernelIN5flash19enable_sm80_to_sm89INS1_16FlashAttnBwdSm80INS1_25CollectiveMainloopBwdSm80ILi2ELi2EN4cute5tupleIJNS5_1CILi128EEES8_NS7_ILi64EEEEEENS_6half_tEfNS_4arch4Sm80ELb0ELb1ELb1ELb0ELb1ELb0ELb0ELb0ELi2ELi4ELi4ELi4ELb0EEENS1_24CollectiveEpilogueBwdGQAISA_fSD_Li256ELb0ELb1EEENS1_19SingleTileSchedulerILb0ELb0ELb0ELi128EEEEEEEEEvNT_6ParamsE$_ZN4cute3eso3ESOILb1ELb0EJNS_6LayoutINS_5tupleIJNS3_IJNS_1CILi8EEENS4_ILi1EEEEEENS3_IJNS4_ILi2EEEEEEEEENS3_IJNS3_IJS6_NS4_ILi0EEEEEENS3_IJNS4_ILi4096EEEEEEEEEEENS_10ViewEngineINS_8smem_ptrIPN7cutlass6half_tEEEEEEEC2ERKSG_RKSN_:
[----:B------:R-:W-:Y:S02]  /*7c40*/  IADD3 R38, R81, -c[0x0][0x20], RZ ;  /* 0x8000080051267a10 */ /* 0x000fe40007ffe0ff */
[----:B------:R-:W-:-:S03]  /*7c50*/  MOV R47, 0x0 ;  /* 0x00000000002f7802 */ /* 0x000fc60000000f00 */
[----:B------:R1:W-:Y:S01]  /*7c60*/  STL.64 [R38], R36 ;  /* 0x0000002426007387 */ /* 0x0003e20000100a00 */
[----:B------:R-:W-:Y:S05]  /*7c70*/  RET.REL.NODEC R46 `(_ZN7cutlass13device_kernelIN5flash19enable_sm80_to_sm89INS1_16FlashAttnBwdSm80INS1_25CollectiveMainloopBwdSm80ILi2ELi2EN4cute5tupleIJNS5_1CILi128EEES8_NS7_ILi64EEEEEENS_6half_tEfNS_4arch4Sm80ELb0ELb1ELb1ELb0ELb1ELb0ELb0ELb0ELi2ELi4ELi4ELi4ELb0EEENS1_24CollectiveEpilogueBwdGQAISA_fSD_Li256ELb0ELb1EEENS1_19SingleTileSchedulerILb0ELb0ELb0ELi128EEEEEEEEEvNT_6ParamsE) ;  /* 0xffff83802e007950 */ /* 0x000fea0003c3ffff */
        .type           $_ZN7cutlass13device_kernelIN5flash19enable_sm80_to_sm89INS1_16FlashAttnBwdSm80INS1_25CollectiveMainloopBwdSm80ILi2ELi2EN4cute5tupleIJNS5_1CILi128EEES8_NS7_ILi64EEEEEENS_6half_tEfNS_4arch4Sm80ELb0ELb1ELb1ELb0ELb1ELb0ELb0ELb0ELi2ELi4ELi4ELi4ELb0EEENS1_24CollectiveEpilogueBwdGQAISA_fSD_Li256ELb0ELb1EEENS1_19SingleTileSchedulerILb0ELb0ELb0ELi128EEEEEEEEEvNT_6ParamsE$_ZN4cute3eso3ESOILb1ELb0EJNS_6LayoutINS_5tupleIJNS3_IJNS_1CILi8EEENS4_ILi1EEEEEENS3_IJNS4_ILi2EEEEEEEEENS3_IJNS3_IJS6_NS4_ILi0EEEEEENS3_IJNS4_ILi64EEEEEEEEEEENS_10ViewEngineIPN7cutlass6half_tEEEEEC2ERKSG_RKSL_,@function
        .size           $_ZN7cutlass13device_kernelIN5flash19enable_sm80_to_sm89INS1_16FlashAttnBwdSm80INS1_25CollectiveMainloopBwdSm80ILi2ELi2EN4cute5tupleIJNS5_1CILi128EEES8_NS7_ILi64EEEEEENS_6half_tEfNS_4arch4Sm80ELb0ELb1ELb1ELb0ELb1ELb0ELb0ELb0ELi2ELi4ELi4ELi4ELb0EEENS1_24CollectiveEpilogueBwdGQAISA_fSD_Li256ELb0ELb1EEENS1_19SingleTileSchedulerILb0ELb0ELb0ELi128EEEEEEEEEvNT_6ParamsE$_ZN4cute3eso3ESOILb1ELb0EJNS_6LayoutINS_5tupleIJNS3_IJNS_1CILi8EEENS4_ILi1EEEEEENS3_IJNS4_ILi2EEEEEEEEENS3_IJNS3_IJS6_NS4_ILi0EEEEEENS3_IJNS4_ILi64EEEEEEEEEEENS_10ViewEngineIPN7cutlass6half_tEEEEEC2ERKSG_RKSL_,($_ZN7cutlass13device_kernelIN5flash19enable_sm80_to_sm89INS1_16FlashAttnBwdSm80INS1_25CollectiveMainloopBwdSm80ILi2ELi2EN4cute5tupleIJNS5_1CILi128EEES8_NS7_ILi64EEEEEENS_6half_tEfNS_4arch4Sm80ELb0ELb1ELb1ELb0ELb1ELb0ELb0ELb0ELi2ELi4ELi4ELi4ELb0EEENS1_24CollectiveEpilogueBwdGQAISA_fSD_Li256ELb0ELb1EEENS1_19SingleTileSchedulerILb0ELb0ELb0ELi128EEEEEEEEEvNT_6ParamsE$_ZN4cute3eso3ESOILb1ELb0EJNS_6LayoutINS_5tupleIJNS3_IJNS_1CILi8EEENS4_ILi1EEEEEENS3_IJNS4_ILi2EEEEEEEEENS3_IJNS3_IJS6_NS4_ILi0EEEEEENS3_IJNS4_ILi8192EEEEEEEEEEENS_10ViewEngineINS_8smem_ptrIPN7cutlass6half_tEEEEEEEC2ERKSG_RKSN_ - $_ZN7cutlass13device_kernelIN5flash19enable_sm80_to_sm89INS1_16FlashAttnBwdSm80INS1_25CollectiveMainloopBwdSm80ILi2ELi2EN4cute5tupleIJNS5_1CILi128EEES8_NS7_ILi64EEEEEENS_6half_tEfNS_4arch4Sm80ELb0ELb1ELb1ELb0ELb1ELb0ELb0ELb0ELi2ELi4ELi4ELi4ELb0EEENS1_24CollectiveEpilogueBwdGQAISA_fSD_Li256ELb0ELb1EEENS1_19SingleTileSchedulerILb0ELb0ELb0ELi128EEEEEEEEEvNT_6ParamsE$_ZN4cute3eso3ESOILb1ELb0EJNS_6LayoutINS_5tupleIJNS3_IJNS_1CILi8EEENS4_ILi1EEEEEENS3_IJNS4_ILi2EEEEEEEEENS3_IJNS3_IJS6_NS4_ILi0EEEEEENS3_IJNS4_ILi64EEEEEEEEEEENS_10ViewEngineIPN7cutlass6half_tEEEEEC2ERKSG_RKSL_)
$_ZN7cutlass13device_kernelIN5flash19enable_sm80_to_sm89INS1_16FlashAttnBwdSm80INS1_25CollectiveMainloopBwdSm80ILi2ELi2EN4cute5tupleIJNS5_1CILi128EEES8_NS7_ILi64EEEEEENS_6half_tEfNS_4arch4Sm80ELb0ELb1ELb1ELb0ELb1ELb0ELb0ELb0ELi2ELi4ELi4ELi4ELb0EEENS1_24CollectiveEpilogueBwdGQAISA_fSD_Li256ELb0ELb1EEENS1_19SingleTileSchedulerILb0ELb0ELb0ELi128EEEEEEEEEvNT_6ParamsE$_ZN4cute3eso3ESOILb1ELb0EJNS_6LayoutINS_5tupleIJNS3_IJNS_1CILi8EEENS4_ILi1EEEEEENS3_IJNS4_ILi2EEEEEEEEENS3_IJNS3_IJS6_NS4_ILi0EEEEEENS3_IJNS4_ILi64EEEEEEEEEEENS_10ViewEngineIPN7cutlass6half_tEEEEEC2ERKSG_RKSL_:
[----:B------:R-:W-:Y:S01]  /*7c80*/  IADD3 R3, R60, -c[0x0][0x20], RZ ;  /* 0x800008003c037a10 */ /* 0x000fe20007ffe0ff */
[----:B------:R-:W-:Y:S01]  /*7c90*/  IMAD.MOV.U32 R12, RZ, RZ, R2 ;  /* 0x000000ffff0c7224 */ /* 0x000fe200078e0002 */
[----:B------:R-:W-:Y:S01]  /*7ca0*/  MOV R13, R11 ;  /* 0x0000000b000d7202 */ /* 0x000fe20000000f00 */
[----:B------:R-:W-:-:S04]  /*7cb0*/  IMAD.MOV.U32 R11, RZ, RZ, 0x0 ;  /* 0x00000000ff0b7424 */ /* 0x000fc800078e00ff */
[----:B------:R1:W-:Y:S01]  /*7cc0*/  STL.64 [R3], R12 ;  /* 0x0000000c03007387 */ /* 0x0003e20000100a00 */
[----:B------:R-:W-:Y:S05]  /*7cd0*/  RET.REL.NODEC R10 `(_ZN7cutlass13device_kernelIN5flash19enable_sm80_to_sm89INS1_16FlashAttnBwdSm80INS1_25CollectiveMainloopBwdSm80ILi2ELi2EN4cute5tupleIJNS5_1CILi128EEES8_NS7_ILi64EEEEEENS_6half_tEfNS_4arch4Sm80ELb0ELb1ELb1ELb0ELb1ELb0ELb0ELb0ELi2ELi4ELi4ELi4ELb0EEENS1_24CollectiveEpilogueBwdGQAISA_fSD_Li256ELb0ELb1EEENS1_19SingleTileSchedulerILb0ELb0ELb0ELi128EEEEEEEEEvNT_6ParamsE) ;  /* 0xffff83200a007950 */ /* 0x000fea0003c3ffff */
        .type           $_ZN7cutlass13device_kernelIN5flash19enable_sm80_to_sm89INS1_16FlashAttnBwdSm80INS1_25CollectiveMainloopBwdSm80ILi2ELi2EN4cute5tupleIJNS5_1CILi128EEES8_NS7_ILi64EEEEEENS_6half_tEfNS_4arch4Sm80ELb0ELb1ELb1ELb0ELb1ELb0ELb0ELb0ELi2ELi4ELi4ELi4ELb0EEENS1_24CollectiveEpilogueBwdGQAISA_fSD_Li256ELb0ELb1EEENS1_19SingleTileSchedulerILb0ELb0ELb0ELi128EEEEEEEEEvNT_6ParamsE$_ZN4cute3eso3ESOILb1ELb0EJNS_6LayoutINS_5tupleIJNS3_IJNS_1CILi8EEENS4_ILi1EEEEEENS3_IJNS4_ILi2EEEEEEEEENS3_IJNS3_IJS6_NS4_ILi0EEEEEENS3_IJNS4_ILi8192EEEEEEEEEEENS_10ViewEngineINS_8smem_ptrIPN7cutlass6half_tEEEEEEEC2ERKSG_RKSN_,@function
        .size           $_ZN7cutlass13device_kernelIN5flash19enable_sm80_to_sm89INS1_16FlashAttnBwdSm80INS1_25CollectiveMainloopBwdSm80ILi2ELi2EN4cute5tupleIJNS5_1CILi128EEES8_NS7_ILi64EEEEEENS_6half_tEfNS_4arch4Sm80ELb0ELb1ELb1ELb0ELb1ELb0ELb0ELb0ELi2ELi4ELi4ELi4ELb0EEENS1_24CollectiveEpilogueBwdGQAISA_fSD_Li256ELb0ELb1EEENS1_19SingleTileSchedulerILb0ELb0ELb0ELi128EEEEEEEEEvNT_6ParamsE$_ZN4cute3eso3ESOILb1ELb0EJNS_6LayoutINS_5tupleIJNS3_IJNS_1CILi8EEENS4_ILi1EEEEEENS3_IJNS4_ILi2EEEEEEEEENS3_IJNS3_IJS6_NS4_ILi0EEEEEENS3_IJNS4_ILi8192EEEEEEEEEEENS_10ViewEngineINS_8smem_ptrIPN7cutlass6half_tEEEEEEEC2ERKSG_RKSN_,($_ZN7cutlass13device_kernelIN5flash19enable_sm80_to_sm89INS1_16FlashAttnBwdSm80INS1_25CollectiveMainloopBwdSm80ILi2ELi2EN4cute5tupleIJNS5_1CILi128EEES8_NS7_ILi64EEEEEENS_6half_tEfNS_4arch4Sm80ELb0ELb1ELb1ELb0ELb1ELb0ELb0ELb0ELi2ELi4ELi4ELi4ELb0EEENS1_24CollectiveEpilogueBwdGQAISA_fSD_Li256ELb0ELb1EEENS1_19SingleTileSchedulerILb0ELb0ELb0ELi128EEEEEEEEEvNT_6ParamsE$_ZN4cute3eso3ESOILb1ELb0EJNS_6LayoutINS_5tupleIJNS3_IJNS_1CILi8EEENS4_ILi1EEEEEENS3_IJNS4_ILi2EEEEEEEEENS3_IJNS3_IJS6_NS4_ILi0EEEEEENS3_IJS5_EEEEEEEENS_10ViewEngineIPN7cutlass6half_tEEEEEC2ERKSF_RKSK_ - $_ZN7cutlass13device_kernelIN5flash19enable_sm80_to_sm89INS1_16FlashAttnBwdSm80INS1_25CollectiveMainloopBwdSm80ILi2ELi2EN4cute5tupleIJNS5_1CILi128EEES8_NS7_ILi64EEEEEENS_6half_tEfNS_4arch4Sm80ELb0ELb1ELb1ELb0ELb1ELb0ELb0ELb0ELi2ELi4ELi4ELi4ELb0EEENS1_24CollectiveEpilogueBwdGQAISA_fSD_Li256ELb0ELb1EEENS1_19SingleTileSchedulerILb0ELb0ELb0ELi128EEEEEEEEEvNT_6ParamsE$_ZN4cute3eso3ESOILb1ELb0EJNS_6LayoutINS_5tupleIJNS3_IJNS_1CILi8EEENS4_ILi1EEEEEENS3_IJNS4_ILi2EEEEEEEEENS3_IJNS3_IJS6_NS4_ILi0EEEEEENS3_IJNS4_ILi8192EEEEEEEEEEENS_10ViewEngineINS_8smem_ptrIPN7cutlass6half_tEEEEEEEC2ERKSG_RKSN_)
$_ZN7cutlass13device_kernelIN5flash19enable_sm80_to_sm89INS1_16FlashAttnBwdSm80INS1_25CollectiveMainloopBwdSm80ILi2ELi2EN4cute5tupleIJNS5_1CILi128EEES8_NS7_ILi64EEEEEENS_6half_tEfNS_4arch4Sm80ELb0ELb1ELb1ELb0ELb1ELb0ELb0ELb0ELi2ELi4ELi4ELi4ELb0EEENS1_24CollectiveEpilogueBwdGQAISA_fSD_Li256ELb0ELb1EEENS1_19SingleTileSchedulerILb0ELb0ELb0ELi128EEEEEEEEEvNT_6ParamsE$_ZN4cute3eso3ESOILb1ELb0EJNS_6LayoutINS_5tupleIJNS3_IJNS_1CILi8EEENS4_ILi1EEEEEENS3_IJNS4_ILi2EEEEEEEEENS3_IJNS3_IJS6_NS4_ILi0EEEEEENS3_IJNS4_ILi8192EEEEEEEEEEENS_10ViewEngineINS_8smem_ptrIPN7cutlass6half_tEEEEEEEC2ERKSG_RKSN_:
[----:B------:R-:W-:Y:S01]  /*7ce0*/  IADD3 R3, R60, -c[0x0][0x20], RZ ;  /* 0x800008003c037a10 */ /* 0x000fe20007ffe0ff */
[----:B------:R-:W-:Y:S01]  /*7cf0*/  IMAD.MOV.U32 R14, RZ, RZ, R2 ;  /* 0x000000ffff0e7224 */ /* 0x000fe200078e0002 */
[----:B------:R-:W-:Y:S01]  /*7d00*/  MOV R15, R11 ;  /* 0x0000000b000f7202 */ /* 0x000fe20000000f00 */
[----:B------:R-:W-:-:S04]  /*7d10*/  IMAD.MOV.U32 R11, RZ, RZ, 0x0 ;  /* 0x00000000ff0b7424 */ /* 0x000fc800078e00ff */
[----:B------:R1:W-:Y:S01]  /*7d20*/  STL.64 [R3], R14 ;  /* 0x0000000e03007387 */ /* 0x0003e20000100a00 */
[----:B------:R-:W-:Y:S05]  /*7d30*/  RET.REL.NODEC R10 `(_ZN7cutlass13device_kernelIN5flash19enable_sm80_to_sm89INS1_16FlashAttnBwdSm80INS1_25CollectiveMainloopBwdSm80ILi2ELi2EN4cute5tupleIJNS5_1CILi128EEES8_NS7_ILi64EEEEEENS_6half_tEfNS_4arch4Sm80ELb0ELb1ELb1ELb0ELb1ELb0ELb0ELb0ELi2ELi4ELi4ELi4ELb0EEENS1_24CollectiveEpilogueBwdGQAISA_fSD_Li256ELb0ELb1EEENS1_19SingleTileSchedulerILb0ELb0ELb0ELi128EEEEEEEEEvNT_6ParamsE) ;  /* 0xffff82c00a007950 */ /* 0x000fea0003c3ffff */
        .type           $_ZN7cutlass13device_kernelIN5flash19enable_sm80_to_sm89INS1_16FlashAttnBwdSm80INS1_25CollectiveMainloopBwdSm80ILi2ELi2EN4cute5tupleIJNS5_1CILi128EEES8_NS7_ILi64EEEEEENS_6half_tEfNS_4arch4Sm80ELb0ELb1ELb1ELb0ELb1ELb0ELb0ELb0ELi2ELi4ELi4ELi4ELb0EEENS1_24CollectiveEpilogueBwdGQAISA_fSD_Li256ELb0ELb1EEENS1_19SingleTileSchedulerILb0ELb0ELb0ELi128EEEEEEEEEvNT_6ParamsE$_ZN4cute3eso3ESOILb1ELb0EJNS_6LayoutINS_5tupleIJNS3_IJNS_1CILi8EEENS4_ILi1EEEEEENS3_IJNS4_ILi2EEEEEEEEENS3_IJNS3_IJS6_NS4_ILi0EEEEEENS3_IJS5_EEEEEEEENS_10ViewEngineIPN7cutlass6half_tEEEEEC2ERKSF_RKSK_,@function
        .size           $_ZN7cutlass13device_kernelIN5flash19enable_sm80_to_sm89INS1_16FlashAttnBwdSm80INS1_25CollectiveMainloopBwdSm80ILi2ELi2EN4cute5tupleIJNS5_1CILi128EEES8_NS7_ILi64EEEEEENS_6half_tEfNS_4arch4Sm80ELb0ELb1ELb1ELb0ELb1ELb0ELb0ELb0ELi2ELi4ELi4ELi4ELb0EEENS1_24CollectiveEpilogueBwdGQAISA_fSD_Li256ELb0ELb1EEENS1_19SingleTileSchedulerILb0ELb0ELb0ELi128EEEEEEEEEvNT_6ParamsE$_ZN4cute3eso3ESOILb1ELb0EJNS_6LayoutINS_5tupleIJNS3_IJNS_1CILi8EEENS4_ILi1EEEEEENS3_IJNS4_ILi2EEEEEEEEENS3_IJNS3_IJS6_NS4_ILi0EEEEEENS3_IJS5_EEEEEEEENS_10ViewEngineIPN7cutlass6half_tEEEEEC2ERKSF_RKSK_,($_ZN7cutlass13device_kernelIN5flash19enable_sm80_to_sm89INS1_16FlashAttnBwdSm80INS1_25CollectiveMainloopBwdSm80ILi2ELi2EN4cute5tupleIJNS5_1CILi128EEES8_NS7_ILi64EEEEEENS_6half_tEfNS_4arch4Sm80ELb0ELb1ELb1ELb0ELb1ELb0ELb0ELb0ELi2ELi4ELi4ELi4ELb0EEENS1_24CollectiveEpilogueBwdGQAISA_fSD_Li256ELb0ELb1EEENS1_19SingleTileSchedulerILb0ELb0ELb0ELi128EEEEEEEEEvNT_6ParamsE$_ZN4cute3eso3ESOILb1ELb0EJNS_6LayoutINS_5tupleIJNS3_IJNS_1CILi8EEENS4_ILi1EEEEEENS3_IJNS4_ILi4EEEEEEEEENS3_IJNS3_IJS6_NS4_ILi0EEEEEENS3_IJNS4_ILi2048EEEEEEEEEEENS_10ViewEngineINS_8smem_ptrIPN7cutlass6half_tEEEEEEEC2ERKSG_RKSN_ - $_ZN7cutlass13device_kernelIN5flash19enable_sm80_to_sm89INS1_16FlashAttnBwdSm80INS1_25CollectiveMainloopBwdSm80ILi2ELi2EN4cute5tupleIJNS5_1CILi128EEES8_NS7_ILi64EEEEEENS_6half_tEfNS_4arch4Sm80ELb0ELb1ELb1ELb0ELb1ELb0ELb0ELb0ELi2ELi4ELi4ELi4ELb0EEENS1_24CollectiveEpilogueBwdGQAISA_fSD_Li256ELb0ELb1EEENS1_19SingleTileSchedulerILb0ELb0ELb0ELi128EEEEEEEEEvNT_6ParamsE$_ZN4cute3eso3ESOILb1ELb0EJNS_6LayoutINS_5tupleIJNS3_IJNS_1CILi8EEENS4_ILi1EEEEEENS3_IJNS4_ILi2EEEEEEEEENS3_IJNS3_IJS6_NS4_ILi0EEEEEENS3_IJS5_EEEEEEEENS_10ViewEngineIPN7cutlass6half_tEEEEEC2ERKSF_RKSK_)
$_ZN7cutlass13device_kernelIN5flash19enable_sm80_to_sm89INS1_16FlashAttnBwdSm80INS1_25CollectiveMainloopBwdSm80ILi2ELi2EN4cute5tupleIJNS5_1CILi128EEES8_NS7_ILi64EEEEEENS_6half_tEfNS_4arch4Sm80ELb0ELb1ELb1ELb0ELb1ELb0ELb0ELb0ELi2ELi4ELi4ELi4ELb0EEENS1_24CollectiveEpilogueBwdGQAISA_fSD_Li256ELb0ELb1EEENS1_19SingleTileSchedulerILb0ELb0ELb0ELi128EEEEEEEEEvNT_6ParamsE$_ZN4cute3eso3ESOILb1ELb0EJNS_6LayoutINS_5tupleIJNS3_IJNS_1CILi8EEENS4_ILi1EEEEEENS3_IJNS4_ILi2EEEEEEEEENS3_IJNS3_IJS6_NS4_ILi0EEEEEENS3_IJS5_EEEEEEEENS_10ViewEngineIPN7cutlass6half_tEEEEEC2ERKSF_RKSK_:
[----:B------:R-:W-:Y:S02]  /*7d40*/  IADD3 R38, R81, -c[0x0][0x20], RZ ;  /* 0x8000080051267a10 */ /* 0x000fe40007ffe0ff */
[----:B------:R-:W-:-:S03]  /*7d50*/  MOV R47, 0x0 ;  /* 0x00000000002f7802 */ /* 0x000fc60000000f00 */
[----:B------:R1:W-:Y:S01]  /*7d60*/  STL.64 [R38], R2 ;  /* 0x0000000226007387 */ /* 0x0003e20000100a00 */
[----:B------:R-:W-:Y:S05]  /*7d70*/  RET.REL.NODEC R46 `(_ZN7cutlass13device_kernelIN5flash19enable_sm80_to_sm89INS1_16FlashAttnBwdSm80INS1_25CollectiveMainloopBwdSm80ILi2ELi2EN4cute5tupleIJNS5_1CILi128EEES8_NS7_ILi64EEEEEENS_6half_tEfNS_4arch4Sm80ELb0ELb1ELb1ELb0ELb1ELb0ELb0ELb0ELi2ELi4ELi4ELi4ELb0EEENS1_24CollectiveEpilogueBwdGQAISA_fSD_Li256ELb0ELb1EEENS1_19SingleTileSchedulerILb0ELb0ELb0ELi128EEEEEEEEEvNT_6ParamsE) ;  /* 0xffff82802e007950 */ /* 0x000fea0003c3ffff */
        .type           $_ZN7cutlass13device_kernelIN5flash19enable_sm80_to_sm89INS1_16FlashAttnBwdSm80INS1_25CollectiveMainloopBwdSm80ILi2ELi2EN4cute5tupleIJNS5_1CILi128EEES8_NS7_ILi64EEEEEENS_6half_tEfNS_4arch4Sm80ELb0ELb1ELb1ELb0ELb1ELb0ELb0ELb0ELi2ELi4ELi4ELi4ELb0EEENS1_24CollectiveEpilogueBwdGQAISA_fSD_Li256ELb0ELb1EEENS1_19SingleTileSchedulerILb0ELb0ELb0ELi128EEEEEEEEEvNT_6ParamsE$_ZN4cute3eso3ESOILb1ELb0EJNS_6LayoutINS_5tupleIJNS3_IJNS_1CILi8EEENS4_ILi1EEEEEENS3_IJNS4_ILi4EEEEEEEEENS3_IJNS3_IJS6_NS4_ILi0EEEEEENS3_IJNS4_ILi2048EEEEEEEEEEENS_10ViewEngineINS_8smem_ptrIPN7cutlass6half_tEEEEEEEC2ERKSG_RKSN_,@function
        .size           $_ZN7cutlass13device_kernelIN5flash19enable_sm80_to_sm89INS1_16FlashAttnBwdSm80INS1_25CollectiveMainloopBwdSm80ILi2ELi2EN4cute5tupleIJNS5_1CILi128EEES8_NS7_ILi64EEEEEENS_6half_tEfNS_4arch4Sm80ELb0ELb1ELb1ELb0ELb1ELb0ELb0ELb0ELi2ELi4ELi4ELi4ELb0EEENS1_24CollectiveEpilogueBwdGQAISA_fSD_Li256ELb0ELb1EEENS1_19SingleTileSchedulerILb0ELb0ELb0ELi128EEEEEEEEEvNT_6ParamsE$_ZN4cute3eso3ESOILb1ELb0EJNS_6LayoutINS_5tupleIJNS3_IJNS_1CILi8EEENS4_ILi1EEEEEENS3_IJNS4_ILi4EEEEEEEEENS3_IJNS3_IJS6_NS4_ILi0EEEEEENS3_IJNS4_ILi2048EEEEEEEEEEENS_10ViewEngineINS_8smem_ptrIPN7cutlass6half_tEEEEEEEC2ERKSG_RKSN_,($_ZN7cutlass13device_kernelIN5flash19enable_sm80_to_sm89INS1_16FlashAttnBwdSm80INS1_25CollectiveMainloopBwdSm80ILi2ELi2EN4cute5tupleIJNS5_1CILi128EEES8_NS7_ILi64EEEEEENS_6half_tEfNS_4arch4Sm80ELb0ELb1ELb1ELb0ELb1ELb0ELb0ELb0ELi2ELi4ELi4ELi4ELb0EEENS1_24CollectiveEpilogueBwdGQAISA_fSD_Li256ELb0ELb1EEENS1_19SingleTileSchedulerILb0ELb0ELb0ELi128EEEEEEEEEvNT_6ParamsE$_ZN4cute3eso3ESOILb1ELb0EJNS_6LayoutINS_5tupleIJNS3_IJNS_1CILi8EEENS4_ILi1EEEEEENS3_IJNS4_ILi4EEEEEEEEENS3_IJNS3_IJS6_NS4_ILi0EEEEEENS3_IJS5_EEEEEEEENS_10ViewEngineIPN7cutlass6half_tEEEEEC2ERKSF_RKSK_ - $_ZN7cutlass13device_kernelIN5flash19enable_sm80_to_sm89INS1_16FlashAttnBwdSm80INS1_25CollectiveMainloopBwdSm80ILi2ELi2EN4cute5tupleIJNS5_1CILi128EEES8_NS7_ILi64EEEEEENS_6half_tEfNS_4arch4Sm80ELb0ELb1ELb1ELb0ELb1ELb0ELb0ELb0ELi2ELi4ELi4ELi4ELb0EEENS1_24CollectiveEpilogueBwdGQAISA_fSD_Li256ELb0ELb1EEENS1_19SingleTileSchedulerILb0ELb0ELb0ELi128EEEEEEEEEvNT_6ParamsE$_ZN4cute3eso3ESOILb1ELb0EJNS_6LayoutINS_5tupleIJNS3_IJNS_1CILi8EEENS4_ILi1EEEEEENS3_IJNS4_ILi4EEEEEEEEENS3_IJNS3_IJS6_NS4_ILi0EEEEEENS3_IJNS4_ILi2048EEEEEEEEEEENS_10ViewEngineINS_8smem_ptrIPN7cutlass6half_tEEEEEEEC2ERKSG_RKSN_)
$_ZN7cutlass13device_kernelIN5flash19enable_sm80_to_sm89INS1_16FlashAttnBwdSm80INS1_25CollectiveMainloopBwdSm80ILi2ELi2EN4cute5tupleIJNS5_1CILi128EEES8_NS7_ILi64EEEEEENS_6half_tEfNS_4arch4Sm80ELb0ELb1ELb1ELb0ELb1ELb0ELb0ELb0ELi2ELi4ELi4ELi4ELb0EEENS1_24CollectiveEpilogueBwdGQAISA_fSD_Li256ELb0ELb1EEENS1_19SingleTileSchedulerILb0ELb0ELb0ELi128EEEEEEEEEvNT_6ParamsE$_ZN4cute3eso3ESOILb1ELb0EJNS_6LayoutINS_5tupleIJNS3_IJNS_1CILi8EEENS4_ILi1EEEEEENS3_IJNS4_ILi4EEEEEEEEENS3_IJNS3_IJS6_NS4_ILi0EEEEEENS3_IJNS4_ILi2048EEEEEEEEEEENS_10ViewEngineINS_8smem_ptrIPN7cutlass6half_tEEEEEEEC2ERKSG_RKSN_:
[----:B------:R-:W-:Y:S01]  /*7d80*/  IADD3 R13, R60, -c[0x0][0x20], RZ ;  /* 0x800008003c0d7a10 */ /* 0x000fe20007ffe0ff */
[----:B------:R-:W-:Y:S01]  /*7d90*/  IMAD.MOV.U32 R16, RZ, RZ, R12 ;  /* 0x000000ffff107224 */ /* 0x000fe200078e000c */
[----:B------:R-:W-:Y:S01]  /*7da0*/  MOV R17, R15 ;  /* 0x0000000f00117202 */ /* 0x000fe20000000f00 */
[----:B------:R-:W-:-:S04]  /*7db0*/  IMAD.MOV.U32 R15, RZ, RZ, 0x0 ;  /* 0x00000000ff0f7424 */ /* 0x000fc800078e00ff */
[----:B------:R1:W-:Y:S01]  /*7dc0*/  STL.64 [R13], R16 ;  /* 0x000000100d007387 */ /* 0x0003e20000100a00 */
[----:B------:R-:W-:Y:S05]  /*7dd0*/  RET.REL.NODEC R14 `(_ZN7cutlass13device_kernelIN5flash19enable_sm80_to_sm89INS1_16FlashAttnBwdSm80INS1_25CollectiveMainloopBwdSm80ILi2ELi2EN4cute5tupleIJNS5_1CILi128EEES8_NS7_ILi64EEEEEENS_6half_tEfNS_4arch4Sm80ELb0ELb1ELb1ELb0ELb1ELb0ELb0ELb0ELi2ELi4ELi4ELi4ELb0EEENS1_24CollectiveEpilogueBwdGQAISA_fSD_Li256ELb0ELb1EEENS1_19SingleTileSchedulerILb0ELb0ELb0ELi128EEEEEEEEEvNT_6ParamsE) ;  /* 0xffff82200e007950 */ /* 0x000fea0003c3ffff */
        .type           $_ZN7cutlass13device_kernelIN5flash19enable_sm80_to_sm89INS1_16FlashAttnBwdSm80INS1_25CollectiveMainloopBwdSm80ILi2ELi2EN4cute5tupleIJNS5_1CILi128EEES8_NS7_ILi64EEEEEENS_6half_tEfNS_4arch4Sm80ELb0ELb1ELb1ELb0ELb1ELb0ELb0ELb0ELi2ELi4ELi4ELi4ELb0EEENS1_24CollectiveEpilogueBwdGQAISA_fSD_Li256ELb0ELb1EEENS1_19SingleTileSchedulerILb0ELb0ELb0ELi128EEEEEEEEEvNT_6ParamsE$_ZN4cute3eso3ESOILb1ELb0EJNS_6LayoutINS_5tupleIJNS3_IJNS_1CILi8EEENS4_ILi1EEEEEENS3_IJNS4_ILi4EEEEEEEEENS3_IJNS3_IJS6_NS4_ILi0EEEEEENS3_IJS5_EEEEEEEENS_10ViewEngineIPN7cutlass6half_tEEEEEC2ERKSF_RKSK_,@function
        .size           $_ZN7cutlass13device_kernelIN5flash19enable_sm80_to_sm89INS1_16FlashAttnBwdSm80INS1_25CollectiveMainloopBwdSm80ILi2ELi2EN4cute5tupleIJNS5_1CILi128EEES8_NS7_ILi64EEEEEENS_6half_tEfNS_4arch4Sm80ELb0ELb1ELb1ELb0ELb1ELb0ELb0ELb0ELi2ELi4ELi4ELi4ELb0EEENS1_24CollectiveEpilogueBwdGQAISA_fSD_Li256ELb0ELb1EEENS1_19SingleTileSchedulerILb0ELb0ELb0ELi128EEEEEEEEEvNT_6ParamsE$_ZN4cute3eso3ESOILb1ELb0EJNS_6LayoutINS_5tupleIJNS3_IJNS_1CILi8EEENS4_ILi1EEEEEENS3_IJNS4_ILi4EEEEEEEEENS3_IJNS3_IJS6_NS4_ILi0EEEEEENS3_IJS5_EEEEEEEENS_10ViewEngineIPN7cutlass6half_tEEEEEC2ERKSF_RKSK_,($_ZN7cutlass13device_kernelIN5flash19enable_sm80_to_sm89INS1_16FlashAttnBwdSm80INS1_25CollectiveMainloopBwdSm80ILi2ELi2EN4cute5tupleIJNS5_1CILi128EEES8_NS7_ILi64EEEEEENS_6half_tEfNS_4arch4Sm80ELb0ELb1ELb1ELb0ELb1ELb0ELb0ELb0ELi2ELi4ELi4ELi4ELb0EEENS1_24CollectiveEpilogueBwdGQAISA_fSD_Li256ELb0ELb1EEENS1_19SingleTileSchedulerILb0ELb0ELb0ELi128EEEEEEEEEvNT_6ParamsE$_ZN4cute3eso3ESOILb1ELb0EJNS_6LayoutINS_5tupleIJNS3_IJNS_1CILi8EEENS4_ILi1EEEEEENS4_ILi2EEEEEENS3_IJNS3_IJS6_NS4_ILi0EEEEEENS4_ILi4096EEEEEEEENS_10ViewEngineINS_8smem_ptrIPN7cutlass6half_tEEEEEEEC2ERKSE_RKSL_ - $_ZN7cutlass13device_kernelIN5flash19enable_sm80_to_sm89INS1_16FlashAttnBwdSm80INS1_25CollectiveMainloopBwdSm80ILi2ELi2EN4cute5tupleIJNS5_1CILi128EEES8_NS7_ILi64EEEEEENS_6half_tEfNS_4arch4Sm80ELb0ELb1ELb1ELb0ELb1ELb0ELb0ELb0ELi2ELi4ELi4ELi4ELb0EEENS1_24CollectiveEpilogueBwdGQAISA_fSD_Li256ELb0ELb1EEENS1_19SingleTileSchedulerILb0ELb0ELb0ELi128EEEEEEEEEvNT_6ParamsE$_ZN4cute3eso3ESOILb1ELb0EJNS_6LayoutINS_5tupleIJNS3_IJNS_1CILi8EEENS4_ILi1EEEEEENS3_IJNS4_ILi4EEEEEEEEENS3_IJNS3_IJS6_NS4_ILi0EEEEEENS3_IJS5_EEEEEEEENS_10ViewEngineIPN7cutlass6half_tEEEEEC2ERKSF_RKSK_)
$_ZN7cutlass13device_kernelIN5flash19enable_sm80_to_sm89INS1_16FlashAttnBwdSm80INS1_25CollectiveMainloopBwdSm80ILi2ELi2EN4cute5tupleIJNS5_1CILi128EEES8_NS7_ILi64EEEEEENS_6half_tEfNS_4arch4Sm80ELb0ELb1ELb1ELb0ELb1ELb0ELb0ELb0ELi2ELi4ELi4ELi4ELb0EEENS1_24CollectiveEpilogueBwdGQAISA_fSD_Li256ELb0ELb1EEENS1_19SingleTileSchedulerILb0ELb0ELb0ELi128EEEEEEEEEvNT_6ParamsE$_ZN4cute3eso3ESOILb1ELb0EJNS_6LayoutINS_5tupleIJNS3_IJNS_1CILi8EEENS4_ILi1EEEEEENS3_IJNS4_ILi4EEEEEEEEENS3_IJNS3_IJS6_NS4_ILi0EEEEEENS3_IJS5_EEEEEEEENS_10ViewEngineIPN7cutlass6half_tEEEEEC2ERKSF_RKSK_:
[----:B------:R-:W-:Y:S01]  /*7de0*/  IADD3 R3, R60, -c[0x0][0x20], RZ ;  /* 0x800008003c037a10 */ /* 0x000fe20007ffe0ff */
[----:B------:R-:W-:Y:S01]  /*7df0*/  IMAD.MOV.U32 R14, RZ, RZ, R2 ;  /* 0x000000ffff0e7224 */ /* 0x000fe200078e0002 */
[----:B------:R-:W-:Y:S01]  /*7e00*/  MOV R15, R13 ;  /* 0x0000000d000f7202 */ /* 0x000fe20000000f00 */
[----:B------:R-:W-:-:S04]  /*7e10*/  IMAD.MOV.U32 R13, RZ, RZ, 0x0 ;  /* 0x00000000ff0d7424 */ /* 0x000fc800078e00ff */
[----:B------:R1:W-:Y:S01]  /*7e20*/  STL.64 [R3], R14 ;  /* 0x0000000e03007387 */ /* 0x0003e20000100a00 */
[----:B------:R-:W-:Y:S05]  /*7e30*/  RET.REL.NODEC R12 `(_ZN7cutlass13device_kernelIN5flash19enable_sm80_to_sm89INS1_16FlashAttnBwdSm80INS1_25CollectiveMainloopBwdSm80ILi2ELi2EN4cute5tupleIJNS5_1CILi128EEES8_NS7_ILi64EEEEEENS_6half_tEfNS_4arch4Sm80ELb0ELb1ELb1ELb0ELb1ELb0ELb0ELb0ELi2ELi4ELi4ELi4ELb0EEENS1_24CollectiveEpilogueBwdGQAISA_fSD_Li256ELb0ELb1EEENS1_19SingleTileSchedulerILb0ELb0ELb0ELi128EEEEEEEEEvNT_6ParamsE) ;  /* 0xffff81c00c007950 */ /* 0x000fea0003c3ffff */
        .type           $_ZN7cutlass13device_kernelIN5flash19enable_sm80_to_sm89INS1_16FlashAttnBwdSm80INS1_25CollectiveMainloopBwdSm80ILi2ELi2EN4cute5tupleIJNS5_1CILi128EEES8_NS7_ILi64EEEEEENS_6half_tEfNS_4arch4Sm80ELb0ELb1ELb1ELb0ELb1ELb0ELb0ELb0ELi2ELi4ELi4ELi4ELb0EEENS1_24CollectiveEpilogueBwdGQAISA_fSD_Li256ELb0ELb1EEENS1_19SingleTileSchedulerILb0ELb0ELb0ELi128EEEEEEEEEvNT_6ParamsE$_ZN4cute3eso3ESOILb1ELb0EJNS_6LayoutINS_5tupleIJNS3_IJNS_1CILi8EEENS4_ILi1EEEEEENS4_ILi2EEEEEENS3_IJNS3_IJS6_NS4_ILi0EEEEEENS4_ILi4096EEEEEEEENS_10ViewEngineINS_8smem_ptrIPN7cutlass6half_tEEEEEEEC2ERKSE_RKSL_,@function
        .size           $_ZN7cutlass13device_kernelIN5flash19enable_sm80_to_sm89INS1_16FlashAttnBwdSm80INS1_25CollectiveMainloopBwdSm80ILi2ELi2EN4cute5tupleIJNS5_1CILi128EEES8_NS7_ILi64EEEEEENS_6half_tEfNS_4arch4Sm80ELb0ELb1ELb1ELb0ELb1ELb0ELb0ELb0ELi2ELi4ELi4ELi4ELb0EEENS1_24CollectiveEpilogueBwdGQAISA_fSD_Li256ELb0ELb1EEENS1_19SingleTileSchedulerILb0ELb0ELb0ELi128EEEEEEEEEvNT_6ParamsE$_ZN4cute3eso3ESOILb1ELb0EJNS_6LayoutINS_5tupleIJNS3_IJNS_1CILi8EEENS4_ILi1EEEEEENS4_ILi2EEEEEENS3_IJNS3_IJS6_NS4_ILi0EEEEEENS4_ILi4096EEEEEEEENS_10ViewEngineINS_8smem_ptrIPN7cutlass6half_tEEEEEEEC2ERKSE_RKSL_,($_ZN7cutlass13device_kernelIN5flash19enable_sm80_to_sm89INS1_16FlashAttnBwdSm80INS1_25CollectiveMainloopBwdSm80ILi2ELi2EN4cute5tupleIJNS5_1CILi128EEES8_NS7_ILi64EEEEEENS_6half_tEfNS_4arch4Sm80ELb0ELb1ELb1ELb0ELb1ELb0ELb0ELb0ELi2ELi4ELi4ELi4ELb0EEENS1_24CollectiveEpilogueBwdGQAISA_fSD_Li256ELb0ELb1EEENS1_19SingleTileSchedulerILb0ELb0ELb0ELi128EEEEEEEEEvNT_6ParamsE$_ZN4cute3eso3ESOILb1ELb0EJNS_6LayoutINS_5tupleIJNS3_IJNS_1CILi8EEENS4_ILi1EEEEEENS4_ILi2EEEEEENS3_IJNS3_IJS6_NS4_ILi0EEEEEENS4_ILi4096EEEEEEEEiEEC2ERKSE_RKi - $_ZN7cutlass13device_kernelIN5flash19enable_sm80_to_sm89INS1_16FlashAttnBwdSm80INS1_25CollectiveMainloopBwdSm80ILi2ELi2EN4cute5tupleIJNS5_1CILi128EEES8_NS7_ILi64EEEEEENS_6half_tEfNS_4arch4Sm80ELb0ELb1ELb1ELb0ELb1ELb0ELb0ELb0ELi2ELi4ELi4ELi4ELb0EEENS1_24CollectiveEpilogueBwdGQAISA_fSD_Li256ELb0ELb1EEENS1_19SingleTileSchedulerILb0ELb0ELb0ELi128EEEEEEEEEvNT_6ParamsE$_ZN4cute3eso3ESOILb1ELb0EJNS_6LayoutINS_5tupleIJNS3_IJNS_1CILi8EEENS4_ILi1EEEEEENS4_ILi2EEEEEENS3_IJNS3_IJS6_NS4_ILi0EEEEEENS4_ILi4096EEEEEEEENS_10ViewEngineINS_8smem_ptrIPN7cutlass6half_tEEEEEEEC2ERKSE_RKSL_)
$_ZN7cutlass13device_kernelIN5flash19enable_sm80_to_sm89INS1_16FlashAttnBwdSm80INS1_25CollectiveMainloopBwdSm80ILi2ELi2EN4cute5tupleIJNS5_1CILi128EEES8_NS7_ILi64EEEEEENS_6half_tEfNS_4arch4Sm80ELb0ELb1ELb1ELb0ELb1ELb0ELb0ELb0ELi2ELi4ELi4ELi4ELb0EEENS1_24CollectiveEpilogueBwdGQAISA_fSD_Li256ELb0ELb1EEENS1_19SingleTileSchedulerILb0ELb0ELb0ELi128EEEEEEEEEvNT_6ParamsE$_ZN4cute3eso3ESOILb1ELb0EJNS_6LayoutINS_5tupleIJNS3_IJNS_1CILi8EEENS4_ILi1EEEEEENS4_ILi2EEEEEENS3_IJNS3_IJS6_NS4_ILi0EEEEEENS4_ILi4096EEEEEEEENS_10ViewEngineINS_8smem_ptrIPN7cutlass6half_tEEEEEEEC2ERKSE_RKSL_:
[----:B------:R-:W-:Y:S02]  /*7e40*/  IADD3 R36, R81, -c[0x0][0x20], RZ ;  /* 0x8000080051247a10 */ /* 0x000fe40007ffe0ff */
[----:B------:R-:W-:-:S03]  /*7e50*/  MOV R39, 0x0 ;  /* 0x0000000000277802 */ /* 0x000fc60000000f00 */
[----:B------:R1:W-:Y:S01]  /*7e60*/  STL.64 [R36], R2 ;  /* 0x0000000224007387 */ /* 0x0003e20000100a00 */
[----:B------:R-:W-:Y:S05]  /*7e70*/  RET.REL.NODEC R38 `(_ZN7cutlass13device_kernelIN5flash19enable_sm80_to_sm89INS1_16FlashAttnBwdSm80INS1_25CollectiveMainloopBwdSm80ILi2ELi2EN4cute5tupleIJNS5_1CILi128EEES8_NS7_ILi64EEEEEENS_6half_tEfNS_4arch4Sm80ELb0ELb1ELb1ELb0ELb1ELb0ELb0ELb0ELi2ELi4ELi4ELi4ELb0EEENS1_24CollectiveEpilogueBwdGQAISA_fSD_Li256ELb0ELb1EEENS1_19SingleTileSchedulerILb0ELb0ELb0ELi128EEEEEEEEEvNT_6ParamsE) ;  /* 0xffff818026007950 */ /* 0x000fea0003c3ffff */
        .type           $_ZN7cutlass13device_kernelIN5flash19enable_sm80_to_sm89INS1_16FlashAttnBwdSm80INS1_25CollectiveMainloopBwdSm80ILi2ELi2EN4cute5tupleIJNS5_1CILi128EEES8_NS7_ILi64EEEEEENS_6half_tEfNS_4arch4Sm80ELb0ELb1ELb1ELb0ELb1ELb0ELb0ELb0ELi2ELi4ELi4ELi4ELb0EEENS1_24CollectiveEpilogueBwdGQAISA_fSD_Li256ELb0ELb1EEENS1_19SingleTileSchedulerILb0ELb0ELb0ELi128EEEEEEEEEvNT_6ParamsE$_ZN4cute3eso3ESOILb1ELb0EJNS_6LayoutINS_5tupleIJNS3_IJNS_1CILi8EEENS4_ILi1EEEEEENS4_ILi2EEEEEENS3_IJNS3_IJS6_NS4_ILi0EEEEEENS4_ILi4096EEEEEEEEiEEC2ERKSE_RKi,@function
        .size           $_ZN7cutlass13device_kernelIN5flash19enable_sm80_to_sm89INS1_16FlashAttnBwdSm80INS1_25CollectiveMainloopBwdSm80ILi2ELi2EN4cute5tupleIJNS5_1CILi128EEES8_NS7_ILi64EEEEEENS_6half_tEfNS_4arch4Sm80ELb0ELb1ELb1ELb0ELb1ELb0ELb0ELb0ELi2ELi4ELi4ELi4ELb0EEENS1_24CollectiveEpilogueBwdGQAISA_fSD_Li256ELb0ELb1EEENS1_19SingleTileSchedulerILb0ELb0ELb0ELi128EEEEEEEEEvNT_6ParamsE$_ZN4cute3eso3ESOILb1ELb0EJNS_6LayoutINS_5tupleIJNS3_IJNS_1CILi8EEENS4_ILi1EEEEEENS4_ILi2EEEEEENS3_IJNS3_IJS6_NS4_ILi0EEEEEENS4_ILi4096EEEEEEEEiEEC2ERKSE_RKi,($_ZN7cutlass13device_kernelIN5flash19enable_sm80_to_sm89INS1_16FlashAttnBwdSm80INS1_25CollectiveMainloopBwdSm80ILi2ELi2EN4cute5tupleIJNS5_1CILi128EEES8_NS7_ILi64EEEEEENS_6half_tEfNS_4arch4Sm80ELb0ELb1ELb1ELb0ELb1ELb0ELb0ELb0ELi2ELi4ELi4ELi4ELb0EEENS1_24CollectiveEpilogueBwdGQAISA_fSD_Li256ELb0ELb1EEENS1_19SingleTileSchedulerILb0ELb0ELb0ELi128EEEEEEEEEvNT_6ParamsE$_ZN4cute3eso3ESOILb1ELb0EJNS_6LayoutINS_5tupleIJNS3_IJNS_1CILi8EEENS4_ILi1EEEEEENS4_ILi2EEEEEENS3_IJNS3_IJS6_NS4_ILi0EEEEEENS4_ILi64EEEEEEEENS_10ViewEngineIPN7cutlass6half_tEEEEEC2ERKSE_RKSJ_ - $_ZN7cutlass13device_kernelIN5flash19enable_sm80_to_sm89INS1_16FlashAttnBwdSm80INS1_25CollectiveMainloopBwdSm80ILi2ELi2EN4cute5tupleIJNS5_1CILi128EEES8_NS7_ILi64EEEEEENS_6half_tEfNS_4arch4Sm80ELb0ELb1ELb1ELb0ELb1ELb0ELb0ELb0ELi2ELi4ELi4ELi4ELb0EEENS1_24CollectiveEpilogueBwdGQAISA_fSD_Li256ELb0ELb1EEENS1_19SingleTileSchedulerILb0ELb0ELb0ELi128EEEEEEEEEvNT_6ParamsE$_ZN4cute3eso3ESOILb1ELb0EJNS_6LayoutINS_5tupleIJNS3_IJNS_1CILi8EEENS4_ILi1EEEEEENS4_ILi2EEEEEENS3_IJNS3_IJS6_NS4_ILi0EEEEEENS4_ILi4096EEEEEEEEiEEC2ERKSE_RKi)
$_ZN7cutlass13device_kernelIN5flash19enable_sm80_to_sm89INS1_16FlashAttnBwdSm80INS1_25CollectiveMainloopBwdSm80ILi2ELi2EN4cute5tupleIJNS5_1CILi128EEES8_NS7_ILi64EEEEEENS_6half_tEfNS_4arch4Sm80ELb0ELb1ELb1ELb0ELb1ELb0ELb0ELb0ELi2ELi4ELi4ELi4ELb0EEENS1_24CollectiveEpilogueBwdGQAISA_fSD_Li256ELb0ELb1EEENS1_19SingleTileSchedulerILb0ELb0ELb0ELi128EEEEEEEEEvNT_6ParamsE$_ZN4cute3eso3ESOILb1ELb0EJNS_6LayoutINS_5tupleIJNS3_IJNS_1CILi8EEENS4_ILi1EEEEEENS4_ILi2EEEEEENS3_IJNS3_IJS6_NS4_ILi0EEEEEENS4_ILi4096EEEEEEEEiEEC2ERKSE_RKi:
[----:B------:R-:W-:Y:S02]  /*7e80*/  IADD3 R2, R81, -c[0x0][0x20], RZ ;  /* 0x8000080051027a10 */ /* 0x000fe40007ffe0ff */
[----:B------:R-:W-:-:S03]  /*7e90*/  MOV R37, 0x0 ;  /* 0x0000000000257802 */ /* 0x000fc60000000f00 */
[----:B------:R1:W-:Y:S01]  /*7ea0*/  STL [R2], R3 ;  /* 0x0000000302007387 */ /* 0x0003e20000100800 */
[----:B------:R-:W-:Y:S05]  /*7eb0*/  RET.REL.NODEC R36 `(_ZN7cutlass13device_kernelIN5flash19enable_sm80_to_sm89INS1_16FlashAttnBwdSm80INS1_25CollectiveMainloopBwdSm80ILi2ELi2EN4cute5tupleIJNS5_1CILi128EEES8_NS7_ILi64EEEEEENS_6half_tEfNS_4arch4Sm80ELb0ELb1ELb1ELb0ELb1ELb0ELb0ELb0ELi2ELi4ELi4ELi4ELb0EEENS1_24CollectiveEpilogueBwdGQAISA_fSD_Li256ELb0ELb1EEENS1_19SingleTileSchedulerILb0ELb0ELb0ELi128EEEEEEEEEvNT_6ParamsE) ;  /* 0xffff814024007950 */ /* 0x000fea0003c3ffff */
        .type           $_ZN7cutlass13device_kernelIN5flash19enable_sm80_to_sm89INS1_16FlashAttnBwdSm80INS1_25CollectiveMainloopBwdSm80ILi2ELi2EN4cute5tupleIJNS5_1CILi128EEES8_NS7_ILi64EEEEEENS_6half_tEfNS_4arch4Sm80ELb0ELb1ELb1ELb0ELb1ELb0ELb0ELb0ELi2ELi4ELi4ELi4ELb0EEENS1_24CollectiveEpilogueBwdGQAISA_fSD_Li256ELb0ELb1EEENS1_19SingleTileSchedulerILb0ELb0ELb0ELi128EEEEEEEEEvNT_6ParamsE$_ZN4cute3eso3ESOILb1ELb0EJNS_6LayoutINS_5tupleIJNS3_IJNS_1CILi8EEENS4_ILi1EEEEEENS4_ILi2EEEEEENS3_IJNS3_IJS6_NS4_ILi0EEEEEENS4_ILi64EEEEEEEENS_10ViewEngineIPN7cutlass6half_tEEEEEC2ERKSE_RKSJ_,@function
        .size           $_ZN7cutlass13device_kernelIN5flash19enable_sm80_to_sm89INS1_16FlashAttnBwdSm80INS1_25CollectiveMainloopBwdSm80ILi2ELi2EN4cute5tupleIJNS5_1CILi128EEES8_NS7_ILi64EEEEEENS_6half_tEfNS_4arch4Sm80ELb0ELb1ELb1ELb0ELb1ELb0ELb0ELb0ELi2ELi4ELi4ELi4ELb0EEENS1_24CollectiveEpilogueBwdGQAISA_fSD_Li256ELb0ELb1EEENS1_19SingleTileSchedulerILb0ELb0ELb0ELi128EEEEEEEEEvNT_6ParamsE$_ZN4cute3eso3ESOILb1ELb0EJNS_6LayoutINS_5tupleIJNS3_IJNS_1CILi8EEENS4_ILi1EEEEEENS4_ILi2EEEEEENS3_IJNS3_IJS6_NS4_ILi0EEEEEENS4_ILi64EEEEEEEENS_10ViewEngineIPN7cutlass6half_tEEEEEC2ERKSE_RKSJ_,($_ZN7cutlass13device_kernelIN5flash19enable_sm80_to_sm89INS1_16FlashAttnBwdSm80INS1_25CollectiveMainloopBwdSm80ILi2ELi2EN4cute5tupleIJNS5_1CILi128EEES8_NS7_ILi64EEEEEENS_6half_tEfNS_4arch4Sm80ELb0ELb1ELb1ELb0ELb1ELb0ELb0ELb0ELi2ELi4ELi4ELi4ELb0EEENS1_24CollectiveEpilogueBwdGQAISA_fSD_Li256ELb0ELb1EEENS1_19SingleTileSchedulerILb0ELb0ELb0ELi128EEEEEEEEEvNT_6ParamsE$_ZN4cute3eso3ESOILb1ELb0EJNS_6LayoutINS_5tupleIJNS3_IJNS_1CILi8EEENS4_ILi1EEEEEENS4_ILi2EEEEEENS3_IJNS3_IJS6_NS4_ILi0EEEEEENS4_ILi64EEEEEEEEiEEC2ERKSE_RKi - $_ZN7cutlass13device_kernelIN5flash19enable_sm80_to_sm89INS1_16FlashAttnBwdSm80INS1_25CollectiveMainloopBwdSm80ILi2ELi2EN4cute5tupleIJNS5_1CILi128EEES8_NS7_ILi64EEEEEENS_6half_tEfNS_4arch4Sm80ELb0ELb1ELb1ELb0ELb1ELb0ELb0ELb0ELi2ELi4ELi4ELi4ELb0EEENS1_24CollectiveEpilogueBwdGQAISA_fSD_Li256ELb0ELb1EEENS1_19SingleTileSchedulerILb0ELb0ELb0ELi128EEEEEEEEEvNT_6ParamsE$_ZN4cute3eso3ESOILb1ELb0EJNS_6LayoutINS_5tupleIJNS3_IJNS_1CILi8EEENS4_ILi1EEEEEENS4_ILi2EEEEEENS3_IJNS3_IJS6_NS4_ILi0EEEEEENS4_ILi64EEEEEEEENS_10ViewEngineIPN7cutlass6half_tEEEEEC2ERKSE_RKSJ_)
$_ZN7cutlass13device_kernelIN5flash19enable_sm80_to_sm89INS1_16FlashAttnBwdSm80INS1_25CollectiveMainloopBwdSm80ILi2ELi2EN4cute5tupleIJNS5_1CILi128EEES8_NS7_ILi64EEEEEENS_6half_tEfNS_4arch4Sm80ELb0ELb1ELb1ELb0ELb1ELb0ELb0ELb0ELi2ELi4ELi4ELi4ELb0EEENS1_24CollectiveEpilogueBwdGQAISA_fSD_Li256ELb0ELb1EEENS1_19SingleTileSchedulerILb0ELb0ELb0ELi128EEEEEEEEEvNT_6ParamsE$_ZN4cute3eso3ESOILb1ELb0EJNS_6LayoutINS_5tupleIJNS3_IJNS_1CILi8EEENS4_ILi1EEEEEENS4_ILi2EEEEEENS3_IJNS3_IJS6_NS4_ILi0EEEEEENS4_ILi64EEEEEEEENS_10ViewEngineIPN7cutlass6half_tEEEEEC2ERKSE_RKSJ_:
[----:B------:R-:W-:Y:S01]  /*7ec0*/  IADD3 R10, R60, -c[0x0][0x20], RZ ;  /* 0x800008003c0a7a10 */ /* 0x000fe20007ffe0ff */
[----:B------:R-:W-:Y:S01]  /*7ed0*/  IMAD.MOV.U32 R15, RZ, RZ, R11 ;  /* 0x000000ffff0f7224 */ /* 0x000fe200078e000b */
[----:B------:R-:W-:-:S04]  /*7ee0*/  MOV R13, 0x0 ;  /* 0x00000000000d7802 */ /* 0x000fc80000000f00 */
[----:B------:R1:W-:Y:S01]  /*7ef0*/  STL.64 [R10], R14 ;  /* 0x0000000e0a007387 */ /* 0x0003e20000100a00 */
[----:B------:R-:W-:Y:S05]  /*7f00*/  RET.REL.NODEC R12 `(_ZN7cutlass13device_kernelIN5flash19enable_sm80_to_sm89INS1_16FlashAttnBwdSm80INS1_25CollectiveMainloopBwdSm80ILi2ELi2EN4cute5tupleIJNS5_1CILi128EEES8_NS7_ILi64EEEEEENS_6half_tEfNS_4arch4Sm80ELb0ELb1ELb1ELb0ELb1ELb0ELb0ELb0ELi2ELi4ELi4ELi4ELb0EEENS1_24CollectiveEpilogueBwdGQAISA_fSD_Li256ELb0ELb1EEENS1_19SingleTileSchedulerILb0ELb0ELb0ELi128EEEEEEEEEvNT_6ParamsE) ;  /* 0xffff80f00c007950 */ /* 0x000fea0003c3ffff */
        .type           $_ZN7cutlass13device_kernelIN5flash19enable_sm80_to_sm89INS1_16FlashAttnBwdSm80INS1_25CollectiveMainloopBwdSm80ILi2ELi2EN4cute5tupleIJNS5_1CILi128EEES8_NS7_ILi64EEEEEENS_6half_tEfNS_4arch4Sm80ELb0ELb1ELb1ELb0ELb1ELb0ELb0ELb0ELi2ELi4ELi4ELi4ELb0EEENS1_24CollectiveEpilogueBwdGQAISA_fSD_Li256ELb0ELb1EEENS1_19SingleTileSchedulerILb0ELb0ELb0ELi128EEEEEEEEEvNT_6ParamsE$_ZN4cute3eso3ESOILb1ELb0EJNS_6LayoutINS_5tupleIJNS3_IJNS_1CILi8EEENS4_ILi1EEEEEENS4_ILi2EEEEEENS3_IJNS3_IJS6_NS4_ILi0EEEEEENS4_ILi64EEEEEEEEiEEC2ERKSE_RKi,@function
        .size           $_ZN7cutlass13device_kernelIN5flash19enable_sm80_to_sm89INS1_16FlashAttnBwdSm80INS1_25CollectiveMainloopBwdSm80ILi2ELi2EN4cute5tupleIJNS5_1CILi128EEES8_NS7_ILi64EEEEEENS_6half_tEfNS_4arch4Sm80ELb0ELb1ELb1ELb0ELb1ELb0ELb0ELb0ELi2ELi4ELi4ELi4ELb0EEENS1_24CollectiveEpilogueBwdGQAISA_fSD_Li256ELb0ELb1EEENS1_19SingleTileSchedulerILb0ELb0ELb0ELi128EEEEEEEEEvNT_6ParamsE$_ZN4cute3eso3ESOILb1ELb0EJNS_6LayoutINS_5tupleIJNS3_IJNS_1CILi8EEENS4_ILi1EEEEEENS4_ILi2EEEEEENS3_IJNS3_IJS6_NS4_ILi0EEEEEENS4_ILi64EEEEEEEEiEEC2ERKSE_RKi,($_ZN7cutlass13device_kernelIN5flash19enable_sm80_to_sm89INS1_16FlashAttnBwdSm80INS1_25CollectiveMainloopBwdSm80ILi2ELi2EN4cute5tupleIJNS5_1CILi128EEES8_NS7_ILi64EEEEEENS_6half_tEfNS_4arch4Sm80ELb0ELb1ELb1ELb0ELb1ELb0ELb0ELb0ELi2ELi4ELi4ELi4ELb0EEENS1_24CollectiveEpilogueBwdGQAISA_fSD_Li256ELb0ELb1EEENS1_19SingleTileSchedulerILb0ELb0ELb0ELi128EEEEEEEEEvNT_6ParamsE$_ZN4cute3eso3ESOILb1ELb0EJNS_6LayoutINS_5tupleIJNS3_IJNS_1CILi8EEENS4_ILi1EEEEEENS4_ILi2EEEEEENS3_IJNS3_IJS6_NS4_ILi0EEEEEENS4_ILi8192EEEEEEEENS_10ViewEngineINS_8smem_ptrIPN7cutlass6half_tEEEEEEEC2ERKSE_RKSL_ - $_ZN7cutlass13device_kernelIN5flash19enable_sm80_to_sm89INS1_16FlashAttnBwdSm80INS1_25CollectiveMainloopBwdSm80ILi2ELi2EN4cute5tupleIJNS5_1CILi128EEES8_NS7_ILi64EEEEEENS_6half_tEfNS_4arch4Sm80ELb0ELb1ELb1ELb0ELb1ELb0ELb0ELb0ELi2ELi4ELi4ELi4ELb0EEENS1_24CollectiveEpilogueBwdGQAISA_fSD_Li256ELb0ELb1EEENS1_19SingleTileSchedulerILb0ELb0ELb0ELi128EEEEEEEEEvNT_6ParamsE$_ZN4cute3eso3ESOILb1ELb0EJNS_6LayoutINS_5tupleIJNS3_IJNS_1CILi8EEENS4_ILi1EEEEEENS4_ILi2EEEEEENS3_IJNS3_IJS6_NS4_ILi0EEEEEENS4_ILi64EEEEEEEEiEEC2ERKSE_RKi)
$_ZN7cutlass13device_kernelIN5flash19enable_sm80_to_sm89INS1_16FlashAttnBwdSm80INS1_25CollectiveMainloopBwdSm80ILi2ELi2EN4cute5tupleIJNS5_1CILi128EEES8_NS7_ILi64EEEEEENS_6half_tEfNS_4arch4Sm80ELb0ELb1ELb1ELb0ELb1ELb0ELb0ELb0ELi2ELi4ELi4ELi4ELb0EEENS1_24CollectiveEpilogueBwdGQAISA_fSD_Li256ELb0ELb1EEENS1_19SingleTileSchedulerILb0ELb0ELb0ELi128EEEEEEEEEvNT_6ParamsE$_ZN4cute3eso3ESOILb1ELb0EJNS_6LayoutINS_5tupleIJNS3_IJNS_1CILi8EEENS4_ILi1EEEEEENS4_ILi2EEEEEENS3_IJNS3_IJS6_NS4_ILi0EEEEEENS4_ILi64EEEEEEEEiEEC2ERKSE_RKi:
[----:B------:R-:W-:Y:S02]  /*7f10*/  IADD3 R2, R60, -c[0x0][0x20], RZ ;  /* 0x800008003c027a10 */ /* 0x000fe40007ffe0ff */
[----:B------:R-:W-:-:S03]  /*7f20*/  MOV R11, 0x0 ;  /* 0x00000000000b7802 */ /* 0x000fc60000000f00 */
[----:B------:R1:W-:Y:S01]  /*7f30*/  STL [R2], R3 ;  /* 0x0000000302007387 */ /* 0x0003e20000100800 */
[----:B------:R-:W-:Y:S05]  /*7f40*/  RET.REL.NODEC R10 `(_ZN7cutlass13device_kernelIN5flash19enable_sm80_to_sm89INS1_16FlashAttnBwdSm80INS1_25CollectiveMainloopBwdSm80ILi2ELi2EN4cute5tupleIJNS5_1CILi128EEES8_NS7_ILi64EEEEEENS_6half_tEfNS_4arch4Sm80ELb0ELb1ELb1ELb0ELb1ELb0ELb0ELb0ELi2ELi4ELi4ELi4ELb0EEENS1_24CollectiveEpilogueBwdGQAISA_fSD_Li256ELb0ELb1EEENS1_19SingleTileSchedulerILb0ELb0ELb0ELi128EEEEEEEEEvNT_6ParamsE) ;  /* 0xffff80b00a007950 */ /* 0x000fea0003c3ffff */
        .type           $_ZN7cutlass13device_kernelIN5flash19enable_sm80_to_sm89INS1_16FlashAttnBwdSm80INS1_25CollectiveMainloopBwdSm80ILi2ELi2EN4cute5tupleIJNS5_1CILi128EEES8_NS7_ILi64EEEEEENS_6half_tEfNS_4arch4Sm80ELb0ELb1ELb1ELb0ELb1ELb0ELb0ELb0ELi2ELi4ELi4ELi4ELb0EEENS1_24CollectiveEpilogueBwdGQAISA_fSD_Li256ELb0ELb1EEENS1_19SingleTileSchedulerILb0ELb0ELb0ELi128EEEEEEEEEvNT_6ParamsE$_ZN4cute3eso3ESOILb1ELb0EJNS_6LayoutINS_5tupleIJNS3_IJNS_1CILi8EEENS4_ILi1EEEEEENS4_ILi2EEEEEENS3_IJNS3_IJS6_NS4_ILi0EEEEEENS4_ILi8192EEEEEEEENS_10ViewEngineINS_8smem_ptrIPN7cutlass6half_tEEEEEEEC2ERKSE_RKSL_,@function
        .size           $_ZN7cutlass13device_kernelIN5flash19enable_sm80_to_sm89INS1_16FlashAttnBwdSm80INS1_25CollectiveMainloopBwdSm80ILi2ELi2EN4cute5tupleIJNS5_1CILi128EEES8_NS7_ILi64EEEEEENS_6half_tEfNS_4arch4Sm80ELb0ELb1ELb1ELb0ELb1ELb0ELb0ELb0ELi2ELi4ELi4ELi4ELb0EEENS1_24CollectiveEpilogueBwdGQAISA_fSD_Li256ELb0ELb1EEENS1_19SingleTileSchedulerILb0ELb0ELb0ELi128EEEEEEEEEvNT_6ParamsE$_ZN4cute3eso3ESOILb1ELb0EJNS_6LayoutINS_5tupleIJNS3_IJNS_1CILi8EEENS4_ILi1EEEEEENS4_ILi2EEEEEENS3_IJNS3_IJS6_NS4_ILi0EEEEEENS4_ILi8192EEEEEEEENS_10ViewEngineINS_8smem_ptrIPN7cutlass6half_tEEEEEEEC2ERKSE_RKSL_,($_ZN7cutlass13device_kernelIN5flash19enable_sm80_to_sm89INS1_16FlashAttnBwdSm80INS1_25CollectiveMainloopBwdSm80ILi2ELi2EN4cute5tupleIJNS5_1CILi128EEES8_NS7_ILi64EEEEEENS_6half_tEfNS_4arch4Sm80ELb0ELb1ELb1ELb0ELb1ELb0ELb0ELb0ELi2ELi4ELi4ELi4ELb0EEENS1_24CollectiveEpilogueBwdGQAISA_fSD_Li256ELb0ELb1EEENS1_19SingleTileSchedulerILb0ELb0ELb0ELi128EEEEEEEEEvNT_6ParamsE$_ZN4cute3eso3ESOILb1ELb0EJNS_6LayoutINS_5tupleIJNS3_IJNS_1CILi8EEENS4_ILi1EEEEEENS4_ILi2EEEEEENS3_IJNS3_IJS6_NS4_ILi0EEEEEENS4_ILi8192EEEEEEEEiEEC2ERKSE_RKi - $_ZN7cutlass13device_kernelIN5flash19enable_sm80_to_sm89INS1_16FlashAttnBwdSm80INS1_25CollectiveMainloopBwdSm80ILi2ELi2EN4cute5tupleIJNS5_1CILi128EEES8_NS7_ILi64EEEEEENS_6half_tEfNS_4arch4Sm80ELb0ELb1ELb1ELb0ELb1ELb0ELb0ELb0ELi2ELi4ELi4ELi4ELb0EEENS1_24CollectiveEpilogueBwdGQAISA_fSD_Li256ELb0ELb1EEENS1_19SingleTileSchedulerILb0ELb0ELb0ELi128EEEEEEEEEvNT_6ParamsE$_ZN4cute3eso3ESOILb1ELb0EJNS_6LayoutINS_5tupleIJNS3_IJNS_1CILi8EEENS4_ILi1EEEEEENS4_ILi2EEEEEENS3_IJNS3_IJS6_NS4_ILi0EEEEEENS4_ILi8192EEEEEEEENS_10ViewEngineINS_8smem_ptrIPN7cutlass6half_tEEEEEEEC2ERKSE_RKSL_)
$_ZN7cutlass13device_kernelIN5flash19enable_sm80_to_sm89INS1_16FlashAttnBwdSm80INS1_25CollectiveMainloopBwdSm80ILi2ELi2EN4cute5tupleIJNS5_1CILi128EEES8_NS7_ILi64EEEEEENS_6half_tEfNS_4arch4Sm80ELb0ELb1ELb1ELb0ELb1ELb0ELb0ELb0ELi2ELi4ELi4ELi4ELb0EEENS1_24CollectiveEpilogueBwdGQAISA_fSD_Li256ELb0ELb1EEENS1_19SingleTileSchedulerILb0ELb0ELb0ELi128EEEEEEEEEvNT_6ParamsE$_ZN4cute3eso3ESOILb1ELb0EJNS_6LayoutINS_5tupleIJNS3_IJNS_1CILi8EEENS4_ILi1EEEEEENS4_ILi2EEEEEENS3_IJNS3_IJS6_NS4_ILi0EEEEEENS4_ILi8192EEEEEEEENS_10ViewEngineINS_8smem_ptrIPN7cutlass6half_tEEEEEEEC2ERKSE_RKSL_:
[----:B------:R-:W-:Y:S02]  /*7f50*/  IADD3 R14, R60, -c[0x0][0x20], RZ ;  /* 0x800008003c0e7a10 */ /* 0x000fe40007ffe0ff */
[----:B------:R-:W-:-:S03]  /*7f60*/  MOV R35, 0x0 ;  /* 0x0000000000237802 */ /* 0x000fc60000000f00 */
[----:B------:R1:W-:Y:S01]  /*7f70*/  STL.64 [R14], R2 ;  /* 0x000000020e007387 */ /* 0x0003e20000100a00 */
[----:B------:R-:W-:Y:S05]  /*7f80*/  RET.REL.NODEC R34 `(_ZN7cutlass13device_kernelIN5flash19enable_sm80_to_sm89INS1_16FlashAttnBwdSm80INS1_25CollectiveMainloopBwdSm80ILi2ELi2EN4cute5tupleIJNS5_1CILi128EEES8_NS7_ILi64EEEEEENS_6half_tEfNS_4arch4Sm80ELb0ELb1ELb1ELb0ELb1ELb0ELb0ELb0ELi2ELi4ELi4ELi4ELb0EEENS1_24CollectiveEpilogueBwdGQAISA_fSD_Li256ELb0ELb1EEENS1_19SingleTileSchedulerILb0ELb0ELb0ELi128EEEEEEEEEvNT_6ParamsE) ;  /* 0xffff807022007950 */ /* 0x000fea0003c3ffff */
        .type           $_ZN7cutlass13device_kernelIN5flash19enable_sm80_to_sm89INS1_16FlashAttnBwdSm80INS1_25CollectiveMainloopBwdSm80ILi2ELi2EN4cute5tupleIJNS5_1CILi128EEES8_NS7_ILi64EEEEEENS_6half_tEfNS_4arch4Sm80ELb0ELb1ELb1ELb0ELb1ELb0ELb0ELb0ELi2ELi4ELi4ELi4ELb0EEENS1_24CollectiveEpilogueBwdGQAISA_fSD_Li256ELb0ELb1EEENS1_19SingleTileSchedulerILb0ELb0ELb0ELi128EEEEEEEEEvNT_6ParamsE$_ZN4cute3eso3ESOILb1ELb0EJNS_6LayoutINS_5tupleIJNS3_IJNS_1CILi8EEENS4_ILi1EEEEEENS4_ILi2EEEEEENS3_IJNS3_IJS6_NS4_ILi0EEEEEENS4_ILi8192EEEEEEEEiEEC2ERKSE_RKi,@function
        .size           $_ZN7cutlass13device_kernelIN5flash19enable_sm80_to_sm89INS1_16FlashAttnBwdSm80INS1_25CollectiveMainloopBwdSm80ILi2ELi2EN4cute5tupleIJNS5_1CILi128EEES8_NS7_ILi64EEEEEENS_6half_tEfNS_4arch4Sm80ELb0ELb1ELb1ELb0ELb1ELb0ELb0ELb0ELi2ELi4ELi4ELi4ELb0EEENS1_24CollectiveEpilogueBwdGQAISA_fSD_Li256ELb0ELb1EEENS1_19SingleTileSchedulerILb0ELb0ELb0ELi128EEEEEEEEEvNT_6ParamsE$_ZN4cute3eso3ESOILb1ELb0EJNS_6LayoutINS_5tupleIJNS3_IJNS_1CILi8EEENS4_ILi1EEEEEENS4_ILi2EEEEEENS3_IJNS3_IJS6_NS4_ILi0EEEEEENS4_ILi8192EEEEEEEEiEEC2ERKSE_RKi,($_ZN7cutlass13device_kernelIN5flash19enable_sm80_to_sm89INS1_16FlashAttnBwdSm80INS1_25CollectiveMainloopBwdSm80ILi2ELi2EN4cute5tupleIJNS5_1CILi128EEES8_NS7_ILi64EEEEEENS_6half_tEfNS_4arch4Sm80ELb0ELb1ELb1ELb0ELb1ELb0ELb0ELb0ELi2ELi4ELi4ELi4ELb0EEENS1_24CollectiveEpilogueBwdGQAISA_fSD_Li256ELb0ELb1EEENS1_19SingleTileSchedulerILb0ELb0ELb0ELi128EEEEEEEEEvNT_6ParamsE$_ZN4cute3eso3ESOILb1ELb0EJNS_6LayoutINS_5tupleIJNS3_IJNS_1CILi8EEENS4_ILi1EEEEEENS4_ILi2EEEEEENS3_IJNS3_IJS6_NS4_ILi0EEEEEES5_EEEEENS_10ViewEngineIPN7cutlass6half_tEEEEEC2ERKSD_RKSI_ - $_ZN7cutlass13device_kernelIN5flash19enable_sm80_to_sm89INS1_16FlashAttnBwdSm80INS1_25CollectiveMainloopBwdSm80ILi2ELi2EN4cute5tupleIJNS5_1CILi128EEES8_NS7_ILi64EEEEEENS_6half_tEfNS_4arch4Sm80ELb0ELb1ELb1ELb0ELb1ELb0ELb0ELb0ELi2ELi4ELi4ELi4ELb0EEENS1_24CollectiveEpilogueBwdGQAISA_fSD_Li256ELb0ELb1EEENS1_19SingleTileSchedulerILb0ELb0ELb0ELi128EEEEEEEEEvNT_6ParamsE$_ZN4cute3eso3ESOILb1ELb0EJNS_6LayoutINS_5tupleIJNS3_IJNS_1CILi8EEENS4_ILi1EEEEEENS4_ILi2EEEEEENS3_IJNS3_IJS6_NS4_ILi0EEEEEENS4_ILi8192EEEEEEEEiEEC2ERKSE_RKi)
$_ZN7cutlass13device_kernelIN5flash19enable_sm80_to_sm89INS1_16FlashAttnBwdSm80INS1_25CollectiveMainloopBwdSm80ILi2ELi2EN4cute5tupleIJNS5_1CILi128EEES8_NS7_ILi64EEEEEENS_6half_tEfNS_4arch4Sm80ELb0ELb1ELb1ELb0ELb1ELb0ELb0ELb0ELi2ELi4ELi4ELi4ELb0EEENS1_24CollectiveEpilogueBwdGQAISA_fSD_Li256ELb0ELb1EEENS1_19SingleTileSchedulerILb0ELb0ELb0ELi128EEEEEEEEEvNT_6ParamsE$_ZN4cute3eso3ESOILb1ELb0EJNS_6LayoutINS_5tupleIJNS3_IJNS_1CILi8EEENS4_ILi1EEEEEENS4_ILi2EEEEEENS3_IJNS3_IJS6_NS4_ILi0EEEEEENS4_ILi8192EEEEEEEEiEEC2ERKSE_RKi:
[----:B------:R-:W-:Y:S02]  /*7f90*/  IADD3 R2, R60, -c[0x0][0x20], RZ ;  /* 0x800008003c027a10 */ /* 0x000fe40007ffe0ff */
[----:B------:R-:W-:-:S03]  /*7fa0*/  MOV R11, 0x0 ;  /* 0x00000000000b7802 */ /* 0x000fc60000000f00 */
[----:B------:R1:W-:Y:S01]  /*7fb0*/  STL [R2], R3 ;  /* 0x0000000302007387 */ /* 0x0003e20000100800 */
[----:B------:R-:W-:Y:S05]  /*7fc0*/  RET.REL.NODEC R10 `(_ZN7cutlass13device_kernelIN5flash19enable_sm80_to_sm89INS1_16FlashAttnBwdSm80INS1_25CollectiveMainloopBwdSm80ILi2ELi2EN4cute5tupleIJNS5_1CILi128EEES8_NS7_ILi64EEEEEENS_6half_tEfNS_4arch4Sm80ELb0ELb1ELb1ELb0ELb1ELb0ELb0ELb0ELi2ELi4ELi4ELi4ELb0EEENS1_24CollectiveEpilogueBwdGQAISA_fSD_Li256ELb0ELb1EEENS1_19SingleTileSchedulerILb0ELb0ELb0ELi128EEEEEEEEEvNT_6ParamsE) ;  /* 0xffff80300a007950 */ /* 0x000fea0003c3ffff */
        .type           $_ZN7cutlass13device_kernelIN5flash19enable_sm80_to_sm89INS1_16FlashAttnBwdSm80INS1_25CollectiveMainloopBwdSm80ILi2ELi2EN4cute5tupleIJNS5_1CILi128EEES8_NS7_ILi64EEEEEENS_6half_tEfNS_4arch4Sm80ELb0ELb1ELb1ELb0ELb1ELb0ELb0ELb0ELi2ELi4ELi4ELi4ELb0EEENS1_24CollectiveEpilogueBwdGQAISA_fSD_Li256ELb0ELb1EEENS1_19SingleTileSchedulerILb0ELb0ELb0ELi128EEEEEEEEEvNT_6ParamsE$_ZN4cute3eso3ESOILb1ELb0EJNS_6LayoutINS_5tupleIJNS3_IJNS_1CILi8EEENS4_ILi1EEEEEENS4_ILi2EEEEEENS3_IJNS3_IJS6_NS4_ILi0EEEEEES5_EEEEENS_10ViewEngineIPN7cutlass6half_tEEEEEC2ERKSD_RKSI_,@function
        .size           $_ZN7cutlass13device_kernelIN5flash19enable_sm80_to_sm89INS1_16FlashAttnBwdSm80INS1_25CollectiveMainloopBwdSm80ILi2ELi2EN4cute5tupleIJNS5_1CILi128EEES8_NS7_ILi64EEEEEENS_6half_tEfNS_4arch4Sm80ELb0ELb1ELb1ELb0ELb1ELb0ELb0ELb0ELi2ELi4ELi4ELi4ELb0EEENS1_24CollectiveEpilogueBwdGQAISA_fSD_Li256ELb0ELb1EEENS1_19SingleTileSchedulerILb0ELb0ELb0ELi128EEEEEEEEEvNT_6ParamsE$_ZN4cute3eso3ESOILb1ELb0EJNS_6LayoutINS_5tupleIJNS3_IJNS_1CILi8EEENS4_ILi1EEEEEENS4_ILi2EEEEEENS3_IJNS3_IJS6_NS4_ILi0EEEEEES5_EEEEENS_10ViewEngineIPN7cutlass6half_tEEEEEC2ERKSD_RKSI_,($_ZN7cutlass13device_kernelIN5flash19enable_sm80_to_sm89INS1_16FlashAttnBwdSm80INS1_25CollectiveMainloopBwdSm80ILi2ELi2EN4cute5tupleIJNS5_1CILi128EEES8_NS7_ILi64EEEEEENS_6half_tEfNS_4arch4Sm80ELb0ELb1ELb1ELb0ELb1ELb0ELb0ELb0ELi2ELi4ELi4ELi4ELb0EEENS1_24CollectiveEpilogueBwdGQAISA_fSD_Li256ELb0ELb1EEENS1_19SingleTileSchedulerILb0ELb0ELb0ELi128EEEEEEEEEvNT_6ParamsE$_ZN4cute3eso3ESOILb1ELb0EJNS_6LayoutINS_5tupleIJNS3_IJNS_1CILi8EEENS4_ILi1EEEEEENS4_ILi2EEEEEENS3_IJNS3_IJS6_NS4_ILi0EEEEEES5_EEEEEiEEC2ERKSD_RKi - $_ZN7cutlass13device_kernelIN5flash19enable_sm80_to_sm89INS1_16FlashAttnBwdSm80INS1_25CollectiveMainloopBwdSm80ILi2ELi2EN4cute5tupleIJNS5_1CILi128EEES8_NS7_ILi64EEEEEENS_6half_tEfNS_4arch4Sm80ELb0ELb1ELb1ELb0ELb1ELb0ELb0ELb0ELi2ELi4ELi4ELi4ELb0EEENS1_24CollectiveEpilogueBwdGQAISA_fSD_Li256ELb0ELb1EEENS1_19SingleTileSchedulerILb0ELb0ELb0ELi128EEEEEEEEEvNT_6ParamsE$_ZN4cute3eso3ESOILb1ELb0EJNS_6LayoutINS_5tupleIJNS3_IJNS_1CILi8EEENS4_ILi1EEEEEENS4_ILi2EEEEEENS3_IJNS3_IJS6_NS4_ILi0EEEEEES5_EEEEENS_10ViewEngineIPN7cutlass6half_tEEEEEC2ERKSD_RKSI_)
$_ZN7cutlass13device_kernelIN5flash19enable_sm80_to_sm89INS1_16FlashAttnBwdSm80INS1_25CollectiveMainloopBwdSm80ILi2ELi2EN4cute5tupleIJNS5_1CILi128EEES8_NS7_ILi64EEEEEENS_6half_tEfNS_4arch4Sm80ELb0ELb1ELb1ELb0ELb1ELb0ELb0ELb0ELi2ELi4ELi4ELi4ELb0EEENS1_24CollectiveEpilogueBwdGQAISA_fSD_Li256ELb0ELb1EEENS1_19SingleTileSchedulerILb0ELb0ELb0ELi128EEEEEEEEEvNT_6ParamsE$_ZN4cute3eso3ESOILb1ELb0EJNS_6LayoutINS_5tupleIJNS3_IJNS_1CILi8EEENS4_ILi1EEEEEENS4_ILi2EEEEEENS3_IJNS3_IJS6_NS4_ILi0EEEEEES5_EEEEENS_10ViewEngineIPN7cutlass6half_tEEEEEC2ERKSD_RKSI_:
[----:B------:R-:W-:Y:S02]  /*7fd0*/  IADD3 R46, R81, -c[0x0][0x20], RZ ;  /* 0x80000800512e7a10 */ /* 0x000fe40007ffe0ff */
[----:B------:R-:W-:-:S03]  /*7fe0*/  MOV R49, 0x0 ;  /* 0x0000000000317802 */ /* 0x000fc60000000f00 */
[----:B------:R1:W-:Y:S01]  /*7ff0*/  STL.64 [R46], R38 ;  /* 0x000000262e007387 */ /* 0x0003e20000100a00 */
[----:B------:R-:W-:Y:S05]  /*8000*/  RET.REL.NODEC R48 `(_ZN7cutlass13device_kernelIN5flash19enable_sm80_to_sm89INS1_16FlashAttnBwdSm80INS1_25CollectiveMainloopBwdSm80ILi2ELi2EN4cute5tupleIJNS5_1CILi128EEES8_NS7_ILi64EEEEEENS_6half_tEfNS_4arch4Sm80ELb0ELb1ELb1ELb0ELb1ELb0ELb0ELb0ELi2ELi4ELi4ELi4ELb0EEENS1_24CollectiveEpilogueBwdGQAISA_fSD_Li256ELb0ELb1EEENS1_19SingleTileSchedulerILb0ELb0ELb0ELi128EEEEEEEEEvNT_6ParamsE) ;  /* 0xffff7ff030007950 */ /* 0x000fea0003c3ffff */
        .type           $_ZN7cutlass13device_kernelIN5flash19enable_sm80_to_sm89INS1_16FlashAttnBwdSm80INS1_25CollectiveMainloopBwdSm80ILi2ELi2EN4cute5tupleIJNS5_1CILi128EEES8_NS7_ILi64EEEEEENS_6half_tEfNS_4arch4Sm80ELb0ELb1ELb1ELb0ELb1ELb0ELb0ELb0ELi2ELi4ELi4ELi4ELb0EEENS1_24CollectiveEpilogueBwdGQAISA_fSD_Li256ELb0ELb1EEENS1_19SingleTileSchedulerILb0ELb0ELb0ELi128EEEEEEEEEvNT_6ParamsE$_ZN4cute3eso3ESOILb1ELb0EJNS_6LayoutINS_5tupleIJNS3_IJNS_1CILi8EEENS4_ILi1EEEEEENS4_ILi2EEEEEENS3_IJNS3_IJS6_NS4_ILi0EEEEEES5_EEEEEiEEC2ERKSD_RKi,@function
        .size           $_ZN7cutlass13device_kernelIN5flash19enable_sm80_to_sm89INS1_16FlashAttnBwdSm80INS1_25CollectiveMainloopBwdSm80ILi2ELi2EN4cute5tupleIJNS5_1CILi128EEES8_NS7_ILi64EEEEEENS_6half_tEfNS_4arch4Sm80ELb0ELb1ELb1ELb0ELb1ELb0ELb0ELb0ELi2ELi4ELi4ELi4ELb0EEENS1_24CollectiveEpilogueBwdGQAISA_fSD_Li256ELb0ELb1EEENS1_19SingleTileSchedulerILb0ELb0ELb0ELi128EEEEEEEEEvNT_6ParamsE$_ZN4cute3eso3ESOILb1ELb0EJNS_6LayoutINS_5tupleIJNS3_IJNS_1CILi8EEENS4_ILi1EEEEEENS4_ILi2EEEEEENS3_IJNS3_IJS6_NS4_ILi0EEEEEES5_EEEEEiEEC2ERKSD_RKi,($_ZN7cutlass13device_kernelIN5flash19enable_sm80_to_sm89INS1_16FlashAttnBwdSm80INS1_25CollectiveMainloopBwdSm80ILi2ELi2EN4cute5tupleIJNS5_1CILi128EEES8_NS7_ILi64EEEEEENS_6half_tEfNS_4arch4Sm80ELb0ELb1ELb1ELb0ELb1ELb0ELb0ELb0ELi2ELi4ELi4ELi4ELb0EEENS1_24CollectiveEpilogueBwdGQAISA_fSD_Li256ELb0ELb1EEENS1_19SingleTileSchedulerILb0ELb0ELb0ELi128EEEEEEEEEvNT_6ParamsE$_ZN4cute3eso3ESOILb1ELb0EJNS_6LayoutINS_5tupleIJNS3_IJNS_1CILi8EEENS4_ILi1EEEEEENS4_ILi2EEENS3_IJNS4_ILi4EEES8_EEEEEENS3_IJNS3_IJS6_NS4_ILi0EEEEEES5_NS3_IJNS4_ILi32EEENS4_ILi16EEEEEEEEEEENS_10ViewEngineIPN7cutlass6half_tEEEEEC2ERKSI_RKSN_ - $_ZN7cutlass13device_kernelIN5flash19enable_sm80_to_sm89INS1_16FlashAttnBwdSm80INS1_25CollectiveMainloopBwdSm80ILi2ELi2EN4cute5tupleIJNS5_1CILi128EEES8_NS7_ILi64EEEEEENS_6half_tEfNS_4arch4Sm80ELb0ELb1ELb1ELb0ELb1ELb0ELb0ELb0ELi2ELi4ELi4ELi4ELb0EEENS1_24CollectiveEpilogueBwdGQAISA_fSD_Li256ELb0ELb1EEENS1_19SingleTileSchedulerILb0ELb0ELb0ELi128EEEEEEEEEvNT_6ParamsE$_ZN4cute3eso3ESOILb1ELb0EJNS_6LayoutINS_5tupleIJNS3_IJNS_1CILi8EEENS4_ILi1EEEEEENS4_ILi2EEEEEENS3_IJNS3_IJS6_NS4_ILi0EEEEEES5_EEEEEiEEC2ERKSD_RKi)
$_ZN7cutlass13device_kernelIN5flash19enable_sm80_to_sm89INS1_16FlashAttnBwdSm80INS1_25CollectiveMainloopBwdSm80ILi2ELi2EN4cute5tupleIJNS5_1CILi128EEES8_NS7_ILi64EEEEEENS_6half_tEfNS_4arch4Sm80ELb0ELb1ELb1ELb0ELb1ELb0ELb0ELb0ELi2ELi4ELi4ELi4ELb0EEENS1_24CollectiveEpilogueBwdGQAISA_fSD_Li256ELb0ELb1EEENS1_19SingleTileSchedulerILb0ELb0ELb0ELi128EEEEEEEEEvNT_6ParamsE$_ZN4cute3eso3ESOILb1ELb0EJNS_6LayoutINS_5tupleIJNS3_IJNS_1CILi8EEENS4_ILi1EEEEEENS4_ILi2EEEEEENS3_IJNS3_IJS6_NS4_ILi0EEEEEES5_EEEEEiEEC2ERKSD_RKi:
[----:B------:R-:W-:Y:S02]  /*8010*/  IADD3 R2, R81, -c[0x0][0x20], RZ ;  /* 0x8000080051027a10 */ /* 0x000fe40007ffe0ff */
[----:B------:R-:W-:-:S03]  /*8020*/  MOV R39, 0x0 ;  /* 0x0000000000277802 */ /* 0x000fc60000000f00 */
[----:B------:R1:W-:Y:S01]  /*8030*/  STL [R2], R3 ;  /* 0x0000000302007387 */ /* 0x0003e20000100800 */
[----:B------:R-:W-:Y:S05]  /*8040*/  RET.REL.NODEC R38 `(_ZN7cutlass13device_kernelIN5flash19enable_sm80_to_sm89INS1_16FlashAttnBwdSm80INS1_25CollectiveMainloopBwdSm80ILi2ELi2EN4cute5tupleIJNS5_1CILi128EEES8_NS7_ILi64EEEEEENS_6half_tEfNS_4arch4Sm80ELb0ELb1ELb1ELb0ELb1ELb0ELb0ELb0ELi2ELi4ELi4ELi4ELb0EEENS1_24CollectiveEpilogueBwdGQAISA_fSD_Li256ELb0ELb1EEENS1_19SingleTileSchedulerILb0ELb0ELb0ELi128EEEEEEEEEvNT_6ParamsE) ;  /* 0xffff7fb026007950 */ /* 0x000fea0003c3ffff */
        .type           $_ZN7cutlass13device_kernelIN5flash19enable_sm80_to_sm89INS1_16FlashAttnBwdSm80INS1_25CollectiveMainloopBwdSm80ILi2ELi2EN4cute5tupleIJNS5_1CILi128EEES8_NS7_ILi64EEEEEENS_6half_tEfNS_4arch4Sm80ELb0ELb1ELb1ELb0ELb1ELb0ELb0ELb0ELi2ELi4ELi4ELi4ELb0EEENS1_24CollectiveEpilogueBwdGQAISA_fSD_Li256ELb0ELb1EEENS1_19SingleTileSchedulerILb0ELb0ELb0ELi128EEEEEEEEEvNT_6ParamsE$_ZN4cute3eso3ESOILb1ELb0EJNS_6LayoutINS_5tupleIJNS3_IJNS_1CILi8EEENS4_ILi1EEEEEENS4_ILi2EEENS3_IJNS4_ILi4EEES8_EEEEEENS3_IJNS3_IJS6_NS4_ILi0EEEEEES5_NS3_IJNS4_ILi32EEENS4_ILi16EEEEEEEEEEENS_10ViewEngineIPN7cutlass6half_tEEEEEC2ERKSI_RKSN_,@function
        .size           $_ZN7cutlass13device_kernelIN5flash19enable_sm80_to_sm89INS1_16FlashAttnBwdSm80INS1_25CollectiveMainloopBwdSm80ILi2ELi2EN4cute5tupleIJNS5_1CILi128EEES8_NS7_ILi64EEEEEENS_6half_tEfNS_4arch4Sm80ELb0ELb1ELb1ELb0ELb1ELb0ELb0ELb0ELi2ELi4ELi4ELi4ELb0EEENS1_24CollectiveEpilogueBwdGQAISA_fSD_Li256ELb0ELb1EEENS1_19SingleTileSchedulerILb0ELb0ELb0ELi128EEEEEEEEEvNT_6ParamsE$_ZN4cute3eso3ESOILb1ELb0EJNS_6LayoutINS_5tupleIJNS3_IJNS_1CILi8EEENS4_ILi1EEEEEENS4_ILi2EEENS3_IJNS4_ILi4EEES8_EEEEEENS3_IJNS3_IJS6_NS4_ILi0EEEEEES5_NS3_IJNS4_ILi32EEENS4_ILi16EEEEEEEEEEENS_10ViewEngineIPN7cutlass6half_tEEEEEC2ERKSI_RKSN_,($_ZN7cutlass13device_kernelIN5flash19enable_sm80_to_sm89INS1_16FlashAttnBwdSm80INS1_25CollectiveMainloopBwdSm80ILi2ELi2EN4cute5tupleIJNS5_1CILi128EEES8_NS7_ILi64EEEEEENS_6half_tEfNS_4arch4Sm80ELb0ELb1ELb1ELb0ELb1ELb0ELb0ELb0ELi2ELi4ELi4ELi4ELb0EEENS1_24CollectiveEpilogueBwdGQAISA_fSD_Li256ELb0ELb1EEENS1_19SingleTileSchedulerILb0ELb0ELb0ELi128EEEEEEEEEvNT_6ParamsE$_ZN4cute3eso3ESOILb1ELb0EJNS_6LayoutINS_5tupleIJNS3_IJNS_1CILi8EEENS4_ILi1EEEEEENS4_ILi2EEENS4_ILi4EEEEEENS3_IJNS3_IJS6_NS4_ILi0EEEEEES5_NS4_ILi16EEEEEEEENS_10ViewEngineIPN7cutlass6half_tEEEEEC2ERKSF_RKSK_ - $_ZN7cutlass13device_kernelIN5flash19enable_sm80_to_sm89INS1_16FlashAttnBwdSm80INS1_25CollectiveMainloopBwdSm80ILi2ELi2EN4cute5tupleIJNS5_1CILi128EEES8_NS7_ILi64EEEEEENS_6half_tEfNS_4arch4Sm80ELb0ELb1ELb1ELb0ELb1ELb0ELb0ELb0ELi2ELi4ELi4ELi4ELb0EEENS1_24CollectiveEpilogueBwdGQAISA_fSD_Li256ELb0ELb1EEENS1_19SingleTileSchedulerILb0ELb0ELb0ELi128EEEEEEEEEvNT_6ParamsE$_ZN4cute3eso3ESOILb1ELb0EJNS_6LayoutINS_5tupleIJNS3_IJNS_1CILi8EEENS4_ILi1EEEEEENS4_ILi2EEENS3_IJNS4_ILi4EEES8_EEEEEENS3_IJNS3_IJS6_NS4_ILi0EEEEEES5_NS3_IJNS4_ILi32EEENS4_ILi16EEEEEEEEEEENS_10ViewEngineIPN7cutlass6half_tEEEEEC2ERKSI_RKSN_)
$_ZN7cutlass13device_kernelIN5flash19enable_sm80_to_sm89INS1_16FlashAttnBwdSm80INS1_25CollectiveMainloopBwdSm80ILi2ELi2EN4cute5tupleIJNS5_1CILi128EEES8_NS7_ILi64EEEEEENS_6half_tEfNS_4arch4Sm80ELb0ELb1ELb1ELb0ELb1ELb0ELb0ELb0ELi2ELi4ELi4ELi4ELb0EEENS1_24CollectiveEpilogueBwdGQAISA_fSD_Li256ELb0ELb1EEENS1_19SingleTileSchedulerILb0ELb0ELb0ELi128EEEEEEEEEvNT_6ParamsE$_ZN4cute3eso3ESOILb1ELb0EJNS_6LayoutINS_5tupleIJNS3_IJNS_1CILi8EEENS4_ILi1EEEEEENS4_ILi2EEENS3_IJNS4_ILi4EEES8_EEEEEENS3_IJNS3_IJS6_NS4_ILi0EEEEEES5_NS3_IJNS4_ILi32EEENS4_ILi16EEEEEEEEEEENS_10ViewEngineIPN7cutlass6half_tEEEEEC2ERKSI_RKSN_:
[----:B------:R-:W-:Y:S02]  /*8050*/  IADD3 R2, R81, -c[0x0][0x20], RZ ;  /* 0x8000080051027a10 */ /* 0x000fe40007ffe0ff */
[----:B------:R-:W-:-:S03]  /*8060*/  MOV R5, 0x0 ;  /* 0x0000000000057802 */ /* 0x000fc60000000f00 */
[----:B------:R1:W-:Y:S01]  /*8070*/  STL.64 [R2], R10 ;  /* 0x0000000a02007387 */ /* 0x0003e20000100a00 */
[----:B------:R-:W-:Y:S05]  /*8080*/  RET.REL.NODEC R4 `(_ZN7cutlass13device_kernelIN5flash19enable_sm80_to_sm89INS1_16FlashAttnBwdSm80INS1_25CollectiveMainloopBwdSm80ILi2ELi2EN4cute5tupleIJNS5_1CILi128EEES8_NS7_ILi64EEEEEENS_6half_tEfNS_4arch4Sm80ELb0ELb1ELb1ELb0ELb1ELb0ELb0ELb0ELi2ELi4ELi4ELi4ELb0EEENS1_24CollectiveEpilogueBwdGQAISA_fSD_Li256ELb0ELb1EEENS1_19SingleTileSchedulerILb0ELb0ELb0ELi128EEEEEEEEEvNT_6ParamsE) ;  /* 0xffff7f7004007950 */ /* 0x000fea0003c3ffff */
        .type           $_ZN7cutlass13device_kernelIN5flash19enable_sm80_to_sm89INS1_16FlashAttnBwdSm80INS1_25CollectiveMainloopBwdSm80ILi2ELi2EN4cute5tupleIJNS5_1CILi128EEES8_NS7_ILi64EEEEEENS_6half_tEfNS_4arch4Sm80ELb0ELb1ELb1ELb0ELb1ELb0ELb0ELb0ELi2ELi4ELi4ELi4ELb0EEENS1_24CollectiveEpilogueBwdGQAISA_fSD_Li256ELb0ELb1EEENS1_19SingleTileSchedulerILb0ELb0ELb0ELi128EEEEEEEEEvNT_6ParamsE$_ZN4cute3eso3ESOILb1ELb0EJNS_6LayoutINS_5tupleIJNS3_IJNS_1CILi8EEENS4_ILi1EEEEEENS4_ILi2EEENS4_ILi4EEEEEENS3_IJNS3_IJS6_NS4_ILi0EEEEEES5_NS4_ILi16EEEEEEEENS_10ViewEngineIPN7cutlass6half_tEEEEEC2ERKSF_RKSK_,@function
        .size           $_ZN7cutlass13device_kernelIN5flash19enable_sm80_to_sm89INS1_16FlashAttnBwdSm80INS1_25CollectiveMainloopBwdSm80ILi2ELi2EN4cute5tupleIJNS5_1CILi128EEES8_NS7_ILi64EEEEEENS_6half_tEfNS_4arch4Sm80ELb0ELb1ELb1ELb0ELb1ELb0ELb0ELb0ELi2ELi4ELi4ELi4ELb0EEENS1_24CollectiveEpilogueBwdGQAISA_fSD_Li256ELb0ELb1EEENS1_19SingleTileSchedulerILb0ELb0ELb0ELi128EEEEEEEEEvNT_6ParamsE$_ZN4cute3eso3ESOILb1ELb0EJNS_6LayoutINS_5tupleIJNS3_IJNS_1CILi8EEENS4_ILi1EEEEEENS4_ILi2EEENS4_ILi4EEEEEENS3_IJNS3_IJS6_NS4_ILi0EEEEEES5_NS4_ILi16EEEEEEEENS_10ViewEngineIPN7cutlass6half_tEEEEEC2ERKSF_RKSK_,($_ZN7cutlass13device_kernelIN5flash19enable_sm80_to_sm89INS1_16FlashAttnBwdSm80INS1_25CollectiveMainloopBwdSm80ILi2ELi2EN4cute5tupleIJNS5_1CILi128EEES8_NS7_ILi64EEEEEENS_6half_tEfNS_4arch4Sm80ELb0ELb1ELb1ELb0ELb1ELb0ELb0ELb0ELi2ELi4ELi4ELi4ELb0EEENS1_24CollectiveEpilogueBwdGQAISA_fSD_Li256ELb0ELb1EEENS1_19SingleTileSchedulerILb0ELb0ELb0ELi128EEEEEEEEEvNT_6ParamsE$_ZN4cute3eso3ESOILb1ELb0EJNS_6LayoutINS_5tupleIJNS3_IJNS_1CILi8EEENS4_ILi1EEEEEENS4_ILi2EEES5_EEENS3_IJNS3_IJS6_NS4_ILi0EEEEEENS4_ILi64EEES5_EEEEENS_10ViewEngineIPN7cutlass6half_tEEEEEC2ERKSE_RKSJ_ - $_ZN7cutlass13device_kernelIN5flash19enable_sm80_to_sm89INS1_16FlashAttnBwdSm80INS1_25CollectiveMainloopBwdSm80ILi2ELi2EN4cute5tupleIJNS5_1CILi128EEES8_NS7_ILi64EEEEEENS_6half_tEfNS_4arch4Sm80ELb0ELb1ELb1ELb0ELb1ELb0ELb0ELb0ELi2ELi4ELi4ELi4ELb0EEENS1_24CollectiveEpilogueBwdGQAISA_fSD_Li256ELb0ELb1EEENS1_19SingleTileSchedulerILb0ELb0ELb0ELi128EEEEEEEEEvNT_6ParamsE$_ZN4cute3eso3ESOILb1ELb0EJNS_6LayoutINS_5tupleIJNS3_IJNS_1CILi8EEENS4_ILi1EEEEEENS4_ILi2EEENS4_ILi4EEEEEENS3_IJNS3_IJS6_NS4_ILi0EEEEEES5_NS4_ILi16EEEEEEEENS_10ViewEngineIPN7cutlass6half_tEEEEEC2ERKSF_RKSK_)
$_ZN7cutlass13device_kernelIN5flash19enable_sm80_to_sm89INS1_16FlashAttnBwdSm80INS1_25CollectiveMainloopBwdSm80ILi2ELi2EN4cute5tupleIJNS5_1CILi128EEES8_NS7_ILi64EEEEEENS_6half_tEfNS_4arch4Sm80ELb0ELb1ELb1ELb0ELb1ELb0ELb0ELb0ELi2ELi4ELi4ELi4ELb0EEENS1_24CollectiveEpilogueBwdGQAISA_fSD_Li256ELb0ELb1EEENS1_19SingleTileSchedulerILb0ELb0ELb0ELi128EEEEEEEEEvNT_6ParamsE$_ZN4cute3eso3ESOILb1ELb0EJNS_6LayoutINS_5tupleIJNS3_IJNS_1CILi8EEENS4_ILi1EEEEEENS4_ILi2EEENS4_ILi4EEEEEENS3_IJNS3_IJS6_NS4_ILi0EEEEEES5_NS4_ILi16EEEEEEEENS_10ViewEngineIPN7cutlass6half_tEEEEEC2ERKSF_RKSK_:
[----:B------:R-:W-:Y:S01]  /*8090*/  IADD3 R2, R60, -c[0x0][0x20], RZ ;  /* 0x800008003c027a10 */ /* 0x000fe20007ffe0ff */
[----:B------:R-:W-:Y:S01]  /*80a0*/  IMAD.MOV.U32 R7, RZ, RZ, R3 ;  /* 0x000000ffff077224 */ /* 0x000fe200078e0003 */
[----:B------:R-:W-:-:S04]  /*80b0*/  MOV R5, 0x0 ;  /* 0x0000000000057802 */ /* 0x000fc80000000f00 */
[----:B------:R1:W-:Y:S01]  /*80c0*/  STL.64 [R2], R6 ;  /* 0x0000000602007387 */ /* 0x0003e20000100a00 */
[----:B------:R-:W-:Y:S05]  /*80d0*/  RET.REL.NODEC R4 `(_ZN7cutlass13device_kernelIN5flash19enable_sm80_to_sm89INS1_16FlashAttnBwdSm80INS1_25CollectiveMainloopBwdSm80ILi2ELi2EN4cute5tupleIJNS5_1CILi128EEES8_NS7_ILi64EEEEEENS_6half_tEfNS_4arch4Sm80ELb0ELb1ELb1ELb0ELb1ELb0ELb0ELb0ELi2ELi4ELi4ELi4ELb0EEENS1_24CollectiveEpilogueBwdGQAISA_fSD_Li256ELb0ELb1EEENS1_19SingleTileSchedulerILb0ELb0ELb0ELi128EEEEEEEEEvNT_6ParamsE) ;  /* 0xffff7f2004007950 */ /* 0x000fea0003c3ffff */
        .type           $_ZN7cutlass13device_kernelIN5flash19enable_sm80_to_sm89INS1_16FlashAttnBwdSm80INS1_25CollectiveMainloopBwdSm80ILi2ELi2EN4cute5tupleIJNS5_1CILi128EEES8_NS7_ILi64EEEEEENS_6half_tEfNS_4arch4Sm80ELb0ELb1ELb1ELb0ELb1ELb0ELb0ELb0ELi2ELi4ELi4ELi4ELb0EEENS1_24CollectiveEpilogueBwdGQAISA_fSD_Li256ELb0ELb1EEENS1_19SingleTileSchedulerILb0ELb0ELb0ELi128EEEEEEEEEvNT_6ParamsE$_ZN4cute3eso3ESOILb1ELb0EJNS_6LayoutINS_5tupleIJNS3_IJNS_1CILi8EEENS4_ILi1EEEEEENS4_ILi2EEES5_EEENS3_IJNS3_IJS6_NS4_ILi0EEEEEENS4_ILi64EEES5_EEEEENS_10ViewEngineIPN7cutlass6half_tEEEEEC2ERKSE_RKSJ_,@function
        .size           $_ZN7cutlass13device_kernelIN5flash19enable_sm80_to_sm89INS1_16FlashAttnBwdSm80INS1_25CollectiveMainloopBwdSm80ILi2ELi2EN4cute5tupleIJNS5_1CILi128EEES8_NS7_ILi64EEEEEENS_6half_tEfNS_4arch4Sm80ELb0ELb1ELb1ELb0ELb1ELb0ELb0ELb0ELi2ELi4ELi4ELi4ELb0EEENS1_24CollectiveEpilogueBwdGQAISA_fSD_Li256ELb0ELb1EEENS1_19SingleTileSchedulerILb0ELb0ELb0ELi128EEEEEEEEEvNT_6ParamsE$_ZN4cute3eso3ESOILb1ELb0EJNS_6LayoutINS_5tupleIJNS3_IJNS_1CILi8EEENS4_ILi1EEEEEENS4_ILi2EEES5_EEENS3_IJNS3_IJS6_NS4_ILi0EEEEEENS4_ILi64EEES5_EEEEENS_10ViewEngineIPN7cutlass6half_tEEEEEC2ERKSE_RKSJ_,($_ZN7cutlass13device_kernelIN5flash19enable_sm80_to_sm89INS1_16FlashAttnBwdSm80INS1_25CollectiveMainloopBwdSm80ILi2ELi2EN4cute5tupleIJNS5_1CILi128EEES8_NS7_ILi64EEEEEENS_6half_tEfNS_4arch4Sm80ELb0ELb1ELb1ELb0ELb1ELb0ELb0ELb0ELi2ELi4ELi4ELi4ELb0EEENS1_24CollectiveEpilogueBwdGQAISA_fSD_Li256ELb0ELb1EEENS1_19SingleTileSchedulerILb0ELb0ELb0ELi128EEEEEEEEEvNT_6ParamsE$_ZN4cute3eso3ESOILb1ELb0EJNS_6LayoutINS_5tupleIJNS3_IJNS_1CILi8EEENS4_ILi1EEEEEENS4_ILi4EEEEEENS3_IJNS3_IJS6_NS4_ILi0EEEEEENS4_ILi2048EEEEEEEENS_10ViewEngineINS_8smem_ptrIPN7cutlass6half_tEEEEEEEC2ERKSE_RKSL_ - $_ZN7cutlass13device_kernelIN5flash19enable_sm80_to_sm89INS1_16FlashAttnBwdSm80INS1_25CollectiveMainloopBwdSm80ILi2ELi2EN4cute5tupleIJNS5_1CILi128EEES8_NS7_ILi64EEEEEENS_6half_tEfNS_4arch4Sm80ELb0ELb1ELb1ELb0ELb1ELb0ELb0ELb0ELi2ELi4ELi4ELi4ELb0EEENS1_24CollectiveEpilogueBwdGQAISA_fSD_Li256ELb0ELb1EEENS1_19SingleTileSchedulerILb0ELb0ELb0ELi128EEEEEEEEEvNT_6ParamsE$_ZN4cute3eso3ESOILb1ELb0EJNS_6LayoutINS_5tupleIJNS3_IJNS_1CILi8EEENS4_ILi1EEEEEENS4_ILi2EEES5_EEENS3_IJNS3_IJS6_NS4_ILi0EEEEEENS4_ILi64EEES5_EEEEENS_10ViewEngineIPN7cutlass6half_tEEEEEC2ERKSE_RKSJ_)
$_ZN7cutlass13device_kernelIN5flash19enable_sm80_to_sm89INS1_16FlashAttnBwdSm80INS1_25CollectiveMainloopBwdSm80ILi2ELi2EN4cute5tupleIJNS5_1CILi128EEES8_NS7_ILi64EEEEEENS_6half_tEfNS_4arch4Sm80ELb0ELb1ELb1ELb0ELb1ELb0ELb0ELb0ELi2ELi4ELi4ELi4ELb0EEENS1_24CollectiveEpilogueBwdGQAISA_fSD_Li256ELb0ELb1EEENS1_19SingleTileSchedulerILb0ELb0ELb0ELi128EEEEEEEEEvNT_6ParamsE$_ZN4cute3eso3ESOILb1ELb0EJNS_6LayoutINS_5tupleIJNS3_IJNS_1CILi8EEENS4_ILi1EEEEEENS4_ILi2EEES5_EEENS3_IJNS3_IJS6_NS4_ILi0EEEEEENS4_ILi64EEES5_EEEEENS_10ViewEngineIPN7cutlass6half_tEEEEEC2ERKSE_RKSJ_:
[----:B------:R-:W-:Y:S01]  /*80e0*/  IADD3 R2, R60, -c[0x0][0x20], RZ ;  /* 0x800008003c027a10 */ /* 0x000fe20007ffe0ff */
[----:B------:R-:W-:Y:S01]  /*80f0*/  IMAD.MOV.U32 R13, RZ, RZ, R3 ;  /* 0x000000ffff0d7224 */ /* 0x000fe200078e0003 */
[----:B------:R-:W-:-:S04]  /*8100*/  MOV R11, 0x0 ;  /* 0x00000000000b7802 */ /* 0x000fc80000000f00 */
[----:B------:R1:W-:Y:S01]  /*8110*/  STL.64 [R2], R12 ;  /* 0x0000000c02007387 */ /* 0x0003e20000100a00 */
[----:B------:R-:W-:Y:S05]  /*8120*/  RET.REL.NODEC R10 `(_ZN7cutlass13device_kernelIN5flash19enable_sm80_to_sm89INS1_16FlashAttnBwdSm80INS1_25CollectiveMainloopBwdSm80ILi2ELi2EN4cute5tupleIJNS5_1CILi128EEES8_NS7_ILi64EEEEEENS_6half_tEfNS_4arch4Sm80ELb0ELb1ELb1ELb0ELb1ELb0ELb0ELb0ELi2ELi4ELi4ELi4ELb0EEENS1_24CollectiveEpilogueBwdGQAISA_fSD_Li256ELb0ELb1EEENS1_19SingleTileSchedulerILb0ELb0ELb0ELi128EEEEEEEEEvNT_6ParamsE) ;  /* 0xffff7ed00a007950 */ /* 0x000fea0003c3ffff */
        .type           $_ZN7cutlass13device_kernelIN5flash19enable_sm80_to_sm89INS1_16FlashAttnBwdSm80INS1_25CollectiveMainloopBwdSm80ILi2ELi2EN4cute5tupleIJNS5_1CILi128EEES8_NS7_ILi64EEEEEENS_6half_tEfNS_4arch4Sm80ELb0ELb1ELb1ELb0ELb1ELb0ELb0ELb0ELi2ELi4ELi4ELi4ELb0EEENS1_24CollectiveEpilogueBwdGQAISA_fSD_Li256ELb0ELb1EEENS1_19SingleTileSchedulerILb0ELb0ELb0ELi128EEEEEEEEEvNT_6ParamsE$_ZN4cute3eso3ESOILb1ELb0EJNS_6LayoutINS_5tupleIJNS3_IJNS_1CILi8EEENS4_ILi1EEEEEENS4_ILi4EEEEEENS3_IJNS3_IJS6_NS4_ILi0EEEEEENS4_ILi2048EEEEEEEENS_10ViewEngineINS_8smem_ptrIPN7cutlass6half_tEEEEEEEC2ERKSE_RKSL_,@function
        .size           $_ZN7cutlass13device_kernelIN5flash19enable_sm80_to_sm89INS1_16FlashAttnBwdSm80INS1_25CollectiveMainloopBwdSm80ILi2ELi2EN4cute5tupleIJNS5_1CILi128EEES8_NS7_ILi64EEEEEENS_6half_tEfNS_4arch4Sm80ELb0ELb1ELb1ELb0ELb1ELb0ELb0ELb0ELi2ELi4ELi4ELi4ELb0EEENS1_24CollectiveEpilogueBwdGQAISA_fSD_Li256ELb0ELb1EEENS1_19SingleTileSchedulerILb0ELb0ELb0ELi128EEEEEEEEEvNT_6ParamsE$_ZN4cute3eso3ESOILb1ELb0EJNS_6LayoutINS_5tupleIJNS3_IJNS_1CILi8EEENS4_ILi1EEEEEENS4_ILi4EEEEEENS3_IJNS3_IJS6_NS4_ILi0EEEEEENS4_ILi2048EEEEEEEENS_10ViewEngineINS_8smem_ptrIPN7cutlass6half_tEEEEEEEC2ERKSE_RKSL_,($_ZN7cutlass13device_kernelIN5flash19enable_sm80_to_sm89INS1_16FlashAttnBwdSm80INS1_25CollectiveMainloopBwdSm80ILi2ELi2EN4cute5tupleIJNS5_1CILi128EEES8_NS7_ILi64EEEEEENS_6half_tEfNS_4arch4Sm80ELb0ELb1ELb1ELb0ELb1ELb0ELb0ELb0ELi2ELi4ELi4ELi4ELb0EEENS1_24CollectiveEpilogueBwdGQAISA_fSD_Li256ELb0ELb1EEENS1_19SingleTileSchedulerILb0ELb0ELb0ELi128EEEEEEEEEvNT_6ParamsE$_ZN4cute3eso3ESOILb1ELb0EJNS_6LayoutINS_5tupleIJNS3_IJNS_1CILi8EEENS4_ILi1EEEEEENS4_ILi4EEEEEENS3_IJNS3_IJS6_NS4_ILi0EEEEEENS4_ILi2048EEEEEEEEiEEC2ERKSE_RKi - $_ZN7cutlass13device_kernelIN5flash19enable_sm80_to_sm89INS1_16FlashAttnBwdSm80INS1_25CollectiveMainloopBwdSm80ILi2ELi2EN4cute5tupleIJNS5_1CILi128EEES8_NS7_ILi64EEEEEENS_6half_tEfNS_4arch4Sm80ELb0ELb1ELb1ELb0ELb1ELb0ELb0ELb0ELi2ELi4ELi4ELi4ELb0EEENS1_24CollectiveEpilogueBwdGQAISA_fSD_Li256ELb0ELb1EEENS1_19SingleTileSchedulerILb0ELb0ELb0ELi128EEEEEEEEEvNT_6ParamsE$_ZN4cute3eso3ESOILb1ELb0EJNS_6LayoutINS_5tupleIJNS3_IJNS_1CILi8EEENS4_ILi1EEEEEENS4_ILi4EEEEEENS3_IJNS3_IJS6_NS4_ILi0EEEEEENS4_ILi2048EEEEEEEENS_10ViewEngineINS_8smem_ptrIPN7cutlass6half_tEEEEEEEC2ERKSE_RKSL_)
$_ZN7cutlass13device_kernelIN5flash19enable_sm80_to_sm89INS1_16FlashAttnBwdSm80INS1_25CollectiveMainloopBwdSm80ILi2ELi2EN4cute5tupleIJNS5_1CILi128EEES8_NS7_ILi64EEEEEENS_6half_tEfNS_4arch4Sm80ELb0ELb1ELb1ELb0ELb1ELb0ELb0ELb0ELi2ELi4ELi4ELi4ELb0EEENS1_24CollectiveEpilogueBwdGQAISA_fSD_Li256ELb0ELb1EEENS1_19SingleTileSchedulerILb0ELb0ELb0ELi128EEEEEEEEEvNT_6ParamsE$_ZN4cute3eso3ESOILb1ELb0EJNS_6LayoutINS_5tupleIJNS3_IJNS_1CILi8EEENS4_ILi1EEEEEENS4_ILi4EEEEEENS3_IJNS3_IJS6_NS4_ILi0EEEEEENS4_ILi2048EEEEEEEENS_10ViewEngineINS_8smem_ptrIPN7cutlass6half_tEEEEEEEC2ERKSE_RKSL_:
[----:B------:R-:W-:Y:S02]  /*8130*/  IADD3 R14, R60, -c[0x0][0x20], RZ ;  /* 0x800008003c0e7a10 */ /* 0x000fe40007ffe0ff */
[----:B------:R-:W-:-:S03]  /*8140*/  MOV R17, 0x0 ;  /* 0x0000000000117802 */ /* 0x000fc60000000f00 */
[----:B------:R1:W-:Y:S01]  /*8150*/  STL.64 [R14], R2 ;  /* 0x000000020e007387 */ /* 0x0003e20000100a00 */
[----:B------:R-:W-:Y:S05]  /*8160*/  RET.REL.NODEC R16 `(_ZN7cutlass13device_kernelIN5flash19enable_sm80_to_sm89INS1_16FlashAttnBwdSm80INS1_25CollectiveMainloopBwdSm80ILi2ELi2EN4cute5tupleIJNS5_1CILi128EEES8_NS7_ILi64EEEEEENS_6half_tEfNS_4arch4Sm80ELb0ELb1ELb1ELb0ELb1ELb0ELb0ELb0ELi2ELi4ELi4ELi4ELb0EEENS1_24CollectiveEpilogueBwdGQAISA_fSD_Li256ELb0ELb1EEENS1_19SingleTileSchedulerILb0ELb0ELb0ELi128EEEEEEEEEvNT_6ParamsE) ;  /* 0xffff7e9010007950 */ /* 0x000fea0003c3ffff */
        .type           $_ZN7cutlass13device_kernelIN5flash19enable_sm80_to_sm89INS1_16FlashAttnBwdSm80INS1_25CollectiveMainloopBwdSm80ILi2ELi2EN4cute5tupleIJNS5_1CILi128EEES8_NS7_ILi64EEEEEENS_6half_tEfNS_4arch4Sm80ELb0ELb1ELb1ELb0ELb1ELb0ELb0ELb0ELi2ELi4ELi4ELi4ELb0EEENS1_24CollectiveEpilogueBwdGQAISA_fSD_Li256ELb0ELb1EEENS1_19SingleTileSchedulerILb0ELb0ELb0ELi128EEEEEEEEEvNT_6ParamsE$_ZN4cute3eso3ESOILb1ELb0EJNS_6LayoutINS_5tupleIJNS3_IJNS_1CILi8EEENS4_ILi1EEEEEENS4_ILi4EEEEEENS3_IJNS3_IJS6_NS4_ILi0EEEEEENS4_ILi2048EEEEEEEEiEEC2ERKSE_RKi,@function
        .size           $_ZN7cutlass13device_kernelIN5flash19enable_sm80_to_sm89INS1_16FlashAttnBwdSm80INS1_25CollectiveMainloopBwdSm80ILi2ELi2EN4cute5tupleIJNS5_1CILi128EEES8_NS7_ILi64EEEEEENS_6half_tEfNS_4arch4Sm80ELb0ELb1ELb1ELb0ELb1ELb0ELb0ELb0ELi2ELi4ELi4ELi4ELb0EEENS1_24CollectiveEpilogueBwdGQAISA_fSD_Li256ELb0ELb1EEENS1_19SingleTileSchedulerILb0ELb0ELb0ELi128EEEEEEEEEvNT_6ParamsE$_ZN4cute3eso3ESOILb1ELb0EJNS_6LayoutINS_5tupleIJNS3_IJNS_1CILi8EEENS4_ILi1EEEEEENS4_ILi4EEEEEENS3_IJNS3_IJS6_NS4_ILi0EEEEEENS4_ILi2048EEEEEEEEiEEC2ERKSE_RKi,($_ZN7cutlass13device_kernelIN5flash19enable_sm80_to_sm89INS1_16FlashAttnBwdSm80INS1_25CollectiveMainloopBwdSm80ILi2ELi2EN4cute5tupleIJNS5_1CILi128EEES8_NS7_ILi64EEEEEENS_6half_tEfNS_4arch4Sm80ELb0ELb1ELb1ELb0ELb1ELb0ELb0ELb0ELi2ELi4ELi4ELi4ELb0EEENS1_24CollectiveEpilogueBwdGQAISA_fSD_Li256ELb0ELb1EEENS1_19SingleTileSchedulerILb0ELb0ELb0ELi128EEEEEEEEEvNT_6ParamsE$_ZN4cute3eso3ESOILb1ELb0EJNS_6LayoutINS_5tupleIJNS3_IJNS_1CILi8EEENS4_ILi1EEEEEENS4_ILi4EEEEEENS3_IJNS3_IJS6_NS4_ILi0EEEEEES5_EEEEENS_10ViewEngineIPN7cutlass6half_tEEEEEC2ERKSD_RKSI_ - $_ZN7cutlass13device_kernelIN5flash19enable_sm80_to_sm89INS1_16FlashAttnBwdSm80INS1_25CollectiveMainloopBwdSm80ILi2ELi2EN4cute5tupleIJNS5_1CILi128EEES8_NS7_ILi64EEEEEENS_6half_tEfNS_4arch4Sm80ELb0ELb1ELb1ELb0ELb1ELb0ELb0ELb0ELi2ELi4ELi4ELi4ELb0EEENS1_24CollectiveEpilogueBwdGQAISA_fSD_Li256ELb0ELb1EEENS1_19SingleTileSchedulerILb0ELb0ELb0ELi128EEEEEEEEEvNT_6ParamsE$_ZN4cute3eso3ESOILb1ELb0EJNS_6LayoutINS_5tupleIJNS3_IJNS_1CILi8EEENS4_ILi1EEEEEENS4_ILi4EEEEEENS3_IJNS3_IJS6_NS4_ILi0EEEEEENS4_ILi2048EEEEEEEEiEEC2ERKSE_RKi)
$_ZN7cutlass13device_kernelIN5flash19enable_sm80_to_sm89INS1_16FlashAttnBwdSm80INS1_25CollectiveMainloopBwdSm80ILi2ELi2EN4cute5tupleIJNS5_1CILi128EEES8_NS7_ILi64EEEEEENS_6half_tEfNS_4arch4Sm80ELb0ELb1ELb1ELb0ELb1ELb0ELb0ELb0ELi2ELi4ELi4ELi4ELb0EEENS1_24CollectiveEpilogueBwdGQAISA_fSD_Li256ELb0ELb1EEENS1_19SingleTileSchedulerILb0ELb0ELb0ELi128EEEEEEEEEvNT_6ParamsE$_ZN4cute3eso3ESOILb1ELb0EJNS_6LayoutINS_5tupleIJNS3_IJNS_1CILi8EEENS4_ILi1EEEEEENS4_ILi4EEEEEENS3_IJNS3_IJS6_NS4_ILi0EEEEEENS4_ILi2048EEEEEEEEiEEC2ERKSE_RKi:
[----:B------:R-:W-:Y:S02]  /*8170*/  IADD3 R2, R60, -c[0x0][0x20], RZ ;  /* 0x800008003c027a10 */ /* 0x000fe40007ffe0ff */
[----:B------:R-:W-:-:S03]  /*8180*/  MOV R13, 0x0 ;  /* 0x00000000000d7802 */ /* 0x000fc60000000f00 */
[----:B------:R1:W-:Y:S01]  /*8190*/  STL [R2], R3 ;  /* 0x0000000302007387 */ /* 0x0003e20000100800 */
[----:B------:R-:W-:Y:S05]  /*81a0*/  RET.REL.NODEC R12 `(_ZN7cutlass13device_kernelIN5flash19enable_sm80_to_sm89INS1_16FlashAttnBwdSm80INS1_25CollectiveMainloopBwdSm80ILi2ELi2EN4cute5tupleIJNS5_1CILi128EEES8_NS7_ILi64EEEEEENS_6half_tEfNS_4arch4Sm80ELb0ELb1ELb1ELb0ELb1ELb0ELb0ELb0ELi2ELi4ELi4ELi4ELb0EEENS1_24CollectiveEpilogueBwdGQAISA_fSD_Li256ELb0ELb1EEENS1_19SingleTileSchedulerILb0ELb0ELb0ELi128EEEEEEEEEvNT_6ParamsE) ;  /* 0xffff7e500c007950 */ /* 0x000fea0003c3ffff */
        .type           $_ZN7cutlass13device_kernelIN5flash19enable_sm80_to_sm89INS1_16FlashAttnBwdSm80INS1_25CollectiveMainloopBwdSm80ILi2ELi2EN4cute5tupleIJNS5_1CILi128EEES8_NS7_ILi64EEEEEENS_6half_tEfNS_4arch4Sm80ELb0ELb1ELb1ELb0ELb1ELb0ELb0ELb0ELi2ELi4ELi4ELi4ELb0EEENS1_24CollectiveEpilogueBwdGQAISA_fSD_Li256ELb0ELb1EEENS1_19SingleTileSchedulerILb0ELb0ELb0ELi128EEEEEEEEEvNT_6ParamsE$_ZN4cute3eso3ESOILb1ELb0EJNS_6LayoutINS_5tupleIJNS3_IJNS_1CILi8EEENS4_ILi1EEEEEENS4_ILi4EEEEEENS3_IJNS3_IJS6_NS4_ILi0EEEEEES5_EEEEENS_10ViewEngineIPN7cutlass6half_tEEEEEC2ERKSD_RKSI_,@function
        .size           $_ZN7cutlass13device_kernelIN5flash19enable_sm80_to_sm89INS1_16FlashAttnBwdSm80INS1_25CollectiveMainloopBwdSm80ILi2ELi2EN4cute5tupleIJNS5_1CILi128EEES8_NS7_ILi64EEEEEENS_6half_tEfNS_4arch4Sm80ELb0ELb1ELb1ELb0ELb1ELb0ELb0ELb0ELi2ELi4ELi4ELi4ELb0EEENS1_24CollectiveEpilogueBwdGQAISA_fSD_Li256ELb0ELb1EEENS1_19SingleTileSchedulerILb0ELb0ELb0ELi128EEEEEEEEEvNT_6ParamsE$_ZN4cute3eso3ESOILb1ELb0EJNS_6LayoutINS_5tupleIJNS3_IJNS_1CILi8EEENS4_ILi1EEEEEENS4_ILi4EEEEEENS3_IJNS3_IJS6_NS4_ILi0EEEEEES5_EEEEENS_10ViewEngineIPN7cutlass6half_tEEEEEC2ERKSD_RKSI_,($_ZN7cutlass13device_kernelIN5flash19enable_sm80_to_sm89INS1_16FlashAttnBwdSm80INS1_25CollectiveMainloopBwdSm80ILi2ELi2EN4cute5tupleIJNS5_1CILi128EEES8_NS7_ILi64EEEEEENS_6half_tEfNS_4arch4Sm80ELb0ELb1ELb1ELb0ELb1ELb0ELb0ELb0ELi2ELi4ELi4ELi4ELb0EEENS1_24CollectiveEpilogueBwdGQAISA_fSD_Li256ELb0ELb1EEENS1_19SingleTileSchedulerILb0ELb0ELb0ELi128EEEEEEEEEvNT_6ParamsE$_ZN4cute3eso3ESOILb1ELb0EJNS_6LayoutINS_5tupleIJNS3_IJNS_1CILi8EEENS4_ILi1EEEEEENS4_ILi4EEEEEENS3_IJNS3_IJS6_NS4_ILi0EEEEEES5_EEEEEiEEC2ERKSD_RKi - $_ZN7cutlass13device_kernelIN5flash19enable_sm80_to_sm89INS1_16FlashAttnBwdSm80INS1_25CollectiveMainloopBwdSm80ILi2ELi2EN4cute5tupleIJNS5_1CILi128EEES8_NS7_ILi64EEEEEENS_6half_tEfNS_4arch4Sm80ELb0ELb1ELb1ELb0ELb1ELb0ELb0ELb0ELi2ELi4ELi4ELi4ELb0EEENS1_24CollectiveEpilogueBwdGQAISA_fSD_Li256ELb0ELb1EEENS1_19SingleTileSchedulerILb0ELb0ELb0ELi128EEEEEEEEEvNT_6ParamsE$_ZN4cute3eso3ESOILb1ELb0EJNS_6LayoutINS_5tupleIJNS3_IJNS_1CILi8EEENS4_ILi1EEEEEENS4_ILi4EEEEEENS3_IJNS3_IJS6_NS4_ILi0EEEEEES5_EEEEENS_10ViewEngineIPN7cutlass6half_tEEEEEC2ERKSD_RKSI_)
$_ZN7cutlass13device_kernelIN5flash19enable_sm80_to_sm89INS1_16FlashAttnBwdSm80INS1_25CollectiveMainloopBwdSm80ILi2ELi2EN4cute5tupleIJNS5_1CILi128EEES8_NS7_ILi64EEEEEENS_6half_tEfNS_4arch4Sm80ELb0ELb1ELb1ELb0ELb1ELb0ELb0ELb0ELi2ELi4ELi4ELi4ELb0EEENS1_24CollectiveEpilogueBwdGQAISA_fSD_Li256ELb0ELb1EEENS1_19SingleTileSchedulerILb0ELb0ELb0ELi128EEEEEEEEEvNT_6ParamsE$_ZN4cute3eso3ESOILb1ELb0EJNS_6LayoutINS_5tupleIJNS3_IJNS_1CILi8EEENS4_ILi1EEEEEENS4_ILi4EEEEEENS3_IJNS3_IJS6_NS4_ILi0EEEEEES5_EEEEENS_10ViewEngineIPN7cutlass6half_tEEEEEC2ERKSD_RKSI_:
[----:B------:R-:W-:Y:S01]  /*81b0*/  IADD3 R13, R60, -c[0x0][0x20], RZ ;  /* 0x800008003c0d7a10 */ /* 0x000fe20007ffe0ff */
[----:B------:R-:W-:Y:S01]  /*81c0*/  IMAD.MOV.U32 R16, RZ, RZ, R12 ;  /* 0x000000ffff107224 */ /* 0x000fe200078e000c */
[----:B------:R-:W-:Y:S01]  /*81d0*/  MOV R17, R15 ;  /* 0x0000000f00117202 */ /* 0x000fe20000000f00 */
[----:B------:R-:W-:-:S04]  /*81e0*/  IMAD.MOV.U32 R15, RZ, RZ, 0x0 ;  /* 0x00000000ff0f7424 */ /* 0x000fc800078e00ff */
[----:B------:R1:W-:Y:S01]  /*81f0*/  STL.64 [R13], R16 ;  /* 0x000000100d007387 */ /* 0x0003e20000100a00 */
[----:B------:R-:W-:Y:S05]  /*8200*/  RET.REL.NODEC R14 `(_ZN7cutlass13device_kernelIN5flash19enable_sm80_to_sm89INS1_16FlashAttnBwdSm80INS1_25CollectiveMainloopBwdSm80ILi2ELi2EN4cute5tupleIJNS5_1CILi128EEES8_NS7_ILi64EEEEEENS_6half_tEfNS_4arch4Sm80ELb0ELb1ELb1ELb0ELb1ELb0ELb0ELb0ELi2ELi4ELi4ELi4ELb0EEENS1_24CollectiveEpilogueBwdGQAISA_fSD_Li256ELb0ELb1EEENS1_19SingleTileSchedulerILb0ELb0ELb0ELi128EEEEEEEEEvNT_6ParamsE) ;  /* 0xffff7df00e007950 */ /* 0x000fea0003c3ffff */
        .type           $_ZN7cutlass13device_kernelIN5flash19enable_sm80_to_sm89INS1_16FlashAttnBwdSm80INS1_25CollectiveMainloopBwdSm80ILi2ELi2EN4cute5tupleIJNS5_1CILi128EEES8_NS7_ILi64EEEEEENS_6half_tEfNS_4arch4Sm80ELb0ELb1ELb1ELb0ELb1ELb0ELb0ELb0ELi2ELi4ELi4ELi4ELb0EEENS1_24CollectiveEpilogueBwdGQAISA_fSD_Li256ELb0ELb1EEENS1_19SingleTileSchedulerILb0ELb0ELb0ELi128EEEEEEEEEvNT_6ParamsE$_ZN4cute3eso3ESOILb1ELb0EJNS_6LayoutINS_5tupleIJNS3_IJNS_1CILi8EEENS4_ILi1EEEEEENS4_ILi4EEEEEENS3_IJNS3_IJS6_NS4_ILi0EEEEEES5_EEEEEiEEC2ERKSD_RKi,@function
        .size           $_ZN7cutlass13device_kernelIN5flash19enable_sm80_to_sm89INS1_16FlashAttnBwdSm80INS1_25CollectiveMainloopBwdSm80ILi2ELi2EN4cute5tupleIJNS5_1CILi128EEES8_NS7_ILi64EEEEEENS_6half_tEfNS_4arch4Sm80ELb0ELb1ELb1ELb0ELb1ELb0ELb0ELb0ELi2ELi4ELi4ELi4ELb0EEENS1_24CollectiveEpilogueBwdGQAISA_fSD_Li256ELb0ELb1EEENS1_19SingleTileSchedulerILb0ELb0ELb0ELi128EEEEEEEEEvNT_6ParamsE$_ZN4cute3eso3ESOILb1ELb0EJNS_6LayoutINS_5tupleIJNS3_IJNS_1CILi8EEENS4_ILi1EEEEEENS4_ILi4EEEEEENS3_IJNS3_IJS6_NS4_ILi0EEEEEES5_EEEEEiEEC2ERKSD_RKi,($_ZN7cutlass13device_kernelIN5flash19enable_sm80_to_sm89INS1_16FlashAttnBwdSm80INS1_25CollectiveMainloopBwdSm80ILi2ELi2EN4cute5tupleIJNS5_1CILi128EEES8_NS7_ILi64EEEEEENS_6half_tEfNS_4arch4Sm80ELb0ELb1ELb1ELb0ELb1ELb0ELb0ELb0ELi2ELi4ELi4ELi4ELb0EEENS1_24CollectiveEpilogueBwdGQAISA_fSD_Li256ELb0ELb1EEENS1_19SingleTileSchedulerILb0ELb0ELb0ELi128EEEEEEEEEvNT_6ParamsE$_ZN4cute3eso3ESOILb1ELb0EJNS_6LayoutINS_5tupleIJNS3_IJNS_1CILi8EEENS4_ILi1EEEEEENS4_ILi4EEES8_EEENS3_IJNS3_IJS6_NS4_ILi0EEEEEES5_NS4_ILi32EEEEEEEENS_10ViewEngineIPN7cutlass6half_tEEEEEC2ERKSE_RKSJ_ - $_ZN7cutlass13device_kernelIN5flash19enable_sm80_to_sm89INS1_16FlashAttnBwdSm80INS1_25CollectiveMainloopBwdSm80ILi2ELi2EN4cute5tupleIJNS5_1CILi128EEES8_NS7_ILi64EEEEEENS_6half_tEfNS_4arch4Sm80ELb0ELb1ELb1ELb0ELb1ELb0ELb0ELb0ELi2ELi4ELi4ELi4ELb0EEENS1_24CollectiveEpilogueBwdGQAISA_fSD_Li256ELb0ELb1EEENS1_19SingleTileSchedulerILb0ELb0ELb0ELi128EEEEEEEEEvNT_6ParamsE$_ZN4cute3eso3ESOILb1ELb0EJNS_6LayoutINS_5tupleIJNS3_IJNS_1CILi8EEENS4_ILi1EEEEEENS4_ILi4EEEEEENS3_IJNS3_IJS6_NS4_ILi0EEEEEES5_EEEEEiEEC2ERKSD_RKi)
$_ZN7cutlass13device_kernelIN5flash19enable_sm80_to_sm89INS1_16FlashAttnBwdSm80INS1_25CollectiveMainloopBwdSm80ILi2ELi2EN4cute5tupleIJNS5_1CILi128EEES8_NS7_ILi64EEEEEENS_6half_tEfNS_4arch4Sm80ELb0ELb1ELb1ELb0ELb1ELb0ELb0ELb0ELi2ELi4ELi4ELi4ELb0EEENS1_24CollectiveEpilogueBwdGQAISA_fSD_Li256ELb0ELb1EEENS1_19SingleTileSchedulerILb0ELb0ELb0ELi128EEEEEEEEEvNT_6ParamsE$_ZN4cute3eso3ESOILb1ELb0EJNS_6LayoutINS_5tupleIJNS3_IJNS_1CILi8EEENS4_ILi1EEEEEENS4_ILi4EEEEEENS3_IJNS3_IJS6_NS4_ILi0EEEEEES5_EEEEEiEEC2ERKSD_RKi:
[----:B------:R-:W-:Y:S02]  /*8210*/  IADD3 R2, R60, -c[0x0][0x20], RZ ;  /* 0x800008003c027a10 */ /* 0x000fe40007ffe0ff */
[----:B------:R-:W-:-:S03]  /*8220*/  MOV R13, 0x0 ;  /* 0x00000000000d7802 */ /* 0x000fc60000000f00 */
[----:B------:R1:W-:Y:S01]  /*8230*/  STL [R2], R3 ;  /* 0x0000000302007387 */ /* 0x0003e20000100800 */
[----:B------:R-:W-:Y:S05]  /*8240*/  RET.REL.NODEC R12 `(_ZN7cutlass13device_kernelIN5flash19enable_sm80_to_sm89INS1_16FlashAttnBwdSm80INS1_25CollectiveMainloopBwdSm80ILi2ELi2EN4cute5tupleIJNS5_1CILi128EEES8_NS7_ILi64EEEEEENS_6half_tEfNS_4arch4Sm80ELb0ELb1ELb1ELb0ELb1ELb0ELb0ELb0ELi2ELi4ELi4ELi4ELb0EEENS1_24CollectiveEpilogueBwdGQAISA_fSD_Li256ELb0ELb1EEENS1_19SingleTileSchedulerILb0ELb0ELb0ELi128EEEEEEEEEvNT_6ParamsE) ;  /* 0xffff7db00c007950 */ /* 0x000fea0003c3ffff */
        .type           $_ZN7cutlass13device_kernelIN5flash19enable_sm80_to_sm89INS1_16FlashAttnBwdSm80INS1_25CollectiveMainloopBwdSm80ILi2ELi2EN4cute5tupleIJNS5_1CILi128EEES8_NS7_ILi64EEEEEENS_6half_tEfNS_4arch4Sm80ELb0ELb1ELb1ELb0ELb1ELb0ELb0ELb0ELi2ELi4ELi4ELi4ELb0EEENS1_24CollectiveEpilogueBwdGQAISA_fSD_Li256ELb0ELb1EEENS1_19SingleTileSchedulerILb0ELb0ELb0ELi128EEEEEEEEEvNT_6ParamsE$_ZN4cute3eso3ESOILb1ELb0EJNS_6LayoutINS_5tupleIJNS3_IJNS_1CILi8EEENS4_ILi1EEEEEENS4_ILi4EEES8_EEENS3_IJNS3_IJS6_NS4_ILi0EEEEEES5_NS4_ILi32EEEEEEEENS_10ViewEngineIPN7cutlass6half_tEEEEEC2ERKSE_RKSJ_,@function
        .size           $_ZN7cutlass13device_kernelIN5flash19enable_sm80_to_sm89INS1_16FlashAttnBwdSm80INS1_25CollectiveMainloopBwdSm80ILi2ELi2EN4cute5tupleIJNS5_1CILi128EEES8_NS7_ILi64EEEEEENS_6half_tEfNS_4arch4Sm80ELb0ELb1ELb1ELb0ELb1ELb0ELb0ELb0ELi2ELi4ELi4ELi4ELb0EEENS1_24CollectiveEpilogueBwdGQAISA_fSD_Li256ELb0ELb1EEENS1_19SingleTileSchedulerILb0ELb0ELb0ELi128EEEEEEEEEvNT_6ParamsE$_ZN4cute3eso3ESOILb1ELb0EJNS_6LayoutINS_5tupleIJNS3_IJNS_1CILi8EEENS4_ILi1EEEEEENS4_ILi4EEES8_EEENS3_IJNS3_IJS6_NS4_ILi0EEEEEES5_NS4_ILi32EEEEEEEENS_10ViewEngineIPN7cutlass6half_tEEEEEC2ERKSE_RKSJ_,($_ZN7cutlass13device_kernelIN5flash19enable_sm80_to_sm89INS1_16FlashAttnBwdSm80INS1_25CollectiveMainloopBwdSm80ILi2ELi2EN4cute5tupleIJNS5_1CILi128EEES8_NS7_ILi64EEEEEENS_6half_tEfNS_4arch4Sm80ELb0ELb1ELb1ELb0ELb1ELb0ELb0ELb0ELi2ELi4ELi4ELi4ELb0EEENS1_24CollectiveEpilogueBwdGQAISA_fSD_Li256ELb0ELb1EEENS1_19SingleTileSchedulerILb0ELb0ELb0ELi128EEEEEEEEEvNT_6ParamsE$_ZN4cute3eso3ESOILb1ELb0EJNS_6LayoutINS_5tupleIJNS_1CILi1EEENS3_IJNS4_ILi2EEES6_EEEEEENS3_IJNS4_ILi0EEENS3_IJNS4_ILi8EEENS4_ILi64EEEEEEEEEEENS_10ViewEngineINS_8smem_ptrIPfEEEEEEC2ERKSE_RKSJ_ - $_ZN7cutlass13device_kernelIN5flash19enable_sm80_to_sm89INS1_16FlashAttnBwdSm80INS1_25CollectiveMainloopBwdSm80ILi2ELi2EN4cute5tupleIJNS5_1CILi128EEES8_NS7_ILi64EEEEEENS_6half_tEfNS_4arch4Sm80ELb0ELb1ELb1ELb0ELb1ELb0ELb0ELb0ELi2ELi4ELi4ELi4ELb0EEENS1_24CollectiveEpilogueBwdGQAISA_fSD_Li256ELb0ELb1EEENS1_19SingleTileSchedulerILb0ELb0ELb0ELi128EEEEEEEEEvNT_6ParamsE$_ZN4cute3eso3ESOILb1ELb0EJNS_6LayoutINS_5tupleIJNS3_IJNS_1CILi8EEENS4_ILi1EEEEEENS4_ILi4EEES8_EEENS3_IJNS3_IJS6_NS4_ILi0EEEEEES5_NS4_ILi32EEEEEEEENS_10ViewEngineIPN7cutlass6half_tEEEEEC2ERKSE_RKSJ_)
$_ZN7cutlass13device_kernelIN5flash19enable_sm80_to_sm89INS1_16FlashAttnBwdSm80INS1_25CollectiveMainloopBwdSm80ILi2ELi2EN4cute5tupleIJNS5_1CILi128EEES8_NS7_ILi64EEEEEENS_6half_tEfNS_4arch4Sm80ELb0ELb1ELb1ELb0ELb1ELb0ELb0ELb0ELi2ELi4ELi4ELi4ELb0EEENS1_24CollectiveEpilogueBwdGQAISA_fSD_Li256ELb0ELb1EEENS1_19SingleTileSchedulerILb0ELb0ELb0ELi128EEEEEEEEEvNT_6ParamsE$_ZN4cute3eso3ESOILb1ELb0EJNS_6LayoutINS_5tupleIJNS3_IJNS_1CILi8EEENS4_ILi1EEEEEENS4_ILi4EEES8_EEENS3_IJNS3_IJS6_NS4_ILi0EEEEEES5_NS4_ILi32EEEEEEEENS_10ViewEngineIPN7cutlass6half_tEEEEEC2ERKSE_RKSJ_:
[----:B------:R-:W-:Y:S01]  /*8250*/  IADD3 R2, R60, -c[0x0][0x20], RZ ;  /* 0x800008003c027a10 */ /* 0x000fe20007ffe0ff */
[----:B------:R-:W-:Y:S01]  /*8260*/  IMAD.MOV.U32 R7, RZ, RZ, R3 ;  /* 0x000000ffff077224 */ /* 0x000fe200078e0003 */
[----:B------:R-:W-:-:S04]  /*8270*/  MOV R5, 0x0 ;  /* 0x0000000000057802 */ /* 0x000fc80000000f00 */
[----:B------:R1:W-:Y:S01]  /*8280*/  STL.64 [R2], R6 ;  /* 0x0000000602007387 */ /* 0x0003e20000100a00 */
[----:B------:R-:W-:Y:S05]  /*8290*/  RET.REL.NODEC R4 `(_ZN7cutlass13device_kernelIN5flash19enable_sm80_to_sm89INS1_16FlashAttnBwdSm80INS1_25CollectiveMainloopBwdSm80ILi2ELi2EN4cute5tupleIJNS5_1CILi128EEES8_NS7_ILi64EEEEEENS_6half_tEfNS_4arch4Sm80ELb0ELb1ELb1ELb0ELb1ELb0ELb0ELb0ELi2ELi4ELi4ELi4ELb0EEENS1_24CollectiveEpilogueBwdGQAISA_fSD_Li256ELb0ELb1EEENS1_19SingleTileSchedulerILb0ELb0ELb0ELi128EEEEEEEEEvNT_6ParamsE) ;  /* 0xffff7d6004007950 */ /* 0x000fea0003c3ffff */
        .type           $_ZN7cutlass13device_kernelIN5flash19enable_sm80_to_sm89INS1_16FlashAttnBwdSm80INS1_25CollectiveMainloopBwdSm80ILi2ELi2EN4cute5tupleIJNS5_1CILi128EEES8_NS7_ILi64EEEEEENS_6half_tEfNS_4arch4Sm80ELb0ELb1ELb1ELb0ELb1ELb0ELb0ELb0ELi2ELi4ELi4ELi4ELb0EEENS1_24CollectiveEpilogueBwdGQAISA_fSD_Li256ELb0ELb1EEENS1_19SingleTileSchedulerILb0ELb0ELb0ELi128EEEEEEEEEvNT_6ParamsE$_ZN4cute3eso3ESOILb1ELb0EJNS_6LayoutINS_5tupleIJNS_1CILi1EEENS3_IJNS4_ILi2EEES6_EEEEEENS3_IJNS4_ILi0EEENS3_IJNS4_ILi8EEENS4_ILi64EEEEEEEEEEENS_10ViewEngineINS_8smem_ptrIPfEEEEEEC2ERKSE_RKSJ_,@function
        .size           $_ZN7cutlass13device_kernelIN5flash19enable_sm80_to_sm89INS1_16FlashAttnBwdSm80INS1_25CollectiveMainloopBwdSm80ILi2ELi2EN4cute5tupleIJNS5_1CILi128EEES8_NS7_ILi64EEEEEENS_6half_tEfNS_4arch4Sm80ELb0ELb1ELb1ELb0ELb1ELb0ELb0ELb0ELi2ELi4ELi4ELi4ELb0EEENS1_24CollectiveEpilogueBwdGQAISA_fSD_Li256ELb0ELb1EEENS1_19SingleTileSchedulerILb0ELb0ELb0ELi128EEEEEEEEEvNT_6ParamsE$_ZN4cute3eso3ESOILb1ELb0EJNS_6LayoutINS_5tupleIJNS_1CILi1EEENS3_IJNS4_ILi2EEES6_EEEEEENS3_IJNS4_ILi0EEENS3_IJNS4_ILi8EEENS4_ILi64EEEEEEEEEEENS_10ViewEngineINS_8smem_ptrIPfEEEEEEC2ERKSE_RKSJ_,($_ZN7cutlass13device_kernelIN5flash19enable_sm80_to_sm89INS1_16FlashAttnBwdSm80INS1_25CollectiveMainloopBwdSm80ILi2ELi2EN4cute5tupleIJNS5_1CILi128EEES8_NS7_ILi64EEEEEENS_6half_tEfNS_4arch4Sm80ELb0ELb1ELb1ELb0ELb1ELb0ELb0ELb0ELi2ELi4ELi4ELi4ELb0EEENS1_24CollectiveEpilogueBwdGQAISA_fSD_Li256ELb0ELb1EEENS1_19SingleTileSchedulerILb0ELb0ELb0ELi128EEEEEEEEEvNT_6ParamsE$_ZN4cute3eso3ESOILb1ELb0EJNS_6LayoutINS_5tupleIJNS_1CILi1EEENS4_ILi4EEEEEENS3_IJNS4_ILi0EEES5_EEEEENS_10ViewEngineIPfEEEEC2ERKSA_RKSD_ - $_ZN7cutlass13device_kernelIN5flash19enable_sm80_to_sm89INS1_16FlashAttnBwdSm80INS1_25CollectiveMainloopBwdSm80ILi2ELi2EN4cute5tupleIJNS5_1CILi128EEES8_NS7_ILi64EEEEEENS_6half_tEfNS_4arch4Sm80ELb0ELb1ELb1ELb0ELb1ELb0ELb0ELb0ELi2ELi4ELi4ELi4ELb0EEENS1_24CollectiveEpilogueBwdGQAISA_fSD_Li256ELb0ELb1EEENS1_19SingleTileSchedulerILb0ELb0ELb0ELi128EEEEEEEEEvNT_6ParamsE$_ZN4cute3eso3ESOILb1ELb0EJNS_6LayoutINS_5tupleIJNS_1CILi1EEENS3_IJNS4_ILi2EEES6_EEEEEENS3_IJNS4_ILi0EEENS3_IJNS4_ILi8EEENS4_ILi64EEEEEEEEEEENS_10ViewEngineINS_8smem_ptrIPfEEEEEEC2ERKSE_RKSJ_)
$_ZN7cutlass13device_kernelIN5flash19enable_sm80_to_sm89INS1_16FlashAttnBwdSm80INS1_25CollectiveMainloopBwdSm80ILi2ELi2EN4cute5tupleIJNS5_1CILi128EEES8_NS7_ILi64EEEEEENS_6half_tEfNS_4arch4Sm80ELb0ELb1ELb1ELb0ELb1ELb0ELb0ELb0ELi2ELi4ELi4ELi4ELb0EEENS1_24CollectiveEpilogueBwdGQAISA_fSD_Li256ELb0ELb1EEENS1_19SingleTileSchedulerILb0ELb0ELb0ELi128EEEEEEEEEvNT_6ParamsE$_ZN4cute3eso3ESOILb1ELb0EJNS_6LayoutINS_5tupleIJNS_1CILi1EEENS3_IJNS4_ILi2EEES6_EEEEEENS3_IJNS4_ILi0EEENS3_IJNS4_ILi8EEENS4_ILi64EEEEEEEEEEENS_10ViewEngineINS_8smem_ptrIPfEEEEEEC2ERKSE_RKSJ_:
[----:B------:R-:W-:Y:S01]  /*82a0*/  IADD3 R5, R60, -c[0x0][0x20], RZ ;  /* 0x800008003c057a10 */ /* 0x000fe20007ffe0ff */
[----:B------:R-:W-:Y:S01]  /*82b0*/  IMAD.MOV.U32 R10, RZ, RZ, R4 ;  /* 0x000000ffff0a7224 */ /* 0x000fe200078e0004 */
[----:B------:R-:W-:Y:S01]  /*82c0*/  MOV R11, R9 ;  /* 0x00000009000b7202 */ /* 0x000fe20000000f00 */
[----:B------:R-:W-:-:S04]  /*82d0*/  IMAD.MOV.U32 R9, RZ, RZ, 0x0 ;  /* 0x00000000ff097424 */ /* 0x000fc800078e00ff */
[----:B------:R1:W-:Y:S01]  /*82e0*/  STL.64 [R5], R10 ;  /* 0x0000000a05007387 */ /* 0x0003e20000100a00 */
[----:B------:R-:W-:Y:S05]  /*82f0*/  RET.REL.NODEC R8 `(_ZN7cutlass13device_kernelIN5flash19enable_sm80_to_sm89INS1_16FlashAttnBwdSm80INS1_25CollectiveMainloopBwdSm80ILi2ELi2EN4cute5tupleIJNS5_1CILi128EEES8_NS7_ILi64EEEEEENS_6half_tEfNS_4arch4Sm80ELb0ELb1ELb1ELb0ELb1ELb0ELb0ELb0ELi2ELi4ELi4ELi4ELb0EEENS1_24CollectiveEpilogueBwdGQAISA_fSD_Li256ELb0ELb1EEENS1_19SingleTileSchedulerILb0ELb0ELb0ELi128EEEEEEEEEvNT_6ParamsE) ;  /* 0xffff7d0008007950 */ /* 0x000fea0003c3ffff */
        .type           $_ZN7cutlass13device_kernelIN5flash19enable_sm80_to_sm89INS1_16FlashAttnBwdSm80INS1_25CollectiveMainloopBwdSm80ILi2ELi2EN4cute5tupleIJNS5_1CILi128EEES8_NS7_ILi64EEEEEENS_6half_tEfNS_4arch4Sm80ELb0ELb1ELb1ELb0ELb1ELb0ELb0ELb0ELi2ELi4ELi4ELi4ELb0EEENS1_24CollectiveEpilogueBwdGQAISA_fSD_Li256ELb0ELb1EEENS1_19SingleTileSchedulerILb0ELb0ELb0ELi128EEEEEEEEEvNT_6ParamsE$_ZN4cute3eso3ESOILb1ELb0EJNS_6LayoutINS_5tupleIJNS_1CILi1EEENS4_ILi4EEEEEENS3_IJNS4_ILi0EEES5_EEEEENS_10ViewEngineIPfEEEEC2ERKSA_RKSD_,@function
        .size           $_ZN7cutlass13device_kernelIN5flash19enable_sm80_to_sm89INS1_16FlashAttnBwdSm80INS1_25CollectiveMainloopBwdSm80ILi2ELi2EN4cute5tupleIJNS5_1CILi128EEES8_NS7_ILi64EEEEEENS_6half_tEfNS_4arch4Sm80ELb0ELb1ELb1ELb0ELb1ELb0ELb0ELb0ELi2ELi4ELi4ELi4ELb0EEENS1_24CollectiveEpilogueBwdGQAISA_fSD_Li256ELb0ELb1EEENS1_19SingleTileSchedulerILb0ELb0ELb0ELi128EEEEEEEEEvNT_6ParamsE$_ZN4cute3eso3ESOILb1ELb0EJNS_6LayoutINS_5tupleIJNS_1CILi1EEENS4_ILi4EEEEEENS3_IJNS4_ILi0EEES5_EEEEENS_10ViewEngineIPfEEEEC2ERKSA_RKSD_,($_ZN7cutlass13device_kernelIN5flash19enable_sm80_to_sm89INS1_16FlashAttnBwdSm80INS1_25CollectiveMainloopBwdSm80ILi2ELi2EN4cute5tupleIJNS5_1CILi128EEES8_NS7_ILi64EEEEEENS_6half_tEfNS_4arch4Sm80ELb0ELb1ELb1ELb0ELb1ELb0ELb0ELb0ELi2ELi4ELi4ELi4ELb0EEENS1_24CollectiveEpilogueBwdGQAISA_fSD_Li256ELb0ELb1EEENS1_19SingleTileSchedulerILb0ELb0ELb0ELi128EEEEEEEEEvNT_6ParamsE$_ZN4cute3eso3ESOILb1ELb0EJNS_6LayoutINS_5tupleIJNS_1CILi4EEEEEENS3_IJNS4_ILi1EEEEEEEENS_10ViewEngineIPfEEEEC2ERKS9_RKSC_ - $_ZN7cutlass13device_kernelIN5flash19enable_sm80_to_sm89INS1_16FlashAttnBwdSm80INS1_25CollectiveMainloopBwdSm80ILi2ELi2EN4cute5tupleIJNS5_1CILi128EEES8_NS7_ILi64EEEEEENS_6half_tEfNS_4arch4Sm80ELb0ELb1ELb1ELb0ELb1ELb0ELb0ELb0ELi2ELi4ELi4ELi4ELb0EEENS1_24CollectiveEpilogueBwdGQAISA_fSD_Li256ELb0ELb1EEENS1_19SingleTileSchedulerILb0ELb0ELb0ELi128EEEEEEEEEvNT_6ParamsE$_ZN4cute3eso3ESOILb1ELb0EJNS_6LayoutINS_5tupleIJNS_1CILi1EEENS4_ILi4EEEEEENS3_IJNS4_ILi0EEES5_EEEEENS_10ViewEngineIPfEEEEC2ERKSA_RKSD_)
$_ZN7cutlass13device_kernelIN5flash19enable_sm80_to_sm89INS1_16FlashAttnBwdSm80INS1_25CollectiveMainloopBwdSm80ILi2ELi2EN4cute5tupleIJNS5_1CILi128EEES8_NS7_ILi64EEEEEENS_6half_tEfNS_4arch4Sm80ELb0ELb1ELb1ELb0ELb1ELb0ELb0ELb0ELi2ELi4ELi4ELi4ELb0EEENS1_24CollectiveEpilogueBwdGQAISA_fSD_Li256ELb0ELb1EEENS1_19SingleTileSchedulerILb0ELb0ELb0ELi128EEEEEEEEEvNT_6ParamsE$_ZN4cute3eso3ESOILb1ELb0EJNS_6LayoutINS_5tupleIJNS_1CILi1EEENS4_ILi4EEEEEENS3_IJNS4_ILi0EEES5_EEEEENS_10ViewEngineIPfEEEEC2ERKSA_RKSD_:
[----:B------:R-:W-:Y:S01]  /*8300*/  IADD3 R3, R60, -c[0x0][0x20], RZ ;  /* 0x800008003c037a10 */ /* 0x000fe20007ffe0ff */
[----:B------:R-:W-:Y:S01]  /*8310*/  IMAD.MOV.U32 R10, RZ, RZ, R6 ;  /* 0x000000ffff0a7224 */ /* 0x000fe200078e0006 */
[----:B------:R-:W-:Y:S01]  /*8320*/  MOV R11, R7 ;  /* 0x00000007000b7202 */ /* 0x000fe20000000f00 */
[----:B------:R-:W-:-:S04]  /*8330*/  IMAD.MOV.U32 R9, RZ, RZ, 0x0 ;  /* 0x00000000ff097424 */ /* 0x000fc800078e00ff */
[----:B------:R1:W-:Y:S01]  /*8340*/  STL.64 [R3], R10 ;  /* 0x0000000a03007387 */ /* 0x0003e20000100a00 */
[----:B------:R-:W-:Y:S05]  /*8350*/  RET.REL.NODEC R8 `(_ZN7cutlass13device_kernelIN5flash19enable_sm80_to_sm89INS1_16FlashAttnBwdSm80INS1_25CollectiveMainloopBwdSm80ILi2ELi2EN4cute5tupleIJNS5_1CILi128EEES8_NS7_ILi64EEEEEENS_6half_tEfNS_4arch4Sm80ELb0ELb1ELb1ELb0ELb1ELb0ELb0ELb0ELi2ELi4ELi4ELi4ELb0EEENS1_24CollectiveEpilogueBwdGQAISA_fSD_Li256ELb0ELb1EEENS1_19SingleTileSchedulerILb0ELb0ELb0ELi128EEEEEEEEEvNT_6ParamsE) ;  /* 0xffff7ca008007950 */ /* 0x000fea0003c3ffff */
        .type           $_ZN7cutlass13device_kernelIN5flash19enable_sm80_to_sm89INS1_16FlashAttnBwdSm80INS1_25CollectiveMainloopBwdSm80ILi2ELi2EN4cute5tupleIJNS5_1CILi128EEES8_NS7_ILi64EEEEEENS_6half_tEfNS_4arch4Sm80ELb0ELb1ELb1ELb0ELb1ELb0ELb0ELb0ELi2ELi4ELi4ELi4ELb0EEENS1_24CollectiveEpilogueBwdGQAISA_fSD_Li256ELb0ELb1EEENS1_19SingleTileSchedulerILb0ELb0ELb0ELi128EEEEEEEEEvNT_6ParamsE$_ZN4cute3eso3ESOILb1ELb0EJNS_6LayoutINS_5tupleIJNS_1CILi4EEEEEENS3_IJNS4_ILi1EEEEEEEENS_10ViewEngineIPfEEEEC2ERKS9_RKSC_,@function
        .size           $_ZN7cutlass13device_kernelIN5flash19enable_sm80_to_sm89INS1_16FlashAttnBwdSm80INS1_25CollectiveMainloopBwdSm80ILi2ELi2EN4cute5tupleIJNS5_1CILi128EEES8_NS7_ILi64EEEEEENS_6half_tEfNS_4arch4Sm80ELb0ELb1ELb1ELb0ELb1ELb0ELb0ELb0ELi2ELi4ELi4ELi4ELb0EEENS1_24CollectiveEpilogueBwdGQAISA_fSD_Li256ELb0ELb1EEENS1_19SingleTileSchedulerILb0ELb0ELb0ELi128EEEEEEEEEvNT_6ParamsE$_ZN4cute3eso3ESOILb1ELb0EJNS_6LayoutINS_5tupleIJNS_1CILi4EEEEEENS3_IJNS4_ILi1EEEEEEEENS_10ViewEngineIPfEEEEC2ERKS9_RKSC_,($_ZN7cutlass13device_kernelIN5flash19enable_sm80_to_sm89INS1_16FlashAttnBwdSm80INS1_25CollectiveMainloopBwdSm80ILi2ELi2EN4cute5tupleIJNS5_1CILi128EEES8_NS7_ILi64EEEEEENS_6half_tEfNS_4arch4Sm80ELb0ELb1ELb1ELb0ELb1ELb0ELb0ELb0ELi2ELi4ELi4ELi4ELb0EEENS1_24CollectiveEpilogueBwdGQAISA_fSD_Li256ELb0ELb1EEENS1_19SingleTileSchedulerILb0ELb0ELb0ELi128EEEEEEEEEvNT_6ParamsE$_ZN4cute5tupleIJNS0_IJNS0_IJNS0_IJNS_1CILi8EEENS1_ILi1EEEEEENS0_IJS3_S3_EEEEEENS0_IJS3_NS1_ILi2EEEEEEEEENS0_IJNS0_IJNS0_IJS3_NS1_ILi0EEEEEENS0_IJSA_SA_EEEEEENS0_IJSA_iEEEEEEEEC2ERKS9_RKSF_ - $_ZN7cutlass13device_kernelIN5flash19enable_sm80_to_sm89INS1_16FlashAttnBwdSm80INS1_25CollectiveMainloopBwdSm80ILi2ELi2EN4cute5tupleIJNS5_1CILi128EEES8_NS7_ILi64EEEEEENS_6half_tEfNS_4arch4Sm80ELb0ELb1ELb1ELb0ELb1ELb0ELb0ELb0ELi2ELi4ELi4ELi4ELb0EEENS1_24CollectiveEpilogueBwdGQAISA_fSD_Li256ELb0ELb1EEENS1_19SingleTileSchedulerILb0ELb0ELb0ELi128EEEEEEEEEvNT_6ParamsE$_ZN4cute3eso3ESOILb1ELb0EJNS_6LayoutINS_5tupleIJNS_1CILi4EEEEEENS3_IJNS4_ILi1EEEEEEEENS_10ViewEngineIPfEEEEC2ERKS9_RKSC_)
$_ZN7cutlass13device_kernelIN5flash19enable_sm80_to_sm89INS1_16FlashAttnBwdSm80INS1_25CollectiveMainloopBwdSm80ILi2ELi2EN4cute5tupleIJNS5_1CILi128EEES8_NS7_ILi64EEEEEENS_6half_tEfNS_4arch4Sm80ELb0ELb1ELb1ELb0ELb1ELb0ELb0ELb0ELi2ELi4ELi4ELi4ELb0EEENS1_24CollectiveEpilogueBwdGQAISA_fSD_Li256ELb0ELb1EEENS1_19SingleTileSchedulerILb0ELb0ELb0ELi128EEEEEEEEEvNT_6ParamsE$_ZN4cute3eso3ESOILb1ELb0EJNS_6LayoutINS_5tupleIJNS_1CILi4EEEEEENS3_IJNS4_ILi1EEEEEEEENS_10ViewEngineIPfEEEEC2ERKS9_RKSC_:
[----:B------:R-:W-:Y:S01]  /*8360*/  IADD3 R3, R60, -c[0x0][0x20], RZ ;  /* 0x800008003c037a10 */ /* 0x000fe20007ffe0ff */
[----:B------:R-:W-:Y:S01]  /*8370*/  IMAD.MOV.U32 R5, RZ, RZ, R7 ;  /* 0x000000ffff057224 */ /* 0x000fe200078e0007 */
[----:B------:R-:W-:-:S04]  /*8380*/  MOV R9, 0x0 ;  /* 0x0000000000097802 */ /* 0x000fc80000000f00 */
[----:B------:R1:W-:Y:S01]  /*8390*/  STL.64 [R3], R4 ;  /* 0x0000000403007387 */ /* 0x0003e20000100a00 */
[----:B------:R-:W-:Y:S05]  /*83a0*/  RET.REL.NODEC R8 `(_ZN7cutlass13device_kernelIN5flash19enable_sm80_to_sm89INS1_16FlashAttnBwdSm80INS1_25CollectiveMainloopBwdSm80ILi2ELi2EN4cute5tupleIJNS5_1CILi128EEES8_NS7_ILi64EEEEEENS_6half_tEfNS_4arch4Sm80ELb0ELb1ELb1ELb0ELb1ELb0ELb0ELb0ELi2ELi4ELi4ELi4ELb0EEENS1_24CollectiveEpilogueBwdGQAISA_fSD_Li256ELb0ELb1EEENS1_19SingleTileSchedulerILb0ELb0ELb0ELi128EEEEEEEEEvNT_6ParamsE) ;  /* 0xffff7c5008007950 */ /* 0x000fea0003c3ffff */
        .type           $_ZN7cutlass13device_kernelIN5flash19enable_sm80_to_sm89INS1_16FlashAttnBwdSm80INS1_25CollectiveMainloopBwdSm80ILi2ELi2EN4cute5tupleIJNS5_1CILi128EEES8_NS7_ILi64EEEEEENS_6half_tEfNS_4arch4Sm80ELb0ELb1ELb1ELb0ELb1ELb0ELb0ELb0ELi2ELi4ELi4ELi4ELb0EEENS1_24CollectiveEpilogueBwdGQAISA_fSD_Li256ELb0ELb1EEENS1_19SingleTileSchedulerILb0ELb0ELb0ELi128EEEEEEEEEvNT_6ParamsE$_ZN4cute5tupleIJNS0_IJNS0_IJNS0_IJNS_1CILi8EEENS1_ILi1EEEEEENS0_IJS3_S3_EEEEEENS0_IJS3_NS1_ILi2EEEEEEEEENS0_IJNS0_IJNS0_IJS3_NS1_ILi0EEEEEENS0_IJSA_SA_EEEEEENS0_IJSA_iEEEEEEEEC2ERKS9_RKSF_,@function
        .size           $_ZN7cutlass13device_kernelIN5flash19enable_sm80_to_sm89INS1_16FlashAttnBwdSm80INS1_25CollectiveMainloopBwdSm80ILi2ELi2EN4cute5tupleIJNS5_1CILi128EEES8_NS7_ILi64EEEEEENS_6half_tEfNS_4arch4Sm80ELb0ELb1ELb1ELb0ELb1ELb0ELb0ELb0ELi2ELi4ELi4ELi4ELb0EEENS1_24CollectiveEpilogueBwdGQAISA_fSD_Li256ELb0ELb1EEENS1_19SingleTileSchedulerILb0ELb0ELb0ELi128EEEEEEEEEvNT_6ParamsE$_ZN4cute5tupleIJNS0_IJNS0_IJNS0_IJNS_1CILi8EEENS1_ILi1EEEEEENS0_IJS3_S3_EEEEEENS0_IJS3_NS1_ILi2EEEEEEEEENS0_IJNS0_IJNS0_IJS3_NS1_ILi0EEEEEENS0_IJSA_SA_EEEEEENS0_IJSA_iEEEEEEEEC2ERKS9_RKSF_,($_ZN7cutlass13device_kernelIN5flash19enable_sm80_to_sm89INS1_16FlashAttnBwdSm80INS1_25CollectiveMainloopBwdSm80ILi2ELi2EN4cute5tupleIJNS5_1CILi128EEES8_NS7_ILi64EEEEEENS_6half_tEfNS_4arch4Sm80ELb0ELb1ELb1ELb0ELb1ELb0ELb0ELb0ELi2ELi4ELi4ELi4ELb0EEENS1_24CollectiveEpilogueBwdGQAISA_fSD_Li256ELb0ELb1EEENS1_19SingleTileSchedulerILb0ELb0ELb0ELi128EEEEEEEEEvNT_6ParamsE$_ZN4cute5tupleIJNS0_IJNS0_IJNS0_IJNS_1CILi8EEENS1_ILi1EEEEEES3_EEENS0_IJNS0_IJS3_S3_EEENS1_ILi2EEEEEEEEENS0_IJNS0_IJNS0_IJS3_NS1_ILi0EEEEEESA_EEENS0_IJNS0_IJSA_SA_EEEiEEEEEEEEC2ERKS9_RKSF_ - $_ZN7cutlass13device_kernelIN5flash19enable_sm80_to_sm89INS1_16FlashAttnBwdSm80INS1_25CollectiveMainloopBwdSm80ILi2ELi2EN4cute5tupleIJNS5_1CILi128EEES8_NS7_ILi64EEEEEENS_6half_tEfNS_4arch4Sm80ELb0ELb1ELb1ELb0ELb1ELb0ELb0ELb0ELi2ELi4ELi4ELi4ELb0EEENS1_24CollectiveEpilogueBwdGQAISA_fSD_Li256ELb0ELb1EEENS1_19SingleTileSchedulerILb0ELb0ELb0ELi128EEEEEEEEEvNT_6ParamsE$_ZN4cute5tupleIJNS0_IJNS0_IJNS0_IJNS_1CILi8EEENS1_ILi1EEEEEENS0_IJS3_S3_EEEEEENS0_IJS3_NS1_ILi2EEEEEEEEENS0_IJNS0_IJNS0_IJS3_NS1_ILi0EEEEEENS0_IJSA_SA_EEEEEENS0_IJSA_iEEEEEEEEC2ERKS9_RKSF_)
$_ZN7cutlass13device_kernelIN5flash19enable_sm80_to_sm89INS1_16FlashAttnBwdSm80INS1_25CollectiveMainloopBwdSm80ILi2ELi2EN4cute5tupleIJNS5_1CILi128EEES8_NS7_ILi64EEEEEENS_6half_tEfNS_4arch4Sm80ELb0ELb1ELb1ELb0ELb1ELb0ELb0ELb0ELi2ELi4ELi4ELi4ELb0EEENS1_24CollectiveEpilogueBwdGQAISA_fSD_Li256ELb0ELb1EEENS1_19SingleTileSchedulerILb0ELb0ELb0ELi128EEEEEEEEEvNT_6ParamsE$_ZN4cute5tupleIJNS0_IJNS0_IJNS0_IJNS_1CILi8EEENS1_ILi1EEEEEENS0_IJS3_S3_EEEEEENS0_IJS3_NS1_ILi2EEEEEEEEENS0_IJNS0_IJNS0_IJS3_NS1_ILi0EEEEEENS0_IJSA_SA_EEEEEENS0_IJSA_iEEEEEEEEC2ERKS9_RKSF_:
[----:B------:R-:W-:Y:S02]  /*83b0*/  IADD3 R10, R82, -c[0x0][0x20], RZ ;  /* 0x80000800520a7a10 */ /* 0x000fe40007ffe0ff */
[----:B------:R-:W-:-:S03]  /*83c0*/  MOV R13, 0x0 ;  /* 0x00000000000d7802 */ /* 0x000fc60000000f00 */
[----:B------:R1:W-:Y:S01]  /*83d0*/  STL [R10], R11 ;  /* 0x0000000b0a007387 */ /* 0x0003e20000100800 */
[----:B------:R-:W-:Y:S05]  /*83e0*/  RET.REL.NODEC R12 `(_ZN7cutlass13device_kernelIN5flash19enable_sm80_to_sm89INS1_16FlashAttnBwdSm80INS1_25CollectiveMainloopBwdSm80ILi2ELi2EN4cute5tupleIJNS5_1CILi128EEES8_NS7_ILi64EEEEEENS_6half_tEfNS_4arch4Sm80ELb0ELb1ELb1ELb0ELb1ELb0ELb0ELb0ELi2ELi4ELi4ELi4ELb0EEENS1_24CollectiveEpilogueBwdGQAISA_fSD_Li256ELb0ELb1EEENS1_19SingleTileSchedulerILb0ELb0ELb0ELi128EEEEEEEEEvNT_6ParamsE) ;  /* 0xffff7c100c007950 */ /* 0x000fea0003c3ffff */
        .type           $_ZN7cutlass13device_kernelIN5flash19enable_sm80_to_sm89INS1_16FlashAttnBwdSm80INS1_25CollectiveMainloopBwdSm80ILi2ELi2EN4cute5tupleIJNS5_1CILi128EEES8_NS7_ILi64EEEEEENS_6half_tEfNS_4arch4Sm80ELb0ELb1ELb1ELb0ELb1ELb0ELb0ELb0ELi2ELi4ELi4ELi4ELb0EEENS1_24CollectiveEpilogueBwdGQAISA_fSD_Li256ELb0ELb1EEENS1_19SingleTileSchedulerILb0ELb0ELb0ELi128EEEEEEEEEvNT_6ParamsE$_ZN4cute5tupleIJNS0_IJNS0_IJNS0_IJNS_1CILi8EEENS1_ILi1EEEEEES3_EEENS0_IJNS0_IJS3_S3_EEENS1_ILi2EEEEEEEEENS0_IJNS0_IJNS0_IJS3_NS1_ILi0EEEEEESA_EEENS0_IJNS0_IJSA_SA_EEEiEEEEEEEEC2ERKS9_RKSF_,@function
        .size           $_ZN7cutlass13device_kernelIN5flash19enable_sm80_to_sm89INS1_16FlashAttnBwdSm80INS1_25CollectiveMainloopBwdSm80ILi2ELi2EN4cute5tupleIJNS5_1CILi128EEES8_NS7_ILi64EEEEEENS_6half_tEfNS_4arch4Sm80ELb0ELb1ELb1ELb0ELb1ELb0ELb0ELb0ELi2ELi4ELi4ELi4ELb0EEENS1_24CollectiveEpilogueBwdGQAISA_fSD_Li256ELb0ELb1EEENS1_19SingleTileSchedulerILb0ELb0ELb0ELi128EEEEEEEEEvNT_6ParamsE$_ZN4cute5tupleIJNS0_IJNS0_IJNS0_IJNS_1CILi8EEENS1_ILi1EEEEEES3_EEENS0_IJNS0_IJS3_S3_EEENS1_ILi2EEEEEEEEENS0_IJNS0_IJNS0_IJS3_NS1_ILi0EEEEEESA_EEENS0_IJNS0_IJSA_SA_EEEiEEEEEEEEC2ERKS9_RKSF_,($_ZN7cutlass13device_kernelIN5flash19enable_sm80_to_sm89INS1_16FlashAttnBwdSm80INS1_25CollectiveMainloopBwdSm80ILi2ELi2EN4cute5tupleIJNS5_1CILi128EEES8_NS7_ILi64EEEEEENS_6half_tEfNS_4arch4Sm80ELb0ELb1ELb1ELb0ELb1ELb0ELb0ELb0ELi2ELi4ELi4ELi4ELb0EEENS1_24CollectiveEpilogueBwdGQAISA_fSD_Li256ELb0ELb1EEENS1_19SingleTileSchedulerILb0ELb0ELb0ELi128EEEEEEEEEvNT_6ParamsE$_ZN4cute5tupleIJNS0_IJNS0_IJNS_1CILi1EEENS0_IJS2_NS1_ILi2EEES3_EEEEEES3_NS0_IJS3_S3_EEEEEENS0_IJNS0_IJNS1_ILi0EEENS0_IJS2_NS1_ILi256EEEiEEEEEENS1_ILi2048EEENS0_IJiNS1_ILi4096EEEEEEEEEEEC2ERKS7_RKSF_ - $_ZN7cutlass13device_kernelIN5flash19enable_sm80_to_sm89INS1_16FlashAttnBwdSm80INS1_25CollectiveMainloopBwdSm80ILi2ELi2EN4cute5tupleIJNS5_1CILi128EEES8_NS7_ILi64EEEEEENS_6half_tEfNS_4arch4Sm80ELb0ELb1ELb1ELb0ELb1ELb0ELb0ELb0ELi2ELi4ELi4ELi4ELb0EEENS1_24CollectiveEpilogueBwdGQAISA_fSD_Li256ELb0ELb1EEENS1_19SingleTileSchedulerILb0ELb0ELb0ELi128EEEEEEEEEvNT_6ParamsE$_ZN4cute5tupleIJNS0_IJNS0_IJNS0_IJNS_1CILi8EEENS1_ILi1EEEEEES3_EEENS0_IJNS0_IJS3_S3_EEENS1_ILi2EEEEEEEEENS0_IJNS0_IJNS0_IJS3_NS1_ILi0EEEEEESA_EEENS0_IJNS0_IJSA_SA_EEEiEEEEEEEEC2ERKS9_RKSF_)
$_ZN7cutlass13device_kernelIN5flash19enable_sm80_to_sm89INS1_16FlashAttnBwdSm80INS1_25CollectiveMainloopBwdSm80ILi2ELi2EN4cute5tupleIJNS5_1CILi128EEES8_NS7_ILi64EEEEEENS_6half_tEfNS_4arch4Sm80ELb0ELb1ELb1ELb0ELb1ELb0ELb0ELb0ELi2ELi4ELi4ELi4ELb0EEENS1_24CollectiveEpilogueBwdGQAISA_fSD_Li256ELb0ELb1EEENS1_19SingleTileSchedulerILb0ELb0ELb0ELi128EEEEEEEEEvNT_6ParamsE$_ZN4cute5tupleIJNS0_IJNS0_IJNS0_IJNS_1CILi8EEENS1_ILi1EEEEEES3_EEENS0_IJNS0_IJS3_S3_EEENS1_ILi2EEEEEEEEENS0_IJNS0_IJNS0_IJS3_NS1_ILi0EEEEEESA_EEENS0_IJNS0_IJSA_SA_EEEiEEEEEEEEC2ERKS9_RKSF_:
[----:B------:R-:W-:Y:S02]  /*83f0*/  IADD3 R10, R81, -c[0x0][0x20], RZ ;  /* 0x80000800510a7a10 */ /* 0x000fe40007ffe0ff */
[----:B------:R-:W-:-:S03]  /*8400*/  MOV R13, 0x0 ;  /* 0x00000000000d7802 */ /* 0x000fc60000000f00 */
[----:B------:R1:W-:Y:S01]  /*8410*/  STL [R10], R11 ;  /* 0x0000000b0a007387 */ /* 0x0003e20000100800 */
[----:B------:R-:W-:Y:S05]  /*8420*/  RET.REL.NODEC R12 `(_ZN7cutlass13device_kernelIN5flash19enable_sm80_to_sm89INS1_16FlashAttnBwdSm80INS1_25CollectiveMainloopBwdSm80ILi2ELi2EN4cute5tupleIJNS5_1CILi128EEES8_NS7_ILi64EEEEEENS_6half_tEfNS_4arch4Sm80ELb0ELb1ELb1ELb0ELb1ELb0ELb0ELb0ELi2ELi4ELi4ELi4ELb0EEENS1_24CollectiveEpilogueBwdGQAISA_fSD_Li256ELb0ELb1EEENS1_19SingleTileSchedulerILb0ELb0ELb0ELi128EEEEEEEEEvNT_6ParamsE) ;  /* 0xffff7bd00c007950 */ /* 0x000fea0003c3ffff */
        .type           $_ZN7cutlass13device_kernelIN5flash19enable_sm80_to_sm89INS1_16FlashAttnBwdSm80INS1_25CollectiveMainloopBwdSm80ILi2ELi2EN4cute5tupleIJNS5_1CILi128EEES8_NS7_ILi64EEEEEENS_6half_tEfNS_4arch4Sm80ELb0ELb1ELb1ELb0ELb1ELb0ELb0ELb0ELi2ELi4ELi4ELi4ELb0EEENS1_24CollectiveEpilogueBwdGQAISA_fSD_Li256ELb0ELb1EEENS1_19SingleTileSchedulerILb0ELb0ELb0ELi128EEEEEEEEEvNT_6ParamsE$_ZN4cute5tupleIJNS0_IJNS0_IJNS_1CILi1EEENS0_IJS2_NS1_ILi2EEES3_EEEEEES3_NS0_IJS3_S3_EEEEEENS0_IJNS0_IJNS1_ILi0EEENS0_IJS2_NS1_ILi256EEEiEEEEEENS1_ILi2048EEENS0_IJiNS1_ILi4096EEEEEEEEEEEC2ERKS7_RKSF_,@function
        .size           $_ZN7cutlass13device_kernelIN5flash19enable_sm80_to_sm89INS1_16FlashAttnBwdSm80INS1_25CollectiveMainloopBwdSm80ILi2ELi2EN4cute5tupleIJNS5_1CILi128EEES8_NS7_ILi64EEEEEENS_6half_tEfNS_4arch4Sm80ELb0ELb1ELb1ELb0ELb1ELb0ELb0ELb0ELi2ELi4ELi4ELi4ELb0EEENS1_24CollectiveEpilogueBwdGQAISA_fSD_Li256ELb0ELb1EEENS1_19SingleTileSchedulerILb0ELb0ELb0ELi128EEEEEEEEEvNT_6ParamsE$_ZN4cute5tupleIJNS0_IJNS0_IJNS_1CILi1EEENS0_IJS2_NS1_ILi2EEES3_EEEEEES3_NS0_IJS3_S3_EEEEEENS0_IJNS0_IJNS1_ILi0EEENS0_IJS2_NS1_ILi256EEEiEEEEEENS1_ILi2048EEENS0_IJiNS1_ILi4096EEEEEEEEEEEC2ERKS7_RKSF_,($_ZN7cutlass13device_kernelIN5flash19enable_sm80_to_sm89INS1_16FlashAttnBwdSm80INS1_25CollectiveMainloopBwdSm80ILi2ELi2EN4cute5tupleIJNS5_1CILi128EEES8_NS7_ILi64EEEEEENS_6half_tEfNS_4arch4Sm80ELb0ELb1ELb1ELb0ELb1ELb0ELb0ELb0ELi2ELi4ELi4ELi4ELb0EEENS1_24CollectiveEpilogueBwdGQAISA_fSD_Li256ELb0ELb1EEENS1_19SingleTileSchedulerILb0ELb0ELb0ELi128EEEEEEEEEvNT_6ParamsE$_ZN4cute5tupleIJNS0_IJNS0_IJNS_1CILi2EEES2_EEENS1_ILi8EEES3_EEENS0_IJNS0_IJNS1_ILi1EEEiEEENS1_ILi1024EEENS0_IJiiEEEEEEEEC2ERKS5_RKSA_ - $_ZN7cutlass13device_kernelIN5flash19enable_sm80_to_sm89INS1_16FlashAttnBwdSm80INS1_25CollectiveMainloopBwdSm80ILi2ELi2EN4cute5tupleIJNS5_1CILi128EEES8_NS7_ILi64EEEEEENS_6half_tEfNS_4arch4Sm80ELb0ELb1ELb1ELb0ELb1ELb0ELb0ELb0ELi2ELi4ELi4ELi4ELb0EEENS1_24CollectiveEpilogueBwdGQAISA_fSD_Li256ELb0ELb1EEENS1_19SingleTileSchedulerILb0ELb0ELb0ELi128EEEEEEEEEvNT_6ParamsE$_ZN4cute5tupleIJNS0_IJNS0_IJNS_1CILi1EEENS0_IJS2_NS1_ILi2EEES3_EEEEEES3_NS0_IJS3_S3_EEEEEENS0_IJNS0_IJNS1_ILi0EEENS0_IJS2_NS1_ILi256EEEiEEEEEENS1_ILi2048EEENS0_IJiNS1_ILi4096EEEEEEEEEEEC2ERKS7_RKSF_)
$_ZN7cutlass13device_kernelIN5flash19enable_sm80_to_sm89INS1_16FlashAttnBwdSm80INS1_25CollectiveMainloopBwdSm80ILi2ELi2EN4cute5tupleIJNS5_1CILi128EEES8_NS7_ILi64EEEEEENS_6half_tEfNS_4arch4Sm80ELb0ELb1ELb1ELb0ELb1ELb0ELb0ELb0ELi2ELi4ELi4ELi4ELb0EEENS1_24CollectiveEpilogueBwdGQAISA_fSD_Li256ELb0ELb1EEENS1_19SingleTileSchedulerILb0ELb0ELb0ELi128EEEEEEEEEvNT_6ParamsE$_ZN4cute5tupleIJNS0_IJNS0_IJNS_1CILi1EEENS0_IJS2_NS1_ILi2EEES3_EEEEEES3_NS0_IJS3_S3_EEEEEENS0_IJNS0_IJNS1_ILi0EEENS0_IJS2_NS1_ILi256EEEiEEEEEENS1_ILi2048EEENS0_IJiNS1_ILi4096EEEEEEEEEEEC2ERKS7_RKSF_:
[----:B------:R-:W-:Y:S01]  /*8430*/  IADD3 R2, R67, -c[0x0][0x20], RZ ;  /* 0x8000080043027a10 */ /* 0x000fe20007ffe0ff */
[----:B------:R-:W-:Y:S01]  /*8440*/  IMAD.MOV.U32 R22, RZ, RZ, R18 ;  /* 0x000000ffff167224 */ /* 0x000fe200078e0012 */
[----:B------:R-:W-:-:S03]  /*8450*/  MOV R23, 0x0 ;  /* 0x0000000000177802 */ /* 0x000fc60000000f00 */
[----:B------:R1:W-:Y:S04]  /*8460*/  STL [R2], R21 ;  /* 0x0000001502007387 */ /* 0x0003e80000100800 */
[----:B------:R1:W-:Y:S01]  /*8470*/  STL [R2+0x4], R3 ;  /* 0x0000040302007387 */ /* 0x0003e20000100800 */
[----:B------:R-:W-:Y:S05]  /*8480*/  RET.REL.NODEC R22 `(_ZN7cutlass13device_kernelIN5flash19enable_sm80_to_sm89INS1_16FlashAttnBwdSm80INS1_25CollectiveMainloopBwdSm80ILi2ELi2EN4cute5tupleIJNS5_1CILi128EEES8_NS7_ILi64EEEEEENS_6half_tEfNS_4arch4Sm80ELb0ELb1ELb1ELb0ELb1ELb0ELb0ELb0ELi2ELi4ELi4ELi4ELb0EEENS1_24CollectiveEpilogueBwdGQAISA_fSD_Li256ELb0ELb1EEENS1_19SingleTileSchedulerILb0ELb0ELb0ELi128EEEEEEEEEvNT_6ParamsE) ;  /* 0xffff7b7016007950 */ /* 0x000fea0003c3ffff */
        .type           $_ZN7cutlass13device_kernelIN5flash19enable_sm80_to_sm89INS1_16FlashAttnBwdSm80INS1_25CollectiveMainloopBwdSm80ILi2ELi2EN4cute5tupleIJNS5_1CILi128EEES8_NS7_ILi64EEEEEENS_6half_tEfNS_4arch4Sm80ELb0ELb1ELb1ELb0ELb1ELb0ELb0ELb0ELi2ELi4ELi4ELi4ELb0EEENS1_24CollectiveEpilogueBwdGQAISA_fSD_Li256ELb0ELb1EEENS1_19SingleTileSchedulerILb0ELb0ELb0ELi128EEEEEEEEEvNT_6ParamsE$_ZN4cute5tupleIJNS0_IJNS0_IJNS_1CILi2EEES2_EEENS1_ILi8EEES3_EEENS0_IJNS0_IJNS1_ILi1EEEiEEENS1_ILi1024EEENS0_IJiiEEEEEEEEC2ERKS5_RKSA_,@function
        .size           $_ZN7cutlass13device_kernelIN5flash19enable_sm80_to_sm89INS1_16FlashAttnBwdSm80INS1_25CollectiveMainloopBwdSm80ILi2ELi2EN4cute5tupleIJNS5_1CILi128EEES8_NS7_ILi64EEEEEENS_6half_tEfNS_4arch4Sm80ELb0ELb1ELb1ELb0ELb1ELb0ELb0ELb0ELi2ELi4ELi4ELi4ELb0EEENS1_24CollectiveEpilogueBwdGQAISA_fSD_Li256ELb0ELb1EEENS1_19SingleTileSchedulerILb0ELb0ELb0ELi128EEEEEEEEEvNT_6ParamsE$_ZN4cute5tupleIJNS0_IJNS0_IJNS_1CILi2EEES2_EEENS1_ILi8EEES3_EEENS0_IJNS0_IJNS1_ILi1EEEiEEENS1_ILi1024EEENS0_IJiiEEEEEEEEC2ERKS5_RKSA_,($_ZN7cutlass13device_kernelIN5flash19enable_sm80_to_sm89INS1_16FlashAttnBwdSm80INS1_25CollectiveMainloopBwdSm80ILi2ELi2EN4cute5tupleIJNS5_1CILi128EEES8_NS7_ILi64EEEEEENS_6half_tEfNS_4arch4Sm80ELb0ELb1ELb1ELb0ELb1ELb0ELb0ELb0ELi2ELi4ELi4ELi4ELb0EEENS1_24CollectiveEpilogueBwdGQAISA_fSD_Li256ELb0ELb1EEENS1_19SingleTileSchedulerILb0ELb0ELb0ELi128EEEEEEEEEvNT_6ParamsE$_ZN4cute5tupleIJNS0_IJNS0_IJNS_1CILi2EEES2_EEES3_NS1_ILi8EEEEEENS0_IJNS0_IJiNS1_ILi512EEEEEENS0_IJiiEEENS1_ILi1024EEEEEEEEC2ERKS5_RKSA_ - $_ZN7cutlass13device_kernelIN5flash19enable_sm80_to_sm89INS1_16FlashAttnBwdSm80INS1_25CollectiveMainloopBwdSm80ILi2ELi2EN4cute5tupleIJNS5_1CILi128EEES8_NS7_ILi64EEEEEENS_6half_tEfNS_4arch4Sm80ELb0ELb1ELb1ELb0ELb1ELb0ELb0ELb0ELi2ELi4ELi4ELi4ELb0EEENS1_24CollectiveEpilogueBwdGQAISA_fSD_Li256ELb0ELb1EEENS1_19SingleTileSchedulerILb0ELb0ELb0ELi128EEEEEEEEEvNT_6ParamsE$_ZN4cute5tupleIJNS0_IJNS0_IJNS_1CILi2EEES2_EEENS1_ILi8EEES3_EEENS0_IJNS0_IJNS1_ILi1EEEiEEENS1_ILi1024EEENS0_IJiiEEEEEEEEC2ERKS5_RKSA_)
$_ZN7cutlass13device_kernelIN5flash19enable_sm80_to_sm89INS1_16FlashAttnBwdSm80INS1_25CollectiveMainloopBwdSm80ILi2ELi2EN4cute5tupleIJNS5_1CILi128EEES8_NS7_ILi64EEEEEENS_6half_tEfNS_4arch4Sm80ELb0ELb1ELb1ELb0ELb1ELb0ELb0ELb0ELi2ELi4ELi4ELi4ELb0EEENS1_24CollectiveEpilogueBwdGQAISA_fSD_Li256ELb0ELb1EEENS1_19SingleTileSchedulerILb0ELb0ELb0ELi128EEEEEEEEEvNT_6ParamsE$_ZN4cute5tupleIJNS0_IJNS0_IJNS_1CILi2EEES2_EEENS1_ILi8EEES3_EEENS0_IJNS0_IJNS1_ILi1EEEiEEENS1_ILi1024EEENS0_IJiiEEEEEEEEC2ERKS5_RKSA_:
[----:B------:R-:W-:Y:S01]  /*8490*/  IADD3 R4, R60, -c[0x0][0x20], RZ ;  /* 0x800008003c047a10 */ /* 0x000fe20007ffe0ff */
[----:B------:R-:W-:Y:S01]  /*84a0*/  IMAD.MOV.U32 R28, RZ, RZ, R6 ;  /* 0x000000ffff1c7224 */ /* 0x000fe200078e0006 */
[----:B------:R-:W-:-:S03]  /*84b0*/  MOV R29, 0x0 ;  /* 0x00000000001d7802 */ /* 0x000fc60000000f00 */
[----:B------:R1:W-:Y:S04]  /*84c0*/  STL [R4], R2 ;  /* 0x0000000204007387 */ /* 0x0003e80000100800 */
[----:B------:R1:W-:Y:S04]  /*84d0*/  STL [R4+0x4], R3 ;  /* 0x0000040304007387 */ /* 0x0003e80000100800 */
[----:B------:R1:W-:Y:S01]  /*84e0*/  STL [R4+0x8], R5 ;  /* 0x0000080504007387 */ /* 0x0003e20000100800 */
[----:B------:R-:W-:Y:S05]  /*84f0*/  RET.REL.NODEC R28 `(_ZN7cutlass13device_kernelIN5flash19enable_sm80_to_sm89INS1_16FlashAttnBwdSm80INS1_25CollectiveMainloopBwdSm80ILi2ELi2EN4cute5tupleIJNS5_1CILi128EEES8_NS7_ILi64EEEEEENS_6half_tEfNS_4arch4Sm80ELb0ELb1ELb1ELb0ELb1ELb0ELb0ELb0ELi2ELi4ELi4ELi4ELb0EEENS1_24CollectiveEpilogueBwdGQAISA_fSD_Li256ELb0ELb1EEENS1_19SingleTileSchedulerILb0ELb0ELb0ELi128EEEEEEEEEvNT_6ParamsE) ;  /* 0xffff7b001c007950 */ /* 0x000fea0003c3ffff */
        .type           $_ZN7cutlass13device_kernelIN5flash19enable_sm80_to_sm89INS1_16FlashAttnBwdSm80INS1_25CollectiveMainloopBwdSm80ILi2ELi2EN4cute5tupleIJNS5_1CILi128EEES8_NS7_ILi64EEEEEENS_6half_tEfNS_4arch4Sm80ELb0ELb1ELb1ELb0ELb1ELb0ELb0ELb0ELi2ELi4ELi4ELi4ELb0EEENS1_24CollectiveEpilogueBwdGQAISA_fSD_Li256ELb0ELb1EEENS1_19SingleTileSchedulerILb0ELb0ELb0ELi128EEEEEEEEEvNT_6ParamsE$_ZN4cute5tupleIJNS0_IJNS0_IJNS_1CILi2EEES2_EEES3_NS1_ILi8EEEEEENS0_IJNS0_IJiNS1_ILi512EEEEEENS0_IJiiEEENS1_ILi1024EEEEEEEEC2ERKS5_RKSA_,@function
        .size           $_ZN7cutlass13device_kernelIN5flash19enable_sm80_to_sm89INS1_16FlashAttnBwdSm80INS1_25CollectiveMainloopBwdSm80ILi2ELi2EN4cute5tupleIJNS5_1CILi128EEES8_NS7_ILi64EEEEEENS_6half_tEfNS_4arch4Sm80ELb0ELb1ELb1ELb0ELb1ELb0ELb0ELb0ELi2ELi4ELi4ELi4ELb0EEENS1_24CollectiveEpilogueBwdGQAISA_fSD_Li256ELb0ELb1EEENS1_19SingleTileSchedulerILb0ELb0ELb0ELi128EEEEEEEEEvNT_6ParamsE$_ZN4cute5tupleIJNS0_IJNS0_IJNS_1CILi2EEES2_EEES3_NS1_ILi8EEEEEENS0_IJNS0_IJiNS1_ILi512EEEEEENS0_IJiiEEENS1_ILi1024EEEEEEEEC2ERKS5_RKSA_,($_ZN7cutlass13device_kernelIN5flash19enable_sm80_to_sm89INS1_16FlashAttnBwdSm80INS1_25CollectiveMainloopBwdSm80ILi2ELi2EN4cute5tupleIJNS5_1CILi128EEES8_NS7_ILi64EEEEEENS_6half_tEfNS_4arch4Sm80ELb0ELb1ELb1ELb0ELb1ELb0ELb0ELb0ELi2ELi4ELi4ELi4ELb0EEENS1_24CollectiveEpilogueBwdGQAISA_fSD_Li256ELb0ELb1EEENS1_19SingleTileSchedulerILb0ELb0ELb0ELi128EEEEEEEEEvNT_6ParamsE$_ZN4cute5tupleIJNS0_IJNS0_IJNS_1CILi2EEES2_S2_EEES2_NS0_IJNS0_IJS2_S2_EEES2_EEEEEENS0_IJNS0_IJNS1_ILi1EEENS1_ILi512EEEiEEENS1_ILi4096EEENS0_IJNS0_IJiiEEENS1_ILi8192EEEEEEEEEEEC2ERKS6_RKSE_ - $_ZN7cutlass13device_kernelIN5flash19enable_sm80_to_sm89INS1_16FlashAttnBwdSm80INS1_25CollectiveMainloopBwdSm80ILi2ELi2EN4cute5tupleIJNS5_1CILi128EEES8_NS7_ILi64EEEEEENS_6half_tEfNS_4arch4Sm80ELb0ELb1ELb1ELb0ELb1ELb0ELb0ELb0ELi2ELi4ELi4ELi4ELb0EEENS1_24CollectiveEpilogueBwdGQAISA_fSD_Li256ELb0ELb1EEENS1_19SingleTileSchedulerILb0ELb0ELb0ELi128EEEEEEEEEvNT_6ParamsE$_ZN4cute5tupleIJNS0_IJNS0_IJNS_1CILi2EEES2_EEES3_NS1_ILi8EEEEEENS0_IJNS0_IJiNS1_ILi512EEEEEENS0_IJiiEEENS1_ILi1024EEEEEEEEC2ERKS5_RKSA_)
$_ZN7cutlass13device_kernelIN5flash19enable_sm80_to_sm89INS1_16FlashAttnBwdSm80INS1_25CollectiveMainloopBwdSm80ILi2ELi2EN4cute5tupleIJNS5_1CILi128EEES8_NS7_ILi64EEEEEENS_6half_tEfNS_4arch4Sm80ELb0ELb1ELb1ELb0ELb1ELb0ELb0ELb0ELi2ELi4ELi4ELi4ELb0EEENS1_24CollectiveEpilogueBwdGQAISA_fSD_Li256ELb0ELb1EEENS1_19SingleTileSchedulerILb0ELb0ELb0ELi128EEEEEEEEEvNT_6ParamsE$_ZN4cute5tupleIJNS0_IJNS0_IJNS_1CILi2EEES2_EEES3_NS1_ILi8EEEEEENS0_IJNS0_IJiNS1_ILi512EEEEEENS0_IJiiEEENS1_ILi1024EEEEEEEEC2ERKS5_RKSA_:
[----:B------:R-:W-:Y:S01]  /*8500*/  IADD3 R4, R80, -c[0x0][0x20], RZ ;  /* 0x8000080050047a10 */ /* 0x000fe20007ffe0ff */
[----:B------:R-:W-:Y:S01]  /*8510*/  IMAD.MOV.U32 R26, RZ, RZ, R12 ;  /* 0x000000ffff1a7224 */ /* 0x000fe200078e000c */
[----:B------:R-:W-:-:S03]  /*8520*/  MOV R27, 0x0 ;  /* 0x00000000001b7802 */ /* 0x000fc60000000f00 */
[----:B------:R1:W-:Y:S04]  /*8530*/  STL [R4], R2 ;  /* 0x0000000204007387 */ /* 0x0003e80000100800 */
[----:B------:R1:W-:Y:S04]  /*8540*/  STL [R4+0x4], R3 ;  /* 0x0000040304007387 */ /* 0x0003e80000100800 */
[----:B------:R1:W-:Y:S01]  /*8550*/  STL [R4+0x8], R5 ;  /* 0x0000080504007387 */ /* 0x0003e20000100800 */
[----:B------:R-:W-:Y:S05]  /*8560*/  RET.REL.NODEC R26 `(_ZN7cutlass13device_kernelIN5flash19enable_sm80_to_sm89INS1_16FlashAttnBwdSm80INS1_25CollectiveMainloopBwdSm80ILi2ELi2EN4cute5tupleIJNS5_1CILi128EEES8_NS7_ILi64EEEEEENS_6half_tEfNS_4arch4Sm80ELb0ELb1ELb1ELb0ELb1ELb0ELb0ELb0ELi2ELi4ELi4ELi4ELb0EEENS1_24CollectiveEpilogueBwdGQAISA_fSD_Li256ELb0ELb1EEENS1_19SingleTileSchedulerILb0ELb0ELb0ELi128EEEEEEEEEvNT_6ParamsE) ;  /* 0xffff7a901a007950 */ /* 0x000fea0003c3ffff */
        .type           $_ZN7cutlass13device_kernelIN5flash19enable_sm80_to_sm89INS1_16FlashAttnBwdSm80INS1_25CollectiveMainloopBwdSm80ILi2ELi2EN4cute5tupleIJNS5_1CILi128EEES8_NS7_ILi64EEEEEENS_6half_tEfNS_4arch4Sm80ELb0ELb1ELb1ELb0ELb1ELb0ELb0ELb0ELi2ELi4ELi4ELi4ELb0EEENS1_24CollectiveEpilogueBwdGQAISA_fSD_Li256ELb0ELb1EEENS1_19SingleTileSchedulerILb0ELb0ELb0ELi128EEEEEEEEEvNT_6ParamsE$_ZN4cute5tupleIJNS0_IJNS0_IJNS_1CILi2EEES2_S2_EEES2_NS0_IJNS0_IJS2_S2_EEES2_EEEEEENS0_IJNS0_IJNS1_ILi1EEENS1_ILi512EEEiEEENS1_ILi4096EEENS0_IJNS0_IJiiEEENS1_ILi8192EEEEEEEEEEEC2ERKS6_RKSE_,@function
        .size           $_ZN7cutlass13device_kernelIN5flash19enable_sm80_to_sm89INS1_16FlashAttnBwdSm80INS1_25CollectiveMainloopBwdSm80ILi2ELi2EN4cute5tupleIJNS5_1CILi128EEES8_NS7_ILi64EEEEEENS_6half_tEfNS_4arch4Sm80ELb0ELb1ELb1ELb0ELb1ELb0ELb0ELb0ELi2ELi4ELi4ELi4ELb0EEENS1_24CollectiveEpilogueBwdGQAISA_fSD_Li256ELb0ELb1EEENS1_19SingleTileSchedulerILb0ELb0ELb0ELi128EEEEEEEEEvNT_6ParamsE$_ZN4cute5tupleIJNS0_IJNS0_IJNS_1CILi2EEES2_S2_EEES2_NS0_IJNS0_IJS2_S2_EEES2_EEEEEENS0_IJNS0_IJNS1_ILi1EEENS1_ILi512EEEiEEENS1_ILi4096EEENS0_IJNS0_IJiiEEENS1_ILi8192EEEEEEEEEEEC2ERKS6_RKSE_,($_ZN7cutlass13device_kernelIN5flash19enable_sm80_to_sm89INS1_16FlashAttnBwdSm80INS1_25CollectiveMainloopBwdSm80ILi2ELi2EN4cute5tupleIJNS5_1CILi128EEES8_NS7_ILi64EEEEEENS_6half_tEfNS_4arch4Sm80ELb0ELb1ELb1ELb0ELb1ELb0ELb0ELb0ELi2ELi4ELi4ELi4ELb0EEENS1_24CollectiveEpilogueBwdGQAISA_fSD_Li256ELb0ELb1EEENS1_19SingleTileSchedulerILb0ELb0ELb0ELi128EEEEEEEEEvNT_6ParamsE$_ZN4cute5tupleIJNS0_IJNS0_IJNS_1CILi2EEES2_S2_EEES2_NS0_IJS2_S2_EEEEEENS0_IJNS0_IJNS1_ILi1EEENS1_ILi512EEEiEEENS1_ILi4096EEENS0_IJiiEEEEEEEEC2ERKS5_RKSB_ - $_ZN7cutlass13device_kernelIN5flash19enable_sm80_to_sm89INS1_16FlashAttnBwdSm80INS1_25CollectiveMainloopBwdSm80ILi2ELi2EN4cute5tupleIJNS5_1CILi128EEES8_NS7_ILi64EEEEEENS_6half_tEfNS_4arch4Sm80ELb0ELb1ELb1ELb0ELb1ELb0ELb0ELb0ELi2ELi4ELi4ELi4ELb0EEENS1_24CollectiveEpilogueBwdGQAISA_fSD_Li256ELb0ELb1EEENS1_19SingleTileSchedulerILb0ELb0ELb0ELi128EEEEEEEEEvNT_6ParamsE$_ZN4cute5tupleIJNS0_IJNS0_IJNS_1CILi2EEES2_S2_EEES2_NS0_IJNS0_IJS2_S2_EEES2_EEEEEENS0_IJNS0_IJNS1_ILi1EEENS1_ILi512EEEiEEENS1_ILi4096EEENS0_IJNS0_IJiiEEENS1_ILi8192EEEEEEEEEEEC2ERKS6_RKSE_)
$_ZN7cutlass13device_kernelIN5flash19enable_sm80_to_sm89INS1_16FlashAttnBwdSm80INS1_25CollectiveMainloopBwdSm80ILi2ELi2EN4cute5tupleIJNS5_1CILi128EEES8_NS7_ILi64EEEEEENS_6half_tEfNS_4arch4Sm80ELb0ELb1ELb1ELb0ELb1ELb0ELb0ELb0ELi2ELi4ELi4ELi4ELb0EEENS1_24CollectiveEpilogueBwdGQAISA_fSD_Li256ELb0ELb1EEENS1_19SingleTileSchedulerILb0ELb0ELb0ELi128EEEEEEEEEvNT_6ParamsE$_ZN4cute5tupleIJNS0_IJNS0_IJNS_1CILi2EEES2_S2_EEES2_NS0_IJNS0_IJS2_S2_EEES2_EEEEEENS0_IJNS0_IJNS1_ILi1EEENS1_ILi512EEEiEEENS1_ILi4096EEENS0_IJNS0_IJiiEEENS1_ILi8192EEEEEEEEEEEC2ERKS6_RKSE_:
[----:B------:R-:W-:Y:S01]  /*8570*/  IADD3 R4, R80, -c[0x0][0x20], RZ ;  /* 0x8000080050047a10 */ /* 0x000fe20007ffe0ff */
[----:B------:R-:W-:Y:S01]  /*8580*/  IMAD.MOV.U32 R32, RZ, RZ, R6 ;  /* 0x000000ffff207224 */ /* 0x000fe200078e0006 */
[----:B------:R-:W-:-:S03]  /*8590*/  MOV R33, 0x0 ;  /* 0x0000000000217802 */ /* 0x000fc60000000f00 */
[----:B------:R1:W-:Y:S04]  /*85a0*/  STL [R4], R2 ;  /* 0x0000000204007387 */ /* 0x0003e80000100800 */
[----:B------:R1:W-:Y:S04]  /*85b0*/  STL [R4+0x4], R3 ;  /* 0x0000040304007387 */ /* 0x0003e80000100800 */
[----:B------:R1:W-:Y:S01]  /*85c0*/  STL [R4+0x8], R5 ;  /* 0x0000080504007387 */ /* 0x0003e20000100800 */
[----:B------:R-:W-:Y:S05]  /*85d0*/  RET.REL.NODEC R32 `(_ZN7cutlass13device_kernelIN5flash19enable_sm80_to_sm89INS1_16FlashAttnBwdSm80INS1_25CollectiveMainloopBwdSm80ILi2ELi2EN4cute5tupleIJNS5_1CILi128EEES8_NS7_ILi64EEEEEENS_6half_tEfNS_4arch4Sm80ELb0ELb1ELb1ELb0ELb1ELb0ELb0ELb0ELi2ELi4ELi4ELi4ELb0EEENS1_24CollectiveEpilogueBwdGQAISA_fSD_Li256ELb0ELb1EEENS1_19SingleTileSchedulerILb0ELb0ELb0ELi128EEEEEEEEEvNT_6ParamsE) ;  /* 0xffff7a2020007950 */ /* 0x000fea0003c3ffff */
        .type           $_ZN7cutlass13device_kernelIN5flash19enable_sm80_to_sm89INS1_16FlashAttnBwdSm80INS1_25CollectiveMainloopBwdSm80ILi2ELi2EN4cute5tupleIJNS5_1CILi128EEES8_NS7_ILi64EEEEEENS_6half_tEfNS_4arch4Sm80ELb0ELb1ELb1ELb0ELb1ELb0ELb0ELb0ELi2ELi4ELi4ELi4ELb0EEENS1_24CollectiveEpilogueBwdGQAISA_fSD_Li256ELb0ELb1EEENS1_19SingleTileSchedulerILb0ELb0ELb0ELi128EEEEEEEEEvNT_6ParamsE$_ZN4cute5tupleIJNS0_IJNS0_IJNS_1CILi2EEES2_S2_EEES2_NS0_IJS2_S2_EEEEEENS0_IJNS0_IJNS1_ILi1EEENS1_ILi512EEEiEEENS1_ILi4096EEENS0_IJiiEEEEEEEEC2ERKS5_RKSB_,@function
        .size           $_ZN7cutlass13device_kernelIN5flash19enable_sm80_to_sm89INS1_16FlashAttnBwdSm80INS1_25CollectiveMainloopBwdSm80ILi2ELi2EN4cute5tupleIJNS5_1CILi128EEES8_NS7_ILi64EEEEEENS_6half_tEfNS_4arch4Sm80ELb0ELb1ELb1ELb0ELb1ELb0ELb0ELb0ELi2ELi4ELi4ELi4ELb0EEENS1_24CollectiveEpilogueBwdGQAISA_fSD_Li256ELb0ELb1EEENS1_19SingleTileSchedulerILb0ELb0ELb0ELi128EEEEEEEEEvNT_6ParamsE$_ZN4cute5tupleIJNS0_IJNS0_IJNS_1CILi2EEES2_S2_EEES2_NS0_IJS2_S2_EEEEEENS0_IJNS0_IJNS1_ILi1EEENS1_ILi512EEEiEEENS1_ILi4096EEENS0_IJiiEEEEEEEEC2ERKS5_RKSB_,($_ZN7cutlass13device_kernelIN5flash19enable_sm80_to_sm89INS1_16FlashAttnBwdSm80INS1_25CollectiveMainloopBwdSm80ILi2ELi2EN4cute5tupleIJNS5_1CILi128EEES8_NS7_ILi64EEEEEENS_6half_tEfNS_4arch4Sm80ELb0ELb1ELb1ELb0ELb1ELb0ELb0ELb0ELi2ELi4ELi4ELi4ELb0EEENS1_24CollectiveEpilogueBwdGQAISA_fSD_Li256ELb0ELb1EEENS1_19SingleTileSchedulerILb0ELb0ELb0ELi128EEEEEEEEEvNT_6ParamsE$_ZN4cute5tupleIJNS0_IJNS0_IJNS_1CILi8EEENS1_ILi1EEEEEENS0_IJNS1_ILi2EEEEEEEEENS0_IJNS0_IJS3_NS1_ILi0EEEEEENS0_IJiEEEEEEEEC2ERKS7_RKSB_ - $_ZN7cutlass13device_kernelIN5flash19enable_sm80_to_sm89INS1_16FlashAttnBwdSm80INS1_25CollectiveMainloopBwdSm80ILi2ELi2EN4cute5tupleIJNS5_1CILi128EEES8_NS7_ILi64EEEEEENS_6half_tEfNS_4arch4Sm80ELb0ELb1ELb1ELb0ELb1ELb0ELb0ELb0ELi2ELi4ELi4ELi4ELb0EEENS1_24CollectiveEpilogueBwdGQAISA_fSD_Li256ELb0ELb1EEENS1_19SingleTileSchedulerILb0ELb0ELb0ELi128EEEEEEEEEvNT_6ParamsE$_ZN4cute5tupleIJNS0_IJNS0_IJNS_1CILi2EEES2_S2_EEES2_NS0_IJS2_S2_EEEEEENS0_IJNS0_IJNS1_ILi1EEENS1_ILi512EEEiEEENS1_ILi4096EEENS0_IJiiEEEEEEEEC2ERKS5_RKSB_)
$_ZN7cutlass13device_kernelIN5flash19enable_sm80_to_sm89INS1_16FlashAttnBwdSm80INS1_25CollectiveMainloopBwdSm80ILi2ELi2EN4cute5tupleIJNS5_1CILi128EEES8_NS7_ILi64EEEEEENS_6half_tEfNS_4arch4Sm80ELb0ELb1ELb1ELb0ELb1ELb0ELb0ELb0ELi2ELi4ELi4ELi4ELb0EEENS1_24CollectiveEpilogueBwdGQAISA_fSD_Li256ELb0ELb1EEENS1_19SingleTileSchedulerILb0ELb0ELb0ELi128EEEEEEEEEvNT_6ParamsE$_ZN4cute5tupleIJNS0_IJNS0_IJNS_1CILi2EEES2_S2_EEES2_NS0_IJS2_S2_EEEEEENS0_IJNS0_IJNS1_ILi1EEENS1_ILi512EEEiEEENS1_ILi4096EEENS0_IJiiEEEEEEEEC2ERKS5_RKSB_:
[----:B------:R-:W-:Y:S01]  /*85e0*/  IADD3 R4, R60, -c[0x0][0x20], RZ ;  /* 0x800008003c047a10 */ /* 0x000fe20007ffe0ff */
[----:B------:R-:W-:Y:S01]  /*85f0*/  IMAD.MOV.U32 R30, RZ, RZ, R6 ;  /* 0x000000ffff1e7224 */ /* 0x000fe200078e0006 */
[----:B------:R-:W-:-:S03]  /*8600*/  MOV R31, 0x0 ;  /* 0x00000000001f7802 */ /* 0x000fc60000000f00 */
[----:B------:R1:W-:Y:S04]  /*8610*/  STL [R4], R2 ;  /* 0x0000000204007387 */ /* 0x0003e80000100800 */
[----:B------:R1:W-:Y:S04]  /*8620*/  STL [R4+0x4], R3 ;  /* 0x0000040304007387 */ /* 0x0003e80000100800 */
[----:B------:R1:W-:Y:S01]  /*8630*/  STL [R4+0x8], R5 ;  /* 0x0000080504007387 */ /* 0x0003e20000100800 */
[----:B------:R-:W-:Y:S05]  /*8640*/  RET.REL.NODEC R30 `(_ZN7cutlass13device_kernelIN5flash19enable_sm80_to_sm89INS1_16FlashAttnBwdSm80INS1_25CollectiveMainloopBwdSm80ILi2ELi2EN4cute5tupleIJNS5_1CILi128EEES8_NS7_ILi64EEEEEENS_6half_tEfNS_4arch4Sm80ELb0ELb1ELb1ELb0ELb1ELb0ELb0ELb0ELi2ELi4ELi4ELi4ELb0EEENS1_24CollectiveEpilogueBwdGQAISA_fSD_Li256ELb0ELb1EEENS1_19SingleTileSchedulerILb0ELb0ELb0ELi128EEEEEEEEEvNT_6ParamsE) ;  /* 0xffff79b01e007950 */ /* 0x000fea0003c3ffff */
        .type           $_ZN7cutlass13device_kernelIN5flash19enable_sm80_to_sm89INS1_16FlashAttnBwdSm80INS1_25CollectiveMainloopBwdSm80ILi2ELi2EN4cute5tupleIJNS5_1CILi128EEES8_NS7_ILi64EEEEEENS_6half_tEfNS_4arch4Sm80ELb0ELb1ELb1ELb0ELb1ELb0ELb0ELb0ELi2ELi4ELi4ELi4ELb0EEENS1_24CollectiveEpilogueBwdGQAISA_fSD_Li256ELb0ELb1EEENS1_19SingleTileSchedulerILb0ELb0ELb0ELi128EEEEEEEEEvNT_6ParamsE$_ZN4cute5tupleIJNS0_IJNS0_IJNS_1CILi8EEENS1_ILi1EEEEEENS0_IJNS1_ILi2EEEEEEEEENS0_IJNS0_IJS3_NS1_ILi0EEEEEENS0_IJiEEEEEEEEC2ERKS7_RKSB_,@function
        .size           $_ZN7cutlass13device_kernelIN5flash19enable_sm80_to_sm89INS1_16FlashAttnBwdSm80INS1_25CollectiveMainloopBwdSm80ILi2ELi2EN4cute5tupleIJNS5_1CILi128EEES8_NS7_ILi64EEEEEENS_6half_tEfNS_4arch4Sm80ELb0ELb1ELb1ELb0ELb1ELb0ELb0ELb0ELi2ELi4ELi4ELi4ELb0EEENS1_24CollectiveEpilogueBwdGQAISA_fSD_Li256ELb0ELb1EEENS1_19SingleTileSchedulerILb0ELb0ELb0ELi128EEEEEEEEEvNT_6ParamsE$_ZN4cute5tupleIJNS0_IJNS0_IJNS_1CILi8EEENS1_ILi1EEEEEENS0_IJNS1_ILi2EEEEEEEEENS0_IJNS0_IJS3_NS1_ILi0EEEEEENS0_IJiEEEEEEEEC2ERKS7_RKSB_,($_ZN7cutlass13device_kernelIN5flash19enable_sm80_to_sm89INS1_16FlashAttnBwdSm80INS1_25CollectiveMainloopBwdSm80ILi2ELi2EN4cute5tupleIJNS5_1CILi128EEES8_NS7_ILi64EEEEEENS_6half_tEfNS_4arch4Sm80ELb0ELb1ELb1ELb0ELb1ELb0ELb0ELb0ELi2ELi4ELi4ELi4ELb0EEENS1_24CollectiveEpilogueBwdGQAISA_fSD_Li256ELb0ELb1EEENS1_19SingleTileSchedulerILb0ELb0ELb0ELi128EEEEEEEEEvNT_6ParamsE$_ZN4cute5tupleIJNS0_IJNS0_IJNS_1CILi8EEENS1_ILi1EEEEEENS1_ILi2EEEEEENS0_IJNS0_IJS3_NS1_ILi0EEEEEEiEEEEEC2ERKS6_RKS9_ - $_ZN7cutlass13device_kernelIN5flash19enable_sm80_to_sm89INS1_16FlashAttnBwdSm80INS1_25CollectiveMainloopBwdSm80ILi2ELi2EN4cute5tupleIJNS5_1CILi128EEES8_NS7_ILi64EEEEEENS_6half_tEfNS_4arch4Sm80ELb0ELb1ELb1ELb0ELb1ELb0ELb0ELb0ELi2ELi4ELi4ELi4ELb0EEENS1_24CollectiveEpilogueBwdGQAISA_fSD_Li256ELb0ELb1EEENS1_19SingleTileSchedulerILb0ELb0ELb0ELi128EEEEEEEEEvNT_6ParamsE$_ZN4cute5tupleIJNS0_IJNS0_IJNS_1CILi8EEENS1_ILi1EEEEEENS0_IJNS1_ILi2EEEEEEEEENS0_IJNS0_IJS3_NS1_ILi0EEEEEENS0_IJiEEEEEEEEC2ERKS7_RKSB_)
$_ZN7cutlass13device_kernelIN5flash19enable_sm80_to_sm89INS1_16FlashAttnBwdSm80INS1_25CollectiveMainloopBwdSm80ILi2ELi2EN4cute5tupleIJNS5_1CILi128EEES8_NS7_ILi64EEEEEENS_6half_tEfNS_4arch4Sm80ELb0ELb1ELb1ELb0ELb1ELb0ELb0ELb0ELi2ELi4ELi4ELi4ELb0EEENS1_24CollectiveEpilogueBwdGQAISA_fSD_Li256ELb0ELb1EEENS1_19SingleTileSchedulerILb0ELb0ELb0ELi128EEEEEEEEEvNT_6ParamsE$_ZN4cute5tupleIJNS0_IJNS0_IJNS_1CILi8EEENS1_ILi1EEEEEENS0_IJNS1_ILi2EEEEEEEEENS0_IJNS0_IJS3_NS1_ILi0EEEEEENS0_IJiEEEEEEEEC2ERKS7_RKSB_:
[----:B------:R-:W-:Y:S02]  /*8650*/  IADD3 R36, R81, -c[0x0][0x20], RZ ;  /* 0x8000080051247a10 */ /* 0x000fe40007ffe0ff */
[----:B------:R-:W-:-:S03]  /*8660*/  MOV R39, 0x0 ;  /* 0x0000000000277802 */ /* 0x000fc60000000f00 */
[----:B------:R1:W-:Y:S01]  /*8670*/  STL [R36], R37 ;  /* 0x0000002524007387 */ /* 0x0003e20000100800 */
[----:B------:R-:W-:Y:S05]  /*8680*/  RET.REL.NODEC R38 `(_ZN7cutlass13device_kernelIN5flash19enable_sm80_to_sm89INS1_16FlashAttnBwdSm80INS1_25CollectiveMainloopBwdSm80ILi2ELi2EN4cute5tupleIJNS5_1CILi128EEES8_NS7_ILi64EEEEEENS_6half_tEfNS_4arch4Sm80ELb0ELb1ELb1ELb0ELb1ELb0ELb0ELb0ELi2ELi4ELi4ELi4ELb0EEENS1_24CollectiveEpilogueBwdGQAISA_fSD_Li256ELb0ELb1EEENS1_19SingleTileSchedulerILb0ELb0ELb0ELi128EEEEEEEEEvNT_6ParamsE) ;  /* 0xffff797026007950 */ /* 0x000fea0003c3ffff */
        .type           $_ZN7cutlass13device_kernelIN5flash19enable_sm80_to_sm89INS1_16FlashAttnBwdSm80INS1_25CollectiveMainloopBwdSm80ILi2ELi2EN4cute5tupleIJNS5_1CILi128EEES8_NS7_ILi64EEEEEENS_6half_tEfNS_4arch4Sm80ELb0ELb1ELb1ELb0ELb1ELb0ELb0ELb0ELi2ELi4ELi4ELi4ELb0EEENS1_24CollectiveEpilogueBwdGQAISA_fSD_Li256ELb0ELb1EEENS1_19SingleTileSchedulerILb0ELb0ELb0ELi128EEEEEEEEEvNT_6ParamsE$_ZN4cute5tupleIJNS0_IJNS0_IJNS_1CILi8EEENS1_ILi1EEEEEENS1_ILi2EEEEEENS0_IJNS0_IJS3_NS1_ILi0EEEEEEiEEEEEC2ERKS6_RKS9_,@function
        .size           $_ZN7cutlass13device_kernelIN5flash19enable_sm80_to_sm89INS1_16FlashAttnBwdSm80INS1_25CollectiveMainloopBwdSm80ILi2ELi2EN4cute5tupleIJNS5_1CILi128EEES8_NS7_ILi64EEEEEENS_6half_tEfNS_4arch4Sm80ELb0ELb1ELb1ELb0ELb1ELb0ELb0ELb0ELi2ELi4ELi4ELi4ELb0EEENS1_24CollectiveEpilogueBwdGQAISA_fSD_Li256ELb0ELb1EEENS1_19SingleTileSchedulerILb0ELb0ELb0ELi128EEEEEEEEEvNT_6ParamsE$_ZN4cute5tupleIJNS0_IJNS0_IJNS_1CILi8EEENS1_ILi1EEEEEENS1_ILi2EEEEEENS0_IJNS0_IJS3_NS1_ILi0EEEEEEiEEEEEC2ERKS6_RKS9_,($_ZN7cutlass13device_kernelIN5flash19enable_sm80_to_sm89INS1_16FlashAttnBwdSm80INS1_25CollectiveMainloopBwdSm80ILi2ELi2EN4cute5tupleIJNS5_1CILi128EEES8_NS7_ILi64EEEEEENS_6half_tEfNS_4arch4Sm80ELb0ELb1ELb1ELb0ELb1ELb0ELb0ELb0ELi2ELi4ELi4ELi4ELb0EEENS1_24CollectiveEpilogueBwdGQAISA_fSD_Li256ELb0ELb1EEENS1_19SingleTileSchedulerILb0ELb0ELb0ELi128EEEEEEEEEvNT_6ParamsE$_ZN4cute5tupleIJNS0_IJNS0_IJNS_1CILi8EEENS1_ILi1EEEEEENS1_ILi2EEENS0_IJS5_S5_EEEEEENS0_IJNS0_IJS3_NS1_ILi0EEEEEENS1_ILi4096EEENS0_IJiiEEEEEEEEC2ERKS7_RKSC_ - $_ZN7cutlass13device_kernelIN5flash19enable_sm80_to_sm89INS1_16FlashAttnBwdSm80INS1_25CollectiveMainloopBwdSm80ILi2ELi2EN4cute5tupleIJNS5_1CILi128EEES8_NS7_ILi64EEEEEENS_6half_tEfNS_4arch4Sm80ELb0ELb1ELb1ELb0ELb1ELb0ELb0ELb0ELi2ELi4ELi4ELi4ELb0EEENS1_24CollectiveEpilogueBwdGQAISA_fSD_Li256ELb0ELb1EEENS1_19SingleTileSchedulerILb0ELb0ELb0ELi128EEEEEEEEEvNT_6ParamsE$_ZN4cute5tupleIJNS0_IJNS0_IJNS_1CILi8EEENS1_ILi1EEEEEENS1_ILi2EEEEEENS0_IJNS0_IJS3_NS1_ILi0EEEEEEiEEEEEC2ERKS6_RKS9_)
$_ZN7cutlass13device_kernelIN5flash19enable_sm80_to_sm89INS1_16FlashAttnBwdSm80INS1_25CollectiveMainloopBwdSm80ILi2ELi2EN4cute5tupleIJNS5_1CILi128EEES8_NS7_ILi64EEEEEENS_6half_tEfNS_4arch4Sm80ELb0ELb1ELb1ELb0ELb1ELb0ELb0ELb0ELi2ELi4ELi4ELi4ELb0EEENS1_24CollectiveEpilogueBwdGQAISA_fSD_Li256ELb0ELb1EEENS1_19SingleTileSchedulerILb0ELb0ELb0ELi128EEEEEEEEEvNT_6ParamsE$_ZN4cute5tupleIJNS0_IJNS0_IJNS_1CILi8EEENS1_ILi1EEEEEENS1_ILi2EEEEEENS0_IJNS0_IJS3_NS1_ILi0EEEEEEiEEEEEC2ERKS6_RKS9_:
[----:B------:R-:W-:Y:S02]  /*8690*/  IADD3 R2, R81, -c[0x0][0x20], RZ ;  /* 0x8000080051027a10 */ /* 0x000fe40007ffe0ff */
[----:B------:R-:W-:-:S03]  /*86a0*/  MOV R37, 0x0 ;  /* 0x0000000000257802 */ /* 0x000fc60000000f00 */
[----:B------:R1:W-:Y:S01]  /*86b0*/  STL [R2], R3 ;  /* 0x0000000302007387 */ /* 0x0003e20000100800 */
[----:B------:R-:W-:Y:S05]  /*86c0*/  RET.REL.NODEC R36 `(_ZN7cutlass13device_kernelIN5flash19enable_sm80_to_sm89INS1_16FlashAttnBwdSm80INS1_25CollectiveMainloopBwdSm80ILi2ELi2EN4cute5tupleIJNS5_1CILi128EEES8_NS7_ILi64EEEEEENS_6half_tEfNS_4arch4Sm80ELb0ELb1ELb1ELb0ELb1ELb0ELb0ELb0ELi2ELi4ELi4ELi4ELb0EEENS1_24CollectiveEpilogueBwdGQAISA_fSD_Li256ELb0ELb1EEENS1_19SingleTileSchedulerILb0ELb0ELb0ELi128EEEEEEEEEvNT_6ParamsE) ;  /* 0xffff793024007950 */ /* 0x000fea0003c3ffff */
        .type           $_ZN7cutlass13device_kernelIN5flash19enable_sm80_to_sm89INS1_16FlashAttnBwdSm80INS1_25CollectiveMainloopBwdSm80ILi2ELi2EN4cute5tupleIJNS5_1CILi128EEES8_NS7_ILi64EEEEEENS_6half_tEfNS_4arch4Sm80ELb0ELb1ELb1ELb0ELb1ELb0ELb0ELb0ELi2ELi4ELi4ELi4ELb0EEENS1_24CollectiveEpilogueBwdGQAISA_fSD_Li256ELb0ELb1EEENS1_19SingleTileSchedulerILb0ELb0ELb0ELi128EEEEEEEEEvNT_6ParamsE$_ZN4cute5tupleIJNS0_IJNS0_IJNS_1CILi8EEENS1_ILi1EEEEEENS1_ILi2EEENS0_IJS5_S5_EEEEEENS0_IJNS0_IJS3_NS1_ILi0EEEEEENS1_ILi4096EEENS0_IJiiEEEEEEEEC2ERKS7_RKSC_,@function
        .size           $_ZN7cutlass13device_kernelIN5flash19enable_sm80_to_sm89INS1_16FlashAttnBwdSm80INS1_25CollectiveMainloopBwdSm80ILi2ELi2EN4cute5tupleIJNS5_1CILi128EEES8_NS7_ILi64EEEEEENS_6half_tEfNS_4arch4Sm80ELb0ELb1ELb1ELb0ELb1ELb0ELb0ELb0ELi2ELi4ELi4ELi4ELb0EEENS1_24CollectiveEpilogueBwdGQAISA_fSD_Li256ELb0ELb1EEENS1_19SingleTileSchedulerILb0ELb0ELb0ELi128EEEEEEEEEvNT_6ParamsE$_ZN4cute5tupleIJNS0_IJNS0_IJNS_1CILi8EEENS1_ILi1EEEEEENS1_ILi2EEENS0_IJS5_S5_EEEEEENS0_IJNS0_IJS3_NS1_ILi0EEEEEENS1_ILi4096EEENS0_IJiiEEEEEEEEC2ERKS7_RKSC_,($_ZN7cutlass13device_kernelIN5flash19enable_sm80_to_sm89INS1_16FlashAttnBwdSm80INS1_25CollectiveMainloopBwdSm80ILi2ELi2EN4cute5tupleIJNS5_1CILi128EEES8_NS7_ILi64EEEEEENS_6half_tEfNS_4arch4Sm80ELb0ELb1ELb1ELb0ELb1ELb0ELb0ELb0ELi2ELi4ELi4ELi4ELb0EEENS1_24CollectiveEpilogueBwdGQAISA_fSD_Li256ELb0ELb1EEENS1_19SingleTileSchedulerILb0ELb0ELb0ELi128EEEEEEEEEvNT_6ParamsE$_ZN4cute5tupleIJNS0_IJNS0_IJNS_1CILi8EEENS1_ILi1EEEEEENS1_ILi2EEES2_EEENS0_IJNS0_IJS3_NS1_ILi0EEEEEEiNS1_ILi1024EEEEEEEEC2ERKS6_RKSA_ - $_ZN7cutlass13device_kernelIN5flash19enable_sm80_to_sm89INS1_16FlashAttnBwdSm80INS1_25CollectiveMainloopBwdSm80ILi2ELi2EN4cute5tupleIJNS5_1CILi128EEES8_NS7_ILi64EEEEEENS_6half_tEfNS_4arch4Sm80ELb0ELb1ELb1ELb0ELb1ELb0ELb0ELb0ELi2ELi4ELi4ELi4ELb0EEENS1_24CollectiveEpilogueBwdGQAISA_fSD_Li256ELb0ELb1EEENS1_19SingleTileSchedulerILb0ELb0ELb0ELi128EEEEEEEEEvNT_6ParamsE$_ZN4cute5tupleIJNS0_IJNS0_IJNS_1CILi8EEENS1_ILi1EEEEEENS1_ILi2EEENS0_IJS5_S5_EEEEEENS0_IJNS0_IJS3_NS1_ILi0EEEEEENS1_ILi4096EEENS0_IJiiEEEEEEEEC2ERKS7_RKSC_)
$_ZN7cutlass13device_kernelIN5flash19enable_sm80_to_sm89INS1_16FlashAttnBwdSm80INS1_25CollectiveMainloopBwdSm80ILi2ELi2EN4cute5tupleIJNS5_1CILi128EEES8_NS7_ILi64EEEEEENS_6half_tEfNS_4arch4Sm80ELb0ELb1ELb1ELb0ELb1ELb0ELb0ELb0ELi2ELi4ELi4ELi4ELb0EEENS1_24CollectiveEpilogueBwdGQAISA_fSD_Li256ELb0ELb1EEENS1_19SingleTileSchedulerILb0ELb0ELb0ELi128EEEEEEEEEvNT_6ParamsE$_ZN4cute5tupleIJNS0_IJNS0_IJNS_1CILi8EEENS1_ILi1EEEEEENS1_ILi2EEENS0_IJS5_S5_EEEEEENS0_IJNS0_IJS3_NS1_ILi0EEEEEENS1_ILi4096EEENS0_IJiiEEEEEEEEC2ERKS7_RKSC_:
[----:B------:R-:W-:Y:S01]  /*86d0*/  IADD3 R2, R60, -c[0x0][0x20], RZ ;  /* 0x800008003c027a10 */ /* 0x000fe20007ffe0ff */
[----:B------:R-:W-:Y:S01]  /*86e0*/  IMAD.MOV.U32 R14, RZ, RZ, R4 ;  /* 0x000000ffff0e7224 */ /* 0x000fe200078e0004 */
[----:B------:R-:W-:-:S03]  /*86f0*/  MOV R15, 0x0 ;  /* 0x00000000000f7802 */ /* 0x000fc60000000f00 */
[----:B------:R1:W-:Y:S04]  /*8700*/  STL [R2], R5 ;  /* 0x0000000502007387 */ /* 0x0003e80000100800 */
[----:B------:R1:W-:Y:S01]  /*8710*/  STL [R2+0x4], R3 ;  /* 0x0000040302007387 */ /* 0x0003e20000100800 */
[----:B------:R-:W-:Y:S05]  /*8720*/  RET.REL.NODEC R14 `(_ZN7cutlass13device_kernelIN5flash19enable_sm80_to_sm89INS1_16FlashAttnBwdSm80INS1_25CollectiveMainloopBwdSm80ILi2ELi2EN4cute5tupleIJNS5_1CILi128EEES8_NS7_ILi64EEEEEENS_6half_tEfNS_4arch4Sm80ELb0ELb1ELb1ELb0ELb1ELb0ELb0ELb0ELi2ELi4ELi4ELi4ELb0EEENS1_24CollectiveEpilogueBwdGQAISA_fSD_Li256ELb0ELb1EEENS1_19SingleTileSchedulerILb0ELb0ELb0ELi128EEEEEEEEEvNT_6ParamsE) ;  /* 0xffff78d00e007950 */ /* 0x000fea0003c3ffff */
        .type           $_ZN7cutlass13device_kernelIN5flash19enable_sm80_to_sm89INS1_16FlashAttnBwdSm80INS1_25CollectiveMainloopBwdSm80ILi2ELi2EN4cute5tupleIJNS5_1CILi128EEES8_NS7_ILi64EEEEEENS_6half_tEfNS_4arch4Sm80ELb0ELb1ELb1ELb0ELb1ELb0ELb0ELb0ELi2ELi4ELi4ELi4ELb0EEENS1_24CollectiveEpilogueBwdGQAISA_fSD_Li256ELb0ELb1EEENS1_19SingleTileSchedulerILb0ELb0ELb0ELi128EEEEEEEEEvNT_6ParamsE$_ZN4cute5tupleIJNS0_IJNS0_IJNS_1CILi8EEENS1_ILi1EEEEEENS1_ILi2EEES2_EEENS0_IJNS0_IJS3_NS1_ILi0EEEEEEiNS1_ILi1024EEEEEEEEC2ERKS6_RKSA_,@function
        .size           $_ZN7cutlass13device_kernelIN5flash19enable_sm80_to_sm89INS1_16FlashAttnBwdSm80INS1_25CollectiveMainloopBwdSm80ILi2ELi2EN4cute5tupleIJNS5_1CILi128EEES8_NS7_ILi64EEEEEENS_6half_tEfNS_4arch4Sm80ELb0ELb1ELb1ELb0ELb1ELb0ELb0ELb0ELi2ELi4ELi4ELi4ELb0EEENS1_24CollectiveEpilogueBwdGQAISA_fSD_Li256ELb0ELb1EEENS1_19SingleTileSchedulerILb0ELb0ELb0ELi128EEEEEEEEEvNT_6ParamsE$_ZN4cute5tupleIJNS0_IJNS0_IJNS_1CILi8EEENS1_ILi1EEEEEENS1_ILi2EEES2_EEENS0_IJNS0_IJS3_NS1_ILi0EEEEEEiNS1_ILi1024EEEEEEEEC2ERKS6_RKSA_,($_ZN7cutlass13device_kernelIN5flash19enable_sm80_to_sm89INS1_16FlashAttnBwdSm80INS1_25CollectiveMainloopBwdSm80ILi2ELi2EN4cute5tupleIJNS5_1CILi128EEES8_NS7_ILi64EEEEEENS_6half_tEfNS_4arch4Sm80ELb0ELb1ELb1ELb0ELb1ELb0ELb0ELb0ELi2ELi4ELi4ELi4ELb0EEENS1_24CollectiveEpilogueBwdGQAISA_fSD_Li256ELb0ELb1EEENS1_19SingleTileSchedulerILb0ELb0ELb0ELi128EEEEEEEEEvNT_6ParamsE$_ZN4cute5tupleIJNS0_IJNS_1CILi16EEENS1_ILi2EEES3_S3_NS1_ILi4EEES3_EEENS0_IJNS1_ILi1EEEiiiNS1_ILi144EEENS1_ILi512EEEEEEEEC2ERKS5_RKS9_ - $_ZN7cutlass13device_kernelIN5flash19enable_sm80_to_sm89INS1_16FlashAttnBwdSm80INS1_25CollectiveMainloopBwdSm80ILi2ELi2EN4cute5tupleIJNS5_1CILi128EEES8_NS7_ILi64EEEEEENS_6half_tEfNS_4arch4Sm80ELb0ELb1ELb1ELb0ELb1ELb0ELb0ELb0ELi2ELi4ELi4ELi4ELb0EEENS1_24CollectiveEpilogueBwdGQAISA_fSD_Li256ELb0ELb1EEENS1_19SingleTileSchedulerILb0ELb0ELb0ELi128EEEEEEEEEvNT_6ParamsE$_ZN4cute5tupleIJNS0_IJNS0_IJNS_1CILi8EEENS1_ILi1EEEEEENS1_ILi2EEES2_EEENS0_IJNS0_IJS3_NS1_ILi0EEEEEEiNS1_ILi1024EEEEEEEEC2ERKS6_RKSA_)
$_ZN7cutlass13device_kernelIN5flash19enable_sm80_to_sm89INS1_16FlashAttnBwdSm80INS1_25CollectiveMainloopBwdSm80ILi2ELi2EN4cute5tupleIJNS5_1CILi128EEES8_NS7_ILi64EEEEEENS_6half_tEfNS_4arch4Sm80ELb0ELb1ELb1ELb0ELb1ELb0ELb0ELb0ELi2ELi4ELi4ELi4ELb0EEENS1_24CollectiveEpilogueBwdGQAISA_fSD_Li256ELb0ELb1EEENS1_19SingleTileSchedulerILb0ELb0ELb0ELi128EEEEEEEEEvNT_6ParamsE$_ZN4cute5tupleIJNS0_IJNS0_IJNS_1CILi8EEENS1_ILi1EEEEEENS1_ILi2EEES2_EEENS0_IJNS0_IJS3_NS1_ILi0EEEEEEiNS1_ILi1024EEEEEEEEC2ERKS6_RKSA_:
[----:B------:R-:W-:Y:S01]  /*8730*/  IADD3 R2, R60, -c[0x0][0x20], RZ ;  /* 0x800008003c027a10 */ /* 0x000fe20007ffe0ff */
[----:B------:R-:W-:Y:S01]  /*8740*/  IMAD.MOV.U32 R12, RZ, RZ, R4 ;  /* 0x000000ffff0c7224 */ /* 0x000fe200078e0004 */
[----:B------:R-:W-:-:S03]  /*8750*/  MOV R13, 0x0 ;  /* 0x00000000000d7802 */ /* 0x000fc60000000f00 */
[----:B------:R1:W-:Y:S01]  /*8760*/  STL [R2], R3 ;  /* 0x0000000302007387 */ /* 0x0003e20000100800 */
[----:B------:R-:W-:Y:S05]  /*8770*/  RET.REL.NODEC R12 `(_ZN7cutlass13device_kernelIN5flash19enable_sm80_to_sm89INS1_16FlashAttnBwdSm80INS1_25CollectiveMainloopBwdSm80ILi2ELi2EN4cute5tupleIJNS5_1CILi128EEES8_NS7_ILi64EEEEEENS_6half_tEfNS_4arch4Sm80ELb0ELb1ELb1ELb0ELb1ELb0ELb0ELb0ELi2ELi4ELi4ELi4ELb0EEENS1_24CollectiveEpilogueBwdGQAISA_fSD_Li256ELb0ELb1EEENS1_19SingleTileSchedulerILb0ELb0ELb0ELi128EEEEEEEEEvNT_6ParamsE) ;  /* 0xffff78800c007950 */ /* 0x000fea0003c3ffff */
        .type           $_ZN7cutlass13device_kernelIN5flash19enable_sm80_to_sm89INS1_16FlashAttnBwdSm80INS1_25CollectiveMainloopBwdSm80ILi2ELi2EN4cute5tupleIJNS5_1CILi128EEES8_NS7_ILi64EEEEEENS_6half_tEfNS_4arch4Sm80ELb0ELb1ELb1ELb0ELb1ELb0ELb0ELb0ELi2ELi4ELi4ELi4ELb0EEENS1_24CollectiveEpilogueBwdGQAISA_fSD_Li256ELb0ELb1EEENS1_19SingleTileSchedulerILb0ELb0ELb0ELi128EEEEEEEEEvNT_6ParamsE$_ZN4cute5tupleIJNS0_IJNS_1CILi16EEENS1_ILi2EEES3_S3_NS1_ILi4EEES3_EEENS0_IJNS1_ILi1EEEiiiNS1_ILi144EEENS1_ILi512EEEEEEEEC2ERKS5_RKS9_,@function
        .size           $_ZN7cutlass13device_kernelIN5flash19enable_sm80_to_sm89INS1_16FlashAttnBwdSm80INS1_25CollectiveMainloopBwdSm80ILi2ELi2EN4cute5tupleIJNS5_1CILi128EEES8_NS7_ILi64EEEEEENS_6half_tEfNS_4arch4Sm80ELb0ELb1ELb1ELb0ELb1ELb0ELb0ELb0ELi2ELi4ELi4ELi4ELb0EEENS1_24CollectiveEpilogueBwdGQAISA_fSD_Li256ELb0ELb1EEENS1_19SingleTileSchedulerILb0ELb0ELb0ELi128EEEEEEEEEvNT_6ParamsE$_ZN4cute5tupleIJNS0_IJNS_1CILi16EEENS1_ILi2EEES3_S3_NS1_ILi4EEES3_EEENS0_IJNS1_ILi1EEEiiiNS1_ILi144EEENS1_ILi512EEEEEEEEC2ERKS5_RKS9_,($_ZN7cutlass13device_kernelIN5flash19enable_sm80_to_sm89INS1_16FlashAttnBwdSm80INS1_25CollectiveMainloopBwdSm80ILi2ELi2EN4cute5tupleIJNS5_1CILi128EEES8_NS7_ILi64EEEEEENS_6half_tEfNS_4arch4Sm80ELb0ELb1ELb1ELb0ELb1ELb0ELb0ELb0ELi2ELi4ELi4ELi4ELb0EEENS1_24CollectiveEpilogueBwdGQAISA_fSD_Li256ELb0ELb1EEENS1_19SingleTileSchedulerILb0ELb0ELb0ELi128EEEEEEEEEvNT_6ParamsE$_ZN4cute5tupleIJNS0_IJNS_1CILi2EEEEEENS0_IJiEEEEEC2ERKS3_RKS4_ - $_ZN7cutlass13device_kernelIN5flash19enable_sm80_to_sm89INS1_16FlashAttnBwdSm80INS1_25CollectiveMainloopBwdSm80ILi2ELi2EN4cute5tupleIJNS5_1CILi128EEES8_NS7_ILi64EEEEEENS_6half_tEfNS_4arch4Sm80ELb0ELb1ELb1ELb0ELb1ELb0ELb0ELb0ELi2ELi4ELi4ELi4ELb0EEENS1_24CollectiveEpilogueBwdGQAISA_fSD_Li256ELb0ELb1EEENS1_19SingleTileSchedulerILb0ELb0ELb0ELi128EEEEEEEEEvNT_6ParamsE$_ZN4cute5tupleIJNS0_IJNS_1CILi16EEENS1_ILi2EEES3_S3_NS1_ILi4EEES3_EEENS0_IJNS1_ILi1EEEiiiNS1_ILi144EEENS1_ILi512EEEEEEEEC2ERKS5_RKS9_)
$_ZN7cutlass13device_kernelIN5flash19enable_sm80_to_sm89INS1_16FlashAttnBwdSm80INS1_25CollectiveMainloopBwdSm80ILi2ELi2EN4cute5tupleIJNS5_1CILi128EEES8_NS7_ILi64EEEEEENS_6half_tEfNS_4arch4Sm80ELb0ELb1ELb1ELb0ELb1ELb0ELb0ELb0ELi2ELi4ELi4ELi4ELb0EEENS1_24CollectiveEpilogueBwdGQAISA_fSD_Li256ELb0ELb1EEENS1_19SingleTileSchedulerILb0ELb0ELb0ELi128EEEEEEEEEvNT_6ParamsE$_ZN4cute5tupleIJNS0_IJNS_1CILi16EEENS1_ILi2EEES3_S3_NS1_ILi4EEES3_EEENS0_IJNS1_ILi1EEEiiiNS1_ILi144EEENS1_ILi512EEEEEEEEC2ERKS5_RKS9_:
[----:B------:R-:W-:Y:S01]  /*8780*/  IADD3 R4, R82, -c[0x0][0x20], RZ ;  /* 0x8000080052047a10 */ /* 0x000fe20007ffe0ff */
[----:B------:R-:W-:Y:S01]  /*8790*/  IMAD.MOV.U32 R26, RZ, RZ, R12 ;  /* 0x000000ffff1a7224 */ /* 0x000fe200078e000c */
[----:B------:R-:W-:-:S03]  /*87a0*/  MOV R27, 0x0 ;  /* 0x00000000001b7802 */ /* 0x000fc60000000f00 */
[----:B------:R1:W-:Y:S04]  /*87b0*/  STL [R4], R2 ;  /* 0x0000000204007387 */ /* 0x0003e80000100800 */
[----:B------:R1:W-:Y:S04]  /*87c0*/  STL [R4+0x4], R3 ;  /* 0x0000040304007387 */ /* 0x0003e80000100800 */
[----:B------:R1:W-:Y:S01]  /*87d0*/  STL [R4+0x8], R5 ;  /* 0x0000080504007387 */ /* 0x0003e20000100800 */
[----:B------:R-:W-:Y:S05]  /*87e0*/  RET.REL.NODEC R26 `(_ZN7cutlass13device_kernelIN5flash19enable_sm80_to_sm89INS1_16FlashAttnBwdSm80INS1_25CollectiveMainloopBwdSm80ILi2ELi2EN4cute5tupleIJNS5_1CILi128EEES8_NS7_ILi64EEEEEENS_6half_tEfNS_4arch4Sm80ELb0ELb1ELb1ELb0ELb1ELb0ELb0ELb0ELi2ELi4ELi4ELi4ELb0EEENS1_24CollectiveEpilogueBwdGQAISA_fSD_Li256ELb0ELb1EEENS1_19SingleTileSchedulerILb0ELb0ELb0ELi128EEEEEEEEEvNT_6ParamsE) ;  /* 0xffff78101a007950 */ /* 0x000fea0003c3ffff */
        .type           $_ZN7cutlass13device_kernelIN5flash19enable_sm80_to_sm89INS1_16FlashAttnBwdSm80INS1_25CollectiveMainloopBwdSm80ILi2ELi2EN4cute5tupleIJNS5_1CILi128EEES8_NS7_ILi64EEEEEENS_6half_tEfNS_4arch4Sm80ELb0ELb1ELb1ELb0ELb1ELb0ELb0ELb0ELi2ELi4ELi4ELi4ELb0EEENS1_24CollectiveEpilogueBwdGQAISA_fSD_Li256ELb0ELb1EEENS1_19SingleTileSchedulerILb0ELb0ELb0ELi128EEEEEEEEEvNT_6ParamsE$_ZN4cute5tupleIJNS0_IJNS_1CILi2EEEEEENS0_IJiEEEEEC2ERKS3_RKS4_,@function
        .size           $_ZN7cutlass13device_kernelIN5flash19enable_sm80_to_sm89INS1_16FlashAttnBwdSm80INS1_25CollectiveMainloopBwdSm80ILi2ELi2EN4cute5tupleIJNS5_1CILi128EEES8_NS7_ILi64EEEEEENS_6half_tEfNS_4arch4Sm80ELb0ELb1ELb1ELb0ELb1ELb0ELb0ELb0ELi2ELi4ELi4ELi4ELb0EEENS1_24CollectiveEpilogueBwdGQAISA_fSD_Li256ELb0ELb1EEENS1_19SingleTileSchedulerILb0ELb0ELb0ELi128EEEEEEEEEvNT_6ParamsE$_ZN4cute5tupleIJNS0_IJNS_1CILi2EEEEEENS0_IJiEEEEEC2ERKS3_RKS4_,($_ZN7cutlass13device_kernelIN5flash19enable_sm80_to_sm89INS1_16FlashAttnBwdSm80INS1_25CollectiveMainloopBwdSm80ILi2ELi2EN4cute5tupleIJNS5_1CILi128EEES8_NS7_ILi64EEEEEENS_6half_tEfNS_4arch4Sm80ELb0ELb1ELb1ELb0ELb1ELb0ELb0ELb0ELi2ELi4ELi4ELi4ELb0EEENS1_24CollectiveEpilogueBwdGQAISA_fSD_Li256ELb0ELb1EEENS1_19SingleTileSchedulerILb0ELb0ELb0ELi128EEEEEEEEEvNT_6ParamsE$_ZN4cute5tupleIJNS0_IJNS_1CILi8EEENS0_IJNS1_ILi2EEES3_S3_EEENS1_ILi1EEES4_S5_EEENS0_IJS5_NS0_IJS2_iiEEENS1_ILi64EEENS0_IJiNS1_ILi144EEENS1_ILi288EEEEEENS1_ILi512EEEEEEEEC2ERKS6_RKSD_ - $_ZN7cutlass13device_kernelIN5flash19enable_sm80_to_sm89INS1_16FlashAttnBwdSm80INS1_25CollectiveMainloopBwdSm80ILi2ELi2EN4cute5tupleIJNS5_1CILi128EEES8_NS7_ILi64EEEEEENS_6half_tEfNS_4arch4Sm80ELb0ELb1ELb1ELb0ELb1ELb0ELb0ELb0ELi2ELi4ELi4ELi4ELb0EEENS1_24CollectiveEpilogueBwdGQAISA_fSD_Li256ELb0ELb1EEENS1_19SingleTileSchedulerILb0ELb0ELb0ELi128EEEEEEEEEvNT_6ParamsE$_ZN4cute5tupleIJNS0_IJNS_1CILi2EEEEEENS0_IJiEEEEEC2ERKS3_RKS4_)
$_ZN7cutlass13device_kernelIN5flash19enable_sm80_to_sm89INS1_16FlashAttnBwdSm80INS1_25CollectiveMainloopBwdSm80ILi2ELi2EN4cute5tupleIJNS5_1CILi128EEES8_NS7_ILi64EEEEEENS_6half_tEfNS_4arch4Sm80ELb0ELb1ELb1ELb0ELb1ELb0ELb0ELb0ELi2ELi4ELi4ELi4ELb0EEENS1_24CollectiveEpilogueBwdGQAISA_fSD_Li256ELb0ELb1EEENS1_19SingleTileSchedulerILb0ELb0ELb0ELi128EEEEEEEEEvNT_6ParamsE$_ZN4cute5tupleIJNS0_IJNS_1CILi2EEEEEENS0_IJiEEEEEC2ERKS3_RKS4_:
[----:B------:R-:W-:Y:S02]  /*87f0*/  IADD3 R10, R82, -c[0x0][0x20], RZ ;  /* 0x80000800520a7a10 */ /* 0x000fe40007ffe0ff */
[----:B------:R-:W-:-:S03]  /*8800*/  MOV R13, 0x0 ;  /* 0x00000000000d7802 */ /* 0x000fc60000000f00 */
[----:B------:R1:W-:Y:S01]  /*8810*/  STL [R10], R11 ;  /* 0x0000000b0a007387 */ /* 0x0003e20000100800 */
[----:B------:R-:W-:Y:S05]  /*8820*/  RET.REL.NODEC R12 `(_ZN7cutlass13device_kernelIN5flash19enable_sm80_to_sm89INS1_16FlashAttnBwdSm80INS1_25CollectiveMainloopBwdSm80ILi2ELi2EN4cute5tupleIJNS5_1CILi128EEES8_NS7_ILi64EEEEEENS_6half_tEfNS_4arch4Sm80ELb0ELb1ELb1ELb0ELb1ELb0ELb0ELb0ELi2ELi4ELi4ELi4ELb0EEENS1_24CollectiveEpilogueBwdGQAISA_fSD_Li256ELb0ELb1EEENS1_19SingleTileSchedulerILb0ELb0ELb0ELi128EEEEEEEEEvNT_6ParamsE) ;  /* 0xffff77d00c007950 */ /* 0x000fea0003c3ffff */
        .type           $_ZN7cutlass13device_kernelIN5flash19enable_sm80_to_sm89INS1_16FlashAttnBwdSm80INS1_25CollectiveMainloopBwdSm80ILi2ELi2EN4cute5tupleIJNS5_1CILi128EEES8_NS7_ILi64EEEEEENS_6half_tEfNS_4arch4Sm80ELb0ELb1ELb1ELb0ELb1ELb0ELb0ELb0ELi2ELi4ELi4ELi4ELb0EEENS1_24CollectiveEpilogueBwdGQAISA_fSD_Li256ELb0ELb1EEENS1_19SingleTileSchedulerILb0ELb0ELb0ELi128EEEEEEEEEvNT_6ParamsE$_ZN4cute5tupleIJNS0_IJNS_1CILi8EEENS0_IJNS1_ILi2EEES3_S3_EEENS1_ILi1EEES4_S5_EEENS0_IJS5_NS0_IJS2_iiEEENS1_ILi64EEENS0_IJiNS1_ILi144EEENS1_ILi288EEEEEENS1_ILi512EEEEEEEEC2ERKS6_RKSD_,@function
        .size           $_ZN7cutlass13device_kernelIN5flash19enable_sm80_to_sm89INS1_16FlashAttnBwdSm80INS1_25CollectiveMainloopBwdSm80ILi2ELi2EN4cute5tupleIJNS5_1CILi128EEES8_NS7_ILi64EEEEEENS_6half_tEfNS_4arch4Sm80ELb0ELb1ELb1ELb0ELb1ELb0ELb0ELb0ELi2ELi4ELi4ELi4ELb0EEENS1_24CollectiveEpilogueBwdGQAISA_fSD_Li256ELb0ELb1EEENS1_19SingleTileSchedulerILb0ELb0ELb0ELi128EEEEEEEEEvNT_6ParamsE$_ZN4cute5tupleIJNS0_IJNS_1CILi8EEENS0_IJNS1_ILi2EEES3_S3_EEENS1_ILi1EEES4_S5_EEENS0_IJS5_NS0_IJS2_iiEEENS1_ILi64EEENS0_IJiNS1_ILi144EEENS1_ILi288EEEEEENS1_ILi512EEEEEEEEC2ERKS6_RKSD_,($_ZN7cutlass13device_kernelIN5flash19enable_sm80_to_sm89INS1_16FlashAttnBwdSm80INS1_25CollectiveMainloopBwdSm80ILi2ELi2EN4cute5tupleIJNS5_1CILi128EEES8_NS7_ILi64EEEEEENS_6half_tEfNS_4arch4Sm80ELb0ELb1ELb1ELb0ELb1ELb0ELb0ELb0ELi2ELi4ELi4ELi4ELb0EEENS1_24CollectiveEpilogueBwdGQAISA_fSD_Li256ELb0ELb1EEENS1_19SingleTileSchedulerILb0ELb0ELb0ELi128EEEEEEEEEvNT_6ParamsE$_ZN4cute5tupleIJNS0_IJNS_1CILi8EEENS0_IJNS1_ILi2EEES3_S3_EEENS1_ILi1EEES4_S5_EEENS0_IJS5_NS0_IJiiiEEENS1_ILi64EEENS0_IJNS1_ILi72EEENS1_ILi144EEENS1_ILi288EEEEEENS1_ILi512EEEEEEEEC2ERKS6_RKSE_ - $_ZN7cutlass13device_kernelIN5flash19enable_sm80_to_sm89INS1_16FlashAttnBwdSm80INS1_25CollectiveMainloopBwdSm80ILi2ELi2EN4cute5tupleIJNS5_1CILi128EEES8_NS7_ILi64EEEEEENS_6half_tEfNS_4arch4Sm80ELb0ELb1ELb1ELb0ELb1ELb0ELb0ELb0ELi2ELi4ELi4ELi4ELb0EEENS1_24CollectiveEpilogueBwdGQAISA_fSD_Li256ELb0ELb1EEENS1_19SingleTileSchedulerILb0ELb0ELb0ELi128EEEEEEEEEvNT_6ParamsE$_ZN4cute5tupleIJNS0_IJNS_1CILi8EEENS0_IJNS1_ILi2EEES3_S3_EEENS1_ILi1EEES4_S5_EEENS0_IJS5_NS0_IJS2_iiEEENS1_ILi64EEENS0_IJiNS1_ILi144EEENS1_ILi288EEEEEENS1_ILi512EEEEEEEEC2ERKS6_RKSD_)
$_ZN7cutlass13device_kernelIN5flash19enable_sm80_to_sm89INS1_16FlashAttnBwdSm80INS1_25CollectiveMainloopBwdSm80ILi2ELi2EN4cute5tupleIJNS5_1CILi128EEES8_NS7_ILi64EEEEEENS_6half_tEfNS_4arch4Sm80ELb0ELb1ELb1ELb0ELb1ELb0ELb0ELb0ELi2ELi4ELi4ELi4ELb0EEENS1_24CollectiveEpilogueBwdGQAISA_fSD_Li256ELb0ELb1EEENS1_19SingleTileSchedulerILb0ELb0ELb0ELi128EEEEEEEEEvNT_6ParamsE$_ZN4cute5tupleIJNS0_IJNS_1CILi8EEENS0_IJNS1_ILi2EEES3_S3_EEENS1_ILi1EEES4_S5_EEENS0_IJS5_NS0_IJS2_iiEEENS1_ILi64EEENS0_IJiNS1_ILi144EEENS1_ILi288EEEEEENS1_ILi512EEEEEEEEC2ERKS6_RKSD_:
[----:B------:R-:W-:Y:S01]  /*8830*/  IADD3 R4, R80, -c[0x0][0x20], RZ ;  /* 0x8000080050047a10 */ /* 0x000fe20007ffe0ff */
[----:B------:R-:W-:Y:S01]  /*8840*/  IMAD.MOV.U32 R34, RZ, RZ, R26 ;  /* 0x000000ffff227224 */ /* 0x000fe200078e001a */
[----:B------:R-:W-:-:S03]  /*8850*/  MOV R35, 0x0 ;  /* 0x0000000000237802 */ /* 0x000fc60000000f00 */
[----:B------:R1:W-:Y:S04]  /*8860*/  STL [R4], R2 ;  /* 0x0000000204007387 */ /* 0x0003e80000100800 */
[----:B------:R1:W-:Y:S04]  /*8870*/  STL [R4+0x4], R3 ;  /* 0x0000040304007387 */ /* 0x0003e80000100800 */
[----:B------:R1:W-:Y:S01]  /*8880*/  STL [R4+0x8], R5 ;  /* 0x0000080504007387 */ /* 0x0003e20000100800 */
[----:B------:R-:W-:Y:S05]  /*8890*/  RET.REL.NODEC R34 `(_ZN7cutlass13device_kernelIN5flash19enable_sm80_to_sm89INS1_16FlashAttnBwdSm80INS1_25CollectiveMainloopBwdSm80ILi2ELi2EN4cute5tupleIJNS5_1CILi128EEES8_NS7_ILi64EEEEEENS_6half_tEfNS_4arch4Sm80ELb0ELb1ELb1ELb0ELb1ELb0ELb0ELb0ELi2ELi4ELi4ELi4ELb0EEENS1_24CollectiveEpilogueBwdGQAISA_fSD_Li256ELb0ELb1EEENS1_19SingleTileSchedulerILb0ELb0ELb0ELi128EEEEEEEEEvNT_6ParamsE) ;  /* 0xffff776022007950 */ /* 0x000fea0003c3ffff */
        .type           $_ZN7cutlass13device_kernelIN5flash19enable_sm80_to_sm89INS1_16FlashAttnBwdSm80INS1_25CollectiveMainloopBwdSm80ILi2ELi2EN4cute5tupleIJNS5_1CILi128EEES8_NS7_ILi64EEEEEENS_6half_tEfNS_4arch4Sm80ELb0ELb1ELb1ELb0ELb1ELb0ELb0ELb0ELi2ELi4ELi4ELi4ELb0EEENS1_24CollectiveEpilogueBwdGQAISA_fSD_Li256ELb0ELb1EEENS1_19SingleTileSchedulerILb0ELb0ELb0ELi128EEEEEEEEEvNT_6ParamsE$_ZN4cute5tupleIJNS0_IJNS_1CILi8EEENS0_IJNS1_ILi2EEES3_S3_EEENS1_ILi1EEES4_S5_EEENS0_IJS5_NS0_IJiiiEEENS1_ILi64EEENS0_IJNS1_ILi72EEENS1_ILi144EEENS1_ILi288EEEEEENS1_ILi512EEEEEEEEC2ERKS6_RKSE_,@function
        .size           $_ZN7cutlass13device_kernelIN5flash19enable_sm80_to_sm89INS1_16FlashAttnBwdSm80INS1_25CollectiveMainloopBwdSm80ILi2ELi2EN4cute5tupleIJNS5_1CILi128EEES8_NS7_ILi64EEEEEENS_6half_tEfNS_4arch4Sm80ELb0ELb1ELb1ELb0ELb1ELb0ELb0ELb0ELi2ELi4ELi4ELi4ELb0EEENS1_24CollectiveEpilogueBwdGQAISA_fSD_Li256ELb0ELb1EEENS1_19SingleTileSchedulerILb0ELb0ELb0ELi128EEEEEEEEEvNT_6ParamsE$_ZN4cute5tupleIJNS0_IJNS_1CILi8EEENS0_IJNS1_ILi2EEES3_S3_EEENS1_ILi1EEES4_S5_EEENS0_IJS5_NS0_IJiiiEEENS1_ILi64EEENS0_IJNS1_ILi72EEENS1_ILi144EEENS1_ILi288EEEEEENS1_ILi512EEEEEEEEC2ERKS6_RKSE_,($_ZN7cutlass13device_kernelIN5flash19enable_sm80_to_sm89INS1_16FlashAttnBwdSm80INS1_25CollectiveMainloopBwdSm80ILi2ELi2EN4cute5tupleIJNS5_1CILi128EEES8_NS7_ILi64EEEEEENS_6half_tEfNS_4arch4Sm80ELb0ELb1ELb1ELb0ELb1ELb0ELb0ELb0ELi2ELi4ELi4ELi4ELb0EEENS1_24CollectiveEpilogueBwdGQAISA_fSD_Li256ELb0ELb1EEENS1_19SingleTileSchedulerILb0ELb0ELb0ELi128EEEEEEEEEvNT_6ParamsE$_ZN4cute5tupleIJNS0_IJNS_1CILi8EEENS1_ILi2EEES3_S3_S2_S3_EEENS0_IJNS1_ILi1EEEiiiNS1_ILi72EEENS1_ILi512EEEEEEEEC2ERKS4_RKS8_ - $_ZN7cutlass13device_kernelIN5flash19enable_sm80_to_sm89INS1_16FlashAttnBwdSm80INS1_25CollectiveMainloopBwdSm80ILi2ELi2EN4cute5tupleIJNS5_1CILi128EEES8_NS7_ILi64EEEEEENS_6half_tEfNS_4arch4Sm80ELb0ELb1ELb1ELb0ELb1ELb0ELb0ELb0ELi2ELi4ELi4ELi4ELb0EEENS1_24CollectiveEpilogueBwdGQAISA_fSD_Li256ELb0ELb1EEENS1_19SingleTileSchedulerILb0ELb0ELb0ELi128EEEEEEEEEvNT_6ParamsE$_ZN4cute5tupleIJNS0_IJNS_1CILi8EEENS0_IJNS1_ILi2EEES3_S3_EEENS1_ILi1EEES4_S5_EEENS0_IJS5_NS0_IJiiiEEENS1_ILi64EEENS0_IJNS1_ILi72EEENS1_ILi144EEENS1_ILi288EEEEEENS1_ILi512EEEEEEEEC2ERKS6_RKSE_)
$_ZN7cutlass13device_kernelIN5flash19enable_sm80_to_sm89INS1_16FlashAttnBwdSm80INS1_25CollectiveMainloopBwdSm80ILi2ELi2EN4cute5tupleIJNS5_1CILi128EEES8_NS7_ILi64EEEEEENS_6half_tEfNS_4arch4Sm80ELb0ELb1ELb1ELb0ELb1ELb0ELb0ELb0ELi2ELi4ELi4ELi4ELb0EEENS1_24CollectiveEpilogueBwdGQAISA_fSD_Li256ELb0ELb1EEENS1_19SingleTileSchedulerILb0ELb0ELb0ELi128EEEEEEEEEvNT_6ParamsE$_ZN4cute5tupleIJNS0_IJNS_1CILi8EEENS0_IJNS1_ILi2EEES3_S3_EEENS1_ILi1EEES4_S5_EEENS0_IJS5_NS0_IJiiiEEENS1_ILi64EEENS0_IJNS1_ILi72EEENS1_ILi144EEENS1_ILi288EEEEEENS1_ILi512EEEEEEEEC2ERKS6_RKSE_:
[----:B------:R-:W-:Y:S01]  /*88a0*/  IADD3 R4, R80, -c[0x0][0x20], RZ ;  /* 0x8000080050047a10 */ /* 0x000fe20007ffe0ff */
[----:B------:R-:W-:Y:S01]  /*88b0*/  IMAD.MOV.U32 R34, RZ, RZ, R6 ;  /* 0x000000ffff227224 */ /* 0x000fe200078e0006 */
[----:B------:R-:W-:-:S03]  /*88c0*/  MOV R35, 0x0 ;  /* 0x0000000000237802 */ /* 0x000fc60000000f00 */
[----:B------:R1:W-:Y:S04]  /*88d0*/  STL [R4], R2 ;  /* 0x0000000204007387 */ /* 0x0003e80000100800 */
[----:B------:R1:W-:Y:S04]  /*88e0*/  STL [R4+0x4], R3 ;  /* 0x0000040304007387 */ /* 0x0003e80000100800 */
[----:B------:R1:W-:Y:S01]  /*88f0*/  STL [R4+0x8], R5 ;  /* 0x0000080504007387 */ /* 0x0003e20000100800 */
[----:B------:R-:W-:Y:S05]  /*8900*/  RET.REL.NODEC R34 `(_ZN7cutlass13device_kernelIN5flash19enable_sm80_to_sm89INS1_16FlashAttnBwdSm80INS1_25CollectiveMainloopBwdSm80ILi2ELi2EN4cute5tupleIJNS5_1CILi128EEES8_NS7_ILi64EEEEEENS_6half_tEfNS_4arch4Sm80ELb0ELb1ELb1ELb0ELb1ELb0ELb0ELb0ELi2ELi4ELi4ELi4ELb0EEENS1_24CollectiveEpilogueBwdGQAISA_fSD_Li256ELb0ELb1EEENS1_19SingleTileSchedulerILb0ELb0ELb0ELi128EEEEEEEEEvNT_6ParamsE) ;  /* 0xffff76f022007950 */ /* 0x000fea0003c3ffff */
        .type           $_ZN7cutlass13device_kernelIN5flash19enable_sm80_to_sm89INS1_16FlashAttnBwdSm80INS1_25CollectiveMainloopBwdSm80ILi2ELi2EN4cute5tupleIJNS5_1CILi128EEES8_NS7_ILi64EEEEEENS_6half_tEfNS_4arch4Sm80ELb0ELb1ELb1ELb0ELb1ELb0ELb0ELb0ELi2ELi4ELi4ELi4ELb0EEENS1_24CollectiveEpilogueBwdGQAISA_fSD_Li256ELb0ELb1EEENS1_19SingleTileSchedulerILb0ELb0ELb0ELi128EEEEEEEEEvNT_6ParamsE$_ZN4cute5tupleIJNS0_IJNS_1CILi8EEENS1_ILi2EEES3_S3_S2_S3_EEENS0_IJNS1_ILi1EEEiiiNS1_ILi72EEENS1_ILi512EEEEEEEEC2ERKS4_RKS8_,@function
        .size           $_ZN7cutlass13device_kernelIN5flash19enable_sm80_to_sm89INS1_16FlashAttnBwdSm80INS1_25CollectiveMainloopBwdSm80ILi2ELi2EN4cute5tupleIJNS5_1CILi128EEES8_NS7_ILi64EEEEEENS_6half_tEfNS_4arch4Sm80ELb0ELb1ELb1ELb0ELb1ELb0ELb0ELb0ELi2ELi4ELi4ELi4ELb0EEENS1_24CollectiveEpilogueBwdGQAISA_fSD_Li256ELb0ELb1EEENS1_19SingleTileSchedulerILb0ELb0ELb0ELi128EEEEEEEEEvNT_6ParamsE$_ZN4cute5tupleIJNS0_IJNS_1CILi8EEENS1_ILi2EEES3_S3_S2_S3_EEENS0_IJNS1_ILi1EEEiiiNS1_ILi72EEENS1_ILi512EEEEEEEEC2ERKS4_RKS8_,($_ZN7cutlass13device_kernelIN5flash19enable_sm80_to_sm89INS1_16FlashAttnBwdSm80INS1_25CollectiveMainloopBwdSm80ILi2ELi2EN4cute5tupleIJNS5_1CILi128EEES8_NS7_ILi64EEEEEENS_6half_tEfNS_4arch4Sm80ELb0ELb1ELb1ELb0ELb1ELb0ELb0ELb0ELi2ELi4ELi4ELi4ELb0EEENS1_24CollectiveEpilogueBwdGQAISA_fSD_Li256ELb0ELb1EEENS1_19SingleTileSchedulerILb0ELb0ELb0ELi128EEEEEEEEEvNT_6ParamsE$_ZN4cute5tupleIJNS_1CILi0EEEiEEC2ERKS2_RKi - $_ZN7cutlass13device_kernelIN5flash19enable_sm80_to_sm89INS1_16FlashAttnBwdSm80INS1_25CollectiveMainloopBwdSm80ILi2ELi2EN4cute5tupleIJNS5_1CILi128EEES8_NS7_ILi64EEEEEENS_6half_tEfNS_4arch4Sm80ELb0ELb1ELb1ELb0ELb1ELb0ELb0ELb0ELi2ELi4ELi4ELi4ELb0EEENS1_24CollectiveEpilogueBwdGQAISA_fSD_Li256ELb0ELb1EEENS1_19SingleTileSchedulerILb0ELb0ELb0ELi128EEEEEEEEEvNT_6ParamsE$_ZN4cute5tupleIJNS0_IJNS_1CILi8EEENS1_ILi2EEES3_S3_S2_S3_EEENS0_IJNS1_ILi1EEEiiiNS1_ILi72EEENS1_ILi512EEEEEEEEC2ERKS4_RKS8_)
$_ZN7cutlass13device_kernelIN5flash19enable_sm80_to_sm89INS1_16FlashAttnBwdSm80INS1_25CollectiveMainloopBwdSm80ILi2ELi2EN4cute5tupleIJNS5_1CILi128EEES8_NS7_ILi64EEEEEENS_6half_tEfNS_4arch4Sm80ELb0ELb1ELb1ELb0ELb1ELb0ELb0ELb0ELi2ELi4ELi4ELi4ELb0EEENS1_24CollectiveEpilogueBwdGQAISA_fSD_Li256ELb0ELb1EEENS1_19SingleTileSchedulerILb0ELb0ELb0ELi128EEEEEEEEEvNT_6ParamsE$_ZN4cute5tupleIJNS0_IJNS_1CILi8EEENS1_ILi2EEES3_S3_S2_S3_EEENS0_IJNS1_ILi1EEEiiiNS1_ILi72EEENS1_ILi512EEEEEEEEC2ERKS4_RKS8_:
[----:B------:R-:W-:Y:S01]  /*8910*/  IADD3 R4, R81, -c[0x0][0x20], RZ ;  /* 0x8000080051047a10 */ /* 0x000fe20007ffe0ff */
[----:B------:R-:W-:Y:S01]  /*8920*/  IMAD.MOV.U32 R34, RZ, RZ, R6 ;  /* 0x000000ffff227224 */ /* 0x000fe200078e0006 */
[----:B------:R-:W-:-:S03]  /*8930*/  MOV R35, 0x0 ;  /* 0x0000000000237802 */ /* 0x000fc60000000f00 */
[----:B------:R1:W-:Y:S04]  /*8940*/  STL [R4], R2 ;  /* 0x0000000204007387 */ /* 0x0003e80000100800 */
[----:B------:R1:W-:Y:S04]  /*8950*/  STL [R4+0x4], R3 ;  /* 0x0000040304007387 */ /* 0x0003e80000100800 */
[----:B------:R1:W-:Y:S01]  /*8960*/  STL [R4+0x8], R5 ;  /* 0x0000080504007387 */ /* 0x0003e20000100800 */
[----:B------:R-:W-:Y:S05]  /*8970*/  RET.REL.NODEC R34 `(_ZN7cutlass13device_kernelIN5flash19enable_sm80_to_sm89INS1_16FlashAttnBwdSm80INS1_25CollectiveMainloopBwdSm80ILi2ELi2EN4cute5tupleIJNS5_1CILi128EEES8_NS7_ILi64EEEEEENS_6half_tEfNS_4arch4Sm80ELb0ELb1ELb1ELb0ELb1ELb0ELb0ELb0ELi2ELi4ELi4ELi4ELb0EEENS1_24CollectiveEpilogueBwdGQAISA_fSD_Li256ELb0ELb1EEENS1_19SingleTileSchedulerILb0ELb0ELb0ELi128EEEEEEEEEvNT_6ParamsE) ;  /* 0xffff768022007950 */ /* 0x000fea0003c3ffff */
        .type           $_ZN7cutlass13device_kernelIN5flash19enable_sm80_to_sm89INS1_16FlashAttnBwdSm80INS1_25CollectiveMainloopBwdSm80ILi2ELi2EN4cute5tupleIJNS5_1CILi128EEES8_NS7_ILi64EEEEEENS_6half_tEfNS_4arch4Sm80ELb0ELb1ELb1ELb0ELb1ELb0ELb0ELb0ELi2ELi4ELi4ELi4ELb0EEENS1_24CollectiveEpilogueBwdGQAISA_fSD_Li256ELb0ELb1EEENS1_19SingleTileSchedulerILb0ELb0ELb0ELi128EEEEEEEEEvNT_6ParamsE$_ZN4cute5tupleIJNS_1CILi0EEEiEEC2ERKS2_RKi,@function
        .size           $_ZN7cutlass13device_kernelIN5flash19enable_sm80_to_sm89INS1_16FlashAttnBwdSm80INS1_25CollectiveMainloopBwdSm80ILi2ELi2EN4cute5tupleIJNS5_1CILi128EEES8_NS7_ILi64EEEEEENS_6half_tEfNS_4arch4Sm80ELb0ELb1ELb1ELb0ELb1ELb0ELb0ELb0ELi2ELi4ELi4ELi4ELb0EEENS1_24CollectiveEpilogueBwdGQAISA_fSD_Li256ELb0ELb1EEENS1_19SingleTileSchedulerILb0ELb0ELb0ELi128EEEEEEEEEvNT_6ParamsE$_ZN4cute5tupleIJNS_1CILi0EEEiEEC2ERKS2_RKi,($_ZN7cutlass13device_kernelIN5flash19enable_sm80_to_sm89INS1_16FlashAttnBwdSm80INS1_25CollectiveMainloopBwdSm80ILi2ELi2EN4cute5tupleIJNS5_1CILi128EEES8_NS7_ILi64EEEEEENS_6half_tEfNS_4arch4Sm80ELb0ELb1ELb1ELb0ELb1ELb0ELb0ELb0ELi2ELi4ELi4ELi4ELb0EEENS1_24CollectiveEpilogueBwdGQAISA_fSD_Li256ELb0ELb1EEENS1_19SingleTileSchedulerILb0ELb0ELb0ELi128EEEEEEEEEvNT_6ParamsE$_ZN4cute5tupleIJNS_7SwizzleILi3ELi3ELi3EEENS_9MixedBitsILj0ELj432EEENS_6LayoutINS0_IJNS0_IJNS_1CILi2EEES7_S7_EEES7_NS6_ILi8EEEEEENS0_IJNS0_IJNS6_ILi64EEES9_NS6_ILi512EEEEEENS6_ILi8192EEENS6_ILi1024EEEEEEEEEEC2ERKS2_RKS4_RKSH_ - $_ZN7cutlass13device_kernelIN5flash19enable_sm80_to_sm89INS1_16FlashAttnBwdSm80INS1_25CollectiveMainloopBwdSm80ILi2ELi2EN4cute5tupleIJNS5_1CILi128EEES8_NS7_ILi64EEEEEENS_6half_tEfNS_4arch4Sm80ELb0ELb1ELb1ELb0ELb1ELb0ELb0ELb0ELi2ELi4ELi4ELi4ELb0EEENS1_24CollectiveEpilogueBwdGQAISA_fSD_Li256ELb0ELb1EEENS1_19SingleTileSchedulerILb0ELb0ELb0ELi128EEEEEEEEEvNT_6ParamsE$_ZN4cute5tupleIJNS_1CILi0EEEiEEC2ERKS2_RKi)
$_ZN7cutlass13device_kernelIN5flash19enable_sm80_to_sm89INS1_16FlashAttnBwdSm80INS1_25CollectiveMainloopBwdSm80ILi2ELi2EN4cute5tupleIJNS5_1CILi128EEES8_NS7_ILi64EEEEEENS_6half_tEfNS_4arch4Sm80ELb0ELb1ELb1ELb0ELb1ELb0ELb0ELb0ELi2ELi4ELi4ELi4ELb0EEENS1_24CollectiveEpilogueBwdGQAISA_fSD_Li256ELb0ELb1EEENS1_19SingleTileSchedulerILb0ELb0ELb0ELi128EEEEEEEEEvNT_6ParamsE$_ZN4cute5tupleIJNS_1CILi0EEEiEEC2ERKS2_RKi:
[----:B------:R-:W-:Y:S02]  /*8980*/  IADD3 R2, R80, -c[0x0][0x20], RZ ;  /* 0x8000080050027a10 */ /* 0x000fe40007ffe0ff */
[----:B------:R-:W-:-:S03]  /*8990*/  MOV R13, 0x0 ;  /* 0x00000000000d7802 */ /* 0x000fc60000000f00 */
[----:B------:R1:W-:Y:S01]  /*89a0*/  STL [R2], R7 ;  /* 0x0000000702007387 */ /* 0x0003e20000100800 */
[----:B------:R-:W-:Y:S05]  /*89b0*/  RET.REL.NODEC R12 `(_ZN7cutlass13device_kernelIN5flash19enable_sm80_to_sm89INS1_16FlashAttnBwdSm80INS1_25CollectiveMainloopBwdSm80ILi2ELi2EN4cute5tupleIJNS5_1CILi128EEES8_NS7_ILi64EEEEEENS_6half_tEfNS_4arch4Sm80ELb0ELb1ELb1ELb0ELb1ELb0ELb0ELb0ELi2ELi4ELi4ELi4ELb0EEENS1_24CollectiveEpilogueBwdGQAISA_fSD_Li256ELb0ELb1EEENS1_19SingleTileSchedulerILb0ELb0ELb0ELi128EEEEEEEEEvNT_6ParamsE) ;  /* 0xffff76400c007950 */ /* 0x000fea0003c3ffff */
        .type           $_ZN7cutlass13device_kernelIN5flash19enable_sm80_to_sm89INS1_16FlashAttnBwdSm80INS1_25CollectiveMainloopBwdSm80ILi2ELi2EN4cute5tupleIJNS5_1CILi128EEES8_NS7_ILi64EEEEEENS_6half_tEfNS_4arch4Sm80ELb0ELb1ELb1ELb0ELb1ELb0ELb0ELb0ELi2ELi4ELi4ELi4ELb0EEENS1_24CollectiveEpilogueBwdGQAISA_fSD_Li256ELb0ELb1EEENS1_19SingleTileSchedulerILb0ELb0ELb0ELi128EEEEEEEEEvNT_6ParamsE$_ZN4cute5tupleIJNS_7SwizzleILi3ELi3ELi3EEENS_9MixedBitsILj0ELj432EEENS_6LayoutINS0_IJNS0_IJNS_1CILi2EEES7_S7_EEES7_NS6_ILi8EEEEEENS0_IJNS0_IJNS6_ILi64EEES9_NS6_ILi512EEEEEENS6_ILi8192EEENS6_ILi1024EEEEEEEEEEC2ERKS2_RKS4_RKSH_,@function
        .size           $_ZN7cutlass13device_kernelIN5flash19enable_sm80_to_sm89INS1_16FlashAttnBwdSm80INS1_25CollectiveMainloopBwdSm80ILi2ELi2EN4cute5tupleIJNS5_1CILi128EEES8_NS7_ILi64EEEEEENS_6half_tEfNS_4arch4Sm80ELb0ELb1ELb1ELb0ELb1ELb0ELb0ELb0ELi2ELi4ELi4ELi4ELb0EEENS1_24CollectiveEpilogueBwdGQAISA_fSD_Li256ELb0ELb1EEENS1_19SingleTileSchedulerILb0ELb0ELb0ELi128EEEEEEEEEvNT_6ParamsE$_ZN4cute5tupleIJNS_7SwizzleILi3ELi3ELi3EEENS_9MixedBitsILj0ELj432EEENS_6LayoutINS0_IJNS0_IJNS_1CILi2EEES7_S7_EEES7_NS6_ILi8EEEEEENS0_IJNS0_IJNS6_ILi64EEES9_NS6_ILi512EEEEEENS6_ILi8192EEENS6_ILi1024EEEEEEEEEEC2ERKS2_RKS4_RKSH_,($_ZN7cutlass13device_kernelIN5flash19enable_sm80_to_sm89INS1_16FlashAttnBwdSm80INS1_25CollectiveMainloopBwdSm80ILi2ELi2EN4cute5tupleIJNS5_1CILi128EEES8_NS7_ILi64EEEEEENS_6half_tEfNS_4arch4Sm80ELb0ELb1ELb1ELb0ELb1ELb0ELb0ELb0ELi2ELi4ELi4ELi4ELb0EEENS1_24CollectiveEpilogueBwdGQAISA_fSD_Li256ELb0ELb1EEENS1_19SingleTileSchedulerILb0ELb0ELb0ELi128EEEEEEEEEvNT_6ParamsE$_ZN4cute5tupleIJiEEC2ERKi - $_ZN7cutlass13device_kernelIN5flash19enable_sm80_to_sm89INS1_16FlashAttnBwdSm80INS1_25CollectiveMainloopBwdSm80ILi2ELi2EN4cute5tupleIJNS5_1CILi128EEES8_NS7_ILi64EEEEEENS_6half_tEfNS_4arch4Sm80ELb0ELb1ELb1ELb0ELb1ELb0ELb0ELb0ELi2ELi4ELi4ELi4ELb0EEENS1_24CollectiveEpilogueBwdGQAISA_fSD_Li256ELb0ELb1EEENS1_19SingleTileSchedulerILb0ELb0ELb0ELi128EEEEEEEEEvNT_6ParamsE$_ZN4cute5tupleIJNS_7SwizzleILi3ELi3ELi3EEENS_9MixedBitsILj0ELj432EEENS_6LayoutINS0_IJNS0_IJNS_1CILi2EEES7_S7_EEES7_NS6_ILi8EEEEEENS0_IJNS0_IJNS6_ILi64EEES9_NS6_ILi512EEEEEENS6_ILi8192EEENS6_ILi1024EEEEEEEEEEC2ERKS2_RKS4_RKSH_)
$_ZN7cutlass13device_kernelIN5flash19enable_sm80_to_sm89INS1_16FlashAttnBwdSm80INS1_25CollectiveMainloopBwdSm80ILi2ELi2EN4cute5tupleIJNS5_1CILi128EEES8_NS7_ILi64EEEEEENS_6half_tEfNS_4arch4Sm80ELb0ELb1ELb1ELb0ELb1ELb0ELb0ELb0ELi2ELi4ELi4ELi4ELb0EEENS1_24CollectiveEpilogueBwdGQAISA_fSD_Li256ELb0ELb1EEENS1_19SingleTileSchedulerILb0ELb0ELb0ELi128EEEEEEEEEvNT_6ParamsE$_ZN4cute5tupleIJNS_7SwizzleILi3ELi3ELi3EEENS_9MixedBitsILj0ELj432EEENS_6LayoutINS0_IJNS0_IJNS_1CILi2EEES7_S7_EEES7_NS6_ILi8EEEEEENS0_IJNS0_IJNS6_ILi64EEES9_NS6_ILi512EEEEEENS6_ILi8192EEENS6_ILi1024EEEEEEEEEEC2ERKS2_RKS4_RKSH_:
[----:B------:R-:W-:Y:S02]  /*89c0*/  IADD3 R2, R60, -c[0x0][0x20], RZ ;  /* 0x800008003c027a10 */ /* 0x000fe40007ffe0ff */
[----:B------:R-:W-:-:S03]  /*89d0*/  MOV R7, 0x0 ;  /* 0x0000000000077802 */ /* 0x000fc60000000f00 */
[----:B------:R1:W-:Y:S01]  /*89e0*/  STL [R2], R3 ;  /* 0x0000000302007387 */ /* 0x0003e20000100800 */
[----:B------:R-:W-:Y:S05]  /*89f0*/  RET.REL.NODEC R6 `(_ZN7cutlass13device_kernelIN5flash19enable_sm80_to_sm89INS1_16FlashAttnBwdSm80INS1_25CollectiveMainloopBwdSm80ILi2ELi2EN4cute5tupleIJNS5_1CILi128EEES8_NS7_ILi64EEEEEENS_6half_tEfNS_4arch4Sm80ELb0ELb1ELb1ELb0ELb1ELb0ELb0ELb0ELi2ELi4ELi4ELi4ELb0EEENS1_24CollectiveEpilogueBwdGQAISA_fSD_Li256ELb0ELb1EEENS1_19SingleTileSchedulerILb0ELb0ELb0ELi128EEEEEEEEEvNT_6ParamsE) ;  /* 0xffff760006007950 */ /* 0x000fea0003c3ffff */
        .type           $_ZN7cutlass13device_kernelIN5flash19enable_sm80_to_sm89INS1_16FlashAttnBwdSm80INS1_25CollectiveMainloopBwdSm80ILi2ELi2EN4cute5tupleIJNS5_1CILi128EEES8_NS7_ILi64EEEEEENS_6half_tEfNS_4arch4Sm80ELb0ELb1ELb1ELb0ELb1ELb0ELb0ELb0ELi2ELi4ELi4ELi4ELb0EEENS1_24CollectiveEpilogueBwdGQAISA_fSD_Li256ELb0ELb1EEENS1_19SingleTileSchedulerILb0ELb0ELb0ELi128EEEEEEEEEvNT_6ParamsE$_ZN4cute5tupleIJiEEC2ERKi,@function
        .size           $_ZN7cutlass13device_kernelIN5flash19enable_sm80_to_sm89INS1_16FlashAttnBwdSm80INS1_25CollectiveMainloopBwdSm80ILi2ELi2EN4cute5tupleIJNS5_1CILi128EEES8_NS7_ILi64EEEEEENS_6half_tEfNS_4arch4Sm80ELb0ELb1ELb1ELb0ELb1ELb0ELb0ELb0ELi2ELi4ELi4ELi4ELb0EEENS1_24CollectiveEpilogueBwdGQAISA_fSD_Li256ELb0ELb1EEENS1_19SingleTileSchedulerILb0ELb0ELb0ELi128EEEEEEEEEvNT_6ParamsE$_ZN4cute5tupleIJiEEC2ERKi,($_ZN7cutlass13device_kernelIN5flash19enable_sm80_to_sm89INS1_16FlashAttnBwdSm80INS1_25CollectiveMainloopBwdSm80ILi2ELi2EN4cute5tupleIJNS5_1CILi128EEES8_NS7_ILi64EEEEEENS_6half_tEfNS_4arch4Sm80ELb0ELb1ELb1ELb0ELb1ELb0ELb0ELb0ELi2ELi4ELi4ELi4ELb0EEENS1_24CollectiveEpilogueBwdGQAISA_fSD_Li256ELb0ELb1EEENS1_19SingleTileSchedulerILb0ELb0ELb0ELi128EEEEEEEEEvNT_6ParamsE$_ZN4cute8smem_ptrIPN7cutlass6half_tEECI1NS_12iter_adaptorIS3_S4_EEES3_ - $_ZN7cutlass13device_kernelIN5flash19enable_sm80_to_sm89INS1_16FlashAttnBwdSm80INS1_25CollectiveMainloopBwdSm80ILi2ELi2EN4cute5tupleIJNS5_1CILi128EEES8_NS7_ILi64EEEEEENS_6half_tEfNS_4arch4Sm80ELb0ELb1ELb1ELb0ELb1ELb0ELb0ELb0ELi2ELi4ELi4ELi4ELb0EEENS1_24CollectiveEpilogueBwdGQAISA_fSD_Li256ELb0ELb1EEENS1_19SingleTileSchedulerILb0ELb0ELb0ELi128EEEEEEEEEvNT_6ParamsE$_ZN4cute5tupleIJiEEC2ERKi)
$_ZN7cutlass13device_kernelIN5flash19enable_sm80_to_sm89INS1_16FlashAttnBwdSm80INS1_25CollectiveMainloopBwdSm80ILi2ELi2EN4cute5tupleIJNS5_1CILi128EEES8_NS7_ILi64EEEEEENS_6half_tEfNS_4arch4Sm80ELb0ELb1ELb1ELb0ELb1ELb0ELb0ELb0ELi2ELi4ELi4ELi4ELb0EEENS1_24CollectiveEpilogueBwdGQAISA_fSD_Li256ELb0ELb1EEENS1_19SingleTileSchedulerILb0ELb0ELb0ELi128EEEEEEEEEvNT_6ParamsE$_ZN4cute5tupleIJiEEC2ERKi:
[----:B------:R-:W-:Y:S02]  /*8a00*/  IADD3 R2, R2, -c[0x0][0x20], RZ ;  /* 0x8000080002027a10 */ /* 0x000fe40007ffe0ff */
[----:B------:R-:W-:-:S03]  /*8a10*/  MOV R15, 0x0 ;  /* 0x00000000000f7802 */ /* 0x000fc60000000f00 */
[----:B------:R1:W-:Y:S01]  /*8a20*/  STL [R2], R13 ;  /* 0x0000000d02007387 */ /* 0x0003e20000100800 */
[----:B------:R-:W-:Y:S05]  /*8a30*/  RET.REL.NODEC R14 `(_ZN7cutlass13device_kernelIN5flash19enable_sm80_to_sm89INS1_16FlashAttnBwdSm80INS1_25CollectiveMainloopBwdSm80ILi2ELi2EN4cute5tupleIJNS5_1CILi128EEES8_NS7_ILi64EEEEEENS_6half_tEfNS_4arch4Sm80ELb0ELb1ELb1ELb0ELb1ELb0ELb0ELb0ELi2ELi4ELi4ELi4ELb0EEENS1_24CollectiveEpilogueBwdGQAISA_fSD_Li256ELb0ELb1EEENS1_19SingleTileSchedulerILb0ELb0ELb0ELi128EEEEEEEEEvNT_6ParamsE) ;  /* 0xffff75c00e007950 */ /* 0x000fea0003c3ffff */
        .type           $_ZN7cutlass13device_kernelIN5flash19enable_sm80_to_sm89INS1_16FlashAttnBwdSm80INS1_25CollectiveMainloopBwdSm80ILi2ELi2EN4cute5tupleIJNS5_1CILi128EEES8_NS7_ILi64EEEEEENS_6half_tEfNS_4arch4Sm80ELb0ELb1ELb1ELb0ELb1ELb0ELb0ELb0ELi2ELi4ELi4ELi4ELb0EEENS1_24CollectiveEpilogueBwdGQAISA_fSD_Li256ELb0ELb1EEENS1_19SingleTileSchedulerILb0ELb0ELb0ELi128EEEEEEEEEvNT_6ParamsE$_ZN4cute8smem_ptrIPN7cutlass6half_tEECI1NS_12iter_adaptorIS3_S4_EEES3_,@function
        .size           $_ZN7cutlass13device_kernelIN5flash19enable_sm80_to_sm89INS1_16FlashAttnBwdSm80INS1_25CollectiveMainloopBwdSm80ILi2ELi2EN4cute5tupleIJNS5_1CILi128EEES8_NS7_ILi64EEEEEENS_6half_tEfNS_4arch4Sm80ELb0ELb1ELb1ELb0ELb1ELb0ELb0ELb0ELi2ELi4ELi4ELi4ELb0EEENS1_24CollectiveEpilogueBwdGQAISA_fSD_Li256ELb0ELb1EEENS1_19SingleTileSchedulerILb0ELb0ELb0ELi128EEEEEEEEEvNT_6ParamsE$_ZN4cute8smem_ptrIPN7cutlass6half_tEECI1NS_12iter_adaptorIS3_S4_EEES3_,($_ZN7cutlass13device_kernelIN5flash19enable_sm80_to_sm89INS1_16FlashAttnBwdSm80INS1_25CollectiveMainloopBwdSm80ILi2ELi2EN4cute5tupleIJNS5_1CILi128EEES8_NS7_ILi64EEEEEENS_6half_tEfNS_4arch4Sm80ELb0ELb1ELb1ELb0ELb1ELb0ELb0ELb0ELi2ELi4ELi4ELi4ELb0EEENS1_24CollectiveEpilogueBwdGQAISA_fSD_Li256ELb0ELb1EEENS1_19SingleTileSchedulerILb0ELb0ELb0ELi128EEEEEEEEEvNT_6ParamsE$_ZN4cute8smem_ptrIPN7cutlass9uint128_tEECI1NS_12iter_adaptorIS3_S4_EEES3_ - $_ZN7cutlass13device_kernelIN5flash19enable_sm80_to_sm89INS1_16FlashAttnBwdSm80INS1_25CollectiveMainloopBwdSm80ILi2ELi2EN4cute5tupleIJNS5_1CILi128EEES8_NS7_ILi64EEEEEENS_6half_tEfNS_4arch4Sm80ELb0ELb1ELb1ELb0ELb1ELb0ELb0ELb0ELi2ELi4ELi4ELi4ELb0EEENS1_24CollectiveEpilogueBwdGQAISA_fSD_Li256ELb0ELb1EEENS1_19SingleTileSchedulerILb0ELb0ELb0ELi128EEEEEEEEEvNT_6ParamsE$_ZN4cute8smem_ptrIPN7cutlass6half_tEECI1NS_12iter_adaptorIS3_S4_EEES3_)
$_ZN7cutlass13device_kernelIN5flash19enable_sm80_to_sm89INS1_16FlashAttnBwdSm80INS1_25CollectiveMainloopBwdSm80ILi2ELi2EN4cute5tupleIJNS5_1CILi128EEES8_NS7_ILi64EEEEEENS_6half_tEfNS_4arch4Sm80ELb0ELb1ELb1ELb0ELb1ELb0ELb0ELb0ELi2ELi4ELi4ELi4ELb0EEENS1_24CollectiveEpilogueBwdGQAISA_fSD_Li256ELb0ELb1EEENS1_19SingleTileSchedulerILb0ELb0ELb0ELi128EEEEEEEEEvNT_6ParamsE$_ZN4cute8smem_ptrIPN7cutlass6half_tEECI1NS_12iter_adaptorIS3_S4_EEES3_:
[----:B------:R-:W-:Y:S02]  /*8a40*/  IADD3 R38, R38, -c[0x0][0x20], RZ ;  /* 0x8000080026267a10 */ /* 0x000fe40007ffe0ff */
[----:B------:R-:W-:-:S03]  /*8a50*/  MOV R47, 0x0 ;  /* 0x00000000002f7802 */ /* 0x000fc60000000f00 */
[----:B------:R1:W-:Y:S01]  /*8a60*/  STL.64 [R38], R2 ;  /* 0x0000000226007387 */ /* 0x0003e20000100a00 */
[----:B------:R-:W-:Y:S05]  /*8a70*/  RET.REL.NODEC R46 `(_ZN7cutlass13device_kernelIN5flash19enable_sm80_to_sm89INS1_16FlashAttnBwdSm80INS1_25CollectiveMainloopBwdSm80ILi2ELi2EN4cute5tupleIJNS5_1CILi128EEES8_NS7_ILi64EEEEEENS_6half_tEfNS_4arch4Sm80ELb0ELb1ELb1ELb0ELb1ELb0ELb0ELb0ELi2ELi4ELi4ELi4ELb0EEENS1_24CollectiveEpilogueBwdGQAISA_fSD_Li256ELb0ELb1EEENS1_19SingleTileSchedulerILb0ELb0ELb0ELi128EEEEEEEEEvNT_6ParamsE) ;  /* 0xffff75802e007950 */ /* 0x000fea0003c3ffff */
        .type           $_ZN7cutlass13device_kernelIN5flash19enable_sm80_to_sm89INS1_16FlashAttnBwdSm80INS1_25CollectiveMainloopBwdSm80ILi2ELi2EN4cute5tupleIJNS5_1CILi128EEES8_NS7_ILi64EEEEEENS_6half_tEfNS_4arch4Sm80ELb0ELb1ELb1ELb0ELb1ELb0ELb0ELb0ELi2ELi4ELi4ELi4ELb0EEENS1_24CollectiveEpilogueBwdGQAISA_fSD_Li256ELb0ELb1EEENS1_19SingleTileSchedulerILb0ELb0ELb0ELi128EEEEEEEEEvNT_6ParamsE$_ZN4cute8smem_ptrIPN7cutlass9uint128_tEECI1NS_12iter_adaptorIS3_S4_EEES3_,@function
        .size           $_ZN7cutlass13device_kernelIN5flash19enable_sm80_to_sm89INS1_16FlashAttnBwdSm80INS1_25CollectiveMainloopBwdSm80ILi2ELi2EN4cute5tupleIJNS5_1CILi128EEES8_NS7_ILi64EEEEEENS_6half_tEfNS_4arch4Sm80ELb0ELb1ELb1ELb0ELb1ELb0ELb0ELb0ELi2ELi4ELi4ELi4ELb0EEENS1_24CollectiveEpilogueBwdGQAISA_fSD_Li256ELb0ELb1EEENS1_19SingleTileSchedulerILb0ELb0ELb0ELi128EEEEEEEEEvNT_6ParamsE$_ZN4cute8smem_ptrIPN7cutlass9uint128_tEECI1NS_12iter_adaptorIS3_S4_EEES3_,($_ZN7cutlass13device_kernelIN5flash19enable_sm80_to_sm89INS1_16FlashAttnBwdSm80INS1_25CollectiveMainloopBwdSm80ILi2ELi2EN4cute5tupleIJNS5_1CILi128EEES8_NS7_ILi64EEEEEENS_6half_tEfNS_4arch4Sm80ELb0ELb1ELb1ELb0ELb1ELb0ELb0ELb0ELi2ELi4ELi4ELi4ELb0EEENS1_24CollectiveEpilogueBwdGQAISA_fSD_Li256ELb0ELb1EEENS1_19SingleTileSchedulerILb0ELb0ELb0ELi128EEEEEEEEEvNT_6ParamsE$_ZN4cute8smem_ptrIPfECI1NS_12iter_adaptorIS1_S2_EEES1_ - $_ZN7cutlass13device_kernelIN5flash19enable_sm80_to_sm89INS1_16FlashAttnBwdSm80INS1_25CollectiveMainloopBwdSm80ILi2ELi2EN4cute5tupleIJNS5_1CILi128EEES8_NS7_ILi64EEEEEENS_6half_tEfNS_4arch4Sm80ELb0ELb1ELb1ELb0ELb1ELb0ELb0ELb0ELi2ELi4ELi4ELi4ELb0EEENS1_24CollectiveEpilogueBwdGQAISA_fSD_Li256ELb0ELb1EEENS1_19SingleTileSchedulerILb0ELb0ELb0ELi128EEEEEEEEEvNT_6ParamsE$_ZN4cute8smem_ptrIPN7cutlass9uint128_tEECI1NS_12iter_adaptorIS3_S4_EEES3_)
$_ZN7cutlass13device_kernelIN5flash19enable_sm80_to_sm89INS1_16FlashAttnBwdSm80INS1_25CollectiveMainloopBwdSm80ILi2ELi2EN4cute5tupleIJNS5_1CILi128EEES8_NS7_ILi64EEEEEENS_6half_tEfNS_4arch4Sm80ELb0ELb1ELb1ELb0ELb1ELb0ELb0ELb0ELi2ELi4ELi4ELi4ELb0EEENS1_24CollectiveEpilogueBwdGQAISA_fSD_Li256ELb0ELb1EEENS1_19SingleTileSchedulerILb0ELb0ELb0ELi128EEEEEEEEEvNT_6ParamsE$_ZN4cute8smem_ptrIPN7cutlass9uint128_tEECI1NS_12iter_adaptorIS3_S4_EEES3_:
[----:B------:R-:W-:Y:S02]  /*8a80*/  IADD3 R38, R81, -c[0x0][0x20], RZ ;  /* 0x8000080051267a10 */ /* 0x000fe40007ffe0ff */
[----:B------:R-:W-:-:S03]  /*8a90*/  MOV R47, 0x0 ;  /* 0x00000000002f7802 */ /* 0x000fc60000000f00 */
[----:B------:R1:W-:Y:S01]  /*8aa0*/  STL.64 [R38], R2 ;  /* 0x0000000226007387 */ /* 0x0003e20000100a00 */
[----:B------:R-:W-:Y:S05]  /*8ab0*/  RET.REL.NODEC R46 `(_ZN7cutlass13device_kernelIN5flash19enable_sm80_to_sm89INS1_16FlashAttnBwdSm80INS1_25CollectiveMainloopBwdSm80ILi2ELi2EN4cute5tupleIJNS5_1CILi128EEES8_NS7_ILi64EEEEEENS_6half_tEfNS_4arch4Sm80ELb0ELb1ELb1ELb0ELb1ELb0ELb0ELb0ELi2ELi4ELi4ELi4ELb0EEENS1_24CollectiveEpilogueBwdGQAISA_fSD_Li256ELb0ELb1EEENS1_19SingleTileSchedulerILb0ELb0ELb0ELi128EEEEEEEEEvNT_6ParamsE) ;  /* 0xffff75402e007950 */ /* 0x000fea0003c3ffff */
        .type           $_ZN7cutlass13device_kernelIN5flash19enable_sm80_to_sm89INS1_16FlashAttnBwdSm80INS1_25CollectiveMainloopBwdSm80ILi2ELi2EN4cute5tupleIJNS5_1CILi128EEES8_NS7_ILi64EEEEEENS_6half_tEfNS_4arch4Sm80ELb0ELb1ELb1ELb0ELb1ELb0ELb0ELb0ELi2ELi4ELi4ELi4ELb0EEENS1_24CollectiveEpilogueBwdGQAISA_fSD_Li256ELb0ELb1EEENS1_19SingleTileSchedulerILb0ELb0ELb0ELi128EEEEEEEEEvNT_6ParamsE$_ZN4cute8smem_ptrIPfECI1NS_12iter_adaptorIS1_S2_EEES1_,@function
        .size           $_ZN7cutlass13device_kernelIN5flash19enable_sm80_to_sm89INS1_16FlashAttnBwdSm80INS1_25CollectiveMainloopBwdSm80ILi2ELi2EN4cute5tupleIJNS5_1CILi128EEES8_NS7_ILi64EEEEEENS_6half_tEfNS_4arch4Sm80ELb0ELb1ELb1ELb0ELb1ELb0ELb0ELb0ELi2ELi4ELi4ELi4ELb0EEENS1_24CollectiveEpilogueBwdGQAISA_fSD_Li256ELb0ELb1EEENS1_19SingleTileSchedulerILb0ELb0ELb0ELi128EEEEEEEEEvNT_6ParamsE$_ZN4cute8smem_ptrIPfECI1NS_12iter_adaptorIS1_S2_EEES1_,($_ZN7cutlass13device_kernelIN5flash19enable_sm80_to_sm89INS1_16FlashAttnBwdSm80INS1_25CollectiveMainloopBwdSm80ILi2ELi2EN4cute5tupleIJNS5_1CILi128EEES8_NS7_ILi64EEEEEENS_6half_tEfNS_4arch4Sm80ELb0ELb1ELb1ELb0ELb1ELb0ELb0ELb0ELi2ELi4ELi4ELi4ELb0EEENS1_24CollectiveEpilogueBwdGQAISA_fSD_Li256ELb0ELb1EEENS1_19SingleTileSchedulerILb0ELb0ELb0ELi128EEEEEEEEEvNT_6ParamsE$_ZN4cute8smem_ptrIPjECI1NS_12iter_adaptorIS1_S2_EEES1_ - $_ZN7cutlass13device_kernelIN5flash19enable_sm80_to_sm89INS1_16FlashAttnBwdSm80INS1_25CollectiveMainloopBwdSm80ILi2ELi2EN4cute5tupleIJNS5_1CILi128EEES8_NS7_ILi64EEEEEENS_6half_tEfNS_4arch4Sm80ELb0ELb1ELb1ELb0ELb1ELb0ELb0ELb0ELi2ELi4ELi4ELi4ELb0EEENS1_24CollectiveEpilogueBwdGQAISA_fSD_Li256ELb0ELb1EEENS1_19SingleTileSchedulerILb0ELb0ELb0ELi128EEEEEEEEEvNT_6ParamsE$_ZN4cute8smem_ptrIPfECI1NS_12iter_adaptorIS1_S2_EEES1_)
$_ZN7cutlass13device_kernelIN5flash19enable_sm80_to_sm89INS1_16FlashAttnBwdSm80INS1_25CollectiveMainloopBwdSm80ILi2ELi2EN4cute5tupleIJNS5_1CILi128EEES8_NS7_ILi64EEEEEENS_6half_tEfNS_4arch4Sm80ELb0ELb1ELb1ELb0ELb1ELb0ELb0ELb0ELi2ELi4ELi4ELi4ELb0EEENS1_24CollectiveEpilogueBwdGQAISA_fSD_Li256ELb0ELb1EEENS1_19SingleTileSchedulerILb0ELb0ELb0ELi128EEEEEEEEEvNT_6ParamsE$_ZN4cute8smem_ptrIPfECI1NS_12iter_adaptorIS1_S2_EEES1_:
[----:B------:R-:W-:Y:S02]  /*8ac0*/  IADD3 R8, R60, -c[0x0][0x20], RZ ;  /* 0x800008003c087a10 */ /* 0x000fe40007ffe0ff */
[----:B------:R-:W-:-:S03]  /*8ad0*/  MOV R11, 0x0 ;  /* 0x00000000000b7802 */ /* 0x000fc60000000f00 */
[----:B------:R1:W-:Y:S01]  /*8ae0*/  STL.64 [R8], R4 ;  /* 0x0000000408007387 */ /* 0x0003e20000100a00 */
[----:B------:R-:W-:Y:S05]  /*8af0*/  RET.REL.NODEC R10 `(_ZN7cutlass13device_kernelIN5flash19enable_sm80_to_sm89INS1_16FlashAttnBwdSm80INS1_25CollectiveMainloopBwdSm80ILi2ELi2EN4cute5tupleIJNS5_1CILi128EEES8_NS7_ILi64EEEEEENS_6half_tEfNS_4arch4Sm80ELb0ELb1ELb1ELb0ELb1ELb0ELb0ELb0ELi2ELi4ELi4ELi4ELb0EEENS1_24CollectiveEpilogueBwdGQAISA_fSD_Li256ELb0ELb1EEENS1_19SingleTileSchedulerILb0ELb0ELb0ELi128EEEEEEEEEvNT_6ParamsE) ;  /* 0xffff75000a007950 */ /* 0x000fea0003c3ffff */
        .type           $_ZN7cutlass13device_kernelIN5flash19enable_sm80_to_sm89INS1_16FlashAttnBwdSm80INS1_25CollectiveMainloopBwdSm80ILi2ELi2EN4cute5tupleIJNS5_1CILi128EEES8_NS7_ILi64EEEEEENS_6half_tEfNS_4arch4Sm80ELb0ELb1ELb1ELb0ELb1ELb0ELb0ELb0ELi2ELi4ELi4ELi4ELb0EEENS1_24CollectiveEpilogueBwdGQAISA_fSD_Li256ELb0ELb1EEENS1_19SingleTileSchedulerILb0ELb0ELb0ELi128EEEEEEEEEvNT_6ParamsE$_ZN4cute8smem_ptrIPjECI1NS_12iter_adaptorIS1_S2_EEES1_,@function
        .size           $_ZN7cutlass13device_kernelIN5flash19enable_sm80_to_sm89INS1_16FlashAttnBwdSm80INS1_25CollectiveMainloopBwdSm80ILi2ELi2EN4cute5tupleIJNS5_1CILi128EEES8_NS7_ILi64EEEEEENS_6half_tEfNS_4arch4Sm80ELb0ELb1ELb1ELb0ELb1ELb0ELb0ELb0ELi2ELi4ELi4ELi4ELb0EEENS1_24CollectiveEpilogueBwdGQAISA_fSD_Li256ELb0ELb1EEENS1_19SingleTileSchedulerILb0ELb0ELb0ELi128EEEEEEEEEvNT_6ParamsE$_ZN4cute8smem_ptrIPjECI1NS_12iter_adaptorIS1_S2_EEES1_,($_ZN7cutlass13device_kernelIN5flash19enable_sm80_to_sm89INS1_16FlashAttnBwdSm80INS1_25CollectiveMainloopBwdSm80ILi2ELi2EN4cute5tupleIJNS5_1CILi128EEES8_NS7_ILi64EEEEEENS_6half_tEfNS_4arch4Sm80ELb0ELb1ELb1ELb0ELb1ELb0ELb0ELb0ELi2ELi4ELi4ELi4ELb0EEENS1_24CollectiveEpilogueBwdGQAISA_fSD_Li256ELb0ELb1EEENS1_19SingleTileSchedulerILb0ELb0ELb0ELi128EEEEEEEEEvNT_6ParamsE$_ZN73_INTERNAL_e48e4f46_37_flash_bwd_hdim64_fp16_softcap_sm80_cu_3fbc093a_281817__float22half2_rnE6float2 - $_ZN7cutlass13device_kernelIN5flash19enable_sm80_to_sm89INS1_16FlashAttnBwdSm80INS1_25CollectiveMainloopBwdSm80ILi2ELi2EN4cute5tupleIJNS5_1CILi128EEES8_NS7_ILi64EEEEEENS_6half_tEfNS_4arch4Sm80ELb0ELb1ELb1ELb0ELb1ELb0ELb0ELb0ELi2ELi4ELi4ELi4ELb0EEENS1_24CollectiveEpilogueBwdGQAISA_fSD_Li256ELb0ELb1EEENS1_19SingleTileSchedulerILb0ELb0ELb0ELi128EEEEEEEEEvNT_6ParamsE$_ZN4cute8smem_ptrIPjECI1NS_12iter_adaptorIS1_S2_EEES1_)
$_ZN7cutlass13device_kernelIN5flash19enable_sm80_to_sm89INS1_16FlashAttnBwdSm80INS1_25CollectiveMainloopBwdSm80ILi2ELi2EN4cute5tupleIJNS5_1CILi128EEES8_NS7_ILi64EEEEEENS_6half_tEfNS_4arch4Sm80ELb0ELb1ELb1ELb0ELb1ELb0ELb0ELb0ELi2ELi4ELi4ELi4ELb0EEENS1_24CollectiveEpilogueBwdGQAISA_fSD_Li256ELb0ELb1EEENS1_19SingleTileSchedulerILb0ELb0ELb0ELi128EEEEEEEEEvNT_6ParamsE$_ZN4cute8smem_ptrIPjECI1NS_12iter_adaptorIS1_S2_EEES1_:
[----:B------:R-:W-:Y:S01]  /*8b00*/  IADD3 R16, R67, -c[0x0][0x20], RZ ;  /* 0x8000080043107a10 */ /* 0x000fe20007ffe0ff */
[----:B------:R-:W-:Y:S01]  /*8b10*/  IMAD.MOV.U32 R20, RZ, RZ, R18 ;  /* 0x000000ffff147224 */ /* 0x000fe200078e0012 */
[----:B------:R-:W-:-:S03]  /*8b20*/  MOV R21, 0x0 ;  /* 0x0000000000157802 */ /* 0x000fc60000000f00 */
[----:B------:R1:W-:Y:S01]  /*8b30*/  STL.64 [R16], R2 ;  /* 0x0000000210007387 */ /* 0x0003e20000100a00 */
[----:B------:R-:W-:Y:S05]  /*8b40*/  RET.REL.NODEC R20 `(_ZN7cutlass13device_kernelIN5flash19enable_sm80_to_sm89INS1_16FlashAttnBwdSm80INS1_25CollectiveMainloopBwdSm80ILi2ELi2EN4cute5tupleIJNS5_1CILi128EEES8_NS7_ILi64EEEEEENS_6half_tEfNS_4arch4Sm80ELb0ELb1ELb1ELb0ELb1ELb0ELb0ELb0ELi2ELi4ELi4ELi4ELb0EEENS1_24CollectiveEpilogueBwdGQAISA_fSD_Li256ELb0ELb1EEENS1_19SingleTileSchedulerILb0ELb0ELb0ELi128EEEEEEEEEvNT_6ParamsE) ;  /* 0xffff74b014007950 */ /* 0x000fea0003c3ffff */
        .type           $_ZN7cutlass13device_kernelIN5flash19enable_sm80_to_sm89INS1_16FlashAttnBwdSm80INS1_25CollectiveMainloopBwdSm80ILi2ELi2EN4cute5tupleIJNS5_1CILi128EEES8_NS7_ILi64EEEEEENS_6half_tEfNS_4arch4Sm80ELb0ELb1ELb1ELb0ELb1ELb0ELb0ELb0ELi2ELi4ELi4ELi4ELb0EEENS1_24CollectiveEpilogueBwdGQAISA_fSD_Li256ELb0ELb1EEENS1_19SingleTileSchedulerILb0ELb0ELb0ELi128EEEEEEEEEvNT_6ParamsE$_ZN73_INTERNAL_e48e4f46_37_flash_bwd_hdim64_fp16_softcap_sm80_cu_3fbc093a_281817__float22half2_rnE6float2,@function
        .size           $_ZN7cutlass13device_kernelIN5flash19enable_sm80_to_sm89INS1_16FlashAttnBwdSm80INS1_25CollectiveMainloopBwdSm80ILi2ELi2EN4cute5tupleIJNS5_1CILi128EEES8_NS7_ILi64EEEEEENS_6half_tEfNS_4arch4Sm80ELb0ELb1ELb1ELb0ELb1ELb0ELb0ELb0ELi2ELi4ELi4ELi4ELb0EEENS1_24CollectiveEpilogueBwdGQAISA_fSD_Li256ELb0ELb1EEENS1_19SingleTileSchedulerILb0ELb0ELb0ELi128EEEEEEEEEvNT_6ParamsE$_ZN73_INTERNAL_e48e4f46_37_flash_bwd_hdim64_fp16_softcap_sm80_cu_3fbc093a_281817__float22half2_rnE6float2,($_ZN7cutlass13device_kernelIN5flash19enable_sm80_to_sm89INS1_16FlashAttnBwdSm80INS1_25CollectiveMainloopBwdSm80ILi2ELi2EN4cute5tupleIJNS5_1CILi128EEES8_NS7_ILi64EEEEEENS_6half_tEfNS_4arch4Sm80ELb0ELb1ELb1ELb0ELb1ELb0ELb0ELb0ELi2ELi4ELi4ELi4ELb0EEENS1_24CollectiveEpilogueBwdGQAISA_fSD_Li256ELb0ELb1EEENS1_19SingleTileSchedulerILb0ELb0ELb0ELi128EEEEEEEEEvNT_6ParamsE$_ZN7__half2aSEOKS_ - $_ZN7cutlass13device_kernelIN5flash19enable_sm80_to_sm89INS1_16FlashAttnBwdSm80INS1_25CollectiveMainloopBwdSm80ILi2ELi2EN4cute5tupleIJNS5_1CILi128EEES8_NS7_ILi64EEEEEENS_6half_tEfNS_4arch4Sm80ELb0ELb1ELb1ELb0ELb1ELb0ELb0ELb0ELi2ELi4ELi4ELi4ELb0EEENS1_24CollectiveEpilogueBwdGQAISA_fSD_Li256ELb0ELb1EEENS1_19SingleTileSchedulerILb0ELb0ELb0ELi128EEEEEEEEEvNT_6ParamsE$_ZN73_INTERNAL_e48e4f46_37_flash_bwd_hdim64_fp16_softcap_sm80_cu_3fbc093a_281817__float22half2_rnE6float2)
$_ZN7cutlass13device_kernelIN5flash19enable_sm80_to_sm89INS1_16FlashAttnBwdSm80INS1_25CollectiveMainloopBwdSm80ILi2ELi2EN4cute5tupleIJNS5_1CILi128EEES8_NS7_ILi64EEEEEENS_6half_tEfNS_4arch4Sm80ELb0ELb1ELb1ELb0ELb1ELb0ELb0ELb0ELi2ELi4ELi4ELi4ELb0EEENS1_24CollectiveEpilogueBwdGQAISA_fSD_Li256ELb0ELb1EEENS1_19SingleTileSchedulerILb0ELb0ELb0ELi128EEEEEEEEEvNT_6ParamsE$_ZN73_INTERNAL_e48e4f46_37_flash_bwd_hdim64_fp16_softcap_sm80_cu_3fbc093a_281817__float22half2_rnE6float2:
[----:B------:R-:W-:Y:S01]  /*8b50*/  F2FP.PACK_AB R2, R3, R2 ;  /* 0x000000020302723e */ /* 0x000fe200000000ff */
[----:B------:R-:W-:Y:S01]  /*8b60*/  IMAD.MOV.U32 R15, RZ, RZ, 0x0 ;  /* 0x00000000ff0f7424 */ /* 0x000fe200078e00ff */
[----:B------:R-:W-:-:S05]  /*8b70*/  IADD3 R3, R60, -c[0x0][0x20], RZ ;  /* 0x800008003c037a10 */ /* 0x000fca0007ffe0ff */
[----:B------:R1:W-:Y:S01]  /*8b80*/  STL [R3], R2 ;  /* 0x0000000203007387 */ /* 0x0003e20000100800 */
[----:B------:R-:W-:Y:S05]  /*8b90*/  RET.REL.NODEC R14 `(_ZN7cutlass13device_kernelIN5flash19enable_sm80_to_sm89INS1_16FlashAttnBwdSm80INS1_25CollectiveMainloopBwdSm80ILi2ELi2EN4cute5tupleIJNS5_1CILi128EEES8_NS7_ILi64EEEEEENS_6half_tEfNS_4arch4Sm80ELb0ELb1ELb1ELb0ELb1ELb0ELb0ELb0ELi2ELi4ELi4ELi4ELb0EEENS1_24CollectiveEpilogueBwdGQAISA_fSD_Li256ELb0ELb1EEENS1_19SingleTileSchedulerILb0ELb0ELb0ELi128EEEEEEEEEvNT_6ParamsE) ;  /* 0xffff74600e007950 */ /* 0x000fea0003c3ffff */
        .type           $_ZN7cutlass13device_kernelIN5flash19enable_sm80_to_sm89INS1_16FlashAttnBwdSm80INS1_25CollectiveMainloopBwdSm80ILi2ELi2EN4cute5tupleIJNS5_1CILi128EEES8_NS7_ILi64EEEEEENS_6half_tEfNS_4arch4Sm80ELb0ELb1ELb1ELb0ELb1ELb0ELb0ELb0ELi2ELi4ELi4ELi4ELb0EEENS1_24CollectiveEpilogueBwdGQAISA_fSD_Li256ELb0ELb1EEENS1_19SingleTileSchedulerILb0ELb0ELb0ELi128EEEEEEEEEvNT_6ParamsE$_ZN7__half2aSEOKS_,@function
        .size           $_ZN7cutlass13device_kernelIN5flash19enable_sm80_to_sm89INS1_16FlashAttnBwdSm80INS1_25CollectiveMainloopBwdSm80ILi2ELi2EN4cute5tupleIJNS5_1CILi128EEES8_NS7_ILi64EEEEEENS_6half_tEfNS_4arch4Sm80ELb0ELb1ELb1ELb0ELb1ELb0ELb0ELb0ELi2ELi4ELi4ELi4ELb0EEENS1_24CollectiveEpilogueBwdGQAISA_fSD_Li256ELb0ELb1EEENS1_19SingleTileSchedulerILb0ELb0ELb0ELi128EEEEEEEEEvNT_6ParamsE$_ZN7__half2aSEOKS_,($_ZN7cutlass13device_kernelIN5flash19enable_sm80_to_sm89INS1_16FlashAttnBwdSm80INS1_25CollectiveMainloopBwdSm80ILi2ELi2EN4cute5tupleIJNS5_1CILi128EEES8_NS7_ILi64EEEEEENS_6half_tEfNS_4arch4Sm80ELb0ELb1ELb1ELb0ELb1ELb0ELb0ELb0ELi2ELi4ELi4ELi4ELb0EEENS1_24CollectiveEpilogueBwdGQAISA_fSD_Li256ELb0ELb1EEENS1_19SingleTileSchedulerILb0ELb0ELb0ELi128EEEEEEEEEvNT_6ParamsE$_ZZN4cute12filter_tupleINS_5tupleIJNS1_IJNS_10UnderscoreENS_1CILi0EEEEEENS1_IJS4_S2_EEEEEENS1_IJNS1_IJNS1_IJNS3_ILi1EEES4_EEES4_EEENS1_IJNS1_IJS4_S4_EEEiEEEEEEZNS_5sliceIS7_SD_EEDaRKT_RKT0_EUlRKT_RKT0_E_EEDaSH_SK_OT1_ENKUlDpSN_E_clIJNS1_IJS9_EEENS1_IJiEEEEEEDaSU_ - $_ZN7cutlass13device_kernelIN5flash19enable_sm80_to_sm89INS1_16FlashAttnBwdSm80INS1_25CollectiveMainloopBwdSm80ILi2ELi2EN4cute5tupleIJNS5_1CILi128EEES8_NS7_ILi64EEEEEENS_6half_tEfNS_4arch4Sm80ELb0ELb1ELb1ELb0ELb1ELb0ELb0ELb0ELi2ELi4ELi4ELi4ELb0EEENS1_24CollectiveEpilogueBwdGQAISA_fSD_Li256ELb0ELb1EEENS1_19SingleTileSchedulerILb0ELb0ELb0ELi128EEEEEEEEEvNT_6ParamsE$_ZN7__half2aSEOKS_)
$_ZN7cutlass13device_kernelIN5flash19enable_sm80_to_sm89INS1_16FlashAttnBwdSm80INS1_25CollectiveMainloopBwdSm80ILi2ELi2EN4cute5tupleIJNS5_1CILi128EEES8_NS7_ILi64EEEEEENS_6half_tEfNS_4arch4Sm80ELb0ELb1ELb1ELb0ELb1ELb0ELb0ELb0ELi2ELi4ELi4ELi4ELb0EEENS1_24CollectiveEpilogueBwdGQAISA_fSD_Li256ELb0ELb1EEENS1_19SingleTileSchedulerILb0ELb0ELb0ELi128EEEEEEEEEvNT_6ParamsE$_ZN7__half2aSEOKS_:
[----:B------:R-:W-:-:S06]  /*8ba0*/  IADD3 R3, R60, -c[0x0][0x20], RZ ;  /* 0x800008003c037a10 */ /* 0x000fcc0007ffe0ff */
[----:B------:R-:W2:Y:S01]  /*8bb0*/  LDL R3, [R3] ;  /* 0x0000000003037983 */ /* 0x000ea20000100800 */
[----:B------:R-:W-:Y:S01]  /*8bc0*/  IADD3 R2, R59, -c[0x0][0x20], RZ ;  /* 0x800008003b027a10 */ /* 0x000fe20007ffe0ff */
[----:B------:R-:W-:-:S04]  /*8bd0*/  IMAD.MOV.U32 R15, RZ, RZ, 0x0 ;  /* 0x00000000ff0f7424 */ /* 0x000fc800078e00ff */
[----:B--2---:R1:W-:Y:S01]  /*8be0*/  STL [R2], R3 ;  /* 0x0000000302007387 */ /* 0x0043e20000100800 */
[----:B------:R-:W-:Y:S05]  /*8bf0*/  RET.REL.NODEC R14 `(_ZN7cutlass13device_kernelIN5flash19enable_sm80_to_sm89INS1_16FlashAttnBwdSm80INS1_25CollectiveMainloopBwdSm80ILi2ELi2EN4cute5tupleIJNS5_1CILi128EEES8_NS7_ILi64EEEEEENS_6half_tEfNS_4arch4Sm80ELb0ELb1ELb1ELb0ELb1ELb0ELb0ELb0ELi2ELi4ELi4ELi4ELb0EEENS1_24CollectiveEpilogueBwdGQAISA_fSD_Li256ELb0ELb1EEENS1_19SingleTileSchedulerILb0ELb0ELb0ELi128EEEEEEEEEvNT_6ParamsE) ;  /* 0xffff74000e007950 */ /* 0x000fea0003c3ffff */
        .type           $_ZN7cutlass13device_kernelIN5flash19enable_sm80_to_sm89INS1_16FlashAttnBwdSm80INS1_25CollectiveMainloopBwdSm80ILi2ELi2EN4cute5tupleIJNS5_1CILi128EEES8_NS7_ILi64EEEEEENS_6half_tEfNS_4arch4Sm80ELb0ELb1ELb1ELb0ELb1ELb0ELb0ELb0ELi2ELi4ELi4ELi4ELb0EEENS1_24CollectiveEpilogueBwdGQAISA_fSD_Li256ELb0ELb1EEENS1_19SingleTileSchedulerILb0ELb0ELb0ELi128EEEEEEEEEvNT_6ParamsE$_ZZN4cute12filter_tupleINS_5tupleIJNS1_IJNS_10UnderscoreENS_1CILi0EEEEEENS1_IJS4_S2_EEEEEENS1_IJNS1_IJNS1_IJNS3_ILi1EEES4_EEES4_EEENS1_IJNS1_IJS4_S4_EEEiEEEEEEZNS_5sliceIS7_SD_EEDaRKT_RKT0_EUlRKT_RKT0_E_EEDaSH_SK_OT1_ENKUlDpSN_E_clIJNS1_IJS9_EEENS1_IJiEEEEEEDaSU_,@function
        .size           $_ZN7cutlass13device_kernelIN5flash19enable_sm80_to_sm89INS1_16FlashAttnBwdSm80INS1_25CollectiveMainloopBwdSm80ILi2ELi2EN4cute5tupleIJNS5_1CILi128EEES8_NS7_ILi64EEEEEENS_6half_tEfNS_4arch4Sm80ELb0ELb1ELb1ELb0ELb1ELb0ELb0ELb0ELi2ELi4ELi4ELi4ELb0EEENS1_24CollectiveEpilogueBwdGQAISA_fSD_Li256ELb0ELb1EEENS1_19SingleTileSchedulerILb0ELb0ELb0ELi128EEEEEEEEEvNT_6ParamsE$_ZZN4cute12filter_tupleINS_5tupleIJNS1_IJNS_10UnderscoreENS_1CILi0EEEEEENS1_IJS4_S2_EEEEEENS1_IJNS1_IJNS1_IJNS3_ILi1EEES4_EEES4_EEENS1_IJNS1_IJS4_S4_EEEiEEEEEEZNS_5sliceIS7_SD_EEDaRKT_RKT0_EUlRKT_RKT0_E_EEDaSH_SK_OT1_ENKUlDpSN_E_clIJNS1_IJS9_EEENS1_IJiEEEEEEDaSU_,($_ZN7cutlass13device_kernelIN5flash19enable_sm80_to_sm89INS1_16FlashAttnBwdSm80INS1_25CollectiveMainloopBwdSm80ILi2ELi2EN4cute5tupleIJNS5_1CILi128EEES8_NS7_ILi64EEEEEENS_6half_tEfNS_4arch4Sm80ELb0ELb1ELb1ELb0ELb1ELb0ELb0ELb0ELi2ELi4ELi4ELi4ELb0EEENS1_24CollectiveEpilogueBwdGQAISA_fSD_Li256ELb0ELb1EEENS1_19SingleTileSchedulerILb0ELb0ELb0ELi128EEEEEEEEEvNT_6ParamsE$_ZZN4cute12filter_tupleINS_5tupleIJNS1_IJNS_1CILi0EEENS1_IJNS2_ILi1EEENS2_ILi512EEEiEEEEEENS2_ILi4096EEENS1_IJiNS2_ILi8192EEEEEEEEEZNS_7flattenISB_EEDaRKT_EUlRKT_E_EEDaSF_OT0_ENKUlDpSI_E_clIJNS1_IJS3_S4_S5_iEEENS1_IJS8_EEESA_EEEDaSM_ - $_ZN7cutlass13device_kernelIN5flash19enable_sm80_to_sm89INS1_16FlashAttnBwdSm80INS1_25CollectiveMainloopBwdSm80ILi2ELi2EN4cute5tupleIJNS5_1CILi128EEES8_NS7_ILi64EEEEEENS_6half_tEfNS_4arch4Sm80ELb0ELb1ELb1ELb0ELb1ELb0ELb0ELb0ELi2ELi4ELi4ELi4ELb0EEENS1_24CollectiveEpilogueBwdGQAISA_fSD_Li256ELb0ELb1EEENS1_19SingleTileSchedulerILb0ELb0ELb0ELi128EEEEEEEEEvNT_6ParamsE$_ZZN4cute12filter_tupleINS_5tupleIJNS1_IJNS_10UnderscoreENS_1CILi0EEEEEENS1_IJS4_S2_EEEEEENS1_IJNS1_IJNS1_IJNS3_ILi1EEES4_EEES4_EEENS1_IJNS1_IJS4_S4_EEEiEEEEEEZNS_5sliceIS7_SD_EEDaRKT_RKT0_EUlRKT_RKT0_E_EEDaSH_SK_OT1_ENKUlDpSN_E_clIJNS1_IJS9_EEENS1_IJiEEEEEEDaSU_)
$_ZN7cutlass13device_kernelIN5flash19enable_sm80_to_sm89INS1_16FlashAttnBwdSm80INS1_25CollectiveMainloopBwdSm80ILi2ELi2EN4cute5tupleIJNS5_1CILi128EEES8_NS7_ILi64EEEEEENS_6half_tEfNS_4arch4Sm80ELb0ELb1ELb1ELb0ELb1ELb0ELb0ELb0ELi2ELi4ELi4ELi4ELb0EEENS1_24CollectiveEpilogueBwdGQAISA_fSD_Li256ELb0ELb1EEENS1_19SingleTileSchedulerILb0ELb0ELb0ELi128EEEEEEEEEvNT_6ParamsE$_ZZN4cute12filter_tupleINS_5tupleIJNS1_IJNS_10UnderscoreENS_1CILi0EEEEEENS1_IJS4_S2_EEEEEENS1_IJNS1_IJNS1_IJNS3_ILi1EEES4_EEES4_EEENS1_IJNS1_IJS4_S4_EEEiEEEEEEZNS_5sliceIS7_SD_EEDaRKT_RKT0_EUlRKT_RKT0_E_EEDaSH_SK_OT1_ENKUlDpSN_E_clIJNS1_IJS9_EEENS1_IJiEEEEEEDaSU_:
[----:B------:R-:W-:Y:S02]  /*8c00*/  MOV R12, R2 ;  /* 0x00000002000c7202 */ /* 0x000fe40000000f00 */
[----:B------:R-:W-:-:S04]  /*8c10*/  MOV R13, 0x0 ;  /* 0x00000000000d7802 */ /* 0x000fc80000000f00 */
[----:B------:R-:W-:Y:S05]  /*8c20*/  RET.REL.NODEC R12 `(_ZN7cutlass13device_kernelIN5flash19enable_sm80_to_sm89INS1_16FlashAttnBwdSm80INS1_25CollectiveMainloopBwdSm80ILi2ELi2EN4cute5tupleIJNS5_1CILi128EEES8_NS7_ILi64EEEEEENS_6half_tEfNS_4arch4Sm80ELb0ELb1ELb1ELb0ELb1ELb0ELb0ELb0ELi2ELi4ELi4ELi4ELb0EEENS1_24CollectiveEpilogueBwdGQAISA_fSD_Li256ELb0ELb1EEENS1_19SingleTileSchedulerILb0ELb0ELb0ELi128EEEEEEEEEvNT_6ParamsE) ;  /* 0xffff73d00c007950 */ /* 0x000fea0003c3ffff */
        .type           $_ZN7cutlass13device_kernelIN5flash19enable_sm80_to_sm89INS1_16FlashAttnBwdSm80INS1_25CollectiveMainloopBwdSm80ILi2ELi2EN4cute5tupleIJNS5_1CILi128EEES8_NS7_ILi64EEEEEENS_6half_tEfNS_4arch4Sm80ELb0ELb1ELb1ELb0ELb1ELb0ELb0ELb0ELi2ELi4ELi4ELi4ELb0EEENS1_24CollectiveEpilogueBwdGQAISA_fSD_Li256ELb0ELb1EEENS1_19SingleTileSchedulerILb0ELb0ELb0ELi128EEEEEEEEEvNT_6ParamsE$_ZZN4cute12filter_tupleINS_5tupleIJNS1_IJNS_1CILi0EEENS1_IJNS2_ILi1EEENS2_ILi512EEEiEEEEEENS2_ILi4096EEENS1_IJiNS2_ILi8192EEEEEEEEEZNS_7flattenISB_EEDaRKT_EUlRKT_E_EEDaSF_OT0_ENKUlDpSI_E_clIJNS1_IJS3_S4_S5_iEEENS1_IJS8_EEESA_EEEDaSM_,@function
        .size           $_ZN7cutlass13device_kernelIN5flash19enable_sm80_to_sm89INS1_16FlashAttnBwdSm80INS1_25CollectiveMainloopBwdSm80ILi2ELi2EN4cute5tupleIJNS5_1CILi128EEES8_NS7_ILi64EEEEEENS_6half_tEfNS_4arch4Sm80ELb0ELb1ELb1ELb0ELb1ELb0ELb0ELb0ELi2ELi4ELi4ELi4ELb0EEENS1_24CollectiveEpilogueBwdGQAISA_fSD_Li256ELb0ELb1EEENS1_19SingleTileSchedulerILb0ELb0ELb0ELi128EEEEEEEEEvNT_6ParamsE$_ZZN4cute12filter_tupleINS_5tupleIJNS1_IJNS_1CILi0EEENS1_IJNS2_ILi1EEENS2_ILi512EEEiEEEEEENS2_ILi4096EEENS1_IJiNS2_ILi8192EEEEEEEEEZNS_7flattenISB_EEDaRKT_EUlRKT_E_EEDaSF_OT0_ENKUlDpSI_E_clIJNS1_IJS3_S4_S5_iEEENS1_IJS8_EEESA_EEEDaSM_,($_ZN7cutlass13device_kernelIN5flash19enable_sm80_to_sm89INS1_16FlashAttnBwdSm80INS1_25CollectiveMainloopBwdSm80ILi2ELi2EN4cute5tupleIJNS5_1CILi128EEES8_NS7_ILi64EEEEEENS_6half_tEfNS_4arch4Sm80ELb0ELb1ELb1ELb0ELb1ELb0ELb0ELb0ELi2ELi4ELi4ELi4ELb0EEENS1_24CollectiveEpilogueBwdGQAISA_fSD_Li256ELb0ELb1EEENS1_19SingleTileSchedulerILb0ELb0ELb0ELi128EEEEEEEEEvNT_6ParamsE$_ZZN4cute12filter_tupleINS_5tupleIJNS1_IJiNS1_IJiNS_1CILi0EEEEEEEEENS1_IJNS_10UnderscoreENS1_IJS6_S6_EEEEEEEEES9_ZNS_4diceIS9_S9_EEDaRKT_RKT0_EUlRKT_RKT0_E_EEDaSD_SG_OT1_ENKUlDpSJ_E_clIJNS1_IJiiS3_EEENS1_IJEEEEEEDaSQ_ - $_ZN7cutlass13device_kernelIN5flash19enable_sm80_to_sm89INS1_16FlashAttnBwdSm80INS1_25CollectiveMainloopBwdSm80ILi2ELi2EN4cute5tupleIJNS5_1CILi128EEES8_NS7_ILi64EEEEEENS_6half_tEfNS_4arch4Sm80ELb0ELb1ELb1ELb0ELb1ELb0ELb0ELb0ELi2ELi4ELi4ELi4ELb0EEENS1_24CollectiveEpilogueBwdGQAISA_fSD_Li256ELb0ELb1EEENS1_19SingleTileSchedulerILb0ELb0ELb0ELi128EEEEEEEEEvNT_6ParamsE$_ZZN4cute12filter_tupleINS_5tupleIJNS1_IJNS_1CILi0EEENS1_IJNS2_ILi1EEENS2_ILi512EEEiEEEEEENS2_ILi4096EEENS1_IJiNS2_ILi8192EEEEEEEEEZNS_7flattenISB_EEDaRKT_EUlRKT_E_EEDaSF_OT0_ENKUlDpSI_E_clIJNS1_IJS3_S4_S5_iEEENS1_IJS8_EEESA_EEEDaSM_)
$_ZN7cutlass13device_kernelIN5flash19enable_sm80_to_sm89INS1_16FlashAttnBwdSm80INS1_25CollectiveMainloopBwdSm80ILi2ELi2EN4cute5tupleIJNS5_1CILi128EEES8_NS7_ILi64EEEEEENS_6half_tEfNS_4arch4Sm80ELb0ELb1ELb1ELb0ELb1ELb0ELb0ELb0ELi2ELi4ELi4ELi4ELb0EEENS1_24CollectiveEpilogueBwdGQAISA_fSD_Li256ELb0ELb1EEENS1_19SingleTileSchedulerILb0ELb0ELb0ELi128EEEEEEEEEvNT_6ParamsE$_ZZN4cute12filter_tupleINS_5tupleIJNS1_IJNS_1CILi0EEENS1_IJNS2_ILi1EEENS2_ILi512EEEiEEEEEENS2_ILi4096EEENS1_IJiNS2_ILi8192EEEEEEEEEZNS_7flattenISB_EEDaRKT_EUlRKT_E_EEDaSF_OT0_ENKUlDpSI_E_clIJNS1_IJS3_S4_S5_iEEENS1_IJS8_EEESA_EEEDaSM_:
[----:B------:R-:W-:-:S04]  /*8c30*/  MOV R3, 0x0 ;  /* 0x0000000000037802 */ /* 0x000fc80000000f00 */
[----:B------:R-:W-:Y:S05]  /*8c40*/  RET.REL.NODEC R2 `(_ZN7cutlass13device_kernelIN5flash19enable_sm80_to_sm89INS1_16FlashAttnBwdSm80INS1_25CollectiveMainloopBwdSm80ILi2ELi2EN4cute5tupleIJNS5_1CILi128EEES8_NS7_ILi64EEEEEENS_6half_tEfNS_4arch4Sm80ELb0ELb1ELb1ELb0ELb1ELb0ELb0ELb0ELi2ELi4ELi4ELi4ELb0EEENS1_24CollectiveEpilogueBwdGQAISA_fSD_Li256ELb0ELb1EEENS1_19SingleTileSchedulerILb0ELb0ELb0ELi128EEEEEEEEEvNT_6ParamsE) ;  /* 0xffff73b002007950 */ /* 0x000fea0003c3ffff */
        .type           $_ZN7cutlass13device_kernelIN5flash19enable_sm80_to_sm89INS1_16FlashAttnBwdSm80INS1_25CollectiveMainloopBwdSm80ILi2ELi2EN4cute5tupleIJNS5_1CILi128EEES8_NS7_ILi64EEEEEENS_6half_tEfNS_4arch4Sm80ELb0ELb1ELb1ELb0ELb1ELb0ELb0ELb0ELi2ELi4ELi4ELi4ELb0EEENS1_24CollectiveEpilogueBwdGQAISA_fSD_Li256ELb0ELb1EEENS1_19SingleTileSchedulerILb0ELb0ELb0ELi128EEEEEEEEEvNT_6ParamsE$_ZZN4cute12filter_tupleINS_5tupleIJNS1_IJiNS1_IJiNS_1CILi0EEEEEEEEENS1_IJNS_10UnderscoreENS1_IJS6_S6_EEEEEEEEES9_ZNS_4diceIS9_S9_EEDaRKT_RKT0_EUlRKT_RKT0_E_EEDaSD_SG_OT1_ENKUlDpSJ_E_clIJNS1_IJiiS3_EEENS1_IJEEEEEEDaSQ_,@function
        .size           $_ZN7cutlass13device_kernelIN5flash19enable_sm80_to_sm89INS1_16FlashAttnBwdSm80INS1_25CollectiveMainloopBwdSm80ILi2ELi2EN4cute5tupleIJNS5_1CILi128EEES8_NS7_ILi64EEEEEENS_6half_tEfNS_4arch4Sm80ELb0ELb1ELb1ELb0ELb1ELb0ELb0ELb0ELi2ELi4ELi4ELi4ELb0EEENS1_24CollectiveEpilogueBwdGQAISA_fSD_Li256ELb0ELb1EEENS1_19SingleTileSchedulerILb0ELb0ELb0ELi128EEEEEEEEEvNT_6ParamsE$_ZZN4cute12filter_tupleINS_5tupleIJNS1_IJiNS1_IJiNS_1CILi0EEEEEEEEENS1_IJNS_10UnderscoreENS1_IJS6_S6_EEEEEEEEES9_ZNS_4diceIS9_S9_EEDaRKT_RKT0_EUlRKT_RKT0_E_EEDaSD_SG_OT1_ENKUlDpSJ_E_clIJNS1_IJiiS3_EEENS1_IJEEEEEEDaSQ_,($_ZN7cutlass13device_kernelIN5flash19enable_sm80_to_sm89INS1_16FlashAttnBwdSm80INS1_25CollectiveMainloopBwdSm80ILi2ELi2EN4cute5tupleIJNS5_1CILi128EEES8_NS7_ILi64EEEEEENS_6half_tEfNS_4arch4Sm80ELb0ELb1ELb1ELb0ELb1ELb0ELb0ELb0ELi2ELi4ELi4ELi4ELb0EEENS1_24CollectiveEpilogueBwdGQAISA_fSD_Li256ELb0ELb1EEENS1_19SingleTileSchedulerILb0ELb0ELb0ELi128EEEEEEEEEvNT_6ParamsE$_ZZN4cute12filter_tupleINS_5tupleIJNS1_IJiiEEENS_1CILi1024EEEEEEZNS_16flatten_to_tupleIS5_EEDaRKT_EUlRKT_E_EEDaS9_OT0_ENKUlDpSC_E_clIJS2_NS1_IJS4_EEEEEEDaSG_ - $_ZN7cutlass13device_kernelIN5flash19enable_sm80_to_sm89INS1_16FlashAttnBwdSm80INS1_25CollectiveMainloopBwdSm80ILi2ELi2EN4cute5tupleIJNS5_1CILi128EEES8_NS7_ILi64EEEEEENS_6half_tEfNS_4arch4Sm80ELb0ELb1ELb1ELb0ELb1ELb0ELb0ELb0ELi2ELi4ELi4ELi4ELb0EEENS1_24CollectiveEpilogueBwdGQAISA_fSD_Li256ELb0ELb1EEENS1_19SingleTileSchedulerILb0ELb0ELb0ELi128EEEEEEEEEvNT_6ParamsE$_ZZN4cute12filter_tupleINS_5tupleIJNS1_IJiNS1_IJiNS_1CILi0EEEEEEEEENS1_IJNS_10UnderscoreENS1_IJS6_S6_EEEEEEEEES9_ZNS_4diceIS9_S9_EEDaRKT_RKT0_EUlRKT_RKT0_E_EEDaSD_SG_OT1_ENKUlDpSJ_E_clIJNS1_IJiiS3_EEENS1_IJEEEEEEDaSQ_)
$_ZN7cutlass13device_kernelIN5flash19enable_sm80_to_sm89INS1_16FlashAttnBwdSm80INS1_25CollectiveMainloopBwdSm80ILi2ELi2EN4cute5tupleIJNS5_1CILi128EEES8_NS7_ILi64EEEEEENS_6half_tEfNS_4arch4Sm80ELb0ELb1ELb1ELb0ELb1ELb0ELb0ELb0ELi2ELi4ELi4ELi4ELb0EEENS1_24CollectiveEpilogueBwdGQAISA_fSD_Li256ELb0ELb1EEENS1_19SingleTileSchedulerILb0ELb0ELb0ELi128EEEEEEEEEvNT_6ParamsE$_ZZN4cute12filter_tupleINS_5tupleIJNS1_IJiNS1_IJiNS_1CILi0EEEEEEEEENS1_IJNS_10UnderscoreENS1_IJS6_S6_EEEEEEEEES9_ZNS_4diceIS9_S9_EEDaRKT_RKT0_EUlRKT_RKT0_E_EEDaSD_SG_OT1_ENKUlDpSJ_E_clIJNS1_IJiiS3_EEENS1_IJEEEEEEDaSQ_:
[----:B------:R-:W-:-:S04]  /*8c50*/  MOV R7, 0x0 ;  /* 0x0000000000077802 */ /* 0x000fc80000000f00 */
[----:B------:R-:W-:Y:S05]  /*8c60*/  RET.REL.NODEC R6 `(_ZN7cutlass13device_kernelIN5flash19enable_sm80_to_sm89INS1_16FlashAttnBwdSm80INS1_25CollectiveMainloopBwdSm80ILi2ELi2EN4cute5tupleIJNS5_1CILi128EEES8_NS7_ILi64EEEEEENS_6half_tEfNS_4arch4Sm80ELb0ELb1ELb1ELb0ELb1ELb0ELb0ELb0ELi2ELi4ELi4ELi4ELb0EEENS1_24CollectiveEpilogueBwdGQAISA_fSD_Li256ELb0ELb1EEENS1_19SingleTileSchedulerILb0ELb0ELb0ELi128EEEEEEEEEvNT_6ParamsE) ;  /* 0xffff739006007950 */ /* 0x000fea0003c3ffff */
        .type           $_ZN7cutlass13device_kernelIN5flash19enable_sm80_to_sm89INS1_16FlashAttnBwdSm80INS1_25CollectiveMainloopBwdSm80ILi2ELi2EN4cute5tupleIJNS5_1CILi128EEES8_NS7_ILi64EEEEEENS_6half_tEfNS_4arch4Sm80ELb0ELb1ELb1ELb0ELb1ELb0ELb0ELb0ELi2ELi4ELi4ELi4ELb0EEENS1_24CollectiveEpilogueBwdGQAISA_fSD_Li256ELb0ELb1EEENS1_19SingleTileSchedulerILb0ELb0ELb0ELi128EEEEEEEEEvNT_6ParamsE$_ZZN4cute12filter_tupleINS_5tupleIJNS1_IJiiEEENS_1CILi1024EEEEEEZNS_16flatten_to_tupleIS5_EEDaRKT_EUlRKT_E_EEDaS9_OT0_ENKUlDpSC_E_clIJS2_NS1_IJS4_EEEEEEDaSG_,@function
        .size           $_ZN7cutlass13device_kernelIN5flash19enable_sm80_to_sm89INS1_16FlashAttnBwdSm80INS1_25CollectiveMainloopBwdSm80ILi2ELi2EN4cute5tupleIJNS5_1CILi128EEES8_NS7_ILi64EEEEEENS_6half_tEfNS_4arch4Sm80ELb0ELb1ELb1ELb0ELb1ELb0ELb0ELb0ELi2ELi4ELi4ELi4ELb0EEENS1_24CollectiveEpilogueBwdGQAISA_fSD_Li256ELb0ELb1EEENS1_19SingleTileSchedulerILb0ELb0ELb0ELi128EEEEEEEEEvNT_6ParamsE$_ZZN4cute12filter_tupleINS_5tupleIJNS1_IJiiEEENS_1CILi1024EEEEEEZNS_16flatten_to_tupleIS5_EEDaRKT_EUlRKT_E_EEDaS9_OT0_ENKUlDpSC_E_clIJS2_NS1_IJS4_EEEEEEDaSG_,($_ZN7cutlass13device_kernelIN5flash19enable_sm80_to_sm89INS1_16FlashAttnBwdSm80INS1_25CollectiveMainloopBwdSm80ILi2ELi2EN4cute5tupleIJNS5_1CILi128EEES8_NS7_ILi64EEEEEENS_6half_tEfNS_4arch4Sm80ELb0ELb1ELb1ELb0ELb1ELb0ELb0ELb0ELi2ELi4ELi4ELi4ELb0EEENS1_24CollectiveEpilogueBwdGQAISA_fSD_Li256ELb0ELb1EEENS1_19SingleTileSchedulerILb0ELb0ELb0ELi128EEEEEEEEEvNT_6ParamsE$_ZZN4cute12filter_tupleINS_5tupleIJNS_10UnderscoreES2_NS_1CILi0EEEEEENS1_IJNS1_IJNS3_ILi1EEES4_EEEiNS3_ILi1024EEEEEEZNS_5sliceIS5_S9_EEDaRKT_RKT0_EUlRKT_RKT0_E_EEDaSD_SG_OT1_ENKUlDpSJ_E_clIJNS1_IJS7_EEENS1_IJiEEENS1_IJEEEEEEDaSQ_ - $_ZN7cutlass13device_kernelIN5flash19enable_sm80_to_sm89INS1_16FlashAttnBwdSm80INS1_25CollectiveMainloopBwdSm80ILi2ELi2EN4cute5tupleIJNS5_1CILi128EEES8_NS7_ILi64EEEEEENS_6half_tEfNS_4arch4Sm80ELb0ELb1ELb1ELb0ELb1ELb0ELb0ELb0ELi2ELi4ELi4ELi4ELb0EEENS1_24CollectiveEpilogueBwdGQAISA_fSD_Li256ELb0ELb1EEENS1_19SingleTileSchedulerILb0ELb0ELb0ELi128EEEEEEEEEvNT_6ParamsE$_ZZN4cute12filter_tupleINS_5tupleIJNS1_IJiiEEENS_1CILi1024EEEEEEZNS_16flatten_to_tupleIS5_EEDaRKT_EUlRKT_E_EEDaS9_OT0_ENKUlDpSC_E_clIJS2_NS1_IJS4_EEEEEEDaSG_)
$_ZN7cutlass13device_kernelIN5flash19enable_sm80_to_sm89INS1_16FlashAttnBwdSm80INS1_25CollectiveMainloopBwdSm80ILi2ELi2EN4cute5tupleIJNS5_1CILi128EEES8_NS7_ILi64EEEEEENS_6half_tEfNS_4arch4Sm80ELb0ELb1ELb1ELb0ELb1ELb0ELb0ELb0ELi2ELi4ELi4ELi4ELb0EEENS1_24CollectiveEpilogueBwdGQAISA_fSD_Li256ELb0ELb1EEENS1_19SingleTileSchedulerILb0ELb0ELb0ELi128EEEEEEEEEvNT_6ParamsE$_ZZN4cute12filter_tupleINS_5tupleIJNS1_IJiiEEENS_1CILi1024EEEEEEZNS_16flatten_to_tupleIS5_EEDaRKT_EUlRKT_E_EEDaS9_OT0_ENKUlDpSC_E_clIJS2_NS1_IJS4_EEEEEEDaSG_:
[----:B------:R-:W-:-:S04]  /*8c70*/  MOV R3, 0x0 ;  /* 0x0000000000037802 */ /* 0x000fc80000000f00 */
[----:B------:R-:W-:Y:S05]  /*8c80*/  RET.REL.NODEC R2 `(_ZN7cutlass13device_kernelIN5flash19enable_sm80_to_sm89INS1_16FlashAttnBwdSm80INS1_25CollectiveMainloopBwdSm80ILi2ELi2EN4cute5tupleIJNS5_1CILi128EEES8_NS7_ILi64EEEEEENS_6half_tEfNS_4arch4Sm80ELb0ELb1ELb1ELb0ELb1ELb0ELb0ELb0ELi2ELi4ELi4ELi4ELb0EEENS1_24CollectiveEpilogueBwdGQAISA_fSD_Li256ELb0ELb1EEENS1_19SingleTileSchedulerILb0ELb0ELb0ELi128EEEEEEEEEvNT_6ParamsE) ;  /* 0xffff737002007950 */ /* 0x000fea0003c3ffff */
        .type           $_ZN7cutlass13device_kernelIN5flash19enable_sm80_to_sm89INS1_16FlashAttnBwdSm80INS1_25CollectiveMainloopBwdSm80ILi2ELi2EN4cute5tupleIJNS5_1CILi128EEES8_NS7_ILi64EEEEEENS_6half_tEfNS_4arch4Sm80ELb0ELb1ELb1ELb0ELb1ELb0ELb0ELb0ELi2ELi4ELi4ELi4ELb0EEENS1_24CollectiveEpilogueBwdGQAISA_fSD_Li256ELb0ELb1EEENS1_19SingleTileSchedulerILb0ELb0ELb0ELi128EEEEEEEEEvNT_6ParamsE$_ZZN4cute12filter_tupleINS_5tupleIJNS_10UnderscoreES2_NS_1CILi0EEEEEENS1_IJNS1_IJNS3_ILi1EEES4_EEEiNS3_ILi1024EEEEEEZNS_5sliceIS5_S9_EEDaRKT_RKT0_EUlRKT_RKT0_E_EEDaSD_SG_OT1_ENKUlDpSJ_E_clIJNS1_IJS7_EEENS1_IJiEEENS1_IJEEEEEEDaSQ_,@function
        .size           $_ZN7cutlass13device_kernelIN5flash19enable_sm80_to_sm89INS1_16FlashAttnBwdSm80INS1_25CollectiveMainloopBwdSm80ILi2ELi2EN4cute5tupleIJNS5_1CILi128EEES8_NS7_ILi64EEEEEENS_6half_tEfNS_4arch4Sm80ELb0ELb1ELb1ELb0ELb1ELb0ELb0ELb0ELi2ELi4ELi4ELi4ELb0EEENS1_24CollectiveEpilogueBwdGQAISA_fSD_Li256ELb0ELb1EEENS1_19SingleTileSchedulerILb0ELb0ELb0ELi128EEEEEEEEEvNT_6ParamsE$_ZZN4cute12filter_tupleINS_5tupleIJNS_10UnderscoreES2_NS_1CILi0EEEEEENS1_IJNS1_IJNS3_ILi1EEES4_EEEiNS3_ILi1024EEEEEEZNS_5sliceIS5_S9_EEDaRKT_RKT0_EUlRKT_RKT0_E_EEDaSD_SG_OT1_ENKUlDpSJ_E_clIJNS1_IJS7_EEENS1_IJiEEENS1_IJEEEEEEDaSQ_,($_ZN7cutlass13device_kernelIN5flash19enable_sm80_to_sm89INS1_16FlashAttnBwdSm80INS1_25CollectiveMainloopBwdSm80ILi2ELi2EN4cute5tupleIJNS5_1CILi128EEES8_NS7_ILi64EEEEEENS_6half_tEfNS_4arch4Sm80ELb0ELb1ELb1ELb0ELb1ELb0ELb0ELb0ELi2ELi4ELi4ELi4ELb0EEENS1_24CollectiveEpilogueBwdGQAISA_fSD_Li256ELb0ELb1EEENS1_19SingleTileSchedulerILb0ELb0ELb0ELi128EEEEEEEEEvNT_6ParamsE$_ZZN4cute12filter_tupleINS_5tupleIJNS_10UnderscoreES2_S2_iEEENS1_IJNS1_IJNS_1CILi1EEENS4_ILi0EEEEEENS4_ILi4096EEENS1_IJiiEEENS1_IJS6_NS4_ILi8192EEEEEEEEEZNS_5sliceIS3_SC_EEDaRKT_RKT0_EUlRKT_RKT0_E_EEDaSG_SJ_OT1_ENKUlDpSM_E_clIJNS1_IJS7_EEENS1_IJS8_EEENS1_IJS9_EEENS1_IJEEEEEEDaST_ - $_ZN7cutlass13device_kernelIN5flash19enable_sm80_to_sm89INS1_16FlashAttnBwdSm80INS1_25CollectiveMainloopBwdSm80ILi2ELi2EN4cute5tupleIJNS5_1CILi128EEES8_NS7_ILi64EEEEEENS_6half_tEfNS_4arch4Sm80ELb0ELb1ELb1ELb0ELb1ELb0ELb0ELb0ELi2ELi4ELi4ELi4ELb0EEENS1_24CollectiveEpilogueBwdGQAISA_fSD_Li256ELb0ELb1EEENS1_19SingleTileSchedulerILb0ELb0ELb0ELi128EEEEEEEEEvNT_6ParamsE$_ZZN4cute12filter_tupleINS_5tupleIJNS_10UnderscoreES2_NS_1CILi0EEEEEENS1_IJNS1_IJNS3_ILi1EEES4_EEEiNS3_ILi1024EEEEEEZNS_5sliceIS5_S9_EEDaRKT_RKT0_EUlRKT_RKT0_E_EEDaSD_SG_OT1_ENKUlDpSJ_E_clIJNS1_IJS7_EEENS1_IJiEEENS1_IJEEEEEEDaSQ_)
$_ZN7cutlass13device_kernelIN5flash19enable_sm80_to_sm89INS1_16FlashAttnBwdSm80INS1_25CollectiveMainloopBwdSm80ILi2ELi2EN4cute5tupleIJNS5_1CILi128EEES8_NS7_ILi64EEEEEENS_6half_tEfNS_4arch4Sm80ELb0ELb1ELb1ELb0ELb1ELb0ELb0ELb0ELi2ELi4ELi4ELi4ELb0EEENS1_24CollectiveEpilogueBwdGQAISA_fSD_Li256ELb0ELb1EEENS1_19SingleTileSchedulerILb0ELb0ELb0ELi128EEEEEEEEEvNT_6ParamsE$_ZZN4cute12filter_tupleINS_5tupleIJNS_10UnderscoreES2_NS_1CILi0EEEEEENS1_IJNS1_IJNS3_ILi1EEES4_EEEiNS3_ILi1024EEEEEEZNS_5sliceIS5_S9_EEDaRKT_RKT0_EUlRKT_RKT0_E_EEDaSD_SG_OT1_ENKUlDpSJ_E_clIJNS1_IJS7_EEENS1_IJiEEENS1_IJEEEEEEDaSQ_:
[----:B------:R-:W-:Y:S02]  /*8c90*/  MOV R10, R2 ;  /* 0x00000002000a7202 */ /* 0x000fe40000000f00 */
[----:B------:R-:W-:-:S04]  /*8ca0*/  MOV R11, 0x0 ;  /* 0x00000000000b7802 */ /* 0x000fc80000000f00 */
[----:B------:R-:W-:Y:S05]  /*8cb0*/  RET.REL.NODEC R10 `(_ZN7cutlass13device_kernelIN5flash19enable_sm80_to_sm89INS1_16FlashAttnBwdSm80INS1_25CollectiveMainloopBwdSm80ILi2ELi2EN4cute5tupleIJNS5_1CILi128EEES8_NS7_ILi64EEEEEENS_6half_tEfNS_4arch4Sm80ELb0ELb1ELb1ELb0ELb1ELb0ELb0ELb0ELi2ELi4ELi4ELi4ELb0EEENS1_24CollectiveEpilogueBwdGQAISA_fSD_Li256ELb0ELb1EEENS1_19SingleTileSchedulerILb0ELb0ELb0ELi128EEEEEEEEEvNT_6ParamsE) ;  /* 0xffff73400a007950 */ /* 0x000fea0003c3ffff */
        .type           $_ZN7cutlass13device_kernelIN5flash19enable_sm80_to_sm89INS1_16FlashAttnBwdSm80INS1_25CollectiveMainloopBwdSm80ILi2ELi2EN4cute5tupleIJNS5_1CILi128EEES8_NS7_ILi64EEEEEENS_6half_tEfNS_4arch4Sm80ELb0ELb1ELb1ELb0ELb1ELb0ELb0ELb0ELi2ELi4ELi4ELi4ELb0EEENS1_24CollectiveEpilogueBwdGQAISA_fSD_Li256ELb0ELb1EEENS1_19SingleTileSchedulerILb0ELb0ELb0ELi128EEEEEEEEEvNT_6ParamsE$_ZZN4cute12filter_tupleINS_5tupleIJNS_10UnderscoreES2_S2_iEEENS1_IJNS1_IJNS_1CILi1EEENS4_ILi0EEEEEENS4_ILi4096EEENS1_IJiiEEENS1_IJS6_NS4_ILi8192EEEEEEEEEZNS_5sliceIS3_SC_EEDaRKT_RKT0_EUlRKT_RKT0_E_EEDaSG_SJ_OT1_ENKUlDpSM_E_clIJNS1_IJS7_EEENS1_IJS8_EEENS1_IJS9_EEENS1_IJEEEEEEDaST_,@function
        .size           $_ZN7cutlass13device_kernelIN5flash19enable_sm80_to_sm89INS1_16FlashAttnBwdSm80INS1_25CollectiveMainloopBwdSm80ILi2ELi2EN4cute5tupleIJNS5_1CILi128EEES8_NS7_ILi64EEEEEENS_6half_tEfNS_4arch4Sm80ELb0ELb1ELb1ELb0ELb1ELb0ELb0ELb0ELi2ELi4ELi4ELi4ELb0EEENS1_24CollectiveEpilogueBwdGQAISA_fSD_Li256ELb0ELb1EEENS1_19SingleTileSchedulerILb0ELb0ELb0ELi128EEEEEEEEEvNT_6ParamsE$_ZZN4cute12filter_tupleINS_5tupleIJNS_10UnderscoreES2_S2_iEEENS1_IJNS1_IJNS_1CILi1EEENS4_ILi0EEEEEENS4_ILi4096EEENS1_IJiiEEENS1_IJS6_NS4_ILi8192EEEEEEEEEZNS_5sliceIS3_SC_EEDaRKT_RKT0_EUlRKT_RKT0_E_EEDaSG_SJ_OT1_ENKUlDpSM_E_clIJNS1_IJS7_EEENS1_IJS8_EEENS1_IJS9_EEENS1_IJEEEEEEDaST_,($_ZN7cutlass13device_kernelIN5flash19enable_sm80_to_sm89INS1_16FlashAttnBwdSm80INS1_25CollectiveMainloopBwdSm80ILi2ELi2EN4cute5tupleIJNS5_1CILi128EEES8_NS7_ILi64EEEEEENS_6half_tEfNS_4arch4Sm80ELb0ELb1ELb1ELb0ELb1ELb0ELb0ELb0ELi2ELi4ELi4ELi4ELb0EEENS1_24CollectiveEpilogueBwdGQAISA_fSD_Li256ELb0ELb1EEENS1_19SingleTileSchedulerILb0ELb0ELb0ELi128EEEEEEEEEvNT_6ParamsE$_ZZN4cute12filter_tupleINS_5tupleIJNS_10UnderscoreES2_S2_iEEENS1_IJNS1_IJNS_1CILi1EEENS4_ILi0EEEEEEiNS4_ILi1024EEENS4_ILi8192EEEEEEZNS_5sliceIS3_SA_EEDaRKT_RKT0_EUlRKT_RKT0_E_EEDaSE_SH_OT1_ENKUlDpSK_E_clIJNS1_IJS7_EEENS1_IJiEEENS1_IJS8_EEENS1_IJEEEEEEDaSR_ - $_ZN7cutlass13device_kernelIN5flash19enable_sm80_to_sm89INS1_16FlashAttnBwdSm80INS1_25CollectiveMainloopBwdSm80ILi2ELi2EN4cute5tupleIJNS5_1CILi128EEES8_NS7_ILi64EEEEEENS_6half_tEfNS_4arch4Sm80ELb0ELb1ELb1ELb0ELb1ELb0ELb0ELb0ELi2ELi4ELi4ELi4ELb0EEENS1_24CollectiveEpilogueBwdGQAISA_fSD_Li256ELb0ELb1EEENS1_19SingleTileSchedulerILb0ELb0ELb0ELi128EEEEEEEEEvNT_6ParamsE$_ZZN4cute12filter_tupleINS_5tupleIJNS_10UnderscoreES2_S2_iEEENS1_IJNS1_IJNS_1CILi1EEENS4_ILi0EEEEEENS4_ILi4096EEENS1_IJiiEEENS1_IJS6_NS4_ILi8192EEEEEEEEEZNS_5sliceIS3_SC_EEDaRKT_RKT0_EUlRKT_RKT0_E_EEDaSG_SJ_OT1_ENKUlDpSM_E_clIJNS1_IJS7_EEENS1_IJS8_EEENS1_IJS9_EEENS1_IJEEEEEEDaST_)
$_ZN7cutlass13device_kernelIN5flash19enable_sm80_to_sm89INS1_16FlashAttnBwdSm80INS1_25CollectiveMainloopBwdSm80ILi2ELi2EN4cute5tupleIJNS5_1CILi128EEES8_NS7_ILi64EEEEEENS_6half_tEfNS_4arch4Sm80ELb0ELb1ELb1ELb0ELb1ELb0ELb0ELb0ELi2ELi4ELi4ELi4ELb0EEENS1_24CollectiveEpilogueBwdGQAISA_fSD_Li256ELb0ELb1EEENS1_19SingleTileSchedulerILb0ELb0ELb0ELi128EEEEEEEEEvNT_6ParamsE$_ZZN4cute12filter_tupleINS_5tupleIJNS_10UnderscoreES2_S2_iEEENS1_IJNS1_IJNS_1CILi1EEENS4_ILi0EEEEEENS4_ILi4096EEENS1_IJiiEEENS1_IJS6_NS4_ILi8192EEEEEEEEEZNS_5sliceIS3_SC_EEDaRKT_RKT0_EUlRKT_RKT0_E_EEDaSG_SJ_OT1_ENKUlDpSM_E_clIJNS1_IJS7_EEENS1_IJS8_EEENS1_IJS9_EEENS1_IJEEEEEEDaST_:
[----:B------:R-:W-:-:S05]  /*8cc0*/  IADD3 R2, R67, -c[0x0][0x20], RZ ;  /* 0x8000080043027a10 */ /* 0x000fca0007ffe0ff */
[----:B------:R1:W5:Y:S04]  /*8cd0*/  LDL R3, [R2+0x4] ;  /* 0x0000040002037983 */ /* 0x0003680000100800 */
[----:B------:R1:W5:Y:S01]  /*8ce0*/  LDL R5, [R2] ;  /* 0x0000000002057983 */ /* 0x0003620000100800 */
[----:B------:R-:W-:Y:S01]  /*8cf0*/  IMAD.MOV.U32 R14, RZ, RZ, R4 ;  /* 0x000000ffff0e7224 */ /* 0x000fe200078e0004 */
[----:B------:R-:W-:-:S04]  /*8d00*/  MOV R15, 0x0 ;  /* 0x00000000000f7802 */ /* 0x000fc80000000f00 */
[----:B------:R-:W-:Y:S05]  /*8d10*/  RET.REL.NODEC R14 `(_ZN7cutlass13device_kernelIN5flash19enable_sm80_to_sm89INS1_16FlashAttnBwdSm80INS1_25CollectiveMainloopBwdSm80ILi2ELi2EN4cute5tupleIJNS5_1CILi128EEES8_NS7_ILi64EEEEEENS_6half_tEfNS_4arch4Sm80ELb0ELb1ELb1ELb0ELb1ELb0ELb0ELb0ELi2ELi4ELi4ELi4ELb0EEENS1_24CollectiveEpilogueBwdGQAISA_fSD_Li256ELb0ELb1EEENS1_19SingleTileSchedulerILb0ELb0ELb0ELi128EEEEEEEEEvNT_6ParamsE) ;  /* 0xffff72e00e007950 */ /* 0x000fea0003c3ffff */
        .type           $_ZN7cutlass13device_kernelIN5flash19enable_sm80_to_sm89INS1_16FlashAttnBwdSm80INS1_25CollectiveMainloopBwdSm80ILi2ELi2EN4cute5tupleIJNS5_1CILi128EEES8_NS7_ILi64EEEEEENS_6half_tEfNS_4arch4Sm80ELb0ELb1ELb1ELb0ELb1ELb0ELb0ELb0ELi2ELi4ELi4ELi4ELb0EEENS1_24CollectiveEpilogueBwdGQAISA_fSD_Li256ELb0ELb1EEENS1_19SingleTileSchedulerILb0ELb0ELb0ELi128EEEEEEEEEvNT_6ParamsE$_ZZN4cute12filter_tupleINS_5tupleIJNS_10UnderscoreES2_S2_iEEENS1_IJNS1_IJNS_1CILi1EEENS4_ILi0EEEEEEiNS4_ILi1024EEENS4_ILi8192EEEEEEZNS_5sliceIS3_SA_EEDaRKT_RKT0_EUlRKT_RKT0_E_EEDaSE_SH_OT1_ENKUlDpSK_E_clIJNS1_IJS7_EEENS1_IJiEEENS1_IJS8_EEENS1_IJEEEEEEDaSR_,@function
        .size           $_ZN7cutlass13device_kernelIN5flash19enable_sm80_to_sm89INS1_16FlashAttnBwdSm80INS1_25CollectiveMainloopBwdSm80ILi2ELi2EN4cute5tupleIJNS5_1CILi128EEES8_NS7_ILi64EEEEEENS_6half_tEfNS_4arch4Sm80ELb0ELb1ELb1ELb0ELb1ELb0ELb0ELb0ELi2ELi4ELi4ELi4ELb0EEENS1_24CollectiveEpilogueBwdGQAISA_fSD_Li256ELb0ELb1EEENS1_19SingleTileSchedulerILb0ELb0ELb0ELi128EEEEEEEEEvNT_6ParamsE$_ZZN4cute12filter_tupleINS_5tupleIJNS_10UnderscoreES2_S2_iEEENS1_IJNS1_IJNS_1CILi1EEENS4_ILi0EEEEEEiNS4_ILi1024EEENS4_ILi8192EEEEEEZNS_5sliceIS3_SA_EEDaRKT_RKT0_EUlRKT_RKT0_E_EEDaSE_SH_OT1_ENKUlDpSK_E_clIJNS1_IJS7_EEENS1_IJiEEENS1_IJS8_EEENS1_IJEEEEEEDaSR_,($_ZN7cutlass13device_kernelIN5flash19enable_sm80_to_sm89INS1_16FlashAttnBwdSm80INS1_25CollectiveMainloopBwdSm80ILi2ELi2EN4cute5tupleIJNS5_1CILi128EEES8_NS7_ILi64EEEEEENS_6half_tEfNS_4arch4Sm80ELb0ELb1ELb1ELb0ELb1ELb0ELb0ELb0ELi2ELi4ELi4ELi4ELb0EEENS1_24CollectiveEpilogueBwdGQAISA_fSD_Li256ELb0ELb1EEENS1_19SingleTileSchedulerILb0ELb0ELb0ELi128EEEEEEEEEvNT_6ParamsE$_ZZN4cute12filter_tupleINS_5tupleIJNS_10UnderscoreES2_iEEENS1_IJNS1_IJNS_1CILi1EEENS4_ILi0EEEEEEiNS4_ILi1024EEEEEEZNS_5sliceIS3_S9_EEDaRKT_RKT0_EUlRKT_RKT0_E_EEDaSD_SG_OT1_ENKUlDpSJ_E_clIJNS1_IJS7_EEENS1_IJiEEENS1_IJEEEEEEDaSQ_ - $_ZN7cutlass13device_kernelIN5flash19enable_sm80_to_sm89INS1_16FlashAttnBwdSm80INS1_25CollectiveMainloopBwdSm80ILi2ELi2EN4cute5tupleIJNS5_1CILi128EEES8_NS7_ILi64EEEEEENS_6half_tEfNS_4arch4Sm80ELb0ELb1ELb1ELb0ELb1ELb0ELb0ELb0ELi2ELi4ELi4ELi4ELb0EEENS1_24CollectiveEpilogueBwdGQAISA_fSD_Li256ELb0ELb1EEENS1_19SingleTileSchedulerILb0ELb0ELb0ELi128EEEEEEEEEvNT_6ParamsE$_ZZN4cute12filter_tupleINS_5tupleIJNS_10UnderscoreES2_S2_iEEENS1_IJNS1_IJNS_1CILi1EEENS4_ILi0EEEEEEiNS4_ILi1024EEENS4_ILi8192EEEEEEZNS_5sliceIS3_SA_EEDaRKT_RKT0_EUlRKT_RKT0_E_EEDaSE_SH_OT1_ENKUlDpSK_E_clIJNS1_IJS7_EEENS1_IJiEEENS1_IJS8_EEENS1_IJEEEEEEDaSR_)
$_ZN7cutlass13device_kernelIN5flash19enable_sm80_to_sm89INS1_16FlashAttnBwdSm80INS1_25CollectiveMainloopBwdSm80ILi2ELi2EN4cute5tupleIJNS5_1CILi128EEES8_NS7_ILi64EEEEEENS_6half_tEfNS_4arch4Sm80ELb0ELb1ELb1ELb0ELb1ELb0ELb0ELb0ELi2ELi4ELi4ELi4ELb0EEENS1_24CollectiveEpilogueBwdGQAISA_fSD_Li256ELb0ELb1EEENS1_19SingleTileSchedulerILb0ELb0ELb0ELi128EEEEEEEEEvNT_6ParamsE$_ZZN4cute12filter_tupleINS_5tupleIJNS_10UnderscoreES2_S2_iEEENS1_IJNS1_IJNS_1CILi1EEENS4_ILi0EEEEEEiNS4_ILi1024EEENS4_ILi8192EEEEEEZNS_5sliceIS3_SA_EEDaRKT_RKT0_EUlRKT_RKT0_E_EEDaSE_SH_OT1_ENKUlDpSK_E_clIJNS1_IJS7_EEENS1_IJiEEENS1_IJS8_EEENS1_IJEEEEEEDaSR_:
[----:B------:R-:W-:Y:S02]  /*8d20*/  MOV R12, R2 ;  /* 0x00000002000c7202 */ /* 0x000fe40000000f00 */
[----:B------:R-:W-:-:S04]  /*8d30*/  MOV R13, 0x0 ;  /* 0x00000000000d7802 */ /* 0x000fc80000000f00 */
[----:B------:R-:W-:Y:S05]  /*8d40*/  RET.REL.NODEC R12 `(_ZN7cutlass13device_kernelIN5flash19enable_sm80_to_sm89INS1_16FlashAttnBwdSm80INS1_25CollectiveMainloopBwdSm80ILi2ELi2EN4cute5tupleIJNS5_1CILi128EEES8_NS7_ILi64EEEEEENS_6half_tEfNS_4arch4Sm80ELb0ELb1ELb1ELb0ELb1ELb0ELb0ELb0ELi2ELi4ELi4ELi4ELb0EEENS1_24CollectiveEpilogueBwdGQAISA_fSD_Li256ELb0ELb1EEENS1_19SingleTileSchedulerILb0ELb0ELb0ELi128EEEEEEEEEvNT_6ParamsE) ;  /* 0xffff72b00c007950 */ /* 0x000fea0003c3ffff */
        .type           $_ZN7cutlass13device_kernelIN5flash19enable_sm80_to_sm89INS1_16FlashAttnBwdSm80INS1_25CollectiveMainloopBwdSm80ILi2ELi2EN4cute5tupleIJNS5_1CILi128EEES8_NS7_ILi64EEEEEENS_6half_tEfNS_4arch4Sm80ELb0ELb1ELb1ELb0ELb1ELb0ELb0ELb0ELi2ELi4ELi4ELi4ELb0EEENS1_24CollectiveEpilogueBwdGQAISA_fSD_Li256ELb0ELb1EEENS1_19SingleTileSchedulerILb0ELb0ELb0ELi128EEEEEEEEEvNT_6ParamsE$_ZZN4cute12filter_tupleINS_5tupleIJNS_10UnderscoreES2_iEEENS1_IJNS1_IJNS_1CILi1EEENS4_ILi0EEEEEEiNS4_ILi1024EEEEEEZNS_5sliceIS3_S9_EEDaRKT_RKT0_EUlRKT_RKT0_E_EEDaSD_SG_OT1_ENKUlDpSJ_E_clIJNS1_IJS7_EEENS1_IJiEEENS1_IJEEEEEEDaSQ_,@function
        .size           $_ZN7cutlass13device_kernelIN5flash19enable_sm80_to_sm89INS1_16FlashAttnBwdSm80INS1_25CollectiveMainloopBwdSm80ILi2ELi2EN4cute5tupleIJNS5_1CILi128EEES8_NS7_ILi64EEEEEENS_6half_tEfNS_4arch4Sm80ELb0ELb1ELb1ELb0ELb1ELb0ELb0ELb0ELi2ELi4ELi4ELi4ELb0EEENS1_24CollectiveEpilogueBwdGQAISA_fSD_Li256ELb0ELb1EEENS1_19SingleTileSchedulerILb0ELb0ELb0ELi128EEEEEEEEEvNT_6ParamsE$_ZZN4cute12filter_tupleINS_5tupleIJNS_10UnderscoreES2_iEEENS1_IJNS1_IJNS_1CILi1EEENS4_ILi0EEEEEEiNS4_ILi1024EEEEEEZNS_5sliceIS3_S9_EEDaRKT_RKT0_EUlRKT_RKT0_E_EEDaSD_SG_OT1_ENKUlDpSJ_E_clIJNS1_IJS7_EEENS1_IJiEEENS1_IJEEEEEEDaSQ_,($_ZN7cutlass13device_kernelIN5flash19enable_sm80_to_sm89INS1_16FlashAttnBwdSm80INS1_25CollectiveMainloopBwdSm80ILi2ELi2EN4cute5tupleIJNS5_1CILi128EEES8_NS7_ILi64EEEEEENS_6half_tEfNS_4arch4Sm80ELb0ELb1ELb1ELb0ELb1ELb0ELb0ELb0ELi2ELi4ELi4ELi4ELb0EEENS1_24CollectiveEpilogueBwdGQAISA_fSD_Li256ELb0ELb1EEENS1_19SingleTileSchedulerILb0ELb0ELb0ELi128EEEEEEEEEvNT_6ParamsE$_ZZN4cute12filter_tupleINS_5tupleIJNS_1CILi1024EEENS1_IJiiEEEEEEZNS_16flatten_to_tupleIS5_EEDaRKT_EUlRKT_E_EEDaS9_OT0_ENKUlDpSC_E_clIJNS1_IJS3_EEES4_EEEDaSG_ - $_ZN7cutlass13device_kernelIN5flash19enable_sm80_to_sm89INS1_16FlashAttnBwdSm80INS1_25CollectiveMainloopBwdSm80ILi2ELi2EN4cute5tupleIJNS5_1CILi128EEES8_NS7_ILi64EEEEEENS_6half_tEfNS_4arch4Sm80ELb0ELb1ELb1ELb0ELb1ELb0ELb0ELb0ELi2ELi4ELi4ELi4ELb0EEENS1_24CollectiveEpilogueBwdGQAISA_fSD_Li256ELb0ELb1EEENS1_19SingleTileSchedulerILb0ELb0ELb0ELi128EEEEEEEEEvNT_6ParamsE$_ZZN4cute12filter_tupleINS_5tupleIJNS_10UnderscoreES2_iEEENS1_IJNS1_IJNS_1CILi1EEENS4_ILi0EEEEEEiNS4_ILi1024EEEEEEZNS_5sliceIS3_S9_EEDaRKT_RKT0_EUlRKT_RKT0_E_EEDaSD_SG_OT1_ENKUlDpSJ_E_clIJNS1_IJS7_EEENS1_IJiEEENS1_IJEEEEEEDaSQ_)
$_ZN7cutlass13device_kernelIN5flash19enable_sm80_to_sm89INS1_16FlashAttnBwdSm80INS1_25CollectiveMainloopBwdSm80ILi2ELi2EN4cute5tupleIJNS5_1CILi128EEES8_NS7_ILi64EEEEEENS_6half_tEfNS_4arch4Sm80ELb0ELb1ELb1ELb0ELb1ELb0ELb0ELb0ELi2ELi4ELi4ELi4ELb0EEENS1_24CollectiveEpilogueBwdGQAISA_fSD_Li256ELb0ELb1EEENS1_19SingleTileSchedulerILb0ELb0ELb0ELi128EEEEEEEEEvNT_6ParamsE$_ZZN4cute12filter_tupleINS_5tupleIJNS_10UnderscoreES2_iEEENS1_IJNS1_IJNS_1CILi1EEENS4_ILi0EEEEEEiNS4_ILi1024EEEEEEZNS_5sliceIS3_S9_EEDaRKT_RKT0_EUlRKT_RKT0_E_EEDaSD_SG_OT1_ENKUlDpSJ_E_clIJNS1_IJS7_EEENS1_IJiEEENS1_IJEEEEEEDaSQ_:
[----:B------:R-:W-:Y:S02]  /*8d50*/  MOV R36, R2 ;  /* 0x0000000200247202 */ /* 0x000fe40000000f00 */
[----:B------:R-:W-:-:S04]  /*8d60*/  MOV R37, 0x0 ;  /* 0x0000000000257802 */ /* 0x000fc80000000f00 */
[----:B------:R-:W-:Y:S05]  /*8d70*/  RET.REL.NODEC R36 `(_ZN7cutlass13device_kernelIN5flash19enable_sm80_to_sm89INS1_16FlashAttnBwdSm80INS1_25CollectiveMainloopBwdSm80ILi2ELi2EN4cute5tupleIJNS5_1CILi128EEES8_NS7_ILi64EEEEEENS_6half_tEfNS_4arch4Sm80ELb0ELb1ELb1ELb0ELb1ELb0ELb0ELb0ELi2ELi4ELi4ELi4ELb0EEENS1_24CollectiveEpilogueBwdGQAISA_fSD_Li256ELb0ELb1EEENS1_19SingleTileSchedulerILb0ELb0ELb0ELi128EEEEEEEEEvNT_6ParamsE) ;  /* 0xffff728024007950 */ /* 0x000fea0003c3ffff */
        .type           $_ZN7cutlass13device_kernelIN5flash19enable_sm80_to_sm89INS1_16FlashAttnBwdSm80INS1_25CollectiveMainloopBwdSm80ILi2ELi2EN4cute5tupleIJNS5_1CILi128EEES8_NS7_ILi64EEEEEENS_6half_tEfNS_4arch4Sm80ELb0ELb1ELb1ELb0ELb1ELb0ELb0ELb0ELi2ELi4ELi4ELi4ELb0EEENS1_24CollectiveEpilogueBwdGQAISA_fSD_Li256ELb0ELb1EEENS1_19SingleTileSchedulerILb0ELb0ELb0ELi128EEEEEEEEEvNT_6ParamsE$_ZZN4cute12filter_tupleINS_5tupleIJNS_1CILi1024EEENS1_IJiiEEEEEEZNS_16flatten_to_tupleIS5_EEDaRKT_EUlRKT_E_EEDaS9_OT0_ENKUlDpSC_E_clIJNS1_IJS3_EEES4_EEEDaSG_,@function
        .size           $_ZN7cutlass13device_kernelIN5flash19enable_sm80_to_sm89INS1_16FlashAttnBwdSm80INS1_25CollectiveMainloopBwdSm80ILi2ELi2EN4cute5tupleIJNS5_1CILi128EEES8_NS7_ILi64EEEEEENS_6half_tEfNS_4arch4Sm80ELb0ELb1ELb1ELb0ELb1ELb0ELb0ELb0ELi2ELi4ELi4ELi4ELb0EEENS1_24CollectiveEpilogueBwdGQAISA_fSD_Li256ELb0ELb1EEENS1_19SingleTileSchedulerILb0ELb0ELb0ELi128EEEEEEEEEvNT_6ParamsE$_ZZN4cute12filter_tupleINS_5tupleIJNS_1CILi1024EEENS1_IJiiEEEEEEZNS_16flatten_to_tupleIS5_EEDaRKT_EUlRKT_E_EEDaS9_OT0_ENKUlDpSC_E_clIJNS1_IJS3_EEES4_EEEDaSG_,($_ZN7cutlass13device_kernelIN5flash19enable_sm80_to_sm89INS1_16FlashAttnBwdSm80INS1_25CollectiveMainloopBwdSm80ILi2ELi2EN4cute5tupleIJNS5_1CILi128EEES8_NS7_ILi64EEEEEENS_6half_tEfNS_4arch4Sm80ELb0ELb1ELb1ELb0ELb1ELb0ELb0ELb0ELi2ELi4ELi4ELi4ELb0EEENS1_24CollectiveEpilogueBwdGQAISA_fSD_Li256ELb0ELb1EEENS1_19SingleTileSchedulerILb0ELb0ELb0ELi128EEEEEEEEEvNT_6ParamsE$_ZZN4cute12filter_tupleINS_5tupleIJNS_1CILi1EEENS1_IJNS2_ILi8EEEiiEEENS2_ILi64EEENS1_IJiNS2_ILi144EEENS2_ILi288EEEEEENS2_ILi512EEEEEEZNS_7flattenISB_EEDaRKT_EUlRKT_E_EEDaSF_OT0_ENKUlDpSI_E_clIJNS1_IJS3_EEES5_NS1_IJS6_EEES9_NS1_IJSA_EEEEEEDaSM_ - $_ZN7cutlass13device_kernelIN5flash19enable_sm80_to_sm89INS1_16FlashAttnBwdSm80INS1_25CollectiveMainloopBwdSm80ILi2ELi2EN4cute5tupleIJNS5_1CILi128EEES8_NS7_ILi64EEEEEENS_6half_tEfNS_4arch4Sm80ELb0ELb1ELb1ELb0ELb1ELb0ELb0ELb0ELi2ELi4ELi4ELi4ELb0EEENS1_24CollectiveEpilogueBwdGQAISA_fSD_Li256ELb0ELb1EEENS1_19SingleTileSchedulerILb0ELb0ELb0ELi128EEEEEEEEEvNT_6ParamsE$_ZZN4cute12filter_tupleINS_5tupleIJNS_1CILi1024EEENS1_IJiiEEEEEEZNS_16flatten_to_tupleIS5_EEDaRKT_EUlRKT_E_EEDaS9_OT0_ENKUlDpSC_E_clIJNS1_IJS3_EEES4_EEEDaSG_)
$_ZN7cutlass13device_kernelIN5flash19enable_sm80_to_sm89INS1_16FlashAttnBwdSm80INS1_25CollectiveMainloopBwdSm80ILi2ELi2EN4cute5tupleIJNS5_1CILi128EEES8_NS7_ILi64EEEEEENS_6half_tEfNS_4arch4Sm80ELb0ELb1ELb1ELb0ELb1ELb0ELb0ELb0ELi2ELi4ELi4ELi4ELb0EEENS1_24CollectiveEpilogueBwdGQAISA_fSD_Li256ELb0ELb1EEENS1_19SingleTileSchedulerILb0ELb0ELb0ELi128EEEEEEEEEvNT_6ParamsE$_ZZN4cute12filter_tupleINS_5tupleIJNS_1CILi1024EEENS1_IJiiEEEEEEZNS_16flatten_to_tupleIS5_EEDaRKT_EUlRKT_E_EEDaS9_OT0_ENKUlDpSC_E_clIJNS1_IJS3_EEES4_EEEDaSG_:
[----:B------:R-:W-:-:S04]  /*8d80*/  MOV R3, 0x0 ;  /* 0x0000000000037802 */ /* 0x000fc80000000f00 */
[----:B------:R-:W-:Y:S05]  /*8d90*/  RET.REL.NODEC R2 `(_ZN7cutlass13device_kernelIN5flash19enable_sm80_to_sm89INS1_16FlashAttnBwdSm80INS1_25CollectiveMainloopBwdSm80ILi2ELi2EN4cute5tupleIJNS5_1CILi128EEES8_NS7_ILi64EEEEEENS_6half_tEfNS_4arch4Sm80ELb0ELb1ELb1ELb0ELb1ELb0ELb0ELb0ELi2ELi4ELi4ELi4ELb0EEENS1_24CollectiveEpilogueBwdGQAISA_fSD_Li256ELb0ELb1EEENS1_19SingleTileSchedulerILb0ELb0ELb0ELi128EEEEEEEEEvNT_6ParamsE) ;  /* 0xffff726002007950 */ /* 0x000fea0003c3ffff */
        .type           $_ZN7cutlass13device_kernelIN5flash19enable_sm80_to_sm89INS1_16FlashAttnBwdSm80INS1_25CollectiveMainloopBwdSm80ILi2ELi2EN4cute5tupleIJNS5_1CILi128EEES8_NS7_ILi64EEEEEENS_6half_tEfNS_4arch4Sm80ELb0ELb1ELb1ELb0ELb1ELb0ELb0ELb0ELi2ELi4ELi4ELi4ELb0EEENS1_24CollectiveEpilogueBwdGQAISA_fSD_Li256ELb0ELb1EEENS1_19SingleTileSchedulerILb0ELb0ELb0ELi128EEEEEEEEEvNT_6ParamsE$_ZZN4cute12filter_tupleINS_5tupleIJNS_1CILi1EEENS1_IJNS2_ILi8EEEiiEEENS2_ILi64EEENS1_IJiNS2_ILi144EEENS2_ILi288EEEEEENS2_ILi512EEEEEEZNS_7flattenISB_EEDaRKT_EUlRKT_E_EEDaSF_OT0_ENKUlDpSI_E_clIJNS1_IJS3_EEES5_NS1_IJS6_EEES9_NS1_IJSA_EEEEEEDaSM_,@function
        .size           $_ZN7cutlass13device_kernelIN5flash19enable_sm80_to_sm89INS1_16FlashAttnBwdSm80INS1_25CollectiveMainloopBwdSm80ILi2ELi2EN4cute5tupleIJNS5_1CILi128EEES8_NS7_ILi64EEEEEENS_6half_tEfNS_4arch4Sm80ELb0ELb1ELb1ELb0ELb1ELb0ELb0ELb0ELi2ELi4ELi4ELi4ELb0EEENS1_24CollectiveEpilogueBwdGQAISA_fSD_Li256ELb0ELb1EEENS1_19SingleTileSchedulerILb0ELb0ELb0ELi128EEEEEEEEEvNT_6ParamsE$_ZZN4cute12filter_tupleINS_5tupleIJNS_1CILi1EEENS1_IJNS2_ILi8EEEiiEEENS2_ILi64EEENS1_IJiNS2_ILi144EEENS2_ILi288EEEEEENS2_ILi512EEEEEEZNS_7flattenISB_EEDaRKT_EUlRKT_E_EEDaSF_OT0_ENKUlDpSI_E_clIJNS1_IJS3_EEES5_NS1_IJS6_EEES9_NS1_IJSA_EEEEEEDaSM_,($_ZN7cutlass13device_kernelIN5flash19enable_sm80_to_sm89INS1_16FlashAttnBwdSm80INS1_25CollectiveMainloopBwdSm80ILi2ELi2EN4cute5tupleIJNS5_1CILi128EEES8_NS7_ILi64EEEEEENS_6half_tEfNS_4arch4Sm80ELb0ELb1ELb1ELb0ELb1ELb0ELb0ELb0ELi2ELi4ELi4ELi4ELb0EEENS1_24CollectiveEpilogueBwdGQAISA_fSD_Li256ELb0ELb1EEENS1_19SingleTileSchedulerILb0ELb0ELb0ELi128EEEEEEEEEvNT_6ParamsE$_ZZN4cute12filter_tupleINS_5tupleIJNS_1CILi1EEENS1_IJiiiEEENS2_ILi64EEENS1_IJNS2_ILi72EEENS2_ILi144EEENS2_ILi288EEEEEENS2_ILi512EEEEEEZNS_7flattenISB_EEDaRKT_EUlRKT_E_EEDaSF_OT0_ENKUlDpSI_E_clIJNS1_IJS3_EEES4_NS1_IJS5_EEES9_NS1_IJSA_EEEEEEDaSM_ - $_ZN7cutlass13device_kernelIN5flash19enable_sm80_to_sm89INS1_16FlashAttnBwdSm80INS1_25CollectiveMainloopBwdSm80ILi2ELi2EN4cute5tupleIJNS5_1CILi128EEES8_NS7_ILi64EEEEEENS_6half_tEfNS_4arch4Sm80ELb0ELb1ELb1ELb0ELb1ELb0ELb0ELb0ELi2ELi4ELi4ELi4ELb0EEENS1_24CollectiveEpilogueBwdGQAISA_fSD_Li256ELb0ELb1EEENS1_19SingleTileSchedulerILb0ELb0ELb0ELi128EEEEEEEEEvNT_6ParamsE$_ZZN4cute12filter_tupleINS_5tupleIJNS_1CILi1EEENS1_IJNS2_ILi8EEEiiEEENS2_ILi64EEENS1_IJiNS2_ILi144EEENS2_ILi288EEEEEENS2_ILi512EEEEEEZNS_7flattenISB_EEDaRKT_EUlRKT_E_EEDaSF_OT0_ENKUlDpSI_E_clIJNS1_IJS3_EEES5_NS1_IJS6_EEES9_NS1_IJSA_EEEEEEDaSM_)
$_ZN7cutlass13device_kernelIN5flash19enable_sm80_to_sm89INS1_16FlashAttnBwdSm80INS1_25CollectiveMainloopBwdSm80ILi2ELi2EN4cute5tupleIJNS5_1CILi128EEES8_NS7_ILi64EEEEEENS_6half_tEfNS_4arch4Sm80ELb0ELb1ELb1ELb0ELb1ELb0ELb0ELb0ELi2ELi4ELi4ELi4ELb0EEENS1_24CollectiveEpilogueBwdGQAISA_fSD_Li256ELb0ELb1EEENS1_19SingleTileSchedulerILb0ELb0ELb0ELi128EEEEEEEEEvNT_6ParamsE$_ZZN4cute12filter_tupleINS_5tupleIJNS_1CILi1EEENS1_IJNS2_ILi8EEEiiEEENS2_ILi64EEENS1_IJiNS2_ILi144EEENS2_ILi288EEEEEENS2_ILi512EEEEEEZNS_7flattenISB_EEDaRKT_EUlRKT_E_EEDaSF_OT0_ENKUlDpSI_E_clIJNS1_IJS3_EEES5_NS1_IJS6_EEES9_NS1_IJSA_EEEEEEDaSM_:
[----:B------:R-:W-:Y:S02]  /*8da0*/  MOV R34, R2 ;  /* 0x0000000200227202 */ /* 0x000fe40000000f00 */
[----:B------:R-:W-:-:S04]  /*8db0*/  MOV R35, 0x0 ;  /* 0x0000000000237802 */ /* 0x000fc80000000f00 */
[----:B------:R-:W-:Y:S05]  /*8dc0*/  RET.REL.NODEC R34 `(_ZN7cutlass13device_kernelIN5flash19enable_sm80_to_sm89INS1_16FlashAttnBwdSm80INS1_25CollectiveMainloopBwdSm80ILi2ELi2EN4cute5tupleIJNS5_1CILi128EEES8_NS7_ILi64EEEEEENS_6half_tEfNS_4arch4Sm80ELb0ELb1ELb1ELb0ELb1ELb0ELb0ELb0ELi2ELi4ELi4ELi4ELb0EEENS1_24CollectiveEpilogueBwdGQAISA_fSD_Li256ELb0ELb1EEENS1_19SingleTileSchedulerILb0ELb0ELb0ELi128EEEEEEEEEvNT_6ParamsE) ;  /* 0xffff723022007950 */ /* 0x000fea0003c3ffff */
        .type           $_ZN7cutlass13device_kernelIN5flash19enable_sm80_to_sm89INS1_16FlashAttnBwdSm80INS1_25CollectiveMainloopBwdSm80ILi2ELi2EN4cute5tupleIJNS5_1CILi128EEES8_NS7_ILi64EEEEEENS_6half_tEfNS_4arch4Sm80ELb0ELb1ELb1ELb0ELb1ELb0ELb0ELb0ELi2ELi4ELi4ELi4ELb0EEENS1_24CollectiveEpilogueBwdGQAISA_fSD_Li256ELb0ELb1EEENS1_19SingleTileSchedulerILb0ELb0ELb0ELi128EEEEEEEEEvNT_6ParamsE$_ZZN4cute12filter_tupleINS_5tupleIJNS_1CILi1EEENS1_IJiiiEEENS2_ILi64EEENS1_IJNS2_ILi72EEENS2_ILi144EEENS2_ILi288EEEEEENS2_ILi512EEEEEEZNS_7flattenISB_EEDaRKT_EUlRKT_E_EEDaSF_OT0_ENKUlDpSI_E_clIJNS1_IJS3_EEES4_NS1_IJS5_EEES9_NS1_IJSA_EEEEEEDaSM_,@function
        .size           $_ZN7cutlass13device_kernelIN5flash19enable_sm80_to_sm89INS1_16FlashAttnBwdSm80INS1_25CollectiveMainloopBwdSm80ILi2ELi2EN4cute5tupleIJNS5_1CILi128EEES8_NS7_ILi64EEEEEENS_6half_tEfNS_4arch4Sm80ELb0ELb1ELb1ELb0ELb1ELb0ELb0ELb0ELi2ELi4ELi4ELi4ELb0EEENS1_24CollectiveEpilogueBwdGQAISA_fSD_Li256ELb0ELb1EEENS1_19SingleTileSchedulerILb0ELb0ELb0ELi128EEEEEEEEEvNT_6ParamsE$_ZZN4cute12filter_tupleINS_5tupleIJNS_1CILi1EEENS1_IJiiiEEENS2_ILi64EEENS1_IJNS2_ILi72EEENS2_ILi144EEENS2_ILi288EEEEEENS2_ILi512EEEEEEZNS_7flattenISB_EEDaRKT_EUlRKT_E_EEDaSF_OT0_ENKUlDpSI_E_clIJNS1_IJS3_EEES4_NS1_IJS5_EEES9_NS1_IJSA_EEEEEEDaSM_,($_ZN7cutlass13device_kernelIN5flash19enable_sm80_to_sm89INS1_16FlashAttnBwdSm80INS1_25CollectiveMainloopBwdSm80ILi2ELi2EN4cute5tupleIJNS5_1CILi128EEES8_NS7_ILi64EEEEEENS_6half_tEfNS_4arch4Sm80ELb0ELb1ELb1ELb0ELb1ELb0ELb0ELb0ELi2ELi4ELi4ELi4ELb0EEENS1_24CollectiveEpilogueBwdGQAISA_fSD_Li256ELb0ELb1EEENS1_19SingleTileSchedulerILb0ELb0ELb0ELi128EEEEEEEEEvNT_6ParamsE$_ZZN4cute12filter_tupleINS_5tupleIJNS_1CILi4096EEENS1_IJNS1_IJiiEEENS2_ILi8192EEEEEEEEEZNS_16flatten_to_tupleIS7_EEDaRKT_EUlRKT_E_EEDaSB_OT0_ENKUlDpSE_E_clIJNS1_IJS3_EEENS1_IJiiS5_EEEEEEDaSI_ - $_ZN7cutlass13device_kernelIN5flash19enable_sm80_to_sm89INS1_16FlashAttnBwdSm80INS1_25CollectiveMainloopBwdSm80ILi2ELi2EN4cute5tupleIJNS5_1CILi128EEES8_NS7_ILi64EEEEEENS_6half_tEfNS_4arch4Sm80ELb0ELb1ELb1ELb0ELb1ELb0ELb0ELb0ELi2ELi4ELi4ELi4ELb0EEENS1_24CollectiveEpilogueBwdGQAISA_fSD_Li256ELb0ELb1EEENS1_19SingleTileSchedulerILb0ELb0ELb0ELi128EEEEEEEEEvNT_6ParamsE$_ZZN4cute12filter_tupleINS_5tupleIJNS_1CILi1EEENS1_IJiiiEEENS2_ILi64EEENS1_IJNS2_ILi72EEENS2_ILi144EEENS2_ILi288EEEEEENS2_ILi512EEEEEEZNS_7flattenISB_EEDaRKT_EUlRKT_E_EEDaSF_OT0_ENKUlDpSI_E_clIJNS1_IJS3_EEES4_NS1_IJS5_EEES9_NS1_IJSA_EEEEEEDaSM_)
$_ZN7cutlass13device_kernelIN5flash19enable_sm80_to_sm89INS1_16FlashAttnBwdSm80INS1_25CollectiveMainloopBwdSm80ILi2ELi2EN4cute5tupleIJNS5_1CILi128EEES8_NS7_ILi64EEEEEENS_6half_tEfNS_4arch4Sm80ELb0ELb1ELb1ELb0ELb1ELb0ELb0ELb0ELi2ELi4ELi4ELi4ELb0EEENS1_24CollectiveEpilogueBwdGQAISA_fSD_Li256ELb0ELb1EEENS1_19SingleTileSchedulerILb0ELb0ELb0ELi128EEEEEEEEEvNT_6ParamsE$_ZZN4cute12filter_tupleINS_5tupleIJNS_1CILi1EEENS1_IJiiiEEENS2_ILi64EEENS1_IJNS2_ILi72EEENS2_ILi144EEENS2_ILi288EEEEEENS2_ILi512EEEEEEZNS_7flattenISB_EEDaRKT_EUlRKT_E_EEDaSF_OT0_ENKUlDpSI_E_clIJNS1_IJS3_EEES4_NS1_IJS5_EEES9_NS1_IJSA_EEEEEEDaSM_:
[----:B------:R-:W-:Y:S01]  /*8dd0*/  MOV R38, R6 ;  /* 0x0000000600267202 */ /* 0x000fe20000000f00 */
[----:B------:R-:W-:Y:S01]  /*8de0*/  IMAD.MOV.U32 R39, RZ, RZ, 0x0 ;  /* 0x00000000ff277424 */ /* 0x000fe200078e00ff */
[----:B------:R-:W-:Y:S01]  /*8df0*/  MOV R34, R3 ;  /* 0x0000000300227202 */ /* 0x000fe20000000f00 */
[----:B------:R-:W-:Y:S01]  /*8e00*/  IMAD.MOV.U32 R3, RZ, RZ, R5 ;  /* 0x000000ffff037224 */ /* 0x000fe200078e0005 */
[----:B------:R-:W-:Y:S01]  /*8e10*/  MOV R4, R2 ;  /* 0x0000000200047202 */ /* 0x000fe20000000f00 */
[----:B------:R-:W-:Y:S06]  /*8e20*/  RET.REL.NODEC R38 `(_ZN7cutlass13device_kernelIN5flash19enable_sm80_to_sm89INS1_16FlashAttnBwdSm80INS1_25CollectiveMainloopBwdSm80ILi2ELi2EN4cute5tupleIJNS5_1CILi128EEES8_NS7_ILi64EEEEEENS_6half_tEfNS_4arch4Sm80ELb0ELb1ELb1ELb0ELb1ELb0ELb0ELb0ELi2ELi4ELi4ELi4ELb0EEENS1_24CollectiveEpilogueBwdGQAISA_fSD_Li256ELb0ELb1EEENS1_19SingleTileSchedulerILb0ELb0ELb0ELi128EEEEEEEEEvNT_6ParamsE) ;  /* 0xffff71d026007950 */ /* 0x000fec0003c3ffff */
        .type           $_ZN7cutlass13device_kernelIN5flash19enable_sm80_to_sm89INS1_16FlashAttnBwdSm80INS1_25CollectiveMainloopBwdSm80ILi2ELi2EN4cute5tupleIJNS5_1CILi128EEES8_NS7_ILi64EEEEEENS_6half_tEfNS_4arch4Sm80ELb0ELb1ELb1ELb0ELb1ELb0ELb0ELb0ELi2ELi4ELi4ELi4ELb0EEENS1_24CollectiveEpilogueBwdGQAISA_fSD_Li256ELb0ELb1EEENS1_19SingleTileSchedulerILb0ELb0ELb0ELi128EEEEEEEEEvNT_6ParamsE$_ZZN4cute12filter_tupleINS_5tupleIJNS_1CILi4096EEENS1_IJNS1_IJiiEEENS2_ILi8192EEEEEEEEEZNS_16flatten_to_tupleIS7_EEDaRKT_EUlRKT_E_EEDaSB_OT0_ENKUlDpSE_E_clIJNS1_IJS3_EEENS1_IJiiS5_EEEEEEDaSI_,@function
        .size           $_ZN7cutlass13device_kernelIN5flash19enable_sm80_to_sm89INS1_16FlashAttnBwdSm80INS1_25CollectiveMainloopBwdSm80ILi2ELi2EN4cute5tupleIJNS5_1CILi128EEES8_NS7_ILi64EEEEEENS_6half_tEfNS_4arch4Sm80ELb0ELb1ELb1ELb0ELb1ELb0ELb0ELb0ELi2ELi4ELi4ELi4ELb0EEENS1_24CollectiveEpilogueBwdGQAISA_fSD_Li256ELb0ELb1EEENS1_19SingleTileSchedulerILb0ELb0ELb0ELi128EEEEEEEEEvNT_6ParamsE$_ZZN4cute12filter_tupleINS_5tupleIJNS_1CILi4096EEENS1_IJNS1_IJiiEEENS2_ILi8192EEEEEEEEEZNS_16flatten_to_tupleIS7_EEDaRKT_EUlRKT_E_EEDaSB_OT0_ENKUlDpSE_E_clIJNS1_IJS3_EEENS1_IJiiS5_EEEEEEDaSI_,($_ZN7cutlass13device_kernelIN5flash19enable_sm80_to_sm89INS1_16FlashAttnBwdSm80INS1_25CollectiveMainloopBwdSm80ILi2ELi2EN4cute5tupleIJNS5_1CILi128EEES8_NS7_ILi64EEEEEENS_6half_tEfNS_4arch4Sm80ELb0ELb1ELb1ELb0ELb1ELb0ELb0ELb0ELi2ELi4ELi4ELi4ELb0EEENS1_24CollectiveEpilogueBwdGQAISA_fSD_Li256ELb0ELb1EEENS1_19SingleTileSchedulerILb0ELb0ELb0ELi128EEEEEEEEEvNT_6ParamsE$_ZZN4cute12filter_tupleINS_5tupleIJNS_1CILi4096EEENS1_IJiiEEEEEEZNS_16flatten_to_tupleIS5_EEDaRKT_EUlRKT_E_EEDaS9_OT0_ENKUlDpSC_E_clIJNS1_IJS3_EEES4_EEEDaSG_ - $_ZN7cutlass13device_kernelIN5flash19enable_sm80_to_sm89INS1_16FlashAttnBwdSm80INS1_25CollectiveMainloopBwdSm80ILi2ELi2EN4cute5tupleIJNS5_1CILi128EEES8_NS7_ILi64EEEEEENS_6half_tEfNS_4arch4Sm80ELb0ELb1ELb1ELb0ELb1ELb0ELb0ELb0ELi2ELi4ELi4ELi4ELb0EEENS1_24CollectiveEpilogueBwdGQAISA_fSD_Li256ELb0ELb1EEENS1_19SingleTileSchedulerILb0ELb0ELb0ELi128EEEEEEEEEvNT_6ParamsE$_ZZN4cute12filter_tupleINS_5tupleIJNS_1CILi4096EEENS1_IJNS1_IJiiEEENS2_ILi8192EEEEEEEEEZNS_16flatten_to_tupleIS7_EEDaRKT_EUlRKT_E_EEDaSB_OT0_ENKUlDpSE_E_clIJNS1_IJS3_EEENS1_IJiiS5_EEEEEEDaSI_)
$_ZN7cutlass13device_kernelIN5flash19enable_sm80_to_sm89INS1_16FlashAttnBwdSm80INS1_25CollectiveMainloopBwdSm80ILi2ELi2EN4cute5tupleIJNS5_1CILi128EEES8_NS7_ILi64EEEEEENS_6half_tEfNS_4arch4Sm80ELb0ELb1ELb1ELb0ELb1ELb0ELb0ELb0ELi2ELi4ELi4ELi4ELb0EEENS1_24CollectiveEpilogueBwdGQAISA_fSD_Li256ELb0ELb1EEENS1_19SingleTileSchedulerILb0ELb0ELb0ELi128EEEEEEEEEvNT_6ParamsE$_ZZN4cute12filter_tupleINS_5tupleIJNS_1CILi4096EEENS1_IJNS1_IJiiEEENS2_ILi8192EEEEEEEEEZNS_16flatten_to_tupleIS7_EEDaRKT_EUlRKT_E_EEDaSB_OT0_ENKUlDpSE_E_clIJNS1_IJS3_EEENS1_IJiiS5_EEEEEEDaSI_:
[----:B------:R-:W-:-:S04]  /*8e30*/  MOV R3, 0x0 ;  /* 0x0000000000037802 */ /* 0x000fc80000000f00 */
[----:B------:R-:W-:Y:S05]  /*8e40*/  RET.REL.NODEC R2 `(_ZN7cutlass13device_kernelIN5flash19enable_sm80_to_sm89INS1_16FlashAttnBwdSm80INS1_25CollectiveMainloopBwdSm80ILi2ELi2EN4cute5tupleIJNS5_1CILi128EEES8_NS7_ILi64EEEEEENS_6half_tEfNS_4arch4Sm80ELb0ELb1ELb1ELb0ELb1ELb0ELb0ELb0ELi2ELi4ELi4ELi4ELb0EEENS1_24CollectiveEpilogueBwdGQAISA_fSD_Li256ELb0ELb1EEENS1_19SingleTileSchedulerILb0ELb0ELb0ELi128EEEEEEEEEvNT_6ParamsE) ;  /* 0xffff71b002007950 */ /* 0x000fea0003c3ffff */
        .type           $_ZN7cutlass13device_kernelIN5flash19enable_sm80_to_sm89INS1_16FlashAttnBwdSm80INS1_25CollectiveMainloopBwdSm80ILi2ELi2EN4cute5tupleIJNS5_1CILi128EEES8_NS7_ILi64EEEEEENS_6half_tEfNS_4arch4Sm80ELb0ELb1ELb1ELb0ELb1ELb0ELb0ELb0ELi2ELi4ELi4ELi4ELb0EEENS1_24CollectiveEpilogueBwdGQAISA_fSD_Li256ELb0ELb1EEENS1_19SingleTileSchedulerILb0ELb0ELb0ELi128EEEEEEEEEvNT_6ParamsE$_ZZN4cute12filter_tupleINS_5tupleIJNS_1CILi4096EEENS1_IJiiEEEEEEZNS_16flatten_to_tupleIS5_EEDaRKT_EUlRKT_E_EEDaS9_OT0_ENKUlDpSC_E_clIJNS1_IJS3_EEES4_EEEDaSG_,@function
        .size           $_ZN7cutlass13device_kernelIN5flash19enable_sm80_to_sm89INS1_16FlashAttnBwdSm80INS1_25CollectiveMainloopBwdSm80ILi2ELi2EN4cute5tupleIJNS5_1CILi128EEES8_NS7_ILi64EEEEEENS_6half_tEfNS_4arch4Sm80ELb0ELb1ELb1ELb0ELb1ELb0ELb0ELb0ELi2ELi4ELi4ELi4ELb0EEENS1_24CollectiveEpilogueBwdGQAISA_fSD_Li256ELb0ELb1EEENS1_19SingleTileSchedulerILb0ELb0ELb0ELi128EEEEEEEEEvNT_6ParamsE$_ZZN4cute12filter_tupleINS_5tupleIJNS_1CILi4096EEENS1_IJiiEEEEEEZNS_16flatten_to_tupleIS5_EEDaRKT_EUlRKT_E_EEDaS9_OT0_ENKUlDpSC_E_clIJNS1_IJS3_EEES4_EEEDaSG_,($_ZN7cutlass13device_kernelIN5flash19enable_sm80_to_sm89INS1_16FlashAttnBwdSm80INS1_25CollectiveMainloopBwdSm80ILi2ELi2EN4cute5tupleIJNS5_1CILi128EEES8_NS7_ILi64EEEEEENS_6half_tEfNS_4arch4Sm80ELb0ELb1ELb1ELb0ELb1ELb0ELb0ELb0ELi2ELi4ELi4ELi4ELb0EEENS1_24CollectiveEpilogueBwdGQAISA_fSD_Li256ELb0ELb1EEENS1_19SingleTileSchedulerILb0ELb0ELb0ELi128EEEEEEEEEvNT_6ParamsE$_ZZN4cute13to_mixed_bitsINS_5tupleIJNS1_IJNS_1CILi4EEENS2_ILi8EEEEEENS2_ILi2EEENS2_ILi1EEEEEENS1_IJNS1_IJNS2_ILi0EEENS2_ILi64EEEEEES9_S9_EEENS1_IJNS1_IJiiEEEiS9_EEEEEDaRKT_RKT0_RKT1_ENKUlDpRKT_E_clIJNS_9MixedBitsILj0ELj448EEENS2_ILj0EEESW_EEEDaSR_ - $_ZN7cutlass13device_kernelIN5flash19enable_sm80_to_sm89INS1_16FlashAttnBwdSm80INS1_25CollectiveMainloopBwdSm80ILi2ELi2EN4cute5tupleIJNS5_1CILi128EEES8_NS7_ILi64EEEEEENS_6half_tEfNS_4arch4Sm80ELb0ELb1ELb1ELb0ELb1ELb0ELb0ELb0ELi2ELi4ELi4ELi4ELb0EEENS1_24CollectiveEpilogueBwdGQAISA_fSD_Li256ELb0ELb1EEENS1_19SingleTileSchedulerILb0ELb0ELb0ELi128EEEEEEEEEvNT_6ParamsE$_ZZN4cute12filter_tupleINS_5tupleIJNS_1CILi4096EEENS1_IJiiEEEEEEZNS_16flatten_to_tupleIS5_EEDaRKT_EUlRKT_E_EEDaS9_OT0_ENKUlDpSC_E_clIJNS1_IJS3_EEES4_EEEDaSG_)
$_ZN7cutlass13device_kernelIN5flash19enable_sm80_to_sm89INS1_16FlashAttnBwdSm80INS1_25CollectiveMainloopBwdSm80ILi2ELi2EN4cute5tupleIJNS5_1CILi128EEES8_NS7_ILi64EEEEEENS_6half_tEfNS_4arch4Sm80ELb0ELb1ELb1ELb0ELb1ELb0ELb0ELb0ELi2ELi4ELi4ELi4ELb0EEENS1_24CollectiveEpilogueBwdGQAISA_fSD_Li256ELb0ELb1EEENS1_19SingleTileSchedulerILb0ELb0ELb0ELi128EEEEEEEEEvNT_6ParamsE$_ZZN4cute12filter_tupleINS_5tupleIJNS_1CILi4096EEENS1_IJiiEEEEEEZNS_16flatten_to_tupleIS5_EEDaRKT_EUlRKT_E_EEDaS9_OT0_ENKUlDpSC_E_clIJNS1_IJS3_EEES4_EEEDaSG_:
[----:B------:R-:W-:-:S04]  /*8e50*/  MOV R3, 0x0 ;  /* 0x0000000000037802 */ /* 0x000fc80000000f00 */
[----:B------:R-:W-:Y:S05]  /*8e60*/  RET.REL.NODEC R2 `(_ZN7cutlass13device_kernelIN5flash19enable_sm80_to_sm89INS1_16FlashAttnBwdSm80INS1_25CollectiveMainloopBwdSm80ILi2ELi2EN4cute5tupleIJNS5_1CILi128EEES8_NS7_ILi64EEEEEENS_6half_tEfNS_4arch4Sm80ELb0ELb1ELb1ELb0ELb1ELb0ELb0ELb0ELi2ELi4ELi4ELi4ELb0EEENS1_24CollectiveEpilogueBwdGQAISA_fSD_Li256ELb0ELb1EEENS1_19SingleTileSchedulerILb0ELb0ELb0ELi128EEEEEEEEEvNT_6ParamsE) ;  /* 0xffff719002007950 */ /* 0x000fea0003c3ffff */
        .type           $_ZN7cutlass13device_kernelIN5flash19enable_sm80_to_sm89INS1_16FlashAttnBwdSm80INS1_25CollectiveMainloopBwdSm80ILi2ELi2EN4cute5tupleIJNS5_1CILi128EEES8_NS7_ILi64EEEEEENS_6half_tEfNS_4arch4Sm80ELb0ELb1ELb1ELb0ELb1ELb0ELb0ELb0ELi2ELi4ELi4ELi4ELb0EEENS1_24CollectiveEpilogueBwdGQAISA_fSD_Li256ELb0ELb1EEENS1_19SingleTileSchedulerILb0ELb0ELb0ELi128EEEEEEEEEvNT_6ParamsE$_ZZN4cute13to_mixed_bitsINS_5tupleIJNS1_IJNS_1CILi4EEENS2_ILi8EEEEEENS2_ILi2EEENS2_ILi1EEEEEENS1_IJNS1_IJNS2_ILi0EEENS2_ILi64EEEEEES9_S9_EEENS1_IJNS1_IJiiEEEiS9_EEEEEDaRKT_RKT0_RKT1_ENKUlDpRKT_E_clIJNS_9MixedBitsILj0ELj448EEENS2_ILj0EEESW_EEEDaSR_,@function
        .size           $_ZN7cutlass13device_kernelIN5flash19enable_sm80_to_sm89INS1_16FlashAttnBwdSm80INS1_25CollectiveMainloopBwdSm80ILi2ELi2EN4cute5tupleIJNS5_1CILi128EEES8_NS7_ILi64EEEEEENS_6half_tEfNS_4arch4Sm80ELb0ELb1ELb1ELb0ELb1ELb0ELb0ELb0ELi2ELi4ELi4ELi4ELb0EEENS1_24CollectiveEpilogueBwdGQAISA_fSD_Li256ELb0ELb1EEENS1_19SingleTileSchedulerILb0ELb0ELb0ELi128EEEEEEEEEvNT_6ParamsE$_ZZN4cute13to_mixed_bitsINS_5tupleIJNS1_IJNS_1CILi4EEENS2_ILi8EEEEEENS2_ILi2EEENS2_ILi1EEEEEENS1_IJNS1_IJNS2_ILi0EEENS2_ILi64EEEEEES9_S9_EEENS1_IJNS1_IJiiEEEiS9_EEEEEDaRKT_RKT0_RKT1_ENKUlDpRKT_E_clIJNS_9MixedBitsILj0ELj448EEENS2_ILj0EEESW_EEEDaSR_,($_ZN7cutlass13device_kernelIN5flash19enable_sm80_to_sm89INS1_16FlashAttnBwdSm80INS1_25CollectiveMainloopBwdSm80ILi2ELi2EN4cute5tupleIJNS5_1CILi128EEES8_NS7_ILi64EEEEEENS_6half_tEfNS_4arch4Sm80ELb0ELb1ELb1ELb0ELb1ELb0ELb0ELb0ELi2ELi4ELi4ELi4ELb0EEENS1_24CollectiveEpilogueBwdGQAISA_fSD_Li256ELb0ELb1EEENS1_19SingleTileSchedulerILb0ELb0ELb0ELi128EEEEEEEEEvNT_6ParamsE$_ZZN4cute13to_mixed_bitsINS_5tupleIJNS1_IJNS_1CILi4EEENS2_ILi8EEEEEENS2_ILi2EEENS2_ILi1EEEEEENS1_IJNS1_IJNS2_ILi0EEENS2_ILi64EEEEEES9_S9_EEENS1_IJNS1_IJiiEEEiS9_EEEEEDaRKT_RKT0_RKT1_ENKUlRKT_RKT0_RKT1_E_clIS5_SB_SD_EEDaSQ_ST_SW_ - $_ZN7cutlass13device_kernelIN5flash19enable_sm80_to_sm89INS1_16FlashAttnBwdSm80INS1_25CollectiveMainloopBwdSm80ILi2ELi2EN4cute5tupleIJNS5_1CILi128EEES8_NS7_ILi64EEEEEENS_6half_tEfNS_4arch4Sm80ELb0ELb1ELb1ELb0ELb1ELb0ELb0ELb0ELi2ELi4ELi4ELi4ELb0EEENS1_24CollectiveEpilogueBwdGQAISA_fSD_Li256ELb0ELb1EEENS1_19SingleTileSchedulerILb0ELb0ELb0ELi128EEEEEEEEEvNT_6ParamsE$_ZZN4cute13to_mixed_bitsINS_5tupleIJNS1_IJNS_1CILi4EEENS2_ILi8EEEEEENS2_ILi2EEENS2_ILi1EEEEEENS1_IJNS1_IJNS2_ILi0EEENS2_ILi64EEEEEES9_S9_EEENS1_IJNS1_IJiiEEEiS9_EEEEEDaRKT_RKT0_RKT1_ENKUlDpRKT_E_clIJNS_9MixedBitsILj0ELj448EEENS2_ILj0EEESW_EEEDaSR_)
$_ZN7cutlass13device_kernelIN5flash19enable_sm80_to_sm89INS1_16FlashAttnBwdSm80INS1_25CollectiveMainloopBwdSm80ILi2ELi2EN4cute5tupleIJNS5_1CILi128EEES8_NS7_ILi64EEEEEENS_6half_tEfNS_4arch4Sm80ELb0ELb1ELb1ELb0ELb1ELb0ELb0ELb0ELi2ELi4ELi4ELi4ELb0EEENS1_24CollectiveEpilogueBwdGQAISA_fSD_Li256ELb0ELb1EEENS1_19SingleTileSchedulerILb0ELb0ELb0ELi128EEEEEEEEEvNT_6ParamsE$_ZZN4cute13to_mixed_bitsINS_5tupleIJNS1_IJNS_1CILi4EEENS2_ILi8EEEEEENS2_ILi2EEENS2_ILi1EEEEEENS1_IJNS1_IJNS2_ILi0EEENS2_ILi64EEEEEES9_S9_EEENS1_IJNS1_IJiiEEEiS9_EEEEEDaRKT_RKT0_RKT1_ENKUlDpRKT_E_clIJNS_9MixedBitsILj0ELj448EEENS2_ILj0EEESW_EEEDaSR_:
[----:B------:R-:W-:Y:S02]  /*8e70*/  MOV R7, 0x0 ;  /* 0x0000000000077802 */ /* 0x000fe40000000f00 */
[----:B------:R-:W-:Y:S02]  /*8e80*/  LOP3.LUT R4, R4, 0x1c0, RZ, 0xc0, !PT ;  /* 0x000001c004047812 */ /* 0x000fe400078ec0ff */
[----:B------:R-:W-:Y:S05]  /*8e90*/  RET.REL.NODEC R6 `(_ZN7cutlass13device_kernelIN5flash19enable_sm80_to_sm89INS1_16FlashAttnBwdSm80INS1_25CollectiveMainloopBwdSm80ILi2ELi2EN4cute5tupleIJNS5_1CILi128EEES8_NS7_ILi64EEEEEENS_6half_tEfNS_4arch4Sm80ELb0ELb1ELb1ELb0ELb1ELb0ELb0ELb0ELi2ELi4ELi4ELi4ELb0EEENS1_24CollectiveEpilogueBwdGQAISA_fSD_Li256ELb0ELb1EEENS1_19SingleTileSchedulerILb0ELb0ELb0ELi128EEEEEEEEEvNT_6ParamsE) ;  /* 0xffff716006007950 */ /* 0x000fea0003c3ffff */
        .type           $_ZN7cutlass13device_kernelIN5flash19enable_sm80_to_sm89INS1_16FlashAttnBwdSm80INS1_25CollectiveMainloopBwdSm80ILi2ELi2EN4cute5tupleIJNS5_1CILi128EEES8_NS7_ILi64EEEEEENS_6half_tEfNS_4arch4Sm80ELb0ELb1ELb1ELb0ELb1ELb0ELb0ELb0ELi2ELi4ELi4ELi4ELb0EEENS1_24CollectiveEpilogueBwdGQAISA_fSD_Li256ELb0ELb1EEENS1_19SingleTileSchedulerILb0ELb0ELb0ELi128EEEEEEEEEvNT_6ParamsE$_ZZN4cute13to_mixed_bitsINS_5tupleIJNS1_IJNS_1CILi4EEENS2_ILi8EEEEEENS2_ILi2EEENS2_ILi1EEEEEENS1_IJNS1_IJNS2_ILi0EEENS2_ILi64EEEEEES9_S9_EEENS1_IJNS1_IJiiEEEiS9_EEEEEDaRKT_RKT0_RKT1_ENKUlRKT_RKT0_RKT1_E_clIS5_SB_SD_EEDaSQ_ST_SW_,@function
        .size           $_ZN7cutlass13device_kernelIN5flash19enable_sm80_to_sm89INS1_16FlashAttnBwdSm80INS1_25CollectiveMainloopBwdSm80ILi2ELi2EN4cute5tupleIJNS5_1CILi128EEES8_NS7_ILi64EEEEEENS_6half_tEfNS_4arch4Sm80ELb0ELb1ELb1ELb0ELb1ELb0ELb0ELb0ELi2ELi4ELi4ELi4ELb0EEENS1_24CollectiveEpilogueBwdGQAISA_fSD_Li256ELb0ELb1EEENS1_19SingleTileSchedulerILb0ELb0ELb0ELi128EEEEEEEEEvNT_6ParamsE$_ZZN4cute13to_mixed_bitsINS_5tupleIJNS1_IJNS_1CILi4EEENS2_ILi8EEEEEENS2_ILi2EEENS2_ILi1EEEEEENS1_IJNS1_IJNS2_ILi0EEENS2_ILi64EEEEEES9_S9_EEENS1_IJNS1_IJiiEEEiS9_EEEEEDaRKT_RKT0_RKT1_ENKUlRKT_RKT0_RKT1_E_clIS5_SB_SD_EEDaSQ_ST_SW_,($_ZN7cutlass13device_kernelIN5flash19enable_sm80_to_sm89INS1_16FlashAttnBwdSm80INS1_25CollectiveMainloopBwdSm80ILi2ELi2EN4cute5tupleIJNS5_1CILi128EEES8_NS7_ILi64EEEEEENS_6half_tEfNS_4arch4Sm80ELb0ELb1ELb1ELb0ELb1ELb0ELb0ELb0ELi2ELi4ELi4ELi4ELb0EEENS1_24CollectiveEpilogueBwdGQAISA_fSD_Li256ELb0ELb1EEENS1_19SingleTileSchedulerILb0ELb0ELb0ELi128EEEEEEEEEvNT_6ParamsE$_ZZN4cute13to_mixed_bitsINS_5tupleIJNS1_IJNS_1CILi4EEENS2_ILi8EEEEEENS2_ILi2EEENS2_ILi1EEEEEENS1_IJNS1_IJNS2_ILi128EEENS2_ILi0EEEEEES4_SA_EEENS1_IJNS1_IJiiEEEiSA_EEEEEDaRKT_RKT0_RKT1_ENKUlDpRKT_E_clIJNS_9MixedBitsILj0ELj384EEENSU_ILj0ELj8EEENS2_ILj0EEEEEEDaSR_ - $_ZN7cutlass13device_kernelIN5flash19enable_sm80_to_sm89INS1_16FlashAttnBwdSm80INS1_25CollectiveMainloopBwdSm80ILi2ELi2EN4cute5tupleIJNS5_1CILi128EEES8_NS7_ILi64EEEEEENS_6half_tEfNS_4arch4Sm80ELb0ELb1ELb1ELb0ELb1ELb0ELb0ELb0ELi2ELi4ELi4ELi4ELb0EEENS1_24CollectiveEpilogueBwdGQAISA_fSD_Li256ELb0ELb1EEENS1_19SingleTileSchedulerILb0ELb0ELb0ELi128EEEEEEEEEvNT_6ParamsE$_ZZN4cute13to_mixed_bitsINS_5tupleIJNS1_IJNS_1CILi4EEENS2_ILi8EEEEEENS2_ILi2EEENS2_ILi1EEEEEENS1_IJNS1_IJNS2_ILi0EEENS2_ILi64EEEEEES9_S9_EEENS1_IJNS1_IJiiEEEiS9_EEEEEDaRKT_RKT0_RKT1_ENKUlRKT_RKT0_RKT1_E_clIS5_SB_SD_EEDaSQ_ST_SW_)
$_ZN7cutlass13device_kernelIN5flash19enable_sm80_to_sm89INS1_16FlashAttnBwdSm80INS1_25CollectiveMainloopBwdSm80ILi2ELi2EN4cute5tupleIJNS5_1CILi128EEES8_NS7_ILi64EEEEEENS_6half_tEfNS_4arch4Sm80ELb0ELb1ELb1ELb0ELb1ELb0ELb0ELb0ELi2ELi4ELi4ELi4ELb0EEENS1_24CollectiveEpilogueBwdGQAISA_fSD_Li256ELb0ELb1EEENS1_19SingleTileSchedulerILb0ELb0ELb0ELi128EEEEEEEEEvNT_6ParamsE$_ZZN4cute13to_mixed_bitsINS_5tupleIJNS1_IJNS_1CILi4EEENS2_ILi8EEEEEENS2_ILi2EEENS2_ILi1EEEEEENS1_IJNS1_IJNS2_ILi0EEENS2_ILi64EEEEEES9_S9_EEENS1_IJNS1_IJiiEEEiS9_EEEEEDaRKT_RKT0_RKT1_ENKUlRKT_RKT0_RKT1_E_clIS5_SB_SD_EEDaSQ_ST_SW_:
[----:B------:R-:W-:Y:S01]  /*8ea0*/  MOV R7, 0x0 ;  /* 0x0000000000077802 */ /* 0x000fe20000000f00 */
[----:B------:R-:W-:-:S05]  /*8eb0*/  IMAD.SHL.U32 R4, R5, 0x40, RZ ;  /* 0x0000004005047824 */ /* 0x000fca00078e00ff */
[----:B------:R-:W-:Y:S01]  /*8ec0*/  LOP3.LUT R4, R4, 0x1c0, RZ, 0xc0, !PT ;  /* 0x000001c004047812 */ /* 0x000fe200078ec0ff */
[----:B------:R-:W-:Y:S06]  /*8ed0*/  RET.REL.NODEC R6 `(_ZN7cutlass13device_kernelIN5flash19enable_sm80_to_sm89INS1_16FlashAttnBwdSm80INS1_25CollectiveMainloopBwdSm80ILi2ELi2EN4cute5tupleIJNS5_1CILi128EEES8_NS7_ILi64EEEEEENS_6half_tEfNS_4arch4Sm80ELb0ELb1ELb1ELb0ELb1ELb0ELb0ELb0ELi2ELi4ELi4ELi4ELb0EEENS1_24CollectiveEpilogueBwdGQAISA_fSD_Li256ELb0ELb1EEENS1_19SingleTileSchedulerILb0ELb0ELb0ELi128EEEEEEEEEvNT_6ParamsE) ;  /* 0xffff712006007950 */ /* 0x000fec0003c3ffff */
        .type           $_ZN7cutlass13device_kernelIN5flash19enable_sm80_to_sm89INS1_16FlashAttnBwdSm80INS1_25CollectiveMainloopBwdSm80ILi2ELi2EN4cute5tupleIJNS5_1CILi128EEES8_NS7_ILi64EEEEEENS_6half_tEfNS_4arch4Sm80ELb0ELb1ELb1ELb0ELb1ELb0ELb0ELb0ELi2ELi4ELi4ELi4ELb0EEENS1_24CollectiveEpilogueBwdGQAISA_fSD_Li256ELb0ELb1EEENS1_19SingleTileSchedulerILb0ELb0ELb0ELi128EEEEEEEEEvNT_6ParamsE$_ZZN4cute13to_mixed_bitsINS_5tupleIJNS1_IJNS_1CILi4EEENS2_ILi8EEEEEENS2_ILi2EEENS2_ILi1EEEEEENS1_IJNS1_IJNS2_ILi128EEENS2_ILi0EEEEEES4_SA_EEENS1_IJNS1_IJiiEEEiSA_EEEEEDaRKT_RKT0_RKT1_ENKUlDpRKT_E_clIJNS_9MixedBitsILj0ELj384EEENSU_ILj0ELj8EEENS2_ILj0EEEEEEDaSR_,@function
        .size           $_ZN7cutlass13device_kernelIN5flash19enable_sm80_to_sm89INS1_16FlashAttnBwdSm80INS1_25CollectiveMainloopBwdSm80ILi2ELi2EN4cute5tupleIJNS5_1CILi128EEES8_NS7_ILi64EEEEEENS_6half_tEfNS_4arch4Sm80ELb0ELb1ELb1ELb0ELb1ELb0ELb0ELb0ELi2ELi4ELi4ELi4ELb0EEENS1_24CollectiveEpilogueBwdGQAISA_fSD_Li256ELb0ELb1EEENS1_19SingleTileSchedulerILb0ELb0ELb0ELi128EEEEEEEEEvNT_6ParamsE$_ZZN4cute13to_mixed_bitsINS_5tupleIJNS1_IJNS_1CILi4EEENS2_ILi8EEEEEENS2_ILi2EEENS2_ILi1EEEEEENS1_IJNS1_IJNS2_ILi128EEENS2_ILi0EEEEEES4_SA_EEENS1_IJNS1_IJiiEEEiSA_EEEEEDaRKT_RKT0_RKT1_ENKUlDpRKT_E_clIJNS_9MixedBitsILj0ELj384EEENSU_ILj0ELj8EEENS2_ILj0EEEEEEDaSR_,($_ZN7cutlass13device_kernelIN5flash19enable_sm80_to_sm89INS1_16FlashAttnBwdSm80INS1_25CollectiveMainloopBwdSm80ILi2ELi2EN4cute5tupleIJNS5_1CILi128EEES8_NS7_ILi64EEEEEENS_6half_tEfNS_4arch4Sm80ELb0ELb1ELb1ELb0ELb1ELb0ELb0ELb0ELi2ELi4ELi4ELi4ELb0EEENS1_24CollectiveEpilogueBwdGQAISA_fSD_Li256ELb0ELb1EEENS1_19SingleTileSchedulerILb0ELb0ELb0ELi128EEEEEEEEEvNT_6ParamsE$_ZZN4cute13to_mixed_bitsINS_5tupleIJNS1_IJNS_1CILi4EEENS2_ILi8EEEEEENS2_ILi2EEENS2_ILi1EEEEEENS1_IJNS1_IJNS2_ILi128EEENS2_ILi0EEEEEES4_SA_EEENS1_IJNS1_IJiiEEEiSA_EEEEEDaRKT_RKT0_RKT1_ENKUlRKT_RKT0_RKT1_E_clIS5_SB_SD_EEDaSQ_ST_SW_ - $_ZN7cutlass13device_kernelIN5flash19enable_sm80_to_sm89INS1_16FlashAttnBwdSm80INS1_25CollectiveMainloopBwdSm80ILi2ELi2EN4cute5tupleIJNS5_1CILi128EEES8_NS7_ILi64EEEEEENS_6half_tEfNS_4arch4Sm80ELb0ELb1ELb1ELb0ELb1ELb0ELb0ELb0ELi2ELi4ELi4ELi4ELb0EEENS1_24CollectiveEpilogueBwdGQAISA_fSD_Li256ELb0ELb1EEENS1_19SingleTileSchedulerILb0ELb0ELb0ELi128EEEEEEEEEvNT_6ParamsE$_ZZN4cute13to_mixed_bitsINS_5tupleIJNS1_IJNS_1CILi4EEENS2_ILi8EEEEEENS2_ILi2EEENS2_ILi1EEEEEENS1_IJNS1_IJNS2_ILi128EEENS2_ILi0EEEEEES4_SA_EEENS1_IJNS1_IJiiEEEiSA_EEEEEDaRKT_RKT0_RKT1_ENKUlDpRKT_E_clIJNS_9MixedBitsILj0ELj384EEENSU_ILj0ELj8EEENS2_ILj0EEEEEEDaSR_)
$_ZN7cutlass13device_kernelIN5flash19enable_sm80_to_sm89INS1_16FlashAttnBwdSm80INS1_25CollectiveMainloopBwdSm80ILi2ELi2EN4cute5tupleIJNS5_1CILi128EEES8_NS7_ILi64EEEEEENS_6half_tEfNS_4arch4Sm80ELb0ELb1ELb1ELb0ELb1ELb0ELb0ELb0ELi2ELi4ELi4ELi4ELb0EEENS1_24CollectiveEpilogueBwdGQAISA_fSD_Li256ELb0ELb1EEENS1_19SingleTileSchedulerILb0ELb0ELb0ELi128EEEEEEEEEvNT_6ParamsE$_ZZN4cute13to_mixed_bitsINS_5tupleIJNS1_IJNS_1CILi4EEENS2_ILi8EEEEEENS2_ILi2EEENS2_ILi1EEEEEENS1_IJNS1_IJNS2_ILi128EEENS2_ILi0EEEEEES4_SA_EEENS1_IJNS1_IJiiEEEiSA_EEEEEDaRKT_RKT0_RKT1_ENKUlDpRKT_E_clIJNS_9MixedBitsILj0ELj384EEENSU_ILj0ELj8EEENS2_ILj0EEEEEEDaSR_:
[----:B------:R-:W-:Y:S01]  /*8ee0*/  LOP3.LUT R6, R5, 0x8, RZ, 0xc0, !PT ;  /* 0x0000000805067812 */ /* 0x000fe200078ec0ff */
[----:B------:R-:W-:-:S03]  /*8ef0*/  IMAD.MOV.U32 R5, RZ, RZ, 0x0 ;  /* 0x00000000ff057424 */ /* 0x000fc600078e00ff */
[----:B------:R-:W-:Y:S01]  /*8f00*/  LOP3.LUT R6, R6, 0x188, R3, 0x78, !PT ;  /* 0x0000018806067812 */ /* 0x000fe200078e7803 */
[----:B------:R-:W-:Y:S06]  /*8f10*/  RET.REL.NODEC R4 `(_ZN7cutlass13device_kernelIN5flash19enable_sm80_to_sm89INS1_16FlashAttnBwdSm80INS1_25CollectiveMainloopBwdSm80ILi2ELi2EN4cute5tupleIJNS5_1CILi128EEES8_NS7_ILi64EEEEEENS_6half_tEfNS_4arch4Sm80ELb0ELb1ELb1ELb0ELb1ELb0ELb0ELb0ELi2ELi4ELi4ELi4ELb0EEENS1_24CollectiveEpilogueBwdGQAISA_fSD_Li256ELb0ELb1EEENS1_19SingleTileSchedulerILb0ELb0ELb0ELi128EEEEEEEEEvNT_6ParamsE) ;  /* 0xffff70e004007950 */ /* 0x000fec0003c3ffff */
        .type           $_ZN7cutlass13device_kernelIN5flash19enable_sm80_to_sm89INS1_16FlashAttnBwdSm80INS1_25CollectiveMainloopBwdSm80ILi2ELi2EN4cute5tupleIJNS5_1CILi128EEES8_NS7_ILi64EEEEEENS_6half_tEfNS_4arch4Sm80ELb0ELb1ELb1ELb0ELb1ELb0ELb0ELb0ELi2ELi4ELi4ELi4ELb0EEENS1_24CollectiveEpilogueBwdGQAISA_fSD_Li256ELb0ELb1EEENS1_19SingleTileSchedulerILb0ELb0ELb0ELi128EEEEEEEEEvNT_6ParamsE$_ZZN4cute13to_mixed_bitsINS_5tupleIJNS1_IJNS_1CILi4EEENS2_ILi8EEEEEENS2_ILi2EEENS2_ILi1EEEEEENS1_IJNS1_IJNS2_ILi128EEENS2_ILi0EEEEEES4_SA_EEENS1_IJNS1_IJiiEEEiSA_EEEEEDaRKT_RKT0_RKT1_ENKUlRKT_RKT0_RKT1_E_clIS5_SB_SD_EEDaSQ_ST_SW_,@function
        .size           $_ZN7cutlass13device_kernelIN5flash19enable_sm80_to_sm89INS1_16FlashAttnBwdSm80INS1_25CollectiveMainloopBwdSm80ILi2ELi2EN4cute5tupleIJNS5_1CILi128EEES8_NS7_ILi64EEEEEENS_6half_tEfNS_4arch4Sm80ELb0ELb1ELb1ELb0ELb1ELb0ELb0ELb0ELi2ELi4ELi4ELi4ELb0EEENS1_24CollectiveEpilogueBwdGQAISA_fSD_Li256ELb0ELb1EEENS1_19SingleTileSchedulerILb0ELb0ELb0ELi128EEEEEEEEEvNT_6ParamsE$_ZZN4cute13to_mixed_bitsINS_5tupleIJNS1_IJNS_1CILi4EEENS2_ILi8EEEEEENS2_ILi2EEENS2_ILi1EEEEEENS1_IJNS1_IJNS2_ILi128EEENS2_ILi0EEEEEES4_SA_EEENS1_IJNS1_IJiiEEEiSA_EEEEEDaRKT_RKT0_RKT1_ENKUlRKT_RKT0_RKT1_E_clIS5_SB_SD_EEDaSQ_ST_SW_,($_ZN7cutlass13device_kernelIN5flash19enable_sm80_to_sm89INS1_16FlashAttnBwdSm80INS1_25CollectiveMainloopBwdSm80ILi2ELi2EN4cute5tupleIJNS5_1CILi128EEES8_NS7_ILi64EEEEEENS_6half_tEfNS_4arch4Sm80ELb0ELb1ELb1ELb0ELb1ELb0ELb0ELb0ELi2ELi4ELi4ELi4ELb0EEENS1_24CollectiveEpilogueBwdGQAISA_fSD_Li256ELb0ELb1EEENS1_19SingleTileSchedulerILb0ELb0ELb0ELi128EEEEEEEEEvNT_6ParamsE$_ZZN4cute13to_mixed_bitsINS_5tupleIJNS1_IJNS_1CILi4EEENS2_ILi8EEEEEENS2_ILi2EEENS2_ILi1EEEEEENS1_IJNS1_IJNS2_ILi128EEENS2_ILi0EEEEEES4_SA_EEENS1_IJNS1_IJiiEEEiSA_EEEEEDaRKT_RKT0_RKT1_ENKUlRKT_RKT0_RKT1_E_clIS6_S4_iEEDaSQ_ST_SW_ - $_ZN7cutlass13device_kernelIN5flash19enable_sm80_to_sm89INS1_16FlashAttnBwdSm80INS1_25CollectiveMainloopBwdSm80ILi2ELi2EN4cute5tupleIJNS5_1CILi128EEES8_NS7_ILi64EEEEEENS_6half_tEfNS_4arch4Sm80ELb0ELb1ELb1ELb0ELb1ELb0ELb0ELb0ELi2ELi4ELi4ELi4ELb0EEENS1_24CollectiveEpilogueBwdGQAISA_fSD_Li256ELb0ELb1EEENS1_19SingleTileSchedulerILb0ELb0ELb0ELi128EEEEEEEEEvNT_6ParamsE$_ZZN4cute13to_mixed_bitsINS_5tupleIJNS1_IJNS_1CILi4EEENS2_ILi8EEEEEENS2_ILi2EEENS2_ILi1EEEEEENS1_IJNS1_IJNS2_ILi128EEENS2_ILi0EEEEEES4_SA_EEENS1_IJNS1_IJiiEEEiSA_EEEEEDaRKT_RKT0_RKT1_ENKUlRKT_RKT0_RKT1_E_clIS5_SB_SD_EEDaSQ_ST_SW_)
$_ZN7cutlass13device_kernelIN5flash19enable_sm80_to_sm89INS1_16FlashAttnBwdSm80INS1_25CollectiveMainloopBwdSm80ILi2ELi2EN4cute5tupleIJNS5_1CILi128EEES8_NS7_ILi64EEEEEENS_6half_tEfNS_4arch4Sm80ELb0ELb1ELb1ELb0ELb1ELb0ELb0ELb0ELi2ELi4ELi4ELi4ELb0EEENS1_24CollectiveEpilogueBwdGQAISA_fSD_Li256ELb0ELb1EEENS1_19SingleTileSchedulerILb0ELb0ELb0ELi128EEEEEEEEEvNT_6ParamsE$_ZZN4cute13to_mixed_bitsINS_5tupleIJNS1_IJNS_1CILi4EEENS2_ILi8EEEEEENS2_ILi2EEENS2_ILi1EEEEEENS1_IJNS1_IJNS2_ILi128EEENS2_ILi0EEEEEES4_SA_EEENS1_IJNS1_IJiiEEEiSA_EEEEEDaRKT_RKT0_RKT1_ENKUlRKT_RKT0_RKT1_E_clIS5_SB_SD_EEDaSQ_ST_SW_:
[----:B------:R-:W-:Y:S01]  /*8f20*/  MOV R5, 0x0 ;  /* 0x0000000000057802 */ /* 0x000fe20000000f00 */
[----:B------:R-:W-:-:S05]  /*8f30*/  IMAD.SHL.U32 R3, R3, 0x80, RZ ;  /* 0x0000008003037824 */ /* 0x000fca00078e00ff */
[----:B------:R-:W-:Y:S01]  /*8f40*/  LOP3.LUT R3, R3, 0x180, RZ, 0xc0, !PT ;  /* 0x0000018003037812 */ /* 0x000fe200078ec0ff */
[----:B------:R-:W-:Y:S06]  /*8f50*/  RET.REL.NODEC R4 `(_ZN7cutlass13device_kernelIN5flash19enable_sm80_to_sm89INS1_16FlashAttnBwdSm80INS1_25CollectiveMainloopBwdSm80ILi2ELi2EN4cute5tupleIJNS5_1CILi128EEES8_NS7_ILi64EEEEEENS_6half_tEfNS_4arch4Sm80ELb0ELb1ELb1ELb0ELb1ELb0ELb0ELb0ELi2ELi4ELi4ELi4ELb0EEENS1_24CollectiveEpilogueBwdGQAISA_fSD_Li256ELb0ELb1EEENS1_19SingleTileSchedulerILb0ELb0ELb0ELi128EEEEEEEEEvNT_6ParamsE) ;  /* 0xffff70a004007950 */ /* 0x000fec0003c3ffff */
        .type           $_ZN7cutlass13device_kernelIN5flash19enable_sm80_to_sm89INS1_16FlashAttnBwdSm80INS1_25CollectiveMainloopBwdSm80ILi2ELi2EN4cute5tupleIJNS5_1CILi128EEES8_NS7_ILi64EEEEEENS_6half_tEfNS_4arch4Sm80ELb0ELb1ELb1ELb0ELb1ELb0ELb0ELb0ELi2ELi4ELi4ELi4ELb0EEENS1_24CollectiveEpilogueBwdGQAISA_fSD_Li256ELb0ELb1EEENS1_19SingleTileSchedulerILb0ELb0ELb0ELi128EEEEEEEEEvNT_6ParamsE$_ZZN4cute13to_mixed_bitsINS_5tupleIJNS1_IJNS_1CILi4EEENS2_ILi8EEEEEENS2_ILi2EEENS2_ILi1EEEEEENS1_IJNS1_IJNS2_ILi128EEENS2_ILi0EEEEEES4_SA_EEENS1_IJNS1_IJiiEEEiSA_EEEEEDaRKT_RKT0_RKT1_ENKUlRKT_RKT0_RKT1_E_clIS6_S4_iEEDaSQ_ST_SW_,@function
        .size           $_ZN7cutlass13device_kernelIN5flash19enable_sm80_to_sm89INS1_16FlashAttnBwdSm80INS1_25CollectiveMainloopBwdSm80ILi2ELi2EN4cute5tupleIJNS5_1CILi128EEES8_NS7_ILi64EEEEEENS_6half_tEfNS_4arch4Sm80ELb0ELb1ELb1ELb0ELb1ELb0ELb0ELb0ELi2ELi4ELi4ELi4ELb0EEENS1_24CollectiveEpilogueBwdGQAISA_fSD_Li256ELb0ELb1EEENS1_19SingleTileSchedulerILb0ELb0ELb0ELi128EEEEEEEEEvNT_6ParamsE$_ZZN4cute13to_mixed_bitsINS_5tupleIJNS1_IJNS_1CILi4EEENS2_ILi8EEEEEENS2_ILi2EEENS2_ILi1EEEEEENS1_IJNS1_IJNS2_ILi128EEENS2_ILi0EEEEEES4_SA_EEENS1_IJNS1_IJiiEEEiSA_EEEEEDaRKT_RKT0_RKT1_ENKUlRKT_RKT0_RKT1_E_clIS6_S4_iEEDaSQ_ST_SW_,($_ZN7cutlass13device_kernelIN5flash19enable_sm80_to_sm89INS1_16FlashAttnBwdSm80INS1_25CollectiveMainloopBwdSm80ILi2ELi2EN4cute5tupleIJNS5_1CILi128EEES8_NS7_ILi64EEEEEENS_6half_tEfNS_4arch4Sm80ELb0ELb1ELb1ELb0ELb1ELb0ELb0ELb0ELi2ELi4ELi4ELi4ELb0EEENS1_24CollectiveEpilogueBwdGQAISA_fSD_Li256ELb0ELb1EEENS1_19SingleTileSchedulerILb0ELb0ELb0ELi128EEEEEEEEEvNT_6ParamsE$_ZZN4cute13to_mixed_bitsINS_5tupleIJNS1_IJNS_1CILi4EEENS2_ILi8EEEEEES3_NS2_ILi1EEEEEENS1_IJNS1_IJNS2_ILi0EEENS2_ILi64EEEEEES8_S8_EEENS1_IJNS1_IJiiEEEiS8_EEEEEDaRKT_RKT0_RKT1_ENKUlDpRKT_E_clIJNS_9MixedBitsILj0ELj448EEENS2_ILj0EEESV_EEEDaSQ_ - $_ZN7cutlass13device_kernelIN5flash19enable_sm80_to_sm89INS1_16FlashAttnBwdSm80INS1_25CollectiveMainloopBwdSm80ILi2ELi2EN4cute5tupleIJNS5_1CILi128EEES8_NS7_ILi64EEEEEENS_6half_tEfNS_4arch4Sm80ELb0ELb1ELb1ELb0ELb1ELb0ELb0ELb0ELi2ELi4ELi4ELi4ELb0EEENS1_24CollectiveEpilogueBwdGQAISA_fSD_Li256ELb0ELb1EEENS1_19SingleTileSchedulerILb0ELb0ELb0ELi128EEEEEEEEEvNT_6ParamsE$_ZZN4cute13to_mixed_bitsINS_5tupleIJNS1_IJNS_1CILi4EEENS2_ILi8EEEEEENS2_ILi2EEENS2_ILi1EEEEEENS1_IJNS1_IJNS2_ILi128EEENS2_ILi0EEEEEES4_SA_EEENS1_IJNS1_IJiiEEEiSA_EEEEEDaRKT_RKT0_RKT1_ENKUlRKT_RKT0_RKT1_E_clIS6_S4_iEEDaSQ_ST_SW_)
$_ZN7cutlass13device_kernelIN5flash19enable_sm80_to_sm89INS1_16FlashAttnBwdSm80INS1_25CollectiveMainloopBwdSm80ILi2ELi2EN4cute5tupleIJNS5_1CILi128EEES8_NS7_ILi64EEEEEENS_6half_tEfNS_4arch4Sm80ELb0ELb1ELb1ELb0ELb1ELb0ELb0ELb0ELi2ELi4ELi4ELi4ELb0EEENS1_24CollectiveEpilogueBwdGQAISA_fSD_Li256ELb0ELb1EEENS1_19SingleTileSchedulerILb0ELb0ELb0ELi128EEEEEEEEEvNT_6ParamsE$_ZZN4cute13to_mixed_bitsINS_5tupleIJNS1_IJNS_1CILi4EEENS2_ILi8EEEEEENS2_ILi2EEENS2_ILi1EEEEEENS1_IJNS1_IJNS2_ILi128EEENS2_ILi0EEEEEES4_SA_EEENS1_IJNS1_IJiiEEEiSA_EEEEEDaRKT_RKT0_RKT1_ENKUlRKT_RKT0_RKT1_E_clIS6_S4_iEEDaSQ_ST_SW_:
[----:B------:R-:W-:Y:S01]  /*8f60*/  IMAD.SHL.U32 R4, R7, 0x8, RZ ;  /* 0x0000000807047824 */ /* 0x000fe200078e00ff */
[----:B------:R-:W-:-:S04]  /*8f70*/  MOV R7, 0x0 ;  /* 0x0000000000077802 */ /* 0x000fc80000000f00 */
[----:B------:R-:W-:Y:S01]  /*8f80*/  LOP3.LUT R4, R4, 0x8, RZ, 0xc0, !PT ;  /* 0x0000000804047812 */ /* 0x000fe200078ec0ff */
[----:B------:R-:W-:Y:S06]  /*8f90*/  RET.REL.NODEC R6 `(_ZN7cutlass13device_kernelIN5flash19enable_sm80_to_sm89INS1_16FlashAttnBwdSm80INS1_25CollectiveMainloopBwdSm80ILi2ELi2EN4cute5tupleIJNS5_1CILi128EEES8_NS7_ILi64EEEEEENS_6half_tEfNS_4arch4Sm80ELb0ELb1ELb1ELb0ELb1ELb0ELb0ELb0ELi2ELi4ELi4ELi4ELb0EEENS1_24CollectiveEpilogueBwdGQAISA_fSD_Li256ELb0ELb1EEENS1_19SingleTileSchedulerILb0ELb0ELb0ELi128EEEEEEEEEvNT_6ParamsE) ;  /* 0xffff706006007950 */ /* 0x000fec0003c3ffff */
        .type           $_ZN7cutlass13device_kernelIN5flash19enable_sm80_to_sm89INS1_16FlashAttnBwdSm80INS1_25CollectiveMainloopBwdSm80ILi2ELi2EN4cute5tupleIJNS5_1CILi128EEES8_NS7_ILi64EEEEEENS_6half_tEfNS_4arch4Sm80ELb0ELb1ELb1ELb0ELb1ELb0ELb0ELb0ELi2ELi4ELi4ELi4ELb0EEENS1_24CollectiveEpilogueBwdGQAISA_fSD_Li256ELb0ELb1EEENS1_19SingleTileSchedulerILb0ELb0ELb0ELi128EEEEEEEEEvNT_6ParamsE$_ZZN4cute13to_mixed_bitsINS_5tupleIJNS1_IJNS_1CILi4EEENS2_ILi8EEEEEES3_NS2_ILi1EEEEEENS1_IJNS1_IJNS2_ILi0EEENS2_ILi64EEEEEES8_S8_EEENS1_IJNS1_IJiiEEEiS8_EEEEEDaRKT_RKT0_RKT1_ENKUlDpRKT_E_clIJNS_9MixedBitsILj0ELj448EEENS2_ILj0EEESV_EEEDaSQ_,@function
        .size           $_ZN7cutlass13device_kernelIN5flash19enable_sm80_to_sm89INS1_16FlashAttnBwdSm80INS1_25CollectiveMainloopBwdSm80ILi2ELi2EN4cute5tupleIJNS5_1CILi128EEES8_NS7_ILi64EEEEEENS_6half_tEfNS_4arch4Sm80ELb0ELb1ELb1ELb0ELb1ELb0ELb0ELb0ELi2ELi4ELi4ELi4ELb0EEENS1_24CollectiveEpilogueBwdGQAISA_fSD_Li256ELb0ELb1EEENS1_19SingleTileSchedulerILb0ELb0ELb0ELi128EEEEEEEEEvNT_6ParamsE$_ZZN4cute13to_mixed_bitsINS_5tupleIJNS1_IJNS_1CILi4EEENS2_ILi8EEEEEES3_NS2_ILi1EEEEEENS1_IJNS1_IJNS2_ILi0EEENS2_ILi64EEEEEES8_S8_EEENS1_IJNS1_IJiiEEEiS8_EEEEEDaRKT_RKT0_RKT1_ENKUlDpRKT_E_clIJNS_9MixedBitsILj0ELj448EEENS2_ILj0EEESV_EEEDaSQ_,($_ZN7cutlass13device_kernelIN5flash19enable_sm80_to_sm89INS1_16FlashAttnBwdSm80INS1_25CollectiveMainloopBwdSm80ILi2ELi2EN4cute5tupleIJNS5_1CILi128EEES8_NS7_ILi64EEEEEENS_6half_tEfNS_4arch4Sm80ELb0ELb1ELb1ELb0ELb1ELb0ELb0ELb0ELi2ELi4ELi4ELi4ELb0EEENS1_24CollectiveEpilogueBwdGQAISA_fSD_Li256ELb0ELb1EEENS1_19SingleTileSchedulerILb0ELb0ELb0ELi128EEEEEEEEEvNT_6ParamsE$_ZZN4cute13to_mixed_bitsINS_5tupleIJNS1_IJNS_1CILi4EEENS2_ILi8EEEEEES3_NS2_ILi1EEEEEENS1_IJNS1_IJNS2_ILi0EEENS2_ILi64EEEEEES8_S8_EEENS1_IJNS1_IJiiEEEiS8_EEEEEDaRKT_RKT0_RKT1_ENKUlRKT_RKT0_RKT1_E_clIS5_SA_SC_EEDaSP_SS_SV_ - $_ZN7cutlass13device_kernelIN5flash19enable_sm80_to_sm89INS1_16FlashAttnBwdSm80INS1_25CollectiveMainloopBwdSm80ILi2ELi2EN4cute5tupleIJNS5_1CILi128EEES8_NS7_ILi64EEEEEENS_6half_tEfNS_4arch4Sm80ELb0ELb1ELb1ELb0ELb1ELb0ELb0ELb0ELi2ELi4ELi4ELi4ELb0EEENS1_24CollectiveEpilogueBwdGQAISA_fSD_Li256ELb0ELb1EEENS1_19SingleTileSchedulerILb0ELb0ELb0ELi128EEEEEEEEEvNT_6ParamsE$_ZZN4cute13to_mixed_bitsINS_5tupleIJNS1_IJNS_1CILi4EEENS2_ILi8EEEEEES3_NS2_ILi1EEEEEENS1_IJNS1_IJNS2_ILi0EEENS2_ILi64EEEEEES8_S8_EEENS1_IJNS1_IJiiEEEiS8_EEEEEDaRKT_RKT0_RKT1_ENKUlDpRKT_E_clIJNS_9MixedBitsILj0ELj448EEENS2_ILj0EEESV_EEEDaSQ_)
$_ZN7cutlass13device_kernelIN5flash19enable_sm80_to_sm89INS1_16FlashAttnBwdSm80INS1_25CollectiveMainloopBwdSm80ILi2ELi2EN4cute5tupleIJNS5_1CILi128EEES8_NS7_ILi64EEEEEENS_6half_tEfNS_4arch4Sm80ELb0ELb1ELb1ELb0ELb1ELb0ELb0ELb0ELi2ELi4ELi4ELi4ELb0EEENS1_24CollectiveEpilogueBwdGQAISA_fSD_Li256ELb0ELb1EEENS1_19SingleTileSchedulerILb0ELb0ELb0ELi128EEEEEEEEEvNT_6ParamsE$_ZZN4cute13to_mixed_bitsINS_5tupleIJNS1_IJNS_1CILi4EEENS2_ILi8EEEEEES3_NS2_ILi1EEEEEENS1_IJNS1_IJNS2_ILi0EEENS2_ILi64EEEEEES8_S8_EEENS1_IJNS1_IJiiEEEiS8_EEEEEDaRKT_RKT0_RKT1_ENKUlDpRKT_E_clIJNS_9MixedBitsILj0ELj448EEENS2_ILj0EEESV_EEEDaSQ_:
[----:B------:R-:W-:Y:S02]  /*8fa0*/  MOV R5, 0x0 ;  /* 0x0000000000057802 */ /* 0x000fe40000000f00 */
[----:B------:R-:W-:Y:S02]  /*8fb0*/  LOP3.LUT R29, R29, 0x1c0, RZ, 0xc0, !PT ;  /* 0x000001c01d1d7812 */ /* 0x000fe400078ec0ff */
[----:B------:R-:W-:Y:S05]  /*8fc0*/  RET.REL.NODEC R4 `(_ZN7cutlass13device_kernelIN5flash19enable_sm80_to_sm89INS1_16FlashAttnBwdSm80INS1_25CollectiveMainloopBwdSm80ILi2ELi2EN4cute5tupleIJNS5_1CILi128EEES8_NS7_ILi64EEEEEENS_6half_tEfNS_4arch4Sm80ELb0ELb1ELb1ELb0ELb1ELb0ELb0ELb0ELi2ELi4ELi4ELi4ELb0EEENS1_24CollectiveEpilogueBwdGQAISA_fSD_Li256ELb0ELb1EEENS1_19SingleTileSchedulerILb0ELb0ELb0ELi128EEEEEEEEEvNT_6ParamsE) ;  /* 0xffff703004007950 */ /* 0x000fea0003c3ffff */
        .type           $_ZN7cutlass13device_kernelIN5flash19enable_sm80_to_sm89INS1_16FlashAttnBwdSm80INS1_25CollectiveMainloopBwdSm80ILi2ELi2EN4cute5tupleIJNS5_1CILi128EEES8_NS7_ILi64EEEEEENS_6half_tEfNS_4arch4Sm80ELb0ELb1ELb1ELb0ELb1ELb0ELb0ELb0ELi2ELi4ELi4ELi4ELb0EEENS1_24CollectiveEpilogueBwdGQAISA_fSD_Li256ELb0ELb1EEENS1_19SingleTileSchedulerILb0ELb0ELb0ELi128EEEEEEEEEvNT_6ParamsE$_ZZN4cute13to_mixed_bitsINS_5tupleIJNS1_IJNS_1CILi4EEENS2_ILi8EEEEEES3_NS2_ILi1EEEEEENS1_IJNS1_IJNS2_ILi0EEENS2_ILi64EEEEEES8_S8_EEENS1_IJNS1_IJiiEEEiS8_EEEEEDaRKT_RKT0_RKT1_ENKUlRKT_RKT0_RKT1_E_clIS5_SA_SC_EEDaSP_SS_SV_,@function
        .size           $_ZN7cutlass13device_kernelIN5flash19enable_sm80_to_sm89INS1_16FlashAttnBwdSm80INS1_25CollectiveMainloopBwdSm80ILi2ELi2EN4cute5tupleIJNS5_1CILi128EEES8_NS7_ILi64EEEEEENS_6half_tEfNS_4arch4Sm80ELb0ELb1ELb1ELb0ELb1ELb0ELb0ELb0ELi2ELi4ELi4ELi4ELb0EEENS1_24CollectiveEpilogueBwdGQAISA_fSD_Li256ELb0ELb1EEENS1_19SingleTileSchedulerILb0ELb0ELb0ELi128EEEEEEEEEvNT_6ParamsE$_ZZN4cute13to_mixed_bitsINS_5tupleIJNS1_IJNS_1CILi4EEENS2_ILi8EEEEEES3_NS2_ILi1EEEEEENS1_IJNS1_IJNS2_ILi0EEENS2_ILi64EEEEEES8_S8_EEENS1_IJNS1_IJiiEEEiS8_EEEEEDaRKT_RKT0_RKT1_ENKUlRKT_RKT0_RKT1_E_clIS5_SA_SC_EEDaSP_SS_SV_,($_ZN7cutlass13device_kernelIN5flash19enable_sm80_to_sm89INS1_16FlashAttnBwdSm80INS1_25CollectiveMainloopBwdSm80ILi2ELi2EN4cute5tupleIJNS5_1CILi128EEES8_NS7_ILi64EEEEEENS_6half_tEfNS_4arch4Sm80ELb0ELb1ELb1ELb0ELb1ELb0ELb0ELb0ELi2ELi4ELi4ELi4ELb0EEENS1_24CollectiveEpilogueBwdGQAISA_fSD_Li256ELb0ELb1EEENS1_19SingleTileSchedulerILb0ELb0ELb0ELi128EEEEEEEEEvNT_6ParamsE$_ZZN4cute13to_mixed_bitsINS_5tupleIJNS1_IJNS_1CILi4EEENS2_ILi8EEEEEES3_NS2_ILi1EEEEEENS1_IJNS1_IJNS2_ILi128EEENS2_ILi0EEEEEENS2_ILi16EEES9_EEENS1_IJNS1_IJiiEEEiS9_EEEEEDaRKT_RKT0_RKT1_ENKUlDpRKT_E_clIJNS_9MixedBitsILj0ELj384EEENSU_ILj0ELj48EEENS2_ILj0EEEEEEDaSR_ - $_ZN7cutlass13device_kernelIN5flash19enable_sm80_to_sm89INS1_16FlashAttnBwdSm80INS1_25CollectiveMainloopBwdSm80ILi2ELi2EN4cute5tupleIJNS5_1CILi128EEES8_NS7_ILi64EEEEEENS_6half_tEfNS_4arch4Sm80ELb0ELb1ELb1ELb0ELb1ELb0ELb0ELb0ELi2ELi4ELi4ELi4ELb0EEENS1_24CollectiveEpilogueBwdGQAISA_fSD_Li256ELb0ELb1EEENS1_19SingleTileSchedulerILb0ELb0ELb0ELi128EEEEEEEEEvNT_6ParamsE$_ZZN4cute13to_mixed_bitsINS_5tupleIJNS1_IJNS_1CILi4EEENS2_ILi8EEEEEES3_NS2_ILi1EEEEEENS1_IJNS1_IJNS2_ILi0EEENS2_ILi64EEEEEES8_S8_EEENS1_IJNS1_IJiiEEEiS8_EEEEEDaRKT_RKT0_RKT1_ENKUlRKT_RKT0_RKT1_E_clIS5_SA_SC_EEDaSP_SS_SV_)
$_ZN7cutlass13device_kernelIN5flash19enable_sm80_to_sm89INS1_16FlashAttnBwdSm80INS1_25CollectiveMainloopBwdSm80ILi2ELi2EN4cute5tupleIJNS5_1CILi128EEES8_NS7_ILi64EEEEEENS_6half_tEfNS_4arch4Sm80ELb0ELb1ELb1ELb0ELb1ELb0ELb0ELb0ELi2ELi4ELi4ELi4ELb0EEENS1_24CollectiveEpilogueBwdGQAISA_fSD_Li256ELb0ELb1EEENS1_19SingleTileSchedulerILb0ELb0ELb0ELi128EEEEEEEEEvNT_6ParamsE$_ZZN4cute13to_mixed_bitsINS_5tupleIJNS1_IJNS_1CILi4EEENS2_ILi8EEEEEES3_NS2_ILi1EEEEEENS1_IJNS1_IJNS2_ILi0EEENS2_ILi64EEEEEES8_S8_EEENS1_IJNS1_IJiiEEEiS8_EEEEEDaRKT_RKT0_RKT1_ENKUlRKT_RKT0_RKT1_E_clIS5_SA_SC_EEDaSP_SS_SV_:
[----:B------:R-:W-:Y:S01]  /*8fd0*/  MOV R7, 0x0 ;  /* 0x0000000000077802 */ /* 0x000fe20000000f00 */
[----:B------:R-:W-:-:S05]  /*8fe0*/  IMAD.SHL.U32 R4, R34, 0x40, RZ ;  /* 0x0000004022047824 */ /* 0x000fca00078e00ff */
[----:B------:R-:W-:Y:S01]  /*8ff0*/  LOP3.LUT R4, R4, 0x1c0, RZ, 0xc0, !PT ;  /* 0x000001c004047812 */ /* 0x000fe200078ec0ff */
[----:B------:R-:W-:Y:S06]  /*9000*/  RET.REL.NODEC R6 `(_ZN7cutlass13device_kernelIN5flash19enable_sm80_to_sm89INS1_16FlashAttnBwdSm80INS1_25CollectiveMainloopBwdSm80ILi2ELi2EN4cute5tupleIJNS5_1CILi128EEES8_NS7_ILi64EEEEEENS_6half_tEfNS_4arch4Sm80ELb0ELb1ELb1ELb0ELb1ELb0ELb0ELb0ELi2ELi4ELi4ELi4ELb0EEENS1_24CollectiveEpilogueBwdGQAISA_fSD_Li256ELb0ELb1EEENS1_19SingleTileSchedulerILb0ELb0ELb0ELi128EEEEEEEEEvNT_6ParamsE) ;  /* 0xffff6ff006007950 */ /* 0x000fec0003c3ffff */
        .type           $_ZN7cutlass13device_kernelIN5flash19enable_sm80_to_sm89INS1_16FlashAttnBwdSm80INS1_25CollectiveMainloopBwdSm80ILi2ELi2EN4cute5tupleIJNS5_1CILi128EEES8_NS7_ILi64EEEEEENS_6half_tEfNS_4arch4Sm80ELb0ELb1ELb1ELb0ELb1ELb0ELb0ELb0ELi2ELi4ELi4ELi4ELb0EEENS1_24CollectiveEpilogueBwdGQAISA_fSD_Li256ELb0ELb1EEENS1_19SingleTileSchedulerILb0ELb0ELb0ELi128EEEEEEEEEvNT_6ParamsE$_ZZN4cute13to_mixed_bitsINS_5tupleIJNS1_IJNS_1CILi4EEENS2_ILi8EEEEEES3_NS2_ILi1EEEEEENS1_IJNS1_IJNS2_ILi128EEENS2_ILi0EEEEEENS2_ILi16EEES9_EEENS1_IJNS1_IJiiEEEiS9_EEEEEDaRKT_RKT0_RKT1_ENKUlDpRKT_E_clIJNS_9MixedBitsILj0ELj384EEENSU_ILj0ELj48EEENS2_ILj0EEEEEEDaSR_,@function
        .size           $_ZN7cutlass13device_kernelIN5flash19enable_sm80_to_sm89INS1_16FlashAttnBwdSm80INS1_25CollectiveMainloopBwdSm80ILi2ELi2EN4cute5tupleIJNS5_1CILi128EEES8_NS7_ILi64EEEEEENS_6half_tEfNS_4arch4Sm80ELb0ELb1ELb1ELb0ELb1ELb0ELb0ELb0ELi2ELi4ELi4ELi4ELb0EEENS1_24CollectiveEpilogueBwdGQAISA_fSD_Li256ELb0ELb1EEENS1_19SingleTileSchedulerILb0ELb0ELb0ELi128EEEEEEEEEvNT_6ParamsE$_ZZN4cute13to_mixed_bitsINS_5tupleIJNS1_IJNS_1CILi4EEENS2_ILi8EEEEEES3_NS2_ILi1EEEEEENS1_IJNS1_IJNS2_ILi128EEENS2_ILi0EEEEEENS2_ILi16EEES9_EEENS1_IJNS1_IJiiEEEiS9_EEEEEDaRKT_RKT0_RKT1_ENKUlDpRKT_E_clIJNS_9MixedBitsILj0ELj384EEENSU_ILj0ELj48EEENS2_ILj0EEEEEEDaSR_,($_ZN7cutlass13device_kernelIN5flash19enable_sm80_to_sm89INS1_16FlashAttnBwdSm80INS1_25CollectiveMainloopBwdSm80ILi2ELi2EN4cute5tupleIJNS5_1CILi128EEES8_NS7_ILi64EEEEEENS_6half_tEfNS_4arch4Sm80ELb0ELb1ELb1ELb0ELb1ELb0ELb0ELb0ELi2ELi4ELi4ELi4ELb0EEENS1_24CollectiveEpilogueBwdGQAISA_fSD_Li256ELb0ELb1EEENS1_19SingleTileSchedulerILb0ELb0ELb0ELi128EEEEEEEEEvNT_6ParamsE$_ZZN4cute13to_mixed_bitsINS_5tupleIJNS1_IJNS_1CILi4EEENS2_ILi8EEEEEES3_NS2_ILi1EEEEEENS1_IJNS1_IJNS2_ILi128EEENS2_ILi0EEEEEENS2_ILi16EEES9_EEENS1_IJNS1_IJiiEEEiS9_EEEEEDaRKT_RKT0_RKT1_ENKUlRKT_RKT0_RKT1_E_clIS3_SB_iEEDaSQ_ST_SW_ - $_ZN7cutlass13device_kernelIN5flash19enable_sm80_to_sm89INS1_16FlashAttnBwdSm80INS1_25CollectiveMainloopBwdSm80ILi2ELi2EN4cute5tupleIJNS5_1CILi128EEES8_NS7_ILi64EEEEEENS_6half_tEfNS_4arch4Sm80ELb0ELb1ELb1ELb0ELb1ELb0ELb0ELb0ELi2ELi4ELi4ELi4ELb0EEENS1_24CollectiveEpilogueBwdGQAISA_fSD_Li256ELb0ELb1EEENS1_19SingleTileSchedulerILb0ELb0ELb0ELi128EEEEEEEEEvNT_6ParamsE$_ZZN4cute13to_mixed_bitsINS_5tupleIJNS1_IJNS_1CILi4EEENS2_ILi8EEEEEES3_NS2_ILi1EEEEEENS1_IJNS1_IJNS2_ILi128EEENS2_ILi0EEEEEENS2_ILi16EEES9_EEENS1_IJNS1_IJiiEEEiS9_EEEEEDaRKT_RKT0_RKT1_ENKUlDpRKT_E_clIJNS_9MixedBitsILj0ELj384EEENSU_ILj0ELj48EEENS2_ILj0EEEEEEDaSR_)
$_ZN7cutlass13device_kernelIN5flash19enable_sm80_to_sm89INS1_16FlashAttnBwdSm80INS1_25CollectiveMainloopBwdSm80ILi2ELi2EN4cute5tupleIJNS5_1CILi128EEES8_NS7_ILi64EEEEEENS_6half_tEfNS_4arch4Sm80ELb0ELb1ELb1ELb0ELb1ELb0ELb0ELb0ELi2ELi4ELi4ELi4ELb0EEENS1_24CollectiveEpilogueBwdGQAISA_fSD_Li256ELb0ELb1EEENS1_19SingleTileSchedulerILb0ELb0ELb0ELi128EEEEEEEEEvNT_6ParamsE$_ZZN4cute13to_mixed_bitsINS_5tupleIJNS1_IJNS_1CILi4EEENS2_ILi8EEEEEES3_NS2_ILi1EEEEEENS1_IJNS1_IJNS2_ILi128EEENS2_ILi0EEEEEENS2_ILi16EEES9_EEENS1_IJNS1_IJiiEEEiS9_EEEEEDaRKT_RKT0_RKT1_ENKUlDpRKT_E_clIJNS_9MixedBitsILj0ELj384EEENSU_ILj0ELj48EEENS2_ILj0EEEEEEDaSR_:
[----:B------:R-:W-:Y:S01]  /*9010*/  LOP3.LUT R12, R7, 0x30, RZ, 0xc0, !PT ;  /* 0x00000030070c7812 */ /* 0x000fe200078ec0ff */
[----:B------:R-:W-:-:S03]  /*9020*/  IMAD.MOV.U32 R7, RZ, RZ, 0x0 ;  /* 0x00000000ff077424 */ /* 0x000fc600078e00ff */
[----:B------:R-:W-:Y:S01]  /*9030*/  LOP3.LUT R3, R12, 0x1b0, R3, 0x78, !PT ;  /* 0x000001b00c037812 */ /* 0x000fe200078e7803 */
[----:B------:R-:W-:Y:S06]  /*9040*/  RET.REL.NODEC R6 `(_ZN7cutlass13device_kernelIN5flash19enable_sm80_to_sm89INS1_16FlashAttnBwdSm80INS1_25CollectiveMainloopBwdSm80ILi2ELi2EN4cute5tupleIJNS5_1CILi128EEES8_NS7_ILi64EEEEEENS_6half_tEfNS_4arch4Sm80ELb0ELb1ELb1ELb0ELb1ELb0ELb0ELb0ELi2ELi4ELi4ELi4ELb0EEENS1_24CollectiveEpilogueBwdGQAISA_fSD_Li256ELb0ELb1EEENS1_19SingleTileSchedulerILb0ELb0ELb0ELi128EEEEEEEEEvNT_6ParamsE) ;  /* 0xffff6fb006007950 */ /* 0x000fec0003c3ffff */
        .type           $_ZN7cutlass13device_kernelIN5flash19enable_sm80_to_sm89INS1_16FlashAttnBwdSm80INS1_25CollectiveMainloopBwdSm80ILi2ELi2EN4cute5tupleIJNS5_1CILi128EEES8_NS7_ILi64EEEEEENS_6half_tEfNS_4arch4Sm80ELb0ELb1ELb1ELb0ELb1ELb0ELb0ELb0ELi2ELi4ELi4ELi4ELb0EEENS1_24CollectiveEpilogueBwdGQAISA_fSD_Li256ELb0ELb1EEENS1_19SingleTileSchedulerILb0ELb0ELb0ELi128EEEEEEEEEvNT_6ParamsE$_ZZN4cute13to_mixed_bitsINS_5tupleIJNS1_IJNS_1CILi4EEENS2_ILi8EEEEEES3_NS2_ILi1EEEEEENS1_IJNS1_IJNS2_ILi128EEENS2_ILi0EEEEEENS2_ILi16EEES9_EEENS1_IJNS1_IJiiEEEiS9_EEEEEDaRKT_RKT0_RKT1_ENKUlRKT_RKT0_RKT1_E_clIS3_SB_iEEDaSQ_ST_SW_,@function
        .size           $_ZN7cutlass13device_kernelIN5flash19enable_sm80_to_sm89INS1_16FlashAttnBwdSm80INS1_25CollectiveMainloopBwdSm80ILi2ELi2EN4cute5tupleIJNS5_1CILi128EEES8_NS7_ILi64EEEEEENS_6half_tEfNS_4arch4Sm80ELb0ELb1ELb1ELb0ELb1ELb0ELb0ELb0ELi2ELi4ELi4ELi4ELb0EEENS1_24CollectiveEpilogueBwdGQAISA_fSD_Li256ELb0ELb1EEENS1_19SingleTileSchedulerILb0ELb0ELb0ELi128EEEEEEEEEvNT_6ParamsE$_ZZN4cute13to_mixed_bitsINS_5tupleIJNS1_IJNS_1CILi4EEENS2_ILi8EEEEEES3_NS2_ILi1EEEEEENS1_IJNS1_IJNS2_ILi128EEENS2_ILi0EEEEEENS2_ILi16EEES9_EEENS1_IJNS1_IJiiEEEiS9_EEEEEDaRKT_RKT0_RKT1_ENKUlRKT_RKT0_RKT1_E_clIS3_SB_iEEDaSQ_ST_SW_,($_ZN7cutlass13device_kernelIN5flash19enable_sm80_to_sm89INS1_16FlashAttnBwdSm80INS1_25CollectiveMainloopBwdSm80ILi2ELi2EN4cute5tupleIJNS5_1CILi128EEES8_NS7_ILi64EEEEEENS_6half_tEfNS_4arch4Sm80ELb0ELb1ELb1ELb0ELb1ELb0ELb0ELb0ELi2ELi4ELi4ELi4ELb0EEENS1_24CollectiveEpilogueBwdGQAISA_fSD_Li256ELb0ELb1EEENS1_19SingleTileSchedulerILb0ELb0ELb0ELi128EEEEEEEEEvNT_6ParamsE$_ZZN4cute13to_mixed_bitsINS_5tupleIJNS1_IJNS_1CILi4EEENS2_ILi8EEEEEES3_NS2_ILi1EEEEEENS1_IJNS1_IJNS2_ILi128EEENS2_ILi0EEEEEENS2_ILi16EEES9_EEENS1_IJNS1_IJiiEEEiS9_EEEEEDaRKT_RKT0_RKT1_ENKUlRKT_RKT0_RKT1_E_clIS5_SA_SD_EEDaSQ_ST_SW_ - $_ZN7cutlass13device_kernelIN5flash19enable_sm80_to_sm89INS1_16FlashAttnBwdSm80INS1_25CollectiveMainloopBwdSm80ILi2ELi2EN4cute5tupleIJNS5_1CILi128EEES8_NS7_ILi64EEEEEENS_6half_tEfNS_4arch4Sm80ELb0ELb1ELb1ELb0ELb1ELb0ELb0ELb0ELi2ELi4ELi4ELi4ELb0EEENS1_24CollectiveEpilogueBwdGQAISA_fSD_Li256ELb0ELb1EEENS1_19SingleTileSchedulerILb0ELb0ELb0ELi128EEEEEEEEEvNT_6ParamsE$_ZZN4cute13to_mixed_bitsINS_5tupleIJNS1_IJNS_1CILi4EEENS2_ILi8EEEEEES3_NS2_ILi1EEEEEENS1_IJNS1_IJNS2_ILi128EEENS2_ILi0EEEEEENS2_ILi16EEES9_EEENS1_IJNS1_IJiiEEEiS9_EEEEEDaRKT_RKT0_RKT1_ENKUlRKT_RKT0_RKT1_E_clIS3_SB_iEEDaSQ_ST_SW_)
$_ZN7cutlass13device_kernelIN5flash19enable_sm80_to_sm89INS1_16FlashAttnBwdSm80INS1_25CollectiveMainloopBwdSm80ILi2ELi2EN4cute5tupleIJNS5_1CILi128EEES8_NS7_ILi64EEEEEENS_6half_tEfNS_4arch4Sm80ELb0ELb1ELb1ELb0ELb1ELb0ELb0ELb0ELi2ELi4ELi4ELi4ELb0EEENS1_24CollectiveEpilogueBwdGQAISA_fSD_Li256ELb0ELb1EEENS1_19SingleTileSchedulerILb0ELb0ELb0ELi128EEEEEEEEEvNT_6ParamsE$_ZZN4cute13to_mixed_bitsINS_5tupleIJNS1_IJNS_1CILi4EEENS2_ILi8EEEEEES3_NS2_ILi1EEEEEENS1_IJNS1_IJNS2_ILi128EEENS2_ILi0EEEEEENS2_ILi16EEES9_EEENS1_IJNS1_IJiiEEEiS9_EEEEEDaRKT_RKT0_RKT1_ENKUlRKT_RKT0_RKT1_E_clIS3_SB_iEEDaSQ_ST_SW_:
[----:B------:R-:W-:Y:S01]  /*9050*/  MOV R13, 0x0 ;  /* 0x00000000000d7802 */ /* 0x000fe20000000f00 */
[----:B------:R-:W-:-:S05]  /*9060*/  IMAD.SHL.U32 R6, R7, 0x10, RZ ;  /* 0x0000001007067824 */ /* 0x000fca00078e00ff */
[----:B------:R-:W-:Y:S01]  /*9070*/  LOP3.LUT R6, R6, 0x30, RZ, 0xc0, !PT ;  /* 0x0000003006067812 */ /* 0x000fe200078ec0ff */
[----:B------:R-:W-:Y:S06]  /*9080*/  RET.REL.NODEC R12 `(_ZN7cutlass13device_kernelIN5flash19enable_sm80_to_sm89INS1_16FlashAttnBwdSm80INS1_25CollectiveMainloopBwdSm80ILi2ELi2EN4cute5tupleIJNS5_1CILi128EEES8_NS7_ILi64EEEEEENS_6half_tEfNS_4arch4Sm80ELb0ELb1ELb1ELb0ELb1ELb0ELb0ELb0ELi2ELi4ELi4ELi4ELb0EEENS1_24CollectiveEpilogueBwdGQAISA_fSD_Li256ELb0ELb1EEENS1_19SingleTileSchedulerILb0ELb0ELb0ELi128EEEEEEEEEvNT_6ParamsE) ;  /* 0xffff6f700c007950 */ /* 0x000fec0003c3ffff */
        .type           $_ZN7cutlass13device_kernelIN5flash19enable_sm80_to_sm89INS1_16FlashAttnBwdSm80INS1_25CollectiveMainloopBwdSm80ILi2ELi2EN4cute5tupleIJNS5_1CILi128EEES8_NS7_ILi64EEEEEENS_6half_tEfNS_4arch4Sm80ELb0ELb1ELb1ELb0ELb1ELb0ELb0ELb0ELi2ELi4ELi4ELi4ELb0EEENS1_24CollectiveEpilogueBwdGQAISA_fSD_Li256ELb0ELb1EEENS1_19SingleTileSchedulerILb0ELb0ELb0ELi128EEEEEEEEEvNT_6ParamsE$_ZZN4cute13to_mixed_bitsINS_5tupleIJNS1_IJNS_1CILi4EEENS2_ILi8EEEEEES3_NS2_ILi1EEEEEENS1_IJNS1_IJNS2_ILi128EEENS2_ILi0EEEEEENS2_ILi16EEES9_EEENS1_IJNS1_IJiiEEEiS9_EEEEEDaRKT_RKT0_RKT1_ENKUlRKT_RKT0_RKT1_E_clIS5_SA_SD_EEDaSQ_ST_SW_,@function
        .size           $_ZN7cutlass13device_kernelIN5flash19enable_sm80_to_sm89INS1_16FlashAttnBwdSm80INS1_25CollectiveMainloopBwdSm80ILi2ELi2EN4cute5tupleIJNS5_1CILi128EEES8_NS7_ILi64EEEEEENS_6half_tEfNS_4arch4Sm80ELb0ELb1ELb1ELb0ELb1ELb0ELb0ELb0ELi2ELi4ELi4ELi4ELb0EEENS1_24CollectiveEpilogueBwdGQAISA_fSD_Li256ELb0ELb1EEENS1_19SingleTileSchedulerILb0ELb0ELb0ELi128EEEEEEEEEvNT_6ParamsE$_ZZN4cute13to_mixed_bitsINS_5tupleIJNS1_IJNS_1CILi4EEENS2_ILi8EEEEEES3_NS2_ILi1EEEEEENS1_IJNS1_IJNS2_ILi128EEENS2_ILi0EEEEEENS2_ILi16EEES9_EEENS1_IJNS1_IJiiEEEiS9_EEEEEDaRKT_RKT0_RKT1_ENKUlRKT_RKT0_RKT1_E_clIS5_SA_SD_EEDaSQ_ST_SW_,($_ZN7cutlass13device_kernelIN5flash19enable_sm80_to_sm89INS1_16FlashAttnBwdSm80INS1_25CollectiveMainloopBwdSm80ILi2ELi2EN4cute5tupleIJNS5_1CILi128EEES8_NS7_ILi64EEEEEENS_6half_tEfNS_4arch4Sm80ELb0ELb1ELb1ELb0ELb1ELb0ELb0ELb0ELi2ELi4ELi4ELi4ELb0EEENS1_24CollectiveEpilogueBwdGQAISA_fSD_Li256ELb0ELb1EEENS1_19SingleTileSchedulerILb0ELb0ELb0ELi128EEEEEEEEEvNT_6ParamsE$_ZZN4cute14logical_divideINS_5tupleIJNS1_IJNS_1CILi8EEENS2_ILi1EEEEEENS1_IJNS2_ILi2EEEEEEEEENS1_IJNS1_IJS4_NS2_ILi0EEEEEENS1_IJiEEEEEENS1_IJS5_NS_6LayoutIS4_S9_EEEEEEEDaRKNSD_IT_T0_EERKT1_ENKUlRKT_RKT0_E_clINSD_IS7_SB_EESE_EEDaSQ_ST_ - $_ZN7cutlass13device_kernelIN5flash19enable_sm80_to_sm89INS1_16FlashAttnBwdSm80INS1_25CollectiveMainloopBwdSm80ILi2ELi2EN4cute5tupleIJNS5_1CILi128EEES8_NS7_ILi64EEEEEENS_6half_tEfNS_4arch4Sm80ELb0ELb1ELb1ELb0ELb1ELb0ELb0ELb0ELi2ELi4ELi4ELi4ELb0EEENS1_24CollectiveEpilogueBwdGQAISA_fSD_Li256ELb0ELb1EEENS1_19SingleTileSchedulerILb0ELb0ELb0ELi128EEEEEEEEEvNT_6ParamsE$_ZZN4cute13to_mixed_bitsINS_5tupleIJNS1_IJNS_1CILi4EEENS2_ILi8EEEEEES3_NS2_ILi1EEEEEENS1_IJNS1_IJNS2_ILi128EEENS2_ILi0EEEEEENS2_ILi16EEES9_EEENS1_IJNS1_IJiiEEEiS9_EEEEEDaRKT_RKT0_RKT1_ENKUlRKT_RKT0_RKT1_E_clIS5_SA_SD_EEDaSQ_ST_SW_)
$_ZN7cutlass13device_kernelIN5flash19enable_sm80_to_sm89INS1_16FlashAttnBwdSm80INS1_25CollectiveMainloopBwdSm80ILi2ELi2EN4cute5tupleIJNS5_1CILi128EEES8_NS7_ILi64EEEEEENS_6half_tEfNS_4arch4Sm80ELb0ELb1ELb1ELb0ELb1ELb0ELb0ELb0ELi2ELi4ELi4ELi4ELb0EEENS1_24CollectiveEpilogueBwdGQAISA_fSD_Li256ELb0ELb1EEENS1_19SingleTileSchedulerILb0ELb0ELb0ELi128EEEEEEEEEvNT_6ParamsE$_ZZN4cute13to_mixed_bitsINS_5tupleIJNS1_IJNS_1CILi4EEENS2_ILi8EEEEEES3_NS2_ILi1EEEEEENS1_IJNS1_IJNS2_ILi128EEENS2_ILi0EEEEEENS2_ILi16EEES9_EEENS1_IJNS1_IJiiEEEiS9_EEEEEDaRKT_RKT0_RKT1_ENKUlRKT_RKT0_RKT1_E_clIS5_SA_SD_EEDaSQ_ST_SW_:
[----:B------:R-:W-:Y:S01]  /*9090*/  MOV R12, R6 ;  /* 0x00000006000c7202 */ /* 0x000fe20000000f00 */
[----:B------:R-:W-:Y:S02]  /*90a0*/  IMAD.MOV.U32 R13, RZ, RZ, 0x0 ;  /* 0x00000000ff0d7424 */ /* 0x000fe400078e00ff */
[----:B------:R-:W-:-:S05]  /*90b0*/  IMAD.SHL.U32 R3, R35, 0x80, RZ ;  /* 0x0000008023037824 */ /* 0x000fca00078e00ff */
[----:B------:R-:W-:Y:S01]  /*90c0*/  LOP3.LUT R3, R3, 0x180, RZ, 0xc0, !PT ;  /* 0x0000018003037812 */ /* 0x000fe200078ec0ff */
[----:B------:R-:W-:Y:S06]  /*90d0*/  RET.REL.NODEC R12 `(_ZN7cutlass13device_kernelIN5flash19enable_sm80_to_sm89INS1_16FlashAttnBwdSm80INS1_25CollectiveMainloopBwdSm80ILi2ELi2EN4cute5tupleIJNS5_1CILi128EEES8_NS7_ILi64EEEEEENS_6half_tEfNS_4arch4Sm80ELb0ELb1ELb1ELb0ELb1ELb0ELb0ELb0ELi2ELi4ELi4ELi4ELb0EEENS1_24CollectiveEpilogueBwdGQAISA_fSD_Li256ELb0ELb1EEENS1_19SingleTileSchedulerILb0ELb0ELb0ELi128EEEEEEEEEvNT_6ParamsE) ;  /* 0xffff6f200c007950 */ /* 0x000fec0003c3ffff */
        .type           $_ZN7cutlass13device_kernelIN5flash19enable_sm80_to_sm89INS1_16FlashAttnBwdSm80INS1_25CollectiveMainloopBwdSm80ILi2ELi2EN4cute5tupleIJNS5_1CILi128EEES8_NS7_ILi64EEEEEENS_6half_tEfNS_4arch4Sm80ELb0ELb1ELb1ELb0ELb1ELb0ELb0ELb0ELi2ELi4ELi4ELi4ELb0EEENS1_24CollectiveEpilogueBwdGQAISA_fSD_Li256ELb0ELb1EEENS1_19SingleTileSchedulerILb0ELb0ELb0ELi128EEEEEEEEEvNT_6ParamsE$_ZZN4cute14logical_divideINS_5tupleIJNS1_IJNS_1CILi8EEENS2_ILi1EEEEEENS1_IJNS2_ILi2EEEEEEEEENS1_IJNS1_IJS4_NS2_ILi0EEEEEENS1_IJiEEEEEENS1_IJS5_NS_6LayoutIS4_S9_EEEEEEEDaRKNSD_IT_T0_EERKT1_ENKUlRKT_RKT0_E_clINSD_IS7_SB_EESE_EEDaSQ_ST_,@function
        .size           $_ZN7cutlass13device_kernelIN5flash19enable_sm80_to_sm89INS1_16FlashAttnBwdSm80INS1_25CollectiveMainloopBwdSm80ILi2ELi2EN4cute5tupleIJNS5_1CILi128EEES8_NS7_ILi64EEEEEENS_6half_tEfNS_4arch4Sm80ELb0ELb1ELb1ELb0ELb1ELb0ELb0ELb0ELi2ELi4ELi4ELi4ELb0EEENS1_24CollectiveEpilogueBwdGQAISA_fSD_Li256ELb0ELb1EEENS1_19SingleTileSchedulerILb0ELb0ELb0ELi128EEEEEEEEEvNT_6ParamsE$_ZZN4cute14logical_divideINS_5tupleIJNS1_IJNS_1CILi8EEENS2_ILi1EEEEEENS1_IJNS2_ILi2EEEEEEEEENS1_IJNS1_IJS4_NS2_ILi0EEEEEENS1_IJiEEEEEENS1_IJS5_NS_6LayoutIS4_S9_EEEEEEEDaRKNSD_IT_T0_EERKT1_ENKUlRKT_RKT0_E_clINSD_IS7_SB_EESE_EEDaSQ_ST_,($_ZN7cutlass13device_kernelIN5flash19enable_sm80_to_sm89INS1_16FlashAttnBwdSm80INS1_25CollectiveMainloopBwdSm80ILi2ELi2EN4cute5tupleIJNS5_1CILi128EEES8_NS7_ILi64EEEEEENS_6half_tEfNS_4arch4Sm80ELb0ELb1ELb1ELb0ELb1ELb0ELb0ELb0ELi2ELi4ELi4ELi4ELb0EEENS1_24CollectiveEpilogueBwdGQAISA_fSD_Li256ELb0ELb1EEENS1_19SingleTileSchedulerILb0ELb0ELb0ELi128EEEEEEEEEvNT_6ParamsE$_ZZN4cute16flatten_to_tupleINS_5tupleIJNS1_IJiiEEENS_1CILi1024EEEEEEEEDaRKT_ENKUlRKT_E_clIS2_EEDaSB_ - $_ZN7cutlass13device_kernelIN5flash19enable_sm80_to_sm89INS1_16FlashAttnBwdSm80INS1_25CollectiveMainloopBwdSm80ILi2ELi2EN4cute5tupleIJNS5_1CILi128EEES8_NS7_ILi64EEEEEENS_6half_tEfNS_4arch4Sm80ELb0ELb1ELb1ELb0ELb1ELb0ELb0ELb0ELi2ELi4ELi4ELi4ELb0EEENS1_24CollectiveEpilogueBwdGQAISA_fSD_Li256ELb0ELb1EEENS1_19SingleTileSchedulerILb0ELb0ELb0ELi128EEEEEEEEEvNT_6ParamsE$_ZZN4cute14logical_divideINS_5tupleIJNS1_IJNS_1CILi8EEENS2_ILi1EEEEEENS1_IJNS2_ILi2EEEEEEEEENS1_IJNS1_IJS4_NS2_ILi0EEEEEENS1_IJiEEEEEENS1_IJS5_NS_6LayoutIS4_S9_EEEEEEEDaRKNSD_IT_T0_EERKT1_ENKUlRKT_RKT0_E_clINSD_IS7_SB_EESE_EEDaSQ_ST_)
$_ZN7cutlass13device_kernelIN5flash19enable_sm80_to_sm89INS1_16FlashAttnBwdSm80INS1_25CollectiveMainloopBwdSm80ILi2ELi2EN4cute5tupleIJNS5_1CILi128EEES8_NS7_ILi64EEEEEENS_6half_tEfNS_4arch4Sm80ELb0ELb1ELb1ELb0ELb1ELb0ELb0ELb0ELi2ELi4ELi4ELi4ELb0EEENS1_24CollectiveEpilogueBwdGQAISA_fSD_Li256ELb0ELb1EEENS1_19SingleTileSchedulerILb0ELb0ELb0ELi128EEEEEEEEEvNT_6ParamsE$_ZZN4cute14logical_divideINS_5tupleIJNS1_IJNS_1CILi8EEENS2_ILi1EEEEEENS1_IJNS2_ILi2EEEEEEEEENS1_IJNS1_IJS4_NS2_ILi0EEEEEENS1_IJiEEEEEENS1_IJS5_NS_6LayoutIS4_S9_EEEEEEEDaRKNSD_IT_T0_EERKT1_ENKUlRKT_RKT0_E_clINSD_IS7_SB_EESE_EEDaSQ_ST_:
[----:B------:R-:W-:-:S06]  /*90e0*/  IADD3 R11, R81, -c[0x0][0x20], RZ ;  /* 0x80000800510b7a10 */ /* 0x000fcc0007ffe0ff */
[----:B------:R-:W5:Y:S01]  /*90f0*/  LDL R11, [R11] ;  /* 0x000000000b0b7983 */ /* 0x000f620000100800 */
[----:B------:R-:W-:Y:S01]  /*9100*/  IMAD.MOV.U32 R12, RZ, RZ, R10 ;  /* 0x000000ffff0c7224 */ /* 0x000fe200078e000a */
[----:B------:R-:W-:-:S04]  /*9110*/  MOV R13, 0x0 ;  /* 0x00000000000d7802 */ /* 0x000fc80000000f00 */
[----:B------:R-:W-:Y:S05]  /*9120*/  RET.REL.NODEC R12 `(_ZN7cutlass13device_kernelIN5flash19enable_sm80_to_sm89INS1_16FlashAttnBwdSm80INS1_25CollectiveMainloopBwdSm80ILi2ELi2EN4cute5tupleIJNS5_1CILi128EEES8_NS7_ILi64EEEEEENS_6half_tEfNS_4arch4Sm80ELb0ELb1ELb1ELb0ELb1ELb0ELb0ELb0ELi2ELi4ELi4ELi4ELb0EEENS1_24CollectiveEpilogueBwdGQAISA_fSD_Li256ELb0ELb1EEENS1_19SingleTileSchedulerILb0ELb0ELb0ELi128EEEEEEEEEvNT_6ParamsE) ;  /* 0xffff6ed00c007950 */ /* 0x000fea0003c3ffff */
        .type           $_ZN7cutlass13device_kernelIN5flash19enable_sm80_to_sm89INS1_16FlashAttnBwdSm80INS1_25CollectiveMainloopBwdSm80ILi2ELi2EN4cute5tupleIJNS5_1CILi128EEES8_NS7_ILi64EEEEEENS_6half_tEfNS_4arch4Sm80ELb0ELb1ELb1ELb0ELb1ELb0ELb0ELb0ELi2ELi4ELi4ELi4ELb0EEENS1_24CollectiveEpilogueBwdGQAISA_fSD_Li256ELb0ELb1EEENS1_19SingleTileSchedulerILb0ELb0ELb0ELi128EEEEEEEEEvNT_6ParamsE$_ZZN4cute16flatten_to_tupleINS_5tupleIJNS1_IJiiEEENS_1CILi1024EEEEEEEEDaRKT_ENKUlRKT_E_clIS2_EEDaSB_,@function
        .size           $_ZN7cutlass13device_kernelIN5flash19enable_sm80_to_sm89INS1_16FlashAttnBwdSm80INS1_25CollectiveMainloopBwdSm80ILi2ELi2EN4cute5tupleIJNS5_1CILi128EEES8_NS7_ILi64EEEEEENS_6half_tEfNS_4arch4Sm80ELb0ELb1ELb1ELb0ELb1ELb0ELb0ELb0ELi2ELi4ELi4ELi4ELb0EEENS1_24CollectiveEpilogueBwdGQAISA_fSD_Li256ELb0ELb1EEENS1_19SingleTileSchedulerILb0ELb0ELb0ELi128EEEEEEEEEvNT_6ParamsE$_ZZN4cute16flatten_to_tupleINS_5tupleIJNS1_IJiiEEENS_1CILi1024EEEEEEEEDaRKT_ENKUlRKT_E_clIS2_EEDaSB_,($_ZN7cutlass13device_kernelIN5flash19enable_sm80_to_sm89INS1_16FlashAttnBwdSm80INS1_25CollectiveMainloopBwdSm80ILi2ELi2EN4cute5tupleIJNS5_1CILi128EEES8_NS7_ILi64EEEEEENS_6half_tEfNS_4arch4Sm80ELb0ELb1ELb1ELb0ELb1ELb0ELb0ELb0ELi2ELi4ELi4ELi4ELb0EEENS1_24CollectiveEpilogueBwdGQAISA_fSD_Li256ELb0ELb1EEENS1_19SingleTileSchedulerILb0ELb0ELb0ELi128EEEEEEEEEvNT_6ParamsE$_ZZN4cute16flatten_to_tupleINS_5tupleIJNS_1CILi1024EEENS1_IJiiEEEEEEEEDaRKT_ENKUlRKT_E_clIS4_EEDaSB_ - $_ZN7cutlass13device_kernelIN5flash19enable_sm80_to_sm89INS1_16FlashAttnBwdSm80INS1_25CollectiveMainloopBwdSm80ILi2ELi2EN4cute5tupleIJNS5_1CILi128EEES8_NS7_ILi64EEEEEENS_6half_tEfNS_4arch4Sm80ELb0ELb1ELb1ELb0ELb1ELb0ELb0ELb0ELi2ELi4ELi4ELi4ELb0EEENS1_24CollectiveEpilogueBwdGQAISA_fSD_Li256ELb0ELb1EEENS1_19SingleTileSchedulerILb0ELb0ELb0ELi128EEEEEEEEEvNT_6ParamsE$_ZZN4cute16flatten_to_tupleINS_5tupleIJNS1_IJiiEEENS_1CILi1024EEEEEEEEDaRKT_ENKUlRKT_E_clIS2_EEDaSB_)
$_ZN7cutlass13device_kernelIN5flash19enable_sm80_to_sm89INS1_16FlashAttnBwdSm80INS1_25CollectiveMainloopBwdSm80ILi2ELi2EN4cute5tupleIJNS5_1CILi128EEES8_NS7_ILi64EEEEEENS_6half_tEfNS_4arch4Sm80ELb0ELb1ELb1ELb0ELb1ELb0ELb0ELb0ELi2ELi4ELi4ELi4ELb0EEENS1_24CollectiveEpilogueBwdGQAISA_fSD_Li256ELb0ELb1EEENS1_19SingleTileSchedulerILb0ELb0ELb0ELi128EEEEEEEEEvNT_6ParamsE$_ZZN4cute16flatten_to_tupleINS_5tupleIJNS1_IJiiEEENS_1CILi1024EEEEEEEEDaRKT_ENKUlRKT_E_clIS2_EEDaSB_:
[----:B------:R-:W-:-:S04]  /*9130*/  MOV R3, 0x0 ;  /* 0x0000000000037802 */ /* 0x000fc80000000f00 */
[----:B------:R-:W-:Y:S05]  /*9140*/  RET.REL.NODEC R2 `(_ZN7cutlass13device_kernelIN5flash19enable_sm80_to_sm89INS1_16FlashAttnBwdSm80INS1_25CollectiveMainloopBwdSm80ILi2ELi2EN4cute5tupleIJNS5_1CILi128EEES8_NS7_ILi64EEEEEENS_6half_tEfNS_4arch4Sm80ELb0ELb1ELb1ELb0ELb1ELb0ELb0ELb0ELi2ELi4ELi4ELi4ELb0EEENS1_24CollectiveEpilogueBwdGQAISA_fSD_Li256ELb0ELb1EEENS1_19SingleTileSchedulerILb0ELb0ELb0ELi128EEEEEEEEEvNT_6ParamsE) ;  /* 0xffff6eb002007950 */ /* 0x000fea0003c3ffff */
        .type           $_ZN7cutlass13device_kernelIN5flash19enable_sm80_to_sm89INS1_16FlashAttnBwdSm80INS1_25CollectiveMainloopBwdSm80ILi2ELi2EN4cute5tupleIJNS5_1CILi128EEES8_NS7_ILi64EEEEEENS_6half_tEfNS_4arch4Sm80ELb0ELb1ELb1ELb0ELb1ELb0ELb0ELb0ELi2ELi4ELi4ELi4ELb0EEENS1_24CollectiveEpilogueBwdGQAISA_fSD_Li256ELb0ELb1EEENS1_19SingleTileSchedulerILb0ELb0ELb0ELi128EEEEEEEEEvNT_6ParamsE$_ZZN4cute16flatten_to_tupleINS_5tupleIJNS_1CILi1024EEENS1_IJiiEEEEEEEEDaRKT_ENKUlRKT_E_clIS4_EEDaSB_,@function
        .size           $_ZN7cutlass13device_kernelIN5flash19enable_sm80_to_sm89INS1_16FlashAttnBwdSm80INS1_25CollectiveMainloopBwdSm80ILi2ELi2EN4cute5tupleIJNS5_1CILi128EEES8_NS7_ILi64EEEEEENS_6half_tEfNS_4arch4Sm80ELb0ELb1ELb1ELb0ELb1ELb0ELb0ELb0ELi2ELi4ELi4ELi4ELb0EEENS1_24CollectiveEpilogueBwdGQAISA_fSD_Li256ELb0ELb1EEENS1_19SingleTileSchedulerILb0ELb0ELb0ELi128EEEEEEEEEvNT_6ParamsE$_ZZN4cute16flatten_to_tupleINS_5tupleIJNS_1CILi1024EEENS1_IJiiEEEEEEEEDaRKT_ENKUlRKT_E_clIS4_EEDaSB_,($_ZN7cutlass13device_kernelIN5flash19enable_sm80_to_sm89INS1_16FlashAttnBwdSm80INS1_25CollectiveMainloopBwdSm80ILi2ELi2EN4cute5tupleIJNS5_1CILi128EEES8_NS7_ILi64EEEEEENS_6half_tEfNS_4arch4Sm80ELb0ELb1ELb1ELb0ELb1ELb0ELb0ELb0ELi2ELi4ELi4ELi4ELb0EEENS1_24CollectiveEpilogueBwdGQAISA_fSD_Li256ELb0ELb1EEENS1_19SingleTileSchedulerILb0ELb0ELb0ELi128EEEEEEEEEvNT_6ParamsE$_ZZN4cute16flatten_to_tupleINS_5tupleIJNS_1CILi4096EEENS1_IJNS1_IJiiEEENS2_ILi8192EEEEEEEEEEEDaRKT_ENKUlRKT_E_clIS6_EEDaSD_ - $_ZN7cutlass13device_kernelIN5flash19enable_sm80_to_sm89INS1_16FlashAttnBwdSm80INS1_25CollectiveMainloopBwdSm80ILi2ELi2EN4cute5tupleIJNS5_1CILi128EEES8_NS7_ILi64EEEEEENS_6half_tEfNS_4arch4Sm80ELb0ELb1ELb1ELb0ELb1ELb0ELb0ELb0ELi2ELi4ELi4ELi4ELb0EEENS1_24CollectiveEpilogueBwdGQAISA_fSD_Li256ELb0ELb1EEENS1_19SingleTileSchedulerILb0ELb0ELb0ELi128EEEEEEEEEvNT_6ParamsE$_ZZN4cute16flatten_to_tupleINS_5tupleIJNS_1CILi1024EEENS1_IJiiEEEEEEEEDaRKT_ENKUlRKT_E_clIS4_EEDaSB_)
$_ZN7cutlass13device_kernelIN5flash19enable_sm80_to_sm89INS1_16FlashAttnBwdSm80INS1_25CollectiveMainloopBwdSm80ILi2ELi2EN4cute5tupleIJNS5_1CILi128EEES8_NS7_ILi64EEEEEENS_6half_tEfNS_4arch4Sm80ELb0ELb1ELb1ELb0ELb1ELb0ELb0ELb0ELi2ELi4ELi4ELi4ELb0EEENS1_24CollectiveEpilogueBwdGQAISA_fSD_Li256ELb0ELb1EEENS1_19SingleTileSchedulerILb0ELb0ELb0ELi128EEEEEEEEEvNT_6ParamsE$_ZZN4cute16flatten_to_tupleINS_5tupleIJNS_1CILi1024EEENS1_IJiiEEEEEEEEDaRKT_ENKUlRKT_E_clIS4_EEDaSB_:
[----:B------:R-:W-:-:S04]  /*9150*/  MOV R3, 0x0 ;  /* 0x0000000000037802 */ /* 0x000fc80000000f00 */
[----:B------:R-:W-:Y:S05]  /*9160*/  RET.REL.NODEC R2 `(_ZN7cutlass13device_kernelIN5flash19enable_sm80_to_sm89INS1_16FlashAttnBwdSm80INS1_25CollectiveMainloopBwdSm80ILi2ELi2EN4cute5tupleIJNS5_1CILi128EEES8_NS7_ILi64EEEEEENS_6half_tEfNS_4arch4Sm80ELb0ELb1ELb1ELb0ELb1ELb0ELb0ELb0ELi2ELi4ELi4ELi4ELb0EEENS1_24CollectiveEpilogueBwdGQAISA_fSD_Li256ELb0ELb1EEENS1_19SingleTileSchedulerILb0ELb0ELb0ELi128EEEEEEEEEvNT_6ParamsE) ;  /* 0xffff6e9002007950 */ /* 0x000fea0003c3ffff */
        .type           $_ZN7cutlass13device_kernelIN5flash19enable_sm80_to_sm89INS1_16FlashAttnBwdSm80INS1_25CollectiveMainloopBwdSm80ILi2ELi2EN4cute5tupleIJNS5_1CILi128EEES8_NS7_ILi64EEEEEENS_6half_tEfNS_4arch4Sm80ELb0ELb1ELb1ELb0ELb1ELb0ELb0ELb0ELi2ELi4ELi4ELi4ELb0EEENS1_24CollectiveEpilogueBwdGQAISA_fSD_Li256ELb0ELb1EEENS1_19SingleTileSchedulerILb0ELb0ELb0ELi128EEEEEEEEEvNT_6ParamsE$_ZZN4cute16flatten_to_tupleINS_5tupleIJNS_1CILi4096EEENS1_IJNS1_IJiiEEENS2_ILi8192EEEEEEEEEEEDaRKT_ENKUlRKT_E_clIS6_EEDaSD_,@function
        .size           $_ZN7cutlass13device_kernelIN5flash19enable_sm80_to_sm89INS1_16FlashAttnBwdSm80INS1_25CollectiveMainloopBwdSm80ILi2ELi2EN4cute5tupleIJNS5_1CILi128EEES8_NS7_ILi64EEEEEENS_6half_tEfNS_4arch4Sm80ELb0ELb1ELb1ELb0ELb1ELb0ELb0ELb0ELi2ELi4ELi4ELi4ELb0EEENS1_24CollectiveEpilogueBwdGQAISA_fSD_Li256ELb0ELb1EEENS1_19SingleTileSchedulerILb0ELb0ELb0ELi128EEEEEEEEEvNT_6ParamsE$_ZZN4cute16flatten_to_tupleINS_5tupleIJNS_1CILi4096EEENS1_IJNS1_IJiiEEENS2_ILi8192EEEEEEEEEEEDaRKT_ENKUlRKT_E_clIS6_EEDaSD_,($_ZN7cutlass13device_kernelIN5flash19enable_sm80_to_sm89INS1_16FlashAttnBwdSm80INS1_25CollectiveMainloopBwdSm80ILi2ELi2EN4cute5tupleIJNS5_1CILi128EEES8_NS7_ILi64EEEEEENS_6half_tEfNS_4arch4Sm80ELb0ELb1ELb1ELb0ELb1ELb0ELb0ELb0ELi2ELi4ELi4ELi4ELb0EEENS1_24CollectiveEpilogueBwdGQAISA_fSD_Li256ELb0ELb1EEENS1_19SingleTileSchedulerILb0ELb0ELb0ELi128EEEEEEEEEvNT_6ParamsE$_ZZN4cute16flatten_to_tupleINS_5tupleIJNS_1CILi4096EEENS1_IJiiEEEEEEEEDaRKT_ENKUlRKT_E_clIS4_EEDaSB_ - $_ZN7cutlass13device_kernelIN5flash19enable_sm80_to_sm89INS1_16FlashAttnBwdSm80INS1_25CollectiveMainloopBwdSm80ILi2ELi2EN4cute5tupleIJNS5_1CILi128EEES8_NS7_ILi64EEEEEENS_6half_tEfNS_4arch4Sm80ELb0ELb1ELb1ELb0ELb1ELb0ELb0ELb0ELi2ELi4ELi4ELi4ELb0EEENS1_24CollectiveEpilogueBwdGQAISA_fSD_Li256ELb0ELb1EEENS1_19SingleTileSchedulerILb0ELb0ELb0ELi128EEEEEEEEEvNT_6ParamsE$_ZZN4cute16flatten_to_tupleINS_5tupleIJNS_1CILi4096EEENS1_IJNS1_IJiiEEENS2_ILi8192EEEEEEEEEEEDaRKT_ENKUlRKT_E_clIS6_EEDaSD_)
$_ZN7cutlass13device_kernelIN5flash19enable_sm80_to_sm89INS1_16FlashAttnBwdSm80INS1_25CollectiveMainloopBwdSm80ILi2ELi2EN4cute5tupleIJNS5_1CILi128EEES8_NS7_ILi64EEEEEENS_6half_tEfNS_4arch4Sm80ELb0ELb1ELb1ELb0ELb1ELb0ELb0ELb0ELi2ELi4ELi4ELi4ELb0EEENS1_24CollectiveEpilogueBwdGQAISA_fSD_Li256ELb0ELb1EEENS1_19SingleTileSchedulerILb0ELb0ELb0ELi128EEEEEEEEEvNT_6ParamsE$_ZZN4cute16flatten_to_tupleINS_5tupleIJNS_1CILi4096EEENS1_IJNS1_IJiiEEENS2_ILi8192EEEEEEEEEEEDaRKT_ENKUlRKT_E_clIS6_EEDaSD_:
[----:B------:R-:W-:-:S04]  /*9170*/  MOV R5, 0x0 ;  /* 0x0000000000057802 */ /* 0x000fc80000000f00 */
[----:B------:R-:W-:Y:S05]  /*9180*/  RET.REL.NODEC R4 `(_ZN7cutlass13device_kernelIN5flash19enable_sm80_to_sm89INS1_16FlashAttnBwdSm80INS1_25CollectiveMainloopBwdSm80ILi2ELi2EN4cute5tupleIJNS5_1CILi128EEES8_NS7_ILi64EEEEEENS_6half_tEfNS_4arch4Sm80ELb0ELb1ELb1ELb0ELb1ELb0ELb0ELb0ELi2ELi4ELi4ELi4ELb0EEENS1_24CollectiveEpilogueBwdGQAISA_fSD_Li256ELb0ELb1EEENS1_19SingleTileSchedulerILb0ELb0ELb0ELi128EEEEEEEEEvNT_6ParamsE) ;  /* 0xffff6e7004007950 */ /* 0x000fea0003c3ffff */
        .type           $_ZN7cutlass13device_kernelIN5flash19enable_sm80_to_sm89INS1_16FlashAttnBwdSm80INS1_25CollectiveMainloopBwdSm80ILi2ELi2EN4cute5tupleIJNS5_1CILi128EEES8_NS7_ILi64EEEEEENS_6half_tEfNS_4arch4Sm80ELb0ELb1ELb1ELb0ELb1ELb0ELb0ELb0ELi2ELi4ELi4ELi4ELb0EEENS1_24CollectiveEpilogueBwdGQAISA_fSD_Li256ELb0ELb1EEENS1_19SingleTileSchedulerILb0ELb0ELb0ELi128EEEEEEEEEvNT_6ParamsE$_ZZN4cute16flatten_to_tupleINS_5tupleIJNS_1CILi4096EEENS1_IJiiEEEEEEEEDaRKT_ENKUlRKT_E_clIS4_EEDaSB_,@function
        .size           $_ZN7cutlass13device_kernelIN5flash19enable_sm80_to_sm89INS1_16FlashAttnBwdSm80INS1_25CollectiveMainloopBwdSm80ILi2ELi2EN4cute5tupleIJNS5_1CILi128EEES8_NS7_ILi64EEEEEENS_6half_tEfNS_4arch4Sm80ELb0ELb1ELb1ELb0ELb1ELb0ELb0ELb0ELi2ELi4ELi4ELi4ELb0EEENS1_24CollectiveEpilogueBwdGQAISA_fSD_Li256ELb0ELb1EEENS1_19SingleTileSchedulerILb0ELb0ELb0ELi128EEEEEEEEEvNT_6ParamsE$_ZZN4cute16flatten_to_tupleINS_5tupleIJNS_1CILi4096EEENS1_IJiiEEEEEEEEDaRKT_ENKUlRKT_E_clIS4_EEDaSB_,($_ZN7cutlass13device_kernelIN5flash19enable_sm80_to_sm89INS1_16FlashAttnBwdSm80INS1_25CollectiveMainloopBwdSm80ILi2ELi2EN4cute5tupleIJNS5_1CILi128EEES8_NS7_ILi64EEEEEENS_6half_tEfNS_4arch4Sm80ELb0ELb1ELb1ELb0ELb1ELb0ELb0ELb0ELi2ELi4ELi4ELi4ELb0EEENS1_24CollectiveEpilogueBwdGQAISA_fSD_Li256ELb0ELb1EEENS1_19SingleTileSchedulerILb0ELb0ELb0ELi128EEEEEEEEEvNT_6ParamsE$_ZZN4cute4diceINS_5tupleIJNS1_IJiNS1_IJiNS_1CILi0EEEEEEEEENS1_IJNS_10UnderscoreENS1_IJS6_S6_EEEEEEEEES9_EEDaRKT_RKT0_ENKUlRKT_RKT0_E_clIS5_S5_EEDaSI_SL_ - $_ZN7cutlass13device_kernelIN5flash19enable_sm80_to_sm89INS1_16FlashAttnBwdSm80INS1_25CollectiveMainloopBwdSm80ILi2ELi2EN4cute5tupleIJNS5_1CILi128EEES8_NS7_ILi64EEEEEENS_6half_tEfNS_4arch4Sm80ELb0ELb1ELb1ELb0ELb1ELb0ELb0ELb0ELi2ELi4ELi4ELi4ELb0EEENS1_24CollectiveEpilogueBwdGQAISA_fSD_Li256ELb0ELb1EEENS1_19SingleTileSchedulerILb0ELb0ELb0ELi128EEEEEEEEEvNT_6ParamsE$_ZZN4cute16flatten_to_tupleINS_5tupleIJNS_1CILi4096EEENS1_IJiiEEEEEEEEDaRKT_ENKUlRKT_E_clIS4_EEDaSB_)
$_ZN7cutlass13device_kernelIN5flash19enable_sm80_to_sm89INS1_16FlashAttnBwdSm80INS1_25CollectiveMainloopBwdSm80ILi2ELi2EN4cute5tupleIJNS5_1CILi128EEES8_NS7_ILi64EEEEEENS_6half_tEfNS_4arch4Sm80ELb0ELb1ELb1ELb0ELb1ELb0ELb0ELb0ELi2ELi4ELi4ELi4ELb0EEENS1_24CollectiveEpilogueBwdGQAISA_fSD_Li256ELb0ELb1EEENS1_19SingleTileSchedulerILb0ELb0ELb0ELi128EEEEEEEEEvNT_6ParamsE$_ZZN4cute16flatten_to_tupleINS_5tupleIJNS_1CILi4096EEENS1_IJiiEEEEEEEEDaRKT_ENKUlRKT_E_clIS4_EEDaSB_:
[----:B------:R-:W-:-:S04]  /*9190*/  MOV R3, 0x0 ;  /* 0x0000000000037802 */ /* 0x000fc80000000f00 */
[----:B------:R-:W-:Y:S05]  /*91a0*/  RET.REL.NODEC R2 `(_ZN7cutlass13device_kernelIN5flash19enable_sm80_to_sm89INS1_16FlashAttnBwdSm80INS1_25CollectiveMainloopBwdSm80ILi2ELi2EN4cute5tupleIJNS5_1CILi128EEES8_NS7_ILi64EEEEEENS_6half_tEfNS_4arch4Sm80ELb0ELb1ELb1ELb0ELb1ELb0ELb0ELb0ELi2ELi4ELi4ELi4ELb0EEENS1_24CollectiveEpilogueBwdGQAISA_fSD_Li256ELb0ELb1EEENS1_19SingleTileSchedulerILb0ELb0ELb0ELi128EEEEEEEEEvNT_6ParamsE) ;  /* 0xffff6e5002007950 */ /* 0x000fea0003c3ffff */
        .type           $_ZN7cutlass13device_kernelIN5flash19enable_sm80_to_sm89INS1_16FlashAttnBwdSm80INS1_25CollectiveMainloopBwdSm80ILi2ELi2EN4cute5tupleIJNS5_1CILi128EEES8_NS7_ILi64EEEEEENS_6half_tEfNS_4arch4Sm80ELb0ELb1ELb1ELb0ELb1ELb0ELb0ELb0ELi2ELi4ELi4ELi4ELb0EEENS1_24CollectiveEpilogueBwdGQAISA_fSD_Li256ELb0ELb1EEENS1_19SingleTileSchedulerILb0ELb0ELb0ELi128EEEEEEEEEvNT_6ParamsE$_ZZN4cute4diceINS_5tupleIJNS1_IJiNS1_IJiNS_1CILi0EEEEEEEEENS1_IJNS_10UnderscoreENS1_IJS6_S6_EEEEEEEEES9_EEDaRKT_RKT0_ENKUlRKT_RKT0_E_clIS5_S5_EEDaSI_SL_,@function
        .size           $_ZN7cutlass13device_kernelIN5flash19enable_sm80_to_sm89INS1_16FlashAttnBwdSm80INS1_25CollectiveMainloopBwdSm80ILi2ELi2EN4cute5tupleIJNS5_1CILi128EEES8_NS7_ILi64EEEEEENS_6half_tEfNS_4arch4Sm80ELb0ELb1ELb1ELb0ELb1ELb0ELb0ELb0ELi2ELi4ELi4ELi4ELb0EEENS1_24CollectiveEpilogueBwdGQAISA_fSD_Li256ELb0ELb1EEENS1_19SingleTileSchedulerILb0ELb0ELb0ELi128EEEEEEEEEvNT_6ParamsE$_ZZN4cute4diceINS_5tupleIJNS1_IJiNS1_IJiNS_1CILi0EEEEEEEEENS1_IJNS_10UnderscoreENS1_IJS6_S6_EEEEEEEEES9_EEDaRKT_RKT0_ENKUlRKT_RKT0_E_clIS5_S5_EEDaSI_SL_,($_ZN7cutlass13device_kernelIN5flash19enable_sm80_to_sm89INS1_16FlashAttnBwdSm80INS1_25CollectiveMainloopBwdSm80ILi2ELi2EN4cute5tupleIJNS5_1CILi128EEES8_NS7_ILi64EEEEEENS_6half_tEfNS_4arch4Sm80ELb0ELb1ELb1ELb0ELb1ELb0ELb0ELb0ELi2ELi4ELi4ELi4ELb0EEENS1_24CollectiveEpilogueBwdGQAISA_fSD_Li256ELb0ELb1EEENS1_19SingleTileSchedulerILb0ELb0ELb0ELi128EEEEEEEEEvNT_6ParamsE$_ZZN4cute4takeILi1ELi2ENS_5tupleIJNS1_IJNS_1CILi1EEENS2_ILi0EEEEEEiEEEEEDaRKT1_ENKUlDpRKT_E_clIJiEEEDaSD_ - $_ZN7cutlass13device_kernelIN5flash19enable_sm80_to_sm89INS1_16FlashAttnBwdSm80INS1_25CollectiveMainloopBwdSm80ILi2ELi2EN4cute5tupleIJNS5_1CILi128EEES8_NS7_ILi64EEEEEENS_6half_tEfNS_4arch4Sm80ELb0ELb1ELb1ELb0ELb1ELb0ELb0ELb0ELi2ELi4ELi4ELi4ELb0EEENS1_24CollectiveEpilogueBwdGQAISA_fSD_Li256ELb0ELb1EEENS1_19SingleTileSchedulerILb0ELb0ELb0ELi128EEEEEEEEEvNT_6ParamsE$_ZZN4cute4diceINS_5tupleIJNS1_IJiNS1_IJiNS_1CILi0EEEEEEEEENS1_IJNS_10UnderscoreENS1_IJS6_S6_EEEEEEEEES9_EEDaRKT_RKT0_ENKUlRKT_RKT0_E_clIS5_S5_EEDaSI_SL_)
$_ZN7cutlass13device_kernelIN5flash19enable_sm80_to_sm89INS1_16FlashAttnBwdSm80INS1_25CollectiveMainloopBwdSm80ILi2ELi2EN4cute5tupleIJNS5_1CILi128EEES8_NS7_ILi64EEEEEENS_6half_tEfNS_4arch4Sm80ELb0ELb1ELb1ELb0ELb1ELb0ELb0ELb0ELi2ELi4ELi4ELi4ELb0EEENS1_24CollectiveEpilogueBwdGQAISA_fSD_Li256ELb0ELb1EEENS1_19SingleTileSchedulerILb0ELb0ELb0ELi128EEEEEEEEEvNT_6ParamsE$_ZZN4cute4diceINS_5tupleIJNS1_IJiNS1_IJiNS_1CILi0EEEEEEEEENS1_IJNS_10UnderscoreENS1_IJS6_S6_EEEEEEEEES9_EEDaRKT_RKT0_ENKUlRKT_RKT0_E_clIS5_S5_EEDaSI_SL_:
[----:B------:R-:W-:-:S05]  /*91b0*/  IADD3 R7, R2, -c[0x0][0x20], RZ ;  /* 0x8000080002077a10 */ /* 0x000fca0007ffe0ff */
[----:B------:R1:W5:Y:S04]  /*91c0*/  LDL R3, [R7+0x4] ;  /* 0x0000040007037983 */ /* 0x0003680000100800 */
[----:B------:R1:W5:Y:S01]  /*91d0*/  LDL R2, [R7] ;  /* 0x0000000007027983 */ /* 0x0003620000100800 */
[----:B------:R-:W-:Y:S01]  /*91e0*/  IMAD.MOV.U32 R34, RZ, RZ, R6 ;  /* 0x000000ffff227224 */ /* 0x000fe200078e0006 */
[----:B------:R-:W-:-:S04]  /*91f0*/  MOV R35, 0x0 ;  /* 0x0000000000237802 */ /* 0x000fc80000000f00 */
[----:B------:R-:W-:Y:S05]  /*9200*/  RET.REL.NODEC R34 `(_ZN7cutlass13device_kernelIN5flash19enable_sm80_to_sm89INS1_16FlashAttnBwdSm80INS1_25CollectiveMainloopBwdSm80ILi2ELi2EN4cute5tupleIJNS5_1CILi128EEES8_NS7_ILi64EEEEEENS_6half_tEfNS_4arch4Sm80ELb0ELb1ELb1ELb0ELb1ELb0ELb0ELb0ELi2ELi4ELi4ELi4ELb0EEENS1_24CollectiveEpilogueBwdGQAISA_fSD_Li256ELb0ELb1EEENS1_19SingleTileSchedulerILb0ELb0ELb0ELi128EEEEEEEEEvNT_6ParamsE) ;  /* 0xffff6df022007950 */ /* 0x000fea0003c3ffff */
        .type           $_ZN7cutlass13device_kernelIN5flash19enable_sm80_to_sm89INS1_16FlashAttnBwdSm80INS1_25CollectiveMainloopBwdSm80ILi2ELi2EN4cute5tupleIJNS5_1CILi128EEES8_NS7_ILi64EEEEEENS_6half_tEfNS_4arch4Sm80ELb0ELb1ELb1ELb0ELb1ELb0ELb0ELb0ELi2ELi4ELi4ELi4ELb0EEENS1_24CollectiveEpilogueBwdGQAISA_fSD_Li256ELb0ELb1EEENS1_19SingleTileSchedulerILb0ELb0ELb0ELi128EEEEEEEEEvNT_6ParamsE$_ZZN4cute4takeILi1ELi2ENS_5tupleIJNS1_IJNS_1CILi1EEENS2_ILi0EEEEEEiEEEEEDaRKT1_ENKUlDpRKT_E_clIJiEEEDaSD_,@function
        .size           $_ZN7cutlass13device_kernelIN5flash19enable_sm80_to_sm89INS1_16FlashAttnBwdSm80INS1_25CollectiveMainloopBwdSm80ILi2ELi2EN4cute5tupleIJNS5_1CILi128EEES8_NS7_ILi64EEEEEENS_6half_tEfNS_4arch4Sm80ELb0ELb1ELb1ELb0ELb1ELb0ELb0ELb0ELi2ELi4ELi4ELi4ELb0EEENS1_24CollectiveEpilogueBwdGQAISA_fSD_Li256ELb0ELb1EEENS1_19SingleTileSchedulerILb0ELb0ELb0ELi128EEEEEEEEEvNT_6ParamsE$_ZZN4cute4takeILi1ELi2ENS_5tupleIJNS1_IJNS_1CILi1EEENS2_ILi0EEEEEEiEEEEEDaRKT1_ENKUlDpRKT_E_clIJiEEEDaSD_,($_ZN7cutlass13device_kernelIN5flash19enable_sm80_to_sm89INS1_16FlashAttnBwdSm80INS1_25CollectiveMainloopBwdSm80ILi2ELi2EN4cute5tupleIJNS5_1CILi128EEES8_NS7_ILi64EEEEEENS_6half_tEfNS_4arch4Sm80ELb0ELb1ELb1ELb0ELb1ELb0ELb0ELb0ELi2ELi4ELi4ELi4ELb0EEENS1_24CollectiveEpilogueBwdGQAISA_fSD_Li256ELb0ELb1EEENS1_19SingleTileSchedulerILb0ELb0ELb0ELi128EEEEEEEEEvNT_6ParamsE$_ZZN4cute4takeILi1ELi3ENS_5tupleIJNS1_IJNS_1CILi1EEENS2_ILi512EEEiEEENS2_ILi4096EEENS1_IJNS1_IJiiEEENS2_ILi8192EEEEEEEEEEEDaRKT1_ENKUlDpRKT_E_clIJS6_S9_EEEDaSH_ - $_ZN7cutlass13device_kernelIN5flash19enable_sm80_to_sm89INS1_16FlashAttnBwdSm80INS1_25CollectiveMainloopBwdSm80ILi2ELi2EN4cute5tupleIJNS5_1CILi128EEES8_NS7_ILi64EEEEEENS_6half_tEfNS_4arch4Sm80ELb0ELb1ELb1ELb0ELb1ELb0ELb0ELb0ELi2ELi4ELi4ELi4ELb0EEENS1_24CollectiveEpilogueBwdGQAISA_fSD_Li256ELb0ELb1EEENS1_19SingleTileSchedulerILb0ELb0ELb0ELi128EEEEEEEEEvNT_6ParamsE$_ZZN4cute4takeILi1ELi2ENS_5tupleIJNS1_IJNS_1CILi1EEENS2_ILi0EEEEEEiEEEEEDaRKT1_ENKUlDpRKT_E_clIJiEEEDaSD_)
$_ZN7cutlass13device_kernelIN5flash19enable_sm80_to_sm89INS1_16FlashAttnBwdSm80INS1_25CollectiveMainloopBwdSm80ILi2ELi2EN4cute5tupleIJNS5_1CILi128EEES8_NS7_ILi64EEEEEENS_6half_tEfNS_4arch4Sm80ELb0ELb1ELb1ELb0ELb1ELb0ELb0ELb0ELi2ELi4ELi4ELi4ELb0EEENS1_24CollectiveEpilogueBwdGQAISA_fSD_Li256ELb0ELb1EEENS1_19SingleTileSchedulerILb0ELb0ELb0ELi128EEEEEEEEEvNT_6ParamsE$_ZZN4cute4takeILi1ELi2ENS_5tupleIJNS1_IJNS_1CILi1EEENS2_ILi0EEEEEEiEEEEEDaRKT1_ENKUlDpRKT_E_clIJiEEEDaSD_:
[----:B------:R-:W-:Y:S02]  /*9210*/  MOV R38, R36 ;  /* 0x0000002400267202 */ /* 0x000fe40000000f00 */
[----:B------:R-:W-:-:S04]  /*9220*/  MOV R39, 0x0 ;  /* 0x0000000000277802 */ /* 0x000fc80000000f00 */
[----:B------:R-:W-:Y:S05]  /*9230*/  RET.REL.NODEC R38 `(_ZN7cutlass13device_kernelIN5flash19enable_sm80_to_sm89INS1_16FlashAttnBwdSm80INS1_25CollectiveMainloopBwdSm80ILi2ELi2EN4cute5tupleIJNS5_1CILi128EEES8_NS7_ILi64EEEEEENS_6half_tEfNS_4arch4Sm80ELb0ELb1ELb1ELb0ELb1ELb0ELb0ELb0ELi2ELi4ELi4ELi4ELb0EEENS1_24CollectiveEpilogueBwdGQAISA_fSD_Li256ELb0ELb1EEENS1_19SingleTileSchedulerILb0ELb0ELb0ELi128EEEEEEEEEvNT_6ParamsE) ;  /* 0xffff6dc026007950 */ /* 0x000fea0003c3ffff */
        .type           $_ZN7cutlass13device_kernelIN5flash19enable_sm80_to_sm89INS1_16FlashAttnBwdSm80INS1_25CollectiveMainloopBwdSm80ILi2ELi2EN4cute5tupleIJNS5_1CILi128EEES8_NS7_ILi64EEEEEENS_6half_tEfNS_4arch4Sm80ELb0ELb1ELb1ELb0ELb1ELb0ELb0ELb0ELi2ELi4ELi4ELi4ELb0EEENS1_24CollectiveEpilogueBwdGQAISA_fSD_Li256ELb0ELb1EEENS1_19SingleTileSchedulerILb0ELb0ELb0ELi128EEEEEEEEEvNT_6ParamsE$_ZZN4cute4takeILi1ELi3ENS_5tupleIJNS1_IJNS_1CILi1EEENS2_ILi512EEEiEEENS2_ILi4096EEENS1_IJNS1_IJiiEEENS2_ILi8192EEEEEEEEEEEDaRKT1_ENKUlDpRKT_E_clIJS6_S9_EEEDaSH_,@function
        .size           $_ZN7cutlass13device_kernelIN5flash19enable_sm80_to_sm89INS1_16FlashAttnBwdSm80INS1_25CollectiveMainloopBwdSm80ILi2ELi2EN4cute5tupleIJNS5_1CILi128EEES8_NS7_ILi64EEEEEENS_6half_tEfNS_4arch4Sm80ELb0ELb1ELb1ELb0ELb1ELb0ELb0ELb0ELi2ELi4ELi4ELi4ELb0EEENS1_24CollectiveEpilogueBwdGQAISA_fSD_Li256ELb0ELb1EEENS1_19SingleTileSchedulerILb0ELb0ELb0ELi128EEEEEEEEEvNT_6ParamsE$_ZZN4cute4takeILi1ELi3ENS_5tupleIJNS1_IJNS_1CILi1EEENS2_ILi512EEEiEEENS2_ILi4096EEENS1_IJNS1_IJiiEEENS2_ILi8192EEEEEEEEEEEDaRKT1_ENKUlDpRKT_E_clIJS6_S9_EEEDaSH_,($_ZN7cutlass13device_kernelIN5flash19enable_sm80_to_sm89INS1_16FlashAttnBwdSm80INS1_25CollectiveMainloopBwdSm80ILi2ELi2EN4cute5tupleIJNS5_1CILi128EEES8_NS7_ILi64EEEEEENS_6half_tEfNS_4arch4Sm80ELb0ELb1ELb1ELb0ELb1ELb0ELb0ELb0ELi2ELi4ELi4ELi4ELb0EEENS1_24CollectiveEpilogueBwdGQAISA_fSD_Li256ELb0ELb1EEENS1_19SingleTileSchedulerILb0ELb0ELb0ELi128EEEEEEEEEvNT_6ParamsE$_ZZN4cute4takeILi1ELi3ENS_5tupleIJNS1_IJNS_1CILi1EEENS2_ILi512EEEiEEENS2_ILi4096EEENS1_IJiiEEEEEEEEDaRKT1_ENKUlDpRKT_E_clIJS6_S7_EEEDaSF_ - $_ZN7cutlass13device_kernelIN5flash19enable_sm80_to_sm89INS1_16FlashAttnBwdSm80INS1_25CollectiveMainloopBwdSm80ILi2ELi2EN4cute5tupleIJNS5_1CILi128EEES8_NS7_ILi64EEEEEENS_6half_tEfNS_4arch4Sm80ELb0ELb1ELb1ELb0ELb1ELb0ELb0ELb0ELi2ELi4ELi4ELi4ELb0EEENS1_24CollectiveEpilogueBwdGQAISA_fSD_Li256ELb0ELb1EEENS1_19SingleTileSchedulerILb0ELb0ELb0ELi128EEEEEEEEEvNT_6ParamsE$_ZZN4cute4takeILi1ELi3ENS_5tupleIJNS1_IJNS_1CILi1EEENS2_ILi512EEEiEEENS2_ILi4096EEENS1_IJNS1_IJiiEEENS2_ILi8192EEEEEEEEEEEDaRKT1_ENKUlDpRKT_E_clIJS6_S9_EEEDaSH_)
$_ZN7cutlass13device_kernelIN5flash19enable_sm80_to_sm89INS1_16FlashAttnBwdSm80INS1_25CollectiveMainloopBwdSm80ILi2ELi2EN4cute5tupleIJNS5_1CILi128EEES8_NS7_ILi64EEEEEENS_6half_tEfNS_4arch4Sm80ELb0ELb1ELb1ELb0ELb1ELb0ELb0ELb0ELi2ELi4ELi4ELi4ELb0EEENS1_24CollectiveEpilogueBwdGQAISA_fSD_Li256ELb0ELb1EEENS1_19SingleTileSchedulerILb0ELb0ELb0ELi128EEEEEEEEEvNT_6ParamsE$_ZZN4cute4takeILi1ELi3ENS_5tupleIJNS1_IJNS_1CILi1EEENS2_ILi512EEEiEEENS2_ILi4096EEENS1_IJNS1_IJiiEEENS2_ILi8192EEEEEEEEEEEDaRKT1_ENKUlDpRKT_E_clIJS6_S9_EEEDaSH_:
[----:B------:R-:W-:-:S04]  /*9240*/  MOV R5, 0x0 ;  /* 0x0000000000057802 */ /* 0x000fc80000000f00 */
[----:B------:R-:W-:Y:S05]  /*9250*/  RET.REL.NODEC R4 `(_ZN7cutlass13device_kernelIN5flash19enable_sm80_to_sm89INS1_16FlashAttnBwdSm80INS1_25CollectiveMainloopBwdSm80ILi2ELi2EN4cute5tupleIJNS5_1CILi128EEES8_NS7_ILi64EEEEEENS_6half_tEfNS_4arch4Sm80ELb0ELb1ELb1ELb0ELb1ELb0ELb0ELb0ELi2ELi4ELi4ELi4ELb0EEENS1_24CollectiveEpilogueBwdGQAISA_fSD_Li256ELb0ELb1EEENS1_19SingleTileSchedulerILb0ELb0ELb0ELi128EEEEEEEEEvNT_6ParamsE) ;  /* 0xffff6da004007950 */ /* 0x000fea0003c3ffff */
        .type           $_ZN7cutlass13device_kernelIN5flash19enable_sm80_to_sm89INS1_16FlashAttnBwdSm80INS1_25CollectiveMainloopBwdSm80ILi2ELi2EN4cute5tupleIJNS5_1CILi128EEES8_NS7_ILi64EEEEEENS_6half_tEfNS_4arch4Sm80ELb0ELb1ELb1ELb0ELb1ELb0ELb0ELb0ELi2ELi4ELi4ELi4ELb0EEENS1_24CollectiveEpilogueBwdGQAISA_fSD_Li256ELb0ELb1EEENS1_19SingleTileSchedulerILb0ELb0ELb0ELi128EEEEEEEEEvNT_6ParamsE$_ZZN4cute4takeILi1ELi3ENS_5tupleIJNS1_IJNS_1CILi1EEENS2_ILi512EEEiEEENS2_ILi4096EEENS1_IJiiEEEEEEEEDaRKT1_ENKUlDpRKT_E_clIJS6_S7_EEEDaSF_,@function
        .size           $_ZN7cutlass13device_kernelIN5flash19enable_sm80_to_sm89INS1_16FlashAttnBwdSm80INS1_25CollectiveMainloopBwdSm80ILi2ELi2EN4cute5tupleIJNS5_1CILi128EEES8_NS7_ILi64EEEEEENS_6half_tEfNS_4arch4Sm80ELb0ELb1ELb1ELb0ELb1ELb0ELb0ELb0ELi2ELi4ELi4ELi4ELb0EEENS1_24CollectiveEpilogueBwdGQAISA_fSD_Li256ELb0ELb1EEENS1_19SingleTileSchedulerILb0ELb0ELb0ELi128EEEEEEEEEvNT_6ParamsE$_ZZN4cute4takeILi1ELi3ENS_5tupleIJNS1_IJNS_1CILi1EEENS2_ILi512EEEiEEENS2_ILi4096EEENS1_IJiiEEEEEEEEDaRKT1_ENKUlDpRKT_E_clIJS6_S7_EEEDaSF_,($_ZN7cutlass13device_kernelIN5flash19enable_sm80_to_sm89INS1_16FlashAttnBwdSm80INS1_25CollectiveMainloopBwdSm80ILi2ELi2EN4cute5tupleIJNS5_1CILi128EEES8_NS7_ILi64EEEEEENS_6half_tEfNS_4arch4Sm80ELb0ELb1ELb1ELb0ELb1ELb0ELb0ELb0ELi2ELi4ELi4ELi4ELb0EEENS1_24CollectiveEpilogueBwdGQAISA_fSD_Li256ELb0ELb1EEENS1_19SingleTileSchedulerILb0ELb0ELb0ELi128EEEEEEEEEvNT_6ParamsE$_ZZN4cute4takeILi1ELi3ENS_5tupleIJNS1_IJNS_1CILi1EEEiEEENS2_ILi1024EEENS1_IJiiEEEEEEEEDaRKT1_ENKUlDpRKT_E_clIJS5_S6_EEEDaSE_ - $_ZN7cutlass13device_kernelIN5flash19enable_sm80_to_sm89INS1_16FlashAttnBwdSm80INS1_25CollectiveMainloopBwdSm80ILi2ELi2EN4cute5tupleIJNS5_1CILi128EEES8_NS7_ILi64EEEEEENS_6half_tEfNS_4arch4Sm80ELb0ELb1ELb1ELb0ELb1ELb0ELb0ELb0ELi2ELi4ELi4ELi4ELb0EEENS1_24CollectiveEpilogueBwdGQAISA_fSD_Li256ELb0ELb1EEENS1_19SingleTileSchedulerILb0ELb0ELb0ELi128EEEEEEEEEvNT_6ParamsE$_ZZN4cute4takeILi1ELi3ENS_5tupleIJNS1_IJNS_1CILi1EEENS2_ILi512EEEiEEENS2_ILi4096EEENS1_IJiiEEEEEEEEDaRKT1_ENKUlDpRKT_E_clIJS6_S7_EEEDaSF_)
$_ZN7cutlass13device_kernelIN5flash19enable_sm80_to_sm89INS1_16FlashAttnBwdSm80INS1_25CollectiveMainloopBwdSm80ILi2ELi2EN4cute5tupleIJNS5_1CILi128EEES8_NS7_ILi64EEEEEENS_6half_tEfNS_4arch4Sm80ELb0ELb1ELb1ELb0ELb1ELb0ELb0ELb0ELi2ELi4ELi4ELi4ELb0EEENS1_24CollectiveEpilogueBwdGQAISA_fSD_Li256ELb0ELb1EEENS1_19SingleTileSchedulerILb0ELb0ELb0ELi128EEEEEEEEEvNT_6ParamsE$_ZZN4cute4takeILi1ELi3ENS_5tupleIJNS1_IJNS_1CILi1EEENS2_ILi512EEEiEEENS2_ILi4096EEENS1_IJiiEEEEEEEEDaRKT1_ENKUlDpRKT_E_clIJS6_S7_EEEDaSF_:
[----:B------:R-:W-:-:S04]  /*9260*/  MOV R3, 0x0 ;  /* 0x0000000000037802 */ /* 0x000fc80000000f00 */
[----:B------:R-:W-:Y:S05]  /*9270*/  RET.REL.NODEC R2 `(_ZN7cutlass13device_kernelIN5flash19enable_sm80_to_sm89INS1_16FlashAttnBwdSm80INS1_25CollectiveMainloopBwdSm80ILi2ELi2EN4cute5tupleIJNS5_1CILi128EEES8_NS7_ILi64EEEEEENS_6half_tEfNS_4arch4Sm80ELb0ELb1ELb1ELb0ELb1ELb0ELb0ELb0ELi2ELi4ELi4ELi4ELb0EEENS1_24CollectiveEpilogueBwdGQAISA_fSD_Li256ELb0ELb1EEENS1_19SingleTileSchedulerILb0ELb0ELb0ELi128EEEEEEEEEvNT_6ParamsE) ;  /* 0xffff6d8002007950 */ /* 0x000fea0003c3ffff */
        .type           $_ZN7cutlass13device_kernelIN5flash19enable_sm80_to_sm89INS1_16FlashAttnBwdSm80INS1_25CollectiveMainloopBwdSm80ILi2ELi2EN4cute5tupleIJNS5_1CILi128EEES8_NS7_ILi64EEEEEENS_6half_tEfNS_4arch4Sm80ELb0ELb1ELb1ELb0ELb1ELb0ELb0ELb0ELi2ELi4ELi4ELi4ELb0EEENS1_24CollectiveEpilogueBwdGQAISA_fSD_Li256ELb0ELb1EEENS1_19SingleTileSchedulerILb0ELb0ELb0ELi128EEEEEEEEEvNT_6ParamsE$_ZZN4cute4takeILi1ELi3ENS_5tupleIJNS1_IJNS_1CILi1EEEiEEENS2_ILi1024EEENS1_IJiiEEEEEEEEDaRKT1_ENKUlDpRKT_E_clIJS5_S6_EEEDaSE_,@function
        .size           $_ZN7cutlass13device_kernelIN5flash19enable_sm80_to_sm89INS1_16FlashAttnBwdSm80INS1_25CollectiveMainloopBwdSm80ILi2ELi2EN4cute5tupleIJNS5_1CILi128EEES8_NS7_ILi64EEEEEENS_6half_tEfNS_4arch4Sm80ELb0ELb1ELb1ELb0ELb1ELb0ELb0ELb0ELi2ELi4ELi4ELi4ELb0EEENS1_24CollectiveEpilogueBwdGQAISA_fSD_Li256ELb0ELb1EEENS1_19SingleTileSchedulerILb0ELb0ELb0ELi128EEEEEEEEEvNT_6ParamsE$_ZZN4cute4takeILi1ELi3ENS_5tupleIJNS1_IJNS_1CILi1EEEiEEENS2_ILi1024EEENS1_IJiiEEEEEEEEDaRKT1_ENKUlDpRKT_E_clIJS5_S6_EEEDaSE_,($_ZN7cutlass13device_kernelIN5flash19enable_sm80_to_sm89INS1_16FlashAttnBwdSm80INS1_25CollectiveMainloopBwdSm80ILi2ELi2EN4cute5tupleIJNS5_1CILi128EEES8_NS7_ILi64EEEEEENS_6half_tEfNS_4arch4Sm80ELb0ELb1ELb1ELb0ELb1ELb0ELb0ELb0ELi2ELi4ELi4ELi4ELb0EEENS1_24CollectiveEpilogueBwdGQAISA_fSD_Li256ELb0ELb1EEENS1_19SingleTileSchedulerILb0ELb0ELb0ELi128EEEEEEEEEvNT_6ParamsE$_ZZN4cute4takeILi1ELi3ENS_5tupleIJNS1_IJiNS_1CILi512EEEEEENS1_IJiiEEENS2_ILi1024EEEEEEEEDaRKT1_ENKUlDpRKT_E_clIJS5_S6_EEEDaSE_ - $_ZN7cutlass13device_kernelIN5flash19enable_sm80_to_sm89INS1_16FlashAttnBwdSm80INS1_25CollectiveMainloopBwdSm80ILi2ELi2EN4cute5tupleIJNS5_1CILi128EEES8_NS7_ILi64EEEEEENS_6half_tEfNS_4arch4Sm80ELb0ELb1ELb1ELb0ELb1ELb0ELb0ELb0ELi2ELi4ELi4ELi4ELb0EEENS1_24CollectiveEpilogueBwdGQAISA_fSD_Li256ELb0ELb1EEENS1_19SingleTileSchedulerILb0ELb0ELb0ELi128EEEEEEEEEvNT_6ParamsE$_ZZN4cute4takeILi1ELi3ENS_5tupleIJNS1_IJNS_1CILi1EEEiEEENS2_ILi1024EEENS1_IJiiEEEEEEEEDaRKT1_ENKUlDpRKT_E_clIJS5_S6_EEEDaSE_)
$_ZN7cutlass13device_kernelIN5flash19enable_sm80_to_sm89INS1_16FlashAttnBwdSm80INS1_25CollectiveMainloopBwdSm80ILi2ELi2EN4cute5tupleIJNS5_1CILi128EEES8_NS7_ILi64EEEEEENS_6half_tEfNS_4arch4Sm80ELb0ELb1ELb1ELb0ELb1ELb0ELb0ELb0ELi2ELi4ELi4ELi4ELb0EEENS1_24CollectiveEpilogueBwdGQAISA_fSD_Li256ELb0ELb1EEENS1_19SingleTileSchedulerILb0ELb0ELb0ELi128EEEEEEEEEvNT_6ParamsE$_ZZN4cute4takeILi1ELi3ENS_5tupleIJNS1_IJNS_1CILi1EEEiEEENS2_ILi1024EEENS1_IJiiEEEEEEEEDaRKT1_ENKUlDpRKT_E_clIJS5_S6_EEEDaSE_:
[----:B------:R-:W-:-:S04]  /*9280*/  MOV R3, 0x0 ;  /* 0x0000000000037802 */ /* 0x000fc80000000f00 */
[----:B------:R-:W-:Y:S05]  /*9290*/  RET.REL.NODEC R2 `(_ZN7cutlass13device_kernelIN5flash19enable_sm80_to_sm89INS1_16FlashAttnBwdSm80INS1_25CollectiveMainloopBwdSm80ILi2ELi2EN4cute5tupleIJNS5_1CILi128EEES8_NS7_ILi64EEEEEENS_6half_tEfNS_4arch4Sm80ELb0ELb1ELb1ELb0ELb1ELb0ELb0ELb0ELi2ELi4ELi4ELi4ELb0EEENS1_24CollectiveEpilogueBwdGQAISA_fSD_Li256ELb0ELb1EEENS1_19SingleTileSchedulerILb0ELb0ELb0ELi128EEEEEEEEEvNT_6ParamsE) ;  /* 0xffff6d6002007950 */ /* 0x000fea0003c3ffff */
        .type           $_ZN7cutlass13device_kernelIN5flash19enable_sm80_to_sm89INS1_16FlashAttnBwdSm80INS1_25CollectiveMainloopBwdSm80ILi2ELi2EN4cute5tupleIJNS5_1CILi128EEES8_NS7_ILi64EEEEEENS_6half_tEfNS_4arch4Sm80ELb0ELb1ELb1ELb0ELb1ELb0ELb0ELb0ELi2ELi4ELi4ELi4ELb0EEENS1_24CollectiveEpilogueBwdGQAISA_fSD_Li256ELb0ELb1EEENS1_19SingleTileSchedulerILb0ELb0ELb0ELi128EEEEEEEEEvNT_6ParamsE$_ZZN4cute4takeILi1ELi3ENS_5tupleIJNS1_IJiNS_1CILi512EEEEEENS1_IJiiEEENS2_ILi1024EEEEEEEEDaRKT1_ENKUlDpRKT_E_clIJS5_S6_EEEDaSE_,@function
        .size           $_ZN7cutlass13device_kernelIN5flash19enable_sm80_to_sm89INS1_16FlashAttnBwdSm80INS1_25CollectiveMainloopBwdSm80ILi2ELi2EN4cute5tupleIJNS5_1CILi128EEES8_NS7_ILi64EEEEEENS_6half_tEfNS_4arch4Sm80ELb0ELb1ELb1ELb0ELb1ELb0ELb0ELb0ELi2ELi4ELi4ELi4ELb0EEENS1_24CollectiveEpilogueBwdGQAISA_fSD_Li256ELb0ELb1EEENS1_19SingleTileSchedulerILb0ELb0ELb0ELi128EEEEEEEEEvNT_6ParamsE$_ZZN4cute4takeILi1ELi3ENS_5tupleIJNS1_IJiNS_1CILi512EEEEEENS1_IJiiEEENS2_ILi1024EEEEEEEEDaRKT1_ENKUlDpRKT_E_clIJS5_S6_EEEDaSE_,($_ZN7cutlass13device_kernelIN5flash19enable_sm80_to_sm89INS1_16FlashAttnBwdSm80INS1_25CollectiveMainloopBwdSm80ILi2ELi2EN4cute5tupleIJNS5_1CILi128EEES8_NS7_ILi64EEEEEENS_6half_tEfNS_4arch4Sm80ELb0ELb1ELb1ELb0ELb1ELb0ELb0ELb0ELi2ELi4ELi4ELi4ELb0EEENS1_24CollectiveEpilogueBwdGQAISA_fSD_Li256ELb0ELb1EEENS1_19SingleTileSchedulerILb0ELb0ELb0ELi128EEEEEEEEEvNT_6ParamsE$_ZZN4cute5sliceINS_5tupleIJNS1_IJNS_10UnderscoreENS_1CILi0EEEEEENS1_IJS4_S2_EEEEEENS1_IJNS1_IJNS1_IJNS3_ILi1EEES4_EEES4_EEENS1_IJNS1_IJS4_S4_EEEiEEEEEEEEDaRKT_RKT0_ENKUlRKT_RKT0_E_clIS6_SC_EEDaSM_SP_ - $_ZN7cutlass13device_kernelIN5flash19enable_sm80_to_sm89INS1_16FlashAttnBwdSm80INS1_25CollectiveMainloopBwdSm80ILi2ELi2EN4cute5tupleIJNS5_1CILi128EEES8_NS7_ILi64EEEEEENS_6half_tEfNS_4arch4Sm80ELb0ELb1ELb1ELb0ELb1ELb0ELb0ELb0ELi2ELi4ELi4ELi4ELb0EEENS1_24CollectiveEpilogueBwdGQAISA_fSD_Li256ELb0ELb1EEENS1_19SingleTileSchedulerILb0ELb0ELb0ELi128EEEEEEEEEvNT_6ParamsE$_ZZN4cute4takeILi1ELi3ENS_5tupleIJNS1_IJiNS_1CILi512EEEEEENS1_IJiiEEENS2_ILi1024EEEEEEEEDaRKT1_ENKUlDpRKT_E_clIJS5_S6_EEEDaSE_)
$_ZN7cutlass13device_kernelIN5flash19enable_sm80_to_sm89INS1_16FlashAttnBwdSm80INS1_25CollectiveMainloopBwdSm80ILi2ELi2EN4cute5tupleIJNS5_1CILi128EEES8_NS7_ILi64EEEEEENS_6half_tEfNS_4arch4Sm80ELb0ELb1ELb1ELb0ELb1ELb0ELb0ELb0ELi2ELi4ELi4ELi4ELb0EEENS1_24CollectiveEpilogueBwdGQAISA_fSD_Li256ELb0ELb1EEENS1_19SingleTileSchedulerILb0ELb0ELb0ELi128EEEEEEEEEvNT_6ParamsE$_ZZN4cute4takeILi1ELi3ENS_5tupleIJNS1_IJiNS_1CILi512EEEEEENS1_IJiiEEENS2_ILi1024EEEEEEEEDaRKT1_ENKUlDpRKT_E_clIJS5_S6_EEEDaSE_:
[----:B------:R-:W-:-:S04]  /*92a0*/  MOV R3, 0x0 ;  /* 0x0000000000037802 */ /* 0x000fc80000000f00 */
[----:B------:R-:W-:Y:S05]  /*92b0*/  RET.REL.NODEC R2 `(_ZN7cutlass13device_kernelIN5flash19enable_sm80_to_sm89INS1_16FlashAttnBwdSm80INS1_25CollectiveMainloopBwdSm80ILi2ELi2EN4cute5tupleIJNS5_1CILi128EEES8_NS7_ILi64EEEEEENS_6half_tEfNS_4arch4Sm80ELb0ELb1ELb1ELb0ELb1ELb0ELb0ELb0ELi2ELi4ELi4ELi4ELb0EEENS1_24CollectiveEpilogueBwdGQAISA_fSD_Li256ELb0ELb1EEENS1_19SingleTileSchedulerILb0ELb0ELb0ELi128EEEEEEEEEvNT_6ParamsE) ;  /* 0xffff6d4002007950 */ /* 0x000fea0003c3ffff */
        .type           $_ZN7cutlass13device_kernelIN5flash19enable_sm80_to_sm89INS1_16FlashAttnBwdSm80INS1_25CollectiveMainloopBwdSm80ILi2ELi2EN4cute5tupleIJNS5_1CILi128EEES8_NS7_ILi64EEEEEENS_6half_tEfNS_4arch4Sm80ELb0ELb1ELb1ELb0ELb1ELb0ELb0ELb0ELi2ELi4ELi4ELi4ELb0EEENS1_24CollectiveEpilogueBwdGQAISA_fSD_Li256ELb0ELb1EEENS1_19SingleTileSchedulerILb0ELb0ELb0ELi128EEEEEEEEEvNT_6ParamsE$_ZZN4cute5sliceINS_5tupleIJNS1_IJNS_10UnderscoreENS_1CILi0EEEEEENS1_IJS4_S2_EEEEEENS1_IJNS1_IJNS1_IJNS3_ILi1EEES4_EEES4_EEENS1_IJNS1_IJS4_S4_EEEiEEEEEEEEDaRKT_RKT0_ENKUlRKT_RKT0_E_clIS6_SC_EEDaSM_SP_,@function
        .size           $_ZN7cutlass13device_kernelIN5flash19enable_sm80_to_sm89INS1_16FlashAttnBwdSm80INS1_25CollectiveMainloopBwdSm80ILi2ELi2EN4cute5tupleIJNS5_1CILi128EEES8_NS7_ILi64EEEEEENS_6half_tEfNS_4arch4Sm80ELb0ELb1ELb1ELb0ELb1ELb0ELb0ELb0ELi2ELi4ELi4ELi4ELb0EEENS1_24CollectiveEpilogueBwdGQAISA_fSD_Li256ELb0ELb1EEENS1_19SingleTileSchedulerILb0ELb0ELb0ELi128EEEEEEEEEvNT_6ParamsE$_ZZN4cute5sliceINS_5tupleIJNS1_IJNS_10UnderscoreENS_1CILi0EEEEEENS1_IJS4_S2_EEEEEENS1_IJNS1_IJNS1_IJNS3_ILi1EEES4_EEES4_EEENS1_IJNS1_IJS4_S4_EEEiEEEEEEEEDaRKT_RKT0_ENKUlRKT_RKT0_E_clIS6_SC_EEDaSM_SP_,($_ZN7cutlass13device_kernelIN5flash19enable_sm80_to_sm89INS1_16FlashAttnBwdSm80INS1_25CollectiveMainloopBwdSm80ILi2ELi2EN4cute5tupleIJNS5_1CILi128EEES8_NS7_ILi64EEEEEENS_6half_tEfNS_4arch4Sm80ELb0ELb1ELb1ELb0ELb1ELb0ELb0ELb0ELi2ELi4ELi4ELi4ELb0EEENS1_24CollectiveEpilogueBwdGQAISA_fSD_Li256ELb0ELb1EEENS1_19SingleTileSchedulerILb0ELb0ELb0ELi128EEEEEEEEEvNT_6ParamsE$_ZZN4cute5sliceINS_5tupleIJNS_10UnderscoreES2_NS_1CILi0EEEEEENS1_IJNS1_IJNS3_ILi1EEES4_EEEiNS3_ILi1024EEEEEEEEDaRKT_RKT0_ENKUlRKT_RKT0_E_clIS2_iEEDaSI_SL_ - $_ZN7cutlass13device_kernelIN5flash19enable_sm80_to_sm89INS1_16FlashAttnBwdSm80INS1_25CollectiveMainloopBwdSm80ILi2ELi2EN4cute5tupleIJNS5_1CILi128EEES8_NS7_ILi64EEEEEENS_6half_tEfNS_4arch4Sm80ELb0ELb1ELb1ELb0ELb1ELb0ELb0ELb0ELi2ELi4ELi4ELi4ELb0EEENS1_24CollectiveEpilogueBwdGQAISA_fSD_Li256ELb0ELb1EEENS1_19SingleTileSchedulerILb0ELb0ELb0ELi128EEEEEEEEEvNT_6ParamsE$_ZZN4cute5sliceINS_5tupleIJNS1_IJNS_10UnderscoreENS_1CILi0EEEEEENS1_IJS4_S2_EEEEEENS1_IJNS1_IJNS1_IJNS3_ILi1EEES4_EEES4_EEENS1_IJNS1_IJS4_S4_EEEiEEEEEEEEDaRKT_RKT0_ENKUlRKT_RKT0_E_clIS6_SC_EEDaSM_SP_)
$_ZN7cutlass13device_kernelIN5flash19enable_sm80_to_sm89INS1_16FlashAttnBwdSm80INS1_25CollectiveMainloopBwdSm80ILi2ELi2EN4cute5tupleIJNS5_1CILi128EEES8_NS7_ILi64EEEEEENS_6half_tEfNS_4arch4Sm80ELb0ELb1ELb1ELb0ELb1ELb0ELb0ELb0ELi2ELi4ELi4ELi4ELb0EEENS1_24CollectiveEpilogueBwdGQAISA_fSD_Li256ELb0ELb1EEENS1_19SingleTileSchedulerILb0ELb0ELb0ELi128EEEEEEEEEvNT_6ParamsE$_ZZN4cute5sliceINS_5tupleIJNS1_IJNS_10UnderscoreENS_1CILi0EEEEEENS1_IJS4_S2_EEEEEENS1_IJNS1_IJNS1_IJNS3_ILi1EEES4_EEES4_EEENS1_IJNS1_IJS4_S4_EEEiEEEEEEEEDaRKT_RKT0_ENKUlRKT_RKT0_E_clIS6_SC_EEDaSM_SP_:
[----:B------:R-:W-:Y:S02]  /*92c0*/  MOV R12, R2 ;  /* 0x00000002000c7202 */ /* 0x000fe40000000f00 */
[----:B------:R-:W-:-:S04]  /*92d0*/  MOV R13, 0x0 ;  /* 0x00000000000d7802 */ /* 0x000fc80000000f00 */
[----:B------:R-:W-:Y:S05]  /*92e0*/  RET.REL.NODEC R12 `(_ZN7cutlass13device_kernelIN5flash19enable_sm80_to_sm89INS1_16FlashAttnBwdSm80INS1_25CollectiveMainloopBwdSm80ILi2ELi2EN4cute5tupleIJNS5_1CILi128EEES8_NS7_ILi64EEEEEENS_6half_tEfNS_4arch4Sm80ELb0ELb1ELb1ELb0ELb1ELb0ELb0ELb0ELi2ELi4ELi4ELi4ELb0EEENS1_24CollectiveEpilogueBwdGQAISA_fSD_Li256ELb0ELb1EEENS1_19SingleTileSchedulerILb0ELb0ELb0ELi128EEEEEEEEEvNT_6ParamsE) ;  /* 0xffff6d100c007950 */ /* 0x000fea0003c3ffff */
        .type           $_ZN7cutlass13device_kernelIN5flash19enable_sm80_to_sm89INS1_16FlashAttnBwdSm80INS1_25CollectiveMainloopBwdSm80ILi2ELi2EN4cute5tupleIJNS5_1CILi128EEES8_NS7_ILi64EEEEEENS_6half_tEfNS_4arch4Sm80ELb0ELb1ELb1ELb0ELb1ELb0ELb0ELb0ELi2ELi4ELi4ELi4ELb0EEENS1_24CollectiveEpilogueBwdGQAISA_fSD_Li256ELb0ELb1EEENS1_19SingleTileSchedulerILb0ELb0ELb0ELi128EEEEEEEEEvNT_6ParamsE$_ZZN4cute5sliceINS_5tupleIJNS_10UnderscoreES2_NS_1CILi0EEEEEENS1_IJNS1_IJNS3_ILi1EEES4_EEEiNS3_ILi1024EEEEEEEEDaRKT_RKT0_ENKUlRKT_RKT0_E_clIS2_iEEDaSI_SL_,@function
        .size           $_ZN7cutlass13device_kernelIN5flash19enable_sm80_to_sm89INS1_16FlashAttnBwdSm80INS1_25CollectiveMainloopBwdSm80ILi2ELi2EN4cute5tupleIJNS5_1CILi128EEES8_NS7_ILi64EEEEEENS_6half_tEfNS_4arch4Sm80ELb0ELb1ELb1ELb0ELb1ELb0ELb0ELb0ELi2ELi4ELi4ELi4ELb0EEENS1_24CollectiveEpilogueBwdGQAISA_fSD_Li256ELb0ELb1EEENS1_19SingleTileSchedulerILb0ELb0ELb0ELi128EEEEEEEEEvNT_6ParamsE$_ZZN4cute5sliceINS_5tupleIJNS_10UnderscoreES2_NS_1CILi0EEEEEENS1_IJNS1_IJNS3_ILi1EEES4_EEEiNS3_ILi1024EEEEEEEEDaRKT_RKT0_ENKUlRKT_RKT0_E_clIS2_iEEDaSI_SL_,($_ZN7cutlass13device_kernelIN5flash19enable_sm80_to_sm89INS1_16FlashAttnBwdSm80INS1_25CollectiveMainloopBwdSm80ILi2ELi2EN4cute5tupleIJNS5_1CILi128EEES8_NS7_ILi64EEEEEENS_6half_tEfNS_4arch4Sm80ELb0ELb1ELb1ELb0ELb1ELb0ELb0ELb0ELi2ELi4ELi4ELi4ELb0EEENS1_24CollectiveEpilogueBwdGQAISA_fSD_Li256ELb0ELb1EEENS1_19SingleTileSchedulerILb0ELb0ELb0ELi128EEEEEEEEEvNT_6ParamsE$_ZZN4cute5sliceINS_5tupleIJNS_10UnderscoreES2_S2_iEEENS1_IJNS1_IJNS_1CILi1EEENS4_ILi0EEEEEENS4_ILi4096EEENS1_IJiiEEENS1_IJS6_NS4_ILi8192EEEEEEEEEEEDaRKT_RKT0_ENKUlRKT_RKT0_E_clIS2_S9_EEDaSL_SO_ - $_ZN7cutlass13device_kernelIN5flash19enable_sm80_to_sm89INS1_16FlashAttnBwdSm80INS1_25CollectiveMainloopBwdSm80ILi2ELi2EN4cute5tupleIJNS5_1CILi128EEES8_NS7_ILi64EEEEEENS_6half_tEfNS_4arch4Sm80ELb0ELb1ELb1ELb0ELb1ELb0ELb0ELb0ELi2ELi4ELi4ELi4ELb0EEENS1_24CollectiveEpilogueBwdGQAISA_fSD_Li256ELb0ELb1EEENS1_19SingleTileSchedulerILb0ELb0ELb0ELi128EEEEEEEEEvNT_6ParamsE$_ZZN4cute5sliceINS_5tupleIJNS_10UnderscoreES2_NS_1CILi0EEEEEENS1_IJNS1_IJNS3_ILi1EEES4_EEEiNS3_ILi1024EEEEEEEEDaRKT_RKT0_ENKUlRKT_RKT0_E_clIS2_iEEDaSI_SL_)
$_ZN7cutlass13device_kernelIN5flash19enable_sm80_to_sm89INS1_16FlashAttnBwdSm80INS1_25CollectiveMainloopBwdSm80ILi2ELi2EN4cute5tupleIJNS5_1CILi128EEES8_NS7_ILi64EEEEEENS_6half_tEfNS_4arch4Sm80ELb0ELb1ELb1ELb0ELb1ELb0ELb0ELb0ELi2ELi4ELi4ELi4ELb0EEENS1_24CollectiveEpilogueBwdGQAISA_fSD_Li256ELb0ELb1EEENS1_19SingleTileSchedulerILb0ELb0ELb0ELi128EEEEEEEEEvNT_6ParamsE$_ZZN4cute5sliceINS_5tupleIJNS_10UnderscoreES2_NS_1CILi0EEEEEENS1_IJNS1_IJNS3_ILi1EEES4_EEEiNS3_ILi1024EEEEEEEEDaRKT_RKT0_ENKUlRKT_RKT0_E_clIS2_iEEDaSI_SL_:
[----:B------:R-:W-:Y:S02]  /*92f0*/  MOV R10, R2 ;  /* 0x00000002000a7202 */ /* 0x000fe40000000f00 */
[----:B------:R-:W-:-:S04]  /*9300*/  MOV R11, 0x0 ;  /* 0x00000000000b7802 */ /* 0x000fc80000000f00 */
[----:B------:R-:W-:Y:S05]  /*9310*/  RET.REL.NODEC R10 `(_ZN7cutlass13device_kernelIN5flash19enable_sm80_to_sm89INS1_16FlashAttnBwdSm80INS1_25CollectiveMainloopBwdSm80ILi2ELi2EN4cute5tupleIJNS5_1CILi128EEES8_NS7_ILi64EEEEEENS_6half_tEfNS_4arch4Sm80ELb0ELb1ELb1ELb0ELb1ELb0ELb0ELb0ELi2ELi4ELi4ELi4ELb0EEENS1_24CollectiveEpilogueBwdGQAISA_fSD_Li256ELb0ELb1EEENS1_19SingleTileSchedulerILb0ELb0ELb0ELi128EEEEEEEEEvNT_6ParamsE) ;  /* 0xffff6ce00a007950 */ /* 0x000fea0003c3ffff */
        .type           $_ZN7cutlass13device_kernelIN5flash19enable_sm80_to_sm89INS1_16FlashAttnBwdSm80INS1_25CollectiveMainloopBwdSm80ILi2ELi2EN4cute5tupleIJNS5_1CILi128EEES8_NS7_ILi64EEEEEENS_6half_tEfNS_4arch4Sm80ELb0ELb1ELb1ELb0ELb1ELb0ELb0ELb0ELi2ELi4ELi4ELi4ELb0EEENS1_24CollectiveEpilogueBwdGQAISA_fSD_Li256ELb0ELb1EEENS1_19SingleTileSchedulerILb0ELb0ELb0ELi128EEEEEEEEEvNT_6ParamsE$_ZZN4cute5sliceINS_5tupleIJNS_10UnderscoreES2_S2_iEEENS1_IJNS1_IJNS_1CILi1EEENS4_ILi0EEEEEENS4_ILi4096EEENS1_IJiiEEENS1_IJS6_NS4_ILi8192EEEEEEEEEEEDaRKT_RKT0_ENKUlRKT_RKT0_E_clIS2_S9_EEDaSL_SO_,@function
        .size           $_ZN7cutlass13device_kernelIN5flash19enable_sm80_to_sm89INS1_16FlashAttnBwdSm80INS1_25CollectiveMainloopBwdSm80ILi2ELi2EN4cute5tupleIJNS5_1CILi128EEES8_NS7_ILi64EEEEEENS_6half_tEfNS_4arch4Sm80ELb0ELb1ELb1ELb0ELb1ELb0ELb0ELb0ELi2ELi4ELi4ELi4ELb0EEENS1_24CollectiveEpilogueBwdGQAISA_fSD_Li256ELb0ELb1EEENS1_19SingleTileSchedulerILb0ELb0ELb0ELi128EEEEEEEEEvNT_6ParamsE$_ZZN4cute5sliceINS_5tupleIJNS_10UnderscoreES2_S2_iEEENS1_IJNS1_IJNS_1CILi1EEENS4_ILi0EEEEEENS4_ILi4096EEENS1_IJiiEEENS1_IJS6_NS4_ILi8192EEEEEEEEEEEDaRKT_RKT0_ENKUlRKT_RKT0_E_clIS2_S9_EEDaSL_SO_,($_ZN7cutlass13device_kernelIN5flash19enable_sm80_to_sm89INS1_16FlashAttnBwdSm80INS1_25CollectiveMainloopBwdSm80ILi2ELi2EN4cute5tupleIJNS5_1CILi128EEES8_NS7_ILi64EEEEEENS_6half_tEfNS_4arch4Sm80ELb0ELb1ELb1ELb0ELb1ELb0ELb0ELb0ELi2ELi4ELi4ELi4ELb0EEENS1_24CollectiveEpilogueBwdGQAISA_fSD_Li256ELb0ELb1EEENS1_19SingleTileSchedulerILb0ELb0ELb0ELi128EEEEEEEEEvNT_6ParamsE$_ZZN4cute5sliceINS_5tupleIJNS_10UnderscoreES2_S2_iEEENS1_IJNS1_IJNS_1CILi1EEENS4_ILi0EEEEEEiNS4_ILi1024EEENS4_ILi8192EEEEEEEEDaRKT_RKT0_ENKUlRKT_RKT0_E_clIS2_iEEDaSJ_SM_ - $_ZN7cutlass13device_kernelIN5flash19enable_sm80_to_sm89INS1_16FlashAttnBwdSm80INS1_25CollectiveMainloopBwdSm80ILi2ELi2EN4cute5tupleIJNS5_1CILi128EEES8_NS7_ILi64EEEEEENS_6half_tEfNS_4arch4Sm80ELb0ELb1ELb1ELb0ELb1ELb0ELb0ELb0ELi2ELi4ELi4ELi4ELb0EEENS1_24CollectiveEpilogueBwdGQAISA_fSD_Li256ELb0ELb1EEENS1_19SingleTileSchedulerILb0ELb0ELb0ELi128EEEEEEEEEvNT_6ParamsE$_ZZN4cute5sliceINS_5tupleIJNS_10UnderscoreES2_S2_iEEENS1_IJNS1_IJNS_1CILi1EEENS4_ILi0EEEEEENS4_ILi4096EEENS1_IJiiEEENS1_IJS6_NS4_ILi8192EEEEEEEEEEEDaRKT_RKT0_ENKUlRKT_RKT0_E_clIS2_S9_EEDaSL_SO_)
$_ZN7cutlass13device_kernelIN5flash19enable_sm80_to_sm89INS1_16FlashAttnBwdSm80INS1_25CollectiveMainloopBwdSm80ILi2ELi2EN4cute5tupleIJNS5_1CILi128EEES8_NS7_ILi64EEEEEENS_6half_tEfNS_4arch4Sm80ELb0ELb1ELb1ELb0ELb1ELb0ELb0ELb0ELi2ELi4ELi4ELi4ELb0EEENS1_24CollectiveEpilogueBwdGQAISA_fSD_Li256ELb0ELb1EEENS1_19SingleTileSchedulerILb0ELb0ELb0ELi128EEEEEEEEEvNT_6ParamsE$_ZZN4cute5sliceINS_5tupleIJNS_10UnderscoreES2_S2_iEEENS1_IJNS1_IJNS_1CILi1EEENS4_ILi0EEEEEENS4_ILi4096EEENS1_IJiiEEENS1_IJS6_NS4_ILi8192EEEEEEEEEEEDaRKT_RKT0_ENKUlRKT_RKT0_E_clIS2_S9_EEDaSL_SO_:
[----:B------:R-:W-:-:S04]  /*9320*/  MOV R5, 0x0 ;  /* 0x0000000000057802 */ /* 0x000fc80000000f00 */
[----:B------:R-:W-:Y:S05]  /*9330*/  RET.REL.NODEC R4 `(_ZN7cutlass13device_kernelIN5flash19enable_sm80_to_sm89INS1_16FlashAttnBwdSm80INS1_25CollectiveMainloopBwdSm80ILi2ELi2EN4cute5tupleIJNS5_1CILi128EEES8_NS7_ILi64EEEEEENS_6half_tEfNS_4arch4Sm80ELb0ELb1ELb1ELb0ELb1ELb0ELb0ELb0ELi2ELi4ELi4ELi4ELb0EEENS1_24CollectiveEpilogueBwdGQAISA_fSD_Li256ELb0ELb1EEENS1_19SingleTileSchedulerILb0ELb0ELb0ELi128EEEEEEEEEvNT_6ParamsE) ;  /* 0xffff6cc004007950 */ /* 0x000fea0003c3ffff */
        .type           $_ZN7cutlass13device_kernelIN5flash19enable_sm80_to_sm89INS1_16FlashAttnBwdSm80INS1_25CollectiveMainloopBwdSm80ILi2ELi2EN4cute5tupleIJNS5_1CILi128EEES8_NS7_ILi64EEEEEENS_6half_tEfNS_4arch4Sm80ELb0ELb1ELb1ELb0ELb1ELb0ELb0ELb0ELi2ELi4ELi4ELi4ELb0EEENS1_24CollectiveEpilogueBwdGQAISA_fSD_Li256ELb0ELb1EEENS1_19SingleTileSchedulerILb0ELb0ELb0ELi128EEEEEEEEEvNT_6ParamsE$_ZZN4cute5sliceINS_5tupleIJNS_10UnderscoreES2_S2_iEEENS1_IJNS1_IJNS_1CILi1EEENS4_ILi0EEEEEEiNS4_ILi1024EEENS4_ILi8192EEEEEEEEDaRKT_RKT0_ENKUlRKT_RKT0_E_clIS2_iEEDaSJ_SM_,@function
        .size           $_ZN7cutlass13device_kernelIN5flash19enable_sm80_to_sm89INS1_16FlashAttnBwdSm80INS1_25CollectiveMainloopBwdSm80ILi2ELi2EN4cute5tupleIJNS5_1CILi128EEES8_NS7_ILi64EEEEEENS_6half_tEfNS_4arch4Sm80ELb0ELb1ELb1ELb0ELb1ELb0ELb0ELb0ELi2ELi4ELi4ELi4ELb0EEENS1_24CollectiveEpilogueBwdGQAISA_fSD_Li256ELb0ELb1EEENS1_19SingleTileSchedulerILb0ELb0ELb0ELi128EEEEEEEEEvNT_6ParamsE$_ZZN4cute5sliceINS_5tupleIJNS_10UnderscoreES2_S2_iEEENS1_IJNS1_IJNS_1CILi1EEENS4_ILi0EEEEEEiNS4_ILi1024EEENS4_ILi8192EEEEEEEEDaRKT_RKT0_ENKUlRKT_RKT0_E_clIS2_iEEDaSJ_SM_,($_ZN7cutlass13device_kernelIN5flash19enable_sm80_to_sm89INS1_16FlashAttnBwdSm80INS1_25CollectiveMainloopBwdSm80ILi2ELi2EN4cute5tupleIJNS5_1CILi128EEES8_NS7_ILi64EEEEEENS_6half_tEfNS_4arch4Sm80ELb0ELb1ELb1ELb0ELb1ELb0ELb0ELb0ELi2ELi4ELi4ELi4ELb0EEENS1_24CollectiveEpilogueBwdGQAISA_fSD_Li256ELb0ELb1EEENS1_19SingleTileSchedulerILb0ELb0ELb0ELi128EEEEEEEEEvNT_6ParamsE$_ZZN4cute5sliceINS_5tupleIJNS_10UnderscoreES2_iEEENS1_IJNS1_IJNS_1CILi1EEENS4_ILi0EEEEEEiNS4_ILi1024EEEEEEEEDaRKT_RKT0_ENKUlRKT_RKT0_E_clIS2_iEEDaSI_SL_ - $_ZN7cutlass13device_kernelIN5flash19enable_sm80_to_sm89INS1_16FlashAttnBwdSm80INS1_25CollectiveMainloopBwdSm80ILi2ELi2EN4cute5tupleIJNS5_1CILi128EEES8_NS7_ILi64EEEEEENS_6half_tEfNS_4arch4Sm80ELb0ELb1ELb1ELb0ELb1ELb0ELb0ELb0ELi2ELi4ELi4ELi4ELb0EEENS1_24CollectiveEpilogueBwdGQAISA_fSD_Li256ELb0ELb1EEENS1_19SingleTileSchedulerILb0ELb0ELb0ELi128EEEEEEEEEvNT_6ParamsE$_ZZN4cute5sliceINS_5tupleIJNS_10UnderscoreES2_S2_iEEENS1_IJNS1_IJNS_1CILi1EEENS4_ILi0EEEEEEiNS4_ILi1024EEENS4_ILi8192EEEEEEEEDaRKT_RKT0_ENKUlRKT_RKT0_E_clIS2_iEEDaSJ_SM_)
$_ZN7cutlass13device_kernelIN5flash19enable_sm80_to_sm89INS1_16FlashAttnBwdSm80INS1_25CollectiveMainloopBwdSm80ILi2ELi2EN4cute5tupleIJNS5_1CILi128EEES8_NS7_ILi64EEEEEENS_6half_tEfNS_4arch4Sm80ELb0ELb1ELb1ELb0ELb1ELb0ELb0ELb0ELi2ELi4ELi4ELi4ELb0EEENS1_24CollectiveEpilogueBwdGQAISA_fSD_Li256ELb0ELb1EEENS1_19SingleTileSchedulerILb0ELb0ELb0ELi128EEEEEEEEEvNT_6ParamsE$_ZZN4cute5sliceINS_5tupleIJNS_10UnderscoreES2_S2_iEEENS1_IJNS1_IJNS_1CILi1EEENS4_ILi0EEEEEEiNS4_ILi1024EEENS4_ILi8192EEEEEEEEDaRKT_RKT0_ENKUlRKT_RKT0_E_clIS2_iEEDaSJ_SM_:
[----:B------:R-:W-:Y:S02]  /*9340*/  MOV R12, R2 ;  /* 0x00000002000c7202 */ /* 0x000fe40000000f00 */
[----:B------:R-:W-:-:S04]  /*9350*/  MOV R13, 0x0 ;  /* 0x00000000000d7802 */ /* 0x000fc80000000f00 */
[----:B------:R-:W-:Y:S05]  /*9360*/  RET.REL.NODEC R12 `(_ZN7cutlass13device_kernelIN5flash19enable_sm80_to_sm89INS1_16FlashAttnBwdSm80INS1_25CollectiveMainloopBwdSm80ILi2ELi2EN4cute5tupleIJNS5_1CILi128EEES8_NS7_ILi64EEEEEENS_6half_tEfNS_4arch4Sm80ELb0ELb1ELb1ELb0ELb1ELb0ELb0ELb0ELi2ELi4ELi4ELi4ELb0EEENS1_24CollectiveEpilogueBwdGQAISA_fSD_Li256ELb0ELb1EEENS1_19SingleTileSchedulerILb0ELb0ELb0ELi128EEEEEEEEEvNT_6ParamsE) ;  /* 0xffff6c900c007950 */ /* 0x000fea0003c3ffff */
        .type           $_ZN7cutlass13device_kernelIN5flash19enable_sm80_to_sm89INS1_16FlashAttnBwdSm80INS1_25CollectiveMainloopBwdSm80ILi2ELi2EN4cute5tupleIJNS5_1CILi128EEES8_NS7_ILi64EEEEEENS_6half_tEfNS_4arch4Sm80ELb0ELb1ELb1ELb0ELb1ELb0ELb0ELb0ELi2ELi4ELi4ELi4ELb0EEENS1_24CollectiveEpilogueBwdGQAISA_fSD_Li256ELb0ELb1EEENS1_19SingleTileSchedulerILb0ELb0ELb0ELi128EEEEEEEEEvNT_6ParamsE$_ZZN4cute5sliceINS_5tupleIJNS_10UnderscoreES2_iEEENS1_IJNS1_IJNS_1CILi1EEENS4_ILi0EEEEEEiNS4_ILi1024EEEEEEEEDaRKT_RKT0_ENKUlRKT_RKT0_E_clIS2_iEEDaSI_SL_,@function
        .size           $_ZN7cutlass13device_kernelIN5flash19enable_sm80_to_sm89INS1_16FlashAttnBwdSm80INS1_25CollectiveMainloopBwdSm80ILi2ELi2EN4cute5tupleIJNS5_1CILi128EEES8_NS7_ILi64EEEEEENS_6half_tEfNS_4arch4Sm80ELb0ELb1ELb1ELb0ELb1ELb0ELb0ELb0ELi2ELi4ELi4ELi4ELb0EEENS1_24CollectiveEpilogueBwdGQAISA_fSD_Li256ELb0ELb1EEENS1_19SingleTileSchedulerILb0ELb0ELb0ELi128EEEEEEEEEvNT_6ParamsE$_ZZN4cute5sliceINS_5tupleIJNS_10UnderscoreES2_iEEENS1_IJNS1_IJNS_1CILi1EEENS4_ILi0EEEEEEiNS4_ILi1024EEEEEEEEDaRKT_RKT0_ENKUlRKT_RKT0_E_clIS2_iEEDaSI_SL_,($_ZN7cutlass13device_kernelIN5flash19enable_sm80_to_sm89INS1_16FlashAttnBwdSm80INS1_25CollectiveMainloopBwdSm80ILi2ELi2EN4cute5tupleIJNS5_1CILi128EEES8_NS7_ILi64EEEEEENS_6half_tEfNS_4arch4Sm80ELb0ELb1ELb1ELb0ELb1ELb0ELb0ELb0ELi2ELi4ELi4ELi4ELb0EEENS1_24CollectiveEpilogueBwdGQAISA_fSD_Li256ELb0ELb1EEENS1_19SingleTileSchedulerILb0ELb0ELb0ELi128EEEEEEEEEvNT_6ParamsE$_ZZN4cute6detail16composition_implINS_5tupleIJNS_1CILi16EEENS3_ILi2EEES5_S5_NS3_ILi4EEES5_EEENS2_IJNS3_ILi1EEEiiiNS3_ILi144EEENS3_ILi512EEEEEENS2_IJNS2_IJS5_S5_EEES6_NS3_ILi8EEEEEENS2_IJNS2_IJNS3_ILi64EEESA_EEES4_NS3_ILi1024EEEEEEEEDaRKT_RKT0_RKT1_RKT2_ENKUlRKT_RKT0_E_clIS6_S4_EEDaSX_S10_ - $_ZN7cutlass13device_kernelIN5flash19enable_sm80_to_sm89INS1_16FlashAttnBwdSm80INS1_25CollectiveMainloopBwdSm80ILi2ELi2EN4cute5tupleIJNS5_1CILi128EEES8_NS7_ILi64EEEEEENS_6half_tEfNS_4arch4Sm80ELb0ELb1ELb1ELb0ELb1ELb0ELb0ELb0ELi2ELi4ELi4ELi4ELb0EEENS1_24CollectiveEpilogueBwdGQAISA_fSD_Li256ELb0ELb1EEENS1_19SingleTileSchedulerILb0ELb0ELb0ELi128EEEEEEEEEvNT_6ParamsE$_ZZN4cute5sliceINS_5tupleIJNS_10UnderscoreES2_iEEENS1_IJNS1_IJNS_1CILi1EEENS4_ILi0EEEEEEiNS4_ILi1024EEEEEEEEDaRKT_RKT0_ENKUlRKT_RKT0_E_clIS2_iEEDaSI_SL_)
$_ZN7cutlass13device_kernelIN5flash19enable_sm80_to_sm89INS1_16FlashAttnBwdSm80INS1_25CollectiveMainloopBwdSm80ILi2ELi2EN4cute5tupleIJNS5_1CILi128EEES8_NS7_ILi64EEEEEENS_6half_tEfNS_4arch4Sm80ELb0ELb1ELb1ELb0ELb1ELb0ELb0ELb0ELi2ELi4ELi4ELi4ELb0EEENS1_24CollectiveEpilogueBwdGQAISA_fSD_Li256ELb0ELb1EEENS1_19SingleTileSchedulerILb0ELb0ELb0ELi128EEEEEEEEEvNT_6ParamsE$_ZZN4cute5sliceINS_5tupleIJNS_10UnderscoreES2_iEEENS1_IJNS1_IJNS_1CILi1EEENS4_ILi0EEEEEEiNS4_ILi1024EEEEEEEEDaRKT_RKT0_ENKUlRKT_RKT0_E_clIS2_iEEDaSI_SL_:
[----:B------:R-:W-:Y:S02]  /*9370*/  MOV R36, R2 ;  /* 0x0000000200247202 */ /* 0x000fe40000000f00 */
[----:B------:R-:W-:-:S04]  /*9380*/  MOV R37, 0x0 ;  /* 0x0000000000257802 */ /* 0x000fc80000000f00 */
[----:B------:R-:W-:Y:S05]  /*9390*/  RET.REL.NODEC R36 `(_ZN7cutlass13device_kernelIN5flash19enable_sm80_to_sm89INS1_16FlashAttnBwdSm80INS1_25CollectiveMainloopBwdSm80ILi2ELi2EN4cute5tupleIJNS5_1CILi128EEES8_NS7_ILi64EEEEEENS_6half_tEfNS_4arch4Sm80ELb0ELb1ELb1ELb0ELb1ELb0ELb0ELb0ELi2ELi4ELi4ELi4ELb0EEENS1_24CollectiveEpilogueBwdGQAISA_fSD_Li256ELb0ELb1EEENS1_19SingleTileSchedulerILb0ELb0ELb0ELi128EEEEEEEEEvNT_6ParamsE) ;  /* 0xffff6c6024007950 */ /* 0x000fea0003c3ffff */
        .type           $_ZN7cutlass13device_kernelIN5flash19enable_sm80_to_sm89INS1_16FlashAttnBwdSm80INS1_25CollectiveMainloopBwdSm80ILi2ELi2EN4cute5tupleIJNS5_1CILi128EEES8_NS7_ILi64EEEEEENS_6half_tEfNS_4arch4Sm80ELb0ELb1ELb1ELb0ELb1ELb0ELb0ELb0ELi2ELi4ELi4ELi4ELb0EEENS1_24CollectiveEpilogueBwdGQAISA_fSD_Li256ELb0ELb1EEENS1_19SingleTileSchedulerILb0ELb0ELb0ELi128EEEEEEEEEvNT_6ParamsE$_ZZN4cute6detail16composition_implINS_5tupleIJNS_1CILi16EEENS3_ILi2EEES5_S5_NS3_ILi4EEES5_EEENS2_IJNS3_ILi1EEEiiiNS3_ILi144EEENS3_ILi512EEEEEENS2_IJNS2_IJS5_S5_EEES6_NS3_ILi8EEEEEENS2_IJNS2_IJNS3_ILi64EEESA_EEES4_NS3_ILi1024EEEEEEEEDaRKT_RKT0_RKT1_RKT2_ENKUlRKT_RKT0_E_clIS6_S4_EEDaSX_S10_,@function
        .size           $_ZN7cutlass13device_kernelIN5flash19enable_sm80_to_sm89INS1_16FlashAttnBwdSm80INS1_25CollectiveMainloopBwdSm80ILi2ELi2EN4cute5tupleIJNS5_1CILi128EEES8_NS7_ILi64EEEEEENS_6half_tEfNS_4arch4Sm80ELb0ELb1ELb1ELb0ELb1ELb0ELb0ELb0ELi2ELi4ELi4ELi4ELb0EEENS1_24CollectiveEpilogueBwdGQAISA_fSD_Li256ELb0ELb1EEENS1_19SingleTileSchedulerILb0ELb0ELb0ELi128EEEEEEEEEvNT_6ParamsE$_ZZN4cute6detail16composition_implINS_5tupleIJNS_1CILi16EEENS3_ILi2EEES5_S5_NS3_ILi4EEES5_EEENS2_IJNS3_ILi1EEEiiiNS3_ILi144EEENS3_ILi512EEEEEENS2_IJNS2_IJS5_S5_EEES6_NS3_ILi8EEEEEENS2_IJNS2_IJNS3_ILi64EEESA_EEES4_NS3_ILi1024EEEEEEEEDaRKT_RKT0_RKT1_RKT2_ENKUlRKT_RKT0_E_clIS6_S4_EEDaSX_S10_,($_ZN7cutlass13device_kernelIN5flash19enable_sm80_to_sm89INS1_16FlashAttnBwdSm80INS1_25CollectiveMainloopBwdSm80ILi2ELi2EN4cute5tupleIJNS5_1CILi128EEES8_NS7_ILi64EEEEEENS_6half_tEfNS_4arch4Sm80ELb0ELb1ELb1ELb0ELb1ELb0ELb0ELb0ELi2ELi4ELi4ELi4ELb0EEENS1_24CollectiveEpilogueBwdGQAISA_fSD_Li256ELb0ELb1EEENS1_19SingleTileSchedulerILb0ELb0ELb0ELi128EEEEEEEEEvNT_6ParamsE$_ZZN4cute6detail16composition_implINS_5tupleIJNS_1CILi16EEENS3_ILi2EEES5_S5_NS3_ILi4EEES5_EEENS2_IJNS3_ILi1EEEiiiNS3_ILi144EEENS3_ILi512EEEEEENS2_IJNS2_IJS5_S5_EEES6_NS3_ILi8EEEEEENS2_IJNS2_IJNS3_ILi64EEESA_EEES4_NS3_ILi1024EEEEEEEEDaRKT_RKT0_RKT1_RKT2_ENKUlRKT_RKT0_E_clISC_SG_EEDaSX_S10_ - $_ZN7cutlass13device_kernelIN5flash19enable_sm80_to_sm89INS1_16FlashAttnBwdSm80INS1_25CollectiveMainloopBwdSm80ILi2ELi2EN4cute5tupleIJNS5_1CILi128EEES8_NS7_ILi64EEEEEENS_6half_tEfNS_4arch4Sm80ELb0ELb1ELb1ELb0ELb1ELb0ELb0ELb0ELi2ELi4ELi4ELi4ELb0EEENS1_24CollectiveEpilogueBwdGQAISA_fSD_Li256ELb0ELb1EEENS1_19SingleTileSchedulerILb0ELb0ELb0ELi128EEEEEEEEEvNT_6ParamsE$_ZZN4cute6detail16composition_implINS_5tupleIJNS_1CILi16EEENS3_ILi2EEES5_S5_NS3_ILi4EEES5_EEENS2_IJNS3_ILi1EEEiiiNS3_ILi144EEENS3_ILi512EEEEEENS2_IJNS2_IJS5_S5_EEES6_NS3_ILi8EEEEEENS2_IJNS2_IJNS3_ILi64EEESA_EEES4_NS3_ILi1024EEEEEEEEDaRKT_RKT0_RKT1_RKT2_ENKUlRKT_RKT0_E_clIS6_S4_EEDaSX_S10_)
$_ZN7cutlass13device_kernelIN5flash19enable_sm80_to_sm89INS1_16FlashAttnBwdSm80INS1_25CollectiveMainloopBwdSm80ILi2ELi2EN4cute5tupleIJNS5_1CILi128EEES8_NS7_ILi64EEEEEENS_6half_tEfNS_4arch4Sm80ELb0ELb1ELb1ELb0ELb1ELb0ELb0ELb0ELi2ELi4ELi4ELi4ELb0EEENS1_24CollectiveEpilogueBwdGQAISA_fSD_Li256ELb0ELb1EEENS1_19SingleTileSchedulerILb0ELb0ELb0ELi128EEEEEEEEEvNT_6ParamsE$_ZZN4cute6detail16composition_implINS_5tupleIJNS_1CILi16EEENS3_ILi2EEES5_S5_NS3_ILi4EEES5_EEENS2_IJNS3_ILi1EEEiiiNS3_ILi144EEENS3_ILi512EEEEEENS2_IJNS2_IJS5_S5_EEES6_NS3_ILi8EEEEEENS2_IJNS2_IJNS3_ILi64EEESA_EEES4_NS3_ILi1024EEEEEEEEDaRKT_RKT0_RKT1_RKT2_ENKUlRKT_RKT0_E_clIS6_S4_EEDaSX_S10_:
[----:B------:R-:W-:-:S05]  /*93a0*/  IADD3 R5, R2, -c[0x0][0x20], RZ ;  /* 0x8000080002057a10 */ /* 0x000fca0007ffe0ff */
[----:B------:R1:W5:Y:S04]  /*93b0*/  LDL R3, [R5+0x4] ;  /* 0x0000040005037983 */ /* 0x0003680000100800 */
[----:B------:R1:W5:Y:S01]  /*93c0*/  LDL R2, [R5] ;  /* 0x0000000005027983 */ /* 0x0003620000100800 */
[----:B------:R-:W-:Y:S01]  /*93d0*/  IMAD.MOV.U32 R26, RZ, RZ, R12 ;  /* 0x000000ffff1a7224 */ /* 0x000fe200078e000c */
[----:B------:R-:W-:-:S04]  /*93e0*/  MOV R27, 0x0 ;  /* 0x00000000001b7802 */ /* 0x000fc80000000f00 */
[----:B------:R-:W-:Y:S05]  /*93f0*/  RET.REL.NODEC R26 `(_ZN7cutlass13device_kernelIN5flash19enable_sm80_to_sm89INS1_16FlashAttnBwdSm80INS1_25CollectiveMainloopBwdSm80ILi2ELi2EN4cute5tupleIJNS5_1CILi128EEES8_NS7_ILi64EEEEEENS_6half_tEfNS_4arch4Sm80ELb0ELb1ELb1ELb0ELb1ELb0ELb0ELb0ELi2ELi4ELi4ELi4ELb0EEENS1_24CollectiveEpilogueBwdGQAISA_fSD_Li256ELb0ELb1EEENS1_19SingleTileSchedulerILb0ELb0ELb0ELi128EEEEEEEEEvNT_6ParamsE) ;  /* 0xffff6c001a007950 */ /* 0x000fea0003c3ffff */
        .type           $_ZN7cutlass13device_kernelIN5flash19enable_sm80_to_sm89INS1_16FlashAttnBwdSm80INS1_25CollectiveMainloopBwdSm80ILi2ELi2EN4cute5tupleIJNS5_1CILi128EEES8_NS7_ILi64EEEEEENS_6half_tEfNS_4arch4Sm80ELb0ELb1ELb1ELb0ELb1ELb0ELb0ELb0ELi2ELi4ELi4ELi4ELb0EEENS1_24CollectiveEpilogueBwdGQAISA_fSD_Li256ELb0ELb1EEENS1_19SingleTileSchedulerILb0ELb0ELb0ELi128EEEEEEEEEvNT_6ParamsE$_ZZN4cute6detail16composition_implINS_5tupleIJNS_1CILi16EEENS3_ILi2EEES5_S5_NS3_ILi4EEES5_EEENS2_IJNS3_ILi1EEEiiiNS3_ILi144EEENS3_ILi512EEEEEENS2_IJNS2_IJS5_S5_EEES6_NS3_ILi8EEEEEENS2_IJNS2_IJNS3_ILi64EEESA_EEES4_NS3_ILi1024EEEEEEEEDaRKT_RKT0_RKT1_RKT2_ENKUlRKT_RKT0_E_clISC_SG_EEDaSX_S10_,@function
        .size           $_ZN7cutlass13device_kernelIN5flash19enable_sm80_to_sm89INS1_16FlashAttnBwdSm80INS1_25CollectiveMainloopBwdSm80ILi2ELi2EN4cute5tupleIJNS5_1CILi128EEES8_NS7_ILi64EEEEEENS_6half_tEfNS_4arch4Sm80ELb0ELb1ELb1ELb0ELb1ELb0ELb0ELb0ELi2ELi4ELi4ELi4ELb0EEENS1_24CollectiveEpilogueBwdGQAISA_fSD_Li256ELb0ELb1EEENS1_19SingleTileSchedulerILb0ELb0ELb0ELi128EEEEEEEEEvNT_6ParamsE$_ZZN4cute6detail16composition_implINS_5tupleIJNS_1CILi16EEENS3_ILi2EEES5_S5_NS3_ILi4EEES5_EEENS2_IJNS3_ILi1EEEiiiNS3_ILi144EEENS3_ILi512EEEEEENS2_IJNS2_IJS5_S5_EEES6_NS3_ILi8EEEEEENS2_IJNS2_IJNS3_ILi64EEESA_EEES4_NS3_ILi1024EEEEEEEEDaRKT_RKT0_RKT1_RKT2_ENKUlRKT_RKT0_E_clISC_SG_EEDaSX_S10_,($_ZN7cutlass13device_kernelIN5flash19enable_sm80_to_sm89INS1_16FlashAttnBwdSm80INS1_25CollectiveMainloopBwdSm80ILi2ELi2EN4cute5tupleIJNS5_1CILi128EEES8_NS7_ILi64EEEEEENS_6half_tEfNS_4arch4Sm80ELb0ELb1ELb1ELb0ELb1ELb0ELb0ELb0ELi2ELi4ELi4ELi4ELb0EEENS1_24CollectiveEpilogueBwdGQAISA_fSD_Li256ELb0ELb1EEENS1_19SingleTileSchedulerILb0ELb0ELb0ELi128EEEEEEEEEvNT_6ParamsE$_ZZN4cute6detail16composition_implINS_5tupleIJNS_1CILi8EEENS3_ILi2EEES5_S5_S4_S5_EEENS2_IJNS3_ILi1EEEiiiNS3_ILi72EEENS3_ILi512EEEEEENS2_IJNS2_IJS5_S5_EEES4_NS3_ILi4EEEEEENS2_IJNS2_IJS7_S4_EEENS3_ILi1024EEENS3_ILi16EEEEEEEEDaRKT_RKT0_RKT1_RKT2_ENKUlRKT_RKT0_E_clISB_SE_EEDaSW_SZ_ - $_ZN7cutlass13device_kernelIN5flash19enable_sm80_to_sm89INS1_16FlashAttnBwdSm80INS1_25CollectiveMainloopBwdSm80ILi2ELi2EN4cute5tupleIJNS5_1CILi128EEES8_NS7_ILi64EEEEEENS_6half_tEfNS_4arch4Sm80ELb0ELb1ELb1ELb0ELb1ELb0ELb0ELb0ELi2ELi4ELi4ELi4ELb0EEENS1_24CollectiveEpilogueBwdGQAISA_fSD_Li256ELb0ELb1EEENS1_19SingleTileSchedulerILb0ELb0ELb0ELi128EEEEEEEEEvNT_6ParamsE$_ZZN4cute6detail16composition_implINS_5tupleIJNS_1CILi16EEENS3_ILi2EEES5_S5_NS3_ILi4EEES5_EEENS2_IJNS3_ILi1EEEiiiNS3_ILi144EEENS3_ILi512EEEEEENS2_IJNS2_IJS5_S5_EEES6_NS3_ILi8EEEEEENS2_IJNS2_IJNS3_ILi64EEESA_EEES4_NS3_ILi1024EEEEEEEEDaRKT_RKT0_RKT1_RKT2_ENKUlRKT_RKT0_E_clISC_SG_EEDaSX_S10_)
$_ZN7cutlass13device_kernelIN5flash19enable_sm80_to_sm89INS1_16FlashAttnBwdSm80INS1_25CollectiveMainloopBwdSm80ILi2ELi2EN4cute5tupleIJNS5_1CILi128EEES8_NS7_ILi64EEEEEENS_6half_tEfNS_4arch4Sm80ELb0ELb1ELb1ELb0ELb1ELb0ELb0ELb0ELi2ELi4ELi4ELi4ELb0EEENS1_24CollectiveEpilogueBwdGQAISA_fSD_Li256ELb0ELb1EEENS1_19SingleTileSchedulerILb0ELb0ELb0ELi128EEEEEEEEEvNT_6ParamsE$_ZZN4cute6detail16composition_implINS_5tupleIJNS_1CILi16EEENS3_ILi2EEES5_S5_NS3_ILi4EEES5_EEENS2_IJNS3_ILi1EEEiiiNS3_ILi144EEENS3_ILi512EEEEEENS2_IJNS2_IJS5_S5_EEES6_NS3_ILi8EEEEEENS2_IJNS2_IJNS3_ILi64EEESA_EEES4_NS3_ILi1024EEEEEEEEDaRKT_RKT0_RKT1_RKT2_ENKUlRKT_RKT0_E_clISC_SG_EEDaSX_S10_:
[----:B------:R-:W-:-:S06]  /*9400*/  IADD3 R4, R5, -c[0x0][0x20], RZ ;  /* 0x8000080005047a10 */ /* 0x000fcc0007ffe0ff */
[----:B------:R-:W5:Y:S01]  /*9410*/  LDL R4, [R4+0x8] ;  /* 0x0000080004047983 */ /* 0x000f620000100800 */
[----:B------:R-:W-:Y:S01]  /*9420*/  IMAD.MOV.U32 R2, RZ, RZ, R12 ;  /* 0x000000ffff027224 */ /* 0x000fe200078e000c */
[----:B------:R-:W-:-:S04]  /*9430*/  MOV R3, 0x0 ;  /* 0x0000000000037802 */ /* 0x000fc80000000f00 */
[----:B------:R-:W-:Y:S05]  /*9440*/  RET.REL.NODEC R2 `(_ZN7cutlass13device_kernelIN5flash19enable_sm80_to_sm89INS1_16FlashAttnBwdSm80INS1_25CollectiveMainloopBwdSm80ILi2ELi2EN4cute5tupleIJNS5_1CILi128EEES8_NS7_ILi64EEEEEENS_6half_tEfNS_4arch4Sm80ELb0ELb1ELb1ELb0ELb1ELb0ELb0ELb0ELi2ELi4ELi4ELi4ELb0EEENS1_24CollectiveEpilogueBwdGQAISA_fSD_Li256ELb0ELb1EEENS1_19SingleTileSchedulerILb0ELb0ELb0ELi128EEEEEEEEEvNT_6ParamsE) ;  /* 0xffff6bb002007950 */ /* 0x000fea0003c3ffff */
        .type           $_ZN7cutlass13device_kernelIN5flash19enable_sm80_to_sm89INS1_16FlashAttnBwdSm80INS1_25CollectiveMainloopBwdSm80ILi2ELi2EN4cute5tupleIJNS5_1CILi128EEES8_NS7_ILi64EEEEEENS_6half_tEfNS_4arch4Sm80ELb0ELb1ELb1ELb0ELb1ELb0ELb0ELb0ELi2ELi4ELi4ELi4ELb0EEENS1_24CollectiveEpilogueBwdGQAISA_fSD_Li256ELb0ELb1EEENS1_19SingleTileSchedulerILb0ELb0ELb0ELi128EEEEEEEEEvNT_6ParamsE$_ZZN4cute6detail16composition_implINS_5tupleIJNS_1CILi8EEENS3_ILi2EEES5_S5_S4_S5_EEENS2_IJNS3_ILi1EEEiiiNS3_ILi72EEENS3_ILi512EEEEEENS2_IJNS2_IJS5_S5_EEES4_NS3_ILi4EEEEEENS2_IJNS2_IJS7_S4_EEENS3_ILi1024EEENS3_ILi16EEEEEEEEDaRKT_RKT0_RKT1_RKT2_ENKUlRKT_RKT0_E_clISB_SE_EEDaSW_SZ_,@function
        .size           $_ZN7cutlass13device_kernelIN5flash19enable_sm80_to_sm89INS1_16FlashAttnBwdSm80INS1_25CollectiveMainloopBwdSm80ILi2ELi2EN4cute5tupleIJNS5_1CILi128EEES8_NS7_ILi64EEEEEENS_6half_tEfNS_4arch4Sm80ELb0ELb1ELb1ELb0ELb1ELb0ELb0ELb0ELi2ELi4ELi4ELi4ELb0EEENS1_24CollectiveEpilogueBwdGQAISA_fSD_Li256ELb0ELb1EEENS1_19SingleTileSchedulerILb0ELb0ELb0ELi128EEEEEEEEEvNT_6ParamsE$_ZZN4cute6detail16composition_implINS_5tupleIJNS_1CILi8EEENS3_ILi2EEES5_S5_S4_S5_EEENS2_IJNS3_ILi1EEEiiiNS3_ILi72EEENS3_ILi512EEEEEENS2_IJNS2_IJS5_S5_EEES4_NS3_ILi4EEEEEENS2_IJNS2_IJS7_S4_EEENS3_ILi1024EEENS3_ILi16EEEEEEEEDaRKT_RKT0_RKT1_RKT2_ENKUlRKT_RKT0_E_clISB_SE_EEDaSW_SZ_,($_ZN7cutlass13device_kernelIN5flash19enable_sm80_to_sm89INS1_16FlashAttnBwdSm80INS1_25CollectiveMainloopBwdSm80ILi2ELi2EN4cute5tupleIJNS5_1CILi128EEES8_NS7_ILi64EEEEEENS_6half_tEfNS_4arch4Sm80ELb0ELb1ELb1ELb0ELb1ELb0ELb0ELb0ELi2ELi4ELi4ELi4ELb0EEENS1_24CollectiveEpilogueBwdGQAISA_fSD_Li256ELb0ELb1EEENS1_19SingleTileSchedulerILb0ELb0ELb0ELi128EEEEEEEEEvNT_6ParamsE$_ZZN4cute6detail16composition_implINS_5tupleIJNS_1CILi8EEENS3_ILi2EEES5_S5_S4_S5_EEENS2_IJNS3_ILi1EEEiiiNS3_ILi72EEENS3_ILi512EEEEEENS2_IJNS2_IJS5_S5_EEES4_NS3_ILi4EEEEEENS2_IJNS2_IJS7_S4_EEENS3_ILi1024EEENS3_ILi16EEEEEEEEDaRKT_RKT0_RKT1_RKT2_ENKUlRKT_RKT0_E_clISC_SG_EEDaSW_SZ_ - $_ZN7cutlass13device_kernelIN5flash19enable_sm80_to_sm89INS1_16FlashAttnBwdSm80INS1_25CollectiveMainloopBwdSm80ILi2ELi2EN4cute5tupleIJNS5_1CILi128EEES8_NS7_ILi64EEEEEENS_6half_tEfNS_4arch4Sm80ELb0ELb1ELb1ELb0ELb1ELb0ELb0ELb0ELi2ELi4ELi4ELi4ELb0EEENS1_24CollectiveEpilogueBwdGQAISA_fSD_Li256ELb0ELb1EEENS1_19SingleTileSchedulerILb0ELb0ELb0ELi128EEEEEEEEEvNT_6ParamsE$_ZZN4cute6detail16composition_implINS_5tupleIJNS_1CILi8EEENS3_ILi2EEES5_S5_S4_S5_EEENS2_IJNS3_ILi1EEEiiiNS3_ILi72EEENS3_ILi512EEEEEENS2_IJNS2_IJS5_S5_EEES4_NS3_ILi4EEEEEENS2_IJNS2_IJS7_S4_EEENS3_ILi1024EEENS3_ILi16EEEEEEEEDaRKT_RKT0_RKT1_RKT2_ENKUlRKT_RKT0_E_clISB_SE_EEDaSW_SZ_)
$_ZN7cutlass13device_kernelIN5flash19enable_sm80_to_sm89INS1_16FlashAttnBwdSm80INS1_25CollectiveMainloopBwdSm80ILi2ELi2EN4cute5tupleIJNS5_1CILi128EEES8_NS7_ILi64EEEEEENS_6half_tEfNS_4arch4Sm80ELb0ELb1ELb1ELb0ELb1ELb0ELb0ELb0ELi2ELi4ELi4ELi4ELb0EEENS1_24CollectiveEpilogueBwdGQAISA_fSD_Li256ELb0ELb1EEENS1_19SingleTileSchedulerILb0ELb0ELb0ELi128EEEEEEEEEvNT_6ParamsE$_ZZN4cute6detail16composition_implINS_5tupleIJNS_1CILi8EEENS3_ILi2EEES5_S5_S4_S5_EEENS2_IJNS3_ILi1EEEiiiNS3_ILi72EEENS3_ILi512EEEEEENS2_IJNS2_IJS5_S5_EEES4_NS3_ILi4EEEEEENS2_IJNS2_IJS7_S4_EEENS3_ILi1024EEENS3_ILi16EEEEEEEEDaRKT_RKT0_RKT1_RKT2_ENKUlRKT_RKT0_E_clISB_SE_EEDaSW_SZ_:
[----:B------:R-:W-:-:S06]  /*9450*/  IADD3 R4, R13, -c[0x0][0x20], RZ ;  /* 0x800008000d047a10 */ /* 0x000fcc0007ffe0ff */
[----:B------:R-:W5:Y:S01]  /*9460*/  LDL R4, [R4] ;  /* 0x0000000004047983 */ /* 0x000f620000100800 */
[----:B------:R-:W-:Y:S01]  /*9470*/  IMAD.MOV.U32 R2, RZ, RZ, R6 ;  /* 0x000000ffff027224 */ /* 0x000fe200078e0006 */
[----:B------:R-:W-:-:S04]  /*9480*/  MOV R3, 0x0 ;  /* 0x0000000000037802 */ /* 0x000fc80000000f00 */
[----:B------:R-:W-:Y:S05]  /*9490*/  RET.REL.NODEC R2 `(_ZN7cutlass13device_kernelIN5flash19enable_sm80_to_sm89INS1_16FlashAttnBwdSm80INS1_25CollectiveMainloopBwdSm80ILi2ELi2EN4cute5tupleIJNS5_1CILi128EEES8_NS7_ILi64EEEEEENS_6half_tEfNS_4arch4Sm80ELb0ELb1ELb1ELb0ELb1ELb0ELb0ELb0ELi2ELi4ELi4ELi4ELb0EEENS1_24CollectiveEpilogueBwdGQAISA_fSD_Li256ELb0ELb1EEENS1_19SingleTileSchedulerILb0ELb0ELb0ELi128EEEEEEEEEvNT_6ParamsE) ;  /* 0xffff6b6002007950 */ /* 0x000fea0003c3ffff */
        .type           $_ZN7cutlass13device_kernelIN5flash19enable_sm80_to_sm89INS1_16FlashAttnBwdSm80INS1_25CollectiveMainloopBwdSm80ILi2ELi2EN4cute5tupleIJNS5_1CILi128EEES8_NS7_ILi64EEEEEENS_6half_tEfNS_4arch4Sm80ELb0ELb1ELb1ELb0ELb1ELb0ELb0ELb0ELi2ELi4ELi4ELi4ELb0EEENS1_24CollectiveEpilogueBwdGQAISA_fSD_Li256ELb0ELb1EEENS1_19SingleTileSchedulerILb0ELb0ELb0ELi128EEEEEEEEEvNT_6ParamsE$_ZZN4cute6detail16composition_implINS_5tupleIJNS_1CILi8EEENS3_ILi2EEES5_S5_S4_S5_EEENS2_IJNS3_ILi1EEEiiiNS3_ILi72EEENS3_ILi512EEEEEENS2_IJNS2_IJS5_S5_EEES4_NS3_ILi4EEEEEENS2_IJNS2_IJS7_S4_EEENS3_ILi1024EEENS3_ILi16EEEEEEEEDaRKT_RKT0_RKT1_RKT2_ENKUlRKT_RKT0_E_clISC_SG_EEDaSW_SZ_,@function
        .size           $_ZN7cutlass13device_kernelIN5flash19enable_sm80_to_sm89INS1_16FlashAttnBwdSm80INS1_25CollectiveMainloopBwdSm80ILi2ELi2EN4cute5tupleIJNS5_1CILi128EEES8_NS7_ILi64EEEEEENS_6half_tEfNS_4arch4Sm80ELb0ELb1ELb1ELb0ELb1ELb0ELb0ELb0ELi2ELi4ELi4ELi4ELb0EEENS1_24CollectiveEpilogueBwdGQAISA_fSD_Li256ELb0ELb1EEENS1_19SingleTileSchedulerILb0ELb0ELb0ELi128EEEEEEEEEvNT_6ParamsE$_ZZN4cute6detail16composition_implINS_5tupleIJNS_1CILi8EEENS3_ILi2EEES5_S5_S4_S5_EEENS2_IJNS3_ILi1EEEiiiNS3_ILi72EEENS3_ILi512EEEEEENS2_IJNS2_IJS5_S5_EEES4_NS3_ILi4EEEEEENS2_IJNS2_IJS7_S4_EEENS3_ILi1024EEENS3_ILi16EEEEEEEEDaRKT_RKT0_RKT1_RKT2_ENKUlRKT_RKT0_E_clISC_SG_EEDaSW_SZ_,($_ZN7cutlass13device_kernelIN5flash19enable_sm80_to_sm89INS1_16FlashAttnBwdSm80INS1_25CollectiveMainloopBwdSm80ILi2ELi2EN4cute5tupleIJNS5_1CILi128EEES8_NS7_ILi64EEEEEENS_6half_tEfNS_4arch4Sm80ELb0ELb1ELb1ELb0ELb1ELb0ELb0ELb0ELi2ELi4ELi4ELi4ELb0EEENS1_24CollectiveEpilogueBwdGQAISA_fSD_Li256ELb0ELb1EEENS1_19SingleTileSchedulerILb0ELb0ELb0ELi128EEEEEEEEEvNT_6ParamsE$_ZZN4cute6detail16composition_implINS_5tupleIJNS_1CILi8EEENS3_ILi2EEES5_S5_S4_S5_EEENS2_IJNS3_ILi1EEEiiiNS3_ILi72EEENS3_ILi512EEEEEENS2_IJNS2_IJS5_S5_S5_EEES5_NS2_IJNS3_ILi4EEES5_EEEEEENS2_IJNS2_IJS7_S9_S4_EEENS3_ILi4096EEENS2_IJNS3_ILi16EEENS3_ILi8192EEEEEEEEEEEDaRKT_RKT0_RKT1_RKT2_ENKUlRKT_RKT0_E_clISB_SF_EEDaSZ_S12_ - $_ZN7cutlass13device_kernelIN5flash19enable_sm80_to_sm89INS1_16FlashAttnBwdSm80INS1_25CollectiveMainloopBwdSm80ILi2ELi2EN4cute5tupleIJNS5_1CILi128EEES8_NS7_ILi64EEEEEENS_6half_tEfNS_4arch4Sm80ELb0ELb1ELb1ELb0ELb1ELb0ELb0ELb0ELi2ELi4ELi4ELi4ELb0EEENS1_24CollectiveEpilogueBwdGQAISA_fSD_Li256ELb0ELb1EEENS1_19SingleTileSchedulerILb0ELb0ELb0ELi128EEEEEEEEEvNT_6ParamsE$_ZZN4cute6detail16composition_implINS_5tupleIJNS_1CILi8EEENS3_ILi2EEES5_S5_S4_S5_EEENS2_IJNS3_ILi1EEEiiiNS3_ILi72EEENS3_ILi512EEEEEENS2_IJNS2_IJS5_S5_EEES4_NS3_ILi4EEEEEENS2_IJNS2_IJS7_S4_EEENS3_ILi1024EEENS3_ILi16EEEEEEEEDaRKT_RKT0_RKT1_RKT2_ENKUlRKT_RKT0_E_clISC_SG_EEDaSW_SZ_)
$_ZN7cutlass13device_kernelIN5flash19enable_sm80_to_sm89INS1_16FlashAttnBwdSm80INS1_25CollectiveMainloopBwdSm80ILi2ELi2EN4cute5tupleIJNS5_1CILi128EEES8_NS7_ILi64EEEEEENS_6half_tEfNS_4arch4Sm80ELb0ELb1ELb1ELb0ELb1ELb0ELb0ELb0ELi2ELi4ELi4ELi4ELb0EEENS1_24CollectiveEpilogueBwdGQAISA_fSD_Li256ELb0ELb1EEENS1_19SingleTileSchedulerILb0ELb0ELb0ELi128EEEEEEEEEvNT_6ParamsE$_ZZN4cute6detail16composition_implINS_5tupleIJNS_1CILi8EEENS3_ILi2EEES5_S5_S4_S5_EEENS2_IJNS3_ILi1EEEiiiNS3_ILi72EEENS3_ILi512EEEEEENS2_IJNS2_IJS5_S5_EEES4_NS3_ILi4EEEEEENS2_IJNS2_IJS7_S4_EEENS3_ILi1024EEENS3_ILi16EEEEEEEEDaRKT_RKT0_RKT1_RKT2_ENKUlRKT_RKT0_E_clISC_SG_EEDaSW_SZ_:
[----:B------:R-:W-:-:S05]  /*94a0*/  IADD3 R5, R13, -c[0x0][0x20], RZ ;  /* 0x800008000d057a10 */ /* 0x000fca0007ffe0ff */
[----:B------:R1:W5:Y:S04]  /*94b0*/  LDL R3, [R5+0x8] ;  /* 0x0000080005037983 */ /* 0x0003680000100800 */
[----:B------:R1:W5:Y:S01]  /*94c0*/  LDL R2, [R5+0x4] ;  /* 0x0000040005027983 */ /* 0x0003620000100800 */
[----:B------:R-:W-:Y:S01]  /*94d0*/  IMAD.MOV.U32 R28, RZ, RZ, R6 ;  /* 0x000000ffff1c7224 */ /* 0x000fe200078e0006 */
[----:B------:R-:W-:-:S04]  /*94e0*/  MOV R29, 0x0 ;  /* 0x00000000001d7802 */ /* 0x000fc80000000f00 */
[----:B------:R-:W-:Y:S05]  /*94f0*/  RET.REL.NODEC R28 `(_ZN7cutlass13device_kernelIN5flash19enable_sm80_to_sm89INS1_16FlashAttnBwdSm80INS1_25CollectiveMainloopBwdSm80ILi2ELi2EN4cute5tupleIJNS5_1CILi128EEES8_NS7_ILi64EEEEEENS_6half_tEfNS_4arch4Sm80ELb0ELb1ELb1ELb0ELb1ELb0ELb0ELb0ELi2ELi4ELi4ELi4ELb0EEENS1_24CollectiveEpilogueBwdGQAISA_fSD_Li256ELb0ELb1EEENS1_19SingleTileSchedulerILb0ELb0ELb0ELi128EEEEEEEEEvNT_6ParamsE) ;  /* 0xffff6b001c007950 */ /* 0x000fea0003c3ffff */
        .type           $_ZN7cutlass13device_kernelIN5flash19enable_sm80_to_sm89INS1_16FlashAttnBwdSm80INS1_25CollectiveMainloopBwdSm80ILi2ELi2EN4cute5tupleIJNS5_1CILi128EEES8_NS7_ILi64EEEEEENS_6half_tEfNS_4arch4Sm80ELb0ELb1ELb1ELb0ELb1ELb0ELb0ELb0ELi2ELi4ELi4ELi4ELb0EEENS1_24CollectiveEpilogueBwdGQAISA_fSD_Li256ELb0ELb1EEENS1_19SingleTileSchedulerILb0ELb0ELb0ELi128EEEEEEEEEvNT_6ParamsE$_ZZN4cute6detail16composition_implINS_5tupleIJNS_1CILi8EEENS3_ILi2EEES5_S5_S4_S5_EEENS2_IJNS3_ILi1EEEiiiNS3_ILi72EEENS3_ILi512EEEEEENS2_IJNS2_IJS5_S5_S5_EEES5_NS2_IJNS3_ILi4EEES5_EEEEEENS2_IJNS2_IJS7_S9_S4_EEENS3_ILi4096EEENS2_IJNS3_ILi16EEENS3_ILi8192EEEEEEEEEEEDaRKT_RKT0_RKT1_RKT2_ENKUlRKT_RKT0_E_clISB_SF_EEDaSZ_S12_,@function
        .size           $_ZN7cutlass13device_kernelIN5flash19enable_sm80_to_sm89INS1_16FlashAttnBwdSm80INS1_25CollectiveMainloopBwdSm80ILi2ELi2EN4cute5tupleIJNS5_1CILi128EEES8_NS7_ILi64EEEEEENS_6half_tEfNS_4arch4Sm80ELb0ELb1ELb1ELb0ELb1ELb0ELb0ELb0ELi2ELi4ELi4ELi4ELb0EEENS1_24CollectiveEpilogueBwdGQAISA_fSD_Li256ELb0ELb1EEENS1_19SingleTileSchedulerILb0ELb0ELb0ELi128EEEEEEEEEvNT_6ParamsE$_ZZN4cute6detail16composition_implINS_5tupleIJNS_1CILi8EEENS3_ILi2EEES5_S5_S4_S5_EEENS2_IJNS3_ILi1EEEiiiNS3_ILi72EEENS3_ILi512EEEEEENS2_IJNS2_IJS5_S5_S5_EEES5_NS2_IJNS3_ILi4EEES5_EEEEEENS2_IJNS2_IJS7_S9_S4_EEENS3_ILi4096EEENS2_IJNS3_ILi16EEENS3_ILi8192EEEEEEEEEEEDaRKT_RKT0_RKT1_RKT2_ENKUlRKT_RKT0_E_clISB_SF_EEDaSZ_S12_,($_ZN7cutlass13device_kernelIN5flash19enable_sm80_to_sm89INS1_16FlashAttnBwdSm80INS1_25CollectiveMainloopBwdSm80ILi2ELi2EN4cute5tupleIJNS5_1CILi128EEES8_NS7_ILi64EEEEEENS_6half_tEfNS_4arch4Sm80ELb0ELb1ELb1ELb0ELb1ELb0ELb0ELb0ELi2ELi4ELi4ELi4ELb0EEENS1_24CollectiveEpilogueBwdGQAISA_fSD_Li256ELb0ELb1EEENS1_19SingleTileSchedulerILb0ELb0ELb0ELi128EEEEEEEEEvNT_6ParamsE$_ZZN4cute6detail16composition_implINS_5tupleIJNS_1CILi8EEENS3_ILi2EEES5_S5_S4_S5_EEENS2_IJNS3_ILi1EEEiiiNS3_ILi72EEENS3_ILi512EEEEEENS2_IJNS2_IJS5_S5_S5_EEES5_NS2_IJNS3_ILi4EEES5_EEEEEENS2_IJNS2_IJS7_S9_S4_EEENS3_ILi4096EEENS2_IJNS3_ILi16EEENS3_ILi8192EEEEEEEEEEEDaRKT_RKT0_RKT1_RKT2_ENKUlRKT_RKT0_E_clISD_SJ_EEDaSZ_S12_ - $_ZN7cutlass13device_kernelIN5flash19enable_sm80_to_sm89INS1_16FlashAttnBwdSm80INS1_25CollectiveMainloopBwdSm80ILi2ELi2EN4cute5tupleIJNS5_1CILi128EEES8_NS7_ILi64EEEEEENS_6half_tEfNS_4arch4Sm80ELb0ELb1ELb1ELb0ELb1ELb0ELb0ELb0ELi2ELi4ELi4ELi4ELb0EEENS1_24CollectiveEpilogueBwdGQAISA_fSD_Li256ELb0ELb1EEENS1_19SingleTileSchedulerILb0ELb0ELb0ELi128EEEEEEEEEvNT_6ParamsE$_ZZN4cute6detail16composition_implINS_5tupleIJNS_1CILi8EEENS3_ILi2EEES5_S5_S4_S5_EEENS2_IJNS3_ILi1EEEiiiNS3_ILi72EEENS3_ILi512EEEEEENS2_IJNS2_IJS5_S5_S5_EEES5_NS2_IJNS3_ILi4EEES5_EEEEEENS2_IJNS2_IJS7_S9_S4_EEENS3_ILi4096EEENS2_IJNS3_ILi16EEENS3_ILi8192EEEEEEEEEEEDaRKT_RKT0_RKT1_RKT2_ENKUlRKT_RKT0_E_clISB_SF_EEDaSZ_S12_)
$_ZN7cutlass13device_kernelIN5flash19enable_sm80_to_sm89INS1_16FlashAttnBwdSm80INS1_25CollectiveMainloopBwdSm80ILi2ELi2EN4cute5tupleIJNS5_1CILi128EEES8_NS7_ILi64EEEEEENS_6half_tEfNS_4arch4Sm80ELb0ELb1ELb1ELb0ELb1ELb0ELb0ELb0ELi2ELi4ELi4ELi4ELb0EEENS1_24CollectiveEpilogueBwdGQAISA_fSD_Li256ELb0ELb1EEENS1_19SingleTileSchedulerILb0ELb0ELb0ELi128EEEEEEEEEvNT_6ParamsE$_ZZN4cute6detail16composition_implINS_5tupleIJNS_1CILi8EEENS3_ILi2EEES5_S5_S4_S5_EEENS2_IJNS3_ILi1EEEiiiNS3_ILi72EEENS3_ILi512EEEEEENS2_IJNS2_IJS5_S5_S5_EEES5_NS2_IJNS3_ILi4EEES5_EEEEEENS2_IJNS2_IJS7_S9_S4_EEENS3_ILi4096EEENS2_IJNS3_ILi16EEENS3_ILi8192EEEEEEEEEEEDaRKT_RKT0_RKT1_RKT2_ENKUlRKT_RKT0_E_clISB_SF_EEDaSZ_S12_:
[----:B------:R-:W-:-:S06]  /*9500*/  IADD3 R5, R82, -c[0x0][0x20], RZ ;  /* 0x8000080052057a10 */ /* 0x000fcc0007ffe0ff */
[----:B------:R-:W5:Y:S01]  /*9510*/  LDL R5, [R5] ;  /* 0x0000000005057983 */ /* 0x000f620000100800 */
[----:B------:R-:W-:Y:S01]  /*9520*/  IMAD.MOV.U32 R2, RZ, RZ, R6 ;  /* 0x000000ffff027224 */ /* 0x000fe200078e0006 */
[----:B------:R-:W-:-:S04]  /*9530*/  MOV R3, 0x0 ;  /* 0x0000000000037802 */ /* 0x000fc80000000f00 */
[----:B------:R-:W-:Y:S05]  /*9540*/  RET.REL.NODEC R2 `(_ZN7cutlass13device_kernelIN5flash19enable_sm80_to_sm89INS1_16FlashAttnBwdSm80INS1_25CollectiveMainloopBwdSm80ILi2ELi2EN4cute5tupleIJNS5_1CILi128EEES8_NS7_ILi64EEEEEENS_6half_tEfNS_4arch4Sm80ELb0ELb1ELb1ELb0ELb1ELb0ELb0ELb0ELi2ELi4ELi4ELi4ELb0EEENS1_24CollectiveEpilogueBwdGQAISA_fSD_Li256ELb0ELb1EEENS1_19SingleTileSchedulerILb0ELb0ELb0ELi128EEEEEEEEEvNT_6ParamsE) ;  /* 0xffff6ab002007950 */ /* 0x000fea0003c3ffff */
        .type           $_ZN7cutlass13device_kernelIN5flash19enable_sm80_to_sm89INS1_16FlashAttnBwdSm80INS1_25CollectiveMainloopBwdSm80ILi2ELi2EN4cute5tupleIJNS5_1CILi128EEES8_NS7_ILi64EEEEEENS_6half_tEfNS_4arch4Sm80ELb0ELb1ELb1ELb0ELb1ELb0ELb0ELb0ELi2ELi4ELi4ELi4ELb0EEENS1_24CollectiveEpilogueBwdGQAISA_fSD_Li256ELb0ELb1EEENS1_19SingleTileSchedulerILb0ELb0ELb0ELi128EEEEEEEEEvNT_6ParamsE$_ZZN4cute6detail16composition_implINS_5tupleIJNS_1CILi8EEENS3_ILi2EEES5_S5_S4_S5_EEENS2_IJNS3_ILi1EEEiiiNS3_ILi72EEENS3_ILi512EEEEEENS2_IJNS2_IJS5_S5_S5_EEES5_NS2_IJNS3_ILi4EEES5_EEEEEENS2_IJNS2_IJS7_S9_S4_EEENS3_ILi4096EEENS2_IJNS3_ILi16EEENS3_ILi8192EEEEEEEEEEEDaRKT_RKT0_RKT1_RKT2_ENKUlRKT_RKT0_E_clISD_SJ_EEDaSZ_S12_,@function
        .size           $_ZN7cutlass13device_kernelIN5flash19enable_sm80_to_sm89INS1_16FlashAttnBwdSm80INS1_25CollectiveMainloopBwdSm80ILi2ELi2EN4cute5tupleIJNS5_1CILi128EEES8_NS7_ILi64EEEEEENS_6half_tEfNS_4arch4Sm80ELb0ELb1ELb1ELb0ELb1ELb0ELb0ELb0ELi2ELi4ELi4ELi4ELb0EEENS1_24CollectiveEpilogueBwdGQAISA_fSD_Li256ELb0ELb1EEENS1_19SingleTileSchedulerILb0ELb0ELb0ELi128EEEEEEEEEvNT_6ParamsE$_ZZN4cute6detail16composition_implINS_5tupleIJNS_1CILi8EEENS3_ILi2EEES5_S5_S4_S5_EEENS2_IJNS3_ILi1EEEiiiNS3_ILi72EEENS3_ILi512EEEEEENS2_IJNS2_IJS5_S5_S5_EEES5_NS2_IJNS3_ILi4EEES5_EEEEEENS2_IJNS2_IJS7_S9_S4_EEENS3_ILi4096EEENS2_IJNS3_ILi16EEENS3_ILi8192EEEEEEEEEEEDaRKT_RKT0_RKT1_RKT2_ENKUlRKT_RKT0_E_clISD_SJ_EEDaSZ_S12_,($_ZN7cutlass13device_kernelIN5flash19enable_sm80_to_sm89INS1_16FlashAttnBwdSm80INS1_25CollectiveMainloopBwdSm80ILi2ELi2EN4cute5tupleIJNS5_1CILi128EEES8_NS7_ILi64EEEEEENS_6half_tEfNS_4arch4Sm80ELb0ELb1ELb1ELb0ELb1ELb0ELb0ELb0ELi2ELi4ELi4ELi4ELb0EEENS1_24CollectiveEpilogueBwdGQAISA_fSD_Li256ELb0ELb1EEENS1_19SingleTileSchedulerILb0ELb0ELb0ELi128EEEEEEEEEvNT_6ParamsE$_ZZN4cute6detail16composition_implINS_5tupleIJNS_1CILi8EEENS3_ILi2EEES5_S5_S4_S5_EEENS2_IJNS3_ILi1EEEiiiNS3_ILi72EEENS3_ILi512EEEEEENS2_IJNS2_IJS5_S5_S5_EEES5_NS3_ILi4EEEEEENS2_IJNS2_IJS7_S9_S4_EEENS3_ILi4096EEENS3_ILi16EEEEEEEEDaRKT_RKT0_RKT1_RKT2_ENKUlRKT_RKT0_E_clISB_SE_EEDaSW_SZ_ - $_ZN7cutlass13device_kernelIN5flash19enable_sm80_to_sm89INS1_16FlashAttnBwdSm80INS1_25CollectiveMainloopBwdSm80ILi2ELi2EN4cute5tupleIJNS5_1CILi128EEES8_NS7_ILi64EEEEEENS_6half_tEfNS_4arch4Sm80ELb0ELb1ELb1ELb0ELb1ELb0ELb0ELb0ELi2ELi4ELi4ELi4ELb0EEENS1_24CollectiveEpilogueBwdGQAISA_fSD_Li256ELb0ELb1EEENS1_19SingleTileSchedulerILb0ELb0ELb0ELi128EEEEEEEEEvNT_6ParamsE$_ZZN4cute6detail16composition_implINS_5tupleIJNS_1CILi8EEENS3_ILi2EEES5_S5_S4_S5_EEENS2_IJNS3_ILi1EEEiiiNS3_ILi72EEENS3_ILi512EEEEEENS2_IJNS2_IJS5_S5_S5_EEES5_NS2_IJNS3_ILi4EEES5_EEEEEENS2_IJNS2_IJS7_S9_S4_EEENS3_ILi4096EEENS2_IJNS3_ILi16EEENS3_ILi8192EEEEEEEEEEEDaRKT_RKT0_RKT1_RKT2_ENKUlRKT_RKT0_E_clISD_SJ_EEDaSZ_S12_)
$_ZN7cutlass13device_kernelIN5flash19enable_sm80_to_sm89INS1_16FlashAttnBwdSm80INS1_25CollectiveMainloopBwdSm80ILi2ELi2EN4cute5tupleIJNS5_1CILi128EEES8_NS7_ILi64EEEEEENS_6half_tEfNS_4arch4Sm80ELb0ELb1ELb1ELb0ELb1ELb0ELb0ELb0ELi2ELi4ELi4ELi4ELb0EEENS1_24CollectiveEpilogueBwdGQAISA_fSD_Li256ELb0ELb1EEENS1_19SingleTileSchedulerILb0ELb0ELb0ELi128EEEEEEEEEvNT_6ParamsE$_ZZN4cute6detail16composition_implINS_5tupleIJNS_1CILi8EEENS3_ILi2EEES5_S5_S4_S5_EEENS2_IJNS3_ILi1EEEiiiNS3_ILi72EEENS3_ILi512EEEEEENS2_IJNS2_IJS5_S5_S5_EEES5_NS2_IJNS3_ILi4EEES5_EEEEEENS2_IJNS2_IJS7_S9_S4_EEENS3_ILi4096EEENS2_IJNS3_ILi16EEENS3_ILi8192EEEEEEEEEEEDaRKT_RKT0_RKT1_RKT2_ENKUlRKT_RKT0_E_clISD_SJ_EEDaSZ_S12_:
[----:B------:R-:W-:-:S05]  /*9550*/  IADD3 R6, R82, -c[0x0][0x20], RZ ;  /* 0x8000080052067a10 */ /* 0x000fca0007ffe0ff */
[----:B------:R1:W5:Y:S04]  /*9560*/  LDL R3, [R6+0x8] ;  /* 0x0000080006037983 */ /* 0x0003680000100800 */
[----:B------:R1:W5:Y:S01]  /*9570*/  LDL R2, [R6+0x4] ;  /* 0x0000040006027983 */ /* 0x0003620000100800 */
[----:B------:R-:W-:Y:S01]  /*9580*/  IMAD.MOV.U32 R32, RZ, RZ, R4 ;  /* 0x000000ffff207224 */ /* 0x000fe200078e0004 */
[----:B------:R-:W-:-:S04]  /*9590*/  MOV R33, 0x0 ;  /* 0x0000000000217802 */ /* 0x000fc80000000f00 */
[----:B------:R-:W-:Y:S05]  /*95a0*/  RET.REL.NODEC R32 `(_ZN7cutlass13device_kernelIN5flash19enable_sm80_to_sm89INS1_16FlashAttnBwdSm80INS1_25CollectiveMainloopBwdSm80ILi2ELi2EN4cute5tupleIJNS5_1CILi128EEES8_NS7_ILi64EEEEEENS_6half_tEfNS_4arch4Sm80ELb0ELb1ELb1ELb0ELb1ELb0ELb0ELb0ELi2ELi4ELi4ELi4ELb0EEENS1_24CollectiveEpilogueBwdGQAISA_fSD_Li256ELb0ELb1EEENS1_19SingleTileSchedulerILb0ELb0ELb0ELi128EEEEEEEEEvNT_6ParamsE) ;  /* 0xffff6a5020007950 */ /* 0x000fea0003c3ffff */
        .type           $_ZN7cutlass13device_kernelIN5flash19enable_sm80_to_sm89INS1_16FlashAttnBwdSm80INS1_25CollectiveMainloopBwdSm80ILi2ELi2EN4cute5tupleIJNS5_1CILi128EEES8_NS7_ILi64EEEEEENS_6half_tEfNS_4arch4Sm80ELb0ELb1ELb1ELb0ELb1ELb0ELb0ELb0ELi2ELi4ELi4ELi4ELb0EEENS1_24CollectiveEpilogueBwdGQAISA_fSD_Li256ELb0ELb1EEENS1_19SingleTileSchedulerILb0ELb0ELb0ELi128EEEEEEEEEvNT_6ParamsE$_ZZN4cute6detail16composition_implINS_5tupleIJNS_1CILi8EEENS3_ILi2EEES5_S5_S4_S5_EEENS2_IJNS3_ILi1EEEiiiNS3_ILi72EEENS3_ILi512EEEEEENS2_IJNS2_IJS5_S5_S5_EEES5_NS3_ILi4EEEEEENS2_IJNS2_IJS7_S9_S4_EEENS3_ILi4096EEENS3_ILi16EEEEEEEEDaRKT_RKT0_RKT1_RKT2_ENKUlRKT_RKT0_E_clISB_SE_EEDaSW_SZ_,@function
        .size           $_ZN7cutlass13device_kernelIN5flash19enable_sm80_to_sm89INS1_16FlashAttnBwdSm80INS1_25CollectiveMainloopBwdSm80ILi2ELi2EN4cute5tupleIJNS5_1CILi128EEES8_NS7_ILi64EEEEEENS_6half_tEfNS_4arch4Sm80ELb0ELb1ELb1ELb0ELb1ELb0ELb0ELb0ELi2ELi4ELi4ELi4ELb0EEENS1_24CollectiveEpilogueBwdGQAISA_fSD_Li256ELb0ELb1EEENS1_19SingleTileSchedulerILb0ELb0ELb0ELi128EEEEEEEEEvNT_6ParamsE$_ZZN4cute6detail16composition_implINS_5tupleIJNS_1CILi8EEENS3_ILi2EEES5_S5_S4_S5_EEENS2_IJNS3_ILi1EEEiiiNS3_ILi72EEENS3_ILi512EEEEEENS2_IJNS2_IJS5_S5_S5_EEES5_NS3_ILi4EEEEEENS2_IJNS2_IJS7_S9_S4_EEENS3_ILi4096EEENS3_ILi16EEEEEEEEDaRKT_RKT0_RKT1_RKT2_ENKUlRKT_RKT0_E_clISB_SE_EEDaSW_SZ_,($_ZN7cutlass13device_kernelIN5flash19enable_sm80_to_sm89INS1_16FlashAttnBwdSm80INS1_25CollectiveMainloopBwdSm80ILi2ELi2EN4cute5tupleIJNS5_1CILi128EEES8_NS7_ILi64EEEEEENS_6half_tEfNS_4arch4Sm80ELb0ELb1ELb1ELb0ELb1ELb0ELb0ELb0ELi2ELi4ELi4ELi4ELb0EEENS1_24CollectiveEpilogueBwdGQAISA_fSD_Li256ELb0ELb1EEENS1_19SingleTileSchedulerILb0ELb0ELb0ELi128EEEEEEEEEvNT_6ParamsE$_ZZN4cute6detail16composition_implINS_5tupleIJNS_1CILi8EEENS3_ILi2EEES5_S5_S4_S5_EEENS2_IJNS3_ILi1EEEiiiNS3_ILi72EEENS3_ILi512EEEEEENS2_IJNS2_IJS5_S5_S5_EEES5_NS3_ILi4EEEEEENS2_IJNS2_IJS7_S9_S4_EEENS3_ILi4096EEENS3_ILi16EEEEEEEEDaRKT_RKT0_RKT1_RKT2_ENKUlRKT_RKT0_E_clISC_SG_EEDaSW_SZ_ - $_ZN7cutlass13device_kernelIN5flash19enable_sm80_to_sm89INS1_16FlashAttnBwdSm80INS1_25CollectiveMainloopBwdSm80ILi2ELi2EN4cute5tupleIJNS5_1CILi128EEES8_NS7_ILi64EEEEEENS_6half_tEfNS_4arch4Sm80ELb0ELb1ELb1ELb0ELb1ELb0ELb0ELb0ELi2ELi4ELi4ELi4ELb0EEENS1_24CollectiveEpilogueBwdGQAISA_fSD_Li256ELb0ELb1EEENS1_19SingleTileSchedulerILb0ELb0ELb0ELi128EEEEEEEEEvNT_6ParamsE$_ZZN4cute6detail16composition_implINS_5tupleIJNS_1CILi8EEENS3_ILi2EEES5_S5_S4_S5_EEENS2_IJNS3_ILi1EEEiiiNS3_ILi72EEENS3_ILi512EEEEEENS2_IJNS2_IJS5_S5_S5_EEES5_NS3_ILi4EEEEEENS2_IJNS2_IJS7_S9_S4_EEENS3_ILi4096EEENS3_ILi16EEEEEEEEDaRKT_RKT0_RKT1_RKT2_ENKUlRKT_RKT0_E_clISB_SE_EEDaSW_SZ_)
$_ZN7cutlass13device_kernelIN5flash19enable_sm80_to_sm89INS1_16FlashAttnBwdSm80INS1_25CollectiveMainloopBwdSm80ILi2ELi2EN4cute5tupleIJNS5_1CILi128EEES8_NS7_ILi64EEEEEENS_6half_tEfNS_4arch4Sm80ELb0ELb1ELb1ELb0ELb1ELb0ELb0ELb0ELi2ELi4ELi4ELi4ELb0EEENS1_24CollectiveEpilogueBwdGQAISA_fSD_Li256ELb0ELb1EEENS1_19SingleTileSchedulerILb0ELb0ELb0ELi128EEEEEEEEEvNT_6ParamsE$_ZZN4cute6detail16composition_implINS_5tupleIJNS_1CILi8EEENS3_ILi2EEES5_S5_S4_S5_EEENS2_IJNS3_ILi1EEEiiiNS3_ILi72EEENS3_ILi512EEEEEENS2_IJNS2_IJS5_S5_S5_EEES5_NS3_ILi4EEEEEENS2_IJNS2_IJS7_S9_S4_EEENS3_ILi4096EEENS3_ILi16EEEEEEEEDaRKT_RKT0_RKT1_RKT2_ENKUlRKT_RKT0_E_clISB_SE_EEDaSW_SZ_:
[----:B------:R-:W-:-:S06]  /*95b0*/  IADD3 R4, R67, -c[0x0][0x20], RZ ;  /* 0x8000080043047a10 */ /* 0x000fcc0007ffe0ff */
[----:B------:R-:W5:Y:S01]  /*95c0*/  LDL R4, [R4] ;  /* 0x0000000004047983 */ /* 0x000f620000100800 */
[----:B------:R-:W-:Y:S01]  /*95d0*/  IMAD.MOV.U32 R2, RZ, RZ, R6 ;  /* 0x000000ffff027224 */ /* 0x000fe200078e0006 */
[----:B------:R-:W-:-:S04]  /*95e0*/  MOV R3, 0x0 ;  /* 0x0000000000037802 */ /* 0x000fc80000000f00 */
[----:B------:R-:W-:Y:S05]  /*95f0*/  RET.REL.NODEC R2 `(_ZN7cutlass13device_kernelIN5flash19enable_sm80_to_sm89INS1_16FlashAttnBwdSm80INS1_25CollectiveMainloopBwdSm80ILi2ELi2EN4cute5tupleIJNS5_1CILi128EEES8_NS7_ILi64EEEEEENS_6half_tEfNS_4arch4Sm80ELb0ELb1ELb1ELb0ELb1ELb0ELb0ELb0ELi2ELi4ELi4ELi4ELb0EEENS1_24CollectiveEpilogueBwdGQAISA_fSD_Li256ELb0ELb1EEENS1_19SingleTileSchedulerILb0ELb0ELb0ELi128EEEEEEEEEvNT_6ParamsE) ;  /* 0xffff6a0002007950 */ /* 0x000fea0003c3ffff */
        .type           $_ZN7cutlass13device_kernelIN5flash19enable_sm80_to_sm89INS1_16FlashAttnBwdSm80INS1_25CollectiveMainloopBwdSm80ILi2ELi2EN4cute5tupleIJNS5_1CILi128EEES8_NS7_ILi64EEEEEENS_6half_tEfNS_4arch4Sm80ELb0ELb1ELb1ELb0ELb1ELb0ELb0ELb0ELi2ELi4ELi4ELi4ELb0EEENS1_24CollectiveEpilogueBwdGQAISA_fSD_Li256ELb0ELb1EEENS1_19SingleTileSchedulerILb0ELb0ELb0ELi128EEEEEEEEEvNT_6ParamsE$_ZZN4cute6detail16composition_implINS_5tupleIJNS_1CILi8EEENS3_ILi2EEES5_S5_S4_S5_EEENS2_IJNS3_ILi1EEEiiiNS3_ILi72EEENS3_ILi512EEEEEENS2_IJNS2_IJS5_S5_S5_EEES5_NS3_ILi4EEEEEENS2_IJNS2_IJS7_S9_S4_EEENS3_ILi4096EEENS3_ILi16EEEEEEEEDaRKT_RKT0_RKT1_RKT2_ENKUlRKT_RKT0_E_clISC_SG_EEDaSW_SZ_,@function
        .size           $_ZN7cutlass13device_kernelIN5flash19enable_sm80_to_sm89INS1_16FlashAttnBwdSm80INS1_25CollectiveMainloopBwdSm80ILi2ELi2EN4cute5tupleIJNS5_1CILi128EEES8_NS7_ILi64EEEEEENS_6half_tEfNS_4arch4Sm80ELb0ELb1ELb1ELb0ELb1ELb0ELb0ELb0ELi2ELi4ELi4ELi4ELb0EEENS1_24CollectiveEpilogueBwdGQAISA_fSD_Li256ELb0ELb1EEENS1_19SingleTileSchedulerILb0ELb0ELb0ELi128EEEEEEEEEvNT_6ParamsE$_ZZN4cute6detail16composition_implINS_5tupleIJNS_1CILi8EEENS3_ILi2EEES5_S5_S4_S5_EEENS2_IJNS3_ILi1EEEiiiNS3_ILi72EEENS3_ILi512EEEEEENS2_IJNS2_IJS5_S5_S5_EEES5_NS3_ILi4EEEEEENS2_IJNS2_IJS7_S9_S4_EEENS3_ILi4096EEENS3_ILi16EEEEEEEEDaRKT_RKT0_RKT1_RKT2_ENKUlRKT_RKT0_E_clISC_SG_EEDaSW_SZ_,($_ZN7cutlass13device_kernelIN5flash19enable_sm80_to_sm89INS1_16FlashAttnBwdSm80INS1_25CollectiveMainloopBwdSm80ILi2ELi2EN4cute5tupleIJNS5_1CILi128EEES8_NS7_ILi64EEEEEENS_6half_tEfNS_4arch4Sm80ELb0ELb1ELb1ELb0ELb1ELb0ELb0ELb0ELi2ELi4ELi4ELi4ELb0EEENS1_24CollectiveEpilogueBwdGQAISA_fSD_Li256ELb0ELb1EEENS1_19SingleTileSchedulerILb0ELb0ELb0ELi128EEEEEEEEEvNT_6ParamsE$_ZZN4cute6upcastILi2ENS_5tupleIJNS1_IJNS_1CILi1EEENS1_IJNS2_ILi2EEES4_S4_EEEEEES4_NS1_IJS4_S4_EEEEEENS1_IJNS1_IJNS2_ILi0EEENS1_IJS3_NS2_ILi512EEEiEEEEEENS2_ILi4096EEENS1_IJiNS2_ILi8192EEEEEEEEEEEDaRKT0_RKT1_ENKUlRKT_RKT0_E_clIS6_SC_EEDaSP_SS_ - $_ZN7cutlass13device_kernelIN5flash19enable_sm80_to_sm89INS1_16FlashAttnBwdSm80INS1_25CollectiveMainloopBwdSm80ILi2ELi2EN4cute5tupleIJNS5_1CILi128EEES8_NS7_ILi64EEEEEENS_6half_tEfNS_4arch4Sm80ELb0ELb1ELb1ELb0ELb1ELb0ELb0ELb0ELi2ELi4ELi4ELi4ELb0EEENS1_24CollectiveEpilogueBwdGQAISA_fSD_Li256ELb0ELb1EEENS1_19SingleTileSchedulerILb0ELb0ELb0ELi128EEEEEEEEEvNT_6ParamsE$_ZZN4cute6detail16composition_implINS_5tupleIJNS_1CILi8EEENS3_ILi2EEES5_S5_S4_S5_EEENS2_IJNS3_ILi1EEEiiiNS3_ILi72EEENS3_ILi512EEEEEENS2_IJNS2_IJS5_S5_S5_EEES5_NS3_ILi4EEEEEENS2_IJNS2_IJS7_S9_S4_EEENS3_ILi4096EEENS3_ILi16EEEEEEEEDaRKT_RKT0_RKT1_RKT2_ENKUlRKT_RKT0_E_clISC_SG_EEDaSW_SZ_)
$_ZN7cutlass13device_kernelIN5flash19enable_sm80_to_sm89INS1_16FlashAttnBwdSm80INS1_25CollectiveMainloopBwdSm80ILi2ELi2EN4cute5tupleIJNS5_1CILi128EEES8_NS7_ILi64EEEEEENS_6half_tEfNS_4arch4Sm80ELb0ELb1ELb1ELb0ELb1ELb0ELb0ELb0ELi2ELi4ELi4ELi4ELb0EEENS1_24CollectiveEpilogueBwdGQAISA_fSD_Li256ELb0ELb1EEENS1_19SingleTileSchedulerILb0ELb0ELb0ELi128EEEEEEEEEvNT_6ParamsE$_ZZN4cute6detail16composition_implINS_5tupleIJNS_1CILi8EEENS3_ILi2EEES5_S5_S4_S5_EEENS2_IJNS3_ILi1EEEiiiNS3_ILi72EEENS3_ILi512EEEEEENS2_IJNS2_IJS5_S5_S5_EEES5_NS3_ILi4EEEEEENS2_IJNS2_IJS7_S9_S4_EEENS3_ILi4096EEENS3_ILi16EEEEEEEEDaRKT_RKT0_RKT1_RKT2_ENKUlRKT_RKT0_E_clISC_SG_EEDaSW_SZ_:
[----:B------:R-:W-:-:S05]  /*9600*/  IADD3 R5, R67, -c[0x0][0x20], RZ ;  /* 0x8000080043057a10 */ /* 0x000fca0007ffe0ff */
[----:B------:R1:W5:Y:S04]  /*9610*/  LDL R3, [R5+0x8] ;  /* 0x0000080005037983 */ /* 0x0003680000100800 */
[----:B------:R1:W5:Y:S01]  /*9620*/  LDL R2, [R5+0x4] ;  /* 0x0000040005027983 */ /* 0x0003620000100800 */
[----:B------:R-:W-:Y:S01]  /*9630*/  IMAD.MOV.U32 R30, RZ, RZ, R6 ;  /* 0x000000ffff1e7224 */ /* 0x000fe200078e0006 */
[----:B------:R-:W-:-:S04]  /*9640*/  MOV R31, 0x0 ;  /* 0x00000000001f7802 */ /* 0x000fc80000000f00 */
[----:B------:R-:W-:Y:S05]  /*9650*/  RET.REL.NODEC R30 `(_ZN7cutlass13device_kernelIN5flash19enable_sm80_to_sm89INS1_16FlashAttnBwdSm80INS1_25CollectiveMainloopBwdSm80ILi2ELi2EN4cute5tupleIJNS5_1CILi128EEES8_NS7_ILi64EEEEEENS_6half_tEfNS_4arch4Sm80ELb0ELb1ELb1ELb0ELb1ELb0ELb0ELb0ELi2ELi4ELi4ELi4ELb0EEENS1_24CollectiveEpilogueBwdGQAISA_fSD_Li256ELb0ELb1EEENS1_19SingleTileSchedulerILb0ELb0ELb0ELi128EEEEEEEEEvNT_6ParamsE) ;  /* 0xffff69a01e007950 */ /* 0x000fea0003c3ffff */
        .type           $_ZN7cutlass13device_kernelIN5flash19enable_sm80_to_sm89INS1_16FlashAttnBwdSm80INS1_25CollectiveMainloopBwdSm80ILi2ELi2EN4cute5tupleIJNS5_1CILi128EEES8_NS7_ILi64EEEEEENS_6half_tEfNS_4arch4Sm80ELb0ELb1ELb1ELb0ELb1ELb0ELb0ELb0ELi2ELi4ELi4ELi4ELb0EEENS1_24CollectiveEpilogueBwdGQAISA_fSD_Li256ELb0ELb1EEENS1_19SingleTileSchedulerILb0ELb0ELb0ELi128EEEEEEEEEvNT_6ParamsE$_ZZN4cute6upcastILi2ENS_5tupleIJNS1_IJNS_1CILi1EEENS1_IJNS2_ILi2EEES4_S4_EEEEEES4_NS1_IJS4_S4_EEEEEENS1_IJNS1_IJNS2_ILi0EEENS1_IJS3_NS2_ILi512EEEiEEEEEENS2_ILi4096EEENS1_IJiNS2_ILi8192EEEEEEEEEEEDaRKT0_RKT1_ENKUlRKT_RKT0_E_clIS6_SC_EEDaSP_SS_,@function
        .size           $_ZN7cutlass13device_kernelIN5flash19enable_sm80_to_sm89INS1_16FlashAttnBwdSm80INS1_25CollectiveMainloopBwdSm80ILi2ELi2EN4cute5tupleIJNS5_1CILi128EEES8_NS7_ILi64EEEEEENS_6half_tEfNS_4arch4Sm80ELb0ELb1ELb1ELb0ELb1ELb0ELb0ELb0ELi2ELi4ELi4ELi4ELb0EEENS1_24CollectiveEpilogueBwdGQAISA_fSD_Li256ELb0ELb1EEENS1_19SingleTileSchedulerILb0ELb0ELb0ELi128EEEEEEEEEvNT_6ParamsE$_ZZN4cute6upcastILi2ENS_5tupleIJNS1_IJNS_1CILi1EEENS1_IJNS2_ILi2EEES4_S4_EEEEEES4_NS1_IJS4_S4_EEEEEENS1_IJNS1_IJNS2_ILi0EEENS1_IJS3_NS2_ILi512EEEiEEEEEENS2_ILi4096EEENS1_IJiNS2_ILi8192EEEEEEEEEEEDaRKT0_RKT1_ENKUlRKT_RKT0_E_clIS6_SC_EEDaSP_SS_,($_ZN7cutlass13device_kernelIN5flash19enable_sm80_to_sm89INS1_16FlashAttnBwdSm80INS1_25CollectiveMainloopBwdSm80ILi2ELi2EN4cute5tupleIJNS5_1CILi128EEES8_NS7_ILi64EEEEEENS_6half_tEfNS_4arch4Sm80ELb0ELb1ELb1ELb0ELb1ELb0ELb0ELb0ELi2ELi4ELi4ELi4ELb0EEENS1_24CollectiveEpilogueBwdGQAISA_fSD_Li256ELb0ELb1EEENS1_19SingleTileSchedulerILb0ELb0ELb0ELi128EEEEEEEEEvNT_6ParamsE$_ZZN4cute6upcastILi2ENS_5tupleIJNS1_IJNS_1CILi1EEENS1_IJNS2_ILi2EEES4_S4_EEEEEES4_NS1_IJS4_S4_EEEEEENS1_IJNS1_IJNS2_ILi0EEENS1_IJS3_NS2_ILi512EEEiEEEEEENS2_ILi4096EEENS1_IJiNS2_ILi8192EEEEEEEEEEEDaRKT0_RKT1_ENKUlRKT_RKT0_E_clIS7_SF_EEDaSP_SS_ - $_ZN7cutlass13device_kernelIN5flash19enable_sm80_to_sm89INS1_16FlashAttnBwdSm80INS1_25CollectiveMainloopBwdSm80ILi2ELi2EN4cute5tupleIJNS5_1CILi128EEES8_NS7_ILi64EEEEEENS_6half_tEfNS_4arch4Sm80ELb0ELb1ELb1ELb0ELb1ELb0ELb0ELb0ELi2ELi4ELi4ELi4ELb0EEENS1_24CollectiveEpilogueBwdGQAISA_fSD_Li256ELb0ELb1EEENS1_19SingleTileSchedulerILb0ELb0ELb0ELi128EEEEEEEEEvNT_6ParamsE$_ZZN4cute6upcastILi2ENS_5tupleIJNS1_IJNS_1CILi1EEENS1_IJNS2_ILi2EEES4_S4_EEEEEES4_NS1_IJS4_S4_EEEEEENS1_IJNS1_IJNS2_ILi0EEENS1_IJS3_NS2_ILi512EEEiEEEEEENS2_ILi4096EEENS1_IJiNS2_ILi8192EEEEEEEEEEEDaRKT0_RKT1_ENKUlRKT_RKT0_E_clIS6_SC_EEDaSP_SS_)
$_ZN7cutlass13device_kernelIN5flash19enable_sm80_to_sm89INS1_16FlashAttnBwdSm80INS1_25CollectiveMainloopBwdSm80ILi2ELi2EN4cute5tupleIJNS5_1CILi128EEES8_NS7_ILi64EEEEEENS_6half_tEfNS_4arch4Sm80ELb0ELb1ELb1ELb0ELb1ELb0ELb0ELb0ELi2ELi4ELi4ELi4ELb0EEENS1_24CollectiveEpilogueBwdGQAISA_fSD_Li256ELb0ELb1EEENS1_19SingleTileSchedulerILb0ELb0ELb0ELi128EEEEEEEEEvNT_6ParamsE$_ZZN4cute6upcastILi2ENS_5tupleIJNS1_IJNS_1CILi1EEENS1_IJNS2_ILi2EEES4_S4_EEEEEES4_NS1_IJS4_S4_EEEEEENS1_IJNS1_IJNS2_ILi0EEENS1_IJS3_NS2_ILi512EEEiEEEEEENS2_ILi4096EEENS1_IJiNS2_ILi8192EEEEEEEEEEEDaRKT0_RKT1_ENKUlRKT_RKT0_E_clIS6_SC_EEDaSP_SS_:
[----:B------:R-:W-:-:S06]  /*9660*/  IADD3 R3, R5, -c[0x0][0x20], RZ ;  /* 0x8000080005037a10 */ /* 0x000fcc0007ffe0ff */
[----:B------:R-:W2:Y:S02]  /*9670*/  LDL R3, [R3] ;  /* 0x0000000003037983 */ /* 0x000ea40000100800 */
[----:B--2---:R-:W-:Y:S01]  /*9680*/  LEA.HI R20, R3, R3, RZ, 0x1 ;  /* 0x0000000303147211 */ /* 0x004fe200078f08ff */
[----:B------:R-:W-:-:S03]  /*9690*/  IMAD.MOV.U32 R3, RZ, RZ, 0x0 ;  /* 0x00000000ff037424 */ /* 0x000fc600078e00ff */
[----:B------:R-:W-:Y:S01]  /*96a0*/  SHF.R.S32.HI R20, RZ, 0x1, R20 ;  /* 0x00000001ff147819 */ /* 0x000fe20000011414 */
[----:B------:R-:W-:Y:S06]  /*96b0*/  RET.REL.NODEC R2 `(_ZN7cutlass13device_kernelIN5flash19enable_sm80_to_sm89INS1_16FlashAttnBwdSm80INS1_25CollectiveMainloopBwdSm80ILi2ELi2EN4cute5tupleIJNS5_1CILi128EEES8_NS7_ILi64EEEEEENS_6half_tEfNS_4arch4Sm80ELb0ELb1ELb1ELb0ELb1ELb0ELb0ELb0ELi2ELi4ELi4ELi4ELb0EEENS1_24CollectiveEpilogueBwdGQAISA_fSD_Li256ELb0ELb1EEENS1_19SingleTileSchedulerILb0ELb0ELb0ELi128EEEEEEEEEvNT_6ParamsE) ;  /* 0xffff694002007950 */ /* 0x000fec0003c3ffff */
        .type           $_ZN7cutlass13device_kernelIN5flash19enable_sm80_to_sm89INS1_16FlashAttnBwdSm80INS1_25CollectiveMainloopBwdSm80ILi2ELi2EN4cute5tupleIJNS5_1CILi128EEES8_NS7_ILi64EEEEEENS_6half_tEfNS_4arch4Sm80ELb0ELb1ELb1ELb0ELb1ELb0ELb0ELb0ELi2ELi4ELi4ELi4ELb0EEENS1_24CollectiveEpilogueBwdGQAISA_fSD_Li256ELb0ELb1EEENS1_19SingleTileSchedulerILb0ELb0ELb0ELi128EEEEEEEEEvNT_6ParamsE$_ZZN4cute6upcastILi2ENS_5tupleIJNS1_IJNS_1CILi1EEENS1_IJNS2_ILi2EEES4_S4_EEEEEES4_NS1_IJS4_S4_EEEEEENS1_IJNS1_IJNS2_ILi0EEENS1_IJS3_NS2_ILi512EEEiEEEEEENS2_ILi4096EEENS1_IJiNS2_ILi8192EEEEEEEEEEEDaRKT0_RKT1_ENKUlRKT_RKT0_E_clIS7_SF_EEDaSP_SS_,@function
        .size           $_ZN7cutlass13device_kernelIN5flash19enable_sm80_to_sm89INS1_16FlashAttnBwdSm80INS1_25CollectiveMainloopBwdSm80ILi2ELi2EN4cute5tupleIJNS5_1CILi128EEES8_NS7_ILi64EEEEEENS_6half_tEfNS_4arch4Sm80ELb0ELb1ELb1ELb0ELb1ELb0ELb0ELb0ELi2ELi4ELi4ELi4ELb0EEENS1_24CollectiveEpilogueBwdGQAISA_fSD_Li256ELb0ELb1EEENS1_19SingleTileSchedulerILb0ELb0ELb0ELi128EEEEEEEEEvNT_6ParamsE$_ZZN4cute6upcastILi2ENS_5tupleIJNS1_IJNS_1CILi1EEENS1_IJNS2_ILi2EEES4_S4_EEEEEES4_NS1_IJS4_S4_EEEEEENS1_IJNS1_IJNS2_ILi0EEENS1_IJS3_NS2_ILi512EEEiEEEEEENS2_ILi4096EEENS1_IJiNS2_ILi8192EEEEEEEEEEEDaRKT0_RKT1_ENKUlRKT_RKT0_E_clIS7_SF_EEDaSP_SS_,($_ZN7cutlass13device_kernelIN5flash19enable_sm80_to_sm89INS1_16FlashAttnBwdSm80INS1_25CollectiveMainloopBwdSm80ILi2ELi2EN4cute5tupleIJNS5_1CILi128EEES8_NS7_ILi64EEEEEENS_6half_tEfNS_4arch4Sm80ELb0ELb1ELb1ELb0ELb1ELb0ELb0ELb0ELi2ELi4ELi4ELi4ELb0EEENS1_24CollectiveEpilogueBwdGQAISA_fSD_Li256ELb0ELb1EEENS1_19SingleTileSchedulerILb0ELb0ELb0ELi128EEEEEEEEEvNT_6ParamsE$_ZZN4cute7crd2crdINS_5tupleIJiiiNS_1CILi0EEEEEENS1_IJNS2_ILi32EEENS2_ILi4EEENS2_ILi2EEENS2_ILi1EEEEEENS1_IJS8_S8_S8_S8_EEEEEDaRKT_RKT0_RKT1_ENKUlRKT_RKT0_RKT1_E_clIiS7_S8_EEDaSM_SP_SS_ - $_ZN7cutlass13device_kernelIN5flash19enable_sm80_to_sm89INS1_16FlashAttnBwdSm80INS1_25CollectiveMainloopBwdSm80ILi2ELi2EN4cute5tupleIJNS5_1CILi128EEES8_NS7_ILi64EEEEEENS_6half_tEfNS_4arch4Sm80ELb0ELb1ELb1ELb0ELb1ELb0ELb0ELb0ELi2ELi4ELi4ELi4ELb0EEENS1_24CollectiveEpilogueBwdGQAISA_fSD_Li256ELb0ELb1EEENS1_19SingleTileSchedulerILb0ELb0ELb0ELi128EEEEEEEEEvNT_6ParamsE$_ZZN4cute6upcastILi2ENS_5tupleIJNS1_IJNS_1CILi1EEENS1_IJNS2_ILi2EEES4_S4_EEEEEES4_NS1_IJS4_S4_EEEEEENS1_IJNS1_IJNS2_ILi0EEENS1_IJS3_NS2_ILi512EEEiEEEEEENS2_ILi4096EEENS1_IJiNS2_ILi8192EEEEEEEEEEEDaRKT0_RKT1_ENKUlRKT_RKT0_E_clIS7_SF_EEDaSP_SS_)
$_ZN7cutlass13device_kernelIN5flash19enable_sm80_to_sm89INS1_16FlashAttnBwdSm80INS1_25CollectiveMainloopBwdSm80ILi2ELi2EN4cute5tupleIJNS5_1CILi128EEES8_NS7_ILi64EEEEEENS_6half_tEfNS_4arch4Sm80ELb0ELb1ELb1ELb0ELb1ELb0ELb0ELb0ELi2ELi4ELi4ELi4ELb0EEENS1_24CollectiveEpilogueBwdGQAISA_fSD_Li256ELb0ELb1EEENS1_19SingleTileSchedulerILb0ELb0ELb0ELi128EEEEEEEEEvNT_6ParamsE$_ZZN4cute6upcastILi2ENS_5tupleIJNS1_IJNS_1CILi1EEENS1_IJNS2_ILi2EEES4_S4_EEEEEES4_NS1_IJS4_S4_EEEEEENS1_IJNS1_IJNS2_ILi0EEENS1_IJS3_NS2_ILi512EEEiEEEEEENS2_ILi4096EEENS1_IJiNS2_ILi8192EEEEEEEEEEEDaRKT0_RKT1_ENKUlRKT_RKT0_E_clIS7_SF_EEDaSP_SS_:
[----:B------:R-:W-:Y:S01]  /*96c0*/  IMAD.MOV.U32 R22, RZ, RZ, R18 ;  /* 0x000000ffff167224 */ /* 0x000fe200078e0012 */
[----:B------:R-:W-:Y:S01]  /*96d0*/  LEA.HI R2, R2, R2, RZ, 0x1 ;  /* 0x0000000202027211 */ /* 0x000fe200078f08ff */
[----:B------:R-:W-:-:S03]  /*96e0*/  IMAD.MOV.U32 R23, RZ, RZ, 0x0 ;  /* 0x00000000ff177424 */ /* 0x000fc600078e00ff */
[----:B------:R-:W-:Y:S01]  /*96f0*/  SHF.R.S32.HI R2, RZ, 0x1, R2 ;  /* 0x00000001ff027819 */ /* 0x000fe20000011402 */
[----:B------:R-:W-:Y:S06]  /*9700*/  RET.REL.NODEC R22 `(_ZN7cutlass13device_kernelIN5flash19enable_sm80_to_sm89INS1_16FlashAttnBwdSm80INS1_25CollectiveMainloopBwdSm80ILi2ELi2EN4cute5tupleIJNS5_1CILi128EEES8_NS7_ILi64EEEEEENS_6half_tEfNS_4arch4Sm80ELb0ELb1ELb1ELb0ELb1ELb0ELb0ELb0ELi2ELi4ELi4ELi4ELb0EEENS1_24CollectiveEpilogueBwdGQAISA_fSD_Li256ELb0ELb1EEENS1_19SingleTileSchedulerILb0ELb0ELb0ELi128EEEEEEEEEvNT_6ParamsE) ;  /* 0xffff68f016007950 */ /* 0x000fec0003c3ffff */
        .type           $_ZN7cutlass13device_kernelIN5flash19enable_sm80_to_sm89INS1_16FlashAttnBwdSm80INS1_25CollectiveMainloopBwdSm80ILi2ELi2EN4cute5tupleIJNS5_1CILi128EEES8_NS7_ILi64EEEEEENS_6half_tEfNS_4arch4Sm80ELb0ELb1ELb1ELb0ELb1ELb0ELb0ELb0ELi2ELi4ELi4ELi4ELb0EEENS1_24CollectiveEpilogueBwdGQAISA_fSD_Li256ELb0ELb1EEENS1_19SingleTileSchedulerILb0ELb0ELb0ELi128EEEEEEEEEvNT_6ParamsE$_ZZN4cute7crd2crdINS_5tupleIJiiiNS_1CILi0EEEEEENS1_IJNS2_ILi32EEENS2_ILi4EEENS2_ILi2EEENS2_ILi1EEEEEENS1_IJS8_S8_S8_S8_EEEEEDaRKT_RKT0_RKT1_ENKUlRKT_RKT0_RKT1_E_clIiS7_S8_EEDaSM_SP_SS_,@function
        .size           $_ZN7cutlass13device_kernelIN5flash19enable_sm80_to_sm89INS1_16FlashAttnBwdSm80INS1_25CollectiveMainloopBwdSm80ILi2ELi2EN4cute5tupleIJNS5_1CILi128EEES8_NS7_ILi64EEEEEENS_6half_tEfNS_4arch4Sm80ELb0ELb1ELb1ELb0ELb1ELb0ELb0ELb0ELi2ELi4ELi4ELi4ELb0EEENS1_24CollectiveEpilogueBwdGQAISA_fSD_Li256ELb0ELb1EEENS1_19SingleTileSchedulerILb0ELb0ELb0ELi128EEEEEEEEEvNT_6ParamsE$_ZZN4cute7crd2crdINS_5tupleIJiiiNS_1CILi0EEEEEENS1_IJNS2_ILi32EEENS2_ILi4EEENS2_ILi2EEENS2_ILi1EEEEEENS1_IJS8_S8_S8_S8_EEEEEDaRKT_RKT0_RKT1_ENKUlRKT_RKT0_RKT1_E_clIiS7_S8_EEDaSM_SP_SS_,($_ZN7cutlass13device_kernelIN5flash19enable_sm80_to_sm89INS1_16FlashAttnBwdSm80INS1_25CollectiveMainloopBwdSm80ILi2ELi2EN4cute5tupleIJNS5_1CILi128EEES8_NS7_ILi64EEEEEENS_6half_tEfNS_4arch4Sm80ELb0ELb1ELb1ELb0ELb1ELb0ELb0ELb0ELi2ELi4ELi4ELi4ELb0EEENS1_24CollectiveEpilogueBwdGQAISA_fSD_Li256ELb0ELb1EEENS1_19SingleTileSchedulerILb0ELb0ELb0ELi128EEEEEEEEEvNT_6ParamsE$_ZZN4cute7flattenINS_5tupleIJNS1_IJNS_1CILi0EEENS1_IJNS2_ILi1EEENS2_ILi512EEEiEEEEEENS2_ILi4096EEENS1_IJiNS2_ILi8192EEEEEEEEEEEDaRKT_ENKUlRKT_E_clIS7_EEDaSH_ - $_ZN7cutlass13device_kernelIN5flash19enable_sm80_to_sm89INS1_16FlashAttnBwdSm80INS1_25CollectiveMainloopBwdSm80ILi2ELi2EN4cute5tupleIJNS5_1CILi128EEES8_NS7_ILi64EEEEEENS_6half_tEfNS_4arch4Sm80ELb0ELb1ELb1ELb0ELb1ELb0ELb0ELb0ELi2ELi4ELi4ELi4ELb0EEENS1_24CollectiveEpilogueBwdGQAISA_fSD_Li256ELb0ELb1EEENS1_19SingleTileSchedulerILb0ELb0ELb0ELi128EEEEEEEEEvNT_6ParamsE$_ZZN4cute7crd2crdINS_5tupleIJiiiNS_1CILi0EEEEEENS1_IJNS2_ILi32EEENS2_ILi4EEENS2_ILi2EEENS2_ILi1EEEEEENS1_IJS8_S8_S8_S8_EEEEEDaRKT_RKT0_RKT1_ENKUlRKT_RKT0_RKT1_E_clIiS7_S8_EEDaSM_SP_SS_)
$_ZN7cutlass13device_kernelIN5flash19enable_sm80_to_sm89INS1_16FlashAttnBwdSm80INS1_25CollectiveMainloopBwdSm80ILi2ELi2EN4cute5tupleIJNS5_1CILi128EEES8_NS7_ILi64EEEEEENS_6half_tEfNS_4arch4Sm80ELb0ELb1ELb1ELb0ELb1ELb0ELb0ELb0ELi2ELi4ELi4ELi4ELb0EEENS1_24CollectiveEpilogueBwdGQAISA_fSD_Li256ELb0ELb1EEENS1_19SingleTileSchedulerILb0ELb0ELb0ELi128EEEEEEEEEvNT_6ParamsE$_ZZN4cute7crd2crdINS_5tupleIJiiiNS_1CILi0EEEEEENS1_IJNS2_ILi32EEENS2_ILi4EEENS2_ILi2EEENS2_ILi1EEEEEENS1_IJS8_S8_S8_S8_EEEEEDaRKT_RKT0_RKT1_ENKUlRKT_RKT0_RKT1_E_clIiS7_S8_EEDaSM_SP_SS_:
[----:B------:R-:W-:-:S04]  /*9710*/  MOV R13, 0x0 ;  /* 0x00000000000d7802 */ /* 0x000fc80000000f00 */
[----:B------:R-:W-:Y:S05]  /*9720*/  RET.REL.NODEC R12 `(_ZN7cutlass13device_kernelIN5flash19enable_sm80_to_sm89INS1_16FlashAttnBwdSm80INS1_25CollectiveMainloopBwdSm80ILi2ELi2EN4cute5tupleIJNS5_1CILi128EEES8_NS7_ILi64EEEEEENS_6half_tEfNS_4arch4Sm80ELb0ELb1ELb1ELb0ELb1ELb0ELb0ELb0ELi2ELi4ELi4ELi4ELb0EEENS1_24CollectiveEpilogueBwdGQAISA_fSD_Li256ELb0ELb1EEENS1_19SingleTileSchedulerILb0ELb0ELb0ELi128EEEEEEEEEvNT_6ParamsE) ;  /* 0xffff68d00c007950 */ /* 0x000fea0003c3ffff */
        .type           $_ZN7cutlass13device_kernelIN5flash19enable_sm80_to_sm89INS1_16FlashAttnBwdSm80INS1_25CollectiveMainloopBwdSm80ILi2ELi2EN4cute5tupleIJNS5_1CILi128EEES8_NS7_ILi64EEEEEENS_6half_tEfNS_4arch4Sm80ELb0ELb1ELb1ELb0ELb1ELb0ELb0ELb0ELi2ELi4ELi4ELi4ELb0EEENS1_24CollectiveEpilogueBwdGQAISA_fSD_Li256ELb0ELb1EEENS1_19SingleTileSchedulerILb0ELb0ELb0ELi128EEEEEEEEEvNT_6ParamsE$_ZZN4cute7flattenINS_5tupleIJNS1_IJNS_1CILi0EEENS1_IJNS2_ILi1EEENS2_ILi512EEEiEEEEEENS2_ILi4096EEENS1_IJiNS2_ILi8192EEEEEEEEEEEDaRKT_ENKUlRKT_E_clIS7_EEDaSH_,@function
        .size           $_ZN7cutlass13device_kernelIN5flash19enable_sm80_to_sm89INS1_16FlashAttnBwdSm80INS1_25CollectiveMainloopBwdSm80ILi2ELi2EN4cute5tupleIJNS5_1CILi128EEES8_NS7_ILi64EEEEEENS_6half_tEfNS_4arch4Sm80ELb0ELb1ELb1ELb0ELb1ELb0ELb0ELb0ELi2ELi4ELi4ELi4ELb0EEENS1_24CollectiveEpilogueBwdGQAISA_fSD_Li256ELb0ELb1EEENS1_19SingleTileSchedulerILb0ELb0ELb0ELi128EEEEEEEEEvNT_6ParamsE$_ZZN4cute7flattenINS_5tupleIJNS1_IJNS_1CILi0EEENS1_IJNS2_ILi1EEENS2_ILi512EEEiEEEEEENS2_ILi4096EEENS1_IJiNS2_ILi8192EEEEEEEEEEEDaRKT_ENKUlRKT_E_clIS7_EEDaSH_,($_ZN7cutlass13device_kernelIN5flash19enable_sm80_to_sm89INS1_16FlashAttnBwdSm80INS1_25CollectiveMainloopBwdSm80ILi2ELi2EN4cute5tupleIJNS5_1CILi128EEES8_NS7_ILi64EEEEEENS_6half_tEfNS_4arch4Sm80ELb0ELb1ELb1ELb0ELb1ELb0ELb0ELb0ELi2ELi4ELi4ELi4ELb0EEENS1_24CollectiveEpilogueBwdGQAISA_fSD_Li256ELb0ELb1EEENS1_19SingleTileSchedulerILb0ELb0ELb0ELi128EEEEEEEEEvNT_6ParamsE$_ZZN4cute7flattenINS_5tupleIJNS1_IJNS_1CILi0EEENS1_IJNS2_ILi1EEENS2_ILi512EEEiEEEEEENS2_ILi4096EEENS1_IJiNS2_ILi8192EEEEEEEEEEEDaRKT_ENKUlRKT_E_clISA_EEDaSH_ - $_ZN7cutlass13device_kernelIN5flash19enable_sm80_to_sm89INS1_16FlashAttnBwdSm80INS1_25CollectiveMainloopBwdSm80ILi2ELi2EN4cute5tupleIJNS5_1CILi128EEES8_NS7_ILi64EEEEEENS_6half_tEfNS_4arch4Sm80ELb0ELb1ELb1ELb0ELb1ELb0ELb0ELb0ELi2ELi4ELi4ELi4ELb0EEENS1_24CollectiveEpilogueBwdGQAISA_fSD_Li256ELb0ELb1EEENS1_19SingleTileSchedulerILb0ELb0ELb0ELi128EEEEEEEEEvNT_6ParamsE$_ZZN4cute7flattenINS_5tupleIJNS1_IJNS_1CILi0EEENS1_IJNS2_ILi1EEENS2_ILi512EEEiEEEEEENS2_ILi4096EEENS1_IJiNS2_ILi8192EEEEEEEEEEEDaRKT_ENKUlRKT_E_clIS7_EEDaSH_)
$_ZN7cutlass13device_kernelIN5flash19enable_sm80_to_sm89INS1_16FlashAttnBwdSm80INS1_25CollectiveMainloopBwdSm80ILi2ELi2EN4cute5tupleIJNS5_1CILi128EEES8_NS7_ILi64EEEEEENS_6half_tEfNS_4arch4Sm80ELb0ELb1ELb1ELb0ELb1ELb0ELb0ELb0ELi2ELi4ELi4ELi4ELb0EEENS1_24CollectiveEpilogueBwdGQAISA_fSD_Li256ELb0ELb1EEENS1_19SingleTileSchedulerILb0ELb0ELb0ELi128EEEEEEEEEvNT_6ParamsE$_ZZN4cute7flattenINS_5tupleIJNS1_IJNS_1CILi0EEENS1_IJNS2_ILi1EEENS2_ILi512EEEiEEEEEENS2_ILi4096EEENS1_IJiNS2_ILi8192EEEEEEEEEEEDaRKT_ENKUlRKT_E_clIS7_EEDaSH_:
[----:B------:R-:W-:-:S04]  /*9730*/  MOV R3, 0x0 ;  /* 0x0000000000037802 */ /* 0x000fc80000000f00 */
[----:B------:R-:W-:Y:S05]  /*9740*/  RET.REL.NODEC R2 `(_ZN7cutlass13device_kernelIN5flash19enable_sm80_to_sm89INS1_16FlashAttnBwdSm80INS1_25CollectiveMainloopBwdSm80ILi2ELi2EN4cute5tupleIJNS5_1CILi128EEES8_NS7_ILi64EEEEEENS_6half_tEfNS_4arch4Sm80ELb0ELb1ELb1ELb0ELb1ELb0ELb0ELb0ELi2ELi4ELi4ELi4ELb0EEENS1_24CollectiveEpilogueBwdGQAISA_fSD_Li256ELb0ELb1EEENS1_19SingleTileSchedulerILb0ELb0ELb0ELi128EEEEEEEEEvNT_6ParamsE) ;  /* 0xffff68b002007950 */ /* 0x000fea0003c3ffff */
        .type           $_ZN7cutlass13device_kernelIN5flash19enable_sm80_to_sm89INS1_16FlashAttnBwdSm80INS1_25CollectiveMainloopBwdSm80ILi2ELi2EN4cute5tupleIJNS5_1CILi128EEES8_NS7_ILi64EEEEEENS_6half_tEfNS_4arch4Sm80ELb0ELb1ELb1ELb0ELb1ELb0ELb0ELb0ELi2ELi4ELi4ELi4ELb0EEENS1_24CollectiveEpilogueBwdGQAISA_fSD_Li256ELb0ELb1EEENS1_19SingleTileSchedulerILb0ELb0ELb0ELi128EEEEEEEEEvNT_6ParamsE$_ZZN4cute7flattenINS_5tupleIJNS1_IJNS_1CILi0EEENS1_IJNS2_ILi1EEENS2_ILi512EEEiEEEEEENS2_ILi4096EEENS1_IJiNS2_ILi8192EEEEEEEEEEEDaRKT_ENKUlRKT_E_clISA_EEDaSH_,@function
        .size           $_ZN7cutlass13device_kernelIN5flash19enable_sm80_to_sm89INS1_16FlashAttnBwdSm80INS1_25CollectiveMainloopBwdSm80ILi2ELi2EN4cute5tupleIJNS5_1CILi128EEES8_NS7_ILi64EEEEEENS_6half_tEfNS_4arch4Sm80ELb0ELb1ELb1ELb0ELb1ELb0ELb0ELb0ELi2ELi4ELi4ELi4ELb0EEENS1_24CollectiveEpilogueBwdGQAISA_fSD_Li256ELb0ELb1EEENS1_19SingleTileSchedulerILb0ELb0ELb0ELi128EEEEEEEEEvNT_6ParamsE$_ZZN4cute7flattenINS_5tupleIJNS1_IJNS_1CILi0EEENS1_IJNS2_ILi1EEENS2_ILi512EEEiEEEEEENS2_ILi4096EEENS1_IJiNS2_ILi8192EEEEEEEEEEEDaRKT_ENKUlRKT_E_clISA_EEDaSH_,($_ZN7cutlass13device_kernelIN5flash19enable_sm80_to_sm89INS1_16FlashAttnBwdSm80INS1_25CollectiveMainloopBwdSm80ILi2ELi2EN4cute5tupleIJNS5_1CILi128EEES8_NS7_ILi64EEEEEENS_6half_tEfNS_4arch4Sm80ELb0ELb1ELb1ELb0ELb1ELb0ELb0ELb0ELi2ELi4ELi4ELi4ELb0EEENS1_24CollectiveEpilogueBwdGQAISA_fSD_Li256ELb0ELb1EEENS1_19SingleTileSchedulerILb0ELb0ELb0ELi128EEEEEEEEEvNT_6ParamsE$_ZZN4cute7flattenINS_5tupleIJNS_1CILi1EEENS1_IJNS2_ILi8EEEiiEEENS2_ILi64EEENS1_IJiNS2_ILi144EEENS2_ILi288EEEEEENS2_ILi512EEEEEEEEDaRKT_ENKUlRKT_E_clIS5_EEDaSH_ - $_ZN7cutlass13device_kernelIN5flash19enable_sm80_to_sm89INS1_16FlashAttnBwdSm80INS1_25CollectiveMainloopBwdSm80ILi2ELi2EN4cute5tupleIJNS5_1CILi128EEES8_NS7_ILi64EEEEEENS_6half_tEfNS_4arch4Sm80ELb0ELb1ELb1ELb0ELb1ELb0ELb0ELb0ELi2ELi4ELi4ELi4ELb0EEENS1_24CollectiveEpilogueBwdGQAISA_fSD_Li256ELb0ELb1EEENS1_19SingleTileSchedulerILb0ELb0ELb0ELi128EEEEEEEEEvNT_6ParamsE$_ZZN4cute7flattenINS_5tupleIJNS1_IJNS_1CILi0EEENS1_IJNS2_ILi1EEENS2_ILi512EEEiEEEEEENS2_ILi4096EEENS1_IJiNS2_ILi8192EEEEEEEEEEEDaRKT_ENKUlRKT_E_clISA_EEDaSH_)
$_ZN7cutlass13device_kernelIN5flash19enable_sm80_to_sm89INS1_16FlashAttnBwdSm80INS1_25CollectiveMainloopBwdSm80ILi2ELi2EN4cute5tupleIJNS5_1CILi128EEES8_NS7_ILi64EEEEEENS_6half_tEfNS_4arch4Sm80ELb0ELb1ELb1ELb0ELb1ELb0ELb0ELb0ELi2ELi4ELi4ELi4ELb0EEENS1_24CollectiveEpilogueBwdGQAISA_fSD_Li256ELb0ELb1EEENS1_19SingleTileSchedulerILb0ELb0ELb0ELi128EEEEEEEEEvNT_6ParamsE$_ZZN4cute7flattenINS_5tupleIJNS1_IJNS_1CILi0EEENS1_IJNS2_ILi1EEENS2_ILi512EEEiEEEEEENS2_ILi4096EEENS1_IJiNS2_ILi8192EEEEEEEEEEEDaRKT_ENKUlRKT_E_clISA_EEDaSH_:
[----:B------:R-:W-:-:S04]  /*9750*/  MOV R3, 0x0 ;  /* 0x0000000000037802 */ /* 0x000fc80000000f00 */
[----:B------:R-:W-:Y:S05]  /*9760*/  RET.REL.NODEC R2 `(_ZN7cutlass13device_kernelIN5flash19enable_sm80_to_sm89INS1_16FlashAttnBwdSm80INS1_25CollectiveMainloopBwdSm80ILi2ELi2EN4cute5tupleIJNS5_1CILi128EEES8_NS7_ILi64EEEEEENS_6half_tEfNS_4arch4Sm80ELb0ELb1ELb1ELb0ELb1ELb0ELb0ELb0ELi2ELi4ELi4ELi4ELb0EEENS1_24CollectiveEpilogueBwdGQAISA_fSD_Li256ELb0ELb1EEENS1_19SingleTileSchedulerILb0ELb0ELb0ELi128EEEEEEEEEvNT_6ParamsE) ;  /* 0xffff689002007950 */ /* 0x000fea0003c3ffff */
        .type           $_ZN7cutlass13device_kernelIN5flash19enable_sm80_to_sm89INS1_16FlashAttnBwdSm80INS1_25CollectiveMainloopBwdSm80ILi2ELi2EN4cute5tupleIJNS5_1CILi128EEES8_NS7_ILi64EEEEEENS_6half_tEfNS_4arch4Sm80ELb0ELb1ELb1ELb0ELb1ELb0ELb0ELb0ELi2ELi4ELi4ELi4ELb0EEENS1_24CollectiveEpilogueBwdGQAISA_fSD_Li256ELb0ELb1EEENS1_19SingleTileSchedulerILb0ELb0ELb0ELi128EEEEEEEEEvNT_6ParamsE$_ZZN4cute7flattenINS_5tupleIJNS_1CILi1EEENS1_IJNS2_ILi8EEEiiEEENS2_ILi64EEENS1_IJiNS2_ILi144EEENS2_ILi288EEEEEENS2_ILi512EEEEEEEEDaRKT_ENKUlRKT_E_clIS5_EEDaSH_,@function
        .size           $_ZN7cutlass13device_kernelIN5flash19enable_sm80_to_sm89INS1_16FlashAttnBwdSm80INS1_25CollectiveMainloopBwdSm80ILi2ELi2EN4cute5tupleIJNS5_1CILi128EEES8_NS7_ILi64EEEEEENS_6half_tEfNS_4arch4Sm80ELb0ELb1ELb1ELb0ELb1ELb0ELb0ELb0ELi2ELi4ELi4ELi4ELb0EEENS1_24CollectiveEpilogueBwdGQAISA_fSD_Li256ELb0ELb1EEENS1_19SingleTileSchedulerILb0ELb0ELb0ELi128EEEEEEEEEvNT_6ParamsE$_ZZN4cute7flattenINS_5tupleIJNS_1CILi1EEENS1_IJNS2_ILi8EEEiiEEENS2_ILi64EEENS1_IJiNS2_ILi144EEENS2_ILi288EEEEEENS2_ILi512EEEEEEEEDaRKT_ENKUlRKT_E_clIS5_EEDaSH_,($_ZN7cutlass13device_kernelIN5flash19enable_sm80_to_sm89INS1_16FlashAttnBwdSm80INS1_25CollectiveMainloopBwdSm80ILi2ELi2EN4cute5tupleIJNS5_1CILi128EEES8_NS7_ILi64EEEEEENS_6half_tEfNS_4arch4Sm80ELb0ELb1ELb1ELb0ELb1ELb0ELb0ELb0ELi2ELi4ELi4ELi4ELb0EEENS1_24CollectiveEpilogueBwdGQAISA_fSD_Li256ELb0ELb1EEENS1_19SingleTileSchedulerILb0ELb0ELb0ELi128EEEEEEEEEvNT_6ParamsE$_ZZN4cute7flattenINS_5tupleIJNS_1CILi1EEENS1_IJNS2_ILi8EEEiiEEENS2_ILi64EEENS1_IJiNS2_ILi144EEENS2_ILi288EEEEEENS2_ILi512EEEEEEEEDaRKT_ENKUlRKT_E_clIS9_EEDaSH_ - $_ZN7cutlass13device_kernelIN5flash19enable_sm80_to_sm89INS1_16FlashAttnBwdSm80INS1_25CollectiveMainloopBwdSm80ILi2ELi2EN4cute5tupleIJNS5_1CILi128EEES8_NS7_ILi64EEEEEENS_6half_tEfNS_4arch4Sm80ELb0ELb1ELb1ELb0ELb1ELb0ELb0ELb0ELi2ELi4ELi4ELi4ELb0EEENS1_24CollectiveEpilogueBwdGQAISA_fSD_Li256ELb0ELb1EEENS1_19SingleTileSchedulerILb0ELb0ELb0ELi128EEEEEEEEEvNT_6ParamsE$_ZZN4cute7flattenINS_5tupleIJNS_1CILi1EEENS1_IJNS2_ILi8EEEiiEEENS2_ILi64EEENS1_IJiNS2_ILi144EEENS2_ILi288EEEEEENS2_ILi512EEEEEEEEDaRKT_ENKUlRKT_E_clIS5_EEDaSH_)
$_ZN7cutlass13device_kernelIN5flash19enable_sm80_to_sm89INS1_16FlashAttnBwdSm80INS1_25CollectiveMainloopBwdSm80ILi2ELi2EN4cute5tupleIJNS5_1CILi128EEES8_NS7_ILi64EEEEEENS_6half_tEfNS_4arch4Sm80ELb0ELb1ELb1ELb0ELb1ELb0ELb0ELb0ELi2ELi4ELi4ELi4ELb0EEENS1_24CollectiveEpilogueBwdGQAISA_fSD_Li256ELb0ELb1EEENS1_19SingleTileSchedulerILb0ELb0ELb0ELi128EEEEEEEEEvNT_6ParamsE$_ZZN4cute7flattenINS_5tupleIJNS_1CILi1EEENS1_IJNS2_ILi8EEEiiEEENS2_ILi64EEENS1_IJiNS2_ILi144EEENS2_ILi288EEEEEENS2_ILi512EEEEEEEEDaRKT_ENKUlRKT_E_clIS5_EEDaSH_:
[----:B------:R-:W-:Y:S02]  /*9770*/  MOV R34, R4 ;  /* 0x0000000400227202 */ /* 0x000fe40000000f00 */
[----:B------:R-:W-:Y:S02]  /*9780*/  MOV R35, 0x0 ;  /* 0x0000000000237802 */ /* 0x000fe40000000f00 */
[----:B------:R-:W-:Y:S02]  /*9790*/  MOV R5, R3 ;  /* 0x0000000300057202 */ /* 0x000fe40000000f00 */
[----:B------:R-:W-:Y:S05]  /*97a0*/  RET.REL.NODEC R34 `(_ZN7cutlass13device_kernelIN5flash19enable_sm80_to_sm89INS1_16FlashAttnBwdSm80INS1_25CollectiveMainloopBwdSm80ILi2ELi2EN4cute5tupleIJNS5_1CILi128EEES8_NS7_ILi64EEEEEENS_6half_tEfNS_4arch4Sm80ELb0ELb1ELb1ELb0ELb1ELb0ELb0ELb0ELi2ELi4ELi4ELi4ELb0EEENS1_24CollectiveEpilogueBwdGQAISA_fSD_Li256ELb0ELb1EEENS1_19SingleTileSchedulerILb0ELb0ELb0ELi128EEEEEEEEEvNT_6ParamsE) ;  /* 0xffff685022007950 */ /* 0x000fea0003c3ffff */
        .type           $_ZN7cutlass13device_kernelIN5flash19enable_sm80_to_sm89INS1_16FlashAttnBwdSm80INS1_25CollectiveMainloopBwdSm80ILi2ELi2EN4cute5tupleIJNS5_1CILi128EEES8_NS7_ILi64EEEEEENS_6half_tEfNS_4arch4Sm80ELb0ELb1ELb1ELb0ELb1ELb0ELb0ELb0ELi2ELi4ELi4ELi4ELb0EEENS1_24CollectiveEpilogueBwdGQAISA_fSD_Li256ELb0ELb1EEENS1_19SingleTileSchedulerILb0ELb0ELb0ELi128EEEEEEEEEvNT_6ParamsE$_ZZN4cute7flattenINS_5tupleIJNS_1CILi1EEENS1_IJNS2_ILi8EEEiiEEENS2_ILi64EEENS1_IJiNS2_ILi144EEENS2_ILi288EEEEEENS2_ILi512EEEEEEEEDaRKT_ENKUlRKT_E_clIS9_EEDaSH_,@function
        .size           $_ZN7cutlass13device_kernelIN5flash19enable_sm80_to_sm89INS1_16FlashAttnBwdSm80INS1_25CollectiveMainloopBwdSm80ILi2ELi2EN4cute5tupleIJNS5_1CILi128EEES8_NS7_ILi64EEEEEENS_6half_tEfNS_4arch4Sm80ELb0ELb1ELb1ELb0ELb1ELb0ELb0ELb0ELi2ELi4ELi4ELi4ELb0EEENS1_24CollectiveEpilogueBwdGQAISA_fSD_Li256ELb0ELb1EEENS1_19SingleTileSchedulerILb0ELb0ELb0ELi128EEEEEEEEEvNT_6ParamsE$_ZZN4cute7flattenINS_5tupleIJNS_1CILi1EEENS1_IJNS2_ILi8EEEiiEEENS2_ILi64EEENS1_IJiNS2_ILi144EEENS2_ILi288EEEEEENS2_ILi512EEEEEEEEDaRKT_ENKUlRKT_E_clIS9_EEDaSH_,($_ZN7cutlass13device_kernelIN5flash19enable_sm80_to_sm89INS1_16FlashAttnBwdSm80INS1_25CollectiveMainloopBwdSm80ILi2ELi2EN4cute5tupleIJNS5_1CILi128EEES8_NS7_ILi64EEEEEENS_6half_tEfNS_4arch4Sm80ELb0ELb1ELb1ELb0ELb1ELb0ELb0ELb0ELi2ELi4ELi4ELi4ELb0EEENS1_24CollectiveEpilogueBwdGQAISA_fSD_Li256ELb0ELb1EEENS1_19SingleTileSchedulerILb0ELb0ELb0ELi128EEEEEEEEEvNT_6ParamsE$_ZZN4cute7flattenINS_5tupleIJNS_1CILi1EEENS1_IJiiiEEENS2_ILi64EEENS1_IJNS2_ILi72EEENS2_ILi144EEENS2_ILi288EEEEEENS2_ILi512EEEEEEEEDaRKT_ENKUlRKT_E_clIS4_EEDaSH_ - $_ZN7cutlass13device_kernelIN5flash19enable_sm80_to_sm89INS1_16FlashAttnBwdSm80INS1_25CollectiveMainloopBwdSm80ILi2ELi2EN4cute5tupleIJNS5_1CILi128EEES8_NS7_ILi64EEEEEENS_6half_tEfNS_4arch4Sm80ELb0ELb1ELb1ELb0ELb1ELb0ELb0ELb0ELi2ELi4ELi4ELi4ELb0EEENS1_24CollectiveEpilogueBwdGQAISA_fSD_Li256ELb0ELb1EEENS1_19SingleTileSchedulerILb0ELb0ELb0ELi128EEEEEEEEEvNT_6ParamsE$_ZZN4cute7flattenINS_5tupleIJNS_1CILi1EEENS1_IJNS2_ILi8EEEiiEEENS2_ILi64EEENS1_IJiNS2_ILi144EEENS2_ILi288EEEEEENS2_ILi512EEEEEEEEDaRKT_ENKUlRKT_E_clIS9_EEDaSH_)
$_ZN7cutlass13device_kernelIN5flash19enable_sm80_to_sm89INS1_16FlashAttnBwdSm80INS1_25CollectiveMainloopBwdSm80ILi2ELi2EN4cute5tupleIJNS5_1CILi128EEES8_NS7_ILi64EEEEEENS_6half_tEfNS_4arch4Sm80ELb0ELb1ELb1ELb0ELb1ELb0ELb0ELb0ELi2ELi4ELi4ELi4ELb0EEENS1_24CollectiveEpilogueBwdGQAISA_fSD_Li256ELb0ELb1EEENS1_19SingleTileSchedulerILb0ELb0ELb0ELi128EEEEEEEEEvNT_6ParamsE$_ZZN4cute7flattenINS_5tupleIJNS_1CILi1EEENS1_IJNS2_ILi8EEEiiEEENS2_ILi64EEENS1_IJiNS2_ILi144EEENS2_ILi288EEEEEENS2_ILi512EEEEEEEEDaRKT_ENKUlRKT_E_clIS9_EEDaSH_:
[----:B------:R-:W-:Y:S02]  /*97b0*/  MOV R34, R4 ;  /* 0x0000000400227202 */ /* 0x000fe40000000f00 */
[----:B------:R-:W-:-:S04]  /*97c0*/  MOV R35, 0x0 ;  /* 0x0000000000237802 */ /* 0x000fc80000000f00 */
[----:B------:R-:W-:Y:S05]  /*97d0*/  RET.REL.NODEC R34 `(_ZN7cutlass13device_kernelIN5flash19enable_sm80_to_sm89INS1_16FlashAttnBwdSm80INS1_25CollectiveMainloopBwdSm80ILi2ELi2EN4cute5tupleIJNS5_1CILi128EEES8_NS7_ILi64EEEEEENS_6half_tEfNS_4arch4Sm80ELb0ELb1ELb1ELb0ELb1ELb0ELb0ELb0ELi2ELi4ELi4ELi4ELb0EEENS1_24CollectiveEpilogueBwdGQAISA_fSD_Li256ELb0ELb1EEENS1_19SingleTileSchedulerILb0ELb0ELb0ELi128EEEEEEEEEvNT_6ParamsE) ;  /* 0xffff682022007950 */ /* 0x000fea0003c3ffff */
        .type           $_ZN7cutlass13device_kernelIN5flash19enable_sm80_to_sm89INS1_16FlashAttnBwdSm80INS1_25CollectiveMainloopBwdSm80ILi2ELi2EN4cute5tupleIJNS5_1CILi128EEES8_NS7_ILi64EEEEEENS_6half_tEfNS_4arch4Sm80ELb0ELb1ELb1ELb0ELb1ELb0ELb0ELb0ELi2ELi4ELi4ELi4ELb0EEENS1_24CollectiveEpilogueBwdGQAISA_fSD_Li256ELb0ELb1EEENS1_19SingleTileSchedulerILb0ELb0ELb0ELi128EEEEEEEEEvNT_6ParamsE$_ZZN4cute7flattenINS_5tupleIJNS_1CILi1EEENS1_IJiiiEEENS2_ILi64EEENS1_IJNS2_ILi72EEENS2_ILi144EEENS2_ILi288EEEEEENS2_ILi512EEEEEEEEDaRKT_ENKUlRKT_E_clIS4_EEDaSH_,@function
        .size           $_ZN7cutlass13device_kernelIN5flash19enable_sm80_to_sm89INS1_16FlashAttnBwdSm80INS1_25CollectiveMainloopBwdSm80ILi2ELi2EN4cute5tupleIJNS5_1CILi128EEES8_NS7_ILi64EEEEEENS_6half_tEfNS_4arch4Sm80ELb0ELb1ELb1ELb0ELb1ELb0ELb0ELb0ELi2ELi4ELi4ELi4ELb0EEENS1_24CollectiveEpilogueBwdGQAISA_fSD_Li256ELb0ELb1EEENS1_19SingleTileSchedulerILb0ELb0ELb0ELi128EEEEEEEEEvNT_6ParamsE$_ZZN4cute7flattenINS_5tupleIJNS_1CILi1EEENS1_IJiiiEEENS2_ILi64EEENS1_IJNS2_ILi72EEENS2_ILi144EEENS2_ILi288EEEEEENS2_ILi512EEEEEEEEDaRKT_ENKUlRKT_E_clIS4_EEDaSH_,($_ZN7cutlass13device_kernelIN5flash19enable_sm80_to_sm89INS1_16FlashAttnBwdSm80INS1_25CollectiveMainloopBwdSm80ILi2ELi2EN4cute5tupleIJNS5_1CILi128EEES8_NS7_ILi64EEEEEENS_6half_tEfNS_4arch4Sm80ELb0ELb1ELb1ELb0ELb1ELb0ELb0ELb0ELi2ELi4ELi4ELi4ELb0EEENS1_24CollectiveEpilogueBwdGQAISA_fSD_Li256ELb0ELb1EEENS1_19SingleTileSchedulerILb0ELb0ELb0ELi128EEEEEEEEEvNT_6ParamsE$_ZZN4cute7idx2crdINS_5tupleIJiiNS_1CILi0EEEEEENS1_IJNS1_IJNS2_ILi4EEENS2_ILi8EEEEEENS2_ILi2EEENS2_ILi1EEEEEEEEDaRKT_RKT0_ENKUlRKT_RKT0_E_clIiS7_EEDaSJ_SM_ - $_ZN7cutlass13device_kernelIN5flash19enable_sm80_to_sm89INS1_16FlashAttnBwdSm80INS1_25CollectiveMainloopBwdSm80ILi2ELi2EN4cute5tupleIJNS5_1CILi128EEES8_NS7_ILi64EEEEEENS_6half_tEfNS_4arch4Sm80ELb0ELb1ELb1ELb0ELb1ELb0ELb0ELb0ELi2ELi4ELi4ELi4ELb0EEENS1_24CollectiveEpilogueBwdGQAISA_fSD_Li256ELb0ELb1EEENS1_19SingleTileSchedulerILb0ELb0ELb0ELi128EEEEEEEEEvNT_6ParamsE$_ZZN4cute7flattenINS_5tupleIJNS_1CILi1EEENS1_IJiiiEEENS2_ILi64EEENS1_IJNS2_ILi72EEENS2_ILi144EEENS2_ILi288EEEEEENS2_ILi512EEEEEEEEDaRKT_ENKUlRKT_E_clIS4_EEDaSH_)
$_ZN7cutlass13device_kernelIN5flash19enable_sm80_to_sm89INS1_16FlashAttnBwdSm80INS1_25CollectiveMainloopBwdSm80ILi2ELi2EN4cute5tupleIJNS5_1CILi128EEES8_NS7_ILi64EEEEEENS_6half_tEfNS_4arch4Sm80ELb0ELb1ELb1ELb0ELb1ELb0ELb0ELb0ELi2ELi4ELi4ELi4ELb0EEENS1_24CollectiveEpilogueBwdGQAISA_fSD_Li256ELb0ELb1EEENS1_19SingleTileSchedulerILb0ELb0ELb0ELi128EEEEEEEEEvNT_6ParamsE$_ZZN4cute7flattenINS_5tupleIJNS_1CILi1EEENS1_IJiiiEEENS2_ILi64EEENS1_IJNS2_ILi72EEENS2_ILi144EEENS2_ILi288EEEEEENS2_ILi512EEEEEEEEDaRKT_ENKUlRKT_E_clIS4_EEDaSH_:
[----:B------:R-:W-:Y:S02]  /*97e0*/  MOV R34, R4 ;  /* 0x0000000400227202 */ /* 0x000fe40000000f00 */
[----:B------:R-:W-:-:S04]  /*97f0*/  MOV R35, 0x0 ;  /* 0x0000000000237802 */ /* 0x000fc80000000f00 */
[----:B------:R-:W-:Y:S05]  /*9800*/  RET.REL.NODEC R34 `(_ZN7cutlass13device_kernelIN5flash19enable_sm80_to_sm89INS1_16FlashAttnBwdSm80INS1_25CollectiveMainloopBwdSm80ILi2ELi2EN4cute5tupleIJNS5_1CILi128EEES8_NS7_ILi64EEEEEENS_6half_tEfNS_4arch4Sm80ELb0ELb1ELb1ELb0ELb1ELb0ELb0ELb0ELi2ELi4ELi4ELi4ELb0EEENS1_24CollectiveEpilogueBwdGQAISA_fSD_Li256ELb0ELb1EEENS1_19SingleTileSchedulerILb0ELb0ELb0ELi128EEEEEEEEEvNT_6ParamsE) ;  /* 0xffff67f022007950 */ /* 0x000fea0003c3ffff */
        .type           $_ZN7cutlass13device_kernelIN5flash19enable_sm80_to_sm89INS1_16FlashAttnBwdSm80INS1_25CollectiveMainloopBwdSm80ILi2ELi2EN4cute5tupleIJNS5_1CILi128EEES8_NS7_ILi64EEEEEENS_6half_tEfNS_4arch4Sm80ELb0ELb1ELb1ELb0ELb1ELb0ELb0ELb0ELi2ELi4ELi4ELi4ELb0EEENS1_24CollectiveEpilogueBwdGQAISA_fSD_Li256ELb0ELb1EEENS1_19SingleTileSchedulerILb0ELb0ELb0ELi128EEEEEEEEEvNT_6ParamsE$_ZZN4cute7idx2crdINS_5tupleIJiiNS_1CILi0EEEEEENS1_IJNS1_IJNS2_ILi4EEENS2_ILi8EEEEEENS2_ILi2EEENS2_ILi1EEEEEEEEDaRKT_RKT0_ENKUlRKT_RKT0_E_clIiS7_EEDaSJ_SM_,@function
        .size           $_ZN7cutlass13device_kernelIN5flash19enable_sm80_to_sm89INS1_16FlashAttnBwdSm80INS1_25CollectiveMainloopBwdSm80ILi2ELi2EN4cute5tupleIJNS5_1CILi128EEES8_NS7_ILi64EEEEEENS_6half_tEfNS_4arch4Sm80ELb0ELb1ELb1ELb0ELb1ELb0ELb0ELb0ELi2ELi4ELi4ELi4ELb0EEENS1_24CollectiveEpilogueBwdGQAISA_fSD_Li256ELb0ELb1EEENS1_19SingleTileSchedulerILb0ELb0ELb0ELi128EEEEEEEEEvNT_6ParamsE$_ZZN4cute7idx2crdINS_5tupleIJiiNS_1CILi0EEEEEENS1_IJNS1_IJNS2_ILi4EEENS2_ILi8EEEEEENS2_ILi2EEENS2_ILi1EEEEEEEEDaRKT_RKT0_ENKUlRKT_RKT0_E_clIiS7_EEDaSJ_SM_,($_ZN7cutlass13device_kernelIN5flash19enable_sm80_to_sm89INS1_16FlashAttnBwdSm80INS1_25CollectiveMainloopBwdSm80ILi2ELi2EN4cute5tupleIJNS5_1CILi128EEES8_NS7_ILi64EEEEEENS_6half_tEfNS_4arch4Sm80ELb0ELb1ELb1ELb0ELb1ELb0ELb0ELb0ELi2ELi4ELi4ELi4ELb0EEENS1_24CollectiveEpilogueBwdGQAISA_fSD_Li256ELb0ELb1EEENS1_19SingleTileSchedulerILb0ELb0ELb0ELi128EEEEEEEEEvNT_6ParamsE$_ZZN4cute7idx2crdINS_5tupleIJiiNS_1CILi0EEEEEENS1_IJNS1_IJNS2_ILi4EEENS2_ILi8EEEEEENS2_ILi2EEENS2_ILi1EEEEEEEEDaRKT_RKT0_ENKUlRKT_RKT0_E_clIiS8_EEDaSJ_SM_ - $_ZN7cutlass13device_kernelIN5flash19enable_sm80_to_sm89INS1_16FlashAttnBwdSm80INS1_25CollectiveMainloopBwdSm80ILi2ELi2EN4cute5tupleIJNS5_1CILi128EEES8_NS7_ILi64EEEEEENS_6half_tEfNS_4arch4Sm80ELb0ELb1ELb1ELb0ELb1ELb0ELb0ELb0ELi2ELi4ELi4ELi4ELb0EEENS1_24CollectiveEpilogueBwdGQAISA_fSD_Li256ELb0ELb1EEENS1_19SingleTileSchedulerILb0ELb0ELb0ELi128EEEEEEEEEvNT_6ParamsE$_ZZN4cute7idx2crdINS_5tupleIJiiNS_1CILi0EEEEEENS1_IJNS1_IJNS2_ILi4EEENS2_ILi8EEEEEENS2_ILi2EEENS2_ILi1EEEEEEEEDaRKT_RKT0_ENKUlRKT_RKT0_E_clIiS7_EEDaSJ_SM_)
$_ZN7cutlass13device_kernelIN5flash19enable_sm80_to_sm89INS1_16FlashAttnBwdSm80INS1_25CollectiveMainloopBwdSm80ILi2ELi2EN4cute5tupleIJNS5_1CILi128EEES8_NS7_ILi64EEEEEENS_6half_tEfNS_4arch4Sm80ELb0ELb1ELb1ELb0ELb1ELb0ELb0ELb0ELi2ELi4ELi4ELi4ELb0EEENS1_24CollectiveEpilogueBwdGQAISA_fSD_Li256ELb0ELb1EEENS1_19SingleTileSchedulerILb0ELb0ELb0ELi128EEEEEEEEEvNT_6ParamsE$_ZZN4cute7idx2crdINS_5tupleIJiiNS_1CILi0EEEEEENS1_IJNS1_IJNS2_ILi4EEENS2_ILi8EEEEEENS2_ILi2EEENS2_ILi1EEEEEEEEDaRKT_RKT0_ENKUlRKT_RKT0_E_clIiS7_EEDaSJ_SM_:
[----:B------:R-:W-:Y:S01]  /*9810*/  SHF.R.S32.HI R5, RZ, 0x1f, R2 ;  /* 0x0000001fff057819 */ /* 0x000fe20000011402 */
[----:B------:R-:W-:-:S03]  /*9820*/  IMAD.MOV.U32 R7, RZ, RZ, 0x0 ;  /* 0x00000000ff077424 */ /* 0x000fc600078e00ff */
[----:B------:R-:W-:-:S04]  /*9830*/  LEA.HI R5, R5, R2, RZ, 0x2 ;  /* 0x0000000205057211 */ /* 0x000fc800078f10ff */
[----:B------:R-:W-:Y:S02]  /*9840*/  LOP3.LUT R4, R5, 0xfffffffc, RZ, 0xc0, !PT ;  /* 0xfffffffc05047812 */ /* 0x000fe400078ec0ff */
[----:B------:R-:W-:-:S03]  /*9850*/  SHF.R.S32.HI R5, RZ, 0x2, R5 ;  /* 0x00000002ff057819 */ /* 0x000fc60000011405 */
[----:B------:R-:W-:Y:S01]  /*9860*/  IMAD.IADD R4, R2, 0x1, -R4 ;  /* 0x0000000102047824 */ /* 0x000fe200078e0a04 */
[----:B------:R-:W-:Y:S06]  /*9870*/  RET.REL.NODEC R6 `(_ZN7cutlass13device_kernelIN5flash19enable_sm80_to_sm89INS1_16FlashAttnBwdSm80INS1_25CollectiveMainloopBwdSm80ILi2ELi2EN4cute5tupleIJNS5_1CILi128EEES8_NS7_ILi64EEEEEENS_6half_tEfNS_4arch4Sm80ELb0ELb1ELb1ELb0ELb1ELb0ELb0ELb0ELi2ELi4ELi4ELi4ELb0EEENS1_24CollectiveEpilogueBwdGQAISA_fSD_Li256ELb0ELb1EEENS1_19SingleTileSchedulerILb0ELb0ELb0ELi128EEEEEEEEEvNT_6ParamsE) ;  /* 0xffff678006007950 */ /* 0x000fec0003c3ffff */
        .type           $_ZN7cutlass13device_kernelIN5flash19enable_sm80_to_sm89INS1_16FlashAttnBwdSm80INS1_25CollectiveMainloopBwdSm80ILi2ELi2EN4cute5tupleIJNS5_1CILi128EEES8_NS7_ILi64EEEEEENS_6half_tEfNS_4arch4Sm80ELb0ELb1ELb1ELb0ELb1ELb0ELb0ELb0ELi2ELi4ELi4ELi4ELb0EEENS1_24CollectiveEpilogueBwdGQAISA_fSD_Li256ELb0ELb1EEENS1_19SingleTileSchedulerILb0ELb0ELb0ELi128EEEEEEEEEvNT_6ParamsE$_ZZN4cute7idx2crdINS_5tupleIJiiNS_1CILi0EEEEEENS1_IJNS1_IJNS2_ILi4EEENS2_ILi8EEEEEENS2_ILi2EEENS2_ILi1EEEEEEEEDaRKT_RKT0_ENKUlRKT_RKT0_E_clIiS8_EEDaSJ_SM_,@function
        .size           $_ZN7cutlass13device_kernelIN5flash19enable_sm80_to_sm89INS1_16FlashAttnBwdSm80INS1_25CollectiveMainloopBwdSm80ILi2ELi2EN4cute5tupleIJNS5_1CILi128EEES8_NS7_ILi64EEEEEENS_6half_tEfNS_4arch4Sm80ELb0ELb1ELb1ELb0ELb1ELb0ELb0ELb0ELi2ELi4ELi4ELi4ELb0EEENS1_24CollectiveEpilogueBwdGQAISA_fSD_Li256ELb0ELb1EEENS1_19SingleTileSchedulerILb0ELb0ELb0ELi128EEEEEEEEEvNT_6ParamsE$_ZZN4cute7idx2crdINS_5tupleIJiiNS_1CILi0EEEEEENS1_IJNS1_IJNS2_ILi4EEENS2_ILi8EEEEEENS2_ILi2EEENS2_ILi1EEEEEEEEDaRKT_RKT0_ENKUlRKT_RKT0_E_clIiS8_EEDaSJ_SM_,($_ZN7cutlass13device_kernelIN5flash19enable_sm80_to_sm89INS1_16FlashAttnBwdSm80INS1_25CollectiveMainloopBwdSm80ILi2ELi2EN4cute5tupleIJNS5_1CILi128EEES8_NS7_ILi64EEEEEENS_6half_tEfNS_4arch4Sm80ELb0ELb1ELb1ELb0ELb1ELb0ELb0ELb0ELi2ELi4ELi4ELi4ELb0EEENS1_24CollectiveEpilogueBwdGQAISA_fSD_Li256ELb0ELb1EEENS1_19SingleTileSchedulerILb0ELb0ELb0ELi128EEEEEEEEEvNT_6ParamsE$_ZZN4cute7idx2crdINS_5tupleIJiiNS_1CILi0EEEEEENS1_IJNS1_IJNS2_ILi4EEENS2_ILi8EEEEEES5_NS2_ILi1EEEEEEEEDaRKT_RKT0_ENKUlRKT_RKT0_E_clIiS5_EEDaSI_SL_ - $_ZN7cutlass13device_kernelIN5flash19enable_sm80_to_sm89INS1_16FlashAttnBwdSm80INS1_25CollectiveMainloopBwdSm80ILi2ELi2EN4cute5tupleIJNS5_1CILi128EEES8_NS7_ILi64EEEEEENS_6half_tEfNS_4arch4Sm80ELb0ELb1ELb1ELb0ELb1ELb0ELb0ELb0ELi2ELi4ELi4ELi4ELb0EEENS1_24CollectiveEpilogueBwdGQAISA_fSD_Li256ELb0ELb1EEENS1_19SingleTileSchedulerILb0ELb0ELb0ELi128EEEEEEEEEvNT_6ParamsE$_ZZN4cute7idx2crdINS_5tupleIJiiNS_1CILi0EEEEEENS1_IJNS1_IJNS2_ILi4EEENS2_ILi8EEEEEENS2_ILi2EEENS2_ILi1EEEEEEEEDaRKT_RKT0_ENKUlRKT_RKT0_E_clIiS8_EEDaSJ_SM_)
$_ZN7cutlass13device_kernelIN5flash19enable_sm80_to_sm89INS1_16FlashAttnBwdSm80INS1_25CollectiveMainloopBwdSm80ILi2ELi2EN4cute5tupleIJNS5_1CILi128EEES8_NS7_ILi64EEEEEENS_6half_tEfNS_4arch4Sm80ELb0ELb1ELb1ELb0ELb1ELb0ELb0ELb0ELi2ELi4ELi4ELi4ELb0EEENS1_24CollectiveEpilogueBwdGQAISA_fSD_Li256ELb0ELb1EEENS1_19SingleTileSchedulerILb0ELb0ELb0ELi128EEEEEEEEEvNT_6ParamsE$_ZZN4cute7idx2crdINS_5tupleIJiiNS_1CILi0EEEEEENS1_IJNS1_IJNS2_ILi4EEENS2_ILi8EEEEEENS2_ILi2EEENS2_ILi1EEEEEEEEDaRKT_RKT0_ENKUlRKT_RKT0_E_clIiS8_EEDaSJ_SM_:
[----:B------:R-:W-:Y:S02]  /*9880*/  MOV R34, R6 ;  /* 0x0000000600227202 */ /* 0x000fe40000000f00 */
[----:B------:R-:W-:Y:S02]  /*9890*/  MOV R35, 0x0 ;  /* 0x0000000000237802 */ /* 0x000fe40000000f00 */
[----:B------:R-:W-:Y:S02]  /*98a0*/  MOV R7, R3 ;  /* 0x0000000300077202 */ /* 0x000fe40000000f00 */
[----:B------:R-:W-:Y:S05]  /*98b0*/  RET.REL.NODEC R34 `(_ZN7cutlass13device_kernelIN5flash19enable_sm80_to_sm89INS1_16FlashAttnBwdSm80INS1_25CollectiveMainloopBwdSm80ILi2ELi2EN4cute5tupleIJNS5_1CILi128EEES8_NS7_ILi64EEEEEENS_6half_tEfNS_4arch4Sm80ELb0ELb1ELb1ELb0ELb1ELb0ELb0ELb0ELi2ELi4ELi4ELi4ELb0EEENS1_24CollectiveEpilogueBwdGQAISA_fSD_Li256ELb0ELb1EEENS1_19SingleTileSchedulerILb0ELb0ELb0ELi128EEEEEEEEEvNT_6ParamsE) ;  /* 0xffff674022007950 */ /* 0x000fea0003c3ffff */
        .type           $_ZN7cutlass13device_kernelIN5flash19enable_sm80_to_sm89INS1_16FlashAttnBwdSm80INS1_25CollectiveMainloopBwdSm80ILi2ELi2EN4cute5tupleIJNS5_1CILi128EEES8_NS7_ILi64EEEEEENS_6half_tEfNS_4arch4Sm80ELb0ELb1ELb1ELb0ELb1ELb0ELb0ELb0ELi2ELi4ELi4ELi4ELb0EEENS1_24CollectiveEpilogueBwdGQAISA_fSD_Li256ELb0ELb1EEENS1_19SingleTileSchedulerILb0ELb0ELb0ELi128EEEEEEEEEvNT_6ParamsE$_ZZN4cute7idx2crdINS_5tupleIJiiNS_1CILi0EEEEEENS1_IJNS1_IJNS2_ILi4EEENS2_ILi8EEEEEES5_NS2_ILi1EEEEEEEEDaRKT_RKT0_ENKUlRKT_RKT0_E_clIiS5_EEDaSI_SL_,@function
        .size           $_ZN7cutlass13device_kernelIN5flash19enable_sm80_to_sm89INS1_16FlashAttnBwdSm80INS1_25CollectiveMainloopBwdSm80ILi2ELi2EN4cute5tupleIJNS5_1CILi128EEES8_NS7_ILi64EEEEEENS_6half_tEfNS_4arch4Sm80ELb0ELb1ELb1ELb0ELb1ELb0ELb0ELb0ELi2ELi4ELi4ELi4ELb0EEENS1_24CollectiveEpilogueBwdGQAISA_fSD_Li256ELb0ELb1EEENS1_19SingleTileSchedulerILb0ELb0ELb0ELi128EEEEEEEEEvNT_6ParamsE$_ZZN4cute7idx2crdINS_5tupleIJiiNS_1CILi0EEEEEENS1_IJNS1_IJNS2_ILi4EEENS2_ILi8EEEEEES5_NS2_ILi1EEEEEEEEDaRKT_RKT0_ENKUlRKT_RKT0_E_clIiS5_EEDaSI_SL_,($_ZN7cutlass13device_kernelIN5flash19enable_sm80_to_sm89INS1_16FlashAttnBwdSm80INS1_25CollectiveMainloopBwdSm80ILi2ELi2EN4cute5tupleIJNS5_1CILi128EEES8_NS7_ILi64EEEEEENS_6half_tEfNS_4arch4Sm80ELb0ELb1ELb1ELb0ELb1ELb0ELb0ELb0ELi2ELi4ELi4ELi4ELb0EEENS1_24CollectiveEpilogueBwdGQAISA_fSD_Li256ELb0ELb1EEENS1_19SingleTileSchedulerILb0ELb0ELb0ELi128EEEEEEEEEvNT_6ParamsE$_ZZN4cute7idx2crdINS_5tupleIJiiNS_1CILi0EEEEEENS1_IJNS1_IJNS2_ILi4EEENS2_ILi8EEEEEES5_NS2_ILi1EEEEEEEEDaRKT_RKT0_ENKUlRKT_RKT0_E_clIiS7_EEDaSI_SL_ - $_ZN7cutlass13device_kernelIN5flash19enable_sm80_to_sm89INS1_16FlashAttnBwdSm80INS1_25CollectiveMainloopBwdSm80ILi2ELi2EN4cute5tupleIJNS5_1CILi128EEES8_NS7_ILi64EEEEEENS_6half_tEfNS_4arch4Sm80ELb0ELb1ELb1ELb0ELb1ELb0ELb0ELb0ELi2ELi4ELi4ELi4ELb0EEENS1_24CollectiveEpilogueBwdGQAISA_fSD_Li256ELb0ELb1EEENS1_19SingleTileSchedulerILb0ELb0ELb0ELi128EEEEEEEEEvNT_6ParamsE$_ZZN4cute7idx2crdINS_5tupleIJiiNS_1CILi0EEEEEENS1_IJNS1_IJNS2_ILi4EEENS2_ILi8EEEEEES5_NS2_ILi1EEEEEEEEDaRKT_RKT0_ENKUlRKT_RKT0_E_clIiS5_EEDaSI_SL_)
$_ZN7cutlass13device_kernelIN5flash19enable_sm80_to_sm89INS1_16FlashAttnBwdSm80INS1_25CollectiveMainloopBwdSm80ILi2ELi2EN4cute5tupleIJNS5_1CILi128EEES8_NS7_ILi64EEEEEENS_6half_tEfNS_4arch4Sm80ELb0ELb1ELb1ELb0ELb1ELb0ELb0ELb0ELi2ELi4ELi4ELi4ELb0EEENS1_24CollectiveEpilogueBwdGQAISA_fSD_Li256ELb0ELb1EEENS1_19SingleTileSchedulerILb0ELb0ELb0ELi128EEEEEEEEEvNT_6ParamsE$_ZZN4cute7idx2crdINS_5tupleIJiiNS_1CILi0EEEEEENS1_IJNS1_IJNS2_ILi4EEENS2_ILi8EEEEEES5_NS2_ILi1EEEEEEEEDaRKT_RKT0_ENKUlRKT_RKT0_E_clIiS5_EEDaSI_SL_:
[----:B------:R-:W-:Y:S02]  /*98c0*/  MOV R38, R6 ;  /* 0x0000000600267202 */ /* 0x000fe40000000f00 */
[----:B------:R-:W-:Y:S02]  /*98d0*/  MOV R39, 0x0 ;  /* 0x0000000000277802 */ /* 0x000fe40000000f00 */
[----:B------:R-:W-:-:S02]  /*98e0*/  MOV R7, R3 ;  /* 0x0000000300077202 */ /* 0x000fc40000000f00 */
[----:B------:R-:W-:Y:S05]  /*98f0*/  RET.REL.NODEC R38 `(_ZN7cutlass13device_kernelIN5flash19enable_sm80_to_sm89INS1_16FlashAttnBwdSm80INS1_25CollectiveMainloopBwdSm80ILi2ELi2EN4cute5tupleIJNS5_1CILi128EEES8_NS7_ILi64EEEEEENS_6half_tEfNS_4arch4Sm80ELb0ELb1ELb1ELb0ELb1ELb0ELb0ELb0ELi2ELi4ELi4ELi4ELb0EEENS1_24CollectiveEpilogueBwdGQAISA_fSD_Li256ELb0ELb1EEENS1_19SingleTileSchedulerILb0ELb0ELb0ELi128EEEEEEEEEvNT_6ParamsE) ;  /* 0xffff670026007950 */ /* 0x000fea0003c3ffff */
        .type           $_ZN7cutlass13device_kernelIN5flash19enable_sm80_to_sm89INS1_16FlashAttnBwdSm80INS1_25CollectiveMainloopBwdSm80ILi2ELi2EN4cute5tupleIJNS5_1CILi128EEES8_NS7_ILi64EEEEEENS_6half_tEfNS_4arch4Sm80ELb0ELb1ELb1ELb0ELb1ELb0ELb0ELb0ELi2ELi4ELi4ELi4ELb0EEENS1_24CollectiveEpilogueBwdGQAISA_fSD_Li256ELb0ELb1EEENS1_19SingleTileSchedulerILb0ELb0ELb0ELi128EEEEEEEEEvNT_6ParamsE$_ZZN4cute7idx2crdINS_5tupleIJiiNS_1CILi0EEEEEENS1_IJNS1_IJNS2_ILi4EEENS2_ILi8EEEEEES5_NS2_ILi1EEEEEEEEDaRKT_RKT0_ENKUlRKT_RKT0_E_clIiS7_EEDaSI_SL_,@function
        .size           $_ZN7cutlass13device_kernelIN5flash19enable_sm80_to_sm89INS1_16FlashAttnBwdSm80INS1_25CollectiveMainloopBwdSm80ILi2ELi2EN4cute5tupleIJNS5_1CILi128EEES8_NS7_ILi64EEEEEENS_6half_tEfNS_4arch4Sm80ELb0ELb1ELb1ELb0ELb1ELb0ELb0ELb0ELi2ELi4ELi4ELi4ELb0EEENS1_24CollectiveEpilogueBwdGQAISA_fSD_Li256ELb0ELb1EEENS1_19SingleTileSchedulerILb0ELb0ELb0ELi128EEEEEEEEEvNT_6ParamsE$_ZZN4cute7idx2crdINS_5tupleIJiiNS_1CILi0EEEEEENS1_IJNS1_IJNS2_ILi4EEENS2_ILi8EEEEEES5_NS2_ILi1EEEEEEEEDaRKT_RKT0_ENKUlRKT_RKT0_E_clIiS7_EEDaSI_SL_,($_ZN7cutlass13device_kernelIN5flash19enable_sm80_to_sm89INS1_16FlashAttnBwdSm80INS1_25CollectiveMainloopBwdSm80ILi2ELi2EN4cute5tupleIJNS5_1CILi128EEES8_NS7_ILi64EEEEEENS_6half_tEfNS_4arch4Sm80ELb0ELb1ELb1ELb0ELb1ELb0ELb0ELb0ELi2ELi4ELi4ELi4ELb0EEENS1_24CollectiveEpilogueBwdGQAISA_fSD_Li256ELb0ELb1EEENS1_19SingleTileSchedulerILb0ELb0ELb0ELi128EEEEEEEEEvNT_6ParamsE$_ZZN4cute7idx2crdIiNS_5tupleIJNS_1CILi32EEENS2_ILi4EEENS2_ILi2EEENS2_ILi1EEEEEENS1_IJS6_S3_NS2_ILi128EEENS2_ILi0EEEEEEEEDaRKT_RKT0_RKT1_ENKUlRKT_RKT0_E_clIS4_S3_EEDaSM_SP_ - $_ZN7cutlass13device_kernelIN5flash19enable_sm80_to_sm89INS1_16FlashAttnBwdSm80INS1_25CollectiveMainloopBwdSm80ILi2ELi2EN4cute5tupleIJNS5_1CILi128EEES8_NS7_ILi64EEEEEENS_6half_tEfNS_4arch4Sm80ELb0ELb1ELb1ELb0ELb1ELb0ELb0ELb0ELi2ELi4ELi4ELi4ELb0EEENS1_24CollectiveEpilogueBwdGQAISA_fSD_Li256ELb0ELb1EEENS1_19SingleTileSchedulerILb0ELb0ELb0ELi128EEEEEEEEEvNT_6ParamsE$_ZZN4cute7idx2crdINS_5tupleIJiiNS_1CILi0EEEEEENS1_IJNS1_IJNS2_ILi4EEENS2_ILi8EEEEEES5_NS2_ILi1EEEEEEEEDaRKT_RKT0_ENKUlRKT_RKT0_E_clIiS7_EEDaSI_SL_)
$_ZN7cutlass13device_kernelIN5flash19enable_sm80_to_sm89INS1_16FlashAttnBwdSm80INS1_25CollectiveMainloopBwdSm80ILi2ELi2EN4cute5tupleIJNS5_1CILi128EEES8_NS7_ILi64EEEEEENS_6half_tEfNS_4arch4Sm80ELb0ELb1ELb1ELb0ELb1ELb0ELb0ELb0ELi2ELi4ELi4ELi4ELb0EEENS1_24CollectiveEpilogueBwdGQAISA_fSD_Li256ELb0ELb1EEENS1_19SingleTileSchedulerILb0ELb0ELb0ELi128EEEEEEEEEvNT_6ParamsE$_ZZN4cute7idx2crdINS_5tupleIJiiNS_1CILi0EEEEEENS1_IJNS1_IJNS2_ILi4EEENS2_ILi8EEEEEES5_NS2_ILi1EEEEEEEEDaRKT_RKT0_ENKUlRKT_RKT0_E_clIiS7_EEDaSI_SL_:
[----:B------:R-:W-:-:S04]  /*9900*/  SHF.R.S32.HI R7, RZ, 0x1f, R2 ;  /* 0x0000001fff077819 */ /* 0x000fc80000011402 */
[----:B------:R-:W-:-:S04]  /*9910*/  LEA.HI R34, R7, R2, RZ, 0x2 ;  /* 0x0000000207227211 */ /* 0x000fc800078f10ff */
[----:B------:R-:W-:Y:S02]  /*9920*/  LOP3.LUT R7, R34, 0xfffffffc, RZ, 0xc0, !PT ;  /* 0xfffffffc22077812 */ /* 0x000fe400078ec0ff */
[----:B------:R-:W-:-:S03]  /*9930*/  SHF.R.S32.HI R34, RZ, 0x2, R34 ;  /* 0x00000002ff227819 */ /* 0x000fc60000011422 */
[----:B------:R-:W-:Y:S02]  /*9940*/  IMAD.IADD R35, R2, 0x1, -R7 ;  /* 0x0000000102237824 */ /* 0x000fe400078e0a07 */
[----:B------:R-:W-:-:S04]  /*9950*/  IMAD.MOV.U32 R7, RZ, RZ, 0x0 ;  /* 0x00000000ff077424 */ /* 0x000fc800078e00ff */
[----:B------:R-:W-:Y:S05]  /*9960*/  RET.REL.NODEC R6 `(_ZN7cutlass13device_kernelIN5flash19enable_sm80_to_sm89INS1_16FlashAttnBwdSm80INS1_25CollectiveMainloopBwdSm80ILi2ELi2EN4cute5tupleIJNS5_1CILi128EEES8_NS7_ILi64EEEEEENS_6half_tEfNS_4arch4Sm80ELb0ELb1ELb1ELb0ELb1ELb0ELb0ELb0ELi2ELi4ELi4ELi4ELb0EEENS1_24CollectiveEpilogueBwdGQAISA_fSD_Li256ELb0ELb1EEENS1_19SingleTileSchedulerILb0ELb0ELb0ELi128EEEEEEEEEvNT_6ParamsE) ;  /* 0xffff669006007950 */ /* 0x000fea0003c3ffff */
        .type           $_ZN7cutlass13device_kernelIN5flash19enable_sm80_to_sm89INS1_16FlashAttnBwdSm80INS1_25CollectiveMainloopBwdSm80ILi2ELi2EN4cute5tupleIJNS5_1CILi128EEES8_NS7_ILi64EEEEEENS_6half_tEfNS_4arch4Sm80ELb0ELb1ELb1ELb0ELb1ELb0ELb0ELb0ELi2ELi4ELi4ELi4ELb0EEENS1_24CollectiveEpilogueBwdGQAISA_fSD_Li256ELb0ELb1EEENS1_19SingleTileSchedulerILb0ELb0ELb0ELi128EEEEEEEEEvNT_6ParamsE$_ZZN4cute7idx2crdIiNS_5tupleIJNS_1CILi32EEENS2_ILi4EEENS2_ILi2EEENS2_ILi1EEEEEENS1_IJS6_S3_NS2_ILi128EEENS2_ILi0EEEEEEEEDaRKT_RKT0_RKT1_ENKUlRKT_RKT0_E_clIS4_S3_EEDaSM_SP_,@function
        .size           $_ZN7cutlass13device_kernelIN5flash19enable_sm80_to_sm89INS1_16FlashAttnBwdSm80INS1_25CollectiveMainloopBwdSm80ILi2ELi2EN4cute5tupleIJNS5_1CILi128EEES8_NS7_ILi64EEEEEENS_6half_tEfNS_4arch4Sm80ELb0ELb1ELb1ELb0ELb1ELb0ELb0ELb0ELi2ELi4ELi4ELi4ELb0EEENS1_24CollectiveEpilogueBwdGQAISA_fSD_Li256ELb0ELb1EEENS1_19SingleTileSchedulerILb0ELb0ELb0ELi128EEEEEEEEEvNT_6ParamsE$_ZZN4cute7idx2crdIiNS_5tupleIJNS_1CILi32EEENS2_ILi4EEENS2_ILi2EEENS2_ILi1EEEEEENS1_IJS6_S3_NS2_ILi128EEENS2_ILi0EEEEEEEEDaRKT_RKT0_RKT1_ENKUlRKT_RKT0_E_clIS4_S3_EEDaSM_SP_,($_ZN7cutlass13device_kernelIN5flash19enable_sm80_to_sm89INS1_16FlashAttnBwdSm80INS1_25CollectiveMainloopBwdSm80ILi2ELi2EN4cute5tupleIJNS5_1CILi128EEES8_NS7_ILi64EEEEEENS_6half_tEfNS_4arch4Sm80ELb0ELb1ELb1ELb0ELb1ELb0ELb0ELb0ELi2ELi4ELi4ELi4ELb0EEENS1_24CollectiveEpilogueBwdGQAISA_fSD_Li256ELb0ELb1EEENS1_19SingleTileSchedulerILb0ELb0ELb0ELi128EEEEEEEEEvNT_6ParamsE$_ZZN4cute7idx2crdIiNS_5tupleIJNS_1CILi32EEENS2_ILi4EEENS2_ILi2EEENS2_ILi1EEEEEENS1_IJS6_S3_NS2_ILi128EEENS2_ILi0EEEEEEEEDaRKT_RKT0_RKT1_ENKUlRKT_RKT0_E_clIS5_S8_EEDaSM_SP_ - $_ZN7cutlass13device_kernelIN5flash19enable_sm80_to_sm89INS1_16FlashAttnBwdSm80INS1_25CollectiveMainloopBwdSm80ILi2ELi2EN4cute5tupleIJNS5_1CILi128EEES8_NS7_ILi64EEEEEENS_6half_tEfNS_4arch4Sm80ELb0ELb1ELb1ELb0ELb1ELb0ELb0ELb0ELi2ELi4ELi4ELi4ELb0EEENS1_24CollectiveEpilogueBwdGQAISA_fSD_Li256ELb0ELb1EEENS1_19SingleTileSchedulerILb0ELb0ELb0ELi128EEEEEEEEEvNT_6ParamsE$_ZZN4cute7idx2crdIiNS_5tupleIJNS_1CILi32EEENS2_ILi4EEENS2_ILi2EEENS2_ILi1EEEEEENS1_IJS6_S3_NS2_ILi128EEENS2_ILi0EEEEEEEEDaRKT_RKT0_RKT1_ENKUlRKT_RKT0_E_clIS4_S3_EEDaSM_SP_)
$_ZN7cutlass13device_kernelIN5flash19enable_sm80_to_sm89INS1_16FlashAttnBwdSm80INS1_25CollectiveMainloopBwdSm80ILi2ELi2EN4cute5tupleIJNS5_1CILi128EEES8_NS7_ILi64EEEEEENS_6half_tEfNS_4arch4Sm80ELb0ELb1ELb1ELb0ELb1ELb0ELb0ELb0ELi2ELi4ELi4ELi4ELb0EEENS1_24CollectiveEpilogueBwdGQAISA_fSD_Li256ELb0ELb1EEENS1_19SingleTileSchedulerILb0ELb0ELb0ELi128EEEEEEEEEvNT_6ParamsE$_ZZN4cute7idx2crdIiNS_5tupleIJNS_1CILi32EEENS2_ILi4EEENS2_ILi2EEENS2_ILi1EEEEEENS1_IJS6_S3_NS2_ILi128EEENS2_ILi0EEEEEEEEDaRKT_RKT0_RKT1_ENKUlRKT_RKT0_E_clIS4_S3_EEDaSM_SP_:
        /* <DEDUP_REMOVED lines=9> */
[----:B------:R-:W-:Y:S05]  /*9a00*/  RET.REL.NODEC R12 `(_ZN7cutlass13device_kernelIN5flash19enable_sm80_to_sm89INS1_16FlashAttnBwdSm80INS1_25CollectiveMainloopBwdSm80ILi2ELi2EN4cute5tupleIJNS5_1CILi128EEES8_NS7_ILi64EEEEEENS_6half_tEfNS_4arch4Sm80ELb0ELb1ELb1ELb0ELb1ELb0ELb0ELb0ELi2ELi4ELi4ELi4ELb0EEENS1_24CollectiveEpilogueBwdGQAISA_fSD_Li256ELb0ELb1EEENS1_19SingleTileSchedulerILb0ELb0ELb0ELi128EEEEEEEEEvNT_6ParamsE) ;  /* 0xffff65f00c007950 */ /* 0x000fea0003c3ffff */
        .type           $_ZN7cutlass13device_kernelIN5flash19enable_sm80_to_sm89INS1_16FlashAttnBwdSm80INS1_25CollectiveMainloopBwdSm80ILi2ELi2EN4cute5tupleIJNS5_1CILi128EEES8_NS7_ILi64EEEEEENS_6half_tEfNS_4arch4Sm80ELb0ELb1ELb1ELb0ELb1ELb0ELb0ELb0ELi2ELi4ELi4ELi4ELb0EEENS1_24CollectiveEpilogueBwdGQAISA_fSD_Li256ELb0ELb1EEENS1_19SingleTileSchedulerILb0ELb0ELb0ELi128EEEEEEEEEvNT_6ParamsE$_ZZN4cute7idx2crdIiNS_5tupleIJNS_1CILi32EEENS2_ILi4EEENS2_ILi2EEENS2_ILi1EEEEEENS1_IJS6_S3_NS2_ILi128EEENS2_ILi0EEEEEEEEDaRKT_RKT0_RKT1_ENKUlRKT_RKT0_E_clIS5_S8_EEDaSM_SP_,@function
        .size           $_ZN7cutlass13device_kernelIN5flash19enable_sm80_to_sm89INS1_16FlashAttnBwdSm80INS1_25CollectiveMainloopBwdSm80ILi2ELi2EN4cute5tupleIJNS5_1CILi128EEES8_NS7_ILi64EEEEEENS_6half_tEfNS_4arch4Sm80ELb0ELb1ELb1ELb0ELb1ELb0ELb0ELb0ELi2ELi4ELi4ELi4ELb0EEENS1_24CollectiveEpilogueBwdGQAISA_fSD_Li256ELb0ELb1EEENS1_19SingleTileSchedulerILb0ELb0ELb0ELi128EEEEEEEEEvNT_6ParamsE$_ZZN4cute7idx2crdIiNS_5tupleIJNS_1CILi32EEENS2_ILi4EEENS2_ILi2EEENS2_ILi1EEEEEENS1_IJS6_S3_NS2_ILi128EEENS2_ILi0EEEEEEEEDaRKT_RKT0_RKT1_ENKUlRKT_RKT0_E_clIS5_S8_EEDaSM_SP_,($_ZN7cutlass13device_kernelIN5flash19enable_sm80_to_sm89INS1_16FlashAttnBwdSm80INS1_25CollectiveMainloopBwdSm80ILi2ELi2EN4cute5tupleIJNS5_1CILi128EEES8_NS7_ILi64EEEEEENS_6half_tEfNS_4arch4Sm80ELb0ELb1ELb1ELb0ELb1ELb0ELb0ELb0ELi2ELi4ELi4ELi4ELb0EEENS1_24CollectiveEpilogueBwdGQAISA_fSD_Li256ELb0ELb1EEENS1_19SingleTileSchedulerILb0ELb0ELb0ELi128EEEEEEEEEvNT_6ParamsE$_ZZN4cute9transformINS_5tupleIJNS_1CILi32EEENS2_ILi4EEENS2_ILi2EEENS2_ILi1EEEEEENS1_IJS6_S3_NS2_ILi128EEENS2_ILi0EEEEEEZNS_7idx2crdIiS7_SA_EEDaRKT_RKT0_RKT1_EUlRKT_RKT0_E_EEDaSE_SH_OSI_ENKUlDpSN_E_clIJiiiS9_EEEDaST_ - $_ZN7cutlass13device_kernelIN5flash19enable_sm80_to_sm89INS1_16FlashAttnBwdSm80INS1_25CollectiveMainloopBwdSm80ILi2ELi2EN4cute5tupleIJNS5_1CILi128EEES8_NS7_ILi64EEEEEENS_6half_tEfNS_4arch4Sm80ELb0ELb1ELb1ELb0ELb1ELb0ELb0ELb0ELi2ELi4ELi4ELi4ELb0EEENS1_24CollectiveEpilogueBwdGQAISA_fSD_Li256ELb0ELb1EEENS1_19SingleTileSchedulerILb0ELb0ELb0ELi128EEEEEEEEEvNT_6ParamsE$_ZZN4cute7idx2crdIiNS_5tupleIJNS_1CILi32EEENS2_ILi4EEENS2_ILi2EEENS2_ILi1EEEEEENS1_IJS6_S3_NS2_ILi128EEENS2_ILi0EEEEEEEEDaRKT_RKT0_RKT1_ENKUlRKT_RKT0_E_clIS5_S8_EEDaSM_SP_)
$_ZN7cutlass13device_kernelIN5flash19enable_sm80_to_sm89INS1_16FlashAttnBwdSm80INS1_25CollectiveMainloopBwdSm80ILi2ELi2EN4cute5tupleIJNS5_1CILi128EEES8_NS7_ILi64EEEEEENS_6half_tEfNS_4arch4Sm80ELb0ELb1ELb1ELb0ELb1ELb0ELb0ELb0ELi2ELi4ELi4ELi4ELb0EEENS1_24CollectiveEpilogueBwdGQAISA_fSD_Li256ELb0ELb1EEENS1_19SingleTileSchedulerILb0ELb0ELb0ELi128EEEEEEEEEvNT_6ParamsE$_ZZN4cute7idx2crdIiNS_5tupleIJNS_1CILi32EEENS2_ILi4EEENS2_ILi2EEENS2_ILi1EEEEEENS1_IJS6_S3_NS2_ILi128EEENS2_ILi0EEEEEEEEDaRKT_RKT0_RKT1_ENKUlRKT_RKT0_E_clIS5_S8_EEDaSM_SP_:
[----:B------:R-:W-:Y:S01]  /*9a10*/  SHF.R.S32.HI R24, RZ, 0x1f, R3 ;  /* 0x0000001fff187819 */ /* 0x000fe20000011403 */
[----:B------:R-:W-:-:S03]  /*9a20*/  IMAD.MOV.U32 R13, RZ, RZ, 0x0 ;  /* 0x00000000ff0d7424 */ /* 0x000fc600078e00ff */
[----:B------:R-:W-:-:S04]  /*9a30*/  LEA.HI R3, R24, R3, RZ, 0x7 ;  /* 0x0000000318037211 */ /* 0x000fc800078f38ff */
[----:B------:R-:W-:-:S04]  /*9a40*/  SHF.R.S32.HI R24, RZ, 0x7, R3 ;  /* 0x00000007ff187819 */ /* 0x000fc80000011403 */
[----:B------:R-:W-:-:S04]  /*9a50*/  LEA.HI R3, R3, R24, RZ, 0x1 ;  /* 0x0000001803037211 */ /* 0x000fc800078f08ff */
[----:B------:R-:W-:-:S05]  /*9a60*/  LOP3.LUT R3, R3, 0xfffffffe, RZ, 0xc0, !PT ;  /* 0xfffffffe03037812 */ /* 0x000fca00078ec0ff */
[----:B------:R-:W-:Y:S01]  /*9a70*/  IMAD.IADD R3, R24, 0x1, -R3 ;  /* 0x0000000118037824 */ /* 0x000fe200078e0a03 */
[----:B------:R-:W-:Y:S06]  /*9a80*/  RET.REL.NODEC R12 `(_ZN7cutlass13device_kernelIN5flash19enable_sm80_to_sm89INS1_16FlashAttnBwdSm80INS1_25CollectiveMainloopBwdSm80ILi2ELi2EN4cute5tupleIJNS5_1CILi128EEES8_NS7_ILi64EEEEEENS_6half_tEfNS_4arch4Sm80ELb0ELb1ELb1ELb0ELb1ELb0ELb0ELb0ELi2ELi4ELi4ELi4ELb0EEENS1_24CollectiveEpilogueBwdGQAISA_fSD_Li256ELb0ELb1EEENS1_19SingleTileSchedulerILb0ELb0ELb0ELi128EEEEEEEEEvNT_6ParamsE) ;  /* 0xffff65700c007950 */ /* 0x000fec0003c3ffff */
        .type           $_ZN7cutlass13device_kernelIN5flash19enable_sm80_to_sm89INS1_16FlashAttnBwdSm80INS1_25CollectiveMainloopBwdSm80ILi2ELi2EN4cute5tupleIJNS5_1CILi128EEES8_NS7_ILi64EEEEEENS_6half_tEfNS_4arch4Sm80ELb0ELb1ELb1ELb0ELb1ELb0ELb0ELb0ELi2ELi4ELi4ELi4ELb0EEENS1_24CollectiveEpilogueBwdGQAISA_fSD_Li256ELb0ELb1EEENS1_19SingleTileSchedulerILb0ELb0ELb0ELi128EEEEEEEEEvNT_6ParamsE$_ZZN4cute9transformINS_5tupleIJNS_1CILi32EEENS2_ILi4EEENS2_ILi2EEENS2_ILi1EEEEEENS1_IJS6_S3_NS2_ILi128EEENS2_ILi0EEEEEEZNS_7idx2crdIiS7_SA_EEDaRKT_RKT0_RKT1_EUlRKT_RKT0_E_EEDaSE_SH_OSI_ENKUlDpSN_E_clIJiiiS9_EEEDaST_,@function
        .size           $_ZN7cutlass13device_kernelIN5flash19enable_sm80_to_sm89INS1_16FlashAttnBwdSm80INS1_25CollectiveMainloopBwdSm80ILi2ELi2EN4cute5tupleIJNS5_1CILi128EEES8_NS7_ILi64EEEEEENS_6half_tEfNS_4arch4Sm80ELb0ELb1ELb1ELb0ELb1ELb0ELb0ELb0ELi2ELi4ELi4ELi4ELb0EEENS1_24CollectiveEpilogueBwdGQAISA_fSD_Li256ELb0ELb1EEENS1_19SingleTileSchedulerILb0ELb0ELb0ELi128EEEEEEEEEvNT_6ParamsE$_ZZN4cute9transformINS_5tupleIJNS_1CILi32EEENS2_ILi4EEENS2_ILi2EEENS2_ILi1EEEEEENS1_IJS6_S3_NS2_ILi128EEENS2_ILi0EEEEEEZNS_7idx2crdIiS7_SA_EEDaRKT_RKT0_RKT1_EUlRKT_RKT0_E_EEDaSE_SH_OSI_ENKUlDpSN_E_clIJiiiS9_EEEDaST_,($_ZN7cutlass13device_kernelIN5flash19enable_sm80_to_sm89INS1_16FlashAttnBwdSm80INS1_25CollectiveMainloopBwdSm80ILi2ELi2EN4cute5tupleIJNS5_1CILi128EEES8_NS7_ILi64EEEEEENS_6half_tEfNS_4arch4Sm80ELb0ELb1ELb1ELb0ELb1ELb0ELb0ELb0ELi2ELi4ELi4ELi4ELb0EEENS1_24CollectiveEpilogueBwdGQAISA_fSD_Li256ELb0ELb1EEENS1_19SingleTileSchedulerILb0ELb0ELb0ELi128EEEEEEEEEvNT_6ParamsE$_ZZN4cute9transformINS_5tupleIJiiNS_1CILi0EEEEEENS1_IJNS1_IJNS2_ILi4EEENS2_ILi8EEEEEENS2_ILi2EEENS2_ILi1EEEEEEZNS_7idx2crdIS4_SA_EEDaRKT_RKT0_EUlRKT_RKT0_E_EEDaSE_SH_OT1_ENKUlDpSK_E_clIJNS1_IJiiEEEiS3_EEEDaSR_ - $_ZN7cutlass13device_kernelIN5flash19enable_sm80_to_sm89INS1_16FlashAttnBwdSm80INS1_25CollectiveMainloopBwdSm80ILi2ELi2EN4cute5tupleIJNS5_1CILi128EEES8_NS7_ILi64EEEEEENS_6half_tEfNS_4arch4Sm80ELb0ELb1ELb1ELb0ELb1ELb0ELb0ELb0ELi2ELi4ELi4ELi4ELb0EEENS1_24CollectiveEpilogueBwdGQAISA_fSD_Li256ELb0ELb1EEENS1_19SingleTileSchedulerILb0ELb0ELb0ELi128EEEEEEEEEvNT_6ParamsE$_ZZN4cute9transformINS_5tupleIJNS_1CILi32EEENS2_ILi4EEENS2_ILi2EEENS2_ILi1EEEEEENS1_IJS6_S3_NS2_ILi128EEENS2_ILi0EEEEEEZNS_7idx2crdIiS7_SA_EEDaRKT_RKT0_RKT1_EUlRKT_RKT0_E_EEDaSE_SH_OSI_ENKUlDpSN_E_clIJiiiS9_EEEDaST_)
$_ZN7cutlass13device_kernelIN5flash19enable_sm80_to_sm89INS1_16FlashAttnBwdSm80INS1_25CollectiveMainloopBwdSm80ILi2ELi2EN4cute5tupleIJNS5_1CILi128EEES8_NS7_ILi64EEEEEENS_6half_tEfNS_4arch4Sm80ELb0ELb1ELb1ELb0ELb1ELb0ELb0ELb0ELi2ELi4ELi4ELi4ELb0EEENS1_24CollectiveEpilogueBwdGQAISA_fSD_Li256ELb0ELb1EEENS1_19SingleTileSchedulerILb0ELb0ELb0ELi128EEEEEEEEEvNT_6ParamsE$_ZZN4cute9transformINS_5tupleIJNS_1CILi32EEENS2_ILi4EEENS2_ILi2EEENS2_ILi1EEEEEENS1_IJS6_S3_NS2_ILi128EEENS2_ILi0EEEEEEZNS_7idx2crdIiS7_SA_EEDaRKT_RKT0_RKT1_EUlRKT_RKT0_E_EEDaSE_SH_OSI_ENKUlDpSN_E_clIJiiiS9_EEEDaST_:
[----:B------:R-:W-:-:S04]  /*9a90*/  MOV R13, 0x0 ;  /* 0x00000000000d7802 */ /* 0x000fc80000000f00 */
[----:B------:R-:W-:Y:S05]  /*9aa0*/  RET.REL.NODEC R12 `(_ZN7cutlass13device_kernelIN5flash19enable_sm80_to_sm89INS1_16FlashAttnBwdSm80INS1_25CollectiveMainloopBwdSm80ILi2ELi2EN4cute5tupleIJNS5_1CILi128EEES8_NS7_ILi64EEEEEENS_6half_tEfNS_4arch4Sm80ELb0ELb1ELb1ELb0ELb1ELb0ELb0ELb0ELi2ELi4ELi4ELi4ELb0EEENS1_24CollectiveEpilogueBwdGQAISA_fSD_Li256ELb0ELb1EEENS1_19SingleTileSchedulerILb0ELb0ELb0ELi128EEEEEEEEEvNT_6ParamsE) ;  /* 0xffff65500c007950 */ /* 0x000fea0003c3ffff */
        .type           $_ZN7cutlass13device_kernelIN5flash19enable_sm80_to_sm89INS1_16FlashAttnBwdSm80INS1_25CollectiveMainloopBwdSm80ILi2ELi2EN4cute5tupleIJNS5_1CILi128EEES8_NS7_ILi64EEEEEENS_6half_tEfNS_4arch4Sm80ELb0ELb1ELb1ELb0ELb1ELb0ELb0ELb0ELi2ELi4ELi4ELi4ELb0EEENS1_24CollectiveEpilogueBwdGQAISA_fSD_Li256ELb0ELb1EEENS1_19SingleTileSchedulerILb0ELb0ELb0ELi128EEEEEEEEEvNT_6ParamsE$_ZZN4cute9transformINS_5tupleIJiiNS_1CILi0EEEEEENS1_IJNS1_IJNS2_ILi4EEENS2_ILi8EEEEEENS2_ILi2EEENS2_ILi1EEEEEEZNS_7idx2crdIS4_SA_EEDaRKT_RKT0_EUlRKT_RKT0_E_EEDaSE_SH_OT1_ENKUlDpSK_E_clIJNS1_IJiiEEEiS3_EEEDaSR_,@function
        .size           $_ZN7cutlass13device_kernelIN5flash19enable_sm80_to_sm89INS1_16FlashAttnBwdSm80INS1_25CollectiveMainloopBwdSm80ILi2ELi2EN4cute5tupleIJNS5_1CILi128EEES8_NS7_ILi64EEEEEENS_6half_tEfNS_4arch4Sm80ELb0ELb1ELb1ELb0ELb1ELb0ELb0ELb0ELi2ELi4ELi4ELi4ELb0EEENS1_24CollectiveEpilogueBwdGQAISA_fSD_Li256ELb0ELb1EEENS1_19SingleTileSchedulerILb0ELb0ELb0ELi128EEEEEEEEEvNT_6ParamsE$_ZZN4cute9transformINS_5tupleIJiiNS_1CILi0EEEEEENS1_IJNS1_IJNS2_ILi4EEENS2_ILi8EEEEEENS2_ILi2EEENS2_ILi1EEEEEEZNS_7idx2crdIS4_SA_EEDaRKT_RKT0_EUlRKT_RKT0_E_EEDaSE_SH_OT1_ENKUlDpSK_E_clIJNS1_IJiiEEEiS3_EEEDaSR_,($_ZN7cutlass13device_kernelIN5flash19enable_sm80_to_sm89INS1_16FlashAttnBwdSm80INS1_25CollectiveMainloopBwdSm80ILi2ELi2EN4cute5tupleIJNS5_1CILi128EEES8_NS7_ILi64EEEEEENS_6half_tEfNS_4arch4Sm80ELb0ELb1ELb1ELb0ELb1ELb0ELb0ELb0ELi2ELi4ELi4ELi4ELb0EEENS1_24CollectiveEpilogueBwdGQAISA_fSD_Li256ELb0ELb1EEENS1_19SingleTileSchedulerILb0ELb0ELb0ELi128EEEEEEEEEvNT_6ParamsE$_ZZN4cute9transformINS_5tupleIJiiNS_1CILi0EEEEEENS1_IJNS1_IJNS2_ILi4EEENS2_ILi8EEEEEES5_NS2_ILi1EEEEEEZNS_7idx2crdIS4_S9_EEDaRKT_RKT0_EUlRKT_RKT0_E_EEDaSD_SG_OT1_ENKUlDpSJ_E_clIJNS1_IJiiEEEiS3_EEEDaSQ_ - $_ZN7cutlass13device_kernelIN5flash19enable_sm80_to_sm89INS1_16FlashAttnBwdSm80INS1_25CollectiveMainloopBwdSm80ILi2ELi2EN4cute5tupleIJNS5_1CILi128EEES8_NS7_ILi64EEEEEENS_6half_tEfNS_4arch4Sm80ELb0ELb1ELb1ELb0ELb1ELb0ELb0ELb0ELi2ELi4ELi4ELi4ELb0EEENS1_24CollectiveEpilogueBwdGQAISA_fSD_Li256ELb0ELb1EEENS1_19SingleTileSchedulerILb0ELb0ELb0ELi128EEEEEEEEEvNT_6ParamsE$_ZZN4cute9transformINS_5tupleIJiiNS_1CILi0EEEEEENS1_IJNS1_IJNS2_ILi4EEENS2_ILi8EEEEEENS2_ILi2EEENS2_ILi1EEEEEEZNS_7idx2crdIS4_SA_EEDaRKT_RKT0_EUlRKT_RKT0_E_EEDaSE_SH_OT1_ENKUlDpSK_E_clIJNS1_IJiiEEEiS3_EEEDaSR_)
$_ZN7cutlass13device_kernelIN5flash19enable_sm80_to_sm89INS1_16FlashAttnBwdSm80INS1_25CollectiveMainloopBwdSm80ILi2ELi2EN4cute5tupleIJNS5_1CILi128EEES8_NS7_ILi64EEEEEENS_6half_tEfNS_4arch4Sm80ELb0ELb1ELb1ELb0ELb1ELb0ELb0ELb0ELi2ELi4ELi4ELi4ELb0EEENS1_24CollectiveEpilogueBwdGQAISA_fSD_Li256ELb0ELb1EEENS1_19SingleTileSchedulerILb0ELb0ELb0ELi128EEEEEEEEEvNT_6ParamsE$_ZZN4cute9transformINS_5tupleIJiiNS_1CILi0EEEEEENS1_IJNS1_IJNS2_ILi4EEENS2_ILi8EEEEEENS2_ILi2EEENS2_ILi1EEEEEEZNS_7idx2crdIS4_SA_EEDaRKT_RKT0_EUlRKT_RKT0_E_EEDaSE_SH_OT1_ENKUlDpSK_E_clIJNS1_IJiiEEEiS3_EEEDaSR_:
[----:B------:R-:W-:Y:S02]  /*9ab0*/  MOV R34, R6 ;  /* 0x0000000600227202 */ /* 0x000fe40000000f00 */
[----:B------:R-:W-:-:S04]  /*9ac0*/  MOV R35, 0x0 ;  /* 0x0000000000237802 */ /* 0x000fc80000000f00 */
[----:B------:R-:W-:Y:S05]  /*9ad0*/  RET.REL.NODEC R34 `(_ZN7cutlass13device_kernelIN5flash19enable_sm80_to_sm89INS1_16FlashAttnBwdSm80INS1_25CollectiveMainloopBwdSm80ILi2ELi2EN4cute5tupleIJNS5_1CILi128EEES8_NS7_ILi64EEEEEENS_6half_tEfNS_4arch4Sm80ELb0ELb1ELb1ELb0ELb1ELb0ELb0ELb0ELi2ELi4ELi4ELi4ELb0EEENS1_24CollectiveEpilogueBwdGQAISA_fSD_Li256ELb0ELb1EEENS1_19SingleTileSchedulerILb0ELb0ELb0ELi128EEEEEEEEEvNT_6ParamsE) ;  /* 0xffff652022007950 */ /* 0x000fea0003c3ffff */
        .type           $_ZN7cutlass13device_kernelIN5flash19enable_sm80_to_sm89INS1_16FlashAttnBwdSm80INS1_25CollectiveMainloopBwdSm80ILi2ELi2EN4cute5tupleIJNS5_1CILi128EEES8_NS7_ILi64EEEEEENS_6half_tEfNS_4arch4Sm80ELb0ELb1ELb1ELb0ELb1ELb0ELb0ELb0ELi2ELi4ELi4ELi4ELb0EEENS1_24CollectiveEpilogueBwdGQAISA_fSD_Li256ELb0ELb1EEENS1_19SingleTileSchedulerILb0ELb0ELb0ELi128EEEEEEEEEvNT_6ParamsE$_ZZN4cute9transformINS_5tupleIJiiNS_1CILi0EEEEEENS1_IJNS1_IJNS2_ILi4EEENS2_ILi8EEEEEES5_NS2_ILi1EEEEEEZNS_7idx2crdIS4_S9_EEDaRKT_RKT0_EUlRKT_RKT0_E_EEDaSD_SG_OT1_ENKUlDpSJ_E_clIJNS1_IJiiEEEiS3_EEEDaSQ_,@function
        .size           $_ZN7cutlass13device_kernelIN5flash19enable_sm80_to_sm89INS1_16FlashAttnBwdSm80INS1_25CollectiveMainloopBwdSm80ILi2ELi2EN4cute5tupleIJNS5_1CILi128EEES8_NS7_ILi64EEEEEENS_6half_tEfNS_4arch4Sm80ELb0ELb1ELb1ELb0ELb1ELb0ELb0ELb0ELi2ELi4ELi4ELi4ELb0EEENS1_24CollectiveEpilogueBwdGQAISA_fSD_Li256ELb0ELb1EEENS1_19SingleTileSchedulerILb0ELb0ELb0ELi128EEEEEEEEEvNT_6ParamsE$_ZZN4cute9transformINS_5tupleIJiiNS_1CILi0EEEEEENS1_IJNS1_IJNS2_ILi4EEENS2_ILi8EEEEEES5_NS2_ILi1EEEEEEZNS_7idx2crdIS4_S9_EEDaRKT_RKT0_EUlRKT_RKT0_E_EEDaSD_SG_OT1_ENKUlDpSJ_E_clIJNS1_IJiiEEEiS3_EEEDaSQ_,($_ZN7cutlass13device_kernelIN5flash19enable_sm80_to_sm89INS1_16FlashAttnBwdSm80INS1_25CollectiveMainloopBwdSm80ILi2ELi2EN4cute5tupleIJNS5_1CILi128EEES8_NS7_ILi64EEEEEENS_6half_tEfNS_4arch4Sm80ELb0ELb1ELb1ELb0ELb1ELb0ELb0ELb0ELi2ELi4ELi4ELi4ELb0EEENS1_24CollectiveEpilogueBwdGQAISA_fSD_Li256ELb0ELb1EEENS1_19SingleTileSchedulerILb0ELb0ELb0ELi128EEEEEEEEEvNT_6ParamsE$_ZZN4cute9transformINS_5tupleIJiiiNS_1CILi0EEEEEENS1_IJNS2_ILi32EEENS2_ILi4EEENS2_ILi2EEENS2_ILi1EEEEEENS1_IJS8_S8_S8_S8_EEEZNS_7crd2crdIS4_S9_SA_EEDaRKT_RKT0_RKT1_EUlRKT_RKT0_RKT1_E_EEDaSE_SH_SK_OT2_ENKUlDpSN_E_clIJiiiS3_EEEDaSX_ - $_ZN7cutlass13device_kernelIN5flash19enable_sm80_to_sm89INS1_16FlashAttnBwdSm80INS1_25CollectiveMainloopBwdSm80ILi2ELi2EN4cute5tupleIJNS5_1CILi128EEES8_NS7_ILi64EEEEEENS_6half_tEfNS_4arch4Sm80ELb0ELb1ELb1ELb0ELb1ELb0ELb0ELb0ELi2ELi4ELi4ELi4ELb0EEENS1_24CollectiveEpilogueBwdGQAISA_fSD_Li256ELb0ELb1EEENS1_19SingleTileSchedulerILb0ELb0ELb0ELi128EEEEEEEEEvNT_6ParamsE$_ZZN4cute9transformINS_5tupleIJiiNS_1CILi0EEEEEENS1_IJNS1_IJNS2_ILi4EEENS2_ILi8EEEEEES5_NS2_ILi1EEEEEEZNS_7idx2crdIS4_S9_EEDaRKT_RKT0_EUlRKT_RKT0_E_EEDaSD_SG_OT1_ENKUlDpSJ_E_clIJNS1_IJiiEEEiS3_EEEDaSQ_)
$_ZN7cutlass13device_kernelIN5flash19enable_sm80_to_sm89INS1_16FlashAttnBwdSm80INS1_25CollectiveMainloopBwdSm80ILi2ELi2EN4cute5tupleIJNS5_1CILi128EEES8_NS7_ILi64EEEEEENS_6half_tEfNS_4arch4Sm80ELb0ELb1ELb1ELb0ELb1ELb0ELb0ELb0ELi2ELi4ELi4ELi4ELb0EEENS1_24CollectiveEpilogueBwdGQAISA_fSD_Li256ELb0ELb1EEENS1_19SingleTileSchedulerILb0ELb0ELb0ELi128EEEEEEEEEvNT_6ParamsE$_ZZN4cute9transformINS_5tupleIJiiNS_1CILi0EEEEEENS1_IJNS1_IJNS2_ILi4EEENS2_ILi8EEEEEES5_NS2_ILi1EEEEEEZNS_7idx2crdIS4_S9_EEDaRKT_RKT0_EUlRKT_RKT0_E_EEDaSD_SG_OT1_ENKUlDpSJ_E_clIJNS1_IJiiEEEiS3_EEEDaSQ_:
[----:B------:R-:W-:Y:S02]  /*9ae0*/  MOV R38, R6 ;  /* 0x0000000600267202 */ /* 0x000fe40000000f00 */
[----:B------:R-:W-:-:S04]  /*9af0*/  MOV R39, 0x0 ;  /* 0x0000000000277802 */ /* 0x000fc80000000f00 */
[----:B------:R-:W-:Y:S05]  /*9b00*/  RET.REL.NODEC R38 `(_ZN7cutlass13device_kernelIN5flash19enable_sm80_to_sm89INS1_16FlashAttnBwdSm80INS1_25CollectiveMainloopBwdSm80ILi2ELi2EN4cute5tupleIJNS5_1CILi128EEES8_NS7_ILi64EEEEEENS_6half_tEfNS_4arch4Sm80ELb0ELb1ELb1ELb0ELb1ELb0ELb0ELb0ELi2ELi4ELi4ELi4ELb0EEENS1_24CollectiveEpilogueBwdGQAISA_fSD_Li256ELb0ELb1EEENS1_19SingleTileSchedulerILb0ELb0ELb0ELi128EEEEEEEEEvNT_6ParamsE) ;  /* 0xffff64f026007950 */ /* 0x000fea0003c3ffff */
        .type           $_ZN7cutlass13device_kernelIN5flash19enable_sm80_to_sm89INS1_16FlashAttnBwdSm80INS1_25CollectiveMainloopBwdSm80ILi2ELi2EN4cute5tupleIJNS5_1CILi128EEES8_NS7_ILi64EEEEEENS_6half_tEfNS_4arch4Sm80ELb0ELb1ELb1ELb0ELb1ELb0ELb0ELb0ELi2ELi4ELi4ELi4ELb0EEENS1_24CollectiveEpilogueBwdGQAISA_fSD_Li256ELb0ELb1EEENS1_19SingleTileSchedulerILb0ELb0ELb0ELi128EEEEEEEEEvNT_6ParamsE$_ZZN4cute9transformINS_5tupleIJiiiNS_1CILi0EEEEEENS1_IJNS2_ILi32EEENS2_ILi4EEENS2_ILi2EEENS2_ILi1EEEEEENS1_IJS8_S8_S8_S8_EEEZNS_7crd2crdIS4_S9_SA_EEDaRKT_RKT0_RKT1_EUlRKT_RKT0_RKT1_E_EEDaSE_SH_SK_OT2_ENKUlDpSN_E_clIJiiiS3_EEEDaSX_,@function
        .size           $_ZN7cutlass13device_kernelIN5flash19enable_sm80_to_sm89INS1_16FlashAttnBwdSm80INS1_25CollectiveMainloopBwdSm80ILi2ELi2EN4cute5tupleIJNS5_1CILi128EEES8_NS7_ILi64EEEEEENS_6half_tEfNS_4arch4Sm80ELb0ELb1ELb1ELb0ELb1ELb0ELb0ELb0ELi2ELi4ELi4ELi4ELb0EEENS1_24CollectiveEpilogueBwdGQAISA_fSD_Li256ELb0ELb1EEENS1_19SingleTileSchedulerILb0ELb0ELb0ELi128EEEEEEEEEvNT_6ParamsE$_ZZN4cute9transformINS_5tupleIJiiiNS_1CILi0EEEEEENS1_IJNS2_ILi32EEENS2_ILi4EEENS2_ILi2EEENS2_ILi1EEEEEENS1_IJS8_S8_S8_S8_EEEZNS_7crd2crdIS4_S9_SA_EEDaRKT_RKT0_RKT1_EUlRKT_RKT0_RKT1_E_EEDaSE_SH_SK_OT2_ENKUlDpSN_E_clIJiiiS3_EEEDaSX_,($_ZN7cutlass13device_kernelIN5flash19enable_sm80_to_sm89INS1_16FlashAttnBwdSm80INS1_25CollectiveMainloopBwdSm80ILi2ELi2EN4cute5tupleIJNS5_1CILi128EEES8_NS7_ILi64EEEEEENS_6half_tEfNS_4arch4Sm80ELb0ELb1ELb1ELb0ELb1ELb0ELb0ELb0ELi2ELi4ELi4ELi4ELb0EEENS1_24CollectiveEpilogueBwdGQAISA_fSD_Li256ELb0ELb1EEENS1_19SingleTileSchedulerILb0ELb0ELb0ELi128EEEEEEEEEvNT_6ParamsE$_ZZN4cuteplIJNS_1CILi0EEEiEJiEEEDaRKNS_15ArithmeticTupleIJDpT_EEERKNS3_IJDpT0_EEEENKUlDpRKT_E_clIJiiEEEDaSH_ - $_ZN7cutlass13device_kernelIN5flash19enable_sm80_to_sm89INS1_16FlashAttnBwdSm80INS1_25CollectiveMainloopBwdSm80ILi2ELi2EN4cute5tupleIJNS5_1CILi128EEES8_NS7_ILi64EEEEEENS_6half_tEfNS_4arch4Sm80ELb0ELb1ELb1ELb0ELb1ELb0ELb0ELb0ELi2ELi4ELi4ELi4ELb0EEENS1_24CollectiveEpilogueBwdGQAISA_fSD_Li256ELb0ELb1EEENS1_19SingleTileSchedulerILb0ELb0ELb0ELi128EEEEEEEEEvNT_6ParamsE$_ZZN4cute9transformINS_5tupleIJiiiNS_1CILi0EEEEEENS1_IJNS2_ILi32EEENS2_ILi4EEENS2_ILi2EEENS2_ILi1EEEEEENS1_IJS8_S8_S8_S8_EEEZNS_7crd2crdIS4_S9_SA_EEDaRKT_RKT0_RKT1_EUlRKT_RKT0_RKT1_E_EEDaSE_SH_SK_OT2_ENKUlDpSN_E_clIJiiiS3_EEEDaSX_)
$_ZN7cutlass13device_kernelIN5flash19enable_sm80_to_sm89INS1_16FlashAttnBwdSm80INS1_25CollectiveMainloopBwdSm80ILi2ELi2EN4cute5tupleIJNS5_1CILi128EEES8_NS7_ILi64EEEEEENS_6half_tEfNS_4arch4Sm80ELb0ELb1ELb1ELb0ELb1ELb0ELb0ELb0ELi2ELi4ELi4ELi4ELb0EEENS1_24CollectiveEpilogueBwdGQAISA_fSD_Li256ELb0ELb1EEENS1_19SingleTileSchedulerILb0ELb0ELb0ELi128EEEEEEEEEvNT_6ParamsE$_ZZN4cute9transformINS_5tupleIJiiiNS_1CILi0EEEEEENS1_IJNS2_ILi32EEENS2_ILi4EEENS2_ILi2EEENS2_ILi1EEEEEENS1_IJS8_S8_S8_S8_EEEZNS_7crd2crdIS4_S9_SA_EEDaRKT_RKT0_RKT1_EUlRKT_RKT0_RKT1_E_EEDaSE_SH_SK_OT2_ENKUlDpSN_E_clIJiiiS3_EEEDaSX_:
[----:B------:R-:W-:-:S04]  /*9b10*/  MOV R13, 0x0 ;  /* 0x00000000000d7802 */ /* 0x000fc80000000f00 */
[----:B------:R-:W-:Y:S05]  /*9b20*/  RET.REL.NODEC R12 `(_ZN7cutlass13device_kernelIN5flash19enable_sm80_to_sm89INS1_16FlashAttnBwdSm80INS1_25CollectiveMainloopBwdSm80ILi2ELi2EN4cute5tupleIJNS5_1CILi128EEES8_NS7_ILi64EEEEEENS_6half_tEfNS_4arch4Sm80ELb0ELb1ELb1ELb0ELb1ELb0ELb0ELb0ELi2ELi4ELi4ELi4ELb0EEENS1_24CollectiveEpilogueBwdGQAISA_fSD_Li256ELb0ELb1EEENS1_19SingleTileSchedulerILb0ELb0ELb0ELi128EEEEEEEEEvNT_6ParamsE) ;  /* 0xffff64d00c007950 */ /* 0x000fea0003c3ffff */
        .type           $_ZN7cutlass13device_kernelIN5flash19enable_sm80_to_sm89INS1_16FlashAttnBwdSm80INS1_25CollectiveMainloopBwdSm80ILi2ELi2EN4cute5tupleIJNS5_1CILi128EEES8_NS7_ILi64EEEEEENS_6half_tEfNS_4arch4Sm80ELb0ELb1ELb1ELb0ELb1ELb0ELb0ELb0ELi2ELi4ELi4ELi4ELb0EEENS1_24CollectiveEpilogueBwdGQAISA_fSD_Li256ELb0ELb1EEENS1_19SingleTileSchedulerILb0ELb0ELb0ELi128EEEEEEEEEvNT_6ParamsE$_ZZN4cuteplIJNS_1CILi0EEEiEJiEEEDaRKNS_15ArithmeticTupleIJDpT_EEERKNS3_IJDpT0_EEEENKUlDpRKT_E_clIJiiEEEDaSH_,@function
        .size           $_ZN7cutlass13device_kernelIN5flash19enable_sm80_to_sm89INS1_16FlashAttnBwdSm80INS1_25CollectiveMainloopBwdSm80ILi2ELi2EN4cute5tupleIJNS5_1CILi128EEES8_NS7_ILi64EEEEEENS_6half_tEfNS_4arch4Sm80ELb0ELb1ELb1ELb0ELb1ELb0ELb0ELb0ELi2ELi4ELi4ELi4ELb0EEENS1_24CollectiveEpilogueBwdGQAISA_fSD_Li256ELb0ELb1EEENS1_19SingleTileSchedulerILb0ELb0ELb0ELi128EEEEEEEEEvNT_6ParamsE$_ZZN4cuteplIJNS_1CILi0EEEiEJiEEEDaRKNS_15ArithmeticTupleIJDpT_EEERKNS3_IJDpT0_EEEENKUlDpRKT_E_clIJiiEEEDaSH_,($_ZN7cutlass13device_kernelIN5flash19enable_sm80_to_sm89INS1_16FlashAttnBwdSm80INS1_25CollectiveMainloopBwdSm80ILi2ELi2EN4cute5tupleIJNS5_1CILi128EEES8_NS7_ILi64EEEEEENS_6half_tEfNS_4arch4Sm80ELb0ELb1ELb1ELb0ELb1ELb0ELb0ELb0ELi2ELi4ELi4ELi4ELb0EEENS1_24CollectiveEpilogueBwdGQAISA_fSD_Li256ELb0ELb1EEENS1_19SingleTileSchedulerILb0ELb0ELb0ELi128EEEEEEEEEvNT_6ParamsE$_ZZN5flash25CollectiveMainloopBwdSm80ILi2ELi2EN4cute5tupleIJNS1_1CILi128EEES4_NS3_ILi64EEEEEEN7cutlass6half_tEfNS7_4arch4Sm80ELb0ELb1ELb1ELb0ELb1ELb0ELb0ELb0ELi2ELi4ELi4ELi4ELb0EE3mmaINS_16FlashAttnBwdSm80ISB_NS_24CollectiveEpilogueBwdGQAIS6_fSA_Li256ELb0ELb1EEENS_19SingleTileSchedulerILb0ELb0ELb0ELi128EEEE13SharedStorageENS1_6TensorINS1_11ArrayEngineIfLm32EEENS1_6LayoutINS2_IJNS2_IJNS3_ILi2EEESO_EEESO_NS3_ILi4EEEEEENS2_IJNS2_IJNS3_ILi1EEESO_EEESQ_NS3_ILi8EEEEEEEEEEEEbRKNSB_6ParamsERT0_S12_iNS2_IJiiiEEERT_ENKUlRT_iE_clINSK_INSL_IfLm64EEENSN_INS2_IJSP_SO_SU_EEESV_EEEEEEDaS17_i - $_ZN7cutlass13device_kernelIN5flash19enable_sm80_to_sm89INS1_16FlashAttnBwdSm80INS1_25CollectiveMainloopBwdSm80ILi2ELi2EN4cute5tupleIJNS5_1CILi128EEES8_NS7_ILi64EEEEEENS_6half_tEfNS_4arch4Sm80ELb0ELb1ELb1ELb0ELb1ELb0ELb0ELb0ELi2ELi4ELi4ELi4ELb0EEENS1_24CollectiveEpilogueBwdGQAISA_fSD_Li256ELb0ELb1EEENS1_19SingleTileSchedulerILb0ELb0ELb0ELi128EEEEEEEEEvNT_6ParamsE$_ZZN4cuteplIJNS_1CILi0EEEiEJiEEEDaRKNS_15ArithmeticTupleIJDpT_EEERKNS3_IJDpT0_EEEENKUlDpRKT_E_clIJiiEEEDaSH_)
$_ZN7cutlass13device_kernelIN5flash19enable_sm80_to_sm89INS1_16FlashAttnBwdSm80INS1_25CollectiveMainloopBwdSm80ILi2ELi2EN4cute5tupleIJNS5_1CILi128EEES8_NS7_ILi64EEEEEENS_6half_tEfNS_4arch4Sm80ELb0ELb1ELb1ELb0ELb1ELb0ELb0ELb0ELi2ELi4ELi4ELi4ELb0EEENS1_24CollectiveEpilogueBwdGQAISA_fSD_Li256ELb0ELb1EEENS1_19SingleTileSchedulerILb0ELb0ELb0ELi128EEEEEEEEEvNT_6ParamsE$_ZZN4cuteplIJNS_1CILi0EEEiEJiEEEDaRKNS_15ArithmeticTupleIJDpT_EEERKNS3_IJDpT0_EEEENKUlDpRKT_E_clIJiiEEEDaSH_:
[----:B------:R-:W-:Y:S02]  /*9b30*/  MOV R7, R12 ;  /* 0x0000000c00077202 */ /* 0x000fe40000000f00 */
[----:B------:R-:W-:Y:S02]  /*9b40*/  MOV R12, R2 ;  /* 0x00000002000c7202 */ /* 0x000fe40000000f00 */
[----:B------:R-:W-:-:S04]  /*9b50*/  MOV R13, 0x0 ;  /* 0x00000000000d7802 */ /* 0x000fc80000000f00 */
[----:B------:R-:W-:Y:S05]  /*9b60*/  RET.REL.NODEC R12 `(_ZN7cutlass13device_kernelIN5flash19enable_sm80_to_sm89INS1_16FlashAttnBwdSm80INS1_25CollectiveMainloopBwdSm80ILi2ELi2EN4cute5tupleIJNS5_1CILi128EEES8_NS7_ILi64EEEEEENS_6half_tEfNS_4arch4Sm80ELb0ELb1ELb1ELb0ELb1ELb0ELb0ELb0ELi2ELi4ELi4ELi4ELb0EEENS1_24CollectiveEpilogueBwdGQAISA_fSD_Li256ELb0ELb1EEENS1_19SingleTileSchedulerILb0ELb0ELb0ELi128EEEEEEEEEvNT_6ParamsE) ;  /* 0xffff64900c007950 */ /* 0x000fea0003c3ffff */
        .type           $_ZN7cutlass13device_kernelIN5flash19enable_sm80_to_sm89INS1_16FlashAttnBwdSm80INS1_25CollectiveMainloopBwdSm80ILi2ELi2EN4cute5tupleIJNS5_1CILi128EEES8_NS7_ILi64EEEEEENS_6half_tEfNS_4arch4Sm80ELb0ELb1ELb1ELb0ELb1ELb0ELb0ELb0ELi2ELi4ELi4ELi4ELb0EEENS1_24CollectiveEpilogueBwdGQAISA_fSD_Li256ELb0ELb1EEENS1_19SingleTileSchedulerILb0ELb0ELb0ELi128EEEEEEEEEvNT_6ParamsE$_ZZN5flash25CollectiveMainloopBwdSm80ILi2ELi2EN4cute5tupleIJNS1_1CILi128EEES4_NS3_ILi64EEEEEEN7cutlass6half_tEfNS7_4arch4Sm80ELb0ELb1ELb1ELb0ELb1ELb0ELb0ELb0ELi2ELi4ELi4ELi4ELb0EE3mmaINS_16FlashAttnBwdSm80ISB_NS_24CollectiveEpilogueBwdGQAIS6_fSA_Li256ELb0ELb1EEENS_19SingleTileSchedulerILb0ELb0ELb0ELi128EEEE13SharedStorageENS1_6TensorINS1_11ArrayEngineIfLm32EEENS1_6LayoutINS2_IJNS2_IJNS3_ILi2EEESO_EEESO_NS3_ILi4EEEEEENS2_IJNS2_IJNS3_ILi1EEESO_EEESQ_NS3_ILi8EEEEEEEEEEEEbRKNSB_6ParamsERT0_S12_iNS2_IJiiiEEERT_ENKUlRT_iE_clINSK_INSL_IfLm64EEENSN_INS2_IJSP_SO_SU_EEESV_EEEEEEDaS17_i,@function
        .size           $_ZN7cutlass13device_kernelIN5flash19enable_sm80_to_sm89INS1_16FlashAttnBwdSm80INS1_25CollectiveMainloopBwdSm80ILi2ELi2EN4cute5tupleIJNS5_1CILi128EEES8_NS7_ILi64EEEEEENS_6half_tEfNS_4arch4Sm80ELb0ELb1ELb1ELb0ELb1ELb0ELb0ELb0ELi2ELi4ELi4ELi4ELb0EEENS1_24CollectiveEpilogueBwdGQAISA_fSD_Li256ELb0ELb1EEENS1_19SingleTileSchedulerILb0ELb0ELb0ELi128EEEEEEEEEvNT_6ParamsE$_ZZN5flash25CollectiveMainloopBwdSm80ILi2ELi2EN4cute5tupleIJNS1_1CILi128EEES4_NS3_ILi64EEEEEEN7cutlass6half_tEfNS7_4arch4Sm80ELb0ELb1ELb1ELb0ELb1ELb0ELb0ELb0ELi2ELi4ELi4ELi4ELb0EE3mmaINS_16FlashAttnBwdSm80ISB_NS_24CollectiveEpilogueBwdGQAIS6_fSA_Li256ELb0ELb1EEENS_19SingleTileSchedulerILb0ELb0ELb0ELi128EEEE13SharedStorageENS1_6TensorINS1_11ArrayEngineIfLm32EEENS1_6LayoutINS2_IJNS2_IJNS3_ILi2EEESO_EEESO_NS3_ILi4EEEEEENS2_IJNS2_IJNS3_ILi1EEESO_EEESQ_NS3_ILi8EEEEEEEEEEEEbRKNSB_6ParamsERT0_S12_iNS2_IJiiiEEERT_ENKUlRT_iE_clINSK_INSL_IfLm64EEENSN_INS2_IJSP_SO_SU_EEESV_EEEEEEDaS17_i,($_ZN7cutlass13device_kernelIN5flash19enable_sm80_to_sm89INS1_16FlashAttnBwdSm80INS1_25CollectiveMainloopBwdSm80ILi2ELi2EN4cute5tupleIJNS5_1CILi128EEES8_NS7_ILi64EEEEEENS_6half_tEfNS_4arch4Sm80ELb0ELb1ELb1ELb0ELb1ELb0ELb0ELb0ELi2ELi4ELi4ELi4ELb0EEENS1_24CollectiveEpilogueBwdGQAISA_fSD_Li256ELb0ELb1EEENS1_19SingleTileSchedulerILb0ELb0ELb0ELi128EEEEEEEEEvNT_6ParamsE$_ZZN5flash25CollectiveMainloopBwdSm80ILi2ELi2EN4cute5tupleIJNS1_1CILi128EEES4_NS3_ILi64EEEEEEN7cutlass6half_tEfNS7_4arch4Sm80ELb0ELb1ELb1ELb0ELb1ELb0ELb0ELb0ELi2ELi4ELi4ELi4ELb0EE3mmaINS_16FlashAttnBwdSm80ISB_NS_24CollectiveEpilogueBwdGQAIS6_fSA_Li256ELb0ELb1EEENS_19SingleTileSchedulerILb0ELb0ELb0ELi128EEEE13SharedStorageENS1_6TensorINS1_11ArrayEngineIfLm32EEENS1_6LayoutINS2_IJNS2_IJNS3_ILi2EEESO_EEESO_NS3_ILi4EEEEEENS2_IJNS2_IJNS3_ILi1EEESO_EEESQ_NS3_ILi8EEEEEEEEEEEEbRKNSB_6ParamsERT0_S12_iNS2_IJiiiEEERT_ENKUliT_E_clIZSC_ISJ_SX_EbS10_S12_S12_iS13_S15_EUlRS16_iE_EEDaiS16_ - $_ZN7cutlass13device_kernelIN5flash19enable_sm80_to_sm89INS1_16FlashAttnBwdSm80INS1_25CollectiveMainloopBwdSm80ILi2ELi2EN4cute5tupleIJNS5_1CILi128EEES8_NS7_ILi64EEEEEENS_6half_tEfNS_4arch4Sm80ELb0ELb1ELb1ELb0ELb1ELb0ELb0ELb0ELi2ELi4ELi4ELi4ELb0EEENS1_24CollectiveEpilogueBwdGQAISA_fSD_Li256ELb0ELb1EEENS1_19SingleTileSchedulerILb0ELb0ELb0ELi128EEEEEEEEEvNT_6ParamsE$_ZZN5flash25CollectiveMainloopBwdSm80ILi2ELi2EN4cute5tupleIJNS1_1CILi128EEES4_NS3_ILi64EEEEEEN7cutlass6half_tEfNS7_4arch4Sm80ELb0ELb1ELb1ELb0ELb1ELb0ELb0ELb0ELi2ELi4ELi4ELi4ELb0EE3mmaINS_16FlashAttnBwdSm80ISB_NS_24CollectiveEpilogueBwdGQAIS6_fSA_Li256ELb0ELb1EEENS_19SingleTileSchedulerILb0ELb0ELb0ELi128EEEE13SharedStorageENS1_6TensorINS1_11ArrayEngineIfLm32EEENS1_6LayoutINS2_IJNS2_IJNS3_ILi2EEESO_EEESO_NS3_ILi4EEEEEENS2_IJNS2_IJNS3_ILi1EEESO_EEESQ_NS3_ILi8EEEEEEEEEEEEbRKNSB_6ParamsERT0_S12_iNS2_IJiiiEEERT_ENKUlRT_iE_clINSK_INSL_IfLm64EEENSN_INS2_IJSP_SO_SU_EEESV_EEEEEEDaS17_i)
$_ZN7cutlass13device_kernelIN5flash19enable_sm80_to_sm89INS1_16FlashAttnBwdSm80INS1_25CollectiveMainloopBwdSm80ILi2ELi2EN4cute5tupleIJNS5_1CILi128EEES8_NS7_ILi64EEEEEENS_6half_tEfNS_4arch4Sm80ELb0ELb1ELb1ELb0ELb1ELb0ELb0ELb0ELi2ELi4ELi4ELi4ELb0EEENS1_24CollectiveEpilogueBwdGQAISA_fSD_Li256ELb0ELb1EEENS1_19SingleTileSchedulerILb0ELb0ELb0ELi128EEEEEEEEEvNT_6ParamsE$_ZZN5flash25CollectiveMainloopBwdSm80ILi2ELi2EN4cute5tupleIJNS1_1CILi128EEES4_NS3_ILi64EEEEEEN7cutlass6half_tEfNS7_4arch4Sm80ELb0ELb1ELb1ELb0ELb1ELb0ELb0ELb0ELi2ELi4ELi4ELi4ELb0EE3mmaINS_16FlashAttnBwdSm80ISB_NS_24CollectiveEpilogueBwdGQAIS6_fSA_Li256ELb0ELb1EEENS_19SingleTileSchedulerILb0ELb0ELb0ELi128EEEE13SharedStorageENS1_6TensorINS1_11ArrayEngineIfLm32EEENS1_6LayoutINS2_IJNS2_IJNS3_ILi2EEESO_EEESO_NS3_ILi4EEEEEENS2_IJNS2_IJNS3_ILi1EEESO_EEESQ_NS3_ILi8EEEEEEEEEEEEbRKNSB_6ParamsERT0_S12_iNS2_IJiiiEEERT_ENKUlRT_iE_clINSK_INSL_IfLm64EEENSN_INS2_IJSP_SO_SU_EEESV_EEEEEEDaS17_i:
        /* <DEDUP_REMOVED lines=15> */
[----:B------:R-:W-:Y:S05]  /*9c60*/  CALL.REL.NOINC `($_ZN7cutlass13device_kernelIN5flash19enable_sm80_to_sm89INS1_16FlashAttnBwdSm80INS1_25CollectiveMainloopBwdSm80ILi2ELi2EN4cute5tupleIJNS5_1CILi128EEES8_NS7_ILi64EEEEEENS_6half_tEfNS_4arch4Sm80ELb0ELb1ELb1ELb0ELb1ELb0ELb0ELb0ELi2ELi4ELi4ELi4ELb0EEENS1_24CollectiveEpilogueBwdGQAISA_fSD_Li256ELb0ELb1EEENS1_19SingleTileSchedulerILb0ELb0ELb0ELi128EEEEEEEEEvNT_6ParamsE$_ZZN4cute7idx2crdIiNS_5tupleIJNS_1CILi32EEENS2_ILi4EEENS2_ILi2EEENS2_ILi1EEEEEENS1_IJS6_S3_NS2_ILi128EEENS2_ILi0EEEEEEEEDaRKT_RKT0_RKT1_ENKUlRKT_RKT0_E_clIS4_S3_EEDaSM_SP_) ;  /* 0xfffffd0000007944 */ /* 0x000fea0003c3ffff */
[----:B------:R-:W-:Y:S02]  /*9c70*/  MOV R2, R5 ;  /* 0x0000000500027202 */ /* 0x000fe40000000f00 */
[----:B------:R-:W-:Y:S02]  /*9c80*/  MOV R12, 0x9ca0 ;  /* 0x00009ca0000c7802 */ /* 0x000fe40000000f00 */
[----:B------:R-:W-:Y:S05]  /*9c90*/  CALL.REL.NOINC `($_ZN7cutlass13device_kernelIN5flash19enable_sm80_to_sm89INS1_16FlashAttnBwdSm80INS1_25CollectiveMainloopBwdSm80ILi2ELi2EN4cute5tupleIJNS5_1CILi128EEES8_NS7_ILi64EEEEEENS_6half_tEfNS_4arch4Sm80ELb0ELb1ELb1ELb0ELb1ELb0ELb0ELb0ELi2ELi4ELi4ELi4ELb0EEENS1_24CollectiveEpilogueBwdGQAISA_fSD_Li256ELb0ELb1EEENS1_19SingleTileSchedulerILb0ELb0ELb0ELi128EEEEEEEEEvNT_6ParamsE$_ZZN4cute7idx2crdIiNS_5tupleIJNS_1CILi32EEENS2_ILi4EEENS2_ILi2EEENS2_ILi1EEEEEENS1_IJS6_S3_NS2_ILi128EEENS2_ILi0EEEEEEEEDaRKT_RKT0_RKT1_ENKUlRKT_RKT0_E_clIS5_S8_EEDaSM_SP_) ;  /* 0xfffffd7000007944 */ /* 0x000fea0003c3ffff */
[----:B------:R-:W-:Y:S02]  /*9ca0*/  MOV R12, 0x9cc0 ;  /* 0x00009cc0000c7802 */ /* 0x000fe40000000f00 */
[----:B------:R-:W-:Y:S05]  /*9cb0*/  CALL.REL.NOINC `($_ZN7cutlass13device_kernelIN5flash19enable_sm80_to_sm89INS1_16FlashAttnBwdSm80INS1_25CollectiveMainloopBwdSm80ILi2ELi2EN4cute5tupleIJNS5_1CILi128EEES8_NS7_ILi64EEEEEENS_6half_tEfNS_4arch4Sm80ELb0ELb1ELb1ELb0ELb1ELb0ELb0ELb0ELi2ELi4ELi4ELi4ELb0EEENS1_24CollectiveEpilogueBwdGQAISA_fSD_Li256ELb0ELb1EEENS1_19SingleTileSchedulerILb0ELb0ELb0ELi128EEEEEEEEEvNT_6ParamsE$_ZZN4cute9transformINS_5tupleIJNS_1CILi32EEENS2_ILi4EEENS2_ILi2EEENS2_ILi1EEEEEENS1_IJS6_S3_NS2_ILi128EEENS2_ILi0EEEEEEZNS_7idx2crdIiS7_SA_EEDaRKT_RKT0_RKT1_EUlRKT_RKT0_E_EEDaSE_SH_OSI_ENKUlDpSN_E_clIJiiiS9_EEEDaST_) ;  /* 0xfffffdd000007944 */ /* 0x000fea0003c3ffff */
[----:B------:R-:W-:Y:S02]  /*9cc0*/  MOV R12, 0x9ce0 ;  /* 0x00009ce0000c7802 */ /* 0x000fe40000000f00 */
[----:B------:R-:W-:Y:S05]  /*9cd0*/  CALL.REL.NOINC `($_ZN7cutlass13device_kernelIN5flash19enable_sm80_to_sm89INS1_16FlashAttnBwdSm80INS1_25CollectiveMainloopBwdSm80ILi2ELi2EN4cute5tupleIJNS5_1CILi128EEES8_NS7_ILi64EEEEEENS_6half_tEfNS_4arch4Sm80ELb0ELb1ELb1ELb0ELb1ELb0ELb0ELb0ELi2ELi4ELi4ELi4ELb0EEENS1_24CollectiveEpilogueBwdGQAISA_fSD_Li256ELb0ELb1EEENS1_19SingleTileSchedulerILb0ELb0ELb0ELi128EEEEEEEEEvNT_6ParamsE$_ZZN4cute7crd2crdINS_5tupleIJiiiNS_1CILi0EEEEEENS1_IJNS2_ILi32EEENS2_ILi4EEENS2_ILi2EEENS2_ILi1EEEEEENS1_IJS8_S8_S8_S8_EEEEEDaRKT_RKT0_RKT1_ENKUlRKT_RKT0_RKT1_E_clIiS7_S8_EEDaSM_SP_SS_) ;  /* 0xfffffa3000007944 */ /* 0x000fea0003c3ffff */
[----:B------:R-:W-:Y:S02]  /*9ce0*/  MOV R12, 0x9d00 ;  /* 0x00009d00000c7802 */ /* 0x000fe40000000f00 */
[----:B------:R-:W-:Y:S05]  /*9cf0*/  CALL.REL.NOINC `($_ZN7cutlass13device_kernelIN5flash19enable_sm80_to_sm89INS1_16FlashAttnBwdSm80INS1_25CollectiveMainloopBwdSm80ILi2ELi2EN4cute5tupleIJNS5_1CILi128EEES8_NS7_ILi64EEEEEENS_6half_tEfNS_4arch4Sm80ELb0ELb1ELb1ELb0ELb1ELb0ELb0ELb0ELi2ELi4ELi4ELi4ELb0EEENS1_24CollectiveEpilogueBwdGQAISA_fSD_Li256ELb0ELb1EEENS1_19SingleTileSchedulerILb0ELb0ELb0ELi128EEEEEEEEEvNT_6ParamsE$_ZZN4cute9transformINS_5tupleIJiiiNS_1CILi0EEEEEENS1_IJNS2_ILi32EEENS2_ILi4EEENS2_ILi2EEENS2_ILi1EEEEEENS1_IJS8_S8_S8_S8_EEEZNS_7crd2crdIS4_S9_SA_EEDaRKT_RKT0_RKT1_EUlRKT_RKT0_RKT1_E_EEDaSE_SH_SK_OT2_ENKUlDpSN_E_clIJiiiS3_EEEDaSX_) ;  /* 0xfffffe1000007944 */ /* 0x000fea0003c3ffff */
[----:B------:R1:W-:Y:S01]  /*9d00*/  STL.64 [R1+0x13a0], R2 ;  /* 0x0013a00201007387 */ /* 0x0003e20000100a00 */
[----:B------:R-:W-:Y:S01]  /*9d10*/  IMAD.MOV.U32 R5, RZ, RZ, R14 ;  /* 0x000000ffff057224 */ /* 0x000fe200078e000e */
[----:B------:R-:W-:Y:S02]  /*9d20*/  IADD3 R7, R6, 0x28, RZ ;  /* 0x0000002806077810 */ /* 0x000fe40007ffe0ff */
[----:B------:R1:W-:Y:S01]  /*9d30*/  STL.U8 [R1+0x1398], RZ ;  /* 0x001398ff01007387 */ /* 0x0003e20000100000 */
[----:B------:R-:W-:-:S03]  /*9d40*/  MOV R12, 0x9d70 ;  /* 0x00009d70000c7802 */ /* 0x000fc60000000f00 */
[----:B------:R1:W-:Y:S04]  /*9d50*/  STL [R1+0x139c], R14 ;  /* 0x00139c0e01007387 */ /* 0x0003e80000100800 */
[----:B-1----:R-:W-:Y:S05]  /*9d60*/  CALL.REL.NOINC `($_ZN7cutlass13device_kernelIN5flash19enable_sm80_to_sm89INS1_16FlashAttnBwdSm80INS1_25CollectiveMainloopBwdSm80ILi2ELi2EN4cute5tupleIJNS5_1CILi128EEES8_NS7_ILi64EEEEEENS_6half_tEfNS_4arch4Sm80ELb0ELb1ELb1ELb0ELb1ELb0ELb0ELb0ELi2ELi4ELi4ELi4ELb0EEENS1_24CollectiveEpilogueBwdGQAISA_fSD_Li256ELb0ELb1EEENS1_19SingleTileSchedulerILb0ELb0ELb0ELi128EEEEEEEEEvNT_6ParamsE$_ZN4cute3eso3ESOILb1ELb0EJNS_6LayoutINS_5tupleIJNS3_IJNS3_IJNS_1CILi4EEENS4_ILi8EEEEEENS3_IJS5_NS4_ILi2EEEEEEEEENS3_IJNS3_IJS8_S8_EEENS3_IJS8_S6_EEEEEEEEENS3_IJNS3_IJNS3_IJNS_11ScaledBasisIS8_JLi1EEEENSF_INS4_ILi1EEEJLi0EEEEEEENS3_IJNSF_INS4_ILi16EEEJLi0EEEENSF_IS6_JLi1EEEEEEEEEENS3_IJNS3_IJNSF_ISH_JLi1EEEENSF_IS6_JLi0EEEEEEENS3_IJNSF_INS4_ILi64EEEJLi0EEEENSF_ISK_JLi1EEEEEEEEEEEEEEENS_10ViewEngineINS_23ArithmeticTupleIteratorINS_15ArithmeticTupleIJNS4_ILi0EEES12_EEEEEEEEEC2ERKSY_RKS15_) ;  /* 0xffffd4e000007944 */ /* 0x002fea0003c3ffff */
[----:B-1----:R-:W-:Y:S01]  /*9d70*/  IMAD.MOV.U32 R7, RZ, RZ, R2 ;  /* 0x000000ffff077224 */ /* 0x002fe200078e0002 */
[----:B------:R-:W-:Y:S02]  /*9d80*/  IADD3 R2, R6, 0x24, RZ ;  /* 0x0000002406027810 */ /* 0x000fe40007ffe0ff */
[----:B------:R-:W-:Y:S02]  /*9d90*/  MOV R12, 0x9db0 ;  /* 0x00009db0000c7802 */ /* 0x000fe40000000f00 */
[----:B------:R-:W-:Y:S05]  /*9da0*/  CALL.REL.NOINC `($_ZN7cutlass13device_kernelIN5flash19enable_sm80_to_sm89INS1_16FlashAttnBwdSm80INS1_25CollectiveMainloopBwdSm80ILi2ELi2EN4cute5tupleIJNS5_1CILi128EEES8_NS7_ILi64EEEEEENS_6half_tEfNS_4arch4Sm80ELb0ELb1ELb1ELb0ELb1ELb0ELb0ELb0ELi2ELi4ELi4ELi4ELb0EEENS1_24CollectiveEpilogueBwdGQAISA_fSD_Li256ELb0ELb1EEENS1_19SingleTileSchedulerILb0ELb0ELb0ELi128EEEEEEEEEvNT_6ParamsE$_ZN4cute3eso3ESOILb0ELb0EJiiEEC2ERKiS4_) ;  /* 0xffffc54000007944 */ /* 0x000fea0003c3ffff */
[----:B-1----:R-:W2:Y:S04]  /*9db0*/  LDL R2, [R1+0x1384] ;  /* 0x0013840001027983 */ /* 0x002ea80000100800 */
[----:B------:R-:W2:Y:S01]  /*9dc0*/  LDL R3, [R1+0x1388] ;  /* 0x0013880001037983 */ /* 0x000ea20000100800 */
[----:B------:R-:W-:-:S03]  /*9dd0*/  MOV R12, 0x9e00 ;  /* 0x00009e00000c7802 */ /* 0x000fc60000000f00 */
[----:B--2---:R1:W-:Y:S04]  /*9de0*/  STL.64 [R1+0x1390], R2 ;  /* 0x0013900201007387 */ /* 0x0043e80000100a00 */
[----:B-1----:R-:W-:Y:S05]  /*9df0*/  CALL.REL.NOINC `($_ZN7cutlass13device_kernelIN5flash19enable_sm80_to_sm89INS1_16FlashAttnBwdSm80INS1_25CollectiveMainloopBwdSm80ILi2ELi2EN4cute5tupleIJNS5_1CILi128EEES8_NS7_ILi64EEEEEENS_6half_tEfNS_4arch4Sm80ELb0ELb1ELb1ELb0ELb1ELb0ELb0ELb0ELi2ELi4ELi4ELi4ELb0EEENS1_24CollectiveEpilogueBwdGQAISA_fSD_Li256ELb0ELb1EEENS1_19SingleTileSchedulerILb0ELb0ELb0ELi128EEEEEEEEEvNT_6ParamsE$_ZN4cute3eso3ESOILb0ELb0EJiNS_5tupleIJiiEEEEEC2ERKiRKS3_) ;  /* 0xffffc46000007944 */ /* 0x002fea0003c3ffff */
[----:B-1----:R1:W5:Y:S04]  /*9e00*/  LDL R5, [R1+0x1384] ;  /* 0x0013840001057983 */ /* 0x0023680000100800 */
[----:B------:R1:W5:Y:S01]  /*9e10*/  LDL.64 R2, [R1+0x1388] ;  /* 0x0013880001027983 */ /* 0x0003620000100a00 */
[----:B------:R-:W-:-:S03]  /*9e20*/  MOV R12, 0x9e40 ;  /* 0x00009e40000c7802 */ /* 0x000fc60000000f00 */
[----:B-1---5:R-:W-:Y:S05]  /*9e30*/  CALL.REL.NOINC `($_ZN7cutlass13device_kernelIN5flash19enable_sm80_to_sm89INS1_16FlashAttnBwdSm80INS1_25CollectiveMainloopBwdSm80ILi2ELi2EN4cute5tupleIJNS5_1CILi128EEES8_NS7_ILi64EEEEEENS_6half_tEfNS_4arch4Sm80ELb0ELb1ELb1ELb0ELb1ELb0ELb0ELb0ELi2ELi4ELi4ELi4ELb0EEENS1_24CollectiveEpilogueBwdGQAISA_fSD_Li256ELb0ELb1EEENS1_19SingleTileSchedulerILb0ELb0ELb0ELi128EEEEEEEEEvNT_6ParamsE$_ZN4cute3eso3ESOILb0ELb1EJNS_5tupleIJiNS2_IJiiEEEEEENS2_IJNS_10UnderscoreENS2_IJS5_S5_EEEEEEEEC2ERKS4_RKS7_) ;  /* 0xffffc85000007944 */ /* 0x022fea0003c3ffff */
        /* <DEDUP_REMOVED lines=10> */
[----:B-1---5:R-:W-:Y:S05]  /*9ee0*/  CALL.REL.NOINC `($_ZN7cutlass13device_kernelIN5flash19enable_sm80_to_sm89INS1_16FlashAttnBwdSm80INS1_25CollectiveMainloopBwdSm80ILi2ELi2EN4cute5tupleIJNS5_1CILi128EEES8_NS7_ILi64EEEEEENS_6half_tEfNS_4arch4Sm80ELb0ELb1ELb1ELb0ELb1ELb0ELb0ELb0ELi2ELi4ELi4ELi4ELb0EEENS1_24CollectiveEpilogueBwdGQAISA_fSD_Li256ELb0ELb1EEENS1_19SingleTileSchedulerILb0ELb0ELb0ELi128EEEEEEEEEvNT_6ParamsE$_ZN4cute5tupleIJiEEC2ERKi) ;  /* 0xffffeb1000007944 */ /* 0x022fea0003c3ffff */
[----:B------:R2:W5:Y:S01]  /*9ef0*/  LDL R7, [R1+0x1384] ;  /* 0x0013840001077983 */ /* 0x0005620000100800 */
[----:B-1----:R-:W-:Y:S01]  /*9f00*/  IMAD.MOV.U32 R13, RZ, RZ, R3 ;  /* 0x000000ffff0d7224 */ /* 0x002fe200078e0003 */
[----:B------:R-:W-:Y:S02]  /*9f10*/  MOV R2, R80 ;  /* 0x0000005000027202 */ /* 0x000fe40000000f00 */
[----:B------:R-:W-:Y:S02]  /*9f20*/  MOV R14, 0x9f40 ;  /* 0x00009f40000e7802 */ /* 0x000fe40000000f00 */
[----:B--2--5:R-:W-:Y:S05]  /*9f30*/  CALL.REL.NOINC `($_ZN7cutlass13device_kernelIN5flash19enable_sm80_to_sm89INS1_16FlashAttnBwdSm80INS1_25CollectiveMainloopBwdSm80ILi2ELi2EN4cute5tupleIJNS5_1CILi128EEES8_NS7_ILi64EEEEEENS_6half_tEfNS_4arch4Sm80ELb0ELb1ELb1ELb0ELb1ELb0ELb0ELb0ELi2ELi4ELi4ELi4ELb0EEENS1_24CollectiveEpilogueBwdGQAISA_fSD_Li256ELb0ELb1EEENS1_19SingleTileSchedulerILb0ELb0ELb0ELi128EEEEEEEEEvNT_6ParamsE$_ZN4cute5tupleIJiEEC2ERKi) ;  /* 0xffffeac000007944 */ /* 0x024fea0003c3ffff */
[----:B------:R2:W5:Y:S01]  /*9f40*/  LDL R3, [R1+0x1384] ;  /* 0x0013840001037983 */ /* 0x0005620000100800 */
[----:B-1----:R-:W-:Y:S01]  /*9f50*/  IMAD.MOV.U32 R13, RZ, RZ, R7 ;  /* 0x000000ffff0d7224 */ /* 0x002fe200078e0007 */
[----:B------:R-:W-:-:S02]  /*9f60*/  MOV R2, R6 ;  /* 0x0000000600027202 */ /* 0x000fc40000000f00 */
[----:B------:R-:W-:Y:S02]  /*9f70*/  MOV R14, 0x9f90 ;  /* 0x00009f90000e7802 */ /* 0x000fe40000000f00 */
[----:B--2--5:R-:W-:Y:S05]  /*9f80*/  CALL.REL.NOINC `($_ZN7cutlass13device_kernelIN5flash19enable_sm80_to_sm89INS1_16FlashAttnBwdSm80INS1_25CollectiveMainloopBwdSm80ILi2ELi2EN4cute5tupleIJNS5_1CILi128EEES8_NS7_ILi64EEEEEENS_6half_tEfNS_4arch4Sm80ELb0ELb1ELb1ELb0ELb1ELb0ELb0ELb0ELi2ELi4ELi4ELi4ELb0EEENS1_24CollectiveEpilogueBwdGQAISA_fSD_Li256ELb0ELb1EEENS1_19SingleTileSchedulerILb0ELb0ELb0ELi128EEEEEEEEEvNT_6ParamsE$_ZN4cute5tupleIJiEEC2ERKi) ;  /* 0xffffea7000007944 */ /* 0x024fea0003c3ffff */
[----:B------:R2:W5:Y:S01]  /*9f90*/  LDL R7, [R1+0x1380] ;  /* 0x0013800001077983 */ /* 0x0005620000100800 */
[----:B------:R-:W-:-:S03]  /*9fa0*/  MOV R12, 0x9fc0 ;  /* 0x00009fc0000c7802 */ /* 0x000fc60000000f00 */
[----:B-12--5:R-:W-:Y:S05]  /*9fb0*/  CALL.REL.NOINC `($_ZN7cutlass13device_kernelIN5flash19enable_sm80_to_sm89INS1_16FlashAttnBwdSm80INS1_25CollectiveMainloopBwdSm80ILi2ELi2EN4cute5tupleIJNS5_1CILi128EEES8_NS7_ILi64EEEEEENS_6half_tEfNS_4arch4Sm80ELb0ELb1ELb1ELb0ELb1ELb0ELb0ELb0ELi2ELi4ELi4ELi4ELb0EEENS1_24CollectiveEpilogueBwdGQAISA_fSD_Li256ELb0ELb1EEENS1_19SingleTileSchedulerILb0ELb0ELb0ELi128EEEEEEEEEvNT_6ParamsE$_ZN4cute5tupleIJNS_1CILi0EEEiEEC2ERKS2_RKi) ;  /* 0xffffe9c000007944 */ /* 0x026fea0003c3ffff */
[----:B------:R2:W5:Y:S01]  /*9fc0*/  LDL R12, [R1+0x1384] ;  /* 0x00138400010c7983 */ /* 0x0005620000100800 */
[----:B-1----:R-:W-:Y:S01]  /*9fd0*/  IMAD.MOV.U32 R2, RZ, RZ, R6 ;  /* 0x000000ffff027224 */ /* 0x002fe200078e0006 */
[----:B------:R-:W-:Y:S02]  /*9fe0*/  MOV R13, R3 ;  /* 0x00000003000d7202 */ /* 0x000fe40000000f00 */
[----:B------:R-:W-:Y:S02]  /*9ff0*/  MOV R14, 0xa010 ;  /* 0x0000a010000e7802 */ /* 0x000fe40000000f00 */
[----:B--2--5:R-:W-:Y:S05]  /*a000*/  CALL.REL.NOINC `($_ZN7cutlass13device_kernelIN5flash19enable_sm80_to_sm89INS1_16FlashAttnBwdSm80INS1_25CollectiveMainloopBwdSm80ILi2ELi2EN4cute5tupleIJNS5_1CILi128EEES8_NS7_ILi64EEEEEENS_6half_tEfNS_4arch4Sm80ELb0ELb1ELb1ELb0ELb1ELb0ELb0ELb0ELi2ELi4ELi4ELi4ELb0EEENS1_24CollectiveEpilogueBwdGQAISA_fSD_Li256ELb0ELb1EEENS1_19SingleTileSchedulerILb0ELb0ELb0ELi128EEEEEEEEEvNT_6ParamsE$_ZN4cute5tupleIJiEEC2ERKi) ;  /* 0xffffe9f000007944 */ /* 0x024fea0003c3ffff */
[----:B-1----:R1:W5:Y:S01]  /*a010*/  LDL R13, [R1+0x1380] ;  /* 0x00138000010d7983 */ /* 0x0023620000100800 */
[----:B------:R-:W-:Y:S02]  /*a020*/  MOV R2, R80 ;  /* 0x0000005000027202 */ /* 0x000fe40000000f00 */
[----:B------:R-:W-:Y:S02]  /*a030*/  MOV R14, 0xa050 ;  /* 0x0000a050000e7802 */ /* 0x000fe40000000f00 */
[----:B-1---5:R-:W-:Y:S05]  /*a040*/  CALL.REL.NOINC `($_ZN7cutlass13device_kernelIN5flash19enable_sm80_to_sm89INS1_16FlashAttnBwdSm80INS1_25CollectiveMainloopBwdSm80ILi2ELi2EN4cute5tupleIJNS5_1CILi128EEES8_NS7_ILi64EEEEEENS_6half_tEfNS_4arch4Sm80ELb0ELb1ELb1ELb0ELb1ELb0ELb0ELb0ELi2ELi4ELi4ELi4ELb0EEENS1_24CollectiveEpilogueBwdGQAISA_fSD_Li256ELb0ELb1EEENS1_19SingleTileSchedulerILb0ELb0ELb0ELi128EEEEEEEEEvNT_6ParamsE$_ZN4cute5tupleIJiEEC2ERKi) ;  /* 0xffffe9b000007944 */ /* 0x022fea0003c3ffff */
[----:B------:R2:W5:Y:S01]  /*a050*/  LDL R3, [R1+0x1384] ;  /* 0x0013840001037983 */ /* 0x0005620000100800 */
[----:B------:R-:W-:-:S03]  /*a060*/  MOV R6, 0xa080 ;  /* 0x0000a08000067802 */ /* 0x000fc60000000f00 */
[----:B-12--5:R-:W-:Y:S05]  /*a070*/  CALL.REL.NOINC `($_ZN7cutlass13device_kernelIN5flash19enable_sm80_to_sm89INS1_16FlashAttnBwdSm80INS1_25CollectiveMainloopBwdSm80ILi2ELi2EN4cute5tupleIJNS5_1CILi128EEES8_NS7_ILi64EEEEEENS_6half_tEfNS_4arch4Sm80ELb0ELb1ELb1ELb0ELb1ELb0ELb0ELb0ELi2ELi4ELi4ELi4ELb0EEENS1_24CollectiveEpilogueBwdGQAISA_fSD_Li256ELb0ELb1EEENS1_19SingleTileSchedulerILb0ELb0ELb0ELi128EEEEEEEEEvNT_6ParamsE$_ZN4cute3eso3ESOILb0ELb1EJiNS_1CILi0EEEEEC2ERKiRKS3_) ;  /* 0xffffc6b000007944 */ /* 0x026fea0003c3ffff */
[----:B-1----:R1:W5:Y:S01]  /*a080*/  LDL R3, [R1+0x1384] ;  /* 0x0013840001037983 */ /* 0x0023620000100800 */
[----:B------:R-:W-:-:S03]  /*a090*/  MOV R2, 0xa0b0 ;  /* 0x0000a0b000027802 */ /* 0x000fc60000000f00 */
[----:B-1---5:R-:W-:Y:S05]  /*a0a0*/  CALL.REL.NOINC `($_ZN7cutlass13device_kernelIN5flash19enable_sm80_to_sm89INS1_16FlashAttnBwdSm80INS1_25CollectiveMainloopBwdSm80ILi2ELi2EN4cute5tupleIJNS5_1CILi128EEES8_NS7_ILi64EEEEEENS_6half_tEfNS_4arch4Sm80ELb0ELb1ELb1ELb0ELb1ELb0ELb0ELb0ELi2ELi4ELi4ELi4ELb0EEENS1_24CollectiveEpilogueBwdGQAISA_fSD_Li256ELb0ELb1EEENS1_19SingleTileSchedulerILb0ELb0ELb0ELi128EEEEEEEEEvNT_6ParamsE$_ZZN4cuteplIJNS_1CILi0EEEiEJiEEEDaRKNS_15ArithmeticTupleIJDpT_EEERKNS3_IJDpT0_EEEENKUlDpRKT_E_clIJiiEEEDaSH_) ;  /* 0xfffffa8000007944 */ /* 0x022fea0003c3ffff */
[----:B------:R-:W-:Y:S01]  /*a0b0*/  IMAD.SHL.U32 R13, R4, 0x10, RZ ;  /* 0x00000010040d7824 */ /* 0x000fe200078e00ff */
[----:B------:R-:W-:-:S02]  /*a0c0*/  MOV R2, R80 ;  /* 0x0000005000027202 */ /* 0x000fc40000000f00 */
[----:B------:R-:W-:Y:S02]  /*a0d0*/  MOV R14, 0xa0f0 ;  /* 0x0000a0f0000e7802 */ /* 0x000fe40000000f00 */
[----:B------:R-:W-:Y:S05]  /*a0e0*/  CALL.REL.NOINC `($_ZN7cutlass13device_kernelIN5flash19enable_sm80_to_sm89INS1_16FlashAttnBwdSm80INS1_25CollectiveMainloopBwdSm80ILi2ELi2EN4cute5tupleIJNS5_1CILi128EEES8_NS7_ILi64EEEEEENS_6half_tEfNS_4arch4Sm80ELb0ELb1ELb1ELb0ELb1ELb0ELb0ELb0ELi2ELi4ELi4ELi4ELb0EEENS1_24CollectiveEpilogueBwdGQAISA_fSD_Li256ELb0ELb1EEENS1_19SingleTileSchedulerILb0ELb0ELb0ELi128EEEEEEEEEvNT_6ParamsE$_ZN4cute5tupleIJiEEC2ERKi) ;  /* 0xffffe91000007944 */ /* 0x000fea0003c3ffff */
[----:B------:R2:W5:Y:S01]  /*a0f0*/  LDL R4, [R1+0x1384] ;  /* 0x0013840001047983 */ /* 0x0005620000100800 */
[----:B-1----:R-:W-:Y:S01]  /*a100*/  IMAD.SHL.U32 R13, R5, 0x8, RZ ;  /* 0x00000008050d7824 */ /* 0x002fe200078e00ff */
[----:B------:R-:W-:Y:S02]  /*a110*/  MOV R2, R80 ;  /* 0x0000005000027202 */ /* 0x000fe40000000f00 */
[----:B------:R-:W-:Y:S02]  /*a120*/  MOV R14, 0xa140 ;  /* 0x0000a140000e7802 */ /* 0x000fe40000000f00 */
[----:B--2--5:R-:W-:Y:S05]  /*a130*/  CALL.REL.NOINC `($_ZN7cutlass13device_kernelIN5flash19enable_sm80_to_sm89INS1_16FlashAttnBwdSm80INS1_25CollectiveMainloopBwdSm80ILi2ELi2EN4cute5tupleIJNS5_1CILi128EEES8_NS7_ILi64EEEEEENS_6half_tEfNS_4arch4Sm80ELb0ELb1ELb1ELb0ELb1ELb0ELb0ELb0ELi2ELi4ELi4ELi4ELb0EEENS1_24CollectiveEpilogueBwdGQAISA_fSD_Li256ELb0ELb1EEENS1_19SingleTileSchedulerILb0ELb0ELb0ELi128EEEEEEEEEvNT_6ParamsE$_ZN4cute5tupleIJiEEC2ERKi) ;  /* 0xffffe8c000007944 */ /* 0x024fea0003c3ffff */
[----:B------:R2:W5:Y:S01]  /*a140*/  LDL R6, [R1+0x1384] ;  /* 0x0013840001067983 */ /* 0x0005620000100800 */
[----:B-1----:R-:W-:Y:S01]  /*a150*/  IMAD.MOV.U32 R2, RZ, RZ, R80 ;  /* 0x000000ffff027224 */ /* 0x002fe200078e0050 */
[----:B------:R-:W-:Y:S02]  /*a160*/  MOV R13, R4 ;  /* 0x00000004000d7202 */ /* 0x000fe40000000f00 */
[----:B------:R-:W-:Y:S02]  /*a170*/  MOV R14, 0xa190 ;  /* 0x0000a190000e7802 */ /* 0x000fe40000000f00 */
[----:B--2--5:R-:W-:Y:S05]  /*a180*/  CALL.REL.NOINC `($_ZN7cutlass13device_kernelIN5flash19enable_sm80_to_sm89INS1_16FlashAttnBwdSm80INS1_25CollectiveMainloopBwdSm80ILi2ELi2EN4cute5tupleIJNS5_1CILi128EEES8_NS7_ILi64EEEEEENS_6half_tEfNS_4arch4Sm80ELb0ELb1ELb1ELb0ELb1ELb0ELb0ELb0ELi2ELi4ELi4ELi4ELb0EEENS1_24CollectiveEpilogueBwdGQAISA_fSD_Li256ELb0ELb1EEENS1_19SingleTileSchedulerILb0ELb0ELb0ELi128EEEEEEEEEvNT_6ParamsE$_ZN4cute5tupleIJiEEC2ERKi) ;  /* 0xffffe87000007944 */ /* 0x024fea0003c3ffff */
        /* <DEDUP_REMOVED lines=36> */
.L_x_3003:
[----:B------:R-:W-:Y:S05]  /*a3d0*/  BSYNC B0 ;  /* 0x0000000000007941 */ /* 0x000fea0003800000 */
.L_x_3002:
[----:B------:R-:W-:Y:S01]  /*a3e0*/  LOP3.LUT R12, RZ, R12, RZ, 0x33, !PT ;  /* 0x0000000cff0c7212 */ /* 0x000fe200078e33ff */
[----:B------:R-:W-:Y:S05]  /*a3f0*/  BRA `(.L_x_3004) ;  /* 0x0000006000007947 */ /* 0x000fea0003800000 */
.L_x_3001:
[----:B------:R-:W-:-:S13]  /*a400*/  ISETP.NE.AND P0, PT, R21, 0x1, PT ;  /* 0x000000011500780c */ /* 0x000fda0003f05270 */
[----:B------:R-:W-:Y:S05]  /*a410*/  @!P0 BRA `(.L_x_3004) ;  /* 0x0000004000008947 */ /* 0x000fea0003800000 */
[----:B------:R-:W2:Y:S04]  /*a420*/  LD.E R11, [R8.64+0x1c] ;  /* 0x00001c04080b7980 */ /* 0x000ea8000c101900 */
[----:B------:R-:W3:Y:S01]  /*a430*/  LD.E R10, [R8.64+0x20] ;  /* 0x00002004080a7980 */ /* 0x000ee2000c101900 */
[----:B--2---:R-:W-:-:S05]  /*a440*/  IMAD.HI.U32 R11, R12, R11, RZ ;  /* 0x0000000b0c0b7227 */ /* 0x004fca00078e00ff */
[----:B---3--:R-:W-:Y:S02]  /*a450*/  SHF.R.U32.HI R12, RZ, R10, R11 ;  /* 0x0000000aff0c7219 */ /* 0x008fe4000001160b */
.L_x_3004:
[----:B------:R-:W-:Y:S05]  /*a460*/  BSYNC B1 ;  /* 0x0000000000017941 */ /* 0x000fea0003800000 */
.L_x_3000:
[----:B------:R-:W-:-:S04]  /*a470*/  IMAD R10, R21, R12, -R6 ;  /* 0x0000000c150a7224 */ /* 0x000fc800078e0a06 */
[----:B------:R-:W-:-:S05]  /*a480*/  IMAD.IADD R10, R10, 0x1, -R7 ;  /* 0x000000010a0a7824 */ /* 0x000fca00078e0a07 */
[-C--:B------:R-:W-:Y:S02]  /*a490*/  IADD3 R12, R21, R10.reuse, RZ ;  /* 0x0000000a150c7210 */ /* 0x080fe40007ffe0ff */
[----:B------:R-:W-:Y:S02]  /*a4a0*/  IMNMX R15, R15, R10, !PT ;  /* 0x0000000a0f0f7217 */ /* 0x000fe40007800200 */
[----:B------:R-:W-:Y:S02]  /*a4b0*/  IMNMX R17, R17, R12, PT ;  /* 0x0000000c11117217 */ /* 0x000fe40003800200 */
.L_x_2999:
[----:B------:R-:W-:Y:S05]  /*a4c0*/  BSYNC B2 ;  /* 0x0000000000027941 */ /* 0x000fea0003800000 */
.L_x_2998:
        /* <DEDUP_REMOVED lines=113> */
.L_x_3010:
[----:B------:R-:W-:Y:S05]  /*abe0*/  BSYNC B0 ;  /* 0x0000000000007941 */ /* 0x000fea0003800000 */
.L_x_3009:
[----:B------:R-:W-:Y:S01]  /*abf0*/  LOP3.LUT R24, RZ, R24, RZ, 0x33, !PT ;  /* 0x00000018ff187212 */ /* 0x000fe200078e33ff */
[----:B------:R-:W-:Y:S05]  /*ac00*/  BRA `(.L_x_3011) ;  /* 0x0000006000007947 */ /* 0x000fea0003800000 */
.L_x_3008:
[----:B------:R-:W-:-:S13]  /*ac10*/  ISETP.NE.AND P0, PT, R13, 0x1, PT ;  /* 0x000000010d00780c */ /* 0x000fda0003f05270 */
[----:B------:R-:W-:Y:S05]  /*ac20*/  @!P0 BRA `(.L_x_3011) ;  /* 0x0000004000008947 */ /* 0x000fea0003800000 */
[----:B------:R-:W2:Y:S04]  /*ac30*/  LD.E R17, [R8.64+0x1c] ;  /* 0x00001c0408117980 */ /* 0x000ea8000c101900 */
[----:B------:R-:W3:Y:S01]  /*ac40*/  LD.E R15, [R8.64+0x20] ;  /* 0x00002004080f7980 */ /* 0x000ee2000c101900 */
[----:B--2---:R-:W-:-:S05]  /*ac50*/  IMAD.HI.U32 R24, R24, R17, RZ ;  /* 0x0000001118187227 */ /* 0x004fca00078e00ff */
[----:B---3--:R-:W-:Y:S02]  /*ac60*/  SHF.R.U32.HI R24, RZ, R15, R24 ;  /* 0x0000000fff187219 */ /* 0x008fe40000011618 */
.L_x_3011:
[----:B------:R-:W-:Y:S05]  /*ac70*/  BSYNC B1 ;  /* 0x0000000000017941 */ /* 0x000fea0003800000 */
.L_x_3007:
[----:B------:R-:W-:-:S04]  /*ac80*/  IMAD R24, R13, R24, -R6 ;  /* 0x000000180d187224 */ /* 0x000fc800078e0a06 */
[----:B------:R-:W-:-:S05]  /*ac90*/  IMAD.IADD R24, R24, 0x1, -R7 ;  /* 0x0000000118187824 */ /* 0x000fca00078e0a07 */
[-C--:B------:R-:W-:Y:S02]  /*aca0*/  IADD3 R34, R13, R24.reuse, RZ ;  /* 0x000000180d227210 */ /* 0x080fe40007ffe0ff */
[----:B------:R-:W-:Y:S02]  /*acb0*/  IMNMX R21, R21, R24, !PT ;  /* 0x0000001815157217 */ /* 0x000fe40007800200 */
[----:B------:R-:W-:Y:S02]  /*acc0*/  IMNMX R25, R25, R34, PT ;  /* 0x0000002219197217 */ /* 0x000fe40003800200 */
.L_x_3006:
[----:B---3--:R-:W-:Y:S05]  /*acd0*/  BSYNC B2 ;  /* 0x0000000000027941 */ /* 0x008fea0003800000 */
.L_x_3005:
        /* <DEDUP_REMOVED lines=96> */
.L_x_3017:
[----:B------:R-:W-:Y:S05]  /*b2e0*/  BSYNC B0 ;  /* 0x0000000000007941 */ /* 0x000fea0003800000 */
.L_x_3016:
[----:B------:R-:W-:Y:S01]  /*b2f0*/  LOP3.LUT R24, RZ, R24, RZ, 0x33, !PT ;  /* 0x00000018ff187212 */ /* 0x000fe200078e33ff */
[----:B------:R-:W-:Y:S05]  /*b300*/  BRA `(.L_x_3018) ;  /* 0x0000006000007947 */ /* 0x000fea0003800000 */
.L_x_3015:
[----:B------:R-:W-:-:S13]  /*b310*/  ISETP.NE.AND P0, PT, R13, 0x1, PT ;  /* 0x000000010d00780c */ /* 0x000fda0003f05270 */
[----:B------:R-:W-:Y:S05]  /*b320*/  @!P0 BRA `(.L_x_3018) ;  /* 0x0000004000008947 */ /* 0x000fea0003800000 */
[----:B------:R-:W2:Y:S04]  /*b330*/  LD.E R17, [R8.64+0x1c] ;  /* 0x00001c0408117980 */ /* 0x000ea8000c101900 */
[----:B------:R-:W3:Y:S01]  /*b340*/  LD.E R15, [R8.64+0x20] ;  /* 0x00002004080f7980 */ /* 0x000ee2000c101900 */
[----:B--2---:R-:W-:-:S05]  /*b350*/  IMAD.HI.U32 R24, R24, R17, RZ ;  /* 0x0000001118187227 */ /* 0x004fca00078e00ff */
[----:B---3--:R-:W-:Y:S02]  /*b360*/  SHF.R.U32.HI R24, RZ, R15, R24 ;  /* 0x0000000fff187219 */ /* 0x008fe40000011618 */
.L_x_3018:
[----:B------:R-:W-:Y:S05]  /*b370*/  BSYNC B1 ;  /* 0x0000000000017941 */ /* 0x000fea0003800000 */
.L_x_3014:
[----:B------:R-:W-:-:S04]  /*b380*/  IMAD R24, R13, R24, -R6 ;  /* 0x000000180d187224 */ /* 0x000fc800078e0a06 */
[----:B------:R-:W-:-:S05]  /*b390*/  IMAD.IADD R24, R24, 0x1, -R7 ;  /* 0x0000000118187824 */ /* 0x000fca00078e0a07 */
[-C--:B------:R-:W-:Y:S02]  /*b3a0*/  IADD3 R34, R13, R24.reuse, RZ ;  /* 0x000000180d227210 */ /* 0x080fe40007ffe0ff */
[----:B------:R-:W-:Y:S02]  /*b3b0*/  IMNMX R21, R21, R24, !PT ;  /* 0x0000001815157217 */ /* 0x000fe40007800200 */
[----:B------:R-:W-:Y:S02]  /*b3c0*/  IMNMX R25, R25, R34, PT ;  /* 0x0000002219197217 */ /* 0x000fe40003800200 */
.L_x_3013:
[----:B--2---:R-:W-:Y:S05]  /*b3d0*/  BSYNC B2 ;  /* 0x0000000000027941 */ /* 0x004fea0003800000 */
.L_x_3012:
        /* <DEDUP_REMOVED lines=96> */
.L_x_3024:
[----:B------:R-:W-:Y:S05]  /*b9e0*/  BSYNC B0 ;  /* 0x0000000000007941 */ /* 0x000fea0003800000 */
.L_x_3023:
[----:B------:R-:W-:Y:S01]  /*b9f0*/  LOP3.LUT R5, RZ, R5, RZ, 0x33, !PT ;  /* 0x00000005ff057212 */ /* 0x000fe200078e33ff */
[----:B------:R-:W-:Y:S05]  /*ba00*/  BRA `(.L_x_3025) ;  /* 0x0000006000007947 */ /* 0x000fea0003800000 */
.L_x_3022:
[----:B------:R-:W-:-:S13]  /*ba10*/  ISETP.NE.AND P0, PT, R15, 0x1, PT ;  /* 0x000000010f00780c */ /* 0x000fda0003f05270 */
[----:B------:R-:W-:Y:S05]  /*ba20*/  @!P0 BRA `(.L_x_3025) ;  /* 0x0000004000008947 */ /* 0x000fea0003800000 */
[----:B------:R-:W2:Y:S04]  /*ba30*/  LD.E R2, [R8.64+0x1c] ;  /* 0x00001c0408027980 */ /* 0x000ea8000c101900 */
[----:B------:R-:W3:Y:S01]  /*ba40*/  LD.E R4, [R8.64+0x20] ;  /* 0x0000200408047980 */ /* 0x000ee2000c101900 */
[----:B--2---:R-:W-:-:S05]  /*ba50*/  IMAD.HI.U32 R5, R5, R2, RZ ;  /* 0x0000000205057227 */ /* 0x004fca00078e00ff */
[----:B---3--:R-:W-:Y:S02]  /*ba60*/  SHF.R.U32.HI R5, RZ, R4, R5 ;  /* 0x00000004ff057219 */ /* 0x008fe40000011605 */
.L_x_3025:
[----:B------:R-:W-:Y:S05]  /*ba70*/  BSYNC B1 ;  /* 0x0000000000017941 */ /* 0x000fea0003800000 */
.L_x_3021:
[----:B------:R-:W-:-:S04]  /*ba80*/  IMAD R6, R15, R5, -R6 ;  /* 0x000000050f067224 */ /* 0x000fc800078e0a06 */
[----:B------:R-:W-:-:S05]  /*ba90*/  IMAD.IADD R6, R6, 0x1, -R7 ;  /* 0x0000000106067824 */ /* 0x000fca00078e0a07 */
[-C--:B------:R-:W-:Y:S02]  /*baa0*/  IADD3 R2, R15, R6.reuse, RZ ;  /* 0x000000060f027210 */ /* 0x080fe40007ffe0ff */
[----:B------:R-:W-:Y:S02]  /*bab0*/  IMNMX R3, R3, R6, !PT ;  /* 0x0000000603037217 */ /* 0x000fe40007800200 */
[----:B------:R-:W-:Y:S02]  /*bac0*/  IMNMX R13, R13, R2, PT ;  /* 0x000000020d0d7217 */ /* 0x000fe40003800200 */
.L_x_3020:
[----:B---3--:R-:W-:Y:S05]  /*bad0*/  BSYNC B2 ;  /* 0x0000000000027941 */ /* 0x008fea0003800000 */
.L_x_3019:
        /* <DEDUP_REMOVED lines=73> */
[----:B------:R-:W-:Y:S05]  /*bf70*/  @P1 RET.REL.NODEC P0, R20 `(_ZN7cutlass13device_kernelIN5flash19enable_sm80_to_sm89INS1_16FlashAttnBwdSm80INS1_25CollectiveMainloopBwdSm80ILi2ELi2EN4cute5tupleIJNS5_1CILi128EEES8_NS7_ILi64EEEEEENS_6half_tEfNS_4arch4Sm80ELb0ELb1ELb1ELb0ELb1ELb0ELb0ELb0ELi2ELi4ELi4ELi4ELb0EEENS1_24CollectiveEpilogueBwdGQAISA_fSD_Li256ELb0ELb1EEENS1_19SingleTileSchedulerILb0ELb0ELb0ELi128EEEEEEEEEvNT_6ParamsE) ;  /* 0xffff408014001950 */ /* 0x000fea000043ffff */
[----:B------:R-:W-:Y:S02]  /*bf80*/  MOV R3, 0xff800000 ;  /* 0xff80000000037802 */ /* 0x000fe40000000f00 */
[----:B------:R-:W-:-:S03]  /*bf90*/  MOV R21, 0x0 ;  /* 0x0000000000157802 */ /* 0x000fc60000000f00 */
[----:B------:R1:W-:Y:S01]  /*bfa0*/  STL [R14+0xfc], R3 ;  /* 0x0000fc030e007387 */ /* 0x0003e20000100800 */
[----:B------:R-:W-:Y:S05]  /*bfb0*/  RET.REL.NODEC R20 `(_ZN7cutlass13device_kernelIN5flash19enable_sm80_to_sm89INS1_16FlashAttnBwdSm80INS1_25CollectiveMainloopBwdSm80ILi2ELi2EN4cute5tupleIJNS5_1CILi128EEES8_NS7_ILi64EEEEEENS_6half_tEfNS_4arch4Sm80ELb0ELb1ELb1ELb0ELb1ELb0ELb0ELb0ELi2ELi4ELi4ELi4ELb0EEENS1_24CollectiveEpilogueBwdGQAISA_fSD_Li256ELb0ELb1EEENS1_19SingleTileSchedulerILb0ELb0ELb0ELi128EEEEEEEEEvNT_6ParamsE) ;  /* 0xffff404014007950 */ /* 0x000fea0003c3ffff */
        .type           $_ZN7cutlass13device_kernelIN5flash19enable_sm80_to_sm89INS1_16FlashAttnBwdSm80INS1_25CollectiveMainloopBwdSm80ILi2ELi2EN4cute5tupleIJNS5_1CILi128EEES8_NS7_ILi64EEEEEENS_6half_tEfNS_4arch4Sm80ELb0ELb1ELb1ELb0ELb1ELb0ELb0ELb0ELi2ELi4ELi4ELi4ELb0EEENS1_24CollectiveEpilogueBwdGQAISA_fSD_Li256ELb0ELb1EEENS1_19SingleTileSchedulerILb0ELb0ELb0ELi128EEEEEEEEEvNT_6ParamsE$_ZZN5flash25CollectiveMainloopBwdSm80ILi2ELi2EN4cute5tupleIJNS1_1CILi128EEES4_NS3_ILi64EEEEEEN7cutlass6half_tEfNS7_4arch4Sm80ELb0ELb1ELb1ELb0ELb1ELb0ELb0ELb0ELi2ELi4ELi4ELi4ELb0EE3mmaINS_16FlashAttnBwdSm80ISB_NS_24CollectiveEpilogueBwdGQAIS6_fSA_Li256ELb0ELb1EEENS_19SingleTileSchedulerILb0ELb0ELb0ELi128EEEE13SharedStorageENS1_6TensorINS1_11ArrayEngineIfLm32EEENS1_6LayoutINS2_IJNS2_IJNS3_ILi2EEESO_EEESO_NS3_ILi4EEEEEENS2_IJNS2_IJNS3_ILi1EEESO_EEESQ_NS3_ILi8EEEEEEEEEEEEbRKNSB_6ParamsERT0_S12_iNS2_IJiiiEEERT_ENKUliT_E_clIZSC_ISJ_SX_EbS10_S12_S12_iS13_S15_EUlRS16_iE_EEDaiS16_,@function
        .size           $_ZN7cutlass13device_kernelIN5flash19enable_sm80_to_sm89INS1_16FlashAttnBwdSm80INS1_25CollectiveMainloopBwdSm80ILi2ELi2EN4cute5tupleIJNS5_1CILi128EEES8_NS7_ILi64EEEEEENS_6half_tEfNS_4arch4Sm80ELb0ELb1ELb1ELb0ELb1ELb0ELb0ELb0ELi2ELi4ELi4ELi4ELb0EEENS1_24CollectiveEpilogueBwdGQAISA_fSD_Li256ELb0ELb1EEENS1_19SingleTileSchedulerILb0ELb0ELb0ELi128EEEEEEEEEvNT_6ParamsE$_ZZN5flash25CollectiveMainloopBwdSm80ILi2ELi2EN4cute5tupleIJNS1_1CILi128EEES4_NS3_ILi64EEEEEEN7cutlass6half_tEfNS7_4arch4Sm80ELb0ELb1ELb1ELb0ELb1ELb0ELb0ELb0ELi2ELi4ELi4ELi4ELb0EE3mmaINS_16FlashAttnBwdSm80ISB_NS_24CollectiveEpilogueBwdGQAIS6_fSA_Li256ELb0ELb1EEENS_19SingleTileSchedulerILb0ELb0ELb0ELi128EEEE13SharedStorageENS1_6TensorINS1_11ArrayEngineIfLm32EEENS1_6LayoutINS2_IJNS2_IJNS3_ILi2EEESO_EEESO_NS3_ILi4EEEEEENS2_IJNS2_IJNS3_ILi1EEESO_EEESQ_NS3_ILi8EEEEEEEEEEEEbRKNSB_6ParamsERT0_S12_iNS2_IJiiiEEERT_ENKUliT_E_clIZSC_ISJ_SX_EbS10_S12_S12_iS13_S15_EUlRS16_iE_EEDaiS16_,($_ZN7cutlass13device_kernelIN5flash19enable_sm80_to_sm89INS1_16FlashAttnBwdSm80INS1_25CollectiveMainloopBwdSm80ILi2ELi2EN4cute5tupleIJNS5_1CILi128EEES8_NS7_ILi64EEEEEENS_6half_tEfNS_4arch4Sm80ELb0ELb1ELb1ELb0ELb1ELb0ELb0ELb0ELi2ELi4ELi4ELi4ELb0EEENS1_24CollectiveEpilogueBwdGQAISA_fSD_Li256ELb0ELb1EEENS1_19SingleTileSchedulerILb0ELb0ELb0ELi128EEEEEEEEEvNT_6ParamsE$_ZZN5flash25CollectiveMainloopBwdSm80ILi2ELi2EN4cute5tupleIJNS1_1CILi128EEES4_NS3_ILi64EEEEEEN7cutlass6half_tEfNS7_4arch4Sm80ELb0ELb1ELb1ELb0ELb1ELb0ELb0ELb0ELi2ELi4ELi4ELi4ELb0EE3mmaINS_16FlashAttnBwdSm80ISB_NS_24CollectiveEpilogueBwdGQAIS6_fSA_Li256ELb0ELb1EEENS_19SingleTileSchedulerILb0ELb0ELb0ELi128EEEE13SharedStorageENS1_6TensorINS1_11ArrayEngineIfLm32EEENS1_6LayoutINS2_IJNS2_IJNS3_ILi2EEESO_EEESO_NS3_ILi4EEEEEENS2_IJNS2_IJNS3_ILi1EEESO_EEESQ_NS3_ILi8EEEEEEEEEEEEbRKNSB_6ParamsERT0_S12_iNS2_IJiiiEEERT_ENKUlvE0_clEv - $_ZN7cutlass13device_kernelIN5flash19enable_sm80_to_sm89INS1_16FlashAttnBwdSm80INS1_25CollectiveMainloopBwdSm80ILi2ELi2EN4cute5tupleIJNS5_1CILi128EEES8_NS7_ILi64EEEEEENS_6half_tEfNS_4arch4Sm80ELb0ELb1ELb1ELb0ELb1ELb0ELb0ELb0ELi2ELi4ELi4ELi4ELb0EEENS1_24CollectiveEpilogueBwdGQAISA_fSD_Li256ELb0ELb1EEENS1_19SingleTileSchedulerILb0ELb0ELb0ELi128EEEEEEEEEvNT_6ParamsE$_ZZN5flash25CollectiveMainloopBwdSm80ILi2ELi2EN4cute5tupleIJNS1_1CILi128EEES4_NS3_ILi64EEEEEEN7cutlass6half_tEfNS7_4arch4Sm80ELb0ELb1ELb1ELb0ELb1ELb0ELb0ELb0ELi2ELi4ELi4ELi4ELb0EE3mmaINS_16FlashAttnBwdSm80ISB_NS_24CollectiveEpilogueBwdGQAIS6_fSA_Li256ELb0ELb1EEENS_19SingleTileSchedulerILb0ELb0ELb0ELi128EEEE13SharedStorageENS1_6TensorINS1_11ArrayEngineIfLm32EEENS1_6LayoutINS2_IJNS2_IJNS3_ILi2EEESO_EEESO_NS3_ILi4EEEEEENS2_IJNS2_IJNS3_ILi1EEESO_EEESQ_NS3_ILi8EEEEEEEEEEEEbRKNSB_6ParamsERT0_S12_iNS2_IJiiiEEERT_ENKUliT_E_clIZSC_ISJ_SX_EbS10_S12_S12_iS13_S15_EUlRS16_iE_EEDaiS16_)
$_ZN7cutlass13device_kernelIN5flash19enable_sm80_to_sm89INS1_16FlashAttnBwdSm80INS1_25CollectiveMainloopBwdSm80ILi2ELi2EN4cute5tupleIJNS5_1CILi128EEES8_NS7_ILi64EEEEEENS_6half_tEfNS_4arch4Sm80ELb0ELb1ELb1ELb0ELb1ELb0ELb0ELb0ELi2ELi4ELi4ELi4ELb0EEENS1_24CollectiveEpilogueBwdGQAISA_fSD_Li256ELb0ELb1EEENS1_19SingleTileSchedulerILb0ELb0ELb0ELi128EEEEEEEEEvNT_6ParamsE$_ZZN5flash25CollectiveMainloopBwdSm80ILi2ELi2EN4cute5tupleIJNS1_1CILi128EEES4_NS3_ILi64EEEEEEN7cutlass6half_tEfNS7_4arch4Sm80ELb0ELb1ELb1ELb0ELb1ELb0ELb0ELb0ELi2ELi4ELi4ELi4ELb0EE3mmaINS_16FlashAttnBwdSm80ISB_NS_24CollectiveEpilogueBwdGQAIS6_fSA_Li256ELb0ELb1EEENS_19SingleTileSchedulerILb0ELb0ELb0ELi128EEEE13SharedStorageENS1_6TensorINS1_11ArrayEngineIfLm32EEENS1_6LayoutINS2_IJNS2_IJNS3_ILi2EEESO_EEESO_NS3_ILi4EEEEEENS2_IJNS2_IJNS3_ILi1EEESO_EEESQ_NS3_ILi8EEEEEEEEEEEEbRKNSB_6ParamsERT0_S12_iNS2_IJiiiEEERT_ENKUliT_E_clIZSC_ISJ_SX_EbS10_S12_S12_iS13_S15_EUlRS16_iE_EEDaiS16_:
        /* <DEDUP_REMOVED lines=46> */
[----:B-1---5:R-:W-:Y:S05]  /*c2a0*/  CALL.REL.NOINC `($_ZN7cutlass13device_kernelIN5flash19enable_sm80_to_sm89INS1_16FlashAttnBwdSm80INS1_25CollectiveMainloopBwdSm80ILi2ELi2EN4cute5tupleIJNS5_1CILi128EEES8_NS7_ILi64EEEEEENS_6half_tEfNS_4arch4Sm80ELb0ELb1ELb1ELb0ELb1ELb0ELb0ELb0ELi2ELi4ELi4ELi4ELb0EEENS1_24CollectiveEpilogueBwdGQAISA_fSD_Li256ELb0ELb1EEENS1_19SingleTileSchedulerILb0ELb0ELb0ELi128EEEEEEEEEvNT_6ParamsE$_ZN4cute3eso3ESOILb1ELb0EJNS_14ComposedLayoutINS_7SwizzleILi3ELi3ELi3EEENS_1CILj0EEENS_6LayoutINS_5tupleIJNS8_IJNS5_ILi8EEENS5_ILi16EEEEEENS8_IJNS5_ILi64EEENS5_ILi1EEEEEEEEENS8_IJNS8_IJSC_NS5_ILi512EEEEEENS8_IJSD_NS5_ILi0EEEEEEEEEEEEENS_10ViewEngineINS_8smem_ptrIPN7cutlass6half_tEEEEEEEC2ERKSM_RKST_) ;  /* 0xffffa7f000007944 */ /* 0x022fea0003c3ffff */
[----:B-1----:R1:W5:Y:S01]  /*c2b0*/  LDL.64 R2, [R1+0x758] ;  /* 0x0007580001027983 */ /* 0x0023620000100a00 */
[----:B------:R-:W-:-:S03]  /*c2c0*/  MOV R6, 0xc2e0 ;  /* 0x0000c2e000067802 */ /* 0x000fc60000000f00 */
[----:B-1---5:R-:W-:Y:S05]  /*c2d0*/  CALL.REL.NOINC `($_ZN7cutlass13device_kernelIN5flash19enable_sm80_to_sm89INS1_16FlashAttnBwdSm80INS1_25CollectiveMainloopBwdSm80ILi2ELi2EN4cute5tupleIJNS5_1CILi128EEES8_NS7_ILi64EEEEEENS_6half_tEfNS_4arch4Sm80ELb0ELb1ELb1ELb0ELb1ELb0ELb0ELb0ELi2ELi4ELi4ELi4ELb0EEENS1_24CollectiveEpilogueBwdGQAISA_fSD_Li256ELb0ELb1EEENS1_19SingleTileSchedulerILb0ELb0ELb0ELi128EEEEEEEEEvNT_6ParamsE$_ZN4cute3eso3ESOILb1ELb0EJNS_14ComposedLayoutINS_7SwizzleILi3ELi3ELi3EEENS_1CILj0EEENS_6LayoutINS_5tupleIJNS8_IJNS8_IJNS5_ILi4EEENS5_ILi8EEEEEENS8_IJS9_NS5_ILi1EEEEEEEEENS8_IJNS8_IJNS5_ILi2EEESF_SF_EEENS8_IJSF_S9_EEEEEEEEENS8_IJNS8_IJNS8_IJSF_NS5_ILi64EEEEEENS8_IJNS5_ILi1024EEENS5_ILi0EEEEEEEEENS8_IJNS8_IJSC_NS5_ILi512EEESA_EEENS8_IJNS5_ILi4096EEENS5_ILi16EEEEEEEEEEEEEEEENS_10ViewEngineINS_8smem_ptrIPN7cutlass6half_tEEEEEEEC2ERKSY_RKS15_) ;  /* 0xffffa84000007944 */ /* 0x022fea0003c3ffff */
[----:B------:R-:W-:Y:S01]  /*c2e0*/  ULDC.64 UR4, c[0x0][0x118] ;  /* 0x0000460000047ab9 */ /* 0x000fe20000000a00 */
[----:B------:R2:W5:Y:S04]  /*c2f0*/  LDL.64 R24, [R1+0x758] ;  /* 0x0007580001187983 */ /* 0x0005680000100a00 */
[----:B-1----:R2:W5:Y:S01]  /*c300*/  LD.E R3, [R34.64+0x8] ;  /* 0x0000080422037980 */ /* 0x002562000c101900 */
[----:B------:R-:W-:-:S02]  /*c310*/  MOV R80, R60 ;  /* 0x0000003c00507202 */ /* 0x000fc40000000f00 */
[----:B------:R-:W-:Y:S02]  /*c320*/  MOV R6, 0xc340 ;  /* 0x0000c34000067802 */ /* 0x000fe40000000f00 */
[----:B--2--5:R-:W-:Y:S05]  /*c330*/  CALL.REL.NOINC `($_ZN7cutlass13device_kernelIN5flash19enable_sm80_to_sm89INS1_16FlashAttnBwdSm80INS1_25CollectiveMainloopBwdSm80ILi2ELi2EN4cute5tupleIJNS5_1CILi128EEES8_NS7_ILi64EEEEEENS_6half_tEfNS_4arch4Sm80ELb0ELb1ELb1ELb0ELb1ELb0ELb0ELb0ELi2ELi4ELi4ELi4ELb0EEENS1_24CollectiveEpilogueBwdGQAISA_fSD_Li256ELb0ELb1EEENS1_19SingleTileSchedulerILb0ELb0ELb0ELi128EEEEEEEEEvNT_6ParamsE$_ZN4cute3eso3ESOILb0ELb1EJiNS_1CILi0EEEEEC2ERKiRKS3_) ;  /* 0xffffa3f000007944 */ /* 0x024fea0003c3ffff */
[----:B------:R-:W2:Y:S01]  /*c340*/  LDL R4, [R1+0x758] ;  /* 0x0007580001047983 */ /* 0x000ea20000100800 */
[----:B------:R-:W-:Y:S01]  /*c350*/  ULDC.64 UR4, c[0x0][0x118] ;  /* 0x0000460000047ab9 */ /* 0x000fe20000000a00 */
[----:B------:R-:W-:Y:S01]  /*c360*/  IMAD.MOV.U32 R80, RZ, RZ, R60 ;  /* 0x000000ffff507224 */ /* 0x000fe200078e003c */
[----:B-1----:R-:W-:Y:S01]  /*c370*/  MOV R2, R16 ;  /* 0x0000001000027202 */ /* 0x002fe20000000f00 */
[----:B--2---:R1:W-:Y:S04]  /*c380*/  STL [R1+0x11e8], R4 ;  /* 0x0011e80401007387 */ /* 0x0043e80000100800 */
[----:B------:R1:W5:Y:S01]  /*c390*/  LD.E R34, [R34.64+0x4] ;  /* 0x0000040422227980 */ /* 0x000362000c101900 */
[----:B------:R-:W-:-:S03]  /*c3a0*/  MOV R6, 0xc3c0 ;  /* 0x0000c3c000067802 */ /* 0x000fc60000000f00 */
[----:B-1---5:R-:W-:Y:S05]  /*c3b0*/  CALL.REL.NOINC `($_ZN7cutlass13device_kernelIN5flash19enable_sm80_to_sm89INS1_16FlashAttnBwdSm80INS1_25CollectiveMainloopBwdSm80ILi2ELi2EN4cute5tupleIJNS5_1CILi128EEES8_NS7_ILi64EEEEEENS_6half_tEfNS_4arch4Sm80ELb0ELb1ELb1ELb0ELb1ELb0ELb0ELb0ELi2ELi4ELi4ELi4ELb0EEENS1_24CollectiveEpilogueBwdGQAISA_fSD_Li256ELb0ELb1EEENS1_19SingleTileSchedulerILb0ELb0ELb0ELi128EEEEEEEEEvNT_6ParamsE$_ZN4cute3eso3ESOILb0ELb0EJiNS_5tupleIJiNS_1CILi0EEEEEEEEC2ERKiRKS5_) ;  /* 0xffff9e3000007944 */ /* 0x022fea0003c3ffff */
[----:B-1----:R1:W5:Y:S01]  /*c3c0*/  LDL.64 R2, [R1+0x758] ;  /* 0x0007580001027983 */ /* 0x0023620000100a00 */
[----:B------:R-:W-:-:S02]  /*c3d0*/  MOV R80, R60 ;  /* 0x0000003c00507202 */ /* 0x000fc40000000f00 */
[----:B------:R-:W-:Y:S02]  /*c3e0*/  MOV R34, 0xc400 ;  /* 0x0000c40000227802 */ /* 0x000fe40000000f00 */
[----:B-1---5:R-:W-:Y:S05]  /*c3f0*/  CALL.REL.NOINC `($_ZN7cutlass13device_kernelIN5flash19enable_sm80_to_sm89INS1_16FlashAttnBwdSm80INS1_25CollectiveMainloopBwdSm80ILi2ELi2EN4cute5tupleIJNS5_1CILi128EEES8_NS7_ILi64EEEEEENS_6half_tEfNS_4arch4Sm80ELb0ELb1ELb1ELb0ELb1ELb0ELb0ELb0ELi2ELi4ELi4ELi4ELb0EEENS1_24CollectiveEpilogueBwdGQAISA_fSD_Li256ELb0ELb1EEENS1_19SingleTileSchedulerILb0ELb0ELb0ELi128EEEEEEEEEvNT_6ParamsE$_ZN4cute3eso3ESOILb0ELb1EJNS_5tupleIJiNS2_IJiNS_1CILi0EEEEEEEEENS2_IJNS_10UnderscoreENS2_IJS7_S7_EEEEEEEEC2ERKS6_RKS9_) ;  /* 0xffffa24000007944 */ /* 0x022fea0003c3ffff */
[----:B------:R-:W2:Y:S01]  /*c400*/  LDL.64 R4, [R1+0x758] ;  /* 0x0007580001047983 */ /* 0x000ea20000100a00 */
[----:B-1----:R-:W-:Y:S02]  /*c410*/  MOV R2, R20 ;  /* 0x0000001400027202 */ /* 0x002fe40000000f00 */
[----:B------:R-:W-:Y:S01]  /*c420*/  MOV R6, 0xc460 ;  /* 0x0000c46000067802 */ /* 0x000fe20000000f00 */
[----:B--2---:R1:W-:Y:S04]  /*c430*/  STL [R1+0x11ec], R4 ;  /* 0x0011ec0401007387 */ /* 0x0043e80000100800 */
[----:B------:R1:W-:Y:S02]  /*c440*/  STL [R1+0x11f0], R5 ;  /* 0x0011f00501007387 */ /* 0x0003e40000100800 */
[----:B-1----:R-:W-:Y:S05]  /*c450*/  CALL.REL.NOINC `($_ZN7cutlass13device_kernelIN5flash19enable_sm80_to_sm89INS1_16FlashAttnBwdSm80INS1_25CollectiveMainloopBwdSm80ILi2ELi2EN4cute5tupleIJNS5_1CILi128EEES8_NS7_ILi64EEEEEENS_6half_tEfNS_4arch4Sm80ELb0ELb1ELb1ELb0ELb1ELb0ELb0ELb0ELi2ELi4ELi4ELi4ELb0EEENS1_24CollectiveEpilogueBwdGQAISA_fSD_Li256ELb0ELb1EEENS1_19SingleTileSchedulerILb0ELb0ELb0ELi128EEEEEEEEEvNT_6ParamsE$_ZZN4cute4diceINS_5tupleIJNS1_IJiNS1_IJiNS_1CILi0EEEEEEEEENS1_IJNS_10UnderscoreENS1_IJS6_S6_EEEEEEEEES9_EEDaRKT_RKT0_ENKUlRKT_RKT0_E_clIS5_S5_EEDaSI_SL_) ;  /* 0xffffcd5000007944 */ /* 0x002fea0003c3ffff */
[----:B------:R-:W-:Y:S02]  /*c460*/  MOV R6, 0xc480 ;  /* 0x0000c48000067802 */ /* 0x000fe40000000f00 */
[----:B-1---5:R-:W-:Y:S05]  /*c470*/  CALL.REL.NOINC `($_ZN7cutlass13device_kernelIN5flash19enable_sm80_to_sm89INS1_16FlashAttnBwdSm80INS1_25CollectiveMainloopBwdSm80ILi2ELi2EN4cute5tupleIJNS5_1CILi128EEES8_NS7_ILi64EEEEEENS_6half_tEfNS_4arch4Sm80ELb0ELb1ELb1ELb0ELb1ELb0ELb0ELb0ELi2ELi4ELi4ELi4ELb0EEENS1_24CollectiveEpilogueBwdGQAISA_fSD_Li256ELb0ELb1EEENS1_19SingleTileSchedulerILb0ELb0ELb0ELi128EEEEEEEEEvNT_6ParamsE$_ZZN4cute12filter_tupleINS_5tupleIJNS1_IJiNS1_IJiNS_1CILi0EEEEEEEEENS1_IJNS_10UnderscoreENS1_IJS6_S6_EEEEEEEEES9_ZNS_4diceIS9_S9_EEDaRKT_RKT0_EUlRKT_RKT0_E_EEDaSD_SG_OT1_ENKUlDpSJ_E_clIJNS1_IJiiS3_EEENS1_IJEEEEEEDaSQ_) ;  /* 0xffffc7d000007944 */ /* 0x022fea0003c3ffff */
[----:B------:R-:W-:Y:S02]  /*c480*/  MOV R6, 0xc4a0 ;  /* 0x0000c4a000067802 */ /* 0x000fe40000000f00 */
[----:B------:R-:W-:Y:S05]  /*c490*/  CALL.REL.NOINC `($_ZN7cutlass13device_kernelIN5flash19enable_sm80_to_sm89INS1_16FlashAttnBwdSm80INS1_25CollectiveMainloopBwdSm80ILi2ELi2EN4cute5tupleIJNS5_1CILi128EEES8_NS7_ILi64EEEEEENS_6half_tEfNS_4arch4Sm80ELb0ELb1ELb1ELb0ELb1ELb0ELb0ELb0ELi2ELi4ELi4ELi4ELb0EEENS1_24CollectiveEpilogueBwdGQAISA_fSD_Li256ELb0ELb1EEENS1_19SingleTileSchedulerILb0ELb0ELb0ELi128EEEEEEEEEvNT_6ParamsE$_ZZN4cute7idx2crdINS_5tupleIJiiNS_1CILi0EEEEEENS1_IJNS1_IJNS2_ILi4EEENS2_ILi8EEEEEES5_NS2_ILi1EEEEEEEEDaRKT_RKT0_ENKUlRKT_RKT0_E_clIiS7_EEDaSI_SL_) ;  /* 0xffffd46000007944 */ /* 0x000fea0003c3ffff */
[----:B------:R-:W-:Y:S02]  /*c4a0*/  MOV R7, R3 ;  /* 0x0000000300077202 */ /* 0x000fe40000000f00 */
[----:B------:R-:W-:-:S02]  /*c4b0*/  MOV R6, 0xc4d0 ;  /* 0x0000c4d000067802 */ /* 0x000fc40000000f00 */
[----:B------:R-:W-:Y:S05]  /*c4c0*/  CALL.REL.NOINC `($_ZN7cutlass13device_kernelIN5flash19enable_sm80_to_sm89INS1_16FlashAttnBwdSm80INS1_25CollectiveMainloopBwdSm80ILi2ELi2EN4cute5tupleIJNS5_1CILi128EEES8_NS7_ILi64EEEEEENS_6half_tEfNS_4arch4Sm80ELb0ELb1ELb1ELb0ELb1ELb0ELb0ELb0ELi2ELi4ELi4ELi4ELb0EEENS1_24CollectiveEpilogueBwdGQAISA_fSD_Li256ELb0ELb1EEENS1_19SingleTileSchedulerILb0ELb0ELb0ELi128EEEEEEEEEvNT_6ParamsE$_ZZN4cute9transformINS_5tupleIJiiNS_1CILi0EEEEEENS1_IJNS1_IJNS2_ILi4EEENS2_ILi8EEEEEES5_NS2_ILi1EEEEEEZNS_7idx2crdIS4_S9_EEDaRKT_RKT0_EUlRKT_RKT0_E_EEDaSD_SG_OT1_ENKUlDpSJ_E_clIJNS1_IJiiEEEiS3_EEEDaSQ_) ;  /* 0xffffd61000007944 */ /* 0x000fea0003c3ffff */
[----:B------:R-:W-:Y:S02]  /*c4d0*/  MOV R6, 0xc4f0 ;  /* 0x0000c4f000067802 */ /* 0x000fe40000000f00 */
[----:B------:R-:W-:Y:S05]  /*c4e0*/  CALL.REL.NOINC `($_ZN7cutlass13device_kernelIN5flash19enable_sm80_to_sm89INS1_16FlashAttnBwdSm80INS1_25CollectiveMainloopBwdSm80ILi2ELi2EN4cute5tupleIJNS5_1CILi128EEES8_NS7_ILi64EEEEEENS_6half_tEfNS_4arch4Sm80ELb0ELb1ELb1ELb0ELb1ELb0ELb0ELb0ELi2ELi4ELi4ELi4ELb0EEENS1_24CollectiveEpilogueBwdGQAISA_fSD_Li256ELb0ELb1EEENS1_19SingleTileSchedulerILb0ELb0ELb0ELi128EEEEEEEEEvNT_6ParamsE$_ZZN4cute13to_mixed_bitsINS_5tupleIJNS1_IJNS_1CILi4EEENS2_ILi8EEEEEES3_NS2_ILi1EEEEEENS1_IJNS1_IJNS2_ILi0EEENS2_ILi64EEEEEES8_S8_EEENS1_IJNS1_IJiiEEEiS8_EEEEEDaRKT_RKT0_RKT1_ENKUlRKT_RKT0_RKT1_E_clIS5_SA_SC_EEDaSP_SS_SV_) ;  /* 0xffffcae000007944 */ /* 0x000fea0003c3ffff */
[----:B------:R-:W-:Y:S02]  /*c4f0*/  MOV R29, R4 ;  /* 0x00000004001d7202 */ /* 0x000fe40000000f00 */
[----:B------:R-:W-:-:S02]  /*c500*/  MOV R4, 0xc520 ;  /* 0x0000c52000047802 */ /* 0x000fc40000000f00 */
[----:B------:R-:W-:Y:S05]  /*c510*/  CALL.REL.NOINC `($_ZN7cutlass13device_kernelIN5flash19enable_sm80_to_sm89INS1_16FlashAttnBwdSm80INS1_25CollectiveMainloopBwdSm80ILi2ELi2EN4cute5tupleIJNS5_1CILi128EEES8_NS7_ILi64EEEEEENS_6half_tEfNS_4arch4Sm80ELb0ELb1ELb1ELb0ELb1ELb0ELb0ELb0ELi2ELi4ELi4ELi4ELb0EEENS1_24CollectiveEpilogueBwdGQAISA_fSD_Li256ELb0ELb1EEENS1_19SingleTileSchedulerILb0ELb0ELb0ELi128EEEEEEEEEvNT_6ParamsE$_ZZN4cute13to_mixed_bitsINS_5tupleIJNS1_IJNS_1CILi4EEENS2_ILi8EEEEEES3_NS2_ILi1EEEEEENS1_IJNS1_IJNS2_ILi0EEENS2_ILi64EEEEEES8_S8_EEENS1_IJNS1_IJiiEEEiS8_EEEEEDaRKT_RKT0_RKT1_ENKUlDpRKT_E_clIJNS_9MixedBitsILj0ELj448EEENS2_ILj0EEESV_EEEDaSQ_) ;  /* 0xffffca8000007944 */ /* 0x000fea0003c3ffff */
        /* <DEDUP_REMOVED lines=21> */
[----:B------:R-:W-:Y:S05]  /*c670*/  CALL.REL.NOINC `($_ZN7cutlass13device_kernelIN5flash19enable_sm80_to_sm89INS1_16FlashAttnBwdSm80INS1_25CollectiveMainloopBwdSm80ILi2ELi2EN4cute5tupleIJNS5_1CILi128EEES8_NS7_ILi64EEEEEENS_6half_tEfNS_4arch4Sm80ELb0ELb1ELb1ELb0ELb1ELb0ELb0ELb0ELi2ELi4ELi4ELi4ELb0EEENS1_24CollectiveEpilogueBwdGQAISA_fSD_Li256ELb0ELb1EEENS1_19SingleTileSchedulerILb0ELb0ELb0ELi128EEEEEEEEEvNT_6ParamsE$_ZN4cute3eso3ESOILb0ELb0EJiiiEEC2ERKiS4_S4_) ;  /* 0xffff9dd000007944 */ /* 0x000fea0003c3ffff */
[----:B------:R2:W5:Y:S04]  /*c680*/  LDL R5, [R1+0x760] ;  /* 0x0007600001057983 */ /* 0x0005680000100800 */
[----:B-1----:R2:W5:Y:S01]  /*c690*/  LDL.64 R2, [R1+0x758] ;  /* 0x0007580001027983 */ /* 0x0025620000100a00 */
[----:B------:R-:W-:-:S02]  /*c6a0*/  MOV R80, R60 ;  /* 0x0000003c00507202 */ /* 0x000fc40000000f00 */
[----:B------:R-:W-:Y:S02]  /*c6b0*/  MOV R6, 0xc6d0 ;  /* 0x0000c6d000067802 */ /* 0x000fe40000000f00 */
[----:B--2--5:R-:W-:Y:S05]  /*c6c0*/  CALL.REL.NOINC `($_ZN7cutlass13device_kernelIN5flash19enable_sm80_to_sm89INS1_16FlashAttnBwdSm80INS1_25CollectiveMainloopBwdSm80ILi2ELi2EN4cute5tupleIJNS5_1CILi128EEES8_NS7_ILi64EEEEEENS_6half_tEfNS_4arch4Sm80ELb0ELb1ELb1ELb0ELb1ELb0ELb0ELb0ELi2ELi4ELi4ELi4ELb0EEENS1_24CollectiveEpilogueBwdGQAISA_fSD_Li256ELb0ELb1EEENS1_19SingleTileSchedulerILb0ELb0ELb0ELi128EEEEEEEEEvNT_6ParamsE$_ZN4cute3eso3ESOILb1ELb0EJNS_1CILi1EEENS_5tupleIJiiiEEENS2_ILi64EEENS4_IJNS2_ILi72EEENS2_ILi144EEENS2_ILi288EEEEEENS2_ILi512EEEEEC2ERKS3_RKS5_RKS6_RKSA_RKSB_) ;  /* 0xffffa52000007944 */ /* 0x024fea0003c3ffff */
[----:B-1----:R1:W5:Y:S04]  /*c6d0*/  LDL R5, [R1+0x760] ;  /* 0x0007600001057983 */ /* 0x0023680000100800 */
[----:B------:R1:W5:Y:S01]  /*c6e0*/  LDL.64 R2, [R1+0x758] ;  /* 0x0007580001027983 */ /* 0x0003620000100a00 */
[----:B------:R-:W-:Y:S02]  /*c6f0*/  MOV R80, R60 ;  /* 0x0000003c00507202 */ /* 0x000fe40000000f00 */
[----:B------:R-:W-:Y:S02]  /*c700*/  MOV R6, 0xc720 ;  /* 0x0000c72000067802 */ /* 0x000fe40000000f00 */
[----:B-1---5:R-:W-:Y:S05]  /*c710*/  CALL.REL.NOINC `($_ZN7cutlass13device_kernelIN5flash19enable_sm80_to_sm89INS1_16FlashAttnBwdSm80INS1_25CollectiveMainloopBwdSm80ILi2ELi2EN4cute5tupleIJNS5_1CILi128EEES8_NS7_ILi64EEEEEENS_6half_tEfNS_4arch4Sm80ELb0ELb1ELb1ELb0ELb1ELb0ELb0ELb0ELi2ELi4ELi4ELi4ELb0EEENS1_24CollectiveEpilogueBwdGQAISA_fSD_Li256ELb0ELb1EEENS1_19SingleTileSchedulerILb0ELb0ELb0ELi128EEEEEEEEEvNT_6ParamsE$_ZN4cute5tupleIJNS0_IJNS_1CILi8EEENS0_IJNS1_ILi2EEES3_S3_EEENS1_ILi1EEES4_S5_EEENS0_IJS5_NS0_IJiiiEEENS1_ILi64EEENS0_IJNS1_ILi72EEENS1_ILi144EEENS1_ILi288EEEEEENS1_ILi512EEEEEEEEC2ERKS6_RKSE_) ;  /* 0xffffc18000007944 */ /* 0x022fea0003c3ffff */
[----:B-1----:R1:W5:Y:S04]  /*c720*/  LDL R5, [R1+0x760] ;  /* 0x0007600001057983 */ /* 0x0023680000100800 */
[----:B------:R1:W5:Y:S01]  /*c730*/  LDL.64 R2, [R1+0x758] ;  /* 0x0007580001027983 */ /* 0x0003620000100a00 */
[----:B------:R-:W-:-:S03]  /*c740*/  MOV R4, 0xc760 ;  /* 0x0000c76000047802 */ /* 0x000fc60000000f00 */
[----:B-1---5:R-:W-:Y:S05]  /*c750*/  CALL.REL.NOINC `($_ZN7cutlass13device_kernelIN5flash19enable_sm80_to_sm89INS1_16FlashAttnBwdSm80INS1_25CollectiveMainloopBwdSm80ILi2ELi2EN4cute5tupleIJNS5_1CILi128EEES8_NS7_ILi64EEEEEENS_6half_tEfNS_4arch4Sm80ELb0ELb1ELb1ELb0ELb1ELb0ELb0ELb0ELi2ELi4ELi4ELi4ELb0EEENS1_24CollectiveEpilogueBwdGQAISA_fSD_Li256ELb0ELb1EEENS1_19SingleTileSchedulerILb0ELb0ELb0ELi128EEEEEEEEEvNT_6ParamsE$_ZZN4cute7flattenINS_5tupleIJNS_1CILi1EEENS1_IJiiiEEENS2_ILi64EEENS1_IJNS2_ILi72EEENS2_ILi144EEENS2_ILi288EEEEEENS2_ILi512EEEEEEEEDaRKT_ENKUlRKT_E_clIS4_EEDaSH_) ;  /* 0xffffd08000007944 */ /* 0x022fea0003c3ffff */
[----:B------:R-:W-:Y:S02]  /*c760*/  MOV R6, 0xc780 ;  /* 0x0000c78000067802 */ /* 0x000fe40000000f00 */
[----:B------:R-:W-:Y:S05]  /*c770*/  CALL.REL.NOINC `($_ZN7cutlass13device_kernelIN5flash19enable_sm80_to_sm89INS1_16FlashAttnBwdSm80INS1_25CollectiveMainloopBwdSm80ILi2ELi2EN4cute5tupleIJNS5_1CILi128EEES8_NS7_ILi64EEEEEENS_6half_tEfNS_4arch4Sm80ELb0ELb1ELb1ELb0ELb1ELb0ELb0ELb0ELi2ELi4ELi4ELi4ELb0EEENS1_24CollectiveEpilogueBwdGQAISA_fSD_Li256ELb0ELb1EEENS1_19SingleTileSchedulerILb0ELb0ELb0ELi128EEEEEEEEEvNT_6ParamsE$_ZZN4cute12filter_tupleINS_5tupleIJNS_1CILi1EEENS1_IJiiiEEENS2_ILi64EEENS1_IJNS2_ILi72EEENS2_ILi144EEENS2_ILi288EEEEEENS2_ILi512EEEEEEZNS_7flattenISB_EEDaRKT_EUlRKT_E_EEDaSF_OT0_ENKUlDpSI_E_clIJNS1_IJS3_EEES4_NS1_IJS5_EEES9_NS1_IJSA_EEEEEEDaSM_) ;  /* 0xffffc65000007944 */ /* 0x000fea0003c3ffff */
[----:B------:R-:W-:Y:S02]  /*c780*/  MOV R80, R60 ;  /* 0x0000003c00507202 */ /* 0x000fe40000000f00 */
[----:B------:R-:W-:-:S02]  /*c790*/  MOV R6, 0xc7b0 ;  /* 0x0000c7b000067802 */ /* 0x000fc40000000f00 */
[----:B------:R-:W-:Y:S05]  /*c7a0*/  CALL.REL.NOINC `($_ZN7cutlass13device_kernelIN5flash19enable_sm80_to_sm89INS1_16FlashAttnBwdSm80INS1_25CollectiveMainloopBwdSm80ILi2ELi2EN4cute5tupleIJNS5_1CILi128EEES8_NS7_ILi64EEEEEENS_6half_tEfNS_4arch4Sm80ELb0ELb1ELb1ELb0ELb1ELb0ELb0ELb0ELi2ELi4ELi4ELi4ELb0EEENS1_24CollectiveEpilogueBwdGQAISA_fSD_Li256ELb0ELb1EEENS1_19SingleTileSchedulerILb0ELb0ELb0ELi128EEEEEEEEEvNT_6ParamsE$_ZN4cute3eso3ESOILb0ELb1EJiNS_1CILi72EEENS2_ILi512EEEEEC2ERKiRKS3_RKS4_) ;  /* 0xffffa06000007944 */ /* 0x000fea0003c3ffff */
[----:B------:R-:W2:Y:S01]  /*c7b0*/  LDL R28, [R1+0x758] ;  /* 0x00075800011c7983 */ /* 0x000ea20000100800 */
[----:B------:R-:W-:Y:S01]  /*c7c0*/  IMAD.MOV.U32 R80, RZ, RZ, R60 ;  /* 0x000000ffff507224 */ /* 0x000fe200078e003c */
[----:B-1----:R-:W-:-:S02]  /*c7d0*/  MOV R2, R12 ;  /* 0x0000000c00027202 */ /* 0x002fc40000000f00 */
[----:B------:R-:W-:Y:S01]  /*c7e0*/  MOV R6, 0xc810 ;  /* 0x0000c81000067802 */ /* 0x000fe20000000f00 */
[----:B--2---:R1:W-:Y:S04]  /*c7f0*/  STL [R1+0x790], R28 ;  /* 0x0007901c01007387 */ /* 0x0043e80000100800 */
[----:B-1----:R-:W-:Y:S05]  /*c800*/  CALL.REL.NOINC `($_ZN7cutlass13device_kernelIN5flash19enable_sm80_to_sm89INS1_16FlashAttnBwdSm80INS1_25CollectiveMainloopBwdSm80ILi2ELi2EN4cute5tupleIJNS5_1CILi128EEES8_NS7_ILi64EEEEEENS_6half_tEfNS_4arch4Sm80ELb0ELb1ELb1ELb0ELb1ELb0ELb0ELb0ELi2ELi4ELi4ELi4ELb0EEENS1_24CollectiveEpilogueBwdGQAISA_fSD_Li256ELb0ELb1EEENS1_19SingleTileSchedulerILb0ELb0ELb0ELi128EEEEEEEEEvNT_6ParamsE$_ZN4cute3eso3ESOILb0ELb0EJiiNS_1CILi72EEENS2_ILi512EEEEEC2ERKiS7_RKS3_RKS4_) ;  /* 0xffff9bc000007944 */ /* 0x002fea0003c3ffff */
        /* <DEDUP_REMOVED lines=8> */
[----:B-1----:R-:W-:Y:S05]  /*c890*/  CALL.REL.NOINC `($_ZN7cutlass13device_kernelIN5flash19enable_sm80_to_sm89INS1_16FlashAttnBwdSm80INS1_25CollectiveMainloopBwdSm80ILi2ELi2EN4cute5tupleIJNS5_1CILi128EEES8_NS7_ILi64EEEEEENS_6half_tEfNS_4arch4Sm80ELb0ELb1ELb1ELb0ELb1ELb0ELb0ELb0ELi2ELi4ELi4ELi4ELb0EEENS1_24CollectiveEpilogueBwdGQAISA_fSD_Li256ELb0ELb1EEENS1_19SingleTileSchedulerILb0ELb0ELb0ELi128EEEEEEEEEvNT_6ParamsE$_ZN4cute3eso3ESOILb0ELb0EJiiiNS_1CILi72EEENS2_ILi512EEEEEC2ERKiS7_S7_RKS3_RKS4_) ;  /* 0xffff9d0000007944 */ /* 0x002fea0003c3ffff */
        /* <DEDUP_REMOVED lines=9> */
[----:B-1----:R-:W-:Y:S05]  /*c930*/  CALL.REL.NOINC `($_ZN7cutlass13device_kernelIN5flash19enable_sm80_to_sm89INS1_16FlashAttnBwdSm80INS1_25CollectiveMainloopBwdSm80ILi2ELi2EN4cute5tupleIJNS5_1CILi128EEES8_NS7_ILi64EEEEEENS_6half_tEfNS_4arch4Sm80ELb0ELb1ELb1ELb0ELb1ELb0ELb0ELb0ELi2ELi4ELi4ELi4ELb0EEENS1_24CollectiveEpilogueBwdGQAISA_fSD_Li256ELb0ELb1EEENS1_19SingleTileSchedulerILb0ELb0ELb0ELi128EEEEEEEEEvNT_6ParamsE$_ZN4cute3eso3ESOILb1ELb0EJNS_1CILi1EEEiiiNS2_ILi72EEENS2_ILi512EEEEEC2ERKS3_RKiSA_SA_RKS4_RKS5_) ;  /* 0xffffa3d000007944 */ /* 0x002fea0003c3ffff */
[----:B-1----:R1:W5:Y:S04]  /*c940*/  LDL R5, [R1+0x778] ;  /* 0x0007780001057983 */ /* 0x0023680000100800 */
[----:B------:R1:W5:Y:S01]  /*c950*/  LDL.64 R2, [R1+0x770] ;  /* 0x0007700001027983 */ /* 0x0003620000100a00 */
[----:B------:R-:W-:-:S02]  /*c960*/  MOV R81, R59 ;  /* 0x0000003b00517202 */ /* 0x000fc40000000f00 */
[----:B------:R-:W-:Y:S02]  /*c970*/  MOV R6, 0xc990 ;  /* 0x0000c99000067802 */ /* 0x000fe40000000f00 */
[----:B-1---5:R-:W-:Y:S05]  /*c980*/  CALL.REL.NOINC `($_ZN7cutlass13device_kernelIN5flash19enable_sm80_to_sm89INS1_16FlashAttnBwdSm80INS1_25CollectiveMainloopBwdSm80ILi2ELi2EN4cute5tupleIJNS5_1CILi128EEES8_NS7_ILi64EEEEEENS_6half_tEfNS_4arch4Sm80ELb0ELb1ELb1ELb0ELb1ELb0ELb0ELb0ELi2ELi4ELi4ELi4ELb0EEENS1_24CollectiveEpilogueBwdGQAISA_fSD_Li256ELb0ELb1EEENS1_19SingleTileSchedulerILb0ELb0ELb0ELi128EEEEEEEEEvNT_6ParamsE$_ZN4cute5tupleIJNS0_IJNS_1CILi8EEENS1_ILi2EEES3_S3_S2_S3_EEENS0_IJNS1_ILi1EEEiiiNS1_ILi72EEENS1_ILi512EEEEEEEEC2ERKS4_RKS8_) ;  /* 0xffffbf8000007944 */ /* 0x022fea0003c3ffff */
        /* <DEDUP_REMOVED lines=8> */
[----:B-1----:R-:W-:Y:S05]  /*ca10*/  CALL.REL.NOINC `($_ZN7cutlass13device_kernelIN5flash19enable_sm80_to_sm89INS1_16FlashAttnBwdSm80INS1_25CollectiveMainloopBwdSm80ILi2ELi2EN4cute5tupleIJNS5_1CILi128EEES8_NS7_ILi64EEEEEENS_6half_tEfNS_4arch4Sm80ELb0ELb1ELb1ELb0ELb1ELb0ELb0ELb0ELi2ELi4ELi4ELi4ELb0EEENS1_24CollectiveEpilogueBwdGQAISA_fSD_Li256ELb0ELb1EEENS1_19SingleTileSchedulerILb0ELb0ELb0ELi128EEEEEEEEEvNT_6ParamsE$_ZZN4cute6detail16composition_implINS_5tupleIJNS_1CILi8EEENS3_ILi2EEES5_S5_S4_S5_EEENS2_IJNS3_ILi1EEEiiiNS3_ILi72EEENS3_ILi512EEEEEENS2_IJNS2_IJS5_S5_S5_EEES5_NS3_ILi4EEEEEENS2_IJNS2_IJS7_S9_S4_EEENS3_ILi4096EEENS3_ILi16EEEEEEEEDaRKT_RKT0_RKT1_RKT2_ENKUlRKT_RKT0_E_clISB_SE_EEDaSW_SZ_) ;  /* 0xffffcb9000007944 */ /* 0x002fea0003c3ffff */
[----:B------:R-:W-:Y:S02]  /*ca20*/  MOV R67, R13 ;  /* 0x0000000d00437202 */ /* 0x000fe40000000f00 */
[----:B------:R-:W-:Y:S02]  /*ca30*/  MOV R6, 0xca50 ;  /* 0x0000ca5000067802 */ /* 0x000fe40000000f00 */
[----:B-----5:R-:W-:Y:S05]  /*ca40*/  CALL.REL.NOINC `($_ZN7cutlass13device_kernelIN5flash19enable_sm80_to_sm89INS1_16FlashAttnBwdSm80INS1_25CollectiveMainloopBwdSm80ILi2ELi2EN4cute5tupleIJNS5_1CILi128EEES8_NS7_ILi64EEEEEENS_6half_tEfNS_4arch4Sm80ELb0ELb1ELb1ELb0ELb1ELb0ELb0ELb0ELi2ELi4ELi4ELi4ELb0EEENS1_24CollectiveEpilogueBwdGQAISA_fSD_Li256ELb0ELb1EEENS1_19SingleTileSchedulerILb0ELb0ELb0ELi128EEEEEEEEEvNT_6ParamsE$_ZZN4cute6detail16composition_implINS_5tupleIJNS_1CILi8EEENS3_ILi2EEES5_S5_S4_S5_EEENS2_IJNS3_ILi1EEEiiiNS3_ILi72EEENS3_ILi512EEEEEENS2_IJNS2_IJS5_S5_S5_EEES5_NS3_ILi4EEEEEENS2_IJNS2_IJS7_S9_S4_EEENS3_ILi4096EEENS3_ILi16EEEEEEEEDaRKT_RKT0_RKT1_RKT2_ENKUlRKT_RKT0_E_clISC_SG_EEDaSW_SZ_) ;  /* 0xffffcbb000007944 */ /* 0x020fea0003c3ffff */
[----:B-----5:R2:W-:Y:S01]  /*ca50*/  STL.64 [R1+0x770], R2 ;  /* 0x0007700201007387 */ /* 0x0205e20000100a00 */
[----:B------:R-:W-:Y:S02]  /*ca60*/  MOV R6, R4 ;  /* 0x0000000400067202 */ /* 0x000fe40000000f00 */
[----:B------:R-:W-:Y:S02]  /*ca70*/  MOV R4, 0xca90 ;  /* 0x0000ca9000047802 */ /* 0x000fe40000000f00 */
[----:B-12---:R-:W-:Y:S05]  /*ca80*/  CALL.REL.NOINC `($_ZN7cutlass13device_kernelIN5flash19enable_sm80_to_sm89INS1_16FlashAttnBwdSm80INS1_25CollectiveMainloopBwdSm80ILi2ELi2EN4cute5tupleIJNS5_1CILi128EEES8_NS7_ILi64EEEEEENS_6half_tEfNS_4arch4Sm80ELb0ELb1ELb1ELb0ELb1ELb0ELb0ELb0ELi2ELi4ELi4ELi4ELb0EEENS1_24CollectiveEpilogueBwdGQAISA_fSD_Li256ELb0ELb1EEENS1_19SingleTileSchedulerILb0ELb0ELb0ELi128EEEEEEEEEvNT_6ParamsE$_ZN4cute3eso3ESOILb0ELb0EJNS_5tupleIJNS_1CILi1EEENS3_ILi512EEEiEEENS3_ILi4096EEENS2_IJiiEEEEEC2ERKS6_RKS7_RKS8_) ;  /* 0xffff8d2000007944 */ /* 0x006fea0003c3ffff */
[----:B------:R2:W5:Y:S04]  /*ca90*/  LDL R5, [R1+0x760] ;  /* 0x0007600001057983 */ /* 0x0005680000100800 */
[----:B-1----:R2:W5:Y:S01]  /*caa0*/  LDL.64 R2, [R1+0x758] ;  /* 0x0007580001027983 */ /* 0x0025620000100a00 */
[----:B------:R-:W-:-:S03]  /*cab0*/  MOV R6, 0xcad0 ;  /* 0x0000cad000067802 */ /* 0x000fc60000000f00 */
[----:B--2--5:R-:W-:Y:S05]  /*cac0*/  CALL.REL.NOINC `($_ZN7cutlass13device_kernelIN5flash19enable_sm80_to_sm89INS1_16FlashAttnBwdSm80INS1_25CollectiveMainloopBwdSm80ILi2ELi2EN4cute5tupleIJNS5_1CILi128EEES8_NS7_ILi64EEEEEENS_6half_tEfNS_4arch4Sm80ELb0ELb1ELb1ELb0ELb1ELb0ELb0ELb0ELi2ELi4ELi4ELi4ELb0EEENS1_24CollectiveEpilogueBwdGQAISA_fSD_Li256ELb0ELb1EEENS1_19SingleTileSchedulerILb0ELb0ELb0ELi128EEEEEEEEEvNT_6ParamsE$_ZN4cute5tupleIJNS0_IJNS0_IJNS_1CILi2EEES2_S2_EEES2_NS0_IJS2_S2_EEEEEENS0_IJNS0_IJNS1_ILi1EEENS1_ILi512EEEiEEENS1_ILi4096EEENS0_IJiiEEEEEEEEC2ERKS5_RKSB_) ;  /* 0xffffbb1000007944 */ /* 0x024fea0003c3ffff */
[----:B-1----:R1:W5:Y:S04]  /*cad0*/  LDL R4, [R1+0x760] ;  /* 0x0007600001047983 */ /* 0x0023680000100800 */
[----:B------:R1:W5:Y:S01]  /*cae0*/  LDL.64 R2, [R1+0x758] ;  /* 0x0007580001027983 */ /* 0x0003620000100a00 */
[----:B------:R-:W-:-:S02]  /*caf0*/  LEA.HI R26, R26, R26, RZ, 0x1d ;  /* 0x0000001a1a1a7211 */ /* 0x000fc400078fe8ff */
[----:B------:R-:W-:-:S03]  /*cb00*/  MOV R6, 0xcb40 ;  /* 0x0000cb4000067802 */ /* 0x000fc60000000f00 */
[----:B------:R-:W-:-:S05]  /*cb10*/  IMAD.U32 R26, R7, 0x2, R26 ;  /* 0x00000002071a7824 */ /* 0x000fca00078e001a */
[----:B------:R1:W-:Y:S02]  /*cb20*/  STL [R1+0x11e4], R26 ;  /* 0x0011e41a01007387 */ /* 0x0003e40000100800 */
[----:B-1---5:R-:W-:Y:S05]  /*cb30*/  CALL.REL.NOINC `($_ZN7cutlass13device_kernelIN5flash19enable_sm80_to_sm89INS1_16FlashAttnBwdSm80INS1_25CollectiveMainloopBwdSm80ILi2ELi2EN4cute5tupleIJNS5_1CILi128EEES8_NS7_ILi64EEEEEENS_6half_tEfNS_4arch4Sm80ELb0ELb1ELb1ELb0ELb1ELb0ELb0ELb0ELi2ELi4ELi4ELi4ELb0EEENS1_24CollectiveEpilogueBwdGQAISA_fSD_Li256ELb0ELb1EEENS1_19SingleTileSchedulerILb0ELb0ELb0ELi128EEEEEEEEEvNT_6ParamsE$_ZN4cute3eso3ESOILb0ELb0EJNS_6LayoutINS_5tupleIJNS3_IJNS_1CILi2EEES5_S5_EEES5_NS3_IJS5_S5_EEEEEENS3_IJNS3_IJNS4_ILi1EEENS4_ILi512EEEiEEENS4_ILi4096EEENS3_IJiiEEEEEEEEjEEC2ERKSF_RKj) ;  /* 0xffff92f000007944 */ /* 0x022fea0003c3ffff */
[----:B-1----:R-:W2:Y:S04]  /*cb40*/  LDL.64 R6, [R1+0x760] ;  /* 0x0007600001067983 */ /* 0x002ea80000100a00 */
[----:B------:R1:W5:Y:S01]  /*cb50*/  LDL.64 R4, [R1+0x758] ;  /* 0x0007580001047983 */ /* 0x0003620000100a00 */
[----:B------:R-:W-:Y:S02]  /*cb60*/  MOV R38, R60 ;  /* 0x0000003c00267202 */ /* 0x000fe40000000f00 */
[----:B------:R-:W-:Y:S01]  /*cb70*/  MOV R46, 0xcba0 ;  /* 0x0000cba0002e7802 */ /* 0x000fe20000000f00 */
[----:B--2---:R-:W-:-:S04]  /*cb80*/  IMAD.WIDE.U32 R2, R7, 0x2, R24 ;  /* 0x0000000207027825 */ /* 0x004fc800078e0018 */
[----:B-1---5:R-:W-:Y:S05]  /*cb90*/  CALL.REL.NOINC `($_ZN7cutlass13device_kernelIN5flash19enable_sm80_to_sm89INS1_16FlashAttnBwdSm80INS1_25CollectiveMainloopBwdSm80ILi2ELi2EN4cute5tupleIJNS5_1CILi128EEES8_NS7_ILi64EEEEEENS_6half_tEfNS_4arch4Sm80ELb0ELb1ELb1ELb0ELb1ELb0ELb0ELb0ELi2ELi4ELi4ELi4ELb0EEENS1_24CollectiveEpilogueBwdGQAISA_fSD_Li256ELb0ELb1EEENS1_19SingleTileSchedulerILb0ELb0ELb0ELi128EEEEEEEEEvNT_6ParamsE$_ZN4cute8smem_ptrIPN7cutlass6half_tEECI1NS_12iter_adaptorIS3_S4_EEES3_) ;  /* 0xffffbea000007944 */ /* 0x022fea0003c3ffff */
[----:B------:R-:W2:Y:S01]  /*cba0*/  LDL.64 R24, [R1+0x758] ;  /* 0x0007580001187983 */ /* 0x000ea20000100a00 */
[----:B-1----:R-:W-:Y:S01]  /*cbb0*/  IMAD.MOV.U32 R2, RZ, RZ, R4 ;  /* 0x000000ffff027224 */ /* 0x002fe200078e0004 */
[----:B------:R-:W-:-:S02]  /*cbc0*/  MOV R3, R5 ;  /* 0x0000000500037202 */ /* 0x000fc40000000f00 */
[----:B------:R-:W-:Y:S01]  /*cbd0*/  MOV R30, 0xcc00 ;  /* 0x0000cc00001e7802 */ /* 0x000fe20000000f00 */
[----:B--2---:R1:W-:Y:S04]  /*cbe0*/  STL.64 [R1+0x770], R24 ;  /* 0x0007701801007387 */ /* 0x0043e80000100a00 */
[----:B-1----:R-:W-:Y:S05]  /*cbf0*/  CALL.REL.NOINC `($_ZN7cutlass13device_kernelIN5flash19enable_sm80_to_sm89INS1_16FlashAttnBwdSm80INS1_25CollectiveMainloopBwdSm80ILi2ELi2EN4cute5tupleIJNS5_1CILi128EEES8_NS7_ILi64EEEEEENS_6half_tEfNS_4arch4Sm80ELb0ELb1ELb1ELb0ELb1ELb0ELb0ELb0ELi2ELi4ELi4ELi4ELb0EEENS1_24CollectiveEpilogueBwdGQAISA_fSD_Li256ELb0ELb1EEENS1_19SingleTileSchedulerILb0ELb0ELb0ELi128EEEEEEEEEvNT_6ParamsE$_ZN4cute3eso3ESOILb0ELb0EJNS_6LayoutINS_5tupleIJNS3_IJNS_1CILi2EEES5_S5_EEES5_NS3_IJS5_S5_EEEEEENS3_IJNS3_IJNS4_ILi1EEENS4_ILi512EEEiEEENS4_ILi4096EEENS3_IJiiEEEEEEEENS_10ViewEngineINS_8smem_ptrIPN7cutlass6half_tEEEEEEEC2ERKSF_RKSM_) ;  /* 0xffff91b000007944 */ /* 0x002fea0003c3ffff */
[----:B-1----:R-:W-:Y:S02]  /*cc00*/  MOV R2, 0xcc20 ;  /* 0x0000cc2000027802 */ /* 0x002fe40000000f00 */
[----:B------:R-:W-:Y:S05]  /*cc10*/  CALL.REL.NOINC `($_ZN7cutlass13device_kernelIN5flash19enable_sm80_to_sm89INS1_16FlashAttnBwdSm80INS1_25CollectiveMainloopBwdSm80ILi2ELi2EN4cute5tupleIJNS5_1CILi128EEES8_NS7_ILi64EEEEEENS_6half_tEfNS_4arch4Sm80ELb0ELb1ELb1ELb0ELb1ELb0ELb0ELb0ELi2ELi4ELi4ELi4ELb0EEENS1_24CollectiveEpilogueBwdGQAISA_fSD_Li256ELb0ELb1EEENS1_19SingleTileSchedulerILb0ELb0ELb0ELi128EEEEEEEEEvNT_6ParamsE$_ZZN4cute4takeILi1ELi3ENS_5tupleIJNS1_IJNS_1CILi1EEENS2_ILi512EEEiEEENS2_ILi4096EEENS1_IJiiEEEEEEEEDaRKT1_ENKUlDpRKT_E_clIJS6_S7_EEEDaSF_) ;  /* 0xffffc64000007944 */ /* 0x000fea0003c3ffff */
[----:B------:R-:W-:Y:S02]  /*cc20*/  MOV R2, 0xcc40 ;  /* 0x0000cc4000027802 */ /* 0x000fe40000000f00 */
[----:B------:R-:W-:Y:S05]  /*cc30*/  CALL.REL.NOINC `($_ZN7cutlass13device_kernelIN5flash19enable_sm80_to_sm89INS1_16FlashAttnBwdSm80INS1_25CollectiveMainloopBwdSm80ILi2ELi2EN4cute5tupleIJNS5_1CILi128EEES8_NS7_ILi64EEEEEENS_6half_tEfNS_4arch4Sm80ELb0ELb1ELb1ELb0ELb1ELb0ELb0ELb0ELi2ELi4ELi4ELi4ELb0EEENS1_24CollectiveEpilogueBwdGQAISA_fSD_Li256ELb0ELb1EEENS1_19SingleTileSchedulerILb0ELb0ELb0ELi128EEEEEEEEEvNT_6ParamsE$_ZZN4cute16flatten_to_tupleINS_5tupleIJNS_1CILi4096EEENS1_IJiiEEEEEEEEDaRKT_ENKUlRKT_E_clIS4_EEDaSB_) ;  /* 0xffffc55000007944 */ /* 0x000fea0003c3ffff */
[----:B------:R-:W-:Y:S02]  /*cc40*/  MOV R2, 0xcc60 ;  /* 0x0000cc6000027802 */ /* 0x000fe40000000f00 */
[----:B------:R-:W-:Y:S05]  /*cc50*/  CALL.REL.NOINC `($_ZN7cutlass13device_kernelIN5flash19enable_sm80_to_sm89INS1_16FlashAttnBwdSm80INS1_25CollectiveMainloopBwdSm80ILi2ELi2EN4cute5tupleIJNS5_1CILi128EEES8_NS7_ILi64EEEEEENS_6half_tEfNS_4arch4Sm80ELb0ELb1ELb1ELb0ELb1ELb0ELb0ELb0ELi2ELi4ELi4ELi4ELb0EEENS1_24CollectiveEpilogueBwdGQAISA_fSD_Li256ELb0ELb1EEENS1_19SingleTileSchedulerILb0ELb0ELb0ELi128EEEEEEEEEvNT_6ParamsE$_ZZN4cute12filter_tupleINS_5tupleIJNS_1CILi4096EEENS1_IJiiEEEEEEZNS_16flatten_to_tupleIS5_EEDaRKT_EUlRKT_E_EEDaS9_OT0_ENKUlDpSC_E_clIJNS1_IJS3_EEES4_EEEDaSG_) ;  /* 0xffffc1f000007944 */ /* 0x000fea0003c3ffff */
        /* <DEDUP_REMOVED lines=14> */
[----:B-1---5:R-:W-:Y:S05]  /*cd40*/  CALL.REL.NOINC `($_ZN7cutlass13device_kernelIN5flash19enable_sm80_to_sm89INS1_16FlashAttnBwdSm80INS1_25CollectiveMainloopBwdSm80ILi2ELi2EN4cute5tupleIJNS5_1CILi128EEES8_NS7_ILi64EEEEEENS_6half_tEfNS_4arch4Sm80ELb0ELb1ELb1ELb0ELb1ELb0ELb0ELb0ELi2ELi4ELi4ELi4ELb0EEENS1_24CollectiveEpilogueBwdGQAISA_fSD_Li256ELb0ELb1EEENS1_19SingleTileSchedulerILb0ELb0ELb0ELi128EEEEEEEEEvNT_6ParamsE$_ZN4cute3eso3ESOILb1ELb0EJNS_14ComposedLayoutINS_7SwizzleILi3ELi3ELi3EEENS_1CILi0EEENS_6LayoutINS_5tupleIJNS8_IJNS8_IJNS5_ILi4EEENS5_ILi8EEEEEENS8_IJNS5_ILi2EEENS5_ILi1EEEEEEEEENS8_IJNS8_IJSC_SC_EEENS8_IJSA_S9_EEEEEEEEENS8_IJNS8_IJNS8_IJSC_NS5_ILi64EEEEEENS8_IJNS5_ILi512EEES6_EEEEEENS8_IJNS8_IJSD_SA_EEENS8_IJNS5_ILi1024EEENS5_ILi16EEEEEEEEEEEEEEEENS_10ViewEngineINS_8smem_ptrIPN7cutlass6half_tEEEEEEEC2ERKSW_RKS13_) ;  /* 0xffff9c5000007944 */ /* 0x022fea0003c3ffff */
        /* <DEDUP_REMOVED lines=8> */
[----:B-1----:R-:W-:Y:S01]  /*cdd0*/  IMAD.MOV.U32 R2, RZ, RZ, R12 ;  /* 0x000000ffff027224 */ /* 0x002fe200078e000c */
[----:B------:R-:W-:Y:S01]  /*cde0*/  MOV R80, R60 ;  /* 0x0000003c00507202 */ /* 0x000fe20000000f00 */
        /* <DEDUP_REMOVED lines=17> */
[----:B------:R-:W-:Y:S05]  /*cf00*/  CALL.REL.NOINC `($_ZN7cutlass13device_kernelIN5flash19enable_sm80_to_sm89INS1_16FlashAttnBwdSm80INS1_25CollectiveMainloopBwdSm80ILi2ELi2EN4cute5tupleIJNS5_1CILi128EEES8_NS7_ILi64EEEEEENS_6half_tEfNS_4arch4Sm80ELb0ELb1ELb1ELb0ELb1ELb0ELb0ELb0ELi2ELi4ELi4ELi4ELb0EEENS1_24CollectiveEpilogueBwdGQAISA_fSD_Li256ELb0ELb1EEENS1_19SingleTileSchedulerILb0ELb0ELb0ELi128EEEEEEEEEvNT_6ParamsE$_ZZN4cute7idx2crdINS_5tupleIJiiNS_1CILi0EEEEEENS1_IJNS1_IJNS2_ILi4EEENS2_ILi8EEEEEENS2_ILi2EEENS2_ILi1EEEEEEEEDaRKT_RKT0_ENKUlRKT_RKT0_E_clIiS7_EEDaSJ_SM_) ;  /* 0xffffc90000007944 */ /* 0x000fea0003c3ffff */
[----:B------:R-:W-:Y:S02]  /*cf10*/  MOV R6, 0xcf30 ;  /* 0x0000cf3000067802 */ /* 0x000fe40000000f00 */
[----:B------:R-:W-:Y:S05]  /*cf20*/  CALL.REL.NOINC `($_ZN7cutlass13device_kernelIN5flash19enable_sm80_to_sm89INS1_16FlashAttnBwdSm80INS1_25CollectiveMainloopBwdSm80ILi2ELi2EN4cute5tupleIJNS5_1CILi128EEES8_NS7_ILi64EEEEEENS_6half_tEfNS_4arch4Sm80ELb0ELb1ELb1ELb0ELb1ELb0ELb0ELb0ELi2ELi4ELi4ELi4ELb0EEENS1_24CollectiveEpilogueBwdGQAISA_fSD_Li256ELb0ELb1EEENS1_19SingleTileSchedulerILb0ELb0ELb0ELi128EEEEEEEEEvNT_6ParamsE$_ZZN4cute7idx2crdINS_5tupleIJiiNS_1CILi0EEEEEENS1_IJNS1_IJNS2_ILi4EEENS2_ILi8EEEEEENS2_ILi2EEENS2_ILi1EEEEEEEEDaRKT_RKT0_ENKUlRKT_RKT0_E_clIiS8_EEDaSJ_SM_) ;  /* 0xffffc95000007944 */ /* 0x000fea0003c3ffff */
[----:B------:R-:W-:Y:S02]  /*cf30*/  MOV R6, 0xcf50 ;  /* 0x0000cf5000067802 */ /* 0x000fe40000000f00 */
[----:B------:R-:W-:Y:S05]  /*cf40*/  CALL.REL.NOINC `($_ZN7cutlass13device_kernelIN5flash19enable_sm80_to_sm89INS1_16FlashAttnBwdSm80INS1_25CollectiveMainloopBwdSm80ILi2ELi2EN4cute5tupleIJNS5_1CILi128EEES8_NS7_ILi64EEEEEENS_6half_tEfNS_4arch4Sm80ELb0ELb1ELb1ELb0ELb1ELb0ELb0ELb0ELi2ELi4ELi4ELi4ELb0EEENS1_24CollectiveEpilogueBwdGQAISA_fSD_Li256ELb0ELb1EEENS1_19SingleTileSchedulerILb0ELb0ELb0ELi128EEEEEEEEEvNT_6ParamsE$_ZZN4cute9transformINS_5tupleIJiiNS_1CILi0EEEEEENS1_IJNS1_IJNS2_ILi4EEENS2_ILi8EEEEEENS2_ILi2EEENS2_ILi1EEEEEEZNS_7idx2crdIS4_SA_EEDaRKT_RKT0_EUlRKT_RKT0_E_EEDaSE_SH_OT1_ENKUlDpSK_E_clIJNS1_IJiiEEEiS3_EEEDaSR_) ;  /* 0xffffcb6000007944 */ /* 0x000fea0003c3ffff */
[----:B------:R-:W-:Y:S02]  /*cf50*/  MOV R6, 0xcf70 ;  /* 0x0000cf7000067802 */ /* 0x000fe40000000f00 */
[----:B------:R-:W-:Y:S05]  /*cf60*/  CALL.REL.NOINC `($_ZN7cutlass13device_kernelIN5flash19enable_sm80_to_sm89INS1_16FlashAttnBwdSm80INS1_25CollectiveMainloopBwdSm80ILi2ELi2EN4cute5tupleIJNS5_1CILi128EEES8_NS7_ILi64EEEEEENS_6half_tEfNS_4arch4Sm80ELb0ELb1ELb1ELb0ELb1ELb0ELb0ELb0ELi2ELi4ELi4ELi4ELb0EEENS1_24CollectiveEpilogueBwdGQAISA_fSD_Li256ELb0ELb1EEENS1_19SingleTileSchedulerILb0ELb0ELb0ELi128EEEEEEEEEvNT_6ParamsE$_ZZN4cute13to_mixed_bitsINS_5tupleIJNS1_IJNS_1CILi4EEENS2_ILi8EEEEEENS2_ILi2EEENS2_ILi1EEEEEENS1_IJNS1_IJNS2_ILi0EEENS2_ILi64EEEEEES9_S9_EEENS1_IJNS1_IJiiEEEiS9_EEEEEDaRKT_RKT0_RKT1_ENKUlRKT_RKT0_RKT1_E_clIS5_SB_SD_EEDaSQ_ST_SW_) ;  /* 0xffffbf3000007944 */ /* 0x000fea0003c3ffff */
[----:B------:R-:W-:Y:S02]  /*cf70*/  MOV R6, 0xcf90 ;  /* 0x0000cf9000067802 */ /* 0x000fe40000000f00 */
[----:B------:R-:W-:Y:S05]  /*cf80*/  CALL.REL.NOINC `($_ZN7cutlass13device_kernelIN5flash19enable_sm80_to_sm89INS1_16FlashAttnBwdSm80INS1_25CollectiveMainloopBwdSm80ILi2ELi2EN4cute5tupleIJNS5_1CILi128EEES8_NS7_ILi64EEEEEENS_6half_tEfNS_4arch4Sm80ELb0ELb1ELb1ELb0ELb1ELb0ELb0ELb0ELi2ELi4ELi4ELi4ELb0EEENS1_24CollectiveEpilogueBwdGQAISA_fSD_Li256ELb0ELb1EEENS1_19SingleTileSchedulerILb0ELb0ELb0ELi128EEEEEEEEEvNT_6ParamsE$_ZZN4cute13to_mixed_bitsINS_5tupleIJNS1_IJNS_1CILi4EEENS2_ILi8EEEEEENS2_ILi2EEENS2_ILi1EEEEEENS1_IJNS1_IJNS2_ILi0EEENS2_ILi64EEEEEES9_S9_EEENS1_IJNS1_IJiiEEEiS9_EEEEEDaRKT_RKT0_RKT1_ENKUlDpRKT_E_clIJNS_9MixedBitsILj0ELj448EEENS2_ILj0EEESW_EEEDaSR_) ;  /* 0xffffbee000007944 */ /* 0x000fea0003c3ffff */
        /* <DEDUP_REMOVED lines=21> */
[----:B-1----:R-:W-:Y:S05]  /*d0e0*/  CALL.REL.NOINC `($_ZN7cutlass13device_kernelIN5flash19enable_sm80_to_sm89INS1_16FlashAttnBwdSm80INS1_25CollectiveMainloopBwdSm80ILi2ELi2EN4cute5tupleIJNS5_1CILi128EEES8_NS7_ILi64EEEEEENS_6half_tEfNS_4arch4Sm80ELb0ELb1ELb1ELb0ELb1ELb0ELb0ELb0ELi2ELi4ELi4ELi4ELb0EEENS1_24CollectiveEpilogueBwdGQAISA_fSD_Li256ELb0ELb1EEENS1_19SingleTileSchedulerILb0ELb0ELb0ELi128EEEEEEEEEvNT_6ParamsE$_ZN4cute3eso3ESOILb0ELb0EJiiiEEC2ERKiS4_S4_) ;  /* 0xffff936000007944 */ /* 0x002fea0003c3ffff */
[----:B------:R2:W5:Y:S04]  /*d0f0*/  LDL R5, [R1+0x760] ;  /* 0x0007600001057983 */ /* 0x0005680000100800 */
[----:B-1----:R2:W5:Y:S01]  /*d100*/  LDL.64 R2, [R1+0x758] ;  /* 0x0007580001027983 */ /* 0x0025620000100a00 */
[----:B------:R-:W-:Y:S02]  /*d110*/  MOV R80, R60 ;  /* 0x0000003c00507202 */ /* 0x000fe40000000f00 */
[----:B------:R-:W-:Y:S02]  /*d120*/  MOV R6, 0xd140 ;  /* 0x0000d14000067802 */ /* 0x000fe40000000f00 */
[----:B--2--5:R-:W-:Y:S05]  /*d130*/  CALL.REL.NOINC `($_ZN7cutlass13device_kernelIN5flash19enable_sm80_to_sm89INS1_16FlashAttnBwdSm80INS1_25CollectiveMainloopBwdSm80ILi2ELi2EN4cute5tupleIJNS5_1CILi128EEES8_NS7_ILi64EEEEEENS_6half_tEfNS_4arch4Sm80ELb0ELb1ELb1ELb0ELb1ELb0ELb0ELb0ELi2ELi4ELi4ELi4ELb0EEENS1_24CollectiveEpilogueBwdGQAISA_fSD_Li256ELb0ELb1EEENS1_19SingleTileSchedulerILb0ELb0ELb0ELi128EEEEEEEEEvNT_6ParamsE$_ZN4cute3eso3ESOILb1ELb0EJNS_1CILi1EEENS_5tupleIJiiiEEENS2_ILi64EEENS4_IJNS2_ILi72EEENS2_ILi144EEENS2_ILi288EEEEEENS2_ILi512EEEEEC2ERKS3_RKS5_RKS6_RKSA_RKSB_) ;  /* 0xffff9ab000007944 */ /* 0x024fea0003c3ffff */
[----:B-1----:R1:W5:Y:S04]  /*d140*/  LDL R5, [R1+0x760] ;  /* 0x0007600001057983 */ /* 0x0023680000100800 */
[----:B------:R1:W5:Y:S01]  /*d150*/  LDL.64 R2, [R1+0x758] ;  /* 0x0007580001027983 */ /* 0x0003620000100a00 */
[----:B------:R-:W-:-:S02]  /*d160*/  MOV R80, R60 ;  /* 0x0000003c00507202 */ /* 0x000fc40000000f00 */
        /* <DEDUP_REMOVED lines=9> */
[----:B------:R-:W-:Y:S02]  /*d200*/  MOV R6, 0xd220 ;  /* 0x0000d22000067802 */ /* 0x000fe40000000f00 */
[----:B------:R-:W-:Y:S05]  /*d210*/  CALL.REL.NOINC `($_ZN7cutlass13device_kernelIN5flash19enable_sm80_to_sm89INS1_16FlashAttnBwdSm80INS1_25CollectiveMainloopBwdSm80ILi2ELi2EN4cute5tupleIJNS5_1CILi128EEES8_NS7_ILi64EEEEEENS_6half_tEfNS_4arch4Sm80ELb0ELb1ELb1ELb0ELb1ELb0ELb0ELb0ELi2ELi4ELi4ELi4ELb0EEENS1_24CollectiveEpilogueBwdGQAISA_fSD_Li256ELb0ELb1EEENS1_19SingleTileSchedulerILb0ELb0ELb0ELi128EEEEEEEEEvNT_6ParamsE$_ZN4cute3eso3ESOILb0ELb1EJiNS_1CILi72EEENS2_ILi512EEEEEC2ERKiRKS3_RKS4_) ;  /* 0xffff95f000007944 */ /* 0x000fea0003c3ffff */
[----:B------:R-:W2:Y:S01]  /*d220*/  LDL R14, [R1+0x758] ;  /* 0x00075800010e7983 */ /* 0x000ea20000100800 */
[----:B-1----:R-:W-:Y:S01]  /*d230*/  IMAD.MOV.U32 R2, RZ, RZ, R16 ;  /* 0x000000ffff027224 */ /* 0x002fe200078e0010 */
[----:B------:R-:W-:Y:S02]  /*d240*/  MOV R80, R60 ;  /* 0x0000003c00507202 */ /* 0x000fe40000000f00 */
[----:B------:R-:W-:Y:S01]  /*d250*/  MOV R6, 0xd280 ;  /* 0x0000d28000067802 */ /* 0x000fe20000000f00 */
[----:B--2---:R1:W-:Y:S04]  /*d260*/  STL [R1+0x11e8], R14 ;  /* 0x0011e80e01007387 */ /* 0x0043e80000100800 */
[----:B-1----:R-:W-:Y:S05]  /*d270*/  CALL.REL.NOINC `($_ZN7cutlass13device_kernelIN5flash19enable_sm80_to_sm89INS1_16FlashAttnBwdSm80INS1_25CollectiveMainloopBwdSm80ILi2ELi2EN4cute5tupleIJNS5_1CILi128EEES8_NS7_ILi64EEEEEENS_6half_tEfNS_4arch4Sm80ELb0ELb1ELb1ELb0ELb1ELb0ELb0ELb0ELi2ELi4ELi4ELi4ELb0EEENS1_24CollectiveEpilogueBwdGQAISA_fSD_Li256ELb0ELb1EEENS1_19SingleTileSchedulerILb0ELb0ELb0ELi128EEEEEEEEEvNT_6ParamsE$_ZN4cute3eso3ESOILb0ELb0EJiiNS_1CILi72EEENS2_ILi512EEEEEC2ERKiS7_RKS3_RKS4_) ;  /* 0xffff915000007944 */ /* 0x002fea0003c3ffff */
[----:B-1----:R-:W2:Y:S01]  /*d280*/  LDL.64 R2, [R1+0x758] ;  /* 0x0007580001027983 */ /* 0x002ea20000100a00 */
[----:B------:R-:W-:Y:S01]  /*d290*/  IMAD.MOV.U32 R6, RZ, RZ, R4 ;  /* 0x000000ffff067224 */ /* 0x000fe200078e0004 */
[----:B------:R-:W-:Y:S01]  /*d2a0*/  MOV R81, R59 ;  /* 0x0000003b00517202 */ /* 0x000fe20000000f00 */
[----:B------:R-:W-:Y:S01]  /*d2b0*/  IMAD.MOV.U32 R34, RZ, RZ, R17 ;  /* 0x000000ffff227224 */ /* 0x000fe200078e0011 */
[----:B------:R-:W-:-:S02]  /*d2c0*/  MOV R5, R19 ;  /* 0x0000001300057202 */ /* 0x000fc40000000f00 */
[----:B------:R-:W-:Y:S01]  /*d2d0*/  MOV R4, 0xd300 ;  /* 0x0000d30000047802 */ /* 0x000fe20000000f00 */
[----:B--2---:R1:W-:Y:S04]  /*d2e0*/  STL.64 [R1+0x788], R2 ;  /* 0x0007880201007387 */ /* 0x0043e80000100a00 */
[----:B-1----:R-:W-:Y:S05]  /*d2f0*/  CALL.REL.NOINC `($_ZN7cutlass13device_kernelIN5flash19enable_sm80_to_sm89INS1_16FlashAttnBwdSm80INS1_25CollectiveMainloopBwdSm80ILi2ELi2EN4cute5tupleIJNS5_1CILi128EEES8_NS7_ILi64EEEEEENS_6half_tEfNS_4arch4Sm80ELb0ELb1ELb1ELb0ELb1ELb0ELb0ELb0ELi2ELi4ELi4ELi4ELb0EEENS1_24CollectiveEpilogueBwdGQAISA_fSD_Li256ELb0ELb1EEENS1_19SingleTileSchedulerILb0ELb0ELb0ELi128EEEEEEEEEvNT_6ParamsE$_ZN4cute3eso3ESOILb0ELb0EJiiiNS_1CILi72EEENS2_ILi512EEEEEC2ERKiS7_S7_RKS3_RKS4_) ;  /* 0xffff92a000007944 */ /* 0x002fea0003c3ffff */
[----:B-1----:R-:W2:Y:S04]  /*d300*/  LDL.64 R2, [R1+0x770] ;  /* 0x0007700001027983 */ /* 0x002ea80000100a00 */
[----:B------:R-:W3:Y:S01]  /*d310*/  LDL R14, [R1+0x778] ;  /* 0x00077800010e7983 */ /* 0x000ee20000100800 */
[----:B------:R-:W-:Y:S01]  /*d320*/  IMAD.MOV.U32 R6, RZ, RZ, R21 ;  /* 0x000000ffff067224 */ /* 0x000fe200078e0015 */
[----:B------:R-:W-:Y:S02]  /*d330*/  MOV R81, R59 ;  /* 0x0000003b00517202 */ /* 0x000fe40000000f00 */
[----:B------:R-:W-:Y:S01]  /*d340*/  MOV R4, 0xd380 ;  /* 0x0000d38000047802 */ /* 0x000fe20000000f00 */
[----:B--2---:R1:W-:Y:S04]  /*d350*/  STL.64 [R1+0x758], R2 ;  /* 0x0007580201007387 */ /* 0x0043e80000100a00 */
[----:B---3--:R1:W-:Y:S02]  /*d360*/  STL [R1+0x760], R14 ;  /* 0x0007600e01007387 */ /* 0x0083e40000100800 */
        /* <DEDUP_REMOVED lines=8> */
[----:B------:R-:W-:-:S03]  /*d3f0*/  MOV R6, 0xd450 ;  /* 0x0000d45000067802 */ /* 0x000fc60000000f00 */
[----:B------:R1:W-:Y:S01]  /*d400*/  STL.U8 [R1+0x11e0], RZ ;  /* 0x0011e0ff01007387 */ /* 0x0003e20000100000 */
[----:B--2---:R-:W-:-:S03]  /*d410*/  MOV R2, R5 ;  /* 0x0000000500027202 */ /* 0x004fc60000000f00 */
[----:B------:R1:W-:Y:S04]  /*d420*/  STL [R1+0x77c], R4 ;  /* 0x00077c0401007387 */ /* 0x0003e80000100800 */
[----:B---3--:R1:W-:Y:S02]  /*d430*/  STL.64 [R1+0x780], R2 ;  /* 0x0007800201007387 */ /* 0x0083e40000100a00 */
[----:B-1----:R-:W-:Y:S05]  /*d440*/  CALL.REL.NOINC `($_ZN7cutlass13device_kernelIN5flash19enable_sm80_to_sm89INS1_16FlashAttnBwdSm80INS1_25CollectiveMainloopBwdSm80ILi2ELi2EN4cute5tupleIJNS5_1CILi128EEES8_NS7_ILi64EEEEEENS_6half_tEfNS_4arch4Sm80ELb0ELb1ELb1ELb0ELb1ELb0ELb0ELb0ELi2ELi4ELi4ELi4ELb0EEENS1_24CollectiveEpilogueBwdGQAISA_fSD_Li256ELb0ELb1EEENS1_19SingleTileSchedulerILb0ELb0ELb0ELi128EEEEEEEEEvNT_6ParamsE$_ZZN4cute6detail16composition_implINS_5tupleIJNS_1CILi8EEENS3_ILi2EEES5_S5_S4_S5_EEENS2_IJNS3_ILi1EEEiiiNS3_ILi72EEENS3_ILi512EEEEEENS2_IJNS2_IJS5_S5_EEES4_NS3_ILi4EEEEEENS2_IJNS2_IJS7_S4_EEENS3_ILi1024EEENS3_ILi16EEEEEEEEDaRKT_RKT0_RKT1_RKT2_ENKUlRKT_RKT0_E_clISB_SE_EEDaSW_SZ_) ;  /* 0xffffc00000007944 */ /* 0x002fea0003c3ffff */
[----:B------:R-:W-:Y:S02]  /*d450*/  MOV R6, 0xd470 ;  /* 0x0000d47000067802 */ /* 0x000fe40000000f00 */
[----:B-----5:R-:W-:Y:S05]  /*d460*/  CALL.REL.NOINC `($_ZN7cutlass13device_kernelIN5flash19enable_sm80_to_sm89INS1_16FlashAttnBwdSm80INS1_25CollectiveMainloopBwdSm80ILi2ELi2EN4cute5tupleIJNS5_1CILi128EEES8_NS7_ILi64EEEEEENS_6half_tEfNS_4arch4Sm80ELb0ELb1ELb1ELb0ELb1ELb0ELb0ELb0ELi2ELi4ELi4ELi4ELb0EEENS1_24CollectiveEpilogueBwdGQAISA_fSD_Li256ELb0ELb1EEENS1_19SingleTileSchedulerILb0ELb0ELb0ELi128EEEEEEEEEvNT_6ParamsE$_ZZN4cute6detail16composition_implINS_5tupleIJNS_1CILi8EEENS3_ILi2EEES5_S5_S4_S5_EEENS2_IJNS3_ILi1EEEiiiNS3_ILi72EEENS3_ILi512EEEEEENS2_IJNS2_IJS5_S5_EEES4_NS3_ILi4EEEEEENS2_IJNS2_IJS7_S4_EEENS3_ILi1024EEENS3_ILi16EEEEEEEEDaRKT_RKT0_RKT1_RKT2_ENKUlRKT_RKT0_E_clISC_SG_EEDaSW_SZ_) ;  /* 0xffffc03000007944 */ /* 0x020fea0003c3ffff */
[----:B-----5:R2:W-:Y:S01]  /*d470*/  STL.64 [R1+0x770], R2 ;  /* 0x0007700201007387 */ /* 0x0205e20000100a00 */
[----:B------:R-:W-:Y:S02]  /*d480*/  MOV R6, R4 ;  /* 0x0000000400067202 */ /* 0x000fe40000000f00 */
[----:B------:R-:W-:Y:S02]  /*d490*/  MOV R4, 0xd4b0 ;  /* 0x0000d4b000047802 */ /* 0x000fe40000000f00 */
[----:B-12---:R-:W-:Y:S05]  /*d4a0*/  CALL.REL.NOINC `($_ZN7cutlass13device_kernelIN5flash19enable_sm80_to_sm89INS1_16FlashAttnBwdSm80INS1_25CollectiveMainloopBwdSm80ILi2ELi2EN4cute5tupleIJNS5_1CILi128EEES8_NS7_ILi64EEEEEENS_6half_tEfNS_4arch4Sm80ELb0ELb1ELb1ELb0ELb1ELb0ELb0ELb0ELi2ELi4ELi4ELi4ELb0EEENS1_24CollectiveEpilogueBwdGQAISA_fSD_Li256ELb0ELb1EEENS1_19SingleTileSchedulerILb0ELb0ELb0ELi128EEEEEEEEEvNT_6ParamsE$_ZN4cute3eso3ESOILb0ELb0EJNS_5tupleIJNS_1CILi1EEEiEEENS3_ILi1024EEENS2_IJiiEEEEEC2ERKS5_RKS6_RKS7_) ;  /* 0xffff839000007944 */ /* 0x006fea0003c3ffff */
[----:B------:R2:W5:Y:S04]  /*d4b0*/  LDL R5, [R1+0x760] ;  /* 0x0007600001057983 */ /* 0x0005680000100800 */
[----:B-1----:R2:W5:Y:S01]  /*d4c0*/  LDL.64 R2, [R1+0x758] ;  /* 0x0007580001027983 */ /* 0x0025620000100a00 */
[----:B------:R-:W-:-:S03]  /*d4d0*/  MOV R6, 0xd4f0 ;  /* 0x0000d4f000067802 */ /* 0x000fc60000000f00 */
[----:B--2--5:R-:W-:Y:S05]  /*d4e0*/  CALL.REL.NOINC `($_ZN7cutlass13device_kernelIN5flash19enable_sm80_to_sm89INS1_16FlashAttnBwdSm80INS1_25CollectiveMainloopBwdSm80ILi2ELi2EN4cute5tupleIJNS5_1CILi128EEES8_NS7_ILi64EEEEEENS_6half_tEfNS_4arch4Sm80ELb0ELb1ELb1ELb0ELb1ELb0ELb0ELb0ELi2ELi4ELi4ELi4ELb0EEENS1_24CollectiveEpilogueBwdGQAISA_fSD_Li256ELb0ELb1EEENS1_19SingleTileSchedulerILb0ELb0ELb0ELi128EEEEEEEEEvNT_6ParamsE$_ZN4cute5tupleIJNS0_IJNS0_IJNS_1CILi2EEES2_EEENS1_ILi8EEES3_EEENS0_IJNS0_IJNS1_ILi1EEEiEEENS1_ILi1024EEENS0_IJiiEEEEEEEEC2ERKS5_RKSA_) ;  /* 0xffffafa000007944 */ /* 0x024fea0003c3ffff */
[----:B-1----:R1:W5:Y:S04]  /*d4f0*/  LDL R4, [R1+0x760] ;  /* 0x0007600001047983 */ /* 0x0023680000100800 */
[----:B------:R1:W5:Y:S01]  /*d500*/  LDL.64 R2, [R1+0x758] ;  /* 0x0007580001027983 */ /* 0x0003620000100a00 */
[----:B------:R-:W-:-:S02]  /*d510*/  LEA.HI R12, R12, R12, RZ, 0x1d ;  /* 0x0000000c0c0c7211 */ /* 0x000fc400078fe8ff */
[----:B------:R-:W-:-:S03]  /*d520*/  MOV R6, 0xd560 ;  /* 0x0000d56000067802 */ /* 0x000fc60000000f00 */
[----:B------:R-:W-:-:S05]  /*d530*/  IMAD.U32 R12, R7, 0x2, R12 ;  /* 0x00000002070c7824 */ /* 0x000fca00078e000c */
[----:B------:R1:W-:Y:S02]  /*d540*/  STL [R1+0x11e4], R12 ;  /* 0x0011e40c01007387 */ /* 0x0003e40000100800 */
[----:B-1---5:R-:W-:Y:S05]  /*d550*/  CALL.REL.NOINC `($_ZN7cutlass13device_kernelIN5flash19enable_sm80_to_sm89INS1_16FlashAttnBwdSm80INS1_25CollectiveMainloopBwdSm80ILi2ELi2EN4cute5tupleIJNS5_1CILi128EEES8_NS7_ILi64EEEEEENS_6half_tEfNS_4arch4Sm80ELb0ELb1ELb1ELb0ELb1ELb0ELb0ELb0ELi2ELi4ELi4ELi4ELb0EEENS1_24CollectiveEpilogueBwdGQAISA_fSD_Li256ELb0ELb1EEENS1_19SingleTileSchedulerILb0ELb0ELb0ELi128EEEEEEEEEvNT_6ParamsE$_ZN4cute3eso3ESOILb0ELb0EJNS_6LayoutINS_5tupleIJNS3_IJNS_1CILi2EEES5_EEENS4_ILi8EEES6_EEENS3_IJNS3_IJNS4_ILi1EEEiEEENS4_ILi1024EEENS3_IJiiEEEEEEEEjEEC2ERKSE_RKj) ;  /* 0xffff857000007944 */ /* 0x022fea0003c3ffff */
[----:B-1----:R-:W2:Y:S04]  /*d560*/  LDL.64 R6, [R1+0x760] ;  /* 0x0007600001067983 */ /* 0x002ea80000100a00 */
[----:B------:R1:W5:Y:S01]  /*d570*/  LDL.64 R4, [R1+0x758] ;  /* 0x0007580001047983 */ /* 0x0003620000100a00 */
[----:B------:R-:W-:Y:S02]  /*d580*/  MOV R38, R60 ;  /* 0x0000003c00267202 */ /* 0x000fe40000000f00 */
[----:B------:R-:W-:Y:S01]  /*d590*/  MOV R46, 0xd5c0 ;  /* 0x0000d5c0002e7802 */ /* 0x000fe20000000f00 */
[----:B--2---:R-:W-:-:S04]  /*d5a0*/  IMAD.WIDE.U32 R2, R7, 0x2, R24 ;  /* 0x0000000207027825 */ /* 0x004fc800078e0018 */
[----:B-1---5:R-:W-:Y:S05]  /*d5b0*/  CALL.REL.NOINC `($_ZN7cutlass13device_kernelIN5flash19enable_sm80_to_sm89INS1_16FlashAttnBwdSm80INS1_25CollectiveMainloopBwdSm80ILi2ELi2EN4cute5tupleIJNS5_1CILi128EEES8_NS7_ILi64EEEEEENS_6half_tEfNS_4arch4Sm80ELb0ELb1ELb1ELb0ELb1ELb0ELb0ELb0ELi2ELi4ELi4ELi4ELb0EEENS1_24CollectiveEpilogueBwdGQAISA_fSD_Li256ELb0ELb1EEENS1_19SingleTileSchedulerILb0ELb0ELb0ELi128EEEEEEEEEvNT_6ParamsE$_ZN4cute8smem_ptrIPN7cutlass6half_tEECI1NS_12iter_adaptorIS3_S4_EEES3_) ;  /* 0xffffb48000007944 */ /* 0x022fea0003c3ffff */
[----:B-1----:R-:W2:Y:S01]  /*d5c0*/  LDL.64 R2, [R1+0x758] ;  /* 0x0007580001027983 */ /* 0x002ea20000100a00 */
[----:B------:R-:W-:-:S03]  /*d5d0*/  MOV R12, 0xd600 ;  /* 0x0000d600000c7802 */ /* 0x000fc60000000f00 */
[----:B--2---:R1:W-:Y:S04]  /*d5e0*/  STL.64 [R1+0x770], R2 ;  /* 0x0007700201007387 */ /* 0x0043e80000100a00 */
[----:B-1----:R-:W-:Y:S05]  /*d5f0*/  CALL.REL.NOINC `($_ZN7cutlass13device_kernelIN5flash19enable_sm80_to_sm89INS1_16FlashAttnBwdSm80INS1_25CollectiveMainloopBwdSm80ILi2ELi2EN4cute5tupleIJNS5_1CILi128EEES8_NS7_ILi64EEEEEENS_6half_tEfNS_4arch4Sm80ELb0ELb1ELb1ELb0ELb1ELb0ELb0ELb0ELi2ELi4ELi4ELi4ELb0EEENS1_24CollectiveEpilogueBwdGQAISA_fSD_Li256ELb0ELb1EEENS1_19SingleTileSchedulerILb0ELb0ELb0ELi128EEEEEEEEEvNT_6ParamsE$_ZN4cute3eso3ESOILb0ELb0EJNS_6LayoutINS_5tupleIJNS3_IJNS_1CILi2EEES5_EEENS4_ILi8EEES6_EEENS3_IJNS3_IJNS4_ILi1EEEiEEENS4_ILi1024EEENS3_IJiiEEEEEEEENS_10ViewEngineINS_8smem_ptrIPN7cutlass6half_tEEEEEEEC2ERKSE_RKSL_) ;  /* 0xffff845000007944 */ /* 0x002fea0003c3ffff */
[----:B------:R-:W-:Y:S02]  /*d600*/  MOV R2, 0xd620 ;  /* 0x0000d62000027802 */ /* 0x000fe40000000f00 */
[----:B-1----:R-:W-:Y:S05]  /*d610*/  CALL.REL.NOINC `($_ZN7cutlass13device_kernelIN5flash19enable_sm80_to_sm89INS1_16FlashAttnBwdSm80INS1_25CollectiveMainloopBwdSm80ILi2ELi2EN4cute5tupleIJNS5_1CILi128EEES8_NS7_ILi64EEEEEENS_6half_tEfNS_4arch4Sm80ELb0ELb1ELb1ELb0ELb1ELb0ELb0ELb0ELi2ELi4ELi4ELi4ELb0EEENS1_24CollectiveEpilogueBwdGQAISA_fSD_Li256ELb0ELb1EEENS1_19SingleTileSchedulerILb0ELb0ELb0ELi128EEEEEEEEEvNT_6ParamsE$_ZZN4cute4takeILi1ELi3ENS_5tupleIJNS1_IJNS_1CILi1EEEiEEENS2_ILi1024EEENS1_IJiiEEEEEEEEDaRKT1_ENKUlDpRKT_E_clIJS5_S6_EEEDaSE_) ;  /* 0xffffbc6000007944 */ /* 0x002fea0003c3ffff */
[----:B------:R-:W-:Y:S02]  /*d620*/  MOV R2, 0xd640 ;  /* 0x0000d64000027802 */ /* 0x000fe40000000f00 */
[----:B------:R-:W-:Y:S05]  /*d630*/  CALL.REL.NOINC `($_ZN7cutlass13device_kernelIN5flash19enable_sm80_to_sm89INS1_16FlashAttnBwdSm80INS1_25CollectiveMainloopBwdSm80ILi2ELi2EN4cute5tupleIJNS5_1CILi128EEES8_NS7_ILi64EEEEEENS_6half_tEfNS_4arch4Sm80ELb0ELb1ELb1ELb0ELb1ELb0ELb0ELb0ELi2ELi4ELi4ELi4ELb0EEENS1_24CollectiveEpilogueBwdGQAISA_fSD_Li256ELb0ELb1EEENS1_19SingleTileSchedulerILb0ELb0ELb0ELi128EEEEEEEEEvNT_6ParamsE$_ZZN4cute16flatten_to_tupleINS_5tupleIJNS_1CILi1024EEENS1_IJiiEEEEEEEEDaRKT_ENKUlRKT_E_clIS4_EEDaSB_) ;  /* 0xffffbb1000007944 */ /* 0x000fea0003c3ffff */
[----:B------:R-:W-:Y:S02]  /*d640*/  MOV R2, 0xd660 ;  /* 0x0000d66000027802 */ /* 0x000fe40000000f00 */
[----:B------:R-:W-:Y:S05]  /*d650*/  CALL.REL.NOINC `($_ZN7cutlass13device_kernelIN5flash19enable_sm80_to_sm89INS1_16FlashAttnBwdSm80INS1_25CollectiveMainloopBwdSm80ILi2ELi2EN4cute5tupleIJNS5_1CILi128EEES8_NS7_ILi64EEEEEENS_6half_tEfNS_4arch4Sm80ELb0ELb1ELb1ELb0ELb1ELb0ELb0ELb0ELi2ELi4ELi4ELi4ELb0EEENS1_24CollectiveEpilogueBwdGQAISA_fSD_Li256ELb0ELb1EEENS1_19SingleTileSchedulerILb0ELb0ELb0ELi128EEEEEEEEEvNT_6ParamsE$_ZZN4cute12filter_tupleINS_5tupleIJNS_1CILi1024EEENS1_IJiiEEEEEEZNS_16flatten_to_tupleIS5_EEDaRKT_EUlRKT_E_EEDaS9_OT0_ENKUlDpSC_E_clIJNS1_IJS3_EEES4_EEEDaSG_) ;  /* 0xffffb72000007944 */ /* 0x000fea0003c3ffff */
        /* <DEDUP_REMOVED lines=21> */
[----:B-1---5:R-:W-:Y:S05]  /*d7b0*/  CALL.REL.NOINC `($_ZN7cutlass13device_kernelIN5flash19enable_sm80_to_sm89INS1_16FlashAttnBwdSm80INS1_25CollectiveMainloopBwdSm80ILi2ELi2EN4cute5tupleIJNS5_1CILi128EEES8_NS7_ILi64EEEEEENS_6half_tEfNS_4arch4Sm80ELb0ELb1ELb1ELb0ELb1ELb0ELb0ELb0ELi2ELi4ELi4ELi4ELb0EEENS1_24CollectiveEpilogueBwdGQAISA_fSD_Li256ELb0ELb1EEENS1_19SingleTileSchedulerILb0ELb0ELb0ELi128EEEEEEEEEvNT_6ParamsE$_ZN4cute3eso3ESOILb1ELb0EJNS_10UnderscoreES2_S2_iEEC2ERKS2_S5_S5_RKi) ;  /* 0xffff90a000007944 */ /* 0x022fea0003c3ffff */
[----:B------:R-:W-:Y:S01]  /*d7c0*/  ULDC.64 UR4, c[0x0][0x118] ;  /* 0x0000460000047ab9 */ /* 0x000fe20000000a00 */
[----:B------:R2:W5:Y:S04]  /*d7d0*/  LDL R6, [R1+0x758] ;  /* 0x0007580001067983 */ /* 0x0005680000100800 */
[----:B-1----:R2:W5:Y:S04]  /*d7e0*/  LD.E R2, [R12.64] ;  /* 0x000000040c027980 */ /* 0x002568000c101900 */
[----:B------:R2:W5:Y:S01]  /*d7f0*/  LD.E R3, [R12.64+0x4] ;  /* 0x000004040c037980 */ /* 0x000562000c101900 */
[----:B------:R-:W-:-:S03]  /*d800*/  MOV R4, 0xd820 ;  /* 0x0000d82000047802 */ /* 0x000fc60000000f00 */
[----:B--2--5:R-:W-:Y:S05]  /*d810*/  CALL.REL.NOINC `($_ZN7cutlass13device_kernelIN5flash19enable_sm80_to_sm89INS1_16FlashAttnBwdSm80INS1_25CollectiveMainloopBwdSm80ILi2ELi2EN4cute5tupleIJNS5_1CILi128EEES8_NS7_ILi64EEEEEENS_6half_tEfNS_4arch4Sm80ELb0ELb1ELb1ELb0ELb1ELb0ELb0ELb0ELi2ELi4ELi4ELi4ELb0EEENS1_24CollectiveEpilogueBwdGQAISA_fSD_Li256ELb0ELb1EEENS1_19SingleTileSchedulerILb0ELb0ELb0ELi128EEEEEEEEEvNT_6ParamsE$_ZZN4cute5sliceINS_5tupleIJNS_10UnderscoreES2_S2_iEEENS1_IJNS1_IJNS_1CILi1EEENS4_ILi0EEEEEENS4_ILi4096EEENS1_IJiiEEENS1_IJS6_NS4_ILi8192EEEEEEEEEEEDaRKT_RKT0_ENKUlRKT_RKT0_E_clIS2_S9_EEDaSL_SO_) ;  /* 0xffffbb0000007944 */ /* 0x024fea0003c3ffff */
[----:B------:R1:W-:Y:S01]  /*d820*/  STL.64 [R1+0x758], R2 ;  /* 0x0007580201007387 */ /* 0x0003e20000100a00 */
[----:B------:R-:W-:-:S02]  /*d830*/  MOV R67, R60 ;  /* 0x0000003c00437202 */ /* 0x000fc40000000f00 */
[----:B------:R-:W-:Y:S02]  /*d840*/  MOV R4, 0xd860 ;  /* 0x0000d86000047802 */ /* 0x000fe40000000f00 */
[----:B-1----:R-:W-:Y:S05]  /*d850*/  CALL.REL.NOINC `($_ZN7cutlass13device_kernelIN5flash19enable_sm80_to_sm89INS1_16FlashAttnBwdSm80INS1_25CollectiveMainloopBwdSm80ILi2ELi2EN4cute5tupleIJNS5_1CILi128EEES8_NS7_ILi64EEEEEENS_6half_tEfNS_4arch4Sm80ELb0ELb1ELb1ELb0ELb1ELb0ELb0ELb0ELi2ELi4ELi4ELi4ELb0EEENS1_24CollectiveEpilogueBwdGQAISA_fSD_Li256ELb0ELb1EEENS1_19SingleTileSchedulerILb0ELb0ELb0ELi128EEEEEEEEEvNT_6ParamsE$_ZZN4cute12filter_tupleINS_5tupleIJNS_10UnderscoreES2_S2_iEEENS1_IJNS1_IJNS_1CILi1EEENS4_ILi0EEEEEENS4_ILi4096EEENS1_IJiiEEENS1_IJS6_NS4_ILi8192EEEEEEEEEZNS_5sliceIS3_SC_EEDaRKT_RKT0_EUlRKT_RKT0_E_EEDaSG_SJ_OT1_ENKUlDpSM_E_clIJNS1_IJS7_EEENS1_IJS8_EEENS1_IJS9_EEENS1_IJEEEEEEDaST_) ;  /* 0xffffb46000007944 */ /* 0x002fea0003c3ffff */
[----:B------:R-:W-:Y:S02]  /*d860*/  MOV R4, 0xd880 ;  /* 0x0000d88000047802 */ /* 0x000fe40000000f00 */
[----:B-1---5:R-:W-:Y:S05]  /*d870*/  CALL.REL.NOINC `($_ZN7cutlass13device_kernelIN5flash19enable_sm80_to_sm89INS1_16FlashAttnBwdSm80INS1_25CollectiveMainloopBwdSm80ILi2ELi2EN4cute5tupleIJNS5_1CILi128EEES8_NS7_ILi64EEEEEENS_6half_tEfNS_4arch4Sm80ELb0ELb1ELb1ELb0ELb1ELb0ELb0ELb0ELi2ELi4ELi4ELi4ELb0EEENS1_24CollectiveEpilogueBwdGQAISA_fSD_Li256ELb0ELb1EEENS1_19SingleTileSchedulerILb0ELb0ELb0ELi128EEEEEEEEEvNT_6ParamsE$_ZN4cute5tupleIJNS0_IJNS0_IJNS_1CILi8EEENS1_ILi1EEEEEENS1_ILi2EEENS0_IJS5_S5_EEEEEENS0_IJNS0_IJS3_NS1_ILi0EEEEEENS1_ILi4096EEENS0_IJiiEEEEEEEEC2ERKS7_RKSC_) ;  /* 0xffffae5000007944 */ /* 0x022fea0003c3ffff */
[----:B-1----:R1:W5:Y:S01]  /*d880*/  LDL.64 R2, [R1+0x758] ;  /* 0x0007580001027983 */ /* 0x0023620000100a00 */
[----:B------:R-:W-:Y:S02]  /*d890*/  SHF.L.U32 R4, R6, 0xd, RZ ;  /* 0x0000000d06047819 */ /* 0x000fe400000006ff */
[----:B------:R-:W-:-:S03]  /*d8a0*/  MOV R6, 0xd8d0 ;  /* 0x0000d8d000067802 */ /* 0x000fc60000000f00 */
[----:B------:R1:W-:Y:S04]  /*d8b0*/  STL [R1+0x770], R4 ;  /* 0x0007700401007387 */ /* 0x0003e80000100800 */
[----:B-1---5:R-:W-:Y:S05]  /*d8c0*/  CALL.REL.NOINC `($_ZN7cutlass13device_kernelIN5flash19enable_sm80_to_sm89INS1_16FlashAttnBwdSm80INS1_25CollectiveMainloopBwdSm80ILi2ELi2EN4cute5tupleIJNS5_1CILi128EEES8_NS7_ILi64EEEEEENS_6half_tEfNS_4arch4Sm80ELb0ELb1ELb1ELb0ELb1ELb0ELb0ELb0ELi2ELi4ELi4ELi4ELb0EEENS1_24CollectiveEpilogueBwdGQAISA_fSD_Li256ELb0ELb1EEENS1_19SingleTileSchedulerILb0ELb0ELb0ELi128EEEEEEEEEvNT_6ParamsE$_ZN4cute3eso3ESOILb0ELb0EJNS_6LayoutINS_5tupleIJNS3_IJNS_1CILi8EEENS4_ILi1EEEEEENS4_ILi2EEENS3_IJS8_S8_EEEEEENS3_IJNS3_IJS6_NS4_ILi0EEEEEENS4_ILi4096EEENS3_IJiiEEEEEEEEiEEC2ERKSG_RKi) ;  /* 0xffff87c000007944 */ /* 0x022fea0003c3ffff */
[----:B------:R-:W-:Y:S01]  /*d8d0*/  ULDC.64 UR4, c[0x0][0x118] ;  /* 0x0000460000047ab9 */ /* 0x000fe20000000a00 */
[----:B-1----:R-:W2:Y:S04]  /*d8e0*/  LDL R2, [R1+0x760] ;  /* 0x0007600001027983 */ /* 0x002ea80000100800 */
[----:B------:R-:W2:Y:S04]  /*d8f0*/  LD.E.64 R12, [R12.64+0x8] ;  /* 0x000008040c0c7980 */ /* 0x000ea8000c101b00 */
[----:B------:R1:W5:Y:S01]  /*d900*/  LDL.64 R4, [R1+0x758] ;  /* 0x0007580001047983 */ /* 0x0003620000100a00 */
[----:B------:R-:W-:-:S02]  /*d910*/  MOV R38, R60 ;  /* 0x0000003c00267202 */ /* 0x000fc40000000f00 */
[----:B------:R-:W-:Y:S01]  /*d920*/  MOV R46, 0xd950 ;  /* 0x0000d950002e7802 */ /* 0x000fe20000000f00 */
[----:B--2---:R-:W-:-:S04]  /*d930*/  IMAD.WIDE R2, R2, 0x2, R12 ;  /* 0x0000000202027825 */ /* 0x004fc800078e020c */
[----:B-1---5:R-:W-:Y:S05]  /*d940*/  CALL.REL.NOINC `($_ZN7cutlass13device_kernelIN5flash19enable_sm80_to_sm89INS1_16FlashAttnBwdSm80INS1_25CollectiveMainloopBwdSm80ILi2ELi2EN4cute5tupleIJNS5_1CILi128EEES8_NS7_ILi64EEEEEENS_6half_tEfNS_4arch4Sm80ELb0ELb1ELb1ELb0ELb1ELb0ELb0ELb0ELi2ELi4ELi4ELi4ELb0EEENS1_24CollectiveEpilogueBwdGQAISA_fSD_Li256ELb0ELb1EEENS1_19SingleTileSchedulerILb0ELb0ELb0ELi128EEEEEEEEEvNT_6ParamsE$_ZN4cute8smem_ptrIPN7cutlass6half_tEECI1NS_12iter_adaptorIS3_S4_EEES3_) ;  /* 0xffffb0f000007944 */ /* 0x022fea0003c3ffff */
[----:B-1----:R-:W2:Y:S01]  /*d950*/  LDL.64 R2, [R1+0x758] ;  /* 0x0007580001027983 */ /* 0x002ea20000100a00 */
[----:B------:R-:W-:-:S03]  /*d960*/  MOV R6, 0xd990 ;  /* 0x0000d99000067802 */ /* 0x000fc60000000f00 */
[----:B--2---:R1:W-:Y:S04]  /*d970*/  STL.64 [R1+0x770], R2 ;  /* 0x0007700201007387 */ /* 0x0043e80000100a00 */
[----:B-1----:R-:W-:Y:S05]  /*d980*/  CALL.REL.NOINC `($_ZN7cutlass13device_kernelIN5flash19enable_sm80_to_sm89INS1_16FlashAttnBwdSm80INS1_25CollectiveMainloopBwdSm80ILi2ELi2EN4cute5tupleIJNS5_1CILi128EEES8_NS7_ILi64EEEEEENS_6half_tEfNS_4arch4Sm80ELb0ELb1ELb1ELb0ELb1ELb0ELb0ELb0ELi2ELi4ELi4ELi4ELb0EEENS1_24CollectiveEpilogueBwdGQAISA_fSD_Li256ELb0ELb1EEENS1_19SingleTileSchedulerILb0ELb0ELb0ELi128EEEEEEEEEvNT_6ParamsE$_ZN4cute3eso3ESOILb0ELb0EJNS_6LayoutINS_5tupleIJNS3_IJNS_1CILi8EEENS4_ILi1EEEEEENS4_ILi2EEENS3_IJS8_S8_EEEEEENS3_IJNS3_IJS6_NS4_ILi0EEEEEENS4_ILi4096EEENS3_IJiiEEEEEEEENS_10ViewEngineINS_8smem_ptrIPN7cutlass6half_tEEEEEEEC2ERKSG_RKSN_) ;  /* 0xffff869000007944 */ /* 0x002fea0003c3ffff */
[----:B------:R2:W5:Y:S04]  /*d990*/  LDL.64 R30, [R1+0x760] ;  /* 0x00076000011e7983 */ /* 0x0005680000100a00 */
[----:B------:R2:W5:Y:S04]  /*d9a0*/  LDL.64 R28, [R61+0x30] ;  /* 0x000030003d1c7983 */ /* 0x0005680000100a00 */
[----:B------:R2:W5:Y:S01]  /*d9b0*/  LDL.64 R20, [R1+0x758] ;  /* 0x0007580001147983 */ /* 0x0005620000100a00 */
[----:B------:R-:W-:Y:S01]  /*d9c0*/  IMAD.MOV.U32 R6, RZ, RZ, R10 ;  /* 0x000000ffff067224 */ /* 0x000fe200078e000a */
[----:B-1----:R-:W-:-:S02]  /*d9d0*/  MOV R3, R11 ;  /* 0x0000000b00037202 */ /* 0x002fc40000000f00 */
[----:B------:R-:W-:Y:S02]  /*d9e0*/  MOV R4, 0xda00 ;  /* 0x0000da0000047802 */ /* 0x000fe40000000f00 */
[----:B--2--5:R-:W-:Y:S05]  /*d9f0*/  CALL.REL.NOINC `($_ZN7cutlass13device_kernelIN5flash19enable_sm80_to_sm89INS1_16FlashAttnBwdSm80INS1_25CollectiveMainloopBwdSm80ILi2ELi2EN4cute5tupleIJNS5_1CILi128EEES8_NS7_ILi64EEEEEENS_6half_tEfNS_4arch4Sm80ELb0ELb1ELb1ELb0ELb1ELb0ELb0ELb0ELi2ELi4ELi4ELi4ELb0EEENS1_24CollectiveEpilogueBwdGQAISA_fSD_Li256ELb0ELb1EEENS1_19SingleTileSchedulerILb0ELb0ELb0ELi128EEEEEEEEEvNT_6ParamsE$_ZN4cute3eso3ESOILb1ELb0EJNS_6LayoutINS_5tupleIJNS3_IJNS_1CILi8EEENS4_ILi1EEEEEENS4_ILi2EEENS4_ILi4EEEEEENS3_IJNS3_IJS6_NS4_ILi0EEEEEES5_NS4_ILi16EEEEEEEENS_10ViewEngineIPN7cutlass6half_tEEEEEC2ERKSF_RKSK_) ;  /* 0xffffa69000007944 */ /* 0x024fea0003c3ffff */
[----:B------:R2:W5:Y:S01]  /*da00*/  LDL.64 R26, [R1+0x758] ;  /* 0x00075800011a7983 */ /* 0x0005620000100a00 */
[----:B-1----:R-:W-:Y:S01]  /*da10*/  IMAD.MOV.U32 R6, RZ, RZ, R8 ;  /* 0x000000ffff067224 */ /* 0x002fe200078e0008 */
[----:B------:R-:W-:Y:S02]  /*da20*/  MOV R3, R9 ;  /* 0x0000000900037202 */ /* 0x000fe40000000f00 */
[----:B------:R-:W-:Y:S02]  /*da30*/  MOV R4, 0xda50 ;  /* 0x0000da5000047802 */ /* 0x000fe40000000f00 */
[----:B--2--5:R-:W-:Y:S05]  /*da40*/  CALL.REL.NOINC `($_ZN7cutlass13device_kernelIN5flash19enable_sm80_to_sm89INS1_16FlashAttnBwdSm80INS1_25CollectiveMainloopBwdSm80ILi2ELi2EN4cute5tupleIJNS5_1CILi128EEES8_NS7_ILi64EEEEEENS_6half_tEfNS_4arch4Sm80ELb0ELb1ELb1ELb0ELb1ELb0ELb0ELb0ELi2ELi4ELi4ELi4ELb0EEENS1_24CollectiveEpilogueBwdGQAISA_fSD_Li256ELb0ELb1EEENS1_19SingleTileSchedulerILb0ELb0ELb0ELi128EEEEEEEEEvNT_6ParamsE$_ZN4cute3eso3ESOILb1ELb0EJNS_6LayoutINS_5tupleIJNS3_IJNS_1CILi8EEENS4_ILi1EEEEEENS4_ILi4EEES8_EEENS3_IJNS3_IJS6_NS4_ILi0EEEEEES5_NS4_ILi32EEEEEEEENS_10ViewEngineIPN7cutlass6half_tEEEEEC2ERKSE_RKSJ_) ;  /* 0xffffa80000007944 */ /* 0x024fea0003c3ffff */
[----:B------:R2:W5:Y:S01]  /*da50*/  LDL.64 R24, [R1+0x758] ;  /* 0x0007580001187983 */ /* 0x0005620000100a00 */
[----:B------:R-:W-:Y:S01]  /*da60*/  IMAD.MOV.U32 R38, RZ, RZ, R60 ;  /* 0x000000ffff267224 */ /* 0x000fe200078e003c */
[----:B-1----:R-:W-:Y:S01]  /*da70*/  MOV R2, R30 ;  /* 0x0000001e00027202 */ /* 0x002fe20000000f00 */
[----:B------:R-:W-:Y:S01]  /*da80*/  IMAD.MOV.U32 R3, RZ, RZ, R31 ;  /* 0x000000ffff037224 */ /* 0x000fe200078e001f */
[----:B------:R-:W-:Y:S02]  /*da90*/  MOV R46, 0xdab0 ;  /* 0x0000dab0002e7802 */ /* 0x000fe40000000f00 */
[----:B--2--5:R-:W-:Y:S05]  /*daa0*/  CALL.REL.NOINC `($_ZN7cutlass13device_kernelIN5flash19enable_sm80_to_sm89INS1_16FlashAttnBwdSm80INS1_25CollectiveMainloopBwdSm80ILi2ELi2EN4cute5tupleIJNS5_1CILi128EEES8_NS7_ILi64EEEEEENS_6half_tEfNS_4arch4Sm80ELb0ELb1ELb1ELb0ELb1ELb0ELb0ELb0ELi2ELi4ELi4ELi4ELb0EEENS1_24CollectiveEpilogueBwdGQAISA_fSD_Li256ELb0ELb1EEENS1_19SingleTileSchedulerILb0ELb0ELb0ELi128EEEEEEEEEvNT_6ParamsE$_ZN4cute8smem_ptrIPN7cutlass6half_tEECI1NS_12iter_adaptorIS3_S4_EEES3_) ;  /* 0xffffaf9000007944 */ /* 0x024fea0003c3ffff */
[----:B-1----:R1:W5:Y:S01]  /*dab0*/  LDL.64 R2, [R1+0x758] ;  /* 0x0007580001027983 */ /* 0x0023620000100a00 */
[----:B------:R-:W-:Y:S02]  /*dac0*/  MOV R81, R60 ;  /* 0x0000003c00517202 */ /* 0x000fe40000000f00 */
[----:B------:R-:W-:-:S02]  /*dad0*/  MOV R38, 0xdaf0 ;  /* 0x0000daf000267802 */ /* 0x000fc40000000f00 */
[----:B-1---5:R-:W-:Y:S05]  /*dae0*/  CALL.REL.NOINC `($_ZN7cutlass13device_kernelIN5flash19enable_sm80_to_sm89INS1_16FlashAttnBwdSm80INS1_25CollectiveMainloopBwdSm80ILi2ELi2EN4cute5tupleIJNS5_1CILi128EEES8_NS7_ILi64EEEEEENS_6half_tEfNS_4arch4Sm80ELb0ELb1ELb1ELb0ELb1ELb0ELb0ELb0ELi2ELi4ELi4ELi4ELb0EEENS1_24CollectiveEpilogueBwdGQAISA_fSD_Li256ELb0ELb1EEENS1_19SingleTileSchedulerILb0ELb0ELb0ELi128EEEEEEEEEvNT_6ParamsE$_ZN4cute3eso3ESOILb1ELb0EJNS_6LayoutINS_5tupleIJNS3_IJNS_1CILi8EEENS4_ILi1EEEEEENS4_ILi2EEEEEENS3_IJNS3_IJS6_NS4_ILi0EEEEEENS4_ILi4096EEEEEEEENS_10ViewEngineINS_8smem_ptrIPN7cutlass6half_tEEEEEEEC2ERKSE_RKSL_) ;  /* 0xffffa35000007944 */ /* 0x022fea0003c3ffff */
[----:B-1----:R1:W5:Y:S01]  /*daf0*/  LDL.64 R36, [R1+0x758] ;  /* 0x0007580001247983 */ /* 0x0023620000100a00 */
[----:B------:R-:W-:Y:S01]  /*db00*/  IMAD.MOV.U32 R81, RZ, RZ, R60 ;  /* 0x000000ffff517224 */ /* 0x000fe200078e003c */
[----:B------:R-:W-:Y:S01]  /*db10*/  MOV R38, R26 ;  /* 0x0000001a00267202 */ /* 0x000fe20000000f00 */
[----:B------:R-:W-:Y:S01]  /*db20*/  IMAD.MOV.U32 R39, RZ, RZ, R27 ;  /* 0x000000ffff277224 */ /* 0x000fe200078e001b */
[----:B------:R-:W-:-:S02]  /*db30*/  MOV R48, 0xdb50 ;  /* 0x0000db5000307802 */ /* 0x000fc40000000f00 */
[----:B-1---5:R-:W-:Y:S05]  /*db40*/  CALL.REL.NOINC `($_ZN7cutlass13device_kernelIN5flash19enable_sm80_to_sm89INS1_16FlashAttnBwdSm80INS1_25CollectiveMainloopBwdSm80ILi2ELi2EN4cute5tupleIJNS5_1CILi128EEES8_NS7_ILi64EEEEEENS_6half_tEfNS_4arch4Sm80ELb0ELb1ELb1ELb0ELb1ELb0ELb0ELb0ELi2ELi4ELi4ELi4ELb0EEENS1_24CollectiveEpilogueBwdGQAISA_fSD_Li256ELb0ELb1EEENS1_19SingleTileSchedulerILb0ELb0ELb0ELi128EEEEEEEEEvNT_6ParamsE$_ZN4cute3eso3ESOILb1ELb0EJNS_6LayoutINS_5tupleIJNS3_IJNS_1CILi8EEENS4_ILi1EEEEEENS4_ILi2EEEEEENS3_IJNS3_IJS6_NS4_ILi0EEEEEES5_EEEEENS_10ViewEngineIPN7cutlass6half_tEEEEEC2ERKSD_RKSI_) ;  /* 0xffffa48000007944 */ /* 0x022fea0003c3ffff */
[----:B------:R2:W5:Y:S01]  /*db50*/  LDL.64 R2, [R1+0x758] ;  /* 0x0007580001027983 */ /* 0x0005620000100a00 */
[----:B------:R-:W-:-:S02]  /*db60*/  MOV R81, R60 ;  /* 0x0000003c00517202 */ /* 0x000fc40000000f00 */
[----:B-1----:R-:W-:Y:S02]  /*db70*/  MOV R46, 0xdb90 ;  /* 0x0000db90002e7802 */ /* 0x002fe40000000f00 */
[----:B--2--5:R-:W-:Y:S05]  /*db80*/  CALL.REL.NOINC `($_ZN7cutlass13device_kernelIN5flash19enable_sm80_to_sm89INS1_16FlashAttnBwdSm80INS1_25CollectiveMainloopBwdSm80ILi2ELi2EN4cute5tupleIJNS5_1CILi128EEES8_NS7_ILi64EEEEEENS_6half_tEfNS_4arch4Sm80ELb0ELb1ELb1ELb0ELb1ELb0ELb0ELb0ELi2ELi4ELi4ELi4ELb0EEENS1_24CollectiveEpilogueBwdGQAISA_fSD_Li256ELb0ELb1EEENS1_19SingleTileSchedulerILb0ELb0ELb0ELi128EEEEEEEEEvNT_6ParamsE$_ZN4cute3eso3ESOILb1ELb0EJNS_6LayoutINS_5tupleIJNS3_IJNS_1CILi8EEENS4_ILi1EEEEEENS3_IJNS4_ILi2EEEEEEEEENS3_IJNS3_IJS6_NS4_ILi0EEEEEENS3_IJNS4_ILi4096EEEEEEEEEEENS_10ViewEngineINS_8smem_ptrIPN7cutlass6half_tEEEEEEEC2ERKSG_RKSN_) ;  /* 0xffffa0b000007944 */ /* 0x024fea0003c3ffff */
[----:B-1----:R1:W5:Y:S01]  /*db90*/  LDL.64 R36, [R1+0x758] ;  /* 0x0007580001247983 */ /* 0x0023620000100a00 */
[----:B------:R-:W-:Y:S02]  /*dba0*/  MOV R81, R60 ;  /* 0x0000003c00517202 */ /* 0x000fe40000000f00 */
[----:B------:R-:W-:Y:S02]  /*dbb0*/  MOV R46, 0xdbd0 ;  /* 0x0000dbd0002e7802 */ /* 0x000fe40000000f00 */
[----:B-1---5:R-:W-:Y:S05]  /*dbc0*/  CALL.REL.NOINC `($_ZN7cutlass13device_kernelIN5flash19enable_sm80_to_sm89INS1_16FlashAttnBwdSm80INS1_25CollectiveMainloopBwdSm80ILi2ELi2EN4cute5tupleIJNS5_1CILi128EEES8_NS7_ILi64EEEEEENS_6half_tEfNS_4arch4Sm80ELb0ELb1ELb1ELb0ELb1ELb0ELb0ELb0ELi2ELi4ELi4ELi4ELb0EEENS1_24CollectiveEpilogueBwdGQAISA_fSD_Li256ELb0ELb1EEENS1_19SingleTileSchedulerILb0ELb0ELb0ELi128EEEEEEEEEvNT_6ParamsE$_ZN4cute3eso3ESOILb1ELb0EJNS_6LayoutINS_5tupleIJNS3_IJNS_1CILi8EEENS4_ILi1EEEEEENS3_IJNS4_ILi2EEEEEEEEENS3_IJNS3_IJS6_NS4_ILi0EEEEEENS3_IJS5_EEEEEEEENS_10ViewEngineIPN7cutlass6half_tEEEEEC2ERKSF_RKSK_) ;  /* 0xffffa17000007944 */ /* 0x022fea0003c3ffff */
[----:B-1----:R1:W5:Y:S01]  /*dbd0*/  LDL.64 R2, [R1+0x758] ;  /* 0x0007580001027983 */ /* 0x0023620000100a00 */
[----:B------:R-:W-:Y:S02]  /*dbe0*/  MOV R81, R60 ;  /* 0x0000003c00517202 */ /* 0x000fe40000000f00 */
[----:B------:R-:W-:Y:S02]  /*dbf0*/  MOV R46, 0xdc10 ;  /* 0x0000dc10002e7802 */ /* 0x000fe40000000f00 */
[----:B-1---5:R-:W-:Y:S05]  /*dc00*/  CALL.REL.NOINC `($_ZN7cutlass13device_kernelIN5flash19enable_sm80_to_sm89INS1_16FlashAttnBwdSm80INS1_25CollectiveMainloopBwdSm80ILi2ELi2EN4cute5tupleIJNS5_1CILi128EEES8_NS7_ILi64EEEEEENS_6half_tEfNS_4arch4Sm80ELb0ELb1ELb1ELb0ELb1ELb0ELb0ELb0ELi2ELi4ELi4ELi4ELb0EEENS1_24CollectiveEpilogueBwdGQAISA_fSD_Li256ELb0ELb1EEENS1_19SingleTileSchedulerILb0ELb0ELb0ELi128EEEEEEEEEvNT_6ParamsE$_ZN4cute3eso3ESOILb1ELb0EJNS_6LayoutINS_5tupleIJNS3_IJNS3_IJNS_1CILi8EEENS4_ILi1EEEEEES6_EEENS3_IJNS3_IJS6_S6_EEENS4_ILi2EEEEEEEEENS3_IJNS3_IJNS3_IJS6_NS4_ILi0EEEEEESD_EEENS3_IJNS3_IJSD_SD_EEES5_EEEEEEEENS_10ViewEngineIPN7cutlass6half_tEEEEEC2ERKSJ_RKSO_) ;  /* 0xffff977000007944 */ /* 0x022fea0003c3ffff */
[----:B-1----:R1:W5:Y:S01]  /*dc10*/  LDL.64 R38, [R1+0x758] ;  /* 0x0007580001267983 */ /* 0x0023620000100a00 */
[----:B------:R-:W-:Y:S02]  /*dc20*/  MOV R81, R60 ;  /* 0x0000003c00517202 */ /* 0x000fe40000000f00 */
[----:B------:R-:W-:Y:S02]  /*dc30*/  MOV R46, 0xdc50 ;  /* 0x0000dc50002e7802 */ /* 0x000fe40000000f00 */
[----:B-1---5:R-:W-:Y:S05]  /*dc40*/  CALL.REL.NOINC `($_ZN7cutlass13device_kernelIN5flash19enable_sm80_to_sm89INS1_16FlashAttnBwdSm80INS1_25CollectiveMainloopBwdSm80ILi2ELi2EN4cute5tupleIJNS5_1CILi128EEES8_NS7_ILi64EEEEEENS_6half_tEfNS_4arch4Sm80ELb0ELb1ELb1ELb0ELb1ELb0ELb0ELb0ELi2ELi4ELi4ELi4ELb0EEENS1_24CollectiveEpilogueBwdGQAISA_fSD_Li256ELb0ELb1EEENS1_19SingleTileSchedulerILb0ELb0ELb0ELi128EEEEEEEEEvNT_6ParamsE$_ZN4cute3eso3ESOILb1ELb0EJNS_6LayoutINS_5tupleIJNS3_IJNS3_IJNS_1CILi8EEENS4_ILi1EEEEEES6_EEENS3_IJNS3_IJS6_S6_EEENS4_ILi2EEEEEEEEENS3_IJNS3_IJNS3_IJS6_NS4_ILi0EEEEEESD_EEENS3_IJNS3_IJSD_SD_EEENS4_ILi4096EEEEEEEEEEENS_10ViewEngineINS_8smem_ptrIPN7cutlass6half_tEEEEEEEC2ERKSK_RKSR_) ;  /* 0xffff965000007944 */ /* 0x022fea0003c3ffff */
[----:B-1----:R1:W5:Y:S01]  /*dc50*/  LDL.64 R2, [R1+0x758] ;  /* 0x0007580001027983 */ /* 0x0023620000100a00 */
[----:B------:R-:W-:-:S02]  /*dc60*/  MOV R81, R60 ;  /* 0x0000003c00517202 */ /* 0x000fc40000000f00 */
[----:B------:R-:W-:Y:S02]  /*dc70*/  MOV R48, 0xdc90 ;  /* 0x0000dc9000307802 */ /* 0x000fe40000000f00 */
[----:B-1---5:R-:W-:Y:S05]  /*dc80*/  CALL.REL.NOINC `($_ZN7cutlass13device_kernelIN5flash19enable_sm80_to_sm89INS1_16FlashAttnBwdSm80INS1_25CollectiveMainloopBwdSm80ILi2ELi2EN4cute5tupleIJNS5_1CILi128EEES8_NS7_ILi64EEEEEENS_6half_tEfNS_4arch4Sm80ELb0ELb1ELb1ELb0ELb1ELb0ELb0ELb0ELi2ELi4ELi4ELi4ELb0EEENS1_24CollectiveEpilogueBwdGQAISA_fSD_Li256ELb0ELb1EEENS1_19SingleTileSchedulerILb0ELb0ELb0ELi128EEEEEEEEEvNT_6ParamsE$_ZN4cute3eso3ESOILb1ELb0EJNS_6LayoutINS_5tupleIJNS3_IJNS_1CILi8EEENS4_ILi1EEEEEENS4_ILi2EEEEEENS3_IJNS3_IJS6_NS4_ILi0EEEEEES5_EEEEENS_10ViewEngineIPN7cutlass6half_tEEEEEC2ERKSD_RKSI_) ;  /* 0xffffa34000007944 */ /* 0x022fea0003c3ffff */
[----:B------:R2:W5:Y:S01]  /*dc90*/  LDL.64 R12, [R1+0x758] ;  /* 0x00075800010c7983 */ /* 0x0005620000100a00 */
[----:B-1----:R-:W-:Y:S02]  /*dca0*/  MOV R38, R60 ;  /* 0x0000003c00267202 */ /* 0x002fe40000000f00 */
[----:B------:R-:W-:Y:S02]  /*dcb0*/  MOV R46, 0xdcd0 ;  /* 0x0000dcd0002e7802 */ /* 0x000fe40000000f00 */
[----:B--2--5:R-:W-:Y:S05]  /*dcc0*/  CALL.REL.NOINC `($_ZN7cutlass13device_kernelIN5flash19enable_sm80_to_sm89INS1_16FlashAttnBwdSm80INS1_25CollectiveMainloopBwdSm80ILi2ELi2EN4cute5tupleIJNS5_1CILi128EEES8_NS7_ILi64EEEEEENS_6half_tEfNS_4arch4Sm80ELb0ELb1ELb1ELb0ELb1ELb0ELb0ELb0ELi2ELi4ELi4ELi4ELb0EEENS1_24CollectiveEpilogueBwdGQAISA_fSD_Li256ELb0ELb1EEENS1_19SingleTileSchedulerILb0ELb0ELb0ELi128EEEEEEEEEvNT_6ParamsE$_ZN4cute8smem_ptrIPN7cutlass6half_tEECI1NS_12iter_adaptorIS3_S4_EEES3_) ;  /* 0xffffad7000007944 */ /* 0x024fea0003c3ffff */
[----:B-1----:R1:W5:Y:S01]  /*dcd0*/  LDL.64 R2, [R1+0x758] ;  /* 0x0007580001027983 */ /* 0x0023620000100a00 */
[----:B------:R-:W-:Y:S02]  /*dce0*/  MOV R81, R60 ;  /* 0x0000003c00517202 */ /* 0x000fe40000000f00 */
[----:B------:R-:W-:Y:S02]  /*dcf0*/  MOV R38, 0xdd10 ;  /* 0x0000dd1000267802 */ /* 0x000fe40000000f00 */
[----:B-1---5:R-:W-:Y:S05]  /*dd00*/  CALL.REL.NOINC `($_ZN7cutlass13device_kernelIN5flash19enable_sm80_to_sm89INS1_16FlashAttnBwdSm80INS1_25CollectiveMainloopBwdSm80ILi2ELi2EN4cute5tupleIJNS5_1CILi128EEES8_NS7_ILi64EEEEEENS_6half_tEfNS_4arch4Sm80ELb0ELb1ELb1ELb0ELb1ELb0ELb0ELb0ELi2ELi4ELi4ELi4ELb0EEENS1_24CollectiveEpilogueBwdGQAISA_fSD_Li256ELb0ELb1EEENS1_19SingleTileSchedulerILb0ELb0ELb0ELi128EEEEEEEEEvNT_6ParamsE$_ZN4cute3eso3ESOILb1ELb0EJNS_6LayoutINS_5tupleIJNS3_IJNS_1CILi8EEENS4_ILi1EEEEEENS4_ILi2EEEEEENS3_IJNS3_IJS6_NS4_ILi0EEEEEENS4_ILi4096EEEEEEEENS_10ViewEngineINS_8smem_ptrIPN7cutlass6half_tEEEEEEEC2ERKSE_RKSL_) ;  /* 0xffffa13000007944 */ /* 0x022fea0003c3ffff */
[----:B------:R2:W5:Y:S01]  /*dd10*/  LDL.64 R14, [R1+0x758] ;  /* 0x00075800010e7983 */ /* 0x0005620000100a00 */
[----:B------:R-:W-:Y:S01]  /*dd20*/  IMAD.MOV.U32 R81, RZ, RZ, R60 ;  /* 0x000000ffff517224 */ /* 0x000fe200078e003c */
[----:B------:R-:W-:Y:S02]  /*dd30*/  MOV R47, RZ ;  /* 0x000000ff002f7202 */ /* 0x000fe40000000f00 */
[----:B------:R-:W-:-:S02]  /*dd40*/  MOV R46, 0xdd60 ;  /* 0x0000dd60002e7802 */ /* 0x000fc40000000f00 */
[----:B-12--5:R-:W-:Y:S05]  /*dd50*/  CALL.REL.NOINC `($_ZN7cutlass13device_kernelIN5flash19enable_sm80_to_sm89INS1_16FlashAttnBwdSm80INS1_25CollectiveMainloopBwdSm80ILi2ELi2EN4cute5tupleIJNS5_1CILi128EEES8_NS7_ILi64EEEEEENS_6half_tEfNS_4arch4Sm80ELb0ELb1ELb1ELb0ELb1ELb0ELb0ELb0ELi2ELi4ELi4ELi4ELb0EEENS1_24CollectiveEpilogueBwdGQAISA_fSD_Li256ELb0ELb1EEENS1_19SingleTileSchedulerILb0ELb0ELb0ELi128EEEEEEEEEvNT_6ParamsE$_ZN4cute3eso3ESOILb1ELb0EJNS_10UnderscoreEiEEC2ERKS2_RKi) ;  /* 0xffff8b8000007944 */ /* 0x026fea0003c3ffff */
[----:B------:R-:W2:Y:S01]  /*dd60*/  LDL R37, [R1+0x758] ;  /* 0x0007580001257983 */ /* 0x000ea20000100800 */
[----:B------:R-:W-:Y:S01]  /*dd70*/  IMAD.MOV.U32 R81, RZ, RZ, R60 ;  /* 0x000000ffff517224 */ /* 0x000fe200078e003c */
[----:B------:R-:W-:-:S02]  /*dd80*/  MOV R38, 0xddb0 ;  /* 0x0000ddb000267802 */ /* 0x000fc40000000f00 */
[----:B--2---:R-:W-:Y:S02]  /*dd90*/  SHF.L.U32 R37, R37, 0xc, RZ ;  /* 0x0000000c25257819 */ /* 0x004fe400000006ff */
[----:B-1----:R-:W-:Y:S05]  /*dda0*/  CALL.REL.NOINC `($_ZN7cutlass13device_kernelIN5flash19enable_sm80_to_sm89INS1_16FlashAttnBwdSm80INS1_25CollectiveMainloopBwdSm80ILi2ELi2EN4cute5tupleIJNS5_1CILi128EEES8_NS7_ILi64EEEEEENS_6half_tEfNS_4arch4Sm80ELb0ELb1ELb1ELb0ELb1ELb0ELb0ELb0ELi2ELi4ELi4ELi4ELb0EEENS1_24CollectiveEpilogueBwdGQAISA_fSD_Li256ELb0ELb1EEENS1_19SingleTileSchedulerILb0ELb0ELb0ELi128EEEEEEEEEvNT_6ParamsE$_ZN4cute3eso3ESOILb1ELb0EJNS_6LayoutINS_5tupleIJNS3_IJNS_1CILi8EEENS4_ILi1EEEEEEEEENS3_IJNS3_IJS6_NS4_ILi0EEEEEEEEEEEiEEC2ERKSC_RKi) ;  /* 0xffff9e5000007944 */ /* 0x002fea0003c3ffff */
[----:B------:R-:W2:Y:S01]  /*ddb0*/  LDL R3, [R1+0x758] ;  /* 0x0007580001037983 */ /* 0x000ea20000100800 */
[----:B------:R-:W-:Y:S02]  /*ddc0*/  MOV R38, R60 ;  /* 0x0000003c00267202 */ /* 0x000fe40000000f00 */
[----:B------:R-:W-:Y:S01]  /*ddd0*/  MOV R46, 0xde00 ;  /* 0x0000de00002e7802 */ /* 0x000fe20000000f00 */
[----:B--2---:R-:W-:-:S04]  /*dde0*/  IMAD.WIDE R2, R3, 0x2, R14 ;  /* 0x0000000203027825 */ /* 0x004fc800078e020e */
[----:B-1----:R-:W-:Y:S05]  /*ddf0*/  CALL.REL.NOINC `($_ZN7cutlass13device_kernelIN5flash19enable_sm80_to_sm89INS1_16FlashAttnBwdSm80INS1_25CollectiveMainloopBwdSm80ILi2ELi2EN4cute5tupleIJNS5_1CILi128EEES8_NS7_ILi64EEEEEENS_6half_tEfNS_4arch4Sm80ELb0ELb1ELb1ELb0ELb1ELb0ELb0ELb0ELi2ELi4ELi4ELi4ELb0EEENS1_24CollectiveEpilogueBwdGQAISA_fSD_Li256ELb0ELb1EEENS1_19SingleTileSchedulerILb0ELb0ELb0ELi128EEEEEEEEEvNT_6ParamsE$_ZN4cute8smem_ptrIPN7cutlass6half_tEECI1NS_12iter_adaptorIS3_S4_EEES3_) ;  /* 0xffffac4000007944 */ /* 0x002fea0003c3ffff */
[----:B-1----:R1:W5:Y:S01]  /*de00*/  LDL.64 R2, [R1+0x758] ;  /* 0x0007580001027983 */ /* 0x0023620000100a00 */
[----:B------:R-:W-:Y:S02]  /*de10*/  MOV R81, R60 ;  /* 0x0000003c00517202 */ /* 0x000fe40000000f00 */
[----:B------:R-:W-:Y:S02]  /*de20*/  MOV R38, 0xde40 ;  /* 0x0000de4000267802 */ /* 0x000fe40000000f00 */
[----:B-1---5:R-:W-:Y:S05]  /*de30*/  CALL.REL.NOINC `($_ZN7cutlass13device_kernelIN5flash19enable_sm80_to_sm89INS1_16FlashAttnBwdSm80INS1_25CollectiveMainloopBwdSm80ILi2ELi2EN4cute5tupleIJNS5_1CILi128EEES8_NS7_ILi64EEEEEENS_6half_tEfNS_4arch4Sm80ELb0ELb1ELb1ELb0ELb1ELb0ELb0ELb0ELi2ELi4ELi4ELi4ELb0EEENS1_24CollectiveEpilogueBwdGQAISA_fSD_Li256ELb0ELb1EEENS1_19SingleTileSchedulerILb0ELb0ELb0ELi128EEEEEEEEEvNT_6ParamsE$_ZN4cute3eso3ESOILb1ELb0EJNS_6LayoutINS_5tupleIJNS3_IJNS_1CILi8EEENS4_ILi1EEEEEEEEENS3_IJNS3_IJS6_NS4_ILi0EEEEEEEEEEENS_10ViewEngineINS_8smem_ptrIPN7cutlass6half_tEEEEEEEC2ERKSC_RKSJ_) ;  /* 0xffff9d3000007944 */ /* 0x022fea0003c3ffff */
[----:B-1----:R1:W5:Y:S01]  /*de40*/  LDL.64 R2, [R1+0x758] ;  /* 0x0007580001027983 */ /* 0x0023620000100a00 */
[----:B------:R-:W-:Y:S01]  /*de50*/  IMAD.MOV.U32 R81, RZ, RZ, R60 ;  /* 0x000000ffff517224 */ /* 0x000fe200078e003c */
[----:B------:R-:W-:Y:S02]  /*de60*/  MOV R47, RZ ;  /* 0x000000ff002f7202 */ /* 0x000fe40000000f00 */
[----:B------:R-:W-:-:S02]  /*de70*/  MOV R46, 0xde90 ;  /* 0x0000de90002e7802 */ /* 0x000fc40000000f00 */
[----:B-1---5:R-:W-:Y:S05]  /*de80*/  CALL.REL.NOINC `($_ZN7cutlass13device_kernelIN5flash19enable_sm80_to_sm89INS1_16FlashAttnBwdSm80INS1_25CollectiveMainloopBwdSm80ILi2ELi2EN4cute5tupleIJNS5_1CILi128EEES8_NS7_ILi64EEEEEENS_6half_tEfNS_4arch4Sm80ELb0ELb1ELb1ELb0ELb1ELb0ELb0ELb0ELi2ELi4ELi4ELi4ELb0EEENS1_24CollectiveEpilogueBwdGQAISA_fSD_Li256ELb0ELb1EEENS1_19SingleTileSchedulerILb0ELb0ELb0ELi128EEEEEEEEEvNT_6ParamsE$_ZN4cute3eso3ESOILb1ELb0EJNS_10UnderscoreEiEEC2ERKS2_RKi) ;  /* 0xffff8a5000007944 */ /* 0x022fea0003c3ffff */
        /* <DEDUP_REMOVED lines=8> */
[----:B-12---:R-:W-:-:S05]  /*df10*/  IMAD.WIDE R36, R5, 0x2, R12 ;  /* 0x0000000205247825 */ /* 0x006fca00078e020c */
[----:B------:R-:W-:Y:S02]  /*df20*/  MOV R46, R36 ;  /* 0x00000024002e7202 */ /* 0x000fe40000000f00 */
[----:B------:R-:W-:Y:S05]  /*df30*/  CALL.REL.NOINC `($_ZN7cutlass13device_kernelIN5flash19enable_sm80_to_sm89INS1_16FlashAttnBwdSm80INS1_25CollectiveMainloopBwdSm80ILi2ELi2EN4cute5tupleIJNS5_1CILi128EEES8_NS7_ILi64EEEEEENS_6half_tEfNS_4arch4Sm80ELb0ELb1ELb1ELb0ELb1ELb0ELb0ELb0ELi2ELi4ELi4ELi4ELb0EEENS1_24CollectiveEpilogueBwdGQAISA_fSD_Li256ELb0ELb1EEENS1_19SingleTileSchedulerILb0ELb0ELb0ELi128EEEEEEEEEvNT_6ParamsE$_ZN4cute3eso3ESOILb1ELb0EJNS_6LayoutINS_5tupleIJNS3_IJNS_1CILi8EEENS4_ILi1EEEEEEEEENS3_IJNS3_IJS6_NS4_ILi0EEEEEEEEEEENS_10ViewEngineIPN7cutlass6half_tEEEEEC2ERKSC_RKSH_) ;  /* 0xffff9c7000007944 */ /* 0x000fea0003c3ffff */
[----:B-1----:R1:W5:Y:S01]  /*df40*/  LDL.64 R36, [R1+0x758] ;  /* 0x0007580001247983 */ /* 0x0023620000100a00 */
[----:B------:R-:W-:Y:S02]  /*df50*/  MOV R38, R60 ;  /* 0x0000003c00267202 */ /* 0x000fe40000000f00 */
[----:B------:R-:W-:Y:S02]  /*df60*/  MOV R46, 0xdf80 ;  /* 0x0000df80002e7802 */ /* 0x000fe40000000f00 */
[----:B-1---5:R-:W-:Y:S05]  /*df70*/  CALL.REL.NOINC `($_ZN7cutlass13device_kernelIN5flash19enable_sm80_to_sm89INS1_16FlashAttnBwdSm80INS1_25CollectiveMainloopBwdSm80ILi2ELi2EN4cute5tupleIJNS5_1CILi128EEES8_NS7_ILi64EEEEEENS_6half_tEfNS_4arch4Sm80ELb0ELb1ELb1ELb0ELb1ELb0ELb0ELb0ELi2ELi4ELi4ELi4ELb0EEENS1_24CollectiveEpilogueBwdGQAISA_fSD_Li256ELb0ELb1EEENS1_19SingleTileSchedulerILb0ELb0ELb0ELi128EEEEEEEEEvNT_6ParamsE$_ZN4cute8smem_ptrIPN7cutlass6half_tEECI1NS_12iter_adaptorIS3_S4_EEES3_) ;  /* 0xffffaac000007944 */ /* 0x022fea0003c3ffff */
[----:B-1----:R1:W5:Y:S01]  /*df80*/  LDL.64 R2, [R1+0x758] ;  /* 0x0007580001027983 */ /* 0x0023620000100a00 */
[----:B------:R-:W-:Y:S02]  /*df90*/  MOV R81, R60 ;  /* 0x0000003c00517202 */ /* 0x000fe40000000f00 */
[----:B------:R-:W-:Y:S02]  /*dfa0*/  MOV R46, 0xdfc0 ;  /* 0x0000dfc0002e7802 */ /* 0x000fe40000000f00 */
[----:B-1---5:R-:W-:Y:S05]  /*dfb0*/  CALL.REL.NOINC `($_ZN7cutlass13device_kernelIN5flash19enable_sm80_to_sm89INS1_16FlashAttnBwdSm80INS1_25CollectiveMainloopBwdSm80ILi2ELi2EN4cute5tupleIJNS5_1CILi128EEES8_NS7_ILi64EEEEEENS_6half_tEfNS_4arch4Sm80ELb0ELb1ELb1ELb0ELb1ELb0ELb0ELb0ELi2ELi4ELi4ELi4ELb0EEENS1_24CollectiveEpilogueBwdGQAISA_fSD_Li256ELb0ELb1EEENS1_19SingleTileSchedulerILb0ELb0ELb0ELi128EEEEEEEEEvNT_6ParamsE$_ZN4cute8smem_ptrIPN7cutlass9uint128_tEECI1NS_12iter_adaptorIS3_S4_EEES3_) ;  /* 0xffffaac000007944 */ /* 0x022fea0003c3ffff */
[----:B-1----:R1:W5:Y:S01]  /*dfc0*/  LDL.64 R2, [R1+0x758] ;  /* 0x0007580001027983 */ /* 0x0023620000100a00 */
[----:B------:R-:W-:Y:S02]  /*dfd0*/  MOV R81, R60 ;  /* 0x0000003c00517202 */ /* 0x000fe40000000f00 */
[----:B------:R-:W-:Y:S02]  /*dfe0*/  MOV R46, 0xe000 ;  /* 0x0000e000002e7802 */ /* 0x000fe40000000f00 */
[----:B-1---5:R-:W-:Y:S05]  /*dff0*/  CALL.REL.NOINC `($_ZN7cutlass13device_kernelIN5flash19enable_sm80_to_sm89INS1_16FlashAttnBwdSm80INS1_25CollectiveMainloopBwdSm80ILi2ELi2EN4cute5tupleIJNS5_1CILi128EEES8_NS7_ILi64EEEEEENS_6half_tEfNS_4arch4Sm80ELb0ELb1ELb1ELb0ELb1ELb0ELb0ELb0ELi2ELi4ELi4ELi4ELb0EEENS1_24CollectiveEpilogueBwdGQAISA_fSD_Li256ELb0ELb1EEENS1_19SingleTileSchedulerILb0ELb0ELb0ELi128EEEEEEEEEvNT_6ParamsE$_ZN4cute3eso3ESOILb1ELb0EJNS_6LayoutINS_5tupleIJNS3_IJNS_1CILi1EEES5_EEEEEENS3_IJNS3_IJS5_NS4_ILi0EEEEEEEEEEENS_10ViewEngineINS_8smem_ptrIPN7cutlass9uint128_tEEEEEEEC2ERKSB_RKSI_) ;  /* 0xffff963000007944 */ /* 0x022fea0003c3ffff */
[----:B------:R2:W5:Y:S01]  /*e000*/  LDL R4, [R1+0x758] ;  /* 0x0007580001047983 */ /* 0x0005620000100800 */
[----:B------:R-:W-:-:S02]  /*e010*/  MOV R81, R60 ;  /* 0x0000003c00517202 */ /* 0x000fc40000000f00 */
[----:B-1----:R-:W-:Y:S02]  /*e020*/  MOV R38, 0xe040 ;  /* 0x0000e04000267802 */ /* 0x002fe40000000f00 */
[----:B--2--5:R-:W-:Y:S05]  /*e030*/  CALL.REL.NOINC `($_ZN7cutlass13device_kernelIN5flash19enable_sm80_to_sm89INS1_16FlashAttnBwdSm80INS1_25CollectiveMainloopBwdSm80ILi2ELi2EN4cute5tupleIJNS5_1CILi128EEES8_NS7_ILi64EEEEEENS_6half_tEfNS_4arch4Sm80ELb0ELb1ELb1ELb0ELb1ELb0ELb0ELb0ELi2ELi4ELi4ELi4ELb0EEENS1_24CollectiveEpilogueBwdGQAISA_fSD_Li256ELb0ELb1EEENS1_19SingleTileSchedulerILb0ELb0ELb0ELi128EEEEEEEEEvNT_6ParamsE$_ZN4cute3eso3ESOILb1ELb0EJNS_6LayoutINS_5tupleIJNS3_IJNS_1CILi4EEENS4_ILi1EEEEEEEEENS3_IJNS3_IJS6_NS4_ILi0EEEEEEEEEEENS_10ViewEngineIPjEEEEC2ERKSC_RKSF_) ;  /* 0xffff9af000007944 */ /* 0x024fea0003c3ffff */
        /* <DEDUP_REMOVED lines=11> */
[----:B-1----:R-:W-:Y:S05]  /*e0f0*/  CALL.REL.NOINC `($_ZN7cutlass13device_kernelIN5flash19enable_sm80_to_sm89INS1_16FlashAttnBwdSm80INS1_25CollectiveMainloopBwdSm80ILi2ELi2EN4cute5tupleIJNS5_1CILi128EEES8_NS7_ILi64EEEEEENS_6half_tEfNS_4arch4Sm80ELb0ELb1ELb1ELb0ELb1ELb0ELb0ELb0ELi2ELi4ELi4ELi4ELb0EEENS1_24CollectiveEpilogueBwdGQAISA_fSD_Li256ELb0ELb1EEENS1_19SingleTileSchedulerILb0ELb0ELb0ELi128EEEEEEEEEvNT_6ParamsE$_ZN4cute3eso3ESOILb1ELb0EJNS_10UnderscoreEiEEC2ERKS2_RKi) ;  /* 0xffff87e000007944 */ /* 0x002fea0003c3ffff */
        /* <DEDUP_REMOVED lines=16> */
[----:B------:R-:W-:Y:S02]  /*e200*/  MOV R47, 0x1 ;  /* 0x00000001002f7802 */ /* 0x000fe40000000f00 */
        /* <DEDUP_REMOVED lines=40> */
[----:B--2--5:R-:W-:Y:S05]  /*e490*/  CALL.REL.NOINC `($_ZN7cutlass13device_kernelIN5flash19enable_sm80_to_sm89INS1_16FlashAttnBwdSm80INS1_25CollectiveMainloopBwdSm80ILi2ELi2EN4cute5tupleIJNS5_1CILi128EEES8_NS7_ILi64EEEEEENS_6half_tEfNS_4arch4Sm80ELb0ELb1ELb1ELb0ELb1ELb0ELb0ELb0ELi2ELi4ELi4ELi4ELb0EEENS1_24CollectiveEpilogueBwdGQAISA_fSD_Li256ELb0ELb1EEENS1_19SingleTileSchedulerILb0ELb0ELb0ELi128EEEEEEEEEvNT_6ParamsE$_ZN4cute8smem_ptrIPN7cutlass6half_tEECI1NS_12iter_adaptorIS3_S4_EEES3_) ;  /* 0xffffa5a000007944 */ /* 0x024fea0003c3ffff */
[----:B-1----:R1:W5:Y:S01]  /*e4a0*/  LDL.64 R2, [R1+0x758] ;  /* 0x0007580001027983 */ /* 0x0023620000100a00 */
[----:B------:R-:W-:-:S03]  /*e4b0*/  MOV R16, 0xe4d0 ;  /* 0x0000e4d000107802 */ /* 0x000fc60000000f00 */
[----:B-1---5:R-:W-:Y:S05]  /*e4c0*/  CALL.REL.NOINC `($_ZN7cutlass13device_kernelIN5flash19enable_sm80_to_sm89INS1_16FlashAttnBwdSm80INS1_25CollectiveMainloopBwdSm80ILi2ELi2EN4cute5tupleIJNS5_1CILi128EEES8_NS7_ILi64EEEEEENS_6half_tEfNS_4arch4Sm80ELb0ELb1ELb1ELb0ELb1ELb0ELb0ELb0ELi2ELi4ELi4ELi4ELb0EEENS1_24CollectiveEpilogueBwdGQAISA_fSD_Li256ELb0ELb1EEENS1_19SingleTileSchedulerILb0ELb0ELb0ELi128EEEEEEEEEvNT_6ParamsE$_ZN4cute3eso3ESOILb1ELb0EJNS_6LayoutINS_5tupleIJNS3_IJNS_1CILi8EEENS4_ILi1EEEEEENS4_ILi4EEEEEENS3_IJNS3_IJS6_NS4_ILi0EEEEEENS4_ILi2048EEEEEEEENS_10ViewEngineINS_8smem_ptrIPN7cutlass6half_tEEEEEEEC2ERKSE_RKSL_) ;  /* 0xffff9c6000007944 */ /* 0x022fea0003c3ffff */
[----:B-1----:R1:W5:Y:S01]  /*e4d0*/  LDL.64 R2, [R1+0x758] ;  /* 0x0007580001027983 */ /* 0x0023620000100a00 */
[----:B------:R-:W-:Y:S01]  /*e4e0*/  IMAD.MOV.U32 R12, RZ, RZ, R24 ;  /* 0x000000ffff0c7224 */ /* 0x000fe200078e0018 */
[----:B------:R-:W-:-:S02]  /*e4f0*/  MOV R15, R25 ;  /* 0x00000019000f7202 */ /* 0x000fc40000000f00 */
[----:B------:R-:W-:Y:S02]  /*e500*/  MOV R14, 0xe520 ;  /* 0x0000e520000e7802 */ /* 0x000fe40000000f00 */
[----:B-1---5:R-:W-:Y:S05]  /*e510*/  CALL.REL.NOINC `($_ZN7cutlass13device_kernelIN5flash19enable_sm80_to_sm89INS1_16FlashAttnBwdSm80INS1_25CollectiveMainloopBwdSm80ILi2ELi2EN4cute5tupleIJNS5_1CILi128EEES8_NS7_ILi64EEEEEENS_6half_tEfNS_4arch4Sm80ELb0ELb1ELb1ELb0ELb1ELb0ELb0ELb0ELi2ELi4ELi4ELi4ELb0EEENS1_24CollectiveEpilogueBwdGQAISA_fSD_Li256ELb0ELb1EEENS1_19SingleTileSchedulerILb0ELb0ELb0ELi128EEEEEEEEEvNT_6ParamsE$_ZN4cute3eso3ESOILb1ELb0EJNS_6LayoutINS_5tupleIJNS3_IJNS_1CILi8EEENS4_ILi1EEEEEENS4_ILi4EEEEEENS3_IJNS3_IJS6_NS4_ILi0EEEEEES5_EEEEENS_10ViewEngineIPN7cutlass6half_tEEEEEC2ERKSD_RKSI_) ;  /* 0xffff9c9000007944 */ /* 0x022fea0003c3ffff */
[----:B------:R2:W5:Y:S01]  /*e520*/  LDL.64 R4, [R1+0x758] ;  /* 0x0007580001047983 */ /* 0x0005620000100a00 */
[----:B------:R-:W-:Y:S01]  /*e530*/  IMAD.MOV.U32 R12, RZ, RZ, R2 ;  /* 0x000000ffff0c7224 */ /* 0x000fe200078e0002 */
[----:B------:R-:W-:Y:S02]  /*e540*/  MOV R15, R3 ;  /* 0x00000003000f7202 */ /* 0x000fe40000000f00 */
[----:B------:R-:W-:Y:S02]  /*e550*/  MOV R14, 0xe570 ;  /* 0x0000e570000e7802 */ /* 0x000fe40000000f00 */
[----:B-12--5:R-:W-:Y:S05]  /*e560*/  CALL.REL.NOINC `($_ZN7cutlass13device_kernelIN5flash19enable_sm80_to_sm89INS1_16FlashAttnBwdSm80INS1_25CollectiveMainloopBwdSm80ILi2ELi2EN4cute5tupleIJNS5_1CILi128EEES8_NS7_ILi64EEEEEENS_6half_tEfNS_4arch4Sm80ELb0ELb1ELb1ELb0ELb1ELb0ELb0ELb0ELi2ELi4ELi4ELi4ELb0EEENS1_24CollectiveEpilogueBwdGQAISA_fSD_Li256ELb0ELb1EEENS1_19SingleTileSchedulerILb0ELb0ELb0ELi128EEEEEEEEEvNT_6ParamsE$_ZN4cute3eso3ESOILb1ELb0EJNS_6LayoutINS_5tupleIJNS3_IJNS_1CILi8EEENS4_ILi1EEEEEENS3_IJNS4_ILi4EEEEEEEEENS3_IJNS3_IJS6_NS4_ILi0EEEEEENS3_IJNS4_ILi2048EEEEEEEEEEENS_10ViewEngineINS_8smem_ptrIPN7cutlass6half_tEEEEEEEC2ERKSG_RKSN_) ;  /* 0xffff981000007944 */ /* 0x026fea0003c3ffff */
[----:B------:R2:W5:Y:S01]  /*e570*/  LDL.64 R6, [R1+0x758] ;  /* 0x0007580001067983 */ /* 0x0005620000100a00 */
[----:B------:R-:W-:Y:S01]  /*e580*/  IMAD.MOV.U32 R2, RZ, RZ, R4 ;  /* 0x000000ffff027224 */ /* 0x000fe200078e0004 */
[----:B-1----:R-:W-:Y:S02]  /*e590*/  MOV R13, R5 ;  /* 0x00000005000d7202 */ /* 0x002fe40000000f00 */
[----:B------:R-:W-:Y:S02]  /*e5a0*/  MOV R12, 0xe5c0 ;  /* 0x0000e5c0000c7802 */ /* 0x000fe40000000f00 */
[----:B--2--5:R-:W-:Y:S05]  /*e5b0*/  CALL.REL.NOINC `($_ZN7cutlass13device_kernelIN5flash19enable_sm80_to_sm89INS1_16FlashAttnBwdSm80INS1_25CollectiveMainloopBwdSm80ILi2ELi2EN4cute5tupleIJNS5_1CILi128EEES8_NS7_ILi64EEEEEENS_6half_tEfNS_4arch4Sm80ELb0ELb1ELb1ELb0ELb1ELb0ELb0ELb0ELi2ELi4ELi4ELi4ELb0EEENS1_24CollectiveEpilogueBwdGQAISA_fSD_Li256ELb0ELb1EEENS1_19SingleTileSchedulerILb0ELb0ELb0ELi128EEEEEEEEEvNT_6ParamsE$_ZN4cute3eso3ESOILb1ELb0EJNS_6LayoutINS_5tupleIJNS3_IJNS_1CILi8EEENS4_ILi1EEEEEENS3_IJNS4_ILi4EEEEEEEEENS3_IJNS3_IJS6_NS4_ILi0EEEEEENS3_IJS5_EEEEEEEENS_10ViewEngineIPN7cutlass6half_tEEEEEC2ERKSF_RKSK_) ;  /* 0xffff982000007944 */ /* 0x024fea0003c3ffff */
[----:B-1----:R1:W5:Y:S01]  /*e5c0*/  LDL.64 R2, [R1+0x758] ;  /* 0x0007580001027983 */ /* 0x0023620000100a00 */
[----:B------:R-:W-:-:S03]  /*e5d0*/  MOV R14, 0xe5f0 ;  /* 0x0000e5f0000e7802 */ /* 0x000fc60000000f00 */
[----:B-1---5:R-:W-:Y:S05]  /*e5e0*/  CALL.REL.NOINC `($_ZN7cutlass13device_kernelIN5flash19enable_sm80_to_sm89INS1_16FlashAttnBwdSm80INS1_25CollectiveMainloopBwdSm80ILi2ELi2EN4cute5tupleIJNS5_1CILi128EEES8_NS7_ILi64EEEEEENS_6half_tEfNS_4arch4Sm80ELb0ELb1ELb1ELb0ELb1ELb0ELb0ELb0ELi2ELi4ELi4ELi4ELb0EEENS1_24CollectiveEpilogueBwdGQAISA_fSD_Li256ELb0ELb1EEENS1_19SingleTileSchedulerILb0ELb0ELb0ELi128EEEEEEEEEvNT_6ParamsE$_ZN4cute3eso3ESOILb1ELb0EJNS_6LayoutINS_5tupleIJNS3_IJNS3_IJNS_1CILi8EEENS4_ILi1EEEEEES6_EEENS3_IJNS3_IJS6_S6_EEENS4_ILi4EEEEEEEEENS3_IJNS3_IJNS3_IJS6_NS4_ILi0EEEEEESD_EEENS3_IJNS3_IJSD_SD_EEES5_EEEEEEEENS_10ViewEngineIPN7cutlass6half_tEEEEEC2ERKSJ_RKSO_) ;  /* 0xffff8e3000007944 */ /* 0x022fea0003c3ffff */
[----:B-1----:R1:W5:Y:S01]  /*e5f0*/  LDL.64 R12, [R1+0x758] ;  /* 0x00075800010c7983 */ /* 0x0023620000100a00 */
[----:B------:R-:W-:Y:S01]  /*e600*/  IMAD.MOV.U32 R2, RZ, RZ, R6 ;  /* 0x000000ffff027224 */ /* 0x000fe200078e0006 */
[----:B------:R-:W-:-:S02]  /*e610*/  MOV R15, R7 ;  /* 0x00000007000f7202 */ /* 0x000fc40000000f00 */
[----:B------:R-:W-:Y:S02]  /*e620*/  MOV R14, 0xe640 ;  /* 0x0000e640000e7802 */ /* 0x000fe40000000f00 */
[----:B-1---5:R-:W-:Y:S05]  /*e630*/  CALL.REL.NOINC `($_ZN7cutlass13device_kernelIN5flash19enable_sm80_to_sm89INS1_16FlashAttnBwdSm80INS1_25CollectiveMainloopBwdSm80ILi2ELi2EN4cute5tupleIJNS5_1CILi128EEES8_NS7_ILi64EEEEEENS_6half_tEfNS_4arch4Sm80ELb0ELb1ELb1ELb0ELb1ELb0ELb0ELb0ELi2ELi4ELi4ELi4ELb0EEENS1_24CollectiveEpilogueBwdGQAISA_fSD_Li256ELb0ELb1EEENS1_19SingleTileSchedulerILb0ELb0ELb0ELi128EEEEEEEEEvNT_6ParamsE$_ZN4cute3eso3ESOILb1ELb0EJNS_6LayoutINS_5tupleIJNS3_IJNS3_IJNS_1CILi8EEENS4_ILi1EEEEEES6_EEENS3_IJNS3_IJS6_S6_EEENS4_ILi4EEEEEEEEENS3_IJNS3_IJNS3_IJS6_NS4_ILi0EEEEEESD_EEENS3_IJNS3_IJSD_SD_EEENS4_ILi2048EEEEEEEEEEENS_10ViewEngineINS_8smem_ptrIPN7cutlass6half_tEEEEEEEC2ERKSK_RKSR_) ;  /* 0xffff8d8000007944 */ /* 0x022fea0003c3ffff */
[----:B-1----:R1:W5:Y:S01]  /*e640*/  LDL.64 R2, [R1+0x758] ;  /* 0x0007580001027983 */ /* 0x0023620000100a00 */
[----:B------:R-:W-:Y:S02]  /*e650*/  MOV R15, R13 ;  /* 0x0000000d000f7202 */ /* 0x000fe40000000f00 */
[----:B------:R-:W-:Y:S02]  /*e660*/  MOV R14, 0xe680 ;  /* 0x0000e680000e7802 */ /* 0x000fe40000000f00 */
[----:B-1---5:R-:W-:Y:S05]  /*e670*/  CALL.REL.NOINC `($_ZN7cutlass13device_kernelIN5flash19enable_sm80_to_sm89INS1_16FlashAttnBwdSm80INS1_25CollectiveMainloopBwdSm80ILi2ELi2EN4cute5tupleIJNS5_1CILi128EEES8_NS7_ILi64EEEEEENS_6half_tEfNS_4arch4Sm80ELb0ELb1ELb1ELb0ELb1ELb0ELb0ELb0ELi2ELi4ELi4ELi4ELb0EEENS1_24CollectiveEpilogueBwdGQAISA_fSD_Li256ELb0ELb1EEENS1_19SingleTileSchedulerILb0ELb0ELb0ELi128EEEEEEEEEvNT_6ParamsE$_ZN4cute3eso3ESOILb1ELb0EJNS_6LayoutINS_5tupleIJNS3_IJNS_1CILi8EEENS4_ILi1EEEEEENS4_ILi4EEEEEENS3_IJNS3_IJS6_NS4_ILi0EEEEEES5_EEEEENS_10ViewEngineIPN7cutlass6half_tEEEEEC2ERKSD_RKSI_) ;  /* 0xffff9b3000007944 */ /* 0x022fea0003c3ffff */
[----:B-1----:R1:W5:Y:S01]  /*e680*/  LDL.64 R12, [R1+0x758] ;  /* 0x00075800010c7983 */ /* 0x0023620000100a00 */
[----:B------:R-:W-:Y:S02]  /*e690*/  MOV R38, R60 ;  /* 0x0000003c00267202 */ /* 0x000fe40000000f00 */
[----:B------:R-:W-:Y:S02]  /*e6a0*/  MOV R46, 0xe6c0 ;  /* 0x0000e6c0002e7802 */ /* 0x000fe40000000f00 */
[----:B-1---5:R-:W-:Y:S05]  /*e6b0*/  CALL.REL.NOINC `($_ZN7cutlass13device_kernelIN5flash19enable_sm80_to_sm89INS1_16FlashAttnBwdSm80INS1_25CollectiveMainloopBwdSm80ILi2ELi2EN4cute5tupleIJNS5_1CILi128EEES8_NS7_ILi64EEEEEENS_6half_tEfNS_4arch4Sm80ELb0ELb1ELb1ELb0ELb1ELb0ELb0ELb0ELi2ELi4ELi4ELi4ELb0EEENS1_24CollectiveEpilogueBwdGQAISA_fSD_Li256ELb0ELb1EEENS1_19SingleTileSchedulerILb0ELb0ELb0ELi128EEEEEEEEEvNT_6ParamsE$_ZN4cute8smem_ptrIPN7cutlass6half_tEECI1NS_12iter_adaptorIS3_S4_EEES3_) ;  /* 0xffffa38000007944 */ /* 0x022fea0003c3ffff */
[----:B-1----:R1:W5:Y:S01]  /*e6c0*/  LDL.64 R2, [R1+0x758] ;  /* 0x0007580001027983 */ /* 0x0023620000100a00 */
[----:B------:R-:W-:-:S03]  /*e6d0*/  MOV R16, 0xe6f0 ;  /* 0x0000e6f000107802 */ /* 0x000fc60000000f00 */
[----:B-1---5:R-:W-:Y:S05]  /*e6e0*/  CALL.REL.NOINC `($_ZN7cutlass13device_kernelIN5flash19enable_sm80_to_sm89INS1_16FlashAttnBwdSm80INS1_25CollectiveMainloopBwdSm80ILi2ELi2EN4cute5tupleIJNS5_1CILi128EEES8_NS7_ILi64EEEEEENS_6half_tEfNS_4arch4Sm80ELb0ELb1ELb1ELb0ELb1ELb0ELb0ELb0ELi2ELi4ELi4ELi4ELb0EEENS1_24CollectiveEpilogueBwdGQAISA_fSD_Li256ELb0ELb1EEENS1_19SingleTileSchedulerILb0ELb0ELb0ELi128EEEEEEEEEvNT_6ParamsE$_ZN4cute3eso3ESOILb1ELb0EJNS_6LayoutINS_5tupleIJNS3_IJNS_1CILi8EEENS4_ILi1EEEEEENS4_ILi4EEEEEENS3_IJNS3_IJS6_NS4_ILi0EEEEEENS4_ILi2048EEEEEEEENS_10ViewEngineINS_8smem_ptrIPN7cutlass6half_tEEEEEEEC2ERKSE_RKSL_) ;  /* 0xffff9a4000007944 */ /* 0x022fea0003c3ffff */
        /* <DEDUP_REMOVED lines=236> */
[----:B-12---:R-:W-:Y:S05]  /*f5b0*/  CALL.REL.NOINC `($_ZN7cutlass13device_kernelIN5flash19enable_sm80_to_sm89INS1_16FlashAttnBwdSm80INS1_25CollectiveMainloopBwdSm80ILi2ELi2EN4cute5tupleIJNS5_1CILi128EEES8_NS7_ILi64EEEEEENS_6half_tEfNS_4arch4Sm80ELb0ELb1ELb1ELb0ELb1ELb0ELb0ELb0ELi2ELi4ELi4ELi4ELb0EEENS1_24CollectiveEpilogueBwdGQAISA_fSD_Li256ELb0ELb1EEENS1_19SingleTileSchedulerILb0ELb0ELb0ELi128EEEEEEEEEvNT_6ParamsE$_ZN4cute3eso3ESOILb1ELb0EJNS_10UnderscoreES2_iEEC2ERKS2_S5_RKi) ;  /* 0xffff72e000007944 */ /* 0x006fea0003c3ffff */
        /* <DEDUP_REMOVED lines=9> */
[----:B------:R-:W-:Y:S05]  /*f650*/  CALL.REL.NOINC `($_ZN7cutlass13device_kernelIN5flash19enable_sm80_to_sm89INS1_16FlashAttnBwdSm80INS1_25CollectiveMainloopBwdSm80ILi2ELi2EN4cute5tupleIJNS5_1CILi128EEES8_NS7_ILi64EEEEEENS_6half_tEfNS_4arch4Sm80ELb0ELb1ELb1ELb0ELb1ELb0ELb0ELb0ELi2ELi4ELi4ELi4ELb0EEENS1_24CollectiveEpilogueBwdGQAISA_fSD_Li256ELb0ELb1EEENS1_19SingleTileSchedulerILb0ELb0ELb0ELi128EEEEEEEEEvNT_6ParamsE$_ZN4cute3eso3ESOILb1ELb0EJNS_6LayoutINS_5tupleIJNS3_IJNS_1CILi8EEENS4_ILi1EEEEEENS4_ILi2EEEEEENS3_IJNS3_IJS6_NS4_ILi0EEEEEENS4_ILi4096EEEEEEEEiEEC2ERKSE_RKi) ;  /* 0xffff882000007944 */ /* 0x000fea0003c3ffff */
[----:B-1----:R-:W2:Y:S01]  /*f660*/  LDL R3, [R1+0x758] ;  /* 0x0007580001037983 */ /* 0x002ea20000100800 */
[----:B------:R-:W-:Y:S02]  /*f670*/  MOV R38, R60 ;  /* 0x0000003c00267202 */ /* 0x000fe40000000f00 */
[----:B------:R-:W-:Y:S01]  /*f680*/  MOV R46, 0xf6b0 ;  /* 0x0000f6b0002e7802 */ /* 0x000fe20000000f00 */
[----:B--2---:R-:W-:-:S04]  /*f690*/  IMAD.WIDE R2, R3, 0x2, R30 ;  /* 0x0000000203027825 */ /* 0x004fc800078e021e */
[----:B------:R-:W-:Y:S05]  /*f6a0*/  CALL.REL.NOINC `($_ZN7cutlass13device_kernelIN5flash19enable_sm80_to_sm89INS1_16FlashAttnBwdSm80INS1_25CollectiveMainloopBwdSm80ILi2ELi2EN4cute5tupleIJNS5_1CILi128EEES8_NS7_ILi64EEEEEENS_6half_tEfNS_4arch4Sm80ELb0ELb1ELb1ELb0ELb1ELb0ELb0ELb0ELi2ELi4ELi4ELi4ELb0EEENS1_24CollectiveEpilogueBwdGQAISA_fSD_Li256ELb0ELb1EEENS1_19SingleTileSchedulerILb0ELb0ELb0ELi128EEEEEEEEEvNT_6ParamsE$_ZN4cute8smem_ptrIPN7cutlass6half_tEECI1NS_12iter_adaptorIS3_S4_EEES3_) ;  /* 0xffff939000007944 */ /* 0x000fea0003c3ffff */
[----:B-1----:R1:W5:Y:S01]  /*f6b0*/  LDL.64 R2, [R1+0x758] ;  /* 0x0007580001027983 */ /* 0x0023620000100a00 */
[----:B------:R-:W-:Y:S02]  /*f6c0*/  MOV R81, R60 ;  /* 0x0000003c00517202 */ /* 0x000fe40000000f00 */
[----:B------:R-:W-:Y:S02]  /*f6d0*/  MOV R38, 0xf6f0 ;  /* 0x0000f6f000267802 */ /* 0x000fe40000000f00 */
[----:B-1---5:R-:W-:Y:S05]  /*f6e0*/  CALL.REL.NOINC `($_ZN7cutlass13device_kernelIN5flash19enable_sm80_to_sm89INS1_16FlashAttnBwdSm80INS1_25CollectiveMainloopBwdSm80ILi2ELi2EN4cute5tupleIJNS5_1CILi128EEES8_NS7_ILi64EEEEEENS_6half_tEfNS_4arch4Sm80ELb0ELb1ELb1ELb0ELb1ELb0ELb0ELb0ELi2ELi4ELi4ELi4ELb0EEENS1_24CollectiveEpilogueBwdGQAISA_fSD_Li256ELb0ELb1EEENS1_19SingleTileSchedulerILb0ELb0ELb0ELi128EEEEEEEEEvNT_6ParamsE$_ZN4cute3eso3ESOILb1ELb0EJNS_6LayoutINS_5tupleIJNS3_IJNS_1CILi8EEENS4_ILi1EEEEEENS4_ILi2EEEEEENS3_IJNS3_IJS6_NS4_ILi0EEEEEENS4_ILi4096EEEEEEEENS_10ViewEngineINS_8smem_ptrIPN7cutlass6half_tEEEEEEEC2ERKSE_RKSL_) ;  /* 0xffff875000007944 */ /* 0x022fea0003c3ffff */
[----:B-1----:R1:W5:Y:S01]  /*f6f0*/  LDL.64 R36, [R1+0x758] ;  /* 0x0007580001247983 */ /* 0x0023620000100a00 */
[----:B------:R-:W-:Y:S01]  /*f700*/  IMAD.MOV.U32 R81, RZ, RZ, R60 ;  /* 0x000000ffff517224 */ /* 0x000fe200078e003c */
[----:B------:R-:W-:Y:S02]  /*f710*/  MOV R3, 0x1 ;  /* 0x0000000100037802 */ /* 0x000fe40000000f00 */
[----:B------:R-:W-:-:S02]  /*f720*/  MOV R46, 0xf740 ;  /* 0x0000f740002e7802 */ /* 0x000fc40000000f00 */
[----:B-1---5:R-:W-:Y:S05]  /*f730*/  CALL.REL.NOINC `($_ZN7cutlass13device_kernelIN5flash19enable_sm80_to_sm89INS1_16FlashAttnBwdSm80INS1_25CollectiveMainloopBwdSm80ILi2ELi2EN4cute5tupleIJNS5_1CILi128EEES8_NS7_ILi64EEEEEENS_6half_tEfNS_4arch4Sm80ELb0ELb1ELb1ELb0ELb1ELb0ELb0ELb0ELi2ELi4ELi4ELi4ELb0EEENS1_24CollectiveEpilogueBwdGQAISA_fSD_Li256ELb0ELb1EEENS1_19SingleTileSchedulerILb0ELb0ELb0ELi128EEEEEEEEEvNT_6ParamsE$_ZN4cute3eso3ESOILb1ELb0EJNS_10UnderscoreES2_iEEC2ERKS2_S5_RKi) ;  /* 0xffff716000007944 */ /* 0x022fea0003c3ffff */
[----:B-1----:R-:W2:Y:S01]  /*f740*/  LDL R3, [R1+0x758] ;  /* 0x0007580001037983 */ /* 0x002ea20000100800 */
[----:B------:R-:W-:Y:S01]  /*f750*/  IMAD.MOV.U32 R81, RZ, RZ, R60 ;  /* 0x000000ffff517224 */ /* 0x000fe200078e003c */
[----:B------:R-:W-:-:S02]  /*f760*/  MOV R38, 0xf790 ;  /* 0x0000f79000267802 */ /* 0x000fc40000000f00 */
[----:B--2---:R-:W-:Y:S02]  /*f770*/  SHF.L.U32 R3, R3, 0x4, RZ ;  /* 0x0000000403037819 */ /* 0x004fe400000006ff */
[----:B------:R-:W-:Y:S05]  /*f780*/  CALL.REL.NOINC `($_ZN7cutlass13device_kernelIN5flash19enable_sm80_to_sm89INS1_16FlashAttnBwdSm80INS1_25CollectiveMainloopBwdSm80ILi2ELi2EN4cute5tupleIJNS5_1CILi128EEES8_NS7_ILi64EEEEEENS_6half_tEfNS_4arch4Sm80ELb0ELb1ELb1ELb0ELb1ELb0ELb0ELb0ELi2ELi4ELi4ELi4ELb0EEENS1_24CollectiveEpilogueBwdGQAISA_fSD_Li256ELb0ELb1EEENS1_19SingleTileSchedulerILb0ELb0ELb0ELi128EEEEEEEEEvNT_6ParamsE$_ZN4cute3eso3ESOILb1ELb0EJNS_6LayoutINS_5tupleIJNS3_IJNS_1CILi8EEENS4_ILi1EEEEEENS4_ILi2EEEEEENS3_IJNS3_IJS6_NS4_ILi0EEEEEES5_EEEEEiEEC2ERKSD_RKi) ;  /* 0xffff888000007944 */ /* 0x000fea0003c3ffff */
[----:B-1----:R-:W2:Y:S01]  /*f790*/  LDL R3, [R1+0x758] ;  /* 0x0007580001037983 */ /* 0x002ea20000100800 */
[----:B------:R-:W-:Y:S02]  /*f7a0*/  MOV R81, R60 ;  /* 0x0000003c00517202 */ /* 0x000fe40000000f00 */
[----:B------:R-:W-:Y:S01]  /*f7b0*/  MOV R48, 0xf7e0 ;  /* 0x0000f7e000307802 */ /* 0x000fe20000000f00 */
[----:B--2---:R-:W-:-:S04]  /*f7c0*/  IMAD.WIDE R38, R3, 0x2, R26 ;  /* 0x0000000203267825 */ /* 0x004fc800078e021a */
[----:B------:R-:W-:Y:S05]  /*f7d0*/  CALL.REL.NOINC `($_ZN7cutlass13device_kernelIN5flash19enable_sm80_to_sm89INS1_16FlashAttnBwdSm80INS1_25CollectiveMainloopBwdSm80ILi2ELi2EN4cute5tupleIJNS5_1CILi128EEES8_NS7_ILi64EEEEEENS_6half_tEfNS_4arch4Sm80ELb0ELb1ELb1ELb0ELb1ELb0ELb0ELb0ELi2ELi4ELi4ELi4ELb0EEENS1_24CollectiveEpilogueBwdGQAISA_fSD_Li256ELb0ELb1EEENS1_19SingleTileSchedulerILb0ELb0ELb0ELi128EEEEEEEEEvNT_6ParamsE$_ZN4cute3eso3ESOILb1ELb0EJNS_6LayoutINS_5tupleIJNS3_IJNS_1CILi8EEENS4_ILi1EEEEEENS4_ILi2EEEEEENS3_IJNS3_IJS6_NS4_ILi0EEEEEES5_EEEEENS_10ViewEngineIPN7cutlass6half_tEEEEEC2ERKSD_RKSI_) ;  /* 0xffff87f000007944 */ /* 0x000fea0003c3ffff */
[----:B------:R2:W5:Y:S01]  /*f7e0*/  LDL.64 R2, [R1+0x758] ;  /* 0x0007580001027983 */ /* 0x0005620000100a00 */
[----:B------:R-:W-:Y:S02]  /*f7f0*/  MOV R81, R60 ;  /* 0x0000003c00517202 */ /* 0x000fe40000000f00 */
[----:B-1----:R-:W-:Y:S02]  /*f800*/  MOV R46, 0xf820 ;  /* 0x0000f820002e7802 */ /* 0x002fe40000000f00 */
[----:B--2--5:R-:W-:Y:S05]  /*f810*/  CALL.REL.NOINC `($_ZN7cutlass13device_kernelIN5flash19enable_sm80_to_sm89INS1_16FlashAttnBwdSm80INS1_25CollectiveMainloopBwdSm80ILi2ELi2EN4cute5tupleIJNS5_1CILi128EEES8_NS7_ILi64EEEEEENS_6half_tEfNS_4arch4Sm80ELb0ELb1ELb1ELb0ELb1ELb0ELb0ELb0ELi2ELi4ELi4ELi4ELb0EEENS1_24CollectiveEpilogueBwdGQAISA_fSD_Li256ELb0ELb1EEENS1_19SingleTileSchedulerILb0ELb0ELb0ELi128EEEEEEEEEvNT_6ParamsE$_ZN4cute3eso3ESOILb1ELb0EJNS_6LayoutINS_5tupleIJNS3_IJNS_1CILi8EEENS4_ILi1EEEEEENS3_IJNS4_ILi2EEEEEEEEENS3_IJNS3_IJS6_NS4_ILi0EEEEEENS3_IJNS4_ILi4096EEEEEEEEEEENS_10ViewEngineINS_8smem_ptrIPN7cutlass6half_tEEEEEEEC2ERKSG_RKSN_) ;  /* 0xffff842000007944 */ /* 0x024fea0003c3ffff */
[----:B-1----:R1:W5:Y:S01]  /*f820*/  LDL.64 R36, [R1+0x758] ;  /* 0x0007580001247983 */ /* 0x0023620000100a00 */
[----:B------:R-:W-:Y:S02]  /*f830*/  MOV R81, R60 ;  /* 0x0000003c00517202 */ /* 0x000fe40000000f00 */
[----:B------:R-:W-:-:S02]  /*f840*/  MOV R46, 0xf860 ;  /* 0x0000f860002e7802 */ /* 0x000fc40000000f00 */
[----:B-1---5:R-:W-:Y:S05]  /*f850*/  CALL.REL.NOINC `($_ZN7cutlass13device_kernelIN5flash19enable_sm80_to_sm89INS1_16FlashAttnBwdSm80INS1_25CollectiveMainloopBwdSm80ILi2ELi2EN4cute5tupleIJNS5_1CILi128EEES8_NS7_ILi64EEEEEENS_6half_tEfNS_4arch4Sm80ELb0ELb1ELb1ELb0ELb1ELb0ELb0ELb0ELi2ELi4ELi4ELi4ELb0EEENS1_24CollectiveEpilogueBwdGQAISA_fSD_Li256ELb0ELb1EEENS1_19SingleTileSchedulerILb0ELb0ELb0ELi128EEEEEEEEEvNT_6ParamsE$_ZN4cute3eso3ESOILb1ELb0EJNS_6LayoutINS_5tupleIJNS3_IJNS_1CILi8EEENS4_ILi1EEEEEENS3_IJNS4_ILi2EEEEEEEEENS3_IJNS3_IJS6_NS4_ILi0EEEEEENS3_IJS5_EEEEEEEENS_10ViewEngineIPN7cutlass6half_tEEEEEC2ERKSF_RKSK_) ;  /* 0xffff84e000007944 */ /* 0x022fea0003c3ffff */
[----:B-1----:R1:W5:Y:S01]  /*f860*/  LDL.64 R2, [R1+0x758] ;  /* 0x0007580001027983 */ /* 0x0023620000100a00 */
[----:B------:R-:W-:-:S02]  /*f870*/  MOV R81, R60 ;  /* 0x0000003c00517202 */ /* 0x000fc40000000f00 */
[----:B------:R-:W-:Y:S02]  /*f880*/  MOV R46, 0xf8a0 ;  /* 0x0000f8a0002e7802 */ /* 0x000fe40000000f00 */
[----:B-1---5:R-:W-:Y:S05]  /*f890*/  CALL.REL.NOINC `($_ZN7cutlass13device_kernelIN5flash19enable_sm80_to_sm89INS1_16FlashAttnBwdSm80INS1_25CollectiveMainloopBwdSm80ILi2ELi2EN4cute5tupleIJNS5_1CILi128EEES8_NS7_ILi64EEEEEENS_6half_tEfNS_4arch4Sm80ELb0ELb1ELb1ELb0ELb1ELb0ELb0ELb0ELi2ELi4ELi4ELi4ELb0EEENS1_24CollectiveEpilogueBwdGQAISA_fSD_Li256ELb0ELb1EEENS1_19SingleTileSchedulerILb0ELb0ELb0ELi128EEEEEEEEEvNT_6ParamsE$_ZN4cute3eso3ESOILb1ELb0EJNS_6LayoutINS_5tupleIJNS3_IJNS3_IJNS_1CILi8EEENS4_ILi1EEEEEES6_EEENS3_IJNS3_IJS6_S6_EEENS4_ILi2EEEEEEEEENS3_IJNS3_IJNS3_IJS6_NS4_ILi0EEEEEESD_EEENS3_IJNS3_IJSD_SD_EEES5_EEEEEEEENS_10ViewEngineIPN7cutlass6half_tEEEEEC2ERKSJ_RKSO_) ;  /* 0xffff7ae000007944 */ /* 0x022fea0003c3ffff */
[----:B-1----:R1:W5:Y:S01]  /*f8a0*/  LDL.64 R38, [R1+0x758] ;  /* 0x0007580001267983 */ /* 0x0023620000100a00 */
[----:B------:R-:W-:Y:S02]  /*f8b0*/  MOV R81, R60 ;  /* 0x0000003c00517202 */ /* 0x000fe40000000f00 */
[----:B------:R-:W-:Y:S02]  /*f8c0*/  MOV R46, 0xf8e0 ;  /* 0x0000f8e0002e7802 */ /* 0x000fe40000000f00 */
[----:B-1---5:R-:W-:Y:S05]  /*f8d0*/  CALL.REL.NOINC `($_ZN7cutlass13device_kernelIN5flash19enable_sm80_to_sm89INS1_16FlashAttnBwdSm80INS1_25CollectiveMainloopBwdSm80ILi2ELi2EN4cute5tupleIJNS5_1CILi128EEES8_NS7_ILi64EEEEEENS_6half_tEfNS_4arch4Sm80ELb0ELb1ELb1ELb0ELb1ELb0ELb0ELb0ELi2ELi4ELi4ELi4ELb0EEENS1_24CollectiveEpilogueBwdGQAISA_fSD_Li256ELb0ELb1EEENS1_19SingleTileSchedulerILb0ELb0ELb0ELi128EEEEEEEEEvNT_6ParamsE$_ZN4cute3eso3ESOILb1ELb0EJNS_6LayoutINS_5tupleIJNS3_IJNS3_IJNS_1CILi8EEENS4_ILi1EEEEEES6_EEENS3_IJNS3_IJS6_S6_EEENS4_ILi2EEEEEEEEENS3_IJNS3_IJNS3_IJS6_NS4_ILi0EEEEEESD_EEENS3_IJNS3_IJSD_SD_EEENS4_ILi4096EEEEEEEEEEENS_10ViewEngineINS_8smem_ptrIPN7cutlass6half_tEEEEEEEC2ERKSK_RKSR_) ;  /* 0xffff79c000007944 */ /* 0x022fea0003c3ffff */
[----:B-1----:R1:W5:Y:S01]  /*f8e0*/  LDL.64 R2, [R1+0x758] ;  /* 0x0007580001027983 */ /* 0x0023620000100a00 */
[----:B------:R-:W-:Y:S02]  /*f8f0*/  MOV R81, R60 ;  /* 0x0000003c00517202 */ /* 0x000fe40000000f00 */
[----:B------:R-:W-:Y:S02]  /*f900*/  MOV R48, 0xf920 ;  /* 0x0000f92000307802 */ /* 0x000fe40000000f00 */
[----:B-1---5:R-:W-:Y:S05]  /*f910*/  CALL.REL.NOINC `($_ZN7cutlass13device_kernelIN5flash19enable_sm80_to_sm89INS1_16FlashAttnBwdSm80INS1_25CollectiveMainloopBwdSm80ILi2ELi2EN4cute5tupleIJNS5_1CILi128EEES8_NS7_ILi64EEEEEENS_6half_tEfNS_4arch4Sm80ELb0ELb1ELb1ELb0ELb1ELb0ELb0ELb0ELi2ELi4ELi4ELi4ELb0EEENS1_24CollectiveEpilogueBwdGQAISA_fSD_Li256ELb0ELb1EEENS1_19SingleTileSchedulerILb0ELb0ELb0ELi128EEEEEEEEEvNT_6ParamsE$_ZN4cute3eso3ESOILb1ELb0EJNS_6LayoutINS_5tupleIJNS3_IJNS_1CILi8EEENS4_ILi1EEEEEENS4_ILi2EEEEEENS3_IJNS3_IJS6_NS4_ILi0EEEEEES5_EEEEENS_10ViewEngineIPN7cutlass6half_tEEEEEC2ERKSD_RKSI_) ;  /* 0xffff86b000007944 */ /* 0x022fea0003c3ffff */
[----:B------:R2:W5:Y:S01]  /*f920*/  LDL.64 R12, [R1+0x758] ;  /* 0x00075800010c7983 */ /* 0x0005620000100a00 */
[----:B-1----:R-:W-:Y:S02]  /*f930*/  MOV R38, R60 ;  /* 0x0000003c00267202 */ /* 0x002fe40000000f00 */
[----:B------:R-:W-:Y:S02]  /*f940*/  MOV R46, 0xf960 ;  /* 0x0000f960002e7802 */ /* 0x000fe40000000f00 */
[----:B--2--5:R-:W-:Y:S05]  /*f950*/  CALL.REL.NOINC `($_ZN7cutlass13device_kernelIN5flash19enable_sm80_to_sm89INS1_16FlashAttnBwdSm80INS1_25CollectiveMainloopBwdSm80ILi2ELi2EN4cute5tupleIJNS5_1CILi128EEES8_NS7_ILi64EEEEEENS_6half_tEfNS_4arch4Sm80ELb0ELb1ELb1ELb0ELb1ELb0ELb0ELb0ELi2ELi4ELi4ELi4ELb0EEENS1_24CollectiveEpilogueBwdGQAISA_fSD_Li256ELb0ELb1EEENS1_19SingleTileSchedulerILb0ELb0ELb0ELi128EEEEEEEEEvNT_6ParamsE$_ZN4cute8smem_ptrIPN7cutlass6half_tEECI1NS_12iter_adaptorIS3_S4_EEES3_) ;  /* 0xffff90e000007944 */ /* 0x024fea0003c3ffff */
[----:B-1----:R1:W5:Y:S01]  /*f960*/  LDL.64 R2, [R1+0x758] ;  /* 0x0007580001027983 */ /* 0x0023620000100a00 */
[----:B------:R-:W-:-:S02]  /*f970*/  MOV R81, R60 ;  /* 0x0000003c00517202 */ /* 0x000fc40000000f00 */
[----:B------:R-:W-:Y:S02]  /*f980*/  MOV R38, 0xf9a0 ;  /* 0x0000f9a000267802 */ /* 0x000fe40000000f00 */
[----:B-1---5:R-:W-:Y:S05]  /*f990*/  CALL.REL.NOINC `($_ZN7cutlass13device_kernelIN5flash19enable_sm80_to_sm89INS1_16FlashAttnBwdSm80INS1_25CollectiveMainloopBwdSm80ILi2ELi2EN4cute5tupleIJNS5_1CILi128EEES8_NS7_ILi64EEEEEENS_6half_tEfNS_4arch4Sm80ELb0ELb1ELb1ELb0ELb1ELb0ELb0ELb0ELi2ELi4ELi4ELi4ELb0EEENS1_24CollectiveEpilogueBwdGQAISA_fSD_Li256ELb0ELb1EEENS1_19SingleTileSchedulerILb0ELb0ELb0ELi128EEEEEEEEEvNT_6ParamsE$_ZN4cute3eso3ESOILb1ELb0EJNS_6LayoutINS_5tupleIJNS3_IJNS_1CILi8EEENS4_ILi1EEEEEENS4_ILi2EEEEEENS3_IJNS3_IJS6_NS4_ILi0EEEEEENS4_ILi4096EEEEEEEENS_10ViewEngineINS_8smem_ptrIPN7cutlass6half_tEEEEEEEC2ERKSE_RKSL_) ;  /* 0xffff84a000007944 */ /* 0x022fea0003c3ffff */
[----:B------:R2:W5:Y:S01]  /*f9a0*/  LDL.64 R14, [R1+0x758] ;  /* 0x00075800010e7983 */ /* 0x0005620000100a00 */
[----:B------:R-:W-:Y:S01]  /*f9b0*/  IMAD.MOV.U32 R81, RZ, RZ, R60 ;  /* 0x000000ffff517224 */ /* 0x000fe200078e003c */
[----:B------:R-:W-:Y:S02]  /*f9c0*/  MOV R47, RZ ;  /* 0x000000ff002f7202 */ /* 0x000fe40000000f00 */
[----:B------:R-:W-:Y:S02]  /*f9d0*/  MOV R46, 0xf9f0 ;  /* 0x0000f9f0002e7802 */ /* 0x000fe40000000f00 */
[----:B-12--5:R-:W-:Y:S05]  /*f9e0*/  CALL.REL.NOINC `($_ZN7cutlass13device_kernelIN5flash19enable_sm80_to_sm89INS1_16FlashAttnBwdSm80INS1_25CollectiveMainloopBwdSm80ILi2ELi2EN4cute5tupleIJNS5_1CILi128EEES8_NS7_ILi64EEEEEENS_6half_tEfNS_4arch4Sm80ELb0ELb1ELb1ELb0ELb1ELb0ELb0ELb0ELi2ELi4ELi4ELi4ELb0EEENS1_24CollectiveEpilogueBwdGQAISA_fSD_Li256ELb0ELb1EEENS1_19SingleTileSchedulerILb0ELb0ELb0ELi128EEEEEEEEEvNT_6ParamsE$_ZN4cute3eso3ESOILb1ELb0EJNS_10UnderscoreEiEEC2ERKS2_RKi) ;  /* 0xffff6ef000007944 */ /* 0x026fea0003c3ffff */
[----:B------:R-:W2:Y:S01]  /*f9f0*/  LDL R37, [R1+0x758] ;  /* 0x0007580001257983 */ /* 0x000ea20000100800 */
[----:B------:R-:W-:Y:S01]  /*fa00*/  IMAD.MOV.U32 R81, RZ, RZ, R60 ;  /* 0x000000ffff517224 */ /* 0x000fe200078e003c */
[----:B------:R-:W-:Y:S02]  /*fa10*/  MOV R38, 0xfa40 ;  /* 0x0000fa4000267802 */ /* 0x000fe40000000f00 */
        /* <DEDUP_REMOVED lines=8> */
[----:B------:R-:W-:-:S02]  /*faa0*/  MOV R81, R60 ;  /* 0x0000003c00517202 */ /* 0x000fc40000000f00 */
[----:B------:R-:W-:Y:S02]  /*fab0*/  MOV R38, 0xfad0 ;  /* 0x0000fad000267802 */ /* 0x000fe40000000f00 */
[----:B-1---5:R-:W-:Y:S05]  /*fac0*/  CALL.REL.NOINC `($_ZN7cutlass13device_kernelIN5flash19enable_sm80_to_sm89INS1_16FlashAttnBwdSm80INS1_25CollectiveMainloopBwdSm80ILi2ELi2EN4cute5tupleIJNS5_1CILi128EEES8_NS7_ILi64EEEEEENS_6half_tEfNS_4arch4Sm80ELb0ELb1ELb1ELb0ELb1ELb0ELb0ELb0ELi2ELi4ELi4ELi4ELb0EEENS1_24CollectiveEpilogueBwdGQAISA_fSD_Li256ELb0ELb1EEENS1_19SingleTileSchedulerILb0ELb0ELb0ELi128EEEEEEEEEvNT_6ParamsE$_ZN4cute3eso3ESOILb1ELb0EJNS_6LayoutINS_5tupleIJNS3_IJNS_1CILi8EEENS4_ILi1EEEEEEEEENS3_IJNS3_IJS6_NS4_ILi0EEEEEEEEEEENS_10ViewEngineINS_8smem_ptrIPN7cutlass6half_tEEEEEEEC2ERKSC_RKSJ_) ;  /* 0xffff80a000007944 */ /* 0x022fea0003c3ffff */
[----:B-1----:R1:W5:Y:S01]  /*fad0*/  LDL.64 R2, [R1+0x758] ;  /* 0x0007580001027983 */ /* 0x0023620000100a00 */
[----:B------:R-:W-:Y:S01]  /*fae0*/  IMAD.MOV.U32 R81, RZ, RZ, R60 ;  /* 0x000000ffff517224 */ /* 0x000fe200078e003c */
[----:B------:R-:W-:Y:S02]  /*faf0*/  MOV R47, RZ ;  /* 0x000000ff002f7202 */ /* 0x000fe40000000f00 */
[----:B------:R-:W-:Y:S02]  /*fb00*/  MOV R46, 0xfb20 ;  /* 0x0000fb20002e7802 */ /* 0x000fe40000000f00 */
[----:B-1---5:R-:W-:Y:S05]  /*fb10*/  CALL.REL.NOINC `($_ZN7cutlass13device_kernelIN5flash19enable_sm80_to_sm89INS1_16FlashAttnBwdSm80INS1_25CollectiveMainloopBwdSm80ILi2ELi2EN4cute5tupleIJNS5_1CILi128EEES8_NS7_ILi64EEEEEENS_6half_tEfNS_4arch4Sm80ELb0ELb1ELb1ELb0ELb1ELb0ELb0ELb0ELi2ELi4ELi4ELi4ELb0EEENS1_24CollectiveEpilogueBwdGQAISA_fSD_Li256ELb0ELb1EEENS1_19SingleTileSchedulerILb0ELb0ELb0ELi128EEEEEEEEEvNT_6ParamsE$_ZN4cute3eso3ESOILb1ELb0EJNS_10UnderscoreEiEEC2ERKS2_RKi) ;  /* 0xffff6dc000007944 */ /* 0x022fea0003c3ffff */
        /* <DEDUP_REMOVED lines=108> */
[----:B------:R-:W-:Y:S05]  /*101e0*/  CALL.REL.NOINC `($_ZN7cutlass13device_kernelIN5flash19enable_sm80_to_sm89INS1_16FlashAttnBwdSm80INS1_25CollectiveMainloopBwdSm80ILi2ELi2EN4cute5tupleIJNS5_1CILi128EEES8_NS7_ILi64EEEEEENS_6half_tEfNS_4arch4Sm80ELb0ELb1ELb1ELb0ELb1ELb0ELb0ELb0ELi2ELi4ELi4ELi4ELb0EEENS1_24CollectiveEpilogueBwdGQAISA_fSD_Li256ELb0ELb1EEENS1_19SingleTileSchedulerILb0ELb0ELb0ELi128EEEEEEEEEvNT_6ParamsE$_ZN4cute3eso3ESOILb1ELb0EJNS_6LayoutINS_5tupleIJNS3_IJNS_1CILi8EEENS4_ILi1EEEEEENS4_ILi4EEEEEENS3_IJNS3_IJS6_NS4_ILi0EEEEEENS4_ILi2048EEEEEEEEiEEC2ERKSE_RKi) ;  /* 0xffff7f8000007944 */ /* 0x000fea0003c3ffff */
[----:B------:R-:W-:Y:S01]  /*101f0*/  ULDC.64 UR4, c[0x0][0x118] ;  /* 0x0000460000047ab9 */ /* 0x000fe20000000a00 */
[----:B-1----:R-:W2:Y:S04]  /*10200*/  LDL R2, [R1+0x758] ;  /* 0x0007580001027983 */ /* 0x002ea80000100800 */
[----:B------:R-:W2:Y:S01]  /*10210*/  LD.E.64 R4, [R28.64+0x8] ;  /* 0x000008041c047980 */ /* 0x000ea2000c101b00 */
[----:B------:R-:W-:Y:S02]  /*10220*/  MOV R38, R60 ;  /* 0x0000003c00267202 */ /* 0x000fe40000000f00 */
[----:B------:R-:W-:Y:S01]  /*10230*/  MOV R46, 0x10260 ;  /* 0x00010260002e7802 */ /* 0x000fe20000000f00 */
[----:B--2---:R-:W-:-:S04]  /*10240*/  IMAD.WIDE R2, R2, 0x2, R4 ;  /* 0x0000000202027825 */ /* 0x004fc800078e0204 */
[----:B------:R-:W-:Y:S05]  /*10250*/  CALL.REL.NOINC `($_ZN7cutlass13device_kernelIN5flash19enable_sm80_to_sm89INS1_16FlashAttnBwdSm80INS1_25CollectiveMainloopBwdSm80ILi2ELi2EN4cute5tupleIJNS5_1CILi128EEES8_NS7_ILi64EEEEEENS_6half_tEfNS_4arch4Sm80ELb0ELb1ELb1ELb0ELb1ELb0ELb0ELb0ELi2ELi4ELi4ELi4ELb0EEENS1_24CollectiveEpilogueBwdGQAISA_fSD_Li256ELb0ELb1EEENS1_19SingleTileSchedulerILb0ELb0ELb0ELi128EEEEEEEEEvNT_6ParamsE$_ZN4cute8smem_ptrIPN7cutlass6half_tEECI1NS_12iter_adaptorIS3_S4_EEES3_) ;  /* 0xffff87e000007944 */ /* 0x000fea0003c3ffff */
[----:B-1----:R1:W5:Y:S01]  /*10260*/  LDL.64 R2, [R1+0x758] ;  /* 0x0007580001027983 */ /* 0x0023620000100a00 */
[----:B------:R-:W-:-:S03]  /*10270*/  MOV R16, 0x10290 ;  /* 0x0001029000107802 */ /* 0x000fc60000000f00 */
[----:B-1---5:R-:W-:Y:S05]  /*10280*/  CALL.REL.NOINC `($_ZN7cutlass13device_kernelIN5flash19enable_sm80_to_sm89INS1_16FlashAttnBwdSm80INS1_25CollectiveMainloopBwdSm80ILi2ELi2EN4cute5tupleIJNS5_1CILi128EEES8_NS7_ILi64EEEEEENS_6half_tEfNS_4arch4Sm80ELb0ELb1ELb1ELb0ELb1ELb0ELb0ELb0ELi2ELi4ELi4ELi4ELb0EEENS1_24CollectiveEpilogueBwdGQAISA_fSD_Li256ELb0ELb1EEENS1_19SingleTileSchedulerILb0ELb0ELb0ELi128EEEEEEEEEvNT_6ParamsE$_ZN4cute3eso3ESOILb1ELb0EJNS_6LayoutINS_5tupleIJNS3_IJNS_1CILi8EEENS4_ILi1EEEEEENS4_ILi4EEEEEENS3_IJNS3_IJS6_NS4_ILi0EEEEEENS4_ILi2048EEEEEEEENS_10ViewEngineINS_8smem_ptrIPN7cutlass6half_tEEEEEEEC2ERKSE_RKSL_) ;  /* 0xffff7ea000007944 */ /* 0x022fea0003c3ffff */
[----:B------:R2:W5:Y:S01]  /*10290*/  LDL.64 R4, [R1+0x758] ;  /* 0x0007580001047983 */ /* 0x0005620000100a00 */
[----:B------:R-:W-:Y:S01]  /*102a0*/  IMAD.MOV.U32 R81, RZ, RZ, R60 ;  /* 0x000000ffff517224 */ /* 0x000fe200078e003c */
[----:B-1----:R-:W-:-:S02]  /*102b0*/  MOV R3, 0x1 ;  /* 0x0000000100037802 */ /* 0x002fc40000000f00 */
[----:B------:R-:W-:Y:S02]  /*102c0*/  MOV R46, 0x102e0 ;  /* 0x000102e0002e7802 */ /* 0x000fe40000000f00 */
[----:B--2--5:R-:W-:Y:S05]  /*102d0*/  CALL.REL.NOINC `($_ZN7cutlass13device_kernelIN5flash19enable_sm80_to_sm89INS1_16FlashAttnBwdSm80INS1_25CollectiveMainloopBwdSm80ILi2ELi2EN4cute5tupleIJNS5_1CILi128EEES8_NS7_ILi64EEEEEENS_6half_tEfNS_4arch4Sm80ELb0ELb1ELb1ELb0ELb1ELb0ELb0ELb0ELi2ELi4ELi4ELi4ELb0EEENS1_24CollectiveEpilogueBwdGQAISA_fSD_Li256ELb0ELb1EEENS1_19SingleTileSchedulerILb0ELb0ELb0ELi128EEEEEEEEEvNT_6ParamsE$_ZN4cute3eso3ESOILb1ELb0EJNS_10UnderscoreES2_iEEC2ERKS2_S5_RKi) ;  /* 0xffff65c000007944 */ /* 0x024fea0003c3ffff */
[----:B-1----:R-:W2:Y:S01]  /*102e0*/  LDL R3, [R1+0x758] ;  /* 0x0007580001037983 */ /* 0x002ea20000100800 */
[----:B------:R-:W-:Y:S02]  /*102f0*/  MOV R12, 0x10320 ;  /* 0x00010320000c7802 */ /* 0x000fe40000000f00 */
[----:B--2---:R-:W-:Y:S02]  /*10300*/  SHF.L.U32 R3, R3, 0x5, RZ ;  /* 0x0000000503037819 */ /* 0x004fe400000006ff */
[----:B------:R-:W-:Y:S05]  /*10310*/  CALL.REL.NOINC `($_ZN7cutlass13device_kernelIN5flash19enable_sm80_to_sm89INS1_16FlashAttnBwdSm80INS1_25CollectiveMainloopBwdSm80ILi2ELi2EN4cute5tupleIJNS5_1CILi128EEES8_NS7_ILi64EEEEEENS_6half_tEfNS_4arch4Sm80ELb0ELb1ELb1ELb0ELb1ELb0ELb0ELb0ELi2ELi4ELi4ELi4ELb0EEENS1_24CollectiveEpilogueBwdGQAISA_fSD_Li256ELb0ELb1EEENS1_19SingleTileSchedulerILb0ELb0ELb0ELi128EEEEEEEEEvNT_6ParamsE$_ZN4cute3eso3ESOILb1ELb0EJNS_6LayoutINS_5tupleIJNS3_IJNS_1CILi8EEENS4_ILi1EEEEEENS4_ILi4EEEEEENS3_IJNS3_IJS6_NS4_ILi0EEEEEES5_EEEEEiEEC2ERKSD_RKi) ;  /* 0xffff7ef000007944 */ /* 0x000fea0003c3ffff */
[----:B-1----:R-:W2:Y:S01]  /*10320*/  LDL R3, [R1+0x758] ;  /* 0x0007580001037983 */ /* 0x002ea20000100800 */
[----:B------:R-:W-:Y:S01]  /*10330*/  MOV R14, 0x10370 ;  /* 0x00010370000e7802 */ /* 0x000fe20000000f00 */
[----:B--2---:R-:W-:-:S05]  /*10340*/  IMAD.WIDE R12, R3, 0x2, R24 ;  /* 0x00000002030c7825 */ /* 0x004fca00078e0218 */
[----:B------:R-:W-:Y:S02]  /*10350*/  MOV R15, R13 ;  /* 0x0000000d000f7202 */ /* 0x000fe40000000f00 */
[----:B------:R-:W-:Y:S05]  /*10360*/  CALL.REL.NOINC `($_ZN7cutlass13device_kernelIN5flash19enable_sm80_to_sm89INS1_16FlashAttnBwdSm80INS1_25CollectiveMainloopBwdSm80ILi2ELi2EN4cute5tupleIJNS5_1CILi128EEES8_NS7_ILi64EEEEEENS_6half_tEfNS_4arch4Sm80ELb0ELb1ELb1ELb0ELb1ELb0ELb0ELb0ELi2ELi4ELi4ELi4ELb0EEENS1_24CollectiveEpilogueBwdGQAISA_fSD_Li256ELb0ELb1EEENS1_19SingleTileSchedulerILb0ELb0ELb0ELi128EEEEEEEEEvNT_6ParamsE$_ZN4cute3eso3ESOILb1ELb0EJNS_6LayoutINS_5tupleIJNS3_IJNS_1CILi8EEENS4_ILi1EEEEEENS4_ILi4EEEEEENS3_IJNS3_IJS6_NS4_ILi0EEEEEES5_EEEEENS_10ViewEngineIPN7cutlass6half_tEEEEEC2ERKSD_RKSI_) ;  /* 0xffff7e4000007944 */ /* 0x000fea0003c3ffff */
[----:B------:R2:W5:Y:S01]  /*10370*/  LDL.64 R2, [R1+0x758] ;  /* 0x0007580001027983 */ /* 0x0005620000100a00 */
[----:B------:R-:W-:Y:S01]  /*10380*/  IMAD.MOV.U32 R12, RZ, RZ, R4 ;  /* 0x000000ffff0c7224 */ /* 0x000fe200078e0004 */
[----:B------:R-:W-:Y:S02]  /*10390*/  MOV R15, R5 ;  /* 0x00000005000f7202 */ /* 0x000fe40000000f00 */
[----:B------:R-:W-:Y:S02]  /*103a0*/  MOV R14, 0x103c0 ;  /* 0x000103c0000e7802 */ /* 0x000fe40000000f00 */
[----:B-12--5:R-:W-:Y:S05]  /*103b0*/  CALL.REL.NOINC `($_ZN7cutlass13device_kernelIN5flash19enable_sm80_to_sm89INS1_16FlashAttnBwdSm80INS1_25CollectiveMainloopBwdSm80ILi2ELi2EN4cute5tupleIJNS5_1CILi128EEES8_NS7_ILi64EEEEEENS_6half_tEfNS_4arch4Sm80ELb0ELb1ELb1ELb0ELb1ELb0ELb0ELb0ELi2ELi4ELi4ELi4ELb0EEENS1_24CollectiveEpilogueBwdGQAISA_fSD_Li256ELb0ELb1EEENS1_19SingleTileSchedulerILb0ELb0ELb0ELi128EEEEEEEEEvNT_6ParamsE$_ZN4cute3eso3ESOILb1ELb0EJNS_6LayoutINS_5tupleIJNS3_IJNS_1CILi8EEENS4_ILi1EEEEEENS3_IJNS4_ILi4EEEEEEEEENS3_IJNS3_IJS6_NS4_ILi0EEEEEENS3_IJNS4_ILi2048EEEEEEEEEEENS_10ViewEngineINS_8smem_ptrIPN7cutlass6half_tEEEEEEEC2ERKSG_RKSN_) ;  /* 0xffff79c000007944 */ /* 0x026fea0003c3ffff */
[----:B------:R2:W5:Y:S01]  /*103c0*/  LDL.64 R4, [R1+0x758] ;  /* 0x0007580001047983 */ /* 0x0005620000100a00 */
        /* <DEDUP_REMOVED lines=258> */
[----:B-12---:R-:W-:Y:S05]  /*113f0*/  CALL.REL.NOINC `($_ZN7cutlass13device_kernelIN5flash19enable_sm80_to_sm89INS1_16FlashAttnBwdSm80INS1_25CollectiveMainloopBwdSm80ILi2ELi2EN4cute5tupleIJNS5_1CILi128EEES8_NS7_ILi64EEEEEENS_6half_tEfNS_4arch4Sm80ELb0ELb1ELb1ELb0ELb1ELb0ELb0ELb0ELi2ELi4ELi4ELi4ELb0EEENS1_24CollectiveEpilogueBwdGQAISA_fSD_Li256ELb0ELb1EEENS1_19SingleTileSchedulerILb0ELb0ELb0ELi128EEEEEEEEEvNT_6ParamsE$_ZN4cute3eso3ESOILb1ELb0EJNS_10UnderscoreES2_iEEC2ERKS2_S5_RKi) ;  /* 0xffff54a000007944 */ /* 0x006fea0003c3ffff */
        /* <DEDUP_REMOVED lines=8> */
[----:B------:R-:W-:Y:S05]  /*11480*/  CALL.REL.NOINC `($_ZN7cutlass13device_kernelIN5flash19enable_sm80_to_sm89INS1_16FlashAttnBwdSm80INS1_25CollectiveMainloopBwdSm80ILi2ELi2EN4cute5tupleIJNS5_1CILi128EEES8_NS7_ILi64EEEEEENS_6half_tEfNS_4arch4Sm80ELb0ELb1ELb1ELb0ELb1ELb0ELb0ELb0ELi2ELi4ELi4ELi4ELb0EEENS1_24CollectiveEpilogueBwdGQAISA_fSD_Li256ELb0ELb1EEENS1_19SingleTileSchedulerILb0ELb0ELb0ELi128EEEEEEEEEvNT_6ParamsE$_ZN4cute3eso3ESOILb1ELb0EJNS_6LayoutINS_5tupleIJNS3_IJNS_1CILi2EEES5_S5_EEES5_EEENS3_IJNS3_IJNS4_ILi1EEES5_NS4_ILi4EEEEEENS4_ILi8EEEEEEEEiEEC2ERKSD_RKi) ;  /* 0xffff666000007944 */ /* 0x000fea0003c3ffff */
[----:B-1----:R-:W2:Y:S01]  /*11490*/  LDL R3, [R1+0x758] ;  /* 0x0007580001037983 */ /* 0x002ea20000100800 */
[----:B------:R-:W-:Y:S01]  /*114a0*/  MOV R6, 0x114e0 ;  /* 0x000114e000067802 */ /* 0x000fe20000000f00 */
[----:B--2---:R-:W-:-:S05]  /*114b0*/  IMAD.WIDE R10, R3, 0x2, R10 ;  /* 0x00000002030a7825 */ /* 0x004fca00078e020a */
[----:B------:R-:W-:Y:S02]  /*114c0*/  MOV R3, R11 ;  /* 0x0000000b00037202 */ /* 0x000fe40000000f00 */
[----:B------:R-:W-:Y:S05]  /*114d0*/  CALL.REL.NOINC `($_ZN7cutlass13device_kernelIN5flash19enable_sm80_to_sm89INS1_16FlashAttnBwdSm80INS1_25CollectiveMainloopBwdSm80ILi2ELi2EN4cute5tupleIJNS5_1CILi128EEES8_NS7_ILi64EEEEEENS_6half_tEfNS_4arch4Sm80ELb0ELb1ELb1ELb0ELb1ELb0ELb0ELb0ELi2ELi4ELi4ELi4ELb0EEENS1_24CollectiveEpilogueBwdGQAISA_fSD_Li256ELb0ELb1EEENS1_19SingleTileSchedulerILb0ELb0ELb0ELi128EEEEEEEEEvNT_6ParamsE$_ZN4cute3eso3ESOILb1ELb0EJNS_6LayoutINS_5tupleIJNS3_IJNS_1CILi2EEES5_S5_EEES5_EEENS3_IJNS3_IJNS4_ILi1EEES5_NS4_ILi4EEEEEENS4_ILi8EEEEEEEENS_10ViewEngineIPN7cutlass6half_tEEEEEC2ERKSD_RKSI_) ;  /* 0xffff65c000007944 */ /* 0x000fea0003c3ffff */
[----:B------:R2:W5:Y:S01]  /*114e0*/  LDL.64 R34, [R1+0x758] ;  /* 0x0007580001227983 */ /* 0x0005620000100a00 */
[----:B------:R-:W-:Y:S01]  /*114f0*/  IMAD.MOV.U32 R81, RZ, RZ, R60 ;  /* 0x000000ffff517224 */ /* 0x000fe200078e003c */
[----:B------:R-:W-:Y:S02]  /*11500*/  MOV R3, RZ ;  /* 0x000000ff00037202 */ /* 0x000fe40000000f00 */
[----:B------:R-:W-:Y:S02]  /*11510*/  MOV R46, 0x11530 ;  /* 0x00011530002e7802 */ /* 0x000fe40000000f00 */
[----:B-12--5:R-:W-:Y:S05]  /*11520*/  CALL.REL.NOINC `($_ZN7cutlass13device_kernelIN5flash19enable_sm80_to_sm89INS1_16FlashAttnBwdSm80INS1_25CollectiveMainloopBwdSm80ILi2ELi2EN4cute5tupleIJNS5_1CILi128EEES8_NS7_ILi64EEEEEENS_6half_tEfNS_4arch4Sm80ELb0ELb1ELb1ELb0ELb1ELb0ELb0ELb0ELi2ELi4ELi4ELi4ELb0EEENS1_24CollectiveEpilogueBwdGQAISA_fSD_Li256ELb0ELb1EEENS1_19SingleTileSchedulerILb0ELb0ELb0ELi128EEEEEEEEEvNT_6ParamsE$_ZN4cute3eso3ESOILb1ELb0EJNS_10UnderscoreES2_iEEC2ERKS2_S5_RKi) ;  /* 0xffff537000007944 */ /* 0x026fea0003c3ffff */
        /* <DEDUP_REMOVED lines=8> */
[----:B------:R-:W-:Y:S05]  /*115b0*/  CALL.REL.NOINC `($_ZN7cutlass13device_kernelIN5flash19enable_sm80_to_sm89INS1_16FlashAttnBwdSm80INS1_25CollectiveMainloopBwdSm80ILi2ELi2EN4cute5tupleIJNS5_1CILi128EEES8_NS7_ILi64EEEEEENS_6half_tEfNS_4arch4Sm80ELb0ELb1ELb1ELb0ELb1ELb0ELb0ELb0ELi2ELi4ELi4ELi4ELb0EEENS1_24CollectiveEpilogueBwdGQAISA_fSD_Li256ELb0ELb1EEENS1_19SingleTileSchedulerILb0ELb0ELb0ELi128EEEEEEEEEvNT_6ParamsE$_ZN4cute3eso3ESOILb1ELb0EJNS_6LayoutINS_5tupleIJNS3_IJNS_1CILi2EEES5_EEENS4_ILi8EEEEEENS3_IJNS3_IJNS4_ILi1EEES5_EEENS4_ILi4EEEEEEEEiEEC2ERKSD_RKi) ;  /* 0xffff62f000007944 */ /* 0x000fea0003c3ffff */
[----:B-1----:R-:W2:Y:S01]  /*115c0*/  LDL R3, [R1+0x758] ;  /* 0x0007580001037983 */ /* 0x002ea20000100800 */
[----:B------:R-:W-:Y:S01]  /*115d0*/  MOV R4, 0x11610 ;  /* 0x0001161000047802 */ /* 0x000fe20000000f00 */
[----:B--2---:R-:W-:-:S05]  /*115e0*/  IMAD.WIDE R2, R3, 0x2, R8 ;  /* 0x0000000203027825 */ /* 0x004fca00078e0208 */
[----:B------:R-:W-:Y:S02]  /*115f0*/  MOV R6, R2 ;  /* 0x0000000200067202 */ /* 0x000fe40000000f00 */
[----:B------:R-:W-:Y:S05]  /*11600*/  CALL.REL.NOINC `($_ZN7cutlass13device_kernelIN5flash19enable_sm80_to_sm89INS1_16FlashAttnBwdSm80INS1_25CollectiveMainloopBwdSm80ILi2ELi2EN4cute5tupleIJNS5_1CILi128EEES8_NS7_ILi64EEEEEENS_6half_tEfNS_4arch4Sm80ELb0ELb1ELb1ELb0ELb1ELb0ELb0ELb0ELi2ELi4ELi4ELi4ELb0EEENS1_24CollectiveEpilogueBwdGQAISA_fSD_Li256ELb0ELb1EEENS1_19SingleTileSchedulerILb0ELb0ELb0ELi128EEEEEEEEEvNT_6ParamsE$_ZN4cute3eso3ESOILb1ELb0EJNS_6LayoutINS_5tupleIJNS3_IJNS_1CILi2EEES5_EEENS4_ILi8EEEEEENS3_IJNS3_IJNS4_ILi1EEES5_EEENS4_ILi4EEEEEEEENS_10ViewEngineIPN7cutlass6half_tEEEEEC2ERKSD_RKSI_) ;  /* 0xffff625000007944 */ /* 0x000fea0003c3ffff */
[----:B------:R2:W5:Y:S04]  /*11610*/  LDL.64 R40, [R1+0x758] ;  /* 0x0007580001287983 */ /* 0x0005680000100a00 */
[----:B------:R2:W-:Y:S02]  /*11620*/  STL [R1+0x770], RZ ;  /* 0x000770ff01007387 */ /* 0x0005e40000100800 */
.L_x_3026:
[----:B------:R-:W-:Y:S02]  /*11630*/  LOP3.LUT R33, R32, 0x1, RZ, 0xc0, !PT ;  /* 0x0000000120217812 */ /* 0x000fe400078ec0ff */
[----:B-1----:R-:W-:Y:S03]  /*11640*/  MOV R36, 0x11670 ;  /* 0x0001167000247802 */ /* 0x002fe60000000f00 */
[----:B------:R-:W-:Y:S02]  /*11650*/  IMAD.MOV.U32 R38, RZ, RZ, R33 ;  /* 0x000000ffff267224 */ /* 0x000fe400078e0021 */
[----:B-12--5:R-:W-:Y:S05]  /*11660*/  CALL.REL.NOINC `($_ZN7cutlass13device_kernelIN5flash19enable_sm80_to_sm89INS1_16FlashAttnBwdSm80INS1_25CollectiveMainloopBwdSm80ILi2ELi2EN4cute5tupleIJNS5_1CILi128EEES8_NS7_ILi64EEEEEENS_6half_tEfNS_4arch4Sm80ELb0ELb1ELb1ELb0ELb1ELb0ELb0ELb0ELi2ELi4ELi4ELi4ELb0EEENS1_24CollectiveEpilogueBwdGQAISA_fSD_Li256ELb0ELb1EEENS1_19SingleTileSchedulerILb0ELb0ELb0ELi128EEEEEEEEEvNT_6ParamsE$_ZN4cute3eso3ESOILb1ELb0EJNS_10UnderscoreEiiEEC2ERKS2_RKiS7_) ;  /* 0xffff52c000007944 */ /* 0x026fea0003c3ffff */
[----:B------:R-:W-:Y:S01]  /*11670*/  MOV R4, 0x116c0 ;  /* 0x000116c000047802 */ /* 0x000fe20000000f00 */
[----:B-1----:R-:W2:Y:S02]  /*11680*/  LDL.64 R2, [R1+0x758] ;  /* 0x0007580001027983 */ /* 0x002ea40000100a00 */
[----:B--2---:R-:W-:Y:S05]  /*11690*/  IMAD R3, R3, 0x2, R2 ;  /* 0x0000000203037824 */ /* 0x004fea00078e0202 */
[----:B------:R-:W-:Y:S02]  /*116a0*/  SHF.L.U32 R3, R3, 0x2, RZ ;  /* 0x0000000203037819 */ /* 0x000fe400000006ff */
[----:B------:R-:W-:Y:S05]  /*116b0*/  CALL.REL.NOINC `($_ZN7cutlass13device_kernelIN5flash19enable_sm80_to_sm89INS1_16FlashAttnBwdSm80INS1_25CollectiveMainloopBwdSm80ILi2ELi2EN4cute5tupleIJNS5_1CILi128EEES8_NS7_ILi64EEEEEENS_6half_tEfNS_4arch4Sm80ELb0ELb1ELb1ELb0ELb1ELb0ELb0ELb0ELi2ELi4ELi4ELi4ELb0EEENS1_24CollectiveEpilogueBwdGQAISA_fSD_Li256ELb0ELb1EEENS1_19SingleTileSchedulerILb0ELb0ELb0ELi128EEEEEEEEEvNT_6ParamsE$_ZN4cute3eso3ESOILb1ELb0EJNS_6LayoutINS_5tupleIJNS3_IJNS_1CILi2EEES5_EEEEEENS3_IJNS3_IJNS4_ILi1EEES5_EEEEEEEEiEEC2ERKSB_RKi) ;  /* 0xffff60a000007944 */ /* 0x000fea0003c3ffff */
[----:B------:R-:W-:Y:S01]  /*116c0*/  MOV R4, 0x11710 ;  /* 0x0001171000047802 */ /* 0x000fe20000000f00 */
[----:B-1----:R-:W2:Y:S02]  /*116d0*/  LDL R3, [R1+0x758] ;  /* 0x0007580001037983 */ /* 0x002ea40000100800 */
[C---:B--2---:R-:W-:Y:S04]  /*116e0*/  LEA R8, P0, R3.reuse, R22, 0x2 ;  /* 0x0000001603087211 */ /* 0x044fe800078010ff */
[----:B------:R-:W-:Y:S04]  /*116f0*/  LEA.HI.X.SX32 R3, R3, R23, 0x2, P0 ;  /* 0x0000001703037211 */ /* 0x000fe800000f16ff */
[----:B------:R-:W-:Y:S05]  /*11700*/  CALL.REL.NOINC `($_ZN7cutlass13device_kernelIN5flash19enable_sm80_to_sm89INS1_16FlashAttnBwdSm80INS1_25CollectiveMainloopBwdSm80ILi2ELi2EN4cute5tupleIJNS5_1CILi128EEES8_NS7_ILi64EEEEEENS_6half_tEfNS_4arch4Sm80ELb0ELb1ELb1ELb0ELb1ELb0ELb0ELb0ELi2ELi4ELi4ELi4ELb0EEENS1_24CollectiveEpilogueBwdGQAISA_fSD_Li256ELb0ELb1EEENS1_19SingleTileSchedulerILb0ELb0ELb0ELi128EEEEEEEEEvNT_6ParamsE$_ZN4cute3eso3ESOILb1ELb0EJNS_6LayoutINS_5tupleIJNS3_IJNS_1CILi2EEES5_EEEEEENS3_IJNS3_IJNS4_ILi1EEES5_EEEEEEEENS_10ViewEngineIPfEEEEC2ERKSB_RKSE_) ;  /* 0xffff600000007944 */ /* 0x000fea0003c3ffff */
[----:B------:R-:W-:Y:S01]  /*11710*/  MOV R47, R33 ;  /* 0x00000021002f7202 */ /* 0x000fe20000000f00 */
[----:B-1----:R1:W5:Y:S01]  /*11720*/  LDL.64 R8, [R1+0x758] ;  /* 0x0007580001087983 */ /* 0x0023620000100a00 */
[----:B------:R-:W-:Y:S01]  /*11730*/  MOV R46, 0x11760 ;  /* 0x00011760002e7802 */ /* 0x000fe20000000f00 */
[----:B------:R-:W-:Y:S02]  /*11740*/  IMAD.MOV.U32 R81, RZ, RZ, R60 ;  /* 0x000000ffff517224 */ /* 0x000fe400078e003c */
[----:B-1---5:R-:W-:Y:S05]  /*11750*/  CALL.REL.NOINC `($_ZN7cutlass13device_kernelIN5flash19enable_sm80_to_sm89INS1_16FlashAttnBwdSm80INS1_25CollectiveMainloopBwdSm80ILi2ELi2EN4cute5tupleIJNS5_1CILi128EEES8_NS7_ILi64EEEEEENS_6half_tEfNS_4arch4Sm80ELb0ELb1ELb1ELb0ELb1ELb0ELb0ELb0ELi2ELi4ELi4ELi4ELb0EEENS1_24CollectiveEpilogueBwdGQAISA_fSD_Li256ELb0ELb1EEENS1_19SingleTileSchedulerILb0ELb0ELb0ELi128EEEEEEEEEvNT_6ParamsE$_ZN4cute3eso3ESOILb1ELb0EJNS_10UnderscoreEiEEC2ERKS2_RKi) ;  /* 0xffff518000007944 */ /* 0x022fea0003c3ffff */
[----:B------:R-:W-:Y:S01]  /*11760*/  MOV R4, 0x117a0 ;  /* 0x000117a000047802 */ /* 0x000fe20000000f00 */
[----:B------:R-:W2:Y:S02]  /*11770*/  LDL R3, [R1+0x758] ;  /* 0x0007580001037983 */ /* 0x000ea40000100800 */
[----:B--2---:R-:W-:Y:S02]  /*11780*/  SHF.L.U32 R3, R3, 0x3, RZ ;  /* 0x0000000303037819 */ /* 0x004fe400000006ff */
[----:B-1----:R-:W-:Y:S05]  /*11790*/  CALL.REL.NOINC `($_ZN7cutlass13device_kernelIN5flash19enable_sm80_to_sm89INS1_16FlashAttnBwdSm80INS1_25CollectiveMainloopBwdSm80ILi2ELi2EN4cute5tupleIJNS5_1CILi128EEES8_NS7_ILi64EEEEEENS_6half_tEfNS_4arch4Sm80ELb0ELb1ELb1ELb0ELb1ELb0ELb0ELb0ELi2ELi4ELi4ELi4ELb0EEENS1_24CollectiveEpilogueBwdGQAISA_fSD_Li256ELb0ELb1EEENS1_19SingleTileSchedulerILb0ELb0ELb0ELi128EEEEEEEEEvNT_6ParamsE$_ZN4cute3eso3ESOILb1ELb0EJNS_6LayoutINS_5tupleIJNS3_IJNS_1CILi2EEES5_S5_EEEEEENS3_IJNS3_IJNS4_ILi1EEES5_NS4_ILi4EEEEEEEEEEEiEEC2ERKSC_RKi) ;  /* 0xffff623000007944 */ /* 0x002fea0003c3ffff */
[----:B------:R-:W-:Y:S01]  /*117a0*/  MOV R4, 0x117f0 ;  /* 0x000117f000047802 */ /* 0x000fe20000000f00 */
[----:B-1----:R-:W2:Y:S02]  /*117b0*/  LDL R3, [R1+0x758] ;  /* 0x0007580001037983 */ /* 0x002ea40000100800 */
[C---:B--2---:R-:W-:Y:S04]  /*117c0*/  LEA R6, P0, R3.reuse, R34, 0x1 ;  /* 0x0000002203067211 */ /* 0x044fe800078008ff */
[----:B------:R-:W-:Y:S04]  /*117d0*/  LEA.HI.X.SX32 R3, R3, R35, 0x1, P0 ;  /* 0x0000002303037211 */ /* 0x000fe800000f0eff */
[----:B------:R-:W-:Y:S05]  /*117e0*/  CALL.REL.NOINC `($_ZN7cutlass13device_kernelIN5flash19enable_sm80_to_sm89INS1_16FlashAttnBwdSm80INS1_25CollectiveMainloopBwdSm80ILi2ELi2EN4cute5tupleIJNS5_1CILi128EEES8_NS7_ILi64EEEEEENS_6half_tEfNS_4arch4Sm80ELb0ELb1ELb1ELb0ELb1ELb0ELb0ELb0ELi2ELi4ELi4ELi4ELb0EEENS1_24CollectiveEpilogueBwdGQAISA_fSD_Li256ELb0ELb1EEENS1_19SingleTileSchedulerILb0ELb0ELb0ELi128EEEEEEEEEvNT_6ParamsE$_ZN4cute3eso3ESOILb1ELb0EJNS_6LayoutINS_5tupleIJNS3_IJNS_1CILi2EEES5_S5_EEEEEENS3_IJNS3_IJNS4_ILi1EEES5_NS4_ILi4EEEEEEEEEEENS_10ViewEngineIPN7cutlass6half_tEEEEEC2ERKSC_RKSH_) ;  /* 0xffff619000007944 */ /* 0x000fea0003c3ffff */
[----:B------:R-:W-:Y:S01]  /*117f0*/  MOV R47, R32 ;  /* 0x00000020002f7202 */ /* 0x000fe20000000f00 */
[----:B------:R2:W5:Y:S01]  /*11800*/  LDL.64 R12, [R1+0x758] ;  /* 0x00075800010c7983 */ /* 0x0005620000100a00 */
[----:B------:R-:W-:Y:S01]  /*11810*/  MOV R46, 0x11840 ;  /* 0x00011840002e7802 */ /* 0x000fe20000000f00 */
[----:B------:R-:W-:Y:S02]  /*11820*/  IMAD.MOV.U32 R81, RZ, RZ, R60 ;  /* 0x000000ffff517224 */ /* 0x000fe400078e003c */
[----:B-12--5:R-:W-:Y:S05]  /*11830*/  CALL.REL.NOINC `($_ZN7cutlass13device_kernelIN5flash19enable_sm80_to_sm89INS1_16FlashAttnBwdSm80INS1_25CollectiveMainloopBwdSm80ILi2ELi2EN4cute5tupleIJNS5_1CILi128EEES8_NS7_ILi64EEEEEENS_6half_tEfNS_4arch4Sm80ELb0ELb1ELb1ELb0ELb1ELb0ELb0ELb0ELi2ELi4ELi4ELi4ELb0EEENS1_24CollectiveEpilogueBwdGQAISA_fSD_Li256ELb0ELb1EEENS1_19SingleTileSchedulerILb0ELb0ELb0ELi128EEEEEEEEEvNT_6ParamsE$_ZN4cute3eso3ESOILb1ELb0EJNS_10UnderscoreEiEEC2ERKS2_RKi) ;  /* 0xffff50a000007944 */ /* 0x026fea0003c3ffff */
[----:B------:R-:W-:Y:S01]  /*11840*/  MOV R4, 0x11880 ;  /* 0x0001188000047802 */ /* 0x000fe20000000f00 */
[----:B------:R-:W2:Y:S02]  /*11850*/  LDL R3, [R1+0x758] ;  /* 0x0007580001037983 */ /* 0x000ea40000100800 */
[----:B--2---:R-:W-:Y:S02]  /*11860*/  SHF.L.U32 R3, R3, 0x2, RZ ;  /* 0x0000000203037819 */ /* 0x004fe400000006ff */
[----:B-1----:R-:W-:Y:S05]  /*11870*/  CALL.REL.NOINC `($_ZN7cutlass13device_kernelIN5flash19enable_sm80_to_sm89INS1_16FlashAttnBwdSm80INS1_25CollectiveMainloopBwdSm80ILi2ELi2EN4cute5tupleIJNS5_1CILi128EEES8_NS7_ILi64EEEEEENS_6half_tEfNS_4arch4Sm80ELb0ELb1ELb1ELb0ELb1ELb0ELb0ELb0ELi2ELi4ELi4ELi4ELb0EEENS1_24CollectiveEpilogueBwdGQAISA_fSD_Li256ELb0ELb1EEENS1_19SingleTileSchedulerILb0ELb0ELb0ELi128EEEEEEEEEvNT_6ParamsE$_ZN4cute3eso3ESOILb1ELb0EJNS_6LayoutINS_5tupleIJNS3_IJNS_1CILi2EEES5_EEEEEENS3_IJNS3_IJNS4_ILi1EEES5_EEEEEEEEiEEC2ERKSB_RKi) ;  /* 0xffff5ee000007944 */ /* 0x002fea0003c3ffff */
[----:B------:R-:W-:Y:S01]  /*11880*/  MOV R4, 0x118d0 ;  /* 0x000118d000047802 */ /* 0x000fe20000000f00 */
[----:B-1----:R-:W2:Y:S02]  /*11890*/  LDL R3, [R1+0x758] ;  /* 0x0007580001037983 */ /* 0x002ea40000100800 */
[C---:B--2---:R-:W-:Y:S04]  /*118a0*/  LEA R6, P0, R3.reuse, R40, 0x1 ;  /* 0x0000002803067211 */ /* 0x044fe800078008ff */
[----:B------:R-:W-:Y:S04]  /*118b0*/  LEA.HI.X.SX32 R3, R3, R41, 0x1, P0 ;  /* 0x0000002903037211 */ /* 0x000fe800000f0eff */
[----:B------:R-:W-:Y:S05]  /*118c0*/  CALL.REL.NOINC `($_ZN7cutlass13device_kernelIN5flash19enable_sm80_to_sm89INS1_16FlashAttnBwdSm80INS1_25CollectiveMainloopBwdSm80ILi2ELi2EN4cute5tupleIJNS5_1CILi128EEES8_NS7_ILi64EEEEEENS_6half_tEfNS_4arch4Sm80ELb0ELb1ELb1ELb0ELb1ELb0ELb0ELb0ELi2ELi4ELi4ELi4ELb0EEENS1_24CollectiveEpilogueBwdGQAISA_fSD_Li256ELb0ELb1EEENS1_19SingleTileSchedulerILb0ELb0ELb0ELi128EEEEEEEEEvNT_6ParamsE$_ZN4cute3eso3ESOILb1ELb0EJNS_6LayoutINS_5tupleIJNS3_IJNS_1CILi2EEES5_EEEEEENS3_IJNS3_IJNS4_ILi1EEES5_EEEEEEEENS_10ViewEngineIPN7cutlass6half_tEEEEEC2ERKSB_RKSG_) ;  /* 0xffff5df000007944 */ /* 0x000fea0003c3ffff */
[----:B------:R-:W-:Y:S01]  /*118d0*/  MOV R38, R33 ;  /* 0x0000002100267202 */ /* 0x000fe20000000f00 */
[----:B------:R2:W5:Y:S01]  /*118e0*/  LDL.64 R10, [R1+0x758] ;  /* 0x00075800010a7983 */ /* 0x0005620000100a00 */
[----:B------:R-:W-:Y:S03]  /*118f0*/  MOV R36, 0x11910 ;  /* 0x0001191000247802 */ /* 0x000fe60000000f00 */
        /* <DEDUP_REMOVED lines=10> */
[----:B------:R-:W-:Y:S05]  /*119a0*/  CALL.REL.NOINC `($_ZN7cutlass13device_kernelIN5flash19enable_sm80_to_sm89INS1_16FlashAttnBwdSm80INS1_25CollectiveMainloopBwdSm80ILi2ELi2EN4cute5tupleIJNS5_1CILi128EEES8_NS7_ILi64EEEEEENS_6half_tEfNS_4arch4Sm80ELb0ELb1ELb1ELb0ELb1ELb0ELb0ELb0ELi2ELi4ELi4ELi4ELb0EEENS1_24CollectiveEpilogueBwdGQAISA_fSD_Li256ELb0ELb1EEENS1_19SingleTileSchedulerILb0ELb0ELb0ELi128EEEEEEEEEvNT_6ParamsE$_ZN4cute3eso3ESOILb1ELb0EJNS_6LayoutINS_5tupleIJNS3_IJNS_1CILi2EEES5_EEEEEENS3_IJNS3_IJNS4_ILi1EEES5_EEEEEEEENS_10ViewEngineIPKfEEEEC2ERKSB_RKSF_) ;  /* 0xffff5cc000007944 */ /* 0x000fea0003c3ffff */
[----:B-1----:R1:W5:Y:S01]  /*119b0*/  LDL.64 R6, [R1+0x758] ;  /* 0x0007580001067983 */ /* 0x0023620000100a00 */
[----:B------:R-:W-:Y:S03]  /*119c0*/  MOV R4, 0x119e0 ;  /* 0x000119e000047802 */ /* 0x000fe60000000f00 */
[----:B-1---5:R-:W-:Y:S05]  /*119d0*/  CALL.REL.NOINC `($_ZN7cutlass13device_kernelIN5flash19enable_sm80_to_sm89INS1_16FlashAttnBwdSm80INS1_25CollectiveMainloopBwdSm80ILi2ELi2EN4cute5tupleIJNS5_1CILi128EEES8_NS7_ILi64EEEEEENS_6half_tEfNS_4arch4Sm80ELb0ELb1ELb1ELb0ELb1ELb0ELb0ELb0ELi2ELi4ELi4ELi4ELb0EEENS1_24CollectiveEpilogueBwdGQAISA_fSD_Li256ELb0ELb1EEENS1_19SingleTileSchedulerILb0ELb0ELb0ELi128EEEEEEEEEvNT_6ParamsE$_ZN4cute3eso3ESOILb1ELb0EJNS_6LayoutINS_5tupleIJNS3_IJNS_1CILi1EEENS4_ILi2EEES6_EEEEEENS3_IJNS3_IJS5_S5_S6_EEEEEEEENS_10ViewEngineIPjEEEEC2ERKSB_RKSE_) ;  /* 0xffff5c1000007944 */ /* 0x022fea0003c3ffff */
[----:B------:R-:W-:Y:S01]  /*119e0*/  MOV R3, R11 ;  /* 0x0000000b00037202 */ /* 0x000fe20000000f00 */
[----:B------:R2:W5:Y:S01]  /*119f0*/  LDL.64 R14, [R1+0x758] ;  /* 0x00075800010e7983 */ /* 0x0005620000100a00 */
[----:B------:R-:W-:Y:S03]  /*11a00*/  MOV R4, 0x11a20 ;  /* 0x00011a2000047802 */ /* 0x000fe60000000f00 */
[----:B-12--5:R-:W-:Y:S05]  /*11a10*/  CALL.REL.NOINC `($_ZN7cutlass13device_kernelIN5flash19enable_sm80_to_sm89INS1_16FlashAttnBwdSm80INS1_25CollectiveMainloopBwdSm80ILi2ELi2EN4cute5tupleIJNS5_1CILi128EEES8_NS7_ILi64EEEEEENS_6half_tEfNS_4arch4Sm80ELb0ELb1ELb1ELb0ELb1ELb0ELb0ELb0ELi2ELi4ELi4ELi4ELb0EEENS1_24CollectiveEpilogueBwdGQAISA_fSD_Li256ELb0ELb1EEENS1_19SingleTileSchedulerILb0ELb0ELb0ELi128EEEEEEEEEvNT_6ParamsE$_ZN4cute3eso3ESOILb1ELb0EJNS_6LayoutINS_5tupleIJNS3_IJNS_1CILi1EEENS4_ILi2EEEEEEEEENS3_IJNS3_IJS5_S5_EEEEEEEENS_10ViewEngineIPjEEEEC2ERKSB_RKSE_) ;  /* 0xffff5ae000007944 */ /* 0x026fea0003c3ffff */
[----:B------:R-:W-:Y:S01]  /*11a20*/  MOV R3, R9 ;  /* 0x0000000900037202 */ /* 0x000fe20000000f00 */
[----:B------:R2:W5:Y:S01]  /*11a30*/  LDL.64 R16, [R1+0x758] ;  /* 0x0007580001107983 */ /* 0x0005620000100a00 */
[----:B------:R-:W-:Y:S03]  /*11a40*/  MOV R4, 0x11a60 ;  /* 0x00011a6000047802 */ /* 0x000fe60000000f00 */
[----:B-12--5:R-:W-:Y:S05]  /*11a50*/  CALL.REL.NOINC `($_ZN7cutlass13device_kernelIN5flash19enable_sm80_to_sm89INS1_16FlashAttnBwdSm80INS1_25CollectiveMainloopBwdSm80ILi2ELi2EN4cute5tupleIJNS5_1CILi128EEES8_NS7_ILi64EEEEEENS_6half_tEfNS_4arch4Sm80ELb0ELb1ELb1ELb0ELb1ELb0ELb0ELb0ELi2ELi4ELi4ELi4ELb0EEENS1_24CollectiveEpilogueBwdGQAISA_fSD_Li256ELb0ELb1EEENS1_19SingleTileSchedulerILb0ELb0ELb0ELi128EEEEEEEEEvNT_6ParamsE$_ZN4cute3eso3ESOILb1ELb0EJNS_6LayoutINS_5tupleIJNS3_IJNS_1CILi2EEES5_EEEEEENS3_IJNS3_IJNS4_ILi1EEES5_EEEEEEEENS_10ViewEngineIPfEEEEC2ERKSB_RKSE_) ;  /* 0xffff5cb000007944 */ /* 0x026fea0003c3ffff */
[----:B------:R-:W-:Y:S01]  /*11a60*/  MOV R3, R7 ;  /* 0x0000000700037202 */ /* 0x000fe20000000f00 */
[----:B------:R2:W5:Y:S01]  /*11a70*/  LDL.64 R42, [R1+0x758] ;  /* 0x00075800012a7983 */ /* 0x0005620000100a00 */
[----:B------:R-:W-:Y:S03]  /*11a80*/  MOV R4, 0x11aa0 ;  /* 0x00011aa000047802 */ /* 0x000fe60000000f00 */
[----:B-12--5:R-:W-:Y:S05]  /*11a90*/  CALL.REL.NOINC `($_ZN7cutlass13device_kernelIN5flash19enable_sm80_to_sm89INS1_16FlashAttnBwdSm80INS1_25CollectiveMainloopBwdSm80ILi2ELi2EN4cute5tupleIJNS5_1CILi128EEES8_NS7_ILi64EEEEEENS_6half_tEfNS_4arch4Sm80ELb0ELb1ELb1ELb0ELb1ELb0ELb0ELb0ELi2ELi4ELi4ELi4ELb0EEENS1_24CollectiveEpilogueBwdGQAISA_fSD_Li256ELb0ELb1EEENS1_19SingleTileSchedulerILb0ELb0ELb0ELi128EEEEEEEEEvNT_6ParamsE$_ZN4cute3eso3ESOILb1ELb0EJNS_6LayoutINS_5tupleIJNS3_IJNS_1CILi2EEES5_EEEEEENS3_IJNS3_IJNS4_ILi1EEES5_EEEEEEEENS_10ViewEngineIPKfEEEEC2ERKSB_RKSF_) ;  /* 0xffff5bd000007944 */ /* 0x026fea0003c3ffff */
        /* <DEDUP_REMOVED lines=23> */
[----:B-1----:R-:W-:Y:S05]  /*11c10*/  CALL.REL.NOINC `($_ZN7cutlass13device_kernelIN5flash19enable_sm80_to_sm89INS1_16FlashAttnBwdSm80INS1_25CollectiveMainloopBwdSm80ILi2ELi2EN4cute5tupleIJNS5_1CILi128EEES8_NS7_ILi64EEEEEENS_6half_tEfNS_4arch4Sm80ELb0ELb1ELb1ELb0ELb1ELb0ELb0ELb0ELi2ELi4ELi4ELi4ELb0EEENS1_24CollectiveEpilogueBwdGQAISA_fSD_Li256ELb0ELb1EEENS1_19SingleTileSchedulerILb0ELb0ELb0ELi128EEEEEEEEEvNT_6ParamsE$_ZN4cute3eso3ESOILb1ELb0EJNS_10UnderscoreEiiEEC2ERKS2_RKiS7_) ;  /* 0xffff4d1000007944 */ /* 0x002fea0003c3ffff */
        /* <DEDUP_REMOVED lines=99> */
[----:B-1----:R-:W-:Y:S05]  /*12250*/  CALL.REL.NOINC `($_ZN7cutlass13device_kernelIN5flash19enable_sm80_to_sm89INS1_16FlashAttnBwdSm80INS1_25CollectiveMainloopBwdSm80ILi2ELi2EN4cute5tupleIJNS5_1CILi128EEES8_NS7_ILi64EEEEEENS_6half_tEfNS_4arch4Sm80ELb0ELb1ELb1ELb0ELb1ELb0ELb0ELb0ELi2ELi4ELi4ELi4ELb0EEENS1_24CollectiveEpilogueBwdGQAISA_fSD_Li256ELb0ELb1EEENS1_19SingleTileSchedulerILb0ELb0ELb0ELi128EEEEEEEEEvNT_6ParamsE$_ZN4cute3eso3ESOILb1ELb0EJNS_10UnderscoreES2_iEEC2ERKS2_S5_RKi) ;  /* 0xffff464000007944 */ /* 0x002fea0003c3ffff */
        /* <DEDUP_REMOVED lines=500> */
[----:B------:R-:W-:Y:S02]  /*141a0*/  MOV R3, 0x1 ;  /* 0x0000000100037802 */ /* 0x000fe40000000f00 */
        /* <DEDUP_REMOVED lines=18> */
.L_x_3027:
        /* <DEDUP_REMOVED lines=194> */
[----:B------:R-:W-:Y:S05]  /*14ef0*/  CALL.REL.NOINC `($_ZN7cutlass13device_kernelIN5flash19enable_sm80_to_sm89INS1_16FlashAttnBwdSm80INS1_25CollectiveMainloopBwdSm80ILi2ELi2EN4cute5tupleIJNS5_1CILi128EEES8_NS7_ILi64EEEEEENS_6half_tEfNS_4arch4Sm80ELb0ELb1ELb1ELb0ELb1ELb0ELb0ELb0ELi2ELi4ELi4ELi4ELb0EEENS1_24CollectiveEpilogueBwdGQAISA_fSD_Li256ELb0ELb1EEENS1_19SingleTileSchedulerILb0ELb0ELb0ELi128EEEEEEEEEvNT_6ParamsE$_ZN4cute3eso3ESOILb1ELb0EJNS_10UnderscoreES2_iEEC2ERKS2_S5_RKi) ;  /* 0xffff19a000007944 */ /* 0x000fea0003c3ffff */
        /* <DEDUP_REMOVED lines=493> */
[----:B-1----:R-:W2:Y:S02]  /*16dd0*/  LDL R3, [R1+0x758] ;  /* 0x0007580001037983 */ /* 0x002ea40000100800 */
[----:B--2---:R-:W-:Y:S01]  /*16de0*/  IMAD.WIDE R2, R3, 0x2, R6 ;  /* 0x0000000203027825 */ /* 0x004fe200078e0206 */
[----:B------:R-:W-:-:S04]  /*16df0*/  MOV R6, 0x16e20 ;  /* 0x00016e2000067802 */ /* 0x000fc80000000f00 */
        /* <DEDUP_REMOVED lines=16> */
[----:B-1----:R-:W2:Y:S02]  /*16f00*/  LDL R3, [R1+0x758] ;  /* 0x0007580001037983 */ /* 0x002ea40000100800 */
[----:B--2---:R-:W-:Y:S01]  /*16f10*/  IMAD.WIDE R2, R3, 0x2, R4 ;  /* 0x0000000203027825 */ /* 0x004fe200078e0204 */
[----:B------:R-:W-:-:S04]  /*16f20*/  MOV R4, 0x16f50 ;  /* 0x00016f5000047802 */ /* 0x000fc80000000f00 */
[----:B------:R-:W-:Y:S02]  /*16f30*/  MOV R6, R2 ;  /* 0x0000000200067202 */ /* 0x000fe40000000f00 */
[----:B------:R-:W-:Y:S05]  /*16f40*/  CALL.REL.NOINC `($_ZN7cutlass13device_kernelIN5flash19enable_sm80_to_sm89INS1_16FlashAttnBwdSm80INS1_25CollectiveMainloopBwdSm80ILi2ELi2EN4cute5tupleIJNS5_1CILi128EEES8_NS7_ILi64EEEEEENS_6half_tEfNS_4arch4Sm80ELb0ELb1ELb1ELb0ELb1ELb0ELb0ELb0ELi2ELi4ELi4ELi4ELb0EEENS1_24CollectiveEpilogueBwdGQAISA_fSD_Li256ELb0ELb1EEENS1_19SingleTileSchedulerILb0ELb0ELb0ELi128EEEEEEEEEvNT_6ParamsE$_ZN4cute3eso3ESOILb1ELb0EJNS_6LayoutINS_5tupleIJNS3_IJNS_1CILi2EEES5_EEENS4_ILi8EEEEEENS3_IJNS3_IJNS4_ILi1EEES5_EEENS4_ILi4EEEEEEEENS_10ViewEngineIPN7cutlass6half_tEEEEEC2ERKSD_RKSI_) ;  /* 0xffff091000007944 */ /* 0x000fea0003c3ffff */
[----:B------:R2:W5:Y:S04]  /*16f50*/  LDL.64 R26, [R1+0x758] ;  /* 0x00075800011a7983 */ /* 0x0005680000100a00 */
[----:B------:R2:W-:Y:S02]  /*16f60*/  STL [R1+0x770], RZ ;  /* 0x000770ff01007387 */ /* 0x0005e40000100800 */
.L_x_3028:
[----:B-1----:R-:W-:Y:S02]  /*16f70*/  LOP3.LUT R20, R32, 0x1, RZ, 0xc0, !PT ;  /* 0x0000000120147812 */ /* 0x002fe400078ec0ff */
[----:B------:R-:W-:Y:S03]  /*16f80*/  MOV R36, 0x16fb0 ;  /* 0x00016fb000247802 */ /* 0x000fe60000000f00 */
        /* <DEDUP_REMOVED lines=228> */
.L_x_3029:
[----:B------:R-:W-:Y:S02]  /*17dd0*/  LOP3.LUT R21, R20, 0x1, RZ, 0xc0, !PT ;  /* 0x0000000114157812 */ /* 0x000fe400078ec0ff */
[----:B------:R-:W-:Y:S03]  /*17de0*/  MOV R36, 0x17e10 ;  /* 0x00017e1000247802 */ /* 0x000fe60000000f00 */
[----:B-1----:R-:W-:Y:S02]  /*17df0*/  IMAD.MOV.U32 R38, RZ, RZ, R21 ;  /* 0x000000ffff267224 */ /* 0x002fe400078e0015 */
        /* <DEDUP_REMOVED lines=188> */
[----:B-----5:R-:W-:Y:S05]  /*189c0*/  CALL.REL.NOINC `($_ZN7cutlass13device_kernelIN5flash19enable_sm80_to_sm89INS1_16FlashAttnBwdSm80INS1_25CollectiveMainloopBwdSm80ILi2ELi2EN4cute5tupleIJNS5_1CILi128EEES8_NS7_ILi64EEEEEENS_6half_tEfNS_4arch4Sm80ELb0ELb1ELb1ELb0ELb1ELb0ELb0ELb0ELi2ELi4ELi4ELi4ELb0EEENS1_24CollectiveEpilogueBwdGQAISA_fSD_Li256ELb0ELb1EEENS1_19SingleTileSchedulerILb0ELb0ELb0ELi128EEEEEEEEEvNT_6ParamsE$_ZN4cute8smem_ptrIPfECI1NS_12iter_adaptorIS1_S2_EEES1_) ;  /* 0xffff00f000007944 */ /* 0x020fea0003c3ffff */
[----:B-1----:R1:W5:Y:S01]  /*189d0*/  LDL.64 R4, [R1+0x758] ;  /* 0x0007580001047983 */ /* 0x0023620000100a00 */
[----:B------:R-:W-:-:S03]  /*189e0*/  MOV R10, 0x18a00 ;  /* 0x00018a00000a7802 */ /* 0x000fc60000000f00 */
[----:B-1---5:R-:W-:Y:S05]  /*189f0*/  CALL.REL.NOINC `($_ZN7cutlass13device_kernelIN5flash19enable_sm80_to_sm89INS1_16FlashAttnBwdSm80INS1_25CollectiveMainloopBwdSm80ILi2ELi2EN4cute5tupleIJNS5_1CILi128EEES8_NS7_ILi64EEEEEENS_6half_tEfNS_4arch4Sm80ELb0ELb1ELb1ELb0ELb1ELb0ELb0ELb0ELi2ELi4ELi4ELi4ELb0EEENS1_24CollectiveEpilogueBwdGQAISA_fSD_Li256ELb0ELb1EEENS1_19SingleTileSchedulerILb0ELb0ELb0ELi128EEEEEEEEEvNT_6ParamsE$_ZN4cute3eso3ESOILb1ELb0EJNS_6LayoutINS_5tupleIJNS3_IJNS_1CILi2EEES5_EEEEEENS3_IJNS3_IJNS4_ILi8EEENS4_ILi64EEEEEEEEEEENS_10ViewEngineINS_8smem_ptrIPfEEEEEEC2ERKSC_RKSH_) ;  /* 0xfffeeda000007944 */ /* 0x022fea0003c3ffff */
        /* <DEDUP_REMOVED lines=9> */
[----:B--2--5:R-:W-:Y:S05]  /*18a90*/  CALL.REL.NOINC `($_ZN7cutlass13device_kernelIN5flash19enable_sm80_to_sm89INS1_16FlashAttnBwdSm80INS1_25CollectiveMainloopBwdSm80ILi2ELi2EN4cute5tupleIJNS5_1CILi128EEES8_NS7_ILi64EEEEEENS_6half_tEfNS_4arch4Sm80ELb0ELb1ELb1ELb0ELb1ELb0ELb0ELb0ELi2ELi4ELi4ELi4ELb0EEENS1_24CollectiveEpilogueBwdGQAISA_fSD_Li256ELb0ELb1EEENS1_19SingleTileSchedulerILb0ELb0ELb0ELi128EEEEEEEEEvNT_6ParamsE$_ZN4cute3eso3ESOILb1ELb0EJNS_10UnderscoreEiEEC2ERKS2_RKi) ;  /* 0xfffede4000007944 */ /* 0x024fea0003c3ffff */
[----:B------:R-:W2:Y:S01]  /*18aa0*/  LDL R5, [R1+0x758] ;  /* 0x0007580001057983 */ /* 0x000ea20000100800 */
[----:B------:R-:W-:Y:S02]  /*18ab0*/  MOV R8, 0x18ae0 ;  /* 0x00018ae000087802 */ /* 0x000fe40000000f00 */
[----:B--2---:R-:W-:Y:S02]  /*18ac0*/  SHF.L.U32 R5, R5, 0x7, RZ ;  /* 0x0000000705057819 */ /* 0x004fe400000006ff */
[----:B-1----:R-:W-:Y:S05]  /*18ad0*/  CALL.REL.NOINC `($_ZN7cutlass13device_kernelIN5flash19enable_sm80_to_sm89INS1_16FlashAttnBwdSm80INS1_25CollectiveMainloopBwdSm80ILi2ELi2EN4cute5tupleIJNS5_1CILi128EEES8_NS7_ILi64EEEEEENS_6half_tEfNS_4arch4Sm80ELb0ELb1ELb1ELb0ELb1ELb0ELb0ELb0ELi2ELi4ELi4ELi4ELb0EEENS1_24CollectiveEpilogueBwdGQAISA_fSD_Li256ELb0ELb1EEENS1_19SingleTileSchedulerILb0ELb0ELb0ELi128EEEEEEEEEvNT_6ParamsE$_ZN4cute3eso3ESOILb1ELb0EJNS_6LayoutINS_5tupleIJNS3_IJNS_1CILi2EEES5_EEEEEENS3_IJNS3_IJNS4_ILi8EEENS4_ILi64EEEEEEEEEEEiEEC2ERKSC_RKi) ;  /* 0xfffeed0000007944 */ /* 0x002fea0003c3ffff */
[----:B------:R-:W-:Y:S01]  /*18ae0*/  ULDC.64 UR4, c[0x0][0x118] ;  /* 0x0000460000047ab9 */ /* 0x000fe20000000a00 */
[----:B-1----:R-:W2:Y:S04]  /*18af0*/  LDL R4, [R1+0x758] ;  /* 0x0007580001047983 */ /* 0x002ea80000100800 */
[----:B------:R-:W2:Y:S01]  /*18b00*/  LD.E.64 R6, [R6.64] ;  /* 0x0000000406067980 */ /* 0x000ea2000c101b00 */
[----:B------:R-:W-:Y:S01]  /*18b10*/  MOV R10, 0x18b40 ;  /* 0x00018b40000a7802 */ /* 0x000fe20000000f00 */
[----:B--2---:R-:W-:-:S04]  /*18b20*/  IMAD.WIDE R4, R4, 0x4, R6 ;  /* 0x0000000404047825 */ /* 0x004fc800078e0206 */
[----:B------:R-:W-:Y:S05]  /*18b30*/  CALL.REL.NOINC `($_ZN7cutlass13device_kernelIN5flash19enable_sm80_to_sm89INS1_16FlashAttnBwdSm80INS1_25CollectiveMainloopBwdSm80ILi2ELi2EN4cute5tupleIJNS5_1CILi128EEES8_NS7_ILi64EEEEEENS_6half_tEfNS_4arch4Sm80ELb0ELb1ELb1ELb0ELb1ELb0ELb0ELb0ELi2ELi4ELi4ELi4ELb0EEENS1_24CollectiveEpilogueBwdGQAISA_fSD_Li256ELb0ELb1EEENS1_19SingleTileSchedulerILb0ELb0ELb0ELi128EEEEEEEEEvNT_6ParamsE$_ZN4cute8smem_ptrIPfECI1NS_12iter_adaptorIS1_S2_EEES1_) ;  /* 0xfffeff8000007944 */ /* 0x000fea0003c3ffff */
[----:B-1----:R1:W5:Y:S01]  /*18b40*/  LDL.64 R4, [R1+0x758] ;  /* 0x0007580001047983 */ /* 0x0023620000100a00 */
[----:B------:R-:W-:-:S03]  /*18b50*/  MOV R10, 0x18b70 ;  /* 0x00018b70000a7802 */ /* 0x000fc60000000f00 */
[----:B-1---5:R-:W-:Y:S05]  /*18b60*/  CALL.REL.NOINC `($_ZN7cutlass13device_kernelIN5flash19enable_sm80_to_sm89INS1_16FlashAttnBwdSm80INS1_25CollectiveMainloopBwdSm80ILi2ELi2EN4cute5tupleIJNS5_1CILi128EEES8_NS7_ILi64EEEEEENS_6half_tEfNS_4arch4Sm80ELb0ELb1ELb1ELb0ELb1ELb0ELb0ELb0ELi2ELi4ELi4ELi4ELb0EEENS1_24CollectiveEpilogueBwdGQAISA_fSD_Li256ELb0ELb1EEENS1_19SingleTileSchedulerILb0ELb0ELb0ELi128EEEEEEEEEvNT_6ParamsE$_ZN4cute3eso3ESOILb1ELb0EJNS_6LayoutINS_5tupleIJNS3_IJNS_1CILi2EEES5_EEEEEENS3_IJNS3_IJNS4_ILi8EEENS4_ILi64EEEEEEEEEEENS_10ViewEngineINS_8smem_ptrIPfEEEEEEC2ERKSC_RKSH_) ;  /* 0xfffeec3000007944 */ /* 0x022fea0003c3ffff */
[----:B-1----:R1:W5:Y:S01]  /*18b70*/  LDL.64 R4, [R1+0x758] ;  /* 0x0007580001047983 */ /* 0x0023620000100a00 */
[----:B------:R-:W-:Y:S01]  /*18b80*/  IMAD.MOV.U32 R7, RZ, RZ, R3 ;  /* 0x000000ffff077224 */ /* 0x000fe200078e0003 */
[----:B------:R-:W-:-:S02]  /*18b90*/  MOV R6, R16 ;  /* 0x0000001000067202 */ /* 0x000fc40000000f00 */
[----:B------:R-:W-:Y:S02]  /*18ba0*/  MOV R8, 0x18bc0 ;  /* 0x00018bc000087802 */ /* 0x000fe40000000f00 */
[----:B-1---5:R-:W-:Y:S05]  /*18bb0*/  CALL.REL.NOINC `($_ZN7cutlass13device_kernelIN5flash19enable_sm80_to_sm89INS1_16FlashAttnBwdSm80INS1_25CollectiveMainloopBwdSm80ILi2ELi2EN4cute5tupleIJNS5_1CILi128EEES8_NS7_ILi64EEEEEENS_6half_tEfNS_4arch4Sm80ELb0ELb1ELb1ELb0ELb1ELb0ELb0ELb0ELi2ELi4ELi4ELi4ELb0EEENS1_24CollectiveEpilogueBwdGQAISA_fSD_Li256ELb0ELb1EEENS1_19SingleTileSchedulerILb0ELb0ELb0ELi128EEEEEEEEEvNT_6ParamsE$_ZN4cute3eso3ESOILb1ELb0EJNS_6LayoutINS_5tupleIJNS_1CILi1EEENS4_ILi4EEEEEENS3_IJNS4_ILi0EEES5_EEEEENS_10ViewEngineIPfEEEEC2ERKSA_RKSD_) ;  /* 0xfffef74000007944 */ /* 0x022fea0003c3ffff */
[----:B------:R2:W5:Y:S01]  /*18bc0*/  LDL.64 R6, [R1+0x758] ;  /* 0x0007580001067983 */ /* 0x0005620000100a00 */
[----:B------:R-:W-:Y:S02]  /*18bd0*/  MOV R9, R5 ;  /* 0x0000000500097202 */ /* 0x000fe40000000f00 */
[----:B------:R-:W-:Y:S02]  /*18be0*/  MOV R8, 0x18c00 ;  /* 0x00018c0000087802 */ /* 0x000fe40000000f00 */
[----:B-12--5:R-:W-:Y:S05]  /*18bf0*/  CALL.REL.NOINC `($_ZN7cutlass13device_kernelIN5flash19enable_sm80_to_sm89INS1_16FlashAttnBwdSm80INS1_25CollectiveMainloopBwdSm80ILi2ELi2EN4cute5tupleIJNS5_1CILi128EEES8_NS7_ILi64EEEEEENS_6half_tEfNS_4arch4Sm80ELb0ELb1ELb1ELb0ELb1ELb0ELb0ELb0ELi2ELi4ELi4ELi4ELb0EEENS1_24CollectiveEpilogueBwdGQAISA_fSD_Li256ELb0ELb1EEENS1_19SingleTileSchedulerILb0ELb0ELb0ELi128EEEEEEEEEvNT_6ParamsE$_ZN4cute3eso3ESOILb1ELb0EJNS_6LayoutINS_5tupleIJNS_1CILi1EEENS3_IJNS4_ILi2EEES6_EEEEEENS3_IJNS4_ILi0EEENS3_IJNS4_ILi8EEENS4_ILi64EEEEEEEEEEENS_10ViewEngineINS_8smem_ptrIPfEEEEEEC2ERKSE_RKSJ_) ;  /* 0xfffef6a000007944 */ /* 0x026fea0003c3ffff */
[----:B-1----:R1:W5:Y:S01]  /*18c00*/  LDL.64 R4, [R1+0x758] ;  /* 0x0007580001047983 */ /* 0x0023620000100a00 */
[----:B------:R-:W-:-:S03]  /*18c10*/  MOV R10, 0x18c30 ;  /* 0x00018c30000a7802 */ /* 0x000fc60000000f00 */
[----:B-1---5:R-:W-:Y:S05]  /*18c20*/  CALL.REL.NOINC `($_ZN7cutlass13device_kernelIN5flash19enable_sm80_to_sm89INS1_16FlashAttnBwdSm80INS1_25CollectiveMainloopBwdSm80ILi2ELi2EN4cute5tupleIJNS5_1CILi128EEES8_NS7_ILi64EEEEEENS_6half_tEfNS_4arch4Sm80ELb0ELb1ELb1ELb0ELb1ELb0ELb0ELb0ELi2ELi4ELi4ELi4ELb0EEENS1_24CollectiveEpilogueBwdGQAISA_fSD_Li256ELb0ELb1EEENS1_19SingleTileSchedulerILb0ELb0ELb0ELi128EEEEEEEEEvNT_6ParamsE$_ZN4cute8smem_ptrIPfECI1NS_12iter_adaptorIS1_S2_EEES1_) ;  /* 0xfffefe9000007944 */ /* 0x022fea0003c3ffff */
[----:B-1----:R1:W5:Y:S01]  /*18c30*/  LDL.64 R4, [R1+0x758] ;  /* 0x0007580001047983 */ /* 0x0023620000100a00 */
[----:B------:R-:W-:-:S03]  /*18c40*/  MOV R10, 0x18c60 ;  /* 0x00018c60000a7802 */ /* 0x000fc60000000f00 */
[----:B-1---5:R-:W-:Y:S05]  /*18c50*/  CALL.REL.NOINC `($_ZN7cutlass13device_kernelIN5flash19enable_sm80_to_sm89INS1_16FlashAttnBwdSm80INS1_25CollectiveMainloopBwdSm80ILi2ELi2EN4cute5tupleIJNS5_1CILi128EEES8_NS7_ILi64EEEEEENS_6half_tEfNS_4arch4Sm80ELb0ELb1ELb1ELb0ELb1ELb0ELb0ELb0ELi2ELi4ELi4ELi4ELb0EEENS1_24CollectiveEpilogueBwdGQAISA_fSD_Li256ELb0ELb1EEENS1_19SingleTileSchedulerILb0ELb0ELb0ELi128EEEEEEEEEvNT_6ParamsE$_ZN4cute3eso3ESOILb1ELb0EJNS_6LayoutINS_5tupleIJNS3_IJNS_1CILi2EEES5_EEEEEENS3_IJNS3_IJNS4_ILi8EEENS4_ILi64EEEEEEEEEEENS_10ViewEngineINS_8smem_ptrIPfEEEEEEC2ERKSC_RKSH_) ;  /* 0xfffeeb4000007944 */ /* 0x022fea0003c3ffff */
[----:B------:R2:W5:Y:S01]  /*18c60*/  LDL.64 R10, [R1+0x758] ;  /* 0x00075800010a7983 */ /* 0x0005620000100a00 */
[----:B-1----:R-:W-:Y:S02]  /*18c70*/  MOV R4, R6 ;  /* 0x0000000600047202 */ /* 0x002fe40000000f00 */
[----:B------:R-:W-:Y:S02]  /*18c80*/  MOV R8, 0x18ca0 ;  /* 0x00018ca000087802 */ /* 0x000fe40000000f00 */
[----:B--2--5:R-:W-:Y:S05]  /*18c90*/  CALL.REL.NOINC `($_ZN7cutlass13device_kernelIN5flash19enable_sm80_to_sm89INS1_16FlashAttnBwdSm80INS1_25CollectiveMainloopBwdSm80ILi2ELi2EN4cute5tupleIJNS5_1CILi128EEES8_NS7_ILi64EEEEEENS_6half_tEfNS_4arch4Sm80ELb0ELb1ELb1ELb0ELb1ELb0ELb0ELb0ELi2ELi4ELi4ELi4ELb0EEENS1_24CollectiveEpilogueBwdGQAISA_fSD_Li256ELb0ELb1EEENS1_19SingleTileSchedulerILb0ELb0ELb0ELi128EEEEEEEEEvNT_6ParamsE$_ZN4cute3eso3ESOILb1ELb0EJNS_6LayoutINS_5tupleIJNS_1CILi4EEEEEENS3_IJNS4_ILi1EEEEEEEENS_10ViewEngineIPfEEEEC2ERKS9_RKSC_) ;  /* 0xfffef6c000007944 */ /* 0x024fea0003c3ffff */
        /* <DEDUP_REMOVED lines=104> */
[C---:B------:R-:W-:Y:S02]  /*19320*/  FMUL.FTZ R85, R78.reuse, R85 ;  /* 0x000000554e557220 */ /* 0x040fe40000410000 */
[----:B------:R-:W-:-:S02]  /*19330*/  FMUL.FTZ R83, R78, R83 ;  /* 0x000000534e537220 */ /* 0x000fc40000410000 */
[C---:B------:R-:W-:Y:S02]  /*19340*/  FMUL.FTZ R81, R78.reuse, R81 ;  /* 0x000000514e517220 */ /* 0x040fe40000410000 */
[C---:B----4-:R-:W-:Y:S02]  /*19350*/  FMUL.FTZ R79, R78.reuse, R79 ;  /* 0x0000004f4e4f7220 */ /* 0x050fe40000410000 */
        /* <DEDUP_REMOVED lines=163> */
[----:B------:R-:W-:Y:S05]  /*19d90*/  CALL.REL.NOINC `($_ZN7cutlass13device_kernelIN5flash19enable_sm80_to_sm89INS1_16FlashAttnBwdSm80INS1_25CollectiveMainloopBwdSm80ILi2ELi2EN4cute5tupleIJNS5_1CILi128EEES8_NS7_ILi64EEEEEENS_6half_tEfNS_4arch4Sm80ELb0ELb1ELb1ELb0ELb1ELb0ELb0ELb0ELi2ELi4ELi4ELi4ELb0EEENS1_24CollectiveEpilogueBwdGQAISA_fSD_Li256ELb0ELb1EEENS1_19SingleTileSchedulerILb0ELb0ELb0ELi128EEEEEEEEEvNT_6ParamsE$_ZN4cute3eso3ESOILb1ELb0EJNS_6LayoutINS_5tupleIJNS3_IJNS_1CILi2EEES5_EEENS3_IJS5_NS4_ILi8EEEEEEEEENS3_IJNS3_IJS5_NS4_ILi4EEEEEENS3_IJNS4_ILi1EEES7_EEEEEEEENS_10ViewEngineIPfEEEEC2ERKSF_RKSI_) ;  /* 0xfffeda8000007944 */ /* 0x000fea0003c3ffff */
        /* <DEDUP_REMOVED lines=150> */
[----:B-1---5:R-:W-:Y:S05]  /*1a700*/  CALL.REL.NOINC `($_ZN7cutlass13device_kernelIN5flash19enable_sm80_to_sm89INS1_16FlashAttnBwdSm80INS1_25CollectiveMainloopBwdSm80ILi2ELi2EN4cute5tupleIJNS5_1CILi128EEES8_NS7_ILi64EEEEEENS_6half_tEfNS_4arch4Sm80ELb0ELb1ELb1ELb0ELb1ELb0ELb0ELb0ELi2ELi4ELi4ELi4ELb0EEENS1_24CollectiveEpilogueBwdGQAISA_fSD_Li256ELb0ELb1EEENS1_19SingleTileSchedulerILb0ELb0ELb0ELi128EEEEEEEEEvNT_6ParamsE$_ZZN5flash25CollectiveMainloopBwdSm80ILi2ELi2EN4cute5tupleIJNS1_1CILi128EEES4_NS3_ILi64EEEEEEN7cutlass6half_tEfNS7_4arch4Sm80ELb0ELb1ELb1ELb0ELb1ELb0ELb0ELb0ELi2ELi4ELi4ELi4ELb0EE3mmaINS_16FlashAttnBwdSm80ISB_NS_24CollectiveEpilogueBwdGQAIS6_fSA_Li256ELb0ELb1EEENS_19SingleTileSchedulerILb0ELb0ELb0ELi128EEEE13SharedStorageENS1_6TensorINS1_11ArrayEngineIfLm32EEENS1_6LayoutINS2_IJNS2_IJNS3_ILi2EEESO_EEESO_NS3_ILi4EEEEEENS2_IJNS2_IJNS3_ILi1EEESO_EEESQ_NS3_ILi8EEEEEEEEEEEEbRKNSB_6ParamsERT0_S12_iNS2_IJiiiEEERT_ENKUlRT_iE_clINSK_INSL_IfLm64EEENSN_INS2_IJSP_SO_SU_EEESV_EEEEEEDaS17_i) ;  /* 0xfffef46000007944 */ /* 0x022fea0003c3ffff */
[----:B------:R-:W-:Y:S05]  /*1a710*/  BSYNC B3 ;  /* 0x0000000000037941 */ /* 0x000fea0003800000 */
.L_x_3030:
[----:B--2---:R-:W-:Y:S02]  /*1a720*/  MOV R7, RZ ;  /* 0x000000ff00077202 */ /* 0x004fe40000000f00 */
.L_x_3032:
[----:B-1----:R-:W-:-:S05]  /*1a730*/  MOV R2, 0x1a750 ;  /* 0x0001a75000027802 */ /* 0x002fca0000000f00 */
[----:B-1----:R-:W-:Y:S05]  /*1a740*/  CALL.REL.NOINC `($_ZN7cutlass13device_kernelIN5flash19enable_sm80_to_sm89INS1_16FlashAttnBwdSm80INS1_25CollectiveMainloopBwdSm80ILi2ELi2EN4cute5tupleIJNS5_1CILi128EEES8_NS7_ILi64EEEEEENS_6half_tEfNS_4arch4Sm80ELb0ELb1ELb1ELb0ELb1ELb0ELb0ELb0ELi2ELi4ELi4ELi4ELb0EEENS1_24CollectiveEpilogueBwdGQAISA_fSD_Li256ELb0ELb1EEENS1_19SingleTileSchedulerILb0ELb0ELb0ELi128EEEEEEEEEvNT_6ParamsE$_ZZZN5flash25CollectiveMainloopBwdSm80ILi2ELi2EN4cute5tupleIJNS1_1CILi128EEES4_NS3_ILi64EEEEEEN7cutlass6half_tEfNS7_4arch4Sm80ELb0ELb1ELb1ELb0ELb1ELb0ELb0ELb0ELi2ELi4ELi4ELi4ELb0EE3mmaINS_16FlashAttnBwdSm80ISB_NS_24CollectiveEpilogueBwdGQAIS6_fSA_Li256ELb0ELb1EEENS_19SingleTileSchedulerILb0ELb0ELb0ELi128EEEE13SharedStorageENS1_6TensorINS1_11ArrayEngineIfLm32EEENS1_6LayoutINS2_IJNS2_IJNS3_ILi2EEESO_EEESO_NS3_ILi4EEEEEENS2_IJNS2_IJNS3_ILi1EEESO_EEESQ_NS3_ILi8EEEEEEEEEEEEbRKNSB_6ParamsERT0_S12_iNS2_IJiiiEEERT_ENKUliT_E_clIZSC_ISJ_SX_EbS10_S12_S12_iS13_S15_EUlRS16_iE_EEDaiS16_ENKUlvE0_clEv) ;  /* 0x00033bc000007944 */ /* 0x002fea0003c00000 */
[----:B------:R1:W-:Y:S01]  /*1a750*/  STL [R1+0x770], RZ ;  /* 0x000770ff01007387 */ /* 0x0003e20000100800 */
[----:B------:R-:W-:-:S03]  /*1a760*/  MOV R5, RZ ;  /* 0x000000ff00057202 */ /* 0x000fc60000000f00 */
.L_x_3031:
[----:B------:R-:W-:Y:S01]  /*1a770*/  IMAD.MOV.U32 R80, RZ, RZ, R60 ;  /* 0x000000ffff507224 */ /* 0x000fe200078e003c */
[----:B-1----:R-:W-:-:S02]  /*1a780*/  MOV R2, R59 ;  /* 0x0000003b00027202 */ /* 0x002fc40000000f00 */
[----:B------:R-:W-:Y:S02]  /*1a790*/  MOV R12, 0x1a7b0 ;  /* 0x0001a7b0000c7802 */ /* 0x000fe40000000f00 */
[----:B-1---5:R-:W-:Y:S05]  /*1a7a0*/  CALL.REL.NOINC `($_ZN7cutlass13device_kernelIN5flash19enable_sm80_to_sm89INS1_16FlashAttnBwdSm80INS1_25CollectiveMainloopBwdSm80ILi2ELi2EN4cute5tupleIJNS5_1CILi128EEES8_NS7_ILi64EEEEEENS_6half_tEfNS_4arch4Sm80ELb0ELb1ELb1ELb0ELb1ELb0ELb0ELb0ELi2ELi4ELi4ELi4ELb0EEENS1_24CollectiveEpilogueBwdGQAISA_fSD_Li256ELb0ELb1EEENS1_19SingleTileSchedulerILb0ELb0ELb0ELi128EEEEEEEEEvNT_6ParamsE$_ZN4cute3eso3ESOILb0ELb0EJiiEEC2ERKiS4_) ;  /* 0xfffebb4000007944 */ /* 0x022fea0003c3ffff */
        /* <DEDUP_REMOVED lines=20> */
[----:B------:R-:W-:Y:S05]  /*1a8f0*/  CALL.REL.NOINC `($_ZN7cutlass13device_kernelIN5flash19enable_sm80_to_sm89INS1_16FlashAttnBwdSm80INS1_25CollectiveMainloopBwdSm80ILi2ELi2EN4cute5tupleIJNS5_1CILi128EEES8_NS7_ILi64EEEEEENS_6half_tEfNS_4arch4Sm80ELb0ELb1ELb1ELb0ELb1ELb0ELb0ELb0ELi2ELi4ELi4ELi4ELb0EEENS1_24CollectiveEpilogueBwdGQAISA_fSD_Li256ELb0ELb1EEENS1_19SingleTileSchedulerILb0ELb0ELb0ELi128EEEEEEEEEvNT_6ParamsE$exp2f) ;  /* 0x00033ae000007944 */ /* 0x000fea0003c00000 */
[----:B------:R-:W-:Y:S01]  /*1a900*/  IMAD.MOV.U32 R80, RZ, RZ, R60 ;  /* 0x000000ffff507224 */ /* 0x000fe200078e003c */
[----:B------:R-:W-:Y:S02]  /*1a910*/  MOV R2, R59 ;  /* 0x0000003b00027202 */ /* 0x000fe40000000f00 */
[----:B------:R-:W-:Y:S02]  /*1a920*/  MOV R12, 0x1a940 ;  /* 0x0001a940000c7802 */ /* 0x000fe40000000f00 */
[----:B-1----:R-:W-:Y:S05]  /*1a930*/  CALL.REL.NOINC `($_ZN7cutlass13device_kernelIN5flash19enable_sm80_to_sm89INS1_16FlashAttnBwdSm80INS1_25CollectiveMainloopBwdSm80ILi2ELi2EN4cute5tupleIJNS5_1CILi128EEES8_NS7_ILi64EEEEEENS_6half_tEfNS_4arch4Sm80ELb0ELb1ELb1ELb0ELb1ELb0ELb0ELb0ELi2ELi4ELi4ELi4ELb0EEENS1_24CollectiveEpilogueBwdGQAISA_fSD_Li256ELb0ELb1EEENS1_19SingleTileSchedulerILb0ELb0ELb0ELi128EEEEEEEEEvNT_6ParamsE$_ZN4cute3eso3ESOILb0ELb0EJiiEEC2ERKiS4_) ;  /* 0xfffeb9b000007944 */ /* 0x002fea0003c3ffff */
        /* <DEDUP_REMOVED lines=65> */
[----:B-1---5:R-:W-:Y:S05]  /*1ad50*/  CALL.REL.NOINC `($_ZN7cutlass13device_kernelIN5flash19enable_sm80_to_sm89INS1_16FlashAttnBwdSm80INS1_25CollectiveMainloopBwdSm80ILi2ELi2EN4cute5tupleIJNS5_1CILi128EEES8_NS7_ILi64EEEEEENS_6half_tEfNS_4arch4Sm80ELb0ELb1ELb1ELb0ELb1ELb0ELb0ELb0ELi2ELi4ELi4ELi4ELb0EEENS1_24CollectiveEpilogueBwdGQAISA_fSD_Li256ELb0ELb1EEENS1_19SingleTileSchedulerILb0ELb0ELb0ELi128EEEEEEEEEvNT_6ParamsE$_ZN4cute8smem_ptrIPN7cutlass6half_tEECI1NS_12iter_adaptorIS3_S4_EEES3_) ;  /* 0xfffedce000007944 */ /* 0x022fea0003c3ffff */
[----:B-1----:R1:W5:Y:S01]  /*1ad60*/  LDL.64 R2, [R1+0x758] ;  /* 0x0007580001027983 */ /* 0x0023620000100a00 */
        /* <DEDUP_REMOVED lines=26> */
[----:B--2---:R1:W-:Y:S04]  /*1af10*/  STL.64 [R1+0x750], R4 ;  /* 0x0007500401007387 */ /* 0x0043e80000100a00 */
[----:B-1----:R-:W-:Y:S05]  /*1af20*/  CALL.REL.NOINC `($_ZN7cutlass13device_kernelIN5flash19enable_sm80_to_sm89INS1_16FlashAttnBwdSm80INS1_25CollectiveMainloopBwdSm80ILi2ELi2EN4cute5tupleIJNS5_1CILi128EEES8_NS7_ILi64EEEEEENS_6half_tEfNS_4arch4Sm80ELb0ELb1ELb1ELb0ELb1ELb0ELb0ELb0ELi2ELi4ELi4ELi4ELb0EEENS1_24CollectiveEpilogueBwdGQAISA_fSD_Li256ELb0ELb1EEENS1_19SingleTileSchedulerILb0ELb0ELb0ELi128EEEEEEEEEvNT_6ParamsE$_ZZN4cute4diceINS_5tupleIJNS1_IJiNS1_IJiNS_1CILi0EEEEEEEEENS1_IJNS_10UnderscoreENS1_IJS6_S6_EEEEEEEEES9_EEDaRKT_RKT0_ENKUlRKT_RKT0_E_clIS5_S5_EEDaSI_SL_) ;  /* 0xfffee28000007944 */ /* 0x002fea0003c3ffff */
[----:B------:R-:W-:Y:S02]  /*1af30*/  MOV R6, 0x1af50 ;  /* 0x0001af5000067802 */ /* 0x000fe40000000f00 */
[----:B-1---5:R-:W-:Y:S05]  /*1af40*/  CALL.REL.NOINC `($_ZN7cutlass13device_kernelIN5flash19enable_sm80_to_sm89INS1_16FlashAttnBwdSm80INS1_25CollectiveMainloopBwdSm80ILi2ELi2EN4cute5tupleIJNS5_1CILi128EEES8_NS7_ILi64EEEEEENS_6half_tEfNS_4arch4Sm80ELb0ELb1ELb1ELb0ELb1ELb0ELb0ELb0ELi2ELi4ELi4ELi4ELb0EEENS1_24CollectiveEpilogueBwdGQAISA_fSD_Li256ELb0ELb1EEENS1_19SingleTileSchedulerILb0ELb0ELb0ELi128EEEEEEEEEvNT_6ParamsE$_ZZN4cute12filter_tupleINS_5tupleIJNS1_IJiNS1_IJiNS_1CILi0EEEEEEEEENS1_IJNS_10UnderscoreENS1_IJS6_S6_EEEEEEEEES9_ZNS_4diceIS9_S9_EEDaRKT_RKT0_EUlRKT_RKT0_E_EEDaSD_SG_OT1_ENKUlDpSJ_E_clIJNS1_IJiiS3_EEENS1_IJEEEEEEDaSQ_) ;  /* 0xfffedd0000007944 */ /* 0x022fea0003c3ffff */
[----:B------:R-:W-:Y:S02]  /*1af50*/  MOV R6, 0x1af70 ;  /* 0x0001af7000067802 */ /* 0x000fe40000000f00 */
[----:B------:R-:W-:Y:S05]  /*1af60*/  CALL.REL.NOINC `($_ZN7cutlass13device_kernelIN5flash19enable_sm80_to_sm89INS1_16FlashAttnBwdSm80INS1_25CollectiveMainloopBwdSm80ILi2ELi2EN4cute5tupleIJNS5_1CILi128EEES8_NS7_ILi64EEEEEENS_6half_tEfNS_4arch4Sm80ELb0ELb1ELb1ELb0ELb1ELb0ELb0ELb0ELi2ELi4ELi4ELi4ELb0EEENS1_24CollectiveEpilogueBwdGQAISA_fSD_Li256ELb0ELb1EEENS1_19SingleTileSchedulerILb0ELb0ELb0ELi128EEEEEEEEEvNT_6ParamsE$_ZZN4cute7idx2crdINS_5tupleIJiiNS_1CILi0EEEEEENS1_IJNS1_IJNS2_ILi4EEENS2_ILi8EEEEEES5_NS2_ILi1EEEEEEEEDaRKT_RKT0_ENKUlRKT_RKT0_E_clIiS7_EEDaSI_SL_) ;  /* 0xfffee99000007944 */ /* 0x000fea0003c3ffff */
[----:B------:R-:W-:Y:S02]  /*1af70*/  MOV R6, 0x1af90 ;  /* 0x0001af9000067802 */ /* 0x000fe40000000f00 */
[----:B------:R-:W-:Y:S05]  /*1af80*/  CALL.REL.NOINC `($_ZN7cutlass13device_kernelIN5flash19enable_sm80_to_sm89INS1_16FlashAttnBwdSm80INS1_25CollectiveMainloopBwdSm80ILi2ELi2EN4cute5tupleIJNS5_1CILi128EEES8_NS7_ILi64EEEEEENS_6half_tEfNS_4arch4Sm80ELb0ELb1ELb1ELb0ELb1ELb0ELb0ELb0ELi2ELi4ELi4ELi4ELb0EEENS1_24CollectiveEpilogueBwdGQAISA_fSD_Li256ELb0ELb1EEENS1_19SingleTileSchedulerILb0ELb0ELb0ELi128EEEEEEEEEvNT_6ParamsE$_ZZN4cute7idx2crdINS_5tupleIJiiNS_1CILi0EEEEEENS1_IJNS1_IJNS2_ILi4EEENS2_ILi8EEEEEES5_NS2_ILi1EEEEEEEEDaRKT_RKT0_ENKUlRKT_RKT0_E_clIiS5_EEDaSI_SL_) ;  /* 0xfffee93000007944 */ /* 0x000fea0003c3ffff */
[----:B------:R-:W-:Y:S02]  /*1af90*/  MOV R6, 0x1afb0 ;  /* 0x0001afb000067802 */ /* 0x000fe40000000f00 */
[----:B------:R-:W-:Y:S05]  /*1afa0*/  CALL.REL.NOINC `($_ZN7cutlass13device_kernelIN5flash19enable_sm80_to_sm89INS1_16FlashAttnBwdSm80INS1_25CollectiveMainloopBwdSm80ILi2ELi2EN4cute5tupleIJNS5_1CILi128EEES8_NS7_ILi64EEEEEENS_6half_tEfNS_4arch4Sm80ELb0ELb1ELb1ELb0ELb1ELb0ELb0ELb0ELi2ELi4ELi4ELi4ELb0EEENS1_24CollectiveEpilogueBwdGQAISA_fSD_Li256ELb0ELb1EEENS1_19SingleTileSchedulerILb0ELb0ELb0ELi128EEEEEEEEEvNT_6ParamsE$_ZZN4cute9transformINS_5tupleIJiiNS_1CILi0EEEEEENS1_IJNS1_IJNS2_ILi4EEENS2_ILi8EEEEEES5_NS2_ILi1EEEEEEZNS_7idx2crdIS4_S9_EEDaRKT_RKT0_EUlRKT_RKT0_E_EEDaSD_SG_OT1_ENKUlDpSJ_E_clIJNS1_IJiiEEEiS3_EEEDaSQ_) ;  /* 0xfffeeb3000007944 */ /* 0x000fea0003c3ffff */
[----:B------:R-:W-:Y:S02]  /*1afb0*/  MOV R6, 0x1afd0 ;  /* 0x0001afd000067802 */ /* 0x000fe40000000f00 */
[----:B------:R-:W-:Y:S05]  /*1afc0*/  CALL.REL.NOINC `($_ZN7cutlass13device_kernelIN5flash19enable_sm80_to_sm89INS1_16FlashAttnBwdSm80INS1_25CollectiveMainloopBwdSm80ILi2ELi2EN4cute5tupleIJNS5_1CILi128EEES8_NS7_ILi64EEEEEENS_6half_tEfNS_4arch4Sm80ELb0ELb1ELb1ELb0ELb1ELb0ELb0ELb0ELi2ELi4ELi4ELi4ELb0EEENS1_24CollectiveEpilogueBwdGQAISA_fSD_Li256ELb0ELb1EEENS1_19SingleTileSchedulerILb0ELb0ELb0ELi128EEEEEEEEEvNT_6ParamsE$_ZZN4cute13to_mixed_bitsINS_5tupleIJNS1_IJNS_1CILi4EEENS2_ILi8EEEEEES3_NS2_ILi1EEEEEENS1_IJNS1_IJNS2_ILi0EEENS2_ILi64EEEEEES8_S8_EEENS1_IJNS1_IJiiEEEiS8_EEEEEDaRKT_RKT0_RKT1_ENKUlRKT_RKT0_RKT1_E_clIS5_SA_SC_EEDaSP_SS_SV_) ;  /* 0xfffee00000007944 */ /* 0x000fea0003c3ffff */
[----:B------:R-:W-:Y:S02]  /*1afd0*/  MOV R29, R4 ;  /* 0x00000004001d7202 */ /* 0x000fe40000000f00 */
[----:B------:R-:W-:Y:S02]  /*1afe0*/  MOV R4, 0x1b000 ;  /* 0x0001b00000047802 */ /* 0x000fe40000000f00 */
[----:B------:R-:W-:Y:S05]  /*1aff0*/  CALL.REL.NOINC `($_ZN7cutlass13device_kernelIN5flash19enable_sm80_to_sm89INS1_16FlashAttnBwdSm80INS1_25CollectiveMainloopBwdSm80ILi2ELi2EN4cute5tupleIJNS5_1CILi128EEES8_NS7_ILi64EEEEEENS_6half_tEfNS_4arch4Sm80ELb0ELb1ELb1ELb0ELb1ELb0ELb0ELb0ELi2ELi4ELi4ELi4ELb0EEENS1_24CollectiveEpilogueBwdGQAISA_fSD_Li256ELb0ELb1EEENS1_19SingleTileSchedulerILb0ELb0ELb0ELi128EEEEEEEEEvNT_6ParamsE$_ZZN4cute13to_mixed_bitsINS_5tupleIJNS1_IJNS_1CILi4EEENS2_ILi8EEEEEES3_NS2_ILi1EEEEEENS1_IJNS1_IJNS2_ILi0EEENS2_ILi64EEEEEES8_S8_EEENS1_IJNS1_IJiiEEEiS8_EEEEEDaRKT_RKT0_RKT1_ENKUlDpRKT_E_clIJNS_9MixedBitsILj0ELj448EEENS2_ILj0EEESV_EEEDaSQ_) ;  /* 0xfffedfa000007944 */ /* 0x000fea0003c3ffff */
        /* <DEDUP_REMOVED lines=46> */
[----:B------:R-:W-:Y:S01]  /*1b2e0*/  IMAD.MOV.U32 R6, RZ, RZ, R4 ;  /* 0x000000ffff067224 */ /* 0x000fe200078e0004 */
[----:B------:R-:W-:Y:S01]  /*1b2f0*/  MOV R34, R11 ;  /* 0x0000000b00227202 */ /* 0x000fe20000000f00 */
[----:B------:R-:W-:Y:S01]  /*1b300*/  IMAD.MOV.U32 R81, RZ, RZ, R59 ;  /* 0x000000ffff517224 */ /* 0x000fe200078e003b */
[----:B------:R-:W-:Y:S02]  /*1b310*/  MOV R5, R19 ;  /* 0x0000001300057202 */ /* 0x000fe40000000f00 */
[----:B------:R-:W-:Y:S01]  /*1b320*/  MOV R4, 0x1b350 ;  /* 0x0001b35000047802 */ /* 0x000fe20000000f00 */
[----:B--2---:R1:W-:Y:S04]  /*1b330*/  STL.64 [R1+0x788], R2 ;  /* 0x0007880201007387 */ /* 0x0043e80000100a00 */
[----:B-1----:R-:W-:Y:S05]  /*1b340*/  CALL.REL.NOINC `($_ZN7cutlass13device_kernelIN5flash19enable_sm80_to_sm89INS1_16FlashAttnBwdSm80INS1_25CollectiveMainloopBwdSm80ILi2ELi2EN4cute5tupleIJNS5_1CILi128EEES8_NS7_ILi64EEEEEENS_6half_tEfNS_4arch4Sm80ELb0ELb1ELb1ELb0ELb1ELb0ELb0ELb0ELi2ELi4ELi4ELi4ELb0EEENS1_24CollectiveEpilogueBwdGQAISA_fSD_Li256ELb0ELb1EEENS1_19SingleTileSchedulerILb0ELb0ELb0ELi128EEEEEEEEEvNT_6ParamsE$_ZN4cute3eso3ESOILb0ELb0EJiiiNS_1CILi72EEENS2_ILi512EEEEEC2ERKiS7_S7_RKS3_RKS4_) ;  /* 0xfffeb25000007944 */ /* 0x002fea0003c3ffff */
        /* <DEDUP_REMOVED lines=16> */
[----:B------:R-:W-:Y:S02]  /*1b450*/  IADD3 R67, R58, 0x50, RZ ;  /* 0x000000503a437810 */ /* 0x000fe40007ffe0ff */
[----:B------:R-:W-:Y:S01]  /*1b460*/  MOV R6, 0x1b4b0 ;  /* 0x0001b4b000067802 */ /* 0x000fe20000000f00 */
[----:B------:R1:W-:Y:S04]  /*1b470*/  STL.U8 [R1+0x794], RZ ;  /* 0x000794ff01007387 */ /* 0x0003e80000100000 */
[----:B--2---:R1:W-:Y:S04]  /*1b480*/  STL.64 [R1+0x7a0], R2 ;  /* 0x0007a00201007387 */ /* 0x0043e80000100a00 */
[----:B---3--:R1:W-:Y:S02]  /*1b490*/  STL [R1+0x7a8], R4 ;  /* 0x0007a80401007387 */ /* 0x0083e40000100800 */
[----:B-1----:R-:W-:Y:S05]  /*1b4a0*/  CALL.REL.NOINC `($_ZN7cutlass13device_kernelIN5flash19enable_sm80_to_sm89INS1_16FlashAttnBwdSm80INS1_25CollectiveMainloopBwdSm80ILi2ELi2EN4cute5tupleIJNS5_1CILi128EEES8_NS7_ILi64EEEEEENS_6half_tEfNS_4arch4Sm80ELb0ELb1ELb1ELb0ELb1ELb0ELb0ELb0ELi2ELi4ELi4ELi4ELb0EEENS1_24CollectiveEpilogueBwdGQAISA_fSD_Li256ELb0ELb1EEENS1_19SingleTileSchedulerILb0ELb0ELb0ELi128EEEEEEEEEvNT_6ParamsE$_ZZN4cute6detail16composition_implINS_5tupleIJNS_1CILi8EEENS3_ILi2EEES5_S5_S4_S5_EEENS2_IJNS3_ILi1EEEiiiNS3_ILi72EEENS3_ILi512EEEEEENS2_IJNS2_IJS5_S5_S5_EEES5_NS3_ILi4EEEEEENS2_IJNS2_IJS7_S9_S4_EEENS3_ILi4096EEENS3_ILi16EEEEEEEEDaRKT_RKT0_RKT1_RKT2_ENKUlRKT_RKT0_E_clISB_SE_EEDaSW_SZ_) ;  /* 0xfffee10000007944 */ /* 0x002fea0003c3ffff */
[----:B------:R-:W-:Y:S02]  /*1b4b0*/  MOV R6, 0x1b4d0 ;  /* 0x0001b4d000067802 */ /* 0x000fe40000000f00 */
[----:B-----5:R-:W-:Y:S05]  /*1b4c0*/  CALL.REL.NOINC `($_ZN7cutlass13device_kernelIN5flash19enable_sm80_to_sm89INS1_16FlashAttnBwdSm80INS1_25CollectiveMainloopBwdSm80ILi2ELi2EN4cute5tupleIJNS5_1CILi128EEES8_NS7_ILi64EEEEEENS_6half_tEfNS_4arch4Sm80ELb0ELb1ELb1ELb0ELb1ELb0ELb0ELb0ELi2ELi4ELi4ELi4ELb0EEENS1_24CollectiveEpilogueBwdGQAISA_fSD_Li256ELb0ELb1EEENS1_19SingleTileSchedulerILb0ELb0ELb0ELi128EEEEEEEEEvNT_6ParamsE$_ZZN4cute6detail16composition_implINS_5tupleIJNS_1CILi8EEENS3_ILi2EEES5_S5_S4_S5_EEENS2_IJNS3_ILi1EEEiiiNS3_ILi72EEENS3_ILi512EEEEEENS2_IJNS2_IJS5_S5_S5_EEES5_NS3_ILi4EEEEEENS2_IJNS2_IJS7_S9_S4_EEENS3_ILi4096EEENS3_ILi16EEEEEEEEDaRKT_RKT0_RKT1_RKT2_ENKUlRKT_RKT0_E_clISC_SG_EEDaSW_SZ_) ;  /* 0xfffee13000007944 */ /* 0x020fea0003c3ffff */
[----:B-----5:R2:W-:Y:S01]  /*1b4d0*/  STL.64 [R1+0x770], R2 ;  /* 0x0007700201007387 */ /* 0x0205e20000100a00 */
[----:B------:R-:W-:-:S02]  /*1b4e0*/  MOV R6, R4 ;  /* 0x0000000400067202 */ /* 0x000fc40000000f00 */
        /* <DEDUP_REMOVED lines=8> */
[----:B------:R-:W-:Y:S01]  /*1b570*/  LEA.HI R6, R15, R15, RZ, 0x1d ;  /* 0x0000000f0f067211 */ /* 0x000fe200078fe8ff */
[----:B------:R-:W-:-:S04]  /*1b580*/  IMAD.MOV.U32 R15, RZ, RZ, R14 ;  /* 0x000000ffff0f7224 */ /* 0x000fc800078e000e */
[----:B------:R-:W-:Y:S01]  /*1b590*/  IMAD.U32 R28, R7, 0x2, R6 ;  /* 0x00000002071c7824 */ /* 0x000fe200078e0006 */
[----:B------:R-:W-:-:S04]  /*1b5a0*/  MOV R6, 0x1b5d0 ;  /* 0x0001b5d000067802 */ /* 0x000fc80000000f00 */
[----:B------:R1:W-:Y:S03]  /*1b5b0*/  STL [R1+0x77c], R28 ;  /* 0x00077c1c01007387 */ /* 0x0003e60000100800 */
        /* <DEDUP_REMOVED lines=35> */
[----:B-1---5:R-:W-:Y:S05]  /*1b7f0*/  CALL.REL.NOINC `($_ZN7cutlass13device_kernelIN5flash19enable_sm80_to_sm89INS1_16FlashAttnBwdSm80INS1_25CollectiveMainloopBwdSm80ILi2ELi2EN4cute5tupleIJNS5_1CILi128EEES8_NS7_ILi64EEEEEENS_6half_tEfNS_4arch4Sm80ELb0ELb1ELb1ELb0ELb1ELb0ELb0ELb0ELi2ELi4ELi4ELi4ELb0EEENS1_24CollectiveEpilogueBwdGQAISA_fSD_Li256ELb0ELb1EEENS1_19SingleTileSchedulerILb0ELb0ELb0ELi128EEEEEEEEEvNT_6ParamsE$_ZN4cute3eso3ESOILb1ELb0EJNS_14ComposedLayoutINS_7SwizzleILi3ELi3ELi3EEENS_1CILi0EEENS_6LayoutINS_5tupleIJNS8_IJNS8_IJNS5_ILi4EEENS5_ILi8EEEEEENS8_IJNS5_ILi2EEENS5_ILi1EEEEEEEEENS8_IJNS8_IJSC_SC_EEENS8_IJSA_S9_EEEEEEEEENS8_IJNS8_IJNS8_IJSC_NS5_ILi64EEEEEENS8_IJNS5_ILi512EEES6_EEEEEENS8_IJNS8_IJSD_SA_EEENS8_IJNS5_ILi1024EEENS5_ILi16EEEEEEEEEEEEEEEENS_10ViewEngineINS_8smem_ptrIPN7cutlass6half_tEEEEEEEC2ERKSW_RKS13_) ;  /* 0xfffeb1a000007944 */ /* 0x022fea0003c3ffff */
[----:B------:R-:W-:Y:S01]  /*1b800*/  ULDC.64 UR4, c[0x0][0x118] ;  /* 0x0000460000047ab9 */ /* 0x000fe20000000a00 */
[----:B------:R2:W5:Y:S04]  /*1b810*/  LDL.64 R20, [R1+0x758] ;  /* 0x0007580001147983 */ /* 0x0005680000100a00 */
[----:B-1----:R2:W5:Y:S01]  /*1b820*/  LD.E R3, [R34.64+0xc] ;  /* 0x00000c0422037980 */ /* 0x002562000c101900 */
[----:B------:R-:W-:Y:S02]  /*1b830*/  MOV R80, R60 ;  /* 0x0000003c00507202 */ /* 0x000fe40000000f00 */
[----:B------:R-:W-:-:S02]  /*1b840*/  MOV R6, 0x1b860 ;  /* 0x0001b86000067802 */ /* 0x000fc40000000f00 */
        /* <DEDUP_REMOVED lines=103> */
[----:B------:R1:W-:Y:S04]  /*1bec0*/  STL.U8 [R1+0x794], RZ ;  /* 0x000794ff01007387 */ /* 0x0003e80000100000 */
[----:B--2---:R1:W-:Y:S04]  /*1bed0*/  STL.64 [R1+0x7a0], R2 ;  /* 0x0007a00201007387 */ /* 0x0043e80000100a00 */
[----:B---3--:R1:W-:Y:S02]  /*1bee0*/  STL [R1+0x7a8], R4 ;  /* 0x0007a80401007387 */ /* 0x0083e40000100800 */
[----:B-1----:R-:W-:Y:S05]  /*1bef0*/  CALL.REL.NOINC `($_ZN7cutlass13device_kernelIN5flash19enable_sm80_to_sm89INS1_16FlashAttnBwdSm80INS1_25CollectiveMainloopBwdSm80ILi2ELi2EN4cute5tupleIJNS5_1CILi128EEES8_NS7_ILi64EEEEEENS_6half_tEfNS_4arch4Sm80ELb0ELb1ELb1ELb0ELb1ELb0ELb0ELb0ELi2ELi4ELi4ELi4ELb0EEENS1_24CollectiveEpilogueBwdGQAISA_fSD_Li256ELb0ELb1EEENS1_19SingleTileSchedulerILb0ELb0ELb0ELi128EEEEEEEEEvNT_6ParamsE$_ZZN4cute6detail16composition_implINS_5tupleIJNS_1CILi8EEENS3_ILi2EEES5_S5_S4_S5_EEENS2_IJNS3_ILi1EEEiiiNS3_ILi72EEENS3_ILi512EEEEEENS2_IJNS2_IJS5_S5_EEES4_NS3_ILi4EEEEEENS2_IJNS2_IJS7_S4_EEENS3_ILi1024EEENS3_ILi16EEEEEEEEDaRKT_RKT0_RKT1_RKT2_ENKUlRKT_RKT0_E_clISB_SE_EEDaSW_SZ_) ;  /* 0xfffed55000007944 */ /* 0x002fea0003c3ffff */
[----:B------:R-:W-:Y:S02]  /*1bf00*/  MOV R13, R67 ;  /* 0x00000043000d7202 */ /* 0x000fe40000000f00 */
[----:B------:R-:W-:-:S02]  /*1bf10*/  MOV R6, 0x1bf30 ;  /* 0x0001bf3000067802 */ /* 0x000fc40000000f00 */
[----:B-----5:R-:W-:Y:S05]  /*1bf20*/  CALL.REL.NOINC `($_ZN7cutlass13device_kernelIN5flash19enable_sm80_to_sm89INS1_16FlashAttnBwdSm80INS1_25CollectiveMainloopBwdSm80ILi2ELi2EN4cute5tupleIJNS5_1CILi128EEES8_NS7_ILi64EEEEEENS_6half_tEfNS_4arch4Sm80ELb0ELb1ELb1ELb0ELb1ELb0ELb0ELb0ELi2ELi4ELi4ELi4ELb0EEENS1_24CollectiveEpilogueBwdGQAISA_fSD_Li256ELb0ELb1EEENS1_19SingleTileSchedulerILb0ELb0ELb0ELi128EEEEEEEEEvNT_6ParamsE$_ZZN4cute6detail16composition_implINS_5tupleIJNS_1CILi8EEENS3_ILi2EEES5_S5_S4_S5_EEENS2_IJNS3_ILi1EEEiiiNS3_ILi72EEENS3_ILi512EEEEEENS2_IJNS2_IJS5_S5_EEES4_NS3_ILi4EEEEEENS2_IJNS2_IJS7_S4_EEENS3_ILi1024EEENS3_ILi16EEEEEEEEDaRKT_RKT0_RKT1_RKT2_ENKUlRKT_RKT0_E_clISC_SG_EEDaSW_SZ_) ;  /* 0xfffed57000007944 */ /* 0x020fea0003c3ffff */
[----:B-----5:R2:W-:Y:S01]  /*1bf30*/  STL.64 [R1+0x770], R2 ;  /* 0x0007700201007387 */ /* 0x0205e20000100a00 */
[----:B------:R-:W-:-:S02]  /*1bf40*/  MOV R6, R4 ;  /* 0x0000000400067202 */ /* 0x000fc40000000f00 */
        /* <DEDUP_REMOVED lines=8> */
[----:B------:R-:W-:Y:S01]  /*1bfd0*/  LEA.HI R10, R10, R10, RZ, 0x1d ;  /* 0x0000000a0a0a7211 */ /* 0x000fe200078fe8ff */
[----:B------:R-:W-:Y:S01]  /*1bfe0*/  IMAD.MOV.U32 R15, RZ, RZ, R9 ;  /* 0x000000ffff0f7224 */ /* 0x000fe200078e0009 */
        /* <DEDUP_REMOVED lines=48> */
[----:B------:R-:W-:-:S03]  /*1c2f0*/  MOV R4, 0x1c310 ;  /* 0x0001c31000047802 */ /* 0x000fc60000000f00 */
[----:B-1----:R-:W-:Y:S05]  /*1c300*/  CALL.REL.NOINC `($_ZN7cutlass13device_kernelIN5flash19enable_sm80_to_sm89INS1_16FlashAttnBwdSm80INS1_25CollectiveMainloopBwdSm80ILi2ELi2EN4cute5tupleIJNS5_1CILi128EEES8_NS7_ILi64EEEEEENS_6half_tEfNS_4arch4Sm80ELb0ELb1ELb1ELb0ELb1ELb0ELb0ELb0ELi2ELi4ELi4ELi4ELb0EEENS1_24CollectiveEpilogueBwdGQAISA_fSD_Li256ELb0ELb1EEENS1_19SingleTileSchedulerILb0ELb0ELb0ELi128EEEEEEEEEvNT_6ParamsE$_ZZN4cute12filter_tupleINS_5tupleIJNS_10UnderscoreES2_S2_iEEENS1_IJNS1_IJNS_1CILi1EEENS4_ILi0EEEEEENS4_ILi4096EEENS1_IJiiEEENS1_IJS6_NS4_ILi8192EEEEEEEEEZNS_5sliceIS3_SC_EEDaRKT_RKT0_EUlRKT_RKT0_E_EEDaSG_SJ_OT1_ENKUlDpSM_E_clIJNS1_IJS7_EEENS1_IJS8_EEENS1_IJS9_EEENS1_IJEEEEEEDaST_) ;  /* 0xfffec9b000007944 */ /* 0x002fea0003c3ffff */
[----:B------:R-:W-:Y:S02]  /*1c310*/  MOV R4, 0x1c330 ;  /* 0x0001c33000047802 */ /* 0x000fe40000000f00 */
[----:B-1---5:R-:W-:Y:S05]  /*1c320*/  CALL.REL.NOINC `($_ZN7cutlass13device_kernelIN5flash19enable_sm80_to_sm89INS1_16FlashAttnBwdSm80INS1_25CollectiveMainloopBwdSm80ILi2ELi2EN4cute5tupleIJNS5_1CILi128EEES8_NS7_ILi64EEEEEENS_6half_tEfNS_4arch4Sm80ELb0ELb1ELb1ELb0ELb1ELb0ELb0ELb0ELi2ELi4ELi4ELi4ELb0EEENS1_24CollectiveEpilogueBwdGQAISA_fSD_Li256ELb0ELb1EEENS1_19SingleTileSchedulerILb0ELb0ELb0ELi128EEEEEEEEEvNT_6ParamsE$_ZN4cute5tupleIJNS0_IJNS0_IJNS_1CILi8EEENS1_ILi1EEEEEENS1_ILi2EEENS0_IJS5_S5_EEEEEENS0_IJNS0_IJS3_NS1_ILi0EEEEEENS1_ILi4096EEENS0_IJiiEEEEEEEEC2ERKS7_RKSC_) ;  /* 0xfffec3a000007944 */ /* 0x022fea0003c3ffff */
[----:B-1----:R1:W5:Y:S01]  /*1c330*/  LDL.64 R2, [R1+0x758] ;  /* 0x0007580001027983 */ /* 0x0023620000100a00 */
[----:B------:R-:W-:-:S02]  /*1c340*/  SHF.L.U32 R4, R6, 0xd, RZ ;  /* 0x0000000d06047819 */ /* 0x000fc400000006ff */
        /* <DEDUP_REMOVED lines=199> */
[----:B------:R2:W5:Y:S01]  /*1cfc0*/  LDL.64 R4, [R1+0x758] ;  /* 0x0007580001047983 */ /* 0x0005620000100a00 */
[----:B------:R-:W-:Y:S01]  /*1cfd0*/  IMAD.MOV.U32 R12, RZ, RZ, R32 ;  /* 0x000000ffff0c7224 */ /* 0x000fe200078e0020 */
[----:B------:R-:W-:-:S02]  /*1cfe0*/  MOV R15, R33 ;  /* 0x00000021000f7202 */ /* 0x000fc40000000f00 */
[----:B-1----:R-:W-:Y:S02]  /*1cff0*/  MOV R14, 0x1d010 ;  /* 0x0001d010000e7802 */ /* 0x002fe40000000f00 */
[----:B--2--5:R-:W-:Y:S05]  /*1d000*/  CALL.REL.NOINC `($_ZN7cutlass13device_kernelIN5flash19enable_sm80_to_sm89INS1_16FlashAttnBwdSm80INS1_25CollectiveMainloopBwdSm80ILi2ELi2EN4cute5tupleIJNS5_1CILi128EEES8_NS7_ILi64EEEEEENS_6half_tEfNS_4arch4Sm80ELb0ELb1ELb1ELb0ELb1ELb0ELb0ELb0ELi2ELi4ELi4ELi4ELb0EEENS1_24CollectiveEpilogueBwdGQAISA_fSD_Li256ELb0ELb1EEENS1_19SingleTileSchedulerILb0ELb0ELb0ELi128EEEEEEEEEvNT_6ParamsE$_ZN4cute3eso3ESOILb1ELb0EJNS_6LayoutINS_5tupleIJNS3_IJNS_1CILi8EEENS4_ILi1EEEEEENS4_ILi4EEEEEENS3_IJNS3_IJS6_NS4_ILi0EEEEEES5_EEEEENS_10ViewEngineIPN7cutlass6half_tEEEEEC2ERKSD_RKSI_) ;  /* 0xfffeb1a000007944 */ /* 0x024fea0003c3ffff */
        /* <DEDUP_REMOVED lines=12> */
[----:B------:R2:W5:Y:S01]  /*1d0d0*/  LDL.64 R4, [R1+0x758] ;  /* 0x0007580001047983 */ /* 0x0005620000100a00 */
[----:B-1----:R-:W-:Y:S01]  /*1d0e0*/  IMAD.MOV.U32 R2, RZ, RZ, R6 ;  /* 0x000000ffff027224 */ /* 0x002fe200078e0006 */
[----:B------:R-:W-:-:S02]  /*1d0f0*/  MOV R15, R7 ;  /* 0x00000007000f7202 */ /* 0x000fc40000000f00 */
[----:B------:R-:W-:Y:S02]  /*1d100*/  MOV R14, 0x1d120 ;  /* 0x0001d120000e7802 */ /* 0x000fe40000000f00 */
[----:B--2--5:R-:W-:Y:S05]  /*1d110*/  CALL.REL.NOINC `($_ZN7cutlass13device_kernelIN5flash19enable_sm80_to_sm89INS1_16FlashAttnBwdSm80INS1_25CollectiveMainloopBwdSm80ILi2ELi2EN4cute5tupleIJNS5_1CILi128EEES8_NS7_ILi64EEEEEENS_6half_tEfNS_4arch4Sm80ELb0ELb1ELb1ELb0ELb1ELb0ELb0ELb0ELi2ELi4ELi4ELi4ELb0EEENS1_24CollectiveEpilogueBwdGQAISA_fSD_Li256ELb0ELb1EEENS1_19SingleTileSchedulerILb0ELb0ELb0ELi128EEEEEEEEEvNT_6ParamsE$_ZN4cute3eso3ESOILb1ELb0EJNS_6LayoutINS_5tupleIJNS3_IJNS3_IJNS_1CILi8EEENS4_ILi1EEEEEES6_EEENS3_IJNS3_IJS6_S6_EEENS4_ILi4EEEEEEEEENS3_IJNS3_IJNS3_IJS6_NS4_ILi0EEEEEESD_EEENS3_IJNS3_IJSD_SD_EEENS4_ILi2048EEEEEEEEEEENS_10ViewEngineINS_8smem_ptrIPN7cutlass6half_tEEEEEEEC2ERKSK_RKSR_) ;  /* 0xfffea2a000007944 */ /* 0x024fea0003c3ffff */
[----:B-1----:R1:W5:Y:S01]  /*1d120*/  LDL.64 R2, [R1+0x758] ;  /* 0x0007580001027983 */ /* 0x0023620000100a00 */
[----:B------:R-:W-:Y:S01]  /*1d130*/  IMAD.MOV.U32 R12, RZ, RZ, R4 ;  /* 0x000000ffff0c7224 */ /* 0x000fe200078e0004 */
[----:B------:R-:W-:Y:S02]  /*1d140*/  MOV R15, R5 ;  /* 0x00000005000f7202 */ /* 0x000fe40000000f00 */
[----:B------:R-:W-:Y:S02]  /*1d150*/  MOV R14, 0x1d170 ;  /* 0x0001d170000e7802 */ /* 0x000fe40000000f00 */
[----:B-1---5:R-:W-:Y:S05]  /*1d160*/  CALL.REL.NOINC `($_ZN7cutlass13device_kernelIN5flash19enable_sm80_to_sm89INS1_16FlashAttnBwdSm80INS1_25CollectiveMainloopBwdSm80ILi2ELi2EN4cute5tupleIJNS5_1CILi128EEES8_NS7_ILi64EEEEEENS_6half_tEfNS_4arch4Sm80ELb0ELb1ELb1ELb0ELb1ELb0ELb0ELb0ELi2ELi4ELi4ELi4ELb0EEENS1_24CollectiveEpilogueBwdGQAISA_fSD_Li256ELb0ELb1EEENS1_19SingleTileSchedulerILb0ELb0ELb0ELi128EEEEEEEEEvNT_6ParamsE$_ZN4cute3eso3ESOILb1ELb0EJNS_6LayoutINS_5tupleIJNS3_IJNS_1CILi8EEENS4_ILi1EEEEEENS4_ILi4EEEEEENS3_IJNS3_IJS6_NS4_ILi0EEEEEES5_EEEEENS_10ViewEngineIPN7cutlass6half_tEEEEEC2ERKSD_RKSI_) ;  /* 0xfffeb04000007944 */ /* 0x022fea0003c3ffff */
[----:B------:R2:W5:Y:S01]  /*1d170*/  LDL.64 R8, [R1+0x758] ;  /* 0x0007580001087983 */ /* 0x0005620000100a00 */
[----:B------:R-:W-:Y:S02]  /*1d180*/  MOV R38, R60 ;  /* 0x0000003c00267202 */ /* 0x000fe40000000f00 */
[----:B------:R-:W-:Y:S02]  /*1d190*/  MOV R46, 0x1d1b0 ;  /* 0x0001d1b0002e7802 */ /* 0x000fe40000000f00 */
[----:B-12--5:R-:W-:Y:S05]  /*1d1a0*/  CALL.REL.NOINC `($_ZN7cutlass13device_kernelIN5flash19enable_sm80_to_sm89INS1_16FlashAttnBwdSm80INS1_25CollectiveMainloopBwdSm80ILi2ELi2EN4cute5tupleIJNS5_1CILi128EEES8_NS7_ILi64EEEEEENS_6half_tEfNS_4arch4Sm80ELb0ELb1ELb1ELb0ELb1ELb0ELb0ELb0ELi2ELi4ELi4ELi4ELb0EEENS1_24CollectiveEpilogueBwdGQAISA_fSD_Li256ELb0ELb1EEENS1_19SingleTileSchedulerILb0ELb0ELb0ELi128EEEEEEEEEvNT_6ParamsE$_ZN4cute8smem_ptrIPN7cutlass6half_tEECI1NS_12iter_adaptorIS3_S4_EEES3_) ;  /* 0xfffeb89000007944 */ /* 0x026fea0003c3ffff */
[----:B-1----:R1:W5:Y:S01]  /*1d1b0*/  LDL.64 R2, [R1+0x758] ;  /* 0x0007580001027983 */ /* 0x0023620000100a00 */
[----:B------:R-:W-:-:S03]  /*1d1c0*/  MOV R16, 0x1d1e0 ;  /* 0x0001d1e000107802 */ /* 0x000fc60000000f00 */
[----:B-1---5:R-:W-:Y:S05]  /*1d1d0*/  CALL.REL.NOINC `($_ZN7cutlass13device_kernelIN5flash19enable_sm80_to_sm89INS1_16FlashAttnBwdSm80INS1_25CollectiveMainloopBwdSm80ILi2ELi2EN4cute5tupleIJNS5_1CILi128EEES8_NS7_ILi64EEEEEENS_6half_tEfNS_4arch4Sm80ELb0ELb1ELb1ELb0ELb1ELb0ELb0ELb0ELi2ELi4ELi4ELi4ELb0EEENS1_24CollectiveEpilogueBwdGQAISA_fSD_Li256ELb0ELb1EEENS1_19SingleTileSchedulerILb0ELb0ELb0ELi128EEEEEEEEEvNT_6ParamsE$_ZN4cute3eso3ESOILb1ELb0EJNS_6LayoutINS_5tupleIJNS3_IJNS_1CILi8EEENS4_ILi1EEEEEENS4_ILi4EEEEEENS3_IJNS3_IJS6_NS4_ILi0EEEEEENS4_ILi2048EEEEEEEENS_10ViewEngineINS_8smem_ptrIPN7cutlass6half_tEEEEEEEC2ERKSE_RKSL_) ;  /* 0xfffeaf5000007944 */ /* 0x022fea0003c3ffff */
[----:B------:R2:W5:Y:S01]  /*1d1e0*/  LDL.64 R10, [R1+0x758] ;  /* 0x00075800010a7983 */ /* 0x0005620000100a00 */
[----:B------:R-:W-:Y:S01]  /*1d1f0*/  IMAD.MOV.U32 R81, RZ, RZ, R60 ;  /* 0x000000ffff517224 */ /* 0x000fe200078e003c */
[----:B------:R-:W-:-:S02]  /*1d200*/  MOV R47, RZ ;  /* 0x000000ff002f7202 */ /* 0x000fc40000000f00 */
        /* <DEDUP_REMOVED lines=14> */
[----:B------:R-:W-:-:S02]  /*1d2f0*/  MOV R38, 0x1d310 ;  /* 0x0001d31000267802 */ /* 0x000fc40000000f00 */
[----:B-1---5:R-:W-:Y:S05]  /*1d300*/  CALL.REL.NOINC `($_ZN7cutlass13device_kernelIN5flash19enable_sm80_to_sm89INS1_16FlashAttnBwdSm80INS1_25CollectiveMainloopBwdSm80ILi2ELi2EN4cute5tupleIJNS5_1CILi128EEES8_NS7_ILi64EEEEEENS_6half_tEfNS_4arch4Sm80ELb0ELb1ELb1ELb0ELb1ELb0ELb0ELb0ELi2ELi4ELi4ELi4ELb0EEENS1_24CollectiveEpilogueBwdGQAISA_fSD_Li256ELb0ELb1EEENS1_19SingleTileSchedulerILb0ELb0ELb0ELi128EEEEEEEEEvNT_6ParamsE$_ZN4cute3eso3ESOILb1ELb0EJNS_6LayoutINS_5tupleIJNS3_IJNS_1CILi8EEENS4_ILi1EEEEEEEEENS3_IJNS3_IJS6_NS4_ILi0EEEEEEEEEEENS_10ViewEngineINS_8smem_ptrIPN7cutlass6half_tEEEEEEEC2ERKSC_RKSJ_) ;  /* 0xfffea86000007944 */ /* 0x022fea0003c3ffff */
[----:B-1----:R1:W5:Y:S01]  /*1d310*/  LDL.64 R2, [R1+0x758] ;  /* 0x0007580001027983 */ /* 0x0023620000100a00 */
[----:B------:R-:W-:Y:S01]  /*1d320*/  IMAD.MOV.U32 R81, RZ, RZ, R60 ;  /* 0x000000ffff517224 */ /* 0x000fe200078e003c */
[----:B------:R-:W-:-:S02]  /*1d330*/  MOV R47, RZ ;  /* 0x000000ff002f7202 */ /* 0x000fc40000000f00 */
        /* <DEDUP_REMOVED lines=211> */
.L_x_3036:
[----:B------:R-:W-:-:S13]  /*1e070*/  ISETP.NE.AND P0, PT, R25, 0x3, PT ;  /* 0x000000031900780c */ /* 0x000fda0003f05270 */
[----:B-1----:R-:W-:Y:S05]  /*1e080*/  @!P0 BRA `(.L_x_3033) ;  /* 0x00001ea000008947 */ /* 0x002fea0003800000 */
[----:B------:R-:W-:Y:S01]  /*1e090*/  IADD3 R8, R25, 0x1, RZ ;  /* 0x0000000119087810 */ /* 0x000fe20007ffe0ff */
[----:B------:R-:W-:Y:S01]  /*1e0a0*/  IMAD.MOV.U32 R81, RZ, RZ, R60 ;  /* 0x000000ffff517224 */ /* 0x000fe200078e003c */
[----:B------:R-:W-:-:S03]  /*1e0b0*/  MOV R46, 0x1e0e0 ;  /* 0x0001e0e0002e7802 */ /* 0x000fc60000000f00 */
[----:B-1----:R-:W-:Y:S02]  /*1e0c0*/  IMAD.MOV.U32 R3, RZ, RZ, R8 ;  /* 0x000000ffff037224 */ /* 0x002fe400078e0008 */
[----:B------:R-:W-:Y:S05]  /*1e0d0*/  CALL.REL.NOINC `($_ZN7cutlass13device_kernelIN5flash19enable_sm80_to_sm89INS1_16FlashAttnBwdSm80INS1_25CollectiveMainloopBwdSm80ILi2ELi2EN4cute5tupleIJNS5_1CILi128EEES8_NS7_ILi64EEEEEENS_6half_tEfNS_4arch4Sm80ELb0ELb1ELb1ELb0ELb1ELb0ELb0ELb0ELi2ELi4ELi4ELi4ELb0EEENS1_24CollectiveEpilogueBwdGQAISA_fSD_Li256ELb0ELb1EEENS1_19SingleTileSchedulerILb0ELb0ELb0ELi128EEEEEEEEEvNT_6ParamsE$_ZN4cute3eso3ESOILb1ELb0EJNS_10UnderscoreES2_iEEC2ERKS2_S5_RKi) ;  /* 0xfffe87c000007944 */ /* 0x000fea0003c3ffff */
        /* <DEDUP_REMOVED lines=21> */
[----:B------:R-:W-:Y:S02]  /*1e230*/  MOV R3, R8 ;  /* 0x0000000800037202 */ /* 0x000fe40000000f00 */
        /* <DEDUP_REMOVED lines=184> */
[----:B-1----:R-:W-:Y:S01]  /*1edc0*/  IMAD.MOV.U32 R3, RZ, RZ, R8 ;  /* 0x000000ffff037224 */ /* 0x002fe200078e0008 */
[----:B------:R-:W-:-:S02]  /*1edd0*/  MOV R81, R60 ;  /* 0x0000003c00517202 */ /* 0x000fc40000000f00 */
        /* <DEDUP_REMOVED lines=276> */
[----:B------:R-:W-:Y:S05]  /*1ff20*/  CALL.REL.NOINC `($_ZN7cutlass13device_kernelIN5flash19enable_sm80_to_sm89INS1_16FlashAttnBwdSm80INS1_25CollectiveMainloopBwdSm80ILi2ELi2EN4cute5tupleIJNS5_1CILi128EEES8_NS7_ILi64EEEEEENS_6half_tEfNS_4arch4Sm80ELb0ELb1ELb1ELb0ELb1ELb0ELb0ELb0ELi2ELi4ELi4ELi4ELb0EEENS1_24CollectiveEpilogueBwdGQAISA_fSD_Li256ELb0ELb1EEENS1_19SingleTileSchedulerILb0ELb0ELb0ELi128EEEEEEEEEvNT_6ParamsE$_ZZN5flash25CollectiveMainloopBwdSm80ILi2ELi2EN4cute5tupleIJNS1_1CILi128EEES4_NS3_ILi64EEEEEEN7cutlass6half_tEfNS7_4arch4Sm80ELb0ELb1ELb1ELb0ELb1ELb0ELb0ELb0ELi2ELi4ELi4ELi4ELb0EE3mmaINS_16FlashAttnBwdSm80ISB_NS_24CollectiveEpilogueBwdGQAIS6_fSA_Li256ELb0ELb1EEENS_19SingleTileSchedulerILb0ELb0ELb0ELi128EEEE13SharedStorageENS1_6TensorINS1_11ArrayEngineIfLm32EEENS1_6LayoutINS2_IJNS2_IJNS3_ILi2EEESO_EEESO_NS3_ILi4EEEEEENS2_IJNS2_IJNS3_ILi1EEESO_EEESQ_NS3_ILi8EEEEEEEEEEEEbRKNSB_6ParamsERT0_S12_iNS2_IJiiiEEERT_ENKUlvE_clEv) ;  /* 0x00027e2000007944 */ /* 0x000fea0003c00000 */
.L_x_3033:
[----:B------:R-:W-:Y:S01]  /*1ff30*/  IMAD.MOV.U32 R81, RZ, RZ, R60 ;  /* 0x000000ffff517224 */ /* 0x000fe200078e003c */
[----:B-1----:R-:W-:Y:S01]  /*1ff40*/  MOV R3, R25 ;  /* 0x0000001900037202 */ /* 0x002fe20000000f00 */
[----:B------:R-:W-:Y:S01]  /*1ff50*/  IMAD.MOV.U32 R48, RZ, RZ, RZ ;  /* 0x000000ffff307224 */ /* 0x000fe200078e00ff */
[----:B------:R-:W-:-:S02]  /*1ff60*/  MOV R46, 0x1ff80 ;  /* 0x0001ff80002e7802 */ /* 0x000fc40000000f00 */
[----:B------:R-:W-:Y:S05]  /*1ff70*/  CALL.REL.NOINC `($_ZN7cutlass13device_kernelIN5flash19enable_sm80_to_sm89INS1_16FlashAttnBwdSm80INS1_25CollectiveMainloopBwdSm80ILi2ELi2EN4cute5tupleIJNS5_1CILi128EEES8_NS7_ILi64EEEEEENS_6half_tEfNS_4arch4Sm80ELb0ELb1ELb1ELb0ELb1ELb0ELb0ELb0ELi2ELi4ELi4ELi4ELb0EEENS1_24CollectiveEpilogueBwdGQAISA_fSD_Li256ELb0ELb1EEENS1_19SingleTileSchedulerILb0ELb0ELb0ELi128EEEEEEEEEvNT_6ParamsE$_ZN4cute3eso3ESOILb1ELb0EJNS_10UnderscoreES2_iEEC2ERKS2_S5_RKi) ;  /* 0xfffe692000007944 */ /* 0x000fea0003c3ffff */
        /* <DEDUP_REMOVED lines=16> */
[----:B------:R-:W-:Y:S02]  /*20080*/  MOV R3, R25 ;  /* 0x0000001900037202 */ /* 0x000fe40000000f00 */
        /* <DEDUP_REMOVED lines=18> */
.L_x_3034:
        /* <DEDUP_REMOVED lines=190> */
.L_x_3035:
[----:B-1----:R-:W2:Y:S01]  /*20d90*/  LDL.64 R4, [R61+0xa0] ;  /* 0x0000a0003d047983 */ /* 0x002ea20000100a00 */
[----:B------:R-:W-:Y:S01]  /*20da0*/  ULDC.64 UR4, c[0x0][0x118] ;  /* 0x0000460000047ab9 */ /* 0x000fe20000000a00 */
[----:B------:R-:W-:Y:S02]  /*20db0*/  MOV R10, 0x20de0 ;  /* 0x00020de0000a7802 */ /* 0x000fe40000000f00 */
[----:B--2---:R-:W5:Y:S04]  /*20dc0*/  LD.E.64 R4, [R4.64] ;  /* 0x0000000404047980 */ /* 0x004f68000c101b00 */
[----:B-----5:R-:W-:Y:S05]  /*20dd0*/  CALL.REL.NOINC `($_ZN7cutlass13device_kernelIN5flash19enable_sm80_to_sm89INS1_16FlashAttnBwdSm80INS1_25CollectiveMainloopBwdSm80ILi2ELi2EN4cute5tupleIJNS5_1CILi128EEES8_NS7_ILi64EEEEEENS_6half_tEfNS_4arch4Sm80ELb0ELb1ELb1ELb0ELb1ELb0ELb0ELb0ELi2ELi4ELi4ELi4ELb0EEENS1_24CollectiveEpilogueBwdGQAISA_fSD_Li256ELb0ELb1EEENS1_19SingleTileSchedulerILb0ELb0ELb0ELi128EEEEEEEEEvNT_6ParamsE$_ZN4cute8smem_ptrIPfECI1NS_12iter_adaptorIS1_S2_EEES1_) ;  /* 0xfffe7ce000007944 */ /* 0x020fea0003c3ffff */
[----:B-1----:R1:W5:Y:S01]  /*20de0*/  LDL.64 R4, [R1+0x758] ;  /* 0x0007580001047983 */ /* 0x0023620000100a00 */
[----:B------:R-:W-:-:S03]  /*20df0*/  MOV R10, 0x20e10 ;  /* 0x00020e10000a7802 */ /* 0x000fc60000000f00 */
[----:B-1---5:R-:W-:Y:S05]  /*20e00*/  CALL.REL.NOINC `($_ZN7cutlass13device_kernelIN5flash19enable_sm80_to_sm89INS1_16FlashAttnBwdSm80INS1_25CollectiveMainloopBwdSm80ILi2ELi2EN4cute5tupleIJNS5_1CILi128EEES8_NS7_ILi64EEEEEENS_6half_tEfNS_4arch4Sm80ELb0ELb1ELb1ELb0ELb1ELb0ELb0ELb0ELi2ELi4ELi4ELi4ELb0EEENS1_24CollectiveEpilogueBwdGQAISA_fSD_Li256ELb0ELb1EEENS1_19SingleTileSchedulerILb0ELb0ELb0ELi128EEEEEEEEEvNT_6ParamsE$_ZN4cute3eso3ESOILb1ELb0EJNS_6LayoutINS_5tupleIJNS3_IJNS_1CILi2EEES5_EEEEEENS3_IJNS3_IJNS4_ILi8EEENS4_ILi64EEEEEEEEEEENS_10ViewEngineINS_8smem_ptrIPfEEEEEEC2ERKSC_RKSH_) ;  /* 0xfffe699000007944 */ /* 0x022fea0003c3ffff */
[----:B------:R2:W-:Y:S04]  /*20e10*/  STL.128 [R1+0xa50], RZ ;  /* 0x000a50ff01007387 */ /* 0x0005e80000100c00 */
[----:B------:R2:W5:Y:S01]  /*20e20*/  LDL.64 R12, [R61+0xa0] ;  /* 0x0000a0003d0c7983 */ /* 0x0005620000100a00 */
[----:B------:R-:W-:Y:S01]  /*20e30*/  IADD3 R6, P0, R58, 0x300, RZ ;  /* 0x000003003a067810 */ /* 0x000fe20007f1e0ff */
[----:B------:R-:W-:Y:S01]  /*20e40*/  IMAD.MOV.U32 R81, RZ, RZ, R60 ;  /* 0x000000ffff517224 */ /* 0x000fe200078e003c */
[----:B------:R-:W-:-:S02]  /*20e50*/  MOV R47, R24 ;  /* 0x00000018002f7202 */ /* 0x000fc40000000f00 */
[----:B------:R-:W-:Y:S01]  /*20e60*/  MOV R46, 0x20e90 ;  /* 0x00020e90002e7802 */ /* 0x000fe20000000f00 */
[----:B------:R-:W-:-:S03]  /*20e70*/  IMAD.X R2, RZ, RZ, R57, P0 ;  /* 0x000000ffff027224 */ /* 0x000fc600000e0639 */
[----:B-12--5:R-:W-:Y:S05]  /*20e80*/  CALL.REL.NOINC `($_ZN7cutlass13device_kernelIN5flash19enable_sm80_to_sm89INS1_16FlashAttnBwdSm80INS1_25CollectiveMainloopBwdSm80ILi2ELi2EN4cute5tupleIJNS5_1CILi128EEES8_NS7_ILi64EEEEEENS_6half_tEfNS_4arch4Sm80ELb0ELb1ELb1ELb0ELb1ELb0ELb0ELb0ELi2ELi4ELi4ELi4ELb0EEENS1_24CollectiveEpilogueBwdGQAISA_fSD_Li256ELb0ELb1EEENS1_19SingleTileSchedulerILb0ELb0ELb0ELi128EEEEEEEEEvNT_6ParamsE$_ZN4cute3eso3ESOILb1ELb0EJNS_10UnderscoreEiEEC2ERKS2_RKi) ;  /* 0xfffe5a5000007944 */ /* 0x026fea0003c3ffff */
[----:B------:R-:W2:Y:S01]  /*20e90*/  LDL R5, [R1+0x758] ;  /* 0x0007580001057983 */ /* 0x000ea20000100800 */
[----:B------:R-:W-:Y:S02]  /*20ea0*/  MOV R8, 0x20ed0 ;  /* 0x00020ed000087802 */ /* 0x000fe40000000f00 */
[----:B--2---:R-:W-:Y:S02]  /*20eb0*/  SHF.L.U32 R5, R5, 0x7, RZ ;  /* 0x0000000705057819 */ /* 0x004fe400000006ff */
[----:B-1----:R-:W-:Y:S05]  /*20ec0*/  CALL.REL.NOINC `($_ZN7cutlass13device_kernelIN5flash19enable_sm80_to_sm89INS1_16FlashAttnBwdSm80INS1_25CollectiveMainloopBwdSm80ILi2ELi2EN4cute5tupleIJNS5_1CILi128EEES8_NS7_ILi64EEEEEENS_6half_tEfNS_4arch4Sm80ELb0ELb1ELb1ELb0ELb1ELb0ELb0ELb0ELi2ELi4ELi4ELi4ELb0EEENS1_24CollectiveEpilogueBwdGQAISA_fSD_Li256ELb0ELb1EEENS1_19SingleTileSchedulerILb0ELb0ELb0ELi128EEEEEEEEEvNT_6ParamsE$_ZN4cute3eso3ESOILb1ELb0EJNS_6LayoutINS_5tupleIJNS3_IJNS_1CILi2EEES5_EEEEEENS3_IJNS3_IJNS4_ILi8EEENS4_ILi64EEEEEEEEEEEiEEC2ERKSC_RKi) ;  /* 0xfffe691000007944 */ /* 0x002fea0003c3ffff */
[----:B------:R-:W-:Y:S01]  /*20ed0*/  ULDC.64 UR4, c[0x0][0x118] ;  /* 0x0000460000047ab9 */ /* 0x000fe20000000a00 */
[----:B------:R-:W2:Y:S04]  /*20ee0*/  LDL R3, [R1+0x758] ;  /* 0x0007580001037983 */ /* 0x000ea80000100800 */
[----:B-1----:R-:W2:Y:S01]  /*20ef0*/  LD.E.64 R4, [R12.64] ;  /* 0x000000040c047980 */ /* 0x002ea2000c101b00 */
[----:B------:R-:W-:Y:S01]  /*20f00*/  MOV R10, 0x20f30 ;  /* 0x00020f30000a7802 */ /* 0x000fe20000000f00 */
[----:B--2---:R-:W-:-:S04]  /*20f10*/  IMAD.WIDE R4, R3, 0x4, R4 ;  /* 0x0000000403047825 */ /* 0x004fc800078e0204 */
[----:B------:R-:W-:Y:S05]  /*20f20*/  CALL.REL.NOINC `($_ZN7cutlass13device_kernelIN5flash19enable_sm80_to_sm89INS1_16FlashAttnBwdSm80INS1_25CollectiveMainloopBwdSm80ILi2ELi2EN4cute5tupleIJNS5_1CILi128EEES8_NS7_ILi64EEEEEENS_6half_tEfNS_4arch4Sm80ELb0ELb1ELb1ELb0ELb1ELb0ELb0ELb0ELi2ELi4ELi4ELi4ELb0EEENS1_24CollectiveEpilogueBwdGQAISA_fSD_Li256ELb0ELb1EEENS1_19SingleTileSchedulerILb0ELb0ELb0ELi128EEEEEEEEEvNT_6ParamsE$_ZN4cute8smem_ptrIPfECI1NS_12iter_adaptorIS1_S2_EEES1_) ;  /* 0xfffe7b9000007944 */ /* 0x000fea0003c3ffff */
[----:B-1----:R1:W5:Y:S01]  /*20f30*/  LDL.64 R4, [R1+0x758] ;  /* 0x0007580001047983 */ /* 0x0023620000100a00 */
[----:B------:R-:W-:-:S03]  /*20f40*/  MOV R10, 0x20f60 ;  /* 0x00020f60000a7802 */ /* 0x000fc60000000f00 */
[----:B-1---5:R-:W-:Y:S05]  /*20f50*/  CALL.REL.NOINC `($_ZN7cutlass13device_kernelIN5flash19enable_sm80_to_sm89INS1_16FlashAttnBwdSm80INS1_25CollectiveMainloopBwdSm80ILi2ELi2EN4cute5tupleIJNS5_1CILi128EEES8_NS7_ILi64EEEEEENS_6half_tEfNS_4arch4Sm80ELb0ELb1ELb1ELb0ELb1ELb0ELb0ELb0ELi2ELi4ELi4ELi4ELb0EEENS1_24CollectiveEpilogueBwdGQAISA_fSD_Li256ELb0ELb1EEENS1_19SingleTileSchedulerILb0ELb0ELb0ELi128EEEEEEEEEvNT_6ParamsE$_ZN4cute3eso3ESOILb1ELb0EJNS_6LayoutINS_5tupleIJNS3_IJNS_1CILi2EEES5_EEEEEENS3_IJNS3_IJNS4_ILi8EEENS4_ILi64EEEEEEEEEEENS_10ViewEngineINS_8smem_ptrIPfEEEEEEC2ERKSC_RKSH_) ;  /* 0xfffe684000007944 */ /* 0x022fea0003c3ffff */
[----:B-1----:R1:W5:Y:S01]  /*20f60*/  LDL.64 R4, [R1+0x758] ;  /* 0x0007580001047983 */ /* 0x0023620000100a00 */
[----:B------:R-:W-:-:S02]  /*20f70*/  MOV R7, R2 ;  /* 0x0000000200077202 */ /* 0x000fc40000000f00 */
[----:B------:R-:W-:Y:S02]  /*20f80*/  MOV R8, 0x20fa0 ;  /* 0x00020fa000087802 */ /* 0x000fe40000000f00 */
[----:B-1---5:R-:W-:Y:S05]  /*20f90*/  CALL.REL.NOINC `($_ZN7cutlass13device_kernelIN5flash19enable_sm80_to_sm89INS1_16FlashAttnBwdSm80INS1_25CollectiveMainloopBwdSm80ILi2ELi2EN4cute5tupleIJNS5_1CILi128EEES8_NS7_ILi64EEEEEENS_6half_tEfNS_4arch4Sm80ELb0ELb1ELb1ELb0ELb1ELb0ELb0ELb0ELi2ELi4ELi4ELi4ELb0EEENS1_24CollectiveEpilogueBwdGQAISA_fSD_Li256ELb0ELb1EEENS1_19SingleTileSchedulerILb0ELb0ELb0ELi128EEEEEEEEEvNT_6ParamsE$_ZN4cute3eso3ESOILb1ELb0EJNS_6LayoutINS_5tupleIJNS_1CILi1EEENS4_ILi4EEEEEENS3_IJNS4_ILi0EEES5_EEEEENS_10ViewEngineIPfEEEEC2ERKSA_RKSD_) ;  /* 0xfffe736000007944 */ /* 0x022fea0003c3ffff */
[----:B-1----:R1:W5:Y:S01]  /*20fa0*/  LDL.64 R2, [R1+0x758] ;  /* 0x0007580001027983 */ /* 0x0023620000100a00 */
[----:B------:R-:W-:Y:S02]  /*20fb0*/  MOV R9, R5 ;  /* 0x0000000500097202 */ /* 0x000fe40000000f00 */
[----:B------:R-:W-:Y:S02]  /*20fc0*/  MOV R8, 0x20fe0 ;  /* 0x00020fe000087802 */ /* 0x000fe40000000f00 */
[----:B-1---5:R-:W-:Y:S05]  /*20fd0*/  CALL.REL.NOINC `($_ZN7cutlass13device_kernelIN5flash19enable_sm80_to_sm89INS1_16FlashAttnBwdSm80INS1_25CollectiveMainloopBwdSm80ILi2ELi2EN4cute5tupleIJNS5_1CILi128EEES8_NS7_ILi64EEEEEENS_6half_tEfNS_4arch4Sm80ELb0ELb1ELb1ELb0ELb1ELb0ELb0ELb0ELi2ELi4ELi4ELi4ELb0EEENS1_24CollectiveEpilogueBwdGQAISA_fSD_Li256ELb0ELb1EEENS1_19SingleTileSchedulerILb0ELb0ELb0ELi128EEEEEEEEEvNT_6ParamsE$_ZN4cute3eso3ESOILb1ELb0EJNS_6LayoutINS_5tupleIJNS_1CILi1EEENS3_IJNS4_ILi2EEES6_EEEEEENS3_IJNS4_ILi0EEENS3_IJNS4_ILi8EEENS4_ILi64EEEEEEEEEEENS_10ViewEngineINS_8smem_ptrIPfEEEEEEC2ERKSE_RKSJ_) ;  /* 0xfffe72c000007944 */ /* 0x022fea0003c3ffff */
[----:B-1----:R1:W5:Y:S01]  /*20fe0*/  LDL.64 R4, [R1+0x758] ;  /* 0x0007580001047983 */ /* 0x0023620000100a00 */
[----:B------:R-:W-:-:S03]  /*20ff0*/  MOV R10, 0x21010 ;  /* 0x00021010000a7802 */ /* 0x000fc60000000f00 */
[----:B-1---5:R-:W-:Y:S05]  /*21000*/  CALL.REL.NOINC `($_ZN7cutlass13device_kernelIN5flash19enable_sm80_to_sm89INS1_16FlashAttnBwdSm80INS1_25CollectiveMainloopBwdSm80ILi2ELi2EN4cute5tupleIJNS5_1CILi128EEES8_NS7_ILi64EEEEEENS_6half_tEfNS_4arch4Sm80ELb0ELb1ELb1ELb0ELb1ELb0ELb0ELb0ELi2ELi4ELi4ELi4ELb0EEENS1_24CollectiveEpilogueBwdGQAISA_fSD_Li256ELb0ELb1EEENS1_19SingleTileSchedulerILb0ELb0ELb0ELi128EEEEEEEEEvNT_6ParamsE$_ZN4cute8smem_ptrIPfECI1NS_12iter_adaptorIS1_S2_EEES1_) ;  /* 0xfffe7ab000007944 */ /* 0x022fea0003c3ffff */
[----:B-1----:R1:W5:Y:S01]  /*21010*/  LDL.64 R4, [R1+0x758] ;  /* 0x0007580001047983 */ /* 0x0023620000100a00 */
[----:B------:R-:W-:-:S03]  /*21020*/  MOV R10, 0x21040 ;  /* 0x00021040000a7802 */ /* 0x000fc60000000f00 */
[----:B-1---5:R-:W-:Y:S05]  /*21030*/  CALL.REL.NOINC `($_ZN7cutlass13device_kernelIN5flash19enable_sm80_to_sm89INS1_16FlashAttnBwdSm80INS1_25CollectiveMainloopBwdSm80ILi2ELi2EN4cute5tupleIJNS5_1CILi128EEES8_NS7_ILi64EEEEEENS_6half_tEfNS_4arch4Sm80ELb0ELb1ELb1ELb0ELb1ELb0ELb0ELb0ELi2ELi4ELi4ELi4ELb0EEENS1_24CollectiveEpilogueBwdGQAISA_fSD_Li256ELb0ELb1EEENS1_19SingleTileSchedulerILb0ELb0ELb0ELi128EEEEEEEEEvNT_6ParamsE$_ZN4cute3eso3ESOILb1ELb0EJNS_6LayoutINS_5tupleIJNS3_IJNS_1CILi2EEES5_EEEEEENS3_IJNS3_IJNS4_ILi8EEENS4_ILi64EEEEEEEEEEENS_10ViewEngineINS_8smem_ptrIPfEEEEEEC2ERKSC_RKSH_) ;  /* 0xfffe676000007944 */ /* 0x022fea0003c3ffff */
[----:B------:R2:W5:Y:S01]  /*21040*/  LDL.64 R12, [R1+0x758] ;  /* 0x00075800010c7983 */ /* 0x0005620000100a00 */
[----:B-1----:R-:W-:Y:S01]  /*21050*/  IMAD.MOV.U32 R4, RZ, RZ, R2 ;  /* 0x000000ffff047224 */ /* 0x002fe200078e0002 */
[----:B------:R-:W-:Y:S02]  /*21060*/  MOV R7, R3 ;  /* 0x0000000300077202 */ /* 0x000fe40000000f00 */
[----:B------:R-:W-:Y:S02]  /*21070*/  MOV R8, 0x21090 ;  /* 0x0002109000087802 */ /* 0x000fe40000000f00 */
[----:B--2--5:R-:W-:Y:S05]  /*21080*/  CALL.REL.NOINC `($_ZN7cutlass13device_kernelIN5flash19enable_sm80_to_sm89INS1_16FlashAttnBwdSm80INS1_25CollectiveMainloopBwdSm80ILi2ELi2EN4cute5tupleIJNS5_1CILi128EEES8_NS7_ILi64EEEEEENS_6half_tEfNS_4arch4Sm80ELb0ELb1ELb1ELb0ELb1ELb0ELb0ELb0ELi2ELi4ELi4ELi4ELb0EEENS1_24CollectiveEpilogueBwdGQAISA_fSD_Li256ELb0ELb1EEENS1_19SingleTileSchedulerILb0ELb0ELb0ELi128EEEEEEEEEvNT_6ParamsE$_ZN4cute3eso3ESOILb1ELb0EJNS_6LayoutINS_5tupleIJNS_1CILi4EEEEEENS3_IJNS4_ILi1EEEEEEEENS_10ViewEngineIPfEEEEC2ERKS9_RKSC_) ;  /* 0xfffe72d000007944 */ /* 0x024fea0003c3ffff */
        /* <DEDUP_REMOVED lines=13> */
[----:B-1----:R-:W-:Y:S05]  /*21160*/  CALL.REL.NOINC `($_ZN7cutlass13device_kernelIN5flash19enable_sm80_to_sm89INS1_16FlashAttnBwdSm80INS1_25CollectiveMainloopBwdSm80ILi2ELi2EN4cute5tupleIJNS5_1CILi128EEES8_NS7_ILi64EEEEEENS_6half_tEfNS_4arch4Sm80ELb0ELb1ELb1ELb0ELb1ELb0ELb0ELb0ELi2ELi4ELi4ELi4ELb0EEENS1_24CollectiveEpilogueBwdGQAISA_fSD_Li256ELb0ELb1EEENS1_19SingleTileSchedulerILb0ELb0ELb0ELi128EEEEEEEEEvNT_6ParamsE$_ZN4cute3eso3ESOILb1ELb0EJNS_6LayoutINS_5tupleIJNS3_IJNS_1CILi2EEES5_EEENS3_IJS5_NS4_ILi8EEEEEEEEENS3_IJNS3_IJS5_NS4_ILi4EEEEEENS3_IJNS4_ILi1EEES7_EEEEEEEENS_10ViewEngineIPfEEEEC2ERKSF_RKSI_) ;  /* 0xfffe66b000007944 */ /* 0x002fea0003c3ffff */
[----:B------:R2:W5:Y:S01]  /*21170*/  LDL.64 R8, [R1+0x758] ;  /* 0x0007580001087983 */ /* 0x0005620000100a00 */
[----:B------:R-:W-:-:S03]  /*21180*/  MOV R7, RZ ;  /* 0x000000ff00077202 */ /* 0x000fc60000000f00 */
.L_x_3038:
[----:B-1----:R-:W-:-:S04]  /*21190*/  MOV R2, 0x211b0 ;  /* 0x000211b000027802 */ /* 0x002fc80000000f00 */
[----:B--2--5:R-:W-:Y:S05]  /*211a0*/  CALL.REL.NOINC `($_ZN7cutlass13device_kernelIN5flash19enable_sm80_to_sm89INS1_16FlashAttnBwdSm80INS1_25CollectiveMainloopBwdSm80ILi2ELi2EN4cute5tupleIJNS5_1CILi128EEES8_NS7_ILi64EEEEEENS_6half_tEfNS_4arch4Sm80ELb0ELb1ELb1ELb0ELb1ELb0ELb0ELb0ELi2ELi4ELi4ELi4ELb0EEENS1_24CollectiveEpilogueBwdGQAISA_fSD_Li256ELb0ELb1EEENS1_19SingleTileSchedulerILb0ELb0ELb0ELi128EEEEEEEEEvNT_6ParamsE$_ZZZN5flash25CollectiveMainloopBwdSm80ILi2ELi2EN4cute5tupleIJNS1_1CILi128EEES4_NS3_ILi64EEEEEEN7cutlass6half_tEfNS7_4arch4Sm80ELb0ELb1ELb1ELb0ELb1ELb0ELb0ELb0ELi2ELi4ELi4ELi4ELb0EE3mmaINS_16FlashAttnBwdSm80ISB_NS_24CollectiveEpilogueBwdGQAIS6_fSA_Li256ELb0ELb1EEENS_19SingleTileSchedulerILb0ELb0ELb0ELi128EEEE13SharedStorageENS1_6TensorINS1_11ArrayEngineIfLm32EEENS1_6LayoutINS2_IJNS2_IJNS3_ILi2EEESO_EEESO_NS3_ILi4EEEEEENS2_IJNS2_IJNS3_ILi1EEESO_EEESQ_NS3_ILi8EEEEEEEEEEEEbRKNSB_6ParamsERT0_S12_iNS2_IJiiiEEERT_ENKUliT_E_clIZSC_ISJ_SX_EbS10_S12_S12_iS13_S15_EUlRS16_iE_EEDaiS16_ENKUlvE1_clEv) ;  /* 0x0002d1b000007944 */ /* 0x024fea0003c00000 */
[----:B------:R1:W-:Y:S01]  /*211b0*/  STL [R1+0x770], RZ ;  /* 0x000770ff01007387 */ /* 0x0003e20000100800 */
[----:B------:R-:W-:-:S03]  /*211c0*/  MOV R5, RZ ;  /* 0x000000ff00057202 */ /* 0x000fc60000000f00 */
.L_x_3037:
[----:B------:R-:W-:Y:S01]  /*211d0*/  IMAD.MOV.U32 R80, RZ, RZ, R60 ;  /* 0x000000ffff507224 */ /* 0x000fe200078e003c */
[----:B-1----:R-:W-:Y:S02]  /*211e0*/  MOV R2, R59 ;  /* 0x0000003b00027202 */ /* 0x002fe40000000f00 */
[----:B------:R-:W-:Y:S02]  /*211f0*/  MOV R12, 0x21210 ;  /* 0x00021210000c7802 */ /* 0x000fe40000000f00 */
[----:B-1---5:R-:W-:Y:S05]  /*21200*/  CALL.REL.NOINC `($_ZN7cutlass13device_kernelIN5flash19enable_sm80_to_sm89INS1_16FlashAttnBwdSm80INS1_25CollectiveMainloopBwdSm80ILi2ELi2EN4cute5tupleIJNS5_1CILi128EEES8_NS7_ILi64EEEEEENS_6half_tEfNS_4arch4Sm80ELb0ELb1ELb1ELb0ELb1ELb0ELb0ELb0ELi2ELi4ELi4ELi4ELb0EEENS1_24CollectiveEpilogueBwdGQAISA_fSD_Li256ELb0ELb1EEENS1_19SingleTileSchedulerILb0ELb0ELb0ELi128EEEEEEEEEvNT_6ParamsE$_ZN4cute3eso3ESOILb0ELb0EJiiEEC2ERKiS4_) ;  /* 0xfffe50e000007944 */ /* 0x022fea0003c3ffff */
        /* <DEDUP_REMOVED lines=19> */
[----:B-1---5:R-:W-:Y:S05]  /*21340*/  CALL.REL.NOINC `($_ZN7cutlass13device_kernelIN5flash19enable_sm80_to_sm89INS1_16FlashAttnBwdSm80INS1_25CollectiveMainloopBwdSm80ILi2ELi2EN4cute5tupleIJNS5_1CILi128EEES8_NS7_ILi64EEEEEENS_6half_tEfNS_4arch4Sm80ELb0ELb1ELb1ELb0ELb1ELb0ELb0ELb0ELi2ELi4ELi4ELi4ELb0EEENS1_24CollectiveEpilogueBwdGQAISA_fSD_Li256ELb0ELb1EEENS1_19SingleTileSchedulerILb0ELb0ELb0ELi128EEEEEEEEEvNT_6ParamsE$_ZN4cute3eso3ESOILb0ELb0EJiiEEC2ERKiS4_) ;  /* 0xfffe4fa000007944 */ /* 0x022fea0003c3ffff */
        /* <DEDUP_REMOVED lines=21> */
[----:B------:R-:W-:Y:S05]  /*214a0*/  CALL.REL.NOINC `($_ZN7cutlass13device_kernelIN5flash19enable_sm80_to_sm89INS1_16FlashAttnBwdSm80INS1_25CollectiveMainloopBwdSm80ILi2ELi2EN4cute5tupleIJNS5_1CILi128EEES8_NS7_ILi64EEEEEENS_6half_tEfNS_4arch4Sm80ELb0ELb1ELb1ELb0ELb1ELb0ELb0ELb0ELi2ELi4ELi4ELi4ELb0EEENS1_24CollectiveEpilogueBwdGQAISA_fSD_Li256ELb0ELb1EEENS1_19SingleTileSchedulerILb0ELb0ELb0ELi128EEEEEEEEEvNT_6ParamsE$_ZN4cute3eso3ESOILb0ELb0EJiiEEC2ERKiS4_) ;  /* 0xfffe4e4000007944 */ /* 0x000fea0003c3ffff */
        /* <DEDUP_REMOVED lines=19> */
[----:B-1----:R-:W-:Y:S05]  /*215e0*/  CALL.REL.NOINC `($_ZN7cutlass13device_kernelIN5flash19enable_sm80_to_sm89INS1_16FlashAttnBwdSm80INS1_25CollectiveMainloopBwdSm80ILi2ELi2EN4cute5tupleIJNS5_1CILi128EEES8_NS7_ILi64EEEEEENS_6half_tEfNS_4arch4Sm80ELb0ELb1ELb1ELb0ELb1ELb0ELb0ELb0ELi2ELi4ELi4ELi4ELb0EEENS1_24CollectiveEpilogueBwdGQAISA_fSD_Li256ELb0ELb1EEENS1_19SingleTileSchedulerILb0ELb0ELb0ELi128EEEEEEEEEvNT_6ParamsE$_ZN4cute3eso3ESOILb0ELb0EJiiEEC2ERKiS4_) ;  /* 0xfffe4d0000007944 */ /* 0x002fea0003c3ffff */
        /* <DEDUP_REMOVED lines=13> */
[----:B-----5:R-:W-:Y:S05]  /*216c0*/  CALL.REL.NOINC `($_ZN7cutlass13device_kernelIN5flash19enable_sm80_to_sm89INS1_16FlashAttnBwdSm80INS1_25CollectiveMainloopBwdSm80ILi2ELi2EN4cute5tupleIJNS5_1CILi128EEES8_NS7_ILi64EEEEEENS_6half_tEfNS_4arch4Sm80ELb0ELb1ELb1ELb0ELb1ELb0ELb0ELb0ELi2ELi4ELi4ELi4ELb0EEENS1_24CollectiveEpilogueBwdGQAISA_fSD_Li256ELb0ELb1EEENS1_19SingleTileSchedulerILb0ELb0ELb0ELi128EEEEEEEEEvNT_6ParamsE$_ZN4cute3eso3ESOILb0ELb0EJiiEEC2ERKiS4_) ;  /* 0xfffe4c2000007944 */ /* 0x020fea0003c3ffff */
        /* <DEDUP_REMOVED lines=48> */
[----:B--2---:R-:W-:Y:S05]  /*219d0*/  CALL.REL.NOINC `($_ZN7cutlass13device_kernelIN5flash19enable_sm80_to_sm89INS1_16FlashAttnBwdSm80INS1_25CollectiveMainloopBwdSm80ILi2ELi2EN4cute5tupleIJNS5_1CILi128EEES8_NS7_ILi64EEEEEENS_6half_tEfNS_4arch4Sm80ELb0ELb1ELb1ELb0ELb1ELb0ELb0ELb0ELi2ELi4ELi4ELi4ELb0EEENS1_24CollectiveEpilogueBwdGQAISA_fSD_Li256ELb0ELb1EEENS1_19SingleTileSchedulerILb0ELb0ELb0ELi128EEEEEEEEEvNT_6ParamsE$_ZN4cute3eso3ESOILb1ELb0EJNS_6LayoutINS_5tupleIJNS3_IJNS_1CILi1EEENS4_ILi2EEEEEES6_NS4_ILi8EEEEEENS3_IJNS3_IJS5_S5_EEES6_NS4_ILi4EEEEEEEENS_10ViewEngineIPKN7cutlass5ArrayIfLi2ELb1EEEEEEEC2ERKSD_RKSK_) ;  /* 0xfffe5b7000007944 */ /* 0x004fea0003c3ffff */
[----:B------:R2:W5:Y:S01]  /*219e0*/  LDL.64 R20, [R8] ;  /* 0x0000000008147983 */ /* 0x0005620000100a00 */
[----:B------:R-:W-:Y:S01]  /*219f0*/  IMAD.MOV.U32 R16, RZ, RZ, R7 ;  /* 0x000000ffff107224 */ /* 0x000fe200078e0007 */
[----:B-1----:R-:W-:Y:S02]  /*21a00*/  MOV R3, R6 ;  /* 0x0000000600037202 */ /* 0x002fe40000000f00 */
[----:B------:R-:W-:Y:S02]  /*21a10*/  MOV R14, 0x21a30 ;  /* 0x00021a30000e7802 */ /* 0x000fe40000000f00 */
[----:B--2--5:R-:W-:Y:S05]  /*21a20*/  CALL.REL.NOINC `($_ZN7cutlass13device_kernelIN5flash19enable_sm80_to_sm89INS1_16FlashAttnBwdSm80INS1_25CollectiveMainloopBwdSm80ILi2ELi2EN4cute5tupleIJNS5_1CILi128EEES8_NS7_ILi64EEEEEENS_6half_tEfNS_4arch4Sm80ELb0ELb1ELb1ELb0ELb1ELb0ELb0ELb0ELi2ELi4ELi4ELi4ELb0EEENS1_24CollectiveEpilogueBwdGQAISA_fSD_Li256ELb0ELb1EEENS1_19SingleTileSchedulerILb0ELb0ELb0ELi128EEEEEEEEEvNT_6ParamsE$_ZN4cute3eso3ESOILb1ELb0EJNS_6LayoutINS_5tupleIJNS3_IJNS_1CILi1EEENS4_ILi2EEEEEES6_NS4_ILi8EEEEEENS3_IJNS3_IJS5_S5_EEES6_NS4_ILi4EEEEEEEENS_10ViewEngineIPN7cutlass5ArrayINSF_6half_tELi2ELb0EEEEEEEC2ERKSD_RKSK_) ;  /* 0xfffe5b7000007944 */ /* 0x024fea0003c3ffff */
[----:B------:R-:W-:Y:S01]  /*21a30*/  ULDC.64 UR4, c[0x0][0x118] ;  /* 0x0000460000047ab9 */ /* 0x000fe20000000a00 */
[----:B-1----:R1:W5:Y:S04]  /*21a40*/  LDL.64 R16, [R8] ;  /* 0x0000000008107983 */ /* 0x0023680000100a00 */
[----:B------:R1:W5:Y:S01]  /*21a50*/  LD.E.64 R2, [R20.64] ;  /* 0x0000000414027980 */ /* 0x000362000c101b00 */
[----:B------:R-:W-:-:S03]  /*21a60*/  MOV R14, 0x21a80 ;  /* 0x00021a80000e7802 */ /* 0x000fc60000000f00 */
[----:B-1---5:R-:W-:Y:S05]  /*21a70*/  CALL.REL.NOINC `($_ZN7cutlass13device_kernelIN5flash19enable_sm80_to_sm89INS1_16FlashAttnBwdSm80INS1_25CollectiveMainloopBwdSm80ILi2ELi2EN4cute5tupleIJNS5_1CILi128EEES8_NS7_ILi64EEEEEENS_6half_tEfNS_4arch4Sm80ELb0ELb1ELb1ELb0ELb1ELb0ELb0ELb0ELi2ELi4ELi4ELi4ELb0EEENS1_24CollectiveEpilogueBwdGQAISA_fSD_Li256ELb0ELb1EEENS1_19SingleTileSchedulerILb0ELb0ELb0ELi128EEEEEEEEEvNT_6ParamsE$_ZN73_INTERNAL_e48e4f46_37_flash_bwd_hdim64_fp16_softcap_sm80_cu_3fbc093a_281817__float22half2_rnE6float2) ;  /* 0xfffe70d000007944 */ /* 0x022fea0003c3ffff */
[----:B------:R-:W-:Y:S02]  /*21a80*/  MOV R14, 0x21aa0 ;  /* 0x00021aa0000e7802 */ /* 0x000fe40000000f00 */
[----:B-1----:R-:W-:Y:S05]  /*21a90*/  CALL.REL.NOINC `($_ZN7cutlass13device_kernelIN5flash19enable_sm80_to_sm89INS1_16FlashAttnBwdSm80INS1_25CollectiveMainloopBwdSm80ILi2ELi2EN4cute5tupleIJNS5_1CILi128EEES8_NS7_ILi64EEEEEENS_6half_tEfNS_4arch4Sm80ELb0ELb1ELb1ELb0ELb1ELb0ELb0ELb0ELi2ELi4ELi4ELi4ELb0EEENS1_24CollectiveEpilogueBwdGQAISA_fSD_Li256ELb0ELb1EEENS1_19SingleTileSchedulerILb0ELb0ELb0ELi128EEEEEEEEEvNT_6ParamsE$_ZN7__half2aSEOKS_) ;  /* 0xfffe710000007944 */ /* 0x002fea0003c3ffff */
[----:B------:R-:W2:Y:S01]  /*21aa0*/  LDL R15, [R1+0x770] ;  /* 0x00077000010f7983 */ /* 0x000ea20000100800 */
[----:B------:R-:W-:Y:S01]  /*21ab0*/  ULDC.64 UR4, c[0x0][0x118] ;  /* 0x0000460000047ab9 */ /* 0x000fe20000000a00 */
[----:B------:R-:W-:-:S02]  /*21ac0*/  MOV R14, 0x21b00 ;  /* 0x00021b00000e7802 */ /* 0x000fc40000000f00 */
[----:B--2---:R2:W-:Y:S04]  /*21ad0*/  ST.E [R16.64], R15 ;  /* 0x0000000f10007985 */ /* 0x0045e8000c101904 */
[----:B-1----:R2:W5:Y:S02]  /*21ae0*/  LD.E.64 R2, [R20.64+0x8] ;  /* 0x0000080414027980 */ /* 0x002564000c101b00 */
[----:B--2--5:R-:W-:Y:S05]  /*21af0*/  CALL.REL.NOINC `($_ZN7cutlass13device_kernelIN5flash19enable_sm80_to_sm89INS1_16FlashAttnBwdSm80INS1_25CollectiveMainloopBwdSm80ILi2ELi2EN4cute5tupleIJNS5_1CILi128EEES8_NS7_ILi64EEEEEENS_6half_tEfNS_4arch4Sm80ELb0ELb1ELb1ELb0ELb1ELb0ELb0ELb0ELi2ELi4ELi4ELi4ELb0EEENS1_24CollectiveEpilogueBwdGQAISA_fSD_Li256ELb0ELb1EEENS1_19SingleTileSchedulerILb0ELb0ELb0ELi128EEEEEEEEEvNT_6ParamsE$_ZN73_INTERNAL_e48e4f46_37_flash_bwd_hdim64_fp16_softcap_sm80_cu_3fbc093a_281817__float22half2_rnE6float2) ;  /* 0xfffe705000007944 */ /* 0x024fea0003c3ffff */
[----:B------:R-:W-:Y:S02]  /*21b00*/  MOV R14, 0x21b20 ;  /* 0x00021b20000e7802 */ /* 0x000fe40000000f00 */
[----:B-1----:R-:W-:Y:S05]  /*21b10*/  CALL.REL.NOINC `($_ZN7cutlass13device_kernelIN5flash19enable_sm80_to_sm89INS1_16FlashAttnBwdSm80INS1_25CollectiveMainloopBwdSm80ILi2ELi2EN4cute5tupleIJNS5_1CILi128EEES8_NS7_ILi64EEEEEENS_6half_tEfNS_4arch4Sm80ELb0ELb1ELb1ELb0ELb1ELb0ELb0ELb0ELi2ELi4ELi4ELi4ELb0EEENS1_24CollectiveEpilogueBwdGQAISA_fSD_Li256ELb0ELb1EEENS1_19SingleTileSchedulerILb0ELb0ELb0ELi128EEEEEEEEEvNT_6ParamsE$_ZN7__half2aSEOKS_) ;  /* 0xfffe708000007944 */ /* 0x002fea0003c3ffff */
[----:B------:R-:W2:Y:S01]  /*21b20*/  LDL R15, [R1+0x770] ;  /* 0x00077000010f7983 */ /* 0x000ea20000100800 */
[----:B------:R-:W-:Y:S01]  /*21b30*/  ULDC.64 UR4, c[0x0][0x118] ;  /* 0x0000460000047ab9 */ /* 0x000fe20000000a00 */
[----:B------:R-:W-:Y:S02]  /*21b40*/  MOV R14, 0x21b80 ;  /* 0x00021b80000e7802 */ /* 0x000fe40000000f00 */
[----:B--2---:R2:W-:Y:S04]  /*21b50*/  ST.E [R16.64+0x4], R15 ;  /* 0x0000040f10007985 */ /* 0x0045e8000c101904 */
[----:B-1----:R2:W5:Y:S02]  /*21b60*/  LD.E.64 R2, [R20.64+0x10] ;  /* 0x0000100414027980 */ /* 0x002564000c101b00 */
[----:B--2--5:R-:W-:Y:S05]  /*21b70*/  CALL.REL.NOINC `($_ZN7cutlass13device_kernelIN5flash19enable_sm80_to_sm89INS1_16FlashAttnBwdSm80INS1_25CollectiveMainloopBwdSm80ILi2ELi2EN4cute5tupleIJNS5_1CILi128EEES8_NS7_ILi64EEEEEENS_6half_tEfNS_4arch4Sm80ELb0ELb1ELb1ELb0ELb1ELb0ELb0ELb0ELi2ELi4ELi4ELi4ELb0EEENS1_24CollectiveEpilogueBwdGQAISA_fSD_Li256ELb0ELb1EEENS1_19SingleTileSchedulerILb0ELb0ELb0ELi128EEEEEEEEEvNT_6ParamsE$_ZN73_INTERNAL_e48e4f46_37_flash_bwd_hdim64_fp16_softcap_sm80_cu_3fbc093a_281817__float22half2_rnE6float2) ;  /* 0xfffe6fd000007944 */ /* 0x024fea0003c3ffff */
[----:B------:R-:W-:Y:S02]  /*21b80*/  MOV R14, 0x21ba0 ;  /* 0x00021ba0000e7802 */ /* 0x000fe40000000f00 */
[----:B-1----:R-:W-:Y:S05]  /*21b90*/  CALL.REL.NOINC `($_ZN7cutlass13device_kernelIN5flash19enable_sm80_to_sm89INS1_16FlashAttnBwdSm80INS1_25CollectiveMainloopBwdSm80ILi2ELi2EN4cute5tupleIJNS5_1CILi128EEES8_NS7_ILi64EEEEEENS_6half_tEfNS_4arch4Sm80ELb0ELb1ELb1ELb0ELb1ELb0ELb0ELb0ELi2ELi4ELi4ELi4ELb0EEENS1_24CollectiveEpilogueBwdGQAISA_fSD_Li256ELb0ELb1EEENS1_19SingleTileSchedulerILb0ELb0ELb0ELi128EEEEEEEEEvNT_6ParamsE$_ZN7__half2aSEOKS_) ;  /* 0xfffe700000007944 */ /* 0x002fea0003c3ffff */
[----:B------:R-:W2:Y:S01]  /*21ba0*/  LDL R15, [R1+0x770] ;  /* 0x00077000010f7983 */ /* 0x000ea20000100800 */
[----:B------:R-:W-:Y:S01]  /*21bb0*/  ULDC.64 UR4, c[0x0][0x118] ;  /* 0x0000460000047ab9 */ /* 0x000fe20000000a00 */
[----:B------:R-:W-:-:S02]  /*21bc0*/  MOV R14, 0x21c00 ;  /* 0x00021c00000e7802 */ /* 0x000fc40000000f00 */
[----:B--2---:R2:W-:Y:S04]  /*21bd0*/  ST.E [R16.64+0x8], R15 ;  /* 0x0000080f10007985 */ /* 0x0045e8000c101904 */
        /* <DEDUP_REMOVED lines=228> */
[----:B-1----:R-:W2:Y:S01]  /*22a20*/  LDL R3, [R1+0x770] ;  /* 0x0007700001037983 */ /* 0x002ea20000100800 */
[----:B------:R-:W-:Y:S01]  /*22a30*/  ULDC.64 UR4, c[0x0][0x118] ;  /* 0x0000460000047ab9 */ /* 0x000fe20000000a00 */
[----:B------:R-:W-:Y:S01]  /*22a40*/  IMAD.MOV.U32 R2, RZ, RZ, R7 ;  /* 0x000000ffff027224 */ /* 0x000fe200078e0007 */
[----:B------:R-:W-:Y:S02]  /*22a50*/  MOV R7, R6 ;  /* 0x0000000600077202 */ /* 0x000fe40000000f00 */
[----:B------:R-:W-:Y:S01]  /*22a60*/  MOV R6, 0x22a90 ;  /* 0x00022a9000067802 */ /* 0x000fe20000000f00 */
[----:B--2---:R1:W-:Y:S04]  /*22a70*/  ST.E [R16.64+0x7c], R3 ;  /* 0x00007c0310007985 */ /* 0x0043e8000c101904 */
[----:B-1----:R-:W-:Y:S05]  /*22a80*/  CALL.REL.NOINC `($_ZN7cutlass13device_kernelIN5flash19enable_sm80_to_sm89INS1_16FlashAttnBwdSm80INS1_25CollectiveMainloopBwdSm80ILi2ELi2EN4cute5tupleIJNS5_1CILi128EEES8_NS7_ILi64EEEEEENS_6half_tEfNS_4arch4Sm80ELb0ELb1ELb1ELb0ELb1ELb0ELb0ELb0ELi2ELi4ELi4ELi4ELb0EEENS1_24CollectiveEpilogueBwdGQAISA_fSD_Li256ELb0ELb1EEENS1_19SingleTileSchedulerILb0ELb0ELb0ELi128EEEEEEEEEvNT_6ParamsE$_ZN4cute3eso3ESOILb1ELb0EJNS_6LayoutINS_5tupleIJNS3_IJNS_1CILi1EEENS3_IJNS4_ILi4EEENS4_ILi2EEEEEEEEES7_S6_EEENS3_IJNS3_IJNS4_ILi0EEENS3_IJS5_NS4_ILi8EEEEEEEEES6_NS4_ILi16EEEEEEEENS_10ViewEngineIPN7cutlass6half_tEEEEEC2ERKSH_RKSM_) ;  /* 0xfffe4a1000007944 */ /* 0x002fea0003c3ffff */
[----:B------:R2:W5:Y:S04]  /*22a90*/  LDL.64 R16, [R61+0xb8] ;  /* 0x0000b8003d107983 */ /* 0x0005680000100a00 */
[----:B-1----:R2:W5:Y:S01]  /*22aa0*/  LDL.64 R2, [R8] ;  /* 0x0000000008027983 */ /* 0x0025620000100a00 */
[----:B------:R-:W-:-:S03]  /*22ab0*/  MOV R14, 0x22ad0 ;  /* 0x00022ad0000e7802 */ /* 0x000fc60000000f00 */
[----:B--2--5:R-:W-:Y:S05]  /*22ac0*/  CALL.REL.NOINC `($_ZN7cutlass13device_kernelIN5flash19enable_sm80_to_sm89INS1_16FlashAttnBwdSm80INS1_25CollectiveMainloopBwdSm80ILi2ELi2EN4cute5tupleIJNS5_1CILi128EEES8_NS7_ILi64EEEEEENS_6half_tEfNS_4arch4Sm80ELb0ELb1ELb1ELb0ELb1ELb0ELb0ELb0ELi2ELi4ELi4ELi4ELb0EEENS1_24CollectiveEpilogueBwdGQAISA_fSD_Li256ELb0ELb1EEENS1_19SingleTileSchedulerILb0ELb0ELb0ELi128EEEEEEEEEvNT_6ParamsE$_ZN4cute3eso3ESOILb1ELb0EJNS_6LayoutINS_5tupleIJNS3_IJNS_1CILi1EEENS3_IJNS4_ILi2EEES6_EEEEEES6_NS4_ILi4EEEEEENS3_IJNS3_IJNS4_ILi0EEENS3_IJS5_S9_EEEEEES6_NS4_ILi8EEEEEEEENS_10ViewEngineIPjEEEEC2ERKSG_RKSJ_) ;  /* 0xfffe499000007944 */ /* 0x024fea0003c3ffff */
[----:B------:R-:W-:Y:S01]  /*22ad0*/  ULDC.64 UR4, c[0x0][0x118] ;  /* 0x0000460000047ab9 */ /* 0x000fe20000000a00 */
[----:B------:R2:W5:Y:S04]  /*22ae0*/  LDL.64 R14, [R8] ;  /* 0x00000000080e7983 */ /* 0x0005680000100a00 */
[----:B------:R-:W3:Y:S04]  /*22af0*/  LD.E R18, [R16.64] ;  /* 0x0000000410127980 */ /* 0x000ee8000c101900 */
[----:B-1----:R-:W4:Y:S01]  /*22b00*/  LD.E R6, [R16.64+0x4] ;  /* 0x0000040410067980 */ /* 0x002f22000c101900 */
[----:B------:R-:W-:-:S03]  /*22b10*/  MOV R2, 0x22b50 ;  /* 0x00022b5000027802 */ /* 0x000fc60000000f00 */
[----:B---3--:R2:W-:Y:S04]  /*22b20*/  STL [R1+0x794], R18 ;  /* 0x0007941201007387 */ /* 0x0085e80000100800 */
[----:B----4-:R2:W-:Y:S02]  /*22b30*/  STL [R1+0x798], R6 ;  /* 0x0007980601007387 */ /* 0x0105e40000100800 */
[----:B--2--5:R-:W-:Y:S05]  /*22b40*/  CALL.REL.NOINC `($_ZN7cutlass13device_kernelIN5flash19enable_sm80_to_sm89INS1_16FlashAttnBwdSm80INS1_25CollectiveMainloopBwdSm80ILi2ELi2EN4cute5tupleIJNS5_1CILi128EEES8_NS7_ILi64EEEEEENS_6half_tEfNS_4arch4Sm80ELb0ELb1ELb1ELb0ELb1ELb0ELb0ELb0ELi2ELi4ELi4ELi4ELb0EEENS1_24CollectiveEpilogueBwdGQAISA_fSD_Li256ELb0ELb1EEENS1_19SingleTileSchedulerILb0ELb0ELb0ELi128EEEEEEEEEvNT_6ParamsE$_ZZN4cute6upcastILi2ENS_5tupleIJNS1_IJNS_1CILi1EEENS1_IJNS2_ILi2EEES4_S4_EEEEEES4_NS1_IJS4_S4_EEEEEENS1_IJNS1_IJNS2_ILi0EEENS1_IJS3_NS2_ILi512EEEiEEEEEENS2_ILi4096EEENS1_IJiNS2_ILi8192EEEEEEEEEEEDaRKT0_RKT1_ENKUlRKT_RKT0_E_clIS6_SC_EEDaSP_SS_) ;  /* 0xfffe6b1000007944 */ /* 0x024fea0003c3ffff */
[----:B------:R1:W5:Y:S01]  /*22b50*/  LDL R2, [R1+0x798] ;  /* 0x0007980001027983 */ /* 0x0003620000100800 */
[----:B------:R-:W-:-:S03]  /*22b60*/  MOV R18, 0x22b80 ;  /* 0x00022b8000127802 */ /* 0x000fc60000000f00 */
[----:B-1---5:R-:W-:Y:S05]  /*22b70*/  CALL.REL.NOINC `($_ZN7cutlass13device_kernelIN5flash19enable_sm80_to_sm89INS1_16FlashAttnBwdSm80INS1_25CollectiveMainloopBwdSm80ILi2ELi2EN4cute5tupleIJNS5_1CILi128EEES8_NS7_ILi64EEEEEENS_6half_tEfNS_4arch4Sm80ELb0ELb1ELb1ELb0ELb1ELb0ELb0ELb0ELi2ELi4ELi4ELi4ELb0EEENS1_24CollectiveEpilogueBwdGQAISA_fSD_Li256ELb0ELb1EEENS1_19SingleTileSchedulerILb0ELb0ELb0ELi128EEEEEEEEEvNT_6ParamsE$_ZZN4cute6upcastILi2ENS_5tupleIJNS1_IJNS_1CILi1EEENS1_IJNS2_ILi2EEES4_S4_EEEEEES4_NS1_IJS4_S4_EEEEEENS1_IJNS1_IJNS2_ILi0EEENS1_IJS3_NS2_ILi512EEEiEEEEEENS2_ILi4096EEENS1_IJiNS2_ILi8192EEEEEEEEEEEDaRKT0_RKT1_ENKUlRKT_RKT0_E_clIS7_SF_EEDaSP_SS_) ;  /* 0xfffe6b4000007944 */ /* 0x022fea0003c3ffff */
[----:B------:R1:W-:Y:S01]  /*22b80*/  STL [R1+0x750], R2 ;  /* 0x0007500201007387 */ /* 0x0003e20000100800 */
[----:B------:R-:W-:-:S03]  /*22b90*/  MOV R18, 0x22bb0 ;  /* 0x00022bb000127802 */ /* 0x000fc60000000f00 */
[----:B-1----:R-:W-:Y:S05]  /*22ba0*/  CALL.REL.NOINC `($_ZN7cutlass13device_kernelIN5flash19enable_sm80_to_sm89INS1_16FlashAttnBwdSm80INS1_25CollectiveMainloopBwdSm80ILi2ELi2EN4cute5tupleIJNS5_1CILi128EEES8_NS7_ILi64EEEEEENS_6half_tEfNS_4arch4Sm80ELb0ELb1ELb1ELb0ELb1ELb0ELb0ELb0ELi2ELi4ELi4ELi4ELb0EEENS1_24CollectiveEpilogueBwdGQAISA_fSD_Li256ELb0ELb1EEENS1_19SingleTileSchedulerILb0ELb0ELb0ELi128EEEEEEEEEvNT_6ParamsE$_ZN4cute3eso3ESOILb0ELb0EJNS_5tupleIJNS_1CILi0EEENS2_IJNS3_ILi1EEENS3_ILi256EEEiEEEEEENS3_ILi2048EEENS2_IJiNS3_ILi4096EEEEEEEEC2ERKS8_RKS9_RKSB_) ;  /* 0xfffe2ae000007944 */ /* 0x002fea0003c3ffff */
[----:B------:R2:W5:Y:S04]  /*22bb0*/  LDL R21, [R8] ;  /* 0x0000000008157983 */ /* 0x0005680000100800 */
[----:B-1----:R2:W5:Y:S01]  /*22bc0*/  LDL R3, [R8+0x4] ;  /* 0x0000040008037983 */ /* 0x0025620000100800 */
[----:B------:R-:W-:-:S03]  /*22bd0*/  MOV R18, 0x22bf0 ;  /* 0x00022bf000127802 */ /* 0x000fc60000000f00 */
[----:B--2--5:R-:W-:Y:S05]  /*22be0*/  CALL.REL.NOINC `($_ZN7cutlass13device_kernelIN5flash19enable_sm80_to_sm89INS1_16FlashAttnBwdSm80INS1_25CollectiveMainloopBwdSm80ILi2ELi2EN4cute5tupleIJNS5_1CILi128EEES8_NS7_ILi64EEEEEENS_6half_tEfNS_4arch4Sm80ELb0ELb1ELb1ELb0ELb1ELb0ELb0ELb0ELi2ELi4ELi4ELi4ELb0EEENS1_24CollectiveEpilogueBwdGQAISA_fSD_Li256ELb0ELb1EEENS1_19SingleTileSchedulerILb0ELb0ELb0ELi128EEEEEEEEEvNT_6ParamsE$_ZN4cute5tupleIJNS0_IJNS0_IJNS_1CILi1EEENS0_IJS2_NS1_ILi2EEES3_EEEEEES3_NS0_IJS3_S3_EEEEEENS0_IJNS0_IJNS1_ILi0EEENS0_IJS2_NS1_ILi256EEEiEEEEEENS1_ILi2048EEENS0_IJiNS1_ILi4096EEEEEEEEEEEC2ERKS7_RKSF_) ;  /* 0xfffe584000007944 */ /* 0x024fea0003c3ffff */
[----:B------:R2:W5:Y:S04]  /*22bf0*/  LDL R7, [R8] ;  /* 0x0000000008077983 */ /* 0x0005680000100800 */
[----:B------:R2:W5:Y:S01]  /*22c00*/  LDL R6, [R8+0x4] ;  /* 0x0000040008067983 */ /* 0x0005620000100800 */
[----:B-1----:R-:W-:-:S03]  /*22c10*/  MOV R2, 0x22c30 ;  /* 0x00022c3000027802 */ /* 0x002fc60000000f00 */
[----:B--2--5:R-:W-:Y:S05]  /*22c20*/  CALL.REL.NOINC `($_ZN7cutlass13device_kernelIN5flash19enable_sm80_to_sm89INS1_16FlashAttnBwdSm80INS1_25CollectiveMainloopBwdSm80ILi2ELi2EN4cute5tupleIJNS5_1CILi128EEES8_NS7_ILi64EEEEEENS_6half_tEfNS_4arch4Sm80ELb0ELb1ELb1ELb0ELb1ELb0ELb0ELb0ELi2ELi4ELi4ELi4ELb0EEENS1_24CollectiveEpilogueBwdGQAISA_fSD_Li256ELb0ELb1EEENS1_19SingleTileSchedulerILb0ELb0ELb0ELi128EEEEEEEEEvNT_6ParamsE$_ZZN4cute7flattenINS_5tupleIJNS1_IJNS_1CILi0EEENS1_IJNS2_ILi1EEENS2_ILi512EEEiEEEEEENS2_ILi4096EEENS1_IJiNS2_ILi8192EEEEEEEEEEEDaRKT_ENKUlRKT_E_clIS7_EEDaSH_) ;  /* 0xfffe6b0000007944 */ /* 0x024fea0003c3ffff */
[----:B------:R-:W-:Y:S02]  /*22c30*/  MOV R2, 0x22c50 ;  /* 0x00022c5000027802 */ /* 0x000fe40000000f00 */
[----:B------:R-:W-:Y:S05]  /*22c40*/  CALL.REL.NOINC `($_ZN7cutlass13device_kernelIN5flash19enable_sm80_to_sm89INS1_16FlashAttnBwdSm80INS1_25CollectiveMainloopBwdSm80ILi2ELi2EN4cute5tupleIJNS5_1CILi128EEES8_NS7_ILi64EEEEEENS_6half_tEfNS_4arch4Sm80ELb0ELb1ELb1ELb0ELb1ELb0ELb0ELb0ELi2ELi4ELi4ELi4ELb0EEENS1_24CollectiveEpilogueBwdGQAISA_fSD_Li256ELb0ELb1EEENS1_19SingleTileSchedulerILb0ELb0ELb0ELi128EEEEEEEEEvNT_6ParamsE$_ZZN4cute7flattenINS_5tupleIJNS1_IJNS_1CILi0EEENS1_IJNS2_ILi1EEENS2_ILi512EEEiEEEEEENS2_ILi4096EEENS1_IJiNS2_ILi8192EEEEEEEEEEEDaRKT_ENKUlRKT_E_clISA_EEDaSH_) ;  /* 0xfffe6b0000007944 */ /* 0x000fea0003c3ffff */
[----:B------:R-:W-:Y:S02]  /*22c50*/  MOV R2, 0x22c70 ;  /* 0x00022c7000027802 */ /* 0x000fe40000000f00 */
[----:B------:R-:W-:Y:S05]  /*22c60*/  CALL.REL.NOINC `($_ZN7cutlass13device_kernelIN5flash19enable_sm80_to_sm89INS1_16FlashAttnBwdSm80INS1_25CollectiveMainloopBwdSm80ILi2ELi2EN4cute5tupleIJNS5_1CILi128EEES8_NS7_ILi64EEEEEENS_6half_tEfNS_4arch4Sm80ELb0ELb1ELb1ELb0ELb1ELb0ELb0ELb0ELi2ELi4ELi4ELi4ELb0EEENS1_24CollectiveEpilogueBwdGQAISA_fSD_Li256ELb0ELb1EEENS1_19SingleTileSchedulerILb0ELb0ELb0ELi128EEEEEEEEEvNT_6ParamsE$_ZZN4cute12filter_tupleINS_5tupleIJNS1_IJNS_1CILi0EEENS1_IJNS2_ILi1EEENS2_ILi512EEEiEEEEEENS2_ILi4096EEENS1_IJiNS2_ILi8192EEEEEEEEEZNS_7flattenISB_EEDaRKT_EUlRKT_E_EEDaSF_OT0_ENKUlDpSI_E_clIJNS1_IJS3_S4_S5_iEEENS1_IJS8_EEESA_EEEDaSM_) ;  /* 0xfffe5fc000007944 */ /* 0x000fea0003c3ffff */
[----:B------:R-:W-:Y:S02]  /*22c70*/  ULDC.64 UR4, c[0x0][0x118] ;  /* 0x0000460000047ab9 */ /* 0x000fe40000000a00 */
[----:B------:R1:W5:Y:S01]  /*22c80*/  LD.E.64 R2, [R16.64+0x8] ;  /* 0x0000080410027980 */ /* 0x000362000c101b00 */
[----:B------:R-:W-:-:S02]  /*22c90*/  MOV R38, R67 ;  /* 0x0000004300267202 */ /* 0x000fc40000000f00 */
[----:B------:R-:W-:Y:S02]  /*22ca0*/  MOV R46, 0x22cc0 ;  /* 0x00022cc0002e7802 */ /* 0x000fe40000000f00 */
[----:B-1---5:R-:W-:Y:S05]  /*22cb0*/  CALL.REL.NOINC `($_ZN7cutlass13device_kernelIN5flash19enable_sm80_to_sm89INS1_16FlashAttnBwdSm80INS1_25CollectiveMainloopBwdSm80ILi2ELi2EN4cute5tupleIJNS5_1CILi128EEES8_NS7_ILi64EEEEEENS_6half_tEfNS_4arch4Sm80ELb0ELb1ELb1ELb0ELb1ELb0ELb0ELb0ELi2ELi4ELi4ELi4ELb0EEENS1_24CollectiveEpilogueBwdGQAISA_fSD_Li256ELb0ELb1EEENS1_19SingleTileSchedulerILb0ELb0ELb0ELi128EEEEEEEEEvNT_6ParamsE$_ZN4cute8smem_ptrIPN7cutlass6half_tEECI1NS_12iter_adaptorIS3_S4_EEES3_) ;  /* 0xfffe5d8000007944 */ /* 0x022fea0003c3ffff */
[----:B-1----:R1:W5:Y:S01]  /*22cc0*/  LDL.64 R2, [R8] ;  /* 0x0000000008027983 */ /* 0x0023620000100a00 */
[----:B------:R-:W-:-:S03]  /*22cd0*/  MOV R18, 0x22cf0 ;  /* 0x00022cf000127802 */ /* 0x000fc60000000f00 */
[----:B-1---5:R-:W-:Y:S05]  /*22ce0*/  CALL.REL.NOINC `($_ZN7cutlass13device_kernelIN5flash19enable_sm80_to_sm89INS1_16FlashAttnBwdSm80INS1_25CollectiveMainloopBwdSm80ILi2ELi2EN4cute5tupleIJNS5_1CILi128EEES8_NS7_ILi64EEEEEENS_6half_tEfNS_4arch4Sm80ELb0ELb1ELb1ELb0ELb1ELb0ELb0ELb0ELi2ELi4ELi4ELi4ELb0EEENS1_24CollectiveEpilogueBwdGQAISA_fSD_Li256ELb0ELb1EEENS1_19SingleTileSchedulerILb0ELb0ELb0ELi128EEEEEEEEEvNT_6ParamsE$_ZN4cute8smem_ptrIPjECI1NS_12iter_adaptorIS1_S2_EEES1_) ;  /* 0xfffe5e1000007944 */ /* 0x022fea0003c3ffff */
[----:B------:R-:W2:Y:S01]  /*22cf0*/  LDL.64 R20, [R8] ;  /* 0x0000000008147983 */ /* 0x000ea20000100a00 */
[----:B-1----:R-:W-:Y:S01]  /*22d00*/  IMAD.MOV.U32 R2, RZ, RZ, R7 ;  /* 0x000000ffff027224 */ /* 0x002fe200078e0007 */
[----:B------:R-:W-:Y:S02]  /*22d10*/  MOV R3, R6 ;  /* 0x0000000600037202 */ /* 0x000fe40000000f00 */
[----:B------:R-:W-:Y:S01]  /*22d20*/  MOV R16, 0x22d50 ;  /* 0x00022d5000107802 */ /* 0x000fe20000000f00 */
[----:B--2---:R1:W-:Y:S04]  /*22d30*/  STL.64 [R1+0x750], R20 ;  /* 0x0007501401007387 */ /* 0x0043e80000100a00 */
[----:B-1----:R-:W-:Y:S05]  /*22d40*/  CALL.REL.NOINC `($_ZN7cutlass13device_kernelIN5flash19enable_sm80_to_sm89INS1_16FlashAttnBwdSm80INS1_25CollectiveMainloopBwdSm80ILi2ELi2EN4cute5tupleIJNS5_1CILi128EEES8_NS7_ILi64EEEEEENS_6half_tEfNS_4arch4Sm80ELb0ELb1ELb1ELb0ELb1ELb0ELb0ELb0ELi2ELi4ELi4ELi4ELb0EEENS1_24CollectiveEpilogueBwdGQAISA_fSD_Li256ELb0ELb1EEENS1_19SingleTileSchedulerILb0ELb0ELb0ELi128EEEEEEEEEvNT_6ParamsE$_ZN4cute3eso3ESOILb0ELb0EJNS_6LayoutINS_5tupleIJNS3_IJNS_1CILi1EEENS3_IJS5_NS4_ILi2EEES6_EEEEEES6_NS3_IJS6_S6_EEEEEENS3_IJNS3_IJNS4_ILi0EEENS3_IJS5_NS4_ILi256EEEiEEEEEENS4_ILi2048EEENS3_IJiNS4_ILi4096EEEEEEEEEEENS_10ViewEngineINS_8smem_ptrIPjEEEEEEC2ERKSJ_RKSO_) ;  /* 0xfffe2c8000007944 */ /* 0x002fea0003c3ffff */
        /* <DEDUP_REMOVED lines=84> */
[----:B----4-:R-:W-:Y:S05]  /*23290*/  CALL.REL.NOINC `($_ZN7cutlass13device_kernelIN5flash19enable_sm80_to_sm89INS1_16FlashAttnBwdSm80INS1_25CollectiveMainloopBwdSm80ILi2ELi2EN4cute5tupleIJNS5_1CILi128EEES8_NS7_ILi64EEEEEENS_6half_tEfNS_4arch4Sm80ELb0ELb1ELb1ELb0ELb1ELb0ELb0ELb0ELi2ELi4ELi4ELi4ELb0EEENS1_24CollectiveEpilogueBwdGQAISA_fSD_Li256ELb0ELb1EEENS1_19SingleTileSchedulerILb0ELb0ELb0ELi128EEEEEEEEEvNT_6ParamsE$_ZN4cute3eso3ESOILb1ELb0EJNS_6LayoutINS_5tupleIJNS3_IJNS_1CILi1EEENS4_ILi2EEEEEES6_NS4_ILi8EEEEEENS3_IJNS3_IJS5_S5_EEES6_NS4_ILi4EEEEEEEENS_10ViewEngineIPKN7cutlass5ArrayIfLi2ELb1EEEEEEEC2ERKSD_RKSK_) ;  /* 0xfffe42b000007944 */ /* 0x010fea0003c3ffff */
[----:B------:R2:W5:Y:S01]  /*232a0*/  LDL.64 R20, [R8] ;  /* 0x0000000008147983 */ /* 0x0005620000100a00 */
[----:B------:R-:W-:Y:S01]  /*232b0*/  IMAD.MOV.U32 R16, RZ, RZ, R6 ;  /* 0x000000ffff107224 */ /* 0x000fe200078e0006 */
[----:B-1----:R-:W-:-:S02]  /*232c0*/  MOV R3, R7 ;  /* 0x0000000700037202 */ /* 0x002fc40000000f00 */
        /* <DEDUP_REMOVED lines=11> */
[----:B------:R-:W-:Y:S02]  /*23380*/  MOV R14, 0x233c0 ;  /* 0x000233c0000e7802 */ /* 0x000fe40000000f00 */
[----:B--2---:R2:W-:Y:S04]  /*23390*/  ST.E [R16.64], R15 ;  /* 0x0000000f10007985 */ /* 0x0045e8000c101904 */
        /* <DEDUP_REMOVED lines=244> */
[----:B-1----:R-:W2:Y:S01]  /*242e0*/  LDL R3, [R1+0x770] ;  /* 0x0007700001037983 */ /* 0x002ea20000100800 */
[----:B------:R-:W-:Y:S01]  /*242f0*/  ULDC.64 UR4, c[0x0][0x118] ;  /* 0x0000460000047ab9 */ /* 0x000fe20000000a00 */
[----:B------:R-:W-:-:S02]  /*24300*/  MOV R2, R6 ;  /* 0x0000000600027202 */ /* 0x000fc40000000f00 */
[----:B------:R-:W-:Y:S01]  /*24310*/  MOV R6, 0x24350 ;  /* 0x0002435000067802 */ /* 0x000fe20000000f00 */
[----:B--2---:R1:W-:Y:S04]  /*24320*/  ST.E [R16.64+0x7c], R3 ;  /* 0x00007c0310007985 */ /* 0x0043e8000c101904 */
[----:B------:R-:W-:Y:S06]  /*24330*/  BAR.SYNC.DEFER_BLOCKING 0x0 ;  /* 0x0000000000007b1d */ /* 0x000fec0000010000 */
[----:B-1----:R-:W-:Y:S05]  /*24340*/  CALL.REL.NOINC `($_ZN7cutlass13device_kernelIN5flash19enable_sm80_to_sm89INS1_16FlashAttnBwdSm80INS1_25CollectiveMainloopBwdSm80ILi2ELi2EN4cute5tupleIJNS5_1CILi128EEES8_NS7_ILi64EEEEEENS_6half_tEfNS_4arch4Sm80ELb0ELb1ELb1ELb0ELb1ELb0ELb0ELb0ELi2ELi4ELi4ELi4ELb0EEENS1_24CollectiveEpilogueBwdGQAISA_fSD_Li256ELb0ELb1EEENS1_19SingleTileSchedulerILb0ELb0ELb0ELi128EEEEEEEEEvNT_6ParamsE$_ZN4cute3eso3ESOILb1ELb0EJNS_6LayoutINS_5tupleIJNS3_IJNS_1CILi1EEENS3_IJNS4_ILi4EEENS4_ILi2EEEEEEEEES7_S6_EEENS3_IJNS3_IJNS4_ILi0EEENS3_IJS5_NS4_ILi8EEEEEEEEES6_NS4_ILi16EEEEEEEENS_10ViewEngineIPN7cutlass6half_tEEEEEC2ERKSH_RKSM_) ;  /* 0xfffe315000007944 */ /* 0x002fea0003c3ffff */
[----:B------:R2:W5:Y:S04]  /*24350*/  LDL.64 R16, [R61+0xc0] ;  /* 0x0000c0003d107983 */ /* 0x0005680000100a00 */
[----:B-1----:R2:W5:Y:S01]  /*24360*/  LDL.64 R2, [R8] ;  /* 0x0000000008027983 */ /* 0x0025620000100a00 */
[----:B------:R-:W-:-:S03]  /*24370*/  MOV R14, 0x24390 ;  /* 0x00024390000e7802 */ /* 0x000fc60000000f00 */
[----:B--2--5:R-:W-:Y:S05]  /*24380*/  CALL.REL.NOINC `($_ZN7cutlass13device_kernelIN5flash19enable_sm80_to_sm89INS1_16FlashAttnBwdSm80INS1_25CollectiveMainloopBwdSm80ILi2ELi2EN4cute5tupleIJNS5_1CILi128EEES8_NS7_ILi64EEEEEENS_6half_tEfNS_4arch4Sm80ELb0ELb1ELb1ELb0ELb1ELb0ELb0ELb0ELi2ELi4ELi4ELi4ELb0EEENS1_24CollectiveEpilogueBwdGQAISA_fSD_Li256ELb0ELb1EEENS1_19SingleTileSchedulerILb0ELb0ELb0ELi128EEEEEEEEEvNT_6ParamsE$_ZN4cute3eso3ESOILb1ELb0EJNS_6LayoutINS_5tupleIJNS3_IJNS_1CILi1EEENS3_IJNS4_ILi2EEES6_EEEEEES6_NS4_ILi4EEEEEENS3_IJNS3_IJNS4_ILi0EEENS3_IJS5_S9_EEEEEES6_NS4_ILi8EEEEEEEENS_10ViewEngineIPjEEEEC2ERKSG_RKSJ_) ;  /* 0xfffe30d000007944 */ /* 0x024fea0003c3ffff */
[----:B------:R-:W-:Y:S01]  /*24390*/  ULDC.64 UR4, c[0x0][0x118] ;  /* 0x0000460000047ab9 */ /* 0x000fe20000000a00 */
[----:B-1----:R1:W5:Y:S04]  /*243a0*/  LDL.64 R6, [R8] ;  /* 0x0000000008067983 */ /* 0x0023680000100a00 */
[----:B------:R-:W2:Y:S04]  /*243b0*/  LD.E R18, [R16.64] ;  /* 0x0000000410127980 */ /* 0x000ea8000c101900 */
[----:B------:R-:W3:Y:S01]  /*243c0*/  LD.E R14, [R16.64+0x4] ;  /* 0x00000404100e7980 */ /* 0x000ee2000c101900 */
[----:B------:R-:W-:-:S03]  /*243d0*/  MOV R2, 0x24410 ;  /* 0x0002441000027802 */ /* 0x000fc60000000f00 */
[----:B--2---:R1:W-:Y:S04]  /*243e0*/  STL [R1+0x794], R18 ;  /* 0x0007941201007387 */ /* 0x0043e80000100800 */
[----:B---3--:R1:W-:Y:S02]  /*243f0*/  STL [R1+0x798], R14 ;  /* 0x0007980e01007387 */ /* 0x0083e40000100800 */
[----:B-1---5:R-:W-:Y:S05]  /*24400*/  CALL.REL.NOINC `($_ZN7cutlass13device_kernelIN5flash19enable_sm80_to_sm89INS1_16FlashAttnBwdSm80INS1_25CollectiveMainloopBwdSm80ILi2ELi2EN4cute5tupleIJNS5_1CILi128EEES8_NS7_ILi64EEEEEENS_6half_tEfNS_4arch4Sm80ELb0ELb1ELb1ELb0ELb1ELb0ELb0ELb0ELi2ELi4ELi4ELi4ELb0EEENS1_24CollectiveEpilogueBwdGQAISA_fSD_Li256ELb0ELb1EEENS1_19SingleTileSchedulerILb0ELb0ELb0ELi128EEEEEEEEEvNT_6ParamsE$_ZZN4cute6upcastILi2ENS_5tupleIJNS1_IJNS_1CILi1EEENS1_IJNS2_ILi2EEES4_S4_EEEEEES4_NS1_IJS4_S4_EEEEEENS1_IJNS1_IJNS2_ILi0EEENS1_IJS3_NS2_ILi512EEEiEEEEEENS2_ILi4096EEENS1_IJiNS2_ILi8192EEEEEEEEEEEDaRKT0_RKT1_ENKUlRKT_RKT0_E_clIS6_SC_EEDaSP_SS_) ;  /* 0xfffe525000007944 */ /* 0x022fea0003c3ffff */
        /* <DEDUP_REMOVED lines=108> */
[----:B-1---5:R-:W-:Y:S05]  /*24ad0*/  CALL.REL.NOINC `($_ZN7cutlass13device_kernelIN5flash19enable_sm80_to_sm89INS1_16FlashAttnBwdSm80INS1_25CollectiveMainloopBwdSm80ILi2ELi2EN4cute5tupleIJNS5_1CILi128EEES8_NS7_ILi64EEEEEENS_6half_tEfNS_4arch4Sm80ELb0ELb1ELb1ELb0ELb1ELb0ELb0ELb0ELi2ELi4ELi4ELi4ELb0EEENS1_24CollectiveEpilogueBwdGQAISA_fSD_Li256ELb0ELb1EEENS1_19SingleTileSchedulerILb0ELb0ELb0ELi128EEEEEEEEEvNT_6ParamsE$_ZN4cute8smem_ptrIPN7cutlass6half_tEECI1NS_12iter_adaptorIS3_S4_EEES3_) ;  /* 0xfffe3f6000007944 */ /* 0x022fea0003c3ffff */
[----:B-1----:R1:W5:Y:S01]  /*24ae0*/  LDL.64 R2, [R8] ;  /* 0x0000000008027983 */ /* 0x0023620000100a00 */
[----:B------:R-:W-:-:S03]  /*24af0*/  MOV R6, 0x24b10 ;  /* 0x00024b1000067802 */ /* 0x000fc60000000f00 */
[----:B-1---5:R-:W-:Y:S05]  /*24b00*/  CALL.REL.NOINC `($_ZN7cutlass13device_kernelIN5flash19enable_sm80_to_sm89INS1_16FlashAttnBwdSm80INS1_25CollectiveMainloopBwdSm80ILi2ELi2EN4cute5tupleIJNS5_1CILi128EEES8_NS7_ILi64EEEEEENS_6half_tEfNS_4arch4Sm80ELb0ELb1ELb1ELb0ELb1ELb0ELb0ELb0ELi2ELi4ELi4ELi4ELb0EEENS1_24CollectiveEpilogueBwdGQAISA_fSD_Li256ELb0ELb1EEENS1_19SingleTileSchedulerILb0ELb0ELb0ELi128EEEEEEEEEvNT_6ParamsE$_ZN4cute3eso3ESOILb1ELb0EJNS_14ComposedLayoutINS_7SwizzleILi3ELi3ELi3EEENS_1CILj0EEENS_6LayoutINS_5tupleIJNS5_ILi64EEENS5_ILi128EEEEEENS8_IJNS5_ILi1EEES9_EEEEEEENS_10ViewEngineINS_8smem_ptrIPN7cutlass6half_tEEEEEEEC2ERKSF_RKSM_) ;  /* 0xfffe1f5000007944 */ /* 0x022fea0003c3ffff */
[----:B-1----:R1:W5:Y:S01]  /*24b10*/  LDL.64 R2, [R1+0x758] ;  /* 0x0007580001027983 */ /* 0x0023620000100a00 */
[----:B------:R-:W-:-:S03]  /*24b20*/  MOV R6, 0x24b40 ;  /* 0x00024b4000067802 */ /* 0x000fc60000000f00 */
[----:B-1---5:R-:W-:Y:S05]  /*24b30*/  CALL.REL.NOINC `($_ZN7cutlass13device_kernelIN5flash19enable_sm80_to_sm89INS1_16FlashAttnBwdSm80INS1_25CollectiveMainloopBwdSm80ILi2ELi2EN4cute5tupleIJNS5_1CILi128EEES8_NS7_ILi64EEEEEENS_6half_tEfNS_4arch4Sm80ELb0ELb1ELb1ELb0ELb1ELb0ELb0ELb0ELi2ELi4ELi4ELi4ELb0EEENS1_24CollectiveEpilogueBwdGQAISA_fSD_Li256ELb0ELb1EEENS1_19SingleTileSchedulerILb0ELb0ELb0ELi128EEEEEEEEEvNT_6ParamsE$_ZN4cute3eso3ESOILb1ELb0EJNS_14ComposedLayoutINS_7SwizzleILi3ELi3ELi3EEENS_1CILj0EEENS_6LayoutINS_5tupleIJNS8_IJNS8_IJNS5_ILi4EEENS5_ILi8EEEEEENS8_IJNS5_ILi2EEENS5_ILi1EEEEEEEEENS8_IJNS8_IJSC_SC_EEESB_EEEEEENS8_IJNS8_IJNS8_IJNS5_ILi128EEESD_EEENS8_IJSA_NS5_ILi0EEEEEEEEENS8_IJNS8_IJNS5_ILi64EEENS5_ILi512EEEEEENS8_IJNS5_ILi16EEENS5_ILi1024EEEEEEEEEEEEEEEENS_10ViewEngineINS_8smem_ptrIPN7cutlass6half_tEEEEEEEC2ERKSX_RKS14_) ;  /* 0xfffe1fa000007944 */ /* 0x022fea0003c3ffff */
        /* <DEDUP_REMOVED lines=31> */
[----:B------:R-:W-:Y:S02]  /*24d30*/  MOV R3, R4 ;  /* 0x0000000400037202 */ /* 0x000fe40000000f00 */
[----:B------:R-:W-:Y:S02]  /*24d40*/  MOV R4, 0x24d60 ;  /* 0x00024d6000047802 */ /* 0x000fe40000000f00 */
[----:B------:R-:W-:Y:S05]  /*24d50*/  CALL.REL.NOINC `($_ZN7cutlass13device_kernelIN5flash19enable_sm80_to_sm89INS1_16FlashAttnBwdSm80INS1_25CollectiveMainloopBwdSm80ILi2ELi2EN4cute5tupleIJNS5_1CILi128EEES8_NS7_ILi64EEEEEENS_6half_tEfNS_4arch4Sm80ELb0ELb1ELb1ELb0ELb1ELb0ELb0ELb0ELi2ELi4ELi4ELi4ELb0EEENS1_24CollectiveEpilogueBwdGQAISA_fSD_Li256ELb0ELb1EEENS1_19SingleTileSchedulerILb0ELb0ELb0ELi128EEEEEEEEEvNT_6ParamsE$_ZZN4cute13to_mixed_bitsINS_5tupleIJNS1_IJNS_1CILi4EEENS2_ILi8EEEEEENS2_ILi2EEENS2_ILi1EEEEEENS1_IJNS1_IJNS2_ILi128EEENS2_ILi0EEEEEES4_SA_EEENS1_IJNS1_IJiiEEEiSA_EEEEEDaRKT_RKT0_RKT1_ENKUlRKT_RKT0_RKT1_E_clIS5_SB_SD_EEDaSQ_ST_SW_) ;  /* 0xfffe41c000007944 */ /* 0x000fea0003c3ffff */
[----:B------:R-:W-:Y:S02]  /*24d60*/  MOV R6, 0x24d80 ;  /* 0x00024d8000067802 */ /* 0x000fe40000000f00 */
[----:B------:R-:W-:Y:S05]  /*24d70*/  CALL.REL.NOINC `($_ZN7cutlass13device_kernelIN5flash19enable_sm80_to_sm89INS1_16FlashAttnBwdSm80INS1_25CollectiveMainloopBwdSm80ILi2ELi2EN4cute5tupleIJNS5_1CILi128EEES8_NS7_ILi64EEEEEENS_6half_tEfNS_4arch4Sm80ELb0ELb1ELb1ELb0ELb1ELb0ELb0ELb0ELi2ELi4ELi4ELi4ELb0EEENS1_24CollectiveEpilogueBwdGQAISA_fSD_Li256ELb0ELb1EEENS1_19SingleTileSchedulerILb0ELb0ELb0ELi128EEEEEEEEEvNT_6ParamsE$_ZZN4cute13to_mixed_bitsINS_5tupleIJNS1_IJNS_1CILi4EEENS2_ILi8EEEEEENS2_ILi2EEENS2_ILi1EEEEEENS1_IJNS1_IJNS2_ILi128EEENS2_ILi0EEEEEES4_SA_EEENS1_IJNS1_IJiiEEEiSA_EEEEEDaRKT_RKT0_RKT1_ENKUlRKT_RKT0_RKT1_E_clIS6_S4_iEEDaSQ_ST_SW_) ;  /* 0xfffe41e000007944 */ /* 0x000fea0003c3ffff */
[----:B------:R-:W-:Y:S02]  /*24d80*/  MOV R5, R4 ;  /* 0x0000000400057202 */ /* 0x000fe40000000f00 */
[----:B------:R-:W-:Y:S02]  /*24d90*/  MOV R4, 0x24db0 ;  /* 0x00024db000047802 */ /* 0x000fe40000000f00 */
[----:B------:R-:W-:Y:S05]  /*24da0*/  CALL.REL.NOINC `($_ZN7cutlass13device_kernelIN5flash19enable_sm80_to_sm89INS1_16FlashAttnBwdSm80INS1_25CollectiveMainloopBwdSm80ILi2ELi2EN4cute5tupleIJNS5_1CILi128EEES8_NS7_ILi64EEEEEENS_6half_tEfNS_4arch4Sm80ELb0ELb1ELb1ELb0ELb1ELb0ELb0ELb0ELi2ELi4ELi4ELi4ELb0EEENS1_24CollectiveEpilogueBwdGQAISA_fSD_Li256ELb0ELb1EEENS1_19SingleTileSchedulerILb0ELb0ELb0ELi128EEEEEEEEEvNT_6ParamsE$_ZZN4cute13to_mixed_bitsINS_5tupleIJNS1_IJNS_1CILi4EEENS2_ILi8EEEEEENS2_ILi2EEENS2_ILi1EEEEEENS1_IJNS1_IJNS2_ILi128EEENS2_ILi0EEEEEES4_SA_EEENS1_IJNS1_IJiiEEEiSA_EEEEEDaRKT_RKT0_RKT1_ENKUlDpRKT_E_clIJNS_9MixedBitsILj0ELj384EEENSU_ILj0ELj8EEENS2_ILj0EEEEEEDaSR_) ;  /* 0xfffe413000007944 */ /* 0x000fea0003c3ffff */
        /* <DEDUP_REMOVED lines=13> */
[----:B-1----:R-:W-:Y:S05]  /*24e80*/  CALL.REL.NOINC `($_ZN7cutlass13device_kernelIN5flash19enable_sm80_to_sm89INS1_16FlashAttnBwdSm80INS1_25CollectiveMainloopBwdSm80ILi2ELi2EN4cute5tupleIJNS5_1CILi128EEES8_NS7_ILi64EEEEEENS_6half_tEfNS_4arch4Sm80ELb0ELb1ELb1ELb0ELb1ELb0ELb0ELb0ELi2ELi4ELi4ELi4ELb0EEENS1_24CollectiveEpilogueBwdGQAISA_fSD_Li256ELb0ELb1EEENS1_19SingleTileSchedulerILb0ELb0ELb0ELi128EEEEEEEEEvNT_6ParamsE$_ZN4cute3eso3ESOILb1ELb0EJNS_1CILi8EEEiiEEC2ERKS3_RKiS8_) ;  /* 0xfffe1f3000007944 */ /* 0x002fea0003c3ffff */
[----:B-1----:R1:W5:Y:S01]  /*24e90*/  LDL.64 R2, [R1+0x758] ;  /* 0x0007580001027983 */ /* 0x0023620000100a00 */
[----:B------:R-:W-:Y:S01]  /*24ea0*/  IMAD.MOV.U32 R5, RZ, RZ, 0x48 ;  /* 0x00000048ff057424 */ /* 0x000fe200078e00ff */
[----:B------:R-:W-:Y:S01]  /*24eb0*/  LOP3.LUT P0, RZ, R6, 0x8, RZ, 0xc0, !PT ;  /* 0x0000000806ff7812 */ /* 0x000fe2000780c0ff */
[----:B------:R-:W-:Y:S01]  /*24ec0*/  IMAD.MOV.U32 R80, RZ, RZ, R60 ;  /* 0x000000ffff507224 */ /* 0x000fe200078e003c */
[----:B------:R-:W-:-:S02]  /*24ed0*/  MOV R26, 0x24f00 ;  /* 0x00024f00001a7802 */ /* 0x000fc40000000f00 */
[----:B------:R-:W-:-:S04]  /*24ee0*/  SEL R5, R5, 0x38, !P0 ;  /* 0x0000003805057807 */ /* 0x000fc80004000000 */
[----:B-1---5:R-:W-:Y:S05]  /*24ef0*/  CALL.REL.NOINC `($_ZN7cutlass13device_kernelIN5flash19enable_sm80_to_sm89INS1_16FlashAttnBwdSm80INS1_25CollectiveMainloopBwdSm80ILi2ELi2EN4cute5tupleIJNS5_1CILi128EEES8_NS7_ILi64EEEEEENS_6half_tEfNS_4arch4Sm80ELb0ELb1ELb1ELb0ELb1ELb0ELb0ELb0ELi2ELi4ELi4ELi4ELb0EEENS1_24CollectiveEpilogueBwdGQAISA_fSD_Li256ELb0ELb1EEENS1_19SingleTileSchedulerILb0ELb0ELb0ELi128EEEEEEEEEvNT_6ParamsE$_ZN4cute3eso3ESOILb0ELb1EJiNS_1CILi144EEENS2_ILi288EEEEEC2ERKiRKS3_RKS4_) ;  /* 0xfffe187000007944 */ /* 0x022fea0003c3ffff */
[----:B------:R-:W2:Y:S01]  /*24f00*/  LDL R16, [R1+0x758] ;  /* 0x0007580001107983 */ /* 0x000ea20000100800 */
[----:B------:R-:W-:Y:S01]  /*24f10*/  IMAD.MOV.U32 R80, RZ, RZ, R60 ;  /* 0x000000ffff507224 */ /* 0x000fe200078e003c */
[----:B-1----:R-:W-:Y:S02]  /*24f20*/  MOV R4, R10 ;  /* 0x0000000a00047202 */ /* 0x002fe40000000f00 */
[----:B------:R-:W-:Y:S01]  /*24f30*/  MOV R26, 0x24f60 ;  /* 0x00024f60001a7802 */ /* 0x000fe20000000f00 */
[----:B--2---:R1:W-:Y:S04]  /*24f40*/  STL [R1+0x790], R16 ;  /* 0x0007901001007387 */ /* 0x0043e80000100800 */
[----:B-1----:R-:W-:Y:S05]  /*24f50*/  CALL.REL.NOINC `($_ZN7cutlass13device_kernelIN5flash19enable_sm80_to_sm89INS1_16FlashAttnBwdSm80INS1_25CollectiveMainloopBwdSm80ILi2ELi2EN4cute5tupleIJNS5_1CILi128EEES8_NS7_ILi64EEEEEENS_6half_tEfNS_4arch4Sm80ELb0ELb1ELb1ELb0ELb1ELb0ELb0ELb0ELi2ELi4ELi4ELi4ELb0EEENS1_24CollectiveEpilogueBwdGQAISA_fSD_Li256ELb0ELb1EEENS1_19SingleTileSchedulerILb0ELb0ELb0ELi128EEEEEEEEEvNT_6ParamsE$_ZN4cute3eso3ESOILb1ELb0EJNS_1CILi1EEENS_5tupleIJNS2_ILi8EEEiiEEENS2_ILi64EEENS4_IJiNS2_ILi144EEENS2_ILi288EEEEEENS2_ILi512EEEEEC2ERKS3_RKS6_RKS7_RKSA_RKSB_) ;  /* 0xfffe1c0000007944 */ /* 0x002fea0003c3ffff */
[----:B-1----:R1:W5:Y:S04]  /*24f60*/  LDL R5, [R1+0x760] ;  /* 0x0007600001057983 */ /* 0x0023680000100800 */
[----:B------:R1:W5:Y:S01]  /*24f70*/  LDL.64 R2, [R1+0x758] ;  /* 0x0007580001027983 */ /* 0x0003620000100a00 */
[----:B------:R-:W-:-:S02]  /*24f80*/  MOV R80, R60 ;  /* 0x0000003c00507202 */ /* 0x000fc40000000f00 */
[----:B------:R-:W-:Y:S02]  /*24f90*/  MOV R26, 0x24fb0 ;  /* 0x00024fb0001a7802 */ /* 0x000fe40000000f00 */
[----:B-1---5:R-:W-:Y:S05]  /*24fa0*/  CALL.REL.NOINC `($_ZN7cutlass13device_kernelIN5flash19enable_sm80_to_sm89INS1_16FlashAttnBwdSm80INS1_25CollectiveMainloopBwdSm80ILi2ELi2EN4cute5tupleIJNS5_1CILi128EEES8_NS7_ILi64EEEEEENS_6half_tEfNS_4arch4Sm80ELb0ELb1ELb1ELb0ELb1ELb0ELb0ELb0ELi2ELi4ELi4ELi4ELb0EEENS1_24CollectiveEpilogueBwdGQAISA_fSD_Li256ELb0ELb1EEENS1_19SingleTileSchedulerILb0ELb0ELb0ELi128EEEEEEEEEvNT_6ParamsE$_ZN4cute5tupleIJNS0_IJNS_1CILi8EEENS0_IJNS1_ILi2EEES3_S3_EEENS1_ILi1EEES4_S5_EEENS0_IJS5_NS0_IJS2_iiEEENS1_ILi64EEENS0_IJiNS1_ILi144EEENS1_ILi288EEEEEENS1_ILi512EEEEEEEEC2ERKS6_RKSD_) ;  /* 0xfffe388000007944 */ /* 0x022fea0003c3ffff */
[----:B------:R2:W5:Y:S04]  /*24fb0*/  LDL R16, [R1+0x760] ;  /* 0x0007600001107983 */ /* 0x0005680000100800 */
[----:B-1----:R2:W5:Y:S01]  /*24fc0*/  LDL.64 R2, [R1+0x758] ;  /* 0x0007580001027983 */ /* 0x0025620000100a00 */
[----:B------:R-:W-:-:S03]  /*24fd0*/  MOV R4, 0x24ff0 ;  /* 0x00024ff000047802 */ /* 0x000fc60000000f00 */
[----:B--2--5:R-:W-:Y:S05]  /*24fe0*/  CALL.REL.NOINC `($_ZN7cutlass13device_kernelIN5flash19enable_sm80_to_sm89INS1_16FlashAttnBwdSm80INS1_25CollectiveMainloopBwdSm80ILi2ELi2EN4cute5tupleIJNS5_1CILi128EEES8_NS7_ILi64EEEEEENS_6half_tEfNS_4arch4Sm80ELb0ELb1ELb1ELb0ELb1ELb0ELb0ELb0ELi2ELi4ELi4ELi4ELb0EEENS1_24CollectiveEpilogueBwdGQAISA_fSD_Li256ELb0ELb1EEENS1_19SingleTileSchedulerILb0ELb0ELb0ELi128EEEEEEEEEvNT_6ParamsE$_ZZN4cute7flattenINS_5tupleIJNS_1CILi1EEENS1_IJNS2_ILi8EEEiiEEENS2_ILi64EEENS1_IJiNS2_ILi144EEENS2_ILi288EEEEEENS2_ILi512EEEEEEEEDaRKT_ENKUlRKT_E_clIS5_EEDaSH_) ;  /* 0xfffe478000007944 */ /* 0x024fea0003c3ffff */
[----:B------:R-:W-:Y:S02]  /*24ff0*/  MOV R3, R16 ;  /* 0x0000001000037202 */ /* 0x000fe40000000f00 */
[----:B------:R-:W-:Y:S02]  /*25000*/  MOV R4, 0x25020 ;  /* 0x0002502000047802 */ /* 0x000fe40000000f00 */
[----:B------:R-:W-:Y:S05]  /*25010*/  CALL.REL.NOINC `($_ZN7cutlass13device_kernelIN5flash19enable_sm80_to_sm89INS1_16FlashAttnBwdSm80INS1_25CollectiveMainloopBwdSm80ILi2ELi2EN4cute5tupleIJNS5_1CILi128EEES8_NS7_ILi64EEEEEENS_6half_tEfNS_4arch4Sm80ELb0ELb1ELb1ELb0ELb1ELb0ELb0ELb0ELi2ELi4ELi4ELi4ELb0EEENS1_24CollectiveEpilogueBwdGQAISA_fSD_Li256ELb0ELb1EEENS1_19SingleTileSchedulerILb0ELb0ELb0ELi128EEEEEEEEEvNT_6ParamsE$_ZZN4cute7flattenINS_5tupleIJNS_1CILi1EEENS1_IJNS2_ILi8EEEiiEEENS2_ILi64EEENS1_IJiNS2_ILi144EEENS2_ILi288EEEEEENS2_ILi512EEEEEEEEDaRKT_ENKUlRKT_E_clIS9_EEDaSH_) ;  /* 0xfffe479000007944 */ /* 0x000fea0003c3ffff */
[----:B------:R-:W-:Y:S02]  /*25020*/  MOV R4, R2 ;  /* 0x0000000200047202 */ /* 0x000fe40000000f00 */
[----:B------:R-:W-:Y:S02]  /*25030*/  MOV R2, 0x25050 ;  /* 0x0002505000027802 */ /* 0x000fe40000000f00 */
[----:B------:R-:W-:Y:S05]  /*25040*/  CALL.REL.NOINC `($_ZN7cutlass13device_kernelIN5flash19enable_sm80_to_sm89INS1_16FlashAttnBwdSm80INS1_25CollectiveMainloopBwdSm80ILi2ELi2EN4cute5tupleIJNS5_1CILi128EEES8_NS7_ILi64EEEEEENS_6half_tEfNS_4arch4Sm80ELb0ELb1ELb1ELb0ELb1ELb0ELb0ELb0ELi2ELi4ELi4ELi4ELb0EEENS1_24CollectiveEpilogueBwdGQAISA_fSD_Li256ELb0ELb1EEENS1_19SingleTileSchedulerILb0ELb0ELb0ELi128EEEEEEEEEvNT_6ParamsE$_ZZN4cute12filter_tupleINS_5tupleIJNS_1CILi1EEENS1_IJNS2_ILi8EEEiiEEENS2_ILi64EEENS1_IJiNS2_ILi144EEENS2_ILi288EEEEEENS2_ILi512EEEEEEZNS_7flattenISB_EEDaRKT_EUlRKT_E_EEDaSF_OT0_ENKUlDpSI_E_clIJNS1_IJS3_EEES5_NS1_IJS6_EEES9_NS1_IJSA_EEEEEEDaSM_) ;  /* 0xfffe3d5000007944 */ /* 0x000fea0003c3ffff */
[----:B------:R-:W-:Y:S02]  /*25050*/  MOV R80, R60 ;  /* 0x0000003c00507202 */ /* 0x000fe40000000f00 */
[----:B------:R-:W-:-:S02]  /*25060*/  MOV R26, 0x25080 ;  /* 0x00025080001a7802 */ /* 0x000fc40000000f00 */
[----:B------:R-:W-:Y:S05]  /*25070*/  CALL.REL.NOINC `($_ZN7cutlass13device_kernelIN5flash19enable_sm80_to_sm89INS1_16FlashAttnBwdSm80INS1_25CollectiveMainloopBwdSm80ILi2ELi2EN4cute5tupleIJNS5_1CILi128EEES8_NS7_ILi64EEEEEENS_6half_tEfNS_4arch4Sm80ELb0ELb1ELb1ELb0ELb1ELb0ELb0ELb0ELi2ELi4ELi4ELi4ELb0EEENS1_24CollectiveEpilogueBwdGQAISA_fSD_Li256ELb0ELb1EEENS1_19SingleTileSchedulerILb0ELb0ELb0ELi128EEEEEEEEEvNT_6ParamsE$_ZN4cute3eso3ESOILb0ELb1EJiNS_1CILi144EEENS2_ILi512EEEEEC2ERKiRKS3_RKS4_) ;  /* 0xfffe174000007944 */ /* 0x000fea0003c3ffff */
[----:B------:R-:W2:Y:S01]  /*25080*/  LDL R16, [R1+0x758] ;  /* 0x0007580001107983 */ /* 0x000ea20000100800 */
[----:B-1----:R-:W-:Y:S01]  /*25090*/  IMAD.MOV.U32 R2, RZ, RZ, R12 ;  /* 0x000000ffff027224 */ /* 0x002fe200078e000c */
[----:B------:R-:W-:-:S02]  /*250a0*/  MOV R80, R60 ;  /* 0x0000003c00507202 */ /* 0x000fc40000000f00 */
[----:B------:R-:W-:Y:S01]  /*250b0*/  MOV R34, 0x250e0 ;  /* 0x000250e000227802 */ /* 0x000fe20000000f00 */
[----:B--2---:R1:W-:Y:S04]  /*250c0*/  STL [R1+0x11ec], R16 ;  /* 0x0011ec1001007387 */ /* 0x0043e80000100800 */
[----:B-1----:R-:W-:Y:S05]  /*250d0*/  CALL.REL.NOINC `($_ZN7cutlass13device_kernelIN5flash19enable_sm80_to_sm89INS1_16FlashAttnBwdSm80INS1_25CollectiveMainloopBwdSm80ILi2ELi2EN4cute5tupleIJNS5_1CILi128EEES8_NS7_ILi64EEEEEENS_6half_tEfNS_4arch4Sm80ELb0ELb1ELb1ELb0ELb1ELb0ELb0ELb0ELi2ELi4ELi4ELi4ELb0EEENS1_24CollectiveEpilogueBwdGQAISA_fSD_Li256ELb0ELb1EEENS1_19SingleTileSchedulerILb0ELb0ELb0ELi128EEEEEEEEEvNT_6ParamsE$_ZN4cute3eso3ESOILb0ELb0EJiiNS_1CILi144EEENS2_ILi512EEEEEC2ERKiS7_RKS3_RKS4_) ;  /* 0xfffe128000007944 */ /* 0x002fea0003c3ffff */
[----:B-1----:R-:W2:Y:S01]  /*250e0*/  LDL.64 R2, [R1+0x758] ;  /* 0x0007580001027983 */ /* 0x002ea20000100a00 */
[----:B------:R-:W-:Y:S01]  /*250f0*/  IMAD.MOV.U32 R12, RZ, RZ, R11 ;  /* 0x000000ffff0c7224 */ /* 0x000fe200078e000b */
[----:B------:R-:W-:Y:S01]  /*25100*/  MOV R5, R19 ;  /* 0x0000001300057202 */ /* 0x000fe20000000f00 */
[----:B------:R-:W-:Y:S01]  /*25110*/  IMAD.MOV.U32 R81, RZ, RZ, R60 ;  /* 0x000000ffff517224 */ /* 0x000fe200078e003c */
[----:B------:R-:W-:Y:S01]  /*25120*/  MOV R26, 0x25150 ;  /* 0x00025150001a7802 */ /* 0x000fe20000000f00 */
[----:B--2---:R1:W-:Y:S04]  /*25130*/  STL.64 [R1+0x788], R2 ;  /* 0x0007880201007387 */ /* 0x0043e80000100a00 */
[----:B-1----:R-:W-:Y:S05]  /*25140*/  CALL.REL.NOINC `($_ZN7cutlass13device_kernelIN5flash19enable_sm80_to_sm89INS1_16FlashAttnBwdSm80INS1_25CollectiveMainloopBwdSm80ILi2ELi2EN4cute5tupleIJNS5_1CILi128EEES8_NS7_ILi64EEEEEENS_6half_tEfNS_4arch4Sm80ELb0ELb1ELb1ELb0ELb1ELb0ELb0ELb0ELi2ELi4ELi4ELi4ELb0EEENS1_24CollectiveEpilogueBwdGQAISA_fSD_Li256ELb0ELb1EEENS1_19SingleTileSchedulerILb0ELb0ELb0ELi128EEEEEEEEEvNT_6ParamsE$_ZN4cute3eso3ESOILb0ELb0EJiiiNS_1CILi144EEENS2_ILi512EEEEEC2ERKiS7_S7_RKS3_RKS4_) ;  /* 0xfffe13a000007944 */ /* 0x002fea0003c3ffff */
        /* <DEDUP_REMOVED lines=9> */
[----:B-1----:R-:W-:Y:S05]  /*251e0*/  CALL.REL.NOINC `($_ZN7cutlass13device_kernelIN5flash19enable_sm80_to_sm89INS1_16FlashAttnBwdSm80INS1_25CollectiveMainloopBwdSm80ILi2ELi2EN4cute5tupleIJNS5_1CILi128EEES8_NS7_ILi64EEEEEENS_6half_tEfNS_4arch4Sm80ELb0ELb1ELb1ELb0ELb1ELb0ELb0ELb0ELi2ELi4ELi4ELi4ELb0EEENS1_24CollectiveEpilogueBwdGQAISA_fSD_Li256ELb0ELb1EEENS1_19SingleTileSchedulerILb0ELb0ELb0ELi128EEEEEEEEEvNT_6ParamsE$_ZN4cute3eso3ESOILb1ELb0EJNS_1CILi8EEEiiiNS2_ILi144EEENS2_ILi512EEEEEC2ERKS3_RKiSA_SA_RKS4_RKS5_) ;  /* 0xfffe1c4000007944 */ /* 0x002fea0003c3ffff */
        /* <DEDUP_REMOVED lines=8> */
[----:B-1----:R-:W-:Y:S05]  /*25270*/  CALL.REL.NOINC `($_ZN7cutlass13device_kernelIN5flash19enable_sm80_to_sm89INS1_16FlashAttnBwdSm80INS1_25CollectiveMainloopBwdSm80ILi2ELi2EN4cute5tupleIJNS5_1CILi128EEES8_NS7_ILi64EEEEEENS_6half_tEfNS_4arch4Sm80ELb0ELb1ELb1ELb0ELb1ELb0ELb0ELb0ELi2ELi4ELi4ELi4ELb0EEENS1_24CollectiveEpilogueBwdGQAISA_fSD_Li256ELb0ELb1EEENS1_19SingleTileSchedulerILb0ELb0ELb0ELi128EEEEEEEEEvNT_6ParamsE$_ZN4cute3eso3ESOILb1ELb0EJNS_1CILi1EEEiiiNS2_ILi144EEENS2_ILi512EEEEEC2ERKS3_RKiSA_SA_RKS4_RKS5_) ;  /* 0xfffe19e000007944 */ /* 0x002fea0003c3ffff */
[----:B-1----:R1:W5:Y:S04]  /*25280*/  LDL R5, [R1+0x760] ;  /* 0x0007600001057983 */ /* 0x0023680000100800 */
[----:B------:R1:W5:Y:S01]  /*25290*/  LDL.64 R2, [R1+0x758] ;  /* 0x0007580001027983 */ /* 0x0003620000100a00 */
[----:B------:R-:W-:-:S02]  /*252a0*/  MOV R82, R60 ;  /* 0x0000003c00527202 */ /* 0x000fc40000000f00 */
[----:B------:R-:W-:Y:S02]  /*252b0*/  MOV R12, 0x252d0 ;  /* 0x000252d0000c7802 */ /* 0x000fe40000000f00 */
[----:B-1---5:R-:W-:Y:S05]  /*252c0*/  CALL.REL.NOINC `($_ZN7cutlass13device_kernelIN5flash19enable_sm80_to_sm89INS1_16FlashAttnBwdSm80INS1_25CollectiveMainloopBwdSm80ILi2ELi2EN4cute5tupleIJNS5_1CILi128EEES8_NS7_ILi64EEEEEENS_6half_tEfNS_4arch4Sm80ELb0ELb1ELb1ELb0ELb1ELb0ELb0ELb0ELi2ELi4ELi4ELi4ELb0EEENS1_24CollectiveEpilogueBwdGQAISA_fSD_Li256ELb0ELb1EEENS1_19SingleTileSchedulerILb0ELb0ELb0ELi128EEEEEEEEEvNT_6ParamsE$_ZN4cute5tupleIJNS0_IJNS_1CILi16EEENS1_ILi2EEES3_S3_NS1_ILi4EEES3_EEENS0_IJNS1_ILi1EEEiiiNS1_ILi144EEENS1_ILi512EEEEEEEEC2ERKS5_RKS9_) ;  /* 0xfffe34b000007944 */ /* 0x022fea0003c3ffff */
        /* <DEDUP_REMOVED lines=8> */
[----:B-1----:R-:W-:Y:S05]  /*25350*/  CALL.REL.NOINC `($_ZN7cutlass13device_kernelIN5flash19enable_sm80_to_sm89INS1_16FlashAttnBwdSm80INS1_25CollectiveMainloopBwdSm80ILi2ELi2EN4cute5tupleIJNS5_1CILi128EEES8_NS7_ILi64EEEEEENS_6half_tEfNS_4arch4Sm80ELb0ELb1ELb1ELb0ELb1ELb0ELb0ELb0ELi2ELi4ELi4ELi4ELb0EEENS1_24CollectiveEpilogueBwdGQAISA_fSD_Li256ELb0ELb1EEENS1_19SingleTileSchedulerILb0ELb0ELb0ELi128EEEEEEEEEvNT_6ParamsE$_ZZN4cute6detail16composition_implINS_5tupleIJNS_1CILi16EEENS3_ILi2EEES5_S5_NS3_ILi4EEES5_EEENS2_IJNS3_ILi1EEEiiiNS3_ILi144EEENS3_ILi512EEEEEENS2_IJNS2_IJS5_S5_EEES6_NS3_ILi8EEEEEENS2_IJNS2_IJNS3_ILi64EEESA_EEES4_NS3_ILi1024EEEEEEEEDaRKT_RKT0_RKT1_RKT2_ENKUlRKT_RKT0_E_clISC_SG_EEDaSX_S10_) ;  /* 0xfffe40a000007944 */ /* 0x002fea0003c3ffff */
[----:B------:R-:W-:Y:S02]  /*25360*/  MOV R2, R67 ;  /* 0x0000004300027202 */ /* 0x000fe40000000f00 */
[----:B------:R-:W-:-:S02]  /*25370*/  MOV R12, 0x25390 ;  /* 0x00025390000c7802 */ /* 0x000fc40000000f00 */
[----:B-----5:R-:W-:Y:S05]  /*25380*/  CALL.REL.NOINC `($_ZN7cutlass13device_kernelIN5flash19enable_sm80_to_sm89INS1_16FlashAttnBwdSm80INS1_25CollectiveMainloopBwdSm80ILi2ELi2EN4cute5tupleIJNS5_1CILi128EEES8_NS7_ILi64EEEEEENS_6half_tEfNS_4arch4Sm80ELb0ELb1ELb1ELb0ELb1ELb0ELb0ELb0ELi2ELi4ELi4ELi4ELb0EEENS1_24CollectiveEpilogueBwdGQAISA_fSD_Li256ELb0ELb1EEENS1_19SingleTileSchedulerILb0ELb0ELb0ELi128EEEEEEEEEvNT_6ParamsE$_ZZN4cute6detail16composition_implINS_5tupleIJNS_1CILi16EEENS3_ILi2EEES5_S5_NS3_ILi4EEES5_EEENS2_IJNS3_ILi1EEEiiiNS3_ILi144EEENS3_ILi512EEEEEENS2_IJNS2_IJS5_S5_EEES6_NS3_ILi8EEEEEENS2_IJNS2_IJNS3_ILi64EEESA_EEES4_NS3_ILi1024EEEEEEEEDaRKT_RKT0_RKT1_RKT2_ENKUlRKT_RKT0_E_clIS6_S4_EEDaSX_S10_) ;  /* 0xfffe401000007944 */ /* 0x020fea0003c3ffff */
[----:B-----5:R2:W-:Y:S01]  /*25390*/  STL.64 [R1+0x770], R2 ;  /* 0x0007700201007387 */ /* 0x0205e20000100a00 */
[----:B------:R-:W-:Y:S01]  /*253a0*/  IMAD.MOV.U32 R12, RZ, RZ, R4 ;  /* 0x000000ffff0c7224 */ /* 0x000fe200078e0004 */
[----:B------:R-:W-:Y:S01]  /*253b0*/  MOV R80, R60 ;  /* 0x0000003c00507202 */ /* 0x000fe20000000f00 */
[----:B------:R-:W-:Y:S01]  /*253c0*/  IMAD.MOV.U32 R81, RZ, RZ, R59 ;  /* 0x000000ffff517224 */ /* 0x000fe200078e003b */
[----:B------:R-:W-:-:S02]  /*253d0*/  MOV R4, 0x253f0 ;  /* 0x000253f000047802 */ /* 0x000fc40000000f00 */
[----:B-12---:R-:W-:Y:S05]  /*253e0*/  CALL.REL.NOINC `($_ZN7cutlass13device_kernelIN5flash19enable_sm80_to_sm89INS1_16FlashAttnBwdSm80INS1_25CollectiveMainloopBwdSm80ILi2ELi2EN4cute5tupleIJNS5_1CILi128EEES8_NS7_ILi64EEEEEENS_6half_tEfNS_4arch4Sm80ELb0ELb1ELb1ELb0ELb1ELb0ELb0ELb0ELi2ELi4ELi4ELi4ELb0EEENS1_24CollectiveEpilogueBwdGQAISA_fSD_Li256ELb0ELb1EEENS1_19SingleTileSchedulerILb0ELb0ELb0ELi128EEEEEEEEEvNT_6ParamsE$_ZN4cute3eso3ESOILb0ELb0EJNS_5tupleIJiNS_1CILi512EEEEEENS2_IJiiEEENS3_ILi1024EEEEEC2ERKS5_RKS6_RKS7_) ;  /* 0xfffe04e000007944 */ /* 0x006fea0003c3ffff */
[----:B------:R2:W5:Y:S04]  /*253f0*/  LDL R5, [R1+0x760] ;  /* 0x0007600001057983 */ /* 0x0005680000100800 */
[----:B-1----:R2:W5:Y:S01]  /*25400*/  LDL.64 R2, [R1+0x758] ;  /* 0x0007580001027983 */ /* 0x0025620000100a00 */
[----:B------:R-:W-:-:S02]  /*25410*/  MOV R80, R60 ;  /* 0x0000003c00507202 */ /* 0x000fc40000000f00 */
[----:B------:R-:W-:Y:S02]  /*25420*/  MOV R12, 0x25440 ;  /* 0x00025440000c7802 */ /* 0x000fe40000000f00 */
[----:B--2--5:R-:W-:Y:S05]  /*25430*/  CALL.REL.NOINC `($_ZN7cutlass13device_kernelIN5flash19enable_sm80_to_sm89INS1_16FlashAttnBwdSm80INS1_25CollectiveMainloopBwdSm80ILi2ELi2EN4cute5tupleIJNS5_1CILi128EEES8_NS7_ILi64EEEEEENS_6half_tEfNS_4arch4Sm80ELb0ELb1ELb1ELb0ELb1ELb0ELb0ELb0ELi2ELi4ELi4ELi4ELb0EEENS1_24CollectiveEpilogueBwdGQAISA_fSD_Li256ELb0ELb1EEENS1_19SingleTileSchedulerILb0ELb0ELb0ELi128EEEEEEEEEvNT_6ParamsE$_ZN4cute5tupleIJNS0_IJNS0_IJNS_1CILi2EEES2_EEES3_NS1_ILi8EEEEEENS0_IJNS0_IJiNS1_ILi512EEEEEENS0_IJiiEEENS1_ILi1024EEEEEEEEC2ERKS5_RKSA_) ;  /* 0xfffe30c000007944 */ /* 0x024fea0003c3ffff */
        /* <DEDUP_REMOVED lines=9> */
[----:B-1---5:R-:W-:Y:S05]  /*254d0*/  CALL.REL.NOINC `($_ZN7cutlass13device_kernelIN5flash19enable_sm80_to_sm89INS1_16FlashAttnBwdSm80INS1_25CollectiveMainloopBwdSm80ILi2ELi2EN4cute5tupleIJNS5_1CILi128EEES8_NS7_ILi64EEEEEENS_6half_tEfNS_4arch4Sm80ELb0ELb1ELb1ELb0ELb1ELb0ELb0ELb0ELi2ELi4ELi4ELi4ELb0EEENS1_24CollectiveEpilogueBwdGQAISA_fSD_Li256ELb0ELb1EEENS1_19SingleTileSchedulerILb0ELb0ELb0ELi128EEEEEEEEEvNT_6ParamsE$_ZN4cute3eso3ESOILb0ELb0EJNS_6LayoutINS_5tupleIJNS3_IJNS_1CILi2EEES5_EEES6_NS4_ILi8EEEEEENS3_IJNS3_IJiNS4_ILi512EEEEEENS3_IJiiEEENS4_ILi1024EEEEEEEEjEEC2ERKSE_RKj) ;  /* 0xfffe071000007944 */ /* 0x022fea0003c3ffff */
[----:B-1----:R-:W2:Y:S04]  /*254e0*/  LDL.64 R6, [R1+0x760] ;  /* 0x0007600001067983 */ /* 0x002ea80000100a00 */
[----:B------:R1:W5:Y:S01]  /*254f0*/  LDL.64 R4, [R1+0x758] ;  /* 0x0007580001047983 */ /* 0x0003620000100a00 */
[----:B------:R-:W-:Y:S02]  /*25500*/  MOV R38, R60 ;  /* 0x0000003c00267202 */ /* 0x000fe40000000f00 */
[----:B------:R-:W-:Y:S01]  /*25510*/  MOV R46, 0x25540 ;  /* 0x00025540002e7802 */ /* 0x000fe20000000f00 */
[----:B--2---:R-:W-:-:S04]  /*25520*/  IMAD.WIDE.U32 R2, R7, 0x2, R14 ;  /* 0x0000000207027825 */ /* 0x004fc800078e000e */
[----:B-1---5:R-:W-:Y:S05]  /*25530*/  CALL.REL.NOINC `($_ZN7cutlass13device_kernelIN5flash19enable_sm80_to_sm89INS1_16FlashAttnBwdSm80INS1_25CollectiveMainloopBwdSm80ILi2ELi2EN4cute5tupleIJNS5_1CILi128EEES8_NS7_ILi64EEEEEENS_6half_tEfNS_4arch4Sm80ELb0ELb1ELb1ELb0ELb1ELb0ELb0ELb0ELi2ELi4ELi4ELi4ELb0EEENS1_24CollectiveEpilogueBwdGQAISA_fSD_Li256ELb0ELb1EEENS1_19SingleTileSchedulerILb0ELb0ELb0ELi128EEEEEEEEEvNT_6ParamsE$_ZN4cute8smem_ptrIPN7cutlass6half_tEECI1NS_12iter_adaptorIS3_S4_EEES3_) ;  /* 0xfffe350000007944 */ /* 0x022fea0003c3ffff */
[----:B-1----:R-:W2:Y:S01]  /*25540*/  LDL.64 R2, [R1+0x758] ;  /* 0x0007580001027983 */ /* 0x002ea20000100a00 */
[----:B------:R-:W-:Y:S01]  /*25550*/  IMAD.MOV.U32 R80, RZ, RZ, R60 ;  /* 0x000000ffff507224 */ /* 0x000fe200078e003c */
[----:B------:R-:W-:-:S02]  /*25560*/  MOV R81, R67 ;  /* 0x0000004300517202 */ /* 0x000fc40000000f00 */
[----:B------:R-:W-:Y:S01]  /*25570*/  MOV R12, 0x255a0 ;  /* 0x000255a0000c7802 */ /* 0x000fe20000000f00 */
[----:B--2---:R1:W-:Y:S04]  /*25580*/  STL.64 [R8], R2 ;  /* 0x0000000208007387 */ /* 0x0043e80000100a00 */
[----:B-1----:R-:W-:Y:S05]  /*25590*/  CALL.REL.NOINC `($_ZN7cutlass13device_kernelIN5flash19enable_sm80_to_sm89INS1_16FlashAttnBwdSm80INS1_25CollectiveMainloopBwdSm80ILi2ELi2EN4cute5tupleIJNS5_1CILi128EEES8_NS7_ILi64EEEEEENS_6half_tEfNS_4arch4Sm80ELb0ELb1ELb1ELb0ELb1ELb0ELb0ELb0ELi2ELi4ELi4ELi4ELb0EEENS1_24CollectiveEpilogueBwdGQAISA_fSD_Li256ELb0ELb1EEENS1_19SingleTileSchedulerILb0ELb0ELb0ELi128EEEEEEEEEvNT_6ParamsE$_ZN4cute3eso3ESOILb0ELb0EJNS_6LayoutINS_5tupleIJNS3_IJNS_1CILi2EEES5_EEES6_NS4_ILi8EEEEEENS3_IJNS3_IJiNS4_ILi512EEEEEENS3_IJiiEEENS4_ILi1024EEEEEEEENS_10ViewEngineINS_8smem_ptrIPN7cutlass6half_tEEEEEEEC2ERKSE_RKSL_) ;  /* 0xfffe05d000007944 */ /* 0x002fea0003c3ffff */
[----:B------:R-:W-:Y:S02]  /*255a0*/  MOV R2, 0x255c0 ;  /* 0x000255c000027802 */ /* 0x000fe40000000f00 */
[----:B-1----:R-:W-:Y:S05]  /*255b0*/  CALL.REL.NOINC `($_ZN7cutlass13device_kernelIN5flash19enable_sm80_to_sm89INS1_16FlashAttnBwdSm80INS1_25CollectiveMainloopBwdSm80ILi2ELi2EN4cute5tupleIJNS5_1CILi128EEES8_NS7_ILi64EEEEEENS_6half_tEfNS_4arch4Sm80ELb0ELb1ELb1ELb0ELb1ELb0ELb0ELb0ELi2ELi4ELi4ELi4ELb0EEENS1_24CollectiveEpilogueBwdGQAISA_fSD_Li256ELb0ELb1EEENS1_19SingleTileSchedulerILb0ELb0ELb0ELi128EEEEEEEEEvNT_6ParamsE$_ZZN4cute4takeILi1ELi3ENS_5tupleIJNS1_IJiNS_1CILi512EEEEEENS1_IJiiEEENS2_ILi1024EEEEEEEEDaRKT1_ENKUlDpRKT_E_clIJS5_S6_EEEDaSE_) ;  /* 0xfffe3ce000007944 */ /* 0x002fea0003c3ffff */
[----:B------:R-:W-:Y:S02]  /*255c0*/  MOV R2, 0x255e0 ;  /* 0x000255e000027802 */ /* 0x000fe40000000f00 */
[----:B------:R-:W-:Y:S05]  /*255d0*/  CALL.REL.NOINC `($_ZN7cutlass13device_kernelIN5flash19enable_sm80_to_sm89INS1_16FlashAttnBwdSm80INS1_25CollectiveMainloopBwdSm80ILi2ELi2EN4cute5tupleIJNS5_1CILi128EEES8_NS7_ILi64EEEEEENS_6half_tEfNS_4arch4Sm80ELb0ELb1ELb1ELb0ELb1ELb0ELb0ELb0ELi2ELi4ELi4ELi4ELb0EEENS1_24CollectiveEpilogueBwdGQAISA_fSD_Li256ELb0ELb1EEENS1_19SingleTileSchedulerILb0ELb0ELb0ELi128EEEEEEEEEvNT_6ParamsE$_ZZN4cute16flatten_to_tupleINS_5tupleIJNS1_IJiiEEENS_1CILi1024EEEEEEEEDaRKT_ENKUlRKT_E_clIS2_EEDaSB_) ;  /* 0xfffe3b5000007944 */ /* 0x000fea0003c3ffff */
[----:B------:R-:W-:Y:S02]  /*255e0*/  MOV R2, 0x25600 ;  /* 0x0002560000027802 */ /* 0x000fe40000000f00 */
[----:B------:R-:W-:Y:S05]  /*255f0*/  CALL.REL.NOINC `($_ZN7cutlass13device_kernelIN5flash19enable_sm80_to_sm89INS1_16FlashAttnBwdSm80INS1_25CollectiveMainloopBwdSm80ILi2ELi2EN4cute5tupleIJNS5_1CILi128EEES8_NS7_ILi64EEEEEENS_6half_tEfNS_4arch4Sm80ELb0ELb1ELb1ELb0ELb1ELb0ELb0ELb0ELi2ELi4ELi4ELi4ELb0EEENS1_24CollectiveEpilogueBwdGQAISA_fSD_Li256ELb0ELb1EEENS1_19SingleTileSchedulerILb0ELb0ELb0ELi128EEEEEEEEEvNT_6ParamsE$_ZZN4cute12filter_tupleINS_5tupleIJNS1_IJiiEEENS_1CILi1024EEEEEEZNS_16flatten_to_tupleIS5_EEDaRKT_EUlRKT_E_EEDaS9_OT0_ENKUlDpSC_E_clIJS2_NS1_IJS4_EEEEEEDaSG_) ;  /* 0xfffe367000007944 */ /* 0x000fea0003c3ffff */
        /* <DEDUP_REMOVED lines=23> */
[----:B------:R2:W5:Y:S01]  /*25770*/  LD.E R3, [R6.64] ;  /* 0x0000000406037980 */ /* 0x000562000c101900 */
[----:B-1----:R-:W-:-:S03]  /*25780*/  MOV R2, 0x257a0 ;  /* 0x000257a000027802 */ /* 0x002fc60000000f00 */
[----:B--2--5:R-:W-:Y:S05]  /*25790*/  CALL.REL.NOINC `($_ZN7cutlass13device_kernelIN5flash19enable_sm80_to_sm89INS1_16FlashAttnBwdSm80INS1_25CollectiveMainloopBwdSm80ILi2ELi2EN4cute5tupleIJNS5_1CILi128EEES8_NS7_ILi64EEEEEENS_6half_tEfNS_4arch4Sm80ELb0ELb1ELb1ELb0ELb1ELb0ELb0ELb0ELi2ELi4ELi4ELi4ELb0EEENS1_24CollectiveEpilogueBwdGQAISA_fSD_Li256ELb0ELb1EEENS1_19SingleTileSchedulerILb0ELb0ELb0ELi128EEEEEEEEEvNT_6ParamsE$_ZZN4cute5sliceINS_5tupleIJNS_10UnderscoreES2_S2_iEEENS1_IJNS1_IJNS_1CILi1EEENS4_ILi0EEEEEEiNS4_ILi1024EEENS4_ILi8192EEEEEEEEDaRKT_RKT0_ENKUlRKT_RKT0_E_clIS2_iEEDaSJ_SM_) ;  /* 0xfffe3ba000007944 */ /* 0x024fea0003c3ffff */
[----:B------:R-:W-:Y:S02]  /*257a0*/  MOV R2, 0x257c0 ;  /* 0x000257c000027802 */ /* 0x000fe40000000f00 */
[----:B------:R-:W-:Y:S05]  /*257b0*/  CALL.REL.NOINC `($_ZN7cutlass13device_kernelIN5flash19enable_sm80_to_sm89INS1_16FlashAttnBwdSm80INS1_25CollectiveMainloopBwdSm80ILi2ELi2EN4cute5tupleIJNS5_1CILi128EEES8_NS7_ILi64EEEEEENS_6half_tEfNS_4arch4Sm80ELb0ELb1ELb1ELb0ELb1ELb0ELb0ELb0ELi2ELi4ELi4ELi4ELb0EEENS1_24CollectiveEpilogueBwdGQAISA_fSD_Li256ELb0ELb1EEENS1_19SingleTileSchedulerILb0ELb0ELb0ELi128EEEEEEEEEvNT_6ParamsE$_ZZN4cute12filter_tupleINS_5tupleIJNS_10UnderscoreES2_S2_iEEENS1_IJNS1_IJNS_1CILi1EEENS4_ILi0EEEEEEiNS4_ILi1024EEENS4_ILi8192EEEEEEZNS_5sliceIS3_SA_EEDaRKT_RKT0_EUlRKT_RKT0_E_EEDaSE_SH_OT1_ENKUlDpSK_E_clIJNS1_IJS7_EEENS1_IJiEEENS1_IJS8_EEENS1_IJEEEEEEDaSR_) ;  /* 0xfffe356000007944 */ /* 0x000fea0003c3ffff */
[----:B------:R-:W-:Y:S02]  /*257c0*/  MOV R4, 0x257e0 ;  /* 0x000257e000047802 */ /* 0x000fe40000000f00 */
[----:B------:R-:W-:Y:S05]  /*257d0*/  CALL.REL.NOINC `($_ZN7cutlass13device_kernelIN5flash19enable_sm80_to_sm89INS1_16FlashAttnBwdSm80INS1_25CollectiveMainloopBwdSm80ILi2ELi2EN4cute5tupleIJNS5_1CILi128EEES8_NS7_ILi64EEEEEENS_6half_tEfNS_4arch4Sm80ELb0ELb1ELb1ELb0ELb1ELb0ELb0ELb0ELi2ELi4ELi4ELi4ELb0EEENS1_24CollectiveEpilogueBwdGQAISA_fSD_Li256ELb0ELb1EEENS1_19SingleTileSchedulerILb0ELb0ELb0ELi128EEEEEEEEEvNT_6ParamsE$_ZN4cute5tupleIJNS0_IJNS0_IJNS_1CILi8EEENS1_ILi1EEEEEENS1_ILi2EEES2_EEENS0_IJNS0_IJS3_NS1_ILi0EEEEEEiNS1_ILi1024EEEEEEEEC2ERKS6_RKSA_) ;  /* 0xfffe2f5000007944 */ /* 0x000fea0003c3ffff */
[----:B-1----:R1:W5:Y:S01]  /*257e0*/  LDL R2, [R1+0x758] ;  /* 0x0007580001027983 */ /* 0x0023620000100800 */
[----:B------:R-:W-:Y:S02]  /*257f0*/  SHF.L.U32 R12, R5, 0xd, RZ ;  /* 0x0000000d050c7819 */ /* 0x000fe400000006ff */
[----:B------:R-:W-:-:S03]  /*25800*/  MOV R4, 0x25830 ;  /* 0x0002583000047802 */ /* 0x000fc60000000f00 */
[----:B------:R1:W-:Y:S04]  /*25810*/  STL [R1+0x11e0], R12 ;  /* 0x0011e00c01007387 */ /* 0x0003e80000100800 */
[----:B-1---5:R-:W-:Y:S05]  /*25820*/  CALL.REL.NOINC `($_ZN7cutlass13device_kernelIN5flash19enable_sm80_to_sm89INS1_16FlashAttnBwdSm80INS1_25CollectiveMainloopBwdSm80ILi2ELi2EN4cute5tupleIJNS5_1CILi128EEES8_NS7_ILi64EEEEEENS_6half_tEfNS_4arch4Sm80ELb0ELb1ELb1ELb0ELb1ELb0ELb0ELb0ELi2ELi4ELi4ELi4ELb0EEENS1_24CollectiveEpilogueBwdGQAISA_fSD_Li256ELb0ELb1EEENS1_19SingleTileSchedulerILb0ELb0ELb0ELi128EEEEEEEEEvNT_6ParamsE$_ZN4cute3eso3ESOILb0ELb0EJNS_6LayoutINS_5tupleIJNS3_IJNS_1CILi8EEENS4_ILi1EEEEEENS4_ILi2EEES5_EEENS3_IJNS3_IJS6_NS4_ILi0EEEEEEiNS4_ILi1024EEEEEEEEiEEC2ERKSE_RKi) ;  /* 0xfffe095000007944 */ /* 0x022fea0003c3ffff */
[----:B------:R-:W-:Y:S01]  /*25830*/  ULDC.64 UR4, c[0x0][0x118] ;  /* 0x0000460000047ab9 */ /* 0x000fe20000000a00 */
[----:B------:R-:W2:Y:S04]  /*25840*/  LDL.64 R4, [R1+0x758] ;  /* 0x0007580001047983 */ /* 0x000ea80000100a00 */
[----:B-1----:R-:W2:Y:S01]  /*25850*/  LD.E.64 R2, [R6.64+0x8] ;  /* 0x0000080406027980 */ /* 0x002ea2000c101b00 */
[----:B------:R-:W-:Y:S02]  /*25860*/  MOV R38, R60 ;  /* 0x0000003c00267202 */ /* 0x000fe40000000f00 */
[----:B------:R-:W-:Y:S01]  /*25870*/  MOV R46, 0x258a0 ;  /* 0x000258a0002e7802 */ /* 0x000fe20000000f00 */
[----:B--2---:R-:W-:-:S04]  /*25880*/  IMAD.WIDE R2, R5, 0x2, R2 ;  /* 0x0000000205027825 */ /* 0x004fc800078e0202 */
[----:B------:R-:W-:Y:S05]  /*25890*/  CALL.REL.NOINC `($_ZN7cutlass13device_kernelIN5flash19enable_sm80_to_sm89INS1_16FlashAttnBwdSm80INS1_25CollectiveMainloopBwdSm80ILi2ELi2EN4cute5tupleIJNS5_1CILi128EEES8_NS7_ILi64EEEEEENS_6half_tEfNS_4arch4Sm80ELb0ELb1ELb1ELb0ELb1ELb0ELb0ELb0ELi2ELi4ELi4ELi4ELb0EEENS1_24CollectiveEpilogueBwdGQAISA_fSD_Li256ELb0ELb1EEENS1_19SingleTileSchedulerILb0ELb0ELb0ELi128EEEEEEEEEvNT_6ParamsE$_ZN4cute8smem_ptrIPN7cutlass6half_tEECI1NS_12iter_adaptorIS3_S4_EEES3_) ;  /* 0xfffe31a000007944 */ /* 0x000fea0003c3ffff */
[----:B------:R-:W2:Y:S01]  /*258a0*/  LDL.64 R6, [R1+0x758] ;  /* 0x0007580001067983 */ /* 0x000ea20000100a00 */
[----:B-1----:R-:W-:Y:S01]  /*258b0*/  IMAD.MOV.U32 R3, RZ, RZ, R4 ;  /* 0x000000ffff037224 */ /* 0x002fe200078e0004 */
[----:B------:R-:W-:-:S02]  /*258c0*/  MOV R0, R67 ;  /* 0x0000004300007202 */ /* 0x000fc40000000f00 */
[----:B------:R-:W-:Y:S01]  /*258d0*/  MOV R4, 0x25900 ;  /* 0x0002590000047802 */ /* 0x000fe20000000f00 */
[----:B--2---:R1:W-:Y:S04]  /*258e0*/  STL.64 [R8], R6 ;  /* 0x0000000608007387 */ /* 0x0043e80000100a00 */
[----:B-1----:R-:W-:Y:S05]  /*258f0*/  CALL.REL.NOINC `($_ZN7cutlass13device_kernelIN5flash19enable_sm80_to_sm89INS1_16FlashAttnBwdSm80INS1_25CollectiveMainloopBwdSm80ILi2ELi2EN4cute5tupleIJNS5_1CILi128EEES8_NS7_ILi64EEEEEENS_6half_tEfNS_4arch4Sm80ELb0ELb1ELb1ELb0ELb1ELb0ELb0ELb0ELi2ELi4ELi4ELi4ELb0EEENS1_24CollectiveEpilogueBwdGQAISA_fSD_Li256ELb0ELb1EEENS1_19SingleTileSchedulerILb0ELb0ELb0ELi128EEEEEEEEEvNT_6ParamsE$_ZN4cute3eso3ESOILb0ELb0EJNS_6LayoutINS_5tupleIJNS3_IJNS_1CILi8EEENS4_ILi1EEEEEENS4_ILi2EEES5_EEENS3_IJNS3_IJS6_NS4_ILi0EEEEEEiNS4_ILi1024EEEEEEEENS_10ViewEngineINS_8smem_ptrIPN7cutlass6half_tEEEEEEEC2ERKSE_RKSL_) ;  /* 0xfffe081000007944 */ /* 0x002fea0003c3ffff */
[----:B-1----:R-:W2:Y:S01]  /*25900*/  LDL.64 R2, [R61+0xe0] ;  /* 0x0000e0003d027983 */ /* 0x002ea20000100a00 */
[----:B------:R-:W-:-:S03]  /*25910*/  ULDC.64 UR4, c[0x0][0x118] ;  /* 0x0000460000047ab9 */ /* 0x000fc60000000a00 */
[----:B------:R1:W5:Y:S04]  /*25920*/  LDL R0, [R1+0x758] ;  /* 0x0007580001007983 */ /* 0x0003680000100800 */
[----:B------:R1:W5:Y:S04]  /*25930*/  LDL.64 R28, [R1+0x760] ;  /* 0x00076000011c7983 */ /* 0x0003680000100a00 */
[----:B------:R1:W5:Y:S04]  /*25940*/  LDL.64 R34, [R61+0xc8] ;  /* 0x0000c8003d227983 */ /* 0x0003680000100a00 */
[----:B--2---:R-:W5:Y:S01]  /*25950*/  LD.E.64 R2, [R2.64] ;  /* 0x0000000402027980 */ /* 0x004f62000c101b00 */
[----:B------:R-:W-:-:S03]  /*25960*/  MOV R12, 0x25980 ;  /* 0x00025980000c7802 */ /* 0x000fc60000000f00 */
[----:B-1---5:R-:W-:Y:S05]  /*25970*/  CALL.REL.NOINC `($_ZN7cutlass13device_kernelIN5flash19enable_sm80_to_sm89INS1_16FlashAttnBwdSm80INS1_25CollectiveMainloopBwdSm80ILi2ELi2EN4cute5tupleIJNS5_1CILi128EEES8_NS7_ILi64EEEEEENS_6half_tEfNS_4arch4Sm80ELb0ELb1ELb1ELb0ELb1ELb0ELb0ELb0ELi2ELi4ELi4ELi4ELb0EEENS1_24CollectiveEpilogueBwdGQAISA_fSD_Li256ELb0ELb1EEENS1_19SingleTileSchedulerILb0ELb0ELb0ELi128EEEEEEEEEvNT_6ParamsE$_ZN4cute3eso3ESOILb1ELb0EJNS_14ComposedLayoutINS_7SwizzleILi3ELi3ELi3EEENS_1CILi0EEENS_6LayoutINS_5tupleIJNS8_IJNS8_IJNS5_ILi4EEENS5_ILi8EEEEEENS8_IJS9_NS5_ILi1EEEEEEEEENS8_IJNS8_IJNS5_ILi2EEESF_SF_EEENS8_IJSF_SA_EEEEEEEEENS8_IJNS8_IJNS8_IJNS5_ILi128EEESC_EEENS8_IJNS5_ILi16EEES6_EEEEEENS8_IJNS8_IJNS5_ILi64EEESA_NS5_ILi512EEEEEENS8_IJNS5_ILi8192EEENS5_ILi1024EEEEEEEEEEEEEEEENS_10ViewEngineINS_8smem_ptrIPN7cutlass6half_tEEEEEEEC2ERKSY_RKS15_) ;  /* 0xfffe10a000007944 */ /* 0x022fea0003c3ffff */
        /* <DEDUP_REMOVED lines=32> */
[----:B------:R-:W-:Y:S05]  /*25b80*/  CALL.REL.NOINC `($_ZN7cutlass13device_kernelIN5flash19enable_sm80_to_sm89INS1_16FlashAttnBwdSm80INS1_25CollectiveMainloopBwdSm80ILi2ELi2EN4cute5tupleIJNS5_1CILi128EEES8_NS7_ILi64EEEEEENS_6half_tEfNS_4arch4Sm80ELb0ELb1ELb1ELb0ELb1ELb0ELb0ELb0ELi2ELi4ELi4ELi4ELb0EEENS1_24CollectiveEpilogueBwdGQAISA_fSD_Li256ELb0ELb1EEENS1_19SingleTileSchedulerILb0ELb0ELb0ELi128EEEEEEEEEvNT_6ParamsE$_ZZN4cute13to_mixed_bitsINS_5tupleIJNS1_IJNS_1CILi4EEENS2_ILi8EEEEEES3_NS2_ILi1EEEEEENS1_IJNS1_IJNS2_ILi128EEENS2_ILi0EEEEEENS2_ILi16EEES9_EEENS1_IJNS1_IJiiEEEiS9_EEEEEDaRKT_RKT0_RKT1_ENKUlRKT_RKT0_RKT1_E_clIS5_SA_SD_EEDaSQ_ST_SW_) ;  /* 0xfffe350000007944 */ /* 0x000fea0003c3ffff */
[----:B------:R-:W-:Y:S02]  /*25b90*/  MOV R12, 0x25bb0 ;  /* 0x00025bb0000c7802 */ /* 0x000fe40000000f00 */
[----:B------:R-:W-:Y:S05]  /*25ba0*/  CALL.REL.NOINC `($_ZN7cutlass13device_kernelIN5flash19enable_sm80_to_sm89INS1_16FlashAttnBwdSm80INS1_25CollectiveMainloopBwdSm80ILi2ELi2EN4cute5tupleIJNS5_1CILi128EEES8_NS7_ILi64EEEEEENS_6half_tEfNS_4arch4Sm80ELb0ELb1ELb1ELb0ELb1ELb0ELb0ELb0ELi2ELi4ELi4ELi4ELb0EEENS1_24CollectiveEpilogueBwdGQAISA_fSD_Li256ELb0ELb1EEENS1_19SingleTileSchedulerILb0ELb0ELb0ELi128EEEEEEEEEvNT_6ParamsE$_ZZN4cute13to_mixed_bitsINS_5tupleIJNS1_IJNS_1CILi4EEENS2_ILi8EEEEEES3_NS2_ILi1EEEEEENS1_IJNS1_IJNS2_ILi128EEENS2_ILi0EEEEEENS2_ILi16EEES9_EEENS1_IJNS1_IJiiEEEiS9_EEEEEDaRKT_RKT0_RKT1_ENKUlRKT_RKT0_RKT1_E_clIS3_SB_iEEDaSQ_ST_SW_) ;  /* 0xfffe34a000007944 */ /* 0x000fea0003c3ffff */
[----:B------:R-:W-:Y:S02]  /*25bb0*/  MOV R7, R6 ;  /* 0x0000000600077202 */ /* 0x000fe40000000f00 */
[----:B------:R-:W-:Y:S02]  /*25bc0*/  MOV R6, 0x25be0 ;  /* 0x00025be000067802 */ /* 0x000fe40000000f00 */
[----:B------:R-:W-:Y:S05]  /*25bd0*/  CALL.REL.NOINC `($_ZN7cutlass13device_kernelIN5flash19enable_sm80_to_sm89INS1_16FlashAttnBwdSm80INS1_25CollectiveMainloopBwdSm80ILi2ELi2EN4cute5tupleIJNS5_1CILi128EEES8_NS7_ILi64EEEEEENS_6half_tEfNS_4arch4Sm80ELb0ELb1ELb1ELb0ELb1ELb0ELb0ELb0ELi2ELi4ELi4ELi4ELb0EEENS1_24CollectiveEpilogueBwdGQAISA_fSD_Li256ELb0ELb1EEENS1_19SingleTileSchedulerILb0ELb0ELb0ELi128EEEEEEEEEvNT_6ParamsE$_ZZN4cute13to_mixed_bitsINS_5tupleIJNS1_IJNS_1CILi4EEENS2_ILi8EEEEEES3_NS2_ILi1EEEEEENS1_IJNS1_IJNS2_ILi128EEENS2_ILi0EEEEEENS2_ILi16EEES9_EEENS1_IJNS1_IJiiEEEiS9_EEEEEDaRKT_RKT0_RKT1_ENKUlDpRKT_E_clIJNS_9MixedBitsILj0ELj384EEENSU_ILj0ELj48EEENS2_ILj0EEEEEEDaSR_) ;  /* 0xfffe343000007944 */ /* 0x000fea0003c3ffff */
[----:B------:R-:W-:Y:S02]  /*25be0*/  SHF.R.S32.HI R7, RZ, 0x1f, R2 ;  /* 0x0000001fff077819 */ /* 0x000fe40000011402 */
[----:B------:R-:W-:Y:S02]  /*25bf0*/  LOP3.LUT R3, R3, 0x1b0, RZ, 0xc0, !PT ;  /* 0x000001b003037812 */ /* 0x000fe400078ec0ff */
[----:B------:R-:W-:-:S02]  /*25c00*/  LEA.HI R2, R7, R2, RZ, 0x2 ;  /* 0x0000000207027211 */ /* 0x000fc400078f10ff */
[----:B------:R-:W-:Y:S02]  /*25c10*/  MOV R6, 0x25c50 ;  /* 0x00025c5000067802 */ /* 0x000fe40000000f00 */
[----:B------:R-:W-:-:S05]  /*25c20*/  SHF.R.S32.HI R2, RZ, 0x2, R2 ;  /* 0x00000002ff027819 */ /* 0x000fca0000011402 */
[----:B------:R1:W-:Y:S02]  /*25c30*/  STL [R1+0x77c], R2 ;  /* 0x00077c0201007387 */ /* 0x0003e40000100800 */
[----:B-1----:R-:W-:Y:S05]  /*25c40*/  CALL.REL.NOINC `($_ZN7cutlass13device_kernelIN5flash19enable_sm80_to_sm89INS1_16FlashAttnBwdSm80INS1_25CollectiveMainloopBwdSm80ILi2ELi2EN4cute5tupleIJNS5_1CILi128EEES8_NS7_ILi64EEEEEENS_6half_tEfNS_4arch4Sm80ELb0ELb1ELb1ELb0ELb1ELb0ELb0ELb0ELi2ELi4ELi4ELi4ELb0EEENS1_24CollectiveEpilogueBwdGQAISA_fSD_Li256ELb0ELb1EEENS1_19SingleTileSchedulerILb0ELb0ELb0ELi128EEEEEEEEEvNT_6ParamsE$_ZN4cute5tupleIJNS_7SwizzleILi3ELi3ELi3EEENS_9MixedBitsILj0ELj432EEENS_6LayoutINS0_IJNS0_IJNS_1CILi2EEES7_S7_EEES7_NS6_ILi8EEEEEENS0_IJNS0_IJNS6_ILi64EEES9_NS6_ILi512EEEEEENS6_ILi8192EEENS6_ILi1024EEEEEEEEEEC2ERKS2_RKS4_RKSH_) ;  /* 0xfffe2d7000007944 */ /* 0x002fea0003c3ffff */
[----:B-1----:R1:W5:Y:S01]  /*25c50*/  LDL R2, [R1+0x758] ;  /* 0x0007580001027983 */ /* 0x0023620000100800 */
[----:B------:R-:W-:Y:S02]  /*25c60*/  MOV R3, R9 ;  /* 0x0000000900037202 */ /* 0x000fe40000000f00 */
[----:B------:R-:W-:Y:S02]  /*25c70*/  MOV R6, 0x25c90 ;  /* 0x00025c9000067802 */ /* 0x000fe40000000f00 */
[----:B-1---5:R-:W-:Y:S05]  /*25c80*/  CALL.REL.NOINC `($_ZN7cutlass13device_kernelIN5flash19enable_sm80_to_sm89INS1_16FlashAttnBwdSm80INS1_25CollectiveMainloopBwdSm80ILi2ELi2EN4cute5tupleIJNS5_1CILi128EEES8_NS7_ILi64EEEEEENS_6half_tEfNS_4arch4Sm80ELb0ELb1ELb1ELb0ELb1ELb0ELb0ELb0ELi2ELi4ELi4ELi4ELb0EEENS1_24CollectiveEpilogueBwdGQAISA_fSD_Li256ELb0ELb1EEENS1_19SingleTileSchedulerILb0ELb0ELb0ELi128EEEEEEEEEvNT_6ParamsE$_ZN4cute3eso3ESOILb0ELb0EJNS_14ComposedLayoutINS_7SwizzleILi3ELi3ELi3EEENS_9MixedBitsILj0ELj432EEENS_6LayoutINS_5tupleIJNS8_IJNS_1CILi2EEESA_SA_EEESA_NS9_ILi8EEEEEENS8_IJNS8_IJNS9_ILi64EEESC_NS9_ILi512EEEEEENS9_ILi8192EEENS9_ILi1024EEEEEEEEEEiEEC2ERKSL_RKi) ;  /* 0xfffdf98000007944 */ /* 0x022fea0003c3ffff */
[----:B-1----:R-:W2:Y:S01]  /*25c90*/  LDL.64 R6, [R1+0x758] ;  /* 0x0007580001067983 */ /* 0x002ea20000100a00 */
[----:B------:R-:W-:Y:S02]  /*25ca0*/  MOV R38, R60 ;  /* 0x0000003c00267202 */ /* 0x000fe40000000f00 */
[----:B------:R-:W-:Y:S01]  /*25cb0*/  MOV R46, 0x25ce0 ;  /* 0x00025ce0002e7802 */ /* 0x000fe20000000f00 */
[----:B--2---:R-:W-:-:S04]  /*25cc0*/  IMAD.WIDE R2, R7, 0x2, R4 ;  /* 0x0000000207027825 */ /* 0x004fc800078e0204 */
[----:B------:R-:W-:Y:S05]  /*25cd0*/  CALL.REL.NOINC `($_ZN7cutlass13device_kernelIN5flash19enable_sm80_to_sm89INS1_16FlashAttnBwdSm80INS1_25CollectiveMainloopBwdSm80ILi2ELi2EN4cute5tupleIJNS5_1CILi128EEES8_NS7_ILi64EEEEEENS_6half_tEfNS_4arch4Sm80ELb0ELb1ELb1ELb0ELb1ELb0ELb0ELb0ELi2ELi4ELi4ELi4ELb0EEENS1_24CollectiveEpilogueBwdGQAISA_fSD_Li256ELb0ELb1EEENS1_19SingleTileSchedulerILb0ELb0ELb0ELi128EEEEEEEEEvNT_6ParamsE$_ZN4cute8smem_ptrIPN7cutlass6half_tEECI1NS_12iter_adaptorIS3_S4_EEES3_) ;  /* 0xfffe2d6000007944 */ /* 0x000fea0003c3ffff */
[----:B------:R-:W2:Y:S01]  /*25ce0*/  LDL.64 R4, [R1+0x758] ;  /* 0x0007580001047983 */ /* 0x000ea20000100a00 */
[----:B------:R-:W-:Y:S01]  /*25cf0*/  IMAD.MOV.U32 R10, RZ, RZ, R6 ;  /* 0x000000ffff0a7224 */ /* 0x000fe200078e0006 */
[----:B-1----:R-:W-:Y:S02]  /*25d00*/  MOV R2, R67 ;  /* 0x0000004300027202 */ /* 0x002fe40000000f00 */
[----:B------:R-:W-:Y:S01]  /*25d10*/  MOV R6, 0x25d40 ;  /* 0x00025d4000067802 */ /* 0x000fe20000000f00 */
[----:B--2---:R1:W-:Y:S04]  /*25d20*/  STL.64 [R8], R4 ;  /* 0x0000000408007387 */ /* 0x0043e80000100a00 */
[----:B-1----:R-:W-:Y:S05]  /*25d30*/  CALL.REL.NOINC `($_ZN7cutlass13device_kernelIN5flash19enable_sm80_to_sm89INS1_16FlashAttnBwdSm80INS1_25CollectiveMainloopBwdSm80ILi2ELi2EN4cute5tupleIJNS5_1CILi128EEES8_NS7_ILi64EEEEEENS_6half_tEfNS_4arch4Sm80ELb0ELb1ELb1ELb0ELb1ELb0ELb0ELb0ELi2ELi4ELi4ELi4ELb0EEENS1_24CollectiveEpilogueBwdGQAISA_fSD_Li256ELb0ELb1EEENS1_19SingleTileSchedulerILb0ELb0ELb0ELi128EEEEEEEEEvNT_6ParamsE$_ZN4cute3eso3ESOILb0ELb0EJNS_14ComposedLayoutINS_7SwizzleILi3ELi3ELi3EEENS_9MixedBitsILj0ELj432EEENS_6LayoutINS_5tupleIJNS8_IJNS_1CILi2EEESA_SA_EEESA_NS9_ILi8EEEEEENS8_IJNS8_IJNS9_ILi64EEESC_NS9_ILi512EEEEEENS9_ILi8192EEENS9_ILi1024EEEEEEEEEENS_10ViewEngineINS_8smem_ptrIPN7cutlass6half_tEEEEEEEC2ERKSL_RKSS_) ;  /* 0xfffdf86000007944 */ /* 0x002fea0003c3ffff */
        /* <DEDUP_REMOVED lines=23> */
[----:B--2--5:R-:W-:Y:S05]  /*25eb0*/  CALL.REL.NOINC `($_ZN7cutlass13device_kernelIN5flash19enable_sm80_to_sm89INS1_16FlashAttnBwdSm80INS1_25CollectiveMainloopBwdSm80ILi2ELi2EN4cute5tupleIJNS5_1CILi128EEES8_NS7_ILi64EEEEEENS_6half_tEfNS_4arch4Sm80ELb0ELb1ELb1ELb0ELb1ELb0ELb0ELb0ELi2ELi4ELi4ELi4ELb0EEENS1_24CollectiveEpilogueBwdGQAISA_fSD_Li256ELb0ELb1EEENS1_19SingleTileSchedulerILb0ELb0ELb0ELi128EEEEEEEEEvNT_6ParamsE$_ZN4cute3eso3ESOILb1ELb0EJNS_6LayoutINS_5tupleIJNS3_IJNS_1CILi8EEENS4_ILi1EEEEEENS4_ILi2EEES5_EEENS3_IJNS3_IJS6_NS4_ILi0EEEEEENS4_ILi64EEES5_EEEEENS_10ViewEngineIPN7cutlass6half_tEEEEEC2ERKSE_RKSJ_) ;  /* 0xfffe222000007944 */ /* 0x024fea0003c3ffff */
[----:B------:R2:W5:Y:S01]  /*25ec0*/  LDL.64 R24, [R1+0x758] ;  /* 0x0007580001187983 */ /* 0x0005620000100a00 */
[----:B------:R-:W-:Y:S01]  /*25ed0*/  IMAD.MOV.U32 R9, RZ, RZ, R20 ;  /* 0x000000ffff097224 */ /* 0x000fe200078e0014 */
[----:B------:R-:W-:Y:S01]  /*25ee0*/  MOV R3, R21 ;  /* 0x0000001500037202 */ /* 0x000fe20000000f00 */
[----:B------:R-:W-:Y:S01]  /*25ef0*/  IMAD.MOV.U32 R81, RZ, RZ, R60 ;  /* 0x000000ffff517224 */ /* 0x000fe200078e003c */
[----:B------:R-:W-:Y:S02]  /*25f00*/  MOV R10, 0x25f20 ;  /* 0x00025f20000a7802 */ /* 0x000fe40000000f00 */
[----:B-12--5:R-:W-:Y:S05]  /*25f10*/  CALL.REL.NOINC `($_ZN7cutlass13device_kernelIN5flash19enable_sm80_to_sm89INS1_16FlashAttnBwdSm80INS1_25CollectiveMainloopBwdSm80ILi2ELi2EN4cute5tupleIJNS5_1CILi128EEES8_NS7_ILi64EEEEEENS_6half_tEfNS_4arch4Sm80ELb0ELb1ELb1ELb0ELb1ELb0ELb0ELb0ELi2ELi4ELi4ELi4ELb0EEENS1_24CollectiveEpilogueBwdGQAISA_fSD_Li256ELb0ELb1EEENS1_19SingleTileSchedulerILb0ELb0ELb0ELi128EEEEEEEEEvNT_6ParamsE$_ZN4cute3eso3ESOILb1ELb0EJNS_6LayoutINS_5tupleIJNS3_IJNS3_IJNS_1CILi4EEENS4_ILi2EEEEEENS4_ILi1EEEEEES6_NS4_ILi8EEEEEENS3_IJNS3_IJNS3_IJS8_NS4_ILi32EEEEEENS4_ILi0EEEEEENS4_ILi64EEES5_EEEEENS_10ViewEngineIPN7cutlass6half_tEEEEEC2ERKSI_RKSN_) ;  /* 0xfffe12d000007944 */ /* 0x026fea0003c3ffff */
[----:B------:R-:W-:Y:S01]  /*25f20*/  ULDC.64 UR4, c[0x0][0x118] ;  /* 0x0000460000047ab9 */ /* 0x000fe20000000a00 */
[----:B------:R2:W5:Y:S04]  /*25f30*/  LDL.64 R22, [R1+0x758] ;  /* 0x0007580001167983 */ /* 0x0005680000100a00 */
[----:B-1----:R2:W5:Y:S01]  /*25f40*/  LD.E.64 R2, [R26.64] ;  /* 0x000000041a027980 */ /* 0x002562000c101b00 */
[----:B------:R-:W-:-:S02]  /*25f50*/  MOV R38, R60 ;  /* 0x0000003c00267202 */ /* 0x000fc40000000f00 */
[----:B------:R-:W-:Y:S02]  /*25f60*/  MOV R46, 0x25f80 ;  /* 0x00025f80002e7802 */ /* 0x000fe40000000f00 */
[----:B--2--5:R-:W-:Y:S05]  /*25f70*/  CALL.REL.NOINC `($_ZN7cutlass13device_kernelIN5flash19enable_sm80_to_sm89INS1_16FlashAttnBwdSm80INS1_25CollectiveMainloopBwdSm80ILi2ELi2EN4cute5tupleIJNS5_1CILi128EEES8_NS7_ILi64EEEEEENS_6half_tEfNS_4arch4Sm80ELb0ELb1ELb1ELb0ELb1ELb0ELb0ELb0ELi2ELi4ELi4ELi4ELb0EEENS1_24CollectiveEpilogueBwdGQAISA_fSD_Li256ELb0ELb1EEENS1_19SingleTileSchedulerILb0ELb0ELb0ELi128EEEEEEEEEvNT_6ParamsE$_ZN4cute8smem_ptrIPN7cutlass6half_tEECI1NS_12iter_adaptorIS3_S4_EEES3_) ;  /* 0xfffe2ac000007944 */ /* 0x024fea0003c3ffff */
[----:B-1----:R1:W5:Y:S01]  /*25f80*/  LDL.64 R2, [R1+0x758] ;  /* 0x0007580001027983 */ /* 0x0023620000100a00 */
[----:B------:R-:W-:-:S03]  /*25f90*/  MOV R34, 0x25fb0 ;  /* 0x00025fb000227802 */ /* 0x000fc60000000f00 */
[----:B-1---5:R-:W-:Y:S05]  /*25fa0*/  CALL.REL.NOINC `($_ZN7cutlass13device_kernelIN5flash19enable_sm80_to_sm89INS1_16FlashAttnBwdSm80INS1_25CollectiveMainloopBwdSm80ILi2ELi2EN4cute5tupleIJNS5_1CILi128EEES8_NS7_ILi64EEEEEENS_6half_tEfNS_4arch4Sm80ELb0ELb1ELb1ELb0ELb1ELb0ELb0ELb0ELi2ELi4ELi4ELi4ELb0EEENS1_24CollectiveEpilogueBwdGQAISA_fSD_Li256ELb0ELb1EEENS1_19SingleTileSchedulerILb0ELb0ELb0ELi128EEEEEEEEEvNT_6ParamsE$_ZN4cute3eso3ESOILb1ELb0EJNS_6LayoutINS_5tupleIJNS3_IJNS_1CILi8EEENS4_ILi1EEEEEENS4_ILi2EEEEEENS3_IJNS3_IJS6_NS4_ILi0EEEEEENS4_ILi8192EEEEEEEENS_10ViewEngineINS_8smem_ptrIPN7cutlass6half_tEEEEEEEC2ERKSE_RKSL_) ;  /* 0xfffe1fa000007944 */ /* 0x022fea0003c3ffff */
[----:B-1----:R1:W5:Y:S01]  /*25fb0*/  LDL.64 R2, [R1+0x758] ;  /* 0x0007580001027983 */ /* 0x0023620000100a00 */
[----:B------:R-:W-:Y:S01]  /*25fc0*/  IMAD.MOV.U32 R14, RZ, RZ, R24 ;  /* 0x000000ffff0e7224 */ /* 0x000fe200078e0018 */
[----:B------:R-:W-:Y:S02]  /*25fd0*/  MOV R11, R25 ;  /* 0x00000019000b7202 */ /* 0x000fe40000000f00 */
[----:B------:R-:W-:Y:S02]  /*25fe0*/  MOV R12, 0x26000 ;  /* 0x00026000000c7802 */ /* 0x000fe40000000f00 */
[----:B-1---5:R-:W-:Y:S05]  /*25ff0*/  CALL.REL.NOINC `($_ZN7cutlass13device_kernelIN5flash19enable_sm80_to_sm89INS1_16FlashAttnBwdSm80INS1_25CollectiveMainloopBwdSm80ILi2ELi2EN4cute5tupleIJNS5_1CILi128EEES8_NS7_ILi64EEEEEENS_6half_tEfNS_4arch4Sm80ELb0ELb1ELb1ELb0ELb1ELb0ELb0ELb0ELi2ELi4ELi4ELi4ELb0EEENS1_24CollectiveEpilogueBwdGQAISA_fSD_Li256ELb0ELb1EEENS1_19SingleTileSchedulerILb0ELb0ELb0ELi128EEEEEEEEEvNT_6ParamsE$_ZN4cute3eso3ESOILb1ELb0EJNS_6LayoutINS_5tupleIJNS3_IJNS_1CILi8EEENS4_ILi1EEEEEENS4_ILi2EEEEEENS3_IJNS3_IJS6_NS4_ILi0EEEEEENS4_ILi64EEEEEEEENS_10ViewEngineIPN7cutlass6half_tEEEEEC2ERKSE_RKSJ_) ;  /* 0xfffe1ec000007944 */ /* 0x022fea0003c3ffff */
[----:B------:R2:W5:Y:S01]  /*26000*/  LDL.64 R6, [R1+0x758] ;  /* 0x0007580001067983 */ /* 0x0005620000100a00 */
[----:B------:R-:W-:Y:S02]  /*26010*/  MOV R11, R3 ;  /* 0x00000003000b7202 */ /* 0x000fe40000000f00 */
[----:B-1----:R-:W-:Y:S02]  /*26020*/  MOV R10, 0x26040 ;  /* 0x00026040000a7802 */ /* 0x002fe40000000f00 */
[----:B--2--5:R-:W-:Y:S05]  /*26030*/  CALL.REL.NOINC `($_ZN7cutlass13device_kernelIN5flash19enable_sm80_to_sm89INS1_16FlashAttnBwdSm80INS1_25CollectiveMainloopBwdSm80ILi2ELi2EN4cute5tupleIJNS5_1CILi128EEES8_NS7_ILi64EEEEEENS_6half_tEfNS_4arch4Sm80ELb0ELb1ELb1ELb0ELb1ELb0ELb0ELb0ELi2ELi4ELi4ELi4ELb0EEENS1_24CollectiveEpilogueBwdGQAISA_fSD_Li256ELb0ELb1EEENS1_19SingleTileSchedulerILb0ELb0ELb0ELi128EEEEEEEEEvNT_6ParamsE$_ZN4cute3eso3ESOILb1ELb0EJNS_6LayoutINS_5tupleIJNS3_IJNS_1CILi8EEENS4_ILi1EEEEEENS3_IJNS4_ILi2EEEEEEEEENS3_IJNS3_IJS6_NS4_ILi0EEEEEENS3_IJNS4_ILi8192EEEEEEEEEEENS_10ViewEngineINS_8smem_ptrIPN7cutlass6half_tEEEEEEEC2ERKSG_RKSN_) ;  /* 0xfffe1ca000007944 */ /* 0x024fea0003c3ffff */
[----:B------:R2:W5:Y:S01]  /*26040*/  LDL.64 R4, [R1+0x758] ;  /* 0x0007580001047983 */ /* 0x0005620000100a00 */
[----:B------:R-:W-:Y:S01]  /*26050*/  IMAD.MOV.U32 R2, RZ, RZ, R6 ;  /* 0x000000ffff027224 */ /* 0x000fe200078e0006 */
[----:B------:R-:W-:-:S02]  /*26060*/  MOV R11, R7 ;  /* 0x00000007000b7202 */ /* 0x000fc40000000f00 */
[----:B------:R-:W-:Y:S02]  /*26070*/  MOV R10, 0x26090 ;  /* 0x00026090000a7802 */ /* 0x000fe40000000f00 */
[----:B-12--5:R-:W-:Y:S05]  /*26080*/  CALL.REL.NOINC `($_ZN7cutlass13device_kernelIN5flash19enable_sm80_to_sm89INS1_16FlashAttnBwdSm80INS1_25CollectiveMainloopBwdSm80ILi2ELi2EN4cute5tupleIJNS5_1CILi128EEES8_NS7_ILi64EEEEEENS_6half_tEfNS_4arch4Sm80ELb0ELb1ELb1ELb0ELb1ELb0ELb0ELb0ELi2ELi4ELi4ELi4ELb0EEENS1_24CollectiveEpilogueBwdGQAISA_fSD_Li256ELb0ELb1EEENS1_19SingleTileSchedulerILb0ELb0ELb0ELi128EEEEEEEEEvNT_6ParamsE$_ZN4cute3eso3ESOILb1ELb0EJNS_6LayoutINS_5tupleIJNS3_IJNS_1CILi8EEENS4_ILi1EEEEEENS3_IJNS4_ILi2EEEEEEEEENS3_IJNS3_IJS6_NS4_ILi0EEEEEENS3_IJNS4_ILi64EEEEEEEEEEENS_10ViewEngineIPN7cutlass6half_tEEEEEC2ERKSG_RKSL_) ;  /* 0xfffe1bf000007944 */ /* 0x026fea0003c3ffff */
[----:B-1----:R1:W5:Y:S01]  /*26090*/  LDL.64 R2, [R1+0x758] ;  /* 0x0007580001027983 */ /* 0x0023620000100a00 */
[----:B------:R-:W-:-:S03]  /*260a0*/  MOV R12, 0x260c0 ;  /* 0x000260c0000c7802 */ /* 0x000fc60000000f00 */
[----:B-1---5:R-:W-:Y:S05]  /*260b0*/  CALL.REL.NOINC `($_ZN7cutlass13device_kernelIN5flash19enable_sm80_to_sm89INS1_16FlashAttnBwdSm80INS1_25CollectiveMainloopBwdSm80ILi2ELi2EN4cute5tupleIJNS5_1CILi128EEES8_NS7_ILi64EEEEEENS_6half_tEfNS_4arch4Sm80ELb0ELb1ELb1ELb0ELb1ELb0ELb0ELb0ELi2ELi4ELi4ELi4ELb0EEENS1_24CollectiveEpilogueBwdGQAISA_fSD_Li256ELb0ELb1EEENS1_19SingleTileSchedulerILb0ELb0ELb0ELi128EEEEEEEEEvNT_6ParamsE$_ZN4cute3eso3ESOILb1ELb0EJNS_6LayoutINS_5tupleIJNS3_IJNS3_IJNS_1CILi8EEENS4_ILi1EEEEEES6_EEENS3_IJNS3_IJS6_S6_EEENS4_ILi2EEEEEEEEENS3_IJNS3_IJNS3_IJS6_NS4_ILi0EEEEEESD_EEENS3_IJNS3_IJSD_SD_EEENS4_ILi64EEEEEEEEEEENS_10ViewEngineIPN7cutlass6half_tEEEEEC2ERKSK_RKSP_) ;  /* 0xfffe122000007944 */ /* 0x022fea0003c3ffff */
[----:B-1----:R1:W5:Y:S01]  /*260c0*/  LDL.64 R10, [R1+0x758] ;  /* 0x00075800010a7983 */ /* 0x0023620000100a00 */
[----:B------:R-:W-:Y:S01]  /*260d0*/  IMAD.MOV.U32 R2, RZ, RZ, R4 ;  /* 0x000000ffff027224 */ /* 0x000fe200078e0004 */
[----:B------:R-:W-:Y:S02]  /*260e0*/  MOV R13, R5 ;  /* 0x00000005000d7202 */ /* 0x000fe40000000f00 */
[----:B------:R-:W-:Y:S02]  /*260f0*/  MOV R12, 0x26110 ;  /* 0x00026110000c7802 */ /* 0x000fe40000000f00 */
[----:B-1---5:R-:W-:Y:S05]  /*26100*/  CALL.REL.NOINC `($_ZN7cutlass13device_kernelIN5flash19enable_sm80_to_sm89INS1_16FlashAttnBwdSm80INS1_25CollectiveMainloopBwdSm80ILi2ELi2EN4cute5tupleIJNS5_1CILi128EEES8_NS7_ILi64EEEEEENS_6half_tEfNS_4arch4Sm80ELb0ELb1ELb1ELb0ELb1ELb0ELb0ELb0ELi2ELi4ELi4ELi4ELb0EEENS1_24CollectiveEpilogueBwdGQAISA_fSD_Li256ELb0ELb1EEENS1_19SingleTileSchedulerILb0ELb0ELb0ELi128EEEEEEEEEvNT_6ParamsE$_ZN4cute3eso3ESOILb1ELb0EJNS_6LayoutINS_5tupleIJNS3_IJNS3_IJNS_1CILi8EEENS4_ILi1EEEEEES6_EEENS3_IJNS3_IJS6_S6_EEENS4_ILi2EEEEEEEEENS3_IJNS3_IJNS3_IJS6_NS4_ILi0EEEEEESD_EEENS3_IJNS3_IJSD_SD_EEENS4_ILi8192EEEEEEEEEEENS_10ViewEngineINS_8smem_ptrIPN7cutlass6half_tEEEEEEEC2ERKSK_RKSR_) ;  /* 0xfffe121000007944 */ /* 0x022fea0003c3ffff */
[----:B-1----:R1:W5:Y:S01]  /*26110*/  LDL.64 R2, [R1+0x758] ;  /* 0x0007580001027983 */ /* 0x0023620000100a00 */
[----:B------:R-:W-:Y:S02]  /*26120*/  MOV R14, R10 ;  /* 0x0000000a000e7202 */ /* 0x000fe40000000f00 */
[----:B------:R-:W-:Y:S02]  /*26130*/  MOV R12, 0x26150 ;  /* 0x00026150000c7802 */ /* 0x000fe40000000f00 */
[----:B-1---5:R-:W-:Y:S05]  /*26140*/  CALL.REL.NOINC `($_ZN7cutlass13device_kernelIN5flash19enable_sm80_to_sm89INS1_16FlashAttnBwdSm80INS1_25CollectiveMainloopBwdSm80ILi2ELi2EN4cute5tupleIJNS5_1CILi128EEES8_NS7_ILi64EEEEEENS_6half_tEfNS_4arch4Sm80ELb0ELb1ELb1ELb0ELb1ELb0ELb0ELb0ELi2ELi4ELi4ELi4ELb0EEENS1_24CollectiveEpilogueBwdGQAISA_fSD_Li256ELb0ELb1EEENS1_19SingleTileSchedulerILb0ELb0ELb0ELi128EEEEEEEEEvNT_6ParamsE$_ZN4cute3eso3ESOILb1ELb0EJNS_6LayoutINS_5tupleIJNS3_IJNS_1CILi8EEENS4_ILi1EEEEEENS4_ILi2EEEEEENS3_IJNS3_IJS6_NS4_ILi0EEEEEENS4_ILi64EEEEEEEENS_10ViewEngineIPN7cutlass6half_tEEEEEC2ERKSE_RKSJ_) ;  /* 0xfffe1d7000007944 */ /* 0x022fea0003c3ffff */
[----:B-1----:R1:W5:Y:S01]  /*26150*/  LDL.64 R10, [R1+0x758] ;  /* 0x00075800010a7983 */ /* 0x0023620000100a00 */
[----:B------:R-:W-:Y:S02]  /*26160*/  MOV R38, R60 ;  /* 0x0000003c00267202 */ /* 0x000fe40000000f00 */
[----:B------:R-:W-:-:S02]  /*26170*/  MOV R46, 0x26190 ;  /* 0x00026190002e7802 */ /* 0x000fc40000000f00 */
[----:B-1---5:R-:W-:Y:S05]  /*26180*/  CALL.REL.NOINC `($_ZN7cutlass13device_kernelIN5flash19enable_sm80_to_sm89INS1_16FlashAttnBwdSm80INS1_25CollectiveMainloopBwdSm80ILi2ELi2EN4cute5tupleIJNS5_1CILi128EEES8_NS7_ILi64EEEEEENS_6half_tEfNS_4arch4Sm80ELb0ELb1ELb1ELb0ELb1ELb0ELb0ELb0ELi2ELi4ELi4ELi4ELb0EEENS1_24CollectiveEpilogueBwdGQAISA_fSD_Li256ELb0ELb1EEENS1_19SingleTileSchedulerILb0ELb0ELb0ELi128EEEEEEEEEvNT_6ParamsE$_ZN4cute8smem_ptrIPN7cutlass6half_tEECI1NS_12iter_adaptorIS3_S4_EEES3_) ;  /* 0xfffe28b000007944 */ /* 0x022fea0003c3ffff */
[----:B-1----:R1:W5:Y:S01]  /*26190*/  LDL.64 R2, [R1+0x758] ;  /* 0x0007580001027983 */ /* 0x0023620000100a00 */
[----:B------:R-:W-:-:S03]  /*261a0*/  MOV R34, 0x261c0 ;  /* 0x000261c000227802 */ /* 0x000fc60000000f00 */
[----:B-1---5:R-:W-:Y:S05]  /*261b0*/  CALL.REL.NOINC `($_ZN7cutlass13device_kernelIN5flash19enable_sm80_to_sm89INS1_16FlashAttnBwdSm80INS1_25CollectiveMainloopBwdSm80ILi2ELi2EN4cute5tupleIJNS5_1CILi128EEES8_NS7_ILi64EEEEEENS_6half_tEfNS_4arch4Sm80ELb0ELb1ELb1ELb0ELb1ELb0ELb0ELb0ELi2ELi4ELi4ELi4ELb0EEENS1_24CollectiveEpilogueBwdGQAISA_fSD_Li256ELb0ELb1EEENS1_19SingleTileSchedulerILb0ELb0ELb0ELi128EEEEEEEEEvNT_6ParamsE$_ZN4cute3eso3ESOILb1ELb0EJNS_6LayoutINS_5tupleIJNS3_IJNS_1CILi8EEENS4_ILi1EEEEEENS4_ILi2EEEEEENS3_IJNS3_IJS6_NS4_ILi0EEEEEENS4_ILi8192EEEEEEEENS_10ViewEngineINS_8smem_ptrIPN7cutlass6half_tEEEEEEEC2ERKSE_RKSL_) ;  /* 0xfffe1d9000007944 */ /* 0x022fea0003c3ffff */
        /* <DEDUP_REMOVED lines=119> */
[----:B-1----:R-:W-:Y:S05]  /*26930*/  CALL.REL.NOINC `($_ZN7cutlass13device_kernelIN5flash19enable_sm80_to_sm89INS1_16FlashAttnBwdSm80INS1_25CollectiveMainloopBwdSm80ILi2ELi2EN4cute5tupleIJNS5_1CILi128EEES8_NS7_ILi64EEEEEENS_6half_tEfNS_4arch4Sm80ELb0ELb1ELb1ELb0ELb1ELb0ELb0ELb0ELi2ELi4ELi4ELi4ELb0EEENS1_24CollectiveEpilogueBwdGQAISA_fSD_Li256ELb0ELb1EEENS1_19SingleTileSchedulerILb0ELb0ELb0ELi128EEEEEEEEEvNT_6ParamsE$_ZZN4cute5sliceINS_5tupleIJNS_10UnderscoreES2_NS_1CILi0EEEEEENS1_IJNS1_IJNS3_ILi1EEES4_EEEiNS3_ILi1024EEEEEEEEDaRKT_RKT0_ENKUlRKT_RKT0_E_clIS2_iEEDaSI_SL_) ;  /* 0xfffe29b000007944 */ /* 0x002fea0003c3ffff */
[----:B------:R-:W-:Y:S02]  /*26940*/  MOV R2, 0x26960 ;  /* 0x0002696000027802 */ /* 0x000fe40000000f00 */
[----:B------:R-:W-:Y:S05]  /*26950*/  CALL.REL.NOINC `($_ZN7cutlass13device_kernelIN5flash19enable_sm80_to_sm89INS1_16FlashAttnBwdSm80INS1_25CollectiveMainloopBwdSm80ILi2ELi2EN4cute5tupleIJNS5_1CILi128EEES8_NS7_ILi64EEEEEENS_6half_tEfNS_4arch4Sm80ELb0ELb1ELb1ELb0ELb1ELb0ELb0ELb0ELi2ELi4ELi4ELi4ELb0EEENS1_24CollectiveEpilogueBwdGQAISA_fSD_Li256ELb0ELb1EEENS1_19SingleTileSchedulerILb0ELb0ELb0ELi128EEEEEEEEEvNT_6ParamsE$_ZZN4cute12filter_tupleINS_5tupleIJNS_10UnderscoreES2_NS_1CILi0EEEEEENS1_IJNS1_IJNS3_ILi1EEES4_EEEiNS3_ILi1024EEEEEEZNS_5sliceIS5_S9_EEDaRKT_RKT0_EUlRKT_RKT0_E_EEDaSD_SG_OT1_ENKUlDpSJ_E_clIJNS1_IJS7_EEENS1_IJiEEENS1_IJEEEEEEDaSQ_) ;  /* 0xfffe233000007944 */ /* 0x000fea0003c3ffff */
[----:B------:R-:W-:Y:S02]  /*26960*/  MOV R81, R67 ;  /* 0x0000004300517202 */ /* 0x000fe40000000f00 */
[----:B------:R-:W-:-:S02]  /*26970*/  MOV R36, 0x26990 ;  /* 0x0002699000247802 */ /* 0x000fc40000000f00 */
[----:B------:R-:W-:Y:S05]  /*26980*/  CALL.REL.NOINC `($_ZN7cutlass13device_kernelIN5flash19enable_sm80_to_sm89INS1_16FlashAttnBwdSm80INS1_25CollectiveMainloopBwdSm80ILi2ELi2EN4cute5tupleIJNS5_1CILi128EEES8_NS7_ILi64EEEEEENS_6half_tEfNS_4arch4Sm80ELb0ELb1ELb1ELb0ELb1ELb0ELb0ELb0ELi2ELi4ELi4ELi4ELb0EEENS1_24CollectiveEpilogueBwdGQAISA_fSD_Li256ELb0ELb1EEENS1_19SingleTileSchedulerILb0ELb0ELb0ELi128EEEEEEEEEvNT_6ParamsE$_ZN4cute5tupleIJNS0_IJNS0_IJNS_1CILi8EEENS1_ILi1EEEEEENS1_ILi2EEEEEENS0_IJNS0_IJS3_NS1_ILi0EEEEEEiEEEEEC2ERKS6_RKS9_) ;  /* 0xfffe1d0000007944 */ /* 0x000fea0003c3ffff */
[----:B-1----:R1:W5:Y:S01]  /*26990*/  LDL R3, [R8] ;  /* 0x0000000008037983 */ /* 0x0023620000100800 */
[----:B------:R-:W-:-:S02]  /*269a0*/  MOV R81, R67 ;  /* 0x0000004300517202 */ /* 0x000fc40000000f00 */
[----:B------:R-:W-:Y:S02]  /*269b0*/  MOV R12, 0x269d0 ;  /* 0x000269d0000c7802 */ /* 0x000fe40000000f00 */
[----:B-1---5:R-:W-:Y:S05]  /*269c0*/  CALL.REL.NOINC `($_ZN7cutlass13device_kernelIN5flash19enable_sm80_to_sm89INS1_16FlashAttnBwdSm80INS1_25CollectiveMainloopBwdSm80ILi2ELi2EN4cute5tupleIJNS5_1CILi128EEES8_NS7_ILi64EEEEEENS_6half_tEfNS_4arch4Sm80ELb0ELb1ELb1ELb0ELb1ELb0ELb0ELb0ELi2ELi4ELi4ELi4ELb0EEENS1_24CollectiveEpilogueBwdGQAISA_fSD_Li256ELb0ELb1EEENS1_19SingleTileSchedulerILb0ELb0ELb0ELi128EEEEEEEEEvNT_6ParamsE$_ZN4cute3eso3ESOILb0ELb1EJNS_6LayoutINS_5tupleIJNS3_IJNS_1CILi8EEENS4_ILi1EEEEEENS4_ILi2EEEEEENS3_IJNS3_IJS6_NS4_ILi0EEEEEEiEEEEESA_EEC2ERKSD_RKSA_) ;  /* 0xfffdfd2000007944 */ /* 0x022fea0003c3ffff */
[----:B------:R2:W5:Y:S01]  /*269d0*/  LDL R36, [R8] ;  /* 0x0000000008247983 */ /* 0x0005620000100800 */
[----:B------:R-:W-:Y:S01]  /*269e0*/  IMAD.MOV.U32 R38, RZ, RZ, R60 ;  /* 0x000000ffff267224 */ /* 0x000fe200078e003c */
[----:B-1----:R-:W-:Y:S01]  /*269f0*/  MOV R2, R28 ;  /* 0x0000001c00027202 */ /* 0x002fe20000000f00 */
[----:B------:R-:W-:Y:S01]  /*26a00*/  IMAD.MOV.U32 R3, RZ, RZ, R29 ;  /* 0x000000ffff037224 */ /* 0x000fe200078e001d */
[----:B------:R-:W-:Y:S02]  /*26a10*/  MOV R46, 0x26a30 ;  /* 0x00026a30002e7802 */ /* 0x000fe40000000f00 */
[----:B--2--5:R-:W-:Y:S05]  /*26a20*/  CALL.REL.NOINC `($_ZN7cutlass13device_kernelIN5flash19enable_sm80_to_sm89INS1_16FlashAttnBwdSm80INS1_25CollectiveMainloopBwdSm80ILi2ELi2EN4cute5tupleIJNS5_1CILi128EEES8_NS7_ILi64EEEEEENS_6half_tEfNS_4arch4Sm80ELb0ELb1ELb1ELb0ELb1ELb0ELb0ELb0ELi2ELi4ELi4ELi4ELb0EEENS1_24CollectiveEpilogueBwdGQAISA_fSD_Li256ELb0ELb1EEENS1_19SingleTileSchedulerILb0ELb0ELb0ELi128EEEEEEEEEvNT_6ParamsE$_ZN4cute8smem_ptrIPN7cutlass6half_tEECI1NS_12iter_adaptorIS3_S4_EEES3_) ;  /* 0xfffe201000007944 */ /* 0x024fea0003c3ffff */
[----:B-1----:R-:W2:Y:S01]  /*26a30*/  LDL.64 R2, [R1+0x758] ;  /* 0x0007580001027983 */ /* 0x002ea20000100a00 */
[----:B------:R-:W-:Y:S01]  /*26a40*/  IMAD.MOV.U32 R81, RZ, RZ, R67 ;  /* 0x000000ffff517224 */ /* 0x000fe200078e0043 */
[----:B------:R-:W-:Y:S02]  /*26a50*/  MOV R82, R59 ;  /* 0x0000003b00527202 */ /* 0x000fe40000000f00 */
[----:B------:R-:W-:Y:S01]  /*26a60*/  MOV R38, 0x26a90 ;  /* 0x00026a9000267802 */ /* 0x000fe20000000f00 */
[----:B--2---:R1:W-:Y:S04]  /*26a70*/  STL.64 [R1+0x770], R2 ;  /* 0x0007700201007387 */ /* 0x0043e80000100a00 */
[----:B-1----:R-:W-:Y:S05]  /*26a80*/  CALL.REL.NOINC `($_ZN7cutlass13device_kernelIN5flash19enable_sm80_to_sm89INS1_16FlashAttnBwdSm80INS1_25CollectiveMainloopBwdSm80ILi2ELi2EN4cute5tupleIJNS5_1CILi128EEES8_NS7_ILi64EEEEEENS_6half_tEfNS_4arch4Sm80ELb0ELb1ELb1ELb0ELb1ELb0ELb0ELb0ELi2ELi4ELi4ELi4ELb0EEENS1_24CollectiveEpilogueBwdGQAISA_fSD_Li256ELb0ELb1EEENS1_19SingleTileSchedulerILb0ELb0ELb0ELi128EEEEEEEEEvNT_6ParamsE$_ZN4cute3eso3ESOILb0ELb0EJNS_6LayoutINS_5tupleIJNS3_IJNS_1CILi8EEENS4_ILi1EEEEEENS4_ILi2EEEEEENS3_IJNS3_IJS6_NS4_ILi0EEEEEEiEEEEENS_10ViewEngineINS_8smem_ptrIPN7cutlass6half_tEEEEEEEC2ERKSD_RKSK_) ;  /* 0xfffdf4b000007944 */ /* 0x002fea0003c3ffff */
[----:B------:R2:W5:Y:S04]  /*26a90*/  LDL R37, [R8] ;  /* 0x0000000008257983 */ /* 0x0005680000100800 */
[----:B------:R2:W5:Y:S01]  /*26aa0*/  LDL.64 R4, [R8+0x8] ;  /* 0x0000080008047983 */ /* 0x0005620000100a00 */
[----:B------:R-:W-:Y:S01]  /*26ab0*/  IMAD.MOV.U32 R81, RZ, RZ, R67 ;  /* 0x000000ffff517224 */ /* 0x000fe200078e0043 */
[----:B------:R-:W-:Y:S01]  /*26ac0*/  MOV R38, R22 ;  /* 0x0000001600267202 */ /* 0x000fe20000000f00 */
[----:B-1----:R-:W-:Y:S01]  /*26ad0*/  IMAD.MOV.U32 R3, RZ, RZ, R23 ;  /* 0x000000ffff037224 */ /* 0x002fe200078e0017 */
[----:B------:R-:W-:-:S02]  /*26ae0*/  MOV R36, 0x26b00 ;  /* 0x00026b0000247802 */ /* 0x000fc40000000f00 */
[----:B--2--5:R-:W-:Y:S05]  /*26af0*/  CALL.REL.NOINC `($_ZN7cutlass13device_kernelIN5flash19enable_sm80_to_sm89INS1_16FlashAttnBwdSm80INS1_25CollectiveMainloopBwdSm80ILi2ELi2EN4cute5tupleIJNS5_1CILi128EEES8_NS7_ILi64EEEEEENS_6half_tEfNS_4arch4Sm80ELb0ELb1ELb1ELb0ELb1ELb0ELb0ELb0ELi2ELi4ELi4ELi4ELb0EEENS1_24CollectiveEpilogueBwdGQAISA_fSD_Li256ELb0ELb1EEENS1_19SingleTileSchedulerILb0ELb0ELb0ELi128EEEEEEEEEvNT_6ParamsE$_ZN4cute3eso3ESOILb1ELb0EJNS_6LayoutINS_5tupleIJNS3_IJNS3_IJNS_1CILi4EEENS4_ILi2EEEEEENS4_ILi1EEEEEES6_EEENS3_IJNS3_IJNS3_IJS8_NS4_ILi32EEEEEENS4_ILi0EEEEEENS4_ILi64EEEEEEEENS_10ViewEngineIPN7cutlass6half_tEEEEEC2ERKSH_RKSM_) ;  /* 0xfffe064000007944 */ /* 0x024fea0003c3ffff */
[----:B-1----:R1:W5:Y:S01]  /*26b00*/  LDL.64 R2, [R8] ;  /* 0x0000000008027983 */ /* 0x0023620000100a00 */
[----:B------:R-:W-:-:S03]  /*26b10*/  MOV R36, 0x26b30 ;  /* 0x00026b3000247802 */ /* 0x000fc60000000f00 */
[----:B-1---5:R-:W-:Y:S05]  /*26b20*/  CALL.REL.NOINC `($_ZN7cutlass13device_kernelIN5flash19enable_sm80_to_sm89INS1_16FlashAttnBwdSm80INS1_25CollectiveMainloopBwdSm80ILi2ELi2EN4cute5tupleIJNS5_1CILi128EEES8_NS7_ILi64EEEEEENS_6half_tEfNS_4arch4Sm80ELb0ELb1ELb1ELb0ELb1ELb0ELb0ELb0ELi2ELi4ELi4ELi4ELb0EEENS1_24CollectiveEpilogueBwdGQAISA_fSD_Li256ELb0ELb1EEENS1_19SingleTileSchedulerILb0ELb0ELb0ELi128EEEEEEEEEvNT_6ParamsE$_ZZN4cute4takeILi1ELi2ENS_5tupleIJNS1_IJNS_1CILi1EEENS2_ILi0EEEEEEiEEEEEDaRKT1_ENKUlDpRKT_E_clIJiEEEDaSD_) ;  /* 0xfffe26e000007944 */ /* 0x022fea0003c3ffff */
[----:B------:R-:W-:Y:S02]  /*26b30*/  MOV R81, R60 ;  /* 0x0000003c00517202 */ /* 0x000fe40000000f00 */
[----:B------:R-:W-:-:S02]  /*26b40*/  MOV R38, 0x26b60 ;  /* 0x00026b6000267802 */ /* 0x000fc40000000f00 */
[----:B------:R-:W-:Y:S05]  /*26b50*/  CALL.REL.NOINC `($_ZN7cutlass13device_kernelIN5flash19enable_sm80_to_sm89INS1_16FlashAttnBwdSm80INS1_25CollectiveMainloopBwdSm80ILi2ELi2EN4cute5tupleIJNS5_1CILi128EEES8_NS7_ILi64EEEEEENS_6half_tEfNS_4arch4Sm80ELb0ELb1ELb1ELb0ELb1ELb0ELb0ELb0ELi2ELi4ELi4ELi4ELb0EEENS1_24CollectiveEpilogueBwdGQAISA_fSD_Li256ELb0ELb1EEENS1_19SingleTileSchedulerILb0ELb0ELb0ELi128EEEEEEEEEvNT_6ParamsE$_ZN4cute3eso3ESOILb1ELb0EJNS_5tupleIJNS_1CILi1EEENS3_ILi0EEEEEENS2_IJiEEEEEC2ERKS6_RKS7_) ;  /* 0xfffe043000007944 */ /* 0x000fea0003c3ffff */
[----:B-1----:R1:W5:Y:S01]  /*26b60*/  LDL R37, [R1+0x758] ;  /* 0x0007580001257983 */ /* 0x0023620000100800 */
[----:B------:R-:W-:-:S02]  /*26b70*/  MOV R81, R67 ;  /* 0x0000004300517202 */ /* 0x000fc40000000f00 */
[----:B------:R-:W-:Y:S02]  /*26b80*/  MOV R38, 0x26ba0 ;  /* 0x00026ba000267802 */ /* 0x000fe40000000f00 */
[----:B-1---5:R-:W-:Y:S05]  /*26b90*/  CALL.REL.NOINC `($_ZN7cutlass13device_kernelIN5flash19enable_sm80_to_sm89INS1_16FlashAttnBwdSm80INS1_25CollectiveMainloopBwdSm80ILi2ELi2EN4cute5tupleIJNS5_1CILi128EEES8_NS7_ILi64EEEEEENS_6half_tEfNS_4arch4Sm80ELb0ELb1ELb1ELb0ELb1ELb0ELb0ELb0ELi2ELi4ELi4ELi4ELb0EEENS1_24CollectiveEpilogueBwdGQAISA_fSD_Li256ELb0ELb1EEENS1_19SingleTileSchedulerILb0ELb0ELb0ELi128EEEEEEEEEvNT_6ParamsE$_ZN4cute5tupleIJNS0_IJNS0_IJNS_1CILi8EEENS1_ILi1EEEEEENS0_IJNS1_ILi2EEEEEEEEENS0_IJNS0_IJS3_NS1_ILi0EEEEEENS0_IJiEEEEEEEEC2ERKS7_RKSB_) ;  /* 0xfffe1ab000007944 */ /* 0x022fea0003c3ffff */
[----:B------:R2:W5:Y:S01]  /*26ba0*/  LDL R40, [R8] ;  /* 0x0000000008287983 */ /* 0x0005620000100800 */
[----:B------:R-:W-:Y:S01]  /*26bb0*/  IMAD.MOV.U32 R81, RZ, RZ, R67 ;  /* 0x000000ffff517224 */ /* 0x000fe200078e0043 */
[----:B------:R-:W-:Y:S02]  /*26bc0*/  MOV R82, R59 ;  /* 0x0000003b00527202 */ /* 0x000fe40000000f00 */
[----:B------:R2:W-:Y:S01]  /*26bd0*/  STL.64 [R1+0x770], R4 ;  /* 0x0007700401007387 */ /* 0x0005e20000100a00 */
[----:B------:R-:W-:-:S03]  /*26be0*/  MOV R38, 0x26c00 ;  /* 0x00026c0000267802 */ /* 0x000fc60000000f00 */
[----:B-12--5:R-:W-:Y:S05]  /*26bf0*/  CALL.REL.NOINC `($_ZN7cutlass13device_kernelIN5flash19enable_sm80_to_sm89INS1_16FlashAttnBwdSm80INS1_25CollectiveMainloopBwdSm80ILi2ELi2EN4cute5tupleIJNS5_1CILi128EEES8_NS7_ILi64EEEEEENS_6half_tEfNS_4arch4Sm80ELb0ELb1ELb1ELb0ELb1ELb0ELb0ELb0ELi2ELi4ELi4ELi4ELb0EEENS1_24CollectiveEpilogueBwdGQAISA_fSD_Li256ELb0ELb1EEENS1_19SingleTileSchedulerILb0ELb0ELb0ELi128EEEEEEEEEvNT_6ParamsE$_ZN4cute3eso3ESOILb0ELb0EJNS_6LayoutINS_5tupleIJNS3_IJNS_1CILi8EEENS4_ILi1EEEEEENS3_IJNS4_ILi2EEEEEEEEENS3_IJNS3_IJS6_NS4_ILi0EEEEEENS3_IJiEEEEEEEENS_10ViewEngineINS_8smem_ptrIPN7cutlass6half_tEEEEEEEC2ERKSF_RKSM_) ;  /* 0xfffdf2d000007944 */ /* 0x026fea0003c3ffff */
[----:B------:R2:W5:Y:S04]  /*26c00*/  LDL R11, [R8] ;  /* 0x00000000080b7983 */ /* 0x0005680000100800 */
[----:B------:R2:W5:Y:S01]  /*26c10*/  LDL.64 R4, [R8+0x8] ;  /* 0x0000080008047983 */ /* 0x0005620000100a00 */
[----:B------:R-:W-:-:S02]  /*26c20*/  MOV R81, R67 ;  /* 0x0000004300517202 */ /* 0x000fc40000000f00 */
[----:B------:R-:W-:Y:S02]  /*26c30*/  MOV R38, 0x26c50 ;  /* 0x00026c5000267802 */ /* 0x000fe40000000f00 */
[----:B-12--5:R-:W-:Y:S05]  /*26c40*/  CALL.REL.NOINC `($_ZN7cutlass13device_kernelIN5flash19enable_sm80_to_sm89INS1_16FlashAttnBwdSm80INS1_25CollectiveMainloopBwdSm80ILi2ELi2EN4cute5tupleIJNS5_1CILi128EEES8_NS7_ILi64EEEEEENS_6half_tEfNS_4arch4Sm80ELb0ELb1ELb1ELb0ELb1ELb0ELb0ELb0ELi2ELi4ELi4ELi4ELb0EEENS1_24CollectiveEpilogueBwdGQAISA_fSD_Li256ELb0ELb1EEENS1_19SingleTileSchedulerILb0ELb0ELb0ELi128EEEEEEEEEvNT_6ParamsE$_ZN4cute3eso3ESOILb1ELb0EJNS_6LayoutINS_5tupleIJNS3_IJNS3_IJNS_1CILi4EEENS4_ILi2EEEEEENS4_ILi1EEEEEENS3_IJS6_EEEEEENS3_IJNS3_IJNS3_IJS8_NS4_ILi32EEEEEENS4_ILi0EEEEEENS3_IJNS4_ILi64EEEEEEEEEEENS_10ViewEngineIPN7cutlass6half_tEEEEEC2ERKSJ_RKSO_) ;  /* 0xfffe04b000007944 */ /* 0x026fea0003c3ffff */
[----:B-1----:R1:W5:Y:S01]  /*26c50*/  LDL.64 R2, [R8] ;  /* 0x0000000008027983 */ /* 0x0023620000100a00 */
[----:B------:R-:W-:Y:S02]  /*26c60*/  MOV R81, R67 ;  /* 0x0000004300517202 */ /* 0x000fe40000000f00 */
[----:B------:R-:W-:Y:S02]  /*26c70*/  MOV R38, 0x26c90 ;  /* 0x00026c9000267802 */ /* 0x000fe40000000f00 */
[----:B-1---5:R-:W-:Y:S05]  /*26c80*/  CALL.REL.NOINC `($_ZN7cutlass13device_kernelIN5flash19enable_sm80_to_sm89INS1_16FlashAttnBwdSm80INS1_25CollectiveMainloopBwdSm80ILi2ELi2EN4cute5tupleIJNS5_1CILi128EEES8_NS7_ILi64EEEEEENS_6half_tEfNS_4arch4Sm80ELb0ELb1ELb1ELb0ELb1ELb0ELb0ELb0ELi2ELi4ELi4ELi4ELb0EEENS1_24CollectiveEpilogueBwdGQAISA_fSD_Li256ELb0ELb1EEENS1_19SingleTileSchedulerILb0ELb0ELb0ELi128EEEEEEEEEvNT_6ParamsE$_ZN4cute3eso3ESOILb1ELb0EJNS_6LayoutINS_5tupleIJNS3_IJNS3_IJNS3_IJNS_1CILi4EEENS4_ILi2EEEEEENS4_ILi1EEEEEES8_EEENS3_IJNS3_IJNS3_IJS8_S8_EEES8_EEES6_EEEEEENS3_IJNS3_IJNS3_IJNS3_IJS8_NS4_ILi32EEEEEENS4_ILi0EEEEEESH_EEENS3_IJNS3_IJNS3_IJSH_SH_EEESH_EEENS4_ILi64EEEEEEEEEEENS_10ViewEngineIPN7cutlass6half_tEEEEEC2ERKSP_RKSU_) ;  /* 0xfffe034000007944 */ /* 0x022fea0003c3ffff */
[----:B-1----:R1:W5:Y:S01]  /*26c90*/  LDL.64 R2, [R8] ;  /* 0x0000000008027983 */ /* 0x0023620000100a00 */
[----:B------:R-:W-:Y:S02]  /*26ca0*/  MOV R82, R67 ;  /* 0x0000004300527202 */ /* 0x000fe40000000f00 */
[----:B------:R-:W-:Y:S02]  /*26cb0*/  MOV R12, 0x26cd0 ;  /* 0x00026cd0000c7802 */ /* 0x000fe40000000f00 */
[----:B-1---5:R-:W-:Y:S05]  /*26cc0*/  CALL.REL.NOINC `($_ZN7cutlass13device_kernelIN5flash19enable_sm80_to_sm89INS1_16FlashAttnBwdSm80INS1_25CollectiveMainloopBwdSm80ILi2ELi2EN4cute5tupleIJNS5_1CILi128EEES8_NS7_ILi64EEEEEENS_6half_tEfNS_4arch4Sm80ELb0ELb1ELb1ELb0ELb1ELb0ELb0ELb0ELi2ELi4ELi4ELi4ELb0EEENS1_24CollectiveEpilogueBwdGQAISA_fSD_Li256ELb0ELb1EEENS1_19SingleTileSchedulerILb0ELb0ELb0ELi128EEEEEEEEEvNT_6ParamsE$_ZN4cute5tupleIJNS0_IJNS_1CILi2EEEEEENS0_IJiEEEEEC2ERKS3_RKS4_) ;  /* 0xfffe1b2000007944 */ /* 0x022fea0003c3ffff */
[----:B------:R-:W2:Y:S01]  /*26cd0*/  LDL R6, [R8] ;  /* 0x0000000008067983 */ /* 0x000ea20000100800 */
[----:B------:R-:W-:Y:S02]  /*26ce0*/  MOV R81, R58 ;  /* 0x0000003a00517202 */ /* 0x000fe40000000f00 */
[----:B-1----:R-:W-:Y:S01]  /*26cf0*/  MOV R10, 0x26d20 ;  /* 0x00026d20000a7802 */ /* 0x002fe20000000f00 */
[----:B--2---:R1:W-:Y:S04]  /*26d00*/  STL [R1+0x750], R6 ;  /* 0x0007500601007387 */ /* 0x0043e80000100800 */
[----:B-1----:R-:W-:Y:S05]  /*26d10*/  CALL.REL.NOINC `($_ZN7cutlass13device_kernelIN5flash19enable_sm80_to_sm89INS1_16FlashAttnBwdSm80INS1_25CollectiveMainloopBwdSm80ILi2ELi2EN4cute5tupleIJNS5_1CILi128EEES8_NS7_ILi64EEEEEENS_6half_tEfNS_4arch4Sm80ELb0ELb1ELb1ELb0ELb1ELb0ELb0ELb0ELi2ELi4ELi4ELi4ELb0EEENS1_24CollectiveEpilogueBwdGQAISA_fSD_Li256ELb0ELb1EEENS1_19SingleTileSchedulerILb0ELb0ELb0ELi128EEEEEEEEEvNT_6ParamsE$_ZZN4cute14logical_divideINS_5tupleIJNS1_IJNS_1CILi8EEENS2_ILi1EEEEEENS1_IJNS2_ILi2EEEEEEEEENS1_IJNS1_IJS4_NS2_ILi0EEEEEENS1_IJiEEEEEENS1_IJS5_NS_6LayoutIS4_S9_EEEEEEEDaRKNSD_IT_T0_EERKT1_ENKUlRKT_RKT0_E_clINSD_IS7_SB_EESE_EEDaSQ_ST_) ;  /* 0xfffe23c000007944 */ /* 0x002fea0003c3ffff */
[----:B------:R-:W-:Y:S02]  /*26d20*/  MOV R10, R67 ;  /* 0x00000043000a7202 */ /* 0x000fe40000000f00 */
[----:B------:R-:W-:-:S02]  /*26d30*/  MOV R12, 0x26d50 ;  /* 0x00026d50000c7802 */ /* 0x000fc40000000f00 */
[----:B-----5:R-:W-:Y:S05]  /*26d40*/  CALL.REL.NOINC `($_ZN7cutlass13device_kernelIN5flash19enable_sm80_to_sm89INS1_16FlashAttnBwdSm80INS1_25CollectiveMainloopBwdSm80ILi2ELi2EN4cute5tupleIJNS5_1CILi128EEES8_NS7_ILi64EEEEEENS_6half_tEfNS_4arch4Sm80ELb0ELb1ELb1ELb0ELb1ELb0ELb0ELb0ELi2ELi4ELi4ELi4ELb0EEENS1_24CollectiveEpilogueBwdGQAISA_fSD_Li256ELb0ELb1EEENS1_19SingleTileSchedulerILb0ELb0ELb0ELi128EEEEEEEEEvNT_6ParamsE$_ZN4cute3eso3ESOILb1ELb0EJNS_5tupleIJNS2_IJNS_1CILi1EEENS3_ILi0EEEEEENS2_IJS5_S5_EEEEEENS2_IJS5_iEEEEEC2ERKS8_RKS9_) ;  /* 0xfffe018000007944 */ /* 0x020fea0003c3ffff */
[----:B-1----:R1:W5:Y:S01]  /*26d50*/  LDL R11, [R8] ;  /* 0x00000000080b7983 */ /* 0x0023620000100800 */
[----:B------:R-:W-:-:S02]  /*26d60*/  MOV R82, R67 ;  /* 0x0000004300527202 */ /* 0x000fc40000000f00 */
[----:B------:R-:W-:Y:S02]  /*26d70*/  MOV R12, 0x26d90 ;  /* 0x00026d90000c7802 */ /* 0x000fe40000000f00 */
[----:B-1---5:R-:W-:Y:S05]  /*26d80*/  CALL.REL.NOINC `($_ZN7cutlass13device_kernelIN5flash19enable_sm80_to_sm89INS1_16FlashAttnBwdSm80INS1_25CollectiveMainloopBwdSm80ILi2ELi2EN4cute5tupleIJNS5_1CILi128EEES8_NS7_ILi64EEEEEENS_6half_tEfNS_4arch4Sm80ELb0ELb1ELb1ELb0ELb1ELb0ELb0ELb0ELi2ELi4ELi4ELi4ELb0EEENS1_24CollectiveEpilogueBwdGQAISA_fSD_Li256ELb0ELb1EEENS1_19SingleTileSchedulerILb0ELb0ELb0ELi128EEEEEEEEEvNT_6ParamsE$_ZN4cute5tupleIJNS0_IJNS0_IJNS0_IJNS_1CILi8EEENS1_ILi1EEEEEENS0_IJS3_S3_EEEEEENS0_IJS3_NS1_ILi2EEEEEEEEENS0_IJNS0_IJNS0_IJS3_NS1_ILi0EEEEEENS0_IJSA_SA_EEEEEENS0_IJSA_iEEEEEEEEC2ERKS9_RKSF_) ;  /* 0xfffe162000007944 */ /* 0x022fea0003c3ffff */
[----:B-1----:R1:W5:Y:S01]  /*26d90*/  LDL R11, [R8] ;  /* 0x00000000080b7983 */ /* 0x0023620000100800 */
[----:B------:R-:W-:Y:S02]  /*26da0*/  MOV R10, R67 ;  /* 0x00000043000a7202 */ /* 0x000fe40000000f00 */
[----:B------:R-:W-:Y:S02]  /*26db0*/  MOV R12, 0x26dd0 ;  /* 0x00026dd0000c7802 */ /* 0x000fe40000000f00 */
[----:B-1---5:R-:W-:Y:S05]  /*26dc0*/  CALL.REL.NOINC `($_ZN7cutlass13device_kernelIN5flash19enable_sm80_to_sm89INS1_16FlashAttnBwdSm80INS1_25CollectiveMainloopBwdSm80ILi2ELi2EN4cute5tupleIJNS5_1CILi128EEES8_NS7_ILi64EEEEEENS_6half_tEfNS_4arch4Sm80ELb0ELb1ELb1ELb0ELb1ELb0ELb0ELb0ELi2ELi4ELi4ELi4ELb0EEENS1_24CollectiveEpilogueBwdGQAISA_fSD_Li256ELb0ELb1EEENS1_19SingleTileSchedulerILb0ELb0ELb0ELi128EEEEEEEEEvNT_6ParamsE$_ZN4cute3eso3ESOILb1ELb0EJNS_5tupleIJNS2_IJNS_1CILi1EEENS3_ILi0EEEEEENS2_IJS5_S5_EEEEEENS2_IJS5_iEEEEEC2ERKS8_RKS9_) ;  /* 0xfffe010000007944 */ /* 0x022fea0003c3ffff */
[----:B-1----:R1:W5:Y:S01]  /*26dd0*/  LDL R11, [R8] ;  /* 0x00000000080b7983 */ /* 0x0023620000100800 */
[----:B------:R-:W-:Y:S02]  /*26de0*/  MOV R81, R67 ;  /* 0x0000004300517202 */ /* 0x000fe40000000f00 */
[----:B------:R-:W-:Y:S02]  /*26df0*/  MOV R12, 0x26e10 ;  /* 0x00026e10000c7802 */ /* 0x000fe40000000f00 */
[----:B-1---5:R-:W-:Y:S05]  /*26e00*/  CALL.REL.NOINC `($_ZN7cutlass13device_kernelIN5flash19enable_sm80_to_sm89INS1_16FlashAttnBwdSm80INS1_25CollectiveMainloopBwdSm80ILi2ELi2EN4cute5tupleIJNS5_1CILi128EEES8_NS7_ILi64EEEEEENS_6half_tEfNS_4arch4Sm80ELb0ELb1ELb1ELb0ELb1ELb0ELb0ELb0ELi2ELi4ELi4ELi4ELb0EEENS1_24CollectiveEpilogueBwdGQAISA_fSD_Li256ELb0ELb1EEENS1_19SingleTileSchedulerILb0ELb0ELb0ELi128EEEEEEEEEvNT_6ParamsE$_ZN4cute3eso3ESOILb1ELb0EJNS_5tupleIJNS_1CILi0EEES4_EEEiEEC2ERKS5_RKi) ;  /* 0xfffe014000007944 */ /* 0x022fea0003c3ffff */
[----:B-1----:R1:W5:Y:S01]  /*26e10*/  LDL R11, [R8] ;  /* 0x00000000080b7983 */ /* 0x0023620000100800 */
[----:B------:R-:W-:Y:S02]  /*26e20*/  MOV R81, R67 ;  /* 0x0000004300517202 */ /* 0x000fe40000000f00 */
[----:B------:R-:W-:Y:S02]  /*26e30*/  MOV R12, 0x26e50 ;  /* 0x00026e50000c7802 */ /* 0x000fe40000000f00 */
[----:B-1---5:R-:W-:Y:S05]  /*26e40*/  CALL.REL.NOINC `($_ZN7cutlass13device_kernelIN5flash19enable_sm80_to_sm89INS1_16FlashAttnBwdSm80INS1_25CollectiveMainloopBwdSm80ILi2ELi2EN4cute5tupleIJNS5_1CILi128EEES8_NS7_ILi64EEEEEENS_6half_tEfNS_4arch4Sm80ELb0ELb1ELb1ELb0ELb1ELb0ELb0ELb0ELi2ELi4ELi4ELi4ELb0EEENS1_24CollectiveEpilogueBwdGQAISA_fSD_Li256ELb0ELb1EEENS1_19SingleTileSchedulerILb0ELb0ELb0ELi128EEEEEEEEEvNT_6ParamsE$_ZN4cute3eso3ESOILb1ELb0EJNS_5tupleIJNS2_IJNS_1CILi1EEENS3_ILi0EEEEEES5_EEENS2_IJNS2_IJS5_S5_EEEiEEEEEC2ERKS7_RKS9_) ;  /* 0xfffe00c000007944 */ /* 0x022fea0003c3ffff */
[----:B-1----:R1:W5:Y:S01]  /*26e50*/  LDL R11, [R8] ;  /* 0x00000000080b7983 */ /* 0x0023620000100800 */
[----:B------:R-:W-:-:S02]  /*26e60*/  MOV R81, R67 ;  /* 0x0000004300517202 */ /* 0x000fc40000000f00 */
[----:B------:R-:W-:Y:S02]  /*26e70*/  MOV R12, 0x26e90 ;  /* 0x00026e90000c7802 */ /* 0x000fe40000000f00 */
[----:B-1---5:R-:W-:Y:S05]  /*26e80*/  CALL.REL.NOINC `($_ZN7cutlass13device_kernelIN5flash19enable_sm80_to_sm89INS1_16FlashAttnBwdSm80INS1_25CollectiveMainloopBwdSm80ILi2ELi2EN4cute5tupleIJNS5_1CILi128EEES8_NS7_ILi64EEEEEENS_6half_tEfNS_4arch4Sm80ELb0ELb1ELb1ELb0ELb1ELb0ELb0ELb0ELi2ELi4ELi4ELi4ELb0EEENS1_24CollectiveEpilogueBwdGQAISA_fSD_Li256ELb0ELb1EEENS1_19SingleTileSchedulerILb0ELb0ELb0ELi128EEEEEEEEEvNT_6ParamsE$_ZN4cute5tupleIJNS0_IJNS0_IJNS0_IJNS_1CILi8EEENS1_ILi1EEEEEES3_EEENS0_IJNS0_IJS3_S3_EEENS1_ILi2EEEEEEEEENS0_IJNS0_IJNS0_IJS3_NS1_ILi0EEEEEESA_EEENS0_IJNS0_IJSA_SA_EEEiEEEEEEEEC2ERKS9_RKSF_) ;  /* 0xfffe156000007944 */ /* 0x022fea0003c3ffff */
[----:B------:R2:W5:Y:S01]  /*26e90*/  LDL R14, [R8] ;  /* 0x00000000080e7983 */ /* 0x0005620000100800 */
[----:B------:R-:W-:Y:S01]  /*26ea0*/  IMAD.MOV.U32 R81, RZ, RZ, R67 ;  /* 0x000000ffff517224 */ /* 0x000fe200078e0043 */
[----:B------:R-:W-:Y:S02]  /*26eb0*/  MOV R82, R59 ;  /* 0x0000003b00527202 */ /* 0x000fe40000000f00 */
[----:B------:R2:W-:Y:S01]  /*26ec0*/  STL.64 [R1+0x770], R4 ;  /* 0x0007700401007387 */ /* 0x0005e20000100a00 */
[----:B------:R-:W-:-:S03]  /*26ed0*/  MOV R12, 0x26ef0 ;  /* 0x00026ef0000c7802 */ /* 0x000fc60000000f00 */
[----:B-12--5:R-:W-:Y:S05]  /*26ee0*/  CALL.REL.NOINC `($_ZN7cutlass13device_kernelIN5flash19enable_sm80_to_sm89INS1_16FlashAttnBwdSm80INS1_25CollectiveMainloopBwdSm80ILi2ELi2EN4cute5tupleIJNS5_1CILi128EEES8_NS7_ILi64EEEEEENS_6half_tEfNS_4arch4Sm80ELb0ELb1ELb1ELb0ELb1ELb0ELb0ELb0ELi2ELi4ELi4ELi4ELb0EEENS1_24CollectiveEpilogueBwdGQAISA_fSD_Li256ELb0ELb1EEENS1_19SingleTileSchedulerILb0ELb0ELb0ELi128EEEEEEEEEvNT_6ParamsE$_ZN4cute3eso3ESOILb0ELb0EJNS_6LayoutINS_5tupleIJNS3_IJNS3_IJNS_1CILi8EEENS4_ILi1EEEEEES6_EEENS3_IJNS3_IJS6_S6_EEENS4_ILi2EEEEEEEEENS3_IJNS3_IJNS3_IJS6_NS4_ILi0EEEEEESD_EEENS3_IJNS3_IJSD_SD_EEEiEEEEEEEENS_10ViewEngineINS_8smem_ptrIPN7cutlass6half_tEEEEEEEC2ERKSJ_RKSQ_) ;  /* 0xfffdea7000007944 */ /* 0x026fea0003c3ffff */
[----:B------:R2:W5:Y:S04]  /*26ef0*/  LDL R6, [R8] ;  /* 0x0000000008067983 */ /* 0x0005680000100800 */
[----:B------:R2:W5:Y:S01]  /*26f00*/  LDL.64 R4, [R8+0x8] ;  /* 0x0000080008047983 */ /* 0x0005620000100a00 */
[----:B------:R-:W-:Y:S01]  /*26f10*/  IMAD.MOV.U32 R38, RZ, RZ, R2 ;  /* 0x000000ffff267224 */ /* 0x000fe200078e0002 */
[----:B------:R-:W-:-:S02]  /*26f20*/  MOV R81, R60 ;  /* 0x0000003c00517202 */ /* 0x000fc40000000f00 */
[----:B------:R-:W-:Y:S02]  /*26f30*/  MOV R36, 0x26f50 ;  /* 0x00026f5000247802 */ /* 0x000fe40000000f00 */
[----:B-12--5:R-:W-:Y:S05]  /*26f40*/  CALL.REL.NOINC `($_ZN7cutlass13device_kernelIN5flash19enable_sm80_to_sm89INS1_16FlashAttnBwdSm80INS1_25CollectiveMainloopBwdSm80ILi2ELi2EN4cute5tupleIJNS5_1CILi128EEES8_NS7_ILi64EEEEEENS_6half_tEfNS_4arch4Sm80ELb0ELb1ELb1ELb0ELb1ELb0ELb0ELb0ELi2ELi4ELi4ELi4ELb0EEENS1_24CollectiveEpilogueBwdGQAISA_fSD_Li256ELb0ELb1EEENS1_19SingleTileSchedulerILb0ELb0ELb0ELi128EEEEEEEEEvNT_6ParamsE$_ZN4cute3eso3ESOILb1ELb0EJNS_6LayoutINS_5tupleIJNS3_IJNS3_IJNS_1CILi4EEENS4_ILi2EEEEEENS4_ILi1EEEEEES6_EEENS3_IJNS3_IJNS3_IJS8_NS4_ILi32EEEEEENS4_ILi0EEEEEENS4_ILi64EEEEEEEENS_10ViewEngineIPN7cutlass6half_tEEEEEC2ERKSH_RKSM_) ;  /* 0xfffe01f000007944 */ /* 0x026fea0003c3ffff */
[----:B------:R2:W5:Y:S01]  /*26f50*/  LDL.64 R10, [R1+0x758] ;  /* 0x00075800010a7983 */ /* 0x0005620000100a00 */
[----:B------:R-:W-:Y:S02]  /*26f60*/  MOV R3, R6 ;  /* 0x0000000600037202 */ /* 0x000fe40000000f00 */
[----:B-1----:R-:W-:Y:S02]  /*26f70*/  MOV R2, 0x26f90 ;  /* 0x00026f9000027802 */ /* 0x002fe40000000f00 */
[----:B--2--5:R-:W-:Y:S05]  /*26f80*/  CALL.REL.NOINC `($_ZN7cutlass13device_kernelIN5flash19enable_sm80_to_sm89INS1_16FlashAttnBwdSm80INS1_25CollectiveMainloopBwdSm80ILi2ELi2EN4cute5tupleIJNS5_1CILi128EEES8_NS7_ILi64EEEEEENS_6half_tEfNS_4arch4Sm80ELb0ELb1ELb1ELb0ELb1ELb0ELb0ELb0ELi2ELi4ELi4ELi4ELb0EEENS1_24CollectiveEpilogueBwdGQAISA_fSD_Li256ELb0ELb1EEENS1_19SingleTileSchedulerILb0ELb0ELb0ELi128EEEEEEEEEvNT_6ParamsE$_ZZN4cute5sliceINS_5tupleIJNS1_IJNS_10UnderscoreENS_1CILi0EEEEEENS1_IJS4_S2_EEEEEENS1_IJNS1_IJNS1_IJNS3_ILi1EEES4_EEES4_EEENS1_IJNS1_IJS4_S4_EEEiEEEEEEEEDaRKT_RKT0_ENKUlRKT_RKT0_E_clIS6_SC_EEDaSM_SP_) ;  /* 0xfffe233000007944 */ /* 0x024fea0003c3ffff */
[----:B------:R-:W-:Y:S02]  /*26f90*/  MOV R2, 0x26fb0 ;  /* 0x00026fb000027802 */ /* 0x000fe40000000f00 */
[----:B------:R-:W-:Y:S05]  /*26fa0*/  CALL.REL.NOINC `($_ZN7cutlass13device_kernelIN5flash19enable_sm80_to_sm89INS1_16FlashAttnBwdSm80INS1_25CollectiveMainloopBwdSm80ILi2ELi2EN4cute5tupleIJNS5_1CILi128EEES8_NS7_ILi64EEEEEENS_6half_tEfNS_4arch4Sm80ELb0ELb1ELb1ELb0ELb1ELb0ELb0ELb0ELi2ELi4ELi4ELi4ELb0EEENS1_24CollectiveEpilogueBwdGQAISA_fSD_Li256ELb0ELb1EEENS1_19SingleTileSchedulerILb0ELb0ELb0ELi128EEEEEEEEEvNT_6ParamsE$_ZZN4cute12filter_tupleINS_5tupleIJNS1_IJNS_10UnderscoreENS_1CILi0EEEEEENS1_IJS4_S2_EEEEEENS1_IJNS1_IJNS1_IJNS3_ILi1EEES4_EEES4_EEENS1_IJNS1_IJS4_S4_EEEiEEEEEEZNS_5sliceIS7_SD_EEDaRKT_RKT0_EUlRKT_RKT0_E_EEDaSH_SK_OT1_ENKUlDpSN_E_clIJNS1_IJS9_EEENS1_IJiEEEEEEDaSU_) ;  /* 0xfffe1c5000007944 */ /* 0x000fea0003c3ffff */
[----:B------:R-:W-:Y:S02]  /*26fb0*/  MOV R81, R60 ;  /* 0x0000003c00517202 */ /* 0x000fe40000000f00 */
[----:B------:R-:W-:Y:S02]  /*26fc0*/  MOV R36, 0x26fe0 ;  /* 0x00026fe000247802 */ /* 0x000fe40000000f00 */
[----:B------:R-:W-:Y:S05]  /*26fd0*/  CALL.REL.NOINC `($_ZN7cutlass13device_kernelIN5flash19enable_sm80_to_sm89INS1_16FlashAttnBwdSm80INS1_25CollectiveMainloopBwdSm80ILi2ELi2EN4cute5tupleIJNS5_1CILi128EEES8_NS7_ILi64EEEEEENS_6half_tEfNS_4arch4Sm80ELb0ELb1ELb1ELb0ELb1ELb0ELb0ELb0ELi2ELi4ELi4ELi4ELb0EEENS1_24CollectiveEpilogueBwdGQAISA_fSD_Li256ELb0ELb1EEENS1_19SingleTileSchedulerILb0ELb0ELb0ELi128EEEEEEEEEvNT_6ParamsE$_ZN4cute5tupleIJNS0_IJNS0_IJNS_1CILi8EEENS1_ILi1EEEEEENS1_ILi2EEEEEENS0_IJNS0_IJS3_NS1_ILi0EEEEEEiEEEEEC2ERKS6_RKS9_) ;  /* 0xfffe16b000007944 */ /* 0x000fea0003c3ffff */
[----:B-1----:R1:W5:Y:S01]  /*26fe0*/  LDL R3, [R1+0x758] ;  /* 0x0007580001037983 */ /* 0x0023620000100800 */
[----:B------:R-:W-:Y:S02]  /*26ff0*/  MOV R81, R60 ;  /* 0x0000003c00517202 */ /* 0x000fe40000000f00 */
[----:B------:R-:W-:Y:S02]  /*27000*/  MOV R12, 0x27020 ;  /* 0x00027020000c7802 */ /* 0x000fe40000000f00 */
[----:B-1---5:R-:W-:Y:S05]  /*27010*/  CALL.REL.NOINC `($_ZN7cutlass13device_kernelIN5flash19enable_sm80_to_sm89INS1_16FlashAttnBwdSm80INS1_25CollectiveMainloopBwdSm80ILi2ELi2EN4cute5tupleIJNS5_1CILi128EEES8_NS7_ILi64EEEEEENS_6half_tEfNS_4arch4Sm80ELb0ELb1ELb1ELb0ELb1ELb0ELb0ELb0ELi2ELi4ELi4ELi4ELb0EEENS1_24CollectiveEpilogueBwdGQAISA_fSD_Li256ELb0ELb1EEENS1_19SingleTileSchedulerILb0ELb0ELb0ELi128EEEEEEEEEvNT_6ParamsE$_ZN4cute3eso3ESOILb0ELb1EJNS_6LayoutINS_5tupleIJNS3_IJNS_1CILi8EEENS4_ILi1EEEEEENS4_ILi2EEEEEENS3_IJNS3_IJS6_NS4_ILi0EEEEEEiEEEEESA_EEC2ERKSD_RKSA_) ;  /* 0xfffdf6d000007944 */ /* 0x022fea0003c3ffff */
[----:B------:R2:W5:Y:S01]  /*27020*/  LDL R36, [R1+0x758] ;  /* 0x0007580001247983 */ /* 0x0005620000100800 */
[----:B-1----:R-:W-:Y:S01]  /*27030*/  IMAD.MOV.U32 R2, RZ, RZ, R4 ;  /* 0x000000ffff027224 */ /* 0x002fe200078e0004 */
[----:B------:R-:W-:Y:S01]  /*27040*/  MOV R3, R5 ;  /* 0x0000000500037202 */ /* 0x000fe20000000f00 */
[----:B------:R-:W-:Y:S01]  /*27050*/  IMAD.MOV.U32 R38, RZ, RZ, R60 ;  /* 0x000000ffff267224 */ /* 0x000fe200078e003c */
[----:B------:R-:W-:-:S02]  /*27060*/  MOV R46, 0x27080 ;  /* 0x00027080002e7802 */ /* 0x000fc40000000f00 */
[----:B--2--5:R-:W-:Y:S05]  /*27070*/  CALL.REL.NOINC `($_ZN7cutlass13device_kernelIN5flash19enable_sm80_to_sm89INS1_16FlashAttnBwdSm80INS1_25CollectiveMainloopBwdSm80ILi2ELi2EN4cute5tupleIJNS5_1CILi128EEES8_NS7_ILi64EEEEEENS_6half_tEfNS_4arch4Sm80ELb0ELb1ELb1ELb0ELb1ELb0ELb0ELb0ELi2ELi4ELi4ELi4ELb0EEENS1_24CollectiveEpilogueBwdGQAISA_fSD_Li256ELb0ELb1EEENS1_19SingleTileSchedulerILb0ELb0ELb0ELi128EEEEEEEEEvNT_6ParamsE$_ZN4cute8smem_ptrIPN7cutlass6half_tEECI1NS_12iter_adaptorIS3_S4_EEES3_) ;  /* 0xfffe19c000007944 */ /* 0x024fea0003c3ffff */
[----:B-1----:R-:W2:Y:S01]  /*27080*/  LDL.64 R2, [R1+0x758] ;  /* 0x0007580001027983 */ /* 0x002ea20000100a00 */
[----:B------:R-:W-:Y:S01]  /*27090*/  IMAD.MOV.U32 R81, RZ, RZ, R60 ;  /* 0x000000ffff517224 */ /* 0x000fe200078e003c */
[----:B------:R-:W-:-:S02]  /*270a0*/  MOV R82, R59 ;  /* 0x0000003b00527202 */ /* 0x000fc40000000f00 */
[----:B------:R-:W-:Y:S01]  /*270b0*/  MOV R38, 0x270e0 ;  /* 0x000270e000267802 */ /* 0x000fe20000000f00 */
[----:B--2---:R1:W-:Y:S04]  /*270c0*/  STL.64 [R1+0x770], R2 ;  /* 0x0007700201007387 */ /* 0x0043e80000100a00 */
[----:B-1----:R-:W-:Y:S05]  /*270d0*/  CALL.REL.NOINC `($_ZN7cutlass13device_kernelIN5flash19enable_sm80_to_sm89INS1_16FlashAttnBwdSm80INS1_25CollectiveMainloopBwdSm80ILi2ELi2EN4cute5tupleIJNS5_1CILi128EEES8_NS7_ILi64EEEEEENS_6half_tEfNS_4arch4Sm80ELb0ELb1ELb1ELb0ELb1ELb0ELb0ELb0ELi2ELi4ELi4ELi4ELb0EEENS1_24CollectiveEpilogueBwdGQAISA_fSD_Li256ELb0ELb1EEENS1_19SingleTileSchedulerILb0ELb0ELb0ELi128EEEEEEEEEvNT_6ParamsE$_ZN4cute3eso3ESOILb0ELb0EJNS_6LayoutINS_5tupleIJNS3_IJNS_1CILi8EEENS4_ILi1EEEEEENS4_ILi2EEEEEENS3_IJNS3_IJS6_NS4_ILi0EEEEEEiEEEEENS_10ViewEngineINS_8smem_ptrIPN7cutlass6half_tEEEEEEEC2ERKSD_RKSK_) ;  /* 0xfffdee6000007944 */ /* 0x002fea0003c3ffff */
[----:B------:R2:W5:Y:S04]  /*270e0*/  LDL R8, [R1+0x758] ;  /* 0x0007580001087983 */ /* 0x0005680000100800 */
[----:B------:R2:W5:Y:S01]  /*270f0*/  LDL.64 R14, [R1+0x760] ;  /* 0x00076000010e7983 */ /* 0x0005620000100a00 */
[----:B------:R-:W-:Y:S01]  /*27100*/  IMAD.MOV.U32 R81, RZ, RZ, R60 ;  /* 0x000000ffff517224 */ /* 0x000fe200078e003c */
[----:B------:R-:W-:Y:S02]  /*27110*/  MOV R47, RZ ;  /* 0x000000ff002f7202 */ /* 0x000fe40000000f00 */
[----:B------:R-:W-:Y:S02]  /*27120*/  MOV R46, 0x27140 ;  /* 0x00027140002e7802 */ /* 0x000fe40000000f00 */
[----:B-12--5:R-:W-:Y:S05]  /*27130*/  CALL.REL.NOINC `($_ZN7cutlass13device_kernelIN5flash19enable_sm80_to_sm89INS1_16FlashAttnBwdSm80INS1_25CollectiveMainloopBwdSm80ILi2ELi2EN4cute5tupleIJNS5_1CILi128EEES8_NS7_ILi64EEEEEENS_6half_tEfNS_4arch4Sm80ELb0ELb1ELb1ELb0ELb1ELb0ELb0ELb0ELi2ELi4ELi4ELi4ELb0EEENS1_24CollectiveEpilogueBwdGQAISA_fSD_Li256ELb0ELb1EEENS1_19SingleTileSchedulerILb0ELb0ELb0ELi128EEEEEEEEEvNT_6ParamsE$_ZN4cute3eso3ESOILb1ELb0EJNS_10UnderscoreEiEEC2ERKS2_RKi) ;  /* 0xfffdf7a000007944 */ /* 0x026fea0003c3ffff */
[----:B------:R-:W2:Y:S01]  /*27140*/  LDL R37, [R1+0x758] ;  /* 0x0007580001257983 */ /* 0x000ea20000100800 */
[----:B------:R-:W-:-:S02]  /*27150*/  MOV R81, R60 ;  /* 0x0000003c00517202 */ /* 0x000fc40000000f00 */
[----:B------:R-:W-:Y:S01]  /*27160*/  MOV R38, 0x27190 ;  /* 0x0002719000267802 */ /* 0x000fe20000000f00 */
[----:B--2---:R-:W-:Y:S02]  /*27170*/  IMAD R37, R8, R37, RZ ;  /* 0x0000002508257224 */ /* 0x004fe400078e02ff */
        /* <DEDUP_REMOVED lines=19> */
[----:B-1----:R-:W-:Y:S05]  /*272b0*/  CALL.REL.NOINC `($_ZN7cutlass13device_kernelIN5flash19enable_sm80_to_sm89INS1_16FlashAttnBwdSm80INS1_25CollectiveMainloopBwdSm80ILi2ELi2EN4cute5tupleIJNS5_1CILi128EEES8_NS7_ILi64EEEEEENS_6half_tEfNS_4arch4Sm80ELb0ELb1ELb1ELb0ELb1ELb0ELb0ELb0ELi2ELi4ELi4ELi4ELb0EEENS1_24CollectiveEpilogueBwdGQAISA_fSD_Li256ELb0ELb1EEENS1_19SingleTileSchedulerILb0ELb0ELb0ELi128EEEEEEEEEvNT_6ParamsE$_ZN4cute3eso3ESOILb1ELb0EJNS_6LayoutINS_5tupleIJNS3_IJNS3_IJNS_1CILi4EEENS4_ILi2EEEEEENS4_ILi1EEEEEEEEENS3_IJNS3_IJNS3_IJS8_NS4_ILi32EEEEEENS4_ILi0EEEEEEEEEEEiEEC2ERKSG_RKi) ;  /* 0xfffdfe0000007944 */ /* 0x002fea0003c3ffff */
[----:B------:R-:W2:Y:S01]  /*272c0*/  LDL R5, [R1+0x758] ;  /* 0x0007580001057983 */ /* 0x000ea20000100800 */
[----:B------:R-:W-:Y:S02]  /*272d0*/  MOV R81, R60 ;  /* 0x0000003c00517202 */ /* 0x000fe40000000f00 */
[----:B------:R-:W-:Y:S01]  /*272e0*/  MOV R34, 0x27320 ;  /* 0x0002732000227802 */ /* 0x000fe20000000f00 */
[----:B-12---:R-:W-:-:S05]  /*272f0*/  IMAD.WIDE R12, R5, 0x2, R10 ;  /* 0x00000002050c7825 */ /* 0x006fca00078e020a */
[----:B------:R-:W-:Y:S02]  /*27300*/  MOV R36, R12 ;  /* 0x0000000c00247202 */ /* 0x000fe40000000f00 */
[----:B------:R-:W-:Y:S05]  /*27310*/  CALL.REL.NOINC `($_ZN7cutlass13device_kernelIN5flash19enable_sm80_to_sm89INS1_16FlashAttnBwdSm80INS1_25CollectiveMainloopBwdSm80ILi2ELi2EN4cute5tupleIJNS5_1CILi128EEES8_NS7_ILi64EEEEEENS_6half_tEfNS_4arch4Sm80ELb0ELb1ELb1ELb0ELb1ELb0ELb0ELb0ELi2ELi4ELi4ELi4ELb0EEENS1_24CollectiveEpilogueBwdGQAISA_fSD_Li256ELb0ELb1EEENS1_19SingleTileSchedulerILb0ELb0ELb0ELi128EEEEEEEEEvNT_6ParamsE$_ZN4cute3eso3ESOILb1ELb0EJNS_6LayoutINS_5tupleIJNS3_IJNS3_IJNS_1CILi4EEENS4_ILi2EEEEEENS4_ILi1EEEEEEEEENS3_IJNS3_IJNS3_IJS8_NS4_ILi32EEEEEENS4_ILi0EEEEEEEEEEENS_10ViewEngineIPN7cutlass6half_tEEEEEC2ERKSG_RKSL_) ;  /* 0xfffdfd5000007944 */ /* 0x000fea0003c3ffff */
[----:B------:R2:W5:Y:S01]  /*27320*/  LDL.64 R4, [R1+0x758] ;  /* 0x0007580001047983 */ /* 0x0005620000100a00 */
[----:B------:R-:W-:Y:S02]  /*27330*/  MOV R38, R60 ;  /* 0x0000003c00267202 */ /* 0x000fe40000000f00 */
[----:B------:R-:W-:Y:S02]  /*27340*/  MOV R46, 0x27360 ;  /* 0x00027360002e7802 */ /* 0x000fe40000000f00 */
[----:B-12--5:R-:W-:Y:S05]  /*27350*/  CALL.REL.NOINC `($_ZN7cutlass13device_kernelIN5flash19enable_sm80_to_sm89INS1_16FlashAttnBwdSm80INS1_25CollectiveMainloopBwdSm80ILi2ELi2EN4cute5tupleIJNS5_1CILi128EEES8_NS7_ILi64EEEEEENS_6half_tEfNS_4arch4Sm80ELb0ELb1ELb1ELb0ELb1ELb0ELb0ELb0ELi2ELi4ELi4ELi4ELb0EEENS1_24CollectiveEpilogueBwdGQAISA_fSD_Li256ELb0ELb1EEENS1_19SingleTileSchedulerILb0ELb0ELb0ELi128EEEEEEEEEvNT_6ParamsE$_ZN4cute8smem_ptrIPN7cutlass6half_tEECI1NS_12iter_adaptorIS3_S4_EEES3_) ;  /* 0xfffe16e000007944 */ /* 0x026fea0003c3ffff */
        /* <DEDUP_REMOVED lines=9> */
[----:B-1----:R-:W-:Y:S01]  /*273f0*/  IMAD.MOV.U32 R2, RZ, RZ, R4 ;  /* 0x000000ffff027224 */ /* 0x002fe200078e0004 */
[----:B------:R-:W-:Y:S01]  /*27400*/  MOV R13, R5 ;  /* 0x00000005000d7202 */ /* 0x000fe20000000f00 */
[----:B------:R-:W-:Y:S01]  /*27410*/  IMAD.MOV.U32 R81, RZ, RZ, R60 ;  /* 0x000000ffff517224 */ /* 0x000fe200078e003c */
[----:B------:R-:W-:-:S02]  /*27420*/  MOV R12, 0x27440 ;  /* 0x00027440000c7802 */ /* 0x000fc40000000f00 */
[----:B--2--5:R-:W-:Y:S05]  /*27430*/  CALL.REL.NOINC `($_ZN7cutlass13device_kernelIN5flash19enable_sm80_to_sm89INS1_16FlashAttnBwdSm80INS1_25CollectiveMainloopBwdSm80ILi2ELi2EN4cute5tupleIJNS5_1CILi128EEES8_NS7_ILi64EEEEEENS_6half_tEfNS_4arch4Sm80ELb0ELb1ELb1ELb0ELb1ELb0ELb0ELb0ELi2ELi4ELi4ELi4ELb0EEENS1_24CollectiveEpilogueBwdGQAISA_fSD_Li256ELb0ELb1EEENS1_19SingleTileSchedulerILb0ELb0ELb0ELi128EEEEEEEEEvNT_6ParamsE$_ZN4cute3eso3ESOILb1ELb0EJNS_6LayoutINS_5tupleIJNS3_IJNS3_IJNS_1CILi2EEES5_EEENS4_ILi1EEEEEEEEENS3_IJNS3_IJNS3_IJS7_NS4_ILi16EEEEEENS4_ILi0EEEEEEEEEEENS_10ViewEngineIPjEEEEC2ERKSF_RKSI_) ;  /* 0xfffdfbd000007944 */ /* 0x024fea0003c3ffff */
        /* <DEDUP_REMOVED lines=11> */
[----:B-1----:R-:W-:Y:S05]  /*274f0*/  CALL.REL.NOINC `($_ZN7cutlass13device_kernelIN5flash19enable_sm80_to_sm89INS1_16FlashAttnBwdSm80INS1_25CollectiveMainloopBwdSm80ILi2ELi2EN4cute5tupleIJNS5_1CILi128EEES8_NS7_ILi64EEEEEENS_6half_tEfNS_4arch4Sm80ELb0ELb1ELb1ELb0ELb1ELb0ELb0ELb0ELi2ELi4ELi4ELi4ELb0EEENS1_24CollectiveEpilogueBwdGQAISA_fSD_Li256ELb0ELb1EEENS1_19SingleTileSchedulerILb0ELb0ELb0ELi128EEEEEEEEEvNT_6ParamsE$_ZN4cute3eso3ESOILb1ELb0EJNS_10UnderscoreEiEEC2ERKS2_RKi) ;  /* 0xfffdf3e000007944 */ /* 0x002fea0003c3ffff */
        /* <DEDUP_REMOVED lines=16> */
[----:B------:R-:W-:-:S02]  /*27600*/  MOV R47, 0x1 ;  /* 0x00000001002f7802 */ /* 0x000fc40000000f00 */
        /* <DEDUP_REMOVED lines=42> */
[----:B-1----:R-:W-:Y:S05]  /*278b0*/  CALL.REL.NOINC `($_ZN7cutlass13device_kernelIN5flash19enable_sm80_to_sm89INS1_16FlashAttnBwdSm80INS1_25CollectiveMainloopBwdSm80ILi2ELi2EN4cute5tupleIJNS5_1CILi128EEES8_NS7_ILi64EEEEEENS_6half_tEfNS_4arch4Sm80ELb0ELb1ELb1ELb0ELb1ELb0ELb0ELb0ELi2ELi4ELi4ELi4ELb0EEENS1_24CollectiveEpilogueBwdGQAISA_fSD_Li256ELb0ELb1EEENS1_19SingleTileSchedulerILb0ELb0ELb0ELi128EEEEEEEEEvNT_6ParamsE$_ZN4cute3eso3ESOILb1ELb0EJNS_10UnderscoreES2_iEEC2ERKS2_S5_RKi) ;  /* 0xfffdefe000007944 */ /* 0x002fea0003c3ffff */
[----:B-1----:R-:W2:Y:S01]  /*278c0*/  LDL R3, [R1+0x758] ;  /* 0x0007580001037983 */ /* 0x002ea20000100800 */
[----:B------:R-:W-:-:S02]  /*278d0*/  MOV R10, 0x27900 ;  /* 0x00027900000a7802 */ /* 0x000fc40000000f00 */
[----:B--2---:R-:W-:Y:S02]  /*278e0*/  SHF.L.U32 R3, R3, 0xa, RZ ;  /* 0x0000000a03037819 */ /* 0x004fe400000006ff */
[----:B------:R-:W-:Y:S05]  /*278f0*/  CALL.REL.NOINC `($_ZN7cutlass13device_kernelIN5flash19enable_sm80_to_sm89INS1_16FlashAttnBwdSm80INS1_25CollectiveMainloopBwdSm80ILi2ELi2EN4cute5tupleIJNS5_1CILi128EEES8_NS7_ILi64EEEEEENS_6half_tEfNS_4arch4Sm80ELb0ELb1ELb1ELb0ELb1ELb0ELb0ELb0ELi2ELi4ELi4ELi4ELb0EEENS1_24CollectiveEpilogueBwdGQAISA_fSD_Li256ELb0ELb1EEENS1_19SingleTileSchedulerILb0ELb0ELb0ELi128EEEEEEEEEvNT_6ParamsE$_ZN4cute3eso3ESOILb1ELb0EJNS_6LayoutINS_5tupleIJNS3_IJNS_1CILi8EEENS4_ILi1EEEEEENS4_ILi2EEEEEENS3_IJNS3_IJS6_NS4_ILi0EEEEEENS4_ILi8192EEEEEEEEiEEC2ERKSE_RKi) ;  /* 0xfffe069000007944 */ /* 0x000fea0003c3ffff */
[----:B------:R-:W-:Y:S01]  /*27900*/  ULDC.64 UR4, c[0x0][0x118] ;  /* 0x0000460000047ab9 */ /* 0x000fe20000000a00 */
[----:B-1----:R-:W2:Y:S04]  /*27910*/  LDL R2, [R1+0x758] ;  /* 0x0007580001027983 */ /* 0x002ea80000100800 */
[----:B------:R-:W2:Y:S01]  /*27920*/  LD.E.64 R4, [R26.64] ;  /* 0x000000041a047980 */ /* 0x000ea2000c101b00 */
[----:B------:R-:W-:Y:S02]  /*27930*/  MOV R38, R60 ;  /* 0x0000003c00267202 */ /* 0x000fe40000000f00 */
[----:B------:R-:W-:Y:S01]  /*27940*/  MOV R46, 0x27970 ;  /* 0x00027970002e7802 */ /* 0x000fe20000000f00 */
[----:B--2---:R-:W-:-:S04]  /*27950*/  IMAD.WIDE R2, R2, 0x2, R4 ;  /* 0x0000000202027825 */ /* 0x004fc800078e0204 */
[----:B------:R-:W-:Y:S05]  /*27960*/  CALL.REL.NOINC `($_ZN7cutlass13device_kernelIN5flash19enable_sm80_to_sm89INS1_16FlashAttnBwdSm80INS1_25CollectiveMainloopBwdSm80ILi2ELi2EN4cute5tupleIJNS5_1CILi128EEES8_NS7_ILi64EEEEEENS_6half_tEfNS_4arch4Sm80ELb0ELb1ELb1ELb0ELb1ELb0ELb0ELb0ELi2ELi4ELi4ELi4ELb0EEENS1_24CollectiveEpilogueBwdGQAISA_fSD_Li256ELb0ELb1EEENS1_19SingleTileSchedulerILb0ELb0ELb0ELi128EEEEEEEEEvNT_6ParamsE$_ZN4cute8smem_ptrIPN7cutlass6half_tEECI1NS_12iter_adaptorIS3_S4_EEES3_) ;  /* 0xfffe10d000007944 */ /* 0x000fea0003c3ffff */
[----:B-1----:R1:W5:Y:S01]  /*27970*/  LDL.64 R2, [R1+0x758] ;  /* 0x0007580001027983 */ /* 0x0023620000100a00 */
[----:B------:R-:W-:-:S03]  /*27980*/  MOV R34, 0x279a0 ;  /* 0x000279a000227802 */ /* 0x000fc60000000f00 */
[----:B-1---5:R-:W-:Y:S05]  /*27990*/  CALL.REL.NOINC `($_ZN7cutlass13device_kernelIN5flash19enable_sm80_to_sm89INS1_16FlashAttnBwdSm80INS1_25CollectiveMainloopBwdSm80ILi2ELi2EN4cute5tupleIJNS5_1CILi128EEES8_NS7_ILi64EEEEEENS_6half_tEfNS_4arch4Sm80ELb0ELb1ELb1ELb0ELb1ELb0ELb0ELb0ELi2ELi4ELi4ELi4ELb0EEENS1_24CollectiveEpilogueBwdGQAISA_fSD_Li256ELb0ELb1EEENS1_19SingleTileSchedulerILb0ELb0ELb0ELi128EEEEEEEEEvNT_6ParamsE$_ZN4cute3eso3ESOILb1ELb0EJNS_6LayoutINS_5tupleIJNS3_IJNS_1CILi8EEENS4_ILi1EEEEEENS4_ILi2EEEEEENS3_IJNS3_IJS6_NS4_ILi0EEEEEENS4_ILi8192EEEEEEEENS_10ViewEngineINS_8smem_ptrIPN7cutlass6half_tEEEEEEEC2ERKSE_RKSL_) ;  /* 0xfffe05b000007944 */ /* 0x022fea0003c3ffff */
        /* <DEDUP_REMOVED lines=8> */
[----:B------:R-:W-:Y:S05]  /*27a20*/  CALL.REL.NOINC `($_ZN7cutlass13device_kernelIN5flash19enable_sm80_to_sm89INS1_16FlashAttnBwdSm80INS1_25CollectiveMainloopBwdSm80ILi2ELi2EN4cute5tupleIJNS5_1CILi128EEES8_NS7_ILi64EEEEEENS_6half_tEfNS_4arch4Sm80ELb0ELb1ELb1ELb0ELb1ELb0ELb0ELb0ELi2ELi4ELi4ELi4ELb0EEENS1_24CollectiveEpilogueBwdGQAISA_fSD_Li256ELb0ELb1EEENS1_19SingleTileSchedulerILb0ELb0ELb0ELi128EEEEEEEEEvNT_6ParamsE$_ZN4cute3eso3ESOILb1ELb0EJNS_6LayoutINS_5tupleIJNS3_IJNS_1CILi8EEENS4_ILi1EEEEEENS4_ILi2EEEEEENS3_IJNS3_IJS6_NS4_ILi0EEEEEENS4_ILi64EEEEEEEEiEEC2ERKSE_RKi) ;  /* 0xfffe04e000007944 */ /* 0x000fea0003c3ffff */
[----:B-1----:R-:W2:Y:S01]  /*27a30*/  LDL R3, [R1+0x758] ;  /* 0x0007580001037983 */ /* 0x002ea20000100800 */
[----:B------:R-:W-:Y:S01]  /*27a40*/  MOV R12, 0x27a80 ;  /* 0x00027a80000c7802 */ /* 0x000fe20000000f00 */
[----:B--2---:R-:W-:-:S05]  /*27a50*/  IMAD.WIDE R10, R3, 0x2, R24 ;  /* 0x00000002030a7825 */ /* 0x004fca00078e0218 */
[----:B------:R-:W-:Y:S02]  /*27a60*/  MOV R14, R10 ;  /* 0x0000000a000e7202 */ /* 0x000fe40000000f00 */
[----:B------:R-:W-:Y:S05]  /*27a70*/  CALL.REL.NOINC `($_ZN7cutlass13device_kernelIN5flash19enable_sm80_to_sm89INS1_16FlashAttnBwdSm80INS1_25CollectiveMainloopBwdSm80ILi2ELi2EN4cute5tupleIJNS5_1CILi128EEES8_NS7_ILi64EEEEEENS_6half_tEfNS_4arch4Sm80ELb0ELb1ELb1ELb0ELb1ELb0ELb0ELb0ELi2ELi4ELi4ELi4ELb0EEENS1_24CollectiveEpilogueBwdGQAISA_fSD_Li256ELb0ELb1EEENS1_19SingleTileSchedulerILb0ELb0ELb0ELi128EEEEEEEEEvNT_6ParamsE$_ZN4cute3eso3ESOILb1ELb0EJNS_6LayoutINS_5tupleIJNS3_IJNS_1CILi8EEENS4_ILi1EEEEEENS4_ILi2EEEEEENS3_IJNS3_IJS6_NS4_ILi0EEEEEENS4_ILi64EEEEEEEENS_10ViewEngineIPN7cutlass6half_tEEEEEC2ERKSE_RKSJ_) ;  /* 0xfffe044000007944 */ /* 0x000fea0003c3ffff */
[----:B------:R2:W5:Y:S01]  /*27a80*/  LDL.64 R6, [R1+0x758] ;  /* 0x0007580001067983 */ /* 0x0005620000100a00 */
[----:B------:R-:W-:Y:S01]  /*27a90*/  IMAD.MOV.U32 R2, RZ, RZ, R4 ;  /* 0x000000ffff027224 */ /* 0x000fe200078e0004 */
[----:B------:R-:W-:Y:S02]  /*27aa0*/  MOV R11, R5 ;  /* 0x00000005000b7202 */ /* 0x000fe40000000f00 */
[----:B-1----:R-:W-:Y:S02]  /*27ab0*/  MOV R10, 0x27ad0 ;  /* 0x00027ad0000a7802 */ /* 0x002fe40000000f00 */
[----:B--2--5:R-:W-:Y:S05]  /*27ac0*/  CALL.REL.NOINC `($_ZN7cutlass13device_kernelIN5flash19enable_sm80_to_sm89INS1_16FlashAttnBwdSm80INS1_25CollectiveMainloopBwdSm80ILi2ELi2EN4cute5tupleIJNS5_1CILi128EEES8_NS7_ILi64EEEEEENS_6half_tEfNS_4arch4Sm80ELb0ELb1ELb1ELb0ELb1ELb0ELb0ELb0ELi2ELi4ELi4ELi4ELb0EEENS1_24CollectiveEpilogueBwdGQAISA_fSD_Li256ELb0ELb1EEENS1_19SingleTileSchedulerILb0ELb0ELb0ELi128EEEEEEEEEvNT_6ParamsE$_ZN4cute3eso3ESOILb1ELb0EJNS_6LayoutINS_5tupleIJNS3_IJNS_1CILi8EEENS4_ILi1EEEEEENS3_IJNS4_ILi2EEEEEEEEENS3_IJNS3_IJS6_NS4_ILi0EEEEEENS3_IJNS4_ILi8192EEEEEEEEEEENS_10ViewEngineINS_8smem_ptrIPN7cutlass6half_tEEEEEEEC2ERKSG_RKSN_) ;  /* 0xfffe021000007944 */ /* 0x024fea0003c3ffff */
[----:B------:R2:W5:Y:S01]  /*27ad0*/  LDL.64 R4, [R1+0x758] ;  /* 0x0007580001047983 */ /* 0x0005620000100a00 */
[----:B------:R-:W-:Y:S01]  /*27ae0*/  IMAD.MOV.U32 R2, RZ, RZ, R6 ;  /* 0x000000ffff027224 */ /* 0x000fe200078e0006 */
[----:B------:R-:W-:Y:S02]  /*27af0*/  MOV R11, R7 ;  /* 0x00000007000b7202 */ /* 0x000fe40000000f00 */
[----:B------:R-:W-:Y:S02]  /*27b00*/  MOV R10, 0x27b20 ;  /* 0x00027b20000a7802 */ /* 0x000fe40000000f00 */
[----:B-12--5:R-:W-:Y:S05]  /*27b10*/  CALL.REL.NOINC `($_ZN7cutlass13device_kernelIN5flash19enable_sm80_to_sm89INS1_16FlashAttnBwdSm80INS1_25CollectiveMainloopBwdSm80ILi2ELi2EN4cute5tupleIJNS5_1CILi128EEES8_NS7_ILi64EEEEEENS_6half_tEfNS_4arch4Sm80ELb0ELb1ELb1ELb0ELb1ELb0ELb0ELb0ELi2ELi4ELi4ELi4ELb0EEENS1_24CollectiveEpilogueBwdGQAISA_fSD_Li256ELb0ELb1EEENS1_19SingleTileSchedulerILb0ELb0ELb0ELi128EEEEEEEEEvNT_6ParamsE$_ZN4cute3eso3ESOILb1ELb0EJNS_6LayoutINS_5tupleIJNS3_IJNS_1CILi8EEENS4_ILi1EEEEEENS3_IJNS4_ILi2EEEEEEEEENS3_IJNS3_IJS6_NS4_ILi0EEEEEENS3_IJNS4_ILi64EEEEEEEEEEENS_10ViewEngineIPN7cutlass6half_tEEEEEC2ERKSG_RKSL_) ;  /* 0xfffe016000007944 */ /* 0x026fea0003c3ffff */
[----:B-1----:R1:W5:Y:S01]  /*27b20*/  LDL.64 R2, [R1+0x758] ;  /* 0x0007580001027983 */ /* 0x0023620000100a00 */
[----:B------:R-:W-:-:S03]  /*27b30*/  MOV R12, 0x27b50 ;  /* 0x00027b50000c7802 */ /* 0x000fc60000000f00 */
[----:B-1---5:R-:W-:Y:S05]  /*27b40*/  CALL.REL.NOINC `($_ZN7cutlass13device_kernelIN5flash19enable_sm80_to_sm89INS1_16FlashAttnBwdSm80INS1_25CollectiveMainloopBwdSm80ILi2ELi2EN4cute5tupleIJNS5_1CILi128EEES8_NS7_ILi64EEEEEENS_6half_tEfNS_4arch4Sm80ELb0ELb1ELb1ELb0ELb1ELb0ELb0ELb0ELi2ELi4ELi4ELi4ELb0EEENS1_24CollectiveEpilogueBwdGQAISA_fSD_Li256ELb0ELb1EEENS1_19SingleTileSchedulerILb0ELb0ELb0ELi128EEEEEEEEEvNT_6ParamsE$_ZN4cute3eso3ESOILb1ELb0EJNS_6LayoutINS_5tupleIJNS3_IJNS3_IJNS_1CILi8EEENS4_ILi1EEEEEES6_EEENS3_IJNS3_IJS6_S6_EEENS4_ILi2EEEEEEEEENS3_IJNS3_IJNS3_IJS6_NS4_ILi0EEEEEESD_EEENS3_IJNS3_IJSD_SD_EEENS4_ILi64EEEEEEEEEEENS_10ViewEngineIPN7cutlass6half_tEEEEEC2ERKSK_RKSP_) ;  /* 0xfffdf79000007944 */ /* 0x022fea0003c3ffff */
[----:B-1----:R1:W5:Y:S01]  /*27b50*/  LDL.64 R10, [R1+0x758] ;  /* 0x00075800010a7983 */ /* 0x0023620000100a00 */
[----:B------:R-:W-:Y:S01]  /*27b60*/  IMAD.MOV.U32 R2, RZ, RZ, R4 ;  /* 0x000000ffff027224 */ /* 0x000fe200078e0004 */
[----:B------:R-:W-:-:S02]  /*27b70*/  MOV R13, R5 ;  /* 0x00000005000d7202 */ /* 0x000fc40000000f00 */
[----:B------:R-:W-:Y:S02]  /*27b80*/  MOV R12, 0x27ba0 ;  /* 0x00027ba0000c7802 */ /* 0x000fe40000000f00 */
[----:B-1---5:R-:W-:Y:S05]  /*27b90*/  CALL.REL.NOINC `($_ZN7cutlass13device_kernelIN5flash19enable_sm80_to_sm89INS1_16FlashAttnBwdSm80INS1_25CollectiveMainloopBwdSm80ILi2ELi2EN4cute5tupleIJNS5_1CILi128EEES8_NS7_ILi64EEEEEENS_6half_tEfNS_4arch4Sm80ELb0ELb1ELb1ELb0ELb1ELb0ELb0ELb0ELi2ELi4ELi4ELi4ELb0EEENS1_24CollectiveEpilogueBwdGQAISA_fSD_Li256ELb0ELb1EEENS1_19SingleTileSchedulerILb0ELb0ELb0ELi128EEEEEEEEEvNT_6ParamsE$_ZN4cute3eso3ESOILb1ELb0EJNS_6LayoutINS_5tupleIJNS3_IJNS3_IJNS_1CILi8EEENS4_ILi1EEEEEES6_EEENS3_IJNS3_IJS6_S6_EEENS4_ILi2EEEEEEEEENS3_IJNS3_IJNS3_IJS6_NS4_ILi0EEEEEESD_EEENS3_IJNS3_IJSD_SD_EEENS4_ILi8192EEEEEEEEEEENS_10ViewEngineINS_8smem_ptrIPN7cutlass6half_tEEEEEEEC2ERKSK_RKSR_) ;  /* 0xfffdf78000007944 */ /* 0x022fea0003c3ffff */
[----:B-1----:R1:W5:Y:S01]  /*27ba0*/  LDL.64 R2, [R1+0x758] ;  /* 0x0007580001027983 */ /* 0x0023620000100a00 */
[----:B------:R-:W-:Y:S02]  /*27bb0*/  MOV R14, R10 ;  /* 0x0000000a000e7202 */ /* 0x000fe40000000f00 */
[----:B------:R-:W-:Y:S02]  /*27bc0*/  MOV R12, 0x27be0 ;  /* 0x00027be0000c7802 */ /* 0x000fe40000000f00 */
[----:B-1---5:R-:W-:Y:S05]  /*27bd0*/  CALL.REL.NOINC `($_ZN7cutlass13device_kernelIN5flash19enable_sm80_to_sm89INS1_16FlashAttnBwdSm80INS1_25CollectiveMainloopBwdSm80ILi2ELi2EN4cute5tupleIJNS5_1CILi128EEES8_NS7_ILi64EEEEEENS_6half_tEfNS_4arch4Sm80ELb0ELb1ELb1ELb0ELb1ELb0ELb0ELb0ELi2ELi4ELi4ELi4ELb0EEENS1_24CollectiveEpilogueBwdGQAISA_fSD_Li256ELb0ELb1EEENS1_19SingleTileSchedulerILb0ELb0ELb0ELi128EEEEEEEEEvNT_6ParamsE$_ZN4cute3eso3ESOILb1ELb0EJNS_6LayoutINS_5tupleIJNS3_IJNS_1CILi8EEENS4_ILi1EEEEEENS4_ILi2EEEEEENS3_IJNS3_IJS6_NS4_ILi0EEEEEENS4_ILi64EEEEEEEENS_10ViewEngineIPN7cutlass6half_tEEEEEC2ERKSE_RKSJ_) ;  /* 0xfffe02e000007944 */ /* 0x022fea0003c3ffff */
[----:B------:R2:W5:Y:S01]  /*27be0*/  LDL.64 R8, [R1+0x758] ;  /* 0x0007580001087983 */ /* 0x0005620000100a00 */
[----:B------:R-:W-:Y:S02]  /*27bf0*/  MOV R38, R60 ;  /* 0x0000003c00267202 */ /* 0x000fe40000000f00 */
[----:B------:R-:W-:Y:S02]  /*27c00*/  MOV R46, 0x27c20 ;  /* 0x00027c20002e7802 */ /* 0x000fe40000000f00 */
[----:B-12--5:R-:W-:Y:S05]  /*27c10*/  CALL.REL.NOINC `($_ZN7cutlass13device_kernelIN5flash19enable_sm80_to_sm89INS1_16FlashAttnBwdSm80INS1_25CollectiveMainloopBwdSm80ILi2ELi2EN4cute5tupleIJNS5_1CILi128EEES8_NS7_ILi64EEEEEENS_6half_tEfNS_4arch4Sm80ELb0ELb1ELb1ELb0ELb1ELb0ELb0ELb0ELi2ELi4ELi4ELi4ELb0EEENS1_24CollectiveEpilogueBwdGQAISA_fSD_Li256ELb0ELb1EEENS1_19SingleTileSchedulerILb0ELb0ELb0ELi128EEEEEEEEEvNT_6ParamsE$_ZN4cute8smem_ptrIPN7cutlass6half_tEECI1NS_12iter_adaptorIS3_S4_EEES3_) ;  /* 0xfffe0e2000007944 */ /* 0x026fea0003c3ffff */
[----:B-1----:R1:W5:Y:S01]  /*27c20*/  LDL.64 R2, [R1+0x758] ;  /* 0x0007580001027983 */ /* 0x0023620000100a00 */
[----:B------:R-:W-:-:S03]  /*27c30*/  MOV R34, 0x27c50 ;  /* 0x00027c5000227802 */ /* 0x000fc60000000f00 */
[----:B-1---5:R-:W-:Y:S05]  /*27c40*/  CALL.REL.NOINC `($_ZN7cutlass13device_kernelIN5flash19enable_sm80_to_sm89INS1_16FlashAttnBwdSm80INS1_25CollectiveMainloopBwdSm80ILi2ELi2EN4cute5tupleIJNS5_1CILi128EEES8_NS7_ILi64EEEEEENS_6half_tEfNS_4arch4Sm80ELb0ELb1ELb1ELb0ELb1ELb0ELb0ELb0ELi2ELi4ELi4ELi4ELb0EEENS1_24CollectiveEpilogueBwdGQAISA_fSD_Li256ELb0ELb1EEENS1_19SingleTileSchedulerILb0ELb0ELb0ELi128EEEEEEEEEvNT_6ParamsE$_ZN4cute3eso3ESOILb1ELb0EJNS_6LayoutINS_5tupleIJNS3_IJNS_1CILi8EEENS4_ILi1EEEEEENS4_ILi2EEEEEENS3_IJNS3_IJS6_NS4_ILi0EEEEEENS4_ILi8192EEEEEEEENS_10ViewEngineINS_8smem_ptrIPN7cutlass6half_tEEEEEEEC2ERKSE_RKSL_) ;  /* 0xfffe030000007944 */ /* 0x022fea0003c3ffff */
        /* <DEDUP_REMOVED lines=120> */
[----:B-12---:R-:W-:Y:S05]  /*283d0*/  CALL.REL.NOINC `($_ZN7cutlass13device_kernelIN5flash19enable_sm80_to_sm89INS1_16FlashAttnBwdSm80INS1_25CollectiveMainloopBwdSm80ILi2ELi2EN4cute5tupleIJNS5_1CILi128EEES8_NS7_ILi64EEEEEENS_6half_tEfNS_4arch4Sm80ELb0ELb1ELb1ELb0ELb1ELb0ELb0ELb0ELi2ELi4ELi4ELi4ELb0EEENS1_24CollectiveEpilogueBwdGQAISA_fSD_Li256ELb0ELb1EEENS1_19SingleTileSchedulerILb0ELb0ELb0ELi128EEEEEEEEEvNT_6ParamsE$_ZN4cute3eso3ESOILb1ELb0EJNS_10UnderscoreES2_iEEC2ERKS2_S5_RKi) ;  /* 0xfffde4c000007944 */ /* 0x006fea0003c3ffff */
[----:B------:R2:W5:Y:S01]  /*283e0*/  LDL R4, [R1+0x758] ;  /* 0x0007580001047983 */ /* 0x0005620000100800 */
[----:B-1----:R-:W-:-:S02]  /*283f0*/  MOV R3, R0 ;  /* 0x0000000000037202 */ /* 0x002fc40000000f00 */
[----:B------:R-:W-:Y:S02]  /*28400*/  MOV R2, 0x28420 ;  /* 0x0002842000027802 */ /* 0x000fe40000000f00 */
[----:B--2--5:R-:W-:Y:S05]  /*28410*/  CALL.REL.NOINC `($_ZN7cutlass13device_kernelIN5flash19enable_sm80_to_sm89INS1_16FlashAttnBwdSm80INS1_25CollectiveMainloopBwdSm80ILi2ELi2EN4cute5tupleIJNS5_1CILi128EEES8_NS7_ILi64EEEEEENS_6half_tEfNS_4arch4Sm80ELb0ELb1ELb1ELb0ELb1ELb0ELb0ELb0ELi2ELi4ELi4ELi4ELb0EEENS1_24CollectiveEpilogueBwdGQAISA_fSD_Li256ELb0ELb1EEENS1_19SingleTileSchedulerILb0ELb0ELb0ELi128EEEEEEEEEvNT_6ParamsE$_ZZN4cute5sliceINS_5tupleIJNS_10UnderscoreES2_iEEENS1_IJNS1_IJNS_1CILi1EEENS4_ILi0EEEEEEiNS4_ILi1024EEEEEEEEDaRKT_RKT0_ENKUlRKT_RKT0_E_clIS2_iEEDaSI_SL_) ;  /* 0xfffe0f5000007944 */ /* 0x024fea0003c3ffff */
[----:B------:R-:W-:Y:S02]  /*28420*/  MOV R2, 0x28440 ;  /* 0x0002844000027802 */ /* 0x000fe40000000f00 */
[----:B------:R-:W-:Y:S05]  /*28430*/  CALL.REL.NOINC `($_ZN7cutlass13device_kernelIN5flash19enable_sm80_to_sm89INS1_16FlashAttnBwdSm80INS1_25CollectiveMainloopBwdSm80ILi2ELi2EN4cute5tupleIJNS5_1CILi128EEES8_NS7_ILi64EEEEEENS_6half_tEfNS_4arch4Sm80ELb0ELb1ELb1ELb0ELb1ELb0ELb0ELb0ELi2ELi4ELi4ELi4ELb0EEENS1_24CollectiveEpilogueBwdGQAISA_fSD_Li256ELb0ELb1EEENS1_19SingleTileSchedulerILb0ELb0ELb0ELi128EEEEEEEEEvNT_6ParamsE$_ZZN4cute12filter_tupleINS_5tupleIJNS_10UnderscoreES2_iEEENS1_IJNS1_IJNS_1CILi1EEENS4_ILi0EEEEEEiNS4_ILi1024EEEEEEZNS_5sliceIS3_S9_EEDaRKT_RKT0_EUlRKT_RKT0_E_EEDaSD_SG_OT1_ENKUlDpSJ_E_clIJNS1_IJS7_EEENS1_IJiEEENS1_IJEEEEEEDaSQ_) ;  /* 0xfffe091000007944 */ /* 0x000fea0003c3ffff */
[----:B------:R-:W-:Y:S02]  /*28440*/  MOV R81, R60 ;  /* 0x0000003c00517202 */ /* 0x000fe40000000f00 */
[----:B------:R-:W-:Y:S02]  /*28450*/  MOV R36, 0x28470 ;  /* 0x0002847000247802 */ /* 0x000fe40000000f00 */
[----:B------:R-:W-:Y:S05]  /*28460*/  CALL.REL.NOINC `($_ZN7cutlass13device_kernelIN5flash19enable_sm80_to_sm89INS1_16FlashAttnBwdSm80INS1_25CollectiveMainloopBwdSm80ILi2ELi2EN4cute5tupleIJNS5_1CILi128EEES8_NS7_ILi64EEEEEENS_6half_tEfNS_4arch4Sm80ELb0ELb1ELb1ELb0ELb1ELb0ELb0ELb0ELi2ELi4ELi4ELi4ELb0EEENS1_24CollectiveEpilogueBwdGQAISA_fSD_Li256ELb0ELb1EEENS1_19SingleTileSchedulerILb0ELb0ELb0ELi128EEEEEEEEEvNT_6ParamsE$_ZN4cute5tupleIJNS0_IJNS0_IJNS_1CILi8EEENS1_ILi1EEEEEENS1_ILi2EEEEEENS0_IJNS0_IJS3_NS1_ILi0EEEEEEiEEEEEC2ERKS6_RKS9_) ;  /* 0xfffe022000007944 */ /* 0x000fea0003c3ffff */
[----:B------:R2:W5:Y:S01]  /*28470*/  LDL R38, [R1+0x758] ;  /* 0x0007580001267983 */ /* 0x0005620000100800 */
[----:B------:R-:W-:Y:S01]  /*28480*/  IMAD.SHL.U32 R4, R4, 0x400, RZ ;  /* 0x0000040004047824 */ /* 0x000fe200078e00ff */
[----:B------:R-:W-:Y:S01]  /*28490*/  MOV R81, R60 ;  /* 0x0000003c00517202 */ /* 0x000fe20000000f00 */
[----:B------:R-:W-:Y:S01]  /*284a0*/  IMAD.MOV.U32 R82, RZ, RZ, R59 ;  /* 0x000000ffff527224 */ /* 0x000fe200078e003b */
[----:B------:R-:W-:Y:S02]  /*284b0*/  MOV R36, 0x284e0 ;  /* 0x000284e000247802 */ /* 0x000fe40000000f00 */
[----:B------:R2:W-:Y:S04]  /*284c0*/  STL [R1+0x770], R4 ;  /* 0x0007700401007387 */ /* 0x0005e80000100800 */
[----:B-12--5:R-:W-:Y:S05]  /*284d0*/  CALL.REL.NOINC `($_ZN7cutlass13device_kernelIN5flash19enable_sm80_to_sm89INS1_16FlashAttnBwdSm80INS1_25CollectiveMainloopBwdSm80ILi2ELi2EN4cute5tupleIJNS5_1CILi128EEES8_NS7_ILi64EEEEEENS_6half_tEfNS_4arch4Sm80ELb0ELb1ELb1ELb0ELb1ELb0ELb0ELb0ELi2ELi4ELi4ELi4ELb0EEENS1_24CollectiveEpilogueBwdGQAISA_fSD_Li256ELb0ELb1EEENS1_19SingleTileSchedulerILb0ELb0ELb0ELi128EEEEEEEEEvNT_6ParamsE$_ZN4cute3eso3ESOILb0ELb0EJNS_6LayoutINS_5tupleIJNS3_IJNS_1CILi8EEENS4_ILi1EEEEEENS4_ILi2EEEEEENS3_IJNS3_IJS6_NS4_ILi0EEEEEEiEEEEEiEEC2ERKSD_RKi) ;  /* 0xfffddad000007944 */ /* 0x026fea0003c3ffff */
[----:B------:R-:W2:Y:S01]  /*284e0*/  LDL.64 R36, [R1+0x758] ;  /* 0x0007580001247983 */ /* 0x000ea20000100a00 */
[----:B-1----:R-:W-:Y:S02]  /*284f0*/  MOV R38, R60 ;  /* 0x0000003c00267202 */ /* 0x002fe40000000f00 */
[----:B------:R-:W-:Y:S01]  /*28500*/  MOV R46, 0x28530 ;  /* 0x00028530002e7802 */ /* 0x000fe20000000f00 */
[----:B--2---:R-:W-:-:S04]  /*28510*/  IMAD.WIDE R2, R37, 0x2, R28 ;  /* 0x0000000225027825 */ /* 0x004fc800078e021c */
[----:B------:R-:W-:Y:S05]  /*28520*/  CALL.REL.NOINC `($_ZN7cutlass13device_kernelIN5flash19enable_sm80_to_sm89INS1_16FlashAttnBwdSm80INS1_25CollectiveMainloopBwdSm80ILi2ELi2EN4cute5tupleIJNS5_1CILi128EEES8_NS7_ILi64EEEEEENS_6half_tEfNS_4arch4Sm80ELb0ELb1ELb1ELb0ELb1ELb0ELb0ELb0ELi2ELi4ELi4ELi4ELb0EEENS1_24CollectiveEpilogueBwdGQAISA_fSD_Li256ELb0ELb1EEENS1_19SingleTileSchedulerILb0ELb0ELb0ELi128EEEEEEEEEvNT_6ParamsE$_ZN4cute8smem_ptrIPN7cutlass6half_tEECI1NS_12iter_adaptorIS3_S4_EEES3_) ;  /* 0xfffe051000007944 */ /* 0x000fea0003c3ffff */
        /* <DEDUP_REMOVED lines=9> */
[----:B-1----:R-:W-:Y:S02]  /*285c0*/  MOV R3, 0x1 ;  /* 0x0000000100037802 */ /* 0x002fe40000000f00 */
[----:B------:R-:W-:Y:S02]  /*285d0*/  MOV R46, 0x285f0 ;  /* 0x000285f0002e7802 */ /* 0x000fe40000000f00 */
[----:B--2--5:R-:W-:Y:S05]  /*285e0*/  CALL.REL.NOINC `($_ZN7cutlass13device_kernelIN5flash19enable_sm80_to_sm89INS1_16FlashAttnBwdSm80INS1_25CollectiveMainloopBwdSm80ILi2ELi2EN4cute5tupleIJNS5_1CILi128EEES8_NS7_ILi64EEEEEENS_6half_tEfNS_4arch4Sm80ELb0ELb1ELb1ELb0ELb1ELb0ELb0ELb0ELi2ELi4ELi4ELi4ELb0EEENS1_24CollectiveEpilogueBwdGQAISA_fSD_Li256ELb0ELb1EEENS1_19SingleTileSchedulerILb0ELb0ELb0ELi128EEEEEEEEEvNT_6ParamsE$_ZN4cute3eso3ESOILb1ELb0EJNS_10UnderscoreES2_iEEC2ERKS2_S5_RKi) ;  /* 0xfffde2b000007944 */ /* 0x024fea0003c3ffff */
[----:B-1----:R-:W2:Y:S01]  /*285f0*/  LDL R3, [R1+0x758] ;  /* 0x0007580001037983 */ /* 0x002ea20000100800 */
[----:B------:R-:W-:Y:S01]  /*28600*/  IMAD.MOV.U32 R81, RZ, RZ, R60 ;  /* 0x000000ffff517224 */ /* 0x000fe200078e003c */
[----:B------:R-:W-:-:S02]  /*28610*/  MOV R36, 0x28640 ;  /* 0x0002864000247802 */ /* 0x000fc40000000f00 */
[----:B--2---:R-:W-:Y:S02]  /*28620*/  SHF.L.U32 R3, R3, 0x2, RZ ;  /* 0x0000000203037819 */ /* 0x004fe400000006ff */
[----:B------:R-:W-:Y:S05]  /*28630*/  CALL.REL.NOINC `($_ZN7cutlass13device_kernelIN5flash19enable_sm80_to_sm89INS1_16FlashAttnBwdSm80INS1_25CollectiveMainloopBwdSm80ILi2ELi2EN4cute5tupleIJNS5_1CILi128EEES8_NS7_ILi64EEEEEENS_6half_tEfNS_4arch4Sm80ELb0ELb1ELb1ELb0ELb1ELb0ELb0ELb0ELi2ELi4ELi4ELi4ELb0EEENS1_24CollectiveEpilogueBwdGQAISA_fSD_Li256ELb0ELb1EEENS1_19SingleTileSchedulerILb0ELb0ELb0ELi128EEEEEEEEEvNT_6ParamsE$_ZN4cute3eso3ESOILb1ELb0EJNS_6LayoutINS_5tupleIJNS3_IJNS3_IJNS_1CILi4EEENS4_ILi2EEEEEENS4_ILi1EEEEEES6_EEENS3_IJNS3_IJNS3_IJS8_NS4_ILi32EEEEEENS4_ILi0EEEEEENS4_ILi64EEEEEEEEiEEC2ERKSH_RKi) ;  /* 0xfffdeb6000007944 */ /* 0x000fea0003c3ffff */
[----:B-1----:R-:W2:Y:S01]  /*28640*/  LDL R3, [R1+0x758] ;  /* 0x0007580001037983 */ /* 0x002ea20000100800 */
[----:B------:R-:W-:Y:S02]  /*28650*/  MOV R81, R60 ;  /* 0x0000003c00517202 */ /* 0x000fe40000000f00 */
[----:B------:R-:W-:Y:S01]  /*28660*/  MOV R36, 0x286a0 ;  /* 0x000286a000247802 */ /* 0x000fe20000000f00 */
[----:B--2---:R-:W-:-:S05]  /*28670*/  IMAD.WIDE R2, R3, 0x2, R22 ;  /* 0x0000000203027825 */ /* 0x004fca00078e0216 */
[----:B------:R-:W-:Y:S02]  /*28680*/  MOV R38, R2 ;  /* 0x0000000200267202 */ /* 0x000fe40000000f00 */
[----:B------:R-:W-:Y:S05]  /*28690*/  CALL.REL.NOINC `($_ZN7cutlass13device_kernelIN5flash19enable_sm80_to_sm89INS1_16FlashAttnBwdSm80INS1_25CollectiveMainloopBwdSm80ILi2ELi2EN4cute5tupleIJNS5_1CILi128EEES8_NS7_ILi64EEEEEENS_6half_tEfNS_4arch4Sm80ELb0ELb1ELb1ELb0ELb1ELb0ELb0ELb0ELi2ELi4ELi4ELi4ELb0EEENS1_24CollectiveEpilogueBwdGQAISA_fSD_Li256ELb0ELb1EEENS1_19SingleTileSchedulerILb0ELb0ELb0ELi128EEEEEEEEEvNT_6ParamsE$_ZN4cute3eso3ESOILb1ELb0EJNS_6LayoutINS_5tupleIJNS3_IJNS3_IJNS_1CILi4EEENS4_ILi2EEEEEENS4_ILi1EEEEEES6_EEENS3_IJNS3_IJNS3_IJS8_NS4_ILi32EEEEEENS4_ILi0EEEEEENS4_ILi64EEEEEEEENS_10ViewEngineIPN7cutlass6half_tEEEEEC2ERKSH_RKSM_) ;  /* 0xfffdeaa000007944 */ /* 0x000fea0003c3ffff */
[----:B-1----:R1:W5:Y:S01]  /*286a0*/  LDL.64 R2, [R1+0x758] ;  /* 0x0007580001027983 */ /* 0x0023620000100a00 */
[----:B------:R-:W-:-:S03]  /*286b0*/  MOV R36, 0x286d0 ;  /* 0x000286d000247802 */ /* 0x000fc60000000f00 */
[----:B-1---5:R-:W-:Y:S05]  /*286c0*/  CALL.REL.NOINC `($_ZN7cutlass13device_kernelIN5flash19enable_sm80_to_sm89INS1_16FlashAttnBwdSm80INS1_25CollectiveMainloopBwdSm80ILi2ELi2EN4cute5tupleIJNS5_1CILi128EEES8_NS7_ILi64EEEEEENS_6half_tEfNS_4arch4Sm80ELb0ELb1ELb1ELb0ELb1ELb0ELb0ELb0ELi2ELi4ELi4ELi4ELb0EEENS1_24CollectiveEpilogueBwdGQAISA_fSD_Li256ELb0ELb1EEENS1_19SingleTileSchedulerILb0ELb0ELb0ELi128EEEEEEEEEvNT_6ParamsE$_ZZN4cute4takeILi1ELi2ENS_5tupleIJNS1_IJNS_1CILi1EEENS2_ILi0EEEEEEiEEEEEDaRKT1_ENKUlDpRKT_E_clIJiEEEDaSD_) ;  /* 0xfffe0b4000007944 */ /* 0x022fea0003c3ffff */
[----:B------:R-:W-:Y:S02]  /*286d0*/  MOV R81, R60 ;  /* 0x0000003c00517202 */ /* 0x000fe40000000f00 */
[----:B------:R-:W-:Y:S02]  /*286e0*/  MOV R38, 0x28700 ;  /* 0x0002870000267802 */ /* 0x000fe40000000f00 */
[----:B------:R-:W-:Y:S05]  /*286f0*/  CALL.REL.NOINC `($_ZN7cutlass13device_kernelIN5flash19enable_sm80_to_sm89INS1_16FlashAttnBwdSm80INS1_25CollectiveMainloopBwdSm80ILi2ELi2EN4cute5tupleIJNS5_1CILi128EEES8_NS7_ILi64EEEEEENS_6half_tEfNS_4arch4Sm80ELb0ELb1ELb1ELb0ELb1ELb0ELb0ELb0ELi2ELi4ELi4ELi4ELb0EEENS1_24CollectiveEpilogueBwdGQAISA_fSD_Li256ELb0ELb1EEENS1_19SingleTileSchedulerILb0ELb0ELb0ELi128EEEEEEEEEvNT_6ParamsE$_ZN4cute3eso3ESOILb1ELb0EJNS_5tupleIJNS_1CILi1EEENS3_ILi0EEEEEENS2_IJiEEEEEC2ERKS6_RKS7_) ;  /* 0xfffde89000007944 */ /* 0x000fea0003c3ffff */
[----:B-1----:R1:W5:Y:S01]  /*28700*/  LDL R37, [R1+0x758] ;  /* 0x0007580001257983 */ /* 0x0023620000100800 */
[----:B------:R-:W-:Y:S02]  /*28710*/  MOV R81, R60 ;  /* 0x0000003c00517202 */ /* 0x000fe40000000f00 */
[----:B------:R-:W-:Y:S02]  /*28720*/  MOV R38, 0x28740 ;  /* 0x0002874000267802 */ /* 0x000fe40000000f00 */
[----:B-1---5:R-:W-:Y:S05]  /*28730*/  CALL.REL.NOINC `($_ZN7cutlass13device_kernelIN5flash19enable_sm80_to_sm89INS1_16FlashAttnBwdSm80INS1_25CollectiveMainloopBwdSm80ILi2ELi2EN4cute5tupleIJNS5_1CILi128EEES8_NS7_ILi64EEEEEENS_6half_tEfNS_4arch4Sm80ELb0ELb1ELb1ELb0ELb1ELb0ELb0ELb0ELi2ELi4ELi4ELi4ELb0EEENS1_24CollectiveEpilogueBwdGQAISA_fSD_Li256ELb0ELb1EEENS1_19SingleTileSchedulerILb0ELb0ELb0ELi128EEEEEEEEEvNT_6ParamsE$_ZN4cute5tupleIJNS0_IJNS0_IJNS_1CILi8EEENS1_ILi1EEEEEENS0_IJNS1_ILi2EEEEEEEEENS0_IJNS0_IJS3_NS1_ILi0EEEEEENS0_IJiEEEEEEEEC2ERKS7_RKSB_) ;  /* 0xfffdff1000007944 */ /* 0x022fea0003c3ffff */
[----:B------:R2:W5:Y:S01]  /*28740*/  LDL R40, [R1+0x758] ;  /* 0x0007580001287983 */ /* 0x0005620000100800 */
[----:B------:R-:W-:Y:S01]  /*28750*/  IMAD.MOV.U32 R81, RZ, RZ, R60 ;  /* 0x000000ffff517224 */ /* 0x000fe200078e003c */
[----:B------:R-:W-:Y:S02]  /*28760*/  MOV R82, R59 ;  /* 0x0000003b00527202 */ /* 0x000fe40000000f00 */
[----:B------:R2:W-:Y:S01]  /*28770*/  STL.64 [R1+0x770], R4 ;  /* 0x0007700401007387 */ /* 0x0005e20000100a00 */
[----:B------:R-:W-:-:S03]  /*28780*/  MOV R38, 0x287a0 ;  /* 0x000287a000267802 */ /* 0x000fc60000000f00 */
[----:B-12--5:R-:W-:Y:S05]  /*28790*/  CALL.REL.NOINC `($_ZN7cutlass13device_kernelIN5flash19enable_sm80_to_sm89INS1_16FlashAttnBwdSm80INS1_25CollectiveMainloopBwdSm80ILi2ELi2EN4cute5tupleIJNS5_1CILi128EEES8_NS7_ILi64EEEEEENS_6half_tEfNS_4arch4Sm80ELb0ELb1ELb1ELb0ELb1ELb0ELb0ELb0ELi2ELi4ELi4ELi4ELb0EEENS1_24CollectiveEpilogueBwdGQAISA_fSD_Li256ELb0ELb1EEENS1_19SingleTileSchedulerILb0ELb0ELb0ELi128EEEEEEEEEvNT_6ParamsE$_ZN4cute3eso3ESOILb0ELb0EJNS_6LayoutINS_5tupleIJNS3_IJNS_1CILi8EEENS4_ILi1EEEEEENS3_IJNS4_ILi2EEEEEEEEENS3_IJNS3_IJS6_NS4_ILi0EEEEEENS3_IJiEEEEEEEENS_10ViewEngineINS_8smem_ptrIPN7cutlass6half_tEEEEEEEC2ERKSF_RKSM_) ;  /* 0xfffdd73000007944 */ /* 0x026fea0003c3ffff */
[----:B------:R2:W5:Y:S04]  /*287a0*/  LDL R11, [R1+0x758] ;  /* 0x00075800010b7983 */ /* 0x0005680000100800 */
[----:B------:R2:W5:Y:S01]  /*287b0*/  LDL.64 R4, [R1+0x760] ;  /* 0x0007600001047983 */ /* 0x0005620000100a00 */
[----:B------:R-:W-:-:S02]  /*287c0*/  MOV R81, R60 ;  /* 0x0000003c00517202 */ /* 0x000fc40000000f00 */
[----:B------:R-:W-:Y:S02]  /*287d0*/  MOV R38, 0x287f0 ;  /* 0x000287f000267802 */ /* 0x000fe40000000f00 */
[----:B-12--5:R-:W-:Y:S05]  /*287e0*/  CALL.REL.NOINC `($_ZN7cutlass13device_kernelIN5flash19enable_sm80_to_sm89INS1_16FlashAttnBwdSm80INS1_25CollectiveMainloopBwdSm80ILi2ELi2EN4cute5tupleIJNS5_1CILi128EEES8_NS7_ILi64EEEEEENS_6half_tEfNS_4arch4Sm80ELb0ELb1ELb1ELb0ELb1ELb0ELb0ELb0ELi2ELi4ELi4ELi4ELb0EEENS1_24CollectiveEpilogueBwdGQAISA_fSD_Li256ELb0ELb1EEENS1_19SingleTileSchedulerILb0ELb0ELb0ELi128EEEEEEEEEvNT_6ParamsE$_ZN4cute3eso3ESOILb1ELb0EJNS_6LayoutINS_5tupleIJNS3_IJNS3_IJNS_1CILi4EEENS4_ILi2EEEEEENS4_ILi1EEEEEENS3_IJS6_EEEEEENS3_IJNS3_IJNS3_IJS8_NS4_ILi32EEEEEENS4_ILi0EEEEEENS3_IJNS4_ILi64EEEEEEEEEEENS_10ViewEngineIPN7cutlass6half_tEEEEEC2ERKSJ_RKSO_) ;  /* 0xfffde91000007944 */ /* 0x026fea0003c3ffff */
[----:B-1----:R1:W5:Y:S01]  /*287f0*/  LDL.64 R2, [R1+0x758] ;  /* 0x0007580001027983 */ /* 0x0023620000100a00 */
[----:B------:R-:W-:Y:S02]  /*28800*/  MOV R81, R60 ;  /* 0x0000003c00517202 */ /* 0x000fe40000000f00 */
[----:B------:R-:W-:Y:S02]  /*28810*/  MOV R38, 0x28830 ;  /* 0x0002883000267802 */ /* 0x000fe40000000f00 */
[----:B-1---5:R-:W-:Y:S05]  /*28820*/  CALL.REL.NOINC `($_ZN7cutlass13device_kernelIN5flash19enable_sm80_to_sm89INS1_16FlashAttnBwdSm80INS1_25CollectiveMainloopBwdSm80ILi2ELi2EN4cute5tupleIJNS5_1CILi128EEES8_NS7_ILi64EEEEEENS_6half_tEfNS_4arch4Sm80ELb0ELb1ELb1ELb0ELb1ELb0ELb0ELb0ELi2ELi4ELi4ELi4ELb0EEENS1_24CollectiveEpilogueBwdGQAISA_fSD_Li256ELb0ELb1EEENS1_19SingleTileSchedulerILb0ELb0ELb0ELi128EEEEEEEEEvNT_6ParamsE$_ZN4cute3eso3ESOILb1ELb0EJNS_6LayoutINS_5tupleIJNS3_IJNS3_IJNS3_IJNS_1CILi4EEENS4_ILi2EEEEEENS4_ILi1EEEEEES8_EEENS3_IJNS3_IJNS3_IJS8_S8_EEES8_EEES6_EEEEEENS3_IJNS3_IJNS3_IJNS3_IJS8_NS4_ILi32EEEEEENS4_ILi0EEEEEESH_EEENS3_IJNS3_IJNS3_IJSH_SH_EEESH_EEENS4_ILi64EEEEEEEEEEENS_10ViewEngineIPN7cutlass6half_tEEEEEC2ERKSP_RKSU_) ;  /* 0xfffde7a000007944 */ /* 0x022fea0003c3ffff */
[----:B-1----:R1:W5:Y:S01]  /*28830*/  LDL.64 R2, [R1+0x758] ;  /* 0x0007580001027983 */ /* 0x0023620000100a00 */
[----:B------:R-:W-:Y:S02]  /*28840*/  MOV R82, R60 ;  /* 0x0000003c00527202 */ /* 0x000fe40000000f00 */
[----:B------:R-:W-:Y:S02]  /*28850*/  MOV R12, 0x28870 ;  /* 0x00028870000c7802 */ /* 0x000fe40000000f00 */
[----:B-1---5:R-:W-:Y:S05]  /*28860*/  CALL.REL.NOINC `($_ZN7cutlass13device_kernelIN5flash19enable_sm80_to_sm89INS1_16FlashAttnBwdSm80INS1_25CollectiveMainloopBwdSm80ILi2ELi2EN4cute5tupleIJNS5_1CILi128EEES8_NS7_ILi64EEEEEENS_6half_tEfNS_4arch4Sm80ELb0ELb1ELb1ELb0ELb1ELb0ELb0ELb0ELi2ELi4ELi4ELi4ELb0EEENS1_24CollectiveEpilogueBwdGQAISA_fSD_Li256ELb0ELb1EEENS1_19SingleTileSchedulerILb0ELb0ELb0ELi128EEEEEEEEEvNT_6ParamsE$_ZN4cute5tupleIJNS0_IJNS_1CILi2EEEEEENS0_IJiEEEEEC2ERKS3_RKS4_) ;  /* 0xfffdff8000007944 */ /* 0x022fea0003c3ffff */
[----:B------:R-:W2:Y:S01]  /*28870*/  LDL R6, [R1+0x758] ;  /* 0x0007580001067983 */ /* 0x000ea20000100800 */
[----:B------:R-:W-:Y:S02]  /*28880*/  MOV R81, R59 ;  /* 0x0000003b00517202 */ /* 0x000fe40000000f00 */
[----:B-1----:R-:W-:Y:S01]  /*28890*/  MOV R10, 0x288c0 ;  /* 0x000288c0000a7802 */ /* 0x002fe20000000f00 */
[----:B--2---:R1:W-:Y:S04]  /*288a0*/  STL [R1+0x770], R6 ;  /* 0x0007700601007387 */ /* 0x0043e80000100800 */
[----:B-1----:R-:W-:Y:S05]  /*288b0*/  CALL.REL.NOINC `($_ZN7cutlass13device_kernelIN5flash19enable_sm80_to_sm89INS1_16FlashAttnBwdSm80INS1_25CollectiveMainloopBwdSm80ILi2ELi2EN4cute5tupleIJNS5_1CILi128EEES8_NS7_ILi64EEEEEENS_6half_tEfNS_4arch4Sm80ELb0ELb1ELb1ELb0ELb1ELb0ELb0ELb0ELi2ELi4ELi4ELi4ELb0EEENS1_24CollectiveEpilogueBwdGQAISA_fSD_Li256ELb0ELb1EEENS1_19SingleTileSchedulerILb0ELb0ELb0ELi128EEEEEEEEEvNT_6ParamsE$_ZZN4cute14logical_divideINS_5tupleIJNS1_IJNS_1CILi8EEENS2_ILi1EEEEEENS1_IJNS2_ILi2EEEEEEEEENS1_IJNS1_IJS4_NS2_ILi0EEEEEENS1_IJiEEEEEENS1_IJS5_NS_6LayoutIS4_S9_EEEEEEEDaRKNSD_IT_T0_EERKT1_ENKUlRKT_RKT0_E_clINSD_IS7_SB_EESE_EEDaSQ_ST_) ;  /* 0xfffe082000007944 */ /* 0x002fea0003c3ffff */
[----:B------:R-:W-:Y:S02]  /*288c0*/  MOV R10, R60 ;  /* 0x0000003c000a7202 */ /* 0x000fe40000000f00 */
[----:B------:R-:W-:-:S02]  /*288d0*/  MOV R12, 0x288f0 ;  /* 0x000288f0000c7802 */ /* 0x000fc40000000f00 */
[----:B-----5:R-:W-:Y:S05]  /*288e0*/  CALL.REL.NOINC `($_ZN7cutlass13device_kernelIN5flash19enable_sm80_to_sm89INS1_16FlashAttnBwdSm80INS1_25CollectiveMainloopBwdSm80ILi2ELi2EN4cute5tupleIJNS5_1CILi128EEES8_NS7_ILi64EEEEEENS_6half_tEfNS_4arch4Sm80ELb0ELb1ELb1ELb0ELb1ELb0ELb0ELb0ELi2ELi4ELi4ELi4ELb0EEENS1_24CollectiveEpilogueBwdGQAISA_fSD_Li256ELb0ELb1EEENS1_19SingleTileSchedulerILb0ELb0ELb0ELi128EEEEEEEEEvNT_6ParamsE$_ZN4cute3eso3ESOILb1ELb0EJNS_5tupleIJNS2_IJNS_1CILi1EEENS3_ILi0EEEEEENS2_IJS5_S5_EEEEEENS2_IJS5_iEEEEEC2ERKS8_RKS9_) ;  /* 0xfffde5e000007944 */ /* 0x020fea0003c3ffff */
[----:B-1----:R1:W5:Y:S01]  /*288f0*/  LDL R11, [R1+0x758] ;  /* 0x00075800010b7983 */ /* 0x0023620000100800 */
[----:B------:R-:W-:-:S02]  /*28900*/  MOV R82, R60 ;  /* 0x0000003c00527202 */ /* 0x000fc40000000f00 */
[----:B------:R-:W-:Y:S02]  /*28910*/  MOV R12, 0x28930 ;  /* 0x00028930000c7802 */ /* 0x000fe40000000f00 */
[----:B-1---5:R-:W-:Y:S05]  /*28920*/  CALL.REL.NOINC `($_ZN7cutlass13device_kernelIN5flash19enable_sm80_to_sm89INS1_16FlashAttnBwdSm80INS1_25CollectiveMainloopBwdSm80ILi2ELi2EN4cute5tupleIJNS5_1CILi128EEES8_NS7_ILi64EEEEEENS_6half_tEfNS_4arch4Sm80ELb0ELb1ELb1ELb0ELb1ELb0ELb0ELb0ELi2ELi4ELi4ELi4ELb0EEENS1_24CollectiveEpilogueBwdGQAISA_fSD_Li256ELb0ELb1EEENS1_19SingleTileSchedulerILb0ELb0ELb0ELi128EEEEEEEEEvNT_6ParamsE$_ZN4cute5tupleIJNS0_IJNS0_IJNS0_IJNS_1CILi8EEENS1_ILi1EEEEEENS0_IJS3_S3_EEEEEENS0_IJS3_NS1_ILi2EEEEEEEEENS0_IJNS0_IJNS0_IJS3_NS1_ILi0EEEEEENS0_IJSA_SA_EEEEEENS0_IJSA_iEEEEEEEEC2ERKS9_RKSF_) ;  /* 0xfffdfa8000007944 */ /* 0x022fea0003c3ffff */
[----:B-1----:R1:W5:Y:S01]  /*28930*/  LDL R11, [R1+0x758] ;  /* 0x00075800010b7983 */ /* 0x0023620000100800 */
[----:B------:R-:W-:Y:S02]  /*28940*/  MOV R10, R60 ;  /* 0x0000003c000a7202 */ /* 0x000fe40000000f00 */
[----:B------:R-:W-:Y:S02]  /*28950*/  MOV R12, 0x28970 ;  /* 0x00028970000c7802 */ /* 0x000fe40000000f00 */
[----:B-1---5:R-:W-:Y:S05]  /*28960*/  CALL.REL.NOINC `($_ZN7cutlass13device_kernelIN5flash19enable_sm80_to_sm89INS1_16FlashAttnBwdSm80INS1_25CollectiveMainloopBwdSm80ILi2ELi2EN4cute5tupleIJNS5_1CILi128EEES8_NS7_ILi64EEEEEENS_6half_tEfNS_4arch4Sm80ELb0ELb1ELb1ELb0ELb1ELb0ELb0ELb0ELi2ELi4ELi4ELi4ELb0EEENS1_24CollectiveEpilogueBwdGQAISA_fSD_Li256ELb0ELb1EEENS1_19SingleTileSchedulerILb0ELb0ELb0ELi128EEEEEEEEEvNT_6ParamsE$_ZN4cute3eso3ESOILb1ELb0EJNS_5tupleIJNS2_IJNS_1CILi1EEENS3_ILi0EEEEEENS2_IJS5_S5_EEEEEENS2_IJS5_iEEEEEC2ERKS8_RKS9_) ;  /* 0xfffde56000007944 */ /* 0x022fea0003c3ffff */
[----:B-1----:R1:W5:Y:S01]  /*28970*/  LDL R11, [R1+0x758] ;  /* 0x00075800010b7983 */ /* 0x0023620000100800 */
[----:B------:R-:W-:Y:S02]  /*28980*/  MOV R81, R60 ;  /* 0x0000003c00517202 */ /* 0x000fe40000000f00 */
[----:B------:R-:W-:Y:S02]  /*28990*/  MOV R12, 0x289b0 ;  /* 0x000289b0000c7802 */ /* 0x000fe40000000f00 */
[----:B-1---5:R-:W-:Y:S05]  /*289a0*/  CALL.REL.NOINC `($_ZN7cutlass13device_kernelIN5flash19enable_sm80_to_sm89INS1_16FlashAttnBwdSm80INS1_25CollectiveMainloopBwdSm80ILi2ELi2EN4cute5tupleIJNS5_1CILi128EEES8_NS7_ILi64EEEEEENS_6half_tEfNS_4arch4Sm80ELb0ELb1ELb1ELb0ELb1ELb0ELb0ELb0ELi2ELi4ELi4ELi4ELb0EEENS1_24CollectiveEpilogueBwdGQAISA_fSD_Li256ELb0ELb1EEENS1_19SingleTileSchedulerILb0ELb0ELb0ELi128EEEEEEEEEvNT_6ParamsE$_ZN4cute3eso3ESOILb1ELb0EJNS_5tupleIJNS_1CILi0EEES4_EEEiEEC2ERKS5_RKi) ;  /* 0xfffde5a000007944 */ /* 0x022fea0003c3ffff */
[----:B-1----:R1:W5:Y:S01]  /*289b0*/  LDL R11, [R1+0x758] ;  /* 0x00075800010b7983 */ /* 0x0023620000100800 */
[----:B------:R-:W-:Y:S02]  /*289c0*/  MOV R81, R60 ;  /* 0x0000003c00517202 */ /* 0x000fe40000000f00 */
[----:B------:R-:W-:Y:S02]  /*289d0*/  MOV R12, 0x289f0 ;  /* 0x000289f0000c7802 */ /* 0x000fe40000000f00 */
[----:B-1---5:R-:W-:Y:S05]  /*289e0*/  CALL.REL.NOINC `($_ZN7cutlass13device_kernelIN5flash19enable_sm80_to_sm89INS1_16FlashAttnBwdSm80INS1_25CollectiveMainloopBwdSm80ILi2ELi2EN4cute5tupleIJNS5_1CILi128EEES8_NS7_ILi64EEEEEENS_6half_tEfNS_4arch4Sm80ELb0ELb1ELb1ELb0ELb1ELb0ELb0ELb0ELi2ELi4ELi4ELi4ELb0EEENS1_24CollectiveEpilogueBwdGQAISA_fSD_Li256ELb0ELb1EEENS1_19SingleTileSchedulerILb0ELb0ELb0ELi128EEEEEEEEEvNT_6ParamsE$_ZN4cute3eso3ESOILb1ELb0EJNS_5tupleIJNS2_IJNS_1CILi1EEENS3_ILi0EEEEEES5_EEENS2_IJNS2_IJS5_S5_EEEiEEEEEC2ERKS7_RKS9_) ;  /* 0xfffde52000007944 */ /* 0x022fea0003c3ffff */
[----:B-1----:R1:W5:Y:S01]  /*289f0*/  LDL R11, [R1+0x758] ;  /* 0x00075800010b7983 */ /* 0x0023620000100800 */
[----:B------:R-:W-:-:S02]  /*28a00*/  MOV R81, R60 ;  /* 0x0000003c00517202 */ /* 0x000fc40000000f00 */
[----:B------:R-:W-:Y:S02]  /*28a10*/  MOV R12, 0x28a30 ;  /* 0x00028a30000c7802 */ /* 0x000fe40000000f00 */
[----:B-1---5:R-:W-:Y:S05]  /*28a20*/  CALL.REL.NOINC `($_ZN7cutlass13device_kernelIN5flash19enable_sm80_to_sm89INS1_16FlashAttnBwdSm80INS1_25CollectiveMainloopBwdSm80ILi2ELi2EN4cute5tupleIJNS5_1CILi128EEES8_NS7_ILi64EEEEEENS_6half_tEfNS_4arch4Sm80ELb0ELb1ELb1ELb0ELb1ELb0ELb0ELb0ELi2ELi4ELi4ELi4ELb0EEENS1_24CollectiveEpilogueBwdGQAISA_fSD_Li256ELb0ELb1EEENS1_19SingleTileSchedulerILb0ELb0ELb0ELi128EEEEEEEEEvNT_6ParamsE$_ZN4cute5tupleIJNS0_IJNS0_IJNS0_IJNS_1CILi8EEENS1_ILi1EEEEEES3_EEENS0_IJNS0_IJS3_S3_EEENS1_ILi2EEEEEEEEENS0_IJNS0_IJNS0_IJS3_NS1_ILi0EEEEEESA_EEENS0_IJNS0_IJSA_SA_EEEiEEEEEEEEC2ERKS9_RKSF_) ;  /* 0xfffdf9c000007944 */ /* 0x022fea0003c3ffff */
[----:B------:R2:W5:Y:S01]  /*28a30*/  LDL R14, [R1+0x758] ;  /* 0x00075800010e7983 */ /* 0x0005620000100800 */
[----:B------:R-:W-:Y:S01]  /*28a40*/  IMAD.MOV.U32 R81, RZ, RZ, R60 ;  /* 0x000000ffff517224 */ /* 0x000fe200078e003c */
[----:B------:R-:W-:Y:S02]  /*28a50*/  MOV R82, R59 ;  /* 0x0000003b00527202 */ /* 0x000fe40000000f00 */
[----:B------:R2:W-:Y:S01]  /*28a60*/  STL.64 [R1+0x770], R4 ;  /* 0x0007700401007387 */ /* 0x0005e20000100a00 */
[----:B------:R-:W-:-:S03]  /*28a70*/  MOV R12, 0x28a90 ;  /* 0x00028a90000c7802 */ /* 0x000fc60000000f00 */
[----:B-12--5:R-:W-:Y:S05]  /*28a80*/  CALL.REL.NOINC `($_ZN7cutlass13device_kernelIN5flash19enable_sm80_to_sm89INS1_16FlashAttnBwdSm80INS1_25CollectiveMainloopBwdSm80ILi2ELi2EN4cute5tupleIJNS5_1CILi128EEES8_NS7_ILi64EEEEEENS_6half_tEfNS_4arch4Sm80ELb0ELb1ELb1ELb0ELb1ELb0ELb0ELb0ELi2ELi4ELi4ELi4ELb0EEENS1_24CollectiveEpilogueBwdGQAISA_fSD_Li256ELb0ELb1EEENS1_19SingleTileSchedulerILb0ELb0ELb0ELi128EEEEEEEEEvNT_6ParamsE$_ZN4cute3eso3ESOILb0ELb0EJNS_6LayoutINS_5tupleIJNS3_IJNS3_IJNS_1CILi8EEENS4_ILi1EEEEEES6_EEENS3_IJNS3_IJS6_S6_EEENS4_ILi2EEEEEEEEENS3_IJNS3_IJNS3_IJS6_NS4_ILi0EEEEEESD_EEENS3_IJNS3_IJSD_SD_EEEiEEEEEEEENS_10ViewEngineINS_8smem_ptrIPN7cutlass6half_tEEEEEEEC2ERKSJ_RKSQ_) ;  /* 0xfffdced000007944 */ /* 0x026fea0003c3ffff */
[----:B------:R2:W5:Y:S04]  /*28a90*/  LDL R6, [R1+0x758] ;  /* 0x0007580001067983 */ /* 0x0005680000100800 */
        /* <DEDUP_REMOVED lines=159> */
[----:B------:R-:W-:Y:S05]  /*29490*/  CALL.REL.NOINC `($_ZN7cutlass13device_kernelIN5flash19enable_sm80_to_sm89INS1_16FlashAttnBwdSm80INS1_25CollectiveMainloopBwdSm80ILi2ELi2EN4cute5tupleIJNS5_1CILi128EEES8_NS7_ILi64EEEEEENS_6half_tEfNS_4arch4Sm80ELb0ELb1ELb1ELb0ELb1ELb0ELb0ELb0ELi2ELi4ELi4ELi4ELb0EEENS1_24CollectiveEpilogueBwdGQAISA_fSD_Li256ELb0ELb1EEENS1_19SingleTileSchedulerILb0ELb0ELb0ELi128EEEEEEEEEvNT_6ParamsE$_ZN4cute3eso3ESOILb1ELb0EJNS_6LayoutINS_5tupleIJNS3_IJNS_1CILi2EEES5_S5_EEES5_EEENS3_IJNS3_IJNS4_ILi1EEES5_NS4_ILi4EEEEEENS4_ILi64EEEEEEEEiEEC2ERKSD_RKi) ;  /* 0xfffde5c000007944 */ /* 0x000fea0003c3ffff */
[----:B-1----:R-:W2:Y:S01]  /*294a0*/  LDL R3, [R1+0x758] ;  /* 0x0007580001037983 */ /* 0x002ea20000100800 */
[----:B------:R-:W-:Y:S01]  /*294b0*/  MOV R4, 0x294f0 ;  /* 0x000294f000047802 */ /* 0x000fe20000000f00 */
[----:B--2---:R-:W-:-:S05]  /*294c0*/  IMAD.WIDE R2, R3, 0x2, R30 ;  /* 0x0000000203027825 */ /* 0x004fca00078e021e */
[----:B------:R-:W-:Y:S02]  /*294d0*/  MOV R6, R2 ;  /* 0x0000000200067202 */ /* 0x000fe40000000f00 */
[----:B------:R-:W-:Y:S05]  /*294e0*/  CALL.REL.NOINC `($_ZN7cutlass13device_kernelIN5flash19enable_sm80_to_sm89INS1_16FlashAttnBwdSm80INS1_25CollectiveMainloopBwdSm80ILi2ELi2EN4cute5tupleIJNS5_1CILi128EEES8_NS7_ILi64EEEEEENS_6half_tEfNS_4arch4Sm80ELb0ELb1ELb1ELb0ELb1ELb0ELb0ELb0ELi2ELi4ELi4ELi4ELb0EEENS1_24CollectiveEpilogueBwdGQAISA_fSD_Li256ELb0ELb1EEENS1_19SingleTileSchedulerILb0ELb0ELb0ELi128EEEEEEEEEvNT_6ParamsE$_ZN4cute3eso3ESOILb1ELb0EJNS_6LayoutINS_5tupleIJNS3_IJNS_1CILi2EEES5_S5_EEES5_EEENS3_IJNS3_IJNS4_ILi1EEES5_NS4_ILi4EEEEEENS4_ILi64EEEEEEEENS_10ViewEngineIPN7cutlass6half_tEEEEEC2ERKSD_RKSI_) ;  /* 0xfffde52000007944 */ /* 0x000fea0003c3ffff */
[----:B------:R2:W5:Y:S01]  /*294f0*/  LDL.64 R34, [R1+0x758] ;  /* 0x0007580001227983 */ /* 0x0005620000100a00 */
[----:B------:R-:W-:Y:S01]  /*29500*/  IMAD.MOV.U32 R81, RZ, RZ, R60 ;  /* 0x000000ffff517224 */ /* 0x000fe200078e003c */
[----:B------:R-:W-:Y:S02]  /*29510*/  MOV R3, RZ ;  /* 0x000000ff00037202 */ /* 0x000fe40000000f00 */
[----:B------:R-:W-:Y:S02]  /*29520*/  MOV R46, 0x29540 ;  /* 0x00029540002e7802 */ /* 0x000fe40000000f00 */
[----:B-12--5:R-:W-:Y:S05]  /*29530*/  CALL.REL.NOINC `($_ZN7cutlass13device_kernelIN5flash19enable_sm80_to_sm89INS1_16FlashAttnBwdSm80INS1_25CollectiveMainloopBwdSm80ILi2ELi2EN4cute5tupleIJNS5_1CILi128EEES8_NS7_ILi64EEEEEENS_6half_tEfNS_4arch4Sm80ELb0ELb1ELb1ELb0ELb1ELb0ELb0ELb0ELi2ELi4ELi4ELi4ELb0EEENS1_24CollectiveEpilogueBwdGQAISA_fSD_Li256ELb0ELb1EEENS1_19SingleTileSchedulerILb0ELb0ELb0ELi128EEEEEEEEEvNT_6ParamsE$_ZN4cute3eso3ESOILb1ELb0EJNS_10UnderscoreES2_iEEC2ERKS2_S5_RKi) ;  /* 0xfffdd36000007944 */ /* 0x026fea0003c3ffff */
[----:B-1----:R-:W2:Y:S01]  /*29540*/  LDL R3, [R1+0x758] ;  /* 0x0007580001037983 */ /* 0x002ea20000100800 */
[----:B------:R-:W-:Y:S02]  /*29550*/  MOV R4, 0x29580 ;  /* 0x0002958000047802 */ /* 0x000fe40000000f00 */
[----:B--2---:R-:W-:Y:S02]  /*29560*/  SHF.L.U32 R3, R3, 0x2, RZ ;  /* 0x0000000203037819 */ /* 0x004fe400000006ff */
[----:B------:R-:W-:Y:S05]  /*29570*/  CALL.REL.NOINC `($_ZN7cutlass13device_kernelIN5flash19enable_sm80_to_sm89INS1_16FlashAttnBwdSm80INS1_25CollectiveMainloopBwdSm80ILi2ELi2EN4cute5tupleIJNS5_1CILi128EEES8_NS7_ILi64EEEEEENS_6half_tEfNS_4arch4Sm80ELb0ELb1ELb1ELb0ELb1ELb0ELb0ELb0ELi2ELi4ELi4ELi4ELb0EEENS1_24CollectiveEpilogueBwdGQAISA_fSD_Li256ELb0ELb1EEENS1_19SingleTileSchedulerILb0ELb0ELb0ELi128EEEEEEEEEvNT_6ParamsE$_ZN4cute3eso3ESOILb1ELb0EJNS_6LayoutINS_5tupleIJNS3_IJNS_1CILi2EEES5_EEES6_EEENS3_IJNS3_IJNS4_ILi1EEES5_EEENS3_IJNS4_ILi32EEENS4_ILi64EEEEEEEEEEEiEEC2ERKSE_RKi) ;  /* 0xfffde3c000007944 */ /* 0x000fea0003c3ffff */
[----:B-1----:R-:W2:Y:S01]  /*29580*/  LDL R3, [R1+0x758] ;  /* 0x0007580001037983 */ /* 0x002ea20000100800 */
[----:B------:R-:W-:Y:S01]  /*29590*/  MOV R4, 0x295d0 ;  /* 0x000295d000047802 */ /* 0x000fe20000000f00 */
[----:B--2---:R-:W-:-:S05]  /*295a0*/  IMAD.WIDE R2, R3, 0x2, R20 ;  /* 0x0000000203027825 */ /* 0x004fca00078e0214 */
[----:B------:R-:W-:Y:S02]  /*295b0*/  MOV R6, R2 ;  /* 0x0000000200067202 */ /* 0x000fe40000000f00 */
[----:B------:R-:W-:Y:S05]  /*295c0*/  CALL.REL.NOINC `($_ZN7cutlass13device_kernelIN5flash19enable_sm80_to_sm89INS1_16FlashAttnBwdSm80INS1_25CollectiveMainloopBwdSm80ILi2ELi2EN4cute5tupleIJNS5_1CILi128EEES8_NS7_ILi64EEEEEENS_6half_tEfNS_4arch4Sm80ELb0ELb1ELb1ELb0ELb1ELb0ELb0ELb0ELi2ELi4ELi4ELi4ELb0EEENS1_24CollectiveEpilogueBwdGQAISA_fSD_Li256ELb0ELb1EEENS1_19SingleTileSchedulerILb0ELb0ELb0ELi128EEEEEEEEEvNT_6ParamsE$_ZN4cute3eso3ESOILb1ELb0EJNS_6LayoutINS_5tupleIJNS3_IJNS_1CILi2EEES5_EEES6_EEENS3_IJNS3_IJNS4_ILi1EEES5_EEENS3_IJNS4_ILi32EEENS4_ILi64EEEEEEEEEEENS_10ViewEngineIPN7cutlass6half_tEEEEEC2ERKSE_RKSJ_) ;  /* 0xfffde32000007944 */ /* 0x000fea0003c3ffff */
[----:B------:R2:W5:Y:S04]  /*295d0*/  LDL.64 R40, [R1+0x758] ;  /* 0x0007580001287983 */ /* 0x0005680000100a00 */
[----:B------:R2:W-:Y:S02]  /*295e0*/  STL [R1+0x770], RZ ;  /* 0x000770ff01007387 */ /* 0x0005e40000100800 */
.L_x_3039:
        /* <DEDUP_REMOVED lines=648> */
[----:B------:R-:W-:Y:S02]  /*2be70*/  MOV R4, R30 ;  /* 0x0000001e00047202 */ /* 0x000fe40000000f00 */
[----:B------:R-:W-:-:S05]  /*2be80*/  MOV R5, R31 ;  /* 0x0000001f00057202 */ /* 0x000fca0000000f00 */
[----:B--2---:R-:W-:Y:S01]  /*2be90*/  IMAD.WIDE R2, R2, 0x2, R4 ;  /* 0x0000000202027825 */ /* 0x004fe200078e0204 */
[----:B------:R-:W-:-:S04]  /*2bea0*/  MOV R4, 0x2bed0 ;  /* 0x0002bed000047802 */ /* 0x000fc80000000f00 */
[----:B------:R-:W-:Y:S02]  /*2beb0*/  MOV R6, R2 ;  /* 0x0000000200067202 */ /* 0x000fe40000000f00 */
[----:B------:R-:W-:Y:S05]  /*2bec0*/  CALL.REL.NOINC `($_ZN7cutlass13device_kernelIN5flash19enable_sm80_to_sm89INS1_16FlashAttnBwdSm80INS1_25CollectiveMainloopBwdSm80ILi2ELi2EN4cute5tupleIJNS5_1CILi128EEES8_NS7_ILi64EEEEEENS_6half_tEfNS_4arch4Sm80ELb0ELb1ELb1ELb0ELb1ELb0ELb0ELb0ELi2ELi4ELi4ELi4ELb0EEENS1_24CollectiveEpilogueBwdGQAISA_fSD_Li256ELb0ELb1EEENS1_19SingleTileSchedulerILb0ELb0ELb0ELi128EEEEEEEEEvNT_6ParamsE$_ZN4cute3eso3ESOILb1ELb0EJNS_6LayoutINS_5tupleIJNS3_IJNS_1CILi2EEES5_S5_EEES5_EEENS3_IJNS3_IJNS4_ILi1EEES5_NS4_ILi4EEEEEENS4_ILi64EEEEEEEENS_10ViewEngineIPN7cutlass6half_tEEEEEC2ERKSD_RKSI_) ;  /* 0xfffdbb4000007944 */ /* 0x000fea0003c3ffff */
[----:B------:R2:W5:Y:S01]  /*2bed0*/  LDL.64 R34, [R1+0x758] ;  /* 0x0007580001227983 */ /* 0x0005620000100a00 */
[----:B------:R-:W-:Y:S01]  /*2bee0*/  IMAD.MOV.U32 R81, RZ, RZ, R60 ;  /* 0x000000ffff517224 */ /* 0x000fe200078e003c */
[----:B------:R-:W-:Y:S02]  /*2bef0*/  MOV R3, 0x1 ;  /* 0x0000000100037802 */ /* 0x000fe40000000f00 */
        /* <DEDUP_REMOVED lines=13> */
.L_x_3040:
        /* <DEDUP_REMOVED lines=668> */
.L_x_3041:
        /* <DEDUP_REMOVED lines=202> */
[----:B------:R-:W-:Y:S05]  /*2f630*/  CALL.REL.NOINC `($_ZN7cutlass13device_kernelIN5flash19enable_sm80_to_sm89INS1_16FlashAttnBwdSm80INS1_25CollectiveMainloopBwdSm80ILi2ELi2EN4cute5tupleIJNS5_1CILi128EEES8_NS7_ILi64EEEEEENS_6half_tEfNS_4arch4Sm80ELb0ELb1ELb1ELb0ELb1ELb0ELb0ELb0ELi2ELi4ELi4ELi4ELb0EEENS1_24CollectiveEpilogueBwdGQAISA_fSD_Li256ELb0ELb1EEENS1_19SingleTileSchedulerILb0ELb0ELb0ELi128EEEEEEEEEvNT_6ParamsE$_ZN4cute3eso3ESOILb1ELb0EJNS_10UnderscoreES2_iEEC2ERKS2_S5_RKi) ;  /* 0xfffd726000007944 */ /* 0x000fea0003c3ffff */
        /* <DEDUP_REMOVED lines=52> */
[----:B------:R-:W-:Y:S02]  /*2f980*/  MOV R46, 0x2f9a0 ;  /* 0x0002f9a0002e7802 */ /* 0x000fe40000000f00 */
[----:B-1---5:R-:W-:Y:S05]  /*2f990*/  CALL.REL.NOINC `($_ZN7cutlass13device_kernelIN5flash19enable_sm80_to_sm89INS1_16FlashAttnBwdSm80INS1_25CollectiveMainloopBwdSm80ILi2ELi2EN4cute5tupleIJNS5_1CILi128EEES8_NS7_ILi64EEEEEENS_6half_tEfNS_4arch4Sm80ELb0ELb1ELb1ELb0ELb1ELb0ELb0ELb0ELi2ELi4ELi4ELi4ELb0EEENS1_24CollectiveEpilogueBwdGQAISA_fSD_Li256ELb0ELb1EEENS1_19SingleTileSchedulerILb0ELb0ELb0ELi128EEEEEEEEEvNT_6ParamsE$_ZN4cute8smem_ptrIPN7cutlass6half_tEECI1NS_12iter_adaptorIS3_S4_EEES3_) ;  /* 0xfffd90a000007944 */ /* 0x022fea0003c3ffff */
        /* <DEDUP_REMOVED lines=413> */
.L_x_3042:
        /* <DEDUP_REMOVED lines=670> */
.L_x_3043:
        /* <DEDUP_REMOVED lines=670> */
.L_x_3044:
        /* <DEDUP_REMOVED lines=670> */
.L_x_3045:
        /* <DEDUP_REMOVED lines=202> */
[----:B------:R-:W-:Y:S05]  /*39db0*/  CALL.REL.NOINC `($_ZN7cutlass13device_kernelIN5flash19enable_sm80_to_sm89INS1_16FlashAttnBwdSm80INS1_25CollectiveMainloopBwdSm80ILi2ELi2EN4cute5tupleIJNS5_1CILi128EEES8_NS7_ILi64EEEEEENS_6half_tEfNS_4arch4Sm80ELb0ELb1ELb1ELb0ELb1ELb0ELb0ELb0ELi2ELi4ELi4ELi4ELb0EEENS1_24CollectiveEpilogueBwdGQAISA_fSD_Li256ELb0ELb1EEENS1_19SingleTileSchedulerILb0ELb0ELb0ELi128EEEEEEEEEvNT_6ParamsE$_ZN4cute3eso3ESOILb1ELb0EJNS_10UnderscoreES2_iEEC2ERKS2_S5_RKi) ;  /* 0xfffccae000007944 */ /* 0x000fea0003c3ffff */
        /* <DEDUP_REMOVED lines=25> */
.L_x_3046:
        /* <DEDUP_REMOVED lines=244> */
[----:B--2--5:R-:W-:Y:S05]  /*3ae90*/  CALL.REL.NOINC `($_ZN7cutlass13device_kernelIN5flash19enable_sm80_to_sm89INS1_16FlashAttnBwdSm80INS1_25CollectiveMainloopBwdSm80ILi2ELi2EN4cute5tupleIJNS5_1CILi128EEES8_NS7_ILi64EEEEEENS_6half_tEfNS_4arch4Sm80ELb0ELb1ELb1ELb0ELb1ELb0ELb0ELb0ELi2ELi4ELi4ELi4ELb0EEENS1_24CollectiveEpilogueBwdGQAISA_fSD_Li256ELb0ELb1EEENS1_19SingleTileSchedulerILb0ELb0ELb0ELi128EEEEEEEEEvNT_6ParamsE$_ZZZN5flash25CollectiveMainloopBwdSm80ILi2ELi2EN4cute5tupleIJNS1_1CILi128EEES4_NS3_ILi64EEEEEEN7cutlass6half_tEfNS7_4arch4Sm80ELb0ELb1ELb1ELb0ELb1ELb0ELb0ELb0ELi2ELi4ELi4ELi4ELb0EE3mmaINS_16FlashAttnBwdSm80ISB_NS_24CollectiveEpilogueBwdGQAIS6_fSA_Li256ELb0ELb1EEENS_19SingleTileSchedulerILb0ELb0ELb0ELi128EEEE13SharedStorageENS1_6TensorINS1_11ArrayEngineIfLm32EEENS1_6LayoutINS2_IJNS2_IJNS3_ILi2EEESO_EEESO_NS3_ILi4EEEEEENS2_IJNS2_IJNS3_ILi1EEESO_EEESQ_NS3_ILi8EEEEEEEEEEEEbRKNSB_6ParamsERT0_S12_iNS2_IJiiiEEERT_ENKUliT_E_clIZSC_ISJ_SX_EbS10_S12_S12_iS13_S15_EUlRS16_iE_EEDaiS16_ENKUlT_E_clIZSC_ISJ_SX_EbS10_S12_S12_iS13_S15_EUlvE0_EEDaS1B_) ;  /* 0x0000d4f000007944 */ /* 0x024fea0003c00000 */
[----:B------:R-:W-:Y:S05]  /*3aea0*/  BSYNC B1 ;  /* 0x0000000000017941 */ /* 0x000fea0003800000 */
.L_x_3047:
[----:B-12---:R-:W2:Y:S01]  /*3aeb0*/  LDL.64 R2, [R61+0x188] ;  /* 0x000188003d027983 */ /* 0x006ea20000100a00 */
[----:B------:R-:W-:-:S03]  /*3aec0*/  ULDC.64 UR4, c[0x0][0x118] ;  /* 0x0000460000047ab9 */ /* 0x000fc60000000a00 */
[----:B------:R1:W5:Y:S04]  /*3aed0*/  LDL.64 R34, [R61+0xc8] ;  /* 0x0000c8003d227983 */ /* 0x0003680000100a00 */
[----:B--2---:R-:W5:Y:S01]  /*3aee0*/  LD.E.64 R2, [R2.64] ;  /* 0x0000000402027980 */ /* 0x004f62000c101b00 */
[----:B------:R-:W-:Y:S02]  /*3aef0*/  MOV R38, R60 ;  /* 0x0000003c00267202 */ /* 0x000fe40000000f00 */
[----:B------:R-:W-:Y:S02]  /*3af00*/  MOV R46, 0x3af20 ;  /* 0x0003af20002e7802 */ /* 0x000fe40000000f00 */
[----:B-1-345:R-:W-:Y:S05]  /*3af10*/  CALL.REL.NOINC `($_ZN7cutlass13device_kernelIN5flash19enable_sm80_to_sm89INS1_16FlashAttnBwdSm80INS1_25CollectiveMainloopBwdSm80ILi2ELi2EN4cute5tupleIJNS5_1CILi128EEES8_NS7_ILi64EEEEEENS_6half_tEfNS_4arch4Sm80ELb0ELb1ELb1ELb0ELb1ELb0ELb0ELb0ELi2ELi4ELi4ELi4ELb0EEENS1_24CollectiveEpilogueBwdGQAISA_fSD_Li256ELb0ELb1EEENS1_19SingleTileSchedulerILb0ELb0ELb0ELi128EEEEEEEEEvNT_6ParamsE$_ZN4cute8smem_ptrIPN7cutlass6half_tEECI1NS_12iter_adaptorIS3_S4_EEES3_) ;  /* 0xfffcdb2000007944 */ /* 0x03afea0003c3ffff */
[----:B-1----:R1:W5:Y:S01]  /*3af20*/  LDL.64 R2, [R1+0x758] ;  /* 0x0007580001027983 */ /* 0x0023620000100a00 */
        /* <DEDUP_REMOVED lines=111> */
[----:B-1----:R-:W-:Y:S05]  /*3b620*/  CALL.REL.NOINC `($_ZN7cutlass13device_kernelIN5flash19enable_sm80_to_sm89INS1_16FlashAttnBwdSm80INS1_25CollectiveMainloopBwdSm80ILi2ELi2EN4cute5tupleIJNS5_1CILi128EEES8_NS7_ILi64EEEEEENS_6half_tEfNS_4arch4Sm80ELb0ELb1ELb1ELb0ELb1ELb0ELb0ELb0ELi2ELi4ELi4ELi4ELb0EEENS1_24CollectiveEpilogueBwdGQAISA_fSD_Li256ELb0ELb1EEENS1_19SingleTileSchedulerILb0ELb0ELb0ELi128EEEEEEEEEvNT_6ParamsE$_ZN4cute3eso3ESOILb1ELb0EJNS_1CILi8EEEiiiNS2_ILi144EEENS2_ILi512EEEEEC2ERKS3_RKiSA_SA_RKS4_RKS5_) ;  /* 0xfffcb80000007944 */ /* 0x002fea0003c3ffff */
        /* <DEDUP_REMOVED lines=57> */
[----:B--2---:R1:W-:Y:S04]  /*3b9c0*/  STL.64 [R1+0x770], R2 ;  /* 0x0007700201007387 */ /* 0x0043e80000100a00 */
        /* <DEDUP_REMOVED lines=41> */
[----:B------:R-:W-:Y:S01]  /*3bc60*/  IMAD.SHL.U32 R10, R0, 0x2000, RZ ;  /* 0x00002000000a7824 */ /* 0x000fe200078e00ff */
[----:B------:R-:W-:-:S02]  /*3bc70*/  MOV R0, R74 ;  /* 0x0000004a00007202 */ /* 0x000fc40000000f00 */
[----:B------:R-:W-:Y:S02]  /*3bc80*/  MOV R4, 0x3bcb0 ;  /* 0x0003bcb000047802 */ /* 0x000fe40000000f00 */
        /* <DEDUP_REMOVED lines=13> */
[----:B--2---:R1:W-:Y:S04]  /*3bd60*/  STL.64 [R1+0x770], R6 ;  /* 0x0007700601007387 */ /* 0x0043e80000100a00 */
        /* <DEDUP_REMOVED lines=30> */
[----:B--2---:R1:W-:Y:S04]  /*3bf50*/  STL [R75], R12 ;  /* 0x0000000c4b007387 */ /* 0x0043e80000100800 */
[----:B------:R1:W-:Y:S02]  /*3bf60*/  STL [R75+0x4], R13 ;  /* 0x0000040d4b007387 */ /* 0x0003e40000100800 */
        /* <DEDUP_REMOVED lines=14> */
[----:B------:R-:W-:-:S02]  /*3c050*/  MOV R6, 0x3c070 ;  /* 0x0003c07000067802 */ /* 0x000fc40000000f00 */
[----:B------:R-:W-:Y:S05]  /*3c060*/  CALL.REL.NOINC `($_ZN7cutlass13device_kernelIN5flash19enable_sm80_to_sm89INS1_16FlashAttnBwdSm80INS1_25CollectiveMainloopBwdSm80ILi2ELi2EN4cute5tupleIJNS5_1CILi128EEES8_NS7_ILi64EEEEEENS_6half_tEfNS_4arch4Sm80ELb0ELb1ELb1ELb0ELb1ELb0ELb0ELb0ELi2ELi4ELi4ELi4ELb0EEENS1_24CollectiveEpilogueBwdGQAISA_fSD_Li256ELb0ELb1EEENS1_19SingleTileSchedulerILb0ELb0ELb0ELi128EEEEEEEEEvNT_6ParamsE$_ZZN4cute13to_mixed_bitsINS_5tupleIJNS1_IJNS_1CILi4EEENS2_ILi8EEEEEES3_NS2_ILi1EEEEEENS1_IJNS1_IJNS2_ILi128EEENS2_ILi0EEEEEENS2_ILi16EEES9_EEENS1_IJNS1_IJiiEEEiS9_EEEEEDaRKT_RKT0_RKT1_ENKUlDpRKT_E_clIJNS_9MixedBitsILj0ELj384EEENSU_ILj0ELj48EEENS2_ILj0EEEEEEDaSR_) ;  /* 0xfffccfa000007944 */ /* 0x000fea0003c3ffff */
[----:B------:R-:W-:Y:S02]  /*3c070*/  SHF.R.S32.HI R7, RZ, 0x1f, R2 ;  /* 0x0000001fff077819 */ /* 0x000fe40000011402 */
[----:B------:R-:W-:-:S02]  /*3c080*/  LOP3.LUT R3, R3, 0x1b0, RZ, 0xc0, !PT ;  /* 0x000001b003037812 */ /* 0x000fc400078ec0ff */
[----:B------:R-:W-:Y:S02]  /*3c090*/  LEA.HI R2, R7, R2, RZ, 0x2 ;  /* 0x0000000207027211 */ /* 0x000fe400078f10ff */
        /* <DEDUP_REMOVED lines=17> */
[----:B--2---:R1:W-:Y:S04]  /*3c1b0*/  STL.64 [R1+0x770], R12 ;  /* 0x0007700c01007387 */ /* 0x0043e80000100a00 */
        /* <DEDUP_REMOVED lines=22> */
[----:B--2--5:R-:W-:Y:S05]  /*3c320*/  CALL.REL.NOINC `($_ZN7cutlass13device_kernelIN5flash19enable_sm80_to_sm89INS1_16FlashAttnBwdSm80INS1_25CollectiveMainloopBwdSm80ILi2ELi2EN4cute5tupleIJNS5_1CILi128EEES8_NS7_ILi64EEEEEENS_6half_tEfNS_4arch4Sm80ELb0ELb1ELb1ELb0ELb1ELb0ELb0ELb0ELi2ELi4ELi4ELi4ELb0EEENS1_24CollectiveEpilogueBwdGQAISA_fSD_Li256ELb0ELb1EEENS1_19SingleTileSchedulerILb0ELb0ELb0ELi128EEEEEEEEEvNT_6ParamsE$_ZN4cute3eso3ESOILb1ELb0EJNS_6LayoutINS_5tupleIJNS3_IJNS_1CILi8EEENS4_ILi1EEEEEENS4_ILi2EEES5_EEENS3_IJNS3_IJS6_NS4_ILi0EEEEEENS4_ILi64EEES5_EEEEENS_10ViewEngineIPN7cutlass6half_tEEEEEC2ERKSE_RKSJ_) ;  /* 0xfffcbdb000007944 */ /* 0x024fea0003c3ffff */
[----:B------:R2:W5:Y:S01]  /*3c330*/  LDL.64 R20, [R1+0x758] ;  /* 0x0007580001147983 */ /* 0x0005620000100a00 */
[----:B------:R-:W-:Y:S01]  /*3c340*/  IMAD.MOV.U32 R3, RZ, RZ, R8 ;  /* 0x000000ffff037224 */ /* 0x000fe200078e0008 */
[----:B------:R-:W-:Y:S02]  /*3c350*/  MOV R81, R60 ;  /* 0x0000003c00517202 */ /* 0x000fe40000000f00 */
        /* <DEDUP_REMOVED lines=39> */
[----:B------:R-:W-:-:S02]  /*3c5d0*/  MOV R46, 0x3c5f0 ;  /* 0x0003c5f0002e7802 */ /* 0x000fc40000000f00 */
[----:B-12--5:R-:W-:Y:S05]  /*3c5e0*/  CALL.REL.NOINC `($_ZN7cutlass13device_kernelIN5flash19enable_sm80_to_sm89INS1_16FlashAttnBwdSm80INS1_25CollectiveMainloopBwdSm80ILi2ELi2EN4cute5tupleIJNS5_1CILi128EEES8_NS7_ILi64EEEEEENS_6half_tEfNS_4arch4Sm80ELb0ELb1ELb1ELb0ELb1ELb0ELb0ELb0ELi2ELi4ELi4ELi4ELb0EEENS1_24CollectiveEpilogueBwdGQAISA_fSD_Li256ELb0ELb1EEENS1_19SingleTileSchedulerILb0ELb0ELb0ELi128EEEEEEEEEvNT_6ParamsE$_ZN4cute8smem_ptrIPN7cutlass6half_tEECI1NS_12iter_adaptorIS3_S4_EEES3_) ;  /* 0xfffcc45000007944 */ /* 0x026fea0003c3ffff */
[----:B-1----:R1:W5:Y:S01]  /*3c5f0*/  LDL.64 R2, [R1+0x758] ;  /* 0x0007580001027983 */ /* 0x0023620000100a00 */
[----:B------:R-:W-:-:S03]  /*3c600*/  MOV R34, 0x3c620 ;  /* 0x0003c62000227802 */ /* 0x000fc60000000f00 */
[----:B-1---5:R-:W-:Y:S05]  /*3c610*/  CALL.REL.NOINC `($_ZN7cutlass13device_kernelIN5flash19enable_sm80_to_sm89INS1_16FlashAttnBwdSm80INS1_25CollectiveMainloopBwdSm80ILi2ELi2EN4cute5tupleIJNS5_1CILi128EEES8_NS7_ILi64EEEEEENS_6half_tEfNS_4arch4Sm80ELb0ELb1ELb1ELb0ELb1ELb0ELb0ELb0ELi2ELi4ELi4ELi4ELb0EEENS1_24CollectiveEpilogueBwdGQAISA_fSD_Li256ELb0ELb1EEENS1_19SingleTileSchedulerILb0ELb0ELb0ELi128EEEEEEEEEvNT_6ParamsE$_ZN4cute3eso3ESOILb1ELb0EJNS_6LayoutINS_5tupleIJNS3_IJNS_1CILi8EEENS4_ILi1EEEEEENS4_ILi2EEEEEENS3_IJNS3_IJS6_NS4_ILi0EEEEEENS4_ILi8192EEEEEEEENS_10ViewEngineINS_8smem_ptrIPN7cutlass6half_tEEEEEEEC2ERKSE_RKSL_) ;  /* 0xfffcb93000007944 */ /* 0x022fea0003c3ffff */
        /* <DEDUP_REMOVED lines=125> */
[----:B-1----:R1:W5:Y:S01]  /*3cdf0*/  LDL R3, [R1+0x758] ;  /* 0x0007580001037983 */ /* 0x0023620000100800 */
[----:B------:R-:W-:-:S02]  /*3ce00*/  MOV R81, R60 ;  /* 0x0000003c00517202 */ /* 0x000fc40000000f00 */
[----:B------:R-:W-:Y:S02]  /*3ce10*/  MOV R12, 0x3ce30 ;  /* 0x0003ce30000c7802 */ /* 0x000fe40000000f00 */
[----:B-1---5:R-:W-:Y:S05]  /*3ce20*/  CALL.REL.NOINC `($_ZN7cutlass13device_kernelIN5flash19enable_sm80_to_sm89INS1_16FlashAttnBwdSm80INS1_25CollectiveMainloopBwdSm80ILi2ELi2EN4cute5tupleIJNS5_1CILi128EEES8_NS7_ILi64EEEEEENS_6half_tEfNS_4arch4Sm80ELb0ELb1ELb1ELb0ELb1ELb0ELb0ELb0ELi2ELi4ELi4ELi4ELb0EEENS1_24CollectiveEpilogueBwdGQAISA_fSD_Li256ELb0ELb1EEENS1_19SingleTileSchedulerILb0ELb0ELb0ELi128EEEEEEEEEvNT_6ParamsE$_ZN4cute3eso3ESOILb0ELb1EJNS_6LayoutINS_5tupleIJNS3_IJNS_1CILi8EEENS4_ILi1EEEEEENS4_ILi2EEEEEENS3_IJNS3_IJS6_NS4_ILi0EEEEEEiEEEEESA_EEC2ERKSD_RKSA_) ;  /* 0xfffc98c000007944 */ /* 0x022fea0003c3ffff */
[----:B------:R2:W5:Y:S01]  /*3ce30*/  LDL R36, [R1+0x758] ;  /* 0x0007580001247983 */ /* 0x0005620000100800 */
        /* <DEDUP_REMOVED lines=11> */
[----:B------:R2:W5:Y:S04]  /*3cef0*/  LDL R37, [R1+0x758] ;  /* 0x0007580001257983 */ /* 0x0005680000100800 */
[----:B------:R2:W5:Y:S01]  /*3cf00*/  LDL.64 R8, [R1+0x760] ;  /* 0x0007600001087983 */ /* 0x0005620000100a00 */
[----:B------:R-:W-:Y:S01]  /*3cf10*/  IMAD.MOV.U32 R81, RZ, RZ, R60 ;  /* 0x000000ffff517224 */ /* 0x000fe200078e003c */
[----:B------:R-:W-:Y:S01]  /*3cf20*/  MOV R38, R18 ;  /* 0x0000001200267202 */ /* 0x000fe20000000f00 */
[----:B-1----:R-:W-:Y:S01]  /*3cf30*/  IMAD.MOV.U32 R3, RZ, RZ, R19 ;  /* 0x000000ffff037224 */ /* 0x002fe200078e0013 */
[----:B------:R-:W-:-:S02]  /*3cf40*/  MOV R36, 0x3cf60 ;  /* 0x0003cf6000247802 */ /* 0x000fc40000000f00 */
[----:B--2--5:R-:W-:Y:S05]  /*3cf50*/  CALL.REL.NOINC `($_ZN7cutlass13device_kernelIN5flash19enable_sm80_to_sm89INS1_16FlashAttnBwdSm80INS1_25CollectiveMainloopBwdSm80ILi2ELi2EN4cute5tupleIJNS5_1CILi128EEES8_NS7_ILi64EEEEEENS_6half_tEfNS_4arch4Sm80ELb0ELb1ELb1ELb0ELb1ELb0ELb0ELb0ELi2ELi4ELi4ELi4ELb0EEENS1_24CollectiveEpilogueBwdGQAISA_fSD_Li256ELb0ELb1EEENS1_19SingleTileSchedulerILb0ELb0ELb0ELi128EEEEEEEEEvNT_6ParamsE$_ZN4cute3eso3ESOILb1ELb0EJNS_6LayoutINS_5tupleIJNS3_IJNS3_IJNS_1CILi4EEENS4_ILi2EEEEEENS4_ILi1EEEEEES6_EEENS3_IJNS3_IJNS3_IJS8_NS4_ILi32EEEEEENS4_ILi0EEEEEENS4_ILi64EEEEEEEENS_10ViewEngineIPN7cutlass6half_tEEEEEC2ERKSH_RKSM_) ;  /* 0xfffca1e000007944 */ /* 0x024fea0003c3ffff */
[----:B-1----:R1:W5:Y:S01]  /*3cf60*/  LDL.64 R2, [R1+0x758] ;  /* 0x0007580001027983 */ /* 0x0023620000100a00 */
        /* <DEDUP_REMOVED lines=31> */
[----:B--2---:R1:W-:Y:S04]  /*3d160*/  STL [R75], R12 ;  /* 0x0000000c4b007387 */ /* 0x0043e80000100800 */
        /* <DEDUP_REMOVED lines=393> */
[----:B------:R2:W5:Y:S01]  /*3ea00*/  LDL R8, [R1+0x760] ;  /* 0x0007600001087983 */ /* 0x0005620000100800 */
        /* <DEDUP_REMOVED lines=128> */
[----:B-12---:R-:W-:Y:S05]  /*3f210*/  CALL.REL.NOINC `($_ZN7cutlass13device_kernelIN5flash19enable_sm80_to_sm89INS1_16FlashAttnBwdSm80INS1_25CollectiveMainloopBwdSm80ILi2ELi2EN4cute5tupleIJNS5_1CILi128EEES8_NS7_ILi64EEEEEENS_6half_tEfNS_4arch4Sm80ELb0ELb1ELb1ELb0ELb1ELb0ELb0ELb0ELi2ELi4ELi4ELi4ELb0EEENS1_24CollectiveEpilogueBwdGQAISA_fSD_Li256ELb0ELb1EEENS1_19SingleTileSchedulerILb0ELb0ELb0ELi128EEEEEEEEEvNT_6ParamsE$_ZN4cute3eso3ESOILb1ELb0EJNS_10UnderscoreES2_iEEC2ERKS2_S5_RKi) ;  /* 0xfffc768000007944 */ /* 0x006fea0003c3ffff */
        /* <DEDUP_REMOVED lines=2126> */
[----:B------:R-:W-:Y:S05]  /*47700*/  RET.REL.NODEC R8 `(_ZN7cutlass13device_kernelIN5flash19enable_sm80_to_sm89INS1_16FlashAttnBwdSm80INS1_25CollectiveMainloopBwdSm80ILi2ELi2EN4cute5tupleIJNS5_1CILi128EEES8_NS7_ILi64EEEEEENS_6half_tEfNS_4arch4Sm80ELb0ELb1ELb1ELb0ELb1ELb0ELb0ELb0ELi2ELi4ELi4ELi4ELb0EEENS1_24CollectiveEpilogueBwdGQAISA_fSD_Li256ELb0ELb1EEENS1_19SingleTileSchedulerILb0ELb0ELb0ELi128EEEEEEEEEvNT_6ParamsE) ;  /* 0xfffb88f008007950 */ /* 0x000fea0003c3ffff */
        .type           $_ZN7cutlass13device_kernelIN5flash19enable_sm80_to_sm89INS1_16FlashAttnBwdSm80INS1_25CollectiveMainloopBwdSm80ILi2ELi2EN4cute5tupleIJNS5_1CILi128EEES8_NS7_ILi64EEEEEENS_6half_tEfNS_4arch4Sm80ELb0ELb1ELb1ELb0ELb1ELb0ELb0ELb0ELi2ELi4ELi4ELi4ELb0EEENS1_24CollectiveEpilogueBwdGQAISA_fSD_Li256ELb0ELb1EEENS1_19SingleTileSchedulerILb0ELb0ELb0ELi128EEEEEEEEEvNT_6ParamsE$_ZZN5flash25CollectiveMainloopBwdSm80ILi2ELi2EN4cute5tupleIJNS1_1CILi128EEES4_NS3_ILi64EEEEEEN7cutlass6half_tEfNS7_4arch4Sm80ELb0ELb1ELb1ELb0ELb1ELb0ELb0ELb0ELi2ELi4ELi4ELi4ELb0EE3mmaINS_16FlashAttnBwdSm80ISB_NS_24CollectiveEpilogueBwdGQAIS6_fSA_Li256ELb0ELb1EEENS_19SingleTileSchedulerILb0ELb0ELb0ELi128EEEE13SharedStorageENS1_6TensorINS1_11ArrayEngineIfLm32EEENS1_6LayoutINS2_IJNS2_IJNS3_ILi2EEESO_EEESO_NS3_ILi4EEEEEENS2_IJNS2_IJNS3_ILi1EEESO_EEESQ_NS3_ILi8EEEEEEEEEEEEbRKNSB_6ParamsERT0_S12_iNS2_IJiiiEEERT_ENKUlvE0_clEv,@function
        .size           $_ZN7cutlass13device_kernelIN5flash19enable_sm80_to_sm89INS1_16FlashAttnBwdSm80INS1_25CollectiveMainloopBwdSm80ILi2ELi2EN4cute5tupleIJNS5_1CILi128EEES8_NS7_ILi64EEEEEENS_6half_tEfNS_4arch4Sm80ELb0ELb1ELb1ELb0ELb1ELb0ELb0ELb0ELi2ELi4ELi4ELi4ELb0EEENS1_24CollectiveEpilogueBwdGQAISA_fSD_Li256ELb0ELb1EEENS1_19SingleTileSchedulerILb0ELb0ELb0ELi128EEEEEEEEEvNT_6ParamsE$_ZZN5flash25CollectiveMainloopBwdSm80ILi2ELi2EN4cute5tupleIJNS1_1CILi128EEES4_NS3_ILi64EEEEEEN7cutlass6half_tEfNS7_4arch4Sm80ELb0ELb1ELb1ELb0ELb1ELb0ELb0ELb0ELi2ELi4ELi4ELi4ELb0EE3mmaINS_16FlashAttnBwdSm80ISB_NS_24CollectiveEpilogueBwdGQAIS6_fSA_Li256ELb0ELb1EEENS_19SingleTileSchedulerILb0ELb0ELb0ELi128EEEE13SharedStorageENS1_6TensorINS1_11ArrayEngineIfLm32EEENS1_6LayoutINS2_IJNS2_IJNS3_ILi2EEESO_EEESO_NS3_ILi4EEEEEENS2_IJNS2_IJNS3_ILi1EEESO_EEESQ_NS3_ILi8EEEEEEEEEEEEbRKNSB_6ParamsERT0_S12_iNS2_IJiiiEEERT_ENKUlvE0_clEv,($_ZN7cutlass13device_kernelIN5flash19enable_sm80_to_sm89INS1_16FlashAttnBwdSm80INS1_25CollectiveMainloopBwdSm80ILi2ELi2EN4cute5tupleIJNS5_1CILi128EEES8_NS7_ILi64EEEEEENS_6half_tEfNS_4arch4Sm80ELb0ELb1ELb1ELb0ELb1ELb0ELb0ELb0ELi2ELi4ELi4ELi4ELb0EEENS1_24CollectiveEpilogueBwdGQAISA_fSD_Li256ELb0ELb1EEENS1_19SingleTileSchedulerILb0ELb0ELb0ELi128EEEEEEEEEvNT_6ParamsE$_ZZN5flash25CollectiveMainloopBwdSm80ILi2ELi2EN4cute5tupleIJNS1_1CILi128EEES4_NS3_ILi64EEEEEEN7cutlass6half_tEfNS7_4arch4Sm80ELb0ELb1ELb1ELb0ELb1ELb0ELb0ELb0ELi2ELi4ELi4ELi4ELb0EE3mmaINS_16FlashAttnBwdSm80ISB_NS_24CollectiveEpilogueBwdGQAIS6_fSA_Li256ELb0ELb1EEENS_19SingleTileSchedulerILb0ELb0ELb0ELi128EEEE13SharedStorageENS1_6TensorINS1_11ArrayEngineIfLm32EEENS1_6LayoutINS2_IJNS2_IJNS3_ILi2EEESO_EEESO_NS3_ILi4EEEEEENS2_IJNS2_IJNS3_ILi1EEESO_EEESQ_NS3_ILi8EEEEEEEEEEEEbRKNSB_6ParamsERT0_S12_iNS2_IJiiiEEERT_ENKUlvE_clEv - $_ZN7cutlass13device_kernelIN5flash19enable_sm80_to_sm89INS1_16FlashAttnBwdSm80INS1_25CollectiveMainloopBwdSm80ILi2ELi2EN4cute5tupleIJNS5_1CILi128EEES8_NS7_ILi64EEEEEENS_6half_tEfNS_4arch4Sm80ELb0ELb1ELb1ELb0ELb1ELb0ELb0ELb0ELi2ELi4ELi4ELi4ELb0EEENS1_24CollectiveEpilogueBwdGQAISA_fSD_Li256ELb0ELb1EEENS1_19SingleTileSchedulerILb0ELb0ELb0ELi128EEEEEEEEEvNT_6ParamsE$_ZZN5flash25CollectiveMainloopBwdSm80ILi2ELi2EN4cute5tupleIJNS1_1CILi128EEES4_NS3_ILi64EEEEEEN7cutlass6half_tEfNS7_4arch4Sm80ELb0ELb1ELb1ELb0ELb1ELb0ELb0ELb0ELi2ELi4ELi4ELi4ELb0EE3mmaINS_16FlashAttnBwdSm80ISB_NS_24CollectiveEpilogueBwdGQAIS6_fSA_Li256ELb0ELb1EEENS_19SingleTileSchedulerILb0ELb0ELb0ELi128EEEE13SharedStorageENS1_6TensorINS1_11ArrayEngineIfLm32EEENS1_6LayoutINS2_IJNS2_IJNS3_ILi2EEESO_EEESO_NS3_ILi4EEEEEENS2_IJNS2_IJNS3_ILi1EEESO_EEESQ_NS3_ILi8EEEEEEEEEEEEbRKNSB_6ParamsERT0_S12_iNS2_IJiiiEEERT_ENKUlvE0_clEv)
$_ZN7cutlass13device_kernelIN5flash19enable_sm80_to_sm89INS1_16FlashAttnBwdSm80INS1_25CollectiveMainloopBwdSm80ILi2ELi2EN4cute5tupleIJNS5_1CILi128EEES8_NS7_ILi64EEEEEENS_6half_tEfNS_4arch4Sm80ELb0ELb1ELb1ELb0ELb1ELb0ELb0ELb0ELi2ELi4ELi4ELi4ELb0EEENS1_24CollectiveEpilogueBwdGQAISA_fSD_Li256ELb0ELb1EEENS1_19SingleTileSchedulerILb0ELb0ELb0ELi128EEEEEEEEEvNT_6ParamsE$_ZZN5flash25CollectiveMainloopBwdSm80ILi2ELi2EN4cute5tupleIJNS1_1CILi128EEES4_NS3_ILi64EEEEEEN7cutlass6half_tEfNS7_4arch4Sm80ELb0ELb1ELb1ELb0ELb1ELb0ELb0ELb0ELi2ELi4ELi4ELi4ELb0EE3mmaINS_16FlashAttnBwdSm80ISB_NS_24CollectiveEpilogueBwdGQAIS6_fSA_Li256ELb0ELb1EEENS_19SingleTileSchedulerILb0ELb0ELb0ELi128EEEE13SharedStorageENS1_6TensorINS1_11ArrayEngineIfLm32EEENS1_6LayoutINS2_IJNS2_IJNS3_ILi2EEESO_EEESO_NS3_ILi4EEEEEENS2_IJNS2_IJNS3_ILi1EEESO_EEESQ_NS3_ILi8EEEEEEEEEEEEbRKNSB_6ParamsERT0_S12_iNS2_IJiiiEEERT_ENKUlvE0_clEv:
        /* <DEDUP_REMOVED lines=96> */
.L_x_3049:
[----:B--2---:R-:W-:Y:S05]  /*47d10*/  BSYNC B0 ;  /* 0x0000000000007941 */ /* 0x004fea0003800000 */
.L_x_3048:
[----:B------:R-:W-:Y:S01]  /*47d20*/  MOV R41, 0x0 ;  /* 0x0000000000297802 */ /* 0x000fe20000000f00 */
[----:B------:R-:W0:Y:S03]  /*47d30*/  LDGDEPBAR ;  /* 0x00000000000079af */ /* 0x000e260000000000 */
[----:B------:R-:W-:Y:S05]  /*47d40*/  RET.REL.NODEC R40 `(_ZN7cutlass13device_kernelIN5flash19enable_sm80_to_sm89INS1_16FlashAttnBwdSm80INS1_25CollectiveMainloopBwdSm80ILi2ELi2EN4cute5tupleIJNS5_1CILi128EEES8_NS7_ILi64EEEEEENS_6half_tEfNS_4arch4Sm80ELb0ELb1ELb1ELb0ELb1ELb0ELb0ELb0ELi2ELi4ELi4ELi4ELb0EEENS1_24CollectiveEpilogueBwdGQAISA_fSD_Li256ELb0ELb1EEENS1_19SingleTileSchedulerILb0ELb0ELb0ELi128EEEEEEEEEvNT_6ParamsE) ;  /* 0xfffb82b028007950 */ /* 0x000fea0003c3ffff */
        .type           $_ZN7cutlass13device_kernelIN5flash19enable_sm80_to_sm89INS1_16FlashAttnBwdSm80INS1_25CollectiveMainloopBwdSm80ILi2ELi2EN4cute5tupleIJNS5_1CILi128EEES8_NS7_ILi64EEEEEENS_6half_tEfNS_4arch4Sm80ELb0ELb1ELb1ELb0ELb1ELb0ELb0ELb0ELi2ELi4ELi4ELi4ELb0EEENS1_24CollectiveEpilogueBwdGQAISA_fSD_Li256ELb0ELb1EEENS1_19SingleTileSchedulerILb0ELb0ELb0ELi128EEEEEEEEEvNT_6ParamsE$_ZZN5flash25CollectiveMainloopBwdSm80ILi2ELi2EN4cute5tupleIJNS1_1CILi128EEES4_NS3_ILi64EEEEEEN7cutlass6half_tEfNS7_4arch4Sm80ELb0ELb1ELb1ELb0ELb1ELb0ELb0ELb0ELi2ELi4ELi4ELi4ELb0EE3mmaINS_16FlashAttnBwdSm80ISB_NS_24CollectiveEpilogueBwdGQAIS6_fSA_Li256ELb0ELb1EEENS_19SingleTileSchedulerILb0ELb0ELb0ELi128EEEE13SharedStorageENS1_6TensorINS1_11ArrayEngineIfLm32EEENS1_6LayoutINS2_IJNS2_IJNS3_ILi2EEESO_EEESO_NS3_ILi4EEEEEENS2_IJNS2_IJNS3_ILi1EEESO_EEESQ_NS3_ILi8EEEEEEEEEEEEbRKNSB_6ParamsERT0_S12_iNS2_IJiiiEEERT_ENKUlvE_clEv,@function
        .size           $_ZN7cutlass13device_kernelIN5flash19enable_sm80_to_sm89INS1_16FlashAttnBwdSm80INS1_25CollectiveMainloopBwdSm80ILi2ELi2EN4cute5tupleIJNS5_1CILi128EEES8_NS7_ILi64EEEEEENS_6half_tEfNS_4arch4Sm80ELb0ELb1ELb1ELb0ELb1ELb0ELb0ELb0ELi2ELi4ELi4ELi4ELb0EEENS1_24CollectiveEpilogueBwdGQAISA_fSD_Li256ELb0ELb1EEENS1_19SingleTileSchedulerILb0ELb0ELb0ELi128EEEEEEEEEvNT_6ParamsE$_ZZN5flash25CollectiveMainloopBwdSm80ILi2ELi2EN4cute5tupleIJNS1_1CILi128EEES4_NS3_ILi64EEEEEEN7cutlass6half_tEfNS7_4arch4Sm80ELb0ELb1ELb1ELb0ELb1ELb0ELb0ELb0ELi2ELi4ELi4ELi4ELb0EE3mmaINS_16FlashAttnBwdSm80ISB_NS_24CollectiveEpilogueBwdGQAIS6_fSA_Li256ELb0ELb1EEENS_19SingleTileSchedulerILb0ELb0ELb0ELi128EEEE13SharedStorageENS1_6TensorINS1_11ArrayEngineIfLm32EEENS1_6LayoutINS2_IJNS2_IJNS3_ILi2EEESO_EEESO_NS3_ILi4EEEEEENS2_IJNS2_IJNS3_ILi1EEESO_EEESQ_NS3_ILi8EEEEEEEEEEEEbRKNSB_6ParamsERT0_S12_iNS2_IJiiiEEERT_ENKUlvE_clEv,($_ZN7cutlass13device_kernelIN5flash19enable_sm80_to_sm89INS1_16FlashAttnBwdSm80INS1_25CollectiveMainloopBwdSm80ILi2ELi2EN4cute5tupleIJNS5_1CILi128EEES8_NS7_ILi64EEEEEENS_6half_tEfNS_4arch4Sm80ELb0ELb1ELb1ELb0ELb1ELb0ELb0ELb0ELi2ELi4ELi4ELi4ELb0EEENS1_24CollectiveEpilogueBwdGQAISA_fSD_Li256ELb0ELb1EEENS1_19SingleTileSchedulerILb0ELb0ELb0ELi128EEEEEEEEEvNT_6ParamsE$_ZZZN5flash25CollectiveMainloopBwdSm80ILi2ELi2EN4cute5tupleIJNS1_1CILi128EEES4_NS3_ILi64EEEEEEN7cutlass6half_tEfNS7_4arch4Sm80ELb0ELb1ELb1ELb0ELb1ELb0ELb0ELb0ELi2ELi4ELi4ELi4ELb0EE3mmaINS_16FlashAttnBwdSm80ISB_NS_24CollectiveEpilogueBwdGQAIS6_fSA_Li256ELb0ELb1EEENS_19SingleTileSchedulerILb0ELb0ELb0ELi128EEEE13SharedStorageENS1_6TensorINS1_11ArrayEngineIfLm32EEENS1_6LayoutINS2_IJNS2_IJNS3_ILi2EEESO_EEESO_NS3_ILi4EEEEEENS2_IJNS2_IJNS3_ILi1EEESO_EEESQ_NS3_ILi8EEEEEEEEEEEEbRKNSB_6ParamsERT0_S12_iNS2_IJiiiEEERT_ENKUliT_E_clIZSC_ISJ_SX_EbS10_S12_S12_iS13_S15_EUlRS16_iE_EEDaiS16_ENKUlT_E_clIZSC_ISJ_SX_EbS10_S12_S12_iS13_S15_EUlvE0_EEDaS1B_ - $_ZN7cutlass13device_kernelIN5flash19enable_sm80_to_sm89INS1_16FlashAttnBwdSm80INS1_25CollectiveMainloopBwdSm80ILi2ELi2EN4cute5tupleIJNS5_1CILi128EEES8_NS7_ILi64EEEEEENS_6half_tEfNS_4arch4Sm80ELb0ELb1ELb1ELb0ELb1ELb0ELb0ELb0ELi2ELi4ELi4ELi4ELb0EEENS1_24CollectiveEpilogueBwdGQAISA_fSD_Li256ELb0ELb1EEENS1_19SingleTileSchedulerILb0ELb0ELb0ELi128EEEEEEEEEvNT_6ParamsE$_ZZN5flash25CollectiveMainloopBwdSm80ILi2ELi2EN4cute5tupleIJNS1_1CILi128EEES4_NS3_ILi64EEEEEEN7cutlass6half_tEfNS7_4arch4Sm80ELb0ELb1ELb1ELb0ELb1ELb0ELb0ELb0ELi2ELi4ELi4ELi4ELb0EE3mmaINS_16FlashAttnBwdSm80ISB_NS_24CollectiveEpilogueBwdGQAIS6_fSA_Li256ELb0ELb1EEENS_19SingleTileSchedulerILb0ELb0ELb0ELi128EEEE13SharedStorageENS1_6TensorINS1_11ArrayEngineIfLm32EEENS1_6LayoutINS2_IJNS2_IJNS3_ILi2EEESO_EEESO_NS3_ILi4EEEEEENS2_IJNS2_IJNS3_ILi1EEESO_EEESQ_NS3_ILi8EEEEEEEEEEEEbRKNSB_6ParamsERT0_S12_iNS2_IJiiiEEERT_ENKUlvE_clEv)
$_ZN7cutlass13device_kernelIN5flash19enable_sm80_to_sm89INS1_16FlashAttnBwdSm80INS1_25CollectiveMainloopBwdSm80ILi2ELi2EN4cute5tupleIJNS5_1CILi128EEES8_NS7_ILi64EEEEEENS_6half_tEfNS_4arch4Sm80ELb0ELb1ELb1ELb0ELb1ELb0ELb0ELb0ELi2ELi4ELi4ELi4ELb0EEENS1_24CollectiveEpilogueBwdGQAISA_fSD_Li256ELb0ELb1EEENS1_19SingleTileSchedulerILb0ELb0ELb0ELi128EEEEEEEEEvNT_6ParamsE$_ZZN5flash25CollectiveMainloopBwdSm80ILi2ELi2EN4cute5tupleIJNS1_1CILi128EEES4_NS3_ILi64EEEEEEN7cutlass6half_tEfNS7_4arch4Sm80ELb0ELb1ELb1ELb0ELb1ELb0ELb0ELb0ELi2ELi4ELi4ELi4ELb0EE3mmaINS_16FlashAttnBwdSm80ISB_NS_24CollectiveEpilogueBwdGQAIS6_fSA_Li256ELb0ELb1EEENS_19SingleTileSchedulerILb0ELb0ELb0ELi128EEEE13SharedStorageENS1_6TensorINS1_11ArrayEngineIfLm32EEENS1_6LayoutINS2_IJNS2_IJNS3_ILi2EEESO_EEESO_NS3_ILi4EEEEEENS2_IJNS2_IJNS3_ILi1EEESO_EEESQ_NS3_ILi8EEEEEEEEEEEEbRKNSB_6ParamsERT0_S12_iNS2_IJiiiEEERT_ENKUlvE_clEv:
        /* <DEDUP_REMOVED lines=96> */
.L_x_3051:
[----:B---3--:R-:W-:Y:S05]  /*48350*/  BSYNC B0 ;  /* 0x0000000000007941 */ /* 0x008fea0003800000 */
.L_x_3050:
[----:B------:R-:W-:Y:S01]  /*48360*/  MOV R5, 0x0 ;  /* 0x0000000000057802 */ /* 0x000fe20000000f00 */
[----:B------:R-:W0:Y:S03]  /*48370*/  LDGDEPBAR ;  /* 0x00000000000079af */ /* 0x000e260000000000 */
[----:B------:R-:W-:Y:S05]  /*48380*/  RET.REL.NODEC R4 `(_ZN7cutlass13device_kernelIN5flash19enable_sm80_to_sm89INS1_16FlashAttnBwdSm80INS1_25CollectiveMainloopBwdSm80ILi2ELi2EN4cute5tupleIJNS5_1CILi128EEES8_NS7_ILi64EEEEEENS_6half_tEfNS_4arch4Sm80ELb0ELb1ELb1ELb0ELb1ELb0ELb0ELb0ELi2ELi4ELi4ELi4ELb0EEENS1_24CollectiveEpilogueBwdGQAISA_fSD_Li256ELb0ELb1EEENS1_19SingleTileSchedulerILb0ELb0ELb0ELi128EEEEEEEEEvNT_6ParamsE) ;  /* 0xfffb7c7004007950 */ /* 0x000fea0003c3ffff */
        .type           $_ZN7cutlass13device_kernelIN5flash19enable_sm80_to_sm89INS1_16FlashAttnBwdSm80INS1_25CollectiveMainloopBwdSm80ILi2ELi2EN4cute5tupleIJNS5_1CILi128EEES8_NS7_ILi64EEEEEENS_6half_tEfNS_4arch4Sm80ELb0ELb1ELb1ELb0ELb1ELb0ELb0ELb0ELi2ELi4ELi4ELi4ELb0EEENS1_24CollectiveEpilogueBwdGQAISA_fSD_Li256ELb0ELb1EEENS1_19SingleTileSchedulerILb0ELb0ELb0ELi128EEEEEEEEEvNT_6ParamsE$_ZZZN5flash25CollectiveMainloopBwdSm80ILi2ELi2EN4cute5tupleIJNS1_1CILi128EEES4_NS3_ILi64EEEEEEN7cutlass6half_tEfNS7_4arch4Sm80ELb0ELb1ELb1ELb0ELb1ELb0ELb0ELb0ELi2ELi4ELi4ELi4ELb0EE3mmaINS_16FlashAttnBwdSm80ISB_NS_24CollectiveEpilogueBwdGQAIS6_fSA_Li256ELb0ELb1EEENS_19SingleTileSchedulerILb0ELb0ELb0ELi128EEEE13SharedStorageENS1_6TensorINS1_11ArrayEngineIfLm32EEENS1_6LayoutINS2_IJNS2_IJNS3_ILi2EEESO_EEESO_NS3_ILi4EEEEEENS2_IJNS2_IJNS3_ILi1EEESO_EEESQ_NS3_ILi8EEEEEEEEEEEEbRKNSB_6ParamsERT0_S12_iNS2_IJiiiEEERT_ENKUliT_E_clIZSC_ISJ_SX_EbS10_S12_S12_iS13_S15_EUlRS16_iE_EEDaiS16_ENKUlT_E_clIZSC_ISJ_SX_EbS10_S12_S12_iS13_S15_EUlvE0_EEDaS1B_,@function
        .size           $_ZN7cutlass13device_kernelIN5flash19enable_sm80_to_sm89INS1_16FlashAttnBwdSm80INS1_25CollectiveMainloopBwdSm80ILi2ELi2EN4cute5tupleIJNS5_1CILi128EEES8_NS7_ILi64EEEEEENS_6half_tEfNS_4arch4Sm80ELb0ELb1ELb1ELb0ELb1ELb0ELb0ELb0ELi2ELi4ELi4ELi4ELb0EEENS1_24CollectiveEpilogueBwdGQAISA_fSD_Li256ELb0ELb1EEENS1_19SingleTileSchedulerILb0ELb0ELb0ELi128EEEEEEEEEvNT_6ParamsE$_ZZZN5flash25CollectiveMainloopBwdSm80ILi2ELi2EN4cute5tupleIJNS1_1CILi128EEES4_NS3_ILi64EEEEEEN7cutlass6half_tEfNS7_4arch4Sm80ELb0ELb1ELb1ELb0ELb1ELb0ELb0ELb0ELi2ELi4ELi4ELi4ELb0EE3mmaINS_16FlashAttnBwdSm80ISB_NS_24CollectiveEpilogueBwdGQAIS6_fSA_Li256ELb0ELb1EEENS_19SingleTileSchedulerILb0ELb0ELb0ELi128EEEE13SharedStorageENS1_6TensorINS1_11ArrayEngineIfLm32EEENS1_6LayoutINS2_IJNS2_IJNS3_ILi2EEESO_EEESO_NS3_ILi4EEEEEENS2_IJNS2_IJNS3_ILi1EEESO_EEESQ_NS3_ILi8EEEEEEEEEEEEbRKNSB_6ParamsERT0_S12_iNS2_IJiiiEEERT_ENKUliT_E_clIZSC_ISJ_SX_EbS10_S12_S12_iS13_S15_EUlRS16_iE_EEDaiS16_ENKUlT_E_clIZSC_ISJ_SX_EbS10_S12_S12_iS13_S15_EUlvE0_EEDaS1B_,($_ZN7cutlass13device_kernelIN5flash19enable_sm80_to_sm89INS1_16FlashAttnBwdSm80INS1_25CollectiveMainloopBwdSm80ILi2ELi2EN4cute5tupleIJNS5_1CILi128EEES8_NS7_ILi64EEEEEENS_6half_tEfNS_4arch4Sm80ELb0ELb1ELb1ELb0ELb1ELb0ELb0ELb0ELi2ELi4ELi4ELi4ELb0EEENS1_24CollectiveEpilogueBwdGQAISA_fSD_Li256ELb0ELb1EEENS1_19SingleTileSchedulerILb0ELb0ELb0ELi128EEEEEEEEEvNT_6ParamsE$_ZZZN5flash25CollectiveMainloopBwdSm80ILi2ELi2EN4cute5tupleIJNS1_1CILi128EEES4_NS3_ILi64EEEEEEN7cutlass6half_tEfNS7_4arch4Sm80ELb0ELb1ELb1ELb0ELb1ELb0ELb0ELb0ELi2ELi4ELi4ELi4ELb0EE3mmaINS_16FlashAttnBwdSm80ISB_NS_24CollectiveEpilogueBwdGQAIS6_fSA_Li256ELb0ELb1EEENS_19SingleTileSchedulerILb0ELb0ELb0ELi128EEEE13SharedStorageENS1_6TensorINS1_11ArrayEngineIfLm32EEENS1_6LayoutINS2_IJNS2_IJNS3_ILi2EEESO_EEESO_NS3_ILi4EEEEEENS2_IJNS2_IJNS3_ILi1EEESO_EEESQ_NS3_ILi8EEEEEEEEEEEEbRKNSB_6ParamsERT0_S12_iNS2_IJiiiEEERT_ENKUliT_E_clIZSC_ISJ_SX_EbS10_S12_S12_iS13_S15_EUlRS16_iE_EEDaiS16_ENKUlvE0_clEv - $_ZN7cutlass13device_kernelIN5flash19enable_sm80_to_sm89INS1_16FlashAttnBwdSm80INS1_25CollectiveMainloopBwdSm80ILi2ELi2EN4cute5tupleIJNS5_1CILi128EEES8_NS7_ILi64EEEEEENS_6half_tEfNS_4arch4Sm80ELb0ELb1ELb1ELb0ELb1ELb0ELb0ELb0ELi2ELi4ELi4ELi4ELb0EEENS1_24CollectiveEpilogueBwdGQAISA_fSD_Li256ELb0ELb1EEENS1_19SingleTileSchedulerILb0ELb0ELb0ELi128EEEEEEEEEvNT_6ParamsE$_ZZZN5flash25CollectiveMainloopBwdSm80ILi2ELi2EN4cute5tupleIJNS1_1CILi128EEES4_NS3_ILi64EEEEEEN7cutlass6half_tEfNS7_4arch4Sm80ELb0ELb1ELb1ELb0ELb1ELb0ELb0ELb0ELi2ELi4ELi4ELi4ELb0EE3mmaINS_16FlashAttnBwdSm80ISB_NS_24CollectiveEpilogueBwdGQAIS6_fSA_Li256ELb0ELb1EEENS_19SingleTileSchedulerILb0ELb0ELb0ELi128EEEE13SharedStorageENS1_6TensorINS1_11ArrayEngineIfLm32EEENS1_6LayoutINS2_IJNS2_IJNS3_ILi2EEESO_EEESO_NS3_ILi4EEEEEENS2_IJNS2_IJNS3_ILi1EEESO_EEESQ_NS3_ILi8EEEEEEEEEEEEbRKNSB_6ParamsERT0_S12_iNS2_IJiiiEEERT_ENKUliT_E_clIZSC_ISJ_SX_EbS10_S12_S12_iS13_S15_EUlRS16_iE_EEDaiS16_ENKUlT_E_clIZSC_ISJ_SX_EbS10_S12_S12_iS13_S15_EUlvE0_EEDaS1B_)
$_ZN7cutlass13device_kernelIN5flash19enable_sm80_to_sm89INS1_16FlashAttnBwdSm80INS1_25CollectiveMainloopBwdSm80ILi2ELi2EN4cute5tupleIJNS5_1CILi128EEES8_NS7_ILi64EEEEEENS_6half_tEfNS_4arch4Sm80ELb0ELb1ELb1ELb0ELb1ELb0ELb0ELb0ELi2ELi4ELi4ELi4ELb0EEENS1_24CollectiveEpilogueBwdGQAISA_fSD_Li256ELb0ELb1EEENS1_19SingleTileSchedulerILb0ELb0ELb0ELi128EEEEEEEEEvNT_6ParamsE$_ZZZN5flash25CollectiveMainloopBwdSm80ILi2ELi2EN4cute5tupleIJNS1_1CILi128EEES4_NS3_ILi64EEEEEEN7cutlass6half_tEfNS7_4arch4Sm80ELb0ELb1ELb1ELb0ELb1ELb0ELb0ELb0ELi2ELi4ELi4ELi4ELb0EE3mmaINS_16FlashAttnBwdSm80ISB_NS_24CollectiveEpilogueBwdGQAIS6_fSA_Li256ELb0ELb1EEENS_19SingleTileSchedulerILb0ELb0ELb0ELi128EEEE13SharedStorageENS1_6TensorINS1_11ArrayEngineIfLm32EEENS1_6LayoutINS2_IJNS2_IJNS3_ILi2EEESO_EEESO_NS3_ILi4EEEEEENS2_IJNS2_IJNS3_ILi1EEESO_EEESQ_NS3_ILi8EEEEEEEEEEEEbRKNSB_6ParamsERT0_S12_iNS2_IJiiiEEERT_ENKUliT_E_clIZSC_ISJ_SX_EbS10_S12_S12_iS13_S15_EUlRS16_iE_EEDaiS16_ENKUlT_E_clIZSC_ISJ_SX_EbS10_S12_S12_iS13_S15_EUlvE0_EEDaS1B_:
        /* <DEDUP_REMOVED lines=23> */
[----:B-1---5:R-:W-:Y:S05]  /*48500*/  CALL.REL.NOINC `($_ZN7cutlass13device_kernelIN5flash19enable_sm80_to_sm89INS1_16FlashAttnBwdSm80INS1_25CollectiveMainloopBwdSm80ILi2ELi2EN4cute5tupleIJNS5_1CILi128EEES8_NS7_ILi64EEEEEENS_6half_tEfNS_4arch4Sm80ELb0ELb1ELb1ELb0ELb1ELb0ELb0ELb0ELi2ELi4ELi4ELi4ELb0EEENS1_24CollectiveEpilogueBwdGQAISA_fSD_Li256ELb0ELb1EEENS1_19SingleTileSchedulerILb0ELb0ELb0ELi128EEEEEEEEEvNT_6ParamsE$_ZN4cute3eso3ESOILb0ELb1EJiNS_1CILi0EEEEEC2ERKiRKS3_) ;  /* 0xfffbe22000007944 */ /* 0x022fea0003c3ffff */
[----:B------:R-:W2:Y:S01]  /*48510*/  LDL R4, [R1+0x1590] ;  /* 0x0015900001047983 */ /* 0x000ea20000100800 */
[----:B-1----:R-:W-:Y:S02]  /*48520*/  MOV R2, R15 ;  /* 0x0000000f00027202 */ /* 0x002fe40000000f00 */
[----:B------:R-:W-:Y:S01]  /*48530*/  MOV R6, 0x48570 ;  /* 0x0004857000067802 */ /* 0x000fe20000000f00 */
[----:B--2---:R1:W-:Y:S04]  /*48540*/  STL [R1+0x15d8], R4 ;  /* 0x0015d80401007387 */ /* 0x0043e80000100800 */
[----:B------:R1:W5:Y:S02]  /*48550*/  LD.E R34, [R34.64+0x4] ;  /* 0x0000040822227980 */ /* 0x000364000c101900 */
[----:B-1---5:R-:W-:Y:S05]  /*48560*/  CALL.REL.NOINC `($_ZN7cutlass13device_kernelIN5flash19enable_sm80_to_sm89INS1_16FlashAttnBwdSm80INS1_25CollectiveMainloopBwdSm80ILi2ELi2EN4cute5tupleIJNS5_1CILi128EEES8_NS7_ILi64EEEEEENS_6half_tEfNS_4arch4Sm80ELb0ELb1ELb1ELb0ELb1ELb0ELb0ELb0ELi2ELi4ELi4ELi4ELb0EEENS1_24CollectiveEpilogueBwdGQAISA_fSD_Li256ELb0ELb1EEENS1_19SingleTileSchedulerILb0ELb0ELb0ELi128EEEEEEEEEvNT_6ParamsE$_ZN4cute3eso3ESOILb0ELb0EJiNS_5tupleIJiNS_1CILi0EEEEEEEEC2ERKiRKS5_) ;  /* 0xfffbdc8000007944 */ /* 0x022fea0003c3ffff */
[----:B-1----:R1:W5:Y:S01]  /*48570*/  LDL.64 R2, [R1+0x1590] ;  /* 0x0015900001027983 */ /* 0x0023620000100a00 */
[----:B------:R-:W-:-:S03]  /*48580*/  MOV R34, 0x485a0 ;  /* 0x000485a000227802 */ /* 0x000fc60000000f00 */
[----:B-1---5:R-:W-:Y:S05]  /*48590*/  CALL.REL.NOINC `($_ZN7cutlass13device_kernelIN5flash19enable_sm80_to_sm89INS1_16FlashAttnBwdSm80INS1_25CollectiveMainloopBwdSm80ILi2ELi2EN4cute5tupleIJNS5_1CILi128EEES8_NS7_ILi64EEEEEENS_6half_tEfNS_4arch4Sm80ELb0ELb1ELb1ELb0ELb1ELb0ELb0ELb0ELi2ELi4ELi4ELi4ELb0EEENS1_24CollectiveEpilogueBwdGQAISA_fSD_Li256ELb0ELb1EEENS1_19SingleTileSchedulerILb0ELb0ELb0ELi128EEEEEEEEEvNT_6ParamsE$_ZN4cute3eso3ESOILb0ELb1EJNS_5tupleIJiNS2_IJiNS_1CILi0EEEEEEEEENS2_IJNS_10UnderscoreENS2_IJS7_S7_EEEEEEEEC2ERKS6_RKS9_) ;  /* 0xfffbe0a000007944 */ /* 0x022fea0003c3ffff */
[----:B------:R-:W2:Y:S01]  /*485a0*/  LDL.64 R4, [R1+0x1590] ;  /* 0x0015900001047983 */ /* 0x000ea20000100a00 */
[----:B-1----:R-:W-:-:S02]  /*485b0*/  MOV R2, R12 ;  /* 0x0000000c00027202 */ /* 0x002fc40000000f00 */
        /* <DEDUP_REMOVED lines=35> */
[----:B------:R-:W-:Y:S05]  /*487f0*/  CALL.REL.NOINC `($_ZN7cutlass13device_kernelIN5flash19enable_sm80_to_sm89INS1_16FlashAttnBwdSm80INS1_25CollectiveMainloopBwdSm80ILi2ELi2EN4cute5tupleIJNS5_1CILi128EEES8_NS7_ILi64EEEEEENS_6half_tEfNS_4arch4Sm80ELb0ELb1ELb1ELb0ELb1ELb0ELb0ELb0ELi2ELi4ELi4ELi4ELb0EEENS1_24CollectiveEpilogueBwdGQAISA_fSD_Li256ELb0ELb1EEENS1_19SingleTileSchedulerILb0ELb0ELb0ELi128EEEEEEEEEvNT_6ParamsE$_ZN4cute3eso3ESOILb0ELb0EJiiiEEC2ERKiS4_S4_) ;  /* 0xfffbdc5000007944 */ /* 0x000fea0003c3ffff */
[----:B------:R2:W5:Y:S04]  /*48800*/  LDL R5, [R1+0x1598] ;  /* 0x0015980001057983 */ /* 0x0005680000100800 */
[----:B-1----:R2:W5:Y:S01]  /*48810*/  LDL.64 R2, [R1+0x1590] ;  /* 0x0015900001027983 */ /* 0x0025620000100a00 */
[----:B------:R-:W-:-:S03]  /*48820*/  MOV R6, 0x48840 ;  /* 0x0004884000067802 */ /* 0x000fc60000000f00 */
[----:B--2--5:R-:W-:Y:S05]  /*48830*/  CALL.REL.NOINC `($_ZN7cutlass13device_kernelIN5flash19enable_sm80_to_sm89INS1_16FlashAttnBwdSm80INS1_25CollectiveMainloopBwdSm80ILi2ELi2EN4cute5tupleIJNS5_1CILi128EEES8_NS7_ILi64EEEEEENS_6half_tEfNS_4arch4Sm80ELb0ELb1ELb1ELb0ELb1ELb0ELb0ELb0ELi2ELi4ELi4ELi4ELb0EEENS1_24CollectiveEpilogueBwdGQAISA_fSD_Li256ELb0ELb1EEENS1_19SingleTileSchedulerILb0ELb0ELb0ELi128EEEEEEEEEvNT_6ParamsE$_ZN4cute3eso3ESOILb1ELb0EJNS_1CILi1EEENS_5tupleIJiiiEEENS2_ILi64EEENS4_IJNS2_ILi72EEENS2_ILi144EEENS2_ILi288EEEEEENS2_ILi512EEEEEC2ERKS3_RKS5_RKS6_RKSA_RKSB_) ;  /* 0xfffbe3b000007944 */ /* 0x024fea0003c3ffff */
[----:B-1----:R1:W5:Y:S04]  /*48840*/  LDL R5, [R1+0x1598] ;  /* 0x0015980001057983 */ /* 0x0023680000100800 */
[----:B------:R1:W5:Y:S01]  /*48850*/  LDL.64 R2, [R1+0x1590] ;  /* 0x0015900001027983 */ /* 0x0003620000100a00 */
[----:B------:R-:W-:-:S03]  /*48860*/  MOV R6, 0x48880 ;  /* 0x0004888000067802 */ /* 0x000fc60000000f00 */
[----:B-1---5:R-:W-:Y:S05]  /*48870*/  CALL.REL.NOINC `($_ZN7cutlass13device_kernelIN5flash19enable_sm80_to_sm89INS1_16FlashAttnBwdSm80INS1_25CollectiveMainloopBwdSm80ILi2ELi2EN4cute5tupleIJNS5_1CILi128EEES8_NS7_ILi64EEEEEENS_6half_tEfNS_4arch4Sm80ELb0ELb1ELb1ELb0ELb1ELb0ELb0ELb0ELi2ELi4ELi4ELi4ELb0EEENS1_24CollectiveEpilogueBwdGQAISA_fSD_Li256ELb0ELb1EEENS1_19SingleTileSchedulerILb0ELb0ELb0ELi128EEEEEEEEEvNT_6ParamsE$_ZN4cute5tupleIJNS0_IJNS_1CILi8EEENS0_IJNS1_ILi2EEES3_S3_EEENS1_ILi1EEES4_S5_EEENS0_IJS5_NS0_IJiiiEEENS1_ILi64EEENS0_IJNS1_ILi72EEENS1_ILi144EEENS1_ILi288EEEEEENS1_ILi512EEEEEEEEC2ERKS6_RKSE_) ;  /* 0xfffc002000007944 */ /* 0x022fea0003c3ffff */
[----:B-1----:R1:W5:Y:S04]  /*48880*/  LDL R5, [R1+0x1598] ;  /* 0x0015980001057983 */ /* 0x0023680000100800 */
[----:B------:R1:W5:Y:S01]  /*48890*/  LDL.64 R2, [R1+0x1590] ;  /* 0x0015900001027983 */ /* 0x0003620000100a00 */
[----:B------:R-:W-:-:S03]  /*488a0*/  MOV R4, 0x488c0 ;  /* 0x000488c000047802 */ /* 0x000fc60000000f00 */
[----:B-1---5:R-:W-:Y:S05]  /*488b0*/  CALL.REL.NOINC `($_ZN7cutlass13device_kernelIN5flash19enable_sm80_to_sm89INS1_16FlashAttnBwdSm80INS1_25CollectiveMainloopBwdSm80ILi2ELi2EN4cute5tupleIJNS5_1CILi128EEES8_NS7_ILi64EEEEEENS_6half_tEfNS_4arch4Sm80ELb0ELb1ELb1ELb0ELb1ELb0ELb0ELb0ELi2ELi4ELi4ELi4ELb0EEENS1_24CollectiveEpilogueBwdGQAISA_fSD_Li256ELb0ELb1EEENS1_19SingleTileSchedulerILb0ELb0ELb0ELi128EEEEEEEEEvNT_6ParamsE$_ZZN4cute7flattenINS_5tupleIJNS_1CILi1EEENS1_IJiiiEEENS2_ILi64EEENS1_IJNS2_ILi72EEENS2_ILi144EEENS2_ILi288EEEEEENS2_ILi512EEEEEEEEDaRKT_ENKUlRKT_E_clIS4_EEDaSH_) ;  /* 0xfffc0f2000007944 */ /* 0x022fea0003c3ffff */
[----:B------:R-:W-:Y:S02]  /*488c0*/  MOV R6, 0x488e0 ;  /* 0x000488e000067802 */ /* 0x000fe40000000f00 */
[----:B------:R-:W-:Y:S05]  /*488d0*/  CALL.REL.NOINC `($_ZN7cutlass13device_kernelIN5flash19enable_sm80_to_sm89INS1_16FlashAttnBwdSm80INS1_25CollectiveMainloopBwdSm80ILi2ELi2EN4cute5tupleIJNS5_1CILi128EEES8_NS7_ILi64EEEEEENS_6half_tEfNS_4arch4Sm80ELb0ELb1ELb1ELb0ELb1ELb0ELb0ELb0ELi2ELi4ELi4ELi4ELb0EEENS1_24CollectiveEpilogueBwdGQAISA_fSD_Li256ELb0ELb1EEENS1_19SingleTileSchedulerILb0ELb0ELb0ELi128EEEEEEEEEvNT_6ParamsE$_ZZN4cute12filter_tupleINS_5tupleIJNS_1CILi1EEENS1_IJiiiEEENS2_ILi64EEENS1_IJNS2_ILi72EEENS2_ILi144EEENS2_ILi288EEEEEENS2_ILi512EEEEEEZNS_7flattenISB_EEDaRKT_EUlRKT_E_EEDaSF_OT0_ENKUlDpSI_E_clIJNS1_IJS3_EEES4_NS1_IJS5_EEES9_NS1_IJSA_EEEEEEDaSM_) ;  /* 0xfffc04f000007944 */ /* 0x000fea0003c3ffff */
[----:B------:R-:W-:Y:S02]  /*488e0*/  MOV R6, 0x48900 ;  /* 0x0004890000067802 */ /* 0x000fe40000000f00 */
[----:B------:R-:W-:Y:S05]  /*488f0*/  CALL.REL.NOINC `($_ZN7cutlass13device_kernelIN5flash19enable_sm80_to_sm89INS1_16FlashAttnBwdSm80INS1_25CollectiveMainloopBwdSm80ILi2ELi2EN4cute5tupleIJNS5_1CILi128EEES8_NS7_ILi64EEEEEENS_6half_tEfNS_4arch4Sm80ELb0ELb1ELb1ELb0ELb1ELb0ELb0ELb0ELi2ELi4ELi4ELi4ELb0EEENS1_24CollectiveEpilogueBwdGQAISA_fSD_Li256ELb0ELb1EEENS1_19SingleTileSchedulerILb0ELb0ELb0ELi128EEEEEEEEEvNT_6ParamsE$_ZN4cute3eso3ESOILb0ELb1EJiNS_1CILi72EEENS2_ILi512EEEEEC2ERKiRKS3_RKS4_) ;  /* 0xfffbdf1000007944 */ /* 0x000fea0003c3ffff */
[----:B------:R-:W2:Y:S01]  /*48900*/  LDL R28, [R1+0x1590] ;  /* 0x00159000011c7983 */ /* 0x000ea20000100800 */
[----:B-1----:R-:W-:-:S02]  /*48910*/  MOV R2, R25 ;  /* 0x0000001900027202 */ /* 0x002fc40000000f00 */
[----:B------:R-:W-:Y:S01]  /*48920*/  MOV R6, 0x48950 ;  /* 0x0004895000067802 */ /* 0x000fe20000000f00 */
[----:B--2---:R1:W-:Y:S04]  /*48930*/  STL [R1+0x15e0], R28 ;  /* 0x0015e01c01007387 */ /* 0x0043e80000100800 */
[----:B-1----:R-:W-:Y:S05]  /*48940*/  CALL.REL.NOINC `($_ZN7cutlass13device_kernelIN5flash19enable_sm80_to_sm89INS1_16FlashAttnBwdSm80INS1_25CollectiveMainloopBwdSm80ILi2ELi2EN4cute5tupleIJNS5_1CILi128EEES8_NS7_ILi64EEEEEENS_6half_tEfNS_4arch4Sm80ELb0ELb1ELb1ELb0ELb1ELb0ELb0ELb0ELi2ELi4ELi4ELi4ELb0EEENS1_24CollectiveEpilogueBwdGQAISA_fSD_Li256ELb0ELb1EEENS1_19SingleTileSchedulerILb0ELb0ELb0ELi128EEEEEEEEEvNT_6ParamsE$_ZN4cute3eso3ESOILb0ELb0EJiiNS_1CILi72EEENS2_ILi512EEEEEC2ERKiS7_RKS3_RKS4_) ;  /* 0xfffbda8000007944 */ /* 0x002fea0003c3ffff */
[----:B-1----:R-:W2:Y:S01]  /*48950*/  LDL.64 R2, [R1+0x1590] ;  /* 0x0015900001027983 */ /* 0x002ea20000100a00 */
[----:B------:R-:W-:Y:S01]  /*48960*/  IMAD.MOV.U32 R6, RZ, RZ, R4 ;  /* 0x000000ffff067224 */ /* 0x000fe200078e0004 */
[----:B------:R-:W-:Y:S01]  /*48970*/  IADD3 R5, R10, 0x250, RZ ;  /* 0x000002500a057810 */ /* 0x000fe20007ffe0ff */
[----:B------:R-:W-:Y:S01]  /*48980*/  IMAD.MOV.U32 R34, RZ, RZ, R14 ;  /* 0x000000ffff227224 */ /* 0x000fe200078e000e */
[----:B------:R-:W-:Y:S01]  /*48990*/  MOV R4, 0x489d0 ;  /* 0x000489d000047802 */ /* 0x000fe20000000f00 */
[----:B--2---:R1:W-:Y:S04]  /*489a0*/  STL [R1+0x15cc], R2 ;  /* 0x0015cc0201007387 */ /* 0x0043e80000100800 */
[----:B------:R1:W-:Y:S02]  /*489b0*/  STL [R1+0x15d0], R3 ;  /* 0x0015d00301007387 */ /* 0x0003e40000100800 */
[----:B-1----:R-:W-:Y:S05]  /*489c0*/  CALL.REL.NOINC `($_ZN7cutlass13device_kernelIN5flash19enable_sm80_to_sm89INS1_16FlashAttnBwdSm80INS1_25CollectiveMainloopBwdSm80ILi2ELi2EN4cute5tupleIJNS5_1CILi128EEES8_NS7_ILi64EEEEEENS_6half_tEfNS_4arch4Sm80ELb0ELb1ELb1ELb0ELb1ELb0ELb0ELb0ELi2ELi4ELi4ELi4ELb0EEENS1_24CollectiveEpilogueBwdGQAISA_fSD_Li256ELb0ELb1EEENS1_19SingleTileSchedulerILb0ELb0ELb0ELi128EEEEEEEEEvNT_6ParamsE$_ZN4cute3eso3ESOILb0ELb0EJiiiNS_1CILi72EEENS2_ILi512EEEEEC2ERKiS7_S7_RKS3_RKS4_) ;  /* 0xfffbdbd000007944 */ /* 0x002fea0003c3ffff */
        /* <DEDUP_REMOVED lines=8> */
[----:B-1----:R-:W-:Y:S05]  /*48a50*/  CALL.REL.NOINC `($_ZN7cutlass13device_kernelIN5flash19enable_sm80_to_sm89INS1_16FlashAttnBwdSm80INS1_25CollectiveMainloopBwdSm80ILi2ELi2EN4cute5tupleIJNS5_1CILi128EEES8_NS7_ILi64EEEEEENS_6half_tEfNS_4arch4Sm80ELb0ELb1ELb1ELb0ELb1ELb0ELb0ELb0ELi2ELi4ELi4ELi4ELb0EEENS1_24CollectiveEpilogueBwdGQAISA_fSD_Li256ELb0ELb1EEENS1_19SingleTileSchedulerILb0ELb0ELb0ELi128EEEEEEEEEvNT_6ParamsE$_ZN4cute3eso3ESOILb1ELb0EJNS_1CILi1EEEiiiNS2_ILi72EEENS2_ILi512EEEEEC2ERKS3_RKiSA_SA_RKS4_RKS5_) ;  /* 0xfffbe2b000007944 */ /* 0x002fea0003c3ffff */
[----:B-1----:R1:W5:Y:S04]  /*48a60*/  LDL R5, [R1+0x1588] ;  /* 0x0015880001057983 */ /* 0x0023680000100800 */
[----:B------:R1:W5:Y:S01]  /*48a70*/  LDL.64 R2, [R1+0x1580] ;  /* 0x0015800001027983 */ /* 0x0003620000100a00 */
[----:B------:R-:W-:-:S03]  /*48a80*/  MOV R6, 0x48aa0 ;  /* 0x00048aa000067802 */ /* 0x000fc60000000f00 */
[----:B-1---5:R-:W-:Y:S05]  /*48a90*/  CALL.REL.NOINC `($_ZN7cutlass13device_kernelIN5flash19enable_sm80_to_sm89INS1_16FlashAttnBwdSm80INS1_25CollectiveMainloopBwdSm80ILi2ELi2EN4cute5tupleIJNS5_1CILi128EEES8_NS7_ILi64EEEEEENS_6half_tEfNS_4arch4Sm80ELb0ELb1ELb1ELb0ELb1ELb0ELb0ELb0ELi2ELi4ELi4ELi4ELb0EEENS1_24CollectiveEpilogueBwdGQAISA_fSD_Li256ELb0ELb1EEENS1_19SingleTileSchedulerILb0ELb0ELb0ELi128EEEEEEEEEvNT_6ParamsE$_ZN4cute5tupleIJNS0_IJNS_1CILi8EEENS1_ILi2EEES3_S3_S2_S3_EEENS0_IJNS1_ILi1EEEiiiNS1_ILi72EEENS1_ILi512EEEEEEEEC2ERKS4_RKS8_) ;  /* 0xfffbfe7000007944 */ /* 0x022fea0003c3ffff */
[----:B-1----:R-:W2:Y:S04]  /*48aa0*/  LDL.64 R2, [R1+0x1580] ;  /* 0x0015800001027983 */ /* 0x002ea80000100a00 */
[----:B------:R-:W3:Y:S01]  /*48ab0*/  LDL R4, [R1+0x1588] ;  /* 0x0015880001047983 */ /* 0x000ee20000100800 */
[----:B------:R-:W-:-:S03]  /*48ac0*/  MOV R6, 0x48b10 ;  /* 0x00048b1000067802 */ /* 0x000fc60000000f00 */
[----:B------:R1:W-:Y:S04]  /*48ad0*/  STL.U8 [R1+0x15dc], RZ ;  /* 0x0015dcff01007387 */ /* 0x0003e80000100000 */
[----:B--2---:R1:W-:Y:S04]  /*48ae0*/  STL.64 [R1+0x15b0], R2 ;  /* 0x0015b00201007387 */ /* 0x0043e80000100a00 */
[----:B---3--:R1:W-:Y:S02]  /*48af0*/  STL [R1+0x15b8], R4 ;  /* 0x0015b80401007387 */ /* 0x0083e40000100800 */
[----:B-1----:R-:W-:Y:S05]  /*48b00*/  CALL.REL.NOINC `($_ZN7cutlass13device_kernelIN5flash19enable_sm80_to_sm89INS1_16FlashAttnBwdSm80INS1_25CollectiveMainloopBwdSm80ILi2ELi2EN4cute5tupleIJNS5_1CILi128EEES8_NS7_ILi64EEEEEENS_6half_tEfNS_4arch4Sm80ELb0ELb1ELb1ELb0ELb1ELb0ELb0ELb0ELi2ELi4ELi4ELi4ELb0EEENS1_24CollectiveEpilogueBwdGQAISA_fSD_Li256ELb0ELb1EEENS1_19SingleTileSchedulerILb0ELb0ELb0ELi128EEEEEEEEEvNT_6ParamsE$_ZZN4cute6detail16composition_implINS_5tupleIJNS_1CILi8EEENS3_ILi2EEES5_S5_S4_S5_EEENS2_IJNS3_ILi1EEEiiiNS3_ILi72EEENS3_ILi512EEEEEENS2_IJNS2_IJS5_S5_S5_EEES5_NS2_IJNS3_ILi4EEES5_EEEEEENS2_IJNS2_IJS7_S9_S4_EEENS3_ILi4096EEENS2_IJNS3_ILi16EEENS3_ILi8192EEEEEEEEEEEDaRKT_RKT0_RKT1_RKT2_ENKUlRKT_RKT0_E_clISB_SF_EEDaSZ_S12_) ;  /* 0xfffc09f000007944 */ /* 0x002fea0003c3ffff */
[----:B------:R-:W-:Y:S02]  /*48b10*/  MOV R4, 0x48b30 ;  /* 0x00048b3000047802 */ /* 0x000fe40000000f00 */
[----:B-----5:R-:W-:Y:S05]  /*48b20*/  CALL.REL.NOINC `($_ZN7cutlass13device_kernelIN5flash19enable_sm80_to_sm89INS1_16FlashAttnBwdSm80INS1_25CollectiveMainloopBwdSm80ILi2ELi2EN4cute5tupleIJNS5_1CILi128EEES8_NS7_ILi64EEEEEENS_6half_tEfNS_4arch4Sm80ELb0ELb1ELb1ELb0ELb1ELb0ELb0ELb0ELi2ELi4ELi4ELi4ELb0EEENS1_24CollectiveEpilogueBwdGQAISA_fSD_Li256ELb0ELb1EEENS1_19SingleTileSchedulerILb0ELb0ELb0ELi128EEEEEEEEEvNT_6ParamsE$_ZZN4cute6detail16composition_implINS_5tupleIJNS_1CILi8EEENS3_ILi2EEES5_S5_S4_S5_EEENS2_IJNS3_ILi1EEEiiiNS3_ILi72EEENS3_ILi512EEEEEENS2_IJNS2_IJS5_S5_S5_EEES5_NS2_IJNS3_ILi4EEES5_EEEEEENS2_IJNS2_IJS7_S9_S4_EEENS3_ILi4096EEENS2_IJNS3_ILi16EEENS3_ILi8192EEEEEEEEEEEDaRKT_RKT0_RKT1_RKT2_ENKUlRKT_RKT0_E_clISD_SJ_EEDaSZ_S12_) ;  /* 0xfffc0a2000007944 */ /* 0x020fea0003c3ffff */
[----:B-----5:R2:W-:Y:S01]  /*48b30*/  STL.64 [R1+0x1580], R2 ;  /* 0x0015800201007387 */ /* 0x0205e20000100a00 */
[----:B-1----:R-:W-:-:S03]  /*48b40*/  MOV R6, 0x48b60 ;  /* 0x00048b6000067802 */ /* 0x002fc60000000f00 */
[----:B--2---:R-:W-:Y:S05]  /*48b50*/  CALL.REL.NOINC `($_ZN7cutlass13device_kernelIN5flash19enable_sm80_to_sm89INS1_16FlashAttnBwdSm80INS1_25CollectiveMainloopBwdSm80ILi2ELi2EN4cute5tupleIJNS5_1CILi128EEES8_NS7_ILi64EEEEEENS_6half_tEfNS_4arch4Sm80ELb0ELb1ELb1ELb0ELb1ELb0ELb0ELb0ELi2ELi4ELi4ELi4ELb0EEENS1_24CollectiveEpilogueBwdGQAISA_fSD_Li256ELb0ELb1EEENS1_19SingleTileSchedulerILb0ELb0ELb0ELi128EEEEEEEEEvNT_6ParamsE$_ZN4cute3eso3ESOILb0ELb0EJNS_5tupleIJNS_1CILi1EEENS3_ILi512EEEiEEENS3_ILi4096EEENS2_IJNS2_IJiiEEENS3_ILi8192EEEEEEEEC2ERKS6_RKS7_RKSA_) ;  /* 0xfffbcbb000007944 */ /* 0x004fea0003c3ffff */
[----:B-1----:R1:W5:Y:S04]  /*48b60*/  LDL R5, [R1+0x1598] ;  /* 0x0015980001057983 */ /* 0x0023680000100800 */
[----:B------:R1:W5:Y:S01]  /*48b70*/  LDL.64 R2, [R1+0x1590] ;  /* 0x0015900001027983 */ /* 0x0003620000100a00 */
[----:B------:R-:W-:-:S03]  /*48b80*/  MOV R6, 0x48ba0 ;  /* 0x00048ba000067802 */ /* 0x000fc60000000f00 */
[----:B-1---5:R-:W-:Y:S05]  /*48b90*/  CALL.REL.NOINC `($_ZN7cutlass13device_kernelIN5flash19enable_sm80_to_sm89INS1_16FlashAttnBwdSm80INS1_25CollectiveMainloopBwdSm80ILi2ELi2EN4cute5tupleIJNS5_1CILi128EEES8_NS7_ILi64EEEEEENS_6half_tEfNS_4arch4Sm80ELb0ELb1ELb1ELb0ELb1ELb0ELb0ELb0ELi2ELi4ELi4ELi4ELb0EEENS1_24CollectiveEpilogueBwdGQAISA_fSD_Li256ELb0ELb1EEENS1_19SingleTileSchedulerILb0ELb0ELb0ELi128EEEEEEEEEvNT_6ParamsE$_ZN4cute5tupleIJNS0_IJNS0_IJNS_1CILi2EEES2_S2_EEES2_NS0_IJNS0_IJS2_S2_EEES2_EEEEEENS0_IJNS0_IJNS1_ILi1EEENS1_ILi512EEEiEEENS1_ILi4096EEENS0_IJNS0_IJiiEEENS1_ILi8192EEEEEEEEEEEC2ERKS6_RKSE_) ;  /* 0xfffbf9d000007944 */ /* 0x022fea0003c3ffff */
[----:B-1----:R1:W5:Y:S04]  /*48ba0*/  LDL R4, [R1+0x1598] ;  /* 0x0015980001047983 */ /* 0x0023680000100800 */
[----:B------:R1:W5:Y:S01]  /*48bb0*/  LDL.64 R2, [R1+0x1590] ;  /* 0x0015900001027983 */ /* 0x0003620000100a00 */
[----:B------:R-:W-:-:S05]  /*48bc0*/  LEA.HI R6, R29, R29, RZ, 0x1d ;  /* 0x0000001d1d067211 */ /* 0x000fca00078fe8ff */
[----:B------:R-:W-:Y:S01]  /*48bd0*/  IMAD.U32 R32, R7, 0x2, R6 ;  /* 0x0000000207207824 */ /* 0x000fe200078e0006 */
[----:B------:R-:W-:-:S04]  /*48be0*/  MOV R6, 0x48c10 ;  /* 0x00048c1000067802 */ /* 0x000fc80000000f00 */
[----:B------:R1:W-:Y:S03]  /*48bf0*/  STL [R1+0x15c4], R32 ;  /* 0x0015c42001007387 */ /* 0x0003e60000100800 */
[----:B-1---5:R-:W-:Y:S05]  /*48c00*/  CALL.REL.NOINC `($_ZN7cutlass13device_kernelIN5flash19enable_sm80_to_sm89INS1_16FlashAttnBwdSm80INS1_25CollectiveMainloopBwdSm80ILi2ELi2EN4cute5tupleIJNS5_1CILi128EEES8_NS7_ILi64EEEEEENS_6half_tEfNS_4arch4Sm80ELb0ELb1ELb1ELb0ELb1ELb0ELb0ELb0ELi2ELi4ELi4ELi4ELb0EEENS1_24CollectiveEpilogueBwdGQAISA_fSD_Li256ELb0ELb1EEENS1_19SingleTileSchedulerILb0ELb0ELb0ELi128EEEEEEEEEvNT_6ParamsE$_ZN4cute3eso3ESOILb0ELb0EJNS_6LayoutINS_5tupleIJNS3_IJNS_1CILi2EEES5_S5_EEES5_NS3_IJNS3_IJS5_S5_EEES5_EEEEEENS3_IJNS3_IJNS4_ILi1EEENS4_ILi512EEEiEEENS4_ILi4096EEENS3_IJNS3_IJiiEEENS4_ILi8192EEEEEEEEEEEjEEC2ERKSI_RKj) ;  /* 0xfffbd10000007944 */ /* 0x022fea0003c3ffff */
        /* <DEDUP_REMOVED lines=9> */
[----:B-1----:R-:W-:Y:S05]  /*48ca0*/  CALL.REL.NOINC `($_ZN7cutlass13device_kernelIN5flash19enable_sm80_to_sm89INS1_16FlashAttnBwdSm80INS1_25CollectiveMainloopBwdSm80ILi2ELi2EN4cute5tupleIJNS5_1CILi128EEES8_NS7_ILi64EEEEEENS_6half_tEfNS_4arch4Sm80ELb0ELb1ELb1ELb0ELb1ELb0ELb0ELb0ELi2ELi4ELi4ELi4ELb0EEENS1_24CollectiveEpilogueBwdGQAISA_fSD_Li256ELb0ELb1EEENS1_19SingleTileSchedulerILb0ELb0ELb0ELi128EEEEEEEEEvNT_6ParamsE$_ZN4cute3eso3ESOILb0ELb0EJNS_6LayoutINS_5tupleIJNS3_IJNS_1CILi2EEES5_S5_EEES5_NS3_IJNS3_IJS5_S5_EEES5_EEEEEENS3_IJNS3_IJNS4_ILi1EEENS4_ILi512EEEiEEENS4_ILi4096EEENS3_IJNS3_IJiiEEENS4_ILi8192EEEEEEEEEEENS_10ViewEngineINS_8smem_ptrIPN7cutlass6half_tEEEEEEEC2ERKSI_RKSP_) ;  /* 0xfffbcfe000007944 */ /* 0x002fea0003c3ffff */
[----:B------:R2:W5:Y:S04]  /*48cb0*/  LDL R2, [R1+0x1594] ;  /* 0x0015940001027983 */ /* 0x0005680000100800 */
[----:B-1----:R2:W5:Y:S01]  /*48cc0*/  LDL R3, [R1+0x1598] ;  /* 0x0015980001037983 */ /* 0x0025620000100800 */
[----:B------:R-:W-:-:S03]  /*48cd0*/  MOV R4, 0x48cf0 ;  /* 0x00048cf000047802 */ /* 0x000fc60000000f00 */
[----:B--2--5:R-:W-:Y:S05]  /*48ce0*/  CALL.REL.NOINC `($_ZN7cutlass13device_kernelIN5flash19enable_sm80_to_sm89INS1_16FlashAttnBwdSm80INS1_25CollectiveMainloopBwdSm80ILi2ELi2EN4cute5tupleIJNS5_1CILi128EEES8_NS7_ILi64EEEEEENS_6half_tEfNS_4arch4Sm80ELb0ELb1ELb1ELb0ELb1ELb0ELb0ELb0ELi2ELi4ELi4ELi4ELb0EEENS1_24CollectiveEpilogueBwdGQAISA_fSD_Li256ELb0ELb1EEENS1_19SingleTileSchedulerILb0ELb0ELb0ELi128EEEEEEEEEvNT_6ParamsE$_ZZN4cute4takeILi1ELi3ENS_5tupleIJNS1_IJNS_1CILi1EEENS2_ILi512EEEiEEENS2_ILi4096EEENS1_IJNS1_IJiiEEENS2_ILi8192EEEEEEEEEEEDaRKT1_ENKUlDpRKT_E_clIJS6_S9_EEEDaSH_) ;  /* 0xfffc055000007944 */ /* 0x024fea0003c3ffff */
[----:B------:R1:W-:Y:S01]  /*48cf0*/  STL.64 [R1+0x1590], R2 ;  /* 0x0015900201007387 */ /* 0x0003e20000100a00 */
[----:B------:R-:W-:-:S03]  /*48d00*/  MOV R4, 0x48d20 ;  /* 0x00048d2000047802 */ /* 0x000fc60000000f00 */
[----:B-1----:R-:W-:Y:S05]  /*48d10*/  CALL.REL.NOINC `($_ZN7cutlass13device_kernelIN5flash19enable_sm80_to_sm89INS1_16FlashAttnBwdSm80INS1_25CollectiveMainloopBwdSm80ILi2ELi2EN4cute5tupleIJNS5_1CILi128EEES8_NS7_ILi64EEEEEENS_6half_tEfNS_4arch4Sm80ELb0ELb1ELb1ELb0ELb1ELb0ELb0ELb0ELi2ELi4ELi4ELi4ELb0EEENS1_24CollectiveEpilogueBwdGQAISA_fSD_Li256ELb0ELb1EEENS1_19SingleTileSchedulerILb0ELb0ELb0ELi128EEEEEEEEEvNT_6ParamsE$_ZZN4cute16flatten_to_tupleINS_5tupleIJNS_1CILi4096EEENS1_IJNS1_IJiiEEENS2_ILi8192EEEEEEEEEEEDaRKT_ENKUlRKT_E_clIS6_EEDaSD_) ;  /* 0xfffc045000007944 */ /* 0x002fea0003c3ffff */
[----:B------:R-:W-:Y:S02]  /*48d20*/  MOV R2, 0x48d40 ;  /* 0x00048d4000027802 */ /* 0x000fe40000000f00 */
[----:B------:R-:W-:Y:S05]  /*48d30*/  CALL.REL.NOINC `($_ZN7cutlass13device_kernelIN5flash19enable_sm80_to_sm89INS1_16FlashAttnBwdSm80INS1_25CollectiveMainloopBwdSm80ILi2ELi2EN4cute5tupleIJNS5_1CILi128EEES8_NS7_ILi64EEEEEENS_6half_tEfNS_4arch4Sm80ELb0ELb1ELb1ELb0ELb1ELb0ELb0ELb0ELi2ELi4ELi4ELi4ELb0EEENS1_24CollectiveEpilogueBwdGQAISA_fSD_Li256ELb0ELb1EEENS1_19SingleTileSchedulerILb0ELb0ELb0ELi128EEEEEEEEEvNT_6ParamsE$_ZZN4cute12filter_tupleINS_5tupleIJNS_1CILi4096EEENS1_IJNS1_IJiiEEENS2_ILi8192EEEEEEEEEZNS_16flatten_to_tupleIS7_EEDaRKT_EUlRKT_E_EEDaSB_OT0_ENKUlDpSE_E_clIJNS1_IJS3_EEENS1_IJiiS5_EEEEEEDaSI_) ;  /* 0xfffc00f000007944 */ /* 0x000fea0003c3ffff */
        /* <DEDUP_REMOVED lines=21> */
[----:B-1---5:R-:W-:Y:S05]  /*48e90*/  CALL.REL.NOINC `($_ZN7cutlass13device_kernelIN5flash19enable_sm80_to_sm89INS1_16FlashAttnBwdSm80INS1_25CollectiveMainloopBwdSm80ILi2ELi2EN4cute5tupleIJNS5_1CILi128EEES8_NS7_ILi64EEEEEENS_6half_tEfNS_4arch4Sm80ELb0ELb1ELb1ELb0ELb1ELb0ELb0ELb0ELi2ELi4ELi4ELi4ELb0EEENS1_24CollectiveEpilogueBwdGQAISA_fSD_Li256ELb0ELb1EEENS1_19SingleTileSchedulerILb0ELb0ELb0ELi128EEEEEEEEEvNT_6ParamsE$_ZN4cute3eso3ESOILb1ELb0EJNS_14ComposedLayoutINS_7SwizzleILi3ELi3ELi3EEENS_1CILi0EEENS_6LayoutINS_5tupleIJNS8_IJNS8_IJNS5_ILi4EEENS5_ILi8EEEEEENS8_IJNS5_ILi2EEENS5_ILi1EEEEEEEEENS8_IJNS8_IJSC_SC_EEESB_EEEEEENS8_IJNS8_IJNS8_IJNS5_ILi128EEESD_EEENS8_IJSA_S6_EEEEEENS8_IJNS8_IJNS5_ILi64EEENS5_ILi512EEEEEENS8_IJNS5_ILi16EEENS5_ILi1024EEEEEEEEEEEEEEEENS_10ViewEngineINS_8smem_ptrIPN7cutlass6half_tEEEEEEEC2ERKSW_RKS13_) ;  /* 0xfffbdb4000007944 */ /* 0x022fea0003c3ffff */
[----:B-1----:R1:W5:Y:S04]  /*48ea0*/  LD.E R3, [R34.64+0xc] ;  /* 0x00000c0822037980 */ /* 0x002368000c101900 */
[----:B------:R1:W5:Y:S01]  /*48eb0*/  LDL.64 R30, [R1+0x1590] ;  /* 0x00159000011e7983 */ /* 0x0003620000100a00 */
[----:B------:R-:W-:-:S03]  /*48ec0*/  MOV R6, 0x48ee0 ;  /* 0x00048ee000067802 */ /* 0x000fc60000000f00 */
        /* <DEDUP_REMOVED lines=45> */
[----:B------:R-:W-:-:S02]  /*491a0*/  LOP3.LUT P0, RZ, R6, 0x8, RZ, 0xc0, !PT ;  /* 0x0000000806ff7812 */ /* 0x000fc4000780c0ff */
[----:B------:R-:W-:Y:S02]  /*491b0*/  MOV R26, 0x491e0 ;  /* 0x000491e0001a7802 */ /* 0x000fe40000000f00 */
[----:B------:R-:W-:-:S04]  /*491c0*/  SEL R5, R5, 0x38, !P0 ;  /* 0x0000003805057807 */ /* 0x000fc80004000000 */
[----:B-1---5:R-:W-:Y:S05]  /*491d0*/  CALL.REL.NOINC `($_ZN7cutlass13device_kernelIN5flash19enable_sm80_to_sm89INS1_16FlashAttnBwdSm80INS1_25CollectiveMainloopBwdSm80ILi2ELi2EN4cute5tupleIJNS5_1CILi128EEES8_NS7_ILi64EEEEEENS_6half_tEfNS_4arch4Sm80ELb0ELb1ELb1ELb0ELb1ELb0ELb0ELb0ELi2ELi4ELi4ELi4ELb0EEENS1_24CollectiveEpilogueBwdGQAISA_fSD_Li256ELb0ELb1EEENS1_19SingleTileSchedulerILb0ELb0ELb0ELi128EEEEEEEEEvNT_6ParamsE$_ZN4cute3eso3ESOILb0ELb1EJiNS_1CILi144EEENS2_ILi288EEEEEC2ERKiRKS3_RKS4_) ;  /* 0xfffbd59000007944 */ /* 0x022fea0003c3ffff */
[----:B------:R-:W2:Y:S01]  /*491e0*/  LDL R32, [R1+0x1590] ;  /* 0x0015900001207983 */ /* 0x000ea20000100800 */
[----:B-1----:R-:W-:Y:S02]  /*491f0*/  MOV R4, R24 ;  /* 0x0000001800047202 */ /* 0x002fe40000000f00 */
[----:B------:R-:W-:Y:S01]  /*49200*/  MOV R26, 0x49230 ;  /* 0x00049230001a7802 */ /* 0x000fe20000000f00 */
[----:B--2---:R1:W-:Y:S04]  /*49210*/  STL [R1+0x15dc], R32 ;  /* 0x0015dc2001007387 */ /* 0x0043e80000100800 */
[----:B-1----:R-:W-:Y:S05]  /*49220*/  CALL.REL.NOINC `($_ZN7cutlass13device_kernelIN5flash19enable_sm80_to_sm89INS1_16FlashAttnBwdSm80INS1_25CollectiveMainloopBwdSm80ILi2ELi2EN4cute5tupleIJNS5_1CILi128EEES8_NS7_ILi64EEEEEENS_6half_tEfNS_4arch4Sm80ELb0ELb1ELb1ELb0ELb1ELb0ELb0ELb0ELi2ELi4ELi4ELi4ELb0EEENS1_24CollectiveEpilogueBwdGQAISA_fSD_Li256ELb0ELb1EEENS1_19SingleTileSchedulerILb0ELb0ELb0ELi128EEEEEEEEEvNT_6ParamsE$_ZN4cute3eso3ESOILb1ELb0EJNS_1CILi1EEENS_5tupleIJNS2_ILi8EEEiiEEENS2_ILi64EEENS4_IJiNS2_ILi144EEENS2_ILi288EEEEEENS2_ILi512EEEEEC2ERKS3_RKS6_RKS7_RKSA_RKSB_) ;  /* 0xfffbd93000007944 */ /* 0x002fea0003c3ffff */
[----:B-1----:R1:W5:Y:S04]  /*49230*/  LDL R5, [R1+0x1598] ;  /* 0x0015980001057983 */ /* 0x0023680000100800 */
[----:B------:R1:W5:Y:S01]  /*49240*/  LDL.64 R2, [R1+0x1590] ;  /* 0x0015900001027983 */ /* 0x0003620000100a00 */
[----:B------:R-:W-:-:S03]  /*49250*/  MOV R26, 0x49270 ;  /* 0x00049270001a7802 */ /* 0x000fc60000000f00 */
[----:B-1---5:R-:W-:Y:S05]  /*49260*/  CALL.REL.NOINC `($_ZN7cutlass13device_kernelIN5flash19enable_sm80_to_sm89INS1_16FlashAttnBwdSm80INS1_25CollectiveMainloopBwdSm80ILi2ELi2EN4cute5tupleIJNS5_1CILi128EEES8_NS7_ILi64EEEEEENS_6half_tEfNS_4arch4Sm80ELb0ELb1ELb1ELb0ELb1ELb0ELb0ELb0ELi2ELi4ELi4ELi4ELb0EEENS1_24CollectiveEpilogueBwdGQAISA_fSD_Li256ELb0ELb1EEENS1_19SingleTileSchedulerILb0ELb0ELb0ELi128EEEEEEEEEvNT_6ParamsE$_ZN4cute5tupleIJNS0_IJNS_1CILi8EEENS0_IJNS1_ILi2EEES3_S3_EEENS1_ILi1EEES4_S5_EEENS0_IJS5_NS0_IJS2_iiEEENS1_ILi64EEENS0_IJiNS1_ILi144EEENS1_ILi288EEEEEENS1_ILi512EEEEEEEEC2ERKS6_RKSD_) ;  /* 0xfffbf5c000007944 */ /* 0x022fea0003c3ffff */
[----:B------:R2:W5:Y:S04]  /*49270*/  LDL R24, [R1+0x1598] ;  /* 0x0015980001187983 */ /* 0x0005680000100800 */
[----:B-1----:R2:W5:Y:S01]  /*49280*/  LDL.64 R2, [R1+0x1590] ;  /* 0x0015900001027983 */ /* 0x0025620000100a00 */
[----:B------:R-:W-:-:S03]  /*49290*/  MOV R4, 0x492b0 ;  /* 0x000492b000047802 */ /* 0x000fc60000000f00 */
[----:B--2--5:R-:W-:Y:S05]  /*492a0*/  CALL.REL.NOINC `($_ZN7cutlass13device_kernelIN5flash19enable_sm80_to_sm89INS1_16FlashAttnBwdSm80INS1_25CollectiveMainloopBwdSm80ILi2ELi2EN4cute5tupleIJNS5_1CILi128EEES8_NS7_ILi64EEEEEENS_6half_tEfNS_4arch4Sm80ELb0ELb1ELb1ELb0ELb1ELb0ELb0ELb0ELi2ELi4ELi4ELi4ELb0EEENS1_24CollectiveEpilogueBwdGQAISA_fSD_Li256ELb0ELb1EEENS1_19SingleTileSchedulerILb0ELb0ELb0ELi128EEEEEEEEEvNT_6ParamsE$_ZZN4cute7flattenINS_5tupleIJNS_1CILi1EEENS1_IJNS2_ILi8EEEiiEEENS2_ILi64EEENS1_IJiNS2_ILi144EEENS2_ILi288EEEEEENS2_ILi512EEEEEEEEDaRKT_ENKUlRKT_E_clIS5_EEDaSH_) ;  /* 0xfffc04c000007944 */ /* 0x024fea0003c3ffff */
[----:B------:R-:W-:Y:S02]  /*492b0*/  MOV R3, R24 ;  /* 0x0000001800037202 */ /* 0x000fe40000000f00 */
[----:B------:R-:W-:-:S02]  /*492c0*/  MOV R4, 0x492e0 ;  /* 0x000492e000047802 */ /* 0x000fc40000000f00 */
[----:B------:R-:W-:Y:S05]  /*492d0*/  CALL.REL.NOINC `($_ZN7cutlass13device_kernelIN5flash19enable_sm80_to_sm89INS1_16FlashAttnBwdSm80INS1_25CollectiveMainloopBwdSm80ILi2ELi2EN4cute5tupleIJNS5_1CILi128EEES8_NS7_ILi64EEEEEENS_6half_tEfNS_4arch4Sm80ELb0ELb1ELb1ELb0ELb1ELb0ELb0ELb0ELi2ELi4ELi4ELi4ELb0EEENS1_24CollectiveEpilogueBwdGQAISA_fSD_Li256ELb0ELb1EEENS1_19SingleTileSchedulerILb0ELb0ELb0ELi128EEEEEEEEEvNT_6ParamsE$_ZZN4cute7flattenINS_5tupleIJNS_1CILi1EEENS1_IJNS2_ILi8EEEiiEEENS2_ILi64EEENS1_IJiNS2_ILi144EEENS2_ILi288EEEEEENS2_ILi512EEEEEEEEDaRKT_ENKUlRKT_E_clIS9_EEDaSH_) ;  /* 0xfffc04d000007944 */ /* 0x000fea0003c3ffff */
[----:B------:R-:W-:Y:S02]  /*492e0*/  MOV R4, R2 ;  /* 0x0000000200047202 */ /* 0x000fe40000000f00 */
[----:B------:R-:W-:-:S02]  /*492f0*/  MOV R2, 0x49310 ;  /* 0x0004931000027802 */ /* 0x000fc40000000f00 */
[----:B------:R-:W-:Y:S05]  /*49300*/  CALL.REL.NOINC `($_ZN7cutlass13device_kernelIN5flash19enable_sm80_to_sm89INS1_16FlashAttnBwdSm80INS1_25CollectiveMainloopBwdSm80ILi2ELi2EN4cute5tupleIJNS5_1CILi128EEES8_NS7_ILi64EEEEEENS_6half_tEfNS_4arch4Sm80ELb0ELb1ELb1ELb0ELb1ELb0ELb0ELb0ELi2ELi4ELi4ELi4ELb0EEENS1_24CollectiveEpilogueBwdGQAISA_fSD_Li256ELb0ELb1EEENS1_19SingleTileSchedulerILb0ELb0ELb0ELi128EEEEEEEEEvNT_6ParamsE$_ZZN4cute12filter_tupleINS_5tupleIJNS_1CILi1EEENS1_IJNS2_ILi8EEEiiEEENS2_ILi64EEENS1_IJiNS2_ILi144EEENS2_ILi288EEEEEENS2_ILi512EEEEEEZNS_7flattenISB_EEDaRKT_EUlRKT_E_EEDaSF_OT0_ENKUlDpSI_E_clIJNS1_IJS3_EEES5_NS1_IJS6_EEES9_NS1_IJSA_EEEEEEDaSM_) ;  /* 0xfffbfa9000007944 */ /* 0x000fea0003c3ffff */
[----:B------:R-:W-:Y:S02]  /*49310*/  MOV R26, 0x49330 ;  /* 0x00049330001a7802 */ /* 0x000fe40000000f00 */
[----:B------:R-:W-:Y:S05]  /*49320*/  CALL.REL.NOINC `($_ZN7cutlass13device_kernelIN5flash19enable_sm80_to_sm89INS1_16FlashAttnBwdSm80INS1_25CollectiveMainloopBwdSm80ILi2ELi2EN4cute5tupleIJNS5_1CILi128EEES8_NS7_ILi64EEEEEENS_6half_tEfNS_4arch4Sm80ELb0ELb1ELb1ELb0ELb1ELb0ELb0ELb0ELi2ELi4ELi4ELi4ELb0EEENS1_24CollectiveEpilogueBwdGQAISA_fSD_Li256ELb0ELb1EEENS1_19SingleTileSchedulerILb0ELb0ELb0ELi128EEEEEEEEEvNT_6ParamsE$_ZN4cute3eso3ESOILb0ELb1EJiNS_1CILi144EEENS2_ILi512EEEEEC2ERKiRKS3_RKS4_) ;  /* 0xfffbd49000007944 */ /* 0x000fea0003c3ffff */
[----:B------:R-:W2:Y:S01]  /*49330*/  LDL R24, [R1+0x1590] ;  /* 0x0015900001187983 */ /* 0x000ea20000100800 */
[----:B-1----:R-:W-:-:S02]  /*49340*/  MOV R2, R13 ;  /* 0x0000000d00027202 */ /* 0x002fc40000000f00 */
[----:B------:R-:W-:Y:S01]  /*49350*/  MOV R34, 0x49380 ;  /* 0x0004938000227802 */ /* 0x000fe20000000f00 */
[----:B--2---:R1:W-:Y:S04]  /*49360*/  STL [R1+0x15c4], R24 ;  /* 0x0015c41801007387 */ /* 0x0043e80000100800 */
[----:B-1----:R-:W-:Y:S05]  /*49370*/  CALL.REL.NOINC `($_ZN7cutlass13device_kernelIN5flash19enable_sm80_to_sm89INS1_16FlashAttnBwdSm80INS1_25CollectiveMainloopBwdSm80ILi2ELi2EN4cute5tupleIJNS5_1CILi128EEES8_NS7_ILi64EEEEEENS_6half_tEfNS_4arch4Sm80ELb0ELb1ELb1ELb0ELb1ELb0ELb0ELb0ELi2ELi4ELi4ELi4ELb0EEENS1_24CollectiveEpilogueBwdGQAISA_fSD_Li256ELb0ELb1EEENS1_19SingleTileSchedulerILb0ELb0ELb0ELi128EEEEEEEEEvNT_6ParamsE$_ZN4cute3eso3ESOILb0ELb0EJiiNS_1CILi144EEENS2_ILi512EEEEEC2ERKiS7_RKS3_RKS4_) ;  /* 0xfffbcfe000007944 */ /* 0x002fea0003c3ffff */
[----:B-1----:R-:W2:Y:S01]  /*49380*/  LDL.64 R2, [R1+0x1590] ;  /* 0x0015900001027983 */ /* 0x002ea20000100a00 */
[----:B------:R-:W-:Y:S02]  /*49390*/  IADD3 R5, R10, 0x240, RZ ;  /* 0x000002400a057810 */ /* 0x000fe40007ffe0ff */
[----:B------:R-:W-:Y:S01]  /*493a0*/  MOV R26, 0x493e0 ;  /* 0x000493e0001a7802 */ /* 0x000fe20000000f00 */
[----:B--2---:R1:W-:Y:S04]  /*493b0*/  STL [R1+0x15bc], R2 ;  /* 0x0015bc0201007387 */ /* 0x0043e80000100800 */
[----:B------:R1:W-:Y:S02]  /*493c0*/  STL [R1+0x15c0], R3 ;  /* 0x0015c00301007387 */ /* 0x0003e40000100800 */
[----:B-1----:R-:W-:Y:S05]  /*493d0*/  CALL.REL.NOINC `($_ZN7cutlass13device_kernelIN5flash19enable_sm80_to_sm89INS1_16FlashAttnBwdSm80INS1_25CollectiveMainloopBwdSm80ILi2ELi2EN4cute5tupleIJNS5_1CILi128EEES8_NS7_ILi64EEEEEENS_6half_tEfNS_4arch4Sm80ELb0ELb1ELb1ELb0ELb1ELb0ELb0ELb0ELi2ELi4ELi4ELi4ELb0EEENS1_24CollectiveEpilogueBwdGQAISA_fSD_Li256ELb0ELb1EEENS1_19SingleTileSchedulerILb0ELb0ELb0ELi128EEEEEEEEEvNT_6ParamsE$_ZN4cute3eso3ESOILb0ELb0EJiiiNS_1CILi144EEENS2_ILi512EEEEEC2ERKiS7_S7_RKS3_RKS4_) ;  /* 0xfffbd11000007944 */ /* 0x002fea0003c3ffff */
[----:B-1----:R-:W2:Y:S04]  /*493e0*/  LDL.64 R2, [R1+0x1580] ;  /* 0x0015800001027983 */ /* 0x002ea80000100a00 */
[----:B------:R-:W3:Y:S01]  /*493f0*/  LDL R12, [R1+0x1588] ;  /* 0x00158800010c7983 */ /* 0x000ee20000100800 */
[----:B------:R-:W-:-:S03]  /*49400*/  MOV R4, 0x49440 ;  /* 0x0004944000047802 */ /* 0x000fc60000000f00 */
[----:B--2---:R1:W-:Y:S04]  /*49410*/  STL.64 [R1+0x1590], R2 ;  /* 0x0015900201007387 */ /* 0x0043e80000100a00 */
[----:B---3--:R1:W-:Y:S02]  /*49420*/  STL [R1+0x1598], R12 ;  /* 0x0015980c01007387 */ /* 0x0083e40000100800 */
[----:B-1----:R-:W-:Y:S05]  /*49430*/  CALL.REL.NOINC `($_ZN7cutlass13device_kernelIN5flash19enable_sm80_to_sm89INS1_16FlashAttnBwdSm80INS1_25CollectiveMainloopBwdSm80ILi2ELi2EN4cute5tupleIJNS5_1CILi128EEES8_NS7_ILi64EEEEEENS_6half_tEfNS_4arch4Sm80ELb0ELb1ELb1ELb0ELb1ELb0ELb0ELb0ELi2ELi4ELi4ELi4ELb0EEENS1_24CollectiveEpilogueBwdGQAISA_fSD_Li256ELb0ELb1EEENS1_19SingleTileSchedulerILb0ELb0ELb0ELi128EEEEEEEEEvNT_6ParamsE$_ZN4cute3eso3ESOILb1ELb0EJNS_1CILi8EEEiiiNS2_ILi144EEENS2_ILi512EEEEEC2ERKS3_RKiSA_SA_RKS4_RKS5_) ;  /* 0xfffbd9f000007944 */ /* 0x002fea0003c3ffff */
[----:B-1----:R-:W2:Y:S04]  /*49440*/  LDL.64 R2, [R1+0x15b0] ;  /* 0x0015b00001027983 */ /* 0x002ea80000100a00 */
[----:B------:R-:W3:Y:S01]  /*49450*/  LDL R24, [R1+0x15b8] ;  /* 0x0015b80001187983 */ /* 0x000ee20000100800 */
[C---:B------:R-:W-:Y:S02]  /*49460*/  IADD3 R26, R10.reuse, 0x204, RZ ;  /* 0x000002040a1a7810 */ /* 0x040fe40007ffe0ff */
[----:B------:R-:W-:-:S02]  /*49470*/  IADD3 R12, R10, 0x208, RZ ;  /* 0x000002080a0c7810 */ /* 0x000fc40007ffe0ff */
[----:B------:R-:W-:Y:S01]  /*49480*/  MOV R4, 0x494c0 ;  /* 0x000494c000047802 */ /* 0x000fe20000000f00 */
[----:B--2---:R1:W-:Y:S04]  /*49490*/  STL.64 [R1+0x1580], R2 ;  /* 0x0015800201007387 */ /* 0x0043e80000100a00 */
[----:B---3--:R1:W-:Y:S02]  /*494a0*/  STL [R1+0x1588], R24 ;  /* 0x0015881801007387 */ /* 0x0083e40000100800 */
[----:B-1----:R-:W-:Y:S05]  /*494b0*/  CALL.REL.NOINC `($_ZN7cutlass13device_kernelIN5flash19enable_sm80_to_sm89INS1_16FlashAttnBwdSm80INS1_25CollectiveMainloopBwdSm80ILi2ELi2EN4cute5tupleIJNS5_1CILi128EEES8_NS7_ILi64EEEEEENS_6half_tEfNS_4arch4Sm80ELb0ELb1ELb1ELb0ELb1ELb0ELb0ELb0ELi2ELi4ELi4ELi4ELb0EEENS1_24CollectiveEpilogueBwdGQAISA_fSD_Li256ELb0ELb1EEENS1_19SingleTileSchedulerILb0ELb0ELb0ELi128EEEEEEEEEvNT_6ParamsE$_ZN4cute3eso3ESOILb1ELb0EJNS_1CILi1EEEiiiNS2_ILi144EEENS2_ILi512EEEEEC2ERKS3_RKiSA_SA_RKS4_RKS5_) ;  /* 0xfffbd7a000007944 */ /* 0x002fea0003c3ffff */
[----:B-1----:R1:W5:Y:S04]  /*494c0*/  LDL R5, [R1+0x15b8] ;  /* 0x0015b80001057983 */ /* 0x0023680000100800 */
[----:B------:R1:W5:Y:S01]  /*494d0*/  LDL.64 R2, [R1+0x15b0] ;  /* 0x0015b00001027983 */ /* 0x0003620000100a00 */
[----:B------:R-:W-:-:S03]  /*494e0*/  MOV R12, 0x49500 ;  /* 0x00049500000c7802 */ /* 0x000fc60000000f00 */
[----:B-1---5:R-:W-:Y:S05]  /*494f0*/  CALL.REL.NOINC `($_ZN7cutlass13device_kernelIN5flash19enable_sm80_to_sm89INS1_16FlashAttnBwdSm80INS1_25CollectiveMainloopBwdSm80ILi2ELi2EN4cute5tupleIJNS5_1CILi128EEES8_NS7_ILi64EEEEEENS_6half_tEfNS_4arch4Sm80ELb0ELb1ELb1ELb0ELb1ELb0ELb0ELb0ELi2ELi4ELi4ELi4ELb0EEENS1_24CollectiveEpilogueBwdGQAISA_fSD_Li256ELb0ELb1EEENS1_19SingleTileSchedulerILb0ELb0ELb0ELi128EEEEEEEEEvNT_6ParamsE$_ZN4cute5tupleIJNS0_IJNS_1CILi16EEENS1_ILi2EEES3_S3_NS1_ILi4EEES3_EEENS0_IJNS1_ILi1EEEiiiNS1_ILi144EEENS1_ILi512EEEEEEEEC2ERKS5_RKS9_) ;  /* 0xfffbf28000007944 */ /* 0x022fea0003c3ffff */
        /* <DEDUP_REMOVED lines=8> */
[----:B-1----:R-:W-:Y:S05]  /*49580*/  CALL.REL.NOINC `($_ZN7cutlass13device_kernelIN5flash19enable_sm80_to_sm89INS1_16FlashAttnBwdSm80INS1_25CollectiveMainloopBwdSm80ILi2ELi2EN4cute5tupleIJNS5_1CILi128EEES8_NS7_ILi64EEEEEENS_6half_tEfNS_4arch4Sm80ELb0ELb1ELb1ELb0ELb1ELb0ELb0ELb0ELi2ELi4ELi4ELi4ELb0EEENS1_24CollectiveEpilogueBwdGQAISA_fSD_Li256ELb0ELb1EEENS1_19SingleTileSchedulerILb0ELb0ELb0ELi128EEEEEEEEEvNT_6ParamsE$_ZZN4cute6detail16composition_implINS_5tupleIJNS_1CILi16EEENS3_ILi2EEES5_S5_NS3_ILi4EEES5_EEENS2_IJNS3_ILi1EEEiiiNS3_ILi144EEENS3_ILi512EEEEEENS2_IJNS2_IJS5_S5_EEES6_NS3_ILi8EEEEEENS2_IJNS2_IJNS3_ILi64EEESA_EEES4_NS3_ILi1024EEEEEEEEDaRKT_RKT0_RKT1_RKT2_ENKUlRKT_RKT0_E_clISC_SG_EEDaSX_S10_) ;  /* 0xfffbfe7000007944 */ /* 0x002fea0003c3ffff */
[----:B------:R-:W-:Y:S02]  /*49590*/  MOV R2, R14 ;  /* 0x0000000e00027202 */ /* 0x000fe40000000f00 */
[----:B------:R-:W-:Y:S02]  /*495a0*/  MOV R12, 0x495c0 ;  /* 0x000495c0000c7802 */ /* 0x000fe40000000f00 */
[----:B-----5:R-:W-:Y:S05]  /*495b0*/  CALL.REL.NOINC `($_ZN7cutlass13device_kernelIN5flash19enable_sm80_to_sm89INS1_16FlashAttnBwdSm80INS1_25CollectiveMainloopBwdSm80ILi2ELi2EN4cute5tupleIJNS5_1CILi128EEES8_NS7_ILi64EEEEEENS_6half_tEfNS_4arch4Sm80ELb0ELb1ELb1ELb0ELb1ELb0ELb0ELb0ELi2ELi4ELi4ELi4ELb0EEENS1_24CollectiveEpilogueBwdGQAISA_fSD_Li256ELb0ELb1EEENS1_19SingleTileSchedulerILb0ELb0ELb0ELi128EEEEEEEEEvNT_6ParamsE$_ZZN4cute6detail16composition_implINS_5tupleIJNS_1CILi16EEENS3_ILi2EEES5_S5_NS3_ILi4EEES5_EEENS2_IJNS3_ILi1EEEiiiNS3_ILi144EEENS3_ILi512EEEEEENS2_IJNS2_IJS5_S5_EEES6_NS3_ILi8EEEEEENS2_IJNS2_IJNS3_ILi64EEESA_EEES4_NS3_ILi1024EEEEEEEEDaRKT_RKT0_RKT1_RKT2_ENKUlRKT_RKT0_E_clIS6_S4_EEDaSX_S10_) ;  /* 0xfffbfde000007944 */ /* 0x020fea0003c3ffff */
[----:B-----5:R2:W-:Y:S01]  /*495c0*/  STL.64 [R1+0x1580], R2 ;  /* 0x0015800201007387 */ /* 0x0205e20000100a00 */
[----:B------:R-:W-:Y:S02]  /*495d0*/  MOV R12, R4 ;  /* 0x00000004000c7202 */ /* 0x000fe40000000f00 */
[----:B------:R-:W-:Y:S02]  /*495e0*/  MOV R4, 0x49600 ;  /* 0x0004960000047802 */ /* 0x000fe40000000f00 */
[----:B-12---:R-:W-:Y:S05]  /*495f0*/  CALL.REL.NOINC `($_ZN7cutlass13device_kernelIN5flash19enable_sm80_to_sm89INS1_16FlashAttnBwdSm80INS1_25CollectiveMainloopBwdSm80ILi2ELi2EN4cute5tupleIJNS5_1CILi128EEES8_NS7_ILi64EEEEEENS_6half_tEfNS_4arch4Sm80ELb0ELb1ELb1ELb0ELb1ELb0ELb0ELb0ELi2ELi4ELi4ELi4ELb0EEENS1_24CollectiveEpilogueBwdGQAISA_fSD_Li256ELb0ELb1EEENS1_19SingleTileSchedulerILb0ELb0ELb0ELi128EEEEEEEEEvNT_6ParamsE$_ZN4cute3eso3ESOILb0ELb0EJNS_5tupleIJiNS_1CILi512EEEEEENS2_IJiiEEENS3_ILi1024EEEEEC2ERKS5_RKS6_RKS7_) ;  /* 0xfffbc2d000007944 */ /* 0x006fea0003c3ffff */
[----:B------:R2:W5:Y:S04]  /*49600*/  LDL R5, [R1+0x1598] ;  /* 0x0015980001057983 */ /* 0x0005680000100800 */
[----:B-1----:R2:W5:Y:S01]  /*49610*/  LDL.64 R2, [R1+0x1590] ;  /* 0x0015900001027983 */ /* 0x0025620000100a00 */
[----:B------:R-:W-:-:S03]  /*49620*/  MOV R12, 0x49640 ;  /* 0x00049640000c7802 */ /* 0x000fc60000000f00 */
[----:B--2--5:R-:W-:Y:S05]  /*49630*/  CALL.REL.NOINC `($_ZN7cutlass13device_kernelIN5flash19enable_sm80_to_sm89INS1_16FlashAttnBwdSm80INS1_25CollectiveMainloopBwdSm80ILi2ELi2EN4cute5tupleIJNS5_1CILi128EEES8_NS7_ILi64EEEEEENS_6half_tEfNS_4arch4Sm80ELb0ELb1ELb1ELb0ELb1ELb0ELb0ELb0ELi2ELi4ELi4ELi4ELb0EEENS1_24CollectiveEpilogueBwdGQAISA_fSD_Li256ELb0ELb1EEENS1_19SingleTileSchedulerILb0ELb0ELb0ELi128EEEEEEEEEvNT_6ParamsE$_ZN4cute5tupleIJNS0_IJNS0_IJNS_1CILi2EEES2_EEES3_NS1_ILi8EEEEEENS0_IJNS0_IJiNS1_ILi512EEEEEENS0_IJiiEEENS1_ILi1024EEEEEEEEC2ERKS5_RKSA_) ;  /* 0xfffbeec000007944 */ /* 0x024fea0003c3ffff */
        /* <DEDUP_REMOVED lines=48> */
[----:B-1---5:R-:W-:Y:S05]  /*49940*/  CALL.REL.NOINC `($_ZN7cutlass13device_kernelIN5flash19enable_sm80_to_sm89INS1_16FlashAttnBwdSm80INS1_25CollectiveMainloopBwdSm80ILi2ELi2EN4cute5tupleIJNS5_1CILi128EEES8_NS7_ILi64EEEEEENS_6half_tEfNS_4arch4Sm80ELb0ELb1ELb1ELb0ELb1ELb0ELb0ELb0ELi2ELi4ELi4ELi4ELb0EEENS1_24CollectiveEpilogueBwdGQAISA_fSD_Li256ELb0ELb1EEENS1_19SingleTileSchedulerILb0ELb0ELb0ELi128EEEEEEEEEvNT_6ParamsE$_ZN4cute3eso3ESOILb1ELb0EJNS_6LayoutINS_5tupleIJNS3_IJNS_1CILi8EEENS4_ILi1EEEEEENS4_ILi2EEENS3_IJNS4_ILi4EEES8_EEEEEENS3_IJNS3_IJS6_NS4_ILi0EEEEEES5_NS3_IJNS4_ILi32EEENS4_ILi16EEEEEEEEEEENS_10ViewEngineIPN7cutlass6half_tEEEEEC2ERKSI_RKSN_) ;  /* 0xfffbe70000007944 */ /* 0x022fea0003c3ffff */
[----:B------:R2:W5:Y:S01]  /*49950*/  LDL.64 R88, [R1+0x1580] ;  /* 0x0015800001587983 */ /* 0x0005620000100a00 */
[----:B------:R-:W-:-:S02]  /*49960*/  MOV R3, R8 ;  /* 0x0000000800037202 */ /* 0x000fc40000000f00 */
[----:B-1----:R-:W-:Y:S02]  /*49970*/  MOV R10, 0x49990 ;  /* 0x00049990000a7802 */ /* 0x002fe40000000f00 */
[----:B--2--5:R-:W-:Y:S05]  /*49980*/  CALL.REL.NOINC `($_ZN7cutlass13device_kernelIN5flash19enable_sm80_to_sm89INS1_16FlashAttnBwdSm80INS1_25CollectiveMainloopBwdSm80ILi2ELi2EN4cute5tupleIJNS5_1CILi128EEES8_NS7_ILi64EEEEEENS_6half_tEfNS_4arch4Sm80ELb0ELb1ELb1ELb0ELb1ELb0ELb0ELb0ELi2ELi4ELi4ELi4ELb0EEENS1_24CollectiveEpilogueBwdGQAISA_fSD_Li256ELb0ELb1EEENS1_19SingleTileSchedulerILb0ELb0ELb0ELi128EEEEEEEEEvNT_6ParamsE$_ZN4cute3eso3ESOILb1ELb0EJNS_6LayoutINS_5tupleIJNS3_IJNS3_IJNS_1CILi4EEENS4_ILi2EEEEEENS4_ILi1EEEEEES6_NS4_ILi8EEEEEENS3_IJNS3_IJNS3_IJS8_NS4_ILi32EEEEEENS4_ILi0EEEEEENS4_ILi64EEES5_EEEEENS_10ViewEngineIPN7cutlass6half_tEEEEEC2ERKSI_RKSN_) ;  /* 0xfffbd86000007944 */ /* 0x024fea0003c3ffff */
[----:B------:R2:W5:Y:S04]  /*49990*/  LDL.64 R86, [R1+0x1580] ;  /* 0x0015800001567983 */ /* 0x0005680000100a00 */
[----:B-1----:R2:W5:Y:S01]  /*499a0*/  LD.E.64 R2, [R92.64+0x8] ;  /* 0x000008085c027980 */ /* 0x002562000c101b00 */
[----:B------:R-:W-:Y:S02]  /*499b0*/  MOV R38, R81 ;  /* 0x0000005100267202 */ /* 0x000fe40000000f00 */
[----:B------:R-:W-:Y:S02]  /*499c0*/  MOV R46, 0x499e0 ;  /* 0x000499e0002e7802 */ /* 0x000fe40000000f00 */
[----:B--2--5:R-:W-:Y:S05]  /*499d0*/  CALL.REL.NOINC `($_ZN7cutlass13device_kernelIN5flash19enable_sm80_to_sm89INS1_16FlashAttnBwdSm80INS1_25CollectiveMainloopBwdSm80ILi2ELi2EN4cute5tupleIJNS5_1CILi128EEES8_NS7_ILi64EEEEEENS_6half_tEfNS_4arch4Sm80ELb0ELb1ELb1ELb0ELb1ELb0ELb0ELb0ELi2ELi4ELi4ELi4ELb0EEENS1_24CollectiveEpilogueBwdGQAISA_fSD_Li256ELb0ELb1EEENS1_19SingleTileSchedulerILb0ELb0ELb0ELi128EEEEEEEEEvNT_6ParamsE$_ZN4cute8smem_ptrIPN7cutlass6half_tEECI1NS_12iter_adaptorIS3_S4_EEES3_) ;  /* 0xfffbf06000007944 */ /* 0x024fea0003c3ffff */
[----:B-1----:R1:W5:Y:S01]  /*499e0*/  LDL.64 R2, [R1+0x1580] ;  /* 0x0015800001027983 */ /* 0x0023620000100a00 */
[----:B------:R-:W-:-:S03]  /*499f0*/  MOV R38, 0x49a10 ;  /* 0x00049a1000267802 */ /* 0x000fc60000000f00 */
[----:B-1---5:R-:W-:Y:S05]  /*49a00*/  CALL.REL.NOINC `($_ZN7cutlass13device_kernelIN5flash19enable_sm80_to_sm89INS1_16FlashAttnBwdSm80INS1_25CollectiveMainloopBwdSm80ILi2ELi2EN4cute5tupleIJNS5_1CILi128EEES8_NS7_ILi64EEEEEENS_6half_tEfNS_4arch4Sm80ELb0ELb1ELb1ELb0ELb1ELb0ELb0ELb0ELi2ELi4ELi4ELi4ELb0EEENS1_24CollectiveEpilogueBwdGQAISA_fSD_Li256ELb0ELb1EEENS1_19SingleTileSchedulerILb0ELb0ELb0ELi128EEEEEEEEEvNT_6ParamsE$_ZN4cute3eso3ESOILb1ELb0EJNS_6LayoutINS_5tupleIJNS3_IJNS_1CILi8EEENS4_ILi1EEEEEENS4_ILi2EEEEEENS3_IJNS3_IJS6_NS4_ILi0EEEEEENS4_ILi4096EEEEEEEENS_10ViewEngineINS_8smem_ptrIPN7cutlass6half_tEEEEEEEC2ERKSE_RKSL_) ;  /* 0xfffbe43000007944 */ /* 0x022fea0003c3ffff */
[----:B-1----:R1:W5:Y:S01]  /*49a10*/  LDL.64 R36, [R1+0x1580] ;  /* 0x0015800001247983 */ /* 0x0023620000100a00 */
[----:B------:R-:W-:Y:S01]  /*49a20*/  IMAD.MOV.U32 R38, RZ, RZ, R88 ;  /* 0x000000ffff267224 */ /* 0x000fe200078e0058 */
[----:B------:R-:W-:-:S02]  /*49a30*/  MOV R39, R89 ;  /* 0x0000005900277202 */ /* 0x000fc40000000f00 */
[----:B------:R-:W-:Y:S02]  /*49a40*/  MOV R48, 0x49a60 ;  /* 0x00049a6000307802 */ /* 0x000fe40000000f00 */
[----:B-1---5:R-:W-:Y:S05]  /*49a50*/  CALL.REL.NOINC `($_ZN7cutlass13device_kernelIN5flash19enable_sm80_to_sm89INS1_16FlashAttnBwdSm80INS1_25CollectiveMainloopBwdSm80ILi2ELi2EN4cute5tupleIJNS5_1CILi128EEES8_NS7_ILi64EEEEEENS_6half_tEfNS_4arch4Sm80ELb0ELb1ELb1ELb0ELb1ELb0ELb0ELb0ELi2ELi4ELi4ELi4ELb0EEENS1_24CollectiveEpilogueBwdGQAISA_fSD_Li256ELb0ELb1EEENS1_19SingleTileSchedulerILb0ELb0ELb0ELi128EEEEEEEEEvNT_6ParamsE$_ZN4cute3eso3ESOILb1ELb0EJNS_6LayoutINS_5tupleIJNS3_IJNS_1CILi8EEENS4_ILi1EEEEEENS4_ILi2EEEEEENS3_IJNS3_IJS6_NS4_ILi0EEEEEES5_EEEEENS_10ViewEngineIPN7cutlass6half_tEEEEEC2ERKSD_RKSI_) ;  /* 0xfffbe57000007944 */ /* 0x022fea0003c3ffff */
[----:B------:R2:W5:Y:S01]  /*49a60*/  LDL.64 R2, [R1+0x1580] ;  /* 0x0015800001027983 */ /* 0x0005620000100a00 */
[----:B-1----:R-:W-:-:S03]  /*49a70*/  MOV R46, 0x49a90 ;  /* 0x00049a90002e7802 */ /* 0x002fc60000000f00 */
[----:B--2--5:R-:W-:Y:S05]  /*49a80*/  CALL.REL.NOINC `($_ZN7cutlass13device_kernelIN5flash19enable_sm80_to_sm89INS1_16FlashAttnBwdSm80INS1_25CollectiveMainloopBwdSm80ILi2ELi2EN4cute5tupleIJNS5_1CILi128EEES8_NS7_ILi64EEEEEENS_6half_tEfNS_4arch4Sm80ELb0ELb1ELb1ELb0ELb1ELb0ELb0ELb0ELi2ELi4ELi4ELi4ELb0EEENS1_24CollectiveEpilogueBwdGQAISA_fSD_Li256ELb0ELb1EEENS1_19SingleTileSchedulerILb0ELb0ELb0ELi128EEEEEEEEEvNT_6ParamsE$_ZN4cute3eso3ESOILb1ELb0EJNS_6LayoutINS_5tupleIJNS3_IJNS_1CILi8EEENS4_ILi1EEEEEENS3_IJNS4_ILi2EEEEEEEEENS3_IJNS3_IJS6_NS4_ILi0EEEEEENS3_IJNS4_ILi4096EEEEEEEEEEENS_10ViewEngineINS_8smem_ptrIPN7cutlass6half_tEEEEEEEC2ERKSG_RKSN_) ;  /* 0xfffbe1b000007944 */ /* 0x024fea0003c3ffff */
[----:B-1----:R1:W5:Y:S01]  /*49a90*/  LDL.64 R36, [R1+0x1580] ;  /* 0x0015800001247983 */ /* 0x0023620000100a00 */
[----:B------:R-:W-:-:S03]  /*49aa0*/  MOV R46, 0x49ac0 ;  /* 0x00049ac0002e7802 */ /* 0x000fc60000000f00 */
[----:B-1---5:R-:W-:Y:S05]  /*49ab0*/  CALL.REL.NOINC `($_ZN7cutlass13device_kernelIN5flash19enable_sm80_to_sm89INS1_16FlashAttnBwdSm80INS1_25CollectiveMainloopBwdSm80ILi2ELi2EN4cute5tupleIJNS5_1CILi128EEES8_NS7_ILi64EEEEEENS_6half_tEfNS_4arch4Sm80ELb0ELb1ELb1ELb0ELb1ELb0ELb0ELb0ELi2ELi4ELi4ELi4ELb0EEENS1_24CollectiveEpilogueBwdGQAISA_fSD_Li256ELb0ELb1EEENS1_19SingleTileSchedulerILb0ELb0ELb0ELi128EEEEEEEEEvNT_6ParamsE$_ZN4cute3eso3ESOILb1ELb0EJNS_6LayoutINS_5tupleIJNS3_IJNS_1CILi8EEENS4_ILi1EEEEEENS3_IJNS4_ILi2EEEEEEEEENS3_IJNS3_IJS6_NS4_ILi0EEEEEENS3_IJS5_EEEEEEEENS_10ViewEngineIPN7cutlass6half_tEEEEEC2ERKSF_RKSK_) ;  /* 0xfffbe28000007944 */ /* 0x022fea0003c3ffff */
[----:B-1----:R1:W5:Y:S01]  /*49ac0*/  LDL.64 R2, [R1+0x1580] ;  /* 0x0015800001027983 */ /* 0x0023620000100a00 */
[----:B------:R-:W-:-:S03]  /*49ad0*/  MOV R46, 0x49af0 ;  /* 0x00049af0002e7802 */ /* 0x000fc60000000f00 */
[----:B-1---5:R-:W-:Y:S05]  /*49ae0*/  CALL.REL.NOINC `($_ZN7cutlass13device_kernelIN5flash19enable_sm80_to_sm89INS1_16FlashAttnBwdSm80INS1_25CollectiveMainloopBwdSm80ILi2ELi2EN4cute5tupleIJNS5_1CILi128EEES8_NS7_ILi64EEEEEENS_6half_tEfNS_4arch4Sm80ELb0ELb1ELb1ELb0ELb1ELb0ELb0ELb0ELi2ELi4ELi4ELi4ELb0EEENS1_24CollectiveEpilogueBwdGQAISA_fSD_Li256ELb0ELb1EEENS1_19SingleTileSchedulerILb0ELb0ELb0ELi128EEEEEEEEEvNT_6ParamsE$_ZN4cute3eso3ESOILb1ELb0EJNS_6LayoutINS_5tupleIJNS3_IJNS3_IJNS_1CILi8EEENS4_ILi1EEEEEES6_EEENS3_IJNS3_IJS6_S6_EEENS4_ILi2EEEEEEEEENS3_IJNS3_IJNS3_IJS6_NS4_ILi0EEEEEESD_EEENS3_IJNS3_IJSD_SD_EEES5_EEEEEEEENS_10ViewEngineIPN7cutlass6half_tEEEEEC2ERKSJ_RKSO_) ;  /* 0xfffbd89000007944 */ /* 0x022fea0003c3ffff */
[----:B-1----:R1:W5:Y:S01]  /*49af0*/  LDL.64 R38, [R1+0x1580] ;  /* 0x0015800001267983 */ /* 0x0023620000100a00 */
[----:B------:R-:W-:-:S03]  /*49b00*/  MOV R46, 0x49b20 ;  /* 0x00049b20002e7802 */ /* 0x000fc60000000f00 */
[----:B-1---5:R-:W-:Y:S05]  /*49b10*/  CALL.REL.NOINC `($_ZN7cutlass13device_kernelIN5flash19enable_sm80_to_sm89INS1_16FlashAttnBwdSm80INS1_25CollectiveMainloopBwdSm80ILi2ELi2EN4cute5tupleIJNS5_1CILi128EEES8_NS7_ILi64EEEEEENS_6half_tEfNS_4arch4Sm80ELb0ELb1ELb1ELb0ELb1ELb0ELb0ELb0ELi2ELi4ELi4ELi4ELb0EEENS1_24CollectiveEpilogueBwdGQAISA_fSD_Li256ELb0ELb1EEENS1_19SingleTileSchedulerILb0ELb0ELb0ELi128EEEEEEEEEvNT_6ParamsE$_ZN4cute3eso3ESOILb1ELb0EJNS_6LayoutINS_5tupleIJNS3_IJNS3_IJNS_1CILi8EEENS4_ILi1EEEEEES6_EEENS3_IJNS3_IJS6_S6_EEENS4_ILi2EEEEEEEEENS3_IJNS3_IJNS3_IJS6_NS4_ILi0EEEEEESD_EEENS3_IJNS3_IJSD_SD_EEENS4_ILi4096EEEEEEEEEEENS_10ViewEngineINS_8smem_ptrIPN7cutlass6half_tEEEEEEEC2ERKSK_RKSR_) ;  /* 0xfffbd78000007944 */ /* 0x022fea0003c3ffff */
[----:B-1----:R1:W5:Y:S01]  /*49b20*/  LDL.64 R2, [R1+0x1580] ;  /* 0x0015800001027983 */ /* 0x0023620000100a00 */
[----:B------:R-:W-:-:S03]  /*49b30*/  MOV R48, 0x49b50 ;  /* 0x00049b5000307802 */ /* 0x000fc60000000f00 */
[----:B-1---5:R-:W-:Y:S05]  /*49b40*/  CALL.REL.NOINC `($_ZN7cutlass13device_kernelIN5flash19enable_sm80_to_sm89INS1_16FlashAttnBwdSm80INS1_25CollectiveMainloopBwdSm80ILi2ELi2EN4cute5tupleIJNS5_1CILi128EEES8_NS7_ILi64EEEEEENS_6half_tEfNS_4arch4Sm80ELb0ELb1ELb1ELb0ELb1ELb0ELb0ELb0ELi2ELi4ELi4ELi4ELb0EEENS1_24CollectiveEpilogueBwdGQAISA_fSD_Li256ELb0ELb1EEENS1_19SingleTileSchedulerILb0ELb0ELb0ELi128EEEEEEEEEvNT_6ParamsE$_ZN4cute3eso3ESOILb1ELb0EJNS_6LayoutINS_5tupleIJNS3_IJNS_1CILi8EEENS4_ILi1EEEEEENS4_ILi2EEEEEENS3_IJNS3_IJS6_NS4_ILi0EEEEEES5_EEEEENS_10ViewEngineIPN7cutlass6half_tEEEEEC2ERKSD_RKSI_) ;  /* 0xfffbe48000007944 */ /* 0x022fea0003c3ffff */
[----:B------:R2:W5:Y:S01]  /*49b50*/  LDL.64 R8, [R1+0x1580] ;  /* 0x0015800001087983 */ /* 0x0005620000100a00 */
[----:B-1----:R-:W-:Y:S02]  /*49b60*/  MOV R38, R81 ;  /* 0x0000005100267202 */ /* 0x002fe40000000f00 */
[----:B------:R-:W-:Y:S02]  /*49b70*/  MOV R46, 0x49b90 ;  /* 0x00049b90002e7802 */ /* 0x000fe40000000f00 */
[----:B--2--5:R-:W-:Y:S05]  /*49b80*/  CALL.REL.NOINC `($_ZN7cutlass13device_kernelIN5flash19enable_sm80_to_sm89INS1_16FlashAttnBwdSm80INS1_25CollectiveMainloopBwdSm80ILi2ELi2EN4cute5tupleIJNS5_1CILi128EEES8_NS7_ILi64EEEEEENS_6half_tEfNS_4arch4Sm80ELb0ELb1ELb1ELb0ELb1ELb0ELb0ELb0ELi2ELi4ELi4ELi4ELb0EEENS1_24CollectiveEpilogueBwdGQAISA_fSD_Li256ELb0ELb1EEENS1_19SingleTileSchedulerILb0ELb0ELb0ELi128EEEEEEEEEvNT_6ParamsE$_ZN4cute8smem_ptrIPN7cutlass6half_tEECI1NS_12iter_adaptorIS3_S4_EEES3_) ;  /* 0xfffbeeb000007944 */ /* 0x024fea0003c3ffff */
[----:B-1----:R1:W5:Y:S01]  /*49b90*/  LDL.64 R2, [R1+0x1580] ;  /* 0x0015800001027983 */ /* 0x0023620000100a00 */
[----:B------:R-:W-:-:S03]  /*49ba0*/  MOV R38, 0x49bc0 ;  /* 0x00049bc000267802 */ /* 0x000fc60000000f00 */
[----:B-1---5:R-:W-:Y:S05]  /*49bb0*/  CALL.REL.NOINC `($_ZN7cutlass13device_kernelIN5flash19enable_sm80_to_sm89INS1_16FlashAttnBwdSm80INS1_25CollectiveMainloopBwdSm80ILi2ELi2EN4cute5tupleIJNS5_1CILi128EEES8_NS7_ILi64EEEEEENS_6half_tEfNS_4arch4Sm80ELb0ELb1ELb1ELb0ELb1ELb0ELb0ELb0ELi2ELi4ELi4ELi4ELb0EEENS1_24CollectiveEpilogueBwdGQAISA_fSD_Li256ELb0ELb1EEENS1_19SingleTileSchedulerILb0ELb0ELb0ELi128EEEEEEEEEvNT_6ParamsE$_ZN4cute3eso3ESOILb1ELb0EJNS_6LayoutINS_5tupleIJNS3_IJNS_1CILi8EEENS4_ILi1EEEEEENS4_ILi2EEEEEENS3_IJNS3_IJS6_NS4_ILi0EEEEEENS4_ILi4096EEEEEEEENS_10ViewEngineINS_8smem_ptrIPN7cutlass6half_tEEEEEEEC2ERKSE_RKSL_) ;  /* 0xfffbe28000007944 */ /* 0x022fea0003c3ffff */
[----:B------:R2:W5:Y:S01]  /*49bc0*/  LDL.64 R10, [R1+0x1580] ;  /* 0x00158000010a7983 */ /* 0x0005620000100a00 */
[----:B------:R-:W-:-:S02]  /*49bd0*/  MOV R47, RZ ;  /* 0x000000ff002f7202 */ /* 0x000fc40000000f00 */
[----:B------:R-:W-:Y:S02]  /*49be0*/  MOV R46, 0x49c00 ;  /* 0x00049c00002e7802 */ /* 0x000fe40000000f00 */
[----:B-12--5:R-:W-:Y:S05]  /*49bf0*/  CALL.REL.NOINC `($_ZN7cutlass13device_kernelIN5flash19enable_sm80_to_sm89INS1_16FlashAttnBwdSm80INS1_25CollectiveMainloopBwdSm80ILi2ELi2EN4cute5tupleIJNS5_1CILi128EEES8_NS7_ILi64EEEEEENS_6half_tEfNS_4arch4Sm80ELb0ELb1ELb1ELb0ELb1ELb0ELb0ELb0ELi2ELi4ELi4ELi4ELb0EEENS1_24CollectiveEpilogueBwdGQAISA_fSD_Li256ELb0ELb1EEENS1_19SingleTileSchedulerILb0ELb0ELb0ELi128EEEEEEEEEvNT_6ParamsE$_ZN4cute3eso3ESOILb1ELb0EJNS_10UnderscoreEiEEC2ERKS2_RKi) ;  /* 0xfffbcce000007944 */ /* 0x026fea0003c3ffff */
[----:B------:R-:W2:Y:S01]  /*49c00*/  LDL R37, [R1+0x1580] ;  /* 0x0015800001257983 */ /* 0x000ea20000100800 */
        /* <DEDUP_REMOVED lines=9> */
[----:B------:R-:W-:-:S03]  /*49ca0*/  MOV R38, 0x49cc0 ;  /* 0x00049cc000267802 */ /* 0x000fc60000000f00 */
[----:B-1---5:R-:W-:Y:S05]  /*49cb0*/  CALL.REL.NOINC `($_ZN7cutlass13device_kernelIN5flash19enable_sm80_to_sm89INS1_16FlashAttnBwdSm80INS1_25CollectiveMainloopBwdSm80ILi2ELi2EN4cute5tupleIJNS5_1CILi128EEES8_NS7_ILi64EEEEEENS_6half_tEfNS_4arch4Sm80ELb0ELb1ELb1ELb0ELb1ELb0ELb0ELb0ELi2ELi4ELi4ELi4ELb0EEENS1_24CollectiveEpilogueBwdGQAISA_fSD_Li256ELb0ELb1EEENS1_19SingleTileSchedulerILb0ELb0ELb0ELi128EEEEEEEEEvNT_6ParamsE$_ZN4cute3eso3ESOILb1ELb0EJNS_6LayoutINS_5tupleIJNS3_IJNS_1CILi8EEENS4_ILi1EEEEEEEEENS3_IJNS3_IJS6_NS4_ILi0EEEEEEEEEEENS_10ViewEngineINS_8smem_ptrIPN7cutlass6half_tEEEEEEEC2ERKSC_RKSJ_) ;  /* 0xfffbdeb000007944 */ /* 0x022fea0003c3ffff */
[----:B-1----:R1:W5:Y:S01]  /*49cc0*/  LDL.64 R2, [R1+0x1580] ;  /* 0x0015800001027983 */ /* 0x0023620000100a00 */
[----:B------:R-:W-:Y:S02]  /*49cd0*/  MOV R47, RZ ;  /* 0x000000ff002f7202 */ /* 0x000fe40000000f00 */
[----:B------:R-:W-:-:S02]  /*49ce0*/  MOV R46, 0x49d00 ;  /* 0x00049d00002e7802 */ /* 0x000fc40000000f00 */
[----:B-1---5:R-:W-:Y:S05]  /*49cf0*/  CALL.REL.NOINC `($_ZN7cutlass13device_kernelIN5flash19enable_sm80_to_sm89INS1_16FlashAttnBwdSm80INS1_25CollectiveMainloopBwdSm80ILi2ELi2EN4cute5tupleIJNS5_1CILi128EEES8_NS7_ILi64EEEEEENS_6half_tEfNS_4arch4Sm80ELb0ELb1ELb1ELb0ELb1ELb0ELb0ELb0ELi2ELi4ELi4ELi4ELb0EEENS1_24CollectiveEpilogueBwdGQAISA_fSD_Li256ELb0ELb1EEENS1_19SingleTileSchedulerILb0ELb0ELb0ELi128EEEEEEEEEvNT_6ParamsE$_ZN4cute3eso3ESOILb1ELb0EJNS_10UnderscoreEiEEC2ERKS2_RKi) ;  /* 0xfffbcbe000007944 */ /* 0x022fea0003c3ffff */
[----:B------:R-:W2:Y:S01]  /*49d00*/  LDL R37, [R1+0x1580] ;  /* 0x0015800001257983 */ /* 0x000ea20000100800 */
[----:B------:R-:W-:-:S02]  /*49d10*/  MOV R38, 0x49d40 ;  /* 0x00049d4000267802 */ /* 0x000fc40000000f00 */
[----:B--2---:R-:W-:Y:S02]  /*49d20*/  SHF.L.U32 R37, R37, 0x3, RZ ;  /* 0x0000000325257819 */ /* 0x004fe400000006ff */
[----:B-1----:R-:W-:Y:S05]  /*49d30*/  CALL.REL.NOINC `($_ZN7cutlass13device_kernelIN5flash19enable_sm80_to_sm89INS1_16FlashAttnBwdSm80INS1_25CollectiveMainloopBwdSm80ILi2ELi2EN4cute5tupleIJNS5_1CILi128EEES8_NS7_ILi64EEEEEENS_6half_tEfNS_4arch4Sm80ELb0ELb1ELb1ELb0ELb1ELb0ELb0ELb0ELi2ELi4ELi4ELi4ELb0EEENS1_24CollectiveEpilogueBwdGQAISA_fSD_Li256ELb0ELb1EEENS1_19SingleTileSchedulerILb0ELb0ELb0ELi128EEEEEEEEEvNT_6ParamsE$_ZN4cute3eso3ESOILb1ELb0EJNS_6LayoutINS_5tupleIJNS3_IJNS_1CILi8EEENS4_ILi1EEEEEEEEENS3_IJNS3_IJS6_NS4_ILi0EEEEEEEEEEEiEEC2ERKSC_RKi) ;  /* 0xfffbdec000007944 */ /* 0x002fea0003c3ffff */
[----:B------:R-:W2:Y:S01]  /*49d40*/  LDL R5, [R1+0x1580] ;  /* 0x0015800001057983 */ /* 0x000ea20000100800 */
        /* <DEDUP_REMOVED lines=9> */
[----:B------:R-:W-:-:S03]  /*49de0*/  MOV R46, 0x49e00 ;  /* 0x00049e00002e7802 */ /* 0x000fc60000000f00 */
[----:B-1---5:R-:W-:Y:S05]  /*49df0*/  CALL.REL.NOINC `($_ZN7cutlass13device_kernelIN5flash19enable_sm80_to_sm89INS1_16FlashAttnBwdSm80INS1_25CollectiveMainloopBwdSm80ILi2ELi2EN4cute5tupleIJNS5_1CILi128EEES8_NS7_ILi64EEEEEENS_6half_tEfNS_4arch4Sm80ELb0ELb1ELb1ELb0ELb1ELb0ELb0ELb0ELi2ELi4ELi4ELi4ELb0EEENS1_24CollectiveEpilogueBwdGQAISA_fSD_Li256ELb0ELb1EEENS1_19SingleTileSchedulerILb0ELb0ELb0ELi128EEEEEEEEEvNT_6ParamsE$_ZN4cute8smem_ptrIPN7cutlass9uint128_tEECI1NS_12iter_adaptorIS3_S4_EEES3_) ;  /* 0xfffbec8000007944 */ /* 0x022fea0003c3ffff */
[----:B-1----:R1:W5:Y:S01]  /*49e00*/  LDL.64 R2, [R1+0x1580] ;  /* 0x0015800001027983 */ /* 0x0023620000100a00 */
[----:B------:R-:W-:-:S03]  /*49e10*/  MOV R46, 0x49e30 ;  /* 0x00049e30002e7802 */ /* 0x000fc60000000f00 */
[----:B-1---5:R-:W-:Y:S05]  /*49e20*/  CALL.REL.NOINC `($_ZN7cutlass13device_kernelIN5flash19enable_sm80_to_sm89INS1_16FlashAttnBwdSm80INS1_25CollectiveMainloopBwdSm80ILi2ELi2EN4cute5tupleIJNS5_1CILi128EEES8_NS7_ILi64EEEEEENS_6half_tEfNS_4arch4Sm80ELb0ELb1ELb1ELb0ELb1ELb0ELb0ELb0ELi2ELi4ELi4ELi4ELb0EEENS1_24CollectiveEpilogueBwdGQAISA_fSD_Li256ELb0ELb1EEENS1_19SingleTileSchedulerILb0ELb0ELb0ELi128EEEEEEEEEvNT_6ParamsE$_ZN4cute3eso3ESOILb1ELb0EJNS_6LayoutINS_5tupleIJNS3_IJNS_1CILi1EEES5_EEEEEENS3_IJNS3_IJS5_NS4_ILi0EEEEEEEEEEENS_10ViewEngineINS_8smem_ptrIPN7cutlass9uint128_tEEEEEEEC2ERKSB_RKSI_) ;  /* 0xfffbd80000007944 */ /* 0x022fea0003c3ffff */
[----:B------:R2:W5:Y:S01]  /*49e30*/  LDL R4, [R1+0x1580] ;  /* 0x0015800001047983 */ /* 0x0005620000100800 */
[----:B-1----:R-:W-:-:S03]  /*49e40*/  MOV R38, 0x49e60 ;  /* 0x00049e6000267802 */ /* 0x002fc60000000f00 */
[----:B--2--5:R-:W-:Y:S05]  /*49e50*/  CALL.REL.NOINC `($_ZN7cutlass13device_kernelIN5flash19enable_sm80_to_sm89INS1_16FlashAttnBwdSm80INS1_25CollectiveMainloopBwdSm80ILi2ELi2EN4cute5tupleIJNS5_1CILi128EEES8_NS7_ILi64EEEEEENS_6half_tEfNS_4arch4Sm80ELb0ELb1ELb1ELb0ELb1ELb0ELb0ELb0ELi2ELi4ELi4ELi4ELb0EEENS1_24CollectiveEpilogueBwdGQAISA_fSD_Li256ELb0ELb1EEENS1_19SingleTileSchedulerILb0ELb0ELb0ELi128EEEEEEEEEvNT_6ParamsE$_ZN4cute3eso3ESOILb1ELb0EJNS_6LayoutINS_5tupleIJNS3_IJNS_1CILi4EEENS4_ILi1EEEEEEEEENS3_IJNS3_IJS6_NS4_ILi0EEEEEEEEEEENS_10ViewEngineIPjEEEEC2ERKSC_RKSF_) ;  /* 0xfffbdcd000007944 */ /* 0x024fea0003c3ffff */
        /* <DEDUP_REMOVED lines=9> */
[----:B-1----:R-:W-:Y:S05]  /*49ef0*/  CALL.REL.NOINC `($_ZN7cutlass13device_kernelIN5flash19enable_sm80_to_sm89INS1_16FlashAttnBwdSm80INS1_25CollectiveMainloopBwdSm80ILi2ELi2EN4cute5tupleIJNS5_1CILi128EEES8_NS7_ILi64EEEEEENS_6half_tEfNS_4arch4Sm80ELb0ELb1ELb1ELb0ELb1ELb0ELb0ELb0ELi2ELi4ELi4ELi4ELb0EEENS1_24CollectiveEpilogueBwdGQAISA_fSD_Li256ELb0ELb1EEENS1_19SingleTileSchedulerILb0ELb0ELb0ELi128EEEEEEEEEvNT_6ParamsE$_ZN4cute3eso3ESOILb1ELb0EJNS_10UnderscoreEiEEC2ERKS2_RKi) ;  /* 0xfffbc9e000007944 */ /* 0x002fea0003c3ffff */
[----:B------:R-:W2:Y:S01]  /*49f00*/  LDL R37, [R1+0x1580] ;  /* 0x0015800001257983 */ /* 0x000ea20000100800 */
        /* <DEDUP_REMOVED lines=12> */
[----:B------:R-:W-:Y:S02]  /*49fd0*/  MOV R47, 0x1 ;  /* 0x00000001002f7802 */ /* 0x000fe40000000f00 */
[----:B------:R-:W-:Y:S02]  /*49fe0*/  MOV R46, 0x4a000 ;  /* 0x0004a000002e7802 */ /* 0x000fe40000000f00 */
[----:B-1---5:R-:W-:Y:S05]  /*49ff0*/  CALL.REL.NOINC `($_ZN7cutlass13device_kernelIN5flash19enable_sm80_to_sm89INS1_16FlashAttnBwdSm80INS1_25CollectiveMainloopBwdSm80ILi2ELi2EN4cute5tupleIJNS5_1CILi128EEES8_NS7_ILi64EEEEEENS_6half_tEfNS_4arch4Sm80ELb0ELb1ELb1ELb0ELb1ELb0ELb0ELb0ELi2ELi4ELi4ELi4ELb0EEENS1_24CollectiveEpilogueBwdGQAISA_fSD_Li256ELb0ELb1EEENS1_19SingleTileSchedulerILb0ELb0ELb0ELi128EEEEEEEEEvNT_6ParamsE$_ZN4cute3eso3ESOILb1ELb0EJNS_10UnderscoreEiEEC2ERKS2_RKi) ;  /* 0xfffbc8e000007944 */ /* 0x022fea0003c3ffff */
[----:B------:R-:W2:Y:S01]  /*4a000*/  LDL R37, [R1+0x1580] ;  /* 0x0015800001257983 */ /* 0x000ea20000100800 */
[----:B------:R-:W-:Y:S02]  /*4a010*/  MOV R38, 0x4a040 ;  /* 0x0004a04000267802 */ /* 0x000fe40000000f00 */
[----:B--2---:R-:W-:-:S02]  /*4a020*/  SHF.L.U32 R37, R37, 0x3, RZ ;  /* 0x0000000325257819 */ /* 0x004fc400000006ff */
        /* <DEDUP_REMOVED lines=28> */
[----:B--2--5:R-:W-:Y:S05]  /*4a1f0*/  CALL.REL.NOINC `($_ZN7cutlass13device_kernelIN5flash19enable_sm80_to_sm89INS1_16FlashAttnBwdSm80INS1_25CollectiveMainloopBwdSm80ILi2ELi2EN4cute5tupleIJNS5_1CILi128EEES8_NS7_ILi64EEEEEENS_6half_tEfNS_4arch4Sm80ELb0ELb1ELb1ELb0ELb1ELb0ELb0ELb0ELi2ELi4ELi4ELi4ELb0EEENS1_24CollectiveEpilogueBwdGQAISA_fSD_Li256ELb0ELb1EEENS1_19SingleTileSchedulerILb0ELb0ELb0ELi128EEEEEEEEEvNT_6ParamsE$_ZZN4cute5sliceINS_5tupleIJNS_10UnderscoreES2_NS_1CILi0EEEEEENS1_IJNS1_IJNS3_ILi1EEES4_EEEiNS3_ILi1024EEEEEEEEDaRKT_RKT0_ENKUlRKT_RKT0_E_clIS2_iEEDaSI_SL_) ;  /* 0xfffbf0f000007944 */ /* 0x024fea0003c3ffff */
[----:B------:R-:W-:Y:S02]  /*4a200*/  MOV R2, 0x4a220 ;  /* 0x0004a22000027802 */ /* 0x000fe40000000f00 */
[----:B------:R-:W-:Y:S05]  /*4a210*/  CALL.REL.NOINC `($_ZN7cutlass13device_kernelIN5flash19enable_sm80_to_sm89INS1_16FlashAttnBwdSm80INS1_25CollectiveMainloopBwdSm80ILi2ELi2EN4cute5tupleIJNS5_1CILi128EEES8_NS7_ILi64EEEEEENS_6half_tEfNS_4arch4Sm80ELb0ELb1ELb1ELb0ELb1ELb0ELb0ELb0ELi2ELi4ELi4ELi4ELb0EEENS1_24CollectiveEpilogueBwdGQAISA_fSD_Li256ELb0ELb1EEENS1_19SingleTileSchedulerILb0ELb0ELb0ELi128EEEEEEEEEvNT_6ParamsE$_ZZN4cute12filter_tupleINS_5tupleIJNS_10UnderscoreES2_NS_1CILi0EEEEEENS1_IJNS1_IJNS3_ILi1EEES4_EEEiNS3_ILi1024EEEEEEZNS_5sliceIS5_S9_EEDaRKT_RKT0_EUlRKT_RKT0_E_EEDaSD_SG_OT1_ENKUlDpSJ_E_clIJNS1_IJS7_EEENS1_IJiEEENS1_IJEEEEEEDaSQ_) ;  /* 0xfffbea7000007944 */ /* 0x000fea0003c3ffff */
[----:B------:R-:W-:Y:S02]  /*4a220*/  MOV R36, 0x4a240 ;  /* 0x0004a24000247802 */ /* 0x000fe40000000f00 */
[----:B------:R-:W-:Y:S05]  /*4a230*/  CALL.REL.NOINC `($_ZN7cutlass13device_kernelIN5flash19enable_sm80_to_sm89INS1_16FlashAttnBwdSm80INS1_25CollectiveMainloopBwdSm80ILi2ELi2EN4cute5tupleIJNS5_1CILi128EEES8_NS7_ILi64EEEEEENS_6half_tEfNS_4arch4Sm80ELb0ELb1ELb1ELb0ELb1ELb0ELb0ELb0ELi2ELi4ELi4ELi4ELb0EEENS1_24CollectiveEpilogueBwdGQAISA_fSD_Li256ELb0ELb1EEENS1_19SingleTileSchedulerILb0ELb0ELb0ELi128EEEEEEEEEvNT_6ParamsE$_ZN4cute5tupleIJNS0_IJNS0_IJNS_1CILi8EEENS1_ILi1EEEEEENS1_ILi2EEEEEENS0_IJNS0_IJS3_NS1_ILi0EEEEEEiEEEEEC2ERKS6_RKS9_) ;  /* 0xfffbe45000007944 */ /* 0x000fea0003c3ffff */
[----:B-1----:R1:W5:Y:S01]  /*4a240*/  LDL R3, [R1+0x1580] ;  /* 0x0015800001037983 */ /* 0x0023620000100800 */
[----:B------:R-:W-:-:S03]  /*4a250*/  MOV R12, 0x4a270 ;  /* 0x0004a270000c7802 */ /* 0x000fc60000000f00 */
[----:B-1---5:R-:W-:Y:S05]  /*4a260*/  CALL.REL.NOINC `($_ZN7cutlass13device_kernelIN5flash19enable_sm80_to_sm89INS1_16FlashAttnBwdSm80INS1_25CollectiveMainloopBwdSm80ILi2ELi2EN4cute5tupleIJNS5_1CILi128EEES8_NS7_ILi64EEEEEENS_6half_tEfNS_4arch4Sm80ELb0ELb1ELb1ELb0ELb1ELb0ELb0ELb0ELi2ELi4ELi4ELi4ELb0EEENS1_24CollectiveEpilogueBwdGQAISA_fSD_Li256ELb0ELb1EEENS1_19SingleTileSchedulerILb0ELb0ELb0ELi128EEEEEEEEEvNT_6ParamsE$_ZN4cute3eso3ESOILb0ELb1EJNS_6LayoutINS_5tupleIJNS3_IJNS_1CILi8EEENS4_ILi1EEEEEENS4_ILi2EEEEEENS3_IJNS3_IJS6_NS4_ILi0EEEEEEiEEEEESA_EEC2ERKSD_RKSA_) ;  /* 0xfffbc48000007944 */ /* 0x022fea0003c3ffff */
[----:B------:R2:W5:Y:S04]  /*4a270*/  LDL R36, [R1+0x1580] ;  /* 0x0015800001247983 */ /* 0x0005680000100800 */
[----:B-1----:R2:W5:Y:S01]  /*4a280*/  LD.E.64 R2, [R90.64+0x8] ;  /* 0x000008085a027980 */ /* 0x002562000c101b00 */
[----:B------:R-:W-:-:S02]  /*4a290*/  MOV R38, R81 ;  /* 0x0000005100267202 */ /* 0x000fc40000000f00 */
[----:B------:R-:W-:Y:S02]  /*4a2a0*/  MOV R46, 0x4a2c0 ;  /* 0x0004a2c0002e7802 */ /* 0x000fe40000000f00 */
[----:B--2--5:R-:W-:Y:S05]  /*4a2b0*/  CALL.REL.NOINC `($_ZN7cutlass13device_kernelIN5flash19enable_sm80_to_sm89INS1_16FlashAttnBwdSm80INS1_25CollectiveMainloopBwdSm80ILi2ELi2EN4cute5tupleIJNS5_1CILi128EEES8_NS7_ILi64EEEEEENS_6half_tEfNS_4arch4Sm80ELb0ELb1ELb1ELb0ELb1ELb0ELb0ELb0ELi2ELi4ELi4ELi4ELb0EEENS1_24CollectiveEpilogueBwdGQAISA_fSD_Li256ELb0ELb1EEENS1_19SingleTileSchedulerILb0ELb0ELb0ELi128EEEEEEEEEvNT_6ParamsE$_ZN4cute8smem_ptrIPN7cutlass6half_tEECI1NS_12iter_adaptorIS3_S4_EEES3_) ;  /* 0xfffbe78000007944 */ /* 0x024fea0003c3ffff */
[----:B-1----:R-:W2:Y:S01]  /*4a2c0*/  LDL.64 R2, [R1+0x1580] ;  /* 0x0015800001027983 */ /* 0x002ea20000100a00 */
[----:B------:R-:W-:-:S03]  /*4a2d0*/  MOV R38, 0x4a300 ;  /* 0x0004a30000267802 */ /* 0x000fc60000000f00 */
[----:B--2---:R1:W-:Y:S04]  /*4a2e0*/  STL.64 [R1+0x15b0], R2 ;  /* 0x0015b00201007387 */ /* 0x0043e80000100a00 */
[----:B-1----:R-:W-:Y:S05]  /*4a2f0*/  CALL.REL.NOINC `($_ZN7cutlass13device_kernelIN5flash19enable_sm80_to_sm89INS1_16FlashAttnBwdSm80INS1_25CollectiveMainloopBwdSm80ILi2ELi2EN4cute5tupleIJNS5_1CILi128EEES8_NS7_ILi64EEEEEENS_6half_tEfNS_4arch4Sm80ELb0ELb1ELb1ELb0ELb1ELb0ELb0ELb0ELi2ELi4ELi4ELi4ELb0EEENS1_24CollectiveEpilogueBwdGQAISA_fSD_Li256ELb0ELb1EEENS1_19SingleTileSchedulerILb0ELb0ELb0ELi128EEEEEEEEEvNT_6ParamsE$_ZN4cute3eso3ESOILb0ELb0EJNS_6LayoutINS_5tupleIJNS3_IJNS_1CILi8EEENS4_ILi1EEEEEENS4_ILi2EEEEEENS3_IJNS3_IJS6_NS4_ILi0EEEEEEiEEEEENS_10ViewEngineINS_8smem_ptrIPN7cutlass6half_tEEEEEEEC2ERKSD_RKSK_) ;  /* 0xfffbbc4000007944 */ /* 0x002fea0003c3ffff */
[----:B------:R2:W5:Y:S04]  /*4a300*/  LDL R37, [R1+0x1580] ;  /* 0x0015800001257983 */ /* 0x0005680000100800 */
[----:B------:R2:W5:Y:S01]  /*4a310*/  LDL.64 R4, [R1+0x1588] ;  /* 0x0015880001047983 */ /* 0x0005620000100a00 */
[----:B------:R-:W-:Y:S01]  /*4a320*/  IMAD.MOV.U32 R38, RZ, RZ, R86 ;  /* 0x000000ffff267224 */ /* 0x000fe200078e0056 */
[----:B-1----:R-:W-:Y:S02]  /*4a330*/  MOV R3, R87 ;  /* 0x0000005700037202 */ /* 0x002fe40000000f00 */
[----:B------:R-:W-:Y:S02]  /*4a340*/  MOV R36, 0x4a360 ;  /* 0x0004a36000247802 */ /* 0x000fe40000000f00 */
[----:B--2--5:R-:W-:Y:S05]  /*4a350*/  CALL.REL.NOINC `($_ZN7cutlass13device_kernelIN5flash19enable_sm80_to_sm89INS1_16FlashAttnBwdSm80INS1_25CollectiveMainloopBwdSm80ILi2ELi2EN4cute5tupleIJNS5_1CILi128EEES8_NS7_ILi64EEEEEENS_6half_tEfNS_4arch4Sm80ELb0ELb1ELb1ELb0ELb1ELb0ELb0ELb0ELi2ELi4ELi4ELi4ELb0EEENS1_24CollectiveEpilogueBwdGQAISA_fSD_Li256ELb0ELb1EEENS1_19SingleTileSchedulerILb0ELb0ELb0ELi128EEEEEEEEEvNT_6ParamsE$_ZN4cute3eso3ESOILb1ELb0EJNS_6LayoutINS_5tupleIJNS3_IJNS3_IJNS_1CILi4EEENS4_ILi2EEEEEENS4_ILi1EEEEEES6_EEENS3_IJNS3_IJNS3_IJS8_NS4_ILi32EEEEEENS4_ILi0EEEEEENS4_ILi64EEEEEEEENS_10ViewEngineIPN7cutlass6half_tEEEEEC2ERKSH_RKSM_) ;  /* 0xfffbcde000007944 */ /* 0x024fea0003c3ffff */
[----:B-1----:R1:W5:Y:S01]  /*4a360*/  LDL.64 R2, [R1+0x1580] ;  /* 0x0015800001027983 */ /* 0x0023620000100a00 */
[----:B------:R-:W-:-:S03]  /*4a370*/  MOV R36, 0x4a390 ;  /* 0x0004a39000247802 */ /* 0x000fc60000000f00 */
[----:B-1---5:R-:W-:Y:S05]  /*4a380*/  CALL.REL.NOINC `($_ZN7cutlass13device_kernelIN5flash19enable_sm80_to_sm89INS1_16FlashAttnBwdSm80INS1_25CollectiveMainloopBwdSm80ILi2ELi2EN4cute5tupleIJNS5_1CILi128EEES8_NS7_ILi64EEEEEENS_6half_tEfNS_4arch4Sm80ELb0ELb1ELb1ELb0ELb1ELb0ELb0ELb0ELi2ELi4ELi4ELi4ELb0EEENS1_24CollectiveEpilogueBwdGQAISA_fSD_Li256ELb0ELb1EEENS1_19SingleTileSchedulerILb0ELb0ELb0ELi128EEEEEEEEEvNT_6ParamsE$_ZZN4cute4takeILi1ELi2ENS_5tupleIJNS1_IJNS_1CILi1EEENS2_ILi0EEEEEEiEEEEEDaRKT1_ENKUlDpRKT_E_clIJiEEEDaSD_) ;  /* 0xfffbee8000007944 */ /* 0x022fea0003c3ffff */
[----:B------:R-:W-:Y:S02]  /*4a390*/  MOV R38, 0x4a3b0 ;  /* 0x0004a3b000267802 */ /* 0x000fe40000000f00 */
[----:B------:R-:W-:Y:S05]  /*4a3a0*/  CALL.REL.NOINC `($_ZN7cutlass13device_kernelIN5flash19enable_sm80_to_sm89INS1_16FlashAttnBwdSm80INS1_25CollectiveMainloopBwdSm80ILi2ELi2EN4cute5tupleIJNS5_1CILi128EEES8_NS7_ILi64EEEEEENS_6half_tEfNS_4arch4Sm80ELb0ELb1ELb1ELb0ELb1ELb0ELb0ELb0ELi2ELi4ELi4ELi4ELb0EEENS1_24CollectiveEpilogueBwdGQAISA_fSD_Li256ELb0ELb1EEENS1_19SingleTileSchedulerILb0ELb0ELb0ELi128EEEEEEEEEvNT_6ParamsE$_ZN4cute3eso3ESOILb1ELb0EJNS_5tupleIJNS_1CILi1EEENS3_ILi0EEEEEENS2_IJiEEEEEC2ERKS6_RKS7_) ;  /* 0xfffbcbe000007944 */ /* 0x000fea0003c3ffff */
[----:B-1----:R1:W5:Y:S01]  /*4a3b0*/  LDL R37, [R1+0x1580] ;  /* 0x0015800001257983 */ /* 0x0023620000100800 */
[----:B------:R-:W-:-:S03]  /*4a3c0*/  MOV R38, 0x4a3e0 ;  /* 0x0004a3e000267802 */ /* 0x000fc60000000f00 */
[----:B-1---5:R-:W-:Y:S05]  /*4a3d0*/  CALL.REL.NOINC `($_ZN7cutlass13device_kernelIN5flash19enable_sm80_to_sm89INS1_16FlashAttnBwdSm80INS1_25CollectiveMainloopBwdSm80ILi2ELi2EN4cute5tupleIJNS5_1CILi128EEES8_NS7_ILi64EEEEEENS_6half_tEfNS_4arch4Sm80ELb0ELb1ELb1ELb0ELb1ELb0ELb0ELb0ELi2ELi4ELi4ELi4ELb0EEENS1_24CollectiveEpilogueBwdGQAISA_fSD_Li256ELb0ELb1EEENS1_19SingleTileSchedulerILb0ELb0ELb0ELi128EEEEEEEEEvNT_6ParamsE$_ZN4cute5tupleIJNS0_IJNS0_IJNS_1CILi8EEENS1_ILi1EEEEEENS0_IJNS1_ILi2EEEEEEEEENS0_IJNS0_IJS3_NS1_ILi0EEEEEENS0_IJiEEEEEEEEC2ERKS7_RKSB_) ;  /* 0xfffbe27000007944 */ /* 0x022fea0003c3ffff */
[----:B------:R2:W5:Y:S01]  /*4a3e0*/  LDL R40, [R1+0x1580] ;  /* 0x0015800001287983 */ /* 0x0005620000100800 */
[----:B------:R-:W-:-:S03]  /*4a3f0*/  MOV R38, 0x4a420 ;  /* 0x0004a42000267802 */ /* 0x000fc60000000f00 */
[----:B------:R2:W-:Y:S04]  /*4a400*/  STL.64 [R1+0x15b0], R4 ;  /* 0x0015b00401007387 */ /* 0x0005e80000100a00 */
[----:B-12--5:R-:W-:Y:S05]  /*4a410*/  CALL.REL.NOINC `($_ZN7cutlass13device_kernelIN5flash19enable_sm80_to_sm89INS1_16FlashAttnBwdSm80INS1_25CollectiveMainloopBwdSm80ILi2ELi2EN4cute5tupleIJNS5_1CILi128EEES8_NS7_ILi64EEEEEENS_6half_tEfNS_4arch4Sm80ELb0ELb1ELb1ELb0ELb1ELb0ELb0ELb0ELi2ELi4ELi4ELi4ELb0EEENS1_24CollectiveEpilogueBwdGQAISA_fSD_Li256ELb0ELb1EEENS1_19SingleTileSchedulerILb0ELb0ELb0ELi128EEEEEEEEEvNT_6ParamsE$_ZN4cute3eso3ESOILb0ELb0EJNS_6LayoutINS_5tupleIJNS3_IJNS_1CILi8EEENS4_ILi1EEEEEENS3_IJNS4_ILi2EEEEEEEEENS3_IJNS3_IJS6_NS4_ILi0EEEEEENS3_IJiEEEEEEEENS_10ViewEngineINS_8smem_ptrIPN7cutlass6half_tEEEEEEEC2ERKSF_RKSM_) ;  /* 0xfffbbab000007944 */ /* 0x026fea0003c3ffff */
[----:B------:R2:W5:Y:S04]  /*4a420*/  LDL R11, [R1+0x1580] ;  /* 0x00158000010b7983 */ /* 0x0005680000100800 */
[----:B------:R2:W5:Y:S01]  /*4a430*/  LDL.64 R4, [R1+0x1588] ;  /* 0x0015880001047983 */ /* 0x0005620000100a00 */
[----:B------:R-:W-:-:S03]  /*4a440*/  MOV R38, 0x4a460 ;  /* 0x0004a46000267802 */ /* 0x000fc60000000f00 */
[----:B-12--5:R-:W-:Y:S05]  /*4a450*/  CALL.REL.NOINC `($_ZN7cutlass13device_kernelIN5flash19enable_sm80_to_sm89INS1_16FlashAttnBwdSm80INS1_25CollectiveMainloopBwdSm80ILi2ELi2EN4cute5tupleIJNS5_1CILi128EEES8_NS7_ILi64EEEEEENS_6half_tEfNS_4arch4Sm80ELb0ELb1ELb1ELb0ELb1ELb0ELb0ELb0ELi2ELi4ELi4ELi4ELb0EEENS1_24CollectiveEpilogueBwdGQAISA_fSD_Li256ELb0ELb1EEENS1_19SingleTileSchedulerILb0ELb0ELb0ELi128EEEEEEEEEvNT_6ParamsE$_ZN4cute3eso3ESOILb1ELb0EJNS_6LayoutINS_5tupleIJNS3_IJNS3_IJNS_1CILi4EEENS4_ILi2EEEEEENS4_ILi1EEEEEENS3_IJS6_EEEEEENS3_IJNS3_IJNS3_IJS8_NS4_ILi32EEEEEENS4_ILi0EEEEEENS3_IJNS4_ILi64EEEEEEEEEEENS_10ViewEngineIPN7cutlass6half_tEEEEEC2ERKSJ_RKSO_) ;  /* 0xfffbcca000007944 */ /* 0x026fea0003c3ffff */
[----:B-1----:R1:W5:Y:S01]  /*4a460*/  LDL.64 R2, [R1+0x1580] ;  /* 0x0015800001027983 */ /* 0x0023620000100a00 */
[----:B------:R-:W-:-:S03]  /*4a470*/  MOV R38, 0x4a490 ;  /* 0x0004a49000267802 */ /* 0x000fc60000000f00 */
[----:B-1---5:R-:W-:Y:S05]  /*4a480*/  CALL.REL.NOINC `($_ZN7cutlass13device_kernelIN5flash19enable_sm80_to_sm89INS1_16FlashAttnBwdSm80INS1_25CollectiveMainloopBwdSm80ILi2ELi2EN4cute5tupleIJNS5_1CILi128EEES8_NS7_ILi64EEEEEENS_6half_tEfNS_4arch4Sm80ELb0ELb1ELb1ELb0ELb1ELb0ELb0ELb0ELi2ELi4ELi4ELi4ELb0EEENS1_24CollectiveEpilogueBwdGQAISA_fSD_Li256ELb0ELb1EEENS1_19SingleTileSchedulerILb0ELb0ELb0ELi128EEEEEEEEEvNT_6ParamsE$_ZN4cute3eso3ESOILb1ELb0EJNS_6LayoutINS_5tupleIJNS3_IJNS3_IJNS3_IJNS_1CILi4EEENS4_ILi2EEEEEENS4_ILi1EEEEEES8_EEENS3_IJNS3_IJNS3_IJS8_S8_EEES8_EEES6_EEEEEENS3_IJNS3_IJNS3_IJNS3_IJS8_NS4_ILi32EEEEEENS4_ILi0EEEEEESH_EEENS3_IJNS3_IJNS3_IJSH_SH_EEESH_EEENS4_ILi64EEEEEEEEEEENS_10ViewEngineIPN7cutlass6half_tEEEEEC2ERKSP_RKSU_) ;  /* 0xfffbcb4000007944 */ /* 0x022fea0003c3ffff */
[----:B-1----:R1:W5:Y:S01]  /*4a490*/  LDL.64 R2, [R1+0x1580] ;  /* 0x0015800001027983 */ /* 0x0023620000100a00 */
[----:B------:R-:W-:-:S03]  /*4a4a0*/  MOV R12, 0x4a4c0 ;  /* 0x0004a4c0000c7802 */ /* 0x000fc60000000f00 */
[----:B-1---5:R-:W-:Y:S05]  /*4a4b0*/  CALL.REL.NOINC `($_ZN7cutlass13device_kernelIN5flash19enable_sm80_to_sm89INS1_16FlashAttnBwdSm80INS1_25CollectiveMainloopBwdSm80ILi2ELi2EN4cute5tupleIJNS5_1CILi128EEES8_NS7_ILi64EEEEEENS_6half_tEfNS_4arch4Sm80ELb0ELb1ELb1ELb0ELb1ELb0ELb0ELb0ELi2ELi4ELi4ELi4ELb0EEENS1_24CollectiveEpilogueBwdGQAISA_fSD_Li256ELb0ELb1EEENS1_19SingleTileSchedulerILb0ELb0ELb0ELi128EEEEEEEEEvNT_6ParamsE$_ZN4cute5tupleIJNS0_IJNS_1CILi2EEEEEENS0_IJiEEEEEC2ERKS3_RKS4_) ;  /* 0xfffbe33000007944 */ /* 0x022fea0003c3ffff */
[----:B------:R-:W2:Y:S01]  /*4a4c0*/  LDL R6, [R1+0x15b0] ;  /* 0x0015b00001067983 */ /* 0x000ea20000100800 */
[----:B-1----:R-:W-:-:S03]  /*4a4d0*/  MOV R10, 0x4a500 ;  /* 0x0004a500000a7802 */ /* 0x002fc60000000f00 */
[----:B--2---:R1:W-:Y:S04]  /*4a4e0*/  STL [R1+0x1580], R6 ;  /* 0x0015800601007387 */ /* 0x0043e80000100800 */
[----:B-1----:R-:W-:Y:S05]  /*4a4f0*/  CALL.REL.NOINC `($_ZN7cutlass13device_kernelIN5flash19enable_sm80_to_sm89INS1_16FlashAttnBwdSm80INS1_25CollectiveMainloopBwdSm80ILi2ELi2EN4cute5tupleIJNS5_1CILi128EEES8_NS7_ILi64EEEEEENS_6half_tEfNS_4arch4Sm80ELb0ELb1ELb1ELb0ELb1ELb0ELb0ELb0ELi2ELi4ELi4ELi4ELb0EEENS1_24CollectiveEpilogueBwdGQAISA_fSD_Li256ELb0ELb1EEENS1_19SingleTileSchedulerILb0ELb0ELb0ELi128EEEEEEEEEvNT_6ParamsE$_ZZN4cute14logical_divideINS_5tupleIJNS1_IJNS_1CILi8EEENS2_ILi1EEEEEENS1_IJNS2_ILi2EEEEEEEEENS1_IJNS1_IJS4_NS2_ILi0EEEEEENS1_IJiEEEEEENS1_IJS5_NS_6LayoutIS4_S9_EEEEEEEDaRKNSD_IT_T0_EERKT1_ENKUlRKT_RKT0_E_clINSD_IS7_SB_EESE_EEDaSQ_ST_) ;  /* 0xfffbebe000007944 */ /* 0x002fea0003c3ffff */
[----:B------:R-:W-:Y:S02]  /*4a500*/  MOV R10, R82 ;  /* 0x00000052000a7202 */ /* 0x000fe40000000f00 */
[----:B------:R-:W-:Y:S02]  /*4a510*/  MOV R12, 0x4a530 ;  /* 0x0004a530000c7802 */ /* 0x000fe40000000f00 */
[----:B-----5:R-:W-:Y:S05]  /*4a520*/  CALL.REL.NOINC `($_ZN7cutlass13device_kernelIN5flash19enable_sm80_to_sm89INS1_16FlashAttnBwdSm80INS1_25CollectiveMainloopBwdSm80ILi2ELi2EN4cute5tupleIJNS5_1CILi128EEES8_NS7_ILi64EEEEEENS_6half_tEfNS_4arch4Sm80ELb0ELb1ELb1ELb0ELb1ELb0ELb0ELb0ELi2ELi4ELi4ELi4ELb0EEENS1_24CollectiveEpilogueBwdGQAISA_fSD_Li256ELb0ELb1EEENS1_19SingleTileSchedulerILb0ELb0ELb0ELi128EEEEEEEEEvNT_6ParamsE$_ZN4cute3eso3ESOILb1ELb0EJNS_5tupleIJNS2_IJNS_1CILi1EEENS3_ILi0EEEEEENS2_IJS5_S5_EEEEEENS2_IJS5_iEEEEEC2ERKS8_RKS9_) ;  /* 0xfffbc9a000007944 */ /* 0x020fea0003c3ffff */
[----:B-1----:R1:W5:Y:S01]  /*4a530*/  LDL R11, [R1+0x15b0] ;  /* 0x0015b000010b7983 */ /* 0x0023620000100800 */
[----:B------:R-:W-:-:S03]  /*4a540*/  MOV R12, 0x4a560 ;  /* 0x0004a560000c7802 */ /* 0x000fc60000000f00 */
[----:B-1---5:R-:W-:Y:S05]  /*4a550*/  CALL.REL.NOINC `($_ZN7cutlass13device_kernelIN5flash19enable_sm80_to_sm89INS1_16FlashAttnBwdSm80INS1_25CollectiveMainloopBwdSm80ILi2ELi2EN4cute5tupleIJNS5_1CILi128EEES8_NS7_ILi64EEEEEENS_6half_tEfNS_4arch4Sm80ELb0ELb1ELb1ELb0ELb1ELb0ELb0ELb0ELi2ELi4ELi4ELi4ELb0EEENS1_24CollectiveEpilogueBwdGQAISA_fSD_Li256ELb0ELb1EEENS1_19SingleTileSchedulerILb0ELb0ELb0ELi128EEEEEEEEEvNT_6ParamsE$_ZN4cute5tupleIJNS0_IJNS0_IJNS0_IJNS_1CILi8EEENS1_ILi1EEEEEENS0_IJS3_S3_EEEEEENS0_IJS3_NS1_ILi2EEEEEEEEENS0_IJNS0_IJNS0_IJS3_NS1_ILi0EEEEEENS0_IJSA_SA_EEEEEENS0_IJSA_iEEEEEEEEC2ERKS9_RKSF_) ;  /* 0xfffbde5000007944 */ /* 0x022fea0003c3ffff */
[----:B-1----:R1:W5:Y:S01]  /*4a560*/  LDL R11, [R1+0x15b0] ;  /* 0x0015b000010b7983 */ /* 0x0023620000100800 */
[----:B------:R-:W-:Y:S02]  /*4a570*/  MOV R10, R81 ;  /* 0x00000051000a7202 */ /* 0x000fe40000000f00 */
[----:B------:R-:W-:Y:S02]  /*4a580*/  MOV R12, 0x4a5a0 ;  /* 0x0004a5a0000c7802 */ /* 0x000fe40000000f00 */
[----:B-1---5:R-:W-:Y:S05]  /*4a590*/  CALL.REL.NOINC `($_ZN7cutlass13device_kernelIN5flash19enable_sm80_to_sm89INS1_16FlashAttnBwdSm80INS1_25CollectiveMainloopBwdSm80ILi2ELi2EN4cute5tupleIJNS5_1CILi128EEES8_NS7_ILi64EEEEEENS_6half_tEfNS_4arch4Sm80ELb0ELb1ELb1ELb0ELb1ELb0ELb0ELb0ELi2ELi4ELi4ELi4ELb0EEENS1_24CollectiveEpilogueBwdGQAISA_fSD_Li256ELb0ELb1EEENS1_19SingleTileSchedulerILb0ELb0ELb0ELi128EEEEEEEEEvNT_6ParamsE$_ZN4cute3eso3ESOILb1ELb0EJNS_5tupleIJNS2_IJNS_1CILi1EEENS3_ILi0EEEEEENS2_IJS5_S5_EEEEEENS2_IJS5_iEEEEEC2ERKS8_RKS9_) ;  /* 0xfffbc93000007944 */ /* 0x022fea0003c3ffff */
[----:B-1----:R1:W5:Y:S01]  /*4a5a0*/  LDL R11, [R1+0x1580] ;  /* 0x00158000010b7983 */ /* 0x0023620000100800 */
[----:B------:R-:W-:-:S03]  /*4a5b0*/  MOV R12, 0x4a5d0 ;  /* 0x0004a5d0000c7802 */ /* 0x000fc60000000f00 */
[----:B-1---5:R-:W-:Y:S05]  /*4a5c0*/  CALL.REL.NOINC `($_ZN7cutlass13device_kernelIN5flash19enable_sm80_to_sm89INS1_16FlashAttnBwdSm80INS1_25CollectiveMainloopBwdSm80ILi2ELi2EN4cute5tupleIJNS5_1CILi128EEES8_NS7_ILi64EEEEEENS_6half_tEfNS_4arch4Sm80ELb0ELb1ELb1ELb0ELb1ELb0ELb0ELb0ELi2ELi4ELi4ELi4ELb0EEENS1_24CollectiveEpilogueBwdGQAISA_fSD_Li256ELb0ELb1EEENS1_19SingleTileSchedulerILb0ELb0ELb0ELi128EEEEEEEEEvNT_6ParamsE$_ZN4cute3eso3ESOILb1ELb0EJNS_5tupleIJNS_1CILi0EEES4_EEEiEEC2ERKS5_RKi) ;  /* 0xfffbc98000007944 */ /* 0x022fea0003c3ffff */
[----:B-1----:R1:W5:Y:S01]  /*4a5d0*/  LDL R11, [R1+0x1580] ;  /* 0x00158000010b7983 */ /* 0x0023620000100800 */
[----:B------:R-:W-:-:S03]  /*4a5e0*/  MOV R12, 0x4a600 ;  /* 0x0004a600000c7802 */ /* 0x000fc60000000f00 */
[----:B-1---5:R-:W-:Y:S05]  /*4a5f0*/  CALL.REL.NOINC `($_ZN7cutlass13device_kernelIN5flash19enable_sm80_to_sm89INS1_16FlashAttnBwdSm80INS1_25CollectiveMainloopBwdSm80ILi2ELi2EN4cute5tupleIJNS5_1CILi128EEES8_NS7_ILi64EEEEEENS_6half_tEfNS_4arch4Sm80ELb0ELb1ELb1ELb0ELb1ELb0ELb0ELb0ELi2ELi4ELi4ELi4ELb0EEENS1_24CollectiveEpilogueBwdGQAISA_fSD_Li256ELb0ELb1EEENS1_19SingleTileSchedulerILb0ELb0ELb0ELi128EEEEEEEEEvNT_6ParamsE$_ZN4cute3eso3ESOILb1ELb0EJNS_5tupleIJNS2_IJNS_1CILi1EEENS3_ILi0EEEEEES5_EEENS2_IJNS2_IJS5_S5_EEEiEEEEEC2ERKS7_RKS9_) ;  /* 0xfffbc91000007944 */ /* 0x022fea0003c3ffff */
[----:B-1----:R1:W5:Y:S01]  /*4a600*/  LDL R11, [R1+0x1580] ;  /* 0x00158000010b7983 */ /* 0x0023620000100800 */
[----:B------:R-:W-:-:S03]  /*4a610*/  MOV R12, 0x4a630 ;  /* 0x0004a630000c7802 */ /* 0x000fc60000000f00 */
[----:B-1---5:R-:W-:Y:S05]  /*4a620*/  CALL.REL.NOINC `($_ZN7cutlass13device_kernelIN5flash19enable_sm80_to_sm89INS1_16FlashAttnBwdSm80INS1_25CollectiveMainloopBwdSm80ILi2ELi2EN4cute5tupleIJNS5_1CILi128EEES8_NS7_ILi64EEEEEENS_6half_tEfNS_4arch4Sm80ELb0ELb1ELb1ELb0ELb1ELb0ELb0ELb0ELi2ELi4ELi4ELi4ELb0EEENS1_24CollectiveEpilogueBwdGQAISA_fSD_Li256ELb0ELb1EEENS1_19SingleTileSchedulerILb0ELb0ELb0ELi128EEEEEEEEEvNT_6ParamsE$_ZN4cute5tupleIJNS0_IJNS0_IJNS0_IJNS_1CILi8EEENS1_ILi1EEEEEES3_EEENS0_IJNS0_IJS3_S3_EEENS1_ILi2EEEEEEEEENS0_IJNS0_IJNS0_IJS3_NS1_ILi0EEEEEESA_EEENS0_IJNS0_IJSA_SA_EEEiEEEEEEEEC2ERKS9_RKSF_) ;  /* 0xfffbddc000007944 */ /* 0x022fea0003c3ffff */
[----:B------:R2:W5:Y:S01]  /*4a630*/  LDL R14, [R1+0x1580] ;  /* 0x00158000010e7983 */ /* 0x0005620000100800 */
[----:B------:R-:W-:-:S03]  /*4a640*/  MOV R12, 0x4a670 ;  /* 0x0004a670000c7802 */ /* 0x000fc60000000f00 */
[----:B------:R2:W-:Y:S04]  /*4a650*/  STL.64 [R1+0x15b0], R4 ;  /* 0x0015b00401007387 */ /* 0x0005e80000100a00 */
[----:B-12--5:R-:W-:Y:S05]  /*4a660*/  CALL.REL.NOINC `($_ZN7cutlass13device_kernelIN5flash19enable_sm80_to_sm89INS1_16FlashAttnBwdSm80INS1_25CollectiveMainloopBwdSm80ILi2ELi2EN4cute5tupleIJNS5_1CILi128EEES8_NS7_ILi64EEEEEENS_6half_tEfNS_4arch4Sm80ELb0ELb1ELb1ELb0ELb1ELb0ELb0ELb0ELi2ELi4ELi4ELi4ELb0EEENS1_24CollectiveEpilogueBwdGQAISA_fSD_Li256ELb0ELb1EEENS1_19SingleTileSchedulerILb0ELb0ELb0ELi128EEEEEEEEEvNT_6ParamsE$_ZN4cute3eso3ESOILb0ELb0EJNS_6LayoutINS_5tupleIJNS3_IJNS3_IJNS_1CILi8EEENS4_ILi1EEEEEES6_EEENS3_IJNS3_IJS6_S6_EEENS4_ILi2EEEEEEEEENS3_IJNS3_IJNS3_IJS6_NS4_ILi0EEEEEESD_EEENS3_IJNS3_IJSD_SD_EEEiEEEEEEEENS_10ViewEngineINS_8smem_ptrIPN7cutlass6half_tEEEEEEEC2ERKSJ_RKSQ_) ;  /* 0xfffbb2f000007944 */ /* 0x026fea0003c3ffff */
[----:B------:R2:W5:Y:S04]  /*4a670*/  LDL R6, [R1+0x1580] ;  /* 0x0015800001067983 */ /* 0x0005680000100800 */
[----:B------:R2:W5:Y:S01]  /*4a680*/  LDL.64 R4, [R1+0x1588] ;  /* 0x0015880001047983 */ /* 0x0005620000100a00 */
[----:B------:R-:W-:Y:S02]  /*4a690*/  MOV R38, R2 ;  /* 0x0000000200267202 */ /* 0x000fe40000000f00 */
[----:B------:R-:W-:Y:S02]  /*4a6a0*/  MOV R36, 0x4a6c0 ;  /* 0x0004a6c000247802 */ /* 0x000fe40000000f00 */
[----:B-12--5:R-:W-:Y:S05]  /*4a6b0*/  CALL.REL.NOINC `($_ZN7cutlass13device_kernelIN5flash19enable_sm80_to_sm89INS1_16FlashAttnBwdSm80INS1_25CollectiveMainloopBwdSm80ILi2ELi2EN4cute5tupleIJNS5_1CILi128EEES8_NS7_ILi64EEEEEENS_6half_tEfNS_4arch4Sm80ELb0ELb1ELb1ELb0ELb1ELb0ELb0ELb0ELi2ELi4ELi4ELi4ELb0EEENS1_24CollectiveEpilogueBwdGQAISA_fSD_Li256ELb0ELb1EEENS1_19SingleTileSchedulerILb0ELb0ELb0ELi128EEEEEEEEEvNT_6ParamsE$_ZN4cute3eso3ESOILb1ELb0EJNS_6LayoutINS_5tupleIJNS3_IJNS3_IJNS_1CILi4EEENS4_ILi2EEEEEENS4_ILi1EEEEEES6_EEENS3_IJNS3_IJNS3_IJS8_NS4_ILi32EEEEEENS4_ILi0EEEEEENS4_ILi64EEEEEEEENS_10ViewEngineIPN7cutlass6half_tEEEEEC2ERKSH_RKSM_) ;  /* 0xfffbca8000007944 */ /* 0x026fea0003c3ffff */
[----:B------:R2:W5:Y:S01]  /*4a6c0*/  LDL.64 R10, [R1+0x1580] ;  /* 0x00158000010a7983 */ /* 0x0005620000100a00 */
[----:B------:R-:W-:Y:S02]  /*4a6d0*/  MOV R3, R6 ;  /* 0x0000000600037202 */ /* 0x000fe40000000f00 */
[----:B-1----:R-:W-:-:S02]  /*4a6e0*/  MOV R2, 0x4a700 ;  /* 0x0004a70000027802 */ /* 0x002fc40000000f00 */
[----:B--2--5:R-:W-:Y:S05]  /*4a6f0*/  CALL.REL.NOINC `($_ZN7cutlass13device_kernelIN5flash19enable_sm80_to_sm89INS1_16FlashAttnBwdSm80INS1_25CollectiveMainloopBwdSm80ILi2ELi2EN4cute5tupleIJNS5_1CILi128EEES8_NS7_ILi64EEEEEENS_6half_tEfNS_4arch4Sm80ELb0ELb1ELb1ELb0ELb1ELb0ELb0ELb0ELi2ELi4ELi4ELi4ELb0EEENS1_24CollectiveEpilogueBwdGQAISA_fSD_Li256ELb0ELb1EEENS1_19SingleTileSchedulerILb0ELb0ELb0ELi128EEEEEEEEEvNT_6ParamsE$_ZZN4cute5sliceINS_5tupleIJNS1_IJNS_10UnderscoreENS_1CILi0EEEEEENS1_IJS4_S2_EEEEEENS1_IJNS1_IJNS1_IJNS3_ILi1EEES4_EEES4_EEENS1_IJNS1_IJS4_S4_EEEiEEEEEEEEDaRKT_RKT0_ENKUlRKT_RKT0_E_clIS6_SC_EEDaSM_SP_) ;  /* 0xfffbebc000007944 */ /* 0x024fea0003c3ffff */
[----:B------:R-:W-:Y:S02]  /*4a700*/  MOV R2, 0x4a720 ;  /* 0x0004a72000027802 */ /* 0x000fe40000000f00 */
[----:B------:R-:W-:Y:S05]  /*4a710*/  CALL.REL.NOINC `($_ZN7cutlass13device_kernelIN5flash19enable_sm80_to_sm89INS1_16FlashAttnBwdSm80INS1_25CollectiveMainloopBwdSm80ILi2ELi2EN4cute5tupleIJNS5_1CILi128EEES8_NS7_ILi64EEEEEENS_6half_tEfNS_4arch4Sm80ELb0ELb1ELb1ELb0ELb1ELb0ELb0ELb0ELi2ELi4ELi4ELi4ELb0EEENS1_24CollectiveEpilogueBwdGQAISA_fSD_Li256ELb0ELb1EEENS1_19SingleTileSchedulerILb0ELb0ELb0ELi128EEEEEEEEEvNT_6ParamsE$_ZZN4cute12filter_tupleINS_5tupleIJNS1_IJNS_10UnderscoreENS_1CILi0EEEEEENS1_IJS4_S2_EEEEEENS1_IJNS1_IJNS1_IJNS3_ILi1EEES4_EEES4_EEENS1_IJNS1_IJS4_S4_EEEiEEEEEEZNS_5sliceIS7_SD_EEDaRKT_RKT0_EUlRKT_RKT0_E_EEDaSH_SK_OT1_ENKUlDpSN_E_clIJNS1_IJS9_EEENS1_IJiEEEEEEDaSU_) ;  /* 0xfffbe4e000007944 */ /* 0x000fea0003c3ffff */
[----:B------:R-:W-:Y:S02]  /*4a720*/  MOV R36, 0x4a740 ;  /* 0x0004a74000247802 */ /* 0x000fe40000000f00 */
[----:B------:R-:W-:Y:S05]  /*4a730*/  CALL.REL.NOINC `($_ZN7cutlass13device_kernelIN5flash19enable_sm80_to_sm89INS1_16FlashAttnBwdSm80INS1_25CollectiveMainloopBwdSm80ILi2ELi2EN4cute5tupleIJNS5_1CILi128EEES8_NS7_ILi64EEEEEENS_6half_tEfNS_4arch4Sm80ELb0ELb1ELb1ELb0ELb1ELb0ELb0ELb0ELi2ELi4ELi4ELi4ELb0EEENS1_24CollectiveEpilogueBwdGQAISA_fSD_Li256ELb0ELb1EEENS1_19SingleTileSchedulerILb0ELb0ELb0ELi128EEEEEEEEEvNT_6ParamsE$_ZN4cute5tupleIJNS0_IJNS0_IJNS_1CILi8EEENS1_ILi1EEEEEENS1_ILi2EEEEEENS0_IJNS0_IJS3_NS1_ILi0EEEEEEiEEEEEC2ERKS6_RKS9_) ;  /* 0xfffbdf5000007944 */ /* 0x000fea0003c3ffff */
[----:B-1----:R1:W5:Y:S01]  /*4a740*/  LDL R3, [R1+0x1580] ;  /* 0x0015800001037983 */ /* 0x0023620000100800 */
[----:B------:R-:W-:-:S03]  /*4a750*/  MOV R12, 0x4a770 ;  /* 0x0004a770000c7802 */ /* 0x000fc60000000f00 */
        /* <DEDUP_REMOVED lines=8> */
[----:B------:R-:W-:-:S03]  /*4a7e0*/  MOV R38, 0x4a810 ;  /* 0x0004a81000267802 */ /* 0x000fc60000000f00 */
[----:B--2---:R1:W-:Y:S04]  /*4a7f0*/  STL.64 [R1+0x15b0], R2 ;  /* 0x0015b00201007387 */ /* 0x0043e80000100a00 */
[----:B-1----:R-:W-:Y:S05]  /*4a800*/  CALL.REL.NOINC `($_ZN7cutlass13device_kernelIN5flash19enable_sm80_to_sm89INS1_16FlashAttnBwdSm80INS1_25CollectiveMainloopBwdSm80ILi2ELi2EN4cute5tupleIJNS5_1CILi128EEES8_NS7_ILi64EEEEEENS_6half_tEfNS_4arch4Sm80ELb0ELb1ELb1ELb0ELb1ELb0ELb0ELb0ELi2ELi4ELi4ELi4ELb0EEENS1_24CollectiveEpilogueBwdGQAISA_fSD_Li256ELb0ELb1EEENS1_19SingleTileSchedulerILb0ELb0ELb0ELi128EEEEEEEEEvNT_6ParamsE$_ZN4cute3eso3ESOILb0ELb0EJNS_6LayoutINS_5tupleIJNS3_IJNS_1CILi8EEENS4_ILi1EEEEEENS4_ILi2EEEEEENS3_IJNS3_IJS6_NS4_ILi0EEEEEEiEEEEENS_10ViewEngineINS_8smem_ptrIPN7cutlass6half_tEEEEEEEC2ERKSD_RKSK_) ;  /* 0xfffbb73000007944 */ /* 0x002fea0003c3ffff */
[----:B------:R2:W5:Y:S04]  /*4a810*/  LDL R8, [R1+0x1580] ;  /* 0x0015800001087983 */ /* 0x0005680000100800 */
[----:B------:R2:W5:Y:S01]  /*4a820*/  LDL.64 R14, [R1+0x1588] ;  /* 0x00158800010e7983 */ /* 0x0005620000100a00 */
[----:B------:R-:W-:Y:S02]  /*4a830*/  MOV R47, RZ ;  /* 0x000000ff002f7202 */ /* 0x000fe40000000f00 */
[----:B------:R-:W-:Y:S02]  /*4a840*/  MOV R46, 0x4a860 ;  /* 0x0004a860002e7802 */ /* 0x000fe40000000f00 */
[----:B-12--5:R-:W-:Y:S05]  /*4a850*/  CALL.REL.NOINC `($_ZN7cutlass13device_kernelIN5flash19enable_sm80_to_sm89INS1_16FlashAttnBwdSm80INS1_25CollectiveMainloopBwdSm80ILi2ELi2EN4cute5tupleIJNS5_1CILi128EEES8_NS7_ILi64EEEEEENS_6half_tEfNS_4arch4Sm80ELb0ELb1ELb1ELb0ELb1ELb0ELb0ELb0ELi2ELi4ELi4ELi4ELb0EEENS1_24CollectiveEpilogueBwdGQAISA_fSD_Li256ELb0ELb1EEENS1_19SingleTileSchedulerILb0ELb0ELb0ELi128EEEEEEEEEvNT_6ParamsE$_ZN4cute3eso3ESOILb1ELb0EJNS_10UnderscoreEiEEC2ERKS2_RKi) ;  /* 0xfffbc08000007944 */ /* 0x026fea0003c3ffff */
[----:B------:R-:W2:Y:S01]  /*4a860*/  LDL R37, [R1+0x1580] ;  /* 0x0015800001257983 */ /* 0x000ea20000100800 */
[----:B------:R-:W-:Y:S01]  /*4a870*/  MOV R38, 0x4a8a0 ;  /* 0x0004a8a000267802 */ /* 0x000fe20000000f00 */
[----:B--2---:R-:W-:Y:S02]  /*4a880*/  IMAD R37, R8, R37, RZ ;  /* 0x0000002508257224 */ /* 0x004fe400078e02ff */
[----:B-1----:R-:W-:Y:S05]  /*4a890*/  CALL.REL.NOINC `($_ZN7cutlass13device_kernelIN5flash19enable_sm80_to_sm89INS1_16FlashAttnBwdSm80INS1_25CollectiveMainloopBwdSm80ILi2ELi2EN4cute5tupleIJNS5_1CILi128EEES8_NS7_ILi64EEEEEENS_6half_tEfNS_4arch4Sm80ELb0ELb1ELb1ELb0ELb1ELb0ELb0ELb0ELi2ELi4ELi4ELi4ELb0EEENS1_24CollectiveEpilogueBwdGQAISA_fSD_Li256ELb0ELb1EEENS1_19SingleTileSchedulerILb0ELb0ELb0ELi128EEEEEEEEEvNT_6ParamsE$_ZN4cute3eso3ESOILb1ELb0EJNS_6LayoutINS_5tupleIJNS3_IJNS_1CILi8EEENS4_ILi1EEEEEEEEENS3_IJNS3_IJS6_NS4_ILi0EEEEEEEEEEEiEEC2ERKSC_RKi) ;  /* 0xfffbd36000007944 */ /* 0x002fea0003c3ffff */
[----:B------:R-:W2:Y:S01]  /*4a8a0*/  LDL R3, [R1+0x1580] ;  /* 0x0015800001037983 */ /* 0x000ea20000100800 */
[----:B------:R-:W-:-:S02]  /*4a8b0*/  MOV R38, R81 ;  /* 0x0000005100267202 */ /* 0x000fc40000000f00 */
        /* <DEDUP_REMOVED lines=8> */
[----:B------:R-:W-:Y:S02]  /*4a940*/  MOV R46, 0x4a960 ;  /* 0x0004a960002e7802 */ /* 0x000fe40000000f00 */
[----:B-1---5:R-:W-:Y:S05]  /*4a950*/  CALL.REL.NOINC `($_ZN7cutlass13device_kernelIN5flash19enable_sm80_to_sm89INS1_16FlashAttnBwdSm80INS1_25CollectiveMainloopBwdSm80ILi2ELi2EN4cute5tupleIJNS5_1CILi128EEES8_NS7_ILi64EEEEEENS_6half_tEfNS_4arch4Sm80ELb0ELb1ELb1ELb0ELb1ELb0ELb0ELb0ELi2ELi4ELi4ELi4ELb0EEENS1_24CollectiveEpilogueBwdGQAISA_fSD_Li256ELb0ELb1EEENS1_19SingleTileSchedulerILb0ELb0ELb0ELi128EEEEEEEEEvNT_6ParamsE$_ZN4cute3eso3ESOILb1ELb0EJNS_10UnderscoreEiEEC2ERKS2_RKi) ;  /* 0xfffbbf8000007944 */ /* 0x022fea0003c3ffff */
[----:B------:R-:W2:Y:S01]  /*4a960*/  LDL R13, [R1+0x1580] ;  /* 0x00158000010d7983 */ /* 0x000ea20000100800 */
[----:B------:R-:W-:Y:S02]  /*4a970*/  MOV R34, 0x4a9a0 ;  /* 0x0004a9a000227802 */ /* 0x000fe40000000f00 */
[----:B--2---:R-:W-:Y:S02]  /*4a980*/  SHF.L.U32 R13, R13, 0x6, RZ ;  /* 0x000000060d0d7819 */ /* 0x004fe400000006ff */
[----:B-1----:R-:W-:Y:S05]  /*4a990*/  CALL.REL.NOINC `($_ZN7cutlass13device_kernelIN5flash19enable_sm80_to_sm89INS1_16FlashAttnBwdSm80INS1_25CollectiveMainloopBwdSm80ILi2ELi2EN4cute5tupleIJNS5_1CILi128EEES8_NS7_ILi64EEEEEENS_6half_tEfNS_4arch4Sm80ELb0ELb1ELb1ELb0ELb1ELb0ELb0ELb0ELi2ELi4ELi4ELi4ELb0EEENS1_24CollectiveEpilogueBwdGQAISA_fSD_Li256ELb0ELb1EEENS1_19SingleTileSchedulerILb0ELb0ELb0ELi128EEEEEEEEEvNT_6ParamsE$_ZN4cute3eso3ESOILb1ELb0EJNS_6LayoutINS_5tupleIJNS3_IJNS3_IJNS_1CILi4EEENS4_ILi2EEEEEENS4_ILi1EEEEEEEEENS3_IJNS3_IJNS3_IJS8_NS4_ILi32EEEEEENS4_ILi0EEEEEEEEEEEiEEC2ERKSG_RKi) ;  /* 0xfffbc72000007944 */ /* 0x002fea0003c3ffff */
[----:B------:R-:W2:Y:S01]  /*4a9a0*/  LDL R5, [R1+0x1580] ;  /* 0x0015800001057983 */ /* 0x000ea20000100800 */
        /* <DEDUP_REMOVED lines=9> */
[----:B------:R-:W-:-:S03]  /*4aa40*/  MOV R46, 0x4aa60 ;  /* 0x0004aa60002e7802 */ /* 0x000fc60000000f00 */
[----:B-1---5:R-:W-:Y:S05]  /*4aa50*/  CALL.REL.NOINC `($_ZN7cutlass13device_kernelIN5flash19enable_sm80_to_sm89INS1_16FlashAttnBwdSm80INS1_25CollectiveMainloopBwdSm80ILi2ELi2EN4cute5tupleIJNS5_1CILi128EEES8_NS7_ILi64EEEEEENS_6half_tEfNS_4arch4Sm80ELb0ELb1ELb1ELb0ELb1ELb0ELb0ELb0ELi2ELi4ELi4ELi4ELb0EEENS1_24CollectiveEpilogueBwdGQAISA_fSD_Li256ELb0ELb1EEENS1_19SingleTileSchedulerILb0ELb0ELb0ELi128EEEEEEEEEvNT_6ParamsE$_ZN4cute8smem_ptrIPN7cutlass9uint128_tEECI1NS_12iter_adaptorIS3_S4_EEES3_) ;  /* 0xfffbe02000007944 */ /* 0x022fea0003c3ffff */
[----:B-1----:R1:W5:Y:S01]  /*4aa60*/  LDL.64 R2, [R1+0x1580] ;  /* 0x0015800001027983 */ /* 0x0023620000100a00 */
[----:B------:R-:W-:-:S03]  /*4aa70*/  MOV R46, 0x4aa90 ;  /* 0x0004aa90002e7802 */ /* 0x000fc60000000f00 */
[----:B-1---5:R-:W-:Y:S05]  /*4aa80*/  CALL.REL.NOINC `($_ZN7cutlass13device_kernelIN5flash19enable_sm80_to_sm89INS1_16FlashAttnBwdSm80INS1_25CollectiveMainloopBwdSm80ILi2ELi2EN4cute5tupleIJNS5_1CILi128EEES8_NS7_ILi64EEEEEENS_6half_tEfNS_4arch4Sm80ELb0ELb1ELb1ELb0ELb1ELb0ELb0ELb0ELi2ELi4ELi4ELi4ELb0EEENS1_24CollectiveEpilogueBwdGQAISA_fSD_Li256ELb0ELb1EEENS1_19SingleTileSchedulerILb0ELb0ELb0ELi128EEEEEEEEEvNT_6ParamsE$_ZN4cute3eso3ESOILb1ELb0EJNS_6LayoutINS_5tupleIJNS3_IJNS_1CILi1EEES5_EEEEEENS3_IJNS3_IJS5_NS4_ILi0EEEEEEEEEEENS_10ViewEngineINS_8smem_ptrIPN7cutlass9uint128_tEEEEEEEC2ERKSB_RKSI_) ;  /* 0xfffbcba000007944 */ /* 0x022fea0003c3ffff */
[----:B------:R2:W5:Y:S01]  /*4aa90*/  LDL R6, [R1+0x1580] ;  /* 0x0015800001067983 */ /* 0x0005620000100800 */
[----:B-1----:R-:W-:Y:S01]  /*4aaa0*/  IMAD.MOV.U32 R2, RZ, RZ, R4 ;  /* 0x000000ffff027224 */ /* 0x002fe200078e0004 */
[----:B------:R-:W-:Y:S02]  /*4aab0*/  MOV R13, R5 ;  /* 0x00000005000d7202 */ /* 0x000fe40000000f00 */
[----:B------:R-:W-:Y:S02]  /*4aac0*/  MOV R12, 0x4aae0 ;  /* 0x0004aae0000c7802 */ /* 0x000fe40000000f00 */
[----:B--2--5:R-:W-:Y:S05]  /*4aad0*/  CALL.REL.NOINC `($_ZN7cutlass13device_kernelIN5flash19enable_sm80_to_sm89INS1_16FlashAttnBwdSm80INS1_25CollectiveMainloopBwdSm80ILi2ELi2EN4cute5tupleIJNS5_1CILi128EEES8_NS7_ILi64EEEEEENS_6half_tEfNS_4arch4Sm80ELb0ELb1ELb1ELb0ELb1ELb0ELb0ELb0ELi2ELi4ELi4ELi4ELb0EEENS1_24CollectiveEpilogueBwdGQAISA_fSD_Li256ELb0ELb1EEENS1_19SingleTileSchedulerILb0ELb0ELb0ELi128EEEEEEEEEvNT_6ParamsE$_ZN4cute3eso3ESOILb1ELb0EJNS_6LayoutINS_5tupleIJNS3_IJNS3_IJNS_1CILi2EEES5_EEENS4_ILi1EEEEEEEEENS3_IJNS3_IJNS3_IJS7_NS4_ILi16EEEEEENS4_ILi0EEEEEEEEEEENS_10ViewEngineIPjEEEEC2ERKSF_RKSI_) ;  /* 0xfffbc53000007944 */ /* 0x024fea0003c3ffff */
        /* <DEDUP_REMOVED lines=9> */
[----:B-1----:R-:W-:Y:S05]  /*4ab70*/  CALL.REL.NOINC `($_ZN7cutlass13device_kernelIN5flash19enable_sm80_to_sm89INS1_16FlashAttnBwdSm80INS1_25CollectiveMainloopBwdSm80ILi2ELi2EN4cute5tupleIJNS5_1CILi128EEES8_NS7_ILi64EEEEEENS_6half_tEfNS_4arch4Sm80ELb0ELb1ELb1ELb0ELb1ELb0ELb0ELb0ELi2ELi4ELi4ELi4ELb0EEENS1_24CollectiveEpilogueBwdGQAISA_fSD_Li256ELb0ELb1EEENS1_19SingleTileSchedulerILb0ELb0ELb0ELi128EEEEEEEEEvNT_6ParamsE$_ZN4cute3eso3ESOILb1ELb0EJNS_10UnderscoreEiEEC2ERKS2_RKi) ;  /* 0xfffbbd6000007944 */ /* 0x002fea0003c3ffff */
[----:B------:R-:W2:Y:S01]  /*4ab80*/  LDL R37, [R1+0x1580] ;  /* 0x0015800001257983 */ /* 0x000ea20000100800 */
[----:B------:R-:W-:Y:S01]  /*4ab90*/  MOV R38, 0x4abc0 ;  /* 0x0004abc000267802 */ /* 0x000fe20000000f00 */
[----:B--2---:R-:W-:-:S02]  /*4aba0*/  IMAD R37, R8, R37, RZ ;  /* 0x0000002508257224 */ /* 0x004fc400078e02ff */
        /* <DEDUP_REMOVED lines=60> */
.L_x_3053:
[----:B------:R-:W-:Y:S11]  /*4af70*/  ISETP.NE.AND P0, PT, R50, 0x7, PT ;  /* 0x000000073200780c */ /* 0x000ff60003f05270 */
[----:B------:R-:W-:Y:S02]  /*4af80*/  @!UPT UIADD3 URZ, URZ, URZ, URZ ;  /* 0x0000003f3f3ff290 */ /* 0x000fe4000fffe03f */
[----:B------:R-:W-:-:S05]  /*4af90*/  @!P0 BRA `(.L_x_3052) ;  /* 0x00000f8000008947 */ /* 0x000fca0003800000 */
[----:B------:R-:W-:Y:S02]  /*4afa0*/  IADD3 R40, R50, 0x1, RZ ;  /* 0x0000000132287810 */ /* 0x000fe40007ffe0ff */
[----:B------:R-:W-:Y:S03]  /*4afb0*/  MOV R46, 0x4afe0 ;  /* 0x0004afe0002e7802 */ /* 0x000fe60000000f00 */
[----:B------:R-:W-:Y:S02]  /*4afc0*/  IMAD.MOV.U32 R3, RZ, RZ, R40 ;  /* 0x000000ffff037224 */ /* 0x000fe400078e0028 */
[----:B------:R-:W-:Y:S05]  /*4afd0*/  CALL.REL.NOINC `($_ZN7cutlass13device_kernelIN5flash19enable_sm80_to_sm89INS1_16FlashAttnBwdSm80INS1_25CollectiveMainloopBwdSm80ILi2ELi2EN4cute5tupleIJNS5_1CILi128EEES8_NS7_ILi64EEEEEENS_6half_tEfNS_4arch4Sm80ELb0ELb1ELb1ELb0ELb1ELb0ELb0ELb0ELi2ELi4ELi4ELi4ELb0EEENS1_24CollectiveEpilogueBwdGQAISA_fSD_Li256ELb0ELb1EEENS1_19SingleTileSchedulerILb0ELb0ELb0ELi128EEEEEEEEEvNT_6ParamsE$_ZN4cute3eso3ESOILb1ELb0EJNS_10UnderscoreES2_iEEC2ERKS2_S5_RKi) ;  /* 0xfffbb8c000007944 */ /* 0x000fea0003c3ffff */
        /* <DEDUP_REMOVED lines=16> */
[----:B------:R-:W-:Y:S05]  /*4b0e0*/  CALL.REL.NOINC `($_ZN7cutlass13device_kernelIN5flash19enable_sm80_to_sm89INS1_16FlashAttnBwdSm80INS1_25CollectiveMainloopBwdSm80ILi2ELi2EN4cute5tupleIJNS5_1CILi128EEES8_NS7_ILi64EEEEEENS_6half_tEfNS_4arch4Sm80ELb0ELb1ELb1ELb0ELb1ELb0ELb0ELb0ELi2ELi4ELi4ELi4ELb0EEENS1_24CollectiveEpilogueBwdGQAISA_fSD_Li256ELb0ELb1EEENS1_19SingleTileSchedulerILb0ELb0ELb0ELi128EEEEEEEEEvNT_6ParamsE$_ZN4cute3eso3ESOILb1ELb0EJNS_6LayoutINS_5tupleIJNS3_IJNS_1CILi8EEENS4_ILi1EEEEEENS4_ILi2EEEEEENS3_IJNS3_IJS6_NS4_ILi0EEEEEENS4_ILi4096EEEEEEEEiEEC2ERKSE_RKi) ;  /* 0xfffbcd9000007944 */ /* 0x000fea0003c3ffff */
[----:B-1----:R-:W2:Y:S01]  /*4b0f0*/  LDL R3, [R1+0x1580] ;  /* 0x0015800001037983 */ /* 0x002ea20000100800 */
[----:B------:R-:W-:Y:S01]  /*4b100*/  MOV R46, 0x4b160 ;  /* 0x0004b160002e7802 */ /* 0x000fe20000000f00 */
[----:B------:R-:W-:Y:S02]  /*4b110*/  IMAD.MOV.U32 R38, RZ, RZ, R81 ;  /* 0x000000ffff267224 */ /* 0x000fe400078e0051 */
[----:B------:R-:W2:Y:S02]  /*4b120*/  LD.E.64 R36, [R92.64+0x8] ;  /* 0x000008085c247980 */ /* 0x000ea4000c101b00 */
[C---:B--2---:R-:W-:Y:S04]  /*4b130*/  LEA R2, P0, R3.reuse, R36, 0x1 ;  /* 0x0000002403027211 */ /* 0x044fe800078008ff */
[----:B------:R-:W-:Y:S04]  /*4b140*/  LEA.HI.X.SX32 R3, R3, R37, 0x1, P0 ;  /* 0x0000002503037211 */ /* 0x000fe800000f0eff */
[----:B------:R-:W-:Y:S05]  /*4b150*/  CALL.REL.NOINC `($_ZN7cutlass13device_kernelIN5flash19enable_sm80_to_sm89INS1_16FlashAttnBwdSm80INS1_25CollectiveMainloopBwdSm80ILi2ELi2EN4cute5tupleIJNS5_1CILi128EEES8_NS7_ILi64EEEEEENS_6half_tEfNS_4arch4Sm80ELb0ELb1ELb1ELb0ELb1ELb0ELb0ELb0ELi2ELi4ELi4ELi4ELb0EEENS1_24CollectiveEpilogueBwdGQAISA_fSD_Li256ELb0ELb1EEENS1_19SingleTileSchedulerILb0ELb0ELb0ELi128EEEEEEEEEvNT_6ParamsE$_ZN4cute8smem_ptrIPN7cutlass6half_tEECI1NS_12iter_adaptorIS3_S4_EEES3_) ;  /* 0xfffbd8e000007944 */ /* 0x000fea0003c3ffff */
[----:B-1----:R1:W5:Y:S01]  /*4b160*/  LDL.64 R2, [R1+0x1580] ;  /* 0x0015800001027983 */ /* 0x0023620000100a00 */
[----:B------:R-:W-:Y:S03]  /*4b170*/  MOV R38, 0x4b190 ;  /* 0x0004b19000267802 */ /* 0x000fe60000000f00 */
[----:B-1---5:R-:W-:Y:S05]  /*4b180*/  CALL.REL.NOINC `($_ZN7cutlass13device_kernelIN5flash19enable_sm80_to_sm89INS1_16FlashAttnBwdSm80INS1_25CollectiveMainloopBwdSm80ILi2ELi2EN4cute5tupleIJNS5_1CILi128EEES8_NS7_ILi64EEEEEENS_6half_tEfNS_4arch4Sm80ELb0ELb1ELb1ELb0ELb1ELb0ELb0ELb0ELi2ELi4ELi4ELi4ELb0EEENS1_24CollectiveEpilogueBwdGQAISA_fSD_Li256ELb0ELb1EEENS1_19SingleTileSchedulerILb0ELb0ELb0ELi128EEEEEEEEEvNT_6ParamsE$_ZN4cute3eso3ESOILb1ELb0EJNS_6LayoutINS_5tupleIJNS3_IJNS_1CILi8EEENS4_ILi1EEEEEENS4_ILi2EEEEEENS3_IJNS3_IJS6_NS4_ILi0EEEEEENS4_ILi4096EEEEEEEENS_10ViewEngineINS_8smem_ptrIPN7cutlass6half_tEEEEEEEC2ERKSE_RKSL_) ;  /* 0xfffbccb000007944 */ /* 0x022fea0003c3ffff */
[----:B-1----:R-:W-:Y:S01]  /*4b190*/  MOV R3, R40 ;  /* 0x0000002800037202 */ /* 0x002fe20000000f00 */
[----:B------:R1:W5:Y:S01]  /*4b1a0*/  LDL.64 R36, [R1+0x1580] ;  /* 0x0015800001247983 */ /* 0x0003620000100a00 */
[----:B------:R-:W-:Y:S03]  /*4b1b0*/  MOV R46, 0x4b1d0 ;  /* 0x0004b1d0002e7802 */ /* 0x000fe60000000f00 */
[----:B-1---5:R-:W-:Y:S05]  /*4b1c0*/  CALL.REL.NOINC `($_ZN7cutlass13device_kernelIN5flash19enable_sm80_to_sm89INS1_16FlashAttnBwdSm80INS1_25CollectiveMainloopBwdSm80ILi2ELi2EN4cute5tupleIJNS5_1CILi128EEES8_NS7_ILi64EEEEEENS_6half_tEfNS_4arch4Sm80ELb0ELb1ELb1ELb0ELb1ELb0ELb0ELb0ELi2ELi4ELi4ELi4ELb0EEENS1_24CollectiveEpilogueBwdGQAISA_fSD_Li256ELb0ELb1EEENS1_19SingleTileSchedulerILb0ELb0ELb0ELi128EEEEEEEEEvNT_6ParamsE$_ZN4cute3eso3ESOILb1ELb0EJNS_10UnderscoreES2_iEEC2ERKS2_S5_RKi) ;  /* 0xfffbb6d000007944 */ /* 0x022fea0003c3ffff */
        /* <DEDUP_REMOVED lines=9> */
[----:B------:R-:W-:Y:S05]  /*4b260*/  CALL.REL.NOINC `($_ZN7cutlass13device_kernelIN5flash19enable_sm80_to_sm89INS1_16FlashAttnBwdSm80INS1_25CollectiveMainloopBwdSm80ILi2ELi2EN4cute5tupleIJNS5_1CILi128EEES8_NS7_ILi64EEEEEENS_6half_tEfNS_4arch4Sm80ELb0ELb1ELb1ELb0ELb1ELb0ELb0ELb0ELi2ELi4ELi4ELi4ELb0EEENS1_24CollectiveEpilogueBwdGQAISA_fSD_Li256ELb0ELb1EEENS1_19SingleTileSchedulerILb0ELb0ELb0ELi128EEEEEEEEEvNT_6ParamsE$_ZN4cute3eso3ESOILb1ELb0EJNS_6LayoutINS_5tupleIJNS3_IJNS_1CILi8EEENS4_ILi1EEEEEENS4_ILi2EEEEEENS3_IJNS3_IJS6_NS4_ILi0EEEEEES5_EEEEEiEEC2ERKSD_RKi) ;  /* 0xfffbcda000007944 */ /* 0x000fea0003c3ffff */
[----:B------:R-:W-:Y:S01]  /*4b270*/  MOV R48, 0x4b2c0 ;  /* 0x0004b2c000307802 */ /* 0x000fe20000000f00 */
[----:B------:R-:W2:Y:S02]  /*4b280*/  LDL R39, [R1+0x1580] ;  /* 0x0015800001277983 */ /* 0x000ea40000100800 */
[C---:B--2---:R-:W-:Y:S04]  /*4b290*/  LEA R38, P0, R39.reuse, R88, 0x1 ;  /* 0x0000005827267211 */ /* 0x044fe800078008ff */
[----:B------:R-:W-:Y:S04]  /*4b2a0*/  LEA.HI.X.SX32 R39, R39, R89, 0x1, P0 ;  /* 0x0000005927277211 */ /* 0x000fe800000f0eff */
[----:B-1----:R-:W-:Y:S05]  /*4b2b0*/  CALL.REL.NOINC `($_ZN7cutlass13device_kernelIN5flash19enable_sm80_to_sm89INS1_16FlashAttnBwdSm80INS1_25CollectiveMainloopBwdSm80ILi2ELi2EN4cute5tupleIJNS5_1CILi128EEES8_NS7_ILi64EEEEEENS_6half_tEfNS_4arch4Sm80ELb0ELb1ELb1ELb0ELb1ELb0ELb0ELb0ELi2ELi4ELi4ELi4ELb0EEENS1_24CollectiveEpilogueBwdGQAISA_fSD_Li256ELb0ELb1EEENS1_19SingleTileSchedulerILb0ELb0ELb0ELi128EEEEEEEEEvNT_6ParamsE$_ZN4cute3eso3ESOILb1ELb0EJNS_6LayoutINS_5tupleIJNS3_IJNS_1CILi8EEENS4_ILi1EEEEEENS4_ILi2EEEEEENS3_IJNS3_IJS6_NS4_ILi0EEEEEES5_EEEEENS_10ViewEngineIPN7cutlass6half_tEEEEEC2ERKSD_RKSI_) ;  /* 0xfffbcd1000007944 */ /* 0x002fea0003c3ffff */
[----:B------:R2:W5:Y:S01]  /*4b2c0*/  LDL.64 R2, [R1+0x1580] ;  /* 0x0015800001027983 */ /* 0x0005620000100a00 */
[----:B-1----:R-:W-:Y:S03]  /*4b2d0*/  MOV R46, 0x4b2f0 ;  /* 0x0004b2f0002e7802 */ /* 0x002fe60000000f00 */
[----:B--2--5:R-:W-:Y:S05]  /*4b2e0*/  CALL.REL.NOINC `($_ZN7cutlass13device_kernelIN5flash19enable_sm80_to_sm89INS1_16FlashAttnBwdSm80INS1_25CollectiveMainloopBwdSm80ILi2ELi2EN4cute5tupleIJNS5_1CILi128EEES8_NS7_ILi64EEEEEENS_6half_tEfNS_4arch4Sm80ELb0ELb1ELb1ELb0ELb1ELb0ELb0ELb0ELi2ELi4ELi4ELi4ELb0EEENS1_24CollectiveEpilogueBwdGQAISA_fSD_Li256ELb0ELb1EEENS1_19SingleTileSchedulerILb0ELb0ELb0ELi128EEEEEEEEEvNT_6ParamsE$_ZN4cute3eso3ESOILb1ELb0EJNS_6LayoutINS_5tupleIJNS3_IJNS_1CILi8EEENS4_ILi1EEEEEENS3_IJNS4_ILi2EEEEEEEEENS3_IJNS3_IJS6_NS4_ILi0EEEEEENS3_IJNS4_ILi4096EEEEEEEEEEENS_10ViewEngineINS_8smem_ptrIPN7cutlass6half_tEEEEEEEC2ERKSG_RKSN_) ;  /* 0xfffbc95000007944 */ /* 0x024fea0003c3ffff */
[----:B-1----:R1:W5:Y:S01]  /*4b2f0*/  LDL.64 R36, [R1+0x1580] ;  /* 0x0015800001247983 */ /* 0x0023620000100a00 */
[----:B------:R-:W-:Y:S03]  /*4b300*/  MOV R46, 0x4b320 ;  /* 0x0004b320002e7802 */ /* 0x000fe60000000f00 */
[----:B-1---5:R-:W-:Y:S05]  /*4b310*/  CALL.REL.NOINC `($_ZN7cutlass13device_kernelIN5flash19enable_sm80_to_sm89INS1_16FlashAttnBwdSm80INS1_25CollectiveMainloopBwdSm80ILi2ELi2EN4cute5tupleIJNS5_1CILi128EEES8_NS7_ILi64EEEEEENS_6half_tEfNS_4arch4Sm80ELb0ELb1ELb1ELb0ELb1ELb0ELb0ELb0ELi2ELi4ELi4ELi4ELb0EEENS1_24CollectiveEpilogueBwdGQAISA_fSD_Li256ELb0ELb1EEENS1_19SingleTileSchedulerILb0ELb0ELb0ELi128EEEEEEEEEvNT_6ParamsE$_ZN4cute3eso3ESOILb1ELb0EJNS_6LayoutINS_5tupleIJNS3_IJNS_1CILi8EEENS4_ILi1EEEEEENS3_IJNS4_ILi2EEEEEEEEENS3_IJNS3_IJS6_NS4_ILi0EEEEEENS3_IJS5_EEEEEEEENS_10ViewEngineIPN7cutlass6half_tEEEEEC2ERKSF_RKSK_) ;  /* 0xfffbca2000007944 */ /* 0x022fea0003c3ffff */
[----:B-1----:R1:W5:Y:S01]  /*4b320*/  LDL.64 R2, [R1+0x1580] ;  /* 0x0015800001027983 */ /* 0x0023620000100a00 */
[----:B------:R-:W-:Y:S03]  /*4b330*/  MOV R46, 0x4b350 ;  /* 0x0004b350002e7802 */ /* 0x000fe60000000f00 */
[----:B-1---5:R-:W-:Y:S05]  /*4b340*/  CALL.REL.NOINC `($_ZN7cutlass13device_kernelIN5flash19enable_sm80_to_sm89INS1_16FlashAttnBwdSm80INS1_25CollectiveMainloopBwdSm80ILi2ELi2EN4cute5tupleIJNS5_1CILi128EEES8_NS7_ILi64EEEEEENS_6half_tEfNS_4arch4Sm80ELb0ELb1ELb1ELb0ELb1ELb0ELb0ELb0ELi2ELi4ELi4ELi4ELb0EEENS1_24CollectiveEpilogueBwdGQAISA_fSD_Li256ELb0ELb1EEENS1_19SingleTileSchedulerILb0ELb0ELb0ELi128EEEEEEEEEvNT_6ParamsE$_ZN4cute3eso3ESOILb1ELb0EJNS_6LayoutINS_5tupleIJNS3_IJNS3_IJNS_1CILi8EEENS4_ILi1EEEEEES6_EEENS3_IJNS3_IJS6_S6_EEENS4_ILi2EEEEEEEEENS3_IJNS3_IJNS3_IJS6_NS4_ILi0EEEEEESD_EEENS3_IJNS3_IJSD_SD_EEES5_EEEEEEEENS_10ViewEngineIPN7cutlass6half_tEEEEEC2ERKSJ_RKSO_) ;  /* 0xfffbc03000007944 */ /* 0x022fea0003c3ffff */
[----:B-1----:R1:W5:Y:S01]  /*4b350*/  LDL.64 R38, [R1+0x1580] ;  /* 0x0015800001267983 */ /* 0x0023620000100a00 */
[----:B------:R-:W-:Y:S03]  /*4b360*/  MOV R46, 0x4b380 ;  /* 0x0004b380002e7802 */ /* 0x000fe60000000f00 */
[----:B-1---5:R-:W-:Y:S05]  /*4b370*/  CALL.REL.NOINC `($_ZN7cutlass13device_kernelIN5flash19enable_sm80_to_sm89INS1_16FlashAttnBwdSm80INS1_25CollectiveMainloopBwdSm80ILi2ELi2EN4cute5tupleIJNS5_1CILi128EEES8_NS7_ILi64EEEEEENS_6half_tEfNS_4arch4Sm80ELb0ELb1ELb1ELb0ELb1ELb0ELb0ELb0ELi2ELi4ELi4ELi4ELb0EEENS1_24CollectiveEpilogueBwdGQAISA_fSD_Li256ELb0ELb1EEENS1_19SingleTileSchedulerILb0ELb0ELb0ELi128EEEEEEEEEvNT_6ParamsE$_ZN4cute3eso3ESOILb1ELb0EJNS_6LayoutINS_5tupleIJNS3_IJNS3_IJNS_1CILi8EEENS4_ILi1EEEEEES6_EEENS3_IJNS3_IJS6_S6_EEENS4_ILi2EEEEEEEEENS3_IJNS3_IJNS3_IJS6_NS4_ILi0EEEEEESD_EEENS3_IJNS3_IJSD_SD_EEENS4_ILi4096EEEEEEEEEEENS_10ViewEngineINS_8smem_ptrIPN7cutlass6half_tEEEEEEEC2ERKSK_RKSR_) ;  /* 0xfffbbf2000007944 */ /* 0x022fea0003c3ffff */
[----:B-1----:R1:W5:Y:S01]  /*4b380*/  LDL.64 R2, [R1+0x1580] ;  /* 0x0015800001027983 */ /* 0x0023620000100a00 */
[----:B------:R-:W-:Y:S03]  /*4b390*/  MOV R48, 0x4b3b0 ;  /* 0x0004b3b000307802 */ /* 0x000fe60000000f00 */
[----:B-1---5:R-:W-:Y:S05]  /*4b3a0*/  CALL.REL.NOINC `($_ZN7cutlass13device_kernelIN5flash19enable_sm80_to_sm89INS1_16FlashAttnBwdSm80INS1_25CollectiveMainloopBwdSm80ILi2ELi2EN4cute5tupleIJNS5_1CILi128EEES8_NS7_ILi64EEEEEENS_6half_tEfNS_4arch4Sm80ELb0ELb1ELb1ELb0ELb1ELb0ELb0ELb0ELi2ELi4ELi4ELi4ELb0EEENS1_24CollectiveEpilogueBwdGQAISA_fSD_Li256ELb0ELb1EEENS1_19SingleTileSchedulerILb0ELb0ELb0ELi128EEEEEEEEEvNT_6ParamsE$_ZN4cute3eso3ESOILb1ELb0EJNS_6LayoutINS_5tupleIJNS3_IJNS_1CILi8EEENS4_ILi1EEEEEENS4_ILi2EEEEEENS3_IJNS3_IJS6_NS4_ILi0EEEEEES5_EEEEENS_10ViewEngineIPN7cutlass6half_tEEEEEC2ERKSD_RKSI_) ;  /* 0xfffbcc2000007944 */ /* 0x022fea0003c3ffff */
[----:B-1----:R-:W-:Y:S01]  /*4b3b0*/  MOV R38, R81 ;  /* 0x0000005100267202 */ /* 0x002fe20000000f00 */
[----:B------:R1:W5:Y:S01]  /*4b3c0*/  LDL.64 R42, [R1+0x1580] ;  /* 0x00158000012a7983 */ /* 0x0003620000100a00 */
[----:B------:R-:W-:Y:S03]  /*4b3d0*/  MOV R46, 0x4b3f0 ;  /* 0x0004b3f0002e7802 */ /* 0x000fe60000000f00 */
[----:B-1---5:R-:W-:Y:S05]  /*4b3e0*/  CALL.REL.NOINC `($_ZN7cutlass13device_kernelIN5flash19enable_sm80_to_sm89INS1_16FlashAttnBwdSm80INS1_25CollectiveMainloopBwdSm80ILi2ELi2EN4cute5tupleIJNS5_1CILi128EEES8_NS7_ILi64EEEEEENS_6half_tEfNS_4arch4Sm80ELb0ELb1ELb1ELb0ELb1ELb0ELb0ELb0ELi2ELi4ELi4ELi4ELb0EEENS1_24CollectiveEpilogueBwdGQAISA_fSD_Li256ELb0ELb1EEENS1_19SingleTileSchedulerILb0ELb0ELb0ELi128EEEEEEEEEvNT_6ParamsE$_ZN4cute8smem_ptrIPN7cutlass6half_tEECI1NS_12iter_adaptorIS3_S4_EEES3_) ;  /* 0xfffbd65000007944 */ /* 0x022fea0003c3ffff */
[----:B-1----:R1:W5:Y:S01]  /*4b3f0*/  LDL.64 R2, [R1+0x1580] ;  /* 0x0015800001027983 */ /* 0x0023620000100a00 */
[----:B------:R-:W-:Y:S03]  /*4b400*/  MOV R38, 0x4b420 ;  /* 0x0004b42000267802 */ /* 0x000fe60000000f00 */
[----:B-1---5:R-:W-:Y:S05]  /*4b410*/  CALL.REL.NOINC `($_ZN7cutlass13device_kernelIN5flash19enable_sm80_to_sm89INS1_16FlashAttnBwdSm80INS1_25CollectiveMainloopBwdSm80ILi2ELi2EN4cute5tupleIJNS5_1CILi128EEES8_NS7_ILi64EEEEEENS_6half_tEfNS_4arch4Sm80ELb0ELb1ELb1ELb0ELb1ELb0ELb0ELb0ELi2ELi4ELi4ELi4ELb0EEENS1_24CollectiveEpilogueBwdGQAISA_fSD_Li256ELb0ELb1EEENS1_19SingleTileSchedulerILb0ELb0ELb0ELi128EEEEEEEEEvNT_6ParamsE$_ZN4cute3eso3ESOILb1ELb0EJNS_6LayoutINS_5tupleIJNS3_IJNS_1CILi8EEENS4_ILi1EEEEEENS4_ILi2EEEEEENS3_IJNS3_IJS6_NS4_ILi0EEEEEENS4_ILi4096EEEEEEEENS_10ViewEngineINS_8smem_ptrIPN7cutlass6half_tEEEEEEEC2ERKSE_RKSL_) ;  /* 0xfffbca2000007944 */ /* 0x022fea0003c3ffff */
[----:B------:R-:W-:Y:S01]  /*4b420*/  MOV R47, RZ ;  /* 0x000000ff002f7202 */ /* 0x000fe20000000f00 */
[----:B------:R2:W5:Y:S01]  /*4b430*/  LDL.64 R44, [R1+0x1580] ;  /* 0x00158000012c7983 */ /* 0x0005620000100a00 */
[----:B------:R-:W-:Y:S03]  /*4b440*/  MOV R46, 0x4b460 ;  /* 0x0004b460002e7802 */ /* 0x000fe60000000f00 */
[----:B-12--5:R-:W-:Y:S05]  /*4b450*/  CALL.REL.NOINC `($_ZN7cutlass13device_kernelIN5flash19enable_sm80_to_sm89INS1_16FlashAttnBwdSm80INS1_25CollectiveMainloopBwdSm80ILi2ELi2EN4cute5tupleIJNS5_1CILi128EEES8_NS7_ILi64EEEEEENS_6half_tEfNS_4arch4Sm80ELb0ELb1ELb1ELb0ELb1ELb0ELb0ELb0ELi2ELi4ELi4ELi4ELb0EEENS1_24CollectiveEpilogueBwdGQAISA_fSD_Li256ELb0ELb1EEENS1_19SingleTileSchedulerILb0ELb0ELb0ELi128EEEEEEEEEvNT_6ParamsE$_ZN4cute3eso3ESOILb1ELb0EJNS_10UnderscoreEiEEC2ERKS2_RKi) ;  /* 0xfffbb48000007944 */ /* 0x026fea0003c3ffff */
[----:B------:R-:W-:Y:S01]  /*4b460*/  MOV R38, 0x4b4a0 ;  /* 0x0004b4a000267802 */ /* 0x000fe20000000f00 */
[----:B------:R-:W2:Y:S02]  /*4b470*/  LDL R37, [R1+0x1580] ;  /* 0x0015800001257983 */ /* 0x000ea40000100800 */
[----:B--2---:R-:W-:Y:S02]  /*4b480*/  SHF.L.U32 R37, R37, 0xc, RZ ;  /* 0x0000000c25257819 */ /* 0x004fe400000006ff */
[----:B-1----:R-:W-:Y:S05]  /*4b490*/  CALL.REL.NOINC `($_ZN7cutlass13device_kernelIN5flash19enable_sm80_to_sm89INS1_16FlashAttnBwdSm80INS1_25CollectiveMainloopBwdSm80ILi2ELi2EN4cute5tupleIJNS5_1CILi128EEES8_NS7_ILi64EEEEEENS_6half_tEfNS_4arch4Sm80ELb0ELb1ELb1ELb0ELb1ELb0ELb0ELb0ELi2ELi4ELi4ELi4ELb0EEENS1_24CollectiveEpilogueBwdGQAISA_fSD_Li256ELb0ELb1EEENS1_19SingleTileSchedulerILb0ELb0ELb0ELi128EEEEEEEEEvNT_6ParamsE$_ZN4cute3eso3ESOILb1ELb0EJNS_6LayoutINS_5tupleIJNS3_IJNS_1CILi8EEENS4_ILi1EEEEEEEEENS3_IJNS3_IJS6_NS4_ILi0EEEEEEEEEEEiEEC2ERKSC_RKi) ;  /* 0xfffbc76000007944 */ /* 0x002fea0003c3ffff */
[----:B------:R-:W-:Y:S01]  /*4b4a0*/  MOV R46, 0x4b500 ;  /* 0x0004b500002e7802 */ /* 0x000fe20000000f00 */
[----:B------:R-:W2:Y:S01]  /*4b4b0*/  LDL R3, [R1+0x1580] ;  /* 0x0015800001037983 */ /* 0x000ea20000100800 */
[----:B------:R-:W-:Y:S01]  /*4b4c0*/  IMAD.MOV.U32 R38, RZ, RZ, R81 ;  /* 0x000000ffff267224 */ /* 0x000fe200078e0051 */
[C---:B--2---:R-:W-:Y:S04]  /*4b4d0*/  LEA R2, P0, R3.reuse, R44, 0x1 ;  /* 0x0000002c03027211 */ /* 0x044fe800078008ff */
[----:B------:R-:W-:Y:S04]  /*4b4e0*/  LEA.HI.X.SX32 R3, R3, R45, 0x1, P0 ;  /* 0x0000002d03037211 */ /* 0x000fe800000f0eff */
[----:B-1----:R-:W-:Y:S05]  /*4b4f0*/  CALL.REL.NOINC `($_ZN7cutlass13device_kernelIN5flash19enable_sm80_to_sm89INS1_16FlashAttnBwdSm80INS1_25CollectiveMainloopBwdSm80ILi2ELi2EN4cute5tupleIJNS5_1CILi128EEES8_NS7_ILi64EEEEEENS_6half_tEfNS_4arch4Sm80ELb0ELb1ELb1ELb0ELb1ELb0ELb0ELb0ELi2ELi4ELi4ELi4ELb0EEENS1_24CollectiveEpilogueBwdGQAISA_fSD_Li256ELb0ELb1EEENS1_19SingleTileSchedulerILb0ELb0ELb0ELi128EEEEEEEEEvNT_6ParamsE$_ZN4cute8smem_ptrIPN7cutlass6half_tEECI1NS_12iter_adaptorIS3_S4_EEES3_) ;  /* 0xfffbd54000007944 */ /* 0x002fea0003c3ffff */
[----:B-1----:R1:W5:Y:S01]  /*4b500*/  LDL.64 R2, [R1+0x1580] ;  /* 0x0015800001027983 */ /* 0x0023620000100a00 */
[----:B------:R-:W-:Y:S03]  /*4b510*/  MOV R38, 0x4b530 ;  /* 0x0004b53000267802 */ /* 0x000fe60000000f00 */
[----:B-1---5:R-:W-:Y:S05]  /*4b520*/  CALL.REL.NOINC `($_ZN7cutlass13device_kernelIN5flash19enable_sm80_to_sm89INS1_16FlashAttnBwdSm80INS1_25CollectiveMainloopBwdSm80ILi2ELi2EN4cute5tupleIJNS5_1CILi128EEES8_NS7_ILi64EEEEEENS_6half_tEfNS_4arch4Sm80ELb0ELb1ELb1ELb0ELb1ELb0ELb0ELb0ELi2ELi4ELi4ELi4ELb0EEENS1_24CollectiveEpilogueBwdGQAISA_fSD_Li256ELb0ELb1EEENS1_19SingleTileSchedulerILb0ELb0ELb0ELi128EEEEEEEEEvNT_6ParamsE$_ZN4cute3eso3ESOILb1ELb0EJNS_6LayoutINS_5tupleIJNS3_IJNS_1CILi8EEENS4_ILi1EEEEEEEEENS3_IJNS3_IJS6_NS4_ILi0EEEEEEEEEEENS_10ViewEngineINS_8smem_ptrIPN7cutlass6half_tEEEEEEEC2ERKSC_RKSJ_) ;  /* 0xfffbc64000007944 */ /* 0x022fea0003c3ffff */
[----:B------:R-:W-:Y:S01]  /*4b530*/  MOV R47, RZ ;  /* 0x000000ff002f7202 */ /* 0x000fe20000000f00 */
[----:B-1----:R1:W5:Y:S01]  /*4b540*/  LDL.64 R2, [R1+0x1580] ;  /* 0x0015800001027983 */ /* 0x0023620000100a00 */
[----:B------:R-:W-:Y:S03]  /*4b550*/  MOV R46, 0x4b570 ;  /* 0x0004b570002e7802 */ /* 0x000fe60000000f00 */
[----:B-1---5:R-:W-:Y:S05]  /*4b560*/  CALL.REL.NOINC `($_ZN7cutlass13device_kernelIN5flash19enable_sm80_to_sm89INS1_16FlashAttnBwdSm80INS1_25CollectiveMainloopBwdSm80ILi2ELi2EN4cute5tupleIJNS5_1CILi128EEES8_NS7_ILi64EEEEEENS_6half_tEfNS_4arch4Sm80ELb0ELb1ELb1ELb0ELb1ELb0ELb0ELb0ELi2ELi4ELi4ELi4ELb0EEENS1_24CollectiveEpilogueBwdGQAISA_fSD_Li256ELb0ELb1EEENS1_19SingleTileSchedulerILb0ELb0ELb0ELi128EEEEEEEEEvNT_6ParamsE$_ZN4cute3eso3ESOILb1ELb0EJNS_10UnderscoreEiEEC2ERKS2_RKi) ;  /* 0xfffbb37000007944 */ /* 0x022fea0003c3ffff */
[----:B------:R-:W-:Y:S01]  /*4b570*/  MOV R38, 0x4b5b0 ;  /* 0x0004b5b000267802 */ /* 0x000fe20000000f00 */
[----:B------:R-:W2:Y:S02]  /*4b580*/  LDL R37, [R1+0x1580] ;  /* 0x0015800001257983 */ /* 0x000ea40000100800 */
[----:B--2---:R-:W-:Y:S02]  /*4b590*/  SHF.L.U32 R37, R37, 0x3, RZ ;  /* 0x0000000325257819 */ /* 0x004fe400000006ff */
[----:B-1----:R-:W-:Y:S05]  /*4b5a0*/  CALL.REL.NOINC `($_ZN7cutlass13device_kernelIN5flash19enable_sm80_to_sm89INS1_16FlashAttnBwdSm80INS1_25CollectiveMainloopBwdSm80ILi2ELi2EN4cute5tupleIJNS5_1CILi128EEES8_NS7_ILi64EEEEEENS_6half_tEfNS_4arch4Sm80ELb0ELb1ELb1ELb0ELb1ELb0ELb0ELb0ELi2ELi4ELi4ELi4ELb0EEENS1_24CollectiveEpilogueBwdGQAISA_fSD_Li256ELb0ELb1EEENS1_19SingleTileSchedulerILb0ELb0ELb0ELi128EEEEEEEEEvNT_6ParamsE$_ZN4cute3eso3ESOILb1ELb0EJNS_6LayoutINS_5tupleIJNS3_IJNS_1CILi8EEENS4_ILi1EEEEEEEEENS3_IJNS3_IJS6_NS4_ILi0EEEEEEEEEEEiEEC2ERKSC_RKi) ;  /* 0xfffbc65000007944 */ /* 0x002fea0003c3ffff */
[----:B------:R-:W-:Y:S01]  /*4b5b0*/  MOV R38, 0x4b600 ;  /* 0x0004b60000267802 */ /* 0x000fe20000000f00 */
[----:B-1----:R-:W2:Y:S02]  /*4b5c0*/  LDL R37, [R1+0x1580] ;  /* 0x0015800001257983 */ /* 0x002ea40000100800 */
[C---:B--2---:R-:W-:Y:S04]  /*4b5d0*/  LEA R46, P0, R37.reuse, R42, 0x1 ;  /* 0x0000002a252e7211 */ /* 0x044fe800078008ff */
[----:B------:R-:W-:Y:S04]  /*4b5e0*/  LEA.HI.X.SX32 R37, R37, R43, 0x1, P0 ;  /* 0x0000002b25257211 */ /* 0x000fe800000f0eff */
[----:B------:R-:W-:Y:S05]  /*4b5f0*/  CALL.REL.NOINC `($_ZN7cutlass13device_kernelIN5flash19enable_sm80_to_sm89INS1_16FlashAttnBwdSm80INS1_25CollectiveMainloopBwdSm80ILi2ELi2EN4cute5tupleIJNS5_1CILi128EEES8_NS7_ILi64EEEEEENS_6half_tEfNS_4arch4Sm80ELb0ELb1ELb1ELb0ELb1ELb0ELb0ELb0ELi2ELi4ELi4ELi4ELb0EEENS1_24CollectiveEpilogueBwdGQAISA_fSD_Li256ELb0ELb1EEENS1_19SingleTileSchedulerILb0ELb0ELb0ELi128EEEEEEEEEvNT_6ParamsE$_ZN4cute3eso3ESOILb1ELb0EJNS_6LayoutINS_5tupleIJNS3_IJNS_1CILi8EEENS4_ILi1EEEEEEEEENS3_IJNS3_IJS6_NS4_ILi0EEEEEEEEEEENS_10ViewEngineIPN7cutlass6half_tEEEEEC2ERKSC_RKSH_) ;  /* 0xfffbc5b000007944 */ /* 0x000fea0003c3ffff */
[----:B------:R-:W-:Y:S01]  /*4b600*/  MOV R38, R81 ;  /* 0x0000005100267202 */ /* 0x000fe20000000f00 */
[----:B-1----:R1:W5:Y:S01]  /*4b610*/  LDL.64 R36, [R1+0x1580] ;  /* 0x0015800001247983 */ /* 0x0023620000100a00 */
[----:B------:R-:W-:Y:S03]  /*4b620*/  MOV R46, 0x4b640 ;  /* 0x0004b640002e7802 */ /* 0x000fe60000000f00 */
[----:B-1---5:R-:W-:Y:S05]  /*4b630*/  CALL.REL.NOINC `($_ZN7cutlass13device_kernelIN5flash19enable_sm80_to_sm89INS1_16FlashAttnBwdSm80INS1_25CollectiveMainloopBwdSm80ILi2ELi2EN4cute5tupleIJNS5_1CILi128EEES8_NS7_ILi64EEEEEENS_6half_tEfNS_4arch4Sm80ELb0ELb1ELb1ELb0ELb1ELb0ELb0ELb0ELi2ELi4ELi4ELi4ELb0EEENS1_24CollectiveEpilogueBwdGQAISA_fSD_Li256ELb0ELb1EEENS1_19SingleTileSchedulerILb0ELb0ELb0ELi128EEEEEEEEEvNT_6ParamsE$_ZN4cute8smem_ptrIPN7cutlass6half_tEECI1NS_12iter_adaptorIS3_S4_EEES3_) ;  /* 0xfffbd40000007944 */ /* 0x022fea0003c3ffff */
[----:B-1----:R1:W5:Y:S01]  /*4b640*/  LDL.64 R2, [R1+0x1580] ;  /* 0x0015800001027983 */ /* 0x0023620000100a00 */
[----:B------:R-:W-:Y:S03]  /*4b650*/  MOV R46, 0x4b670 ;  /* 0x0004b670002e7802 */ /* 0x000fe60000000f00 */
[----:B-1---5:R-:W-:Y:S05]  /*4b660*/  CALL.REL.NOINC `($_ZN7cutlass13device_kernelIN5flash19enable_sm80_to_sm89INS1_16FlashAttnBwdSm80INS1_25CollectiveMainloopBwdSm80ILi2ELi2EN4cute5tupleIJNS5_1CILi128EEES8_NS7_ILi64EEEEEENS_6half_tEfNS_4arch4Sm80ELb0ELb1ELb1ELb0ELb1ELb0ELb0ELb0ELi2ELi4ELi4ELi4ELb0EEENS1_24CollectiveEpilogueBwdGQAISA_fSD_Li256ELb0ELb1EEENS1_19SingleTileSchedulerILb0ELb0ELb0ELi128EEEEEEEEEvNT_6ParamsE$_ZN4cute8smem_ptrIPN7cutlass9uint128_tEECI1NS_12iter_adaptorIS3_S4_EEES3_) ;  /* 0xfffbd41000007944 */ /* 0x022fea0003c3ffff */
[----:B-1----:R1:W5:Y:S01]  /*4b670*/  LDL.64 R2, [R1+0x1580] ;  /* 0x0015800001027983 */ /* 0x0023620000100a00 */
[----:B------:R-:W-:Y:S03]  /*4b680*/  MOV R46, 0x4b6a0 ;  /* 0x0004b6a0002e7802 */ /* 0x000fe60000000f00 */
[----:B-1---5:R-:W-:Y:S05]  /*4b690*/  CALL.REL.NOINC `($_ZN7cutlass13device_kernelIN5flash19enable_sm80_to_sm89INS1_16FlashAttnBwdSm80INS1_25CollectiveMainloopBwdSm80ILi2ELi2EN4cute5tupleIJNS5_1CILi128EEES8_NS7_ILi64EEEEEENS_6half_tEfNS_4arch4Sm80ELb0ELb1ELb1ELb0ELb1ELb0ELb0ELb0ELi2ELi4ELi4ELi4ELb0EEENS1_24CollectiveEpilogueBwdGQAISA_fSD_Li256ELb0ELb1EEENS1_19SingleTileSchedulerILb0ELb0ELb0ELi128EEEEEEEEEvNT_6ParamsE$_ZN4cute3eso3ESOILb1ELb0EJNS_6LayoutINS_5tupleIJNS3_IJNS_1CILi1EEES5_EEEEEENS3_IJNS3_IJS5_NS4_ILi0EEEEEEEEEEENS_10ViewEngineINS_8smem_ptrIPN7cutlass9uint128_tEEEEEEEC2ERKSB_RKSI_) ;  /* 0xfffbbf9000007944 */ /* 0x022fea0003c3ffff */
[----:B------:R2:W5:Y:S01]  /*4b6a0*/  LDL R41, [R1+0x1580] ;  /* 0x0015800001297983 */ /* 0x0005620000100800 */
[----:B-1----:R-:W-:Y:S03]  /*4b6b0*/  MOV R38, 0x4b6d0 ;  /* 0x0004b6d000267802 */ /* 0x002fe60000000f00 */
[----:B--2--5:R-:W-:Y:S05]  /*4b6c0*/  CALL.REL.NOINC `($_ZN7cutlass13device_kernelIN5flash19enable_sm80_to_sm89INS1_16FlashAttnBwdSm80INS1_25CollectiveMainloopBwdSm80ILi2ELi2EN4cute5tupleIJNS5_1CILi128EEES8_NS7_ILi64EEEEEENS_6half_tEfNS_4arch4Sm80ELb0ELb1ELb1ELb0ELb1ELb0ELb0ELb0ELi2ELi4ELi4ELi4ELb0EEENS1_24CollectiveEpilogueBwdGQAISA_fSD_Li256ELb0ELb1EEENS1_19SingleTileSchedulerILb0ELb0ELb0ELi128EEEEEEEEEvNT_6ParamsE$_ZN4cute3eso3ESOILb1ELb0EJNS_6LayoutINS_5tupleIJNS3_IJNS_1CILi4EEENS4_ILi1EEEEEEEEENS3_IJNS3_IJS6_NS4_ILi0EEEEEEEEEEENS_10ViewEngineIPjEEEEC2ERKSC_RKSF_) ;  /* 0xfffbc46000007944 */ /* 0x024fea0003c3ffff */
        /* <DEDUP_REMOVED lines=9> */
[----:B-1----:R-:W-:Y:S05]  /*4b760*/  CALL.REL.NOINC `($_ZN7cutlass13device_kernelIN5flash19enable_sm80_to_sm89INS1_16FlashAttnBwdSm80INS1_25CollectiveMainloopBwdSm80ILi2ELi2EN4cute5tupleIJNS5_1CILi128EEES8_NS7_ILi64EEEEEENS_6half_tEfNS_4arch4Sm80ELb0ELb1ELb1ELb0ELb1ELb0ELb0ELb0ELi2ELi4ELi4ELi4ELb0EEENS1_24CollectiveEpilogueBwdGQAISA_fSD_Li256ELb0ELb1EEENS1_19SingleTileSchedulerILb0ELb0ELb0ELi128EEEEEEEEEvNT_6ParamsE$_ZN4cute3eso3ESOILb1ELb0EJNS_10UnderscoreEiEEC2ERKS2_RKi) ;  /* 0xfffbb17000007944 */ /* 0x002fea0003c3ffff */
        /* <DEDUP_REMOVED lines=13> */
[----:B------:R-:W-:Y:S01]  /*4b840*/  MOV R47, 0x1 ;  /* 0x00000001002f7802 */ /* 0x000fe20000000f00 */
        /* <DEDUP_REMOVED lines=34> */
[----:B-1----:R-:W-:Y:S05]  /*4ba70*/  CALL.REL.NOINC `($_ZN7cutlass13device_kernelIN5flash19enable_sm80_to_sm89INS1_16FlashAttnBwdSm80INS1_25CollectiveMainloopBwdSm80ILi2ELi2EN4cute5tupleIJNS5_1CILi128EEES8_NS7_ILi64EEEEEENS_6half_tEfNS_4arch4Sm80ELb0ELb1ELb1ELb0ELb1ELb0ELb0ELb0ELi2ELi4ELi4ELi4ELb0EEENS1_24CollectiveEpilogueBwdGQAISA_fSD_Li256ELb0ELb1EEENS1_19SingleTileSchedulerILb0ELb0ELb0ELi128EEEEEEEEEvNT_6ParamsE$_ZN4cute3eso3ESOILb1ELb0EJNS_10UnderscoreES2_iEEC2ERKS2_S5_RKi) ;  /* 0xfffbae2000007944 */ /* 0x002fea0003c3ffff */
[----:B------:R2:W5:Y:S01]  /*4ba80*/  LDL R39, [R1+0x1580] ;  /* 0x0015800001277983 */ /* 0x0005620000100800 */
[----:B-1----:R-:W-:Y:S03]  /*4ba90*/  MOV R2, 0x4bac0 ;  /* 0x0004bac000027802 */ /* 0x002fe60000000f00 */
[----:B------:R2:W5:Y:S04]  /*4baa0*/  LD.E R3, [R90.64] ;  /* 0x000000085a037980 */ /* 0x000568000c101900 */
[----:B--2--5:R-:W-:Y:S05]  /*4bab0*/  CALL.REL.NOINC `($_ZN7cutlass13device_kernelIN5flash19enable_sm80_to_sm89INS1_16FlashAttnBwdSm80INS1_25CollectiveMainloopBwdSm80ILi2ELi2EN4cute5tupleIJNS5_1CILi128EEES8_NS7_ILi64EEEEEENS_6half_tEfNS_4arch4Sm80ELb0ELb1ELb1ELb0ELb1ELb0ELb0ELb0ELi2ELi4ELi4ELi4ELb0EEENS1_24CollectiveEpilogueBwdGQAISA_fSD_Li256ELb0ELb1EEENS1_19SingleTileSchedulerILb0ELb0ELb0ELi128EEEEEEEEEvNT_6ParamsE$_ZZN4cute5sliceINS_5tupleIJNS_10UnderscoreES2_iEEENS1_IJNS1_IJNS_1CILi1EEENS4_ILi0EEEEEEiNS4_ILi1024EEEEEEEEDaRKT_RKT0_ENKUlRKT_RKT0_E_clIS2_iEEDaSI_SL_) ;  /* 0xfffbd8b000007944 */ /* 0x024fea0003c3ffff */
[----:B------:R-:W-:Y:S02]  /*4bac0*/  MOV R2, 0x4bae0 ;  /* 0x0004bae000027802 */ /* 0x000fe40000000f00 */
[----:B------:R-:W-:Y:S05]  /*4bad0*/  CALL.REL.NOINC `($_ZN7cutlass13device_kernelIN5flash19enable_sm80_to_sm89INS1_16FlashAttnBwdSm80INS1_25CollectiveMainloopBwdSm80ILi2ELi2EN4cute5tupleIJNS5_1CILi128EEES8_NS7_ILi64EEEEEENS_6half_tEfNS_4arch4Sm80ELb0ELb1ELb1ELb0ELb1ELb0ELb0ELb0ELi2ELi4ELi4ELi4ELb0EEENS1_24CollectiveEpilogueBwdGQAISA_fSD_Li256ELb0ELb1EEENS1_19SingleTileSchedulerILb0ELb0ELb0ELi128EEEEEEEEEvNT_6ParamsE$_ZZN4cute12filter_tupleINS_5tupleIJNS_10UnderscoreES2_iEEENS1_IJNS1_IJNS_1CILi1EEENS4_ILi0EEEEEEiNS4_ILi1024EEEEEEZNS_5sliceIS3_S9_EEDaRKT_RKT0_EUlRKT_RKT0_E_EEDaSD_SG_OT1_ENKUlDpSJ_E_clIJNS1_IJS7_EEENS1_IJiEEENS1_IJEEEEEEDaSQ_) ;  /* 0xfffbd27000007944 */ /* 0x000fea0003c3ffff */
[----:B------:R-:W-:Y:S02]  /*4bae0*/  MOV R36, 0x4bb00 ;  /* 0x0004bb0000247802 */ /* 0x000fe40000000f00 */
[----:B------:R-:W-:Y:S05]  /*4baf0*/  CALL.REL.NOINC `($_ZN7cutlass13device_kernelIN5flash19enable_sm80_to_sm89INS1_16FlashAttnBwdSm80INS1_25CollectiveMainloopBwdSm80ILi2ELi2EN4cute5tupleIJNS5_1CILi128EEES8_NS7_ILi64EEEEEENS_6half_tEfNS_4arch4Sm80ELb0ELb1ELb1ELb0ELb1ELb0ELb0ELb0ELi2ELi4ELi4ELi4ELb0EEENS1_24CollectiveEpilogueBwdGQAISA_fSD_Li256ELb0ELb1EEENS1_19SingleTileSchedulerILb0ELb0ELb0ELi128EEEEEEEEEvNT_6ParamsE$_ZN4cute5tupleIJNS0_IJNS0_IJNS_1CILi8EEENS1_ILi1EEEEEENS1_ILi2EEEEEENS0_IJNS0_IJS3_NS1_ILi0EEEEEEiEEEEEC2ERKS6_RKS9_) ;  /* 0xfffbcb9000007944 */ /* 0x000fea0003c3ffff */
[----:B------:R2:W5:Y:S01]  /*4bb00*/  LDL R38, [R1+0x1580] ;  /* 0x0015800001267983 */ /* 0x0005620000100800 */
[----:B-1----:R-:W-:Y:S02]  /*4bb10*/  SHF.L.U32 R2, R39, 0xa, RZ ;  /* 0x0000000a27027819 */ /* 0x002fe400000006ff */
[----:B------:R-:W-:Y:S03]  /*4bb20*/  MOV R36, 0x4bb50 ;  /* 0x0004bb5000247802 */ /* 0x000fe60000000f00 */
[----:B------:R2:W-:Y:S04]  /*4bb30*/  STL [R1+0x15b0], R2 ;  /* 0x0015b00201007387 */ /* 0x0005e80000100800 */
[----:B--2--5:R-:W-:Y:S05]  /*4bb40*/  CALL.REL.NOINC `($_ZN7cutlass13device_kernelIN5flash19enable_sm80_to_sm89INS1_16FlashAttnBwdSm80INS1_25CollectiveMainloopBwdSm80ILi2ELi2EN4cute5tupleIJNS5_1CILi128EEES8_NS7_ILi64EEEEEENS_6half_tEfNS_4arch4Sm80ELb0ELb1ELb1ELb0ELb1ELb0ELb0ELb0ELi2ELi4ELi4ELi4ELb0EEENS1_24CollectiveEpilogueBwdGQAISA_fSD_Li256ELb0ELb1EEENS1_19SingleTileSchedulerILb0ELb0ELb0ELi128EEEEEEEEEvNT_6ParamsE$_ZN4cute3eso3ESOILb0ELb0EJNS_6LayoutINS_5tupleIJNS3_IJNS_1CILi8EEENS4_ILi1EEEEEENS4_ILi2EEEEEENS3_IJNS3_IJS6_NS4_ILi0EEEEEEiEEEEEiEEC2ERKSD_RKi) ;  /* 0xfffba46000007944 */ /* 0x024fea0003c3ffff */
[----:B-1----:R-:W2:Y:S01]  /*4bb50*/  LD.E.64 R2, [R90.64+0x8] ;  /* 0x000008085a027980 */ /* 0x002ea2000c101b00 */
[----:B------:R-:W-:Y:S01]  /*4bb60*/  MOV R46, 0x4bbc0 ;  /* 0x0004bbc0002e7802 */ /* 0x000fe20000000f00 */
[----:B------:R-:W-:Y:S02]  /*4bb70*/  IMAD.MOV.U32 R38, RZ, RZ, R81 ;  /* 0x000000ffff267224 */ /* 0x000fe400078e0051 */
[----:B------:R-:W2:Y:S02]  /*4bb80*/  LDL.64 R36, [R1+0x1580] ;  /* 0x0015800001247983 */ /* 0x000ea40000100a00 */
[C---:B--2---:R-:W-:Y:S04]  /*4bb90*/  LEA R2, P0, R37.reuse, R2, 0x1 ;  /* 0x0000000225027211 */ /* 0x044fe800078008ff */
[----:B------:R-:W-:Y:S04]  /*4bba0*/  LEA.HI.X.SX32 R3, R37, R3, 0x1, P0 ;  /* 0x0000000325037211 */ /* 0x000fe800000f0eff */
[----:B------:R-:W-:Y:S05]  /*4bbb0*/  CALL.REL.NOINC `($_ZN7cutlass13device_kernelIN5flash19enable_sm80_to_sm89INS1_16FlashAttnBwdSm80INS1_25CollectiveMainloopBwdSm80ILi2ELi2EN4cute5tupleIJNS5_1CILi128EEES8_NS7_ILi64EEEEEENS_6half_tEfNS_4arch4Sm80ELb0ELb1ELb1ELb0ELb1ELb0ELb0ELb0ELi2ELi4ELi4ELi4ELb0EEENS1_24CollectiveEpilogueBwdGQAISA_fSD_Li256ELb0ELb1EEENS1_19SingleTileSchedulerILb0ELb0ELb0ELi128EEEEEEEEEvNT_6ParamsE$_ZN4cute8smem_ptrIPN7cutlass6half_tEECI1NS_12iter_adaptorIS3_S4_EEES3_) ;  /* 0xfffbce8000007944 */ /* 0x000fea0003c3ffff */
[----:B-1----:R-:W2:Y:S01]  /*4bbc0*/  LDL.64 R2, [R1+0x1580] ;  /* 0x0015800001027983 */ /* 0x002ea20000100a00 */
[----:B------:R-:W-:Y:S03]  /*4bbd0*/  MOV R38, 0x4bc00 ;  /* 0x0004bc0000267802 */ /* 0x000fe60000000f00 */
[----:B--2---:R1:W-:Y:S04]  /*4bbe0*/  STL.64 [R1+0x15b0], R2 ;  /* 0x0015b00201007387 */ /* 0x0043e80000100a00 */
[----:B-1----:R-:W-:Y:S05]  /*4bbf0*/  CALL.REL.NOINC `($_ZN7cutlass13device_kernelIN5flash19enable_sm80_to_sm89INS1_16FlashAttnBwdSm80INS1_25CollectiveMainloopBwdSm80ILi2ELi2EN4cute5tupleIJNS5_1CILi128EEES8_NS7_ILi64EEEEEENS_6half_tEfNS_4arch4Sm80ELb0ELb1ELb1ELb0ELb1ELb0ELb0ELb0ELi2ELi4ELi4ELi4ELb0EEENS1_24CollectiveEpilogueBwdGQAISA_fSD_Li256ELb0ELb1EEENS1_19SingleTileSchedulerILb0ELb0ELb0ELi128EEEEEEEEEvNT_6ParamsE$_ZN4cute3eso3ESOILb0ELb0EJNS_6LayoutINS_5tupleIJNS3_IJNS_1CILi8EEENS4_ILi1EEEEEENS4_ILi2EEEEEENS3_IJNS3_IJS6_NS4_ILi0EEEEEEiEEEEENS_10ViewEngineINS_8smem_ptrIPN7cutlass6half_tEEEEEEEC2ERKSD_RKSK_) ;  /* 0xfffba34000007944 */ /* 0x002fea0003c3ffff */
[----:B------:R2:W5:Y:S01]  /*4bc00*/  LDL R37, [R1+0x1580] ;  /* 0x0015800001257983 */ /* 0x0005620000100800 */
[----:B-1----:R-:W-:Y:S02]  /*4bc10*/  MOV R3, R40 ;  /* 0x0000002800037202 */ /* 0x002fe40000000f00 */
[----:B------:R-:W-:Y:S01]  /*4bc20*/  MOV R46, 0x4bc50 ;  /* 0x0004bc50002e7802 */ /* 0x000fe20000000f00 */
[----:B------:R2:W5:Y:S04]  /*4bc30*/  LDL.64 R42, [R1+0x1588] ;  /* 0x00158800012a7983 */ /* 0x0005680000100a00 */
[----:B--2--5:R-:W-:Y:S05]  /*4bc40*/  CALL.REL.NOINC `($_ZN7cutlass13device_kernelIN5flash19enable_sm80_to_sm89INS1_16FlashAttnBwdSm80INS1_25CollectiveMainloopBwdSm80ILi2ELi2EN4cute5tupleIJNS5_1CILi128EEES8_NS7_ILi64EEEEEENS_6half_tEfNS_4arch4Sm80ELb0ELb1ELb1ELb0ELb1ELb0ELb0ELb0ELi2ELi4ELi4ELi4ELb0EEENS1_24CollectiveEpilogueBwdGQAISA_fSD_Li256ELb0ELb1EEENS1_19SingleTileSchedulerILb0ELb0ELb0ELi128EEEEEEEEEvNT_6ParamsE$_ZN4cute3eso3ESOILb1ELb0EJNS_10UnderscoreES2_iEEC2ERKS2_S5_RKi) ;  /* 0xfffbac5000007944 */ /* 0x024fea0003c3ffff */
[----:B------:R-:W-:Y:S01]  /*4bc50*/  MOV R36, 0x4bc90 ;  /* 0x0004bc9000247802 */ /* 0x000fe20000000f00 */
[----:B-1----:R-:W2:Y:S02]  /*4bc60*/  LDL R3, [R1+0x1580] ;  /* 0x0015800001037983 */ /* 0x002ea40000100800 */
[----:B--2---:R-:W-:Y:S02]  /*4bc70*/  SHF.L.U32 R3, R3, 0x2, RZ ;  /* 0x0000000203037819 */ /* 0x004fe400000006ff */
[----:B------:R-:W-:Y:S05]  /*4bc80*/  CALL.REL.NOINC `($_ZN7cutlass13device_kernelIN5flash19enable_sm80_to_sm89INS1_16FlashAttnBwdSm80INS1_25CollectiveMainloopBwdSm80ILi2ELi2EN4cute5tupleIJNS5_1CILi128EEES8_NS7_ILi64EEEEEENS_6half_tEfNS_4arch4Sm80ELb0ELb1ELb1ELb0ELb1ELb0ELb0ELb0ELi2ELi4ELi4ELi4ELb0EEENS1_24CollectiveEpilogueBwdGQAISA_fSD_Li256ELb0ELb1EEENS1_19SingleTileSchedulerILb0ELb0ELb0ELi128EEEEEEEEEvNT_6ParamsE$_ZN4cute3eso3ESOILb1ELb0EJNS_6LayoutINS_5tupleIJNS3_IJNS3_IJNS_1CILi4EEENS4_ILi2EEEEEENS4_ILi1EEEEEES6_EEENS3_IJNS3_IJNS3_IJS8_NS4_ILi32EEEEEENS4_ILi0EEEEEENS4_ILi64EEEEEEEEiEEC2ERKSH_RKi) ;  /* 0xfffbb51000007944 */ /* 0x000fea0003c3ffff */
[----:B------:R-:W-:Y:S01]  /*4bc90*/  MOV R36, 0x4bce0 ;  /* 0x0004bce000247802 */ /* 0x000fe20000000f00 */
[----:B-1----:R-:W2:Y:S02]  /*4bca0*/  LDL R3, [R1+0x1580] ;  /* 0x0015800001037983 */ /* 0x002ea40000100800 */
[C---:B--2---:R-:W-:Y:S04]  /*4bcb0*/  LEA R38, P0, R3.reuse, R86, 0x1 ;  /* 0x0000005603267211 */ /* 0x044fe800078008ff */
[----:B------:R-:W-:Y:S04]  /*4bcc0*/  LEA.HI.X.SX32 R3, R3, R87, 0x1, P0 ;  /* 0x0000005703037211 */ /* 0x000fe800000f0eff */
[----:B------:R-:W-:Y:S05]  /*4bcd0*/  CALL.REL.NOINC `($_ZN7cutlass13device_kernelIN5flash19enable_sm80_to_sm89INS1_16FlashAttnBwdSm80INS1_25CollectiveMainloopBwdSm80ILi2ELi2EN4cute5tupleIJNS5_1CILi128EEES8_NS7_ILi64EEEEEENS_6half_tEfNS_4arch4Sm80ELb0ELb1ELb1ELb0ELb1ELb0ELb0ELb0ELi2ELi4ELi4ELi4ELb0EEENS1_24CollectiveEpilogueBwdGQAISA_fSD_Li256ELb0ELb1EEENS1_19SingleTileSchedulerILb0ELb0ELb0ELi128EEEEEEEEEvNT_6ParamsE$_ZN4cute3eso3ESOILb1ELb0EJNS_6LayoutINS_5tupleIJNS3_IJNS3_IJNS_1CILi4EEENS4_ILi2EEEEEENS4_ILi1EEEEEES6_EEENS3_IJNS3_IJNS3_IJS8_NS4_ILi32EEEEEENS4_ILi0EEEEEENS4_ILi64EEEEEEEENS_10ViewEngineIPN7cutlass6half_tEEEEEC2ERKSH_RKSM_) ;  /* 0xfffbb46000007944 */ /* 0x000fea0003c3ffff */
[----:B-1----:R1:W5:Y:S01]  /*4bce0*/  LDL.64 R2, [R1+0x1580] ;  /* 0x0015800001027983 */ /* 0x0023620000100a00 */
[----:B------:R-:W-:Y:S03]  /*4bcf0*/  MOV R36, 0x4bd10 ;  /* 0x0004bd1000247802 */ /* 0x000fe60000000f00 */
[----:B-1---5:R-:W-:Y:S05]  /*4bd00*/  CALL.REL.NOINC `($_ZN7cutlass13device_kernelIN5flash19enable_sm80_to_sm89INS1_16FlashAttnBwdSm80INS1_25CollectiveMainloopBwdSm80ILi2ELi2EN4cute5tupleIJNS5_1CILi128EEES8_NS7_ILi64EEEEEENS_6half_tEfNS_4arch4Sm80ELb0ELb1ELb1ELb0ELb1ELb0ELb0ELb0ELi2ELi4ELi4ELi4ELb0EEENS1_24CollectiveEpilogueBwdGQAISA_fSD_Li256ELb0ELb1EEENS1_19SingleTileSchedulerILb0ELb0ELb0ELi128EEEEEEEEEvNT_6ParamsE$_ZZN4cute4takeILi1ELi2ENS_5tupleIJNS1_IJNS_1CILi1EEENS2_ILi0EEEEEEiEEEEEDaRKT1_ENKUlDpRKT_E_clIJiEEEDaSD_) ;  /* 0xfffbd50000007944 */ /* 0x022fea0003c3ffff */
[----:B------:R-:W-:Y:S02]  /*4bd10*/  MOV R38, 0x4bd30 ;  /* 0x0004bd3000267802 */ /* 0x000fe40000000f00 */
[----:B------:R-:W-:Y:S05]  /*4bd20*/  CALL.REL.NOINC `($_ZN7cutlass13device_kernelIN5flash19enable_sm80_to_sm89INS1_16FlashAttnBwdSm80INS1_25CollectiveMainloopBwdSm80ILi2ELi2EN4cute5tupleIJNS5_1CILi128EEES8_NS7_ILi64EEEEEENS_6half_tEfNS_4arch4Sm80ELb0ELb1ELb1ELb0ELb1ELb0ELb0ELb0ELi2ELi4ELi4ELi4ELb0EEENS1_24CollectiveEpilogueBwdGQAISA_fSD_Li256ELb0ELb1EEENS1_19SingleTileSchedulerILb0ELb0ELb0ELi128EEEEEEEEEvNT_6ParamsE$_ZN4cute3eso3ESOILb1ELb0EJNS_5tupleIJNS_1CILi1EEENS3_ILi0EEEEEENS2_IJiEEEEEC2ERKS6_RKS7_) ;  /* 0xfffbb26000007944 */ /* 0x000fea0003c3ffff */
[----:B-1----:R1:W5:Y:S01]  /*4bd30*/  LDL R37, [R1+0x1580] ;  /* 0x0015800001257983 */ /* 0x0023620000100800 */
[----:B------:R-:W-:Y:S03]  /*4bd40*/  MOV R38, 0x4bd60 ;  /* 0x0004bd6000267802 */ /* 0x000fe60000000f00 */
[----:B-1---5:R-:W-:Y:S05]  /*4bd50*/  CALL.REL.NOINC `($_ZN7cutlass13device_kernelIN5flash19enable_sm80_to_sm89INS1_16FlashAttnBwdSm80INS1_25CollectiveMainloopBwdSm80ILi2ELi2EN4cute5tupleIJNS5_1CILi128EEES8_NS7_ILi64EEEEEENS_6half_tEfNS_4arch4Sm80ELb0ELb1ELb1ELb0ELb1ELb0ELb0ELb0ELi2ELi4ELi4ELi4ELb0EEENS1_24CollectiveEpilogueBwdGQAISA_fSD_Li256ELb0ELb1EEENS1_19SingleTileSchedulerILb0ELb0ELb0ELi128EEEEEEEEEvNT_6ParamsE$_ZN4cute5tupleIJNS0_IJNS0_IJNS_1CILi8EEENS1_ILi1EEEEEENS0_IJNS1_ILi2EEEEEEEEENS0_IJNS0_IJS3_NS1_ILi0EEEEEENS0_IJiEEEEEEEEC2ERKS7_RKSB_) ;  /* 0xfffbc8f000007944 */ /* 0x022fea0003c3ffff */
[----:B------:R2:W5:Y:S01]  /*4bd60*/  LDL R40, [R1+0x1580] ;  /* 0x0015800001287983 */ /* 0x0005620000100800 */
[----:B------:R-:W-:Y:S03]  /*4bd70*/  MOV R38, 0x4bda0 ;  /* 0x0004bda000267802 */ /* 0x000fe60000000f00 */
[----:B------:R2:W-:Y:S04]  /*4bd80*/  STL.64 [R1+0x15b0], R42 ;  /* 0x0015b02a01007387 */ /* 0x0005e80000100a00 */
[----:B-12--5:R-:W-:Y:S05]  /*4bd90*/  CALL.REL.NOINC `($_ZN7cutlass13device_kernelIN5flash19enable_sm80_to_sm89INS1_16FlashAttnBwdSm80INS1_25CollectiveMainloopBwdSm80ILi2ELi2EN4cute5tupleIJNS5_1CILi128EEES8_NS7_ILi64EEEEEENS_6half_tEfNS_4arch4Sm80ELb0ELb1ELb1ELb0ELb1ELb0ELb0ELb0ELi2ELi4ELi4ELi4ELb0EEENS1_24CollectiveEpilogueBwdGQAISA_fSD_Li256ELb0ELb1EEENS1_19SingleTileSchedulerILb0ELb0ELb0ELi128EEEEEEEEEvNT_6ParamsE$_ZN4cute3eso3ESOILb0ELb0EJNS_6LayoutINS_5tupleIJNS3_IJNS_1CILi8EEENS4_ILi1EEEEEENS3_IJNS4_ILi2EEEEEEEEENS3_IJNS3_IJS6_NS4_ILi0EEEEEENS3_IJiEEEEEEEENS_10ViewEngineINS_8smem_ptrIPN7cutlass6half_tEEEEEEEC2ERKSF_RKSM_) ;  /* 0xfffba13000007944 */ /* 0x026fea0003c3ffff */
[----:B-1----:R1:W5:Y:S01]  /*4bda0*/  LDL R37, [R1+0x1580] ;  /* 0x0015800001257983 */ /* 0x0023620000100800 */
[----:B------:R-:W-:Y:S03]  /*4bdb0*/  MOV R38, 0x4bde0 ;  /* 0x0004bde000267802 */ /* 0x000fe60000000f00 */
[----:B------:R1:W5:Y:S04]  /*4bdc0*/  LDL R40, [R1+0x1588] ;  /* 0x0015880001287983 */ /* 0x0003680000100800 */
[----:B-1---5:R-:W-:Y:S05]  /*4bdd0*/  CALL.REL.NOINC `($_ZN7cutlass13device_kernelIN5flash19enable_sm80_to_sm89INS1_16FlashAttnBwdSm80INS1_25CollectiveMainloopBwdSm80ILi2ELi2EN4cute5tupleIJNS5_1CILi128EEES8_NS7_ILi64EEEEEENS_6half_tEfNS_4arch4Sm80ELb0ELb1ELb1ELb0ELb1ELb0ELb0ELb0ELi2ELi4ELi4ELi4ELb0EEENS1_24CollectiveEpilogueBwdGQAISA_fSD_Li256ELb0ELb1EEENS1_19SingleTileSchedulerILb0ELb0ELb0ELi128EEEEEEEEEvNT_6ParamsE$_ZN4cute3eso3ESOILb1ELb0EJNS_6LayoutINS_5tupleIJNS3_IJNS3_IJNS_1CILi4EEENS4_ILi2EEEEEENS4_ILi1EEEEEENS3_IJS6_EEEEEENS3_IJNS3_IJNS3_IJS8_NS4_ILi32EEEEEENS4_ILi0EEEEEENS3_IJNS4_ILi64EEEEEEEEEEENS_10ViewEngineIPN7cutlass6half_tEEEEEC2ERKSJ_RKSO_) ;  /* 0xfffbb32000007944 */ /* 0x022fea0003c3ffff */
[----:B-1----:R1:W5:Y:S01]  /*4bde0*/  LDL.64 R2, [R1+0x1580] ;  /* 0x0015800001027983 */ /* 0x0023620000100a00 */
[----:B------:R-:W-:Y:S03]  /*4bdf0*/  MOV R38, 0x4be10 ;  /* 0x0004be1000267802 */ /* 0x000fe60000000f00 */
[----:B-1---5:R-:W-:Y:S05]  /*4be00*/  CALL.REL.NOINC `($_ZN7cutlass13device_kernelIN5flash19enable_sm80_to_sm89INS1_16FlashAttnBwdSm80INS1_25CollectiveMainloopBwdSm80ILi2ELi2EN4cute5tupleIJNS5_1CILi128EEES8_NS7_ILi64EEEEEENS_6half_tEfNS_4arch4Sm80ELb0ELb1ELb1ELb0ELb1ELb0ELb0ELb0ELi2ELi4ELi4ELi4ELb0EEENS1_24CollectiveEpilogueBwdGQAISA_fSD_Li256ELb0ELb1EEENS1_19SingleTileSchedulerILb0ELb0ELb0ELi128EEEEEEEEEvNT_6ParamsE$_ZN4cute3eso3ESOILb1ELb0EJNS_6LayoutINS_5tupleIJNS3_IJNS3_IJNS3_IJNS_1CILi4EEENS4_ILi2EEEEEENS4_ILi1EEEEEES8_EEENS3_IJNS3_IJNS3_IJS8_S8_EEES8_EEES6_EEEEEENS3_IJNS3_IJNS3_IJNS3_IJS8_NS4_ILi32EEEEEENS4_ILi0EEEEEESH_EEENS3_IJNS3_IJNS3_IJSH_SH_EEESH_EEENS4_ILi64EEEEEEEEEEENS_10ViewEngineIPN7cutlass6half_tEEEEEC2ERKSP_RKSU_) ;  /* 0xfffbb1c000007944 */ /* 0x022fea0003c3ffff */
        /* <DEDUP_REMOVED lines=16> */
[----:B-1----:R-:W-:Y:S05]  /*4bf10*/  CALL.REL.NOINC `($_ZN7cutlass13device_kernelIN5flash19enable_sm80_to_sm89INS1_16FlashAttnBwdSm80INS1_25CollectiveMainloopBwdSm80ILi2ELi2EN4cute5tupleIJNS5_1CILi128EEES8_NS7_ILi64EEEEEENS_6half_tEfNS_4arch4Sm80ELb0ELb1ELb1ELb0ELb1ELb0ELb0ELb0ELi2ELi4ELi4ELi4ELb0EEENS1_24CollectiveEpilogueBwdGQAISA_fSD_Li256ELb0ELb1EEENS1_19SingleTileSchedulerILb0ELb0ELb0ELi128EEEEEEEEEvNT_6ParamsE$_ZZN5flash25CollectiveMainloopBwdSm80ILi2ELi2EN4cute5tupleIJNS1_1CILi128EEES4_NS3_ILi64EEEEEEN7cutlass6half_tEfNS7_4arch4Sm80ELb0ELb1ELb1ELb0ELb1ELb0ELb0ELb0ELi2ELi4ELi4ELi4ELb0EE3mmaINS_16FlashAttnBwdSm80ISB_NS_24CollectiveEpilogueBwdGQAIS6_fSA_Li256ELb0ELb1EEENS_19SingleTileSchedulerILb0ELb0ELb0ELi128EEEE13SharedStorageENS1_6TensorINS1_11ArrayEngineIfLm32EEENS1_6LayoutINS2_IJNS2_IJNS3_ILi2EEESO_EEESO_NS3_ILi4EEEEEENS2_IJNS2_IJNS3_ILi1EEESO_EEESQ_NS3_ILi8EEEEEEEEEEEEbRKNSB_6ParamsERT0_S12_iNS2_IJiiiEEERT_ENKUlvE0_clEv) ;  /* 0xffffb7f000007944 */ /* 0x002fea0003c3ffff */
.L_x_3052:
        /* <DEDUP_REMOVED lines=36> */
.L_x_3057:
[----:B------:R-:W1:Y:S02]  /*4c160*/  LDS R2, [R0] ;  /* 0x0000000000027984 */ /* 0x000e640000000800 */
[----:B-1----:R-:W-:-:S06]  /*4c170*/  FADD R3, R4, R2 ;  /* 0x0000000204037221 */ /* 0x002fcc0000000000 */
[----:B------:R-:W1:Y:S02]  /*4c180*/  ATOMS.CAST.SPIN R3, [R0], R2, R3 ;  /* 0x000000020003738d */ /* 0x000e640001800003 */
[----:B-1----:R-:W-:-:S13]  /*4c190*/  ISETP.EQ.U32.AND P0, PT, R3, 0x1, PT ;  /* 0x000000010300780c */ /* 0x002fda0003f02070 */
[----:B------:R-:W-:Y:S05]  /*4c1a0*/  @!P0 BRA `(.L_x_3057) ;  /* 0xffffffb000008947 */ /* 0x000fea000383ffff */
[----:B------:R-:W-:Y:S05]  /*4c1b0*/  BRA `(.L_x_3055) ;  /* 0x0000003000007947 */ /* 0x000fea0003800000 */
.L_x_3056:
[----:B------:R-:W2:Y:S02]  /*4c1c0*/  LD.E R3, [R36.64] ;  /* 0x0000000824037980 */ /* 0x000ea4000c101900 */
[----:B--2---:R-:W-:-:S05]  /*4c1d0*/  FADD R3, R4, R3 ;  /* 0x0000000304037221 */ /* 0x004fca0000000000 */
[----:B------:R1:W-:Y:S02]  /*4c1e0*/  ST.E [R36.64], R3 ;  /* 0x0000000324007985 */ /* 0x0003e4000c101908 */
.L_x_3055:
[----:B------:R-:W-:Y:S05]  /*4c1f0*/  BSYNC B0 ;  /* 0x0000000000007941 */ /* 0x000fea0003800000 */
.L_x_3054:
[----:B------:R-:W2:Y:S01]  /*4c200*/  ATOM.E.ADD.F32.FTZ.RN.STRONG.GPU P0, RZ, [R36.64+0x400], R5 ;  /* 0x0004000524ff798a */ /* 0x000ea2000810e7c8 */
[----:B------:R-:W-:Y:S01]  /*4c210*/  BSSY B0, `(.L_x_3058) ;  /* 0x000000f000007945 */ /* 0x000fe20003800000 */
[----:B--2---:R-:W-:Y:S05]  /*4c220*/  @P0 BRA `(.L_x_3059) ;  /* 0x000000d000000947 */ /* 0x004fea0003800000 */
[----:B------:R-:W2:Y:S02]  /*4c230*/  QSPC.E.S P0, RZ, [R36+0x400] ;  /* 0x0004000024ff73aa */ /* 0x000ea40000000500 */
[----:B--2---:R-:W-:Y:S05]  /*4c240*/  @!P0 BRA `(.L_x_3060) ;  /* 0x0000008000008947 */ /* 0x004fea0003800000 */
[----:B------:R-:W-:-:S04]  /*4c250*/  IADD3 R0, R36, 0x400, RZ ;  /* 0x0000040024007810 */ /* 0x000fc80007ffe0ff */
[----:B------:R-:W-:-:S05]  /*4c260*/  LOP3.LUT R0, R0, 0xffffff, RZ, 0xc0, !PT ;  /* 0x00ffffff00007812 */ /* 0x000fca00078ec0ff */
.L_x_3061:
[----:B------:R-:W2:Y:S02]  /*4c270*/  LDS R2, [R0] ;  /* 0x0000000000027984 */ /* 0x000ea40000000800 */
[----:B-12---:R-:W-:-:S06]  /*4c280*/  FADD R3, R5, R2 ;  /* 0x0000000205037221 */ /* 0x006fcc0000000000 */
[----:B------:R-:W1:Y:S02]  /*4c290*/  ATOMS.CAST.SPIN R3, [R0], R2, R3 ;  /* 0x000000020003738d */ /* 0x000e640001800003 */
[----:B-1----:R-:W-:-:S13]  /*4c2a0*/  ISETP.EQ.U32.AND P0, PT, R3, 0x1, PT ;  /* 0x000000010300780c */ /* 0x002fda0003f02070 */
[----:B------:R-:W-:Y:S05]  /*4c2b0*/  @!P0 BRA `(.L_x_3061) ;  /* 0xffffffb000008947 */ /* 0x000fea000383ffff */
[----:B------:R-:W-:Y:S05]  /*4c2c0*/  BRA `(.L_x_3059) ;  /* 0x0000003000007947 */ /* 0x000fea0003800000 */
.L_x_3060:
[----:B------:R-:W2:Y:S02]  /*4c2d0*/  LD.E R0, [R36.64+0x400] ;  /* 0x0004000824007980 */ /* 0x000ea4000c101900 */
[----:B--2---:R-:W-:-:S05]  /*4c2e0*/  FADD R5, R5, R0 ;  /* 0x0000000005057221 */ /* 0x004fca0000000000 */
[----:B------:R2:W-:Y:S02]  /*4c2f0*/  ST.E [R36.64+0x400], R5 ;  /* 0x0004000524007985 */ /* 0x0005e4000c101908 */
.L_x_3059:
[----:B------:R-:W-:Y:S05]  /*4c300*/  BSYNC B0 ;  /* 0x0000000000007941 */ /* 0x000fea0003800000 */
.L_x_3058:
[----:B------:R-:W3:Y:S01]  /*4c310*/  ATOM.E.ADD.F32.FTZ.RN.STRONG.GPU P0, RZ, [R36.64+0x800], R6 ;  /* 0x0008000624ff798a */ /* 0x000ee2000810e7c8 */
[----:B------:R-:W-:Y:S01]  /*4c320*/  BSSY B0, `(.L_x_3062) ;  /* 0x000000f000007945 */ /* 0x000fe20003800000 */
[----:B---3--:R-:W-:Y:S05]  /*4c330*/  @P0 BRA `(.L_x_3063) ;  /* 0x000000d000000947 */ /* 0x008fea0003800000 */
[----:B------:R-:W3:Y:S02]  /*4c340*/  QSPC.E.S P0, RZ, [R36+0x800] ;  /* 0x0008000024ff73aa */ /* 0x000ee40000000500 */
[----:B---3--:R-:W-:Y:S05]  /*4c350*/  @!P0 BRA `(.L_x_3064) ;  /* 0x0000008000008947 */ /* 0x008fea0003800000 */
[----:B------:R-:W-:-:S04]  /*4c360*/  IADD3 R0, R36, 0x800, RZ ;  /* 0x0000080024007810 */ /* 0x000fc80007ffe0ff */
[----:B------:R-:W-:-:S05]  /*4c370*/  LOP3.LUT R0, R0, 0xffffff, RZ, 0xc0, !PT ;  /* 0x00ffffff00007812 */ /* 0x000fca00078ec0ff */
.L_x_3065:
[----:B------:R-:W3:Y:S02]  /*4c380*/  LDS R2, [R0] ;  /* 0x0000000000027984 */ /* 0x000ee40000000800 */
[----:B-1-3--:R-:W-:-:S06]  /*4c390*/  FADD R3, R6, R2 ;  /* 0x0000000206037221 */ /* 0x00afcc0000000000 */
[----:B------:R-:W1:Y:S02]  /*4c3a0*/  ATOMS.CAST.SPIN R3, [R0], R2, R3 ;  /* 0x000000020003738d */ /* 0x000e640001800003 */
[----:B-1----:R-:W-:-:S13]  /*4c3b0*/  ISETP.EQ.U32.AND P0, PT, R3, 0x1, PT ;  /* 0x000000010300780c */ /* 0x002fda0003f02070 */
[----:B------:R-:W-:Y:S05]  /*4c3c0*/  @!P0 BRA `(.L_x_3065) ;  /* 0xffffffb000008947 */ /* 0x000fea000383ffff */
[----:B------:R-:W-:Y:S05]  /*4c3d0*/  BRA `(.L_x_3063) ;  /* 0x0000003000007947 */ /* 0x000fea0003800000 */
.L_x_3064:
[----:B-1----:R-:W3:Y:S02]  /*4c3e0*/  LD.E R3, [R36.64+0x800] ;  /* 0x0008000824037980 */ /* 0x002ee4000c101900 */
[----:B---3--:R-:W-:-:S05]  /*4c3f0*/  FADD R3, R6, R3 ;  /* 0x0000000306037221 */ /* 0x008fca0000000000 */
[----:B------:R1:W-:Y:S02]  /*4c400*/  ST.E [R36.64+0x800], R3 ;  /* 0x0008000324007985 */ /* 0x0003e4000c101908 */
.L_x_3063:
[----:B------:R-:W-:Y:S05]  /*4c410*/  BSYNC B0 ;  /* 0x0000000000007941 */ /* 0x000fea0003800000 */
.L_x_3062:
[----:B------:R-:W3:Y:S01]  /*4c420*/  ATOM.E.ADD.F32.FTZ.RN.STRONG.GPU P0, RZ, [R36.64+0xc00], R7 ;  /* 0x000c000724ff798a */ /* 0x000ee2000810e7c8 */
[----:B------:R-:W-:Y:S01]  /*4c430*/  BSSY B0, `(.L_x_3066) ;  /* 0x000000f000007945 */ /* 0x000fe20003800000 */
[----:B---3--:R-:W-:Y:S05]  /*4c440*/  @P0 BRA `(.L_x_3067) ;  /* 0x000000d000000947 */ /* 0x008fea0003800000 */
[----:B------:R-:W3:Y:S02]  /*4c450*/  QSPC.E.S P0, RZ, [R36+0xc00] ;  /* 0x000c000024ff73aa */ /* 0x000ee40000000500 */
[----:B---3--:R-:W-:Y:S05]  /*4c460*/  @!P0 BRA `(.L_x_3068) ;  /* 0x0000008000008947 */ /* 0x008fea0003800000 */
[----:B------:R-:W-:-:S04]  /*4c470*/  IADD3 R0, R36, 0xc00, RZ ;  /* 0x00000c0024007810 */ /* 0x000fc80007ffe0ff */
[----:B------:R-:W-:-:S05]  /*4c480*/  LOP3.LUT R0, R0, 0xffffff, RZ, 0xc0, !PT ;  /* 0x00ffffff00007812 */ /* 0x000fca00078ec0ff */
.L_x_3069:
[----:B------:R-:W3:Y:S02]  /*4c490*/  LDS R2, [R0] ;  /* 0x0000000000027984 */ /* 0x000ee40000000800 */
[----:B-1-3--:R-:W-:-:S06]  /*4c4a0*/  FADD R3, R7, R2 ;  /* 0x0000000207037221 */ /* 0x00afcc0000000000 */
[----:B------:R-:W1:Y:S02]  /*4c4b0*/  ATOMS.CAST.SPIN R3, [R0], R2, R3 ;  /* 0x000000020003738d */ /* 0x000e640001800003 */
[----:B-1----:R-:W-:-:S13]  /*4c4c0*/  ISETP.EQ.U32.AND P0, PT, R3, 0x1, PT ;  /* 0x000000010300780c */ /* 0x002fda0003f02070 */
[----:B------:R-:W-:Y:S05]  /*4c4d0*/  @!P0 BRA `(.L_x_3069) ;  /* 0xffffffb000008947 */ /* 0x000fea000383ffff */
[----:B------:R-:W-:Y:S05]  /*4c4e0*/  BRA `(.L_x_3067) ;  /* 0x0000003000007947 */ /* 0x000fea0003800000 */
.L_x_3068:
[----:B------:R-:W3:Y:S02]  /*4c4f0*/  LD.E R0, [R36.64+0xc00] ;  /* 0x000c000824007980 */ /* 0x000ee4000c101900 */
[----:B---3--:R-:W-:-:S05]  /*4c500*/  FADD R7, R7, R0 ;  /* 0x0000000007077221 */ /* 0x008fca0000000000 */
[----:B------:R3:W-:Y:S02]  /*4c510*/  ST.E [R36.64+0xc00], R7 ;  /* 0x000c000724007985 */ /* 0x0007e4000c101908 */
.L_x_3067:
[----:B------:R-:W-:Y:S05]  /*4c520*/  BSYNC B0 ;  /* 0x0000000000007941 */ /* 0x000fea0003800000 */
.L_x_3066:
[----:B------:R-:W4:Y:S01]  /*4c530*/  ATOM.E.ADD.F32.FTZ.RN.STRONG.GPU P0, RZ, [R36.64+0x1000], R8 ;  /* 0x0010000824ff798a */ /* 0x000f22000810e7c8 */
[----:B------:R-:W-:Y:S01]  /*4c540*/  BSSY B0, `(.L_x_3070) ;  /* 0x000000f000007945 */ /* 0x000fe20003800000 */
[----:B----4-:R-:W-:Y:S05]  /*4c550*/  @P0 BRA `(.L_x_3071) ;  /* 0x000000d000000947 */ /* 0x010fea0003800000 */
[----:B------:R-:W4:Y:S02]  /*4c560*/  QSPC.E.S P0, RZ, [R36+0x1000] ;  /* 0x0010000024ff73aa */ /* 0x000f240000000500 */
[----:B----4-:R-:W-:Y:S05]  /*4c570*/  @!P0 BRA `(.L_x_3072) ;  /* 0x0000008000008947 */ /* 0x010fea0003800000 */
[----:B------:R-:W-:-:S04]  /*4c580*/  IADD3 R0, R36, 0x1000, RZ ;  /* 0x0000100024007810 */ /* 0x000fc80007ffe0ff */
[----:B------:R-:W-:-:S05]  /*4c590*/  LOP3.LUT R0, R0, 0xffffff, RZ, 0xc0, !PT ;  /* 0x00ffffff00007812 */ /* 0x000fca00078ec0ff */
.L_x_3073:
[----:B------:R-:W4:Y:S02]  /*4c5a0*/  LDS R2, [R0] ;  /* 0x0000000000027984 */ /* 0x000f240000000800 */
[----:B-1--4-:R-:W-:-:S06]  /*4c5b0*/  FADD R3, R8, R2 ;  /* 0x0000000208037221 */ /* 0x012fcc0000000000 */
[----:B------:R-:W1:Y:S02]  /*4c5c0*/  ATOMS.CAST.SPIN R3, [R0], R2, R3 ;  /* 0x000000020003738d */ /* 0x000e640001800003 */
[----:B-1----:R-:W-:-:S13]  /*4c5d0*/  ISETP.EQ.U32.AND P0, PT, R3, 0x1, PT ;  /* 0x000000010300780c */ /* 0x002fda0003f02070 */
[----:B------:R-:W-:Y:S05]  /*4c5e0*/  @!P0 BRA `(.L_x_3073) ;  /* 0xffffffb000008947 */ /* 0x000fea000383ffff */
[----:B------:R-:W-:Y:S05]  /*4c5f0*/  BRA `(.L_x_3071) ;  /* 0x0000003000007947 */ /* 0x000fea0003800000 */
.L_x_3072:
[----:B-1----:R-:W4:Y:S02]  /*4c600*/  LD.E R3, [R36.64+0x1000] ;  /* 0x0010000824037980 */ /* 0x002f24000c101900 */
[----:B----4-:R-:W-:-:S05]  /*4c610*/  FADD R3, R8, R3 ;  /* 0x0000000308037221 */ /* 0x010fca0000000000 */
[----:B------:R1:W-:Y:S02]  /*4c620*/  ST.E [R36.64+0x1000], R3 ;  /* 0x0010000324007985 */ /* 0x0003e4000c101908 */
.L_x_3071:
[----:B------:R-:W-:Y:S05]  /*4c630*/  BSYNC B0 ;  /* 0x0000000000007941 */ /* 0x000fea0003800000 */
.L_x_3070:
[----:B------:R-:W4:Y:S01]  /*4c640*/  ATOM.E.ADD.F32.FTZ.RN.STRONG.GPU P0, RZ, [R36.64+0x1400], R9 ;  /* 0x0014000924ff798a */ /* 0x000f22000810e7c8 */
[----:B------:R-:W-:Y:S01]  /*4c650*/  BSSY B0, `(.L_x_3074) ;  /* 0x000000f000007945 */ /* 0x000fe20003800000 */
[----:B----4-:R-:W-:Y:S05]  /*4c660*/  @P0 BRA `(.L_x_3075) ;  /* 0x000000d000000947 */ /* 0x010fea0003800000 */
[----:B------:R-:W4:Y:S02]  /*4c670*/  QSPC.E.S P0, RZ, [R36+0x1400] ;  /* 0x0014000024ff73aa */ /* 0x000f240000000500 */
[----:B----4-:R-:W-:Y:S05]  /*4c680*/  @!P0 BRA `(.L_x_3076) ;  /* 0x0000008000008947 */ /* 0x010fea0003800000 */
[----:B------:R-:W-:-:S04]  /*4c690*/  IADD3 R0, R36, 0x1400, RZ ;  /* 0x0000140024007810 */ /* 0x000fc80007ffe0ff */
[----:B------:R-:W-:-:S05]  /*4c6a0*/  LOP3.LUT R0, R0, 0xffffff, RZ, 0xc0, !PT ;  /* 0x00ffffff00007812 */ /* 0x000fca00078ec0ff */
.L_x_3077:
[----:B------:R-:W4:Y:S02]  /*4c6b0*/  LDS R2, [R0] ;  /* 0x0000000000027984 */ /* 0x000f240000000800 */
[----:B-1--4-:R-:W-:-:S06]  /*4c6c0*/  FADD R3, R9, R2 ;  /* 0x0000000209037221 */ /* 0x012fcc0000000000 */
[----:B------:R-:W1:Y:S02]  /*4c6d0*/  ATOMS.CAST.SPIN R3, [R0], R2, R3 ;  /* 0x000000020003738d */ /* 0x000e640001800003 */
[----:B-1----:R-:W-:-:S13]  /*4c6e0*/  ISETP.EQ.U32.AND P0, PT, R3, 0x1, PT ;  /* 0x000000010300780c */ /* 0x002fda0003f02070 */
[----:B------:R-:W-:Y:S05]  /*4c6f0*/  @!P0 BRA `(.L_x_3077) ;  /* 0xffffffb000008947 */ /* 0x000fea000383ffff */
[----:B------:R-:W-:Y:S05]  /*4c700*/  BRA `(.L_x_3075) ;  /* 0x0000003000007947 */ /* 0x000fea0003800000 */
.L_x_3076:
[----:B------:R-:W4:Y:S02]  /*4c710*/  LD.E R0, [R36.64+0x1400] ;  /* 0x0014000824007980 */ /* 0x000f24000c101900 */
[----:B----4-:R-:W-:-:S05]  /*4c720*/  FADD R9, R9, R0 ;  /* 0x0000000009097221 */ /* 0x010fca0000000000 */
[----:B------:R4:W-:Y:S02]  /*4c730*/  ST.E [R36.64+0x1400], R9 ;  /* 0x0014000924007985 */ /* 0x0009e4000c101908 */
.L_x_3075:
[----:B------:R-:W-:Y:S05]  /*4c740*/  BSYNC B0 ;  /* 0x0000000000007941 */ /* 0x000fea0003800000 */
.L_x_3074:
[----:B------:R-:W5:Y:S01]  /*4c750*/  ATOM.E.ADD.F32.FTZ.RN.STRONG.GPU P0, RZ, [R36.64+0x1800], R10 ;  /* 0x0018000a24ff798a */ /* 0x000f62000810e7c8 */
[----:B------:R-:W-:Y:S01]  /*4c760*/  BSSY B0, `(.L_x_3078) ;  /* 0x000000f000007945 */ /* 0x000fe20003800000 */
[----:B-----5:R-:W-:Y:S05]  /*4c770*/  @P0 BRA `(.L_x_3079) ;  /* 0x000000d000000947 */ /* 0x020fea0003800000 */
[----:B------:R-:W5:Y:S02]  /*4c780*/  QSPC.E.S P0, RZ, [R36+0x1800] ;  /* 0x0018000024ff73aa */ /* 0x000f640000000500 */
[----:B-----5:R-:W-:Y:S05]  /*4c790*/  @!P0 BRA `(.L_x_3080) ;  /* 0x0000008000008947 */ /* 0x020fea0003800000 */
[----:B------:R-:W-:-:S04]  /*4c7a0*/  IADD3 R0, R36, 0x1800, RZ ;  /* 0x0000180024007810 */ /* 0x000fc80007ffe0ff */
[----:B------:R-:W-:-:S05]  /*4c7b0*/  LOP3.LUT R0, R0, 0xffffff, RZ, 0xc0, !PT ;  /* 0x00ffffff00007812 */ /* 0x000fca00078ec0ff */
.L_x_3081:
[----:B------:R-:W5:Y:S02]  /*4c7c0*/  LDS R2, [R0] ;  /* 0x0000000000027984 */ /* 0x000f640000000800 */
[----:B-1---5:R-:W-:-:S06]  /*4c7d0*/  FADD R3, R10, R2 ;  /* 0x000000020a037221 */ /* 0x022fcc0000000000 */
[----:B------:R-:W1:Y:S02]  /*4c7e0*/  ATOMS.CAST.SPIN R3, [R0], R2, R3 ;  /* 0x000000020003738d */ /* 0x000e640001800003 */
[----:B-1----:R-:W-:-:S13]  /*4c7f0*/  ISETP.EQ.U32.AND P0, PT, R3, 0x1, PT ;  /* 0x000000010300780c */ /* 0x002fda0003f02070 */
[----:B------:R-:W-:Y:S05]  /*4c800*/  @!P0 BRA `(.L_x_3081) ;  /* 0xffffffb000008947 */ /* 0x000fea000383ffff */
[----:B------:R-:W-:Y:S05]  /*4c810*/  BRA `(.L_x_3079) ;  /* 0x0000003000007947 */ /* 0x000fea0003800000 */
.L_x_3080:
[----:B-1----:R-:W5:Y:S02]  /*4c820*/  LD.E R3, [R36.64+0x1800] ;  /* 0x0018000824037980 */ /* 0x002f64000c101900 */
[----:B-----5:R-:W-:-:S05]  /*4c830*/  FADD R3, R10, R3 ;  /* 0x000000030a037221 */ /* 0x020fca0000000000 */
[----:B------:R1:W-:Y:S02]  /*4c840*/  ST.E [R36.64+0x1800], R3 ;  /* 0x0018000324007985 */ /* 0x0003e4000c101908 */
.L_x_3079:
[----:B------:R-:W-:Y:S05]  /*4c850*/  BSYNC B0 ;  /* 0x0000000000007941 */ /* 0x000fea0003800000 */
.L_x_3078:
[----:B------:R-:W5:Y:S01]  /*4c860*/  ATOM.E.ADD.F32.FTZ.RN.STRONG.GPU P0, RZ, [R36.64+0x1c00], R11 ;  /* 0x001c000b24ff798a */ /* 0x000f62000810e7c8 */
[----:B------:R-:W-:Y:S01]  /*4c870*/  BSSY B0, `(.L_x_3082) ;  /* 0x000000f000007945 */ /* 0x000fe20003800000 */
[----:B-----5:R-:W-:Y:S05]  /*4c880*/  @P0 BRA `(.L_x_3083) ;  /* 0x000000d000000947 */ /* 0x020fea0003800000 */
[----:B------:R-:W5:Y:S02]  /*4c890*/  QSPC.E.S P0, RZ, [R36+0x1c00] ;  /* 0x001c000024ff73aa */ /* 0x000f640000000500 */
[----:B-----5:R-:W-:Y:S05]  /*4c8a0*/  @!P0 BRA `(.L_x_3084) ;  /* 0x0000008000008947 */ /* 0x020fea0003800000 */
[----:B------:R-:W-:-:S04]  /*4c8b0*/  IADD3 R0, R36, 0x1c00, RZ ;  /* 0x00001c0024007810 */ /* 0x000fc80007ffe0ff */
[----:B------:R-:W-:-:S05]  /*4c8c0*/  LOP3.LUT R0, R0, 0xffffff, RZ, 0xc0, !PT ;  /* 0x00ffffff00007812 */ /* 0x000fca00078ec0ff */
.L_x_3085:
[----:B------:R-:W5:Y:S02]  /*4c8d0*/  LDS R2, [R0] ;  /* 0x0000000000027984 */ /* 0x000f640000000800 */
[----:B-1---5:R-:W-:-:S06]  /*4c8e0*/  FADD R3, R11, R2 ;  /* 0x000000020b037221 */ /* 0x022fcc0000000000 */
[----:B------:R-:W1:Y:S02]  /*4c8f0*/  ATOMS.CAST.SPIN R3, [R0], R2, R3 ;  /* 0x000000020003738d */ /* 0x000e640001800003 */
[----:B-1----:R-:W-:-:S13]  /*4c900*/  ISETP.EQ.U32.AND P0, PT, R3, 0x1, PT ;  /* 0x000000010300780c */ /* 0x002fda0003f02070 */
[----:B------:R-:W-:Y:S05]  /*4c910*/  @!P0 BRA `(.L_x_3085) ;  /* 0xffffffb000008947 */ /* 0x000fea000383ffff */
[----:B------:R-:W-:Y:S05]  /*4c920*/  BRA `(.L_x_3083) ;  /* 0x0000003000007947 */ /* 0x000fea0003800000 */
.L_x_3084:
[----:B------:R-:W5:Y:S02]  /*4c930*/  LD.E R0, [R36.64+0x1c00] ;  /* 0x001c000824007980 */ /* 0x000f64000c101900 */
[----:B-----5:R-:W-:-:S05]  /*4c940*/  FADD R11, R11, R0 ;  /* 0x000000000b0b7221 */ /* 0x020fca0000000000 */
[----:B------:R1:W-:Y:S02]  /*4c950*/  ST.E [R36.64+0x1c00], R11 ;  /* 0x001c000b24007985 */ /* 0x0003e4000c101908 */
.L_x_3083:
[----:B------:R-:W-:Y:S05]  /*4c960*/  BSYNC B0 ;  /* 0x0000000000007941 */ /* 0x000fea0003800000 */
.L_x_3082:
[----:B------:R-:W5:Y:S01]  /*4c970*/  ATOM.E.ADD.F32.FTZ.RN.STRONG.GPU P0, RZ, [R36.64+0x2000], R16 ;  /* 0x0020001024ff798a */ /* 0x000f62000810e7c8 */
[----:B------:R-:W-:Y:S01]  /*4c980*/  BSSY B0, `(.L_x_3086) ;  /* 0x000000f000007945 */ /* 0x000fe20003800000 */
[----:B-----5:R-:W-:Y:S05]  /*4c990*/  @P0 BRA `(.L_x_3087) ;  /* 0x000000d000000947 */ /* 0x020fea0003800000 */
[----:B------:R-:W5:Y:S02]  /*4c9a0*/  QSPC.E.S P0, RZ, [R36+0x2000] ;  /* 0x0020000024ff73aa */ /* 0x000f640000000500 */
[----:B-----5:R-:W-:Y:S05]  /*4c9b0*/  @!P0 BRA `(.L_x_3088) ;  /* 0x0000008000008947 */ /* 0x020fea0003800000 */
[----:B------:R-:W-:-:S04]  /*4c9c0*/  IADD3 R0, R36, 0x2000, RZ ;  /* 0x0000200024007810 */ /* 0x000fc80007ffe0ff */
[----:B------:R-:W-:-:S05]  /*4c9d0*/  LOP3.LUT R0, R0, 0xffffff, RZ, 0xc0, !PT ;  /* 0x00ffffff00007812 */ /* 0x000fca00078ec0ff */
.L_x_3089:
[----:B------:R-:W5:Y:S02]  /*4c9e0*/  LDS R2, [R0] ;  /* 0x0000000000027984 */ /* 0x000f640000000800 */
[----:B-1---5:R-:W-:-:S06]  /*4c9f0*/  FADD R3, R16, R2 ;  /* 0x0000000210037221 */ /* 0x022fcc0000000000 */
[----:B------:R-:W1:Y:S02]  /*4ca00*/  ATOMS.CAST.SPIN R3, [R0], R2, R3 ;  /* 0x000000020003738d */ /* 0x000e640001800003 */
[----:B-1----:R-:W-:-:S13]  /*4ca10*/  ISETP.EQ.U32.AND P0, PT, R3, 0x1, PT ;  /* 0x000000010300780c */ /* 0x002fda0003f02070 */
[----:B------:R-:W-:Y:S05]  /*4ca20*/  @!P0 BRA `(.L_x_3089) ;  /* 0xffffffb000008947 */ /* 0x000fea000383ffff */
[----:B------:R-:W-:Y:S05]  /*4ca30*/  BRA `(.L_x_3087) ;  /* 0x0000003000007947 */ /* 0x000fea0003800000 */
.L_x_3088:
[----:B-1----:R-:W5:Y:S02]  /*4ca40*/  LD.E R3, [R36.64+0x2000] ;  /* 0x0020000824037980 */ /* 0x002f64000c101900 */
[----:B-----5:R-:W-:-:S05]  /*4ca50*/  FADD R3, R16, R3 ;  /* 0x0000000310037221 */ /* 0x020fca0000000000 */
[----:B------:R1:W-:Y:S02]  /*4ca60*/  ST.E [R36.64+0x2000], R3 ;  /* 0x0020000324007985 */ /* 0x0003e4000c101908 */
.L_x_3087:
[----:B------:R-:W-:Y:S05]  /*4ca70*/  BSYNC B0 ;  /* 0x0000000000007941 */ /* 0x000fea0003800000 */
.L_x_3086:
[----:B------:R-:W5:Y:S01]  /*4ca80*/  ATOM.E.ADD.F32.FTZ.RN.STRONG.GPU P0, RZ, [R36.64+0x2400], R17 ;  /* 0x0024001124ff798a */ /* 0x000f62000810e7c8 */
[----:B------:R-:W-:Y:S01]  /*4ca90*/  BSSY B0, `(.L_x_3090) ;  /* 0x000000f000007945 */ /* 0x000fe20003800000 */
[----:B-----5:R-:W-:Y:S05]  /*4caa0*/  @P0 BRA `(.L_x_3091) ;  /* 0x000000d000000947 */ /* 0x020fea0003800000 */
[----:B------:R-:W5:Y:S02]  /*4cab0*/  QSPC.E.S P0, RZ, [R36+0x2400] ;  /* 0x0024000024ff73aa */ /* 0x000f640000000500 */
[----:B-----5:R-:W-:Y:S05]  /*4cac0*/  @!P0 BRA `(.L_x_3092) ;  /* 0x0000008000008947 */ /* 0x020fea0003800000 */
[----:B------:R-:W-:-:S04]  /*4cad0*/  IADD3 R0, R36, 0x2400, RZ ;  /* 0x0000240024007810 */ /* 0x000fc80007ffe0ff */
[----:B------:R-:W-:-:S05]  /*4cae0*/  LOP3.LUT R0, R0, 0xffffff, RZ, 0xc0, !PT ;  /* 0x00ffffff00007812 */ /* 0x000fca00078ec0ff */
.L_x_3093:
[----:B------:R-:W5:Y:S02]  /*4caf0*/  LDS R2, [R0] ;  /* 0x0000000000027984 */ /* 0x000f640000000800 */
[----:B-1---5:R-:W-:-:S06]  /*4cb00*/  FADD R3, R17, R2 ;  /* 0x0000000211037221 */ /* 0x022fcc0000000000 */
[----:B------:R-:W1:Y:S02]  /*4cb10*/  ATOMS.CAST.SPIN R3, [R0], R2, R3 ;  /* 0x000000020003738d */ /* 0x000e640001800003 */
[----:B-1----:R-:W-:-:S13]  /*4cb20*/  ISETP.EQ.U32.AND P0, PT, R3, 0x1, PT ;  /* 0x000000010300780c */ /* 0x002fda0003f02070 */
[----:B------:R-:W-:Y:S05]  /*4cb30*/  @!P0 BRA `(.L_x_3093) ;  /* 0xffffffb000008947 */ /* 0x000fea000383ffff */
[----:B------:R-:W-:Y:S05]  /*4cb40*/  BRA `(.L_x_3091) ;  /* 0x0000003000007947 */ /* 0x000fea0003800000 */
.L_x_3092:
[----:B------:R-:W5:Y:S02]  /*4cb50*/  LD.E R0, [R36.64+0x2400] ;  /* 0x0024000824007980 */ /* 0x000f64000c101900 */
[----:B-----5:R-:W-:-:S05]  /*4cb60*/  FADD R17, R17, R0 ;  /* 0x0000000011117221 */ /* 0x020fca0000000000 */
[----:B------:R1:W-:Y:S02]  /*4cb70*/  ST.E [R36.64+0x2400], R17 ;  /* 0x0024001124007985 */ /* 0x0003e4000c101908 */
.L_x_3091:
[----:B------:R-:W-:Y:S05]  /*4cb80*/  BSYNC B0 ;  /* 0x0000000000007941 */ /* 0x000fea0003800000 */
.L_x_3090:
[----:B------:R-:W5:Y:S01]  /*4cb90*/  ATOM.E.ADD.F32.FTZ.RN.STRONG.GPU P0, RZ, [R36.64+0x2800], R18 ;  /* 0x0028001224ff798a */ /* 0x000f62000810e7c8 */
[----:B------:R-:W-:Y:S01]  /*4cba0*/  BSSY B0, `(.L_x_3094) ;  /* 0x000000f000007945 */ /* 0x000fe20003800000 */
[----:B-----5:R-:W-:Y:S05]  /*4cbb0*/  @P0 BRA `(.L_x_3095) ;  /* 0x000000d000000947 */ /* 0x020fea0003800000 */
[----:B------:R-:W5:Y:S02]  /*4cbc0*/  QSPC.E.S P0, RZ, [R36+0x2800] ;  /* 0x0028000024ff73aa */ /* 0x000f640000000500 */
[----:B-----5:R-:W-:Y:S05]  /*4cbd0*/  @!P0 BRA `(.L_x_3096) ;  /* 0x0000008000008947 */ /* 0x020fea0003800000 */
[----:B------:R-:W-:-:S04]  /*4cbe0*/  IADD3 R0, R36, 0x2800, RZ ;  /* 0x0000280024007810 */ /* 0x000fc80007ffe0ff */
[----:B------:R-:W-:-:S05]  /*4cbf0*/  LOP3.LUT R0, R0, 0xffffff, RZ, 0xc0, !PT ;  /* 0x00ffffff00007812 */ /* 0x000fca00078ec0ff */
.L_x_3097:
[----:B------:R-:W5:Y:S02]  /*4cc00*/  LDS R2, [R0] ;  /* 0x0000000000027984 */ /* 0x000f640000000800 */
[----:B-1---5:R-:W-:-:S06]  /*4cc10*/  FADD R3, R18, R2 ;  /* 0x0000000212037221 */ /* 0x022fcc0000000000 */
[----:B------:R-:W1:Y:S02]  /*4cc20*/  ATOMS.CAST.SPIN R3, [R0], R2, R3 ;  /* 0x000000020003738d */ /* 0x000e640001800003 */
[----:B-1----:R-:W-:-:S13]  /*4cc30*/  ISETP.EQ.U32.AND P0, PT, R3, 0x1, PT ;  /* 0x000000010300780c */ /* 0x002fda0003f02070 */
[----:B------:R-:W-:Y:S05]  /*4cc40*/  @!P0 BRA `(.L_x_3097) ;  /* 0xffffffb000008947 */ /* 0x000fea000383ffff */
[----:B------:R-:W-:Y:S05]  /*4cc50*/  BRA `(.L_x_3095) ;  /* 0x0000003000007947 */ /* 0x000fea0003800000 */
.L_x_3096:
[----:B-1----:R-:W5:Y:S02]  /*4cc60*/  LD.E R3, [R36.64+0x2800] ;  /* 0x0028000824037980 */ /* 0x002f64000c101900 */
[----:B-----5:R-:W-:-:S05]  /*4cc70*/  FADD R3, R18, R3 ;  /* 0x0000000312037221 */ /* 0x020fca0000000000 */
[----:B------:R1:W-:Y:S02]  /*4cc80*/  ST.E [R36.64+0x2800], R3 ;  /* 0x0028000324007985 */ /* 0x0003e4000c101908 */
.L_x_3095:
[----:B------:R-:W-:Y:S05]  /*4cc90*/  BSYNC B0 ;  /* 0x0000000000007941 */ /* 0x000fea0003800000 */
.L_x_3094:
[----:B------:R-:W5:Y:S01]  /*4cca0*/  ATOM.E.ADD.F32.FTZ.RN.STRONG.GPU P0, RZ, [R36.64+0x2c00], R19 ;  /* 0x002c001324ff798a */ /* 0x000f62000810e7c8 */
[----:B------:R-:W-:Y:S01]  /*4ccb0*/  BSSY B0, `(.L_x_3098) ;  /* 0x000000f000007945 */ /* 0x000fe20003800000 */
[----:B-----5:R-:W-:Y:S05]  /*4ccc0*/  @P0 BRA `(.L_x_3099) ;  /* 0x000000d000000947 */ /* 0x020fea0003800000 */
[----:B------:R-:W5:Y:S02]  /*4ccd0*/  QSPC.E.S P0, RZ, [R36+0x2c00] ;  /* 0x002c000024ff73aa */ /* 0x000f640000000500 */
[----:B-----5:R-:W-:Y:S05]  /*4cce0*/  @!P0 BRA `(.L_x_3100) ;  /* 0x0000008000008947 */ /* 0x020fea0003800000 */
[----:B------:R-:W-:-:S04]  /*4ccf0*/  IADD3 R0, R36, 0x2c00, RZ ;  /* 0x00002c0024007810 */ /* 0x000fc80007ffe0ff */
[----:B------:R-:W-:-:S05]  /*4cd00*/  LOP3.LUT R0, R0, 0xffffff, RZ, 0xc0, !PT ;  /* 0x00ffffff00007812 */ /* 0x000fca00078ec0ff */
.L_x_3101:
[----:B------:R-:W5:Y:S02]  /*4cd10*/  LDS R2, [R0] ;  /* 0x0000000000027984 */ /* 0x000f640000000800 */
[----:B-1---5:R-:W-:-:S06]  /*4cd20*/  FADD R3, R19, R2 ;  /* 0x0000000213037221 */ /* 0x022fcc0000000000 */
[----:B------:R-:W1:Y:S02]  /*4cd30*/  ATOMS.CAST.SPIN R3, [R0], R2, R3 ;  /* 0x000000020003738d */ /* 0x000e640001800003 */
[----:B-1----:R-:W-:-:S13]  /*4cd40*/  ISETP.EQ.U32.AND P0, PT, R3, 0x1, PT ;  /* 0x000000010300780c */ /* 0x002fda0003f02070 */
[----:B------:R-:W-:Y:S05]  /*4cd50*/  @!P0 BRA `(.L_x_3101) ;  /* 0xffffffb000008947 */ /* 0x000fea000383ffff */
[----:B------:R-:W-:Y:S05]  /*4cd60*/  BRA `(.L_x_3099) ;  /* 0x0000003000007947 */ /* 0x000fea0003800000 */
.L_x_3100:
[----:B------:R-:W5:Y:S02]  /*4cd70*/  LD.E R0, [R36.64+0x2c00] ;  /* 0x002c000824007980 */ /* 0x000f64000c101900 */
[----:B-----5:R-:W-:-:S05]  /*4cd80*/  FADD R19, R19, R0 ;  /* 0x0000000013137221 */ /* 0x020fca0000000000 */
[----:B------:R1:W-:Y:S02]  /*4cd90*/  ST.E [R36.64+0x2c00], R19 ;  /* 0x002c001324007985 */ /* 0x0003e4000c101908 */
.L_x_3099:
[----:B------:R-:W-:Y:S05]  /*4cda0*/  BSYNC B0 ;  /* 0x0000000000007941 */ /* 0x000fea0003800000 */
.L_x_3098:
[----:B------:R-:W5:Y:S01]  /*4cdb0*/  ATOM.E.ADD.F32.FTZ.RN.STRONG.GPU P0, RZ, [R36.64+0x3000], R12 ;  /* 0x0030000c24ff798a */ /* 0x000f62000810e7c8 */
[----:B------:R-:W-:Y:S01]  /*4cdc0*/  BSSY B0, `(.L_x_3102) ;  /* 0x000000f000007945 */ /* 0x000fe20003800000 */
[----:B-----5:R-:W-:Y:S05]  /*4cdd0*/  @P0 BRA `(.L_x_3103) ;  /* 0x000000d000000947 */ /* 0x020fea0003800000 */
[----:B------:R-:W5:Y:S02]  /*4cde0*/  QSPC.E.S P0, RZ, [R36+0x3000] ;  /* 0x0030000024ff73aa */ /* 0x000f640000000500 */
[----:B-----5:R-:W-:Y:S05]  /*4cdf0*/  @!P0 BRA `(.L_x_3104) ;  /* 0x0000008000008947 */ /* 0x020fea0003800000 */
[----:B------:R-:W-:-:S04]  /*4ce00*/  IADD3 R0, R36, 0x3000, RZ ;  /* 0x0000300024007810 */ /* 0x000fc80007ffe0ff */
[----:B------:R-:W-:-:S05]  /*4ce10*/  LOP3.LUT R0, R0, 0xffffff, RZ, 0xc0, !PT ;  /* 0x00ffffff00007812 */ /* 0x000fca00078ec0ff */
.L_x_3105:
[----:B------:R-:W5:Y:S02]  /*4ce20*/  LDS R2, [R0] ;  /* 0x0000000000027984 */ /* 0x000f640000000800 */
[----:B-1---5:R-:W-:-:S06]  /*4ce30*/  FADD R3, R12, R2 ;  /* 0x000000020c037221 */ /* 0x022fcc0000000000 */
[----:B------:R-:W1:Y:S02]  /*4ce40*/  ATOMS.CAST.SPIN R3, [R0], R2, R3 ;  /* 0x000000020003738d */ /* 0x000e640001800003 */
[----:B-1----:R-:W-:-:S13]  /*4ce50*/  ISETP.EQ.U32.AND P0, PT, R3, 0x1, PT ;  /* 0x000000010300780c */ /* 0x002fda0003f02070 */
[----:B------:R-:W-:Y:S05]  /*4ce60*/  @!P0 BRA `(.L_x_3105) ;  /* 0xffffffb000008947 */ /* 0x000fea000383ffff */
[----:B------:R-:W-:Y:S05]  /*4ce70*/  BRA `(.L_x_3103) ;  /* 0x0000003000007947 */ /* 0x000fea0003800000 */
.L_x_3104:
[----:B-1----:R-:W5:Y:S02]  /*4ce80*/  LD.E R3, [R36.64+0x3000] ;  /* 0x0030000824037980 */ /* 0x002f64000c101900 */
[----:B-----5:R-:W-:-:S05]  /*4ce90*/  FADD R3, R12, R3 ;  /* 0x000000030c037221 */ /* 0x020fca0000000000 */
[----:B------:R1:W-:Y:S02]  /*4cea0*/  ST.E [R36.64+0x3000], R3 ;  /* 0x0030000324007985 */ /* 0x0003e4000c101908 */
.L_x_3103:
[----:B------:R-:W-:Y:S05]  /*4ceb0*/  BSYNC B0 ;  /* 0x0000000000007941 */ /* 0x000fea0003800000 */
.L_x_3102:
[----:B------:R-:W5:Y:S01]  /*4cec0*/  ATOM.E.ADD.F32.FTZ.RN.STRONG.GPU P0, RZ, [R36.64+0x3400], R13 ;  /* 0x0034000d24ff798a */ /* 0x000f62000810e7c8 */
[----:B------:R-:W-:Y:S01]  /*4ced0*/  BSSY B0, `(.L_x_3106) ;  /* 0x000000f000007945 */ /* 0x000fe20003800000 */
[----:B-----5:R-:W-:Y:S05]  /*4cee0*/  @P0 BRA `(.L_x_3107) ;  /* 0x000000d000000947 */ /* 0x020fea0003800000 */
[----:B------:R-:W5:Y:S02]  /*4cef0*/  QSPC.E.S P0, RZ, [R36+0x3400] ;  /* 0x0034000024ff73aa */ /* 0x000f640000000500 */
[----:B-----5:R-:W-:Y:S05]  /*4cf00*/  @!P0 BRA `(.L_x_3108) ;  /* 0x0000008000008947 */ /* 0x020fea0003800000 */
[----:B------:R-:W-:-:S04]  /*4cf10*/  IADD3 R0, R36, 0x3400, RZ ;  /* 0x0000340024007810 */ /* 0x000fc80007ffe0ff */
[----:B------:R-:W-:-:S05]  /*4cf20*/  LOP3.LUT R0, R0, 0xffffff, RZ, 0xc0, !PT ;  /* 0x00ffffff00007812 */ /* 0x000fca00078ec0ff */
.L_x_3109:
[----:B------:R-:W5:Y:S02]  /*4cf30*/  LDS R2, [R0] ;  /* 0x0000000000027984 */ /* 0x000f640000000800 */
[----:B-1---5:R-:W-:-:S06]  /*4cf40*/  FADD R3, R13, R2 ;  /* 0x000000020d037221 */ /* 0x022fcc0000000000 */
[----:B------:R-:W1:Y:S02]  /*4cf50*/  ATOMS.CAST.SPIN R3, [R0], R2, R3 ;  /* 0x000000020003738d */ /* 0x000e640001800003 */
[----:B-1----:R-:W-:-:S13]  /*4cf60*/  ISETP.EQ.U32.AND P0, PT, R3, 0x1, PT ;  /* 0x000000010300780c */ /* 0x002fda0003f02070 */
[----:B------:R-:W-:Y:S05]  /*4cf70*/  @!P0 BRA `(.L_x_3109) ;  /* 0xffffffb000008947 */ /* 0x000fea000383ffff */
[----:B------:R-:W-:Y:S05]  /*4cf80*/  BRA `(.L_x_3107) ;  /* 0x0000003000007947 */ /* 0x000fea0003800000 */
.L_x_3108:
[----:B------:R-:W5:Y:S02]  /*4cf90*/  LD.E R0, [R36.64+0x3400] ;  /* 0x0034000824007980 */ /* 0x000f64000c101900 */
[----:B-----5:R-:W-:-:S05]  /*4cfa0*/  FADD R13, R13, R0 ;  /* 0x000000000d0d7221 */ /* 0x020fca0000000000 */
[----:B------:R1:W-:Y:S02]  /*4cfb0*/  ST.E [R36.64+0x3400], R13 ;  /* 0x0034000d24007985 */ /* 0x0003e4000c101908 */
.L_x_3107:
[----:B------:R-:W-:Y:S05]  /*4cfc0*/  BSYNC B0 ;  /* 0x0000000000007941 */ /* 0x000fea0003800000 */
.L_x_3106:
[----:B------:R-:W5:Y:S01]  /*4cfd0*/  ATOM.E.ADD.F32.FTZ.RN.STRONG.GPU P0, RZ, [R36.64+0x3800], R14 ;  /* 0x0038000e24ff798a */ /* 0x000f62000810e7c8 */
[----:B------:R-:W-:Y:S01]  /*4cfe0*/  BSSY B0, `(.L_x_3110) ;  /* 0x000000f000007945 */ /* 0x000fe20003800000 */
[----:B-----5:R-:W-:Y:S05]  /*4cff0*/  @P0 BRA `(.L_x_3111) ;  /* 0x000000d000000947 */ /* 0x020fea0003800000 */
[----:B------:R-:W5:Y:S02]  /*4d000*/  QSPC.E.S P0, RZ, [R36+0x3800] ;  /* 0x0038000024ff73aa */ /* 0x000f640000000500 */
[----:B-----5:R-:W-:Y:S05]  /*4d010*/  @!P0 BRA `(.L_x_3112) ;  /* 0x0000008000008947 */ /* 0x020fea0003800000 */
[----:B------:R-:W-:-:S04]  /*4d020*/  IADD3 R0, R36, 0x3800, RZ ;  /* 0x0000380024007810 */ /* 0x000fc80007ffe0ff */
[----:B------:R-:W-:-:S05]  /*4d030*/  LOP3.LUT R0, R0, 0xffffff, RZ, 0xc0, !PT ;  /* 0x00ffffff00007812 */ /* 0x000fca00078ec0ff */
.L_x_3113:
[----:B------:R-:W5:Y:S02]  /*4d040*/  LDS R2, [R0] ;  /* 0x0000000000027984 */ /* 0x000f640000000800 */
[----:B-1---5:R-:W-:-:S06]  /*4d050*/  FADD R3, R14, R2 ;  /* 0x000000020e037221 */ /* 0x022fcc0000000000 */
[----:B------:R-:W1:Y:S02]  /*4d060*/  ATOMS.CAST.SPIN R3, [R0], R2, R3 ;  /* 0x000000020003738d */ /* 0x000e640001800003 */
[----:B-1----:R-:W-:-:S13]  /*4d070*/  ISETP.EQ.U32.AND P0, PT, R3, 0x1, PT ;  /* 0x000000010300780c */ /* 0x002fda0003f02070 */
[----:B------:R-:W-:Y:S05]  /*4d080*/  @!P0 BRA `(.L_x_3113) ;  /* 0xffffffb000008947 */ /* 0x000fea000383ffff */
[----:B------:R-:W-:Y:S05]  /*4d090*/  BRA `(.L_x_3111) ;  /* 0x0000003000007947 */ /* 0x000fea0003800000 */
.L_x_3112:
[----:B-1----:R-:W5:Y:S02]  /*4d0a0*/  LD.E R3, [R36.64+0x3800] ;  /* 0x0038000824037980 */ /* 0x002f64000c101900 */
[----:B-----5:R-:W-:-:S05]  /*4d0b0*/  FADD R3, R14, R3 ;  /* 0x000000030e037221 */ /* 0x020fca0000000000 */
[----:B------:R1:W-:Y:S02]  /*4d0c0*/  ST.E [R36.64+0x3800], R3 ;  /* 0x0038000324007985 */ /* 0x0003e4000c101908 */
.L_x_3111:
[----:B------:R-:W-:Y:S05]  /*4d0d0*/  BSYNC B0 ;  /* 0x0000000000007941 */ /* 0x000fea0003800000 */
.L_x_3110:
[----:B------:R-:W5:Y:S01]  /*4d0e0*/  ATOM.E.ADD.F32.FTZ.RN.STRONG.GPU P0, RZ, [R36.64+0x3c00], R15 ;  /* 0x003c000f24ff798a */ /* 0x000f62000810e7c8 */
[----:B------:R-:W-:Y:S01]  /*4d0f0*/  BSSY B0, `(.L_x_3114) ;  /* 0x000000f000007945 */ /* 0x000fe20003800000 */
[----:B-----5:R-:W-:Y:S05]  /*4d100*/  @P0 BRA `(.L_x_3115) ;  /* 0x000000d000000947 */ /* 0x020fea0003800000 */
[----:B------:R-:W5:Y:S02]  /*4d110*/  QSPC.E.S P0, RZ, [R36+0x3c00] ;  /* 0x003c000024ff73aa */ /* 0x000f640000000500 */
[----:B-----5:R-:W-:Y:S05]  /*4d120*/  @!P0 BRA `(.L_x_3116) ;  /* 0x0000008000008947 */ /* 0x020fea0003800000 */
[----:B------:R-:W-:-:S04]  /*4d130*/  IADD3 R0, R36, 0x3c00, RZ ;  /* 0x00003c0024007810 */ /* 0x000fc80007ffe0ff */
[----:B------:R-:W-:-:S05]  /*4d140*/  LOP3.LUT R0, R0, 0xffffff, RZ, 0xc0, !PT ;  /* 0x00ffffff00007812 */ /* 0x000fca00078ec0ff */
.L_x_3117:
[----:B------:R-:W5:Y:S02]  /*4d150*/  LDS R2, [R0] ;  /* 0x0000000000027984 */ /* 0x000f640000000800 */
[----:B-1---5:R-:W-:-:S06]  /*4d160*/  FADD R3, R15, R2 ;  /* 0x000000020f037221 */ /* 0x022fcc0000000000 */
[----:B------:R-:W1:Y:S02]  /*4d170*/  ATOMS.CAST.SPIN R3, [R0], R2, R3 ;  /* 0x000000020003738d */ /* 0x000e640001800003 */
[----:B-1----:R-:W-:-:S13]  /*4d180*/  ISETP.EQ.U32.AND P0, PT, R3, 0x1, PT ;  /* 0x000000010300780c */ /* 0x002fda0003f02070 */
[----:B------:R-:W-:Y:S05]  /*4d190*/  @!P0 BRA `(.L_x_3117) ;  /* 0xffffffb000008947 */ /* 0x000fea000383ffff */
[----:B------:R-:W-:Y:S05]  /*4d1a0*/  BRA `(.L_x_3115) ;  /* 0x0000003000007947 */ /* 0x000fea0003800000 */
.L_x_3116:
[----:B------:R-:W5:Y:S02]  /*4d1b0*/  LD.E R0, [R36.64+0x3c00] ;  /* 0x003c000824007980 */ /* 0x000f64000c101900 */
[----:B-----5:R-:W-:-:S05]  /*4d1c0*/  FADD R15, R15, R0 ;  /* 0x000000000f0f7221 */ /* 0x020fca0000000000 */
[----:B------:R1:W-:Y:S02]  /*4d1d0*/  ST.E [R36.64+0x3c00], R15 ;  /* 0x003c000f24007985 */ /* 0x0003e4000c101908 */
.L_x_3115:
[----:B------:R-:W-:Y:S05]  /*4d1e0*/  BSYNC B0 ;  /* 0x0000000000007941 */ /* 0x000fea0003800000 */
.L_x_3114:
[----:B------:R-:W5:Y:S01]  /*4d1f0*/  ATOM.E.ADD.F32.FTZ.RN.STRONG.GPU P0, RZ, [R36.64+0x4000], R20 ;  /* 0x0040001424ff798a */ /* 0x000f62000810e7c8 */
[----:B------:R-:W-:Y:S01]  /*4d200*/  BSSY B0, `(.L_x_3118) ;  /* 0x000000f000007945 */ /* 0x000fe20003800000 */
[----:B-----5:R-:W-:Y:S05]  /*4d210*/  @P0 BRA `(.L_x_3119) ;  /* 0x000000d000000947 */ /* 0x020fea0003800000 */
[----:B------:R-:W5:Y:S02]  /*4d220*/  QSPC.E.S P0, RZ, [R36+0x4000] ;  /* 0x0040000024ff73aa */ /* 0x000f640000000500 */
[----:B-----5:R-:W-:Y:S05]  /*4d230*/  @!P0 BRA `(.L_x_3120) ;  /* 0x0000008000008947 */ /* 0x020fea0003800000 */
[----:B------:R-:W-:-:S04]  /*4d240*/  IADD3 R0, R36, 0x4000, RZ ;  /* 0x0000400024007810 */ /* 0x000fc80007ffe0ff */
[----:B------:R-:W-:-:S05]  /*4d250*/  LOP3.LUT R0, R0, 0xffffff, RZ, 0xc0, !PT ;  /* 0x00ffffff00007812 */ /* 0x000fca00078ec0ff */
.L_x_3121:
[----:B------:R-:W5:Y:S02]  /*4d260*/  LDS R2, [R0] ;  /* 0x0000000000027984 */ /* 0x000f640000000800 */
[----:B-1---5:R-:W-:-:S06]  /*4d270*/  FADD R3, R20, R2 ;  /* 0x0000000214037221 */ /* 0x022fcc0000000000 */
[----:B------:R-:W1:Y:S02]  /*4d280*/  ATOMS.CAST.SPIN R3, [R0], R2, R3 ;  /* 0x000000020003738d */ /* 0x000e640001800003 */
[----:B-1----:R-:W-:-:S13]  /*4d290*/  ISETP.EQ.U32.AND P0, PT, R3, 0x1, PT ;  /* 0x000000010300780c */ /* 0x002fda0003f02070 */
[----:B------:R-:W-:Y:S05]  /*4d2a0*/  @!P0 BRA `(.L_x_3121) ;  /* 0xffffffb000008947 */ /* 0x000fea000383ffff */
[----:B------:R-:W-:Y:S05]  /*4d2b0*/  BRA `(.L_x_3119) ;  /* 0x0000003000007947 */ /* 0x000fea0003800000 */
.L_x_3120:
[----:B-1----:R-:W5:Y:S02]  /*4d2c0*/  LD.E R3, [R36.64+0x4000] ;  /* 0x0040000824037980 */ /* 0x002f64000c101900 */
[----:B-----5:R-:W-:-:S05]  /*4d2d0*/  FADD R3, R20, R3 ;  /* 0x0000000314037221 */ /* 0x020fca0000000000 */
[----:B------:R1:W-:Y:S02]  /*4d2e0*/  ST.E [R36.64+0x4000], R3 ;  /* 0x0040000324007985 */ /* 0x0003e4000c101908 */
.L_x_3119:
[----:B------:R-:W-:Y:S05]  /*4d2f0*/  BSYNC B0 ;  /* 0x0000000000007941 */ /* 0x000fea0003800000 */
.L_x_3118:
[----:B------:R-:W5:Y:S01]  /*4d300*/  ATOM.E.ADD.F32.FTZ.RN.STRONG.GPU P0, RZ, [R36.64+0x4400], R21 ;  /* 0x0044001524ff798a */ /* 0x000f62000810e7c8 */
[----:B------:R-:W-:Y:S01]  /*4d310*/  BSSY B0, `(.L_x_3122) ;  /* 0x000000f000007945 */ /* 0x000fe20003800000 */
[----:B-----5:R-:W-:Y:S05]  /*4d320*/  @P0 BRA `(.L_x_3123) ;  /* 0x000000d000000947 */ /* 0x020fea0003800000 */
[----:B------:R-:W5:Y:S02]  /*4d330*/  QSPC.E.S P0, RZ, [R36+0x4400] ;  /* 0x0044000024ff73aa */ /* 0x000f640000000500 */
[----:B-----5:R-:W-:Y:S05]  /*4d340*/  @!P0 BRA `(.L_x_3124) ;  /* 0x0000008000008947 */ /* 0x020fea0003800000 */
[----:B------:R-:W-:-:S04]  /*4d350*/  IADD3 R0, R36, 0x4400, RZ ;  /* 0x0000440024007810 */ /* 0x000fc80007ffe0ff */
[----:B------:R-:W-:-:S05]  /*4d360*/  LOP3.LUT R0, R0, 0xffffff, RZ, 0xc0, !PT ;  /* 0x00ffffff00007812 */ /* 0x000fca00078ec0ff */
.L_x_3125:
[----:B------:R-:W5:Y:S02]  /*4d370*/  LDS R2, [R0] ;  /* 0x0000000000027984 */ /* 0x000f640000000800 */
[----:B-1---5:R-:W-:-:S06]  /*4d380*/  FADD R3, R21, R2 ;  /* 0x0000000215037221 */ /* 0x022fcc0000000000 */
[----:B------:R-:W1:Y:S02]  /*4d390*/  ATOMS.CAST.SPIN R3, [R0], R2, R3 ;  /* 0x000000020003738d */ /* 0x000e640001800003 */
[----:B-1----:R-:W-:-:S13]  /*4d3a0*/  ISETP.EQ.U32.AND P0, PT, R3, 0x1, PT ;  /* 0x000000010300780c */ /* 0x002fda0003f02070 */
[----:B------:R-:W-:Y:S05]  /*4d3b0*/  @!P0 BRA `(.L_x_3125) ;  /* 0xffffffb000008947 */ /* 0x000fea000383ffff */
[----:B------:R-:W-:Y:S05]  /*4d3c0*/  BRA `(.L_x_3123) ;  /* 0x0000003000007947 */ /* 0x000fea0003800000 */
.L_x_3124:
[----:B------:R-:W5:Y:S02]  /*4d3d0*/  LD.E R0, [R36.64+0x4400] ;  /* 0x0044000824007980 */ /* 0x000f64000c101900 */
[----:B-----5:R-:W-:-:S05]  /*4d3e0*/  FADD R21, R21, R0 ;  /* 0x0000000015157221 */ /* 0x020fca0000000000 */
[----:B------:R1:W-:Y:S02]  /*4d3f0*/  ST.E [R36.64+0x4400], R21 ;  /* 0x0044001524007985 */ /* 0x0003e4000c101908 */
.L_x_3123:
[----:B------:R-:W-:Y:S05]  /*4d400*/  BSYNC B0 ;  /* 0x0000000000007941 */ /* 0x000fea0003800000 */
.L_x_3122:
[----:B------:R-:W5:Y:S01]  /*4d410*/  ATOM.E.ADD.F32.FTZ.RN.STRONG.GPU P0, RZ, [R36.64+0x4800], R22 ;  /* 0x0048001624ff798a */ /* 0x000f62000810e7c8 */
[----:B------:R-:W-:Y:S01]  /*4d420*/  BSSY B0, `(.L_x_3126) ;  /* 0x000000f000007945 */ /* 0x000fe20003800000 */
[----:B-----5:R-:W-:Y:S05]  /*4d430*/  @P0 BRA `(.L_x_3127) ;  /* 0x000000d000000947 */ /* 0x020fea0003800000 */
[----:B------:R-:W5:Y:S02]  /*4d440*/  QSPC.E.S P0, RZ, [R36+0x4800] ;  /* 0x0048000024ff73aa */ /* 0x000f640000000500 */
[----:B-----5:R-:W-:Y:S05]  /*4d450*/  @!P0 BRA `(.L_x_3128) ;  /* 0x0000008000008947 */ /* 0x020fea0003800000 */
[----:B------:R-:W-:-:S04]  /*4d460*/  IADD3 R0, R36, 0x4800, RZ ;  /* 0x0000480024007810 */ /* 0x000fc80007ffe0ff */
[----:B------:R-:W-:-:S05]  /*4d470*/  LOP3.LUT R0, R0, 0xffffff, RZ, 0xc0, !PT ;  /* 0x00ffffff00007812 */ /* 0x000fca00078ec0ff */
.L_x_3129:
[----:B------:R-:W5:Y:S02]  /*4d480*/  LDS R2, [R0] ;  /* 0x0000000000027984 */ /* 0x000f640000000800 */
[----:B-1---5:R-:W-:-:S06]  /*4d490*/  FADD R3, R22, R2 ;  /* 0x0000000216037221 */ /* 0x022fcc0000000000 */
[----:B------:R-:W1:Y:S02]  /*4d4a0*/  ATOMS.CAST.SPIN R3, [R0], R2, R3 ;  /* 0x000000020003738d */ /* 0x000e640001800003 */
[----:B-1----:R-:W-:-:S13]  /*4d4b0*/  ISETP.EQ.U32.AND P0, PT, R3, 0x1, PT ;  /* 0x000000010300780c */ /* 0x002fda0003f02070 */
[----:B------:R-:W-:Y:S05]  /*4d4c0*/  @!P0 BRA `(.L_x_3129) ;  /* 0xffffffb000008947 */ /* 0x000fea000383ffff */
[----:B------:R-:W-:Y:S05]  /*4d4d0*/  BRA `(.L_x_3127) ;  /* 0x0000003000007947 */ /* 0x000fea0003800000 */
.L_x_3128:
[----:B-1----:R-:W5:Y:S02]  /*4d4e0*/  LD.E R3, [R36.64+0x4800] ;  /* 0x0048000824037980 */ /* 0x002f64000c101900 */
[----:B-----5:R-:W-:-:S05]  /*4d4f0*/  FADD R3, R22, R3 ;  /* 0x0000000316037221 */ /* 0x020fca0000000000 */
[----:B------:R1:W-:Y:S02]  /*4d500*/  ST.E [R36.64+0x4800], R3 ;  /* 0x0048000324007985 */ /* 0x0003e4000c101908 */
.L_x_3127:
[----:B------:R-:W-:Y:S05]  /*4d510*/  BSYNC B0 ;  /* 0x0000000000007941 */ /* 0x000fea0003800000 */
.L_x_3126:
[----:B------:R-:W5:Y:S01]  /*4d520*/  ATOM.E.ADD.F32.FTZ.RN.STRONG.GPU P0, RZ, [R36.64+0x4c00], R23 ;  /* 0x004c001724ff798a */ /* 0x000f62000810e7c8 */
[----:B------:R-:W-:Y:S01]  /*4d530*/  BSSY B0, `(.L_x_3130) ;  /* 0x000000f000007945 */ /* 0x000fe20003800000 */
[----:B-----5:R-:W-:Y:S05]  /*4d540*/  @P0 BRA `(.L_x_3131) ;  /* 0x000000d000000947 */ /* 0x020fea0003800000 */
[----:B------:R-:W5:Y:S02]  /*4d550*/  QSPC.E.S P0, RZ, [R36+0x4c00] ;  /* 0x004c000024ff73aa */ /* 0x000f640000000500 */
[----:B-----5:R-:W-:Y:S05]  /*4d560*/  @!P0 BRA `(.L_x_3132) ;  /* 0x0000008000008947 */ /* 0x020fea0003800000 */
[----:B------:R-:W-:-:S04]  /*4d570*/  IADD3 R0, R36, 0x4c00, RZ ;  /* 0x00004c0024007810 */ /* 0x000fc80007ffe0ff */
[----:B------:R-:W-:-:S05]  /*4d580*/  LOP3.LUT R0, R0, 0xffffff, RZ, 0xc0, !PT ;  /* 0x00ffffff00007812 */ /* 0x000fca00078ec0ff */
.L_x_3133:
[----:B------:R-:W5:Y:S02]  /*4d590*/  LDS R2, [R0] ;  /* 0x0000000000027984 */ /* 0x000f640000000800 */
[----:B-1---5:R-:W-:-:S06]  /*4d5a0*/  FADD R3, R23, R2 ;  /* 0x0000000217037221 */ /* 0x022fcc0000000000 */
[----:B------:R-:W1:Y:S02]  /*4d5b0*/  ATOMS.CAST.SPIN R3, [R0], R2, R3 ;  /* 0x000000020003738d */ /* 0x000e640001800003 */
[----:B-1----:R-:W-:-:S13]  /*4d5c0*/  ISETP.EQ.U32.AND P0, PT, R3, 0x1, PT ;  /* 0x000000010300780c */ /* 0x002fda0003f02070 */
[----:B------:R-:W-:Y:S05]  /*4d5d0*/  @!P0 BRA `(.L_x_3133) ;  /* 0xffffffb000008947 */ /* 0x000fea000383ffff */
[----:B------:R-:W-:Y:S05]  /*4d5e0*/  BRA `(.L_x_3131) ;  /* 0x0000003000007947 */ /* 0x000fea0003800000 */
.L_x_3132:
[----:B------:R-:W5:Y:S02]  /*4d5f0*/  LD.E R0, [R36.64+0x4c00] ;  /* 0x004c000824007980 */ /* 0x000f64000c101900 */
[----:B-----5:R-:W-:-:S05]  /*4d600*/  FADD R23, R23, R0 ;  /* 0x0000000017177221 */ /* 0x020fca0000000000 */
[----:B------:R1:W-:Y:S02]  /*4d610*/  ST.E [R36.64+0x4c00], R23 ;  /* 0x004c001724007985 */ /* 0x0003e4000c101908 */
.L_x_3131:
[----:B------:R-:W-:Y:S05]  /*4d620*/  BSYNC B0 ;  /* 0x0000000000007941 */ /* 0x000fea0003800000 */
.L_x_3130:
[----:B------:R-:W5:Y:S01]  /*4d630*/  ATOM.E.ADD.F32.FTZ.RN.STRONG.GPU P0, RZ, [R36.64+0x5000], R24 ;  /* 0x0050001824ff798a */ /* 0x000f62000810e7c8 */
[----:B------:R-:W-:Y:S01]  /*4d640*/  BSSY B0, `(.L_x_3134) ;  /* 0x000000f000007945 */ /* 0x000fe20003800000 */
[----:B-----5:R-:W-:Y:S05]  /*4d650*/  @P0 BRA `(.L_x_3135) ;  /* 0x000000d000000947 */ /* 0x020fea0003800000 */
[----:B------:R-:W5:Y:S02]  /*4d660*/  QSPC.E.S P0, RZ, [R36+0x5000] ;  /* 0x0050000024ff73aa */ /* 0x000f640000000500 */
[----:B-----5:R-:W-:Y:S05]  /*4d670*/  @!P0 BRA `(.L_x_3136) ;  /* 0x0000008000008947 */ /* 0x020fea0003800000 */
[----:B------:R-:W-:-:S04]  /*4d680*/  IADD3 R0, R36, 0x5000, RZ ;  /* 0x0000500024007810 */ /* 0x000fc80007ffe0ff */
[----:B------:R-:W-:-:S05]  /*4d690*/  LOP3.LUT R0, R0, 0xffffff, RZ, 0xc0, !PT ;  /* 0x00ffffff00007812 */ /* 0x000fca00078ec0ff */
.L_x_3137:
[----:B------:R-:W5:Y:S02]  /*4d6a0*/  LDS R2, [R0] ;  /* 0x0000000000027984 */ /* 0x000f640000000800 */
[----:B-1---5:R-:W-:-:S06]  /*4d6b0*/  FADD R3, R24, R2 ;  /* 0x0000000218037221 */ /* 0x022fcc0000000000 */
[----:B------:R-:W1:Y:S02]  /*4d6c0*/  ATOMS.CAST.SPIN R3, [R0], R2, R3 ;  /* 0x000000020003738d */ /* 0x000e640001800003 */
[----:B-1----:R-:W-:-:S13]  /*4d6d0*/  ISETP.EQ.U32.AND P0, PT, R3, 0x1, PT ;  /* 0x000000010300780c */ /* 0x002fda0003f02070 */
[----:B------:R-:W-:Y:S05]  /*4d6e0*/  @!P0 BRA `(.L_x_3137) ;  /* 0xffffffb000008947 */ /* 0x000fea000383ffff */
[----:B------:R-:W-:Y:S05]  /*4d6f0*/  BRA `(.L_x_3135) ;  /* 0x0000003000007947 */ /* 0x000fea0003800000 */
.L_x_3136:
[----:B-1----:R-:W5:Y:S02]  /*4d700*/  LD.E R3, [R36.64+0x5000] ;  /* 0x0050000824037980 */ /* 0x002f64000c101900 */
[----:B-----5:R-:W-:-:S05]  /*4d710*/  FADD R3, R24, R3 ;  /* 0x0000000318037221 */ /* 0x020fca0000000000 */
[----:B------:R1:W-:Y:S02]  /*4d720*/  ST.E [R36.64+0x5000], R3 ;  /* 0x0050000324007985 */ /* 0x0003e4000c101908 */
.L_x_3135:
[----:B------:R-:W-:Y:S05]  /*4d730*/  BSYNC B0 ;  /* 0x0000000000007941 */ /* 0x000fea0003800000 */
.L_x_3134:
[----:B------:R-:W5:Y:S01]  /*4d740*/  ATOM.E.ADD.F32.FTZ.RN.STRONG.GPU P0, RZ, [R36.64+0x5400], R25 ;  /* 0x0054001924ff798a */ /* 0x000f62000810e7c8 */
[----:B------:R-:W-:Y:S01]  /*4d750*/  BSSY B0, `(.L_x_3138) ;  /* 0x000000f000007945 */ /* 0x000fe20003800000 */
[----:B-----5:R-:W-:Y:S05]  /*4d760*/  @P0 BRA `(.L_x_3139) ;  /* 0x000000d000000947 */ /* 0x020fea0003800000 */
[----:B------:R-:W5:Y:S02]  /*4d770*/  QSPC.E.S P0, RZ, [R36+0x5400] ;  /* 0x0054000024ff73aa */ /* 0x000f640000000500 */
[----:B-----5:R-:W-:Y:S05]  /*4d780*/  @!P0 BRA `(.L_x_3140) ;  /* 0x0000008000008947 */ /* 0x020fea0003800000 */
[----:B------:R-:W-:-:S04]  /*4d790*/  IADD3 R0, R36, 0x5400, RZ ;  /* 0x0000540024007810 */ /* 0x000fc80007ffe0ff */
[----:B------:R-:W-:-:S05]  /*4d7a0*/  LOP3.LUT R0, R0, 0xffffff, RZ, 0xc0, !PT ;  /* 0x00ffffff00007812 */ /* 0x000fca00078ec0ff */
.L_x_3141:
[----:B------:R-:W5:Y:S02]  /*4d7b0*/  LDS R2, [R0] ;  /* 0x0000000000027984 */ /* 0x000f640000000800 */
[----:B-1---5:R-:W-:-:S06]  /*4d7c0*/  FADD R3, R25, R2 ;  /* 0x0000000219037221 */ /* 0x022fcc0000000000 */
[----:B------:R-:W1:Y:S02]  /*4d7d0*/  ATOMS.CAST.SPIN R3, [R0], R2, R3 ;  /* 0x000000020003738d */ /* 0x000e640001800003 */
[----:B-1----:R-:W-:-:S13]  /*4d7e0*/  ISETP.EQ.U32.AND P0, PT, R3, 0x1, PT ;  /* 0x000000010300780c */ /* 0x002fda0003f02070 */
[----:B------:R-:W-:Y:S05]  /*4d7f0*/  @!P0 BRA `(.L_x_3141) ;  /* 0xffffffb000008947 */ /* 0x000fea000383ffff */
[----:B------:R-:W-:Y:S05]  /*4d800*/  BRA `(.L_x_3139) ;  /* 0x0000003000007947 */ /* 0x000fea0003800000 */
.L_x_3140:
[----:B------:R-:W5:Y:S02]  /*4d810*/  LD.E R0, [R36.64+0x5400] ;  /* 0x0054000824007980 */ /* 0x000f64000c101900 */
[----:B-----5:R-:W-:-:S05]  /*4d820*/  FADD R25, R25, R0 ;  /* 0x0000000019197221 */ /* 0x020fca0000000000 */
[----:B------:R1:W-:Y:S02]  /*4d830*/  ST.E [R36.64+0x5400], R25 ;  /* 0x0054001924007985 */ /* 0x0003e4000c101908 */
.L_x_3139:
[----:B------:R-:W-:Y:S05]  /*4d840*/  BSYNC B0 ;  /* 0x0000000000007941 */ /* 0x000fea0003800000 */
.L_x_3138:
[----:B------:R-:W5:Y:S01]  /*4d850*/  ATOM.E.ADD.F32.FTZ.RN.STRONG.GPU P0, RZ, [R36.64+0x5800], R26 ;  /* 0x0058001a24ff798a */ /* 0x000f62000810e7c8 */
[----:B------:R-:W-:Y:S01]  /*4d860*/  BSSY B0, `(.L_x_3142) ;  /* 0x000000f000007945 */ /* 0x000fe20003800000 */
[----:B-----5:R-:W-:Y:S05]  /*4d870*/  @P0 BRA `(.L_x_3143) ;  /* 0x000000d000000947 */ /* 0x020fea0003800000 */
[----:B------:R-:W5:Y:S02]  /*4d880*/  QSPC.E.S P0, RZ, [R36+0x5800] ;  /* 0x0058000024ff73aa */ /* 0x000f640000000500 */
[----:B-----5:R-:W-:Y:S05]  /*4d890*/  @!P0 BRA `(.L_x_3144) ;  /* 0x0000008000008947 */ /* 0x020fea0003800000 */
[----:B------:R-:W-:-:S04]  /*4d8a0*/  IADD3 R0, R36, 0x5800, RZ ;  /* 0x0000580024007810 */ /* 0x000fc80007ffe0ff */
[----:B------:R-:W-:-:S05]  /*4d8b0*/  LOP3.LUT R0, R0, 0xffffff, RZ, 0xc0, !PT ;  /* 0x00ffffff00007812 */ /* 0x000fca00078ec0ff */
.L_x_3145:
[----:B------:R-:W5:Y:S02]  /*4d8c0*/  LDS R2, [R0] ;  /* 0x0000000000027984 */ /* 0x000f640000000800 */
[----:B-1---5:R-:W-:-:S06]  /*4d8d0*/  FADD R3, R26, R2 ;  /* 0x000000021a037221 */ /* 0x022fcc0000000000 */
[----:B------:R-:W1:Y:S02]  /*4d8e0*/  ATOMS.CAST.SPIN R3, [R0], R2, R3 ;  /* 0x000000020003738d */ /* 0x000e640001800003 */
[----:B-1----:R-:W-:-:S13]  /*4d8f0*/  ISETP.EQ.U32.AND P0, PT, R3, 0x1, PT ;  /* 0x000000010300780c */ /* 0x002fda0003f02070 */
[----:B------:R-:W-:Y:S05]  /*4d900*/  @!P0 BRA `(.L_x_3145) ;  /* 0xffffffb000008947 */ /* 0x000fea000383ffff */
[----:B------:R-:W-:Y:S05]  /*4d910*/  BRA `(.L_x_3143) ;  /* 0x0000003000007947 */ /* 0x000fea0003800000 */
.L_x_3144:
[----:B-1----:R-:W5:Y:S02]  /*4d920*/  LD.E R3, [R36.64+0x5800] ;  /* 0x0058000824037980 */ /* 0x002f64000c101900 */
[----:B-----5:R-:W-:-:S05]  /*4d930*/  FADD R3, R26, R3 ;  /* 0x000000031a037221 */ /* 0x020fca0000000000 */
[----:B------:R1:W-:Y:S02]  /*4d940*/  ST.E [R36.64+0x5800], R3 ;  /* 0x0058000324007985 */ /* 0x0003e4000c101908 */
.L_x_3143:
[----:B------:R-:W-:Y:S05]  /*4d950*/  BSYNC B0 ;  /* 0x0000000000007941 */ /* 0x000fea0003800000 */
.L_x_3142:
[----:B------:R-:W5:Y:S01]  /*4d960*/  ATOM.E.ADD.F32.FTZ.RN.STRONG.GPU P0, RZ, [R36.64+0x5c00], R27 ;  /* 0x005c001b24ff798a */ /* 0x000f62000810e7c8 */
[----:B------:R-:W-:Y:S01]  /*4d970*/  BSSY B0, `(.L_x_3146) ;  /* 0x000000f000007945 */ /* 0x000fe20003800000 */
[----:B-----5:R-:W-:Y:S05]  /*4d980*/  @P0 BRA `(.L_x_3147) ;  /* 0x000000d000000947 */ /* 0x020fea0003800000 */
[----:B------:R-:W5:Y:S02]  /*4d990*/  QSPC.E.S P0, RZ, [R36+0x5c00] ;  /* 0x005c000024ff73aa */ /* 0x000f640000000500 */
[----:B-----5:R-:W-:Y:S05]  /*4d9a0*/  @!P0 BRA `(.L_x_3148) ;  /* 0x0000008000008947 */ /* 0x020fea0003800000 */
[----:B------:R-:W-:-:S04]  /*4d9b0*/  IADD3 R0, R36, 0x5c00, RZ ;  /* 0x00005c0024007810 */ /* 0x000fc80007ffe0ff */
[----:B------:R-:W-:-:S05]  /*4d9c0*/  LOP3.LUT R0, R0, 0xffffff, RZ, 0xc0, !PT ;  /* 0x00ffffff00007812 */ /* 0x000fca00078ec0ff */
.L_x_3149:
[----:B------:R-:W5:Y:S02]  /*4d9d0*/  LDS R2, [R0] ;  /* 0x0000000000027984 */ /* 0x000f640000000800 */
[----:B-1---5:R-:W-:-:S06]  /*4d9e0*/  FADD R3, R27, R2 ;  /* 0x000000021b037221 */ /* 0x022fcc0000000000 */
[----:B------:R-:W1:Y:S02]  /*4d9f0*/  ATOMS.CAST.SPIN R3, [R0], R2, R3 ;  /* 0x000000020003738d */ /* 0x000e640001800003 */
[----:B-1----:R-:W-:-:S13]  /*4da00*/  ISETP.EQ.U32.AND P0, PT, R3, 0x1, PT ;  /* 0x000000010300780c */ /* 0x002fda0003f02070 */
[----:B------:R-:W-:Y:S05]  /*4da10*/  @!P0 BRA `(.L_x_3149) ;  /* 0xffffffb000008947 */ /* 0x000fea000383ffff */
[----:B------:R-:W-:Y:S05]  /*4da20*/  BRA `(.L_x_3147) ;  /* 0x0000003000007947 */ /* 0x000fea0003800000 */
.L_x_3148:
[----:B------:R-:W5:Y:S02]  /*4da30*/  LD.E R0, [R36.64+0x5c00] ;  /* 0x005c000824007980 */ /* 0x000f64000c101900 */
[----:B-----5:R-:W-:-:S05]  /*4da40*/  FADD R27, R27, R0 ;  /* 0x000000001b1b7221 */ /* 0x020fca0000000000 */
[----:B------:R1:W-:Y:S02]  /*4da50*/  ST.E [R36.64+0x5c00], R27 ;  /* 0x005c001b24007985 */ /* 0x0003e4000c101908 */
.L_x_3147:
[----:B------:R-:W-:Y:S05]  /*4da60*/  BSYNC B0 ;  /* 0x0000000000007941 */ /* 0x000fea0003800000 */
.L_x_3146:
[----:B------:R-:W5:Y:S01]  /*4da70*/  ATOM.E.ADD.F32.FTZ.RN.STRONG.GPU P0, RZ, [R36.64+0x6000], R32 ;  /* 0x0060002024ff798a */ /* 0x000f62000810e7c8 */
[----:B------:R-:W-:Y:S01]  /*4da80*/  BSSY B0, `(.L_x_3150) ;  /* 0x000000f000007945 */ /* 0x000fe20003800000 */
[----:B-----5:R-:W-:Y:S05]  /*4da90*/  @P0 BRA `(.L_x_3151) ;  /* 0x000000d000000947 */ /* 0x020fea0003800000 */
[----:B------:R-:W5:Y:S02]  /*4daa0*/  QSPC.E.S P0, RZ, [R36+0x6000] ;  /* 0x0060000024ff73aa */ /* 0x000f640000000500 */
[----:B-----5:R-:W-:Y:S05]  /*4dab0*/  @!P0 BRA `(.L_x_3152) ;  /* 0x0000008000008947 */ /* 0x020fea0003800000 */
[----:B------:R-:W-:-:S04]  /*4dac0*/  IADD3 R0, R36, 0x6000, RZ ;  /* 0x0000600024007810 */ /* 0x000fc80007ffe0ff */
[----:B------:R-:W-:-:S05]  /*4dad0*/  LOP3.LUT R0, R0, 0xffffff, RZ, 0xc0, !PT ;  /* 0x00ffffff00007812 */ /* 0x000fca00078ec0ff */
.L_x_3153:
[----:B------:R-:W5:Y:S02]  /*4dae0*/  LDS R2, [R0] ;  /* 0x0000000000027984 */ /* 0x000f640000000800 */
[----:B-1---5:R-:W-:-:S06]  /*4daf0*/  FADD R3, R32, R2 ;  /* 0x0000000220037221 */ /* 0x022fcc0000000000 */
[----:B------:R-:W1:Y:S02]  /*4db00*/  ATOMS.CAST.SPIN R3, [R0], R2, R3 ;  /* 0x000000020003738d */ /* 0x000e640001800003 */
[----:B-1----:R-:W-:-:S13]  /*4db10*/  ISETP.EQ.U32.AND P0, PT, R3, 0x1, PT ;  /* 0x000000010300780c */ /* 0x002fda0003f02070 */
[----:B------:R-:W-:Y:S05]  /*4db20*/  @!P0 BRA `(.L_x_3153) ;  /* 0xffffffb000008947 */ /* 0x000fea000383ffff */
[----:B------:R-:W-:Y:S05]  /*4db30*/  BRA `(.L_x_3151) ;  /* 0x0000003000007947 */ /* 0x000fea0003800000 */
.L_x_3152:
[----:B-1----:R-:W5:Y:S02]  /*4db40*/  LD.E R3, [R36.64+0x6000] ;  /* 0x0060000824037980 */ /* 0x002f64000c101900 */
[----:B-----5:R-:W-:-:S05]  /*4db50*/  FADD R3, R32, R3 ;  /* 0x0000000320037221 */ /* 0x020fca0000000000 */
[----:B------:R1:W-:Y:S02]  /*4db60*/  ST.E [R36.64+0x6000], R3 ;  /* 0x0060000324007985 */ /* 0x0003e4000c101908 */
.L_x_3151:
[----:B------:R-:W-:Y:S05]  /*4db70*/  BSYNC B0 ;  /* 0x0000000000007941 */ /* 0x000fea0003800000 */
.L_x_3150:
[----:B------:R-:W5:Y:S01]  /*4db80*/  ATOM.E.ADD.F32.FTZ.RN.STRONG.GPU P0, RZ, [R36.64+0x6400], R33 ;  /* 0x0064002124ff798a */ /* 0x000f62000810e7c8 */
[----:B------:R-:W-:Y:S01]  /*4db90*/  BSSY B0, `(.L_x_3154) ;  /* 0x000000f000007945 */ /* 0x000fe20003800000 */
[----:B-----5:R-:W-:Y:S05]  /*4dba0*/  @P0 BRA `(.L_x_3155) ;  /* 0x000000d000000947 */ /* 0x020fea0003800000 */
[----:B------:R-:W5:Y:S02]  /*4dbb0*/  QSPC.E.S P0, RZ, [R36+0x6400] ;  /* 0x0064000024ff73aa */ /* 0x000f640000000500 */
[----:B-----5:R-:W-:Y:S05]  /*4dbc0*/  @!P0 BRA `(.L_x_3156) ;  /* 0x0000008000008947 */ /* 0x020fea0003800000 */
[----:B------:R-:W-:-:S04]  /*4dbd0*/  IADD3 R0, R36, 0x6400, RZ ;  /* 0x0000640024007810 */ /* 0x000fc80007ffe0ff */
[----:B------:R-:W-:-:S05]  /*4dbe0*/  LOP3.LUT R0, R0, 0xffffff, RZ, 0xc0, !PT ;  /* 0x00ffffff00007812 */ /* 0x000fca00078ec0ff */
.L_x_3157:
[----:B------:R-:W5:Y:S02]  /*4dbf0*/  LDS R2, [R0] ;  /* 0x0000000000027984 */ /* 0x000f640000000800 */
[----:B-1---5:R-:W-:-:S06]  /*4dc00*/  FADD R3, R33, R2 ;  /* 0x0000000221037221 */ /* 0x022fcc0000000000 */
[----:B------:R-:W1:Y:S02]  /*4dc10*/  ATOMS.CAST.SPIN R3, [R0], R2, R3 ;  /* 0x000000020003738d */ /* 0x000e640001800003 */
[----:B-1----:R-:W-:-:S13]  /*4dc20*/  ISETP.EQ.U32.AND P0, PT, R3, 0x1, PT ;  /* 0x000000010300780c */ /* 0x002fda0003f02070 */
[----:B------:R-:W-:Y:S05]  /*4dc30*/  @!P0 BRA `(.L_x_3157) ;  /* 0xffffffb000008947 */ /* 0x000fea000383ffff */
[----:B------:R-:W-:Y:S05]  /*4dc40*/  BRA `(.L_x_3155) ;  /* 0x0000003000007947 */ /* 0x000fea0003800000 */
.L_x_3156:
[----:B------:R-:W5:Y:S02]  /*4dc50*/  LD.E R0, [R36.64+0x6400] ;  /* 0x0064000824007980 */ /* 0x000f64000c101900 */
[----:B-----5:R-:W-:-:S05]  /*4dc60*/  FADD R33, R33, R0 ;  /* 0x0000000021217221 */ /* 0x020fca0000000000 */
[----:B------:R1:W-:Y:S02]  /*4dc70*/  ST.E [R36.64+0x6400], R33 ;  /* 0x0064002124007985 */ /* 0x0003e4000c101908 */
.L_x_3155:
[----:B------:R-:W-:Y:S05]  /*4dc80*/  BSYNC B0 ;  /* 0x0000000000007941 */ /* 0x000fea0003800000 */
.L_x_3154:
[----:B------:R-:W5:Y:S01]  /*4dc90*/  ATOM.E.ADD.F32.FTZ.RN.STRONG.GPU P0, RZ, [R36.64+0x6800], R34 ;  /* 0x0068002224ff798a */ /* 0x000f62000810e7c8 */
[----:B------:R-:W-:Y:S01]  /*4dca0*/  BSSY B0, `(.L_x_3158) ;  /* 0x000000f000007945 */ /* 0x000fe20003800000 */
[----:B-----5:R-:W-:Y:S05]  /*4dcb0*/  @P0 BRA `(.L_x_3159) ;  /* 0x000000d000000947 */ /* 0x020fea0003800000 */
[----:B------:R-:W5:Y:S02]  /*4dcc0*/  QSPC.E.S P0, RZ, [R36+0x6800] ;  /* 0x0068000024ff73aa */ /* 0x000f640000000500 */
[----:B-----5:R-:W-:Y:S05]  /*4dcd0*/  @!P0 BRA `(.L_x_3160) ;  /* 0x0000008000008947 */ /* 0x020fea0003800000 */
[----:B------:R-:W-:-:S04]  /*4dce0*/  IADD3 R0, R36, 0x6800, RZ ;  /* 0x0000680024007810 */ /* 0x000fc80007ffe0ff */
[----:B------:R-:W-:-:S05]  /*4dcf0*/  LOP3.LUT R0, R0, 0xffffff, RZ, 0xc0, !PT ;  /* 0x00ffffff00007812 */ /* 0x000fca00078ec0ff */
.L_x_3161:
[----:B------:R-:W5:Y:S02]  /*4dd00*/  LDS R2, [R0] ;  /* 0x0000000000027984 */ /* 0x000f640000000800 */
[----:B-1---5:R-:W-:-:S06]  /*4dd10*/  FADD R3, R34, R2 ;  /* 0x0000000222037221 */ /* 0x022fcc0000000000 */
[----:B------:R-:W1:Y:S02]  /*4dd20*/  ATOMS.CAST.SPIN R3, [R0], R2, R3 ;  /* 0x000000020003738d */ /* 0x000e640001800003 */
[----:B-1----:R-:W-:-:S13]  /*4dd30*/  ISETP.EQ.U32.AND P0, PT, R3, 0x1, PT ;  /* 0x000000010300780c */ /* 0x002fda0003f02070 */
[----:B------:R-:W-:Y:S05]  /*4dd40*/  @!P0 BRA `(.L_x_3161) ;  /* 0xffffffb000008947 */ /* 0x000fea000383ffff */
[----:B------:R-:W-:Y:S05]  /*4dd50*/  BRA `(.L_x_3159) ;  /* 0x0000003000007947 */ /* 0x000fea0003800000 */
.L_x_3160:
[----:B-1----:R-:W5:Y:S02]  /*4dd60*/  LD.E R3, [R36.64+0x6800] ;  /* 0x0068000824037980 */ /* 0x002f64000c101900 */
[----:B-----5:R-:W-:-:S05]  /*4dd70*/  FADD R3, R34, R3 ;  /* 0x0000000322037221 */ /* 0x020fca0000000000 */
[----:B------:R1:W-:Y:S02]  /*4dd80*/  ST.E [R36.64+0x6800], R3 ;  /* 0x0068000324007985 */ /* 0x0003e4000c101908 */
.L_x_3159:
[----:B------:R-:W-:Y:S05]  /*4dd90*/  BSYNC B0 ;  /* 0x0000000000007941 */ /* 0x000fea0003800000 */
.L_x_3158:
[----:B------:R-:W5:Y:S01]  /*4dda0*/  ATOM.E.ADD.F32.FTZ.RN.STRONG.GPU P0, RZ, [R36.64+0x6c00], R35 ;  /* 0x006c002324ff798a */ /* 0x000f62000810e7c8 */
[----:B------:R-:W-:Y:S01]  /*4ddb0*/  BSSY B0, `(.L_x_3162) ;  /* 0x000000f000007945 */ /* 0x000fe20003800000 */
[----:B-----5:R-:W-:Y:S05]  /*4ddc0*/  @P0 BRA `(.L_x_3163) ;  /* 0x000000d000000947 */ /* 0x020fea0003800000 */
[----:B------:R-:W5:Y:S02]  /*4ddd0*/  QSPC.E.S P0, RZ, [R36+0x6c00] ;  /* 0x006c000024ff73aa */ /* 0x000f640000000500 */
[----:B-----5:R-:W-:Y:S05]  /*4dde0*/  @!P0 BRA `(.L_x_3164) ;  /* 0x0000008000008947 */ /* 0x020fea0003800000 */
[----:B------:R-:W-:-:S04]  /*4ddf0*/  IADD3 R0, R36, 0x6c00, RZ ;  /* 0x00006c0024007810 */ /* 0x000fc80007ffe0ff */
[----:B------:R-:W-:-:S05]  /*4de00*/  LOP3.LUT R0, R0, 0xffffff, RZ, 0xc0, !PT ;  /* 0x00ffffff00007812 */ /* 0x000fca00078ec0ff */
.L_x_3165:
[----:B------:R-:W5:Y:S02]  /*4de10*/  LDS R2, [R0] ;  /* 0x0000000000027984 */ /* 0x000f640000000800 */
[----:B-1---5:R-:W-:-:S06]  /*4de20*/  FADD R3, R35, R2 ;  /* 0x0000000223037221 */ /* 0x022fcc0000000000 */
[----:B------:R-:W1:Y:S02]  /*4de30*/  ATOMS.CAST.SPIN R3, [R0], R2, R3 ;  /* 0x000000020003738d */ /* 0x000e640001800003 */
[----:B-1----:R-:W-:-:S13]  /*4de40*/  ISETP.EQ.U32.AND P0, PT, R3, 0x1, PT ;  /* 0x000000010300780c */ /* 0x002fda0003f02070 */
[----:B------:R-:W-:Y:S05]  /*4de50*/  @!P0 BRA `(.L_x_3165) ;  /* 0xffffffb000008947 */ /* 0x000fea000383ffff */
[----:B------:R-:W-:Y:S05]  /*4de60*/  BRA `(.L_x_3163) ;  /* 0x0000003000007947 */ /* 0x000fea0003800000 */
.L_x_3164:
[----:B------:R-:W5:Y:S02]  /*4de70*/  LD.E R0, [R36.64+0x6c00] ;  /* 0x006c000824007980 */ /* 0x000f64000c101900 */
[----:B-----5:R-:W-:-:S05]  /*4de80*/  FADD R35, R35, R0 ;  /* 0x0000000023237221 */ /* 0x020fca0000000000 */
[----:B------:R1:W-:Y:S02]  /*4de90*/  ST.E [R36.64+0x6c00], R35 ;  /* 0x006c002324007985 */ /* 0x0003e4000c101908 */
.L_x_3163:
[----:B------:R-:W-:Y:S05]  /*4dea0*/  BSYNC B0 ;  /* 0x0000000000007941 */ /* 0x000fea0003800000 */
.L_x_3162:
[----:B------:R-:W5:Y:S01]  /*4deb0*/  ATOM.E.ADD.F32.FTZ.RN.STRONG.GPU P0, RZ, [R36.64+0x7000], R28 ;  /* 0x0070001c24ff798a */ /* 0x000f62000810e7c8 */
[----:B------:R-:W-:Y:S01]  /*4dec0*/  BSSY B0, `(.L_x_3166) ;  /* 0x000000f000007945 */ /* 0x000fe20003800000 */
[----:B-----5:R-:W-:Y:S05]  /*4ded0*/  @P0 BRA `(.L_x_3167) ;  /* 0x000000d000000947 */ /* 0x020fea0003800000 */
[----:B------:R-:W5:Y:S02]  /*4dee0*/  QSPC.E.S P0, RZ, [R36+0x7000] ;  /* 0x0070000024ff73aa */ /* 0x000f640000000500 */
[----:B-----5:R-:W-:Y:S05]  /*4def0*/  @!P0 BRA `(.L_x_3168) ;  /* 0x0000008000008947 */ /* 0x020fea0003800000 */
[----:B------:R-:W-:-:S04]  /*4df00*/  IADD3 R0, R36, 0x7000, RZ ;  /* 0x0000700024007810 */ /* 0x000fc80007ffe0ff */
[----:B------:R-:W-:-:S05]  /*4df10*/  LOP3.LUT R0, R0, 0xffffff, RZ, 0xc0, !PT ;  /* 0x00ffffff00007812 */ /* 0x000fca00078ec0ff */
.L_x_3169:
[----:B------:R-:W5:Y:S02]  /*4df20*/  LDS R2, [R0] ;  /* 0x0000000000027984 */ /* 0x000f640000000800 */
[----:B-1---5:R-:W-:-:S06]  /*4df30*/  FADD R3, R28, R2 ;  /* 0x000000021c037221 */ /* 0x022fcc0000000000 */
[----:B------:R-:W1:Y:S02]  /*4df40*/  ATOMS.CAST.SPIN R3, [R0], R2, R3 ;  /* 0x000000020003738d */ /* 0x000e640001800003 */
[----:B-1----:R-:W-:-:S13]  /*4df50*/  ISETP.EQ.U32.AND P0, PT, R3, 0x1, PT ;  /* 0x000000010300780c */ /* 0x002fda0003f02070 */
[----:B------:R-:W-:Y:S05]  /*4df60*/  @!P0 BRA `(.L_x_3169) ;  /* 0xffffffb000008947 */ /* 0x000fea000383ffff */
[----:B------:R-:W-:Y:S05]  /*4df70*/  BRA `(.L_x_3167) ;  /* 0x0000003000007947 */ /* 0x000fea0003800000 */
.L_x_3168:
[----:B-1----:R-:W5:Y:S02]  /*4df80*/  LD.E R3, [R36.64+0x7000] ;  /* 0x0070000824037980 */ /* 0x002f64000c101900 */
[----:B-----5:R-:W-:-:S05]  /*4df90*/  FADD R3, R28, R3 ;  /* 0x000000031c037221 */ /* 0x020fca0000000000 */
[----:B------:R1:W-:Y:S02]  /*4dfa0*/  ST.E [R36.64+0x7000], R3 ;  /* 0x0070000324007985 */ /* 0x0003e4000c101908 */
.L_x_3167:
[----:B------:R-:W-:Y:S05]  /*4dfb0*/  BSYNC B0 ;  /* 0x0000000000007941 */ /* 0x000fea0003800000 */
.L_x_3166:
[----:B------:R-:W5:Y:S01]  /*4dfc0*/  ATOM.E.ADD.F32.FTZ.RN.STRONG.GPU P0, RZ, [R36.64+0x7400], R29 ;  /* 0x0074001d24ff798a */ /* 0x000f62000810e7c8 */
[----:B------:R-:W-:Y:S01]  /*4dfd0*/  BSSY B0, `(.L_x_3170) ;  /* 0x000000f000007945 */ /* 0x000fe20003800000 */
[----:B-----5:R-:W-:Y:S05]  /*4dfe0*/  @P0 BRA `(.L_x_3171) ;  /* 0x000000d000000947 */ /* 0x020fea0003800000 */
[----:B------:R-:W5:Y:S02]  /*4dff0*/  QSPC.E.S P0, RZ, [R36+0x7400] ;  /* 0x0074000024ff73aa */ /* 0x000f640000000500 */
[----:B-----5:R-:W-:Y:S05]  /*4e000*/  @!P0 BRA `(.L_x_3172) ;  /* 0x0000008000008947 */ /* 0x020fea0003800000 */
[----:B------:R-:W-:-:S04]  /*4e010*/  IADD3 R0, R36, 0x7400, RZ ;  /* 0x0000740024007810 */ /* 0x000fc80007ffe0ff */
[----:B------:R-:W-:-:S05]  /*4e020*/  LOP3.LUT R0, R0, 0xffffff, RZ, 0xc0, !PT ;  /* 0x00ffffff00007812 */ /* 0x000fca00078ec0ff */
.L_x_3173:
[----:B------:R-:W5:Y:S02]  /*4e030*/  LDS R2, [R0] ;  /* 0x0000000000027984 */ /* 0x000f640000000800 */
[----:B-1---5:R-:W-:-:S06]  /*4e040*/  FADD R3, R29, R2 ;  /* 0x000000021d037221 */ /* 0x022fcc0000000000 */
[----:B------:R-:W1:Y:S02]  /*4e050*/  ATOMS.CAST.SPIN R3, [R0], R2, R3 ;  /* 0x000000020003738d */ /* 0x000e640001800003 */
[----:B-1----:R-:W-:-:S13]  /*4e060*/  ISETP.EQ.U32.AND P0, PT, R3, 0x1, PT ;  /* 0x000000010300780c */ /* 0x002fda0003f02070 */
[----:B------:R-:W-:Y:S05]  /*4e070*/  @!P0 BRA `(.L_x_3173) ;  /* 0xffffffb000008947 */ /* 0x000fea000383ffff */
[----:B------:R-:W-:Y:S05]  /*4e080*/  BRA `(.L_x_3171) ;  /* 0x0000003000007947 */ /* 0x000fea0003800000 */
.L_x_3172:
[----:B------:R-:W5:Y:S02]  /*4e090*/  LD.E R0, [R36.64+0x7400] ;  /* 0x0074000824007980 */ /* 0x000f64000c101900 */
[----:B-----5:R-:W-:-:S05]  /*4e0a0*/  FADD R29, R29, R0 ;  /* 0x000000001d1d7221 */ /* 0x020fca0000000000 */
[----:B------:R1:W-:Y:S02]  /*4e0b0*/  ST.E [R36.64+0x7400], R29 ;  /* 0x0074001d24007985 */ /* 0x0003e4000c101908 */
.L_x_3171:
[----:B------:R-:W-:Y:S05]  /*4e0c0*/  BSYNC B0 ;  /* 0x0000000000007941 */ /* 0x000fea0003800000 */
.L_x_3170:
[----:B------:R-:W5:Y:S01]  /*4e0d0*/  ATOM.E.ADD.F32.FTZ.RN.STRONG.GPU P0, RZ, [R36.64+0x7800], R30 ;  /* 0x0078001e24ff798a */ /* 0x000f62000810e7c8 */
[----:B------:R-:W-:Y:S01]  /*4e0e0*/  BSSY B0, `(.L_x_3174) ;  /* 0x000000f000007945 */ /* 0x000fe20003800000 */
[----:B-----5:R-:W-:Y:S05]  /*4e0f0*/  @P0 BRA `(.L_x_3175) ;  /* 0x000000d000000947 */ /* 0x020fea0003800000 */
[----:B------:R-:W5:Y:S02]  /*4e100*/  QSPC.E.S P0, RZ, [R36+0x7800] ;  /* 0x0078000024ff73aa */ /* 0x000f640000000500 */
[----:B-----5:R-:W-:Y:S05]  /*4e110*/  @!P0 BRA `(.L_x_3176) ;  /* 0x0000008000008947 */ /* 0x020fea0003800000 */
[----:B------:R-:W-:-:S04]  /*4e120*/  IADD3 R0, R36, 0x7800, RZ ;  /* 0x0000780024007810 */ /* 0x000fc80007ffe0ff */
[----:B------:R-:W-:-:S05]  /*4e130*/  LOP3.LUT R0, R0, 0xffffff, RZ, 0xc0, !PT ;  /* 0x00ffffff00007812 */ /* 0x000fca00078ec0ff */
.L_x_3177:
[----:B------:R-:W5:Y:S02]  /*4e140*/  LDS R2, [R0] ;  /* 0x0000000000027984 */ /* 0x000f640000000800 */
[----:B-1---5:R-:W-:-:S06]  /*4e150*/  FADD R3, R30, R2 ;  /* 0x000000021e037221 */ /* 0x022fcc0000000000 */
[----:B------:R-:W1:Y:S02]  /*4e160*/  ATOMS.CAST.SPIN R3, [R0], R2, R3 ;  /* 0x000000020003738d */ /* 0x000e640001800003 */
[----:B-1----:R-:W-:-:S13]  /*4e170*/  ISETP.EQ.U32.AND P0, PT, R3, 0x1, PT ;  /* 0x000000010300780c */ /* 0x002fda0003f02070 */
[----:B------:R-:W-:Y:S05]  /*4e180*/  @!P0 BRA `(.L_x_3177) ;  /* 0xffffffb000008947 */ /* 0x000fea000383ffff */
[----:B------:R-:W-:Y:S05]  /*4e190*/  BRA `(.L_x_3175) ;  /* 0x0000003000007947 */ /* 0x000fea0003800000 */
.L_x_3176:
[----:B-1----:R-:W5:Y:S02]  /*4e1a0*/  LD.E R3, [R36.64+0x7800] ;  /* 0x0078000824037980 */ /* 0x002f64000c101900 */
[----:B-----5:R-:W-:-:S05]  /*4e1b0*/  FADD R3, R30, R3 ;  /* 0x000000031e037221 */ /* 0x020fca0000000000 */
[----:B------:R1:W-:Y:S02]  /*4e1c0*/  ST.E [R36.64+0x7800], R3 ;  /* 0x0078000324007985 */ /* 0x0003e4000c101908 */
.L_x_3175:
[----:B------:R-:W-:Y:S05]  /*4e1d0*/  BSYNC B0 ;  /* 0x0000000000007941 */ /* 0x000fea0003800000 */
.L_x_3174:
[----:B------:R-:W5:Y:S01]  /*4e1e0*/  ATOM.E.ADD.F32.FTZ.RN.STRONG.GPU P0, RZ, [R36.64+0x7c00], R31 ;  /* 0x007c001f24ff798a */ /* 0x000f62000810e7c8 */
[----:B------:R-:W-:-:S04]  /*4e1f0*/  MOV R85, 0x0 ;  /* 0x0000000000557802 */ /* 0x000fc80000000f00 */
[----:B-----5:R-:W-:Y:S05]  /*4e200*/  @P0 RET.REL.NODEC R84 `(_ZN7cutlass13device_kernelIN5flash19enable_sm80_to_sm89INS1_16FlashAttnBwdSm80INS1_25CollectiveMainloopBwdSm80ILi2ELi2EN4cute5tupleIJNS5_1CILi128EEES8_NS7_ILi64EEEEEENS_6half_tEfNS_4arch4Sm80ELb0ELb1ELb1ELb0ELb1ELb0ELb0ELb0ELi2ELi4ELi4ELi4ELb0EEENS1_24CollectiveEpilogueBwdGQAISA_fSD_Li256ELb0ELb1EEENS1_19SingleTileSchedulerILb0ELb0ELb0ELi128EEEEEEEEEvNT_6ParamsE) ;  /* 0xfffb1df054000950 */ /* 0x020fea0003c3ffff */
[----:B------:R-:W5:Y:S02]  /*4e210*/  QSPC.E.S P0, RZ, [R36+0x7c00] ;  /* 0x007c000024ff73aa */ /* 0x000f640000000500 */
[----:B-----5:R-:W-:Y:S05]  /*4e220*/  @!P0 BRA `(.L_x_3178) ;  /* 0x0000009000008947 */ /* 0x020fea0003800000 */
[----:B------:R-:W-:-:S04]  /*4e230*/  IADD3 R0, R36, 0x7c00, RZ ;  /* 0x00007c0024007810 */ /* 0x000fc80007ffe0ff */
[----:B------:R-:W-:-:S05]  /*4e240*/  LOP3.LUT R0, R0, 0xffffff, RZ, 0xc0, !PT ;  /* 0x00ffffff00007812 */ /* 0x000fca00078ec0ff */
.L_x_3179:
[----:B------:R-:W5:Y:S02]  /*4e250*/  LDS R2, [R0] ;  /* 0x0000000000027984 */ /* 0x000f640000000800 */
[----:B-1---5:R-:W-:-:S06]  /*4e260*/  FADD R3, R31, R2 ;  /* 0x000000021f037221 */ /* 0x022fcc0000000000 */
[----:B------:R-:W1:Y:S02]  /*4e270*/  ATOMS.CAST.SPIN R3, [R0], R2, R3 ;  /* 0x000000020003738d */ /* 0x000e640001800003 */
[----:B-1----:R-:W-:-:S13]  /*4e280*/  ISETP.EQ.U32.AND P0, PT, R3, 0x1, PT ;  /* 0x000000010300780c */ /* 0x002fda0003f02070 */
[----:B------:R-:W-:Y:S05]  /*4e290*/  @!P0 BRA `(.L_x_3179) ;  /* 0xffffffb000008947 */ /* 0x000fea000383ffff */
[----:B------:R-:W-:-:S04]  /*4e2a0*/  MOV R85, 0x0 ;  /* 0x0000000000557802 */ /* 0x000fc80000000f00 */
[----:B------:R-:W-:Y:S05]  /*4e2b0*/  RET.REL.NODEC R84 `(_ZN7cutlass13device_kernelIN5flash19enable_sm80_to_sm89INS1_16FlashAttnBwdSm80INS1_25CollectiveMainloopBwdSm80ILi2ELi2EN4cute5tupleIJNS5_1CILi128EEES8_NS7_ILi64EEEEEENS_6half_tEfNS_4arch4Sm80ELb0ELb1ELb1ELb0ELb1ELb0ELb0ELb0ELi2ELi4ELi4ELi4ELb0EEENS1_24CollectiveEpilogueBwdGQAISA_fSD_Li256ELb0ELb1EEENS1_19SingleTileSchedulerILb0ELb0ELb0ELi128EEEEEEEEEvNT_6ParamsE) ;  /* 0xfffb1d4054007950 */ /* 0x000fea0003c3ffff */
.L_x_3178:
[----:B------:R-:W5:Y:S01]  /*4e2c0*/  LD.E R0, [R36.64+0x7c00] ;  /* 0x007c000824007980 */ /* 0x000f62000c101900 */
[----:B------:R-:W-:Y:S01]  /*4e2d0*/  MOV R85, 0x0 ;  /* 0x0000000000557802 */ /* 0x000fe20000000f00 */
[----:B-----5:R-:W-:-:S05]  /*4e2e0*/  FADD R31, R31, R0 ;  /* 0x000000001f1f7221 */ /* 0x020fca0000000000 */
[----:B------:R1:W-:Y:S01]  /*4e2f0*/  ST.E [R36.64+0x7c00], R31 ;  /* 0x007c001f24007985 */ /* 0x0003e2000c101908 */
[----:B------:R-:W-:Y:S05]  /*4e300*/  RET.REL.NODEC R84 `(_ZN7cutlass13device_kernelIN5flash19enable_sm80_to_sm89INS1_16FlashAttnBwdSm80INS1_25CollectiveMainloopBwdSm80ILi2ELi2EN4cute5tupleIJNS5_1CILi128EEES8_NS7_ILi64EEEEEENS_6half_tEfNS_4arch4Sm80ELb0ELb1ELb1ELb0ELb1ELb0ELb0ELb0ELi2ELi4ELi4ELi4ELb0EEENS1_24CollectiveEpilogueBwdGQAISA_fSD_Li256ELb0ELb1EEENS1_19SingleTileSchedulerILb0ELb0ELb0ELi128EEEEEEEEEvNT_6ParamsE) ;  /* 0xfffb1cf054007950 */ /* 0x000fea0003c3ffff */
        .type           $_ZN7cutlass13device_kernelIN5flash19enable_sm80_to_sm89INS1_16FlashAttnBwdSm80INS1_25CollectiveMainloopBwdSm80ILi2ELi2EN4cute5tupleIJNS5_1CILi128EEES8_NS7_ILi64EEEEEENS_6half_tEfNS_4arch4Sm80ELb0ELb1ELb1ELb0ELb1ELb0ELb0ELb0ELi2ELi4ELi4ELi4ELb0EEENS1_24CollectiveEpilogueBwdGQAISA_fSD_Li256ELb0ELb1EEENS1_19SingleTileSchedulerILb0ELb0ELb0ELi128EEEEEEEEEvNT_6ParamsE$_ZZZN5flash25CollectiveMainloopBwdSm80ILi2ELi2EN4cute5tupleIJNS1_1CILi128EEES4_NS3_ILi64EEEEEEN7cutlass6half_tEfNS7_4arch4Sm80ELb0ELb1ELb1ELb0ELb1ELb0ELb0ELb0ELi2ELi4ELi4ELi4ELb0EE3mmaINS_16FlashAttnBwdSm80ISB_NS_24CollectiveEpilogueBwdGQAIS6_fSA_Li256ELb0ELb1EEENS_19SingleTileSchedulerILb0ELb0ELb0ELi128EEEE13SharedStorageENS1_6TensorINS1_11ArrayEngineIfLm32EEENS1_6LayoutINS2_IJNS2_IJNS3_ILi2EEESO_EEESO_NS3_ILi4EEEEEENS2_IJNS2_IJNS3_ILi1EEESO_EEESQ_NS3_ILi8EEEEEEEEEEEEbRKNSB_6ParamsERT0_S12_iNS2_IJiiiEEERT_ENKUliT_E_clIZSC_ISJ_SX_EbS10_S12_S12_iS13_S15_EUlRS16_iE_EEDaiS16_ENKUlvE0_clEv,@function
        .size           $_ZN7cutlass13device_kernelIN5flash19enable_sm80_to_sm89INS1_16FlashAttnBwdSm80INS1_25CollectiveMainloopBwdSm80ILi2ELi2EN4cute5tupleIJNS5_1CILi128EEES8_NS7_ILi64EEEEEENS_6half_tEfNS_4arch4Sm80ELb0ELb1ELb1ELb0ELb1ELb0ELb0ELb0ELi2ELi4ELi4ELi4ELb0EEENS1_24CollectiveEpilogueBwdGQAISA_fSD_Li256ELb0ELb1EEENS1_19SingleTileSchedulerILb0ELb0ELb0ELi128EEEEEEEEEvNT_6ParamsE$_ZZZN5flash25CollectiveMainloopBwdSm80ILi2ELi2EN4cute5tupleIJNS1_1CILi128EEES4_NS3_ILi64EEEEEEN7cutlass6half_tEfNS7_4arch4Sm80ELb0ELb1ELb1ELb0ELb1ELb0ELb0ELb0ELi2ELi4ELi4ELi4ELb0EE3mmaINS_16FlashAttnBwdSm80ISB_NS_24CollectiveEpilogueBwdGQAIS6_fSA_Li256ELb0ELb1EEENS_19SingleTileSchedulerILb0ELb0ELb0ELi128EEEE13SharedStorageENS1_6TensorINS1_11ArrayEngineIfLm32EEENS1_6LayoutINS2_IJNS2_IJNS3_ILi2EEESO_EEESO_NS3_ILi4EEEEEENS2_IJNS2_IJNS3_ILi1EEESO_EEESQ_NS3_ILi8EEEEEEEEEEEEbRKNSB_6ParamsERT0_S12_iNS2_IJiiiEEERT_ENKUliT_E_clIZSC_ISJ_SX_EbS10_S12_S12_iS13_S15_EUlRS16_iE_EEDaiS16_ENKUlvE0_clEv,($_ZN7cutlass13device_kernelIN5flash19enable_sm80_to_sm89INS1_16FlashAttnBwdSm80INS1_25CollectiveMainloopBwdSm80ILi2ELi2EN4cute5tupleIJNS5_1CILi128EEES8_NS7_ILi64EEEEEENS_6half_tEfNS_4arch4Sm80ELb0ELb1ELb1ELb0ELb1ELb0ELb0ELb0ELi2ELi4ELi4ELi4ELb0EEENS1_24CollectiveEpilogueBwdGQAISA_fSD_Li256ELb0ELb1EEENS1_19SingleTileSchedulerILb0ELb0ELb0ELi128EEEEEEEEEvNT_6ParamsE$_ZZZN5flash25CollectiveMainloopBwdSm80ILi2ELi2EN4cute5tupleIJNS1_1CILi128EEES4_NS3_ILi64EEEEEEN7cutlass6half_tEfNS7_4arch4Sm80ELb0ELb1ELb1ELb0ELb1ELb0ELb0ELb0ELi2ELi4ELi4ELi4ELb0EE3mmaINS_16FlashAttnBwdSm80ISB_NS_24CollectiveEpilogueBwdGQAIS6_fSA_Li256ELb0ELb1EEENS_19SingleTileSchedulerILb0ELb0ELb0ELi128EEEE13SharedStorageENS1_6TensorINS1_11ArrayEngineIfLm32EEENS1_6LayoutINS2_IJNS2_IJNS3_ILi2EEESO_EEESO_NS3_ILi4EEEEEENS2_IJNS2_IJNS3_ILi1EEESO_EEESQ_NS3_ILi8EEEEEEEEEEEEbRKNSB_6ParamsERT0_S12_iNS2_IJiiiEEERT_ENKUliT_E_clIZSC_ISJ_SX_EbS10_S12_S12_iS13_S15_EUlRS16_iE_EEDaiS16_ENKUlvE1_clEv - $_ZN7cutlass13device_kernelIN5flash19enable_sm80_to_sm89INS1_16FlashAttnBwdSm80INS1_25CollectiveMainloopBwdSm80ILi2ELi2EN4cute5tupleIJNS5_1CILi128EEES8_NS7_ILi64EEEEEENS_6half_tEfNS_4arch4Sm80ELb0ELb1ELb1ELb0ELb1ELb0ELb0ELb0ELi2ELi4ELi4ELi4ELb0EEENS1_24CollectiveEpilogueBwdGQAISA_fSD_Li256ELb0ELb1EEENS1_19SingleTileSchedulerILb0ELb0ELb0ELi128EEEEEEEEEvNT_6ParamsE$_ZZZN5flash25CollectiveMainloopBwdSm80ILi2ELi2EN4cute5tupleIJNS1_1CILi128EEES4_NS3_ILi64EEEEEEN7cutlass6half_tEfNS7_4arch4Sm80ELb0ELb1ELb1ELb0ELb1ELb0ELb0ELb0ELi2ELi4ELi4ELi4ELb0EE3mmaINS_16FlashAttnBwdSm80ISB_NS_24CollectiveEpilogueBwdGQAIS6_fSA_Li256ELb0ELb1EEENS_19SingleTileSchedulerILb0ELb0ELb0ELi128EEEE13SharedStorageENS1_6TensorINS1_11ArrayEngineIfLm32EEENS1_6LayoutINS2_IJNS2_IJNS3_ILi2EEESO_EEESO_NS3_ILi4EEEEEENS2_IJNS2_IJNS3_ILi1EEESO_EEESQ_NS3_ILi8EEEEEEEEEEEEbRKNSB_6ParamsERT0_S12_iNS2_IJiiiEEERT_ENKUliT_E_clIZSC_ISJ_SX_EbS10_S12_S12_iS13_S15_EUlRS16_iE_EEDaiS16_ENKUlvE0_clEv)
$_ZN7cutlass13device_kernelIN5flash19enable_sm80_to_sm89INS1_16FlashAttnBwdSm80INS1_25CollectiveMainloopBwdSm80ILi2ELi2EN4cute5tupleIJNS5_1CILi128EEES8_NS7_ILi64EEEEEENS_6half_tEfNS_4arch4Sm80ELb0ELb1ELb1ELb0ELb1ELb0ELb0ELb0ELi2ELi4ELi4ELi4ELb0EEENS1_24CollectiveEpilogueBwdGQAISA_fSD_Li256ELb0ELb1EEENS1_19SingleTileSchedulerILb0ELb0ELb0ELi128EEEEEEEEEvNT_6ParamsE$_ZZZN5flash25CollectiveMainloopBwdSm80ILi2ELi2EN4cute5tupleIJNS1_1CILi128EEES4_NS3_ILi64EEEEEEN7cutlass6half_tEfNS7_4arch4Sm80ELb0ELb1ELb1ELb0ELb1ELb0ELb0ELb0ELi2ELi4ELi4ELi4ELb0EE3mmaINS_16FlashAttnBwdSm80ISB_NS_24CollectiveEpilogueBwdGQAIS6_fSA_Li256ELb0ELb1EEENS_19SingleTileSchedulerILb0ELb0ELb0ELi128EEEE13SharedStorageENS1_6TensorINS1_11ArrayEngineIfLm32EEENS1_6LayoutINS2_IJNS2_IJNS3_ILi2EEESO_EEESO_NS3_ILi4EEEEEENS2_IJNS2_IJNS3_ILi1EEESO_EEESQ_NS3_ILi8EEEEEEEEEEEEbRKNSB_6ParamsERT0_S12_iNS2_IJiiiEEERT_ENKUliT_E_clIZSC_ISJ_SX_EbS10_S12_S12_iS13_S15_EUlRS16_iE_EEDaiS16_ENKUlvE0_clEv:
[----:B------:R-:W-:-:S05]  /*4e310*/  IADD3 R4, R16, -c[0x0][0x20], RZ ;  /* 0x8000080010047a10 */ /* 0x000fca0007ffe0ff */
[----:B------:R-:W-:-:S06]  /*4e320*/  IMAD R4, R7, 0x4, R4 ;  /* 0x0000000407047824 */ /* 0x000fcc00078e0204 */
[----:B------:R-:W5:Y:S01]  /*4e330*/  LDL R4, [R4] ;  /* 0x0000000004047983 */ /* 0x000f620000100800 */
[----:B------:R-:W-:-:S04]  /*4e340*/  MOV R3, 0x0 ;  /* 0x0000000000037802 */ /* 0x000fc80000000f00 */
[----:B------:R-:W-:Y:S05]  /*4e350*/  RET.REL.NODEC R2 `(_ZN7cutlass13device_kernelIN5flash19enable_sm80_to_sm89INS1_16FlashAttnBwdSm80INS1_25CollectiveMainloopBwdSm80ILi2ELi2EN4cute5tupleIJNS5_1CILi128EEES8_NS7_ILi64EEEEEENS_6half_tEfNS_4arch4Sm80ELb0ELb1ELb1ELb0ELb1ELb0ELb0ELb0ELi2ELi4ELi4ELi4ELb0EEENS1_24CollectiveEpilogueBwdGQAISA_fSD_Li256ELb0ELb1EEENS1_19SingleTileSchedulerILb0ELb0ELb0ELi128EEEEEEEEEvNT_6ParamsE) ;  /* 0xfffb1ca002007950 */ /* 0x000fea0003c3ffff */
        .type           $_ZN7cutlass13device_kernelIN5flash19enable_sm80_to_sm89INS1_16FlashAttnBwdSm80INS1_25CollectiveMainloopBwdSm80ILi2ELi2EN4cute5tupleIJNS5_1CILi128EEES8_NS7_ILi64EEEEEENS_6half_tEfNS_4arch4Sm80ELb0ELb1ELb1ELb0ELb1ELb0ELb0ELb0ELi2ELi4ELi4ELi4ELb0EEENS1_24CollectiveEpilogueBwdGQAISA_fSD_Li256ELb0ELb1EEENS1_19SingleTileSchedulerILb0ELb0ELb0ELi128EEEEEEEEEvNT_6ParamsE$_ZZZN5flash25CollectiveMainloopBwdSm80ILi2ELi2EN4cute5tupleIJNS1_1CILi128EEES4_NS3_ILi64EEEEEEN7cutlass6half_tEfNS7_4arch4Sm80ELb0ELb1ELb1ELb0ELb1ELb0ELb0ELb0ELi2ELi4ELi4ELi4ELb0EE3mmaINS_16FlashAttnBwdSm80ISB_NS_24CollectiveEpilogueBwdGQAIS6_fSA_Li256ELb0ELb1EEENS_19SingleTileSchedulerILb0ELb0ELb0ELi128EEEE13SharedStorageENS1_6TensorINS1_11ArrayEngineIfLm32EEENS1_6LayoutINS2_IJNS2_IJNS3_ILi2EEESO_EEESO_NS3_ILi4EEEEEENS2_IJNS2_IJNS3_ILi1EEESO_EEESQ_NS3_ILi8EEEEEEEEEEEEbRKNSB_6ParamsERT0_S12_iNS2_IJiiiEEERT_ENKUliT_E_clIZSC_ISJ_SX_EbS10_S12_S12_iS13_S15_EUlRS16_iE_EEDaiS16_ENKUlvE1_clEv,@function
        .size           $_ZN7cutlass13device_kernelIN5flash19enable_sm80_to_sm89INS1_16FlashAttnBwdSm80INS1_25CollectiveMainloopBwdSm80ILi2ELi2EN4cute5tupleIJNS5_1CILi128EEES8_NS7_ILi64EEEEEENS_6half_tEfNS_4arch4Sm80ELb0ELb1ELb1ELb0ELb1ELb0ELb0ELb0ELi2ELi4ELi4ELi4ELb0EEENS1_24CollectiveEpilogueBwdGQAISA_fSD_Li256ELb0ELb1EEENS1_19SingleTileSchedulerILb0ELb0ELb0ELi128EEEEEEEEEvNT_6ParamsE$_ZZZN5flash25CollectiveMainloopBwdSm80ILi2ELi2EN4cute5tupleIJNS1_1CILi128EEES4_NS3_ILi64EEEEEEN7cutlass6half_tEfNS7_4arch4Sm80ELb0ELb1ELb1ELb0ELb1ELb0ELb0ELb0ELi2ELi4ELi4ELi4ELb0EE3mmaINS_16FlashAttnBwdSm80ISB_NS_24CollectiveEpilogueBwdGQAIS6_fSA_Li256ELb0ELb1EEENS_19SingleTileSchedulerILb0ELb0ELb0ELi128EEEE13SharedStorageENS1_6TensorINS1_11ArrayEngineIfLm32EEENS1_6LayoutINS2_IJNS2_IJNS3_ILi2EEESO_EEESO_NS3_ILi4EEEEEENS2_IJNS2_IJNS3_ILi1EEESO_EEESQ_NS3_ILi8EEEEEEEEEEEEbRKNSB_6ParamsERT0_S12_iNS2_IJiiiEEERT_ENKUliT_E_clIZSC_ISJ_SX_EbS10_S12_S12_iS13_S15_EUlRS16_iE_EEDaiS16_ENKUlvE1_clEv,($__internal_8_$__cuda_sm70_warpsync - $_ZN7cutlass13device_kernelIN5flash19enable_sm80_to_sm89INS1_16FlashAttnBwdSm80INS1_25CollectiveMainloopBwdSm80ILi2ELi2EN4cute5tupleIJNS5_1CILi128EEES8_NS7_ILi64EEEEEENS_6half_tEfNS_4arch4Sm80ELb0ELb1ELb1ELb0ELb1ELb0ELb0ELb0ELi2ELi4ELi4ELi4ELb0EEENS1_24CollectiveEpilogueBwdGQAISA_fSD_Li256ELb0ELb1EEENS1_19SingleTileSchedulerILb0ELb0ELb0ELi128EEEEEEEEEvNT_6ParamsE$_ZZZN5flash25CollectiveMainloopBwdSm80ILi2ELi2EN4cute5tupleIJNS1_1CILi128EEES4_NS3_ILi64EEEEEEN7cutlass6half_tEfNS7_4arch4Sm80ELb0ELb1ELb1ELb0ELb1ELb0ELb0ELb0ELi2ELi4ELi4ELi4ELb0EE3mmaINS_16FlashAttnBwdSm80ISB_NS_24CollectiveEpilogueBwdGQAIS6_fSA_Li256ELb0ELb1EEENS_19SingleTileSchedulerILb0ELb0ELb0ELi128EEEE13SharedStorageENS1_6TensorINS1_11ArrayEngineIfLm32EEENS1_6LayoutINS2_IJNS2_IJNS3_ILi2EEESO_EEESO_NS3_ILi4EEEEEENS2_IJNS2_IJNS3_ILi1EEESO_EEESQ_NS3_ILi8EEEEEEEEEEEEbRKNSB_6ParamsERT0_S12_iNS2_IJiiiEEERT_ENKUliT_E_clIZSC_ISJ_SX_EbS10_S12_S12_iS13_S15_EUlRS16_iE_EEDaiS16_ENKUlvE1_clEv)
$_ZN7cutlass13device_kernelIN5flash19enable_sm80_to_sm89INS1_16FlashAttnBwdSm80INS1_25CollectiveMainloopBwdSm80ILi2ELi2EN4cute5tupleIJNS5_1CILi128EEES8_NS7_ILi64EEEEEENS_6half_tEfNS_4arch4Sm80ELb0ELb1ELb1ELb0ELb1ELb0ELb0ELb0ELi2ELi4ELi4ELi4ELb0EEENS1_24CollectiveEpilogueBwdGQAISA_fSD_Li256ELb0ELb1EEENS1_19SingleTileSchedulerILb0ELb0ELb0ELi128EEEEEEEEEvNT_6ParamsE$_ZZZN5flash25CollectiveMainloopBwdSm80ILi2ELi2EN4cute5tupleIJNS1_1CILi128EEES4_NS3_ILi64EEEEEEN7cutlass6half_tEfNS7_4arch4Sm80ELb0ELb1ELb1ELb0ELb1ELb0ELb0ELb0ELi2ELi4ELi4ELi4ELb0EE3mmaINS_16FlashAttnBwdSm80ISB_NS_24CollectiveEpilogueBwdGQAIS6_fSA_Li256ELb0ELb1EEENS_19SingleTileSchedulerILb0ELb0ELb0ELi128EEEE13SharedStorageENS1_6TensorINS1_11ArrayEngineIfLm32EEENS1_6LayoutINS2_IJNS2_IJNS3_ILi2EEESO_EEESO_NS3_ILi4EEEEEENS2_IJNS2_IJNS3_ILi1EEESO_EEESQ_NS3_ILi8EEEEEEEEEEEEbRKNSB_6ParamsERT0_S12_iNS2_IJiiiEEERT_ENKUliT_E_clIZSC_ISJ_SX_EbS10_S12_S12_iS13_S15_EUlRS16_iE_EEDaiS16_ENKUlvE1_clEv:
[----:B------:R-:W-:-:S05]  /*4e360*/  IADD3 R4, R6, -c[0x0][0x20], RZ ;  /* 0x8000080006047a10 */ /* 0x000fca0007ffe0ff */
[----:B------:R-:W-:-:S06]  /*4e370*/  IMAD R4, R7, 0x4, R4 ;  /* 0x0000000407047824 */ /* 0x000fcc00078e0204 */
[----:B------:R-:W5:Y:S01]  /*4e380*/  LDL R4, [R4] ;  /* 0x0000000004047983 */ /* 0x000f620000100800 */
[----:B------:R-:W-:-:S04]  /*4e390*/  MOV R3, 0x0 ;  /* 0x0000000000037802 */ /* 0x000fc80000000f00 */
[----:B------:R-:W-:Y:S05]  /*4e3a0*/  RET.REL.NODEC R2 `(_ZN7cutlass13device_kernelIN5flash19enable_sm80_to_sm89INS1_16FlashAttnBwdSm80INS1_25CollectiveMainloopBwdSm80ILi2ELi2EN4cute5tupleIJNS5_1CILi128EEES8_NS7_ILi64EEEEEENS_6half_tEfNS_4arch4Sm80ELb0ELb1ELb1ELb0ELb1ELb0ELb0ELb0ELi2ELi4ELi4ELi4ELb0EEENS1_24CollectiveEpilogueBwdGQAISA_fSD_Li256ELb0ELb1EEENS1_19SingleTileSchedulerILb0ELb0ELb0ELi128EEEEEEEEEvNT_6ParamsE) ;  /* 0xfffb1c5002007950 */ /* 0x000fea0003c3ffff */
        .weak           $__internal_8_$__cuda_sm70_warpsync
        .type           $__internal_8_$__cuda_sm70_warpsync,@function
        .size           $__internal_8_$__cuda_sm70_warpsync,($_ZN7cutlass13device_kernelIN5flash19enable_sm80_to_sm89INS1_16FlashAttnBwdSm80INS1_25CollectiveMainloopBwdSm80ILi2ELi2EN4cute5tupleIJNS5_1CILi128EEES8_NS7_ILi64EEEEEENS_6half_tEfNS_4arch4Sm80ELb0ELb1ELb1ELb0ELb1ELb0ELb0ELb0ELi2ELi4ELi4ELi4ELb0EEENS1_24CollectiveEpilogueBwdGQAISA_fSD_Li256ELb0ELb1EEENS1_19SingleTileSchedulerILb0ELb0ELb0ELi128EEEEEEEEEvNT_6ParamsE$exp2f - $__internal_8_$__cuda_sm70_warpsync)
$__internal_8_$__cuda_sm70_warpsync:
[----:B------:R-:W-:Y:S01]  /*4e3b0*/  MOV R5, 0x0 ;  /* 0x0000000000057802 */ /* 0x000fe20000000f00 */
[----:B------:R-:W-:Y:S04]  /*4e3c0*/  WARPSYNC R36 ;  /* 0x0000002400007348 */ /* 0x000fe80003800000 */
[----:B------:R-:W-:Y:S05]  /*4e3d0*/  RET.REL.NODEC R4 `(_ZN7cutlass13device_kernelIN5flash19enable_sm80_to_sm89INS1_16FlashAttnBwdSm80INS1_25CollectiveMainloopBwdSm80ILi2ELi2EN4cute5tupleIJNS5_1CILi128EEES8_NS7_ILi64EEEEEENS_6half_tEfNS_4arch4Sm80ELb0ELb1ELb1ELb0ELb1ELb0ELb0ELb0ELi2ELi4ELi4ELi4ELb0EEENS1_24CollectiveEpilogueBwdGQAISA_fSD_Li256ELb0ELb1EEENS1_19SingleTileSchedulerILb0ELb0ELb0ELi128EEEEEEEEEvNT_6ParamsE) ;  /* 0xfffb1c2004007950 */ /* 0x000fea0003c3ffff */
        .type           $_ZN7cutlass13device_kernelIN5flash19enable_sm80_to_sm89INS1_16FlashAttnBwdSm80INS1_25CollectiveMainloopBwdSm80ILi2ELi2EN4cute5tupleIJNS5_1CILi128EEES8_NS7_ILi64EEEEEENS_6half_tEfNS_4arch4Sm80ELb0ELb1ELb1ELb0ELb1ELb0ELb0ELb0ELi2ELi4ELi4ELi4ELb0EEENS1_24CollectiveEpilogueBwdGQAISA_fSD_Li256ELb0ELb1EEENS1_19SingleTileSchedulerILb0ELb0ELb0ELi128EEEEEEEEEvNT_6ParamsE$exp2f,@function
        .size           $_ZN7cutlass13device_kernelIN5flash19enable_sm80_to_sm89INS1_16FlashAttnBwdSm80INS1_25CollectiveMainloopBwdSm80ILi2ELi2EN4cute5tupleIJNS5_1CILi128EEES8_NS7_ILi64EEEEEENS_6half_tEfNS_4arch4Sm80ELb0ELb1ELb1ELb0ELb1ELb0ELb0ELb0ELi2ELi4ELi4ELi4ELb0EEENS1_24CollectiveEpilogueBwdGQAISA_fSD_Li256ELb0ELb1EEENS1_19SingleTileSchedulerILb0ELb0ELb0ELi128EEEEEEEEEvNT_6ParamsE$exp2f,(.L_x_8061 - $_ZN7cutlass13device_kernelIN5flash19enable_sm80_to_sm89INS1_16FlashAttnBwdSm80INS1_25CollectiveMainloopBwdSm80ILi2ELi2EN4cute5tupleIJNS5_1CILi128EEES8_NS7_ILi64EEEEEENS_6half_tEfNS_4arch4Sm80ELb0ELb1ELb1ELb0ELb1ELb0ELb0ELb0ELi2ELi4ELi4ELi4ELb0EEENS1_24CollectiveEpilogueBwdGQAISA_fSD_Li256ELb0ELb1EEENS1_19SingleTileSchedulerILb0ELb0ELb0ELi128EEEEEEEEEvNT_6ParamsE$exp2f)
$_ZN7cutlass13device_kernelIN5flash19enable_sm80_to_sm89INS1_16FlashAttnBwdSm80INS1_25CollectiveMainloopBwdSm80ILi2ELi2EN4cute5tupleIJNS5_1CILi128EEES8_NS7_ILi64EEEEEENS_6half_tEfNS_4arch4Sm80ELb0ELb1ELb1ELb0ELb1ELb0ELb0ELb0ELi2ELi4ELi4ELi4ELb0EEENS1_24CollectiveEpilogueBwdGQAISA_fSD_Li256ELb0ELb1EEENS1_19SingleTileSchedulerILb0ELb0ELb0ELi128EEEEEEEEEvNT_6ParamsE$exp2f:
[----:B------:R-:W1:Y:S01]  /*4e3e0*/  MUFU.EX2 R6, R6 ;  /* 0x0000000600067308 */ /* 0x000e620000000800 */
[----:B------:R-:W-:-:S04]  /*4e3f0*/  MOV R3, 0x0 ;  /* 0x0000000000037802 */ /* 0x000fc80000000f00 */
[----:B------:R-:W-:Y:S05]  /*4e400*/  RET.REL.NODEC R2 `(_ZN7cutlass13device_kernelIN5flash19enable_sm80_to_sm89INS1_16FlashAttnBwdSm80INS1_25CollectiveMainloopBwdSm80ILi2ELi2EN4cute5tupleIJNS5_1CILi128EEES8_NS7_ILi64EEEEEENS_6half_tEfNS_4arch4Sm80ELb0ELb1ELb1ELb0ELb1ELb0ELb0ELb0ELi2ELi4ELi4ELi4ELb0EEENS1_24CollectiveEpilogueBwdGQAISA_fSD_Li256ELb0ELb1EEENS1_19SingleTileSchedulerILb0ELb0ELb0ELi128EEEEEEEEEvNT_6ParamsE) ;  /* 0xfffb1bf002007950 */ /* 0x000fea0003c3ffff */
.L_x_3180:
        /* <DEDUP_REMOVED lines=15> */
.L_x_8061:


//--------------------- .text._ZN7cutlass13device_kernelIN5flash19enable_sm80_to_sm89INS1_16FlashAttnBwdSm80INS1_25CollectiveMainloopBwdSm80ILi2ELi2EN4cute5tupleIJNS5_1CILi128EEES8_NS7_ILi64EEEEEENS_6half_tEfNS_4arch4Sm80ELb0ELb1ELb1ELb1ELb0ELb0ELb0ELb0ELi2ELi4ELi4ELi4ELb0EEENS1_21CollectiveEpilogueBwdISA_SB_SD_Li256ELb1ELb0ELi2EEENS1_19SingleTileSchedulerILb1ELb0ELb0ELi128EEEEEEEEEvNT_6ParamsE --------------------------
	.section	.text._ZN7cutlass13device_kernelIN5flash19enable_sm80_to_sm89INS1_16FlashAttnBwdSm80INS1_25CollectiveMainloopBwdSm80ILi2ELi2EN4cute5tupleIJNS5_1CILi128EEES8_NS7_ILi64EEEEEENS_6half_tEfNS_4arch4Sm80ELb0ELb1ELb1ELb1ELb0ELb0ELb0ELb0ELi2ELi4ELi4ELi4ELb0EEENS1_21CollectiveEpilogueBwdISA_SB_SD_Li256ELb1ELb0ELi2EEENS1_19SingleTileSchedulerILb1ELb0ELb0ELi128EEEEEEEEEvNT_6ParamsE,"ax",@progbits
	.sectioninfo	@"SHI_REGISTERS=128"
	.align	128
.text._ZN7cutlass13device_kernelIN5flash19enable_sm80_to_sm89INS1_16FlashAttnBwdSm80INS1_25CollectiveMainloopBwdSm80ILi2ELi2EN4cute5tupleIJNS5_1CILi128EEES8_NS7_ILi64EEEEEENS_6half_tEfNS_4arch4Sm80ELb0ELb1ELb1ELb1ELb0ELb0ELb0ELb0ELi2ELi4ELi4ELi4ELb0EEENS1_21CollectiveEpilogueBwdISA_SB_SD_Li256ELb1ELb0ELi2EEENS1_19SingleTileSchedulerILb1ELb0ELb0ELi128EEEEEEEEEvNT_6ParamsE:
        .type           _ZN7cutlass13device_kernelIN5flash19enable_sm80_to_sm89INS1_16FlashAttnBwdSm80INS1_25CollectiveMainloopBwdSm80ILi2ELi2EN4cute5tupleIJNS5_1CILi128EEES8_NS7_ILi64EEEEEENS_6half_tEfNS_4arch4Sm80ELb0ELb1ELb1ELb1ELb0ELb0ELb0ELb0ELi2ELi4ELi4ELi4ELb0EEENS1_21CollectiveEpilogueBwdISA_SB_SD_Li256ELb1ELb0ELi2EEENS1_19SingleTileSchedulerILb1ELb0ELb0ELi128EEEEEEEEEvNT_6ParamsE,@function
        .size           _ZN7cutlass13device_kernelIN5flash19enable_sm80_to_sm89INS1_16FlashAttnBwdSm80INS1_25CollectiveMainloopBwdSm80ILi2ELi2EN4cute5tupleIJNS5_1CILi128EEES8_NS7_ILi64EEEEEENS_6half_tEfNS_4arch4Sm80ELb0ELb1ELb1ELb1ELb0ELb0ELb0ELb0ELi2ELi4ELi4ELi4ELb0EEENS1_21CollectiveEpilogueBwdISA_SB_SD_Li256ELb1ELb0ELi2EEENS1_19SingleTileSchedulerILb1ELb0ELb0ELi128EEEEEEEEEvNT_6ParamsE,(.L_x_8290 - _ZN7cutlass13device_kernelIN5flash19enable_sm80_to_sm89INS1_16FlashAttnBwdSm80INS1_25CollectiveMainloopBwdSm80ILi2ELi2EN4cute5tupleIJNS5_1CILi128EEES8_NS7_ILi64EEEEEENS_6half_tEfNS_4arch4Sm80ELb0ELb1ELb1ELb1ELb0ELb0ELb0ELb0ELi2ELi4ELi4ELi4ELb0EEENS1_21CollectiveEpilogueBwdISA_SB_SD_Li256ELb1ELb0ELi2EEENS1_19SingleTileSchedulerILb1ELb0ELb0ELi128EEEEEEEEEvNT_6ParamsE)
        .other          _ZN7cutlass13device_kernelIN5flash19enable_sm80_to_sm89INS1_16FlashAttnBwdSm80INS1_25CollectiveMainloopBwdSm80ILi2ELi2EN4cute5tupleIJNS5_1CILi128EEES8_NS7_ILi64EEEEEENS_6half_tEfNS_4arch4Sm80ELb0ELb1ELb1ELb1ELb0ELb0ELb0ELb0ELi2ELi4ELi4ELi4ELb0EEENS1_21CollectiveEpilogueBwdISA_SB_SD_Li256ELb1ELb0ELi2EEENS1_19SingleTileSchedulerILb1ELb0ELb0ELi128EEEEEEEEEvNT_6ParamsE,@"STO_CUDA_ENTRY STV_DEFAULT"
_ZN7cutlass13device_kernelIN5flash19enable_sm80_to_sm89INS1_16FlashAttnBwdSm80INS1_25CollectiveMainloopBwdSm80ILi2ELi2EN4cute5tupleIJNS5_1CILi128EEES8_NS7_ILi64EEEEEENS_6half_tEfNS_4arch4Sm80ELb0ELb1ELb1ELb1ELb0ELb0ELb0ELb0ELi2ELi4ELi4ELi4ELb0EEENS1_21CollectiveEpilogueBwdISA_SB_SD_Li256ELb1ELb0ELi2EEENS1_19SingleTileSchedulerILb1ELb0ELb0ELi128EEEEEEEEEvNT_6ParamsE:
[----:B------:R-:W-:-:S03]  /*0000*/  MOV R1, c[0x0][0x28] ;  /* 0x00000a0000017a02 */ /* 0x000fc60000000f00 */
[----:B------:R-:W1:Y:S01]  /*0010*/  S2R R68, SR_TID.X ;  /* 0x0000000000447919 */ /* 0x000e620000002100 */
[----:B------:R-:W-:Y:S01]  /*0020*/  IADD3 R1, R1, -0x15f0, RZ ;  /* 0xffffea1001017810 */ /* 0x000fe20007ffe0ff */
[----:B------:R-:W-:Y:S02]  /*0030*/  ULDC.64 UR6, c[0x0][0x118] ;  /* 0x0000460000067ab9 */ /* 0x000fe40000000a00 */
[----:B------:R-:W2:Y:S01]  /*0040*/  S2R R67, SR_CTAID.Z ;  /* 0x0000000000437919 */ /* 0x000ea20000002700 */
[----:B------:R-:W-:-:S03]  /*0050*/  IADD3 R54, P0, R1, c[0x0][0x20], RZ ;  /* 0x0000080001367a10 */ /* 0x000fc60007f1e0ff */
[----:B------:R-:W3:Y:S02]  /*0060*/  S2R R66, SR_CTAID.X ;  /* 0x0000000000427919 */ /* 0x000ee40000002500 */
[----:B------:R-:W-:Y:S01]  /*0070*/  IMAD.X R55, RZ, RZ, c[0x0][0x24], P0 ;  /* 0x00000900ff377624 */ /* 0x000fe200000e06ff */
[----:B-1----:R-:W-:-:S05]  /*0080*/  SHF.R.U32.HI R4, RZ, 0x5, R68 ;  /* 0x00000005ff047819 */ /* 0x002fca0000011644 */
[----:B------:R-:W1:Y:S02]  /*0090*/  SHFL.IDX PT, R0, R4, RZ, 0x1f ;  /* 0x00001fff04007589 */ /* 0x000e6400000e0000 */
[----:B-1----:R-:W-:Y:S01]  /*00a0*/  ISETP.NE.AND P1, PT, R0, RZ, PT ;  /* 0x000000ff0000720c */ /* 0x002fe20003f25270 */
[----:B------:R-:W-:-:S04]  /*00b0*/  IMAD.MOV.U32 R0, RZ, RZ, 0x4 ;  /* 0x00000004ff007424 */ /* 0x000fc800078e00ff */
[----:B--2---:R-:W-:-:S08]  /*00c0*/  IMAD.WIDE R2, R67, R0, c[0x0][0x3c0] ;  /* 0x0000f00043027625 */ /* 0x004fd000078e0200 */
[----:B------:R-:W-:Y:S05]  /*00d0*/  @!P1 BRA `(.L_x_3181) ;  /* 0x0000012000009947 */ /* 0x000fea0003800000 */
[----:B---3--:R-:W-:-:S04]  /*00e0*/  ISETP.NE.U32.AND P0, PT, RZ, c[0x0][0x3c0], PT ;  /* 0x0000f000ff007a0c */ /* 0x008fc80003f05070 */
[----:B------:R-:W-:-:S13]  /*00f0*/  ISETP.NE.AND.EX P0, PT, RZ, c[0x0][0x3c4], PT, P0 ;  /* 0x0000f100ff007a0c */ /* 0x000fda0003f05300 */
[----:B------:R-:W-:Y:S05]  /*0100*/  @!P0 BRA `(.L_x_3182) ;  /* 0x0000002000008947 */ /* 0x000fea0003800000 */
[----:B------:R1:W5:Y:S01]  /*0110*/  LDG.E R3, [R2.64] ;  /* 0x0000000602037981 */ /* 0x000362000c1e1900 */
[----:B------:R-:W-:Y:S05]  /*0120*/  BRA `(.L_x_3183) ;  /* 0x0000009000007947 */ /* 0x000fea0003800000 */
.L_x_3182:
        /* <DEDUP_REMOVED lines=8> */
.L_x_3184:
[----:B------:R-:W-:Y:S02]  /*01b0*/  MOV R3, c[0x0][0x3a4] ;  /* 0x0000e90000037a02 */ /* 0x000fe40000000f00 */
.L_x_3183:
[----:B-1----:R-:W-:-:S05]  /*01c0*/  IMAD.SHL.U32 R2, R66, 0x80, RZ ;  /* 0x0000008042027824 */ /* 0x002fca00078e00ff */
[----:B-----5:R-:W-:-:S04]  /*01d0*/  ISETP.GE.AND P0, PT, R2, R3, PT ;  /* 0x000000030200720c */ /* 0x020fc80003f06270 */
[----:B------:R-:W-:Y:S01]  /*01e0*/  SEL R67, R67, 0xffffffff, !P0 ;  /* 0xffffffff43437807 */ /* 0x000fe20004000000 */
[----:B------:R-:W-:Y:S05]  /*01f0*/  BRA `(.L_x_3185) ;  /* 0x0000011000007947 */ /* 0x000fea0003800000 */
.L_x_3181:
[----:B---3--:R-:W-:-:S04]  /*0200*/  ISETP.NE.U32.AND P0, PT, RZ, c[0x0][0x3c0], PT ;  /* 0x0000f000ff007a0c */ /* 0x008fc80003f05070 */
[----:B------:R-:W-:-:S13]  /*0210*/  ISETP.NE.AND.EX P0, PT, RZ, c[0x0][0x3c4], PT, P0 ;  /* 0x0000f100ff007a0c */ /* 0x000fda0003f05300 */
[----:B------:R-:W-:Y:S05]  /*0220*/  @!P0 BRA `(.L_x_3186) ;  /* 0x0000002000008947 */ /* 0x000fea0003800000 */
[----:B------:R1:W5:Y:S01]  /*0230*/  LDG.E R3, [R2.64] ;  /* 0x0000000602037981 */ /* 0x000362000c1e1900 */
[----:B------:R-:W-:Y:S05]  /*0240*/  BRA `(.L_x_3187) ;  /* 0x0000009000007947 */ /* 0x000fea0003800000 */
.L_x_3186:
        /* <DEDUP_REMOVED lines=8> */
.L_x_3188:
[----:B------:R-:W-:Y:S02]  /*02d0*/  MOV R3, c[0x0][0x3a4] ;  /* 0x0000e90000037a02 */ /* 0x000fe40000000f00 */
.L_x_3187:
[----:B-1----:R-:W-:-:S05]  /*02e0*/  IMAD.SHL.U32 R2, R66, 0x80, RZ ;  /* 0x0000008042027824 */ /* 0x002fca00078e00ff */
[----:B-----5:R-:W-:-:S04]  /*02f0*/  ISETP.GE.AND P0, PT, R2, R3, PT ;  /* 0x000000030200720c */ /* 0x020fc80003f06270 */
[----:B------:R-:W-:-:S04]  /*0300*/  SEL R67, R67, 0xffffffff, !P0 ;  /* 0xffffffff43437807 */ /* 0x000fc80004000000 */
.L_x_3185:
[----:B------:R-:W-:-:S13]  /*0310*/  ISETP.GE.AND P0, PT, R67, RZ, PT ;  /* 0x000000ff4300720c */ /* 0x000fda0003f06270 */
[----:B------:R-:W-:Y:S05]  /*0320*/  @!P0 EXIT ;  /* 0x000000000000894d */ /* 0x000fea0003800000 */
[----:B------:R-:W-:-:S04]  /*0330*/  ISETP.NE.U32.AND P6, PT, RZ, c[0x0][0x2c8], PT ;  /* 0x0000b200ff007a0c */ /* 0x000fc80003fc5070 */
[----:B------:R-:W-:Y:S02]  /*0340*/  ISETP.NE.AND.EX P6, PT, RZ, c[0x0][0x2cc], PT, P6 ;  /* 0x0000b300ff007a0c */ /* 0x000fe40003fc5360 */
[----:B------:R-:W-:-:S04]  /*0350*/  ISETP.NE.U32.AND P5, PT, RZ, c[0x0][0x2d0], PT ;  /* 0x0000b400ff007a0c */ /* 0x000fc80003fa5070 */
[----:B------:R-:W-:-:S07]  /*0360*/  ISETP.NE.AND.EX P5, PT, RZ, c[0x0][0x2d4], PT, P5 ;  /* 0x0000b500ff007a0c */ /* 0x000fce0003fa5350 */
[----:B------:R-:W-:-:S06]  /*0370*/  @P6 IMAD.WIDE R2, R67, R0, c[0x0][0x2c8] ;  /* 0x0000b20043026625 */ /* 0x000fcc00078e0200 */
[----:B------:R-:W2:Y:S01]  /*0380*/  @P6 LDG.E R2, [R2.64] ;  /* 0x0000000602026981 */ /* 0x000ea2000c1e1900 */
[----:B------:R-:W-:Y:S01]  /*0390*/  CS2R R40, SRZ ;  /* 0x0000000000287805 */ /* 0x000fe2000001ff00 */
        /* <DEDUP_REMOVED lines=27> */
[----:B------:R-:W-:Y:S01]  /*0550*/  @P6 SHF.R.S32.HI R3, RZ, 0x1f, R2 ;  /* 0x0000001fff036819 */ /* 0x000fe20000011402 */
[----:B---3--:R1:W-:Y:S03]  /*0560*/  STL [R1+0x4], R41 ;  /* 0x0000042901007387 */ /* 0x0083e60000100800 */
[----:B------:R-:W-:Y:S01]  /*0570*/  @P6 LEA.HI R3, R3, R2, RZ, 0x7 ;  /* 0x0000000203036211 */ /* 0x000fe200078f38ff */
[----:B------:R-:W-:Y:S01]  /*0580*/  IMAD.MOV.U32 R2, RZ, RZ, RZ ;  /* 0x000000ffff027224 */ /* 0x000fe200078e00ff */
[----:B----4-:R1:W-:Y:S02]  /*0590*/  STL [R1+0x8], R40 ;  /* 0x0000082801007387 */ /* 0x0103e40000100800 */
[----:B------:R-:W-:-:S05]  /*05a0*/  @P6 LOP3.LUT R2, R3, 0xffffff80, RZ, 0xc0, !PT ;  /* 0xffffff8003026812 */ /* 0x000fca00078ec0ff */
        /* <DEDUP_REMOVED lines=8> */
.L_x_3189:
[----:B-----5:R2:W-:Y:S01]  /*0630*/  STL [R1+0x10], R36 ;  /* 0x0000102401007387 */ /* 0x0205e20000100800 */
[----:B------:R-:W-:-:S04]  /*0640*/  ISETP.NE.U32.AND P0, PT, RZ, c[0x0][0x2e0], PT ;  /* 0x0000b800ff007a0c */ /* 0x000fc80003f05070 */
[----:B------:R-:W-:-:S13]  /*0650*/  ISETP.NE.AND.EX P0, PT, RZ, c[0x0][0x2e4], PT, P0 ;  /* 0x0000b900ff007a0c */ /* 0x000fda0003f05300 */
[----:B------:R-:W-:Y:S05]  /*0660*/  @!P0 BRA `(.L_x_3190) ;  /* 0x0000003000008947 */ /* 0x000fea0003800000 */
[----:B------:R-:W-:-:S05]  /*0670*/  IMAD.WIDE R4, R67, R0, c[0x0][0x2e0] ;  /* 0x0000b80043047625 */ /* 0x000fca00078e0200 */
[----:B------:R3:W5:Y:S01]  /*0680*/  LDG.E R37, [R4.64] ;  /* 0x0000000604257981 */ /* 0x000762000c1e1900 */
[----:B------:R-:W-:Y:S05]  /*0690*/  BRA `(.L_x_3191) ;  /* 0x0000005000007947 */ /* 0x000fea0003800000 */
.L_x_3190:
[----:B------:R-:W-:Y:S05]  /*06a0*/  @!P5 BRA `(.L_x_3191) ;  /* 0x000000400000d947 */ /* 0x000fea0003800000 */
[----:B------:R-:W-:-:S05]  /*06b0*/  IMAD.WIDE R4, R67, R0, c[0x0][0x2d0] ;  /* 0x0000b40043047625 */ /* 0x000fca00078e0200 */
[----:B------:R-:W3:Y:S04]  /*06c0*/  LDG.E R37, [R4.64] ;  /* 0x0000000604257981 */ /* 0x000ee8000c1e1900 */
[----:B------:R-:W3:Y:S02]  /*06d0*/  LDG.E R0, [R4.64+0x4] ;  /* 0x0000040604007981 */ /* 0x000ee4000c1e1900 */
[----:B---3--:R-:W-:-:S05]  /*06e0*/  IADD3 R37, -R37, R0, RZ ;  /* 0x0000000025257210 */ /* 0x008fca0007ffe1ff */
.L_x_3191:
[----:B-----5:R4:W-:Y:S01]  /*06f0*/  STL [R1+0x14], R37 ;  /* 0x0000142501007387 */ /* 0x0209e20000100800 */
[----:B------:R-:W-:Y:S02]  /*0700*/  ISETP.GE.AND P0, PT, R66, RZ, PT ;  /* 0x000000ff4200720c */ /* 0x000fe40003f06270 */
[----:B------:R-:W-:-:S04]  /*0710*/  IADD3 R3, R36, 0x7f, RZ ;  /* 0x0000007f24037810 */ /* 0x000fc80007ffe0ff */
[----:B------:R-:W-:-:S04]  /*0720*/  SHF.R.S32.HI R0, RZ, 0x1f, R3 ;  /* 0x0000001fff007819 */ /* 0x000fc80000011403 */
[----:B------:R-:W-:-:S04]  /*0730*/  LEA.HI R0, R0, R3, RZ, 0x7 ;  /* 0x0000000300007211 */ /* 0x000fc800078f38ff */
[----:B------:R-:W-:Y:S01]  /*0740*/  SHF.R.S32.HI R3, RZ, 0x7, R0 ;  /* 0x00000007ff037819 */ /* 0x000fe20000011400 */
[----:B------:R-:W-:Y:S05]  /*0750*/  @!P0 BRA `(.L_x_3192) ;  /* 0x0000007000008947 */ /* 0x000fea0003800000 */
[----:B---3--:R-:W-:-:S05]  /*0760*/  IADD3 R5, -R37, 0xff, RZ ;  /* 0x000000ff25057810 */ /* 0x008fca0007ffe1ff */
[----:B------:R-:W-:-:S05]  /*0770*/  IMAD R5, R66, 0x80, R5 ;  /* 0x0000008042057824 */ /* 0x000fca00078e0205 */
[----:B------:R-:W-:-:S04]  /*0780*/  IADD3 R5, R5, c[0x0][0x2a0], R36 ;  /* 0x0000a80005057a10 */ /* 0x000fc80007ffe024 */
[----:B------:R-:W-:-:S04]  /*0790*/  SHF.R.S32.HI R0, RZ, 0x1f, R5 ;  /* 0x0000001fff007819 */ /* 0x000fc80000011405 */
[----:B------:R-:W-:-:S04]  /*07a0*/  LEA.HI R0, R0, R5, RZ, 0x7 ;  /* 0x0000000500007211 */ /* 0x000fc800078f38ff */
[----:B------:R-:W-:-:S04]  /*07b0*/  SHF.R.S32.HI R0, RZ, 0x7, R0 ;  /* 0x00000007ff007819 */ /* 0x000fc80000011400 */
[----:B------:R-:W-:-:S04]  /*07c0*/  IMNMX R3, R3, R0, PT ;  /* 0x0000000003037217 */ /* 0x000fc80003800200 */
.L_x_3192:
[----:B---3--:R-:W-:Y:S01]  /*07d0*/  IMAD R5, R66, 0x80, -R37 ;  /* 0x0000008042057824 */ /* 0x008fe200078e0a25 */
[----:B------:R3:W-:Y:S01]  /*07e0*/  STL [R1+0x18], R3 ;  /* 0x0000180301007387 */ /* 0x0007e20000100800 */
[----:B------:R-:W-:Y:S01]  /*07f0*/  PLOP3.LUT P1, PT, PT, PT, PT, 0x80, 0x0 ;  /* 0x000000000000781c */ /* 0x000fe20003f2f070 */
[----:B------:R-:W-:Y:S01]  /*0800*/  CS2R R34, SRZ ;  /* 0x0000000000227805 */ /* 0x000fe2000001ff00 */
[----:B------:R-:W-:Y:S01]  /*0810*/  CS2R R32, SRZ ;  /* 0x0000000000207805 */ /* 0x000fe2000001ff00 */
[----:B------:R-:W-:Y:S01]  /*0820*/  IADD3 R5, R36, -c[0x0][0x2a4], R5 ;  /* 0x8000a90024057a10 */ /* 0x000fe20007ffe005 */
        /* <DEDUP_REMOVED lines=17> */
[----:B------:R-:W-:-:S02]  /*0940*/  CS2R R4, SRZ ;  /* 0x0000000000047805 */ /* 0x000fc4000001ff00 */
[----:B------:R-:W-:-:S13]  /*0950*/  ISETP.GT.AND P0, PT, R3, R0, PT ;  /* 0x000000000300720c */ /* 0x000fda0003f04270 */
[----:B------:R-:W-:Y:S05]  /*0960*/  @!P0 BRA `(.L_x_3193) ;  /* 0x0000486000008947 */ /* 0x000fea0003800000 */
[----:B---3--:R-:W-:Y:S01]  /*0970*/  IMAD.MOV.U32 R5, RZ, RZ, c[0x0][0x2a8] ;  /* 0x0000aa00ff057624 */ /* 0x008fe200078e00ff */
        /* <DEDUP_REMOVED lines=16> */
[----:B------:R-:W-:Y:S01]  /*0a80*/  IMAD.MOV.U32 R26, RZ, RZ, c[0x0][0x168] ;  /* 0x00005a00ff1a7624 */ /* 0x000fe200078e00ff */
[----:B------:R-:W-:Y:S01]  /*0a90*/  UMOV UR10, 0x5 ;  /* 0x00000005000a7882 */ /* 0x000fe20000000000 */
[----:B------:R-:W-:Y:S01]  /*0aa0*/  PRMT R17, R3, 0x7610, R17 ;  /* 0x0000761003117816 */ /* 0x000fe20000000011 */
[----:B------:R-:W-:Y:S01]  /*0ab0*/  IMAD.MOV.U32 R38, RZ, RZ, c[0x0][0x2a0] ;  /* 0x0000a800ff267624 */ /* 0x000fe200078e00ff */
[----:B------:R-:W-:Y:S01]  /*0ac0*/  USHF.L.U64.HI UR8, UR4, UR13, UR5 ;  /* 0x0000000d04087299 */ /* 0x000fe20008010205 */
[----:B------:R-:W-:Y:S01]  /*0ad0*/  IADD3 R26, R26, 0x7f, RZ ;  /* 0x0000007f1a1a7810 */ /* 0x000fe20007ffe0ff */
[----:B------:R-:W-:Y:S01]  /*0ae0*/  IMAD.MOV.U32 R39, RZ, RZ, c[0x0][0x2a4] ;  /* 0x0000a900ff277624 */ /* 0x000fe200078e00ff */
[----:B------:R-:W-:Y:S01]  /*0af0*/  USHF.L.U32 UR9, UR4, 0x7, URZ ;  /* 0x0000000704097899 */ /* 0x000fe2000800063f */
[----:B------:R-:W-:Y:S01]  /*0b00*/  IMAD R13, R66, -0x80, R37 ;  /* 0xffffff80420d7824 */ /* 0x000fe200078e0225 */
[----:B------:R-:W-:Y:S01]  /*0b10*/  USHF.L.U64.HI UR5, UR4, UR10, UR5 ;  /* 0x0000000a04057299 */ /* 0x000fe20008010205 */
[----:B------:R-:W-:Y:S01]  /*0b20*/  MOV R16, c[0x0][0x250] ;  /* 0x0000940000107a02 */ /* 0x000fe20000000f00 */
[----:B------:R-:W-:Y:S01]  /*0b30*/  USHF.L.U32 UR4, UR4, 0x5, URZ ;  /* 0x0000000504047899 */ /* 0x000fe2000800063f */
[----:B------:R1:W-:Y:S01]  /*0b40*/  STL.128 [R1+0x350], R36 ;  /* 0x0003502401007387 */ /* 0x0003e20000100c00 */
[----:B------:R-:W-:Y:S01]  /*0b50*/  SHF.R.S32.HI R46, RZ, 0x1f, R67 ;  /* 0x0000001fff2e7819 */ /* 0x000fe20000011443 */
[----:B------:R-:W-:-:S02]  /*0b60*/  IMAD.SHL.U32 R58, R68, 0x4, RZ ;  /* 0x00000004443a7824 */ /* 0x000fc400078e00ff */
[----:B------:R2:W-:Y:S03]  /*0b70*/  STL [R1+0x378], R16 ;  /* 0x0003781001007387 */ /* 0x0005e60000100800 */
[----:B------:R-:W-:Y:S01]  /*0b80*/  SHF.R.S32.HI R59, RZ, 0x1f, R58 ;  /* 0x0000001fff3b7819 */ /* 0x000fe2000001143a */
[----:B------:R-:W-:Y:S04]  /*0b90*/  STL.U8 [R1+0x70], R17 ;  /* 0x0000701101007387 */ /* 0x000fe80000100000 */
[----:B------:R-:W-:Y:S01]  /*0ba0*/  STL.U8 [R1+0x71], R17 ;  /* 0x0000711101007387 */ /* 0x000fe20000100000 */
[----:B---3--:R-:W-:Y:S01]  /*0bb0*/  IADD3 R4, P0, R54, 0x98, RZ ;  /* 0x0000009836047810 */ /* 0x008fe20007f1e0ff */
[----:B------:R-:W-:-:S02]  /*0bc0*/  IMAD.MOV.U32 R6, RZ, RZ, R15 ;  /* 0x000000ffff067224 */ /* 0x000fc400078e000f */
[----:B------:R-:W-:Y:S02]  /*0bd0*/  IMAD.MOV.U32 R7, RZ, RZ, R12 ;  /* 0x000000ffff077224 */ /* 0x000fe400078e000c */
[--C-:B------:R-:W-:Y:S01]  /*0be0*/  IMAD.X R5, RZ, RZ, R55.reuse, P0 ;  /* 0x000000ffff057224 */ /* 0x100fe200000e0637 */
[C---:B------:R-:W-:Y:S01]  /*0bf0*/  IADD3 R3, P0, R54.reuse, 0xf0, RZ ;  /* 0x000000f036037810 */ /* 0x040fe20007f1e0ff */
[--C-:B-----5:R-:W-:Y:S02]  /*0c00*/  IMAD.X R9, RZ, RZ, R55.reuse, P3 ;  /* 0x000000ffff097224 */ /* 0x120fe400018e0637 */
[--C-:B------:R-:W-:Y:S01]  /*0c10*/  IMAD.X R8, RZ, RZ, R55.reuse, P2 ;  /* 0x000000ffff087224 */ /* 0x100fe200010e0637 */
[----:B------:R3:W-:Y:S01]  /*0c20*/  STL.128 [R1+0x380], R4 ;  /* 0x0003800401007387 */ /* 0x0007e20000100c00 */
[--C-:B------:R-:W-:Y:S01]  /*0c30*/  IMAD.X R15, RZ, RZ, R55.reuse, P1 ;  /* 0x000000ffff0f7224 */ /* 0x100fe200008e0637 */
[C---:B------:R-:W-:Y:S01]  /*0c40*/  IADD3 R32, P1, R54.reuse, 0xd8, RZ ;  /* 0x000000d836207810 */ /* 0x040fe20007f3e0ff */
[----:B------:R-:W-:Y:S01]  /*0c50*/  IMAD.X R12, RZ, RZ, R55, P0 ;  /* 0x000000ffff0c7224 */ /* 0x000fe200000e0637 */
[----:B------:R-:W-:-:S03]  /*0c60*/  IADD3 R34, P0, R54, 0x344, RZ ;  /* 0x0000034436227810 */ /* 0x000fc60007f1e0ff */
[--C-:B------:R-:W-:Y:S01]  /*0c70*/  IMAD.X R33, RZ, RZ, R55.reuse, P1 ;  /* 0x000000ffff217224 */ /* 0x100fe200008e0637 */
[C---:B------:R-:W-:Y:S01]  /*0c80*/  IADD3 R30, P1, R54.reuse, 0x338, RZ ;  /* 0x00000338361e7810 */ /* 0x040fe20007f3e0ff */
[--C-:B------:R-:W-:Y:S01]  /*0c90*/  IMAD.X R35, RZ, RZ, R55.reuse, P0 ;  /* 0x000000ffff237224 */ /* 0x100fe200000e0637 */
[C---:B------:R-:W-:Y:S02]  /*0ca0*/  IADD3 R28, P0, R54.reuse, 0x4, RZ ;  /* 0x00000004361c7810 */ /* 0x040fe40007f1e0ff */
[C---:B-12---:R-:W-:Y:S02]  /*0cb0*/  IADD3 R36, P3, R54.reuse, 0x71, RZ ;  /* 0x0000007136247810 */ /* 0x046fe40007f7e0ff */
[----:B------:R-:W-:Y:S01]  /*0cc0*/  IADD3.X R31, RZ, R55, RZ, P1, !PT ;  /* 0x00000037ff1f7210 */ /* 0x000fe20000ffe4ff */
[--C-:B------:R-:W-:Y:S01]  /*0cd0*/  IMAD.X R29, RZ, RZ, R55.reuse, P0 ;  /* 0x000000ffff1d7224 */ /* 0x100fe200000e0637 */
[C---:B------:R-:W-:Y:S01]  /*0ce0*/  IADD3 R20, P0, R54.reuse, 0x340, RZ ;  /* 0x0000034036147810 */ /* 0x040fe20007f1e0ff */
[--C-:B----4-:R-:W-:Y:S01]  /*0cf0*/  IMAD.X R37, RZ, RZ, R55.reuse, P3 ;  /* 0x000000ffff257224 */ /* 0x110fe200018e0637 */
[C---:B------:R-:W-:Y:S01]  /*0d00*/  IADD3 R22, P3, R54.reuse, 0x70, RZ ;  /* 0x0000007036167810 */ /* 0x040fe20007f7e0ff */
[----:B------:R-:W-:Y:S01]  /*0d10*/  IMAD.MOV.U32 R18, RZ, RZ, R28 ;  /* 0x000000ffff127224 */ /* 0x000fe200078e001c */
[----:B------:R-:W-:Y:S01]  /*0d20*/  STL.128 [R1+0x390], R28 ;  /* 0x0003901c01007387 */ /* 0x000fe20000100c00 */
[----:B------:R-:W-:Y:S01]  /*0d30*/  IMAD.X R21, RZ, RZ, R55, P0 ;  /* 0x000000ffff157224 */ /* 0x000fe200000e0637 */
[----:B------:R-:W-:Y:S01]  /*0d40*/  IADD3 R38, P2, R54, 0xc0, RZ ;  /* 0x000000c036267810 */ /* 0x000fe20007f5e0ff */
[----:B------:R-:W-:Y:S01]  /*0d50*/  IMAD.MOV.U32 R19, RZ, RZ, R29 ;  /* 0x000000ffff137224 */ /* 0x000fe200078e001d */
[----:B------:R1:W-:Y:S01]  /*0d60*/  STL.128 [R1+0x3c0], R32 ;  /* 0x0003c02001007387 */ /* 0x0003e20000100c00 */
[----:B------:R-:W-:-:S02]  /*0d70*/  IMAD.X R23, RZ, RZ, R55, P3 ;  /* 0x000000ffff177224 */ /* 0x000fc400018e0637 */
[----:B------:R-:W-:Y:S01]  /*0d80*/  IMAD.X R39, RZ, RZ, R55, P2 ;  /* 0x000000ffff277224 */ /* 0x000fe200010e0637 */
[----:B------:R-:W-:Y:S02]  /*0d90*/  IADD3 R16, P2, R54, 0xa0, RZ ;  /* 0x000000a036107810 */ /* 0x000fe40007f5e0ff */
[----:B------:R-:W-:Y:S01]  /*0da0*/  STL.128 [R1+0x3a0], R20 ;  /* 0x0003a01401007387 */ /* 0x000fe20000100c00 */
[----:B---3--:R-:W-:Y:S01]  /*0db0*/  MOV R4, R14 ;  /* 0x0000000e00047202 */ /* 0x008fe20000000f00 */
[----:B------:R-:W-:Y:S02]  /*0dc0*/  IMAD.MOV.U32 R5, RZ, RZ, R9 ;  /* 0x000000ffff057224 */ /* 0x000fe400078e0009 */
[----:B------:R-:W-:Y:S01]  /*0dd0*/  IMAD.MOV.U32 R6, RZ, RZ, R11 ;  /* 0x000000ffff067224 */ /* 0x000fe200078e000b */
[----:B------:R-:W2:Y:S01]  /*0de0*/  S2R R9, SR_CTAID.Y ;  /* 0x0000000000097919 */ /* 0x000ea20000002600 */
[----:B------:R-:W-:Y:S02]  /*0df0*/  IMAD.MOV.U32 R7, RZ, RZ, R8 ;  /* 0x000000ffff077224 */ /* 0x000fe400078e0008 */
[----:B------:R-:W-:Y:S01]  /*0e00*/  IMAD.U32 R11, RZ, RZ, UR9 ;  /* 0x00000009ff0b7e24 */ /* 0x000fe2000f8e00ff */
[----:B------:R-:W-:Y:S01]  /*0e10*/  STL.128 [R1+0x3d0], R36 ;  /* 0x0003d02401007387 */ /* 0x000fe20000100c00 */
[----:B------:R-:W-:Y:S01]  /*0e20*/  IMAD.U32 R8, RZ, RZ, UR8 ;  /* 0x00000008ff087e24 */ /* 0x000fe2000f8e00ff */
[----:B------:R-:W-:Y:S01]  /*0e30*/  ULDC.64 UR8, c[0x0][0x208] ;  /* 0x0000820000087ab9 */ /* 0x000fe20000000a00 */
[----:B------:R-:W-:Y:S01]  /*0e40*/  IMAD.X R17, RZ, RZ, R55, P2 ;  /* 0x000000ffff117224 */ /* 0x000fe200010e0637 */
[----:B------:R3:W-:Y:S01]  /*0e50*/  STL.128 [R1+0x3b0], R4 ;  /* 0x0003b00401007387 */ /* 0x0007e20000100c00 */
[----:B------:R-:W-:-:S03]  /*0e60*/  USHF.L.U64.HI UR10, UR8, UR10, UR9 ;  /* 0x0000000a080a7299 */ /* 0x000fc60008010209 */
[----:B------:R4:W-:Y:S01]  /*0e70*/  STL.128 [R1+0x3e0], R16 ;  /* 0x0003e01001007387 */ /* 0x0009e20000100c00 */
[----:B-1----:R-:W-:Y:S01]  /*0e80*/  MOV R32, R22 ;  /* 0x0000001600207202 */ /* 0x002fe20000000f00 */
[----:B------:R-:W-:Y:S02]  /*0e90*/  IMAD.MOV.U32 R33, RZ, RZ, R23 ;  /* 0x000000ffff217224 */ /* 0x000fe400078e0017 */
[----:B---3--:R-:W-:Y:S02]  /*0ea0*/  IMAD.MOV.U32 R4, RZ, RZ, R10 ;  /* 0x000000ffff047224 */ /* 0x008fe400078e000a */
[----:B------:R-:W-:Y:S01]  /*0eb0*/  IMAD.MOV.U32 R5, RZ, RZ, R15 ;  /* 0x000000ffff057224 */ /* 0x000fe200078e000f */
[----:B------:R-:W-:Y:S01]  /*0ec0*/  IADD3 R15, P0, R54, 0x348, RZ ;  /* 0x00000348360f7810 */ /* 0x000fe20007f1e0ff */
[----:B------:R-:W-:Y:S01]  /*0ed0*/  IMAD.MOV.U32 R6, RZ, RZ, R3 ;  /* 0x000000ffff067224 */ /* 0x000fe200078e0003 */
[----:B------:R-:W-:Y:S01]  /*0ee0*/  MOV R3, c[0x0][0x1f8] ;  /* 0x00007e0000037a02 */ /* 0x000fe20000000f00 */
[----:B------:R-:W-:-:S02]  /*0ef0*/  IMAD.MOV.U32 R7, RZ, RZ, R12 ;  /* 0x000000ffff077224 */ /* 0x000fc400078e000c */
[----:B----4-:R-:W-:Y:S01]  /*0f00*/  IMAD.U32 R17, RZ, RZ, UR10 ;  /* 0x0000000aff117e24 */ /* 0x010fe2000f8e00ff */
[----:B------:R-:W-:Y:S01]  /*0f10*/  IADD3 R3, R3, 0x7f, RZ ;  /* 0x0000007f03037810 */ /* 0x000fe20007ffe0ff */
[----:B------:R-:W-:Y:S01]  /*0f20*/  ULDC.64 UR10, c[0x0][0x18] ;  /* 0x00000600000a7ab9 */ /* 0x000fe20000000a00 */
[----:B------:R1:W-:Y:S02]  /*0f30*/  STL.128 [R1+0x410], R4 ;  /* 0x0004100401007387 */ /* 0x0003e40000100c00 */
[----:B-1----:R-:W-:Y:S01]  /*0f40*/  SHF.R.S32.HI R5, RZ, 0x1f, R26 ;  /* 0x0000001fff057819 */ /* 0x002fe2000001141a */
[----:B------:R-:W-:Y:S01]  /*0f50*/  IMAD.MOV.U32 R6, RZ, RZ, c[0x0][0x228] ;  /* 0x00008a00ff067624 */ /* 0x000fe200078e00ff */
[----:B------:R-:W-:Y:S01]  /*0f60*/  SHF.R.S32.HI R4, RZ, 0x1f, R3 ;  /* 0x0000001fff047819 */ /* 0x000fe20000011403 */
[----:B------:R-:W-:Y:S01]  /*0f70*/  IMAD.U32 R7, RZ, RZ, UR4 ;  /* 0x00000004ff077e24 */ /* 0x000fe2000f8e00ff */
[----:B------:R-:W-:Y:S01]  /*0f80*/  LEA.HI R26, R5, R26, RZ, 0x7 ;  /* 0x0000001a051a7211 */ /* 0x000fe200078f38ff */
[----:B------:R-:W-:Y:S01]  /*0f90*/  IMAD.MOV.U32 R5, RZ, RZ, c[0x0][0x260] ;  /* 0x00009800ff057624 */ /* 0x000fe200078e00ff */
[----:B------:R-:W-:Y:S01]  /*0fa0*/  LEA.HI R3, R4, R3, RZ, 0x7 ;  /* 0x0000000304037211 */ /* 0x000fe200078f38ff */
[----:B------:R-:W-:Y:S01]  /*0fb0*/  IMAD.MOV.U32 R28, RZ, RZ, R7 ;  /* 0x000000ffff1c7224 */ /* 0x000fe200078e0007 */
[----:B------:R-:W-:Y:S01]  /*0fc0*/  USHF.L.U32 UR4, UR8, 0x5, URZ ;  /* 0x0000000508047899 */ /* 0x000fe2000800063f */
[----:B------:R-:W-:Y:S01]  /*0fd0*/  IMAD.MOV.U32 R7, RZ, RZ, R21 ;  /* 0x000000ffff077224 */ /* 0x000fe200078e0015 */
[----:B------:R-:W-:-:S02]  /*0fe0*/  IADD3 R4, R5, 0x7f, RZ ;  /* 0x0000007f05047810 */ /* 0x000fc40007ffe0ff */
[----:B------:R-:W-:Y:S01]  /*0ff0*/  IADD3 R5, R6, 0x1fff, RZ ;  /* 0x00001fff06057810 */ /* 0x000fe20007ffe0ff */
[----:B------:R-:W-:Y:S01]  /*1000*/  IMAD.U32 R6, RZ, RZ, UR5 ;  /* 0x00000005ff067e24 */ /* 0x000fe2000f8e00ff */
[----:B------:R-:W-:Y:S01]  /*1010*/  SHF.R.S32.HI R25, RZ, 0x1f, R4 ;  /* 0x0000001fff197819 */ /* 0x000fe20000011404 */
[----:B------:R-:W-:Y:S01]  /*1020*/  IMAD.U32 R16, RZ, RZ, UR4 ;  /* 0x00000004ff107e24 */ /* 0x000fe2000f8e00ff */
[----:B------:R-:W-:Y:S01]  /*1030*/  SHF.R.S32.HI R10, RZ, 0x1f, R5 ;  /* 0x0000001fff0a7819 */ /* 0x000fe20000011405 */
[----:B------:R-:W-:Y:S01]  /*1040*/  IMAD.MOV.U32 R29, RZ, RZ, R6 ;  /* 0x000000ffff1d7224 */ /* 0x000fe200078e0006 */
[----:B------:R-:W-:Y:S01]  /*1050*/  LEA.HI R25, R25, R4, RZ, 0x7 ;  /* 0x0000000419197211 */ /* 0x000fe200078f38ff */
[----:B------:R-:W-:Y:S01]  /*1060*/  IMAD.MOV.U32 R6, RZ, RZ, R20 ;  /* 0x000000ffff067224 */ /* 0x000fe200078e0014 */
[----:B------:R-:W-:Y:S01]  /*1070*/  LEA.HI R10, R10, R5, RZ, 0xd ;  /* 0x000000050a0a7211 */ /* 0x000fe200078f68ff */
[----:B------:R-:W-:Y:S01]  /*1080*/  IMAD.MOV.U32 R5, RZ, RZ, R31 ;  /* 0x000000ffff057224 */ /* 0x000fe200078e001f */
[----:B------:R-:W-:Y:S01]  /*1090*/  MOV R4, R30 ;  /* 0x0000001e00047202 */ /* 0x000fe20000000f00 */
[----:B------:R-:W-:Y:S01]  /*10a0*/  IMAD.MOV.U32 R30, RZ, RZ, R11 ;  /* 0x000000ffff1e7224 */ /* 0x000fe200078e000b */
[----:B------:R-:W-:Y:S01]  /*10b0*/  SHF.R.S32.HI R11, RZ, 0x1f, R68 ;  /* 0x0000001fff0b7819 */ /* 0x000fe20000011444 */
[----:B------:R-:W-:Y:S01]  /*10c0*/  IMAD.MOV.U32 R31, RZ, RZ, R8 ;  /* 0x000000ffff1f7224 */ /* 0x000fe200078e0008 */
[----:B------:R-:W-:Y:S01]  /*10d0*/  UIADD3 UR5, UP0, UR10, 0x8080, URZ ;  /* 0x000080800a057890 */ /* 0x000fe2000ff1e03f */
[----:B------:R2:W-:Y:S01]  /*10e0*/  STL.128 [R1+0x3f0], R4 ;  /* 0x0003f00401007387 */ /* 0x0005e20000100c00 */
[----:B------:R-:W-:Y:S01]  /*10f0*/  IMAD.X R8, RZ, RZ, R55, P0 ;  /* 0x000000ffff087224 */ /* 0x000fe200000e0637 */
[CC--:B------:R-:W-:Y:S01]  /*1100*/  LEA.HI R22, R11.reuse, R68.reuse, RZ, 0x3 ;  /* 0x000000440b167211 */ /* 0x0c0fe200078f18ff */
[----:B------:R-:W-:Y:S01]  /*1110*/  UIADD3.X UR4, URZ, UR11, URZ, UP0, !UPT ;  /* 0x0000000b3f047290 */ /* 0x000fe200087fe43f */
[----:B------:R1:W-:Y:S01]  /*1120*/  STL.128 [R1+0x80], R28 ;  /* 0x0000801c01007387 */ /* 0x0003e20000100c00 */
[----:B------:R-:W-:-:S02]  /*1130*/  LEA.HI R39, R11, R68, RZ, 0x4 ;  /* 0x000000440b277211 */ /* 0x000fc400078f20ff */
[----:B------:R-:W-:Y:S01]  /*1140*/  LEA.HI R24, R11, R68, RZ, 0x7 ;  /* 0x000000440b187211 */ /* 0x000fe200078f38ff */
[----:B------:R-:W-:Y:S01]  /*1150*/  STL.64 [R1+0xa8], R16 ;  /* 0x0000a81001007387 */ /* 0x000fe20000100a00 */
[----:B------:R-:W-:Y:S02]  /*1160*/  SHF.R.S32.HI R38, RZ, 0x4, R39 ;  /* 0x00000004ff267819 */ /* 0x000fe40000011427 */
[----:B------:R-:W-:Y:S01]  /*1170*/  SHF.R.S32.HI R49, RZ, 0x7, R24 ;  /* 0x00000007ff317819 */ /* 0x000fe20000011418 */
[----:B--2---:R-:W-:Y:S01]  /*1180*/  @P4 IMAD.MOV.U32 R5, RZ, RZ, R9 ;  /* 0x000000ffff054224 */ /* 0x004fe200078e0009 */
[C---:B------:R-:W-:Y:S02]  /*1190*/  LEA.HI R7, R39.reuse, R38, RZ, 0x1 ;  /* 0x0000002627077211 */ /* 0x040fe400078f08ff */
[----:B------:R-:W-:Y:S01]  /*11a0*/  LOP3.LUT R39, R39, 0xfffffff0, RZ, 0xc0, !PT ;  /* 0xfffffff027277812 */ /* 0x000fe200078ec0ff */
[----:B-1----:R-:W-:Y:S01]  /*11b0*/  IMAD.MOV.U32 R29, RZ, RZ, R35 ;  /* 0x000000ffff1d7224 */ /* 0x002fe200078e0023 */
[----:B------:R-:W-:Y:S01]  /*11c0*/  MOV R35, R8 ;  /* 0x0000000800237202 */ /* 0x000fe20000000f00 */
[----:B------:R-:W-:Y:S01]  /*11d0*/  @P4 IMAD.HI.U32 R48, R5, c[0x0][0x24c], RZ ;  /* 0x0000930005304a27 */ /* 0x000fe200078e00ff */
[----:B------:R-:W-:-:S02]  /*11e0*/  SHF.R.S32.HI R8, RZ, 0x3, R22 ;  /* 0x00000003ff087819 */ /* 0x000fc40000011416 */
[----:B------:R-:W-:Y:S01]  /*11f0*/  LOP3.LUT R7, R7, 0xfffffffe, RZ, 0xc0, !PT ;  /* 0xfffffffe07077812 */ /* 0x000fe200078ec0ff */
[----:B------:R-:W-:Y:S01]  /*1200*/  IMAD.MOV.U32 R30, RZ, RZ, R36 ;  /* 0x000000ffff1e7224 */ /* 0x000fe200078e0024 */
[----:B------:R-:W-:Y:S01]  /*1210*/  SHF.R.S32.HI R4, RZ, 0x1f, R8 ;  /* 0x0000001fff047819 */ /* 0x000fe20000011408 */
[----:B------:R-:W-:Y:S01]  /*1220*/  IMAD.MOV.U32 R31, RZ, RZ, R37 ;  /* 0x000000ffff1f7224 */ /* 0x000fe200078e0025 */
[C---:B------:R-:W-:Y:S01]  /*1230*/  IADD3 R27, P1, R8.reuse, R41, RZ ;  /* 0x00000029081b7210 */ /* 0x040fe20007f3e0ff */
[----:B------:R-:W-:Y:S01]  /*1240*/  IMAD.MOV.U32 R28, RZ, RZ, R34 ;  /* 0x000000ffff1c7224 */ /* 0x000fe200078e0022 */
[----:B------:R-:W-:Y:S01]  /*1250*/  IADD3 R72, P0, R8, R40, RZ ;  /* 0x0000002808487210 */ /* 0x000fe20007f1e0ff */
[----:B------:R-:W-:Y:S01]  /*1260*/  @!P4 IMAD.MOV.U32 R5, RZ, RZ, R9 ;  /* 0x000000ffff05c224 */ /* 0x000fe200078e0009 */
[----:B------:R-:W-:Y:S01]  /*1270*/  LOP3.LUT R9, R22, 0xfffffff8, RZ, 0xc0, !PT ;  /* 0xfffffff816097812 */ /* 0x000fe200078ec0ff */
[----:B------:R-:W-:Y:S01]  /*1280*/  IMAD.SHL.U32 R6, R8, 0x40, RZ ;  /* 0x0000004008067824 */ /* 0x000fe200078e00ff */
[----:B------:R1:W-:Y:S01]  /*1290*/  STL.128 [R1+0x420], R28 ;  /* 0x0004201c01007387 */ /* 0x0003e20000100c00 */
[----:B------:R-:W-:Y:S01]  /*12a0*/  LEA.HI.X.SX32 R73, R40, R4, 0x1, P0 ;  /* 0x0000000428497211 */ /* 0x000fe200000f0eff */
[----:B------:R-:W-:Y:S01]  /*12b0*/  IMAD.IADD R39, R68, 0x1, -R39 ;  /* 0x0000000144277824 */ /* 0x000fe200078e0a27 */
[----:B------:R-:W-:Y:S01]  /*12c0*/  SHF.R.S32.HI R56, RZ, 0x1f, R5 ;  /* 0x0000001fff387819 */ /* 0x000fe20000011405 */
[----:B------:R-:W-:Y:S01]  /*12d0*/  IMAD.MOV.U32 R34, RZ, RZ, R15 ;  /* 0x000000ffff227224 */ /* 0x000fe200078e000f */
[----:B------:R-:W-:Y:S01]  /*12e0*/  LOP3.LUT R6, R6, 0x1c0, RZ, 0xc0, !PT ;  /* 0x000001c006067812 */ /* 0x000fe200078ec0ff */
[----:B------:R-:W-:Y:S01]  /*12f0*/  IMAD.IADD R38, R38, 0x1, -R7 ;  /* 0x0000000126267824 */ /* 0x000fe200078e0a07 */
[----:B------:R-:W-:Y:S01]  /*1300*/  @P4 SHF.R.U32.HI R48, RZ, c[0x0][0x250], R48 ;  /* 0x00009400ff304a19 */ /* 0x000fe20000011630 */
[C---:B------:R-:W-:Y:S01]  /*1310*/  IMAD R18, R56.reuse, c[0x0][0x180], RZ ;  /* 0x0000600038127a24 */ /* 0x040fe200078e02ff */
[----:B------:R-:W-:Y:S01]  /*1320*/  SHF.R.U32.HI R45, RZ, 0x3, R6 ;  /* 0x00000003ff2d7819 */ /* 0x000fe20000011606 */
[----:B------:R2:W-:Y:S01]  /*1330*/  STL.128 [R1+0x400], R32 ;  /* 0x0004002001007387 */ /* 0x0005e20000100c00 */
[----:B------:R-:W-:-:S02]  /*1340*/  IMAD R60, R56, c[0x0][0x210], RZ ;  /* 0x00008400383c7a24 */ /* 0x000fc400078e02ff */
[C---:B------:R-:W-:Y:S02]  /*1350*/  IMAD R18, R5.reuse, c[0x0][0x184], R18 ;  /* 0x0000610005127a24 */ /* 0x040fe400078e0212 */
[C---:B------:R-:W-:Y:S02]  /*1360*/  IMAD R64, R56.reuse, c[0x0][0x238], RZ ;  /* 0x00008e0038407a24 */ /* 0x040fe400078e02ff */
[C---:B------:R-:W-:Y:S02]  /*1370*/  IMAD R62, R56.reuse, c[0x0][0x270], RZ ;  /* 0x00009c00383e7a24 */ /* 0x040fe400078e02ff */
[----:B------:R-:W-:Y:S02]  /*1380*/  IMAD R56, R56, c[0x0][0x288], RZ ;  /* 0x0000a20038387a24 */ /* 0x000fe400078e02ff */
[----:B------:R-:W-:Y:S02]  /*1390*/  IMAD R60, R5, c[0x0][0x214], R60 ;  /* 0x00008500053c7a24 */ /* 0x000fe400078e023c */
[----:B------:R-:W-:-:S02]  /*13a0*/  @!P4 IMAD.MOV.U32 R48, RZ, RZ, R5 ;  /* 0x000000ffff30c224 */ /* 0x000fc400078e0005 */
[C---:B------:R-:W-:Y:S02]  /*13b0*/  IMAD R64, R5.reuse, c[0x0][0x23c], R64 ;  /* 0x00008f0005407a24 */ /* 0x040fe400078e0240 */
[C---:B------:R-:W-:Y:S02]  /*13c0*/  IMAD R62, R5.reuse, c[0x0][0x274], R62 ;  /* 0x00009d00053e7a24 */ /* 0x040fe400078e023e */
[----:B------:R-:W-:Y:S02]  /*13d0*/  IMAD R56, R5, c[0x0][0x28c], R56 ;  /* 0x0000a30005387a24 */ /* 0x000fe400078e0238 */
[----:B-1----:R-:W-:Y:S01]  /*13e0*/  IMAD.IADD R28, R68, 0x1, -R9 ;  /* 0x00000001441c7824 */ /* 0x002fe200078e0a09 */
[----:B------:R-:W-:Y:S01]  /*13f0*/  LEA.HI.X.SX32 R30, R41, R4, 0x1, P1 ;  /* 0x00000004291e7211 */ /* 0x000fe200008f0eff */
[----:B------:R-:W-:Y:S01]  /*1400*/  IMAD.IADD R29, R13, 0x1, -R8 ;  /* 0x000000010d1d7824 */ /* 0x000fe200078e0a08 */
[----:B------:R-:W-:Y:S01]  /*1410*/  SEL R31, R46, RZ, !P6 ;  /* 0x000000ff2e1f7207 */ /* 0x000fe20007000000 */
[----:B------:R-:W-:-:S02]  /*1420*/  IMAD.SHL.U32 R9, R28, 0x8, RZ ;  /* 0x000000081c097824 */ /* 0x000fc400078e00ff */
[----:B------:R-:W-:Y:S02]  /*1430*/  IMAD.SHL.U32 R47, R28, 0x40, RZ ;  /* 0x000000401c2f7824 */ /* 0x000fe400078e00ff */
[----:B------:R-:W-:Y:S01]  /*1440*/  IMAD R7, R31, c[0x0][0x188], RZ ;  /* 0x000062001f077a24 */ /* 0x000fe200078e02ff */
[--C-:B------:R-:W-:Y:S01]  /*1450*/  LOP3.LUT R4, R6, 0x38, R9.reuse, 0xf8, !PT ;  /* 0x0000003806047812 */ /* 0x100fe200078ef809 */
[----:B------:R1:W-:Y:S01]  /*1460*/  STL.64 [R1+0x338], R8 ;  /* 0x0003380801007387 */ /* 0x0003e20000100a00 */
[----:B------:R-:W-:Y:S01]  /*1470*/  SHF.R.S32.HI R77, RZ, 0x1f, R9 ;  /* 0x0000001fff4d7819 */ /* 0x000fe20000011409 */
[----:B--2---:R-:W-:Y:S01]  /*1480*/  IMAD.WIDE.U32 R32, R5, c[0x0][0x238], RZ ;  /* 0x00008e0005207a25 */ /* 0x004fe200078e00ff */
[----:B------:R-:W-:Y:S01]  /*1490*/  MOV R76, R9 ;  /* 0x00000009004c7202 */ /* 0x000fe20000000f00 */
[----:B------:R-:W2:Y:S01]  /*14a0*/  LDL R34, [R1+0x10] ;  /* 0x0000100001227983 */ /* 0x000ea20000100800 */
[----:B------:R-:W-:Y:S01]  /*14b0*/  LOP3.LUT R45, R4, R45, RZ, 0x3c, !PT ;  /* 0x0000002d042d7212 */ /* 0x000fe200078e3cff */
[----:B------:R-:W-:Y:S01]  /*14c0*/  IMAD R37, R38, 0x2, R49 ;  /* 0x0000000226257824 */ /* 0x000fe200078e0231 */
[----:B------:R-:W-:Y:S01]  /*14d0*/  LEA.HI R4, R11, R68, RZ, 0x6 ;  /* 0x000000440b047211 */ /* 0x000fe200078f30ff */
[----:B------:R-:W-:Y:S01]  /*14e0*/  IMAD.WIDE.U32 R12, R5, c[0x0][0x180], R76 ;  /* 0x00006000050c7a25 */ /* 0x000fe200078e004c */
[----:B------:R-:W-:-:S02]  /*14f0*/  SHF.R.S32.HI R6, RZ, 0x1f, R39 ;  /* 0x0000001fff067819 */ /* 0x000fc40000011427 */
[----:B------:R-:W-:Y:S01]  /*1500*/  ISETP.GE.AND P0, PT, R9, c[0x0][0x16c], PT ;  /* 0x00005b0009007a0c */ /* 0x000fe20003f06270 */
[----:B------:R-:W-:Y:S01]  /*1510*/  IMAD.SHL.U32 R4, R4, 0x8, RZ ;  /* 0x0000000804047824 */ /* 0x000fe200078e00ff */
[----:B------:R-:W-:Y:S01]  /*1520*/  LEA.HI R35, R6, R39, RZ, 0x3 ;  /* 0x0000002706237211 */ /* 0x000fe200078f18ff */
[----:B------:R-:W-:Y:S01]  /*1530*/  IMAD.IADD R19, R13, 0x1, R18 ;  /* 0x000000010d137824 */ /* 0x000fe200078e0212 */
[----:B------:R-:W-:Y:S01]  /*1540*/  LOP3.LUT R47, R47, 0x1c0, RZ, 0xc0, !PT ;  /* 0x000001c02f2f7812 */ /* 0x000fe200078ec0ff */
[----:B------:R-:W-:Y:S01]  /*1550*/  IMAD.MOV.U32 R18, RZ, RZ, R12 ;  /* 0x000000ffff127224 */ /* 0x000fe200078e000c */
[----:B------:R-:W-:Y:S01]  /*1560*/  LOP3.LUT R45, R45, 0xfffffe00, R4, 0xf8, !PT ;  /* 0xfffffe002d2d7812 */ /* 0x000fe200078ef804 */
[----:B------:R-:W-:Y:S01]  /*1570*/  IMAD.WIDE.U32 R20, R5, c[0x0][0x210], R76 ;  /* 0x0000840005147a25 */ /* 0x000fe200078e004c */
[----:B------:R-:W-:Y:S02]  /*1580*/  LOP3.LUT R6, R35, 0xfffffff8, RZ, 0xc0, !PT ;  /* 0xfffffff823067812 */ /* 0x000fe400078ec0ff */
[----:B------:R-:W-:Y:S01]  /*1590*/  SEL R14, RZ, 0x1, P0 ;  /* 0x00000001ff0e7807 */ /* 0x000fe20000000000 */
[----:B------:R-:W-:Y:S01]  /*15a0*/  IMAD.WIDE.U32 R12, R5, c[0x0][0x270], R58 ;  /* 0x00009c00050c7a25 */ /* 0x000fe200078e003a */
[----:B------:R-:W-:-:S02]  /*15b0*/  LOP3.LUT R15, R47, 0x8, R22, 0xf8, !PT ;  /* 0x000000082f0f7812 */ /* 0x000fc400078ef816 */
[----:B------:R-:W-:Y:S01]  /*15c0*/  SHF.R.U32.HI R36, RZ, 0x3, R47 ;  /* 0x00000003ff247819 */ /* 0x000fe2000001162f */
[----:B------:R-:W-:Y:S01]  /*15d0*/  IMAD.IADD R39, R39, 0x1, -R6 ;  /* 0x0000000127277824 */ /* 0x000fe200078e0a06 */
[----:B-1----:R-:W-:Y:S01]  /*15e0*/  SEL R8, R67, RZ, !P6 ;  /* 0x000000ff43087207 */ /* 0x002fe20007000000 */
[----:B------:R1:W-:Y:S01]  /*15f0*/  STL.U8 [R1+0x341], R14 ;  /* 0x0003410e01007387 */ /* 0x0003e20000100000 */
[----:B------:R-:W-:Y:S01]  /*1600*/  LOP3.LUT R16, R15, R36, RZ, 0x3c, !PT ;  /* 0x000000240f107212 */ /* 0x000fe200078e3cff */
[----:B------:R-:W-:Y:S01]  /*1610*/  IMAD.IADD R63, R13, 0x1, R62 ;  /* 0x000000010d3f7824 */ /* 0x000fe200078e023e */
[----:B------:R-:W-:Y:S01]  /*1620*/  IADD3 R61, R21, R60, RZ ;  /* 0x0000003c153d7210 */ /* 0x000fe20007ffe0ff */
[C---:B------:R-:W-:Y:S02]  /*1630*/  IMAD R4, R8.reuse, c[0x0][0x18c], R7 ;  /* 0x0000630008047a24 */ /* 0x040fe400078e0207 */
[----:B------:R-:W-:-:S04]  /*1640*/  IMAD.WIDE.U32 R18, R8, c[0x0][0x188], R18 ;  /* 0x0000620008127a25 */ /* 0x000fc800078e0012 */
[----:B------:R-:W-:Y:S02]  /*1650*/  IMAD.IADD R19, R19, 0x1, R4 ;  /* 0x0000000113137824 */ /* 0x000fe400078e0204 */
[----:B------:R-:W-:Y:S02]  /*1660*/  IMAD R4, R30, c[0x0][0x178], RZ ;  /* 0x00005e001e047a24 */ /* 0x000fe400078e02ff */
[----:B------:R-:W-:-:S04]  /*1670*/  IMAD.WIDE.U32 R6, R5, c[0x0][0x288], R58 ;  /* 0x0000a20005067a25 */ /* 0x000fc800078e003a */
[C---:B------:R-:W-:Y:S02]  /*1680*/  IMAD R5, R27.reuse, c[0x0][0x17c], R4 ;  /* 0x00005f001b057a24 */ /* 0x040fe400078e0204 */
[----:B------:R-:W-:Y:S02]  /*1690*/  IMAD.MOV.U32 R60, RZ, RZ, R20 ;  /* 0x000000ffff3c7224 */ /* 0x000fe400078e0014 */
[----:B------:R-:W-:Y:S02]  /*16a0*/  IMAD.U32 R20, RZ, RZ, UR5 ;  /* 0x00000005ff147e24 */ /* 0x000fe4000f8e00ff */
[----:B------:R-:W-:Y:S02]  /*16b0*/  IMAD.U32 R21, RZ, RZ, UR4 ;  /* 0x00000004ff157e24 */ /* 0x000fe4000f8e00ff */
[----:B-1----:R-:W-:-:S04]  /*16c0*/  IMAD.WIDE.U32 R14, R27, c[0x0][0x178], R18 ;  /* 0x00005e001b0e7a25 */ /* 0x002fc800078e0012 */
[----:B------:R-:W-:Y:S01]  /*16d0*/  IMAD.IADD R57, R7, 0x1, R56 ;  /* 0x0000000107397824 */ /* 0x000fe200078e0238 */
[----:B------:R-:W-:Y:S01]  /*16e0*/  IADD3 R5, R15, R5, RZ ;  /* 0x000000050f057210 */ /* 0x000fe20007ffe0ff */
[----:B------:R-:W-:Y:S01]  /*16f0*/  IMAD.MOV.U32 R56, RZ, RZ, R6 ;  /* 0x000000ffff387224 */ /* 0x000fe200078e0006 */
[----:B------:R-:W-:Y:S01]  /*1700*/  LEA R4, P0, R14, c[0x0][0x160], 0x1 ;  /* 0x000058000e047a11 */ /* 0x000fe200078008ff */
[----:B------:R-:W-:-:S03]  /*1710*/  IMAD.WIDE.U32 R6, R45, 0x2, R20 ;  /* 0x000000022d067825 */ /* 0x000fc600078e0014 */
[----:B------:R-:W-:Y:S01]  /*1720*/  LEA.HI.X R5, R14, c[0x0][0x164], R5, 0x1, P0 ;  /* 0x000059000e057a11 */ /* 0x000fe200000f0c05 */
[----:B------:R-:W-:Y:S02]  /*1730*/  IMAD.MOV.U32 R62, RZ, RZ, R12 ;  /* 0x000000ffff3e7224 */ /* 0x000fe400078e000c */
[----:B------:R-:W-:Y:S02]  /*1740*/  IMAD.IADD R65, R33, 0x1, R64 ;  /* 0x0000000121417824 */ /* 0x000fe400078e0240 */
[----:B------:R1:W-:Y:S01]  /*1750*/  STL.128 [R1+0x90], R4 ;  /* 0x0000900401007387 */ /* 0x0003e20000100c00 */
[----:B------:R-:W-:Y:S02]  /*1760*/  IMAD.MOV.U32 R64, RZ, RZ, R32 ;  /* 0x000000ffff407224 */ /* 0x000fe400078e0020 */
[----:B------:R-:W-:Y:S01]  /*1770*/  IMAD.U32 R37, R37, 0x200, R16 ;  /* 0x0000020025257824 */ /* 0x000fe200078e0010 */
[----:B------:R-:W3:Y:S04]  /*1780*/  LDL.128 R12, [R1+0x90] ;  /* 0x00009000010c7983 */ /* 0x000ee80000100c00 */
[----:B------:R-:W4:Y:S04]  /*1790*/  LDL.U8 R32, [R1+0x341] ;  /* 0x0003410001207983 */ /* 0x000f280000100000 */
[----:B------:R-:W5:Y:S01]  /*17a0*/  LDL.128 R16, [R1+0x80] ;  /* 0x0000800001107983 */ /* 0x000f620000100c00 */
[----:B------:R-:W-:-:S03]  /*17b0*/  SHF.R.S32.HI R23, RZ, 0x1f, R48 ;  /* 0x0000001fff177819 */ /* 0x000fc60000011430 */
[----:B------:R-:W2:Y:S02]  /*17c0*/  LDL R33, [R1+0x338] ;  /* 0x0003380001217983 */ /* 0x000ea40000100800 */
[----:B------:R-:W-:Y:S02]  /*17d0*/  IMAD R53, R23, c[0x0][0x1e0], RZ ;  /* 0x0000780017357a24 */ /* 0x000fe400078e02ff */
[----:B------:R-:W-:Y:S02]  /*17e0*/  IMAD R51, R31, c[0x0][0x278], RZ ;  /* 0x00009e001f337a24 */ /* 0x000fe400078e02ff */
[----:B------:R-:W-:-:S04]  /*17f0*/  IMAD.WIDE.U32 R70, R48, c[0x0][0x1e0], R76 ;  /* 0x0000780030467a25 */ /* 0x000fc800078e004c */
[----:B------:R-:W-:Y:S02]  /*1800*/  IMAD R50, R48, c[0x0][0x1e4], R53 ;  /* 0x0000790030327a24 */ /* 0x000fe400078e0235 */
[----:B------:R-:W-:Y:S02]  /*1810*/  IMAD R40, R8, c[0x0][0x27c], R51 ;  /* 0x00009f0008287a24 */ /* 0x000fe400078e0233 */
[----:B------:R-:W-:Y:S02]  /*1820*/  IMAD.IADD R51, R71, 0x1, R50 ;  /* 0x0000000147337824 */ /* 0x000fe400078e0232 */
[----:B------:R-:W-:Y:S02]  /*1830*/  IMAD.MOV.U32 R50, RZ, RZ, R70 ;  /* 0x000000ffff327224 */ /* 0x000fe400078e0046 */
[----:B------:R-:W2:Y:S01]  /*1840*/  LDL.64 R70, [R1+0x3b0] ;  /* 0x0003b00001467983 */ /* 0x000ea20000100a00 */
[----:B------:R-:W-:Y:S02]  /*1850*/  IMAD R43, R31, c[0x0][0x240], RZ ;  /* 0x000090001f2b7a24 */ /* 0x000fe400078e02ff */
[----:B------:R-:W-:-:S02]  /*1860*/  IMAD.MOV.U32 R42, RZ, RZ, 0x2 ;  /* 0x00000002ff2a7424 */ /* 0x000fc400078e00ff */
[----:B-1----:R-:W-:Y:S02]  /*1870*/  IMAD R4, R8, c[0x0][0x244], R43 ;  /* 0x0000910008047a24 */ /* 0x002fe400078e022b */
[----:B------:R-:W-:Y:S02]  /*1880*/  IMAD R41, R31, c[0x0][0x218], RZ ;  /* 0x000086001f297a24 */ /* 0x000fe400078e02ff */
[----:B------:R-:W-:-:S04]  /*1890*/  IMAD.WIDE.U32 R42, R37, R42, c[0x0][0x18] ;  /* 0x00000600252a7625 */ /* 0x000fc800078e002a */
[----:B------:R-:W-:Y:S02]  /*18a0*/  IMAD R31, R31, c[0x0][0x290], RZ ;  /* 0x0000a4001f1f7a24 */ /* 0x000fe400078e02ff */
[----:B------:R-:W-:-:S04]  /*18b0*/  IMAD.WIDE.U32 R74, R8, c[0x0][0x240], R64 ;  /* 0x00009000084a7a25 */ /* 0x000fc800078e0040 */
[----:B------:R-:W-:Y:S02]  /*18c0*/  IMAD.SHL.U32 R53, R2, 0x40, RZ ;  /* 0x0000004002357824 */ /* 0x000fe400078e00ff */
[----:B------:R-:W-:Y:S01]  /*18d0*/  IMAD.WIDE.U32 R64, R8, c[0x0][0x290], R56 ;  /* 0x0000a40008407a25 */ /* 0x000fe200078e0038 */
[----:B------:R-:W-:Y:S02]  /*18e0*/  IADD3 R56, P2, R42, 0x4080, RZ ;  /* 0x000040802a387810 */ /* 0x000fe40007f5e0ff */
[----:B------:R-:W-:Y:S01]  /*18f0*/  IADD3 R5, P1, P0, R68, R74, R53 ;  /* 0x0000004a44057210 */ /* 0x000fe2000783e035 */
[C---:B------:R-:W-:Y:S02]  /*1900*/  IMAD R41, R8.reuse, c[0x0][0x21c], R41 ;  /* 0x0000870008297a24 */ /* 0x040fe400078e0229 */
[C---:B------:R-:W-:Y:S02]  /*1910*/  IMAD R6, R8.reuse, c[0x0][0x294], R31 ;  /* 0x0000a50008067a24 */ /* 0x040fe400078e021f */
[----:B------:R-:W-:-:S04]  /*1920*/  IMAD.WIDE.U32 R60, R8, c[0x0][0x218], R60 ;  /* 0x00008600083c7a25 */ /* 0x000fc800078e003c */
[----:B------:R-:W-:Y:S01]  /*1930*/  IMAD.WIDE.U32 R62, R8, c[0x0][0x278], R62 ;  /* 0x00009e00083e7a25 */ /* 0x000fe200078e003e */
[----:B------:R-:W-:-:S03]  /*1940*/  SHF.R.S32.HI R8, RZ, 0x1f, R53 ;  /* 0x0000001fff087819 */ /* 0x000fc60000011435 */
[----:B------:R-:W-:Y:S01]  /*1950*/  IMAD.IADD R4, R75, 0x1, R4 ;  /* 0x000000014b047824 */ /* 0x000fe200078e0204 */
[----:B------:R-:W-:Y:S01]  /*1960*/  IADD3.X R57, RZ, R43, RZ, P2, !PT ;  /* 0x0000002bff397210 */ /* 0x000fe200017fe4ff */
[----:B------:R-:W-:Y:S01]  /*1970*/  IMAD.IADD R61, R61, 0x1, R41 ;  /* 0x000000013d3d7824 */ /* 0x000fe200078e0229 */
[----:B------:R-:W-:Y:S02]  /*1980*/  SHF.R.S32.HI R31, RZ, 0x1f, R2 ;  /* 0x0000001fff1f7819 */ /* 0x000fe40000011402 */
[C---:B------:R-:W-:Y:S02]  /*1990*/  IADD3 R43, P3, R2.reuse, R62, RZ ;  /* 0x0000003e022b7210 */ /* 0x040fe40007f7e0ff */
[----:B------:R-:W-:Y:S02]  /*19a0*/  IADD3 R7, P2, R2, R64, RZ ;  /* 0x0000004002077210 */ /* 0x000fe40007f5e0ff */
[C---:B------:R-:W-:Y:S02]  /*19b0*/  IADD3.X R2, R31.reuse, R63, R40, P3, !PT ;  /* 0x0000003f1f027210 */ /* 0x040fe40001ffe428 */
[----:B------:R-:W-:-:S02]  /*19c0*/  IADD3.X R6, R31, R65, R6, P2, !PT ;  /* 0x000000411f067210 */ /* 0x000fc400017fe406 */
[----:B------:R-:W-:Y:S02]  /*19d0*/  SEL R46, R46, RZ, !P5 ;  /* 0x000000ff2e2e7207 */ /* 0x000fe40006800000 */
[C---:B------:R-:W-:Y:S02]  /*19e0*/  ISETP.GE.AND P4, PT, R29.reuse, 0x21, PT ;  /* 0x000000211d00780c */ /* 0x040fe40003f86270 */
[----:B------:R-:W-:Y:S01]  /*19f0*/  ISETP.GE.AND P3, PT, R29, 0x41, PT ;  /* 0x000000411d00780c */ /* 0x000fe20003f66270 */
[----:B------:R-:W-:Y:S01]  /*1a00*/  IMAD.WIDE R72, R66, 0x80, R72 ;  /* 0x0000008042487825 */ /* 0x000fe200078e0248 */
[----:B------:R-:W-:Y:S02]  /*1a10*/  UIADD3 UR5, UP1, UR10, 0x80, URZ ;  /* 0x000000800a057890 */ /* 0x000fe4000ff3e03f */
[----:B------:R-:W-:Y:S02]  /*1a20*/  UIADD3 UR14, UP0, UR10, 0x4080, URZ ;  /* 0x000040800a0e7890 */ /* 0x000fe4000ff1e03f */
[----:B------:R-:W-:-:S02]  /*1a30*/  UIADD3.X UR4, URZ, UR11, URZ, UP1, !UPT ;  /* 0x0000000b3f047290 */ /* 0x000fc40008ffe43f */
[----:B------:R-:W-:Y:S02]  /*1a40*/  UIADD3.X UR12, URZ, UR11, URZ, UP0, !UPT ;  /* 0x0000000b3f0c7290 */ /* 0x000fe400087fe43f */
[----:B------:R-:W-:Y:S01]  /*1a50*/  UIADD3 UR15, UP0, UR10, 0x18880, URZ ;  /* 0x000188800a0f7890 */ /* 0x000fe2000ff1e03f */
[----:B------:R-:W-:Y:S01]  /*1a60*/  IMAD.SHL.U32 R44, R45, 0x2, RZ ;  /* 0x000000022d2c7824 */ /* 0x000fe200078e00ff */
[----:B------:R-:W-:-:S04]  /*1a70*/  UIADD3 UR17, UP1, UR10, 0x20880, URZ ;  /* 0x000208800a117890 */ /* 0x000fc8000ff3e03f */
[----:B------:R-:W-:Y:S01]  /*1a80*/  UIADD3.X UR16, URZ, UR11, URZ, UP1, !UPT ;  /* 0x0000000b3f107290 */ /* 0x000fe20008ffe43f */
[----:B------:R-:W-:Y:S02]  /*1a90*/  IMAD.SHL.U32 R35, R35, 0x40, RZ ;  /* 0x0000004023237824 */ /* 0x000fe400078e00ff */
[----:B------:R-:W-:-:S03]  /*1aa0*/  IMAD R23, R23, c[0x0][0x1b0], RZ ;  /* 0x00006c0017177a24 */ /* 0x000fc600078e02ff */
[----:B------:R-:W-:Y:S01]  /*1ab0*/  LOP3.LUT R35, R35, 0xfffffe00, RZ, 0xc0, !PT ;  /* 0xfffffe0023237812 */ /* 0x000fe200078ec0ff */
[----:B------:R-:W-:-:S04]  /*1ac0*/  IMAD.WIDE.U32 R76, R48, c[0x0][0x1b0], R76 ;  /* 0x00006c00304c7a25 */ /* 0x000fc800078e004c */
[----:B------:R-:W-:-:S04]  /*1ad0*/  IMAD R48, R48, c[0x0][0x1b4], R23 ;  /* 0x00006d0030307a24 */ /* 0x000fc800078e0217 */
[----:B------:R-:W-:Y:S01]  /*1ae0*/  IMAD.IADD R77, R77, 0x1, R48 ;  /* 0x000000014d4d7824 */ /* 0x000fe200078e0230 */
[----:B------:R-:W-:Y:S04]  /*1af0*/  STL [R1+0x430], R0 ;  /* 0x0004300001007387 */ /* 0x000fe80000100800 */
[----:B------:R-:W-:Y:S04]  /*1b00*/  STL.64 [R1+0x288], R56 ;  /* 0x0002883801007387 */ /* 0x000fe80000100a00 */
[----:B------:R-:W-:Y:S04]  /*1b10*/  STL [R1+0x344], R58 ;  /* 0x0003443a01007387 */ /* 0x000fe80000100800 */
[----:B------:R-:W-:Y:S04]  /*1b20*/  STL [R1+0x74], R68 ;  /* 0x0000744401007387 */ /* 0x000fe80000100800 */
[----:B------:R-:W-:Y:S04]  /*1b30*/  STL.U8 [R1+0x108], RZ ;  /* 0x000108ff01007387 */ /* 0x000fe80000100000 */
[----:B------:R-:W-:Y:S04]  /*1b40*/  STL.U8 [R1+0x109], RZ ;  /* 0x000109ff01007387 */ /* 0x000fe80000100000 */
[----:B------:R-:W-:Y:S04]  /*1b50*/  STL.U8 [R1+0x10a], RZ ;  /* 0x00010aff01007387 */ /* 0x000fe80000100000 */
[----:B------:R-:W-:Y:S04]  /*1b60*/  STL.U8 [R1+0x10c], RZ ;  /* 0x00010cff01007387 */ /* 0x000fe80000100000 */
[----:B------:R-:W-:Y:S04]  /*1b70*/  STL.U8 [R1+0x11c], RZ ;  /* 0x00011cff01007387 */ /* 0x000fe80000100000 */
[----:B------:R-:W-:Y:S01]  /*1b80*/  STL.U8 [R1+0x12c], RZ ;  /* 0x00012cff01007387 */ /* 0x000fe20000100000 */
[----:B---3--:R-:W-:-:S04]  /*1b90*/  SHF.R.S32.HI R15, RZ, 0x1f, R68 ;  /* 0x0000001fff0f7819 */ /* 0x008fc80000011444 */
[----:B------:R-:W-:Y:S01]  /*1ba0*/  IADD3.X R8, R15, R4, R8, P1, P0 ;  /* 0x000000040f087210 */ /* 0x000fe20000fe0408 */
[----:B------:R-:W-:Y:S01]  /*1bb0*/  IMAD R4, R30, c[0x0][0x208], RZ ;  /* 0x000082001e047a24 */ /* 0x000fe200078e02ff */
[----:B------:R-:W-:Y:S01]  /*1bc0*/  LEA R64, P1, R7, c[0x0][0x280], 0x2 ;  /* 0x0000a00007407a11 */ /* 0x000fe200078210ff */
[----:B------:R-:W-:-:S04]  /*1bd0*/  IMAD.WIDE.U32 R30, R27, c[0x0][0x208], R60 ;  /* 0x000082001b1e7a25 */ /* 0x000fc800078e003c */
[----:B------:R-:W-:Y:S01]  /*1be0*/  IMAD R4, R27, c[0x0][0x20c], R4 ;  /* 0x000083001b047a24 */ /* 0x000fe200078e0204 */
[----:B------:R-:W-:Y:S02]  /*1bf0*/  LEA.HI.X R65, R7, c[0x0][0x284], R6, 0x2, P1 ;  /* 0x0000a10007417a11 */ /* 0x000fe400008f1406 */
[----:B------:R-:W-:Y:S01]  /*1c00*/  LEA R62, P0, R5, c[0x0][0x220], 0x2 ;  /* 0x00008800053e7a11 */ /* 0x000fe200078010ff */
[----:B------:R-:W-:Y:S01]  /*1c10*/  IMAD.IADD R4, R31, 0x1, R4 ;  /* 0x000000011f047824 */ /* 0x000fe200078e0204 */
[----:B------:R-:W-:Y:S02]  /*1c20*/  LEA R40, P1, R30, c[0x0][0x1f0], 0x1 ;  /* 0x00007c001e287a11 */ /* 0x000fe400078208ff */
[----:B------:R-:W-:Y:S01]  /*1c30*/  SEL R15, R67, RZ, !P5 ;  /* 0x000000ff430f7207 */ /* 0x000fe20006800000 */
[----:B------:R-:W-:Y:S01]  /*1c40*/  IMAD R60, R46, c[0x0][0x1e8], RZ ;  /* 0x00007a002e3c7a24 */ /* 0x000fe200078e02ff */
[----:B------:R-:W-:Y:S02]  /*1c50*/  LEA.HI.X R63, R5, c[0x0][0x224], R8, 0x2, P0 ;  /* 0x00008900053f7a11 */ /* 0x000fe400000f1408 */
[----:B------:R-:W-:Y:S01]  /*1c60*/  LEA.HI.X R41, R30, c[0x0][0x1f4], R4, 0x1, P1 ;  /* 0x00007d001e297a11 */ /* 0x000fe200008f0c04 */
[----:B------:R-:W-:Y:S01]  /*1c70*/  IMAD.WIDE.U32 R4, R15, c[0x0][0x1e8], R50 ;  /* 0x00007a000f047a25 */ /* 0x000fe200078e0032 */
[----:B------:R-:W-:-:S02]  /*1c80*/  LEA R42, P0, R43, c[0x0][0x258], 0x2 ;  /* 0x000096002b2a7a11 */ /* 0x000fc400078010ff */
[----:B------:R-:W-:Y:S02]  /*1c90*/  ISETP.GE.AND P5, PT, R29, 0x1, PT ;  /* 0x000000011d00780c */ /* 0x000fe40003fa6270 */
[----:B------:R-:W-:Y:S01]  /*1ca0*/  LEA.HI R50, R11, R68, RZ, 0x2 ;  /* 0x000000440b327211 */ /* 0x000fe200078f10ff */
[----:B------:R-:W-:Y:S01]  /*1cb0*/  IMAD R60, R15, c[0x0][0x1ec], R60 ;  /* 0x00007b000f3c7a24 */ /* 0x000fe200078e023c */
[----:B------:R-:W-:Y:S01]  /*1cc0*/  LEA.HI.X R43, R43, c[0x0][0x25c], R2, 0x2, P0 ;  /* 0x000097002b2b7a11 */ /* 0x000fe200000f1402 */
[----:B------:R-:W-:Y:S01]  /*1cd0*/  IMAD.MOV.U32 R27, RZ, RZ, 0x20 ;  /* 0x00000020ff1b7424 */ /* 0x000fe200078e00ff */
[----:B------:R-:W-:Y:S01]  /*1ce0*/  R2P PR, R39, 0x6 ;  /* 0x0000000627007804 */ /* 0x000fe20000000000 */
[----:B------:R-:W-:Y:S01]  /*1cf0*/  IMAD.MOV.U32 R2, RZ, RZ, 0x10 ;  /* 0x00000010ff027424 */ /* 0x000fe200078e00ff */
[--C-:B------:R-:W-:Y:S02]  /*1d00*/  SHF.R.S32.HI R8, RZ, 0x2, R50.reuse ;  /* 0x00000002ff087819 */ /* 0x100fe40000011432 */
[----:B------:R-:W-:Y:S01]  /*1d10*/  SHF.R.S32.HI R51, RZ, 0x1f, R50 ;  /* 0x0000001fff337819 */ /* 0x000fe20000011432 */
[----:B------:R-:W-:Y:S01]  /*1d20*/  IMAD.IADD R61, R5, 0x1, R60 ;  /* 0x00000001053d7824 */ /* 0x000fe200078e023c */
[----:B------:R-:W-:Y:S01]  /*1d30*/  ISETP.GE.AND P0, PT, R29, 0x61, PT ;  /* 0x000000611d00780c */ /* 0x000fe20003f06270 */
[----:B------:R-:W-:Y:S01]  /*1d40*/  IMAD.MOV.U32 R60, RZ, RZ, R4 ;  /* 0x000000ffff3c7224 */ /* 0x000fe200078e0004 */
[----:B------:R-:W-:Y:S01]  /*1d50*/  LEA.HI R51, R51, R8, RZ, 0x3 ;  /* 0x0000000833337211 */ /* 0x000fe200078f18ff */
[----:B------:R-:W-:Y:S01]  /*1d60*/  IMAD R5, R73, c[0x0][0x1d8], RZ ;  /* 0x0000760049057a24 */ /* 0x000fe200078e02ff */
[----:B------:R-:W-:-:S02]  /*1d70*/  SEL R7, R27, 0xffffffe0, !P2 ;  /* 0xffffffe01b077807 */ /* 0x000fc40005000000 */
[----:B------:R-:W-:Y:S01]  /*1d80*/  SEL R6, R2, 0xfffffff0, !P1 ;  /* 0xfffffff002067807 */ /* 0x000fe20004800000 */
[----:B------:R-:W-:Y:S01]  /*1d90*/  IMAD R4, R72, c[0x0][0x1dc], R5 ;  /* 0x0000770048047a24 */ /* 0x000fe200078e0205 */
[----:B------:R-:W-:Y:S01]  /*1da0*/  R2P PR, R28, 0x6 ;  /* 0x000000061c007804 */ /* 0x000fe20000000000 */
[----:B------:R-:W-:Y:S01]  /*1db0*/  IMAD.WIDE.U32 R60, R72, c[0x0][0x1d8], R60 ;  /* 0x00007600483c7a25 */ /* 0x000fe200078e003c */
[----:B------:R-:W-:-:S03]  /*1dc0*/  LOP3.LUT R51, R51, 0xfffffff8, RZ, 0xc0, !PT ;  /* 0xfffffff833337812 */ /* 0x000fc600078ec0ff */
[----:B------:R-:W-:Y:S01]  /*1dd0*/  SEL R5, R27, 0xffffffe0, !P2 ;  /* 0xffffffe01b057807 */ /* 0x000fe20005000000 */
[----:B------:R-:W-:Y:S01]  /*1de0*/  IMAD.IADD R4, R61, 0x1, R4 ;  /* 0x000000013d047824 */ /* 0x000fe200078e0204 */
[----:B------:R-:W-:Y:S01]  /*1df0*/  LEA R52, P2, R60, c[0x0][0x1c0], 0x1 ;  /* 0x000070003c347a11 */ /* 0x000fe200078408ff */
[----:B------:R-:W-:Y:S01]  /*1e00*/  IMAD.IADD R51, R8, 0x1, -R51 ;  /* 0x0000000108337824 */ /* 0x000fe200078e0a33 */
[----:B------:R-:W-:Y:S02]  /*1e10*/  ISETP.GE.OR P6, PT, R9, c[0x0][0x1cc], !P5 ;  /* 0x0000730009007a0c */ /* 0x000fe40006fc6670 */
[----:B------:R-:W-:Y:S01]  /*1e20*/  LEA.HI.X R53, R60, c[0x0][0x1c4], R4, 0x1, P2 ;  /* 0x000071003c357a11 */ /* 0x000fe200010f0c04 */
[----:B------:R-:W-:Y:S01]  /*1e30*/  IMAD.U32 R28, RZ, RZ, UR5 ;  /* 0x00000005ff1c7e24 */ /* 0x000fe2000f8e00ff */
[----:B------:R-:W-:Y:S01]  /*1e40*/  SEL R4, R2, 0xfffffff0, !P1 ;  /* 0xfffffff002047807 */ /* 0x000fe20004800000 */
[----:B------:R-:W-:Y:S01]  /*1e50*/  IMAD.U32 R31, RZ, RZ, UR12 ;  /* 0x0000000cff1f7e24 */ /* 0x000fe2000f8e00ff */
[----:B------:R-:W-:Y:S01]  /*1e60*/  MOV R29, UR4 ;  /* 0x00000004001d7c02 */ /* 0x000fe20008000f00 */
[----:B------:R-:W-:Y:S01]  /*1e70*/  ULDC.64 UR4, c[0x0][0x1d8] ;  /* 0x0000760000047ab9 */ /* 0x000fe20000000a00 */
[----:B------:R-:W-:Y:S01]  /*1e80*/  R2P PR, R51, 0x6 ;  /* 0x0000000633007804 */ /* 0x000fe20000000000 */
[----:B------:R-:W-:Y:S01]  /*1e90*/  IMAD.U32 R30, RZ, RZ, UR14 ;  /* 0x0000000eff1e7e24 */ /* 0x000fe2000f8e00ff */
[----:B------:R-:W-:Y:S01]  /*1ea0*/  UMOV UR12, 0x6 ;  /* 0x00000006000c7882 */ /* 0x000fe20000000000 */
[----:B------:R-:W-:Y:S01]  /*1eb0*/  SHF.R.S32.HI R8, RZ, 0x7, R26 ;  /* 0x00000007ff087819 */ /* 0x000fe2000001141a */
[----:B------:R-:W-:Y:S01]  /*1ec0*/  USHF.L.U32 UR14, UR4, 0x6, URZ ;  /* 0x00000006040e7899 */ /* 0x000fe2000800063f */
[----:B------:R-:W-:Y:S01]  /*1ed0*/  SHF.R.S32.HI R26, RZ, 0x7, R3 ;  /* 0x00000007ff1a7819 */ /* 0x000fe20000011403 */
[----:B------:R-:W-:Y:S01]  /*1ee0*/  USHF.L.U64.HI UR18, UR4, UR12, UR5 ;  /* 0x0000000c04127299 */ /* 0x000fe20008010205 */
[----:B------:R-:W-:Y:S01]  /*1ef0*/  SHF.R.S32.HI R60, RZ, 0xd, R10 ;  /* 0x0000000dff3c7819 */ /* 0x000fe2000001140a */
[----:B------:R-:W-:Y:S01]  /*1f00*/  UIADD3.X UR5, URZ, UR11, URZ, UP0, !UPT ;  /* 0x0000000b3f057290 */ /* 0x000fe200087fe43f */
[----:B------:R-:W-:Y:S01]  /*1f10*/  SEL R3, R27, 0xffffffe0, !P2 ;  /* 0xffffffe01b037807 */ /* 0x000fe20005000000 */
[----:B------:R-:W-:Y:S01]  /*1f20*/  @!PT LDS RZ, [RZ] ;  /* 0x00000000fffff984 */ /* 0x000fe20000000800 */
[----:B------:R-:W-:Y:S01]  /*1f30*/  @!PT LDS RZ, [RZ] ;  /* 0x00000000fffff984 */ /* 0x000fe20000000800 */
[----:B------:R-:W-:Y:S01]  /*1f40*/  @!PT LDS RZ, [RZ] ;  /* 0x00000000fffff984 */ /* 0x000fe20000000800 */
[----:B------:R1:W-:Y:S01]  /*1f50*/  LDGSTS.E.BYPASS.LTC128B.128 [R44+0x4080], [R52.64], !P6 ;  /* 0x04080000342c7fae */ /* 0x0003e2000f101d46 */
[----:B------:R-:W-:-:S02]  /*1f60*/  LEA.HI R27, R11, R68, RZ, 0x5 ;  /* 0x000000440b1b7211 */ /* 0x000fc400078f28ff */
[----:B------:R-:W-:Y:S01]  /*1f70*/  SEL R2, R2, 0xfffffff0, !P1 ;  /* 0xfffffff002027807 */ /* 0x000fe20004800000 */
[----:B------:R-:W-:Y:S01]  /*1f80*/  STL.128 [R1+0x30], R28 ;  /* 0x0000301c01007387 */ /* 0x000fe20000100c00 */
[----:B------:R-:W-:Y:S02]  /*1f90*/  IADD3 R74, P2, R52, UR14, RZ ;  /* 0x0000000e344a7c10 */ /* 0x000fe4000ff5e0ff */
[----:B------:R-:W-:Y:S01]  /*1fa0*/  ISETP.GE.AND P1, PT, R9, c[0x0][0x1fc], PT ;  /* 0x00007f0009007a0c */ /* 0x000fe20003f26270 */
[----:B------:R3:W-:Y:S01]  /*1fb0*/  STL [R1+0xf8], R60 ;  /* 0x0000f83c01007387 */ /* 0x0007e20000100800 */
[----:B------:R-:W-:Y:S02]  /*1fc0*/  IADD3.X R75, R53, UR18, RZ, P2, !PT ;  /* 0x00000012354b7c10 */ /* 0x000fe400097fe4ff */
[C---:B------:R-:W-:Y:S01]  /*1fd0*/  ISETP.GE.OR P6, PT, R9.reuse, c[0x0][0x1cc], !P4 ;  /* 0x0000730009007a0c */ /* 0x040fe200067c6670 */
[----:B------:R2:W-:Y:S01]  /*1fe0*/  STL [R1+0x78], R8 ;  /* 0x0000780801007387 */ /* 0x0005e20000100800 */
[C---:B------:R-:W-:Y:S01]  /*1ff0*/  ISETP.GE.OR P2, PT, R9.reuse, c[0x0][0x1cc], !P3 ;  /* 0x0000730009007a0c */ /* 0x040fe20005f46670 */
[----:B------:R-:W-:Y:S01]  /*2000*/  IMAD.U32 R10, RZ, RZ, UR15 ;  /* 0x0000000fff0a7e24 */ /* 0x000fe2000f8e00ff */
[C---:B------:R-:W-:Y:S01]  /*2010*/  ISETP.GE.OR P5, PT, R9.reuse, c[0x0][0x19c], !P5 ;  /* 0x0000670009007a0c */ /* 0x040fe20006fa6670 */
[----:B------:R2:W-:Y:S01]  /*2020*/  STL [R1+0xa0], R26 ;  /* 0x0000a01a01007387 */ /* 0x0005e20000100800 */
[----:B------:R-:W-:-:S02]  /*2030*/  ISETP.GE.OR P4, PT, R9, c[0x0][0x19c], !P4 ;  /* 0x0000670009007a0c */ /* 0x000fc40006786670 */
[----:B------:R-:W-:Y:S01]  /*2040*/  ISETP.GE.OR P3, PT, R9, c[0x0][0x19c], !P3 ;  /* 0x0000670009007a0c */ /* 0x000fe20005f66670 */
[----:B------:R-:W-:Y:S01]  /*2050*/  ULDC UR4, c[0x0][0x1c] ;  /* 0x0000070000047ab9 */ /* 0x000fe20000000800 */
[----:B------:R-:W-:Y:S02]  /*2060*/  IMAD.SHL.U32 R39, R39, 0x40, RZ ;  /* 0x0000004027277824 */ /* 0x000fe400078e00ff */
[----:B------:R-:W-:Y:S01]  /*2070*/  IMAD R46, R46, c[0x0][0x1b8], RZ ;  /* 0x00006e002e2e7a24 */ /* 0x000fe200078e02ff */
[----:B------:R-:W-:Y:S01]  /*2080*/  STL.64 [R1+0x248], R6 ;  /* 0x0002480601007387 */ /* 0x000fe20000100a00 */
[----:B-1----:R-:W-:Y:S01]  /*2090*/  SHF.R.S32.HI R52, RZ, 0x7, R25 ;  /* 0x00000007ff347819 */ /* 0x002fe20000011419 */
[----:B------:R-:W-:Y:S02]  /*20a0*/  IMAD.U32 R25, RZ, RZ, UR5 ;  /* 0x00000005ff197e24 */ /* 0x000fe4000f8e00ff */
[----:B------:R-:W-:Y:S01]  /*20b0*/  STL.64 [R1+0x258], R6 ;  /* 0x0002580601007387 */ /* 0x000fe20000100a00 */
[----:B---3--:R-:W-:-:S03]  /*20c0*/  SHF.R.S32.HI R60, RZ, 0x1f, R27 ;  /* 0x0000001fff3c7819 */ /* 0x008fc6000001141b */
[----:B------:R-:W-:Y:S01]  /*20d0*/  STL.64 [R1+0x300], R6 ;  /* 0x0003000601007387 */ /* 0x000fe20000100a00 */
[----:B------:R-:W-:Y:S02]  /*20e0*/  SHF.R.S32.HI R31, RZ, 0x5, R27 ;  /* 0x00000005ff1f7819 */ /* 0x000fe4000001141b */
[----:B------:R-:W-:Y:S01]  /*20f0*/  SEL R30, RZ, 0x1, P1 ;  /* 0x00000001ff1e7807 */ /* 0x000fe20000800000 */
[----:B------:R-:W-:Y:S01]  /*2100*/  STL [R1+0x2d8], R7 ;  /* 0x0002d80701007387 */ /* 0x000fe20000100800 */
[C---:B------:R-:W-:Y:S02]  /*2110*/  ISETP.GE.OR P1, PT, R9.reuse, c[0x0][0x1cc], !P0 ;  /* 0x0000730009007a0c */ /* 0x040fe40004726670 */
[----:B------:R-:W-:Y:S01]  /*2120*/  LEA.HI R60, R60, R31, RZ, 0x2 ;  /* 0x0000001f3c3c7211 */ /* 0x000fe200078f10ff */
[----:B--2---:R-:W-:Y:S01]  /*2130*/  IMAD.MOV.U32 R8, RZ, RZ, R28 ;  /* 0x000000ffff087224 */ /* 0x004fe200078e001c */
[----:B------:R-:W-:Y:S01]  /*2140*/  ISETP.GE.OR P0, PT, R9, c[0x0][0x19c], !P0 ;  /* 0x0000670009007a0c */ /* 0x000fe20004706670 */
[----:B------:R-:W-:Y:S01]  /*2150*/  IMAD.MOV.U32 R9, RZ, RZ, R29 ;  /* 0x000000ffff097224 */ /* 0x000fe200078e001d */
[----:B------:R-:W-:Y:S01]  /*2160*/  MOV R11, R25 ;  /* 0x00000019000b7202 */ /* 0x000fe20000000f00 */
[----:B------:R-:W-:Y:S01]  /*2170*/  IMAD.U32 R26, RZ, RZ, UR17 ;  /* 0x00000011ff1a7e24 */ /* 0x000fe2000f8e00ff */
[----:B------:R-:W-:Y:S01]  /*2180*/  LOP3.LUT R60, R60, 0xfffffffc, RZ, 0xc0, !PT ;  /* 0xfffffffc3c3c7812 */ /* 0x000fe200078ec0ff */
[----:B------:R-:W-:Y:S01]  /*2190*/  STL [R1+0xc8], R52 ;  /* 0x0000c83401007387 */ /* 0x000fe20000100800 */
[----:B------:R-:W-:Y:S01]  /*21a0*/  LOP3.LUT R27, R27, 0xffffffe0, RZ, 0xc0, !PT ;  /* 0xffffffe01b1b7812 */ /* 0x000fe200078ec0ff */
[----:B------:R-:W-:-:S02]  /*21b0*/  IMAD.U32 R25, RZ, RZ, UR16 ;  /* 0x00000010ff197e24 */ /* 0x000fc4000f8e00ff */
[----:B------:R1:W-:Y:S04]  /*21c0*/  STL [R1+0xe0], R52 ;  /* 0x0000e03401007387 */ /* 0x0003e80000100800 */
[----:B------:R2:W-:Y:S01]  /*21d0*/  STL.128 [R1+0x50], R8 ;  /* 0x0000500801007387 */ /* 0x0005e20000100c00 */
[----:B------:R-:W-:Y:S01]  /*21e0*/  UIADD3 UR15, UP0, UR10, 0x18480, URZ ;  /* 0x000184800a0f7890 */ /* 0x000fe2000ff1e03f */
[----:B------:R-:W-:Y:S02]  /*21f0*/  IMAD.WIDE.U32 R76, R15, c[0x0][0x1b8], R76 ;  /* 0x00006e000f4c7a25 */ /* 0x000fe400078e004c */
[----:B------:R-:W-:Y:S04]  /*2200*/  STL [R1+0x2e8], R7 ;  /* 0x0002e80701007387 */ /* 0x000fe80000100800 */
[----:B------:R-:W-:Y:S04]  /*2210*/  STL [R1+0x318], R7 ;  /* 0x0003180701007387 */ /* 0x000fe80000100800 */
[----:B------:R-:W-:Y:S04]  /*2220*/  STL.64 [R1+0x270], R4 ;  /* 0x0002700401007387 */ /* 0x000fe80000100a00 */
[----:B------:R-:W-:Y:S04]  /*2230*/  STL.64 [R1+0x280], R4 ;  /* 0x0002800401007387 */ /* 0x000fe80000100a00 */
[----:B------:R3:W-:Y:S01]  /*2240*/  LDGSTS.E.BYPASS.LTC128B.128 [R44+0x5080], [R74.64], !P6 ;  /* 0x050800004a2c7fae */ /* 0x0007e2000f101d46 */
[----:B-1----:R-:W-:Y:S01]  /*2250*/  LEA.HI R52, R24, R49, RZ, 0x1 ;  /* 0x0000003118347211 */ /* 0x002fe200078f08ff */
[----:B------:R-:W-:-:S04]  /*2260*/  IMAD.MOV.U32 R24, RZ, RZ, R26 ;  /* 0x000000ffff187224 */ /* 0x000fc800078e001a */
[----:B------:R-:W-:Y:S01]  /*2270*/  IMAD.MOV.U32 R26, RZ, RZ, R24 ;  /* 0x000000ffff1a7224 */ /* 0x000fe200078e0018 */
[----:B--2---:R-:W-:Y:S01]  /*2280*/  IADD3 R9, R31, -R60, RZ ;  /* 0x8000003c1f097210 */ /* 0x004fe20007ffe0ff */
[----:B------:R-:W-:Y:S02]  /*2290*/  IMAD.IADD R8, R68, 0x1, -R27 ;  /* 0x0000000144087824 */ /* 0x000fe400078e0a1b */
[----:B------:R-:W-:Y:S02]  /*22a0*/  IMAD.MOV.U32 R27, RZ, RZ, R25 ;  /* 0x000000ffff1b7224 */ /* 0x000fe400078e0019 */
[----:B------:R-:W-:Y:S01]  /*22b0*/  IMAD.SHL.U32 R60, R9, 0x10, RZ ;  /* 0x00000010093c7824 */ /* 0x000fe200078e00ff */
[----:B------:R-:W-:Y:S02]  /*22c0*/  LOP3.LUT R52, R52, 0xfffffffe, RZ, 0xc0, !PT ;  /* 0xfffffffe34347812 */ /* 0x000fe400078ec0ff */
[----:B------:R1:W-:Y:S01]  /*22d0*/  STL.128 [R1+0x60], R24 ;  /* 0x0000601801007387 */ /* 0x0003e20000100c00 */
[----:B------:R-:W-:-:S02]  /*22e0*/  SHF.R.S32.HI R31, RZ, 0x1f, R8 ;  /* 0x0000001fff1f7819 */ /* 0x000fc40000011408 */
[----:B------:R-:W-:Y:S01]  /*22f0*/  LOP3.LUT R47, R47, 0x30, R60, 0xf8, !PT ;  /* 0x000000302f2f7812 */ /* 0x000fe200078ef83c */
[----:B------:R-:W-:Y:S01]  /*2300*/  IMAD.IADD R52, R49, 0x1, -R52 ;  /* 0x0000000131347824 */ /* 0x000fe200078e0a34 */
[----:B------:R-:W-:Y:S01]  /*2310*/  LEA.HI R31, R31, R8, RZ, 0x2 ;  /* 0x000000081f1f7211 */ /* 0x000fe200078f10ff */
[----:B------:R-:W-:Y:S01]  /*2320*/  IMAD.SHL.U32 R49, R49, 0x8, RZ ;  /* 0x0000000831317824 */ /* 0x000fe200078e00ff */
[----:B------:R-:W-:Y:S01]  /*2330*/  LOP3.LUT R47, R47, 0x8, R22, 0xf8, !PT ;  /* 0x000000082f2f7812 */ /* 0x000fe200078ef816 */
[----:B------:R2:W-:Y:S03]  /*2340*/  STL.U8 [R1+0x348], R30 ;  /* 0x0003481e01007387 */ /* 0x0005e60000100000 */
[----:B------:R-:W-:Y:S01]  /*2350*/  LOP3.LUT R47, R47, R36, RZ, 0x3c, !PT ;  /* 0x000000242f2f7212 */ /* 0x000fe200078e3cff */
[----:B------:R-:W-:Y:S04]  /*2360*/  STL.64 [R1+0x110], R8 ;  /* 0x0001100801007387 */ /* 0x000fe80000100a00 */
[----:B------:R-:W-:Y:S04]  /*2370*/  STL.64 [R1+0x120], R8 ;  /* 0x0001200801007387 */ /* 0x000fe80000100a00 */
[----:B------:R3:W-:Y:S01]  /*2380*/  STL.64 [R1+0x130], R8 ;  /* 0x0001300801007387 */ /* 0x0007e20000100a00 */
[----:B-1----:R-:W-:Y:S01]  /*2390*/  LOP3.LUT R27, R50, 0x7ffffffc, RZ, 0xc0, !PT ;  /* 0x7ffffffc321b7812 */ /* 0x002fe200078ec0ff */
[----:B------:R-:W-:Y:S01]  /*23a0*/  IMAD.SHL.U32 R50, R51, 0x40, RZ ;  /* 0x0000004033327824 */ /* 0x000fe200078e00ff */
[----:B------:R-:W-:-:S04]  /*23b0*/  LEA.HI.SX32 R26, R31, R60, 0x1e ;  /* 0x0000003c1f1a7211 */ /* 0x000fc800078ff2ff */
[----:B------:R-:W-:Y:S01]  /*23c0*/  LOP3.LUT R50, R50, 0x1c0, RZ, 0xc0, !PT ;  /* 0x000001c032327812 */ /* 0x000fe200078ec0ff */
[----:B--2---:R-:W-:Y:S01]  /*23d0*/  IMAD.IADD R30, R68, 0x1, -R27 ;  /* 0x00000001441e7824 */ /* 0x004fe200078e0a1b */
[----:B------:R-:W-:Y:S02]  /*23e0*/  LOP3.LUT R27, R49, 0x8, RZ, 0xc0, !PT ;  /* 0x00000008311b7812 */ /* 0x000fe400078ec0ff */
[----:B------:R-:W-:Y:S01]  /*23f0*/  SHF.R.U32.HI R31, RZ, 0x3, R50 ;  /* 0x00000003ff1f7819 */ /* 0x000fe20000011632 */
[----:B------:R-:W-:Y:S01]  /*2400*/  UIADD3.X UR5, URZ, UR4, URZ, UP0, !UPT ;  /* 0x000000043f057290 */ /* 0x000fe200087fe43f */
[C---:B---3--:R-:W-:Y:S01]  /*2410*/  SHF.L.U32 R8, R38.reuse, 0x4, RZ ;  /* 0x0000000426087819 */ /* 0x048fe200000006ff */
[----:B------:R-:W-:Y:S02]  /*2420*/  IMAD.SHL.U32 R9, R9, 0x400, RZ ;  /* 0x0000040009097824 */ /* 0x000fe400078e00ff */
[----:B------:R-:W-:Y:S01]  /*2430*/  IMAD R47, R38, 0x200, R47 ;  /* 0x00000200262f7824 */ /* 0x000fe200078e022f */
[----:B------:R-:W-:Y:S01]  /*2440*/  LOP3.LUT R8, R27, 0x10, R8, 0xf8, !PT ;  /* 0x000000101b087812 */ /* 0x000fe200078ef808 */
[----:B------:R-:W-:Y:S01]  /*2450*/  IMAD R30, R30, 0x2, R9 ;  /* 0x000000021e1e7824 */ /* 0x000fe200078e0209 */
[----:B------:R-:W-:Y:S01]  /*2460*/  LOP3.LUT R27, R31, R50, R27, 0x1e, !PT ;  /* 0x000000321f1b7212 */ /* 0x000fe200078e1e1b */
[----:B------:R-:W-:Y:S01]  /*2470*/  IMAD.SHL.U32 R38, R38, 0x8, RZ ;  /* 0x0000000826267824 */ /* 0x000fe200078e00ff */
[----:B------:R-:W-:Y:S01]  /*2480*/  LOP3.LUT R39, R39, 0x1c0, RZ, 0xc0, !PT ;  /* 0x000001c027277812 */ /* 0x000fe200078ec0ff */
[----:B------:R-:W-:Y:S01]  /*2490*/  IMAD.U32 R79, RZ, RZ, UR5 ;  /* 0x00000005ff4f7e24 */ /* 0x000fe2000f8e00ff */
[----:B------:R-:W-:Y:S01]  /*24a0*/  UIADD3 UR5, UP0, UR10, 0x10080, URZ ;  /* 0x000100800a057890 */ /* 0x000fe2000ff1e03f */
[----:B------:R-:W-:Y:S01]  /*24b0*/  IMAD.IADD R27, R30, 0x1, R27 ;  /* 0x000000011e1b7824 */ /* 0x000fe200078e021b */
[----:B------:R-:W-:-:S02]  /*24c0*/  SHF.R.U32.HI R31, RZ, 0x3, R39 ;  /* 0x00000003ff1f7819 */ /* 0x000fc40000011627 */
[----:B------:R-:W-:Y:S01]  /*24d0*/  LOP3.LUT R30, R39, 0x8, R38, 0xf8, !PT ;  /* 0x00000008271e7812 */ /* 0x000fe200078ef826 */
[----:B------:R-:W-:Y:S01]  /*24e0*/  UIADD3.X UR11, URZ, UR11, URZ, UP0, !UPT ;  /* 0x0000000b3f0b7290 */ /* 0x000fe200087fe43f */
[----:B------:R-:W-:Y:S01]  /*24f0*/  IMAD.WIDE.U32 R50, R37, 0x2, R28 ;  /* 0x0000000225327825 */ /* 0x000fe200078e001c */
[----:B------:R-:W-:Y:S01]  /*2500*/  UIADD3 UR10, UP0, UR10, 0x18080, URZ ;  /* 0x000180800a0a7890 */ /* 0x000fe2000ff1e03f */
[----:B------:R-:W-:Y:S02]  /*2510*/  LOP3.LUT R30, R30, R31, RZ, 0x3c, !PT ;  /* 0x0000001f1e1e7212 */ /* 0x000fe400078e3cff */
[----:B------:R-:W-:Y:S01]  /*2520*/  IMAD.WIDE.U32 R36, R47, 0x2, R10 ;  /* 0x000000022f247825 */ /* 0x000fe200078e000a */
[----:B------:R-:W-:Y:S01]  /*2530*/  UIADD3.X UR4, URZ, UR4, URZ, UP0, !UPT ;  /* 0x000000043f047290 */ /* 0x000fe200087fe43f */
[-C--:B------:R-:W-:Y:S02]  /*2540*/  IADD3 R9, R30, R35.reuse, R9 ;  /* 0x000000231e097210 */ /* 0x080fe40007ffe009 */
[----:B------:R-:W-:Y:S01]  /*2550*/  IMAD.WIDE.U32 R10, R27, 0x2, R10 ;  /* 0x000000021b0a7825 */ /* 0x000fe200078e000a */
[----:B------:R-:W-:Y:S01]  /*2560*/  LOP3.LUT R8, R31, R8, R39, 0x1e, !PT ;  /* 0x000000081f087212 */ /* 0x000fe200078e1e27 */
[----:B------:R1:W-:Y:S04]  /*2570*/  STL.64 [R1+0x278], R50 ;  /* 0x0002783201007387 */ /* 0x0003e80000100a00 */
[----:B------:R2:W-:Y:S01]  /*2580*/  STL.64 [R1+0x2a0], R10 ;  /* 0x0002a00a01007387 */ /* 0x0005e20000100a00 */
[----:B------:R-:W-:Y:S01]  /*2590*/  IMAD.U32 R78, RZ, RZ, UR15 ;  /* 0x0000000fff4e7e24 */ /* 0x000fe2000f8e00ff */
[----:B------:R-:W-:Y:S01]  /*25a0*/  LOP3.LUT R7, R8, R35, RZ, 0xfc, !PT ;  /* 0x0000002308077212 */ /* 0x000fe200078efcff */
[----:B------:R-:W-:-:S04]  /*25b0*/  IMAD.WIDE.U32 R38, R47, 0x2, R24 ;  /* 0x000000022f267825 */ /* 0x000fc800078e0018 */
[----:B------:R-:W-:Y:S02]  /*25c0*/  IMAD.U32 R22, RZ, RZ, UR5 ;  /* 0x00000005ff167e24 */ /* 0x000fe4000f8e00ff */
[----:B------:R-:W-:Y:S02]  /*25d0*/  IMAD.U32 R23, RZ, RZ, UR11 ;  /* 0x0000000bff177e24 */ /* 0x000fe4000f8e00ff */
[----:B------:R-:W-:Y:S02]  /*25e0*/  IMAD R46, R15, c[0x0][0x1bc], R46 ;  /* 0x00006f000f2e7a24 */ /* 0x000fe400078e022e */
[----:B------:R-:W-:Y:S01]  /*25f0*/  IMAD R5, R73, c[0x0][0x1a8], RZ ;  /* 0x00006a0049057a24 */ /* 0x000fe200078e02ff */
[----:B------:R3:W-:Y:S01]  /*2600*/  STL.128 [R1+0x2c0], R36 ;  /* 0x0002c02401007387 */ /* 0x0007e20000100c00 */
[----:B------:R-:W-:Y:S01]  /*2610*/  IMAD.WIDE R80, R58, 0x4, R78 ;  /* 0x000000043a507825 */ /* 0x000fe200078e024e */
[----:B-1----:R-:W-:-:S03]  /*2620*/  MOV R51, UR4 ;  /* 0x0000000400337c02 */ /* 0x002fc60008000f00 */
[----:B------:R-:W-:Y:S02]  /*2630*/  IMAD.U32 R50, RZ, RZ, UR10 ;  /* 0x0000000aff327e24 */ /* 0x000fe4000f8e00ff */
[----:B--2---:R-:W-:Y:S01]  /*2640*/  IMAD.WIDE.U32 R10, R9, 0x2, R20 ;  /* 0x00000002090a7825 */ /* 0x004fe200078e0014 */
[----:B------:R-:W-:Y:S02]  /*2650*/  USHF.L.U32 UR4, UR8, 0x7, URZ ;  /* 0x0000000708047899 */ /* 0x000fe4000800063f */
[----:B------:R-:W-:Y:S02]  /*2660*/  USHF.L.U64.HI UR8, UR8, UR13, UR9 ;  /* 0x0000000d08087299 */ /* 0x000fe40008010209 */
[----:B------:R1:W-:Y:S01]  /*2670*/  STL.64 [R1+0x250], R10 ;  /* 0x0002500a01007387 */ /* 0x0003e20000100a00 */
[----:B------:R-:W-:-:S04]  /*2680*/  IMAD.WIDE R78, R26, 0x4, R78 ;  /* 0x000000041a4e7825 */ /* 0x000fc800078e024e */
[----:B------:R-:W-:Y:S01]  /*2690*/  IMAD.WIDE.U32 R48, R27, 0x2, R24 ;  /* 0x000000021b307825 */ /* 0x000fe200078e0018 */
[----:B------:R-:W-:Y:S03]  /*26a0*/  STL.128 [R1+0x20], R20 ;  /* 0x0000201401007387 */ /* 0x000fe60000100c00 */
[----:B------:R-:W-:Y:S01]  /*26b0*/  IMAD.WIDE R30, R26, 0x4, R50 ;  /* 0x000000041a1e7825 */ /* 0x000fe200078e0232 */
[----:B------:R2:W-:Y:S03]  /*26c0*/  STL.128 [R1+0x40], R20 ;  /* 0x0000401401007387 */ /* 0x0005e60000100c00 */
[----:B------:R-:W-:Y:S02]  /*26d0*/  IMAD.IADD R77, R77, 0x1, R46 ;  /* 0x000000014d4d7824 */ /* 0x000fe400078e022e */
[C---:B------:R-:W-:Y:S01]  /*26e0*/  IMAD.WIDE.U32 R26, R7.reuse, 0x2, R20 ;  /* 0x00000002071a7825 */ /* 0x040fe200078e0014 */
[----:B------:R-:W-:Y:S03]  /*26f0*/  STL.64 [R1+0x298], R2 ;  /* 0x0002980201007387 */ /* 0x000fe60000100a00 */
[C---:B------:R-:W-:Y:S01]  /*2700*/  IMAD.WIDE.U32 R28, R7.reuse, 0x2, R28 ;  /* 0x00000002071c7825 */ /* 0x040fe200078e001c */
[----:B------:R4:W-:Y:S03]  /*2710*/  STL.64 [R1+0x2a8], R2 ;  /* 0x0002a80201007387 */ /* 0x0009e60000100a00 */
[----:B---3--:R-:W-:Y:S01]  /*2720*/  IMAD.WIDE.U32 R36, R7, 0x2, R22 ;  /* 0x0000000207247825 */ /* 0x008fe200078e0016 */
[----:B-1----:R-:W-:-:S03]  /*2730*/  IADD3 R10, P6, R74, UR14, RZ ;  /* 0x0000000e4a0a7c10 */ /* 0x002fc6000ffde0ff */
[----:B------:R-:W-:Y:S02]  /*2740*/  IMAD R8, R72, c[0x0][0x1ac], R5 ;  /* 0x00006b0048087a24 */ /* 0x000fe400078e0205 */
[----:B------:R-:W-:Y:S01]  /*2750*/  IMAD.WIDE R6, R58, 0x4, R50 ;  /* 0x000000043a067825 */ /* 0x000fe200078e0232 */
[----:B------:R-:W-:-:S03]  /*2760*/  IADD3.X R11, R75, UR18, RZ, P6, !PT ;  /* 0x000000124b0b7c10 */ /* 0x000fc6000b7fe4ff */
[----:B------:R-:W-:Y:S02]  /*2770*/  IMAD.MOV.U32 R4, RZ, RZ, R42 ;  /* 0x000000ffff047224 */ /* 0x000fe400078e002a */
[----:B------:R-:W-:Y:S01]  /*2780*/  IMAD.MOV.U32 R5, RZ, RZ, R43 ;  /* 0x000000ffff057224 */ /* 0x000fe200078e002b */
[----:B------:R1:W-:Y:S01]  /*2790*/  LDGSTS.E.BYPASS.LTC128B.128 [R44+0x6080], [R10.64], !P2 ;  /* 0x060800000a2c7fae */ /* 0x0003e2000d101d46 */
[----:B------:R-:W-:Y:S01]  /*27a0*/  IMAD.WIDE.U32 R72, R72, c[0x0][0x1a8], R76 ;  /* 0x00006a0048487a25 */ /* 0x000fe200078e004c */
[----:B--2---:R-:W-:Y:S02]  /*27b0*/  IADD3 R20, P6, R10, UR14, RZ ;  /* 0x0000000e0a147c10 */ /* 0x004fe4000ffde0ff */
[----:B------:R2:W-:Y:S01]  /*27c0*/  STL.128 [R1+0xd0], R4 ;  /* 0x0000d00401007387 */ /* 0x0005e20000100c00 */
[----:B------:R-:W-:-:S04]  /*27d0*/  IMAD.WIDE.U32 R38, R9, 0x2, R22 ;  /* 0x0000000209267825 */ /* 0x000fc800078e0016 */
[----:B----4-:R-:W-:Y:S01]  /*27e0*/  IMAD.U32 R2, RZ, RZ, UR4 ;  /* 0x00000004ff027e24 */ /* 0x010fe2000f8e00ff */
[----:B------:R-:W-:Y:S01]  /*27f0*/  ULDC.64 UR4, c[0x0][0x1a8] ;  /* 0x00006a0000047ab9 */ /* 0x000fe20000000a00 */
[----:B------:R-:W-:Y:S01]  /*2800*/  IMAD.U32 R3, RZ, RZ, UR8 ;  /* 0x00000008ff037e24 */ /* 0x000fe2000f8e00ff */
[----:B------:R-:W-:Y:S01]  /*2810*/  USHF.L.U64.HI UR5, UR4, UR12, UR5 ;  /* 0x0000000c04057299 */ /* 0x000fe20008010205 */
[----:B------:R-:W-:Y:S01]  /*2820*/  IMAD.WIDE.U32 R24, R9, 0x2, R24 ;  /* 0x0000000209187825 */ /* 0x000fe200078e0018 */
[----:B------:R-:W-:Y:S01]  /*2830*/  IADD3.X R21, R11, UR18, RZ, P6, !PT ;  /* 0x000000120b157c10 */ /* 0x000fe2000b7fe4ff */
[----:B------:R-:W-:Y:S02]  /*2840*/  USHF.L.U32 UR4, UR4, 0x6, URZ ;  /* 0x0000000604047899 */ /* 0x000fe4000800063f */
[----:B------:R-:W-:Y:S01]  /*2850*/  IMAD.IADD R9, R73, 0x1, R8 ;  /* 0x0000000149097824 */ /* 0x000fe200078e0208 */
[----:B------:R-:W-:Y:S01]  /*2860*/  LEA R8, P6, R72, c[0x0][0x190], 0x1 ;  /* 0x0000640048087a11 */ /* 0x000fe200078c08ff */
[----:B------:R3:W-:Y:S01]  /*2870*/  LDGSTS.E.BYPASS.LTC128B.128 [R44+0x7080], [R20.64], !P1 ;  /* 0x07080000142c7fae */ /* 0x0007e2000c901d46 */
[----:B------:R-:W-:-:S02]  /*2880*/  LOP3.LUT R32, R32, 0x1, RZ, 0xc0, !PT ;  /* 0x0000000120207812 */ /* 0x000fc400078ec0ff */
[----:B------:R-:W-:Y:S02]  /*2890*/  LEA.HI.X R9, R72, c[0x0][0x194], R9, 0x1, P6 ;  /* 0x0000650048097a11 */ /* 0x000fe400030f0c09 */
[----:B------:R-:W-:Y:S01]  /*28a0*/  SHF.R.S32.HI R15, RZ, 0x1f, R0 ;  /* 0x0000001fff0f7819 */ /* 0x000fe20000011400 */
[----:B------:R-:W-:Y:S01]  /*28b0*/  STL [R1+0x118], R52 ;  /* 0x0001183401007387 */ /* 0x000fe20000100800 */
[----:B------:R-:W-:-:S03]  /*28c0*/  ISETP.NE.U32.AND P2, PT, R32, 0x1, PT ;  /* 0x000000012000780c */ /* 0x000fc60003f45070 */
[----:B------:R-:W-:Y:S04]  /*28d0*/  STL [R1+0x128], R52 ;  /* 0x0001283401007387 */ /* 0x000fe80000100800 */
[----:B------:R4:W-:Y:S01]  /*28e0*/  STL [R1+0x138], R52 ;  /* 0x0001383401007387 */ /* 0x0009e20000100800 */
[----:B--2---:R-:W-:Y:S01]  /*28f0*/  IMAD.MOV.U32 R4, RZ, RZ, R2 ;  /* 0x000000ffff047224 */ /* 0x004fe200078e0002 */
[----:B------:R-:W-:Y:S01]  /*2900*/  MOV R6, R40 ;  /* 0x0000002800067202 */ /* 0x000fe20000000f00 */
[----:B------:R-:W-:Y:S01]  /*2910*/  IMAD.MOV.U32 R5, RZ, RZ, R3 ;  /* 0x000000ffff057224 */ /* 0x000fe200078e0003 */
[----:B------:R2:W-:Y:S01]  /*2920*/  LDGSTS.E.BYPASS.LTC128B.128 [R44+0x80], [R8.64], !P5 ;  /* 0x00080000082c7fae */ /* 0x0005e2000e901d46 */
[----:B------:R-:W-:Y:S02]  /*2930*/  IMAD.MOV.U32 R7, RZ, RZ, R41 ;  /* 0x000000ffff077224 */ /* 0x000fe400078e0029 */
[----:B------:R-:W-:-:S03]  /*2940*/  IMAD.SHL.U32 R2, R0, 0x80, RZ ;  /* 0x0000008000027824 */ /* 0x000fc600078e00ff */
[----:B------:R1:W-:Y:S01]  /*2950*/  STL.128 [R1+0xb0], R4 ;  /* 0x0000b00401007387 */ /* 0x0003e20000100c00 */
[----:B-----5:R-:W-:-:S03]  /*2960*/  IMAD R3, R19, R0, RZ ;  /* 0x0000000013037224 */ /* 0x020fc600078e02ff */
[----:B------:R-:W-:Y:S01]  /*2970*/  STL.64 [R1+0xf0], R80 ;  /* 0x0000f05001007387 */ /* 0x000fe20000100a00 */
[----:B------:R-:W-:-:S03]  /*2980*/  IMAD R3, R15, R18, R3 ;  /* 0x000000120f037224 */ /* 0x000fc600078e0203 */
[----:B------:R-:W-:Y:S04]  /*2990*/  STL.64 [R1+0x330], R78 ;  /* 0x0003304e01007387 */ /* 0x000fe80000100a00 */
[----:B------:R-:W-:Y:S01]  /*29a0*/  STL.64 [R1+0x2b0], R48 ;  /* 0x0002b03001007387 */ /* 0x000fe20000100a00 */
[----:B----4-:R-:W-:-:S03]  /*29b0*/  IMAD.WIDE.U32 R52, R45, 0x2, R22 ;  /* 0x000000022d347825 */ /* 0x010fc600078e0016 */
[----:B------:R-:W-:Y:S01]  /*29c0*/  STL.128 [R1+0x320], R28 ;  /* 0x0003201c01007387 */ /* 0x000fe20000100c00 */
[----:B------:R-:W-:-:S03]  /*29d0*/  IMAD.WIDE.U32 R22, R18, R0, RZ ;  /* 0x0000000012167225 */ /* 0x000fc600078e00ff */
[----:B------:R-:W-:Y:S04]  /*29e0*/  STL.64 [R1+0x2f0], R26 ;  /* 0x0002f01a01007387 */ /* 0x000fe80000100a00 */
[----:B------:R-:W-:Y:S04]  /*29f0*/  STL.64 [R1+0x260], R38 ;  /* 0x0002602601007387 */ /* 0x000fe80000100a00 */
[----:B------:R-:W-:Y:S01]  /*2a00*/  STL.64 [R1+0x2e0], R36 ;  /* 0x0002e02401007387 */ /* 0x000fe20000100a00 */
[----:B-1----:R-:W-:-:S03]  /*2a10*/  IADD3 R6, P1, R8, UR4, RZ ;  /* 0x0000000408067c10 */ /* 0x002fc6000ff3e0ff */
[----:B------:R1:W-:Y:S01]  /*2a20*/  STL.64 [R1+0x308], R24 ;  /* 0x0003081801007387 */ /* 0x0003e20000100a00 */
[----:B------:R-:W-:Y:S02]  /*2a30*/  IADD3 R4, -R33, R34, -R2 ;  /* 0x0000002221047210 */ /* 0x000fe40007ffe902 */
[----:B------:R-:W-:Y:S01]  /*2a40*/  IADD3.X R7, R9, UR5, RZ, P1, !PT ;  /* 0x0000000509077c10 */ /* 0x000fe20008ffe4ff */
[----:B------:R4:W-:Y:S01]  /*2a50*/  STL.64 [R1+0x100], R62 ;  /* 0x0001003e01007387 */ /* 0x0009e20000100a00 */
[----:B------:R-:W-:Y:S02]  /*2a60*/  IADD3 R10, P1, R6, UR4, RZ ;  /* 0x00000004060a7c10 */ /* 0x000fe4000ff3e0ff */
[----:B------:R-:W-:Y:S01]  /*2a70*/  ISETP.LT.OR P5, PT, R4, 0x1, P2 ;  /* 0x000000010400780c */ /* 0x000fe200017a1670 */
[----:B------:R-:W-:Y:S01]  /*2a80*/  IMAD.IADD R3, R23, 0x1, R3 ;  /* 0x0000000117037824 */ /* 0x000fe200078e0203 */
[----:B------:R-:W-:Y:S01]  /*2a90*/  IADD3.X R11, R7, UR5, RZ, P1, !PT ;  /* 0x00000005070b7c10 */ /* 0x000fe20008ffe4ff */
[----:B------:R5:W-:Y:S01]  /*2aa0*/  LDGSTS.E.BYPASS.LTC128B.128 [R44+0x1080], [R6.64], !P4 ;  /* 0x01080000062c7fae */ /* 0x000be2000e101d46 */
[----:B------:R-:W-:-:S02]  /*2ab0*/  IADD3 R18, P2, R10, UR4, RZ ;  /* 0x000000040a127c10 */ /* 0x000fc4000ff5e0ff */
[C---:B------:R-:W-:Y:S01]  /*2ac0*/  LEA R12, P1, R22.reuse, R12, 0x1 ;  /* 0x0000000c160c7211 */ /* 0x040fe200078208ff */
[----:B------:R1:W-:Y:S01]  /*2ad0*/  LDGSTS.E.BYPASS.LTC128B.128 [R44+0x2080], [R10.64], !P3 ;  /* 0x020800000a2c7fae */ /* 0x0003e2000d901d46 */
[----:B------:R-:W-:Y:S02]  /*2ae0*/  IADD3.X R19, R11, UR5, RZ, P2, !PT ;  /* 0x000000050b137c10 */ /* 0x000fe400097fe4ff */
[----:B------:R-:W-:Y:S01]  /*2af0*/  LEA.HI.X R13, R22, R13, R3, 0x1, P1 ;  /* 0x0000000d160d7211 */ /* 0x000fe200008f0c03 */
[----:B------:R4:W-:Y:S01]  /*2b00*/  STL.64 [R1+0xc0], R52 ;  /* 0x0000c03401007387 */ /* 0x0009e20000100a00 */
[----:B------:R-:W-:-:S03]  /*2b10*/  IADD3 R0, R14, -c[0x0][0x18], RZ ;  /* 0x800006000e007a10 */ /* 0x000fc60007ffe0ff */
[----:B------:R1:W-:Y:S04]  /*2b20*/  LDGSTS.E.BYPASS.LTC128B.128 [R44+0x3080], [R18.64], !P0 ;  /* 0x03080000122c7fae */ /* 0x0003e8000c101d46 */
[----:B------:R-:W0:Y:S04]  /*2b30*/  LDGDEPBAR ;  /* 0x00000000000079af */ /* 0x000e280000000000 */
[----:B------:R4:W-:Y:S04]  /*2b40*/  STL.64 [R1+0xe8], R64 ;  /* 0x0000e84001007387 */ /* 0x0009e80000100a00 */
[----:B------:R1:W-:Y:S04]  /*2b50*/  LDGSTS.E.BYPASS.LTC128B.128 [R0], [R12.64], !P5 ;  /* 0x000000000c007fae */ /* 0x0003e8000e901d46 */
        /* <DEDUP_REMOVED lines=30> */
[----:B------:R-:W4:Y:S04]  /*2d40*/  LD.E.U8 R3, [R70.64] ;  /* 0x0000000646037980 */ /* 0x000f28000c101100 */
[----:B-1----:R-:W5:Y:S01]  /*2d50*/  LDL.64 R18, [R1+0x3b0] ;  /* 0x0003b00001127983 */ /* 0x002f620000100a00 */
[----:B------:R-:W-:-:S03]  /*2d60*/  SHF.L.U64.HI R17, R16, 0x1, R17 ;  /* 0x0000000110117819 */ /* 0x000fc60000010211 */
[----:B--2---:R-:W2:Y:S04]  /*2d70*/  LDL.64 R8, [R1+0x3b0] ;  /* 0x0003b00001087983 */ /* 0x004ea80000100a00 */
[----:B------:R-:W2:Y:S04]  /*2d80*/  LDL.64 R22, [R1+0x408] ;  /* 0x0004080001167983 */ /* 0x000ea80000100a00 */
[----:B---3--:R-:W3:Y:S01]  /*2d90*/  LDL.64 R20, [R1+0x3f0] ;  /* 0x0003f00001147983 */ /* 0x008ee20000100a00 */
[----:B----4-:R-:W-:-:S04]  /*2da0*/  LOP3.LUT R3, R3, 0x1, RZ, 0xc0, !PT ;  /* 0x0000000103037812 */ /* 0x010fc800078ec0ff */
[----:B------:R-:W-:Y:S01]  /*2db0*/  ISETP.NE.U32.AND P1, PT, R3, 0x1, PT ;  /* 0x000000010300780c */ /* 0x000fe20003f25070 */
[----:B------:R-:W-:-:S03]  /*2dc0*/  IMAD.SHL.U32 R3, R16, 0x2, RZ ;  /* 0x0000000210037824 */ /* 0x000fc600078e00ff */
[----:B------:R-:W-:Y:S02]  /*2dd0*/  ISETP.LT.OR P1, PT, R4, 0x21, P1 ;  /* 0x000000210400780c */ /* 0x000fe40000f21670 */
[----:B------:R-:W-:-:S05]  /*2de0*/  IADD3 R10, P0, R3, R12, RZ ;  /* 0x0000000c030a7210 */ /* 0x000fca0007f1e0ff */
[----:B------:R-:W-:Y:S02]  /*2df0*/  IMAD.X R11, R17, 0x1, R13, P0 ;  /* 0x00000001110b7824 */ /* 0x000fe400000e060d */
[----:B------:R-:W4:Y:S04]  /*2e00*/  LDL.128 R12, [R1+0x3c0] ;  /* 0x0003c000010c7983 */ /* 0x000f280000100c00 */
[----:B------:R-:W-:Y:S01]  /*2e10*/  @!PT LDS RZ, [RZ] ;  /* 0x00000000fffff984 */ /* 0x000fe20000000800 */
[----:B------:R-:W-:Y:S01]  /*2e20*/  @!PT LDS RZ, [RZ] ;  /* 0x00000000fffff984 */ /* 0x000fe20000000800 */
[----:B------:R-:W-:Y:S01]  /*2e30*/  @!PT LDS RZ, [RZ] ;  /* 0x00000000fffff984 */ /* 0x000fe20000000800 */
[----:B------:R1:W-:Y:S04]  /*2e40*/  LDGSTS.E.BYPASS.LTC128B.128 [R0+0x1000], [R10.64], !P1 ;  /* 0x010000000a007fae */ /* 0x0003e8000c901d46 */
[----:B-----5:R5:W2:Y:S01]  /*2e50*/  LD.E.U8 R5, [R18.64] ;  /* 0x0000000612057980 */ /* 0x020aa2000c101100 */
        /* <DEDUP_REMOVED lines=10> */
[----:B------:R-:W2:Y:S01]  /*2f00*/  LD.E.U8 R5, [R8.64] ;  /* 0x0000000608057980 */ /* 0x000ea2000c101100 */
[----:B-1----:R-:W-:-:S05]  /*2f10*/  IADD3 R10, P0, R6, R3, RZ ;  /* 0x00000003060a7210 */ /* 0x002fca0007f1e0ff */
[----:B------:R-:W-:Y:S01]  /*2f20*/  IMAD.X R11, R7, 0x1, R17, P0 ;  /* 0x00000001070b7824 */ /* 0x000fe200000e0611 */
[----:B--2---:R-:W-:-:S04]  /*2f30*/  LOP3.LUT R5, R5, 0x1, RZ, 0xc0, !PT ;  /* 0x0000000105057812 */ /* 0x004fc800078ec0ff */
[----:B------:R-:W-:-:S04]  /*2f40*/  ISETP.NE.U32.AND P1, PT, R5, 0x1, PT ;  /* 0x000000010500780c */ /* 0x000fc80003f25070 */
[----:B------:R-:W-:Y:S02]  /*2f50*/  ISETP.LT.OR P1, PT, R4, 0x61, P1 ;  /* 0x000000610400780c */ /* 0x000fe40000f21670 */
[----:B------:R-:W2:Y:S11]  /*2f60*/  LDL.128 R4, [R1+0x3e0] ;  /* 0x0003e00001047983 */ /* 0x000eb60000100c00 */
[----:B------:R-:W-:Y:S01]  /*2f70*/  @!PT LDS RZ, [RZ] ;  /* 0x00000000fffff984 */ /* 0x000fe20000000800 */
[----:B------:R-:W-:Y:S01]  /*2f80*/  @!PT LDS RZ, [RZ] ;  /* 0x00000000fffff984 */ /* 0x000fe20000000800 */
[----:B------:R-:W-:Y:S01]  /*2f90*/  @!PT LDS RZ, [RZ] ;  /* 0x00000000fffff984 */ /* 0x000fe20000000800 */
[----:B------:R1:W-:Y:S04]  /*2fa0*/  LDGSTS.E.BYPASS.LTC128B.128 [R0+0x3000], [R10.64], !P1 ;  /* 0x030000000a007fae */ /* 0x0003e8000c901d46 */
[----:B----4-:R-:W4:Y:S04]  /*2fb0*/  LD.E R14, [R14.64] ;  /* 0x000000060e0e7980 */ /* 0x010f28000c101900 */
[----:B-1----:R-:W2:Y:S01]  /*2fc0*/  LDL R0, [R1+0x430] ;  /* 0x0004300001007983 */ /* 0x002ea20000100800 */
[----:B----4-:R-:W-:-:S13]  /*2fd0*/  ISETP.GT.AND P1, PT, R14, 0x7f, PT ;  /* 0x0000007f0e00780c */ /* 0x010fda0003f24270 */
[----:B------:R-:W4:Y:S04]  /*2fe0*/  @!P1 LDL.64 R16, [R1+0x3d0] ;  /* 0x0003d00001109983 */ /* 0x000f280000100a00 */
[----:B------:R-:W2:Y:S04]  /*2ff0*/  @!P1 LDL.64 R8, [R1+0x3b8] ;  /* 0x0003b80001089983 */ /* 0x000ea80000100a00 */
[----:B------:R-:W3:Y:S04]  /*3000*/  @!P1 LD.E R12, [R12.64] ;  /* 0x000000060c0c9980 */ /* 0x000ee8000c101900 */
[----:B----4-:R-:W4:Y:S04]  /*3010*/  @!P1 LD.E.U8 R3, [R16.64] ;  /* 0x0000000610039980 */ /* 0x010f28000c101100 */
[----:B--2---:R-:W2:Y:S01]  /*3020*/  @!P1 LD.E.64 R8, [R8.64+0x8] ;  /* 0x0000080608089980 */ /* 0x004ea2000c101b00 */
[----:B----4-:R-:W-:Y:S01]  /*3030*/  @!P1 ISETP.NE.AND P0, PT, R3, RZ, PT ;  /* 0x000000ff0300920c */ /* 0x010fe20003f05270 */
[----:B--2---:R-:W-:Y:S01]  /*3040*/  @!P1 IMAD.WIDE R24, R2, 0x4, R8 ;  /* 0x0000000402189825 */ /* 0x004fe200078e0208 */
[----:B---3--:R-:W-:-:S02]  /*3050*/  @!P1 IADD3 R2, R12, -c[0x0][0x18], RZ ;  /* 0x800006000c029a10 */ /* 0x008fc40007ffe0ff */
[----:B------:R-:W2:Y:S09]  /*3060*/  LDL.64 R12, [R1+0x408] ;  /* 0x00040800010c7983 */ /* 0x000eb20000100a00 */
[----:B------:R-:W-:Y:S01]  /*3070*/  @!PT LDS RZ, [RZ] ;  /* 0x00000000fffff984 */ /* 0x000fe20000000800 */
[----:B------:R-:W-:Y:S01]  /*3080*/  @!PT LDS RZ, [RZ] ;  /* 0x00000000fffff984 */ /* 0x000fe20000000800 */
[----:B------:R-:W-:Y:S01]  /*3090*/  @!PT LDS RZ, [RZ] ;  /* 0x00000000fffff984 */ /* 0x000fe20000000800 */
[----:B------:R1:W-:Y:S04]  /*30a0*/  @!P1 LDGSTS.E.BYPASS.LTC128B.128 [R2], [R24.64], P0 ;  /* 0x0000000018029fae */ /* 0x0003e80008101d46 */
[----:B------:R3:W4:Y:S04]  /*30b0*/  LD.E.U8 R8, [R22.64] ;  /* 0x0000000616087980 */ /* 0x000728000c101100 */
[----:B------:R1:W2:Y:S04]  /*30c0*/  LD.E.64 R16, [R4.64+0x10] ;  /* 0x0000100604107980 */ /* 0x0002a8000c101b00 */
[----:B------:R-:W2:Y:S04]  /*30d0*/  LD.E R7, [R6.64+0xc] ;  /* 0x00000c0606077980 */ /* 0x000ea8000c101900 */
[----:B------:R-:W2:Y:S04]  /*30e0*/  LD.E R10, [R20.64] ;  /* 0x00000006140a7980 */ /* 0x000ea8000c101900 */
[----:B------:R1:W2:Y:S04]  /*30f0*/  LD.E.64 R14, [R4.64+0x18] ;  /* 0x00001806040e7980 */ /* 0x0002a8000c101b00 */
[----:B-----5:R5:W2:Y:S01]  /*3100*/  LD.E R9, [R18.64] ;  /* 0x0000000612097980 */ /* 0x020aa2000c101900 */
[----:B------:R-:W-:-:S02]  /*3110*/  SHF.L.U32 R11, R0, 0x7, RZ ;  /* 0x00000007000b7819 */ /* 0x000fc400000006ff */
[----:B------:R-:W-:Y:S01]  /*3120*/  SHF.R.S32.HI R3, RZ, 0x1f, R0 ;  /* 0x0000001fff037819 */ /* 0x000fe20000011400 */
[----:B------:R-:W0:Y:S04]  /*3130*/  LDGDEPBAR ;  /* 0x00000000000079af */ /* 0x000e280000000000 */
[----:B---3--:R-:W3:Y:S04]  /*3140*/  LDL.64 R22, [R1+0x408] ;  /* 0x0004080001167983 */ /* 0x008ee80000100a00 */
[----:B-1----:R-:W3:Y:S04]  /*3150*/  LD.E.64 R4, [R4.64+0x8] ;  /* 0x0000080604047980 */ /* 0x002ee8000c101b00 */
[----:B-----5:R-:W5:Y:S01]  /*3160*/  LDL.64 R18, [R1+0x408] ;  /* 0x0004080001127983 */ /* 0x020f620000100a00 */
[----:B----4-:R-:W-:Y:S01]  /*3170*/  LOP3.LUT R8, R8, 0x1, RZ, 0xc0, !PT ;  /* 0x0000000108087812 */ /* 0x010fe200078ec0ff */
[----:B--2---:R-:W-:-:S03]  /*3180*/  IMAD R2, R17, R0, RZ ;  /* 0x0000000011027224 */ /* 0x004fc600078e02ff */
        /* <DEDUP_REMOVED lines=14> */
[----:B------:R-:W4:Y:S01]  /*3270*/  LD.E.U8 R0, [R12.64] ;  /* 0x000000060c007980 */ /* 0x000f22000c101100 */
[C---:B---3--:R-:W-:Y:S01]  /*3280*/  IMAD.SHL.U32 R17, R4.reuse, 0x2, RZ ;  /* 0x0000000204117824 */ /* 0x048fe200078e00ff */
[----:B------:R-:W-:Y:S02]  /*3290*/  SHF.L.U64.HI R3, R4, 0x1, R5 ;  /* 0x0000000104037819 */ /* 0x000fe40000010205 */
[----:B------:R-:W3:Y:S02]  /*32a0*/  LDL.128 R4, [R1+0x420] ;  /* 0x0004200001047983 */ /* 0x000ee40000100c00 */
        /* <DEDUP_REMOVED lines=19> */
[----:B-----5:R-:W2:Y:S01]  /*33e0*/  LD.E.U8 R0, [R18.64] ;  /* 0x0000000612007980 */ /* 0x020ea2000c101100 */
[----:B------:R-:W-:-:S05]  /*33f0*/  IADD3 R16, P0, R12, R17, RZ ;  /* 0x000000110c107210 */ /* 0x000fca0007f1e0ff */
[----:B------:R-:W-:Y:S02]  /*3400*/  IMAD.X R17, R13, 0x1, R3, P0 ;  /* 0x000000010d117824 */ /* 0x000fe400000e0603 */
[----:B------:R-:W5:Y:S01]  /*3410*/  LDL R3, [R1+0x18] ;  /* 0x0000180001037983 */ /* 0x000f620000100800 */
        /* <DEDUP_REMOVED lines=9> */
[----:B-1----:R-:W2:Y:S04]  /*34b0*/  @!P1 LDL.128 R12, [R1+0x410] ;  /* 0x00041000010c9983 */ /* 0x002ea80000100c00 */
[----:B------:R-:W3:Y:S04]  /*34c0*/  @!P1 LD.E.U8 R6, [R6.64] ;  /* 0x0000000606069980 */ /* 0x000ee8000c101100 */
[----:B--2---:R-:W2:Y:S04]  /*34d0*/  @!P1 LD.E.64 R12, [R12.64+0x8] ;  /* 0x000008060c0c9980 */ /* 0x004ea8000c101b00 */
[----:B------:R-:W4:Y:S01]  /*34e0*/  @!P1 LD.E R14, [R14.64] ;  /* 0x000000060e0e9980 */ /* 0x000f22000c101900 */
[----:B---3--:R-:W-:-:S02]  /*34f0*/  @!P1 ISETP.NE.AND P0, PT, R6, RZ, PT ;  /* 0x000000ff0600920c */ /* 0x008fc40003f05270 */
[----:B------:R-:W-:Y:S01]  /*3500*/  IADD3 R8, R8, 0x1, RZ ;  /* 0x0000000108087810 */ /* 0x000fe20007ffe0ff */
[----:B------:R-:W-:Y:S01]  /*3510*/  BSSY B0, `(.L_x_3194) ;  /* 0x000005a000007945 */ /* 0x000fe20003800000 */
[----:B--2---:R-:W-:Y:S01]  /*3520*/  @!P1 IMAD.WIDE R10, R11, 0x4, R12 ;  /* 0x000000040b0a9825 */ /* 0x004fe200078e020c */
[----:B----4-:R-:W-:-:S08]  /*3530*/  @!P1 IADD3 R0, R14, -c[0x0][0x18], RZ ;  /* 0x800006000e009a10 */ /* 0x010fd00007ffe0ff */
        /* <DEDUP_REMOVED lines=87> */
.L_x_3195:
[----:B-1----:R-:W-:Y:S05]  /*3ab0*/  BSYNC B0 ;  /* 0x0000000000007941 */ /* 0x002fea0003800000 */
.L_x_3194:
        /* <DEDUP_REMOVED lines=311> */
.L_x_3199:
[----:B-12---:R-:W-:Y:S02]  /*4e30*/  MOV R64, 0x4e50 ;  /* 0x00004e5000407802 */ /* 0x006fe40000000f00 */
[----:B------:R-:W-:Y:S05]  /*4e40*/  CALL.REL.NOINC `($_ZN7cutlass13device_kernelIN5flash19enable_sm80_to_sm89INS1_16FlashAttnBwdSm80INS1_25CollectiveMainloopBwdSm80ILi2ELi2EN4cute5tupleIJNS5_1CILi128EEES8_NS7_ILi64EEEEEENS_6half_tEfNS_4arch4Sm80ELb0ELb1ELb1ELb1ELb0ELb0ELb0ELb0ELi2ELi4ELi4ELi4ELb0EEENS1_21CollectiveEpilogueBwdISA_SB_SD_Li256ELb1ELb0ELi2EEENS1_19SingleTileSchedulerILb1ELb0ELb0ELi128EEEEEEEEEvNT_6ParamsE$_ZZN5flash25CollectiveMainloopBwdSm80ILi2ELi2EN4cute5tupleIJNS1_1CILi128EEES4_NS3_ILi64EEEEEEN7cutlass6half_tEfNS7_4arch4Sm80ELb0ELb1ELb1ELb1ELb0ELb0ELb0ELb0ELi2ELi4ELi4ELi4ELb0EE3mmaINS_16FlashAttnBwdSm80ISB_NS_21CollectiveEpilogueBwdIS6_S8_SA_Li256ELb1ELb0ELi2EEENS_19SingleTileSchedulerILb1ELb0ELb0ELi128EEEE13SharedStorageENS1_6TensorINS1_11ArrayEngineIfLm32EEENS1_6LayoutINS2_IJNS2_IJNS3_ILi2EEESO_EEESO_NS3_ILi4EEEEEENS2_IJNS2_IJNS3_ILi1EEESO_EEESQ_NS3_ILi8EEEEEEEEEEEEbRKNSB_6ParamsERT0_S12_iNS2_IJiiiEEERT_ENKUliT_E_clIZSC_ISJ_SX_EbS10_S12_S12_iS13_S15_EUlRS16_iE_EEDaiS16_) ;  /* 0x00008ab000007944 */ /* 0x000fea0003c00000 */
[----:B---3--:R-:W2:Y:S02]  /*4e50*/  LDL R0, [R1+0x430] ;  /* 0x0004300001007983 */ /* 0x008ea40000100800 */
[----:B--2---:R-:W-:-:S04]  /*4e60*/  IADD3 R0, R0, 0x1, RZ ;  /* 0x0000000100007810 */ /* 0x004fc80007ffe0ff */
[----:B------:R-:W-:Y:S01]  /*4e70*/  ISETP.GE.AND P0, PT, R0, R65, PT ;  /* 0x000000410000720c */ /* 0x000fe20003f06270 */
[----:B------:R2:W-:-:S12]  /*4e80*/  STL [R1+0x430], R0 ;  /* 0x0004300001007387 */ /* 0x0005d80000100800 */
[----:B------:R-:W-:Y:S05]  /*4e90*/  @!P0 BRA `(.L_x_3199) ;  /* 0xffffff9000008947 */ /* 0x000fea000383ffff */
[----:B------:R-:W-:Y:S05]  /*4ea0*/  BSYNC B4 ;  /* 0x0000000000047941 */ /* 0x000fea0003800000 */
.L_x_3198:
        /* <DEDUP_REMOVED lines=8> */
.L_x_3197:
[----:B------:R-:W-:Y:S05]  /*4f30*/  BSYNC B5 ;  /* 0x0000000000057941 */ /* 0x000fea0003800000 */
.L_x_3196:
        /* <DEDUP_REMOVED lines=41> */
.L_x_3193:
[----:B---3--:R-:W-:Y:S05]  /*51d0*/  @P1 BRA `(.L_x_3200) ;  /* 0x0000125000001947 */ /* 0x008fea0003800000 */
[----:B------:R-:W3:Y:S04]  /*51e0*/  LDL.128 R72, [R1+0x6d0] ;  /* 0x0006d00001487983 */ /* 0x000ee80000100c00 */
[----:B--2---:R-:W2:Y:S04]  /*51f0*/  LDL.128 R56, [R1+0x6f0] ;  /* 0x0006f00001387983 */ /* 0x004ea80000100c00 */
        /* <DEDUP_REMOVED lines=59> */
[----:B---3--:R-:W-:Y:S01]  /*55b0*/  F2FP.PACK_AB R72, R73, R72 ;  /* 0x000000484948723e */ /* 0x008fe200000000ff */
[----:B------:R-:W-:Y:S01]  /*55c0*/  BAR.SYNC.DEFER_BLOCKING 0x1, 0x100 ;  /* 0x0044000000007b1d */ /* 0x000fe20000010000 */
[----:B------:R-:W-:-:S02]  /*55d0*/  F2FP.PACK_AB R74, R75, R74 ;  /* 0x0000004a4b4a723e */ /* 0x000fc400000000ff */
[----:B--2---:R-:W-:Y:S02]  /*55e0*/  F2FP.PACK_AB R56, R57, R56 ;  /* 0x000000383938723e */ /* 0x004fe400000000ff */
        /* <DEDUP_REMOVED lines=59> */
.L_x_3201:
        /* <DEDUP_REMOVED lines=53> */
.L_x_3203:
[----:B------:R-:W-:Y:S05]  /*5cf0*/  BSYNC B0 ;  /* 0x0000000000007941 */ /* 0x000fea0003800000 */
.L_x_3202:
        /* <DEDUP_REMOVED lines=16> */
.L_x_3205:
[----:B------:R-:W-:Y:S05]  /*5e00*/  BSYNC B0 ;  /* 0x0000000000007941 */ /* 0x000fea0003800000 */
.L_x_3204:
        /* <DEDUP_REMOVED lines=16> */
.L_x_3207:
[----:B------:R-:W-:Y:S05]  /*5f10*/  BSYNC B0 ;  /* 0x0000000000007941 */ /* 0x000fea0003800000 */
.L_x_3206:
        /* <DEDUP_REMOVED lines=16> */
.L_x_3209:
[----:B------:R-:W-:Y:S05]  /*6020*/  BSYNC B0 ;  /* 0x0000000000007941 */ /* 0x000fea0003800000 */
.L_x_3208:
        /* <DEDUP_REMOVED lines=19> */
.L_x_3211:
[----:B------:R-:W-:Y:S05]  /*6160*/  BSYNC B0 ;  /* 0x0000000000007941 */ /* 0x000fea0003800000 */
.L_x_3210:
        /* <DEDUP_REMOVED lines=14> */
.L_x_3213:
[----:B------:R-:W-:Y:S05]  /*6250*/  BSYNC B0 ;  /* 0x0000000000007941 */ /* 0x000fea0003800000 */
.L_x_3212:
        /* <DEDUP_REMOVED lines=14> */
.L_x_3215:
[----:B------:R-:W-:Y:S05]  /*6340*/  BSYNC B0 ;  /* 0x0000000000007941 */ /* 0x000fea0003800000 */
.L_x_3214:
        /* <DEDUP_REMOVED lines=14> */
.L_x_3200:
[----:B------:R-:W-:Y:S01]  /*6430*/  ISETP.NE.U32.AND P0, PT, RZ, c[0x0][0x360], PT ;  /* 0x0000d800ff007a0c */ /* 0x000fe20003f05070 */
[----:B--2---:R-:W-:Y:S01]  /*6440*/  IMAD.MOV.U32 R0, RZ, RZ, 0x4 ;  /* 0x00000004ff007424 */ /* 0x004fe200078e00ff */
        /* <DEDUP_REMOVED lines=15> */
[----:B--2---:R-:W-:-:S03]  /*6540*/  IADD3 R7, -R7, R0, RZ ;  /* 0x0000000007077210 */ /* 0x004fc60007ffe1ff */
.L_x_3216:
[----:B---3--:R-:W2:Y:S01]  /*6550*/  S2R R0, SR_CTAID.Y ;  /* 0x0000000000007919 */ /* 0x008ea20000002600 */
        /* <DEDUP_REMOVED lines=18> */
[----:B-12---:R-:W-:Y:S02]  /*6680*/  SHF.R.S32.HI R2, RZ, 0x1f, R0 ;  /* 0x0000001fff027819 */ /* 0x006fe40000011400 */
        /* <DEDUP_REMOVED lines=16> */
.L_x_3218:
[----:B------:R-:W-:Y:S05]  /*6790*/  BSYNC B0 ;  /* 0x0000000000007941 */ /* 0x000fea0003800000 */
.L_x_3217:
        /* <DEDUP_REMOVED lines=16> */
.L_x_3220:
[----:B------:R-:W-:Y:S05]  /*68a0*/  BSYNC B0 ;  /* 0x0000000000007941 */ /* 0x000fea0003800000 */
.L_x_3219:
        /* <DEDUP_REMOVED lines=16> */
.L_x_3222:
[----:B------:R-:W-:Y:S05]  /*69b0*/  BSYNC B0 ;  /* 0x0000000000007941 */ /* 0x000fea0003800000 */
.L_x_3221:
        /* <DEDUP_REMOVED lines=16> */
.L_x_3224:
[----:B------:R-:W-:Y:S05]  /*6ac0*/  BSYNC B0 ;  /* 0x0000000000007941 */ /* 0x000fea0003800000 */
.L_x_3223:
        /* <DEDUP_REMOVED lines=20> */
.L_x_3226:
[----:B------:R-:W-:Y:S05]  /*6c10*/  BSYNC B0 ;  /* 0x0000000000007941 */ /* 0x000fea0003800000 */
.L_x_3225:
        /* <DEDUP_REMOVED lines=14> */
.L_x_3228:
[----:B------:R-:W-:Y:S05]  /*6d00*/  BSYNC B0 ;  /* 0x0000000000007941 */ /* 0x000fea0003800000 */
.L_x_3227:
        /* <DEDUP_REMOVED lines=14> */
.L_x_3230:
[----:B------:R-:W-:Y:S05]  /*6df0*/  BSYNC B0 ;  /* 0x0000000000007941 */ /* 0x000fea0003800000 */
.L_x_3229:
        /* <DEDUP_REMOVED lines=13> */
        .type           $_ZN7cutlass13device_kernelIN5flash19enable_sm80_to_sm89INS1_16FlashAttnBwdSm80INS1_25CollectiveMainloopBwdSm80ILi2ELi2EN4cute5tupleIJNS5_1CILi128EEES8_NS7_ILi64EEEEEENS_6half_tEfNS_4arch4Sm80ELb0ELb1ELb1ELb1ELb0ELb0ELb0ELb0ELi2ELi4ELi4ELi4ELb0EEENS1_21CollectiveEpilogueBwdISA_SB_SD_Li256ELb1ELb0ELi2EEENS1_19SingleTileSchedulerILb1ELb0ELb0ELi128EEEEEEEEEvNT_6ParamsE$_ZN4cute3eso3ESOILb0ELb0EJNS_14ComposedLayoutINS_7SwizzleILi3ELi3ELi3EEENS_9MixedBitsILj0ELj432EEENS_6LayoutINS_5tupleIJNS8_IJNS_1CILi2EEESA_SA_EEESA_NS9_ILi8EEEEEENS8_IJNS8_IJNS9_ILi64EEESC_NS9_ILi512EEEEEENS9_ILi8192EEENS9_ILi1024EEEEEEEEEENS_10ViewEngineINS_8smem_ptrIPN7cutlass6half_tEEEEEEEC2ERKSL_RKSS_,@function
        .size           $_ZN7cutlass13device_kernelIN5flash19enable_sm80_to_sm89INS1_16FlashAttnBwdSm80INS1_25CollectiveMainloopBwdSm80ILi2ELi2EN4cute5tupleIJNS5_1CILi128EEES8_NS7_ILi64EEEEEENS_6half_tEfNS_4arch4Sm80ELb0ELb1ELb1ELb1ELb0ELb0ELb0ELb0ELi2ELi4ELi4ELi4ELb0EEENS1_21CollectiveEpilogueBwdISA_SB_SD_Li256ELb1ELb0ELi2EEENS1_19SingleTileSchedulerILb1ELb0ELb0ELi128EEEEEEEEEvNT_6ParamsE$_ZN4cute3eso3ESOILb0ELb0EJNS_14ComposedLayoutINS_7SwizzleILi3ELi3ELi3EEENS_9MixedBitsILj0ELj432EEENS_6LayoutINS_5tupleIJNS8_IJNS_1CILi2EEESA_SA_EEESA_NS9_ILi8EEEEEENS8_IJNS8_IJNS9_ILi64EEESC_NS9_ILi512EEEEEENS9_ILi8192EEENS9_ILi1024EEEEEEEEEENS_10ViewEngineINS_8smem_ptrIPN7cutlass6half_tEEEEEEEC2ERKSL_RKSS_,($_ZN7cutlass13device_kernelIN5flash19enable_sm80_to_sm89INS1_16FlashAttnBwdSm80INS1_25CollectiveMainloopBwdSm80ILi2ELi2EN4cute5tupleIJNS5_1CILi128EEES8_NS7_ILi64EEEEEENS_6half_tEfNS_4arch4Sm80ELb0ELb1ELb1ELb1ELb0ELb0ELb0ELb0ELi2ELi4ELi4ELi4ELb0EEENS1_21CollectiveEpilogueBwdISA_SB_SD_Li256ELb1ELb0ELi2EEENS1_19SingleTileSchedulerILb1ELb0ELb0ELi128EEEEEEEEEvNT_6ParamsE$_ZN4cute3eso3ESOILb0ELb0EJNS_14ComposedLayoutINS_7SwizzleILi3ELi3ELi3EEENS_9MixedBitsILj0ELj432EEENS_6LayoutINS_5tupleIJNS8_IJNS_1CILi2EEESA_SA_EEESA_NS9_ILi8EEEEEENS8_IJNS8_IJNS9_ILi64EEESC_NS9_ILi512EEEEEENS9_ILi8192EEENS9_ILi1024EEEEEEEEEEiEEC2ERKSL_RKi - $_ZN7cutlass13device_kernelIN5flash19enable_sm80_to_sm89INS1_16FlashAttnBwdSm80INS1_25CollectiveMainloopBwdSm80ILi2ELi2EN4cute5tupleIJNS5_1CILi128EEES8_NS7_ILi64EEEEEENS_6half_tEfNS_4arch4Sm80ELb0ELb1ELb1ELb1ELb0ELb0ELb0ELb0ELi2ELi4ELi4ELi4ELb0EEENS1_21CollectiveEpilogueBwdISA_SB_SD_Li256ELb1ELb0ELi2EEENS1_19SingleTileSchedulerILb1ELb0ELb0ELi128EEEEEEEEEvNT_6ParamsE$_ZN4cute3eso3ESOILb0ELb0EJNS_14ComposedLayoutINS_7SwizzleILi3ELi3ELi3EEENS_9MixedBitsILj0ELj432EEENS_6LayoutINS_5tupleIJNS8_IJNS_1CILi2EEESA_SA_EEESA_NS9_ILi8EEEEEENS8_IJNS8_IJNS9_ILi64EEESC_NS9_ILi512EEEEEENS9_ILi8192EEENS9_ILi1024EEEEEEEEEENS_10ViewEngineINS_8smem_ptrIPN7cutlass6half_tEEEEEEEC2ERKSL_RKSS_)
$_ZN7cutlass13device_kernelIN5flash19enable_sm80_to_sm89INS1_16FlashAttnBwdSm80INS1_25CollectiveMainloopBwdSm80ILi2ELi2EN4cute5tupleIJNS5_1CILi128EEES8_NS7_ILi64EEEEEENS_6half_tEfNS_4arch4Sm80ELb0ELb1ELb1ELb1ELb0ELb0ELb0ELb0ELi2ELi4ELi4ELi4ELb0EEENS1_21CollectiveEpilogueBwdISA_SB_SD_Li256ELb1ELb0ELi2EEENS1_19SingleTileSchedulerILb1ELb0ELb0ELi128EEEEEEEEEvNT_6ParamsE$_ZN4cute3eso3ESOILb0ELb0EJNS_14ComposedLayoutINS_7SwizzleILi3ELi3ELi3EEENS_9MixedBitsILj0ELj432EEENS_6LayoutINS_5tupleIJNS8_IJNS_1CILi2EEESA_SA_EEESA_NS9_ILi8EEEEEENS8_IJNS8_IJNS9_ILi64EEESC_NS9_ILi512EEEEEENS9_ILi8192EEENS9_ILi1024EEEEEEEEEENS_10ViewEngineINS_8smem_ptrIPN7cutlass6half_tEEEEEEEC2ERKSL_RKSS_:
[----:B------:R-:W-:Y:S02]  /*6ed0*/  IADD3 R3, R60, -c[0x0][0x20], RZ ;  /* 0x800008003c037a10 */ /* 0x000fe40007ffe0ff */
[----:B------:R-:W-:-:S03]  /*6ee0*/  IADD3 R2, R2, -c[0x0][0x20], RZ ;  /* 0x8000080002027a10 */ /* 0x000fc60007ffe0ff */
[----:B------:R1:W-:Y:S04]  /*6ef0*/  STL [R3], R10 ;  /* 0x0000000a03007387 */ /* 0x0003e80000100800 */
[----:B------:R-:W2:Y:S01]  /*6f00*/  LDL.64 R12, [R2] ;  /* 0x00000000020c7983 */ /* 0x000ea20000100a00 */
[----:B------:R-:W-:-:S03]  /*6f10*/  IMAD.MOV.U32 R7, RZ, RZ, 0x0 ;  /* 0x00000000ff077424 */ /* 0x000fc600078e00ff */
[----:B--2---:R1:W-:Y:S01]  /*6f20*/  STL.64 [R3+0x8], R12 ;  /* 0x0000080c03007387 */ /* 0x0043e20000100a00 */
[----:B------:R-:W-:Y:S05]  /*6f30*/  RET.REL.NODEC R6 `(_ZN7cutlass13device_kernelIN5flash19enable_sm80_to_sm89INS1_16FlashAttnBwdSm80INS1_25CollectiveMainloopBwdSm80ILi2ELi2EN4cute5tupleIJNS5_1CILi128EEES8_NS7_ILi64EEEEEENS_6half_tEfNS_4arch4Sm80ELb0ELb1ELb1ELb1ELb0ELb0ELb0ELb0ELi2ELi4ELi4ELi4ELb0EEENS1_21CollectiveEpilogueBwdISA_SB_SD_Li256ELb1ELb0ELi2EEENS1_19SingleTileSchedulerILb1ELb0ELb0ELi128EEEEEEEEEvNT_6ParamsE) ;  /* 0xffff90c006007950 */ /* 0x000fea0003c3ffff */
        .type           $_ZN7cutlass13device_kernelIN5flash19enable_sm80_to_sm89INS1_16FlashAttnBwdSm80INS1_25CollectiveMainloopBwdSm80ILi2ELi2EN4cute5tupleIJNS5_1CILi128EEES8_NS7_ILi64EEEEEENS_6half_tEfNS_4arch4Sm80ELb0ELb1ELb1ELb1ELb0ELb0ELb0ELb0ELi2ELi4ELi4ELi4ELb0EEENS1_21CollectiveEpilogueBwdISA_SB_SD_Li256ELb1ELb0ELi2EEENS1_19SingleTileSchedulerILb1ELb0ELb0ELi128EEEEEEEEEvNT_6ParamsE$_ZN4cute3eso3ESOILb0ELb0EJNS_14ComposedLayoutINS_7SwizzleILi3ELi3ELi3EEENS_9MixedBitsILj0ELj432EEENS_6LayoutINS_5tupleIJNS8_IJNS_1CILi2EEESA_SA_EEESA_NS9_ILi8EEEEEENS8_IJNS8_IJNS9_ILi64EEESC_NS9_ILi512EEEEEENS9_ILi8192EEENS9_ILi1024EEEEEEEEEEiEEC2ERKSL_RKi,@function
        .size           $_ZN7cutlass13device_kernelIN5flash19enable_sm80_to_sm89INS1_16FlashAttnBwdSm80INS1_25CollectiveMainloopBwdSm80ILi2ELi2EN4cute5tupleIJNS5_1CILi128EEES8_NS7_ILi64EEEEEENS_6half_tEfNS_4arch4Sm80ELb0ELb1ELb1ELb1ELb0ELb0ELb0ELb0ELi2ELi4ELi4ELi4ELb0EEENS1_21CollectiveEpilogueBwdISA_SB_SD_Li256ELb1ELb0ELi2EEENS1_19SingleTileSchedulerILb1ELb0ELb0ELi128EEEEEEEEEvNT_6ParamsE$_ZN4cute3eso3ESOILb0ELb0EJNS_14ComposedLayoutINS_7SwizzleILi3ELi3ELi3EEENS_9MixedBitsILj0ELj432EEENS_6LayoutINS_5tupleIJNS8_IJNS_1CILi2EEESA_SA_EEESA_NS9_ILi8EEEEEENS8_IJNS8_IJNS9_ILi64EEESC_NS9_ILi512EEEEEENS9_ILi8192EEENS9_ILi1024EEEEEEEEEEiEEC2ERKSL_RKi,($_ZN7cutlass13device_kernelIN5flash19enable_sm80_to_sm89INS1_16FlashAttnBwdSm80INS1_25CollectiveMainloopBwdSm80ILi2ELi2EN4cute5tupleIJNS5_1CILi128EEES8_NS7_ILi64EEEEEENS_6half_tEfNS_4arch4Sm80ELb0ELb1ELb1ELb1ELb0ELb0ELb0ELb0ELi2ELi4ELi4ELi4ELb0EEENS1_21CollectiveEpilogueBwdISA_SB_SD_Li256ELb1ELb0ELi2EEENS1_19SingleTileSchedulerILb1ELb0ELb0ELi128EEEEEEEEEvNT_6ParamsE$_ZN4cute3eso3ESOILb0ELb0EJNS_5tupleIJNS_1CILi0EEENS2_IJNS3_ILi1EEENS3_ILi256EEEiEEEEEENS3_ILi2048EEENS2_IJiNS3_ILi4096EEEEEEEEC2ERKS8_RKS9_RKSB_ - $_ZN7cutlass13device_kernelIN5flash19enable_sm80_to_sm89INS1_16FlashAttnBwdSm80INS1_25CollectiveMainloopBwdSm80ILi2ELi2EN4cute5tupleIJNS5_1CILi128EEES8_NS7_ILi64EEEEEENS_6half_tEfNS_4arch4Sm80ELb0ELb1ELb1ELb1ELb0ELb0ELb0ELb0ELi2ELi4ELi4ELi4ELb0EEENS1_21CollectiveEpilogueBwdISA_SB_SD_Li256ELb1ELb0ELi2EEENS1_19SingleTileSchedulerILb1ELb0ELb0ELi128EEEEEEEEEvNT_6ParamsE$_ZN4cute3eso3ESOILb0ELb0EJNS_14ComposedLayoutINS_7SwizzleILi3ELi3ELi3EEENS_9MixedBitsILj0ELj432EEENS_6LayoutINS_5tupleIJNS8_IJNS_1CILi2EEESA_SA_EEESA_NS9_ILi8EEEEEENS8_IJNS8_IJNS9_ILi64EEESC_NS9_ILi512EEEEEENS9_ILi8192EEENS9_ILi1024EEEEEEEEEEiEEC2ERKSL_RKi)
$_ZN7cutlass13device_kernelIN5flash19enable_sm80_to_sm89INS1_16FlashAttnBwdSm80INS1_25CollectiveMainloopBwdSm80ILi2ELi2EN4cute5tupleIJNS5_1CILi128EEES8_NS7_ILi64EEEEEENS_6half_tEfNS_4arch4Sm80ELb0ELb1ELb1ELb1ELb0ELb0ELb0ELb0ELi2ELi4ELi4ELi4ELb0EEENS1_21CollectiveEpilogueBwdISA_SB_SD_Li256ELb1ELb0ELi2EEENS1_19SingleTileSchedulerILb1ELb0ELb0ELi128EEEEEEEEEvNT_6ParamsE$_ZN4cute3eso3ESOILb0ELb0EJNS_14ComposedLayoutINS_7SwizzleILi3ELi3ELi3EEENS_9MixedBitsILj0ELj432EEENS_6LayoutINS_5tupleIJNS8_IJNS_1CILi2EEESA_SA_EEESA_NS9_ILi8EEEEEENS8_IJNS8_IJNS9_ILi64EEESC_NS9_ILi512EEEEEENS9_ILi8192EEENS9_ILi1024EEEEEEEEEEiEEC2ERKSL_RKi:
[----:B------:R-:W-:Y:S02]  /*6f40*/  IADD3 R7, R60, -c[0x0][0x20], RZ ;  /* 0x800008003c077a10 */ /* 0x000fe40007ffe0ff */
[----:B------:R-:W-:-:S03]  /*6f50*/  IADD3 R3, R3, -c[0x0][0x20], RZ ;  /* 0x8000080003037a10 */ /* 0x000fc60007ffe0ff */
[----:B------:R1:W-:Y:S04]  /*6f60*/  STL [R7], R2 ;  /* 0x0000000207007387 */ /* 0x0003e80000100800 */
[----:B------:R-:W2:Y:S01]  /*6f70*/  LDL R12, [R3] ;  /* 0x00000000030c7983 */ /* 0x000ea20000100800 */
[----:B------:R-:W-:Y:S02]  /*6f80*/  IMAD.MOV.U32 R14, RZ, RZ, R6 ;  /* 0x000000ffff0e7224 */ /* 0x000fe400078e0006 */
[----:B------:R-:W-:Y:S01]  /*6f90*/  IMAD.MOV.U32 R15, RZ, RZ, 0x0 ;  /* 0x00000000ff0f7424 */ /* 0x000fe200078e00ff */
[----:B--2---:R1:W-:Y:S03]  /*6fa0*/  STL [R7+0x4], R12 ;  /* 0x0000040c07007387 */ /* 0x0043e60000100800 */
[----:B------:R-:W-:Y:S05]  /*6fb0*/  RET.REL.NODEC R14 `(_ZN7cutlass13device_kernelIN5flash19enable_sm80_to_sm89INS1_16FlashAttnBwdSm80INS1_25CollectiveMainloopBwdSm80ILi2ELi2EN4cute5tupleIJNS5_1CILi128EEES8_NS7_ILi64EEEEEENS_6half_tEfNS_4arch4Sm80ELb0ELb1ELb1ELb1ELb0ELb0ELb0ELb0ELi2ELi4ELi4ELi4ELb0EEENS1_21CollectiveEpilogueBwdISA_SB_SD_Li256ELb1ELb0ELi2EEENS1_19SingleTileSchedulerILb1ELb0ELb0ELi128EEEEEEEEEvNT_6ParamsE) ;  /* 0xffff90400e007950 */ /* 0x000fea0003c3ffff */
        .type           $_ZN7cutlass13device_kernelIN5flash19enable_sm80_to_sm89INS1_16FlashAttnBwdSm80INS1_25CollectiveMainloopBwdSm80ILi2ELi2EN4cute5tupleIJNS5_1CILi128EEES8_NS7_ILi64EEEEEENS_6half_tEfNS_4arch4Sm80ELb0ELb1ELb1ELb1ELb0ELb0ELb0ELb0ELi2ELi4ELi4ELi4ELb0EEENS1_21CollectiveEpilogueBwdISA_SB_SD_Li256ELb1ELb0ELi2EEENS1_19SingleTileSchedulerILb1ELb0ELb0ELi128EEEEEEEEEvNT_6ParamsE$_ZN4cute3eso3ESOILb0ELb0EJNS_5tupleIJNS_1CILi0EEENS2_IJNS3_ILi1EEENS3_ILi256EEEiEEEEEENS3_ILi2048EEENS2_IJiNS3_ILi4096EEEEEEEEC2ERKS8_RKS9_RKSB_,@function
        .size           $_ZN7cutlass13device_kernelIN5flash19enable_sm80_to_sm89INS1_16FlashAttnBwdSm80INS1_25CollectiveMainloopBwdSm80ILi2ELi2EN4cute5tupleIJNS5_1CILi128EEES8_NS7_ILi64EEEEEENS_6half_tEfNS_4arch4Sm80ELb0ELb1ELb1ELb1ELb0ELb0ELb0ELb0ELi2ELi4ELi4ELi4ELb0EEENS1_21CollectiveEpilogueBwdISA_SB_SD_Li256ELb1ELb0ELi2EEENS1_19SingleTileSchedulerILb1ELb0ELb0ELi128EEEEEEEEEvNT_6ParamsE$_ZN4cute3eso3ESOILb0ELb0EJNS_5tupleIJNS_1CILi0EEENS2_IJNS3_ILi1EEENS3_ILi256EEEiEEEEEENS3_ILi2048EEENS2_IJiNS3_ILi4096EEEEEEEEC2ERKS8_RKS9_RKSB_,($_ZN7cutlass13device_kernelIN5flash19enable_sm80_to_sm89INS1_16FlashAttnBwdSm80INS1_25CollectiveMainloopBwdSm80ILi2ELi2EN4cute5tupleIJNS5_1CILi128EEES8_NS7_ILi64EEEEEENS_6half_tEfNS_4arch4Sm80ELb0ELb1ELb1ELb1ELb0ELb0ELb0ELb0ELi2ELi4ELi4ELi4ELb0EEENS1_21CollectiveEpilogueBwdISA_SB_SD_Li256ELb1ELb0ELi2EEENS1_19SingleTileSchedulerILb1ELb0ELb0ELi128EEEEEEEEEvNT_6ParamsE$_ZN4cute3eso3ESOILb0ELb0EJNS_5tupleIJNS_1CILi1EEENS3_ILi512EEEiEEENS3_ILi4096EEENS2_IJNS2_IJiiEEENS3_ILi8192EEEEEEEEC2ERKS6_RKS7_RKSA_ - $_ZN7cutlass13device_kernelIN5flash19enable_sm80_to_sm89INS1_16FlashAttnBwdSm80INS1_25CollectiveMainloopBwdSm80ILi2ELi2EN4cute5tupleIJNS5_1CILi128EEES8_NS7_ILi64EEEEEENS_6half_tEfNS_4arch4Sm80ELb0ELb1ELb1ELb1ELb0ELb0ELb0ELb0ELi2ELi4ELi4ELi4ELb0EEENS1_21CollectiveEpilogueBwdISA_SB_SD_Li256ELb1ELb0ELi2EEENS1_19SingleTileSchedulerILb1ELb0ELb0ELi128EEEEEEEEEvNT_6ParamsE$_ZN4cute3eso3ESOILb0ELb0EJNS_5tupleIJNS_1CILi0EEENS2_IJNS3_ILi1EEENS3_ILi256EEEiEEEEEENS3_ILi2048EEENS2_IJiNS3_ILi4096EEEEEEEEC2ERKS8_RKS9_RKSB_)
$_ZN7cutlass13device_kernelIN5flash19enable_sm80_to_sm89INS1_16FlashAttnBwdSm80INS1_25CollectiveMainloopBwdSm80ILi2ELi2EN4cute5tupleIJNS5_1CILi128EEES8_NS7_ILi64EEEEEENS_6half_tEfNS_4arch4Sm80ELb0ELb1ELb1ELb1ELb0ELb0ELb0ELb0ELi2ELi4ELi4ELi4ELb0EEENS1_21CollectiveEpilogueBwdISA_SB_SD_Li256ELb1ELb0ELi2EEENS1_19SingleTileSchedulerILb1ELb0ELb0ELi128EEEEEEEEEvNT_6ParamsE$_ZN4cute3eso3ESOILb0ELb0EJNS_5tupleIJNS_1CILi0EEENS2_IJNS3_ILi1EEENS3_ILi256EEEiEEEEEENS3_ILi2048EEENS2_IJiNS3_ILi4096EEEEEEEEC2ERKS8_RKS9_RKSB_:
        /* <DEDUP_REMOVED lines=8> */
        .type           $_ZN7cutlass13device_kernelIN5flash19enable_sm80_to_sm89INS1_16FlashAttnBwdSm80INS1_25CollectiveMainloopBwdSm80ILi2ELi2EN4cute5tupleIJNS5_1CILi128EEES8_NS7_ILi64EEEEEENS_6half_tEfNS_4arch4Sm80ELb0ELb1ELb1ELb1ELb0ELb0ELb0ELb0ELi2ELi4ELi4ELi4ELb0EEENS1_21CollectiveEpilogueBwdISA_SB_SD_Li256ELb1ELb0ELi2EEENS1_19SingleTileSchedulerILb1ELb0ELb0ELi128EEEEEEEEEvNT_6ParamsE$_ZN4cute3eso3ESOILb0ELb0EJNS_5tupleIJNS_1CILi1EEENS3_ILi512EEEiEEENS3_ILi4096EEENS2_IJNS2_IJiiEEENS3_ILi8192EEEEEEEEC2ERKS6_RKS7_RKSA_,@function
        .size           $_ZN7cutlass13device_kernelIN5flash19enable_sm80_to_sm89INS1_16FlashAttnBwdSm80INS1_25CollectiveMainloopBwdSm80ILi2ELi2EN4cute5tupleIJNS5_1CILi128EEES8_NS7_ILi64EEEEEENS_6half_tEfNS_4arch4Sm80ELb0ELb1ELb1ELb1ELb0ELb0ELb0ELb0ELi2ELi4ELi4ELi4ELb0EEENS1_21CollectiveEpilogueBwdISA_SB_SD_Li256ELb1ELb0ELi2EEENS1_19SingleTileSchedulerILb1ELb0ELb0ELi128EEEEEEEEEvNT_6ParamsE$_ZN4cute3eso3ESOILb0ELb0EJNS_5tupleIJNS_1CILi1EEENS3_ILi512EEEiEEENS3_ILi4096EEENS2_IJNS2_IJiiEEENS3_ILi8192EEEEEEEEC2ERKS6_RKS7_RKSA_,($_ZN7cutlass13device_kernelIN5flash19enable_sm80_to_sm89INS1_16FlashAttnBwdSm80INS1_25CollectiveMainloopBwdSm80ILi2ELi2EN4cute5tupleIJNS5_1CILi128EEES8_NS7_ILi64EEEEEENS_6half_tEfNS_4arch4Sm80ELb0ELb1ELb1ELb1ELb0ELb0ELb0ELb0ELi2ELi4ELi4ELi4ELb0EEENS1_21CollectiveEpilogueBwdISA_SB_SD_Li256ELb1ELb0ELi2EEENS1_19SingleTileSchedulerILb1ELb0ELb0ELi128EEEEEEEEEvNT_6ParamsE$_ZN4cute3eso3ESOILb0ELb0EJNS_5tupleIJNS_1CILi1EEENS3_ILi512EEEiEEENS3_ILi4096EEENS2_IJiiEEEEEC2ERKS6_RKS7_RKS8_ - $_ZN7cutlass13device_kernelIN5flash19enable_sm80_to_sm89INS1_16FlashAttnBwdSm80INS1_25CollectiveMainloopBwdSm80ILi2ELi2EN4cute5tupleIJNS5_1CILi128EEES8_NS7_ILi64EEEEEENS_6half_tEfNS_4arch4Sm80ELb0ELb1ELb1ELb1ELb0ELb0ELb0ELb0ELi2ELi4ELi4ELi4ELb0EEENS1_21CollectiveEpilogueBwdISA_SB_SD_Li256ELb1ELb0ELi2EEENS1_19SingleTileSchedulerILb1ELb0ELb0ELi128EEEEEEEEEvNT_6ParamsE$_ZN4cute3eso3ESOILb0ELb0EJNS_5tupleIJNS_1CILi1EEENS3_ILi512EEEiEEENS3_ILi4096EEENS2_IJNS2_IJiiEEENS3_ILi8192EEEEEEEEC2ERKS6_RKS7_RKSA_)
$_ZN7cutlass13device_kernelIN5flash19enable_sm80_to_sm89INS1_16FlashAttnBwdSm80INS1_25CollectiveMainloopBwdSm80ILi2ELi2EN4cute5tupleIJNS5_1CILi128EEES8_NS7_ILi64EEEEEENS_6half_tEfNS_4arch4Sm80ELb0ELb1ELb1ELb1ELb0ELb0ELb0ELb0ELi2ELi4ELi4ELi4ELb0EEENS1_21CollectiveEpilogueBwdISA_SB_SD_Li256ELb1ELb0ELi2EEENS1_19SingleTileSchedulerILb1ELb0ELb0ELi128EEEEEEEEEvNT_6ParamsE$_ZN4cute3eso3ESOILb0ELb0EJNS_5tupleIJNS_1CILi1EEENS3_ILi512EEEiEEENS3_ILi4096EEENS2_IJNS2_IJiiEEENS3_ILi8192EEEEEEEEC2ERKS6_RKS7_RKSA_:
        /* <DEDUP_REMOVED lines=9> */
[----:B------:R-:W-:Y:S05]  /*70d0*/  RET.REL.NODEC R34 `(_ZN7cutlass13device_kernelIN5flash19enable_sm80_to_sm89INS1_16FlashAttnBwdSm80INS1_25CollectiveMainloopBwdSm80ILi2ELi2EN4cute5tupleIJNS5_1CILi128EEES8_NS7_ILi64EEEEEENS_6half_tEfNS_4arch4Sm80ELb0ELb1ELb1ELb1ELb0ELb0ELb0ELb0ELi2ELi4ELi4ELi4ELb0EEENS1_21CollectiveEpilogueBwdISA_SB_SD_Li256ELb1ELb0ELi2EEENS1_19SingleTileSchedulerILb1ELb0ELb0ELi128EEEEEEEEEvNT_6ParamsE) ;  /* 0xffff8f2022007950 */ /* 0x000fea0003c3ffff */
        .type           $_ZN7cutlass13device_kernelIN5flash19enable_sm80_to_sm89INS1_16FlashAttnBwdSm80INS1_25CollectiveMainloopBwdSm80ILi2ELi2EN4cute5tupleIJNS5_1CILi128EEES8_NS7_ILi64EEEEEENS_6half_tEfNS_4arch4Sm80ELb0ELb1ELb1ELb1ELb0ELb0ELb0ELb0ELi2ELi4ELi4ELi4ELb0EEENS1_21CollectiveEpilogueBwdISA_SB_SD_Li256ELb1ELb0ELi2EEENS1_19SingleTileSchedulerILb1ELb0ELb0ELi128EEEEEEEEEvNT_6ParamsE$_ZN4cute3eso3ESOILb0ELb0EJNS_5tupleIJNS_1CILi1EEENS3_ILi512EEEiEEENS3_ILi4096EEENS2_IJiiEEEEEC2ERKS6_RKS7_RKS8_,@function
        .size           $_ZN7cutlass13device_kernelIN5flash19enable_sm80_to_sm89INS1_16FlashAttnBwdSm80INS1_25CollectiveMainloopBwdSm80ILi2ELi2EN4cute5tupleIJNS5_1CILi128EEES8_NS7_ILi64EEEEEENS_6half_tEfNS_4arch4Sm80ELb0ELb1ELb1ELb1ELb0ELb0ELb0ELb0ELi2ELi4ELi4ELi4ELb0EEENS1_21CollectiveEpilogueBwdISA_SB_SD_Li256ELb1ELb0ELi2EEENS1_19SingleTileSchedulerILb1ELb0ELb0ELi128EEEEEEEEEvNT_6ParamsE$_ZN4cute3eso3ESOILb0ELb0EJNS_5tupleIJNS_1CILi1EEENS3_ILi512EEEiEEENS3_ILi4096EEENS2_IJiiEEEEEC2ERKS6_RKS7_RKS8_,($_ZN7cutlass13device_kernelIN5flash19enable_sm80_to_sm89INS1_16FlashAttnBwdSm80INS1_25CollectiveMainloopBwdSm80ILi2ELi2EN4cute5tupleIJNS5_1CILi128EEES8_NS7_ILi64EEEEEENS_6half_tEfNS_4arch4Sm80ELb0ELb1ELb1ELb1ELb0ELb0ELb0ELb0ELi2ELi4ELi4ELi4ELb0EEENS1_21CollectiveEpilogueBwdISA_SB_SD_Li256ELb1ELb0ELi2EEENS1_19SingleTileSchedulerILb1ELb0ELb0ELi128EEEEEEEEEvNT_6ParamsE$_ZN4cute3eso3ESOILb0ELb0EJNS_5tupleIJNS_1CILi1EEEiEEENS3_ILi1024EEENS2_IJiiEEEEEC2ERKS5_RKS6_RKS7_ - $_ZN7cutlass13device_kernelIN5flash19enable_sm80_to_sm89INS1_16FlashAttnBwdSm80INS1_25CollectiveMainloopBwdSm80ILi2ELi2EN4cute5tupleIJNS5_1CILi128EEES8_NS7_ILi64EEEEEENS_6half_tEfNS_4arch4Sm80ELb0ELb1ELb1ELb1ELb0ELb0ELb0ELb0ELi2ELi4ELi4ELi4ELb0EEENS1_21CollectiveEpilogueBwdISA_SB_SD_Li256ELb1ELb0ELi2EEENS1_19SingleTileSchedulerILb1ELb0ELb0ELi128EEEEEEEEEvNT_6ParamsE$_ZN4cute3eso3ESOILb0ELb0EJNS_5tupleIJNS_1CILi1EEENS3_ILi512EEEiEEENS3_ILi4096EEENS2_IJiiEEEEEC2ERKS6_RKS7_RKS8_)
$_ZN7cutlass13device_kernelIN5flash19enable_sm80_to_sm89INS1_16FlashAttnBwdSm80INS1_25CollectiveMainloopBwdSm80ILi2ELi2EN4cute5tupleIJNS5_1CILi128EEES8_NS7_ILi64EEEEEENS_6half_tEfNS_4arch4Sm80ELb0ELb1ELb1ELb1ELb0ELb0ELb0ELb0ELi2ELi4ELi4ELi4ELb0EEENS1_21CollectiveEpilogueBwdISA_SB_SD_Li256ELb1ELb0ELi2EEENS1_19SingleTileSchedulerILb1ELb0ELb0ELi128EEEEEEEEEvNT_6ParamsE$_ZN4cute3eso3ESOILb0ELb0EJNS_5tupleIJNS_1CILi1EEENS3_ILi512EEEiEEENS3_ILi4096EEENS2_IJiiEEEEEC2ERKS6_RKS7_RKS8_:
        /* <DEDUP_REMOVED lines=8> */
[----:B------:R-:W-:Y:S05]  /*7160*/  RET.REL.NODEC R4 `(_ZN7cutlass13device_kernelIN5flash19enable_sm80_to_sm89INS1_16FlashAttnBwdSm80INS1_25CollectiveMainloopBwdSm80ILi2ELi2EN4cute5tupleIJNS5_1CILi128EEES8_NS7_ILi64EEEEEENS_6half_tEfNS_4arch4Sm80ELb0ELb1ELb1ELb1ELb0ELb0ELb0ELb0ELi2ELi4ELi4ELi4ELb0EEENS1_21CollectiveEpilogueBwdISA_SB_SD_Li256ELb1ELb0ELi2EEENS1_19SingleTileSchedulerILb1ELb0ELb0ELi128EEEEEEEEEvNT_6ParamsE) ;  /* 0xffff8e9004007950 */ /* 0x000fea0003c3ffff */
        .type           $_ZN7cutlass13device_kernelIN5flash19enable_sm80_to_sm89INS1_16FlashAttnBwdSm80INS1_25CollectiveMainloopBwdSm80ILi2ELi2EN4cute5tupleIJNS5_1CILi128EEES8_NS7_ILi64EEEEEENS_6half_tEfNS_4arch4Sm80ELb0ELb1ELb1ELb1ELb0ELb0ELb0ELb0ELi2ELi4ELi4ELi4ELb0EEENS1_21CollectiveEpilogueBwdISA_SB_SD_Li256ELb1ELb0ELi2EEENS1_19SingleTileSchedulerILb1ELb0ELb0ELi128EEEEEEEEEvNT_6ParamsE$_ZN4cute3eso3ESOILb0ELb0EJNS_5tupleIJNS_1CILi1EEEiEEENS3_ILi1024EEENS2_IJiiEEEEEC2ERKS5_RKS6_RKS7_,@function
        .size           $_ZN7cutlass13device_kernelIN5flash19enable_sm80_to_sm89INS1_16FlashAttnBwdSm80INS1_25CollectiveMainloopBwdSm80ILi2ELi2EN4cute5tupleIJNS5_1CILi128EEES8_NS7_ILi64EEEEEENS_6half_tEfNS_4arch4Sm80ELb0ELb1ELb1ELb1ELb0ELb0ELb0ELb0ELi2ELi4ELi4ELi4ELb0EEENS1_21CollectiveEpilogueBwdISA_SB_SD_Li256ELb1ELb0ELi2EEENS1_19SingleTileSchedulerILb1ELb0ELb0ELi128EEEEEEEEEvNT_6ParamsE$_ZN4cute3eso3ESOILb0ELb0EJNS_5tupleIJNS_1CILi1EEEiEEENS3_ILi1024EEENS2_IJiiEEEEEC2ERKS5_RKS6_RKS7_,($_ZN7cutlass13device_kernelIN5flash19enable_sm80_to_sm89INS1_16FlashAttnBwdSm80INS1_25CollectiveMainloopBwdSm80ILi2ELi2EN4cute5tupleIJNS5_1CILi128EEES8_NS7_ILi64EEEEEENS_6half_tEfNS_4arch4Sm80ELb0ELb1ELb1ELb1ELb0ELb0ELb0ELb0ELi2ELi4ELi4ELi4ELb0EEENS1_21CollectiveEpilogueBwdISA_SB_SD_Li256ELb1ELb0ELi2EEENS1_19SingleTileSchedulerILb1ELb0ELb0ELi128EEEEEEEEEvNT_6ParamsE$_ZN4cute3eso3ESOILb0ELb0EJNS_5tupleIJiNS_1CILi512EEEEEENS2_IJiiEEENS3_ILi1024EEEEEC2ERKS5_RKS6_RKS7_ - $_ZN7cutlass13device_kernelIN5flash19enable_sm80_to_sm89INS1_16FlashAttnBwdSm80INS1_25CollectiveMainloopBwdSm80ILi2ELi2EN4cute5tupleIJNS5_1CILi128EEES8_NS7_ILi64EEEEEENS_6half_tEfNS_4arch4Sm80ELb0ELb1ELb1ELb1ELb0ELb0ELb0ELb0ELi2ELi4ELi4ELi4ELb0EEENS1_21CollectiveEpilogueBwdISA_SB_SD_Li256ELb1ELb0ELi2EEENS1_19SingleTileSchedulerILb1ELb0ELb0ELi128EEEEEEEEEvNT_6ParamsE$_ZN4cute3eso3ESOILb0ELb0EJNS_5tupleIJNS_1CILi1EEEiEEENS3_ILi1024EEENS2_IJiiEEEEEC2ERKS5_RKS6_RKS7_)
$_ZN7cutlass13device_kernelIN5flash19enable_sm80_to_sm89INS1_16FlashAttnBwdSm80INS1_25CollectiveMainloopBwdSm80ILi2ELi2EN4cute5tupleIJNS5_1CILi128EEES8_NS7_ILi64EEEEEENS_6half_tEfNS_4arch4Sm80ELb0ELb1ELb1ELb1ELb0ELb0ELb0ELb0ELi2ELi4ELi4ELi4ELb0EEENS1_21CollectiveEpilogueBwdISA_SB_SD_Li256ELb1ELb0ELi2EEENS1_19SingleTileSchedulerILb1ELb0ELb0ELi128EEEEEEEEEvNT_6ParamsE$_ZN4cute3eso3ESOILb0ELb0EJNS_5tupleIJNS_1CILi1EEEiEEENS3_ILi1024EEENS2_IJiiEEEEEC2ERKS5_RKS6_RKS7_:
        /* <DEDUP_REMOVED lines=9> */
        .type           $_ZN7cutlass13device_kernelIN5flash19enable_sm80_to_sm89INS1_16FlashAttnBwdSm80INS1_25CollectiveMainloopBwdSm80ILi2ELi2EN4cute5tupleIJNS5_1CILi128EEES8_NS7_ILi64EEEEEENS_6half_tEfNS_4arch4Sm80ELb0ELb1ELb1ELb1ELb0ELb0ELb0ELb0ELi2ELi4ELi4ELi4ELb0EEENS1_21CollectiveEpilogueBwdISA_SB_SD_Li256ELb1ELb0ELi2EEENS1_19SingleTileSchedulerILb1ELb0ELb0ELi128EEEEEEEEEvNT_6ParamsE$_ZN4cute3eso3ESOILb0ELb0EJNS_5tupleIJiNS_1CILi512EEEEEENS2_IJiiEEENS3_ILi1024EEEEEC2ERKS5_RKS6_RKS7_,@function
        .size           $_ZN7cutlass13device_kernelIN5flash19enable_sm80_to_sm89INS1_16FlashAttnBwdSm80INS1_25CollectiveMainloopBwdSm80ILi2ELi2EN4cute5tupleIJNS5_1CILi128EEES8_NS7_ILi64EEEEEENS_6half_tEfNS_4arch4Sm80ELb0ELb1ELb1ELb1ELb0ELb0ELb0ELb0ELi2ELi4ELi4ELi4ELb0EEENS1_21CollectiveEpilogueBwdISA_SB_SD_Li256ELb1ELb0ELi2EEENS1_19SingleTileSchedulerILb1ELb0ELb0ELi128EEEEEEEEEvNT_6ParamsE$_ZN4cute3eso3ESOILb0ELb0EJNS_5tupleIJiNS_1CILi512EEEEEENS2_IJiiEEENS3_ILi1024EEEEEC2ERKS5_RKS6_RKS7_,($_ZN7cutlass13device_kernelIN5flash19enable_sm80_to_sm89INS1_16FlashAttnBwdSm80INS1_25CollectiveMainloopBwdSm80ILi2ELi2EN4cute5tupleIJNS5_1CILi128EEES8_NS7_ILi64EEEEEENS_6half_tEfNS_4arch4Sm80ELb0ELb1ELb1ELb1ELb0ELb0ELb0ELb0ELi2ELi4ELi4ELi4ELb0EEENS1_21CollectiveEpilogueBwdISA_SB_SD_Li256ELb1ELb0ELi2EEENS1_19SingleTileSchedulerILb1ELb0ELb0ELi128EEEEEEEEEvNT_6ParamsE$_ZN4cute3eso3ESOILb0ELb0EJNS_6LayoutINS_5tupleIJNS3_IJNS3_IJNS_1CILi8EEENS4_ILi1EEEEEES6_EEENS3_IJNS3_IJS6_S6_EEENS4_ILi2EEEEEEEEENS3_IJNS3_IJNS3_IJS6_NS4_ILi0EEEEEESD_EEENS3_IJNS3_IJSD_SD_EEEiEEEEEEEENS_10ViewEngineINS_8smem_ptrIPN7cutlass6half_tEEEEEEEC2ERKSJ_RKSQ_ - $_ZN7cutlass13device_kernelIN5flash19enable_sm80_to_sm89INS1_16FlashAttnBwdSm80INS1_25CollectiveMainloopBwdSm80ILi2ELi2EN4cute5tupleIJNS5_1CILi128EEES8_NS7_ILi64EEEEEENS_6half_tEfNS_4arch4Sm80ELb0ELb1ELb1ELb1ELb0ELb0ELb0ELb0ELi2ELi4ELi4ELi4ELb0EEENS1_21CollectiveEpilogueBwdISA_SB_SD_Li256ELb1ELb0ELi2EEENS1_19SingleTileSchedulerILb1ELb0ELb0ELi128EEEEEEEEEvNT_6ParamsE$_ZN4cute3eso3ESOILb0ELb0EJNS_5tupleIJiNS_1CILi512EEEEEENS2_IJiiEEENS3_ILi1024EEEEEC2ERKS5_RKS6_RKS7_)
$_ZN7cutlass13device_kernelIN5flash19enable_sm80_to_sm89INS1_16FlashAttnBwdSm80INS1_25CollectiveMainloopBwdSm80ILi2ELi2EN4cute5tupleIJNS5_1CILi128EEES8_NS7_ILi64EEEEEENS_6half_tEfNS_4arch4Sm80ELb0ELb1ELb1ELb1ELb0ELb0ELb0ELb0ELi2ELi4ELi4ELi4ELb0EEENS1_21CollectiveEpilogueBwdISA_SB_SD_Li256ELb1ELb0ELi2EEENS1_19SingleTileSchedulerILb1ELb0ELb0ELi128EEEEEEEEEvNT_6ParamsE$_ZN4cute3eso3ESOILb0ELb0EJNS_5tupleIJiNS_1CILi512EEEEEENS2_IJiiEEENS3_ILi1024EEEEEC2ERKS5_RKS6_RKS7_:
        /* <DEDUP_REMOVED lines=9> */
        .type           $_ZN7cutlass13device_kernelIN5flash19enable_sm80_to_sm89INS1_16FlashAttnBwdSm80INS1_25CollectiveMainloopBwdSm80ILi2ELi2EN4cute5tupleIJNS5_1CILi128EEES8_NS7_ILi64EEEEEENS_6half_tEfNS_4arch4Sm80ELb0ELb1ELb1ELb1ELb0ELb0ELb0ELb0ELi2ELi4ELi4ELi4ELb0EEENS1_21CollectiveEpilogueBwdISA_SB_SD_Li256ELb1ELb0ELi2EEENS1_19SingleTileSchedulerILb1ELb0ELb0ELi128EEEEEEEEEvNT_6ParamsE$_ZN4cute3eso3ESOILb0ELb0EJNS_6LayoutINS_5tupleIJNS3_IJNS3_IJNS_1CILi8EEENS4_ILi1EEEEEES6_EEENS3_IJNS3_IJS6_S6_EEENS4_ILi2EEEEEEEEENS3_IJNS3_IJNS3_IJS6_NS4_ILi0EEEEEESD_EEENS3_IJNS3_IJSD_SD_EEEiEEEEEEEENS_10ViewEngineINS_8smem_ptrIPN7cutlass6half_tEEEEEEEC2ERKSJ_RKSQ_,@function
        .size           $_ZN7cutlass13device_kernelIN5flash19enable_sm80_to_sm89INS1_16FlashAttnBwdSm80INS1_25CollectiveMainloopBwdSm80ILi2ELi2EN4cute5tupleIJNS5_1CILi128EEES8_NS7_ILi64EEEEEENS_6half_tEfNS_4arch4Sm80ELb0ELb1ELb1ELb1ELb0ELb0ELb0ELb0ELi2ELi4ELi4ELi4ELb0EEENS1_21CollectiveEpilogueBwdISA_SB_SD_Li256ELb1ELb0ELi2EEENS1_19SingleTileSchedulerILb1ELb0ELb0ELi128EEEEEEEEEvNT_6ParamsE$_ZN4cute3eso3ESOILb0ELb0EJNS_6LayoutINS_5tupleIJNS3_IJNS3_IJNS_1CILi8EEENS4_ILi1EEEEEES6_EEENS3_IJNS3_IJS6_S6_EEENS4_ILi2EEEEEEEEENS3_IJNS3_IJNS3_IJS6_NS4_ILi0EEEEEESD_EEENS3_IJNS3_IJSD_SD_EEEiEEEEEEEENS_10ViewEngineINS_8smem_ptrIPN7cutlass6half_tEEEEEEEC2ERKSJ_RKSQ_,($_ZN7cutlass13device_kernelIN5flash19enable_sm80_to_sm89INS1_16FlashAttnBwdSm80INS1_25CollectiveMainloopBwdSm80ILi2ELi2EN4cute5tupleIJNS5_1CILi128EEES8_NS7_ILi64EEEEEENS_6half_tEfNS_4arch4Sm80ELb0ELb1ELb1ELb1ELb0ELb0ELb0ELb0ELi2ELi4ELi4ELi4ELb0EEENS1_21CollectiveEpilogueBwdISA_SB_SD_Li256ELb1ELb0ELi2EEENS1_19SingleTileSchedulerILb1ELb0ELb0ELi128EEEEEEEEEvNT_6ParamsE$_ZN4cute3eso3ESOILb0ELb0EJNS_6LayoutINS_5tupleIJNS3_IJNS_1CILi1EEENS3_IJS5_NS4_ILi2EEES6_EEEEEES6_NS3_IJS6_S6_EEEEEENS3_IJNS3_IJNS4_ILi0EEENS3_IJS5_NS4_ILi256EEEiEEEEEENS4_ILi2048EEENS3_IJiNS4_ILi4096EEEEEEEEEEENS_10ViewEngineINS_8smem_ptrIPjEEEEEEC2ERKSJ_RKSO_ - $_ZN7cutlass13device_kernelIN5flash19enable_sm80_to_sm89INS1_16FlashAttnBwdSm80INS1_25CollectiveMainloopBwdSm80ILi2ELi2EN4cute5tupleIJNS5_1CILi128EEES8_NS7_ILi64EEEEEENS_6half_tEfNS_4arch4Sm80ELb0ELb1ELb1ELb1ELb0ELb0ELb0ELb0ELi2ELi4ELi4ELi4ELb0EEENS1_21CollectiveEpilogueBwdISA_SB_SD_Li256ELb1ELb0ELi2EEENS1_19SingleTileSchedulerILb1ELb0ELb0ELi128EEEEEEEEEvNT_6ParamsE$_ZN4cute3eso3ESOILb0ELb0EJNS_6LayoutINS_5tupleIJNS3_IJNS3_IJNS_1CILi8EEENS4_ILi1EEEEEES6_EEENS3_IJNS3_IJS6_S6_EEENS4_ILi2EEEEEEEEENS3_IJNS3_IJNS3_IJS6_NS4_ILi0EEEEEESD_EEENS3_IJNS3_IJSD_SD_EEEiEEEEEEEENS_10ViewEngineINS_8smem_ptrIPN7cutlass6half_tEEEEEEEC2ERKSJ_RKSQ_)
$_ZN7cutlass13device_kernelIN5flash19enable_sm80_to_sm89INS1_16FlashAttnBwdSm80INS1_25CollectiveMainloopBwdSm80ILi2ELi2EN4cute5tupleIJNS5_1CILi128EEES8_NS7_ILi64EEEEEENS_6half_tEfNS_4arch4Sm80ELb0ELb1ELb1ELb1ELb0ELb0ELb0ELb0ELi2ELi4ELi4ELi4ELb0EEENS1_21CollectiveEpilogueBwdISA_SB_SD_Li256ELb1ELb0ELi2EEENS1_19SingleTileSchedulerILb1ELb0ELb0ELi128EEEEEEEEEvNT_6ParamsE$_ZN4cute3eso3ESOILb0ELb0EJNS_6LayoutINS_5tupleIJNS3_IJNS3_IJNS_1CILi8EEENS4_ILi1EEEEEES6_EEENS3_IJNS3_IJS6_S6_EEENS4_ILi2EEEEEEEEENS3_IJNS3_IJNS3_IJS6_NS4_ILi0EEEEEESD_EEENS3_IJNS3_IJSD_SD_EEEiEEEEEEEENS_10ViewEngineINS_8smem_ptrIPN7cutlass6half_tEEEEEEEC2ERKSJ_RKSQ_:
[----:B------:R-:W-:Y:S02]  /*7290*/  IADD3 R11, R82, -c[0x0][0x20], RZ ;  /* 0x80000800520b7a10 */ /* 0x000fe40007ffe0ff */
[----:B------:R-:W-:-:S03]  /*72a0*/  IADD3 R10, R83, -c[0x0][0x20], RZ ;  /* 0x80000800530a7a10 */ /* 0x000fc60007ffe0ff */
[----:B------:R1:W-:Y:S04]  /*72b0*/  STL [R11], R14 ;  /* 0x0000000e0b007387 */ /* 0x0003e80000100800 */
[----:B------:R-:W2:Y:S01]  /*72c0*/  LDL.64 R34, [R10] ;  /* 0x000000000a227983 */ /* 0x000ea20000100a00 */
[----:B------:R-:W-:-:S03]  /*72d0*/  IMAD.MOV.U32 R13, RZ, RZ, 0x0 ;  /* 0x00000000ff0d7424 */ /* 0x000fc600078e00ff */
[----:B--2---:R1:W-:Y:S01]  /*72e0*/  STL.64 [R11+0x8], R34 ;  /* 0x000008220b007387 */ /* 0x0043e20000100a00 */
[----:B------:R-:W-:Y:S05]  /*72f0*/  RET.REL.NODEC R12 `(_ZN7cutlass13device_kernelIN5flash19enable_sm80_to_sm89INS1_16FlashAttnBwdSm80INS1_25CollectiveMainloopBwdSm80ILi2ELi2EN4cute5tupleIJNS5_1CILi128EEES8_NS7_ILi64EEEEEENS_6half_tEfNS_4arch4Sm80ELb0ELb1ELb1ELb1ELb0ELb0ELb0ELb0ELi2ELi4ELi4ELi4ELb0EEENS1_21CollectiveEpilogueBwdISA_SB_SD_Li256ELb1ELb0ELi2EEENS1_19SingleTileSchedulerILb1ELb0ELb0ELi128EEEEEEEEEvNT_6ParamsE) ;  /* 0xffff8d000c007950 */ /* 0x000fea0003c3ffff */
        .type           $_ZN7cutlass13device_kernelIN5flash19enable_sm80_to_sm89INS1_16FlashAttnBwdSm80INS1_25CollectiveMainloopBwdSm80ILi2ELi2EN4cute5tupleIJNS5_1CILi128EEES8_NS7_ILi64EEEEEENS_6half_tEfNS_4arch4Sm80ELb0ELb1ELb1ELb1ELb0ELb0ELb0ELb0ELi2ELi4ELi4ELi4ELb0EEENS1_21CollectiveEpilogueBwdISA_SB_SD_Li256ELb1ELb0ELi2EEENS1_19SingleTileSchedulerILb1ELb0ELb0ELi128EEEEEEEEEvNT_6ParamsE$_ZN4cute3eso3ESOILb0ELb0EJNS_6LayoutINS_5tupleIJNS3_IJNS_1CILi1EEENS3_IJS5_NS4_ILi2EEES6_EEEEEES6_NS3_IJS6_S6_EEEEEENS3_IJNS3_IJNS4_ILi0EEENS3_IJS5_NS4_ILi256EEEiEEEEEENS4_ILi2048EEENS3_IJiNS4_ILi4096EEEEEEEEEEENS_10ViewEngineINS_8smem_ptrIPjEEEEEEC2ERKSJ_RKSO_,@function
        .size           $_ZN7cutlass13device_kernelIN5flash19enable_sm80_to_sm89INS1_16FlashAttnBwdSm80INS1_25CollectiveMainloopBwdSm80ILi2ELi2EN4cute5tupleIJNS5_1CILi128EEES8_NS7_ILi64EEEEEENS_6half_tEfNS_4arch4Sm80ELb0ELb1ELb1ELb1ELb0ELb0ELb0ELb0ELi2ELi4ELi4ELi4ELb0EEENS1_21CollectiveEpilogueBwdISA_SB_SD_Li256ELb1ELb0ELi2EEENS1_19SingleTileSchedulerILb1ELb0ELb0ELi128EEEEEEEEEvNT_6ParamsE$_ZN4cute3eso3ESOILb0ELb0EJNS_6LayoutINS_5tupleIJNS3_IJNS_1CILi1EEENS3_IJS5_NS4_ILi2EEES6_EEEEEES6_NS3_IJS6_S6_EEEEEENS3_IJNS3_IJNS4_ILi0EEENS3_IJS5_NS4_ILi256EEEiEEEEEENS4_ILi2048EEENS3_IJiNS4_ILi4096EEEEEEEEEEENS_10ViewEngineINS_8smem_ptrIPjEEEEEEC2ERKSJ_RKSO_,($_ZN7cutlass13device_kernelIN5flash19enable_sm80_to_sm89INS1_16FlashAttnBwdSm80INS1_25CollectiveMainloopBwdSm80ILi2ELi2EN4cute5tupleIJNS5_1CILi128EEES8_NS7_ILi64EEEEEENS_6half_tEfNS_4arch4Sm80ELb0ELb1ELb1ELb1ELb0ELb0ELb0ELb0ELi2ELi4ELi4ELi4ELb0EEENS1_21CollectiveEpilogueBwdISA_SB_SD_Li256ELb1ELb0ELi2EEENS1_19SingleTileSchedulerILb1ELb0ELb0ELi128EEEEEEEEEvNT_6ParamsE$_ZN4cute3eso3ESOILb0ELb0EJNS_6LayoutINS_5tupleIJNS3_IJNS_1CILi2EEES5_EEENS4_ILi8EEES6_EEENS3_IJNS3_IJNS4_ILi1EEEiEEENS4_ILi1024EEENS3_IJiiEEEEEEEENS_10ViewEngineINS_8smem_ptrIPN7cutlass6half_tEEEEEEEC2ERKSE_RKSL_ - $_ZN7cutlass13device_kernelIN5flash19enable_sm80_to_sm89INS1_16FlashAttnBwdSm80INS1_25CollectiveMainloopBwdSm80ILi2ELi2EN4cute5tupleIJNS5_1CILi128EEES8_NS7_ILi64EEEEEENS_6half_tEfNS_4arch4Sm80ELb0ELb1ELb1ELb1ELb0ELb0ELb0ELb0ELi2ELi4ELi4ELi4ELb0EEENS1_21CollectiveEpilogueBwdISA_SB_SD_Li256ELb1ELb0ELi2EEENS1_19SingleTileSchedulerILb1ELb0ELb0ELi128EEEEEEEEEvNT_6ParamsE$_ZN4cute3eso3ESOILb0ELb0EJNS_6LayoutINS_5tupleIJNS3_IJNS_1CILi1EEENS3_IJS5_NS4_ILi2EEES6_EEEEEES6_NS3_IJS6_S6_EEEEEENS3_IJNS3_IJNS4_ILi0EEENS3_IJS5_NS4_ILi256EEEiEEEEEENS4_ILi2048EEENS3_IJiNS4_ILi4096EEEEEEEEEEENS_10ViewEngineINS_8smem_ptrIPjEEEEEEC2ERKSJ_RKSO_)
$_ZN7cutlass13device_kernelIN5flash19enable_sm80_to_sm89INS1_16FlashAttnBwdSm80INS1_25CollectiveMainloopBwdSm80ILi2ELi2EN4cute5tupleIJNS5_1CILi128EEES8_NS7_ILi64EEEEEENS_6half_tEfNS_4arch4Sm80ELb0ELb1ELb1ELb1ELb0ELb0ELb0ELb0ELi2ELi4ELi4ELi4ELb0EEENS1_21CollectiveEpilogueBwdISA_SB_SD_Li256ELb1ELb0ELi2EEENS1_19SingleTileSchedulerILb1ELb0ELb0ELi128EEEEEEEEEvNT_6ParamsE$_ZN4cute3eso3ESOILb0ELb0EJNS_6LayoutINS_5tupleIJNS3_IJNS_1CILi1EEENS3_IJS5_NS4_ILi2EEES6_EEEEEES6_NS3_IJS6_S6_EEEEEENS3_IJNS3_IJNS4_ILi0EEENS3_IJS5_NS4_ILi256EEEiEEEEEENS4_ILi2048EEENS3_IJiNS4_ILi4096EEEEEEEEEEENS_10ViewEngineINS_8smem_ptrIPjEEEEEEC2ERKSJ_RKSO_:
[----:B------:R-:W-:Y:S02]  /*7300*/  IADD3 R17, R69, -c[0x0][0x20], RZ ;  /* 0x8000080045117a10 */ /* 0x000fe40007ffe0ff */
[----:B------:R-:W-:-:S03]  /*7310*/  IADD3 R18, R58, -c[0x0][0x20], RZ ;  /* 0x800008003a127a10 */ /* 0x000fc60007ffe0ff */
[----:B------:R1:W-:Y:S04]  /*7320*/  STL.64 [R17], R2 ;  /* 0x0000000211007387 */ /* 0x0003e80000100a00 */
[----:B------:R-:W2:Y:S01]  /*7330*/  LDL.64 R20, [R18] ;  /* 0x0000000012147983 */ /* 0x000ea20000100a00 */
[----:B------:R-:W-:Y:S02]  /*7340*/  IMAD.MOV.U32 R22, RZ, RZ, R16 ;  /* 0x000000ffff167224 */ /* 0x000fe400078e0010 */
[----:B------:R-:W-:Y:S01]  /*7350*/  IMAD.MOV.U32 R23, RZ, RZ, 0x0 ;  /* 0x00000000ff177424 */ /* 0x000fe200078e00ff */
[----:B--2---:R1:W-:Y:S03]  /*7360*/  STL.64 [R17+0x8], R20 ;  /* 0x0000081411007387 */ /* 0x0043e60000100a00 */
[----:B------:R-:W-:Y:S05]  /*7370*/  RET.REL.NODEC R22 `(_ZN7cutlass13device_kernelIN5flash19enable_sm80_to_sm89INS1_16FlashAttnBwdSm80INS1_25CollectiveMainloopBwdSm80ILi2ELi2EN4cute5tupleIJNS5_1CILi128EEES8_NS7_ILi64EEEEEENS_6half_tEfNS_4arch4Sm80ELb0ELb1ELb1ELb1ELb0ELb0ELb0ELb0ELi2ELi4ELi4ELi4ELb0EEENS1_21CollectiveEpilogueBwdISA_SB_SD_Li256ELb1ELb0ELi2EEENS1_19SingleTileSchedulerILb1ELb0ELb0ELi128EEEEEEEEEvNT_6ParamsE) ;  /* 0xffff8c8016007950 */ /* 0x000fea0003c3ffff */
        .type           $_ZN7cutlass13device_kernelIN5flash19enable_sm80_to_sm89INS1_16FlashAttnBwdSm80INS1_25CollectiveMainloopBwdSm80ILi2ELi2EN4cute5tupleIJNS5_1CILi128EEES8_NS7_ILi64EEEEEENS_6half_tEfNS_4arch4Sm80ELb0ELb1ELb1ELb1ELb0ELb0ELb0ELb0ELi2ELi4ELi4ELi4ELb0EEENS1_21CollectiveEpilogueBwdISA_SB_SD_Li256ELb1ELb0ELi2EEENS1_19SingleTileSchedulerILb1ELb0ELb0ELi128EEEEEEEEEvNT_6ParamsE$_ZN4cute3eso3ESOILb0ELb0EJNS_6LayoutINS_5tupleIJNS3_IJNS_1CILi2EEES5_EEENS4_ILi8EEES6_EEENS3_IJNS3_IJNS4_ILi1EEEiEEENS4_ILi1024EEENS3_IJiiEEEEEEEENS_10ViewEngineINS_8smem_ptrIPN7cutlass6half_tEEEEEEEC2ERKSE_RKSL_,@function
        .size           $_ZN7cutlass13device_kernelIN5flash19enable_sm80_to_sm89INS1_16FlashAttnBwdSm80INS1_25CollectiveMainloopBwdSm80ILi2ELi2EN4cute5tupleIJNS5_1CILi128EEES8_NS7_ILi64EEEEEENS_6half_tEfNS_4arch4Sm80ELb0ELb1ELb1ELb1ELb0ELb0ELb0ELb0ELi2ELi4ELi4ELi4ELb0EEENS1_21CollectiveEpilogueBwdISA_SB_SD_Li256ELb1ELb0ELi2EEENS1_19SingleTileSchedulerILb1ELb0ELb0ELi128EEEEEEEEEvNT_6ParamsE$_ZN4cute3eso3ESOILb0ELb0EJNS_6LayoutINS_5tupleIJNS3_IJNS_1CILi2EEES5_EEENS4_ILi8EEES6_EEENS3_IJNS3_IJNS4_ILi1EEEiEEENS4_ILi1024EEENS3_IJiiEEEEEEEENS_10ViewEngineINS_8smem_ptrIPN7cutlass6half_tEEEEEEEC2ERKSE_RKSL_,($_ZN7cutlass13device_kernelIN5flash19enable_sm80_to_sm89INS1_16FlashAttnBwdSm80INS1_25CollectiveMainloopBwdSm80ILi2ELi2EN4cute5tupleIJNS5_1CILi128EEES8_NS7_ILi64EEEEEENS_6half_tEfNS_4arch4Sm80ELb0ELb1ELb1ELb1ELb0ELb0ELb0ELb0ELi2ELi4ELi4ELi4ELb0EEENS1_21CollectiveEpilogueBwdISA_SB_SD_Li256ELb1ELb0ELi2EEENS1_19SingleTileSchedulerILb1ELb0ELb0ELi128EEEEEEEEEvNT_6ParamsE$_ZN4cute3eso3ESOILb0ELb0EJNS_6LayoutINS_5tupleIJNS3_IJNS_1CILi2EEES5_EEENS4_ILi8EEES6_EEENS3_IJNS3_IJNS4_ILi1EEEiEEENS4_ILi1024EEENS3_IJiiEEEEEEEEjEEC2ERKSE_RKj - $_ZN7cutlass13device_kernelIN5flash19enable_sm80_to_sm89INS1_16FlashAttnBwdSm80INS1_25CollectiveMainloopBwdSm80ILi2ELi2EN4cute5tupleIJNS5_1CILi128EEES8_NS7_ILi64EEEEEENS_6half_tEfNS_4arch4Sm80ELb0ELb1ELb1ELb1ELb0ELb0ELb0ELb0ELi2ELi4ELi4ELi4ELb0EEENS1_21CollectiveEpilogueBwdISA_SB_SD_Li256ELb1ELb0ELi2EEENS1_19SingleTileSchedulerILb1ELb0ELb0ELi128EEEEEEEEEvNT_6ParamsE$_ZN4cute3eso3ESOILb0ELb0EJNS_6LayoutINS_5tupleIJNS3_IJNS_1CILi2EEES5_EEENS4_ILi8EEES6_EEENS3_IJNS3_IJNS4_ILi1EEEiEEENS4_ILi1024EEENS3_IJiiEEEEEEEENS_10ViewEngineINS_8smem_ptrIPN7cutlass6half_tEEEEEEEC2ERKSE_RKSL_)
$_ZN7cutlass13device_kernelIN5flash19enable_sm80_to_sm89INS1_16FlashAttnBwdSm80INS1_25CollectiveMainloopBwdSm80ILi2ELi2EN4cute5tupleIJNS5_1CILi128EEES8_NS7_ILi64EEEEEENS_6half_tEfNS_4arch4Sm80ELb0ELb1ELb1ELb1ELb0ELb0ELb0ELb0ELi2ELi4ELi4ELi4ELb0EEENS1_21CollectiveEpilogueBwdISA_SB_SD_Li256ELb1ELb0ELi2EEENS1_19SingleTileSchedulerILb1ELb0ELb0ELi128EEEEEEEEEvNT_6ParamsE$_ZN4cute3eso3ESOILb0ELb0EJNS_6LayoutINS_5tupleIJNS3_IJNS_1CILi2EEES5_EEENS4_ILi8EEES6_EEENS3_IJNS3_IJNS4_ILi1EEEiEEENS4_ILi1024EEENS3_IJiiEEEEEEEENS_10ViewEngineINS_8smem_ptrIPN7cutlass6half_tEEEEEEEC2ERKSE_RKSL_:
[----:B------:R-:W-:Y:S02]  /*7380*/  IADD3 R3, R60, -c[0x0][0x20], RZ ;  /* 0x800008003c037a10 */ /* 0x000fe40007ffe0ff */
[----:B------:R-:W-:-:S03]  /*7390*/  IADD3 R2, R59, -c[0x0][0x20], RZ ;  /* 0x800008003b027a10 */ /* 0x000fc60007ffe0ff */
[----:B------:R1:W-:Y:S04]  /*73a0*/  STL.64 [R3], R4 ;  /* 0x0000000403007387 */ /* 0x0003e80000100a00 */
[----:B------:R1:W-:Y:S04]  /*73b0*/  STL [R3+0x8], R6 ;  /* 0x0000080603007387 */ /* 0x0003e80000100800 */
[----:B------:R-:W2:Y:S01]  /*73c0*/  LDL.64 R14, [R2] ;  /* 0x00000000020e7983 */ /* 0x000ea20000100a00 */
[----:B------:R-:W-:-:S03]  /*73d0*/  IMAD.MOV.U32 R13, RZ, RZ, 0x0 ;  /* 0x00000000ff0d7424 */ /* 0x000fc600078e00ff */
[----:B--2---:R1:W-:Y:S01]  /*73e0*/  STL.64 [R3+0x10], R14 ;  /* 0x0000100e03007387 */ /* 0x0043e20000100a00 */
[----:B------:R-:W-:Y:S05]  /*73f0*/  RET.REL.NODEC R12 `(_ZN7cutlass13device_kernelIN5flash19enable_sm80_to_sm89INS1_16FlashAttnBwdSm80INS1_25CollectiveMainloopBwdSm80ILi2ELi2EN4cute5tupleIJNS5_1CILi128EEES8_NS7_ILi64EEEEEENS_6half_tEfNS_4arch4Sm80ELb0ELb1ELb1ELb1ELb0ELb0ELb0ELb0ELi2ELi4ELi4ELi4ELb0EEENS1_21CollectiveEpilogueBwdISA_SB_SD_Li256ELb1ELb0ELi2EEENS1_19SingleTileSchedulerILb1ELb0ELb0ELi128EEEEEEEEEvNT_6ParamsE) ;  /* 0xffff8c000c007950 */ /* 0x000fea0003c3ffff */
        .type           $_ZN7cutlass13device_kernelIN5flash19enable_sm80_to_sm89INS1_16FlashAttnBwdSm80INS1_25CollectiveMainloopBwdSm80ILi2ELi2EN4cute5tupleIJNS5_1CILi128EEES8_NS7_ILi64EEEEEENS_6half_tEfNS_4arch4Sm80ELb0ELb1ELb1ELb1ELb0ELb0ELb0ELb0ELi2ELi4ELi4ELi4ELb0EEENS1_21CollectiveEpilogueBwdISA_SB_SD_Li256ELb1ELb0ELi2EEENS1_19SingleTileSchedulerILb1ELb0ELb0ELi128EEEEEEEEEvNT_6ParamsE$_ZN4cute3eso3ESOILb0ELb0EJNS_6LayoutINS_5tupleIJNS3_IJNS_1CILi2EEES5_EEENS4_ILi8EEES6_EEENS3_IJNS3_IJNS4_ILi1EEEiEEENS4_ILi1024EEENS3_IJiiEEEEEEEEjEEC2ERKSE_RKj,@function
        .size           $_ZN7cutlass13device_kernelIN5flash19enable_sm80_to_sm89INS1_16FlashAttnBwdSm80INS1_25CollectiveMainloopBwdSm80ILi2ELi2EN4cute5tupleIJNS5_1CILi128EEES8_NS7_ILi64EEEEEENS_6half_tEfNS_4arch4Sm80ELb0ELb1ELb1ELb1ELb0ELb0ELb0ELb0ELi2ELi4ELi4ELi4ELb0EEENS1_21CollectiveEpilogueBwdISA_SB_SD_Li256ELb1ELb0ELi2EEENS1_19SingleTileSchedulerILb1ELb0ELb0ELi128EEEEEEEEEvNT_6ParamsE$_ZN4cute3eso3ESOILb0ELb0EJNS_6LayoutINS_5tupleIJNS3_IJNS_1CILi2EEES5_EEENS4_ILi8EEES6_EEENS3_IJNS3_IJNS4_ILi1EEEiEEENS4_ILi1024EEENS3_IJiiEEEEEEEEjEEC2ERKSE_RKj,($_ZN7cutlass13device_kernelIN5flash19enable_sm80_to_sm89INS1_16FlashAttnBwdSm80INS1_25CollectiveMainloopBwdSm80ILi2ELi2EN4cute5tupleIJNS5_1CILi128EEES8_NS7_ILi64EEEEEENS_6half_tEfNS_4arch4Sm80ELb0ELb1ELb1ELb1ELb0ELb0ELb0ELb0ELi2ELi4ELi4ELi4ELb0EEENS1_21CollectiveEpilogueBwdISA_SB_SD_Li256ELb1ELb0ELi2EEENS1_19SingleTileSchedulerILb1ELb0ELb0ELi128EEEEEEEEEvNT_6ParamsE$_ZN4cute3eso3ESOILb0ELb0EJNS_6LayoutINS_5tupleIJNS3_IJNS_1CILi2EEES5_EEES6_NS4_ILi8EEEEEENS3_IJNS3_IJiNS4_ILi512EEEEEENS3_IJiiEEENS4_ILi1024EEEEEEEENS_10ViewEngineINS_8smem_ptrIPN7cutlass6half_tEEEEEEEC2ERKSE_RKSL_ - $_ZN7cutlass13device_kernelIN5flash19enable_sm80_to_sm89INS1_16FlashAttnBwdSm80INS1_25CollectiveMainloopBwdSm80ILi2ELi2EN4cute5tupleIJNS5_1CILi128EEES8_NS7_ILi64EEEEEENS_6half_tEfNS_4arch4Sm80ELb0ELb1ELb1ELb1ELb0ELb0ELb0ELb0ELi2ELi4ELi4ELi4ELb0EEENS1_21CollectiveEpilogueBwdISA_SB_SD_Li256ELb1ELb0ELi2EEENS1_19SingleTileSchedulerILb1ELb0ELb0ELi128EEEEEEEEEvNT_6ParamsE$_ZN4cute3eso3ESOILb0ELb0EJNS_6LayoutINS_5tupleIJNS3_IJNS_1CILi2EEES5_EEENS4_ILi8EEES6_EEENS3_IJNS3_IJNS4_ILi1EEEiEEENS4_ILi1024EEENS3_IJiiEEEEEEEEjEEC2ERKSE_RKj)
$_ZN7cutlass13device_kernelIN5flash19enable_sm80_to_sm89INS1_16FlashAttnBwdSm80INS1_25CollectiveMainloopBwdSm80ILi2ELi2EN4cute5tupleIJNS5_1CILi128EEES8_NS7_ILi64EEEEEENS_6half_tEfNS_4arch4Sm80ELb0ELb1ELb1ELb1ELb0ELb0ELb0ELb0ELi2ELi4ELi4ELi4ELb0EEENS1_21CollectiveEpilogueBwdISA_SB_SD_Li256ELb1ELb0ELi2EEENS1_19SingleTileSchedulerILb1ELb0ELb0ELi128EEEEEEEEEvNT_6ParamsE$_ZN4cute3eso3ESOILb0ELb0EJNS_6LayoutINS_5tupleIJNS3_IJNS_1CILi2EEES5_EEENS4_ILi8EEES6_EEENS3_IJNS3_IJNS4_ILi1EEEiEEENS4_ILi1024EEENS3_IJiiEEEEEEEEjEEC2ERKSE_RKj:
        /* <DEDUP_REMOVED lines=9> */
[----:B------:R-:W-:Y:S05]  /*7490*/  RET.REL.NODEC R14 `(_ZN7cutlass13device_kernelIN5flash19enable_sm80_to_sm89INS1_16FlashAttnBwdSm80INS1_25CollectiveMainloopBwdSm80ILi2ELi2EN4cute5tupleIJNS5_1CILi128EEES8_NS7_ILi64EEEEEENS_6half_tEfNS_4arch4Sm80ELb0ELb1ELb1ELb1ELb0ELb0ELb0ELb0ELi2ELi4ELi4ELi4ELb0EEENS1_21CollectiveEpilogueBwdISA_SB_SD_Li256ELb1ELb0ELi2EEENS1_19SingleTileSchedulerILb1ELb0ELb0ELi128EEEEEEEEEvNT_6ParamsE) ;  /* 0xffff8b600e007950 */ /* 0x000fea0003c3ffff */
        .type           $_ZN7cutlass13device_kernelIN5flash19enable_sm80_to_sm89INS1_16FlashAttnBwdSm80INS1_25CollectiveMainloopBwdSm80ILi2ELi2EN4cute5tupleIJNS5_1CILi128EEES8_NS7_ILi64EEEEEENS_6half_tEfNS_4arch4Sm80ELb0ELb1ELb1ELb1ELb0ELb0ELb0ELb0ELi2ELi4ELi4ELi4ELb0EEENS1_21CollectiveEpilogueBwdISA_SB_SD_Li256ELb1ELb0ELi2EEENS1_19SingleTileSchedulerILb1ELb0ELb0ELi128EEEEEEEEEvNT_6ParamsE$_ZN4cute3eso3ESOILb0ELb0EJNS_6LayoutINS_5tupleIJNS3_IJNS_1CILi2EEES5_EEES6_NS4_ILi8EEEEEENS3_IJNS3_IJiNS4_ILi512EEEEEENS3_IJiiEEENS4_ILi1024EEEEEEEENS_10ViewEngineINS_8smem_ptrIPN7cutlass6half_tEEEEEEEC2ERKSE_RKSL_,@function
        .size           $_ZN7cutlass13device_kernelIN5flash19enable_sm80_to_sm89INS1_16FlashAttnBwdSm80INS1_25CollectiveMainloopBwdSm80ILi2ELi2EN4cute5tupleIJNS5_1CILi128EEES8_NS7_ILi64EEEEEENS_6half_tEfNS_4arch4Sm80ELb0ELb1ELb1ELb1ELb0ELb0ELb0ELb0ELi2ELi4ELi4ELi4ELb0EEENS1_21CollectiveEpilogueBwdISA_SB_SD_Li256ELb1ELb0ELi2EEENS1_19SingleTileSchedulerILb1ELb0ELb0ELi128EEEEEEEEEvNT_6ParamsE$_ZN4cute3eso3ESOILb0ELb0EJNS_6LayoutINS_5tupleIJNS3_IJNS_1CILi2EEES5_EEES6_NS4_ILi8EEEEEENS3_IJNS3_IJiNS4_ILi512EEEEEENS3_IJiiEEENS4_ILi1024EEEEEEEENS_10ViewEngineINS_8smem_ptrIPN7cutlass6half_tEEEEEEEC2ERKSE_RKSL_,($_ZN7cutlass13device_kernelIN5flash19enable_sm80_to_sm89INS1_16FlashAttnBwdSm80INS1_25CollectiveMainloopBwdSm80ILi2ELi2EN4cute5tupleIJNS5_1CILi128EEES8_NS7_ILi64EEEEEENS_6half_tEfNS_4arch4Sm80ELb0ELb1ELb1ELb1ELb0ELb0ELb0ELb0ELi2ELi4ELi4ELi4ELb0EEENS1_21CollectiveEpilogueBwdISA_SB_SD_Li256ELb1ELb0ELi2EEENS1_19SingleTileSchedulerILb1ELb0ELb0ELi128EEEEEEEEEvNT_6ParamsE$_ZN4cute3eso3ESOILb0ELb0EJNS_6LayoutINS_5tupleIJNS3_IJNS_1CILi2EEES5_EEES6_NS4_ILi8EEEEEENS3_IJNS3_IJiNS4_ILi512EEEEEENS3_IJiiEEENS4_ILi1024EEEEEEEEjEEC2ERKSE_RKj - $_ZN7cutlass13device_kernelIN5flash19enable_sm80_to_sm89INS1_16FlashAttnBwdSm80INS1_25CollectiveMainloopBwdSm80ILi2ELi2EN4cute5tupleIJNS5_1CILi128EEES8_NS7_ILi64EEEEEENS_6half_tEfNS_4arch4Sm80ELb0ELb1ELb1ELb1ELb0ELb0ELb0ELb0ELi2ELi4ELi4ELi4ELb0EEENS1_21CollectiveEpilogueBwdISA_SB_SD_Li256ELb1ELb0ELi2EEENS1_19SingleTileSchedulerILb1ELb0ELb0ELi128EEEEEEEEEvNT_6ParamsE$_ZN4cute3eso3ESOILb0ELb0EJNS_6LayoutINS_5tupleIJNS3_IJNS_1CILi2EEES5_EEES6_NS4_ILi8EEEEEENS3_IJNS3_IJiNS4_ILi512EEEEEENS3_IJiiEEENS4_ILi1024EEEEEEEENS_10ViewEngineINS_8smem_ptrIPN7cutlass6half_tEEEEEEEC2ERKSE_RKSL_)
$_ZN7cutlass13device_kernelIN5flash19enable_sm80_to_sm89INS1_16FlashAttnBwdSm80INS1_25CollectiveMainloopBwdSm80ILi2ELi2EN4cute5tupleIJNS5_1CILi128EEES8_NS7_ILi64EEEEEENS_6half_tEfNS_4arch4Sm80ELb0ELb1ELb1ELb1ELb0ELb0ELb0ELb0ELi2ELi4ELi4ELi4ELb0EEENS1_21CollectiveEpilogueBwdISA_SB_SD_Li256ELb1ELb0ELi2EEENS1_19SingleTileSchedulerILb1ELb0ELb0ELi128EEEEEEEEEvNT_6ParamsE$_ZN4cute3eso3ESOILb0ELb0EJNS_6LayoutINS_5tupleIJNS3_IJNS_1CILi2EEES5_EEES6_NS4_ILi8EEEEEENS3_IJNS3_IJiNS4_ILi512EEEEEENS3_IJiiEEENS4_ILi1024EEEEEEEENS_10ViewEngineINS_8smem_ptrIPN7cutlass6half_tEEEEEEEC2ERKSE_RKSL_:
        /* <DEDUP_REMOVED lines=8> */
        .type           $_ZN7cutlass13device_kernelIN5flash19enable_sm80_to_sm89INS1_16FlashAttnBwdSm80INS1_25CollectiveMainloopBwdSm80ILi2ELi2EN4cute5tupleIJNS5_1CILi128EEES8_NS7_ILi64EEEEEENS_6half_tEfNS_4arch4Sm80ELb0ELb1ELb1ELb1ELb0ELb0ELb0ELb0ELi2ELi4ELi4ELi4ELb0EEENS1_21CollectiveEpilogueBwdISA_SB_SD_Li256ELb1ELb0ELi2EEENS1_19SingleTileSchedulerILb1ELb0ELb0ELi128EEEEEEEEEvNT_6ParamsE$_ZN4cute3eso3ESOILb0ELb0EJNS_6LayoutINS_5tupleIJNS3_IJNS_1CILi2EEES5_EEES6_NS4_ILi8EEEEEENS3_IJNS3_IJiNS4_ILi512EEEEEENS3_IJiiEEENS4_ILi1024EEEEEEEEjEEC2ERKSE_RKj,@function
        .size           $_ZN7cutlass13device_kernelIN5flash19enable_sm80_to_sm89INS1_16FlashAttnBwdSm80INS1_25CollectiveMainloopBwdSm80ILi2ELi2EN4cute5tupleIJNS5_1CILi128EEES8_NS7_ILi64EEEEEENS_6half_tEfNS_4arch4Sm80ELb0ELb1ELb1ELb1ELb0ELb0ELb0ELb0ELi2ELi4ELi4ELi4ELb0EEENS1_21CollectiveEpilogueBwdISA_SB_SD_Li256ELb1ELb0ELi2EEENS1_19SingleTileSchedulerILb1ELb0ELb0ELi128EEEEEEEEEvNT_6ParamsE$_ZN4cute3eso3ESOILb0ELb0EJNS_6LayoutINS_5tupleIJNS3_IJNS_1CILi2EEES5_EEES6_NS4_ILi8EEEEEENS3_IJNS3_IJiNS4_ILi512EEEEEENS3_IJiiEEENS4_ILi1024EEEEEEEEjEEC2ERKSE_RKj,($_ZN7cutlass13device_kernelIN5flash19enable_sm80_to_sm89INS1_16FlashAttnBwdSm80INS1_25CollectiveMainloopBwdSm80ILi2ELi2EN4cute5tupleIJNS5_1CILi128EEES8_NS7_ILi64EEEEEENS_6half_tEfNS_4arch4Sm80ELb0ELb1ELb1ELb1ELb0ELb0ELb0ELb0ELi2ELi4ELi4ELi4ELb0EEENS1_21CollectiveEpilogueBwdISA_SB_SD_Li256ELb1ELb0ELi2EEENS1_19SingleTileSchedulerILb1ELb0ELb0ELi128EEEEEEEEEvNT_6ParamsE$_ZN4cute3eso3ESOILb0ELb0EJNS_6LayoutINS_5tupleIJNS3_IJNS_1CILi2EEES5_S5_EEES5_NS3_IJNS3_IJS5_S5_EEES5_EEEEEENS3_IJNS3_IJNS4_ILi1EEENS4_ILi512EEEiEEENS4_ILi4096EEENS3_IJNS3_IJiiEEENS4_ILi8192EEEEEEEEEEENS_10ViewEngineINS_8smem_ptrIPN7cutlass6half_tEEEEEEEC2ERKSI_RKSP_ - $_ZN7cutlass13device_kernelIN5flash19enable_sm80_to_sm89INS1_16FlashAttnBwdSm80INS1_25CollectiveMainloopBwdSm80ILi2ELi2EN4cute5tupleIJNS5_1CILi128EEES8_NS7_ILi64EEEEEENS_6half_tEfNS_4arch4Sm80ELb0ELb1ELb1ELb1ELb0ELb0ELb0ELb0ELi2ELi4ELi4ELi4ELb0EEENS1_21CollectiveEpilogueBwdISA_SB_SD_Li256ELb1ELb0ELi2EEENS1_19SingleTileSchedulerILb1ELb0ELb0ELi128EEEEEEEEEvNT_6ParamsE$_ZN4cute3eso3ESOILb0ELb0EJNS_6LayoutINS_5tupleIJNS3_IJNS_1CILi2EEES5_EEES6_NS4_ILi8EEEEEENS3_IJNS3_IJiNS4_ILi512EEEEEENS3_IJiiEEENS4_ILi1024EEEEEEEEjEEC2ERKSE_RKj)
$_ZN7cutlass13device_kernelIN5flash19enable_sm80_to_sm89INS1_16FlashAttnBwdSm80INS1_25CollectiveMainloopBwdSm80ILi2ELi2EN4cute5tupleIJNS5_1CILi128EEES8_NS7_ILi64EEEEEENS_6half_tEfNS_4arch4Sm80ELb0ELb1ELb1ELb1ELb0ELb0ELb0ELb0ELi2ELi4ELi4ELi4ELb0EEENS1_21CollectiveEpilogueBwdISA_SB_SD_Li256ELb1ELb0ELi2EEENS1_19SingleTileSchedulerILb1ELb0ELb0ELi128EEEEEEEEEvNT_6ParamsE$_ZN4cute3eso3ESOILb0ELb0EJNS_6LayoutINS_5tupleIJNS3_IJNS_1CILi2EEES5_EEES6_NS4_ILi8EEEEEENS3_IJNS3_IJiNS4_ILi512EEEEEENS3_IJiiEEENS4_ILi1024EEEEEEEEjEEC2ERKSE_RKj:
        /* <DEDUP_REMOVED lines=10> */
        .type           $_ZN7cutlass13device_kernelIN5flash19enable_sm80_to_sm89INS1_16FlashAttnBwdSm80INS1_25CollectiveMainloopBwdSm80ILi2ELi2EN4cute5tupleIJNS5_1CILi128EEES8_NS7_ILi64EEEEEENS_6half_tEfNS_4arch4Sm80ELb0ELb1ELb1ELb1ELb0ELb0ELb0ELb0ELi2ELi4ELi4ELi4ELb0EEENS1_21CollectiveEpilogueBwdISA_SB_SD_Li256ELb1ELb0ELi2EEENS1_19SingleTileSchedulerILb1ELb0ELb0ELi128EEEEEEEEEvNT_6ParamsE$_ZN4cute3eso3ESOILb0ELb0EJNS_6LayoutINS_5tupleIJNS3_IJNS_1CILi2EEES5_S5_EEES5_NS3_IJNS3_IJS5_S5_EEES5_EEEEEENS3_IJNS3_IJNS4_ILi1EEENS4_ILi512EEEiEEENS4_ILi4096EEENS3_IJNS3_IJiiEEENS4_ILi8192EEEEEEEEEEENS_10ViewEngineINS_8smem_ptrIPN7cutlass6half_tEEEEEEEC2ERKSI_RKSP_,@function
        .size           $_ZN7cutlass13device_kernelIN5flash19enable_sm80_to_sm89INS1_16FlashAttnBwdSm80INS1_25CollectiveMainloopBwdSm80ILi2ELi2EN4cute5tupleIJNS5_1CILi128EEES8_NS7_ILi64EEEEEENS_6half_tEfNS_4arch4Sm80ELb0ELb1ELb1ELb1ELb0ELb0ELb0ELb0ELi2ELi4ELi4ELi4ELb0EEENS1_21CollectiveEpilogueBwdISA_SB_SD_Li256ELb1ELb0ELi2EEENS1_19SingleTileSchedulerILb1ELb0ELb0ELi128EEEEEEEEEvNT_6ParamsE$_ZN4cute3eso3ESOILb0ELb0EJNS_6LayoutINS_5tupleIJNS3_IJNS_1CILi2EEES5_S5_EEES5_NS3_IJNS3_IJS5_S5_EEES5_EEEEEENS3_IJNS3_IJNS4_ILi1EEENS4_ILi512EEEiEEENS4_ILi4096EEENS3_IJNS3_IJiiEEENS4_ILi8192EEEEEEEEEEENS_10ViewEngineINS_8smem_ptrIPN7cutlass6half_tEEEEEEEC2ERKSI_RKSP_,($_ZN7cutlass13device_kernelIN5flash19enable_sm80_to_sm89INS1_16FlashAttnBwdSm80INS1_25CollectiveMainloopBwdSm80ILi2ELi2EN4cute5tupleIJNS5_1CILi128EEES8_NS7_ILi64EEEEEENS_6half_tEfNS_4arch4Sm80ELb0ELb1ELb1ELb1ELb0ELb0ELb0ELb0ELi2ELi4ELi4ELi4ELb0EEENS1_21CollectiveEpilogueBwdISA_SB_SD_Li256ELb1ELb0ELi2EEENS1_19SingleTileSchedulerILb1ELb0ELb0ELi128EEEEEEEEEvNT_6ParamsE$_ZN4cute3eso3ESOILb0ELb0EJNS_6LayoutINS_5tupleIJNS3_IJNS_1CILi2EEES5_S5_EEES5_NS3_IJNS3_IJS5_S5_EEES5_EEEEEENS3_IJNS3_IJNS4_ILi1EEENS4_ILi512EEEiEEENS4_ILi4096EEENS3_IJNS3_IJiiEEENS4_ILi8192EEEEEEEEEEEjEEC2ERKSI_RKj - $_ZN7cutlass13device_kernelIN5flash19enable_sm80_to_sm89INS1_16FlashAttnBwdSm80INS1_25CollectiveMainloopBwdSm80ILi2ELi2EN4cute5tupleIJNS5_1CILi128EEES8_NS7_ILi64EEEEEENS_6half_tEfNS_4arch4Sm80ELb0ELb1ELb1ELb1ELb0ELb0ELb0ELb0ELi2ELi4ELi4ELi4ELb0EEENS1_21CollectiveEpilogueBwdISA_SB_SD_Li256ELb1ELb0ELi2EEENS1_19SingleTileSchedulerILb1ELb0ELb0ELi128EEEEEEEEEvNT_6ParamsE$_ZN4cute3eso3ESOILb0ELb0EJNS_6LayoutINS_5tupleIJNS3_IJNS_1CILi2EEES5_S5_EEES5_NS3_IJNS3_IJS5_S5_EEES5_EEEEEENS3_IJNS3_IJNS4_ILi1EEENS4_ILi512EEEiEEENS4_ILi4096EEENS3_IJNS3_IJiiEEENS4_ILi8192EEEEEEEEEEENS_10ViewEngineINS_8smem_ptrIPN7cutlass6half_tEEEEEEEC2ERKSI_RKSP_)
$_ZN7cutlass13device_kernelIN5flash19enable_sm80_to_sm89INS1_16FlashAttnBwdSm80INS1_25CollectiveMainloopBwdSm80ILi2ELi2EN4cute5tupleIJNS5_1CILi128EEES8_NS7_ILi64EEEEEENS_6half_tEfNS_4arch4Sm80ELb0ELb1ELb1ELb1ELb0ELb0ELb0ELb0ELi2ELi4ELi4ELi4ELb0EEENS1_21CollectiveEpilogueBwdISA_SB_SD_Li256ELb1ELb0ELi2EEENS1_19SingleTileSchedulerILb1ELb0ELb0ELi128EEEEEEEEEvNT_6ParamsE$_ZN4cute3eso3ESOILb0ELb0EJNS_6LayoutINS_5tupleIJNS3_IJNS_1CILi2EEES5_S5_EEES5_NS3_IJNS3_IJS5_S5_EEES5_EEEEEENS3_IJNS3_IJNS4_ILi1EEENS4_ILi512EEEiEEENS4_ILi4096EEENS3_IJNS3_IJiiEEENS4_ILi8192EEEEEEEEEEENS_10ViewEngineINS_8smem_ptrIPN7cutlass6half_tEEEEEEEC2ERKSI_RKSP_:
        /* <DEDUP_REMOVED lines=8> */
        .type           $_ZN7cutlass13device_kernelIN5flash19enable_sm80_to_sm89INS1_16FlashAttnBwdSm80INS1_25CollectiveMainloopBwdSm80ILi2ELi2EN4cute5tupleIJNS5_1CILi128EEES8_NS7_ILi64EEEEEENS_6half_tEfNS_4arch4Sm80ELb0ELb1ELb1ELb1ELb0ELb0ELb0ELb0ELi2ELi4ELi4ELi4ELb0EEENS1_21CollectiveEpilogueBwdISA_SB_SD_Li256ELb1ELb0ELi2EEENS1_19SingleTileSchedulerILb1ELb0ELb0ELi128EEEEEEEEEvNT_6ParamsE$_ZN4cute3eso3ESOILb0ELb0EJNS_6LayoutINS_5tupleIJNS3_IJNS_1CILi2EEES5_S5_EEES5_NS3_IJNS3_IJS5_S5_EEES5_EEEEEENS3_IJNS3_IJNS4_ILi1EEENS4_ILi512EEEiEEENS4_ILi4096EEENS3_IJNS3_IJiiEEENS4_ILi8192EEEEEEEEEEEjEEC2ERKSI_RKj,@function
        .size           $_ZN7cutlass13device_kernelIN5flash19enable_sm80_to_sm89INS1_16FlashAttnBwdSm80INS1_25CollectiveMainloopBwdSm80ILi2ELi2EN4cute5tupleIJNS5_1CILi128EEES8_NS7_ILi64EEEEEENS_6half_tEfNS_4arch4Sm80ELb0ELb1ELb1ELb1ELb0ELb0ELb0ELb0ELi2ELi4ELi4ELi4ELb0EEENS1_21CollectiveEpilogueBwdISA_SB_SD_Li256ELb1ELb0ELi2EEENS1_19SingleTileSchedulerILb1ELb0ELb0ELi128EEEEEEEEEvNT_6ParamsE$_ZN4cute3eso3ESOILb0ELb0EJNS_6LayoutINS_5tupleIJNS3_IJNS_1CILi2EEES5_S5_EEES5_NS3_IJNS3_IJS5_S5_EEES5_EEEEEENS3_IJNS3_IJNS4_ILi1EEENS4_ILi512EEEiEEENS4_ILi4096EEENS3_IJNS3_IJiiEEENS4_ILi8192EEEEEEEEEEEjEEC2ERKSI_RKj,($_ZN7cutlass13device_kernelIN5flash19enable_sm80_to_sm89INS1_16FlashAttnBwdSm80INS1_25CollectiveMainloopBwdSm80ILi2ELi2EN4cute5tupleIJNS5_1CILi128EEES8_NS7_ILi64EEEEEENS_6half_tEfNS_4arch4Sm80ELb0ELb1ELb1ELb1ELb0ELb0ELb0ELb0ELi2ELi4ELi4ELi4ELb0EEENS1_21CollectiveEpilogueBwdISA_SB_SD_Li256ELb1ELb0ELi2EEENS1_19SingleTileSchedulerILb1ELb0ELb0ELi128EEEEEEEEEvNT_6ParamsE$_ZN4cute3eso3ESOILb0ELb0EJNS_6LayoutINS_5tupleIJNS3_IJNS_1CILi2EEES5_S5_EEES5_NS3_IJS5_S5_EEEEEENS3_IJNS3_IJNS4_ILi1EEENS4_ILi512EEEiEEENS4_ILi4096EEENS3_IJiiEEEEEEEENS_10ViewEngineINS_8smem_ptrIPN7cutlass6half_tEEEEEEEC2ERKSF_RKSM_ - $_ZN7cutlass13device_kernelIN5flash19enable_sm80_to_sm89INS1_16FlashAttnBwdSm80INS1_25CollectiveMainloopBwdSm80ILi2ELi2EN4cute5tupleIJNS5_1CILi128EEES8_NS7_ILi64EEEEEENS_6half_tEfNS_4arch4Sm80ELb0ELb1ELb1ELb1ELb0ELb0ELb0ELb0ELi2ELi4ELi4ELi4ELb0EEENS1_21CollectiveEpilogueBwdISA_SB_SD_Li256ELb1ELb0ELi2EEENS1_19SingleTileSchedulerILb1ELb0ELb0ELi128EEEEEEEEEvNT_6ParamsE$_ZN4cute3eso3ESOILb0ELb0EJNS_6LayoutINS_5tupleIJNS3_IJNS_1CILi2EEES5_S5_EEES5_NS3_IJNS3_IJS5_S5_EEES5_EEEEEENS3_IJNS3_IJNS4_ILi1EEENS4_ILi512EEEiEEENS4_ILi4096EEENS3_IJNS3_IJiiEEENS4_ILi8192EEEEEEEEEEEjEEC2ERKSI_RKj)
$_ZN7cutlass13device_kernelIN5flash19enable_sm80_to_sm89INS1_16FlashAttnBwdSm80INS1_25CollectiveMainloopBwdSm80ILi2ELi2EN4cute5tupleIJNS5_1CILi128EEES8_NS7_ILi64EEEEEENS_6half_tEfNS_4arch4Sm80ELb0ELb1ELb1ELb1ELb0ELb0ELb0ELb0ELi2ELi4ELi4ELi4ELb0EEENS1_21CollectiveEpilogueBwdISA_SB_SD_Li256ELb1ELb0ELi2EEENS1_19SingleTileSchedulerILb1ELb0ELb0ELi128EEEEEEEEEvNT_6ParamsE$_ZN4cute3eso3ESOILb0ELb0EJNS_6LayoutINS_5tupleIJNS3_IJNS_1CILi2EEES5_S5_EEES5_NS3_IJNS3_IJS5_S5_EEES5_EEEEEENS3_IJNS3_IJNS4_ILi1EEENS4_ILi512EEEiEEENS4_ILi4096EEENS3_IJNS3_IJiiEEENS4_ILi8192EEEEEEEEEEEjEEC2ERKSI_RKj:
        /* <DEDUP_REMOVED lines=10> */
        .type           $_ZN7cutlass13device_kernelIN5flash19enable_sm80_to_sm89INS1_16FlashAttnBwdSm80INS1_25CollectiveMainloopBwdSm80ILi2ELi2EN4cute5tupleIJNS5_1CILi128EEES8_NS7_ILi64EEEEEENS_6half_tEfNS_4arch4Sm80ELb0ELb1ELb1ELb1ELb0ELb0ELb0ELb0ELi2ELi4ELi4ELi4ELb0EEENS1_21CollectiveEpilogueBwdISA_SB_SD_Li256ELb1ELb0ELi2EEENS1_19SingleTileSchedulerILb1ELb0ELb0ELi128EEEEEEEEEvNT_6ParamsE$_ZN4cute3eso3ESOILb0ELb0EJNS_6LayoutINS_5tupleIJNS3_IJNS_1CILi2EEES5_S5_EEES5_NS3_IJS5_S5_EEEEEENS3_IJNS3_IJNS4_ILi1EEENS4_ILi512EEEiEEENS4_ILi4096EEENS3_IJiiEEEEEEEENS_10ViewEngineINS_8smem_ptrIPN7cutlass6half_tEEEEEEEC2ERKSF_RKSM_,@function
        .size           $_ZN7cutlass13device_kernelIN5flash19enable_sm80_to_sm89INS1_16FlashAttnBwdSm80INS1_25CollectiveMainloopBwdSm80ILi2ELi2EN4cute5tupleIJNS5_1CILi128EEES8_NS7_ILi64EEEEEENS_6half_tEfNS_4arch4Sm80ELb0ELb1ELb1ELb1ELb0ELb0ELb0ELb0ELi2ELi4ELi4ELi4ELb0EEENS1_21CollectiveEpilogueBwdISA_SB_SD_Li256ELb1ELb0ELi2EEENS1_19SingleTileSchedulerILb1ELb0ELb0ELi128EEEEEEEEEvNT_6ParamsE$_ZN4cute3eso3ESOILb0ELb0EJNS_6LayoutINS_5tupleIJNS3_IJNS_1CILi2EEES5_S5_EEES5_NS3_IJS5_S5_EEEEEENS3_IJNS3_IJNS4_ILi1EEENS4_ILi512EEEiEEENS4_ILi4096EEENS3_IJiiEEEEEEEENS_10ViewEngineINS_8smem_ptrIPN7cutlass6half_tEEEEEEEC2ERKSF_RKSM_,($_ZN7cutlass13device_kernelIN5flash19enable_sm80_to_sm89INS1_16FlashAttnBwdSm80INS1_25CollectiveMainloopBwdSm80ILi2ELi2EN4cute5tupleIJNS5_1CILi128EEES8_NS7_ILi64EEEEEENS_6half_tEfNS_4arch4Sm80ELb0ELb1ELb1ELb1ELb0ELb0ELb0ELb0ELi2ELi4ELi4ELi4ELb0EEENS1_21CollectiveEpilogueBwdISA_SB_SD_Li256ELb1ELb0ELi2EEENS1_19SingleTileSchedulerILb1ELb0ELb0ELi128EEEEEEEEEvNT_6ParamsE$_ZN4cute3eso3ESOILb0ELb0EJNS_6LayoutINS_5tupleIJNS3_IJNS_1CILi2EEES5_S5_EEES5_NS3_IJS5_S5_EEEEEENS3_IJNS3_IJNS4_ILi1EEENS4_ILi512EEEiEEENS4_ILi4096EEENS3_IJiiEEEEEEEEjEEC2ERKSF_RKj - $_ZN7cutlass13device_kernelIN5flash19enable_sm80_to_sm89INS1_16FlashAttnBwdSm80INS1_25CollectiveMainloopBwdSm80ILi2ELi2EN4cute5tupleIJNS5_1CILi128EEES8_NS7_ILi64EEEEEENS_6half_tEfNS_4arch4Sm80ELb0ELb1ELb1ELb1ELb0ELb0ELb0ELb0ELi2ELi4ELi4ELi4ELb0EEENS1_21CollectiveEpilogueBwdISA_SB_SD_Li256ELb1ELb0ELi2EEENS1_19SingleTileSchedulerILb1ELb0ELb0ELi128EEEEEEEEEvNT_6ParamsE$_ZN4cute3eso3ESOILb0ELb0EJNS_6LayoutINS_5tupleIJNS3_IJNS_1CILi2EEES5_S5_EEES5_NS3_IJS5_S5_EEEEEENS3_IJNS3_IJNS4_ILi1EEENS4_ILi512EEEiEEENS4_ILi4096EEENS3_IJiiEEEEEEEENS_10ViewEngineINS_8smem_ptrIPN7cutlass6half_tEEEEEEEC2ERKSF_RKSM_)
$_ZN7cutlass13device_kernelIN5flash19enable_sm80_to_sm89INS1_16FlashAttnBwdSm80INS1_25CollectiveMainloopBwdSm80ILi2ELi2EN4cute5tupleIJNS5_1CILi128EEES8_NS7_ILi64EEEEEENS_6half_tEfNS_4arch4Sm80ELb0ELb1ELb1ELb1ELb0ELb0ELb0ELb0ELi2ELi4ELi4ELi4ELb0EEENS1_21CollectiveEpilogueBwdISA_SB_SD_Li256ELb1ELb0ELi2EEENS1_19SingleTileSchedulerILb1ELb0ELb0ELi128EEEEEEEEEvNT_6ParamsE$_ZN4cute3eso3ESOILb0ELb0EJNS_6LayoutINS_5tupleIJNS3_IJNS_1CILi2EEES5_S5_EEES5_NS3_IJS5_S5_EEEEEENS3_IJNS3_IJNS4_ILi1EEENS4_ILi512EEEiEEENS4_ILi4096EEENS3_IJiiEEEEEEEENS_10ViewEngineINS_8smem_ptrIPN7cutlass6half_tEEEEEEEC2ERKSF_RKSM_:
        /* <DEDUP_REMOVED lines=8> */
        .type           $_ZN7cutlass13device_kernelIN5flash19enable_sm80_to_sm89INS1_16FlashAttnBwdSm80INS1_25CollectiveMainloopBwdSm80ILi2ELi2EN4cute5tupleIJNS5_1CILi128EEES8_NS7_ILi64EEEEEENS_6half_tEfNS_4arch4Sm80ELb0ELb1ELb1ELb1ELb0ELb0ELb0ELb0ELi2ELi4ELi4ELi4ELb0EEENS1_21CollectiveEpilogueBwdISA_SB_SD_Li256ELb1ELb0ELi2EEENS1_19SingleTileSchedulerILb1ELb0ELb0ELi128EEEEEEEEEvNT_6ParamsE$_ZN4cute3eso3ESOILb0ELb0EJNS_6LayoutINS_5tupleIJNS3_IJNS_1CILi2EEES5_S5_EEES5_NS3_IJS5_S5_EEEEEENS3_IJNS3_IJNS4_ILi1EEENS4_ILi512EEEiEEENS4_ILi4096EEENS3_IJiiEEEEEEEEjEEC2ERKSF_RKj,@function
        .size           $_ZN7cutlass13device_kernelIN5flash19enable_sm80_to_sm89INS1_16FlashAttnBwdSm80INS1_25CollectiveMainloopBwdSm80ILi2ELi2EN4cute5tupleIJNS5_1CILi128EEES8_NS7_ILi64EEEEEENS_6half_tEfNS_4arch4Sm80ELb0ELb1ELb1ELb1ELb0ELb0ELb0ELb0ELi2ELi4ELi4ELi4ELb0EEENS1_21CollectiveEpilogueBwdISA_SB_SD_Li256ELb1ELb0ELi2EEENS1_19SingleTileSchedulerILb1ELb0ELb0ELi128EEEEEEEEEvNT_6ParamsE$_ZN4cute3eso3ESOILb0ELb0EJNS_6LayoutINS_5tupleIJNS3_IJNS_1CILi2EEES5_S5_EEES5_NS3_IJS5_S5_EEEEEENS3_IJNS3_IJNS4_ILi1EEENS4_ILi512EEEiEEENS4_ILi4096EEENS3_IJiiEEEEEEEEjEEC2ERKSF_RKj,($_ZN7cutlass13device_kernelIN5flash19enable_sm80_to_sm89INS1_16FlashAttnBwdSm80INS1_25CollectiveMainloopBwdSm80ILi2ELi2EN4cute5tupleIJNS5_1CILi128EEES8_NS7_ILi64EEEEEENS_6half_tEfNS_4arch4Sm80ELb0ELb1ELb1ELb1ELb0ELb0ELb0ELb0ELi2ELi4ELi4ELi4ELb0EEENS1_21CollectiveEpilogueBwdISA_SB_SD_Li256ELb1ELb0ELi2EEENS1_19SingleTileSchedulerILb1ELb0ELb0ELi128EEEEEEEEEvNT_6ParamsE$_ZN4cute3eso3ESOILb0ELb0EJNS_6LayoutINS_5tupleIJNS3_IJNS_1CILi8EEENS4_ILi1EEEEEENS3_IJNS4_ILi2EEEEEEEEENS3_IJNS3_IJS6_NS4_ILi0EEEEEENS3_IJiEEEEEEEENS_10ViewEngineINS_8smem_ptrIPN7cutlass6half_tEEEEEEEC2ERKSF_RKSM_ - $_ZN7cutlass13device_kernelIN5flash19enable_sm80_to_sm89INS1_16FlashAttnBwdSm80INS1_25CollectiveMainloopBwdSm80ILi2ELi2EN4cute5tupleIJNS5_1CILi128EEES8_NS7_ILi64EEEEEENS_6half_tEfNS_4arch4Sm80ELb0ELb1ELb1ELb1ELb0ELb0ELb0ELb0ELi2ELi4ELi4ELi4ELb0EEENS1_21CollectiveEpilogueBwdISA_SB_SD_Li256ELb1ELb0ELi2EEENS1_19SingleTileSchedulerILb1ELb0ELb0ELi128EEEEEEEEEvNT_6ParamsE$_ZN4cute3eso3ESOILb0ELb0EJNS_6LayoutINS_5tupleIJNS3_IJNS_1CILi2EEES5_S5_EEES5_NS3_IJS5_S5_EEEEEENS3_IJNS3_IJNS4_ILi1EEENS4_ILi512EEEiEEENS4_ILi4096EEENS3_IJiiEEEEEEEEjEEC2ERKSF_RKj)
$_ZN7cutlass13device_kernelIN5flash19enable_sm80_to_sm89INS1_16FlashAttnBwdSm80INS1_25CollectiveMainloopBwdSm80ILi2ELi2EN4cute5tupleIJNS5_1CILi128EEES8_NS7_ILi64EEEEEENS_6half_tEfNS_4arch4Sm80ELb0ELb1ELb1ELb1ELb0ELb0ELb0ELb0ELi2ELi4ELi4ELi4ELb0EEENS1_21CollectiveEpilogueBwdISA_SB_SD_Li256ELb1ELb0ELi2EEENS1_19SingleTileSchedulerILb1ELb0ELb0ELi128EEEEEEEEEvNT_6ParamsE$_ZN4cute3eso3ESOILb0ELb0EJNS_6LayoutINS_5tupleIJNS3_IJNS_1CILi2EEES5_S5_EEES5_NS3_IJS5_S5_EEEEEENS3_IJNS3_IJNS4_ILi1EEENS4_ILi512EEEiEEENS4_ILi4096EEENS3_IJiiEEEEEEEEjEEC2ERKSF_RKj:
        /* <DEDUP_REMOVED lines=10> */
        .type           $_ZN7cutlass13device_kernelIN5flash19enable_sm80_to_sm89INS1_16FlashAttnBwdSm80INS1_25CollectiveMainloopBwdSm80ILi2ELi2EN4cute5tupleIJNS5_1CILi128EEES8_NS7_ILi64EEEEEENS_6half_tEfNS_4arch4Sm80ELb0ELb1ELb1ELb1ELb0ELb0ELb0ELb0ELi2ELi4ELi4ELi4ELb0EEENS1_21CollectiveEpilogueBwdISA_SB_SD_Li256ELb1ELb0ELi2EEENS1_19SingleTileSchedulerILb1ELb0ELb0ELi128EEEEEEEEEvNT_6ParamsE$_ZN4cute3eso3ESOILb0ELb0EJNS_6LayoutINS_5tupleIJNS3_IJNS_1CILi8EEENS4_ILi1EEEEEENS3_IJNS4_ILi2EEEEEEEEENS3_IJNS3_IJS6_NS4_ILi0EEEEEENS3_IJiEEEEEEEENS_10ViewEngineINS_8smem_ptrIPN7cutlass6half_tEEEEEEEC2ERKSF_RKSM_,@function
        .size           $_ZN7cutlass13device_kernelIN5flash19enable_sm80_to_sm89INS1_16FlashAttnBwdSm80INS1_25CollectiveMainloopBwdSm80ILi2ELi2EN4cute5tupleIJNS5_1CILi128EEES8_NS7_ILi64EEEEEENS_6half_tEfNS_4arch4Sm80ELb0ELb1ELb1ELb1ELb0ELb0ELb0ELb0ELi2ELi4ELi4ELi4ELb0EEENS1_21CollectiveEpilogueBwdISA_SB_SD_Li256ELb1ELb0ELi2EEENS1_19SingleTileSchedulerILb1ELb0ELb0ELi128EEEEEEEEEvNT_6ParamsE$_ZN4cute3eso3ESOILb0ELb0EJNS_6LayoutINS_5tupleIJNS3_IJNS_1CILi8EEENS4_ILi1EEEEEENS3_IJNS4_ILi2EEEEEEEEENS3_IJNS3_IJS6_NS4_ILi0EEEEEENS3_IJiEEEEEEEENS_10ViewEngineINS_8smem_ptrIPN7cutlass6half_tEEEEEEEC2ERKSF_RKSM_,($_ZN7cutlass13device_kernelIN5flash19enable_sm80_to_sm89INS1_16FlashAttnBwdSm80INS1_25CollectiveMainloopBwdSm80ILi2ELi2EN4cute5tupleIJNS5_1CILi128EEES8_NS7_ILi64EEEEEENS_6half_tEfNS_4arch4Sm80ELb0ELb1ELb1ELb1ELb0ELb0ELb0ELb0ELi2ELi4ELi4ELi4ELb0EEENS1_21CollectiveEpilogueBwdISA_SB_SD_Li256ELb1ELb0ELi2EEENS1_19SingleTileSchedulerILb1ELb0ELb0ELi128EEEEEEEEEvNT_6ParamsE$_ZN4cute3eso3ESOILb0ELb0EJNS_6LayoutINS_5tupleIJNS3_IJNS_1CILi8EEENS4_ILi1EEEEEENS4_ILi2EEEEEENS3_IJNS3_IJS6_NS4_ILi0EEEEEEiEEEEENS_10ViewEngineINS_8smem_ptrIPN7cutlass6half_tEEEEEEEC2ERKSD_RKSK_ - $_ZN7cutlass13device_kernelIN5flash19enable_sm80_to_sm89INS1_16FlashAttnBwdSm80INS1_25CollectiveMainloopBwdSm80ILi2ELi2EN4cute5tupleIJNS5_1CILi128EEES8_NS7_ILi64EEEEEENS_6half_tEfNS_4arch4Sm80ELb0ELb1ELb1ELb1ELb0ELb0ELb0ELb0ELi2ELi4ELi4ELi4ELb0EEENS1_21CollectiveEpilogueBwdISA_SB_SD_Li256ELb1ELb0ELi2EEENS1_19SingleTileSchedulerILb1ELb0ELb0ELi128EEEEEEEEEvNT_6ParamsE$_ZN4cute3eso3ESOILb0ELb0EJNS_6LayoutINS_5tupleIJNS3_IJNS_1CILi8EEENS4_ILi1EEEEEENS3_IJNS4_ILi2EEEEEEEEENS3_IJNS3_IJS6_NS4_ILi0EEEEEENS3_IJiEEEEEEEENS_10ViewEngineINS_8smem_ptrIPN7cutlass6half_tEEEEEEEC2ERKSF_RKSM_)
$_ZN7cutlass13device_kernelIN5flash19enable_sm80_to_sm89INS1_16FlashAttnBwdSm80INS1_25CollectiveMainloopBwdSm80ILi2ELi2EN4cute5tupleIJNS5_1CILi128EEES8_NS7_ILi64EEEEEENS_6half_tEfNS_4arch4Sm80ELb0ELb1ELb1ELb1ELb0ELb0ELb0ELb0ELi2ELi4ELi4ELi4ELb0EEENS1_21CollectiveEpilogueBwdISA_SB_SD_Li256ELb1ELb0ELi2EEENS1_19SingleTileSchedulerILb1ELb0ELb0ELi128EEEEEEEEEvNT_6ParamsE$_ZN4cute3eso3ESOILb0ELb0EJNS_6LayoutINS_5tupleIJNS3_IJNS_1CILi8EEENS4_ILi1EEEEEENS3_IJNS4_ILi2EEEEEEEEENS3_IJNS3_IJS6_NS4_ILi0EEEEEENS3_IJiEEEEEEEENS_10ViewEngineINS_8smem_ptrIPN7cutlass6half_tEEEEEEEC2ERKSF_RKSM_:
[----:B------:R-:W-:Y:S02]  /*7800*/  IADD3 R37, R82, -c[0x0][0x20], RZ ;  /* 0x8000080052257a10 */ /* 0x000fe40007ffe0ff */
[----:B------:R-:W-:-:S03]  /*7810*/  IADD3 R36, R83, -c[0x0][0x20], RZ ;  /* 0x8000080053247a10 */ /* 0x000fc60007ffe0ff */
[----:B------:R1:W-:Y:S04]  /*7820*/  STL [R37], R40 ;  /* 0x0000002825007387 */ /* 0x0003e80000100800 */
[----:B------:R-:W2:Y:S01]  /*7830*/  LDL.64 R42, [R36] ;  /* 0x00000000242a7983 */ /* 0x000ea20000100a00 */
[----:B------:R-:W-:-:S03]  /*7840*/  IMAD.MOV.U32 R39, RZ, RZ, 0x0 ;  /* 0x00000000ff277424 */ /* 0x000fc600078e00ff */
[----:B--2---:R1:W-:Y:S01]  /*7850*/  STL.64 [R37+0x8], R42 ;  /* 0x0000082a25007387 */ /* 0x0043e20000100a00 */
[----:B------:R-:W-:Y:S05]  /*7860*/  RET.REL.NODEC R38 `(_ZN7cutlass13device_kernelIN5flash19enable_sm80_to_sm89INS1_16FlashAttnBwdSm80INS1_25CollectiveMainloopBwdSm80ILi2ELi2EN4cute5tupleIJNS5_1CILi128EEES8_NS7_ILi64EEEEEENS_6half_tEfNS_4arch4Sm80ELb0ELb1ELb1ELb1ELb0ELb0ELb0ELb0ELi2ELi4ELi4ELi4ELb0EEENS1_21CollectiveEpilogueBwdISA_SB_SD_Li256ELb1ELb0ELi2EEENS1_19SingleTileSchedulerILb1ELb0ELb0ELi128EEEEEEEEEvNT_6ParamsE) ;  /* 0xffff879026007950 */ /* 0x000fea0003c3ffff */
        .type           $_ZN7cutlass13device_kernelIN5flash19enable_sm80_to_sm89INS1_16FlashAttnBwdSm80INS1_25CollectiveMainloopBwdSm80ILi2ELi2EN4cute5tupleIJNS5_1CILi128EEES8_NS7_ILi64EEEEEENS_6half_tEfNS_4arch4Sm80ELb0ELb1ELb1ELb1ELb0ELb0ELb0ELb0ELi2ELi4ELi4ELi4ELb0EEENS1_21CollectiveEpilogueBwdISA_SB_SD_Li256ELb1ELb0ELi2EEENS1_19SingleTileSchedulerILb1ELb0ELb0ELi128EEEEEEEEEvNT_6ParamsE$_ZN4cute3eso3ESOILb0ELb0EJNS_6LayoutINS_5tupleIJNS3_IJNS_1CILi8EEENS4_ILi1EEEEEENS4_ILi2EEEEEENS3_IJNS3_IJS6_NS4_ILi0EEEEEEiEEEEENS_10ViewEngineINS_8smem_ptrIPN7cutlass6half_tEEEEEEEC2ERKSD_RKSK_,@function
        .size           $_ZN7cutlass13device_kernelIN5flash19enable_sm80_to_sm89INS1_16FlashAttnBwdSm80INS1_25CollectiveMainloopBwdSm80ILi2ELi2EN4cute5tupleIJNS5_1CILi128EEES8_NS7_ILi64EEEEEENS_6half_tEfNS_4arch4Sm80ELb0ELb1ELb1ELb1ELb0ELb0ELb0ELb0ELi2ELi4ELi4ELi4ELb0EEENS1_21CollectiveEpilogueBwdISA_SB_SD_Li256ELb1ELb0ELi2EEENS1_19SingleTileSchedulerILb1ELb0ELb0ELi128EEEEEEEEEvNT_6ParamsE$_ZN4cute3eso3ESOILb0ELb0EJNS_6LayoutINS_5tupleIJNS3_IJNS_1CILi8EEENS4_ILi1EEEEEENS4_ILi2EEEEEENS3_IJNS3_IJS6_NS4_ILi0EEEEEEiEEEEENS_10ViewEngineINS_8smem_ptrIPN7cutlass6half_tEEEEEEEC2ERKSD_RKSK_,($_ZN7cutlass13device_kernelIN5flash19enable_sm80_to_sm89INS1_16FlashAttnBwdSm80INS1_25CollectiveMainloopBwdSm80ILi2ELi2EN4cute5tupleIJNS5_1CILi128EEES8_NS7_ILi64EEEEEENS_6half_tEfNS_4arch4Sm80ELb0ELb1ELb1ELb1ELb0ELb0ELb0ELb0ELi2ELi4ELi4ELi4ELb0EEENS1_21CollectiveEpilogueBwdISA_SB_SD_Li256ELb1ELb0ELi2EEENS1_19SingleTileSchedulerILb1ELb0ELb0ELi128EEEEEEEEEvNT_6ParamsE$_ZN4cute3eso3ESOILb0ELb0EJNS_6LayoutINS_5tupleIJNS3_IJNS_1CILi8EEENS4_ILi1EEEEEENS4_ILi2EEEEEENS3_IJNS3_IJS6_NS4_ILi0EEEEEEiEEEEEiEEC2ERKSD_RKi - $_ZN7cutlass13device_kernelIN5flash19enable_sm80_to_sm89INS1_16FlashAttnBwdSm80INS1_25CollectiveMainloopBwdSm80ILi2ELi2EN4cute5tupleIJNS5_1CILi128EEES8_NS7_ILi64EEEEEENS_6half_tEfNS_4arch4Sm80ELb0ELb1ELb1ELb1ELb0ELb0ELb0ELb0ELi2ELi4ELi4ELi4ELb0EEENS1_21CollectiveEpilogueBwdISA_SB_SD_Li256ELb1ELb0ELi2EEENS1_19SingleTileSchedulerILb1ELb0ELb0ELi128EEEEEEEEEvNT_6ParamsE$_ZN4cute3eso3ESOILb0ELb0EJNS_6LayoutINS_5tupleIJNS3_IJNS_1CILi8EEENS4_ILi1EEEEEENS4_ILi2EEEEEENS3_IJNS3_IJS6_NS4_ILi0EEEEEEiEEEEENS_10ViewEngineINS_8smem_ptrIPN7cutlass6half_tEEEEEEEC2ERKSD_RKSK_)
$_ZN7cutlass13device_kernelIN5flash19enable_sm80_to_sm89INS1_16FlashAttnBwdSm80INS1_25CollectiveMainloopBwdSm80ILi2ELi2EN4cute5tupleIJNS5_1CILi128EEES8_NS7_ILi64EEEEEENS_6half_tEfNS_4arch4Sm80ELb0ELb1ELb1ELb1ELb0ELb0ELb0ELb0ELi2ELi4ELi4ELi4ELb0EEENS1_21CollectiveEpilogueBwdISA_SB_SD_Li256ELb1ELb0ELi2EEENS1_19SingleTileSchedulerILb1ELb0ELb0ELi128EEEEEEEEEvNT_6ParamsE$_ZN4cute3eso3ESOILb0ELb0EJNS_6LayoutINS_5tupleIJNS3_IJNS_1CILi8EEENS4_ILi1EEEEEENS4_ILi2EEEEEENS3_IJNS3_IJS6_NS4_ILi0EEEEEEiEEEEENS_10ViewEngineINS_8smem_ptrIPN7cutlass6half_tEEEEEEEC2ERKSD_RKSK_:
[----:B------:R-:W-:Y:S02]  /*7870*/  IADD3 R3, R82, -c[0x0][0x20], RZ ;  /* 0x8000080052037a10 */ /* 0x000fe40007ffe0ff */
[----:B------:R-:W-:-:S03]  /*7880*/  IADD3 R2, R83, -c[0x0][0x20], RZ ;  /* 0x8000080053027a10 */ /* 0x000fc60007ffe0ff */
[----:B------:R1:W-:Y:S04]  /*7890*/  STL [R3], R36 ;  /* 0x0000002403007387 */ /* 0x0003e80000100800 */
[----:B------:R-:W2:Y:S01]  /*78a0*/  LDL.64 R42, [R2] ;  /* 0x00000000022a7983 */ /* 0x000ea20000100a00 */
[----:B------:R-:W-:-:S03]  /*78b0*/  IMAD.MOV.U32 R39, RZ, RZ, 0x0 ;  /* 0x00000000ff277424 */ /* 0x000fc600078e00ff */
[----:B--2---:R1:W-:Y:S01]  /*78c0*/  STL.64 [R3+0x8], R42 ;  /* 0x0000082a03007387 */ /* 0x0043e20000100a00 */
[----:B------:R-:W-:Y:S05]  /*78d0*/  RET.REL.NODEC R38 `(_ZN7cutlass13device_kernelIN5flash19enable_sm80_to_sm89INS1_16FlashAttnBwdSm80INS1_25CollectiveMainloopBwdSm80ILi2ELi2EN4cute5tupleIJNS5_1CILi128EEES8_NS7_ILi64EEEEEENS_6half_tEfNS_4arch4Sm80ELb0ELb1ELb1ELb1ELb0ELb0ELb0ELb0ELi2ELi4ELi4ELi4ELb0EEENS1_21CollectiveEpilogueBwdISA_SB_SD_Li256ELb1ELb0ELi2EEENS1_19SingleTileSchedulerILb1ELb0ELb0ELi128EEEEEEEEEvNT_6ParamsE) ;  /* 0xffff872026007950 */ /* 0x000fea0003c3ffff */
        .type           $_ZN7cutlass13device_kernelIN5flash19enable_sm80_to_sm89INS1_16FlashAttnBwdSm80INS1_25CollectiveMainloopBwdSm80ILi2ELi2EN4cute5tupleIJNS5_1CILi128EEES8_NS7_ILi64EEEEEENS_6half_tEfNS_4arch4Sm80ELb0ELb1ELb1ELb1ELb0ELb0ELb0ELb0ELi2ELi4ELi4ELi4ELb0EEENS1_21CollectiveEpilogueBwdISA_SB_SD_Li256ELb1ELb0ELi2EEENS1_19SingleTileSchedulerILb1ELb0ELb0ELi128EEEEEEEEEvNT_6ParamsE$_ZN4cute3eso3ESOILb0ELb0EJNS_6LayoutINS_5tupleIJNS3_IJNS_1CILi8EEENS4_ILi1EEEEEENS4_ILi2EEEEEENS3_IJNS3_IJS6_NS4_ILi0EEEEEEiEEEEEiEEC2ERKSD_RKi,@function
        .size           $_ZN7cutlass13device_kernelIN5flash19enable_sm80_to_sm89INS1_16FlashAttnBwdSm80INS1_25CollectiveMainloopBwdSm80ILi2ELi2EN4cute5tupleIJNS5_1CILi128EEES8_NS7_ILi64EEEEEENS_6half_tEfNS_4arch4Sm80ELb0ELb1ELb1ELb1ELb0ELb0ELb0ELb0ELi2ELi4ELi4ELi4ELb0EEENS1_21CollectiveEpilogueBwdISA_SB_SD_Li256ELb1ELb0ELi2EEENS1_19SingleTileSchedulerILb1ELb0ELb0ELi128EEEEEEEEEvNT_6ParamsE$_ZN4cute3eso3ESOILb0ELb0EJNS_6LayoutINS_5tupleIJNS3_IJNS_1CILi8EEENS4_ILi1EEEEEENS4_ILi2EEEEEENS3_IJNS3_IJS6_NS4_ILi0EEEEEEiEEEEEiEEC2ERKSD_RKi,($_ZN7cutlass13device_kernelIN5flash19enable_sm80_to_sm89INS1_16FlashAttnBwdSm80INS1_25CollectiveMainloopBwdSm80ILi2ELi2EN4cute5tupleIJNS5_1CILi128EEES8_NS7_ILi64EEEEEENS_6half_tEfNS_4arch4Sm80ELb0ELb1ELb1ELb1ELb0ELb0ELb0ELb0ELi2ELi4ELi4ELi4ELb0EEENS1_21CollectiveEpilogueBwdISA_SB_SD_Li256ELb1ELb0ELi2EEENS1_19SingleTileSchedulerILb1ELb0ELb0ELi128EEEEEEEEEvNT_6ParamsE$_ZN4cute3eso3ESOILb0ELb0EJNS_6LayoutINS_5tupleIJNS3_IJNS_1CILi8EEENS4_ILi1EEEEEENS4_ILi2EEENS3_IJS8_S8_EEEEEENS3_IJNS3_IJS6_NS4_ILi0EEEEEENS4_ILi4096EEENS3_IJiiEEEEEEEENS_10ViewEngineINS_8smem_ptrIPN7cutlass6half_tEEEEEEEC2ERKSG_RKSN_ - $_ZN7cutlass13device_kernelIN5flash19enable_sm80_to_sm89INS1_16FlashAttnBwdSm80INS1_25CollectiveMainloopBwdSm80ILi2ELi2EN4cute5tupleIJNS5_1CILi128EEES8_NS7_ILi64EEEEEENS_6half_tEfNS_4arch4Sm80ELb0ELb1ELb1ELb1ELb0ELb0ELb0ELb0ELi2ELi4ELi4ELi4ELb0EEENS1_21CollectiveEpilogueBwdISA_SB_SD_Li256ELb1ELb0ELi2EEENS1_19SingleTileSchedulerILb1ELb0ELb0ELi128EEEEEEEEEvNT_6ParamsE$_ZN4cute3eso3ESOILb0ELb0EJNS_6LayoutINS_5tupleIJNS3_IJNS_1CILi8EEENS4_ILi1EEEEEENS4_ILi2EEEEEENS3_IJNS3_IJS6_NS4_ILi0EEEEEEiEEEEEiEEC2ERKSD_RKi)
$_ZN7cutlass13device_kernelIN5flash19enable_sm80_to_sm89INS1_16FlashAttnBwdSm80INS1_25CollectiveMainloopBwdSm80ILi2ELi2EN4cute5tupleIJNS5_1CILi128EEES8_NS7_ILi64EEEEEENS_6half_tEfNS_4arch4Sm80ELb0ELb1ELb1ELb1ELb0ELb0ELb0ELb0ELi2ELi4ELi4ELi4ELb0EEENS1_21CollectiveEpilogueBwdISA_SB_SD_Li256ELb1ELb0ELi2EEENS1_19SingleTileSchedulerILb1ELb0ELb0ELi128EEEEEEEEEvNT_6ParamsE$_ZN4cute3eso3ESOILb0ELb0EJNS_6LayoutINS_5tupleIJNS3_IJNS_1CILi8EEENS4_ILi1EEEEEENS4_ILi2EEEEEENS3_IJNS3_IJS6_NS4_ILi0EEEEEEiEEEEEiEEC2ERKSD_RKi:
[----:B------:R-:W-:Y:S02]  /*78e0*/  IADD3 R3, R82, -c[0x0][0x20], RZ ;  /* 0x8000080052037a10 */ /* 0x000fe40007ffe0ff */
[----:B------:R-:W-:-:S03]  /*78f0*/  IADD3 R2, R83, -c[0x0][0x20], RZ ;  /* 0x8000080053027a10 */ /* 0x000fc60007ffe0ff */
[----:B------:R1:W-:Y:S04]  /*7900*/  STL [R3], R38 ;  /* 0x0000002603007387 */ /* 0x0003e80000100800 */
[----:B------:R-:W2:Y:S01]  /*7910*/  LDL R2, [R2] ;  /* 0x0000000002027983 */ /* 0x000ea20000100800 */
[----:B------:R-:W-:-:S03]  /*7920*/  IMAD.MOV.U32 R37, RZ, RZ, 0x0 ;  /* 0x00000000ff257424 */ /* 0x000fc600078e00ff */
[----:B--2---:R1:W-:Y:S01]  /*7930*/  STL [R3+0x4], R2 ;  /* 0x0000040203007387 */ /* 0x0043e20000100800 */
[----:B------:R-:W-:Y:S05]  /*7940*/  RET.REL.NODEC R36 `(_ZN7cutlass13device_kernelIN5flash19enable_sm80_to_sm89INS1_16FlashAttnBwdSm80INS1_25CollectiveMainloopBwdSm80ILi2ELi2EN4cute5tupleIJNS5_1CILi128EEES8_NS7_ILi64EEEEEENS_6half_tEfNS_4arch4Sm80ELb0ELb1ELb1ELb1ELb0ELb0ELb0ELb0ELi2ELi4ELi4ELi4ELb0EEENS1_21CollectiveEpilogueBwdISA_SB_SD_Li256ELb1ELb0ELi2EEENS1_19SingleTileSchedulerILb1ELb0ELb0ELi128EEEEEEEEEvNT_6ParamsE) ;  /* 0xffff86b024007950 */ /* 0x000fea0003c3ffff */
        .type           $_ZN7cutlass13device_kernelIN5flash19enable_sm80_to_sm89INS1_16FlashAttnBwdSm80INS1_25CollectiveMainloopBwdSm80ILi2ELi2EN4cute5tupleIJNS5_1CILi128EEES8_NS7_ILi64EEEEEENS_6half_tEfNS_4arch4Sm80ELb0ELb1ELb1ELb1ELb0ELb0ELb0ELb0ELi2ELi4ELi4ELi4ELb0EEENS1_21CollectiveEpilogueBwdISA_SB_SD_Li256ELb1ELb0ELi2EEENS1_19SingleTileSchedulerILb1ELb0ELb0ELi128EEEEEEEEEvNT_6ParamsE$_ZN4cute3eso3ESOILb0ELb0EJNS_6LayoutINS_5tupleIJNS3_IJNS_1CILi8EEENS4_ILi1EEEEEENS4_ILi2EEENS3_IJS8_S8_EEEEEENS3_IJNS3_IJS6_NS4_ILi0EEEEEENS4_ILi4096EEENS3_IJiiEEEEEEEENS_10ViewEngineINS_8smem_ptrIPN7cutlass6half_tEEEEEEEC2ERKSG_RKSN_,@function
        .size           $_ZN7cutlass13device_kernelIN5flash19enable_sm80_to_sm89INS1_16FlashAttnBwdSm80INS1_25CollectiveMainloopBwdSm80ILi2ELi2EN4cute5tupleIJNS5_1CILi128EEES8_NS7_ILi64EEEEEENS_6half_tEfNS_4arch4Sm80ELb0ELb1ELb1ELb1ELb0ELb0ELb0ELb0ELi2ELi4ELi4ELi4ELb0EEENS1_21CollectiveEpilogueBwdISA_SB_SD_Li256ELb1ELb0ELi2EEENS1_19SingleTileSchedulerILb1ELb0ELb0ELi128EEEEEEEEEvNT_6ParamsE$_ZN4cute3eso3ESOILb0ELb0EJNS_6LayoutINS_5tupleIJNS3_IJNS_1CILi8EEENS4_ILi1EEEEEENS4_ILi2EEENS3_IJS8_S8_EEEEEENS3_IJNS3_IJS6_NS4_ILi0EEEEEENS4_ILi4096EEENS3_IJiiEEEEEEEENS_10ViewEngineINS_8smem_ptrIPN7cutlass6half_tEEEEEEEC2ERKSG_RKSN_,($_ZN7cutlass13device_kernelIN5flash19enable_sm80_to_sm89INS1_16FlashAttnBwdSm80INS1_25CollectiveMainloopBwdSm80ILi2ELi2EN4cute5tupleIJNS5_1CILi128EEES8_NS7_ILi64EEEEEENS_6half_tEfNS_4arch4Sm80ELb0ELb1ELb1ELb1ELb0ELb0ELb0ELb0ELi2ELi4ELi4ELi4ELb0EEENS1_21CollectiveEpilogueBwdISA_SB_SD_Li256ELb1ELb0ELi2EEENS1_19SingleTileSchedulerILb1ELb0ELb0ELi128EEEEEEEEEvNT_6ParamsE$_ZN4cute3eso3ESOILb0ELb0EJNS_6LayoutINS_5tupleIJNS3_IJNS_1CILi8EEENS4_ILi1EEEEEENS4_ILi2EEENS3_IJS8_S8_EEEEEENS3_IJNS3_IJS6_NS4_ILi0EEEEEENS4_ILi4096EEENS3_IJiiEEEEEEEEiEEC2ERKSG_RKi - $_ZN7cutlass13device_kernelIN5flash19enable_sm80_to_sm89INS1_16FlashAttnBwdSm80INS1_25CollectiveMainloopBwdSm80ILi2ELi2EN4cute5tupleIJNS5_1CILi128EEES8_NS7_ILi64EEEEEENS_6half_tEfNS_4arch4Sm80ELb0ELb1ELb1ELb1ELb0ELb0ELb0ELb0ELi2ELi4ELi4ELi4ELb0EEENS1_21CollectiveEpilogueBwdISA_SB_SD_Li256ELb1ELb0ELi2EEENS1_19SingleTileSchedulerILb1ELb0ELb0ELi128EEEEEEEEEvNT_6ParamsE$_ZN4cute3eso3ESOILb0ELb0EJNS_6LayoutINS_5tupleIJNS3_IJNS_1CILi8EEENS4_ILi1EEEEEENS4_ILi2EEENS3_IJS8_S8_EEEEEENS3_IJNS3_IJS6_NS4_ILi0EEEEEENS4_ILi4096EEENS3_IJiiEEEEEEEENS_10ViewEngineINS_8smem_ptrIPN7cutlass6half_tEEEEEEEC2ERKSG_RKSN_)
$_ZN7cutlass13device_kernelIN5flash19enable_sm80_to_sm89INS1_16FlashAttnBwdSm80INS1_25CollectiveMainloopBwdSm80ILi2ELi2EN4cute5tupleIJNS5_1CILi128EEES8_NS7_ILi64EEEEEENS_6half_tEfNS_4arch4Sm80ELb0ELb1ELb1ELb1ELb0ELb0ELb0ELb0ELi2ELi4ELi4ELi4ELb0EEENS1_21CollectiveEpilogueBwdISA_SB_SD_Li256ELb1ELb0ELi2EEENS1_19SingleTileSchedulerILb1ELb0ELb0ELi128EEEEEEEEEvNT_6ParamsE$_ZN4cute3eso3ESOILb0ELb0EJNS_6LayoutINS_5tupleIJNS3_IJNS_1CILi8EEENS4_ILi1EEEEEENS4_ILi2EEENS3_IJS8_S8_EEEEEENS3_IJNS3_IJS6_NS4_ILi0EEEEEENS4_ILi4096EEENS3_IJiiEEEEEEEENS_10ViewEngineINS_8smem_ptrIPN7cutlass6half_tEEEEEEEC2ERKSG_RKSN_:
[----:B------:R-:W-:Y:S02]  /*7950*/  IADD3 R3, R60, -c[0x0][0x20], RZ ;  /* 0x800008003c037a10 */ /* 0x000fe40007ffe0ff */
[----:B------:R-:W-:-:S03]  /*7960*/  IADD3 R2, R59, -c[0x0][0x20], RZ ;  /* 0x800008003b027a10 */ /* 0x000fc60007ffe0ff */
[----:B------:R1:W-:Y:S04]  /*7970*/  STL.64 [R3], R4 ;  /* 0x0000000403007387 */ /* 0x0003e80000100a00 */
[----:B------:R-:W2:Y:S01]  /*7980*/  LDL.64 R12, [R2] ;  /* 0x00000000020c7983 */ /* 0x000ea20000100a00 */
[----:B------:R-:W-:-:S03]  /*7990*/  IMAD.MOV.U32 R7, RZ, RZ, 0x0 ;  /* 0x00000000ff077424 */ /* 0x000fc600078e00ff */
[----:B--2---:R1:W-:Y:S01]  /*79a0*/  STL.64 [R3+0x8], R12 ;  /* 0x0000080c03007387 */ /* 0x0043e20000100a00 */
[----:B------:R-:W-:Y:S05]  /*79b0*/  RET.REL.NODEC R6 `(_ZN7cutlass13device_kernelIN5flash19enable_sm80_to_sm89INS1_16FlashAttnBwdSm80INS1_25CollectiveMainloopBwdSm80ILi2ELi2EN4cute5tupleIJNS5_1CILi128EEES8_NS7_ILi64EEEEEENS_6half_tEfNS_4arch4Sm80ELb0ELb1ELb1ELb1ELb0ELb0ELb0ELb0ELi2ELi4ELi4ELi4ELb0EEENS1_21CollectiveEpilogueBwdISA_SB_SD_Li256ELb1ELb0ELi2EEENS1_19SingleTileSchedulerILb1ELb0ELb0ELi128EEEEEEEEEvNT_6ParamsE) ;  /* 0xffff864006007950 */ /* 0x000fea0003c3ffff */
        .type           $_ZN7cutlass13device_kernelIN5flash19enable_sm80_to_sm89INS1_16FlashAttnBwdSm80INS1_25CollectiveMainloopBwdSm80ILi2ELi2EN4cute5tupleIJNS5_1CILi128EEES8_NS7_ILi64EEEEEENS_6half_tEfNS_4arch4Sm80ELb0ELb1ELb1ELb1ELb0ELb0ELb0ELb0ELi2ELi4ELi4ELi4ELb0EEENS1_21CollectiveEpilogueBwdISA_SB_SD_Li256ELb1ELb0ELi2EEENS1_19SingleTileSchedulerILb1ELb0ELb0ELi128EEEEEEEEEvNT_6ParamsE$_ZN4cute3eso3ESOILb0ELb0EJNS_6LayoutINS_5tupleIJNS3_IJNS_1CILi8EEENS4_ILi1EEEEEENS4_ILi2EEENS3_IJS8_S8_EEEEEENS3_IJNS3_IJS6_NS4_ILi0EEEEEENS4_ILi4096EEENS3_IJiiEEEEEEEEiEEC2ERKSG_RKi,@function
        .size           $_ZN7cutlass13device_kernelIN5flash19enable_sm80_to_sm89INS1_16FlashAttnBwdSm80INS1_25CollectiveMainloopBwdSm80ILi2ELi2EN4cute5tupleIJNS5_1CILi128EEES8_NS7_ILi64EEEEEENS_6half_tEfNS_4arch4Sm80ELb0ELb1ELb1ELb1ELb0ELb0ELb0ELb0ELi2ELi4ELi4ELi4ELb0EEENS1_21CollectiveEpilogueBwdISA_SB_SD_Li256ELb1ELb0ELi2EEENS1_19SingleTileSchedulerILb1ELb0ELb0ELi128EEEEEEEEEvNT_6ParamsE$_ZN4cute3eso3ESOILb0ELb0EJNS_6LayoutINS_5tupleIJNS3_IJNS_1CILi8EEENS4_ILi1EEEEEENS4_ILi2EEENS3_IJS8_S8_EEEEEENS3_IJNS3_IJS6_NS4_ILi0EEEEEENS4_ILi4096EEENS3_IJiiEEEEEEEEiEEC2ERKSG_RKi,($_ZN7cutlass13device_kernelIN5flash19enable_sm80_to_sm89INS1_16FlashAttnBwdSm80INS1_25CollectiveMainloopBwdSm80ILi2ELi2EN4cute5tupleIJNS5_1CILi128EEES8_NS7_ILi64EEEEEENS_6half_tEfNS_4arch4Sm80ELb0ELb1ELb1ELb1ELb0ELb0ELb0ELb0ELi2ELi4ELi4ELi4ELb0EEENS1_21CollectiveEpilogueBwdISA_SB_SD_Li256ELb1ELb0ELi2EEENS1_19SingleTileSchedulerILb1ELb0ELb0ELi128EEEEEEEEEvNT_6ParamsE$_ZN4cute3eso3ESOILb0ELb0EJNS_6LayoutINS_5tupleIJNS3_IJNS_1CILi8EEENS4_ILi1EEEEEENS4_ILi2EEES5_EEENS3_IJNS3_IJS6_NS4_ILi0EEEEEEiNS4_ILi1024EEEEEEEENS_10ViewEngineINS_8smem_ptrIPN7cutlass6half_tEEEEEEEC2ERKSE_RKSL_ - $_ZN7cutlass13device_kernelIN5flash19enable_sm80_to_sm89INS1_16FlashAttnBwdSm80INS1_25CollectiveMainloopBwdSm80ILi2ELi2EN4cute5tupleIJNS5_1CILi128EEES8_NS7_ILi64EEEEEENS_6half_tEfNS_4arch4Sm80ELb0ELb1ELb1ELb1ELb0ELb0ELb0ELb0ELi2ELi4ELi4ELi4ELb0EEENS1_21CollectiveEpilogueBwdISA_SB_SD_Li256ELb1ELb0ELi2EEENS1_19SingleTileSchedulerILb1ELb0ELb0ELi128EEEEEEEEEvNT_6ParamsE$_ZN4cute3eso3ESOILb0ELb0EJNS_6LayoutINS_5tupleIJNS3_IJNS_1CILi8EEENS4_ILi1EEEEEENS4_ILi2EEENS3_IJS8_S8_EEEEEENS3_IJNS3_IJS6_NS4_ILi0EEEEEENS4_ILi4096EEENS3_IJiiEEEEEEEEiEEC2ERKSG_RKi)
$_ZN7cutlass13device_kernelIN5flash19enable_sm80_to_sm89INS1_16FlashAttnBwdSm80INS1_25CollectiveMainloopBwdSm80ILi2ELi2EN4cute5tupleIJNS5_1CILi128EEES8_NS7_ILi64EEEEEENS_6half_tEfNS_4arch4Sm80ELb0ELb1ELb1ELb1ELb0ELb0ELb0ELb0ELi2ELi4ELi4ELi4ELb0EEENS1_21CollectiveEpilogueBwdISA_SB_SD_Li256ELb1ELb0ELi2EEENS1_19SingleTileSchedulerILb1ELb0ELb0ELi128EEEEEEEEEvNT_6ParamsE$_ZN4cute3eso3ESOILb0ELb0EJNS_6LayoutINS_5tupleIJNS3_IJNS_1CILi8EEENS4_ILi1EEEEEENS4_ILi2EEENS3_IJS8_S8_EEEEEENS3_IJNS3_IJS6_NS4_ILi0EEEEEENS4_ILi4096EEENS3_IJiiEEEEEEEEiEEC2ERKSG_RKi:
[----:B------:R-:W-:Y:S02]  /*79c0*/  IADD3 R5, R60, -c[0x0][0x20], RZ ;  /* 0x800008003c057a10 */ /* 0x000fe40007ffe0ff */
[----:B------:R-:W-:-:S03]  /*79d0*/  IADD3 R4, R59, -c[0x0][0x20], RZ ;  /* 0x800008003b047a10 */ /* 0x000fc60007ffe0ff */
[----:B------:R1:W-:Y:S04]  /*79e0*/  STL [R5], R2 ;  /* 0x0000000205007387 */ /* 0x0003e80000100800 */
[----:B------:R1:W-:Y:S04]  /*79f0*/  STL [R5+0x4], R3 ;  /* 0x0000040305007387 */ /* 0x0003e80000100800 */
[----:B------:R-:W2:Y:S01]  /*7a00*/  LDL R4, [R4] ;  /* 0x0000000004047983 */ /* 0x000ea20000100800 */
[----:B------:R-:W-:-:S03]  /*7a10*/  IMAD.MOV.U32 R7, RZ, RZ, 0x0 ;  /* 0x00000000ff077424 */ /* 0x000fc600078e00ff */
[----:B--2---:R1:W-:Y:S01]  /*7a20*/  STL [R5+0x8], R4 ;  /* 0x0000080405007387 */ /* 0x0043e20000100800 */
[----:B------:R-:W-:Y:S05]  /*7a30*/  RET.REL.NODEC R6 `(_ZN7cutlass13device_kernelIN5flash19enable_sm80_to_sm89INS1_16FlashAttnBwdSm80INS1_25CollectiveMainloopBwdSm80ILi2ELi2EN4cute5tupleIJNS5_1CILi128EEES8_NS7_ILi64EEEEEENS_6half_tEfNS_4arch4Sm80ELb0ELb1ELb1ELb1ELb0ELb0ELb0ELb0ELi2ELi4ELi4ELi4ELb0EEENS1_21CollectiveEpilogueBwdISA_SB_SD_Li256ELb1ELb0ELi2EEENS1_19SingleTileSchedulerILb1ELb0ELb0ELi128EEEEEEEEEvNT_6ParamsE) ;  /* 0xffff85c006007950 */ /* 0x000fea0003c3ffff */
        .type           $_ZN7cutlass13device_kernelIN5flash19enable_sm80_to_sm89INS1_16FlashAttnBwdSm80INS1_25CollectiveMainloopBwdSm80ILi2ELi2EN4cute5tupleIJNS5_1CILi128EEES8_NS7_ILi64EEEEEENS_6half_tEfNS_4arch4Sm80ELb0ELb1ELb1ELb1ELb0ELb0ELb0ELb0ELi2ELi4ELi4ELi4ELb0EEENS1_21CollectiveEpilogueBwdISA_SB_SD_Li256ELb1ELb0ELi2EEENS1_19SingleTileSchedulerILb1ELb0ELb0ELi128EEEEEEEEEvNT_6ParamsE$_ZN4cute3eso3ESOILb0ELb0EJNS_6LayoutINS_5tupleIJNS3_IJNS_1CILi8EEENS4_ILi1EEEEEENS4_ILi2EEES5_EEENS3_IJNS3_IJS6_NS4_ILi0EEEEEEiNS4_ILi1024EEEEEEEENS_10ViewEngineINS_8smem_ptrIPN7cutlass6half_tEEEEEEEC2ERKSE_RKSL_,@function
        .size           $_ZN7cutlass13device_kernelIN5flash19enable_sm80_to_sm89INS1_16FlashAttnBwdSm80INS1_25CollectiveMainloopBwdSm80ILi2ELi2EN4cute5tupleIJNS5_1CILi128EEES8_NS7_ILi64EEEEEENS_6half_tEfNS_4arch4Sm80ELb0ELb1ELb1ELb1ELb0ELb0ELb0ELb0ELi2ELi4ELi4ELi4ELb0EEENS1_21CollectiveEpilogueBwdISA_SB_SD_Li256ELb1ELb0ELi2EEENS1_19SingleTileSchedulerILb1ELb0ELb0ELi128EEEEEEEEEvNT_6ParamsE$_ZN4cute3eso3ESOILb0ELb0EJNS_6LayoutINS_5tupleIJNS3_IJNS_1CILi8EEENS4_ILi1EEEEEENS4_ILi2EEES5_EEENS3_IJNS3_IJS6_NS4_ILi0EEEEEEiNS4_ILi1024EEEEEEEENS_10ViewEngineINS_8smem_ptrIPN7cutlass6half_tEEEEEEEC2ERKSE_RKSL_,($_ZN7cutlass13device_kernelIN5flash19enable_sm80_to_sm89INS1_16FlashAttnBwdSm80INS1_25CollectiveMainloopBwdSm80ILi2ELi2EN4cute5tupleIJNS5_1CILi128EEES8_NS7_ILi64EEEEEENS_6half_tEfNS_4arch4Sm80ELb0ELb1ELb1ELb1ELb0ELb0ELb0ELb0ELi2ELi4ELi4ELi4ELb0EEENS1_21CollectiveEpilogueBwdISA_SB_SD_Li256ELb1ELb0ELi2EEENS1_19SingleTileSchedulerILb1ELb0ELb0ELi128EEEEEEEEEvNT_6ParamsE$_ZN4cute3eso3ESOILb0ELb0EJNS_6LayoutINS_5tupleIJNS3_IJNS_1CILi8EEENS4_ILi1EEEEEENS4_ILi2EEES5_EEENS3_IJNS3_IJS6_NS4_ILi0EEEEEEiNS4_ILi1024EEEEEEEEiEEC2ERKSE_RKi - $_ZN7cutlass13device_kernelIN5flash19enable_sm80_to_sm89INS1_16FlashAttnBwdSm80INS1_25CollectiveMainloopBwdSm80ILi2ELi2EN4cute5tupleIJNS5_1CILi128EEES8_NS7_ILi64EEEEEENS_6half_tEfNS_4arch4Sm80ELb0ELb1ELb1ELb1ELb0ELb0ELb0ELb0ELi2ELi4ELi4ELi4ELb0EEENS1_21CollectiveEpilogueBwdISA_SB_SD_Li256ELb1ELb0ELi2EEENS1_19SingleTileSchedulerILb1ELb0ELb0ELi128EEEEEEEEEvNT_6ParamsE$_ZN4cute3eso3ESOILb0ELb0EJNS_6LayoutINS_5tupleIJNS3_IJNS_1CILi8EEENS4_ILi1EEEEEENS4_ILi2EEES5_EEENS3_IJNS3_IJS6_NS4_ILi0EEEEEEiNS4_ILi1024EEEEEEEENS_10ViewEngineINS_8smem_ptrIPN7cutlass6half_tEEEEEEEC2ERKSE_RKSL_)
$_ZN7cutlass13device_kernelIN5flash19enable_sm80_to_sm89INS1_16FlashAttnBwdSm80INS1_25CollectiveMainloopBwdSm80ILi2ELi2EN4cute5tupleIJNS5_1CILi128EEES8_NS7_ILi64EEEEEENS_6half_tEfNS_4arch4Sm80ELb0ELb1ELb1ELb1ELb0ELb0ELb0ELb0ELi2ELi4ELi4ELi4ELb0EEENS1_21CollectiveEpilogueBwdISA_SB_SD_Li256ELb1ELb0ELi2EEENS1_19SingleTileSchedulerILb1ELb0ELb0ELi128EEEEEEEEEvNT_6ParamsE$_ZN4cute3eso3ESOILb0ELb0EJNS_6LayoutINS_5tupleIJNS3_IJNS_1CILi8EEENS4_ILi1EEEEEENS4_ILi2EEES5_EEENS3_IJNS3_IJS6_NS4_ILi0EEEEEEiNS4_ILi1024EEEEEEEENS_10ViewEngineINS_8smem_ptrIPN7cutlass6half_tEEEEEEEC2ERKSE_RKSL_:
[----:B------:R-:W-:Y:S02]  /*7a40*/  IADD3 R2, R60, -c[0x0][0x20], RZ ;  /* 0x800008003c027a10 */ /* 0x000fe40007ffe0ff */
[----:B------:R-:W-:-:S03]  /*7a50*/  IADD3 R0, R0, -c[0x0][0x20], RZ ;  /* 0x8000080000007a10 */ /* 0x000fc60007ffe0ff */
[----:B------:R1:W-:Y:S04]  /*7a60*/  STL [R2], R3 ;  /* 0x0000000302007387 */ /* 0x0003e80000100800 */
[----:B------:R-:W2:Y:S01]  /*7a70*/  LDL.64 R6, [R0] ;  /* 0x0000000000067983 */ /* 0x000ea20000100a00 */
[----:B------:R-:W-:-:S03]  /*7a80*/  IMAD.MOV.U32 R5, RZ, RZ, 0x0 ;  /* 0x00000000ff057424 */ /* 0x000fc600078e00ff */
[----:B--2---:R1:W-:Y:S01]  /*7a90*/  STL.64 [R2+0x8], R6 ;  /* 0x0000080602007387 */ /* 0x0043e20000100a00 */
[----:B------:R-:W-:Y:S05]  /*7aa0*/  RET.REL.NODEC R4 `(_ZN7cutlass13device_kernelIN5flash19enable_sm80_to_sm89INS1_16FlashAttnBwdSm80INS1_25CollectiveMainloopBwdSm80ILi2ELi2EN4cute5tupleIJNS5_1CILi128EEES8_NS7_ILi64EEEEEENS_6half_tEfNS_4arch4Sm80ELb0ELb1ELb1ELb1ELb0ELb0ELb0ELb0ELi2ELi4ELi4ELi4ELb0EEENS1_21CollectiveEpilogueBwdISA_SB_SD_Li256ELb1ELb0ELi2EEENS1_19SingleTileSchedulerILb1ELb0ELb0ELi128EEEEEEEEEvNT_6ParamsE) ;  /* 0xffff855004007950 */ /* 0x000fea0003c3ffff */
        .type           $_ZN7cutlass13device_kernelIN5flash19enable_sm80_to_sm89INS1_16FlashAttnBwdSm80INS1_25CollectiveMainloopBwdSm80ILi2ELi2EN4cute5tupleIJNS5_1CILi128EEES8_NS7_ILi64EEEEEENS_6half_tEfNS_4arch4Sm80ELb0ELb1ELb1ELb1ELb0ELb0ELb0ELb0ELi2ELi4ELi4ELi4ELb0EEENS1_21CollectiveEpilogueBwdISA_SB_SD_Li256ELb1ELb0ELi2EEENS1_19SingleTileSchedulerILb1ELb0ELb0ELi128EEEEEEEEEvNT_6ParamsE$_ZN4cute3eso3ESOILb0ELb0EJNS_6LayoutINS_5tupleIJNS3_IJNS_1CILi8EEENS4_ILi1EEEEEENS4_ILi2EEES5_EEENS3_IJNS3_IJS6_NS4_ILi0EEEEEEiNS4_ILi1024EEEEEEEEiEEC2ERKSE_RKi,@function
        .size           $_ZN7cutlass13device_kernelIN5flash19enable_sm80_to_sm89INS1_16FlashAttnBwdSm80INS1_25CollectiveMainloopBwdSm80ILi2ELi2EN4cute5tupleIJNS5_1CILi128EEES8_NS7_ILi64EEEEEENS_6half_tEfNS_4arch4Sm80ELb0ELb1ELb1ELb1ELb0ELb0ELb0ELb0ELi2ELi4ELi4ELi4ELb0EEENS1_21CollectiveEpilogueBwdISA_SB_SD_Li256ELb1ELb0ELi2EEENS1_19SingleTileSchedulerILb1ELb0ELb0ELi128EEEEEEEEEvNT_6ParamsE$_ZN4cute3eso3ESOILb0ELb0EJNS_6LayoutINS_5tupleIJNS3_IJNS_1CILi8EEENS4_ILi1EEEEEENS4_ILi2EEES5_EEENS3_IJNS3_IJS6_NS4_ILi0EEEEEEiNS4_ILi1024EEEEEEEEiEEC2ERKSE_RKi,($_ZN7cutlass13device_kernelIN5flash19enable_sm80_to_sm89INS1_16FlashAttnBwdSm80INS1_25CollectiveMainloopBwdSm80ILi2ELi2EN4cute5tupleIJNS5_1CILi128EEES8_NS7_ILi64EEEEEENS_6half_tEfNS_4arch4Sm80ELb0ELb1ELb1ELb1ELb0ELb0ELb0ELb0ELi2ELi4ELi4ELi4ELb0EEENS1_21CollectiveEpilogueBwdISA_SB_SD_Li256ELb1ELb0ELi2EEENS1_19SingleTileSchedulerILb1ELb0ELb0ELi128EEEEEEEEEvNT_6ParamsE$_ZN4cute3eso3ESOILb0ELb0EJiNS_5tupleIJiNS_1CILi0EEEEEEEEC2ERKiRKS5_ - $_ZN7cutlass13device_kernelIN5flash19enable_sm80_to_sm89INS1_16FlashAttnBwdSm80INS1_25CollectiveMainloopBwdSm80ILi2ELi2EN4cute5tupleIJNS5_1CILi128EEES8_NS7_ILi64EEEEEENS_6half_tEfNS_4arch4Sm80ELb0ELb1ELb1ELb1ELb0ELb0ELb0ELb0ELi2ELi4ELi4ELi4ELb0EEENS1_21CollectiveEpilogueBwdISA_SB_SD_Li256ELb1ELb0ELi2EEENS1_19SingleTileSchedulerILb1ELb0ELb0ELi128EEEEEEEEEvNT_6ParamsE$_ZN4cute3eso3ESOILb0ELb0EJNS_6LayoutINS_5tupleIJNS3_IJNS_1CILi8EEENS4_ILi1EEEEEENS4_ILi2EEES5_EEENS3_IJNS3_IJS6_NS4_ILi0EEEEEEiNS4_ILi1024EEEEEEEEiEEC2ERKSE_RKi)
$_ZN7cutlass13device_kernelIN5flash19enable_sm80_to_sm89INS1_16FlashAttnBwdSm80INS1_25CollectiveMainloopBwdSm80ILi2ELi2EN4cute5tupleIJNS5_1CILi128EEES8_NS7_ILi64EEEEEENS_6half_tEfNS_4arch4Sm80ELb0ELb1ELb1ELb1ELb0ELb0ELb0ELb0ELi2ELi4ELi4ELi4ELb0EEENS1_21CollectiveEpilogueBwdISA_SB_SD_Li256ELb1ELb0ELi2EEENS1_19SingleTileSchedulerILb1ELb0ELb0ELi128EEEEEEEEEvNT_6ParamsE$_ZN4cute3eso3ESOILb0ELb0EJNS_6LayoutINS_5tupleIJNS3_IJNS_1CILi8EEENS4_ILi1EEEEEENS4_ILi2EEES5_EEENS3_IJNS3_IJS6_NS4_ILi0EEEEEEiNS4_ILi1024EEEEEEEEiEEC2ERKSE_RKi:
[----:B------:R-:W-:Y:S02]  /*7ab0*/  IADD3 R3, R60, -c[0x0][0x20], RZ ;  /* 0x800008003c037a10 */ /* 0x000fe40007ffe0ff */
[----:B------:R-:W-:-:S03]  /*7ac0*/  IADD3 R0, R0, -c[0x0][0x20], RZ ;  /* 0x8000080000007a10 */ /* 0x000fc60007ffe0ff */
[----:B------:R1:W-:Y:S04]  /*7ad0*/  STL [R3], R2 ;  /* 0x0000000203007387 */ /* 0x0003e80000100800 */
[----:B------:R-:W2:Y:S01]  /*7ae0*/  LDL R0, [R0] ;  /* 0x0000000000007983 */ /* 0x000ea20000100800 */
[----:B------:R-:W-:-:S03]  /*7af0*/  IMAD.MOV.U32 R5, RZ, RZ, 0x0 ;  /* 0x00000000ff057424 */ /* 0x000fc600078e00ff */
[----:B--2---:R1:W-:Y:S01]  /*7b00*/  STL [R3+0x4], R0 ;  /* 0x0000040003007387 */ /* 0x0043e20000100800 */
[----:B------:R-:W-:Y:S05]  /*7b10*/  RET.REL.NODEC R4 `(_ZN7cutlass13device_kernelIN5flash19enable_sm80_to_sm89INS1_16FlashAttnBwdSm80INS1_25CollectiveMainloopBwdSm80ILi2ELi2EN4cute5tupleIJNS5_1CILi128EEES8_NS7_ILi64EEEEEENS_6half_tEfNS_4arch4Sm80ELb0ELb1ELb1ELb1ELb0ELb0ELb0ELb0ELi2ELi4ELi4ELi4ELb0EEENS1_21CollectiveEpilogueBwdISA_SB_SD_Li256ELb1ELb0ELi2EEENS1_19SingleTileSchedulerILb1ELb0ELb0ELi128EEEEEEEEEvNT_6ParamsE) ;  /* 0xffff84e004007950 */ /* 0x000fea0003c3ffff */
        .type           $_ZN7cutlass13device_kernelIN5flash19enable_sm80_to_sm89INS1_16FlashAttnBwdSm80INS1_25CollectiveMainloopBwdSm80ILi2ELi2EN4cute5tupleIJNS5_1CILi128EEES8_NS7_ILi64EEEEEENS_6half_tEfNS_4arch4Sm80ELb0ELb1ELb1ELb1ELb0ELb0ELb0ELb0ELi2ELi4ELi4ELi4ELb0EEENS1_21CollectiveEpilogueBwdISA_SB_SD_Li256ELb1ELb0ELi2EEENS1_19SingleTileSchedulerILb1ELb0ELb0ELi128EEEEEEEEEvNT_6ParamsE$_ZN4cute3eso3ESOILb0ELb0EJiNS_5tupleIJiNS_1CILi0EEEEEEEEC2ERKiRKS5_,@function
        .size           $_ZN7cutlass13device_kernelIN5flash19enable_sm80_to_sm89INS1_16FlashAttnBwdSm80INS1_25CollectiveMainloopBwdSm80ILi2ELi2EN4cute5tupleIJNS5_1CILi128EEES8_NS7_ILi64EEEEEENS_6half_tEfNS_4arch4Sm80ELb0ELb1ELb1ELb1ELb0ELb0ELb0ELb0ELi2ELi4ELi4ELi4ELb0EEENS1_21CollectiveEpilogueBwdISA_SB_SD_Li256ELb1ELb0ELi2EEENS1_19SingleTileSchedulerILb1ELb0ELb0ELi128EEEEEEEEEvNT_6ParamsE$_ZN4cute3eso3ESOILb0ELb0EJiNS_5tupleIJiNS_1CILi0EEEEEEEEC2ERKiRKS5_,($_ZN7cutlass13device_kernelIN5flash19enable_sm80_to_sm89INS1_16FlashAttnBwdSm80INS1_25CollectiveMainloopBwdSm80ILi2ELi2EN4cute5tupleIJNS5_1CILi128EEES8_NS7_ILi64EEEEEENS_6half_tEfNS_4arch4Sm80ELb0ELb1ELb1ELb1ELb0ELb0ELb0ELb0ELi2ELi4ELi4ELi4ELb0EEENS1_21CollectiveEpilogueBwdISA_SB_SD_Li256ELb1ELb0ELi2EEENS1_19SingleTileSchedulerILb1ELb0ELb0ELi128EEEEEEEEEvNT_6ParamsE$_ZN4cute3eso3ESOILb0ELb0EJiNS_5tupleIJiiEEEEEC2ERKiRKS3_ - $_ZN7cutlass13device_kernelIN5flash19enable_sm80_to_sm89INS1_16FlashAttnBwdSm80INS1_25CollectiveMainloopBwdSm80ILi2ELi2EN4cute5tupleIJNS5_1CILi128EEES8_NS7_ILi64EEEEEENS_6half_tEfNS_4arch4Sm80ELb0ELb1ELb1ELb1ELb0ELb0ELb0ELb0ELi2ELi4ELi4ELi4ELb0EEENS1_21CollectiveEpilogueBwdISA_SB_SD_Li256ELb1ELb0ELi2EEENS1_19SingleTileSchedulerILb1ELb0ELb0ELi128EEEEEEEEEvNT_6ParamsE$_ZN4cute3eso3ESOILb0ELb0EJiNS_5tupleIJiNS_1CILi0EEEEEEEEC2ERKiRKS5_)
$_ZN7cutlass13device_kernelIN5flash19enable_sm80_to_sm89INS1_16FlashAttnBwdSm80INS1_25CollectiveMainloopBwdSm80ILi2ELi2EN4cute5tupleIJNS5_1CILi128EEES8_NS7_ILi64EEEEEENS_6half_tEfNS_4arch4Sm80ELb0ELb1ELb1ELb1ELb0ELb0ELb0ELb0ELi2ELi4ELi4ELi4ELb0EEENS1_21CollectiveEpilogueBwdISA_SB_SD_Li256ELb1ELb0ELi2EEENS1_19SingleTileSchedulerILb1ELb0ELb0ELi128EEEEEEEEEvNT_6ParamsE$_ZN4cute3eso3ESOILb0ELb0EJiNS_5tupleIJiNS_1CILi0EEEEEEEEC2ERKiRKS5_:
[----:B------:R-:W-:Y:S02]  /*7b20*/  IADD3 R3, R81, -c[0x0][0x20], RZ ;  /* 0x8000080051037a10 */ /* 0x000fe40007ffe0ff */
[----:B------:R-:W-:-:S03]  /*7b30*/  IADD3 R2, R2, -c[0x0][0x20], RZ ;  /* 0x8000080002027a10 */ /* 0x000fc60007ffe0ff */
[----:B------:R1:W-:Y:S04]  /*7b40*/  STL [R3], R34 ;  /* 0x0000002203007387 */ /* 0x0003e80000100800 */
[----:B------:R-:W2:Y:S01]  /*7b50*/  LDL R2, [R2] ;  /* 0x0000000002027983 */ /* 0x000ea20000100800 */
[----:B------:R-:W-:-:S03]  /*7b60*/  IMAD.MOV.U32 R7, RZ, RZ, 0x0 ;  /* 0x00000000ff077424 */ /* 0x000fc600078e00ff */
[----:B--2---:R1:W-:Y:S01]  /*7b70*/  STL [R3+0x4], R2 ;  /* 0x0000040203007387 */ /* 0x0043e20000100800 */
[----:B------:R-:W-:Y:S05]  /*7b80*/  RET.REL.NODEC R6 `(_ZN7cutlass13device_kernelIN5flash19enable_sm80_to_sm89INS1_16FlashAttnBwdSm80INS1_25CollectiveMainloopBwdSm80ILi2ELi2EN4cute5tupleIJNS5_1CILi128EEES8_NS7_ILi64EEEEEENS_6half_tEfNS_4arch4Sm80ELb0ELb1ELb1ELb1ELb0ELb0ELb0ELb0ELi2ELi4ELi4ELi4ELb0EEENS1_21CollectiveEpilogueBwdISA_SB_SD_Li256ELb1ELb0ELi2EEENS1_19SingleTileSchedulerILb1ELb0ELb0ELi128EEEEEEEEEvNT_6ParamsE) ;  /* 0xffff847006007950 */ /* 0x000fea0003c3ffff */
        .type           $_ZN7cutlass13device_kernelIN5flash19enable_sm80_to_sm89INS1_16FlashAttnBwdSm80INS1_25CollectiveMainloopBwdSm80ILi2ELi2EN4cute5tupleIJNS5_1CILi128EEES8_NS7_ILi64EEEEEENS_6half_tEfNS_4arch4Sm80ELb0ELb1ELb1ELb1ELb0ELb0ELb0ELb0ELi2ELi4ELi4ELi4ELb0EEENS1_21CollectiveEpilogueBwdISA_SB_SD_Li256ELb1ELb0ELi2EEENS1_19SingleTileSchedulerILb1ELb0ELb0ELi128EEEEEEEEEvNT_6ParamsE$_ZN4cute3eso3ESOILb0ELb0EJiNS_5tupleIJiiEEEEEC2ERKiRKS3_,@function
        .size           $_ZN7cutlass13device_kernelIN5flash19enable_sm80_to_sm89INS1_16FlashAttnBwdSm80INS1_25CollectiveMainloopBwdSm80ILi2ELi2EN4cute5tupleIJNS5_1CILi128EEES8_NS7_ILi64EEEEEENS_6half_tEfNS_4arch4Sm80ELb0ELb1ELb1ELb1ELb0ELb0ELb0ELb0ELi2ELi4ELi4ELi4ELb0EEENS1_21CollectiveEpilogueBwdISA_SB_SD_Li256ELb1ELb0ELi2EEENS1_19SingleTileSchedulerILb1ELb0ELb0ELi128EEEEEEEEEvNT_6ParamsE$_ZN4cute3eso3ESOILb0ELb0EJiNS_5tupleIJiiEEEEEC2ERKiRKS3_,($_ZN7cutlass13device_kernelIN5flash19enable_sm80_to_sm89INS1_16FlashAttnBwdSm80INS1_25CollectiveMainloopBwdSm80ILi2ELi2EN4cute5tupleIJNS5_1CILi128EEES8_NS7_ILi64EEEEEENS_6half_tEfNS_4arch4Sm80ELb0ELb1ELb1ELb1ELb0ELb0ELb0ELb0ELi2ELi4ELi4ELi4ELb0EEENS1_21CollectiveEpilogueBwdISA_SB_SD_Li256ELb1ELb0ELi2EEENS1_19SingleTileSchedulerILb1ELb0ELb0ELi128EEEEEEEEEvNT_6ParamsE$_ZN4cute3eso3ESOILb0ELb0EJiiEEC2ERKiS4_ - $_ZN7cutlass13device_kernelIN5flash19enable_sm80_to_sm89INS1_16FlashAttnBwdSm80INS1_25CollectiveMainloopBwdSm80ILi2ELi2EN4cute5tupleIJNS5_1CILi128EEES8_NS7_ILi64EEEEEENS_6half_tEfNS_4arch4Sm80ELb0ELb1ELb1ELb1ELb0ELb0ELb0ELb0ELi2ELi4ELi4ELi4ELb0EEENS1_21CollectiveEpilogueBwdISA_SB_SD_Li256ELb1ELb0ELi2EEENS1_19SingleTileSchedulerILb1ELb0ELb0ELi128EEEEEEEEEvNT_6ParamsE$_ZN4cute3eso3ESOILb0ELb0EJiNS_5tupleIJiiEEEEEC2ERKiRKS3_)
$_ZN7cutlass13device_kernelIN5flash19enable_sm80_to_sm89INS1_16FlashAttnBwdSm80INS1_25CollectiveMainloopBwdSm80ILi2ELi2EN4cute5tupleIJNS5_1CILi128EEES8_NS7_ILi64EEEEEENS_6half_tEfNS_4arch4Sm80ELb0ELb1ELb1ELb1ELb0ELb0ELb0ELb0ELi2ELi4ELi4ELi4ELb0EEENS1_21CollectiveEpilogueBwdISA_SB_SD_Li256ELb1ELb0ELi2EEENS1_19SingleTileSchedulerILb1ELb0ELb0ELi128EEEEEEEEEvNT_6ParamsE$_ZN4cute3eso3ESOILb0ELb0EJiNS_5tupleIJiiEEEEEC2ERKiRKS3_:
        /* <DEDUP_REMOVED lines=9> */
        .type           $_ZN7cutlass13device_kernelIN5flash19enable_sm80_to_sm89INS1_16FlashAttnBwdSm80INS1_25CollectiveMainloopBwdSm80ILi2ELi2EN4cute5tupleIJNS5_1CILi128EEES8_NS7_ILi64EEEEEENS_6half_tEfNS_4arch4Sm80ELb0ELb1ELb1ELb1ELb0ELb0ELb0ELb0ELi2ELi4ELi4ELi4ELb0EEENS1_21CollectiveEpilogueBwdISA_SB_SD_Li256ELb1ELb0ELi2EEENS1_19SingleTileSchedulerILb1ELb0ELb0ELi128EEEEEEEEEvNT_6ParamsE$_ZN4cute3eso3ESOILb0ELb0EJiiEEC2ERKiS4_,@function
        .size           $_ZN7cutlass13device_kernelIN5flash19enable_sm80_to_sm89INS1_16FlashAttnBwdSm80INS1_25CollectiveMainloopBwdSm80ILi2ELi2EN4cute5tupleIJNS5_1CILi128EEES8_NS7_ILi64EEEEEENS_6half_tEfNS_4arch4Sm80ELb0ELb1ELb1ELb1ELb0ELb0ELb0ELb0ELi2ELi4ELi4ELi4ELb0EEENS1_21CollectiveEpilogueBwdISA_SB_SD_Li256ELb1ELb0ELi2EEENS1_19SingleTileSchedulerILb1ELb0ELb0ELi128EEEEEEEEEvNT_6ParamsE$_ZN4cute3eso3ESOILb0ELb0EJiiEEC2ERKiS4_,($_ZN7cutlass13device_kernelIN5flash19enable_sm80_to_sm89INS1_16FlashAttnBwdSm80INS1_25CollectiveMainloopBwdSm80ILi2ELi2EN4cute5tupleIJNS5_1CILi128EEES8_NS7_ILi64EEEEEENS_6half_tEfNS_4arch4Sm80ELb0ELb1ELb1ELb1ELb0ELb0ELb0ELb0ELi2ELi4ELi4ELi4ELb0EEENS1_21CollectiveEpilogueBwdISA_SB_SD_Li256ELb1ELb0ELi2EEENS1_19SingleTileSchedulerILb1ELb0ELb0ELi128EEEEEEEEEvNT_6ParamsE$_ZN4cute3eso3ESOILb0ELb0EJiiNS_1CILi144EEENS2_ILi512EEEEEC2ERKiS7_RKS3_RKS4_ - $_ZN7cutlass13device_kernelIN5flash19enable_sm80_to_sm89INS1_16FlashAttnBwdSm80INS1_25CollectiveMainloopBwdSm80ILi2ELi2EN4cute5tupleIJNS5_1CILi128EEES8_NS7_ILi64EEEEEENS_6half_tEfNS_4arch4Sm80ELb0ELb1ELb1ELb1ELb0ELb0ELb0ELb0ELi2ELi4ELi4ELi4ELb0EEENS1_21CollectiveEpilogueBwdISA_SB_SD_Li256ELb1ELb0ELi2EEENS1_19SingleTileSchedulerILb1ELb0ELb0ELi128EEEEEEEEEvNT_6ParamsE$_ZN4cute3eso3ESOILb0ELb0EJiiEEC2ERKiS4_)
$_ZN7cutlass13device_kernelIN5flash19enable_sm80_to_sm89INS1_16FlashAttnBwdSm80INS1_25CollectiveMainloopBwdSm80ILi2ELi2EN4cute5tupleIJNS5_1CILi128EEES8_NS7_ILi64EEEEEENS_6half_tEfNS_4arch4Sm80ELb0ELb1ELb1ELb1ELb0ELb0ELb0ELb0ELi2ELi4ELi4ELi4ELb0EEENS1_21CollectiveEpilogueBwdISA_SB_SD_Li256ELb1ELb0ELi2EEENS1_19SingleTileSchedulerILb1ELb0ELb0ELi128EEEEEEEEEvNT_6ParamsE$_ZN4cute3eso3ESOILb0ELb0EJiiEEC2ERKiS4_:
[----:B------:R-:W-:Y:S02]  /*7c20*/  IADD3 R3, R81, -c[0x0][0x20], RZ ;  /* 0x8000080051037a10 */ /* 0x000fe40007ffe0ff */
[----:B------:R-:W-:-:S03]  /*7c30*/  IADD3 R2, R2, -c[0x0][0x20], RZ ;  /* 0x8000080002027a10 */ /* 0x000fc60007ffe0ff */
[----:B------:R1:W-:Y:S04]  /*7c40*/  STL [R3], R7 ;  /* 0x0000000703007387 */ /* 0x0003e80000100800 */
[----:B------:R-:W2:Y:S01]  /*7c50*/  LDL R2, [R2] ;  /* 0x0000000002027983 */ /* 0x000ea20000100800 */
[----:B------:R-:W-:-:S03]  /*7c60*/  IMAD.MOV.U32 R13, RZ, RZ, 0x0 ;  /* 0x00000000ff0d7424 */ /* 0x000fc600078e00ff */
[----:B--2---:R1:W-:Y:S01]  /*7c70*/  STL [R3+0x4], R2 ;  /* 0x0000040203007387 */ /* 0x0043e20000100800 */
[----:B------:R-:W-:Y:S05]  /*7c80*/  RET.REL.NODEC R12 `(_ZN7cutlass13device_kernelIN5flash19enable_sm80_to_sm89INS1_16FlashAttnBwdSm80INS1_25CollectiveMainloopBwdSm80ILi2ELi2EN4cute5tupleIJNS5_1CILi128EEES8_NS7_ILi64EEEEEENS_6half_tEfNS_4arch4Sm80ELb0ELb1ELb1ELb1ELb0ELb0ELb0ELb0ELi2ELi4ELi4ELi4ELb0EEENS1_21CollectiveEpilogueBwdISA_SB_SD_Li256ELb1ELb0ELi2EEENS1_19SingleTileSchedulerILb1ELb0ELb0ELi128EEEEEEEEEvNT_6ParamsE) ;  /* 0xffff83700c007950 */ /* 0x000fea0003c3ffff */
        .type           $_ZN7cutlass13device_kernelIN5flash19enable_sm80_to_sm89INS1_16FlashAttnBwdSm80INS1_25CollectiveMainloopBwdSm80ILi2ELi2EN4cute5tupleIJNS5_1CILi128EEES8_NS7_ILi64EEEEEENS_6half_tEfNS_4arch4Sm80ELb0ELb1ELb1ELb1ELb0ELb0ELb0ELb0ELi2ELi4ELi4ELi4ELb0EEENS1_21CollectiveEpilogueBwdISA_SB_SD_Li256ELb1ELb0ELi2EEENS1_19SingleTileSchedulerILb1ELb0ELb0ELi128EEEEEEEEEvNT_6ParamsE$_ZN4cute3eso3ESOILb0ELb0EJiiNS_1CILi144EEENS2_ILi512EEEEEC2ERKiS7_RKS3_RKS4_,@function
        .size           $_ZN7cutlass13device_kernelIN5flash19enable_sm80_to_sm89INS1_16FlashAttnBwdSm80INS1_25CollectiveMainloopBwdSm80ILi2ELi2EN4cute5tupleIJNS5_1CILi128EEES8_NS7_ILi64EEEEEENS_6half_tEfNS_4arch4Sm80ELb0ELb1ELb1ELb1ELb0ELb0ELb0ELb0ELi2ELi4ELi4ELi4ELb0EEENS1_21CollectiveEpilogueBwdISA_SB_SD_Li256ELb1ELb0ELi2EEENS1_19SingleTileSchedulerILb1ELb0ELb0ELi128EEEEEEEEEvNT_6ParamsE$_ZN4cute3eso3ESOILb0ELb0EJiiNS_1CILi144EEENS2_ILi512EEEEEC2ERKiS7_RKS3_RKS4_,($_ZN7cutlass13device_kernelIN5flash19enable_sm80_to_sm89INS1_16FlashAttnBwdSm80INS1_25CollectiveMainloopBwdSm80ILi2ELi2EN4cute5tupleIJNS5_1CILi128EEES8_NS7_ILi64EEEEEENS_6half_tEfNS_4arch4Sm80ELb0ELb1ELb1ELb1ELb0ELb0ELb0ELb0ELi2ELi4ELi4ELi4ELb0EEENS1_21CollectiveEpilogueBwdISA_SB_SD_Li256ELb1ELb0ELi2EEENS1_19SingleTileSchedulerILb1ELb0ELb0ELi128EEEEEEEEEvNT_6ParamsE$_ZN4cute3eso3ESOILb0ELb0EJiiNS_1CILi72EEENS2_ILi512EEEEEC2ERKiS7_RKS3_RKS4_ - $_ZN7cutlass13device_kernelIN5flash19enable_sm80_to_sm89INS1_16FlashAttnBwdSm80INS1_25CollectiveMainloopBwdSm80ILi2ELi2EN4cute5tupleIJNS5_1CILi128EEES8_NS7_ILi64EEEEEENS_6half_tEfNS_4arch4Sm80ELb0ELb1ELb1ELb1ELb0ELb0ELb0ELb0ELi2ELi4ELi4ELi4ELb0EEENS1_21CollectiveEpilogueBwdISA_SB_SD_Li256ELb1ELb0ELi2EEENS1_19SingleTileSchedulerILb1ELb0ELb0ELi128EEEEEEEEEvNT_6ParamsE$_ZN4cute3eso3ESOILb0ELb0EJiiNS_1CILi144EEENS2_ILi512EEEEEC2ERKiS7_RKS3_RKS4_)
$_ZN7cutlass13device_kernelIN5flash19enable_sm80_to_sm89INS1_16FlashAttnBwdSm80INS1_25CollectiveMainloopBwdSm80ILi2ELi2EN4cute5tupleIJNS5_1CILi128EEES8_NS7_ILi64EEEEEENS_6half_tEfNS_4arch4Sm80ELb0ELb1ELb1ELb1ELb0ELb0ELb0ELb0ELi2ELi4ELi4ELi4ELb0EEENS1_21CollectiveEpilogueBwdISA_SB_SD_Li256ELb1ELb0ELi2EEENS1_19SingleTileSchedulerILb1ELb0ELb0ELi128EEEEEEEEEvNT_6ParamsE$_ZN4cute3eso3ESOILb0ELb0EJiiNS_1CILi144EEENS2_ILi512EEEEEC2ERKiS7_RKS3_RKS4_:
[----:B------:R-:W-:Y:S02]  /*7c90*/  IADD3 R26, R81, -c[0x0][0x20], RZ ;  /* 0x80000800511a7a10 */ /* 0x000fe40007ffe0ff */
[----:B------:R-:W-:-:S03]  /*7ca0*/  IADD3 R2, R2, -c[0x0][0x20], RZ ;  /* 0x8000080002027a10 */ /* 0x000fc60007ffe0ff */
[----:B------:R1:W-:Y:S04]  /*7cb0*/  STL [R26], R5 ;  /* 0x000000051a007387 */ /* 0x0003e80000100800 */
[----:B------:R-:W2:Y:S01]  /*7cc0*/  LDL R3, [R2] ;  /* 0x0000000002037983 */ /* 0x000ea20000100800 */
[----:B------:R-:W-:-:S03]  /*7cd0*/  IMAD.MOV.U32 R35, RZ, RZ, 0x0 ;  /* 0x00000000ff237424 */ /* 0x000fc600078e00ff */
[----:B--2---:R1:W-:Y:S01]  /*7ce0*/  STL [R26+0x4], R3 ;  /* 0x000004031a007387 */ /* 0x0043e20000100800 */
[----:B------:R-:W-:Y:S05]  /*7cf0*/  RET.REL.NODEC R34 `(_ZN7cutlass13device_kernelIN5flash19enable_sm80_to_sm89INS1_16FlashAttnBwdSm80INS1_25CollectiveMainloopBwdSm80ILi2ELi2EN4cute5tupleIJNS5_1CILi128EEES8_NS7_ILi64EEEEEENS_6half_tEfNS_4arch4Sm80ELb0ELb1ELb1ELb1ELb0ELb0ELb0ELb0ELi2ELi4ELi4ELi4ELb0EEENS1_21CollectiveEpilogueBwdISA_SB_SD_Li256ELb1ELb0ELi2EEENS1_19SingleTileSchedulerILb1ELb0ELb0ELi128EEEEEEEEEvNT_6ParamsE) ;  /* 0xffff830022007950 */ /* 0x000fea0003c3ffff */
        .type           $_ZN7cutlass13device_kernelIN5flash19enable_sm80_to_sm89INS1_16FlashAttnBwdSm80INS1_25CollectiveMainloopBwdSm80ILi2ELi2EN4cute5tupleIJNS5_1CILi128EEES8_NS7_ILi64EEEEEENS_6half_tEfNS_4arch4Sm80ELb0ELb1ELb1ELb1ELb0ELb0ELb0ELb0ELi2ELi4ELi4ELi4ELb0EEENS1_21CollectiveEpilogueBwdISA_SB_SD_Li256ELb1ELb0ELi2EEENS1_19SingleTileSchedulerILb1ELb0ELb0ELi128EEEEEEEEEvNT_6ParamsE$_ZN4cute3eso3ESOILb0ELb0EJiiNS_1CILi72EEENS2_ILi512EEEEEC2ERKiS7_RKS3_RKS4_,@function
        .size           $_ZN7cutlass13device_kernelIN5flash19enable_sm80_to_sm89INS1_16FlashAttnBwdSm80INS1_25CollectiveMainloopBwdSm80ILi2ELi2EN4cute5tupleIJNS5_1CILi128EEES8_NS7_ILi64EEEEEENS_6half_tEfNS_4arch4Sm80ELb0ELb1ELb1ELb1ELb0ELb0ELb0ELb0ELi2ELi4ELi4ELi4ELb0EEENS1_21CollectiveEpilogueBwdISA_SB_SD_Li256ELb1ELb0ELi2EEENS1_19SingleTileSchedulerILb1ELb0ELb0ELi128EEEEEEEEEvNT_6ParamsE$_ZN4cute3eso3ESOILb0ELb0EJiiNS_1CILi72EEENS2_ILi512EEEEEC2ERKiS7_RKS3_RKS4_,($_ZN7cutlass13device_kernelIN5flash19enable_sm80_to_sm89INS1_16FlashAttnBwdSm80INS1_25CollectiveMainloopBwdSm80ILi2ELi2EN4cute5tupleIJNS5_1CILi128EEES8_NS7_ILi64EEEEEENS_6half_tEfNS_4arch4Sm80ELb0ELb1ELb1ELb1ELb0ELb0ELb0ELb0ELi2ELi4ELi4ELi4ELb0EEENS1_21CollectiveEpilogueBwdISA_SB_SD_Li256ELb1ELb0ELi2EEENS1_19SingleTileSchedulerILb1ELb0ELb0ELi128EEEEEEEEEvNT_6ParamsE$_ZN4cute3eso3ESOILb0ELb0EJiiiEEC2ERKiS4_S4_ - $_ZN7cutlass13device_kernelIN5flash19enable_sm80_to_sm89INS1_16FlashAttnBwdSm80INS1_25CollectiveMainloopBwdSm80ILi2ELi2EN4cute5tupleIJNS5_1CILi128EEES8_NS7_ILi64EEEEEENS_6half_tEfNS_4arch4Sm80ELb0ELb1ELb1ELb1ELb0ELb0ELb0ELb0ELi2ELi4ELi4ELi4ELb0EEENS1_21CollectiveEpilogueBwdISA_SB_SD_Li256ELb1ELb0ELi2EEENS1_19SingleTileSchedulerILb1ELb0ELb0ELi128EEEEEEEEEvNT_6ParamsE$_ZN4cute3eso3ESOILb0ELb0EJiiNS_1CILi72EEENS2_ILi512EEEEEC2ERKiS7_RKS3_RKS4_)
$_ZN7cutlass13device_kernelIN5flash19enable_sm80_to_sm89INS1_16FlashAttnBwdSm80INS1_25CollectiveMainloopBwdSm80ILi2ELi2EN4cute5tupleIJNS5_1CILi128EEES8_NS7_ILi64EEEEEENS_6half_tEfNS_4arch4Sm80ELb0ELb1ELb1ELb1ELb0ELb0ELb0ELb0ELi2ELi4ELi4ELi4ELb0EEENS1_21CollectiveEpilogueBwdISA_SB_SD_Li256ELb1ELb0ELi2EEENS1_19SingleTileSchedulerILb1ELb0ELb0ELi128EEEEEEEEEvNT_6ParamsE$_ZN4cute3eso3ESOILb0ELb0EJiiNS_1CILi72EEENS2_ILi512EEEEEC2ERKiS7_RKS3_RKS4_:
        /* <DEDUP_REMOVED lines=8> */
        .type           $_ZN7cutlass13device_kernelIN5flash19enable_sm80_to_sm89INS1_16FlashAttnBwdSm80INS1_25CollectiveMainloopBwdSm80ILi2ELi2EN4cute5tupleIJNS5_1CILi128EEES8_NS7_ILi64EEEEEENS_6half_tEfNS_4arch4Sm80ELb0ELb1ELb1ELb1ELb0ELb0ELb0ELb0ELi2ELi4ELi4ELi4ELb0EEENS1_21CollectiveEpilogueBwdISA_SB_SD_Li256ELb1ELb0ELi2EEENS1_19SingleTileSchedulerILb1ELb0ELb0ELi128EEEEEEEEEvNT_6ParamsE$_ZN4cute3eso3ESOILb0ELb0EJiiiEEC2ERKiS4_S4_,@function
        .size           $_ZN7cutlass13device_kernelIN5flash19enable_sm80_to_sm89INS1_16FlashAttnBwdSm80INS1_25CollectiveMainloopBwdSm80ILi2ELi2EN4cute5tupleIJNS5_1CILi128EEES8_NS7_ILi64EEEEEENS_6half_tEfNS_4arch4Sm80ELb0ELb1ELb1ELb1ELb0ELb0ELb0ELb0ELi2ELi4ELi4ELi4ELb0EEENS1_21CollectiveEpilogueBwdISA_SB_SD_Li256ELb1ELb0ELi2EEENS1_19SingleTileSchedulerILb1ELb0ELb0ELi128EEEEEEEEEvNT_6ParamsE$_ZN4cute3eso3ESOILb0ELb0EJiiiEEC2ERKiS4_S4_,($_ZN7cutlass13device_kernelIN5flash19enable_sm80_to_sm89INS1_16FlashAttnBwdSm80INS1_25CollectiveMainloopBwdSm80ILi2ELi2EN4cute5tupleIJNS5_1CILi128EEES8_NS7_ILi64EEEEEENS_6half_tEfNS_4arch4Sm80ELb0ELb1ELb1ELb1ELb0ELb0ELb0ELb0ELi2ELi4ELi4ELi4ELb0EEENS1_21CollectiveEpilogueBwdISA_SB_SD_Li256ELb1ELb0ELi2EEENS1_19SingleTileSchedulerILb1ELb0ELb0ELi128EEEEEEEEEvNT_6ParamsE$_ZN4cute3eso3ESOILb0ELb0EJiiiNS_1CILi144EEENS2_ILi512EEEEEC2ERKiS7_S7_RKS3_RKS4_ - $_ZN7cutlass13device_kernelIN5flash19enable_sm80_to_sm89INS1_16FlashAttnBwdSm80INS1_25CollectiveMainloopBwdSm80ILi2ELi2EN4cute5tupleIJNS5_1CILi128EEES8_NS7_ILi64EEEEEENS_6half_tEfNS_4arch4Sm80ELb0ELb1ELb1ELb1ELb0ELb0ELb0ELb0ELi2ELi4ELi4ELi4ELb0EEENS1_21CollectiveEpilogueBwdISA_SB_SD_Li256ELb1ELb0ELi2EEENS1_19SingleTileSchedulerILb1ELb0ELb0ELi128EEEEEEEEEvNT_6ParamsE$_ZN4cute3eso3ESOILb0ELb0EJiiiEEC2ERKiS4_S4_)
$_ZN7cutlass13device_kernelIN5flash19enable_sm80_to_sm89INS1_16FlashAttnBwdSm80INS1_25CollectiveMainloopBwdSm80ILi2ELi2EN4cute5tupleIJNS5_1CILi128EEES8_NS7_ILi64EEEEEENS_6half_tEfNS_4arch4Sm80ELb0ELb1ELb1ELb1ELb0ELb0ELb0ELb0ELi2ELi4ELi4ELi4ELb0EEENS1_21CollectiveEpilogueBwdISA_SB_SD_Li256ELb1ELb0ELi2EEENS1_19SingleTileSchedulerILb1ELb0ELb0ELi128EEEEEEEEEvNT_6ParamsE$_ZN4cute3eso3ESOILb0ELb0EJiiiEEC2ERKiS4_S4_:
        /* <DEDUP_REMOVED lines=9> */
[----:B------:R-:W-:Y:S05]  /*7e10*/  RET.REL.NODEC R4 `(_ZN7cutlass13device_kernelIN5flash19enable_sm80_to_sm89INS1_16FlashAttnBwdSm80INS1_25CollectiveMainloopBwdSm80ILi2ELi2EN4cute5tupleIJNS5_1CILi128EEES8_NS7_ILi64EEEEEENS_6half_tEfNS_4arch4Sm80ELb0ELb1ELb1ELb1ELb0ELb0ELb0ELb0ELi2ELi4ELi4ELi4ELb0EEENS1_21CollectiveEpilogueBwdISA_SB_SD_Li256ELb1ELb0ELi2EEENS1_19SingleTileSchedulerILb1ELb0ELb0ELi128EEEEEEEEEvNT_6ParamsE) ;  /* 0xffff81e004007950 */ /* 0x000fea0003c3ffff */
        .type           $_ZN7cutlass13device_kernelIN5flash19enable_sm80_to_sm89INS1_16FlashAttnBwdSm80INS1_25CollectiveMainloopBwdSm80ILi2ELi2EN4cute5tupleIJNS5_1CILi128EEES8_NS7_ILi64EEEEEENS_6half_tEfNS_4arch4Sm80ELb0ELb1ELb1ELb1ELb0ELb0ELb0ELb0ELi2ELi4ELi4ELi4ELb0EEENS1_21CollectiveEpilogueBwdISA_SB_SD_Li256ELb1ELb0ELi2EEENS1_19SingleTileSchedulerILb1ELb0ELb0ELi128EEEEEEEEEvNT_6ParamsE$_ZN4cute3eso3ESOILb0ELb0EJiiiNS_1CILi144EEENS2_ILi512EEEEEC2ERKiS7_S7_RKS3_RKS4_,@function
        .size           $_ZN7cutlass13device_kernelIN5flash19enable_sm80_to_sm89INS1_16FlashAttnBwdSm80INS1_25CollectiveMainloopBwdSm80ILi2ELi2EN4cute5tupleIJNS5_1CILi128EEES8_NS7_ILi64EEEEEENS_6half_tEfNS_4arch4Sm80ELb0ELb1ELb1ELb1ELb0ELb0ELb0ELb0ELi2ELi4ELi4ELi4ELb0EEENS1_21CollectiveEpilogueBwdISA_SB_SD_Li256ELb1ELb0ELi2EEENS1_19SingleTileSchedulerILb1ELb0ELb0ELi128EEEEEEEEEvNT_6ParamsE$_ZN4cute3eso3ESOILb0ELb0EJiiiNS_1CILi144EEENS2_ILi512EEEEEC2ERKiS7_S7_RKS3_RKS4_,($_ZN7cutlass13device_kernelIN5flash19enable_sm80_to_sm89INS1_16FlashAttnBwdSm80INS1_25CollectiveMainloopBwdSm80ILi2ELi2EN4cute5tupleIJNS5_1CILi128EEES8_NS7_ILi64EEEEEENS_6half_tEfNS_4arch4Sm80ELb0ELb1ELb1ELb1ELb0ELb0ELb0ELb0ELi2ELi4ELi4ELi4ELb0EEENS1_21CollectiveEpilogueBwdISA_SB_SD_Li256ELb1ELb0ELi2EEENS1_19SingleTileSchedulerILb1ELb0ELb0ELi128EEEEEEEEEvNT_6ParamsE$_ZN4cute3eso3ESOILb0ELb0EJiiiNS_1CILi72EEENS2_ILi512EEEEEC2ERKiS7_S7_RKS3_RKS4_ - $_ZN7cutlass13device_kernelIN5flash19enable_sm80_to_sm89INS1_16FlashAttnBwdSm80INS1_25CollectiveMainloopBwdSm80ILi2ELi2EN4cute5tupleIJNS5_1CILi128EEES8_NS7_ILi64EEEEEENS_6half_tEfNS_4arch4Sm80ELb0ELb1ELb1ELb1ELb0ELb0ELb0ELb0ELi2ELi4ELi4ELi4ELb0EEENS1_21CollectiveEpilogueBwdISA_SB_SD_Li256ELb1ELb0ELi2EEENS1_19SingleTileSchedulerILb1ELb0ELb0ELi128EEEEEEEEEvNT_6ParamsE$_ZN4cute3eso3ESOILb0ELb0EJiiiNS_1CILi144EEENS2_ILi512EEEEEC2ERKiS7_S7_RKS3_RKS4_)
$_ZN7cutlass13device_kernelIN5flash19enable_sm80_to_sm89INS1_16FlashAttnBwdSm80INS1_25CollectiveMainloopBwdSm80ILi2ELi2EN4cute5tupleIJNS5_1CILi128EEES8_NS7_ILi64EEEEEENS_6half_tEfNS_4arch4Sm80ELb0ELb1ELb1ELb1ELb0ELb0ELb0ELb0ELi2ELi4ELi4ELi4ELb0EEENS1_21CollectiveEpilogueBwdISA_SB_SD_Li256ELb1ELb0ELi2EEENS1_19SingleTileSchedulerILb1ELb0ELb0ELi128EEEEEEEEEvNT_6ParamsE$_ZN4cute3eso3ESOILb0ELb0EJiiiNS_1CILi144EEENS2_ILi512EEEEEC2ERKiS7_S7_RKS3_RKS4_:
        /* <DEDUP_REMOVED lines=10> */
[----:B------:R-:W-:Y:S05]  /*7ec0*/  RET.REL.NODEC R34 `(_ZN7cutlass13device_kernelIN5flash19enable_sm80_to_sm89INS1_16FlashAttnBwdSm80INS1_25CollectiveMainloopBwdSm80ILi2ELi2EN4cute5tupleIJNS5_1CILi128EEES8_NS7_ILi64EEEEEENS_6half_tEfNS_4arch4Sm80ELb0ELb1ELb1ELb1ELb0ELb0ELb0ELb0ELi2ELi4ELi4ELi4ELb0EEENS1_21CollectiveEpilogueBwdISA_SB_SD_Li256ELb1ELb0ELi2EEENS1_19SingleTileSchedulerILb1ELb0ELb0ELi128EEEEEEEEEvNT_6ParamsE) ;  /* 0xffff813022007950 */ /* 0x000fea0003c3ffff */
        .type           $_ZN7cutlass13device_kernelIN5flash19enable_sm80_to_sm89INS1_16FlashAttnBwdSm80INS1_25CollectiveMainloopBwdSm80ILi2ELi2EN4cute5tupleIJNS5_1CILi128EEES8_NS7_ILi64EEEEEENS_6half_tEfNS_4arch4Sm80ELb0ELb1ELb1ELb1ELb0ELb0ELb0ELb0ELi2ELi4ELi4ELi4ELb0EEENS1_21CollectiveEpilogueBwdISA_SB_SD_Li256ELb1ELb0ELi2EEENS1_19SingleTileSchedulerILb1ELb0ELb0ELi128EEEEEEEEEvNT_6ParamsE$_ZN4cute3eso3ESOILb0ELb0EJiiiNS_1CILi72EEENS2_ILi512EEEEEC2ERKiS7_S7_RKS3_RKS4_,@function
        .size           $_ZN7cutlass13device_kernelIN5flash19enable_sm80_to_sm89INS1_16FlashAttnBwdSm80INS1_25CollectiveMainloopBwdSm80ILi2ELi2EN4cute5tupleIJNS5_1CILi128EEES8_NS7_ILi64EEEEEENS_6half_tEfNS_4arch4Sm80ELb0ELb1ELb1ELb1ELb0ELb0ELb0ELb0ELi2ELi4ELi4ELi4ELb0EEENS1_21CollectiveEpilogueBwdISA_SB_SD_Li256ELb1ELb0ELi2EEENS1_19SingleTileSchedulerILb1ELb0ELb0ELi128EEEEEEEEEvNT_6ParamsE$_ZN4cute3eso3ESOILb0ELb0EJiiiNS_1CILi72EEENS2_ILi512EEEEEC2ERKiS7_S7_RKS3_RKS4_,($_ZN7cutlass13device_kernelIN5flash19enable_sm80_to_sm89INS1_16FlashAttnBwdSm80INS1_25CollectiveMainloopBwdSm80ILi2ELi2EN4cute5tupleIJNS5_1CILi128EEES8_NS7_ILi64EEEEEENS_6half_tEfNS_4arch4Sm80ELb0ELb1ELb1ELb1ELb0ELb0ELb0ELb0ELi2ELi4ELi4ELi4ELb0EEENS1_21CollectiveEpilogueBwdISA_SB_SD_Li256ELb1ELb0ELi2EEENS1_19SingleTileSchedulerILb1ELb0ELb0ELi128EEEEEEEEEvNT_6ParamsE$_ZN4cute3eso3ESOILb0ELb1EJNS_5tupleIJiNS2_IJiNS_1CILi0EEEEEEEEENS2_IJNS_10UnderscoreENS2_IJS7_S7_EEEEEEEEC2ERKS6_RKS9_ - $_ZN7cutlass13device_kernelIN5flash19enable_sm80_to_sm89INS1_16FlashAttnBwdSm80INS1_25CollectiveMainloopBwdSm80ILi2ELi2EN4cute5tupleIJNS5_1CILi128EEES8_NS7_ILi64EEEEEENS_6half_tEfNS_4arch4Sm80ELb0ELb1ELb1ELb1ELb0ELb0ELb0ELb0ELi2ELi4ELi4ELi4ELb0EEENS1_21CollectiveEpilogueBwdISA_SB_SD_Li256ELb1ELb0ELi2EEENS1_19SingleTileSchedulerILb1ELb0ELb0ELi128EEEEEEEEEvNT_6ParamsE$_ZN4cute3eso3ESOILb0ELb0EJiiiNS_1CILi72EEENS2_ILi512EEEEEC2ERKiS7_S7_RKS3_RKS4_)
$_ZN7cutlass13device_kernelIN5flash19enable_sm80_to_sm89INS1_16FlashAttnBwdSm80INS1_25CollectiveMainloopBwdSm80ILi2ELi2EN4cute5tupleIJNS5_1CILi128EEES8_NS7_ILi64EEEEEENS_6half_tEfNS_4arch4Sm80ELb0ELb1ELb1ELb1ELb0ELb0ELb0ELb0ELi2ELi4ELi4ELi4ELb0EEENS1_21CollectiveEpilogueBwdISA_SB_SD_Li256ELb1ELb0ELi2EEENS1_19SingleTileSchedulerILb1ELb0ELb0ELi128EEEEEEEEEvNT_6ParamsE$_ZN4cute3eso3ESOILb0ELb0EJiiiNS_1CILi72EEENS2_ILi512EEEEEC2ERKiS7_S7_RKS3_RKS4_:
        /* <DEDUP_REMOVED lines=10> */
        .type           $_ZN7cutlass13device_kernelIN5flash19enable_sm80_to_sm89INS1_16FlashAttnBwdSm80INS1_25CollectiveMainloopBwdSm80ILi2ELi2EN4cute5tupleIJNS5_1CILi128EEES8_NS7_ILi64EEEEEENS_6half_tEfNS_4arch4Sm80ELb0ELb1ELb1ELb1ELb0ELb0ELb0ELb0ELi2ELi4ELi4ELi4ELb0EEENS1_21CollectiveEpilogueBwdISA_SB_SD_Li256ELb1ELb0ELi2EEENS1_19SingleTileSchedulerILb1ELb0ELb0ELi128EEEEEEEEEvNT_6ParamsE$_ZN4cute3eso3ESOILb0ELb1EJNS_5tupleIJiNS2_IJiNS_1CILi0EEEEEEEEENS2_IJNS_10UnderscoreENS2_IJS7_S7_EEEEEEEEC2ERKS6_RKS9_,@function
        .size           $_ZN7cutlass13device_kernelIN5flash19enable_sm80_to_sm89INS1_16FlashAttnBwdSm80INS1_25CollectiveMainloopBwdSm80ILi2ELi2EN4cute5tupleIJNS5_1CILi128EEES8_NS7_ILi64EEEEEENS_6half_tEfNS_4arch4Sm80ELb0ELb1ELb1ELb1ELb0ELb0ELb0ELb0ELi2ELi4ELi4ELi4ELb0EEENS1_21CollectiveEpilogueBwdISA_SB_SD_Li256ELb1ELb0ELi2EEENS1_19SingleTileSchedulerILb1ELb0ELb0ELi128EEEEEEEEEvNT_6ParamsE$_ZN4cute3eso3ESOILb0ELb1EJNS_5tupleIJiNS2_IJiNS_1CILi0EEEEEEEEENS2_IJNS_10UnderscoreENS2_IJS7_S7_EEEEEEEEC2ERKS6_RKS9_,($_ZN7cutlass13device_kernelIN5flash19enable_sm80_to_sm89INS1_16FlashAttnBwdSm80INS1_25CollectiveMainloopBwdSm80ILi2ELi2EN4cute5tupleIJNS5_1CILi128EEES8_NS7_ILi64EEEEEENS_6half_tEfNS_4arch4Sm80ELb0ELb1ELb1ELb1ELb0ELb0ELb0ELb0ELi2ELi4ELi4ELi4ELb0EEENS1_21CollectiveEpilogueBwdISA_SB_SD_Li256ELb1ELb0ELi2EEENS1_19SingleTileSchedulerILb1ELb0ELb0ELi128EEEEEEEEEvNT_6ParamsE$_ZN4cute3eso3ESOILb0ELb1EJNS_5tupleIJiNS2_IJiiEEEEEENS2_IJNS_10UnderscoreENS2_IJS5_S5_EEEEEEEEC2ERKS4_RKS7_ - $_ZN7cutlass13device_kernelIN5flash19enable_sm80_to_sm89INS1_16FlashAttnBwdSm80INS1_25CollectiveMainloopBwdSm80ILi2ELi2EN4cute5tupleIJNS5_1CILi128EEES8_NS7_ILi64EEEEEENS_6half_tEfNS_4arch4Sm80ELb0ELb1ELb1ELb1ELb0ELb0ELb0ELb0ELi2ELi4ELi4ELi4ELb0EEENS1_21CollectiveEpilogueBwdISA_SB_SD_Li256ELb1ELb0ELi2EEENS1_19SingleTileSchedulerILb1ELb0ELb0ELi128EEEEEEEEEvNT_6ParamsE$_ZN4cute3eso3ESOILb0ELb1EJNS_5tupleIJiNS2_IJiNS_1CILi0EEEEEEEEENS2_IJNS_10UnderscoreENS2_IJS7_S7_EEEEEEEEC2ERKS6_RKS9_)
$_ZN7cutlass13device_kernelIN5flash19enable_sm80_to_sm89INS1_16FlashAttnBwdSm80INS1_25CollectiveMainloopBwdSm80ILi2ELi2EN4cute5tupleIJNS5_1CILi128EEES8_NS7_ILi64EEEEEENS_6half_tEfNS_4arch4Sm80ELb0ELb1ELb1ELb1ELb0ELb0ELb0ELb0ELi2ELi4ELi4ELi4ELb0EEENS1_21CollectiveEpilogueBwdISA_SB_SD_Li256ELb1ELb0ELi2EEENS1_19SingleTileSchedulerILb1ELb0ELb0ELi128EEEEEEEEEvNT_6ParamsE$_ZN4cute3eso3ESOILb0ELb1EJNS_5tupleIJiNS2_IJiNS_1CILi0EEEEEEEEENS2_IJNS_10UnderscoreENS2_IJS7_S7_EEEEEEEEC2ERKS6_RKS9_:
[----:B------:R-:W-:Y:S02]  /*7f70*/  IADD3 R6, R81, -c[0x0][0x20], RZ ;  /* 0x8000080051067a10 */ /* 0x000fe40007ffe0ff */
[----:B------:R-:W-:-:S03]  /*7f80*/  MOV R35, 0x0 ;  /* 0x0000000000237802 */ /* 0x000fc60000000f00 */
[----:B------:R1:W-:Y:S04]  /*7f90*/  STL [R6], R2 ;  /* 0x0000000206007387 */ /* 0x0003e80000100800 */
[----:B------:R1:W-:Y:S01]  /*7fa0*/  STL [R6+0x4], R3 ;  /* 0x0000040306007387 */ /* 0x0003e20000100800 */
[----:B------:R-:W-:Y:S05]  /*7fb0*/  RET.REL.NODEC R34 `(_ZN7cutlass13device_kernelIN5flash19enable_sm80_to_sm89INS1_16FlashAttnBwdSm80INS1_25CollectiveMainloopBwdSm80ILi2ELi2EN4cute5tupleIJNS5_1CILi128EEES8_NS7_ILi64EEEEEENS_6half_tEfNS_4arch4Sm80ELb0ELb1ELb1ELb1ELb0ELb0ELb0ELb0ELi2ELi4ELi4ELi4ELb0EEENS1_21CollectiveEpilogueBwdISA_SB_SD_Li256ELb1ELb0ELi2EEENS1_19SingleTileSchedulerILb1ELb0ELb0ELi128EEEEEEEEEvNT_6ParamsE) ;  /* 0xffff804022007950 */ /* 0x000fea0003c3ffff */
        .type           $_ZN7cutlass13device_kernelIN5flash19enable_sm80_to_sm89INS1_16FlashAttnBwdSm80INS1_25CollectiveMainloopBwdSm80ILi2ELi2EN4cute5tupleIJNS5_1CILi128EEES8_NS7_ILi64EEEEEENS_6half_tEfNS_4arch4Sm80ELb0ELb1ELb1ELb1ELb0ELb0ELb0ELb0ELi2ELi4ELi4ELi4ELb0EEENS1_21CollectiveEpilogueBwdISA_SB_SD_Li256ELb1ELb0ELi2EEENS1_19SingleTileSchedulerILb1ELb0ELb0ELi128EEEEEEEEEvNT_6ParamsE$_ZN4cute3eso3ESOILb0ELb1EJNS_5tupleIJiNS2_IJiiEEEEEENS2_IJNS_10UnderscoreENS2_IJS5_S5_EEEEEEEEC2ERKS4_RKS7_,@function
        .size           $_ZN7cutlass13device_kernelIN5flash19enable_sm80_to_sm89INS1_16FlashAttnBwdSm80INS1_25CollectiveMainloopBwdSm80ILi2ELi2EN4cute5tupleIJNS5_1CILi128EEES8_NS7_ILi64EEEEEENS_6half_tEfNS_4arch4Sm80ELb0ELb1ELb1ELb1ELb0ELb0ELb0ELb0ELi2ELi4ELi4ELi4ELb0EEENS1_21CollectiveEpilogueBwdISA_SB_SD_Li256ELb1ELb0ELi2EEENS1_19SingleTileSchedulerILb1ELb0ELb0ELi128EEEEEEEEEvNT_6ParamsE$_ZN4cute3eso3ESOILb0ELb1EJNS_5tupleIJiNS2_IJiiEEEEEENS2_IJNS_10UnderscoreENS2_IJS5_S5_EEEEEEEEC2ERKS4_RKS7_,($_ZN7cutlass13device_kernelIN5flash19enable_sm80_to_sm89INS1_16FlashAttnBwdSm80INS1_25CollectiveMainloopBwdSm80ILi2ELi2EN4cute5tupleIJNS5_1CILi128EEES8_NS7_ILi64EEEEEENS_6half_tEfNS_4arch4Sm80ELb0ELb1ELb1ELb1ELb0ELb0ELb0ELb0ELi2ELi4ELi4ELi4ELb0EEENS1_21CollectiveEpilogueBwdISA_SB_SD_Li256ELb1ELb0ELi2EEENS1_19SingleTileSchedulerILb1ELb0ELb0ELi128EEEEEEEEEvNT_6ParamsE$_ZN4cute3eso3ESOILb0ELb1EJNS_6LayoutINS_5tupleIJNS3_IJNS_1CILi8EEENS4_ILi1EEEEEENS4_ILi2EEEEEENS3_IJNS3_IJS6_NS4_ILi0EEEEEEiEEEEESA_EEC2ERKSD_RKSA_ - $_ZN7cutlass13device_kernelIN5flash19enable_sm80_to_sm89INS1_16FlashAttnBwdSm80INS1_25CollectiveMainloopBwdSm80ILi2ELi2EN4cute5tupleIJNS5_1CILi128EEES8_NS7_ILi64EEEEEENS_6half_tEfNS_4arch4Sm80ELb0ELb1ELb1ELb1ELb0ELb0ELb0ELb0ELi2ELi4ELi4ELi4ELb0EEENS1_21CollectiveEpilogueBwdISA_SB_SD_Li256ELb1ELb0ELi2EEENS1_19SingleTileSchedulerILb1ELb0ELb0ELi128EEEEEEEEEvNT_6ParamsE$_ZN4cute3eso3ESOILb0ELb1EJNS_5tupleIJiNS2_IJiiEEEEEENS2_IJNS_10UnderscoreENS2_IJS5_S5_EEEEEEEEC2ERKS4_RKS7_)
$_ZN7cutlass13device_kernelIN5flash19enable_sm80_to_sm89INS1_16FlashAttnBwdSm80INS1_25CollectiveMainloopBwdSm80ILi2ELi2EN4cute5tupleIJNS5_1CILi128EEES8_NS7_ILi64EEEEEENS_6half_tEfNS_4arch4Sm80ELb0ELb1ELb1ELb1ELb0ELb0ELb0ELb0ELi2ELi4ELi4ELi4ELb0EEENS1_21CollectiveEpilogueBwdISA_SB_SD_Li256ELb1ELb0ELi2EEENS1_19SingleTileSchedulerILb1ELb0ELb0ELi128EEEEEEEEEvNT_6ParamsE$_ZN4cute3eso3ESOILb0ELb1EJNS_5tupleIJiNS2_IJiiEEEEEENS2_IJNS_10UnderscoreENS2_IJS5_S5_EEEEEEEEC2ERKS4_RKS7_:
[----:B------:R-:W-:Y:S02]  /*7fc0*/  IADD3 R4, R81, -c[0x0][0x20], RZ ;  /* 0x8000080051047a10 */ /* 0x000fe40007ffe0ff */
[----:B------:R-:W-:-:S03]  /*7fd0*/  MOV R13, 0x0 ;  /* 0x00000000000d7802 */ /* 0x000fc60000000f00 */
[----:B------:R1:W-:Y:S04]  /*7fe0*/  STL [R4], R5 ;  /* 0x0000000504007387 */ /* 0x0003e80000100800 */
[----:B------:R1:W-:Y:S04]  /*7ff0*/  STL [R4+0x4], R2 ;  /* 0x0000040204007387 */ /* 0x0003e80000100800 */
[----:B------:R1:W-:Y:S01]  /*8000*/  STL [R4+0x8], R3 ;  /* 0x0000080304007387 */ /* 0x0003e20000100800 */
[----:B------:R-:W-:Y:S05]  /*8010*/  RET.REL.NODEC R12 `(_ZN7cutlass13device_kernelIN5flash19enable_sm80_to_sm89INS1_16FlashAttnBwdSm80INS1_25CollectiveMainloopBwdSm80ILi2ELi2EN4cute5tupleIJNS5_1CILi128EEES8_NS7_ILi64EEEEEENS_6half_tEfNS_4arch4Sm80ELb0ELb1ELb1ELb1ELb0ELb0ELb0ELb0ELi2ELi4ELi4ELi4ELb0EEENS1_21CollectiveEpilogueBwdISA_SB_SD_Li256ELb1ELb0ELi2EEENS1_19SingleTileSchedulerILb1ELb0ELb0ELi128EEEEEEEEEvNT_6ParamsE) ;  /* 0xffff7fe00c007950 */ /* 0x000fea0003c3ffff */
        .type           $_ZN7cutlass13device_kernelIN5flash19enable_sm80_to_sm89INS1_16FlashAttnBwdSm80INS1_25CollectiveMainloopBwdSm80ILi2ELi2EN4cute5tupleIJNS5_1CILi128EEES8_NS7_ILi64EEEEEENS_6half_tEfNS_4arch4Sm80ELb0ELb1ELb1ELb1ELb0ELb0ELb0ELb0ELi2ELi4ELi4ELi4ELb0EEENS1_21CollectiveEpilogueBwdISA_SB_SD_Li256ELb1ELb0ELi2EEENS1_19SingleTileSchedulerILb1ELb0ELb0ELi128EEEEEEEEEvNT_6ParamsE$_ZN4cute3eso3ESOILb0ELb1EJNS_6LayoutINS_5tupleIJNS3_IJNS_1CILi8EEENS4_ILi1EEEEEENS4_ILi2EEEEEENS3_IJNS3_IJS6_NS4_ILi0EEEEEEiEEEEESA_EEC2ERKSD_RKSA_,@function
        .size           $_ZN7cutlass13device_kernelIN5flash19enable_sm80_to_sm89INS1_16FlashAttnBwdSm80INS1_25CollectiveMainloopBwdSm80ILi2ELi2EN4cute5tupleIJNS5_1CILi128EEES8_NS7_ILi64EEEEEENS_6half_tEfNS_4arch4Sm80ELb0ELb1ELb1ELb1ELb0ELb0ELb0ELb0ELi2ELi4ELi4ELi4ELb0EEENS1_21CollectiveEpilogueBwdISA_SB_SD_Li256ELb1ELb0ELi2EEENS1_19SingleTileSchedulerILb1ELb0ELb0ELi128EEEEEEEEEvNT_6ParamsE$_ZN4cute3eso3ESOILb0ELb1EJNS_6LayoutINS_5tupleIJNS3_IJNS_1CILi8EEENS4_ILi1EEEEEENS4_ILi2EEEEEENS3_IJNS3_IJS6_NS4_ILi0EEEEEEiEEEEESA_EEC2ERKSD_RKSA_,($_ZN7cutlass13device_kernelIN5flash19enable_sm80_to_sm89INS1_16FlashAttnBwdSm80INS1_25CollectiveMainloopBwdSm80ILi2ELi2EN4cute5tupleIJNS5_1CILi128EEES8_NS7_ILi64EEEEEENS_6half_tEfNS_4arch4Sm80ELb0ELb1ELb1ELb1ELb0ELb0ELb0ELb0ELi2ELi4ELi4ELi4ELb0EEENS1_21CollectiveEpilogueBwdISA_SB_SD_Li256ELb1ELb0ELi2EEENS1_19SingleTileSchedulerILb1ELb0ELb0ELi128EEEEEEEEEvNT_6ParamsE$_ZN4cute3eso3ESOILb0ELb1EJiNS_1CILi0EEEEEC2ERKiRKS3_ - $_ZN7cutlass13device_kernelIN5flash19enable_sm80_to_sm89INS1_16FlashAttnBwdSm80INS1_25CollectiveMainloopBwdSm80ILi2ELi2EN4cute5tupleIJNS5_1CILi128EEES8_NS7_ILi64EEEEEENS_6half_tEfNS_4arch4Sm80ELb0ELb1ELb1ELb1ELb0ELb0ELb0ELb0ELi2ELi4ELi4ELi4ELb0EEENS1_21CollectiveEpilogueBwdISA_SB_SD_Li256ELb1ELb0ELi2EEENS1_19SingleTileSchedulerILb1ELb0ELb0ELi128EEEEEEEEEvNT_6ParamsE$_ZN4cute3eso3ESOILb0ELb1EJNS_6LayoutINS_5tupleIJNS3_IJNS_1CILi8EEENS4_ILi1EEEEEENS4_ILi2EEEEEENS3_IJNS3_IJS6_NS4_ILi0EEEEEEiEEEEESA_EEC2ERKSD_RKSA_)
$_ZN7cutlass13device_kernelIN5flash19enable_sm80_to_sm89INS1_16FlashAttnBwdSm80INS1_25CollectiveMainloopBwdSm80ILi2ELi2EN4cute5tupleIJNS5_1CILi128EEES8_NS7_ILi64EEEEEENS_6half_tEfNS_4arch4Sm80ELb0ELb1ELb1ELb1ELb0ELb0ELb0ELb0ELi2ELi4ELi4ELi4ELb0EEENS1_21CollectiveEpilogueBwdISA_SB_SD_Li256ELb1ELb0ELi2EEENS1_19SingleTileSchedulerILb1ELb0ELb0ELi128EEEEEEEEEvNT_6ParamsE$_ZN4cute3eso3ESOILb0ELb1EJNS_6LayoutINS_5tupleIJNS3_IJNS_1CILi8EEENS4_ILi1EEEEEENS4_ILi2EEEEEENS3_IJNS3_IJS6_NS4_ILi0EEEEEEiEEEEESA_EEC2ERKSD_RKSA_:
[----:B------:R-:W-:Y:S02]  /*8020*/  IADD3 R2, R82, -c[0x0][0x20], RZ ;  /* 0x8000080052027a10 */ /* 0x000fe40007ffe0ff */
[----:B------:R-:W-:-:S03]  /*8030*/  MOV R13, 0x0 ;  /* 0x00000000000d7802 */ /* 0x000fc60000000f00 */
[----:B------:R1:W-:Y:S01]  /*8040*/  STL [R2], R3 ;  /* 0x0000000302007387 */ /* 0x0003e20000100800 */
[----:B------:R-:W-:Y:S05]  /*8050*/  RET.REL.NODEC R12 `(_ZN7cutlass13device_kernelIN5flash19enable_sm80_to_sm89INS1_16FlashAttnBwdSm80INS1_25CollectiveMainloopBwdSm80ILi2ELi2EN4cute5tupleIJNS5_1CILi128EEES8_NS7_ILi64EEEEEENS_6half_tEfNS_4arch4Sm80ELb0ELb1ELb1ELb1ELb0ELb0ELb0ELb0ELi2ELi4ELi4ELi4ELb0EEENS1_21CollectiveEpilogueBwdISA_SB_SD_Li256ELb1ELb0ELi2EEENS1_19SingleTileSchedulerILb1ELb0ELb0ELi128EEEEEEEEEvNT_6ParamsE) ;  /* 0xffff7fa00c007950 */ /* 0x000fea0003c3ffff */
        .type           $_ZN7cutlass13device_kernelIN5flash19enable_sm80_to_sm89INS1_16FlashAttnBwdSm80INS1_25CollectiveMainloopBwdSm80ILi2ELi2EN4cute5tupleIJNS5_1CILi128EEES8_NS7_ILi64EEEEEENS_6half_tEfNS_4arch4Sm80ELb0ELb1ELb1ELb1ELb0ELb0ELb0ELb0ELi2ELi4ELi4ELi4ELb0EEENS1_21CollectiveEpilogueBwdISA_SB_SD_Li256ELb1ELb0ELi2EEENS1_19SingleTileSchedulerILb1ELb0ELb0ELi128EEEEEEEEEvNT_6ParamsE$_ZN4cute3eso3ESOILb0ELb1EJiNS_1CILi0EEEEEC2ERKiRKS3_,@function
        .size           $_ZN7cutlass13device_kernelIN5flash19enable_sm80_to_sm89INS1_16FlashAttnBwdSm80INS1_25CollectiveMainloopBwdSm80ILi2ELi2EN4cute5tupleIJNS5_1CILi128EEES8_NS7_ILi64EEEEEENS_6half_tEfNS_4arch4Sm80ELb0ELb1ELb1ELb1ELb0ELb0ELb0ELb0ELi2ELi4ELi4ELi4ELb0EEENS1_21CollectiveEpilogueBwdISA_SB_SD_Li256ELb1ELb0ELi2EEENS1_19SingleTileSchedulerILb1ELb0ELb0ELi128EEEEEEEEEvNT_6ParamsE$_ZN4cute3eso3ESOILb0ELb1EJiNS_1CILi0EEEEEC2ERKiRKS3_,($_ZN7cutlass13device_kernelIN5flash19enable_sm80_to_sm89INS1_16FlashAttnBwdSm80INS1_25CollectiveMainloopBwdSm80ILi2ELi2EN4cute5tupleIJNS5_1CILi128EEES8_NS7_ILi64EEEEEENS_6half_tEfNS_4arch4Sm80ELb0ELb1ELb1ELb1ELb0ELb0ELb0ELb0ELi2ELi4ELi4ELi4ELb0EEENS1_21CollectiveEpilogueBwdISA_SB_SD_Li256ELb1ELb0ELi2EEENS1_19SingleTileSchedulerILb1ELb0ELb0ELi128EEEEEEEEEvNT_6ParamsE$_ZN4cute3eso3ESOILb0ELb1EJiNS_1CILi144EEENS2_ILi288EEEEEC2ERKiRKS3_RKS4_ - $_ZN7cutlass13device_kernelIN5flash19enable_sm80_to_sm89INS1_16FlashAttnBwdSm80INS1_25CollectiveMainloopBwdSm80ILi2ELi2EN4cute5tupleIJNS5_1CILi128EEES8_NS7_ILi64EEEEEENS_6half_tEfNS_4arch4Sm80ELb0ELb1ELb1ELb1ELb0ELb0ELb0ELb0ELi2ELi4ELi4ELi4ELb0EEENS1_21CollectiveEpilogueBwdISA_SB_SD_Li256ELb1ELb0ELi2EEENS1_19SingleTileSchedulerILb1ELb0ELb0ELi128EEEEEEEEEvNT_6ParamsE$_ZN4cute3eso3ESOILb0ELb1EJiNS_1CILi0EEEEEC2ERKiRKS3_)
$_ZN7cutlass13device_kernelIN5flash19enable_sm80_to_sm89INS1_16FlashAttnBwdSm80INS1_25CollectiveMainloopBwdSm80ILi2ELi2EN4cute5tupleIJNS5_1CILi128EEES8_NS7_ILi64EEEEEENS_6half_tEfNS_4arch4Sm80ELb0ELb1ELb1ELb1ELb0ELb0ELb0ELb0ELi2ELi4ELi4ELi4ELb0EEENS1_21CollectiveEpilogueBwdISA_SB_SD_Li256ELb1ELb0ELi2EEENS1_19SingleTileSchedulerILb1ELb0ELb0ELi128EEEEEEEEEvNT_6ParamsE$_ZN4cute3eso3ESOILb0ELb1EJiNS_1CILi0EEEEEC2ERKiRKS3_:
[----:B------:R-:W-:Y:S02]  /*8060*/  IADD3 R2, R81, -c[0x0][0x20], RZ ;  /* 0x8000080051027a10 */ /* 0x000fe40007ffe0ff */
[----:B------:R-:W-:-:S03]  /*8070*/  MOV R7, 0x0 ;  /* 0x0000000000077802 */ /* 0x000fc60000000f00 */
[----:B------:R1:W-:Y:S01]  /*8080*/  STL [R2], R3 ;  /* 0x0000000302007387 */ /* 0x0003e20000100800 */
[----:B------:R-:W-:Y:S05]  /*8090*/  RET.REL.NODEC R6 `(_ZN7cutlass13device_kernelIN5flash19enable_sm80_to_sm89INS1_16FlashAttnBwdSm80INS1_25CollectiveMainloopBwdSm80ILi2ELi2EN4cute5tupleIJNS5_1CILi128EEES8_NS7_ILi64EEEEEENS_6half_tEfNS_4arch4Sm80ELb0ELb1ELb1ELb1ELb0ELb0ELb0ELb0ELi2ELi4ELi4ELi4ELb0EEENS1_21CollectiveEpilogueBwdISA_SB_SD_Li256ELb1ELb0ELi2EEENS1_19SingleTileSchedulerILb1ELb0ELb0ELi128EEEEEEEEEvNT_6ParamsE) ;  /* 0xffff7f6006007950 */ /* 0x000fea0003c3ffff */
        .type           $_ZN7cutlass13device_kernelIN5flash19enable_sm80_to_sm89INS1_16FlashAttnBwdSm80INS1_25CollectiveMainloopBwdSm80ILi2ELi2EN4cute5tupleIJNS5_1CILi128EEES8_NS7_ILi64EEEEEENS_6half_tEfNS_4arch4Sm80ELb0ELb1ELb1ELb1ELb0ELb0ELb0ELb0ELi2ELi4ELi4ELi4ELb0EEENS1_21CollectiveEpilogueBwdISA_SB_SD_Li256ELb1ELb0ELi2EEENS1_19SingleTileSchedulerILb1ELb0ELb0ELi128EEEEEEEEEvNT_6ParamsE$_ZN4cute3eso3ESOILb0ELb1EJiNS_1CILi144EEENS2_ILi288EEEEEC2ERKiRKS3_RKS4_,@function
        .size           $_ZN7cutlass13device_kernelIN5flash19enable_sm80_to_sm89INS1_16FlashAttnBwdSm80INS1_25CollectiveMainloopBwdSm80ILi2ELi2EN4cute5tupleIJNS5_1CILi128EEES8_NS7_ILi64EEEEEENS_6half_tEfNS_4arch4Sm80ELb0ELb1ELb1ELb1ELb0ELb0ELb0ELb0ELi2ELi4ELi4ELi4ELb0EEENS1_21CollectiveEpilogueBwdISA_SB_SD_Li256ELb1ELb0ELi2EEENS1_19SingleTileSchedulerILb1ELb0ELb0ELi128EEEEEEEEEvNT_6ParamsE$_ZN4cute3eso3ESOILb0ELb1EJiNS_1CILi144EEENS2_ILi288EEEEEC2ERKiRKS3_RKS4_,($_ZN7cutlass13device_kernelIN5flash19enable_sm80_to_sm89INS1_16FlashAttnBwdSm80INS1_25CollectiveMainloopBwdSm80ILi2ELi2EN4cute5tupleIJNS5_1CILi128EEES8_NS7_ILi64EEEEEENS_6half_tEfNS_4arch4Sm80ELb0ELb1ELb1ELb1ELb0ELb0ELb0ELb0ELi2ELi4ELi4ELi4ELb0EEENS1_21CollectiveEpilogueBwdISA_SB_SD_Li256ELb1ELb0ELi2EEENS1_19SingleTileSchedulerILb1ELb0ELb0ELi128EEEEEEEEEvNT_6ParamsE$_ZN4cute3eso3ESOILb0ELb1EJiNS_1CILi144EEENS2_ILi512EEEEEC2ERKiRKS3_RKS4_ - $_ZN7cutlass13device_kernelIN5flash19enable_sm80_to_sm89INS1_16FlashAttnBwdSm80INS1_25CollectiveMainloopBwdSm80ILi2ELi2EN4cute5tupleIJNS5_1CILi128EEES8_NS7_ILi64EEEEEENS_6half_tEfNS_4arch4Sm80ELb0ELb1ELb1ELb1ELb0ELb0ELb0ELb0ELi2ELi4ELi4ELi4ELb0EEENS1_21CollectiveEpilogueBwdISA_SB_SD_Li256ELb1ELb0ELi2EEENS1_19SingleTileSchedulerILb1ELb0ELb0ELi128EEEEEEEEEvNT_6ParamsE$_ZN4cute3eso3ESOILb0ELb1EJiNS_1CILi144EEENS2_ILi288EEEEEC2ERKiRKS3_RKS4_)
$_ZN7cutlass13device_kernelIN5flash19enable_sm80_to_sm89INS1_16FlashAttnBwdSm80INS1_25CollectiveMainloopBwdSm80ILi2ELi2EN4cute5tupleIJNS5_1CILi128EEES8_NS7_ILi64EEEEEENS_6half_tEfNS_4arch4Sm80ELb0ELb1ELb1ELb1ELb0ELb0ELb0ELb0ELi2ELi4ELi4ELi4ELb0EEENS1_21CollectiveEpilogueBwdISA_SB_SD_Li256ELb1ELb0ELi2EEENS1_19SingleTileSchedulerILb1ELb0ELb0ELi128EEEEEEEEEvNT_6ParamsE$_ZN4cute3eso3ESOILb0ELb1EJiNS_1CILi144EEENS2_ILi288EEEEEC2ERKiRKS3_RKS4_:
[----:B------:R-:W-:Y:S01]  /*80a0*/  IADD3 R4, R81, -c[0x0][0x20], RZ ;  /* 0x8000080051047a10 */ /* 0x000fe20007ffe0ff */
[----:B------:R-:W-:Y:S01]  /*80b0*/  IMAD.MOV.U32 R34, RZ, RZ, R26 ;  /* 0x000000ffff227224 */ /* 0x000fe200078e001a */
[----:B------:R-:W-:-:S03]  /*80c0*/  MOV R35, 0x0 ;  /* 0x0000000000237802 */ /* 0x000fc60000000f00 */
[----:B------:R1:W-:Y:S01]  /*80d0*/  STL [R4], R5 ;  /* 0x0000000504007387 */ /* 0x0003e20000100800 */
[----:B------:R-:W-:Y:S05]  /*80e0*/  RET.REL.NODEC R34 `(_ZN7cutlass13device_kernelIN5flash19enable_sm80_to_sm89INS1_16FlashAttnBwdSm80INS1_25CollectiveMainloopBwdSm80ILi2ELi2EN4cute5tupleIJNS5_1CILi128EEES8_NS7_ILi64EEEEEENS_6half_tEfNS_4arch4Sm80ELb0ELb1ELb1ELb1ELb0ELb0ELb0ELb0ELi2ELi4ELi4ELi4ELb0EEENS1_21CollectiveEpilogueBwdISA_SB_SD_Li256ELb1ELb0ELi2EEENS1_19SingleTileSchedulerILb1ELb0ELb0ELi128EEEEEEEEEvNT_6ParamsE) ;  /* 0xffff7f1022007950 */ /* 0x000fea0003c3ffff */
        .type           $_ZN7cutlass13device_kernelIN5flash19enable_sm80_to_sm89INS1_16FlashAttnBwdSm80INS1_25CollectiveMainloopBwdSm80ILi2ELi2EN4cute5tupleIJNS5_1CILi128EEES8_NS7_ILi64EEEEEENS_6half_tEfNS_4arch4Sm80ELb0ELb1ELb1ELb1ELb0ELb0ELb0ELb0ELi2ELi4ELi4ELi4ELb0EEENS1_21CollectiveEpilogueBwdISA_SB_SD_Li256ELb1ELb0ELi2EEENS1_19SingleTileSchedulerILb1ELb0ELb0ELi128EEEEEEEEEvNT_6ParamsE$_ZN4cute3eso3ESOILb0ELb1EJiNS_1CILi144EEENS2_ILi512EEEEEC2ERKiRKS3_RKS4_,@function
        .size           $_ZN7cutlass13device_kernelIN5flash19enable_sm80_to_sm89INS1_16FlashAttnBwdSm80INS1_25CollectiveMainloopBwdSm80ILi2ELi2EN4cute5tupleIJNS5_1CILi128EEES8_NS7_ILi64EEEEEENS_6half_tEfNS_4arch4Sm80ELb0ELb1ELb1ELb1ELb0ELb0ELb0ELb0ELi2ELi4ELi4ELi4ELb0EEENS1_21CollectiveEpilogueBwdISA_SB_SD_Li256ELb1ELb0ELi2EEENS1_19SingleTileSchedulerILb1ELb0ELb0ELi128EEEEEEEEEvNT_6ParamsE$_ZN4cute3eso3ESOILb0ELb1EJiNS_1CILi144EEENS2_ILi512EEEEEC2ERKiRKS3_RKS4_,($_ZN7cutlass13device_kernelIN5flash19enable_sm80_to_sm89INS1_16FlashAttnBwdSm80INS1_25CollectiveMainloopBwdSm80ILi2ELi2EN4cute5tupleIJNS5_1CILi128EEES8_NS7_ILi64EEEEEENS_6half_tEfNS_4arch4Sm80ELb0ELb1ELb1ELb1ELb0ELb0ELb0ELb0ELi2ELi4ELi4ELi4ELb0EEENS1_21CollectiveEpilogueBwdISA_SB_SD_Li256ELb1ELb0ELi2EEENS1_19SingleTileSchedulerILb1ELb0ELb0ELi128EEEEEEEEEvNT_6ParamsE$_ZN4cute3eso3ESOILb0ELb1EJiNS_1CILi72EEENS2_ILi512EEEEEC2ERKiRKS3_RKS4_ - $_ZN7cutlass13device_kernelIN5flash19enable_sm80_to_sm89INS1_16FlashAttnBwdSm80INS1_25CollectiveMainloopBwdSm80ILi2ELi2EN4cute5tupleIJNS5_1CILi128EEES8_NS7_ILi64EEEEEENS_6half_tEfNS_4arch4Sm80ELb0ELb1ELb1ELb1ELb0ELb0ELb0ELb0ELi2ELi4ELi4ELi4ELb0EEENS1_21CollectiveEpilogueBwdISA_SB_SD_Li256ELb1ELb0ELi2EEENS1_19SingleTileSchedulerILb1ELb0ELb0ELi128EEEEEEEEEvNT_6ParamsE$_ZN4cute3eso3ESOILb0ELb1EJiNS_1CILi144EEENS2_ILi512EEEEEC2ERKiRKS3_RKS4_)
$_ZN7cutlass13device_kernelIN5flash19enable_sm80_to_sm89INS1_16FlashAttnBwdSm80INS1_25CollectiveMainloopBwdSm80ILi2ELi2EN4cute5tupleIJNS5_1CILi128EEES8_NS7_ILi64EEEEEENS_6half_tEfNS_4arch4Sm80ELb0ELb1ELb1ELb1ELb0ELb0ELb0ELb0ELi2ELi4ELi4ELi4ELb0EEENS1_21CollectiveEpilogueBwdISA_SB_SD_Li256ELb1ELb0ELi2EEENS1_19SingleTileSchedulerILb1ELb0ELb0ELi128EEEEEEEEEvNT_6ParamsE$_ZN4cute3eso3ESOILb0ELb1EJiNS_1CILi144EEENS2_ILi512EEEEEC2ERKiRKS3_RKS4_:
[----:B------:R-:W-:Y:S01]  /*80f0*/  IADD3 R2, R81, -c[0x0][0x20], RZ ;  /* 0x8000080051027a10 */ /* 0x000fe20007ffe0ff */
[----:B------:R-:W-:Y:S01]  /*8100*/  IMAD.MOV.U32 R34, RZ, RZ, R26 ;  /* 0x000000ffff227224 */ /* 0x000fe200078e001a */
[----:B------:R-:W-:-:S03]  /*8110*/  MOV R35, 0x0 ;  /* 0x0000000000237802 */ /* 0x000fc60000000f00 */
[----:B------:R1:W-:Y:S01]  /*8120*/  STL [R2], R3 ;  /* 0x0000000302007387 */ /* 0x0003e20000100800 */
[----:B------:R-:W-:Y:S05]  /*8130*/  RET.REL.NODEC R34 `(_ZN7cutlass13device_kernelIN5flash19enable_sm80_to_sm89INS1_16FlashAttnBwdSm80INS1_25CollectiveMainloopBwdSm80ILi2ELi2EN4cute5tupleIJNS5_1CILi128EEES8_NS7_ILi64EEEEEENS_6half_tEfNS_4arch4Sm80ELb0ELb1ELb1ELb1ELb0ELb0ELb0ELb0ELi2ELi4ELi4ELi4ELb0EEENS1_21CollectiveEpilogueBwdISA_SB_SD_Li256ELb1ELb0ELi2EEENS1_19SingleTileSchedulerILb1ELb0ELb0ELi128EEEEEEEEEvNT_6ParamsE) ;  /* 0xffff7ec022007950 */ /* 0x000fea0003c3ffff */
        .type           $_ZN7cutlass13device_kernelIN5flash19enable_sm80_to_sm89INS1_16FlashAttnBwdSm80INS1_25CollectiveMainloopBwdSm80ILi2ELi2EN4cute5tupleIJNS5_1CILi128EEES8_NS7_ILi64EEEEEENS_6half_tEfNS_4arch4Sm80ELb0ELb1ELb1ELb1ELb0ELb0ELb0ELb0ELi2ELi4ELi4ELi4ELb0EEENS1_21CollectiveEpilogueBwdISA_SB_SD_Li256ELb1ELb0ELi2EEENS1_19SingleTileSchedulerILb1ELb0ELb0ELi128EEEEEEEEEvNT_6ParamsE$_ZN4cute3eso3ESOILb0ELb1EJiNS_1CILi72EEENS2_ILi512EEEEEC2ERKiRKS3_RKS4_,@function
        .size           $_ZN7cutlass13device_kernelIN5flash19enable_sm80_to_sm89INS1_16FlashAttnBwdSm80INS1_25CollectiveMainloopBwdSm80ILi2ELi2EN4cute5tupleIJNS5_1CILi128EEES8_NS7_ILi64EEEEEENS_6half_tEfNS_4arch4Sm80ELb0ELb1ELb1ELb1ELb0ELb0ELb0ELb0ELi2ELi4ELi4ELi4ELb0EEENS1_21CollectiveEpilogueBwdISA_SB_SD_Li256ELb1ELb0ELi2EEENS1_19SingleTileSchedulerILb1ELb0ELb0ELi128EEEEEEEEEvNT_6ParamsE$_ZN4cute3eso3ESOILb0ELb1EJiNS_1CILi72EEENS2_ILi512EEEEEC2ERKiRKS3_RKS4_,($_ZN7cutlass13device_kernelIN5flash19enable_sm80_to_sm89INS1_16FlashAttnBwdSm80INS1_25CollectiveMainloopBwdSm80ILi2ELi2EN4cute5tupleIJNS5_1CILi128EEES8_NS7_ILi64EEEEEENS_6half_tEfNS_4arch4Sm80ELb0ELb1ELb1ELb1ELb0ELb0ELb0ELb0ELi2ELi4ELi4ELi4ELb0EEENS1_21CollectiveEpilogueBwdISA_SB_SD_Li256ELb1ELb0ELi2EEENS1_19SingleTileSchedulerILb1ELb0ELb0ELi128EEEEEEEEEvNT_6ParamsE$_ZN4cute3eso3ESOILb1ELb0EJNS_10UnderscoreES2_S2_iEEC2ERKS2_S5_S5_RKi - $_ZN7cutlass13device_kernelIN5flash19enable_sm80_to_sm89INS1_16FlashAttnBwdSm80INS1_25CollectiveMainloopBwdSm80ILi2ELi2EN4cute5tupleIJNS5_1CILi128EEES8_NS7_ILi64EEEEEENS_6half_tEfNS_4arch4Sm80ELb0ELb1ELb1ELb1ELb0ELb0ELb0ELb0ELi2ELi4ELi4ELi4ELb0EEENS1_21CollectiveEpilogueBwdISA_SB_SD_Li256ELb1ELb0ELi2EEENS1_19SingleTileSchedulerILb1ELb0ELb0ELi128EEEEEEEEEvNT_6ParamsE$_ZN4cute3eso3ESOILb0ELb1EJiNS_1CILi72EEENS2_ILi512EEEEEC2ERKiRKS3_RKS4_)
$_ZN7cutlass13device_kernelIN5flash19enable_sm80_to_sm89INS1_16FlashAttnBwdSm80INS1_25CollectiveMainloopBwdSm80ILi2ELi2EN4cute5tupleIJNS5_1CILi128EEES8_NS7_ILi64EEEEEENS_6half_tEfNS_4arch4Sm80ELb0ELb1ELb1ELb1ELb0ELb0ELb0ELb0ELi2ELi4ELi4ELi4ELb0EEENS1_21CollectiveEpilogueBwdISA_SB_SD_Li256ELb1ELb0ELi2EEENS1_19SingleTileSchedulerILb1ELb0ELb0ELi128EEEEEEEEEvNT_6ParamsE$_ZN4cute3eso3ESOILb0ELb1EJiNS_1CILi72EEENS2_ILi512EEEEEC2ERKiRKS3_RKS4_:
[----:B------:R-:W-:Y:S01]  /*8140*/  IADD3 R2, R81, -c[0x0][0x20], RZ ;  /* 0x8000080051027a10 */ /* 0x000fe20007ffe0ff */
[----:B------:R-:W-:Y:S01]  /*8150*/  IMAD.MOV.U32 R38, RZ, RZ, R6 ;  /* 0x000000ffff267224 */ /* 0x000fe200078e0006 */
[----:B------:R-:W-:-:S03]  /*8160*/  MOV R39, 0x0 ;  /* 0x0000000000277802 */ /* 0x000fc60000000f00 */
[----:B------:R1:W-:Y:S01]  /*8170*/  STL [R2], R3 ;  /* 0x0000000302007387 */ /* 0x0003e20000100800 */
[----:B------:R-:W-:Y:S05]  /*8180*/  RET.REL.NODEC R38 `(_ZN7cutlass13device_kernelIN5flash19enable_sm80_to_sm89INS1_16FlashAttnBwdSm80INS1_25CollectiveMainloopBwdSm80ILi2ELi2EN4cute5tupleIJNS5_1CILi128EEES8_NS7_ILi64EEEEEENS_6half_tEfNS_4arch4Sm80ELb0ELb1ELb1ELb1ELb0ELb0ELb0ELb0ELi2ELi4ELi4ELi4ELb0EEENS1_21CollectiveEpilogueBwdISA_SB_SD_Li256ELb1ELb0ELi2EEENS1_19SingleTileSchedulerILb1ELb0ELb0ELi128EEEEEEEEEvNT_6ParamsE) ;  /* 0xffff7e7026007950 */ /* 0x000fea0003c3ffff */
        .type           $_ZN7cutlass13device_kernelIN5flash19enable_sm80_to_sm89INS1_16FlashAttnBwdSm80INS1_25CollectiveMainloopBwdSm80ILi2ELi2EN4cute5tupleIJNS5_1CILi128EEES8_NS7_ILi64EEEEEENS_6half_tEfNS_4arch4Sm80ELb0ELb1ELb1ELb1ELb0ELb0ELb0ELb0ELi2ELi4ELi4ELi4ELb0EEENS1_21CollectiveEpilogueBwdISA_SB_SD_Li256ELb1ELb0ELi2EEENS1_19SingleTileSchedulerILb1ELb0ELb0ELi128EEEEEEEEEvNT_6ParamsE$_ZN4cute3eso3ESOILb1ELb0EJNS_10UnderscoreES2_S2_iEEC2ERKS2_S5_S5_RKi,@function
        .size           $_ZN7cutlass13device_kernelIN5flash19enable_sm80_to_sm89INS1_16FlashAttnBwdSm80INS1_25CollectiveMainloopBwdSm80ILi2ELi2EN4cute5tupleIJNS5_1CILi128EEES8_NS7_ILi64EEEEEENS_6half_tEfNS_4arch4Sm80ELb0ELb1ELb1ELb1ELb0ELb0ELb0ELb0ELi2ELi4ELi4ELi4ELb0EEENS1_21CollectiveEpilogueBwdISA_SB_SD_Li256ELb1ELb0ELi2EEENS1_19SingleTileSchedulerILb1ELb0ELb0ELi128EEEEEEEEEvNT_6ParamsE$_ZN4cute3eso3ESOILb1ELb0EJNS_10UnderscoreES2_S2_iEEC2ERKS2_S5_S5_RKi,($_ZN7cutlass13device_kernelIN5flash19enable_sm80_to_sm89INS1_16FlashAttnBwdSm80INS1_25CollectiveMainloopBwdSm80ILi2ELi2EN4cute5tupleIJNS5_1CILi128EEES8_NS7_ILi64EEEEEENS_6half_tEfNS_4arch4Sm80ELb0ELb1ELb1ELb1ELb0ELb0ELb0ELb0ELi2ELi4ELi4ELi4ELb0EEENS1_21CollectiveEpilogueBwdISA_SB_SD_Li256ELb1ELb0ELi2EEENS1_19SingleTileSchedulerILb1ELb0ELb0ELi128EEEEEEEEEvNT_6ParamsE$_ZN4cute3eso3ESOILb1ELb0EJNS_10UnderscoreES2_iEEC2ERKS2_S5_RKi - $_ZN7cutlass13device_kernelIN5flash19enable_sm80_to_sm89INS1_16FlashAttnBwdSm80INS1_25CollectiveMainloopBwdSm80ILi2ELi2EN4cute5tupleIJNS5_1CILi128EEES8_NS7_ILi64EEEEEENS_6half_tEfNS_4arch4Sm80ELb0ELb1ELb1ELb1ELb0ELb0ELb0ELb0ELi2ELi4ELi4ELi4ELb0EEENS1_21CollectiveEpilogueBwdISA_SB_SD_Li256ELb1ELb0ELi2EEENS1_19SingleTileSchedulerILb1ELb0ELb0ELi128EEEEEEEEEvNT_6ParamsE$_ZN4cute3eso3ESOILb1ELb0EJNS_10UnderscoreES2_S2_iEEC2ERKS2_S5_S5_RKi)
$_ZN7cutlass13device_kernelIN5flash19enable_sm80_to_sm89INS1_16FlashAttnBwdSm80INS1_25CollectiveMainloopBwdSm80ILi2ELi2EN4cute5tupleIJNS5_1CILi128EEES8_NS7_ILi64EEEEEENS_6half_tEfNS_4arch4Sm80ELb0ELb1ELb1ELb1ELb0ELb0ELb0ELb0ELi2ELi4ELi4ELi4ELb0EEENS1_21CollectiveEpilogueBwdISA_SB_SD_Li256ELb1ELb0ELi2EEENS1_19SingleTileSchedulerILb1ELb0ELb0ELi128EEEEEEEEEvNT_6ParamsE$_ZN4cute3eso3ESOILb1ELb0EJNS_10UnderscoreES2_S2_iEEC2ERKS2_S5_S5_RKi:
[----:B------:R-:W-:Y:S02]  /*8190*/  IADD3 R2, R60, -c[0x0][0x20], RZ ;  /* 0x800008003c027a10 */ /* 0x000fe40007ffe0ff */
[----:B------:R-:W-:-:S03]  /*81a0*/  MOV R5, 0x0 ;  /* 0x0000000000057802 */ /* 0x000fc60000000f00 */
[----:B------:R1:W-:Y:S01]  /*81b0*/  STL [R2], R24 ;  /* 0x0000001802007387 */ /* 0x0003e20000100800 */
[----:B------:R-:W-:Y:S05]  /*81c0*/  RET.REL.NODEC R4 `(_ZN7cutlass13device_kernelIN5flash19enable_sm80_to_sm89INS1_16FlashAttnBwdSm80INS1_25CollectiveMainloopBwdSm80ILi2ELi2EN4cute5tupleIJNS5_1CILi128EEES8_NS7_ILi64EEEEEENS_6half_tEfNS_4arch4Sm80ELb0ELb1ELb1ELb1ELb0ELb0ELb0ELb0ELi2ELi4ELi4ELi4ELb0EEENS1_21CollectiveEpilogueBwdISA_SB_SD_Li256ELb1ELb0ELi2EEENS1_19SingleTileSchedulerILb1ELb0ELb0ELi128EEEEEEEEEvNT_6ParamsE) ;  /* 0xffff7e3004007950 */ /* 0x000fea0003c3ffff */
        .type           $_ZN7cutlass13device_kernelIN5flash19enable_sm80_to_sm89INS1_16FlashAttnBwdSm80INS1_25CollectiveMainloopBwdSm80ILi2ELi2EN4cute5tupleIJNS5_1CILi128EEES8_NS7_ILi64EEEEEENS_6half_tEfNS_4arch4Sm80ELb0ELb1ELb1ELb1ELb0ELb0ELb0ELb0ELi2ELi4ELi4ELi4ELb0EEENS1_21CollectiveEpilogueBwdISA_SB_SD_Li256ELb1ELb0ELi2EEENS1_19SingleTileSchedulerILb1ELb0ELb0ELi128EEEEEEEEEvNT_6ParamsE$_ZN4cute3eso3ESOILb1ELb0EJNS_10UnderscoreES2_iEEC2ERKS2_S5_RKi,@function
        .size           $_ZN7cutlass13device_kernelIN5flash19enable_sm80_to_sm89INS1_16FlashAttnBwdSm80INS1_25CollectiveMainloopBwdSm80ILi2ELi2EN4cute5tupleIJNS5_1CILi128EEES8_NS7_ILi64EEEEEENS_6half_tEfNS_4arch4Sm80ELb0ELb1ELb1ELb1ELb0ELb0ELb0ELb0ELi2ELi4ELi4ELi4ELb0EEENS1_21CollectiveEpilogueBwdISA_SB_SD_Li256ELb1ELb0ELi2EEENS1_19SingleTileSchedulerILb1ELb0ELb0ELi128EEEEEEEEEvNT_6ParamsE$_ZN4cute3eso3ESOILb1ELb0EJNS_10UnderscoreES2_iEEC2ERKS2_S5_RKi,($_ZN7cutlass13device_kernelIN5flash19enable_sm80_to_sm89INS1_16FlashAttnBwdSm80INS1_25CollectiveMainloopBwdSm80ILi2ELi2EN4cute5tupleIJNS5_1CILi128EEES8_NS7_ILi64EEEEEENS_6half_tEfNS_4arch4Sm80ELb0ELb1ELb1ELb1ELb0ELb0ELb0ELb0ELi2ELi4ELi4ELi4ELb0EEENS1_21CollectiveEpilogueBwdISA_SB_SD_Li256ELb1ELb0ELi2EEENS1_19SingleTileSchedulerILb1ELb0ELb0ELi128EEEEEEEEEvNT_6ParamsE$_ZN4cute3eso3ESOILb1ELb0EJNS_10UnderscoreEiEEC2ERKS2_RKi - $_ZN7cutlass13device_kernelIN5flash19enable_sm80_to_sm89INS1_16FlashAttnBwdSm80INS1_25CollectiveMainloopBwdSm80ILi2ELi2EN4cute5tupleIJNS5_1CILi128EEES8_NS7_ILi64EEEEEENS_6half_tEfNS_4arch4Sm80ELb0ELb1ELb1ELb1ELb0ELb0ELb0ELb0ELi2ELi4ELi4ELi4ELb0EEENS1_21CollectiveEpilogueBwdISA_SB_SD_Li256ELb1ELb0ELi2EEENS1_19SingleTileSchedulerILb1ELb0ELb0ELi128EEEEEEEEEvNT_6ParamsE$_ZN4cute3eso3ESOILb1ELb0EJNS_10UnderscoreES2_iEEC2ERKS2_S5_RKi)
$_ZN7cutlass13device_kernelIN5flash19enable_sm80_to_sm89INS1_16FlashAttnBwdSm80INS1_25CollectiveMainloopBwdSm80ILi2ELi2EN4cute5tupleIJNS5_1CILi128EEES8_NS7_ILi64EEEEEENS_6half_tEfNS_4arch4Sm80ELb0ELb1ELb1ELb1ELb0ELb0ELb0ELb0ELi2ELi4ELi4ELi4ELb0EEENS1_21CollectiveEpilogueBwdISA_SB_SD_Li256ELb1ELb0ELi2EEENS1_19SingleTileSchedulerILb1ELb0ELb0ELi128EEEEEEEEEvNT_6ParamsE$_ZN4cute3eso3ESOILb1ELb0EJNS_10UnderscoreES2_iEEC2ERKS2_S5_RKi:
[----:B------:R-:W-:Y:S02]  /*81d0*/  IADD3 R2, R82, -c[0x0][0x20], RZ ;  /* 0x8000080052027a10 */ /* 0x000fe40007ffe0ff */
[----:B------:R-:W-:-:S03]  /*81e0*/  MOV R47, 0x0 ;  /* 0x00000000002f7802 */ /* 0x000fc60000000f00 */
[----:B------:R1:W-:Y:S01]  /*81f0*/  STL [R2], R3 ;  /* 0x0000000302007387 */ /* 0x0003e20000100800 */
[----:B------:R-:W-:Y:S05]  /*8200*/  RET.REL.NODEC R46 `(_ZN7cutlass13device_kernelIN5flash19enable_sm80_to_sm89INS1_16FlashAttnBwdSm80INS1_25CollectiveMainloopBwdSm80ILi2ELi2EN4cute5tupleIJNS5_1CILi128EEES8_NS7_ILi64EEEEEENS_6half_tEfNS_4arch4Sm80ELb0ELb1ELb1ELb1ELb0ELb0ELb0ELb0ELi2ELi4ELi4ELi4ELb0EEENS1_21CollectiveEpilogueBwdISA_SB_SD_Li256ELb1ELb0ELi2EEENS1_19SingleTileSchedulerILb1ELb0ELb0ELi128EEEEEEEEEvNT_6ParamsE) ;  /* 0xffff7df02e007950 */ /* 0x000fea0003c3ffff */
        .type           $_ZN7cutlass13device_kernelIN5flash19enable_sm80_to_sm89INS1_16FlashAttnBwdSm80INS1_25CollectiveMainloopBwdSm80ILi2ELi2EN4cute5tupleIJNS5_1CILi128EEES8_NS7_ILi64EEEEEENS_6half_tEfNS_4arch4Sm80ELb0ELb1ELb1ELb1ELb0ELb0ELb0ELb0ELi2ELi4ELi4ELi4ELb0EEENS1_21CollectiveEpilogueBwdISA_SB_SD_Li256ELb1ELb0ELi2EEENS1_19SingleTileSchedulerILb1ELb0ELb0ELi128EEEEEEEEEvNT_6ParamsE$_ZN4cute3eso3ESOILb1ELb0EJNS_10UnderscoreEiEEC2ERKS2_RKi,@function
        .size           $_ZN7cutlass13device_kernelIN5flash19enable_sm80_to_sm89INS1_16FlashAttnBwdSm80INS1_25CollectiveMainloopBwdSm80ILi2ELi2EN4cute5tupleIJNS5_1CILi128EEES8_NS7_ILi64EEEEEENS_6half_tEfNS_4arch4Sm80ELb0ELb1ELb1ELb1ELb0ELb0ELb0ELb0ELi2ELi4ELi4ELi4ELb0EEENS1_21CollectiveEpilogueBwdISA_SB_SD_Li256ELb1ELb0ELi2EEENS1_19SingleTileSchedulerILb1ELb0ELb0ELi128EEEEEEEEEvNT_6ParamsE$_ZN4cute3eso3ESOILb1ELb0EJNS_10UnderscoreEiEEC2ERKS2_RKi,($_ZN7cutlass13device_kernelIN5flash19enable_sm80_to_sm89INS1_16FlashAttnBwdSm80INS1_25CollectiveMainloopBwdSm80ILi2ELi2EN4cute5tupleIJNS5_1CILi128EEES8_NS7_ILi64EEEEEENS_6half_tEfNS_4arch4Sm80ELb0ELb1ELb1ELb1ELb0ELb0ELb0ELb0ELi2ELi4ELi4ELi4ELb0EEENS1_21CollectiveEpilogueBwdISA_SB_SD_Li256ELb1ELb0ELi2EEENS1_19SingleTileSchedulerILb1ELb0ELb0ELi128EEEEEEEEEvNT_6ParamsE$_ZN4cute3eso3ESOILb1ELb0EJNS_10UnderscoreEiiEEC2ERKS2_RKiS7_ - $_ZN7cutlass13device_kernelIN5flash19enable_sm80_to_sm89INS1_16FlashAttnBwdSm80INS1_25CollectiveMainloopBwdSm80ILi2ELi2EN4cute5tupleIJNS5_1CILi128EEES8_NS7_ILi64EEEEEENS_6half_tEfNS_4arch4Sm80ELb0ELb1ELb1ELb1ELb0ELb0ELb0ELb0ELi2ELi4ELi4ELi4ELb0EEENS1_21CollectiveEpilogueBwdISA_SB_SD_Li256ELb1ELb0ELi2EEENS1_19SingleTileSchedulerILb1ELb0ELb0ELi128EEEEEEEEEvNT_6ParamsE$_ZN4cute3eso3ESOILb1ELb0EJNS_10UnderscoreEiEEC2ERKS2_RKi)
$_ZN7cutlass13device_kernelIN5flash19enable_sm80_to_sm89INS1_16FlashAttnBwdSm80INS1_25CollectiveMainloopBwdSm80ILi2ELi2EN4cute5tupleIJNS5_1CILi128EEES8_NS7_ILi64EEEEEENS_6half_tEfNS_4arch4Sm80ELb0ELb1ELb1ELb1ELb0ELb0ELb0ELb0ELi2ELi4ELi4ELi4ELb0EEENS1_21CollectiveEpilogueBwdISA_SB_SD_Li256ELb1ELb0ELi2EEENS1_19SingleTileSchedulerILb1ELb0ELb0ELi128EEEEEEEEEvNT_6ParamsE$_ZN4cute3eso3ESOILb1ELb0EJNS_10UnderscoreEiEEC2ERKS2_RKi:
[----:B------:R-:W-:Y:S01]  /*8210*/  IADD3 R36, R82, -c[0x0][0x20], RZ ;  /* 0x8000080052247a10 */ /* 0x000fe20007ffe0ff */
[----:B------:R-:W-:Y:S01]  /*8220*/  IMAD.MOV.U32 R38, RZ, RZ, R46 ;  /* 0x000000ffff267224 */ /* 0x000fe200078e002e */
[----:B------:R-:W-:-:S03]  /*8230*/  MOV R39, 0x0 ;  /* 0x0000000000277802 */ /* 0x000fc60000000f00 */
[----:B------:R1:W-:Y:S01]  /*8240*/  STL [R36], R47 ;  /* 0x0000002f24007387 */ /* 0x0003e20000100800 */
[----:B------:R-:W-:Y:S05]  /*8250*/  RET.REL.NODEC R38 `(_ZN7cutlass13device_kernelIN5flash19enable_sm80_to_sm89INS1_16FlashAttnBwdSm80INS1_25CollectiveMainloopBwdSm80ILi2ELi2EN4cute5tupleIJNS5_1CILi128EEES8_NS7_ILi64EEEEEENS_6half_tEfNS_4arch4Sm80ELb0ELb1ELb1ELb1ELb0ELb0ELb0ELb0ELi2ELi4ELi4ELi4ELb0EEENS1_21CollectiveEpilogueBwdISA_SB_SD_Li256ELb1ELb0ELi2EEENS1_19SingleTileSchedulerILb1ELb0ELb0ELi128EEEEEEEEEvNT_6ParamsE) ;  /* 0xffff7da026007950 */ /* 0x000fea0003c3ffff */
        .type           $_ZN7cutlass13device_kernelIN5flash19enable_sm80_to_sm89INS1_16FlashAttnBwdSm80INS1_25CollectiveMainloopBwdSm80ILi2ELi2EN4cute5tupleIJNS5_1CILi128EEES8_NS7_ILi64EEEEEENS_6half_tEfNS_4arch4Sm80ELb0ELb1ELb1ELb1ELb0ELb0ELb0ELb0ELi2ELi4ELi4ELi4ELb0EEENS1_21CollectiveEpilogueBwdISA_SB_SD_Li256ELb1ELb0ELi2EEENS1_19SingleTileSchedulerILb1ELb0ELb0ELi128EEEEEEEEEvNT_6ParamsE$_ZN4cute3eso3ESOILb1ELb0EJNS_10UnderscoreEiiEEC2ERKS2_RKiS7_,@function
        .size           $_ZN7cutlass13device_kernelIN5flash19enable_sm80_to_sm89INS1_16FlashAttnBwdSm80INS1_25CollectiveMainloopBwdSm80ILi2ELi2EN4cute5tupleIJNS5_1CILi128EEES8_NS7_ILi64EEEEEENS_6half_tEfNS_4arch4Sm80ELb0ELb1ELb1ELb1ELb0ELb0ELb0ELb0ELi2ELi4ELi4ELi4ELb0EEENS1_21CollectiveEpilogueBwdISA_SB_SD_Li256ELb1ELb0ELi2EEENS1_19SingleTileSchedulerILb1ELb0ELb0ELi128EEEEEEEEEvNT_6ParamsE$_ZN4cute3eso3ESOILb1ELb0EJNS_10UnderscoreEiiEEC2ERKS2_RKiS7_,($_ZN7cutlass13device_kernelIN5flash19enable_sm80_to_sm89INS1_16FlashAttnBwdSm80INS1_25CollectiveMainloopBwdSm80ILi2ELi2EN4cute5tupleIJNS5_1CILi128EEES8_NS7_ILi64EEEEEENS_6half_tEfNS_4arch4Sm80ELb0ELb1ELb1ELb1ELb0ELb0ELb0ELb0ELi2ELi4ELi4ELi4ELb0EEENS1_21CollectiveEpilogueBwdISA_SB_SD_Li256ELb1ELb0ELi2EEENS1_19SingleTileSchedulerILb1ELb0ELb0ELi128EEEEEEEEEvNT_6ParamsE$_ZN4cute3eso3ESOILb1ELb0EJNS_14ComposedLayoutINS_7SwizzleILi3ELi3ELi3EEENS_1CILi0EEENS_6LayoutINS_5tupleIJNS8_IJNS8_IJNS5_ILi4EEENS5_ILi8EEEEEENS8_IJNS5_ILi2EEENS5_ILi1EEEEEEEEENS8_IJNS8_IJSC_SC_EEENS8_IJSA_S9_EEEEEEEEENS8_IJNS8_IJNS8_IJSC_NS5_ILi64EEEEEENS8_IJNS5_ILi512EEES6_EEEEEENS8_IJNS8_IJSD_SA_EEENS8_IJNS5_ILi1024EEENS5_ILi16EEEEEEEEEEEEEEEENS_10ViewEngineINS_8smem_ptrIPN7cutlass6half_tEEEEEEEC2ERKSW_RKS13_ - $_ZN7cutlass13device_kernelIN5flash19enable_sm80_to_sm89INS1_16FlashAttnBwdSm80INS1_25CollectiveMainloopBwdSm80ILi2ELi2EN4cute5tupleIJNS5_1CILi128EEES8_NS7_ILi64EEEEEENS_6half_tEfNS_4arch4Sm80ELb0ELb1ELb1ELb1ELb0ELb0ELb0ELb0ELi2ELi4ELi4ELi4ELb0EEENS1_21CollectiveEpilogueBwdISA_SB_SD_Li256ELb1ELb0ELi2EEENS1_19SingleTileSchedulerILb1ELb0ELb0ELi128EEEEEEEEEvNT_6ParamsE$_ZN4cute3eso3ESOILb1ELb0EJNS_10UnderscoreEiiEEC2ERKS2_RKiS7_)
$_ZN7cutlass13device_kernelIN5flash19enable_sm80_to_sm89INS1_16FlashAttnBwdSm80INS1_25CollectiveMainloopBwdSm80ILi2ELi2EN4cute5tupleIJNS5_1CILi128EEES8_NS7_ILi64EEEEEENS_6half_tEfNS_4arch4Sm80ELb0ELb1ELb1ELb1ELb0ELb0ELb0ELb0ELi2ELi4ELi4ELi4ELb0EEENS1_21CollectiveEpilogueBwdISA_SB_SD_Li256ELb1ELb0ELi2EEENS1_19SingleTileSchedulerILb1ELb0ELb0ELi128EEEEEEEEEvNT_6ParamsE$_ZN4cute3eso3ESOILb1ELb0EJNS_10UnderscoreEiiEEC2ERKS2_RKiS7_:
[----:B------:R-:W-:Y:S02]  /*8260*/  IADD3 R3, R60, -c[0x0][0x20], RZ ;  /* 0x800008003c037a10 */ /* 0x000fe40007ffe0ff */
[----:B------:R-:W-:-:S03]  /*8270*/  IADD3 R2, R59, -c[0x0][0x20], RZ ;  /* 0x800008003b027a10 */ /* 0x000fc60007ffe0ff */
[----:B------:R1:W-:Y:S04]  /*8280*/  STL [R3], R38 ;  /* 0x0000002603007387 */ /* 0x0003e80000100800 */
[----:B------:R-:W2:Y:S01]  /*8290*/  LDL R2, [R2] ;  /* 0x0000000002027983 */ /* 0x000ea20000100800 */
[----:B------:R-:W-:-:S03]  /*82a0*/  IMAD.MOV.U32 R37, RZ, RZ, 0x0 ;  /* 0x00000000ff257424 */ /* 0x000fc600078e00ff */
[----:B--2---:R1:W-:Y:S01]  /*82b0*/  STL [R3+0x4], R2 ;  /* 0x0000040203007387 */ /* 0x0043e20000100800 */
[----:B------:R-:W-:Y:S05]  /*82c0*/  RET.REL.NODEC R36 `(_ZN7cutlass13device_kernelIN5flash19enable_sm80_to_sm89INS1_16FlashAttnBwdSm80INS1_25CollectiveMainloopBwdSm80ILi2ELi2EN4cute5tupleIJNS5_1CILi128EEES8_NS7_ILi64EEEEEENS_6half_tEfNS_4arch4Sm80ELb0ELb1ELb1ELb1ELb0ELb0ELb0ELb0ELi2ELi4ELi4ELi4ELb0EEENS1_21CollectiveEpilogueBwdISA_SB_SD_Li256ELb1ELb0ELi2EEENS1_19SingleTileSchedulerILb1ELb0ELb0ELi128EEEEEEEEEvNT_6ParamsE) ;  /* 0xffff7d3024007950 */ /* 0x000fea0003c3ffff */
        .type           $_ZN7cutlass13device_kernelIN5flash19enable_sm80_to_sm89INS1_16FlashAttnBwdSm80INS1_25CollectiveMainloopBwdSm80ILi2ELi2EN4cute5tupleIJNS5_1CILi128EEES8_NS7_ILi64EEEEEENS_6half_tEfNS_4arch4Sm80ELb0ELb1ELb1ELb1ELb0ELb0ELb0ELb0ELi2ELi4ELi4ELi4ELb0EEENS1_21CollectiveEpilogueBwdISA_SB_SD_Li256ELb1ELb0ELi2EEENS1_19SingleTileSchedulerILb1ELb0ELb0ELi128EEEEEEEEEvNT_6ParamsE$_ZN4cute3eso3ESOILb1ELb0EJNS_14ComposedLayoutINS_7SwizzleILi3ELi3ELi3EEENS_1CILi0EEENS_6LayoutINS_5tupleIJNS8_IJNS8_IJNS5_ILi4EEENS5_ILi8EEEEEENS8_IJNS5_ILi2EEENS5_ILi1EEEEEEEEENS8_IJNS8_IJSC_SC_EEENS8_IJSA_S9_EEEEEEEEENS8_IJNS8_IJNS8_IJSC_NS5_ILi64EEEEEENS8_IJNS5_ILi512EEES6_EEEEEENS8_IJNS8_IJSD_SA_EEENS8_IJNS5_ILi1024EEENS5_ILi16EEEEEEEEEEEEEEEENS_10ViewEngineINS_8smem_ptrIPN7cutlass6half_tEEEEEEEC2ERKSW_RKS13_,@function
        .size           $_ZN7cutlass13device_kernelIN5flash19enable_sm80_to_sm89INS1_16FlashAttnBwdSm80INS1_25CollectiveMainloopBwdSm80ILi2ELi2EN4cute5tupleIJNS5_1CILi128EEES8_NS7_ILi64EEEEEENS_6half_tEfNS_4arch4Sm80ELb0ELb1ELb1ELb1ELb0ELb0ELb0ELb0ELi2ELi4ELi4ELi4ELb0EEENS1_21CollectiveEpilogueBwdISA_SB_SD_Li256ELb1ELb0ELi2EEENS1_19SingleTileSchedulerILb1ELb0ELb0ELi128EEEEEEEEEvNT_6ParamsE$_ZN4cute3eso3ESOILb1ELb0EJNS_14ComposedLayoutINS_7SwizzleILi3ELi3ELi3EEENS_1CILi0EEENS_6LayoutINS_5tupleIJNS8_IJNS8_IJNS5_ILi4EEENS5_ILi8EEEEEENS8_IJNS5_ILi2EEENS5_ILi1EEEEEEEEENS8_IJNS8_IJSC_SC_EEENS8_IJSA_S9_EEEEEEEEENS8_IJNS8_IJNS8_IJSC_NS5_ILi64EEEEEENS8_IJNS5_ILi512EEES6_EEEEEENS8_IJNS8_IJSD_SA_EEENS8_IJNS5_ILi1024EEENS5_ILi16EEEEEEEEEEEEEEEENS_10ViewEngineINS_8smem_ptrIPN7cutlass6half_tEEEEEEEC2ERKSW_RKS13_,($_ZN7cutlass13device_kernelIN5flash19enable_sm80_to_sm89INS1_16FlashAttnBwdSm80INS1_25CollectiveMainloopBwdSm80ILi2ELi2EN4cute5tupleIJNS5_1CILi128EEES8_NS7_ILi64EEEEEENS_6half_tEfNS_4arch4Sm80ELb0ELb1ELb1ELb1ELb0ELb0ELb0ELb0ELi2ELi4ELi4ELi4ELb0EEENS1_21CollectiveEpilogueBwdISA_SB_SD_Li256ELb1ELb0ELi2EEENS1_19SingleTileSchedulerILb1ELb0ELb0ELi128EEEEEEEEEvNT_6ParamsE$_ZN4cute3eso3ESOILb1ELb0EJNS_14ComposedLayoutINS_7SwizzleILi3ELi3ELi3EEENS_1CILi0EEENS_6LayoutINS_5tupleIJNS8_IJNS8_IJNS5_ILi4EEENS5_ILi8EEEEEENS8_IJNS5_ILi2EEENS5_ILi1EEEEEEEEENS8_IJNS8_IJSC_SC_EEESB_EEEEEENS8_IJNS8_IJNS8_IJNS5_ILi128EEESD_EEENS8_IJSA_S6_EEEEEENS8_IJNS8_IJNS5_ILi64EEENS5_ILi512EEEEEENS8_IJNS5_ILi16EEENS5_ILi1024EEEEEEEEEEEEEEEENS_10ViewEngineINS_8smem_ptrIPN7cutlass6half_tEEEEEEEC2ERKSW_RKS13_ - $_ZN7cutlass13device_kernelIN5flash19enable_sm80_to_sm89INS1_16FlashAttnBwdSm80INS1_25CollectiveMainloopBwdSm80ILi2ELi2EN4cute5tupleIJNS5_1CILi128EEES8_NS7_ILi64EEEEEENS_6half_tEfNS_4arch4Sm80ELb0ELb1ELb1ELb1ELb0ELb0ELb0ELb0ELi2ELi4ELi4ELi4ELb0EEENS1_21CollectiveEpilogueBwdISA_SB_SD_Li256ELb1ELb0ELi2EEENS1_19SingleTileSchedulerILb1ELb0ELb0ELi128EEEEEEEEEvNT_6ParamsE$_ZN4cute3eso3ESOILb1ELb0EJNS_14ComposedLayoutINS_7SwizzleILi3ELi3ELi3EEENS_1CILi0EEENS_6LayoutINS_5tupleIJNS8_IJNS8_IJNS5_ILi4EEENS5_ILi8EEEEEENS8_IJNS5_ILi2EEENS5_ILi1EEEEEEEEENS8_IJNS8_IJSC_SC_EEENS8_IJSA_S9_EEEEEEEEENS8_IJNS8_IJNS8_IJSC_NS5_ILi64EEEEEENS8_IJNS5_ILi512EEES6_EEEEEENS8_IJNS8_IJSD_SA_EEENS8_IJNS5_ILi1024EEENS5_ILi16EEEEEEEEEEEEEEEENS_10ViewEngineINS_8smem_ptrIPN7cutlass6half_tEEEEEEEC2ERKSW_RKS13_)
$_ZN7cutlass13device_kernelIN5flash19enable_sm80_to_sm89INS1_16FlashAttnBwdSm80INS1_25CollectiveMainloopBwdSm80ILi2ELi2EN4cute5tupleIJNS5_1CILi128EEES8_NS7_ILi64EEEEEENS_6half_tEfNS_4arch4Sm80ELb0ELb1ELb1ELb1ELb0ELb0ELb0ELb0ELi2ELi4ELi4ELi4ELb0EEENS1_21CollectiveEpilogueBwdISA_SB_SD_Li256ELb1ELb0ELi2EEENS1_19SingleTileSchedulerILb1ELb0ELb0ELi128EEEEEEEEEvNT_6ParamsE$_ZN4cute3eso3ESOILb1ELb0EJNS_14ComposedLayoutINS_7SwizzleILi3ELi3ELi3EEENS_1CILi0EEENS_6LayoutINS_5tupleIJNS8_IJNS8_IJNS5_ILi4EEENS5_ILi8EEEEEENS8_IJNS5_ILi2EEENS5_ILi1EEEEEEEEENS8_IJNS8_IJSC_SC_EEENS8_IJSA_S9_EEEEEEEEENS8_IJNS8_IJNS8_IJSC_NS5_ILi64EEEEEENS8_IJNS5_ILi512EEES6_EEEEEENS8_IJNS8_IJSD_SA_EEENS8_IJNS5_ILi1024EEENS5_ILi16EEEEEEEEEEEEEEEENS_10ViewEngineINS_8smem_ptrIPN7cutlass6half_tEEEEEEEC2ERKSW_RKS13_:
[----:B------:R-:W-:Y:S02]  /*82d0*/  IADD3 R4, R60, -c[0x0][0x20], RZ ;  /* 0x800008003c047a10 */ /* 0x000fe40007ffe0ff */
[----:B------:R-:W-:-:S03]  /*82e0*/  MOV R7, 0x0 ;  /* 0x0000000000077802 */ /* 0x000fc60000000f00 */
[----:B------:R1:W-:Y:S01]  /*82f0*/  STL.64 [R4], R2 ;  /* 0x0000000204007387 */ /* 0x0003e20000100a00 */
[----:B------:R-:W-:Y:S05]  /*8300*/  RET.REL.NODEC R6 `(_ZN7cutlass13device_kernelIN5flash19enable_sm80_to_sm89INS1_16FlashAttnBwdSm80INS1_25CollectiveMainloopBwdSm80ILi2ELi2EN4cute5tupleIJNS5_1CILi128EEES8_NS7_ILi64EEEEEENS_6half_tEfNS_4arch4Sm80ELb0ELb1ELb1ELb1ELb0ELb0ELb0ELb0ELi2ELi4ELi4ELi4ELb0EEENS1_21CollectiveEpilogueBwdISA_SB_SD_Li256ELb1ELb0ELi2EEENS1_19SingleTileSchedulerILb1ELb0ELb0ELi128EEEEEEEEEvNT_6ParamsE) ;  /* 0xffff7cf006007950 */ /* 0x000fea0003c3ffff */
        .type           $_ZN7cutlass13device_kernelIN5flash19enable_sm80_to_sm89INS1_16FlashAttnBwdSm80INS1_25CollectiveMainloopBwdSm80ILi2ELi2EN4cute5tupleIJNS5_1CILi128EEES8_NS7_ILi64EEEEEENS_6half_tEfNS_4arch4Sm80ELb0ELb1ELb1ELb1ELb0ELb0ELb0ELb0ELi2ELi4ELi4ELi4ELb0EEENS1_21CollectiveEpilogueBwdISA_SB_SD_Li256ELb1ELb0ELi2EEENS1_19SingleTileSchedulerILb1ELb0ELb0ELi128EEEEEEEEEvNT_6ParamsE$_ZN4cute3eso3ESOILb1ELb0EJNS_14ComposedLayoutINS_7SwizzleILi3ELi3ELi3EEENS_1CILi0EEENS_6LayoutINS_5tupleIJNS8_IJNS8_IJNS5_ILi4EEENS5_ILi8EEEEEENS8_IJNS5_ILi2EEENS5_ILi1EEEEEEEEENS8_IJNS8_IJSC_SC_EEESB_EEEEEENS8_IJNS8_IJNS8_IJNS5_ILi128EEESD_EEENS8_IJSA_S6_EEEEEENS8_IJNS8_IJNS5_ILi64EEENS5_ILi512EEEEEENS8_IJNS5_ILi16EEENS5_ILi1024EEEEEEEEEEEEEEEENS_10ViewEngineINS_8smem_ptrIPN7cutlass6half_tEEEEEEEC2ERKSW_RKS13_,@function
        .size           $_ZN7cutlass13device_kernelIN5flash19enable_sm80_to_sm89INS1_16FlashAttnBwdSm80INS1_25CollectiveMainloopBwdSm80ILi2ELi2EN4cute5tupleIJNS5_1CILi128EEES8_NS7_ILi64EEEEEENS_6half_tEfNS_4arch4Sm80ELb0ELb1ELb1ELb1ELb0ELb0ELb0ELb0ELi2ELi4ELi4ELi4ELb0EEENS1_21CollectiveEpilogueBwdISA_SB_SD_Li256ELb1ELb0ELi2EEENS1_19SingleTileSchedulerILb1ELb0ELb0ELi128EEEEEEEEEvNT_6ParamsE$_ZN4cute3eso3ESOILb1ELb0EJNS_14ComposedLayoutINS_7SwizzleILi3ELi3ELi3EEENS_1CILi0EEENS_6LayoutINS_5tupleIJNS8_IJNS8_IJNS5_ILi4EEENS5_ILi8EEEEEENS8_IJNS5_ILi2EEENS5_ILi1EEEEEEEEENS8_IJNS8_IJSC_SC_EEESB_EEEEEENS8_IJNS8_IJNS8_IJNS5_ILi128EEESD_EEENS8_IJSA_S6_EEEEEENS8_IJNS8_IJNS5_ILi64EEENS5_ILi512EEEEEENS8_IJNS5_ILi16EEENS5_ILi1024EEEEEEEEEEEEEEEENS_10ViewEngineINS_8smem_ptrIPN7cutlass6half_tEEEEEEEC2ERKSW_RKS13_,($_ZN7cutlass13device_kernelIN5flash19enable_sm80_to_sm89INS1_16FlashAttnBwdSm80INS1_25CollectiveMainloopBwdSm80ILi2ELi2EN4cute5tupleIJNS5_1CILi128EEES8_NS7_ILi64EEEEEENS_6half_tEfNS_4arch4Sm80ELb0ELb1ELb1ELb1ELb0ELb0ELb0ELb0ELi2ELi4ELi4ELi4ELb0EEENS1_21CollectiveEpilogueBwdISA_SB_SD_Li256ELb1ELb0ELi2EEENS1_19SingleTileSchedulerILb1ELb0ELb0ELi128EEEEEEEEEvNT_6ParamsE$_ZN4cute3eso3ESOILb1ELb0EJNS_14ComposedLayoutINS_7SwizzleILi3ELi3ELi3EEENS_1CILi0EEENS_6LayoutINS_5tupleIJNS8_IJNS8_IJNS5_ILi4EEENS5_ILi8EEEEEENS8_IJS9_NS5_ILi1EEEEEEEEENS8_IJNS8_IJNS5_ILi2EEESF_SF_EEENS8_IJSF_SA_EEEEEEEEENS8_IJNS8_IJNS8_IJNS5_ILi128EEESC_EEENS8_IJNS5_ILi16EEES6_EEEEEENS8_IJNS8_IJNS5_ILi64EEESA_NS5_ILi512EEEEEENS8_IJNS5_ILi8192EEENS5_ILi1024EEEEEEEEEEEEEEEENS_10ViewEngineINS_8smem_ptrIPN7cutlass6half_tEEEEEEEC2ERKSY_RKS15_ - $_ZN7cutlass13device_kernelIN5flash19enable_sm80_to_sm89INS1_16FlashAttnBwdSm80INS1_25CollectiveMainloopBwdSm80ILi2ELi2EN4cute5tupleIJNS5_1CILi128EEES8_NS7_ILi64EEEEEENS_6half_tEfNS_4arch4Sm80ELb0ELb1ELb1ELb1ELb0ELb0ELb0ELb0ELi2ELi4ELi4ELi4ELb0EEENS1_21CollectiveEpilogueBwdISA_SB_SD_Li256ELb1ELb0ELi2EEENS1_19SingleTileSchedulerILb1ELb0ELb0ELi128EEEEEEEEEvNT_6ParamsE$_ZN4cute3eso3ESOILb1ELb0EJNS_14ComposedLayoutINS_7SwizzleILi3ELi3ELi3EEENS_1CILi0EEENS_6LayoutINS_5tupleIJNS8_IJNS8_IJNS5_ILi4EEENS5_ILi8EEEEEENS8_IJNS5_ILi2EEENS5_ILi1EEEEEEEEENS8_IJNS8_IJSC_SC_EEESB_EEEEEENS8_IJNS8_IJNS8_IJNS5_ILi128EEESD_EEENS8_IJSA_S6_EEEEEENS8_IJNS8_IJNS5_ILi64EEENS5_ILi512EEEEEENS8_IJNS5_ILi16EEENS5_ILi1024EEEEEEEEEEEEEEEENS_10ViewEngineINS_8smem_ptrIPN7cutlass6half_tEEEEEEEC2ERKSW_RKS13_)
$_ZN7cutlass13device_kernelIN5flash19enable_sm80_to_sm89INS1_16FlashAttnBwdSm80INS1_25CollectiveMainloopBwdSm80ILi2ELi2EN4cute5tupleIJNS5_1CILi128EEES8_NS7_ILi64EEEEEENS_6half_tEfNS_4arch4Sm80ELb0ELb1ELb1ELb1ELb0ELb0ELb0ELb0ELi2ELi4ELi4ELi4ELb0EEENS1_21CollectiveEpilogueBwdISA_SB_SD_Li256ELb1ELb0ELi2EEENS1_19SingleTileSchedulerILb1ELb0ELb0ELi128EEEEEEEEEvNT_6ParamsE$_ZN4cute3eso3ESOILb1ELb0EJNS_14ComposedLayoutINS_7SwizzleILi3ELi3ELi3EEENS_1CILi0EEENS_6LayoutINS_5tupleIJNS8_IJNS8_IJNS5_ILi4EEENS5_ILi8EEEEEENS8_IJNS5_ILi2EEENS5_ILi1EEEEEEEEENS8_IJNS8_IJSC_SC_EEESB_EEEEEENS8_IJNS8_IJNS8_IJNS5_ILi128EEESD_EEENS8_IJSA_S6_EEEEEENS8_IJNS8_IJNS5_ILi64EEENS5_ILi512EEEEEENS8_IJNS5_ILi16EEENS5_ILi1024EEEEEEEEEEEEEEEENS_10ViewEngineINS_8smem_ptrIPN7cutlass6half_tEEEEEEEC2ERKSW_RKS13_:
[----:B------:R-:W-:Y:S02]  /*8310*/  IADD3 R4, R81, -c[0x0][0x20], RZ ;  /* 0x8000080051047a10 */ /* 0x000fe40007ffe0ff */
[----:B------:R-:W-:-:S03]  /*8320*/  MOV R7, 0x0 ;  /* 0x0000000000077802 */ /* 0x000fc60000000f00 */
[----:B------:R1:W-:Y:S01]  /*8330*/  STL.64 [R4], R2 ;  /* 0x0000000204007387 */ /* 0x0003e20000100a00 */
[----:B------:R-:W-:Y:S05]  /*8340*/  RET.REL.NODEC R6 `(_ZN7cutlass13device_kernelIN5flash19enable_sm80_to_sm89INS1_16FlashAttnBwdSm80INS1_25CollectiveMainloopBwdSm80ILi2ELi2EN4cute5tupleIJNS5_1CILi128EEES8_NS7_ILi64EEEEEENS_6half_tEfNS_4arch4Sm80ELb0ELb1ELb1ELb1ELb0ELb0ELb0ELb0ELi2ELi4ELi4ELi4ELb0EEENS1_21CollectiveEpilogueBwdISA_SB_SD_Li256ELb1ELb0ELi2EEENS1_19SingleTileSchedulerILb1ELb0ELb0ELi128EEEEEEEEEvNT_6ParamsE) ;  /* 0xffff7cb006007950 */ /* 0x000fea0003c3ffff */
        .type           $_ZN7cutlass13device_kernelIN5flash19enable_sm80_to_sm89INS1_16FlashAttnBwdSm80INS1_25CollectiveMainloopBwdSm80ILi2ELi2EN4cute5tupleIJNS5_1CILi128EEES8_NS7_ILi64EEEEEENS_6half_tEfNS_4arch4Sm80ELb0ELb1ELb1ELb1ELb0ELb0ELb0ELb0ELi2ELi4ELi4ELi4ELb0EEENS1_21CollectiveEpilogueBwdISA_SB_SD_Li256ELb1ELb0ELi2EEENS1_19SingleTileSchedulerILb1ELb0ELb0ELi128EEEEEEEEEvNT_6ParamsE$_ZN4cute3eso3ESOILb1ELb0EJNS_14ComposedLayoutINS_7SwizzleILi3ELi3ELi3EEENS_1CILi0EEENS_6LayoutINS_5tupleIJNS8_IJNS8_IJNS5_ILi4EEENS5_ILi8EEEEEENS8_IJS9_NS5_ILi1EEEEEEEEENS8_IJNS8_IJNS5_ILi2EEESF_SF_EEENS8_IJSF_SA_EEEEEEEEENS8_IJNS8_IJNS8_IJNS5_ILi128EEESC_EEENS8_IJNS5_ILi16EEES6_EEEEEENS8_IJNS8_IJNS5_ILi64EEESA_NS5_ILi512EEEEEENS8_IJNS5_ILi8192EEENS5_ILi1024EEEEEEEEEEEEEEEENS_10ViewEngineINS_8smem_ptrIPN7cutlass6half_tEEEEEEEC2ERKSY_RKS15_,@function
        .size           $_ZN7cutlass13device_kernelIN5flash19enable_sm80_to_sm89INS1_16FlashAttnBwdSm80INS1_25CollectiveMainloopBwdSm80ILi2ELi2EN4cute5tupleIJNS5_1CILi128EEES8_NS7_ILi64EEEEEENS_6half_tEfNS_4arch4Sm80ELb0ELb1ELb1ELb1ELb0ELb0ELb0ELb0ELi2ELi4ELi4ELi4ELb0EEENS1_21CollectiveEpilogueBwdISA_SB_SD_Li256ELb1ELb0ELi2EEENS1_19SingleTileSchedulerILb1ELb0ELb0ELi128EEEEEEEEEvNT_6ParamsE$_ZN4cute3eso3ESOILb1ELb0EJNS_14ComposedLayoutINS_7SwizzleILi3ELi3ELi3EEENS_1CILi0EEENS_6LayoutINS_5tupleIJNS8_IJNS8_IJNS5_ILi4EEENS5_ILi8EEEEEENS8_IJS9_NS5_ILi1EEEEEEEEENS8_IJNS8_IJNS5_ILi2EEESF_SF_EEENS8_IJSF_SA_EEEEEEEEENS8_IJNS8_IJNS8_IJNS5_ILi128EEESC_EEENS8_IJNS5_ILi16EEES6_EEEEEENS8_IJNS8_IJNS5_ILi64EEESA_NS5_ILi512EEEEEENS8_IJNS5_ILi8192EEENS5_ILi1024EEEEEEEEEEEEEEEENS_10ViewEngineINS_8smem_ptrIPN7cutlass6half_tEEEEEEEC2ERKSY_RKS15_,($_ZN7cutlass13device_kernelIN5flash19enable_sm80_to_sm89INS1_16FlashAttnBwdSm80INS1_25CollectiveMainloopBwdSm80ILi2ELi2EN4cute5tupleIJNS5_1CILi128EEES8_NS7_ILi64EEEEEENS_6half_tEfNS_4arch4Sm80ELb0ELb1ELb1ELb1ELb0ELb0ELb0ELb0ELi2ELi4ELi4ELi4ELb0EEENS1_21CollectiveEpilogueBwdISA_SB_SD_Li256ELb1ELb0ELi2EEENS1_19SingleTileSchedulerILb1ELb0ELb0ELi128EEEEEEEEEvNT_6ParamsE$_ZN4cute3eso3ESOILb1ELb0EJNS_14ComposedLayoutINS_7SwizzleILi3ELi3ELi3EEENS_1CILj0EEENS_6LayoutINS_5tupleIJNS5_ILi64EEENS5_ILi128EEEEEENS8_IJNS5_ILi1EEES9_EEEEEEENS_10ViewEngineINS_8smem_ptrIPN7cutlass6half_tEEEEEEEC2ERKSF_RKSM_ - $_ZN7cutlass13device_kernelIN5flash19enable_sm80_to_sm89INS1_16FlashAttnBwdSm80INS1_25CollectiveMainloopBwdSm80ILi2ELi2EN4cute5tupleIJNS5_1CILi128EEES8_NS7_ILi64EEEEEENS_6half_tEfNS_4arch4Sm80ELb0ELb1ELb1ELb1ELb0ELb0ELb0ELb0ELi2ELi4ELi4ELi4ELb0EEENS1_21CollectiveEpilogueBwdISA_SB_SD_Li256ELb1ELb0ELi2EEENS1_19SingleTileSchedulerILb1ELb0ELb0ELi128EEEEEEEEEvNT_6ParamsE$_ZN4cute3eso3ESOILb1ELb0EJNS_14ComposedLayoutINS_7SwizzleILi3ELi3ELi3EEENS_1CILi0EEENS_6LayoutINS_5tupleIJNS8_IJNS8_IJNS5_ILi4EEENS5_ILi8EEEEEENS8_IJS9_NS5_ILi1EEEEEEEEENS8_IJNS8_IJNS5_ILi2EEESF_SF_EEENS8_IJSF_SA_EEEEEEEEENS8_IJNS8_IJNS8_IJNS5_ILi128EEESC_EEENS8_IJNS5_ILi16EEES6_EEEEEENS8_IJNS8_IJNS5_ILi64EEESA_NS5_ILi512EEEEEENS8_IJNS5_ILi8192EEENS5_ILi1024EEEEEEEEEEEEEEEENS_10ViewEngineINS_8smem_ptrIPN7cutlass6half_tEEEEEEEC2ERKSY_RKS15_)
$_ZN7cutlass13device_kernelIN5flash19enable_sm80_to_sm89INS1_16FlashAttnBwdSm80INS1_25CollectiveMainloopBwdSm80ILi2ELi2EN4cute5tupleIJNS5_1CILi128EEES8_NS7_ILi64EEEEEENS_6half_tEfNS_4arch4Sm80ELb0ELb1ELb1ELb1ELb0ELb0ELb0ELb0ELi2ELi4ELi4ELi4ELb0EEENS1_21CollectiveEpilogueBwdISA_SB_SD_Li256ELb1ELb0ELi2EEENS1_19SingleTileSchedulerILb1ELb0ELb0ELi128EEEEEEEEEvNT_6ParamsE$_ZN4cute3eso3ESOILb1ELb0EJNS_14ComposedLayoutINS_7SwizzleILi3ELi3ELi3EEENS_1CILi0EEENS_6LayoutINS_5tupleIJNS8_IJNS8_IJNS5_ILi4EEENS5_ILi8EEEEEENS8_IJS9_NS5_ILi1EEEEEEEEENS8_IJNS8_IJNS5_ILi2EEESF_SF_EEENS8_IJSF_SA_EEEEEEEEENS8_IJNS8_IJNS8_IJNS5_ILi128EEESC_EEENS8_IJNS5_ILi16EEES6_EEEEEENS8_IJNS8_IJNS5_ILi64EEESA_NS5_ILi512EEEEEENS8_IJNS5_ILi8192EEENS5_ILi1024EEEEEEEEEEEEEEEENS_10ViewEngineINS_8smem_ptrIPN7cutlass6half_tEEEEEEEC2ERKSY_RKS15_:
[----:B------:R-:W-:Y:S02]  /*8350*/  IADD3 R6, R60, -c[0x0][0x20], RZ ;  /* 0x800008003c067a10 */ /* 0x000fe40007ffe0ff */
[----:B------:R-:W-:-:S03]  /*8360*/  MOV R13, 0x0 ;  /* 0x00000000000d7802 */ /* 0x000fc60000000f00 */
[----:B------:R1:W-:Y:S01]  /*8370*/  STL.64 [R6], R2 ;  /* 0x0000000206007387 */ /* 0x0003e20000100a00 */
[----:B------:R-:W-:Y:S05]  /*8380*/  RET.REL.NODEC R12 `(_ZN7cutlass13device_kernelIN5flash19enable_sm80_to_sm89INS1_16FlashAttnBwdSm80INS1_25CollectiveMainloopBwdSm80ILi2ELi2EN4cute5tupleIJNS5_1CILi128EEES8_NS7_ILi64EEEEEENS_6half_tEfNS_4arch4Sm80ELb0ELb1ELb1ELb1ELb0ELb0ELb0ELb0ELi2ELi4ELi4ELi4ELb0EEENS1_21CollectiveEpilogueBwdISA_SB_SD_Li256ELb1ELb0ELi2EEENS1_19SingleTileSchedulerILb1ELb0ELb0ELi128EEEEEEEEEvNT_6ParamsE) ;  /* 0xffff7c700c007950 */ /* 0x000fea0003c3ffff */
        .type           $_ZN7cutlass13device_kernelIN5flash19enable_sm80_to_sm89INS1_16FlashAttnBwdSm80INS1_25CollectiveMainloopBwdSm80ILi2ELi2EN4cute5tupleIJNS5_1CILi128EEES8_NS7_ILi64EEEEEENS_6half_tEfNS_4arch4Sm80ELb0ELb1ELb1ELb1ELb0ELb0ELb0ELb0ELi2ELi4ELi4ELi4ELb0EEENS1_21CollectiveEpilogueBwdISA_SB_SD_Li256ELb1ELb0ELi2EEENS1_19SingleTileSchedulerILb1ELb0ELb0ELi128EEEEEEEEEvNT_6ParamsE$_ZN4cute3eso3ESOILb1ELb0EJNS_14ComposedLayoutINS_7SwizzleILi3ELi3ELi3EEENS_1CILj0EEENS_6LayoutINS_5tupleIJNS5_ILi64EEENS5_ILi128EEEEEENS8_IJNS5_ILi1EEES9_EEEEEEENS_10ViewEngineINS_8smem_ptrIPN7cutlass6half_tEEEEEEEC2ERKSF_RKSM_,@function
        .size           $_ZN7cutlass13device_kernelIN5flash19enable_sm80_to_sm89INS1_16FlashAttnBwdSm80INS1_25CollectiveMainloopBwdSm80ILi2ELi2EN4cute5tupleIJNS5_1CILi128EEES8_NS7_ILi64EEEEEENS_6half_tEfNS_4arch4Sm80ELb0ELb1ELb1ELb1ELb0ELb0ELb0ELb0ELi2ELi4ELi4ELi4ELb0EEENS1_21CollectiveEpilogueBwdISA_SB_SD_Li256ELb1ELb0ELi2EEENS1_19SingleTileSchedulerILb1ELb0ELb0ELi128EEEEEEEEEvNT_6ParamsE$_ZN4cute3eso3ESOILb1ELb0EJNS_14ComposedLayoutINS_7SwizzleILi3ELi3ELi3EEENS_1CILj0EEENS_6LayoutINS_5tupleIJNS5_ILi64EEENS5_ILi128EEEEEENS8_IJNS5_ILi1EEES9_EEEEEEENS_10ViewEngineINS_8smem_ptrIPN7cutlass6half_tEEEEEEEC2ERKSF_RKSM_,($_ZN7cutlass13device_kernelIN5flash19enable_sm80_to_sm89INS1_16FlashAttnBwdSm80INS1_25CollectiveMainloopBwdSm80ILi2ELi2EN4cute5tupleIJNS5_1CILi128EEES8_NS7_ILi64EEEEEENS_6half_tEfNS_4arch4Sm80ELb0ELb1ELb1ELb1ELb0ELb0ELb0ELb0ELi2ELi4ELi4ELi4ELb0EEENS1_21CollectiveEpilogueBwdISA_SB_SD_Li256ELb1ELb0ELi2EEENS1_19SingleTileSchedulerILb1ELb0ELb0ELi128EEEEEEEEEvNT_6ParamsE$_ZN4cute3eso3ESOILb1ELb0EJNS_14ComposedLayoutINS_7SwizzleILi3ELi3ELi3EEENS_1CILj0EEENS_6LayoutINS_5tupleIJNS8_IJNS5_ILi8EEENS5_ILi16EEEEEENS8_IJNS5_ILi64EEENS5_ILi1EEEEEEEEENS8_IJNS8_IJSC_NS5_ILi512EEEEEENS8_IJSD_NS5_ILi0EEEEEEEEEEEEENS_10ViewEngineINS_8smem_ptrIPN7cutlass6half_tEEEEEEEC2ERKSM_RKST_ - $_ZN7cutlass13device_kernelIN5flash19enable_sm80_to_sm89INS1_16FlashAttnBwdSm80INS1_25CollectiveMainloopBwdSm80ILi2ELi2EN4cute5tupleIJNS5_1CILi128EEES8_NS7_ILi64EEEEEENS_6half_tEfNS_4arch4Sm80ELb0ELb1ELb1ELb1ELb0ELb0ELb0ELb0ELi2ELi4ELi4ELi4ELb0EEENS1_21CollectiveEpilogueBwdISA_SB_SD_Li256ELb1ELb0ELi2EEENS1_19SingleTileSchedulerILb1ELb0ELb0ELi128EEEEEEEEEvNT_6ParamsE$_ZN4cute3eso3ESOILb1ELb0EJNS_14ComposedLayoutINS_7SwizzleILi3ELi3ELi3EEENS_1CILj0EEENS_6LayoutINS_5tupleIJNS5_ILi64EEENS5_ILi128EEEEEENS8_IJNS5_ILi1EEES9_EEEEEEENS_10ViewEngineINS_8smem_ptrIPN7cutlass6half_tEEEEEEEC2ERKSF_RKSM_)
$_ZN7cutlass13device_kernelIN5flash19enable_sm80_to_sm89INS1_16FlashAttnBwdSm80INS1_25CollectiveMainloopBwdSm80ILi2ELi2EN4cute5tupleIJNS5_1CILi128EEES8_NS7_ILi64EEEEEENS_6half_tEfNS_4arch4Sm80ELb0ELb1ELb1ELb1ELb0ELb0ELb0ELb0ELi2ELi4ELi4ELi4ELb0EEENS1_21CollectiveEpilogueBwdISA_SB_SD_Li256ELb1ELb0ELi2EEENS1_19SingleTileSchedulerILb1ELb0ELb0ELi128EEEEEEEEEvNT_6ParamsE$_ZN4cute3eso3ESOILb1ELb0EJNS_14ComposedLayoutINS_7SwizzleILi3ELi3ELi3EEENS_1CILj0EEENS_6LayoutINS_5tupleIJNS5_ILi64EEENS5_ILi128EEEEEENS8_IJNS5_ILi1EEES9_EEEEEEENS_10ViewEngineINS_8smem_ptrIPN7cutlass6half_tEEEEEEEC2ERKSF_RKSM_:
[----:B------:R-:W-:Y:S02]  /*8390*/  IADD3 R5, R60, -c[0x0][0x20], RZ ;  /* 0x800008003c057a10 */ /* 0x000fe40007ffe0ff */
[----:B------:R-:W-:-:S03]  /*83a0*/  MOV R7, 0x0 ;  /* 0x0000000000077802 */ /* 0x000fc60000000f00 */
[----:B------:R1:W-:Y:S01]  /*83b0*/  STL.64 [R5], R2 ;  /* 0x0000000205007387 */ /* 0x0003e20000100a00 */
[----:B------:R-:W-:Y:S05]  /*83c0*/  RET.REL.NODEC R6 `(_ZN7cutlass13device_kernelIN5flash19enable_sm80_to_sm89INS1_16FlashAttnBwdSm80INS1_25CollectiveMainloopBwdSm80ILi2ELi2EN4cute5tupleIJNS5_1CILi128EEES8_NS7_ILi64EEEEEENS_6half_tEfNS_4arch4Sm80ELb0ELb1ELb1ELb1ELb0ELb0ELb0ELb0ELi2ELi4ELi4ELi4ELb0EEENS1_21CollectiveEpilogueBwdISA_SB_SD_Li256ELb1ELb0ELi2EEENS1_19SingleTileSchedulerILb1ELb0ELb0ELi128EEEEEEEEEvNT_6ParamsE) ;  /* 0xffff7c3006007950 */ /* 0x000fea0003c3ffff */
        .type           $_ZN7cutlass13device_kernelIN5flash19enable_sm80_to_sm89INS1_16FlashAttnBwdSm80INS1_25CollectiveMainloopBwdSm80ILi2ELi2EN4cute5tupleIJNS5_1CILi128EEES8_NS7_ILi64EEEEEENS_6half_tEfNS_4arch4Sm80ELb0ELb1ELb1ELb1ELb0ELb0ELb0ELb0ELi2ELi4ELi4ELi4ELb0EEENS1_21CollectiveEpilogueBwdISA_SB_SD_Li256ELb1ELb0ELi2EEENS1_19SingleTileSchedulerILb1ELb0ELb0ELi128EEEEEEEEEvNT_6ParamsE$_ZN4cute3eso3ESOILb1ELb0EJNS_14ComposedLayoutINS_7SwizzleILi3ELi3ELi3EEENS_1CILj0EEENS_6LayoutINS_5tupleIJNS8_IJNS5_ILi8EEENS5_ILi16EEEEEENS8_IJNS5_ILi64EEENS5_ILi1EEEEEEEEENS8_IJNS8_IJSC_NS5_ILi512EEEEEENS8_IJSD_NS5_ILi0EEEEEEEEEEEEENS_10ViewEngineINS_8smem_ptrIPN7cutlass6half_tEEEEEEEC2ERKSM_RKST_,@function
        .size           $_ZN7cutlass13device_kernelIN5flash19enable_sm80_to_sm89INS1_16FlashAttnBwdSm80INS1_25CollectiveMainloopBwdSm80ILi2ELi2EN4cute5tupleIJNS5_1CILi128EEES8_NS7_ILi64EEEEEENS_6half_tEfNS_4arch4Sm80ELb0ELb1ELb1ELb1ELb0ELb0ELb0ELb0ELi2ELi4ELi4ELi4ELb0EEENS1_21CollectiveEpilogueBwdISA_SB_SD_Li256ELb1ELb0ELi2EEENS1_19SingleTileSchedulerILb1ELb0ELb0ELi128EEEEEEEEEvNT_6ParamsE$_ZN4cute3eso3ESOILb1ELb0EJNS_14ComposedLayoutINS_7SwizzleILi3ELi3ELi3EEENS_1CILj0EEENS_6LayoutINS_5tupleIJNS8_IJNS5_ILi8EEENS5_ILi16EEEEEENS8_IJNS5_ILi64EEENS5_ILi1EEEEEEEEENS8_IJNS8_IJSC_NS5_ILi512EEEEEENS8_IJSD_NS5_ILi0EEEEEEEEEEEEENS_10ViewEngineINS_8smem_ptrIPN7cutlass6half_tEEEEEEEC2ERKSM_RKST_,($_ZN7cutlass13device_kernelIN5flash19enable_sm80_to_sm89INS1_16FlashAttnBwdSm80INS1_25CollectiveMainloopBwdSm80ILi2ELi2EN4cute5tupleIJNS5_1CILi128EEES8_NS7_ILi64EEEEEENS_6half_tEfNS_4arch4Sm80ELb0ELb1ELb1ELb1ELb0ELb0ELb0ELb0ELi2ELi4ELi4ELi4ELb0EEENS1_21CollectiveEpilogueBwdISA_SB_SD_Li256ELb1ELb0ELi2EEENS1_19SingleTileSchedulerILb1ELb0ELb0ELi128EEEEEEEEEvNT_6ParamsE$_ZN4cute3eso3ESOILb1ELb0EJNS_14ComposedLayoutINS_7SwizzleILi3ELi3ELi3EEENS_1CILj0EEENS_6LayoutINS_5tupleIJNS8_IJNS8_IJNS5_ILi4EEENS5_ILi8EEEEEENS8_IJNS5_ILi2EEENS5_ILi1EEEEEEEEENS8_IJNS8_IJSC_SC_EEESB_EEEEEENS8_IJNS8_IJNS8_IJNS5_ILi128EEESD_EEENS8_IJSA_NS5_ILi0EEEEEEEEENS8_IJNS8_IJNS5_ILi64EEENS5_ILi512EEEEEENS8_IJNS5_ILi16EEENS5_ILi1024EEEEEEEEEEEEEEEENS_10ViewEngineINS_8smem_ptrIPN7cutlass6half_tEEEEEEEC2ERKSX_RKS14_ - $_ZN7cutlass13device_kernelIN5flash19enable_sm80_to_sm89INS1_16FlashAttnBwdSm80INS1_25CollectiveMainloopBwdSm80ILi2ELi2EN4cute5tupleIJNS5_1CILi128EEES8_NS7_ILi64EEEEEENS_6half_tEfNS_4arch4Sm80ELb0ELb1ELb1ELb1ELb0ELb0ELb0ELb0ELi2ELi4ELi4ELi4ELb0EEENS1_21CollectiveEpilogueBwdISA_SB_SD_Li256ELb1ELb0ELi2EEENS1_19SingleTileSchedulerILb1ELb0ELb0ELi128EEEEEEEEEvNT_6ParamsE$_ZN4cute3eso3ESOILb1ELb0EJNS_14ComposedLayoutINS_7SwizzleILi3ELi3ELi3EEENS_1CILj0EEENS_6LayoutINS_5tupleIJNS8_IJNS5_ILi8EEENS5_ILi16EEEEEENS8_IJNS5_ILi64EEENS5_ILi1EEEEEEEEENS8_IJNS8_IJSC_NS5_ILi512EEEEEENS8_IJSD_NS5_ILi0EEEEEEEEEEEEENS_10ViewEngineINS_8smem_ptrIPN7cutlass6half_tEEEEEEEC2ERKSM_RKST_)
$_ZN7cutlass13device_kernelIN5flash19enable_sm80_to_sm89INS1_16FlashAttnBwdSm80INS1_25CollectiveMainloopBwdSm80ILi2ELi2EN4cute5tupleIJNS5_1CILi128EEES8_NS7_ILi64EEEEEENS_6half_tEfNS_4arch4Sm80ELb0ELb1ELb1ELb1ELb0ELb0ELb0ELb0ELi2ELi4ELi4ELi4ELb0EEENS1_21CollectiveEpilogueBwdISA_SB_SD_Li256ELb1ELb0ELi2EEENS1_19SingleTileSchedulerILb1ELb0ELb0ELi128EEEEEEEEEvNT_6ParamsE$_ZN4cute3eso3ESOILb1ELb0EJNS_14ComposedLayoutINS_7SwizzleILi3ELi3ELi3EEENS_1CILj0EEENS_6LayoutINS_5tupleIJNS8_IJNS5_ILi8EEENS5_ILi16EEEEEENS8_IJNS5_ILi64EEENS5_ILi1EEEEEEEEENS8_IJNS8_IJSC_NS5_ILi512EEEEEENS8_IJSD_NS5_ILi0EEEEEEEEEEEEENS_10ViewEngineINS_8smem_ptrIPN7cutlass6half_tEEEEEEEC2ERKSM_RKST_:
[----:B------:R-:W-:Y:S02]  /*83d0*/  IADD3 R4, R60, -c[0x0][0x20], RZ ;  /* 0x800008003c047a10 */ /* 0x000fe40007ffe0ff */
[----:B------:R-:W-:-:S03]  /*83e0*/  MOV R7, 0x0 ;  /* 0x0000000000077802 */ /* 0x000fc60000000f00 */
[----:B------:R1:W-:Y:S01]  /*83f0*/  STL.64 [R4], R2 ;  /* 0x0000000204007387 */ /* 0x0003e20000100a00 */
[----:B------:R-:W-:Y:S05]  /*8400*/  RET.REL.NODEC R6 `(_ZN7cutlass13device_kernelIN5flash19enable_sm80_to_sm89INS1_16FlashAttnBwdSm80INS1_25CollectiveMainloopBwdSm80ILi2ELi2EN4cute5tupleIJNS5_1CILi128EEES8_NS7_ILi64EEEEEENS_6half_tEfNS_4arch4Sm80ELb0ELb1ELb1ELb1ELb0ELb0ELb0ELb0ELi2ELi4ELi4ELi4ELb0EEENS1_21CollectiveEpilogueBwdISA_SB_SD_Li256ELb1ELb0ELi2EEENS1_19SingleTileSchedulerILb1ELb0ELb0ELi128EEEEEEEEEvNT_6ParamsE) ;  /* 0xffff7bf006007950 */ /* 0x000fea0003c3ffff */
        .type           $_ZN7cutlass13device_kernelIN5flash19enable_sm80_to_sm89INS1_16FlashAttnBwdSm80INS1_25CollectiveMainloopBwdSm80ILi2ELi2EN4cute5tupleIJNS5_1CILi128EEES8_NS7_ILi64EEEEEENS_6half_tEfNS_4arch4Sm80ELb0ELb1ELb1ELb1ELb0ELb0ELb0ELb0ELi2ELi4ELi4ELi4ELb0EEENS1_21CollectiveEpilogueBwdISA_SB_SD_Li256ELb1ELb0ELi2EEENS1_19SingleTileSchedulerILb1ELb0ELb0ELi128EEEEEEEEEvNT_6ParamsE$_ZN4cute3eso3ESOILb1ELb0EJNS_14ComposedLayoutINS_7SwizzleILi3ELi3ELi3EEENS_1CILj0EEENS_6LayoutINS_5tupleIJNS8_IJNS8_IJNS5_ILi4EEENS5_ILi8EEEEEENS8_IJNS5_ILi2EEENS5_ILi1EEEEEEEEENS8_IJNS8_IJSC_SC_EEESB_EEEEEENS8_IJNS8_IJNS8_IJNS5_ILi128EEESD_EEENS8_IJSA_NS5_ILi0EEEEEEEEENS8_IJNS8_IJNS5_ILi64EEENS5_ILi512EEEEEENS8_IJNS5_ILi16EEENS5_ILi1024EEEEEEEEEEEEEEEENS_10ViewEngineINS_8smem_ptrIPN7cutlass6half_tEEEEEEEC2ERKSX_RKS14_,@function
        .size           $_ZN7cutlass13device_kernelIN5flash19enable_sm80_to_sm89INS1_16FlashAttnBwdSm80INS1_25CollectiveMainloopBwdSm80ILi2ELi2EN4cute5tupleIJNS5_1CILi128EEES8_NS7_ILi64EEEEEENS_6half_tEfNS_4arch4Sm80ELb0ELb1ELb1ELb1ELb0ELb0ELb0ELb0ELi2ELi4ELi4ELi4ELb0EEENS1_21CollectiveEpilogueBwdISA_SB_SD_Li256ELb1ELb0ELi2EEENS1_19SingleTileSchedulerILb1ELb0ELb0ELi128EEEEEEEEEvNT_6ParamsE$_ZN4cute3eso3ESOILb1ELb0EJNS_14ComposedLayoutINS_7SwizzleILi3ELi3ELi3EEENS_1CILj0EEENS_6LayoutINS_5tupleIJNS8_IJNS8_IJNS5_ILi4EEENS5_ILi8EEEEEENS8_IJNS5_ILi2EEENS5_ILi1EEEEEEEEENS8_IJNS8_IJSC_SC_EEESB_EEEEEENS8_IJNS8_IJNS8_IJNS5_ILi128EEESD_EEENS8_IJSA_NS5_ILi0EEEEEEEEENS8_IJNS8_IJNS5_ILi64EEENS5_ILi512EEEEEENS8_IJNS5_ILi16EEENS5_ILi1024EEEEEEEEEEEEEEEENS_10ViewEngineINS_8smem_ptrIPN7cutlass6half_tEEEEEEEC2ERKSX_RKS14_,($_ZN7cutlass13device_kernelIN5flash19enable_sm80_to_sm89INS1_16FlashAttnBwdSm80INS1_25CollectiveMainloopBwdSm80ILi2ELi2EN4cute5tupleIJNS5_1CILi128EEES8_NS7_ILi64EEEEEENS_6half_tEfNS_4arch4Sm80ELb0ELb1ELb1ELb1ELb0ELb0ELb0ELb0ELi2ELi4ELi4ELi4ELb0EEENS1_21CollectiveEpilogueBwdISA_SB_SD_Li256ELb1ELb0ELi2EEENS1_19SingleTileSchedulerILb1ELb0ELb0ELi128EEEEEEEEEvNT_6ParamsE$_ZN4cute3eso3ESOILb1ELb0EJNS_14ComposedLayoutINS_7SwizzleILi3ELi3ELi3EEENS_1CILj0EEENS_6LayoutINS_5tupleIJNS8_IJNS8_IJNS5_ILi4EEENS5_ILi8EEEEEENS8_IJS9_NS5_ILi1EEEEEEEEENS8_IJNS8_IJNS5_ILi2EEESF_SF_EEENS8_IJSF_S9_EEEEEEEEENS8_IJNS8_IJNS8_IJSF_NS5_ILi64EEEEEENS8_IJNS5_ILi1024EEENS5_ILi0EEEEEEEEENS8_IJNS8_IJSC_NS5_ILi512EEESA_EEENS8_IJNS5_ILi4096EEENS5_ILi16EEEEEEEEEEEEEEEENS_10ViewEngineINS_8smem_ptrIPN7cutlass6half_tEEEEEEEC2ERKSY_RKS15_ - $_ZN7cutlass13device_kernelIN5flash19enable_sm80_to_sm89INS1_16FlashAttnBwdSm80INS1_25CollectiveMainloopBwdSm80ILi2ELi2EN4cute5tupleIJNS5_1CILi128EEES8_NS7_ILi64EEEEEENS_6half_tEfNS_4arch4Sm80ELb0ELb1ELb1ELb1ELb0ELb0ELb0ELb0ELi2ELi4ELi4ELi4ELb0EEENS1_21CollectiveEpilogueBwdISA_SB_SD_Li256ELb1ELb0ELi2EEENS1_19SingleTileSchedulerILb1ELb0ELb0ELi128EEEEEEEEEvNT_6ParamsE$_ZN4cute3eso3ESOILb1ELb0EJNS_14ComposedLayoutINS_7SwizzleILi3ELi3ELi3EEENS_1CILj0EEENS_6LayoutINS_5tupleIJNS8_IJNS8_IJNS5_ILi4EEENS5_ILi8EEEEEENS8_IJNS5_ILi2EEENS5_ILi1EEEEEEEEENS8_IJNS8_IJSC_SC_EEESB_EEEEEENS8_IJNS8_IJNS8_IJNS5_ILi128EEESD_EEENS8_IJSA_NS5_ILi0EEEEEEEEENS8_IJNS8_IJNS5_ILi64EEENS5_ILi512EEEEEENS8_IJNS5_ILi16EEENS5_ILi1024EEEEEEEEEEEEEEEENS_10ViewEngineINS_8smem_ptrIPN7cutlass6half_tEEEEEEEC2ERKSX_RKS14_)
$_ZN7cutlass13device_kernelIN5flash19enable_sm80_to_sm89INS1_16FlashAttnBwdSm80INS1_25CollectiveMainloopBwdSm80ILi2ELi2EN4cute5tupleIJNS5_1CILi128EEES8_NS7_ILi64EEEEEENS_6half_tEfNS_4arch4Sm80ELb0ELb1ELb1ELb1ELb0ELb0ELb0ELb0ELi2ELi4ELi4ELi4ELb0EEENS1_21CollectiveEpilogueBwdISA_SB_SD_Li256ELb1ELb0ELi2EEENS1_19SingleTileSchedulerILb1ELb0ELb0ELi128EEEEEEEEEvNT_6ParamsE$_ZN4cute3eso3ESOILb1ELb0EJNS_14ComposedLayoutINS_7SwizzleILi3ELi3ELi3EEENS_1CILj0EEENS_6LayoutINS_5tupleIJNS8_IJNS8_IJNS5_ILi4EEENS5_ILi8EEEEEENS8_IJNS5_ILi2EEENS5_ILi1EEEEEEEEENS8_IJNS8_IJSC_SC_EEESB_EEEEEENS8_IJNS8_IJNS8_IJNS5_ILi128EEESD_EEENS8_IJSA_NS5_ILi0EEEEEEEEENS8_IJNS8_IJNS5_ILi64EEENS5_ILi512EEEEEENS8_IJNS5_ILi16EEENS5_ILi1024EEEEEEEEEEEEEEEENS_10ViewEngineINS_8smem_ptrIPN7cutlass6half_tEEEEEEEC2ERKSX_RKS14_:
[----:B------:R-:W-:Y:S02]  /*8410*/  IADD3 R5, R60, -c[0x0][0x20], RZ ;  /* 0x800008003c057a10 */ /* 0x000fe40007ffe0ff */
[----:B------:R-:W-:-:S03]  /*8420*/  MOV R7, 0x0 ;  /* 0x0000000000077802 */ /* 0x000fc60000000f00 */
[----:B------:R1:W-:Y:S01]  /*8430*/  STL.64 [R5], R2 ;  /* 0x0000000205007387 */ /* 0x0003e20000100a00 */
[----:B------:R-:W-:Y:S05]  /*8440*/  RET.REL.NODEC R6 `(_ZN7cutlass13device_kernelIN5flash19enable_sm80_to_sm89INS1_16FlashAttnBwdSm80INS1_25CollectiveMainloopBwdSm80ILi2ELi2EN4cute5tupleIJNS5_1CILi128EEES8_NS7_ILi64EEEEEENS_6half_tEfNS_4arch4Sm80ELb0ELb1ELb1ELb1ELb0ELb0ELb0ELb0ELi2ELi4ELi4ELi4ELb0EEENS1_21CollectiveEpilogueBwdISA_SB_SD_Li256ELb1ELb0ELi2EEENS1_19SingleTileSchedulerILb1ELb0ELb0ELi128EEEEEEEEEvNT_6ParamsE) ;  /* 0xffff7bb006007950 */ /* 0x000fea0003c3ffff */
        .type           $_ZN7cutlass13device_kernelIN5flash19enable_sm80_to_sm89INS1_16FlashAttnBwdSm80INS1_25CollectiveMainloopBwdSm80ILi2ELi2EN4cute5tupleIJNS5_1CILi128EEES8_NS7_ILi64EEEEEENS_6half_tEfNS_4arch4Sm80ELb0ELb1ELb1ELb1ELb0ELb0ELb0ELb0ELi2ELi4ELi4ELi4ELb0EEENS1_21CollectiveEpilogueBwdISA_SB_SD_Li256ELb1ELb0ELi2EEENS1_19SingleTileSchedulerILb1ELb0ELb0ELi128EEEEEEEEEvNT_6ParamsE$_ZN4cute3eso3ESOILb1ELb0EJNS_14ComposedLayoutINS_7SwizzleILi3ELi3ELi3EEENS_1CILj0EEENS_6LayoutINS_5tupleIJNS8_IJNS8_IJNS5_ILi4EEENS5_ILi8EEEEEENS8_IJS9_NS5_ILi1EEEEEEEEENS8_IJNS8_IJNS5_ILi2EEESF_SF_EEENS8_IJSF_S9_EEEEEEEEENS8_IJNS8_IJNS8_IJSF_NS5_ILi64EEEEEENS8_IJNS5_ILi1024EEENS5_ILi0EEEEEEEEENS8_IJNS8_IJSC_NS5_ILi512EEESA_EEENS8_IJNS5_ILi4096EEENS5_ILi16EEEEEEEEEEEEEEEENS_10ViewEngineINS_8smem_ptrIPN7cutlass6half_tEEEEEEEC2ERKSY_RKS15_,@function
        .size           $_ZN7cutlass13device_kernelIN5flash19enable_sm80_to_sm89INS1_16FlashAttnBwdSm80INS1_25CollectiveMainloopBwdSm80ILi2ELi2EN4cute5tupleIJNS5_1CILi128EEES8_NS7_ILi64EEEEEENS_6half_tEfNS_4arch4Sm80ELb0ELb1ELb1ELb1ELb0ELb0ELb0ELb0ELi2ELi4ELi4ELi4ELb0EEENS1_21CollectiveEpilogueBwdISA_SB_SD_Li256ELb1ELb0ELi2EEENS1_19SingleTileSchedulerILb1ELb0ELb0ELi128EEEEEEEEEvNT_6ParamsE$_ZN4cute3eso3ESOILb1ELb0EJNS_14ComposedLayoutINS_7SwizzleILi3ELi3ELi3EEENS_1CILj0EEENS_6LayoutINS_5tupleIJNS8_IJNS8_IJNS5_ILi4EEENS5_ILi8EEEEEENS8_IJS9_NS5_ILi1EEEEEEEEENS8_IJNS8_IJNS5_ILi2EEESF_SF_EEENS8_IJSF_S9_EEEEEEEEENS8_IJNS8_IJNS8_IJSF_NS5_ILi64EEEEEENS8_IJNS5_ILi1024EEENS5_ILi0EEEEEEEEENS8_IJNS8_IJSC_NS5_ILi512EEESA_EEENS8_IJNS5_ILi4096EEENS5_ILi16EEEEEEEEEEEEEEEENS_10ViewEngineINS_8smem_ptrIPN7cutlass6half_tEEEEEEEC2ERKSY_RKS15_,($_ZN7cutlass13device_kernelIN5flash19enable_sm80_to_sm89INS1_16FlashAttnBwdSm80INS1_25CollectiveMainloopBwdSm80ILi2ELi2EN4cute5tupleIJNS5_1CILi128EEES8_NS7_ILi64EEEEEENS_6half_tEfNS_4arch4Sm80ELb0ELb1ELb1ELb1ELb0ELb0ELb0ELb0ELi2ELi4ELi4ELi4ELb0EEENS1_21CollectiveEpilogueBwdISA_SB_SD_Li256ELb1ELb0ELi2EEENS1_19SingleTileSchedulerILb1ELb0ELb0ELi128EEEEEEEEEvNT_6ParamsE$_ZN4cute3eso3ESOILb1ELb0EJNS_1CILi1EEENS_5tupleIJNS2_ILi8EEEiiEEENS2_ILi64EEENS4_IJiNS2_ILi144EEENS2_ILi288EEEEEENS2_ILi512EEEEEC2ERKS3_RKS6_RKS7_RKSA_RKSB_ - $_ZN7cutlass13device_kernelIN5flash19enable_sm80_to_sm89INS1_16FlashAttnBwdSm80INS1_25CollectiveMainloopBwdSm80ILi2ELi2EN4cute5tupleIJNS5_1CILi128EEES8_NS7_ILi64EEEEEENS_6half_tEfNS_4arch4Sm80ELb0ELb1ELb1ELb1ELb0ELb0ELb0ELb0ELi2ELi4ELi4ELi4ELb0EEENS1_21CollectiveEpilogueBwdISA_SB_SD_Li256ELb1ELb0ELi2EEENS1_19SingleTileSchedulerILb1ELb0ELb0ELi128EEEEEEEEEvNT_6ParamsE$_ZN4cute3eso3ESOILb1ELb0EJNS_14ComposedLayoutINS_7SwizzleILi3ELi3ELi3EEENS_1CILj0EEENS_6LayoutINS_5tupleIJNS8_IJNS8_IJNS5_ILi4EEENS5_ILi8EEEEEENS8_IJS9_NS5_ILi1EEEEEEEEENS8_IJNS8_IJNS5_ILi2EEESF_SF_EEENS8_IJSF_S9_EEEEEEEEENS8_IJNS8_IJNS8_IJSF_NS5_ILi64EEEEEENS8_IJNS5_ILi1024EEENS5_ILi0EEEEEEEEENS8_IJNS8_IJSC_NS5_ILi512EEESA_EEENS8_IJNS5_ILi4096EEENS5_ILi16EEEEEEEEEEEEEEEENS_10ViewEngineINS_8smem_ptrIPN7cutlass6half_tEEEEEEEC2ERKSY_RKS15_)
$_ZN7cutlass13device_kernelIN5flash19enable_sm80_to_sm89INS1_16FlashAttnBwdSm80INS1_25CollectiveMainloopBwdSm80ILi2ELi2EN4cute5tupleIJNS5_1CILi128EEES8_NS7_ILi64EEEEEENS_6half_tEfNS_4arch4Sm80ELb0ELb1ELb1ELb1ELb0ELb0ELb0ELb0ELi2ELi4ELi4ELi4ELb0EEENS1_21CollectiveEpilogueBwdISA_SB_SD_Li256ELb1ELb0ELi2EEENS1_19SingleTileSchedulerILb1ELb0ELb0ELi128EEEEEEEEEvNT_6ParamsE$_ZN4cute3eso3ESOILb1ELb0EJNS_14ComposedLayoutINS_7SwizzleILi3ELi3ELi3EEENS_1CILj0EEENS_6LayoutINS_5tupleIJNS8_IJNS8_IJNS5_ILi4EEENS5_ILi8EEEEEENS8_IJS9_NS5_ILi1EEEEEEEEENS8_IJNS8_IJNS5_ILi2EEESF_SF_EEENS8_IJSF_S9_EEEEEEEEENS8_IJNS8_IJNS8_IJSF_NS5_ILi64EEEEEENS8_IJNS5_ILi1024EEENS5_ILi0EEEEEEEEENS8_IJNS8_IJSC_NS5_ILi512EEESA_EEENS8_IJNS5_ILi4096EEENS5_ILi16EEEEEEEEEEEEEEEENS_10ViewEngineINS_8smem_ptrIPN7cutlass6half_tEEEEEEEC2ERKSY_RKS15_:
[----:B------:R-:W-:Y:S02]  /*8450*/  IADD3 R4, R60, -c[0x0][0x20], RZ ;  /* 0x800008003c047a10 */ /* 0x000fe40007ffe0ff */
[----:B------:R-:W-:-:S03]  /*8460*/  MOV R7, 0x0 ;  /* 0x0000000000077802 */ /* 0x000fc60000000f00 */
[----:B------:R1:W-:Y:S01]  /*8470*/  STL.64 [R4], R2 ;  /* 0x0000000204007387 */ /* 0x0003e20000100a00 */
[----:B------:R-:W-:Y:S05]  /*8480*/  RET.REL.NODEC R6 `(_ZN7cutlass13device_kernelIN5flash19enable_sm80_to_sm89INS1_16FlashAttnBwdSm80INS1_25CollectiveMainloopBwdSm80ILi2ELi2EN4cute5tupleIJNS5_1CILi128EEES8_NS7_ILi64EEEEEENS_6half_tEfNS_4arch4Sm80ELb0ELb1ELb1ELb1ELb0ELb0ELb0ELb0ELi2ELi4ELi4ELi4ELb0EEENS1_21CollectiveEpilogueBwdISA_SB_SD_Li256ELb1ELb0ELi2EEENS1_19SingleTileSchedulerILb1ELb0ELb0ELi128EEEEEEEEEvNT_6ParamsE) ;  /* 0xffff7b7006007950 */ /* 0x000fea0003c3ffff */
        .type           $_ZN7cutlass13device_kernelIN5flash19enable_sm80_to_sm89INS1_16FlashAttnBwdSm80INS1_25CollectiveMainloopBwdSm80ILi2ELi2EN4cute5tupleIJNS5_1CILi128EEES8_NS7_ILi64EEEEEENS_6half_tEfNS_4arch4Sm80ELb0ELb1ELb1ELb1ELb0ELb0ELb0ELb0ELi2ELi4ELi4ELi4ELb0EEENS1_21CollectiveEpilogueBwdISA_SB_SD_Li256ELb1ELb0ELi2EEENS1_19SingleTileSchedulerILb1ELb0ELb0ELi128EEEEEEEEEvNT_6ParamsE$_ZN4cute3eso3ESOILb1ELb0EJNS_1CILi1EEENS_5tupleIJNS2_ILi8EEEiiEEENS2_ILi64EEENS4_IJiNS2_ILi144EEENS2_ILi288EEEEEENS2_ILi512EEEEEC2ERKS3_RKS6_RKS7_RKSA_RKSB_,@function
        .size           $_ZN7cutlass13device_kernelIN5flash19enable_sm80_to_sm89INS1_16FlashAttnBwdSm80INS1_25CollectiveMainloopBwdSm80ILi2ELi2EN4cute5tupleIJNS5_1CILi128EEES8_NS7_ILi64EEEEEENS_6half_tEfNS_4arch4Sm80ELb0ELb1ELb1ELb1ELb0ELb0ELb0ELb0ELi2ELi4ELi4ELi4ELb0EEENS1_21CollectiveEpilogueBwdISA_SB_SD_Li256ELb1ELb0ELi2EEENS1_19SingleTileSchedulerILb1ELb0ELb0ELi128EEEEEEEEEvNT_6ParamsE$_ZN4cute3eso3ESOILb1ELb0EJNS_1CILi1EEENS_5tupleIJNS2_ILi8EEEiiEEENS2_ILi64EEENS4_IJiNS2_ILi144EEENS2_ILi288EEEEEENS2_ILi512EEEEEC2ERKS3_RKS6_RKS7_RKSA_RKSB_,($_ZN7cutlass13device_kernelIN5flash19enable_sm80_to_sm89INS1_16FlashAttnBwdSm80INS1_25CollectiveMainloopBwdSm80ILi2ELi2EN4cute5tupleIJNS5_1CILi128EEES8_NS7_ILi64EEEEEENS_6half_tEfNS_4arch4Sm80ELb0ELb1ELb1ELb1ELb0ELb0ELb0ELb0ELi2ELi4ELi4ELi4ELb0EEENS1_21CollectiveEpilogueBwdISA_SB_SD_Li256ELb1ELb0ELi2EEENS1_19SingleTileSchedulerILb1ELb0ELb0ELi128EEEEEEEEEvNT_6ParamsE$_ZN4cute3eso3ESOILb1ELb0EJNS_1CILi1EEENS_5tupleIJiiiEEENS2_ILi64EEENS4_IJNS2_ILi72EEENS2_ILi144EEENS2_ILi288EEEEEENS2_ILi512EEEEEC2ERKS3_RKS5_RKS6_RKSA_RKSB_ - $_ZN7cutlass13device_kernelIN5flash19enable_sm80_to_sm89INS1_16FlashAttnBwdSm80INS1_25CollectiveMainloopBwdSm80ILi2ELi2EN4cute5tupleIJNS5_1CILi128EEES8_NS7_ILi64EEEEEENS_6half_tEfNS_4arch4Sm80ELb0ELb1ELb1ELb1ELb0ELb0ELb0ELb0ELi2ELi4ELi4ELi4ELb0EEENS1_21CollectiveEpilogueBwdISA_SB_SD_Li256ELb1ELb0ELi2EEENS1_19SingleTileSchedulerILb1ELb0ELb0ELi128EEEEEEEEEvNT_6ParamsE$_ZN4cute3eso3ESOILb1ELb0EJNS_1CILi1EEENS_5tupleIJNS2_ILi8EEEiiEEENS2_ILi64EEENS4_IJiNS2_ILi144EEENS2_ILi288EEEEEENS2_ILi512EEEEEC2ERKS3_RKS6_RKS7_RKSA_RKSB_)
$_ZN7cutlass13device_kernelIN5flash19enable_sm80_to_sm89INS1_16FlashAttnBwdSm80INS1_25CollectiveMainloopBwdSm80ILi2ELi2EN4cute5tupleIJNS5_1CILi128EEES8_NS7_ILi64EEEEEENS_6half_tEfNS_4arch4Sm80ELb0ELb1ELb1ELb1ELb0ELb0ELb0ELb0ELi2ELi4ELi4ELi4ELb0EEENS1_21CollectiveEpilogueBwdISA_SB_SD_Li256ELb1ELb0ELi2EEENS1_19SingleTileSchedulerILb1ELb0ELb0ELi128EEEEEEEEEvNT_6ParamsE$_ZN4cute3eso3ESOILb1ELb0EJNS_1CILi1EEENS_5tupleIJNS2_ILi8EEEiiEEENS2_ILi64EEENS4_IJiNS2_ILi144EEENS2_ILi288EEEEEENS2_ILi512EEEEEC2ERKS3_RKS6_RKS7_RKSA_RKSB_:
        /* <DEDUP_REMOVED lines=8> */
[----:B------:R-:W-:Y:S05]  /*8510*/  RET.REL.NODEC R34 `(_ZN7cutlass13device_kernelIN5flash19enable_sm80_to_sm89INS1_16FlashAttnBwdSm80INS1_25CollectiveMainloopBwdSm80ILi2ELi2EN4cute5tupleIJNS5_1CILi128EEES8_NS7_ILi64EEEEEENS_6half_tEfNS_4arch4Sm80ELb0ELb1ELb1ELb1ELb0ELb0ELb0ELb0ELi2ELi4ELi4ELi4ELb0EEENS1_21CollectiveEpilogueBwdISA_SB_SD_Li256ELb1ELb0ELi2EEENS1_19SingleTileSchedulerILb1ELb0ELb0ELi128EEEEEEEEEvNT_6ParamsE) ;  /* 0xffff7ae022007950 */ /* 0x000fea0003c3ffff */
        .type           $_ZN7cutlass13device_kernelIN5flash19enable_sm80_to_sm89INS1_16FlashAttnBwdSm80INS1_25CollectiveMainloopBwdSm80ILi2ELi2EN4cute5tupleIJNS5_1CILi128EEES8_NS7_ILi64EEEEEENS_6half_tEfNS_4arch4Sm80ELb0ELb1ELb1ELb1ELb0ELb0ELb0ELb0ELi2ELi4ELi4ELi4ELb0EEENS1_21CollectiveEpilogueBwdISA_SB_SD_Li256ELb1ELb0ELi2EEENS1_19SingleTileSchedulerILb1ELb0ELb0ELi128EEEEEEEEEvNT_6ParamsE$_ZN4cute3eso3ESOILb1ELb0EJNS_1CILi1EEENS_5tupleIJiiiEEENS2_ILi64EEENS4_IJNS2_ILi72EEENS2_ILi144EEENS2_ILi288EEEEEENS2_ILi512EEEEEC2ERKS3_RKS5_RKS6_RKSA_RKSB_,@function
        .size           $_ZN7cutlass13device_kernelIN5flash19enable_sm80_to_sm89INS1_16FlashAttnBwdSm80INS1_25CollectiveMainloopBwdSm80ILi2ELi2EN4cute5tupleIJNS5_1CILi128EEES8_NS7_ILi64EEEEEENS_6half_tEfNS_4arch4Sm80ELb0ELb1ELb1ELb1ELb0ELb0ELb0ELb0ELi2ELi4ELi4ELi4ELb0EEENS1_21CollectiveEpilogueBwdISA_SB_SD_Li256ELb1ELb0ELi2EEENS1_19SingleTileSchedulerILb1ELb0ELb0ELi128EEEEEEEEEvNT_6ParamsE$_ZN4cute3eso3ESOILb1ELb0EJNS_1CILi1EEENS_5tupleIJiiiEEENS2_ILi64EEENS4_IJNS2_ILi72EEENS2_ILi144EEENS2_ILi288EEEEEENS2_ILi512EEEEEC2ERKS3_RKS5_RKS6_RKSA_RKSB_,($_ZN7cutlass13device_kernelIN5flash19enable_sm80_to_sm89INS1_16FlashAttnBwdSm80INS1_25CollectiveMainloopBwdSm80ILi2ELi2EN4cute5tupleIJNS5_1CILi128EEES8_NS7_ILi64EEEEEENS_6half_tEfNS_4arch4Sm80ELb0ELb1ELb1ELb1ELb0ELb0ELb0ELb0ELi2ELi4ELi4ELi4ELb0EEENS1_21CollectiveEpilogueBwdISA_SB_SD_Li256ELb1ELb0ELi2EEENS1_19SingleTileSchedulerILb1ELb0ELb0ELi128EEEEEEEEEvNT_6ParamsE$_ZN4cute3eso3ESOILb1ELb0EJNS_1CILi1EEEiiiNS2_ILi144EEENS2_ILi512EEEEEC2ERKS3_RKiSA_SA_RKS4_RKS5_ - $_ZN7cutlass13device_kernelIN5flash19enable_sm80_to_sm89INS1_16FlashAttnBwdSm80INS1_25CollectiveMainloopBwdSm80ILi2ELi2EN4cute5tupleIJNS5_1CILi128EEES8_NS7_ILi64EEEEEENS_6half_tEfNS_4arch4Sm80ELb0ELb1ELb1ELb1ELb0ELb0ELb0ELb0ELi2ELi4ELi4ELi4ELb0EEENS1_21CollectiveEpilogueBwdISA_SB_SD_Li256ELb1ELb0ELi2EEENS1_19SingleTileSchedulerILb1ELb0ELb0ELi128EEEEEEEEEvNT_6ParamsE$_ZN4cute3eso3ESOILb1ELb0EJNS_1CILi1EEENS_5tupleIJiiiEEENS2_ILi64EEENS4_IJNS2_ILi72EEENS2_ILi144EEENS2_ILi288EEEEEENS2_ILi512EEEEEC2ERKS3_RKS5_RKS6_RKSA_RKSB_)
$_ZN7cutlass13device_kernelIN5flash19enable_sm80_to_sm89INS1_16FlashAttnBwdSm80INS1_25CollectiveMainloopBwdSm80ILi2ELi2EN4cute5tupleIJNS5_1CILi128EEES8_NS7_ILi64EEEEEENS_6half_tEfNS_4arch4Sm80ELb0ELb1ELb1ELb1ELb0ELb0ELb0ELb0ELi2ELi4ELi4ELi4ELb0EEENS1_21CollectiveEpilogueBwdISA_SB_SD_Li256ELb1ELb0ELi2EEENS1_19SingleTileSchedulerILb1ELb0ELb0ELi128EEEEEEEEEvNT_6ParamsE$_ZN4cute3eso3ESOILb1ELb0EJNS_1CILi1EEENS_5tupleIJiiiEEENS2_ILi64EEENS4_IJNS2_ILi72EEENS2_ILi144EEENS2_ILi288EEEEEENS2_ILi512EEEEEC2ERKS3_RKS5_RKS6_RKSA_RKSB_:
[----:B------:R-:W-:Y:S01]  /*8520*/  IADD3 R4, R81, -c[0x0][0x20], RZ ;  /* 0x8000080051047a10 */ /* 0x000fe20007ffe0ff */
[----:B------:R-:W-:Y:S01]  /*8530*/  IMAD.MOV.U32 R34, RZ, RZ, R6 ;  /* 0x000000ffff227224 */ /* 0x000fe200078e0006 */
[----:B------:R-:W-:-:S03]  /*8540*/  MOV R35, 0x0 ;  /* 0x0000000000237802 */ /* 0x000fc60000000f00 */
[----:B------:R1:W-:Y:S04]  /*8550*/  STL [R4], R2 ;  /* 0x0000000204007387 */ /* 0x0003e80000100800 */
[----:B------:R1:W-:Y:S04]  /*8560*/  STL [R4+0x4], R3 ;  /* 0x0000040304007387 */ /* 0x0003e80000100800 */
[----:B------:R1:W-:Y:S01]  /*8570*/  STL [R4+0x8], R5 ;  /* 0x0000080504007387 */ /* 0x0003e20000100800 */
[----:B------:R-:W-:Y:S05]  /*8580*/  RET.REL.NODEC R34 `(_ZN7cutlass13device_kernelIN5flash19enable_sm80_to_sm89INS1_16FlashAttnBwdSm80INS1_25CollectiveMainloopBwdSm80ILi2ELi2EN4cute5tupleIJNS5_1CILi128EEES8_NS7_ILi64EEEEEENS_6half_tEfNS_4arch4Sm80ELb0ELb1ELb1ELb1ELb0ELb0ELb0ELb0ELi2ELi4ELi4ELi4ELb0EEENS1_21CollectiveEpilogueBwdISA_SB_SD_Li256ELb1ELb0ELi2EEENS1_19SingleTileSchedulerILb1ELb0ELb0ELi128EEEEEEEEEvNT_6ParamsE) ;  /* 0xffff7a7022007950 */ /* 0x000fea0003c3ffff */
        .type           $_ZN7cutlass13device_kernelIN5flash19enable_sm80_to_sm89INS1_16FlashAttnBwdSm80INS1_25CollectiveMainloopBwdSm80ILi2ELi2EN4cute5tupleIJNS5_1CILi128EEES8_NS7_ILi64EEEEEENS_6half_tEfNS_4arch4Sm80ELb0ELb1ELb1ELb1ELb0ELb0ELb0ELb0ELi2ELi4ELi4ELi4ELb0EEENS1_21CollectiveEpilogueBwdISA_SB_SD_Li256ELb1ELb0ELi2EEENS1_19SingleTileSchedulerILb1ELb0ELb0ELi128EEEEEEEEEvNT_6ParamsE$_ZN4cute3eso3ESOILb1ELb0EJNS_1CILi1EEEiiiNS2_ILi144EEENS2_ILi512EEEEEC2ERKS3_RKiSA_SA_RKS4_RKS5_,@function
        .size           $_ZN7cutlass13device_kernelIN5flash19enable_sm80_to_sm89INS1_16FlashAttnBwdSm80INS1_25CollectiveMainloopBwdSm80ILi2ELi2EN4cute5tupleIJNS5_1CILi128EEES8_NS7_ILi64EEEEEENS_6half_tEfNS_4arch4Sm80ELb0ELb1ELb1ELb1ELb0ELb0ELb0ELb0ELi2ELi4ELi4ELi4ELb0EEENS1_21CollectiveEpilogueBwdISA_SB_SD_Li256ELb1ELb0ELi2EEENS1_19SingleTileSchedulerILb1ELb0ELb0ELi128EEEEEEEEEvNT_6ParamsE$_ZN4cute3eso3ESOILb1ELb0EJNS_1CILi1EEEiiiNS2_ILi144EEENS2_ILi512EEEEEC2ERKS3_RKiSA_SA_RKS4_RKS5_,($_ZN7cutlass13device_kernelIN5flash19enable_sm80_to_sm89INS1_16FlashAttnBwdSm80INS1_25CollectiveMainloopBwdSm80ILi2ELi2EN4cute5tupleIJNS5_1CILi128EEES8_NS7_ILi64EEEEEENS_6half_tEfNS_4arch4Sm80ELb0ELb1ELb1ELb1ELb0ELb0ELb0ELb0ELi2ELi4ELi4ELi4ELb0EEENS1_21CollectiveEpilogueBwdISA_SB_SD_Li256ELb1ELb0ELi2EEENS1_19SingleTileSchedulerILb1ELb0ELb0ELi128EEEEEEEEEvNT_6ParamsE$_ZN4cute3eso3ESOILb1ELb0EJNS_1CILi1EEEiiiNS2_ILi72EEENS2_ILi512EEEEEC2ERKS3_RKiSA_SA_RKS4_RKS5_ - $_ZN7cutlass13device_kernelIN5flash19enable_sm80_to_sm89INS1_16FlashAttnBwdSm80INS1_25CollectiveMainloopBwdSm80ILi2ELi2EN4cute5tupleIJNS5_1CILi128EEES8_NS7_ILi64EEEEEENS_6half_tEfNS_4arch4Sm80ELb0ELb1ELb1ELb1ELb0ELb0ELb0ELb0ELi2ELi4ELi4ELi4ELb0EEENS1_21CollectiveEpilogueBwdISA_SB_SD_Li256ELb1ELb0ELi2EEENS1_19SingleTileSchedulerILb1ELb0ELb0ELi128EEEEEEEEEvNT_6ParamsE$_ZN4cute3eso3ESOILb1ELb0EJNS_1CILi1EEEiiiNS2_ILi144EEENS2_ILi512EEEEEC2ERKS3_RKiSA_SA_RKS4_RKS5_)
$_ZN7cutlass13device_kernelIN5flash19enable_sm80_to_sm89INS1_16FlashAttnBwdSm80INS1_25CollectiveMainloopBwdSm80ILi2ELi2EN4cute5tupleIJNS5_1CILi128EEES8_NS7_ILi64EEEEEENS_6half_tEfNS_4arch4Sm80ELb0ELb1ELb1ELb1ELb0ELb0ELb0ELb0ELi2ELi4ELi4ELi4ELb0EEENS1_21CollectiveEpilogueBwdISA_SB_SD_Li256ELb1ELb0ELi2EEENS1_19SingleTileSchedulerILb1ELb0ELb0ELi128EEEEEEEEEvNT_6ParamsE$_ZN4cute3eso3ESOILb1ELb0EJNS_1CILi1EEEiiiNS2_ILi144EEENS2_ILi512EEEEEC2ERKS3_RKiSA_SA_RKS4_RKS5_:
        /* <DEDUP_REMOVED lines=11> */
        .type           $_ZN7cutlass13device_kernelIN5flash19enable_sm80_to_sm89INS1_16FlashAttnBwdSm80INS1_25CollectiveMainloopBwdSm80ILi2ELi2EN4cute5tupleIJNS5_1CILi128EEES8_NS7_ILi64EEEEEENS_6half_tEfNS_4arch4Sm80ELb0ELb1ELb1ELb1ELb0ELb0ELb0ELb0ELi2ELi4ELi4ELi4ELb0EEENS1_21CollectiveEpilogueBwdISA_SB_SD_Li256ELb1ELb0ELi2EEENS1_19SingleTileSchedulerILb1ELb0ELb0ELi128EEEEEEEEEvNT_6ParamsE$_ZN4cute3eso3ESOILb1ELb0EJNS_1CILi1EEEiiiNS2_ILi72EEENS2_ILi512EEEEEC2ERKS3_RKiSA_SA_RKS4_RKS5_,@function
        .size           $_ZN7cutlass13device_kernelIN5flash19enable_sm80_to_sm89INS1_16FlashAttnBwdSm80INS1_25CollectiveMainloopBwdSm80ILi2ELi2EN4cute5tupleIJNS5_1CILi128EEES8_NS7_ILi64EEEEEENS_6half_tEfNS_4arch4Sm80ELb0ELb1ELb1ELb1ELb0ELb0ELb0ELb0ELi2ELi4ELi4ELi4ELb0EEENS1_21CollectiveEpilogueBwdISA_SB_SD_Li256ELb1ELb0ELi2EEENS1_19SingleTileSchedulerILb1ELb0ELb0ELi128EEEEEEEEEvNT_6ParamsE$_ZN4cute3eso3ESOILb1ELb0EJNS_1CILi1EEEiiiNS2_ILi72EEENS2_ILi512EEEEEC2ERKS3_RKiSA_SA_RKS4_RKS5_,($_ZN7cutlass13device_kernelIN5flash19enable_sm80_to_sm89INS1_16FlashAttnBwdSm80INS1_25CollectiveMainloopBwdSm80ILi2ELi2EN4cute5tupleIJNS5_1CILi128EEES8_NS7_ILi64EEEEEENS_6half_tEfNS_4arch4Sm80ELb0ELb1ELb1ELb1ELb0ELb0ELb0ELb0ELi2ELi4ELi4ELi4ELb0EEENS1_21CollectiveEpilogueBwdISA_SB_SD_Li256ELb1ELb0ELi2EEENS1_19SingleTileSchedulerILb1ELb0ELb0ELi128EEEEEEEEEvNT_6ParamsE$_ZN4cute3eso3ESOILb1ELb0EJNS_1CILi8EEEiiEEC2ERKS3_RKiS8_ - $_ZN7cutlass13device_kernelIN5flash19enable_sm80_to_sm89INS1_16FlashAttnBwdSm80INS1_25CollectiveMainloopBwdSm80ILi2ELi2EN4cute5tupleIJNS5_1CILi128EEES8_NS7_ILi64EEEEEENS_6half_tEfNS_4arch4Sm80ELb0ELb1ELb1ELb1ELb0ELb0ELb0ELb0ELi2ELi4ELi4ELi4ELb0EEENS1_21CollectiveEpilogueBwdISA_SB_SD_Li256ELb1ELb0ELi2EEENS1_19SingleTileSchedulerILb1ELb0ELb0ELi128EEEEEEEEEvNT_6ParamsE$_ZN4cute3eso3ESOILb1ELb0EJNS_1CILi1EEEiiiNS2_ILi72EEENS2_ILi512EEEEEC2ERKS3_RKiSA_SA_RKS4_RKS5_)
$_ZN7cutlass13device_kernelIN5flash19enable_sm80_to_sm89INS1_16FlashAttnBwdSm80INS1_25CollectiveMainloopBwdSm80ILi2ELi2EN4cute5tupleIJNS5_1CILi128EEES8_NS7_ILi64EEEEEENS_6half_tEfNS_4arch4Sm80ELb0ELb1ELb1ELb1ELb0ELb0ELb0ELb0ELi2ELi4ELi4ELi4ELb0EEENS1_21CollectiveEpilogueBwdISA_SB_SD_Li256ELb1ELb0ELi2EEENS1_19SingleTileSchedulerILb1ELb0ELb0ELi128EEEEEEEEEvNT_6ParamsE$_ZN4cute3eso3ESOILb1ELb0EJNS_1CILi1EEEiiiNS2_ILi72EEENS2_ILi512EEEEEC2ERKS3_RKiSA_SA_RKS4_RKS5_:
        /* <DEDUP_REMOVED lines=11> */
        .type           $_ZN7cutlass13device_kernelIN5flash19enable_sm80_to_sm89INS1_16FlashAttnBwdSm80INS1_25CollectiveMainloopBwdSm80ILi2ELi2EN4cute5tupleIJNS5_1CILi128EEES8_NS7_ILi64EEEEEENS_6half_tEfNS_4arch4Sm80ELb0ELb1ELb1ELb1ELb0ELb0ELb0ELb0ELi2ELi4ELi4ELi4ELb0EEENS1_21CollectiveEpilogueBwdISA_SB_SD_Li256ELb1ELb0ELi2EEENS1_19SingleTileSchedulerILb1ELb0ELb0ELi128EEEEEEEEEvNT_6ParamsE$_ZN4cute3eso3ESOILb1ELb0EJNS_1CILi8EEEiiEEC2ERKS3_RKiS8_,@function
        .size           $_ZN7cutlass13device_kernelIN5flash19enable_sm80_to_sm89INS1_16FlashAttnBwdSm80INS1_25CollectiveMainloopBwdSm80ILi2ELi2EN4cute5tupleIJNS5_1CILi128EEES8_NS7_ILi64EEEEEENS_6half_tEfNS_4arch4Sm80ELb0ELb1ELb1ELb1ELb0ELb0ELb0ELb0ELi2ELi4ELi4ELi4ELb0EEENS1_21CollectiveEpilogueBwdISA_SB_SD_Li256ELb1ELb0ELi2EEENS1_19SingleTileSchedulerILb1ELb0ELb0ELi128EEEEEEEEEvNT_6ParamsE$_ZN4cute3eso3ESOILb1ELb0EJNS_1CILi8EEEiiEEC2ERKS3_RKiS8_,($_ZN7cutlass13device_kernelIN5flash19enable_sm80_to_sm89INS1_16FlashAttnBwdSm80INS1_25CollectiveMainloopBwdSm80ILi2ELi2EN4cute5tupleIJNS5_1CILi128EEES8_NS7_ILi64EEEEEENS_6half_tEfNS_4arch4Sm80ELb0ELb1ELb1ELb1ELb0ELb0ELb0ELb0ELi2ELi4ELi4ELi4ELb0EEENS1_21CollectiveEpilogueBwdISA_SB_SD_Li256ELb1ELb0ELi2EEENS1_19SingleTileSchedulerILb1ELb0ELb0ELi128EEEEEEEEEvNT_6ParamsE$_ZN4cute3eso3ESOILb1ELb0EJNS_1CILi8EEEiiiNS2_ILi144EEENS2_ILi512EEEEEC2ERKS3_RKiSA_SA_RKS4_RKS5_ - $_ZN7cutlass13device_kernelIN5flash19enable_sm80_to_sm89INS1_16FlashAttnBwdSm80INS1_25CollectiveMainloopBwdSm80ILi2ELi2EN4cute5tupleIJNS5_1CILi128EEES8_NS7_ILi64EEEEEENS_6half_tEfNS_4arch4Sm80ELb0ELb1ELb1ELb1ELb0ELb0ELb0ELb0ELi2ELi4ELi4ELi4ELb0EEENS1_21CollectiveEpilogueBwdISA_SB_SD_Li256ELb1ELb0ELi2EEENS1_19SingleTileSchedulerILb1ELb0ELb0ELi128EEEEEEEEEvNT_6ParamsE$_ZN4cute3eso3ESOILb1ELb0EJNS_1CILi8EEEiiEEC2ERKS3_RKiS8_)
$_ZN7cutlass13device_kernelIN5flash19enable_sm80_to_sm89INS1_16FlashAttnBwdSm80INS1_25CollectiveMainloopBwdSm80ILi2ELi2EN4cute5tupleIJNS5_1CILi128EEES8_NS7_ILi64EEEEEENS_6half_tEfNS_4arch4Sm80ELb0ELb1ELb1ELb1ELb0ELb0ELb0ELb0ELi2ELi4ELi4ELi4ELb0EEENS1_21CollectiveEpilogueBwdISA_SB_SD_Li256ELb1ELb0ELi2EEENS1_19SingleTileSchedulerILb1ELb0ELb0ELi128EEEEEEEEEvNT_6ParamsE$_ZN4cute3eso3ESOILb1ELb0EJNS_1CILi8EEEiiEEC2ERKS3_RKiS8_:
[----:B------:R-:W-:Y:S02]  /*86f0*/  IADD3 R3, R81, -c[0x0][0x20], RZ ;  /* 0x8000080051037a10 */ /* 0x000fe40007ffe0ff */
[----:B------:R-:W-:-:S03]  /*8700*/  IADD3 R2, R83, -c[0x0][0x20], RZ ;  /* 0x8000080053027a10 */ /* 0x000fc60007ffe0ff */
[----:B------:R1:W-:Y:S04]  /*8710*/  STL [R3], R26 ;  /* 0x0000001a03007387 */ /* 0x0003e80000100800 */
[----:B------:R-:W2:Y:S01]  /*8720*/  LDL R2, [R2] ;  /* 0x0000000002027983 */ /* 0x000ea20000100800 */
[----:B------:R-:W-:-:S03]  /*8730*/  IMAD.MOV.U32 R5, RZ, RZ, 0x0 ;  /* 0x00000000ff057424 */ /* 0x000fc600078e00ff */
[----:B--2---:R1:W-:Y:S01]  /*8740*/  STL [R3+0x4], R2 ;  /* 0x0000040203007387 */ /* 0x0043e20000100800 */
[----:B------:R-:W-:Y:S05]  /*8750*/  RET.REL.NODEC R4 `(_ZN7cutlass13device_kernelIN5flash19enable_sm80_to_sm89INS1_16FlashAttnBwdSm80INS1_25CollectiveMainloopBwdSm80ILi2ELi2EN4cute5tupleIJNS5_1CILi128EEES8_NS7_ILi64EEEEEENS_6half_tEfNS_4arch4Sm80ELb0ELb1ELb1ELb1ELb0ELb0ELb0ELb0ELi2ELi4ELi4ELi4ELb0EEENS1_21CollectiveEpilogueBwdISA_SB_SD_Li256ELb1ELb0ELi2EEENS1_19SingleTileSchedulerILb1ELb0ELb0ELi128EEEEEEEEEvNT_6ParamsE) ;  /* 0xffff78a004007950 */ /* 0x000fea0003c3ffff */
        .type           $_ZN7cutlass13device_kernelIN5flash19enable_sm80_to_sm89INS1_16FlashAttnBwdSm80INS1_25CollectiveMainloopBwdSm80ILi2ELi2EN4cute5tupleIJNS5_1CILi128EEES8_NS7_ILi64EEEEEENS_6half_tEfNS_4arch4Sm80ELb0ELb1ELb1ELb1ELb0ELb0ELb0ELb0ELi2ELi4ELi4ELi4ELb0EEENS1_21CollectiveEpilogueBwdISA_SB_SD_Li256ELb1ELb0ELi2EEENS1_19SingleTileSchedulerILb1ELb0ELb0ELi128EEEEEEEEEvNT_6ParamsE$_ZN4cute3eso3ESOILb1ELb0EJNS_1CILi8EEEiiiNS2_ILi144EEENS2_ILi512EEEEEC2ERKS3_RKiSA_SA_RKS4_RKS5_,@function
        .size           $_ZN7cutlass13device_kernelIN5flash19enable_sm80_to_sm89INS1_16FlashAttnBwdSm80INS1_25CollectiveMainloopBwdSm80ILi2ELi2EN4cute5tupleIJNS5_1CILi128EEES8_NS7_ILi64EEEEEENS_6half_tEfNS_4arch4Sm80ELb0ELb1ELb1ELb1ELb0ELb0ELb0ELb0ELi2ELi4ELi4ELi4ELb0EEENS1_21CollectiveEpilogueBwdISA_SB_SD_Li256ELb1ELb0ELi2EEENS1_19SingleTileSchedulerILb1ELb0ELb0ELi128EEEEEEEEEvNT_6ParamsE$_ZN4cute3eso3ESOILb1ELb0EJNS_1CILi8EEEiiiNS2_ILi144EEENS2_ILi512EEEEEC2ERKS3_RKiSA_SA_RKS4_RKS5_,($_ZN7cutlass13device_kernelIN5flash19enable_sm80_to_sm89INS1_16FlashAttnBwdSm80INS1_25CollectiveMainloopBwdSm80ILi2ELi2EN4cute5tupleIJNS5_1CILi128EEES8_NS7_ILi64EEEEEENS_6half_tEfNS_4arch4Sm80ELb0ELb1ELb1ELb1ELb0ELb0ELb0ELb0ELi2ELi4ELi4ELi4ELb0EEENS1_21CollectiveEpilogueBwdISA_SB_SD_Li256ELb1ELb0ELi2EEENS1_19SingleTileSchedulerILb1ELb0ELb0ELi128EEEEEEEEEvNT_6ParamsE$_ZN4cute3eso3ESOILb1ELb0EJNS_5tupleIJNS2_IJNS_1CILi1EEENS3_ILi0EEEEEENS2_IJS5_S5_EEEEEENS2_IJS5_iEEEEEC2ERKS8_RKS9_ - $_ZN7cutlass13device_kernelIN5flash19enable_sm80_to_sm89INS1_16FlashAttnBwdSm80INS1_25CollectiveMainloopBwdSm80ILi2ELi2EN4cute5tupleIJNS5_1CILi128EEES8_NS7_ILi64EEEEEENS_6half_tEfNS_4arch4Sm80ELb0ELb1ELb1ELb1ELb0ELb0ELb0ELb0ELi2ELi4ELi4ELi4ELb0EEENS1_21CollectiveEpilogueBwdISA_SB_SD_Li256ELb1ELb0ELi2EEENS1_19SingleTileSchedulerILb1ELb0ELb0ELi128EEEEEEEEEvNT_6ParamsE$_ZN4cute3eso3ESOILb1ELb0EJNS_1CILi8EEEiiiNS2_ILi144EEENS2_ILi512EEEEEC2ERKS3_RKiSA_SA_RKS4_RKS5_)
$_ZN7cutlass13device_kernelIN5flash19enable_sm80_to_sm89INS1_16FlashAttnBwdSm80INS1_25CollectiveMainloopBwdSm80ILi2ELi2EN4cute5tupleIJNS5_1CILi128EEES8_NS7_ILi64EEEEEENS_6half_tEfNS_4arch4Sm80ELb0ELb1ELb1ELb1ELb0ELb0ELb0ELb0ELi2ELi4ELi4ELi4ELb0EEENS1_21CollectiveEpilogueBwdISA_SB_SD_Li256ELb1ELb0ELi2EEENS1_19SingleTileSchedulerILb1ELb0ELb0ELi128EEEEEEEEEvNT_6ParamsE$_ZN4cute3eso3ESOILb1ELb0EJNS_1CILi8EEEiiiNS2_ILi144EEENS2_ILi512EEEEEC2ERKS3_RKiSA_SA_RKS4_RKS5_:
        /* <DEDUP_REMOVED lines=9> */
[----:B------:R-:W-:Y:S05]  /*87f0*/  RET.REL.NODEC R4 `(_ZN7cutlass13device_kernelIN5flash19enable_sm80_to_sm89INS1_16FlashAttnBwdSm80INS1_25CollectiveMainloopBwdSm80ILi2ELi2EN4cute5tupleIJNS5_1CILi128EEES8_NS7_ILi64EEEEEENS_6half_tEfNS_4arch4Sm80ELb0ELb1ELb1ELb1ELb0ELb0ELb0ELb0ELi2ELi4ELi4ELi4ELb0EEENS1_21CollectiveEpilogueBwdISA_SB_SD_Li256ELb1ELb0ELi2EEENS1_19SingleTileSchedulerILb1ELb0ELb0ELi128EEEEEEEEEvNT_6ParamsE) ;  /* 0xffff780004007950 */ /* 0x000fea0003c3ffff */
        .type           $_ZN7cutlass13device_kernelIN5flash19enable_sm80_to_sm89INS1_16FlashAttnBwdSm80INS1_25CollectiveMainloopBwdSm80ILi2ELi2EN4cute5tupleIJNS5_1CILi128EEES8_NS7_ILi64EEEEEENS_6half_tEfNS_4arch4Sm80ELb0ELb1ELb1ELb1ELb0ELb0ELb0ELb0ELi2ELi4ELi4ELi4ELb0EEENS1_21CollectiveEpilogueBwdISA_SB_SD_Li256ELb1ELb0ELi2EEENS1_19SingleTileSchedulerILb1ELb0ELb0ELi128EEEEEEEEEvNT_6ParamsE$_ZN4cute3eso3ESOILb1ELb0EJNS_5tupleIJNS2_IJNS_1CILi1EEENS3_ILi0EEEEEENS2_IJS5_S5_EEEEEENS2_IJS5_iEEEEEC2ERKS8_RKS9_,@function
        .size           $_ZN7cutlass13device_kernelIN5flash19enable_sm80_to_sm89INS1_16FlashAttnBwdSm80INS1_25CollectiveMainloopBwdSm80ILi2ELi2EN4cute5tupleIJNS5_1CILi128EEES8_NS7_ILi64EEEEEENS_6half_tEfNS_4arch4Sm80ELb0ELb1ELb1ELb1ELb0ELb0ELb0ELb0ELi2ELi4ELi4ELi4ELb0EEENS1_21CollectiveEpilogueBwdISA_SB_SD_Li256ELb1ELb0ELi2EEENS1_19SingleTileSchedulerILb1ELb0ELb0ELi128EEEEEEEEEvNT_6ParamsE$_ZN4cute3eso3ESOILb1ELb0EJNS_5tupleIJNS2_IJNS_1CILi1EEENS3_ILi0EEEEEENS2_IJS5_S5_EEEEEENS2_IJS5_iEEEEEC2ERKS8_RKS9_,($_ZN7cutlass13device_kernelIN5flash19enable_sm80_to_sm89INS1_16FlashAttnBwdSm80INS1_25CollectiveMainloopBwdSm80ILi2ELi2EN4cute5tupleIJNS5_1CILi128EEES8_NS7_ILi64EEEEEENS_6half_tEfNS_4arch4Sm80ELb0ELb1ELb1ELb1ELb0ELb0ELb0ELb0ELi2ELi4ELi4ELi4ELb0EEENS1_21CollectiveEpilogueBwdISA_SB_SD_Li256ELb1ELb0ELi2EEENS1_19SingleTileSchedulerILb1ELb0ELb0ELi128EEEEEEEEEvNT_6ParamsE$_ZN4cute3eso3ESOILb1ELb0EJNS_5tupleIJNS2_IJNS_1CILi1EEENS3_ILi0EEEEEES5_EEENS2_IJNS2_IJS5_S5_EEEiEEEEEC2ERKS7_RKS9_ - $_ZN7cutlass13device_kernelIN5flash19enable_sm80_to_sm89INS1_16FlashAttnBwdSm80INS1_25CollectiveMainloopBwdSm80ILi2ELi2EN4cute5tupleIJNS5_1CILi128EEES8_NS7_ILi64EEEEEENS_6half_tEfNS_4arch4Sm80ELb0ELb1ELb1ELb1ELb0ELb0ELb0ELb0ELi2ELi4ELi4ELi4ELb0EEENS1_21CollectiveEpilogueBwdISA_SB_SD_Li256ELb1ELb0ELi2EEENS1_19SingleTileSchedulerILb1ELb0ELb0ELi128EEEEEEEEEvNT_6ParamsE$_ZN4cute3eso3ESOILb1ELb0EJNS_5tupleIJNS2_IJNS_1CILi1EEENS3_ILi0EEEEEENS2_IJS5_S5_EEEEEENS2_IJS5_iEEEEEC2ERKS8_RKS9_)
$_ZN7cutlass13device_kernelIN5flash19enable_sm80_to_sm89INS1_16FlashAttnBwdSm80INS1_25CollectiveMainloopBwdSm80ILi2ELi2EN4cute5tupleIJNS5_1CILi128EEES8_NS7_ILi64EEEEEENS_6half_tEfNS_4arch4Sm80ELb0ELb1ELb1ELb1ELb0ELb0ELb0ELb0ELi2ELi4ELi4ELi4ELb0EEENS1_21CollectiveEpilogueBwdISA_SB_SD_Li256ELb1ELb0ELi2EEENS1_19SingleTileSchedulerILb1ELb0ELb0ELi128EEEEEEEEEvNT_6ParamsE$_ZN4cute3eso3ESOILb1ELb0EJNS_5tupleIJNS2_IJNS_1CILi1EEENS3_ILi0EEEEEENS2_IJS5_S5_EEEEEENS2_IJS5_iEEEEEC2ERKS8_RKS9_:
[----:B------:R-:W-:Y:S02]  /*8800*/  IADD3 R10, R10, -c[0x0][0x20], RZ ;  /* 0x800008000a0a7a10 */ /* 0x000fe40007ffe0ff */
[----:B------:R-:W-:-:S03]  /*8810*/  MOV R13, 0x0 ;  /* 0x00000000000d7802 */ /* 0x000fc60000000f00 */
[----:B------:R1:W-:Y:S01]  /*8820*/  STL [R10], R11 ;  /* 0x0000000b0a007387 */ /* 0x0003e20000100800 */
[----:B------:R-:W-:Y:S05]  /*8830*/  RET.REL.NODEC R12 `(_ZN7cutlass13device_kernelIN5flash19enable_sm80_to_sm89INS1_16FlashAttnBwdSm80INS1_25CollectiveMainloopBwdSm80ILi2ELi2EN4cute5tupleIJNS5_1CILi128EEES8_NS7_ILi64EEEEEENS_6half_tEfNS_4arch4Sm80ELb0ELb1ELb1ELb1ELb0ELb0ELb0ELb0ELi2ELi4ELi4ELi4ELb0EEENS1_21CollectiveEpilogueBwdISA_SB_SD_Li256ELb1ELb0ELi2EEENS1_19SingleTileSchedulerILb1ELb0ELb0ELi128EEEEEEEEEvNT_6ParamsE) ;  /* 0xffff77c00c007950 */ /* 0x000fea0003c3ffff */
        .type           $_ZN7cutlass13device_kernelIN5flash19enable_sm80_to_sm89INS1_16FlashAttnBwdSm80INS1_25CollectiveMainloopBwdSm80ILi2ELi2EN4cute5tupleIJNS5_1CILi128EEES8_NS7_ILi64EEEEEENS_6half_tEfNS_4arch4Sm80ELb0ELb1ELb1ELb1ELb0ELb0ELb0ELb0ELi2ELi4ELi4ELi4ELb0EEENS1_21CollectiveEpilogueBwdISA_SB_SD_Li256ELb1ELb0ELi2EEENS1_19SingleTileSchedulerILb1ELb0ELb0ELi128EEEEEEEEEvNT_6ParamsE$_ZN4cute3eso3ESOILb1ELb0EJNS_5tupleIJNS2_IJNS_1CILi1EEENS3_ILi0EEEEEES5_EEENS2_IJNS2_IJS5_S5_EEEiEEEEEC2ERKS7_RKS9_,@function
        .size           $_ZN7cutlass13device_kernelIN5flash19enable_sm80_to_sm89INS1_16FlashAttnBwdSm80INS1_25CollectiveMainloopBwdSm80ILi2ELi2EN4cute5tupleIJNS5_1CILi128EEES8_NS7_ILi64EEEEEENS_6half_tEfNS_4arch4Sm80ELb0ELb1ELb1ELb1ELb0ELb0ELb0ELb0ELi2ELi4ELi4ELi4ELb0EEENS1_21CollectiveEpilogueBwdISA_SB_SD_Li256ELb1ELb0ELi2EEENS1_19SingleTileSchedulerILb1ELb0ELb0ELi128EEEEEEEEEvNT_6ParamsE$_ZN4cute3eso3ESOILb1ELb0EJNS_5tupleIJNS2_IJNS_1CILi1EEENS3_ILi0EEEEEES5_EEENS2_IJNS2_IJS5_S5_EEEiEEEEEC2ERKS7_RKS9_,($_ZN7cutlass13device_kernelIN5flash19enable_sm80_to_sm89INS1_16FlashAttnBwdSm80INS1_25CollectiveMainloopBwdSm80ILi2ELi2EN4cute5tupleIJNS5_1CILi128EEES8_NS7_ILi64EEEEEENS_6half_tEfNS_4arch4Sm80ELb0ELb1ELb1ELb1ELb0ELb0ELb0ELb0ELi2ELi4ELi4ELi4ELb0EEENS1_21CollectiveEpilogueBwdISA_SB_SD_Li256ELb1ELb0ELi2EEENS1_19SingleTileSchedulerILb1ELb0ELb0ELi128EEEEEEEEEvNT_6ParamsE$_ZN4cute3eso3ESOILb1ELb0EJNS_5tupleIJNS_1CILi0EEES4_EEEiEEC2ERKS5_RKi - $_ZN7cutlass13device_kernelIN5flash19enable_sm80_to_sm89INS1_16FlashAttnBwdSm80INS1_25CollectiveMainloopBwdSm80ILi2ELi2EN4cute5tupleIJNS5_1CILi128EEES8_NS7_ILi64EEEEEENS_6half_tEfNS_4arch4Sm80ELb0ELb1ELb1ELb1ELb0ELb0ELb0ELb0ELi2ELi4ELi4ELi4ELb0EEENS1_21CollectiveEpilogueBwdISA_SB_SD_Li256ELb1ELb0ELi2EEENS1_19SingleTileSchedulerILb1ELb0ELb0ELi128EEEEEEEEEvNT_6ParamsE$_ZN4cute3eso3ESOILb1ELb0EJNS_5tupleIJNS2_IJNS_1CILi1EEENS3_ILi0EEEEEES5_EEENS2_IJNS2_IJS5_S5_EEEiEEEEEC2ERKS7_RKS9_)
$_ZN7cutlass13device_kernelIN5flash19enable_sm80_to_sm89INS1_16FlashAttnBwdSm80INS1_25CollectiveMainloopBwdSm80ILi2ELi2EN4cute5tupleIJNS5_1CILi128EEES8_NS7_ILi64EEEEEENS_6half_tEfNS_4arch4Sm80ELb0ELb1ELb1ELb1ELb0ELb0ELb0ELb0ELi2ELi4ELi4ELi4ELb0EEENS1_21CollectiveEpilogueBwdISA_SB_SD_Li256ELb1ELb0ELi2EEENS1_19SingleTileSchedulerILb1ELb0ELb0ELi128EEEEEEEEEvNT_6ParamsE$_ZN4cute3eso3ESOILb1ELb0EJNS_5tupleIJNS2_IJNS_1CILi1EEENS3_ILi0EEEEEES5_EEENS2_IJNS2_IJS5_S5_EEEiEEEEEC2ERKS7_RKS9_:
[----:B------:R-:W-:Y:S02]  /*8840*/  IADD3 R10, R82, -c[0x0][0x20], RZ ;  /* 0x80000800520a7a10 */ /* 0x000fe40007ffe0ff */
[----:B------:R-:W-:-:S03]  /*8850*/  MOV R13, 0x0 ;  /* 0x00000000000d7802 */ /* 0x000fc60000000f00 */
[----:B------:R1:W-:Y:S01]  /*8860*/  STL [R10], R11 ;  /* 0x0000000b0a007387 */ /* 0x0003e20000100800 */
[----:B------:R-:W-:Y:S05]  /*8870*/  RET.REL.NODEC R12 `(_ZN7cutlass13device_kernelIN5flash19enable_sm80_to_sm89INS1_16FlashAttnBwdSm80INS1_25CollectiveMainloopBwdSm80ILi2ELi2EN4cute5tupleIJNS5_1CILi128EEES8_NS7_ILi64EEEEEENS_6half_tEfNS_4arch4Sm80ELb0ELb1ELb1ELb1ELb0ELb0ELb0ELb0ELi2ELi4ELi4ELi4ELb0EEENS1_21CollectiveEpilogueBwdISA_SB_SD_Li256ELb1ELb0ELi2EEENS1_19SingleTileSchedulerILb1ELb0ELb0ELi128EEEEEEEEEvNT_6ParamsE) ;  /* 0xffff77800c007950 */ /* 0x000fea0003c3ffff */
        .type           $_ZN7cutlass13device_kernelIN5flash19enable_sm80_to_sm89INS1_16FlashAttnBwdSm80INS1_25CollectiveMainloopBwdSm80ILi2ELi2EN4cute5tupleIJNS5_1CILi128EEES8_NS7_ILi64EEEEEENS_6half_tEfNS_4arch4Sm80ELb0ELb1ELb1ELb1ELb0ELb0ELb0ELb0ELi2ELi4ELi4ELi4ELb0EEENS1_21CollectiveEpilogueBwdISA_SB_SD_Li256ELb1ELb0ELi2EEENS1_19SingleTileSchedulerILb1ELb0ELb0ELi128EEEEEEEEEvNT_6ParamsE$_ZN4cute3eso3ESOILb1ELb0EJNS_5tupleIJNS_1CILi0EEES4_EEEiEEC2ERKS5_RKi,@function
        .size           $_ZN7cutlass13device_kernelIN5flash19enable_sm80_to_sm89INS1_16FlashAttnBwdSm80INS1_25CollectiveMainloopBwdSm80ILi2ELi2EN4cute5tupleIJNS5_1CILi128EEES8_NS7_ILi64EEEEEENS_6half_tEfNS_4arch4Sm80ELb0ELb1ELb1ELb1ELb0ELb0ELb0ELb0ELi2ELi4ELi4ELi4ELb0EEENS1_21CollectiveEpilogueBwdISA_SB_SD_Li256ELb1ELb0ELi2EEENS1_19SingleTileSchedulerILb1ELb0ELb0ELi128EEEEEEEEEvNT_6ParamsE$_ZN4cute3eso3ESOILb1ELb0EJNS_5tupleIJNS_1CILi0EEES4_EEEiEEC2ERKS5_RKi,($_ZN7cutlass13device_kernelIN5flash19enable_sm80_to_sm89INS1_16FlashAttnBwdSm80INS1_25CollectiveMainloopBwdSm80ILi2ELi2EN4cute5tupleIJNS5_1CILi128EEES8_NS7_ILi64EEEEEENS_6half_tEfNS_4arch4Sm80ELb0ELb1ELb1ELb1ELb0ELb0ELb0ELb0ELi2ELi4ELi4ELi4ELb0EEENS1_21CollectiveEpilogueBwdISA_SB_SD_Li256ELb1ELb0ELi2EEENS1_19SingleTileSchedulerILb1ELb0ELb0ELi128EEEEEEEEEvNT_6ParamsE$_ZN4cute3eso3ESOILb1ELb0EJNS_5tupleIJNS_1CILi1EEENS3_ILi0EEEEEENS2_IJiEEEEEC2ERKS6_RKS7_ - $_ZN7cutlass13device_kernelIN5flash19enable_sm80_to_sm89INS1_16FlashAttnBwdSm80INS1_25CollectiveMainloopBwdSm80ILi2ELi2EN4cute5tupleIJNS5_1CILi128EEES8_NS7_ILi64EEEEEENS_6half_tEfNS_4arch4Sm80ELb0ELb1ELb1ELb1ELb0ELb0ELb0ELb0ELi2ELi4ELi4ELi4ELb0EEENS1_21CollectiveEpilogueBwdISA_SB_SD_Li256ELb1ELb0ELi2EEENS1_19SingleTileSchedulerILb1ELb0ELb0ELi128EEEEEEEEEvNT_6ParamsE$_ZN4cute3eso3ESOILb1ELb0EJNS_5tupleIJNS_1CILi0EEES4_EEEiEEC2ERKS5_RKi)
$_ZN7cutlass13device_kernelIN5flash19enable_sm80_to_sm89INS1_16FlashAttnBwdSm80INS1_25CollectiveMainloopBwdSm80ILi2ELi2EN4cute5tupleIJNS5_1CILi128EEES8_NS7_ILi64EEEEEENS_6half_tEfNS_4arch4Sm80ELb0ELb1ELb1ELb1ELb0ELb0ELb0ELb0ELi2ELi4ELi4ELi4ELb0EEENS1_21CollectiveEpilogueBwdISA_SB_SD_Li256ELb1ELb0ELi2EEENS1_19SingleTileSchedulerILb1ELb0ELb0ELi128EEEEEEEEEvNT_6ParamsE$_ZN4cute3eso3ESOILb1ELb0EJNS_5tupleIJNS_1CILi0EEES4_EEEiEEC2ERKS5_RKi:
[----:B------:R-:W-:Y:S02]  /*8880*/  IADD3 R10, R82, -c[0x0][0x20], RZ ;  /* 0x80000800520a7a10 */ /* 0x000fe40007ffe0ff */
[----:B------:R-:W-:-:S03]  /*8890*/  MOV R13, 0x0 ;  /* 0x00000000000d7802 */ /* 0x000fc60000000f00 */
[----:B------:R1:W-:Y:S01]  /*88a0*/  STL [R10], R11 ;  /* 0x0000000b0a007387 */ /* 0x0003e20000100800 */
[----:B------:R-:W-:Y:S05]  /*88b0*/  RET.REL.NODEC R12 `(_ZN7cutlass13device_kernelIN5flash19enable_sm80_to_sm89INS1_16FlashAttnBwdSm80INS1_25CollectiveMainloopBwdSm80ILi2ELi2EN4cute5tupleIJNS5_1CILi128EEES8_NS7_ILi64EEEEEENS_6half_tEfNS_4arch4Sm80ELb0ELb1ELb1ELb1ELb0ELb0ELb0ELb0ELi2ELi4ELi4ELi4ELb0EEENS1_21CollectiveEpilogueBwdISA_SB_SD_Li256ELb1ELb0ELi2EEENS1_19SingleTileSchedulerILb1ELb0ELb0ELi128EEEEEEEEEvNT_6ParamsE) ;  /* 0xffff77400c007950 */ /* 0x000fea0003c3ffff */
        .type           $_ZN7cutlass13device_kernelIN5flash19enable_sm80_to_sm89INS1_16FlashAttnBwdSm80INS1_25CollectiveMainloopBwdSm80ILi2ELi2EN4cute5tupleIJNS5_1CILi128EEES8_NS7_ILi64EEEEEENS_6half_tEfNS_4arch4Sm80ELb0ELb1ELb1ELb1ELb0ELb0ELb0ELb0ELi2ELi4ELi4ELi4ELb0EEENS1_21CollectiveEpilogueBwdISA_SB_SD_Li256ELb1ELb0ELi2EEENS1_19SingleTileSchedulerILb1ELb0ELb0ELi128EEEEEEEEEvNT_6ParamsE$_ZN4cute3eso3ESOILb1ELb0EJNS_5tupleIJNS_1CILi1EEENS3_ILi0EEEEEENS2_IJiEEEEEC2ERKS6_RKS7_,@function
        .size           $_ZN7cutlass13device_kernelIN5flash19enable_sm80_to_sm89INS1_16FlashAttnBwdSm80INS1_25CollectiveMainloopBwdSm80ILi2ELi2EN4cute5tupleIJNS5_1CILi128EEES8_NS7_ILi64EEEEEENS_6half_tEfNS_4arch4Sm80ELb0ELb1ELb1ELb1ELb0ELb0ELb0ELb0ELi2ELi4ELi4ELi4ELb0EEENS1_21CollectiveEpilogueBwdISA_SB_SD_Li256ELb1ELb0ELi2EEENS1_19SingleTileSchedulerILb1ELb0ELb0ELi128EEEEEEEEEvNT_6ParamsE$_ZN4cute3eso3ESOILb1ELb0EJNS_5tupleIJNS_1CILi1EEENS3_ILi0EEEEEENS2_IJiEEEEEC2ERKS6_RKS7_,($_ZN7cutlass13device_kernelIN5flash19enable_sm80_to_sm89INS1_16FlashAttnBwdSm80INS1_25CollectiveMainloopBwdSm80ILi2ELi2EN4cute5tupleIJNS5_1CILi128EEES8_NS7_ILi64EEEEEENS_6half_tEfNS_4arch4Sm80ELb0ELb1ELb1ELb1ELb0ELb0ELb0ELb0ELi2ELi4ELi4ELi4ELb0EEENS1_21CollectiveEpilogueBwdISA_SB_SD_Li256ELb1ELb0ELi2EEENS1_19SingleTileSchedulerILb1ELb0ELb0ELi128EEEEEEEEEvNT_6ParamsE$_ZN4cute3eso3ESOILb1ELb0EJNS_6LayoutINS_5tupleIJNS3_IJNS3_IJNS3_IJNS_1CILi4EEENS4_ILi2EEEEEENS4_ILi1EEEEEES8_EEENS3_IJNS3_IJNS3_IJS8_S8_EEES8_EEES6_EEEEEENS3_IJNS3_IJNS3_IJNS3_IJS8_NS4_ILi32EEEEEENS4_ILi0EEEEEESH_EEENS3_IJNS3_IJNS3_IJSH_SH_EEESH_EEENS4_ILi64EEEEEEEEEEENS_10ViewEngineIPN7cutlass6half_tEEEEEC2ERKSP_RKSU_ - $_ZN7cutlass13device_kernelIN5flash19enable_sm80_to_sm89INS1_16FlashAttnBwdSm80INS1_25CollectiveMainloopBwdSm80ILi2ELi2EN4cute5tupleIJNS5_1CILi128EEES8_NS7_ILi64EEEEEENS_6half_tEfNS_4arch4Sm80ELb0ELb1ELb1ELb1ELb0ELb0ELb0ELb0ELi2ELi4ELi4ELi4ELb0EEENS1_21CollectiveEpilogueBwdISA_SB_SD_Li256ELb1ELb0ELi2EEENS1_19SingleTileSchedulerILb1ELb0ELb0ELi128EEEEEEEEEvNT_6ParamsE$_ZN4cute3eso3ESOILb1ELb0EJNS_5tupleIJNS_1CILi1EEENS3_ILi0EEEEEENS2_IJiEEEEEC2ERKS6_RKS7_)
$_ZN7cutlass13device_kernelIN5flash19enable_sm80_to_sm89INS1_16FlashAttnBwdSm80INS1_25CollectiveMainloopBwdSm80ILi2ELi2EN4cute5tupleIJNS5_1CILi128EEES8_NS7_ILi64EEEEEENS_6half_tEfNS_4arch4Sm80ELb0ELb1ELb1ELb1ELb0ELb0ELb0ELb0ELi2ELi4ELi4ELi4ELb0EEENS1_21CollectiveEpilogueBwdISA_SB_SD_Li256ELb1ELb0ELi2EEENS1_19SingleTileSchedulerILb1ELb0ELb0ELi128EEEEEEEEEvNT_6ParamsE$_ZN4cute3eso3ESOILb1ELb0EJNS_5tupleIJNS_1CILi1EEENS3_ILi0EEEEEENS2_IJiEEEEEC2ERKS6_RKS7_:
[----:B------:R-:W-:Y:S02]  /*88c0*/  IADD3 R36, R82, -c[0x0][0x20], RZ ;  /* 0x8000080052247a10 */ /* 0x000fe40007ffe0ff */
[----:B------:R-:W-:-:S03]  /*88d0*/  MOV R39, 0x0 ;  /* 0x0000000000277802 */ /* 0x000fc60000000f00 */
[----:B------:R1:W-:Y:S01]  /*88e0*/  STL [R36], R37 ;  /* 0x0000002524007387 */ /* 0x0003e20000100800 */
[----:B------:R-:W-:Y:S05]  /*88f0*/  RET.REL.NODEC R38 `(_ZN7cutlass13device_kernelIN5flash19enable_sm80_to_sm89INS1_16FlashAttnBwdSm80INS1_25CollectiveMainloopBwdSm80ILi2ELi2EN4cute5tupleIJNS5_1CILi128EEES8_NS7_ILi64EEEEEENS_6half_tEfNS_4arch4Sm80ELb0ELb1ELb1ELb1ELb0ELb0ELb0ELb0ELi2ELi4ELi4ELi4ELb0EEENS1_21CollectiveEpilogueBwdISA_SB_SD_Li256ELb1ELb0ELi2EEENS1_19SingleTileSchedulerILb1ELb0ELb0ELi128EEEEEEEEEvNT_6ParamsE) ;  /* 0xffff770026007950 */ /* 0x000fea0003c3ffff */
        .type           $_ZN7cutlass13device_kernelIN5flash19enable_sm80_to_sm89INS1_16FlashAttnBwdSm80INS1_25CollectiveMainloopBwdSm80ILi2ELi2EN4cute5tupleIJNS5_1CILi128EEES8_NS7_ILi64EEEEEENS_6half_tEfNS_4arch4Sm80ELb0ELb1ELb1ELb1ELb0ELb0ELb0ELb0ELi2ELi4ELi4ELi4ELb0EEENS1_21CollectiveEpilogueBwdISA_SB_SD_Li256ELb1ELb0ELi2EEENS1_19SingleTileSchedulerILb1ELb0ELb0ELi128EEEEEEEEEvNT_6ParamsE$_ZN4cute3eso3ESOILb1ELb0EJNS_6LayoutINS_5tupleIJNS3_IJNS3_IJNS3_IJNS_1CILi4EEENS4_ILi2EEEEEENS4_ILi1EEEEEES8_EEENS3_IJNS3_IJNS3_IJS8_S8_EEES8_EEES6_EEEEEENS3_IJNS3_IJNS3_IJNS3_IJS8_NS4_ILi32EEEEEENS4_ILi0EEEEEESH_EEENS3_IJNS3_IJNS3_IJSH_SH_EEESH_EEENS4_ILi64EEEEEEEEEEENS_10ViewEngineIPN7cutlass6half_tEEEEEC2ERKSP_RKSU_,@function
        .size           $_ZN7cutlass13device_kernelIN5flash19enable_sm80_to_sm89INS1_16FlashAttnBwdSm80INS1_25CollectiveMainloopBwdSm80ILi2ELi2EN4cute5tupleIJNS5_1CILi128EEES8_NS7_ILi64EEEEEENS_6half_tEfNS_4arch4Sm80ELb0ELb1ELb1ELb1ELb0ELb0ELb0ELb0ELi2ELi4ELi4ELi4ELb0EEENS1_21CollectiveEpilogueBwdISA_SB_SD_Li256ELb1ELb0ELi2EEENS1_19SingleTileSchedulerILb1ELb0ELb0ELi128EEEEEEEEEvNT_6ParamsE$_ZN4cute3eso3ESOILb1ELb0EJNS_6LayoutINS_5tupleIJNS3_IJNS3_IJNS3_IJNS_1CILi4EEENS4_ILi2EEEEEENS4_ILi1EEEEEES8_EEENS3_IJNS3_IJNS3_IJS8_S8_EEES8_EEES6_EEEEEENS3_IJNS3_IJNS3_IJNS3_IJS8_NS4_ILi32EEEEEENS4_ILi0EEEEEESH_EEENS3_IJNS3_IJNS3_IJSH_SH_EEESH_EEENS4_ILi64EEEEEEEEEEENS_10ViewEngineIPN7cutlass6half_tEEEEEC2ERKSP_RKSU_,($_ZN7cutlass13device_kernelIN5flash19enable_sm80_to_sm89INS1_16FlashAttnBwdSm80INS1_25CollectiveMainloopBwdSm80ILi2ELi2EN4cute5tupleIJNS5_1CILi128EEES8_NS7_ILi64EEEEEENS_6half_tEfNS_4arch4Sm80ELb0ELb1ELb1ELb1ELb0ELb0ELb0ELb0ELi2ELi4ELi4ELi4ELb0EEENS1_21CollectiveEpilogueBwdISA_SB_SD_Li256ELb1ELb0ELi2EEENS1_19SingleTileSchedulerILb1ELb0ELb0ELi128EEEEEEEEEvNT_6ParamsE$_ZN4cute3eso3ESOILb1ELb0EJNS_6LayoutINS_5tupleIJNS3_IJNS3_IJNS_1CILi2EEES5_EEENS4_ILi1EEEEEEEEENS3_IJNS3_IJNS3_IJS7_NS4_ILi16EEEEEENS4_ILi0EEEEEEEEEEENS_10ViewEngineIPjEEEEC2ERKSF_RKSI_ - $_ZN7cutlass13device_kernelIN5flash19enable_sm80_to_sm89INS1_16FlashAttnBwdSm80INS1_25CollectiveMainloopBwdSm80ILi2ELi2EN4cute5tupleIJNS5_1CILi128EEES8_NS7_ILi64EEEEEENS_6half_tEfNS_4arch4Sm80ELb0ELb1ELb1ELb1ELb0ELb0ELb0ELb0ELi2ELi4ELi4ELi4ELb0EEENS1_21CollectiveEpilogueBwdISA_SB_SD_Li256ELb1ELb0ELi2EEENS1_19SingleTileSchedulerILb1ELb0ELb0ELi128EEEEEEEEEvNT_6ParamsE$_ZN4cute3eso3ESOILb1ELb0EJNS_6LayoutINS_5tupleIJNS3_IJNS3_IJNS3_IJNS_1CILi4EEENS4_ILi2EEEEEENS4_ILi1EEEEEES8_EEENS3_IJNS3_IJNS3_IJS8_S8_EEES8_EEES6_EEEEEENS3_IJNS3_IJNS3_IJNS3_IJS8_NS4_ILi32EEEEEENS4_ILi0EEEEEESH_EEENS3_IJNS3_IJNS3_IJSH_SH_EEESH_EEENS4_ILi64EEEEEEEEEEENS_10ViewEngineIPN7cutlass6half_tEEEEEC2ERKSP_RKSU_)
$_ZN7cutlass13device_kernelIN5flash19enable_sm80_to_sm89INS1_16FlashAttnBwdSm80INS1_25CollectiveMainloopBwdSm80ILi2ELi2EN4cute5tupleIJNS5_1CILi128EEES8_NS7_ILi64EEEEEENS_6half_tEfNS_4arch4Sm80ELb0ELb1ELb1ELb1ELb0ELb0ELb0ELb0ELi2ELi4ELi4ELi4ELb0EEENS1_21CollectiveEpilogueBwdISA_SB_SD_Li256ELb1ELb0ELi2EEENS1_19SingleTileSchedulerILb1ELb0ELb0ELi128EEEEEEEEEvNT_6ParamsE$_ZN4cute3eso3ESOILb1ELb0EJNS_6LayoutINS_5tupleIJNS3_IJNS3_IJNS3_IJNS_1CILi4EEENS4_ILi2EEEEEENS4_ILi1EEEEEES8_EEENS3_IJNS3_IJNS3_IJS8_S8_EEES8_EEES6_EEEEEENS3_IJNS3_IJNS3_IJNS3_IJS8_NS4_ILi32EEEEEENS4_ILi0EEEEEESH_EEENS3_IJNS3_IJNS3_IJSH_SH_EEESH_EEENS4_ILi64EEEEEEEEEEENS_10ViewEngineIPN7cutlass6half_tEEEEEC2ERKSP_RKSU_:
[----:B------:R-:W-:Y:S02]  /*8900*/  IADD3 R36, R82, -c[0x0][0x20], RZ ;  /* 0x8000080052247a10 */ /* 0x000fe40007ffe0ff */
[----:B------:R-:W-:-:S03]  /*8910*/  MOV R39, 0x0 ;  /* 0x0000000000277802 */ /* 0x000fc60000000f00 */
[----:B------:R1:W-:Y:S01]  /*8920*/  STL.64 [R36], R2 ;  /* 0x0000000224007387 */ /* 0x0003e20000100a00 */
[----:B------:R-:W-:Y:S05]  /*8930*/  RET.REL.NODEC R38 `(_ZN7cutlass13device_kernelIN5flash19enable_sm80_to_sm89INS1_16FlashAttnBwdSm80INS1_25CollectiveMainloopBwdSm80ILi2ELi2EN4cute5tupleIJNS5_1CILi128EEES8_NS7_ILi64EEEEEENS_6half_tEfNS_4arch4Sm80ELb0ELb1ELb1ELb1ELb0ELb0ELb0ELb0ELi2ELi4ELi4ELi4ELb0EEENS1_21CollectiveEpilogueBwdISA_SB_SD_Li256ELb1ELb0ELi2EEENS1_19SingleTileSchedulerILb1ELb0ELb0ELi128EEEEEEEEEvNT_6ParamsE) ;  /* 0xffff76c026007950 */ /* 0x000fea0003c3ffff */
        .type           $_ZN7cutlass13device_kernelIN5flash19enable_sm80_to_sm89INS1_16FlashAttnBwdSm80INS1_25CollectiveMainloopBwdSm80ILi2ELi2EN4cute5tupleIJNS5_1CILi128EEES8_NS7_ILi64EEEEEENS_6half_tEfNS_4arch4Sm80ELb0ELb1ELb1ELb1ELb0ELb0ELb0ELb0ELi2ELi4ELi4ELi4ELb0EEENS1_21CollectiveEpilogueBwdISA_SB_SD_Li256ELb1ELb0ELi2EEENS1_19SingleTileSchedulerILb1ELb0ELb0ELi128EEEEEEEEEvNT_6ParamsE$_ZN4cute3eso3ESOILb1ELb0EJNS_6LayoutINS_5tupleIJNS3_IJNS3_IJNS_1CILi2EEES5_EEENS4_ILi1EEEEEEEEENS3_IJNS3_IJNS3_IJS7_NS4_ILi16EEEEEENS4_ILi0EEEEEEEEEEENS_10ViewEngineIPjEEEEC2ERKSF_RKSI_,@function
        .size           $_ZN7cutlass13device_kernelIN5flash19enable_sm80_to_sm89INS1_16FlashAttnBwdSm80INS1_25CollectiveMainloopBwdSm80ILi2ELi2EN4cute5tupleIJNS5_1CILi128EEES8_NS7_ILi64EEEEEENS_6half_tEfNS_4arch4Sm80ELb0ELb1ELb1ELb1ELb0ELb0ELb0ELb0ELi2ELi4ELi4ELi4ELb0EEENS1_21CollectiveEpilogueBwdISA_SB_SD_Li256ELb1ELb0ELi2EEENS1_19SingleTileSchedulerILb1ELb0ELb0ELi128EEEEEEEEEvNT_6ParamsE$_ZN4cute3eso3ESOILb1ELb0EJNS_6LayoutINS_5tupleIJNS3_IJNS3_IJNS_1CILi2EEES5_EEENS4_ILi1EEEEEEEEENS3_IJNS3_IJNS3_IJS7_NS4_ILi16EEEEEENS4_ILi0EEEEEEEEEEENS_10ViewEngineIPjEEEEC2ERKSF_RKSI_,($_ZN7cutlass13device_kernelIN5flash19enable_sm80_to_sm89INS1_16FlashAttnBwdSm80INS1_25CollectiveMainloopBwdSm80ILi2ELi2EN4cute5tupleIJNS5_1CILi128EEES8_NS7_ILi64EEEEEENS_6half_tEfNS_4arch4Sm80ELb0ELb1ELb1ELb1ELb0ELb0ELb0ELb0ELi2ELi4ELi4ELi4ELb0EEENS1_21CollectiveEpilogueBwdISA_SB_SD_Li256ELb1ELb0ELi2EEENS1_19SingleTileSchedulerILb1ELb0ELb0ELi128EEEEEEEEEvNT_6ParamsE$_ZN4cute3eso3ESOILb1ELb0EJNS_6LayoutINS_5tupleIJNS3_IJNS3_IJNS_1CILi4EEENS4_ILi2EEEEEENS4_ILi1EEEEEEEEENS3_IJNS3_IJNS3_IJS8_NS4_ILi32EEEEEENS4_ILi0EEEEEEEEEEENS_10ViewEngineIPN7cutlass6half_tEEEEEC2ERKSG_RKSL_ - $_ZN7cutlass13device_kernelIN5flash19enable_sm80_to_sm89INS1_16FlashAttnBwdSm80INS1_25CollectiveMainloopBwdSm80ILi2ELi2EN4cute5tupleIJNS5_1CILi128EEES8_NS7_ILi64EEEEEENS_6half_tEfNS_4arch4Sm80ELb0ELb1ELb1ELb1ELb0ELb0ELb0ELb0ELi2ELi4ELi4ELi4ELb0EEENS1_21CollectiveEpilogueBwdISA_SB_SD_Li256ELb1ELb0ELi2EEENS1_19SingleTileSchedulerILb1ELb0ELb0ELi128EEEEEEEEEvNT_6ParamsE$_ZN4cute3eso3ESOILb1ELb0EJNS_6LayoutINS_5tupleIJNS3_IJNS3_IJNS_1CILi2EEES5_EEENS4_ILi1EEEEEEEEENS3_IJNS3_IJNS3_IJS7_NS4_ILi16EEEEEENS4_ILi0EEEEEEEEEEENS_10ViewEngineIPjEEEEC2ERKSF_RKSI_)
$_ZN7cutlass13device_kernelIN5flash19enable_sm80_to_sm89INS1_16FlashAttnBwdSm80INS1_25CollectiveMainloopBwdSm80ILi2ELi2EN4cute5tupleIJNS5_1CILi128EEES8_NS7_ILi64EEEEEENS_6half_tEfNS_4arch4Sm80ELb0ELb1ELb1ELb1ELb0ELb0ELb0ELb0ELi2ELi4ELi4ELi4ELb0EEENS1_21CollectiveEpilogueBwdISA_SB_SD_Li256ELb1ELb0ELi2EEENS1_19SingleTileSchedulerILb1ELb0ELb0ELi128EEEEEEEEEvNT_6ParamsE$_ZN4cute3eso3ESOILb1ELb0EJNS_6LayoutINS_5tupleIJNS3_IJNS3_IJNS_1CILi2EEES5_EEENS4_ILi1EEEEEEEEENS3_IJNS3_IJNS3_IJS7_NS4_ILi16EEEEEENS4_ILi0EEEEEEEEEEENS_10ViewEngineIPjEEEEC2ERKSF_RKSI_:
[----:B------:R-:W-:Y:S01]  /*8940*/  IADD3 R3, R82, -c[0x0][0x20], RZ ;  /* 0x8000080052037a10 */ /* 0x000fe20007ffe0ff */
[----:B------:R-:W-:Y:S01]  /*8950*/  IMAD.MOV.U32 R34, RZ, RZ, R2 ;  /* 0x000000ffff227224 */ /* 0x000fe200078e0002 */
[----:B------:R-:W-:Y:S01]  /*8960*/  MOV R35, R13 ;  /* 0x0000000d00237202 */ /* 0x000fe20000000f00 */
[----:B------:R-:W-:-:S04]  /*8970*/  IMAD.MOV.U32 R13, RZ, RZ, 0x0 ;  /* 0x00000000ff0d7424 */ /* 0x000fc800078e00ff */
[----:B------:R1:W-:Y:S01]  /*8980*/  STL.64 [R3], R34 ;  /* 0x0000002203007387 */ /* 0x0003e20000100a00 */
[----:B------:R-:W-:Y:S05]  /*8990*/  RET.REL.NODEC R12 `(_ZN7cutlass13device_kernelIN5flash19enable_sm80_to_sm89INS1_16FlashAttnBwdSm80INS1_25CollectiveMainloopBwdSm80ILi2ELi2EN4cute5tupleIJNS5_1CILi128EEES8_NS7_ILi64EEEEEENS_6half_tEfNS_4arch4Sm80ELb0ELb1ELb1ELb1ELb0ELb0ELb0ELb0ELi2ELi4ELi4ELi4ELb0EEENS1_21CollectiveEpilogueBwdISA_SB_SD_Li256ELb1ELb0ELi2EEENS1_19SingleTileSchedulerILb1ELb0ELb0ELi128EEEEEEEEEvNT_6ParamsE) ;  /* 0xffff76600c007950 */ /* 0x000fea0003c3ffff */
        .type           $_ZN7cutlass13device_kernelIN5flash19enable_sm80_to_sm89INS1_16FlashAttnBwdSm80INS1_25CollectiveMainloopBwdSm80ILi2ELi2EN4cute5tupleIJNS5_1CILi128EEES8_NS7_ILi64EEEEEENS_6half_tEfNS_4arch4Sm80ELb0ELb1ELb1ELb1ELb0ELb0ELb0ELb0ELi2ELi4ELi4ELi4ELb0EEENS1_21CollectiveEpilogueBwdISA_SB_SD_Li256ELb1ELb0ELi2EEENS1_19SingleTileSchedulerILb1ELb0ELb0ELi128EEEEEEEEEvNT_6ParamsE$_ZN4cute3eso3ESOILb1ELb0EJNS_6LayoutINS_5tupleIJNS3_IJNS3_IJNS_1CILi4EEENS4_ILi2EEEEEENS4_ILi1EEEEEEEEENS3_IJNS3_IJNS3_IJS8_NS4_ILi32EEEEEENS4_ILi0EEEEEEEEEEENS_10ViewEngineIPN7cutlass6half_tEEEEEC2ERKSG_RKSL_,@function
        .size           $_ZN7cutlass13device_kernelIN5flash19enable_sm80_to_sm89INS1_16FlashAttnBwdSm80INS1_25CollectiveMainloopBwdSm80ILi2ELi2EN4cute5tupleIJNS5_1CILi128EEES8_NS7_ILi64EEEEEENS_6half_tEfNS_4arch4Sm80ELb0ELb1ELb1ELb1ELb0ELb0ELb0ELb0ELi2ELi4ELi4ELi4ELb0EEENS1_21CollectiveEpilogueBwdISA_SB_SD_Li256ELb1ELb0ELi2EEENS1_19SingleTileSchedulerILb1ELb0ELb0ELi128EEEEEEEEEvNT_6ParamsE$_ZN4cute3eso3ESOILb1ELb0EJNS_6LayoutINS_5tupleIJNS3_IJNS3_IJNS_1CILi4EEENS4_ILi2EEEEEENS4_ILi1EEEEEEEEENS3_IJNS3_IJNS3_IJS8_NS4_ILi32EEEEEENS4_ILi0EEEEEEEEEEENS_10ViewEngineIPN7cutlass6half_tEEEEEC2ERKSG_RKSL_,($_ZN7cutlass13device_kernelIN5flash19enable_sm80_to_sm89INS1_16FlashAttnBwdSm80INS1_25CollectiveMainloopBwdSm80ILi2ELi2EN4cute5tupleIJNS5_1CILi128EEES8_NS7_ILi64EEEEEENS_6half_tEfNS_4arch4Sm80ELb0ELb1ELb1ELb1ELb0ELb0ELb0ELb0ELi2ELi4ELi4ELi4ELb0EEENS1_21CollectiveEpilogueBwdISA_SB_SD_Li256ELb1ELb0ELi2EEENS1_19SingleTileSchedulerILb1ELb0ELb0ELi128EEEEEEEEEvNT_6ParamsE$_ZN4cute3eso3ESOILb1ELb0EJNS_6LayoutINS_5tupleIJNS3_IJNS3_IJNS_1CILi4EEENS4_ILi2EEEEEENS4_ILi1EEEEEEEEENS3_IJNS3_IJNS3_IJS8_NS4_ILi32EEEEEENS4_ILi0EEEEEEEEEEEiEEC2ERKSG_RKi - $_ZN7cutlass13device_kernelIN5flash19enable_sm80_to_sm89INS1_16FlashAttnBwdSm80INS1_25CollectiveMainloopBwdSm80ILi2ELi2EN4cute5tupleIJNS5_1CILi128EEES8_NS7_ILi64EEEEEENS_6half_tEfNS_4arch4Sm80ELb0ELb1ELb1ELb1ELb0ELb0ELb0ELb0ELi2ELi4ELi4ELi4ELb0EEENS1_21CollectiveEpilogueBwdISA_SB_SD_Li256ELb1ELb0ELi2EEENS1_19SingleTileSchedulerILb1ELb0ELb0ELi128EEEEEEEEEvNT_6ParamsE$_ZN4cute3eso3ESOILb1ELb0EJNS_6LayoutINS_5tupleIJNS3_IJNS3_IJNS_1CILi4EEENS4_ILi2EEEEEENS4_ILi1EEEEEEEEENS3_IJNS3_IJNS3_IJS8_NS4_ILi32EEEEEENS4_ILi0EEEEEEEEEEENS_10ViewEngineIPN7cutlass6half_tEEEEEC2ERKSG_RKSL_)
$_ZN7cutlass13device_kernelIN5flash19enable_sm80_to_sm89INS1_16FlashAttnBwdSm80INS1_25CollectiveMainloopBwdSm80ILi2ELi2EN4cute5tupleIJNS5_1CILi128EEES8_NS7_ILi64EEEEEENS_6half_tEfNS_4arch4Sm80ELb0ELb1ELb1ELb1ELb0ELb0ELb0ELb0ELi2ELi4ELi4ELi4ELb0EEENS1_21CollectiveEpilogueBwdISA_SB_SD_Li256ELb1ELb0ELi2EEENS1_19SingleTileSchedulerILb1ELb0ELb0ELi128EEEEEEEEEvNT_6ParamsE$_ZN4cute3eso3ESOILb1ELb0EJNS_6LayoutINS_5tupleIJNS3_IJNS3_IJNS_1CILi4EEENS4_ILi2EEEEEENS4_ILi1EEEEEEEEENS3_IJNS3_IJNS3_IJS8_NS4_ILi32EEEEEENS4_ILi0EEEEEEEEEEENS_10ViewEngineIPN7cutlass6half_tEEEEEC2ERKSG_RKSL_:
[----:B------:R-:W-:Y:S01]  /*89a0*/  IADD3 R12, R82, -c[0x0][0x20], RZ ;  /* 0x80000800520c7a10 */ /* 0x000fe20007ffe0ff */
[----:B------:R-:W-:Y:S01]  /*89b0*/  IMAD.MOV.U32 R37, RZ, RZ, R13 ;  /* 0x000000ffff257224 */ /* 0x000fe200078e000d */
[----:B------:R-:W-:-:S04]  /*89c0*/  MOV R35, 0x0 ;  /* 0x0000000000237802 */ /* 0x000fc80000000f00 */
[----:B------:R1:W-:Y:S01]  /*89d0*/  STL.64 [R12], R36 ;  /* 0x000000240c007387 */ /* 0x0003e20000100a00 */
[----:B------:R-:W-:Y:S05]  /*89e0*/  RET.REL.NODEC R34 `(_ZN7cutlass13device_kernelIN5flash19enable_sm80_to_sm89INS1_16FlashAttnBwdSm80INS1_25CollectiveMainloopBwdSm80ILi2ELi2EN4cute5tupleIJNS5_1CILi128EEES8_NS7_ILi64EEEEEENS_6half_tEfNS_4arch4Sm80ELb0ELb1ELb1ELb1ELb0ELb0ELb0ELb0ELi2ELi4ELi4ELi4ELb0EEENS1_21CollectiveEpilogueBwdISA_SB_SD_Li256ELb1ELb0ELi2EEENS1_19SingleTileSchedulerILb1ELb0ELb0ELi128EEEEEEEEEvNT_6ParamsE) ;  /* 0xffff761022007950 */ /* 0x000fea0003c3ffff */
        .type           $_ZN7cutlass13device_kernelIN5flash19enable_sm80_to_sm89INS1_16FlashAttnBwdSm80INS1_25CollectiveMainloopBwdSm80ILi2ELi2EN4cute5tupleIJNS5_1CILi128EEES8_NS7_ILi64EEEEEENS_6half_tEfNS_4arch4Sm80ELb0ELb1ELb1ELb1ELb0ELb0ELb0ELb0ELi2ELi4ELi4ELi4ELb0EEENS1_21CollectiveEpilogueBwdISA_SB_SD_Li256ELb1ELb0ELi2EEENS1_19SingleTileSchedulerILb1ELb0ELb0ELi128EEEEEEEEEvNT_6ParamsE$_ZN4cute3eso3ESOILb1ELb0EJNS_6LayoutINS_5tupleIJNS3_IJNS3_IJNS_1CILi4EEENS4_ILi2EEEEEENS4_ILi1EEEEEEEEENS3_IJNS3_IJNS3_IJS8_NS4_ILi32EEEEEENS4_ILi0EEEEEEEEEEEiEEC2ERKSG_RKi,@function
        .size           $_ZN7cutlass13device_kernelIN5flash19enable_sm80_to_sm89INS1_16FlashAttnBwdSm80INS1_25CollectiveMainloopBwdSm80ILi2ELi2EN4cute5tupleIJNS5_1CILi128EEES8_NS7_ILi64EEEEEENS_6half_tEfNS_4arch4Sm80ELb0ELb1ELb1ELb1ELb0ELb0ELb0ELb0ELi2ELi4ELi4ELi4ELb0EEENS1_21CollectiveEpilogueBwdISA_SB_SD_Li256ELb1ELb0ELi2EEENS1_19SingleTileSchedulerILb1ELb0ELb0ELi128EEEEEEEEEvNT_6ParamsE$_ZN4cute3eso3ESOILb1ELb0EJNS_6LayoutINS_5tupleIJNS3_IJNS3_IJNS_1CILi4EEENS4_ILi2EEEEEENS4_ILi1EEEEEEEEENS3_IJNS3_IJNS3_IJS8_NS4_ILi32EEEEEENS4_ILi0EEEEEEEEEEEiEEC2ERKSG_RKi,($_ZN7cutlass13device_kernelIN5flash19enable_sm80_to_sm89INS1_16FlashAttnBwdSm80INS1_25CollectiveMainloopBwdSm80ILi2ELi2EN4cute5tupleIJNS5_1CILi128EEES8_NS7_ILi64EEEEEENS_6half_tEfNS_4arch4Sm80ELb0ELb1ELb1ELb1ELb0ELb0ELb0ELb0ELi2ELi4ELi4ELi4ELb0EEENS1_21CollectiveEpilogueBwdISA_SB_SD_Li256ELb1ELb0ELi2EEENS1_19SingleTileSchedulerILb1ELb0ELb0ELi128EEEEEEEEEvNT_6ParamsE$_ZN4cute3eso3ESOILb1ELb0EJNS_6LayoutINS_5tupleIJNS3_IJNS3_IJNS_1CILi4EEENS4_ILi2EEEEEENS4_ILi1EEEEEENS3_IJS6_EEEEEENS3_IJNS3_IJNS3_IJS8_NS4_ILi32EEEEEENS4_ILi0EEEEEENS3_IJNS4_ILi64EEEEEEEEEEENS_10ViewEngineIPN7cutlass6half_tEEEEEC2ERKSJ_RKSO_ - $_ZN7cutlass13device_kernelIN5flash19enable_sm80_to_sm89INS1_16FlashAttnBwdSm80INS1_25CollectiveMainloopBwdSm80ILi2ELi2EN4cute5tupleIJNS5_1CILi128EEES8_NS7_ILi64EEEEEENS_6half_tEfNS_4arch4Sm80ELb0ELb1ELb1ELb1ELb0ELb0ELb0ELb0ELi2ELi4ELi4ELi4ELb0EEENS1_21CollectiveEpilogueBwdISA_SB_SD_Li256ELb1ELb0ELi2EEENS1_19SingleTileSchedulerILb1ELb0ELb0ELi128EEEEEEEEEvNT_6ParamsE$_ZN4cute3eso3ESOILb1ELb0EJNS_6LayoutINS_5tupleIJNS3_IJNS3_IJNS_1CILi4EEENS4_ILi2EEEEEENS4_ILi1EEEEEEEEENS3_IJNS3_IJNS3_IJS8_NS4_ILi32EEEEEENS4_ILi0EEEEEEEEEEEiEEC2ERKSG_RKi)
$_ZN7cutlass13device_kernelIN5flash19enable_sm80_to_sm89INS1_16FlashAttnBwdSm80INS1_25CollectiveMainloopBwdSm80ILi2ELi2EN4cute5tupleIJNS5_1CILi128EEES8_NS7_ILi64EEEEEENS_6half_tEfNS_4arch4Sm80ELb0ELb1ELb1ELb1ELb0ELb0ELb0ELb0ELi2ELi4ELi4ELi4ELb0EEENS1_21CollectiveEpilogueBwdISA_SB_SD_Li256ELb1ELb0ELi2EEENS1_19SingleTileSchedulerILb1ELb0ELb0ELi128EEEEEEEEEvNT_6ParamsE$_ZN4cute3eso3ESOILb1ELb0EJNS_6LayoutINS_5tupleIJNS3_IJNS3_IJNS_1CILi4EEENS4_ILi2EEEEEENS4_ILi1EEEEEEEEENS3_IJNS3_IJNS3_IJS8_NS4_ILi32EEEEEENS4_ILi0EEEEEEEEEEEiEEC2ERKSG_RKi:
[----:B------:R-:W-:Y:S02]  /*89f0*/  IADD3 R12, R82, -c[0x0][0x20], RZ ;  /* 0x80000800520c7a10 */ /* 0x000fe40007ffe0ff */
[----:B------:R-:W-:-:S03]  /*8a00*/  MOV R35, 0x0 ;  /* 0x0000000000237802 */ /* 0x000fc60000000f00 */
[----:B------:R1:W-:Y:S01]  /*8a10*/  STL [R12], R13 ;  /* 0x0000000d0c007387 */ /* 0x0003e20000100800 */
[----:B------:R-:W-:Y:S05]  /*8a20*/  RET.REL.NODEC R34 `(_ZN7cutlass13device_kernelIN5flash19enable_sm80_to_sm89INS1_16FlashAttnBwdSm80INS1_25CollectiveMainloopBwdSm80ILi2ELi2EN4cute5tupleIJNS5_1CILi128EEES8_NS7_ILi64EEEEEENS_6half_tEfNS_4arch4Sm80ELb0ELb1ELb1ELb1ELb0ELb0ELb0ELb0ELi2ELi4ELi4ELi4ELb0EEENS1_21CollectiveEpilogueBwdISA_SB_SD_Li256ELb1ELb0ELi2EEENS1_19SingleTileSchedulerILb1ELb0ELb0ELi128EEEEEEEEEvNT_6ParamsE) ;  /* 0xffff75d022007950 */ /* 0x000fea0003c3ffff */
        .type           $_ZN7cutlass13device_kernelIN5flash19enable_sm80_to_sm89INS1_16FlashAttnBwdSm80INS1_25CollectiveMainloopBwdSm80ILi2ELi2EN4cute5tupleIJNS5_1CILi128EEES8_NS7_ILi64EEEEEENS_6half_tEfNS_4arch4Sm80ELb0ELb1ELb1ELb1ELb0ELb0ELb0ELb0ELi2ELi4ELi4ELi4ELb0EEENS1_21CollectiveEpilogueBwdISA_SB_SD_Li256ELb1ELb0ELi2EEENS1_19SingleTileSchedulerILb1ELb0ELb0ELi128EEEEEEEEEvNT_6ParamsE$_ZN4cute3eso3ESOILb1ELb0EJNS_6LayoutINS_5tupleIJNS3_IJNS3_IJNS_1CILi4EEENS4_ILi2EEEEEENS4_ILi1EEEEEENS3_IJS6_EEEEEENS3_IJNS3_IJNS3_IJS8_NS4_ILi32EEEEEENS4_ILi0EEEEEENS3_IJNS4_ILi64EEEEEEEEEEENS_10ViewEngineIPN7cutlass6half_tEEEEEC2ERKSJ_RKSO_,@function
        .size           $_ZN7cutlass13device_kernelIN5flash19enable_sm80_to_sm89INS1_16FlashAttnBwdSm80INS1_25CollectiveMainloopBwdSm80ILi2ELi2EN4cute5tupleIJNS5_1CILi128EEES8_NS7_ILi64EEEEEENS_6half_tEfNS_4arch4Sm80ELb0ELb1ELb1ELb1ELb0ELb0ELb0ELb0ELi2ELi4ELi4ELi4ELb0EEENS1_21CollectiveEpilogueBwdISA_SB_SD_Li256ELb1ELb0ELi2EEENS1_19SingleTileSchedulerILb1ELb0ELb0ELi128EEEEEEEEEvNT_6ParamsE$_ZN4cute3eso3ESOILb1ELb0EJNS_6LayoutINS_5tupleIJNS3_IJNS3_IJNS_1CILi4EEENS4_ILi2EEEEEENS4_ILi1EEEEEENS3_IJS6_EEEEEENS3_IJNS3_IJNS3_IJS8_NS4_ILi32EEEEEENS4_ILi0EEEEEENS3_IJNS4_ILi64EEEEEEEEEEENS_10ViewEngineIPN7cutlass6half_tEEEEEC2ERKSJ_RKSO_,($_ZN7cutlass13device_kernelIN5flash19enable_sm80_to_sm89INS1_16FlashAttnBwdSm80INS1_25CollectiveMainloopBwdSm80ILi2ELi2EN4cute5tupleIJNS5_1CILi128EEES8_NS7_ILi64EEEEEENS_6half_tEfNS_4arch4Sm80ELb0ELb1ELb1ELb1ELb0ELb0ELb0ELb0ELi2ELi4ELi4ELi4ELb0EEENS1_21CollectiveEpilogueBwdISA_SB_SD_Li256ELb1ELb0ELi2EEENS1_19SingleTileSchedulerILb1ELb0ELb0ELi128EEEEEEEEEvNT_6ParamsE$_ZN4cute3eso3ESOILb1ELb0EJNS_6LayoutINS_5tupleIJNS3_IJNS3_IJNS_1CILi4EEENS4_ILi2EEEEEENS4_ILi1EEEEEES6_EEENS3_IJNS3_IJNS3_IJS8_NS4_ILi32EEEEEENS4_ILi0EEEEEENS4_ILi64EEEEEEEENS_10ViewEngineIPN7cutlass6half_tEEEEEC2ERKSH_RKSM_ - $_ZN7cutlass13device_kernelIN5flash19enable_sm80_to_sm89INS1_16FlashAttnBwdSm80INS1_25CollectiveMainloopBwdSm80ILi2ELi2EN4cute5tupleIJNS5_1CILi128EEES8_NS7_ILi64EEEEEENS_6half_tEfNS_4arch4Sm80ELb0ELb1ELb1ELb1ELb0ELb0ELb0ELb0ELi2ELi4ELi4ELi4ELb0EEENS1_21CollectiveEpilogueBwdISA_SB_SD_Li256ELb1ELb0ELi2EEENS1_19SingleTileSchedulerILb1ELb0ELb0ELi128EEEEEEEEEvNT_6ParamsE$_ZN4cute3eso3ESOILb1ELb0EJNS_6LayoutINS_5tupleIJNS3_IJNS3_IJNS_1CILi4EEENS4_ILi2EEEEEENS4_ILi1EEEEEENS3_IJS6_EEEEEENS3_IJNS3_IJNS3_IJS8_NS4_ILi32EEEEEENS4_ILi0EEEEEENS3_IJNS4_ILi64EEEEEEEEEEENS_10ViewEngineIPN7cutlass6half_tEEEEEC2ERKSJ_RKSO_)
$_ZN7cutlass13device_kernelIN5flash19enable_sm80_to_sm89INS1_16FlashAttnBwdSm80INS1_25CollectiveMainloopBwdSm80ILi2ELi2EN4cute5tupleIJNS5_1CILi128EEES8_NS7_ILi64EEEEEENS_6half_tEfNS_4arch4Sm80ELb0ELb1ELb1ELb1ELb0ELb0ELb0ELb0ELi2ELi4ELi4ELi4ELb0EEENS1_21CollectiveEpilogueBwdISA_SB_SD_Li256ELb1ELb0ELi2EEENS1_19SingleTileSchedulerILb1ELb0ELb0ELi128EEEEEEEEEvNT_6ParamsE$_ZN4cute3eso3ESOILb1ELb0EJNS_6LayoutINS_5tupleIJNS3_IJNS3_IJNS_1CILi4EEENS4_ILi2EEEEEENS4_ILi1EEEEEENS3_IJS6_EEEEEENS3_IJNS3_IJNS3_IJS8_NS4_ILi32EEEEEENS4_ILi0EEEEEENS3_IJNS4_ILi64EEEEEEEEEEENS_10ViewEngineIPN7cutlass6half_tEEEEEC2ERKSJ_RKSO_:
[----:B------:R-:W-:Y:S02]  /*8a30*/  IADD3 R36, R82, -c[0x0][0x20], RZ ;  /* 0x8000080052247a10 */ /* 0x000fe40007ffe0ff */
[----:B------:R-:W-:-:S03]  /*8a40*/  MOV R39, 0x0 ;  /* 0x0000000000277802 */ /* 0x000fc60000000f00 */
[----:B------:R1:W-:Y:S01]  /*8a50*/  STL.64 [R36], R2 ;  /* 0x0000000224007387 */ /* 0x0003e20000100a00 */
[----:B------:R-:W-:Y:S05]  /*8a60*/  RET.REL.NODEC R38 `(_ZN7cutlass13device_kernelIN5flash19enable_sm80_to_sm89INS1_16FlashAttnBwdSm80INS1_25CollectiveMainloopBwdSm80ILi2ELi2EN4cute5tupleIJNS5_1CILi128EEES8_NS7_ILi64EEEEEENS_6half_tEfNS_4arch4Sm80ELb0ELb1ELb1ELb1ELb0ELb0ELb0ELb0ELi2ELi4ELi4ELi4ELb0EEENS1_21CollectiveEpilogueBwdISA_SB_SD_Li256ELb1ELb0ELi2EEENS1_19SingleTileSchedulerILb1ELb0ELb0ELi128EEEEEEEEEvNT_6ParamsE) ;  /* 0xffff759026007950 */ /* 0x000fea0003c3ffff */
        .type           $_ZN7cutlass13device_kernelIN5flash19enable_sm80_to_sm89INS1_16FlashAttnBwdSm80INS1_25CollectiveMainloopBwdSm80ILi2ELi2EN4cute5tupleIJNS5_1CILi128EEES8_NS7_ILi64EEEEEENS_6half_tEfNS_4arch4Sm80ELb0ELb1ELb1ELb1ELb0ELb0ELb0ELb0ELi2ELi4ELi4ELi4ELb0EEENS1_21CollectiveEpilogueBwdISA_SB_SD_Li256ELb1ELb0ELi2EEENS1_19SingleTileSchedulerILb1ELb0ELb0ELi128EEEEEEEEEvNT_6ParamsE$_ZN4cute3eso3ESOILb1ELb0EJNS_6LayoutINS_5tupleIJNS3_IJNS3_IJNS_1CILi4EEENS4_ILi2EEEEEENS4_ILi1EEEEEES6_EEENS3_IJNS3_IJNS3_IJS8_NS4_ILi32EEEEEENS4_ILi0EEEEEENS4_ILi64EEEEEEEENS_10ViewEngineIPN7cutlass6half_tEEEEEC2ERKSH_RKSM_,@function
        .size           $_ZN7cutlass13device_kernelIN5flash19enable_sm80_to_sm89INS1_16FlashAttnBwdSm80INS1_25CollectiveMainloopBwdSm80ILi2ELi2EN4cute5tupleIJNS5_1CILi128EEES8_NS7_ILi64EEEEEENS_6half_tEfNS_4arch4Sm80ELb0ELb1ELb1ELb1ELb0ELb0ELb0ELb0ELi2ELi4ELi4ELi4ELb0EEENS1_21CollectiveEpilogueBwdISA_SB_SD_Li256ELb1ELb0ELi2EEENS1_19SingleTileSchedulerILb1ELb0ELb0ELi128EEEEEEEEEvNT_6ParamsE$_ZN4cute3eso3ESOILb1ELb0EJNS_6LayoutINS_5tupleIJNS3_IJNS3_IJNS_1CILi4EEENS4_ILi2EEEEEENS4_ILi1EEEEEES6_EEENS3_IJNS3_IJNS3_IJS8_NS4_ILi32EEEEEENS4_ILi0EEEEEENS4_ILi64EEEEEEEENS_10ViewEngineIPN7cutlass6half_tEEEEEC2ERKSH_RKSM_,($_ZN7cutlass13device_kernelIN5flash19enable_sm80_to_sm89INS1_16FlashAttnBwdSm80INS1_25CollectiveMainloopBwdSm80ILi2ELi2EN4cute5tupleIJNS5_1CILi128EEES8_NS7_ILi64EEEEEENS_6half_tEfNS_4arch4Sm80ELb0ELb1ELb1ELb1ELb0ELb0ELb0ELb0ELi2ELi4ELi4ELi4ELb0EEENS1_21CollectiveEpilogueBwdISA_SB_SD_Li256ELb1ELb0ELi2EEENS1_19SingleTileSchedulerILb1ELb0ELb0ELi128EEEEEEEEEvNT_6ParamsE$_ZN4cute3eso3ESOILb1ELb0EJNS_6LayoutINS_5tupleIJNS3_IJNS3_IJNS_1CILi4EEENS4_ILi2EEEEEENS4_ILi1EEEEEES6_EEENS3_IJNS3_IJNS3_IJS8_NS4_ILi32EEEEEENS4_ILi0EEEEEENS4_ILi64EEEEEEEEiEEC2ERKSH_RKi - $_ZN7cutlass13device_kernelIN5flash19enable_sm80_to_sm89INS1_16FlashAttnBwdSm80INS1_25CollectiveMainloopBwdSm80ILi2ELi2EN4cute5tupleIJNS5_1CILi128EEES8_NS7_ILi64EEEEEENS_6half_tEfNS_4arch4Sm80ELb0ELb1ELb1ELb1ELb0ELb0ELb0ELb0ELi2ELi4ELi4ELi4ELb0EEENS1_21CollectiveEpilogueBwdISA_SB_SD_Li256ELb1ELb0ELi2EEENS1_19SingleTileSchedulerILb1ELb0ELb0ELi128EEEEEEEEEvNT_6ParamsE$_ZN4cute3eso3ESOILb1ELb0EJNS_6LayoutINS_5tupleIJNS3_IJNS3_IJNS_1CILi4EEENS4_ILi2EEEEEENS4_ILi1EEEEEES6_EEENS3_IJNS3_IJNS3_IJS8_NS4_ILi32EEEEEENS4_ILi0EEEEEENS4_ILi64EEEEEEEENS_10ViewEngineIPN7cutlass6half_tEEEEEC2ERKSH_RKSM_)
$_ZN7cutlass13device_kernelIN5flash19enable_sm80_to_sm89INS1_16FlashAttnBwdSm80INS1_25CollectiveMainloopBwdSm80ILi2ELi2EN4cute5tupleIJNS5_1CILi128EEES8_NS7_ILi64EEEEEENS_6half_tEfNS_4arch4Sm80ELb0ELb1ELb1ELb1ELb0ELb0ELb0ELb0ELi2ELi4ELi4ELi4ELb0EEENS1_21CollectiveEpilogueBwdISA_SB_SD_Li256ELb1ELb0ELi2EEENS1_19SingleTileSchedulerILb1ELb0ELb0ELi128EEEEEEEEEvNT_6ParamsE$_ZN4cute3eso3ESOILb1ELb0EJNS_6LayoutINS_5tupleIJNS3_IJNS3_IJNS_1CILi4EEENS4_ILi2EEEEEENS4_ILi1EEEEEES6_EEENS3_IJNS3_IJNS3_IJS8_NS4_ILi32EEEEEENS4_ILi0EEEEEENS4_ILi64EEEEEEEENS_10ViewEngineIPN7cutlass6half_tEEEEEC2ERKSH_RKSM_:
[----:B------:R-:W-:Y:S01]  /*8a70*/  IADD3 R2, R82, -c[0x0][0x20], RZ ;  /* 0x8000080052027a10 */ /* 0x000fe20007ffe0ff */
[----:B------:R-:W-:Y:S01]  /*8a80*/  IMAD.MOV.U32 R39, RZ, RZ, R3 ;  /* 0x000000ffff277224 */ /* 0x000fe200078e0003 */
[----:B------:R-:W-:Y:S01]  /*8a90*/  MOV R40, R36 ;  /* 0x0000002400287202 */ /* 0x000fe20000000f00 */
[----:B------:R-:W-:-:S03]  /*8aa0*/  IMAD.MOV.U32 R41, RZ, RZ, 0x0 ;  /* 0x00000000ff297424 */ /* 0x000fc600078e00ff */
[----:B------:R1:W-:Y:S01]  /*8ab0*/  STL.64 [R2], R38 ;  /* 0x0000002602007387 */ /* 0x0003e20000100a00 */
[----:B------:R-:W-:Y:S05]  /*8ac0*/  RET.REL.NODEC R40 `(_ZN7cutlass13device_kernelIN5flash19enable_sm80_to_sm89INS1_16FlashAttnBwdSm80INS1_25CollectiveMainloopBwdSm80ILi2ELi2EN4cute5tupleIJNS5_1CILi128EEES8_NS7_ILi64EEEEEENS_6half_tEfNS_4arch4Sm80ELb0ELb1ELb1ELb1ELb0ELb0ELb0ELb0ELi2ELi4ELi4ELi4ELb0EEENS1_21CollectiveEpilogueBwdISA_SB_SD_Li256ELb1ELb0ELi2EEENS1_19SingleTileSchedulerILb1ELb0ELb0ELi128EEEEEEEEEvNT_6ParamsE) ;  /* 0xffff753028007950 */ /* 0x000fea0003c3ffff */
        .type           $_ZN7cutlass13device_kernelIN5flash19enable_sm80_to_sm89INS1_16FlashAttnBwdSm80INS1_25CollectiveMainloopBwdSm80ILi2ELi2EN4cute5tupleIJNS5_1CILi128EEES8_NS7_ILi64EEEEEENS_6half_tEfNS_4arch4Sm80ELb0ELb1ELb1ELb1ELb0ELb0ELb0ELb0ELi2ELi4ELi4ELi4ELb0EEENS1_21CollectiveEpilogueBwdISA_SB_SD_Li256ELb1ELb0ELi2EEENS1_19SingleTileSchedulerILb1ELb0ELb0ELi128EEEEEEEEEvNT_6ParamsE$_ZN4cute3eso3ESOILb1ELb0EJNS_6LayoutINS_5tupleIJNS3_IJNS3_IJNS_1CILi4EEENS4_ILi2EEEEEENS4_ILi1EEEEEES6_EEENS3_IJNS3_IJNS3_IJS8_NS4_ILi32EEEEEENS4_ILi0EEEEEENS4_ILi64EEEEEEEEiEEC2ERKSH_RKi,@function
        .size           $_ZN7cutlass13device_kernelIN5flash19enable_sm80_to_sm89INS1_16FlashAttnBwdSm80INS1_25CollectiveMainloopBwdSm80ILi2ELi2EN4cute5tupleIJNS5_1CILi128EEES8_NS7_ILi64EEEEEENS_6half_tEfNS_4arch4Sm80ELb0ELb1ELb1ELb1ELb0ELb0ELb0ELb0ELi2ELi4ELi4ELi4ELb0EEENS1_21CollectiveEpilogueBwdISA_SB_SD_Li256ELb1ELb0ELi2EEENS1_19SingleTileSchedulerILb1ELb0ELb0ELi128EEEEEEEEEvNT_6ParamsE$_ZN4cute3eso3ESOILb1ELb0EJNS_6LayoutINS_5tupleIJNS3_IJNS3_IJNS_1CILi4EEENS4_ILi2EEEEEENS4_ILi1EEEEEES6_EEENS3_IJNS3_IJNS3_IJS8_NS4_ILi32EEEEEENS4_ILi0EEEEEENS4_ILi64EEEEEEEEiEEC2ERKSH_RKi,($_ZN7cutlass13device_kernelIN5flash19enable_sm80_to_sm89INS1_16FlashAttnBwdSm80INS1_25CollectiveMainloopBwdSm80ILi2ELi2EN4cute5tupleIJNS5_1CILi128EEES8_NS7_ILi64EEEEEENS_6half_tEfNS_4arch4Sm80ELb0ELb1ELb1ELb1ELb0ELb0ELb0ELb0ELi2ELi4ELi4ELi4ELb0EEENS1_21CollectiveEpilogueBwdISA_SB_SD_Li256ELb1ELb0ELi2EEENS1_19SingleTileSchedulerILb1ELb0ELb0ELi128EEEEEEEEEvNT_6ParamsE$_ZN4cute3eso3ESOILb1ELb0EJNS_6LayoutINS_5tupleIJNS3_IJNS3_IJNS_1CILi4EEENS4_ILi2EEEEEENS4_ILi1EEEEEES6_NS4_ILi8EEEEEENS3_IJNS3_IJNS3_IJS8_NS4_ILi32EEEEEENS4_ILi0EEEEEENS4_ILi64EEES5_EEEEENS_10ViewEngineIPN7cutlass6half_tEEEEEC2ERKSI_RKSN_ - $_ZN7cutlass13device_kernelIN5flash19enable_sm80_to_sm89INS1_16FlashAttnBwdSm80INS1_25CollectiveMainloopBwdSm80ILi2ELi2EN4cute5tupleIJNS5_1CILi128EEES8_NS7_ILi64EEEEEENS_6half_tEfNS_4arch4Sm80ELb0ELb1ELb1ELb1ELb0ELb0ELb0ELb0ELi2ELi4ELi4ELi4ELb0EEENS1_21CollectiveEpilogueBwdISA_SB_SD_Li256ELb1ELb0ELi2EEENS1_19SingleTileSchedulerILb1ELb0ELb0ELi128EEEEEEEEEvNT_6ParamsE$_ZN4cute3eso3ESOILb1ELb0EJNS_6LayoutINS_5tupleIJNS3_IJNS3_IJNS_1CILi4EEENS4_ILi2EEEEEENS4_ILi1EEEEEES6_EEENS3_IJNS3_IJNS3_IJS8_NS4_ILi32EEEEEENS4_ILi0EEEEEENS4_ILi64EEEEEEEEiEEC2ERKSH_RKi)
$_ZN7cutlass13device_kernelIN5flash19enable_sm80_to_sm89INS1_16FlashAttnBwdSm80INS1_25CollectiveMainloopBwdSm80ILi2ELi2EN4cute5tupleIJNS5_1CILi128EEES8_NS7_ILi64EEEEEENS_6half_tEfNS_4arch4Sm80ELb0ELb1ELb1ELb1ELb0ELb0ELb0ELb0ELi2ELi4ELi4ELi4ELb0EEENS1_21CollectiveEpilogueBwdISA_SB_SD_Li256ELb1ELb0ELi2EEENS1_19SingleTileSchedulerILb1ELb0ELb0ELi128EEEEEEEEEvNT_6ParamsE$_ZN4cute3eso3ESOILb1ELb0EJNS_6LayoutINS_5tupleIJNS3_IJNS3_IJNS_1CILi4EEENS4_ILi2EEEEEENS4_ILi1EEEEEES6_EEENS3_IJNS3_IJNS3_IJS8_NS4_ILi32EEEEEENS4_ILi0EEEEEENS4_ILi64EEEEEEEEiEEC2ERKSH_RKi:
[----:B------:R-:W-:Y:S01]  /*8ad0*/  IADD3 R2, R82, -c[0x0][0x20], RZ ;  /* 0x8000080052027a10 */ /* 0x000fe20007ffe0ff */
[----:B------:R-:W-:Y:S01]  /*8ae0*/  IMAD.MOV.U32 R38, RZ, RZ, R36 ;  /* 0x000000ffff267224 */ /* 0x000fe200078e0024 */
[----:B------:R-:W-:-:S03]  /*8af0*/  MOV R39, 0x0 ;  /* 0x0000000000277802 */ /* 0x000fc60000000f00 */
[----:B------:R1:W-:Y:S01]  /*8b00*/  STL [R2], R3 ;  /* 0x0000000302007387 */ /* 0x0003e20000100800 */
[----:B------:R-:W-:Y:S05]  /*8b10*/  RET.REL.NODEC R38 `(_ZN7cutlass13device_kernelIN5flash19enable_sm80_to_sm89INS1_16FlashAttnBwdSm80INS1_25CollectiveMainloopBwdSm80ILi2ELi2EN4cute5tupleIJNS5_1CILi128EEES8_NS7_ILi64EEEEEENS_6half_tEfNS_4arch4Sm80ELb0ELb1ELb1ELb1ELb0ELb0ELb0ELb0ELi2ELi4ELi4ELi4ELb0EEENS1_21CollectiveEpilogueBwdISA_SB_SD_Li256ELb1ELb0ELi2EEENS1_19SingleTileSchedulerILb1ELb0ELb0ELi128EEEEEEEEEvNT_6ParamsE) ;  /* 0xffff74e026007950 */ /* 0x000fea0003c3ffff */
        .type           $_ZN7cutlass13device_kernelIN5flash19enable_sm80_to_sm89INS1_16FlashAttnBwdSm80INS1_25CollectiveMainloopBwdSm80ILi2ELi2EN4cute5tupleIJNS5_1CILi128EEES8_NS7_ILi64EEEEEENS_6half_tEfNS_4arch4Sm80ELb0ELb1ELb1ELb1ELb0ELb0ELb0ELb0ELi2ELi4ELi4ELi4ELb0EEENS1_21CollectiveEpilogueBwdISA_SB_SD_Li256ELb1ELb0ELi2EEENS1_19SingleTileSchedulerILb1ELb0ELb0ELi128EEEEEEEEEvNT_6ParamsE$_ZN4cute3eso3ESOILb1ELb0EJNS_6LayoutINS_5tupleIJNS3_IJNS3_IJNS_1CILi4EEENS4_ILi2EEEEEENS4_ILi1EEEEEES6_NS4_ILi8EEEEEENS3_IJNS3_IJNS3_IJS8_NS4_ILi32EEEEEENS4_ILi0EEEEEENS4_ILi64EEES5_EEEEENS_10ViewEngineIPN7cutlass6half_tEEEEEC2ERKSI_RKSN_,@function
        .size           $_ZN7cutlass13device_kernelIN5flash19enable_sm80_to_sm89INS1_16FlashAttnBwdSm80INS1_25CollectiveMainloopBwdSm80ILi2ELi2EN4cute5tupleIJNS5_1CILi128EEES8_NS7_ILi64EEEEEENS_6half_tEfNS_4arch4Sm80ELb0ELb1ELb1ELb1ELb0ELb0ELb0ELb0ELi2ELi4ELi4ELi4ELb0EEENS1_21CollectiveEpilogueBwdISA_SB_SD_Li256ELb1ELb0ELi2EEENS1_19SingleTileSchedulerILb1ELb0ELb0ELi128EEEEEEEEEvNT_6ParamsE$_ZN4cute3eso3ESOILb1ELb0EJNS_6LayoutINS_5tupleIJNS3_IJNS3_IJNS_1CILi4EEENS4_ILi2EEEEEENS4_ILi1EEEEEES6_NS4_ILi8EEEEEENS3_IJNS3_IJNS3_IJS8_NS4_ILi32EEEEEENS4_ILi0EEEEEENS4_ILi64EEES5_EEEEENS_10ViewEngineIPN7cutlass6half_tEEEEEC2ERKSI_RKSN_,($_ZN7cutlass13device_kernelIN5flash19enable_sm80_to_sm89INS1_16FlashAttnBwdSm80INS1_25CollectiveMainloopBwdSm80ILi2ELi2EN4cute5tupleIJNS5_1CILi128EEES8_NS7_ILi64EEEEEENS_6half_tEfNS_4arch4Sm80ELb0ELb1ELb1ELb1ELb0ELb0ELb0ELb0ELi2ELi4ELi4ELi4ELb0EEENS1_21CollectiveEpilogueBwdISA_SB_SD_Li256ELb1ELb0ELi2EEENS1_19SingleTileSchedulerILb1ELb0ELb0ELi128EEEEEEEEEvNT_6ParamsE$_ZN4cute3eso3ESOILb1ELb0EJNS_6LayoutINS_5tupleIJNS3_IJNS3_IJNS_1CILi4EEENS4_ILi8EEEEEENS3_IJS5_NS4_ILi2EEEEEEEEENS3_IJNS3_IJS8_S8_EEENS3_IJS8_S6_EEEEEEEEENS3_IJNS3_IJNS3_IJNS_11ScaledBasisIS8_JLi1EEEENSF_INS4_ILi1EEEJLi0EEEEEEENS3_IJNSF_INS4_ILi16EEEJLi0EEEENSF_IS6_JLi1EEEEEEEEEENS3_IJNS3_IJNSF_ISH_JLi1EEEENSF_IS6_JLi0EEEEEEENS3_IJNSF_INS4_ILi64EEEJLi0EEEENSF_ISK_JLi1EEEEEEEEEEEEEEENS_10ViewEngineINS_23ArithmeticTupleIteratorINS_15ArithmeticTupleIJNS4_ILi0EEES12_EEEEEEEEEC2ERKSY_RKS15_ - $_ZN7cutlass13device_kernelIN5flash19enable_sm80_to_sm89INS1_16FlashAttnBwdSm80INS1_25CollectiveMainloopBwdSm80ILi2ELi2EN4cute5tupleIJNS5_1CILi128EEES8_NS7_ILi64EEEEEENS_6half_tEfNS_4arch4Sm80ELb0ELb1ELb1ELb1ELb0ELb0ELb0ELb0ELi2ELi4ELi4ELi4ELb0EEENS1_21CollectiveEpilogueBwdISA_SB_SD_Li256ELb1ELb0ELi2EEENS1_19SingleTileSchedulerILb1ELb0ELb0ELi128EEEEEEEEEvNT_6ParamsE$_ZN4cute3eso3ESOILb1ELb0EJNS_6LayoutINS_5tupleIJNS3_IJNS3_IJNS_1CILi4EEENS4_ILi2EEEEEENS4_ILi1EEEEEES6_NS4_ILi8EEEEEENS3_IJNS3_IJNS3_IJS8_NS4_ILi32EEEEEENS4_ILi0EEEEEENS4_ILi64EEES5_EEEEENS_10ViewEngineIPN7cutlass6half_tEEEEEC2ERKSI_RKSN_)
$_ZN7cutlass13device_kernelIN5flash19enable_sm80_to_sm89INS1_16FlashAttnBwdSm80INS1_25CollectiveMainloopBwdSm80ILi2ELi2EN4cute5tupleIJNS5_1CILi128EEES8_NS7_ILi64EEEEEENS_6half_tEfNS_4arch4Sm80ELb0ELb1ELb1ELb1ELb0ELb0ELb0ELb0ELi2ELi4ELi4ELi4ELb0EEENS1_21CollectiveEpilogueBwdISA_SB_SD_Li256ELb1ELb0ELi2EEENS1_19SingleTileSchedulerILb1ELb0ELb0ELi128EEEEEEEEEvNT_6ParamsE$_ZN4cute3eso3ESOILb1ELb0EJNS_6LayoutINS_5tupleIJNS3_IJNS3_IJNS_1CILi4EEENS4_ILi2EEEEEENS4_ILi1EEEEEES6_NS4_ILi8EEEEEENS3_IJNS3_IJNS3_IJS8_NS4_ILi32EEEEEENS4_ILi0EEEEEENS4_ILi64EEES5_EEEEENS_10ViewEngineIPN7cutlass6half_tEEEEEC2ERKSI_RKSN_:
[----:B------:R-:W-:Y:S01]  /*8b20*/  IADD3 R2, R82, -c[0x0][0x20], RZ ;  /* 0x8000080052027a10 */ /* 0x000fe20007ffe0ff */
[----:B------:R-:W-:Y:S01]  /*8b30*/  IMAD.MOV.U32 R12, RZ, RZ, R9 ;  /* 0x000000ffff0c7224 */ /* 0x000fe200078e0009 */
[----:B------:R-:W-:Y:S01]  /*8b40*/  MOV R13, R3 ;  /* 0x00000003000d7202 */ /* 0x000fe20000000f00 */
[----:B------:R-:W-:-:S04]  /*8b50*/  IMAD.MOV.U32 R11, RZ, RZ, 0x0 ;  /* 0x00000000ff0b7424 */ /* 0x000fc800078e00ff */
[----:B------:R1:W-:Y:S01]  /*8b60*/  STL.64 [R2], R12 ;  /* 0x0000000c02007387 */ /* 0x0003e20000100a00 */
[----:B------:R-:W-:Y:S05]  /*8b70*/  RET.REL.NODEC R10 `(_ZN7cutlass13device_kernelIN5flash19enable_sm80_to_sm89INS1_16FlashAttnBwdSm80INS1_25CollectiveMainloopBwdSm80ILi2ELi2EN4cute5tupleIJNS5_1CILi128EEES8_NS7_ILi64EEEEEENS_6half_tEfNS_4arch4Sm80ELb0ELb1ELb1ELb1ELb0ELb0ELb0ELb0ELi2ELi4ELi4ELi4ELb0EEENS1_21CollectiveEpilogueBwdISA_SB_SD_Li256ELb1ELb0ELi2EEENS1_19SingleTileSchedulerILb1ELb0ELb0ELi128EEEEEEEEEvNT_6ParamsE) ;  /* 0xffff74800a007950 */ /* 0x000fea0003c3ffff */
        .type           $_ZN7cutlass13device_kernelIN5flash19enable_sm80_to_sm89INS1_16FlashAttnBwdSm80INS1_25CollectiveMainloopBwdSm80ILi2ELi2EN4cute5tupleIJNS5_1CILi128EEES8_NS7_ILi64EEEEEENS_6half_tEfNS_4arch4Sm80ELb0ELb1ELb1ELb1ELb0ELb0ELb0ELb0ELi2ELi4ELi4ELi4ELb0EEENS1_21CollectiveEpilogueBwdISA_SB_SD_Li256ELb1ELb0ELi2EEENS1_19SingleTileSchedulerILb1ELb0ELb0ELi128EEEEEEEEEvNT_6ParamsE$_ZN4cute3eso3ESOILb1ELb0EJNS_6LayoutINS_5tupleIJNS3_IJNS3_IJNS_1CILi4EEENS4_ILi8EEEEEENS3_IJS5_NS4_ILi2EEEEEEEEENS3_IJNS3_IJS8_S8_EEENS3_IJS8_S6_EEEEEEEEENS3_IJNS3_IJNS3_IJNS_11ScaledBasisIS8_JLi1EEEENSF_INS4_ILi1EEEJLi0EEEEEEENS3_IJNSF_INS4_ILi16EEEJLi0EEEENSF_IS6_JLi1EEEEEEEEEENS3_IJNS3_IJNSF_ISH_JLi1EEEENSF_IS6_JLi0EEEEEEENS3_IJNSF_INS4_ILi64EEEJLi0EEEENSF_ISK_JLi1EEEEEEEEEEEEEEENS_10ViewEngineINS_23ArithmeticTupleIteratorINS_15ArithmeticTupleIJNS4_ILi0EEES12_EEEEEEEEEC2ERKSY_RKS15_,@function
        .size           $_ZN7cutlass13device_kernelIN5flash19enable_sm80_to_sm89INS1_16FlashAttnBwdSm80INS1_25CollectiveMainloopBwdSm80ILi2ELi2EN4cute5tupleIJNS5_1CILi128EEES8_NS7_ILi64EEEEEENS_6half_tEfNS_4arch4Sm80ELb0ELb1ELb1ELb1ELb0ELb0ELb0ELb0ELi2ELi4ELi4ELi4ELb0EEENS1_21CollectiveEpilogueBwdISA_SB_SD_Li256ELb1ELb0ELi2EEENS1_19SingleTileSchedulerILb1ELb0ELb0ELi128EEEEEEEEEvNT_6ParamsE$_ZN4cute3eso3ESOILb1ELb0EJNS_6LayoutINS_5tupleIJNS3_IJNS3_IJNS_1CILi4EEENS4_ILi8EEEEEENS3_IJS5_NS4_ILi2EEEEEEEEENS3_IJNS3_IJS8_S8_EEENS3_IJS8_S6_EEEEEEEEENS3_IJNS3_IJNS3_IJNS_11ScaledBasisIS8_JLi1EEEENSF_INS4_ILi1EEEJLi0EEEEEEENS3_IJNSF_INS4_ILi16EEEJLi0EEEENSF_IS6_JLi1EEEEEEEEEENS3_IJNS3_IJNSF_ISH_JLi1EEEENSF_IS6_JLi0EEEEEEENS3_IJNSF_INS4_ILi64EEEJLi0EEEENSF_ISK_JLi1EEEEEEEEEEEEEEENS_10ViewEngineINS_23ArithmeticTupleIteratorINS_15ArithmeticTupleIJNS4_ILi0EEES12_EEEEEEEEEC2ERKSY_RKS15_,($_ZN7cutlass13device_kernelIN5flash19enable_sm80_to_sm89INS1_16FlashAttnBwdSm80INS1_25CollectiveMainloopBwdSm80ILi2ELi2EN4cute5tupleIJNS5_1CILi128EEES8_NS7_ILi64EEEEEENS_6half_tEfNS_4arch4Sm80ELb0ELb1ELb1ELb1ELb0ELb0ELb0ELb0ELi2ELi4ELi4ELi4ELb0EEENS1_21CollectiveEpilogueBwdISA_SB_SD_Li256ELb1ELb0ELi2EEENS1_19SingleTileSchedulerILb1ELb0ELb0ELi128EEEEEEEEEvNT_6ParamsE$_ZN4cute3eso3ESOILb1ELb0EJNS_6LayoutINS_5tupleIJNS3_IJNS3_IJNS_1CILi8EEENS4_ILi1EEEEEES6_EEENS3_IJNS3_IJS6_S6_EEENS4_ILi2EEEEEEEEENS3_IJNS3_IJNS3_IJS6_NS4_ILi0EEEEEESD_EEENS3_IJNS3_IJSD_SD_EEENS4_ILi4096EEEEEEEEEEENS_10ViewEngineINS_8smem_ptrIPN7cutlass6half_tEEEEEEEC2ERKSK_RKSR_ - $_ZN7cutlass13device_kernelIN5flash19enable_sm80_to_sm89INS1_16FlashAttnBwdSm80INS1_25CollectiveMainloopBwdSm80ILi2ELi2EN4cute5tupleIJNS5_1CILi128EEES8_NS7_ILi64EEEEEENS_6half_tEfNS_4arch4Sm80ELb0ELb1ELb1ELb1ELb0ELb0ELb0ELb0ELi2ELi4ELi4ELi4ELb0EEENS1_21CollectiveEpilogueBwdISA_SB_SD_Li256ELb1ELb0ELi2EEENS1_19SingleTileSchedulerILb1ELb0ELb0ELi128EEEEEEEEEvNT_6ParamsE$_ZN4cute3eso3ESOILb1ELb0EJNS_6LayoutINS_5tupleIJNS3_IJNS3_IJNS_1CILi4EEENS4_ILi8EEEEEENS3_IJS5_NS4_ILi2EEEEEEEEENS3_IJNS3_IJS8_S8_EEENS3_IJS8_S6_EEEEEEEEENS3_IJNS3_IJNS3_IJNS_11ScaledBasisIS8_JLi1EEEENSF_INS4_ILi1EEEJLi0EEEEEEENS3_IJNSF_INS4_ILi16EEEJLi0EEEENSF_IS6_JLi1EEEEEEEEEENS3_IJNS3_IJNSF_ISH_JLi1EEEENSF_IS6_JLi0EEEEEEENS3_IJNSF_INS4_ILi64EEEJLi0EEEENSF_ISK_JLi1EEEEEEEEEEEEEEENS_10ViewEngineINS_23ArithmeticTupleIteratorINS_15ArithmeticTupleIJNS4_ILi0EEES12_EEEEEEEEEC2ERKSY_RKS15_)
$_ZN7cutlass13device_kernelIN5flash19enable_sm80_to_sm89INS1_16FlashAttnBwdSm80INS1_25CollectiveMainloopBwdSm80ILi2ELi2EN4cute5tupleIJNS5_1CILi128EEES8_NS7_ILi64EEEEEENS_6half_tEfNS_4arch4Sm80ELb0ELb1ELb1ELb1ELb0ELb0ELb0ELb0ELi2ELi4ELi4ELi4ELb0EEENS1_21CollectiveEpilogueBwdISA_SB_SD_Li256ELb1ELb0ELi2EEENS1_19SingleTileSchedulerILb1ELb0ELb0ELi128EEEEEEEEEvNT_6ParamsE$_ZN4cute3eso3ESOILb1ELb0EJNS_6LayoutINS_5tupleIJNS3_IJNS3_IJNS_1CILi4EEENS4_ILi8EEEEEENS3_IJS5_NS4_ILi2EEEEEEEEENS3_IJNS3_IJS8_S8_EEENS3_IJS8_S6_EEEEEEEEENS3_IJNS3_IJNS3_IJNS_11ScaledBasisIS8_JLi1EEEENSF_INS4_ILi1EEEJLi0EEEEEEENS3_IJNSF_INS4_ILi16EEEJLi0EEEENSF_IS6_JLi1EEEEEEEEEENS3_IJNS3_IJNSF_ISH_JLi1EEEENSF_IS6_JLi0EEEEEEENS3_IJNSF_INS4_ILi64EEEJLi0EEEENSF_ISK_JLi1EEEEEEEEEEEEEEENS_10ViewEngineINS_23ArithmeticTupleIteratorINS_15ArithmeticTupleIJNS4_ILi0EEES12_EEEEEEEEEC2ERKSY_RKS15_:
[----:B------:R-:W-:Y:S01]  /*8b80*/  IADD3 R3, R7, -c[0x0][0x20], RZ ;  /* 0x8000080007037a10 */ /* 0x000fe20007ffe0ff */
[----:B------:R-:W-:Y:S01]  /*8b90*/  IMAD.MOV.U32 R13, RZ, RZ, 0x0 ;  /* 0x00000000ff0d7424 */ /* 0x000fe200078e00ff */
[----:B------:R-:W-:-:S05]  /*8ba0*/  PRMT R7, RZ, 0x7610, R7 ;  /* 0x00007610ff077816 */ /* 0x000fca0000000007 */
[----:B------:R1:W-:Y:S01]  /*8bb0*/  STL.U8 [R3], R7 ;  /* 0x0000000703007387 */ /* 0x0003e20000100000 */
[----:B------:R-:W-:Y:S05]  /*8bc0*/  RET.REL.NODEC R12 `(_ZN7cutlass13device_kernelIN5flash19enable_sm80_to_sm89INS1_16FlashAttnBwdSm80INS1_25CollectiveMainloopBwdSm80ILi2ELi2EN4cute5tupleIJNS5_1CILi128EEES8_NS7_ILi64EEEEEENS_6half_tEfNS_4arch4Sm80ELb0ELb1ELb1ELb1ELb0ELb0ELb0ELb0ELi2ELi4ELi4ELi4ELb0EEENS1_21CollectiveEpilogueBwdISA_SB_SD_Li256ELb1ELb0ELi2EEENS1_19SingleTileSchedulerILb1ELb0ELb0ELi128EEEEEEEEEvNT_6ParamsE) ;  /* 0xffff74300c007950 */ /* 0x000fea0003c3ffff */
        .type           $_ZN7cutlass13device_kernelIN5flash19enable_sm80_to_sm89INS1_16FlashAttnBwdSm80INS1_25CollectiveMainloopBwdSm80ILi2ELi2EN4cute5tupleIJNS5_1CILi128EEES8_NS7_ILi64EEEEEENS_6half_tEfNS_4arch4Sm80ELb0ELb1ELb1ELb1ELb0ELb0ELb0ELb0ELi2ELi4ELi4ELi4ELb0EEENS1_21CollectiveEpilogueBwdISA_SB_SD_Li256ELb1ELb0ELi2EEENS1_19SingleTileSchedulerILb1ELb0ELb0ELi128EEEEEEEEEvNT_6ParamsE$_ZN4cute3eso3ESOILb1ELb0EJNS_6LayoutINS_5tupleIJNS3_IJNS3_IJNS_1CILi8EEENS4_ILi1EEEEEES6_EEENS3_IJNS3_IJS6_S6_EEENS4_ILi2EEEEEEEEENS3_IJNS3_IJNS3_IJS6_NS4_ILi0EEEEEESD_EEENS3_IJNS3_IJSD_SD_EEENS4_ILi4096EEEEEEEEEEENS_10ViewEngineINS_8smem_ptrIPN7cutlass6half_tEEEEEEEC2ERKSK_RKSR_,@function
        .size           $_ZN7cutlass13device_kernelIN5flash19enable_sm80_to_sm89INS1_16FlashAttnBwdSm80INS1_25CollectiveMainloopBwdSm80ILi2ELi2EN4cute5tupleIJNS5_1CILi128EEES8_NS7_ILi64EEEEEENS_6half_tEfNS_4arch4Sm80ELb0ELb1ELb1ELb1ELb0ELb0ELb0ELb0ELi2ELi4ELi4ELi4ELb0EEENS1_21CollectiveEpilogueBwdISA_SB_SD_Li256ELb1ELb0ELi2EEENS1_19SingleTileSchedulerILb1ELb0ELb0ELi128EEEEEEEEEvNT_6ParamsE$_ZN4cute3eso3ESOILb1ELb0EJNS_6LayoutINS_5tupleIJNS3_IJNS3_IJNS_1CILi8EEENS4_ILi1EEEEEES6_EEENS3_IJNS3_IJS6_S6_EEENS4_ILi2EEEEEEEEENS3_IJNS3_IJNS3_IJS6_NS4_ILi0EEEEEESD_EEENS3_IJNS3_IJSD_SD_EEENS4_ILi4096EEEEEEEEEEENS_10ViewEngineINS_8smem_ptrIPN7cutlass6half_tEEEEEEEC2ERKSK_RKSR_,($_ZN7cutlass13device_kernelIN5flash19enable_sm80_to_sm89INS1_16FlashAttnBwdSm80INS1_25CollectiveMainloopBwdSm80ILi2ELi2EN4cute5tupleIJNS5_1CILi128EEES8_NS7_ILi64EEEEEENS_6half_tEfNS_4arch4Sm80ELb0ELb1ELb1ELb1ELb0ELb0ELb0ELb0ELi2ELi4ELi4ELi4ELb0EEENS1_21CollectiveEpilogueBwdISA_SB_SD_Li256ELb1ELb0ELi2EEENS1_19SingleTileSchedulerILb1ELb0ELb0ELi128EEEEEEEEEvNT_6ParamsE$_ZN4cute3eso3ESOILb1ELb0EJNS_6LayoutINS_5tupleIJNS3_IJNS3_IJNS_1CILi8EEENS4_ILi1EEEEEES6_EEENS3_IJNS3_IJS6_S6_EEENS4_ILi2EEEEEEEEENS3_IJNS3_IJNS3_IJS6_NS4_ILi0EEEEEESD_EEENS3_IJNS3_IJSD_SD_EEENS4_ILi64EEEEEEEEEEENS_10ViewEngineIPN7cutlass6half_tEEEEEC2ERKSK_RKSP_ - $_ZN7cutlass13device_kernelIN5flash19enable_sm80_to_sm89INS1_16FlashAttnBwdSm80INS1_25CollectiveMainloopBwdSm80ILi2ELi2EN4cute5tupleIJNS5_1CILi128EEES8_NS7_ILi64EEEEEENS_6half_tEfNS_4arch4Sm80ELb0ELb1ELb1ELb1ELb0ELb0ELb0ELb0ELi2ELi4ELi4ELi4ELb0EEENS1_21CollectiveEpilogueBwdISA_SB_SD_Li256ELb1ELb0ELi2EEENS1_19SingleTileSchedulerILb1ELb0ELb0ELi128EEEEEEEEEvNT_6ParamsE$_ZN4cute3eso3ESOILb1ELb0EJNS_6LayoutINS_5tupleIJNS3_IJNS3_IJNS_1CILi8EEENS4_ILi1EEEEEES6_EEENS3_IJNS3_IJS6_S6_EEENS4_ILi2EEEEEEEEENS3_IJNS3_IJNS3_IJS6_NS4_ILi0EEEEEESD_EEENS3_IJNS3_IJSD_SD_EEENS4_ILi4096EEEEEEEEEEENS_10ViewEngineINS_8smem_ptrIPN7cutlass6half_tEEEEEEEC2ERKSK_RKSR_)
$_ZN7cutlass13device_kernelIN5flash19enable_sm80_to_sm89INS1_16FlashAttnBwdSm80INS1_25CollectiveMainloopBwdSm80ILi2ELi2EN4cute5tupleIJNS5_1CILi128EEES8_NS7_ILi64EEEEEENS_6half_tEfNS_4arch4Sm80ELb0ELb1ELb1ELb1ELb0ELb0ELb0ELb0ELi2ELi4ELi4ELi4ELb0EEENS1_21CollectiveEpilogueBwdISA_SB_SD_Li256ELb1ELb0ELi2EEENS1_19SingleTileSchedulerILb1ELb0ELb0ELi128EEEEEEEEEvNT_6ParamsE$_ZN4cute3eso3ESOILb1ELb0EJNS_6LayoutINS_5tupleIJNS3_IJNS3_IJNS_1CILi8EEENS4_ILi1EEEEEES6_EEENS3_IJNS3_IJS6_S6_EEENS4_ILi2EEEEEEEEENS3_IJNS3_IJNS3_IJS6_NS4_ILi0EEEEEESD_EEENS3_IJNS3_IJSD_SD_EEENS4_ILi4096EEEEEEEEEEENS_10ViewEngineINS_8smem_ptrIPN7cutlass6half_tEEEEEEEC2ERKSK_RKSR_:
[----:B------:R-:W-:Y:S02]  /*8bd0*/  IADD3 R2, R82, -c[0x0][0x20], RZ ;  /* 0x8000080052027a10 */ /* 0x000fe40007ffe0ff */
[----:B------:R-:W-:-:S03]  /*8be0*/  MOV R47, 0x0 ;  /* 0x00000000002f7802 */ /* 0x000fc60000000f00 */
[----:B------:R1:W-:Y:S01]  /*8bf0*/  STL.64 [R2], R36 ;  /* 0x0000002402007387 */ /* 0x0003e20000100a00 */
[----:B------:R-:W-:Y:S05]  /*8c00*/  RET.REL.NODEC R46 `(_ZN7cutlass13device_kernelIN5flash19enable_sm80_to_sm89INS1_16FlashAttnBwdSm80INS1_25CollectiveMainloopBwdSm80ILi2ELi2EN4cute5tupleIJNS5_1CILi128EEES8_NS7_ILi64EEEEEENS_6half_tEfNS_4arch4Sm80ELb0ELb1ELb1ELb1ELb0ELb0ELb0ELb0ELi2ELi4ELi4ELi4ELb0EEENS1_21CollectiveEpilogueBwdISA_SB_SD_Li256ELb1ELb0ELi2EEENS1_19SingleTileSchedulerILb1ELb0ELb0ELi128EEEEEEEEEvNT_6ParamsE) ;  /* 0xffff73f02e007950 */ /* 0x000fea0003c3ffff */
        .type           $_ZN7cutlass13device_kernelIN5flash19enable_sm80_to_sm89INS1_16FlashAttnBwdSm80INS1_25CollectiveMainloopBwdSm80ILi2ELi2EN4cute5tupleIJNS5_1CILi128EEES8_NS7_ILi64EEEEEENS_6half_tEfNS_4arch4Sm80ELb0ELb1ELb1ELb1ELb0ELb0ELb0ELb0ELi2ELi4ELi4ELi4ELb0EEENS1_21CollectiveEpilogueBwdISA_SB_SD_Li256ELb1ELb0ELi2EEENS1_19SingleTileSchedulerILb1ELb0ELb0ELi128EEEEEEEEEvNT_6ParamsE$_ZN4cute3eso3ESOILb1ELb0EJNS_6LayoutINS_5tupleIJNS3_IJNS3_IJNS_1CILi8EEENS4_ILi1EEEEEES6_EEENS3_IJNS3_IJS6_S6_EEENS4_ILi2EEEEEEEEENS3_IJNS3_IJNS3_IJS6_NS4_ILi0EEEEEESD_EEENS3_IJNS3_IJSD_SD_EEENS4_ILi64EEEEEEEEEEENS_10ViewEngineIPN7cutlass6half_tEEEEEC2ERKSK_RKSP_,@function
        .size           $_ZN7cutlass13device_kernelIN5flash19enable_sm80_to_sm89INS1_16FlashAttnBwdSm80INS1_25CollectiveMainloopBwdSm80ILi2ELi2EN4cute5tupleIJNS5_1CILi128EEES8_NS7_ILi64EEEEEENS_6half_tEfNS_4arch4Sm80ELb0ELb1ELb1ELb1ELb0ELb0ELb0ELb0ELi2ELi4ELi4ELi4ELb0EEENS1_21CollectiveEpilogueBwdISA_SB_SD_Li256ELb1ELb0ELi2EEENS1_19SingleTileSchedulerILb1ELb0ELb0ELi128EEEEEEEEEvNT_6ParamsE$_ZN4cute3eso3ESOILb1ELb0EJNS_6LayoutINS_5tupleIJNS3_IJNS3_IJNS_1CILi8EEENS4_ILi1EEEEEES6_EEENS3_IJNS3_IJS6_S6_EEENS4_ILi2EEEEEEEEENS3_IJNS3_IJNS3_IJS6_NS4_ILi0EEEEEESD_EEENS3_IJNS3_IJSD_SD_EEENS4_ILi64EEEEEEEEEEENS_10ViewEngineIPN7cutlass6half_tEEEEEC2ERKSK_RKSP_,($_ZN7cutlass13device_kernelIN5flash19enable_sm80_to_sm89INS1_16FlashAttnBwdSm80INS1_25CollectiveMainloopBwdSm80ILi2ELi2EN4cute5tupleIJNS5_1CILi128EEES8_NS7_ILi64EEEEEENS_6half_tEfNS_4arch4Sm80ELb0ELb1ELb1ELb1ELb0ELb0ELb0ELb0ELi2ELi4ELi4ELi4ELb0EEENS1_21CollectiveEpilogueBwdISA_SB_SD_Li256ELb1ELb0ELi2EEENS1_19SingleTileSchedulerILb1ELb0ELb0ELi128EEEEEEEEEvNT_6ParamsE$_ZN4cute3eso3ESOILb1ELb0EJNS_6LayoutINS_5tupleIJNS3_IJNS3_IJNS_1CILi8EEENS4_ILi1EEEEEES6_EEENS3_IJNS3_IJS6_S6_EEENS4_ILi2EEEEEEEEENS3_IJNS3_IJNS3_IJS6_NS4_ILi0EEEEEESD_EEENS3_IJNS3_IJSD_SD_EEENS4_ILi8192EEEEEEEEEEENS_10ViewEngineINS_8smem_ptrIPN7cutlass6half_tEEEEEEEC2ERKSK_RKSR_ - $_ZN7cutlass13device_kernelIN5flash19enable_sm80_to_sm89INS1_16FlashAttnBwdSm80INS1_25CollectiveMainloopBwdSm80ILi2ELi2EN4cute5tupleIJNS5_1CILi128EEES8_NS7_ILi64EEEEEENS_6half_tEfNS_4arch4Sm80ELb0ELb1ELb1ELb1ELb0ELb0ELb0ELb0ELi2ELi4ELi4ELi4ELb0EEENS1_21CollectiveEpilogueBwdISA_SB_SD_Li256ELb1ELb0ELi2EEENS1_19SingleTileSchedulerILb1ELb0ELb0ELi128EEEEEEEEEvNT_6ParamsE$_ZN4cute3eso3ESOILb1ELb0EJNS_6LayoutINS_5tupleIJNS3_IJNS3_IJNS_1CILi8EEENS4_ILi1EEEEEES6_EEENS3_IJNS3_IJS6_S6_EEENS4_ILi2EEEEEEEEENS3_IJNS3_IJNS3_IJS6_NS4_ILi0EEEEEESD_EEENS3_IJNS3_IJSD_SD_EEENS4_ILi64EEEEEEEEEEENS_10ViewEngineIPN7cutlass6half_tEEEEEC2ERKSK_RKSP_)
$_ZN7cutlass13device_kernelIN5flash19enable_sm80_to_sm89INS1_16FlashAttnBwdSm80INS1_25CollectiveMainloopBwdSm80ILi2ELi2EN4cute5tupleIJNS5_1CILi128EEES8_NS7_ILi64EEEEEENS_6half_tEfNS_4arch4Sm80ELb0ELb1ELb1ELb1ELb0ELb0ELb0ELb0ELi2ELi4ELi4ELi4ELb0EEENS1_21CollectiveEpilogueBwdISA_SB_SD_Li256ELb1ELb0ELi2EEENS1_19SingleTileSchedulerILb1ELb0ELb0ELi128EEEEEEEEEvNT_6ParamsE$_ZN4cute3eso3ESOILb1ELb0EJNS_6LayoutINS_5tupleIJNS3_IJNS3_IJNS_1CILi8EEENS4_ILi1EEEEEES6_EEENS3_IJNS3_IJS6_S6_EEENS4_ILi2EEEEEEEEENS3_IJNS3_IJNS3_IJS6_NS4_ILi0EEEEEESD_EEENS3_IJNS3_IJSD_SD_EEENS4_ILi64EEEEEEEEEEENS_10ViewEngineIPN7cutlass6half_tEEEEEC2ERKSK_RKSP_:
[----:B------:R-:W-:Y:S02]  /*8c10*/  IADD3 R10, R60, -c[0x0][0x20], RZ ;  /* 0x800008003c0a7a10 */ /* 0x000fe40007ffe0ff */
[----:B------:R-:W-:-:S03]  /*8c20*/  MOV R13, 0x0 ;  /* 0x00000000000d7802 */ /* 0x000fc60000000f00 */
[----:B------:R1:W-:Y:S01]  /*8c30*/  STL.64 [R10], R2 ;  /* 0x000000020a007387 */ /* 0x0003e20000100a00 */
[----:B------:R-:W-:Y:S05]  /*8c40*/  RET.REL.NODEC R12 `(_ZN7cutlass13device_kernelIN5flash19enable_sm80_to_sm89INS1_16FlashAttnBwdSm80INS1_25CollectiveMainloopBwdSm80ILi2ELi2EN4cute5tupleIJNS5_1CILi128EEES8_NS7_ILi64EEEEEENS_6half_tEfNS_4arch4Sm80ELb0ELb1ELb1ELb1ELb0ELb0ELb0ELb0ELi2ELi4ELi4ELi4ELb0EEENS1_21CollectiveEpilogueBwdISA_SB_SD_Li256ELb1ELb0ELi2EEENS1_19SingleTileSchedulerILb1ELb0ELb0ELi128EEEEEEEEEvNT_6ParamsE) ;  /* 0xffff73b00c007950 */ /* 0x000fea0003c3ffff */
        .type           $_ZN7cutlass13device_kernelIN5flash19enable_sm80_to_sm89INS1_16FlashAttnBwdSm80INS1_25CollectiveMainloopBwdSm80ILi2ELi2EN4cute5tupleIJNS5_1CILi128EEES8_NS7_ILi64EEEEEENS_6half_tEfNS_4arch4Sm80ELb0ELb1ELb1ELb1ELb0ELb0ELb0ELb0ELi2ELi4ELi4ELi4ELb0EEENS1_21CollectiveEpilogueBwdISA_SB_SD_Li256ELb1ELb0ELi2EEENS1_19SingleTileSchedulerILb1ELb0ELb0ELi128EEEEEEEEEvNT_6ParamsE$_ZN4cute3eso3ESOILb1ELb0EJNS_6LayoutINS_5tupleIJNS3_IJNS3_IJNS_1CILi8EEENS4_ILi1EEEEEES6_EEENS3_IJNS3_IJS6_S6_EEENS4_ILi2EEEEEEEEENS3_IJNS3_IJNS3_IJS6_NS4_ILi0EEEEEESD_EEENS3_IJNS3_IJSD_SD_EEENS4_ILi8192EEEEEEEEEEENS_10ViewEngineINS_8smem_ptrIPN7cutlass6half_tEEEEEEEC2ERKSK_RKSR_,@function
        .size           $_ZN7cutlass13device_kernelIN5flash19enable_sm80_to_sm89INS1_16FlashAttnBwdSm80INS1_25CollectiveMainloopBwdSm80ILi2ELi2EN4cute5tupleIJNS5_1CILi128EEES8_NS7_ILi64EEEEEENS_6half_tEfNS_4arch4Sm80ELb0ELb1ELb1ELb1ELb0ELb0ELb0ELb0ELi2ELi4ELi4ELi4ELb0EEENS1_21CollectiveEpilogueBwdISA_SB_SD_Li256ELb1ELb0ELi2EEENS1_19SingleTileSchedulerILb1ELb0ELb0ELi128EEEEEEEEEvNT_6ParamsE$_ZN4cute3eso3ESOILb1ELb0EJNS_6LayoutINS_5tupleIJNS3_IJNS3_IJNS_1CILi8EEENS4_ILi1EEEEEES6_EEENS3_IJNS3_IJS6_S6_EEENS4_ILi2EEEEEEEEENS3_IJNS3_IJNS3_IJS6_NS4_ILi0EEEEEESD_EEENS3_IJNS3_IJSD_SD_EEENS4_ILi8192EEEEEEEEEEENS_10ViewEngineINS_8smem_ptrIPN7cutlass6half_tEEEEEEEC2ERKSK_RKSR_,($_ZN7cutlass13device_kernelIN5flash19enable_sm80_to_sm89INS1_16FlashAttnBwdSm80INS1_25CollectiveMainloopBwdSm80ILi2ELi2EN4cute5tupleIJNS5_1CILi128EEES8_NS7_ILi64EEEEEENS_6half_tEfNS_4arch4Sm80ELb0ELb1ELb1ELb1ELb0ELb0ELb0ELb0ELi2ELi4ELi4ELi4ELb0EEENS1_21CollectiveEpilogueBwdISA_SB_SD_Li256ELb1ELb0ELi2EEENS1_19SingleTileSchedulerILb1ELb0ELb0ELi128EEEEEEEEEvNT_6ParamsE$_ZN4cute3eso3ESOILb1ELb0EJNS_6LayoutINS_5tupleIJNS3_IJNS3_IJNS_1CILi8EEENS4_ILi1EEEEEES6_EEENS3_IJNS3_IJS6_S6_EEENS4_ILi2EEEEEEEEENS3_IJNS3_IJNS3_IJS6_NS4_ILi0EEEEEESD_EEENS3_IJNS3_IJSD_SD_EEES5_EEEEEEEENS_10ViewEngineIPN7cutlass6half_tEEEEEC2ERKSJ_RKSO_ - $_ZN7cutlass13device_kernelIN5flash19enable_sm80_to_sm89INS1_16FlashAttnBwdSm80INS1_25CollectiveMainloopBwdSm80ILi2ELi2EN4cute5tupleIJNS5_1CILi128EEES8_NS7_ILi64EEEEEENS_6half_tEfNS_4arch4Sm80ELb0ELb1ELb1ELb1ELb0ELb0ELb0ELb0ELi2ELi4ELi4ELi4ELb0EEENS1_21CollectiveEpilogueBwdISA_SB_SD_Li256ELb1ELb0ELi2EEENS1_19SingleTileSchedulerILb1ELb0ELb0ELi128EEEEEEEEEvNT_6ParamsE$_ZN4cute3eso3ESOILb1ELb0EJNS_6LayoutINS_5tupleIJNS3_IJNS3_IJNS_1CILi8EEENS4_ILi1EEEEEES6_EEENS3_IJNS3_IJS6_S6_EEENS4_ILi2EEEEEEEEENS3_IJNS3_IJNS3_IJS6_NS4_ILi0EEEEEESD_EEENS3_IJNS3_IJSD_SD_EEENS4_ILi8192EEEEEEEEEEENS_10ViewEngineINS_8smem_ptrIPN7cutlass6half_tEEEEEEEC2ERKSK_RKSR_)
$_ZN7cutlass13device_kernelIN5flash19enable_sm80_to_sm89INS1_16FlashAttnBwdSm80INS1_25CollectiveMainloopBwdSm80ILi2ELi2EN4cute5tupleIJNS5_1CILi128EEES8_NS7_ILi64EEEEEENS_6half_tEfNS_4arch4Sm80ELb0ELb1ELb1ELb1ELb0ELb0ELb0ELb0ELi2ELi4ELi4ELi4ELb0EEENS1_21CollectiveEpilogueBwdISA_SB_SD_Li256ELb1ELb0ELi2EEENS1_19SingleTileSchedulerILb1ELb0ELb0ELi128EEEEEEEEEvNT_6ParamsE$_ZN4cute3eso3ESOILb1ELb0EJNS_6LayoutINS_5tupleIJNS3_IJNS3_IJNS_1CILi8EEENS4_ILi1EEEEEES6_EEENS3_IJNS3_IJS6_S6_EEENS4_ILi2EEEEEEEEENS3_IJNS3_IJNS3_IJS6_NS4_ILi0EEEEEESD_EEENS3_IJNS3_IJSD_SD_EEENS4_ILi8192EEEEEEEEEEENS_10ViewEngineINS_8smem_ptrIPN7cutlass6half_tEEEEEEEC2ERKSK_RKSR_:
[----:B------:R-:W-:Y:S01]  /*8c50*/  IADD3 R3, R60, -c[0x0][0x20], RZ ;  /* 0x800008003c037a10 */ /* 0x000fe20007ffe0ff */
[----:B------:R-:W-:Y:S01]  /*8c60*/  IMAD.MOV.U32 R14, RZ, RZ, R2 ;  /* 0x000000ffff0e7224 */ /* 0x000fe200078e0002 */
[----:B------:R-:W-:Y:S01]  /*8c70*/  MOV R15, R13 ;  /* 0x0000000d000f7202 */ /* 0x000fe20000000f00 */
[----:B------:R-:W-:-:S04]  /*8c80*/  IMAD.MOV.U32 R13, RZ, RZ, 0x0 ;  /* 0x00000000ff0d7424 */ /* 0x000fc800078e00ff */
[----:B------:R1:W-:Y:S01]  /*8c90*/  STL.64 [R3], R14 ;  /* 0x0000000e03007387 */ /* 0x0003e20000100a00 */
[----:B------:R-:W-:Y:S05]  /*8ca0*/  RET.REL.NODEC R12 `(_ZN7cutlass13device_kernelIN5flash19enable_sm80_to_sm89INS1_16FlashAttnBwdSm80INS1_25CollectiveMainloopBwdSm80ILi2ELi2EN4cute5tupleIJNS5_1CILi128EEES8_NS7_ILi64EEEEEENS_6half_tEfNS_4arch4Sm80ELb0ELb1ELb1ELb1ELb0ELb0ELb0ELb0ELi2ELi4ELi4ELi4ELb0EEENS1_21CollectiveEpilogueBwdISA_SB_SD_Li256ELb1ELb0ELi2EEENS1_19SingleTileSchedulerILb1ELb0ELb0ELi128EEEEEEEEEvNT_6ParamsE) ;  /* 0xffff73500c007950 */ /* 0x000fea0003c3ffff */
        .type           $_ZN7cutlass13device_kernelIN5flash19enable_sm80_to_sm89INS1_16FlashAttnBwdSm80INS1_25CollectiveMainloopBwdSm80ILi2ELi2EN4cute5tupleIJNS5_1CILi128EEES8_NS7_ILi64EEEEEENS_6half_tEfNS_4arch4Sm80ELb0ELb1ELb1ELb1ELb0ELb0ELb0ELb0ELi2ELi4ELi4ELi4ELb0EEENS1_21CollectiveEpilogueBwdISA_SB_SD_Li256ELb1ELb0ELi2EEENS1_19SingleTileSchedulerILb1ELb0ELb0ELi128EEEEEEEEEvNT_6ParamsE$_ZN4cute3eso3ESOILb1ELb0EJNS_6LayoutINS_5tupleIJNS3_IJNS3_IJNS_1CILi8EEENS4_ILi1EEEEEES6_EEENS3_IJNS3_IJS6_S6_EEENS4_ILi2EEEEEEEEENS3_IJNS3_IJNS3_IJS6_NS4_ILi0EEEEEESD_EEENS3_IJNS3_IJSD_SD_EEES5_EEEEEEEENS_10ViewEngineIPN7cutlass6half_tEEEEEC2ERKSJ_RKSO_,@function
        .size           $_ZN7cutlass13device_kernelIN5flash19enable_sm80_to_sm89INS1_16FlashAttnBwdSm80INS1_25CollectiveMainloopBwdSm80ILi2ELi2EN4cute5tupleIJNS5_1CILi128EEES8_NS7_ILi64EEEEEENS_6half_tEfNS_4arch4Sm80ELb0ELb1ELb1ELb1ELb0ELb0ELb0ELb0ELi2ELi4ELi4ELi4ELb0EEENS1_21CollectiveEpilogueBwdISA_SB_SD_Li256ELb1ELb0ELi2EEENS1_19SingleTileSchedulerILb1ELb0ELb0ELi128EEEEEEEEEvNT_6ParamsE$_ZN4cute3eso3ESOILb1ELb0EJNS_6LayoutINS_5tupleIJNS3_IJNS3_IJNS_1CILi8EEENS4_ILi1EEEEEES6_EEENS3_IJNS3_IJS6_S6_EEENS4_ILi2EEEEEEEEENS3_IJNS3_IJNS3_IJS6_NS4_ILi0EEEEEESD_EEENS3_IJNS3_IJSD_SD_EEES5_EEEEEEEENS_10ViewEngineIPN7cutlass6half_tEEEEEC2ERKSJ_RKSO_,($_ZN7cutlass13device_kernelIN5flash19enable_sm80_to_sm89INS1_16FlashAttnBwdSm80INS1_25CollectiveMainloopBwdSm80ILi2ELi2EN4cute5tupleIJNS5_1CILi128EEES8_NS7_ILi64EEEEEENS_6half_tEfNS_4arch4Sm80ELb0ELb1ELb1ELb1ELb0ELb0ELb0ELb0ELi2ELi4ELi4ELi4ELb0EEENS1_21CollectiveEpilogueBwdISA_SB_SD_Li256ELb1ELb0ELi2EEENS1_19SingleTileSchedulerILb1ELb0ELb0ELi128EEEEEEEEEvNT_6ParamsE$_ZN4cute3eso3ESOILb1ELb0EJNS_6LayoutINS_5tupleIJNS3_IJNS3_IJNS_1CILi8EEENS4_ILi1EEEEEES6_EEENS3_IJNS3_IJS6_S6_EEENS4_ILi4EEEEEEEEENS3_IJNS3_IJNS3_IJS6_NS4_ILi0EEEEEESD_EEENS3_IJNS3_IJSD_SD_EEENS4_ILi2048EEEEEEEEEEENS_10ViewEngineINS_8smem_ptrIPN7cutlass6half_tEEEEEEEC2ERKSK_RKSR_ - $_ZN7cutlass13device_kernelIN5flash19enable_sm80_to_sm89INS1_16FlashAttnBwdSm80INS1_25CollectiveMainloopBwdSm80ILi2ELi2EN4cute5tupleIJNS5_1CILi128EEES8_NS7_ILi64EEEEEENS_6half_tEfNS_4arch4Sm80ELb0ELb1ELb1ELb1ELb0ELb0ELb0ELb0ELi2ELi4ELi4ELi4ELb0EEENS1_21CollectiveEpilogueBwdISA_SB_SD_Li256ELb1ELb0ELi2EEENS1_19SingleTileSchedulerILb1ELb0ELb0ELi128EEEEEEEEEvNT_6ParamsE$_ZN4cute3eso3ESOILb1ELb0EJNS_6LayoutINS_5tupleIJNS3_IJNS3_IJNS_1CILi8EEENS4_ILi1EEEEEES6_EEENS3_IJNS3_IJS6_S6_EEENS4_ILi2EEEEEEEEENS3_IJNS3_IJNS3_IJS6_NS4_ILi0EEEEEESD_EEENS3_IJNS3_IJSD_SD_EEES5_EEEEEEEENS_10ViewEngineIPN7cutlass6half_tEEEEEC2ERKSJ_RKSO_)
$_ZN7cutlass13device_kernelIN5flash19enable_sm80_to_sm89INS1_16FlashAttnBwdSm80INS1_25CollectiveMainloopBwdSm80ILi2ELi2EN4cute5tupleIJNS5_1CILi128EEES8_NS7_ILi64EEEEEENS_6half_tEfNS_4arch4Sm80ELb0ELb1ELb1ELb1ELb0ELb0ELb0ELb0ELi2ELi4ELi4ELi4ELb0EEENS1_21CollectiveEpilogueBwdISA_SB_SD_Li256ELb1ELb0ELi2EEENS1_19SingleTileSchedulerILb1ELb0ELb0ELi128EEEEEEEEEvNT_6ParamsE$_ZN4cute3eso3ESOILb1ELb0EJNS_6LayoutINS_5tupleIJNS3_IJNS3_IJNS_1CILi8EEENS4_ILi1EEEEEES6_EEENS3_IJNS3_IJS6_S6_EEENS4_ILi2EEEEEEEEENS3_IJNS3_IJNS3_IJS6_NS4_ILi0EEEEEESD_EEENS3_IJNS3_IJSD_SD_EEES5_EEEEEEEENS_10ViewEngineIPN7cutlass6half_tEEEEEC2ERKSJ_RKSO_:
[----:B------:R-:W-:Y:S02]  /*8cb0*/  IADD3 R38, R82, -c[0x0][0x20], RZ ;  /* 0x8000080052267a10 */ /* 0x000fe40007ffe0ff */
[----:B------:R-:W-:-:S03]  /*8cc0*/  MOV R47, 0x0 ;  /* 0x00000000002f7802 */ /* 0x000fc60000000f00 */
[----:B------:R1:W-:Y:S01]  /*8cd0*/  STL.64 [R38], R2 ;  /* 0x0000000226007387 */ /* 0x0003e20000100a00 */
[----:B------:R-:W-:Y:S05]  /*8ce0*/  RET.REL.NODEC R46 `(_ZN7cutlass13device_kernelIN5flash19enable_sm80_to_sm89INS1_16FlashAttnBwdSm80INS1_25CollectiveMainloopBwdSm80ILi2ELi2EN4cute5tupleIJNS5_1CILi128EEES8_NS7_ILi64EEEEEENS_6half_tEfNS_4arch4Sm80ELb0ELb1ELb1ELb1ELb0ELb0ELb0ELb0ELi2ELi4ELi4ELi4ELb0EEENS1_21CollectiveEpilogueBwdISA_SB_SD_Li256ELb1ELb0ELi2EEENS1_19SingleTileSchedulerILb1ELb0ELb0ELi128EEEEEEEEEvNT_6ParamsE) ;  /* 0xffff73102e007950 */ /* 0x000fea0003c3ffff */
        .type           $_ZN7cutlass13device_kernelIN5flash19enable_sm80_to_sm89INS1_16FlashAttnBwdSm80INS1_25CollectiveMainloopBwdSm80ILi2ELi2EN4cute5tupleIJNS5_1CILi128EEES8_NS7_ILi64EEEEEENS_6half_tEfNS_4arch4Sm80ELb0ELb1ELb1ELb1ELb0ELb0ELb0ELb0ELi2ELi4ELi4ELi4ELb0EEENS1_21CollectiveEpilogueBwdISA_SB_SD_Li256ELb1ELb0ELi2EEENS1_19SingleTileSchedulerILb1ELb0ELb0ELi128EEEEEEEEEvNT_6ParamsE$_ZN4cute3eso3ESOILb1ELb0EJNS_6LayoutINS_5tupleIJNS3_IJNS3_IJNS_1CILi8EEENS4_ILi1EEEEEES6_EEENS3_IJNS3_IJS6_S6_EEENS4_ILi4EEEEEEEEENS3_IJNS3_IJNS3_IJS6_NS4_ILi0EEEEEESD_EEENS3_IJNS3_IJSD_SD_EEENS4_ILi2048EEEEEEEEEEENS_10ViewEngineINS_8smem_ptrIPN7cutlass6half_tEEEEEEEC2ERKSK_RKSR_,@function
        .size           $_ZN7cutlass13device_kernelIN5flash19enable_sm80_to_sm89INS1_16FlashAttnBwdSm80INS1_25CollectiveMainloopBwdSm80ILi2ELi2EN4cute5tupleIJNS5_1CILi128EEES8_NS7_ILi64EEEEEENS_6half_tEfNS_4arch4Sm80ELb0ELb1ELb1ELb1ELb0ELb0ELb0ELb0ELi2ELi4ELi4ELi4ELb0EEENS1_21CollectiveEpilogueBwdISA_SB_SD_Li256ELb1ELb0ELi2EEENS1_19SingleTileSchedulerILb1ELb0ELb0ELi128EEEEEEEEEvNT_6ParamsE$_ZN4cute3eso3ESOILb1ELb0EJNS_6LayoutINS_5tupleIJNS3_IJNS3_IJNS_1CILi8EEENS4_ILi1EEEEEES6_EEENS3_IJNS3_IJS6_S6_EEENS4_ILi4EEEEEEEEENS3_IJNS3_IJNS3_IJS6_NS4_ILi0EEEEEESD_EEENS3_IJNS3_IJSD_SD_EEENS4_ILi2048EEEEEEEEEEENS_10ViewEngineINS_8smem_ptrIPN7cutlass6half_tEEEEEEEC2ERKSK_RKSR_,($_ZN7cutlass13device_kernelIN5flash19enable_sm80_to_sm89INS1_16FlashAttnBwdSm80INS1_25CollectiveMainloopBwdSm80ILi2ELi2EN4cute5tupleIJNS5_1CILi128EEES8_NS7_ILi64EEEEEENS_6half_tEfNS_4arch4Sm80ELb0ELb1ELb1ELb1ELb0ELb0ELb0ELb0ELi2ELi4ELi4ELi4ELb0EEENS1_21CollectiveEpilogueBwdISA_SB_SD_Li256ELb1ELb0ELi2EEENS1_19SingleTileSchedulerILb1ELb0ELb0ELi128EEEEEEEEEvNT_6ParamsE$_ZN4cute3eso3ESOILb1ELb0EJNS_6LayoutINS_5tupleIJNS3_IJNS3_IJNS_1CILi8EEENS4_ILi1EEEEEES6_EEENS3_IJNS3_IJS6_S6_EEENS4_ILi4EEEEEEEEENS3_IJNS3_IJNS3_IJS6_NS4_ILi0EEEEEESD_EEENS3_IJNS3_IJSD_SD_EEES5_EEEEEEEENS_10ViewEngineIPN7cutlass6half_tEEEEEC2ERKSJ_RKSO_ - $_ZN7cutlass13device_kernelIN5flash19enable_sm80_to_sm89INS1_16FlashAttnBwdSm80INS1_25CollectiveMainloopBwdSm80ILi2ELi2EN4cute5tupleIJNS5_1CILi128EEES8_NS7_ILi64EEEEEENS_6half_tEfNS_4arch4Sm80ELb0ELb1ELb1ELb1ELb0ELb0ELb0ELb0ELi2ELi4ELi4ELi4ELb0EEENS1_21CollectiveEpilogueBwdISA_SB_SD_Li256ELb1ELb0ELi2EEENS1_19SingleTileSchedulerILb1ELb0ELb0ELi128EEEEEEEEEvNT_6ParamsE$_ZN4cute3eso3ESOILb1ELb0EJNS_6LayoutINS_5tupleIJNS3_IJNS3_IJNS_1CILi8EEENS4_ILi1EEEEEES6_EEENS3_IJNS3_IJS6_S6_EEENS4_ILi4EEEEEEEEENS3_IJNS3_IJNS3_IJS6_NS4_ILi0EEEEEESD_EEENS3_IJNS3_IJSD_SD_EEENS4_ILi2048EEEEEEEEEEENS_10ViewEngineINS_8smem_ptrIPN7cutlass6half_tEEEEEEEC2ERKSK_RKSR_)
$_ZN7cutlass13device_kernelIN5flash19enable_sm80_to_sm89INS1_16FlashAttnBwdSm80INS1_25CollectiveMainloopBwdSm80ILi2ELi2EN4cute5tupleIJNS5_1CILi128EEES8_NS7_ILi64EEEEEENS_6half_tEfNS_4arch4Sm80ELb0ELb1ELb1ELb1ELb0ELb0ELb0ELb0ELi2ELi4ELi4ELi4ELb0EEENS1_21CollectiveEpilogueBwdISA_SB_SD_Li256ELb1ELb0ELi2EEENS1_19SingleTileSchedulerILb1ELb0ELb0ELi128EEEEEEEEEvNT_6ParamsE$_ZN4cute3eso3ESOILb1ELb0EJNS_6LayoutINS_5tupleIJNS3_IJNS3_IJNS_1CILi8EEENS4_ILi1EEEEEES6_EEENS3_IJNS3_IJS6_S6_EEENS4_ILi4EEEEEEEEENS3_IJNS3_IJNS3_IJS6_NS4_ILi0EEEEEESD_EEENS3_IJNS3_IJSD_SD_EEENS4_ILi2048EEEEEEEEEEENS_10ViewEngineINS_8smem_ptrIPN7cutlass6half_tEEEEEEEC2ERKSK_RKSR_:
[----:B------:R-:W-:Y:S01]  /*8cf0*/  IADD3 R3, R60, -c[0x0][0x20], RZ ;  /* 0x800008003c037a10 */ /* 0x000fe20007ffe0ff */
[----:B------:R-:W-:Y:S01]  /*8d00*/  IMAD.MOV.U32 R16, RZ, RZ, R2 ;  /* 0x000000ffff107224 */ /* 0x000fe200078e0002 */
[----:B------:R-:W-:Y:S01]  /*8d10*/  MOV R17, R15 ;  /* 0x0000000f00117202 */ /* 0x000fe20000000f00 */
[----:B------:R-:W-:-:S04]  /*8d20*/  IMAD.MOV.U32 R15, RZ, RZ, 0x0 ;  /* 0x00000000ff0f7424 */ /* 0x000fc800078e00ff */
[----:B------:R1:W-:Y:S01]  /*8d30*/  STL.64 [R3], R16 ;  /* 0x0000001003007387 */ /* 0x0003e20000100a00 */
[----:B------:R-:W-:Y:S05]  /*8d40*/  RET.REL.NODEC R14 `(_ZN7cutlass13device_kernelIN5flash19enable_sm80_to_sm89INS1_16FlashAttnBwdSm80INS1_25CollectiveMainloopBwdSm80ILi2ELi2EN4cute5tupleIJNS5_1CILi128EEES8_NS7_ILi64EEEEEENS_6half_tEfNS_4arch4Sm80ELb0ELb1ELb1ELb1ELb0ELb0ELb0ELb0ELi2ELi4ELi4ELi4ELb0EEENS1_21CollectiveEpilogueBwdISA_SB_SD_Li256ELb1ELb0ELi2EEENS1_19SingleTileSchedulerILb1ELb0ELb0ELi128EEEEEEEEEvNT_6ParamsE) ;  /* 0xffff72b00e007950 */ /* 0x000fea0003c3ffff */
        .type           $_ZN7cutlass13device_kernelIN5flash19enable_sm80_to_sm89INS1_16FlashAttnBwdSm80INS1_25CollectiveMainloopBwdSm80ILi2ELi2EN4cute5tupleIJNS5_1CILi128EEES8_NS7_ILi64EEEEEENS_6half_tEfNS_4arch4Sm80ELb0ELb1ELb1ELb1ELb0ELb0ELb0ELb0ELi2ELi4ELi4ELi4ELb0EEENS1_21CollectiveEpilogueBwdISA_SB_SD_Li256ELb1ELb0ELi2EEENS1_19SingleTileSchedulerILb1ELb0ELb0ELi128EEEEEEEEEvNT_6ParamsE$_ZN4cute3eso3ESOILb1ELb0EJNS_6LayoutINS_5tupleIJNS3_IJNS3_IJNS_1CILi8EEENS4_ILi1EEEEEES6_EEENS3_IJNS3_IJS6_S6_EEENS4_ILi4EEEEEEEEENS3_IJNS3_IJNS3_IJS6_NS4_ILi0EEEEEESD_EEENS3_IJNS3_IJSD_SD_EEES5_EEEEEEEENS_10ViewEngineIPN7cutlass6half_tEEEEEC2ERKSJ_RKSO_,@function
        .size           $_ZN7cutlass13device_kernelIN5flash19enable_sm80_to_sm89INS1_16FlashAttnBwdSm80INS1_25CollectiveMainloopBwdSm80ILi2ELi2EN4cute5tupleIJNS5_1CILi128EEES8_NS7_ILi64EEEEEENS_6half_tEfNS_4arch4Sm80ELb0ELb1ELb1ELb1ELb0ELb0ELb0ELb0ELi2ELi4ELi4ELi4ELb0EEENS1_21CollectiveEpilogueBwdISA_SB_SD_Li256ELb1ELb0ELi2EEENS1_19SingleTileSchedulerILb1ELb0ELb0ELi128EEEEEEEEEvNT_6ParamsE$_ZN4cute3eso3ESOILb1ELb0EJNS_6LayoutINS_5tupleIJNS3_IJNS3_IJNS_1CILi8EEENS4_ILi1EEEEEES6_EEENS3_IJNS3_IJS6_S6_EEENS4_ILi4EEEEEEEEENS3_IJNS3_IJNS3_IJS6_NS4_ILi0EEEEEESD_EEENS3_IJNS3_IJSD_SD_EEES5_EEEEEEEENS_10ViewEngineIPN7cutlass6half_tEEEEEC2ERKSJ_RKSO_,($_ZN7cutlass13device_kernelIN5flash19enable_sm80_to_sm89INS1_16FlashAttnBwdSm80INS1_25CollectiveMainloopBwdSm80ILi2ELi2EN4cute5tupleIJNS5_1CILi128EEES8_NS7_ILi64EEEEEENS_6half_tEfNS_4arch4Sm80ELb0ELb1ELb1ELb1ELb0ELb0ELb0ELb0ELi2ELi4ELi4ELi4ELb0EEENS1_21CollectiveEpilogueBwdISA_SB_SD_Li256ELb1ELb0ELi2EEENS1_19SingleTileSchedulerILb1ELb0ELb0ELi128EEEEEEEEEvNT_6ParamsE$_ZN4cute3eso3ESOILb1ELb0EJNS_6LayoutINS_5tupleIJNS3_IJNS_1CILi1EEENS3_IJNS4_ILi2EEES6_EEEEEES6_NS4_ILi4EEEEEENS3_IJNS3_IJNS4_ILi0EEENS3_IJS5_S9_EEEEEES6_NS4_ILi8EEEEEEEENS_10ViewEngineIPjEEEEC2ERKSG_RKSJ_ - $_ZN7cutlass13device_kernelIN5flash19enable_sm80_to_sm89INS1_16FlashAttnBwdSm80INS1_25CollectiveMainloopBwdSm80ILi2ELi2EN4cute5tupleIJNS5_1CILi128EEES8_NS7_ILi64EEEEEENS_6half_tEfNS_4arch4Sm80ELb0ELb1ELb1ELb1ELb0ELb0ELb0ELb0ELi2ELi4ELi4ELi4ELb0EEENS1_21CollectiveEpilogueBwdISA_SB_SD_Li256ELb1ELb0ELi2EEENS1_19SingleTileSchedulerILb1ELb0ELb0ELi128EEEEEEEEEvNT_6ParamsE$_ZN4cute3eso3ESOILb1ELb0EJNS_6LayoutINS_5tupleIJNS3_IJNS3_IJNS_1CILi8EEENS4_ILi1EEEEEES6_EEENS3_IJNS3_IJS6_S6_EEENS4_ILi4EEEEEEEEENS3_IJNS3_IJNS3_IJS6_NS4_ILi0EEEEEESD_EEENS3_IJNS3_IJSD_SD_EEES5_EEEEEEEENS_10ViewEngineIPN7cutlass6half_tEEEEEC2ERKSJ_RKSO_)
$_ZN7cutlass13device_kernelIN5flash19enable_sm80_to_sm89INS1_16FlashAttnBwdSm80INS1_25CollectiveMainloopBwdSm80ILi2ELi2EN4cute5tupleIJNS5_1CILi128EEES8_NS7_ILi64EEEEEENS_6half_tEfNS_4arch4Sm80ELb0ELb1ELb1ELb1ELb0ELb0ELb0ELb0ELi2ELi4ELi4ELi4ELb0EEENS1_21CollectiveEpilogueBwdISA_SB_SD_Li256ELb1ELb0ELi2EEENS1_19SingleTileSchedulerILb1ELb0ELb0ELi128EEEEEEEEEvNT_6ParamsE$_ZN4cute3eso3ESOILb1ELb0EJNS_6LayoutINS_5tupleIJNS3_IJNS3_IJNS_1CILi8EEENS4_ILi1EEEEEES6_EEENS3_IJNS3_IJS6_S6_EEENS4_ILi4EEEEEEEEENS3_IJNS3_IJNS3_IJS6_NS4_ILi0EEEEEESD_EEENS3_IJNS3_IJSD_SD_EEES5_EEEEEEEENS_10ViewEngineIPN7cutlass6half_tEEEEEC2ERKSJ_RKSO_:
[----:B------:R-:W-:Y:S02]  /*8d50*/  IADD3 R12, R60, -c[0x0][0x20], RZ ;  /* 0x800008003c0c7a10 */ /* 0x000fe40007ffe0ff */
[----:B------:R-:W-:-:S03]  /*8d60*/  MOV R15, 0x0 ;  /* 0x00000000000f7802 */ /* 0x000fc60000000f00 */
[----:B------:R1:W-:Y:S01]  /*8d70*/  STL.64 [R12], R2 ;  /* 0x000000020c007387 */ /* 0x0003e20000100a00 */
[----:B------:R-:W-:Y:S05]  /*8d80*/  RET.REL.NODEC R14 `(_ZN7cutlass13device_kernelIN5flash19enable_sm80_to_sm89INS1_16FlashAttnBwdSm80INS1_25CollectiveMainloopBwdSm80ILi2ELi2EN4cute5tupleIJNS5_1CILi128EEES8_NS7_ILi64EEEEEENS_6half_tEfNS_4arch4Sm80ELb0ELb1ELb1ELb1ELb0ELb0ELb0ELb0ELi2ELi4ELi4ELi4ELb0EEENS1_21CollectiveEpilogueBwdISA_SB_SD_Li256ELb1ELb0ELi2EEENS1_19SingleTileSchedulerILb1ELb0ELb0ELi128EEEEEEEEEvNT_6ParamsE) ;  /* 0xffff72700e007950 */ /* 0x000fea0003c3ffff */
        .type           $_ZN7cutlass13device_kernelIN5flash19enable_sm80_to_sm89INS1_16FlashAttnBwdSm80INS1_25CollectiveMainloopBwdSm80ILi2ELi2EN4cute5tupleIJNS5_1CILi128EEES8_NS7_ILi64EEEEEENS_6half_tEfNS_4arch4Sm80ELb0ELb1ELb1ELb1ELb0ELb0ELb0ELb0ELi2ELi4ELi4ELi4ELb0EEENS1_21CollectiveEpilogueBwdISA_SB_SD_Li256ELb1ELb0ELi2EEENS1_19SingleTileSchedulerILb1ELb0ELb0ELi128EEEEEEEEEvNT_6ParamsE$_ZN4cute3eso3ESOILb1ELb0EJNS_6LayoutINS_5tupleIJNS3_IJNS_1CILi1EEENS3_IJNS4_ILi2EEES6_EEEEEES6_NS4_ILi4EEEEEENS3_IJNS3_IJNS4_ILi0EEENS3_IJS5_S9_EEEEEES6_NS4_ILi8EEEEEEEENS_10ViewEngineIPjEEEEC2ERKSG_RKSJ_,@function
        .size           $_ZN7cutlass13device_kernelIN5flash19enable_sm80_to_sm89INS1_16FlashAttnBwdSm80INS1_25CollectiveMainloopBwdSm80ILi2ELi2EN4cute5tupleIJNS5_1CILi128EEES8_NS7_ILi64EEEEEENS_6half_tEfNS_4arch4Sm80ELb0ELb1ELb1ELb1ELb0ELb0ELb0ELb0ELi2ELi4ELi4ELi4ELb0EEENS1_21CollectiveEpilogueBwdISA_SB_SD_Li256ELb1ELb0ELi2EEENS1_19SingleTileSchedulerILb1ELb0ELb0ELi128EEEEEEEEEvNT_6ParamsE$_ZN4cute3eso3ESOILb1ELb0EJNS_6LayoutINS_5tupleIJNS3_IJNS_1CILi1EEENS3_IJNS4_ILi2EEES6_EEEEEES6_NS4_ILi4EEEEEENS3_IJNS3_IJNS4_ILi0EEENS3_IJS5_S9_EEEEEES6_NS4_ILi8EEEEEEEENS_10ViewEngineIPjEEEEC2ERKSG_RKSJ_,($_ZN7cutlass13device_kernelIN5flash19enable_sm80_to_sm89INS1_16FlashAttnBwdSm80INS1_25CollectiveMainloopBwdSm80ILi2ELi2EN4cute5tupleIJNS5_1CILi128EEES8_NS7_ILi64EEEEEENS_6half_tEfNS_4arch4Sm80ELb0ELb1ELb1ELb1ELb0ELb0ELb0ELb0ELi2ELi4ELi4ELi4ELb0EEENS1_21CollectiveEpilogueBwdISA_SB_SD_Li256ELb1ELb0ELi2EEENS1_19SingleTileSchedulerILb1ELb0ELb0ELi128EEEEEEEEEvNT_6ParamsE$_ZN4cute3eso3ESOILb1ELb0EJNS_6LayoutINS_5tupleIJNS3_IJNS_1CILi1EEENS3_IJNS4_ILi4EEENS4_ILi2EEEEEEEEES7_S6_EEENS3_IJNS3_IJNS4_ILi0EEENS3_IJS5_NS4_ILi8EEEEEEEEES6_NS4_ILi16EEEEEEEENS_10ViewEngineIPN7cutlass6half_tEEEEEC2ERKSH_RKSM_ - $_ZN7cutlass13device_kernelIN5flash19enable_sm80_to_sm89INS1_16FlashAttnBwdSm80INS1_25CollectiveMainloopBwdSm80ILi2ELi2EN4cute5tupleIJNS5_1CILi128EEES8_NS7_ILi64EEEEEENS_6half_tEfNS_4arch4Sm80ELb0ELb1ELb1ELb1ELb0ELb0ELb0ELb0ELi2ELi4ELi4ELi4ELb0EEENS1_21CollectiveEpilogueBwdISA_SB_SD_Li256ELb1ELb0ELi2EEENS1_19SingleTileSchedulerILb1ELb0ELb0ELi128EEEEEEEEEvNT_6ParamsE$_ZN4cute3eso3ESOILb1ELb0EJNS_6LayoutINS_5tupleIJNS3_IJNS_1CILi1EEENS3_IJNS4_ILi2EEES6_EEEEEES6_NS4_ILi4EEEEEENS3_IJNS3_IJNS4_ILi0EEENS3_IJS5_S9_EEEEEES6_NS4_ILi8EEEEEEEENS_10ViewEngineIPjEEEEC2ERKSG_RKSJ_)
$_ZN7cutlass13device_kernelIN5flash19enable_sm80_to_sm89INS1_16FlashAttnBwdSm80INS1_25CollectiveMainloopBwdSm80ILi2ELi2EN4cute5tupleIJNS5_1CILi128EEES8_NS7_ILi64EEEEEENS_6half_tEfNS_4arch4Sm80ELb0ELb1ELb1ELb1ELb0ELb0ELb0ELb0ELi2ELi4ELi4ELi4ELb0EEENS1_21CollectiveEpilogueBwdISA_SB_SD_Li256ELb1ELb0ELi2EEENS1_19SingleTileSchedulerILb1ELb0ELb0ELi128EEEEEEEEEvNT_6ParamsE$_ZN4cute3eso3ESOILb1ELb0EJNS_6LayoutINS_5tupleIJNS3_IJNS_1CILi1EEENS3_IJNS4_ILi2EEES6_EEEEEES6_NS4_ILi4EEEEEENS3_IJNS3_IJNS4_ILi0EEENS3_IJS5_S9_EEEEEES6_NS4_ILi8EEEEEEEENS_10ViewEngineIPjEEEEC2ERKSG_RKSJ_:
[----:B------:R-:W-:Y:S02]  /*8d90*/  IADD3 R6, R69, -c[0x0][0x20], RZ ;  /* 0x8000080045067a10 */ /* 0x000fe40007ffe0ff */
[----:B------:R-:W-:-:S03]  /*8da0*/  MOV R15, 0x0 ;  /* 0x00000000000f7802 */ /* 0x000fc60000000f00 */
[----:B------:R1:W-:Y:S01]  /*8db0*/  STL.64 [R6], R2 ;  /* 0x0000000206007387 */ /* 0x0003e20000100a00 */
[----:B------:R-:W-:Y:S05]  /*8dc0*/  RET.REL.NODEC R14 `(_ZN7cutlass13device_kernelIN5flash19enable_sm80_to_sm89INS1_16FlashAttnBwdSm80INS1_25CollectiveMainloopBwdSm80ILi2ELi2EN4cute5tupleIJNS5_1CILi128EEES8_NS7_ILi64EEEEEENS_6half_tEfNS_4arch4Sm80ELb0ELb1ELb1ELb1ELb0ELb0ELb0ELb0ELi2ELi4ELi4ELi4ELb0EEENS1_21CollectiveEpilogueBwdISA_SB_SD_Li256ELb1ELb0ELi2EEENS1_19SingleTileSchedulerILb1ELb0ELb0ELi128EEEEEEEEEvNT_6ParamsE) ;  /* 0xffff72300e007950 */ /* 0x000fea0003c3ffff */
        .type           $_ZN7cutlass13device_kernelIN5flash19enable_sm80_to_sm89INS1_16FlashAttnBwdSm80INS1_25CollectiveMainloopBwdSm80ILi2ELi2EN4cute5tupleIJNS5_1CILi128EEES8_NS7_ILi64EEEEEENS_6half_tEfNS_4arch4Sm80ELb0ELb1ELb1ELb1ELb0ELb0ELb0ELb0ELi2ELi4ELi4ELi4ELb0EEENS1_21CollectiveEpilogueBwdISA_SB_SD_Li256ELb1ELb0ELi2EEENS1_19SingleTileSchedulerILb1ELb0ELb0ELi128EEEEEEEEEvNT_6ParamsE$_ZN4cute3eso3ESOILb1ELb0EJNS_6LayoutINS_5tupleIJNS3_IJNS_1CILi1EEENS3_IJNS4_ILi4EEENS4_ILi2EEEEEEEEES7_S6_EEENS3_IJNS3_IJNS4_ILi0EEENS3_IJS5_NS4_ILi8EEEEEEEEES6_NS4_ILi16EEEEEEEENS_10ViewEngineIPN7cutlass6half_tEEEEEC2ERKSH_RKSM_,@function
        .size           $_ZN7cutlass13device_kernelIN5flash19enable_sm80_to_sm89INS1_16FlashAttnBwdSm80INS1_25CollectiveMainloopBwdSm80ILi2ELi2EN4cute5tupleIJNS5_1CILi128EEES8_NS7_ILi64EEEEEENS_6half_tEfNS_4arch4Sm80ELb0ELb1ELb1ELb1ELb0ELb0ELb0ELb0ELi2ELi4ELi4ELi4ELb0EEENS1_21CollectiveEpilogueBwdISA_SB_SD_Li256ELb1ELb0ELi2EEENS1_19SingleTileSchedulerILb1ELb0ELb0ELi128EEEEEEEEEvNT_6ParamsE$_ZN4cute3eso3ESOILb1ELb0EJNS_6LayoutINS_5tupleIJNS3_IJNS_1CILi1EEENS3_IJNS4_ILi4EEENS4_ILi2EEEEEEEEES7_S6_EEENS3_IJNS3_IJNS4_ILi0EEENS3_IJS5_NS4_ILi8EEEEEEEEES6_NS4_ILi16EEEEEEEENS_10ViewEngineIPN7cutlass6half_tEEEEEC2ERKSH_RKSM_,($_ZN7cutlass13device_kernelIN5flash19enable_sm80_to_sm89INS1_16FlashAttnBwdSm80INS1_25CollectiveMainloopBwdSm80ILi2ELi2EN4cute5tupleIJNS5_1CILi128EEES8_NS7_ILi64EEEEEENS_6half_tEfNS_4arch4Sm80ELb0ELb1ELb1ELb1ELb0ELb0ELb0ELb0ELi2ELi4ELi4ELi4ELb0EEENS1_21CollectiveEpilogueBwdISA_SB_SD_Li256ELb1ELb0ELi2EEENS1_19SingleTileSchedulerILb1ELb0ELb0ELi128EEEEEEEEEvNT_6ParamsE$_ZN4cute3eso3ESOILb1ELb0EJNS_6LayoutINS_5tupleIJNS3_IJNS_1CILi1EEENS4_ILi2EEEEEEEEENS3_IJNS3_IJS5_S5_EEEEEEEENS_10ViewEngineIPjEEEEC2ERKSB_RKSE_ - $_ZN7cutlass13device_kernelIN5flash19enable_sm80_to_sm89INS1_16FlashAttnBwdSm80INS1_25CollectiveMainloopBwdSm80ILi2ELi2EN4cute5tupleIJNS5_1CILi128EEES8_NS7_ILi64EEEEEENS_6half_tEfNS_4arch4Sm80ELb0ELb1ELb1ELb1ELb0ELb0ELb0ELb0ELi2ELi4ELi4ELi4ELb0EEENS1_21CollectiveEpilogueBwdISA_SB_SD_Li256ELb1ELb0ELi2EEENS1_19SingleTileSchedulerILb1ELb0ELb0ELi128EEEEEEEEEvNT_6ParamsE$_ZN4cute3eso3ESOILb1ELb0EJNS_6LayoutINS_5tupleIJNS3_IJNS_1CILi1EEENS3_IJNS4_ILi4EEENS4_ILi2EEEEEEEEES7_S6_EEENS3_IJNS3_IJNS4_ILi0EEENS3_IJS5_NS4_ILi8EEEEEEEEES6_NS4_ILi16EEEEEEEENS_10ViewEngineIPN7cutlass6half_tEEEEEC2ERKSH_RKSM_)
$_ZN7cutlass13device_kernelIN5flash19enable_sm80_to_sm89INS1_16FlashAttnBwdSm80INS1_25CollectiveMainloopBwdSm80ILi2ELi2EN4cute5tupleIJNS5_1CILi128EEES8_NS7_ILi64EEEEEENS_6half_tEfNS_4arch4Sm80ELb0ELb1ELb1ELb1ELb0ELb0ELb0ELb0ELi2ELi4ELi4ELi4ELb0EEENS1_21CollectiveEpilogueBwdISA_SB_SD_Li256ELb1ELb0ELi2EEENS1_19SingleTileSchedulerILb1ELb0ELb0ELi128EEEEEEEEEvNT_6ParamsE$_ZN4cute3eso3ESOILb1ELb0EJNS_6LayoutINS_5tupleIJNS3_IJNS_1CILi1EEENS3_IJNS4_ILi4EEENS4_ILi2EEEEEEEEES7_S6_EEENS3_IJNS3_IJNS4_ILi0EEENS3_IJS5_NS4_ILi8EEEEEEEEES6_NS4_ILi16EEEEEEEENS_10ViewEngineIPN7cutlass6half_tEEEEEC2ERKSH_RKSM_:
[----:B------:R-:W-:Y:S01]  /*8dd0*/  IADD3 R3, R69, -c[0x0][0x20], RZ ;  /* 0x8000080045037a10 */ /* 0x000fe20007ffe0ff */
[----:B------:R-:W-:Y:S01]  /*8de0*/  IMAD.MOV.U32 R14, RZ, RZ, R2 ;  /* 0x000000ffff0e7224 */ /* 0x000fe200078e0002 */
[----:B------:R-:W-:Y:S01]  /*8df0*/  MOV R15, R7 ;  /* 0x00000007000f7202 */ /* 0x000fe20000000f00 */
[----:B------:R-:W-:-:S04]  /*8e00*/  IMAD.MOV.U32 R7, RZ, RZ, 0x0 ;  /* 0x00000000ff077424 */ /* 0x000fc800078e00ff */
[----:B------:R1:W-:Y:S01]  /*8e10*/  STL.64 [R3], R14 ;  /* 0x0000000e03007387 */ /* 0x0003e20000100a00 */
[----:B------:R-:W-:Y:S05]  /*8e20*/  RET.REL.NODEC R6 `(_ZN7cutlass13device_kernelIN5flash19enable_sm80_to_sm89INS1_16FlashAttnBwdSm80INS1_25CollectiveMainloopBwdSm80ILi2ELi2EN4cute5tupleIJNS5_1CILi128EEES8_NS7_ILi64EEEEEENS_6half_tEfNS_4arch4Sm80ELb0ELb1ELb1ELb1ELb0ELb0ELb0ELb0ELi2ELi4ELi4ELi4ELb0EEENS1_21CollectiveEpilogueBwdISA_SB_SD_Li256ELb1ELb0ELi2EEENS1_19SingleTileSchedulerILb1ELb0ELb0ELi128EEEEEEEEEvNT_6ParamsE) ;  /* 0xffff71d006007950 */ /* 0x000fea0003c3ffff */
        .type           $_ZN7cutlass13device_kernelIN5flash19enable_sm80_to_sm89INS1_16FlashAttnBwdSm80INS1_25CollectiveMainloopBwdSm80ILi2ELi2EN4cute5tupleIJNS5_1CILi128EEES8_NS7_ILi64EEEEEENS_6half_tEfNS_4arch4Sm80ELb0ELb1ELb1ELb1ELb0ELb0ELb0ELb0ELi2ELi4ELi4ELi4ELb0EEENS1_21CollectiveEpilogueBwdISA_SB_SD_Li256ELb1ELb0ELi2EEENS1_19SingleTileSchedulerILb1ELb0ELb0ELi128EEEEEEEEEvNT_6ParamsE$_ZN4cute3eso3ESOILb1ELb0EJNS_6LayoutINS_5tupleIJNS3_IJNS_1CILi1EEENS4_ILi2EEEEEEEEENS3_IJNS3_IJS5_S5_EEEEEEEENS_10ViewEngineIPjEEEEC2ERKSB_RKSE_,@function
        .size           $_ZN7cutlass13device_kernelIN5flash19enable_sm80_to_sm89INS1_16FlashAttnBwdSm80INS1_25CollectiveMainloopBwdSm80ILi2ELi2EN4cute5tupleIJNS5_1CILi128EEES8_NS7_ILi64EEEEEENS_6half_tEfNS_4arch4Sm80ELb0ELb1ELb1ELb1ELb0ELb0ELb0ELb0ELi2ELi4ELi4ELi4ELb0EEENS1_21CollectiveEpilogueBwdISA_SB_SD_Li256ELb1ELb0ELi2EEENS1_19SingleTileSchedulerILb1ELb0ELb0ELi128EEEEEEEEEvNT_6ParamsE$_ZN4cute3eso3ESOILb1ELb0EJNS_6LayoutINS_5tupleIJNS3_IJNS_1CILi1EEENS4_ILi2EEEEEEEEENS3_IJNS3_IJS5_S5_EEEEEEEENS_10ViewEngineIPjEEEEC2ERKSB_RKSE_,($_ZN7cutlass13device_kernelIN5flash19enable_sm80_to_sm89INS1_16FlashAttnBwdSm80INS1_25CollectiveMainloopBwdSm80ILi2ELi2EN4cute5tupleIJNS5_1CILi128EEES8_NS7_ILi64EEEEEENS_6half_tEfNS_4arch4Sm80ELb0ELb1ELb1ELb1ELb0ELb0ELb0ELb0ELi2ELi4ELi4ELi4ELb0EEENS1_21CollectiveEpilogueBwdISA_SB_SD_Li256ELb1ELb0ELi2EEENS1_19SingleTileSchedulerILb1ELb0ELb0ELi128EEEEEEEEEvNT_6ParamsE$_ZN4cute3eso3ESOILb1ELb0EJNS_6LayoutINS_5tupleIJNS3_IJNS_1CILi1EEENS4_ILi2EEEEEES6_NS4_ILi8EEEEEENS3_IJNS3_IJS5_S5_EEES6_NS4_ILi4EEEEEEEENS_10ViewEngineIPKN7cutlass5ArrayIfLi2ELb1EEEEEEEC2ERKSD_RKSK_ - $_ZN7cutlass13device_kernelIN5flash19enable_sm80_to_sm89INS1_16FlashAttnBwdSm80INS1_25CollectiveMainloopBwdSm80ILi2ELi2EN4cute5tupleIJNS5_1CILi128EEES8_NS7_ILi64EEEEEENS_6half_tEfNS_4arch4Sm80ELb0ELb1ELb1ELb1ELb0ELb0ELb0ELb0ELi2ELi4ELi4ELi4ELb0EEENS1_21CollectiveEpilogueBwdISA_SB_SD_Li256ELb1ELb0ELi2EEENS1_19SingleTileSchedulerILb1ELb0ELb0ELi128EEEEEEEEEvNT_6ParamsE$_ZN4cute3eso3ESOILb1ELb0EJNS_6LayoutINS_5tupleIJNS3_IJNS_1CILi1EEENS4_ILi2EEEEEEEEENS3_IJNS3_IJS5_S5_EEEEEEEENS_10ViewEngineIPjEEEEC2ERKSB_RKSE_)
$_ZN7cutlass13device_kernelIN5flash19enable_sm80_to_sm89INS1_16FlashAttnBwdSm80INS1_25CollectiveMainloopBwdSm80ILi2ELi2EN4cute5tupleIJNS5_1CILi128EEES8_NS7_ILi64EEEEEENS_6half_tEfNS_4arch4Sm80ELb0ELb1ELb1ELb1ELb0ELb0ELb0ELb0ELi2ELi4ELi4ELi4ELb0EEENS1_21CollectiveEpilogueBwdISA_SB_SD_Li256ELb1ELb0ELi2EEENS1_19SingleTileSchedulerILb1ELb0ELb0ELi128EEEEEEEEEvNT_6ParamsE$_ZN4cute3eso3ESOILb1ELb0EJNS_6LayoutINS_5tupleIJNS3_IJNS_1CILi1EEENS4_ILi2EEEEEEEEENS3_IJNS3_IJS5_S5_EEEEEEEENS_10ViewEngineIPjEEEEC2ERKSB_RKSE_:
[----:B------:R-:W-:Y:S01]  /*8e30*/  IADD3 R2, R60, -c[0x0][0x20], RZ ;  /* 0x800008003c027a10 */ /* 0x000fe20007ffe0ff */
[----:B------:R-:W-:Y:S01]  /*8e40*/  IMAD.MOV.U32 R11, RZ, RZ, R3 ;  /* 0x000000ffff0b7224 */ /* 0x000fe200078e0003 */
[----:B------:R-:W-:-:S04]  /*8e50*/  MOV R5, 0x0 ;  /* 0x0000000000057802 */ /* 0x000fc80000000f00 */
[----:B------:R1:W-:Y:S01]  /*8e60*/  STL.64 [R2], R10 ;  /* 0x0000000a02007387 */ /* 0x0003e20000100a00 */
[----:B------:R-:W-:Y:S05]  /*8e70*/  RET.REL.NODEC R4 `(_ZN7cutlass13device_kernelIN5flash19enable_sm80_to_sm89INS1_16FlashAttnBwdSm80INS1_25CollectiveMainloopBwdSm80ILi2ELi2EN4cute5tupleIJNS5_1CILi128EEES8_NS7_ILi64EEEEEENS_6half_tEfNS_4arch4Sm80ELb0ELb1ELb1ELb1ELb0ELb0ELb0ELb0ELi2ELi4ELi4ELi4ELb0EEENS1_21CollectiveEpilogueBwdISA_SB_SD_Li256ELb1ELb0ELi2EEENS1_19SingleTileSchedulerILb1ELb0ELb0ELi128EEEEEEEEEvNT_6ParamsE) ;  /* 0xffff718004007950 */ /* 0x000fea0003c3ffff */
        .type           $_ZN7cutlass13device_kernelIN5flash19enable_sm80_to_sm89INS1_16FlashAttnBwdSm80INS1_25CollectiveMainloopBwdSm80ILi2ELi2EN4cute5tupleIJNS5_1CILi128EEES8_NS7_ILi64EEEEEENS_6half_tEfNS_4arch4Sm80ELb0ELb1ELb1ELb1ELb0ELb0ELb0ELb0ELi2ELi4ELi4ELi4ELb0EEENS1_21CollectiveEpilogueBwdISA_SB_SD_Li256ELb1ELb0ELi2EEENS1_19SingleTileSchedulerILb1ELb0ELb0ELi128EEEEEEEEEvNT_6ParamsE$_ZN4cute3eso3ESOILb1ELb0EJNS_6LayoutINS_5tupleIJNS3_IJNS_1CILi1EEENS4_ILi2EEEEEES6_NS4_ILi8EEEEEENS3_IJNS3_IJS5_S5_EEES6_NS4_ILi4EEEEEEEENS_10ViewEngineIPKN7cutlass5ArrayIfLi2ELb1EEEEEEEC2ERKSD_RKSK_,@function
        .size           $_ZN7cutlass13device_kernelIN5flash19enable_sm80_to_sm89INS1_16FlashAttnBwdSm80INS1_25CollectiveMainloopBwdSm80ILi2ELi2EN4cute5tupleIJNS5_1CILi128EEES8_NS7_ILi64EEEEEENS_6half_tEfNS_4arch4Sm80ELb0ELb1ELb1ELb1ELb0ELb0ELb0ELb0ELi2ELi4ELi4ELi4ELb0EEENS1_21CollectiveEpilogueBwdISA_SB_SD_Li256ELb1ELb0ELi2EEENS1_19SingleTileSchedulerILb1ELb0ELb0ELi128EEEEEEEEEvNT_6ParamsE$_ZN4cute3eso3ESOILb1ELb0EJNS_6LayoutINS_5tupleIJNS3_IJNS_1CILi1EEENS4_ILi2EEEEEES6_NS4_ILi8EEEEEENS3_IJNS3_IJS5_S5_EEES6_NS4_ILi4EEEEEEEENS_10ViewEngineIPKN7cutlass5ArrayIfLi2ELb1EEEEEEEC2ERKSD_RKSK_,($_ZN7cutlass13device_kernelIN5flash19enable_sm80_to_sm89INS1_16FlashAttnBwdSm80INS1_25CollectiveMainloopBwdSm80ILi2ELi2EN4cute5tupleIJNS5_1CILi128EEES8_NS7_ILi64EEEEEENS_6half_tEfNS_4arch4Sm80ELb0ELb1ELb1ELb1ELb0ELb0ELb0ELb0ELi2ELi4ELi4ELi4ELb0EEENS1_21CollectiveEpilogueBwdISA_SB_SD_Li256ELb1ELb0ELi2EEENS1_19SingleTileSchedulerILb1ELb0ELb0ELi128EEEEEEEEEvNT_6ParamsE$_ZN4cute3eso3ESOILb1ELb0EJNS_6LayoutINS_5tupleIJNS3_IJNS_1CILi1EEENS4_ILi2EEEEEES6_NS4_ILi8EEEEEENS3_IJNS3_IJS5_S5_EEES6_NS4_ILi4EEEEEEEENS_10ViewEngineIPN7cutlass5ArrayINSF_6half_tELi2ELb0EEEEEEEC2ERKSD_RKSK_ - $_ZN7cutlass13device_kernelIN5flash19enable_sm80_to_sm89INS1_16FlashAttnBwdSm80INS1_25CollectiveMainloopBwdSm80ILi2ELi2EN4cute5tupleIJNS5_1CILi128EEES8_NS7_ILi64EEEEEENS_6half_tEfNS_4arch4Sm80ELb0ELb1ELb1ELb1ELb0ELb0ELb0ELb0ELi2ELi4ELi4ELi4ELb0EEENS1_21CollectiveEpilogueBwdISA_SB_SD_Li256ELb1ELb0ELi2EEENS1_19SingleTileSchedulerILb1ELb0ELb0ELi128EEEEEEEEEvNT_6ParamsE$_ZN4cute3eso3ESOILb1ELb0EJNS_6LayoutINS_5tupleIJNS3_IJNS_1CILi1EEENS4_ILi2EEEEEES6_NS4_ILi8EEEEEENS3_IJNS3_IJS5_S5_EEES6_NS4_ILi4EEEEEEEENS_10ViewEngineIPKN7cutlass5ArrayIfLi2ELb1EEEEEEEC2ERKSD_RKSK_)
$_ZN7cutlass13device_kernelIN5flash19enable_sm80_to_sm89INS1_16FlashAttnBwdSm80INS1_25CollectiveMainloopBwdSm80ILi2ELi2EN4cute5tupleIJNS5_1CILi128EEES8_NS7_ILi64EEEEEENS_6half_tEfNS_4arch4Sm80ELb0ELb1ELb1ELb1ELb0ELb0ELb0ELb0ELi2ELi4ELi4ELi4ELb0EEENS1_21CollectiveEpilogueBwdISA_SB_SD_Li256ELb1ELb0ELi2EEENS1_19SingleTileSchedulerILb1ELb0ELb0ELi128EEEEEEEEEvNT_6ParamsE$_ZN4cute3eso3ESOILb1ELb0EJNS_6LayoutINS_5tupleIJNS3_IJNS_1CILi1EEENS4_ILi2EEEEEES6_NS4_ILi8EEEEEENS3_IJNS3_IJS5_S5_EEES6_NS4_ILi4EEEEEEEENS_10ViewEngineIPKN7cutlass5ArrayIfLi2ELb1EEEEEEEC2ERKSD_RKSK_:
[----:B------:R-:W-:Y:S01]  /*8e80*/  IADD3 R3, R69, -c[0x0][0x20], RZ ;  /* 0x8000080045037a10 */ /* 0x000fe20007ffe0ff */
[----:B------:R-:W-:Y:S01]  /*8e90*/  IMAD.MOV.U32 R22, RZ, RZ, R2 ;  /* 0x000000ffff167224 */ /* 0x000fe200078e0002 */
[----:B------:R-:W-:-:S04]  /*8ea0*/  MOV R15, 0x0 ;  /* 0x00000000000f7802 */ /* 0x000fc80000000f00 */
[----:B------:R1:W-:Y:S01]  /*8eb0*/  STL.64 [R3], R22 ;  /* 0x0000001603007387 */ /* 0x0003e20000100a00 */
[----:B------:R-:W-:Y:S05]  /*8ec0*/  RET.REL.NODEC R14 `(_ZN7cutlass13device_kernelIN5flash19enable_sm80_to_sm89INS1_16FlashAttnBwdSm80INS1_25CollectiveMainloopBwdSm80ILi2ELi2EN4cute5tupleIJNS5_1CILi128EEES8_NS7_ILi64EEEEEENS_6half_tEfNS_4arch4Sm80ELb0ELb1ELb1ELb1ELb0ELb0ELb0ELb0ELi2ELi4ELi4ELi4ELb0EEENS1_21CollectiveEpilogueBwdISA_SB_SD_Li256ELb1ELb0ELi2EEENS1_19SingleTileSchedulerILb1ELb0ELb0ELi128EEEEEEEEEvNT_6ParamsE) ;  /* 0xffff71300e007950 */ /* 0x000fea0003c3ffff */
        .type           $_ZN7cutlass13device_kernelIN5flash19enable_sm80_to_sm89INS1_16FlashAttnBwdSm80INS1_25CollectiveMainloopBwdSm80ILi2ELi2EN4cute5tupleIJNS5_1CILi128EEES8_NS7_ILi64EEEEEENS_6half_tEfNS_4arch4Sm80ELb0ELb1ELb1ELb1ELb0ELb0ELb0ELb0ELi2ELi4ELi4ELi4ELb0EEENS1_21CollectiveEpilogueBwdISA_SB_SD_Li256ELb1ELb0ELi2EEENS1_19SingleTileSchedulerILb1ELb0ELb0ELi128EEEEEEEEEvNT_6ParamsE$_ZN4cute3eso3ESOILb1ELb0EJNS_6LayoutINS_5tupleIJNS3_IJNS_1CILi1EEENS4_ILi2EEEEEES6_NS4_ILi8EEEEEENS3_IJNS3_IJS5_S5_EEES6_NS4_ILi4EEEEEEEENS_10ViewEngineIPN7cutlass5ArrayINSF_6half_tELi2ELb0EEEEEEEC2ERKSD_RKSK_,@function
        .size           $_ZN7cutlass13device_kernelIN5flash19enable_sm80_to_sm89INS1_16FlashAttnBwdSm80INS1_25CollectiveMainloopBwdSm80ILi2ELi2EN4cute5tupleIJNS5_1CILi128EEES8_NS7_ILi64EEEEEENS_6half_tEfNS_4arch4Sm80ELb0ELb1ELb1ELb1ELb0ELb0ELb0ELb0ELi2ELi4ELi4ELi4ELb0EEENS1_21CollectiveEpilogueBwdISA_SB_SD_Li256ELb1ELb0ELi2EEENS1_19SingleTileSchedulerILb1ELb0ELb0ELi128EEEEEEEEEvNT_6ParamsE$_ZN4cute3eso3ESOILb1ELb0EJNS_6LayoutINS_5tupleIJNS3_IJNS_1CILi1EEENS4_ILi2EEEEEES6_NS4_ILi8EEEEEENS3_IJNS3_IJS5_S5_EEES6_NS4_ILi4EEEEEEEENS_10ViewEngineIPN7cutlass5ArrayINSF_6half_tELi2ELb0EEEEEEEC2ERKSD_RKSK_,($_ZN7cutlass13device_kernelIN5flash19enable_sm80_to_sm89INS1_16FlashAttnBwdSm80INS1_25CollectiveMainloopBwdSm80ILi2ELi2EN4cute5tupleIJNS5_1CILi128EEES8_NS7_ILi64EEEEEENS_6half_tEfNS_4arch4Sm80ELb0ELb1ELb1ELb1ELb0ELb0ELb0ELb0ELi2ELi4ELi4ELi4ELb0EEENS1_21CollectiveEpilogueBwdISA_SB_SD_Li256ELb1ELb0ELi2EEENS1_19SingleTileSchedulerILb1ELb0ELb0ELi128EEEEEEEEEvNT_6ParamsE$_ZN4cute3eso3ESOILb1ELb0EJNS_6LayoutINS_5tupleIJNS3_IJNS_1CILi1EEENS4_ILi2EEES6_EEEEEENS3_IJNS3_IJS5_S5_S6_EEEEEEEENS_10ViewEngineIPjEEEEC2ERKSB_RKSE_ - $_ZN7cutlass13device_kernelIN5flash19enable_sm80_to_sm89INS1_16FlashAttnBwdSm80INS1_25CollectiveMainloopBwdSm80ILi2ELi2EN4cute5tupleIJNS5_1CILi128EEES8_NS7_ILi64EEEEEENS_6half_tEfNS_4arch4Sm80ELb0ELb1ELb1ELb1ELb0ELb0ELb0ELb0ELi2ELi4ELi4ELi4ELb0EEENS1_21CollectiveEpilogueBwdISA_SB_SD_Li256ELb1ELb0ELi2EEENS1_19SingleTileSchedulerILb1ELb0ELb0ELi128EEEEEEEEEvNT_6ParamsE$_ZN4cute3eso3ESOILb1ELb0EJNS_6LayoutINS_5tupleIJNS3_IJNS_1CILi1EEENS4_ILi2EEEEEES6_NS4_ILi8EEEEEENS3_IJNS3_IJS5_S5_EEES6_NS4_ILi4EEEEEEEENS_10ViewEngineIPN7cutlass5ArrayINSF_6half_tELi2ELb0EEEEEEEC2ERKSD_RKSK_)
$_ZN7cutlass13device_kernelIN5flash19enable_sm80_to_sm89INS1_16FlashAttnBwdSm80INS1_25CollectiveMainloopBwdSm80ILi2ELi2EN4cute5tupleIJNS5_1CILi128EEES8_NS7_ILi64EEEEEENS_6half_tEfNS_4arch4Sm80ELb0ELb1ELb1ELb1ELb0ELb0ELb0ELb0ELi2ELi4ELi4ELi4ELb0EEENS1_21CollectiveEpilogueBwdISA_SB_SD_Li256ELb1ELb0ELi2EEENS1_19SingleTileSchedulerILb1ELb0ELb0ELi128EEEEEEEEEvNT_6ParamsE$_ZN4cute3eso3ESOILb1ELb0EJNS_6LayoutINS_5tupleIJNS3_IJNS_1CILi1EEENS4_ILi2EEEEEES6_NS4_ILi8EEEEEENS3_IJNS3_IJS5_S5_EEES6_NS4_ILi4EEEEEEEENS_10ViewEngineIPN7cutlass5ArrayINSF_6half_tELi2ELb0EEEEEEEC2ERKSD_RKSK_:
[----:B------:R-:W-:Y:S01]  /*8ed0*/  IADD3 R2, R69, -c[0x0][0x20], RZ ;  /* 0x8000080045027a10 */ /* 0x000fe20007ffe0ff */
[----:B------:R-:W-:Y:S01]  /*8ee0*/  IMAD.MOV.U32 R17, RZ, RZ, R3 ;  /* 0x000000ffff117224 */ /* 0x000fe200078e0003 */
[----:B------:R-:W-:-:S04]  /*8ef0*/  MOV R15, 0x0 ;  /* 0x00000000000f7802 */ /* 0x000fc80000000f00 */
[----:B------:R1:W-:Y:S01]  /*8f00*/  STL.64 [R2], R16 ;  /* 0x0000001002007387 */ /* 0x0003e20000100a00 */
[----:B------:R-:W-:Y:S05]  /*8f10*/  RET.REL.NODEC R14 `(_ZN7cutlass13device_kernelIN5flash19enable_sm80_to_sm89INS1_16FlashAttnBwdSm80INS1_25CollectiveMainloopBwdSm80ILi2ELi2EN4cute5tupleIJNS5_1CILi128EEES8_NS7_ILi64EEEEEENS_6half_tEfNS_4arch4Sm80ELb0ELb1ELb1ELb1ELb0ELb0ELb0ELb0ELi2ELi4ELi4ELi4ELb0EEENS1_21CollectiveEpilogueBwdISA_SB_SD_Li256ELb1ELb0ELi2EEENS1_19SingleTileSchedulerILb1ELb0ELb0ELi128EEEEEEEEEvNT_6ParamsE) ;  /* 0xffff70e00e007950 */ /* 0x000fea0003c3ffff */
        .type           $_ZN7cutlass13device_kernelIN5flash19enable_sm80_to_sm89INS1_16FlashAttnBwdSm80INS1_25CollectiveMainloopBwdSm80ILi2ELi2EN4cute5tupleIJNS5_1CILi128EEES8_NS7_ILi64EEEEEENS_6half_tEfNS_4arch4Sm80ELb0ELb1ELb1ELb1ELb0ELb0ELb0ELb0ELi2ELi4ELi4ELi4ELb0EEENS1_21CollectiveEpilogueBwdISA_SB_SD_Li256ELb1ELb0ELi2EEENS1_19SingleTileSchedulerILb1ELb0ELb0ELi128EEEEEEEEEvNT_6ParamsE$_ZN4cute3eso3ESOILb1ELb0EJNS_6LayoutINS_5tupleIJNS3_IJNS_1CILi1EEENS4_ILi2EEES6_EEEEEENS3_IJNS3_IJS5_S5_S6_EEEEEEEENS_10ViewEngineIPjEEEEC2ERKSB_RKSE_,@function
        .size           $_ZN7cutlass13device_kernelIN5flash19enable_sm80_to_sm89INS1_16FlashAttnBwdSm80INS1_25CollectiveMainloopBwdSm80ILi2ELi2EN4cute5tupleIJNS5_1CILi128EEES8_NS7_ILi64EEEEEENS_6half_tEfNS_4arch4Sm80ELb0ELb1ELb1ELb1ELb0ELb0ELb0ELb0ELi2ELi4ELi4ELi4ELb0EEENS1_21CollectiveEpilogueBwdISA_SB_SD_Li256ELb1ELb0ELi2EEENS1_19SingleTileSchedulerILb1ELb0ELb0ELi128EEEEEEEEEvNT_6ParamsE$_ZN4cute3eso3ESOILb1ELb0EJNS_6LayoutINS_5tupleIJNS3_IJNS_1CILi1EEENS4_ILi2EEES6_EEEEEENS3_IJNS3_IJS5_S5_S6_EEEEEEEENS_10ViewEngineIPjEEEEC2ERKSB_RKSE_,($_ZN7cutlass13device_kernelIN5flash19enable_sm80_to_sm89INS1_16FlashAttnBwdSm80INS1_25CollectiveMainloopBwdSm80ILi2ELi2EN4cute5tupleIJNS5_1CILi128EEES8_NS7_ILi64EEEEEENS_6half_tEfNS_4arch4Sm80ELb0ELb1ELb1ELb1ELb0ELb0ELb0ELb0ELi2ELi4ELi4ELi4ELb0EEENS1_21CollectiveEpilogueBwdISA_SB_SD_Li256ELb1ELb0ELi2EEENS1_19SingleTileSchedulerILb1ELb0ELb0ELi128EEEEEEEEEvNT_6ParamsE$_ZN4cute3eso3ESOILb1ELb0EJNS_6LayoutINS_5tupleIJNS3_IJNS_1CILi1EEES5_EEEEEENS3_IJNS3_IJS5_NS4_ILi0EEEEEEEEEEENS_10ViewEngineINS_8smem_ptrIPN7cutlass9uint128_tEEEEEEEC2ERKSB_RKSI_ - $_ZN7cutlass13device_kernelIN5flash19enable_sm80_to_sm89INS1_16FlashAttnBwdSm80INS1_25CollectiveMainloopBwdSm80ILi2ELi2EN4cute5tupleIJNS5_1CILi128EEES8_NS7_ILi64EEEEEENS_6half_tEfNS_4arch4Sm80ELb0ELb1ELb1ELb1ELb0ELb0ELb0ELb0ELi2ELi4ELi4ELi4ELb0EEENS1_21CollectiveEpilogueBwdISA_SB_SD_Li256ELb1ELb0ELi2EEENS1_19SingleTileSchedulerILb1ELb0ELb0ELi128EEEEEEEEEvNT_6ParamsE$_ZN4cute3eso3ESOILb1ELb0EJNS_6LayoutINS_5tupleIJNS3_IJNS_1CILi1EEENS4_ILi2EEES6_EEEEEENS3_IJNS3_IJS5_S5_S6_EEEEEEEENS_10ViewEngineIPjEEEEC2ERKSB_RKSE_)
$_ZN7cutlass13device_kernelIN5flash19enable_sm80_to_sm89INS1_16FlashAttnBwdSm80INS1_25CollectiveMainloopBwdSm80ILi2ELi2EN4cute5tupleIJNS5_1CILi128EEES8_NS7_ILi64EEEEEENS_6half_tEfNS_4arch4Sm80ELb0ELb1ELb1ELb1ELb0ELb0ELb0ELb0ELi2ELi4ELi4ELi4ELb0EEENS1_21CollectiveEpilogueBwdISA_SB_SD_Li256ELb1ELb0ELi2EEENS1_19SingleTileSchedulerILb1ELb0ELb0ELi128EEEEEEEEEvNT_6ParamsE$_ZN4cute3eso3ESOILb1ELb0EJNS_6LayoutINS_5tupleIJNS3_IJNS_1CILi1EEENS4_ILi2EEES6_EEEEEENS3_IJNS3_IJS5_S5_S6_EEEEEEEENS_10ViewEngineIPjEEEEC2ERKSB_RKSE_:
[----:B------:R-:W-:Y:S02]  /*8f20*/  IADD3 R2, R60, -c[0x0][0x20], RZ ;  /* 0x800008003c027a10 */ /* 0x000fe40007ffe0ff */
[----:B------:R-:W-:-:S03]  /*8f30*/  MOV R5, 0x0 ;  /* 0x0000000000057802 */ /* 0x000fc60000000f00 */
[----:B------:R1:W-:Y:S01]  /*8f40*/  STL.64 [R2], R12 ;  /* 0x0000000c02007387 */ /* 0x0003e20000100a00 */
[----:B------:R-:W-:Y:S05]  /*8f50*/  RET.REL.NODEC R4 `(_ZN7cutlass13device_kernelIN5flash19enable_sm80_to_sm89INS1_16FlashAttnBwdSm80INS1_25CollectiveMainloopBwdSm80ILi2ELi2EN4cute5tupleIJNS5_1CILi128EEES8_NS7_ILi64EEEEEENS_6half_tEfNS_4arch4Sm80ELb0ELb1ELb1ELb1ELb0ELb0ELb0ELb0ELi2ELi4ELi4ELi4ELb0EEENS1_21CollectiveEpilogueBwdISA_SB_SD_Li256ELb1ELb0ELi2EEENS1_19SingleTileSchedulerILb1ELb0ELb0ELi128EEEEEEEEEvNT_6ParamsE) ;  /* 0xffff70a004007950 */ /* 0x000fea0003c3ffff */
        .type           $_ZN7cutlass13device_kernelIN5flash19enable_sm80_to_sm89INS1_16FlashAttnBwdSm80INS1_25CollectiveMainloopBwdSm80ILi2ELi2EN4cute5tupleIJNS5_1CILi128EEES8_NS7_ILi64EEEEEENS_6half_tEfNS_4arch4Sm80ELb0ELb1ELb1ELb1ELb0ELb0ELb0ELb0ELi2ELi4ELi4ELi4ELb0EEENS1_21CollectiveEpilogueBwdISA_SB_SD_Li256ELb1ELb0ELi2EEENS1_19SingleTileSchedulerILb1ELb0ELb0ELi128EEEEEEEEEvNT_6ParamsE$_ZN4cute3eso3ESOILb1ELb0EJNS_6LayoutINS_5tupleIJNS3_IJNS_1CILi1EEES5_EEEEEENS3_IJNS3_IJS5_NS4_ILi0EEEEEEEEEEENS_10ViewEngineINS_8smem_ptrIPN7cutlass9uint128_tEEEEEEEC2ERKSB_RKSI_,@function
        .size           $_ZN7cutlass13device_kernelIN5flash19enable_sm80_to_sm89INS1_16FlashAttnBwdSm80INS1_25CollectiveMainloopBwdSm80ILi2ELi2EN4cute5tupleIJNS5_1CILi128EEES8_NS7_ILi64EEEEEENS_6half_tEfNS_4arch4Sm80ELb0ELb1ELb1ELb1ELb0ELb0ELb0ELb0ELi2ELi4ELi4ELi4ELb0EEENS1_21CollectiveEpilogueBwdISA_SB_SD_Li256ELb1ELb0ELi2EEENS1_19SingleTileSchedulerILb1ELb0ELb0ELi128EEEEEEEEEvNT_6ParamsE$_ZN4cute3eso3ESOILb1ELb0EJNS_6LayoutINS_5tupleIJNS3_IJNS_1CILi1EEES5_EEEEEENS3_IJNS3_IJS5_NS4_ILi0EEEEEEEEEEENS_10ViewEngineINS_8smem_ptrIPN7cutlass9uint128_tEEEEEEEC2ERKSB_RKSI_,($_ZN7cutlass13device_kernelIN5flash19enable_sm80_to_sm89INS1_16FlashAttnBwdSm80INS1_25CollectiveMainloopBwdSm80ILi2ELi2EN4cute5tupleIJNS5_1CILi128EEES8_NS7_ILi64EEEEEENS_6half_tEfNS_4arch4Sm80ELb0ELb1ELb1ELb1ELb0ELb0ELb0ELb0ELi2ELi4ELi4ELi4ELb0EEENS1_21CollectiveEpilogueBwdISA_SB_SD_Li256ELb1ELb0ELi2EEENS1_19SingleTileSchedulerILb1ELb0ELb0ELi128EEEEEEEEEvNT_6ParamsE$_ZN4cute3eso3ESOILb1ELb0EJNS_6LayoutINS_5tupleIJNS3_IJNS_1CILi2EEES5_EEEEEENS3_IJNS3_IJNS4_ILi1EEES5_EEEEEEEENS_10ViewEngineIPKfEEEEC2ERKSB_RKSF_ - $_ZN7cutlass13device_kernelIN5flash19enable_sm80_to_sm89INS1_16FlashAttnBwdSm80INS1_25CollectiveMainloopBwdSm80ILi2ELi2EN4cute5tupleIJNS5_1CILi128EEES8_NS7_ILi64EEEEEENS_6half_tEfNS_4arch4Sm80ELb0ELb1ELb1ELb1ELb0ELb0ELb0ELb0ELi2ELi4ELi4ELi4ELb0EEENS1_21CollectiveEpilogueBwdISA_SB_SD_Li256ELb1ELb0ELi2EEENS1_19SingleTileSchedulerILb1ELb0ELb0ELi128EEEEEEEEEvNT_6ParamsE$_ZN4cute3eso3ESOILb1ELb0EJNS_6LayoutINS_5tupleIJNS3_IJNS_1CILi1EEES5_EEEEEENS3_IJNS3_IJS5_NS4_ILi0EEEEEEEEEEENS_10ViewEngineINS_8smem_ptrIPN7cutlass9uint128_tEEEEEEEC2ERKSB_RKSI_)
$_ZN7cutlass13device_kernelIN5flash19enable_sm80_to_sm89INS1_16FlashAttnBwdSm80INS1_25CollectiveMainloopBwdSm80ILi2ELi2EN4cute5tupleIJNS5_1CILi128EEES8_NS7_ILi64EEEEEENS_6half_tEfNS_4arch4Sm80ELb0ELb1ELb1ELb1ELb0ELb0ELb0ELb0ELi2ELi4ELi4ELi4ELb0EEENS1_21CollectiveEpilogueBwdISA_SB_SD_Li256ELb1ELb0ELi2EEENS1_19SingleTileSchedulerILb1ELb0ELb0ELi128EEEEEEEEEvNT_6ParamsE$_ZN4cute3eso3ESOILb1ELb0EJNS_6LayoutINS_5tupleIJNS3_IJNS_1CILi1EEES5_EEEEEENS3_IJNS3_IJS5_NS4_ILi0EEEEEEEEEEENS_10ViewEngineINS_8smem_ptrIPN7cutlass9uint128_tEEEEEEEC2ERKSB_RKSI_:
[----:B------:R-:W-:Y:S02]  /*8f60*/  IADD3 R38, R82, -c[0x0][0x20], RZ ;  /* 0x8000080052267a10 */ /* 0x000fe40007ffe0ff */
[----:B------:R-:W-:-:S03]  /*8f70*/  MOV R47, 0x0 ;  /* 0x00000000002f7802 */ /* 0x000fc60000000f00 */
[----:B------:R1:W-:Y:S01]  /*8f80*/  STL.64 [R38], R2 ;  /* 0x0000000226007387 */ /* 0x0003e20000100a00 */
[----:B------:R-:W-:Y:S05]  /*8f90*/  RET.REL.NODEC R46 `(_ZN7cutlass13device_kernelIN5flash19enable_sm80_to_sm89INS1_16FlashAttnBwdSm80INS1_25CollectiveMainloopBwdSm80ILi2ELi2EN4cute5tupleIJNS5_1CILi128EEES8_NS7_ILi64EEEEEENS_6half_tEfNS_4arch4Sm80ELb0ELb1ELb1ELb1ELb0ELb0ELb0ELb0ELi2ELi4ELi4ELi4ELb0EEENS1_21CollectiveEpilogueBwdISA_SB_SD_Li256ELb1ELb0ELi2EEENS1_19SingleTileSchedulerILb1ELb0ELb0ELi128EEEEEEEEEvNT_6ParamsE) ;  /* 0xffff70602e007950 */ /* 0x000fea0003c3ffff */
        .type           $_ZN7cutlass13device_kernelIN5flash19enable_sm80_to_sm89INS1_16FlashAttnBwdSm80INS1_25CollectiveMainloopBwdSm80ILi2ELi2EN4cute5tupleIJNS5_1CILi128EEES8_NS7_ILi64EEEEEENS_6half_tEfNS_4arch4Sm80ELb0ELb1ELb1ELb1ELb0ELb0ELb0ELb0ELi2ELi4ELi4ELi4ELb0EEENS1_21CollectiveEpilogueBwdISA_SB_SD_Li256ELb1ELb0ELi2EEENS1_19SingleTileSchedulerILb1ELb0ELb0ELi128EEEEEEEEEvNT_6ParamsE$_ZN4cute3eso3ESOILb1ELb0EJNS_6LayoutINS_5tupleIJNS3_IJNS_1CILi2EEES5_EEEEEENS3_IJNS3_IJNS4_ILi1EEES5_EEEEEEEENS_10ViewEngineIPKfEEEEC2ERKSB_RKSF_,@function
        .size           $_ZN7cutlass13device_kernelIN5flash19enable_sm80_to_sm89INS1_16FlashAttnBwdSm80INS1_25CollectiveMainloopBwdSm80ILi2ELi2EN4cute5tupleIJNS5_1CILi128EEES8_NS7_ILi64EEEEEENS_6half_tEfNS_4arch4Sm80ELb0ELb1ELb1ELb1ELb0ELb0ELb0ELb0ELi2ELi4ELi4ELi4ELb0EEENS1_21CollectiveEpilogueBwdISA_SB_SD_Li256ELb1ELb0ELi2EEENS1_19SingleTileSchedulerILb1ELb0ELb0ELi128EEEEEEEEEvNT_6ParamsE$_ZN4cute3eso3ESOILb1ELb0EJNS_6LayoutINS_5tupleIJNS3_IJNS_1CILi2EEES5_EEEEEENS3_IJNS3_IJNS4_ILi1EEES5_EEEEEEEENS_10ViewEngineIPKfEEEEC2ERKSB_RKSF_,($_ZN7cutlass13device_kernelIN5flash19enable_sm80_to_sm89INS1_16FlashAttnBwdSm80INS1_25CollectiveMainloopBwdSm80ILi2ELi2EN4cute5tupleIJNS5_1CILi128EEES8_NS7_ILi64EEEEEENS_6half_tEfNS_4arch4Sm80ELb0ELb1ELb1ELb1ELb0ELb0ELb0ELb0ELi2ELi4ELi4ELi4ELb0EEENS1_21CollectiveEpilogueBwdISA_SB_SD_Li256ELb1ELb0ELi2EEENS1_19SingleTileSchedulerILb1ELb0ELb0ELi128EEEEEEEEEvNT_6ParamsE$_ZN4cute3eso3ESOILb1ELb0EJNS_6LayoutINS_5tupleIJNS3_IJNS_1CILi2EEES5_EEEEEENS3_IJNS3_IJNS4_ILi1EEES5_EEEEEEEENS_10ViewEngineIPN7cutlass6half_tEEEEEC2ERKSB_RKSG_ - $_ZN7cutlass13device_kernelIN5flash19enable_sm80_to_sm89INS1_16FlashAttnBwdSm80INS1_25CollectiveMainloopBwdSm80ILi2ELi2EN4cute5tupleIJNS5_1CILi128EEES8_NS7_ILi64EEEEEENS_6half_tEfNS_4arch4Sm80ELb0ELb1ELb1ELb1ELb0ELb0ELb0ELb0ELi2ELi4ELi4ELi4ELb0EEENS1_21CollectiveEpilogueBwdISA_SB_SD_Li256ELb1ELb0ELi2EEENS1_19SingleTileSchedulerILb1ELb0ELb0ELi128EEEEEEEEEvNT_6ParamsE$_ZN4cute3eso3ESOILb1ELb0EJNS_6LayoutINS_5tupleIJNS3_IJNS_1CILi2EEES5_EEEEEENS3_IJNS3_IJNS4_ILi1EEES5_EEEEEEEENS_10ViewEngineIPKfEEEEC2ERKSB_RKSF_)
$_ZN7cutlass13device_kernelIN5flash19enable_sm80_to_sm89INS1_16FlashAttnBwdSm80INS1_25CollectiveMainloopBwdSm80ILi2ELi2EN4cute5tupleIJNS5_1CILi128EEES8_NS7_ILi64EEEEEENS_6half_tEfNS_4arch4Sm80ELb0ELb1ELb1ELb1ELb0ELb0ELb0ELb0ELi2ELi4ELi4ELi4ELb0EEENS1_21CollectiveEpilogueBwdISA_SB_SD_Li256ELb1ELb0ELi2EEENS1_19SingleTileSchedulerILb1ELb0ELb0ELi128EEEEEEEEEvNT_6ParamsE$_ZN4cute3eso3ESOILb1ELb0EJNS_6LayoutINS_5tupleIJNS3_IJNS_1CILi2EEES5_EEEEEENS3_IJNS3_IJNS4_ILi1EEES5_EEEEEEEENS_10ViewEngineIPKfEEEEC2ERKSB_RKSF_:
[----:B------:R-:W-:Y:S01]  /*8fa0*/  IADD3 R2, R60, -c[0x0][0x20], RZ ;  /* 0x800008003c027a10 */ /* 0x000fe20007ffe0ff */
[----:B------:R-:W-:Y:S01]  /*8fb0*/  IMAD.MOV.U32 R7, RZ, RZ, R3 ;  /* 0x000000ffff077224 */ /* 0x000fe200078e0003 */
[----:B------:R-:W-:-:S04]  /*8fc0*/  MOV R5, 0x0 ;  /* 0x0000000000057802 */ /* 0x000fc80000000f00 */
[----:B------:R1:W-:Y:S01]  /*8fd0*/  STL.64 [R2], R6 ;  /* 0x0000000602007387 */ /* 0x0003e20000100a00 */
[----:B------:R-:W-:Y:S05]  /*8fe0*/  RET.REL.NODEC R4 `(_ZN7cutlass13device_kernelIN5flash19enable_sm80_to_sm89INS1_16FlashAttnBwdSm80INS1_25CollectiveMainloopBwdSm80ILi2ELi2EN4cute5tupleIJNS5_1CILi128EEES8_NS7_ILi64EEEEEENS_6half_tEfNS_4arch4Sm80ELb0ELb1ELb1ELb1ELb0ELb0ELb0ELb0ELi2ELi4ELi4ELi4ELb0EEENS1_21CollectiveEpilogueBwdISA_SB_SD_Li256ELb1ELb0ELi2EEENS1_19SingleTileSchedulerILb1ELb0ELb0ELi128EEEEEEEEEvNT_6ParamsE) ;  /* 0xffff701004007950 */ /* 0x000fea0003c3ffff */
        .type           $_ZN7cutlass13device_kernelIN5flash19enable_sm80_to_sm89INS1_16FlashAttnBwdSm80INS1_25CollectiveMainloopBwdSm80ILi2ELi2EN4cute5tupleIJNS5_1CILi128EEES8_NS7_ILi64EEEEEENS_6half_tEfNS_4arch4Sm80ELb0ELb1ELb1ELb1ELb0ELb0ELb0ELb0ELi2ELi4ELi4ELi4ELb0EEENS1_21CollectiveEpilogueBwdISA_SB_SD_Li256ELb1ELb0ELi2EEENS1_19SingleTileSchedulerILb1ELb0ELb0ELi128EEEEEEEEEvNT_6ParamsE$_ZN4cute3eso3ESOILb1ELb0EJNS_6LayoutINS_5tupleIJNS3_IJNS_1CILi2EEES5_EEEEEENS3_IJNS3_IJNS4_ILi1EEES5_EEEEEEEENS_10ViewEngineIPN7cutlass6half_tEEEEEC2ERKSB_RKSG_,@function
        .size           $_ZN7cutlass13device_kernelIN5flash19enable_sm80_to_sm89INS1_16FlashAttnBwdSm80INS1_25CollectiveMainloopBwdSm80ILi2ELi2EN4cute5tupleIJNS5_1CILi128EEES8_NS7_ILi64EEEEEENS_6half_tEfNS_4arch4Sm80ELb0ELb1ELb1ELb1ELb0ELb0ELb0ELb0ELi2ELi4ELi4ELi4ELb0EEENS1_21CollectiveEpilogueBwdISA_SB_SD_Li256ELb1ELb0ELi2EEENS1_19SingleTileSchedulerILb1ELb0ELb0ELi128EEEEEEEEEvNT_6ParamsE$_ZN4cute3eso3ESOILb1ELb0EJNS_6LayoutINS_5tupleIJNS3_IJNS_1CILi2EEES5_EEEEEENS3_IJNS3_IJNS4_ILi1EEES5_EEEEEEEENS_10ViewEngineIPN7cutlass6half_tEEEEEC2ERKSB_RKSG_,($_ZN7cutlass13device_kernelIN5flash19enable_sm80_to_sm89INS1_16FlashAttnBwdSm80INS1_25CollectiveMainloopBwdSm80ILi2ELi2EN4cute5tupleIJNS5_1CILi128EEES8_NS7_ILi64EEEEEENS_6half_tEfNS_4arch4Sm80ELb0ELb1ELb1ELb1ELb0ELb0ELb0ELb0ELi2ELi4ELi4ELi4ELb0EEENS1_21CollectiveEpilogueBwdISA_SB_SD_Li256ELb1ELb0ELi2EEENS1_19SingleTileSchedulerILb1ELb0ELb0ELi128EEEEEEEEEvNT_6ParamsE$_ZN4cute3eso3ESOILb1ELb0EJNS_6LayoutINS_5tupleIJNS3_IJNS_1CILi2EEES5_EEEEEENS3_IJNS3_IJNS4_ILi1EEES5_EEEEEEEENS_10ViewEngineIPfEEEEC2ERKSB_RKSE_ - $_ZN7cutlass13device_kernelIN5flash19enable_sm80_to_sm89INS1_16FlashAttnBwdSm80INS1_25CollectiveMainloopBwdSm80ILi2ELi2EN4cute5tupleIJNS5_1CILi128EEES8_NS7_ILi64EEEEEENS_6half_tEfNS_4arch4Sm80ELb0ELb1ELb1ELb1ELb0ELb0ELb0ELb0ELi2ELi4ELi4ELi4ELb0EEENS1_21CollectiveEpilogueBwdISA_SB_SD_Li256ELb1ELb0ELi2EEENS1_19SingleTileSchedulerILb1ELb0ELb0ELi128EEEEEEEEEvNT_6ParamsE$_ZN4cute3eso3ESOILb1ELb0EJNS_6LayoutINS_5tupleIJNS3_IJNS_1CILi2EEES5_EEEEEENS3_IJNS3_IJNS4_ILi1EEES5_EEEEEEEENS_10ViewEngineIPN7cutlass6half_tEEEEEC2ERKSB_RKSG_)
$_ZN7cutlass13device_kernelIN5flash19enable_sm80_to_sm89INS1_16FlashAttnBwdSm80INS1_25CollectiveMainloopBwdSm80ILi2ELi2EN4cute5tupleIJNS5_1CILi128EEES8_NS7_ILi64EEEEEENS_6half_tEfNS_4arch4Sm80ELb0ELb1ELb1ELb1ELb0ELb0ELb0ELb0ELi2ELi4ELi4ELi4ELb0EEENS1_21CollectiveEpilogueBwdISA_SB_SD_Li256ELb1ELb0ELi2EEENS1_19SingleTileSchedulerILb1ELb0ELb0ELi128EEEEEEEEEvNT_6ParamsE$_ZN4cute3eso3ESOILb1ELb0EJNS_6LayoutINS_5tupleIJNS3_IJNS_1CILi2EEES5_EEEEEENS3_IJNS3_IJNS4_ILi1EEES5_EEEEEEEENS_10ViewEngineIPN7cutlass6half_tEEEEEC2ERKSB_RKSG_:
[----:B------:R-:W-:Y:S01]  /*8ff0*/  IADD3 R2, R60, -c[0x0][0x20], RZ ;  /* 0x800008003c027a10 */ /* 0x000fe20007ffe0ff */
[----:B------:R-:W-:Y:S01]  /*9000*/  IMAD.MOV.U32 R7, RZ, RZ, R3 ;  /* 0x000000ffff077224 */ /* 0x000fe200078e0003 */
[----:B------:R-:W-:-:S04]  /*9010*/  MOV R5, 0x0 ;  /* 0x0000000000057802 */ /* 0x000fc80000000f00 */
[----:B------:R1:W-:Y:S01]  /*9020*/  STL.64 [R2], R6 ;  /* 0x0000000602007387 */ /* 0x0003e20000100a00 */
[----:B------:R-:W-:Y:S05]  /*9030*/  RET.REL.NODEC R4 `(_ZN7cutlass13device_kernelIN5flash19enable_sm80_to_sm89INS1_16FlashAttnBwdSm80INS1_25CollectiveMainloopBwdSm80ILi2ELi2EN4cute5tupleIJNS5_1CILi128EEES8_NS7_ILi64EEEEEENS_6half_tEfNS_4arch4Sm80ELb0ELb1ELb1ELb1ELb0ELb0ELb0ELb0ELi2ELi4ELi4ELi4ELb0EEENS1_21CollectiveEpilogueBwdISA_SB_SD_Li256ELb1ELb0ELi2EEENS1_19SingleTileSchedulerILb1ELb0ELb0ELi128EEEEEEEEEvNT_6ParamsE) ;  /* 0xffff6fc004007950 */ /* 0x000fea0003c3ffff */
        .type           $_ZN7cutlass13device_kernelIN5flash19enable_sm80_to_sm89INS1_16FlashAttnBwdSm80INS1_25CollectiveMainloopBwdSm80ILi2ELi2EN4cute5tupleIJNS5_1CILi128EEES8_NS7_ILi64EEEEEENS_6half_tEfNS_4arch4Sm80ELb0ELb1ELb1ELb1ELb0ELb0ELb0ELb0ELi2ELi4ELi4ELi4ELb0EEENS1_21CollectiveEpilogueBwdISA_SB_SD_Li256ELb1ELb0ELi2EEENS1_19SingleTileSchedulerILb1ELb0ELb0ELi128EEEEEEEEEvNT_6ParamsE$_ZN4cute3eso3ESOILb1ELb0EJNS_6LayoutINS_5tupleIJNS3_IJNS_1CILi2EEES5_EEEEEENS3_IJNS3_IJNS4_ILi1EEES5_EEEEEEEENS_10ViewEngineIPfEEEEC2ERKSB_RKSE_,@function
        .size           $_ZN7cutlass13device_kernelIN5flash19enable_sm80_to_sm89INS1_16FlashAttnBwdSm80INS1_25CollectiveMainloopBwdSm80ILi2ELi2EN4cute5tupleIJNS5_1CILi128EEES8_NS7_ILi64EEEEEENS_6half_tEfNS_4arch4Sm80ELb0ELb1ELb1ELb1ELb0ELb0ELb0ELb0ELi2ELi4ELi4ELi4ELb0EEENS1_21CollectiveEpilogueBwdISA_SB_SD_Li256ELb1ELb0ELi2EEENS1_19SingleTileSchedulerILb1ELb0ELb0ELi128EEEEEEEEEvNT_6ParamsE$_ZN4cute3eso3ESOILb1ELb0EJNS_6LayoutINS_5tupleIJNS3_IJNS_1CILi2EEES5_EEEEEENS3_IJNS3_IJNS4_ILi1EEES5_EEEEEEEENS_10ViewEngineIPfEEEEC2ERKSB_RKSE_,($_ZN7cutlass13device_kernelIN5flash19enable_sm80_to_sm89INS1_16FlashAttnBwdSm80INS1_25CollectiveMainloopBwdSm80ILi2ELi2EN4cute5tupleIJNS5_1CILi128EEES8_NS7_ILi64EEEEEENS_6half_tEfNS_4arch4Sm80ELb0ELb1ELb1ELb1ELb0ELb0ELb0ELb0ELi2ELi4ELi4ELi4ELb0EEENS1_21CollectiveEpilogueBwdISA_SB_SD_Li256ELb1ELb0ELi2EEENS1_19SingleTileSchedulerILb1ELb0ELb0ELi128EEEEEEEEEvNT_6ParamsE$_ZN4cute3eso3ESOILb1ELb0EJNS_6LayoutINS_5tupleIJNS3_IJNS_1CILi2EEES5_EEEEEENS3_IJNS3_IJNS4_ILi1EEES5_EEEEEEEEiEEC2ERKSB_RKi - $_ZN7cutlass13device_kernelIN5flash19enable_sm80_to_sm89INS1_16FlashAttnBwdSm80INS1_25CollectiveMainloopBwdSm80ILi2ELi2EN4cute5tupleIJNS5_1CILi128EEES8_NS7_ILi64EEEEEENS_6half_tEfNS_4arch4Sm80ELb0ELb1ELb1ELb1ELb0ELb0ELb0ELb0ELi2ELi4ELi4ELi4ELb0EEENS1_21CollectiveEpilogueBwdISA_SB_SD_Li256ELb1ELb0ELi2EEENS1_19SingleTileSchedulerILb1ELb0ELb0ELi128EEEEEEEEEvNT_6ParamsE$_ZN4cute3eso3ESOILb1ELb0EJNS_6LayoutINS_5tupleIJNS3_IJNS_1CILi2EEES5_EEEEEENS3_IJNS3_IJNS4_ILi1EEES5_EEEEEEEENS_10ViewEngineIPfEEEEC2ERKSB_RKSE_)
$_ZN7cutlass13device_kernelIN5flash19enable_sm80_to_sm89INS1_16FlashAttnBwdSm80INS1_25CollectiveMainloopBwdSm80ILi2ELi2EN4cute5tupleIJNS5_1CILi128EEES8_NS7_ILi64EEEEEENS_6half_tEfNS_4arch4Sm80ELb0ELb1ELb1ELb1ELb0ELb0ELb0ELb0ELi2ELi4ELi4ELi4ELb0EEENS1_21CollectiveEpilogueBwdISA_SB_SD_Li256ELb1ELb0ELi2EEENS1_19SingleTileSchedulerILb1ELb0ELb0ELi128EEEEEEEEEvNT_6ParamsE$_ZN4cute3eso3ESOILb1ELb0EJNS_6LayoutINS_5tupleIJNS3_IJNS_1CILi2EEES5_EEEEEENS3_IJNS3_IJNS4_ILi1EEES5_EEEEEEEENS_10ViewEngineIPfEEEEC2ERKSB_RKSE_:
[----:B------:R-:W-:Y:S01]  /*9040*/  IADD3 R2, R60, -c[0x0][0x20], RZ ;  /* 0x800008003c027a10 */ /* 0x000fe20007ffe0ff */
[----:B------:R-:W-:Y:S01]  /*9050*/  IMAD.MOV.U32 R9, RZ, RZ, R3 ;  /* 0x000000ffff097224 */ /* 0x000fe200078e0003 */
[----:B------:R-:W-:-:S04]  /*9060*/  MOV R5, 0x0 ;  /* 0x0000000000057802 */ /* 0x000fc80000000f00 */
[----:B------:R1:W-:Y:S01]  /*9070*/  STL.64 [R2], R8 ;  /* 0x0000000802007387 */ /* 0x0003e20000100a00 */
[----:B------:R-:W-:Y:S05]  /*9080*/  RET.REL.NODEC R4 `(_ZN7cutlass13device_kernelIN5flash19enable_sm80_to_sm89INS1_16FlashAttnBwdSm80INS1_25CollectiveMainloopBwdSm80ILi2ELi2EN4cute5tupleIJNS5_1CILi128EEES8_NS7_ILi64EEEEEENS_6half_tEfNS_4arch4Sm80ELb0ELb1ELb1ELb1ELb0ELb0ELb0ELb0ELi2ELi4ELi4ELi4ELb0EEENS1_21CollectiveEpilogueBwdISA_SB_SD_Li256ELb1ELb0ELi2EEENS1_19SingleTileSchedulerILb1ELb0ELb0ELi128EEEEEEEEEvNT_6ParamsE) ;  /* 0xffff6f7004007950 */ /* 0x000fea0003c3ffff */
        .type           $_ZN7cutlass13device_kernelIN5flash19enable_sm80_to_sm89INS1_16FlashAttnBwdSm80INS1_25CollectiveMainloopBwdSm80ILi2ELi2EN4cute5tupleIJNS5_1CILi128EEES8_NS7_ILi64EEEEEENS_6half_tEfNS_4arch4Sm80ELb0ELb1ELb1ELb1ELb0ELb0ELb0ELb0ELi2ELi4ELi4ELi4ELb0EEENS1_21CollectiveEpilogueBwdISA_SB_SD_Li256ELb1ELb0ELi2EEENS1_19SingleTileSchedulerILb1ELb0ELb0ELi128EEEEEEEEEvNT_6ParamsE$_ZN4cute3eso3ESOILb1ELb0EJNS_6LayoutINS_5tupleIJNS3_IJNS_1CILi2EEES5_EEEEEENS3_IJNS3_IJNS4_ILi1EEES5_EEEEEEEEiEEC2ERKSB_RKi,@function
        .size           $_ZN7cutlass13device_kernelIN5flash19enable_sm80_to_sm89INS1_16FlashAttnBwdSm80INS1_25CollectiveMainloopBwdSm80ILi2ELi2EN4cute5tupleIJNS5_1CILi128EEES8_NS7_ILi64EEEEEENS_6half_tEfNS_4arch4Sm80ELb0ELb1ELb1ELb1ELb0ELb0ELb0ELb0ELi2ELi4ELi4ELi4ELb0EEENS1_21CollectiveEpilogueBwdISA_SB_SD_Li256ELb1ELb0ELi2EEENS1_19SingleTileSchedulerILb1ELb0ELb0ELi128EEEEEEEEEvNT_6ParamsE$_ZN4cute3eso3ESOILb1ELb0EJNS_6LayoutINS_5tupleIJNS3_IJNS_1CILi2EEES5_EEEEEENS3_IJNS3_IJNS4_ILi1EEES5_EEEEEEEEiEEC2ERKSB_RKi,($_ZN7cutlass13device_kernelIN5flash19enable_sm80_to_sm89INS1_16FlashAttnBwdSm80INS1_25CollectiveMainloopBwdSm80ILi2ELi2EN4cute5tupleIJNS5_1CILi128EEES8_NS7_ILi64EEEEEENS_6half_tEfNS_4arch4Sm80ELb0ELb1ELb1ELb1ELb0ELb0ELb0ELb0ELi2ELi4ELi4ELi4ELb0EEENS1_21CollectiveEpilogueBwdISA_SB_SD_Li256ELb1ELb0ELi2EEENS1_19SingleTileSchedulerILb1ELb0ELb0ELi128EEEEEEEEEvNT_6ParamsE$_ZN4cute3eso3ESOILb1ELb0EJNS_6LayoutINS_5tupleIJNS3_IJNS_1CILi2EEES5_EEEEEENS3_IJNS3_IJNS4_ILi8EEENS4_ILi64EEEEEEEEEEENS_10ViewEngineINS_8smem_ptrIPfEEEEEEC2ERKSC_RKSH_ - $_ZN7cutlass13device_kernelIN5flash19enable_sm80_to_sm89INS1_16FlashAttnBwdSm80INS1_25CollectiveMainloopBwdSm80ILi2ELi2EN4cute5tupleIJNS5_1CILi128EEES8_NS7_ILi64EEEEEENS_6half_tEfNS_4arch4Sm80ELb0ELb1ELb1ELb1ELb0ELb0ELb0ELb0ELi2ELi4ELi4ELi4ELb0EEENS1_21CollectiveEpilogueBwdISA_SB_SD_Li256ELb1ELb0ELi2EEENS1_19SingleTileSchedulerILb1ELb0ELb0ELi128EEEEEEEEEvNT_6ParamsE$_ZN4cute3eso3ESOILb1ELb0EJNS_6LayoutINS_5tupleIJNS3_IJNS_1CILi2EEES5_EEEEEENS3_IJNS3_IJNS4_ILi1EEES5_EEEEEEEEiEEC2ERKSB_RKi)
$_ZN7cutlass13device_kernelIN5flash19enable_sm80_to_sm89INS1_16FlashAttnBwdSm80INS1_25CollectiveMainloopBwdSm80ILi2ELi2EN4cute5tupleIJNS5_1CILi128EEES8_NS7_ILi64EEEEEENS_6half_tEfNS_4arch4Sm80ELb0ELb1ELb1ELb1ELb0ELb0ELb0ELb0ELi2ELi4ELi4ELi4ELb0EEENS1_21CollectiveEpilogueBwdISA_SB_SD_Li256ELb1ELb0ELi2EEENS1_19SingleTileSchedulerILb1ELb0ELb0ELi128EEEEEEEEEvNT_6ParamsE$_ZN4cute3eso3ESOILb1ELb0EJNS_6LayoutINS_5tupleIJNS3_IJNS_1CILi2EEES5_EEEEEENS3_IJNS3_IJNS4_ILi1EEES5_EEEEEEEEiEEC2ERKSB_RKi:
[----:B------:R-:W-:Y:S02]  /*9090*/  IADD3 R2, R60, -c[0x0][0x20], RZ ;  /* 0x800008003c027a10 */ /* 0x000fe40007ffe0ff */
[----:B------:R-:W-:-:S03]  /*90a0*/  MOV R5, 0x0 ;  /* 0x0000000000057802 */ /* 0x000fc60000000f00 */
[----:B------:R1:W-:Y:S01]  /*90b0*/  STL [R2], R3 ;  /* 0x0000000302007387 */ /* 0x0003e20000100800 */
[----:B------:R-:W-:Y:S05]  /*90c0*/  RET.REL.NODEC R4 `(_ZN7cutlass13device_kernelIN5flash19enable_sm80_to_sm89INS1_16FlashAttnBwdSm80INS1_25CollectiveMainloopBwdSm80ILi2ELi2EN4cute5tupleIJNS5_1CILi128EEES8_NS7_ILi64EEEEEENS_6half_tEfNS_4arch4Sm80ELb0ELb1ELb1ELb1ELb0ELb0ELb0ELb0ELi2ELi4ELi4ELi4ELb0EEENS1_21CollectiveEpilogueBwdISA_SB_SD_Li256ELb1ELb0ELi2EEENS1_19SingleTileSchedulerILb1ELb0ELb0ELi128EEEEEEEEEvNT_6ParamsE) ;  /* 0xffff6f3004007950 */ /* 0x000fea0003c3ffff */
        .type           $_ZN7cutlass13device_kernelIN5flash19enable_sm80_to_sm89INS1_16FlashAttnBwdSm80INS1_25CollectiveMainloopBwdSm80ILi2ELi2EN4cute5tupleIJNS5_1CILi128EEES8_NS7_ILi64EEEEEENS_6half_tEfNS_4arch4Sm80ELb0ELb1ELb1ELb1ELb0ELb0ELb0ELb0ELi2ELi4ELi4ELi4ELb0EEENS1_21CollectiveEpilogueBwdISA_SB_SD_Li256ELb1ELb0ELi2EEENS1_19SingleTileSchedulerILb1ELb0ELb0ELi128EEEEEEEEEvNT_6ParamsE$_ZN4cute3eso3ESOILb1ELb0EJNS_6LayoutINS_5tupleIJNS3_IJNS_1CILi2EEES5_EEEEEENS3_IJNS3_IJNS4_ILi8EEENS4_ILi64EEEEEEEEEEENS_10ViewEngineINS_8smem_ptrIPfEEEEEEC2ERKSC_RKSH_,@function
        .size           $_ZN7cutlass13device_kernelIN5flash19enable_sm80_to_sm89INS1_16FlashAttnBwdSm80INS1_25CollectiveMainloopBwdSm80ILi2ELi2EN4cute5tupleIJNS5_1CILi128EEES8_NS7_ILi64EEEEEENS_6half_tEfNS_4arch4Sm80ELb0ELb1ELb1ELb1ELb0ELb0ELb0ELb0ELi2ELi4ELi4ELi4ELb0EEENS1_21CollectiveEpilogueBwdISA_SB_SD_Li256ELb1ELb0ELi2EEENS1_19SingleTileSchedulerILb1ELb0ELb0ELi128EEEEEEEEEvNT_6ParamsE$_ZN4cute3eso3ESOILb1ELb0EJNS_6LayoutINS_5tupleIJNS3_IJNS_1CILi2EEES5_EEEEEENS3_IJNS3_IJNS4_ILi8EEENS4_ILi64EEEEEEEEEEENS_10ViewEngineINS_8smem_ptrIPfEEEEEEC2ERKSC_RKSH_,($_ZN7cutlass13device_kernelIN5flash19enable_sm80_to_sm89INS1_16FlashAttnBwdSm80INS1_25CollectiveMainloopBwdSm80ILi2ELi2EN4cute5tupleIJNS5_1CILi128EEES8_NS7_ILi64EEEEEENS_6half_tEfNS_4arch4Sm80ELb0ELb1ELb1ELb1ELb0ELb0ELb0ELb0ELi2ELi4ELi4ELi4ELb0EEENS1_21CollectiveEpilogueBwdISA_SB_SD_Li256ELb1ELb0ELi2EEENS1_19SingleTileSchedulerILb1ELb0ELb0ELi128EEEEEEEEEvNT_6ParamsE$_ZN4cute3eso3ESOILb1ELb0EJNS_6LayoutINS_5tupleIJNS3_IJNS_1CILi2EEES5_EEEEEENS3_IJNS3_IJNS4_ILi8EEENS4_ILi64EEEEEEEEEEEiEEC2ERKSC_RKi - $_ZN7cutlass13device_kernelIN5flash19enable_sm80_to_sm89INS1_16FlashAttnBwdSm80INS1_25CollectiveMainloopBwdSm80ILi2ELi2EN4cute5tupleIJNS5_1CILi128EEES8_NS7_ILi64EEEEEENS_6half_tEfNS_4arch4Sm80ELb0ELb1ELb1ELb1ELb0ELb0ELb0ELb0ELi2ELi4ELi4ELi4ELb0EEENS1_21CollectiveEpilogueBwdISA_SB_SD_Li256ELb1ELb0ELi2EEENS1_19SingleTileSchedulerILb1ELb0ELb0ELi128EEEEEEEEEvNT_6ParamsE$_ZN4cute3eso3ESOILb1ELb0EJNS_6LayoutINS_5tupleIJNS3_IJNS_1CILi2EEES5_EEEEEENS3_IJNS3_IJNS4_ILi8EEENS4_ILi64EEEEEEEEEEENS_10ViewEngineINS_8smem_ptrIPfEEEEEEC2ERKSC_RKSH_)
$_ZN7cutlass13device_kernelIN5flash19enable_sm80_to_sm89INS1_16FlashAttnBwdSm80INS1_25CollectiveMainloopBwdSm80ILi2ELi2EN4cute5tupleIJNS5_1CILi128EEES8_NS7_ILi64EEEEEENS_6half_tEfNS_4arch4Sm80ELb0ELb1ELb1ELb1ELb0ELb0ELb0ELb0ELi2ELi4ELi4ELi4ELb0EEENS1_21CollectiveEpilogueBwdISA_SB_SD_Li256ELb1ELb0ELi2EEENS1_19SingleTileSchedulerILb1ELb0ELb0ELi128EEEEEEEEEvNT_6ParamsE$_ZN4cute3eso3ESOILb1ELb0EJNS_6LayoutINS_5tupleIJNS3_IJNS_1CILi2EEES5_EEEEEENS3_IJNS3_IJNS4_ILi8EEENS4_ILi64EEEEEEEEEEENS_10ViewEngineINS_8smem_ptrIPfEEEEEEC2ERKSC_RKSH_:
[----:B------:R-:W-:Y:S02]  /*90d0*/  IADD3 R8, R60, -c[0x0][0x20], RZ ;  /* 0x800008003c087a10 */ /* 0x000fe40007ffe0ff */
[----:B------:R-:W-:-:S03]  /*90e0*/  MOV R11, 0x0 ;  /* 0x00000000000b7802 */ /* 0x000fc60000000f00 */
[----:B------:R1:W-:Y:S01]  /*90f0*/  STL.64 [R8], R4 ;  /* 0x0000000408007387 */ /* 0x0003e20000100a00 */
[----:B------:R-:W-:Y:S05]  /*9100*/  RET.REL.NODEC R10 `(_ZN7cutlass13device_kernelIN5flash19enable_sm80_to_sm89INS1_16FlashAttnBwdSm80INS1_25CollectiveMainloopBwdSm80ILi2ELi2EN4cute5tupleIJNS5_1CILi128EEES8_NS7_ILi64EEEEEENS_6half_tEfNS_4arch4Sm80ELb0ELb1ELb1ELb1ELb0ELb0ELb0ELb0ELi2ELi4ELi4ELi4ELb0EEENS1_21CollectiveEpilogueBwdISA_SB_SD_Li256ELb1ELb0ELi2EEENS1_19SingleTileSchedulerILb1ELb0ELb0ELi128EEEEEEEEEvNT_6ParamsE) ;  /* 0xffff6ef00a007950 */ /* 0x000fea0003c3ffff */
        .type           $_ZN7cutlass13device_kernelIN5flash19enable_sm80_to_sm89INS1_16FlashAttnBwdSm80INS1_25CollectiveMainloopBwdSm80ILi2ELi2EN4cute5tupleIJNS5_1CILi128EEES8_NS7_ILi64EEEEEENS_6half_tEfNS_4arch4Sm80ELb0ELb1ELb1ELb1ELb0ELb0ELb0ELb0ELi2ELi4ELi4ELi4ELb0EEENS1_21CollectiveEpilogueBwdISA_SB_SD_Li256ELb1ELb0ELi2EEENS1_19SingleTileSchedulerILb1ELb0ELb0ELi128EEEEEEEEEvNT_6ParamsE$_ZN4cute3eso3ESOILb1ELb0EJNS_6LayoutINS_5tupleIJNS3_IJNS_1CILi2EEES5_EEEEEENS3_IJNS3_IJNS4_ILi8EEENS4_ILi64EEEEEEEEEEEiEEC2ERKSC_RKi,@function
        .size           $_ZN7cutlass13device_kernelIN5flash19enable_sm80_to_sm89INS1_16FlashAttnBwdSm80INS1_25CollectiveMainloopBwdSm80ILi2ELi2EN4cute5tupleIJNS5_1CILi128EEES8_NS7_ILi64EEEEEENS_6half_tEfNS_4arch4Sm80ELb0ELb1ELb1ELb1ELb0ELb0ELb0ELb0ELi2ELi4ELi4ELi4ELb0EEENS1_21CollectiveEpilogueBwdISA_SB_SD_Li256ELb1ELb0ELi2EEENS1_19SingleTileSchedulerILb1ELb0ELb0ELi128EEEEEEEEEvNT_6ParamsE$_ZN4cute3eso3ESOILb1ELb0EJNS_6LayoutINS_5tupleIJNS3_IJNS_1CILi2EEES5_EEEEEENS3_IJNS3_IJNS4_ILi8EEENS4_ILi64EEEEEEEEEEEiEEC2ERKSC_RKi,($_ZN7cutlass13device_kernelIN5flash19enable_sm80_to_sm89INS1_16FlashAttnBwdSm80INS1_25CollectiveMainloopBwdSm80ILi2ELi2EN4cute5tupleIJNS5_1CILi128EEES8_NS7_ILi64EEEEEENS_6half_tEfNS_4arch4Sm80ELb0ELb1ELb1ELb1ELb0ELb0ELb0ELb0ELi2ELi4ELi4ELi4ELb0EEENS1_21CollectiveEpilogueBwdISA_SB_SD_Li256ELb1ELb0ELi2EEENS1_19SingleTileSchedulerILb1ELb0ELb0ELi128EEEEEEEEEvNT_6ParamsE$_ZN4cute3eso3ESOILb1ELb0EJNS_6LayoutINS_5tupleIJNS3_IJNS_1CILi2EEES5_EEENS3_IJS5_NS4_ILi8EEEEEEEEENS3_IJNS3_IJS5_NS4_ILi4EEEEEENS3_IJNS4_ILi1EEES7_EEEEEEEENS_10ViewEngineIPfEEEEC2ERKSF_RKSI_ - $_ZN7cutlass13device_kernelIN5flash19enable_sm80_to_sm89INS1_16FlashAttnBwdSm80INS1_25CollectiveMainloopBwdSm80ILi2ELi2EN4cute5tupleIJNS5_1CILi128EEES8_NS7_ILi64EEEEEENS_6half_tEfNS_4arch4Sm80ELb0ELb1ELb1ELb1ELb0ELb0ELb0ELb0ELi2ELi4ELi4ELi4ELb0EEENS1_21CollectiveEpilogueBwdISA_SB_SD_Li256ELb1ELb0ELi2EEENS1_19SingleTileSchedulerILb1ELb0ELb0ELi128EEEEEEEEEvNT_6ParamsE$_ZN4cute3eso3ESOILb1ELb0EJNS_6LayoutINS_5tupleIJNS3_IJNS_1CILi2EEES5_EEEEEENS3_IJNS3_IJNS4_ILi8EEENS4_ILi64EEEEEEEEEEEiEEC2ERKSC_RKi)
$_ZN7cutlass13device_kernelIN5flash19enable_sm80_to_sm89INS1_16FlashAttnBwdSm80INS1_25CollectiveMainloopBwdSm80ILi2ELi2EN4cute5tupleIJNS5_1CILi128EEES8_NS7_ILi64EEEEEENS_6half_tEfNS_4arch4Sm80ELb0ELb1ELb1ELb1ELb0ELb0ELb0ELb0ELi2ELi4ELi4ELi4ELb0EEENS1_21CollectiveEpilogueBwdISA_SB_SD_Li256ELb1ELb0ELi2EEENS1_19SingleTileSchedulerILb1ELb0ELb0ELi128EEEEEEEEEvNT_6ParamsE$_ZN4cute3eso3ESOILb1ELb0EJNS_6LayoutINS_5tupleIJNS3_IJNS_1CILi2EEES5_EEEEEENS3_IJNS3_IJNS4_ILi8EEENS4_ILi64EEEEEEEEEEEiEEC2ERKSC_RKi:
[----:B------:R-:W-:Y:S02]  /*9110*/  IADD3 R4, R60, -c[0x0][0x20], RZ ;  /* 0x800008003c047a10 */ /* 0x000fe40007ffe0ff */
[----:B------:R-:W-:-:S03]  /*9120*/  MOV R9, 0x0 ;  /* 0x0000000000097802 */ /* 0x000fc60000000f00 */
[----:B------:R1:W-:Y:S01]  /*9130*/  STL [R4], R5 ;  /* 0x0000000504007387 */ /* 0x0003e20000100800 */
[----:B------:R-:W-:Y:S05]  /*9140*/  RET.REL.NODEC R8 `(_ZN7cutlass13device_kernelIN5flash19enable_sm80_to_sm89INS1_16FlashAttnBwdSm80INS1_25CollectiveMainloopBwdSm80ILi2ELi2EN4cute5tupleIJNS5_1CILi128EEES8_NS7_ILi64EEEEEENS_6half_tEfNS_4arch4Sm80ELb0ELb1ELb1ELb1ELb0ELb0ELb0ELb0ELi2ELi4ELi4ELi4ELb0EEENS1_21CollectiveEpilogueBwdISA_SB_SD_Li256ELb1ELb0ELi2EEENS1_19SingleTileSchedulerILb1ELb0ELb0ELi128EEEEEEEEEvNT_6ParamsE) ;  /* 0xffff6eb008007950 */ /* 0x000fea0003c3ffff */
        .type           $_ZN7cutlass13device_kernelIN5flash19enable_sm80_to_sm89INS1_16FlashAttnBwdSm80INS1_25CollectiveMainloopBwdSm80ILi2ELi2EN4cute5tupleIJNS5_1CILi128EEES8_NS7_ILi64EEEEEENS_6half_tEfNS_4arch4Sm80ELb0ELb1ELb1ELb1ELb0ELb0ELb0ELb0ELi2ELi4ELi4ELi4ELb0EEENS1_21CollectiveEpilogueBwdISA_SB_SD_Li256ELb1ELb0ELi2EEENS1_19SingleTileSchedulerILb1ELb0ELb0ELi128EEEEEEEEEvNT_6ParamsE$_ZN4cute3eso3ESOILb1ELb0EJNS_6LayoutINS_5tupleIJNS3_IJNS_1CILi2EEES5_EEENS3_IJS5_NS4_ILi8EEEEEEEEENS3_IJNS3_IJS5_NS4_ILi4EEEEEENS3_IJNS4_ILi1EEES7_EEEEEEEENS_10ViewEngineIPfEEEEC2ERKSF_RKSI_,@function
        .size           $_ZN7cutlass13device_kernelIN5flash19enable_sm80_to_sm89INS1_16FlashAttnBwdSm80INS1_25CollectiveMainloopBwdSm80ILi2ELi2EN4cute5tupleIJNS5_1CILi128EEES8_NS7_ILi64EEEEEENS_6half_tEfNS_4arch4Sm80ELb0ELb1ELb1ELb1ELb0ELb0ELb0ELb0ELi2ELi4ELi4ELi4ELb0EEENS1_21CollectiveEpilogueBwdISA_SB_SD_Li256ELb1ELb0ELi2EEENS1_19SingleTileSchedulerILb1ELb0ELb0ELi128EEEEEEEEEvNT_6ParamsE$_ZN4cute3eso3ESOILb1ELb0EJNS_6LayoutINS_5tupleIJNS3_IJNS_1CILi2EEES5_EEENS3_IJS5_NS4_ILi8EEEEEEEEENS3_IJNS3_IJS5_NS4_ILi4EEEEEENS3_IJNS4_ILi1EEES7_EEEEEEEENS_10ViewEngineIPfEEEEC2ERKSF_RKSI_,($_ZN7cutlass13device_kernelIN5flash19enable_sm80_to_sm89INS1_16FlashAttnBwdSm80INS1_25CollectiveMainloopBwdSm80ILi2ELi2EN4cute5tupleIJNS5_1CILi128EEES8_NS7_ILi64EEEEEENS_6half_tEfNS_4arch4Sm80ELb0ELb1ELb1ELb1ELb0ELb0ELb0ELb0ELi2ELi4ELi4ELi4ELb0EEENS1_21CollectiveEpilogueBwdISA_SB_SD_Li256ELb1ELb0ELi2EEENS1_19SingleTileSchedulerILb1ELb0ELb0ELi128EEEEEEEEEvNT_6ParamsE$_ZN4cute3eso3ESOILb1ELb0EJNS_6LayoutINS_5tupleIJNS3_IJNS_1CILi2EEES5_EEENS4_ILi8EEEEEENS3_IJNS3_IJNS4_ILi1EEES5_EEENS4_ILi4EEEEEEEENS_10ViewEngineIPN7cutlass6half_tEEEEEC2ERKSD_RKSI_ - $_ZN7cutlass13device_kernelIN5flash19enable_sm80_to_sm89INS1_16FlashAttnBwdSm80INS1_25CollectiveMainloopBwdSm80ILi2ELi2EN4cute5tupleIJNS5_1CILi128EEES8_NS7_ILi64EEEEEENS_6half_tEfNS_4arch4Sm80ELb0ELb1ELb1ELb1ELb0ELb0ELb0ELb0ELi2ELi4ELi4ELi4ELb0EEENS1_21CollectiveEpilogueBwdISA_SB_SD_Li256ELb1ELb0ELi2EEENS1_19SingleTileSchedulerILb1ELb0ELb0ELi128EEEEEEEEEvNT_6ParamsE$_ZN4cute3eso3ESOILb1ELb0EJNS_6LayoutINS_5tupleIJNS3_IJNS_1CILi2EEES5_EEENS3_IJS5_NS4_ILi8EEEEEEEEENS3_IJNS3_IJS5_NS4_ILi4EEEEEENS3_IJNS4_ILi1EEES7_EEEEEEEENS_10ViewEngineIPfEEEEC2ERKSF_RKSI_)
$_ZN7cutlass13device_kernelIN5flash19enable_sm80_to_sm89INS1_16FlashAttnBwdSm80INS1_25CollectiveMainloopBwdSm80ILi2ELi2EN4cute5tupleIJNS5_1CILi128EEES8_NS7_ILi64EEEEEENS_6half_tEfNS_4arch4Sm80ELb0ELb1ELb1ELb1ELb0ELb0ELb0ELb0ELi2ELi4ELi4ELi4ELb0EEENS1_21CollectiveEpilogueBwdISA_SB_SD_Li256ELb1ELb0ELi2EEENS1_19SingleTileSchedulerILb1ELb0ELb0ELi128EEEEEEEEEvNT_6ParamsE$_ZN4cute3eso3ESOILb1ELb0EJNS_6LayoutINS_5tupleIJNS3_IJNS_1CILi2EEES5_EEENS3_IJS5_NS4_ILi8EEEEEEEEENS3_IJNS3_IJS5_NS4_ILi4EEEEEENS3_IJNS4_ILi1EEES7_EEEEEEEENS_10ViewEngineIPfEEEEC2ERKSF_RKSI_:
[----:B------:R-:W-:Y:S01]  /*9150*/  IADD3 R2, R60, -c[0x0][0x20], RZ ;  /* 0x800008003c027a10 */ /* 0x000fe20007ffe0ff */
[----:B------:R-:W-:Y:S01]  /*9160*/  IMAD.MOV.U32 R9, RZ, RZ, R11 ;  /* 0x000000ffff097224 */ /* 0x000fe200078e000b */
[----:B------:R-:W-:-:S04]  /*9170*/  MOV R5, 0x0 ;  /* 0x0000000000057802 */ /* 0x000fc80000000f00 */
[----:B------:R1:W-:Y:S01]  /*9180*/  STL.64 [R2], R8 ;  /* 0x0000000802007387 */ /* 0x0003e20000100a00 */
[----:B------:R-:W-:Y:S05]  /*9190*/  RET.REL.NODEC R4 `(_ZN7cutlass13device_kernelIN5flash19enable_sm80_to_sm89INS1_16FlashAttnBwdSm80INS1_25CollectiveMainloopBwdSm80ILi2ELi2EN4cute5tupleIJNS5_1CILi128EEES8_NS7_ILi64EEEEEENS_6half_tEfNS_4arch4Sm80ELb0ELb1ELb1ELb1ELb0ELb0ELb0ELb0ELi2ELi4ELi4ELi4ELb0EEENS1_21CollectiveEpilogueBwdISA_SB_SD_Li256ELb1ELb0ELi2EEENS1_19SingleTileSchedulerILb1ELb0ELb0ELi128EEEEEEEEEvNT_6ParamsE) ;  /* 0xffff6e6004007950 */ /* 0x000fea0003c3ffff */
        .type           $_ZN7cutlass13device_kernelIN5flash19enable_sm80_to_sm89INS1_16FlashAttnBwdSm80INS1_25CollectiveMainloopBwdSm80ILi2ELi2EN4cute5tupleIJNS5_1CILi128EEES8_NS7_ILi64EEEEEENS_6half_tEfNS_4arch4Sm80ELb0ELb1ELb1ELb1ELb0ELb0ELb0ELb0ELi2ELi4ELi4ELi4ELb0EEENS1_21CollectiveEpilogueBwdISA_SB_SD_Li256ELb1ELb0ELi2EEENS1_19SingleTileSchedulerILb1ELb0ELb0ELi128EEEEEEEEEvNT_6ParamsE$_ZN4cute3eso3ESOILb1ELb0EJNS_6LayoutINS_5tupleIJNS3_IJNS_1CILi2EEES5_EEENS4_ILi8EEEEEENS3_IJNS3_IJNS4_ILi1EEES5_EEENS4_ILi4EEEEEEEENS_10ViewEngineIPN7cutlass6half_tEEEEEC2ERKSD_RKSI_,@function
        .size           $_ZN7cutlass13device_kernelIN5flash19enable_sm80_to_sm89INS1_16FlashAttnBwdSm80INS1_25CollectiveMainloopBwdSm80ILi2ELi2EN4cute5tupleIJNS5_1CILi128EEES8_NS7_ILi64EEEEEENS_6half_tEfNS_4arch4Sm80ELb0ELb1ELb1ELb1ELb0ELb0ELb0ELb0ELi2ELi4ELi4ELi4ELb0EEENS1_21CollectiveEpilogueBwdISA_SB_SD_Li256ELb1ELb0ELi2EEENS1_19SingleTileSchedulerILb1ELb0ELb0ELi128EEEEEEEEEvNT_6ParamsE$_ZN4cute3eso3ESOILb1ELb0EJNS_6LayoutINS_5tupleIJNS3_IJNS_1CILi2EEES5_EEENS4_ILi8EEEEEENS3_IJNS3_IJNS4_ILi1EEES5_EEENS4_ILi4EEEEEEEENS_10ViewEngineIPN7cutlass6half_tEEEEEC2ERKSD_RKSI_,($_ZN7cutlass13device_kernelIN5flash19enable_sm80_to_sm89INS1_16FlashAttnBwdSm80INS1_25CollectiveMainloopBwdSm80ILi2ELi2EN4cute5tupleIJNS5_1CILi128EEES8_NS7_ILi64EEEEEENS_6half_tEfNS_4arch4Sm80ELb0ELb1ELb1ELb1ELb0ELb0ELb0ELb0ELi2ELi4ELi4ELi4ELb0EEENS1_21CollectiveEpilogueBwdISA_SB_SD_Li256ELb1ELb0ELi2EEENS1_19SingleTileSchedulerILb1ELb0ELb0ELi128EEEEEEEEEvNT_6ParamsE$_ZN4cute3eso3ESOILb1ELb0EJNS_6LayoutINS_5tupleIJNS3_IJNS_1CILi2EEES5_EEENS4_ILi8EEEEEENS3_IJNS3_IJNS4_ILi1EEES5_EEENS4_ILi4EEEEEEEEiEEC2ERKSD_RKi - $_ZN7cutlass13device_kernelIN5flash19enable_sm80_to_sm89INS1_16FlashAttnBwdSm80INS1_25CollectiveMainloopBwdSm80ILi2ELi2EN4cute5tupleIJNS5_1CILi128EEES8_NS7_ILi64EEEEEENS_6half_tEfNS_4arch4Sm80ELb0ELb1ELb1ELb1ELb0ELb0ELb0ELb0ELi2ELi4ELi4ELi4ELb0EEENS1_21CollectiveEpilogueBwdISA_SB_SD_Li256ELb1ELb0ELi2EEENS1_19SingleTileSchedulerILb1ELb0ELb0ELi128EEEEEEEEEvNT_6ParamsE$_ZN4cute3eso3ESOILb1ELb0EJNS_6LayoutINS_5tupleIJNS3_IJNS_1CILi2EEES5_EEENS4_ILi8EEEEEENS3_IJNS3_IJNS4_ILi1EEES5_EEENS4_ILi4EEEEEEEENS_10ViewEngineIPN7cutlass6half_tEEEEEC2ERKSD_RKSI_)
$_ZN7cutlass13device_kernelIN5flash19enable_sm80_to_sm89INS1_16FlashAttnBwdSm80INS1_25CollectiveMainloopBwdSm80ILi2ELi2EN4cute5tupleIJNS5_1CILi128EEES8_NS7_ILi64EEEEEENS_6half_tEfNS_4arch4Sm80ELb0ELb1ELb1ELb1ELb0ELb0ELb0ELb0ELi2ELi4ELi4ELi4ELb0EEENS1_21CollectiveEpilogueBwdISA_SB_SD_Li256ELb1ELb0ELi2EEENS1_19SingleTileSchedulerILb1ELb0ELb0ELi128EEEEEEEEEvNT_6ParamsE$_ZN4cute3eso3ESOILb1ELb0EJNS_6LayoutINS_5tupleIJNS3_IJNS_1CILi2EEES5_EEENS4_ILi8EEEEEENS3_IJNS3_IJNS4_ILi1EEES5_EEENS4_ILi4EEEEEEEENS_10ViewEngineIPN7cutlass6half_tEEEEEC2ERKSD_RKSI_:
[----:B------:R-:W-:Y:S01]  /*91a0*/  IADD3 R2, R60, -c[0x0][0x20], RZ ;  /* 0x800008003c027a10 */ /* 0x000fe20007ffe0ff */
[----:B------:R-:W-:Y:S01]  /*91b0*/  IMAD.MOV.U32 R7, RZ, RZ, R3 ;  /* 0x000000ffff077224 */ /* 0x000fe200078e0003 */
[----:B------:R-:W-:-:S04]  /*91c0*/  MOV R5, 0x0 ;  /* 0x0000000000057802 */ /* 0x000fc80000000f00 */
[----:B------:R1:W-:Y:S01]  /*91d0*/  STL.64 [R2], R6 ;  /* 0x0000000602007387 */ /* 0x0003e20000100a00 */
[----:B------:R-:W-:Y:S05]  /*91e0*/  RET.REL.NODEC R4 `(_ZN7cutlass13device_kernelIN5flash19enable_sm80_to_sm89INS1_16FlashAttnBwdSm80INS1_25CollectiveMainloopBwdSm80ILi2ELi2EN4cute5tupleIJNS5_1CILi128EEES8_NS7_ILi64EEEEEENS_6half_tEfNS_4arch4Sm80ELb0ELb1ELb1ELb1ELb0ELb0ELb0ELb0ELi2ELi4ELi4ELi4ELb0EEENS1_21CollectiveEpilogueBwdISA_SB_SD_Li256ELb1ELb0ELi2EEENS1_19SingleTileSchedulerILb1ELb0ELb0ELi128EEEEEEEEEvNT_6ParamsE) ;  /* 0xffff6e1004007950 */ /* 0x000fea0003c3ffff */
        .type           $_ZN7cutlass13device_kernelIN5flash19enable_sm80_to_sm89INS1_16FlashAttnBwdSm80INS1_25CollectiveMainloopBwdSm80ILi2ELi2EN4cute5tupleIJNS5_1CILi128EEES8_NS7_ILi64EEEEEENS_6half_tEfNS_4arch4Sm80ELb0ELb1ELb1ELb1ELb0ELb0ELb0ELb0ELi2ELi4ELi4ELi4ELb0EEENS1_21CollectiveEpilogueBwdISA_SB_SD_Li256ELb1ELb0ELi2EEENS1_19SingleTileSchedulerILb1ELb0ELb0ELi128EEEEEEEEEvNT_6ParamsE$_ZN4cute3eso3ESOILb1ELb0EJNS_6LayoutINS_5tupleIJNS3_IJNS_1CILi2EEES5_EEENS4_ILi8EEEEEENS3_IJNS3_IJNS4_ILi1EEES5_EEENS4_ILi4EEEEEEEEiEEC2ERKSD_RKi,@function
        .size           $_ZN7cutlass13device_kernelIN5flash19enable_sm80_to_sm89INS1_16FlashAttnBwdSm80INS1_25CollectiveMainloopBwdSm80ILi2ELi2EN4cute5tupleIJNS5_1CILi128EEES8_NS7_ILi64EEEEEENS_6half_tEfNS_4arch4Sm80ELb0ELb1ELb1ELb1ELb0ELb0ELb0ELb0ELi2ELi4ELi4ELi4ELb0EEENS1_21CollectiveEpilogueBwdISA_SB_SD_Li256ELb1ELb0ELi2EEENS1_19SingleTileSchedulerILb1ELb0ELb0ELi128EEEEEEEEEvNT_6ParamsE$_ZN4cute3eso3ESOILb1ELb0EJNS_6LayoutINS_5tupleIJNS3_IJNS_1CILi2EEES5_EEENS4_ILi8EEEEEENS3_IJNS3_IJNS4_ILi1EEES5_EEENS4_ILi4EEEEEEEEiEEC2ERKSD_RKi,($_ZN7cutlass13device_kernelIN5flash19enable_sm80_to_sm89INS1_16FlashAttnBwdSm80INS1_25CollectiveMainloopBwdSm80ILi2ELi2EN4cute5tupleIJNS5_1CILi128EEES8_NS7_ILi64EEEEEENS_6half_tEfNS_4arch4Sm80ELb0ELb1ELb1ELb1ELb0ELb0ELb0ELb0ELi2ELi4ELi4ELi4ELb0EEENS1_21CollectiveEpilogueBwdISA_SB_SD_Li256ELb1ELb0ELi2EEENS1_19SingleTileSchedulerILb1ELb0ELb0ELi128EEEEEEEEEvNT_6ParamsE$_ZN4cute3eso3ESOILb1ELb0EJNS_6LayoutINS_5tupleIJNS3_IJNS_1CILi2EEES5_EEES6_EEENS3_IJNS3_IJNS4_ILi1EEES5_EEENS3_IJNS4_ILi32EEENS4_ILi64EEEEEEEEEEENS_10ViewEngineIPN7cutlass6half_tEEEEEC2ERKSE_RKSJ_ - $_ZN7cutlass13device_kernelIN5flash19enable_sm80_to_sm89INS1_16FlashAttnBwdSm80INS1_25CollectiveMainloopBwdSm80ILi2ELi2EN4cute5tupleIJNS5_1CILi128EEES8_NS7_ILi64EEEEEENS_6half_tEfNS_4arch4Sm80ELb0ELb1ELb1ELb1ELb0ELb0ELb0ELb0ELi2ELi4ELi4ELi4ELb0EEENS1_21CollectiveEpilogueBwdISA_SB_SD_Li256ELb1ELb0ELi2EEENS1_19SingleTileSchedulerILb1ELb0ELb0ELi128EEEEEEEEEvNT_6ParamsE$_ZN4cute3eso3ESOILb1ELb0EJNS_6LayoutINS_5tupleIJNS3_IJNS_1CILi2EEES5_EEENS4_ILi8EEEEEENS3_IJNS3_IJNS4_ILi1EEES5_EEENS4_ILi4EEEEEEEEiEEC2ERKSD_RKi)
$_ZN7cutlass13device_kernelIN5flash19enable_sm80_to_sm89INS1_16FlashAttnBwdSm80INS1_25CollectiveMainloopBwdSm80ILi2ELi2EN4cute5tupleIJNS5_1CILi128EEES8_NS7_ILi64EEEEEENS_6half_tEfNS_4arch4Sm80ELb0ELb1ELb1ELb1ELb0ELb0ELb0ELb0ELi2ELi4ELi4ELi4ELb0EEENS1_21CollectiveEpilogueBwdISA_SB_SD_Li256ELb1ELb0ELi2EEENS1_19SingleTileSchedulerILb1ELb0ELb0ELi128EEEEEEEEEvNT_6ParamsE$_ZN4cute3eso3ESOILb1ELb0EJNS_6LayoutINS_5tupleIJNS3_IJNS_1CILi2EEES5_EEENS4_ILi8EEEEEENS3_IJNS3_IJNS4_ILi1EEES5_EEENS4_ILi4EEEEEEEEiEEC2ERKSD_RKi:
[----:B------:R-:W-:Y:S02]  /*91f0*/  IADD3 R2, R60, -c[0x0][0x20], RZ ;  /* 0x800008003c027a10 */ /* 0x000fe40007ffe0ff */
[----:B------:R-:W-:-:S03]  /*9200*/  MOV R7, 0x0 ;  /* 0x0000000000077802 */ /* 0x000fc60000000f00 */
[----:B------:R1:W-:Y:S01]  /*9210*/  STL [R2], R3 ;  /* 0x0000000302007387 */ /* 0x0003e20000100800 */
[----:B------:R-:W-:Y:S05]  /*9220*/  RET.REL.NODEC R6 `(_ZN7cutlass13device_kernelIN5flash19enable_sm80_to_sm89INS1_16FlashAttnBwdSm80INS1_25CollectiveMainloopBwdSm80ILi2ELi2EN4cute5tupleIJNS5_1CILi128EEES8_NS7_ILi64EEEEEENS_6half_tEfNS_4arch4Sm80ELb0ELb1ELb1ELb1ELb0ELb0ELb0ELb0ELi2ELi4ELi4ELi4ELb0EEENS1_21CollectiveEpilogueBwdISA_SB_SD_Li256ELb1ELb0ELi2EEENS1_19SingleTileSchedulerILb1ELb0ELb0ELi128EEEEEEEEEvNT_6ParamsE) ;  /* 0xffff6dd006007950 */ /* 0x000fea0003c3ffff */
        .type           $_ZN7cutlass13device_kernelIN5flash19enable_sm80_to_sm89INS1_16FlashAttnBwdSm80INS1_25CollectiveMainloopBwdSm80ILi2ELi2EN4cute5tupleIJNS5_1CILi128EEES8_NS7_ILi64EEEEEENS_6half_tEfNS_4arch4Sm80ELb0ELb1ELb1ELb1ELb0ELb0ELb0ELb0ELi2ELi4ELi4ELi4ELb0EEENS1_21CollectiveEpilogueBwdISA_SB_SD_Li256ELb1ELb0ELi2EEENS1_19SingleTileSchedulerILb1ELb0ELb0ELi128EEEEEEEEEvNT_6ParamsE$_ZN4cute3eso3ESOILb1ELb0EJNS_6LayoutINS_5tupleIJNS3_IJNS_1CILi2EEES5_EEES6_EEENS3_IJNS3_IJNS4_ILi1EEES5_EEENS3_IJNS4_ILi32EEENS4_ILi64EEEEEEEEEEENS_10ViewEngineIPN7cutlass6half_tEEEEEC2ERKSE_RKSJ_,@function
        .size           $_ZN7cutlass13device_kernelIN5flash19enable_sm80_to_sm89INS1_16FlashAttnBwdSm80INS1_25CollectiveMainloopBwdSm80ILi2ELi2EN4cute5tupleIJNS5_1CILi128EEES8_NS7_ILi64EEEEEENS_6half_tEfNS_4arch4Sm80ELb0ELb1ELb1ELb1ELb0ELb0ELb0ELb0ELi2ELi4ELi4ELi4ELb0EEENS1_21CollectiveEpilogueBwdISA_SB_SD_Li256ELb1ELb0ELi2EEENS1_19SingleTileSchedulerILb1ELb0ELb0ELi128EEEEEEEEEvNT_6ParamsE$_ZN4cute3eso3ESOILb1ELb0EJNS_6LayoutINS_5tupleIJNS3_IJNS_1CILi2EEES5_EEES6_EEENS3_IJNS3_IJNS4_ILi1EEES5_EEENS3_IJNS4_ILi32EEENS4_ILi64EEEEEEEEEEENS_10ViewEngineIPN7cutlass6half_tEEEEEC2ERKSE_RKSJ_,($_ZN7cutlass13device_kernelIN5flash19enable_sm80_to_sm89INS1_16FlashAttnBwdSm80INS1_25CollectiveMainloopBwdSm80ILi2ELi2EN4cute5tupleIJNS5_1CILi128EEES8_NS7_ILi64EEEEEENS_6half_tEfNS_4arch4Sm80ELb0ELb1ELb1ELb1ELb0ELb0ELb0ELb0ELi2ELi4ELi4ELi4ELb0EEENS1_21CollectiveEpilogueBwdISA_SB_SD_Li256ELb1ELb0ELi2EEENS1_19SingleTileSchedulerILb1ELb0ELb0ELi128EEEEEEEEEvNT_6ParamsE$_ZN4cute3eso3ESOILb1ELb0EJNS_6LayoutINS_5tupleIJNS3_IJNS_1CILi2EEES5_EEES6_EEENS3_IJNS3_IJNS4_ILi1EEES5_EEENS3_IJNS4_ILi32EEENS4_ILi64EEEEEEEEEEEiEEC2ERKSE_RKi - $_ZN7cutlass13device_kernelIN5flash19enable_sm80_to_sm89INS1_16FlashAttnBwdSm80INS1_25CollectiveMainloopBwdSm80ILi2ELi2EN4cute5tupleIJNS5_1CILi128EEES8_NS7_ILi64EEEEEENS_6half_tEfNS_4arch4Sm80ELb0ELb1ELb1ELb1ELb0ELb0ELb0ELb0ELi2ELi4ELi4ELi4ELb0EEENS1_21CollectiveEpilogueBwdISA_SB_SD_Li256ELb1ELb0ELi2EEENS1_19SingleTileSchedulerILb1ELb0ELb0ELi128EEEEEEEEEvNT_6ParamsE$_ZN4cute3eso3ESOILb1ELb0EJNS_6LayoutINS_5tupleIJNS3_IJNS_1CILi2EEES5_EEES6_EEENS3_IJNS3_IJNS4_ILi1EEES5_EEENS3_IJNS4_ILi32EEENS4_ILi64EEEEEEEEEEENS_10ViewEngineIPN7cutlass6half_tEEEEEC2ERKSE_RKSJ_)
$_ZN7cutlass13device_kernelIN5flash19enable_sm80_to_sm89INS1_16FlashAttnBwdSm80INS1_25CollectiveMainloopBwdSm80ILi2ELi2EN4cute5tupleIJNS5_1CILi128EEES8_NS7_ILi64EEEEEENS_6half_tEfNS_4arch4Sm80ELb0ELb1ELb1ELb1ELb0ELb0ELb0ELb0ELi2ELi4ELi4ELi4ELb0EEENS1_21CollectiveEpilogueBwdISA_SB_SD_Li256ELb1ELb0ELi2EEENS1_19SingleTileSchedulerILb1ELb0ELb0ELi128EEEEEEEEEvNT_6ParamsE$_ZN4cute3eso3ESOILb1ELb0EJNS_6LayoutINS_5tupleIJNS3_IJNS_1CILi2EEES5_EEES6_EEENS3_IJNS3_IJNS4_ILi1EEES5_EEENS3_IJNS4_ILi32EEENS4_ILi64EEEEEEEEEEENS_10ViewEngineIPN7cutlass6half_tEEEEEC2ERKSE_RKSJ_:
[----:B------:R-:W-:Y:S01]  /*9230*/  IADD3 R2, R60, -c[0x0][0x20], RZ ;  /* 0x800008003c027a10 */ /* 0x000fe20007ffe0ff */
[----:B------:R-:W-:Y:S01]  /*9240*/  IMAD.MOV.U32 R7, RZ, RZ, R3 ;  /* 0x000000ffff077224 */ /* 0x000fe200078e0003 */
[----:B------:R-:W-:-:S04]  /*9250*/  MOV R5, 0x0 ;  /* 0x0000000000057802 */ /* 0x000fc80000000f00 */
[----:B------:R1:W-:Y:S01]  /*9260*/  STL.64 [R2], R6 ;  /* 0x0000000602007387 */ /* 0x0003e20000100a00 */
[----:B------:R-:W-:Y:S05]  /*9270*/  RET.REL.NODEC R4 `(_ZN7cutlass13device_kernelIN5flash19enable_sm80_to_sm89INS1_16FlashAttnBwdSm80INS1_25CollectiveMainloopBwdSm80ILi2ELi2EN4cute5tupleIJNS5_1CILi128EEES8_NS7_ILi64EEEEEENS_6half_tEfNS_4arch4Sm80ELb0ELb1ELb1ELb1ELb0ELb0ELb0ELb0ELi2ELi4ELi4ELi4ELb0EEENS1_21CollectiveEpilogueBwdISA_SB_SD_Li256ELb1ELb0ELi2EEENS1_19SingleTileSchedulerILb1ELb0ELb0ELi128EEEEEEEEEvNT_6ParamsE) ;  /* 0xffff6d8004007950 */ /* 0x000fea0003c3ffff */
        .type           $_ZN7cutlass13device_kernelIN5flash19enable_sm80_to_sm89INS1_16FlashAttnBwdSm80INS1_25CollectiveMainloopBwdSm80ILi2ELi2EN4cute5tupleIJNS5_1CILi128EEES8_NS7_ILi64EEEEEENS_6half_tEfNS_4arch4Sm80ELb0ELb1ELb1ELb1ELb0ELb0ELb0ELb0ELi2ELi4ELi4ELi4ELb0EEENS1_21CollectiveEpilogueBwdISA_SB_SD_Li256ELb1ELb0ELi2EEENS1_19SingleTileSchedulerILb1ELb0ELb0ELi128EEEEEEEEEvNT_6ParamsE$_ZN4cute3eso3ESOILb1ELb0EJNS_6LayoutINS_5tupleIJNS3_IJNS_1CILi2EEES5_EEES6_EEENS3_IJNS3_IJNS4_ILi1EEES5_EEENS3_IJNS4_ILi32EEENS4_ILi64EEEEEEEEEEEiEEC2ERKSE_RKi,@function
        .size           $_ZN7cutlass13device_kernelIN5flash19enable_sm80_to_sm89INS1_16FlashAttnBwdSm80INS1_25CollectiveMainloopBwdSm80ILi2ELi2EN4cute5tupleIJNS5_1CILi128EEES8_NS7_ILi64EEEEEENS_6half_tEfNS_4arch4Sm80ELb0ELb1ELb1ELb1ELb0ELb0ELb0ELb0ELi2ELi4ELi4ELi4ELb0EEENS1_21CollectiveEpilogueBwdISA_SB_SD_Li256ELb1ELb0ELi2EEENS1_19SingleTileSchedulerILb1ELb0ELb0ELi128EEEEEEEEEvNT_6ParamsE$_ZN4cute3eso3ESOILb1ELb0EJNS_6LayoutINS_5tupleIJNS3_IJNS_1CILi2EEES5_EEES6_EEENS3_IJNS3_IJNS4_ILi1EEES5_EEENS3_IJNS4_ILi32EEENS4_ILi64EEEEEEEEEEEiEEC2ERKSE_RKi,($_ZN7cutlass13device_kernelIN5flash19enable_sm80_to_sm89INS1_16FlashAttnBwdSm80INS1_25CollectiveMainloopBwdSm80ILi2ELi2EN4cute5tupleIJNS5_1CILi128EEES8_NS7_ILi64EEEEEENS_6half_tEfNS_4arch4Sm80ELb0ELb1ELb1ELb1ELb0ELb0ELb0ELb0ELi2ELi4ELi4ELi4ELb0EEENS1_21CollectiveEpilogueBwdISA_SB_SD_Li256ELb1ELb0ELi2EEENS1_19SingleTileSchedulerILb1ELb0ELb0ELi128EEEEEEEEEvNT_6ParamsE$_ZN4cute3eso3ESOILb1ELb0EJNS_6LayoutINS_5tupleIJNS3_IJNS_1CILi2EEES5_S5_EEEEEENS3_IJNS3_IJNS4_ILi1EEES5_NS4_ILi4EEEEEEEEEEENS_10ViewEngineIPN7cutlass6half_tEEEEEC2ERKSC_RKSH_ - $_ZN7cutlass13device_kernelIN5flash19enable_sm80_to_sm89INS1_16FlashAttnBwdSm80INS1_25CollectiveMainloopBwdSm80ILi2ELi2EN4cute5tupleIJNS5_1CILi128EEES8_NS7_ILi64EEEEEENS_6half_tEfNS_4arch4Sm80ELb0ELb1ELb1ELb1ELb0ELb0ELb0ELb0ELi2ELi4ELi4ELi4ELb0EEENS1_21CollectiveEpilogueBwdISA_SB_SD_Li256ELb1ELb0ELi2EEENS1_19SingleTileSchedulerILb1ELb0ELb0ELi128EEEEEEEEEvNT_6ParamsE$_ZN4cute3eso3ESOILb1ELb0EJNS_6LayoutINS_5tupleIJNS3_IJNS_1CILi2EEES5_EEES6_EEENS3_IJNS3_IJNS4_ILi1EEES5_EEENS3_IJNS4_ILi32EEENS4_ILi64EEEEEEEEEEEiEEC2ERKSE_RKi)
$_ZN7cutlass13device_kernelIN5flash19enable_sm80_to_sm89INS1_16FlashAttnBwdSm80INS1_25CollectiveMainloopBwdSm80ILi2ELi2EN4cute5tupleIJNS5_1CILi128EEES8_NS7_ILi64EEEEEENS_6half_tEfNS_4arch4Sm80ELb0ELb1ELb1ELb1ELb0ELb0ELb0ELb0ELi2ELi4ELi4ELi4ELb0EEENS1_21CollectiveEpilogueBwdISA_SB_SD_Li256ELb1ELb0ELi2EEENS1_19SingleTileSchedulerILb1ELb0ELb0ELi128EEEEEEEEEvNT_6ParamsE$_ZN4cute3eso3ESOILb1ELb0EJNS_6LayoutINS_5tupleIJNS3_IJNS_1CILi2EEES5_EEES6_EEENS3_IJNS3_IJNS4_ILi1EEES5_EEENS3_IJNS4_ILi32EEENS4_ILi64EEEEEEEEEEEiEEC2ERKSE_RKi:
[----:B------:R-:W-:Y:S02]  /*9280*/  IADD3 R2, R60, -c[0x0][0x20], RZ ;  /* 0x800008003c027a10 */ /* 0x000fe40007ffe0ff */
[----:B------:R-:W-:-:S03]  /*9290*/  MOV R5, 0x0 ;  /* 0x0000000000057802 */ /* 0x000fc60000000f00 */
[----:B------:R1:W-:Y:S01]  /*92a0*/  STL [R2], R3 ;  /* 0x0000000302007387 */ /* 0x0003e20000100800 */
[----:B------:R-:W-:Y:S05]  /*92b0*/  RET.REL.NODEC R4 `(_ZN7cutlass13device_kernelIN5flash19enable_sm80_to_sm89INS1_16FlashAttnBwdSm80INS1_25CollectiveMainloopBwdSm80ILi2ELi2EN4cute5tupleIJNS5_1CILi128EEES8_NS7_ILi64EEEEEENS_6half_tEfNS_4arch4Sm80ELb0ELb1ELb1ELb1ELb0ELb0ELb0ELb0ELi2ELi4ELi4ELi4ELb0EEENS1_21CollectiveEpilogueBwdISA_SB_SD_Li256ELb1ELb0ELi2EEENS1_19SingleTileSchedulerILb1ELb0ELb0ELi128EEEEEEEEEvNT_6ParamsE) ;  /* 0xffff6d4004007950 */ /* 0x000fea0003c3ffff */
        .type           $_ZN7cutlass13device_kernelIN5flash19enable_sm80_to_sm89INS1_16FlashAttnBwdSm80INS1_25CollectiveMainloopBwdSm80ILi2ELi2EN4cute5tupleIJNS5_1CILi128EEES8_NS7_ILi64EEEEEENS_6half_tEfNS_4arch4Sm80ELb0ELb1ELb1ELb1ELb0ELb0ELb0ELb0ELi2ELi4ELi4ELi4ELb0EEENS1_21CollectiveEpilogueBwdISA_SB_SD_Li256ELb1ELb0ELi2EEENS1_19SingleTileSchedulerILb1ELb0ELb0ELi128EEEEEEEEEvNT_6ParamsE$_ZN4cute3eso3ESOILb1ELb0EJNS_6LayoutINS_5tupleIJNS3_IJNS_1CILi2EEES5_S5_EEEEEENS3_IJNS3_IJNS4_ILi1EEES5_NS4_ILi4EEEEEEEEEEENS_10ViewEngineIPN7cutlass6half_tEEEEEC2ERKSC_RKSH_,@function
        .size           $_ZN7cutlass13device_kernelIN5flash19enable_sm80_to_sm89INS1_16FlashAttnBwdSm80INS1_25CollectiveMainloopBwdSm80ILi2ELi2EN4cute5tupleIJNS5_1CILi128EEES8_NS7_ILi64EEEEEENS_6half_tEfNS_4arch4Sm80ELb0ELb1ELb1ELb1ELb0ELb0ELb0ELb0ELi2ELi4ELi4ELi4ELb0EEENS1_21CollectiveEpilogueBwdISA_SB_SD_Li256ELb1ELb0ELi2EEENS1_19SingleTileSchedulerILb1ELb0ELb0ELi128EEEEEEEEEvNT_6ParamsE$_ZN4cute3eso3ESOILb1ELb0EJNS_6LayoutINS_5tupleIJNS3_IJNS_1CILi2EEES5_S5_EEEEEENS3_IJNS3_IJNS4_ILi1EEES5_NS4_ILi4EEEEEEEEEEENS_10ViewEngineIPN7cutlass6half_tEEEEEC2ERKSC_RKSH_,($_ZN7cutlass13device_kernelIN5flash19enable_sm80_to_sm89INS1_16FlashAttnBwdSm80INS1_25CollectiveMainloopBwdSm80ILi2ELi2EN4cute5tupleIJNS5_1CILi128EEES8_NS7_ILi64EEEEEENS_6half_tEfNS_4arch4Sm80ELb0ELb1ELb1ELb1ELb0ELb0ELb0ELb0ELi2ELi4ELi4ELi4ELb0EEENS1_21CollectiveEpilogueBwdISA_SB_SD_Li256ELb1ELb0ELi2EEENS1_19SingleTileSchedulerILb1ELb0ELb0ELi128EEEEEEEEEvNT_6ParamsE$_ZN4cute3eso3ESOILb1ELb0EJNS_6LayoutINS_5tupleIJNS3_IJNS_1CILi2EEES5_S5_EEEEEENS3_IJNS3_IJNS4_ILi1EEES5_NS4_ILi4EEEEEEEEEEEiEEC2ERKSC_RKi - $_ZN7cutlass13device_kernelIN5flash19enable_sm80_to_sm89INS1_16FlashAttnBwdSm80INS1_25CollectiveMainloopBwdSm80ILi2ELi2EN4cute5tupleIJNS5_1CILi128EEES8_NS7_ILi64EEEEEENS_6half_tEfNS_4arch4Sm80ELb0ELb1ELb1ELb1ELb0ELb0ELb0ELb0ELi2ELi4ELi4ELi4ELb0EEENS1_21CollectiveEpilogueBwdISA_SB_SD_Li256ELb1ELb0ELi2EEENS1_19SingleTileSchedulerILb1ELb0ELb0ELi128EEEEEEEEEvNT_6ParamsE$_ZN4cute3eso3ESOILb1ELb0EJNS_6LayoutINS_5tupleIJNS3_IJNS_1CILi2EEES5_S5_EEEEEENS3_IJNS3_IJNS4_ILi1EEES5_NS4_ILi4EEEEEEEEEEENS_10ViewEngineIPN7cutlass6half_tEEEEEC2ERKSC_RKSH_)
$_ZN7cutlass13device_kernelIN5flash19enable_sm80_to_sm89INS1_16FlashAttnBwdSm80INS1_25CollectiveMainloopBwdSm80ILi2ELi2EN4cute5tupleIJNS5_1CILi128EEES8_NS7_ILi64EEEEEENS_6half_tEfNS_4arch4Sm80ELb0ELb1ELb1ELb1ELb0ELb0ELb0ELb0ELi2ELi4ELi4ELi4ELb0EEENS1_21CollectiveEpilogueBwdISA_SB_SD_Li256ELb1ELb0ELi2EEENS1_19SingleTileSchedulerILb1ELb0ELb0ELi128EEEEEEEEEvNT_6ParamsE$_ZN4cute3eso3ESOILb1ELb0EJNS_6LayoutINS_5tupleIJNS3_IJNS_1CILi2EEES5_S5_EEEEEENS3_IJNS3_IJNS4_ILi1EEES5_NS4_ILi4EEEEEEEEEEENS_10ViewEngineIPN7cutlass6half_tEEEEEC2ERKSC_RKSH_:
[----:B------:R-:W-:Y:S01]  /*92c0*/  IADD3 R2, R60, -c[0x0][0x20], RZ ;  /* 0x800008003c027a10 */ /* 0x000fe20007ffe0ff */
[----:B------:R-:W-:Y:S01]  /*92d0*/  IMAD.MOV.U32 R7, RZ, RZ, R3 ;  /* 0x000000ffff077224 */ /* 0x000fe200078e0003 */
[----:B------:R-:W-:-:S04]  /*92e0*/  MOV R5, 0x0 ;  /* 0x0000000000057802 */ /* 0x000fc80000000f00 */
[----:B------:R1:W-:Y:S01]  /*92f0*/  STL.64 [R2], R6 ;  /* 0x0000000602007387 */ /* 0x0003e20000100a00 */
[----:B------:R-:W-:Y:S05]  /*9300*/  RET.REL.NODEC R4 `(_ZN7cutlass13device_kernelIN5flash19enable_sm80_to_sm89INS1_16FlashAttnBwdSm80INS1_25CollectiveMainloopBwdSm80ILi2ELi2EN4cute5tupleIJNS5_1CILi128EEES8_NS7_ILi64EEEEEENS_6half_tEfNS_4arch4Sm80ELb0ELb1ELb1ELb1ELb0ELb0ELb0ELb0ELi2ELi4ELi4ELi4ELb0EEENS1_21CollectiveEpilogueBwdISA_SB_SD_Li256ELb1ELb0ELi2EEENS1_19SingleTileSchedulerILb1ELb0ELb0ELi128EEEEEEEEEvNT_6ParamsE) ;  /* 0xffff6cf004007950 */ /* 0x000fea0003c3ffff */
        .type           $_ZN7cutlass13device_kernelIN5flash19enable_sm80_to_sm89INS1_16FlashAttnBwdSm80INS1_25CollectiveMainloopBwdSm80ILi2ELi2EN4cute5tupleIJNS5_1CILi128EEES8_NS7_ILi64EEEEEENS_6half_tEfNS_4arch4Sm80ELb0ELb1ELb1ELb1ELb0ELb0ELb0ELb0ELi2ELi4ELi4ELi4ELb0EEENS1_21CollectiveEpilogueBwdISA_SB_SD_Li256ELb1ELb0ELi2EEENS1_19SingleTileSchedulerILb1ELb0ELb0ELi128EEEEEEEEEvNT_6ParamsE$_ZN4cute3eso3ESOILb1ELb0EJNS_6LayoutINS_5tupleIJNS3_IJNS_1CILi2EEES5_S5_EEEEEENS3_IJNS3_IJNS4_ILi1EEES5_NS4_ILi4EEEEEEEEEEEiEEC2ERKSC_RKi,@function
        .size           $_ZN7cutlass13device_kernelIN5flash19enable_sm80_to_sm89INS1_16FlashAttnBwdSm80INS1_25CollectiveMainloopBwdSm80ILi2ELi2EN4cute5tupleIJNS5_1CILi128EEES8_NS7_ILi64EEEEEENS_6half_tEfNS_4arch4Sm80ELb0ELb1ELb1ELb1ELb0ELb0ELb0ELb0ELi2ELi4ELi4ELi4ELb0EEENS1_21CollectiveEpilogueBwdISA_SB_SD_Li256ELb1ELb0ELi2EEENS1_19SingleTileSchedulerILb1ELb0ELb0ELi128EEEEEEEEEvNT_6ParamsE$_ZN4cute3eso3ESOILb1ELb0EJNS_6LayoutINS_5tupleIJNS3_IJNS_1CILi2EEES5_S5_EEEEEENS3_IJNS3_IJNS4_ILi1EEES5_NS4_ILi4EEEEEEEEEEEiEEC2ERKSC_RKi,($_ZN7cutlass13device_kernelIN5flash19enable_sm80_to_sm89INS1_16FlashAttnBwdSm80INS1_25CollectiveMainloopBwdSm80ILi2ELi2EN4cute5tupleIJNS5_1CILi128EEES8_NS7_ILi64EEEEEENS_6half_tEfNS_4arch4Sm80ELb0ELb1ELb1ELb1ELb0ELb0ELb0ELb0ELi2ELi4ELi4ELi4ELb0EEENS1_21CollectiveEpilogueBwdISA_SB_SD_Li256ELb1ELb0ELi2EEENS1_19SingleTileSchedulerILb1ELb0ELb0ELi128EEEEEEEEEvNT_6ParamsE$_ZN4cute3eso3ESOILb1ELb0EJNS_6LayoutINS_5tupleIJNS3_IJNS_1CILi2EEES5_S5_EEES5_EEENS3_IJNS3_IJNS4_ILi1EEES5_NS4_ILi4EEEEEENS4_ILi64EEEEEEEENS_10ViewEngineIPN7cutlass6half_tEEEEEC2ERKSD_RKSI_ - $_ZN7cutlass13device_kernelIN5flash19enable_sm80_to_sm89INS1_16FlashAttnBwdSm80INS1_25CollectiveMainloopBwdSm80ILi2ELi2EN4cute5tupleIJNS5_1CILi128EEES8_NS7_ILi64EEEEEENS_6half_tEfNS_4arch4Sm80ELb0ELb1ELb1ELb1ELb0ELb0ELb0ELb0ELi2ELi4ELi4ELi4ELb0EEENS1_21CollectiveEpilogueBwdISA_SB_SD_Li256ELb1ELb0ELi2EEENS1_19SingleTileSchedulerILb1ELb0ELb0ELi128EEEEEEEEEvNT_6ParamsE$_ZN4cute3eso3ESOILb1ELb0EJNS_6LayoutINS_5tupleIJNS3_IJNS_1CILi2EEES5_S5_EEEEEENS3_IJNS3_IJNS4_ILi1EEES5_NS4_ILi4EEEEEEEEEEEiEEC2ERKSC_RKi)
$_ZN7cutlass13device_kernelIN5flash19enable_sm80_to_sm89INS1_16FlashAttnBwdSm80INS1_25CollectiveMainloopBwdSm80ILi2ELi2EN4cute5tupleIJNS5_1CILi128EEES8_NS7_ILi64EEEEEENS_6half_tEfNS_4arch4Sm80ELb0ELb1ELb1ELb1ELb0ELb0ELb0ELb0ELi2ELi4ELi4ELi4ELb0EEENS1_21CollectiveEpilogueBwdISA_SB_SD_Li256ELb1ELb0ELi2EEENS1_19SingleTileSchedulerILb1ELb0ELb0ELi128EEEEEEEEEvNT_6ParamsE$_ZN4cute3eso3ESOILb1ELb0EJNS_6LayoutINS_5tupleIJNS3_IJNS_1CILi2EEES5_S5_EEEEEENS3_IJNS3_IJNS4_ILi1EEES5_NS4_ILi4EEEEEEEEEEEiEEC2ERKSC_RKi:
[----:B------:R-:W-:Y:S02]  /*9310*/  IADD3 R2, R60, -c[0x0][0x20], RZ ;  /* 0x800008003c027a10 */ /* 0x000fe40007ffe0ff */
[----:B------:R-:W-:-:S03]  /*9320*/  MOV R5, 0x0 ;  /* 0x0000000000057802 */ /* 0x000fc60000000f00 */
[----:B------:R1:W-:Y:S01]  /*9330*/  STL [R2], R3 ;  /* 0x0000000302007387 */ /* 0x0003e20000100800 */
[----:B------:R-:W-:Y:S05]  /*9340*/  RET.REL.NODEC R4 `(_ZN7cutlass13device_kernelIN5flash19enable_sm80_to_sm89INS1_16FlashAttnBwdSm80INS1_25CollectiveMainloopBwdSm80ILi2ELi2EN4cute5tupleIJNS5_1CILi128EEES8_NS7_ILi64EEEEEENS_6half_tEfNS_4arch4Sm80ELb0ELb1ELb1ELb1ELb0ELb0ELb0ELb0ELi2ELi4ELi4ELi4ELb0EEENS1_21CollectiveEpilogueBwdISA_SB_SD_Li256ELb1ELb0ELi2EEENS1_19SingleTileSchedulerILb1ELb0ELb0ELi128EEEEEEEEEvNT_6ParamsE) ;  /* 0xffff6cb004007950 */ /* 0x000fea0003c3ffff */
        .type           $_ZN7cutlass13device_kernelIN5flash19enable_sm80_to_sm89INS1_16FlashAttnBwdSm80INS1_25CollectiveMainloopBwdSm80ILi2ELi2EN4cute5tupleIJNS5_1CILi128EEES8_NS7_ILi64EEEEEENS_6half_tEfNS_4arch4Sm80ELb0ELb1ELb1ELb1ELb0ELb0ELb0ELb0ELi2ELi4ELi4ELi4ELb0EEENS1_21CollectiveEpilogueBwdISA_SB_SD_Li256ELb1ELb0ELi2EEENS1_19SingleTileSchedulerILb1ELb0ELb0ELi128EEEEEEEEEvNT_6ParamsE$_ZN4cute3eso3ESOILb1ELb0EJNS_6LayoutINS_5tupleIJNS3_IJNS_1CILi2EEES5_S5_EEES5_EEENS3_IJNS3_IJNS4_ILi1EEES5_NS4_ILi4EEEEEENS4_ILi64EEEEEEEENS_10ViewEngineIPN7cutlass6half_tEEEEEC2ERKSD_RKSI_,@function
        .size           $_ZN7cutlass13device_kernelIN5flash19enable_sm80_to_sm89INS1_16FlashAttnBwdSm80INS1_25CollectiveMainloopBwdSm80ILi2ELi2EN4cute5tupleIJNS5_1CILi128EEES8_NS7_ILi64EEEEEENS_6half_tEfNS_4arch4Sm80ELb0ELb1ELb1ELb1ELb0ELb0ELb0ELb0ELi2ELi4ELi4ELi4ELb0EEENS1_21CollectiveEpilogueBwdISA_SB_SD_Li256ELb1ELb0ELi2EEENS1_19SingleTileSchedulerILb1ELb0ELb0ELi128EEEEEEEEEvNT_6ParamsE$_ZN4cute3eso3ESOILb1ELb0EJNS_6LayoutINS_5tupleIJNS3_IJNS_1CILi2EEES5_S5_EEES5_EEENS3_IJNS3_IJNS4_ILi1EEES5_NS4_ILi4EEEEEENS4_ILi64EEEEEEEENS_10ViewEngineIPN7cutlass6half_tEEEEEC2ERKSD_RKSI_,($_ZN7cutlass13device_kernelIN5flash19enable_sm80_to_sm89INS1_16FlashAttnBwdSm80INS1_25CollectiveMainloopBwdSm80ILi2ELi2EN4cute5tupleIJNS5_1CILi128EEES8_NS7_ILi64EEEEEENS_6half_tEfNS_4arch4Sm80ELb0ELb1ELb1ELb1ELb0ELb0ELb0ELb0ELi2ELi4ELi4ELi4ELb0EEENS1_21CollectiveEpilogueBwdISA_SB_SD_Li256ELb1ELb0ELi2EEENS1_19SingleTileSchedulerILb1ELb0ELb0ELi128EEEEEEEEEvNT_6ParamsE$_ZN4cute3eso3ESOILb1ELb0EJNS_6LayoutINS_5tupleIJNS3_IJNS_1CILi2EEES5_S5_EEES5_EEENS3_IJNS3_IJNS4_ILi1EEES5_NS4_ILi4EEEEEENS4_ILi64EEEEEEEEiEEC2ERKSD_RKi - $_ZN7cutlass13device_kernelIN5flash19enable_sm80_to_sm89INS1_16FlashAttnBwdSm80INS1_25CollectiveMainloopBwdSm80ILi2ELi2EN4cute5tupleIJNS5_1CILi128EEES8_NS7_ILi64EEEEEENS_6half_tEfNS_4arch4Sm80ELb0ELb1ELb1ELb1ELb0ELb0ELb0ELb0ELi2ELi4ELi4ELi4ELb0EEENS1_21CollectiveEpilogueBwdISA_SB_SD_Li256ELb1ELb0ELi2EEENS1_19SingleTileSchedulerILb1ELb0ELb0ELi128EEEEEEEEEvNT_6ParamsE$_ZN4cute3eso3ESOILb1ELb0EJNS_6LayoutINS_5tupleIJNS3_IJNS_1CILi2EEES5_S5_EEES5_EEENS3_IJNS3_IJNS4_ILi1EEES5_NS4_ILi4EEEEEENS4_ILi64EEEEEEEENS_10ViewEngineIPN7cutlass6half_tEEEEEC2ERKSD_RKSI_)
$_ZN7cutlass13device_kernelIN5flash19enable_sm80_to_sm89INS1_16FlashAttnBwdSm80INS1_25CollectiveMainloopBwdSm80ILi2ELi2EN4cute5tupleIJNS5_1CILi128EEES8_NS7_ILi64EEEEEENS_6half_tEfNS_4arch4Sm80ELb0ELb1ELb1ELb1ELb0ELb0ELb0ELb0ELi2ELi4ELi4ELi4ELb0EEENS1_21CollectiveEpilogueBwdISA_SB_SD_Li256ELb1ELb0ELi2EEENS1_19SingleTileSchedulerILb1ELb0ELb0ELi128EEEEEEEEEvNT_6ParamsE$_ZN4cute3eso3ESOILb1ELb0EJNS_6LayoutINS_5tupleIJNS3_IJNS_1CILi2EEES5_S5_EEES5_EEENS3_IJNS3_IJNS4_ILi1EEES5_NS4_ILi4EEEEEENS4_ILi64EEEEEEEENS_10ViewEngineIPN7cutlass6half_tEEEEEC2ERKSD_RKSI_:
[----:B------:R-:W-:Y:S01]  /*9350*/  IADD3 R2, R60, -c[0x0][0x20], RZ ;  /* 0x800008003c027a10 */ /* 0x000fe20007ffe0ff */
[----:B------:R-:W-:Y:S01]  /*9360*/  IMAD.MOV.U32 R7, RZ, RZ, R3 ;  /* 0x000000ffff077224 */ /* 0x000fe200078e0003 */
[----:B------:R-:W-:-:S04]  /*9370*/  MOV R5, 0x0 ;  /* 0x0000000000057802 */ /* 0x000fc80000000f00 */
[----:B------:R1:W-:Y:S01]  /*9380*/  STL.64 [R2], R6 ;  /* 0x0000000602007387 */ /* 0x0003e20000100a00 */
[----:B------:R-:W-:Y:S05]  /*9390*/  RET.REL.NODEC R4 `(_ZN7cutlass13device_kernelIN5flash19enable_sm80_to_sm89INS1_16FlashAttnBwdSm80INS1_25CollectiveMainloopBwdSm80ILi2ELi2EN4cute5tupleIJNS5_1CILi128EEES8_NS7_ILi64EEEEEENS_6half_tEfNS_4arch4Sm80ELb0ELb1ELb1ELb1ELb0ELb0ELb0ELb0ELi2ELi4ELi4ELi4ELb0EEENS1_21CollectiveEpilogueBwdISA_SB_SD_Li256ELb1ELb0ELi2EEENS1_19SingleTileSchedulerILb1ELb0ELb0ELi128EEEEEEEEEvNT_6ParamsE) ;  /* 0xffff6c6004007950 */ /* 0x000fea0003c3ffff */
        .type           $_ZN7cutlass13device_kernelIN5flash19enable_sm80_to_sm89INS1_16FlashAttnBwdSm80INS1_25CollectiveMainloopBwdSm80ILi2ELi2EN4cute5tupleIJNS5_1CILi128EEES8_NS7_ILi64EEEEEENS_6half_tEfNS_4arch4Sm80ELb0ELb1ELb1ELb1ELb0ELb0ELb0ELb0ELi2ELi4ELi4ELi4ELb0EEENS1_21CollectiveEpilogueBwdISA_SB_SD_Li256ELb1ELb0ELi2EEENS1_19SingleTileSchedulerILb1ELb0ELb0ELi128EEEEEEEEEvNT_6ParamsE$_ZN4cute3eso3ESOILb1ELb0EJNS_6LayoutINS_5tupleIJNS3_IJNS_1CILi2EEES5_S5_EEES5_EEENS3_IJNS3_IJNS4_ILi1EEES5_NS4_ILi4EEEEEENS4_ILi64EEEEEEEEiEEC2ERKSD_RKi,@function
        .size           $_ZN7cutlass13device_kernelIN5flash19enable_sm80_to_sm89INS1_16FlashAttnBwdSm80INS1_25CollectiveMainloopBwdSm80ILi2ELi2EN4cute5tupleIJNS5_1CILi128EEES8_NS7_ILi64EEEEEENS_6half_tEfNS_4arch4Sm80ELb0ELb1ELb1ELb1ELb0ELb0ELb0ELb0ELi2ELi4ELi4ELi4ELb0EEENS1_21CollectiveEpilogueBwdISA_SB_SD_Li256ELb1ELb0ELi2EEENS1_19SingleTileSchedulerILb1ELb0ELb0ELi128EEEEEEEEEvNT_6ParamsE$_ZN4cute3eso3ESOILb1ELb0EJNS_6LayoutINS_5tupleIJNS3_IJNS_1CILi2EEES5_S5_EEES5_EEENS3_IJNS3_IJNS4_ILi1EEES5_NS4_ILi4EEEEEENS4_ILi64EEEEEEEEiEEC2ERKSD_RKi,($_ZN7cutlass13device_kernelIN5flash19enable_sm80_to_sm89INS1_16FlashAttnBwdSm80INS1_25CollectiveMainloopBwdSm80ILi2ELi2EN4cute5tupleIJNS5_1CILi128EEES8_NS7_ILi64EEEEEENS_6half_tEfNS_4arch4Sm80ELb0ELb1ELb1ELb1ELb0ELb0ELb0ELb0ELi2ELi4ELi4ELi4ELb0EEENS1_21CollectiveEpilogueBwdISA_SB_SD_Li256ELb1ELb0ELi2EEENS1_19SingleTileSchedulerILb1ELb0ELb0ELi128EEEEEEEEEvNT_6ParamsE$_ZN4cute3eso3ESOILb1ELb0EJNS_6LayoutINS_5tupleIJNS3_IJNS_1CILi2EEES5_S5_EEES5_EEENS3_IJNS3_IJNS4_ILi1EEES5_NS4_ILi4EEEEEENS4_ILi8EEEEEEEENS_10ViewEngineIPN7cutlass6half_tEEEEEC2ERKSD_RKSI_ - $_ZN7cutlass13device_kernelIN5flash19enable_sm80_to_sm89INS1_16FlashAttnBwdSm80INS1_25CollectiveMainloopBwdSm80ILi2ELi2EN4cute5tupleIJNS5_1CILi128EEES8_NS7_ILi64EEEEEENS_6half_tEfNS_4arch4Sm80ELb0ELb1ELb1ELb1ELb0ELb0ELb0ELb0ELi2ELi4ELi4ELi4ELb0EEENS1_21CollectiveEpilogueBwdISA_SB_SD_Li256ELb1ELb0ELi2EEENS1_19SingleTileSchedulerILb1ELb0ELb0ELi128EEEEEEEEEvNT_6ParamsE$_ZN4cute3eso3ESOILb1ELb0EJNS_6LayoutINS_5tupleIJNS3_IJNS_1CILi2EEES5_S5_EEES5_EEENS3_IJNS3_IJNS4_ILi1EEES5_NS4_ILi4EEEEEENS4_ILi64EEEEEEEEiEEC2ERKSD_RKi)
$_ZN7cutlass13device_kernelIN5flash19enable_sm80_to_sm89INS1_16FlashAttnBwdSm80INS1_25CollectiveMainloopBwdSm80ILi2ELi2EN4cute5tupleIJNS5_1CILi128EEES8_NS7_ILi64EEEEEENS_6half_tEfNS_4arch4Sm80ELb0ELb1ELb1ELb1ELb0ELb0ELb0ELb0ELi2ELi4ELi4ELi4ELb0EEENS1_21CollectiveEpilogueBwdISA_SB_SD_Li256ELb1ELb0ELi2EEENS1_19SingleTileSchedulerILb1ELb0ELb0ELi128EEEEEEEEEvNT_6ParamsE$_ZN4cute3eso3ESOILb1ELb0EJNS_6LayoutINS_5tupleIJNS3_IJNS_1CILi2EEES5_S5_EEES5_EEENS3_IJNS3_IJNS4_ILi1EEES5_NS4_ILi4EEEEEENS4_ILi64EEEEEEEEiEEC2ERKSD_RKi:
[----:B------:R-:W-:Y:S02]  /*93a0*/  IADD3 R2, R60, -c[0x0][0x20], RZ ;  /* 0x800008003c027a10 */ /* 0x000fe40007ffe0ff */
[----:B------:R-:W-:-:S03]  /*93b0*/  MOV R5, 0x0 ;  /* 0x0000000000057802 */ /* 0x000fc60000000f00 */
[----:B------:R1:W-:Y:S01]  /*93c0*/  STL [R2], R3 ;  /* 0x0000000302007387 */ /* 0x0003e20000100800 */
[----:B------:R-:W-:Y:S05]  /*93d0*/  RET.REL.NODEC R4 `(_ZN7cutlass13device_kernelIN5flash19enable_sm80_to_sm89INS1_16FlashAttnBwdSm80INS1_25CollectiveMainloopBwdSm80ILi2ELi2EN4cute5tupleIJNS5_1CILi128EEES8_NS7_ILi64EEEEEENS_6half_tEfNS_4arch4Sm80ELb0ELb1ELb1ELb1ELb0ELb0ELb0ELb0ELi2ELi4ELi4ELi4ELb0EEENS1_21CollectiveEpilogueBwdISA_SB_SD_Li256ELb1ELb0ELi2EEENS1_19SingleTileSchedulerILb1ELb0ELb0ELi128EEEEEEEEEvNT_6ParamsE) ;  /* 0xffff6c2004007950 */ /* 0x000fea0003c3ffff */
        .type           $_ZN7cutlass13device_kernelIN5flash19enable_sm80_to_sm89INS1_16FlashAttnBwdSm80INS1_25CollectiveMainloopBwdSm80ILi2ELi2EN4cute5tupleIJNS5_1CILi128EEES8_NS7_ILi64EEEEEENS_6half_tEfNS_4arch4Sm80ELb0ELb1ELb1ELb1ELb0ELb0ELb0ELb0ELi2ELi4ELi4ELi4ELb0EEENS1_21CollectiveEpilogueBwdISA_SB_SD_Li256ELb1ELb0ELi2EEENS1_19SingleTileSchedulerILb1ELb0ELb0ELi128EEEEEEEEEvNT_6ParamsE$_ZN4cute3eso3ESOILb1ELb0EJNS_6LayoutINS_5tupleIJNS3_IJNS_1CILi2EEES5_S5_EEES5_EEENS3_IJNS3_IJNS4_ILi1EEES5_NS4_ILi4EEEEEENS4_ILi8EEEEEEEENS_10ViewEngineIPN7cutlass6half_tEEEEEC2ERKSD_RKSI_,@function
        .size           $_ZN7cutlass13device_kernelIN5flash19enable_sm80_to_sm89INS1_16FlashAttnBwdSm80INS1_25CollectiveMainloopBwdSm80ILi2ELi2EN4cute5tupleIJNS5_1CILi128EEES8_NS7_ILi64EEEEEENS_6half_tEfNS_4arch4Sm80ELb0ELb1ELb1ELb1ELb0ELb0ELb0ELb0ELi2ELi4ELi4ELi4ELb0EEENS1_21CollectiveEpilogueBwdISA_SB_SD_Li256ELb1ELb0ELi2EEENS1_19SingleTileSchedulerILb1ELb0ELb0ELi128EEEEEEEEEvNT_6ParamsE$_ZN4cute3eso3ESOILb1ELb0EJNS_6LayoutINS_5tupleIJNS3_IJNS_1CILi2EEES5_S5_EEES5_EEENS3_IJNS3_IJNS4_ILi1EEES5_NS4_ILi4EEEEEENS4_ILi8EEEEEEEENS_10ViewEngineIPN7cutlass6half_tEEEEEC2ERKSD_RKSI_,($_ZN7cutlass13device_kernelIN5flash19enable_sm80_to_sm89INS1_16FlashAttnBwdSm80INS1_25CollectiveMainloopBwdSm80ILi2ELi2EN4cute5tupleIJNS5_1CILi128EEES8_NS7_ILi64EEEEEENS_6half_tEfNS_4arch4Sm80ELb0ELb1ELb1ELb1ELb0ELb0ELb0ELb0ELi2ELi4ELi4ELi4ELb0EEENS1_21CollectiveEpilogueBwdISA_SB_SD_Li256ELb1ELb0ELi2EEENS1_19SingleTileSchedulerILb1ELb0ELb0ELi128EEEEEEEEEvNT_6ParamsE$_ZN4cute3eso3ESOILb1ELb0EJNS_6LayoutINS_5tupleIJNS3_IJNS_1CILi2EEES5_S5_EEES5_EEENS3_IJNS3_IJNS4_ILi1EEES5_NS4_ILi4EEEEEENS4_ILi8EEEEEEEEiEEC2ERKSD_RKi - $_ZN7cutlass13device_kernelIN5flash19enable_sm80_to_sm89INS1_16FlashAttnBwdSm80INS1_25CollectiveMainloopBwdSm80ILi2ELi2EN4cute5tupleIJNS5_1CILi128EEES8_NS7_ILi64EEEEEENS_6half_tEfNS_4arch4Sm80ELb0ELb1ELb1ELb1ELb0ELb0ELb0ELb0ELi2ELi4ELi4ELi4ELb0EEENS1_21CollectiveEpilogueBwdISA_SB_SD_Li256ELb1ELb0ELi2EEENS1_19SingleTileSchedulerILb1ELb0ELb0ELi128EEEEEEEEEvNT_6ParamsE$_ZN4cute3eso3ESOILb1ELb0EJNS_6LayoutINS_5tupleIJNS3_IJNS_1CILi2EEES5_S5_EEES5_EEENS3_IJNS3_IJNS4_ILi1EEES5_NS4_ILi4EEEEEENS4_ILi8EEEEEEEENS_10ViewEngineIPN7cutlass6half_tEEEEEC2ERKSD_RKSI_)
$_ZN7cutlass13device_kernelIN5flash19enable_sm80_to_sm89INS1_16FlashAttnBwdSm80INS1_25CollectiveMainloopBwdSm80ILi2ELi2EN4cute5tupleIJNS5_1CILi128EEES8_NS7_ILi64EEEEEENS_6half_tEfNS_4arch4Sm80ELb0ELb1ELb1ELb1ELb0ELb0ELb0ELb0ELi2ELi4ELi4ELi4ELb0EEENS1_21CollectiveEpilogueBwdISA_SB_SD_Li256ELb1ELb0ELi2EEENS1_19SingleTileSchedulerILb1ELb0ELb0ELi128EEEEEEEEEvNT_6ParamsE$_ZN4cute3eso3ESOILb1ELb0EJNS_6LayoutINS_5tupleIJNS3_IJNS_1CILi2EEES5_S5_EEES5_EEENS3_IJNS3_IJNS4_ILi1EEES5_NS4_ILi4EEEEEENS4_ILi8EEEEEEEENS_10ViewEngineIPN7cutlass6half_tEEEEEC2ERKSD_RKSI_:
[----:B------:R-:W-:Y:S01]  /*93e0*/  IADD3 R2, R60, -c[0x0][0x20], RZ ;  /* 0x800008003c027a10 */ /* 0x000fe20007ffe0ff */
[----:B------:R-:W-:Y:S01]  /*93f0*/  IMAD.MOV.U32 R11, RZ, RZ, R3 ;  /* 0x000000ffff0b7224 */ /* 0x000fe200078e0003 */
[----:B------:R-:W-:-:S04]  /*9400*/  MOV R7, 0x0 ;  /* 0x0000000000077802 */ /* 0x000fc80000000f00 */
[----:B------:R1:W-:Y:S01]  /*9410*/  STL.64 [R2], R10 ;  /* 0x0000000a02007387 */ /* 0x0003e20000100a00 */
[----:B------:R-:W-:Y:S05]  /*9420*/  RET.REL.NODEC R6 `(_ZN7cutlass13device_kernelIN5flash19enable_sm80_to_sm89INS1_16FlashAttnBwdSm80INS1_25CollectiveMainloopBwdSm80ILi2ELi2EN4cute5tupleIJNS5_1CILi128EEES8_NS7_ILi64EEEEEENS_6half_tEfNS_4arch4Sm80ELb0ELb1ELb1ELb1ELb0ELb0ELb0ELb0ELi2ELi4ELi4ELi4ELb0EEENS1_21CollectiveEpilogueBwdISA_SB_SD_Li256ELb1ELb0ELi2EEENS1_19SingleTileSchedulerILb1ELb0ELb0ELi128EEEEEEEEEvNT_6ParamsE) ;  /* 0xffff6bd006007950 */ /* 0x000fea0003c3ffff */
        .type           $_ZN7cutlass13device_kernelIN5flash19enable_sm80_to_sm89INS1_16FlashAttnBwdSm80INS1_25CollectiveMainloopBwdSm80ILi2ELi2EN4cute5tupleIJNS5_1CILi128EEES8_NS7_ILi64EEEEEENS_6half_tEfNS_4arch4Sm80ELb0ELb1ELb1ELb1ELb0ELb0ELb0ELb0ELi2ELi4ELi4ELi4ELb0EEENS1_21CollectiveEpilogueBwdISA_SB_SD_Li256ELb1ELb0ELi2EEENS1_19SingleTileSchedulerILb1ELb0ELb0ELi128EEEEEEEEEvNT_6ParamsE$_ZN4cute3eso3ESOILb1ELb0EJNS_6LayoutINS_5tupleIJNS3_IJNS_1CILi2EEES5_S5_EEES5_EEENS3_IJNS3_IJNS4_ILi1EEES5_NS4_ILi4EEEEEENS4_ILi8EEEEEEEEiEEC2ERKSD_RKi,@function
        .size           $_ZN7cutlass13device_kernelIN5flash19enable_sm80_to_sm89INS1_16FlashAttnBwdSm80INS1_25CollectiveMainloopBwdSm80ILi2ELi2EN4cute5tupleIJNS5_1CILi128EEES8_NS7_ILi64EEEEEENS_6half_tEfNS_4arch4Sm80ELb0ELb1ELb1ELb1ELb0ELb0ELb0ELb0ELi2ELi4ELi4ELi4ELb0EEENS1_21CollectiveEpilogueBwdISA_SB_SD_Li256ELb1ELb0ELi2EEENS1_19SingleTileSchedulerILb1ELb0ELb0ELi128EEEEEEEEEvNT_6ParamsE$_ZN4cute3eso3ESOILb1ELb0EJNS_6LayoutINS_5tupleIJNS3_IJNS_1CILi2EEES5_S5_EEES5_EEENS3_IJNS3_IJNS4_ILi1EEES5_NS4_ILi4EEEEEENS4_ILi8EEEEEEEEiEEC2ERKSD_RKi,($_ZN7cutlass13device_kernelIN5flash19enable_sm80_to_sm89INS1_16FlashAttnBwdSm80INS1_25CollectiveMainloopBwdSm80ILi2ELi2EN4cute5tupleIJNS5_1CILi128EEES8_NS7_ILi64EEEEEENS_6half_tEfNS_4arch4Sm80ELb0ELb1ELb1ELb1ELb0ELb0ELb0ELb0ELi2ELi4ELi4ELi4ELb0EEENS1_21CollectiveEpilogueBwdISA_SB_SD_Li256ELb1ELb0ELi2EEENS1_19SingleTileSchedulerILb1ELb0ELb0ELi128EEEEEEEEEvNT_6ParamsE$_ZN4cute3eso3ESOILb1ELb0EJNS_6LayoutINS_5tupleIJNS3_IJNS_1CILi4EEENS4_ILi1EEEEEEEEENS3_IJNS3_IJS6_NS4_ILi0EEEEEEEEEEENS_10ViewEngineIPjEEEEC2ERKSC_RKSF_ - $_ZN7cutlass13device_kernelIN5flash19enable_sm80_to_sm89INS1_16FlashAttnBwdSm80INS1_25CollectiveMainloopBwdSm80ILi2ELi2EN4cute5tupleIJNS5_1CILi128EEES8_NS7_ILi64EEEEEENS_6half_tEfNS_4arch4Sm80ELb0ELb1ELb1ELb1ELb0ELb0ELb0ELb0ELi2ELi4ELi4ELi4ELb0EEENS1_21CollectiveEpilogueBwdISA_SB_SD_Li256ELb1ELb0ELi2EEENS1_19SingleTileSchedulerILb1ELb0ELb0ELi128EEEEEEEEEvNT_6ParamsE$_ZN4cute3eso3ESOILb1ELb0EJNS_6LayoutINS_5tupleIJNS3_IJNS_1CILi2EEES5_S5_EEES5_EEENS3_IJNS3_IJNS4_ILi1EEES5_NS4_ILi4EEEEEENS4_ILi8EEEEEEEEiEEC2ERKSD_RKi)
$_ZN7cutlass13device_kernelIN5flash19enable_sm80_to_sm89INS1_16FlashAttnBwdSm80INS1_25CollectiveMainloopBwdSm80ILi2ELi2EN4cute5tupleIJNS5_1CILi128EEES8_NS7_ILi64EEEEEENS_6half_tEfNS_4arch4Sm80ELb0ELb1ELb1ELb1ELb0ELb0ELb0ELb0ELi2ELi4ELi4ELi4ELb0EEENS1_21CollectiveEpilogueBwdISA_SB_SD_Li256ELb1ELb0ELi2EEENS1_19SingleTileSchedulerILb1ELb0ELb0ELi128EEEEEEEEEvNT_6ParamsE$_ZN4cute3eso3ESOILb1ELb0EJNS_6LayoutINS_5tupleIJNS3_IJNS_1CILi2EEES5_S5_EEES5_EEENS3_IJNS3_IJNS4_ILi1EEES5_NS4_ILi4EEEEEENS4_ILi8EEEEEEEEiEEC2ERKSD_RKi:
[----:B------:R-:W-:Y:S02]  /*9430*/  IADD3 R2, R60, -c[0x0][0x20], RZ ;  /* 0x800008003c027a10 */ /* 0x000fe40007ffe0ff */
[----:B------:R-:W-:-:S03]  /*9440*/  MOV R13, 0x0 ;  /* 0x00000000000d7802 */ /* 0x000fc60000000f00 */
[----:B------:R1:W-:Y:S01]  /*9450*/  STL [R2], R3 ;  /* 0x0000000302007387 */ /* 0x0003e20000100800 */
[----:B------:R-:W-:Y:S05]  /*9460*/  RET.REL.NODEC R12 `(_ZN7cutlass13device_kernelIN5flash19enable_sm80_to_sm89INS1_16FlashAttnBwdSm80INS1_25CollectiveMainloopBwdSm80ILi2ELi2EN4cute5tupleIJNS5_1CILi128EEES8_NS7_ILi64EEEEEENS_6half_tEfNS_4arch4Sm80ELb0ELb1ELb1ELb1ELb0ELb0ELb0ELb0ELi2ELi4ELi4ELi4ELb0EEENS1_21CollectiveEpilogueBwdISA_SB_SD_Li256ELb1ELb0ELi2EEENS1_19SingleTileSchedulerILb1ELb0ELb0ELi128EEEEEEEEEvNT_6ParamsE) ;  /* 0xffff6b900c007950 */ /* 0x000fea0003c3ffff */
        .type           $_ZN7cutlass13device_kernelIN5flash19enable_sm80_to_sm89INS1_16FlashAttnBwdSm80INS1_25CollectiveMainloopBwdSm80ILi2ELi2EN4cute5tupleIJNS5_1CILi128EEES8_NS7_ILi64EEEEEENS_6half_tEfNS_4arch4Sm80ELb0ELb1ELb1ELb1ELb0ELb0ELb0ELb0ELi2ELi4ELi4ELi4ELb0EEENS1_21CollectiveEpilogueBwdISA_SB_SD_Li256ELb1ELb0ELi2EEENS1_19SingleTileSchedulerILb1ELb0ELb0ELi128EEEEEEEEEvNT_6ParamsE$_ZN4cute3eso3ESOILb1ELb0EJNS_6LayoutINS_5tupleIJNS3_IJNS_1CILi4EEENS4_ILi1EEEEEEEEENS3_IJNS3_IJS6_NS4_ILi0EEEEEEEEEEENS_10ViewEngineIPjEEEEC2ERKSC_RKSF_,@function
        .size           $_ZN7cutlass13device_kernelIN5flash19enable_sm80_to_sm89INS1_16FlashAttnBwdSm80INS1_25CollectiveMainloopBwdSm80ILi2ELi2EN4cute5tupleIJNS5_1CILi128EEES8_NS7_ILi64EEEEEENS_6half_tEfNS_4arch4Sm80ELb0ELb1ELb1ELb1ELb0ELb0ELb0ELb0ELi2ELi4ELi4ELi4ELb0EEENS1_21CollectiveEpilogueBwdISA_SB_SD_Li256ELb1ELb0ELi2EEENS1_19SingleTileSchedulerILb1ELb0ELb0ELi128EEEEEEEEEvNT_6ParamsE$_ZN4cute3eso3ESOILb1ELb0EJNS_6LayoutINS_5tupleIJNS3_IJNS_1CILi4EEENS4_ILi1EEEEEEEEENS3_IJNS3_IJS6_NS4_ILi0EEEEEEEEEEENS_10ViewEngineIPjEEEEC2ERKSC_RKSF_,($_ZN7cutlass13device_kernelIN5flash19enable_sm80_to_sm89INS1_16FlashAttnBwdSm80INS1_25CollectiveMainloopBwdSm80ILi2ELi2EN4cute5tupleIJNS5_1CILi128EEES8_NS7_ILi64EEEEEENS_6half_tEfNS_4arch4Sm80ELb0ELb1ELb1ELb1ELb0ELb0ELb0ELb0ELi2ELi4ELi4ELi4ELb0EEENS1_21CollectiveEpilogueBwdISA_SB_SD_Li256ELb1ELb0ELi2EEENS1_19SingleTileSchedulerILb1ELb0ELb0ELi128EEEEEEEEEvNT_6ParamsE$_ZN4cute3eso3ESOILb1ELb0EJNS_6LayoutINS_5tupleIJNS3_IJNS_1CILi8EEENS4_ILi1EEEEEEEEENS3_IJNS3_IJS6_NS4_ILi0EEEEEEEEEEENS_10ViewEngineINS_8smem_ptrIPN7cutlass6half_tEEEEEEEC2ERKSC_RKSJ_ - $_ZN7cutlass13device_kernelIN5flash19enable_sm80_to_sm89INS1_16FlashAttnBwdSm80INS1_25CollectiveMainloopBwdSm80ILi2ELi2EN4cute5tupleIJNS5_1CILi128EEES8_NS7_ILi64EEEEEENS_6half_tEfNS_4arch4Sm80ELb0ELb1ELb1ELb1ELb0ELb0ELb0ELb0ELi2ELi4ELi4ELi4ELb0EEENS1_21CollectiveEpilogueBwdISA_SB_SD_Li256ELb1ELb0ELi2EEENS1_19SingleTileSchedulerILb1ELb0ELb0ELi128EEEEEEEEEvNT_6ParamsE$_ZN4cute3eso3ESOILb1ELb0EJNS_6LayoutINS_5tupleIJNS3_IJNS_1CILi4EEENS4_ILi1EEEEEEEEENS3_IJNS3_IJS6_NS4_ILi0EEEEEEEEEEENS_10ViewEngineIPjEEEEC2ERKSC_RKSF_)
$_ZN7cutlass13device_kernelIN5flash19enable_sm80_to_sm89INS1_16FlashAttnBwdSm80INS1_25CollectiveMainloopBwdSm80ILi2ELi2EN4cute5tupleIJNS5_1CILi128EEES8_NS7_ILi64EEEEEENS_6half_tEfNS_4arch4Sm80ELb0ELb1ELb1ELb1ELb0ELb0ELb0ELb0ELi2ELi4ELi4ELi4ELb0EEENS1_21CollectiveEpilogueBwdISA_SB_SD_Li256ELb1ELb0ELi2EEENS1_19SingleTileSchedulerILb1ELb0ELb0ELi128EEEEEEEEEvNT_6ParamsE$_ZN4cute3eso3ESOILb1ELb0EJNS_6LayoutINS_5tupleIJNS3_IJNS_1CILi4EEENS4_ILi1EEEEEEEEENS3_IJNS3_IJS6_NS4_ILi0EEEEEEEEEEENS_10ViewEngineIPjEEEEC2ERKSC_RKSF_:
[----:B------:R-:W-:Y:S02]  /*9470*/  IADD3 R2, R82, -c[0x0][0x20], RZ ;  /* 0x8000080052027a10 */ /* 0x000fe40007ffe0ff */
[----:B------:R-:W-:-:S03]  /*9480*/  MOV R39, 0x0 ;  /* 0x0000000000277802 */ /* 0x000fc60000000f00 */
[----:B------:R1:W-:Y:S01]  /*9490*/  STL.64 [R2], R36 ;  /* 0x0000002402007387 */ /* 0x0003e20000100a00 */
[----:B------:R-:W-:Y:S05]  /*94a0*/  RET.REL.NODEC R38 `(_ZN7cutlass13device_kernelIN5flash19enable_sm80_to_sm89INS1_16FlashAttnBwdSm80INS1_25CollectiveMainloopBwdSm80ILi2ELi2EN4cute5tupleIJNS5_1CILi128EEES8_NS7_ILi64EEEEEENS_6half_tEfNS_4arch4Sm80ELb0ELb1ELb1ELb1ELb0ELb0ELb0ELb0ELi2ELi4ELi4ELi4ELb0EEENS1_21CollectiveEpilogueBwdISA_SB_SD_Li256ELb1ELb0ELi2EEENS1_19SingleTileSchedulerILb1ELb0ELb0ELi128EEEEEEEEEvNT_6ParamsE) ;  /* 0xffff6b5026007950 */ /* 0x000fea0003c3ffff */
        .type           $_ZN7cutlass13device_kernelIN5flash19enable_sm80_to_sm89INS1_16FlashAttnBwdSm80INS1_25CollectiveMainloopBwdSm80ILi2ELi2EN4cute5tupleIJNS5_1CILi128EEES8_NS7_ILi64EEEEEENS_6half_tEfNS_4arch4Sm80ELb0ELb1ELb1ELb1ELb0ELb0ELb0ELb0ELi2ELi4ELi4ELi4ELb0EEENS1_21CollectiveEpilogueBwdISA_SB_SD_Li256ELb1ELb0ELi2EEENS1_19SingleTileSchedulerILb1ELb0ELb0ELi128EEEEEEEEEvNT_6ParamsE$_ZN4cute3eso3ESOILb1ELb0EJNS_6LayoutINS_5tupleIJNS3_IJNS_1CILi8EEENS4_ILi1EEEEEEEEENS3_IJNS3_IJS6_NS4_ILi0EEEEEEEEEEENS_10ViewEngineINS_8smem_ptrIPN7cutlass6half_tEEEEEEEC2ERKSC_RKSJ_,@function
        .size           $_ZN7cutlass13device_kernelIN5flash19enable_sm80_to_sm89INS1_16FlashAttnBwdSm80INS1_25CollectiveMainloopBwdSm80ILi2ELi2EN4cute5tupleIJNS5_1CILi128EEES8_NS7_ILi64EEEEEENS_6half_tEfNS_4arch4Sm80ELb0ELb1ELb1ELb1ELb0ELb0ELb0ELb0ELi2ELi4ELi4ELi4ELb0EEENS1_21CollectiveEpilogueBwdISA_SB_SD_Li256ELb1ELb0ELi2EEENS1_19SingleTileSchedulerILb1ELb0ELb0ELi128EEEEEEEEEvNT_6ParamsE$_ZN4cute3eso3ESOILb1ELb0EJNS_6LayoutINS_5tupleIJNS3_IJNS_1CILi8EEENS4_ILi1EEEEEEEEENS3_IJNS3_IJS6_NS4_ILi0EEEEEEEEEEENS_10ViewEngineINS_8smem_ptrIPN7cutlass6half_tEEEEEEEC2ERKSC_RKSJ_,($_ZN7cutlass13device_kernelIN5flash19enable_sm80_to_sm89INS1_16FlashAttnBwdSm80INS1_25CollectiveMainloopBwdSm80ILi2ELi2EN4cute5tupleIJNS5_1CILi128EEES8_NS7_ILi64EEEEEENS_6half_tEfNS_4arch4Sm80ELb0ELb1ELb1ELb1ELb0ELb0ELb0ELb0ELi2ELi4ELi4ELi4ELb0EEENS1_21CollectiveEpilogueBwdISA_SB_SD_Li256ELb1ELb0ELi2EEENS1_19SingleTileSchedulerILb1ELb0ELb0ELi128EEEEEEEEEvNT_6ParamsE$_ZN4cute3eso3ESOILb1ELb0EJNS_6LayoutINS_5tupleIJNS3_IJNS_1CILi8EEENS4_ILi1EEEEEEEEENS3_IJNS3_IJS6_NS4_ILi0EEEEEEEEEEENS_10ViewEngineIPN7cutlass6half_tEEEEEC2ERKSC_RKSH_ - $_ZN7cutlass13device_kernelIN5flash19enable_sm80_to_sm89INS1_16FlashAttnBwdSm80INS1_25CollectiveMainloopBwdSm80ILi2ELi2EN4cute5tupleIJNS5_1CILi128EEES8_NS7_ILi64EEEEEENS_6half_tEfNS_4arch4Sm80ELb0ELb1ELb1ELb1ELb0ELb0ELb0ELb0ELi2ELi4ELi4ELi4ELb0EEENS1_21CollectiveEpilogueBwdISA_SB_SD_Li256ELb1ELb0ELi2EEENS1_19SingleTileSchedulerILb1ELb0ELb0ELi128EEEEEEEEEvNT_6ParamsE$_ZN4cute3eso3ESOILb1ELb0EJNS_6LayoutINS_5tupleIJNS3_IJNS_1CILi8EEENS4_ILi1EEEEEEEEENS3_IJNS3_IJS6_NS4_ILi0EEEEEEEEEEENS_10ViewEngineINS_8smem_ptrIPN7cutlass6half_tEEEEEEEC2ERKSC_RKSJ_)
$_ZN7cutlass13device_kernelIN5flash19enable_sm80_to_sm89INS1_16FlashAttnBwdSm80INS1_25CollectiveMainloopBwdSm80ILi2ELi2EN4cute5tupleIJNS5_1CILi128EEES8_NS7_ILi64EEEEEENS_6half_tEfNS_4arch4Sm80ELb0ELb1ELb1ELb1ELb0ELb0ELb0ELb0ELi2ELi4ELi4ELi4ELb0EEENS1_21CollectiveEpilogueBwdISA_SB_SD_Li256ELb1ELb0ELi2EEENS1_19SingleTileSchedulerILb1ELb0ELb0ELi128EEEEEEEEEvNT_6ParamsE$_ZN4cute3eso3ESOILb1ELb0EJNS_6LayoutINS_5tupleIJNS3_IJNS_1CILi8EEENS4_ILi1EEEEEEEEENS3_IJNS3_IJS6_NS4_ILi0EEEEEEEEEEENS_10ViewEngineINS_8smem_ptrIPN7cutlass6half_tEEEEEEEC2ERKSC_RKSJ_:
[----:B------:R-:W-:Y:S02]  /*94b0*/  IADD3 R36, R82, -c[0x0][0x20], RZ ;  /* 0x8000080052247a10 */ /* 0x000fe40007ffe0ff */
[----:B------:R-:W-:-:S03]  /*94c0*/  MOV R39, 0x0 ;  /* 0x0000000000277802 */ /* 0x000fc60000000f00 */
[----:B------:R1:W-:Y:S01]  /*94d0*/  STL.64 [R36], R2 ;  /* 0x0000000224007387 */ /* 0x0003e20000100a00 */
[----:B------:R-:W-:Y:S05]  /*94e0*/  RET.REL.NODEC R38 `(_ZN7cutlass13device_kernelIN5flash19enable_sm80_to_sm89INS1_16FlashAttnBwdSm80INS1_25CollectiveMainloopBwdSm80ILi2ELi2EN4cute5tupleIJNS5_1CILi128EEES8_NS7_ILi64EEEEEENS_6half_tEfNS_4arch4Sm80ELb0ELb1ELb1ELb1ELb0ELb0ELb0ELb0ELi2ELi4ELi4ELi4ELb0EEENS1_21CollectiveEpilogueBwdISA_SB_SD_Li256ELb1ELb0ELi2EEENS1_19SingleTileSchedulerILb1ELb0ELb0ELi128EEEEEEEEEvNT_6ParamsE) ;  /* 0xffff6b1026007950 */ /* 0x000fea0003c3ffff */
        .type           $_ZN7cutlass13device_kernelIN5flash19enable_sm80_to_sm89INS1_16FlashAttnBwdSm80INS1_25CollectiveMainloopBwdSm80ILi2ELi2EN4cute5tupleIJNS5_1CILi128EEES8_NS7_ILi64EEEEEENS_6half_tEfNS_4arch4Sm80ELb0ELb1ELb1ELb1ELb0ELb0ELb0ELb0ELi2ELi4ELi4ELi4ELb0EEENS1_21CollectiveEpilogueBwdISA_SB_SD_Li256ELb1ELb0ELi2EEENS1_19SingleTileSchedulerILb1ELb0ELb0ELi128EEEEEEEEEvNT_6ParamsE$_ZN4cute3eso3ESOILb1ELb0EJNS_6LayoutINS_5tupleIJNS3_IJNS_1CILi8EEENS4_ILi1EEEEEEEEENS3_IJNS3_IJS6_NS4_ILi0EEEEEEEEEEENS_10ViewEngineIPN7cutlass6half_tEEEEEC2ERKSC_RKSH_,@function
        .size           $_ZN7cutlass13device_kernelIN5flash19enable_sm80_to_sm89INS1_16FlashAttnBwdSm80INS1_25CollectiveMainloopBwdSm80ILi2ELi2EN4cute5tupleIJNS5_1CILi128EEES8_NS7_ILi64EEEEEENS_6half_tEfNS_4arch4Sm80ELb0ELb1ELb1ELb1ELb0ELb0ELb0ELb0ELi2ELi4ELi4ELi4ELb0EEENS1_21CollectiveEpilogueBwdISA_SB_SD_Li256ELb1ELb0ELi2EEENS1_19SingleTileSchedulerILb1ELb0ELb0ELi128EEEEEEEEEvNT_6ParamsE$_ZN4cute3eso3ESOILb1ELb0EJNS_6LayoutINS_5tupleIJNS3_IJNS_1CILi8EEENS4_ILi1EEEEEEEEENS3_IJNS3_IJS6_NS4_ILi0EEEEEEEEEEENS_10ViewEngineIPN7cutlass6half_tEEEEEC2ERKSC_RKSH_,($_ZN7cutlass13device_kernelIN5flash19enable_sm80_to_sm89INS1_16FlashAttnBwdSm80INS1_25CollectiveMainloopBwdSm80ILi2ELi2EN4cute5tupleIJNS5_1CILi128EEES8_NS7_ILi64EEEEEENS_6half_tEfNS_4arch4Sm80ELb0ELb1ELb1ELb1ELb0ELb0ELb0ELb0ELi2ELi4ELi4ELi4ELb0EEENS1_21CollectiveEpilogueBwdISA_SB_SD_Li256ELb1ELb0ELi2EEENS1_19SingleTileSchedulerILb1ELb0ELb0ELi128EEEEEEEEEvNT_6ParamsE$_ZN4cute3eso3ESOILb1ELb0EJNS_6LayoutINS_5tupleIJNS3_IJNS_1CILi8EEENS4_ILi1EEEEEEEEENS3_IJNS3_IJS6_NS4_ILi0EEEEEEEEEEEiEEC2ERKSC_RKi - $_ZN7cutlass13device_kernelIN5flash19enable_sm80_to_sm89INS1_16FlashAttnBwdSm80INS1_25CollectiveMainloopBwdSm80ILi2ELi2EN4cute5tupleIJNS5_1CILi128EEES8_NS7_ILi64EEEEEENS_6half_tEfNS_4arch4Sm80ELb0ELb1ELb1ELb1ELb0ELb0ELb0ELb0ELi2ELi4ELi4ELi4ELb0EEENS1_21CollectiveEpilogueBwdISA_SB_SD_Li256ELb1ELb0ELi2EEENS1_19SingleTileSchedulerILb1ELb0ELb0ELi128EEEEEEEEEvNT_6ParamsE$_ZN4cute3eso3ESOILb1ELb0EJNS_6LayoutINS_5tupleIJNS3_IJNS_1CILi8EEENS4_ILi1EEEEEEEEENS3_IJNS3_IJS6_NS4_ILi0EEEEEEEEEEENS_10ViewEngineIPN7cutlass6half_tEEEEEC2ERKSC_RKSH_)
$_ZN7cutlass13device_kernelIN5flash19enable_sm80_to_sm89INS1_16FlashAttnBwdSm80INS1_25CollectiveMainloopBwdSm80ILi2ELi2EN4cute5tupleIJNS5_1CILi128EEES8_NS7_ILi64EEEEEENS_6half_tEfNS_4arch4Sm80ELb0ELb1ELb1ELb1ELb0ELb0ELb0ELb0ELi2ELi4ELi4ELi4ELb0EEENS1_21CollectiveEpilogueBwdISA_SB_SD_Li256ELb1ELb0ELi2EEENS1_19SingleTileSchedulerILb1ELb0ELb0ELi128EEEEEEEEEvNT_6ParamsE$_ZN4cute3eso3ESOILb1ELb0EJNS_6LayoutINS_5tupleIJNS3_IJNS_1CILi8EEENS4_ILi1EEEEEEEEENS3_IJNS3_IJS6_NS4_ILi0EEEEEEEEEEENS_10ViewEngineIPN7cutlass6half_tEEEEEC2ERKSC_RKSH_:
[----:B------:R-:W-:Y:S01]  /*94f0*/  IADD3 R36, R82, -c[0x0][0x20], RZ ;  /* 0x8000080052247a10 */ /* 0x000fe20007ffe0ff */
[----:B------:R-:W-:Y:S01]  /*9500*/  IMAD.MOV.U32 R47, RZ, RZ, R37 ;  /* 0x000000ffff2f7224 */ /* 0x000fe200078e0025 */
[----:B------:R-:W-:-:S04]  /*9510*/  MOV R39, 0x0 ;  /* 0x0000000000277802 */ /* 0x000fc80000000f00 */
[----:B------:R1:W-:Y:S01]  /*9520*/  STL.64 [R36], R46 ;  /* 0x0000002e24007387 */ /* 0x0003e20000100a00 */
[----:B------:R-:W-:Y:S05]  /*9530*/  RET.REL.NODEC R38 `(_ZN7cutlass13device_kernelIN5flash19enable_sm80_to_sm89INS1_16FlashAttnBwdSm80INS1_25CollectiveMainloopBwdSm80ILi2ELi2EN4cute5tupleIJNS5_1CILi128EEES8_NS7_ILi64EEEEEENS_6half_tEfNS_4arch4Sm80ELb0ELb1ELb1ELb1ELb0ELb0ELb0ELb0ELi2ELi4ELi4ELi4ELb0EEENS1_21CollectiveEpilogueBwdISA_SB_SD_Li256ELb1ELb0ELi2EEENS1_19SingleTileSchedulerILb1ELb0ELb0ELi128EEEEEEEEEvNT_6ParamsE) ;  /* 0xffff6ac026007950 */ /* 0x000fea0003c3ffff */
        .type           $_ZN7cutlass13device_kernelIN5flash19enable_sm80_to_sm89INS1_16FlashAttnBwdSm80INS1_25CollectiveMainloopBwdSm80ILi2ELi2EN4cute5tupleIJNS5_1CILi128EEES8_NS7_ILi64EEEEEENS_6half_tEfNS_4arch4Sm80ELb0ELb1ELb1ELb1ELb0ELb0ELb0ELb0ELi2ELi4ELi4ELi4ELb0EEENS1_21CollectiveEpilogueBwdISA_SB_SD_Li256ELb1ELb0ELi2EEENS1_19SingleTileSchedulerILb1ELb0ELb0ELi128EEEEEEEEEvNT_6ParamsE$_ZN4cute3eso3ESOILb1ELb0EJNS_6LayoutINS_5tupleIJNS3_IJNS_1CILi8EEENS4_ILi1EEEEEEEEENS3_IJNS3_IJS6_NS4_ILi0EEEEEEEEEEEiEEC2ERKSC_RKi,@function
        .size           $_ZN7cutlass13device_kernelIN5flash19enable_sm80_to_sm89INS1_16FlashAttnBwdSm80INS1_25CollectiveMainloopBwdSm80ILi2ELi2EN4cute5tupleIJNS5_1CILi128EEES8_NS7_ILi64EEEEEENS_6half_tEfNS_4arch4Sm80ELb0ELb1ELb1ELb1ELb0ELb0ELb0ELb0ELi2ELi4ELi4ELi4ELb0EEENS1_21CollectiveEpilogueBwdISA_SB_SD_Li256ELb1ELb0ELi2EEENS1_19SingleTileSchedulerILb1ELb0ELb0ELi128EEEEEEEEEvNT_6ParamsE$_ZN4cute3eso3ESOILb1ELb0EJNS_6LayoutINS_5tupleIJNS3_IJNS_1CILi8EEENS4_ILi1EEEEEEEEENS3_IJNS3_IJS6_NS4_ILi0EEEEEEEEEEEiEEC2ERKSC_RKi,($_ZN7cutlass13device_kernelIN5flash19enable_sm80_to_sm89INS1_16FlashAttnBwdSm80INS1_25CollectiveMainloopBwdSm80ILi2ELi2EN4cute5tupleIJNS5_1CILi128EEES8_NS7_ILi64EEEEEENS_6half_tEfNS_4arch4Sm80ELb0ELb1ELb1ELb1ELb0ELb0ELb0ELb0ELi2ELi4ELi4ELi4ELb0EEENS1_21CollectiveEpilogueBwdISA_SB_SD_Li256ELb1ELb0ELi2EEENS1_19SingleTileSchedulerILb1ELb0ELb0ELi128EEEEEEEEEvNT_6ParamsE$_ZN4cute3eso3ESOILb1ELb0EJNS_6LayoutINS_5tupleIJNS3_IJNS_1CILi8EEENS4_ILi1EEEEEENS3_IJNS4_ILi2EEEEEEEEENS3_IJNS3_IJS6_NS4_ILi0EEEEEENS3_IJNS4_ILi4096EEEEEEEEEEENS_10ViewEngineINS_8smem_ptrIPN7cutlass6half_tEEEEEEEC2ERKSG_RKSN_ - $_ZN7cutlass13device_kernelIN5flash19enable_sm80_to_sm89INS1_16FlashAttnBwdSm80INS1_25CollectiveMainloopBwdSm80ILi2ELi2EN4cute5tupleIJNS5_1CILi128EEES8_NS7_ILi64EEEEEENS_6half_tEfNS_4arch4Sm80ELb0ELb1ELb1ELb1ELb0ELb0ELb0ELb0ELi2ELi4ELi4ELi4ELb0EEENS1_21CollectiveEpilogueBwdISA_SB_SD_Li256ELb1ELb0ELi2EEENS1_19SingleTileSchedulerILb1ELb0ELb0ELi128EEEEEEEEEvNT_6ParamsE$_ZN4cute3eso3ESOILb1ELb0EJNS_6LayoutINS_5tupleIJNS3_IJNS_1CILi8EEENS4_ILi1EEEEEEEEENS3_IJNS3_IJS6_NS4_ILi0EEEEEEEEEEEiEEC2ERKSC_RKi)
$_ZN7cutlass13device_kernelIN5flash19enable_sm80_to_sm89INS1_16FlashAttnBwdSm80INS1_25CollectiveMainloopBwdSm80ILi2ELi2EN4cute5tupleIJNS5_1CILi128EEES8_NS7_ILi64EEEEEENS_6half_tEfNS_4arch4Sm80ELb0ELb1ELb1ELb1ELb0ELb0ELb0ELb0ELi2ELi4ELi4ELi4ELb0EEENS1_21CollectiveEpilogueBwdISA_SB_SD_Li256ELb1ELb0ELi2EEENS1_19SingleTileSchedulerILb1ELb0ELb0ELi128EEEEEEEEEvNT_6ParamsE$_ZN4cute3eso3ESOILb1ELb0EJNS_6LayoutINS_5tupleIJNS3_IJNS_1CILi8EEENS4_ILi1EEEEEEEEENS3_IJNS3_IJS6_NS4_ILi0EEEEEEEEEEEiEEC2ERKSC_RKi:
[----:B------:R-:W-:Y:S02]  /*9540*/  IADD3 R36, R82, -c[0x0][0x20], RZ ;  /* 0x8000080052247a10 */ /* 0x000fe40007ffe0ff */
[----:B------:R-:W-:-:S03]  /*9550*/  MOV R39, 0x0 ;  /* 0x0000000000277802 */ /* 0x000fc60000000f00 */
[----:B------:R1:W-:Y:S01]  /*9560*/  STL [R36], R37 ;  /* 0x0000002524007387 */ /* 0x0003e20000100800 */
[----:B------:R-:W-:Y:S05]  /*9570*/  RET.REL.NODEC R38 `(_ZN7cutlass13device_kernelIN5flash19enable_sm80_to_sm89INS1_16FlashAttnBwdSm80INS1_25CollectiveMainloopBwdSm80ILi2ELi2EN4cute5tupleIJNS5_1CILi128EEES8_NS7_ILi64EEEEEENS_6half_tEfNS_4arch4Sm80ELb0ELb1ELb1ELb1ELb0ELb0ELb0ELb0ELi2ELi4ELi4ELi4ELb0EEENS1_21CollectiveEpilogueBwdISA_SB_SD_Li256ELb1ELb0ELi2EEENS1_19SingleTileSchedulerILb1ELb0ELb0ELi128EEEEEEEEEvNT_6ParamsE) ;  /* 0xffff6a8026007950 */ /* 0x000fea0003c3ffff */
        .type           $_ZN7cutlass13device_kernelIN5flash19enable_sm80_to_sm89INS1_16FlashAttnBwdSm80INS1_25CollectiveMainloopBwdSm80ILi2ELi2EN4cute5tupleIJNS5_1CILi128EEES8_NS7_ILi64EEEEEENS_6half_tEfNS_4arch4Sm80ELb0ELb1ELb1ELb1ELb0ELb0ELb0ELb0ELi2ELi4ELi4ELi4ELb0EEENS1_21CollectiveEpilogueBwdISA_SB_SD_Li256ELb1ELb0ELi2EEENS1_19SingleTileSchedulerILb1ELb0ELb0ELi128EEEEEEEEEvNT_6ParamsE$_ZN4cute3eso3ESOILb1ELb0EJNS_6LayoutINS_5tupleIJNS3_IJNS_1CILi8EEENS4_ILi1EEEEEENS3_IJNS4_ILi2EEEEEEEEENS3_IJNS3_IJS6_NS4_ILi0EEEEEENS3_IJNS4_ILi4096EEEEEEEEEEENS_10ViewEngineINS_8smem_ptrIPN7cutlass6half_tEEEEEEEC2ERKSG_RKSN_,@function
        .size           $_ZN7cutlass13device_kernelIN5flash19enable_sm80_to_sm89INS1_16FlashAttnBwdSm80INS1_25CollectiveMainloopBwdSm80ILi2ELi2EN4cute5tupleIJNS5_1CILi128EEES8_NS7_ILi64EEEEEENS_6half_tEfNS_4arch4Sm80ELb0ELb1ELb1ELb1ELb0ELb0ELb0ELb0ELi2ELi4ELi4ELi4ELb0EEENS1_21CollectiveEpilogueBwdISA_SB_SD_Li256ELb1ELb0ELi2EEENS1_19SingleTileSchedulerILb1ELb0ELb0ELi128EEEEEEEEEvNT_6ParamsE$_ZN4cute3eso3ESOILb1ELb0EJNS_6LayoutINS_5tupleIJNS3_IJNS_1CILi8EEENS4_ILi1EEEEEENS3_IJNS4_ILi2EEEEEEEEENS3_IJNS3_IJS6_NS4_ILi0EEEEEENS3_IJNS4_ILi4096EEEEEEEEEEENS_10ViewEngineINS_8smem_ptrIPN7cutlass6half_tEEEEEEEC2ERKSG_RKSN_,($_ZN7cutlass13device_kernelIN5flash19enable_sm80_to_sm89INS1_16FlashAttnBwdSm80INS1_25CollectiveMainloopBwdSm80ILi2ELi2EN4cute5tupleIJNS5_1CILi128EEES8_NS7_ILi64EEEEEENS_6half_tEfNS_4arch4Sm80ELb0ELb1ELb1ELb1ELb0ELb0ELb0ELb0ELi2ELi4ELi4ELi4ELb0EEENS1_21CollectiveEpilogueBwdISA_SB_SD_Li256ELb1ELb0ELi2EEENS1_19SingleTileSchedulerILb1ELb0ELb0ELi128EEEEEEEEEvNT_6ParamsE$_ZN4cute3eso3ESOILb1ELb0EJNS_6LayoutINS_5tupleIJNS3_IJNS_1CILi8EEENS4_ILi1EEEEEENS3_IJNS4_ILi2EEEEEEEEENS3_IJNS3_IJS6_NS4_ILi0EEEEEENS3_IJNS4_ILi64EEEEEEEEEEENS_10ViewEngineIPN7cutlass6half_tEEEEEC2ERKSG_RKSL_ - $_ZN7cutlass13device_kernelIN5flash19enable_sm80_to_sm89INS1_16FlashAttnBwdSm80INS1_25CollectiveMainloopBwdSm80ILi2ELi2EN4cute5tupleIJNS5_1CILi128EEES8_NS7_ILi64EEEEEENS_6half_tEfNS_4arch4Sm80ELb0ELb1ELb1ELb1ELb0ELb0ELb0ELb0ELi2ELi4ELi4ELi4ELb0EEENS1_21CollectiveEpilogueBwdISA_SB_SD_Li256ELb1ELb0ELi2EEENS1_19SingleTileSchedulerILb1ELb0ELb0ELi128EEEEEEEEEvNT_6ParamsE$_ZN4cute3eso3ESOILb1ELb0EJNS_6LayoutINS_5tupleIJNS3_IJNS_1CILi8EEENS4_ILi1EEEEEENS3_IJNS4_ILi2EEEEEEEEENS3_IJNS3_IJS6_NS4_ILi0EEEEEENS3_IJNS4_ILi4096EEEEEEEEEEENS_10ViewEngineINS_8smem_ptrIPN7cutlass6half_tEEEEEEEC2ERKSG_RKSN_)
$_ZN7cutlass13device_kernelIN5flash19enable_sm80_to_sm89INS1_16FlashAttnBwdSm80INS1_25CollectiveMainloopBwdSm80ILi2ELi2EN4cute5tupleIJNS5_1CILi128EEES8_NS7_ILi64EEEEEENS_6half_tEfNS_4arch4Sm80ELb0ELb1ELb1ELb1ELb0ELb0ELb0ELb0ELi2ELi4ELi4ELi4ELb0EEENS1_21CollectiveEpilogueBwdISA_SB_SD_Li256ELb1ELb0ELi2EEENS1_19SingleTileSchedulerILb1ELb0ELb0ELi128EEEEEEEEEvNT_6ParamsE$_ZN4cute3eso3ESOILb1ELb0EJNS_6LayoutINS_5tupleIJNS3_IJNS_1CILi8EEENS4_ILi1EEEEEENS3_IJNS4_ILi2EEEEEEEEENS3_IJNS3_IJS6_NS4_ILi0EEEEEENS3_IJNS4_ILi4096EEEEEEEEEEENS_10ViewEngineINS_8smem_ptrIPN7cutlass6half_tEEEEEEEC2ERKSG_RKSN_:
[----:B------:R-:W-:Y:S02]  /*9580*/  IADD3 R38, R82, -c[0x0][0x20], RZ ;  /* 0x8000080052267a10 */ /* 0x000fe40007ffe0ff */
[----:B------:R-:W-:-:S03]  /*9590*/  MOV R47, 0x0 ;  /* 0x00000000002f7802 */ /* 0x000fc60000000f00 */
[----:B------:R1:W-:Y:S01]  /*95a0*/  STL.64 [R38], R36 ;  /* 0x0000002426007387 */ /* 0x0003e20000100a00 */
[----:B------:R-:W-:Y:S05]  /*95b0*/  RET.REL.NODEC R46 `(_ZN7cutlass13device_kernelIN5flash19enable_sm80_to_sm89INS1_16FlashAttnBwdSm80INS1_25CollectiveMainloopBwdSm80ILi2ELi2EN4cute5tupleIJNS5_1CILi128EEES8_NS7_ILi64EEEEEENS_6half_tEfNS_4arch4Sm80ELb0ELb1ELb1ELb1ELb0ELb0ELb0ELb0ELi2ELi4ELi4ELi4ELb0EEENS1_21CollectiveEpilogueBwdISA_SB_SD_Li256ELb1ELb0ELi2EEENS1_19SingleTileSchedulerILb1ELb0ELb0ELi128EEEEEEEEEvNT_6ParamsE) ;  /* 0xffff6a402e007950 */ /* 0x000fea0003c3ffff */
        .type           $_ZN7cutlass13device_kernelIN5flash19enable_sm80_to_sm89INS1_16FlashAttnBwdSm80INS1_25CollectiveMainloopBwdSm80ILi2ELi2EN4cute5tupleIJNS5_1CILi128EEES8_NS7_ILi64EEEEEENS_6half_tEfNS_4arch4Sm80ELb0ELb1ELb1ELb1ELb0ELb0ELb0ELb0ELi2ELi4ELi4ELi4ELb0EEENS1_21CollectiveEpilogueBwdISA_SB_SD_Li256ELb1ELb0ELi2EEENS1_19SingleTileSchedulerILb1ELb0ELb0ELi128EEEEEEEEEvNT_6ParamsE$_ZN4cute3eso3ESOILb1ELb0EJNS_6LayoutINS_5tupleIJNS3_IJNS_1CILi8EEENS4_ILi1EEEEEENS3_IJNS4_ILi2EEEEEEEEENS3_IJNS3_IJS6_NS4_ILi0EEEEEENS3_IJNS4_ILi64EEEEEEEEEEENS_10ViewEngineIPN7cutlass6half_tEEEEEC2ERKSG_RKSL_,@function
        .size           $_ZN7cutlass13device_kernelIN5flash19enable_sm80_to_sm89INS1_16FlashAttnBwdSm80INS1_25CollectiveMainloopBwdSm80ILi2ELi2EN4cute5tupleIJNS5_1CILi128EEES8_NS7_ILi64EEEEEENS_6half_tEfNS_4arch4Sm80ELb0ELb1ELb1ELb1ELb0ELb0ELb0ELb0ELi2ELi4ELi4ELi4ELb0EEENS1_21CollectiveEpilogueBwdISA_SB_SD_Li256ELb1ELb0ELi2EEENS1_19SingleTileSchedulerILb1ELb0ELb0ELi128EEEEEEEEEvNT_6ParamsE$_ZN4cute3eso3ESOILb1ELb0EJNS_6LayoutINS_5tupleIJNS3_IJNS_1CILi8EEENS4_ILi1EEEEEENS3_IJNS4_ILi2EEEEEEEEENS3_IJNS3_IJS6_NS4_ILi0EEEEEENS3_IJNS4_ILi64EEEEEEEEEEENS_10ViewEngineIPN7cutlass6half_tEEEEEC2ERKSG_RKSL_,($_ZN7cutlass13device_kernelIN5flash19enable_sm80_to_sm89INS1_16FlashAttnBwdSm80INS1_25CollectiveMainloopBwdSm80ILi2ELi2EN4cute5tupleIJNS5_1CILi128EEES8_NS7_ILi64EEEEEENS_6half_tEfNS_4arch4Sm80ELb0ELb1ELb1ELb1ELb0ELb0ELb0ELb0ELi2ELi4ELi4ELi4ELb0EEENS1_21CollectiveEpilogueBwdISA_SB_SD_Li256ELb1ELb0ELi2EEENS1_19SingleTileSchedulerILb1ELb0ELb0ELi128EEEEEEEEEvNT_6ParamsE$_ZN4cute3eso3ESOILb1ELb0EJNS_6LayoutINS_5tupleIJNS3_IJNS_1CILi8EEENS4_ILi1EEEEEENS3_IJNS4_ILi2EEEEEEEEENS3_IJNS3_IJS6_NS4_ILi0EEEEEENS3_IJNS4_ILi8192EEEEEEEEEEENS_10ViewEngineINS_8smem_ptrIPN7cutlass6half_tEEEEEEEC2ERKSG_RKSN_ - $_ZN7cutlass13device_kernelIN5flash19enable_sm80_to_sm89INS1_16FlashAttnBwdSm80INS1_25CollectiveMainloopBwdSm80ILi2ELi2EN4cute5tupleIJNS5_1CILi128EEES8_NS7_ILi64EEEEEENS_6half_tEfNS_4arch4Sm80ELb0ELb1ELb1ELb1ELb0ELb0ELb0ELb0ELi2ELi4ELi4ELi4ELb0EEENS1_21CollectiveEpilogueBwdISA_SB_SD_Li256ELb1ELb0ELi2EEENS1_19SingleTileSchedulerILb1ELb0ELb0ELi128EEEEEEEEEvNT_6ParamsE$_ZN4cute3eso3ESOILb1ELb0EJNS_6LayoutINS_5tupleIJNS3_IJNS_1CILi8EEENS4_ILi1EEEEEENS3_IJNS4_ILi2EEEEEEEEENS3_IJNS3_IJS6_NS4_ILi0EEEEEENS3_IJNS4_ILi64EEEEEEEEEEENS_10ViewEngineIPN7cutlass6half_tEEEEEC2ERKSG_RKSL_)
$_ZN7cutlass13device_kernelIN5flash19enable_sm80_to_sm89INS1_16FlashAttnBwdSm80INS1_25CollectiveMainloopBwdSm80ILi2ELi2EN4cute5tupleIJNS5_1CILi128EEES8_NS7_ILi64EEEEEENS_6half_tEfNS_4arch4Sm80ELb0ELb1ELb1ELb1ELb0ELb0ELb0ELb0ELi2ELi4ELi4ELi4ELb0EEENS1_21CollectiveEpilogueBwdISA_SB_SD_Li256ELb1ELb0ELi2EEENS1_19SingleTileSchedulerILb1ELb0ELb0ELi128EEEEEEEEEvNT_6ParamsE$_ZN4cute3eso3ESOILb1ELb0EJNS_6LayoutINS_5tupleIJNS3_IJNS_1CILi8EEENS4_ILi1EEEEEENS3_IJNS4_ILi2EEEEEEEEENS3_IJNS3_IJS6_NS4_ILi0EEEEEENS3_IJNS4_ILi64EEEEEEEEEEENS_10ViewEngineIPN7cutlass6half_tEEEEEC2ERKSG_RKSL_:
[----:B------:R-:W-:Y:S01]  /*95c0*/  IADD3 R3, R60, -c[0x0][0x20], RZ ;  /* 0x800008003c037a10 */ /* 0x000fe20007ffe0ff */
[----:B------:R-:W-:Y:S01]  /*95d0*/  IMAD.MOV.U32 R12, RZ, RZ, R2 ;  /* 0x000000ffff0c7224 */ /* 0x000fe200078e0002 */
[----:B------:R-:W-:Y:S01]  /*95e0*/  MOV R13, R11 ;  /* 0x0000000b000d7202 */ /* 0x000fe20000000f00 */
[----:B------:R-:W-:-:S04]  /*95f0*/  IMAD.MOV.U32 R11, RZ, RZ, 0x0 ;  /* 0x00000000ff0b7424 */ /* 0x000fc800078e00ff */
[----:B------:R1:W-:Y:S01]  /*9600*/  STL.64 [R3], R12 ;  /* 0x0000000c03007387 */ /* 0x0003e20000100a00 */
[----:B------:R-:W-:Y:S05]  /*9610*/  RET.REL.NODEC R10 `(_ZN7cutlass13device_kernelIN5flash19enable_sm80_to_sm89INS1_16FlashAttnBwdSm80INS1_25CollectiveMainloopBwdSm80ILi2ELi2EN4cute5tupleIJNS5_1CILi128EEES8_NS7_ILi64EEEEEENS_6half_tEfNS_4arch4Sm80ELb0ELb1ELb1ELb1ELb0ELb0ELb0ELb0ELi2ELi4ELi4ELi4ELb0EEENS1_21CollectiveEpilogueBwdISA_SB_SD_Li256ELb1ELb0ELi2EEENS1_19SingleTileSchedulerILb1ELb0ELb0ELi128EEEEEEEEEvNT_6ParamsE) ;  /* 0xffff69e00a007950 */ /* 0x000fea0003c3ffff */
        .type           $_ZN7cutlass13device_kernelIN5flash19enable_sm80_to_sm89INS1_16FlashAttnBwdSm80INS1_25CollectiveMainloopBwdSm80ILi2ELi2EN4cute5tupleIJNS5_1CILi128EEES8_NS7_ILi64EEEEEENS_6half_tEfNS_4arch4Sm80ELb0ELb1ELb1ELb1ELb0ELb0ELb0ELb0ELi2ELi4ELi4ELi4ELb0EEENS1_21CollectiveEpilogueBwdISA_SB_SD_Li256ELb1ELb0ELi2EEENS1_19SingleTileSchedulerILb1ELb0ELb0ELi128EEEEEEEEEvNT_6ParamsE$_ZN4cute3eso3ESOILb1ELb0EJNS_6LayoutINS_5tupleIJNS3_IJNS_1CILi8EEENS4_ILi1EEEEEENS3_IJNS4_ILi2EEEEEEEEENS3_IJNS3_IJS6_NS4_ILi0EEEEEENS3_IJNS4_ILi8192EEEEEEEEEEENS_10ViewEngineINS_8smem_ptrIPN7cutlass6half_tEEEEEEEC2ERKSG_RKSN_,@function
        .size           $_ZN7cutlass13device_kernelIN5flash19enable_sm80_to_sm89INS1_16FlashAttnBwdSm80INS1_25CollectiveMainloopBwdSm80ILi2ELi2EN4cute5tupleIJNS5_1CILi128EEES8_NS7_ILi64EEEEEENS_6half_tEfNS_4arch4Sm80ELb0ELb1ELb1ELb1ELb0ELb0ELb0ELb0ELi2ELi4ELi4ELi4ELb0EEENS1_21CollectiveEpilogueBwdISA_SB_SD_Li256ELb1ELb0ELi2EEENS1_19SingleTileSchedulerILb1ELb0ELb0ELi128EEEEEEEEEvNT_6ParamsE$_ZN4cute3eso3ESOILb1ELb0EJNS_6LayoutINS_5tupleIJNS3_IJNS_1CILi8EEENS4_ILi1EEEEEENS3_IJNS4_ILi2EEEEEEEEENS3_IJNS3_IJS6_NS4_ILi0EEEEEENS3_IJNS4_ILi8192EEEEEEEEEEENS_10ViewEngineINS_8smem_ptrIPN7cutlass6half_tEEEEEEEC2ERKSG_RKSN_,($_ZN7cutlass13device_kernelIN5flash19enable_sm80_to_sm89INS1_16FlashAttnBwdSm80INS1_25CollectiveMainloopBwdSm80ILi2ELi2EN4cute5tupleIJNS5_1CILi128EEES8_NS7_ILi64EEEEEENS_6half_tEfNS_4arch4Sm80ELb0ELb1ELb1ELb1ELb0ELb0ELb0ELb0ELi2ELi4ELi4ELi4ELb0EEENS1_21CollectiveEpilogueBwdISA_SB_SD_Li256ELb1ELb0ELi2EEENS1_19SingleTileSchedulerILb1ELb0ELb0ELi128EEEEEEEEEvNT_6ParamsE$_ZN4cute3eso3ESOILb1ELb0EJNS_6LayoutINS_5tupleIJNS3_IJNS_1CILi8EEENS4_ILi1EEEEEENS3_IJNS4_ILi2EEEEEEEEENS3_IJNS3_IJS6_NS4_ILi0EEEEEENS3_IJS5_EEEEEEEENS_10ViewEngineIPN7cutlass6half_tEEEEEC2ERKSF_RKSK_ - $_ZN7cutlass13device_kernelIN5flash19enable_sm80_to_sm89INS1_16FlashAttnBwdSm80INS1_25CollectiveMainloopBwdSm80ILi2ELi2EN4cute5tupleIJNS5_1CILi128EEES8_NS7_ILi64EEEEEENS_6half_tEfNS_4arch4Sm80ELb0ELb1ELb1ELb1ELb0ELb0ELb0ELb0ELi2ELi4ELi4ELi4ELb0EEENS1_21CollectiveEpilogueBwdISA_SB_SD_Li256ELb1ELb0ELi2EEENS1_19SingleTileSchedulerILb1ELb0ELb0ELi128EEEEEEEEEvNT_6ParamsE$_ZN4cute3eso3ESOILb1ELb0EJNS_6LayoutINS_5tupleIJNS3_IJNS_1CILi8EEENS4_ILi1EEEEEENS3_IJNS4_ILi2EEEEEEEEENS3_IJNS3_IJS6_NS4_ILi0EEEEEENS3_IJNS4_ILi8192EEEEEEEEEEENS_10ViewEngineINS_8smem_ptrIPN7cutlass6half_tEEEEEEEC2ERKSG_RKSN_)
$_ZN7cutlass13device_kernelIN5flash19enable_sm80_to_sm89INS1_16FlashAttnBwdSm80INS1_25CollectiveMainloopBwdSm80ILi2ELi2EN4cute5tupleIJNS5_1CILi128EEES8_NS7_ILi64EEEEEENS_6half_tEfNS_4arch4Sm80ELb0ELb1ELb1ELb1ELb0ELb0ELb0ELb0ELi2ELi4ELi4ELi4ELb0EEENS1_21CollectiveEpilogueBwdISA_SB_SD_Li256ELb1ELb0ELi2EEENS1_19SingleTileSchedulerILb1ELb0ELb0ELi128EEEEEEEEEvNT_6ParamsE$_ZN4cute3eso3ESOILb1ELb0EJNS_6LayoutINS_5tupleIJNS3_IJNS_1CILi8EEENS4_ILi1EEEEEENS3_IJNS4_ILi2EEEEEEEEENS3_IJNS3_IJS6_NS4_ILi0EEEEEENS3_IJNS4_ILi8192EEEEEEEEEEENS_10ViewEngineINS_8smem_ptrIPN7cutlass6half_tEEEEEEEC2ERKSG_RKSN_:
[----:B------:R-:W-:Y:S01]  /*9620*/  IADD3 R3, R60, -c[0x0][0x20], RZ ;  /* 0x800008003c037a10 */ /* 0x000fe20007ffe0ff */
[----:B------:R-:W-:Y:S01]  /*9630*/  IMAD.MOV.U32 R14, RZ, RZ, R2 ;  /* 0x000000ffff0e7224 */ /* 0x000fe200078e0002 */
[----:B------:R-:W-:Y:S01]  /*9640*/  MOV R15, R11 ;  /* 0x0000000b000f7202 */ /* 0x000fe20000000f00 */
[----:B------:R-:W-:-:S04]  /*9650*/  IMAD.MOV.U32 R11, RZ, RZ, 0x0 ;  /* 0x00000000ff0b7424 */ /* 0x000fc800078e00ff */
[----:B------:R1:W-:Y:S01]  /*9660*/  STL.64 [R3], R14 ;  /* 0x0000000e03007387 */ /* 0x0003e20000100a00 */
[----:B------:R-:W-:Y:S05]  /*9670*/  RET.REL.NODEC R10 `(_ZN7cutlass13device_kernelIN5flash19enable_sm80_to_sm89INS1_16FlashAttnBwdSm80INS1_25CollectiveMainloopBwdSm80ILi2ELi2EN4cute5tupleIJNS5_1CILi128EEES8_NS7_ILi64EEEEEENS_6half_tEfNS_4arch4Sm80ELb0ELb1ELb1ELb1ELb0ELb0ELb0ELb0ELi2ELi4ELi4ELi4ELb0EEENS1_21CollectiveEpilogueBwdISA_SB_SD_Li256ELb1ELb0ELi2EEENS1_19SingleTileSchedulerILb1ELb0ELb0ELi128EEEEEEEEEvNT_6ParamsE) ;  /* 0xffff69800a007950 */ /* 0x000fea0003c3ffff */
        .type           $_ZN7cutlass13device_kernelIN5flash19enable_sm80_to_sm89INS1_16FlashAttnBwdSm80INS1_25CollectiveMainloopBwdSm80ILi2ELi2EN4cute5tupleIJNS5_1CILi128EEES8_NS7_ILi64EEEEEENS_6half_tEfNS_4arch4Sm80ELb0ELb1ELb1ELb1ELb0ELb0ELb0ELb0ELi2ELi4ELi4ELi4ELb0EEENS1_21CollectiveEpilogueBwdISA_SB_SD_Li256ELb1ELb0ELi2EEENS1_19SingleTileSchedulerILb1ELb0ELb0ELi128EEEEEEEEEvNT_6ParamsE$_ZN4cute3eso3ESOILb1ELb0EJNS_6LayoutINS_5tupleIJNS3_IJNS_1CILi8EEENS4_ILi1EEEEEENS3_IJNS4_ILi2EEEEEEEEENS3_IJNS3_IJS6_NS4_ILi0EEEEEENS3_IJS5_EEEEEEEENS_10ViewEngineIPN7cutlass6half_tEEEEEC2ERKSF_RKSK_,@function
        .size           $_ZN7cutlass13device_kernelIN5flash19enable_sm80_to_sm89INS1_16FlashAttnBwdSm80INS1_25CollectiveMainloopBwdSm80ILi2ELi2EN4cute5tupleIJNS5_1CILi128EEES8_NS7_ILi64EEEEEENS_6half_tEfNS_4arch4Sm80ELb0ELb1ELb1ELb1ELb0ELb0ELb0ELb0ELi2ELi4ELi4ELi4ELb0EEENS1_21CollectiveEpilogueBwdISA_SB_SD_Li256ELb1ELb0ELi2EEENS1_19SingleTileSchedulerILb1ELb0ELb0ELi128EEEEEEEEEvNT_6ParamsE$_ZN4cute3eso3ESOILb1ELb0EJNS_6LayoutINS_5tupleIJNS3_IJNS_1CILi8EEENS4_ILi1EEEEEENS3_IJNS4_ILi2EEEEEEEEENS3_IJNS3_IJS6_NS4_ILi0EEEEEENS3_IJS5_EEEEEEEENS_10ViewEngineIPN7cutlass6half_tEEEEEC2ERKSF_RKSK_,($_ZN7cutlass13device_kernelIN5flash19enable_sm80_to_sm89INS1_16FlashAttnBwdSm80INS1_25CollectiveMainloopBwdSm80ILi2ELi2EN4cute5tupleIJNS5_1CILi128EEES8_NS7_ILi64EEEEEENS_6half_tEfNS_4arch4Sm80ELb0ELb1ELb1ELb1ELb0ELb0ELb0ELb0ELi2ELi4ELi4ELi4ELb0EEENS1_21CollectiveEpilogueBwdISA_SB_SD_Li256ELb1ELb0ELi2EEENS1_19SingleTileSchedulerILb1ELb0ELb0ELi128EEEEEEEEEvNT_6ParamsE$_ZN4cute3eso3ESOILb1ELb0EJNS_6LayoutINS_5tupleIJNS3_IJNS_1CILi8EEENS4_ILi1EEEEEENS3_IJNS4_ILi4EEEEEEEEENS3_IJNS3_IJS6_NS4_ILi0EEEEEENS3_IJNS4_ILi2048EEEEEEEEEEENS_10ViewEngineINS_8smem_ptrIPN7cutlass6half_tEEEEEEEC2ERKSG_RKSN_ - $_ZN7cutlass13device_kernelIN5flash19enable_sm80_to_sm89INS1_16FlashAttnBwdSm80INS1_25CollectiveMainloopBwdSm80ILi2ELi2EN4cute5tupleIJNS5_1CILi128EEES8_NS7_ILi64EEEEEENS_6half_tEfNS_4arch4Sm80ELb0ELb1ELb1ELb1ELb0ELb0ELb0ELb0ELi2ELi4ELi4ELi4ELb0EEENS1_21CollectiveEpilogueBwdISA_SB_SD_Li256ELb1ELb0ELi2EEENS1_19SingleTileSchedulerILb1ELb0ELb0ELi128EEEEEEEEEvNT_6ParamsE$_ZN4cute3eso3ESOILb1ELb0EJNS_6LayoutINS_5tupleIJNS3_IJNS_1CILi8EEENS4_ILi1EEEEEENS3_IJNS4_ILi2EEEEEEEEENS3_IJNS3_IJS6_NS4_ILi0EEEEEENS3_IJS5_EEEEEEEENS_10ViewEngineIPN7cutlass6half_tEEEEEC2ERKSF_RKSK_)
$_ZN7cutlass13device_kernelIN5flash19enable_sm80_to_sm89INS1_16FlashAttnBwdSm80INS1_25CollectiveMainloopBwdSm80ILi2ELi2EN4cute5tupleIJNS5_1CILi128EEES8_NS7_ILi64EEEEEENS_6half_tEfNS_4arch4Sm80ELb0ELb1ELb1ELb1ELb0ELb0ELb0ELb0ELi2ELi4ELi4ELi4ELb0EEENS1_21CollectiveEpilogueBwdISA_SB_SD_Li256ELb1ELb0ELi2EEENS1_19SingleTileSchedulerILb1ELb0ELb0ELi128EEEEEEEEEvNT_6ParamsE$_ZN4cute3eso3ESOILb1ELb0EJNS_6LayoutINS_5tupleIJNS3_IJNS_1CILi8EEENS4_ILi1EEEEEENS3_IJNS4_ILi2EEEEEEEEENS3_IJNS3_IJS6_NS4_ILi0EEEEEENS3_IJS5_EEEEEEEENS_10ViewEngineIPN7cutlass6half_tEEEEEC2ERKSF_RKSK_:
[----:B------:R-:W-:Y:S02]  /*9680*/  IADD3 R38, R82, -c[0x0][0x20], RZ ;  /* 0x8000080052267a10 */ /* 0x000fe40007ffe0ff */
[----:B------:R-:W-:-:S03]  /*9690*/  MOV R47, 0x0 ;  /* 0x00000000002f7802 */ /* 0x000fc60000000f00 */
[----:B------:R1:W-:Y:S01]  /*96a0*/  STL.64 [R38], R2 ;  /* 0x0000000226007387 */ /* 0x0003e20000100a00 */
[----:B------:R-:W-:Y:S05]  /*96b0*/  RET.REL.NODEC R46 `(_ZN7cutlass13device_kernelIN5flash19enable_sm80_to_sm89INS1_16FlashAttnBwdSm80INS1_25CollectiveMainloopBwdSm80ILi2ELi2EN4cute5tupleIJNS5_1CILi128EEES8_NS7_ILi64EEEEEENS_6half_tEfNS_4arch4Sm80ELb0ELb1ELb1ELb1ELb0ELb0ELb0ELb0ELi2ELi4ELi4ELi4ELb0EEENS1_21CollectiveEpilogueBwdISA_SB_SD_Li256ELb1ELb0ELi2EEENS1_19SingleTileSchedulerILb1ELb0ELb0ELi128EEEEEEEEEvNT_6ParamsE) ;  /* 0xffff69402e007950 */ /* 0x000fea0003c3ffff */
        .type           $_ZN7cutlass13device_kernelIN5flash19enable_sm80_to_sm89INS1_16FlashAttnBwdSm80INS1_25CollectiveMainloopBwdSm80ILi2ELi2EN4cute5tupleIJNS5_1CILi128EEES8_NS7_ILi64EEEEEENS_6half_tEfNS_4arch4Sm80ELb0ELb1ELb1ELb1ELb0ELb0ELb0ELb0ELi2ELi4ELi4ELi4ELb0EEENS1_21CollectiveEpilogueBwdISA_SB_SD_Li256ELb1ELb0ELi2EEENS1_19SingleTileSchedulerILb1ELb0ELb0ELi128EEEEEEEEEvNT_6ParamsE$_ZN4cute3eso3ESOILb1ELb0EJNS_6LayoutINS_5tupleIJNS3_IJNS_1CILi8EEENS4_ILi1EEEEEENS3_IJNS4_ILi4EEEEEEEEENS3_IJNS3_IJS6_NS4_ILi0EEEEEENS3_IJNS4_ILi2048EEEEEEEEEEENS_10ViewEngineINS_8smem_ptrIPN7cutlass6half_tEEEEEEEC2ERKSG_RKSN_,@function
        .size           $_ZN7cutlass13device_kernelIN5flash19enable_sm80_to_sm89INS1_16FlashAttnBwdSm80INS1_25CollectiveMainloopBwdSm80ILi2ELi2EN4cute5tupleIJNS5_1CILi128EEES8_NS7_ILi64EEEEEENS_6half_tEfNS_4arch4Sm80ELb0ELb1ELb1ELb1ELb0ELb0ELb0ELb0ELi2ELi4ELi4ELi4ELb0EEENS1_21CollectiveEpilogueBwdISA_SB_SD_Li256ELb1ELb0ELi2EEENS1_19SingleTileSchedulerILb1ELb0ELb0ELi128EEEEEEEEEvNT_6ParamsE$_ZN4cute3eso3ESOILb1ELb0EJNS_6LayoutINS_5tupleIJNS3_IJNS_1CILi8EEENS4_ILi1EEEEEENS3_IJNS4_ILi4EEEEEEEEENS3_IJNS3_IJS6_NS4_ILi0EEEEEENS3_IJNS4_ILi2048EEEEEEEEEEENS_10ViewEngineINS_8smem_ptrIPN7cutlass6half_tEEEEEEEC2ERKSG_RKSN_,($_ZN7cutlass13device_kernelIN5flash19enable_sm80_to_sm89INS1_16FlashAttnBwdSm80INS1_25CollectiveMainloopBwdSm80ILi2ELi2EN4cute5tupleIJNS5_1CILi128EEES8_NS7_ILi64EEEEEENS_6half_tEfNS_4arch4Sm80ELb0ELb1ELb1ELb1ELb0ELb0ELb0ELb0ELi2ELi4ELi4ELi4ELb0EEENS1_21CollectiveEpilogueBwdISA_SB_SD_Li256ELb1ELb0ELi2EEENS1_19SingleTileSchedulerILb1ELb0ELb0ELi128EEEEEEEEEvNT_6ParamsE$_ZN4cute3eso3ESOILb1ELb0EJNS_6LayoutINS_5tupleIJNS3_IJNS_1CILi8EEENS4_ILi1EEEEEENS3_IJNS4_ILi4EEEEEEEEENS3_IJNS3_IJS6_NS4_ILi0EEEEEENS3_IJS5_EEEEEEEENS_10ViewEngineIPN7cutlass6half_tEEEEEC2ERKSF_RKSK_ - $_ZN7cutlass13device_kernelIN5flash19enable_sm80_to_sm89INS1_16FlashAttnBwdSm80INS1_25CollectiveMainloopBwdSm80ILi2ELi2EN4cute5tupleIJNS5_1CILi128EEES8_NS7_ILi64EEEEEENS_6half_tEfNS_4arch4Sm80ELb0ELb1ELb1ELb1ELb0ELb0ELb0ELb0ELi2ELi4ELi4ELi4ELb0EEENS1_21CollectiveEpilogueBwdISA_SB_SD_Li256ELb1ELb0ELi2EEENS1_19SingleTileSchedulerILb1ELb0ELb0ELi128EEEEEEEEEvNT_6ParamsE$_ZN4cute3eso3ESOILb1ELb0EJNS_6LayoutINS_5tupleIJNS3_IJNS_1CILi8EEENS4_ILi1EEEEEENS3_IJNS4_ILi4EEEEEEEEENS3_IJNS3_IJS6_NS4_ILi0EEEEEENS3_IJNS4_ILi2048EEEEEEEEEEENS_10ViewEngineINS_8smem_ptrIPN7cutlass6half_tEEEEEEEC2ERKSG_RKSN_)
$_ZN7cutlass13device_kernelIN5flash19enable_sm80_to_sm89INS1_16FlashAttnBwdSm80INS1_25CollectiveMainloopBwdSm80ILi2ELi2EN4cute5tupleIJNS5_1CILi128EEES8_NS7_ILi64EEEEEENS_6half_tEfNS_4arch4Sm80ELb0ELb1ELb1ELb1ELb0ELb0ELb0ELb0ELi2ELi4ELi4ELi4ELb0EEENS1_21CollectiveEpilogueBwdISA_SB_SD_Li256ELb1ELb0ELi2EEENS1_19SingleTileSchedulerILb1ELb0ELb0ELi128EEEEEEEEEvNT_6ParamsE$_ZN4cute3eso3ESOILb1ELb0EJNS_6LayoutINS_5tupleIJNS3_IJNS_1CILi8EEENS4_ILi1EEEEEENS3_IJNS4_ILi4EEEEEEEEENS3_IJNS3_IJS6_NS4_ILi0EEEEEENS3_IJNS4_ILi2048EEEEEEEEEEENS_10ViewEngineINS_8smem_ptrIPN7cutlass6half_tEEEEEEEC2ERKSG_RKSN_:
[----:B------:R-:W-:Y:S01]  /*96c0*/  IADD3 R13, R60, -c[0x0][0x20], RZ ;  /* 0x800008003c0d7a10 */ /* 0x000fe20007ffe0ff */
[----:B------:R-:W-:Y:S01]  /*96d0*/  IMAD.MOV.U32 R16, RZ, RZ, R12 ;  /* 0x000000ffff107224 */ /* 0x000fe200078e000c */
[----:B------:R-:W-:Y:S01]  /*96e0*/  MOV R17, R15 ;  /* 0x0000000f00117202 */ /* 0x000fe20000000f00 */
[----:B------:R-:W-:-:S04]  /*96f0*/  IMAD.MOV.U32 R15, RZ, RZ, 0x0 ;  /* 0x00000000ff0f7424 */ /* 0x000fc800078e00ff */
[----:B------:R1:W-:Y:S01]  /*9700*/  STL.64 [R13], R16 ;  /* 0x000000100d007387 */ /* 0x0003e20000100a00 */
[----:B------:R-:W-:Y:S05]  /*9710*/  RET.REL.NODEC R14 `(_ZN7cutlass13device_kernelIN5flash19enable_sm80_to_sm89INS1_16FlashAttnBwdSm80INS1_25CollectiveMainloopBwdSm80ILi2ELi2EN4cute5tupleIJNS5_1CILi128EEES8_NS7_ILi64EEEEEENS_6half_tEfNS_4arch4Sm80ELb0ELb1ELb1ELb1ELb0ELb0ELb0ELb0ELi2ELi4ELi4ELi4ELb0EEENS1_21CollectiveEpilogueBwdISA_SB_SD_Li256ELb1ELb0ELi2EEENS1_19SingleTileSchedulerILb1ELb0ELb0ELi128EEEEEEEEEvNT_6ParamsE) ;  /* 0xffff68e00e007950 */ /* 0x000fea0003c3ffff */
        .type           $_ZN7cutlass13device_kernelIN5flash19enable_sm80_to_sm89INS1_16FlashAttnBwdSm80INS1_25CollectiveMainloopBwdSm80ILi2ELi2EN4cute5tupleIJNS5_1CILi128EEES8_NS7_ILi64EEEEEENS_6half_tEfNS_4arch4Sm80ELb0ELb1ELb1ELb1ELb0ELb0ELb0ELb0ELi2ELi4ELi4ELi4ELb0EEENS1_21CollectiveEpilogueBwdISA_SB_SD_Li256ELb1ELb0ELi2EEENS1_19SingleTileSchedulerILb1ELb0ELb0ELi128EEEEEEEEEvNT_6ParamsE$_ZN4cute3eso3ESOILb1ELb0EJNS_6LayoutINS_5tupleIJNS3_IJNS_1CILi8EEENS4_ILi1EEEEEENS3_IJNS4_ILi4EEEEEEEEENS3_IJNS3_IJS6_NS4_ILi0EEEEEENS3_IJS5_EEEEEEEENS_10ViewEngineIPN7cutlass6half_tEEEEEC2ERKSF_RKSK_,@function
        .size           $_ZN7cutlass13device_kernelIN5flash19enable_sm80_to_sm89INS1_16FlashAttnBwdSm80INS1_25CollectiveMainloopBwdSm80ILi2ELi2EN4cute5tupleIJNS5_1CILi128EEES8_NS7_ILi64EEEEEENS_6half_tEfNS_4arch4Sm80ELb0ELb1ELb1ELb1ELb0ELb0ELb0ELb0ELi2ELi4ELi4ELi4ELb0EEENS1_21CollectiveEpilogueBwdISA_SB_SD_Li256ELb1ELb0ELi2EEENS1_19SingleTileSchedulerILb1ELb0ELb0ELi128EEEEEEEEEvNT_6ParamsE$_ZN4cute3eso3ESOILb1ELb0EJNS_6LayoutINS_5tupleIJNS3_IJNS_1CILi8EEENS4_ILi1EEEEEENS3_IJNS4_ILi4EEEEEEEEENS3_IJNS3_IJS6_NS4_ILi0EEEEEENS3_IJS5_EEEEEEEENS_10ViewEngineIPN7cutlass6half_tEEEEEC2ERKSF_RKSK_,($_ZN7cutlass13device_kernelIN5flash19enable_sm80_to_sm89INS1_16FlashAttnBwdSm80INS1_25CollectiveMainloopBwdSm80ILi2ELi2EN4cute5tupleIJNS5_1CILi128EEES8_NS7_ILi64EEEEEENS_6half_tEfNS_4arch4Sm80ELb0ELb1ELb1ELb1ELb0ELb0ELb0ELb0ELi2ELi4ELi4ELi4ELb0EEENS1_21CollectiveEpilogueBwdISA_SB_SD_Li256ELb1ELb0ELi2EEENS1_19SingleTileSchedulerILb1ELb0ELb0ELi128EEEEEEEEEvNT_6ParamsE$_ZN4cute3eso3ESOILb1ELb0EJNS_6LayoutINS_5tupleIJNS3_IJNS_1CILi8EEENS4_ILi1EEEEEENS4_ILi2EEEEEENS3_IJNS3_IJS6_NS4_ILi0EEEEEENS4_ILi4096EEEEEEEENS_10ViewEngineINS_8smem_ptrIPN7cutlass6half_tEEEEEEEC2ERKSE_RKSL_ - $_ZN7cutlass13device_kernelIN5flash19enable_sm80_to_sm89INS1_16FlashAttnBwdSm80INS1_25CollectiveMainloopBwdSm80ILi2ELi2EN4cute5tupleIJNS5_1CILi128EEES8_NS7_ILi64EEEEEENS_6half_tEfNS_4arch4Sm80ELb0ELb1ELb1ELb1ELb0ELb0ELb0ELb0ELi2ELi4ELi4ELi4ELb0EEENS1_21CollectiveEpilogueBwdISA_SB_SD_Li256ELb1ELb0ELi2EEENS1_19SingleTileSchedulerILb1ELb0ELb0ELi128EEEEEEEEEvNT_6ParamsE$_ZN4cute3eso3ESOILb1ELb0EJNS_6LayoutINS_5tupleIJNS3_IJNS_1CILi8EEENS4_ILi1EEEEEENS3_IJNS4_ILi4EEEEEEEEENS3_IJNS3_IJS6_NS4_ILi0EEEEEENS3_IJS5_EEEEEEEENS_10ViewEngineIPN7cutlass6half_tEEEEEC2ERKSF_RKSK_)
$_ZN7cutlass13device_kernelIN5flash19enable_sm80_to_sm89INS1_16FlashAttnBwdSm80INS1_25CollectiveMainloopBwdSm80ILi2ELi2EN4cute5tupleIJNS5_1CILi128EEES8_NS7_ILi64EEEEEENS_6half_tEfNS_4arch4Sm80ELb0ELb1ELb1ELb1ELb0ELb0ELb0ELb0ELi2ELi4ELi4ELi4ELb0EEENS1_21CollectiveEpilogueBwdISA_SB_SD_Li256ELb1ELb0ELi2EEENS1_19SingleTileSchedulerILb1ELb0ELb0ELi128EEEEEEEEEvNT_6ParamsE$_ZN4cute3eso3ESOILb1ELb0EJNS_6LayoutINS_5tupleIJNS3_IJNS_1CILi8EEENS4_ILi1EEEEEENS3_IJNS4_ILi4EEEEEEEEENS3_IJNS3_IJS6_NS4_ILi0EEEEEENS3_IJS5_EEEEEEEENS_10ViewEngineIPN7cutlass6half_tEEEEEC2ERKSF_RKSK_:
[----:B------:R-:W-:Y:S01]  /*9720*/  IADD3 R3, R60, -c[0x0][0x20], RZ ;  /* 0x800008003c037a10 */ /* 0x000fe20007ffe0ff */
[----:B------:R-:W-:Y:S01]  /*9730*/  IMAD.MOV.U32 R14, RZ, RZ, R2 ;  /* 0x000000ffff0e7224 */ /* 0x000fe200078e0002 */
[----:B------:R-:W-:Y:S01]  /*9740*/  MOV R15, R13 ;  /* 0x0000000d000f7202 */ /* 0x000fe20000000f00 */
[----:B------:R-:W-:-:S04]  /*9750*/  IMAD.MOV.U32 R13, RZ, RZ, 0x0 ;  /* 0x00000000ff0d7424 */ /* 0x000fc800078e00ff */
[----:B------:R1:W-:Y:S01]  /*9760*/  STL.64 [R3], R14 ;  /* 0x0000000e03007387 */ /* 0x0003e20000100a00 */
[----:B------:R-:W-:Y:S05]  /*9770*/  RET.REL.NODEC R12 `(_ZN7cutlass13device_kernelIN5flash19enable_sm80_to_sm89INS1_16FlashAttnBwdSm80INS1_25CollectiveMainloopBwdSm80ILi2ELi2EN4cute5tupleIJNS5_1CILi128EEES8_NS7_ILi64EEEEEENS_6half_tEfNS_4arch4Sm80ELb0ELb1ELb1ELb1ELb0ELb0ELb0ELb0ELi2ELi4ELi4ELi4ELb0EEENS1_21CollectiveEpilogueBwdISA_SB_SD_Li256ELb1ELb0ELi2EEENS1_19SingleTileSchedulerILb1ELb0ELb0ELi128EEEEEEEEEvNT_6ParamsE) ;  /* 0xffff68800c007950 */ /* 0x000fea0003c3ffff */
        .type           $_ZN7cutlass13device_kernelIN5flash19enable_sm80_to_sm89INS1_16FlashAttnBwdSm80INS1_25CollectiveMainloopBwdSm80ILi2ELi2EN4cute5tupleIJNS5_1CILi128EEES8_NS7_ILi64EEEEEENS_6half_tEfNS_4arch4Sm80ELb0ELb1ELb1ELb1ELb0ELb0ELb0ELb0ELi2ELi4ELi4ELi4ELb0EEENS1_21CollectiveEpilogueBwdISA_SB_SD_Li256ELb1ELb0ELi2EEENS1_19SingleTileSchedulerILb1ELb0ELb0ELi128EEEEEEEEEvNT_6ParamsE$_ZN4cute3eso3ESOILb1ELb0EJNS_6LayoutINS_5tupleIJNS3_IJNS_1CILi8EEENS4_ILi1EEEEEENS4_ILi2EEEEEENS3_IJNS3_IJS6_NS4_ILi0EEEEEENS4_ILi4096EEEEEEEENS_10ViewEngineINS_8smem_ptrIPN7cutlass6half_tEEEEEEEC2ERKSE_RKSL_,@function
        .size           $_ZN7cutlass13device_kernelIN5flash19enable_sm80_to_sm89INS1_16FlashAttnBwdSm80INS1_25CollectiveMainloopBwdSm80ILi2ELi2EN4cute5tupleIJNS5_1CILi128EEES8_NS7_ILi64EEEEEENS_6half_tEfNS_4arch4Sm80ELb0ELb1ELb1ELb1ELb0ELb0ELb0ELb0ELi2ELi4ELi4ELi4ELb0EEENS1_21CollectiveEpilogueBwdISA_SB_SD_Li256ELb1ELb0ELi2EEENS1_19SingleTileSchedulerILb1ELb0ELb0ELi128EEEEEEEEEvNT_6ParamsE$_ZN4cute3eso3ESOILb1ELb0EJNS_6LayoutINS_5tupleIJNS3_IJNS_1CILi8EEENS4_ILi1EEEEEENS4_ILi2EEEEEENS3_IJNS3_IJS6_NS4_ILi0EEEEEENS4_ILi4096EEEEEEEENS_10ViewEngineINS_8smem_ptrIPN7cutlass6half_tEEEEEEEC2ERKSE_RKSL_,($_ZN7cutlass13device_kernelIN5flash19enable_sm80_to_sm89INS1_16FlashAttnBwdSm80INS1_25CollectiveMainloopBwdSm80ILi2ELi2EN4cute5tupleIJNS5_1CILi128EEES8_NS7_ILi64EEEEEENS_6half_tEfNS_4arch4Sm80ELb0ELb1ELb1ELb1ELb0ELb0ELb0ELb0ELi2ELi4ELi4ELi4ELb0EEENS1_21CollectiveEpilogueBwdISA_SB_SD_Li256ELb1ELb0ELi2EEENS1_19SingleTileSchedulerILb1ELb0ELb0ELi128EEEEEEEEEvNT_6ParamsE$_ZN4cute3eso3ESOILb1ELb0EJNS_6LayoutINS_5tupleIJNS3_IJNS_1CILi8EEENS4_ILi1EEEEEENS4_ILi2EEEEEENS3_IJNS3_IJS6_NS4_ILi0EEEEEENS4_ILi4096EEEEEEEEiEEC2ERKSE_RKi - $_ZN7cutlass13device_kernelIN5flash19enable_sm80_to_sm89INS1_16FlashAttnBwdSm80INS1_25CollectiveMainloopBwdSm80ILi2ELi2EN4cute5tupleIJNS5_1CILi128EEES8_NS7_ILi64EEEEEENS_6half_tEfNS_4arch4Sm80ELb0ELb1ELb1ELb1ELb0ELb0ELb0ELb0ELi2ELi4ELi4ELi4ELb0EEENS1_21CollectiveEpilogueBwdISA_SB_SD_Li256ELb1ELb0ELi2EEENS1_19SingleTileSchedulerILb1ELb0ELb0ELi128EEEEEEEEEvNT_6ParamsE$_ZN4cute3eso3ESOILb1ELb0EJNS_6LayoutINS_5tupleIJNS3_IJNS_1CILi8EEENS4_ILi1EEEEEENS4_ILi2EEEEEENS3_IJNS3_IJS6_NS4_ILi0EEEEEENS4_ILi4096EEEEEEEENS_10ViewEngineINS_8smem_ptrIPN7cutlass6half_tEEEEEEEC2ERKSE_RKSL_)
$_ZN7cutlass13device_kernelIN5flash19enable_sm80_to_sm89INS1_16FlashAttnBwdSm80INS1_25CollectiveMainloopBwdSm80ILi2ELi2EN4cute5tupleIJNS5_1CILi128EEES8_NS7_ILi64EEEEEENS_6half_tEfNS_4arch4Sm80ELb0ELb1ELb1ELb1ELb0ELb0ELb0ELb0ELi2ELi4ELi4ELi4ELb0EEENS1_21CollectiveEpilogueBwdISA_SB_SD_Li256ELb1ELb0ELi2EEENS1_19SingleTileSchedulerILb1ELb0ELb0ELi128EEEEEEEEEvNT_6ParamsE$_ZN4cute3eso3ESOILb1ELb0EJNS_6LayoutINS_5tupleIJNS3_IJNS_1CILi8EEENS4_ILi1EEEEEENS4_ILi2EEEEEENS3_IJNS3_IJS6_NS4_ILi0EEEEEENS4_ILi4096EEEEEEEENS_10ViewEngineINS_8smem_ptrIPN7cutlass6half_tEEEEEEEC2ERKSE_RKSL_:
[----:B------:R-:W-:Y:S02]  /*9780*/  IADD3 R36, R82, -c[0x0][0x20], RZ ;  /* 0x8000080052247a10 */ /* 0x000fe40007ffe0ff */
[----:B------:R-:W-:-:S03]  /*9790*/  MOV R39, 0x0 ;  /* 0x0000000000277802 */ /* 0x000fc60000000f00 */
[----:B------:R1:W-:Y:S01]  /*97a0*/  STL.64 [R36], R2 ;  /* 0x0000000224007387 */ /* 0x0003e20000100a00 */
[----:B------:R-:W-:Y:S05]  /*97b0*/  RET.REL.NODEC R38 `(_ZN7cutlass13device_kernelIN5flash19enable_sm80_to_sm89INS1_16FlashAttnBwdSm80INS1_25CollectiveMainloopBwdSm80ILi2ELi2EN4cute5tupleIJNS5_1CILi128EEES8_NS7_ILi64EEEEEENS_6half_tEfNS_4arch4Sm80ELb0ELb1ELb1ELb1ELb0ELb0ELb0ELb0ELi2ELi4ELi4ELi4ELb0EEENS1_21CollectiveEpilogueBwdISA_SB_SD_Li256ELb1ELb0ELi2EEENS1_19SingleTileSchedulerILb1ELb0ELb0ELi128EEEEEEEEEvNT_6ParamsE) ;  /* 0xffff684026007950 */ /* 0x000fea0003c3ffff */
        .type           $_ZN7cutlass13device_kernelIN5flash19enable_sm80_to_sm89INS1_16FlashAttnBwdSm80INS1_25CollectiveMainloopBwdSm80ILi2ELi2EN4cute5tupleIJNS5_1CILi128EEES8_NS7_ILi64EEEEEENS_6half_tEfNS_4arch4Sm80ELb0ELb1ELb1ELb1ELb0ELb0ELb0ELb0ELi2ELi4ELi4ELi4ELb0EEENS1_21CollectiveEpilogueBwdISA_SB_SD_Li256ELb1ELb0ELi2EEENS1_19SingleTileSchedulerILb1ELb0ELb0ELi128EEEEEEEEEvNT_6ParamsE$_ZN4cute3eso3ESOILb1ELb0EJNS_6LayoutINS_5tupleIJNS3_IJNS_1CILi8EEENS4_ILi1EEEEEENS4_ILi2EEEEEENS3_IJNS3_IJS6_NS4_ILi0EEEEEENS4_ILi4096EEEEEEEEiEEC2ERKSE_RKi,@function
        .size           $_ZN7cutlass13device_kernelIN5flash19enable_sm80_to_sm89INS1_16FlashAttnBwdSm80INS1_25CollectiveMainloopBwdSm80ILi2ELi2EN4cute5tupleIJNS5_1CILi128EEES8_NS7_ILi64EEEEEENS_6half_tEfNS_4arch4Sm80ELb0ELb1ELb1ELb1ELb0ELb0ELb0ELb0ELi2ELi4ELi4ELi4ELb0EEENS1_21CollectiveEpilogueBwdISA_SB_SD_Li256ELb1ELb0ELi2EEENS1_19SingleTileSchedulerILb1ELb0ELb0ELi128EEEEEEEEEvNT_6ParamsE$_ZN4cute3eso3ESOILb1ELb0EJNS_6LayoutINS_5tupleIJNS3_IJNS_1CILi8EEENS4_ILi1EEEEEENS4_ILi2EEEEEENS3_IJNS3_IJS6_NS4_ILi0EEEEEENS4_ILi4096EEEEEEEEiEEC2ERKSE_RKi,($_ZN7cutlass13device_kernelIN5flash19enable_sm80_to_sm89INS1_16FlashAttnBwdSm80INS1_25CollectiveMainloopBwdSm80ILi2ELi2EN4cute5tupleIJNS5_1CILi128EEES8_NS7_ILi64EEEEEENS_6half_tEfNS_4arch4Sm80ELb0ELb1ELb1ELb1ELb0ELb0ELb0ELb0ELi2ELi4ELi4ELi4ELb0EEENS1_21CollectiveEpilogueBwdISA_SB_SD_Li256ELb1ELb0ELi2EEENS1_19SingleTileSchedulerILb1ELb0ELb0ELi128EEEEEEEEEvNT_6ParamsE$_ZN4cute3eso3ESOILb1ELb0EJNS_6LayoutINS_5tupleIJNS3_IJNS_1CILi8EEENS4_ILi1EEEEEENS4_ILi2EEEEEENS3_IJNS3_IJS6_NS4_ILi0EEEEEENS4_ILi64EEEEEEEENS_10ViewEngineIPN7cutlass6half_tEEEEEC2ERKSE_RKSJ_ - $_ZN7cutlass13device_kernelIN5flash19enable_sm80_to_sm89INS1_16FlashAttnBwdSm80INS1_25CollectiveMainloopBwdSm80ILi2ELi2EN4cute5tupleIJNS5_1CILi128EEES8_NS7_ILi64EEEEEENS_6half_tEfNS_4arch4Sm80ELb0ELb1ELb1ELb1ELb0ELb0ELb0ELb0ELi2ELi4ELi4ELi4ELb0EEENS1_21CollectiveEpilogueBwdISA_SB_SD_Li256ELb1ELb0ELi2EEENS1_19SingleTileSchedulerILb1ELb0ELb0ELi128EEEEEEEEEvNT_6ParamsE$_ZN4cute3eso3ESOILb1ELb0EJNS_6LayoutINS_5tupleIJNS3_IJNS_1CILi8EEENS4_ILi1EEEEEENS4_ILi2EEEEEENS3_IJNS3_IJS6_NS4_ILi0EEEEEENS4_ILi4096EEEEEEEEiEEC2ERKSE_RKi)
$_ZN7cutlass13device_kernelIN5flash19enable_sm80_to_sm89INS1_16FlashAttnBwdSm80INS1_25CollectiveMainloopBwdSm80ILi2ELi2EN4cute5tupleIJNS5_1CILi128EEES8_NS7_ILi64EEEEEENS_6half_tEfNS_4arch4Sm80ELb0ELb1ELb1ELb1ELb0ELb0ELb0ELb0ELi2ELi4ELi4ELi4ELb0EEENS1_21CollectiveEpilogueBwdISA_SB_SD_Li256ELb1ELb0ELi2EEENS1_19SingleTileSchedulerILb1ELb0ELb0ELi128EEEEEEEEEvNT_6ParamsE$_ZN4cute3eso3ESOILb1ELb0EJNS_6LayoutINS_5tupleIJNS3_IJNS_1CILi8EEENS4_ILi1EEEEEENS4_ILi2EEEEEENS3_IJNS3_IJS6_NS4_ILi0EEEEEENS4_ILi4096EEEEEEEEiEEC2ERKSE_RKi:
[----:B------:R-:W-:Y:S02]  /*97c0*/  IADD3 R2, R82, -c[0x0][0x20], RZ ;  /* 0x8000080052027a10 */ /* 0x000fe40007ffe0ff */
[----:B------:R-:W-:-:S03]  /*97d0*/  MOV R37, 0x0 ;  /* 0x0000000000257802 */ /* 0x000fc60000000f00 */
[----:B------:R1:W-:Y:S01]  /*97e0*/  STL [R2], R3 ;  /* 0x0000000302007387 */ /* 0x0003e20000100800 */
[----:B------:R-:W-:Y:S05]  /*97f0*/  RET.REL.NODEC R36 `(_ZN7cutlass13device_kernelIN5flash19enable_sm80_to_sm89INS1_16FlashAttnBwdSm80INS1_25CollectiveMainloopBwdSm80ILi2ELi2EN4cute5tupleIJNS5_1CILi128EEES8_NS7_ILi64EEEEEENS_6half_tEfNS_4arch4Sm80ELb0ELb1ELb1ELb1ELb0ELb0ELb0ELb0ELi2ELi4ELi4ELi4ELb0EEENS1_21CollectiveEpilogueBwdISA_SB_SD_Li256ELb1ELb0ELi2EEENS1_19SingleTileSchedulerILb1ELb0ELb0ELi128EEEEEEEEEvNT_6ParamsE) ;  /* 0xffff680024007950 */ /* 0x000fea0003c3ffff */
        .type           $_ZN7cutlass13device_kernelIN5flash19enable_sm80_to_sm89INS1_16FlashAttnBwdSm80INS1_25CollectiveMainloopBwdSm80ILi2ELi2EN4cute5tupleIJNS5_1CILi128EEES8_NS7_ILi64EEEEEENS_6half_tEfNS_4arch4Sm80ELb0ELb1ELb1ELb1ELb0ELb0ELb0ELb0ELi2ELi4ELi4ELi4ELb0EEENS1_21CollectiveEpilogueBwdISA_SB_SD_Li256ELb1ELb0ELi2EEENS1_19SingleTileSchedulerILb1ELb0ELb0ELi128EEEEEEEEEvNT_6ParamsE$_ZN4cute3eso3ESOILb1ELb0EJNS_6LayoutINS_5tupleIJNS3_IJNS_1CILi8EEENS4_ILi1EEEEEENS4_ILi2EEEEEENS3_IJNS3_IJS6_NS4_ILi0EEEEEENS4_ILi64EEEEEEEENS_10ViewEngineIPN7cutlass6half_tEEEEEC2ERKSE_RKSJ_,@function
        .size           $_ZN7cutlass13device_kernelIN5flash19enable_sm80_to_sm89INS1_16FlashAttnBwdSm80INS1_25CollectiveMainloopBwdSm80ILi2ELi2EN4cute5tupleIJNS5_1CILi128EEES8_NS7_ILi64EEEEEENS_6half_tEfNS_4arch4Sm80ELb0ELb1ELb1ELb1ELb0ELb0ELb0ELb0ELi2ELi4ELi4ELi4ELb0EEENS1_21CollectiveEpilogueBwdISA_SB_SD_Li256ELb1ELb0ELi2EEENS1_19SingleTileSchedulerILb1ELb0ELb0ELi128EEEEEEEEEvNT_6ParamsE$_ZN4cute3eso3ESOILb1ELb0EJNS_6LayoutINS_5tupleIJNS3_IJNS_1CILi8EEENS4_ILi1EEEEEENS4_ILi2EEEEEENS3_IJNS3_IJS6_NS4_ILi0EEEEEENS4_ILi64EEEEEEEENS_10ViewEngineIPN7cutlass6half_tEEEEEC2ERKSE_RKSJ_,($_ZN7cutlass13device_kernelIN5flash19enable_sm80_to_sm89INS1_16FlashAttnBwdSm80INS1_25CollectiveMainloopBwdSm80ILi2ELi2EN4cute5tupleIJNS5_1CILi128EEES8_NS7_ILi64EEEEEENS_6half_tEfNS_4arch4Sm80ELb0ELb1ELb1ELb1ELb0ELb0ELb0ELb0ELi2ELi4ELi4ELi4ELb0EEENS1_21CollectiveEpilogueBwdISA_SB_SD_Li256ELb1ELb0ELi2EEENS1_19SingleTileSchedulerILb1ELb0ELb0ELi128EEEEEEEEEvNT_6ParamsE$_ZN4cute3eso3ESOILb1ELb0EJNS_6LayoutINS_5tupleIJNS3_IJNS_1CILi8EEENS4_ILi1EEEEEENS4_ILi2EEEEEENS3_IJNS3_IJS6_NS4_ILi0EEEEEENS4_ILi64EEEEEEEEiEEC2ERKSE_RKi - $_ZN7cutlass13device_kernelIN5flash19enable_sm80_to_sm89INS1_16FlashAttnBwdSm80INS1_25CollectiveMainloopBwdSm80ILi2ELi2EN4cute5tupleIJNS5_1CILi128EEES8_NS7_ILi64EEEEEENS_6half_tEfNS_4arch4Sm80ELb0ELb1ELb1ELb1ELb0ELb0ELb0ELb0ELi2ELi4ELi4ELi4ELb0EEENS1_21CollectiveEpilogueBwdISA_SB_SD_Li256ELb1ELb0ELi2EEENS1_19SingleTileSchedulerILb1ELb0ELb0ELi128EEEEEEEEEvNT_6ParamsE$_ZN4cute3eso3ESOILb1ELb0EJNS_6LayoutINS_5tupleIJNS3_IJNS_1CILi8EEENS4_ILi1EEEEEENS4_ILi2EEEEEENS3_IJNS3_IJS6_NS4_ILi0EEEEEENS4_ILi64EEEEEEEENS_10ViewEngineIPN7cutlass6half_tEEEEEC2ERKSE_RKSJ_)
$_ZN7cutlass13device_kernelIN5flash19enable_sm80_to_sm89INS1_16FlashAttnBwdSm80INS1_25CollectiveMainloopBwdSm80ILi2ELi2EN4cute5tupleIJNS5_1CILi128EEES8_NS7_ILi64EEEEEENS_6half_tEfNS_4arch4Sm80ELb0ELb1ELb1ELb1ELb0ELb0ELb0ELb0ELi2ELi4ELi4ELi4ELb0EEENS1_21CollectiveEpilogueBwdISA_SB_SD_Li256ELb1ELb0ELi2EEENS1_19SingleTileSchedulerILb1ELb0ELb0ELi128EEEEEEEEEvNT_6ParamsE$_ZN4cute3eso3ESOILb1ELb0EJNS_6LayoutINS_5tupleIJNS3_IJNS_1CILi8EEENS4_ILi1EEEEEENS4_ILi2EEEEEENS3_IJNS3_IJS6_NS4_ILi0EEEEEENS4_ILi64EEEEEEEENS_10ViewEngineIPN7cutlass6half_tEEEEEC2ERKSE_RKSJ_:
[----:B------:R-:W-:Y:S01]  /*9800*/  IADD3 R10, R60, -c[0x0][0x20], RZ ;  /* 0x800008003c0a7a10 */ /* 0x000fe20007ffe0ff */
[----:B------:R-:W-:Y:S01]  /*9810*/  IMAD.MOV.U32 R15, RZ, RZ, R11 ;  /* 0x000000ffff0f7224 */ /* 0x000fe200078e000b */
[----:B------:R-:W-:-:S04]  /*9820*/  MOV R13, 0x0 ;  /* 0x00000000000d7802 */ /* 0x000fc80000000f00 */
[----:B------:R1:W-:Y:S01]  /*9830*/  STL.64 [R10], R14 ;  /* 0x0000000e0a007387 */ /* 0x0003e20000100a00 */
[----:B------:R-:W-:Y:S05]  /*9840*/  RET.REL.NODEC R12 `(_ZN7cutlass13device_kernelIN5flash19enable_sm80_to_sm89INS1_16FlashAttnBwdSm80INS1_25CollectiveMainloopBwdSm80ILi2ELi2EN4cute5tupleIJNS5_1CILi128EEES8_NS7_ILi64EEEEEENS_6half_tEfNS_4arch4Sm80ELb0ELb1ELb1ELb1ELb0ELb0ELb0ELb0ELi2ELi4ELi4ELi4ELb0EEENS1_21CollectiveEpilogueBwdISA_SB_SD_Li256ELb1ELb0ELi2EEENS1_19SingleTileSchedulerILb1ELb0ELb0ELi128EEEEEEEEEvNT_6ParamsE) ;  /* 0xffff67b00c007950 */ /* 0x000fea0003c3ffff */
        .type           $_ZN7cutlass13device_kernelIN5flash19enable_sm80_to_sm89INS1_16FlashAttnBwdSm80INS1_25CollectiveMainloopBwdSm80ILi2ELi2EN4cute5tupleIJNS5_1CILi128EEES8_NS7_ILi64EEEEEENS_6half_tEfNS_4arch4Sm80ELb0ELb1ELb1ELb1ELb0ELb0ELb0ELb0ELi2ELi4ELi4ELi4ELb0EEENS1_21CollectiveEpilogueBwdISA_SB_SD_Li256ELb1ELb0ELi2EEENS1_19SingleTileSchedulerILb1ELb0ELb0ELi128EEEEEEEEEvNT_6ParamsE$_ZN4cute3eso3ESOILb1ELb0EJNS_6LayoutINS_5tupleIJNS3_IJNS_1CILi8EEENS4_ILi1EEEEEENS4_ILi2EEEEEENS3_IJNS3_IJS6_NS4_ILi0EEEEEENS4_ILi64EEEEEEEEiEEC2ERKSE_RKi,@function
        .size           $_ZN7cutlass13device_kernelIN5flash19enable_sm80_to_sm89INS1_16FlashAttnBwdSm80INS1_25CollectiveMainloopBwdSm80ILi2ELi2EN4cute5tupleIJNS5_1CILi128EEES8_NS7_ILi64EEEEEENS_6half_tEfNS_4arch4Sm80ELb0ELb1ELb1ELb1ELb0ELb0ELb0ELb0ELi2ELi4ELi4ELi4ELb0EEENS1_21CollectiveEpilogueBwdISA_SB_SD_Li256ELb1ELb0ELi2EEENS1_19SingleTileSchedulerILb1ELb0ELb0ELi128EEEEEEEEEvNT_6ParamsE$_ZN4cute3eso3ESOILb1ELb0EJNS_6LayoutINS_5tupleIJNS3_IJNS_1CILi8EEENS4_ILi1EEEEEENS4_ILi2EEEEEENS3_IJNS3_IJS6_NS4_ILi0EEEEEENS4_ILi64EEEEEEEEiEEC2ERKSE_RKi,($_ZN7cutlass13device_kernelIN5flash19enable_sm80_to_sm89INS1_16FlashAttnBwdSm80INS1_25CollectiveMainloopBwdSm80ILi2ELi2EN4cute5tupleIJNS5_1CILi128EEES8_NS7_ILi64EEEEEENS_6half_tEfNS_4arch4Sm80ELb0ELb1ELb1ELb1ELb0ELb0ELb0ELb0ELi2ELi4ELi4ELi4ELb0EEENS1_21CollectiveEpilogueBwdISA_SB_SD_Li256ELb1ELb0ELi2EEENS1_19SingleTileSchedulerILb1ELb0ELb0ELi128EEEEEEEEEvNT_6ParamsE$_ZN4cute3eso3ESOILb1ELb0EJNS_6LayoutINS_5tupleIJNS3_IJNS_1CILi8EEENS4_ILi1EEEEEENS4_ILi2EEEEEENS3_IJNS3_IJS6_NS4_ILi0EEEEEENS4_ILi8192EEEEEEEENS_10ViewEngineINS_8smem_ptrIPN7cutlass6half_tEEEEEEEC2ERKSE_RKSL_ - $_ZN7cutlass13device_kernelIN5flash19enable_sm80_to_sm89INS1_16FlashAttnBwdSm80INS1_25CollectiveMainloopBwdSm80ILi2ELi2EN4cute5tupleIJNS5_1CILi128EEES8_NS7_ILi64EEEEEENS_6half_tEfNS_4arch4Sm80ELb0ELb1ELb1ELb1ELb0ELb0ELb0ELb0ELi2ELi4ELi4ELi4ELb0EEENS1_21CollectiveEpilogueBwdISA_SB_SD_Li256ELb1ELb0ELi2EEENS1_19SingleTileSchedulerILb1ELb0ELb0ELi128EEEEEEEEEvNT_6ParamsE$_ZN4cute3eso3ESOILb1ELb0EJNS_6LayoutINS_5tupleIJNS3_IJNS_1CILi8EEENS4_ILi1EEEEEENS4_ILi2EEEEEENS3_IJNS3_IJS6_NS4_ILi0EEEEEENS4_ILi64EEEEEEEEiEEC2ERKSE_RKi)
$_ZN7cutlass13device_kernelIN5flash19enable_sm80_to_sm89INS1_16FlashAttnBwdSm80INS1_25CollectiveMainloopBwdSm80ILi2ELi2EN4cute5tupleIJNS5_1CILi128EEES8_NS7_ILi64EEEEEENS_6half_tEfNS_4arch4Sm80ELb0ELb1ELb1ELb1ELb0ELb0ELb0ELb0ELi2ELi4ELi4ELi4ELb0EEENS1_21CollectiveEpilogueBwdISA_SB_SD_Li256ELb1ELb0ELi2EEENS1_19SingleTileSchedulerILb1ELb0ELb0ELi128EEEEEEEEEvNT_6ParamsE$_ZN4cute3eso3ESOILb1ELb0EJNS_6LayoutINS_5tupleIJNS3_IJNS_1CILi8EEENS4_ILi1EEEEEENS4_ILi2EEEEEENS3_IJNS3_IJS6_NS4_ILi0EEEEEENS4_ILi64EEEEEEEEiEEC2ERKSE_RKi:
[----:B------:R-:W-:Y:S02]  /*9850*/  IADD3 R2, R60, -c[0x0][0x20], RZ ;  /* 0x800008003c027a10 */ /* 0x000fe40007ffe0ff */
[----:B------:R-:W-:-:S03]  /*9860*/  MOV R11, 0x0 ;  /* 0x00000000000b7802 */ /* 0x000fc60000000f00 */
[----:B------:R1:W-:Y:S01]  /*9870*/  STL [R2], R3 ;  /* 0x0000000302007387 */ /* 0x0003e20000100800 */
[----:B------:R-:W-:Y:S05]  /*9880*/  RET.REL.NODEC R10 `(_ZN7cutlass13device_kernelIN5flash19enable_sm80_to_sm89INS1_16FlashAttnBwdSm80INS1_25CollectiveMainloopBwdSm80ILi2ELi2EN4cute5tupleIJNS5_1CILi128EEES8_NS7_ILi64EEEEEENS_6half_tEfNS_4arch4Sm80ELb0ELb1ELb1ELb1ELb0ELb0ELb0ELb0ELi2ELi4ELi4ELi4ELb0EEENS1_21CollectiveEpilogueBwdISA_SB_SD_Li256ELb1ELb0ELi2EEENS1_19SingleTileSchedulerILb1ELb0ELb0ELi128EEEEEEEEEvNT_6ParamsE) ;  /* 0xffff67700a007950 */ /* 0x000fea0003c3ffff */
        .type           $_ZN7cutlass13device_kernelIN5flash19enable_sm80_to_sm89INS1_16FlashAttnBwdSm80INS1_25CollectiveMainloopBwdSm80ILi2ELi2EN4cute5tupleIJNS5_1CILi128EEES8_NS7_ILi64EEEEEENS_6half_tEfNS_4arch4Sm80ELb0ELb1ELb1ELb1ELb0ELb0ELb0ELb0ELi2ELi4ELi4ELi4ELb0EEENS1_21CollectiveEpilogueBwdISA_SB_SD_Li256ELb1ELb0ELi2EEENS1_19SingleTileSchedulerILb1ELb0ELb0ELi128EEEEEEEEEvNT_6ParamsE$_ZN4cute3eso3ESOILb1ELb0EJNS_6LayoutINS_5tupleIJNS3_IJNS_1CILi8EEENS4_ILi1EEEEEENS4_ILi2EEEEEENS3_IJNS3_IJS6_NS4_ILi0EEEEEENS4_ILi8192EEEEEEEENS_10ViewEngineINS_8smem_ptrIPN7cutlass6half_tEEEEEEEC2ERKSE_RKSL_,@function
        .size           $_ZN7cutlass13device_kernelIN5flash19enable_sm80_to_sm89INS1_16FlashAttnBwdSm80INS1_25CollectiveMainloopBwdSm80ILi2ELi2EN4cute5tupleIJNS5_1CILi128EEES8_NS7_ILi64EEEEEENS_6half_tEfNS_4arch4Sm80ELb0ELb1ELb1ELb1ELb0ELb0ELb0ELb0ELi2ELi4ELi4ELi4ELb0EEENS1_21CollectiveEpilogueBwdISA_SB_SD_Li256ELb1ELb0ELi2EEENS1_19SingleTileSchedulerILb1ELb0ELb0ELi128EEEEEEEEEvNT_6ParamsE$_ZN4cute3eso3ESOILb1ELb0EJNS_6LayoutINS_5tupleIJNS3_IJNS_1CILi8EEENS4_ILi1EEEEEENS4_ILi2EEEEEENS3_IJNS3_IJS6_NS4_ILi0EEEEEENS4_ILi8192EEEEEEEENS_10ViewEngineINS_8smem_ptrIPN7cutlass6half_tEEEEEEEC2ERKSE_RKSL_,($_ZN7cutlass13device_kernelIN5flash19enable_sm80_to_sm89INS1_16FlashAttnBwdSm80INS1_25CollectiveMainloopBwdSm80ILi2ELi2EN4cute5tupleIJNS5_1CILi128EEES8_NS7_ILi64EEEEEENS_6half_tEfNS_4arch4Sm80ELb0ELb1ELb1ELb1ELb0ELb0ELb0ELb0ELi2ELi4ELi4ELi4ELb0EEENS1_21CollectiveEpilogueBwdISA_SB_SD_Li256ELb1ELb0ELi2EEENS1_19SingleTileSchedulerILb1ELb0ELb0ELi128EEEEEEEEEvNT_6ParamsE$_ZN4cute3eso3ESOILb1ELb0EJNS_6LayoutINS_5tupleIJNS3_IJNS_1CILi8EEENS4_ILi1EEEEEENS4_ILi2EEEEEENS3_IJNS3_IJS6_NS4_ILi0EEEEEENS4_ILi8192EEEEEEEEiEEC2ERKSE_RKi - $_ZN7cutlass13device_kernelIN5flash19enable_sm80_to_sm89INS1_16FlashAttnBwdSm80INS1_25CollectiveMainloopBwdSm80ILi2ELi2EN4cute5tupleIJNS5_1CILi128EEES8_NS7_ILi64EEEEEENS_6half_tEfNS_4arch4Sm80ELb0ELb1ELb1ELb1ELb0ELb0ELb0ELb0ELi2ELi4ELi4ELi4ELb0EEENS1_21CollectiveEpilogueBwdISA_SB_SD_Li256ELb1ELb0ELi2EEENS1_19SingleTileSchedulerILb1ELb0ELb0ELi128EEEEEEEEEvNT_6ParamsE$_ZN4cute3eso3ESOILb1ELb0EJNS_6LayoutINS_5tupleIJNS3_IJNS_1CILi8EEENS4_ILi1EEEEEENS4_ILi2EEEEEENS3_IJNS3_IJS6_NS4_ILi0EEEEEENS4_ILi8192EEEEEEEENS_10ViewEngineINS_8smem_ptrIPN7cutlass6half_tEEEEEEEC2ERKSE_RKSL_)
$_ZN7cutlass13device_kernelIN5flash19enable_sm80_to_sm89INS1_16FlashAttnBwdSm80INS1_25CollectiveMainloopBwdSm80ILi2ELi2EN4cute5tupleIJNS5_1CILi128EEES8_NS7_ILi64EEEEEENS_6half_tEfNS_4arch4Sm80ELb0ELb1ELb1ELb1ELb0ELb0ELb0ELb0ELi2ELi4ELi4ELi4ELb0EEENS1_21CollectiveEpilogueBwdISA_SB_SD_Li256ELb1ELb0ELi2EEENS1_19SingleTileSchedulerILb1ELb0ELb0ELi128EEEEEEEEEvNT_6ParamsE$_ZN4cute3eso3ESOILb1ELb0EJNS_6LayoutINS_5tupleIJNS3_IJNS_1CILi8EEENS4_ILi1EEEEEENS4_ILi2EEEEEENS3_IJNS3_IJS6_NS4_ILi0EEEEEENS4_ILi8192EEEEEEEENS_10ViewEngineINS_8smem_ptrIPN7cutlass6half_tEEEEEEEC2ERKSE_RKSL_:
[----:B------:R-:W-:Y:S02]  /*9890*/  IADD3 R14, R60, -c[0x0][0x20], RZ ;  /* 0x800008003c0e7a10 */ /* 0x000fe40007ffe0ff */
[----:B------:R-:W-:-:S03]  /*98a0*/  MOV R35, 0x0 ;  /* 0x0000000000237802 */ /* 0x000fc60000000f00 */
[----:B------:R1:W-:Y:S01]  /*98b0*/  STL.64 [R14], R2 ;  /* 0x000000020e007387 */ /* 0x0003e20000100a00 */
[----:B------:R-:W-:Y:S05]  /*98c0*/  RET.REL.NODEC R34 `(_ZN7cutlass13device_kernelIN5flash19enable_sm80_to_sm89INS1_16FlashAttnBwdSm80INS1_25CollectiveMainloopBwdSm80ILi2ELi2EN4cute5tupleIJNS5_1CILi128EEES8_NS7_ILi64EEEEEENS_6half_tEfNS_4arch4Sm80ELb0ELb1ELb1ELb1ELb0ELb0ELb0ELb0ELi2ELi4ELi4ELi4ELb0EEENS1_21CollectiveEpilogueBwdISA_SB_SD_Li256ELb1ELb0ELi2EEENS1_19SingleTileSchedulerILb1ELb0ELb0ELi128EEEEEEEEEvNT_6ParamsE) ;  /* 0xffff673022007950 */ /* 0x000fea0003c3ffff */
        .type           $_ZN7cutlass13device_kernelIN5flash19enable_sm80_to_sm89INS1_16FlashAttnBwdSm80INS1_25CollectiveMainloopBwdSm80ILi2ELi2EN4cute5tupleIJNS5_1CILi128EEES8_NS7_ILi64EEEEEENS_6half_tEfNS_4arch4Sm80ELb0ELb1ELb1ELb1ELb0ELb0ELb0ELb0ELi2ELi4ELi4ELi4ELb0EEENS1_21CollectiveEpilogueBwdISA_SB_SD_Li256ELb1ELb0ELi2EEENS1_19SingleTileSchedulerILb1ELb0ELb0ELi128EEEEEEEEEvNT_6ParamsE$_ZN4cute3eso3ESOILb1ELb0EJNS_6LayoutINS_5tupleIJNS3_IJNS_1CILi8EEENS4_ILi1EEEEEENS4_ILi2EEEEEENS3_IJNS3_IJS6_NS4_ILi0EEEEEENS4_ILi8192EEEEEEEEiEEC2ERKSE_RKi,@function
        .size           $_ZN7cutlass13device_kernelIN5flash19enable_sm80_to_sm89INS1_16FlashAttnBwdSm80INS1_25CollectiveMainloopBwdSm80ILi2ELi2EN4cute5tupleIJNS5_1CILi128EEES8_NS7_ILi64EEEEEENS_6half_tEfNS_4arch4Sm80ELb0ELb1ELb1ELb1ELb0ELb0ELb0ELb0ELi2ELi4ELi4ELi4ELb0EEENS1_21CollectiveEpilogueBwdISA_SB_SD_Li256ELb1ELb0ELi2EEENS1_19SingleTileSchedulerILb1ELb0ELb0ELi128EEEEEEEEEvNT_6ParamsE$_ZN4cute3eso3ESOILb1ELb0EJNS_6LayoutINS_5tupleIJNS3_IJNS_1CILi8EEENS4_ILi1EEEEEENS4_ILi2EEEEEENS3_IJNS3_IJS6_NS4_ILi0EEEEEENS4_ILi8192EEEEEEEEiEEC2ERKSE_RKi,($_ZN7cutlass13device_kernelIN5flash19enable_sm80_to_sm89INS1_16FlashAttnBwdSm80INS1_25CollectiveMainloopBwdSm80ILi2ELi2EN4cute5tupleIJNS5_1CILi128EEES8_NS7_ILi64EEEEEENS_6half_tEfNS_4arch4Sm80ELb0ELb1ELb1ELb1ELb0ELb0ELb0ELb0ELi2ELi4ELi4ELi4ELb0EEENS1_21CollectiveEpilogueBwdISA_SB_SD_Li256ELb1ELb0ELi2EEENS1_19SingleTileSchedulerILb1ELb0ELb0ELi128EEEEEEEEEvNT_6ParamsE$_ZN4cute3eso3ESOILb1ELb0EJNS_6LayoutINS_5tupleIJNS3_IJNS_1CILi8EEENS4_ILi1EEEEEENS4_ILi2EEEEEENS3_IJNS3_IJS6_NS4_ILi0EEEEEES5_EEEEENS_10ViewEngineIPN7cutlass6half_tEEEEEC2ERKSD_RKSI_ - $_ZN7cutlass13device_kernelIN5flash19enable_sm80_to_sm89INS1_16FlashAttnBwdSm80INS1_25CollectiveMainloopBwdSm80ILi2ELi2EN4cute5tupleIJNS5_1CILi128EEES8_NS7_ILi64EEEEEENS_6half_tEfNS_4arch4Sm80ELb0ELb1ELb1ELb1ELb0ELb0ELb0ELb0ELi2ELi4ELi4ELi4ELb0EEENS1_21CollectiveEpilogueBwdISA_SB_SD_Li256ELb1ELb0ELi2EEENS1_19SingleTileSchedulerILb1ELb0ELb0ELi128EEEEEEEEEvNT_6ParamsE$_ZN4cute3eso3ESOILb1ELb0EJNS_6LayoutINS_5tupleIJNS3_IJNS_1CILi8EEENS4_ILi1EEEEEENS4_ILi2EEEEEENS3_IJNS3_IJS6_NS4_ILi0EEEEEENS4_ILi8192EEEEEEEEiEEC2ERKSE_RKi)
$_ZN7cutlass13device_kernelIN5flash19enable_sm80_to_sm89INS1_16FlashAttnBwdSm80INS1_25CollectiveMainloopBwdSm80ILi2ELi2EN4cute5tupleIJNS5_1CILi128EEES8_NS7_ILi64EEEEEENS_6half_tEfNS_4arch4Sm80ELb0ELb1ELb1ELb1ELb0ELb0ELb0ELb0ELi2ELi4ELi4ELi4ELb0EEENS1_21CollectiveEpilogueBwdISA_SB_SD_Li256ELb1ELb0ELi2EEENS1_19SingleTileSchedulerILb1ELb0ELb0ELi128EEEEEEEEEvNT_6ParamsE$_ZN4cute3eso3ESOILb1ELb0EJNS_6LayoutINS_5tupleIJNS3_IJNS_1CILi8EEENS4_ILi1EEEEEENS4_ILi2EEEEEENS3_IJNS3_IJS6_NS4_ILi0EEEEEENS4_ILi8192EEEEEEEEiEEC2ERKSE_RKi:
[----:B------:R-:W-:Y:S02]  /*98d0*/  IADD3 R2, R60, -c[0x0][0x20], RZ ;  /* 0x800008003c027a10 */ /* 0x000fe40007ffe0ff */
[----:B------:R-:W-:-:S03]  /*98e0*/  MOV R11, 0x0 ;  /* 0x00000000000b7802 */ /* 0x000fc60000000f00 */
[----:B------:R1:W-:Y:S01]  /*98f0*/  STL [R2], R3 ;  /* 0x0000000302007387 */ /* 0x0003e20000100800 */
[----:B------:R-:W-:Y:S05]  /*9900*/  RET.REL.NODEC R10 `(_ZN7cutlass13device_kernelIN5flash19enable_sm80_to_sm89INS1_16FlashAttnBwdSm80INS1_25CollectiveMainloopBwdSm80ILi2ELi2EN4cute5tupleIJNS5_1CILi128EEES8_NS7_ILi64EEEEEENS_6half_tEfNS_4arch4Sm80ELb0ELb1ELb1ELb1ELb0ELb0ELb0ELb0ELi2ELi4ELi4ELi4ELb0EEENS1_21CollectiveEpilogueBwdISA_SB_SD_Li256ELb1ELb0ELi2EEENS1_19SingleTileSchedulerILb1ELb0ELb0ELi128EEEEEEEEEvNT_6ParamsE) ;  /* 0xffff66f00a007950 */ /* 0x000fea0003c3ffff */
        .type           $_ZN7cutlass13device_kernelIN5flash19enable_sm80_to_sm89INS1_16FlashAttnBwdSm80INS1_25CollectiveMainloopBwdSm80ILi2ELi2EN4cute5tupleIJNS5_1CILi128EEES8_NS7_ILi64EEEEEENS_6half_tEfNS_4arch4Sm80ELb0ELb1ELb1ELb1ELb0ELb0ELb0ELb0ELi2ELi4ELi4ELi4ELb0EEENS1_21CollectiveEpilogueBwdISA_SB_SD_Li256ELb1ELb0ELi2EEENS1_19SingleTileSchedulerILb1ELb0ELb0ELi128EEEEEEEEEvNT_6ParamsE$_ZN4cute3eso3ESOILb1ELb0EJNS_6LayoutINS_5tupleIJNS3_IJNS_1CILi8EEENS4_ILi1EEEEEENS4_ILi2EEEEEENS3_IJNS3_IJS6_NS4_ILi0EEEEEES5_EEEEENS_10ViewEngineIPN7cutlass6half_tEEEEEC2ERKSD_RKSI_,@function
        .size           $_ZN7cutlass13device_kernelIN5flash19enable_sm80_to_sm89INS1_16FlashAttnBwdSm80INS1_25CollectiveMainloopBwdSm80ILi2ELi2EN4cute5tupleIJNS5_1CILi128EEES8_NS7_ILi64EEEEEENS_6half_tEfNS_4arch4Sm80ELb0ELb1ELb1ELb1ELb0ELb0ELb0ELb0ELi2ELi4ELi4ELi4ELb0EEENS1_21CollectiveEpilogueBwdISA_SB_SD_Li256ELb1ELb0ELi2EEENS1_19SingleTileSchedulerILb1ELb0ELb0ELi128EEEEEEEEEvNT_6ParamsE$_ZN4cute3eso3ESOILb1ELb0EJNS_6LayoutINS_5tupleIJNS3_IJNS_1CILi8EEENS4_ILi1EEEEEENS4_ILi2EEEEEENS3_IJNS3_IJS6_NS4_ILi0EEEEEES5_EEEEENS_10ViewEngineIPN7cutlass6half_tEEEEEC2ERKSD_RKSI_,($_ZN7cutlass13device_kernelIN5flash19enable_sm80_to_sm89INS1_16FlashAttnBwdSm80INS1_25CollectiveMainloopBwdSm80ILi2ELi2EN4cute5tupleIJNS5_1CILi128EEES8_NS7_ILi64EEEEEENS_6half_tEfNS_4arch4Sm80ELb0ELb1ELb1ELb1ELb0ELb0ELb0ELb0ELi2ELi4ELi4ELi4ELb0EEENS1_21CollectiveEpilogueBwdISA_SB_SD_Li256ELb1ELb0ELi2EEENS1_19SingleTileSchedulerILb1ELb0ELb0ELi128EEEEEEEEEvNT_6ParamsE$_ZN4cute3eso3ESOILb1ELb0EJNS_6LayoutINS_5tupleIJNS3_IJNS_1CILi8EEENS4_ILi1EEEEEENS4_ILi2EEEEEENS3_IJNS3_IJS6_NS4_ILi0EEEEEES5_EEEEEiEEC2ERKSD_RKi - $_ZN7cutlass13device_kernelIN5flash19enable_sm80_to_sm89INS1_16FlashAttnBwdSm80INS1_25CollectiveMainloopBwdSm80ILi2ELi2EN4cute5tupleIJNS5_1CILi128EEES8_NS7_ILi64EEEEEENS_6half_tEfNS_4arch4Sm80ELb0ELb1ELb1ELb1ELb0ELb0ELb0ELb0ELi2ELi4ELi4ELi4ELb0EEENS1_21CollectiveEpilogueBwdISA_SB_SD_Li256ELb1ELb0ELi2EEENS1_19SingleTileSchedulerILb1ELb0ELb0ELi128EEEEEEEEEvNT_6ParamsE$_ZN4cute3eso3ESOILb1ELb0EJNS_6LayoutINS_5tupleIJNS3_IJNS_1CILi8EEENS4_ILi1EEEEEENS4_ILi2EEEEEENS3_IJNS3_IJS6_NS4_ILi0EEEEEES5_EEEEENS_10ViewEngineIPN7cutlass6half_tEEEEEC2ERKSD_RKSI_)
$_ZN7cutlass13device_kernelIN5flash19enable_sm80_to_sm89INS1_16FlashAttnBwdSm80INS1_25CollectiveMainloopBwdSm80ILi2ELi2EN4cute5tupleIJNS5_1CILi128EEES8_NS7_ILi64EEEEEENS_6half_tEfNS_4arch4Sm80ELb0ELb1ELb1ELb1ELb0ELb0ELb0ELb0ELi2ELi4ELi4ELi4ELb0EEENS1_21CollectiveEpilogueBwdISA_SB_SD_Li256ELb1ELb0ELi2EEENS1_19SingleTileSchedulerILb1ELb0ELb0ELi128EEEEEEEEEvNT_6ParamsE$_ZN4cute3eso3ESOILb1ELb0EJNS_6LayoutINS_5tupleIJNS3_IJNS_1CILi8EEENS4_ILi1EEEEEENS4_ILi2EEEEEENS3_IJNS3_IJS6_NS4_ILi0EEEEEES5_EEEEENS_10ViewEngineIPN7cutlass6half_tEEEEEC2ERKSD_RKSI_:
[----:B------:R-:W-:Y:S02]  /*9910*/  IADD3 R46, R82, -c[0x0][0x20], RZ ;  /* 0x80000800522e7a10 */ /* 0x000fe40007ffe0ff */
[----:B------:R-:W-:-:S03]  /*9920*/  MOV R49, 0x0 ;  /* 0x0000000000317802 */ /* 0x000fc60000000f00 */
[----:B------:R1:W-:Y:S01]  /*9930*/  STL.64 [R46], R38 ;  /* 0x000000262e007387 */ /* 0x0003e20000100a00 */
[----:B------:R-:W-:Y:S05]  /*9940*/  RET.REL.NODEC R48 `(_ZN7cutlass13device_kernelIN5flash19enable_sm80_to_sm89INS1_16FlashAttnBwdSm80INS1_25CollectiveMainloopBwdSm80ILi2ELi2EN4cute5tupleIJNS5_1CILi128EEES8_NS7_ILi64EEEEEENS_6half_tEfNS_4arch4Sm80ELb0ELb1ELb1ELb1ELb0ELb0ELb0ELb0ELi2ELi4ELi4ELi4ELb0EEENS1_21CollectiveEpilogueBwdISA_SB_SD_Li256ELb1ELb0ELi2EEENS1_19SingleTileSchedulerILb1ELb0ELb0ELi128EEEEEEEEEvNT_6ParamsE) ;  /* 0xffff66b030007950 */ /* 0x000fea0003c3ffff */
        .type           $_ZN7cutlass13device_kernelIN5flash19enable_sm80_to_sm89INS1_16FlashAttnBwdSm80INS1_25CollectiveMainloopBwdSm80ILi2ELi2EN4cute5tupleIJNS5_1CILi128EEES8_NS7_ILi64EEEEEENS_6half_tEfNS_4arch4Sm80ELb0ELb1ELb1ELb1ELb0ELb0ELb0ELb0ELi2ELi4ELi4ELi4ELb0EEENS1_21CollectiveEpilogueBwdISA_SB_SD_Li256ELb1ELb0ELi2EEENS1_19SingleTileSchedulerILb1ELb0ELb0ELi128EEEEEEEEEvNT_6ParamsE$_ZN4cute3eso3ESOILb1ELb0EJNS_6LayoutINS_5tupleIJNS3_IJNS_1CILi8EEENS4_ILi1EEEEEENS4_ILi2EEEEEENS3_IJNS3_IJS6_NS4_ILi0EEEEEES5_EEEEEiEEC2ERKSD_RKi,@function
        .size           $_ZN7cutlass13device_kernelIN5flash19enable_sm80_to_sm89INS1_16FlashAttnBwdSm80INS1_25CollectiveMainloopBwdSm80ILi2ELi2EN4cute5tupleIJNS5_1CILi128EEES8_NS7_ILi64EEEEEENS_6half_tEfNS_4arch4Sm80ELb0ELb1ELb1ELb1ELb0ELb0ELb0ELb0ELi2ELi4ELi4ELi4ELb0EEENS1_21CollectiveEpilogueBwdISA_SB_SD_Li256ELb1ELb0ELi2EEENS1_19SingleTileSchedulerILb1ELb0ELb0ELi128EEEEEEEEEvNT_6ParamsE$_ZN4cute3eso3ESOILb1ELb0EJNS_6LayoutINS_5tupleIJNS3_IJNS_1CILi8EEENS4_ILi1EEEEEENS4_ILi2EEEEEENS3_IJNS3_IJS6_NS4_ILi0EEEEEES5_EEEEEiEEC2ERKSD_RKi,($_ZN7cutlass13device_kernelIN5flash19enable_sm80_to_sm89INS1_16FlashAttnBwdSm80INS1_25CollectiveMainloopBwdSm80ILi2ELi2EN4cute5tupleIJNS5_1CILi128EEES8_NS7_ILi64EEEEEENS_6half_tEfNS_4arch4Sm80ELb0ELb1ELb1ELb1ELb0ELb0ELb0ELb0ELi2ELi4ELi4ELi4ELb0EEENS1_21CollectiveEpilogueBwdISA_SB_SD_Li256ELb1ELb0ELi2EEENS1_19SingleTileSchedulerILb1ELb0ELb0ELi128EEEEEEEEEvNT_6ParamsE$_ZN4cute3eso3ESOILb1ELb0EJNS_6LayoutINS_5tupleIJNS3_IJNS_1CILi8EEENS4_ILi1EEEEEENS4_ILi2EEENS3_IJNS4_ILi4EEES8_EEEEEENS3_IJNS3_IJS6_NS4_ILi0EEEEEES5_NS3_IJNS4_ILi32EEENS4_ILi16EEEEEEEEEEENS_10ViewEngineIPN7cutlass6half_tEEEEEC2ERKSI_RKSN_ - $_ZN7cutlass13device_kernelIN5flash19enable_sm80_to_sm89INS1_16FlashAttnBwdSm80INS1_25CollectiveMainloopBwdSm80ILi2ELi2EN4cute5tupleIJNS5_1CILi128EEES8_NS7_ILi64EEEEEENS_6half_tEfNS_4arch4Sm80ELb0ELb1ELb1ELb1ELb0ELb0ELb0ELb0ELi2ELi4ELi4ELi4ELb0EEENS1_21CollectiveEpilogueBwdISA_SB_SD_Li256ELb1ELb0ELi2EEENS1_19SingleTileSchedulerILb1ELb0ELb0ELi128EEEEEEEEEvNT_6ParamsE$_ZN4cute3eso3ESOILb1ELb0EJNS_6LayoutINS_5tupleIJNS3_IJNS_1CILi8EEENS4_ILi1EEEEEENS4_ILi2EEEEEENS3_IJNS3_IJS6_NS4_ILi0EEEEEES5_EEEEEiEEC2ERKSD_RKi)
$_ZN7cutlass13device_kernelIN5flash19enable_sm80_to_sm89INS1_16FlashAttnBwdSm80INS1_25CollectiveMainloopBwdSm80ILi2ELi2EN4cute5tupleIJNS5_1CILi128EEES8_NS7_ILi64EEEEEENS_6half_tEfNS_4arch4Sm80ELb0ELb1ELb1ELb1ELb0ELb0ELb0ELb0ELi2ELi4ELi4ELi4ELb0EEENS1_21CollectiveEpilogueBwdISA_SB_SD_Li256ELb1ELb0ELi2EEENS1_19SingleTileSchedulerILb1ELb0ELb0ELi128EEEEEEEEEvNT_6ParamsE$_ZN4cute3eso3ESOILb1ELb0EJNS_6LayoutINS_5tupleIJNS3_IJNS_1CILi8EEENS4_ILi1EEEEEENS4_ILi2EEEEEENS3_IJNS3_IJS6_NS4_ILi0EEEEEES5_EEEEEiEEC2ERKSD_RKi:
[----:B------:R-:W-:Y:S02]  /*9950*/  IADD3 R2, R82, -c[0x0][0x20], RZ ;  /* 0x8000080052027a10 */ /* 0x000fe40007ffe0ff */
[----:B------:R-:W-:-:S03]  /*9960*/  MOV R39, 0x0 ;  /* 0x0000000000277802 */ /* 0x000fc60000000f00 */
[----:B------:R1:W-:Y:S01]  /*9970*/  STL [R2], R3 ;  /* 0x0000000302007387 */ /* 0x0003e20000100800 */
[----:B------:R-:W-:Y:S05]  /*9980*/  RET.REL.NODEC R38 `(_ZN7cutlass13device_kernelIN5flash19enable_sm80_to_sm89INS1_16FlashAttnBwdSm80INS1_25CollectiveMainloopBwdSm80ILi2ELi2EN4cute5tupleIJNS5_1CILi128EEES8_NS7_ILi64EEEEEENS_6half_tEfNS_4arch4Sm80ELb0ELb1ELb1ELb1ELb0ELb0ELb0ELb0ELi2ELi4ELi4ELi4ELb0EEENS1_21CollectiveEpilogueBwdISA_SB_SD_Li256ELb1ELb0ELi2EEENS1_19SingleTileSchedulerILb1ELb0ELb0ELi128EEEEEEEEEvNT_6ParamsE) ;  /* 0xffff667026007950 */ /* 0x000fea0003c3ffff */
        .type           $_ZN7cutlass13device_kernelIN5flash19enable_sm80_to_sm89INS1_16FlashAttnBwdSm80INS1_25CollectiveMainloopBwdSm80ILi2ELi2EN4cute5tupleIJNS5_1CILi128EEES8_NS7_ILi64EEEEEENS_6half_tEfNS_4arch4Sm80ELb0ELb1ELb1ELb1ELb0ELb0ELb0ELb0ELi2ELi4ELi4ELi4ELb0EEENS1_21CollectiveEpilogueBwdISA_SB_SD_Li256ELb1ELb0ELi2EEENS1_19SingleTileSchedulerILb1ELb0ELb0ELi128EEEEEEEEEvNT_6ParamsE$_ZN4cute3eso3ESOILb1ELb0EJNS_6LayoutINS_5tupleIJNS3_IJNS_1CILi8EEENS4_ILi1EEEEEENS4_ILi2EEENS3_IJNS4_ILi4EEES8_EEEEEENS3_IJNS3_IJS6_NS4_ILi0EEEEEES5_NS3_IJNS4_ILi32EEENS4_ILi16EEEEEEEEEEENS_10ViewEngineIPN7cutlass6half_tEEEEEC2ERKSI_RKSN_,@function
        .size           $_ZN7cutlass13device_kernelIN5flash19enable_sm80_to_sm89INS1_16FlashAttnBwdSm80INS1_25CollectiveMainloopBwdSm80ILi2ELi2EN4cute5tupleIJNS5_1CILi128EEES8_NS7_ILi64EEEEEENS_6half_tEfNS_4arch4Sm80ELb0ELb1ELb1ELb1ELb0ELb0ELb0ELb0ELi2ELi4ELi4ELi4ELb0EEENS1_21CollectiveEpilogueBwdISA_SB_SD_Li256ELb1ELb0ELi2EEENS1_19SingleTileSchedulerILb1ELb0ELb0ELi128EEEEEEEEEvNT_6ParamsE$_ZN4cute3eso3ESOILb1ELb0EJNS_6LayoutINS_5tupleIJNS3_IJNS_1CILi8EEENS4_ILi1EEEEEENS4_ILi2EEENS3_IJNS4_ILi4EEES8_EEEEEENS3_IJNS3_IJS6_NS4_ILi0EEEEEES5_NS3_IJNS4_ILi32EEENS4_ILi16EEEEEEEEEEENS_10ViewEngineIPN7cutlass6half_tEEEEEC2ERKSI_RKSN_,($_ZN7cutlass13device_kernelIN5flash19enable_sm80_to_sm89INS1_16FlashAttnBwdSm80INS1_25CollectiveMainloopBwdSm80ILi2ELi2EN4cute5tupleIJNS5_1CILi128EEES8_NS7_ILi64EEEEEENS_6half_tEfNS_4arch4Sm80ELb0ELb1ELb1ELb1ELb0ELb0ELb0ELb0ELi2ELi4ELi4ELi4ELb0EEENS1_21CollectiveEpilogueBwdISA_SB_SD_Li256ELb1ELb0ELi2EEENS1_19SingleTileSchedulerILb1ELb0ELb0ELi128EEEEEEEEEvNT_6ParamsE$_ZN4cute3eso3ESOILb1ELb0EJNS_6LayoutINS_5tupleIJNS3_IJNS_1CILi8EEENS4_ILi1EEEEEENS4_ILi2EEENS4_ILi4EEEEEENS3_IJNS3_IJS6_NS4_ILi0EEEEEES5_NS4_ILi16EEEEEEEENS_10ViewEngineIPN7cutlass6half_tEEEEEC2ERKSF_RKSK_ - $_ZN7cutlass13device_kernelIN5flash19enable_sm80_to_sm89INS1_16FlashAttnBwdSm80INS1_25CollectiveMainloopBwdSm80ILi2ELi2EN4cute5tupleIJNS5_1CILi128EEES8_NS7_ILi64EEEEEENS_6half_tEfNS_4arch4Sm80ELb0ELb1ELb1ELb1ELb0ELb0ELb0ELb0ELi2ELi4ELi4ELi4ELb0EEENS1_21CollectiveEpilogueBwdISA_SB_SD_Li256ELb1ELb0ELi2EEENS1_19SingleTileSchedulerILb1ELb0ELb0ELi128EEEEEEEEEvNT_6ParamsE$_ZN4cute3eso3ESOILb1ELb0EJNS_6LayoutINS_5tupleIJNS3_IJNS_1CILi8EEENS4_ILi1EEEEEENS4_ILi2EEENS3_IJNS4_ILi4EEES8_EEEEEENS3_IJNS3_IJS6_NS4_ILi0EEEEEES5_NS3_IJNS4_ILi32EEENS4_ILi16EEEEEEEEEEENS_10ViewEngineIPN7cutlass6half_tEEEEEC2ERKSI_RKSN_)
$_ZN7cutlass13device_kernelIN5flash19enable_sm80_to_sm89INS1_16FlashAttnBwdSm80INS1_25CollectiveMainloopBwdSm80ILi2ELi2EN4cute5tupleIJNS5_1CILi128EEES8_NS7_ILi64EEEEEENS_6half_tEfNS_4arch4Sm80ELb0ELb1ELb1ELb1ELb0ELb0ELb0ELb0ELi2ELi4ELi4ELi4ELb0EEENS1_21CollectiveEpilogueBwdISA_SB_SD_Li256ELb1ELb0ELi2EEENS1_19SingleTileSchedulerILb1ELb0ELb0ELi128EEEEEEEEEvNT_6ParamsE$_ZN4cute3eso3ESOILb1ELb0EJNS_6LayoutINS_5tupleIJNS3_IJNS_1CILi8EEENS4_ILi1EEEEEENS4_ILi2EEENS3_IJNS4_ILi4EEES8_EEEEEENS3_IJNS3_IJS6_NS4_ILi0EEEEEES5_NS3_IJNS4_ILi32EEENS4_ILi16EEEEEEEEEEENS_10ViewEngineIPN7cutlass6half_tEEEEEC2ERKSI_RKSN_:
[----:B------:R-:W-:Y:S02]  /*9990*/  IADD3 R2, R82, -c[0x0][0x20], RZ ;  /* 0x8000080052027a10 */ /* 0x000fe40007ffe0ff */
[----:B------:R-:W-:-:S03]  /*99a0*/  MOV R5, 0x0 ;  /* 0x0000000000057802 */ /* 0x000fc60000000f00 */
[----:B------:R1:W-:Y:S01]  /*99b0*/  STL.64 [R2], R10 ;  /* 0x0000000a02007387 */ /* 0x0003e20000100a00 */
[----:B------:R-:W-:Y:S05]  /*99c0*/  RET.REL.NODEC R4 `(_ZN7cutlass13device_kernelIN5flash19enable_sm80_to_sm89INS1_16FlashAttnBwdSm80INS1_25CollectiveMainloopBwdSm80ILi2ELi2EN4cute5tupleIJNS5_1CILi128EEES8_NS7_ILi64EEEEEENS_6half_tEfNS_4arch4Sm80ELb0ELb1ELb1ELb1ELb0ELb0ELb0ELb0ELi2ELi4ELi4ELi4ELb0EEENS1_21CollectiveEpilogueBwdISA_SB_SD_Li256ELb1ELb0ELi2EEENS1_19SingleTileSchedulerILb1ELb0ELb0ELi128EEEEEEEEEvNT_6ParamsE) ;  /* 0xffff663004007950 */ /* 0x000fea0003c3ffff */
        .type           $_ZN7cutlass13device_kernelIN5flash19enable_sm80_to_sm89INS1_16FlashAttnBwdSm80INS1_25CollectiveMainloopBwdSm80ILi2ELi2EN4cute5tupleIJNS5_1CILi128EEES8_NS7_ILi64EEEEEENS_6half_tEfNS_4arch4Sm80ELb0ELb1ELb1ELb1ELb0ELb0ELb0ELb0ELi2ELi4ELi4ELi4ELb0EEENS1_21CollectiveEpilogueBwdISA_SB_SD_Li256ELb1ELb0ELi2EEENS1_19SingleTileSchedulerILb1ELb0ELb0ELi128EEEEEEEEEvNT_6ParamsE$_ZN4cute3eso3ESOILb1ELb0EJNS_6LayoutINS_5tupleIJNS3_IJNS_1CILi8EEENS4_ILi1EEEEEENS4_ILi2EEENS4_ILi4EEEEEENS3_IJNS3_IJS6_NS4_ILi0EEEEEES5_NS4_ILi16EEEEEEEENS_10ViewEngineIPN7cutlass6half_tEEEEEC2ERKSF_RKSK_,@function
        .size           $_ZN7cutlass13device_kernelIN5flash19enable_sm80_to_sm89INS1_16FlashAttnBwdSm80INS1_25CollectiveMainloopBwdSm80ILi2ELi2EN4cute5tupleIJNS5_1CILi128EEES8_NS7_ILi64EEEEEENS_6half_tEfNS_4arch4Sm80ELb0ELb1ELb1ELb1ELb0ELb0ELb0ELb0ELi2ELi4ELi4ELi4ELb0EEENS1_21CollectiveEpilogueBwdISA_SB_SD_Li256ELb1ELb0ELi2EEENS1_19SingleTileSchedulerILb1ELb0ELb0ELi128EEEEEEEEEvNT_6ParamsE$_ZN4cute3eso3ESOILb1ELb0EJNS_6LayoutINS_5tupleIJNS3_IJNS_1CILi8EEENS4_ILi1EEEEEENS4_ILi2EEENS4_ILi4EEEEEENS3_IJNS3_IJS6_NS4_ILi0EEEEEES5_NS4_ILi16EEEEEEEENS_10ViewEngineIPN7cutlass6half_tEEEEEC2ERKSF_RKSK_,($_ZN7cutlass13device_kernelIN5flash19enable_sm80_to_sm89INS1_16FlashAttnBwdSm80INS1_25CollectiveMainloopBwdSm80ILi2ELi2EN4cute5tupleIJNS5_1CILi128EEES8_NS7_ILi64EEEEEENS_6half_tEfNS_4arch4Sm80ELb0ELb1ELb1ELb1ELb0ELb0ELb0ELb0ELi2ELi4ELi4ELi4ELb0EEENS1_21CollectiveEpilogueBwdISA_SB_SD_Li256ELb1ELb0ELi2EEENS1_19SingleTileSchedulerILb1ELb0ELb0ELi128EEEEEEEEEvNT_6ParamsE$_ZN4cute3eso3ESOILb1ELb0EJNS_6LayoutINS_5tupleIJNS3_IJNS_1CILi8EEENS4_ILi1EEEEEENS4_ILi2EEES5_EEENS3_IJNS3_IJS6_NS4_ILi0EEEEEENS4_ILi64EEES5_EEEEENS_10ViewEngineIPN7cutlass6half_tEEEEEC2ERKSE_RKSJ_ - $_ZN7cutlass13device_kernelIN5flash19enable_sm80_to_sm89INS1_16FlashAttnBwdSm80INS1_25CollectiveMainloopBwdSm80ILi2ELi2EN4cute5tupleIJNS5_1CILi128EEES8_NS7_ILi64EEEEEENS_6half_tEfNS_4arch4Sm80ELb0ELb1ELb1ELb1ELb0ELb0ELb0ELb0ELi2ELi4ELi4ELi4ELb0EEENS1_21CollectiveEpilogueBwdISA_SB_SD_Li256ELb1ELb0ELi2EEENS1_19SingleTileSchedulerILb1ELb0ELb0ELi128EEEEEEEEEvNT_6ParamsE$_ZN4cute3eso3ESOILb1ELb0EJNS_6LayoutINS_5tupleIJNS3_IJNS_1CILi8EEENS4_ILi1EEEEEENS4_ILi2EEENS4_ILi4EEEEEENS3_IJNS3_IJS6_NS4_ILi0EEEEEES5_NS4_ILi16EEEEEEEENS_10ViewEngineIPN7cutlass6half_tEEEEEC2ERKSF_RKSK_)
$_ZN7cutlass13device_kernelIN5flash19enable_sm80_to_sm89INS1_16FlashAttnBwdSm80INS1_25CollectiveMainloopBwdSm80ILi2ELi2EN4cute5tupleIJNS5_1CILi128EEES8_NS7_ILi64EEEEEENS_6half_tEfNS_4arch4Sm80ELb0ELb1ELb1ELb1ELb0ELb0ELb0ELb0ELi2ELi4ELi4ELi4ELb0EEENS1_21CollectiveEpilogueBwdISA_SB_SD_Li256ELb1ELb0ELi2EEENS1_19SingleTileSchedulerILb1ELb0ELb0ELi128EEEEEEEEEvNT_6ParamsE$_ZN4cute3eso3ESOILb1ELb0EJNS_6LayoutINS_5tupleIJNS3_IJNS_1CILi8EEENS4_ILi1EEEEEENS4_ILi2EEENS4_ILi4EEEEEENS3_IJNS3_IJS6_NS4_ILi0EEEEEES5_NS4_ILi16EEEEEEEENS_10ViewEngineIPN7cutlass6half_tEEEEEC2ERKSF_RKSK_:
[----:B------:R-:W-:Y:S01]  /*99d0*/  IADD3 R2, R60, -c[0x0][0x20], RZ ;  /* 0x800008003c027a10 */ /* 0x000fe20007ffe0ff */
[----:B------:R-:W-:Y:S01]  /*99e0*/  IMAD.MOV.U32 R7, RZ, RZ, R3 ;  /* 0x000000ffff077224 */ /* 0x000fe200078e0003 */
[----:B------:R-:W-:-:S04]  /*99f0*/  MOV R5, 0x0 ;  /* 0x0000000000057802 */ /* 0x000fc80000000f00 */
[----:B------:R1:W-:Y:S01]  /*9a00*/  STL.64 [R2], R6 ;  /* 0x0000000602007387 */ /* 0x0003e20000100a00 */
[----:B------:R-:W-:Y:S05]  /*9a10*/  RET.REL.NODEC R4 `(_ZN7cutlass13device_kernelIN5flash19enable_sm80_to_sm89INS1_16FlashAttnBwdSm80INS1_25CollectiveMainloopBwdSm80ILi2ELi2EN4cute5tupleIJNS5_1CILi128EEES8_NS7_ILi64EEEEEENS_6half_tEfNS_4arch4Sm80ELb0ELb1ELb1ELb1ELb0ELb0ELb0ELb0ELi2ELi4ELi4ELi4ELb0EEENS1_21CollectiveEpilogueBwdISA_SB_SD_Li256ELb1ELb0ELi2EEENS1_19SingleTileSchedulerILb1ELb0ELb0ELi128EEEEEEEEEvNT_6ParamsE) ;  /* 0xffff65e004007950 */ /* 0x000fea0003c3ffff */
        .type           $_ZN7cutlass13device_kernelIN5flash19enable_sm80_to_sm89INS1_16FlashAttnBwdSm80INS1_25CollectiveMainloopBwdSm80ILi2ELi2EN4cute5tupleIJNS5_1CILi128EEES8_NS7_ILi64EEEEEENS_6half_tEfNS_4arch4Sm80ELb0ELb1ELb1ELb1ELb0ELb0ELb0ELb0ELi2ELi4ELi4ELi4ELb0EEENS1_21CollectiveEpilogueBwdISA_SB_SD_Li256ELb1ELb0ELi2EEENS1_19SingleTileSchedulerILb1ELb0ELb0ELi128EEEEEEEEEvNT_6ParamsE$_ZN4cute3eso3ESOILb1ELb0EJNS_6LayoutINS_5tupleIJNS3_IJNS_1CILi8EEENS4_ILi1EEEEEENS4_ILi2EEES5_EEENS3_IJNS3_IJS6_NS4_ILi0EEEEEENS4_ILi64EEES5_EEEEENS_10ViewEngineIPN7cutlass6half_tEEEEEC2ERKSE_RKSJ_,@function
        .size           $_ZN7cutlass13device_kernelIN5flash19enable_sm80_to_sm89INS1_16FlashAttnBwdSm80INS1_25CollectiveMainloopBwdSm80ILi2ELi2EN4cute5tupleIJNS5_1CILi128EEES8_NS7_ILi64EEEEEENS_6half_tEfNS_4arch4Sm80ELb0ELb1ELb1ELb1ELb0ELb0ELb0ELb0ELi2ELi4ELi4ELi4ELb0EEENS1_21CollectiveEpilogueBwdISA_SB_SD_Li256ELb1ELb0ELi2EEENS1_19SingleTileSchedulerILb1ELb0ELb0ELi128EEEEEEEEEvNT_6ParamsE$_ZN4cute3eso3ESOILb1ELb0EJNS_6LayoutINS_5tupleIJNS3_IJNS_1CILi8EEENS4_ILi1EEEEEENS4_ILi2EEES5_EEENS3_IJNS3_IJS6_NS4_ILi0EEEEEENS4_ILi64EEES5_EEEEENS_10ViewEngineIPN7cutlass6half_tEEEEEC2ERKSE_RKSJ_,($_ZN7cutlass13device_kernelIN5flash19enable_sm80_to_sm89INS1_16FlashAttnBwdSm80INS1_25CollectiveMainloopBwdSm80ILi2ELi2EN4cute5tupleIJNS5_1CILi128EEES8_NS7_ILi64EEEEEENS_6half_tEfNS_4arch4Sm80ELb0ELb1ELb1ELb1ELb0ELb0ELb0ELb0ELi2ELi4ELi4ELi4ELb0EEENS1_21CollectiveEpilogueBwdISA_SB_SD_Li256ELb1ELb0ELi2EEENS1_19SingleTileSchedulerILb1ELb0ELb0ELi128EEEEEEEEEvNT_6ParamsE$_ZN4cute3eso3ESOILb1ELb0EJNS_6LayoutINS_5tupleIJNS3_IJNS_1CILi8EEENS4_ILi1EEEEEENS4_ILi4EEEEEENS3_IJNS3_IJS6_NS4_ILi0EEEEEENS4_ILi2048EEEEEEEENS_10ViewEngineINS_8smem_ptrIPN7cutlass6half_tEEEEEEEC2ERKSE_RKSL_ - $_ZN7cutlass13device_kernelIN5flash19enable_sm80_to_sm89INS1_16FlashAttnBwdSm80INS1_25CollectiveMainloopBwdSm80ILi2ELi2EN4cute5tupleIJNS5_1CILi128EEES8_NS7_ILi64EEEEEENS_6half_tEfNS_4arch4Sm80ELb0ELb1ELb1ELb1ELb0ELb0ELb0ELb0ELi2ELi4ELi4ELi4ELb0EEENS1_21CollectiveEpilogueBwdISA_SB_SD_Li256ELb1ELb0ELi2EEENS1_19SingleTileSchedulerILb1ELb0ELb0ELi128EEEEEEEEEvNT_6ParamsE$_ZN4cute3eso3ESOILb1ELb0EJNS_6LayoutINS_5tupleIJNS3_IJNS_1CILi8EEENS4_ILi1EEEEEENS4_ILi2EEES5_EEENS3_IJNS3_IJS6_NS4_ILi0EEEEEENS4_ILi64EEES5_EEEEENS_10ViewEngineIPN7cutlass6half_tEEEEEC2ERKSE_RKSJ_)
$_ZN7cutlass13device_kernelIN5flash19enable_sm80_to_sm89INS1_16FlashAttnBwdSm80INS1_25CollectiveMainloopBwdSm80ILi2ELi2EN4cute5tupleIJNS5_1CILi128EEES8_NS7_ILi64EEEEEENS_6half_tEfNS_4arch4Sm80ELb0ELb1ELb1ELb1ELb0ELb0ELb0ELb0ELi2ELi4ELi4ELi4ELb0EEENS1_21CollectiveEpilogueBwdISA_SB_SD_Li256ELb1ELb0ELi2EEENS1_19SingleTileSchedulerILb1ELb0ELb0ELi128EEEEEEEEEvNT_6ParamsE$_ZN4cute3eso3ESOILb1ELb0EJNS_6LayoutINS_5tupleIJNS3_IJNS_1CILi8EEENS4_ILi1EEEEEENS4_ILi2EEES5_EEENS3_IJNS3_IJS6_NS4_ILi0EEEEEENS4_ILi64EEES5_EEEEENS_10ViewEngineIPN7cutlass6half_tEEEEEC2ERKSE_RKSJ_:
[----:B------:R-:W-:Y:S01]  /*9a20*/  IADD3 R2, R60, -c[0x0][0x20], RZ ;  /* 0x800008003c027a10 */ /* 0x000fe20007ffe0ff */
[----:B------:R-:W-:Y:S01]  /*9a30*/  IMAD.MOV.U32 R13, RZ, RZ, R3 ;  /* 0x000000ffff0d7224 */ /* 0x000fe200078e0003 */
[----:B------:R-:W-:-:S04]  /*9a40*/  MOV R11, 0x0 ;  /* 0x00000000000b7802 */ /* 0x000fc80000000f00 */
[----:B------:R1:W-:Y:S01]  /*9a50*/  STL.64 [R2], R12 ;  /* 0x0000000c02007387 */ /* 0x0003e20000100a00 */
[----:B------:R-:W-:Y:S05]  /*9a60*/  RET.REL.NODEC R10 `(_ZN7cutlass13device_kernelIN5flash19enable_sm80_to_sm89INS1_16FlashAttnBwdSm80INS1_25CollectiveMainloopBwdSm80ILi2ELi2EN4cute5tupleIJNS5_1CILi128EEES8_NS7_ILi64EEEEEENS_6half_tEfNS_4arch4Sm80ELb0ELb1ELb1ELb1ELb0ELb0ELb0ELb0ELi2ELi4ELi4ELi4ELb0EEENS1_21CollectiveEpilogueBwdISA_SB_SD_Li256ELb1ELb0ELi2EEENS1_19SingleTileSchedulerILb1ELb0ELb0ELi128EEEEEEEEEvNT_6ParamsE) ;  /* 0xffff65900a007950 */ /* 0x000fea0003c3ffff */
        .type           $_ZN7cutlass13device_kernelIN5flash19enable_sm80_to_sm89INS1_16FlashAttnBwdSm80INS1_25CollectiveMainloopBwdSm80ILi2ELi2EN4cute5tupleIJNS5_1CILi128EEES8_NS7_ILi64EEEEEENS_6half_tEfNS_4arch4Sm80ELb0ELb1ELb1ELb1ELb0ELb0ELb0ELb0ELi2ELi4ELi4ELi4ELb0EEENS1_21CollectiveEpilogueBwdISA_SB_SD_Li256ELb1ELb0ELi2EEENS1_19SingleTileSchedulerILb1ELb0ELb0ELi128EEEEEEEEEvNT_6ParamsE$_ZN4cute3eso3ESOILb1ELb0EJNS_6LayoutINS_5tupleIJNS3_IJNS_1CILi8EEENS4_ILi1EEEEEENS4_ILi4EEEEEENS3_IJNS3_IJS6_NS4_ILi0EEEEEENS4_ILi2048EEEEEEEENS_10ViewEngineINS_8smem_ptrIPN7cutlass6half_tEEEEEEEC2ERKSE_RKSL_,@function
        .size           $_ZN7cutlass13device_kernelIN5flash19enable_sm80_to_sm89INS1_16FlashAttnBwdSm80INS1_25CollectiveMainloopBwdSm80ILi2ELi2EN4cute5tupleIJNS5_1CILi128EEES8_NS7_ILi64EEEEEENS_6half_tEfNS_4arch4Sm80ELb0ELb1ELb1ELb1ELb0ELb0ELb0ELb0ELi2ELi4ELi4ELi4ELb0EEENS1_21CollectiveEpilogueBwdISA_SB_SD_Li256ELb1ELb0ELi2EEENS1_19SingleTileSchedulerILb1ELb0ELb0ELi128EEEEEEEEEvNT_6ParamsE$_ZN4cute3eso3ESOILb1ELb0EJNS_6LayoutINS_5tupleIJNS3_IJNS_1CILi8EEENS4_ILi1EEEEEENS4_ILi4EEEEEENS3_IJNS3_IJS6_NS4_ILi0EEEEEENS4_ILi2048EEEEEEEENS_10ViewEngineINS_8smem_ptrIPN7cutlass6half_tEEEEEEEC2ERKSE_RKSL_,($_ZN7cutlass13device_kernelIN5flash19enable_sm80_to_sm89INS1_16FlashAttnBwdSm80INS1_25CollectiveMainloopBwdSm80ILi2ELi2EN4cute5tupleIJNS5_1CILi128EEES8_NS7_ILi64EEEEEENS_6half_tEfNS_4arch4Sm80ELb0ELb1ELb1ELb1ELb0ELb0ELb0ELb0ELi2ELi4ELi4ELi4ELb0EEENS1_21CollectiveEpilogueBwdISA_SB_SD_Li256ELb1ELb0ELi2EEENS1_19SingleTileSchedulerILb1ELb0ELb0ELi128EEEEEEEEEvNT_6ParamsE$_ZN4cute3eso3ESOILb1ELb0EJNS_6LayoutINS_5tupleIJNS3_IJNS_1CILi8EEENS4_ILi1EEEEEENS4_ILi4EEEEEENS3_IJNS3_IJS6_NS4_ILi0EEEEEENS4_ILi2048EEEEEEEEiEEC2ERKSE_RKi - $_ZN7cutlass13device_kernelIN5flash19enable_sm80_to_sm89INS1_16FlashAttnBwdSm80INS1_25CollectiveMainloopBwdSm80ILi2ELi2EN4cute5tupleIJNS5_1CILi128EEES8_NS7_ILi64EEEEEENS_6half_tEfNS_4arch4Sm80ELb0ELb1ELb1ELb1ELb0ELb0ELb0ELb0ELi2ELi4ELi4ELi4ELb0EEENS1_21CollectiveEpilogueBwdISA_SB_SD_Li256ELb1ELb0ELi2EEENS1_19SingleTileSchedulerILb1ELb0ELb0ELi128EEEEEEEEEvNT_6ParamsE$_ZN4cute3eso3ESOILb1ELb0EJNS_6LayoutINS_5tupleIJNS3_IJNS_1CILi8EEENS4_ILi1EEEEEENS4_ILi4EEEEEENS3_IJNS3_IJS6_NS4_ILi0EEEEEENS4_ILi2048EEEEEEEENS_10ViewEngineINS_8smem_ptrIPN7cutlass6half_tEEEEEEEC2ERKSE_RKSL_)
$_ZN7cutlass13device_kernelIN5flash19enable_sm80_to_sm89INS1_16FlashAttnBwdSm80INS1_25CollectiveMainloopBwdSm80ILi2ELi2EN4cute5tupleIJNS5_1CILi128EEES8_NS7_ILi64EEEEEENS_6half_tEfNS_4arch4Sm80ELb0ELb1ELb1ELb1ELb0ELb0ELb0ELb0ELi2ELi4ELi4ELi4ELb0EEENS1_21CollectiveEpilogueBwdISA_SB_SD_Li256ELb1ELb0ELi2EEENS1_19SingleTileSchedulerILb1ELb0ELb0ELi128EEEEEEEEEvNT_6ParamsE$_ZN4cute3eso3ESOILb1ELb0EJNS_6LayoutINS_5tupleIJNS3_IJNS_1CILi8EEENS4_ILi1EEEEEENS4_ILi4EEEEEENS3_IJNS3_IJS6_NS4_ILi0EEEEEENS4_ILi2048EEEEEEEENS_10ViewEngineINS_8smem_ptrIPN7cutlass6half_tEEEEEEEC2ERKSE_RKSL_:
[----:B------:R-:W-:Y:S02]  /*9a70*/  IADD3 R14, R60, -c[0x0][0x20], RZ ;  /* 0x800008003c0e7a10 */ /* 0x000fe40007ffe0ff */
[----:B------:R-:W-:-:S03]  /*9a80*/  MOV R17, 0x0 ;  /* 0x0000000000117802 */ /* 0x000fc60000000f00 */
[----:B------:R1:W-:Y:S01]  /*9a90*/  STL.64 [R14], R2 ;  /* 0x000000020e007387 */ /* 0x0003e20000100a00 */
[----:B------:R-:W-:Y:S05]  /*9aa0*/  RET.REL.NODEC R16 `(_ZN7cutlass13device_kernelIN5flash19enable_sm80_to_sm89INS1_16FlashAttnBwdSm80INS1_25CollectiveMainloopBwdSm80ILi2ELi2EN4cute5tupleIJNS5_1CILi128EEES8_NS7_ILi64EEEEEENS_6half_tEfNS_4arch4Sm80ELb0ELb1ELb1ELb1ELb0ELb0ELb0ELb0ELi2ELi4ELi4ELi4ELb0EEENS1_21CollectiveEpilogueBwdISA_SB_SD_Li256ELb1ELb0ELi2EEENS1_19SingleTileSchedulerILb1ELb0ELb0ELi128EEEEEEEEEvNT_6ParamsE) ;  /* 0xffff655010007950 */ /* 0x000fea0003c3ffff */
        .type           $_ZN7cutlass13device_kernelIN5flash19enable_sm80_to_sm89INS1_16FlashAttnBwdSm80INS1_25CollectiveMainloopBwdSm80ILi2ELi2EN4cute5tupleIJNS5_1CILi128EEES8_NS7_ILi64EEEEEENS_6half_tEfNS_4arch4Sm80ELb0ELb1ELb1ELb1ELb0ELb0ELb0ELb0ELi2ELi4ELi4ELi4ELb0EEENS1_21CollectiveEpilogueBwdISA_SB_SD_Li256ELb1ELb0ELi2EEENS1_19SingleTileSchedulerILb1ELb0ELb0ELi128EEEEEEEEEvNT_6ParamsE$_ZN4cute3eso3ESOILb1ELb0EJNS_6LayoutINS_5tupleIJNS3_IJNS_1CILi8EEENS4_ILi1EEEEEENS4_ILi4EEEEEENS3_IJNS3_IJS6_NS4_ILi0EEEEEENS4_ILi2048EEEEEEEEiEEC2ERKSE_RKi,@function
        .size           $_ZN7cutlass13device_kernelIN5flash19enable_sm80_to_sm89INS1_16FlashAttnBwdSm80INS1_25CollectiveMainloopBwdSm80ILi2ELi2EN4cute5tupleIJNS5_1CILi128EEES8_NS7_ILi64EEEEEENS_6half_tEfNS_4arch4Sm80ELb0ELb1ELb1ELb1ELb0ELb0ELb0ELb0ELi2ELi4ELi4ELi4ELb0EEENS1_21CollectiveEpilogueBwdISA_SB_SD_Li256ELb1ELb0ELi2EEENS1_19SingleTileSchedulerILb1ELb0ELb0ELi128EEEEEEEEEvNT_6ParamsE$_ZN4cute3eso3ESOILb1ELb0EJNS_6LayoutINS_5tupleIJNS3_IJNS_1CILi8EEENS4_ILi1EEEEEENS4_ILi4EEEEEENS3_IJNS3_IJS6_NS4_ILi0EEEEEENS4_ILi2048EEEEEEEEiEEC2ERKSE_RKi,($_ZN7cutlass13device_kernelIN5flash19enable_sm80_to_sm89INS1_16FlashAttnBwdSm80INS1_25CollectiveMainloopBwdSm80ILi2ELi2EN4cute5tupleIJNS5_1CILi128EEES8_NS7_ILi64EEEEEENS_6half_tEfNS_4arch4Sm80ELb0ELb1ELb1ELb1ELb0ELb0ELb0ELb0ELi2ELi4ELi4ELi4ELb0EEENS1_21CollectiveEpilogueBwdISA_SB_SD_Li256ELb1ELb0ELi2EEENS1_19SingleTileSchedulerILb1ELb0ELb0ELi128EEEEEEEEEvNT_6ParamsE$_ZN4cute3eso3ESOILb1ELb0EJNS_6LayoutINS_5tupleIJNS3_IJNS_1CILi8EEENS4_ILi1EEEEEENS4_ILi4EEEEEENS3_IJNS3_IJS6_NS4_ILi0EEEEEES5_EEEEENS_10ViewEngineIPN7cutlass6half_tEEEEEC2ERKSD_RKSI_ - $_ZN7cutlass13device_kernelIN5flash19enable_sm80_to_sm89INS1_16FlashAttnBwdSm80INS1_25CollectiveMainloopBwdSm80ILi2ELi2EN4cute5tupleIJNS5_1CILi128EEES8_NS7_ILi64EEEEEENS_6half_tEfNS_4arch4Sm80ELb0ELb1ELb1ELb1ELb0ELb0ELb0ELb0ELi2ELi4ELi4ELi4ELb0EEENS1_21CollectiveEpilogueBwdISA_SB_SD_Li256ELb1ELb0ELi2EEENS1_19SingleTileSchedulerILb1ELb0ELb0ELi128EEEEEEEEEvNT_6ParamsE$_ZN4cute3eso3ESOILb1ELb0EJNS_6LayoutINS_5tupleIJNS3_IJNS_1CILi8EEENS4_ILi1EEEEEENS4_ILi4EEEEEENS3_IJNS3_IJS6_NS4_ILi0EEEEEENS4_ILi2048EEEEEEEEiEEC2ERKSE_RKi)
$_ZN7cutlass13device_kernelIN5flash19enable_sm80_to_sm89INS1_16FlashAttnBwdSm80INS1_25CollectiveMainloopBwdSm80ILi2ELi2EN4cute5tupleIJNS5_1CILi128EEES8_NS7_ILi64EEEEEENS_6half_tEfNS_4arch4Sm80ELb0ELb1ELb1ELb1ELb0ELb0ELb0ELb0ELi2ELi4ELi4ELi4ELb0EEENS1_21CollectiveEpilogueBwdISA_SB_SD_Li256ELb1ELb0ELi2EEENS1_19SingleTileSchedulerILb1ELb0ELb0ELi128EEEEEEEEEvNT_6ParamsE$_ZN4cute3eso3ESOILb1ELb0EJNS_6LayoutINS_5tupleIJNS3_IJNS_1CILi8EEENS4_ILi1EEEEEENS4_ILi4EEEEEENS3_IJNS3_IJS6_NS4_ILi0EEEEEENS4_ILi2048EEEEEEEEiEEC2ERKSE_RKi:
[----:B------:R-:W-:Y:S02]  /*9ab0*/  IADD3 R2, R60, -c[0x0][0x20], RZ ;  /* 0x800008003c027a10 */ /* 0x000fe40007ffe0ff */
[----:B------:R-:W-:-:S03]  /*9ac0*/  MOV R13, 0x0 ;  /* 0x00000000000d7802 */ /* 0x000fc60000000f00 */
[----:B------:R1:W-:Y:S01]  /*9ad0*/  STL [R2], R3 ;  /* 0x0000000302007387 */ /* 0x0003e20000100800 */
[----:B------:R-:W-:Y:S05]  /*9ae0*/  RET.REL.NODEC R12 `(_ZN7cutlass13device_kernelIN5flash19enable_sm80_to_sm89INS1_16FlashAttnBwdSm80INS1_25CollectiveMainloopBwdSm80ILi2ELi2EN4cute5tupleIJNS5_1CILi128EEES8_NS7_ILi64EEEEEENS_6half_tEfNS_4arch4Sm80ELb0ELb1ELb1ELb1ELb0ELb0ELb0ELb0ELi2ELi4ELi4ELi4ELb0EEENS1_21CollectiveEpilogueBwdISA_SB_SD_Li256ELb1ELb0ELi2EEENS1_19SingleTileSchedulerILb1ELb0ELb0ELi128EEEEEEEEEvNT_6ParamsE) ;  /* 0xffff65100c007950 */ /* 0x000fea0003c3ffff */
        .type           $_ZN7cutlass13device_kernelIN5flash19enable_sm80_to_sm89INS1_16FlashAttnBwdSm80INS1_25CollectiveMainloopBwdSm80ILi2ELi2EN4cute5tupleIJNS5_1CILi128EEES8_NS7_ILi64EEEEEENS_6half_tEfNS_4arch4Sm80ELb0ELb1ELb1ELb1ELb0ELb0ELb0ELb0ELi2ELi4ELi4ELi4ELb0EEENS1_21CollectiveEpilogueBwdISA_SB_SD_Li256ELb1ELb0ELi2EEENS1_19SingleTileSchedulerILb1ELb0ELb0ELi128EEEEEEEEEvNT_6ParamsE$_ZN4cute3eso3ESOILb1ELb0EJNS_6LayoutINS_5tupleIJNS3_IJNS_1CILi8EEENS4_ILi1EEEEEENS4_ILi4EEEEEENS3_IJNS3_IJS6_NS4_ILi0EEEEEES5_EEEEENS_10ViewEngineIPN7cutlass6half_tEEEEEC2ERKSD_RKSI_,@function
        .size           $_ZN7cutlass13device_kernelIN5flash19enable_sm80_to_sm89INS1_16FlashAttnBwdSm80INS1_25CollectiveMainloopBwdSm80ILi2ELi2EN4cute5tupleIJNS5_1CILi128EEES8_NS7_ILi64EEEEEENS_6half_tEfNS_4arch4Sm80ELb0ELb1ELb1ELb1ELb0ELb0ELb0ELb0ELi2ELi4ELi4ELi4ELb0EEENS1_21CollectiveEpilogueBwdISA_SB_SD_Li256ELb1ELb0ELi2EEENS1_19SingleTileSchedulerILb1ELb0ELb0ELi128EEEEEEEEEvNT_6ParamsE$_ZN4cute3eso3ESOILb1ELb0EJNS_6LayoutINS_5tupleIJNS3_IJNS_1CILi8EEENS4_ILi1EEEEEENS4_ILi4EEEEEENS3_IJNS3_IJS6_NS4_ILi0EEEEEES5_EEEEENS_10ViewEngineIPN7cutlass6half_tEEEEEC2ERKSD_RKSI_,($_ZN7cutlass13device_kernelIN5flash19enable_sm80_to_sm89INS1_16FlashAttnBwdSm80INS1_25CollectiveMainloopBwdSm80ILi2ELi2EN4cute5tupleIJNS5_1CILi128EEES8_NS7_ILi64EEEEEENS_6half_tEfNS_4arch4Sm80ELb0ELb1ELb1ELb1ELb0ELb0ELb0ELb0ELi2ELi4ELi4ELi4ELb0EEENS1_21CollectiveEpilogueBwdISA_SB_SD_Li256ELb1ELb0ELi2EEENS1_19SingleTileSchedulerILb1ELb0ELb0ELi128EEEEEEEEEvNT_6ParamsE$_ZN4cute3eso3ESOILb1ELb0EJNS_6LayoutINS_5tupleIJNS3_IJNS_1CILi8EEENS4_ILi1EEEEEENS4_ILi4EEEEEENS3_IJNS3_IJS6_NS4_ILi0EEEEEES5_EEEEEiEEC2ERKSD_RKi - $_ZN7cutlass13device_kernelIN5flash19enable_sm80_to_sm89INS1_16FlashAttnBwdSm80INS1_25CollectiveMainloopBwdSm80ILi2ELi2EN4cute5tupleIJNS5_1CILi128EEES8_NS7_ILi64EEEEEENS_6half_tEfNS_4arch4Sm80ELb0ELb1ELb1ELb1ELb0ELb0ELb0ELb0ELi2ELi4ELi4ELi4ELb0EEENS1_21CollectiveEpilogueBwdISA_SB_SD_Li256ELb1ELb0ELi2EEENS1_19SingleTileSchedulerILb1ELb0ELb0ELi128EEEEEEEEEvNT_6ParamsE$_ZN4cute3eso3ESOILb1ELb0EJNS_6LayoutINS_5tupleIJNS3_IJNS_1CILi8EEENS4_ILi1EEEEEENS4_ILi4EEEEEENS3_IJNS3_IJS6_NS4_ILi0EEEEEES5_EEEEENS_10ViewEngineIPN7cutlass6half_tEEEEEC2ERKSD_RKSI_)
$_ZN7cutlass13device_kernelIN5flash19enable_sm80_to_sm89INS1_16FlashAttnBwdSm80INS1_25CollectiveMainloopBwdSm80ILi2ELi2EN4cute5tupleIJNS5_1CILi128EEES8_NS7_ILi64EEEEEENS_6half_tEfNS_4arch4Sm80ELb0ELb1ELb1ELb1ELb0ELb0ELb0ELb0ELi2ELi4ELi4ELi4ELb0EEENS1_21CollectiveEpilogueBwdISA_SB_SD_Li256ELb1ELb0ELi2EEENS1_19SingleTileSchedulerILb1ELb0ELb0ELi128EEEEEEEEEvNT_6ParamsE$_ZN4cute3eso3ESOILb1ELb0EJNS_6LayoutINS_5tupleIJNS3_IJNS_1CILi8EEENS4_ILi1EEEEEENS4_ILi4EEEEEENS3_IJNS3_IJS6_NS4_ILi0EEEEEES5_EEEEENS_10ViewEngineIPN7cutlass6half_tEEEEEC2ERKSD_RKSI_:
[----:B------:R-:W-:Y:S01]  /*9af0*/  IADD3 R13, R60, -c[0x0][0x20], RZ ;  /* 0x800008003c0d7a10 */ /* 0x000fe20007ffe0ff */
[----:B------:R-:W-:Y:S01]  /*9b00*/  IMAD.MOV.U32 R16, RZ, RZ, R12 ;  /* 0x000000ffff107224 */ /* 0x000fe200078e000c */
[----:B------:R-:W-:Y:S01]  /*9b10*/  MOV R17, R15 ;  /* 0x0000000f00117202 */ /* 0x000fe20000000f00 */
[----:B------:R-:W-:-:S04]  /*9b20*/  IMAD.MOV.U32 R15, RZ, RZ, 0x0 ;  /* 0x00000000ff0f7424 */ /* 0x000fc800078e00ff */
[----:B------:R1:W-:Y:S01]  /*9b30*/  STL.64 [R13], R16 ;  /* 0x000000100d007387 */ /* 0x0003e20000100a00 */
[----:B------:R-:W-:Y:S05]  /*9b40*/  RET.REL.NODEC R14 `(_ZN7cutlass13device_kernelIN5flash19enable_sm80_to_sm89INS1_16FlashAttnBwdSm80INS1_25CollectiveMainloopBwdSm80ILi2ELi2EN4cute5tupleIJNS5_1CILi128EEES8_NS7_ILi64EEEEEENS_6half_tEfNS_4arch4Sm80ELb0ELb1ELb1ELb1ELb0ELb0ELb0ELb0ELi2ELi4ELi4ELi4ELb0EEENS1_21CollectiveEpilogueBwdISA_SB_SD_Li256ELb1ELb0ELi2EEENS1_19SingleTileSchedulerILb1ELb0ELb0ELi128EEEEEEEEEvNT_6ParamsE) ;  /* 0xffff64b00e007950 */ /* 0x000fea0003c3ffff */
        .type           $_ZN7cutlass13device_kernelIN5flash19enable_sm80_to_sm89INS1_16FlashAttnBwdSm80INS1_25CollectiveMainloopBwdSm80ILi2ELi2EN4cute5tupleIJNS5_1CILi128EEES8_NS7_ILi64EEEEEENS_6half_tEfNS_4arch4Sm80ELb0ELb1ELb1ELb1ELb0ELb0ELb0ELb0ELi2ELi4ELi4ELi4ELb0EEENS1_21CollectiveEpilogueBwdISA_SB_SD_Li256ELb1ELb0ELi2EEENS1_19SingleTileSchedulerILb1ELb0ELb0ELi128EEEEEEEEEvNT_6ParamsE$_ZN4cute3eso3ESOILb1ELb0EJNS_6LayoutINS_5tupleIJNS3_IJNS_1CILi8EEENS4_ILi1EEEEEENS4_ILi4EEEEEENS3_IJNS3_IJS6_NS4_ILi0EEEEEES5_EEEEEiEEC2ERKSD_RKi,@function
        .size           $_ZN7cutlass13device_kernelIN5flash19enable_sm80_to_sm89INS1_16FlashAttnBwdSm80INS1_25CollectiveMainloopBwdSm80ILi2ELi2EN4cute5tupleIJNS5_1CILi128EEES8_NS7_ILi64EEEEEENS_6half_tEfNS_4arch4Sm80ELb0ELb1ELb1ELb1ELb0ELb0ELb0ELb0ELi2ELi4ELi4ELi4ELb0EEENS1_21CollectiveEpilogueBwdISA_SB_SD_Li256ELb1ELb0ELi2EEENS1_19SingleTileSchedulerILb1ELb0ELb0ELi128EEEEEEEEEvNT_6ParamsE$_ZN4cute3eso3ESOILb1ELb0EJNS_6LayoutINS_5tupleIJNS3_IJNS_1CILi8EEENS4_ILi1EEEEEENS4_ILi4EEEEEENS3_IJNS3_IJS6_NS4_ILi0EEEEEES5_EEEEEiEEC2ERKSD_RKi,($_ZN7cutlass13device_kernelIN5flash19enable_sm80_to_sm89INS1_16FlashAttnBwdSm80INS1_25CollectiveMainloopBwdSm80ILi2ELi2EN4cute5tupleIJNS5_1CILi128EEES8_NS7_ILi64EEEEEENS_6half_tEfNS_4arch4Sm80ELb0ELb1ELb1ELb1ELb0ELb0ELb0ELb0ELi2ELi4ELi4ELi4ELb0EEENS1_21CollectiveEpilogueBwdISA_SB_SD_Li256ELb1ELb0ELi2EEENS1_19SingleTileSchedulerILb1ELb0ELb0ELi128EEEEEEEEEvNT_6ParamsE$_ZN4cute3eso3ESOILb1ELb0EJNS_6LayoutINS_5tupleIJNS3_IJNS_1CILi8EEENS4_ILi1EEEEEENS4_ILi4EEES8_EEENS3_IJNS3_IJS6_NS4_ILi0EEEEEES5_NS4_ILi32EEEEEEEENS_10ViewEngineIPN7cutlass6half_tEEEEEC2ERKSE_RKSJ_ - $_ZN7cutlass13device_kernelIN5flash19enable_sm80_to_sm89INS1_16FlashAttnBwdSm80INS1_25CollectiveMainloopBwdSm80ILi2ELi2EN4cute5tupleIJNS5_1CILi128EEES8_NS7_ILi64EEEEEENS_6half_tEfNS_4arch4Sm80ELb0ELb1ELb1ELb1ELb0ELb0ELb0ELb0ELi2ELi4ELi4ELi4ELb0EEENS1_21CollectiveEpilogueBwdISA_SB_SD_Li256ELb1ELb0ELi2EEENS1_19SingleTileSchedulerILb1ELb0ELb0ELi128EEEEEEEEEvNT_6ParamsE$_ZN4cute3eso3ESOILb1ELb0EJNS_6LayoutINS_5tupleIJNS3_IJNS_1CILi8EEENS4_ILi1EEEEEENS4_ILi4EEEEEENS3_IJNS3_IJS6_NS4_ILi0EEEEEES5_EEEEEiEEC2ERKSD_RKi)
$_ZN7cutlass13device_kernelIN5flash19enable_sm80_to_sm89INS1_16FlashAttnBwdSm80INS1_25CollectiveMainloopBwdSm80ILi2ELi2EN4cute5tupleIJNS5_1CILi128EEES8_NS7_ILi64EEEEEENS_6half_tEfNS_4arch4Sm80ELb0ELb1ELb1ELb1ELb0ELb0ELb0ELb0ELi2ELi4ELi4ELi4ELb0EEENS1_21CollectiveEpilogueBwdISA_SB_SD_Li256ELb1ELb0ELi2EEENS1_19SingleTileSchedulerILb1ELb0ELb0ELi128EEEEEEEEEvNT_6ParamsE$_ZN4cute3eso3ESOILb1ELb0EJNS_6LayoutINS_5tupleIJNS3_IJNS_1CILi8EEENS4_ILi1EEEEEENS4_ILi4EEEEEENS3_IJNS3_IJS6_NS4_ILi0EEEEEES5_EEEEEiEEC2ERKSD_RKi:
[----:B------:R-:W-:Y:S02]  /*9b50*/  IADD3 R2, R60, -c[0x0][0x20], RZ ;  /* 0x800008003c027a10 */ /* 0x000fe40007ffe0ff */
[----:B------:R-:W-:-:S03]  /*9b60*/  MOV R13, 0x0 ;  /* 0x00000000000d7802 */ /* 0x000fc60000000f00 */
[----:B------:R1:W-:Y:S01]  /*9b70*/  STL [R2], R3 ;  /* 0x0000000302007387 */ /* 0x0003e20000100800 */
[----:B------:R-:W-:Y:S05]  /*9b80*/  RET.REL.NODEC R12 `(_ZN7cutlass13device_kernelIN5flash19enable_sm80_to_sm89INS1_16FlashAttnBwdSm80INS1_25CollectiveMainloopBwdSm80ILi2ELi2EN4cute5tupleIJNS5_1CILi128EEES8_NS7_ILi64EEEEEENS_6half_tEfNS_4arch4Sm80ELb0ELb1ELb1ELb1ELb0ELb0ELb0ELb0ELi2ELi4ELi4ELi4ELb0EEENS1_21CollectiveEpilogueBwdISA_SB_SD_Li256ELb1ELb0ELi2EEENS1_19SingleTileSchedulerILb1ELb0ELb0ELi128EEEEEEEEEvNT_6ParamsE) ;  /* 0xffff64700c007950 */ /* 0x000fea0003c3ffff */
        .type           $_ZN7cutlass13device_kernelIN5flash19enable_sm80_to_sm89INS1_16FlashAttnBwdSm80INS1_25CollectiveMainloopBwdSm80ILi2ELi2EN4cute5tupleIJNS5_1CILi128EEES8_NS7_ILi64EEEEEENS_6half_tEfNS_4arch4Sm80ELb0ELb1ELb1ELb1ELb0ELb0ELb0ELb0ELi2ELi4ELi4ELi4ELb0EEENS1_21CollectiveEpilogueBwdISA_SB_SD_Li256ELb1ELb0ELi2EEENS1_19SingleTileSchedulerILb1ELb0ELb0ELi128EEEEEEEEEvNT_6ParamsE$_ZN4cute3eso3ESOILb1ELb0EJNS_6LayoutINS_5tupleIJNS3_IJNS_1CILi8EEENS4_ILi1EEEEEENS4_ILi4EEES8_EEENS3_IJNS3_IJS6_NS4_ILi0EEEEEES5_NS4_ILi32EEEEEEEENS_10ViewEngineIPN7cutlass6half_tEEEEEC2ERKSE_RKSJ_,@function
        .size           $_ZN7cutlass13device_kernelIN5flash19enable_sm80_to_sm89INS1_16FlashAttnBwdSm80INS1_25CollectiveMainloopBwdSm80ILi2ELi2EN4cute5tupleIJNS5_1CILi128EEES8_NS7_ILi64EEEEEENS_6half_tEfNS_4arch4Sm80ELb0ELb1ELb1ELb1ELb0ELb0ELb0ELb0ELi2ELi4ELi4ELi4ELb0EEENS1_21CollectiveEpilogueBwdISA_SB_SD_Li256ELb1ELb0ELi2EEENS1_19SingleTileSchedulerILb1ELb0ELb0ELi128EEEEEEEEEvNT_6ParamsE$_ZN4cute3eso3ESOILb1ELb0EJNS_6LayoutINS_5tupleIJNS3_IJNS_1CILi8EEENS4_ILi1EEEEEENS4_ILi4EEES8_EEENS3_IJNS3_IJS6_NS4_ILi0EEEEEES5_NS4_ILi32EEEEEEEENS_10ViewEngineIPN7cutlass6half_tEEEEEC2ERKSE_RKSJ_,($_ZN7cutlass13device_kernelIN5flash19enable_sm80_to_sm89INS1_16FlashAttnBwdSm80INS1_25CollectiveMainloopBwdSm80ILi2ELi2EN4cute5tupleIJNS5_1CILi128EEES8_NS7_ILi64EEEEEENS_6half_tEfNS_4arch4Sm80ELb0ELb1ELb1ELb1ELb0ELb0ELb0ELb0ELi2ELi4ELi4ELi4ELb0EEENS1_21CollectiveEpilogueBwdISA_SB_SD_Li256ELb1ELb0ELi2EEENS1_19SingleTileSchedulerILb1ELb0ELb0ELi128EEEEEEEEEvNT_6ParamsE$_ZN4cute3eso3ESOILb1ELb0EJNS_6LayoutINS_5tupleIJNS_1CILi1EEENS3_IJNS4_ILi2EEES6_EEEEEENS3_IJNS4_ILi0EEENS3_IJNS4_ILi8EEENS4_ILi64EEEEEEEEEEENS_10ViewEngineINS_8smem_ptrIPfEEEEEEC2ERKSE_RKSJ_ - $_ZN7cutlass13device_kernelIN5flash19enable_sm80_to_sm89INS1_16FlashAttnBwdSm80INS1_25CollectiveMainloopBwdSm80ILi2ELi2EN4cute5tupleIJNS5_1CILi128EEES8_NS7_ILi64EEEEEENS_6half_tEfNS_4arch4Sm80ELb0ELb1ELb1ELb1ELb0ELb0ELb0ELb0ELi2ELi4ELi4ELi4ELb0EEENS1_21CollectiveEpilogueBwdISA_SB_SD_Li256ELb1ELb0ELi2EEENS1_19SingleTileSchedulerILb1ELb0ELb0ELi128EEEEEEEEEvNT_6ParamsE$_ZN4cute3eso3ESOILb1ELb0EJNS_6LayoutINS_5tupleIJNS3_IJNS_1CILi8EEENS4_ILi1EEEEEENS4_ILi4EEES8_EEENS3_IJNS3_IJS6_NS4_ILi0EEEEEES5_NS4_ILi32EEEEEEEENS_10ViewEngineIPN7cutlass6half_tEEEEEC2ERKSE_RKSJ_)
$_ZN7cutlass13device_kernelIN5flash19enable_sm80_to_sm89INS1_16FlashAttnBwdSm80INS1_25CollectiveMainloopBwdSm80ILi2ELi2EN4cute5tupleIJNS5_1CILi128EEES8_NS7_ILi64EEEEEENS_6half_tEfNS_4arch4Sm80ELb0ELb1ELb1ELb1ELb0ELb0ELb0ELb0ELi2ELi4ELi4ELi4ELb0EEENS1_21CollectiveEpilogueBwdISA_SB_SD_Li256ELb1ELb0ELi2EEENS1_19SingleTileSchedulerILb1ELb0ELb0ELi128EEEEEEEEEvNT_6ParamsE$_ZN4cute3eso3ESOILb1ELb0EJNS_6LayoutINS_5tupleIJNS3_IJNS_1CILi8EEENS4_ILi1EEEEEENS4_ILi4EEES8_EEENS3_IJNS3_IJS6_NS4_ILi0EEEEEES5_NS4_ILi32EEEEEEEENS_10ViewEngineIPN7cutlass6half_tEEEEEC2ERKSE_RKSJ_:
[----:B------:R-:W-:Y:S01]  /*9b90*/  IADD3 R2, R60, -c[0x0][0x20], RZ ;  /* 0x800008003c027a10 */ /* 0x000fe20007ffe0ff */
[----:B------:R-:W-:Y:S01]  /*9ba0*/  IMAD.MOV.U32 R7, RZ, RZ, R3 ;  /* 0x000000ffff077224 */ /* 0x000fe200078e0003 */
[----:B------:R-:W-:-:S04]  /*9bb0*/  MOV R5, 0x0 ;  /* 0x0000000000057802 */ /* 0x000fc80000000f00 */
[----:B------:R1:W-:Y:S01]  /*9bc0*/  STL.64 [R2], R6 ;  /* 0x0000000602007387 */ /* 0x0003e20000100a00 */
[----:B------:R-:W-:Y:S05]  /*9bd0*/  RET.REL.NODEC R4 `(_ZN7cutlass13device_kernelIN5flash19enable_sm80_to_sm89INS1_16FlashAttnBwdSm80INS1_25CollectiveMainloopBwdSm80ILi2ELi2EN4cute5tupleIJNS5_1CILi128EEES8_NS7_ILi64EEEEEENS_6half_tEfNS_4arch4Sm80ELb0ELb1ELb1ELb1ELb0ELb0ELb0ELb0ELi2ELi4ELi4ELi4ELb0EEENS1_21CollectiveEpilogueBwdISA_SB_SD_Li256ELb1ELb0ELi2EEENS1_19SingleTileSchedulerILb1ELb0ELb0ELi128EEEEEEEEEvNT_6ParamsE) ;  /* 0xffff642004007950 */ /* 0x000fea0003c3ffff */
        .type           $_ZN7cutlass13device_kernelIN5flash19enable_sm80_to_sm89INS1_16FlashAttnBwdSm80INS1_25CollectiveMainloopBwdSm80ILi2ELi2EN4cute5tupleIJNS5_1CILi128EEES8_NS7_ILi64EEEEEENS_6half_tEfNS_4arch4Sm80ELb0ELb1ELb1ELb1ELb0ELb0ELb0ELb0ELi2ELi4ELi4ELi4ELb0EEENS1_21CollectiveEpilogueBwdISA_SB_SD_Li256ELb1ELb0ELi2EEENS1_19SingleTileSchedulerILb1ELb0ELb0ELi128EEEEEEEEEvNT_6ParamsE$_ZN4cute3eso3ESOILb1ELb0EJNS_6LayoutINS_5tupleIJNS_1CILi1EEENS3_IJNS4_ILi2EEES6_EEEEEENS3_IJNS4_ILi0EEENS3_IJNS4_ILi8EEENS4_ILi64EEEEEEEEEEENS_10ViewEngineINS_8smem_ptrIPfEEEEEEC2ERKSE_RKSJ_,@function
        .size           $_ZN7cutlass13device_kernelIN5flash19enable_sm80_to_sm89INS1_16FlashAttnBwdSm80INS1_25CollectiveMainloopBwdSm80ILi2ELi2EN4cute5tupleIJNS5_1CILi128EEES8_NS7_ILi64EEEEEENS_6half_tEfNS_4arch4Sm80ELb0ELb1ELb1ELb1ELb0ELb0ELb0ELb0ELi2ELi4ELi4ELi4ELb0EEENS1_21CollectiveEpilogueBwdISA_SB_SD_Li256ELb1ELb0ELi2EEENS1_19SingleTileSchedulerILb1ELb0ELb0ELi128EEEEEEEEEvNT_6ParamsE$_ZN4cute3eso3ESOILb1ELb0EJNS_6LayoutINS_5tupleIJNS_1CILi1EEENS3_IJNS4_ILi2EEES6_EEEEEENS3_IJNS4_ILi0EEENS3_IJNS4_ILi8EEENS4_ILi64EEEEEEEEEEENS_10ViewEngineINS_8smem_ptrIPfEEEEEEC2ERKSE_RKSJ_,($_ZN7cutlass13device_kernelIN5flash19enable_sm80_to_sm89INS1_16FlashAttnBwdSm80INS1_25CollectiveMainloopBwdSm80ILi2ELi2EN4cute5tupleIJNS5_1CILi128EEES8_NS7_ILi64EEEEEENS_6half_tEfNS_4arch4Sm80ELb0ELb1ELb1ELb1ELb0ELb0ELb0ELb0ELi2ELi4ELi4ELi4ELb0EEENS1_21CollectiveEpilogueBwdISA_SB_SD_Li256ELb1ELb0ELi2EEENS1_19SingleTileSchedulerILb1ELb0ELb0ELi128EEEEEEEEEvNT_6ParamsE$_ZN4cute3eso3ESOILb1ELb0EJNS_6LayoutINS_5tupleIJNS_1CILi1EEENS4_ILi4EEEEEENS3_IJNS4_ILi0EEES5_EEEEENS_10ViewEngineIPfEEEEC2ERKSA_RKSD_ - $_ZN7cutlass13device_kernelIN5flash19enable_sm80_to_sm89INS1_16FlashAttnBwdSm80INS1_25CollectiveMainloopBwdSm80ILi2ELi2EN4cute5tupleIJNS5_1CILi128EEES8_NS7_ILi64EEEEEENS_6half_tEfNS_4arch4Sm80ELb0ELb1ELb1ELb1ELb0ELb0ELb0ELb0ELi2ELi4ELi4ELi4ELb0EEENS1_21CollectiveEpilogueBwdISA_SB_SD_Li256ELb1ELb0ELi2EEENS1_19SingleTileSchedulerILb1ELb0ELb0ELi128EEEEEEEEEvNT_6ParamsE$_ZN4cute3eso3ESOILb1ELb0EJNS_6LayoutINS_5tupleIJNS_1CILi1EEENS3_IJNS4_ILi2EEES6_EEEEEENS3_IJNS4_ILi0EEENS3_IJNS4_ILi8EEENS4_ILi64EEEEEEEEEEENS_10ViewEngineINS_8smem_ptrIPfEEEEEEC2ERKSE_RKSJ_)
$_ZN7cutlass13device_kernelIN5flash19enable_sm80_to_sm89INS1_16FlashAttnBwdSm80INS1_25CollectiveMainloopBwdSm80ILi2ELi2EN4cute5tupleIJNS5_1CILi128EEES8_NS7_ILi64EEEEEENS_6half_tEfNS_4arch4Sm80ELb0ELb1ELb1ELb1ELb0ELb0ELb0ELb0ELi2ELi4ELi4ELi4ELb0EEENS1_21CollectiveEpilogueBwdISA_SB_SD_Li256ELb1ELb0ELi2EEENS1_19SingleTileSchedulerILb1ELb0ELb0ELi128EEEEEEEEEvNT_6ParamsE$_ZN4cute3eso3ESOILb1ELb0EJNS_6LayoutINS_5tupleIJNS_1CILi1EEENS3_IJNS4_ILi2EEES6_EEEEEENS3_IJNS4_ILi0EEENS3_IJNS4_ILi8EEENS4_ILi64EEEEEEEEEEENS_10ViewEngineINS_8smem_ptrIPfEEEEEEC2ERKSE_RKSJ_:
[----:B------:R-:W-:Y:S01]  /*9be0*/  IADD3 R5, R60, -c[0x0][0x20], RZ ;  /* 0x800008003c057a10 */ /* 0x000fe20007ffe0ff */
[----:B------:R-:W-:Y:S01]  /*9bf0*/  IMAD.MOV.U32 R10, RZ, RZ, R4 ;  /* 0x000000ffff0a7224 */ /* 0x000fe200078e0004 */
[----:B------:R-:W-:Y:S01]  /*9c00*/  MOV R11, R9 ;  /* 0x00000009000b7202 */ /* 0x000fe20000000f00 */
[----:B------:R-:W-:-:S04]  /*9c10*/  IMAD.MOV.U32 R9, RZ, RZ, 0x0 ;  /* 0x00000000ff097424 */ /* 0x000fc800078e00ff */
[----:B------:R1:W-:Y:S01]  /*9c20*/  STL.64 [R5], R10 ;  /* 0x0000000a05007387 */ /* 0x0003e20000100a00 */
[----:B------:R-:W-:Y:S05]  /*9c30*/  RET.REL.NODEC R8 `(_ZN7cutlass13device_kernelIN5flash19enable_sm80_to_sm89INS1_16FlashAttnBwdSm80INS1_25CollectiveMainloopBwdSm80ILi2ELi2EN4cute5tupleIJNS5_1CILi128EEES8_NS7_ILi64EEEEEENS_6half_tEfNS_4arch4Sm80ELb0ELb1ELb1ELb1ELb0ELb0ELb0ELb0ELi2ELi4ELi4ELi4ELb0EEENS1_21CollectiveEpilogueBwdISA_SB_SD_Li256ELb1ELb0ELi2EEENS1_19SingleTileSchedulerILb1ELb0ELb0ELi128EEEEEEEEEvNT_6ParamsE) ;  /* 0xffff63c008007950 */ /* 0x000fea0003c3ffff */
        .type           $_ZN7cutlass13device_kernelIN5flash19enable_sm80_to_sm89INS1_16FlashAttnBwdSm80INS1_25CollectiveMainloopBwdSm80ILi2ELi2EN4cute5tupleIJNS5_1CILi128EEES8_NS7_ILi64EEEEEENS_6half_tEfNS_4arch4Sm80ELb0ELb1ELb1ELb1ELb0ELb0ELb0ELb0ELi2ELi4ELi4ELi4ELb0EEENS1_21CollectiveEpilogueBwdISA_SB_SD_Li256ELb1ELb0ELi2EEENS1_19SingleTileSchedulerILb1ELb0ELb0ELi128EEEEEEEEEvNT_6ParamsE$_ZN4cute3eso3ESOILb1ELb0EJNS_6LayoutINS_5tupleIJNS_1CILi1EEENS4_ILi4EEEEEENS3_IJNS4_ILi0EEES5_EEEEENS_10ViewEngineIPfEEEEC2ERKSA_RKSD_,@function
        .size           $_ZN7cutlass13device_kernelIN5flash19enable_sm80_to_sm89INS1_16FlashAttnBwdSm80INS1_25CollectiveMainloopBwdSm80ILi2ELi2EN4cute5tupleIJNS5_1CILi128EEES8_NS7_ILi64EEEEEENS_6half_tEfNS_4arch4Sm80ELb0ELb1ELb1ELb1ELb0ELb0ELb0ELb0ELi2ELi4ELi4ELi4ELb0EEENS1_21CollectiveEpilogueBwdISA_SB_SD_Li256ELb1ELb0ELi2EEENS1_19SingleTileSchedulerILb1ELb0ELb0ELi128EEEEEEEEEvNT_6ParamsE$_ZN4cute3eso3ESOILb1ELb0EJNS_6LayoutINS_5tupleIJNS_1CILi1EEENS4_ILi4EEEEEENS3_IJNS4_ILi0EEES5_EEEEENS_10ViewEngineIPfEEEEC2ERKSA_RKSD_,($_ZN7cutlass13device_kernelIN5flash19enable_sm80_to_sm89INS1_16FlashAttnBwdSm80INS1_25CollectiveMainloopBwdSm80ILi2ELi2EN4cute5tupleIJNS5_1CILi128EEES8_NS7_ILi64EEEEEENS_6half_tEfNS_4arch4Sm80ELb0ELb1ELb1ELb1ELb0ELb0ELb0ELb0ELi2ELi4ELi4ELi4ELb0EEENS1_21CollectiveEpilogueBwdISA_SB_SD_Li256ELb1ELb0ELi2EEENS1_19SingleTileSchedulerILb1ELb0ELb0ELi128EEEEEEEEEvNT_6ParamsE$_ZN4cute3eso3ESOILb1ELb0EJNS_6LayoutINS_5tupleIJNS_1CILi4EEEEEENS3_IJNS4_ILi1EEEEEEEENS_10ViewEngineIPfEEEEC2ERKS9_RKSC_ - $_ZN7cutlass13device_kernelIN5flash19enable_sm80_to_sm89INS1_16FlashAttnBwdSm80INS1_25CollectiveMainloopBwdSm80ILi2ELi2EN4cute5tupleIJNS5_1CILi128EEES8_NS7_ILi64EEEEEENS_6half_tEfNS_4arch4Sm80ELb0ELb1ELb1ELb1ELb0ELb0ELb0ELb0ELi2ELi4ELi4ELi4ELb0EEENS1_21CollectiveEpilogueBwdISA_SB_SD_Li256ELb1ELb0ELi2EEENS1_19SingleTileSchedulerILb1ELb0ELb0ELi128EEEEEEEEEvNT_6ParamsE$_ZN4cute3eso3ESOILb1ELb0EJNS_6LayoutINS_5tupleIJNS_1CILi1EEENS4_ILi4EEEEEENS3_IJNS4_ILi0EEES5_EEEEENS_10ViewEngineIPfEEEEC2ERKSA_RKSD_)
$_ZN7cutlass13device_kernelIN5flash19enable_sm80_to_sm89INS1_16FlashAttnBwdSm80INS1_25CollectiveMainloopBwdSm80ILi2ELi2EN4cute5tupleIJNS5_1CILi128EEES8_NS7_ILi64EEEEEENS_6half_tEfNS_4arch4Sm80ELb0ELb1ELb1ELb1ELb0ELb0ELb0ELb0ELi2ELi4ELi4ELi4ELb0EEENS1_21CollectiveEpilogueBwdISA_SB_SD_Li256ELb1ELb0ELi2EEENS1_19SingleTileSchedulerILb1ELb0ELb0ELi128EEEEEEEEEvNT_6ParamsE$_ZN4cute3eso3ESOILb1ELb0EJNS_6LayoutINS_5tupleIJNS_1CILi1EEENS4_ILi4EEEEEENS3_IJNS4_ILi0EEES5_EEEEENS_10ViewEngineIPfEEEEC2ERKSA_RKSD_:
[----:B------:R-:W-:Y:S01]  /*9c40*/  IADD3 R3, R60, -c[0x0][0x20], RZ ;  /* 0x800008003c037a10 */ /* 0x000fe20007ffe0ff */
[----:B------:R-:W-:Y:S01]  /*9c50*/  IMAD.MOV.U32 R10, RZ, RZ, R6 ;  /* 0x000000ffff0a7224 */ /* 0x000fe200078e0006 */
[----:B------:R-:W-:Y:S01]  /*9c60*/  MOV R11, R7 ;  /* 0x00000007000b7202 */ /* 0x000fe20000000f00 */
[----:B------:R-:W-:-:S04]  /*9c70*/  IMAD.MOV.U32 R9, RZ, RZ, 0x0 ;  /* 0x00000000ff097424 */ /* 0x000fc800078e00ff */
[----:B------:R1:W-:Y:S01]  /*9c80*/  STL.64 [R3], R10 ;  /* 0x0000000a03007387 */ /* 0x0003e20000100a00 */
[----:B------:R-:W-:Y:S05]  /*9c90*/  RET.REL.NODEC R8 `(_ZN7cutlass13device_kernelIN5flash19enable_sm80_to_sm89INS1_16FlashAttnBwdSm80INS1_25CollectiveMainloopBwdSm80ILi2ELi2EN4cute5tupleIJNS5_1CILi128EEES8_NS7_ILi64EEEEEENS_6half_tEfNS_4arch4Sm80ELb0ELb1ELb1ELb1ELb0ELb0ELb0ELb0ELi2ELi4ELi4ELi4ELb0EEENS1_21CollectiveEpilogueBwdISA_SB_SD_Li256ELb1ELb0ELi2EEENS1_19SingleTileSchedulerILb1ELb0ELb0ELi128EEEEEEEEEvNT_6ParamsE) ;  /* 0xffff636008007950 */ /* 0x000fea0003c3ffff */
        .type           $_ZN7cutlass13device_kernelIN5flash19enable_sm80_to_sm89INS1_16FlashAttnBwdSm80INS1_25CollectiveMainloopBwdSm80ILi2ELi2EN4cute5tupleIJNS5_1CILi128EEES8_NS7_ILi64EEEEEENS_6half_tEfNS_4arch4Sm80ELb0ELb1ELb1ELb1ELb0ELb0ELb0ELb0ELi2ELi4ELi4ELi4ELb0EEENS1_21CollectiveEpilogueBwdISA_SB_SD_Li256ELb1ELb0ELi2EEENS1_19SingleTileSchedulerILb1ELb0ELb0ELi128EEEEEEEEEvNT_6ParamsE$_ZN4cute3eso3ESOILb1ELb0EJNS_6LayoutINS_5tupleIJNS_1CILi4EEEEEENS3_IJNS4_ILi1EEEEEEEENS_10ViewEngineIPfEEEEC2ERKS9_RKSC_,@function
        .size           $_ZN7cutlass13device_kernelIN5flash19enable_sm80_to_sm89INS1_16FlashAttnBwdSm80INS1_25CollectiveMainloopBwdSm80ILi2ELi2EN4cute5tupleIJNS5_1CILi128EEES8_NS7_ILi64EEEEEENS_6half_tEfNS_4arch4Sm80ELb0ELb1ELb1ELb1ELb0ELb0ELb0ELb0ELi2ELi4ELi4ELi4ELb0EEENS1_21CollectiveEpilogueBwdISA_SB_SD_Li256ELb1ELb0ELi2EEENS1_19SingleTileSchedulerILb1ELb0ELb0ELi128EEEEEEEEEvNT_6ParamsE$_ZN4cute3eso3ESOILb1ELb0EJNS_6LayoutINS_5tupleIJNS_1CILi4EEEEEENS3_IJNS4_ILi1EEEEEEEENS_10ViewEngineIPfEEEEC2ERKS9_RKSC_,($_ZN7cutlass13device_kernelIN5flash19enable_sm80_to_sm89INS1_16FlashAttnBwdSm80INS1_25CollectiveMainloopBwdSm80ILi2ELi2EN4cute5tupleIJNS5_1CILi128EEES8_NS7_ILi64EEEEEENS_6half_tEfNS_4arch4Sm80ELb0ELb1ELb1ELb1ELb0ELb0ELb0ELb0ELi2ELi4ELi4ELi4ELb0EEENS1_21CollectiveEpilogueBwdISA_SB_SD_Li256ELb1ELb0ELi2EEENS1_19SingleTileSchedulerILb1ELb0ELb0ELi128EEEEEEEEEvNT_6ParamsE$_ZN4cute5tupleIJNS0_IJNS0_IJNS0_IJNS_1CILi8EEENS1_ILi1EEEEEENS0_IJS3_S3_EEEEEENS0_IJS3_NS1_ILi2EEEEEEEEENS0_IJNS0_IJNS0_IJS3_NS1_ILi0EEEEEENS0_IJSA_SA_EEEEEENS0_IJSA_iEEEEEEEEC2ERKS9_RKSF_ - $_ZN7cutlass13device_kernelIN5flash19enable_sm80_to_sm89INS1_16FlashAttnBwdSm80INS1_25CollectiveMainloopBwdSm80ILi2ELi2EN4cute5tupleIJNS5_1CILi128EEES8_NS7_ILi64EEEEEENS_6half_tEfNS_4arch4Sm80ELb0ELb1ELb1ELb1ELb0ELb0ELb0ELb0ELi2ELi4ELi4ELi4ELb0EEENS1_21CollectiveEpilogueBwdISA_SB_SD_Li256ELb1ELb0ELi2EEENS1_19SingleTileSchedulerILb1ELb0ELb0ELi128EEEEEEEEEvNT_6ParamsE$_ZN4cute3eso3ESOILb1ELb0EJNS_6LayoutINS_5tupleIJNS_1CILi4EEEEEENS3_IJNS4_ILi1EEEEEEEENS_10ViewEngineIPfEEEEC2ERKS9_RKSC_)
$_ZN7cutlass13device_kernelIN5flash19enable_sm80_to_sm89INS1_16FlashAttnBwdSm80INS1_25CollectiveMainloopBwdSm80ILi2ELi2EN4cute5tupleIJNS5_1CILi128EEES8_NS7_ILi64EEEEEENS_6half_tEfNS_4arch4Sm80ELb0ELb1ELb1ELb1ELb0ELb0ELb0ELb0ELi2ELi4ELi4ELi4ELb0EEENS1_21CollectiveEpilogueBwdISA_SB_SD_Li256ELb1ELb0ELi2EEENS1_19SingleTileSchedulerILb1ELb0ELb0ELi128EEEEEEEEEvNT_6ParamsE$_ZN4cute3eso3ESOILb1ELb0EJNS_6LayoutINS_5tupleIJNS_1CILi4EEEEEENS3_IJNS4_ILi1EEEEEEEENS_10ViewEngineIPfEEEEC2ERKS9_RKSC_:
[----:B------:R-:W-:Y:S01]  /*9ca0*/  IADD3 R3, R60, -c[0x0][0x20], RZ ;  /* 0x800008003c037a10 */ /* 0x000fe20007ffe0ff */
[----:B------:R-:W-:Y:S01]  /*9cb0*/  IMAD.MOV.U32 R5, RZ, RZ, R7 ;  /* 0x000000ffff057224 */ /* 0x000fe200078e0007 */
[----:B------:R-:W-:-:S04]  /*9cc0*/  MOV R9, 0x0 ;  /* 0x0000000000097802 */ /* 0x000fc80000000f00 */
[----:B------:R1:W-:Y:S01]  /*9cd0*/  STL.64 [R3], R4 ;  /* 0x0000000403007387 */ /* 0x0003e20000100a00 */
[----:B------:R-:W-:Y:S05]  /*9ce0*/  RET.REL.NODEC R8 `(_ZN7cutlass13device_kernelIN5flash19enable_sm80_to_sm89INS1_16FlashAttnBwdSm80INS1_25CollectiveMainloopBwdSm80ILi2ELi2EN4cute5tupleIJNS5_1CILi128EEES8_NS7_ILi64EEEEEENS_6half_tEfNS_4arch4Sm80ELb0ELb1ELb1ELb1ELb0ELb0ELb0ELb0ELi2ELi4ELi4ELi4ELb0EEENS1_21CollectiveEpilogueBwdISA_SB_SD_Li256ELb1ELb0ELi2EEENS1_19SingleTileSchedulerILb1ELb0ELb0ELi128EEEEEEEEEvNT_6ParamsE) ;  /* 0xffff631008007950 */ /* 0x000fea0003c3ffff */
        .type           $_ZN7cutlass13device_kernelIN5flash19enable_sm80_to_sm89INS1_16FlashAttnBwdSm80INS1_25CollectiveMainloopBwdSm80ILi2ELi2EN4cute5tupleIJNS5_1CILi128EEES8_NS7_ILi64EEEEEENS_6half_tEfNS_4arch4Sm80ELb0ELb1ELb1ELb1ELb0ELb0ELb0ELb0ELi2ELi4ELi4ELi4ELb0EEENS1_21CollectiveEpilogueBwdISA_SB_SD_Li256ELb1ELb0ELi2EEENS1_19SingleTileSchedulerILb1ELb0ELb0ELi128EEEEEEEEEvNT_6ParamsE$_ZN4cute5tupleIJNS0_IJNS0_IJNS0_IJNS_1CILi8EEENS1_ILi1EEEEEENS0_IJS3_S3_EEEEEENS0_IJS3_NS1_ILi2EEEEEEEEENS0_IJNS0_IJNS0_IJS3_NS1_ILi0EEEEEENS0_IJSA_SA_EEEEEENS0_IJSA_iEEEEEEEEC2ERKS9_RKSF_,@function
        .size           $_ZN7cutlass13device_kernelIN5flash19enable_sm80_to_sm89INS1_16FlashAttnBwdSm80INS1_25CollectiveMainloopBwdSm80ILi2ELi2EN4cute5tupleIJNS5_1CILi128EEES8_NS7_ILi64EEEEEENS_6half_tEfNS_4arch4Sm80ELb0ELb1ELb1ELb1ELb0ELb0ELb0ELb0ELi2ELi4ELi4ELi4ELb0EEENS1_21CollectiveEpilogueBwdISA_SB_SD_Li256ELb1ELb0ELi2EEENS1_19SingleTileSchedulerILb1ELb0ELb0ELi128EEEEEEEEEvNT_6ParamsE$_ZN4cute5tupleIJNS0_IJNS0_IJNS0_IJNS_1CILi8EEENS1_ILi1EEEEEENS0_IJS3_S3_EEEEEENS0_IJS3_NS1_ILi2EEEEEEEEENS0_IJNS0_IJNS0_IJS3_NS1_ILi0EEEEEENS0_IJSA_SA_EEEEEENS0_IJSA_iEEEEEEEEC2ERKS9_RKSF_,($_ZN7cutlass13device_kernelIN5flash19enable_sm80_to_sm89INS1_16FlashAttnBwdSm80INS1_25CollectiveMainloopBwdSm80ILi2ELi2EN4cute5tupleIJNS5_1CILi128EEES8_NS7_ILi64EEEEEENS_6half_tEfNS_4arch4Sm80ELb0ELb1ELb1ELb1ELb0ELb0ELb0ELb0ELi2ELi4ELi4ELi4ELb0EEENS1_21CollectiveEpilogueBwdISA_SB_SD_Li256ELb1ELb0ELi2EEENS1_19SingleTileSchedulerILb1ELb0ELb0ELi128EEEEEEEEEvNT_6ParamsE$_ZN4cute5tupleIJNS0_IJNS0_IJNS0_IJNS_1CILi8EEENS1_ILi1EEEEEES3_EEENS0_IJNS0_IJS3_S3_EEENS1_ILi2EEEEEEEEENS0_IJNS0_IJNS0_IJS3_NS1_ILi0EEEEEESA_EEENS0_IJNS0_IJSA_SA_EEEiEEEEEEEEC2ERKS9_RKSF_ - $_ZN7cutlass13device_kernelIN5flash19enable_sm80_to_sm89INS1_16FlashAttnBwdSm80INS1_25CollectiveMainloopBwdSm80ILi2ELi2EN4cute5tupleIJNS5_1CILi128EEES8_NS7_ILi64EEEEEENS_6half_tEfNS_4arch4Sm80ELb0ELb1ELb1ELb1ELb0ELb0ELb0ELb0ELi2ELi4ELi4ELi4ELb0EEENS1_21CollectiveEpilogueBwdISA_SB_SD_Li256ELb1ELb0ELi2EEENS1_19SingleTileSchedulerILb1ELb0ELb0ELi128EEEEEEEEEvNT_6ParamsE$_ZN4cute5tupleIJNS0_IJNS0_IJNS0_IJNS_1CILi8EEENS1_ILi1EEEEEENS0_IJS3_S3_EEEEEENS0_IJS3_NS1_ILi2EEEEEEEEENS0_IJNS0_IJNS0_IJS3_NS1_ILi0EEEEEENS0_IJSA_SA_EEEEEENS0_IJSA_iEEEEEEEEC2ERKS9_RKSF_)
$_ZN7cutlass13device_kernelIN5flash19enable_sm80_to_sm89INS1_16FlashAttnBwdSm80INS1_25CollectiveMainloopBwdSm80ILi2ELi2EN4cute5tupleIJNS5_1CILi128EEES8_NS7_ILi64EEEEEENS_6half_tEfNS_4arch4Sm80ELb0ELb1ELb1ELb1ELb0ELb0ELb0ELb0ELi2ELi4ELi4ELi4ELb0EEENS1_21CollectiveEpilogueBwdISA_SB_SD_Li256ELb1ELb0ELi2EEENS1_19SingleTileSchedulerILb1ELb0ELb0ELi128EEEEEEEEEvNT_6ParamsE$_ZN4cute5tupleIJNS0_IJNS0_IJNS0_IJNS_1CILi8EEENS1_ILi1EEEEEENS0_IJS3_S3_EEEEEENS0_IJS3_NS1_ILi2EEEEEEEEENS0_IJNS0_IJNS0_IJS3_NS1_ILi0EEEEEENS0_IJSA_SA_EEEEEENS0_IJSA_iEEEEEEEEC2ERKS9_RKSF_:
[----:B------:R-:W-:Y:S02]  /*9cf0*/  IADD3 R10, R83, -c[0x0][0x20], RZ ;  /* 0x80000800530a7a10 */ /* 0x000fe40007ffe0ff */
[----:B------:R-:W-:-:S03]  /*9d00*/  MOV R13, 0x0 ;  /* 0x00000000000d7802 */ /* 0x000fc60000000f00 */
[----:B------:R1:W-:Y:S01]  /*9d10*/  STL [R10], R11 ;  /* 0x0000000b0a007387 */ /* 0x0003e20000100800 */
[----:B------:R-:W-:Y:S05]  /*9d20*/  RET.REL.NODEC R12 `(_ZN7cutlass13device_kernelIN5flash19enable_sm80_to_sm89INS1_16FlashAttnBwdSm80INS1_25CollectiveMainloopBwdSm80ILi2ELi2EN4cute5tupleIJNS5_1CILi128EEES8_NS7_ILi64EEEEEENS_6half_tEfNS_4arch4Sm80ELb0ELb1ELb1ELb1ELb0ELb0ELb0ELb0ELi2ELi4ELi4ELi4ELb0EEENS1_21CollectiveEpilogueBwdISA_SB_SD_Li256ELb1ELb0ELi2EEENS1_19SingleTileSchedulerILb1ELb0ELb0ELi128EEEEEEEEEvNT_6ParamsE) ;  /* 0xffff62d00c007950 */ /* 0x000fea0003c3ffff */
        .type           $_ZN7cutlass13device_kernelIN5flash19enable_sm80_to_sm89INS1_16FlashAttnBwdSm80INS1_25CollectiveMainloopBwdSm80ILi2ELi2EN4cute5tupleIJNS5_1CILi128EEES8_NS7_ILi64EEEEEENS_6half_tEfNS_4arch4Sm80ELb0ELb1ELb1ELb1ELb0ELb0ELb0ELb0ELi2ELi4ELi4ELi4ELb0EEENS1_21CollectiveEpilogueBwdISA_SB_SD_Li256ELb1ELb0ELi2EEENS1_19SingleTileSchedulerILb1ELb0ELb0ELi128EEEEEEEEEvNT_6ParamsE$_ZN4cute5tupleIJNS0_IJNS0_IJNS0_IJNS_1CILi8EEENS1_ILi1EEEEEES3_EEENS0_IJNS0_IJS3_S3_EEENS1_ILi2EEEEEEEEENS0_IJNS0_IJNS0_IJS3_NS1_ILi0EEEEEESA_EEENS0_IJNS0_IJSA_SA_EEEiEEEEEEEEC2ERKS9_RKSF_,@function
        .size           $_ZN7cutlass13device_kernelIN5flash19enable_sm80_to_sm89INS1_16FlashAttnBwdSm80INS1_25CollectiveMainloopBwdSm80ILi2ELi2EN4cute5tupleIJNS5_1CILi128EEES8_NS7_ILi64EEEEEENS_6half_tEfNS_4arch4Sm80ELb0ELb1ELb1ELb1ELb0ELb0ELb0ELb0ELi2ELi4ELi4ELi4ELb0EEENS1_21CollectiveEpilogueBwdISA_SB_SD_Li256ELb1ELb0ELi2EEENS1_19SingleTileSchedulerILb1ELb0ELb0ELi128EEEEEEEEEvNT_6ParamsE$_ZN4cute5tupleIJNS0_IJNS0_IJNS0_IJNS_1CILi8EEENS1_ILi1EEEEEES3_EEENS0_IJNS0_IJS3_S3_EEENS1_ILi2EEEEEEEEENS0_IJNS0_IJNS0_IJS3_NS1_ILi0EEEEEESA_EEENS0_IJNS0_IJSA_SA_EEEiEEEEEEEEC2ERKS9_RKSF_,($_ZN7cutlass13device_kernelIN5flash19enable_sm80_to_sm89INS1_16FlashAttnBwdSm80INS1_25CollectiveMainloopBwdSm80ILi2ELi2EN4cute5tupleIJNS5_1CILi128EEES8_NS7_ILi64EEEEEENS_6half_tEfNS_4arch4Sm80ELb0ELb1ELb1ELb1ELb0ELb0ELb0ELb0ELi2ELi4ELi4ELi4ELb0EEENS1_21CollectiveEpilogueBwdISA_SB_SD_Li256ELb1ELb0ELi2EEENS1_19SingleTileSchedulerILb1ELb0ELb0ELi128EEEEEEEEEvNT_6ParamsE$_ZN4cute5tupleIJNS0_IJNS0_IJNS_1CILi1EEENS0_IJS2_NS1_ILi2EEES3_EEEEEES3_NS0_IJS3_S3_EEEEEENS0_IJNS0_IJNS1_ILi0EEENS0_IJS2_NS1_ILi256EEEiEEEEEENS1_ILi2048EEENS0_IJiNS1_ILi4096EEEEEEEEEEEC2ERKS7_RKSF_ - $_ZN7cutlass13device_kernelIN5flash19enable_sm80_to_sm89INS1_16FlashAttnBwdSm80INS1_25CollectiveMainloopBwdSm80ILi2ELi2EN4cute5tupleIJNS5_1CILi128EEES8_NS7_ILi64EEEEEENS_6half_tEfNS_4arch4Sm80ELb0ELb1ELb1ELb1ELb0ELb0ELb0ELb0ELi2ELi4ELi4ELi4ELb0EEENS1_21CollectiveEpilogueBwdISA_SB_SD_Li256ELb1ELb0ELi2EEENS1_19SingleTileSchedulerILb1ELb0ELb0ELi128EEEEEEEEEvNT_6ParamsE$_ZN4cute5tupleIJNS0_IJNS0_IJNS0_IJNS_1CILi8EEENS1_ILi1EEEEEES3_EEENS0_IJNS0_IJS3_S3_EEENS1_ILi2EEEEEEEEENS0_IJNS0_IJNS0_IJS3_NS1_ILi0EEEEEESA_EEENS0_IJNS0_IJSA_SA_EEEiEEEEEEEEC2ERKS9_RKSF_)
$_ZN7cutlass13device_kernelIN5flash19enable_sm80_to_sm89INS1_16FlashAttnBwdSm80INS1_25CollectiveMainloopBwdSm80ILi2ELi2EN4cute5tupleIJNS5_1CILi128EEES8_NS7_ILi64EEEEEENS_6half_tEfNS_4arch4Sm80ELb0ELb1ELb1ELb1ELb0ELb0ELb0ELb0ELi2ELi4ELi4ELi4ELb0EEENS1_21CollectiveEpilogueBwdISA_SB_SD_Li256ELb1ELb0ELi2EEENS1_19SingleTileSchedulerILb1ELb0ELb0ELi128EEEEEEEEEvNT_6ParamsE$_ZN4cute5tupleIJNS0_IJNS0_IJNS0_IJNS_1CILi8EEENS1_ILi1EEEEEES3_EEENS0_IJNS0_IJS3_S3_EEENS1_ILi2EEEEEEEEENS0_IJNS0_IJNS0_IJS3_NS1_ILi0EEEEEESA_EEENS0_IJNS0_IJSA_SA_EEEiEEEEEEEEC2ERKS9_RKSF_:
[----:B------:R-:W-:Y:S02]  /*9d30*/  IADD3 R10, R82, -c[0x0][0x20], RZ ;  /* 0x80000800520a7a10 */ /* 0x000fe40007ffe0ff */
[----:B------:R-:W-:-:S03]  /*9d40*/  MOV R13, 0x0 ;  /* 0x00000000000d7802 */ /* 0x000fc60000000f00 */
[----:B------:R1:W-:Y:S01]  /*9d50*/  STL [R10], R11 ;  /* 0x0000000b0a007387 */ /* 0x0003e20000100800 */
[----:B------:R-:W-:Y:S05]  /*9d60*/  RET.REL.NODEC R12 `(_ZN7cutlass13device_kernelIN5flash19enable_sm80_to_sm89INS1_16FlashAttnBwdSm80INS1_25CollectiveMainloopBwdSm80ILi2ELi2EN4cute5tupleIJNS5_1CILi128EEES8_NS7_ILi64EEEEEENS_6half_tEfNS_4arch4Sm80ELb0ELb1ELb1ELb1ELb0ELb0ELb0ELb0ELi2ELi4ELi4ELi4ELb0EEENS1_21CollectiveEpilogueBwdISA_SB_SD_Li256ELb1ELb0ELi2EEENS1_19SingleTileSchedulerILb1ELb0ELb0ELi128EEEEEEEEEvNT_6ParamsE) ;  /* 0xffff62900c007950 */ /* 0x000fea0003c3ffff */
        .type           $_ZN7cutlass13device_kernelIN5flash19enable_sm80_to_sm89INS1_16FlashAttnBwdSm80INS1_25CollectiveMainloopBwdSm80ILi2ELi2EN4cute5tupleIJNS5_1CILi128EEES8_NS7_ILi64EEEEEENS_6half_tEfNS_4arch4Sm80ELb0ELb1ELb1ELb1ELb0ELb0ELb0ELb0ELi2ELi4ELi4ELi4ELb0EEENS1_21CollectiveEpilogueBwdISA_SB_SD_Li256ELb1ELb0ELi2EEENS1_19SingleTileSchedulerILb1ELb0ELb0ELi128EEEEEEEEEvNT_6ParamsE$_ZN4cute5tupleIJNS0_IJNS0_IJNS_1CILi1EEENS0_IJS2_NS1_ILi2EEES3_EEEEEES3_NS0_IJS3_S3_EEEEEENS0_IJNS0_IJNS1_ILi0EEENS0_IJS2_NS1_ILi256EEEiEEEEEENS1_ILi2048EEENS0_IJiNS1_ILi4096EEEEEEEEEEEC2ERKS7_RKSF_,@function
        .size           $_ZN7cutlass13device_kernelIN5flash19enable_sm80_to_sm89INS1_16FlashAttnBwdSm80INS1_25CollectiveMainloopBwdSm80ILi2ELi2EN4cute5tupleIJNS5_1CILi128EEES8_NS7_ILi64EEEEEENS_6half_tEfNS_4arch4Sm80ELb0ELb1ELb1ELb1ELb0ELb0ELb0ELb0ELi2ELi4ELi4ELi4ELb0EEENS1_21CollectiveEpilogueBwdISA_SB_SD_Li256ELb1ELb0ELi2EEENS1_19SingleTileSchedulerILb1ELb0ELb0ELi128EEEEEEEEEvNT_6ParamsE$_ZN4cute5tupleIJNS0_IJNS0_IJNS_1CILi1EEENS0_IJS2_NS1_ILi2EEES3_EEEEEES3_NS0_IJS3_S3_EEEEEENS0_IJNS0_IJNS1_ILi0EEENS0_IJS2_NS1_ILi256EEEiEEEEEENS1_ILi2048EEENS0_IJiNS1_ILi4096EEEEEEEEEEEC2ERKS7_RKSF_,($_ZN7cutlass13device_kernelIN5flash19enable_sm80_to_sm89INS1_16FlashAttnBwdSm80INS1_25CollectiveMainloopBwdSm80ILi2ELi2EN4cute5tupleIJNS5_1CILi128EEES8_NS7_ILi64EEEEEENS_6half_tEfNS_4arch4Sm80ELb0ELb1ELb1ELb1ELb0ELb0ELb0ELb0ELi2ELi4ELi4ELi4ELb0EEENS1_21CollectiveEpilogueBwdISA_SB_SD_Li256ELb1ELb0ELi2EEENS1_19SingleTileSchedulerILb1ELb0ELb0ELi128EEEEEEEEEvNT_6ParamsE$_ZN4cute5tupleIJNS0_IJNS0_IJNS_1CILi2EEES2_EEENS1_ILi8EEES3_EEENS0_IJNS0_IJNS1_ILi1EEEiEEENS1_ILi1024EEENS0_IJiiEEEEEEEEC2ERKS5_RKSA_ - $_ZN7cutlass13device_kernelIN5flash19enable_sm80_to_sm89INS1_16FlashAttnBwdSm80INS1_25CollectiveMainloopBwdSm80ILi2ELi2EN4cute5tupleIJNS5_1CILi128EEES8_NS7_ILi64EEEEEENS_6half_tEfNS_4arch4Sm80ELb0ELb1ELb1ELb1ELb0ELb0ELb0ELb0ELi2ELi4ELi4ELi4ELb0EEENS1_21CollectiveEpilogueBwdISA_SB_SD_Li256ELb1ELb0ELi2EEENS1_19SingleTileSchedulerILb1ELb0ELb0ELi128EEEEEEEEEvNT_6ParamsE$_ZN4cute5tupleIJNS0_IJNS0_IJNS_1CILi1EEENS0_IJS2_NS1_ILi2EEES3_EEEEEES3_NS0_IJS3_S3_EEEEEENS0_IJNS0_IJNS1_ILi0EEENS0_IJS2_NS1_ILi256EEEiEEEEEENS1_ILi2048EEENS0_IJiNS1_ILi4096EEEEEEEEEEEC2ERKS7_RKSF_)
$_ZN7cutlass13device_kernelIN5flash19enable_sm80_to_sm89INS1_16FlashAttnBwdSm80INS1_25CollectiveMainloopBwdSm80ILi2ELi2EN4cute5tupleIJNS5_1CILi128EEES8_NS7_ILi64EEEEEENS_6half_tEfNS_4arch4Sm80ELb0ELb1ELb1ELb1ELb0ELb0ELb0ELb0ELi2ELi4ELi4ELi4ELb0EEENS1_21CollectiveEpilogueBwdISA_SB_SD_Li256ELb1ELb0ELi2EEENS1_19SingleTileSchedulerILb1ELb0ELb0ELi128EEEEEEEEEvNT_6ParamsE$_ZN4cute5tupleIJNS0_IJNS0_IJNS_1CILi1EEENS0_IJS2_NS1_ILi2EEES3_EEEEEES3_NS0_IJS3_S3_EEEEEENS0_IJNS0_IJNS1_ILi0EEENS0_IJS2_NS1_ILi256EEEiEEEEEENS1_ILi2048EEENS0_IJiNS1_ILi4096EEEEEEEEEEEC2ERKS7_RKSF_:
[----:B------:R-:W-:Y:S01]  /*9d70*/  IADD3 R2, R69, -c[0x0][0x20], RZ ;  /* 0x8000080045027a10 */ /* 0x000fe20007ffe0ff */
[----:B------:R-:W-:Y:S01]  /*9d80*/  IMAD.MOV.U32 R22, RZ, RZ, R18 ;  /* 0x000000ffff167224 */ /* 0x000fe200078e0012 */
[----:B------:R-:W-:-:S03]  /*9d90*/  MOV R23, 0x0 ;  /* 0x0000000000177802 */ /* 0x000fc60000000f00 */
[----:B------:R1:W-:Y:S04]  /*9da0*/  STL [R2], R21 ;  /* 0x0000001502007387 */ /* 0x0003e80000100800 */
[----:B------:R1:W-:Y:S01]  /*9db0*/  STL [R2+0x4], R3 ;  /* 0x0000040302007387 */ /* 0x0003e20000100800 */
[----:B------:R-:W-:Y:S05]  /*9dc0*/  RET.REL.NODEC R22 `(_ZN7cutlass13device_kernelIN5flash19enable_sm80_to_sm89INS1_16FlashAttnBwdSm80INS1_25CollectiveMainloopBwdSm80ILi2ELi2EN4cute5tupleIJNS5_1CILi128EEES8_NS7_ILi64EEEEEENS_6half_tEfNS_4arch4Sm80ELb0ELb1ELb1ELb1ELb0ELb0ELb0ELb0ELi2ELi4ELi4ELi4ELb0EEENS1_21CollectiveEpilogueBwdISA_SB_SD_Li256ELb1ELb0ELi2EEENS1_19SingleTileSchedulerILb1ELb0ELb0ELi128EEEEEEEEEvNT_6ParamsE) ;  /* 0xffff623016007950 */ /* 0x000fea0003c3ffff */
        .type           $_ZN7cutlass13device_kernelIN5flash19enable_sm80_to_sm89INS1_16FlashAttnBwdSm80INS1_25CollectiveMainloopBwdSm80ILi2ELi2EN4cute5tupleIJNS5_1CILi128EEES8_NS7_ILi64EEEEEENS_6half_tEfNS_4arch4Sm80ELb0ELb1ELb1ELb1ELb0ELb0ELb0ELb0ELi2ELi4ELi4ELi4ELb0EEENS1_21CollectiveEpilogueBwdISA_SB_SD_Li256ELb1ELb0ELi2EEENS1_19SingleTileSchedulerILb1ELb0ELb0ELi128EEEEEEEEEvNT_6ParamsE$_ZN4cute5tupleIJNS0_IJNS0_IJNS_1CILi2EEES2_EEENS1_ILi8EEES3_EEENS0_IJNS0_IJNS1_ILi1EEEiEEENS1_ILi1024EEENS0_IJiiEEEEEEEEC2ERKS5_RKSA_,@function
        .size           $_ZN7cutlass13device_kernelIN5flash19enable_sm80_to_sm89INS1_16FlashAttnBwdSm80INS1_25CollectiveMainloopBwdSm80ILi2ELi2EN4cute5tupleIJNS5_1CILi128EEES8_NS7_ILi64EEEEEENS_6half_tEfNS_4arch4Sm80ELb0ELb1ELb1ELb1ELb0ELb0ELb0ELb0ELi2ELi4ELi4ELi4ELb0EEENS1_21CollectiveEpilogueBwdISA_SB_SD_Li256ELb1ELb0ELi2EEENS1_19SingleTileSchedulerILb1ELb0ELb0ELi128EEEEEEEEEvNT_6ParamsE$_ZN4cute5tupleIJNS0_IJNS0_IJNS_1CILi2EEES2_EEENS1_ILi8EEES3_EEENS0_IJNS0_IJNS1_ILi1EEEiEEENS1_ILi1024EEENS0_IJiiEEEEEEEEC2ERKS5_RKSA_,($_ZN7cutlass13device_kernelIN5flash19enable_sm80_to_sm89INS1_16FlashAttnBwdSm80INS1_25CollectiveMainloopBwdSm80ILi2ELi2EN4cute5tupleIJNS5_1CILi128EEES8_NS7_ILi64EEEEEENS_6half_tEfNS_4arch4Sm80ELb0ELb1ELb1ELb1ELb0ELb0ELb0ELb0ELi2ELi4ELi4ELi4ELb0EEENS1_21CollectiveEpilogueBwdISA_SB_SD_Li256ELb1ELb0ELi2EEENS1_19SingleTileSchedulerILb1ELb0ELb0ELi128EEEEEEEEEvNT_6ParamsE$_ZN4cute5tupleIJNS0_IJNS0_IJNS_1CILi2EEES2_EEES3_NS1_ILi8EEEEEENS0_IJNS0_IJiNS1_ILi512EEEEEENS0_IJiiEEENS1_ILi1024EEEEEEEEC2ERKS5_RKSA_ - $_ZN7cutlass13device_kernelIN5flash19enable_sm80_to_sm89INS1_16FlashAttnBwdSm80INS1_25CollectiveMainloopBwdSm80ILi2ELi2EN4cute5tupleIJNS5_1CILi128EEES8_NS7_ILi64EEEEEENS_6half_tEfNS_4arch4Sm80ELb0ELb1ELb1ELb1ELb0ELb0ELb0ELb0ELi2ELi4ELi4ELi4ELb0EEENS1_21CollectiveEpilogueBwdISA_SB_SD_Li256ELb1ELb0ELi2EEENS1_19SingleTileSchedulerILb1ELb0ELb0ELi128EEEEEEEEEvNT_6ParamsE$_ZN4cute5tupleIJNS0_IJNS0_IJNS_1CILi2EEES2_EEENS1_ILi8EEES3_EEENS0_IJNS0_IJNS1_ILi1EEEiEEENS1_ILi1024EEENS0_IJiiEEEEEEEEC2ERKS5_RKSA_)
$_ZN7cutlass13device_kernelIN5flash19enable_sm80_to_sm89INS1_16FlashAttnBwdSm80INS1_25CollectiveMainloopBwdSm80ILi2ELi2EN4cute5tupleIJNS5_1CILi128EEES8_NS7_ILi64EEEEEENS_6half_tEfNS_4arch4Sm80ELb0ELb1ELb1ELb1ELb0ELb0ELb0ELb0ELi2ELi4ELi4ELi4ELb0EEENS1_21CollectiveEpilogueBwdISA_SB_SD_Li256ELb1ELb0ELi2EEENS1_19SingleTileSchedulerILb1ELb0ELb0ELi128EEEEEEEEEvNT_6ParamsE$_ZN4cute5tupleIJNS0_IJNS0_IJNS_1CILi2EEES2_EEENS1_ILi8EEES3_EEENS0_IJNS0_IJNS1_ILi1EEEiEEENS1_ILi1024EEENS0_IJiiEEEEEEEEC2ERKS5_RKSA_:
[----:B------:R-:W-:Y:S01]  /*9dd0*/  IADD3 R4, R60, -c[0x0][0x20], RZ ;  /* 0x800008003c047a10 */ /* 0x000fe20007ffe0ff */
[----:B------:R-:W-:Y:S01]  /*9de0*/  IMAD.MOV.U32 R28, RZ, RZ, R6 ;  /* 0x000000ffff1c7224 */ /* 0x000fe200078e0006 */
[----:B------:R-:W-:-:S03]  /*9df0*/  MOV R29, 0x0 ;  /* 0x00000000001d7802 */ /* 0x000fc60000000f00 */
[----:B------:R1:W-:Y:S04]  /*9e00*/  STL [R4], R2 ;  /* 0x0000000204007387 */ /* 0x0003e80000100800 */
[----:B------:R1:W-:Y:S04]  /*9e10*/  STL [R4+0x4], R3 ;  /* 0x0000040304007387 */ /* 0x0003e80000100800 */
[----:B------:R1:W-:Y:S01]  /*9e20*/  STL [R4+0x8], R5 ;  /* 0x0000080504007387 */ /* 0x0003e20000100800 */
[----:B------:R-:W-:Y:S05]  /*9e30*/  RET.REL.NODEC R28 `(_ZN7cutlass13device_kernelIN5flash19enable_sm80_to_sm89INS1_16FlashAttnBwdSm80INS1_25CollectiveMainloopBwdSm80ILi2ELi2EN4cute5tupleIJNS5_1CILi128EEES8_NS7_ILi64EEEEEENS_6half_tEfNS_4arch4Sm80ELb0ELb1ELb1ELb1ELb0ELb0ELb0ELb0ELi2ELi4ELi4ELi4ELb0EEENS1_21CollectiveEpilogueBwdISA_SB_SD_Li256ELb1ELb0ELi2EEENS1_19SingleTileSchedulerILb1ELb0ELb0ELi128EEEEEEEEEvNT_6ParamsE) ;  /* 0xffff61c01c007950 */ /* 0x000fea0003c3ffff */
        .type           $_ZN7cutlass13device_kernelIN5flash19enable_sm80_to_sm89INS1_16FlashAttnBwdSm80INS1_25CollectiveMainloopBwdSm80ILi2ELi2EN4cute5tupleIJNS5_1CILi128EEES8_NS7_ILi64EEEEEENS_6half_tEfNS_4arch4Sm80ELb0ELb1ELb1ELb1ELb0ELb0ELb0ELb0ELi2ELi4ELi4ELi4ELb0EEENS1_21CollectiveEpilogueBwdISA_SB_SD_Li256ELb1ELb0ELi2EEENS1_19SingleTileSchedulerILb1ELb0ELb0ELi128EEEEEEEEEvNT_6ParamsE$_ZN4cute5tupleIJNS0_IJNS0_IJNS_1CILi2EEES2_EEES3_NS1_ILi8EEEEEENS0_IJNS0_IJiNS1_ILi512EEEEEENS0_IJiiEEENS1_ILi1024EEEEEEEEC2ERKS5_RKSA_,@function
        .size           $_ZN7cutlass13device_kernelIN5flash19enable_sm80_to_sm89INS1_16FlashAttnBwdSm80INS1_25CollectiveMainloopBwdSm80ILi2ELi2EN4cute5tupleIJNS5_1CILi128EEES8_NS7_ILi64EEEEEENS_6half_tEfNS_4arch4Sm80ELb0ELb1ELb1ELb1ELb0ELb0ELb0ELb0ELi2ELi4ELi4ELi4ELb0EEENS1_21CollectiveEpilogueBwdISA_SB_SD_Li256ELb1ELb0ELi2EEENS1_19SingleTileSchedulerILb1ELb0ELb0ELi128EEEEEEEEEvNT_6ParamsE$_ZN4cute5tupleIJNS0_IJNS0_IJNS_1CILi2EEES2_EEES3_NS1_ILi8EEEEEENS0_IJNS0_IJiNS1_ILi512EEEEEENS0_IJiiEEENS1_ILi1024EEEEEEEEC2ERKS5_RKSA_,($_ZN7cutlass13device_kernelIN5flash19enable_sm80_to_sm89INS1_16FlashAttnBwdSm80INS1_25CollectiveMainloopBwdSm80ILi2ELi2EN4cute5tupleIJNS5_1CILi128EEES8_NS7_ILi64EEEEEENS_6half_tEfNS_4arch4Sm80ELb0ELb1ELb1ELb1ELb0ELb0ELb0ELb0ELi2ELi4ELi4ELi4ELb0EEENS1_21CollectiveEpilogueBwdISA_SB_SD_Li256ELb1ELb0ELi2EEENS1_19SingleTileSchedulerILb1ELb0ELb0ELi128EEEEEEEEEvNT_6ParamsE$_ZN4cute5tupleIJNS0_IJNS0_IJNS_1CILi2EEES2_S2_EEES2_NS0_IJNS0_IJS2_S2_EEES2_EEEEEENS0_IJNS0_IJNS1_ILi1EEENS1_ILi512EEEiEEENS1_ILi4096EEENS0_IJNS0_IJiiEEENS1_ILi8192EEEEEEEEEEEC2ERKS6_RKSE_ - $_ZN7cutlass13device_kernelIN5flash19enable_sm80_to_sm89INS1_16FlashAttnBwdSm80INS1_25CollectiveMainloopBwdSm80ILi2ELi2EN4cute5tupleIJNS5_1CILi128EEES8_NS7_ILi64EEEEEENS_6half_tEfNS_4arch4Sm80ELb0ELb1ELb1ELb1ELb0ELb0ELb0ELb0ELi2ELi4ELi4ELi4ELb0EEENS1_21CollectiveEpilogueBwdISA_SB_SD_Li256ELb1ELb0ELi2EEENS1_19SingleTileSchedulerILb1ELb0ELb0ELi128EEEEEEEEEvNT_6ParamsE$_ZN4cute5tupleIJNS0_IJNS0_IJNS_1CILi2EEES2_EEES3_NS1_ILi8EEEEEENS0_IJNS0_IJiNS1_ILi512EEEEEENS0_IJiiEEENS1_ILi1024EEEEEEEEC2ERKS5_RKSA_)
$_ZN7cutlass13device_kernelIN5flash19enable_sm80_to_sm89INS1_16FlashAttnBwdSm80INS1_25CollectiveMainloopBwdSm80ILi2ELi2EN4cute5tupleIJNS5_1CILi128EEES8_NS7_ILi64EEEEEENS_6half_tEfNS_4arch4Sm80ELb0ELb1ELb1ELb1ELb0ELb0ELb0ELb0ELi2ELi4ELi4ELi4ELb0EEENS1_21CollectiveEpilogueBwdISA_SB_SD_Li256ELb1ELb0ELi2EEENS1_19SingleTileSchedulerILb1ELb0ELb0ELi128EEEEEEEEEvNT_6ParamsE$_ZN4cute5tupleIJNS0_IJNS0_IJNS_1CILi2EEES2_EEES3_NS1_ILi8EEEEEENS0_IJNS0_IJiNS1_ILi512EEEEEENS0_IJiiEEENS1_ILi1024EEEEEEEEC2ERKS5_RKSA_:
[----:B------:R-:W-:Y:S01]  /*9e40*/  IADD3 R4, R81, -c[0x0][0x20], RZ ;  /* 0x8000080051047a10 */ /* 0x000fe20007ffe0ff */
[----:B------:R-:W-:Y:S01]  /*9e50*/  IMAD.MOV.U32 R26, RZ, RZ, R12 ;  /* 0x000000ffff1a7224 */ /* 0x000fe200078e000c */
[----:B------:R-:W-:-:S03]  /*9e60*/  MOV R27, 0x0 ;  /* 0x00000000001b7802 */ /* 0x000fc60000000f00 */
[----:B------:R1:W-:Y:S04]  /*9e70*/  STL [R4], R2 ;  /* 0x0000000204007387 */ /* 0x0003e80000100800 */
[----:B------:R1:W-:Y:S04]  /*9e80*/  STL [R4+0x4], R3 ;  /* 0x0000040304007387 */ /* 0x0003e80000100800 */
[----:B------:R1:W-:Y:S01]  /*9e90*/  STL [R4+0x8], R5 ;  /* 0x0000080504007387 */ /* 0x0003e20000100800 */
[----:B------:R-:W-:Y:S05]  /*9ea0*/  RET.REL.NODEC R26 `(_ZN7cutlass13device_kernelIN5flash19enable_sm80_to_sm89INS1_16FlashAttnBwdSm80INS1_25CollectiveMainloopBwdSm80ILi2ELi2EN4cute5tupleIJNS5_1CILi128EEES8_NS7_ILi64EEEEEENS_6half_tEfNS_4arch4Sm80ELb0ELb1ELb1ELb1ELb0ELb0ELb0ELb0ELi2ELi4ELi4ELi4ELb0EEENS1_21CollectiveEpilogueBwdISA_SB_SD_Li256ELb1ELb0ELi2EEENS1_19SingleTileSchedulerILb1ELb0ELb0ELi128EEEEEEEEEvNT_6ParamsE) ;  /* 0xffff61501a007950 */ /* 0x000fea0003c3ffff */
        .type           $_ZN7cutlass13device_kernelIN5flash19enable_sm80_to_sm89INS1_16FlashAttnBwdSm80INS1_25CollectiveMainloopBwdSm80ILi2ELi2EN4cute5tupleIJNS5_1CILi128EEES8_NS7_ILi64EEEEEENS_6half_tEfNS_4arch4Sm80ELb0ELb1ELb1ELb1ELb0ELb0ELb0ELb0ELi2ELi4ELi4ELi4ELb0EEENS1_21CollectiveEpilogueBwdISA_SB_SD_Li256ELb1ELb0ELi2EEENS1_19SingleTileSchedulerILb1ELb0ELb0ELi128EEEEEEEEEvNT_6ParamsE$_ZN4cute5tupleIJNS0_IJNS0_IJNS_1CILi2EEES2_S2_EEES2_NS0_IJNS0_IJS2_S2_EEES2_EEEEEENS0_IJNS0_IJNS1_ILi1EEENS1_ILi512EEEiEEENS1_ILi4096EEENS0_IJNS0_IJiiEEENS1_ILi8192EEEEEEEEEEEC2ERKS6_RKSE_,@function
        .size           $_ZN7cutlass13device_kernelIN5flash19enable_sm80_to_sm89INS1_16FlashAttnBwdSm80INS1_25CollectiveMainloopBwdSm80ILi2ELi2EN4cute5tupleIJNS5_1CILi128EEES8_NS7_ILi64EEEEEENS_6half_tEfNS_4arch4Sm80ELb0ELb1ELb1ELb1ELb0ELb0ELb0ELb0ELi2ELi4ELi4ELi4ELb0EEENS1_21CollectiveEpilogueBwdISA_SB_SD_Li256ELb1ELb0ELi2EEENS1_19SingleTileSchedulerILb1ELb0ELb0ELi128EEEEEEEEEvNT_6ParamsE$_ZN4cute5tupleIJNS0_IJNS0_IJNS_1CILi2EEES2_S2_EEES2_NS0_IJNS0_IJS2_S2_EEES2_EEEEEENS0_IJNS0_IJNS1_ILi1EEENS1_ILi512EEEiEEENS1_ILi4096EEENS0_IJNS0_IJiiEEENS1_ILi8192EEEEEEEEEEEC2ERKS6_RKSE_,($_ZN7cutlass13device_kernelIN5flash19enable_sm80_to_sm89INS1_16FlashAttnBwdSm80INS1_25CollectiveMainloopBwdSm80ILi2ELi2EN4cute5tupleIJNS5_1CILi128EEES8_NS7_ILi64EEEEEENS_6half_tEfNS_4arch4Sm80ELb0ELb1ELb1ELb1ELb0ELb0ELb0ELb0ELi2ELi4ELi4ELi4ELb0EEENS1_21CollectiveEpilogueBwdISA_SB_SD_Li256ELb1ELb0ELi2EEENS1_19SingleTileSchedulerILb1ELb0ELb0ELi128EEEEEEEEEvNT_6ParamsE$_ZN4cute5tupleIJNS0_IJNS0_IJNS_1CILi2EEES2_S2_EEES2_NS0_IJS2_S2_EEEEEENS0_IJNS0_IJNS1_ILi1EEENS1_ILi512EEEiEEENS1_ILi4096EEENS0_IJiiEEEEEEEEC2ERKS5_RKSB_ - $_ZN7cutlass13device_kernelIN5flash19enable_sm80_to_sm89INS1_16FlashAttnBwdSm80INS1_25CollectiveMainloopBwdSm80ILi2ELi2EN4cute5tupleIJNS5_1CILi128EEES8_NS7_ILi64EEEEEENS_6half_tEfNS_4arch4Sm80ELb0ELb1ELb1ELb1ELb0ELb0ELb0ELb0ELi2ELi4ELi4ELi4ELb0EEENS1_21CollectiveEpilogueBwdISA_SB_SD_Li256ELb1ELb0ELi2EEENS1_19SingleTileSchedulerILb1ELb0ELb0ELi128EEEEEEEEEvNT_6ParamsE$_ZN4cute5tupleIJNS0_IJNS0_IJNS_1CILi2EEES2_S2_EEES2_NS0_IJNS0_IJS2_S2_EEES2_EEEEEENS0_IJNS0_IJNS1_ILi1EEENS1_ILi512EEEiEEENS1_ILi4096EEENS0_IJNS0_IJiiEEENS1_ILi8192EEEEEEEEEEEC2ERKS6_RKSE_)
$_ZN7cutlass13device_kernelIN5flash19enable_sm80_to_sm89INS1_16FlashAttnBwdSm80INS1_25CollectiveMainloopBwdSm80ILi2ELi2EN4cute5tupleIJNS5_1CILi128EEES8_NS7_ILi64EEEEEENS_6half_tEfNS_4arch4Sm80ELb0ELb1ELb1ELb1ELb0ELb0ELb0ELb0ELi2ELi4ELi4ELi4ELb0EEENS1_21CollectiveEpilogueBwdISA_SB_SD_Li256ELb1ELb0ELi2EEENS1_19SingleTileSchedulerILb1ELb0ELb0ELi128EEEEEEEEEvNT_6ParamsE$_ZN4cute5tupleIJNS0_IJNS0_IJNS_1CILi2EEES2_S2_EEES2_NS0_IJNS0_IJS2_S2_EEES2_EEEEEENS0_IJNS0_IJNS1_ILi1EEENS1_ILi512EEEiEEENS1_ILi4096EEENS0_IJNS0_IJiiEEENS1_ILi8192EEEEEEEEEEEC2ERKS6_RKSE_:
[----:B------:R-:W-:Y:S01]  /*9eb0*/  IADD3 R4, R81, -c[0x0][0x20], RZ ;  /* 0x8000080051047a10 */ /* 0x000fe20007ffe0ff */
[----:B------:R-:W-:Y:S01]  /*9ec0*/  IMAD.MOV.U32 R32, RZ, RZ, R6 ;  /* 0x000000ffff207224 */ /* 0x000fe200078e0006 */
[----:B------:R-:W-:-:S03]  /*9ed0*/  MOV R33, 0x0 ;  /* 0x0000000000217802 */ /* 0x000fc60000000f00 */
[----:B------:R1:W-:Y:S04]  /*9ee0*/  STL [R4], R2 ;  /* 0x0000000204007387 */ /* 0x0003e80000100800 */
[----:B------:R1:W-:Y:S04]  /*9ef0*/  STL [R4+0x4], R3 ;  /* 0x0000040304007387 */ /* 0x0003e80000100800 */
[----:B------:R1:W-:Y:S01]  /*9f00*/  STL [R4+0x8], R5 ;  /* 0x0000080504007387 */ /* 0x0003e20000100800 */
[----:B------:R-:W-:Y:S05]  /*9f10*/  RET.REL.NODEC R32 `(_ZN7cutlass13device_kernelIN5flash19enable_sm80_to_sm89INS1_16FlashAttnBwdSm80INS1_25CollectiveMainloopBwdSm80ILi2ELi2EN4cute5tupleIJNS5_1CILi128EEES8_NS7_ILi64EEEEEENS_6half_tEfNS_4arch4Sm80ELb0ELb1ELb1ELb1ELb0ELb0ELb0ELb0ELi2ELi4ELi4ELi4ELb0EEENS1_21CollectiveEpilogueBwdISA_SB_SD_Li256ELb1ELb0ELi2EEENS1_19SingleTileSchedulerILb1ELb0ELb0ELi128EEEEEEEEEvNT_6ParamsE) ;  /* 0xffff60e020007950 */ /* 0x000fea0003c3ffff */
        .type           $_ZN7cutlass13device_kernelIN5flash19enable_sm80_to_sm89INS1_16FlashAttnBwdSm80INS1_25CollectiveMainloopBwdSm80ILi2ELi2EN4cute5tupleIJNS5_1CILi128EEES8_NS7_ILi64EEEEEENS_6half_tEfNS_4arch4Sm80ELb0ELb1ELb1ELb1ELb0ELb0ELb0ELb0ELi2ELi4ELi4ELi4ELb0EEENS1_21CollectiveEpilogueBwdISA_SB_SD_Li256ELb1ELb0ELi2EEENS1_19SingleTileSchedulerILb1ELb0ELb0ELi128EEEEEEEEEvNT_6ParamsE$_ZN4cute5tupleIJNS0_IJNS0_IJNS_1CILi2EEES2_S2_EEES2_NS0_IJS2_S2_EEEEEENS0_IJNS0_IJNS1_ILi1EEENS1_ILi512EEEiEEENS1_ILi4096EEENS0_IJiiEEEEEEEEC2ERKS5_RKSB_,@function
        .size           $_ZN7cutlass13device_kernelIN5flash19enable_sm80_to_sm89INS1_16FlashAttnBwdSm80INS1_25CollectiveMainloopBwdSm80ILi2ELi2EN4cute5tupleIJNS5_1CILi128EEES8_NS7_ILi64EEEEEENS_6half_tEfNS_4arch4Sm80ELb0ELb1ELb1ELb1ELb0ELb0ELb0ELb0ELi2ELi4ELi4ELi4ELb0EEENS1_21CollectiveEpilogueBwdISA_SB_SD_Li256ELb1ELb0ELi2EEENS1_19SingleTileSchedulerILb1ELb0ELb0ELi128EEEEEEEEEvNT_6ParamsE$_ZN4cute5tupleIJNS0_IJNS0_IJNS_1CILi2EEES2_S2_EEES2_NS0_IJS2_S2_EEEEEENS0_IJNS0_IJNS1_ILi1EEENS1_ILi512EEEiEEENS1_ILi4096EEENS0_IJiiEEEEEEEEC2ERKS5_RKSB_,($_ZN7cutlass13device_kernelIN5flash19enable_sm80_to_sm89INS1_16FlashAttnBwdSm80INS1_25CollectiveMainloopBwdSm80ILi2ELi2EN4cute5tupleIJNS5_1CILi128EEES8_NS7_ILi64EEEEEENS_6half_tEfNS_4arch4Sm80ELb0ELb1ELb1ELb1ELb0ELb0ELb0ELb0ELi2ELi4ELi4ELi4ELb0EEENS1_21CollectiveEpilogueBwdISA_SB_SD_Li256ELb1ELb0ELi2EEENS1_19SingleTileSchedulerILb1ELb0ELb0ELi128EEEEEEEEEvNT_6ParamsE$_ZN4cute5tupleIJNS0_IJNS0_IJNS_1CILi8EEENS1_ILi1EEEEEENS0_IJNS1_ILi2EEEEEEEEENS0_IJNS0_IJS3_NS1_ILi0EEEEEENS0_IJiEEEEEEEEC2ERKS7_RKSB_ - $_ZN7cutlass13device_kernelIN5flash19enable_sm80_to_sm89INS1_16FlashAttnBwdSm80INS1_25CollectiveMainloopBwdSm80ILi2ELi2EN4cute5tupleIJNS5_1CILi128EEES8_NS7_ILi64EEEEEENS_6half_tEfNS_4arch4Sm80ELb0ELb1ELb1ELb1ELb0ELb0ELb0ELb0ELi2ELi4ELi4ELi4ELb0EEENS1_21CollectiveEpilogueBwdISA_SB_SD_Li256ELb1ELb0ELi2EEENS1_19SingleTileSchedulerILb1ELb0ELb0ELi128EEEEEEEEEvNT_6ParamsE$_ZN4cute5tupleIJNS0_IJNS0_IJNS_1CILi2EEES2_S2_EEES2_NS0_IJS2_S2_EEEEEENS0_IJNS0_IJNS1_ILi1EEENS1_ILi512EEEiEEENS1_ILi4096EEENS0_IJiiEEEEEEEEC2ERKS5_RKSB_)
$_ZN7cutlass13device_kernelIN5flash19enable_sm80_to_sm89INS1_16FlashAttnBwdSm80INS1_25CollectiveMainloopBwdSm80ILi2ELi2EN4cute5tupleIJNS5_1CILi128EEES8_NS7_ILi64EEEEEENS_6half_tEfNS_4arch4Sm80ELb0ELb1ELb1ELb1ELb0ELb0ELb0ELb0ELi2ELi4ELi4ELi4ELb0EEENS1_21CollectiveEpilogueBwdISA_SB_SD_Li256ELb1ELb0ELi2EEENS1_19SingleTileSchedulerILb1ELb0ELb0ELi128EEEEEEEEEvNT_6ParamsE$_ZN4cute5tupleIJNS0_IJNS0_IJNS_1CILi2EEES2_S2_EEES2_NS0_IJS2_S2_EEEEEENS0_IJNS0_IJNS1_ILi1EEENS1_ILi512EEEiEEENS1_ILi4096EEENS0_IJiiEEEEEEEEC2ERKS5_RKSB_:
[----:B------:R-:W-:Y:S01]  /*9f20*/  IADD3 R4, R60, -c[0x0][0x20], RZ ;  /* 0x800008003c047a10 */ /* 0x000fe20007ffe0ff */
[----:B------:R-:W-:Y:S01]  /*9f30*/  IMAD.MOV.U32 R30, RZ, RZ, R6 ;  /* 0x000000ffff1e7224 */ /* 0x000fe200078e0006 */
[----:B------:R-:W-:-:S03]  /*9f40*/  MOV R31, 0x0 ;  /* 0x00000000001f7802 */ /* 0x000fc60000000f00 */
[----:B------:R1:W-:Y:S04]  /*9f50*/  STL [R4], R2 ;  /* 0x0000000204007387 */ /* 0x0003e80000100800 */
[----:B------:R1:W-:Y:S04]  /*9f60*/  STL [R4+0x4], R3 ;  /* 0x0000040304007387 */ /* 0x0003e80000100800 */
[----:B------:R1:W-:Y:S01]  /*9f70*/  STL [R4+0x8], R5 ;  /* 0x0000080504007387 */ /* 0x0003e20000100800 */
[----:B------:R-:W-:Y:S05]  /*9f80*/  RET.REL.NODEC R30 `(_ZN7cutlass13device_kernelIN5flash19enable_sm80_to_sm89INS1_16FlashAttnBwdSm80INS1_25CollectiveMainloopBwdSm80ILi2ELi2EN4cute5tupleIJNS5_1CILi128EEES8_NS7_ILi64EEEEEENS_6half_tEfNS_4arch4Sm80ELb0ELb1ELb1ELb1ELb0ELb0ELb0ELb0ELi2ELi4ELi4ELi4ELb0EEENS1_21CollectiveEpilogueBwdISA_SB_SD_Li256ELb1ELb0ELi2EEENS1_19SingleTileSchedulerILb1ELb0ELb0ELi128EEEEEEEEEvNT_6ParamsE) ;  /* 0xffff60701e007950 */ /* 0x000fea0003c3ffff */
        .type           $_ZN7cutlass13device_kernelIN5flash19enable_sm80_to_sm89INS1_16FlashAttnBwdSm80INS1_25CollectiveMainloopBwdSm80ILi2ELi2EN4cute5tupleIJNS5_1CILi128EEES8_NS7_ILi64EEEEEENS_6half_tEfNS_4arch4Sm80ELb0ELb1ELb1ELb1ELb0ELb0ELb0ELb0ELi2ELi4ELi4ELi4ELb0EEENS1_21CollectiveEpilogueBwdISA_SB_SD_Li256ELb1ELb0ELi2EEENS1_19SingleTileSchedulerILb1ELb0ELb0ELi128EEEEEEEEEvNT_6ParamsE$_ZN4cute5tupleIJNS0_IJNS0_IJNS_1CILi8EEENS1_ILi1EEEEEENS0_IJNS1_ILi2EEEEEEEEENS0_IJNS0_IJS3_NS1_ILi0EEEEEENS0_IJiEEEEEEEEC2ERKS7_RKSB_,@function
        .size           $_ZN7cutlass13device_kernelIN5flash19enable_sm80_to_sm89INS1_16FlashAttnBwdSm80INS1_25CollectiveMainloopBwdSm80ILi2ELi2EN4cute5tupleIJNS5_1CILi128EEES8_NS7_ILi64EEEEEENS_6half_tEfNS_4arch4Sm80ELb0ELb1ELb1ELb1ELb0ELb0ELb0ELb0ELi2ELi4ELi4ELi4ELb0EEENS1_21CollectiveEpilogueBwdISA_SB_SD_Li256ELb1ELb0ELi2EEENS1_19SingleTileSchedulerILb1ELb0ELb0ELi128EEEEEEEEEvNT_6ParamsE$_ZN4cute5tupleIJNS0_IJNS0_IJNS_1CILi8EEENS1_ILi1EEEEEENS0_IJNS1_ILi2EEEEEEEEENS0_IJNS0_IJS3_NS1_ILi0EEEEEENS0_IJiEEEEEEEEC2ERKS7_RKSB_,($_ZN7cutlass13device_kernelIN5flash19enable_sm80_to_sm89INS1_16FlashAttnBwdSm80INS1_25CollectiveMainloopBwdSm80ILi2ELi2EN4cute5tupleIJNS5_1CILi128EEES8_NS7_ILi64EEEEEENS_6half_tEfNS_4arch4Sm80ELb0ELb1ELb1ELb1ELb0ELb0ELb0ELb0ELi2ELi4ELi4ELi4ELb0EEENS1_21CollectiveEpilogueBwdISA_SB_SD_Li256ELb1ELb0ELi2EEENS1_19SingleTileSchedulerILb1ELb0ELb0ELi128EEEEEEEEEvNT_6ParamsE$_ZN4cute5tupleIJNS0_IJNS0_IJNS_1CILi8EEENS1_ILi1EEEEEENS1_ILi2EEEEEENS0_IJNS0_IJS3_NS1_ILi0EEEEEEiEEEEEC2ERKS6_RKS9_ - $_ZN7cutlass13device_kernelIN5flash19enable_sm80_to_sm89INS1_16FlashAttnBwdSm80INS1_25CollectiveMainloopBwdSm80ILi2ELi2EN4cute5tupleIJNS5_1CILi128EEES8_NS7_ILi64EEEEEENS_6half_tEfNS_4arch4Sm80ELb0ELb1ELb1ELb1ELb0ELb0ELb0ELb0ELi2ELi4ELi4ELi4ELb0EEENS1_21CollectiveEpilogueBwdISA_SB_SD_Li256ELb1ELb0ELi2EEENS1_19SingleTileSchedulerILb1ELb0ELb0ELi128EEEEEEEEEvNT_6ParamsE$_ZN4cute5tupleIJNS0_IJNS0_IJNS_1CILi8EEENS1_ILi1EEEEEENS0_IJNS1_ILi2EEEEEEEEENS0_IJNS0_IJS3_NS1_ILi0EEEEEENS0_IJiEEEEEEEEC2ERKS7_RKSB_)
$_ZN7cutlass13device_kernelIN5flash19enable_sm80_to_sm89INS1_16FlashAttnBwdSm80INS1_25CollectiveMainloopBwdSm80ILi2ELi2EN4cute5tupleIJNS5_1CILi128EEES8_NS7_ILi64EEEEEENS_6half_tEfNS_4arch4Sm80ELb0ELb1ELb1ELb1ELb0ELb0ELb0ELb0ELi2ELi4ELi4ELi4ELb0EEENS1_21CollectiveEpilogueBwdISA_SB_SD_Li256ELb1ELb0ELi2EEENS1_19SingleTileSchedulerILb1ELb0ELb0ELi128EEEEEEEEEvNT_6ParamsE$_ZN4cute5tupleIJNS0_IJNS0_IJNS_1CILi8EEENS1_ILi1EEEEEENS0_IJNS1_ILi2EEEEEEEEENS0_IJNS0_IJS3_NS1_ILi0EEEEEENS0_IJiEEEEEEEEC2ERKS7_RKSB_:
[----:B------:R-:W-:Y:S02]  /*9f90*/  IADD3 R36, R82, -c[0x0][0x20], RZ ;  /* 0x8000080052247a10 */ /* 0x000fe40007ffe0ff */
[----:B------:R-:W-:-:S03]  /*9fa0*/  MOV R39, 0x0 ;  /* 0x0000000000277802 */ /* 0x000fc60000000f00 */
[----:B------:R1:W-:Y:S01]  /*9fb0*/  STL [R36], R37 ;  /* 0x0000002524007387 */ /* 0x0003e20000100800 */
[----:B------:R-:W-:Y:S05]  /*9fc0*/  RET.REL.NODEC R38 `(_ZN7cutlass13device_kernelIN5flash19enable_sm80_to_sm89INS1_16FlashAttnBwdSm80INS1_25CollectiveMainloopBwdSm80ILi2ELi2EN4cute5tupleIJNS5_1CILi128EEES8_NS7_ILi64EEEEEENS_6half_tEfNS_4arch4Sm80ELb0ELb1ELb1ELb1ELb0ELb0ELb0ELb0ELi2ELi4ELi4ELi4ELb0EEENS1_21CollectiveEpilogueBwdISA_SB_SD_Li256ELb1ELb0ELi2EEENS1_19SingleTileSchedulerILb1ELb0ELb0ELi128EEEEEEEEEvNT_6ParamsE) ;  /* 0xffff603026007950 */ /* 0x000fea0003c3ffff */
        .type           $_ZN7cutlass13device_kernelIN5flash19enable_sm80_to_sm89INS1_16FlashAttnBwdSm80INS1_25CollectiveMainloopBwdSm80ILi2ELi2EN4cute5tupleIJNS5_1CILi128EEES8_NS7_ILi64EEEEEENS_6half_tEfNS_4arch4Sm80ELb0ELb1ELb1ELb1ELb0ELb0ELb0ELb0ELi2ELi4ELi4ELi4ELb0EEENS1_21CollectiveEpilogueBwdISA_SB_SD_Li256ELb1ELb0ELi2EEENS1_19SingleTileSchedulerILb1ELb0ELb0ELi128EEEEEEEEEvNT_6ParamsE$_ZN4cute5tupleIJNS0_IJNS0_IJNS_1CILi8EEENS1_ILi1EEEEEENS1_ILi2EEEEEENS0_IJNS0_IJS3_NS1_ILi0EEEEEEiEEEEEC2ERKS6_RKS9_,@function
        .size           $_ZN7cutlass13device_kernelIN5flash19enable_sm80_to_sm89INS1_16FlashAttnBwdSm80INS1_25CollectiveMainloopBwdSm80ILi2ELi2EN4cute5tupleIJNS5_1CILi128EEES8_NS7_ILi64EEEEEENS_6half_tEfNS_4arch4Sm80ELb0ELb1ELb1ELb1ELb0ELb0ELb0ELb0ELi2ELi4ELi4ELi4ELb0EEENS1_21CollectiveEpilogueBwdISA_SB_SD_Li256ELb1ELb0ELi2EEENS1_19SingleTileSchedulerILb1ELb0ELb0ELi128EEEEEEEEEvNT_6ParamsE$_ZN4cute5tupleIJNS0_IJNS0_IJNS_1CILi8EEENS1_ILi1EEEEEENS1_ILi2EEEEEENS0_IJNS0_IJS3_NS1_ILi0EEEEEEiEEEEEC2ERKS6_RKS9_,($_ZN7cutlass13device_kernelIN5flash19enable_sm80_to_sm89INS1_16FlashAttnBwdSm80INS1_25CollectiveMainloopBwdSm80ILi2ELi2EN4cute5tupleIJNS5_1CILi128EEES8_NS7_ILi64EEEEEENS_6half_tEfNS_4arch4Sm80ELb0ELb1ELb1ELb1ELb0ELb0ELb0ELb0ELi2ELi4ELi4ELi4ELb0EEENS1_21CollectiveEpilogueBwdISA_SB_SD_Li256ELb1ELb0ELi2EEENS1_19SingleTileSchedulerILb1ELb0ELb0ELi128EEEEEEEEEvNT_6ParamsE$_ZN4cute5tupleIJNS0_IJNS0_IJNS_1CILi8EEENS1_ILi1EEEEEENS1_ILi2EEENS0_IJS5_S5_EEEEEENS0_IJNS0_IJS3_NS1_ILi0EEEEEENS1_ILi4096EEENS0_IJiiEEEEEEEEC2ERKS7_RKSC_ - $_ZN7cutlass13device_kernelIN5flash19enable_sm80_to_sm89INS1_16FlashAttnBwdSm80INS1_25CollectiveMainloopBwdSm80ILi2ELi2EN4cute5tupleIJNS5_1CILi128EEES8_NS7_ILi64EEEEEENS_6half_tEfNS_4arch4Sm80ELb0ELb1ELb1ELb1ELb0ELb0ELb0ELb0ELi2ELi4ELi4ELi4ELb0EEENS1_21CollectiveEpilogueBwdISA_SB_SD_Li256ELb1ELb0ELi2EEENS1_19SingleTileSchedulerILb1ELb0ELb0ELi128EEEEEEEEEvNT_6ParamsE$_ZN4cute5tupleIJNS0_IJNS0_IJNS_1CILi8EEENS1_ILi1EEEEEENS1_ILi2EEEEEENS0_IJNS0_IJS3_NS1_ILi0EEEEEEiEEEEEC2ERKS6_RKS9_)
$_ZN7cutlass13device_kernelIN5flash19enable_sm80_to_sm89INS1_16FlashAttnBwdSm80INS1_25CollectiveMainloopBwdSm80ILi2ELi2EN4cute5tupleIJNS5_1CILi128EEES8_NS7_ILi64EEEEEENS_6half_tEfNS_4arch4Sm80ELb0ELb1ELb1ELb1ELb0ELb0ELb0ELb0ELi2ELi4ELi4ELi4ELb0EEENS1_21CollectiveEpilogueBwdISA_SB_SD_Li256ELb1ELb0ELi2EEENS1_19SingleTileSchedulerILb1ELb0ELb0ELi128EEEEEEEEEvNT_6ParamsE$_ZN4cute5tupleIJNS0_IJNS0_IJNS_1CILi8EEENS1_ILi1EEEEEENS1_ILi2EEEEEENS0_IJNS0_IJS3_NS1_ILi0EEEEEEiEEEEEC2ERKS6_RKS9_:
[----:B------:R-:W-:Y:S02]  /*9fd0*/  IADD3 R2, R82, -c[0x0][0x20], RZ ;  /* 0x8000080052027a10 */ /* 0x000fe40007ffe0ff */
[----:B------:R-:W-:-:S03]  /*9fe0*/  MOV R37, 0x0 ;  /* 0x0000000000257802 */ /* 0x000fc60000000f00 */
[----:B------:R1:W-:Y:S01]  /*9ff0*/  STL [R2], R3 ;  /* 0x0000000302007387 */ /* 0x0003e20000100800 */
[----:B------:R-:W-:Y:S05]  /*a000*/  RET.REL.NODEC R36 `(_ZN7cutlass13device_kernelIN5flash19enable_sm80_to_sm89INS1_16FlashAttnBwdSm80INS1_25CollectiveMainloopBwdSm80ILi2ELi2EN4cute5tupleIJNS5_1CILi128EEES8_NS7_ILi64EEEEEENS_6half_tEfNS_4arch4Sm80ELb0ELb1ELb1ELb1ELb0ELb0ELb0ELb0ELi2ELi4ELi4ELi4ELb0EEENS1_21CollectiveEpilogueBwdISA_SB_SD_Li256ELb1ELb0ELi2EEENS1_19SingleTileSchedulerILb1ELb0ELb0ELi128EEEEEEEEEvNT_6ParamsE) ;  /* 0xffff5ff024007950 */ /* 0x000fea0003c3ffff */
        .type           $_ZN7cutlass13device_kernelIN5flash19enable_sm80_to_sm89INS1_16FlashAttnBwdSm80INS1_25CollectiveMainloopBwdSm80ILi2ELi2EN4cute5tupleIJNS5_1CILi128EEES8_NS7_ILi64EEEEEENS_6half_tEfNS_4arch4Sm80ELb0ELb1ELb1ELb1ELb0ELb0ELb0ELb0ELi2ELi4ELi4ELi4ELb0EEENS1_21CollectiveEpilogueBwdISA_SB_SD_Li256ELb1ELb0ELi2EEENS1_19SingleTileSchedulerILb1ELb0ELb0ELi128EEEEEEEEEvNT_6ParamsE$_ZN4cute5tupleIJNS0_IJNS0_IJNS_1CILi8EEENS1_ILi1EEEEEENS1_ILi2EEENS0_IJS5_S5_EEEEEENS0_IJNS0_IJS3_NS1_ILi0EEEEEENS1_ILi4096EEENS0_IJiiEEEEEEEEC2ERKS7_RKSC_,@function
        .size           $_ZN7cutlass13device_kernelIN5flash19enable_sm80_to_sm89INS1_16FlashAttnBwdSm80INS1_25CollectiveMainloopBwdSm80ILi2ELi2EN4cute5tupleIJNS5_1CILi128EEES8_NS7_ILi64EEEEEENS_6half_tEfNS_4arch4Sm80ELb0ELb1ELb1ELb1ELb0ELb0ELb0ELb0ELi2ELi4ELi4ELi4ELb0EEENS1_21CollectiveEpilogueBwdISA_SB_SD_Li256ELb1ELb0ELi2EEENS1_19SingleTileSchedulerILb1ELb0ELb0ELi128EEEEEEEEEvNT_6ParamsE$_ZN4cute5tupleIJNS0_IJNS0_IJNS_1CILi8EEENS1_ILi1EEEEEENS1_ILi2EEENS0_IJS5_S5_EEEEEENS0_IJNS0_IJS3_NS1_ILi0EEEEEENS1_ILi4096EEENS0_IJiiEEEEEEEEC2ERKS7_RKSC_,($_ZN7cutlass13device_kernelIN5flash19enable_sm80_to_sm89INS1_16FlashAttnBwdSm80INS1_25CollectiveMainloopBwdSm80ILi2ELi2EN4cute5tupleIJNS5_1CILi128EEES8_NS7_ILi64EEEEEENS_6half_tEfNS_4arch4Sm80ELb0ELb1ELb1ELb1ELb0ELb0ELb0ELb0ELi2ELi4ELi4ELi4ELb0EEENS1_21CollectiveEpilogueBwdISA_SB_SD_Li256ELb1ELb0ELi2EEENS1_19SingleTileSchedulerILb1ELb0ELb0ELi128EEEEEEEEEvNT_6ParamsE$_ZN4cute5tupleIJNS0_IJNS0_IJNS_1CILi8EEENS1_ILi1EEEEEENS1_ILi2EEES2_EEENS0_IJNS0_IJS3_NS1_ILi0EEEEEEiNS1_ILi1024EEEEEEEEC2ERKS6_RKSA_ - $_ZN7cutlass13device_kernelIN5flash19enable_sm80_to_sm89INS1_16FlashAttnBwdSm80INS1_25CollectiveMainloopBwdSm80ILi2ELi2EN4cute5tupleIJNS5_1CILi128EEES8_NS7_ILi64EEEEEENS_6half_tEfNS_4arch4Sm80ELb0ELb1ELb1ELb1ELb0ELb0ELb0ELb0ELi2ELi4ELi4ELi4ELb0EEENS1_21CollectiveEpilogueBwdISA_SB_SD_Li256ELb1ELb0ELi2EEENS1_19SingleTileSchedulerILb1ELb0ELb0ELi128EEEEEEEEEvNT_6ParamsE$_ZN4cute5tupleIJNS0_IJNS0_IJNS_1CILi8EEENS1_ILi1EEEEEENS1_ILi2EEENS0_IJS5_S5_EEEEEENS0_IJNS0_IJS3_NS1_ILi0EEEEEENS1_ILi4096EEENS0_IJiiEEEEEEEEC2ERKS7_RKSC_)
$_ZN7cutlass13device_kernelIN5flash19enable_sm80_to_sm89INS1_16FlashAttnBwdSm80INS1_25CollectiveMainloopBwdSm80ILi2ELi2EN4cute5tupleIJNS5_1CILi128EEES8_NS7_ILi64EEEEEENS_6half_tEfNS_4arch4Sm80ELb0ELb1ELb1ELb1ELb0ELb0ELb0ELb0ELi2ELi4ELi4ELi4ELb0EEENS1_21CollectiveEpilogueBwdISA_SB_SD_Li256ELb1ELb0ELi2EEENS1_19SingleTileSchedulerILb1ELb0ELb0ELi128EEEEEEEEEvNT_6ParamsE$_ZN4cute5tupleIJNS0_IJNS0_IJNS_1CILi8EEENS1_ILi1EEEEEENS1_ILi2EEENS0_IJS5_S5_EEEEEENS0_IJNS0_IJS3_NS1_ILi0EEEEEENS1_ILi4096EEENS0_IJiiEEEEEEEEC2ERKS7_RKSC_:
[----:B------:R-:W-:Y:S01]  /*a010*/  IADD3 R2, R60, -c[0x0][0x20], RZ ;  /* 0x800008003c027a10 */ /* 0x000fe20007ffe0ff */
[----:B------:R-:W-:Y:S01]  /*a020*/  IMAD.MOV.U32 R14, RZ, RZ, R4 ;  /* 0x000000ffff0e7224 */ /* 0x000fe200078e0004 */
[----:B------:R-:W-:-:S03]  /*a030*/  MOV R15, 0x0 ;  /* 0x00000000000f7802 */ /* 0x000fc60000000f00 */
[----:B------:R1:W-:Y:S04]  /*a040*/  STL [R2], R5 ;  /* 0x0000000502007387 */ /* 0x0003e80000100800 */
[----:B------:R1:W-:Y:S01]  /*a050*/  STL [R2+0x4], R3 ;  /* 0x0000040302007387 */ /* 0x0003e20000100800 */
[----:B------:R-:W-:Y:S05]  /*a060*/  RET.REL.NODEC R14 `(_ZN7cutlass13device_kernelIN5flash19enable_sm80_to_sm89INS1_16FlashAttnBwdSm80INS1_25CollectiveMainloopBwdSm80ILi2ELi2EN4cute5tupleIJNS5_1CILi128EEES8_NS7_ILi64EEEEEENS_6half_tEfNS_4arch4Sm80ELb0ELb1ELb1ELb1ELb0ELb0ELb0ELb0ELi2ELi4ELi4ELi4ELb0EEENS1_21CollectiveEpilogueBwdISA_SB_SD_Li256ELb1ELb0ELi2EEENS1_19SingleTileSchedulerILb1ELb0ELb0ELi128EEEEEEEEEvNT_6ParamsE) ;  /* 0xffff5f900e007950 */ /* 0x000fea0003c3ffff */
        .type           $_ZN7cutlass13device_kernelIN5flash19enable_sm80_to_sm89INS1_16FlashAttnBwdSm80INS1_25CollectiveMainloopBwdSm80ILi2ELi2EN4cute5tupleIJNS5_1CILi128EEES8_NS7_ILi64EEEEEENS_6half_tEfNS_4arch4Sm80ELb0ELb1ELb1ELb1ELb0ELb0ELb0ELb0ELi2ELi4ELi4ELi4ELb0EEENS1_21CollectiveEpilogueBwdISA_SB_SD_Li256ELb1ELb0ELi2EEENS1_19SingleTileSchedulerILb1ELb0ELb0ELi128EEEEEEEEEvNT_6ParamsE$_ZN4cute5tupleIJNS0_IJNS0_IJNS_1CILi8EEENS1_ILi1EEEEEENS1_ILi2EEES2_EEENS0_IJNS0_IJS3_NS1_ILi0EEEEEEiNS1_ILi1024EEEEEEEEC2ERKS6_RKSA_,@function
        .size           $_ZN7cutlass13device_kernelIN5flash19enable_sm80_to_sm89INS1_16FlashAttnBwdSm80INS1_25CollectiveMainloopBwdSm80ILi2ELi2EN4cute5tupleIJNS5_1CILi128EEES8_NS7_ILi64EEEEEENS_6half_tEfNS_4arch4Sm80ELb0ELb1ELb1ELb1ELb0ELb0ELb0ELb0ELi2ELi4ELi4ELi4ELb0EEENS1_21CollectiveEpilogueBwdISA_SB_SD_Li256ELb1ELb0ELi2EEENS1_19SingleTileSchedulerILb1ELb0ELb0ELi128EEEEEEEEEvNT_6ParamsE$_ZN4cute5tupleIJNS0_IJNS0_IJNS_1CILi8EEENS1_ILi1EEEEEENS1_ILi2EEES2_EEENS0_IJNS0_IJS3_NS1_ILi0EEEEEEiNS1_ILi1024EEEEEEEEC2ERKS6_RKSA_,($_ZN7cutlass13device_kernelIN5flash19enable_sm80_to_sm89INS1_16FlashAttnBwdSm80INS1_25CollectiveMainloopBwdSm80ILi2ELi2EN4cute5tupleIJNS5_1CILi128EEES8_NS7_ILi64EEEEEENS_6half_tEfNS_4arch4Sm80ELb0ELb1ELb1ELb1ELb0ELb0ELb0ELb0ELi2ELi4ELi4ELi4ELb0EEENS1_21CollectiveEpilogueBwdISA_SB_SD_Li256ELb1ELb0ELi2EEENS1_19SingleTileSchedulerILb1ELb0ELb0ELi128EEEEEEEEEvNT_6ParamsE$_ZN4cute5tupleIJNS0_IJNS_1CILi16EEENS1_ILi2EEES3_S3_NS1_ILi4EEES3_EEENS0_IJNS1_ILi1EEEiiiNS1_ILi144EEENS1_ILi512EEEEEEEEC2ERKS5_RKS9_ - $_ZN7cutlass13device_kernelIN5flash19enable_sm80_to_sm89INS1_16FlashAttnBwdSm80INS1_25CollectiveMainloopBwdSm80ILi2ELi2EN4cute5tupleIJNS5_1CILi128EEES8_NS7_ILi64EEEEEENS_6half_tEfNS_4arch4Sm80ELb0ELb1ELb1ELb1ELb0ELb0ELb0ELb0ELi2ELi4ELi4ELi4ELb0EEENS1_21CollectiveEpilogueBwdISA_SB_SD_Li256ELb1ELb0ELi2EEENS1_19SingleTileSchedulerILb1ELb0ELb0ELi128EEEEEEEEEvNT_6ParamsE$_ZN4cute5tupleIJNS0_IJNS0_IJNS_1CILi8EEENS1_ILi1EEEEEENS1_ILi2EEES2_EEENS0_IJNS0_IJS3_NS1_ILi0EEEEEEiNS1_ILi1024EEEEEEEEC2ERKS6_RKSA_)
$_ZN7cutlass13device_kernelIN5flash19enable_sm80_to_sm89INS1_16FlashAttnBwdSm80INS1_25CollectiveMainloopBwdSm80ILi2ELi2EN4cute5tupleIJNS5_1CILi128EEES8_NS7_ILi64EEEEEENS_6half_tEfNS_4arch4Sm80ELb0ELb1ELb1ELb1ELb0ELb0ELb0ELb0ELi2ELi4ELi4ELi4ELb0EEENS1_21CollectiveEpilogueBwdISA_SB_SD_Li256ELb1ELb0ELi2EEENS1_19SingleTileSchedulerILb1ELb0ELb0ELi128EEEEEEEEEvNT_6ParamsE$_ZN4cute5tupleIJNS0_IJNS0_IJNS_1CILi8EEENS1_ILi1EEEEEENS1_ILi2EEES2_EEENS0_IJNS0_IJS3_NS1_ILi0EEEEEEiNS1_ILi1024EEEEEEEEC2ERKS6_RKSA_:
[----:B------:R-:W-:Y:S01]  /*a070*/  IADD3 R2, R60, -c[0x0][0x20], RZ ;  /* 0x800008003c027a10 */ /* 0x000fe20007ffe0ff */
[----:B------:R-:W-:Y:S01]  /*a080*/  IMAD.MOV.U32 R12, RZ, RZ, R4 ;  /* 0x000000ffff0c7224 */ /* 0x000fe200078e0004 */
[----:B------:R-:W-:-:S03]  /*a090*/  MOV R13, 0x0 ;  /* 0x00000000000d7802 */ /* 0x000fc60000000f00 */
[----:B------:R1:W-:Y:S01]  /*a0a0*/  STL [R2], R3 ;  /* 0x0000000302007387 */ /* 0x0003e20000100800 */
[----:B------:R-:W-:Y:S05]  /*a0b0*/  RET.REL.NODEC R12 `(_ZN7cutlass13device_kernelIN5flash19enable_sm80_to_sm89INS1_16FlashAttnBwdSm80INS1_25CollectiveMainloopBwdSm80ILi2ELi2EN4cute5tupleIJNS5_1CILi128EEES8_NS7_ILi64EEEEEENS_6half_tEfNS_4arch4Sm80ELb0ELb1ELb1ELb1ELb0ELb0ELb0ELb0ELi2ELi4ELi4ELi4ELb0EEENS1_21CollectiveEpilogueBwdISA_SB_SD_Li256ELb1ELb0ELi2EEENS1_19SingleTileSchedulerILb1ELb0ELb0ELi128EEEEEEEEEvNT_6ParamsE) ;  /* 0xffff5f400c007950 */ /* 0x000fea0003c3ffff */
        .type           $_ZN7cutlass13device_kernelIN5flash19enable_sm80_to_sm89INS1_16FlashAttnBwdSm80INS1_25CollectiveMainloopBwdSm80ILi2ELi2EN4cute5tupleIJNS5_1CILi128EEES8_NS7_ILi64EEEEEENS_6half_tEfNS_4arch4Sm80ELb0ELb1ELb1ELb1ELb0ELb0ELb0ELb0ELi2ELi4ELi4ELi4ELb0EEENS1_21CollectiveEpilogueBwdISA_SB_SD_Li256ELb1ELb0ELi2EEENS1_19SingleTileSchedulerILb1ELb0ELb0ELi128EEEEEEEEEvNT_6ParamsE$_ZN4cute5tupleIJNS0_IJNS_1CILi16EEENS1_ILi2EEES3_S3_NS1_ILi4EEES3_EEENS0_IJNS1_ILi1EEEiiiNS1_ILi144EEENS1_ILi512EEEEEEEEC2ERKS5_RKS9_,@function
        .size           $_ZN7cutlass13device_kernelIN5flash19enable_sm80_to_sm89INS1_16FlashAttnBwdSm80INS1_25CollectiveMainloopBwdSm80ILi2ELi2EN4cute5tupleIJNS5_1CILi128EEES8_NS7_ILi64EEEEEENS_6half_tEfNS_4arch4Sm80ELb0ELb1ELb1ELb1ELb0ELb0ELb0ELb0ELi2ELi4ELi4ELi4ELb0EEENS1_21CollectiveEpilogueBwdISA_SB_SD_Li256ELb1ELb0ELi2EEENS1_19SingleTileSchedulerILb1ELb0ELb0ELi128EEEEEEEEEvNT_6ParamsE$_ZN4cute5tupleIJNS0_IJNS_1CILi16EEENS1_ILi2EEES3_S3_NS1_ILi4EEES3_EEENS0_IJNS1_ILi1EEEiiiNS1_ILi144EEENS1_ILi512EEEEEEEEC2ERKS5_RKS9_,($_ZN7cutlass13device_kernelIN5flash19enable_sm80_to_sm89INS1_16FlashAttnBwdSm80INS1_25CollectiveMainloopBwdSm80ILi2ELi2EN4cute5tupleIJNS5_1CILi128EEES8_NS7_ILi64EEEEEENS_6half_tEfNS_4arch4Sm80ELb0ELb1ELb1ELb1ELb0ELb0ELb0ELb0ELi2ELi4ELi4ELi4ELb0EEENS1_21CollectiveEpilogueBwdISA_SB_SD_Li256ELb1ELb0ELi2EEENS1_19SingleTileSchedulerILb1ELb0ELb0ELi128EEEEEEEEEvNT_6ParamsE$_ZN4cute5tupleIJNS0_IJNS_1CILi2EEEEEENS0_IJiEEEEEC2ERKS3_RKS4_ - $_ZN7cutlass13device_kernelIN5flash19enable_sm80_to_sm89INS1_16FlashAttnBwdSm80INS1_25CollectiveMainloopBwdSm80ILi2ELi2EN4cute5tupleIJNS5_1CILi128EEES8_NS7_ILi64EEEEEENS_6half_tEfNS_4arch4Sm80ELb0ELb1ELb1ELb1ELb0ELb0ELb0ELb0ELi2ELi4ELi4ELi4ELb0EEENS1_21CollectiveEpilogueBwdISA_SB_SD_Li256ELb1ELb0ELi2EEENS1_19SingleTileSchedulerILb1ELb0ELb0ELi128EEEEEEEEEvNT_6ParamsE$_ZN4cute5tupleIJNS0_IJNS_1CILi16EEENS1_ILi2EEES3_S3_NS1_ILi4EEES3_EEENS0_IJNS1_ILi1EEEiiiNS1_ILi144EEENS1_ILi512EEEEEEEEC2ERKS5_RKS9_)
$_ZN7cutlass13device_kernelIN5flash19enable_sm80_to_sm89INS1_16FlashAttnBwdSm80INS1_25CollectiveMainloopBwdSm80ILi2ELi2EN4cute5tupleIJNS5_1CILi128EEES8_NS7_ILi64EEEEEENS_6half_tEfNS_4arch4Sm80ELb0ELb1ELb1ELb1ELb0ELb0ELb0ELb0ELi2ELi4ELi4ELi4ELb0EEENS1_21CollectiveEpilogueBwdISA_SB_SD_Li256ELb1ELb0ELi2EEENS1_19SingleTileSchedulerILb1ELb0ELb0ELi128EEEEEEEEEvNT_6ParamsE$_ZN4cute5tupleIJNS0_IJNS_1CILi16EEENS1_ILi2EEES3_S3_NS1_ILi4EEES3_EEENS0_IJNS1_ILi1EEEiiiNS1_ILi144EEENS1_ILi512EEEEEEEEC2ERKS5_RKS9_:
[----:B------:R-:W-:Y:S01]  /*a0c0*/  IADD3 R4, R83, -c[0x0][0x20], RZ ;  /* 0x8000080053047a10 */ /* 0x000fe20007ffe0ff */
[----:B------:R-:W-:Y:S01]  /*a0d0*/  IMAD.MOV.U32 R26, RZ, RZ, R12 ;  /* 0x000000ffff1a7224 */ /* 0x000fe200078e000c */
[----:B------:R-:W-:-:S03]  /*a0e0*/  MOV R27, 0x0 ;  /* 0x00000000001b7802 */ /* 0x000fc60000000f00 */
[----:B------:R1:W-:Y:S04]  /*a0f0*/  STL [R4], R2 ;  /* 0x0000000204007387 */ /* 0x0003e80000100800 */
[----:B------:R1:W-:Y:S04]  /*a100*/  STL [R4+0x4], R3 ;  /* 0x0000040304007387 */ /* 0x0003e80000100800 */
[----:B------:R1:W-:Y:S01]  /*a110*/  STL [R4+0x8], R5 ;  /* 0x0000080504007387 */ /* 0x0003e20000100800 */
[----:B------:R-:W-:Y:S05]  /*a120*/  RET.REL.NODEC R26 `(_ZN7cutlass13device_kernelIN5flash19enable_sm80_to_sm89INS1_16FlashAttnBwdSm80INS1_25CollectiveMainloopBwdSm80ILi2ELi2EN4cute5tupleIJNS5_1CILi128EEES8_NS7_ILi64EEEEEENS_6half_tEfNS_4arch4Sm80ELb0ELb1ELb1ELb1ELb0ELb0ELb0ELb0ELi2ELi4ELi4ELi4ELb0EEENS1_21CollectiveEpilogueBwdISA_SB_SD_Li256ELb1ELb0ELi2EEENS1_19SingleTileSchedulerILb1ELb0ELb0ELi128EEEEEEEEEvNT_6ParamsE) ;  /* 0xffff5ed01a007950 */ /* 0x000fea0003c3ffff */
        .type           $_ZN7cutlass13device_kernelIN5flash19enable_sm80_to_sm89INS1_16FlashAttnBwdSm80INS1_25CollectiveMainloopBwdSm80ILi2ELi2EN4cute5tupleIJNS5_1CILi128EEES8_NS7_ILi64EEEEEENS_6half_tEfNS_4arch4Sm80ELb0ELb1ELb1ELb1ELb0ELb0ELb0ELb0ELi2ELi4ELi4ELi4ELb0EEENS1_21CollectiveEpilogueBwdISA_SB_SD_Li256ELb1ELb0ELi2EEENS1_19SingleTileSchedulerILb1ELb0ELb0ELi128EEEEEEEEEvNT_6ParamsE$_ZN4cute5tupleIJNS0_IJNS_1CILi2EEEEEENS0_IJiEEEEEC2ERKS3_RKS4_,@function
        .size           $_ZN7cutlass13device_kernelIN5flash19enable_sm80_to_sm89INS1_16FlashAttnBwdSm80INS1_25CollectiveMainloopBwdSm80ILi2ELi2EN4cute5tupleIJNS5_1CILi128EEES8_NS7_ILi64EEEEEENS_6half_tEfNS_4arch4Sm80ELb0ELb1ELb1ELb1ELb0ELb0ELb0ELb0ELi2ELi4ELi4ELi4ELb0EEENS1_21CollectiveEpilogueBwdISA_SB_SD_Li256ELb1ELb0ELi2EEENS1_19SingleTileSchedulerILb1ELb0ELb0ELi128EEEEEEEEEvNT_6ParamsE$_ZN4cute5tupleIJNS0_IJNS_1CILi2EEEEEENS0_IJiEEEEEC2ERKS3_RKS4_,($_ZN7cutlass13device_kernelIN5flash19enable_sm80_to_sm89INS1_16FlashAttnBwdSm80INS1_25CollectiveMainloopBwdSm80ILi2ELi2EN4cute5tupleIJNS5_1CILi128EEES8_NS7_ILi64EEEEEENS_6half_tEfNS_4arch4Sm80ELb0ELb1ELb1ELb1ELb0ELb0ELb0ELb0ELi2ELi4ELi4ELi4ELb0EEENS1_21CollectiveEpilogueBwdISA_SB_SD_Li256ELb1ELb0ELi2EEENS1_19SingleTileSchedulerILb1ELb0ELb0ELi128EEEEEEEEEvNT_6ParamsE$_ZN4cute5tupleIJNS0_IJNS_1CILi8EEENS0_IJNS1_ILi2EEES3_S3_EEENS1_ILi1EEES4_S5_EEENS0_IJS5_NS0_IJS2_iiEEENS1_ILi64EEENS0_IJiNS1_ILi144EEENS1_ILi288EEEEEENS1_ILi512EEEEEEEEC2ERKS6_RKSD_ - $_ZN7cutlass13device_kernelIN5flash19enable_sm80_to_sm89INS1_16FlashAttnBwdSm80INS1_25CollectiveMainloopBwdSm80ILi2ELi2EN4cute5tupleIJNS5_1CILi128EEES8_NS7_ILi64EEEEEENS_6half_tEfNS_4arch4Sm80ELb0ELb1ELb1ELb1ELb0ELb0ELb0ELb0ELi2ELi4ELi4ELi4ELb0EEENS1_21CollectiveEpilogueBwdISA_SB_SD_Li256ELb1ELb0ELi2EEENS1_19SingleTileSchedulerILb1ELb0ELb0ELi128EEEEEEEEEvNT_6ParamsE$_ZN4cute5tupleIJNS0_IJNS_1CILi2EEEEEENS0_IJiEEEEEC2ERKS3_RKS4_)
$_ZN7cutlass13device_kernelIN5flash19enable_sm80_to_sm89INS1_16FlashAttnBwdSm80INS1_25CollectiveMainloopBwdSm80ILi2ELi2EN4cute5tupleIJNS5_1CILi128EEES8_NS7_ILi64EEEEEENS_6half_tEfNS_4arch4Sm80ELb0ELb1ELb1ELb1ELb0ELb0ELb0ELb0ELi2ELi4ELi4ELi4ELb0EEENS1_21CollectiveEpilogueBwdISA_SB_SD_Li256ELb1ELb0ELi2EEENS1_19SingleTileSchedulerILb1ELb0ELb0ELi128EEEEEEEEEvNT_6ParamsE$_ZN4cute5tupleIJNS0_IJNS_1CILi2EEEEEENS0_IJiEEEEEC2ERKS3_RKS4_:
[----:B------:R-:W-:Y:S02]  /*a130*/  IADD3 R10, R83, -c[0x0][0x20], RZ ;  /* 0x80000800530a7a10 */ /* 0x000fe40007ffe0ff */
[----:B------:R-:W-:-:S03]  /*a140*/  MOV R13, 0x0 ;  /* 0x00000000000d7802 */ /* 0x000fc60000000f00 */
[----:B------:R1:W-:Y:S01]  /*a150*/  STL [R10], R11 ;  /* 0x0000000b0a007387 */ /* 0x0003e20000100800 */
[----:B------:R-:W-:Y:S05]  /*a160*/  RET.REL.NODEC R12 `(_ZN7cutlass13device_kernelIN5flash19enable_sm80_to_sm89INS1_16FlashAttnBwdSm80INS1_25CollectiveMainloopBwdSm80ILi2ELi2EN4cute5tupleIJNS5_1CILi128EEES8_NS7_ILi64EEEEEENS_6half_tEfNS_4arch4Sm80ELb0ELb1ELb1ELb1ELb0ELb0ELb0ELb0ELi2ELi4ELi4ELi4ELb0EEENS1_21CollectiveEpilogueBwdISA_SB_SD_Li256ELb1ELb0ELi2EEENS1_19SingleTileSchedulerILb1ELb0ELb0ELi128EEEEEEEEEvNT_6ParamsE) ;  /* 0xffff5e900c007950 */ /* 0x000fea0003c3ffff */
        .type           $_ZN7cutlass13device_kernelIN5flash19enable_sm80_to_sm89INS1_16FlashAttnBwdSm80INS1_25CollectiveMainloopBwdSm80ILi2ELi2EN4cute5tupleIJNS5_1CILi128EEES8_NS7_ILi64EEEEEENS_6half_tEfNS_4arch4Sm80ELb0ELb1ELb1ELb1ELb0ELb0ELb0ELb0ELi2ELi4ELi4ELi4ELb0EEENS1_21CollectiveEpilogueBwdISA_SB_SD_Li256ELb1ELb0ELi2EEENS1_19SingleTileSchedulerILb1ELb0ELb0ELi128EEEEEEEEEvNT_6ParamsE$_ZN4cute5tupleIJNS0_IJNS_1CILi8EEENS0_IJNS1_ILi2EEES3_S3_EEENS1_ILi1EEES4_S5_EEENS0_IJS5_NS0_IJS2_iiEEENS1_ILi64EEENS0_IJiNS1_ILi144EEENS1_ILi288EEEEEENS1_ILi512EEEEEEEEC2ERKS6_RKSD_,@function
        .size           $_ZN7cutlass13device_kernelIN5flash19enable_sm80_to_sm89INS1_16FlashAttnBwdSm80INS1_25CollectiveMainloopBwdSm80ILi2ELi2EN4cute5tupleIJNS5_1CILi128EEES8_NS7_ILi64EEEEEENS_6half_tEfNS_4arch4Sm80ELb0ELb1ELb1ELb1ELb0ELb0ELb0ELb0ELi2ELi4ELi4ELi4ELb0EEENS1_21CollectiveEpilogueBwdISA_SB_SD_Li256ELb1ELb0ELi2EEENS1_19SingleTileSchedulerILb1ELb0ELb0ELi128EEEEEEEEEvNT_6ParamsE$_ZN4cute5tupleIJNS0_IJNS_1CILi8EEENS0_IJNS1_ILi2EEES3_S3_EEENS1_ILi1EEES4_S5_EEENS0_IJS5_NS0_IJS2_iiEEENS1_ILi64EEENS0_IJiNS1_ILi144EEENS1_ILi288EEEEEENS1_ILi512EEEEEEEEC2ERKS6_RKSD_,($_ZN7cutlass13device_kernelIN5flash19enable_sm80_to_sm89INS1_16FlashAttnBwdSm80INS1_25CollectiveMainloopBwdSm80ILi2ELi2EN4cute5tupleIJNS5_1CILi128EEES8_NS7_ILi64EEEEEENS_6half_tEfNS_4arch4Sm80ELb0ELb1ELb1ELb1ELb0ELb0ELb0ELb0ELi2ELi4ELi4ELi4ELb0EEENS1_21CollectiveEpilogueBwdISA_SB_SD_Li256ELb1ELb0ELi2EEENS1_19SingleTileSchedulerILb1ELb0ELb0ELi128EEEEEEEEEvNT_6ParamsE$_ZN4cute5tupleIJNS0_IJNS_1CILi8EEENS0_IJNS1_ILi2EEES3_S3_EEENS1_ILi1EEES4_S5_EEENS0_IJS5_NS0_IJiiiEEENS1_ILi64EEENS0_IJNS1_ILi72EEENS1_ILi144EEENS1_ILi288EEEEEENS1_ILi512EEEEEEEEC2ERKS6_RKSE_ - $_ZN7cutlass13device_kernelIN5flash19enable_sm80_to_sm89INS1_16FlashAttnBwdSm80INS1_25CollectiveMainloopBwdSm80ILi2ELi2EN4cute5tupleIJNS5_1CILi128EEES8_NS7_ILi64EEEEEENS_6half_tEfNS_4arch4Sm80ELb0ELb1ELb1ELb1ELb0ELb0ELb0ELb0ELi2ELi4ELi4ELi4ELb0EEENS1_21CollectiveEpilogueBwdISA_SB_SD_Li256ELb1ELb0ELi2EEENS1_19SingleTileSchedulerILb1ELb0ELb0ELi128EEEEEEEEEvNT_6ParamsE$_ZN4cute5tupleIJNS0_IJNS_1CILi8EEENS0_IJNS1_ILi2EEES3_S3_EEENS1_ILi1EEES4_S5_EEENS0_IJS5_NS0_IJS2_iiEEENS1_ILi64EEENS0_IJiNS1_ILi144EEENS1_ILi288EEEEEENS1_ILi512EEEEEEEEC2ERKS6_RKSD_)
$_ZN7cutlass13device_kernelIN5flash19enable_sm80_to_sm89INS1_16FlashAttnBwdSm80INS1_25CollectiveMainloopBwdSm80ILi2ELi2EN4cute5tupleIJNS5_1CILi128EEES8_NS7_ILi64EEEEEENS_6half_tEfNS_4arch4Sm80ELb0ELb1ELb1ELb1ELb0ELb0ELb0ELb0ELi2ELi4ELi4ELi4ELb0EEENS1_21CollectiveEpilogueBwdISA_SB_SD_Li256ELb1ELb0ELi2EEENS1_19SingleTileSchedulerILb1ELb0ELb0ELi128EEEEEEEEEvNT_6ParamsE$_ZN4cute5tupleIJNS0_IJNS_1CILi8EEENS0_IJNS1_ILi2EEES3_S3_EEENS1_ILi1EEES4_S5_EEENS0_IJS5_NS0_IJS2_iiEEENS1_ILi64EEENS0_IJiNS1_ILi144EEENS1_ILi288EEEEEENS1_ILi512EEEEEEEEC2ERKS6_RKSD_:
[----:B------:R-:W-:Y:S01]  /*a170*/  IADD3 R4, R81, -c[0x0][0x20], RZ ;  /* 0x8000080051047a10 */ /* 0x000fe20007ffe0ff */
[----:B------:R-:W-:Y:S01]  /*a180*/  IMAD.MOV.U32 R34, RZ, RZ, R26 ;  /* 0x000000ffff227224 */ /* 0x000fe200078e001a */
[----:B------:R-:W-:-:S03]  /*a190*/  MOV R35, 0x0 ;  /* 0x0000000000237802 */ /* 0x000fc60000000f00 */
[----:B------:R1:W-:Y:S04]  /*a1a0*/  STL [R4], R2 ;  /* 0x0000000204007387 */ /* 0x0003e80000100800 */
[----:B------:R1:W-:Y:S04]  /*a1b0*/  STL [R4+0x4], R3 ;  /* 0x0000040304007387 */ /* 0x0003e80000100800 */
[----:B------:R1:W-:Y:S01]  /*a1c0*/  STL [R4+0x8], R5 ;  /* 0x0000080504007387 */ /* 0x0003e20000100800 */
[----:B------:R-:W-:Y:S05]  /*a1d0*/  RET.REL.NODEC R34 `(_ZN7cutlass13device_kernelIN5flash19enable_sm80_to_sm89INS1_16FlashAttnBwdSm80INS1_25CollectiveMainloopBwdSm80ILi2ELi2EN4cute5tupleIJNS5_1CILi128EEES8_NS7_ILi64EEEEEENS_6half_tEfNS_4arch4Sm80ELb0ELb1ELb1ELb1ELb0ELb0ELb0ELb0ELi2ELi4ELi4ELi4ELb0EEENS1_21CollectiveEpilogueBwdISA_SB_SD_Li256ELb1ELb0ELi2EEENS1_19SingleTileSchedulerILb1ELb0ELb0ELi128EEEEEEEEEvNT_6ParamsE) ;  /* 0xffff5e2022007950 */ /* 0x000fea0003c3ffff */
        .type           $_ZN7cutlass13device_kernelIN5flash19enable_sm80_to_sm89INS1_16FlashAttnBwdSm80INS1_25CollectiveMainloopBwdSm80ILi2ELi2EN4cute5tupleIJNS5_1CILi128EEES8_NS7_ILi64EEEEEENS_6half_tEfNS_4arch4Sm80ELb0ELb1ELb1ELb1ELb0ELb0ELb0ELb0ELi2ELi4ELi4ELi4ELb0EEENS1_21CollectiveEpilogueBwdISA_SB_SD_Li256ELb1ELb0ELi2EEENS1_19SingleTileSchedulerILb1ELb0ELb0ELi128EEEEEEEEEvNT_6ParamsE$_ZN4cute5tupleIJNS0_IJNS_1CILi8EEENS0_IJNS1_ILi2EEES3_S3_EEENS1_ILi1EEES4_S5_EEENS0_IJS5_NS0_IJiiiEEENS1_ILi64EEENS0_IJNS1_ILi72EEENS1_ILi144EEENS1_ILi288EEEEEENS1_ILi512EEEEEEEEC2ERKS6_RKSE_,@function
        .size           $_ZN7cutlass13device_kernelIN5flash19enable_sm80_to_sm89INS1_16FlashAttnBwdSm80INS1_25CollectiveMainloopBwdSm80ILi2ELi2EN4cute5tupleIJNS5_1CILi128EEES8_NS7_ILi64EEEEEENS_6half_tEfNS_4arch4Sm80ELb0ELb1ELb1ELb1ELb0ELb0ELb0ELb0ELi2ELi4ELi4ELi4ELb0EEENS1_21CollectiveEpilogueBwdISA_SB_SD_Li256ELb1ELb0ELi2EEENS1_19SingleTileSchedulerILb1ELb0ELb0ELi128EEEEEEEEEvNT_6ParamsE$_ZN4cute5tupleIJNS0_IJNS_1CILi8EEENS0_IJNS1_ILi2EEES3_S3_EEENS1_ILi1EEES4_S5_EEENS0_IJS5_NS0_IJiiiEEENS1_ILi64EEENS0_IJNS1_ILi72EEENS1_ILi144EEENS1_ILi288EEEEEENS1_ILi512EEEEEEEEC2ERKS6_RKSE_,($_ZN7cutlass13device_kernelIN5flash19enable_sm80_to_sm89INS1_16FlashAttnBwdSm80INS1_25CollectiveMainloopBwdSm80ILi2ELi2EN4cute5tupleIJNS5_1CILi128EEES8_NS7_ILi64EEEEEENS_6half_tEfNS_4arch4Sm80ELb0ELb1ELb1ELb1ELb0ELb0ELb0ELb0ELi2ELi4ELi4ELi4ELb0EEENS1_21CollectiveEpilogueBwdISA_SB_SD_Li256ELb1ELb0ELi2EEENS1_19SingleTileSchedulerILb1ELb0ELb0ELi128EEEEEEEEEvNT_6ParamsE$_ZN4cute5tupleIJNS0_IJNS_1CILi8EEENS1_ILi2EEES3_S3_S2_S3_EEENS0_IJNS1_ILi1EEEiiiNS1_ILi72EEENS1_ILi512EEEEEEEEC2ERKS4_RKS8_ - $_ZN7cutlass13device_kernelIN5flash19enable_sm80_to_sm89INS1_16FlashAttnBwdSm80INS1_25CollectiveMainloopBwdSm80ILi2ELi2EN4cute5tupleIJNS5_1CILi128EEES8_NS7_ILi64EEEEEENS_6half_tEfNS_4arch4Sm80ELb0ELb1ELb1ELb1ELb0ELb0ELb0ELb0ELi2ELi4ELi4ELi4ELb0EEENS1_21CollectiveEpilogueBwdISA_SB_SD_Li256ELb1ELb0ELi2EEENS1_19SingleTileSchedulerILb1ELb0ELb0ELi128EEEEEEEEEvNT_6ParamsE$_ZN4cute5tupleIJNS0_IJNS_1CILi8EEENS0_IJNS1_ILi2EEES3_S3_EEENS1_ILi1EEES4_S5_EEENS0_IJS5_NS0_IJiiiEEENS1_ILi64EEENS0_IJNS1_ILi72EEENS1_ILi144EEENS1_ILi288EEEEEENS1_ILi512EEEEEEEEC2ERKS6_RKSE_)
$_ZN7cutlass13device_kernelIN5flash19enable_sm80_to_sm89INS1_16FlashAttnBwdSm80INS1_25CollectiveMainloopBwdSm80ILi2ELi2EN4cute5tupleIJNS5_1CILi128EEES8_NS7_ILi64EEEEEENS_6half_tEfNS_4arch4Sm80ELb0ELb1ELb1ELb1ELb0ELb0ELb0ELb0ELi2ELi4ELi4ELi4ELb0EEENS1_21CollectiveEpilogueBwdISA_SB_SD_Li256ELb1ELb0ELi2EEENS1_19SingleTileSchedulerILb1ELb0ELb0ELi128EEEEEEEEEvNT_6ParamsE$_ZN4cute5tupleIJNS0_IJNS_1CILi8EEENS0_IJNS1_ILi2EEES3_S3_EEENS1_ILi1EEES4_S5_EEENS0_IJS5_NS0_IJiiiEEENS1_ILi64EEENS0_IJNS1_ILi72EEENS1_ILi144EEENS1_ILi288EEEEEENS1_ILi512EEEEEEEEC2ERKS6_RKSE_:
[----:B------:R-:W-:Y:S01]  /*a1e0*/  IADD3 R4, R81, -c[0x0][0x20], RZ ;  /* 0x8000080051047a10 */ /* 0x000fe20007ffe0ff */
[----:B------:R-:W-:Y:S01]  /*a1f0*/  IMAD.MOV.U32 R34, RZ, RZ, R6 ;  /* 0x000000ffff227224 */ /* 0x000fe200078e0006 */
[----:B------:R-:W-:-:S03]  /*a200*/  MOV R35, 0x0 ;  /* 0x0000000000237802 */ /* 0x000fc60000000f00 */
[----:B------:R1:W-:Y:S04]  /*a210*/  STL [R4], R2 ;  /* 0x0000000204007387 */ /* 0x0003e80000100800 */
[----:B------:R1:W-:Y:S04]  /*a220*/  STL [R4+0x4], R3 ;  /* 0x0000040304007387 */ /* 0x0003e80000100800 */
[----:B------:R1:W-:Y:S01]  /*a230*/  STL [R4+0x8], R5 ;  /* 0x0000080504007387 */ /* 0x0003e20000100800 */
[----:B------:R-:W-:Y:S05]  /*a240*/  RET.REL.NODEC R34 `(_ZN7cutlass13device_kernelIN5flash19enable_sm80_to_sm89INS1_16FlashAttnBwdSm80INS1_25CollectiveMainloopBwdSm80ILi2ELi2EN4cute5tupleIJNS5_1CILi128EEES8_NS7_ILi64EEEEEENS_6half_tEfNS_4arch4Sm80ELb0ELb1ELb1ELb1ELb0ELb0ELb0ELb0ELi2ELi4ELi4ELi4ELb0EEENS1_21CollectiveEpilogueBwdISA_SB_SD_Li256ELb1ELb0ELi2EEENS1_19SingleTileSchedulerILb1ELb0ELb0ELi128EEEEEEEEEvNT_6ParamsE) ;  /* 0xffff5db022007950 */ /* 0x000fea0003c3ffff */
        .type           $_ZN7cutlass13device_kernelIN5flash19enable_sm80_to_sm89INS1_16FlashAttnBwdSm80INS1_25CollectiveMainloopBwdSm80ILi2ELi2EN4cute5tupleIJNS5_1CILi128EEES8_NS7_ILi64EEEEEENS_6half_tEfNS_4arch4Sm80ELb0ELb1ELb1ELb1ELb0ELb0ELb0ELb0ELi2ELi4ELi4ELi4ELb0EEENS1_21CollectiveEpilogueBwdISA_SB_SD_Li256ELb1ELb0ELi2EEENS1_19SingleTileSchedulerILb1ELb0ELb0ELi128EEEEEEEEEvNT_6ParamsE$_ZN4cute5tupleIJNS0_IJNS_1CILi8EEENS1_ILi2EEES3_S3_S2_S3_EEENS0_IJNS1_ILi1EEEiiiNS1_ILi72EEENS1_ILi512EEEEEEEEC2ERKS4_RKS8_,@function
        .size           $_ZN7cutlass13device_kernelIN5flash19enable_sm80_to_sm89INS1_16FlashAttnBwdSm80INS1_25CollectiveMainloopBwdSm80ILi2ELi2EN4cute5tupleIJNS5_1CILi128EEES8_NS7_ILi64EEEEEENS_6half_tEfNS_4arch4Sm80ELb0ELb1ELb1ELb1ELb0ELb0ELb0ELb0ELi2ELi4ELi4ELi4ELb0EEENS1_21CollectiveEpilogueBwdISA_SB_SD_Li256ELb1ELb0ELi2EEENS1_19SingleTileSchedulerILb1ELb0ELb0ELi128EEEEEEEEEvNT_6ParamsE$_ZN4cute5tupleIJNS0_IJNS_1CILi8EEENS1_ILi2EEES3_S3_S2_S3_EEENS0_IJNS1_ILi1EEEiiiNS1_ILi72EEENS1_ILi512EEEEEEEEC2ERKS4_RKS8_,($_ZN7cutlass13device_kernelIN5flash19enable_sm80_to_sm89INS1_16FlashAttnBwdSm80INS1_25CollectiveMainloopBwdSm80ILi2ELi2EN4cute5tupleIJNS5_1CILi128EEES8_NS7_ILi64EEEEEENS_6half_tEfNS_4arch4Sm80ELb0ELb1ELb1ELb1ELb0ELb0ELb0ELb0ELi2ELi4ELi4ELi4ELb0EEENS1_21CollectiveEpilogueBwdISA_SB_SD_Li256ELb1ELb0ELi2EEENS1_19SingleTileSchedulerILb1ELb0ELb0ELi128EEEEEEEEEvNT_6ParamsE$_ZN4cute5tupleIJNS_1CILi0EEEiEEC2ERKS2_RKi - $_ZN7cutlass13device_kernelIN5flash19enable_sm80_to_sm89INS1_16FlashAttnBwdSm80INS1_25CollectiveMainloopBwdSm80ILi2ELi2EN4cute5tupleIJNS5_1CILi128EEES8_NS7_ILi64EEEEEENS_6half_tEfNS_4arch4Sm80ELb0ELb1ELb1ELb1ELb0ELb0ELb0ELb0ELi2ELi4ELi4ELi4ELb0EEENS1_21CollectiveEpilogueBwdISA_SB_SD_Li256ELb1ELb0ELi2EEENS1_19SingleTileSchedulerILb1ELb0ELb0ELi128EEEEEEEEEvNT_6ParamsE$_ZN4cute5tupleIJNS0_IJNS_1CILi8EEENS1_ILi2EEES3_S3_S2_S3_EEENS0_IJNS1_ILi1EEEiiiNS1_ILi72EEENS1_ILi512EEEEEEEEC2ERKS4_RKS8_)
$_ZN7cutlass13device_kernelIN5flash19enable_sm80_to_sm89INS1_16FlashAttnBwdSm80INS1_25CollectiveMainloopBwdSm80ILi2ELi2EN4cute5tupleIJNS5_1CILi128EEES8_NS7_ILi64EEEEEENS_6half_tEfNS_4arch4Sm80ELb0ELb1ELb1ELb1ELb0ELb0ELb0ELb0ELi2ELi4ELi4ELi4ELb0EEENS1_21CollectiveEpilogueBwdISA_SB_SD_Li256ELb1ELb0ELi2EEENS1_19SingleTileSchedulerILb1ELb0ELb0ELi128EEEEEEEEEvNT_6ParamsE$_ZN4cute5tupleIJNS0_IJNS_1CILi8EEENS1_ILi2EEES3_S3_S2_S3_EEENS0_IJNS1_ILi1EEEiiiNS1_ILi72EEENS1_ILi512EEEEEEEEC2ERKS4_RKS8_:
[----:B------:R-:W-:Y:S01]  /*a250*/  IADD3 R4, R82, -c[0x0][0x20], RZ ;  /* 0x8000080052047a10 */ /* 0x000fe20007ffe0ff */
[----:B------:R-:W-:Y:S01]  /*a260*/  IMAD.MOV.U32 R34, RZ, RZ, R6 ;  /* 0x000000ffff227224 */ /* 0x000fe200078e0006 */
[----:B------:R-:W-:-:S03]  /*a270*/  MOV R35, 0x0 ;  /* 0x0000000000237802 */ /* 0x000fc60000000f00 */
[----:B------:R1:W-:Y:S04]  /*a280*/  STL [R4], R2 ;  /* 0x0000000204007387 */ /* 0x0003e80000100800 */
[----:B------:R1:W-:Y:S04]  /*a290*/  STL [R4+0x4], R3 ;  /* 0x0000040304007387 */ /* 0x0003e80000100800 */
[----:B------:R1:W-:Y:S01]  /*a2a0*/  STL [R4+0x8], R5 ;  /* 0x0000080504007387 */ /* 0x0003e20000100800 */
[----:B------:R-:W-:Y:S05]  /*a2b0*/  RET.REL.NODEC R34 `(_ZN7cutlass13device_kernelIN5flash19enable_sm80_to_sm89INS1_16FlashAttnBwdSm80INS1_25CollectiveMainloopBwdSm80ILi2ELi2EN4cute5tupleIJNS5_1CILi128EEES8_NS7_ILi64EEEEEENS_6half_tEfNS_4arch4Sm80ELb0ELb1ELb1ELb1ELb0ELb0ELb0ELb0ELi2ELi4ELi4ELi4ELb0EEENS1_21CollectiveEpilogueBwdISA_SB_SD_Li256ELb1ELb0ELi2EEENS1_19SingleTileSchedulerILb1ELb0ELb0ELi128EEEEEEEEEvNT_6ParamsE) ;  /* 0xffff5d4022007950 */ /* 0x000fea0003c3ffff */
        .type           $_ZN7cutlass13device_kernelIN5flash19enable_sm80_to_sm89INS1_16FlashAttnBwdSm80INS1_25CollectiveMainloopBwdSm80ILi2ELi2EN4cute5tupleIJNS5_1CILi128EEES8_NS7_ILi64EEEEEENS_6half_tEfNS_4arch4Sm80ELb0ELb1ELb1ELb1ELb0ELb0ELb0ELb0ELi2ELi4ELi4ELi4ELb0EEENS1_21CollectiveEpilogueBwdISA_SB_SD_Li256ELb1ELb0ELi2EEENS1_19SingleTileSchedulerILb1ELb0ELb0ELi128EEEEEEEEEvNT_6ParamsE$_ZN4cute5tupleIJNS_1CILi0EEEiEEC2ERKS2_RKi,@function
        .size           $_ZN7cutlass13device_kernelIN5flash19enable_sm80_to_sm89INS1_16FlashAttnBwdSm80INS1_25CollectiveMainloopBwdSm80ILi2ELi2EN4cute5tupleIJNS5_1CILi128EEES8_NS7_ILi64EEEEEENS_6half_tEfNS_4arch4Sm80ELb0ELb1ELb1ELb1ELb0ELb0ELb0ELb0ELi2ELi4ELi4ELi4ELb0EEENS1_21CollectiveEpilogueBwdISA_SB_SD_Li256ELb1ELb0ELi2EEENS1_19SingleTileSchedulerILb1ELb0ELb0ELi128EEEEEEEEEvNT_6ParamsE$_ZN4cute5tupleIJNS_1CILi0EEEiEEC2ERKS2_RKi,($_ZN7cutlass13device_kernelIN5flash19enable_sm80_to_sm89INS1_16FlashAttnBwdSm80INS1_25CollectiveMainloopBwdSm80ILi2ELi2EN4cute5tupleIJNS5_1CILi128EEES8_NS7_ILi64EEEEEENS_6half_tEfNS_4arch4Sm80ELb0ELb1ELb1ELb1ELb0ELb0ELb0ELb0ELi2ELi4ELi4ELi4ELb0EEENS1_21CollectiveEpilogueBwdISA_SB_SD_Li256ELb1ELb0ELi2EEENS1_19SingleTileSchedulerILb1ELb0ELb0ELi128EEEEEEEEEvNT_6ParamsE$_ZN4cute5tupleIJNS_7SwizzleILi3ELi3ELi3EEENS_9MixedBitsILj0ELj432EEENS_6LayoutINS0_IJNS0_IJNS_1CILi2EEES7_S7_EEES7_NS6_ILi8EEEEEENS0_IJNS0_IJNS6_ILi64EEES9_NS6_ILi512EEEEEENS6_ILi8192EEENS6_ILi1024EEEEEEEEEEC2ERKS2_RKS4_RKSH_ - $_ZN7cutlass13device_kernelIN5flash19enable_sm80_to_sm89INS1_16FlashAttnBwdSm80INS1_25CollectiveMainloopBwdSm80ILi2ELi2EN4cute5tupleIJNS5_1CILi128EEES8_NS7_ILi64EEEEEENS_6half_tEfNS_4arch4Sm80ELb0ELb1ELb1ELb1ELb0ELb0ELb0ELb0ELi2ELi4ELi4ELi4ELb0EEENS1_21CollectiveEpilogueBwdISA_SB_SD_Li256ELb1ELb0ELi2EEENS1_19SingleTileSchedulerILb1ELb0ELb0ELi128EEEEEEEEEvNT_6ParamsE$_ZN4cute5tupleIJNS_1CILi0EEEiEEC2ERKS2_RKi)
$_ZN7cutlass13device_kernelIN5flash19enable_sm80_to_sm89INS1_16FlashAttnBwdSm80INS1_25CollectiveMainloopBwdSm80ILi2ELi2EN4cute5tupleIJNS5_1CILi128EEES8_NS7_ILi64EEEEEENS_6half_tEfNS_4arch4Sm80ELb0ELb1ELb1ELb1ELb0ELb0ELb0ELb0ELi2ELi4ELi4ELi4ELb0EEENS1_21CollectiveEpilogueBwdISA_SB_SD_Li256ELb1ELb0ELi2EEENS1_19SingleTileSchedulerILb1ELb0ELb0ELi128EEEEEEEEEvNT_6ParamsE$_ZN4cute5tupleIJNS_1CILi0EEEiEEC2ERKS2_RKi:
[----:B------:R-:W-:Y:S02]  /*a2c0*/  IADD3 R2, R81, -c[0x0][0x20], RZ ;  /* 0x8000080051027a10 */ /* 0x000fe40007ffe0ff */
[----:B------:R-:W-:-:S03]  /*a2d0*/  MOV R13, 0x0 ;  /* 0x00000000000d7802 */ /* 0x000fc60000000f00 */
[----:B------:R1:W-:Y:S01]  /*a2e0*/  STL [R2], R7 ;  /* 0x0000000702007387 */ /* 0x0003e20000100800 */
[----:B------:R-:W-:Y:S05]  /*a2f0*/  RET.REL.NODEC R12 `(_ZN7cutlass13device_kernelIN5flash19enable_sm80_to_sm89INS1_16FlashAttnBwdSm80INS1_25CollectiveMainloopBwdSm80ILi2ELi2EN4cute5tupleIJNS5_1CILi128EEES8_NS7_ILi64EEEEEENS_6half_tEfNS_4arch4Sm80ELb0ELb1ELb1ELb1ELb0ELb0ELb0ELb0ELi2ELi4ELi4ELi4ELb0EEENS1_21CollectiveEpilogueBwdISA_SB_SD_Li256ELb1ELb0ELi2EEENS1_19SingleTileSchedulerILb1ELb0ELb0ELi128EEEEEEEEEvNT_6ParamsE) ;  /* 0xffff5d000c007950 */ /* 0x000fea0003c3ffff */
        .type           $_ZN7cutlass13device_kernelIN5flash19enable_sm80_to_sm89INS1_16FlashAttnBwdSm80INS1_25CollectiveMainloopBwdSm80ILi2ELi2EN4cute5tupleIJNS5_1CILi128EEES8_NS7_ILi64EEEEEENS_6half_tEfNS_4arch4Sm80ELb0ELb1ELb1ELb1ELb0ELb0ELb0ELb0ELi2ELi4ELi4ELi4ELb0EEENS1_21CollectiveEpilogueBwdISA_SB_SD_Li256ELb1ELb0ELi2EEENS1_19SingleTileSchedulerILb1ELb0ELb0ELi128EEEEEEEEEvNT_6ParamsE$_ZN4cute5tupleIJNS_7SwizzleILi3ELi3ELi3EEENS_9MixedBitsILj0ELj432EEENS_6LayoutINS0_IJNS0_IJNS_1CILi2EEES7_S7_EEES7_NS6_ILi8EEEEEENS0_IJNS0_IJNS6_ILi64EEES9_NS6_ILi512EEEEEENS6_ILi8192EEENS6_ILi1024EEEEEEEEEEC2ERKS2_RKS4_RKSH_,@function
        .size           $_ZN7cutlass13device_kernelIN5flash19enable_sm80_to_sm89INS1_16FlashAttnBwdSm80INS1_25CollectiveMainloopBwdSm80ILi2ELi2EN4cute5tupleIJNS5_1CILi128EEES8_NS7_ILi64EEEEEENS_6half_tEfNS_4arch4Sm80ELb0ELb1ELb1ELb1ELb0ELb0ELb0ELb0ELi2ELi4ELi4ELi4ELb0EEENS1_21CollectiveEpilogueBwdISA_SB_SD_Li256ELb1ELb0ELi2EEENS1_19SingleTileSchedulerILb1ELb0ELb0ELi128EEEEEEEEEvNT_6ParamsE$_ZN4cute5tupleIJNS_7SwizzleILi3ELi3ELi3EEENS_9MixedBitsILj0ELj432EEENS_6LayoutINS0_IJNS0_IJNS_1CILi2EEES7_S7_EEES7_NS6_ILi8EEEEEENS0_IJNS0_IJNS6_ILi64EEES9_NS6_ILi512EEEEEENS6_ILi8192EEENS6_ILi1024EEEEEEEEEEC2ERKS2_RKS4_RKSH_,($_ZN7cutlass13device_kernelIN5flash19enable_sm80_to_sm89INS1_16FlashAttnBwdSm80INS1_25CollectiveMainloopBwdSm80ILi2ELi2EN4cute5tupleIJNS5_1CILi128EEES8_NS7_ILi64EEEEEENS_6half_tEfNS_4arch4Sm80ELb0ELb1ELb1ELb1ELb0ELb0ELb0ELb0ELi2ELi4ELi4ELi4ELb0EEENS1_21CollectiveEpilogueBwdISA_SB_SD_Li256ELb1ELb0ELi2EEENS1_19SingleTileSchedulerILb1ELb0ELb0ELi128EEEEEEEEEvNT_6ParamsE$_ZN4cute5tupleIJiEEC2ERKi - $_ZN7cutlass13device_kernelIN5flash19enable_sm80_to_sm89INS1_16FlashAttnBwdSm80INS1_25CollectiveMainloopBwdSm80ILi2ELi2EN4cute5tupleIJNS5_1CILi128EEES8_NS7_ILi64EEEEEENS_6half_tEfNS_4arch4Sm80ELb0ELb1ELb1ELb1ELb0ELb0ELb0ELb0ELi2ELi4ELi4ELi4ELb0EEENS1_21CollectiveEpilogueBwdISA_SB_SD_Li256ELb1ELb0ELi2EEENS1_19SingleTileSchedulerILb1ELb0ELb0ELi128EEEEEEEEEvNT_6ParamsE$_ZN4cute5tupleIJNS_7SwizzleILi3ELi3ELi3EEENS_9MixedBitsILj0ELj432EEENS_6LayoutINS0_IJNS0_IJNS_1CILi2EEES7_S7_EEES7_NS6_ILi8EEEEEENS0_IJNS0_IJNS6_ILi64EEES9_NS6_ILi512EEEEEENS6_ILi8192EEENS6_ILi1024EEEEEEEEEEC2ERKS2_RKS4_RKSH_)
$_ZN7cutlass13device_kernelIN5flash19enable_sm80_to_sm89INS1_16FlashAttnBwdSm80INS1_25CollectiveMainloopBwdSm80ILi2ELi2EN4cute5tupleIJNS5_1CILi128EEES8_NS7_ILi64EEEEEENS_6half_tEfNS_4arch4Sm80ELb0ELb1ELb1ELb1ELb0ELb0ELb0ELb0ELi2ELi4ELi4ELi4ELb0EEENS1_21CollectiveEpilogueBwdISA_SB_SD_Li256ELb1ELb0ELi2EEENS1_19SingleTileSchedulerILb1ELb0ELb0ELi128EEEEEEEEEvNT_6ParamsE$_ZN4cute5tupleIJNS_7SwizzleILi3ELi3ELi3EEENS_9MixedBitsILj0ELj432EEENS_6LayoutINS0_IJNS0_IJNS_1CILi2EEES7_S7_EEES7_NS6_ILi8EEEEEENS0_IJNS0_IJNS6_ILi64EEES9_NS6_ILi512EEEEEENS6_ILi8192EEENS6_ILi1024EEEEEEEEEEC2ERKS2_RKS4_RKSH_:
[----:B------:R-:W-:Y:S02]  /*a300*/  IADD3 R2, R60, -c[0x0][0x20], RZ ;  /* 0x800008003c027a10 */ /* 0x000fe40007ffe0ff */
[----:B------:R-:W-:-:S03]  /*a310*/  MOV R7, 0x0 ;  /* 0x0000000000077802 */ /* 0x000fc60000000f00 */
[----:B------:R1:W-:Y:S01]  /*a320*/  STL [R2], R3 ;  /* 0x0000000302007387 */ /* 0x0003e20000100800 */
[----:B------:R-:W-:Y:S05]  /*a330*/  RET.REL.NODEC R6 `(_ZN7cutlass13device_kernelIN5flash19enable_sm80_to_sm89INS1_16FlashAttnBwdSm80INS1_25CollectiveMainloopBwdSm80ILi2ELi2EN4cute5tupleIJNS5_1CILi128EEES8_NS7_ILi64EEEEEENS_6half_tEfNS_4arch4Sm80ELb0ELb1ELb1ELb1ELb0ELb0ELb0ELb0ELi2ELi4ELi4ELi4ELb0EEENS1_21CollectiveEpilogueBwdISA_SB_SD_Li256ELb1ELb0ELi2EEENS1_19SingleTileSchedulerILb1ELb0ELb0ELi128EEEEEEEEEvNT_6ParamsE) ;  /* 0xffff5cc006007950 */ /* 0x000fea0003c3ffff */
        .type           $_ZN7cutlass13device_kernelIN5flash19enable_sm80_to_sm89INS1_16FlashAttnBwdSm80INS1_25CollectiveMainloopBwdSm80ILi2ELi2EN4cute5tupleIJNS5_1CILi128EEES8_NS7_ILi64EEEEEENS_6half_tEfNS_4arch4Sm80ELb0ELb1ELb1ELb1ELb0ELb0ELb0ELb0ELi2ELi4ELi4ELi4ELb0EEENS1_21CollectiveEpilogueBwdISA_SB_SD_Li256ELb1ELb0ELi2EEENS1_19SingleTileSchedulerILb1ELb0ELb0ELi128EEEEEEEEEvNT_6ParamsE$_ZN4cute5tupleIJiEEC2ERKi,@function
        .size           $_ZN7cutlass13device_kernelIN5flash19enable_sm80_to_sm89INS1_16FlashAttnBwdSm80INS1_25CollectiveMainloopBwdSm80ILi2ELi2EN4cute5tupleIJNS5_1CILi128EEES8_NS7_ILi64EEEEEENS_6half_tEfNS_4arch4Sm80ELb0ELb1ELb1ELb1ELb0ELb0ELb0ELb0ELi2ELi4ELi4ELi4ELb0EEENS1_21CollectiveEpilogueBwdISA_SB_SD_Li256ELb1ELb0ELi2EEENS1_19SingleTileSchedulerILb1ELb0ELb0ELi128EEEEEEEEEvNT_6ParamsE$_ZN4cute5tupleIJiEEC2ERKi,($_ZN7cutlass13device_kernelIN5flash19enable_sm80_to_sm89INS1_16FlashAttnBwdSm80INS1_25CollectiveMainloopBwdSm80ILi2ELi2EN4cute5tupleIJNS5_1CILi128EEES8_NS7_ILi64EEEEEENS_6half_tEfNS_4arch4Sm80ELb0ELb1ELb1ELb1ELb0ELb0ELb0ELb0ELi2ELi4ELi4ELi4ELb0EEENS1_21CollectiveEpilogueBwdISA_SB_SD_Li256ELb1ELb0ELi2EEENS1_19SingleTileSchedulerILb1ELb0ELb0ELi128EEEEEEEEEvNT_6ParamsE$_ZN4cute8smem_ptrIPN7cutlass6half_tEECI1NS_12iter_adaptorIS3_S4_EEES3_ - $_ZN7cutlass13device_kernelIN5flash19enable_sm80_to_sm89INS1_16FlashAttnBwdSm80INS1_25CollectiveMainloopBwdSm80ILi2ELi2EN4cute5tupleIJNS5_1CILi128EEES8_NS7_ILi64EEEEEENS_6half_tEfNS_4arch4Sm80ELb0ELb1ELb1ELb1ELb0ELb0ELb0ELb0ELi2ELi4ELi4ELi4ELb0EEENS1_21CollectiveEpilogueBwdISA_SB_SD_Li256ELb1ELb0ELi2EEENS1_19SingleTileSchedulerILb1ELb0ELb0ELi128EEEEEEEEEvNT_6ParamsE$_ZN4cute5tupleIJiEEC2ERKi)
$_ZN7cutlass13device_kernelIN5flash19enable_sm80_to_sm89INS1_16FlashAttnBwdSm80INS1_25CollectiveMainloopBwdSm80ILi2ELi2EN4cute5tupleIJNS5_1CILi128EEES8_NS7_ILi64EEEEEENS_6half_tEfNS_4arch4Sm80ELb0ELb1ELb1ELb1ELb0ELb0ELb0ELb0ELi2ELi4ELi4ELi4ELb0EEENS1_21CollectiveEpilogueBwdISA_SB_SD_Li256ELb1ELb0ELi2EEENS1_19SingleTileSchedulerILb1ELb0ELb0ELi128EEEEEEEEEvNT_6ParamsE$_ZN4cute5tupleIJiEEC2ERKi:
[----:B------:R-:W-:Y:S02]  /*a340*/  IADD3 R2, R2, -c[0x0][0x20], RZ ;  /* 0x8000080002027a10 */ /* 0x000fe40007ffe0ff */
[----:B------:R-:W-:-:S03]  /*a350*/  MOV R15, 0x0 ;  /* 0x00000000000f7802 */ /* 0x000fc60000000f00 */
[----:B------:R1:W-:Y:S01]  /*a360*/  STL [R2], R13 ;  /* 0x0000000d02007387 */ /* 0x0003e20000100800 */
[----:B------:R-:W-:Y:S05]  /*a370*/  RET.REL.NODEC R14 `(_ZN7cutlass13device_kernelIN5flash19enable_sm80_to_sm89INS1_16FlashAttnBwdSm80INS1_25CollectiveMainloopBwdSm80ILi2ELi2EN4cute5tupleIJNS5_1CILi128EEES8_NS7_ILi64EEEEEENS_6half_tEfNS_4arch4Sm80ELb0ELb1ELb1ELb1ELb0ELb0ELb0ELb0ELi2ELi4ELi4ELi4ELb0EEENS1_21CollectiveEpilogueBwdISA_SB_SD_Li256ELb1ELb0ELi2EEENS1_19SingleTileSchedulerILb1ELb0ELb0ELi128EEEEEEEEEvNT_6ParamsE) ;  /* 0xffff5c800e007950 */ /* 0x000fea0003c3ffff */
        .type           $_ZN7cutlass13device_kernelIN5flash19enable_sm80_to_sm89INS1_16FlashAttnBwdSm80INS1_25CollectiveMainloopBwdSm80ILi2ELi2EN4cute5tupleIJNS5_1CILi128EEES8_NS7_ILi64EEEEEENS_6half_tEfNS_4arch4Sm80ELb0ELb1ELb1ELb1ELb0ELb0ELb0ELb0ELi2ELi4ELi4ELi4ELb0EEENS1_21CollectiveEpilogueBwdISA_SB_SD_Li256ELb1ELb0ELi2EEENS1_19SingleTileSchedulerILb1ELb0ELb0ELi128EEEEEEEEEvNT_6ParamsE$_ZN4cute8smem_ptrIPN7cutlass6half_tEECI1NS_12iter_adaptorIS3_S4_EEES3_,@function
        .size           $_ZN7cutlass13device_kernelIN5flash19enable_sm80_to_sm89INS1_16FlashAttnBwdSm80INS1_25CollectiveMainloopBwdSm80ILi2ELi2EN4cute5tupleIJNS5_1CILi128EEES8_NS7_ILi64EEEEEENS_6half_tEfNS_4arch4Sm80ELb0ELb1ELb1ELb1ELb0ELb0ELb0ELb0ELi2ELi4ELi4ELi4ELb0EEENS1_21CollectiveEpilogueBwdISA_SB_SD_Li256ELb1ELb0ELi2EEENS1_19SingleTileSchedulerILb1ELb0ELb0ELi128EEEEEEEEEvNT_6ParamsE$_ZN4cute8smem_ptrIPN7cutlass6half_tEECI1NS_12iter_adaptorIS3_S4_EEES3_,($_ZN7cutlass13device_kernelIN5flash19enable_sm80_to_sm89INS1_16FlashAttnBwdSm80INS1_25CollectiveMainloopBwdSm80ILi2ELi2EN4cute5tupleIJNS5_1CILi128EEES8_NS7_ILi64EEEEEENS_6half_tEfNS_4arch4Sm80ELb0ELb1ELb1ELb1ELb0ELb0ELb0ELb0ELi2ELi4ELi4ELi4ELb0EEENS1_21CollectiveEpilogueBwdISA_SB_SD_Li256ELb1ELb0ELi2EEENS1_19SingleTileSchedulerILb1ELb0ELb0ELi128EEEEEEEEEvNT_6ParamsE$_ZN4cute8smem_ptrIPN7cutlass9uint128_tEECI1NS_12iter_adaptorIS3_S4_EEES3_ - $_ZN7cutlass13device_kernelIN5flash19enable_sm80_to_sm89INS1_16FlashAttnBwdSm80INS1_25CollectiveMainloopBwdSm80ILi2ELi2EN4cute5tupleIJNS5_1CILi128EEES8_NS7_ILi64EEEEEENS_6half_tEfNS_4arch4Sm80ELb0ELb1ELb1ELb1ELb0ELb0ELb0ELb0ELi2ELi4ELi4ELi4ELb0EEENS1_21CollectiveEpilogueBwdISA_SB_SD_Li256ELb1ELb0ELi2EEENS1_19SingleTileSchedulerILb1ELb0ELb0ELi128EEEEEEEEEvNT_6ParamsE$_ZN4cute8smem_ptrIPN7cutlass6half_tEECI1NS_12iter_adaptorIS3_S4_EEES3_)
$_ZN7cutlass13device_kernelIN5flash19enable_sm80_to_sm89INS1_16FlashAttnBwdSm80INS1_25CollectiveMainloopBwdSm80ILi2ELi2EN4cute5tupleIJNS5_1CILi128EEES8_NS7_ILi64EEEEEENS_6half_tEfNS_4arch4Sm80ELb0ELb1ELb1ELb1ELb0ELb0ELb0ELb0ELi2ELi4ELi4ELi4ELb0EEENS1_21CollectiveEpilogueBwdISA_SB_SD_Li256ELb1ELb0ELi2EEENS1_19SingleTileSchedulerILb1ELb0ELb0ELi128EEEEEEEEEvNT_6ParamsE$_ZN4cute8smem_ptrIPN7cutlass6half_tEECI1NS_12iter_adaptorIS3_S4_EEES3_:
[----:B------:R-:W-:Y:S02]  /*a380*/  IADD3 R38, R38, -c[0x0][0x20], RZ ;  /* 0x8000080026267a10 */ /* 0x000fe40007ffe0ff */
[----:B------:R-:W-:-:S03]  /*a390*/  MOV R47, 0x0 ;  /* 0x00000000002f7802 */ /* 0x000fc60000000f00 */
[----:B------:R1:W-:Y:S01]  /*a3a0*/  STL.64 [R38], R2 ;  /* 0x0000000226007387 */ /* 0x0003e20000100a00 */
[----:B------:R-:W-:Y:S05]  /*a3b0*/  RET.REL.NODEC R46 `(_ZN7cutlass13device_kernelIN5flash19enable_sm80_to_sm89INS1_16FlashAttnBwdSm80INS1_25CollectiveMainloopBwdSm80ILi2ELi2EN4cute5tupleIJNS5_1CILi128EEES8_NS7_ILi64EEEEEENS_6half_tEfNS_4arch4Sm80ELb0ELb1ELb1ELb1ELb0ELb0ELb0ELb0ELi2ELi4ELi4ELi4ELb0EEENS1_21CollectiveEpilogueBwdISA_SB_SD_Li256ELb1ELb0ELi2EEENS1_19SingleTileSchedulerILb1ELb0ELb0ELi128EEEEEEEEEvNT_6ParamsE) ;  /* 0xffff5c402e007950 */ /* 0x000fea0003c3ffff */
        .type           $_ZN7cutlass13device_kernelIN5flash19enable_sm80_to_sm89INS1_16FlashAttnBwdSm80INS1_25CollectiveMainloopBwdSm80ILi2ELi2EN4cute5tupleIJNS5_1CILi128EEES8_NS7_ILi64EEEEEENS_6half_tEfNS_4arch4Sm80ELb0ELb1ELb1ELb1ELb0ELb0ELb0ELb0ELi2ELi4ELi4ELi4ELb0EEENS1_21CollectiveEpilogueBwdISA_SB_SD_Li256ELb1ELb0ELi2EEENS1_19SingleTileSchedulerILb1ELb0ELb0ELi128EEEEEEEEEvNT_6ParamsE$_ZN4cute8smem_ptrIPN7cutlass9uint128_tEECI1NS_12iter_adaptorIS3_S4_EEES3_,@function
        .size           $_ZN7cutlass13device_kernelIN5flash19enable_sm80_to_sm89INS1_16FlashAttnBwdSm80INS1_25CollectiveMainloopBwdSm80ILi2ELi2EN4cute5tupleIJNS5_1CILi128EEES8_NS7_ILi64EEEEEENS_6half_tEfNS_4arch4Sm80ELb0ELb1ELb1ELb1ELb0ELb0ELb0ELb0ELi2ELi4ELi4ELi4ELb0EEENS1_21CollectiveEpilogueBwdISA_SB_SD_Li256ELb1ELb0ELi2EEENS1_19SingleTileSchedulerILb1ELb0ELb0ELi128EEEEEEEEEvNT_6ParamsE$_ZN4cute8smem_ptrIPN7cutlass9uint128_tEECI1NS_12iter_adaptorIS3_S4_EEES3_,($_ZN7cutlass13device_kernelIN5flash19enable_sm80_to_sm89INS1_16FlashAttnBwdSm80INS1_25CollectiveMainloopBwdSm80ILi2ELi2EN4cute5tupleIJNS5_1CILi128EEES8_NS7_ILi64EEEEEENS_6half_tEfNS_4arch4Sm80ELb0ELb1ELb1ELb1ELb0ELb0ELb0ELb0ELi2ELi4ELi4ELi4ELb0EEENS1_21CollectiveEpilogueBwdISA_SB_SD_Li256ELb1ELb0ELi2EEENS1_19SingleTileSchedulerILb1ELb0ELb0ELi128EEEEEEEEEvNT_6ParamsE$_ZN4cute8smem_ptrIPfECI1NS_12iter_adaptorIS1_S2_EEES1_ - $_ZN7cutlass13device_kernelIN5flash19enable_sm80_to_sm89INS1_16FlashAttnBwdSm80INS1_25CollectiveMainloopBwdSm80ILi2ELi2EN4cute5tupleIJNS5_1CILi128EEES8_NS7_ILi64EEEEEENS_6half_tEfNS_4arch4Sm80ELb0ELb1ELb1ELb1ELb0ELb0ELb0ELb0ELi2ELi4ELi4ELi4ELb0EEENS1_21CollectiveEpilogueBwdISA_SB_SD_Li256ELb1ELb0ELi2EEENS1_19SingleTileSchedulerILb1ELb0ELb0ELi128EEEEEEEEEvNT_6ParamsE$_ZN4cute8smem_ptrIPN7cutlass9uint128_tEECI1NS_12iter_adaptorIS3_S4_EEES3_)
$_ZN7cutlass13device_kernelIN5flash19enable_sm80_to_sm89INS1_16FlashAttnBwdSm80INS1_25CollectiveMainloopBwdSm80ILi2ELi2EN4cute5tupleIJNS5_1CILi128EEES8_NS7_ILi64EEEEEENS_6half_tEfNS_4arch4Sm80ELb0ELb1ELb1ELb1ELb0ELb0ELb0ELb0ELi2ELi4ELi4ELi4ELb0EEENS1_21CollectiveEpilogueBwdISA_SB_SD_Li256ELb1ELb0ELi2EEENS1_19SingleTileSchedulerILb1ELb0ELb0ELi128EEEEEEEEEvNT_6ParamsE$_ZN4cute8smem_ptrIPN7cutlass9uint128_tEECI1NS_12iter_adaptorIS3_S4_EEES3_:
[----:B------:R-:W-:Y:S02]  /*a3c0*/  IADD3 R38, R82, -c[0x0][0x20], RZ ;  /* 0x8000080052267a10 */ /* 0x000fe40007ffe0ff */
[----:B------:R-:W-:-:S03]  /*a3d0*/  MOV R47, 0x0 ;  /* 0x00000000002f7802 */ /* 0x000fc60000000f00 */
[----:B------:R1:W-:Y:S01]  /*a3e0*/  STL.64 [R38], R2 ;  /* 0x0000000226007387 */ /* 0x0003e20000100a00 */
[----:B------:R-:W-:Y:S05]  /*a3f0*/  RET.REL.NODEC R46 `(_ZN7cutlass13device_kernelIN5flash19enable_sm80_to_sm89INS1_16FlashAttnBwdSm80INS1_25CollectiveMainloopBwdSm80ILi2ELi2EN4cute5tupleIJNS5_1CILi128EEES8_NS7_ILi64EEEEEENS_6half_tEfNS_4arch4Sm80ELb0ELb1ELb1ELb1ELb0ELb0ELb0ELb0ELi2ELi4ELi4ELi4ELb0EEENS1_21CollectiveEpilogueBwdISA_SB_SD_Li256ELb1ELb0ELi2EEENS1_19SingleTileSchedulerILb1ELb0ELb0ELi128EEEEEEEEEvNT_6ParamsE) ;  /* 0xffff5c002e007950 */ /* 0x000fea0003c3ffff */
        .type           $_ZN7cutlass13device_kernelIN5flash19enable_sm80_to_sm89INS1_16FlashAttnBwdSm80INS1_25CollectiveMainloopBwdSm80ILi2ELi2EN4cute5tupleIJNS5_1CILi128EEES8_NS7_ILi64EEEEEENS_6half_tEfNS_4arch4Sm80ELb0ELb1ELb1ELb1ELb0ELb0ELb0ELb0ELi2ELi4ELi4ELi4ELb0EEENS1_21CollectiveEpilogueBwdISA_SB_SD_Li256ELb1ELb0ELi2EEENS1_19SingleTileSchedulerILb1ELb0ELb0ELi128EEEEEEEEEvNT_6ParamsE$_ZN4cute8smem_ptrIPfECI1NS_12iter_adaptorIS1_S2_EEES1_,@function
        .size           $_ZN7cutlass13device_kernelIN5flash19enable_sm80_to_sm89INS1_16FlashAttnBwdSm80INS1_25CollectiveMainloopBwdSm80ILi2ELi2EN4cute5tupleIJNS5_1CILi128EEES8_NS7_ILi64EEEEEENS_6half_tEfNS_4arch4Sm80ELb0ELb1ELb1ELb1ELb0ELb0ELb0ELb0ELi2ELi4ELi4ELi4ELb0EEENS1_21CollectiveEpilogueBwdISA_SB_SD_Li256ELb1ELb0ELi2EEENS1_19SingleTileSchedulerILb1ELb0ELb0ELi128EEEEEEEEEvNT_6ParamsE$_ZN4cute8smem_ptrIPfECI1NS_12iter_adaptorIS1_S2_EEES1_,($_ZN7cutlass13device_kernelIN5flash19enable_sm80_to_sm89INS1_16FlashAttnBwdSm80INS1_25CollectiveMainloopBwdSm80ILi2ELi2EN4cute5tupleIJNS5_1CILi128EEES8_NS7_ILi64EEEEEENS_6half_tEfNS_4arch4Sm80ELb0ELb1ELb1ELb1ELb0ELb0ELb0ELb0ELi2ELi4ELi4ELi4ELb0EEENS1_21CollectiveEpilogueBwdISA_SB_SD_Li256ELb1ELb0ELi2EEENS1_19SingleTileSchedulerILb1ELb0ELb0ELi128EEEEEEEEEvNT_6ParamsE$_ZN4cute8smem_ptrIPjECI1NS_12iter_adaptorIS1_S2_EEES1_ - $_ZN7cutlass13device_kernelIN5flash19enable_sm80_to_sm89INS1_16FlashAttnBwdSm80INS1_25CollectiveMainloopBwdSm80ILi2ELi2EN4cute5tupleIJNS5_1CILi128EEES8_NS7_ILi64EEEEEENS_6half_tEfNS_4arch4Sm80ELb0ELb1ELb1ELb1ELb0ELb0ELb0ELb0ELi2ELi4ELi4ELi4ELb0EEENS1_21CollectiveEpilogueBwdISA_SB_SD_Li256ELb1ELb0ELi2EEENS1_19SingleTileSchedulerILb1ELb0ELb0ELi128EEEEEEEEEvNT_6ParamsE$_ZN4cute8smem_ptrIPfECI1NS_12iter_adaptorIS1_S2_EEES1_)
$_ZN7cutlass13device_kernelIN5flash19enable_sm80_to_sm89INS1_16FlashAttnBwdSm80INS1_25CollectiveMainloopBwdSm80ILi2ELi2EN4cute5tupleIJNS5_1CILi128EEES8_NS7_ILi64EEEEEENS_6half_tEfNS_4arch4Sm80ELb0ELb1ELb1ELb1ELb0ELb0ELb0ELb0ELi2ELi4ELi4ELi4ELb0EEENS1_21CollectiveEpilogueBwdISA_SB_SD_Li256ELb1ELb0ELi2EEENS1_19SingleTileSchedulerILb1ELb0ELb0ELi128EEEEEEEEEvNT_6ParamsE$_ZN4cute8smem_ptrIPfECI1NS_12iter_adaptorIS1_S2_EEES1_:
[----:B------:R-:W-:Y:S02]  /*a400*/  IADD3 R8, R60, -c[0x0][0x20], RZ ;  /* 0x800008003c087a10 */ /* 0x000fe40007ffe0ff */
[----:B------:R-:W-:-:S03]  /*a410*/  MOV R11, 0x0 ;  /* 0x00000000000b7802 */ /* 0x000fc60000000f00 */
[----:B------:R1:W-:Y:S01]  /*a420*/  STL.64 [R8], R4 ;  /* 0x0000000408007387 */ /* 0x0003e20000100a00 */
[----:B------:R-:W-:Y:S05]  /*a430*/  RET.REL.NODEC R10 `(_ZN7cutlass13device_kernelIN5flash19enable_sm80_to_sm89INS1_16FlashAttnBwdSm80INS1_25CollectiveMainloopBwdSm80ILi2ELi2EN4cute5tupleIJNS5_1CILi128EEES8_NS7_ILi64EEEEEENS_6half_tEfNS_4arch4Sm80ELb0ELb1ELb1ELb1ELb0ELb0ELb0ELb0ELi2ELi4ELi4ELi4ELb0EEENS1_21CollectiveEpilogueBwdISA_SB_SD_Li256ELb1ELb0ELi2EEENS1_19SingleTileSchedulerILb1ELb0ELb0ELi128EEEEEEEEEvNT_6ParamsE) ;  /* 0xffff5bc00a007950 */ /* 0x000fea0003c3ffff */
        .type           $_ZN7cutlass13device_kernelIN5flash19enable_sm80_to_sm89INS1_16FlashAttnBwdSm80INS1_25CollectiveMainloopBwdSm80ILi2ELi2EN4cute5tupleIJNS5_1CILi128EEES8_NS7_ILi64EEEEEENS_6half_tEfNS_4arch4Sm80ELb0ELb1ELb1ELb1ELb0ELb0ELb0ELb0ELi2ELi4ELi4ELi4ELb0EEENS1_21CollectiveEpilogueBwdISA_SB_SD_Li256ELb1ELb0ELi2EEENS1_19SingleTileSchedulerILb1ELb0ELb0ELi128EEEEEEEEEvNT_6ParamsE$_ZN4cute8smem_ptrIPjECI1NS_12iter_adaptorIS1_S2_EEES1_,@function
        .size           $_ZN7cutlass13device_kernelIN5flash19enable_sm80_to_sm89INS1_16FlashAttnBwdSm80INS1_25CollectiveMainloopBwdSm80ILi2ELi2EN4cute5tupleIJNS5_1CILi128EEES8_NS7_ILi64EEEEEENS_6half_tEfNS_4arch4Sm80ELb0ELb1ELb1ELb1ELb0ELb0ELb0ELb0ELi2ELi4ELi4ELi4ELb0EEENS1_21CollectiveEpilogueBwdISA_SB_SD_Li256ELb1ELb0ELi2EEENS1_19SingleTileSchedulerILb1ELb0ELb0ELi128EEEEEEEEEvNT_6ParamsE$_ZN4cute8smem_ptrIPjECI1NS_12iter_adaptorIS1_S2_EEES1_,($_ZN7cutlass13device_kernelIN5flash19enable_sm80_to_sm89INS1_16FlashAttnBwdSm80INS1_25CollectiveMainloopBwdSm80ILi2ELi2EN4cute5tupleIJNS5_1CILi128EEES8_NS7_ILi64EEEEEENS_6half_tEfNS_4arch4Sm80ELb0ELb1ELb1ELb1ELb0ELb0ELb0ELb0ELi2ELi4ELi4ELi4ELb0EEENS1_21CollectiveEpilogueBwdISA_SB_SD_Li256ELb1ELb0ELi2EEENS1_19SingleTileSchedulerILb1ELb0ELb0ELi128EEEEEEEEEvNT_6ParamsE$_ZN73_INTERNAL_e48e4f46_37_flash_bwd_hdim64_fp16_softcap_sm80_cu_3fbc093a_281817__float22half2_rnE6float2 - $_ZN7cutlass13device_kernelIN5flash19enable_sm80_to_sm89INS1_16FlashAttnBwdSm80INS1_25CollectiveMainloopBwdSm80ILi2ELi2EN4cute5tupleIJNS5_1CILi128EEES8_NS7_ILi64EEEEEENS_6half_tEfNS_4arch4Sm80ELb0ELb1ELb1ELb1ELb0ELb0ELb0ELb0ELi2ELi4ELi4ELi4ELb0EEENS1_21CollectiveEpilogueBwdISA_SB_SD_Li256ELb1ELb0ELi2EEENS1_19SingleTileSchedulerILb1ELb0ELb0ELi128EEEEEEEEEvNT_6ParamsE$_ZN4cute8smem_ptrIPjECI1NS_12iter_adaptorIS1_S2_EEES1_)
$_ZN7cutlass13device_kernelIN5flash19enable_sm80_to_sm89INS1_16FlashAttnBwdSm80INS1_25CollectiveMainloopBwdSm80ILi2ELi2EN4cute5tupleIJNS5_1CILi128EEES8_NS7_ILi64EEEEEENS_6half_tEfNS_4arch4Sm80ELb0ELb1ELb1ELb1ELb0ELb0ELb0ELb0ELi2ELi4ELi4ELi4ELb0EEENS1_21CollectiveEpilogueBwdISA_SB_SD_Li256ELb1ELb0ELi2EEENS1_19SingleTileSchedulerILb1ELb0ELb0ELi128EEEEEEEEEvNT_6ParamsE$_ZN4cute8smem_ptrIPjECI1NS_12iter_adaptorIS1_S2_EEES1_:
[----:B------:R-:W-:Y:S01]  /*a440*/  IADD3 R16, R69, -c[0x0][0x20], RZ ;  /* 0x8000080045107a10 */ /* 0x000fe20007ffe0ff */
[----:B------:R-:W-:Y:S01]  /*a450*/  IMAD.MOV.U32 R20, RZ, RZ, R18 ;  /* 0x000000ffff147224 */ /* 0x000fe200078e0012 */
[----:B------:R-:W-:-:S03]  /*a460*/  MOV R21, 0x0 ;  /* 0x0000000000157802 */ /* 0x000fc60000000f00 */
[----:B------:R1:W-:Y:S01]  /*a470*/  STL.64 [R16], R2 ;  /* 0x0000000210007387 */ /* 0x0003e20000100a00 */
[----:B------:R-:W-:Y:S05]  /*a480*/  RET.REL.NODEC R20 `(_ZN7cutlass13device_kernelIN5flash19enable_sm80_to_sm89INS1_16FlashAttnBwdSm80INS1_25CollectiveMainloopBwdSm80ILi2ELi2EN4cute5tupleIJNS5_1CILi128EEES8_NS7_ILi64EEEEEENS_6half_tEfNS_4arch4Sm80ELb0ELb1ELb1ELb1ELb0ELb0ELb0ELb0ELi2ELi4ELi4ELi4ELb0EEENS1_21CollectiveEpilogueBwdISA_SB_SD_Li256ELb1ELb0ELi2EEENS1_19SingleTileSchedulerILb1ELb0ELb0ELi128EEEEEEEEEvNT_6ParamsE) ;  /* 0xffff5b7014007950 */ /* 0x000fea0003c3ffff */
        .type           $_ZN7cutlass13device_kernelIN5flash19enable_sm80_to_sm89INS1_16FlashAttnBwdSm80INS1_25CollectiveMainloopBwdSm80ILi2ELi2EN4cute5tupleIJNS5_1CILi128EEES8_NS7_ILi64EEEEEENS_6half_tEfNS_4arch4Sm80ELb0ELb1ELb1ELb1ELb0ELb0ELb0ELb0ELi2ELi4ELi4ELi4ELb0EEENS1_21CollectiveEpilogueBwdISA_SB_SD_Li256ELb1ELb0ELi2EEENS1_19SingleTileSchedulerILb1ELb0ELb0ELi128EEEEEEEEEvNT_6ParamsE$_ZN73_INTERNAL_e48e4f46_37_flash_bwd_hdim64_fp16_softcap_sm80_cu_3fbc093a_281817__float22half2_rnE6float2,@function
        .size           $_ZN7cutlass13device_kernelIN5flash19enable_sm80_to_sm89INS1_16FlashAttnBwdSm80INS1_25CollectiveMainloopBwdSm80ILi2ELi2EN4cute5tupleIJNS5_1CILi128EEES8_NS7_ILi64EEEEEENS_6half_tEfNS_4arch4Sm80ELb0ELb1ELb1ELb1ELb0ELb0ELb0ELb0ELi2ELi4ELi4ELi4ELb0EEENS1_21CollectiveEpilogueBwdISA_SB_SD_Li256ELb1ELb0ELi2EEENS1_19SingleTileSchedulerILb1ELb0ELb0ELi128EEEEEEEEEvNT_6ParamsE$_ZN73_INTERNAL_e48e4f46_37_flash_bwd_hdim64_fp16_softcap_sm80_cu_3fbc093a_281817__float22half2_rnE6float2,($_ZN7cutlass13device_kernelIN5flash19enable_sm80_to_sm89INS1_16FlashAttnBwdSm80INS1_25CollectiveMainloopBwdSm80ILi2ELi2EN4cute5tupleIJNS5_1CILi128EEES8_NS7_ILi64EEEEEENS_6half_tEfNS_4arch4Sm80ELb0ELb1ELb1ELb1ELb0ELb0ELb0ELb0ELi2ELi4ELi4ELi4ELb0EEENS1_21CollectiveEpilogueBwdISA_SB_SD_Li256ELb1ELb0ELi2EEENS1_19SingleTileSchedulerILb1ELb0ELb0ELi128EEEEEEEEEvNT_6ParamsE$_ZN7__half2aSEOKS_ - $_ZN7cutlass13device_kernelIN5flash19enable_sm80_to_sm89INS1_16FlashAttnBwdSm80INS1_25CollectiveMainloopBwdSm80ILi2ELi2EN4cute5tupleIJNS5_1CILi128EEES8_NS7_ILi64EEEEEENS_6half_tEfNS_4arch4Sm80ELb0ELb1ELb1ELb1ELb0ELb0ELb0ELb0ELi2ELi4ELi4ELi4ELb0EEENS1_21CollectiveEpilogueBwdISA_SB_SD_Li256ELb1ELb0ELi2EEENS1_19SingleTileSchedulerILb1ELb0ELb0ELi128EEEEEEEEEvNT_6ParamsE$_ZN73_INTERNAL_e48e4f46_37_flash_bwd_hdim64_fp16_softcap_sm80_cu_3fbc093a_281817__float22half2_rnE6float2)
$_ZN7cutlass13device_kernelIN5flash19enable_sm80_to_sm89INS1_16FlashAttnBwdSm80INS1_25CollectiveMainloopBwdSm80ILi2ELi2EN4cute5tupleIJNS5_1CILi128EEES8_NS7_ILi64EEEEEENS_6half_tEfNS_4arch4Sm80ELb0ELb1ELb1ELb1ELb0ELb0ELb0ELb0ELi2ELi4ELi4ELi4ELb0EEENS1_21CollectiveEpilogueBwdISA_SB_SD_Li256ELb1ELb0ELi2EEENS1_19SingleTileSchedulerILb1ELb0ELb0ELi128EEEEEEEEEvNT_6ParamsE$_ZN73_INTERNAL_e48e4f46_37_flash_bwd_hdim64_fp16_softcap_sm80_cu_3fbc093a_281817__float22half2_rnE6float2:
[----:B------:R-:W-:Y:S01]  /*a490*/  F2FP.PACK_AB R2, R3, R2 ;  /* 0x000000020302723e */ /* 0x000fe200000000ff */
[----:B------:R-:W-:Y:S01]  /*a4a0*/  IMAD.MOV.U32 R15, RZ, RZ, 0x0 ;  /* 0x00000000ff0f7424 */ /* 0x000fe200078e00ff */
[----:B------:R-:W-:-:S05]  /*a4b0*/  IADD3 R3, R60, -c[0x0][0x20], RZ ;  /* 0x800008003c037a10 */ /* 0x000fca0007ffe0ff */
[----:B------:R1:W-:Y:S01]  /*a4c0*/  STL [R3], R2 ;  /* 0x0000000203007387 */ /* 0x0003e20000100800 */
[----:B------:R-:W-:Y:S05]  /*a4d0*/  RET.REL.NODEC R14 `(_ZN7cutlass13device_kernelIN5flash19enable_sm80_to_sm89INS1_16FlashAttnBwdSm80INS1_25CollectiveMainloopBwdSm80ILi2ELi2EN4cute5tupleIJNS5_1CILi128EEES8_NS7_ILi64EEEEEENS_6half_tEfNS_4arch4Sm80ELb0ELb1ELb1ELb1ELb0ELb0ELb0ELb0ELi2ELi4ELi4ELi4ELb0EEENS1_21CollectiveEpilogueBwdISA_SB_SD_Li256ELb1ELb0ELi2EEENS1_19SingleTileSchedulerILb1ELb0ELb0ELi128EEEEEEEEEvNT_6ParamsE) ;  /* 0xffff5b200e007950 */ /* 0x000fea0003c3ffff */
        .type           $_ZN7cutlass13device_kernelIN5flash19enable_sm80_to_sm89INS1_16FlashAttnBwdSm80INS1_25CollectiveMainloopBwdSm80ILi2ELi2EN4cute5tupleIJNS5_1CILi128EEES8_NS7_ILi64EEEEEENS_6half_tEfNS_4arch4Sm80ELb0ELb1ELb1ELb1ELb0ELb0ELb0ELb0ELi2ELi4ELi4ELi4ELb0EEENS1_21CollectiveEpilogueBwdISA_SB_SD_Li256ELb1ELb0ELi2EEENS1_19SingleTileSchedulerILb1ELb0ELb0ELi128EEEEEEEEEvNT_6ParamsE$_ZN7__half2aSEOKS_,@function
        .size           $_ZN7cutlass13device_kernelIN5flash19enable_sm80_to_sm89INS1_16FlashAttnBwdSm80INS1_25CollectiveMainloopBwdSm80ILi2ELi2EN4cute5tupleIJNS5_1CILi128EEES8_NS7_ILi64EEEEEENS_6half_tEfNS_4arch4Sm80ELb0ELb1ELb1ELb1ELb0ELb0ELb0ELb0ELi2ELi4ELi4ELi4ELb0EEENS1_21CollectiveEpilogueBwdISA_SB_SD_Li256ELb1ELb0ELi2EEENS1_19SingleTileSchedulerILb1ELb0ELb0ELi128EEEEEEEEEvNT_6ParamsE$_ZN7__half2aSEOKS_,($_ZN7cutlass13device_kernelIN5flash19enable_sm80_to_sm89INS1_16FlashAttnBwdSm80INS1_25CollectiveMainloopBwdSm80ILi2ELi2EN4cute5tupleIJNS5_1CILi128EEES8_NS7_ILi64EEEEEENS_6half_tEfNS_4arch4Sm80ELb0ELb1ELb1ELb1ELb0ELb0ELb0ELb0ELi2ELi4ELi4ELi4ELb0EEENS1_21CollectiveEpilogueBwdISA_SB_SD_Li256ELb1ELb0ELi2EEENS1_19SingleTileSchedulerILb1ELb0ELb0ELi128EEEEEEEEEvNT_6ParamsE$_ZZN4cute12filter_tupleINS_5tupleIJNS1_IJNS_10UnderscoreENS_1CILi0EEEEEENS1_IJS4_S2_EEEEEENS1_IJNS1_IJNS1_IJNS3_ILi1EEES4_EEES4_EEENS1_IJNS1_IJS4_S4_EEEiEEEEEEZNS_5sliceIS7_SD_EEDaRKT_RKT0_EUlRKT_RKT0_E_EEDaSH_SK_OT1_ENKUlDpSN_E_clIJNS1_IJS9_EEENS1_IJiEEEEEEDaSU_ - $_ZN7cutlass13device_kernelIN5flash19enable_sm80_to_sm89INS1_16FlashAttnBwdSm80INS1_25CollectiveMainloopBwdSm80ILi2ELi2EN4cute5tupleIJNS5_1CILi128EEES8_NS7_ILi64EEEEEENS_6half_tEfNS_4arch4Sm80ELb0ELb1ELb1ELb1ELb0ELb0ELb0ELb0ELi2ELi4ELi4ELi4ELb0EEENS1_21CollectiveEpilogueBwdISA_SB_SD_Li256ELb1ELb0ELi2EEENS1_19SingleTileSchedulerILb1ELb0ELb0ELi128EEEEEEEEEvNT_6ParamsE$_ZN7__half2aSEOKS_)
$_ZN7cutlass13device_kernelIN5flash19enable_sm80_to_sm89INS1_16FlashAttnBwdSm80INS1_25CollectiveMainloopBwdSm80ILi2ELi2EN4cute5tupleIJNS5_1CILi128EEES8_NS7_ILi64EEEEEENS_6half_tEfNS_4arch4Sm80ELb0ELb1ELb1ELb1ELb0ELb0ELb0ELb0ELi2ELi4ELi4ELi4ELb0EEENS1_21CollectiveEpilogueBwdISA_SB_SD_Li256ELb1ELb0ELi2EEENS1_19SingleTileSchedulerILb1ELb0ELb0ELi128EEEEEEEEEvNT_6ParamsE$_ZN7__half2aSEOKS_:
[----:B------:R-:W-:-:S06]  /*a4e0*/  IADD3 R3, R60, -c[0x0][0x20], RZ ;  /* 0x800008003c037a10 */ /* 0x000fcc0007ffe0ff */
[----:B------:R-:W2:Y:S01]  /*a4f0*/  LDL R3, [R3] ;  /* 0x0000000003037983 */ /* 0x000ea20000100800 */
[----:B------:R-:W-:Y:S01]  /*a500*/  IADD3 R2, R59, -c[0x0][0x20], RZ ;  /* 0x800008003b027a10 */ /* 0x000fe20007ffe0ff */
[----:B------:R-:W-:-:S04]  /*a510*/  IMAD.MOV.U32 R15, RZ, RZ, 0x0 ;  /* 0x00000000ff0f7424 */ /* 0x000fc800078e00ff */
[----:B--2---:R1:W-:Y:S01]  /*a520*/  STL [R2], R3 ;  /* 0x0000000302007387 */ /* 0x0043e20000100800 */
[----:B------:R-:W-:Y:S05]  /*a530*/  RET.REL.NODEC R14 `(_ZN7cutlass13device_kernelIN5flash19enable_sm80_to_sm89INS1_16FlashAttnBwdSm80INS1_25CollectiveMainloopBwdSm80ILi2ELi2EN4cute5tupleIJNS5_1CILi128EEES8_NS7_ILi64EEEEEENS_6half_tEfNS_4arch4Sm80ELb0ELb1ELb1ELb1ELb0ELb0ELb0ELb0ELi2ELi4ELi4ELi4ELb0EEENS1_21CollectiveEpilogueBwdISA_SB_SD_Li256ELb1ELb0ELi2EEENS1_19SingleTileSchedulerILb1ELb0ELb0ELi128EEEEEEEEEvNT_6ParamsE) ;  /* 0xffff5ac00e007950 */ /* 0x000fea0003c3ffff */
        .type           $_ZN7cutlass13device_kernelIN5flash19enable_sm80_to_sm89INS1_16FlashAttnBwdSm80INS1_25CollectiveMainloopBwdSm80ILi2ELi2EN4cute5tupleIJNS5_1CILi128EEES8_NS7_ILi64EEEEEENS_6half_tEfNS_4arch4Sm80ELb0ELb1ELb1ELb1ELb0ELb0ELb0ELb0ELi2ELi4ELi4ELi4ELb0EEENS1_21CollectiveEpilogueBwdISA_SB_SD_Li256ELb1ELb0ELi2EEENS1_19SingleTileSchedulerILb1ELb0ELb0ELi128EEEEEEEEEvNT_6ParamsE$_ZZN4cute12filter_tupleINS_5tupleIJNS1_IJNS_10UnderscoreENS_1CILi0EEEEEENS1_IJS4_S2_EEEEEENS1_IJNS1_IJNS1_IJNS3_ILi1EEES4_EEES4_EEENS1_IJNS1_IJS4_S4_EEEiEEEEEEZNS_5sliceIS7_SD_EEDaRKT_RKT0_EUlRKT_RKT0_E_EEDaSH_SK_OT1_ENKUlDpSN_E_clIJNS1_IJS9_EEENS1_IJiEEEEEEDaSU_,@function
        .size           $_ZN7cutlass13device_kernelIN5flash19enable_sm80_to_sm89INS1_16FlashAttnBwdSm80INS1_25CollectiveMainloopBwdSm80ILi2ELi2EN4cute5tupleIJNS5_1CILi128EEES8_NS7_ILi64EEEEEENS_6half_tEfNS_4arch4Sm80ELb0ELb1ELb1ELb1ELb0ELb0ELb0ELb0ELi2ELi4ELi4ELi4ELb0EEENS1_21CollectiveEpilogueBwdISA_SB_SD_Li256ELb1ELb0ELi2EEENS1_19SingleTileSchedulerILb1ELb0ELb0ELi128EEEEEEEEEvNT_6ParamsE$_ZZN4cute12filter_tupleINS_5tupleIJNS1_IJNS_10UnderscoreENS_1CILi0EEEEEENS1_IJS4_S2_EEEEEENS1_IJNS1_IJNS1_IJNS3_ILi1EEES4_EEES4_EEENS1_IJNS1_IJS4_S4_EEEiEEEEEEZNS_5sliceIS7_SD_EEDaRKT_RKT0_EUlRKT_RKT0_E_EEDaSH_SK_OT1_ENKUlDpSN_E_clIJNS1_IJS9_EEENS1_IJiEEEEEEDaSU_,($_ZN7cutlass13device_kernelIN5flash19enable_sm80_to_sm89INS1_16FlashAttnBwdSm80INS1_25CollectiveMainloopBwdSm80ILi2ELi2EN4cute5tupleIJNS5_1CILi128EEES8_NS7_ILi64EEEEEENS_6half_tEfNS_4arch4Sm80ELb0ELb1ELb1ELb1ELb0ELb0ELb0ELb0ELi2ELi4ELi4ELi4ELb0EEENS1_21CollectiveEpilogueBwdISA_SB_SD_Li256ELb1ELb0ELi2EEENS1_19SingleTileSchedulerILb1ELb0ELb0ELi128EEEEEEEEEvNT_6ParamsE$_ZZN4cute12filter_tupleINS_5tupleIJNS1_IJNS_1CILi0EEENS1_IJNS2_ILi1EEENS2_ILi512EEEiEEEEEENS2_ILi4096EEENS1_IJiNS2_ILi8192EEEEEEEEEZNS_7flattenISB_EEDaRKT_EUlRKT_E_EEDaSF_OT0_ENKUlDpSI_E_clIJNS1_IJS3_S4_S5_iEEENS1_IJS8_EEESA_EEEDaSM_ - $_ZN7cutlass13device_kernelIN5flash19enable_sm80_to_sm89INS1_16FlashAttnBwdSm80INS1_25CollectiveMainloopBwdSm80ILi2ELi2EN4cute5tupleIJNS5_1CILi128EEES8_NS7_ILi64EEEEEENS_6half_tEfNS_4arch4Sm80ELb0ELb1ELb1ELb1ELb0ELb0ELb0ELb0ELi2ELi4ELi4ELi4ELb0EEENS1_21CollectiveEpilogueBwdISA_SB_SD_Li256ELb1ELb0ELi2EEENS1_19SingleTileSchedulerILb1ELb0ELb0ELi128EEEEEEEEEvNT_6ParamsE$_ZZN4cute12filter_tupleINS_5tupleIJNS1_IJNS_10UnderscoreENS_1CILi0EEEEEENS1_IJS4_S2_EEEEEENS1_IJNS1_IJNS1_IJNS3_ILi1EEES4_EEES4_EEENS1_IJNS1_IJS4_S4_EEEiEEEEEEZNS_5sliceIS7_SD_EEDaRKT_RKT0_EUlRKT_RKT0_E_EEDaSH_SK_OT1_ENKUlDpSN_E_clIJNS1_IJS9_EEENS1_IJiEEEEEEDaSU_)
$_ZN7cutlass13device_kernelIN5flash19enable_sm80_to_sm89INS1_16FlashAttnBwdSm80INS1_25CollectiveMainloopBwdSm80ILi2ELi2EN4cute5tupleIJNS5_1CILi128EEES8_NS7_ILi64EEEEEENS_6half_tEfNS_4arch4Sm80ELb0ELb1ELb1ELb1ELb0ELb0ELb0ELb0ELi2ELi4ELi4ELi4ELb0EEENS1_21CollectiveEpilogueBwdISA_SB_SD_Li256ELb1ELb0ELi2EEENS1_19SingleTileSchedulerILb1ELb0ELb0ELi128EEEEEEEEEvNT_6ParamsE$_ZZN4cute12filter_tupleINS_5tupleIJNS1_IJNS_10UnderscoreENS_1CILi0EEEEEENS1_IJS4_S2_EEEEEENS1_IJNS1_IJNS1_IJNS3_ILi1EEES4_EEES4_EEENS1_IJNS1_IJS4_S4_EEEiEEEEEEZNS_5sliceIS7_SD_EEDaRKT_RKT0_EUlRKT_RKT0_E_EEDaSH_SK_OT1_ENKUlDpSN_E_clIJNS1_IJS9_EEENS1_IJiEEEEEEDaSU_:
[----:B------:R-:W-:Y:S02]  /*a540*/  MOV R12, R2 ;  /* 0x00000002000c7202 */ /* 0x000fe40000000f00 */
[----:B------:R-:W-:-:S04]  /*a550*/  MOV R13, 0x0 ;  /* 0x00000000000d7802 */ /* 0x000fc80000000f00 */
[----:B------:R-:W-:Y:S05]  /*a560*/  RET.REL.NODEC R12 `(_ZN7cutlass13device_kernelIN5flash19enable_sm80_to_sm89INS1_16FlashAttnBwdSm80INS1_25CollectiveMainloopBwdSm80ILi2ELi2EN4cute5tupleIJNS5_1CILi128EEES8_NS7_ILi64EEEEEENS_6half_tEfNS_4arch4Sm80ELb0ELb1ELb1ELb1ELb0ELb0ELb0ELb0ELi2ELi4ELi4ELi4ELb0EEENS1_21CollectiveEpilogueBwdISA_SB_SD_Li256ELb1ELb0ELi2EEENS1_19SingleTileSchedulerILb1ELb0ELb0ELi128EEEEEEEEEvNT_6ParamsE) ;  /* 0xffff5a900c007950 */ /* 0x000fea0003c3ffff */
        .type           $_ZN7cutlass13device_kernelIN5flash19enable_sm80_to_sm89INS1_16FlashAttnBwdSm80INS1_25CollectiveMainloopBwdSm80ILi2ELi2EN4cute5tupleIJNS5_1CILi128EEES8_NS7_ILi64EEEEEENS_6half_tEfNS_4arch4Sm80ELb0ELb1ELb1ELb1ELb0ELb0ELb0ELb0ELi2ELi4ELi4ELi4ELb0EEENS1_21CollectiveEpilogueBwdISA_SB_SD_Li256ELb1ELb0ELi2EEENS1_19SingleTileSchedulerILb1ELb0ELb0ELi128EEEEEEEEEvNT_6ParamsE$_ZZN4cute12filter_tupleINS_5tupleIJNS1_IJNS_1CILi0EEENS1_IJNS2_ILi1EEENS2_ILi512EEEiEEEEEENS2_ILi4096EEENS1_IJiNS2_ILi8192EEEEEEEEEZNS_7flattenISB_EEDaRKT_EUlRKT_E_EEDaSF_OT0_ENKUlDpSI_E_clIJNS1_IJS3_S4_S5_iEEENS1_IJS8_EEESA_EEEDaSM_,@function
        .size           $_ZN7cutlass13device_kernelIN5flash19enable_sm80_to_sm89INS1_16FlashAttnBwdSm80INS1_25CollectiveMainloopBwdSm80ILi2ELi2EN4cute5tupleIJNS5_1CILi128EEES8_NS7_ILi64EEEEEENS_6half_tEfNS_4arch4Sm80ELb0ELb1ELb1ELb1ELb0ELb0ELb0ELb0ELi2ELi4ELi4ELi4ELb0EEENS1_21CollectiveEpilogueBwdISA_SB_SD_Li256ELb1ELb0ELi2EEENS1_19SingleTileSchedulerILb1ELb0ELb0ELi128EEEEEEEEEvNT_6ParamsE$_ZZN4cute12filter_tupleINS_5tupleIJNS1_IJNS_1CILi0EEENS1_IJNS2_ILi1EEENS2_ILi512EEEiEEEEEENS2_ILi4096EEENS1_IJiNS2_ILi8192EEEEEEEEEZNS_7flattenISB_EEDaRKT_EUlRKT_E_EEDaSF_OT0_ENKUlDpSI_E_clIJNS1_IJS3_S4_S5_iEEENS1_IJS8_EEESA_EEEDaSM_,($_ZN7cutlass13device_kernelIN5flash19enable_sm80_to_sm89INS1_16FlashAttnBwdSm80INS1_25CollectiveMainloopBwdSm80ILi2ELi2EN4cute5tupleIJNS5_1CILi128EEES8_NS7_ILi64EEEEEENS_6half_tEfNS_4arch4Sm80ELb0ELb1ELb1ELb1ELb0ELb0ELb0ELb0ELi2ELi4ELi4ELi4ELb0EEENS1_21CollectiveEpilogueBwdISA_SB_SD_Li256ELb1ELb0ELi2EEENS1_19SingleTileSchedulerILb1ELb0ELb0ELi128EEEEEEEEEvNT_6ParamsE$_ZZN4cute12filter_tupleINS_5tupleIJNS1_IJiNS1_IJiNS_1CILi0EEEEEEEEENS1_IJNS_10UnderscoreENS1_IJS6_S6_EEEEEEEEES9_ZNS_4diceIS9_S9_EEDaRKT_RKT0_EUlRKT_RKT0_E_EEDaSD_SG_OT1_ENKUlDpSJ_E_clIJNS1_IJiiS3_EEENS1_IJEEEEEEDaSQ_ - $_ZN7cutlass13device_kernelIN5flash19enable_sm80_to_sm89INS1_16FlashAttnBwdSm80INS1_25CollectiveMainloopBwdSm80ILi2ELi2EN4cute5tupleIJNS5_1CILi128EEES8_NS7_ILi64EEEEEENS_6half_tEfNS_4arch4Sm80ELb0ELb1ELb1ELb1ELb0ELb0ELb0ELb0ELi2ELi4ELi4ELi4ELb0EEENS1_21CollectiveEpilogueBwdISA_SB_SD_Li256ELb1ELb0ELi2EEENS1_19SingleTileSchedulerILb1ELb0ELb0ELi128EEEEEEEEEvNT_6ParamsE$_ZZN4cute12filter_tupleINS_5tupleIJNS1_IJNS_1CILi0EEENS1_IJNS2_ILi1EEENS2_ILi512EEEiEEEEEENS2_ILi4096EEENS1_IJiNS2_ILi8192EEEEEEEEEZNS_7flattenISB_EEDaRKT_EUlRKT_E_EEDaSF_OT0_ENKUlDpSI_E_clIJNS1_IJS3_S4_S5_iEEENS1_IJS8_EEESA_EEEDaSM_)
$_ZN7cutlass13device_kernelIN5flash19enable_sm80_to_sm89INS1_16FlashAttnBwdSm80INS1_25CollectiveMainloopBwdSm80ILi2ELi2EN4cute5tupleIJNS5_1CILi128EEES8_NS7_ILi64EEEEEENS_6half_tEfNS_4arch4Sm80ELb0ELb1ELb1ELb1ELb0ELb0ELb0ELb0ELi2ELi4ELi4ELi4ELb0EEENS1_21CollectiveEpilogueBwdISA_SB_SD_Li256ELb1ELb0ELi2EEENS1_19SingleTileSchedulerILb1ELb0ELb0ELi128EEEEEEEEEvNT_6ParamsE$_ZZN4cute12filter_tupleINS_5tupleIJNS1_IJNS_1CILi0EEENS1_IJNS2_ILi1EEENS2_ILi512EEEiEEEEEENS2_ILi4096EEENS1_IJiNS2_ILi8192EEEEEEEEEZNS_7flattenISB_EEDaRKT_EUlRKT_E_EEDaSF_OT0_ENKUlDpSI_E_clIJNS1_IJS3_S4_S5_iEEENS1_IJS8_EEESA_EEEDaSM_:
[----:B------:R-:W-:-:S04]  /*a570*/  MOV R3, 0x0 ;  /* 0x0000000000037802 */ /* 0x000fc80000000f00 */
[----:B------:R-:W-:Y:S05]  /*a580*/  RET.REL.NODEC R2 `(_ZN7cutlass13device_kernelIN5flash19enable_sm80_to_sm89INS1_16FlashAttnBwdSm80INS1_25CollectiveMainloopBwdSm80ILi2ELi2EN4cute5tupleIJNS5_1CILi128EEES8_NS7_ILi64EEEEEENS_6half_tEfNS_4arch4Sm80ELb0ELb1ELb1ELb1ELb0ELb0ELb0ELb0ELi2ELi4ELi4ELi4ELb0EEENS1_21CollectiveEpilogueBwdISA_SB_SD_Li256ELb1ELb0ELi2EEENS1_19SingleTileSchedulerILb1ELb0ELb0ELi128EEEEEEEEEvNT_6ParamsE) ;  /* 0xffff5a7002007950 */ /* 0x000fea0003c3ffff */
        .type           $_ZN7cutlass13device_kernelIN5flash19enable_sm80_to_sm89INS1_16FlashAttnBwdSm80INS1_25CollectiveMainloopBwdSm80ILi2ELi2EN4cute5tupleIJNS5_1CILi128EEES8_NS7_ILi64EEEEEENS_6half_tEfNS_4arch4Sm80ELb0ELb1ELb1ELb1ELb0ELb0ELb0ELb0ELi2ELi4ELi4ELi4ELb0EEENS1_21CollectiveEpilogueBwdISA_SB_SD_Li256ELb1ELb0ELi2EEENS1_19SingleTileSchedulerILb1ELb0ELb0ELi128EEEEEEEEEvNT_6ParamsE$_ZZN4cute12filter_tupleINS_5tupleIJNS1_IJiNS1_IJiNS_1CILi0EEEEEEEEENS1_IJNS_10UnderscoreENS1_IJS6_S6_EEEEEEEEES9_ZNS_4diceIS9_S9_EEDaRKT_RKT0_EUlRKT_RKT0_E_EEDaSD_SG_OT1_ENKUlDpSJ_E_clIJNS1_IJiiS3_EEENS1_IJEEEEEEDaSQ_,@function
        .size           $_ZN7cutlass13device_kernelIN5flash19enable_sm80_to_sm89INS1_16FlashAttnBwdSm80INS1_25CollectiveMainloopBwdSm80ILi2ELi2EN4cute5tupleIJNS5_1CILi128EEES8_NS7_ILi64EEEEEENS_6half_tEfNS_4arch4Sm80ELb0ELb1ELb1ELb1ELb0ELb0ELb0ELb0ELi2ELi4ELi4ELi4ELb0EEENS1_21CollectiveEpilogueBwdISA_SB_SD_Li256ELb1ELb0ELi2EEENS1_19SingleTileSchedulerILb1ELb0ELb0ELi128EEEEEEEEEvNT_6ParamsE$_ZZN4cute12filter_tupleINS_5tupleIJNS1_IJiNS1_IJiNS_1CILi0EEEEEEEEENS1_IJNS_10UnderscoreENS1_IJS6_S6_EEEEEEEEES9_ZNS_4diceIS9_S9_EEDaRKT_RKT0_EUlRKT_RKT0_E_EEDaSD_SG_OT1_ENKUlDpSJ_E_clIJNS1_IJiiS3_EEENS1_IJEEEEEEDaSQ_,($_ZN7cutlass13device_kernelIN5flash19enable_sm80_to_sm89INS1_16FlashAttnBwdSm80INS1_25CollectiveMainloopBwdSm80ILi2ELi2EN4cute5tupleIJNS5_1CILi128EEES8_NS7_ILi64EEEEEENS_6half_tEfNS_4arch4Sm80ELb0ELb1ELb1ELb1ELb0ELb0ELb0ELb0ELi2ELi4ELi4ELi4ELb0EEENS1_21CollectiveEpilogueBwdISA_SB_SD_Li256ELb1ELb0ELi2EEENS1_19SingleTileSchedulerILb1ELb0ELb0ELi128EEEEEEEEEvNT_6ParamsE$_ZZN4cute12filter_tupleINS_5tupleIJNS1_IJiiEEENS_1CILi1024EEEEEEZNS_16flatten_to_tupleIS5_EEDaRKT_EUlRKT_E_EEDaS9_OT0_ENKUlDpSC_E_clIJS2_NS1_IJS4_EEEEEEDaSG_ - $_ZN7cutlass13device_kernelIN5flash19enable_sm80_to_sm89INS1_16FlashAttnBwdSm80INS1_25CollectiveMainloopBwdSm80ILi2ELi2EN4cute5tupleIJNS5_1CILi128EEES8_NS7_ILi64EEEEEENS_6half_tEfNS_4arch4Sm80ELb0ELb1ELb1ELb1ELb0ELb0ELb0ELb0ELi2ELi4ELi4ELi4ELb0EEENS1_21CollectiveEpilogueBwdISA_SB_SD_Li256ELb1ELb0ELi2EEENS1_19SingleTileSchedulerILb1ELb0ELb0ELi128EEEEEEEEEvNT_6ParamsE$_ZZN4cute12filter_tupleINS_5tupleIJNS1_IJiNS1_IJiNS_1CILi0EEEEEEEEENS1_IJNS_10UnderscoreENS1_IJS6_S6_EEEEEEEEES9_ZNS_4diceIS9_S9_EEDaRKT_RKT0_EUlRKT_RKT0_E_EEDaSD_SG_OT1_ENKUlDpSJ_E_clIJNS1_IJiiS3_EEENS1_IJEEEEEEDaSQ_)
$_ZN7cutlass13device_kernelIN5flash19enable_sm80_to_sm89INS1_16FlashAttnBwdSm80INS1_25CollectiveMainloopBwdSm80ILi2ELi2EN4cute5tupleIJNS5_1CILi128EEES8_NS7_ILi64EEEEEENS_6half_tEfNS_4arch4Sm80ELb0ELb1ELb1ELb1ELb0ELb0ELb0ELb0ELi2ELi4ELi4ELi4ELb0EEENS1_21CollectiveEpilogueBwdISA_SB_SD_Li256ELb1ELb0ELi2EEENS1_19SingleTileSchedulerILb1ELb0ELb0ELi128EEEEEEEEEvNT_6ParamsE$_ZZN4cute12filter_tupleINS_5tupleIJNS1_IJiNS1_IJiNS_1CILi0EEEEEEEEENS1_IJNS_10UnderscoreENS1_IJS6_S6_EEEEEEEEES9_ZNS_4diceIS9_S9_EEDaRKT_RKT0_EUlRKT_RKT0_E_EEDaSD_SG_OT1_ENKUlDpSJ_E_clIJNS1_IJiiS3_EEENS1_IJEEEEEEDaSQ_:
[----:B------:R-:W-:-:S04]  /*a590*/  MOV R7, 0x0 ;  /* 0x0000000000077802 */ /* 0x000fc80000000f00 */
[----:B------:R-:W-:Y:S05]  /*a5a0*/  RET.REL.NODEC R6 `(_ZN7cutlass13device_kernelIN5flash19enable_sm80_to_sm89INS1_16FlashAttnBwdSm80INS1_25CollectiveMainloopBwdSm80ILi2ELi2EN4cute5tupleIJNS5_1CILi128EEES8_NS7_ILi64EEEEEENS_6half_tEfNS_4arch4Sm80ELb0ELb1ELb1ELb1ELb0ELb0ELb0ELb0ELi2ELi4ELi4ELi4ELb0EEENS1_21CollectiveEpilogueBwdISA_SB_SD_Li256ELb1ELb0ELi2EEENS1_19SingleTileSchedulerILb1ELb0ELb0ELi128EEEEEEEEEvNT_6ParamsE) ;  /* 0xffff5a5006007950 */ /* 0x000fea0003c3ffff */
        .type           $_ZN7cutlass13device_kernelIN5flash19enable_sm80_to_sm89INS1_16FlashAttnBwdSm80INS1_25CollectiveMainloopBwdSm80ILi2ELi2EN4cute5tupleIJNS5_1CILi128EEES8_NS7_ILi64EEEEEENS_6half_tEfNS_4arch4Sm80ELb0ELb1ELb1ELb1ELb0ELb0ELb0ELb0ELi2ELi4ELi4ELi4ELb0EEENS1_21CollectiveEpilogueBwdISA_SB_SD_Li256ELb1ELb0ELi2EEENS1_19SingleTileSchedulerILb1ELb0ELb0ELi128EEEEEEEEEvNT_6ParamsE$_ZZN4cute12filter_tupleINS_5tupleIJNS1_IJiiEEENS_1CILi1024EEEEEEZNS_16flatten_to_tupleIS5_EEDaRKT_EUlRKT_E_EEDaS9_OT0_ENKUlDpSC_E_clIJS2_NS1_IJS4_EEEEEEDaSG_,@function
        .size           $_ZN7cutlass13device_kernelIN5flash19enable_sm80_to_sm89INS1_16FlashAttnBwdSm80INS1_25CollectiveMainloopBwdSm80ILi2ELi2EN4cute5tupleIJNS5_1CILi128EEES8_NS7_ILi64EEEEEENS_6half_tEfNS_4arch4Sm80ELb0ELb1ELb1ELb1ELb0ELb0ELb0ELb0ELi2ELi4ELi4ELi4ELb0EEENS1_21CollectiveEpilogueBwdISA_SB_SD_Li256ELb1ELb0ELi2EEENS1_19SingleTileSchedulerILb1ELb0ELb0ELi128EEEEEEEEEvNT_6ParamsE$_ZZN4cute12filter_tupleINS_5tupleIJNS1_IJiiEEENS_1CILi1024EEEEEEZNS_16flatten_to_tupleIS5_EEDaRKT_EUlRKT_E_EEDaS9_OT0_ENKUlDpSC_E_clIJS2_NS1_IJS4_EEEEEEDaSG_,($_ZN7cutlass13device_kernelIN5flash19enable_sm80_to_sm89INS1_16FlashAttnBwdSm80INS1_25CollectiveMainloopBwdSm80ILi2ELi2EN4cute5tupleIJNS5_1CILi128EEES8_NS7_ILi64EEEEEENS_6half_tEfNS_4arch4Sm80ELb0ELb1ELb1ELb1ELb0ELb0ELb0ELb0ELi2ELi4ELi4ELi4ELb0EEENS1_21CollectiveEpilogueBwdISA_SB_SD_Li256ELb1ELb0ELi2EEENS1_19SingleTileSchedulerILb1ELb0ELb0ELi128EEEEEEEEEvNT_6ParamsE$_ZZN4cute12filter_tupleINS_5tupleIJNS_10UnderscoreES2_NS_1CILi0EEEEEENS1_IJNS1_IJNS3_ILi1EEES4_EEEiNS3_ILi1024EEEEEEZNS_5sliceIS5_S9_EEDaRKT_RKT0_EUlRKT_RKT0_E_EEDaSD_SG_OT1_ENKUlDpSJ_E_clIJNS1_IJS7_EEENS1_IJiEEENS1_IJEEEEEEDaSQ_ - $_ZN7cutlass13device_kernelIN5flash19enable_sm80_to_sm89INS1_16FlashAttnBwdSm80INS1_25CollectiveMainloopBwdSm80ILi2ELi2EN4cute5tupleIJNS5_1CILi128EEES8_NS7_ILi64EEEEEENS_6half_tEfNS_4arch4Sm80ELb0ELb1ELb1ELb1ELb0ELb0ELb0ELb0ELi2ELi4ELi4ELi4ELb0EEENS1_21CollectiveEpilogueBwdISA_SB_SD_Li256ELb1ELb0ELi2EEENS1_19SingleTileSchedulerILb1ELb0ELb0ELi128EEEEEEEEEvNT_6ParamsE$_ZZN4cute12filter_tupleINS_5tupleIJNS1_IJiiEEENS_1CILi1024EEEEEEZNS_16flatten_to_tupleIS5_EEDaRKT_EUlRKT_E_EEDaS9_OT0_ENKUlDpSC_E_clIJS2_NS1_IJS4_EEEEEEDaSG_)
$_ZN7cutlass13device_kernelIN5flash19enable_sm80_to_sm89INS1_16FlashAttnBwdSm80INS1_25CollectiveMainloopBwdSm80ILi2ELi2EN4cute5tupleIJNS5_1CILi128EEES8_NS7_ILi64EEEEEENS_6half_tEfNS_4arch4Sm80ELb0ELb1ELb1ELb1ELb0ELb0ELb0ELb0ELi2ELi4ELi4ELi4ELb0EEENS1_21CollectiveEpilogueBwdISA_SB_SD_Li256ELb1ELb0ELi2EEENS1_19SingleTileSchedulerILb1ELb0ELb0ELi128EEEEEEEEEvNT_6ParamsE$_ZZN4cute12filter_tupleINS_5tupleIJNS1_IJiiEEENS_1CILi1024EEEEEEZNS_16flatten_to_tupleIS5_EEDaRKT_EUlRKT_E_EEDaS9_OT0_ENKUlDpSC_E_clIJS2_NS1_IJS4_EEEEEEDaSG_:
[----:B------:R-:W-:-:S04]  /*a5b0*/  MOV R3, 0x0 ;  /* 0x0000000000037802 */ /* 0x000fc80000000f00 */
[----:B------:R-:W-:Y:S05]  /*a5c0*/  RET.REL.NODEC R2 `(_ZN7cutlass13device_kernelIN5flash19enable_sm80_to_sm89INS1_16FlashAttnBwdSm80INS1_25CollectiveMainloopBwdSm80ILi2ELi2EN4cute5tupleIJNS5_1CILi128EEES8_NS7_ILi64EEEEEENS_6half_tEfNS_4arch4Sm80ELb0ELb1ELb1ELb1ELb0ELb0ELb0ELb0ELi2ELi4ELi4ELi4ELb0EEENS1_21CollectiveEpilogueBwdISA_SB_SD_Li256ELb1ELb0ELi2EEENS1_19SingleTileSchedulerILb1ELb0ELb0ELi128EEEEEEEEEvNT_6ParamsE) ;  /* 0xffff5a3002007950 */ /* 0x000fea0003c3ffff */
        .type           $_ZN7cutlass13device_kernelIN5flash19enable_sm80_to_sm89INS1_16FlashAttnBwdSm80INS1_25CollectiveMainloopBwdSm80ILi2ELi2EN4cute5tupleIJNS5_1CILi128EEES8_NS7_ILi64EEEEEENS_6half_tEfNS_4arch4Sm80ELb0ELb1ELb1ELb1ELb0ELb0ELb0ELb0ELi2ELi4ELi4ELi4ELb0EEENS1_21CollectiveEpilogueBwdISA_SB_SD_Li256ELb1ELb0ELi2EEENS1_19SingleTileSchedulerILb1ELb0ELb0ELi128EEEEEEEEEvNT_6ParamsE$_ZZN4cute12filter_tupleINS_5tupleIJNS_10UnderscoreES2_NS_1CILi0EEEEEENS1_IJNS1_IJNS3_ILi1EEES4_EEEiNS3_ILi1024EEEEEEZNS_5sliceIS5_S9_EEDaRKT_RKT0_EUlRKT_RKT0_E_EEDaSD_SG_OT1_ENKUlDpSJ_E_clIJNS1_IJS7_EEENS1_IJiEEENS1_IJEEEEEEDaSQ_,@function
        .size           $_ZN7cutlass13device_kernelIN5flash19enable_sm80_to_sm89INS1_16FlashAttnBwdSm80INS1_25CollectiveMainloopBwdSm80ILi2ELi2EN4cute5tupleIJNS5_1CILi128EEES8_NS7_ILi64EEEEEENS_6half_tEfNS_4arch4Sm80ELb0ELb1ELb1ELb1ELb0ELb0ELb0ELb0ELi2ELi4ELi4ELi4ELb0EEENS1_21CollectiveEpilogueBwdISA_SB_SD_Li256ELb1ELb0ELi2EEENS1_19SingleTileSchedulerILb1ELb0ELb0ELi128EEEEEEEEEvNT_6ParamsE$_ZZN4cute12filter_tupleINS_5tupleIJNS_10UnderscoreES2_NS_1CILi0EEEEEENS1_IJNS1_IJNS3_ILi1EEES4_EEEiNS3_ILi1024EEEEEEZNS_5sliceIS5_S9_EEDaRKT_RKT0_EUlRKT_RKT0_E_EEDaSD_SG_OT1_ENKUlDpSJ_E_clIJNS1_IJS7_EEENS1_IJiEEENS1_IJEEEEEEDaSQ_,($_ZN7cutlass13device_kernelIN5flash19enable_sm80_to_sm89INS1_16FlashAttnBwdSm80INS1_25CollectiveMainloopBwdSm80ILi2ELi2EN4cute5tupleIJNS5_1CILi128EEES8_NS7_ILi64EEEEEENS_6half_tEfNS_4arch4Sm80ELb0ELb1ELb1ELb1ELb0ELb0ELb0ELb0ELi2ELi4ELi4ELi4ELb0EEENS1_21CollectiveEpilogueBwdISA_SB_SD_Li256ELb1ELb0ELi2EEENS1_19SingleTileSchedulerILb1ELb0ELb0ELi128EEEEEEEEEvNT_6ParamsE$_ZZN4cute12filter_tupleINS_5tupleIJNS_10UnderscoreES2_S2_iEEENS1_IJNS1_IJNS_1CILi1EEENS4_ILi0EEEEEENS4_ILi4096EEENS1_IJiiEEENS1_IJS6_NS4_ILi8192EEEEEEEEEZNS_5sliceIS3_SC_EEDaRKT_RKT0_EUlRKT_RKT0_E_EEDaSG_SJ_OT1_ENKUlDpSM_E_clIJNS1_IJS7_EEENS1_IJS8_EEENS1_IJS9_EEENS1_IJEEEEEEDaST_ - $_ZN7cutlass13device_kernelIN5flash19enable_sm80_to_sm89INS1_16FlashAttnBwdSm80INS1_25CollectiveMainloopBwdSm80ILi2ELi2EN4cute5tupleIJNS5_1CILi128EEES8_NS7_ILi64EEEEEENS_6half_tEfNS_4arch4Sm80ELb0ELb1ELb1ELb1ELb0ELb0ELb0ELb0ELi2ELi4ELi4ELi4ELb0EEENS1_21CollectiveEpilogueBwdISA_SB_SD_Li256ELb1ELb0ELi2EEENS1_19SingleTileSchedulerILb1ELb0ELb0ELi128EEEEEEEEEvNT_6ParamsE$_ZZN4cute12filter_tupleINS_5tupleIJNS_10UnderscoreES2_NS_1CILi0EEEEEENS1_IJNS1_IJNS3_ILi1EEES4_EEEiNS3_ILi1024EEEEEEZNS_5sliceIS5_S9_EEDaRKT_RKT0_EUlRKT_RKT0_E_EEDaSD_SG_OT1_ENKUlDpSJ_E_clIJNS1_IJS7_EEENS1_IJiEEENS1_IJEEEEEEDaSQ_)
$_ZN7cutlass13device_kernelIN5flash19enable_sm80_to_sm89INS1_16FlashAttnBwdSm80INS1_25CollectiveMainloopBwdSm80ILi2ELi2EN4cute5tupleIJNS5_1CILi128EEES8_NS7_ILi64EEEEEENS_6half_tEfNS_4arch4Sm80ELb0ELb1ELb1ELb1ELb0ELb0ELb0ELb0ELi2ELi4ELi4ELi4ELb0EEENS1_21CollectiveEpilogueBwdISA_SB_SD_Li256ELb1ELb0ELi2EEENS1_19SingleTileSchedulerILb1ELb0ELb0ELi128EEEEEEEEEvNT_6ParamsE$_ZZN4cute12filter_tupleINS_5tupleIJNS_10UnderscoreES2_NS_1CILi0EEEEEENS1_IJNS1_IJNS3_ILi1EEES4_EEEiNS3_ILi1024EEEEEEZNS_5sliceIS5_S9_EEDaRKT_RKT0_EUlRKT_RKT0_E_EEDaSD_SG_OT1_ENKUlDpSJ_E_clIJNS1_IJS7_EEENS1_IJiEEENS1_IJEEEEEEDaSQ_:
[----:B------:R-:W-:Y:S02]  /*a5d0*/  MOV R10, R2 ;  /* 0x00000002000a7202 */ /* 0x000fe40000000f00 */
[----:B------:R-:W-:-:S04]  /*a5e0*/  MOV R11, 0x0 ;  /* 0x00000000000b7802 */ /* 0x000fc80000000f00 */
[----:B------:R-:W-:Y:S05]  /*a5f0*/  RET.REL.NODEC R10 `(_ZN7cutlass13device_kernelIN5flash19enable_sm80_to_sm89INS1_16FlashAttnBwdSm80INS1_25CollectiveMainloopBwdSm80ILi2ELi2EN4cute5tupleIJNS5_1CILi128EEES8_NS7_ILi64EEEEEENS_6half_tEfNS_4arch4Sm80ELb0ELb1ELb1ELb1ELb0ELb0ELb0ELb0ELi2ELi4ELi4ELi4ELb0EEENS1_21CollectiveEpilogueBwdISA_SB_SD_Li256ELb1ELb0ELi2EEENS1_19SingleTileSchedulerILb1ELb0ELb0ELi128EEEEEEEEEvNT_6ParamsE) ;  /* 0xffff5a000a007950 */ /* 0x000fea0003c3ffff */
        .type           $_ZN7cutlass13device_kernelIN5flash19enable_sm80_to_sm89INS1_16FlashAttnBwdSm80INS1_25CollectiveMainloopBwdSm80ILi2ELi2EN4cute5tupleIJNS5_1CILi128EEES8_NS7_ILi64EEEEEENS_6half_tEfNS_4arch4Sm80ELb0ELb1ELb1ELb1ELb0ELb0ELb0ELb0ELi2ELi4ELi4ELi4ELb0EEENS1_21CollectiveEpilogueBwdISA_SB_SD_Li256ELb1ELb0ELi2EEENS1_19SingleTileSchedulerILb1ELb0ELb0ELi128EEEEEEEEEvNT_6ParamsE$_ZZN4cute12filter_tupleINS_5tupleIJNS_10UnderscoreES2_S2_iEEENS1_IJNS1_IJNS_1CILi1EEENS4_ILi0EEEEEENS4_ILi4096EEENS1_IJiiEEENS1_IJS6_NS4_ILi8192EEEEEEEEEZNS_5sliceIS3_SC_EEDaRKT_RKT0_EUlRKT_RKT0_E_EEDaSG_SJ_OT1_ENKUlDpSM_E_clIJNS1_IJS7_EEENS1_IJS8_EEENS1_IJS9_EEENS1_IJEEEEEEDaST_,@function
        .size           $_ZN7cutlass13device_kernelIN5flash19enable_sm80_to_sm89INS1_16FlashAttnBwdSm80INS1_25CollectiveMainloopBwdSm80ILi2ELi2EN4cute5tupleIJNS5_1CILi128EEES8_NS7_ILi64EEEEEENS_6half_tEfNS_4arch4Sm80ELb0ELb1ELb1ELb1ELb0ELb0ELb0ELb0ELi2ELi4ELi4ELi4ELb0EEENS1_21CollectiveEpilogueBwdISA_SB_SD_Li256ELb1ELb0ELi2EEENS1_19SingleTileSchedulerILb1ELb0ELb0ELi128EEEEEEEEEvNT_6ParamsE$_ZZN4cute12filter_tupleINS_5tupleIJNS_10UnderscoreES2_S2_iEEENS1_IJNS1_IJNS_1CILi1EEENS4_ILi0EEEEEENS4_ILi4096EEENS1_IJiiEEENS1_IJS6_NS4_ILi8192EEEEEEEEEZNS_5sliceIS3_SC_EEDaRKT_RKT0_EUlRKT_RKT0_E_EEDaSG_SJ_OT1_ENKUlDpSM_E_clIJNS1_IJS7_EEENS1_IJS8_EEENS1_IJS9_EEENS1_IJEEEEEEDaST_,($_ZN7cutlass13device_kernelIN5flash19enable_sm80_to_sm89INS1_16FlashAttnBwdSm80INS1_25CollectiveMainloopBwdSm80ILi2ELi2EN4cute5tupleIJNS5_1CILi128EEES8_NS7_ILi64EEEEEENS_6half_tEfNS_4arch4Sm80ELb0ELb1ELb1ELb1ELb0ELb0ELb0ELb0ELi2ELi4ELi4ELi4ELb0EEENS1_21CollectiveEpilogueBwdISA_SB_SD_Li256ELb1ELb0ELi2EEENS1_19SingleTileSchedulerILb1ELb0ELb0ELi128EEEEEEEEEvNT_6ParamsE$_ZZN4cute12filter_tupleINS_5tupleIJNS_10UnderscoreES2_S2_iEEENS1_IJNS1_IJNS_1CILi1EEENS4_ILi0EEEEEEiNS4_ILi1024EEENS4_ILi8192EEEEEEZNS_5sliceIS3_SA_EEDaRKT_RKT0_EUlRKT_RKT0_E_EEDaSE_SH_OT1_ENKUlDpSK_E_clIJNS1_IJS7_EEENS1_IJiEEENS1_IJS8_EEENS1_IJEEEEEEDaSR_ - $_ZN7cutlass13device_kernelIN5flash19enable_sm80_to_sm89INS1_16FlashAttnBwdSm80INS1_25CollectiveMainloopBwdSm80ILi2ELi2EN4cute5tupleIJNS5_1CILi128EEES8_NS7_ILi64EEEEEENS_6half_tEfNS_4arch4Sm80ELb0ELb1ELb1ELb1ELb0ELb0ELb0ELb0ELi2ELi4ELi4ELi4ELb0EEENS1_21CollectiveEpilogueBwdISA_SB_SD_Li256ELb1ELb0ELi2EEENS1_19SingleTileSchedulerILb1ELb0ELb0ELi128EEEEEEEEEvNT_6ParamsE$_ZZN4cute12filter_tupleINS_5tupleIJNS_10UnderscoreES2_S2_iEEENS1_IJNS1_IJNS_1CILi1EEENS4_ILi0EEEEEENS4_ILi4096EEENS1_IJiiEEENS1_IJS6_NS4_ILi8192EEEEEEEEEZNS_5sliceIS3_SC_EEDaRKT_RKT0_EUlRKT_RKT0_E_EEDaSG_SJ_OT1_ENKUlDpSM_E_clIJNS1_IJS7_EEENS1_IJS8_EEENS1_IJS9_EEENS1_IJEEEEEEDaST_)
$_ZN7cutlass13device_kernelIN5flash19enable_sm80_to_sm89INS1_16FlashAttnBwdSm80INS1_25CollectiveMainloopBwdSm80ILi2ELi2EN4cute5tupleIJNS5_1CILi128EEES8_NS7_ILi64EEEEEENS_6half_tEfNS_4arch4Sm80ELb0ELb1ELb1ELb1ELb0ELb0ELb0ELb0ELi2ELi4ELi4ELi4ELb0EEENS1_21CollectiveEpilogueBwdISA_SB_SD_Li256ELb1ELb0ELi2EEENS1_19SingleTileSchedulerILb1ELb0ELb0ELi128EEEEEEEEEvNT_6ParamsE$_ZZN4cute12filter_tupleINS_5tupleIJNS_10UnderscoreES2_S2_iEEENS1_IJNS1_IJNS_1CILi1EEENS4_ILi0EEEEEENS4_ILi4096EEENS1_IJiiEEENS1_IJS6_NS4_ILi8192EEEEEEEEEZNS_5sliceIS3_SC_EEDaRKT_RKT0_EUlRKT_RKT0_E_EEDaSG_SJ_OT1_ENKUlDpSM_E_clIJNS1_IJS7_EEENS1_IJS8_EEENS1_IJS9_EEENS1_IJEEEEEEDaST_:
[----:B------:R-:W-:-:S05]  /*a600*/  IADD3 R2, R69, -c[0x0][0x20], RZ ;  /* 0x8000080045027a10 */ /* 0x000fca0007ffe0ff */
[----:B------:R1:W5:Y:S04]  /*a610*/  LDL R3, [R2+0x4] ;  /* 0x0000040002037983 */ /* 0x0003680000100800 */
[----:B------:R1:W5:Y:S01]  /*a620*/  LDL R5, [R2] ;  /* 0x0000000002057983 */ /* 0x0003620000100800 */
[----:B------:R-:W-:Y:S01]  /*a630*/  IMAD.MOV.U32 R14, RZ, RZ, R4 ;  /* 0x000000ffff0e7224 */ /* 0x000fe200078e0004 */
[----:B------:R-:W-:-:S04]  /*a640*/  MOV R15, 0x0 ;  /* 0x00000000000f7802 */ /* 0x000fc80000000f00 */
[----:B------:R-:W-:Y:S05]  /*a650*/  RET.REL.NODEC R14 `(_ZN7cutlass13device_kernelIN5flash19enable_sm80_to_sm89INS1_16FlashAttnBwdSm80INS1_25CollectiveMainloopBwdSm80ILi2ELi2EN4cute5tupleIJNS5_1CILi128EEES8_NS7_ILi64EEEEEENS_6half_tEfNS_4arch4Sm80ELb0ELb1ELb1ELb1ELb0ELb0ELb0ELb0ELi2ELi4ELi4ELi4ELb0EEENS1_21CollectiveEpilogueBwdISA_SB_SD_Li256ELb1ELb0ELi2EEENS1_19SingleTileSchedulerILb1ELb0ELb0ELi128EEEEEEEEEvNT_6ParamsE) ;  /* 0xffff59a00e007950 */ /* 0x000fea0003c3ffff */
        .type           $_ZN7cutlass13device_kernelIN5flash19enable_sm80_to_sm89INS1_16FlashAttnBwdSm80INS1_25CollectiveMainloopBwdSm80ILi2ELi2EN4cute5tupleIJNS5_1CILi128EEES8_NS7_ILi64EEEEEENS_6half_tEfNS_4arch4Sm80ELb0ELb1ELb1ELb1ELb0ELb0ELb0ELb0ELi2ELi4ELi4ELi4ELb0EEENS1_21CollectiveEpilogueBwdISA_SB_SD_Li256ELb1ELb0ELi2EEENS1_19SingleTileSchedulerILb1ELb0ELb0ELi128EEEEEEEEEvNT_6ParamsE$_ZZN4cute12filter_tupleINS_5tupleIJNS_10UnderscoreES2_S2_iEEENS1_IJNS1_IJNS_1CILi1EEENS4_ILi0EEEEEEiNS4_ILi1024EEENS4_ILi8192EEEEEEZNS_5sliceIS3_SA_EEDaRKT_RKT0_EUlRKT_RKT0_E_EEDaSE_SH_OT1_ENKUlDpSK_E_clIJNS1_IJS7_EEENS1_IJiEEENS1_IJS8_EEENS1_IJEEEEEEDaSR_,@function
        .size           $_ZN7cutlass13device_kernelIN5flash19enable_sm80_to_sm89INS1_16FlashAttnBwdSm80INS1_25CollectiveMainloopBwdSm80ILi2ELi2EN4cute5tupleIJNS5_1CILi128EEES8_NS7_ILi64EEEEEENS_6half_tEfNS_4arch4Sm80ELb0ELb1ELb1ELb1ELb0ELb0ELb0ELb0ELi2ELi4ELi4ELi4ELb0EEENS1_21CollectiveEpilogueBwdISA_SB_SD_Li256ELb1ELb0ELi2EEENS1_19SingleTileSchedulerILb1ELb0ELb0ELi128EEEEEEEEEvNT_6ParamsE$_ZZN4cute12filter_tupleINS_5tupleIJNS_10UnderscoreES2_S2_iEEENS1_IJNS1_IJNS_1CILi1EEENS4_ILi0EEEEEEiNS4_ILi1024EEENS4_ILi8192EEEEEEZNS_5sliceIS3_SA_EEDaRKT_RKT0_EUlRKT_RKT0_E_EEDaSE_SH_OT1_ENKUlDpSK_E_clIJNS1_IJS7_EEENS1_IJiEEENS1_IJS8_EEENS1_IJEEEEEEDaSR_,($_ZN7cutlass13device_kernelIN5flash19enable_sm80_to_sm89INS1_16FlashAttnBwdSm80INS1_25CollectiveMainloopBwdSm80ILi2ELi2EN4cute5tupleIJNS5_1CILi128EEES8_NS7_ILi64EEEEEENS_6half_tEfNS_4arch4Sm80ELb0ELb1ELb1ELb1ELb0ELb0ELb0ELb0ELi2ELi4ELi4ELi4ELb0EEENS1_21CollectiveEpilogueBwdISA_SB_SD_Li256ELb1ELb0ELi2EEENS1_19SingleTileSchedulerILb1ELb0ELb0ELi128EEEEEEEEEvNT_6ParamsE$_ZZN4cute12filter_tupleINS_5tupleIJNS_10UnderscoreES2_iEEENS1_IJNS1_IJNS_1CILi1EEENS4_ILi0EEEEEEiNS4_ILi1024EEEEEEZNS_5sliceIS3_S9_EEDaRKT_RKT0_EUlRKT_RKT0_E_EEDaSD_SG_OT1_ENKUlDpSJ_E_clIJNS1_IJS7_EEENS1_IJiEEENS1_IJEEEEEEDaSQ_ - $_ZN7cutlass13device_kernelIN5flash19enable_sm80_to_sm89INS1_16FlashAttnBwdSm80INS1_25CollectiveMainloopBwdSm80ILi2ELi2EN4cute5tupleIJNS5_1CILi128EEES8_NS7_ILi64EEEEEENS_6half_tEfNS_4arch4Sm80ELb0ELb1ELb1ELb1ELb0ELb0ELb0ELb0ELi2ELi4ELi4ELi4ELb0EEENS1_21CollectiveEpilogueBwdISA_SB_SD_Li256ELb1ELb0ELi2EEENS1_19SingleTileSchedulerILb1ELb0ELb0ELi128EEEEEEEEEvNT_6ParamsE$_ZZN4cute12filter_tupleINS_5tupleIJNS_10UnderscoreES2_S2_iEEENS1_IJNS1_IJNS_1CILi1EEENS4_ILi0EEEEEEiNS4_ILi1024EEENS4_ILi8192EEEEEEZNS_5sliceIS3_SA_EEDaRKT_RKT0_EUlRKT_RKT0_E_EEDaSE_SH_OT1_ENKUlDpSK_E_clIJNS1_IJS7_EEENS1_IJiEEENS1_IJS8_EEENS1_IJEEEEEEDaSR_)
$_ZN7cutlass13device_kernelIN5flash19enable_sm80_to_sm89INS1_16FlashAttnBwdSm80INS1_25CollectiveMainloopBwdSm80ILi2ELi2EN4cute5tupleIJNS5_1CILi128EEES8_NS7_ILi64EEEEEENS_6half_tEfNS_4arch4Sm80ELb0ELb1ELb1ELb1ELb0ELb0ELb0ELb0ELi2ELi4ELi4ELi4ELb0EEENS1_21CollectiveEpilogueBwdISA_SB_SD_Li256ELb1ELb0ELi2EEENS1_19SingleTileSchedulerILb1ELb0ELb0ELi128EEEEEEEEEvNT_6ParamsE$_ZZN4cute12filter_tupleINS_5tupleIJNS_10UnderscoreES2_S2_iEEENS1_IJNS1_IJNS_1CILi1EEENS4_ILi0EEEEEEiNS4_ILi1024EEENS4_ILi8192EEEEEEZNS_5sliceIS3_SA_EEDaRKT_RKT0_EUlRKT_RKT0_E_EEDaSE_SH_OT1_ENKUlDpSK_E_clIJNS1_IJS7_EEENS1_IJiEEENS1_IJS8_EEENS1_IJEEEEEEDaSR_:
[----:B------:R-:W-:Y:S02]  /*a660*/  MOV R12, R2 ;  /* 0x00000002000c7202 */ /* 0x000fe40000000f00 */
[----:B------:R-:W-:-:S04]  /*a670*/  MOV R13, 0x0 ;  /* 0x00000000000d7802 */ /* 0x000fc80000000f00 */
[----:B------:R-:W-:Y:S05]  /*a680*/  RET.REL.NODEC R12 `(_ZN7cutlass13device_kernelIN5flash19enable_sm80_to_sm89INS1_16FlashAttnBwdSm80INS1_25CollectiveMainloopBwdSm80ILi2ELi2EN4cute5tupleIJNS5_1CILi128EEES8_NS7_ILi64EEEEEENS_6half_tEfNS_4arch4Sm80ELb0ELb1ELb1ELb1ELb0ELb0ELb0ELb0ELi2ELi4ELi4ELi4ELb0EEENS1_21CollectiveEpilogueBwdISA_SB_SD_Li256ELb1ELb0ELi2EEENS1_19SingleTileSchedulerILb1ELb0ELb0ELi128EEEEEEEEEvNT_6ParamsE) ;  /* 0xffff59700c007950 */ /* 0x000fea0003c3ffff */
        .type           $_ZN7cutlass13device_kernelIN5flash19enable_sm80_to_sm89INS1_16FlashAttnBwdSm80INS1_25CollectiveMainloopBwdSm80ILi2ELi2EN4cute5tupleIJNS5_1CILi128EEES8_NS7_ILi64EEEEEENS_6half_tEfNS_4arch4Sm80ELb0ELb1ELb1ELb1ELb0ELb0ELb0ELb0ELi2ELi4ELi4ELi4ELb0EEENS1_21CollectiveEpilogueBwdISA_SB_SD_Li256ELb1ELb0ELi2EEENS1_19SingleTileSchedulerILb1ELb0ELb0ELi128EEEEEEEEEvNT_6ParamsE$_ZZN4cute12filter_tupleINS_5tupleIJNS_10UnderscoreES2_iEEENS1_IJNS1_IJNS_1CILi1EEENS4_ILi0EEEEEEiNS4_ILi1024EEEEEEZNS_5sliceIS3_S9_EEDaRKT_RKT0_EUlRKT_RKT0_E_EEDaSD_SG_OT1_ENKUlDpSJ_E_clIJNS1_IJS7_EEENS1_IJiEEENS1_IJEEEEEEDaSQ_,@function
        .size           $_ZN7cutlass13device_kernelIN5flash19enable_sm80_to_sm89INS1_16FlashAttnBwdSm80INS1_25CollectiveMainloopBwdSm80ILi2ELi2EN4cute5tupleIJNS5_1CILi128EEES8_NS7_ILi64EEEEEENS_6half_tEfNS_4arch4Sm80ELb0ELb1ELb1ELb1ELb0ELb0ELb0ELb0ELi2ELi4ELi4ELi4ELb0EEENS1_21CollectiveEpilogueBwdISA_SB_SD_Li256ELb1ELb0ELi2EEENS1_19SingleTileSchedulerILb1ELb0ELb0ELi128EEEEEEEEEvNT_6ParamsE$_ZZN4cute12filter_tupleINS_5tupleIJNS_10UnderscoreES2_iEEENS1_IJNS1_IJNS_1CILi1EEENS4_ILi0EEEEEEiNS4_ILi1024EEEEEEZNS_5sliceIS3_S9_EEDaRKT_RKT0_EUlRKT_RKT0_E_EEDaSD_SG_OT1_ENKUlDpSJ_E_clIJNS1_IJS7_EEENS1_IJiEEENS1_IJEEEEEEDaSQ_,($_ZN7cutlass13device_kernelIN5flash19enable_sm80_to_sm89INS1_16FlashAttnBwdSm80INS1_25CollectiveMainloopBwdSm80ILi2ELi2EN4cute5tupleIJNS5_1CILi128EEES8_NS7_ILi64EEEEEENS_6half_tEfNS_4arch4Sm80ELb0ELb1ELb1ELb1ELb0ELb0ELb0ELb0ELi2ELi4ELi4ELi4ELb0EEENS1_21CollectiveEpilogueBwdISA_SB_SD_Li256ELb1ELb0ELi2EEENS1_19SingleTileSchedulerILb1ELb0ELb0ELi128EEEEEEEEEvNT_6ParamsE$_ZZN4cute12filter_tupleINS_5tupleIJNS_1CILi1024EEENS1_IJiiEEEEEEZNS_16flatten_to_tupleIS5_EEDaRKT_EUlRKT_E_EEDaS9_OT0_ENKUlDpSC_E_clIJNS1_IJS3_EEES4_EEEDaSG_ - $_ZN7cutlass13device_kernelIN5flash19enable_sm80_to_sm89INS1_16FlashAttnBwdSm80INS1_25CollectiveMainloopBwdSm80ILi2ELi2EN4cute5tupleIJNS5_1CILi128EEES8_NS7_ILi64EEEEEENS_6half_tEfNS_4arch4Sm80ELb0ELb1ELb1ELb1ELb0ELb0ELb0ELb0ELi2ELi4ELi4ELi4ELb0EEENS1_21CollectiveEpilogueBwdISA_SB_SD_Li256ELb1ELb0ELi2EEENS1_19SingleTileSchedulerILb1ELb0ELb0ELi128EEEEEEEEEvNT_6ParamsE$_ZZN4cute12filter_tupleINS_5tupleIJNS_10UnderscoreES2_iEEENS1_IJNS1_IJNS_1CILi1EEENS4_ILi0EEEEEEiNS4_ILi1024EEEEEEZNS_5sliceIS3_S9_EEDaRKT_RKT0_EUlRKT_RKT0_E_EEDaSD_SG_OT1_ENKUlDpSJ_E_clIJNS1_IJS7_EEENS1_IJiEEENS1_IJEEEEEEDaSQ_)
$_ZN7cutlass13device_kernelIN5flash19enable_sm80_to_sm89INS1_16FlashAttnBwdSm80INS1_25CollectiveMainloopBwdSm80ILi2ELi2EN4cute5tupleIJNS5_1CILi128EEES8_NS7_ILi64EEEEEENS_6half_tEfNS_4arch4Sm80ELb0ELb1ELb1ELb1ELb0ELb0ELb0ELb0ELi2ELi4ELi4ELi4ELb0EEENS1_21CollectiveEpilogueBwdISA_SB_SD_Li256ELb1ELb0ELi2EEENS1_19SingleTileSchedulerILb1ELb0ELb0ELi128EEEEEEEEEvNT_6ParamsE$_ZZN4cute12filter_tupleINS_5tupleIJNS_10UnderscoreES2_iEEENS1_IJNS1_IJNS_1CILi1EEENS4_ILi0EEEEEEiNS4_ILi1024EEEEEEZNS_5sliceIS3_S9_EEDaRKT_RKT0_EUlRKT_RKT0_E_EEDaSD_SG_OT1_ENKUlDpSJ_E_clIJNS1_IJS7_EEENS1_IJiEEENS1_IJEEEEEEDaSQ_:
[----:B------:R-:W-:Y:S02]  /*a690*/  MOV R36, R2 ;  /* 0x0000000200247202 */ /* 0x000fe40000000f00 */
[----:B------:R-:W-:-:S04]  /*a6a0*/  MOV R37, 0x0 ;  /* 0x0000000000257802 */ /* 0x000fc80000000f00 */
[----:B------:R-:W-:Y:S05]  /*a6b0*/  RET.REL.NODEC R36 `(_ZN7cutlass13device_kernelIN5flash19enable_sm80_to_sm89INS1_16FlashAttnBwdSm80INS1_25CollectiveMainloopBwdSm80ILi2ELi2EN4cute5tupleIJNS5_1CILi128EEES8_NS7_ILi64EEEEEENS_6half_tEfNS_4arch4Sm80ELb0ELb1ELb1ELb1ELb0ELb0ELb0ELb0ELi2ELi4ELi4ELi4ELb0EEENS1_21CollectiveEpilogueBwdISA_SB_SD_Li256ELb1ELb0ELi2EEENS1_19SingleTileSchedulerILb1ELb0ELb0ELi128EEEEEEEEEvNT_6ParamsE) ;  /* 0xffff594024007950 */ /* 0x000fea0003c3ffff */
        .type           $_ZN7cutlass13device_kernelIN5flash19enable_sm80_to_sm89INS1_16FlashAttnBwdSm80INS1_25CollectiveMainloopBwdSm80ILi2ELi2EN4cute5tupleIJNS5_1CILi128EEES8_NS7_ILi64EEEEEENS_6half_tEfNS_4arch4Sm80ELb0ELb1ELb1ELb1ELb0ELb0ELb0ELb0ELi2ELi4ELi4ELi4ELb0EEENS1_21CollectiveEpilogueBwdISA_SB_SD_Li256ELb1ELb0ELi2EEENS1_19SingleTileSchedulerILb1ELb0ELb0ELi128EEEEEEEEEvNT_6ParamsE$_ZZN4cute12filter_tupleINS_5tupleIJNS_1CILi1024EEENS1_IJiiEEEEEEZNS_16flatten_to_tupleIS5_EEDaRKT_EUlRKT_E_EEDaS9_OT0_ENKUlDpSC_E_clIJNS1_IJS3_EEES4_EEEDaSG_,@function
        .size           $_ZN7cutlass13device_kernelIN5flash19enable_sm80_to_sm89INS1_16FlashAttnBwdSm80INS1_25CollectiveMainloopBwdSm80ILi2ELi2EN4cute5tupleIJNS5_1CILi128EEES8_NS7_ILi64EEEEEENS_6half_tEfNS_4arch4Sm80ELb0ELb1ELb1ELb1ELb0ELb0ELb0ELb0ELi2ELi4ELi4ELi4ELb0EEENS1_21CollectiveEpilogueBwdISA_SB_SD_Li256ELb1ELb0ELi2EEENS1_19SingleTileSchedulerILb1ELb0ELb0ELi128EEEEEEEEEvNT_6ParamsE$_ZZN4cute12filter_tupleINS_5tupleIJNS_1CILi1024EEENS1_IJiiEEEEEEZNS_16flatten_to_tupleIS5_EEDaRKT_EUlRKT_E_EEDaS9_OT0_ENKUlDpSC_E_clIJNS1_IJS3_EEES4_EEEDaSG_,($_ZN7cutlass13device_kernelIN5flash19enable_sm80_to_sm89INS1_16FlashAttnBwdSm80INS1_25CollectiveMainloopBwdSm80ILi2ELi2EN4cute5tupleIJNS5_1CILi128EEES8_NS7_ILi64EEEEEENS_6half_tEfNS_4arch4Sm80ELb0ELb1ELb1ELb1ELb0ELb0ELb0ELb0ELi2ELi4ELi4ELi4ELb0EEENS1_21CollectiveEpilogueBwdISA_SB_SD_Li256ELb1ELb0ELi2EEENS1_19SingleTileSchedulerILb1ELb0ELb0ELi128EEEEEEEEEvNT_6ParamsE$_ZZN4cute12filter_tupleINS_5tupleIJNS_1CILi1EEENS1_IJNS2_ILi8EEEiiEEENS2_ILi64EEENS1_IJiNS2_ILi144EEENS2_ILi288EEEEEENS2_ILi512EEEEEEZNS_7flattenISB_EEDaRKT_EUlRKT_E_EEDaSF_OT0_ENKUlDpSI_E_clIJNS1_IJS3_EEES5_NS1_IJS6_EEES9_NS1_IJSA_EEEEEEDaSM_ - $_ZN7cutlass13device_kernelIN5flash19enable_sm80_to_sm89INS1_16FlashAttnBwdSm80INS1_25CollectiveMainloopBwdSm80ILi2ELi2EN4cute5tupleIJNS5_1CILi128EEES8_NS7_ILi64EEEEEENS_6half_tEfNS_4arch4Sm80ELb0ELb1ELb1ELb1ELb0ELb0ELb0ELb0ELi2ELi4ELi4ELi4ELb0EEENS1_21CollectiveEpilogueBwdISA_SB_SD_Li256ELb1ELb0ELi2EEENS1_19SingleTileSchedulerILb1ELb0ELb0ELi128EEEEEEEEEvNT_6ParamsE$_ZZN4cute12filter_tupleINS_5tupleIJNS_1CILi1024EEENS1_IJiiEEEEEEZNS_16flatten_to_tupleIS5_EEDaRKT_EUlRKT_E_EEDaS9_OT0_ENKUlDpSC_E_clIJNS1_IJS3_EEES4_EEEDaSG_)
$_ZN7cutlass13device_kernelIN5flash19enable_sm80_to_sm89INS1_16FlashAttnBwdSm80INS1_25CollectiveMainloopBwdSm80ILi2ELi2EN4cute5tupleIJNS5_1CILi128EEES8_NS7_ILi64EEEEEENS_6half_tEfNS_4arch4Sm80ELb0ELb1ELb1ELb1ELb0ELb0ELb0ELb0ELi2ELi4ELi4ELi4ELb0EEENS1_21CollectiveEpilogueBwdISA_SB_SD_Li256ELb1ELb0ELi2EEENS1_19SingleTileSchedulerILb1ELb0ELb0ELi128EEEEEEEEEvNT_6ParamsE$_ZZN4cute12filter_tupleINS_5tupleIJNS_1CILi1024EEENS1_IJiiEEEEEEZNS_16flatten_to_tupleIS5_EEDaRKT_EUlRKT_E_EEDaS9_OT0_ENKUlDpSC_E_clIJNS1_IJS3_EEES4_EEEDaSG_:
[----:B------:R-:W-:-:S04]  /*a6c0*/  MOV R3, 0x0 ;  /* 0x0000000000037802 */ /* 0x000fc80000000f00 */
[----:B------:R-:W-:Y:S05]  /*a6d0*/  RET.REL.NODEC R2 `(_ZN7cutlass13device_kernelIN5flash19enable_sm80_to_sm89INS1_16FlashAttnBwdSm80INS1_25CollectiveMainloopBwdSm80ILi2ELi2EN4cute5tupleIJNS5_1CILi128EEES8_NS7_ILi64EEEEEENS_6half_tEfNS_4arch4Sm80ELb0ELb1ELb1ELb1ELb0ELb0ELb0ELb0ELi2ELi4ELi4ELi4ELb0EEENS1_21CollectiveEpilogueBwdISA_SB_SD_Li256ELb1ELb0ELi2EEENS1_19SingleTileSchedulerILb1ELb0ELb0ELi128EEEEEEEEEvNT_6ParamsE) ;  /* 0xffff592002007950 */ /* 0x000fea0003c3ffff */
        .type           $_ZN7cutlass13device_kernelIN5flash19enable_sm80_to_sm89INS1_16FlashAttnBwdSm80INS1_25CollectiveMainloopBwdSm80ILi2ELi2EN4cute5tupleIJNS5_1CILi128EEES8_NS7_ILi64EEEEEENS_6half_tEfNS_4arch4Sm80ELb0ELb1ELb1ELb1ELb0ELb0ELb0ELb0ELi2ELi4ELi4ELi4ELb0EEENS1_21CollectiveEpilogueBwdISA_SB_SD_Li256ELb1ELb0ELi2EEENS1_19SingleTileSchedulerILb1ELb0ELb0ELi128EEEEEEEEEvNT_6ParamsE$_ZZN4cute12filter_tupleINS_5tupleIJNS_1CILi1EEENS1_IJNS2_ILi8EEEiiEEENS2_ILi64EEENS1_IJiNS2_ILi144EEENS2_ILi288EEEEEENS2_ILi512EEEEEEZNS_7flattenISB_EEDaRKT_EUlRKT_E_EEDaSF_OT0_ENKUlDpSI_E_clIJNS1_IJS3_EEES5_NS1_IJS6_EEES9_NS1_IJSA_EEEEEEDaSM_,@function
        .size           $_ZN7cutlass13device_kernelIN5flash19enable_sm80_to_sm89INS1_16FlashAttnBwdSm80INS1_25CollectiveMainloopBwdSm80ILi2ELi2EN4cute5tupleIJNS5_1CILi128EEES8_NS7_ILi64EEEEEENS_6half_tEfNS_4arch4Sm80ELb0ELb1ELb1ELb1ELb0ELb0ELb0ELb0ELi2ELi4ELi4ELi4ELb0EEENS1_21CollectiveEpilogueBwdISA_SB_SD_Li256ELb1ELb0ELi2EEENS1_19SingleTileSchedulerILb1ELb0ELb0ELi128EEEEEEEEEvNT_6ParamsE$_ZZN4cute12filter_tupleINS_5tupleIJNS_1CILi1EEENS1_IJNS2_ILi8EEEiiEEENS2_ILi64EEENS1_IJiNS2_ILi144EEENS2_ILi288EEEEEENS2_ILi512EEEEEEZNS_7flattenISB_EEDaRKT_EUlRKT_E_EEDaSF_OT0_ENKUlDpSI_E_clIJNS1_IJS3_EEES5_NS1_IJS6_EEES9_NS1_IJSA_EEEEEEDaSM_,($_ZN7cutlass13device_kernelIN5flash19enable_sm80_to_sm89INS1_16FlashAttnBwdSm80INS1_25CollectiveMainloopBwdSm80ILi2ELi2EN4cute5tupleIJNS5_1CILi128EEES8_NS7_ILi64EEEEEENS_6half_tEfNS_4arch4Sm80ELb0ELb1ELb1ELb1ELb0ELb0ELb0ELb0ELi2ELi4ELi4ELi4ELb0EEENS1_21CollectiveEpilogueBwdISA_SB_SD_Li256ELb1ELb0ELi2EEENS1_19SingleTileSchedulerILb1ELb0ELb0ELi128EEEEEEEEEvNT_6ParamsE$_ZZN4cute12filter_tupleINS_5tupleIJNS_1CILi1EEENS1_IJiiiEEENS2_ILi64EEENS1_IJNS2_ILi72EEENS2_ILi144EEENS2_ILi288EEEEEENS2_ILi512EEEEEEZNS_7flattenISB_EEDaRKT_EUlRKT_E_EEDaSF_OT0_ENKUlDpSI_E_clIJNS1_IJS3_EEES4_NS1_IJS5_EEES9_NS1_IJSA_EEEEEEDaSM_ - $_ZN7cutlass13device_kernelIN5flash19enable_sm80_to_sm89INS1_16FlashAttnBwdSm80INS1_25CollectiveMainloopBwdSm80ILi2ELi2EN4cute5tupleIJNS5_1CILi128EEES8_NS7_ILi64EEEEEENS_6half_tEfNS_4arch4Sm80ELb0ELb1ELb1ELb1ELb0ELb0ELb0ELb0ELi2ELi4ELi4ELi4ELb0EEENS1_21CollectiveEpilogueBwdISA_SB_SD_Li256ELb1ELb0ELi2EEENS1_19SingleTileSchedulerILb1ELb0ELb0ELi128EEEEEEEEEvNT_6ParamsE$_ZZN4cute12filter_tupleINS_5tupleIJNS_1CILi1EEENS1_IJNS2_ILi8EEEiiEEENS2_ILi64EEENS1_IJiNS2_ILi144EEENS2_ILi288EEEEEENS2_ILi512EEEEEEZNS_7flattenISB_EEDaRKT_EUlRKT_E_EEDaSF_OT0_ENKUlDpSI_E_clIJNS1_IJS3_EEES5_NS1_IJS6_EEES9_NS1_IJSA_EEEEEEDaSM_)
$_ZN7cutlass13device_kernelIN5flash19enable_sm80_to_sm89INS1_16FlashAttnBwdSm80INS1_25CollectiveMainloopBwdSm80ILi2ELi2EN4cute5tupleIJNS5_1CILi128EEES8_NS7_ILi64EEEEEENS_6half_tEfNS_4arch4Sm80ELb0ELb1ELb1ELb1ELb0ELb0ELb0ELb0ELi2ELi4ELi4ELi4ELb0EEENS1_21CollectiveEpilogueBwdISA_SB_SD_Li256ELb1ELb0ELi2EEENS1_19SingleTileSchedulerILb1ELb0ELb0ELi128EEEEEEEEEvNT_6ParamsE$_ZZN4cute12filter_tupleINS_5tupleIJNS_1CILi1EEENS1_IJNS2_ILi8EEEiiEEENS2_ILi64EEENS1_IJiNS2_ILi144EEENS2_ILi288EEEEEENS2_ILi512EEEEEEZNS_7flattenISB_EEDaRKT_EUlRKT_E_EEDaSF_OT0_ENKUlDpSI_E_clIJNS1_IJS3_EEES5_NS1_IJS6_EEES9_NS1_IJSA_EEEEEEDaSM_:
[----:B------:R-:W-:Y:S02]  /*a6e0*/  MOV R34, R2 ;  /* 0x0000000200227202 */ /* 0x000fe40000000f00 */
[----:B------:R-:W-:-:S04]  /*a6f0*/  MOV R35, 0x0 ;  /* 0x0000000000237802 */ /* 0x000fc80000000f00 */
[----:B------:R-:W-:Y:S05]  /*a700*/  RET.REL.NODEC R34 `(_ZN7cutlass13device_kernelIN5flash19enable_sm80_to_sm89INS1_16FlashAttnBwdSm80INS1_25CollectiveMainloopBwdSm80ILi2ELi2EN4cute5tupleIJNS5_1CILi128EEES8_NS7_ILi64EEEEEENS_6half_tEfNS_4arch4Sm80ELb0ELb1ELb1ELb1ELb0ELb0ELb0ELb0ELi2ELi4ELi4ELi4ELb0EEENS1_21CollectiveEpilogueBwdISA_SB_SD_Li256ELb1ELb0ELi2EEENS1_19SingleTileSchedulerILb1ELb0ELb0ELi128EEEEEEEEEvNT_6ParamsE) ;  /* 0xffff58f022007950 */ /* 0x000fea0003c3ffff */
        .type           $_ZN7cutlass13device_kernelIN5flash19enable_sm80_to_sm89INS1_16FlashAttnBwdSm80INS1_25CollectiveMainloopBwdSm80ILi2ELi2EN4cute5tupleIJNS5_1CILi128EEES8_NS7_ILi64EEEEEENS_6half_tEfNS_4arch4Sm80ELb0ELb1ELb1ELb1ELb0ELb0ELb0ELb0ELi2ELi4ELi4ELi4ELb0EEENS1_21CollectiveEpilogueBwdISA_SB_SD_Li256ELb1ELb0ELi2EEENS1_19SingleTileSchedulerILb1ELb0ELb0ELi128EEEEEEEEEvNT_6ParamsE$_ZZN4cute12filter_tupleINS_5tupleIJNS_1CILi1EEENS1_IJiiiEEENS2_ILi64EEENS1_IJNS2_ILi72EEENS2_ILi144EEENS2_ILi288EEEEEENS2_ILi512EEEEEEZNS_7flattenISB_EEDaRKT_EUlRKT_E_EEDaSF_OT0_ENKUlDpSI_E_clIJNS1_IJS3_EEES4_NS1_IJS5_EEES9_NS1_IJSA_EEEEEEDaSM_,@function
        .size           $_ZN7cutlass13device_kernelIN5flash19enable_sm80_to_sm89INS1_16FlashAttnBwdSm80INS1_25CollectiveMainloopBwdSm80ILi2ELi2EN4cute5tupleIJNS5_1CILi128EEES8_NS7_ILi64EEEEEENS_6half_tEfNS_4arch4Sm80ELb0ELb1ELb1ELb1ELb0ELb0ELb0ELb0ELi2ELi4ELi4ELi4ELb0EEENS1_21CollectiveEpilogueBwdISA_SB_SD_Li256ELb1ELb0ELi2EEENS1_19SingleTileSchedulerILb1ELb0ELb0ELi128EEEEEEEEEvNT_6ParamsE$_ZZN4cute12filter_tupleINS_5tupleIJNS_1CILi1EEENS1_IJiiiEEENS2_ILi64EEENS1_IJNS2_ILi72EEENS2_ILi144EEENS2_ILi288EEEEEENS2_ILi512EEEEEEZNS_7flattenISB_EEDaRKT_EUlRKT_E_EEDaSF_OT0_ENKUlDpSI_E_clIJNS1_IJS3_EEES4_NS1_IJS5_EEES9_NS1_IJSA_EEEEEEDaSM_,($_ZN7cutlass13device_kernelIN5flash19enable_sm80_to_sm89INS1_16FlashAttnBwdSm80INS1_25CollectiveMainloopBwdSm80ILi2ELi2EN4cute5tupleIJNS5_1CILi128EEES8_NS7_ILi64EEEEEENS_6half_tEfNS_4arch4Sm80ELb0ELb1ELb1ELb1ELb0ELb0ELb0ELb0ELi2ELi4ELi4ELi4ELb0EEENS1_21CollectiveEpilogueBwdISA_SB_SD_Li256ELb1ELb0ELi2EEENS1_19SingleTileSchedulerILb1ELb0ELb0ELi128EEEEEEEEEvNT_6ParamsE$_ZZN4cute12filter_tupleINS_5tupleIJNS_1CILi4096EEENS1_IJNS1_IJiiEEENS2_ILi8192EEEEEEEEEZNS_16flatten_to_tupleIS7_EEDaRKT_EUlRKT_E_EEDaSB_OT0_ENKUlDpSE_E_clIJNS1_IJS3_EEENS1_IJiiS5_EEEEEEDaSI_ - $_ZN7cutlass13device_kernelIN5flash19enable_sm80_to_sm89INS1_16FlashAttnBwdSm80INS1_25CollectiveMainloopBwdSm80ILi2ELi2EN4cute5tupleIJNS5_1CILi128EEES8_NS7_ILi64EEEEEENS_6half_tEfNS_4arch4Sm80ELb0ELb1ELb1ELb1ELb0ELb0ELb0ELb0ELi2ELi4ELi4ELi4ELb0EEENS1_21CollectiveEpilogueBwdISA_SB_SD_Li256ELb1ELb0ELi2EEENS1_19SingleTileSchedulerILb1ELb0ELb0ELi128EEEEEEEEEvNT_6ParamsE$_ZZN4cute12filter_tupleINS_5tupleIJNS_1CILi1EEENS1_IJiiiEEENS2_ILi64EEENS1_IJNS2_ILi72EEENS2_ILi144EEENS2_ILi288EEEEEENS2_ILi512EEEEEEZNS_7flattenISB_EEDaRKT_EUlRKT_E_EEDaSF_OT0_ENKUlDpSI_E_clIJNS1_IJS3_EEES4_NS1_IJS5_EEES9_NS1_IJSA_EEEEEEDaSM_)
$_ZN7cutlass13device_kernelIN5flash19enable_sm80_to_sm89INS1_16FlashAttnBwdSm80INS1_25CollectiveMainloopBwdSm80ILi2ELi2EN4cute5tupleIJNS5_1CILi128EEES8_NS7_ILi64EEEEEENS_6half_tEfNS_4arch4Sm80ELb0ELb1ELb1ELb1ELb0ELb0ELb0ELb0ELi2ELi4ELi4ELi4ELb0EEENS1_21CollectiveEpilogueBwdISA_SB_SD_Li256ELb1ELb0ELi2EEENS1_19SingleTileSchedulerILb1ELb0ELb0ELi128EEEEEEEEEvNT_6ParamsE$_ZZN4cute12filter_tupleINS_5tupleIJNS_1CILi1EEENS1_IJiiiEEENS2_ILi64EEENS1_IJNS2_ILi72EEENS2_ILi144EEENS2_ILi288EEEEEENS2_ILi512EEEEEEZNS_7flattenISB_EEDaRKT_EUlRKT_E_EEDaSF_OT0_ENKUlDpSI_E_clIJNS1_IJS3_EEES4_NS1_IJS5_EEES9_NS1_IJSA_EEEEEEDaSM_:
[----:B------:R-:W-:Y:S01]  /*a710*/  MOV R38, R6 ;  /* 0x0000000600267202 */ /* 0x000fe20000000f00 */
[----:B------:R-:W-:Y:S01]  /*a720*/  IMAD.MOV.U32 R39, RZ, RZ, 0x0 ;  /* 0x00000000ff277424 */ /* 0x000fe200078e00ff */
[----:B------:R-:W-:Y:S01]  /*a730*/  MOV R34, R3 ;  /* 0x0000000300227202 */ /* 0x000fe20000000f00 */
[----:B------:R-:W-:Y:S01]  /*a740*/  IMAD.MOV.U32 R3, RZ, RZ, R5 ;  /* 0x000000ffff037224 */ /* 0x000fe200078e0005 */
[----:B------:R-:W-:Y:S01]  /*a750*/  MOV R4, R2 ;  /* 0x0000000200047202 */ /* 0x000fe20000000f00 */
[----:B------:R-:W-:Y:S06]  /*a760*/  RET.REL.NODEC R38 `(_ZN7cutlass13device_kernelIN5flash19enable_sm80_to_sm89INS1_16FlashAttnBwdSm80INS1_25CollectiveMainloopBwdSm80ILi2ELi2EN4cute5tupleIJNS5_1CILi128EEES8_NS7_ILi64EEEEEENS_6half_tEfNS_4arch4Sm80ELb0ELb1ELb1ELb1ELb0ELb0ELb0ELb0ELi2ELi4ELi4ELi4ELb0EEENS1_21CollectiveEpilogueBwdISA_SB_SD_Li256ELb1ELb0ELi2EEENS1_19SingleTileSchedulerILb1ELb0ELb0ELi128EEEEEEEEEvNT_6ParamsE) ;  /* 0xffff589026007950 */ /* 0x000fec0003c3ffff */
        .type           $_ZN7cutlass13device_kernelIN5flash19enable_sm80_to_sm89INS1_16FlashAttnBwdSm80INS1_25CollectiveMainloopBwdSm80ILi2ELi2EN4cute5tupleIJNS5_1CILi128EEES8_NS7_ILi64EEEEEENS_6half_tEfNS_4arch4Sm80ELb0ELb1ELb1ELb1ELb0ELb0ELb0ELb0ELi2ELi4ELi4ELi4ELb0EEENS1_21CollectiveEpilogueBwdISA_SB_SD_Li256ELb1ELb0ELi2EEENS1_19SingleTileSchedulerILb1ELb0ELb0ELi128EEEEEEEEEvNT_6ParamsE$_ZZN4cute12filter_tupleINS_5tupleIJNS_1CILi4096EEENS1_IJNS1_IJiiEEENS2_ILi8192EEEEEEEEEZNS_16flatten_to_tupleIS7_EEDaRKT_EUlRKT_E_EEDaSB_OT0_ENKUlDpSE_E_clIJNS1_IJS3_EEENS1_IJiiS5_EEEEEEDaSI_,@function
        .size           $_ZN7cutlass13device_kernelIN5flash19enable_sm80_to_sm89INS1_16FlashAttnBwdSm80INS1_25CollectiveMainloopBwdSm80ILi2ELi2EN4cute5tupleIJNS5_1CILi128EEES8_NS7_ILi64EEEEEENS_6half_tEfNS_4arch4Sm80ELb0ELb1ELb1ELb1ELb0ELb0ELb0ELb0ELi2ELi4ELi4ELi4ELb0EEENS1_21CollectiveEpilogueBwdISA_SB_SD_Li256ELb1ELb0ELi2EEENS1_19SingleTileSchedulerILb1ELb0ELb0ELi128EEEEEEEEEvNT_6ParamsE$_ZZN4cute12filter_tupleINS_5tupleIJNS_1CILi4096EEENS1_IJNS1_IJiiEEENS2_ILi8192EEEEEEEEEZNS_16flatten_to_tupleIS7_EEDaRKT_EUlRKT_E_EEDaSB_OT0_ENKUlDpSE_E_clIJNS1_IJS3_EEENS1_IJiiS5_EEEEEEDaSI_,($_ZN7cutlass13device_kernelIN5flash19enable_sm80_to_sm89INS1_16FlashAttnBwdSm80INS1_25CollectiveMainloopBwdSm80ILi2ELi2EN4cute5tupleIJNS5_1CILi128EEES8_NS7_ILi64EEEEEENS_6half_tEfNS_4arch4Sm80ELb0ELb1ELb1ELb1ELb0ELb0ELb0ELb0ELi2ELi4ELi4ELi4ELb0EEENS1_21CollectiveEpilogueBwdISA_SB_SD_Li256ELb1ELb0ELi2EEENS1_19SingleTileSchedulerILb1ELb0ELb0ELi128EEEEEEEEEvNT_6ParamsE$_ZZN4cute12filter_tupleINS_5tupleIJNS_1CILi4096EEENS1_IJiiEEEEEEZNS_16flatten_to_tupleIS5_EEDaRKT_EUlRKT_E_EEDaS9_OT0_ENKUlDpSC_E_clIJNS1_IJS3_EEES4_EEEDaSG_ - $_ZN7cutlass13device_kernelIN5flash19enable_sm80_to_sm89INS1_16FlashAttnBwdSm80INS1_25CollectiveMainloopBwdSm80ILi2ELi2EN4cute5tupleIJNS5_1CILi128EEES8_NS7_ILi64EEEEEENS_6half_tEfNS_4arch4Sm80ELb0ELb1ELb1ELb1ELb0ELb0ELb0ELb0ELi2ELi4ELi4ELi4ELb0EEENS1_21CollectiveEpilogueBwdISA_SB_SD_Li256ELb1ELb0ELi2EEENS1_19SingleTileSchedulerILb1ELb0ELb0ELi128EEEEEEEEEvNT_6ParamsE$_ZZN4cute12filter_tupleINS_5tupleIJNS_1CILi4096EEENS1_IJNS1_IJiiEEENS2_ILi8192EEEEEEEEEZNS_16flatten_to_tupleIS7_EEDaRKT_EUlRKT_E_EEDaSB_OT0_ENKUlDpSE_E_clIJNS1_IJS3_EEENS1_IJiiS5_EEEEEEDaSI_)
$_ZN7cutlass13device_kernelIN5flash19enable_sm80_to_sm89INS1_16FlashAttnBwdSm80INS1_25CollectiveMainloopBwdSm80ILi2ELi2EN4cute5tupleIJNS5_1CILi128EEES8_NS7_ILi64EEEEEENS_6half_tEfNS_4arch4Sm80ELb0ELb1ELb1ELb1ELb0ELb0ELb0ELb0ELi2ELi4ELi4ELi4ELb0EEENS1_21CollectiveEpilogueBwdISA_SB_SD_Li256ELb1ELb0ELi2EEENS1_19SingleTileSchedulerILb1ELb0ELb0ELi128EEEEEEEEEvNT_6ParamsE$_ZZN4cute12filter_tupleINS_5tupleIJNS_1CILi4096EEENS1_IJNS1_IJiiEEENS2_ILi8192EEEEEEEEEZNS_16flatten_to_tupleIS7_EEDaRKT_EUlRKT_E_EEDaSB_OT0_ENKUlDpSE_E_clIJNS1_IJS3_EEENS1_IJiiS5_EEEEEEDaSI_:
[----:B------:R-:W-:-:S04]  /*a770*/  MOV R3, 0x0 ;  /* 0x0000000000037802 */ /* 0x000fc80000000f00 */
[----:B------:R-:W-:Y:S05]  /*a780*/  RET.REL.NODEC R2 `(_ZN7cutlass13device_kernelIN5flash19enable_sm80_to_sm89INS1_16FlashAttnBwdSm80INS1_25CollectiveMainloopBwdSm80ILi2ELi2EN4cute5tupleIJNS5_1CILi128EEES8_NS7_ILi64EEEEEENS_6half_tEfNS_4arch4Sm80ELb0ELb1ELb1ELb1ELb0ELb0ELb0ELb0ELi2ELi4ELi4ELi4ELb0EEENS1_21CollectiveEpilogueBwdISA_SB_SD_Li256ELb1ELb0ELi2EEENS1_19SingleTileSchedulerILb1ELb0ELb0ELi128EEEEEEEEEvNT_6ParamsE) ;  /* 0xffff587002007950 */ /* 0x000fea0003c3ffff */
        .type           $_ZN7cutlass13device_kernelIN5flash19enable_sm80_to_sm89INS1_16FlashAttnBwdSm80INS1_25CollectiveMainloopBwdSm80ILi2ELi2EN4cute5tupleIJNS5_1CILi128EEES8_NS7_ILi64EEEEEENS_6half_tEfNS_4arch4Sm80ELb0ELb1ELb1ELb1ELb0ELb0ELb0ELb0ELi2ELi4ELi4ELi4ELb0EEENS1_21CollectiveEpilogueBwdISA_SB_SD_Li256ELb1ELb0ELi2EEENS1_19SingleTileSchedulerILb1ELb0ELb0ELi128EEEEEEEEEvNT_6ParamsE$_ZZN4cute12filter_tupleINS_5tupleIJNS_1CILi4096EEENS1_IJiiEEEEEEZNS_16flatten_to_tupleIS5_EEDaRKT_EUlRKT_E_EEDaS9_OT0_ENKUlDpSC_E_clIJNS1_IJS3_EEES4_EEEDaSG_,@function
        .size           $_ZN7cutlass13device_kernelIN5flash19enable_sm80_to_sm89INS1_16FlashAttnBwdSm80INS1_25CollectiveMainloopBwdSm80ILi2ELi2EN4cute5tupleIJNS5_1CILi128EEES8_NS7_ILi64EEEEEENS_6half_tEfNS_4arch4Sm80ELb0ELb1ELb1ELb1ELb0ELb0ELb0ELb0ELi2ELi4ELi4ELi4ELb0EEENS1_21CollectiveEpilogueBwdISA_SB_SD_Li256ELb1ELb0ELi2EEENS1_19SingleTileSchedulerILb1ELb0ELb0ELi128EEEEEEEEEvNT_6ParamsE$_ZZN4cute12filter_tupleINS_5tupleIJNS_1CILi4096EEENS1_IJiiEEEEEEZNS_16flatten_to_tupleIS5_EEDaRKT_EUlRKT_E_EEDaS9_OT0_ENKUlDpSC_E_clIJNS1_IJS3_EEES4_EEEDaSG_,($_ZN7cutlass13device_kernelIN5flash19enable_sm80_to_sm89INS1_16FlashAttnBwdSm80INS1_25CollectiveMainloopBwdSm80ILi2ELi2EN4cute5tupleIJNS5_1CILi128EEES8_NS7_ILi64EEEEEENS_6half_tEfNS_4arch4Sm80ELb0ELb1ELb1ELb1ELb0ELb0ELb0ELb0ELi2ELi4ELi4ELi4ELb0EEENS1_21CollectiveEpilogueBwdISA_SB_SD_Li256ELb1ELb0ELi2EEENS1_19SingleTileSchedulerILb1ELb0ELb0ELi128EEEEEEEEEvNT_6ParamsE$_ZZN4cute13to_mixed_bitsINS_5tupleIJNS1_IJNS_1CILi4EEENS2_ILi8EEEEEENS2_ILi2EEENS2_ILi1EEEEEENS1_IJNS1_IJNS2_ILi0EEENS2_ILi64EEEEEES9_S9_EEENS1_IJNS1_IJiiEEEiS9_EEEEEDaRKT_RKT0_RKT1_ENKUlDpRKT_E_clIJNS_9MixedBitsILj0ELj448EEENS2_ILj0EEESW_EEEDaSR_ - $_ZN7cutlass13device_kernelIN5flash19enable_sm80_to_sm89INS1_16FlashAttnBwdSm80INS1_25CollectiveMainloopBwdSm80ILi2ELi2EN4cute5tupleIJNS5_1CILi128EEES8_NS7_ILi64EEEEEENS_6half_tEfNS_4arch4Sm80ELb0ELb1ELb1ELb1ELb0ELb0ELb0ELb0ELi2ELi4ELi4ELi4ELb0EEENS1_21CollectiveEpilogueBwdISA_SB_SD_Li256ELb1ELb0ELi2EEENS1_19SingleTileSchedulerILb1ELb0ELb0ELi128EEEEEEEEEvNT_6ParamsE$_ZZN4cute12filter_tupleINS_5tupleIJNS_1CILi4096EEENS1_IJiiEEEEEEZNS_16flatten_to_tupleIS5_EEDaRKT_EUlRKT_E_EEDaS9_OT0_ENKUlDpSC_E_clIJNS1_IJS3_EEES4_EEEDaSG_)
$_ZN7cutlass13device_kernelIN5flash19enable_sm80_to_sm89INS1_16FlashAttnBwdSm80INS1_25CollectiveMainloopBwdSm80ILi2ELi2EN4cute5tupleIJNS5_1CILi128EEES8_NS7_ILi64EEEEEENS_6half_tEfNS_4arch4Sm80ELb0ELb1ELb1ELb1ELb0ELb0ELb0ELb0ELi2ELi4ELi4ELi4ELb0EEENS1_21CollectiveEpilogueBwdISA_SB_SD_Li256ELb1ELb0ELi2EEENS1_19SingleTileSchedulerILb1ELb0ELb0ELi128EEEEEEEEEvNT_6ParamsE$_ZZN4cute12filter_tupleINS_5tupleIJNS_1CILi4096EEENS1_IJiiEEEEEEZNS_16flatten_to_tupleIS5_EEDaRKT_EUlRKT_E_EEDaS9_OT0_ENKUlDpSC_E_clIJNS1_IJS3_EEES4_EEEDaSG_:
[----:B------:R-:W-:-:S04]  /*a790*/  MOV R3, 0x0 ;  /* 0x0000000000037802 */ /* 0x000fc80000000f00 */
[----:B------:R-:W-:Y:S05]  /*a7a0*/  RET.REL.NODEC R2 `(_ZN7cutlass13device_kernelIN5flash19enable_sm80_to_sm89INS1_16FlashAttnBwdSm80INS1_25CollectiveMainloopBwdSm80ILi2ELi2EN4cute5tupleIJNS5_1CILi128EEES8_NS7_ILi64EEEEEENS_6half_tEfNS_4arch4Sm80ELb0ELb1ELb1ELb1ELb0ELb0ELb0ELb0ELi2ELi4ELi4ELi4ELb0EEENS1_21CollectiveEpilogueBwdISA_SB_SD_Li256ELb1ELb0ELi2EEENS1_19SingleTileSchedulerILb1ELb0ELb0ELi128EEEEEEEEEvNT_6ParamsE) ;  /* 0xffff585002007950 */ /* 0x000fea0003c3ffff */
        .type           $_ZN7cutlass13device_kernelIN5flash19enable_sm80_to_sm89INS1_16FlashAttnBwdSm80INS1_25CollectiveMainloopBwdSm80ILi2ELi2EN4cute5tupleIJNS5_1CILi128EEES8_NS7_ILi64EEEEEENS_6half_tEfNS_4arch4Sm80ELb0ELb1ELb1ELb1ELb0ELb0ELb0ELb0ELi2ELi4ELi4ELi4ELb0EEENS1_21CollectiveEpilogueBwdISA_SB_SD_Li256ELb1ELb0ELi2EEENS1_19SingleTileSchedulerILb1ELb0ELb0ELi128EEEEEEEEEvNT_6ParamsE$_ZZN4cute13to_mixed_bitsINS_5tupleIJNS1_IJNS_1CILi4EEENS2_ILi8EEEEEENS2_ILi2EEENS2_ILi1EEEEEENS1_IJNS1_IJNS2_ILi0EEENS2_ILi64EEEEEES9_S9_EEENS1_IJNS1_IJiiEEEiS9_EEEEEDaRKT_RKT0_RKT1_ENKUlDpRKT_E_clIJNS_9MixedBitsILj0ELj448EEENS2_ILj0EEESW_EEEDaSR_,@function
        .size           $_ZN7cutlass13device_kernelIN5flash19enable_sm80_to_sm89INS1_16FlashAttnBwdSm80INS1_25CollectiveMainloopBwdSm80ILi2ELi2EN4cute5tupleIJNS5_1CILi128EEES8_NS7_ILi64EEEEEENS_6half_tEfNS_4arch4Sm80ELb0ELb1ELb1ELb1ELb0ELb0ELb0ELb0ELi2ELi4ELi4ELi4ELb0EEENS1_21CollectiveEpilogueBwdISA_SB_SD_Li256ELb1ELb0ELi2EEENS1_19SingleTileSchedulerILb1ELb0ELb0ELi128EEEEEEEEEvNT_6ParamsE$_ZZN4cute13to_mixed_bitsINS_5tupleIJNS1_IJNS_1CILi4EEENS2_ILi8EEEEEENS2_ILi2EEENS2_ILi1EEEEEENS1_IJNS1_IJNS2_ILi0EEENS2_ILi64EEEEEES9_S9_EEENS1_IJNS1_IJiiEEEiS9_EEEEEDaRKT_RKT0_RKT1_ENKUlDpRKT_E_clIJNS_9MixedBitsILj0ELj448EEENS2_ILj0EEESW_EEEDaSR_,($_ZN7cutlass13device_kernelIN5flash19enable_sm80_to_sm89INS1_16FlashAttnBwdSm80INS1_25CollectiveMainloopBwdSm80ILi2ELi2EN4cute5tupleIJNS5_1CILi128EEES8_NS7_ILi64EEEEEENS_6half_tEfNS_4arch4Sm80ELb0ELb1ELb1ELb1ELb0ELb0ELb0ELb0ELi2ELi4ELi4ELi4ELb0EEENS1_21CollectiveEpilogueBwdISA_SB_SD_Li256ELb1ELb0ELi2EEENS1_19SingleTileSchedulerILb1ELb0ELb0ELi128EEEEEEEEEvNT_6ParamsE$_ZZN4cute13to_mixed_bitsINS_5tupleIJNS1_IJNS_1CILi4EEENS2_ILi8EEEEEENS2_ILi2EEENS2_ILi1EEEEEENS1_IJNS1_IJNS2_ILi0EEENS2_ILi64EEEEEES9_S9_EEENS1_IJNS1_IJiiEEEiS9_EEEEEDaRKT_RKT0_RKT1_ENKUlRKT_RKT0_RKT1_E_clIS5_SB_SD_EEDaSQ_ST_SW_ - $_ZN7cutlass13device_kernelIN5flash19enable_sm80_to_sm89INS1_16FlashAttnBwdSm80INS1_25CollectiveMainloopBwdSm80ILi2ELi2EN4cute5tupleIJNS5_1CILi128EEES8_NS7_ILi64EEEEEENS_6half_tEfNS_4arch4Sm80ELb0ELb1ELb1ELb1ELb0ELb0ELb0ELb0ELi2ELi4ELi4ELi4ELb0EEENS1_21CollectiveEpilogueBwdISA_SB_SD_Li256ELb1ELb0ELi2EEENS1_19SingleTileSchedulerILb1ELb0ELb0ELi128EEEEEEEEEvNT_6ParamsE$_ZZN4cute13to_mixed_bitsINS_5tupleIJNS1_IJNS_1CILi4EEENS2_ILi8EEEEEENS2_ILi2EEENS2_ILi1EEEEEENS1_IJNS1_IJNS2_ILi0EEENS2_ILi64EEEEEES9_S9_EEENS1_IJNS1_IJiiEEEiS9_EEEEEDaRKT_RKT0_RKT1_ENKUlDpRKT_E_clIJNS_9MixedBitsILj0ELj448EEENS2_ILj0EEESW_EEEDaSR_)
$_ZN7cutlass13device_kernelIN5flash19enable_sm80_to_sm89INS1_16FlashAttnBwdSm80INS1_25CollectiveMainloopBwdSm80ILi2ELi2EN4cute5tupleIJNS5_1CILi128EEES8_NS7_ILi64EEEEEENS_6half_tEfNS_4arch4Sm80ELb0ELb1ELb1ELb1ELb0ELb0ELb0ELb0ELi2ELi4ELi4ELi4ELb0EEENS1_21CollectiveEpilogueBwdISA_SB_SD_Li256ELb1ELb0ELi2EEENS1_19SingleTileSchedulerILb1ELb0ELb0ELi128EEEEEEEEEvNT_6ParamsE$_ZZN4cute13to_mixed_bitsINS_5tupleIJNS1_IJNS_1CILi4EEENS2_ILi8EEEEEENS2_ILi2EEENS2_ILi1EEEEEENS1_IJNS1_IJNS2_ILi0EEENS2_ILi64EEEEEES9_S9_EEENS1_IJNS1_IJiiEEEiS9_EEEEEDaRKT_RKT0_RKT1_ENKUlDpRKT_E_clIJNS_9MixedBitsILj0ELj448EEENS2_ILj0EEESW_EEEDaSR_:
[----:B------:R-:W-:Y:S02]  /*a7b0*/  MOV R7, 0x0 ;  /* 0x0000000000077802 */ /* 0x000fe40000000f00 */
[----:B------:R-:W-:Y:S02]  /*a7c0*/  LOP3.LUT R4, R4, 0x1c0, RZ, 0xc0, !PT ;  /* 0x000001c004047812 */ /* 0x000fe400078ec0ff */
[----:B------:R-:W-:Y:S05]  /*a7d0*/  RET.REL.NODEC R6 `(_ZN7cutlass13device_kernelIN5flash19enable_sm80_to_sm89INS1_16FlashAttnBwdSm80INS1_25CollectiveMainloopBwdSm80ILi2ELi2EN4cute5tupleIJNS5_1CILi128EEES8_NS7_ILi64EEEEEENS_6half_tEfNS_4arch4Sm80ELb0ELb1ELb1ELb1ELb0ELb0ELb0ELb0ELi2ELi4ELi4ELi4ELb0EEENS1_21CollectiveEpilogueBwdISA_SB_SD_Li256ELb1ELb0ELi2EEENS1_19SingleTileSchedulerILb1ELb0ELb0ELi128EEEEEEEEEvNT_6ParamsE) ;  /* 0xffff582006007950 */ /* 0x000fea0003c3ffff */
        .type           $_ZN7cutlass13device_kernelIN5flash19enable_sm80_to_sm89INS1_16FlashAttnBwdSm80INS1_25CollectiveMainloopBwdSm80ILi2ELi2EN4cute5tupleIJNS5_1CILi128EEES8_NS7_ILi64EEEEEENS_6half_tEfNS_4arch4Sm80ELb0ELb1ELb1ELb1ELb0ELb0ELb0ELb0ELi2ELi4ELi4ELi4ELb0EEENS1_21CollectiveEpilogueBwdISA_SB_SD_Li256ELb1ELb0ELi2EEENS1_19SingleTileSchedulerILb1ELb0ELb0ELi128EEEEEEEEEvNT_6ParamsE$_ZZN4cute13to_mixed_bitsINS_5tupleIJNS1_IJNS_1CILi4EEENS2_ILi8EEEEEENS2_ILi2EEENS2_ILi1EEEEEENS1_IJNS1_IJNS2_ILi0EEENS2_ILi64EEEEEES9_S9_EEENS1_IJNS1_IJiiEEEiS9_EEEEEDaRKT_RKT0_RKT1_ENKUlRKT_RKT0_RKT1_E_clIS5_SB_SD_EEDaSQ_ST_SW_,@function
        .size           $_ZN7cutlass13device_kernelIN5flash19enable_sm80_to_sm89INS1_16FlashAttnBwdSm80INS1_25CollectiveMainloopBwdSm80ILi2ELi2EN4cute5tupleIJNS5_1CILi128EEES8_NS7_ILi64EEEEEENS_6half_tEfNS_4arch4Sm80ELb0ELb1ELb1ELb1ELb0ELb0ELb0ELb0ELi2ELi4ELi4ELi4ELb0EEENS1_21CollectiveEpilogueBwdISA_SB_SD_Li256ELb1ELb0ELi2EEENS1_19SingleTileSchedulerILb1ELb0ELb0ELi128EEEEEEEEEvNT_6ParamsE$_ZZN4cute13to_mixed_bitsINS_5tupleIJNS1_IJNS_1CILi4EEENS2_ILi8EEEEEENS2_ILi2EEENS2_ILi1EEEEEENS1_IJNS1_IJNS2_ILi0EEENS2_ILi64EEEEEES9_S9_EEENS1_IJNS1_IJiiEEEiS9_EEEEEDaRKT_RKT0_RKT1_ENKUlRKT_RKT0_RKT1_E_clIS5_SB_SD_EEDaSQ_ST_SW_,($_ZN7cutlass13device_kernelIN5flash19enable_sm80_to_sm89INS1_16FlashAttnBwdSm80INS1_25CollectiveMainloopBwdSm80ILi2ELi2EN4cute5tupleIJNS5_1CILi128EEES8_NS7_ILi64EEEEEENS_6half_tEfNS_4arch4Sm80ELb0ELb1ELb1ELb1ELb0ELb0ELb0ELb0ELi2ELi4ELi4ELi4ELb0EEENS1_21CollectiveEpilogueBwdISA_SB_SD_Li256ELb1ELb0ELi2EEENS1_19SingleTileSchedulerILb1ELb0ELb0ELi128EEEEEEEEEvNT_6ParamsE$_ZZN4cute13to_mixed_bitsINS_5tupleIJNS1_IJNS_1CILi4EEENS2_ILi8EEEEEENS2_ILi2EEENS2_ILi1EEEEEENS1_IJNS1_IJNS2_ILi128EEENS2_ILi0EEEEEES4_SA_EEENS1_IJNS1_IJiiEEEiSA_EEEEEDaRKT_RKT0_RKT1_ENKUlDpRKT_E_clIJNS_9MixedBitsILj0ELj384EEENSU_ILj0ELj8EEENS2_ILj0EEEEEEDaSR_ - $_ZN7cutlass13device_kernelIN5flash19enable_sm80_to_sm89INS1_16FlashAttnBwdSm80INS1_25CollectiveMainloopBwdSm80ILi2ELi2EN4cute5tupleIJNS5_1CILi128EEES8_NS7_ILi64EEEEEENS_6half_tEfNS_4arch4Sm80ELb0ELb1ELb1ELb1ELb0ELb0ELb0ELb0ELi2ELi4ELi4ELi4ELb0EEENS1_21CollectiveEpilogueBwdISA_SB_SD_Li256ELb1ELb0ELi2EEENS1_19SingleTileSchedulerILb1ELb0ELb0ELi128EEEEEEEEEvNT_6ParamsE$_ZZN4cute13to_mixed_bitsINS_5tupleIJNS1_IJNS_1CILi4EEENS2_ILi8EEEEEENS2_ILi2EEENS2_ILi1EEEEEENS1_IJNS1_IJNS2_ILi0EEENS2_ILi64EEEEEES9_S9_EEENS1_IJNS1_IJiiEEEiS9_EEEEEDaRKT_RKT0_RKT1_ENKUlRKT_RKT0_RKT1_E_clIS5_SB_SD_EEDaSQ_ST_SW_)
$_ZN7cutlass13device_kernelIN5flash19enable_sm80_to_sm89INS1_16FlashAttnBwdSm80INS1_25CollectiveMainloopBwdSm80ILi2ELi2EN4cute5tupleIJNS5_1CILi128EEES8_NS7_ILi64EEEEEENS_6half_tEfNS_4arch4Sm80ELb0ELb1ELb1ELb1ELb0ELb0ELb0ELb0ELi2ELi4ELi4ELi4ELb0EEENS1_21CollectiveEpilogueBwdISA_SB_SD_Li256ELb1ELb0ELi2EEENS1_19SingleTileSchedulerILb1ELb0ELb0ELi128EEEEEEEEEvNT_6ParamsE$_ZZN4cute13to_mixed_bitsINS_5tupleIJNS1_IJNS_1CILi4EEENS2_ILi8EEEEEENS2_ILi2EEENS2_ILi1EEEEEENS1_IJNS1_IJNS2_ILi0EEENS2_ILi64EEEEEES9_S9_EEENS1_IJNS1_IJiiEEEiS9_EEEEEDaRKT_RKT0_RKT1_ENKUlRKT_RKT0_RKT1_E_clIS5_SB_SD_EEDaSQ_ST_SW_:
[----:B------:R-:W-:Y:S01]  /*a7e0*/  MOV R7, 0x0 ;  /* 0x0000000000077802 */ /* 0x000fe20000000f00 */
[----:B------:R-:W-:-:S05]  /*a7f0*/  IMAD.SHL.U32 R4, R5, 0x40, RZ ;  /* 0x0000004005047824 */ /* 0x000fca00078e00ff */
[----:B------:R-:W-:Y:S01]  /*a800*/  LOP3.LUT R4, R4, 0x1c0, RZ, 0xc0, !PT ;  /* 0x000001c004047812 */ /* 0x000fe200078ec0ff */
[----:B------:R-:W-:Y:S06]  /*a810*/  RET.REL.NODEC R6 `(_ZN7cutlass13device_kernelIN5flash19enable_sm80_to_sm89INS1_16FlashAttnBwdSm80INS1_25CollectiveMainloopBwdSm80ILi2ELi2EN4cute5tupleIJNS5_1CILi128EEES8_NS7_ILi64EEEEEENS_6half_tEfNS_4arch4Sm80ELb0ELb1ELb1ELb1ELb0ELb0ELb0ELb0ELi2ELi4ELi4ELi4ELb0EEENS1_21CollectiveEpilogueBwdISA_SB_SD_Li256ELb1ELb0ELi2EEENS1_19SingleTileSchedulerILb1ELb0ELb0ELi128EEEEEEEEEvNT_6ParamsE) ;  /* 0xffff57e006007950 */ /* 0x000fec0003c3ffff */
        .type           $_ZN7cutlass13device_kernelIN5flash19enable_sm80_to_sm89INS1_16FlashAttnBwdSm80INS1_25CollectiveMainloopBwdSm80ILi2ELi2EN4cute5tupleIJNS5_1CILi128EEES8_NS7_ILi64EEEEEENS_6half_tEfNS_4arch4Sm80ELb0ELb1ELb1ELb1ELb0ELb0ELb0ELb0ELi2ELi4ELi4ELi4ELb0EEENS1_21CollectiveEpilogueBwdISA_SB_SD_Li256ELb1ELb0ELi2EEENS1_19SingleTileSchedulerILb1ELb0ELb0ELi128EEEEEEEEEvNT_6ParamsE$_ZZN4cute13to_mixed_bitsINS_5tupleIJNS1_IJNS_1CILi4EEENS2_ILi8EEEEEENS2_ILi2EEENS2_ILi1EEEEEENS1_IJNS1_IJNS2_ILi128EEENS2_ILi0EEEEEES4_SA_EEENS1_IJNS1_IJiiEEEiSA_EEEEEDaRKT_RKT0_RKT1_ENKUlDpRKT_E_clIJNS_9MixedBitsILj0ELj384EEENSU_ILj0ELj8EEENS2_ILj0EEEEEEDaSR_,@function
        .size           $_ZN7cutlass13device_kernelIN5flash19enable_sm80_to_sm89INS1_16FlashAttnBwdSm80INS1_25CollectiveMainloopBwdSm80ILi2ELi2EN4cute5tupleIJNS5_1CILi128EEES8_NS7_ILi64EEEEEENS_6half_tEfNS_4arch4Sm80ELb0ELb1ELb1ELb1ELb0ELb0ELb0ELb0ELi2ELi4ELi4ELi4ELb0EEENS1_21CollectiveEpilogueBwdISA_SB_SD_Li256ELb1ELb0ELi2EEENS1_19SingleTileSchedulerILb1ELb0ELb0ELi128EEEEEEEEEvNT_6ParamsE$_ZZN4cute13to_mixed_bitsINS_5tupleIJNS1_IJNS_1CILi4EEENS2_ILi8EEEEEENS2_ILi2EEENS2_ILi1EEEEEENS1_IJNS1_IJNS2_ILi128EEENS2_ILi0EEEEEES4_SA_EEENS1_IJNS1_IJiiEEEiSA_EEEEEDaRKT_RKT0_RKT1_ENKUlDpRKT_E_clIJNS_9MixedBitsILj0ELj384EEENSU_ILj0ELj8EEENS2_ILj0EEEEEEDaSR_,($_ZN7cutlass13device_kernelIN5flash19enable_sm80_to_sm89INS1_16FlashAttnBwdSm80INS1_25CollectiveMainloopBwdSm80ILi2ELi2EN4cute5tupleIJNS5_1CILi128EEES8_NS7_ILi64EEEEEENS_6half_tEfNS_4arch4Sm80ELb0ELb1ELb1ELb1ELb0ELb0ELb0ELb0ELi2ELi4ELi4ELi4ELb0EEENS1_21CollectiveEpilogueBwdISA_SB_SD_Li256ELb1ELb0ELi2EEENS1_19SingleTileSchedulerILb1ELb0ELb0ELi128EEEEEEEEEvNT_6ParamsE$_ZZN4cute13to_mixed_bitsINS_5tupleIJNS1_IJNS_1CILi4EEENS2_ILi8EEEEEENS2_ILi2EEENS2_ILi1EEEEEENS1_IJNS1_IJNS2_ILi128EEENS2_ILi0EEEEEES4_SA_EEENS1_IJNS1_IJiiEEEiSA_EEEEEDaRKT_RKT0_RKT1_ENKUlRKT_RKT0_RKT1_E_clIS5_SB_SD_EEDaSQ_ST_SW_ - $_ZN7cutlass13device_kernelIN5flash19enable_sm80_to_sm89INS1_16FlashAttnBwdSm80INS1_25CollectiveMainloopBwdSm80ILi2ELi2EN4cute5tupleIJNS5_1CILi128EEES8_NS7_ILi64EEEEEENS_6half_tEfNS_4arch4Sm80ELb0ELb1ELb1ELb1ELb0ELb0ELb0ELb0ELi2ELi4ELi4ELi4ELb0EEENS1_21CollectiveEpilogueBwdISA_SB_SD_Li256ELb1ELb0ELi2EEENS1_19SingleTileSchedulerILb1ELb0ELb0ELi128EEEEEEEEEvNT_6ParamsE$_ZZN4cute13to_mixed_bitsINS_5tupleIJNS1_IJNS_1CILi4EEENS2_ILi8EEEEEENS2_ILi2EEENS2_ILi1EEEEEENS1_IJNS1_IJNS2_ILi128EEENS2_ILi0EEEEEES4_SA_EEENS1_IJNS1_IJiiEEEiSA_EEEEEDaRKT_RKT0_RKT1_ENKUlDpRKT_E_clIJNS_9MixedBitsILj0ELj384EEENSU_ILj0ELj8EEENS2_ILj0EEEEEEDaSR_)
$_ZN7cutlass13device_kernelIN5flash19enable_sm80_to_sm89INS1_16FlashAttnBwdSm80INS1_25CollectiveMainloopBwdSm80ILi2ELi2EN4cute5tupleIJNS5_1CILi128EEES8_NS7_ILi64EEEEEENS_6half_tEfNS_4arch4Sm80ELb0ELb1ELb1ELb1ELb0ELb0ELb0ELb0ELi2ELi4ELi4ELi4ELb0EEENS1_21CollectiveEpilogueBwdISA_SB_SD_Li256ELb1ELb0ELi2EEENS1_19SingleTileSchedulerILb1ELb0ELb0ELi128EEEEEEEEEvNT_6ParamsE$_ZZN4cute13to_mixed_bitsINS_5tupleIJNS1_IJNS_1CILi4EEENS2_ILi8EEEEEENS2_ILi2EEENS2_ILi1EEEEEENS1_IJNS1_IJNS2_ILi128EEENS2_ILi0EEEEEES4_SA_EEENS1_IJNS1_IJiiEEEiSA_EEEEEDaRKT_RKT0_RKT1_ENKUlDpRKT_E_clIJNS_9MixedBitsILj0ELj384EEENSU_ILj0ELj8EEENS2_ILj0EEEEEEDaSR_:
[----:B------:R-:W-:Y:S01]  /*a820*/  LOP3.LUT R6, R5, 0x8, RZ, 0xc0, !PT ;  /* 0x0000000805067812 */ /* 0x000fe200078ec0ff */
[----:B------:R-:W-:-:S03]  /*a830*/  IMAD.MOV.U32 R5, RZ, RZ, 0x0 ;  /* 0x00000000ff057424 */ /* 0x000fc600078e00ff */
[----:B------:R-:W-:Y:S01]  /*a840*/  LOP3.LUT R6, R6, 0x188, R3, 0x78, !PT ;  /* 0x0000018806067812 */ /* 0x000fe200078e7803 */
[----:B------:R-:W-:Y:S06]  /*a850*/  RET.REL.NODEC R4 `(_ZN7cutlass13device_kernelIN5flash19enable_sm80_to_sm89INS1_16FlashAttnBwdSm80INS1_25CollectiveMainloopBwdSm80ILi2ELi2EN4cute5tupleIJNS5_1CILi128EEES8_NS7_ILi64EEEEEENS_6half_tEfNS_4arch4Sm80ELb0ELb1ELb1ELb1ELb0ELb0ELb0ELb0ELi2ELi4ELi4ELi4ELb0EEENS1_21CollectiveEpilogueBwdISA_SB_SD_Li256ELb1ELb0ELi2EEENS1_19SingleTileSchedulerILb1ELb0ELb0ELi128EEEEEEEEEvNT_6ParamsE) ;  /* 0xffff57a004007950 */ /* 0x000fec0003c3ffff */
        .type           $_ZN7cutlass13device_kernelIN5flash19enable_sm80_to_sm89INS1_16FlashAttnBwdSm80INS1_25CollectiveMainloopBwdSm80ILi2ELi2EN4cute5tupleIJNS5_1CILi128EEES8_NS7_ILi64EEEEEENS_6half_tEfNS_4arch4Sm80ELb0ELb1ELb1ELb1ELb0ELb0ELb0ELb0ELi2ELi4ELi4ELi4ELb0EEENS1_21CollectiveEpilogueBwdISA_SB_SD_Li256ELb1ELb0ELi2EEENS1_19SingleTileSchedulerILb1ELb0ELb0ELi128EEEEEEEEEvNT_6ParamsE$_ZZN4cute13to_mixed_bitsINS_5tupleIJNS1_IJNS_1CILi4EEENS2_ILi8EEEEEENS2_ILi2EEENS2_ILi1EEEEEENS1_IJNS1_IJNS2_ILi128EEENS2_ILi0EEEEEES4_SA_EEENS1_IJNS1_IJiiEEEiSA_EEEEEDaRKT_RKT0_RKT1_ENKUlRKT_RKT0_RKT1_E_clIS5_SB_SD_EEDaSQ_ST_SW_,@function
        .size           $_ZN7cutlass13device_kernelIN5flash19enable_sm80_to_sm89INS1_16FlashAttnBwdSm80INS1_25CollectiveMainloopBwdSm80ILi2ELi2EN4cute5tupleIJNS5_1CILi128EEES8_NS7_ILi64EEEEEENS_6half_tEfNS_4arch4Sm80ELb0ELb1ELb1ELb1ELb0ELb0ELb0ELb0ELi2ELi4ELi4ELi4ELb0EEENS1_21CollectiveEpilogueBwdISA_SB_SD_Li256ELb1ELb0ELi2EEENS1_19SingleTileSchedulerILb1ELb0ELb0ELi128EEEEEEEEEvNT_6ParamsE$_ZZN4cute13to_mixed_bitsINS_5tupleIJNS1_IJNS_1CILi4EEENS2_ILi8EEEEEENS2_ILi2EEENS2_ILi1EEEEEENS1_IJNS1_IJNS2_ILi128EEENS2_ILi0EEEEEES4_SA_EEENS1_IJNS1_IJiiEEEiSA_EEEEEDaRKT_RKT0_RKT1_ENKUlRKT_RKT0_RKT1_E_clIS5_SB_SD_EEDaSQ_ST_SW_,($_ZN7cutlass13device_kernelIN5flash19enable_sm80_to_sm89INS1_16FlashAttnBwdSm80INS1_25CollectiveMainloopBwdSm80ILi2ELi2EN4cute5tupleIJNS5_1CILi128EEES8_NS7_ILi64EEEEEENS_6half_tEfNS_4arch4Sm80ELb0ELb1ELb1ELb1ELb0ELb0ELb0ELb0ELi2ELi4ELi4ELi4ELb0EEENS1_21CollectiveEpilogueBwdISA_SB_SD_Li256ELb1ELb0ELi2EEENS1_19SingleTileSchedulerILb1ELb0ELb0ELi128EEEEEEEEEvNT_6ParamsE$_ZZN4cute13to_mixed_bitsINS_5tupleIJNS1_IJNS_1CILi4EEENS2_ILi8EEEEEENS2_ILi2EEENS2_ILi1EEEEEENS1_IJNS1_IJNS2_ILi128EEENS2_ILi0EEEEEES4_SA_EEENS1_IJNS1_IJiiEEEiSA_EEEEEDaRKT_RKT0_RKT1_ENKUlRKT_RKT0_RKT1_E_clIS6_S4_iEEDaSQ_ST_SW_ - $_ZN7cutlass13device_kernelIN5flash19enable_sm80_to_sm89INS1_16FlashAttnBwdSm80INS1_25CollectiveMainloopBwdSm80ILi2ELi2EN4cute5tupleIJNS5_1CILi128EEES8_NS7_ILi64EEEEEENS_6half_tEfNS_4arch4Sm80ELb0ELb1ELb1ELb1ELb0ELb0ELb0ELb0ELi2ELi4ELi4ELi4ELb0EEENS1_21CollectiveEpilogueBwdISA_SB_SD_Li256ELb1ELb0ELi2EEENS1_19SingleTileSchedulerILb1ELb0ELb0ELi128EEEEEEEEEvNT_6ParamsE$_ZZN4cute13to_mixed_bitsINS_5tupleIJNS1_IJNS_1CILi4EEENS2_ILi8EEEEEENS2_ILi2EEENS2_ILi1EEEEEENS1_IJNS1_IJNS2_ILi128EEENS2_ILi0EEEEEES4_SA_EEENS1_IJNS1_IJiiEEEiSA_EEEEEDaRKT_RKT0_RKT1_ENKUlRKT_RKT0_RKT1_E_clIS5_SB_SD_EEDaSQ_ST_SW_)
$_ZN7cutlass13device_kernelIN5flash19enable_sm80_to_sm89INS1_16FlashAttnBwdSm80INS1_25CollectiveMainloopBwdSm80ILi2ELi2EN4cute5tupleIJNS5_1CILi128EEES8_NS7_ILi64EEEEEENS_6half_tEfNS_4arch4Sm80ELb0ELb1ELb1ELb1ELb0ELb0ELb0ELb0ELi2ELi4ELi4ELi4ELb0EEENS1_21CollectiveEpilogueBwdISA_SB_SD_Li256ELb1ELb0ELi2EEENS1_19SingleTileSchedulerILb1ELb0ELb0ELi128EEEEEEEEEvNT_6ParamsE$_ZZN4cute13to_mixed_bitsINS_5tupleIJNS1_IJNS_1CILi4EEENS2_ILi8EEEEEENS2_ILi2EEENS2_ILi1EEEEEENS1_IJNS1_IJNS2_ILi128EEENS2_ILi0EEEEEES4_SA_EEENS1_IJNS1_IJiiEEEiSA_EEEEEDaRKT_RKT0_RKT1_ENKUlRKT_RKT0_RKT1_E_clIS5_SB_SD_EEDaSQ_ST_SW_:
[----:B------:R-:W-:Y:S01]  /*a860*/  MOV R5, 0x0 ;  /* 0x0000000000057802 */ /* 0x000fe20000000f00 */
[----:B------:R-:W-:-:S05]  /*a870*/  IMAD.SHL.U32 R3, R3, 0x80, RZ ;  /* 0x0000008003037824 */ /* 0x000fca00078e00ff */
[----:B------:R-:W-:Y:S01]  /*a880*/  LOP3.LUT R3, R3, 0x180, RZ, 0xc0, !PT ;  /* 0x0000018003037812 */ /* 0x000fe200078ec0ff */
[----:B------:R-:W-:Y:S06]  /*a890*/  RET.REL.NODEC R4 `(_ZN7cutlass13device_kernelIN5flash19enable_sm80_to_sm89INS1_16FlashAttnBwdSm80INS1_25CollectiveMainloopBwdSm80ILi2ELi2EN4cute5tupleIJNS5_1CILi128EEES8_NS7_ILi64EEEEEENS_6half_tEfNS_4arch4Sm80ELb0ELb1ELb1ELb1ELb0ELb0ELb0ELb0ELi2ELi4ELi4ELi4ELb0EEENS1_21CollectiveEpilogueBwdISA_SB_SD_Li256ELb1ELb0ELi2EEENS1_19SingleTileSchedulerILb1ELb0ELb0ELi128EEEEEEEEEvNT_6ParamsE) ;  /* 0xffff576004007950 */ /* 0x000fec0003c3ffff */
        .type           $_ZN7cutlass13device_kernelIN5flash19enable_sm80_to_sm89INS1_16FlashAttnBwdSm80INS1_25CollectiveMainloopBwdSm80ILi2ELi2EN4cute5tupleIJNS5_1CILi128EEES8_NS7_ILi64EEEEEENS_6half_tEfNS_4arch4Sm80ELb0ELb1ELb1ELb1ELb0ELb0ELb0ELb0ELi2ELi4ELi4ELi4ELb0EEENS1_21CollectiveEpilogueBwdISA_SB_SD_Li256ELb1ELb0ELi2EEENS1_19SingleTileSchedulerILb1ELb0ELb0ELi128EEEEEEEEEvNT_6ParamsE$_ZZN4cute13to_mixed_bitsINS_5tupleIJNS1_IJNS_1CILi4EEENS2_ILi8EEEEEENS2_ILi2EEENS2_ILi1EEEEEENS1_IJNS1_IJNS2_ILi128EEENS2_ILi0EEEEEES4_SA_EEENS1_IJNS1_IJiiEEEiSA_EEEEEDaRKT_RKT0_RKT1_ENKUlRKT_RKT0_RKT1_E_clIS6_S4_iEEDaSQ_ST_SW_,@function
        .size           $_ZN7cutlass13device_kernelIN5flash19enable_sm80_to_sm89INS1_16FlashAttnBwdSm80INS1_25CollectiveMainloopBwdSm80ILi2ELi2EN4cute5tupleIJNS5_1CILi128EEES8_NS7_ILi64EEEEEENS_6half_tEfNS_4arch4Sm80ELb0ELb1ELb1ELb1ELb0ELb0ELb0ELb0ELi2ELi4ELi4ELi4ELb0EEENS1_21CollectiveEpilogueBwdISA_SB_SD_Li256ELb1ELb0ELi2EEENS1_19SingleTileSchedulerILb1ELb0ELb0ELi128EEEEEEEEEvNT_6ParamsE$_ZZN4cute13to_mixed_bitsINS_5tupleIJNS1_IJNS_1CILi4EEENS2_ILi8EEEEEENS2_ILi2EEENS2_ILi1EEEEEENS1_IJNS1_IJNS2_ILi128EEENS2_ILi0EEEEEES4_SA_EEENS1_IJNS1_IJiiEEEiSA_EEEEEDaRKT_RKT0_RKT1_ENKUlRKT_RKT0_RKT1_E_clIS6_S4_iEEDaSQ_ST_SW_,($_ZN7cutlass13device_kernelIN5flash19enable_sm80_to_sm89INS1_16FlashAttnBwdSm80INS1_25CollectiveMainloopBwdSm80ILi2ELi2EN4cute5tupleIJNS5_1CILi128EEES8_NS7_ILi64EEEEEENS_6half_tEfNS_4arch4Sm80ELb0ELb1ELb1ELb1ELb0ELb0ELb0ELb0ELi2ELi4ELi4ELi4ELb0EEENS1_21CollectiveEpilogueBwdISA_SB_SD_Li256ELb1ELb0ELi2EEENS1_19SingleTileSchedulerILb1ELb0ELb0ELi128EEEEEEEEEvNT_6ParamsE$_ZZN4cute13to_mixed_bitsINS_5tupleIJNS1_IJNS_1CILi4EEENS2_ILi8EEEEEES3_NS2_ILi1EEEEEENS1_IJNS1_IJNS2_ILi0EEENS2_ILi64EEEEEES8_S8_EEENS1_IJNS1_IJiiEEEiS8_EEEEEDaRKT_RKT0_RKT1_ENKUlDpRKT_E_clIJNS_9MixedBitsILj0ELj448EEENS2_ILj0EEESV_EEEDaSQ_ - $_ZN7cutlass13device_kernelIN5flash19enable_sm80_to_sm89INS1_16FlashAttnBwdSm80INS1_25CollectiveMainloopBwdSm80ILi2ELi2EN4cute5tupleIJNS5_1CILi128EEES8_NS7_ILi64EEEEEENS_6half_tEfNS_4arch4Sm80ELb0ELb1ELb1ELb1ELb0ELb0ELb0ELb0ELi2ELi4ELi4ELi4ELb0EEENS1_21CollectiveEpilogueBwdISA_SB_SD_Li256ELb1ELb0ELi2EEENS1_19SingleTileSchedulerILb1ELb0ELb0ELi128EEEEEEEEEvNT_6ParamsE$_ZZN4cute13to_mixed_bitsINS_5tupleIJNS1_IJNS_1CILi4EEENS2_ILi8EEEEEENS2_ILi2EEENS2_ILi1EEEEEENS1_IJNS1_IJNS2_ILi128EEENS2_ILi0EEEEEES4_SA_EEENS1_IJNS1_IJiiEEEiSA_EEEEEDaRKT_RKT0_RKT1_ENKUlRKT_RKT0_RKT1_E_clIS6_S4_iEEDaSQ_ST_SW_)
$_ZN7cutlass13device_kernelIN5flash19enable_sm80_to_sm89INS1_16FlashAttnBwdSm80INS1_25CollectiveMainloopBwdSm80ILi2ELi2EN4cute5tupleIJNS5_1CILi128EEES8_NS7_ILi64EEEEEENS_6half_tEfNS_4arch4Sm80ELb0ELb1ELb1ELb1ELb0ELb0ELb0ELb0ELi2ELi4ELi4ELi4ELb0EEENS1_21CollectiveEpilogueBwdISA_SB_SD_Li256ELb1ELb0ELi2EEENS1_19SingleTileSchedulerILb1ELb0ELb0ELi128EEEEEEEEEvNT_6ParamsE$_ZZN4cute13to_mixed_bitsINS_5tupleIJNS1_IJNS_1CILi4EEENS2_ILi8EEEEEENS2_ILi2EEENS2_ILi1EEEEEENS1_IJNS1_IJNS2_ILi128EEENS2_ILi0EEEEEES4_SA_EEENS1_IJNS1_IJiiEEEiSA_EEEEEDaRKT_RKT0_RKT1_ENKUlRKT_RKT0_RKT1_E_clIS6_S4_iEEDaSQ_ST_SW_:
[----:B------:R-:W-:Y:S01]  /*a8a0*/  IMAD.SHL.U32 R4, R7, 0x8, RZ ;  /* 0x0000000807047824 */ /* 0x000fe200078e00ff */
[----:B------:R-:W-:-:S04]  /*a8b0*/  MOV R7, 0x0 ;  /* 0x0000000000077802 */ /* 0x000fc80000000f00 */
[----:B------:R-:W-:Y:S01]  /*a8c0*/  LOP3.LUT R4, R4, 0x8, RZ, 0xc0, !PT ;  /* 0x0000000804047812 */ /* 0x000fe200078ec0ff */
[----:B------:R-:W-:Y:S06]  /*a8d0*/  RET.REL.NODEC R6 `(_ZN7cutlass13device_kernelIN5flash19enable_sm80_to_sm89INS1_16FlashAttnBwdSm80INS1_25CollectiveMainloopBwdSm80ILi2ELi2EN4cute5tupleIJNS5_1CILi128EEES8_NS7_ILi64EEEEEENS_6half_tEfNS_4arch4Sm80ELb0ELb1ELb1ELb1ELb0ELb0ELb0ELb0ELi2ELi4ELi4ELi4ELb0EEENS1_21CollectiveEpilogueBwdISA_SB_SD_Li256ELb1ELb0ELi2EEENS1_19SingleTileSchedulerILb1ELb0ELb0ELi128EEEEEEEEEvNT_6ParamsE) ;  /* 0xffff572006007950 */ /* 0x000fec0003c3ffff */
        .type           $_ZN7cutlass13device_kernelIN5flash19enable_sm80_to_sm89INS1_16FlashAttnBwdSm80INS1_25CollectiveMainloopBwdSm80ILi2ELi2EN4cute5tupleIJNS5_1CILi128EEES8_NS7_ILi64EEEEEENS_6half_tEfNS_4arch4Sm80ELb0ELb1ELb1ELb1ELb0ELb0ELb0ELb0ELi2ELi4ELi4ELi4ELb0EEENS1_21CollectiveEpilogueBwdISA_SB_SD_Li256ELb1ELb0ELi2EEENS1_19SingleTileSchedulerILb1ELb0ELb0ELi128EEEEEEEEEvNT_6ParamsE$_ZZN4cute13to_mixed_bitsINS_5tupleIJNS1_IJNS_1CILi4EEENS2_ILi8EEEEEES3_NS2_ILi1EEEEEENS1_IJNS1_IJNS2_ILi0EEENS2_ILi64EEEEEES8_S8_EEENS1_IJNS1_IJiiEEEiS8_EEEEEDaRKT_RKT0_RKT1_ENKUlDpRKT_E_clIJNS_9MixedBitsILj0ELj448EEENS2_ILj0EEESV_EEEDaSQ_,@function
        .size           $_ZN7cutlass13device_kernelIN5flash19enable_sm80_to_sm89INS1_16FlashAttnBwdSm80INS1_25CollectiveMainloopBwdSm80ILi2ELi2EN4cute5tupleIJNS5_1CILi128EEES8_NS7_ILi64EEEEEENS_6half_tEfNS_4arch4Sm80ELb0ELb1ELb1ELb1ELb0ELb0ELb0ELb0ELi2ELi4ELi4ELi4ELb0EEENS1_21CollectiveEpilogueBwdISA_SB_SD_Li256ELb1ELb0ELi2EEENS1_19SingleTileSchedulerILb1ELb0ELb0ELi128EEEEEEEEEvNT_6ParamsE$_ZZN4cute13to_mixed_bitsINS_5tupleIJNS1_IJNS_1CILi4EEENS2_ILi8EEEEEES3_NS2_ILi1EEEEEENS1_IJNS1_IJNS2_ILi0EEENS2_ILi64EEEEEES8_S8_EEENS1_IJNS1_IJiiEEEiS8_EEEEEDaRKT_RKT0_RKT1_ENKUlDpRKT_E_clIJNS_9MixedBitsILj0ELj448EEENS2_ILj0EEESV_EEEDaSQ_,($_ZN7cutlass13device_kernelIN5flash19enable_sm80_to_sm89INS1_16FlashAttnBwdSm80INS1_25CollectiveMainloopBwdSm80ILi2ELi2EN4cute5tupleIJNS5_1CILi128EEES8_NS7_ILi64EEEEEENS_6half_tEfNS_4arch4Sm80ELb0ELb1ELb1ELb1ELb0ELb0ELb0ELb0ELi2ELi4ELi4ELi4ELb0EEENS1_21CollectiveEpilogueBwdISA_SB_SD_Li256ELb1ELb0ELi2EEENS1_19SingleTileSchedulerILb1ELb0ELb0ELi128EEEEEEEEEvNT_6ParamsE$_ZZN4cute13to_mixed_bitsINS_5tupleIJNS1_IJNS_1CILi4EEENS2_ILi8EEEEEES3_NS2_ILi1EEEEEENS1_IJNS1_IJNS2_ILi0EEENS2_ILi64EEEEEES8_S8_EEENS1_IJNS1_IJiiEEEiS8_EEEEEDaRKT_RKT0_RKT1_ENKUlRKT_RKT0_RKT1_E_clIS5_SA_SC_EEDaSP_SS_SV_ - $_ZN7cutlass13device_kernelIN5flash19enable_sm80_to_sm89INS1_16FlashAttnBwdSm80INS1_25CollectiveMainloopBwdSm80ILi2ELi2EN4cute5tupleIJNS5_1CILi128EEES8_NS7_ILi64EEEEEENS_6half_tEfNS_4arch4Sm80ELb0ELb1ELb1ELb1ELb0ELb0ELb0ELb0ELi2ELi4ELi4ELi4ELb0EEENS1_21CollectiveEpilogueBwdISA_SB_SD_Li256ELb1ELb0ELi2EEENS1_19SingleTileSchedulerILb1ELb0ELb0ELi128EEEEEEEEEvNT_6ParamsE$_ZZN4cute13to_mixed_bitsINS_5tupleIJNS1_IJNS_1CILi4EEENS2_ILi8EEEEEES3_NS2_ILi1EEEEEENS1_IJNS1_IJNS2_ILi0EEENS2_ILi64EEEEEES8_S8_EEENS1_IJNS1_IJiiEEEiS8_EEEEEDaRKT_RKT0_RKT1_ENKUlDpRKT_E_clIJNS_9MixedBitsILj0ELj448EEENS2_ILj0EEESV_EEEDaSQ_)
$_ZN7cutlass13device_kernelIN5flash19enable_sm80_to_sm89INS1_16FlashAttnBwdSm80INS1_25CollectiveMainloopBwdSm80ILi2ELi2EN4cute5tupleIJNS5_1CILi128EEES8_NS7_ILi64EEEEEENS_6half_tEfNS_4arch4Sm80ELb0ELb1ELb1ELb1ELb0ELb0ELb0ELb0ELi2ELi4ELi4ELi4ELb0EEENS1_21CollectiveEpilogueBwdISA_SB_SD_Li256ELb1ELb0ELi2EEENS1_19SingleTileSchedulerILb1ELb0ELb0ELi128EEEEEEEEEvNT_6ParamsE$_ZZN4cute13to_mixed_bitsINS_5tupleIJNS1_IJNS_1CILi4EEENS2_ILi8EEEEEES3_NS2_ILi1EEEEEENS1_IJNS1_IJNS2_ILi0EEENS2_ILi64EEEEEES8_S8_EEENS1_IJNS1_IJiiEEEiS8_EEEEEDaRKT_RKT0_RKT1_ENKUlDpRKT_E_clIJNS_9MixedBitsILj0ELj448EEENS2_ILj0EEESV_EEEDaSQ_:
[----:B------:R-:W-:Y:S02]  /*a8e0*/  MOV R5, 0x0 ;  /* 0x0000000000057802 */ /* 0x000fe40000000f00 */
[----:B------:R-:W-:Y:S02]  /*a8f0*/  LOP3.LUT R29, R29, 0x1c0, RZ, 0xc0, !PT ;  /* 0x000001c01d1d7812 */ /* 0x000fe400078ec0ff */
[----:B------:R-:W-:Y:S05]  /*a900*/  RET.REL.NODEC R4 `(_ZN7cutlass13device_kernelIN5flash19enable_sm80_to_sm89INS1_16FlashAttnBwdSm80INS1_25CollectiveMainloopBwdSm80ILi2ELi2EN4cute5tupleIJNS5_1CILi128EEES8_NS7_ILi64EEEEEENS_6half_tEfNS_4arch4Sm80ELb0ELb1ELb1ELb1ELb0ELb0ELb0ELb0ELi2ELi4ELi4ELi4ELb0EEENS1_21CollectiveEpilogueBwdISA_SB_SD_Li256ELb1ELb0ELi2EEENS1_19SingleTileSchedulerILb1ELb0ELb0ELi128EEEEEEEEEvNT_6ParamsE) ;  /* 0xffff56f004007950 */ /* 0x000fea0003c3ffff */
        .type           $_ZN7cutlass13device_kernelIN5flash19enable_sm80_to_sm89INS1_16FlashAttnBwdSm80INS1_25CollectiveMainloopBwdSm80ILi2ELi2EN4cute5tupleIJNS5_1CILi128EEES8_NS7_ILi64EEEEEENS_6half_tEfNS_4arch4Sm80ELb0ELb1ELb1ELb1ELb0ELb0ELb0ELb0ELi2ELi4ELi4ELi4ELb0EEENS1_21CollectiveEpilogueBwdISA_SB_SD_Li256ELb1ELb0ELi2EEENS1_19SingleTileSchedulerILb1ELb0ELb0ELi128EEEEEEEEEvNT_6ParamsE$_ZZN4cute13to_mixed_bitsINS_5tupleIJNS1_IJNS_1CILi4EEENS2_ILi8EEEEEES3_NS2_ILi1EEEEEENS1_IJNS1_IJNS2_ILi0EEENS2_ILi64EEEEEES8_S8_EEENS1_IJNS1_IJiiEEEiS8_EEEEEDaRKT_RKT0_RKT1_ENKUlRKT_RKT0_RKT1_E_clIS5_SA_SC_EEDaSP_SS_SV_,@function
        .size           $_ZN7cutlass13device_kernelIN5flash19enable_sm80_to_sm89INS1_16FlashAttnBwdSm80INS1_25CollectiveMainloopBwdSm80ILi2ELi2EN4cute5tupleIJNS5_1CILi128EEES8_NS7_ILi64EEEEEENS_6half_tEfNS_4arch4Sm80ELb0ELb1ELb1ELb1ELb0ELb0ELb0ELb0ELi2ELi4ELi4ELi4ELb0EEENS1_21CollectiveEpilogueBwdISA_SB_SD_Li256ELb1ELb0ELi2EEENS1_19SingleTileSchedulerILb1ELb0ELb0ELi128EEEEEEEEEvNT_6ParamsE$_ZZN4cute13to_mixed_bitsINS_5tupleIJNS1_IJNS_1CILi4EEENS2_ILi8EEEEEES3_NS2_ILi1EEEEEENS1_IJNS1_IJNS2_ILi0EEENS2_ILi64EEEEEES8_S8_EEENS1_IJNS1_IJiiEEEiS8_EEEEEDaRKT_RKT0_RKT1_ENKUlRKT_RKT0_RKT1_E_clIS5_SA_SC_EEDaSP_SS_SV_,($_ZN7cutlass13device_kernelIN5flash19enable_sm80_to_sm89INS1_16FlashAttnBwdSm80INS1_25CollectiveMainloopBwdSm80ILi2ELi2EN4cute5tupleIJNS5_1CILi128EEES8_NS7_ILi64EEEEEENS_6half_tEfNS_4arch4Sm80ELb0ELb1ELb1ELb1ELb0ELb0ELb0ELb0ELi2ELi4ELi4ELi4ELb0EEENS1_21CollectiveEpilogueBwdISA_SB_SD_Li256ELb1ELb0ELi2EEENS1_19SingleTileSchedulerILb1ELb0ELb0ELi128EEEEEEEEEvNT_6ParamsE$_ZZN4cute13to_mixed_bitsINS_5tupleIJNS1_IJNS_1CILi4EEENS2_ILi8EEEEEES3_NS2_ILi1EEEEEENS1_IJNS1_IJNS2_ILi128EEENS2_ILi0EEEEEENS2_ILi16EEES9_EEENS1_IJNS1_IJiiEEEiS9_EEEEEDaRKT_RKT0_RKT1_ENKUlDpRKT_E_clIJNS_9MixedBitsILj0ELj384EEENSU_ILj0ELj48EEENS2_ILj0EEEEEEDaSR_ - $_ZN7cutlass13device_kernelIN5flash19enable_sm80_to_sm89INS1_16FlashAttnBwdSm80INS1_25CollectiveMainloopBwdSm80ILi2ELi2EN4cute5tupleIJNS5_1CILi128EEES8_NS7_ILi64EEEEEENS_6half_tEfNS_4arch4Sm80ELb0ELb1ELb1ELb1ELb0ELb0ELb0ELb0ELi2ELi4ELi4ELi4ELb0EEENS1_21CollectiveEpilogueBwdISA_SB_SD_Li256ELb1ELb0ELi2EEENS1_19SingleTileSchedulerILb1ELb0ELb0ELi128EEEEEEEEEvNT_6ParamsE$_ZZN4cute13to_mixed_bitsINS_5tupleIJNS1_IJNS_1CILi4EEENS2_ILi8EEEEEES3_NS2_ILi1EEEEEENS1_IJNS1_IJNS2_ILi0EEENS2_ILi64EEEEEES8_S8_EEENS1_IJNS1_IJiiEEEiS8_EEEEEDaRKT_RKT0_RKT1_ENKUlRKT_RKT0_RKT1_E_clIS5_SA_SC_EEDaSP_SS_SV_)
$_ZN7cutlass13device_kernelIN5flash19enable_sm80_to_sm89INS1_16FlashAttnBwdSm80INS1_25CollectiveMainloopBwdSm80ILi2ELi2EN4cute5tupleIJNS5_1CILi128EEES8_NS7_ILi64EEEEEENS_6half_tEfNS_4arch4Sm80ELb0ELb1ELb1ELb1ELb0ELb0ELb0ELb0ELi2ELi4ELi4ELi4ELb0EEENS1_21CollectiveEpilogueBwdISA_SB_SD_Li256ELb1ELb0ELi2EEENS1_19SingleTileSchedulerILb1ELb0ELb0ELi128EEEEEEEEEvNT_6ParamsE$_ZZN4cute13to_mixed_bitsINS_5tupleIJNS1_IJNS_1CILi4EEENS2_ILi8EEEEEES3_NS2_ILi1EEEEEENS1_IJNS1_IJNS2_ILi0EEENS2_ILi64EEEEEES8_S8_EEENS1_IJNS1_IJiiEEEiS8_EEEEEDaRKT_RKT0_RKT1_ENKUlRKT_RKT0_RKT1_E_clIS5_SA_SC_EEDaSP_SS_SV_:
[----:B------:R-:W-:Y:S01]  /*a910*/  MOV R7, 0x0 ;  /* 0x0000000000077802 */ /* 0x000fe20000000f00 */
[----:B------:R-:W-:-:S05]  /*a920*/  IMAD.SHL.U32 R4, R34, 0x40, RZ ;  /* 0x0000004022047824 */ /* 0x000fca00078e00ff */
[----:B------:R-:W-:Y:S01]  /*a930*/  LOP3.LUT R4, R4, 0x1c0, RZ, 0xc0, !PT ;  /* 0x000001c004047812 */ /* 0x000fe200078ec0ff */
[----:B------:R-:W-:Y:S06]  /*a940*/  RET.REL.NODEC R6 `(_ZN7cutlass13device_kernelIN5flash19enable_sm80_to_sm89INS1_16FlashAttnBwdSm80INS1_25CollectiveMainloopBwdSm80ILi2ELi2EN4cute5tupleIJNS5_1CILi128EEES8_NS7_ILi64EEEEEENS_6half_tEfNS_4arch4Sm80ELb0ELb1ELb1ELb1ELb0ELb0ELb0ELb0ELi2ELi4ELi4ELi4ELb0EEENS1_21CollectiveEpilogueBwdISA_SB_SD_Li256ELb1ELb0ELi2EEENS1_19SingleTileSchedulerILb1ELb0ELb0ELi128EEEEEEEEEvNT_6ParamsE) ;  /* 0xffff56b006007950 */ /* 0x000fec0003c3ffff */
        .type           $_ZN7cutlass13device_kernelIN5flash19enable_sm80_to_sm89INS1_16FlashAttnBwdSm80INS1_25CollectiveMainloopBwdSm80ILi2ELi2EN4cute5tupleIJNS5_1CILi128EEES8_NS7_ILi64EEEEEENS_6half_tEfNS_4arch4Sm80ELb0ELb1ELb1ELb1ELb0ELb0ELb0ELb0ELi2ELi4ELi4ELi4ELb0EEENS1_21CollectiveEpilogueBwdISA_SB_SD_Li256ELb1ELb0ELi2EEENS1_19SingleTileSchedulerILb1ELb0ELb0ELi128EEEEEEEEEvNT_6ParamsE$_ZZN4cute13to_mixed_bitsINS_5tupleIJNS1_IJNS_1CILi4EEENS2_ILi8EEEEEES3_NS2_ILi1EEEEEENS1_IJNS1_IJNS2_ILi128EEENS2_ILi0EEEEEENS2_ILi16EEES9_EEENS1_IJNS1_IJiiEEEiS9_EEEEEDaRKT_RKT0_RKT1_ENKUlDpRKT_E_clIJNS_9MixedBitsILj0ELj384EEENSU_ILj0ELj48EEENS2_ILj0EEEEEEDaSR_,@function
        .size           $_ZN7cutlass13device_kernelIN5flash19enable_sm80_to_sm89INS1_16FlashAttnBwdSm80INS1_25CollectiveMainloopBwdSm80ILi2ELi2EN4cute5tupleIJNS5_1CILi128EEES8_NS7_ILi64EEEEEENS_6half_tEfNS_4arch4Sm80ELb0ELb1ELb1ELb1ELb0ELb0ELb0ELb0ELi2ELi4ELi4ELi4ELb0EEENS1_21CollectiveEpilogueBwdISA_SB_SD_Li256ELb1ELb0ELi2EEENS1_19SingleTileSchedulerILb1ELb0ELb0ELi128EEEEEEEEEvNT_6ParamsE$_ZZN4cute13to_mixed_bitsINS_5tupleIJNS1_IJNS_1CILi4EEENS2_ILi8EEEEEES3_NS2_ILi1EEEEEENS1_IJNS1_IJNS2_ILi128EEENS2_ILi0EEEEEENS2_ILi16EEES9_EEENS1_IJNS1_IJiiEEEiS9_EEEEEDaRKT_RKT0_RKT1_ENKUlDpRKT_E_clIJNS_9MixedBitsILj0ELj384EEENSU_ILj0ELj48EEENS2_ILj0EEEEEEDaSR_,($_ZN7cutlass13device_kernelIN5flash19enable_sm80_to_sm89INS1_16FlashAttnBwdSm80INS1_25CollectiveMainloopBwdSm80ILi2ELi2EN4cute5tupleIJNS5_1CILi128EEES8_NS7_ILi64EEEEEENS_6half_tEfNS_4arch4Sm80ELb0ELb1ELb1ELb1ELb0ELb0ELb0ELb0ELi2ELi4ELi4ELi4ELb0EEENS1_21CollectiveEpilogueBwdISA_SB_SD_Li256ELb1ELb0ELi2EEENS1_19SingleTileSchedulerILb1ELb0ELb0ELi128EEEEEEEEEvNT_6ParamsE$_ZZN4cute13to_mixed_bitsINS_5tupleIJNS1_IJNS_1CILi4EEENS2_ILi8EEEEEES3_NS2_ILi1EEEEEENS1_IJNS1_IJNS2_ILi128EEENS2_ILi0EEEEEENS2_ILi16EEES9_EEENS1_IJNS1_IJiiEEEiS9_EEEEEDaRKT_RKT0_RKT1_ENKUlRKT_RKT0_RKT1_E_clIS3_SB_iEEDaSQ_ST_SW_ - $_ZN7cutlass13device_kernelIN5flash19enable_sm80_to_sm89INS1_16FlashAttnBwdSm80INS1_25CollectiveMainloopBwdSm80ILi2ELi2EN4cute5tupleIJNS5_1CILi128EEES8_NS7_ILi64EEEEEENS_6half_tEfNS_4arch4Sm80ELb0ELb1ELb1ELb1ELb0ELb0ELb0ELb0ELi2ELi4ELi4ELi4ELb0EEENS1_21CollectiveEpilogueBwdISA_SB_SD_Li256ELb1ELb0ELi2EEENS1_19SingleTileSchedulerILb1ELb0ELb0ELi128EEEEEEEEEvNT_6ParamsE$_ZZN4cute13to_mixed_bitsINS_5tupleIJNS1_IJNS_1CILi4EEENS2_ILi8EEEEEES3_NS2_ILi1EEEEEENS1_IJNS1_IJNS2_ILi128EEENS2_ILi0EEEEEENS2_ILi16EEES9_EEENS1_IJNS1_IJiiEEEiS9_EEEEEDaRKT_RKT0_RKT1_ENKUlDpRKT_E_clIJNS_9MixedBitsILj0ELj384EEENSU_ILj0ELj48EEENS2_ILj0EEEEEEDaSR_)
$_ZN7cutlass13device_kernelIN5flash19enable_sm80_to_sm89INS1_16FlashAttnBwdSm80INS1_25CollectiveMainloopBwdSm80ILi2ELi2EN4cute5tupleIJNS5_1CILi128EEES8_NS7_ILi64EEEEEENS_6half_tEfNS_4arch4Sm80ELb0ELb1ELb1ELb1ELb0ELb0ELb0ELb0ELi2ELi4ELi4ELi4ELb0EEENS1_21CollectiveEpilogueBwdISA_SB_SD_Li256ELb1ELb0ELi2EEENS1_19SingleTileSchedulerILb1ELb0ELb0ELi128EEEEEEEEEvNT_6ParamsE$_ZZN4cute13to_mixed_bitsINS_5tupleIJNS1_IJNS_1CILi4EEENS2_ILi8EEEEEES3_NS2_ILi1EEEEEENS1_IJNS1_IJNS2_ILi128EEENS2_ILi0EEEEEENS2_ILi16EEES9_EEENS1_IJNS1_IJiiEEEiS9_EEEEEDaRKT_RKT0_RKT1_ENKUlDpRKT_E_clIJNS_9MixedBitsILj0ELj384EEENSU_ILj0ELj48EEENS2_ILj0EEEEEEDaSR_:
[----:B------:R-:W-:Y:S01]  /*a950*/  LOP3.LUT R12, R7, 0x30, RZ, 0xc0, !PT ;  /* 0x00000030070c7812 */ /* 0x000fe200078ec0ff */
[----:B------:R-:W-:-:S03]  /*a960*/  IMAD.MOV.U32 R7, RZ, RZ, 0x0 ;  /* 0x00000000ff077424 */ /* 0x000fc600078e00ff */
[----:B------:R-:W-:Y:S01]  /*a970*/  LOP3.LUT R3, R12, 0x1b0, R3, 0x78, !PT ;  /* 0x000001b00c037812 */ /* 0x000fe200078e7803 */
[----:B------:R-:W-:Y:S06]  /*a980*/  RET.REL.NODEC R6 `(_ZN7cutlass13device_kernelIN5flash19enable_sm80_to_sm89INS1_16FlashAttnBwdSm80INS1_25CollectiveMainloopBwdSm80ILi2ELi2EN4cute5tupleIJNS5_1CILi128EEES8_NS7_ILi64EEEEEENS_6half_tEfNS_4arch4Sm80ELb0ELb1ELb1ELb1ELb0ELb0ELb0ELb0ELi2ELi4ELi4ELi4ELb0EEENS1_21CollectiveEpilogueBwdISA_SB_SD_Li256ELb1ELb0ELi2EEENS1_19SingleTileSchedulerILb1ELb0ELb0ELi128EEEEEEEEEvNT_6ParamsE) ;  /* 0xffff567006007950 */ /* 0x000fec0003c3ffff */
        .type           $_ZN7cutlass13device_kernelIN5flash19enable_sm80_to_sm89INS1_16FlashAttnBwdSm80INS1_25CollectiveMainloopBwdSm80ILi2ELi2EN4cute5tupleIJNS5_1CILi128EEES8_NS7_ILi64EEEEEENS_6half_tEfNS_4arch4Sm80ELb0ELb1ELb1ELb1ELb0ELb0ELb0ELb0ELi2ELi4ELi4ELi4ELb0EEENS1_21CollectiveEpilogueBwdISA_SB_SD_Li256ELb1ELb0ELi2EEENS1_19SingleTileSchedulerILb1ELb0ELb0ELi128EEEEEEEEEvNT_6ParamsE$_ZZN4cute13to_mixed_bitsINS_5tupleIJNS1_IJNS_1CILi4EEENS2_ILi8EEEEEES3_NS2_ILi1EEEEEENS1_IJNS1_IJNS2_ILi128EEENS2_ILi0EEEEEENS2_ILi16EEES9_EEENS1_IJNS1_IJiiEEEiS9_EEEEEDaRKT_RKT0_RKT1_ENKUlRKT_RKT0_RKT1_E_clIS3_SB_iEEDaSQ_ST_SW_,@function
        .size           $_ZN7cutlass13device_kernelIN5flash19enable_sm80_to_sm89INS1_16FlashAttnBwdSm80INS1_25CollectiveMainloopBwdSm80ILi2ELi2EN4cute5tupleIJNS5_1CILi128EEES8_NS7_ILi64EEEEEENS_6half_tEfNS_4arch4Sm80ELb0ELb1ELb1ELb1ELb0ELb0ELb0ELb0ELi2ELi4ELi4ELi4ELb0EEENS1_21CollectiveEpilogueBwdISA_SB_SD_Li256ELb1ELb0ELi2EEENS1_19SingleTileSchedulerILb1ELb0ELb0ELi128EEEEEEEEEvNT_6ParamsE$_ZZN4cute13to_mixed_bitsINS_5tupleIJNS1_IJNS_1CILi4EEENS2_ILi8EEEEEES3_NS2_ILi1EEEEEENS1_IJNS1_IJNS2_ILi128EEENS2_ILi0EEEEEENS2_ILi16EEES9_EEENS1_IJNS1_IJiiEEEiS9_EEEEEDaRKT_RKT0_RKT1_ENKUlRKT_RKT0_RKT1_E_clIS3_SB_iEEDaSQ_ST_SW_,($_ZN7cutlass13device_kernelIN5flash19enable_sm80_to_sm89INS1_16FlashAttnBwdSm80INS1_25CollectiveMainloopBwdSm80ILi2ELi2EN4cute5tupleIJNS5_1CILi128EEES8_NS7_ILi64EEEEEENS_6half_tEfNS_4arch4Sm80ELb0ELb1ELb1ELb1ELb0ELb0ELb0ELb0ELi2ELi4ELi4ELi4ELb0EEENS1_21CollectiveEpilogueBwdISA_SB_SD_Li256ELb1ELb0ELi2EEENS1_19SingleTileSchedulerILb1ELb0ELb0ELi128EEEEEEEEEvNT_6ParamsE$_ZZN4cute13to_mixed_bitsINS_5tupleIJNS1_IJNS_1CILi4EEENS2_ILi8EEEEEES3_NS2_ILi1EEEEEENS1_IJNS1_IJNS2_ILi128EEENS2_ILi0EEEEEENS2_ILi16EEES9_EEENS1_IJNS1_IJiiEEEiS9_EEEEEDaRKT_RKT0_RKT1_ENKUlRKT_RKT0_RKT1_E_clIS5_SA_SD_EEDaSQ_ST_SW_ - $_ZN7cutlass13device_kernelIN5flash19enable_sm80_to_sm89INS1_16FlashAttnBwdSm80INS1_25CollectiveMainloopBwdSm80ILi2ELi2EN4cute5tupleIJNS5_1CILi128EEES8_NS7_ILi64EEEEEENS_6half_tEfNS_4arch4Sm80ELb0ELb1ELb1ELb1ELb0ELb0ELb0ELb0ELi2ELi4ELi4ELi4ELb0EEENS1_21CollectiveEpilogueBwdISA_SB_SD_Li256ELb1ELb0ELi2EEENS1_19SingleTileSchedulerILb1ELb0ELb0ELi128EEEEEEEEEvNT_6ParamsE$_ZZN4cute13to_mixed_bitsINS_5tupleIJNS1_IJNS_1CILi4EEENS2_ILi8EEEEEES3_NS2_ILi1EEEEEENS1_IJNS1_IJNS2_ILi128EEENS2_ILi0EEEEEENS2_ILi16EEES9_EEENS1_IJNS1_IJiiEEEiS9_EEEEEDaRKT_RKT0_RKT1_ENKUlRKT_RKT0_RKT1_E_clIS3_SB_iEEDaSQ_ST_SW_)
$_ZN7cutlass13device_kernelIN5flash19enable_sm80_to_sm89INS1_16FlashAttnBwdSm80INS1_25CollectiveMainloopBwdSm80ILi2ELi2EN4cute5tupleIJNS5_1CILi128EEES8_NS7_ILi64EEEEEENS_6half_tEfNS_4arch4Sm80ELb0ELb1ELb1ELb1ELb0ELb0ELb0ELb0ELi2ELi4ELi4ELi4ELb0EEENS1_21CollectiveEpilogueBwdISA_SB_SD_Li256ELb1ELb0ELi2EEENS1_19SingleTileSchedulerILb1ELb0ELb0ELi128EEEEEEEEEvNT_6ParamsE$_ZZN4cute13to_mixed_bitsINS_5tupleIJNS1_IJNS_1CILi4EEENS2_ILi8EEEEEES3_NS2_ILi1EEEEEENS1_IJNS1_IJNS2_ILi128EEENS2_ILi0EEEEEENS2_ILi16EEES9_EEENS1_IJNS1_IJiiEEEiS9_EEEEEDaRKT_RKT0_RKT1_ENKUlRKT_RKT0_RKT1_E_clIS3_SB_iEEDaSQ_ST_SW_:
[----:B------:R-:W-:Y:S01]  /*a990*/  MOV R13, 0x0 ;  /* 0x00000000000d7802 */ /* 0x000fe20000000f00 */
[----:B------:R-:W-:-:S05]  /*a9a0*/  IMAD.SHL.U32 R6, R7, 0x10, RZ ;  /* 0x0000001007067824 */ /* 0x000fca00078e00ff */
[----:B------:R-:W-:Y:S01]  /*a9b0*/  LOP3.LUT R6, R6, 0x30, RZ, 0xc0, !PT ;  /* 0x0000003006067812 */ /* 0x000fe200078ec0ff */
[----:B------:R-:W-:Y:S06]  /*a9c0*/  RET.REL.NODEC R12 `(_ZN7cutlass13device_kernelIN5flash19enable_sm80_to_sm89INS1_16FlashAttnBwdSm80INS1_25CollectiveMainloopBwdSm80ILi2ELi2EN4cute5tupleIJNS5_1CILi128EEES8_NS7_ILi64EEEEEENS_6half_tEfNS_4arch4Sm80ELb0ELb1ELb1ELb1ELb0ELb0ELb0ELb0ELi2ELi4ELi4ELi4ELb0EEENS1_21CollectiveEpilogueBwdISA_SB_SD_Li256ELb1ELb0ELi2EEENS1_19SingleTileSchedulerILb1ELb0ELb0ELi128EEEEEEEEEvNT_6ParamsE) ;  /* 0xffff56300c007950 */ /* 0x000fec0003c3ffff */
        .type           $_ZN7cutlass13device_kernelIN5flash19enable_sm80_to_sm89INS1_16FlashAttnBwdSm80INS1_25CollectiveMainloopBwdSm80ILi2ELi2EN4cute5tupleIJNS5_1CILi128EEES8_NS7_ILi64EEEEEENS_6half_tEfNS_4arch4Sm80ELb0ELb1ELb1ELb1ELb0ELb0ELb0ELb0ELi2ELi4ELi4ELi4ELb0EEENS1_21CollectiveEpilogueBwdISA_SB_SD_Li256ELb1ELb0ELi2EEENS1_19SingleTileSchedulerILb1ELb0ELb0ELi128EEEEEEEEEvNT_6ParamsE$_ZZN4cute13to_mixed_bitsINS_5tupleIJNS1_IJNS_1CILi4EEENS2_ILi8EEEEEES3_NS2_ILi1EEEEEENS1_IJNS1_IJNS2_ILi128EEENS2_ILi0EEEEEENS2_ILi16EEES9_EEENS1_IJNS1_IJiiEEEiS9_EEEEEDaRKT_RKT0_RKT1_ENKUlRKT_RKT0_RKT1_E_clIS5_SA_SD_EEDaSQ_ST_SW_,@function
        .size           $_ZN7cutlass13device_kernelIN5flash19enable_sm80_to_sm89INS1_16FlashAttnBwdSm80INS1_25CollectiveMainloopBwdSm80ILi2ELi2EN4cute5tupleIJNS5_1CILi128EEES8_NS7_ILi64EEEEEENS_6half_tEfNS_4arch4Sm80ELb0ELb1ELb1ELb1ELb0ELb0ELb0ELb0ELi2ELi4ELi4ELi4ELb0EEENS1_21CollectiveEpilogueBwdISA_SB_SD_Li256ELb1ELb0ELi2EEENS1_19SingleTileSchedulerILb1ELb0ELb0ELi128EEEEEEEEEvNT_6ParamsE$_ZZN4cute13to_mixed_bitsINS_5tupleIJNS1_IJNS_1CILi4EEENS2_ILi8EEEEEES3_NS2_ILi1EEEEEENS1_IJNS1_IJNS2_ILi128EEENS2_ILi0EEEEEENS2_ILi16EEES9_EEENS1_IJNS1_IJiiEEEiS9_EEEEEDaRKT_RKT0_RKT1_ENKUlRKT_RKT0_RKT1_E_clIS5_SA_SD_EEDaSQ_ST_SW_,($_ZN7cutlass13device_kernelIN5flash19enable_sm80_to_sm89INS1_16FlashAttnBwdSm80INS1_25CollectiveMainloopBwdSm80ILi2ELi2EN4cute5tupleIJNS5_1CILi128EEES8_NS7_ILi64EEEEEENS_6half_tEfNS_4arch4Sm80ELb0ELb1ELb1ELb1ELb0ELb0ELb0ELb0ELi2ELi4ELi4ELi4ELb0EEENS1_21CollectiveEpilogueBwdISA_SB_SD_Li256ELb1ELb0ELi2EEENS1_19SingleTileSchedulerILb1ELb0ELb0ELi128EEEEEEEEEvNT_6ParamsE$_ZZN4cute14logical_divideINS_5tupleIJNS1_IJNS_1CILi8EEENS2_ILi1EEEEEENS1_IJNS2_ILi2EEEEEEEEENS1_IJNS1_IJS4_NS2_ILi0EEEEEENS1_IJiEEEEEENS1_IJS5_NS_6LayoutIS4_S9_EEEEEEEDaRKNSD_IT_T0_EERKT1_ENKUlRKT_RKT0_E_clINSD_IS7_SB_EESE_EEDaSQ_ST_ - $_ZN7cutlass13device_kernelIN5flash19enable_sm80_to_sm89INS1_16FlashAttnBwdSm80INS1_25CollectiveMainloopBwdSm80ILi2ELi2EN4cute5tupleIJNS5_1CILi128EEES8_NS7_ILi64EEEEEENS_6half_tEfNS_4arch4Sm80ELb0ELb1ELb1ELb1ELb0ELb0ELb0ELb0ELi2ELi4ELi4ELi4ELb0EEENS1_21CollectiveEpilogueBwdISA_SB_SD_Li256ELb1ELb0ELi2EEENS1_19SingleTileSchedulerILb1ELb0ELb0ELi128EEEEEEEEEvNT_6ParamsE$_ZZN4cute13to_mixed_bitsINS_5tupleIJNS1_IJNS_1CILi4EEENS2_ILi8EEEEEES3_NS2_ILi1EEEEEENS1_IJNS1_IJNS2_ILi128EEENS2_ILi0EEEEEENS2_ILi16EEES9_EEENS1_IJNS1_IJiiEEEiS9_EEEEEDaRKT_RKT0_RKT1_ENKUlRKT_RKT0_RKT1_E_clIS5_SA_SD_EEDaSQ_ST_SW_)
$_ZN7cutlass13device_kernelIN5flash19enable_sm80_to_sm89INS1_16FlashAttnBwdSm80INS1_25CollectiveMainloopBwdSm80ILi2ELi2EN4cute5tupleIJNS5_1CILi128EEES8_NS7_ILi64EEEEEENS_6half_tEfNS_4arch4Sm80ELb0ELb1ELb1ELb1ELb0ELb0ELb0ELb0ELi2ELi4ELi4ELi4ELb0EEENS1_21CollectiveEpilogueBwdISA_SB_SD_Li256ELb1ELb0ELi2EEENS1_19SingleTileSchedulerILb1ELb0ELb0ELi128EEEEEEEEEvNT_6ParamsE$_ZZN4cute13to_mixed_bitsINS_5tupleIJNS1_IJNS_1CILi4EEENS2_ILi8EEEEEES3_NS2_ILi1EEEEEENS1_IJNS1_IJNS2_ILi128EEENS2_ILi0EEEEEENS2_ILi16EEES9_EEENS1_IJNS1_IJiiEEEiS9_EEEEEDaRKT_RKT0_RKT1_ENKUlRKT_RKT0_RKT1_E_clIS5_SA_SD_EEDaSQ_ST_SW_:
[----:B------:R-:W-:Y:S01]  /*a9d0*/  MOV R12, R6 ;  /* 0x00000006000c7202 */ /* 0x000fe20000000f00 */
[----:B------:R-:W-:Y:S02]  /*a9e0*/  IMAD.MOV.U32 R13, RZ, RZ, 0x0 ;  /* 0x00000000ff0d7424 */ /* 0x000fe400078e00ff */
[----:B------:R-:W-:-:S05]  /*a9f0*/  IMAD.SHL.U32 R3, R35, 0x80, RZ ;  /* 0x0000008023037824 */ /* 0x000fca00078e00ff */
[----:B------:R-:W-:Y:S01]  /*aa00*/  LOP3.LUT R3, R3, 0x180, RZ, 0xc0, !PT ;  /* 0x0000018003037812 */ /* 0x000fe200078ec0ff */
[----:B------:R-:W-:Y:S06]  /*aa10*/  RET.REL.NODEC R12 `(_ZN7cutlass13device_kernelIN5flash19enable_sm80_to_sm89INS1_16FlashAttnBwdSm80INS1_25CollectiveMainloopBwdSm80ILi2ELi2EN4cute5tupleIJNS5_1CILi128EEES8_NS7_ILi64EEEEEENS_6half_tEfNS_4arch4Sm80ELb0ELb1ELb1ELb1ELb0ELb0ELb0ELb0ELi2ELi4ELi4ELi4ELb0EEENS1_21CollectiveEpilogueBwdISA_SB_SD_Li256ELb1ELb0ELi2EEENS1_19SingleTileSchedulerILb1ELb0ELb0ELi128EEEEEEEEEvNT_6ParamsE) ;  /* 0xffff55e00c007950 */ /* 0x000fec0003c3ffff */
        .type           $_ZN7cutlass13device_kernelIN5flash19enable_sm80_to_sm89INS1_16FlashAttnBwdSm80INS1_25CollectiveMainloopBwdSm80ILi2ELi2EN4cute5tupleIJNS5_1CILi128EEES8_NS7_ILi64EEEEEENS_6half_tEfNS_4arch4Sm80ELb0ELb1ELb1ELb1ELb0ELb0ELb0ELb0ELi2ELi4ELi4ELi4ELb0EEENS1_21CollectiveEpilogueBwdISA_SB_SD_Li256ELb1ELb0ELi2EEENS1_19SingleTileSchedulerILb1ELb0ELb0ELi128EEEEEEEEEvNT_6ParamsE$_ZZN4cute14logical_divideINS_5tupleIJNS1_IJNS_1CILi8EEENS2_ILi1EEEEEENS1_IJNS2_ILi2EEEEEEEEENS1_IJNS1_IJS4_NS2_ILi0EEEEEENS1_IJiEEEEEENS1_IJS5_NS_6LayoutIS4_S9_EEEEEEEDaRKNSD_IT_T0_EERKT1_ENKUlRKT_RKT0_E_clINSD_IS7_SB_EESE_EEDaSQ_ST_,@function
        .size           $_ZN7cutlass13device_kernelIN5flash19enable_sm80_to_sm89INS1_16FlashAttnBwdSm80INS1_25CollectiveMainloopBwdSm80ILi2ELi2EN4cute5tupleIJNS5_1CILi128EEES8_NS7_ILi64EEEEEENS_6half_tEfNS_4arch4Sm80ELb0ELb1ELb1ELb1ELb0ELb0ELb0ELb0ELi2ELi4ELi4ELi4ELb0EEENS1_21CollectiveEpilogueBwdISA_SB_SD_Li256ELb1ELb0ELi2EEENS1_19SingleTileSchedulerILb1ELb0ELb0ELi128EEEEEEEEEvNT_6ParamsE$_ZZN4cute14logical_divideINS_5tupleIJNS1_IJNS_1CILi8EEENS2_ILi1EEEEEENS1_IJNS2_ILi2EEEEEEEEENS1_IJNS1_IJS4_NS2_ILi0EEEEEENS1_IJiEEEEEENS1_IJS5_NS_6LayoutIS4_S9_EEEEEEEDaRKNSD_IT_T0_EERKT1_ENKUlRKT_RKT0_E_clINSD_IS7_SB_EESE_EEDaSQ_ST_,($_ZN7cutlass13device_kernelIN5flash19enable_sm80_to_sm89INS1_16FlashAttnBwdSm80INS1_25CollectiveMainloopBwdSm80ILi2ELi2EN4cute5tupleIJNS5_1CILi128EEES8_NS7_ILi64EEEEEENS_6half_tEfNS_4arch4Sm80ELb0ELb1ELb1ELb1ELb0ELb0ELb0ELb0ELi2ELi4ELi4ELi4ELb0EEENS1_21CollectiveEpilogueBwdISA_SB_SD_Li256ELb1ELb0ELi2EEENS1_19SingleTileSchedulerILb1ELb0ELb0ELi128EEEEEEEEEvNT_6ParamsE$_ZZN4cute16flatten_to_tupleINS_5tupleIJNS1_IJiiEEENS_1CILi1024EEEEEEEEDaRKT_ENKUlRKT_E_clIS2_EEDaSB_ - $_ZN7cutlass13device_kernelIN5flash19enable_sm80_to_sm89INS1_16FlashAttnBwdSm80INS1_25CollectiveMainloopBwdSm80ILi2ELi2EN4cute5tupleIJNS5_1CILi128EEES8_NS7_ILi64EEEEEENS_6half_tEfNS_4arch4Sm80ELb0ELb1ELb1ELb1ELb0ELb0ELb0ELb0ELi2ELi4ELi4ELi4ELb0EEENS1_21CollectiveEpilogueBwdISA_SB_SD_Li256ELb1ELb0ELi2EEENS1_19SingleTileSchedulerILb1ELb0ELb0ELi128EEEEEEEEEvNT_6ParamsE$_ZZN4cute14logical_divideINS_5tupleIJNS1_IJNS_1CILi8EEENS2_ILi1EEEEEENS1_IJNS2_ILi2EEEEEEEEENS1_IJNS1_IJS4_NS2_ILi0EEEEEENS1_IJiEEEEEENS1_IJS5_NS_6LayoutIS4_S9_EEEEEEEDaRKNSD_IT_T0_EERKT1_ENKUlRKT_RKT0_E_clINSD_IS7_SB_EESE_EEDaSQ_ST_)
$_ZN7cutlass13device_kernelIN5flash19enable_sm80_to_sm89INS1_16FlashAttnBwdSm80INS1_25CollectiveMainloopBwdSm80ILi2ELi2EN4cute5tupleIJNS5_1CILi128EEES8_NS7_ILi64EEEEEENS_6half_tEfNS_4arch4Sm80ELb0ELb1ELb1ELb1ELb0ELb0ELb0ELb0ELi2ELi4ELi4ELi4ELb0EEENS1_21CollectiveEpilogueBwdISA_SB_SD_Li256ELb1ELb0ELi2EEENS1_19SingleTileSchedulerILb1ELb0ELb0ELi128EEEEEEEEEvNT_6ParamsE$_ZZN4cute14logical_divideINS_5tupleIJNS1_IJNS_1CILi8EEENS2_ILi1EEEEEENS1_IJNS2_ILi2EEEEEEEEENS1_IJNS1_IJS4_NS2_ILi0EEEEEENS1_IJiEEEEEENS1_IJS5_NS_6LayoutIS4_S9_EEEEEEEDaRKNSD_IT_T0_EERKT1_ENKUlRKT_RKT0_E_clINSD_IS7_SB_EESE_EEDaSQ_ST_:
[----:B------:R-:W-:-:S06]  /*aa20*/  IADD3 R11, R82, -c[0x0][0x20], RZ ;  /* 0x80000800520b7a10 */ /* 0x000fcc0007ffe0ff */
[----:B------:R-:W5:Y:S01]  /*aa30*/  LDL R11, [R11] ;  /* 0x000000000b0b7983 */ /* 0x000f620000100800 */
[----:B------:R-:W-:Y:S01]  /*aa40*/  IMAD.MOV.U32 R12, RZ, RZ, R10 ;  /* 0x000000ffff0c7224 */ /* 0x000fe200078e000a */
[----:B------:R-:W-:-:S04]  /*aa50*/  MOV R13, 0x0 ;  /* 0x00000000000d7802 */ /* 0x000fc80000000f00 */
[----:B------:R-:W-:Y:S05]  /*aa60*/  RET.REL.NODEC R12 `(_ZN7cutlass13device_kernelIN5flash19enable_sm80_to_sm89INS1_16FlashAttnBwdSm80INS1_25CollectiveMainloopBwdSm80ILi2ELi2EN4cute5tupleIJNS5_1CILi128EEES8_NS7_ILi64EEEEEENS_6half_tEfNS_4arch4Sm80ELb0ELb1ELb1ELb1ELb0ELb0ELb0ELb0ELi2ELi4ELi4ELi4ELb0EEENS1_21CollectiveEpilogueBwdISA_SB_SD_Li256ELb1ELb0ELi2EEENS1_19SingleTileSchedulerILb1ELb0ELb0ELi128EEEEEEEEEvNT_6ParamsE) ;  /* 0xffff55900c007950 */ /* 0x000fea0003c3ffff */
        .type           $_ZN7cutlass13device_kernelIN5flash19enable_sm80_to_sm89INS1_16FlashAttnBwdSm80INS1_25CollectiveMainloopBwdSm80ILi2ELi2EN4cute5tupleIJNS5_1CILi128EEES8_NS7_ILi64EEEEEENS_6half_tEfNS_4arch4Sm80ELb0ELb1ELb1ELb1ELb0ELb0ELb0ELb0ELi2ELi4ELi4ELi4ELb0EEENS1_21CollectiveEpilogueBwdISA_SB_SD_Li256ELb1ELb0ELi2EEENS1_19SingleTileSchedulerILb1ELb0ELb0ELi128EEEEEEEEEvNT_6ParamsE$_ZZN4cute16flatten_to_tupleINS_5tupleIJNS1_IJiiEEENS_1CILi1024EEEEEEEEDaRKT_ENKUlRKT_E_clIS2_EEDaSB_,@function
        .size           $_ZN7cutlass13device_kernelIN5flash19enable_sm80_to_sm89INS1_16FlashAttnBwdSm80INS1_25CollectiveMainloopBwdSm80ILi2ELi2EN4cute5tupleIJNS5_1CILi128EEES8_NS7_ILi64EEEEEENS_6half_tEfNS_4arch4Sm80ELb0ELb1ELb1ELb1ELb0ELb0ELb0ELb0ELi2ELi4ELi4ELi4ELb0EEENS1_21CollectiveEpilogueBwdISA_SB_SD_Li256ELb1ELb0ELi2EEENS1_19SingleTileSchedulerILb1ELb0ELb0ELi128EEEEEEEEEvNT_6ParamsE$_ZZN4cute16flatten_to_tupleINS_5tupleIJNS1_IJiiEEENS_1CILi1024EEEEEEEEDaRKT_ENKUlRKT_E_clIS2_EEDaSB_,($_ZN7cutlass13device_kernelIN5flash19enable_sm80_to_sm89INS1_16FlashAttnBwdSm80INS1_25CollectiveMainloopBwdSm80ILi2ELi2EN4cute5tupleIJNS5_1CILi128EEES8_NS7_ILi64EEEEEENS_6half_tEfNS_4arch4Sm80ELb0ELb1ELb1ELb1ELb0ELb0ELb0ELb0ELi2ELi4ELi4ELi4ELb0EEENS1_21CollectiveEpilogueBwdISA_SB_SD_Li256ELb1ELb0ELi2EEENS1_19SingleTileSchedulerILb1ELb0ELb0ELi128EEEEEEEEEvNT_6ParamsE$_ZZN4cute16flatten_to_tupleINS_5tupleIJNS_1CILi1024EEENS1_IJiiEEEEEEEEDaRKT_ENKUlRKT_E_clIS4_EEDaSB_ - $_ZN7cutlass13device_kernelIN5flash19enable_sm80_to_sm89INS1_16FlashAttnBwdSm80INS1_25CollectiveMainloopBwdSm80ILi2ELi2EN4cute5tupleIJNS5_1CILi128EEES8_NS7_ILi64EEEEEENS_6half_tEfNS_4arch4Sm80ELb0ELb1ELb1ELb1ELb0ELb0ELb0ELb0ELi2ELi4ELi4ELi4ELb0EEENS1_21CollectiveEpilogueBwdISA_SB_SD_Li256ELb1ELb0ELi2EEENS1_19SingleTileSchedulerILb1ELb0ELb0ELi128EEEEEEEEEvNT_6ParamsE$_ZZN4cute16flatten_to_tupleINS_5tupleIJNS1_IJiiEEENS_1CILi1024EEEEEEEEDaRKT_ENKUlRKT_E_clIS2_EEDaSB_)
$_ZN7cutlass13device_kernelIN5flash19enable_sm80_to_sm89INS1_16FlashAttnBwdSm80INS1_25CollectiveMainloopBwdSm80ILi2ELi2EN4cute5tupleIJNS5_1CILi128EEES8_NS7_ILi64EEEEEENS_6half_tEfNS_4arch4Sm80ELb0ELb1ELb1ELb1ELb0ELb0ELb0ELb0ELi2ELi4ELi4ELi4ELb0EEENS1_21CollectiveEpilogueBwdISA_SB_SD_Li256ELb1ELb0ELi2EEENS1_19SingleTileSchedulerILb1ELb0ELb0ELi128EEEEEEEEEvNT_6ParamsE$_ZZN4cute16flatten_to_tupleINS_5tupleIJNS1_IJiiEEENS_1CILi1024EEEEEEEEDaRKT_ENKUlRKT_E_clIS2_EEDaSB_:
[----:B------:R-:W-:-:S04]  /*aa70*/  MOV R3, 0x0 ;  /* 0x0000000000037802 */ /* 0x000fc80000000f00 */
[----:B------:R-:W-:Y:S05]  /*aa80*/  RET.REL.NODEC R2 `(_ZN7cutlass13device_kernelIN5flash19enable_sm80_to_sm89INS1_16FlashAttnBwdSm80INS1_25CollectiveMainloopBwdSm80ILi2ELi2EN4cute5tupleIJNS5_1CILi128EEES8_NS7_ILi64EEEEEENS_6half_tEfNS_4arch4Sm80ELb0ELb1ELb1ELb1ELb0ELb0ELb0ELb0ELi2ELi4ELi4ELi4ELb0EEENS1_21CollectiveEpilogueBwdISA_SB_SD_Li256ELb1ELb0ELi2EEENS1_19SingleTileSchedulerILb1ELb0ELb0ELi128EEEEEEEEEvNT_6ParamsE) ;  /* 0xffff557002007950 */ /* 0x000fea0003c3ffff */
        .type           $_ZN7cutlass13device_kernelIN5flash19enable_sm80_to_sm89INS1_16FlashAttnBwdSm80INS1_25CollectiveMainloopBwdSm80ILi2ELi2EN4cute5tupleIJNS5_1CILi128EEES8_NS7_ILi64EEEEEENS_6half_tEfNS_4arch4Sm80ELb0ELb1ELb1ELb1ELb0ELb0ELb0ELb0ELi2ELi4ELi4ELi4ELb0EEENS1_21CollectiveEpilogueBwdISA_SB_SD_Li256ELb1ELb0ELi2EEENS1_19SingleTileSchedulerILb1ELb0ELb0ELi128EEEEEEEEEvNT_6ParamsE$_ZZN4cute16flatten_to_tupleINS_5tupleIJNS_1CILi1024EEENS1_IJiiEEEEEEEEDaRKT_ENKUlRKT_E_clIS4_EEDaSB_,@function
        .size           $_ZN7cutlass13device_kernelIN5flash19enable_sm80_to_sm89INS1_16FlashAttnBwdSm80INS1_25CollectiveMainloopBwdSm80ILi2ELi2EN4cute5tupleIJNS5_1CILi128EEES8_NS7_ILi64EEEEEENS_6half_tEfNS_4arch4Sm80ELb0ELb1ELb1ELb1ELb0ELb0ELb0ELb0ELi2ELi4ELi4ELi4ELb0EEENS1_21CollectiveEpilogueBwdISA_SB_SD_Li256ELb1ELb0ELi2EEENS1_19SingleTileSchedulerILb1ELb0ELb0ELi128EEEEEEEEEvNT_6ParamsE$_ZZN4cute16flatten_to_tupleINS_5tupleIJNS_1CILi1024EEENS1_IJiiEEEEEEEEDaRKT_ENKUlRKT_E_clIS4_EEDaSB_,($_ZN7cutlass13device_kernelIN5flash19enable_sm80_to_sm89INS1_16FlashAttnBwdSm80INS1_25CollectiveMainloopBwdSm80ILi2ELi2EN4cute5tupleIJNS5_1CILi128EEES8_NS7_ILi64EEEEEENS_6half_tEfNS_4arch4Sm80ELb0ELb1ELb1ELb1ELb0ELb0ELb0ELb0ELi2ELi4ELi4ELi4ELb0EEENS1_21CollectiveEpilogueBwdISA_SB_SD_Li256ELb1ELb0ELi2EEENS1_19SingleTileSchedulerILb1ELb0ELb0ELi128EEEEEEEEEvNT_6ParamsE$_ZZN4cute16flatten_to_tupleINS_5tupleIJNS_1CILi4096EEENS1_IJNS1_IJiiEEENS2_ILi8192EEEEEEEEEEEDaRKT_ENKUlRKT_E_clIS6_EEDaSD_ - $_ZN7cutlass13device_kernelIN5flash19enable_sm80_to_sm89INS1_16FlashAttnBwdSm80INS1_25CollectiveMainloopBwdSm80ILi2ELi2EN4cute5tupleIJNS5_1CILi128EEES8_NS7_ILi64EEEEEENS_6half_tEfNS_4arch4Sm80ELb0ELb1ELb1ELb1ELb0ELb0ELb0ELb0ELi2ELi4ELi4ELi4ELb0EEENS1_21CollectiveEpilogueBwdISA_SB_SD_Li256ELb1ELb0ELi2EEENS1_19SingleTileSchedulerILb1ELb0ELb0ELi128EEEEEEEEEvNT_6ParamsE$_ZZN4cute16flatten_to_tupleINS_5tupleIJNS_1CILi1024EEENS1_IJiiEEEEEEEEDaRKT_ENKUlRKT_E_clIS4_EEDaSB_)
$_ZN7cutlass13device_kernelIN5flash19enable_sm80_to_sm89INS1_16FlashAttnBwdSm80INS1_25CollectiveMainloopBwdSm80ILi2ELi2EN4cute5tupleIJNS5_1CILi128EEES8_NS7_ILi64EEEEEENS_6half_tEfNS_4arch4Sm80ELb0ELb1ELb1ELb1ELb0ELb0ELb0ELb0ELi2ELi4ELi4ELi4ELb0EEENS1_21CollectiveEpilogueBwdISA_SB_SD_Li256ELb1ELb0ELi2EEENS1_19SingleTileSchedulerILb1ELb0ELb0ELi128EEEEEEEEEvNT_6ParamsE$_ZZN4cute16flatten_to_tupleINS_5tupleIJNS_1CILi1024EEENS1_IJiiEEEEEEEEDaRKT_ENKUlRKT_E_clIS4_EEDaSB_:
[----:B------:R-:W-:-:S04]  /*aa90*/  MOV R3, 0x0 ;  /* 0x0000000000037802 */ /* 0x000fc80000000f00 */
[----:B------:R-:W-:Y:S05]  /*aaa0*/  RET.REL.NODEC R2 `(_ZN7cutlass13device_kernelIN5flash19enable_sm80_to_sm89INS1_16FlashAttnBwdSm80INS1_25CollectiveMainloopBwdSm80ILi2ELi2EN4cute5tupleIJNS5_1CILi128EEES8_NS7_ILi64EEEEEENS_6half_tEfNS_4arch4Sm80ELb0ELb1ELb1ELb1ELb0ELb0ELb0ELb0ELi2ELi4ELi4ELi4ELb0EEENS1_21CollectiveEpilogueBwdISA_SB_SD_Li256ELb1ELb0ELi2EEENS1_19SingleTileSchedulerILb1ELb0ELb0ELi128EEEEEEEEEvNT_6ParamsE) ;  /* 0xffff555002007950 */ /* 0x000fea0003c3ffff */
        .type           $_ZN7cutlass13device_kernelIN5flash19enable_sm80_to_sm89INS1_16FlashAttnBwdSm80INS1_25CollectiveMainloopBwdSm80ILi2ELi2EN4cute5tupleIJNS5_1CILi128EEES8_NS7_ILi64EEEEEENS_6half_tEfNS_4arch4Sm80ELb0ELb1ELb1ELb1ELb0ELb0ELb0ELb0ELi2ELi4ELi4ELi4ELb0EEENS1_21CollectiveEpilogueBwdISA_SB_SD_Li256ELb1ELb0ELi2EEENS1_19SingleTileSchedulerILb1ELb0ELb0ELi128EEEEEEEEEvNT_6ParamsE$_ZZN4cute16flatten_to_tupleINS_5tupleIJNS_1CILi4096EEENS1_IJNS1_IJiiEEENS2_ILi8192EEEEEEEEEEEDaRKT_ENKUlRKT_E_clIS6_EEDaSD_,@function
        .size           $_ZN7cutlass13device_kernelIN5flash19enable_sm80_to_sm89INS1_16FlashAttnBwdSm80INS1_25CollectiveMainloopBwdSm80ILi2ELi2EN4cute5tupleIJNS5_1CILi128EEES8_NS7_ILi64EEEEEENS_6half_tEfNS_4arch4Sm80ELb0ELb1ELb1ELb1ELb0ELb0ELb0ELb0ELi2ELi4ELi4ELi4ELb0EEENS1_21CollectiveEpilogueBwdISA_SB_SD_Li256ELb1ELb0ELi2EEENS1_19SingleTileSchedulerILb1ELb0ELb0ELi128EEEEEEEEEvNT_6ParamsE$_ZZN4cute16flatten_to_tupleINS_5tupleIJNS_1CILi4096EEENS1_IJNS1_IJiiEEENS2_ILi8192EEEEEEEEEEEDaRKT_ENKUlRKT_E_clIS6_EEDaSD_,($_ZN7cutlass13device_kernelIN5flash19enable_sm80_to_sm89INS1_16FlashAttnBwdSm80INS1_25CollectiveMainloopBwdSm80ILi2ELi2EN4cute5tupleIJNS5_1CILi128EEES8_NS7_ILi64EEEEEENS_6half_tEfNS_4arch4Sm80ELb0ELb1ELb1ELb1ELb0ELb0ELb0ELb0ELi2ELi4ELi4ELi4ELb0EEENS1_21CollectiveEpilogueBwdISA_SB_SD_Li256ELb1ELb0ELi2EEENS1_19SingleTileSchedulerILb1ELb0ELb0ELi128EEEEEEEEEvNT_6ParamsE$_ZZN4cute16flatten_to_tupleINS_5tupleIJNS_1CILi4096EEENS1_IJiiEEEEEEEEDaRKT_ENKUlRKT_E_clIS4_EEDaSB_ - $_ZN7cutlass13device_kernelIN5flash19enable_sm80_to_sm89INS1_16FlashAttnBwdSm80INS1_25CollectiveMainloopBwdSm80ILi2ELi2EN4cute5tupleIJNS5_1CILi128EEES8_NS7_ILi64EEEEEENS_6half_tEfNS_4arch4Sm80ELb0ELb1ELb1ELb1ELb0ELb0ELb0ELb0ELi2ELi4ELi4ELi4ELb0EEENS1_21CollectiveEpilogueBwdISA_SB_SD_Li256ELb1ELb0ELi2EEENS1_19SingleTileSchedulerILb1ELb0ELb0ELi128EEEEEEEEEvNT_6ParamsE$_ZZN4cute16flatten_to_tupleINS_5tupleIJNS_1CILi4096EEENS1_IJNS1_IJiiEEENS2_ILi8192EEEEEEEEEEEDaRKT_ENKUlRKT_E_clIS6_EEDaSD_)
$_ZN7cutlass13device_kernelIN5flash19enable_sm80_to_sm89INS1_16FlashAttnBwdSm80INS1_25CollectiveMainloopBwdSm80ILi2ELi2EN4cute5tupleIJNS5_1CILi128EEES8_NS7_ILi64EEEEEENS_6half_tEfNS_4arch4Sm80ELb0ELb1ELb1ELb1ELb0ELb0ELb0ELb0ELi2ELi4ELi4ELi4ELb0EEENS1_21CollectiveEpilogueBwdISA_SB_SD_Li256ELb1ELb0ELi2EEENS1_19SingleTileSchedulerILb1ELb0ELb0ELi128EEEEEEEEEvNT_6ParamsE$_ZZN4cute16flatten_to_tupleINS_5tupleIJNS_1CILi4096EEENS1_IJNS1_IJiiEEENS2_ILi8192EEEEEEEEEEEDaRKT_ENKUlRKT_E_clIS6_EEDaSD_:
[----:B------:R-:W-:-:S04]  /*aab0*/  MOV R5, 0x0 ;  /* 0x0000000000057802 */ /* 0x000fc80000000f00 */
[----:B------:R-:W-:Y:S05]  /*aac0*/  RET.REL.NODEC R4 `(_ZN7cutlass13device_kernelIN5flash19enable_sm80_to_sm89INS1_16FlashAttnBwdSm80INS1_25CollectiveMainloopBwdSm80ILi2ELi2EN4cute5tupleIJNS5_1CILi128EEES8_NS7_ILi64EEEEEENS_6half_tEfNS_4arch4Sm80ELb0ELb1ELb1ELb1ELb0ELb0ELb0ELb0ELi2ELi4ELi4ELi4ELb0EEENS1_21CollectiveEpilogueBwdISA_SB_SD_Li256ELb1ELb0ELi2EEENS1_19SingleTileSchedulerILb1ELb0ELb0ELi128EEEEEEEEEvNT_6ParamsE) ;  /* 0xffff553004007950 */ /* 0x000fea0003c3ffff */
        .type           $_ZN7cutlass13device_kernelIN5flash19enable_sm80_to_sm89INS1_16FlashAttnBwdSm80INS1_25CollectiveMainloopBwdSm80ILi2ELi2EN4cute5tupleIJNS5_1CILi128EEES8_NS7_ILi64EEEEEENS_6half_tEfNS_4arch4Sm80ELb0ELb1ELb1ELb1ELb0ELb0ELb0ELb0ELi2ELi4ELi4ELi4ELb0EEENS1_21CollectiveEpilogueBwdISA_SB_SD_Li256ELb1ELb0ELi2EEENS1_19SingleTileSchedulerILb1ELb0ELb0ELi128EEEEEEEEEvNT_6ParamsE$_ZZN4cute16flatten_to_tupleINS_5tupleIJNS_1CILi4096EEENS1_IJiiEEEEEEEEDaRKT_ENKUlRKT_E_clIS4_EEDaSB_,@function
        .size           $_ZN7cutlass13device_kernelIN5flash19enable_sm80_to_sm89INS1_16FlashAttnBwdSm80INS1_25CollectiveMainloopBwdSm80ILi2ELi2EN4cute5tupleIJNS5_1CILi128EEES8_NS7_ILi64EEEEEENS_6half_tEfNS_4arch4Sm80ELb0ELb1ELb1ELb1ELb0ELb0ELb0ELb0ELi2ELi4ELi4ELi4ELb0EEENS1_21CollectiveEpilogueBwdISA_SB_SD_Li256ELb1ELb0ELi2EEENS1_19SingleTileSchedulerILb1ELb0ELb0ELi128EEEEEEEEEvNT_6ParamsE$_ZZN4cute16flatten_to_tupleINS_5tupleIJNS_1CILi4096EEENS1_IJiiEEEEEEEEDaRKT_ENKUlRKT_E_clIS4_EEDaSB_,($_ZN7cutlass13device_kernelIN5flash19enable_sm80_to_sm89INS1_16FlashAttnBwdSm80INS1_25CollectiveMainloopBwdSm80ILi2ELi2EN4cute5tupleIJNS5_1CILi128EEES8_NS7_ILi64EEEEEENS_6half_tEfNS_4arch4Sm80ELb0ELb1ELb1ELb1ELb0ELb0ELb0ELb0ELi2ELi4ELi4ELi4ELb0EEENS1_21CollectiveEpilogueBwdISA_SB_SD_Li256ELb1ELb0ELi2EEENS1_19SingleTileSchedulerILb1ELb0ELb0ELi128EEEEEEEEEvNT_6ParamsE$_ZZN4cute4diceINS_5tupleIJNS1_IJiNS1_IJiNS_1CILi0EEEEEEEEENS1_IJNS_10UnderscoreENS1_IJS6_S6_EEEEEEEEES9_EEDaRKT_RKT0_ENKUlRKT_RKT0_E_clIS5_S5_EEDaSI_SL_ - $_ZN7cutlass13device_kernelIN5flash19enable_sm80_to_sm89INS1_16FlashAttnBwdSm80INS1_25CollectiveMainloopBwdSm80ILi2ELi2EN4cute5tupleIJNS5_1CILi128EEES8_NS7_ILi64EEEEEENS_6half_tEfNS_4arch4Sm80ELb0ELb1ELb1ELb1ELb0ELb0ELb0ELb0ELi2ELi4ELi4ELi4ELb0EEENS1_21CollectiveEpilogueBwdISA_SB_SD_Li256ELb1ELb0ELi2EEENS1_19SingleTileSchedulerILb1ELb0ELb0ELi128EEEEEEEEEvNT_6ParamsE$_ZZN4cute16flatten_to_tupleINS_5tupleIJNS_1CILi4096EEENS1_IJiiEEEEEEEEDaRKT_ENKUlRKT_E_clIS4_EEDaSB_)
$_ZN7cutlass13device_kernelIN5flash19enable_sm80_to_sm89INS1_16FlashAttnBwdSm80INS1_25CollectiveMainloopBwdSm80ILi2ELi2EN4cute5tupleIJNS5_1CILi128EEES8_NS7_ILi64EEEEEENS_6half_tEfNS_4arch4Sm80ELb0ELb1ELb1ELb1ELb0ELb0ELb0ELb0ELi2ELi4ELi4ELi4ELb0EEENS1_21CollectiveEpilogueBwdISA_SB_SD_Li256ELb1ELb0ELi2EEENS1_19SingleTileSchedulerILb1ELb0ELb0ELi128EEEEEEEEEvNT_6ParamsE$_ZZN4cute16flatten_to_tupleINS_5tupleIJNS_1CILi4096EEENS1_IJiiEEEEEEEEDaRKT_ENKUlRKT_E_clIS4_EEDaSB_:
[----:B------:R-:W-:-:S04]  /*aad0*/  MOV R3, 0x0 ;  /* 0x0000000000037802 */ /* 0x000fc80000000f00 */
[----:B------:R-:W-:Y:S05]  /*aae0*/  RET.REL.NODEC R2 `(_ZN7cutlass13device_kernelIN5flash19enable_sm80_to_sm89INS1_16FlashAttnBwdSm80INS1_25CollectiveMainloopBwdSm80ILi2ELi2EN4cute5tupleIJNS5_1CILi128EEES8_NS7_ILi64EEEEEENS_6half_tEfNS_4arch4Sm80ELb0ELb1ELb1ELb1ELb0ELb0ELb0ELb0ELi2ELi4ELi4ELi4ELb0EEENS1_21CollectiveEpilogueBwdISA_SB_SD_Li256ELb1ELb0ELi2EEENS1_19SingleTileSchedulerILb1ELb0ELb0ELi128EEEEEEEEEvNT_6ParamsE) ;  /* 0xffff551002007950 */ /* 0x000fea0003c3ffff */
        .type           $_ZN7cutlass13device_kernelIN5flash19enable_sm80_to_sm89INS1_16FlashAttnBwdSm80INS1_25CollectiveMainloopBwdSm80ILi2ELi2EN4cute5tupleIJNS5_1CILi128EEES8_NS7_ILi64EEEEEENS_6half_tEfNS_4arch4Sm80ELb0ELb1ELb1ELb1ELb0ELb0ELb0ELb0ELi2ELi4ELi4ELi4ELb0EEENS1_21CollectiveEpilogueBwdISA_SB_SD_Li256ELb1ELb0ELi2EEENS1_19SingleTileSchedulerILb1ELb0ELb0ELi128EEEEEEEEEvNT_6ParamsE$_ZZN4cute4diceINS_5tupleIJNS1_IJiNS1_IJiNS_1CILi0EEEEEEEEENS1_IJNS_10UnderscoreENS1_IJS6_S6_EEEEEEEEES9_EEDaRKT_RKT0_ENKUlRKT_RKT0_E_clIS5_S5_EEDaSI_SL_,@function
        .size           $_ZN7cutlass13device_kernelIN5flash19enable_sm80_to_sm89INS1_16FlashAttnBwdSm80INS1_25CollectiveMainloopBwdSm80ILi2ELi2EN4cute5tupleIJNS5_1CILi128EEES8_NS7_ILi64EEEEEENS_6half_tEfNS_4arch4Sm80ELb0ELb1ELb1ELb1ELb0ELb0ELb0ELb0ELi2ELi4ELi4ELi4ELb0EEENS1_21CollectiveEpilogueBwdISA_SB_SD_Li256ELb1ELb0ELi2EEENS1_19SingleTileSchedulerILb1ELb0ELb0ELi128EEEEEEEEEvNT_6ParamsE$_ZZN4cute4diceINS_5tupleIJNS1_IJiNS1_IJiNS_1CILi0EEEEEEEEENS1_IJNS_10UnderscoreENS1_IJS6_S6_EEEEEEEEES9_EEDaRKT_RKT0_ENKUlRKT_RKT0_E_clIS5_S5_EEDaSI_SL_,($_ZN7cutlass13device_kernelIN5flash19enable_sm80_to_sm89INS1_16FlashAttnBwdSm80INS1_25CollectiveMainloopBwdSm80ILi2ELi2EN4cute5tupleIJNS5_1CILi128EEES8_NS7_ILi64EEEEEENS_6half_tEfNS_4arch4Sm80ELb0ELb1ELb1ELb1ELb0ELb0ELb0ELb0ELi2ELi4ELi4ELi4ELb0EEENS1_21CollectiveEpilogueBwdISA_SB_SD_Li256ELb1ELb0ELi2EEENS1_19SingleTileSchedulerILb1ELb0ELb0ELi128EEEEEEEEEvNT_6ParamsE$_ZZN4cute4takeILi1ELi2ENS_5tupleIJNS1_IJNS_1CILi1EEENS2_ILi0EEEEEEiEEEEEDaRKT1_ENKUlDpRKT_E_clIJiEEEDaSD_ - $_ZN7cutlass13device_kernelIN5flash19enable_sm80_to_sm89INS1_16FlashAttnBwdSm80INS1_25CollectiveMainloopBwdSm80ILi2ELi2EN4cute5tupleIJNS5_1CILi128EEES8_NS7_ILi64EEEEEENS_6half_tEfNS_4arch4Sm80ELb0ELb1ELb1ELb1ELb0ELb0ELb0ELb0ELi2ELi4ELi4ELi4ELb0EEENS1_21CollectiveEpilogueBwdISA_SB_SD_Li256ELb1ELb0ELi2EEENS1_19SingleTileSchedulerILb1ELb0ELb0ELi128EEEEEEEEEvNT_6ParamsE$_ZZN4cute4diceINS_5tupleIJNS1_IJiNS1_IJiNS_1CILi0EEEEEEEEENS1_IJNS_10UnderscoreENS1_IJS6_S6_EEEEEEEEES9_EEDaRKT_RKT0_ENKUlRKT_RKT0_E_clIS5_S5_EEDaSI_SL_)
$_ZN7cutlass13device_kernelIN5flash19enable_sm80_to_sm89INS1_16FlashAttnBwdSm80INS1_25CollectiveMainloopBwdSm80ILi2ELi2EN4cute5tupleIJNS5_1CILi128EEES8_NS7_ILi64EEEEEENS_6half_tEfNS_4arch4Sm80ELb0ELb1ELb1ELb1ELb0ELb0ELb0ELb0ELi2ELi4ELi4ELi4ELb0EEENS1_21CollectiveEpilogueBwdISA_SB_SD_Li256ELb1ELb0ELi2EEENS1_19SingleTileSchedulerILb1ELb0ELb0ELi128EEEEEEEEEvNT_6ParamsE$_ZZN4cute4diceINS_5tupleIJNS1_IJiNS1_IJiNS_1CILi0EEEEEEEEENS1_IJNS_10UnderscoreENS1_IJS6_S6_EEEEEEEEES9_EEDaRKT_RKT0_ENKUlRKT_RKT0_E_clIS5_S5_EEDaSI_SL_:
[----:B------:R-:W-:-:S05]  /*aaf0*/  IADD3 R7, R2, -c[0x0][0x20], RZ ;  /* 0x8000080002077a10 */ /* 0x000fca0007ffe0ff */
[----:B------:R1:W5:Y:S04]  /*ab00*/  LDL R3, [R7+0x4] ;  /* 0x0000040007037983 */ /* 0x0003680000100800 */
[----:B------:R1:W5:Y:S01]  /*ab10*/  LDL R2, [R7] ;  /* 0x0000000007027983 */ /* 0x0003620000100800 */
[----:B------:R-:W-:Y:S01]  /*ab20*/  IMAD.MOV.U32 R34, RZ, RZ, R6 ;  /* 0x000000ffff227224 */ /* 0x000fe200078e0006 */
[----:B------:R-:W-:-:S04]  /*ab30*/  MOV R35, 0x0 ;  /* 0x0000000000237802 */ /* 0x000fc80000000f00 */
[----:B------:R-:W-:Y:S05]  /*ab40*/  RET.REL.NODEC R34 `(_ZN7cutlass13device_kernelIN5flash19enable_sm80_to_sm89INS1_16FlashAttnBwdSm80INS1_25CollectiveMainloopBwdSm80ILi2ELi2EN4cute5tupleIJNS5_1CILi128EEES8_NS7_ILi64EEEEEENS_6half_tEfNS_4arch4Sm80ELb0ELb1ELb1ELb1ELb0ELb0ELb0ELb0ELi2ELi4ELi4ELi4ELb0EEENS1_21CollectiveEpilogueBwdISA_SB_SD_Li256ELb1ELb0ELi2EEENS1_19SingleTileSchedulerILb1ELb0ELb0ELi128EEEEEEEEEvNT_6ParamsE) ;  /* 0xffff54b022007950 */ /* 0x000fea0003c3ffff */
        .type           $_ZN7cutlass13device_kernelIN5flash19enable_sm80_to_sm89INS1_16FlashAttnBwdSm80INS1_25CollectiveMainloopBwdSm80ILi2ELi2EN4cute5tupleIJNS5_1CILi128EEES8_NS7_ILi64EEEEEENS_6half_tEfNS_4arch4Sm80ELb0ELb1ELb1ELb1ELb0ELb0ELb0ELb0ELi2ELi4ELi4ELi4ELb0EEENS1_21CollectiveEpilogueBwdISA_SB_SD_Li256ELb1ELb0ELi2EEENS1_19SingleTileSchedulerILb1ELb0ELb0ELi128EEEEEEEEEvNT_6ParamsE$_ZZN4cute4takeILi1ELi2ENS_5tupleIJNS1_IJNS_1CILi1EEENS2_ILi0EEEEEEiEEEEEDaRKT1_ENKUlDpRKT_E_clIJiEEEDaSD_,@function
        .size           $_ZN7cutlass13device_kernelIN5flash19enable_sm80_to_sm89INS1_16FlashAttnBwdSm80INS1_25CollectiveMainloopBwdSm80ILi2ELi2EN4cute5tupleIJNS5_1CILi128EEES8_NS7_ILi64EEEEEENS_6half_tEfNS_4arch4Sm80ELb0ELb1ELb1ELb1ELb0ELb0ELb0ELb0ELi2ELi4ELi4ELi4ELb0EEENS1_21CollectiveEpilogueBwdISA_SB_SD_Li256ELb1ELb0ELi2EEENS1_19SingleTileSchedulerILb1ELb0ELb0ELi128EEEEEEEEEvNT_6ParamsE$_ZZN4cute4takeILi1ELi2ENS_5tupleIJNS1_IJNS_1CILi1EEENS2_ILi0EEEEEEiEEEEEDaRKT1_ENKUlDpRKT_E_clIJiEEEDaSD_,($_ZN7cutlass13device_kernelIN5flash19enable_sm80_to_sm89INS1_16FlashAttnBwdSm80INS1_25CollectiveMainloopBwdSm80ILi2ELi2EN4cute5tupleIJNS5_1CILi128EEES8_NS7_ILi64EEEEEENS_6half_tEfNS_4arch4Sm80ELb0ELb1ELb1ELb1ELb0ELb0ELb0ELb0ELi2ELi4ELi4ELi4ELb0EEENS1_21CollectiveEpilogueBwdISA_SB_SD_Li256ELb1ELb0ELi2EEENS1_19SingleTileSchedulerILb1ELb0ELb0ELi128EEEEEEEEEvNT_6ParamsE$_ZZN4cute4takeILi1ELi3ENS_5tupleIJNS1_IJNS_1CILi1EEENS2_ILi512EEEiEEENS2_ILi4096EEENS1_IJNS1_IJiiEEENS2_ILi8192EEEEEEEEEEEDaRKT1_ENKUlDpRKT_E_clIJS6_S9_EEEDaSH_ - $_ZN7cutlass13device_kernelIN5flash19enable_sm80_to_sm89INS1_16FlashAttnBwdSm80INS1_25CollectiveMainloopBwdSm80ILi2ELi2EN4cute5tupleIJNS5_1CILi128EEES8_NS7_ILi64EEEEEENS_6half_tEfNS_4arch4Sm80ELb0ELb1ELb1ELb1ELb0ELb0ELb0ELb0ELi2ELi4ELi4ELi4ELb0EEENS1_21CollectiveEpilogueBwdISA_SB_SD_Li256ELb1ELb0ELi2EEENS1_19SingleTileSchedulerILb1ELb0ELb0ELi128EEEEEEEEEvNT_6ParamsE$_ZZN4cute4takeILi1ELi2ENS_5tupleIJNS1_IJNS_1CILi1EEENS2_ILi0EEEEEEiEEEEEDaRKT1_ENKUlDpRKT_E_clIJiEEEDaSD_)
$_ZN7cutlass13device_kernelIN5flash19enable_sm80_to_sm89INS1_16FlashAttnBwdSm80INS1_25CollectiveMainloopBwdSm80ILi2ELi2EN4cute5tupleIJNS5_1CILi128EEES8_NS7_ILi64EEEEEENS_6half_tEfNS_4arch4Sm80ELb0ELb1ELb1ELb1ELb0ELb0ELb0ELb0ELi2ELi4ELi4ELi4ELb0EEENS1_21CollectiveEpilogueBwdISA_SB_SD_Li256ELb1ELb0ELi2EEENS1_19SingleTileSchedulerILb1ELb0ELb0ELi128EEEEEEEEEvNT_6ParamsE$_ZZN4cute4takeILi1ELi2ENS_5tupleIJNS1_IJNS_1CILi1EEENS2_ILi0EEEEEEiEEEEEDaRKT1_ENKUlDpRKT_E_clIJiEEEDaSD_:
[----:B------:R-:W-:Y:S02]  /*ab50*/  MOV R38, R36 ;  /* 0x0000002400267202 */ /* 0x000fe40000000f00 */
[----:B------:R-:W-:-:S04]  /*ab60*/  MOV R39, 0x0 ;  /* 0x0000000000277802 */ /* 0x000fc80000000f00 */
[----:B------:R-:W-:Y:S05]  /*ab70*/  RET.REL.NODEC R38 `(_ZN7cutlass13device_kernelIN5flash19enable_sm80_to_sm89INS1_16FlashAttnBwdSm80INS1_25CollectiveMainloopBwdSm80ILi2ELi2EN4cute5tupleIJNS5_1CILi128EEES8_NS7_ILi64EEEEEENS_6half_tEfNS_4arch4Sm80ELb0ELb1ELb1ELb1ELb0ELb0ELb0ELb0ELi2ELi4ELi4ELi4ELb0EEENS1_21CollectiveEpilogueBwdISA_SB_SD_Li256ELb1ELb0ELi2EEENS1_19SingleTileSchedulerILb1ELb0ELb0ELi128EEEEEEEEEvNT_6ParamsE) ;  /* 0xffff548026007950 */ /* 0x000fea0003c3ffff */
        .type           $_ZN7cutlass13device_kernelIN5flash19enable_sm80_to_sm89INS1_16FlashAttnBwdSm80INS1_25CollectiveMainloopBwdSm80ILi2ELi2EN4cute5tupleIJNS5_1CILi128EEES8_NS7_ILi64EEEEEENS_6half_tEfNS_4arch4Sm80ELb0ELb1ELb1ELb1ELb0ELb0ELb0ELb0ELi2ELi4ELi4ELi4ELb0EEENS1_21CollectiveEpilogueBwdISA_SB_SD_Li256ELb1ELb0ELi2EEENS1_19SingleTileSchedulerILb1ELb0ELb0ELi128EEEEEEEEEvNT_6ParamsE$_ZZN4cute4takeILi1ELi3ENS_5tupleIJNS1_IJNS_1CILi1EEENS2_ILi512EEEiEEENS2_ILi4096EEENS1_IJNS1_IJiiEEENS2_ILi8192EEEEEEEEEEEDaRKT1_ENKUlDpRKT_E_clIJS6_S9_EEEDaSH_,@function
        .size           $_ZN7cutlass13device_kernelIN5flash19enable_sm80_to_sm89INS1_16FlashAttnBwdSm80INS1_25CollectiveMainloopBwdSm80ILi2ELi2EN4cute5tupleIJNS5_1CILi128EEES8_NS7_ILi64EEEEEENS_6half_tEfNS_4arch4Sm80ELb0ELb1ELb1ELb1ELb0ELb0ELb0ELb0ELi2ELi4ELi4ELi4ELb0EEENS1_21CollectiveEpilogueBwdISA_SB_SD_Li256ELb1ELb0ELi2EEENS1_19SingleTileSchedulerILb1ELb0ELb0ELi128EEEEEEEEEvNT_6ParamsE$_ZZN4cute4takeILi1ELi3ENS_5tupleIJNS1_IJNS_1CILi1EEENS2_ILi512EEEiEEENS2_ILi4096EEENS1_IJNS1_IJiiEEENS2_ILi8192EEEEEEEEEEEDaRKT1_ENKUlDpRKT_E_clIJS6_S9_EEEDaSH_,($_ZN7cutlass13device_kernelIN5flash19enable_sm80_to_sm89INS1_16FlashAttnBwdSm80INS1_25CollectiveMainloopBwdSm80ILi2ELi2EN4cute5tupleIJNS5_1CILi128EEES8_NS7_ILi64EEEEEENS_6half_tEfNS_4arch4Sm80ELb0ELb1ELb1ELb1ELb0ELb0ELb0ELb0ELi2ELi4ELi4ELi4ELb0EEENS1_21CollectiveEpilogueBwdISA_SB_SD_Li256ELb1ELb0ELi2EEENS1_19SingleTileSchedulerILb1ELb0ELb0ELi128EEEEEEEEEvNT_6ParamsE$_ZZN4cute4takeILi1ELi3ENS_5tupleIJNS1_IJNS_1CILi1EEENS2_ILi512EEEiEEENS2_ILi4096EEENS1_IJiiEEEEEEEEDaRKT1_ENKUlDpRKT_E_clIJS6_S7_EEEDaSF_ - $_ZN7cutlass13device_kernelIN5flash19enable_sm80_to_sm89INS1_16FlashAttnBwdSm80INS1_25CollectiveMainloopBwdSm80ILi2ELi2EN4cute5tupleIJNS5_1CILi128EEES8_NS7_ILi64EEEEEENS_6half_tEfNS_4arch4Sm80ELb0ELb1ELb1ELb1ELb0ELb0ELb0ELb0ELi2ELi4ELi4ELi4ELb0EEENS1_21CollectiveEpilogueBwdISA_SB_SD_Li256ELb1ELb0ELi2EEENS1_19SingleTileSchedulerILb1ELb0ELb0ELi128EEEEEEEEEvNT_6ParamsE$_ZZN4cute4takeILi1ELi3ENS_5tupleIJNS1_IJNS_1CILi1EEENS2_ILi512EEEiEEENS2_ILi4096EEENS1_IJNS1_IJiiEEENS2_ILi8192EEEEEEEEEEEDaRKT1_ENKUlDpRKT_E_clIJS6_S9_EEEDaSH_)
$_ZN7cutlass13device_kernelIN5flash19enable_sm80_to_sm89INS1_16FlashAttnBwdSm80INS1_25CollectiveMainloopBwdSm80ILi2ELi2EN4cute5tupleIJNS5_1CILi128EEES8_NS7_ILi64EEEEEENS_6half_tEfNS_4arch4Sm80ELb0ELb1ELb1ELb1ELb0ELb0ELb0ELb0ELi2ELi4ELi4ELi4ELb0EEENS1_21CollectiveEpilogueBwdISA_SB_SD_Li256ELb1ELb0ELi2EEENS1_19SingleTileSchedulerILb1ELb0ELb0ELi128EEEEEEEEEvNT_6ParamsE$_ZZN4cute4takeILi1ELi3ENS_5tupleIJNS1_IJNS_1CILi1EEENS2_ILi512EEEiEEENS2_ILi4096EEENS1_IJNS1_IJiiEEENS2_ILi8192EEEEEEEEEEEDaRKT1_ENKUlDpRKT_E_clIJS6_S9_EEEDaSH_:
[----:B------:R-:W-:-:S04]  /*ab80*/  MOV R5, 0x0 ;  /* 0x0000000000057802 */ /* 0x000fc80000000f00 */
[----:B------:R-:W-:Y:S05]  /*ab90*/  RET.REL.NODEC R4 `(_ZN7cutlass13device_kernelIN5flash19enable_sm80_to_sm89INS1_16FlashAttnBwdSm80INS1_25CollectiveMainloopBwdSm80ILi2ELi2EN4cute5tupleIJNS5_1CILi128EEES8_NS7_ILi64EEEEEENS_6half_tEfNS_4arch4Sm80ELb0ELb1ELb1ELb1ELb0ELb0ELb0ELb0ELi2ELi4ELi4ELi4ELb0EEENS1_21CollectiveEpilogueBwdISA_SB_SD_Li256ELb1ELb0ELi2EEENS1_19SingleTileSchedulerILb1ELb0ELb0ELi128EEEEEEEEEvNT_6ParamsE) ;  /* 0xffff546004007950 */ /* 0x000fea0003c3ffff */
        .type           $_ZN7cutlass13device_kernelIN5flash19enable_sm80_to_sm89INS1_16FlashAttnBwdSm80INS1_25CollectiveMainloopBwdSm80ILi2ELi2EN4cute5tupleIJNS5_1CILi128EEES8_NS7_ILi64EEEEEENS_6half_tEfNS_4arch4Sm80ELb0ELb1ELb1ELb1ELb0ELb0ELb0ELb0ELi2ELi4ELi4ELi4ELb0EEENS1_21CollectiveEpilogueBwdISA_SB_SD_Li256ELb1ELb0ELi2EEENS1_19SingleTileSchedulerILb1ELb0ELb0ELi128EEEEEEEEEvNT_6ParamsE$_ZZN4cute4takeILi1ELi3ENS_5tupleIJNS1_IJNS_1CILi1EEENS2_ILi512EEEiEEENS2_ILi4096EEENS1_IJiiEEEEEEEEDaRKT1_ENKUlDpRKT_E_clIJS6_S7_EEEDaSF_,@function
        .size           $_ZN7cutlass13device_kernelIN5flash19enable_sm80_to_sm89INS1_16FlashAttnBwdSm80INS1_25CollectiveMainloopBwdSm80ILi2ELi2EN4cute5tupleIJNS5_1CILi128EEES8_NS7_ILi64EEEEEENS_6half_tEfNS_4arch4Sm80ELb0ELb1ELb1ELb1ELb0ELb0ELb0ELb0ELi2ELi4ELi4ELi4ELb0EEENS1_21CollectiveEpilogueBwdISA_SB_SD_Li256ELb1ELb0ELi2EEENS1_19SingleTileSchedulerILb1ELb0ELb0ELi128EEEEEEEEEvNT_6ParamsE$_ZZN4cute4takeILi1ELi3ENS_5tupleIJNS1_IJNS_1CILi1EEENS2_ILi512EEEiEEENS2_ILi4096EEENS1_IJiiEEEEEEEEDaRKT1_ENKUlDpRKT_E_clIJS6_S7_EEEDaSF_,($_ZN7cutlass13device_kernelIN5flash19enable_sm80_to_sm89INS1_16FlashAttnBwdSm80INS1_25CollectiveMainloopBwdSm80ILi2ELi2EN4cute5tupleIJNS5_1CILi128EEES8_NS7_ILi64EEEEEENS_6half_tEfNS_4arch4Sm80ELb0ELb1ELb1ELb1ELb0ELb0ELb0ELb0ELi2ELi4ELi4ELi4ELb0EEENS1_21CollectiveEpilogueBwdISA_SB_SD_Li256ELb1ELb0ELi2EEENS1_19SingleTileSchedulerILb1ELb0ELb0ELi128EEEEEEEEEvNT_6ParamsE$_ZZN4cute4takeILi1ELi3ENS_5tupleIJNS1_IJNS_1CILi1EEEiEEENS2_ILi1024EEENS1_IJiiEEEEEEEEDaRKT1_ENKUlDpRKT_E_clIJS5_S6_EEEDaSE_ - $_ZN7cutlass13device_kernelIN5flash19enable_sm80_to_sm89INS1_16FlashAttnBwdSm80INS1_25CollectiveMainloopBwdSm80ILi2ELi2EN4cute5tupleIJNS5_1CILi128EEES8_NS7_ILi64EEEEEENS_6half_tEfNS_4arch4Sm80ELb0ELb1ELb1ELb1ELb0ELb0ELb0ELb0ELi2ELi4ELi4ELi4ELb0EEENS1_21CollectiveEpilogueBwdISA_SB_SD_Li256ELb1ELb0ELi2EEENS1_19SingleTileSchedulerILb1ELb0ELb0ELi128EEEEEEEEEvNT_6ParamsE$_ZZN4cute4takeILi1ELi3ENS_5tupleIJNS1_IJNS_1CILi1EEENS2_ILi512EEEiEEENS2_ILi4096EEENS1_IJiiEEEEEEEEDaRKT1_ENKUlDpRKT_E_clIJS6_S7_EEEDaSF_)
$_ZN7cutlass13device_kernelIN5flash19enable_sm80_to_sm89INS1_16FlashAttnBwdSm80INS1_25CollectiveMainloopBwdSm80ILi2ELi2EN4cute5tupleIJNS5_1CILi128EEES8_NS7_ILi64EEEEEENS_6half_tEfNS_4arch4Sm80ELb0ELb1ELb1ELb1ELb0ELb0ELb0ELb0ELi2ELi4ELi4ELi4ELb0EEENS1_21CollectiveEpilogueBwdISA_SB_SD_Li256ELb1ELb0ELi2EEENS1_19SingleTileSchedulerILb1ELb0ELb0ELi128EEEEEEEEEvNT_6ParamsE$_ZZN4cute4takeILi1ELi3ENS_5tupleIJNS1_IJNS_1CILi1EEENS2_ILi512EEEiEEENS2_ILi4096EEENS1_IJiiEEEEEEEEDaRKT1_ENKUlDpRKT_E_clIJS6_S7_EEEDaSF_:
[----:B------:R-:W-:-:S04]  /*aba0*/  MOV R3, 0x0 ;  /* 0x0000000000037802 */ /* 0x000fc80000000f00 */
[----:B------:R-:W-:Y:S05]  /*abb0*/  RET.REL.NODEC R2 `(_ZN7cutlass13device_kernelIN5flash19enable_sm80_to_sm89INS1_16FlashAttnBwdSm80INS1_25CollectiveMainloopBwdSm80ILi2ELi2EN4cute5tupleIJNS5_1CILi128EEES8_NS7_ILi64EEEEEENS_6half_tEfNS_4arch4Sm80ELb0ELb1ELb1ELb1ELb0ELb0ELb0ELb0ELi2ELi4ELi4ELi4ELb0EEENS1_21CollectiveEpilogueBwdISA_SB_SD_Li256ELb1ELb0ELi2EEENS1_19SingleTileSchedulerILb1ELb0ELb0ELi128EEEEEEEEEvNT_6ParamsE) ;  /* 0xffff544002007950 */ /* 0x000fea0003c3ffff */
        .type           $_ZN7cutlass13device_kernelIN5flash19enable_sm80_to_sm89INS1_16FlashAttnBwdSm80INS1_25CollectiveMainloopBwdSm80ILi2ELi2EN4cute5tupleIJNS5_1CILi128EEES8_NS7_ILi64EEEEEENS_6half_tEfNS_4arch4Sm80ELb0ELb1ELb1ELb1ELb0ELb0ELb0ELb0ELi2ELi4ELi4ELi4ELb0EEENS1_21CollectiveEpilogueBwdISA_SB_SD_Li256ELb1ELb0ELi2EEENS1_19SingleTileSchedulerILb1ELb0ELb0ELi128EEEEEEEEEvNT_6ParamsE$_ZZN4cute4takeILi1ELi3ENS_5tupleIJNS1_IJNS_1CILi1EEEiEEENS2_ILi1024EEENS1_IJiiEEEEEEEEDaRKT1_ENKUlDpRKT_E_clIJS5_S6_EEEDaSE_,@function
        .size           $_ZN7cutlass13device_kernelIN5flash19enable_sm80_to_sm89INS1_16FlashAttnBwdSm80INS1_25CollectiveMainloopBwdSm80ILi2ELi2EN4cute5tupleIJNS5_1CILi128EEES8_NS7_ILi64EEEEEENS_6half_tEfNS_4arch4Sm80ELb0ELb1ELb1ELb1ELb0ELb0ELb0ELb0ELi2ELi4ELi4ELi4ELb0EEENS1_21CollectiveEpilogueBwdISA_SB_SD_Li256ELb1ELb0ELi2EEENS1_19SingleTileSchedulerILb1ELb0ELb0ELi128EEEEEEEEEvNT_6ParamsE$_ZZN4cute4takeILi1ELi3ENS_5tupleIJNS1_IJNS_1CILi1EEEiEEENS2_ILi1024EEENS1_IJiiEEEEEEEEDaRKT1_ENKUlDpRKT_E_clIJS5_S6_EEEDaSE_,($_ZN7cutlass13device_kernelIN5flash19enable_sm80_to_sm89INS1_16FlashAttnBwdSm80INS1_25CollectiveMainloopBwdSm80ILi2ELi2EN4cute5tupleIJNS5_1CILi128EEES8_NS7_ILi64EEEEEENS_6half_tEfNS_4arch4Sm80ELb0ELb1ELb1ELb1ELb0ELb0ELb0ELb0ELi2ELi4ELi4ELi4ELb0EEENS1_21CollectiveEpilogueBwdISA_SB_SD_Li256ELb1ELb0ELi2EEENS1_19SingleTileSchedulerILb1ELb0ELb0ELi128EEEEEEEEEvNT_6ParamsE$_ZZN4cute4takeILi1ELi3ENS_5tupleIJNS1_IJiNS_1CILi512EEEEEENS1_IJiiEEENS2_ILi1024EEEEEEEEDaRKT1_ENKUlDpRKT_E_clIJS5_S6_EEEDaSE_ - $_ZN7cutlass13device_kernelIN5flash19enable_sm80_to_sm89INS1_16FlashAttnBwdSm80INS1_25CollectiveMainloopBwdSm80ILi2ELi2EN4cute5tupleIJNS5_1CILi128EEES8_NS7_ILi64EEEEEENS_6half_tEfNS_4arch4Sm80ELb0ELb1ELb1ELb1ELb0ELb0ELb0ELb0ELi2ELi4ELi4ELi4ELb0EEENS1_21CollectiveEpilogueBwdISA_SB_SD_Li256ELb1ELb0ELi2EEENS1_19SingleTileSchedulerILb1ELb0ELb0ELi128EEEEEEEEEvNT_6ParamsE$_ZZN4cute4takeILi1ELi3ENS_5tupleIJNS1_IJNS_1CILi1EEEiEEENS2_ILi1024EEENS1_IJiiEEEEEEEEDaRKT1_ENKUlDpRKT_E_clIJS5_S6_EEEDaSE_)
$_ZN7cutlass13device_kernelIN5flash19enable_sm80_to_sm89INS1_16FlashAttnBwdSm80INS1_25CollectiveMainloopBwdSm80ILi2ELi2EN4cute5tupleIJNS5_1CILi128EEES8_NS7_ILi64EEEEEENS_6half_tEfNS_4arch4Sm80ELb0ELb1ELb1ELb1ELb0ELb0ELb0ELb0ELi2ELi4ELi4ELi4ELb0EEENS1_21CollectiveEpilogueBwdISA_SB_SD_Li256ELb1ELb0ELi2EEENS1_19SingleTileSchedulerILb1ELb0ELb0ELi128EEEEEEEEEvNT_6ParamsE$_ZZN4cute4takeILi1ELi3ENS_5tupleIJNS1_IJNS_1CILi1EEEiEEENS2_ILi1024EEENS1_IJiiEEEEEEEEDaRKT1_ENKUlDpRKT_E_clIJS5_S6_EEEDaSE_:
[----:B------:R-:W-:-:S04]  /*abc0*/  MOV R3, 0x0 ;  /* 0x0000000000037802 */ /* 0x000fc80000000f00 */
[----:B------:R-:W-:Y:S05]  /*abd0*/  RET.REL.NODEC R2 `(_ZN7cutlass13device_kernelIN5flash19enable_sm80_to_sm89INS1_16FlashAttnBwdSm80INS1_25CollectiveMainloopBwdSm80ILi2ELi2EN4cute5tupleIJNS5_1CILi128EEES8_NS7_ILi64EEEEEENS_6half_tEfNS_4arch4Sm80ELb0ELb1ELb1ELb1ELb0ELb0ELb0ELb0ELi2ELi4ELi4ELi4ELb0EEENS1_21CollectiveEpilogueBwdISA_SB_SD_Li256ELb1ELb0ELi2EEENS1_19SingleTileSchedulerILb1ELb0ELb0ELi128EEEEEEEEEvNT_6ParamsE) ;  /* 0xffff542002007950 */ /* 0x000fea0003c3ffff */
        .type           $_ZN7cutlass13device_kernelIN5flash19enable_sm80_to_sm89INS1_16FlashAttnBwdSm80INS1_25CollectiveMainloopBwdSm80ILi2ELi2EN4cute5tupleIJNS5_1CILi128EEES8_NS7_ILi64EEEEEENS_6half_tEfNS_4arch4Sm80ELb0ELb1ELb1ELb1ELb0ELb0ELb0ELb0ELi2ELi4ELi4ELi4ELb0EEENS1_21CollectiveEpilogueBwdISA_SB_SD_Li256ELb1ELb0ELi2EEENS1_19SingleTileSchedulerILb1ELb0ELb0ELi128EEEEEEEEEvNT_6ParamsE$_ZZN4cute4takeILi1ELi3ENS_5tupleIJNS1_IJiNS_1CILi512EEEEEENS1_IJiiEEENS2_ILi1024EEEEEEEEDaRKT1_ENKUlDpRKT_E_clIJS5_S6_EEEDaSE_,@function
        .size           $_ZN7cutlass13device_kernelIN5flash19enable_sm80_to_sm89INS1_16FlashAttnBwdSm80INS1_25CollectiveMainloopBwdSm80ILi2ELi2EN4cute5tupleIJNS5_1CILi128EEES8_NS7_ILi64EEEEEENS_6half_tEfNS_4arch4Sm80ELb0ELb1ELb1ELb1ELb0ELb0ELb0ELb0ELi2ELi4ELi4ELi4ELb0EEENS1_21CollectiveEpilogueBwdISA_SB_SD_Li256ELb1ELb0ELi2EEENS1_19SingleTileSchedulerILb1ELb0ELb0ELi128EEEEEEEEEvNT_6ParamsE$_ZZN4cute4takeILi1ELi3ENS_5tupleIJNS1_IJiNS_1CILi512EEEEEENS1_IJiiEEENS2_ILi1024EEEEEEEEDaRKT1_ENKUlDpRKT_E_clIJS5_S6_EEEDaSE_,($_ZN7cutlass13device_kernelIN5flash19enable_sm80_to_sm89INS1_16FlashAttnBwdSm80INS1_25CollectiveMainloopBwdSm80ILi2ELi2EN4cute5tupleIJNS5_1CILi128EEES8_NS7_ILi64EEEEEENS_6half_tEfNS_4arch4Sm80ELb0ELb1ELb1ELb1ELb0ELb0ELb0ELb0ELi2ELi4ELi4ELi4ELb0EEENS1_21CollectiveEpilogueBwdISA_SB_SD_Li256ELb1ELb0ELi2EEENS1_19SingleTileSchedulerILb1ELb0ELb0ELi128EEEEEEEEEvNT_6ParamsE$_ZZN4cute5sliceINS_5tupleIJNS1_IJNS_10UnderscoreENS_1CILi0EEEEEENS1_IJS4_S2_EEEEEENS1_IJNS1_IJNS1_IJNS3_ILi1EEES4_EEES4_EEENS1_IJNS1_IJS4_S4_EEEiEEEEEEEEDaRKT_RKT0_ENKUlRKT_RKT0_E_clIS6_SC_EEDaSM_SP_ - $_ZN7cutlass13device_kernelIN5flash19enable_sm80_to_sm89INS1_16FlashAttnBwdSm80INS1_25CollectiveMainloopBwdSm80ILi2ELi2EN4cute5tupleIJNS5_1CILi128EEES8_NS7_ILi64EEEEEENS_6half_tEfNS_4arch4Sm80ELb0ELb1ELb1ELb1ELb0ELb0ELb0ELb0ELi2ELi4ELi4ELi4ELb0EEENS1_21CollectiveEpilogueBwdISA_SB_SD_Li256ELb1ELb0ELi2EEENS1_19SingleTileSchedulerILb1ELb0ELb0ELi128EEEEEEEEEvNT_6ParamsE$_ZZN4cute4takeILi1ELi3ENS_5tupleIJNS1_IJiNS_1CILi512EEEEEENS1_IJiiEEENS2_ILi1024EEEEEEEEDaRKT1_ENKUlDpRKT_E_clIJS5_S6_EEEDaSE_)
$_ZN7cutlass13device_kernelIN5flash19enable_sm80_to_sm89INS1_16FlashAttnBwdSm80INS1_25CollectiveMainloopBwdSm80ILi2ELi2EN4cute5tupleIJNS5_1CILi128EEES8_NS7_ILi64EEEEEENS_6half_tEfNS_4arch4Sm80ELb0ELb1ELb1ELb1ELb0ELb0ELb0ELb0ELi2ELi4ELi4ELi4ELb0EEENS1_21CollectiveEpilogueBwdISA_SB_SD_Li256ELb1ELb0ELi2EEENS1_19SingleTileSchedulerILb1ELb0ELb0ELi128EEEEEEEEEvNT_6ParamsE$_ZZN4cute4takeILi1ELi3ENS_5tupleIJNS1_IJiNS_1CILi512EEEEEENS1_IJiiEEENS2_ILi1024EEEEEEEEDaRKT1_ENKUlDpRKT_E_clIJS5_S6_EEEDaSE_:
[----:B------:R-:W-:-:S04]  /*abe0*/  MOV R3, 0x0 ;  /* 0x0000000000037802 */ /* 0x000fc80000000f00 */
[----:B------:R-:W-:Y:S05]  /*abf0*/  RET.REL.NODEC R2 `(_ZN7cutlass13device_kernelIN5flash19enable_sm80_to_sm89INS1_16FlashAttnBwdSm80INS1_25CollectiveMainloopBwdSm80ILi2ELi2EN4cute5tupleIJNS5_1CILi128EEES8_NS7_ILi64EEEEEENS_6half_tEfNS_4arch4Sm80ELb0ELb1ELb1ELb1ELb0ELb0ELb0ELb0ELi2ELi4ELi4ELi4ELb0EEENS1_21CollectiveEpilogueBwdISA_SB_SD_Li256ELb1ELb0ELi2EEENS1_19SingleTileSchedulerILb1ELb0ELb0ELi128EEEEEEEEEvNT_6ParamsE) ;  /* 0xffff540002007950 */ /* 0x000fea0003c3ffff */
        .type           $_ZN7cutlass13device_kernelIN5flash19enable_sm80_to_sm89INS1_16FlashAttnBwdSm80INS1_25CollectiveMainloopBwdSm80ILi2ELi2EN4cute5tupleIJNS5_1CILi128EEES8_NS7_ILi64EEEEEENS_6half_tEfNS_4arch4Sm80ELb0ELb1ELb1ELb1ELb0ELb0ELb0ELb0ELi2ELi4ELi4ELi4ELb0EEENS1_21CollectiveEpilogueBwdISA_SB_SD_Li256ELb1ELb0ELi2EEENS1_19SingleTileSchedulerILb1ELb0ELb0ELi128EEEEEEEEEvNT_6ParamsE$_ZZN4cute5sliceINS_5tupleIJNS1_IJNS_10UnderscoreENS_1CILi0EEEEEENS1_IJS4_S2_EEEEEENS1_IJNS1_IJNS1_IJNS3_ILi1EEES4_EEES4_EEENS1_IJNS1_IJS4_S4_EEEiEEEEEEEEDaRKT_RKT0_ENKUlRKT_RKT0_E_clIS6_SC_EEDaSM_SP_,@function
        .size           $_ZN7cutlass13device_kernelIN5flash19enable_sm80_to_sm89INS1_16FlashAttnBwdSm80INS1_25CollectiveMainloopBwdSm80ILi2ELi2EN4cute5tupleIJNS5_1CILi128EEES8_NS7_ILi64EEEEEENS_6half_tEfNS_4arch4Sm80ELb0ELb1ELb1ELb1ELb0ELb0ELb0ELb0ELi2ELi4ELi4ELi4ELb0EEENS1_21CollectiveEpilogueBwdISA_SB_SD_Li256ELb1ELb0ELi2EEENS1_19SingleTileSchedulerILb1ELb0ELb0ELi128EEEEEEEEEvNT_6ParamsE$_ZZN4cute5sliceINS_5tupleIJNS1_IJNS_10UnderscoreENS_1CILi0EEEEEENS1_IJS4_S2_EEEEEENS1_IJNS1_IJNS1_IJNS3_ILi1EEES4_EEES4_EEENS1_IJNS1_IJS4_S4_EEEiEEEEEEEEDaRKT_RKT0_ENKUlRKT_RKT0_E_clIS6_SC_EEDaSM_SP_,($_ZN7cutlass13device_kernelIN5flash19enable_sm80_to_sm89INS1_16FlashAttnBwdSm80INS1_25CollectiveMainloopBwdSm80ILi2ELi2EN4cute5tupleIJNS5_1CILi128EEES8_NS7_ILi64EEEEEENS_6half_tEfNS_4arch4Sm80ELb0ELb1ELb1ELb1ELb0ELb0ELb0ELb0ELi2ELi4ELi4ELi4ELb0EEENS1_21CollectiveEpilogueBwdISA_SB_SD_Li256ELb1ELb0ELi2EEENS1_19SingleTileSchedulerILb1ELb0ELb0ELi128EEEEEEEEEvNT_6ParamsE$_ZZN4cute5sliceINS_5tupleIJNS_10UnderscoreES2_NS_1CILi0EEEEEENS1_IJNS1_IJNS3_ILi1EEES4_EEEiNS3_ILi1024EEEEEEEEDaRKT_RKT0_ENKUlRKT_RKT0_E_clIS2_iEEDaSI_SL_ - $_ZN7cutlass13device_kernelIN5flash19enable_sm80_to_sm89INS1_16FlashAttnBwdSm80INS1_25CollectiveMainloopBwdSm80ILi2ELi2EN4cute5tupleIJNS5_1CILi128EEES8_NS7_ILi64EEEEEENS_6half_tEfNS_4arch4Sm80ELb0ELb1ELb1ELb1ELb0ELb0ELb0ELb0ELi2ELi4ELi4ELi4ELb0EEENS1_21CollectiveEpilogueBwdISA_SB_SD_Li256ELb1ELb0ELi2EEENS1_19SingleTileSchedulerILb1ELb0ELb0ELi128EEEEEEEEEvNT_6ParamsE$_ZZN4cute5sliceINS_5tupleIJNS1_IJNS_10UnderscoreENS_1CILi0EEEEEENS1_IJS4_S2_EEEEEENS1_IJNS1_IJNS1_IJNS3_ILi1EEES4_EEES4_EEENS1_IJNS1_IJS4_S4_EEEiEEEEEEEEDaRKT_RKT0_ENKUlRKT_RKT0_E_clIS6_SC_EEDaSM_SP_)
$_ZN7cutlass13device_kernelIN5flash19enable_sm80_to_sm89INS1_16FlashAttnBwdSm80INS1_25CollectiveMainloopBwdSm80ILi2ELi2EN4cute5tupleIJNS5_1CILi128EEES8_NS7_ILi64EEEEEENS_6half_tEfNS_4arch4Sm80ELb0ELb1ELb1ELb1ELb0ELb0ELb0ELb0ELi2ELi4ELi4ELi4ELb0EEENS1_21CollectiveEpilogueBwdISA_SB_SD_Li256ELb1ELb0ELi2EEENS1_19SingleTileSchedulerILb1ELb0ELb0ELi128EEEEEEEEEvNT_6ParamsE$_ZZN4cute5sliceINS_5tupleIJNS1_IJNS_10UnderscoreENS_1CILi0EEEEEENS1_IJS4_S2_EEEEEENS1_IJNS1_IJNS1_IJNS3_ILi1EEES4_EEES4_EEENS1_IJNS1_IJS4_S4_EEEiEEEEEEEEDaRKT_RKT0_ENKUlRKT_RKT0_E_clIS6_SC_EEDaSM_SP_:
[----:B------:R-:W-:Y:S02]  /*ac00*/  MOV R12, R2 ;  /* 0x00000002000c7202 */ /* 0x000fe40000000f00 */
[----:B------:R-:W-:-:S04]  /*ac10*/  MOV R13, 0x0 ;  /* 0x00000000000d7802 */ /* 0x000fc80000000f00 */
[----:B------:R-:W-:Y:S05]  /*ac20*/  RET.REL.NODEC R12 `(_ZN7cutlass13device_kernelIN5flash19enable_sm80_to_sm89INS1_16FlashAttnBwdSm80INS1_25CollectiveMainloopBwdSm80ILi2ELi2EN4cute5tupleIJNS5_1CILi128EEES8_NS7_ILi64EEEEEENS_6half_tEfNS_4arch4Sm80ELb0ELb1ELb1ELb1ELb0ELb0ELb0ELb0ELi2ELi4ELi4ELi4ELb0EEENS1_21CollectiveEpilogueBwdISA_SB_SD_Li256ELb1ELb0ELi2EEENS1_19SingleTileSchedulerILb1ELb0ELb0ELi128EEEEEEEEEvNT_6ParamsE) ;  /* 0xffff53d00c007950 */ /* 0x000fea0003c3ffff */
        .type           $_ZN7cutlass13device_kernelIN5flash19enable_sm80_to_sm89INS1_16FlashAttnBwdSm80INS1_25CollectiveMainloopBwdSm80ILi2ELi2EN4cute5tupleIJNS5_1CILi128EEES8_NS7_ILi64EEEEEENS_6half_tEfNS_4arch4Sm80ELb0ELb1ELb1ELb1ELb0ELb0ELb0ELb0ELi2ELi4ELi4ELi4ELb0EEENS1_21CollectiveEpilogueBwdISA_SB_SD_Li256ELb1ELb0ELi2EEENS1_19SingleTileSchedulerILb1ELb0ELb0ELi128EEEEEEEEEvNT_6ParamsE$_ZZN4cute5sliceINS_5tupleIJNS_10UnderscoreES2_NS_1CILi0EEEEEENS1_IJNS1_IJNS3_ILi1EEES4_EEEiNS3_ILi1024EEEEEEEEDaRKT_RKT0_ENKUlRKT_RKT0_E_clIS2_iEEDaSI_SL_,@function
        .size           $_ZN7cutlass13device_kernelIN5flash19enable_sm80_to_sm89INS1_16FlashAttnBwdSm80INS1_25CollectiveMainloopBwdSm80ILi2ELi2EN4cute5tupleIJNS5_1CILi128EEES8_NS7_ILi64EEEEEENS_6half_tEfNS_4arch4Sm80ELb0ELb1ELb1ELb1ELb0ELb0ELb0ELb0ELi2ELi4ELi4ELi4ELb0EEENS1_21CollectiveEpilogueBwdISA_SB_SD_Li256ELb1ELb0ELi2EEENS1_19SingleTileSchedulerILb1ELb0ELb0ELi128EEEEEEEEEvNT_6ParamsE$_ZZN4cute5sliceINS_5tupleIJNS_10UnderscoreES2_NS_1CILi0EEEEEENS1_IJNS1_IJNS3_ILi1EEES4_EEEiNS3_ILi1024EEEEEEEEDaRKT_RKT0_ENKUlRKT_RKT0_E_clIS2_iEEDaSI_SL_,($_ZN7cutlass13device_kernelIN5flash19enable_sm80_to_sm89INS1_16FlashAttnBwdSm80INS1_25CollectiveMainloopBwdSm80ILi2ELi2EN4cute5tupleIJNS5_1CILi128EEES8_NS7_ILi64EEEEEENS_6half_tEfNS_4arch4Sm80ELb0ELb1ELb1ELb1ELb0ELb0ELb0ELb0ELi2ELi4ELi4ELi4ELb0EEENS1_21CollectiveEpilogueBwdISA_SB_SD_Li256ELb1ELb0ELi2EEENS1_19SingleTileSchedulerILb1ELb0ELb0ELi128EEEEEEEEEvNT_6ParamsE$_ZZN4cute5sliceINS_5tupleIJNS_10UnderscoreES2_S2_iEEENS1_IJNS1_IJNS_1CILi1EEENS4_ILi0EEEEEENS4_ILi4096EEENS1_IJiiEEENS1_IJS6_NS4_ILi8192EEEEEEEEEEEDaRKT_RKT0_ENKUlRKT_RKT0_E_clIS2_S9_EEDaSL_SO_ - $_ZN7cutlass13device_kernelIN5flash19enable_sm80_to_sm89INS1_16FlashAttnBwdSm80INS1_25CollectiveMainloopBwdSm80ILi2ELi2EN4cute5tupleIJNS5_1CILi128EEES8_NS7_ILi64EEEEEENS_6half_tEfNS_4arch4Sm80ELb0ELb1ELb1ELb1ELb0ELb0ELb0ELb0ELi2ELi4ELi4ELi4ELb0EEENS1_21CollectiveEpilogueBwdISA_SB_SD_Li256ELb1ELb0ELi2EEENS1_19SingleTileSchedulerILb1ELb0ELb0ELi128EEEEEEEEEvNT_6ParamsE$_ZZN4cute5sliceINS_5tupleIJNS_10UnderscoreES2_NS_1CILi0EEEEEENS1_IJNS1_IJNS3_ILi1EEES4_EEEiNS3_ILi1024EEEEEEEEDaRKT_RKT0_ENKUlRKT_RKT0_E_clIS2_iEEDaSI_SL_)
$_ZN7cutlass13device_kernelIN5flash19enable_sm80_to_sm89INS1_16FlashAttnBwdSm80INS1_25CollectiveMainloopBwdSm80ILi2ELi2EN4cute5tupleIJNS5_1CILi128EEES8_NS7_ILi64EEEEEENS_6half_tEfNS_4arch4Sm80ELb0ELb1ELb1ELb1ELb0ELb0ELb0ELb0ELi2ELi4ELi4ELi4ELb0EEENS1_21CollectiveEpilogueBwdISA_SB_SD_Li256ELb1ELb0ELi2EEENS1_19SingleTileSchedulerILb1ELb0ELb0ELi128EEEEEEEEEvNT_6ParamsE$_ZZN4cute5sliceINS_5tupleIJNS_10UnderscoreES2_NS_1CILi0EEEEEENS1_IJNS1_IJNS3_ILi1EEES4_EEEiNS3_ILi1024EEEEEEEEDaRKT_RKT0_ENKUlRKT_RKT0_E_clIS2_iEEDaSI_SL_:
[----:B------:R-:W-:Y:S02]  /*ac30*/  MOV R10, R2 ;  /* 0x00000002000a7202 */ /* 0x000fe40000000f00 */
[----:B------:R-:W-:-:S04]  /*ac40*/  MOV R11, 0x0 ;  /* 0x00000000000b7802 */ /* 0x000fc80000000f00 */
[----:B------:R-:W-:Y:S05]  /*ac50*/  RET.REL.NODEC R10 `(_ZN7cutlass13device_kernelIN5flash19enable_sm80_to_sm89INS1_16FlashAttnBwdSm80INS1_25CollectiveMainloopBwdSm80ILi2ELi2EN4cute5tupleIJNS5_1CILi128EEES8_NS7_ILi64EEEEEENS_6half_tEfNS_4arch4Sm80ELb0ELb1ELb1ELb1ELb0ELb0ELb0ELb0ELi2ELi4ELi4ELi4ELb0EEENS1_21CollectiveEpilogueBwdISA_SB_SD_Li256ELb1ELb0ELi2EEENS1_19SingleTileSchedulerILb1ELb0ELb0ELi128EEEEEEEEEvNT_6ParamsE) ;  /* 0xffff53a00a007950 */ /* 0x000fea0003c3ffff */
        .type           $_ZN7cutlass13device_kernelIN5flash19enable_sm80_to_sm89INS1_16FlashAttnBwdSm80INS1_25CollectiveMainloopBwdSm80ILi2ELi2EN4cute5tupleIJNS5_1CILi128EEES8_NS7_ILi64EEEEEENS_6half_tEfNS_4arch4Sm80ELb0ELb1ELb1ELb1ELb0ELb0ELb0ELb0ELi2ELi4ELi4ELi4ELb0EEENS1_21CollectiveEpilogueBwdISA_SB_SD_Li256ELb1ELb0ELi2EEENS1_19SingleTileSchedulerILb1ELb0ELb0ELi128EEEEEEEEEvNT_6ParamsE$_ZZN4cute5sliceINS_5tupleIJNS_10UnderscoreES2_S2_iEEENS1_IJNS1_IJNS_1CILi1EEENS4_ILi0EEEEEENS4_ILi4096EEENS1_IJiiEEENS1_IJS6_NS4_ILi8192EEEEEEEEEEEDaRKT_RKT0_ENKUlRKT_RKT0_E_clIS2_S9_EEDaSL_SO_,@function
        .size           $_ZN7cutlass13device_kernelIN5flash19enable_sm80_to_sm89INS1_16FlashAttnBwdSm80INS1_25CollectiveMainloopBwdSm80ILi2ELi2EN4cute5tupleIJNS5_1CILi128EEES8_NS7_ILi64EEEEEENS_6half_tEfNS_4arch4Sm80ELb0ELb1ELb1ELb1ELb0ELb0ELb0ELb0ELi2ELi4ELi4ELi4ELb0EEENS1_21CollectiveEpilogueBwdISA_SB_SD_Li256ELb1ELb0ELi2EEENS1_19SingleTileSchedulerILb1ELb0ELb0ELi128EEEEEEEEEvNT_6ParamsE$_ZZN4cute5sliceINS_5tupleIJNS_10UnderscoreES2_S2_iEEENS1_IJNS1_IJNS_1CILi1EEENS4_ILi0EEEEEENS4_ILi4096EEENS1_IJiiEEENS1_IJS6_NS4_ILi8192EEEEEEEEEEEDaRKT_RKT0_ENKUlRKT_RKT0_E_clIS2_S9_EEDaSL_SO_,($_ZN7cutlass13device_kernelIN5flash19enable_sm80_to_sm89INS1_16FlashAttnBwdSm80INS1_25CollectiveMainloopBwdSm80ILi2ELi2EN4cute5tupleIJNS5_1CILi128EEES8_NS7_ILi64EEEEEENS_6half_tEfNS_4arch4Sm80ELb0ELb1ELb1ELb1ELb0ELb0ELb0ELb0ELi2ELi4ELi4ELi4ELb0EEENS1_21CollectiveEpilogueBwdISA_SB_SD_Li256ELb1ELb0ELi2EEENS1_19SingleTileSchedulerILb1ELb0ELb0ELi128EEEEEEEEEvNT_6ParamsE$_ZZN4cute5sliceINS_5tupleIJNS_10UnderscoreES2_S2_iEEENS1_IJNS1_IJNS_1CILi1EEENS4_ILi0EEEEEEiNS4_ILi1024EEENS4_ILi8192EEEEEEEEDaRKT_RKT0_ENKUlRKT_RKT0_E_clIS2_iEEDaSJ_SM_ - $_ZN7cutlass13device_kernelIN5flash19enable_sm80_to_sm89INS1_16FlashAttnBwdSm80INS1_25CollectiveMainloopBwdSm80ILi2ELi2EN4cute5tupleIJNS5_1CILi128EEES8_NS7_ILi64EEEEEENS_6half_tEfNS_4arch4Sm80ELb0ELb1ELb1ELb1ELb0ELb0ELb0ELb0ELi2ELi4ELi4ELi4ELb0EEENS1_21CollectiveEpilogueBwdISA_SB_SD_Li256ELb1ELb0ELi2EEENS1_19SingleTileSchedulerILb1ELb0ELb0ELi128EEEEEEEEEvNT_6ParamsE$_ZZN4cute5sliceINS_5tupleIJNS_10UnderscoreES2_S2_iEEENS1_IJNS1_IJNS_1CILi1EEENS4_ILi0EEEEEENS4_ILi4096EEENS1_IJiiEEENS1_IJS6_NS4_ILi8192EEEEEEEEEEEDaRKT_RKT0_ENKUlRKT_RKT0_E_clIS2_S9_EEDaSL_SO_)
$_ZN7cutlass13device_kernelIN5flash19enable_sm80_to_sm89INS1_16FlashAttnBwdSm80INS1_25CollectiveMainloopBwdSm80ILi2ELi2EN4cute5tupleIJNS5_1CILi128EEES8_NS7_ILi64EEEEEENS_6half_tEfNS_4arch4Sm80ELb0ELb1ELb1ELb1ELb0ELb0ELb0ELb0ELi2ELi4ELi4ELi4ELb0EEENS1_21CollectiveEpilogueBwdISA_SB_SD_Li256ELb1ELb0ELi2EEENS1_19SingleTileSchedulerILb1ELb0ELb0ELi128EEEEEEEEEvNT_6ParamsE$_ZZN4cute5sliceINS_5tupleIJNS_10UnderscoreES2_S2_iEEENS1_IJNS1_IJNS_1CILi1EEENS4_ILi0EEEEEENS4_ILi4096EEENS1_IJiiEEENS1_IJS6_NS4_ILi8192EEEEEEEEEEEDaRKT_RKT0_ENKUlRKT_RKT0_E_clIS2_S9_EEDaSL_SO_:
[----:B------:R-:W-:-:S04]  /*ac60*/  MOV R5, 0x0 ;  /* 0x0000000000057802 */ /* 0x000fc80000000f00 */
[----:B------:R-:W-:Y:S05]  /*ac70*/  RET.REL.NODEC R4 `(_ZN7cutlass13device_kernelIN5flash19enable_sm80_to_sm89INS1_16FlashAttnBwdSm80INS1_25CollectiveMainloopBwdSm80ILi2ELi2EN4cute5tupleIJNS5_1CILi128EEES8_NS7_ILi64EEEEEENS_6half_tEfNS_4arch4Sm80ELb0ELb1ELb1ELb1ELb0ELb0ELb0ELb0ELi2ELi4ELi4ELi4ELb0EEENS1_21CollectiveEpilogueBwdISA_SB_SD_Li256ELb1ELb0ELi2EEENS1_19SingleTileSchedulerILb1ELb0ELb0ELi128EEEEEEEEEvNT_6ParamsE) ;  /* 0xffff538004007950 */ /* 0x000fea0003c3ffff */
        .type           $_ZN7cutlass13device_kernelIN5flash19enable_sm80_to_sm89INS1_16FlashAttnBwdSm80INS1_25CollectiveMainloopBwdSm80ILi2ELi2EN4cute5tupleIJNS5_1CILi128EEES8_NS7_ILi64EEEEEENS_6half_tEfNS_4arch4Sm80ELb0ELb1ELb1ELb1ELb0ELb0ELb0ELb0ELi2ELi4ELi4ELi4ELb0EEENS1_21CollectiveEpilogueBwdISA_SB_SD_Li256ELb1ELb0ELi2EEENS1_19SingleTileSchedulerILb1ELb0ELb0ELi128EEEEEEEEEvNT_6ParamsE$_ZZN4cute5sliceINS_5tupleIJNS_10UnderscoreES2_S2_iEEENS1_IJNS1_IJNS_1CILi1EEENS4_ILi0EEEEEEiNS4_ILi1024EEENS4_ILi8192EEEEEEEEDaRKT_RKT0_ENKUlRKT_RKT0_E_clIS2_iEEDaSJ_SM_,@function
        .size           $_ZN7cutlass13device_kernelIN5flash19enable_sm80_to_sm89INS1_16FlashAttnBwdSm80INS1_25CollectiveMainloopBwdSm80ILi2ELi2EN4cute5tupleIJNS5_1CILi128EEES8_NS7_ILi64EEEEEENS_6half_tEfNS_4arch4Sm80ELb0ELb1ELb1ELb1ELb0ELb0ELb0ELb0ELi2ELi4ELi4ELi4ELb0EEENS1_21CollectiveEpilogueBwdISA_SB_SD_Li256ELb1ELb0ELi2EEENS1_19SingleTileSchedulerILb1ELb0ELb0ELi128EEEEEEEEEvNT_6ParamsE$_ZZN4cute5sliceINS_5tupleIJNS_10UnderscoreES2_S2_iEEENS1_IJNS1_IJNS_1CILi1EEENS4_ILi0EEEEEEiNS4_ILi1024EEENS4_ILi8192EEEEEEEEDaRKT_RKT0_ENKUlRKT_RKT0_E_clIS2_iEEDaSJ_SM_,($_ZN7cutlass13device_kernelIN5flash19enable_sm80_to_sm89INS1_16FlashAttnBwdSm80INS1_25CollectiveMainloopBwdSm80ILi2ELi2EN4cute5tupleIJNS5_1CILi128EEES8_NS7_ILi64EEEEEENS_6half_tEfNS_4arch4Sm80ELb0ELb1ELb1ELb1ELb0ELb0ELb0ELb0ELi2ELi4ELi4ELi4ELb0EEENS1_21CollectiveEpilogueBwdISA_SB_SD_Li256ELb1ELb0ELi2EEENS1_19SingleTileSchedulerILb1ELb0ELb0ELi128EEEEEEEEEvNT_6ParamsE$_ZZN4cute5sliceINS_5tupleIJNS_10UnderscoreES2_iEEENS1_IJNS1_IJNS_1CILi1EEENS4_ILi0EEEEEEiNS4_ILi1024EEEEEEEEDaRKT_RKT0_ENKUlRKT_RKT0_E_clIS2_iEEDaSI_SL_ - $_ZN7cutlass13device_kernelIN5flash19enable_sm80_to_sm89INS1_16FlashAttnBwdSm80INS1_25CollectiveMainloopBwdSm80ILi2ELi2EN4cute5tupleIJNS5_1CILi128EEES8_NS7_ILi64EEEEEENS_6half_tEfNS_4arch4Sm80ELb0ELb1ELb1ELb1ELb0ELb0ELb0ELb0ELi2ELi4ELi4ELi4ELb0EEENS1_21CollectiveEpilogueBwdISA_SB_SD_Li256ELb1ELb0ELi2EEENS1_19SingleTileSchedulerILb1ELb0ELb0ELi128EEEEEEEEEvNT_6ParamsE$_ZZN4cute5sliceINS_5tupleIJNS_10UnderscoreES2_S2_iEEENS1_IJNS1_IJNS_1CILi1EEENS4_ILi0EEEEEEiNS4_ILi1024EEENS4_ILi8192EEEEEEEEDaRKT_RKT0_ENKUlRKT_RKT0_E_clIS2_iEEDaSJ_SM_)
$_ZN7cutlass13device_kernelIN5flash19enable_sm80_to_sm89INS1_16FlashAttnBwdSm80INS1_25CollectiveMainloopBwdSm80ILi2ELi2EN4cute5tupleIJNS5_1CILi128EEES8_NS7_ILi64EEEEEENS_6half_tEfNS_4arch4Sm80ELb0ELb1ELb1ELb1ELb0ELb0ELb0ELb0ELi2ELi4ELi4ELi4ELb0EEENS1_21CollectiveEpilogueBwdISA_SB_SD_Li256ELb1ELb0ELi2EEENS1_19SingleTileSchedulerILb1ELb0ELb0ELi128EEEEEEEEEvNT_6ParamsE$_ZZN4cute5sliceINS_5tupleIJNS_10UnderscoreES2_S2_iEEENS1_IJNS1_IJNS_1CILi1EEENS4_ILi0EEEEEEiNS4_ILi1024EEENS4_ILi8192EEEEEEEEDaRKT_RKT0_ENKUlRKT_RKT0_E_clIS2_iEEDaSJ_SM_:
[----:B------:R-:W-:Y:S02]  /*ac80*/  MOV R12, R2 ;  /* 0x00000002000c7202 */ /* 0x000fe40000000f00 */
[----:B------:R-:W-:-:S04]  /*ac90*/  MOV R13, 0x0 ;  /* 0x00000000000d7802 */ /* 0x000fc80000000f00 */
[----:B------:R-:W-:Y:S05]  /*aca0*/  RET.REL.NODEC R12 `(_ZN7cutlass13device_kernelIN5flash19enable_sm80_to_sm89INS1_16FlashAttnBwdSm80INS1_25CollectiveMainloopBwdSm80ILi2ELi2EN4cute5tupleIJNS5_1CILi128EEES8_NS7_ILi64EEEEEENS_6half_tEfNS_4arch4Sm80ELb0ELb1ELb1ELb1ELb0ELb0ELb0ELb0ELi2ELi4ELi4ELi4ELb0EEENS1_21CollectiveEpilogueBwdISA_SB_SD_Li256ELb1ELb0ELi2EEENS1_19SingleTileSchedulerILb1ELb0ELb0ELi128EEEEEEEEEvNT_6ParamsE) ;  /* 0xffff53500c007950 */ /* 0x000fea0003c3ffff */
        .type           $_ZN7cutlass13device_kernelIN5flash19enable_sm80_to_sm89INS1_16FlashAttnBwdSm80INS1_25CollectiveMainloopBwdSm80ILi2ELi2EN4cute5tupleIJNS5_1CILi128EEES8_NS7_ILi64EEEEEENS_6half_tEfNS_4arch4Sm80ELb0ELb1ELb1ELb1ELb0ELb0ELb0ELb0ELi2ELi4ELi4ELi4ELb0EEENS1_21CollectiveEpilogueBwdISA_SB_SD_Li256ELb1ELb0ELi2EEENS1_19SingleTileSchedulerILb1ELb0ELb0ELi128EEEEEEEEEvNT_6ParamsE$_ZZN4cute5sliceINS_5tupleIJNS_10UnderscoreES2_iEEENS1_IJNS1_IJNS_1CILi1EEENS4_ILi0EEEEEEiNS4_ILi1024EEEEEEEEDaRKT_RKT0_ENKUlRKT_RKT0_E_clIS2_iEEDaSI_SL_,@function
        .size           $_ZN7cutlass13device_kernelIN5flash19enable_sm80_to_sm89INS1_16FlashAttnBwdSm80INS1_25CollectiveMainloopBwdSm80ILi2ELi2EN4cute5tupleIJNS5_1CILi128EEES8_NS7_ILi64EEEEEENS_6half_tEfNS_4arch4Sm80ELb0ELb1ELb1ELb1ELb0ELb0ELb0ELb0ELi2ELi4ELi4ELi4ELb0EEENS1_21CollectiveEpilogueBwdISA_SB_SD_Li256ELb1ELb0ELi2EEENS1_19SingleTileSchedulerILb1ELb0ELb0ELi128EEEEEEEEEvNT_6ParamsE$_ZZN4cute5sliceINS_5tupleIJNS_10UnderscoreES2_iEEENS1_IJNS1_IJNS_1CILi1EEENS4_ILi0EEEEEEiNS4_ILi1024EEEEEEEEDaRKT_RKT0_ENKUlRKT_RKT0_E_clIS2_iEEDaSI_SL_,($_ZN7cutlass13device_kernelIN5flash19enable_sm80_to_sm89INS1_16FlashAttnBwdSm80INS1_25CollectiveMainloopBwdSm80ILi2ELi2EN4cute5tupleIJNS5_1CILi128EEES8_NS7_ILi64EEEEEENS_6half_tEfNS_4arch4Sm80ELb0ELb1ELb1ELb1ELb0ELb0ELb0ELb0ELi2ELi4ELi4ELi4ELb0EEENS1_21CollectiveEpilogueBwdISA_SB_SD_Li256ELb1ELb0ELi2EEENS1_19SingleTileSchedulerILb1ELb0ELb0ELi128EEEEEEEEEvNT_6ParamsE$_ZZN4cute6detail16composition_implINS_5tupleIJNS_1CILi16EEENS3_ILi2EEES5_S5_NS3_ILi4EEES5_EEENS2_IJNS3_ILi1EEEiiiNS3_ILi144EEENS3_ILi512EEEEEENS2_IJNS2_IJS5_S5_EEES6_NS3_ILi8EEEEEENS2_IJNS2_IJNS3_ILi64EEESA_EEES4_NS3_ILi1024EEEEEEEEDaRKT_RKT0_RKT1_RKT2_ENKUlRKT_RKT0_E_clIS6_S4_EEDaSX_S10_ - $_ZN7cutlass13device_kernelIN5flash19enable_sm80_to_sm89INS1_16FlashAttnBwdSm80INS1_25CollectiveMainloopBwdSm80ILi2ELi2EN4cute5tupleIJNS5_1CILi128EEES8_NS7_ILi64EEEEEENS_6half_tEfNS_4arch4Sm80ELb0ELb1ELb1ELb1ELb0ELb0ELb0ELb0ELi2ELi4ELi4ELi4ELb0EEENS1_21CollectiveEpilogueBwdISA_SB_SD_Li256ELb1ELb0ELi2EEENS1_19SingleTileSchedulerILb1ELb0ELb0ELi128EEEEEEEEEvNT_6ParamsE$_ZZN4cute5sliceINS_5tupleIJNS_10UnderscoreES2_iEEENS1_IJNS1_IJNS_1CILi1EEENS4_ILi0EEEEEEiNS4_ILi1024EEEEEEEEDaRKT_RKT0_ENKUlRKT_RKT0_E_clIS2_iEEDaSI_SL_)
$_ZN7cutlass13device_kernelIN5flash19enable_sm80_to_sm89INS1_16FlashAttnBwdSm80INS1_25CollectiveMainloopBwdSm80ILi2ELi2EN4cute5tupleIJNS5_1CILi128EEES8_NS7_ILi64EEEEEENS_6half_tEfNS_4arch4Sm80ELb0ELb1ELb1ELb1ELb0ELb0ELb0ELb0ELi2ELi4ELi4ELi4ELb0EEENS1_21CollectiveEpilogueBwdISA_SB_SD_Li256ELb1ELb0ELi2EEENS1_19SingleTileSchedulerILb1ELb0ELb0ELi128EEEEEEEEEvNT_6ParamsE$_ZZN4cute5sliceINS_5tupleIJNS_10UnderscoreES2_iEEENS1_IJNS1_IJNS_1CILi1EEENS4_ILi0EEEEEEiNS4_ILi1024EEEEEEEEDaRKT_RKT0_ENKUlRKT_RKT0_E_clIS2_iEEDaSI_SL_:
[----:B------:R-:W-:Y:S02]  /*acb0*/  MOV R36, R2 ;  /* 0x0000000200247202 */ /* 0x000fe40000000f00 */
[----:B------:R-:W-:-:S04]  /*acc0*/  MOV R37, 0x0 ;  /* 0x0000000000257802 */ /* 0x000fc80000000f00 */
[----:B------:R-:W-:Y:S05]  /*acd0*/  RET.REL.NODEC R36 `(_ZN7cutlass13device_kernelIN5flash19enable_sm80_to_sm89INS1_16FlashAttnBwdSm80INS1_25CollectiveMainloopBwdSm80ILi2ELi2EN4cute5tupleIJNS5_1CILi128EEES8_NS7_ILi64EEEEEENS_6half_tEfNS_4arch4Sm80ELb0ELb1ELb1ELb1ELb0ELb0ELb0ELb0ELi2ELi4ELi4ELi4ELb0EEENS1_21CollectiveEpilogueBwdISA_SB_SD_Li256ELb1ELb0ELi2EEENS1_19SingleTileSchedulerILb1ELb0ELb0ELi128EEEEEEEEEvNT_6ParamsE) ;  /* 0xffff532024007950 */ /* 0x000fea0003c3ffff */
        .type           $_ZN7cutlass13device_kernelIN5flash19enable_sm80_to_sm89INS1_16FlashAttnBwdSm80INS1_25CollectiveMainloopBwdSm80ILi2ELi2EN4cute5tupleIJNS5_1CILi128EEES8_NS7_ILi64EEEEEENS_6half_tEfNS_4arch4Sm80ELb0ELb1ELb1ELb1ELb0ELb0ELb0ELb0ELi2ELi4ELi4ELi4ELb0EEENS1_21CollectiveEpilogueBwdISA_SB_SD_Li256ELb1ELb0ELi2EEENS1_19SingleTileSchedulerILb1ELb0ELb0ELi128EEEEEEEEEvNT_6ParamsE$_ZZN4cute6detail16composition_implINS_5tupleIJNS_1CILi16EEENS3_ILi2EEES5_S5_NS3_ILi4EEES5_EEENS2_IJNS3_ILi1EEEiiiNS3_ILi144EEENS3_ILi512EEEEEENS2_IJNS2_IJS5_S5_EEES6_NS3_ILi8EEEEEENS2_IJNS2_IJNS3_ILi64EEESA_EEES4_NS3_ILi1024EEEEEEEEDaRKT_RKT0_RKT1_RKT2_ENKUlRKT_RKT0_E_clIS6_S4_EEDaSX_S10_,@function
        .size           $_ZN7cutlass13device_kernelIN5flash19enable_sm80_to_sm89INS1_16FlashAttnBwdSm80INS1_25CollectiveMainloopBwdSm80ILi2ELi2EN4cute5tupleIJNS5_1CILi128EEES8_NS7_ILi64EEEEEENS_6half_tEfNS_4arch4Sm80ELb0ELb1ELb1ELb1ELb0ELb0ELb0ELb0ELi2ELi4ELi4ELi4ELb0EEENS1_21CollectiveEpilogueBwdISA_SB_SD_Li256ELb1ELb0ELi2EEENS1_19SingleTileSchedulerILb1ELb0ELb0ELi128EEEEEEEEEvNT_6ParamsE$_ZZN4cute6detail16composition_implINS_5tupleIJNS_1CILi16EEENS3_ILi2EEES5_S5_NS3_ILi4EEES5_EEENS2_IJNS3_ILi1EEEiiiNS3_ILi144EEENS3_ILi512EEEEEENS2_IJNS2_IJS5_S5_EEES6_NS3_ILi8EEEEEENS2_IJNS2_IJNS3_ILi64EEESA_EEES4_NS3_ILi1024EEEEEEEEDaRKT_RKT0_RKT1_RKT2_ENKUlRKT_RKT0_E_clIS6_S4_EEDaSX_S10_,($_ZN7cutlass13device_kernelIN5flash19enable_sm80_to_sm89INS1_16FlashAttnBwdSm80INS1_25CollectiveMainloopBwdSm80ILi2ELi2EN4cute5tupleIJNS5_1CILi128EEES8_NS7_ILi64EEEEEENS_6half_tEfNS_4arch4Sm80ELb0ELb1ELb1ELb1ELb0ELb0ELb0ELb0ELi2ELi4ELi4ELi4ELb0EEENS1_21CollectiveEpilogueBwdISA_SB_SD_Li256ELb1ELb0ELi2EEENS1_19SingleTileSchedulerILb1ELb0ELb0ELi128EEEEEEEEEvNT_6ParamsE$_ZZN4cute6detail16composition_implINS_5tupleIJNS_1CILi16EEENS3_ILi2EEES5_S5_NS3_ILi4EEES5_EEENS2_IJNS3_ILi1EEEiiiNS3_ILi144EEENS3_ILi512EEEEEENS2_IJNS2_IJS5_S5_EEES6_NS3_ILi8EEEEEENS2_IJNS2_IJNS3_ILi64EEESA_EEES4_NS3_ILi1024EEEEEEEEDaRKT_RKT0_RKT1_RKT2_ENKUlRKT_RKT0_E_clISC_SG_EEDaSX_S10_ - $_ZN7cutlass13device_kernelIN5flash19enable_sm80_to_sm89INS1_16FlashAttnBwdSm80INS1_25CollectiveMainloopBwdSm80ILi2ELi2EN4cute5tupleIJNS5_1CILi128EEES8_NS7_ILi64EEEEEENS_6half_tEfNS_4arch4Sm80ELb0ELb1ELb1ELb1ELb0ELb0ELb0ELb0ELi2ELi4ELi4ELi4ELb0EEENS1_21CollectiveEpilogueBwdISA_SB_SD_Li256ELb1ELb0ELi2EEENS1_19SingleTileSchedulerILb1ELb0ELb0ELi128EEEEEEEEEvNT_6ParamsE$_ZZN4cute6detail16composition_implINS_5tupleIJNS_1CILi16EEENS3_ILi2EEES5_S5_NS3_ILi4EEES5_EEENS2_IJNS3_ILi1EEEiiiNS3_ILi144EEENS3_ILi512EEEEEENS2_IJNS2_IJS5_S5_EEES6_NS3_ILi8EEEEEENS2_IJNS2_IJNS3_ILi64EEESA_EEES4_NS3_ILi1024EEEEEEEEDaRKT_RKT0_RKT1_RKT2_ENKUlRKT_RKT0_E_clIS6_S4_EEDaSX_S10_)
$_ZN7cutlass13device_kernelIN5flash19enable_sm80_to_sm89INS1_16FlashAttnBwdSm80INS1_25CollectiveMainloopBwdSm80ILi2ELi2EN4cute5tupleIJNS5_1CILi128EEES8_NS7_ILi64EEEEEENS_6half_tEfNS_4arch4Sm80ELb0ELb1ELb1ELb1ELb0ELb0ELb0ELb0ELi2ELi4ELi4ELi4ELb0EEENS1_21CollectiveEpilogueBwdISA_SB_SD_Li256ELb1ELb0ELi2EEENS1_19SingleTileSchedulerILb1ELb0ELb0ELi128EEEEEEEEEvNT_6ParamsE$_ZZN4cute6detail16composition_implINS_5tupleIJNS_1CILi16EEENS3_ILi2EEES5_S5_NS3_ILi4EEES5_EEENS2_IJNS3_ILi1EEEiiiNS3_ILi144EEENS3_ILi512EEEEEENS2_IJNS2_IJS5_S5_EEES6_NS3_ILi8EEEEEENS2_IJNS2_IJNS3_ILi64EEESA_EEES4_NS3_ILi1024EEEEEEEEDaRKT_RKT0_RKT1_RKT2_ENKUlRKT_RKT0_E_clIS6_S4_EEDaSX_S10_:
[----:B------:R-:W-:-:S05]  /*ace0*/  IADD3 R5, R2, -c[0x0][0x20], RZ ;  /* 0x8000080002057a10 */ /* 0x000fca0007ffe0ff */
[----:B------:R1:W5:Y:S04]  /*acf0*/  LDL R3, [R5+0x4] ;  /* 0x0000040005037983 */ /* 0x0003680000100800 */
[----:B------:R1:W5:Y:S01]  /*ad00*/  LDL R2, [R5] ;  /* 0x0000000005027983 */ /* 0x0003620000100800 */
[----:B------:R-:W-:Y:S01]  /*ad10*/  IMAD.MOV.U32 R26, RZ, RZ, R12 ;  /* 0x000000ffff1a7224 */ /* 0x000fe200078e000c */
[----:B------:R-:W-:-:S04]  /*ad20*/  MOV R27, 0x0 ;  /* 0x00000000001b7802 */ /* 0x000fc80000000f00 */
[----:B------:R-:W-:Y:S05]  /*ad30*/  RET.REL.NODEC R26 `(_ZN7cutlass13device_kernelIN5flash19enable_sm80_to_sm89INS1_16FlashAttnBwdSm80INS1_25CollectiveMainloopBwdSm80ILi2ELi2EN4cute5tupleIJNS5_1CILi128EEES8_NS7_ILi64EEEEEENS_6half_tEfNS_4arch4Sm80ELb0ELb1ELb1ELb1ELb0ELb0ELb0ELb0ELi2ELi4ELi4ELi4ELb0EEENS1_21CollectiveEpilogueBwdISA_SB_SD_Li256ELb1ELb0ELi2EEENS1_19SingleTileSchedulerILb1ELb0ELb0ELi128EEEEEEEEEvNT_6ParamsE) ;  /* 0xffff52c01a007950 */ /* 0x000fea0003c3ffff */
        .type           $_ZN7cutlass13device_kernelIN5flash19enable_sm80_to_sm89INS1_16FlashAttnBwdSm80INS1_25CollectiveMainloopBwdSm80ILi2ELi2EN4cute5tupleIJNS5_1CILi128EEES8_NS7_ILi64EEEEEENS_6half_tEfNS_4arch4Sm80ELb0ELb1ELb1ELb1ELb0ELb0ELb0ELb0ELi2ELi4ELi4ELi4ELb0EEENS1_21CollectiveEpilogueBwdISA_SB_SD_Li256ELb1ELb0ELi2EEENS1_19SingleTileSchedulerILb1ELb0ELb0ELi128EEEEEEEEEvNT_6ParamsE$_ZZN4cute6detail16composition_implINS_5tupleIJNS_1CILi16EEENS3_ILi2EEES5_S5_NS3_ILi4EEES5_EEENS2_IJNS3_ILi1EEEiiiNS3_ILi144EEENS3_ILi512EEEEEENS2_IJNS2_IJS5_S5_EEES6_NS3_ILi8EEEEEENS2_IJNS2_IJNS3_ILi64EEESA_EEES4_NS3_ILi1024EEEEEEEEDaRKT_RKT0_RKT1_RKT2_ENKUlRKT_RKT0_E_clISC_SG_EEDaSX_S10_,@function
        .size           $_ZN7cutlass13device_kernelIN5flash19enable_sm80_to_sm89INS1_16FlashAttnBwdSm80INS1_25CollectiveMainloopBwdSm80ILi2ELi2EN4cute5tupleIJNS5_1CILi128EEES8_NS7_ILi64EEEEEENS_6half_tEfNS_4arch4Sm80ELb0ELb1ELb1ELb1ELb0ELb0ELb0ELb0ELi2ELi4ELi4ELi4ELb0EEENS1_21CollectiveEpilogueBwdISA_SB_SD_Li256ELb1ELb0ELi2EEENS1_19SingleTileSchedulerILb1ELb0ELb0ELi128EEEEEEEEEvNT_6ParamsE$_ZZN4cute6detail16composition_implINS_5tupleIJNS_1CILi16EEENS3_ILi2EEES5_S5_NS3_ILi4EEES5_EEENS2_IJNS3_ILi1EEEiiiNS3_ILi144EEENS3_ILi512EEEEEENS2_IJNS2_IJS5_S5_EEES6_NS3_ILi8EEEEEENS2_IJNS2_IJNS3_ILi64EEESA_EEES4_NS3_ILi1024EEEEEEEEDaRKT_RKT0_RKT1_RKT2_ENKUlRKT_RKT0_E_clISC_SG_EEDaSX_S10_,($_ZN7cutlass13device_kernelIN5flash19enable_sm80_to_sm89INS1_16FlashAttnBwdSm80INS1_25CollectiveMainloopBwdSm80ILi2ELi2EN4cute5tupleIJNS5_1CILi128EEES8_NS7_ILi64EEEEEENS_6half_tEfNS_4arch4Sm80ELb0ELb1ELb1ELb1ELb0ELb0ELb0ELb0ELi2ELi4ELi4ELi4ELb0EEENS1_21CollectiveEpilogueBwdISA_SB_SD_Li256ELb1ELb0ELi2EEENS1_19SingleTileSchedulerILb1ELb0ELb0ELi128EEEEEEEEEvNT_6ParamsE$_ZZN4cute6detail16composition_implINS_5tupleIJNS_1CILi8EEENS3_ILi2EEES5_S5_S4_S5_EEENS2_IJNS3_ILi1EEEiiiNS3_ILi72EEENS3_ILi512EEEEEENS2_IJNS2_IJS5_S5_EEES4_NS3_ILi4EEEEEENS2_IJNS2_IJS7_S4_EEENS3_ILi1024EEENS3_ILi16EEEEEEEEDaRKT_RKT0_RKT1_RKT2_ENKUlRKT_RKT0_E_clISB_SE_EEDaSW_SZ_ - $_ZN7cutlass13device_kernelIN5flash19enable_sm80_to_sm89INS1_16FlashAttnBwdSm80INS1_25CollectiveMainloopBwdSm80ILi2ELi2EN4cute5tupleIJNS5_1CILi128EEES8_NS7_ILi64EEEEEENS_6half_tEfNS_4arch4Sm80ELb0ELb1ELb1ELb1ELb0ELb0ELb0ELb0ELi2ELi4ELi4ELi4ELb0EEENS1_21CollectiveEpilogueBwdISA_SB_SD_Li256ELb1ELb0ELi2EEENS1_19SingleTileSchedulerILb1ELb0ELb0ELi128EEEEEEEEEvNT_6ParamsE$_ZZN4cute6detail16composition_implINS_5tupleIJNS_1CILi16EEENS3_ILi2EEES5_S5_NS3_ILi4EEES5_EEENS2_IJNS3_ILi1EEEiiiNS3_ILi144EEENS3_ILi512EEEEEENS2_IJNS2_IJS5_S5_EEES6_NS3_ILi8EEEEEENS2_IJNS2_IJNS3_ILi64EEESA_EEES4_NS3_ILi1024EEEEEEEEDaRKT_RKT0_RKT1_RKT2_ENKUlRKT_RKT0_E_clISC_SG_EEDaSX_S10_)
$_ZN7cutlass13device_kernelIN5flash19enable_sm80_to_sm89INS1_16FlashAttnBwdSm80INS1_25CollectiveMainloopBwdSm80ILi2ELi2EN4cute5tupleIJNS5_1CILi128EEES8_NS7_ILi64EEEEEENS_6half_tEfNS_4arch4Sm80ELb0ELb1ELb1ELb1ELb0ELb0ELb0ELb0ELi2ELi4ELi4ELi4ELb0EEENS1_21CollectiveEpilogueBwdISA_SB_SD_Li256ELb1ELb0ELi2EEENS1_19SingleTileSchedulerILb1ELb0ELb0ELi128EEEEEEEEEvNT_6ParamsE$_ZZN4cute6detail16composition_implINS_5tupleIJNS_1CILi16EEENS3_ILi2EEES5_S5_NS3_ILi4EEES5_EEENS2_IJNS3_ILi1EEEiiiNS3_ILi144EEENS3_ILi512EEEEEENS2_IJNS2_IJS5_S5_EEES6_NS3_ILi8EEEEEENS2_IJNS2_IJNS3_ILi64EEESA_EEES4_NS3_ILi1024EEEEEEEEDaRKT_RKT0_RKT1_RKT2_ENKUlRKT_RKT0_E_clISC_SG_EEDaSX_S10_:
[----:B------:R-:W-:-:S06]  /*ad40*/  IADD3 R4, R5, -c[0x0][0x20], RZ ;  /* 0x8000080005047a10 */ /* 0x000fcc0007ffe0ff */
[----:B------:R-:W5:Y:S01]  /*ad50*/  LDL R4, [R4+0x8] ;  /* 0x0000080004047983 */ /* 0x000f620000100800 */
[----:B------:R-:W-:Y:S01]  /*ad60*/  IMAD.MOV.U32 R2, RZ, RZ, R12 ;  /* 0x000000ffff027224 */ /* 0x000fe200078e000c */
[----:B------:R-:W-:-:S04]  /*ad70*/  MOV R3, 0x0 ;  /* 0x0000000000037802 */ /* 0x000fc80000000f00 */
[----:B------:R-:W-:Y:S05]  /*ad80*/  RET.REL.NODEC R2 `(_ZN7cutlass13device_kernelIN5flash19enable_sm80_to_sm89INS1_16FlashAttnBwdSm80INS1_25CollectiveMainloopBwdSm80ILi2ELi2EN4cute5tupleIJNS5_1CILi128EEES8_NS7_ILi64EEEEEENS_6half_tEfNS_4arch4Sm80ELb0ELb1ELb1ELb1ELb0ELb0ELb0ELb0ELi2ELi4ELi4ELi4ELb0EEENS1_21CollectiveEpilogueBwdISA_SB_SD_Li256ELb1ELb0ELi2EEENS1_19SingleTileSchedulerILb1ELb0ELb0ELi128EEEEEEEEEvNT_6ParamsE) ;  /* 0xffff527002007950 */ /* 0x000fea0003c3ffff */
        .type           $_ZN7cutlass13device_kernelIN5flash19enable_sm80_to_sm89INS1_16FlashAttnBwdSm80INS1_25CollectiveMainloopBwdSm80ILi2ELi2EN4cute5tupleIJNS5_1CILi128EEES8_NS7_ILi64EEEEEENS_6half_tEfNS_4arch4Sm80ELb0ELb1ELb1ELb1ELb0ELb0ELb0ELb0ELi2ELi4ELi4ELi4ELb0EEENS1_21CollectiveEpilogueBwdISA_SB_SD_Li256ELb1ELb0ELi2EEENS1_19SingleTileSchedulerILb1ELb0ELb0ELi128EEEEEEEEEvNT_6ParamsE$_ZZN4cute6detail16composition_implINS_5tupleIJNS_1CILi8EEENS3_ILi2EEES5_S5_S4_S5_EEENS2_IJNS3_ILi1EEEiiiNS3_ILi72EEENS3_ILi512EEEEEENS2_IJNS2_IJS5_S5_EEES4_NS3_ILi4EEEEEENS2_IJNS2_IJS7_S4_EEENS3_ILi1024EEENS3_ILi16EEEEEEEEDaRKT_RKT0_RKT1_RKT2_ENKUlRKT_RKT0_E_clISB_SE_EEDaSW_SZ_,@function
        .size           $_ZN7cutlass13device_kernelIN5flash19enable_sm80_to_sm89INS1_16FlashAttnBwdSm80INS1_25CollectiveMainloopBwdSm80ILi2ELi2EN4cute5tupleIJNS5_1CILi128EEES8_NS7_ILi64EEEEEENS_6half_tEfNS_4arch4Sm80ELb0ELb1ELb1ELb1ELb0ELb0ELb0ELb0ELi2ELi4ELi4ELi4ELb0EEENS1_21CollectiveEpilogueBwdISA_SB_SD_Li256ELb1ELb0ELi2EEENS1_19SingleTileSchedulerILb1ELb0ELb0ELi128EEEEEEEEEvNT_6ParamsE$_ZZN4cute6detail16composition_implINS_5tupleIJNS_1CILi8EEENS3_ILi2EEES5_S5_S4_S5_EEENS2_IJNS3_ILi1EEEiiiNS3_ILi72EEENS3_ILi512EEEEEENS2_IJNS2_IJS5_S5_EEES4_NS3_ILi4EEEEEENS2_IJNS2_IJS7_S4_EEENS3_ILi1024EEENS3_ILi16EEEEEEEEDaRKT_RKT0_RKT1_RKT2_ENKUlRKT_RKT0_E_clISB_SE_EEDaSW_SZ_,($_ZN7cutlass13device_kernelIN5flash19enable_sm80_to_sm89INS1_16FlashAttnBwdSm80INS1_25CollectiveMainloopBwdSm80ILi2ELi2EN4cute5tupleIJNS5_1CILi128EEES8_NS7_ILi64EEEEEENS_6half_tEfNS_4arch4Sm80ELb0ELb1ELb1ELb1ELb0ELb0ELb0ELb0ELi2ELi4ELi4ELi4ELb0EEENS1_21CollectiveEpilogueBwdISA_SB_SD_Li256ELb1ELb0ELi2EEENS1_19SingleTileSchedulerILb1ELb0ELb0ELi128EEEEEEEEEvNT_6ParamsE$_ZZN4cute6detail16composition_implINS_5tupleIJNS_1CILi8EEENS3_ILi2EEES5_S5_S4_S5_EEENS2_IJNS3_ILi1EEEiiiNS3_ILi72EEENS3_ILi512EEEEEENS2_IJNS2_IJS5_S5_EEES4_NS3_ILi4EEEEEENS2_IJNS2_IJS7_S4_EEENS3_ILi1024EEENS3_ILi16EEEEEEEEDaRKT_RKT0_RKT1_RKT2_ENKUlRKT_RKT0_E_clISC_SG_EEDaSW_SZ_ - $_ZN7cutlass13device_kernelIN5flash19enable_sm80_to_sm89INS1_16FlashAttnBwdSm80INS1_25CollectiveMainloopBwdSm80ILi2ELi2EN4cute5tupleIJNS5_1CILi128EEES8_NS7_ILi64EEEEEENS_6half_tEfNS_4arch4Sm80ELb0ELb1ELb1ELb1ELb0ELb0ELb0ELb0ELi2ELi4ELi4ELi4ELb0EEENS1_21CollectiveEpilogueBwdISA_SB_SD_Li256ELb1ELb0ELi2EEENS1_19SingleTileSchedulerILb1ELb0ELb0ELi128EEEEEEEEEvNT_6ParamsE$_ZZN4cute6detail16composition_implINS_5tupleIJNS_1CILi8EEENS3_ILi2EEES5_S5_S4_S5_EEENS2_IJNS3_ILi1EEEiiiNS3_ILi72EEENS3_ILi512EEEEEENS2_IJNS2_IJS5_S5_EEES4_NS3_ILi4EEEEEENS2_IJNS2_IJS7_S4_EEENS3_ILi1024EEENS3_ILi16EEEEEEEEDaRKT_RKT0_RKT1_RKT2_ENKUlRKT_RKT0_E_clISB_SE_EEDaSW_SZ_)
$_ZN7cutlass13device_kernelIN5flash19enable_sm80_to_sm89INS1_16FlashAttnBwdSm80INS1_25CollectiveMainloopBwdSm80ILi2ELi2EN4cute5tupleIJNS5_1CILi128EEES8_NS7_ILi64EEEEEENS_6half_tEfNS_4arch4Sm80ELb0ELb1ELb1ELb1ELb0ELb0ELb0ELb0ELi2ELi4ELi4ELi4ELb0EEENS1_21CollectiveEpilogueBwdISA_SB_SD_Li256ELb1ELb0ELi2EEENS1_19SingleTileSchedulerILb1ELb0ELb0ELi128EEEEEEEEEvNT_6ParamsE$_ZZN4cute6detail16composition_implINS_5tupleIJNS_1CILi8EEENS3_ILi2EEES5_S5_S4_S5_EEENS2_IJNS3_ILi1EEEiiiNS3_ILi72EEENS3_ILi512EEEEEENS2_IJNS2_IJS5_S5_EEES4_NS3_ILi4EEEEEENS2_IJNS2_IJS7_S4_EEENS3_ILi1024EEENS3_ILi16EEEEEEEEDaRKT_RKT0_RKT1_RKT2_ENKUlRKT_RKT0_E_clISB_SE_EEDaSW_SZ_:
[----:B------:R-:W-:-:S06]  /*ad90*/  IADD3 R4, R13, -c[0x0][0x20], RZ ;  /* 0x800008000d047a10 */ /* 0x000fcc0007ffe0ff */
[----:B------:R-:W5:Y:S01]  /*ada0*/  LDL R4, [R4] ;  /* 0x0000000004047983 */ /* 0x000f620000100800 */
[----:B------:R-:W-:Y:S01]  /*adb0*/  IMAD.MOV.U32 R2, RZ, RZ, R6 ;  /* 0x000000ffff027224 */ /* 0x000fe200078e0006 */
[----:B------:R-:W-:-:S04]  /*adc0*/  MOV R3, 0x0 ;  /* 0x0000000000037802 */ /* 0x000fc80000000f00 */
[----:B------:R-:W-:Y:S05]  /*add0*/  RET.REL.NODEC R2 `(_ZN7cutlass13device_kernelIN5flash19enable_sm80_to_sm89INS1_16FlashAttnBwdSm80INS1_25CollectiveMainloopBwdSm80ILi2ELi2EN4cute5tupleIJNS5_1CILi128EEES8_NS7_ILi64EEEEEENS_6half_tEfNS_4arch4Sm80ELb0ELb1ELb1ELb1ELb0ELb0ELb0ELb0ELi2ELi4ELi4ELi4ELb0EEENS1_21CollectiveEpilogueBwdISA_SB_SD_Li256ELb1ELb0ELi2EEENS1_19SingleTileSchedulerILb1ELb0ELb0ELi128EEEEEEEEEvNT_6ParamsE) ;  /* 0xffff522002007950 */ /* 0x000fea0003c3ffff */
        .type           $_ZN7cutlass13device_kernelIN5flash19enable_sm80_to_sm89INS1_16FlashAttnBwdSm80INS1_25CollectiveMainloopBwdSm80ILi2ELi2EN4cute5tupleIJNS5_1CILi128EEES8_NS7_ILi64EEEEEENS_6half_tEfNS_4arch4Sm80ELb0ELb1ELb1ELb1ELb0ELb0ELb0ELb0ELi2ELi4ELi4ELi4ELb0EEENS1_21CollectiveEpilogueBwdISA_SB_SD_Li256ELb1ELb0ELi2EEENS1_19SingleTileSchedulerILb1ELb0ELb0ELi128EEEEEEEEEvNT_6ParamsE$_ZZN4cute6detail16composition_implINS_5tupleIJNS_1CILi8EEENS3_ILi2EEES5_S5_S4_S5_EEENS2_IJNS3_ILi1EEEiiiNS3_ILi72EEENS3_ILi512EEEEEENS2_IJNS2_IJS5_S5_EEES4_NS3_ILi4EEEEEENS2_IJNS2_IJS7_S4_EEENS3_ILi1024EEENS3_ILi16EEEEEEEEDaRKT_RKT0_RKT1_RKT2_ENKUlRKT_RKT0_E_clISC_SG_EEDaSW_SZ_,@function
        .size           $_ZN7cutlass13device_kernelIN5flash19enable_sm80_to_sm89INS1_16FlashAttnBwdSm80INS1_25CollectiveMainloopBwdSm80ILi2ELi2EN4cute5tupleIJNS5_1CILi128EEES8_NS7_ILi64EEEEEENS_6half_tEfNS_4arch4Sm80ELb0ELb1ELb1ELb1ELb0ELb0ELb0ELb0ELi2ELi4ELi4ELi4ELb0EEENS1_21CollectiveEpilogueBwdISA_SB_SD_Li256ELb1ELb0ELi2EEENS1_19SingleTileSchedulerILb1ELb0ELb0ELi128EEEEEEEEEvNT_6ParamsE$_ZZN4cute6detail16composition_implINS_5tupleIJNS_1CILi8EEENS3_ILi2EEES5_S5_S4_S5_EEENS2_IJNS3_ILi1EEEiiiNS3_ILi72EEENS3_ILi512EEEEEENS2_IJNS2_IJS5_S5_EEES4_NS3_ILi4EEEEEENS2_IJNS2_IJS7_S4_EEENS3_ILi1024EEENS3_ILi16EEEEEEEEDaRKT_RKT0_RKT1_RKT2_ENKUlRKT_RKT0_E_clISC_SG_EEDaSW_SZ_,($_ZN7cutlass13device_kernelIN5flash19enable_sm80_to_sm89INS1_16FlashAttnBwdSm80INS1_25CollectiveMainloopBwdSm80ILi2ELi2EN4cute5tupleIJNS5_1CILi128EEES8_NS7_ILi64EEEEEENS_6half_tEfNS_4arch4Sm80ELb0ELb1ELb1ELb1ELb0ELb0ELb0ELb0ELi2ELi4ELi4ELi4ELb0EEENS1_21CollectiveEpilogueBwdISA_SB_SD_Li256ELb1ELb0ELi2EEENS1_19SingleTileSchedulerILb1ELb0ELb0ELi128EEEEEEEEEvNT_6ParamsE$_ZZN4cute6detail16composition_implINS_5tupleIJNS_1CILi8EEENS3_ILi2EEES5_S5_S4_S5_EEENS2_IJNS3_ILi1EEEiiiNS3_ILi72EEENS3_ILi512EEEEEENS2_IJNS2_IJS5_S5_S5_EEES5_NS2_IJNS3_ILi4EEES5_EEEEEENS2_IJNS2_IJS7_S9_S4_EEENS3_ILi4096EEENS2_IJNS3_ILi16EEENS3_ILi8192EEEEEEEEEEEDaRKT_RKT0_RKT1_RKT2_ENKUlRKT_RKT0_E_clISB_SF_EEDaSZ_S12_ - $_ZN7cutlass13device_kernelIN5flash19enable_sm80_to_sm89INS1_16FlashAttnBwdSm80INS1_25CollectiveMainloopBwdSm80ILi2ELi2EN4cute5tupleIJNS5_1CILi128EEES8_NS7_ILi64EEEEEENS_6half_tEfNS_4arch4Sm80ELb0ELb1ELb1ELb1ELb0ELb0ELb0ELb0ELi2ELi4ELi4ELi4ELb0EEENS1_21CollectiveEpilogueBwdISA_SB_SD_Li256ELb1ELb0ELi2EEENS1_19SingleTileSchedulerILb1ELb0ELb0ELi128EEEEEEEEEvNT_6ParamsE$_ZZN4cute6detail16composition_implINS_5tupleIJNS_1CILi8EEENS3_ILi2EEES5_S5_S4_S5_EEENS2_IJNS3_ILi1EEEiiiNS3_ILi72EEENS3_ILi512EEEEEENS2_IJNS2_IJS5_S5_EEES4_NS3_ILi4EEEEEENS2_IJNS2_IJS7_S4_EEENS3_ILi1024EEENS3_ILi16EEEEEEEEDaRKT_RKT0_RKT1_RKT2_ENKUlRKT_RKT0_E_clISC_SG_EEDaSW_SZ_)
$_ZN7cutlass13device_kernelIN5flash19enable_sm80_to_sm89INS1_16FlashAttnBwdSm80INS1_25CollectiveMainloopBwdSm80ILi2ELi2EN4cute5tupleIJNS5_1CILi128EEES8_NS7_ILi64EEEEEENS_6half_tEfNS_4arch4Sm80ELb0ELb1ELb1ELb1ELb0ELb0ELb0ELb0ELi2ELi4ELi4ELi4ELb0EEENS1_21CollectiveEpilogueBwdISA_SB_SD_Li256ELb1ELb0ELi2EEENS1_19SingleTileSchedulerILb1ELb0ELb0ELi128EEEEEEEEEvNT_6ParamsE$_ZZN4cute6detail16composition_implINS_5tupleIJNS_1CILi8EEENS3_ILi2EEES5_S5_S4_S5_EEENS2_IJNS3_ILi1EEEiiiNS3_ILi72EEENS3_ILi512EEEEEENS2_IJNS2_IJS5_S5_EEES4_NS3_ILi4EEEEEENS2_IJNS2_IJS7_S4_EEENS3_ILi1024EEENS3_ILi16EEEEEEEEDaRKT_RKT0_RKT1_RKT2_ENKUlRKT_RKT0_E_clISC_SG_EEDaSW_SZ_:
[----:B------:R-:W-:-:S05]  /*ade0*/  IADD3 R5, R13, -c[0x0][0x20], RZ ;  /* 0x800008000d057a10 */ /* 0x000fca0007ffe0ff */
[----:B------:R1:W5:Y:S04]  /*adf0*/  LDL R3, [R5+0x8] ;  /* 0x0000080005037983 */ /* 0x0003680000100800 */
[----:B------:R1:W5:Y:S01]  /*ae00*/  LDL R2, [R5+0x4] ;  /* 0x0000040005027983 */ /* 0x0003620000100800 */
[----:B------:R-:W-:Y:S01]  /*ae10*/  IMAD.MOV.U32 R28, RZ, RZ, R6 ;  /* 0x000000ffff1c7224 */ /* 0x000fe200078e0006 */
[----:B------:R-:W-:-:S04]  /*ae20*/  MOV R29, 0x0 ;  /* 0x00000000001d7802 */ /* 0x000fc80000000f00 */
[----:B------:R-:W-:Y:S05]  /*ae30*/  RET.REL.NODEC R28 `(_ZN7cutlass13device_kernelIN5flash19enable_sm80_to_sm89INS1_16FlashAttnBwdSm80INS1_25CollectiveMainloopBwdSm80ILi2ELi2EN4cute5tupleIJNS5_1CILi128EEES8_NS7_ILi64EEEEEENS_6half_tEfNS_4arch4Sm80ELb0ELb1ELb1ELb1ELb0ELb0ELb0ELb0ELi2ELi4ELi4ELi4ELb0EEENS1_21CollectiveEpilogueBwdISA_SB_SD_Li256ELb1ELb0ELi2EEENS1_19SingleTileSchedulerILb1ELb0ELb0ELi128EEEEEEEEEvNT_6ParamsE) ;  /* 0xffff51c01c007950 */ /* 0x000fea0003c3ffff */
        .type           $_ZN7cutlass13device_kernelIN5flash19enable_sm80_to_sm89INS1_16FlashAttnBwdSm80INS1_25CollectiveMainloopBwdSm80ILi2ELi2EN4cute5tupleIJNS5_1CILi128EEES8_NS7_ILi64EEEEEENS_6half_tEfNS_4arch4Sm80ELb0ELb1ELb1ELb1ELb0ELb0ELb0ELb0ELi2ELi4ELi4ELi4ELb0EEENS1_21CollectiveEpilogueBwdISA_SB_SD_Li256ELb1ELb0ELi2EEENS1_19SingleTileSchedulerILb1ELb0ELb0ELi128EEEEEEEEEvNT_6ParamsE$_ZZN4cute6detail16composition_implINS_5tupleIJNS_1CILi8EEENS3_ILi2EEES5_S5_S4_S5_EEENS2_IJNS3_ILi1EEEiiiNS3_ILi72EEENS3_ILi512EEEEEENS2_IJNS2_IJS5_S5_S5_EEES5_NS2_IJNS3_ILi4EEES5_EEEEEENS2_IJNS2_IJS7_S9_S4_EEENS3_ILi4096EEENS2_IJNS3_ILi16EEENS3_ILi8192EEEEEEEEEEEDaRKT_RKT0_RKT1_RKT2_ENKUlRKT_RKT0_E_clISB_SF_EEDaSZ_S12_,@function
        .size           $_ZN7cutlass13device_kernelIN5flash19enable_sm80_to_sm89INS1_16FlashAttnBwdSm80INS1_25CollectiveMainloopBwdSm80ILi2ELi2EN4cute5tupleIJNS5_1CILi128EEES8_NS7_ILi64EEEEEENS_6half_tEfNS_4arch4Sm80ELb0ELb1ELb1ELb1ELb0ELb0ELb0ELb0ELi2ELi4ELi4ELi4ELb0EEENS1_21CollectiveEpilogueBwdISA_SB_SD_Li256ELb1ELb0ELi2EEENS1_19SingleTileSchedulerILb1ELb0ELb0ELi128EEEEEEEEEvNT_6ParamsE$_ZZN4cute6detail16composition_implINS_5tupleIJNS_1CILi8EEENS3_ILi2EEES5_S5_S4_S5_EEENS2_IJNS3_ILi1EEEiiiNS3_ILi72EEENS3_ILi512EEEEEENS2_IJNS2_IJS5_S5_S5_EEES5_NS2_IJNS3_ILi4EEES5_EEEEEENS2_IJNS2_IJS7_S9_S4_EEENS3_ILi4096EEENS2_IJNS3_ILi16EEENS3_ILi8192EEEEEEEEEEEDaRKT_RKT0_RKT1_RKT2_ENKUlRKT_RKT0_E_clISB_SF_EEDaSZ_S12_,($_ZN7cutlass13device_kernelIN5flash19enable_sm80_to_sm89INS1_16FlashAttnBwdSm80INS1_25CollectiveMainloopBwdSm80ILi2ELi2EN4cute5tupleIJNS5_1CILi128EEES8_NS7_ILi64EEEEEENS_6half_tEfNS_4arch4Sm80ELb0ELb1ELb1ELb1ELb0ELb0ELb0ELb0ELi2ELi4ELi4ELi4ELb0EEENS1_21CollectiveEpilogueBwdISA_SB_SD_Li256ELb1ELb0ELi2EEENS1_19SingleTileSchedulerILb1ELb0ELb0ELi128EEEEEEEEEvNT_6ParamsE$_ZZN4cute6detail16composition_implINS_5tupleIJNS_1CILi8EEENS3_ILi2EEES5_S5_S4_S5_EEENS2_IJNS3_ILi1EEEiiiNS3_ILi72EEENS3_ILi512EEEEEENS2_IJNS2_IJS5_S5_S5_EEES5_NS2_IJNS3_ILi4EEES5_EEEEEENS2_IJNS2_IJS7_S9_S4_EEENS3_ILi4096EEENS2_IJNS3_ILi16EEENS3_ILi8192EEEEEEEEEEEDaRKT_RKT0_RKT1_RKT2_ENKUlRKT_RKT0_E_clISD_SJ_EEDaSZ_S12_ - $_ZN7cutlass13device_kernelIN5flash19enable_sm80_to_sm89INS1_16FlashAttnBwdSm80INS1_25CollectiveMainloopBwdSm80ILi2ELi2EN4cute5tupleIJNS5_1CILi128EEES8_NS7_ILi64EEEEEENS_6half_tEfNS_4arch4Sm80ELb0ELb1ELb1ELb1ELb0ELb0ELb0ELb0ELi2ELi4ELi4ELi4ELb0EEENS1_21CollectiveEpilogueBwdISA_SB_SD_Li256ELb1ELb0ELi2EEENS1_19SingleTileSchedulerILb1ELb0ELb0ELi128EEEEEEEEEvNT_6ParamsE$_ZZN4cute6detail16composition_implINS_5tupleIJNS_1CILi8EEENS3_ILi2EEES5_S5_S4_S5_EEENS2_IJNS3_ILi1EEEiiiNS3_ILi72EEENS3_ILi512EEEEEENS2_IJNS2_IJS5_S5_S5_EEES5_NS2_IJNS3_ILi4EEES5_EEEEEENS2_IJNS2_IJS7_S9_S4_EEENS3_ILi4096EEENS2_IJNS3_ILi16EEENS3_ILi8192EEEEEEEEEEEDaRKT_RKT0_RKT1_RKT2_ENKUlRKT_RKT0_E_clISB_SF_EEDaSZ_S12_)
$_ZN7cutlass13device_kernelIN5flash19enable_sm80_to_sm89INS1_16FlashAttnBwdSm80INS1_25CollectiveMainloopBwdSm80ILi2ELi2EN4cute5tupleIJNS5_1CILi128EEES8_NS7_ILi64EEEEEENS_6half_tEfNS_4arch4Sm80ELb0ELb1ELb1ELb1ELb0ELb0ELb0ELb0ELi2ELi4ELi4ELi4ELb0EEENS1_21CollectiveEpilogueBwdISA_SB_SD_Li256ELb1ELb0ELi2EEENS1_19SingleTileSchedulerILb1ELb0ELb0ELi128EEEEEEEEEvNT_6ParamsE$_ZZN4cute6detail16composition_implINS_5tupleIJNS_1CILi8EEENS3_ILi2EEES5_S5_S4_S5_EEENS2_IJNS3_ILi1EEEiiiNS3_ILi72EEENS3_ILi512EEEEEENS2_IJNS2_IJS5_S5_S5_EEES5_NS2_IJNS3_ILi4EEES5_EEEEEENS2_IJNS2_IJS7_S9_S4_EEENS3_ILi4096EEENS2_IJNS3_ILi16EEENS3_ILi8192EEEEEEEEEEEDaRKT_RKT0_RKT1_RKT2_ENKUlRKT_RKT0_E_clISB_SF_EEDaSZ_S12_:
[----:B------:R-:W-:-:S06]  /*ae40*/  IADD3 R5, R83, -c[0x0][0x20], RZ ;  /* 0x8000080053057a10 */ /* 0x000fcc0007ffe0ff */
[----:B------:R-:W5:Y:S01]  /*ae50*/  LDL R5, [R5] ;  /* 0x0000000005057983 */ /* 0x000f620000100800 */
[----:B------:R-:W-:Y:S01]  /*ae60*/  IMAD.MOV.U32 R2, RZ, RZ, R6 ;  /* 0x000000ffff027224 */ /* 0x000fe200078e0006 */
[----:B------:R-:W-:-:S04]  /*ae70*/  MOV R3, 0x0 ;  /* 0x0000000000037802 */ /* 0x000fc80000000f00 */
[----:B------:R-:W-:Y:S05]  /*ae80*/  RET.REL.NODEC R2 `(_ZN7cutlass13device_kernelIN5flash19enable_sm80_to_sm89INS1_16FlashAttnBwdSm80INS1_25CollectiveMainloopBwdSm80ILi2ELi2EN4cute5tupleIJNS5_1CILi128EEES8_NS7_ILi64EEEEEENS_6half_tEfNS_4arch4Sm80ELb0ELb1ELb1ELb1ELb0ELb0ELb0ELb0ELi2ELi4ELi4ELi4ELb0EEENS1_21CollectiveEpilogueBwdISA_SB_SD_Li256ELb1ELb0ELi2EEENS1_19SingleTileSchedulerILb1ELb0ELb0ELi128EEEEEEEEEvNT_6ParamsE) ;  /* 0xffff517002007950 */ /* 0x000fea0003c3ffff */
        .type           $_ZN7cutlass13device_kernelIN5flash19enable_sm80_to_sm89INS1_16FlashAttnBwdSm80INS1_25CollectiveMainloopBwdSm80ILi2ELi2EN4cute5tupleIJNS5_1CILi128EEES8_NS7_ILi64EEEEEENS_6half_tEfNS_4arch4Sm80ELb0ELb1ELb1ELb1ELb0ELb0ELb0ELb0ELi2ELi4ELi4ELi4ELb0EEENS1_21CollectiveEpilogueBwdISA_SB_SD_Li256ELb1ELb0ELi2EEENS1_19SingleTileSchedulerILb1ELb0ELb0ELi128EEEEEEEEEvNT_6ParamsE$_ZZN4cute6detail16composition_implINS_5tupleIJNS_1CILi8EEENS3_ILi2EEES5_S5_S4_S5_EEENS2_IJNS3_ILi1EEEiiiNS3_ILi72EEENS3_ILi512EEEEEENS2_IJNS2_IJS5_S5_S5_EEES5_NS2_IJNS3_ILi4EEES5_EEEEEENS2_IJNS2_IJS7_S9_S4_EEENS3_ILi4096EEENS2_IJNS3_ILi16EEENS3_ILi8192EEEEEEEEEEEDaRKT_RKT0_RKT1_RKT2_ENKUlRKT_RKT0_E_clISD_SJ_EEDaSZ_S12_,@function
        .size           $_ZN7cutlass13device_kernelIN5flash19enable_sm80_to_sm89INS1_16FlashAttnBwdSm80INS1_25CollectiveMainloopBwdSm80ILi2ELi2EN4cute5tupleIJNS5_1CILi128EEES8_NS7_ILi64EEEEEENS_6half_tEfNS_4arch4Sm80ELb0ELb1ELb1ELb1ELb0ELb0ELb0ELb0ELi2ELi4ELi4ELi4ELb0EEENS1_21CollectiveEpilogueBwdISA_SB_SD_Li256ELb1ELb0ELi2EEENS1_19SingleTileSchedulerILb1ELb0ELb0ELi128EEEEEEEEEvNT_6ParamsE$_ZZN4cute6detail16composition_implINS_5tupleIJNS_1CILi8EEENS3_ILi2EEES5_S5_S4_S5_EEENS2_IJNS3_ILi1EEEiiiNS3_ILi72EEENS3_ILi512EEEEEENS2_IJNS2_IJS5_S5_S5_EEES5_NS2_IJNS3_ILi4EEES5_EEEEEENS2_IJNS2_IJS7_S9_S4_EEENS3_ILi4096EEENS2_IJNS3_ILi16EEENS3_ILi8192EEEEEEEEEEEDaRKT_RKT0_RKT1_RKT2_ENKUlRKT_RKT0_E_clISD_SJ_EEDaSZ_S12_,($_ZN7cutlass13device_kernelIN5flash19enable_sm80_to_sm89INS1_16FlashAttnBwdSm80INS1_25CollectiveMainloopBwdSm80ILi2ELi2EN4cute5tupleIJNS5_1CILi128EEES8_NS7_ILi64EEEEEENS_6half_tEfNS_4arch4Sm80ELb0ELb1ELb1ELb1ELb0ELb0ELb0ELb0ELi2ELi4ELi4ELi4ELb0EEENS1_21CollectiveEpilogueBwdISA_SB_SD_Li256ELb1ELb0ELi2EEENS1_19SingleTileSchedulerILb1ELb0ELb0ELi128EEEEEEEEEvNT_6ParamsE$_ZZN4cute6detail16composition_implINS_5tupleIJNS_1CILi8EEENS3_ILi2EEES5_S5_S4_S5_EEENS2_IJNS3_ILi1EEEiiiNS3_ILi72EEENS3_ILi512EEEEEENS2_IJNS2_IJS5_S5_S5_EEES5_NS3_ILi4EEEEEENS2_IJNS2_IJS7_S9_S4_EEENS3_ILi4096EEENS3_ILi16EEEEEEEEDaRKT_RKT0_RKT1_RKT2_ENKUlRKT_RKT0_E_clISB_SE_EEDaSW_SZ_ - $_ZN7cutlass13device_kernelIN5flash19enable_sm80_to_sm89INS1_16FlashAttnBwdSm80INS1_25CollectiveMainloopBwdSm80ILi2ELi2EN4cute5tupleIJNS5_1CILi128EEES8_NS7_ILi64EEEEEENS_6half_tEfNS_4arch4Sm80ELb0ELb1ELb1ELb1ELb0ELb0ELb0ELb0ELi2ELi4ELi4ELi4ELb0EEENS1_21CollectiveEpilogueBwdISA_SB_SD_Li256ELb1ELb0ELi2EEENS1_19SingleTileSchedulerILb1ELb0ELb0ELi128EEEEEEEEEvNT_6ParamsE$_ZZN4cute6detail16composition_implINS_5tupleIJNS_1CILi8EEENS3_ILi2EEES5_S5_S4_S5_EEENS2_IJNS3_ILi1EEEiiiNS3_ILi72EEENS3_ILi512EEEEEENS2_IJNS2_IJS5_S5_S5_EEES5_NS2_IJNS3_ILi4EEES5_EEEEEENS2_IJNS2_IJS7_S9_S4_EEENS3_ILi4096EEENS2_IJNS3_ILi16EEENS3_ILi8192EEEEEEEEEEEDaRKT_RKT0_RKT1_RKT2_ENKUlRKT_RKT0_E_clISD_SJ_EEDaSZ_S12_)
$_ZN7cutlass13device_kernelIN5flash19enable_sm80_to_sm89INS1_16FlashAttnBwdSm80INS1_25CollectiveMainloopBwdSm80ILi2ELi2EN4cute5tupleIJNS5_1CILi128EEES8_NS7_ILi64EEEEEENS_6half_tEfNS_4arch4Sm80ELb0ELb1ELb1ELb1ELb0ELb0ELb0ELb0ELi2ELi4ELi4ELi4ELb0EEENS1_21CollectiveEpilogueBwdISA_SB_SD_Li256ELb1ELb0ELi2EEENS1_19SingleTileSchedulerILb1ELb0ELb0ELi128EEEEEEEEEvNT_6ParamsE$_ZZN4cute6detail16composition_implINS_5tupleIJNS_1CILi8EEENS3_ILi2EEES5_S5_S4_S5_EEENS2_IJNS3_ILi1EEEiiiNS3_ILi72EEENS3_ILi512EEEEEENS2_IJNS2_IJS5_S5_S5_EEES5_NS2_IJNS3_ILi4EEES5_EEEEEENS2_IJNS2_IJS7_S9_S4_EEENS3_ILi4096EEENS2_IJNS3_ILi16EEENS3_ILi8192EEEEEEEEEEEDaRKT_RKT0_RKT1_RKT2_ENKUlRKT_RKT0_E_clISD_SJ_EEDaSZ_S12_:
[----:B------:R-:W-:-:S05]  /*ae90*/  IADD3 R6, R83, -c[0x0][0x20], RZ ;  /* 0x8000080053067a10 */ /* 0x000fca0007ffe0ff */
[----:B------:R1:W5:Y:S04]  /*aea0*/  LDL R3, [R6+0x8] ;  /* 0x0000080006037983 */ /* 0x0003680000100800 */
[----:B------:R1:W5:Y:S01]  /*aeb0*/  LDL R2, [R6+0x4] ;  /* 0x0000040006027983 */ /* 0x0003620000100800 */
[----:B------:R-:W-:Y:S01]  /*aec0*/  IMAD.MOV.U32 R32, RZ, RZ, R4 ;  /* 0x000000ffff207224 */ /* 0x000fe200078e0004 */
[----:B------:R-:W-:-:S04]  /*aed0*/  MOV R33, 0x0 ;  /* 0x0000000000217802 */ /* 0x000fc80000000f00 */
[----:B------:R-:W-:Y:S05]  /*aee0*/  RET.REL.NODEC R32 `(_ZN7cutlass13device_kernelIN5flash19enable_sm80_to_sm89INS1_16FlashAttnBwdSm80INS1_25CollectiveMainloopBwdSm80ILi2ELi2EN4cute5tupleIJNS5_1CILi128EEES8_NS7_ILi64EEEEEENS_6half_tEfNS_4arch4Sm80ELb0ELb1ELb1ELb1ELb0ELb0ELb0ELb0ELi2ELi4ELi4ELi4ELb0EEENS1_21CollectiveEpilogueBwdISA_SB_SD_Li256ELb1ELb0ELi2EEENS1_19SingleTileSchedulerILb1ELb0ELb0ELi128EEEEEEEEEvNT_6ParamsE) ;  /* 0xffff511020007950 */ /* 0x000fea0003c3ffff */
        .type           $_ZN7cutlass13device_kernelIN5flash19enable_sm80_to_sm89INS1_16FlashAttnBwdSm80INS1_25CollectiveMainloopBwdSm80ILi2ELi2EN4cute5tupleIJNS5_1CILi128EEES8_NS7_ILi64EEEEEENS_6half_tEfNS_4arch4Sm80ELb0ELb1ELb1ELb1ELb0ELb0ELb0ELb0ELi2ELi4ELi4ELi4ELb0EEENS1_21CollectiveEpilogueBwdISA_SB_SD_Li256ELb1ELb0ELi2EEENS1_19SingleTileSchedulerILb1ELb0ELb0ELi128EEEEEEEEEvNT_6ParamsE$_ZZN4cute6detail16composition_implINS_5tupleIJNS_1CILi8EEENS3_ILi2EEES5_S5_S4_S5_EEENS2_IJNS3_ILi1EEEiiiNS3_ILi72EEENS3_ILi512EEEEEENS2_IJNS2_IJS5_S5_S5_EEES5_NS3_ILi4EEEEEENS2_IJNS2_IJS7_S9_S4_EEENS3_ILi4096EEENS3_ILi16EEEEEEEEDaRKT_RKT0_RKT1_RKT2_ENKUlRKT_RKT0_E_clISB_SE_EEDaSW_SZ_,@function
        .size           $_ZN7cutlass13device_kernelIN5flash19enable_sm80_to_sm89INS1_16FlashAttnBwdSm80INS1_25CollectiveMainloopBwdSm80ILi2ELi2EN4cute5tupleIJNS5_1CILi128EEES8_NS7_ILi64EEEEEENS_6half_tEfNS_4arch4Sm80ELb0ELb1ELb1ELb1ELb0ELb0ELb0ELb0ELi2ELi4ELi4ELi4ELb0EEENS1_21CollectiveEpilogueBwdISA_SB_SD_Li256ELb1ELb0ELi2EEENS1_19SingleTileSchedulerILb1ELb0ELb0ELi128EEEEEEEEEvNT_6ParamsE$_ZZN4cute6detail16composition_implINS_5tupleIJNS_1CILi8EEENS3_ILi2EEES5_S5_S4_S5_EEENS2_IJNS3_ILi1EEEiiiNS3_ILi72EEENS3_ILi512EEEEEENS2_IJNS2_IJS5_S5_S5_EEES5_NS3_ILi4EEEEEENS2_IJNS2_IJS7_S9_S4_EEENS3_ILi4096EEENS3_ILi16EEEEEEEEDaRKT_RKT0_RKT1_RKT2_ENKUlRKT_RKT0_E_clISB_SE_EEDaSW_SZ_,($_ZN7cutlass13device_kernelIN5flash19enable_sm80_to_sm89INS1_16FlashAttnBwdSm80INS1_25CollectiveMainloopBwdSm80ILi2ELi2EN4cute5tupleIJNS5_1CILi128EEES8_NS7_ILi64EEEEEENS_6half_tEfNS_4arch4Sm80ELb0ELb1ELb1ELb1ELb0ELb0ELb0ELb0ELi2ELi4ELi4ELi4ELb0EEENS1_21CollectiveEpilogueBwdISA_SB_SD_Li256ELb1ELb0ELi2EEENS1_19SingleTileSchedulerILb1ELb0ELb0ELi128EEEEEEEEEvNT_6ParamsE$_ZZN4cute6detail16composition_implINS_5tupleIJNS_1CILi8EEENS3_ILi2EEES5_S5_S4_S5_EEENS2_IJNS3_ILi1EEEiiiNS3_ILi72EEENS3_ILi512EEEEEENS2_IJNS2_IJS5_S5_S5_EEES5_NS3_ILi4EEEEEENS2_IJNS2_IJS7_S9_S4_EEENS3_ILi4096EEENS3_ILi16EEEEEEEEDaRKT_RKT0_RKT1_RKT2_ENKUlRKT_RKT0_E_clISC_SG_EEDaSW_SZ_ - $_ZN7cutlass13device_kernelIN5flash19enable_sm80_to_sm89INS1_16FlashAttnBwdSm80INS1_25CollectiveMainloopBwdSm80ILi2ELi2EN4cute5tupleIJNS5_1CILi128EEES8_NS7_ILi64EEEEEENS_6half_tEfNS_4arch4Sm80ELb0ELb1ELb1ELb1ELb0ELb0ELb0ELb0ELi2ELi4ELi4ELi4ELb0EEENS1_21CollectiveEpilogueBwdISA_SB_SD_Li256ELb1ELb0ELi2EEENS1_19SingleTileSchedulerILb1ELb0ELb0ELi128EEEEEEEEEvNT_6ParamsE$_ZZN4cute6detail16composition_implINS_5tupleIJNS_1CILi8EEENS3_ILi2EEES5_S5_S4_S5_EEENS2_IJNS3_ILi1EEEiiiNS3_ILi72EEENS3_ILi512EEEEEENS2_IJNS2_IJS5_S5_S5_EEES5_NS3_ILi4EEEEEENS2_IJNS2_IJS7_S9_S4_EEENS3_ILi4096EEENS3_ILi16EEEEEEEEDaRKT_RKT0_RKT1_RKT2_ENKUlRKT_RKT0_E_clISB_SE_EEDaSW_SZ_)
$_ZN7cutlass13device_kernelIN5flash19enable_sm80_to_sm89INS1_16FlashAttnBwdSm80INS1_25CollectiveMainloopBwdSm80ILi2ELi2EN4cute5tupleIJNS5_1CILi128EEES8_NS7_ILi64EEEEEENS_6half_tEfNS_4arch4Sm80ELb0ELb1ELb1ELb1ELb0ELb0ELb0ELb0ELi2ELi4ELi4ELi4ELb0EEENS1_21CollectiveEpilogueBwdISA_SB_SD_Li256ELb1ELb0ELi2EEENS1_19SingleTileSchedulerILb1ELb0ELb0ELi128EEEEEEEEEvNT_6ParamsE$_ZZN4cute6detail16composition_implINS_5tupleIJNS_1CILi8EEENS3_ILi2EEES5_S5_S4_S5_EEENS2_IJNS3_ILi1EEEiiiNS3_ILi72EEENS3_ILi512EEEEEENS2_IJNS2_IJS5_S5_S5_EEES5_NS3_ILi4EEEEEENS2_IJNS2_IJS7_S9_S4_EEENS3_ILi4096EEENS3_ILi16EEEEEEEEDaRKT_RKT0_RKT1_RKT2_ENKUlRKT_RKT0_E_clISB_SE_EEDaSW_SZ_:
[----:B------:R-:W-:-:S06]  /*aef0*/  IADD3 R4, R69, -c[0x0][0x20], RZ ;  /* 0x8000080045047a10 */ /* 0x000fcc0007ffe0ff */
[----:B------:R-:W5:Y:S01]  /*af00*/  LDL R4, [R4] ;  /* 0x0000000004047983 */ /* 0x000f620000100800 */
[----:B------:R-:W-:Y:S01]  /*af10*/  IMAD.MOV.U32 R2, RZ, RZ, R6 ;  /* 0x000000ffff027224 */ /* 0x000fe200078e0006 */
[----:B------:R-:W-:-:S04]  /*af20*/  MOV R3, 0x0 ;  /* 0x0000000000037802 */ /* 0x000fc80000000f00 */
[----:B------:R-:W-:Y:S05]  /*af30*/  RET.REL.NODEC R2 `(_ZN7cutlass13device_kernelIN5flash19enable_sm80_to_sm89INS1_16FlashAttnBwdSm80INS1_25CollectiveMainloopBwdSm80ILi2ELi2EN4cute5tupleIJNS5_1CILi128EEES8_NS7_ILi64EEEEEENS_6half_tEfNS_4arch4Sm80ELb0ELb1ELb1ELb1ELb0ELb0ELb0ELb0ELi2ELi4ELi4ELi4ELb0EEENS1_21CollectiveEpilogueBwdISA_SB_SD_Li256ELb1ELb0ELi2EEENS1_19SingleTileSchedulerILb1ELb0ELb0ELi128EEEEEEEEEvNT_6ParamsE) ;  /* 0xffff50c002007950 */ /* 0x000fea0003c3ffff */
        .type           $_ZN7cutlass13device_kernelIN5flash19enable_sm80_to_sm89INS1_16FlashAttnBwdSm80INS1_25CollectiveMainloopBwdSm80ILi2ELi2EN4cute5tupleIJNS5_1CILi128EEES8_NS7_ILi64EEEEEENS_6half_tEfNS_4arch4Sm80ELb0ELb1ELb1ELb1ELb0ELb0ELb0ELb0ELi2ELi4ELi4ELi4ELb0EEENS1_21CollectiveEpilogueBwdISA_SB_SD_Li256ELb1ELb0ELi2EEENS1_19SingleTileSchedulerILb1ELb0ELb0ELi128EEEEEEEEEvNT_6ParamsE$_ZZN4cute6detail16composition_implINS_5tupleIJNS_1CILi8EEENS3_ILi2EEES5_S5_S4_S5_EEENS2_IJNS3_ILi1EEEiiiNS3_ILi72EEENS3_ILi512EEEEEENS2_IJNS2_IJS5_S5_S5_EEES5_NS3_ILi4EEEEEENS2_IJNS2_IJS7_S9_S4_EEENS3_ILi4096EEENS3_ILi16EEEEEEEEDaRKT_RKT0_RKT1_RKT2_ENKUlRKT_RKT0_E_clISC_SG_EEDaSW_SZ_,@function
        .size           $_ZN7cutlass13device_kernelIN5flash19enable_sm80_to_sm89INS1_16FlashAttnBwdSm80INS1_25CollectiveMainloopBwdSm80ILi2ELi2EN4cute5tupleIJNS5_1CILi128EEES8_NS7_ILi64EEEEEENS_6half_tEfNS_4arch4Sm80ELb0ELb1ELb1ELb1ELb0ELb0ELb0ELb0ELi2ELi4ELi4ELi4ELb0EEENS1_21CollectiveEpilogueBwdISA_SB_SD_Li256ELb1ELb0ELi2EEENS1_19SingleTileSchedulerILb1ELb0ELb0ELi128EEEEEEEEEvNT_6ParamsE$_ZZN4cute6detail16composition_implINS_5tupleIJNS_1CILi8EEENS3_ILi2EEES5_S5_S4_S5_EEENS2_IJNS3_ILi1EEEiiiNS3_ILi72EEENS3_ILi512EEEEEENS2_IJNS2_IJS5_S5_S5_EEES5_NS3_ILi4EEEEEENS2_IJNS2_IJS7_S9_S4_EEENS3_ILi4096EEENS3_ILi16EEEEEEEEDaRKT_RKT0_RKT1_RKT2_ENKUlRKT_RKT0_E_clISC_SG_EEDaSW_SZ_,($_ZN7cutlass13device_kernelIN5flash19enable_sm80_to_sm89INS1_16FlashAttnBwdSm80INS1_25CollectiveMainloopBwdSm80ILi2ELi2EN4cute5tupleIJNS5_1CILi128EEES8_NS7_ILi64EEEEEENS_6half_tEfNS_4arch4Sm80ELb0ELb1ELb1ELb1ELb0ELb0ELb0ELb0ELi2ELi4ELi4ELi4ELb0EEENS1_21CollectiveEpilogueBwdISA_SB_SD_Li256ELb1ELb0ELi2EEENS1_19SingleTileSchedulerILb1ELb0ELb0ELi128EEEEEEEEEvNT_6ParamsE$_ZZN4cute6upcastILi2ENS_5tupleIJNS1_IJNS_1CILi1EEENS1_IJNS2_ILi2EEES4_S4_EEEEEES4_NS1_IJS4_S4_EEEEEENS1_IJNS1_IJNS2_ILi0EEENS1_IJS3_NS2_ILi512EEEiEEEEEENS2_ILi4096EEENS1_IJiNS2_ILi8192EEEEEEEEEEEDaRKT0_RKT1_ENKUlRKT_RKT0_E_clIS6_SC_EEDaSP_SS_ - $_ZN7cutlass13device_kernelIN5flash19enable_sm80_to_sm89INS1_16FlashAttnBwdSm80INS1_25CollectiveMainloopBwdSm80ILi2ELi2EN4cute5tupleIJNS5_1CILi128EEES8_NS7_ILi64EEEEEENS_6half_tEfNS_4arch4Sm80ELb0ELb1ELb1ELb1ELb0ELb0ELb0ELb0ELi2ELi4ELi4ELi4ELb0EEENS1_21CollectiveEpilogueBwdISA_SB_SD_Li256ELb1ELb0ELi2EEENS1_19SingleTileSchedulerILb1ELb0ELb0ELi128EEEEEEEEEvNT_6ParamsE$_ZZN4cute6detail16composition_implINS_5tupleIJNS_1CILi8EEENS3_ILi2EEES5_S5_S4_S5_EEENS2_IJNS3_ILi1EEEiiiNS3_ILi72EEENS3_ILi512EEEEEENS2_IJNS2_IJS5_S5_S5_EEES5_NS3_ILi4EEEEEENS2_IJNS2_IJS7_S9_S4_EEENS3_ILi4096EEENS3_ILi16EEEEEEEEDaRKT_RKT0_RKT1_RKT2_ENKUlRKT_RKT0_E_clISC_SG_EEDaSW_SZ_)
$_ZN7cutlass13device_kernelIN5flash19enable_sm80_to_sm89INS1_16FlashAttnBwdSm80INS1_25CollectiveMainloopBwdSm80ILi2ELi2EN4cute5tupleIJNS5_1CILi128EEES8_NS7_ILi64EEEEEENS_6half_tEfNS_4arch4Sm80ELb0ELb1ELb1ELb1ELb0ELb0ELb0ELb0ELi2ELi4ELi4ELi4ELb0EEENS1_21CollectiveEpilogueBwdISA_SB_SD_Li256ELb1ELb0ELi2EEENS1_19SingleTileSchedulerILb1ELb0ELb0ELi128EEEEEEEEEvNT_6ParamsE$_ZZN4cute6detail16composition_implINS_5tupleIJNS_1CILi8EEENS3_ILi2EEES5_S5_S4_S5_EEENS2_IJNS3_ILi1EEEiiiNS3_ILi72EEENS3_ILi512EEEEEENS2_IJNS2_IJS5_S5_S5_EEES5_NS3_ILi4EEEEEENS2_IJNS2_IJS7_S9_S4_EEENS3_ILi4096EEENS3_ILi16EEEEEEEEDaRKT_RKT0_RKT1_RKT2_ENKUlRKT_RKT0_E_clISC_SG_EEDaSW_SZ_:
[----:B------:R-:W-:-:S05]  /*af40*/  IADD3 R5, R69, -c[0x0][0x20], RZ ;  /* 0x8000080045057a10 */ /* 0x000fca0007ffe0ff */
[----:B------:R1:W5:Y:S04]  /*af50*/  LDL R3, [R5+0x8] ;  /* 0x0000080005037983 */ /* 0x0003680000100800 */
[----:B------:R1:W5:Y:S01]  /*af60*/  LDL R2, [R5+0x4] ;  /* 0x0000040005027983 */ /* 0x0003620000100800 */
[----:B------:R-:W-:Y:S01]  /*af70*/  IMAD.MOV.U32 R30, RZ, RZ, R6 ;  /* 0x000000ffff1e7224 */ /* 0x000fe200078e0006 */
[----:B------:R-:W-:-:S04]  /*af80*/  MOV R31, 0x0 ;  /* 0x00000000001f7802 */ /* 0x000fc80000000f00 */
[----:B------:R-:W-:Y:S05]  /*af90*/  RET.REL.NODEC R30 `(_ZN7cutlass13device_kernelIN5flash19enable_sm80_to_sm89INS1_16FlashAttnBwdSm80INS1_25CollectiveMainloopBwdSm80ILi2ELi2EN4cute5tupleIJNS5_1CILi128EEES8_NS7_ILi64EEEEEENS_6half_tEfNS_4arch4Sm80ELb0ELb1ELb1ELb1ELb0ELb0ELb0ELb0ELi2ELi4ELi4ELi4ELb0EEENS1_21CollectiveEpilogueBwdISA_SB_SD_Li256ELb1ELb0ELi2EEENS1_19SingleTileSchedulerILb1ELb0ELb0ELi128EEEEEEEEEvNT_6ParamsE) ;  /* 0xffff50601e007950 */ /* 0x000fea0003c3ffff */
        .type           $_ZN7cutlass13device_kernelIN5flash19enable_sm80_to_sm89INS1_16FlashAttnBwdSm80INS1_25CollectiveMainloopBwdSm80ILi2ELi2EN4cute5tupleIJNS5_1CILi128EEES8_NS7_ILi64EEEEEENS_6half_tEfNS_4arch4Sm80ELb0ELb1ELb1ELb1ELb0ELb0ELb0ELb0ELi2ELi4ELi4ELi4ELb0EEENS1_21CollectiveEpilogueBwdISA_SB_SD_Li256ELb1ELb0ELi2EEENS1_19SingleTileSchedulerILb1ELb0ELb0ELi128EEEEEEEEEvNT_6ParamsE$_ZZN4cute6upcastILi2ENS_5tupleIJNS1_IJNS_1CILi1EEENS1_IJNS2_ILi2EEES4_S4_EEEEEES4_NS1_IJS4_S4_EEEEEENS1_IJNS1_IJNS2_ILi0EEENS1_IJS3_NS2_ILi512EEEiEEEEEENS2_ILi4096EEENS1_IJiNS2_ILi8192EEEEEEEEEEEDaRKT0_RKT1_ENKUlRKT_RKT0_E_clIS6_SC_EEDaSP_SS_,@function
        .size           $_ZN7cutlass13device_kernelIN5flash19enable_sm80_to_sm89INS1_16FlashAttnBwdSm80INS1_25CollectiveMainloopBwdSm80ILi2ELi2EN4cute5tupleIJNS5_1CILi128EEES8_NS7_ILi64EEEEEENS_6half_tEfNS_4arch4Sm80ELb0ELb1ELb1ELb1ELb0ELb0ELb0ELb0ELi2ELi4ELi4ELi4ELb0EEENS1_21CollectiveEpilogueBwdISA_SB_SD_Li256ELb1ELb0ELi2EEENS1_19SingleTileSchedulerILb1ELb0ELb0ELi128EEEEEEEEEvNT_6ParamsE$_ZZN4cute6upcastILi2ENS_5tupleIJNS1_IJNS_1CILi1EEENS1_IJNS2_ILi2EEES4_S4_EEEEEES4_NS1_IJS4_S4_EEEEEENS1_IJNS1_IJNS2_ILi0EEENS1_IJS3_NS2_ILi512EEEiEEEEEENS2_ILi4096EEENS1_IJiNS2_ILi8192EEEEEEEEEEEDaRKT0_RKT1_ENKUlRKT_RKT0_E_clIS6_SC_EEDaSP_SS_,($_ZN7cutlass13device_kernelIN5flash19enable_sm80_to_sm89INS1_16FlashAttnBwdSm80INS1_25CollectiveMainloopBwdSm80ILi2ELi2EN4cute5tupleIJNS5_1CILi128EEES8_NS7_ILi64EEEEEENS_6half_tEfNS_4arch4Sm80ELb0ELb1ELb1ELb1ELb0ELb0ELb0ELb0ELi2ELi4ELi4ELi4ELb0EEENS1_21CollectiveEpilogueBwdISA_SB_SD_Li256ELb1ELb0ELi2EEENS1_19SingleTileSchedulerILb1ELb0ELb0ELi128EEEEEEEEEvNT_6ParamsE$_ZZN4cute6upcastILi2ENS_5tupleIJNS1_IJNS_1CILi1EEENS1_IJNS2_ILi2EEES4_S4_EEEEEES4_NS1_IJS4_S4_EEEEEENS1_IJNS1_IJNS2_ILi0EEENS1_IJS3_NS2_ILi512EEEiEEEEEENS2_ILi4096EEENS1_IJiNS2_ILi8192EEEEEEEEEEEDaRKT0_RKT1_ENKUlRKT_RKT0_E_clIS7_SF_EEDaSP_SS_ - $_ZN7cutlass13device_kernelIN5flash19enable_sm80_to_sm89INS1_16FlashAttnBwdSm80INS1_25CollectiveMainloopBwdSm80ILi2ELi2EN4cute5tupleIJNS5_1CILi128EEES8_NS7_ILi64EEEEEENS_6half_tEfNS_4arch4Sm80ELb0ELb1ELb1ELb1ELb0ELb0ELb0ELb0ELi2ELi4ELi4ELi4ELb0EEENS1_21CollectiveEpilogueBwdISA_SB_SD_Li256ELb1ELb0ELi2EEENS1_19SingleTileSchedulerILb1ELb0ELb0ELi128EEEEEEEEEvNT_6ParamsE$_ZZN4cute6upcastILi2ENS_5tupleIJNS1_IJNS_1CILi1EEENS1_IJNS2_ILi2EEES4_S4_EEEEEES4_NS1_IJS4_S4_EEEEEENS1_IJNS1_IJNS2_ILi0EEENS1_IJS3_NS2_ILi512EEEiEEEEEENS2_ILi4096EEENS1_IJiNS2_ILi8192EEEEEEEEEEEDaRKT0_RKT1_ENKUlRKT_RKT0_E_clIS6_SC_EEDaSP_SS_)
$_ZN7cutlass13device_kernelIN5flash19enable_sm80_to_sm89INS1_16FlashAttnBwdSm80INS1_25CollectiveMainloopBwdSm80ILi2ELi2EN4cute5tupleIJNS5_1CILi128EEES8_NS7_ILi64EEEEEENS_6half_tEfNS_4arch4Sm80ELb0ELb1ELb1ELb1ELb0ELb0ELb0ELb0ELi2ELi4ELi4ELi4ELb0EEENS1_21CollectiveEpilogueBwdISA_SB_SD_Li256ELb1ELb0ELi2EEENS1_19SingleTileSchedulerILb1ELb0ELb0ELi128EEEEEEEEEvNT_6ParamsE$_ZZN4cute6upcastILi2ENS_5tupleIJNS1_IJNS_1CILi1EEENS1_IJNS2_ILi2EEES4_S4_EEEEEES4_NS1_IJS4_S4_EEEEEENS1_IJNS1_IJNS2_ILi0EEENS1_IJS3_NS2_ILi512EEEiEEEEEENS2_ILi4096EEENS1_IJiNS2_ILi8192EEEEEEEEEEEDaRKT0_RKT1_ENKUlRKT_RKT0_E_clIS6_SC_EEDaSP_SS_:
[----:B------:R-:W-:-:S06]  /*afa0*/  IADD3 R3, R5, -c[0x0][0x20], RZ ;  /* 0x8000080005037a10 */ /* 0x000fcc0007ffe0ff */
[----:B------:R-:W2:Y:S02]  /*afb0*/  LDL R3, [R3] ;  /* 0x0000000003037983 */ /* 0x000ea40000100800 */
[----:B--2---:R-:W-:Y:S01]  /*afc0*/  LEA.HI R20, R3, R3, RZ, 0x1 ;  /* 0x0000000303147211 */ /* 0x004fe200078f08ff */
[----:B------:R-:W-:-:S03]  /*afd0*/  IMAD.MOV.U32 R3, RZ, RZ, 0x0 ;  /* 0x00000000ff037424 */ /* 0x000fc600078e00ff */
[----:B------:R-:W-:Y:S01]  /*afe0*/  SHF.R.S32.HI R20, RZ, 0x1, R20 ;  /* 0x00000001ff147819 */ /* 0x000fe20000011414 */
[----:B------:R-:W-:Y:S06]  /*aff0*/  RET.REL.NODEC R2 `(_ZN7cutlass13device_kernelIN5flash19enable_sm80_to_sm89INS1_16FlashAttnBwdSm80INS1_25CollectiveMainloopBwdSm80ILi2ELi2EN4cute5tupleIJNS5_1CILi128EEES8_NS7_ILi64EEEEEENS_6half_tEfNS_4arch4Sm80ELb0ELb1ELb1ELb1ELb0ELb0ELb0ELb0ELi2ELi4ELi4ELi4ELb0EEENS1_21CollectiveEpilogueBwdISA_SB_SD_Li256ELb1ELb0ELi2EEENS1_19SingleTileSchedulerILb1ELb0ELb0ELi128EEEEEEEEEvNT_6ParamsE) ;  /* 0xffff500002007950 */ /* 0x000fec0003c3ffff */
        .type           $_ZN7cutlass13device_kernelIN5flash19enable_sm80_to_sm89INS1_16FlashAttnBwdSm80INS1_25CollectiveMainloopBwdSm80ILi2ELi2EN4cute5tupleIJNS5_1CILi128EEES8_NS7_ILi64EEEEEENS_6half_tEfNS_4arch4Sm80ELb0ELb1ELb1ELb1ELb0ELb0ELb0ELb0ELi2ELi4ELi4ELi4ELb0EEENS1_21CollectiveEpilogueBwdISA_SB_SD_Li256ELb1ELb0ELi2EEENS1_19SingleTileSchedulerILb1ELb0ELb0ELi128EEEEEEEEEvNT_6ParamsE$_ZZN4cute6upcastILi2ENS_5tupleIJNS1_IJNS_1CILi1EEENS1_IJNS2_ILi2EEES4_S4_EEEEEES4_NS1_IJS4_S4_EEEEEENS1_IJNS1_IJNS2_ILi0EEENS1_IJS3_NS2_ILi512EEEiEEEEEENS2_ILi4096EEENS1_IJiNS2_ILi8192EEEEEEEEEEEDaRKT0_RKT1_ENKUlRKT_RKT0_E_clIS7_SF_EEDaSP_SS_,@function
        .size           $_ZN7cutlass13device_kernelIN5flash19enable_sm80_to_sm89INS1_16FlashAttnBwdSm80INS1_25CollectiveMainloopBwdSm80ILi2ELi2EN4cute5tupleIJNS5_1CILi128EEES8_NS7_ILi64EEEEEENS_6half_tEfNS_4arch4Sm80ELb0ELb1ELb1ELb1ELb0ELb0ELb0ELb0ELi2ELi4ELi4ELi4ELb0EEENS1_21CollectiveEpilogueBwdISA_SB_SD_Li256ELb1ELb0ELi2EEENS1_19SingleTileSchedulerILb1ELb0ELb0ELi128EEEEEEEEEvNT_6ParamsE$_ZZN4cute6upcastILi2ENS_5tupleIJNS1_IJNS_1CILi1EEENS1_IJNS2_ILi2EEES4_S4_EEEEEES4_NS1_IJS4_S4_EEEEEENS1_IJNS1_IJNS2_ILi0EEENS1_IJS3_NS2_ILi512EEEiEEEEEENS2_ILi4096EEENS1_IJiNS2_ILi8192EEEEEEEEEEEDaRKT0_RKT1_ENKUlRKT_RKT0_E_clIS7_SF_EEDaSP_SS_,($_ZN7cutlass13device_kernelIN5flash19enable_sm80_to_sm89INS1_16FlashAttnBwdSm80INS1_25CollectiveMainloopBwdSm80ILi2ELi2EN4cute5tupleIJNS5_1CILi128EEES8_NS7_ILi64EEEEEENS_6half_tEfNS_4arch4Sm80ELb0ELb1ELb1ELb1ELb0ELb0ELb0ELb0ELi2ELi4ELi4ELi4ELb0EEENS1_21CollectiveEpilogueBwdISA_SB_SD_Li256ELb1ELb0ELi2EEENS1_19SingleTileSchedulerILb1ELb0ELb0ELi128EEEEEEEEEvNT_6ParamsE$_ZZN4cute7crd2crdINS_5tupleIJiiiNS_1CILi0EEEEEENS1_IJNS2_ILi32EEENS2_ILi4EEENS2_ILi2EEENS2_ILi1EEEEEENS1_IJS8_S8_S8_S8_EEEEEDaRKT_RKT0_RKT1_ENKUlRKT_RKT0_RKT1_E_clIiS7_S8_EEDaSM_SP_SS_ - $_ZN7cutlass13device_kernelIN5flash19enable_sm80_to_sm89INS1_16FlashAttnBwdSm80INS1_25CollectiveMainloopBwdSm80ILi2ELi2EN4cute5tupleIJNS5_1CILi128EEES8_NS7_ILi64EEEEEENS_6half_tEfNS_4arch4Sm80ELb0ELb1ELb1ELb1ELb0ELb0ELb0ELb0ELi2ELi4ELi4ELi4ELb0EEENS1_21CollectiveEpilogueBwdISA_SB_SD_Li256ELb1ELb0ELi2EEENS1_19SingleTileSchedulerILb1ELb0ELb0ELi128EEEEEEEEEvNT_6ParamsE$_ZZN4cute6upcastILi2ENS_5tupleIJNS1_IJNS_1CILi1EEENS1_IJNS2_ILi2EEES4_S4_EEEEEES4_NS1_IJS4_S4_EEEEEENS1_IJNS1_IJNS2_ILi0EEENS1_IJS3_NS2_ILi512EEEiEEEEEENS2_ILi4096EEENS1_IJiNS2_ILi8192EEEEEEEEEEEDaRKT0_RKT1_ENKUlRKT_RKT0_E_clIS7_SF_EEDaSP_SS_)
$_ZN7cutlass13device_kernelIN5flash19enable_sm80_to_sm89INS1_16FlashAttnBwdSm80INS1_25CollectiveMainloopBwdSm80ILi2ELi2EN4cute5tupleIJNS5_1CILi128EEES8_NS7_ILi64EEEEEENS_6half_tEfNS_4arch4Sm80ELb0ELb1ELb1ELb1ELb0ELb0ELb0ELb0ELi2ELi4ELi4ELi4ELb0EEENS1_21CollectiveEpilogueBwdISA_SB_SD_Li256ELb1ELb0ELi2EEENS1_19SingleTileSchedulerILb1ELb0ELb0ELi128EEEEEEEEEvNT_6ParamsE$_ZZN4cute6upcastILi2ENS_5tupleIJNS1_IJNS_1CILi1EEENS1_IJNS2_ILi2EEES4_S4_EEEEEES4_NS1_IJS4_S4_EEEEEENS1_IJNS1_IJNS2_ILi0EEENS1_IJS3_NS2_ILi512EEEiEEEEEENS2_ILi4096EEENS1_IJiNS2_ILi8192EEEEEEEEEEEDaRKT0_RKT1_ENKUlRKT_RKT0_E_clIS7_SF_EEDaSP_SS_:
[----:B------:R-:W-:Y:S01]  /*b000*/  IMAD.MOV.U32 R22, RZ, RZ, R18 ;  /* 0x000000ffff167224 */ /* 0x000fe200078e0012 */
[----:B------:R-:W-:Y:S01]  /*b010*/  LEA.HI R2, R2, R2, RZ, 0x1 ;  /* 0x0000000202027211 */ /* 0x000fe200078f08ff */
[----:B------:R-:W-:-:S03]  /*b020*/  IMAD.MOV.U32 R23, RZ, RZ, 0x0 ;  /* 0x00000000ff177424 */ /* 0x000fc600078e00ff */
[----:B------:R-:W-:Y:S01]  /*b030*/  SHF.R.S32.HI R2, RZ, 0x1, R2 ;  /* 0x00000001ff027819 */ /* 0x000fe20000011402 */
[----:B------:R-:W-:Y:S06]  /*b040*/  RET.REL.NODEC R22 `(_ZN7cutlass13device_kernelIN5flash19enable_sm80_to_sm89INS1_16FlashAttnBwdSm80INS1_25CollectiveMainloopBwdSm80ILi2ELi2EN4cute5tupleIJNS5_1CILi128EEES8_NS7_ILi64EEEEEENS_6half_tEfNS_4arch4Sm80ELb0ELb1ELb1ELb1ELb0ELb0ELb0ELb0ELi2ELi4ELi4ELi4ELb0EEENS1_21CollectiveEpilogueBwdISA_SB_SD_Li256ELb1ELb0ELi2EEENS1_19SingleTileSchedulerILb1ELb0ELb0ELi128EEEEEEEEEvNT_6ParamsE) ;  /* 0xffff4fb016007950 */ /* 0x000fec0003c3ffff */
        .type           $_ZN7cutlass13device_kernelIN5flash19enable_sm80_to_sm89INS1_16FlashAttnBwdSm80INS1_25CollectiveMainloopBwdSm80ILi2ELi2EN4cute5tupleIJNS5_1CILi128EEES8_NS7_ILi64EEEEEENS_6half_tEfNS_4arch4Sm80ELb0ELb1ELb1ELb1ELb0ELb0ELb0ELb0ELi2ELi4ELi4ELi4ELb0EEENS1_21CollectiveEpilogueBwdISA_SB_SD_Li256ELb1ELb0ELi2EEENS1_19SingleTileSchedulerILb1ELb0ELb0ELi128EEEEEEEEEvNT_6ParamsE$_ZZN4cute7crd2crdINS_5tupleIJiiiNS_1CILi0EEEEEENS1_IJNS2_ILi32EEENS2_ILi4EEENS2_ILi2EEENS2_ILi1EEEEEENS1_IJS8_S8_S8_S8_EEEEEDaRKT_RKT0_RKT1_ENKUlRKT_RKT0_RKT1_E_clIiS7_S8_EEDaSM_SP_SS_,@function
        .size           $_ZN7cutlass13device_kernelIN5flash19enable_sm80_to_sm89INS1_16FlashAttnBwdSm80INS1_25CollectiveMainloopBwdSm80ILi2ELi2EN4cute5tupleIJNS5_1CILi128EEES8_NS7_ILi64EEEEEENS_6half_tEfNS_4arch4Sm80ELb0ELb1ELb1ELb1ELb0ELb0ELb0ELb0ELi2ELi4ELi4ELi4ELb0EEENS1_21CollectiveEpilogueBwdISA_SB_SD_Li256ELb1ELb0ELi2EEENS1_19SingleTileSchedulerILb1ELb0ELb0ELi128EEEEEEEEEvNT_6ParamsE$_ZZN4cute7crd2crdINS_5tupleIJiiiNS_1CILi0EEEEEENS1_IJNS2_ILi32EEENS2_ILi4EEENS2_ILi2EEENS2_ILi1EEEEEENS1_IJS8_S8_S8_S8_EEEEEDaRKT_RKT0_RKT1_ENKUlRKT_RKT0_RKT1_E_clIiS7_S8_EEDaSM_SP_SS_,($_ZN7cutlass13device_kernelIN5flash19enable_sm80_to_sm89INS1_16FlashAttnBwdSm80INS1_25CollectiveMainloopBwdSm80ILi2ELi2EN4cute5tupleIJNS5_1CILi128EEES8_NS7_ILi64EEEEEENS_6half_tEfNS_4arch4Sm80ELb0ELb1ELb1ELb1ELb0ELb0ELb0ELb0ELi2ELi4ELi4ELi4ELb0EEENS1_21CollectiveEpilogueBwdISA_SB_SD_Li256ELb1ELb0ELi2EEENS1_19SingleTileSchedulerILb1ELb0ELb0ELi128EEEEEEEEEvNT_6ParamsE$_ZZN4cute7flattenINS_5tupleIJNS1_IJNS_1CILi0EEENS1_IJNS2_ILi1EEENS2_ILi512EEEiEEEEEENS2_ILi4096EEENS1_IJiNS2_ILi8192EEEEEEEEEEEDaRKT_ENKUlRKT_E_clIS7_EEDaSH_ - $_ZN7cutlass13device_kernelIN5flash19enable_sm80_to_sm89INS1_16FlashAttnBwdSm80INS1_25CollectiveMainloopBwdSm80ILi2ELi2EN4cute5tupleIJNS5_1CILi128EEES8_NS7_ILi64EEEEEENS_6half_tEfNS_4arch4Sm80ELb0ELb1ELb1ELb1ELb0ELb0ELb0ELb0ELi2ELi4ELi4ELi4ELb0EEENS1_21CollectiveEpilogueBwdISA_SB_SD_Li256ELb1ELb0ELi2EEENS1_19SingleTileSchedulerILb1ELb0ELb0ELi128EEEEEEEEEvNT_6ParamsE$_ZZN4cute7crd2crdINS_5tupleIJiiiNS_1CILi0EEEEEENS1_IJNS2_ILi32EEENS2_ILi4EEENS2_ILi2EEENS2_ILi1EEEEEENS1_IJS8_S8_S8_S8_EEEEEDaRKT_RKT0_RKT1_ENKUlRKT_RKT0_RKT1_E_clIiS7_S8_EEDaSM_SP_SS_)
$_ZN7cutlass13device_kernelIN5flash19enable_sm80_to_sm89INS1_16FlashAttnBwdSm80INS1_25CollectiveMainloopBwdSm80ILi2ELi2EN4cute5tupleIJNS5_1CILi128EEES8_NS7_ILi64EEEEEENS_6half_tEfNS_4arch4Sm80ELb0ELb1ELb1ELb1ELb0ELb0ELb0ELb0ELi2ELi4ELi4ELi4ELb0EEENS1_21CollectiveEpilogueBwdISA_SB_SD_Li256ELb1ELb0ELi2EEENS1_19SingleTileSchedulerILb1ELb0ELb0ELi128EEEEEEEEEvNT_6ParamsE$_ZZN4cute7crd2crdINS_5tupleIJiiiNS_1CILi0EEEEEENS1_IJNS2_ILi32EEENS2_ILi4EEENS2_ILi2EEENS2_ILi1EEEEEENS1_IJS8_S8_S8_S8_EEEEEDaRKT_RKT0_RKT1_ENKUlRKT_RKT0_RKT1_E_clIiS7_S8_EEDaSM_SP_SS_:
[----:B------:R-:W-:-:S04]  /*b050*/  MOV R13, 0x0 ;  /* 0x00000000000d7802 */ /* 0x000fc80000000f00 */
[----:B------:R-:W-:Y:S05]  /*b060*/  RET.REL.NODEC R12 `(_ZN7cutlass13device_kernelIN5flash19enable_sm80_to_sm89INS1_16FlashAttnBwdSm80INS1_25CollectiveMainloopBwdSm80ILi2ELi2EN4cute5tupleIJNS5_1CILi128EEES8_NS7_ILi64EEEEEENS_6half_tEfNS_4arch4Sm80ELb0ELb1ELb1ELb1ELb0ELb0ELb0ELb0ELi2ELi4ELi4ELi4ELb0EEENS1_21CollectiveEpilogueBwdISA_SB_SD_Li256ELb1ELb0ELi2EEENS1_19SingleTileSchedulerILb1ELb0ELb0ELi128EEEEEEEEEvNT_6ParamsE) ;  /* 0xffff4f900c007950 */ /* 0x000fea0003c3ffff */
        .type           $_ZN7cutlass13device_kernelIN5flash19enable_sm80_to_sm89INS1_16FlashAttnBwdSm80INS1_25CollectiveMainloopBwdSm80ILi2ELi2EN4cute5tupleIJNS5_1CILi128EEES8_NS7_ILi64EEEEEENS_6half_tEfNS_4arch4Sm80ELb0ELb1ELb1ELb1ELb0ELb0ELb0ELb0ELi2ELi4ELi4ELi4ELb0EEENS1_21CollectiveEpilogueBwdISA_SB_SD_Li256ELb1ELb0ELi2EEENS1_19SingleTileSchedulerILb1ELb0ELb0ELi128EEEEEEEEEvNT_6ParamsE$_ZZN4cute7flattenINS_5tupleIJNS1_IJNS_1CILi0EEENS1_IJNS2_ILi1EEENS2_ILi512EEEiEEEEEENS2_ILi4096EEENS1_IJiNS2_ILi8192EEEEEEEEEEEDaRKT_ENKUlRKT_E_clIS7_EEDaSH_,@function
        .size           $_ZN7cutlass13device_kernelIN5flash19enable_sm80_to_sm89INS1_16FlashAttnBwdSm80INS1_25CollectiveMainloopBwdSm80ILi2ELi2EN4cute5tupleIJNS5_1CILi128EEES8_NS7_ILi64EEEEEENS_6half_tEfNS_4arch4Sm80ELb0ELb1ELb1ELb1ELb0ELb0ELb0ELb0ELi2ELi4ELi4ELi4ELb0EEENS1_21CollectiveEpilogueBwdISA_SB_SD_Li256ELb1ELb0ELi2EEENS1_19SingleTileSchedulerILb1ELb0ELb0ELi128EEEEEEEEEvNT_6ParamsE$_ZZN4cute7flattenINS_5tupleIJNS1_IJNS_1CILi0EEENS1_IJNS2_ILi1EEENS2_ILi512EEEiEEEEEENS2_ILi4096EEENS1_IJiNS2_ILi8192EEEEEEEEEEEDaRKT_ENKUlRKT_E_clIS7_EEDaSH_,($_ZN7cutlass13device_kernelIN5flash19enable_sm80_to_sm89INS1_16FlashAttnBwdSm80INS1_25CollectiveMainloopBwdSm80ILi2ELi2EN4cute5tupleIJNS5_1CILi128EEES8_NS7_ILi64EEEEEENS_6half_tEfNS_4arch4Sm80ELb0ELb1ELb1ELb1ELb0ELb0ELb0ELb0ELi2ELi4ELi4ELi4ELb0EEENS1_21CollectiveEpilogueBwdISA_SB_SD_Li256ELb1ELb0ELi2EEENS1_19SingleTileSchedulerILb1ELb0ELb0ELi128EEEEEEEEEvNT_6ParamsE$_ZZN4cute7flattenINS_5tupleIJNS1_IJNS_1CILi0EEENS1_IJNS2_ILi1EEENS2_ILi512EEEiEEEEEENS2_ILi4096EEENS1_IJiNS2_ILi8192EEEEEEEEEEEDaRKT_ENKUlRKT_E_clISA_EEDaSH_ - $_ZN7cutlass13device_kernelIN5flash19enable_sm80_to_sm89INS1_16FlashAttnBwdSm80INS1_25CollectiveMainloopBwdSm80ILi2ELi2EN4cute5tupleIJNS5_1CILi128EEES8_NS7_ILi64EEEEEENS_6half_tEfNS_4arch4Sm80ELb0ELb1ELb1ELb1ELb0ELb0ELb0ELb0ELi2ELi4ELi4ELi4ELb0EEENS1_21CollectiveEpilogueBwdISA_SB_SD_Li256ELb1ELb0ELi2EEENS1_19SingleTileSchedulerILb1ELb0ELb0ELi128EEEEEEEEEvNT_6ParamsE$_ZZN4cute7flattenINS_5tupleIJNS1_IJNS_1CILi0EEENS1_IJNS2_ILi1EEENS2_ILi512EEEiEEEEEENS2_ILi4096EEENS1_IJiNS2_ILi8192EEEEEEEEEEEDaRKT_ENKUlRKT_E_clIS7_EEDaSH_)
$_ZN7cutlass13device_kernelIN5flash19enable_sm80_to_sm89INS1_16FlashAttnBwdSm80INS1_25CollectiveMainloopBwdSm80ILi2ELi2EN4cute5tupleIJNS5_1CILi128EEES8_NS7_ILi64EEEEEENS_6half_tEfNS_4arch4Sm80ELb0ELb1ELb1ELb1ELb0ELb0ELb0ELb0ELi2ELi4ELi4ELi4ELb0EEENS1_21CollectiveEpilogueBwdISA_SB_SD_Li256ELb1ELb0ELi2EEENS1_19SingleTileSchedulerILb1ELb0ELb0ELi128EEEEEEEEEvNT_6ParamsE$_ZZN4cute7flattenINS_5tupleIJNS1_IJNS_1CILi0EEENS1_IJNS2_ILi1EEENS2_ILi512EEEiEEEEEENS2_ILi4096EEENS1_IJiNS2_ILi8192EEEEEEEEEEEDaRKT_ENKUlRKT_E_clIS7_EEDaSH_:
[----:B------:R-:W-:-:S04]  /*b070*/  MOV R3, 0x0 ;  /* 0x0000000000037802 */ /* 0x000fc80000000f00 */
[----:B------:R-:W-:Y:S05]  /*b080*/  RET.REL.NODEC R2 `(_ZN7cutlass13device_kernelIN5flash19enable_sm80_to_sm89INS1_16FlashAttnBwdSm80INS1_25CollectiveMainloopBwdSm80ILi2ELi2EN4cute5tupleIJNS5_1CILi128EEES8_NS7_ILi64EEEEEENS_6half_tEfNS_4arch4Sm80ELb0ELb1ELb1ELb1ELb0ELb0ELb0ELb0ELi2ELi4ELi4ELi4ELb0EEENS1_21CollectiveEpilogueBwdISA_SB_SD_Li256ELb1ELb0ELi2EEENS1_19SingleTileSchedulerILb1ELb0ELb0ELi128EEEEEEEEEvNT_6ParamsE) ;  /* 0xffff4f7002007950 */ /* 0x000fea0003c3ffff */
        .type           $_ZN7cutlass13device_kernelIN5flash19enable_sm80_to_sm89INS1_16FlashAttnBwdSm80INS1_25CollectiveMainloopBwdSm80ILi2ELi2EN4cute5tupleIJNS5_1CILi128EEES8_NS7_ILi64EEEEEENS_6half_tEfNS_4arch4Sm80ELb0ELb1ELb1ELb1ELb0ELb0ELb0ELb0ELi2ELi4ELi4ELi4ELb0EEENS1_21CollectiveEpilogueBwdISA_SB_SD_Li256ELb1ELb0ELi2EEENS1_19SingleTileSchedulerILb1ELb0ELb0ELi128EEEEEEEEEvNT_6ParamsE$_ZZN4cute7flattenINS_5tupleIJNS1_IJNS_1CILi0EEENS1_IJNS2_ILi1EEENS2_ILi512EEEiEEEEEENS2_ILi4096EEENS1_IJiNS2_ILi8192EEEEEEEEEEEDaRKT_ENKUlRKT_E_clISA_EEDaSH_,@function
        .size           $_ZN7cutlass13device_kernelIN5flash19enable_sm80_to_sm89INS1_16FlashAttnBwdSm80INS1_25CollectiveMainloopBwdSm80ILi2ELi2EN4cute5tupleIJNS5_1CILi128EEES8_NS7_ILi64EEEEEENS_6half_tEfNS_4arch4Sm80ELb0ELb1ELb1ELb1ELb0ELb0ELb0ELb0ELi2ELi4ELi4ELi4ELb0EEENS1_21CollectiveEpilogueBwdISA_SB_SD_Li256ELb1ELb0ELi2EEENS1_19SingleTileSchedulerILb1ELb0ELb0ELi128EEEEEEEEEvNT_6ParamsE$_ZZN4cute7flattenINS_5tupleIJNS1_IJNS_1CILi0EEENS1_IJNS2_ILi1EEENS2_ILi512EEEiEEEEEENS2_ILi4096EEENS1_IJiNS2_ILi8192EEEEEEEEEEEDaRKT_ENKUlRKT_E_clISA_EEDaSH_,($_ZN7cutlass13device_kernelIN5flash19enable_sm80_to_sm89INS1_16FlashAttnBwdSm80INS1_25CollectiveMainloopBwdSm80ILi2ELi2EN4cute5tupleIJNS5_1CILi128EEES8_NS7_ILi64EEEEEENS_6half_tEfNS_4arch4Sm80ELb0ELb1ELb1ELb1ELb0ELb0ELb0ELb0ELi2ELi4ELi4ELi4ELb0EEENS1_21CollectiveEpilogueBwdISA_SB_SD_Li256ELb1ELb0ELi2EEENS1_19SingleTileSchedulerILb1ELb0ELb0ELi128EEEEEEEEEvNT_6ParamsE$_ZZN4cute7flattenINS_5tupleIJNS_1CILi1EEENS1_IJNS2_ILi8EEEiiEEENS2_ILi64EEENS1_IJiNS2_ILi144EEENS2_ILi288EEEEEENS2_ILi512EEEEEEEEDaRKT_ENKUlRKT_E_clIS5_EEDaSH_ - $_ZN7cutlass13device_kernelIN5flash19enable_sm80_to_sm89INS1_16FlashAttnBwdSm80INS1_25CollectiveMainloopBwdSm80ILi2ELi2EN4cute5tupleIJNS5_1CILi128EEES8_NS7_ILi64EEEEEENS_6half_tEfNS_4arch4Sm80ELb0ELb1ELb1ELb1ELb0ELb0ELb0ELb0ELi2ELi4ELi4ELi4ELb0EEENS1_21CollectiveEpilogueBwdISA_SB_SD_Li256ELb1ELb0ELi2EEENS1_19SingleTileSchedulerILb1ELb0ELb0ELi128EEEEEEEEEvNT_6ParamsE$_ZZN4cute7flattenINS_5tupleIJNS1_IJNS_1CILi0EEENS1_IJNS2_ILi1EEENS2_ILi512EEEiEEEEEENS2_ILi4096EEENS1_IJiNS2_ILi8192EEEEEEEEEEEDaRKT_ENKUlRKT_E_clISA_EEDaSH_)
$_ZN7cutlass13device_kernelIN5flash19enable_sm80_to_sm89INS1_16FlashAttnBwdSm80INS1_25CollectiveMainloopBwdSm80ILi2ELi2EN4cute5tupleIJNS5_1CILi128EEES8_NS7_ILi64EEEEEENS_6half_tEfNS_4arch4Sm80ELb0ELb1ELb1ELb1ELb0ELb0ELb0ELb0ELi2ELi4ELi4ELi4ELb0EEENS1_21CollectiveEpilogueBwdISA_SB_SD_Li256ELb1ELb0ELi2EEENS1_19SingleTileSchedulerILb1ELb0ELb0ELi128EEEEEEEEEvNT_6ParamsE$_ZZN4cute7flattenINS_5tupleIJNS1_IJNS_1CILi0EEENS1_IJNS2_ILi1EEENS2_ILi512EEEiEEEEEENS2_ILi4096EEENS1_IJiNS2_ILi8192EEEEEEEEEEEDaRKT_ENKUlRKT_E_clISA_EEDaSH_:
[----:B------:R-:W-:-:S04]  /*b090*/  MOV R3, 0x0 ;  /* 0x0000000000037802 */ /* 0x000fc80000000f00 */
[----:B------:R-:W-:Y:S05]  /*b0a0*/  RET.REL.NODEC R2 `(_ZN7cutlass13device_kernelIN5flash19enable_sm80_to_sm89INS1_16FlashAttnBwdSm80INS1_25CollectiveMainloopBwdSm80ILi2ELi2EN4cute5tupleIJNS5_1CILi128EEES8_NS7_ILi64EEEEEENS_6half_tEfNS_4arch4Sm80ELb0ELb1ELb1ELb1ELb0ELb0ELb0ELb0ELi2ELi4ELi4ELi4ELb0EEENS1_21CollectiveEpilogueBwdISA_SB_SD_Li256ELb1ELb0ELi2EEENS1_19SingleTileSchedulerILb1ELb0ELb0ELi128EEEEEEEEEvNT_6ParamsE) ;  /* 0xffff4f5002007950 */ /* 0x000fea0003c3ffff */
        .type           $_ZN7cutlass13device_kernelIN5flash19enable_sm80_to_sm89INS1_16FlashAttnBwdSm80INS1_25CollectiveMainloopBwdSm80ILi2ELi2EN4cute5tupleIJNS5_1CILi128EEES8_NS7_ILi64EEEEEENS_6half_tEfNS_4arch4Sm80ELb0ELb1ELb1ELb1ELb0ELb0ELb0ELb0ELi2ELi4ELi4ELi4ELb0EEENS1_21CollectiveEpilogueBwdISA_SB_SD_Li256ELb1ELb0ELi2EEENS1_19SingleTileSchedulerILb1ELb0ELb0ELi128EEEEEEEEEvNT_6ParamsE$_ZZN4cute7flattenINS_5tupleIJNS_1CILi1EEENS1_IJNS2_ILi8EEEiiEEENS2_ILi64EEENS1_IJiNS2_ILi144EEENS2_ILi288EEEEEENS2_ILi512EEEEEEEEDaRKT_ENKUlRKT_E_clIS5_EEDaSH_,@function
        .size           $_ZN7cutlass13device_kernelIN5flash19enable_sm80_to_sm89INS1_16FlashAttnBwdSm80INS1_25CollectiveMainloopBwdSm80ILi2ELi2EN4cute5tupleIJNS5_1CILi128EEES8_NS7_ILi64EEEEEENS_6half_tEfNS_4arch4Sm80ELb0ELb1ELb1ELb1ELb0ELb0ELb0ELb0ELi2ELi4ELi4ELi4ELb0EEENS1_21CollectiveEpilogueBwdISA_SB_SD_Li256ELb1ELb0ELi2EEENS1_19SingleTileSchedulerILb1ELb0ELb0ELi128EEEEEEEEEvNT_6ParamsE$_ZZN4cute7flattenINS_5tupleIJNS_1CILi1EEENS1_IJNS2_ILi8EEEiiEEENS2_ILi64EEENS1_IJiNS2_ILi144EEENS2_ILi288EEEEEENS2_ILi512EEEEEEEEDaRKT_ENKUlRKT_E_clIS5_EEDaSH_,($_ZN7cutlass13device_kernelIN5flash19enable_sm80_to_sm89INS1_16FlashAttnBwdSm80INS1_25CollectiveMainloopBwdSm80ILi2ELi2EN4cute5tupleIJNS5_1CILi128EEES8_NS7_ILi64EEEEEENS_6half_tEfNS_4arch4Sm80ELb0ELb1ELb1ELb1ELb0ELb0ELb0ELb0ELi2ELi4ELi4ELi4ELb0EEENS1_21CollectiveEpilogueBwdISA_SB_SD_Li256ELb1ELb0ELi2EEENS1_19SingleTileSchedulerILb1ELb0ELb0ELi128EEEEEEEEEvNT_6ParamsE$_ZZN4cute7flattenINS_5tupleIJNS_1CILi1EEENS1_IJNS2_ILi8EEEiiEEENS2_ILi64EEENS1_IJiNS2_ILi144EEENS2_ILi288EEEEEENS2_ILi512EEEEEEEEDaRKT_ENKUlRKT_E_clIS9_EEDaSH_ - $_ZN7cutlass13device_kernelIN5flash19enable_sm80_to_sm89INS1_16FlashAttnBwdSm80INS1_25CollectiveMainloopBwdSm80ILi2ELi2EN4cute5tupleIJNS5_1CILi128EEES8_NS7_ILi64EEEEEENS_6half_tEfNS_4arch4Sm80ELb0ELb1ELb1ELb1ELb0ELb0ELb0ELb0ELi2ELi4ELi4ELi4ELb0EEENS1_21CollectiveEpilogueBwdISA_SB_SD_Li256ELb1ELb0ELi2EEENS1_19SingleTileSchedulerILb1ELb0ELb0ELi128EEEEEEEEEvNT_6ParamsE$_ZZN4cute7flattenINS_5tupleIJNS_1CILi1EEENS1_IJNS2_ILi8EEEiiEEENS2_ILi64EEENS1_IJiNS2_ILi144EEENS2_ILi288EEEEEENS2_ILi512EEEEEEEEDaRKT_ENKUlRKT_E_clIS5_EEDaSH_)
$_ZN7cutlass13device_kernelIN5flash19enable_sm80_to_sm89INS1_16FlashAttnBwdSm80INS1_25CollectiveMainloopBwdSm80ILi2ELi2EN4cute5tupleIJNS5_1CILi128EEES8_NS7_ILi64EEEEEENS_6half_tEfNS_4arch4Sm80ELb0ELb1ELb1ELb1ELb0ELb0ELb0ELb0ELi2ELi4ELi4ELi4ELb0EEENS1_21CollectiveEpilogueBwdISA_SB_SD_Li256ELb1ELb0ELi2EEENS1_19SingleTileSchedulerILb1ELb0ELb0ELi128EEEEEEEEEvNT_6ParamsE$_ZZN4cute7flattenINS_5tupleIJNS_1CILi1EEENS1_IJNS2_ILi8EEEiiEEENS2_ILi64EEENS1_IJiNS2_ILi144EEENS2_ILi288EEEEEENS2_ILi512EEEEEEEEDaRKT_ENKUlRKT_E_clIS5_EEDaSH_:
[----:B------:R-:W-:Y:S02]  /*b0b0*/  MOV R34, R4 ;  /* 0x0000000400227202 */ /* 0x000fe40000000f00 */
[----:B------:R-:W-:Y:S02]  /*b0c0*/  MOV R35, 0x0 ;  /* 0x0000000000237802 */ /* 0x000fe40000000f00 */
[----:B------:R-:W-:Y:S02]  /*b0d0*/  MOV R5, R3 ;  /* 0x0000000300057202 */ /* 0x000fe40000000f00 */
[----:B------:R-:W-:Y:S05]  /*b0e0*/  RET.REL.NODEC R34 `(_ZN7cutlass13device_kernelIN5flash19enable_sm80_to_sm89INS1_16FlashAttnBwdSm80INS1_25CollectiveMainloopBwdSm80ILi2ELi2EN4cute5tupleIJNS5_1CILi128EEES8_NS7_ILi64EEEEEENS_6half_tEfNS_4arch4Sm80ELb0ELb1ELb1ELb1ELb0ELb0ELb0ELb0ELi2ELi4ELi4ELi4ELb0EEENS1_21CollectiveEpilogueBwdISA_SB_SD_Li256ELb1ELb0ELi2EEENS1_19SingleTileSchedulerILb1ELb0ELb0ELi128EEEEEEEEEvNT_6ParamsE) ;  /* 0xffff4f1022007950 */ /* 0x000fea0003c3ffff */
        .type           $_ZN7cutlass13device_kernelIN5flash19enable_sm80_to_sm89INS1_16FlashAttnBwdSm80INS1_25CollectiveMainloopBwdSm80ILi2ELi2EN4cute5tupleIJNS5_1CILi128EEES8_NS7_ILi64EEEEEENS_6half_tEfNS_4arch4Sm80ELb0ELb1ELb1ELb1ELb0ELb0ELb0ELb0ELi2ELi4ELi4ELi4ELb0EEENS1_21CollectiveEpilogueBwdISA_SB_SD_Li256ELb1ELb0ELi2EEENS1_19SingleTileSchedulerILb1ELb0ELb0ELi128EEEEEEEEEvNT_6ParamsE$_ZZN4cute7flattenINS_5tupleIJNS_1CILi1EEENS1_IJNS2_ILi8EEEiiEEENS2_ILi64EEENS1_IJiNS2_ILi144EEENS2_ILi288EEEEEENS2_ILi512EEEEEEEEDaRKT_ENKUlRKT_E_clIS9_EEDaSH_,@function
        .size           $_ZN7cutlass13device_kernelIN5flash19enable_sm80_to_sm89INS1_16FlashAttnBwdSm80INS1_25CollectiveMainloopBwdSm80ILi2ELi2EN4cute5tupleIJNS5_1CILi128EEES8_NS7_ILi64EEEEEENS_6half_tEfNS_4arch4Sm80ELb0ELb1ELb1ELb1ELb0ELb0ELb0ELb0ELi2ELi4ELi4ELi4ELb0EEENS1_21CollectiveEpilogueBwdISA_SB_SD_Li256ELb1ELb0ELi2EEENS1_19SingleTileSchedulerILb1ELb0ELb0ELi128EEEEEEEEEvNT_6ParamsE$_ZZN4cute7flattenINS_5tupleIJNS_1CILi1EEENS1_IJNS2_ILi8EEEiiEEENS2_ILi64EEENS1_IJiNS2_ILi144EEENS2_ILi288EEEEEENS2_ILi512EEEEEEEEDaRKT_ENKUlRKT_E_clIS9_EEDaSH_,($_ZN7cutlass13device_kernelIN5flash19enable_sm80_to_sm89INS1_16FlashAttnBwdSm80INS1_25CollectiveMainloopBwdSm80ILi2ELi2EN4cute5tupleIJNS5_1CILi128EEES8_NS7_ILi64EEEEEENS_6half_tEfNS_4arch4Sm80ELb0ELb1ELb1ELb1ELb0ELb0ELb0ELb0ELi2ELi4ELi4ELi4ELb0EEENS1_21CollectiveEpilogueBwdISA_SB_SD_Li256ELb1ELb0ELi2EEENS1_19SingleTileSchedulerILb1ELb0ELb0ELi128EEEEEEEEEvNT_6ParamsE$_ZZN4cute7flattenINS_5tupleIJNS_1CILi1EEENS1_IJiiiEEENS2_ILi64EEENS1_IJNS2_ILi72EEENS2_ILi144EEENS2_ILi288EEEEEENS2_ILi512EEEEEEEEDaRKT_ENKUlRKT_E_clIS4_EEDaSH_ - $_ZN7cutlass13device_kernelIN5flash19enable_sm80_to_sm89INS1_16FlashAttnBwdSm80INS1_25CollectiveMainloopBwdSm80ILi2ELi2EN4cute5tupleIJNS5_1CILi128EEES8_NS7_ILi64EEEEEENS_6half_tEfNS_4arch4Sm80ELb0ELb1ELb1ELb1ELb0ELb0ELb0ELb0ELi2ELi4ELi4ELi4ELb0EEENS1_21CollectiveEpilogueBwdISA_SB_SD_Li256ELb1ELb0ELi2EEENS1_19SingleTileSchedulerILb1ELb0ELb0ELi128EEEEEEEEEvNT_6ParamsE$_ZZN4cute7flattenINS_5tupleIJNS_1CILi1EEENS1_IJNS2_ILi8EEEiiEEENS2_ILi64EEENS1_IJiNS2_ILi144EEENS2_ILi288EEEEEENS2_ILi512EEEEEEEEDaRKT_ENKUlRKT_E_clIS9_EEDaSH_)
$_ZN7cutlass13device_kernelIN5flash19enable_sm80_to_sm89INS1_16FlashAttnBwdSm80INS1_25CollectiveMainloopBwdSm80ILi2ELi2EN4cute5tupleIJNS5_1CILi128EEES8_NS7_ILi64EEEEEENS_6half_tEfNS_4arch4Sm80ELb0ELb1ELb1ELb1ELb0ELb0ELb0ELb0ELi2ELi4ELi4ELi4ELb0EEENS1_21CollectiveEpilogueBwdISA_SB_SD_Li256ELb1ELb0ELi2EEENS1_19SingleTileSchedulerILb1ELb0ELb0ELi128EEEEEEEEEvNT_6ParamsE$_ZZN4cute7flattenINS_5tupleIJNS_1CILi1EEENS1_IJNS2_ILi8EEEiiEEENS2_ILi64EEENS1_IJiNS2_ILi144EEENS2_ILi288EEEEEENS2_ILi512EEEEEEEEDaRKT_ENKUlRKT_E_clIS9_EEDaSH_:
[----:B------:R-:W-:Y:S02]  /*b0f0*/  MOV R34, R4 ;  /* 0x0000000400227202 */ /* 0x000fe40000000f00 */
[----:B------:R-:W-:-:S04]  /*b100*/  MOV R35, 0x0 ;  /* 0x0000000000237802 */ /* 0x000fc80000000f00 */
[----:B------:R-:W-:Y:S05]  /*b110*/  RET.REL.NODEC R34 `(_ZN7cutlass13device_kernelIN5flash19enable_sm80_to_sm89INS1_16FlashAttnBwdSm80INS1_25CollectiveMainloopBwdSm80ILi2ELi2EN4cute5tupleIJNS5_1CILi128EEES8_NS7_ILi64EEEEEENS_6half_tEfNS_4arch4Sm80ELb0ELb1ELb1ELb1ELb0ELb0ELb0ELb0ELi2ELi4ELi4ELi4ELb0EEENS1_21CollectiveEpilogueBwdISA_SB_SD_Li256ELb1ELb0ELi2EEENS1_19SingleTileSchedulerILb1ELb0ELb0ELi128EEEEEEEEEvNT_6ParamsE) ;  /* 0xffff4ee022007950 */ /* 0x000fea0003c3ffff */
        .type           $_ZN7cutlass13device_kernelIN5flash19enable_sm80_to_sm89INS1_16FlashAttnBwdSm80INS1_25CollectiveMainloopBwdSm80ILi2ELi2EN4cute5tupleIJNS5_1CILi128EEES8_NS7_ILi64EEEEEENS_6half_tEfNS_4arch4Sm80ELb0ELb1ELb1ELb1ELb0ELb0ELb0ELb0ELi2ELi4ELi4ELi4ELb0EEENS1_21CollectiveEpilogueBwdISA_SB_SD_Li256ELb1ELb0ELi2EEENS1_19SingleTileSchedulerILb1ELb0ELb0ELi128EEEEEEEEEvNT_6ParamsE$_ZZN4cute7flattenINS_5tupleIJNS_1CILi1EEENS1_IJiiiEEENS2_ILi64EEENS1_IJNS2_ILi72EEENS2_ILi144EEENS2_ILi288EEEEEENS2_ILi512EEEEEEEEDaRKT_ENKUlRKT_E_clIS4_EEDaSH_,@function
        .size           $_ZN7cutlass13device_kernelIN5flash19enable_sm80_to_sm89INS1_16FlashAttnBwdSm80INS1_25CollectiveMainloopBwdSm80ILi2ELi2EN4cute5tupleIJNS5_1CILi128EEES8_NS7_ILi64EEEEEENS_6half_tEfNS_4arch4Sm80ELb0ELb1ELb1ELb1ELb0ELb0ELb0ELb0ELi2ELi4ELi4ELi4ELb0EEENS1_21CollectiveEpilogueBwdISA_SB_SD_Li256ELb1ELb0ELi2EEENS1_19SingleTileSchedulerILb1ELb0ELb0ELi128EEEEEEEEEvNT_6ParamsE$_ZZN4cute7flattenINS_5tupleIJNS_1CILi1EEENS1_IJiiiEEENS2_ILi64EEENS1_IJNS2_ILi72EEENS2_ILi144EEENS2_ILi288EEEEEENS2_ILi512EEEEEEEEDaRKT_ENKUlRKT_E_clIS4_EEDaSH_,($_ZN7cutlass13device_kernelIN5flash19enable_sm80_to_sm89INS1_16FlashAttnBwdSm80INS1_25CollectiveMainloopBwdSm80ILi2ELi2EN4cute5tupleIJNS5_1CILi128EEES8_NS7_ILi64EEEEEENS_6half_tEfNS_4arch4Sm80ELb0ELb1ELb1ELb1ELb0ELb0ELb0ELb0ELi2ELi4ELi4ELi4ELb0EEENS1_21CollectiveEpilogueBwdISA_SB_SD_Li256ELb1ELb0ELi2EEENS1_19SingleTileSchedulerILb1ELb0ELb0ELi128EEEEEEEEEvNT_6ParamsE$_ZZN4cute7idx2crdINS_5tupleIJiiNS_1CILi0EEEEEENS1_IJNS1_IJNS2_ILi4EEENS2_ILi8EEEEEENS2_ILi2EEENS2_ILi1EEEEEEEEDaRKT_RKT0_ENKUlRKT_RKT0_E_clIiS7_EEDaSJ_SM_ - $_ZN7cutlass13device_kernelIN5flash19enable_sm80_to_sm89INS1_16FlashAttnBwdSm80INS1_25CollectiveMainloopBwdSm80ILi2ELi2EN4cute5tupleIJNS5_1CILi128EEES8_NS7_ILi64EEEEEENS_6half_tEfNS_4arch4Sm80ELb0ELb1ELb1ELb1ELb0ELb0ELb0ELb0ELi2ELi4ELi4ELi4ELb0EEENS1_21CollectiveEpilogueBwdISA_SB_SD_Li256ELb1ELb0ELi2EEENS1_19SingleTileSchedulerILb1ELb0ELb0ELi128EEEEEEEEEvNT_6ParamsE$_ZZN4cute7flattenINS_5tupleIJNS_1CILi1EEENS1_IJiiiEEENS2_ILi64EEENS1_IJNS2_ILi72EEENS2_ILi144EEENS2_ILi288EEEEEENS2_ILi512EEEEEEEEDaRKT_ENKUlRKT_E_clIS4_EEDaSH_)
$_ZN7cutlass13device_kernelIN5flash19enable_sm80_to_sm89INS1_16FlashAttnBwdSm80INS1_25CollectiveMainloopBwdSm80ILi2ELi2EN4cute5tupleIJNS5_1CILi128EEES8_NS7_ILi64EEEEEENS_6half_tEfNS_4arch4Sm80ELb0ELb1ELb1ELb1ELb0ELb0ELb0ELb0ELi2ELi4ELi4ELi4ELb0EEENS1_21CollectiveEpilogueBwdISA_SB_SD_Li256ELb1ELb0ELi2EEENS1_19SingleTileSchedulerILb1ELb0ELb0ELi128EEEEEEEEEvNT_6ParamsE$_ZZN4cute7flattenINS_5tupleIJNS_1CILi1EEENS1_IJiiiEEENS2_ILi64EEENS1_IJNS2_ILi72EEENS2_ILi144EEENS2_ILi288EEEEEENS2_ILi512EEEEEEEEDaRKT_ENKUlRKT_E_clIS4_EEDaSH_:
[----:B------:R-:W-:Y:S02]  /*b120*/  MOV R34, R4 ;  /* 0x0000000400227202 */ /* 0x000fe40000000f00 */
[----:B------:R-:W-:-:S04]  /*b130*/  MOV R35, 0x0 ;  /* 0x0000000000237802 */ /* 0x000fc80000000f00 */
[----:B------:R-:W-:Y:S05]  /*b140*/  RET.REL.NODEC R34 `(_ZN7cutlass13device_kernelIN5flash19enable_sm80_to_sm89INS1_16FlashAttnBwdSm80INS1_25CollectiveMainloopBwdSm80ILi2ELi2EN4cute5tupleIJNS5_1CILi128EEES8_NS7_ILi64EEEEEENS_6half_tEfNS_4arch4Sm80ELb0ELb1ELb1ELb1ELb0ELb0ELb0ELb0ELi2ELi4ELi4ELi4ELb0EEENS1_21CollectiveEpilogueBwdISA_SB_SD_Li256ELb1ELb0ELi2EEENS1_19SingleTileSchedulerILb1ELb0ELb0ELi128EEEEEEEEEvNT_6ParamsE) ;  /* 0xffff4eb022007950 */ /* 0x000fea0003c3ffff */
        .type           $_ZN7cutlass13device_kernelIN5flash19enable_sm80_to_sm89INS1_16FlashAttnBwdSm80INS1_25CollectiveMainloopBwdSm80ILi2ELi2EN4cute5tupleIJNS5_1CILi128EEES8_NS7_ILi64EEEEEENS_6half_tEfNS_4arch4Sm80ELb0ELb1ELb1ELb1ELb0ELb0ELb0ELb0ELi2ELi4ELi4ELi4ELb0EEENS1_21CollectiveEpilogueBwdISA_SB_SD_Li256ELb1ELb0ELi2EEENS1_19SingleTileSchedulerILb1ELb0ELb0ELi128EEEEEEEEEvNT_6ParamsE$_ZZN4cute7idx2crdINS_5tupleIJiiNS_1CILi0EEEEEENS1_IJNS1_IJNS2_ILi4EEENS2_ILi8EEEEEENS2_ILi2EEENS2_ILi1EEEEEEEEDaRKT_RKT0_ENKUlRKT_RKT0_E_clIiS7_EEDaSJ_SM_,@function
        .size           $_ZN7cutlass13device_kernelIN5flash19enable_sm80_to_sm89INS1_16FlashAttnBwdSm80INS1_25CollectiveMainloopBwdSm80ILi2ELi2EN4cute5tupleIJNS5_1CILi128EEES8_NS7_ILi64EEEEEENS_6half_tEfNS_4arch4Sm80ELb0ELb1ELb1ELb1ELb0ELb0ELb0ELb0ELi2ELi4ELi4ELi4ELb0EEENS1_21CollectiveEpilogueBwdISA_SB_SD_Li256ELb1ELb0ELi2EEENS1_19SingleTileSchedulerILb1ELb0ELb0ELi128EEEEEEEEEvNT_6ParamsE$_ZZN4cute7idx2crdINS_5tupleIJiiNS_1CILi0EEEEEENS1_IJNS1_IJNS2_ILi4EEENS2_ILi8EEEEEENS2_ILi2EEENS2_ILi1EEEEEEEEDaRKT_RKT0_ENKUlRKT_RKT0_E_clIiS7_EEDaSJ_SM_,($_ZN7cutlass13device_kernelIN5flash19enable_sm80_to_sm89INS1_16FlashAttnBwdSm80INS1_25CollectiveMainloopBwdSm80ILi2ELi2EN4cute5tupleIJNS5_1CILi128EEES8_NS7_ILi64EEEEEENS_6half_tEfNS_4arch4Sm80ELb0ELb1ELb1ELb1ELb0ELb0ELb0ELb0ELi2ELi4ELi4ELi4ELb0EEENS1_21CollectiveEpilogueBwdISA_SB_SD_Li256ELb1ELb0ELi2EEENS1_19SingleTileSchedulerILb1ELb0ELb0ELi128EEEEEEEEEvNT_6ParamsE$_ZZN4cute7idx2crdINS_5tupleIJiiNS_1CILi0EEEEEENS1_IJNS1_IJNS2_ILi4EEENS2_ILi8EEEEEENS2_ILi2EEENS2_ILi1EEEEEEEEDaRKT_RKT0_ENKUlRKT_RKT0_E_clIiS8_EEDaSJ_SM_ - $_ZN7cutlass13device_kernelIN5flash19enable_sm80_to_sm89INS1_16FlashAttnBwdSm80INS1_25CollectiveMainloopBwdSm80ILi2ELi2EN4cute5tupleIJNS5_1CILi128EEES8_NS7_ILi64EEEEEENS_6half_tEfNS_4arch4Sm80ELb0ELb1ELb1ELb1ELb0ELb0ELb0ELb0ELi2ELi4ELi4ELi4ELb0EEENS1_21CollectiveEpilogueBwdISA_SB_SD_Li256ELb1ELb0ELi2EEENS1_19SingleTileSchedulerILb1ELb0ELb0ELi128EEEEEEEEEvNT_6ParamsE$_ZZN4cute7idx2crdINS_5tupleIJiiNS_1CILi0EEEEEENS1_IJNS1_IJNS2_ILi4EEENS2_ILi8EEEEEENS2_ILi2EEENS2_ILi1EEEEEEEEDaRKT_RKT0_ENKUlRKT_RKT0_E_clIiS7_EEDaSJ_SM_)
$_ZN7cutlass13device_kernelIN5flash19enable_sm80_to_sm89INS1_16FlashAttnBwdSm80INS1_25CollectiveMainloopBwdSm80ILi2ELi2EN4cute5tupleIJNS5_1CILi128EEES8_NS7_ILi64EEEEEENS_6half_tEfNS_4arch4Sm80ELb0ELb1ELb1ELb1ELb0ELb0ELb0ELb0ELi2ELi4ELi4ELi4ELb0EEENS1_21CollectiveEpilogueBwdISA_SB_SD_Li256ELb1ELb0ELi2EEENS1_19SingleTileSchedulerILb1ELb0ELb0ELi128EEEEEEEEEvNT_6ParamsE$_ZZN4cute7idx2crdINS_5tupleIJiiNS_1CILi0EEEEEENS1_IJNS1_IJNS2_ILi4EEENS2_ILi8EEEEEENS2_ILi2EEENS2_ILi1EEEEEEEEDaRKT_RKT0_ENKUlRKT_RKT0_E_clIiS7_EEDaSJ_SM_:
[----:B------:R-:W-:Y:S01]  /*b150*/  SHF.R.S32.HI R5, RZ, 0x1f, R2 ;  /* 0x0000001fff057819 */ /* 0x000fe20000011402 */
[----:B------:R-:W-:-:S03]  /*b160*/  IMAD.MOV.U32 R7, RZ, RZ, 0x0 ;  /* 0x00000000ff077424 */ /* 0x000fc600078e00ff */
[----:B------:R-:W-:-:S04]  /*b170*/  LEA.HI R5, R5, R2, RZ, 0x2 ;  /* 0x0000000205057211 */ /* 0x000fc800078f10ff */
[----:B------:R-:W-:Y:S02]  /*b180*/  LOP3.LUT R4, R5, 0xfffffffc, RZ, 0xc0, !PT ;  /* 0xfffffffc05047812 */ /* 0x000fe400078ec0ff */
[----:B------:R-:W-:-:S03]  /*b190*/  SHF.R.S32.HI R5, RZ, 0x2, R5 ;  /* 0x00000002ff057819 */ /* 0x000fc60000011405 */
[----:B------:R-:W-:Y:S01]  /*b1a0*/  IMAD.IADD R4, R2, 0x1, -R4 ;  /* 0x0000000102047824 */ /* 0x000fe200078e0a04 */
[----:B------:R-:W-:Y:S06]  /*b1b0*/  RET.REL.NODEC R6 `(_ZN7cutlass13device_kernelIN5flash19enable_sm80_to_sm89INS1_16FlashAttnBwdSm80INS1_25CollectiveMainloopBwdSm80ILi2ELi2EN4cute5tupleIJNS5_1CILi128EEES8_NS7_ILi64EEEEEENS_6half_tEfNS_4arch4Sm80ELb0ELb1ELb1ELb1ELb0ELb0ELb0ELb0ELi2ELi4ELi4ELi4ELb0EEENS1_21CollectiveEpilogueBwdISA_SB_SD_Li256ELb1ELb0ELi2EEENS1_19SingleTileSchedulerILb1ELb0ELb0ELi128EEEEEEEEEvNT_6ParamsE) ;  /* 0xffff4e4006007950 */ /* 0x000fec0003c3ffff */
        .type           $_ZN7cutlass13device_kernelIN5flash19enable_sm80_to_sm89INS1_16FlashAttnBwdSm80INS1_25CollectiveMainloopBwdSm80ILi2ELi2EN4cute5tupleIJNS5_1CILi128EEES8_NS7_ILi64EEEEEENS_6half_tEfNS_4arch4Sm80ELb0ELb1ELb1ELb1ELb0ELb0ELb0ELb0ELi2ELi4ELi4ELi4ELb0EEENS1_21CollectiveEpilogueBwdISA_SB_SD_Li256ELb1ELb0ELi2EEENS1_19SingleTileSchedulerILb1ELb0ELb0ELi128EEEEEEEEEvNT_6ParamsE$_ZZN4cute7idx2crdINS_5tupleIJiiNS_1CILi0EEEEEENS1_IJNS1_IJNS2_ILi4EEENS2_ILi8EEEEEENS2_ILi2EEENS2_ILi1EEEEEEEEDaRKT_RKT0_ENKUlRKT_RKT0_E_clIiS8_EEDaSJ_SM_,@function
        .size           $_ZN7cutlass13device_kernelIN5flash19enable_sm80_to_sm89INS1_16FlashAttnBwdSm80INS1_25CollectiveMainloopBwdSm80ILi2ELi2EN4cute5tupleIJNS5_1CILi128EEES8_NS7_ILi64EEEEEENS_6half_tEfNS_4arch4Sm80ELb0ELb1ELb1ELb1ELb0ELb0ELb0ELb0ELi2ELi4ELi4ELi4ELb0EEENS1_21CollectiveEpilogueBwdISA_SB_SD_Li256ELb1ELb0ELi2EEENS1_19SingleTileSchedulerILb1ELb0ELb0ELi128EEEEEEEEEvNT_6ParamsE$_ZZN4cute7idx2crdINS_5tupleIJiiNS_1CILi0EEEEEENS1_IJNS1_IJNS2_ILi4EEENS2_ILi8EEEEEENS2_ILi2EEENS2_ILi1EEEEEEEEDaRKT_RKT0_ENKUlRKT_RKT0_E_clIiS8_EEDaSJ_SM_,($_ZN7cutlass13device_kernelIN5flash19enable_sm80_to_sm89INS1_16FlashAttnBwdSm80INS1_25CollectiveMainloopBwdSm80ILi2ELi2EN4cute5tupleIJNS5_1CILi128EEES8_NS7_ILi64EEEEEENS_6half_tEfNS_4arch4Sm80ELb0ELb1ELb1ELb1ELb0ELb0ELb0ELb0ELi2ELi4ELi4ELi4ELb0EEENS1_21CollectiveEpilogueBwdISA_SB_SD_Li256ELb1ELb0ELi2EEENS1_19SingleTileSchedulerILb1ELb0ELb0ELi128EEEEEEEEEvNT_6ParamsE$_ZZN4cute7idx2crdINS_5tupleIJiiNS_1CILi0EEEEEENS1_IJNS1_IJNS2_ILi4EEENS2_ILi8EEEEEES5_NS2_ILi1EEEEEEEEDaRKT_RKT0_ENKUlRKT_RKT0_E_clIiS5_EEDaSI_SL_ - $_ZN7cutlass13device_kernelIN5flash19enable_sm80_to_sm89INS1_16FlashAttnBwdSm80INS1_25CollectiveMainloopBwdSm80ILi2ELi2EN4cute5tupleIJNS5_1CILi128EEES8_NS7_ILi64EEEEEENS_6half_tEfNS_4arch4Sm80ELb0ELb1ELb1ELb1ELb0ELb0ELb0ELb0ELi2ELi4ELi4ELi4ELb0EEENS1_21CollectiveEpilogueBwdISA_SB_SD_Li256ELb1ELb0ELi2EEENS1_19SingleTileSchedulerILb1ELb0ELb0ELi128EEEEEEEEEvNT_6ParamsE$_ZZN4cute7idx2crdINS_5tupleIJiiNS_1CILi0EEEEEENS1_IJNS1_IJNS2_ILi4EEENS2_ILi8EEEEEENS2_ILi2EEENS2_ILi1EEEEEEEEDaRKT_RKT0_ENKUlRKT_RKT0_E_clIiS8_EEDaSJ_SM_)
$_ZN7cutlass13device_kernelIN5flash19enable_sm80_to_sm89INS1_16FlashAttnBwdSm80INS1_25CollectiveMainloopBwdSm80ILi2ELi2EN4cute5tupleIJNS5_1CILi128EEES8_NS7_ILi64EEEEEENS_6half_tEfNS_4arch4Sm80ELb0ELb1ELb1ELb1ELb0ELb0ELb0ELb0ELi2ELi4ELi4ELi4ELb0EEENS1_21CollectiveEpilogueBwdISA_SB_SD_Li256ELb1ELb0ELi2EEENS1_19SingleTileSchedulerILb1ELb0ELb0ELi128EEEEEEEEEvNT_6ParamsE$_ZZN4cute7idx2crdINS_5tupleIJiiNS_1CILi0EEEEEENS1_IJNS1_IJNS2_ILi4EEENS2_ILi8EEEEEENS2_ILi2EEENS2_ILi1EEEEEEEEDaRKT_RKT0_ENKUlRKT_RKT0_E_clIiS8_EEDaSJ_SM_:
[----:B------:R-:W-:Y:S02]  /*b1c0*/  MOV R34, R6 ;  /* 0x0000000600227202 */ /* 0x000fe40000000f00 */
[----:B------:R-:W-:Y:S02]  /*b1d0*/  MOV R35, 0x0 ;  /* 0x0000000000237802 */ /* 0x000fe40000000f00 */
[----:B------:R-:W-:Y:S02]  /*b1e0*/  MOV R7, R3 ;  /* 0x0000000300077202 */ /* 0x000fe40000000f00 */
[----:B------:R-:W-:Y:S05]  /*b1f0*/  RET.REL.NODEC R34 `(_ZN7cutlass13device_kernelIN5flash19enable_sm80_to_sm89INS1_16FlashAttnBwdSm80INS1_25CollectiveMainloopBwdSm80ILi2ELi2EN4cute5tupleIJNS5_1CILi128EEES8_NS7_ILi64EEEEEENS_6half_tEfNS_4arch4Sm80ELb0ELb1ELb1ELb1ELb0ELb0ELb0ELb0ELi2ELi4ELi4ELi4ELb0EEENS1_21CollectiveEpilogueBwdISA_SB_SD_Li256ELb1ELb0ELi2EEENS1_19SingleTileSchedulerILb1ELb0ELb0ELi128EEEEEEEEEvNT_6ParamsE) ;  /* 0xffff4e0022007950 */ /* 0x000fea0003c3ffff */
        .type           $_ZN7cutlass13device_kernelIN5flash19enable_sm80_to_sm89INS1_16FlashAttnBwdSm80INS1_25CollectiveMainloopBwdSm80ILi2ELi2EN4cute5tupleIJNS5_1CILi128EEES8_NS7_ILi64EEEEEENS_6half_tEfNS_4arch4Sm80ELb0ELb1ELb1ELb1ELb0ELb0ELb0ELb0ELi2ELi4ELi4ELi4ELb0EEENS1_21CollectiveEpilogueBwdISA_SB_SD_Li256ELb1ELb0ELi2EEENS1_19SingleTileSchedulerILb1ELb0ELb0ELi128EEEEEEEEEvNT_6ParamsE$_ZZN4cute7idx2crdINS_5tupleIJiiNS_1CILi0EEEEEENS1_IJNS1_IJNS2_ILi4EEENS2_ILi8EEEEEES5_NS2_ILi1EEEEEEEEDaRKT_RKT0_ENKUlRKT_RKT0_E_clIiS5_EEDaSI_SL_,@function
        .size           $_ZN7cutlass13device_kernelIN5flash19enable_sm80_to_sm89INS1_16FlashAttnBwdSm80INS1_25CollectiveMainloopBwdSm80ILi2ELi2EN4cute5tupleIJNS5_1CILi128EEES8_NS7_ILi64EEEEEENS_6half_tEfNS_4arch4Sm80ELb0ELb1ELb1ELb1ELb0ELb0ELb0ELb0ELi2ELi4ELi4ELi4ELb0EEENS1_21CollectiveEpilogueBwdISA_SB_SD_Li256ELb1ELb0ELi2EEENS1_19SingleTileSchedulerILb1ELb0ELb0ELi128EEEEEEEEEvNT_6ParamsE$_ZZN4cute7idx2crdINS_5tupleIJiiNS_1CILi0EEEEEENS1_IJNS1_IJNS2_ILi4EEENS2_ILi8EEEEEES5_NS2_ILi1EEEEEEEEDaRKT_RKT0_ENKUlRKT_RKT0_E_clIiS5_EEDaSI_SL_,($_ZN7cutlass13device_kernelIN5flash19enable_sm80_to_sm89INS1_16FlashAttnBwdSm80INS1_25CollectiveMainloopBwdSm80ILi2ELi2EN4cute5tupleIJNS5_1CILi128EEES8_NS7_ILi64EEEEEENS_6half_tEfNS_4arch4Sm80ELb0ELb1ELb1ELb1ELb0ELb0ELb0ELb0ELi2ELi4ELi4ELi4ELb0EEENS1_21CollectiveEpilogueBwdISA_SB_SD_Li256ELb1ELb0ELi2EEENS1_19SingleTileSchedulerILb1ELb0ELb0ELi128EEEEEEEEEvNT_6ParamsE$_ZZN4cute7idx2crdINS_5tupleIJiiNS_1CILi0EEEEEENS1_IJNS1_IJNS2_ILi4EEENS2_ILi8EEEEEES5_NS2_ILi1EEEEEEEEDaRKT_RKT0_ENKUlRKT_RKT0_E_clIiS7_EEDaSI_SL_ - $_ZN7cutlass13device_kernelIN5flash19enable_sm80_to_sm89INS1_16FlashAttnBwdSm80INS1_25CollectiveMainloopBwdSm80ILi2ELi2EN4cute5tupleIJNS5_1CILi128EEES8_NS7_ILi64EEEEEENS_6half_tEfNS_4arch4Sm80ELb0ELb1ELb1ELb1ELb0ELb0ELb0ELb0ELi2ELi4ELi4ELi4ELb0EEENS1_21CollectiveEpilogueBwdISA_SB_SD_Li256ELb1ELb0ELi2EEENS1_19SingleTileSchedulerILb1ELb0ELb0ELi128EEEEEEEEEvNT_6ParamsE$_ZZN4cute7idx2crdINS_5tupleIJiiNS_1CILi0EEEEEENS1_IJNS1_IJNS2_ILi4EEENS2_ILi8EEEEEES5_NS2_ILi1EEEEEEEEDaRKT_RKT0_ENKUlRKT_RKT0_E_clIiS5_EEDaSI_SL_)
$_ZN7cutlass13device_kernelIN5flash19enable_sm80_to_sm89INS1_16FlashAttnBwdSm80INS1_25CollectiveMainloopBwdSm80ILi2ELi2EN4cute5tupleIJNS5_1CILi128EEES8_NS7_ILi64EEEEEENS_6half_tEfNS_4arch4Sm80ELb0ELb1ELb1ELb1ELb0ELb0ELb0ELb0ELi2ELi4ELi4ELi4ELb0EEENS1_21CollectiveEpilogueBwdISA_SB_SD_Li256ELb1ELb0ELi2EEENS1_19SingleTileSchedulerILb1ELb0ELb0ELi128EEEEEEEEEvNT_6ParamsE$_ZZN4cute7idx2crdINS_5tupleIJiiNS_1CILi0EEEEEENS1_IJNS1_IJNS2_ILi4EEENS2_ILi8EEEEEES5_NS2_ILi1EEEEEEEEDaRKT_RKT0_ENKUlRKT_RKT0_E_clIiS5_EEDaSI_SL_:
[----:B------:R-:W-:Y:S02]  /*b200*/  MOV R38, R6 ;  /* 0x0000000600267202 */ /* 0x000fe40000000f00 */
[----:B------:R-:W-:Y:S02]  /*b210*/  MOV R39, 0x0 ;  /* 0x0000000000277802 */ /* 0x000fe40000000f00 */
[----:B------:R-:W-:-:S02]  /*b220*/  MOV R7, R3 ;  /* 0x0000000300077202 */ /* 0x000fc40000000f00 */
[----:B------:R-:W-:Y:S05]  /*b230*/  RET.REL.NODEC R38 `(_ZN7cutlass13device_kernelIN5flash19enable_sm80_to_sm89INS1_16FlashAttnBwdSm80INS1_25CollectiveMainloopBwdSm80ILi2ELi2EN4cute5tupleIJNS5_1CILi128EEES8_NS7_ILi64EEEEEENS_6half_tEfNS_4arch4Sm80ELb0ELb1ELb1ELb1ELb0ELb0ELb0ELb0ELi2ELi4ELi4ELi4ELb0EEENS1_21CollectiveEpilogueBwdISA_SB_SD_Li256ELb1ELb0ELi2EEENS1_19SingleTileSchedulerILb1ELb0ELb0ELi128EEEEEEEEEvNT_6ParamsE) ;  /* 0xffff4dc026007950 */ /* 0x000fea0003c3ffff */
        .type           $_ZN7cutlass13device_kernelIN5flash19enable_sm80_to_sm89INS1_16FlashAttnBwdSm80INS1_25CollectiveMainloopBwdSm80ILi2ELi2EN4cute5tupleIJNS5_1CILi128EEES8_NS7_ILi64EEEEEENS_6half_tEfNS_4arch4Sm80ELb0ELb1ELb1ELb1ELb0ELb0ELb0ELb0ELi2ELi4ELi4ELi4ELb0EEENS1_21CollectiveEpilogueBwdISA_SB_SD_Li256ELb1ELb0ELi2EEENS1_19SingleTileSchedulerILb1ELb0ELb0ELi128EEEEEEEEEvNT_6ParamsE$_ZZN4cute7idx2crdINS_5tupleIJiiNS_1CILi0EEEEEENS1_IJNS1_IJNS2_ILi4EEENS2_ILi8EEEEEES5_NS2_ILi1EEEEEEEEDaRKT_RKT0_ENKUlRKT_RKT0_E_clIiS7_EEDaSI_SL_,@function
        .size           $_ZN7cutlass13device_kernelIN5flash19enable_sm80_to_sm89INS1_16FlashAttnBwdSm80INS1_25CollectiveMainloopBwdSm80ILi2ELi2EN4cute5tupleIJNS5_1CILi128EEES8_NS7_ILi64EEEEEENS_6half_tEfNS_4arch4Sm80ELb0ELb1ELb1ELb1ELb0ELb0ELb0ELb0ELi2ELi4ELi4ELi4ELb0EEENS1_21CollectiveEpilogueBwdISA_SB_SD_Li256ELb1ELb0ELi2EEENS1_19SingleTileSchedulerILb1ELb0ELb0ELi128EEEEEEEEEvNT_6ParamsE$_ZZN4cute7idx2crdINS_5tupleIJiiNS_1CILi0EEEEEENS1_IJNS1_IJNS2_ILi4EEENS2_ILi8EEEEEES5_NS2_ILi1EEEEEEEEDaRKT_RKT0_ENKUlRKT_RKT0_E_clIiS7_EEDaSI_SL_,($_ZN7cutlass13device_kernelIN5flash19enable_sm80_to_sm89INS1_16FlashAttnBwdSm80INS1_25CollectiveMainloopBwdSm80ILi2ELi2EN4cute5tupleIJNS5_1CILi128EEES8_NS7_ILi64EEEEEENS_6half_tEfNS_4arch4Sm80ELb0ELb1ELb1ELb1ELb0ELb0ELb0ELb0ELi2ELi4ELi4ELi4ELb0EEENS1_21CollectiveEpilogueBwdISA_SB_SD_Li256ELb1ELb0ELi2EEENS1_19SingleTileSchedulerILb1ELb0ELb0ELi128EEEEEEEEEvNT_6ParamsE$_ZZN4cute7idx2crdIiNS_5tupleIJNS_1CILi32EEENS2_ILi4EEENS2_ILi2EEENS2_ILi1EEEEEENS1_IJS6_S3_NS2_ILi128EEENS2_ILi0EEEEEEEEDaRKT_RKT0_RKT1_ENKUlRKT_RKT0_E_clIS4_S3_EEDaSM_SP_ - $_ZN7cutlass13device_kernelIN5flash19enable_sm80_to_sm89INS1_16FlashAttnBwdSm80INS1_25CollectiveMainloopBwdSm80ILi2ELi2EN4cute5tupleIJNS5_1CILi128EEES8_NS7_ILi64EEEEEENS_6half_tEfNS_4arch4Sm80ELb0ELb1ELb1ELb1ELb0ELb0ELb0ELb0ELi2ELi4ELi4ELi4ELb0EEENS1_21CollectiveEpilogueBwdISA_SB_SD_Li256ELb1ELb0ELi2EEENS1_19SingleTileSchedulerILb1ELb0ELb0ELi128EEEEEEEEEvNT_6ParamsE$_ZZN4cute7idx2crdINS_5tupleIJiiNS_1CILi0EEEEEENS1_IJNS1_IJNS2_ILi4EEENS2_ILi8EEEEEES5_NS2_ILi1EEEEEEEEDaRKT_RKT0_ENKUlRKT_RKT0_E_clIiS7_EEDaSI_SL_)
$_ZN7cutlass13device_kernelIN5flash19enable_sm80_to_sm89INS1_16FlashAttnBwdSm80INS1_25CollectiveMainloopBwdSm80ILi2ELi2EN4cute5tupleIJNS5_1CILi128EEES8_NS7_ILi64EEEEEENS_6half_tEfNS_4arch4Sm80ELb0ELb1ELb1ELb1ELb0ELb0ELb0ELb0ELi2ELi4ELi4ELi4ELb0EEENS1_21CollectiveEpilogueBwdISA_SB_SD_Li256ELb1ELb0ELi2EEENS1_19SingleTileSchedulerILb1ELb0ELb0ELi128EEEEEEEEEvNT_6ParamsE$_ZZN4cute7idx2crdINS_5tupleIJiiNS_1CILi0EEEEEENS1_IJNS1_IJNS2_ILi4EEENS2_ILi8EEEEEES5_NS2_ILi1EEEEEEEEDaRKT_RKT0_ENKUlRKT_RKT0_E_clIiS7_EEDaSI_SL_:
[----:B------:R-:W-:-:S04]  /*b240*/  SHF.R.S32.HI R7, RZ, 0x1f, R2 ;  /* 0x0000001fff077819 */ /* 0x000fc80000011402 */
[----:B------:R-:W-:-:S04]  /*b250*/  LEA.HI R34, R7, R2, RZ, 0x2 ;  /* 0x0000000207227211 */ /* 0x000fc800078f10ff */
[----:B------:R-:W-:Y:S02]  /*b260*/  LOP3.LUT R7, R34, 0xfffffffc, RZ, 0xc0, !PT ;  /* 0xfffffffc22077812 */ /* 0x000fe400078ec0ff */
[----:B------:R-:W-:-:S03]  /*b270*/  SHF.R.S32.HI R34, RZ, 0x2, R34 ;  /* 0x00000002ff227819 */ /* 0x000fc60000011422 */
[----:B------:R-:W-:Y:S02]  /*b280*/  IMAD.IADD R35, R2, 0x1, -R7 ;  /* 0x0000000102237824 */ /* 0x000fe400078e0a07 */
[----:B------:R-:W-:-:S04]  /*b290*/  IMAD.MOV.U32 R7, RZ, RZ, 0x0 ;  /* 0x00000000ff077424 */ /* 0x000fc800078e00ff */
[----:B------:R-:W-:Y:S05]  /*b2a0*/  RET.REL.NODEC R6 `(_ZN7cutlass13device_kernelIN5flash19enable_sm80_to_sm89INS1_16FlashAttnBwdSm80INS1_25CollectiveMainloopBwdSm80ILi2ELi2EN4cute5tupleIJNS5_1CILi128EEES8_NS7_ILi64EEEEEENS_6half_tEfNS_4arch4Sm80ELb0ELb1ELb1ELb1ELb0ELb0ELb0ELb0ELi2ELi4ELi4ELi4ELb0EEENS1_21CollectiveEpilogueBwdISA_SB_SD_Li256ELb1ELb0ELi2EEENS1_19SingleTileSchedulerILb1ELb0ELb0ELi128EEEEEEEEEvNT_6ParamsE) ;  /* 0xffff4d5006007950 */ /* 0x000fea0003c3ffff */
        .type           $_ZN7cutlass13device_kernelIN5flash19enable_sm80_to_sm89INS1_16FlashAttnBwdSm80INS1_25CollectiveMainloopBwdSm80ILi2ELi2EN4cute5tupleIJNS5_1CILi128EEES8_NS7_ILi64EEEEEENS_6half_tEfNS_4arch4Sm80ELb0ELb1ELb1ELb1ELb0ELb0ELb0ELb0ELi2ELi4ELi4ELi4ELb0EEENS1_21CollectiveEpilogueBwdISA_SB_SD_Li256ELb1ELb0ELi2EEENS1_19SingleTileSchedulerILb1ELb0ELb0ELi128EEEEEEEEEvNT_6ParamsE$_ZZN4cute7idx2crdIiNS_5tupleIJNS_1CILi32EEENS2_ILi4EEENS2_ILi2EEENS2_ILi1EEEEEENS1_IJS6_S3_NS2_ILi128EEENS2_ILi0EEEEEEEEDaRKT_RKT0_RKT1_ENKUlRKT_RKT0_E_clIS4_S3_EEDaSM_SP_,@function
        .size           $_ZN7cutlass13device_kernelIN5flash19enable_sm80_to_sm89INS1_16FlashAttnBwdSm80INS1_25CollectiveMainloopBwdSm80ILi2ELi2EN4cute5tupleIJNS5_1CILi128EEES8_NS7_ILi64EEEEEENS_6half_tEfNS_4arch4Sm80ELb0ELb1ELb1ELb1ELb0ELb0ELb0ELb0ELi2ELi4ELi4ELi4ELb0EEENS1_21CollectiveEpilogueBwdISA_SB_SD_Li256ELb1ELb0ELi2EEENS1_19SingleTileSchedulerILb1ELb0ELb0ELi128EEEEEEEEEvNT_6ParamsE$_ZZN4cute7idx2crdIiNS_5tupleIJNS_1CILi32EEENS2_ILi4EEENS2_ILi2EEENS2_ILi1EEEEEENS1_IJS6_S3_NS2_ILi128EEENS2_ILi0EEEEEEEEDaRKT_RKT0_RKT1_ENKUlRKT_RKT0_E_clIS4_S3_EEDaSM_SP_,($_ZN7cutlass13device_kernelIN5flash19enable_sm80_to_sm89INS1_16FlashAttnBwdSm80INS1_25CollectiveMainloopBwdSm80ILi2ELi2EN4cute5tupleIJNS5_1CILi128EEES8_NS7_ILi64EEEEEENS_6half_tEfNS_4arch4Sm80ELb0ELb1ELb1ELb1ELb0ELb0ELb0ELb0ELi2ELi4ELi4ELi4ELb0EEENS1_21CollectiveEpilogueBwdISA_SB_SD_Li256ELb1ELb0ELi2EEENS1_19SingleTileSchedulerILb1ELb0ELb0ELi128EEEEEEEEEvNT_6ParamsE$_ZZN4cute7idx2crdIiNS_5tupleIJNS_1CILi32EEENS2_ILi4EEENS2_ILi2EEENS2_ILi1EEEEEENS1_IJS6_S3_NS2_ILi128EEENS2_ILi0EEEEEEEEDaRKT_RKT0_RKT1_ENKUlRKT_RKT0_E_clIS5_S8_EEDaSM_SP_ - $_ZN7cutlass13device_kernelIN5flash19enable_sm80_to_sm89INS1_16FlashAttnBwdSm80INS1_25CollectiveMainloopBwdSm80ILi2ELi2EN4cute5tupleIJNS5_1CILi128EEES8_NS7_ILi64EEEEEENS_6half_tEfNS_4arch4Sm80ELb0ELb1ELb1ELb1ELb0ELb0ELb0ELb0ELi2ELi4ELi4ELi4ELb0EEENS1_21CollectiveEpilogueBwdISA_SB_SD_Li256ELb1ELb0ELi2EEENS1_19SingleTileSchedulerILb1ELb0ELb0ELi128EEEEEEEEEvNT_6ParamsE$_ZZN4cute7idx2crdIiNS_5tupleIJNS_1CILi32EEENS2_ILi4EEENS2_ILi2EEENS2_ILi1EEEEEENS1_IJS6_S3_NS2_ILi128EEENS2_ILi0EEEEEEEEDaRKT_RKT0_RKT1_ENKUlRKT_RKT0_E_clIS4_S3_EEDaSM_SP_)
$_ZN7cutlass13device_kernelIN5flash19enable_sm80_to_sm89INS1_16FlashAttnBwdSm80INS1_25CollectiveMainloopBwdSm80ILi2ELi2EN4cute5tupleIJNS5_1CILi128EEES8_NS7_ILi64EEEEEENS_6half_tEfNS_4arch4Sm80ELb0ELb1ELb1ELb1ELb0ELb0ELb0ELb0ELi2ELi4ELi4ELi4ELb0EEENS1_21CollectiveEpilogueBwdISA_SB_SD_Li256ELb1ELb0ELi2EEENS1_19SingleTileSchedulerILb1ELb0ELb0ELi128EEEEEEEEEvNT_6ParamsE$_ZZN4cute7idx2crdIiNS_5tupleIJNS_1CILi32EEENS2_ILi4EEENS2_ILi2EEENS2_ILi1EEEEEENS1_IJS6_S3_NS2_ILi128EEENS2_ILi0EEEEEEEEDaRKT_RKT0_RKT1_ENKUlRKT_RKT0_E_clIS4_S3_EEDaSM_SP_:
        /* <DEDUP_REMOVED lines=9> */
[----:B------:R-:W-:Y:S05]  /*b340*/  RET.REL.NODEC R12 `(_ZN7cutlass13device_kernelIN5flash19enable_sm80_to_sm89INS1_16FlashAttnBwdSm80INS1_25CollectiveMainloopBwdSm80ILi2ELi2EN4cute5tupleIJNS5_1CILi128EEES8_NS7_ILi64EEEEEENS_6half_tEfNS_4arch4Sm80ELb0ELb1ELb1ELb1ELb0ELb0ELb0ELb0ELi2ELi4ELi4ELi4ELb0EEENS1_21CollectiveEpilogueBwdISA_SB_SD_Li256ELb1ELb0ELi2EEENS1_19SingleTileSchedulerILb1ELb0ELb0ELi128EEEEEEEEEvNT_6ParamsE) ;  /* 0xffff4cb00c007950 */ /* 0x000fea0003c3ffff */
        .type           $_ZN7cutlass13device_kernelIN5flash19enable_sm80_to_sm89INS1_16FlashAttnBwdSm80INS1_25CollectiveMainloopBwdSm80ILi2ELi2EN4cute5tupleIJNS5_1CILi128EEES8_NS7_ILi64EEEEEENS_6half_tEfNS_4arch4Sm80ELb0ELb1ELb1ELb1ELb0ELb0ELb0ELb0ELi2ELi4ELi4ELi4ELb0EEENS1_21CollectiveEpilogueBwdISA_SB_SD_Li256ELb1ELb0ELi2EEENS1_19SingleTileSchedulerILb1ELb0ELb0ELi128EEEEEEEEEvNT_6ParamsE$_ZZN4cute7idx2crdIiNS_5tupleIJNS_1CILi32EEENS2_ILi4EEENS2_ILi2EEENS2_ILi1EEEEEENS1_IJS6_S3_NS2_ILi128EEENS2_ILi0EEEEEEEEDaRKT_RKT0_RKT1_ENKUlRKT_RKT0_E_clIS5_S8_EEDaSM_SP_,@function
        .size           $_ZN7cutlass13device_kernelIN5flash19enable_sm80_to_sm89INS1_16FlashAttnBwdSm80INS1_25CollectiveMainloopBwdSm80ILi2ELi2EN4cute5tupleIJNS5_1CILi128EEES8_NS7_ILi64EEEEEENS_6half_tEfNS_4arch4Sm80ELb0ELb1ELb1ELb1ELb0ELb0ELb0ELb0ELi2ELi4ELi4ELi4ELb0EEENS1_21CollectiveEpilogueBwdISA_SB_SD_Li256ELb1ELb0ELi2EEENS1_19SingleTileSchedulerILb1ELb0ELb0ELi128EEEEEEEEEvNT_6ParamsE$_ZZN4cute7idx2crdIiNS_5tupleIJNS_1CILi32EEENS2_ILi4EEENS2_ILi2EEENS2_ILi1EEEEEENS1_IJS6_S3_NS2_ILi128EEENS2_ILi0EEEEEEEEDaRKT_RKT0_RKT1_ENKUlRKT_RKT0_E_clIS5_S8_EEDaSM_SP_,($_ZN7cutlass13device_kernelIN5flash19enable_sm80_to_sm89INS1_16FlashAttnBwdSm80INS1_25CollectiveMainloopBwdSm80ILi2ELi2EN4cute5tupleIJNS5_1CILi128EEES8_NS7_ILi64EEEEEENS_6half_tEfNS_4arch4Sm80ELb0ELb1ELb1ELb1ELb0ELb0ELb0ELb0ELi2ELi4ELi4ELi4ELb0EEENS1_21CollectiveEpilogueBwdISA_SB_SD_Li256ELb1ELb0ELi2EEENS1_19SingleTileSchedulerILb1ELb0ELb0ELi128EEEEEEEEEvNT_6ParamsE$_ZZN4cute9transformINS_5tupleIJNS_1CILi32EEENS2_ILi4EEENS2_ILi2EEENS2_ILi1EEEEEENS1_IJS6_S3_NS2_ILi128EEENS2_ILi0EEEEEEZNS_7idx2crdIiS7_SA_EEDaRKT_RKT0_RKT1_EUlRKT_RKT0_E_EEDaSE_SH_OSI_ENKUlDpSN_E_clIJiiiS9_EEEDaST_ - $_ZN7cutlass13device_kernelIN5flash19enable_sm80_to_sm89INS1_16FlashAttnBwdSm80INS1_25CollectiveMainloopBwdSm80ILi2ELi2EN4cute5tupleIJNS5_1CILi128EEES8_NS7_ILi64EEEEEENS_6half_tEfNS_4arch4Sm80ELb0ELb1ELb1ELb1ELb0ELb0ELb0ELb0ELi2ELi4ELi4ELi4ELb0EEENS1_21CollectiveEpilogueBwdISA_SB_SD_Li256ELb1ELb0ELi2EEENS1_19SingleTileSchedulerILb1ELb0ELb0ELi128EEEEEEEEEvNT_6ParamsE$_ZZN4cute7idx2crdIiNS_5tupleIJNS_1CILi32EEENS2_ILi4EEENS2_ILi2EEENS2_ILi1EEEEEENS1_IJS6_S3_NS2_ILi128EEENS2_ILi0EEEEEEEEDaRKT_RKT0_RKT1_ENKUlRKT_RKT0_E_clIS5_S8_EEDaSM_SP_)
$_ZN7cutlass13device_kernelIN5flash19enable_sm80_to_sm89INS1_16FlashAttnBwdSm80INS1_25CollectiveMainloopBwdSm80ILi2ELi2EN4cute5tupleIJNS5_1CILi128EEES8_NS7_ILi64EEEEEENS_6half_tEfNS_4arch4Sm80ELb0ELb1ELb1ELb1ELb0ELb0ELb0ELb0ELi2ELi4ELi4ELi4ELb0EEENS1_21CollectiveEpilogueBwdISA_SB_SD_Li256ELb1ELb0ELi2EEENS1_19SingleTileSchedulerILb1ELb0ELb0ELi128EEEEEEEEEvNT_6ParamsE$_ZZN4cute7idx2crdIiNS_5tupleIJNS_1CILi32EEENS2_ILi4EEENS2_ILi2EEENS2_ILi1EEEEEENS1_IJS6_S3_NS2_ILi128EEENS2_ILi0EEEEEEEEDaRKT_RKT0_RKT1_ENKUlRKT_RKT0_E_clIS5_S8_EEDaSM_SP_:
[----:B------:R-:W-:Y:S01]  /*b350*/  SHF.R.S32.HI R24, RZ, 0x1f, R3 ;  /* 0x0000001fff187819 */ /* 0x000fe20000011403 */
[----:B------:R-:W-:-:S03]  /*b360*/  IMAD.MOV.U32 R13, RZ, RZ, 0x0 ;  /* 0x00000000ff0d7424 */ /* 0x000fc600078e00ff */
[----:B------:R-:W-:-:S04]  /*b370*/  LEA.HI R3, R24, R3, RZ, 0x7 ;  /* 0x0000000318037211 */ /* 0x000fc800078f38ff */
[----:B------:R-:W-:-:S04]  /*b380*/  SHF.R.S32.HI R24, RZ, 0x7, R3 ;  /* 0x00000007ff187819 */ /* 0x000fc80000011403 */
[----:B------:R-:W-:-:S04]  /*b390*/  LEA.HI R3, R3, R24, RZ, 0x1 ;  /* 0x0000001803037211 */ /* 0x000fc800078f08ff */
[----:B------:R-:W-:-:S05]  /*b3a0*/  LOP3.LUT R3, R3, 0xfffffffe, RZ, 0xc0, !PT ;  /* 0xfffffffe03037812 */ /* 0x000fca00078ec0ff */
[----:B------:R-:W-:Y:S01]  /*b3b0*/  IMAD.IADD R3, R24, 0x1, -R3 ;  /* 0x0000000118037824 */ /* 0x000fe200078e0a03 */
[----:B------:R-:W-:Y:S06]  /*b3c0*/  RET.REL.NODEC R12 `(_ZN7cutlass13device_kernelIN5flash19enable_sm80_to_sm89INS1_16FlashAttnBwdSm80INS1_25CollectiveMainloopBwdSm80ILi2ELi2EN4cute5tupleIJNS5_1CILi128EEES8_NS7_ILi64EEEEEENS_6half_tEfNS_4arch4Sm80ELb0ELb1ELb1ELb1ELb0ELb0ELb0ELb0ELi2ELi4ELi4ELi4ELb0EEENS1_21CollectiveEpilogueBwdISA_SB_SD_Li256ELb1ELb0ELi2EEENS1_19SingleTileSchedulerILb1ELb0ELb0ELi128EEEEEEEEEvNT_6ParamsE) ;  /* 0xffff4c300c007950 */ /* 0x000fec0003c3ffff */
        .type           $_ZN7cutlass13device_kernelIN5flash19enable_sm80_to_sm89INS1_16FlashAttnBwdSm80INS1_25CollectiveMainloopBwdSm80ILi2ELi2EN4cute5tupleIJNS5_1CILi128EEES8_NS7_ILi64EEEEEENS_6half_tEfNS_4arch4Sm80ELb0ELb1ELb1ELb1ELb0ELb0ELb0ELb0ELi2ELi4ELi4ELi4ELb0EEENS1_21CollectiveEpilogueBwdISA_SB_SD_Li256ELb1ELb0ELi2EEENS1_19SingleTileSchedulerILb1ELb0ELb0ELi128EEEEEEEEEvNT_6ParamsE$_ZZN4cute9transformINS_5tupleIJNS_1CILi32EEENS2_ILi4EEENS2_ILi2EEENS2_ILi1EEEEEENS1_IJS6_S3_NS2_ILi128EEENS2_ILi0EEEEEEZNS_7idx2crdIiS7_SA_EEDaRKT_RKT0_RKT1_EUlRKT_RKT0_E_EEDaSE_SH_OSI_ENKUlDpSN_E_clIJiiiS9_EEEDaST_,@function
        .size           $_ZN7cutlass13device_kernelIN5flash19enable_sm80_to_sm89INS1_16FlashAttnBwdSm80INS1_25CollectiveMainloopBwdSm80ILi2ELi2EN4cute5tupleIJNS5_1CILi128EEES8_NS7_ILi64EEEEEENS_6half_tEfNS_4arch4Sm80ELb0ELb1ELb1ELb1ELb0ELb0ELb0ELb0ELi2ELi4ELi4ELi4ELb0EEENS1_21CollectiveEpilogueBwdISA_SB_SD_Li256ELb1ELb0ELi2EEENS1_19SingleTileSchedulerILb1ELb0ELb0ELi128EEEEEEEEEvNT_6ParamsE$_ZZN4cute9transformINS_5tupleIJNS_1CILi32EEENS2_ILi4EEENS2_ILi2EEENS2_ILi1EEEEEENS1_IJS6_S3_NS2_ILi128EEENS2_ILi0EEEEEEZNS_7idx2crdIiS7_SA_EEDaRKT_RKT0_RKT1_EUlRKT_RKT0_E_EEDaSE_SH_OSI_ENKUlDpSN_E_clIJiiiS9_EEEDaST_,($_ZN7cutlass13device_kernelIN5flash19enable_sm80_to_sm89INS1_16FlashAttnBwdSm80INS1_25CollectiveMainloopBwdSm80ILi2ELi2EN4cute5tupleIJNS5_1CILi128EEES8_NS7_ILi64EEEEEENS_6half_tEfNS_4arch4Sm80ELb0ELb1ELb1ELb1ELb0ELb0ELb0ELb0ELi2ELi4ELi4ELi4ELb0EEENS1_21CollectiveEpilogueBwdISA_SB_SD_Li256ELb1ELb0ELi2EEENS1_19SingleTileSchedulerILb1ELb0ELb0ELi128EEEEEEEEEvNT_6ParamsE$_ZZN4cute9transformINS_5tupleIJiiNS_1CILi0EEEEEENS1_IJNS1_IJNS2_ILi4EEENS2_ILi8EEEEEENS2_ILi2EEENS2_ILi1EEEEEEZNS_7idx2crdIS4_SA_EEDaRKT_RKT0_EUlRKT_RKT0_E_EEDaSE_SH_OT1_ENKUlDpSK_E_clIJNS1_IJiiEEEiS3_EEEDaSR_ - $_ZN7cutlass13device_kernelIN5flash19enable_sm80_to_sm89INS1_16FlashAttnBwdSm80INS1_25CollectiveMainloopBwdSm80ILi2ELi2EN4cute5tupleIJNS5_1CILi128EEES8_NS7_ILi64EEEEEENS_6half_tEfNS_4arch4Sm80ELb0ELb1ELb1ELb1ELb0ELb0ELb0ELb0ELi2ELi4ELi4ELi4ELb0EEENS1_21CollectiveEpilogueBwdISA_SB_SD_Li256ELb1ELb0ELi2EEENS1_19SingleTileSchedulerILb1ELb0ELb0ELi128EEEEEEEEEvNT_6ParamsE$_ZZN4cute9transformINS_5tupleIJNS_1CILi32EEENS2_ILi4EEENS2_ILi2EEENS2_ILi1EEEEEENS1_IJS6_S3_NS2_ILi128EEENS2_ILi0EEEEEEZNS_7idx2crdIiS7_SA_EEDaRKT_RKT0_RKT1_EUlRKT_RKT0_E_EEDaSE_SH_OSI_ENKUlDpSN_E_clIJiiiS9_EEEDaST_)
$_ZN7cutlass13device_kernelIN5flash19enable_sm80_to_sm89INS1_16FlashAttnBwdSm80INS1_25CollectiveMainloopBwdSm80ILi2ELi2EN4cute5tupleIJNS5_1CILi128EEES8_NS7_ILi64EEEEEENS_6half_tEfNS_4arch4Sm80ELb0ELb1ELb1ELb1ELb0ELb0ELb0ELb0ELi2ELi4ELi4ELi4ELb0EEENS1_21CollectiveEpilogueBwdISA_SB_SD_Li256ELb1ELb0ELi2EEENS1_19SingleTileSchedulerILb1ELb0ELb0ELi128EEEEEEEEEvNT_6ParamsE$_ZZN4cute9transformINS_5tupleIJNS_1CILi32EEENS2_ILi4EEENS2_ILi2EEENS2_ILi1EEEEEENS1_IJS6_S3_NS2_ILi128EEENS2_ILi0EEEEEEZNS_7idx2crdIiS7_SA_EEDaRKT_RKT0_RKT1_EUlRKT_RKT0_E_EEDaSE_SH_OSI_ENKUlDpSN_E_clIJiiiS9_EEEDaST_:
[----:B------:R-:W-:-:S04]  /*b3d0*/  MOV R13, 0x0 ;  /* 0x00000000000d7802 */ /* 0x000fc80000000f00 */
[----:B------:R-:W-:Y:S05]  /*b3e0*/  RET.REL.NODEC R12 `(_ZN7cutlass13device_kernelIN5flash19enable_sm80_to_sm89INS1_16FlashAttnBwdSm80INS1_25CollectiveMainloopBwdSm80ILi2ELi2EN4cute5tupleIJNS5_1CILi128EEES8_NS7_ILi64EEEEEENS_6half_tEfNS_4arch4Sm80ELb0ELb1ELb1ELb1ELb0ELb0ELb0ELb0ELi2ELi4ELi4ELi4ELb0EEENS1_21CollectiveEpilogueBwdISA_SB_SD_Li256ELb1ELb0ELi2EEENS1_19SingleTileSchedulerILb1ELb0ELb0ELi128EEEEEEEEEvNT_6ParamsE) ;  /* 0xffff4c100c007950 */ /* 0x000fea0003c3ffff */
        .type           $_ZN7cutlass13device_kernelIN5flash19enable_sm80_to_sm89INS1_16FlashAttnBwdSm80INS1_25CollectiveMainloopBwdSm80ILi2ELi2EN4cute5tupleIJNS5_1CILi128EEES8_NS7_ILi64EEEEEENS_6half_tEfNS_4arch4Sm80ELb0ELb1ELb1ELb1ELb0ELb0ELb0ELb0ELi2ELi4ELi4ELi4ELb0EEENS1_21CollectiveEpilogueBwdISA_SB_SD_Li256ELb1ELb0ELi2EEENS1_19SingleTileSchedulerILb1ELb0ELb0ELi128EEEEEEEEEvNT_6ParamsE$_ZZN4cute9transformINS_5tupleIJiiNS_1CILi0EEEEEENS1_IJNS1_IJNS2_ILi4EEENS2_ILi8EEEEEENS2_ILi2EEENS2_ILi1EEEEEEZNS_7idx2crdIS4_SA_EEDaRKT_RKT0_EUlRKT_RKT0_E_EEDaSE_SH_OT1_ENKUlDpSK_E_clIJNS1_IJiiEEEiS3_EEEDaSR_,@function
        .size           $_ZN7cutlass13device_kernelIN5flash19enable_sm80_to_sm89INS1_16FlashAttnBwdSm80INS1_25CollectiveMainloopBwdSm80ILi2ELi2EN4cute5tupleIJNS5_1CILi128EEES8_NS7_ILi64EEEEEENS_6half_tEfNS_4arch4Sm80ELb0ELb1ELb1ELb1ELb0ELb0ELb0ELb0ELi2ELi4ELi4ELi4ELb0EEENS1_21CollectiveEpilogueBwdISA_SB_SD_Li256ELb1ELb0ELi2EEENS1_19SingleTileSchedulerILb1ELb0ELb0ELi128EEEEEEEEEvNT_6ParamsE$_ZZN4cute9transformINS_5tupleIJiiNS_1CILi0EEEEEENS1_IJNS1_IJNS2_ILi4EEENS2_ILi8EEEEEENS2_ILi2EEENS2_ILi1EEEEEEZNS_7idx2crdIS4_SA_EEDaRKT_RKT0_EUlRKT_RKT0_E_EEDaSE_SH_OT1_ENKUlDpSK_E_clIJNS1_IJiiEEEiS3_EEEDaSR_,($_ZN7cutlass13device_kernelIN5flash19enable_sm80_to_sm89INS1_16FlashAttnBwdSm80INS1_25CollectiveMainloopBwdSm80ILi2ELi2EN4cute5tupleIJNS5_1CILi128EEES8_NS7_ILi64EEEEEENS_6half_tEfNS_4arch4Sm80ELb0ELb1ELb1ELb1ELb0ELb0ELb0ELb0ELi2ELi4ELi4ELi4ELb0EEENS1_21CollectiveEpilogueBwdISA_SB_SD_Li256ELb1ELb0ELi2EEENS1_19SingleTileSchedulerILb1ELb0ELb0ELi128EEEEEEEEEvNT_6ParamsE$_ZZN4cute9transformINS_5tupleIJiiNS_1CILi0EEEEEENS1_IJNS1_IJNS2_ILi4EEENS2_ILi8EEEEEES5_NS2_ILi1EEEEEEZNS_7idx2crdIS4_S9_EEDaRKT_RKT0_EUlRKT_RKT0_E_EEDaSD_SG_OT1_ENKUlDpSJ_E_clIJNS1_IJiiEEEiS3_EEEDaSQ_ - $_ZN7cutlass13device_kernelIN5flash19enable_sm80_to_sm89INS1_16FlashAttnBwdSm80INS1_25CollectiveMainloopBwdSm80ILi2ELi2EN4cute5tupleIJNS5_1CILi128EEES8_NS7_ILi64EEEEEENS_6half_tEfNS_4arch4Sm80ELb0ELb1ELb1ELb1ELb0ELb0ELb0ELb0ELi2ELi4ELi4ELi4ELb0EEENS1_21CollectiveEpilogueBwdISA_SB_SD_Li256ELb1ELb0ELi2EEENS1_19SingleTileSchedulerILb1ELb0ELb0ELi128EEEEEEEEEvNT_6ParamsE$_ZZN4cute9transformINS_5tupleIJiiNS_1CILi0EEEEEENS1_IJNS1_IJNS2_ILi4EEENS2_ILi8EEEEEENS2_ILi2EEENS2_ILi1EEEEEEZNS_7idx2crdIS4_SA_EEDaRKT_RKT0_EUlRKT_RKT0_E_EEDaSE_SH_OT1_ENKUlDpSK_E_clIJNS1_IJiiEEEiS3_EEEDaSR_)
$_ZN7cutlass13device_kernelIN5flash19enable_sm80_to_sm89INS1_16FlashAttnBwdSm80INS1_25CollectiveMainloopBwdSm80ILi2ELi2EN4cute5tupleIJNS5_1CILi128EEES8_NS7_ILi64EEEEEENS_6half_tEfNS_4arch4Sm80ELb0ELb1ELb1ELb1ELb0ELb0ELb0ELb0ELi2ELi4ELi4ELi4ELb0EEENS1_21CollectiveEpilogueBwdISA_SB_SD_Li256ELb1ELb0ELi2EEENS1_19SingleTileSchedulerILb1ELb0ELb0ELi128EEEEEEEEEvNT_6ParamsE$_ZZN4cute9transformINS_5tupleIJiiNS_1CILi0EEEEEENS1_IJNS1_IJNS2_ILi4EEENS2_ILi8EEEEEENS2_ILi2EEENS2_ILi1EEEEEEZNS_7idx2crdIS4_SA_EEDaRKT_RKT0_EUlRKT_RKT0_E_EEDaSE_SH_OT1_ENKUlDpSK_E_clIJNS1_IJiiEEEiS3_EEEDaSR_:
[----:B------:R-:W-:Y:S02]  /*b3f0*/  MOV R34, R6 ;  /* 0x0000000600227202 */ /* 0x000fe40000000f00 */
[----:B------:R-:W-:-:S04]  /*b400*/  MOV R35, 0x0 ;  /* 0x0000000000237802 */ /* 0x000fc80000000f00 */
[----:B------:R-:W-:Y:S05]  /*b410*/  RET.REL.NODEC R34 `(_ZN7cutlass13device_kernelIN5flash19enable_sm80_to_sm89INS1_16FlashAttnBwdSm80INS1_25CollectiveMainloopBwdSm80ILi2ELi2EN4cute5tupleIJNS5_1CILi128EEES8_NS7_ILi64EEEEEENS_6half_tEfNS_4arch4Sm80ELb0ELb1ELb1ELb1ELb0ELb0ELb0ELb0ELi2ELi4ELi4ELi4ELb0EEENS1_21CollectiveEpilogueBwdISA_SB_SD_Li256ELb1ELb0ELi2EEENS1_19SingleTileSchedulerILb1ELb0ELb0ELi128EEEEEEEEEvNT_6ParamsE) ;  /* 0xffff4be022007950 */ /* 0x000fea0003c3ffff */
        .type           $_ZN7cutlass13device_kernelIN5flash19enable_sm80_to_sm89INS1_16FlashAttnBwdSm80INS1_25CollectiveMainloopBwdSm80ILi2ELi2EN4cute5tupleIJNS5_1CILi128EEES8_NS7_ILi64EEEEEENS_6half_tEfNS_4arch4Sm80ELb0ELb1ELb1ELb1ELb0ELb0ELb0ELb0ELi2ELi4ELi4ELi4ELb0EEENS1_21CollectiveEpilogueBwdISA_SB_SD_Li256ELb1ELb0ELi2EEENS1_19SingleTileSchedulerILb1ELb0ELb0ELi128EEEEEEEEEvNT_6ParamsE$_ZZN4cute9transformINS_5tupleIJiiNS_1CILi0EEEEEENS1_IJNS1_IJNS2_ILi4EEENS2_ILi8EEEEEES5_NS2_ILi1EEEEEEZNS_7idx2crdIS4_S9_EEDaRKT_RKT0_EUlRKT_RKT0_E_EEDaSD_SG_OT1_ENKUlDpSJ_E_clIJNS1_IJiiEEEiS3_EEEDaSQ_,@function
        .size           $_ZN7cutlass13device_kernelIN5flash19enable_sm80_to_sm89INS1_16FlashAttnBwdSm80INS1_25CollectiveMainloopBwdSm80ILi2ELi2EN4cute5tupleIJNS5_1CILi128EEES8_NS7_ILi64EEEEEENS_6half_tEfNS_4arch4Sm80ELb0ELb1ELb1ELb1ELb0ELb0ELb0ELb0ELi2ELi4ELi4ELi4ELb0EEENS1_21CollectiveEpilogueBwdISA_SB_SD_Li256ELb1ELb0ELi2EEENS1_19SingleTileSchedulerILb1ELb0ELb0ELi128EEEEEEEEEvNT_6ParamsE$_ZZN4cute9transformINS_5tupleIJiiNS_1CILi0EEEEEENS1_IJNS1_IJNS2_ILi4EEENS2_ILi8EEEEEES5_NS2_ILi1EEEEEEZNS_7idx2crdIS4_S9_EEDaRKT_RKT0_EUlRKT_RKT0_E_EEDaSD_SG_OT1_ENKUlDpSJ_E_clIJNS1_IJiiEEEiS3_EEEDaSQ_,($_ZN7cutlass13device_kernelIN5flash19enable_sm80_to_sm89INS1_16FlashAttnBwdSm80INS1_25CollectiveMainloopBwdSm80ILi2ELi2EN4cute5tupleIJNS5_1CILi128EEES8_NS7_ILi64EEEEEENS_6half_tEfNS_4arch4Sm80ELb0ELb1ELb1ELb1ELb0ELb0ELb0ELb0ELi2ELi4ELi4ELi4ELb0EEENS1_21CollectiveEpilogueBwdISA_SB_SD_Li256ELb1ELb0ELi2EEENS1_19SingleTileSchedulerILb1ELb0ELb0ELi128EEEEEEEEEvNT_6ParamsE$_ZZN4cute9transformINS_5tupleIJiiiNS_1CILi0EEEEEENS1_IJNS2_ILi32EEENS2_ILi4EEENS2_ILi2EEENS2_ILi1EEEEEENS1_IJS8_S8_S8_S8_EEEZNS_7crd2crdIS4_S9_SA_EEDaRKT_RKT0_RKT1_EUlRKT_RKT0_RKT1_E_EEDaSE_SH_SK_OT2_ENKUlDpSN_E_clIJiiiS3_EEEDaSX_ - $_ZN7cutlass13device_kernelIN5flash19enable_sm80_to_sm89INS1_16FlashAttnBwdSm80INS1_25CollectiveMainloopBwdSm80ILi2ELi2EN4cute5tupleIJNS5_1CILi128EEES8_NS7_ILi64EEEEEENS_6half_tEfNS_4arch4Sm80ELb0ELb1ELb1ELb1ELb0ELb0ELb0ELb0ELi2ELi4ELi4ELi4ELb0EEENS1_21CollectiveEpilogueBwdISA_SB_SD_Li256ELb1ELb0ELi2EEENS1_19SingleTileSchedulerILb1ELb0ELb0ELi128EEEEEEEEEvNT_6ParamsE$_ZZN4cute9transformINS_5tupleIJiiNS_1CILi0EEEEEENS1_IJNS1_IJNS2_ILi4EEENS2_ILi8EEEEEES5_NS2_ILi1EEEEEEZNS_7idx2crdIS4_S9_EEDaRKT_RKT0_EUlRKT_RKT0_E_EEDaSD_SG_OT1_ENKUlDpSJ_E_clIJNS1_IJiiEEEiS3_EEEDaSQ_)
$_ZN7cutlass13device_kernelIN5flash19enable_sm80_to_sm89INS1_16FlashAttnBwdSm80INS1_25CollectiveMainloopBwdSm80ILi2ELi2EN4cute5tupleIJNS5_1CILi128EEES8_NS7_ILi64EEEEEENS_6half_tEfNS_4arch4Sm80ELb0ELb1ELb1ELb1ELb0ELb0ELb0ELb0ELi2ELi4ELi4ELi4ELb0EEENS1_21CollectiveEpilogueBwdISA_SB_SD_Li256ELb1ELb0ELi2EEENS1_19SingleTileSchedulerILb1ELb0ELb0ELi128EEEEEEEEEvNT_6ParamsE$_ZZN4cute9transformINS_5tupleIJiiNS_1CILi0EEEEEENS1_IJNS1_IJNS2_ILi4EEENS2_ILi8EEEEEES5_NS2_ILi1EEEEEEZNS_7idx2crdIS4_S9_EEDaRKT_RKT0_EUlRKT_RKT0_E_EEDaSD_SG_OT1_ENKUlDpSJ_E_clIJNS1_IJiiEEEiS3_EEEDaSQ_:
[----:B------:R-:W-:Y:S02]  /*b420*/  MOV R38, R6 ;  /* 0x0000000600267202 */ /* 0x000fe40000000f00 */
[----:B------:R-:W-:-:S04]  /*b430*/  MOV R39, 0x0 ;  /* 0x0000000000277802 */ /* 0x000fc80000000f00 */
[----:B------:R-:W-:Y:S05]  /*b440*/  RET.REL.NODEC R38 `(_ZN7cutlass13device_kernelIN5flash19enable_sm80_to_sm89INS1_16FlashAttnBwdSm80INS1_25CollectiveMainloopBwdSm80ILi2ELi2EN4cute5tupleIJNS5_1CILi128EEES8_NS7_ILi64EEEEEENS_6half_tEfNS_4arch4Sm80ELb0ELb1ELb1ELb1ELb0ELb0ELb0ELb0ELi2ELi4ELi4ELi4ELb0EEENS1_21CollectiveEpilogueBwdISA_SB_SD_Li256ELb1ELb0ELi2EEENS1_19SingleTileSchedulerILb1ELb0ELb0ELi128EEEEEEEEEvNT_6ParamsE) ;  /* 0xffff4bb026007950 */ /* 0x000fea0003c3ffff */
        .type           $_ZN7cutlass13device_kernelIN5flash19enable_sm80_to_sm89INS1_16FlashAttnBwdSm80INS1_25CollectiveMainloopBwdSm80ILi2ELi2EN4cute5tupleIJNS5_1CILi128EEES8_NS7_ILi64EEEEEENS_6half_tEfNS_4arch4Sm80ELb0ELb1ELb1ELb1ELb0ELb0ELb0ELb0ELi2ELi4ELi4ELi4ELb0EEENS1_21CollectiveEpilogueBwdISA_SB_SD_Li256ELb1ELb0ELi2EEENS1_19SingleTileSchedulerILb1ELb0ELb0ELi128EEEEEEEEEvNT_6ParamsE$_ZZN4cute9transformINS_5tupleIJiiiNS_1CILi0EEEEEENS1_IJNS2_ILi32EEENS2_ILi4EEENS2_ILi2EEENS2_ILi1EEEEEENS1_IJS8_S8_S8_S8_EEEZNS_7crd2crdIS4_S9_SA_EEDaRKT_RKT0_RKT1_EUlRKT_RKT0_RKT1_E_EEDaSE_SH_SK_OT2_ENKUlDpSN_E_clIJiiiS3_EEEDaSX_,@function
        .size           $_ZN7cutlass13device_kernelIN5flash19enable_sm80_to_sm89INS1_16FlashAttnBwdSm80INS1_25CollectiveMainloopBwdSm80ILi2ELi2EN4cute5tupleIJNS5_1CILi128EEES8_NS7_ILi64EEEEEENS_6half_tEfNS_4arch4Sm80ELb0ELb1ELb1ELb1ELb0ELb0ELb0ELb0ELi2ELi4ELi4ELi4ELb0EEENS1_21CollectiveEpilogueBwdISA_SB_SD_Li256ELb1ELb0ELi2EEENS1_19SingleTileSchedulerILb1ELb0ELb0ELi128EEEEEEEEEvNT_6ParamsE$_ZZN4cute9transformINS_5tupleIJiiiNS_1CILi0EEEEEENS1_IJNS2_ILi32EEENS2_ILi4EEENS2_ILi2EEENS2_ILi1EEEEEENS1_IJS8_S8_S8_S8_EEEZNS_7crd2crdIS4_S9_SA_EEDaRKT_RKT0_RKT1_EUlRKT_RKT0_RKT1_E_EEDaSE_SH_SK_OT2_ENKUlDpSN_E_clIJiiiS3_EEEDaSX_,($_ZN7cutlass13device_kernelIN5flash19enable_sm80_to_sm89INS1_16FlashAttnBwdSm80INS1_25CollectiveMainloopBwdSm80ILi2ELi2EN4cute5tupleIJNS5_1CILi128EEES8_NS7_ILi64EEEEEENS_6half_tEfNS_4arch4Sm80ELb0ELb1ELb1ELb1ELb0ELb0ELb0ELb0ELi2ELi4ELi4ELi4ELb0EEENS1_21CollectiveEpilogueBwdISA_SB_SD_Li256ELb1ELb0ELi2EEENS1_19SingleTileSchedulerILb1ELb0ELb0ELi128EEEEEEEEEvNT_6ParamsE$_ZZN4cuteplIJNS_1CILi0EEEiEJiEEEDaRKNS_15ArithmeticTupleIJDpT_EEERKNS3_IJDpT0_EEEENKUlDpRKT_E_clIJiiEEEDaSH_ - $_ZN7cutlass13device_kernelIN5flash19enable_sm80_to_sm89INS1_16FlashAttnBwdSm80INS1_25CollectiveMainloopBwdSm80ILi2ELi2EN4cute5tupleIJNS5_1CILi128EEES8_NS7_ILi64EEEEEENS_6half_tEfNS_4arch4Sm80ELb0ELb1ELb1ELb1ELb0ELb0ELb0ELb0ELi2ELi4ELi4ELi4ELb0EEENS1_21CollectiveEpilogueBwdISA_SB_SD_Li256ELb1ELb0ELi2EEENS1_19SingleTileSchedulerILb1ELb0ELb0ELi128EEEEEEEEEvNT_6ParamsE$_ZZN4cute9transformINS_5tupleIJiiiNS_1CILi0EEEEEENS1_IJNS2_ILi32EEENS2_ILi4EEENS2_ILi2EEENS2_ILi1EEEEEENS1_IJS8_S8_S8_S8_EEEZNS_7crd2crdIS4_S9_SA_EEDaRKT_RKT0_RKT1_EUlRKT_RKT0_RKT1_E_EEDaSE_SH_SK_OT2_ENKUlDpSN_E_clIJiiiS3_EEEDaSX_)
$_ZN7cutlass13device_kernelIN5flash19enable_sm80_to_sm89INS1_16FlashAttnBwdSm80INS1_25CollectiveMainloopBwdSm80ILi2ELi2EN4cute5tupleIJNS5_1CILi128EEES8_NS7_ILi64EEEEEENS_6half_tEfNS_4arch4Sm80ELb0ELb1ELb1ELb1ELb0ELb0ELb0ELb0ELi2ELi4ELi4ELi4ELb0EEENS1_21CollectiveEpilogueBwdISA_SB_SD_Li256ELb1ELb0ELi2EEENS1_19SingleTileSchedulerILb1ELb0ELb0ELi128EEEEEEEEEvNT_6ParamsE$_ZZN4cute9transformINS_5tupleIJiiiNS_1CILi0EEEEEENS1_IJNS2_ILi32EEENS2_ILi4EEENS2_ILi2EEENS2_ILi1EEEEEENS1_IJS8_S8_S8_S8_EEEZNS_7crd2crdIS4_S9_SA_EEDaRKT_RKT0_RKT1_EUlRKT_RKT0_RKT1_E_EEDaSE_SH_SK_OT2_ENKUlDpSN_E_clIJiiiS3_EEEDaSX_:
[----:B------:R-:W-:-:S04]  /*b450*/  MOV R13, 0x0 ;  /* 0x00000000000d7802 */ /* 0x000fc80000000f00 */
[----:B------:R-:W-:Y:S05]  /*b460*/  RET.REL.NODEC R12 `(_ZN7cutlass13device_kernelIN5flash19enable_sm80_to_sm89INS1_16FlashAttnBwdSm80INS1_25CollectiveMainloopBwdSm80ILi2ELi2EN4cute5tupleIJNS5_1CILi128EEES8_NS7_ILi64EEEEEENS_6half_tEfNS_4arch4Sm80ELb0ELb1ELb1ELb1ELb0ELb0ELb0ELb0ELi2ELi4ELi4ELi4ELb0EEENS1_21CollectiveEpilogueBwdISA_SB_SD_Li256ELb1ELb0ELi2EEENS1_19SingleTileSchedulerILb1ELb0ELb0ELi128EEEEEEEEEvNT_6ParamsE) ;  /* 0xffff4b900c007950 */ /* 0x000fea0003c3ffff */
        .type           $_ZN7cutlass13device_kernelIN5flash19enable_sm80_to_sm89INS1_16FlashAttnBwdSm80INS1_25CollectiveMainloopBwdSm80ILi2ELi2EN4cute5tupleIJNS5_1CILi128EEES8_NS7_ILi64EEEEEENS_6half_tEfNS_4arch4Sm80ELb0ELb1ELb1ELb1ELb0ELb0ELb0ELb0ELi2ELi4ELi4ELi4ELb0EEENS1_21CollectiveEpilogueBwdISA_SB_SD_Li256ELb1ELb0ELi2EEENS1_19SingleTileSchedulerILb1ELb0ELb0ELi128EEEEEEEEEvNT_6ParamsE$_ZZN4cuteplIJNS_1CILi0EEEiEJiEEEDaRKNS_15ArithmeticTupleIJDpT_EEERKNS3_IJDpT0_EEEENKUlDpRKT_E_clIJiiEEEDaSH_,@function
        .size           $_ZN7cutlass13device_kernelIN5flash19enable_sm80_to_sm89INS1_16FlashAttnBwdSm80INS1_25CollectiveMainloopBwdSm80ILi2ELi2EN4cute5tupleIJNS5_1CILi128EEES8_NS7_ILi64EEEEEENS_6half_tEfNS_4arch4Sm80ELb0ELb1ELb1ELb1ELb0ELb0ELb0ELb0ELi2ELi4ELi4ELi4ELb0EEENS1_21CollectiveEpilogueBwdISA_SB_SD_Li256ELb1ELb0ELi2EEENS1_19SingleTileSchedulerILb1ELb0ELb0ELi128EEEEEEEEEvNT_6ParamsE$_ZZN4cuteplIJNS_1CILi0EEEiEJiEEEDaRKNS_15ArithmeticTupleIJDpT_EEERKNS3_IJDpT0_EEEENKUlDpRKT_E_clIJiiEEEDaSH_,($_ZN7cutlass13device_kernelIN5flash19enable_sm80_to_sm89INS1_16FlashAttnBwdSm80INS1_25CollectiveMainloopBwdSm80ILi2ELi2EN4cute5tupleIJNS5_1CILi128EEES8_NS7_ILi64EEEEEENS_6half_tEfNS_4arch4Sm80ELb0ELb1ELb1ELb1ELb0ELb0ELb0ELb0ELi2ELi4ELi4ELi4ELb0EEENS1_21CollectiveEpilogueBwdISA_SB_SD_Li256ELb1ELb0ELi2EEENS1_19SingleTileSchedulerILb1ELb0ELb0ELi128EEEEEEEEEvNT_6ParamsE$_ZZN5flash25CollectiveMainloopBwdSm80ILi2ELi2EN4cute5tupleIJNS1_1CILi128EEES4_NS3_ILi64EEEEEEN7cutlass6half_tEfNS7_4arch4Sm80ELb0ELb1ELb1ELb1ELb0ELb0ELb0ELb0ELi2ELi4ELi4ELi4ELb0EE3mmaINS_16FlashAttnBwdSm80ISB_NS_21CollectiveEpilogueBwdIS6_S8_SA_Li256ELb1ELb0ELi2EEENS_19SingleTileSchedulerILb1ELb0ELb0ELi128EEEE13SharedStorageENS1_6TensorINS1_11ArrayEngineIfLm32EEENS1_6LayoutINS2_IJNS2_IJNS3_ILi2EEESO_EEESO_NS3_ILi4EEEEEENS2_IJNS2_IJNS3_ILi1EEESO_EEESQ_NS3_ILi8EEEEEEEEEEEEbRKNSB_6ParamsERT0_S12_iNS2_IJiiiEEERT_ENKUlRT_iE_clINSK_INSL_IfLm64EEENSN_INS2_IJSP_SO_SU_EEESV_EEEEEEDaS17_i - $_ZN7cutlass13device_kernelIN5flash19enable_sm80_to_sm89INS1_16FlashAttnBwdSm80INS1_25CollectiveMainloopBwdSm80ILi2ELi2EN4cute5tupleIJNS5_1CILi128EEES8_NS7_ILi64EEEEEENS_6half_tEfNS_4arch4Sm80ELb0ELb1ELb1ELb1ELb0ELb0ELb0ELb0ELi2ELi4ELi4ELi4ELb0EEENS1_21CollectiveEpilogueBwdISA_SB_SD_Li256ELb1ELb0ELi2EEENS1_19SingleTileSchedulerILb1ELb0ELb0ELi128EEEEEEEEEvNT_6ParamsE$_ZZN4cuteplIJNS_1CILi0EEEiEJiEEEDaRKNS_15ArithmeticTupleIJDpT_EEERKNS3_IJDpT0_EEEENKUlDpRKT_E_clIJiiEEEDaSH_)
$_ZN7cutlass13device_kernelIN5flash19enable_sm80_to_sm89INS1_16FlashAttnBwdSm80INS1_25CollectiveMainloopBwdSm80ILi2ELi2EN4cute5tupleIJNS5_1CILi128EEES8_NS7_ILi64EEEEEENS_6half_tEfNS_4arch4Sm80ELb0ELb1ELb1ELb1ELb0ELb0ELb0ELb0ELi2ELi4ELi4ELi4ELb0EEENS1_21CollectiveEpilogueBwdISA_SB_SD_Li256ELb1ELb0ELi2EEENS1_19SingleTileSchedulerILb1ELb0ELb0ELi128EEEEEEEEEvNT_6ParamsE$_ZZN4cuteplIJNS_1CILi0EEEiEJiEEEDaRKNS_15ArithmeticTupleIJDpT_EEERKNS3_IJDpT0_EEEENKUlDpRKT_E_clIJiiEEEDaSH_:
[----:B------:R-:W-:Y:S02]  /*b470*/  MOV R7, R12 ;  /* 0x0000000c00077202 */ /* 0x000fe40000000f00 */
[----:B------:R-:W-:Y:S02]  /*b480*/  MOV R12, R2 ;  /* 0x00000002000c7202 */ /* 0x000fe40000000f00 */
[----:B------:R-:W-:-:S04]  /*b490*/  MOV R13, 0x0 ;  /* 0x00000000000d7802 */ /* 0x000fc80000000f00 */
[----:B------:R-:W-:Y:S05]  /*b4a0*/  RET.REL.NODEC R12 `(_ZN7cutlass13device_kernelIN5flash19enable_sm80_to_sm89INS1_16FlashAttnBwdSm80INS1_25CollectiveMainloopBwdSm80ILi2ELi2EN4cute5tupleIJNS5_1CILi128EEES8_NS7_ILi64EEEEEENS_6half_tEfNS_4arch4Sm80ELb0ELb1ELb1ELb1ELb0ELb0ELb0ELb0ELi2ELi4ELi4ELi4ELb0EEENS1_21CollectiveEpilogueBwdISA_SB_SD_Li256ELb1ELb0ELi2EEENS1_19SingleTileSchedulerILb1ELb0ELb0ELi128EEEEEEEEEvNT_6ParamsE) ;  /* 0xffff4b500c007950 */ /* 0x000fea0003c3ffff */
        .type           $_ZN7cutlass13device_kernelIN5flash19enable_sm80_to_sm89INS1_16FlashAttnBwdSm80INS1_25CollectiveMainloopBwdSm80ILi2ELi2EN4cute5tupleIJNS5_1CILi128EEES8_NS7_ILi64EEEEEENS_6half_tEfNS_4arch4Sm80ELb0ELb1ELb1ELb1ELb0ELb0ELb0ELb0ELi2ELi4ELi4ELi4ELb0EEENS1_21CollectiveEpilogueBwdISA_SB_SD_Li256ELb1ELb0ELi2EEENS1_19SingleTileSchedulerILb1ELb0ELb0ELi128EEEEEEEEEvNT_6ParamsE$_ZZN5flash25CollectiveMainloopBwdSm80ILi2ELi2EN4cute5tupleIJNS1_1CILi128EEES4_NS3_ILi64EEEEEEN7cutlass6half_tEfNS7_4arch4Sm80ELb0ELb1ELb1ELb1ELb0ELb0ELb0ELb0ELi2ELi4ELi4ELi4ELb0EE3mmaINS_16FlashAttnBwdSm80ISB_NS_21CollectiveEpilogueBwdIS6_S8_SA_Li256ELb1ELb0ELi2EEENS_19SingleTileSchedulerILb1ELb0ELb0ELi128EEEE13SharedStorageENS1_6TensorINS1_11ArrayEngineIfLm32EEENS1_6LayoutINS2_IJNS2_IJNS3_ILi2EEESO_EEESO_NS3_ILi4EEEEEENS2_IJNS2_IJNS3_ILi1EEESO_EEESQ_NS3_ILi8EEEEEEEEEEEEbRKNSB_6ParamsERT0_S12_iNS2_IJiiiEEERT_ENKUlRT_iE_clINSK_INSL_IfLm64EEENSN_INS2_IJSP_SO_SU_EEESV_EEEEEEDaS17_i,@function
        .size           $_ZN7cutlass13device_kernelIN5flash19enable_sm80_to_sm89INS1_16FlashAttnBwdSm80INS1_25CollectiveMainloopBwdSm80ILi2ELi2EN4cute5tupleIJNS5_1CILi128EEES8_NS7_ILi64EEEEEENS_6half_tEfNS_4arch4Sm80ELb0ELb1ELb1ELb1ELb0ELb0ELb0ELb0ELi2ELi4ELi4ELi4ELb0EEENS1_21CollectiveEpilogueBwdISA_SB_SD_Li256ELb1ELb0ELi2EEENS1_19SingleTileSchedulerILb1ELb0ELb0ELi128EEEEEEEEEvNT_6ParamsE$_ZZN5flash25CollectiveMainloopBwdSm80ILi2ELi2EN4cute5tupleIJNS1_1CILi128EEES4_NS3_ILi64EEEEEEN7cutlass6half_tEfNS7_4arch4Sm80ELb0ELb1ELb1ELb1ELb0ELb0ELb0ELb0ELi2ELi4ELi4ELi4ELb0EE3mmaINS_16FlashAttnBwdSm80ISB_NS_21CollectiveEpilogueBwdIS6_S8_SA_Li256ELb1ELb0ELi2EEENS_19SingleTileSchedulerILb1ELb0ELb0ELi128EEEE13SharedStorageENS1_6TensorINS1_11ArrayEngineIfLm32EEENS1_6LayoutINS2_IJNS2_IJNS3_ILi2EEESO_EEESO_NS3_ILi4EEEEEENS2_IJNS2_IJNS3_ILi1EEESO_EEESQ_NS3_ILi8EEEEEEEEEEEEbRKNSB_6ParamsERT0_S12_iNS2_IJiiiEEERT_ENKUlRT_iE_clINSK_INSL_IfLm64EEENSN_INS2_IJSP_SO_SU_EEESV_EEEEEEDaS17_i,($_ZN7cutlass13device_kernelIN5flash19enable_sm80_to_sm89INS1_16FlashAttnBwdSm80INS1_25CollectiveMainloopBwdSm80ILi2ELi2EN4cute5tupleIJNS5_1CILi128EEES8_NS7_ILi64EEEEEENS_6half_tEfNS_4arch4Sm80ELb0ELb1ELb1ELb1ELb0ELb0ELb0ELb0ELi2ELi4ELi4ELi4ELb0EEENS1_21CollectiveEpilogueBwdISA_SB_SD_Li256ELb1ELb0ELi2EEENS1_19SingleTileSchedulerILb1ELb0ELb0ELi128EEEEEEEEEvNT_6ParamsE$_ZZN5flash25CollectiveMainloopBwdSm80ILi2ELi2EN4cute5tupleIJNS1_1CILi128EEES4_NS3_ILi64EEEEEEN7cutlass6half_tEfNS7_4arch4Sm80ELb0ELb1ELb1ELb1ELb0ELb0ELb0ELb0ELi2ELi4ELi4ELi4ELb0EE3mmaINS_16FlashAttnBwdSm80ISB_NS_21CollectiveEpilogueBwdIS6_S8_SA_Li256ELb1ELb0ELi2EEENS_19SingleTileSchedulerILb1ELb0ELb0ELi128EEEE13SharedStorageENS1_6TensorINS1_11ArrayEngineIfLm32EEENS1_6LayoutINS2_IJNS2_IJNS3_ILi2EEESO_EEESO_NS3_ILi4EEEEEENS2_IJNS2_IJNS3_ILi1EEESO_EEESQ_NS3_ILi8EEEEEEEEEEEEbRKNSB_6ParamsERT0_S12_iNS2_IJiiiEEERT_ENKUliT_E_clIZSC_ISJ_SX_EbS10_S12_S12_iS13_S15_EUlRS16_iE_EEDaiS16_ - $_ZN7cutlass13device_kernelIN5flash19enable_sm80_to_sm89INS1_16FlashAttnBwdSm80INS1_25CollectiveMainloopBwdSm80ILi2ELi2EN4cute5tupleIJNS5_1CILi128EEES8_NS7_ILi64EEEEEENS_6half_tEfNS_4arch4Sm80ELb0ELb1ELb1ELb1ELb0ELb0ELb0ELb0ELi2ELi4ELi4ELi4ELb0EEENS1_21CollectiveEpilogueBwdISA_SB_SD_Li256ELb1ELb0ELi2EEENS1_19SingleTileSchedulerILb1ELb0ELb0ELi128EEEEEEEEEvNT_6ParamsE$_ZZN5flash25CollectiveMainloopBwdSm80ILi2ELi2EN4cute5tupleIJNS1_1CILi128EEES4_NS3_ILi64EEEEEEN7cutlass6half_tEfNS7_4arch4Sm80ELb0ELb1ELb1ELb1ELb0ELb0ELb0ELb0ELi2ELi4ELi4ELi4ELb0EE3mmaINS_16FlashAttnBwdSm80ISB_NS_21CollectiveEpilogueBwdIS6_S8_SA_Li256ELb1ELb0ELi2EEENS_19SingleTileSchedulerILb1ELb0ELb0ELi128EEEE13SharedStorageENS1_6TensorINS1_11ArrayEngineIfLm32EEENS1_6LayoutINS2_IJNS2_IJNS3_ILi2EEESO_EEESO_NS3_ILi4EEEEEENS2_IJNS2_IJNS3_ILi1EEESO_EEESQ_NS3_ILi8EEEEEEEEEEEEbRKNSB_6ParamsERT0_S12_iNS2_IJiiiEEERT_ENKUlRT_iE_clINSK_INSL_IfLm64EEENSN_INS2_IJSP_SO_SU_EEESV_EEEEEEDaS17_i)
$_ZN7cutlass13device_kernelIN5flash19enable_sm80_to_sm89INS1_16FlashAttnBwdSm80INS1_25CollectiveMainloopBwdSm80ILi2ELi2EN4cute5tupleIJNS5_1CILi128EEES8_NS7_ILi64EEEEEENS_6half_tEfNS_4arch4Sm80ELb0ELb1ELb1ELb1ELb0ELb0ELb0ELb0ELi2ELi4ELi4ELi4ELb0EEENS1_21CollectiveEpilogueBwdISA_SB_SD_Li256ELb1ELb0ELi2EEENS1_19SingleTileSchedulerILb1ELb0ELb0ELi128EEEEEEEEEvNT_6ParamsE$_ZZN5flash25CollectiveMainloopBwdSm80ILi2ELi2EN4cute5tupleIJNS1_1CILi128EEES4_NS3_ILi64EEEEEEN7cutlass6half_tEfNS7_4arch4Sm80ELb0ELb1ELb1ELb1ELb0ELb0ELb0ELb0ELi2ELi4ELi4ELi4ELb0EE3mmaINS_16FlashAttnBwdSm80ISB_NS_21CollectiveEpilogueBwdIS6_S8_SA_Li256ELb1ELb0ELi2EEENS_19SingleTileSchedulerILb1ELb0ELb0ELi128EEEE13SharedStorageENS1_6TensorINS1_11ArrayEngineIfLm32EEENS1_6LayoutINS2_IJNS2_IJNS3_ILi2EEESO_EEESO_NS3_ILi4EEEEEENS2_IJNS2_IJNS3_ILi1EEESO_EEESQ_NS3_ILi8EEEEEEEEEEEEbRKNSB_6ParamsERT0_S12_iNS2_IJiiiEEERT_ENKUlRT_iE_clINSK_INSL_IfLm64EEENSN_INS2_IJSP_SO_SU_EEESV_EEEEEEDaS17_i:
        /* <DEDUP_REMOVED lines=15> */
[----:B------:R-:W-:Y:S05]  /*b5a0*/  CALL.REL.NOINC `($_ZN7cutlass13device_kernelIN5flash19enable_sm80_to_sm89INS1_16FlashAttnBwdSm80INS1_25CollectiveMainloopBwdSm80ILi2ELi2EN4cute5tupleIJNS5_1CILi128EEES8_NS7_ILi64EEEEEENS_6half_tEfNS_4arch4Sm80ELb0ELb1ELb1ELb1ELb0ELb0ELb0ELb0ELi2ELi4ELi4ELi4ELb0EEENS1_21CollectiveEpilogueBwdISA_SB_SD_Li256ELb1ELb0ELi2EEENS1_19SingleTileSchedulerILb1ELb0ELb0ELi128EEEEEEEEEvNT_6ParamsE$_ZZN4cute7idx2crdIiNS_5tupleIJNS_1CILi32EEENS2_ILi4EEENS2_ILi2EEENS2_ILi1EEEEEENS1_IJS6_S3_NS2_ILi128EEENS2_ILi0EEEEEEEEDaRKT_RKT0_RKT1_ENKUlRKT_RKT0_E_clIS4_S3_EEDaSM_SP_) ;  /* 0xfffffd0000007944 */ /* 0x000fea0003c3ffff */
[----:B------:R-:W-:Y:S02]  /*b5b0*/  MOV R2, R5 ;  /* 0x0000000500027202 */ /* 0x000fe40000000f00 */
[----:B------:R-:W-:Y:S02]  /*b5c0*/  MOV R12, 0xb5e0 ;  /* 0x0000b5e0000c7802 */ /* 0x000fe40000000f00 */
[----:B------:R-:W-:Y:S05]  /*b5d0*/  CALL.REL.NOINC `($_ZN7cutlass13device_kernelIN5flash19enable_sm80_to_sm89INS1_16FlashAttnBwdSm80INS1_25CollectiveMainloopBwdSm80ILi2ELi2EN4cute5tupleIJNS5_1CILi128EEES8_NS7_ILi64EEEEEENS_6half_tEfNS_4arch4Sm80ELb0ELb1ELb1ELb1ELb0ELb0ELb0ELb0ELi2ELi4ELi4ELi4ELb0EEENS1_21CollectiveEpilogueBwdISA_SB_SD_Li256ELb1ELb0ELi2EEENS1_19SingleTileSchedulerILb1ELb0ELb0ELi128EEEEEEEEEvNT_6ParamsE$_ZZN4cute7idx2crdIiNS_5tupleIJNS_1CILi32EEENS2_ILi4EEENS2_ILi2EEENS2_ILi1EEEEEENS1_IJS6_S3_NS2_ILi128EEENS2_ILi0EEEEEEEEDaRKT_RKT0_RKT1_ENKUlRKT_RKT0_E_clIS5_S8_EEDaSM_SP_) ;  /* 0xfffffd7000007944 */ /* 0x000fea0003c3ffff */
[----:B------:R-:W-:Y:S02]  /*b5e0*/  MOV R12, 0xb600 ;  /* 0x0000b600000c7802 */ /* 0x000fe40000000f00 */
[----:B------:R-:W-:Y:S05]  /*b5f0*/  CALL.REL.NOINC `($_ZN7cutlass13device_kernelIN5flash19enable_sm80_to_sm89INS1_16FlashAttnBwdSm80INS1_25CollectiveMainloopBwdSm80ILi2ELi2EN4cute5tupleIJNS5_1CILi128EEES8_NS7_ILi64EEEEEENS_6half_tEfNS_4arch4Sm80ELb0ELb1ELb1ELb1ELb0ELb0ELb0ELb0ELi2ELi4ELi4ELi4ELb0EEENS1_21CollectiveEpilogueBwdISA_SB_SD_Li256ELb1ELb0ELi2EEENS1_19SingleTileSchedulerILb1ELb0ELb0ELi128EEEEEEEEEvNT_6ParamsE$_ZZN4cute9transformINS_5tupleIJNS_1CILi32EEENS2_ILi4EEENS2_ILi2EEENS2_ILi1EEEEEENS1_IJS6_S3_NS2_ILi128EEENS2_ILi0EEEEEEZNS_7idx2crdIiS7_SA_EEDaRKT_RKT0_RKT1_EUlRKT_RKT0_E_EEDaSE_SH_OSI_ENKUlDpSN_E_clIJiiiS9_EEEDaST_) ;  /* 0xfffffdd000007944 */ /* 0x000fea0003c3ffff */
[----:B------:R-:W-:Y:S02]  /*b600*/  MOV R12, 0xb620 ;  /* 0x0000b620000c7802 */ /* 0x000fe40000000f00 */
[----:B------:R-:W-:Y:S05]  /*b610*/  CALL.REL.NOINC `($_ZN7cutlass13device_kernelIN5flash19enable_sm80_to_sm89INS1_16FlashAttnBwdSm80INS1_25CollectiveMainloopBwdSm80ILi2ELi2EN4cute5tupleIJNS5_1CILi128EEES8_NS7_ILi64EEEEEENS_6half_tEfNS_4arch4Sm80ELb0ELb1ELb1ELb1ELb0ELb0ELb0ELb0ELi2ELi4ELi4ELi4ELb0EEENS1_21CollectiveEpilogueBwdISA_SB_SD_Li256ELb1ELb0ELi2EEENS1_19SingleTileSchedulerILb1ELb0ELb0ELi128EEEEEEEEEvNT_6ParamsE$_ZZN4cute7crd2crdINS_5tupleIJiiiNS_1CILi0EEEEEENS1_IJNS2_ILi32EEENS2_ILi4EEENS2_ILi2EEENS2_ILi1EEEEEENS1_IJS8_S8_S8_S8_EEEEEDaRKT_RKT0_RKT1_ENKUlRKT_RKT0_RKT1_E_clIiS7_S8_EEDaSM_SP_SS_) ;  /* 0xfffffa3000007944 */ /* 0x000fea0003c3ffff */
[----:B------:R-:W-:Y:S02]  /*b620*/  MOV R12, 0xb640 ;  /* 0x0000b640000c7802 */ /* 0x000fe40000000f00 */
[----:B------:R-:W-:Y:S05]  /*b630*/  CALL.REL.NOINC `($_ZN7cutlass13device_kernelIN5flash19enable_sm80_to_sm89INS1_16FlashAttnBwdSm80INS1_25CollectiveMainloopBwdSm80ILi2ELi2EN4cute5tupleIJNS5_1CILi128EEES8_NS7_ILi64EEEEEENS_6half_tEfNS_4arch4Sm80ELb0ELb1ELb1ELb1ELb0ELb0ELb0ELb0ELi2ELi4ELi4ELi4ELb0EEENS1_21CollectiveEpilogueBwdISA_SB_SD_Li256ELb1ELb0ELi2EEENS1_19SingleTileSchedulerILb1ELb0ELb0ELi128EEEEEEEEEvNT_6ParamsE$_ZZN4cute9transformINS_5tupleIJiiiNS_1CILi0EEEEEENS1_IJNS2_ILi32EEENS2_ILi4EEENS2_ILi2EEENS2_ILi1EEEEEENS1_IJS8_S8_S8_S8_EEEZNS_7crd2crdIS4_S9_SA_EEDaRKT_RKT0_RKT1_EUlRKT_RKT0_RKT1_E_EEDaSE_SH_SK_OT2_ENKUlDpSN_E_clIJiiiS3_EEEDaSX_) ;  /* 0xfffffe1000007944 */ /* 0x000fea0003c3ffff */
[----:B------:R1:W-:Y:S01]  /*b640*/  STL.64 [R1+0x13a0], R2 ;  /* 0x0013a00201007387 */ /* 0x0003e20000100a00 */
[----:B------:R-:W-:Y:S01]  /*b650*/  IMAD.MOV.U32 R5, RZ, RZ, R14 ;  /* 0x000000ffff057224 */ /* 0x000fe200078e000e */
[----:B------:R-:W-:Y:S02]  /*b660*/  IADD3 R7, R6, 0x28, RZ ;  /* 0x0000002806077810 */ /* 0x000fe40007ffe0ff */
[----:B------:R1:W-:Y:S01]  /*b670*/  STL.U8 [R1+0x1398], RZ ;  /* 0x001398ff01007387 */ /* 0x0003e20000100000 */
[----:B------:R-:W-:-:S03]  /*b680*/  MOV R12, 0xb6b0 ;  /* 0x0000b6b0000c7802 */ /* 0x000fc60000000f00 */
[----:B------:R1:W-:Y:S04]  /*b690*/  STL [R1+0x139c], R14 ;  /* 0x00139c0e01007387 */ /* 0x0003e80000100800 */
[----:B-1----:R-:W-:Y:S05]  /*b6a0*/  CALL.REL.NOINC `($_ZN7cutlass13device_kernelIN5flash19enable_sm80_to_sm89INS1_16FlashAttnBwdSm80INS1_25CollectiveMainloopBwdSm80ILi2ELi2EN4cute5tupleIJNS5_1CILi128EEES8_NS7_ILi64EEEEEENS_6half_tEfNS_4arch4Sm80ELb0ELb1ELb1ELb1ELb0ELb0ELb0ELb0ELi2ELi4ELi4ELi4ELb0EEENS1_21CollectiveEpilogueBwdISA_SB_SD_Li256ELb1ELb0ELi2EEENS1_19SingleTileSchedulerILb1ELb0ELb0ELi128EEEEEEEEEvNT_6ParamsE$_ZN4cute3eso3ESOILb1ELb0EJNS_6LayoutINS_5tupleIJNS3_IJNS3_IJNS_1CILi4EEENS4_ILi8EEEEEENS3_IJS5_NS4_ILi2EEEEEEEEENS3_IJNS3_IJS8_S8_EEENS3_IJS8_S6_EEEEEEEEENS3_IJNS3_IJNS3_IJNS_11ScaledBasisIS8_JLi1EEEENSF_INS4_ILi1EEEJLi0EEEEEEENS3_IJNSF_INS4_ILi16EEEJLi0EEEENSF_IS6_JLi1EEEEEEEEEENS3_IJNS3_IJNSF_ISH_JLi1EEEENSF_IS6_JLi0EEEEEEENS3_IJNSF_INS4_ILi64EEEJLi0EEEENSF_ISK_JLi1EEEEEEEEEEEEEEENS_10ViewEngineINS_23ArithmeticTupleIteratorINS_15ArithmeticTupleIJNS4_ILi0EEES12_EEEEEEEEEC2ERKSY_RKS15_) ;  /* 0xffffd4d000007944 */ /* 0x002fea0003c3ffff */
[----:B-1----:R-:W-:Y:S01]  /*b6b0*/  IMAD.MOV.U32 R7, RZ, RZ, R2 ;  /* 0x000000ffff077224 */ /* 0x002fe200078e0002 */
[----:B------:R-:W-:Y:S02]  /*b6c0*/  IADD3 R2, R6, 0x24, RZ ;  /* 0x0000002406027810 */ /* 0x000fe40007ffe0ff */
[----:B------:R-:W-:Y:S02]  /*b6d0*/  MOV R12, 0xb6f0 ;  /* 0x0000b6f0000c7802 */ /* 0x000fe40000000f00 */
[----:B------:R-:W-:Y:S05]  /*b6e0*/  CALL.REL.NOINC `($_ZN7cutlass13device_kernelIN5flash19enable_sm80_to_sm89INS1_16FlashAttnBwdSm80INS1_25CollectiveMainloopBwdSm80ILi2ELi2EN4cute5tupleIJNS5_1CILi128EEES8_NS7_ILi64EEEEEENS_6half_tEfNS_4arch4Sm80ELb0ELb1ELb1ELb1ELb0ELb0ELb0ELb0ELi2ELi4ELi4ELi4ELb0EEENS1_21CollectiveEpilogueBwdISA_SB_SD_Li256ELb1ELb0ELi2EEENS1_19SingleTileSchedulerILb1ELb0ELb0ELi128EEEEEEEEEvNT_6ParamsE$_ZN4cute3eso3ESOILb0ELb0EJiiEEC2ERKiS4_) ;  /* 0xffffc53000007944 */ /* 0x000fea0003c3ffff */
[----:B-1----:R-:W2:Y:S04]  /*b6f0*/  LDL R2, [R1+0x1384] ;  /* 0x0013840001027983 */ /* 0x002ea80000100800 */
[----:B------:R-:W2:Y:S01]  /*b700*/  LDL R3, [R1+0x1388] ;  /* 0x0013880001037983 */ /* 0x000ea20000100800 */
[----:B------:R-:W-:-:S03]  /*b710*/  MOV R12, 0xb740 ;  /* 0x0000b740000c7802 */ /* 0x000fc60000000f00 */
[----:B--2---:R1:W-:Y:S04]  /*b720*/  STL.64 [R1+0x1390], R2 ;  /* 0x0013900201007387 */ /* 0x0043e80000100a00 */
[----:B-1----:R-:W-:Y:S05]  /*b730*/  CALL.REL.NOINC `($_ZN7cutlass13device_kernelIN5flash19enable_sm80_to_sm89INS1_16FlashAttnBwdSm80INS1_25CollectiveMainloopBwdSm80ILi2ELi2EN4cute5tupleIJNS5_1CILi128EEES8_NS7_ILi64EEEEEENS_6half_tEfNS_4arch4Sm80ELb0ELb1ELb1ELb1ELb0ELb0ELb0ELb0ELi2ELi4ELi4ELi4ELb0EEENS1_21CollectiveEpilogueBwdISA_SB_SD_Li256ELb1ELb0ELi2EEENS1_19SingleTileSchedulerILb1ELb0ELb0ELi128EEEEEEEEEvNT_6ParamsE$_ZN4cute3eso3ESOILb0ELb0EJiNS_5tupleIJiiEEEEEC2ERKiRKS3_) ;  /* 0xffffc45000007944 */ /* 0x002fea0003c3ffff */
[----:B-1----:R1:W5:Y:S04]  /*b740*/  LDL R5, [R1+0x1384] ;  /* 0x0013840001057983 */ /* 0x0023680000100800 */
[----:B------:R1:W5:Y:S01]  /*b750*/  LDL.64 R2, [R1+0x1388] ;  /* 0x0013880001027983 */ /* 0x0003620000100a00 */
[----:B------:R-:W-:-:S03]  /*b760*/  MOV R12, 0xb780 ;  /* 0x0000b780000c7802 */ /* 0x000fc60000000f00 */
[----:B-1---5:R-:W-:Y:S05]  /*b770*/  CALL.REL.NOINC `($_ZN7cutlass13device_kernelIN5flash19enable_sm80_to_sm89INS1_16FlashAttnBwdSm80INS1_25CollectiveMainloopBwdSm80ILi2ELi2EN4cute5tupleIJNS5_1CILi128EEES8_NS7_ILi64EEEEEENS_6half_tEfNS_4arch4Sm80ELb0ELb1ELb1ELb1ELb0ELb0ELb0ELb0ELi2ELi4ELi4ELi4ELb0EEENS1_21CollectiveEpilogueBwdISA_SB_SD_Li256ELb1ELb0ELi2EEENS1_19SingleTileSchedulerILb1ELb0ELb0ELi128EEEEEEEEEvNT_6ParamsE$_ZN4cute3eso3ESOILb0ELb1EJNS_5tupleIJiNS2_IJiiEEEEEENS2_IJNS_10UnderscoreENS2_IJS5_S5_EEEEEEEEC2ERKS4_RKS7_) ;  /* 0xffffc84000007944 */ /* 0x022fea0003c3ffff */
        /* <DEDUP_REMOVED lines=10> */
[----:B-1---5:R-:W-:Y:S05]  /*b820*/  CALL.REL.NOINC `($_ZN7cutlass13device_kernelIN5flash19enable_sm80_to_sm89INS1_16FlashAttnBwdSm80INS1_25CollectiveMainloopBwdSm80ILi2ELi2EN4cute5tupleIJNS5_1CILi128EEES8_NS7_ILi64EEEEEENS_6half_tEfNS_4arch4Sm80ELb0ELb1ELb1ELb1ELb0ELb0ELb0ELb0ELi2ELi4ELi4ELi4ELb0EEENS1_21CollectiveEpilogueBwdISA_SB_SD_Li256ELb1ELb0ELi2EEENS1_19SingleTileSchedulerILb1ELb0ELb0ELi128EEEEEEEEEvNT_6ParamsE$_ZN4cute5tupleIJiEEC2ERKi) ;  /* 0xffffeb1000007944 */ /* 0x022fea0003c3ffff */
[----:B------:R2:W5:Y:S01]  /*b830*/  LDL R7, [R1+0x1384] ;  /* 0x0013840001077983 */ /* 0x0005620000100800 */
[----:B-1----:R-:W-:Y:S01]  /*b840*/  IMAD.MOV.U32 R13, RZ, RZ, R3 ;  /* 0x000000ffff0d7224 */ /* 0x002fe200078e0003 */
[----:B------:R-:W-:Y:S02]  /*b850*/  MOV R2, R81 ;  /* 0x0000005100027202 */ /* 0x000fe40000000f00 */
[----:B------:R-:W-:Y:S02]  /*b860*/  MOV R14, 0xb880 ;  /* 0x0000b880000e7802 */ /* 0x000fe40000000f00 */
[----:B--2--5:R-:W-:Y:S05]  /*b870*/  CALL.REL.NOINC `($_ZN7cutlass13device_kernelIN5flash19enable_sm80_to_sm89INS1_16FlashAttnBwdSm80INS1_25CollectiveMainloopBwdSm80ILi2ELi2EN4cute5tupleIJNS5_1CILi128EEES8_NS7_ILi64EEEEEENS_6half_tEfNS_4arch4Sm80ELb0ELb1ELb1ELb1ELb0ELb0ELb0ELb0ELi2ELi4ELi4ELi4ELb0EEENS1_21CollectiveEpilogueBwdISA_SB_SD_Li256ELb1ELb0ELi2EEENS1_19SingleTileSchedulerILb1ELb0ELb0ELi128EEEEEEEEEvNT_6ParamsE$_ZN4cute5tupleIJiEEC2ERKi) ;  /* 0xffffeac000007944 */ /* 0x024fea0003c3ffff */
[----:B------:R2:W5:Y:S01]  /*b880*/  LDL R3, [R1+0x1384] ;  /* 0x0013840001037983 */ /* 0x0005620000100800 */
[----:B-1----:R-:W-:Y:S01]  /*b890*/  IMAD.MOV.U32 R13, RZ, RZ, R7 ;  /* 0x000000ffff0d7224 */ /* 0x002fe200078e0007 */
[----:B------:R-:W-:-:S02]  /*b8a0*/  MOV R2, R6 ;  /* 0x0000000600027202 */ /* 0x000fc40000000f00 */
[----:B------:R-:W-:Y:S02]  /*b8b0*/  MOV R14, 0xb8d0 ;  /* 0x0000b8d0000e7802 */ /* 0x000fe40000000f00 */
[----:B--2--5:R-:W-:Y:S05]  /*b8c0*/  CALL.REL.NOINC `($_ZN7cutlass13device_kernelIN5flash19enable_sm80_to_sm89INS1_16FlashAttnBwdSm80INS1_25CollectiveMainloopBwdSm80ILi2ELi2EN4cute5tupleIJNS5_1CILi128EEES8_NS7_ILi64EEEEEENS_6half_tEfNS_4arch4Sm80ELb0ELb1ELb1ELb1ELb0ELb0ELb0ELb0ELi2ELi4ELi4ELi4ELb0EEENS1_21CollectiveEpilogueBwdISA_SB_SD_Li256ELb1ELb0ELi2EEENS1_19SingleTileSchedulerILb1ELb0ELb0ELi128EEEEEEEEEvNT_6ParamsE$_ZN4cute5tupleIJiEEC2ERKi) ;  /* 0xffffea7000007944 */ /* 0x024fea0003c3ffff */
[----:B------:R2:W5:Y:S01]  /*b8d0*/  LDL R7, [R1+0x1380] ;  /* 0x0013800001077983 */ /* 0x0005620000100800 */
[----:B------:R-:W-:-:S03]  /*b8e0*/  MOV R12, 0xb900 ;  /* 0x0000b900000c7802 */ /* 0x000fc60000000f00 */
[----:B-12--5:R-:W-:Y:S05]  /*b8f0*/  CALL.REL.NOINC `($_ZN7cutlass13device_kernelIN5flash19enable_sm80_to_sm89INS1_16FlashAttnBwdSm80INS1_25CollectiveMainloopBwdSm80ILi2ELi2EN4cute5tupleIJNS5_1CILi128EEES8_NS7_ILi64EEEEEENS_6half_tEfNS_4arch4Sm80ELb0ELb1ELb1ELb1ELb0ELb0ELb0ELb0ELi2ELi4ELi4ELi4ELb0EEENS1_21CollectiveEpilogueBwdISA_SB_SD_Li256ELb1ELb0ELi2EEENS1_19SingleTileSchedulerILb1ELb0ELb0ELi128EEEEEEEEEvNT_6ParamsE$_ZN4cute5tupleIJNS_1CILi0EEEiEEC2ERKS2_RKi) ;  /* 0xffffe9c000007944 */ /* 0x026fea0003c3ffff */
[----:B------:R2:W5:Y:S01]  /*b900*/  LDL R12, [R1+0x1384] ;  /* 0x00138400010c7983 */ /* 0x0005620000100800 */
[----:B-1----:R-:W-:Y:S01]  /*b910*/  IMAD.MOV.U32 R2, RZ, RZ, R6 ;  /* 0x000000ffff027224 */ /* 0x002fe200078e0006 */
[----:B------:R-:W-:Y:S02]  /*b920*/  MOV R13, R3 ;  /* 0x00000003000d7202 */ /* 0x000fe40000000f00 */
[----:B------:R-:W-:Y:S02]  /*b930*/  MOV R14, 0xb950 ;  /* 0x0000b950000e7802 */ /* 0x000fe40000000f00 */
[----:B--2--5:R-:W-:Y:S05]  /*b940*/  CALL.REL.NOINC `($_ZN7cutlass13device_kernelIN5flash19enable_sm80_to_sm89INS1_16FlashAttnBwdSm80INS1_25CollectiveMainloopBwdSm80ILi2ELi2EN4cute5tupleIJNS5_1CILi128EEES8_NS7_ILi64EEEEEENS_6half_tEfNS_4arch4Sm80ELb0ELb1ELb1ELb1ELb0ELb0ELb0ELb0ELi2ELi4ELi4ELi4ELb0EEENS1_21CollectiveEpilogueBwdISA_SB_SD_Li256ELb1ELb0ELi2EEENS1_19SingleTileSchedulerILb1ELb0ELb0ELi128EEEEEEEEEvNT_6ParamsE$_ZN4cute5tupleIJiEEC2ERKi) ;  /* 0xffffe9f000007944 */ /* 0x024fea0003c3ffff */
[----:B-1----:R1:W5:Y:S01]  /*b950*/  LDL R13, [R1+0x1380] ;  /* 0x00138000010d7983 */ /* 0x0023620000100800 */
[----:B------:R-:W-:Y:S02]  /*b960*/  MOV R2, R81 ;  /* 0x0000005100027202 */ /* 0x000fe40000000f00 */
[----:B------:R-:W-:Y:S02]  /*b970*/  MOV R14, 0xb990 ;  /* 0x0000b990000e7802 */ /* 0x000fe40000000f00 */
[----:B-1---5:R-:W-:Y:S05]  /*b980*/  CALL.REL.NOINC `($_ZN7cutlass13device_kernelIN5flash19enable_sm80_to_sm89INS1_16FlashAttnBwdSm80INS1_25CollectiveMainloopBwdSm80ILi2ELi2EN4cute5tupleIJNS5_1CILi128EEES8_NS7_ILi64EEEEEENS_6half_tEfNS_4arch4Sm80ELb0ELb1ELb1ELb1ELb0ELb0ELb0ELb0ELi2ELi4ELi4ELi4ELb0EEENS1_21CollectiveEpilogueBwdISA_SB_SD_Li256ELb1ELb0ELi2EEENS1_19SingleTileSchedulerILb1ELb0ELb0ELi128EEEEEEEEEvNT_6ParamsE$_ZN4cute5tupleIJiEEC2ERKi) ;  /* 0xffffe9b000007944 */ /* 0x022fea0003c3ffff */
[----:B------:R2:W5:Y:S01]  /*b990*/  LDL R3, [R1+0x1384] ;  /* 0x0013840001037983 */ /* 0x0005620000100800 */
[----:B------:R-:W-:-:S03]  /*b9a0*/  MOV R6, 0xb9c0 ;  /* 0x0000b9c000067802 */ /* 0x000fc60000000f00 */
[----:B-12--5:R-:W-:Y:S05]  /*b9b0*/  CALL.REL.NOINC `($_ZN7cutlass13device_kernelIN5flash19enable_sm80_to_sm89INS1_16FlashAttnBwdSm80INS1_25CollectiveMainloopBwdSm80ILi2ELi2EN4cute5tupleIJNS5_1CILi128EEES8_NS7_ILi64EEEEEENS_6half_tEfNS_4arch4Sm80ELb0ELb1ELb1ELb1ELb0ELb0ELb0ELb0ELi2ELi4ELi4ELi4ELb0EEENS1_21CollectiveEpilogueBwdISA_SB_SD_Li256ELb1ELb0ELi2EEENS1_19SingleTileSchedulerILb1ELb0ELb0ELi128EEEEEEEEEvNT_6ParamsE$_ZN4cute3eso3ESOILb0ELb1EJiNS_1CILi0EEEEEC2ERKiRKS3_) ;  /* 0xffffc6a000007944 */ /* 0x026fea0003c3ffff */
[----:B-1----:R1:W5:Y:S01]  /*b9c0*/  LDL R3, [R1+0x1384] ;  /* 0x0013840001037983 */ /* 0x0023620000100800 */
[----:B------:R-:W-:-:S03]  /*b9d0*/  MOV R2, 0xb9f0 ;  /* 0x0000b9f000027802 */ /* 0x000fc60000000f00 */
[----:B-1---5:R-:W-:Y:S05]  /*b9e0*/  CALL.REL.NOINC `($_ZN7cutlass13device_kernelIN5flash19enable_sm80_to_sm89INS1_16FlashAttnBwdSm80INS1_25CollectiveMainloopBwdSm80ILi2ELi2EN4cute5tupleIJNS5_1CILi128EEES8_NS7_ILi64EEEEEENS_6half_tEfNS_4arch4Sm80ELb0ELb1ELb1ELb1ELb0ELb0ELb0ELb0ELi2ELi4ELi4ELi4ELb0EEENS1_21CollectiveEpilogueBwdISA_SB_SD_Li256ELb1ELb0ELi2EEENS1_19SingleTileSchedulerILb1ELb0ELb0ELi128EEEEEEEEEvNT_6ParamsE$_ZZN4cuteplIJNS_1CILi0EEEiEJiEEEDaRKNS_15ArithmeticTupleIJDpT_EEERKNS3_IJDpT0_EEEENKUlDpRKT_E_clIJiiEEEDaSH_) ;  /* 0xfffffa8000007944 */ /* 0x022fea0003c3ffff */
[----:B------:R-:W-:Y:S01]  /*b9f0*/  IMAD.SHL.U32 R13, R4, 0x10, RZ ;  /* 0x00000010040d7824 */ /* 0x000fe200078e00ff */
[----:B------:R-:W-:-:S02]  /*ba00*/  MOV R2, R81 ;  /* 0x0000005100027202 */ /* 0x000fc40000000f00 */
[----:B------:R-:W-:Y:S02]  /*ba10*/  MOV R14, 0xba30 ;  /* 0x0000ba30000e7802 */ /* 0x000fe40000000f00 */
[----:B------:R-:W-:Y:S05]  /*ba20*/  CALL.REL.NOINC `($_ZN7cutlass13device_kernelIN5flash19enable_sm80_to_sm89INS1_16FlashAttnBwdSm80INS1_25CollectiveMainloopBwdSm80ILi2ELi2EN4cute5tupleIJNS5_1CILi128EEES8_NS7_ILi64EEEEEENS_6half_tEfNS_4arch4Sm80ELb0ELb1ELb1ELb1ELb0ELb0ELb0ELb0ELi2ELi4ELi4ELi4ELb0EEENS1_21CollectiveEpilogueBwdISA_SB_SD_Li256ELb1ELb0ELi2EEENS1_19SingleTileSchedulerILb1ELb0ELb0ELi128EEEEEEEEEvNT_6ParamsE$_ZN4cute5tupleIJiEEC2ERKi) ;  /* 0xffffe91000007944 */ /* 0x000fea0003c3ffff */
[----:B------:R2:W5:Y:S01]  /*ba30*/  LDL R4, [R1+0x1384] ;  /* 0x0013840001047983 */ /* 0x0005620000100800 */
[----:B-1----:R-:W-:Y:S01]  /*ba40*/  IMAD.SHL.U32 R13, R5, 0x8, RZ ;  /* 0x00000008050d7824 */ /* 0x002fe200078e00ff */
[----:B------:R-:W-:Y:S02]  /*ba50*/  MOV R2, R81 ;  /* 0x0000005100027202 */ /* 0x000fe40000000f00 */
[----:B------:R-:W-:Y:S02]  /*ba60*/  MOV R14, 0xba80 ;  /* 0x0000ba80000e7802 */ /* 0x000fe40000000f00 */
[----:B--2--5:R-:W-:Y:S05]  /*ba70*/  CALL.REL.NOINC `($_ZN7cutlass13device_kernelIN5flash19enable_sm80_to_sm89INS1_16FlashAttnBwdSm80INS1_25CollectiveMainloopBwdSm80ILi2ELi2EN4cute5tupleIJNS5_1CILi128EEES8_NS7_ILi64EEEEEENS_6half_tEfNS_4arch4Sm80ELb0ELb1ELb1ELb1ELb0ELb0ELb0ELb0ELi2ELi4ELi4ELi4ELb0EEENS1_21CollectiveEpilogueBwdISA_SB_SD_Li256ELb1ELb0ELi2EEENS1_19SingleTileSchedulerILb1ELb0ELb0ELi128EEEEEEEEEvNT_6ParamsE$_ZN4cute5tupleIJiEEC2ERKi) ;  /* 0xffffe8c000007944 */ /* 0x024fea0003c3ffff */
[----:B------:R2:W5:Y:S01]  /*ba80*/  LDL R6, [R1+0x1384] ;  /* 0x0013840001067983 */ /* 0x0005620000100800 */
[----:B-1----:R-:W-:Y:S01]  /*ba90*/  IMAD.MOV.U32 R2, RZ, RZ, R81 ;  /* 0x000000ffff027224 */ /* 0x002fe200078e0051 */
[----:B------:R-:W-:Y:S02]  /*baa0*/  MOV R13, R4 ;  /* 0x00000004000d7202 */ /* 0x000fe40000000f00 */
[----:B------:R-:W-:Y:S02]  /*bab0*/  MOV R14, 0xbad0 ;  /* 0x0000bad0000e7802 */ /* 0x000fe40000000f00 */
[----:B--2--5:R-:W-:Y:S05]  /*bac0*/  CALL.REL.NOINC `($_ZN7cutlass13device_kernelIN5flash19enable_sm80_to_sm89INS1_16FlashAttnBwdSm80INS1_25CollectiveMainloopBwdSm80ILi2ELi2EN4cute5tupleIJNS5_1CILi128EEES8_NS7_ILi64EEEEEENS_6half_tEfNS_4arch4Sm80ELb0ELb1ELb1ELb1ELb0ELb0ELb0ELb0ELi2ELi4ELi4ELi4ELb0EEENS1_21CollectiveEpilogueBwdISA_SB_SD_Li256ELb1ELb0ELi2EEENS1_19SingleTileSchedulerILb1ELb0ELb0ELi128EEEEEEEEEvNT_6ParamsE$_ZN4cute5tupleIJiEEC2ERKi) ;  /* 0xffffe87000007944 */ /* 0x024fea0003c3ffff */
        /* <DEDUP_REMOVED lines=36> */
.L_x_3236:
[----:B------:R-:W-:Y:S05]  /*bd10*/  BSYNC B0 ;  /* 0x0000000000007941 */ /* 0x000fea0003800000 */
.L_x_3235:
[----:B------:R-:W-:Y:S01]  /*bd20*/  LOP3.LUT R12, RZ, R12, RZ, 0x33, !PT ;  /* 0x0000000cff0c7212 */ /* 0x000fe200078e33ff */
[----:B------:R-:W-:Y:S05]  /*bd30*/  BRA `(.L_x_3237) ;  /* 0x0000006000007947 */ /* 0x000fea0003800000 */
.L_x_3234:
[----:B------:R-:W-:-:S13]  /*bd40*/  ISETP.NE.AND P0, PT, R21, 0x1, PT ;  /* 0x000000011500780c */ /* 0x000fda0003f05270 */
[----:B------:R-:W-:Y:S05]  /*bd50*/  @!P0 BRA `(.L_x_3237) ;  /* 0x0000004000008947 */ /* 0x000fea0003800000 */
[----:B------:R-:W2:Y:S04]  /*bd60*/  LD.E R11, [R8.64+0x1c] ;  /* 0x00001c04080b7980 */ /* 0x000ea8000c101900 */
[----:B------:R-:W3:Y:S01]  /*bd70*/  LD.E R10, [R8.64+0x20] ;  /* 0x00002004080a7980 */ /* 0x000ee2000c101900 */
[----:B--2---:R-:W-:-:S05]  /*bd80*/  IMAD.HI.U32 R11, R12, R11, RZ ;  /* 0x0000000b0c0b7227 */ /* 0x004fca00078e00ff */
[----:B---3--:R-:W-:Y:S02]  /*bd90*/  SHF.R.U32.HI R12, RZ, R10, R11 ;  /* 0x0000000aff0c7219 */ /* 0x008fe4000001160b */
.L_x_3237:
[----:B------:R-:W-:Y:S05]  /*bda0*/  BSYNC B1 ;  /* 0x0000000000017941 */ /* 0x000fea0003800000 */
.L_x_3233:
[----:B------:R-:W-:-:S04]  /*bdb0*/  IMAD R10, R21, R12, -R6 ;  /* 0x0000000c150a7224 */ /* 0x000fc800078e0a06 */
[----:B------:R-:W-:-:S05]  /*bdc0*/  IMAD.IADD R10, R10, 0x1, -R7 ;  /* 0x000000010a0a7824 */ /* 0x000fca00078e0a07 */
[-C--:B------:R-:W-:Y:S02]  /*bdd0*/  IADD3 R12, R21, R10.reuse, RZ ;  /* 0x0000000a150c7210 */ /* 0x080fe40007ffe0ff */
[----:B------:R-:W-:Y:S02]  /*bde0*/  IMNMX R15, R15, R10, !PT ;  /* 0x0000000a0f0f7217 */ /* 0x000fe40007800200 */
[----:B------:R-:W-:Y:S02]  /*bdf0*/  IMNMX R17, R17, R12, PT ;  /* 0x0000000c11117217 */ /* 0x000fe40003800200 */
.L_x_3232:
[----:B------:R-:W-:Y:S05]  /*be00*/  BSYNC B2 ;  /* 0x0000000000027941 */ /* 0x000fea0003800000 */
.L_x_3231:
        /* <DEDUP_REMOVED lines=113> */
.L_x_3243:
[----:B------:R-:W-:Y:S05]  /*c520*/  BSYNC B0 ;  /* 0x0000000000007941 */ /* 0x000fea0003800000 */
.L_x_3242:
[----:B------:R-:W-:Y:S01]  /*c530*/  LOP3.LUT R24, RZ, R24, RZ, 0x33, !PT ;  /* 0x00000018ff187212 */ /* 0x000fe200078e33ff */
[----:B------:R-:W-:Y:S05]  /*c540*/  BRA `(.L_x_3244) ;  /* 0x0000006000007947 */ /* 0x000fea0003800000 */
.L_x_3241:
[----:B------:R-:W-:-:S13]  /*c550*/  ISETP.NE.AND P0, PT, R13, 0x1, PT ;  /* 0x000000010d00780c */ /* 0x000fda0003f05270 */
[----:B------:R-:W-:Y:S05]  /*c560*/  @!P0 BRA `(.L_x_3244) ;  /* 0x0000004000008947 */ /* 0x000fea0003800000 */
[----:B------:R-:W2:Y:S04]  /*c570*/  LD.E R17, [R8.64+0x1c] ;  /* 0x00001c0408117980 */ /* 0x000ea8000c101900 */
[----:B------:R-:W3:Y:S01]  /*c580*/  LD.E R15, [R8.64+0x20] ;  /* 0x00002004080f7980 */ /* 0x000ee2000c101900 */
[----:B--2---:R-:W-:-:S05]  /*c590*/  IMAD.HI.U32 R24, R24, R17, RZ ;  /* 0x0000001118187227 */ /* 0x004fca00078e00ff */
[----:B---3--:R-:W-:Y:S02]  /*c5a0*/  SHF.R.U32.HI R24, RZ, R15, R24 ;  /* 0x0000000fff187219 */ /* 0x008fe40000011618 */
.L_x_3244:
[----:B------:R-:W-:Y:S05]  /*c5b0*/  BSYNC B1 ;  /* 0x0000000000017941 */ /* 0x000fea0003800000 */
.L_x_3240:
[----:B------:R-:W-:-:S04]  /*c5c0*/  IMAD R24, R13, R24, -R6 ;  /* 0x000000180d187224 */ /* 0x000fc800078e0a06 */
[----:B------:R-:W-:-:S05]  /*c5d0*/  IMAD.IADD R24, R24, 0x1, -R7 ;  /* 0x0000000118187824 */ /* 0x000fca00078e0a07 */
[-C--:B------:R-:W-:Y:S02]  /*c5e0*/  IADD3 R34, R13, R24.reuse, RZ ;  /* 0x000000180d227210 */ /* 0x080fe40007ffe0ff */
[----:B------:R-:W-:Y:S02]  /*c5f0*/  IMNMX R21, R21, R24, !PT ;  /* 0x0000001815157217 */ /* 0x000fe40007800200 */
[----:B------:R-:W-:Y:S02]  /*c600*/  IMNMX R25, R25, R34, PT ;  /* 0x0000002219197217 */ /* 0x000fe40003800200 */
.L_x_3239:
[----:B---3--:R-:W-:Y:S05]  /*c610*/  BSYNC B2 ;  /* 0x0000000000027941 */ /* 0x008fea0003800000 */
.L_x_3238:
        /* <DEDUP_REMOVED lines=96> */
.L_x_3250:
[----:B------:R-:W-:Y:S05]  /*cc20*/  BSYNC B0 ;  /* 0x0000000000007941 */ /* 0x000fea0003800000 */
.L_x_3249:
[----:B------:R-:W-:Y:S01]  /*cc30*/  LOP3.LUT R24, RZ, R24, RZ, 0x33, !PT ;  /* 0x00000018ff187212 */ /* 0x000fe200078e33ff */
[----:B------:R-:W-:Y:S05]  /*cc40*/  BRA `(.L_x_3251) ;  /* 0x0000006000007947 */ /* 0x000fea0003800000 */
.L_x_3248:
[----:B------:R-:W-:-:S13]  /*cc50*/  ISETP.NE.AND P0, PT, R13, 0x1, PT ;  /* 0x000000010d00780c */ /* 0x000fda0003f05270 */
[----:B------:R-:W-:Y:S05]  /*cc60*/  @!P0 BRA `(.L_x_3251) ;  /* 0x0000004000008947 */ /* 0x000fea0003800000 */
[----:B------:R-:W2:Y:S04]  /*cc70*/  LD.E R17, [R8.64+0x1c] ;  /* 0x00001c0408117980 */ /* 0x000ea8000c101900 */
[----:B------:R-:W3:Y:S01]  /*cc80*/  LD.E R15, [R8.64+0x20] ;  /* 0x00002004080f7980 */ /* 0x000ee2000c101900 */
[----:B--2---:R-:W-:-:S05]  /*cc90*/  IMAD.HI.U32 R24, R24, R17, RZ ;  /* 0x0000001118187227 */ /* 0x004fca00078e00ff */
[----:B---3--:R-:W-:Y:S02]  /*cca0*/  SHF.R.U32.HI R24, RZ, R15, R24 ;  /* 0x0000000fff187219 */ /* 0x008fe40000011618 */
.L_x_3251:
[----:B------:R-:W-:Y:S05]  /*ccb0*/  BSYNC B1 ;  /* 0x0000000000017941 */ /* 0x000fea0003800000 */
.L_x_3247:
[----:B------:R-:W-:-:S04]  /*ccc0*/  IMAD R24, R13, R24, -R6 ;  /* 0x000000180d187224 */ /* 0x000fc800078e0a06 */
[----:B------:R-:W-:-:S05]  /*ccd0*/  IMAD.IADD R24, R24, 0x1, -R7 ;  /* 0x0000000118187824 */ /* 0x000fca00078e0a07 */
[-C--:B------:R-:W-:Y:S02]  /*cce0*/  IADD3 R34, R13, R24.reuse, RZ ;  /* 0x000000180d227210 */ /* 0x080fe40007ffe0ff */
[----:B------:R-:W-:Y:S02]  /*ccf0*/  IMNMX R21, R21, R24, !PT ;  /* 0x0000001815157217 */ /* 0x000fe40007800200 */
[----:B------:R-:W-:Y:S02]  /*cd00*/  IMNMX R25, R25, R34, PT ;  /* 0x0000002219197217 */ /* 0x000fe40003800200 */
.L_x_3246:
[----:B--2---:R-:W-:Y:S05]  /*cd10*/  BSYNC B2 ;  /* 0x0000000000027941 */ /* 0x004fea0003800000 */
.L_x_3245:
        /* <DEDUP_REMOVED lines=96> */
.L_x_3257:
[----:B------:R-:W-:Y:S05]  /*d320*/  BSYNC B0 ;  /* 0x0000000000007941 */ /* 0x000fea0003800000 */
.L_x_3256:
[----:B------:R-:W-:Y:S01]  /*d330*/  LOP3.LUT R5, RZ, R5, RZ, 0x33, !PT ;  /* 0x00000005ff057212 */ /* 0x000fe200078e33ff */
[----:B------:R-:W-:Y:S05]  /*d340*/  BRA `(.L_x_3258) ;  /* 0x0000006000007947 */ /* 0x000fea0003800000 */
.L_x_3255:
[----:B------:R-:W-:-:S13]  /*d350*/  ISETP.NE.AND P0, PT, R15, 0x1, PT ;  /* 0x000000010f00780c */ /* 0x000fda0003f05270 */
[----:B------:R-:W-:Y:S05]  /*d360*/  @!P0 BRA `(.L_x_3258) ;  /* 0x0000004000008947 */ /* 0x000fea0003800000 */
[----:B------:R-:W2:Y:S04]  /*d370*/  LD.E R2, [R8.64+0x1c] ;  /* 0x00001c0408027980 */ /* 0x000ea8000c101900 */
[----:B------:R-:W3:Y:S01]  /*d380*/  LD.E R4, [R8.64+0x20] ;  /* 0x0000200408047980 */ /* 0x000ee2000c101900 */
[----:B--2---:R-:W-:-:S05]  /*d390*/  IMAD.HI.U32 R5, R5, R2, RZ ;  /* 0x0000000205057227 */ /* 0x004fca00078e00ff */
[----:B---3--:R-:W-:Y:S02]  /*d3a0*/  SHF.R.U32.HI R5, RZ, R4, R5 ;  /* 0x00000004ff057219 */ /* 0x008fe40000011605 */
.L_x_3258:
[----:B------:R-:W-:Y:S05]  /*d3b0*/  BSYNC B1 ;  /* 0x0000000000017941 */ /* 0x000fea0003800000 */
.L_x_3254:
[----:B------:R-:W-:-:S04]  /*d3c0*/  IMAD R6, R15, R5, -R6 ;  /* 0x000000050f067224 */ /* 0x000fc800078e0a06 */
[----:B------:R-:W-:-:S05]  /*d3d0*/  IMAD.IADD R6, R6, 0x1, -R7 ;  /* 0x0000000106067824 */ /* 0x000fca00078e0a07 */
[-C--:B------:R-:W-:Y:S02]  /*d3e0*/  IADD3 R2, R15, R6.reuse, RZ ;  /* 0x000000060f027210 */ /* 0x080fe40007ffe0ff */
[----:B------:R-:W-:Y:S02]  /*d3f0*/  IMNMX R3, R3, R6, !PT ;  /* 0x0000000603037217 */ /* 0x000fe40007800200 */
[----:B------:R-:W-:Y:S02]  /*d400*/  IMNMX R13, R13, R2, PT ;  /* 0x000000020d0d7217 */ /* 0x000fe40003800200 */
.L_x_3253:
[----:B---3--:R-:W-:Y:S05]  /*d410*/  BSYNC B2 ;  /* 0x0000000000027941 */ /* 0x008fea0003800000 */
.L_x_3252:
        /* <DEDUP_REMOVED lines=73> */
[----:B------:R-:W-:Y:S05]  /*d8b0*/  @P1 RET.REL.NODEC P0, R20 `(_ZN7cutlass13device_kernelIN5flash19enable_sm80_to_sm89INS1_16FlashAttnBwdSm80INS1_25CollectiveMainloopBwdSm80ILi2ELi2EN4cute5tupleIJNS5_1CILi128EEES8_NS7_ILi64EEEEEENS_6half_tEfNS_4arch4Sm80ELb0ELb1ELb1ELb1ELb0ELb0ELb0ELb0ELi2ELi4ELi4ELi4ELb0EEENS1_21CollectiveEpilogueBwdISA_SB_SD_Li256ELb1ELb0ELi2EEENS1_19SingleTileSchedulerILb1ELb0ELb0ELi128EEEEEEEEEvNT_6ParamsE) ;  /* 0xffff274014001950 */ /* 0x000fea000043ffff */
[----:B------:R-:W-:Y:S02]  /*d8c0*/  MOV R3, 0xff800000 ;  /* 0xff80000000037802 */ /* 0x000fe40000000f00 */
[----:B------:R-:W-:-:S03]  /*d8d0*/  MOV R21, 0x0 ;  /* 0x0000000000157802 */ /* 0x000fc60000000f00 */
[----:B------:R1:W-:Y:S01]  /*d8e0*/  STL [R14+0xfc], R3 ;  /* 0x0000fc030e007387 */ /* 0x0003e20000100800 */
[----:B------:R-:W-:Y:S05]  /*d8f0*/  RET.REL.NODEC R20 `(_ZN7cutlass13device_kernelIN5flash19enable_sm80_to_sm89INS1_16FlashAttnBwdSm80INS1_25CollectiveMainloopBwdSm80ILi2ELi2EN4cute5tupleIJNS5_1CILi128EEES8_NS7_ILi64EEEEEENS_6half_tEfNS_4arch4Sm80ELb0ELb1ELb1ELb1ELb0ELb0ELb0ELb0ELi2ELi4ELi4ELi4ELb0EEENS1_21CollectiveEpilogueBwdISA_SB_SD_Li256ELb1ELb0ELi2EEENS1_19SingleTileSchedulerILb1ELb0ELb0ELi128EEEEEEEEEvNT_6ParamsE) ;  /* 0xffff270014007950 */ /* 0x000fea0003c3ffff */
        .type           $_ZN7cutlass13device_kernelIN5flash19enable_sm80_to_sm89INS1_16FlashAttnBwdSm80INS1_25CollectiveMainloopBwdSm80ILi2ELi2EN4cute5tupleIJNS5_1CILi128EEES8_NS7_ILi64EEEEEENS_6half_tEfNS_4arch4Sm80ELb0ELb1ELb1ELb1ELb0ELb0ELb0ELb0ELi2ELi4ELi4ELi4ELb0EEENS1_21CollectiveEpilogueBwdISA_SB_SD_Li256ELb1ELb0ELi2EEENS1_19SingleTileSchedulerILb1ELb0ELb0ELi128EEEEEEEEEvNT_6ParamsE$_ZZN5flash25CollectiveMainloopBwdSm80ILi2ELi2EN4cute5tupleIJNS1_1CILi128EEES4_NS3_ILi64EEEEEEN7cutlass6half_tEfNS7_4arch4Sm80ELb0ELb1ELb1ELb1ELb0ELb0ELb0ELb0ELi2ELi4ELi4ELi4ELb0EE3mmaINS_16FlashAttnBwdSm80ISB_NS_21CollectiveEpilogueBwdIS6_S8_SA_Li256ELb1ELb0ELi2EEENS_19SingleTileSchedulerILb1ELb0ELb0ELi128EEEE13SharedStorageENS1_6TensorINS1_11ArrayEngineIfLm32EEENS1_6LayoutINS2_IJNS2_IJNS3_ILi2EEESO_EEESO_NS3_ILi4EEEEEENS2_IJNS2_IJNS3_ILi1EEESO_EEESQ_NS3_ILi8EEEEEEEEEEEEbRKNSB_6ParamsERT0_S12_iNS2_IJiiiEEERT_ENKUliT_E_clIZSC_ISJ_SX_EbS10_S12_S12_iS13_S15_EUlRS16_iE_EEDaiS16_,@function
        .size           $_ZN7cutlass13device_kernelIN5flash19enable_sm80_to_sm89INS1_16FlashAttnBwdSm80INS1_25CollectiveMainloopBwdSm80ILi2ELi2EN4cute5tupleIJNS5_1CILi128EEES8_NS7_ILi64EEEEEENS_6half_tEfNS_4arch4Sm80ELb0ELb1ELb1ELb1ELb0ELb0ELb0ELb0ELi2ELi4ELi4ELi4ELb0EEENS1_21CollectiveEpilogueBwdISA_SB_SD_Li256ELb1ELb0ELi2EEENS1_19SingleTileSchedulerILb1ELb0ELb0ELi128EEEEEEEEEvNT_6ParamsE$_ZZN5flash25CollectiveMainloopBwdSm80ILi2ELi2EN4cute5tupleIJNS1_1CILi128EEES4_NS3_ILi64EEEEEEN7cutlass6half_tEfNS7_4arch4Sm80ELb0ELb1ELb1ELb1ELb0ELb0ELb0ELb0ELi2ELi4ELi4ELi4ELb0EE3mmaINS_16FlashAttnBwdSm80ISB_NS_21CollectiveEpilogueBwdIS6_S8_SA_Li256ELb1ELb0ELi2EEENS_19SingleTileSchedulerILb1ELb0ELb0ELi128EEEE13SharedStorageENS1_6TensorINS1_11ArrayEngineIfLm32EEENS1_6LayoutINS2_IJNS2_IJNS3_ILi2EEESO_EEESO_NS3_ILi4EEEEEENS2_IJNS2_IJNS3_ILi1EEESO_EEESQ_NS3_ILi8EEEEEEEEEEEEbRKNSB_6ParamsERT0_S12_iNS2_IJiiiEEERT_ENKUliT_E_clIZSC_ISJ_SX_EbS10_S12_S12_iS13_S15_EUlRS16_iE_EEDaiS16_,($_ZN7cutlass13device_kernelIN5flash19enable_sm80_to_sm89INS1_16FlashAttnBwdSm80INS1_25CollectiveMainloopBwdSm80ILi2ELi2EN4cute5tupleIJNS5_1CILi128EEES8_NS7_ILi64EEEEEENS_6half_tEfNS_4arch4Sm80ELb0ELb1ELb1ELb1ELb0ELb0ELb0ELb0ELi2ELi4ELi4ELi4ELb0EEENS1_21CollectiveEpilogueBwdISA_SB_SD_Li256ELb1ELb0ELi2EEENS1_19SingleTileSchedulerILb1ELb0ELb0ELi128EEEEEEEEEvNT_6ParamsE$_ZZN5flash25CollectiveMainloopBwdSm80ILi2ELi2EN4cute5tupleIJNS1_1CILi128EEES4_NS3_ILi64EEEEEEN7cutlass6half_tEfNS7_4arch4Sm80ELb0ELb1ELb1ELb1ELb0ELb0ELb0ELb0ELi2ELi4ELi4ELi4ELb0EE3mmaINS_16FlashAttnBwdSm80ISB_NS_21CollectiveEpilogueBwdIS6_S8_SA_Li256ELb1ELb0ELi2EEENS_19SingleTileSchedulerILb1ELb0ELb0ELi128EEEE13SharedStorageENS1_6TensorINS1_11ArrayEngineIfLm32EEENS1_6LayoutINS2_IJNS2_IJNS3_ILi2EEESO_EEESO_NS3_ILi4EEEEEENS2_IJNS2_IJNS3_ILi1EEESO_EEESQ_NS3_ILi8EEEEEEEEEEEEbRKNSB_6ParamsERT0_S12_iNS2_IJiiiEEERT_ENKUlvE0_clEv - $_ZN7cutlass13device_kernelIN5flash19enable_sm80_to_sm89INS1_16FlashAttnBwdSm80INS1_25CollectiveMainloopBwdSm80ILi2ELi2EN4cute5tupleIJNS5_1CILi128EEES8_NS7_ILi64EEEEEENS_6half_tEfNS_4arch4Sm80ELb0ELb1ELb1ELb1ELb0ELb0ELb0ELb0ELi2ELi4ELi4ELi4ELb0EEENS1_21CollectiveEpilogueBwdISA_SB_SD_Li256ELb1ELb0ELi2EEENS1_19SingleTileSchedulerILb1ELb0ELb0ELi128EEEEEEEEEvNT_6ParamsE$_ZZN5flash25CollectiveMainloopBwdSm80ILi2ELi2EN4cute5tupleIJNS1_1CILi128EEES4_NS3_ILi64EEEEEEN7cutlass6half_tEfNS7_4arch4Sm80ELb0ELb1ELb1ELb1ELb0ELb0ELb0ELb0ELi2ELi4ELi4ELi4ELb0EE3mmaINS_16FlashAttnBwdSm80ISB_NS_21CollectiveEpilogueBwdIS6_S8_SA_Li256ELb1ELb0ELi2EEENS_19SingleTileSchedulerILb1ELb0ELb0ELi128EEEE13SharedStorageENS1_6TensorINS1_11ArrayEngineIfLm32EEENS1_6LayoutINS2_IJNS2_IJNS3_ILi2EEESO_EEESO_NS3_ILi4EEEEEENS2_IJNS2_IJNS3_ILi1EEESO_EEESQ_NS3_ILi8EEEEEEEEEEEEbRKNSB_6ParamsERT0_S12_iNS2_IJiiiEEERT_ENKUliT_E_clIZSC_ISJ_SX_EbS10_S12_S12_iS13_S15_EUlRS16_iE_EEDaiS16_)
$_ZN7cutlass13device_kernelIN5flash19enable_sm80_to_sm89INS1_16FlashAttnBwdSm80INS1_25CollectiveMainloopBwdSm80ILi2ELi2EN4cute5tupleIJNS5_1CILi128EEES8_NS7_ILi64EEEEEENS_6half_tEfNS_4arch4Sm80ELb0ELb1ELb1ELb1ELb0ELb0ELb0ELb0ELi2ELi4ELi4ELi4ELb0EEENS1_21CollectiveEpilogueBwdISA_SB_SD_Li256ELb1ELb0ELi2EEENS1_19SingleTileSchedulerILb1ELb0ELb0ELi128EEEEEEEEEvNT_6ParamsE$_ZZN5flash25CollectiveMainloopBwdSm80ILi2ELi2EN4cute5tupleIJNS1_1CILi128EEES4_NS3_ILi64EEEEEEN7cutlass6half_tEfNS7_4arch4Sm80ELb0ELb1ELb1ELb1ELb0ELb0ELb0ELb0ELi2ELi4ELi4ELi4ELb0EE3mmaINS_16FlashAttnBwdSm80ISB_NS_21CollectiveEpilogueBwdIS6_S8_SA_Li256ELb1ELb0ELi2EEENS_19SingleTileSchedulerILb1ELb0ELb0ELi128EEEE13SharedStorageENS1_6TensorINS1_11ArrayEngineIfLm32EEENS1_6LayoutINS2_IJNS2_IJNS3_ILi2EEESO_EEESO_NS3_ILi4EEEEEENS2_IJNS2_IJNS3_ILi1EEESO_EEESQ_NS3_ILi8EEEEEEEEEEEEbRKNSB_6ParamsERT0_S12_iNS2_IJiiiEEERT_ENKUliT_E_clIZSC_ISJ_SX_EbS10_S12_S12_iS13_S15_EUlRS16_iE_EEDaiS16_:
        /* <DEDUP_REMOVED lines=46> */
[----:B-1---5:R-:W-:Y:S05]  /*dbe0*/  CALL.REL.NOINC `($_ZN7cutlass13device_kernelIN5flash19enable_sm80_to_sm89INS1_16FlashAttnBwdSm80INS1_25CollectiveMainloopBwdSm80ILi2ELi2EN4cute5tupleIJNS5_1CILi128EEES8_NS7_ILi64EEEEEENS_6half_tEfNS_4arch4Sm80ELb0ELb1ELb1ELb1ELb0ELb0ELb0ELb0ELi2ELi4ELi4ELi4ELb0EEENS1_21CollectiveEpilogueBwdISA_SB_SD_Li256ELb1ELb0ELi2EEENS1_19SingleTileSchedulerILb1ELb0ELb0ELi128EEEEEEEEEvNT_6ParamsE$_ZN4cute3eso3ESOILb1ELb0EJNS_14ComposedLayoutINS_7SwizzleILi3ELi3ELi3EEENS_1CILj0EEENS_6LayoutINS_5tupleIJNS8_IJNS5_ILi8EEENS5_ILi16EEEEEENS8_IJNS5_ILi64EEENS5_ILi1EEEEEEEEENS8_IJNS8_IJSC_NS5_ILi512EEEEEENS8_IJSD_NS5_ILi0EEEEEEEEEEEEENS_10ViewEngineINS_8smem_ptrIPN7cutlass6half_tEEEEEEEC2ERKSM_RKST_) ;  /* 0xffffa7e000007944 */ /* 0x022fea0003c3ffff */
[----:B-1----:R1:W5:Y:S01]  /*dbf0*/  LDL.64 R2, [R1+0x758] ;  /* 0x0007580001027983 */ /* 0x0023620000100a00 */
[----:B------:R-:W-:-:S03]  /*dc00*/  MOV R6, 0xdc20 ;  /* 0x0000dc2000067802 */ /* 0x000fc60000000f00 */
[----:B-1---5:R-:W-:Y:S05]  /*dc10*/  CALL.REL.NOINC `($_ZN7cutlass13device_kernelIN5flash19enable_sm80_to_sm89INS1_16FlashAttnBwdSm80INS1_25CollectiveMainloopBwdSm80ILi2ELi2EN4cute5tupleIJNS5_1CILi128EEES8_NS7_ILi64EEEEEENS_6half_tEfNS_4arch4Sm80ELb0ELb1ELb1ELb1ELb0ELb0ELb0ELb0ELi2ELi4ELi4ELi4ELb0EEENS1_21CollectiveEpilogueBwdISA_SB_SD_Li256ELb1ELb0ELi2EEENS1_19SingleTileSchedulerILb1ELb0ELb0ELi128EEEEEEEEEvNT_6ParamsE$_ZN4cute3eso3ESOILb1ELb0EJNS_14ComposedLayoutINS_7SwizzleILi3ELi3ELi3EEENS_1CILj0EEENS_6LayoutINS_5tupleIJNS8_IJNS8_IJNS5_ILi4EEENS5_ILi8EEEEEENS8_IJS9_NS5_ILi1EEEEEEEEENS8_IJNS8_IJNS5_ILi2EEESF_SF_EEENS8_IJSF_S9_EEEEEEEEENS8_IJNS8_IJNS8_IJSF_NS5_ILi64EEEEEENS8_IJNS5_ILi1024EEENS5_ILi0EEEEEEEEENS8_IJNS8_IJSC_NS5_ILi512EEESA_EEENS8_IJNS5_ILi4096EEENS5_ILi16EEEEEEEEEEEEEEEENS_10ViewEngineINS_8smem_ptrIPN7cutlass6half_tEEEEEEEC2ERKSY_RKS15_) ;  /* 0xffffa83000007944 */ /* 0x022fea0003c3ffff */
[----:B------:R-:W-:Y:S01]  /*dc20*/  ULDC.64 UR4, c[0x0][0x118] ;  /* 0x0000460000047ab9 */ /* 0x000fe20000000a00 */
[----:B------:R2:W5:Y:S04]  /*dc30*/  LDL.64 R24, [R1+0x758] ;  /* 0x0007580001187983 */ /* 0x0005680000100a00 */
[----:B-1----:R2:W5:Y:S01]  /*dc40*/  LD.E R3, [R34.64+0x8] ;  /* 0x0000080422037980 */ /* 0x002562000c101900 */
[----:B------:R-:W-:-:S02]  /*dc50*/  MOV R81, R60 ;  /* 0x0000003c00517202 */ /* 0x000fc40000000f00 */
[----:B------:R-:W-:Y:S02]  /*dc60*/  MOV R6, 0xdc80 ;  /* 0x0000dc8000067802 */ /* 0x000fe40000000f00 */
[----:B--2--5:R-:W-:Y:S05]  /*dc70*/  CALL.REL.NOINC `($_ZN7cutlass13device_kernelIN5flash19enable_sm80_to_sm89INS1_16FlashAttnBwdSm80INS1_25CollectiveMainloopBwdSm80ILi2ELi2EN4cute5tupleIJNS5_1CILi128EEES8_NS7_ILi64EEEEEENS_6half_tEfNS_4arch4Sm80ELb0ELb1ELb1ELb1ELb0ELb0ELb0ELb0ELi2ELi4ELi4ELi4ELb0EEENS1_21CollectiveEpilogueBwdISA_SB_SD_Li256ELb1ELb0ELi2EEENS1_19SingleTileSchedulerILb1ELb0ELb0ELi128EEEEEEEEEvNT_6ParamsE$_ZN4cute3eso3ESOILb0ELb1EJiNS_1CILi0EEEEEC2ERKiRKS3_) ;  /* 0xffffa3e000007944 */ /* 0x024fea0003c3ffff */
[----:B------:R-:W2:Y:S01]  /*dc80*/  LDL R4, [R1+0x758] ;  /* 0x0007580001047983 */ /* 0x000ea20000100800 */
[----:B------:R-:W-:Y:S01]  /*dc90*/  ULDC.64 UR4, c[0x0][0x118] ;  /* 0x0000460000047ab9 */ /* 0x000fe20000000a00 */
[----:B------:R-:W-:Y:S01]  /*dca0*/  IMAD.MOV.U32 R81, RZ, RZ, R60 ;  /* 0x000000ffff517224 */ /* 0x000fe200078e003c */
[----:B-1----:R-:W-:Y:S01]  /*dcb0*/  MOV R2, R16 ;  /* 0x0000001000027202 */ /* 0x002fe20000000f00 */
[----:B--2---:R1:W-:Y:S04]  /*dcc0*/  STL [R1+0x11e8], R4 ;  /* 0x0011e80401007387 */ /* 0x0043e80000100800 */
[----:B------:R1:W5:Y:S01]  /*dcd0*/  LD.E R34, [R34.64+0x4] ;  /* 0x0000040422227980 */ /* 0x000362000c101900 */
[----:B------:R-:W-:-:S03]  /*dce0*/  MOV R6, 0xdd00 ;  /* 0x0000dd0000067802 */ /* 0x000fc60000000f00 */
[----:B-1---5:R-:W-:Y:S05]  /*dcf0*/  CALL.REL.NOINC `($_ZN7cutlass13device_kernelIN5flash19enable_sm80_to_sm89INS1_16FlashAttnBwdSm80INS1_25CollectiveMainloopBwdSm80ILi2ELi2EN4cute5tupleIJNS5_1CILi128EEES8_NS7_ILi64EEEEEENS_6half_tEfNS_4arch4Sm80ELb0ELb1ELb1ELb1ELb0ELb0ELb0ELb0ELi2ELi4ELi4ELi4ELb0EEENS1_21CollectiveEpilogueBwdISA_SB_SD_Li256ELb1ELb0ELi2EEENS1_19SingleTileSchedulerILb1ELb0ELb0ELi128EEEEEEEEEvNT_6ParamsE$_ZN4cute3eso3ESOILb0ELb0EJiNS_5tupleIJiNS_1CILi0EEEEEEEEC2ERKiRKS5_) ;  /* 0xffff9e2000007944 */ /* 0x022fea0003c3ffff */
[----:B-1----:R1:W5:Y:S01]  /*dd00*/  LDL.64 R2, [R1+0x758] ;  /* 0x0007580001027983 */ /* 0x0023620000100a00 */
[----:B------:R-:W-:-:S02]  /*dd10*/  MOV R81, R60 ;  /* 0x0000003c00517202 */ /* 0x000fc40000000f00 */
[----:B------:R-:W-:Y:S02]  /*dd20*/  MOV R34, 0xdd40 ;  /* 0x0000dd4000227802 */ /* 0x000fe40000000f00 */
[----:B-1---5:R-:W-:Y:S05]  /*dd30*/  CALL.REL.NOINC `($_ZN7cutlass13device_kernelIN5flash19enable_sm80_to_sm89INS1_16FlashAttnBwdSm80INS1_25CollectiveMainloopBwdSm80ILi2ELi2EN4cute5tupleIJNS5_1CILi128EEES8_NS7_ILi64EEEEEENS_6half_tEfNS_4arch4Sm80ELb0ELb1ELb1ELb1ELb0ELb0ELb0ELb0ELi2ELi4ELi4ELi4ELb0EEENS1_21CollectiveEpilogueBwdISA_SB_SD_Li256ELb1ELb0ELi2EEENS1_19SingleTileSchedulerILb1ELb0ELb0ELi128EEEEEEEEEvNT_6ParamsE$_ZN4cute3eso3ESOILb0ELb1EJNS_5tupleIJiNS2_IJiNS_1CILi0EEEEEEEEENS2_IJNS_10UnderscoreENS2_IJS7_S7_EEEEEEEEC2ERKS6_RKS9_) ;  /* 0xffffa23000007944 */ /* 0x022fea0003c3ffff */
[----:B------:R-:W2:Y:S01]  /*dd40*/  LDL.64 R4, [R1+0x758] ;  /* 0x0007580001047983 */ /* 0x000ea20000100a00 */
[----:B-1----:R-:W-:Y:S02]  /*dd50*/  MOV R2, R20 ;  /* 0x0000001400027202 */ /* 0x002fe40000000f00 */
[----:B------:R-:W-:Y:S01]  /*dd60*/  MOV R6, 0xdda0 ;  /* 0x0000dda000067802 */ /* 0x000fe20000000f00 */
[----:B--2---:R1:W-:Y:S04]  /*dd70*/  STL [R1+0x11ec], R4 ;  /* 0x0011ec0401007387 */ /* 0x0043e80000100800 */
[----:B------:R1:W-:Y:S02]  /*dd80*/  STL [R1+0x11f0], R5 ;  /* 0x0011f00501007387 */ /* 0x0003e40000100800 */
[----:B-1----:R-:W-:Y:S05]  /*dd90*/  CALL.REL.NOINC `($_ZN7cutlass13device_kernelIN5flash19enable_sm80_to_sm89INS1_16FlashAttnBwdSm80INS1_25CollectiveMainloopBwdSm80ILi2ELi2EN4cute5tupleIJNS5_1CILi128EEES8_NS7_ILi64EEEEEENS_6half_tEfNS_4arch4Sm80ELb0ELb1ELb1ELb1ELb0ELb0ELb0ELb0ELi2ELi4ELi4ELi4ELb0EEENS1_21CollectiveEpilogueBwdISA_SB_SD_Li256ELb1ELb0ELi2EEENS1_19SingleTileSchedulerILb1ELb0ELb0ELi128EEEEEEEEEvNT_6ParamsE$_ZZN4cute4diceINS_5tupleIJNS1_IJiNS1_IJiNS_1CILi0EEEEEEEEENS1_IJNS_10UnderscoreENS1_IJS6_S6_EEEEEEEEES9_EEDaRKT_RKT0_ENKUlRKT_RKT0_E_clIS5_S5_EEDaSI_SL_) ;  /* 0xffffcd5000007944 */ /* 0x002fea0003c3ffff */
[----:B------:R-:W-:Y:S02]  /*dda0*/  MOV R6, 0xddc0 ;  /* 0x0000ddc000067802 */ /* 0x000fe40000000f00 */
[----:B-1---5:R-:W-:Y:S05]  /*ddb0*/  CALL.REL.NOINC `($_ZN7cutlass13device_kernelIN5flash19enable_sm80_to_sm89INS1_16FlashAttnBwdSm80INS1_25CollectiveMainloopBwdSm80ILi2ELi2EN4cute5tupleIJNS5_1CILi128EEES8_NS7_ILi64EEEEEENS_6half_tEfNS_4arch4Sm80ELb0ELb1ELb1ELb1ELb0ELb0ELb0ELb0ELi2ELi4ELi4ELi4ELb0EEENS1_21CollectiveEpilogueBwdISA_SB_SD_Li256ELb1ELb0ELi2EEENS1_19SingleTileSchedulerILb1ELb0ELb0ELi128EEEEEEEEEvNT_6ParamsE$_ZZN4cute12filter_tupleINS_5tupleIJNS1_IJiNS1_IJiNS_1CILi0EEEEEEEEENS1_IJNS_10UnderscoreENS1_IJS6_S6_EEEEEEEEES9_ZNS_4diceIS9_S9_EEDaRKT_RKT0_EUlRKT_RKT0_E_EEDaSD_SG_OT1_ENKUlDpSJ_E_clIJNS1_IJiiS3_EEENS1_IJEEEEEEDaSQ_) ;  /* 0xffffc7d000007944 */ /* 0x022fea0003c3ffff */
[----:B------:R-:W-:Y:S02]  /*ddc0*/  MOV R6, 0xdde0 ;  /* 0x0000dde000067802 */ /* 0x000fe40000000f00 */
[----:B------:R-:W-:Y:S05]  /*ddd0*/  CALL.REL.NOINC `($_ZN7cutlass13device_kernelIN5flash19enable_sm80_to_sm89INS1_16FlashAttnBwdSm80INS1_25CollectiveMainloopBwdSm80ILi2ELi2EN4cute5tupleIJNS5_1CILi128EEES8_NS7_ILi64EEEEEENS_6half_tEfNS_4arch4Sm80ELb0ELb1ELb1ELb1ELb0ELb0ELb0ELb0ELi2ELi4ELi4ELi4ELb0EEENS1_21CollectiveEpilogueBwdISA_SB_SD_Li256ELb1ELb0ELi2EEENS1_19SingleTileSchedulerILb1ELb0ELb0ELi128EEEEEEEEEvNT_6ParamsE$_ZZN4cute7idx2crdINS_5tupleIJiiNS_1CILi0EEEEEENS1_IJNS1_IJNS2_ILi4EEENS2_ILi8EEEEEES5_NS2_ILi1EEEEEEEEDaRKT_RKT0_ENKUlRKT_RKT0_E_clIiS7_EEDaSI_SL_) ;  /* 0xffffd46000007944 */ /* 0x000fea0003c3ffff */
[----:B------:R-:W-:Y:S02]  /*dde0*/  MOV R7, R3 ;  /* 0x0000000300077202 */ /* 0x000fe40000000f00 */
[----:B------:R-:W-:-:S02]  /*ddf0*/  MOV R6, 0xde10 ;  /* 0x0000de1000067802 */ /* 0x000fc40000000f00 */
[----:B------:R-:W-:Y:S05]  /*de00*/  CALL.REL.NOINC `($_ZN7cutlass13device_kernelIN5flash19enable_sm80_to_sm89INS1_16FlashAttnBwdSm80INS1_25CollectiveMainloopBwdSm80ILi2ELi2EN4cute5tupleIJNS5_1CILi128EEES8_NS7_ILi64EEEEEENS_6half_tEfNS_4arch4Sm80ELb0ELb1ELb1ELb1ELb0ELb0ELb0ELb0ELi2ELi4ELi4ELi4ELb0EEENS1_21CollectiveEpilogueBwdISA_SB_SD_Li256ELb1ELb0ELi2EEENS1_19SingleTileSchedulerILb1ELb0ELb0ELi128EEEEEEEEEvNT_6ParamsE$_ZZN4cute9transformINS_5tupleIJiiNS_1CILi0EEEEEENS1_IJNS1_IJNS2_ILi4EEENS2_ILi8EEEEEES5_NS2_ILi1EEEEEEZNS_7idx2crdIS4_S9_EEDaRKT_RKT0_EUlRKT_RKT0_E_EEDaSD_SG_OT1_ENKUlDpSJ_E_clIJNS1_IJiiEEEiS3_EEEDaSQ_) ;  /* 0xffffd61000007944 */ /* 0x000fea0003c3ffff */
[----:B------:R-:W-:Y:S02]  /*de10*/  MOV R6, 0xde30 ;  /* 0x0000de3000067802 */ /* 0x000fe40000000f00 */
[----:B------:R-:W-:Y:S05]  /*de20*/  CALL.REL.NOINC `($_ZN7cutlass13device_kernelIN5flash19enable_sm80_to_sm89INS1_16FlashAttnBwdSm80INS1_25CollectiveMainloopBwdSm80ILi2ELi2EN4cute5tupleIJNS5_1CILi128EEES8_NS7_ILi64EEEEEENS_6half_tEfNS_4arch4Sm80ELb0ELb1ELb1ELb1ELb0ELb0ELb0ELb0ELi2ELi4ELi4ELi4ELb0EEENS1_21CollectiveEpilogueBwdISA_SB_SD_Li256ELb1ELb0ELi2EEENS1_19SingleTileSchedulerILb1ELb0ELb0ELi128EEEEEEEEEvNT_6ParamsE$_ZZN4cute13to_mixed_bitsINS_5tupleIJNS1_IJNS_1CILi4EEENS2_ILi8EEEEEES3_NS2_ILi1EEEEEENS1_IJNS1_IJNS2_ILi0EEENS2_ILi64EEEEEES8_S8_EEENS1_IJNS1_IJiiEEEiS8_EEEEEDaRKT_RKT0_RKT1_ENKUlRKT_RKT0_RKT1_E_clIS5_SA_SC_EEDaSP_SS_SV_) ;  /* 0xffffcae000007944 */ /* 0x000fea0003c3ffff */
[----:B------:R-:W-:Y:S02]  /*de30*/  MOV R29, R4 ;  /* 0x00000004001d7202 */ /* 0x000fe40000000f00 */
[----:B------:R-:W-:-:S02]  /*de40*/  MOV R4, 0xde60 ;  /* 0x0000de6000047802 */ /* 0x000fc40000000f00 */
[----:B------:R-:W-:Y:S05]  /*de50*/  CALL.REL.NOINC `($_ZN7cutlass13device_kernelIN5flash19enable_sm80_to_sm89INS1_16FlashAttnBwdSm80INS1_25CollectiveMainloopBwdSm80ILi2ELi2EN4cute5tupleIJNS5_1CILi128EEES8_NS7_ILi64EEEEEENS_6half_tEfNS_4arch4Sm80ELb0ELb1ELb1ELb1ELb0ELb0ELb0ELb0ELi2ELi4ELi4ELi4ELb0EEENS1_21CollectiveEpilogueBwdISA_SB_SD_Li256ELb1ELb0ELi2EEENS1_19SingleTileSchedulerILb1ELb0ELb0ELi128EEEEEEEEEvNT_6ParamsE$_ZZN4cute13to_mixed_bitsINS_5tupleIJNS1_IJNS_1CILi4EEENS2_ILi8EEEEEES3_NS2_ILi1EEEEEENS1_IJNS1_IJNS2_ILi0EEENS2_ILi64EEEEEES8_S8_EEENS1_IJNS1_IJiiEEEiS8_EEEEEDaRKT_RKT0_RKT1_ENKUlDpRKT_E_clIJNS_9MixedBitsILj0ELj448EEENS2_ILj0EEESV_EEEDaSQ_) ;  /* 0xffffca8000007944 */ /* 0x000fea0003c3ffff */
        /* <DEDUP_REMOVED lines=21> */
[----:B------:R-:W-:Y:S05]  /*dfb0*/  CALL.REL.NOINC `($_ZN7cutlass13device_kernelIN5flash19enable_sm80_to_sm89INS1_16FlashAttnBwdSm80INS1_25CollectiveMainloopBwdSm80ILi2ELi2EN4cute5tupleIJNS5_1CILi128EEES8_NS7_ILi64EEEEEENS_6half_tEfNS_4arch4Sm80ELb0ELb1ELb1ELb1ELb0ELb0ELb0ELb0ELi2ELi4ELi4ELi4ELb0EEENS1_21CollectiveEpilogueBwdISA_SB_SD_Li256ELb1ELb0ELi2EEENS1_19SingleTileSchedulerILb1ELb0ELb0ELi128EEEEEEEEEvNT_6ParamsE$_ZN4cute3eso3ESOILb0ELb0EJiiiEEC2ERKiS4_S4_) ;  /* 0xffff9dc000007944 */ /* 0x000fea0003c3ffff */
[----:B------:R2:W5:Y:S04]  /*dfc0*/  LDL R5, [R1+0x760] ;  /* 0x0007600001057983 */ /* 0x0005680000100800 */
[----:B-1----:R2:W5:Y:S01]  /*dfd0*/  LDL.64 R2, [R1+0x758] ;  /* 0x0007580001027983 */ /* 0x0025620000100a00 */
[----:B------:R-:W-:-:S02]  /*dfe0*/  MOV R81, R60 ;  /* 0x0000003c00517202 */ /* 0x000fc40000000f00 */
[----:B------:R-:W-:Y:S02]  /*dff0*/  MOV R6, 0xe010 ;  /* 0x0000e01000067802 */ /* 0x000fe40000000f00 */
[----:B--2--5:R-:W-:Y:S05]  /*e000*/  CALL.REL.NOINC `($_ZN7cutlass13device_kernelIN5flash19enable_sm80_to_sm89INS1_16FlashAttnBwdSm80INS1_25CollectiveMainloopBwdSm80ILi2ELi2EN4cute5tupleIJNS5_1CILi128EEES8_NS7_ILi64EEEEEENS_6half_tEfNS_4arch4Sm80ELb0ELb1ELb1ELb1ELb0ELb0ELb0ELb0ELi2ELi4ELi4ELi4ELb0EEENS1_21CollectiveEpilogueBwdISA_SB_SD_Li256ELb1ELb0ELi2EEENS1_19SingleTileSchedulerILb1ELb0ELb0ELi128EEEEEEEEEvNT_6ParamsE$_ZN4cute3eso3ESOILb1ELb0EJNS_1CILi1EEENS_5tupleIJiiiEEENS2_ILi64EEENS4_IJNS2_ILi72EEENS2_ILi144EEENS2_ILi288EEEEEENS2_ILi512EEEEEC2ERKS3_RKS5_RKS6_RKSA_RKSB_) ;  /* 0xffffa51000007944 */ /* 0x024fea0003c3ffff */
[----:B-1----:R1:W5:Y:S04]  /*e010*/  LDL R5, [R1+0x760] ;  /* 0x0007600001057983 */ /* 0x0023680000100800 */
[----:B------:R1:W5:Y:S01]  /*e020*/  LDL.64 R2, [R1+0x758] ;  /* 0x0007580001027983 */ /* 0x0003620000100a00 */
[----:B------:R-:W-:Y:S02]  /*e030*/  MOV R81, R60 ;  /* 0x0000003c00517202 */ /* 0x000fe40000000f00 */
[----:B------:R-:W-:Y:S02]  /*e040*/  MOV R6, 0xe060 ;  /* 0x0000e06000067802 */ /* 0x000fe40000000f00 */
[----:B-1---5:R-:W-:Y:S05]  /*e050*/  CALL.REL.NOINC `($_ZN7cutlass13device_kernelIN5flash19enable_sm80_to_sm89INS1_16FlashAttnBwdSm80INS1_25CollectiveMainloopBwdSm80ILi2ELi2EN4cute5tupleIJNS5_1CILi128EEES8_NS7_ILi64EEEEEENS_6half_tEfNS_4arch4Sm80ELb0ELb1ELb1ELb1ELb0ELb0ELb0ELb0ELi2ELi4ELi4ELi4ELb0EEENS1_21CollectiveEpilogueBwdISA_SB_SD_Li256ELb1ELb0ELi2EEENS1_19SingleTileSchedulerILb1ELb0ELb0ELi128EEEEEEEEEvNT_6ParamsE$_ZN4cute5tupleIJNS0_IJNS_1CILi8EEENS0_IJNS1_ILi2EEES3_S3_EEENS1_ILi1EEES4_S5_EEENS0_IJS5_NS0_IJiiiEEENS1_ILi64EEENS0_IJNS1_ILi72EEENS1_ILi144EEENS1_ILi288EEEEEENS1_ILi512EEEEEEEEC2ERKS6_RKSE_) ;  /* 0xffffc18000007944 */ /* 0x022fea0003c3ffff */
[----:B-1----:R1:W5:Y:S04]  /*e060*/  LDL R5, [R1+0x760] ;  /* 0x0007600001057983 */ /* 0x0023680000100800 */
[----:B------:R1:W5:Y:S01]  /*e070*/  LDL.64 R2, [R1+0x758] ;  /* 0x0007580001027983 */ /* 0x0003620000100a00 */
[----:B------:R-:W-:-:S03]  /*e080*/  MOV R4, 0xe0a0 ;  /* 0x0000e0a000047802 */ /* 0x000fc60000000f00 */
[----:B-1---5:R-:W-:Y:S05]  /*e090*/  CALL.REL.NOINC `($_ZN7cutlass13device_kernelIN5flash19enable_sm80_to_sm89INS1_16FlashAttnBwdSm80INS1_25CollectiveMainloopBwdSm80ILi2ELi2EN4cute5tupleIJNS5_1CILi128EEES8_NS7_ILi64EEEEEENS_6half_tEfNS_4arch4Sm80ELb0ELb1ELb1ELb1ELb0ELb0ELb0ELb0ELi2ELi4ELi4ELi4ELb0EEENS1_21CollectiveEpilogueBwdISA_SB_SD_Li256ELb1ELb0ELi2EEENS1_19SingleTileSchedulerILb1ELb0ELb0ELi128EEEEEEEEEvNT_6ParamsE$_ZZN4cute7flattenINS_5tupleIJNS_1CILi1EEENS1_IJiiiEEENS2_ILi64EEENS1_IJNS2_ILi72EEENS2_ILi144EEENS2_ILi288EEEEEENS2_ILi512EEEEEEEEDaRKT_ENKUlRKT_E_clIS4_EEDaSH_) ;  /* 0xffffd08000007944 */ /* 0x022fea0003c3ffff */
[----:B------:R-:W-:Y:S02]  /*e0a0*/  MOV R6, 0xe0c0 ;  /* 0x0000e0c000067802 */ /* 0x000fe40000000f00 */
[----:B------:R-:W-:Y:S05]  /*e0b0*/  CALL.REL.NOINC `($_ZN7cutlass13device_kernelIN5flash19enable_sm80_to_sm89INS1_16FlashAttnBwdSm80INS1_25CollectiveMainloopBwdSm80ILi2ELi2EN4cute5tupleIJNS5_1CILi128EEES8_NS7_ILi64EEEEEENS_6half_tEfNS_4arch4Sm80ELb0ELb1ELb1ELb1ELb0ELb0ELb0ELb0ELi2ELi4ELi4ELi4ELb0EEENS1_21CollectiveEpilogueBwdISA_SB_SD_Li256ELb1ELb0ELi2EEENS1_19SingleTileSchedulerILb1ELb0ELb0ELi128EEEEEEEEEvNT_6ParamsE$_ZZN4cute12filter_tupleINS_5tupleIJNS_1CILi1EEENS1_IJiiiEEENS2_ILi64EEENS1_IJNS2_ILi72EEENS2_ILi144EEENS2_ILi288EEEEEENS2_ILi512EEEEEEZNS_7flattenISB_EEDaRKT_EUlRKT_E_EEDaSF_OT0_ENKUlDpSI_E_clIJNS1_IJS3_EEES4_NS1_IJS5_EEES9_NS1_IJSA_EEEEEEDaSM_) ;  /* 0xffffc65000007944 */ /* 0x000fea0003c3ffff */
[----:B------:R-:W-:Y:S02]  /*e0c0*/  MOV R81, R60 ;  /* 0x0000003c00517202 */ /* 0x000fe40000000f00 */
[----:B------:R-:W-:-:S02]  /*e0d0*/  MOV R6, 0xe0f0 ;  /* 0x0000e0f000067802 */ /* 0x000fc40000000f00 */
[----:B------:R-:W-:Y:S05]  /*e0e0*/  CALL.REL.NOINC `($_ZN7cutlass13device_kernelIN5flash19enable_sm80_to_sm89INS1_16FlashAttnBwdSm80INS1_25CollectiveMainloopBwdSm80ILi2ELi2EN4cute5tupleIJNS5_1CILi128EEES8_NS7_ILi64EEEEEENS_6half_tEfNS_4arch4Sm80ELb0ELb1ELb1ELb1ELb0ELb0ELb0ELb0ELi2ELi4ELi4ELi4ELb0EEENS1_21CollectiveEpilogueBwdISA_SB_SD_Li256ELb1ELb0ELi2EEENS1_19SingleTileSchedulerILb1ELb0ELb0ELi128EEEEEEEEEvNT_6ParamsE$_ZN4cute3eso3ESOILb0ELb1EJiNS_1CILi72EEENS2_ILi512EEEEEC2ERKiRKS3_RKS4_) ;  /* 0xffffa05000007944 */ /* 0x000fea0003c3ffff */
[----:B------:R-:W2:Y:S01]  /*e0f0*/  LDL R28, [R1+0x758] ;  /* 0x00075800011c7983 */ /* 0x000ea20000100800 */
[----:B------:R-:W-:Y:S01]  /*e100*/  IMAD.MOV.U32 R81, RZ, RZ, R60 ;  /* 0x000000ffff517224 */ /* 0x000fe200078e003c */
[----:B-1----:R-:W-:-:S02]  /*e110*/  MOV R2, R12 ;  /* 0x0000000c00027202 */ /* 0x002fc40000000f00 */
[----:B------:R-:W-:Y:S01]  /*e120*/  MOV R6, 0xe150 ;  /* 0x0000e15000067802 */ /* 0x000fe20000000f00 */
[----:B--2---:R1:W-:Y:S04]  /*e130*/  STL [R1+0x790], R28 ;  /* 0x0007901c01007387 */ /* 0x0043e80000100800 */
[----:B-1----:R-:W-:Y:S05]  /*e140*/  CALL.REL.NOINC `($_ZN7cutlass13device_kernelIN5flash19enable_sm80_to_sm89INS1_16FlashAttnBwdSm80INS1_25CollectiveMainloopBwdSm80ILi2ELi2EN4cute5tupleIJNS5_1CILi128EEES8_NS7_ILi64EEEEEENS_6half_tEfNS_4arch4Sm80ELb0ELb1ELb1ELb1ELb0ELb0ELb0ELb0ELi2ELi4ELi4ELi4ELb0EEENS1_21CollectiveEpilogueBwdISA_SB_SD_Li256ELb1ELb0ELi2EEENS1_19SingleTileSchedulerILb1ELb0ELb0ELi128EEEEEEEEEvNT_6ParamsE$_ZN4cute3eso3ESOILb0ELb0EJiiNS_1CILi72EEENS2_ILi512EEEEEC2ERKiS7_RKS3_RKS4_) ;  /* 0xffff9bb000007944 */ /* 0x002fea0003c3ffff */
        /* <DEDUP_REMOVED lines=8> */
[----:B-1----:R-:W-:Y:S05]  /*e1d0*/  CALL.REL.NOINC `($_ZN7cutlass13device_kernelIN5flash19enable_sm80_to_sm89INS1_16FlashAttnBwdSm80INS1_25CollectiveMainloopBwdSm80ILi2ELi2EN4cute5tupleIJNS5_1CILi128EEES8_NS7_ILi64EEEEEENS_6half_tEfNS_4arch4Sm80ELb0ELb1ELb1ELb1ELb0ELb0ELb0ELb0ELi2ELi4ELi4ELi4ELb0EEENS1_21CollectiveEpilogueBwdISA_SB_SD_Li256ELb1ELb0ELi2EEENS1_19SingleTileSchedulerILb1ELb0ELb0ELi128EEEEEEEEEvNT_6ParamsE$_ZN4cute3eso3ESOILb0ELb0EJiiiNS_1CILi72EEENS2_ILi512EEEEEC2ERKiS7_S7_RKS3_RKS4_) ;  /* 0xffff9cf000007944 */ /* 0x002fea0003c3ffff */
        /* <DEDUP_REMOVED lines=9> */
[----:B-1----:R-:W-:Y:S05]  /*e270*/  CALL.REL.NOINC `($_ZN7cutlass13device_kernelIN5flash19enable_sm80_to_sm89INS1_16FlashAttnBwdSm80INS1_25CollectiveMainloopBwdSm80ILi2ELi2EN4cute5tupleIJNS5_1CILi128EEES8_NS7_ILi64EEEEEENS_6half_tEfNS_4arch4Sm80ELb0ELb1ELb1ELb1ELb0ELb0ELb0ELb0ELi2ELi4ELi4ELi4ELb0EEENS1_21CollectiveEpilogueBwdISA_SB_SD_Li256ELb1ELb0ELi2EEENS1_19SingleTileSchedulerILb1ELb0ELb0ELi128EEEEEEEEEvNT_6ParamsE$_ZN4cute3eso3ESOILb1ELb0EJNS_1CILi1EEEiiiNS2_ILi72EEENS2_ILi512EEEEEC2ERKS3_RKiSA_SA_RKS4_RKS5_) ;  /* 0xffffa3c000007944 */ /* 0x002fea0003c3ffff */
[----:B-1----:R1:W5:Y:S04]  /*e280*/  LDL R5, [R1+0x778] ;  /* 0x0007780001057983 */ /* 0x0023680000100800 */
[----:B------:R1:W5:Y:S01]  /*e290*/  LDL.64 R2, [R1+0x770] ;  /* 0x0007700001027983 */ /* 0x0003620000100a00 */
[----:B------:R-:W-:-:S02]  /*e2a0*/  MOV R82, R59 ;  /* 0x0000003b00527202 */ /* 0x000fc40000000f00 */
[----:B------:R-:W-:Y:S02]  /*e2b0*/  MOV R6, 0xe2d0 ;  /* 0x0000e2d000067802 */ /* 0x000fe40000000f00 */
[----:B-1---5:R-:W-:Y:S05]  /*e2c0*/  CALL.REL.NOINC `($_ZN7cutlass13device_kernelIN5flash19enable_sm80_to_sm89INS1_16FlashAttnBwdSm80INS1_25CollectiveMainloopBwdSm80ILi2ELi2EN4cute5tupleIJNS5_1CILi128EEES8_NS7_ILi64EEEEEENS_6half_tEfNS_4arch4Sm80ELb0ELb1ELb1ELb1ELb0ELb0ELb0ELb0ELi2ELi4ELi4ELi4ELb0EEENS1_21CollectiveEpilogueBwdISA_SB_SD_Li256ELb1ELb0ELi2EEENS1_19SingleTileSchedulerILb1ELb0ELb0ELi128EEEEEEEEEvNT_6ParamsE$_ZN4cute5tupleIJNS0_IJNS_1CILi8EEENS1_ILi2EEES3_S3_S2_S3_EEENS0_IJNS1_ILi1EEEiiiNS1_ILi72EEENS1_ILi512EEEEEEEEC2ERKS4_RKS8_) ;  /* 0xffffbf8000007944 */ /* 0x022fea0003c3ffff */
        /* <DEDUP_REMOVED lines=8> */
[----:B-1----:R-:W-:Y:S05]  /*e350*/  CALL.REL.NOINC `($_ZN7cutlass13device_kernelIN5flash19enable_sm80_to_sm89INS1_16FlashAttnBwdSm80INS1_25CollectiveMainloopBwdSm80ILi2ELi2EN4cute5tupleIJNS5_1CILi128EEES8_NS7_ILi64EEEEEENS_6half_tEfNS_4arch4Sm80ELb0ELb1ELb1ELb1ELb0ELb0ELb0ELb0ELi2ELi4ELi4ELi4ELb0EEENS1_21CollectiveEpilogueBwdISA_SB_SD_Li256ELb1ELb0ELi2EEENS1_19SingleTileSchedulerILb1ELb0ELb0ELi128EEEEEEEEEvNT_6ParamsE$_ZZN4cute6detail16composition_implINS_5tupleIJNS_1CILi8EEENS3_ILi2EEES5_S5_S4_S5_EEENS2_IJNS3_ILi1EEEiiiNS3_ILi72EEENS3_ILi512EEEEEENS2_IJNS2_IJS5_S5_S5_EEES5_NS3_ILi4EEEEEENS2_IJNS2_IJS7_S9_S4_EEENS3_ILi4096EEENS3_ILi16EEEEEEEEDaRKT_RKT0_RKT1_RKT2_ENKUlRKT_RKT0_E_clISB_SE_EEDaSW_SZ_) ;  /* 0xffffcb9000007944 */ /* 0x002fea0003c3ffff */
[----:B------:R-:W-:Y:S02]  /*e360*/  MOV R69, R13 ;  /* 0x0000000d00457202 */ /* 0x000fe40000000f00 */
[----:B------:R-:W-:Y:S02]  /*e370*/  MOV R6, 0xe390 ;  /* 0x0000e39000067802 */ /* 0x000fe40000000f00 */
[----:B-----5:R-:W-:Y:S05]  /*e380*/  CALL.REL.NOINC `($_ZN7cutlass13device_kernelIN5flash19enable_sm80_to_sm89INS1_16FlashAttnBwdSm80INS1_25CollectiveMainloopBwdSm80ILi2ELi2EN4cute5tupleIJNS5_1CILi128EEES8_NS7_ILi64EEEEEENS_6half_tEfNS_4arch4Sm80ELb0ELb1ELb1ELb1ELb0ELb0ELb0ELb0ELi2ELi4ELi4ELi4ELb0EEENS1_21CollectiveEpilogueBwdISA_SB_SD_Li256ELb1ELb0ELi2EEENS1_19SingleTileSchedulerILb1ELb0ELb0ELi128EEEEEEEEEvNT_6ParamsE$_ZZN4cute6detail16composition_implINS_5tupleIJNS_1CILi8EEENS3_ILi2EEES5_S5_S4_S5_EEENS2_IJNS3_ILi1EEEiiiNS3_ILi72EEENS3_ILi512EEEEEENS2_IJNS2_IJS5_S5_S5_EEES5_NS3_ILi4EEEEEENS2_IJNS2_IJS7_S9_S4_EEENS3_ILi4096EEENS3_ILi16EEEEEEEEDaRKT_RKT0_RKT1_RKT2_ENKUlRKT_RKT0_E_clISC_SG_EEDaSW_SZ_) ;  /* 0xffffcbb000007944 */ /* 0x020fea0003c3ffff */
[----:B-----5:R2:W-:Y:S01]  /*e390*/  STL.64 [R1+0x770], R2 ;  /* 0x0007700201007387 */ /* 0x0205e20000100a00 */
[----:B------:R-:W-:Y:S02]  /*e3a0*/  MOV R6, R4 ;  /* 0x0000000400067202 */ /* 0x000fe40000000f00 */
[----:B------:R-:W-:Y:S02]  /*e3b0*/  MOV R4, 0xe3d0 ;  /* 0x0000e3d000047802 */ /* 0x000fe40000000f00 */
[----:B-12---:R-:W-:Y:S05]  /*e3c0*/  CALL.REL.NOINC `($_ZN7cutlass13device_kernelIN5flash19enable_sm80_to_sm89INS1_16FlashAttnBwdSm80INS1_25CollectiveMainloopBwdSm80ILi2ELi2EN4cute5tupleIJNS5_1CILi128EEES8_NS7_ILi64EEEEEENS_6half_tEfNS_4arch4Sm80ELb0ELb1ELb1ELb1ELb0ELb0ELb0ELb0ELi2ELi4ELi4ELi4ELb0EEENS1_21CollectiveEpilogueBwdISA_SB_SD_Li256ELb1ELb0ELi2EEENS1_19SingleTileSchedulerILb1ELb0ELb0ELi128EEEEEEEEEvNT_6ParamsE$_ZN4cute3eso3ESOILb0ELb0EJNS_5tupleIJNS_1CILi1EEENS3_ILi512EEEiEEENS3_ILi4096EEENS2_IJiiEEEEEC2ERKS6_RKS7_RKS8_) ;  /* 0xffff8d1000007944 */ /* 0x006fea0003c3ffff */
[----:B------:R2:W5:Y:S04]  /*e3d0*/  LDL R5, [R1+0x760] ;  /* 0x0007600001057983 */ /* 0x0005680000100800 */
[----:B-1----:R2:W5:Y:S01]  /*e3e0*/  LDL.64 R2, [R1+0x758] ;  /* 0x0007580001027983 */ /* 0x0025620000100a00 */
[----:B------:R-:W-:-:S03]  /*e3f0*/  MOV R6, 0xe410 ;  /* 0x0000e41000067802 */ /* 0x000fc60000000f00 */
[----:B--2--5:R-:W-:Y:S05]  /*e400*/  CALL.REL.NOINC `($_ZN7cutlass13device_kernelIN5flash19enable_sm80_to_sm89INS1_16FlashAttnBwdSm80INS1_25CollectiveMainloopBwdSm80ILi2ELi2EN4cute5tupleIJNS5_1CILi128EEES8_NS7_ILi64EEEEEENS_6half_tEfNS_4arch4Sm80ELb0ELb1ELb1ELb1ELb0ELb0ELb0ELb0ELi2ELi4ELi4ELi4ELb0EEENS1_21CollectiveEpilogueBwdISA_SB_SD_Li256ELb1ELb0ELi2EEENS1_19SingleTileSchedulerILb1ELb0ELb0ELi128EEEEEEEEEvNT_6ParamsE$_ZN4cute5tupleIJNS0_IJNS0_IJNS_1CILi2EEES2_S2_EEES2_NS0_IJS2_S2_EEEEEENS0_IJNS0_IJNS1_ILi1EEENS1_ILi512EEEiEEENS1_ILi4096EEENS0_IJiiEEEEEEEEC2ERKS5_RKSB_) ;  /* 0xffffbb1000007944 */ /* 0x024fea0003c3ffff */
[----:B-1----:R1:W5:Y:S04]  /*e410*/  LDL R4, [R1+0x760] ;  /* 0x0007600001047983 */ /* 0x0023680000100800 */
[----:B------:R1:W5:Y:S01]  /*e420*/  LDL.64 R2, [R1+0x758] ;  /* 0x0007580001027983 */ /* 0x0003620000100a00 */
[----:B------:R-:W-:-:S02]  /*e430*/  LEA.HI R26, R26, R26, RZ, 0x1d ;  /* 0x0000001a1a1a7211 */ /* 0x000fc400078fe8ff */
[----:B------:R-:W-:-:S03]  /*e440*/  MOV R6, 0xe480 ;  /* 0x0000e48000067802 */ /* 0x000fc60000000f00 */
[----:B------:R-:W-:-:S05]  /*e450*/  IMAD.U32 R26, R7, 0x2, R26 ;  /* 0x00000002071a7824 */ /* 0x000fca00078e001a */
[----:B------:R1:W-:Y:S02]  /*e460*/  STL [R1+0x11e4], R26 ;  /* 0x0011e41a01007387 */ /* 0x0003e40000100800 */
[----:B-1---5:R-:W-:Y:S05]  /*e470*/  CALL.REL.NOINC `($_ZN7cutlass13device_kernelIN5flash19enable_sm80_to_sm89INS1_16FlashAttnBwdSm80INS1_25CollectiveMainloopBwdSm80ILi2ELi2EN4cute5tupleIJNS5_1CILi128EEES8_NS7_ILi64EEEEEENS_6half_tEfNS_4arch4Sm80ELb0ELb1ELb1ELb1ELb0ELb0ELb0ELb0ELi2ELi4ELi4ELi4ELb0EEENS1_21CollectiveEpilogueBwdISA_SB_SD_Li256ELb1ELb0ELi2EEENS1_19SingleTileSchedulerILb1ELb0ELb0ELi128EEEEEEEEEvNT_6ParamsE$_ZN4cute3eso3ESOILb0ELb0EJNS_6LayoutINS_5tupleIJNS3_IJNS_1CILi2EEES5_S5_EEES5_NS3_IJS5_S5_EEEEEENS3_IJNS3_IJNS4_ILi1EEENS4_ILi512EEEiEEENS4_ILi4096EEENS3_IJiiEEEEEEEEjEEC2ERKSF_RKj) ;  /* 0xffff92e000007944 */ /* 0x022fea0003c3ffff */
[----:B-1----:R-:W2:Y:S04]  /*e480*/  LDL.64 R6, [R1+0x760] ;  /* 0x0007600001067983 */ /* 0x002ea80000100a00 */
[----:B------:R1:W5:Y:S01]  /*e490*/  LDL.64 R4, [R1+0x758] ;  /* 0x0007580001047983 */ /* 0x0003620000100a00 */
[----:B------:R-:W-:Y:S02]  /*e4a0*/  MOV R38, R60 ;  /* 0x0000003c00267202 */ /* 0x000fe40000000f00 */
[----:B------:R-:W-:Y:S01]  /*e4b0*/  MOV R46, 0xe4e0 ;  /* 0x0000e4e0002e7802 */ /* 0x000fe20000000f00 */
[----:B--2---:R-:W-:-:S04]  /*e4c0*/  IMAD.WIDE.U32 R2, R7, 0x2, R24 ;  /* 0x0000000207027825 */ /* 0x004fc800078e0018 */
[----:B-1---5:R-:W-:Y:S05]  /*e4d0*/  CALL.REL.NOINC `($_ZN7cutlass13device_kernelIN5flash19enable_sm80_to_sm89INS1_16FlashAttnBwdSm80INS1_25CollectiveMainloopBwdSm80ILi2ELi2EN4cute5tupleIJNS5_1CILi128EEES8_NS7_ILi64EEEEEENS_6half_tEfNS_4arch4Sm80ELb0ELb1ELb1ELb1ELb0ELb0ELb0ELb0ELi2ELi4ELi4ELi4ELb0EEENS1_21CollectiveEpilogueBwdISA_SB_SD_Li256ELb1ELb0ELi2EEENS1_19SingleTileSchedulerILb1ELb0ELb0ELi128EEEEEEEEEvNT_6ParamsE$_ZN4cute8smem_ptrIPN7cutlass6half_tEECI1NS_12iter_adaptorIS3_S4_EEES3_) ;  /* 0xffffbea000007944 */ /* 0x022fea0003c3ffff */
[----:B------:R-:W2:Y:S01]  /*e4e0*/  LDL.64 R24, [R1+0x758] ;  /* 0x0007580001187983 */ /* 0x000ea20000100a00 */
[----:B-1----:R-:W-:Y:S01]  /*e4f0*/  IMAD.MOV.U32 R2, RZ, RZ, R4 ;  /* 0x000000ffff027224 */ /* 0x002fe200078e0004 */
[----:B------:R-:W-:-:S02]  /*e500*/  MOV R3, R5 ;  /* 0x0000000500037202 */ /* 0x000fc40000000f00 */
[----:B------:R-:W-:Y:S01]  /*e510*/  MOV R30, 0xe540 ;  /* 0x0000e540001e7802 */ /* 0x000fe20000000f00 */
[----:B--2---:R1:W-:Y:S04]  /*e520*/  STL.64 [R1+0x770], R24 ;  /* 0x0007701801007387 */ /* 0x0043e80000100a00 */
[----:B-1----:R-:W-:Y:S05]  /*e530*/  CALL.REL.NOINC `($_ZN7cutlass13device_kernelIN5flash19enable_sm80_to_sm89INS1_16FlashAttnBwdSm80INS1_25CollectiveMainloopBwdSm80ILi2ELi2EN4cute5tupleIJNS5_1CILi128EEES8_NS7_ILi64EEEEEENS_6half_tEfNS_4arch4Sm80ELb0ELb1ELb1ELb1ELb0ELb0ELb0ELb0ELi2ELi4ELi4ELi4ELb0EEENS1_21CollectiveEpilogueBwdISA_SB_SD_Li256ELb1ELb0ELi2EEENS1_19SingleTileSchedulerILb1ELb0ELb0ELi128EEEEEEEEEvNT_6ParamsE$_ZN4cute3eso3ESOILb0ELb0EJNS_6LayoutINS_5tupleIJNS3_IJNS_1CILi2EEES5_S5_EEES5_NS3_IJS5_S5_EEEEEENS3_IJNS3_IJNS4_ILi1EEENS4_ILi512EEEiEEENS4_ILi4096EEENS3_IJiiEEEEEEEENS_10ViewEngineINS_8smem_ptrIPN7cutlass6half_tEEEEEEEC2ERKSF_RKSM_) ;  /* 0xffff91a000007944 */ /* 0x002fea0003c3ffff */
[----:B-1----:R-:W-:Y:S02]  /*e540*/  MOV R2, 0xe560 ;  /* 0x0000e56000027802 */ /* 0x002fe40000000f00 */
[----:B------:R-:W-:Y:S05]  /*e550*/  CALL.REL.NOINC `($_ZN7cutlass13device_kernelIN5flash19enable_sm80_to_sm89INS1_16FlashAttnBwdSm80INS1_25CollectiveMainloopBwdSm80ILi2ELi2EN4cute5tupleIJNS5_1CILi128EEES8_NS7_ILi64EEEEEENS_6half_tEfNS_4arch4Sm80ELb0ELb1ELb1ELb1ELb0ELb0ELb0ELb0ELi2ELi4ELi4ELi4ELb0EEENS1_21CollectiveEpilogueBwdISA_SB_SD_Li256ELb1ELb0ELi2EEENS1_19SingleTileSchedulerILb1ELb0ELb0ELi128EEEEEEEEEvNT_6ParamsE$_ZZN4cute4takeILi1ELi3ENS_5tupleIJNS1_IJNS_1CILi1EEENS2_ILi512EEEiEEENS2_ILi4096EEENS1_IJiiEEEEEEEEDaRKT1_ENKUlDpRKT_E_clIJS6_S7_EEEDaSF_) ;  /* 0xffffc64000007944 */ /* 0x000fea0003c3ffff */
[----:B------:R-:W-:Y:S02]  /*e560*/  MOV R2, 0xe580 ;  /* 0x0000e58000027802 */ /* 0x000fe40000000f00 */
[----:B------:R-:W-:Y:S05]  /*e570*/  CALL.REL.NOINC `($_ZN7cutlass13device_kernelIN5flash19enable_sm80_to_sm89INS1_16FlashAttnBwdSm80INS1_25CollectiveMainloopBwdSm80ILi2ELi2EN4cute5tupleIJNS5_1CILi128EEES8_NS7_ILi64EEEEEENS_6half_tEfNS_4arch4Sm80ELb0ELb1ELb1ELb1ELb0ELb0ELb0ELb0ELi2ELi4ELi4ELi4ELb0EEENS1_21CollectiveEpilogueBwdISA_SB_SD_Li256ELb1ELb0ELi2EEENS1_19SingleTileSchedulerILb1ELb0ELb0ELi128EEEEEEEEEvNT_6ParamsE$_ZZN4cute16flatten_to_tupleINS_5tupleIJNS_1CILi4096EEENS1_IJiiEEEEEEEEDaRKT_ENKUlRKT_E_clIS4_EEDaSB_) ;  /* 0xffffc55000007944 */ /* 0x000fea0003c3ffff */
[----:B------:R-:W-:Y:S02]  /*e580*/  MOV R2, 0xe5a0 ;  /* 0x0000e5a000027802 */ /* 0x000fe40000000f00 */
[----:B------:R-:W-:Y:S05]  /*e590*/  CALL.REL.NOINC `($_ZN7cutlass13device_kernelIN5flash19enable_sm80_to_sm89INS1_16FlashAttnBwdSm80INS1_25CollectiveMainloopBwdSm80ILi2ELi2EN4cute5tupleIJNS5_1CILi128EEES8_NS7_ILi64EEEEEENS_6half_tEfNS_4arch4Sm80ELb0ELb1ELb1ELb1ELb0ELb0ELb0ELb0ELi2ELi4ELi4ELi4ELb0EEENS1_21CollectiveEpilogueBwdISA_SB_SD_Li256ELb1ELb0ELi2EEENS1_19SingleTileSchedulerILb1ELb0ELb0ELi128EEEEEEEEEvNT_6ParamsE$_ZZN4cute12filter_tupleINS_5tupleIJNS_1CILi4096EEENS1_IJiiEEEEEEZNS_16flatten_to_tupleIS5_EEDaRKT_EUlRKT_E_EEDaS9_OT0_ENKUlDpSC_E_clIJNS1_IJS3_EEES4_EEEDaSG_) ;  /* 0xffffc1f000007944 */ /* 0x000fea0003c3ffff */
        /* <DEDUP_REMOVED lines=14> */
[----:B-1---5:R-:W-:Y:S05]  /*e680*/  CALL.REL.NOINC `($_ZN7cutlass13device_kernelIN5flash19enable_sm80_to_sm89INS1_16FlashAttnBwdSm80INS1_25CollectiveMainloopBwdSm80ILi2ELi2EN4cute5tupleIJNS5_1CILi128EEES8_NS7_ILi64EEEEEENS_6half_tEfNS_4arch4Sm80ELb0ELb1ELb1ELb1ELb0ELb0ELb0ELb0ELi2ELi4ELi4ELi4ELb0EEENS1_21CollectiveEpilogueBwdISA_SB_SD_Li256ELb1ELb0ELi2EEENS1_19SingleTileSchedulerILb1ELb0ELb0ELi128EEEEEEEEEvNT_6ParamsE$_ZN4cute3eso3ESOILb1ELb0EJNS_14ComposedLayoutINS_7SwizzleILi3ELi3ELi3EEENS_1CILi0EEENS_6LayoutINS_5tupleIJNS8_IJNS8_IJNS5_ILi4EEENS5_ILi8EEEEEENS8_IJNS5_ILi2EEENS5_ILi1EEEEEEEEENS8_IJNS8_IJSC_SC_EEENS8_IJSA_S9_EEEEEEEEENS8_IJNS8_IJNS8_IJSC_NS5_ILi64EEEEEENS8_IJNS5_ILi512EEES6_EEEEEENS8_IJNS8_IJSD_SA_EEENS8_IJNS5_ILi1024EEENS5_ILi16EEEEEEEEEEEEEEEENS_10ViewEngineINS_8smem_ptrIPN7cutlass6half_tEEEEEEEC2ERKSW_RKS13_) ;  /* 0xffff9c4000007944 */ /* 0x022fea0003c3ffff */
        /* <DEDUP_REMOVED lines=8> */
[----:B-1----:R-:W-:Y:S01]  /*e710*/  IMAD.MOV.U32 R2, RZ, RZ, R12 ;  /* 0x000000ffff027224 */ /* 0x002fe200078e000c */
[----:B------:R-:W-:Y:S01]  /*e720*/  MOV R81, R60 ;  /* 0x0000003c00517202 */ /* 0x000fe20000000f00 */
        /* <DEDUP_REMOVED lines=17> */
[----:B------:R-:W-:Y:S05]  /*e840*/  CALL.REL.NOINC `($_ZN7cutlass13device_kernelIN5flash19enable_sm80_to_sm89INS1_16FlashAttnBwdSm80INS1_25CollectiveMainloopBwdSm80ILi2ELi2EN4cute5tupleIJNS5_1CILi128EEES8_NS7_ILi64EEEEEENS_6half_tEfNS_4arch4Sm80ELb0ELb1ELb1ELb1ELb0ELb0ELb0ELb0ELi2ELi4ELi4ELi4ELb0EEENS1_21CollectiveEpilogueBwdISA_SB_SD_Li256ELb1ELb0ELi2EEENS1_19SingleTileSchedulerILb1ELb0ELb0ELi128EEEEEEEEEvNT_6ParamsE$_ZZN4cute7idx2crdINS_5tupleIJiiNS_1CILi0EEEEEENS1_IJNS1_IJNS2_ILi4EEENS2_ILi8EEEEEENS2_ILi2EEENS2_ILi1EEEEEEEEDaRKT_RKT0_ENKUlRKT_RKT0_E_clIiS7_EEDaSJ_SM_) ;  /* 0xffffc90000007944 */ /* 0x000fea0003c3ffff */
[----:B------:R-:W-:Y:S02]  /*e850*/  MOV R6, 0xe870 ;  /* 0x0000e87000067802 */ /* 0x000fe40000000f00 */
[----:B------:R-:W-:Y:S05]  /*e860*/  CALL.REL.NOINC `($_ZN7cutlass13device_kernelIN5flash19enable_sm80_to_sm89INS1_16FlashAttnBwdSm80INS1_25CollectiveMainloopBwdSm80ILi2ELi2EN4cute5tupleIJNS5_1CILi128EEES8_NS7_ILi64EEEEEENS_6half_tEfNS_4arch4Sm80ELb0ELb1ELb1ELb1ELb0ELb0ELb0ELb0ELi2ELi4ELi4ELi4ELb0EEENS1_21CollectiveEpilogueBwdISA_SB_SD_Li256ELb1ELb0ELi2EEENS1_19SingleTileSchedulerILb1ELb0ELb0ELi128EEEEEEEEEvNT_6ParamsE$_ZZN4cute7idx2crdINS_5tupleIJiiNS_1CILi0EEEEEENS1_IJNS1_IJNS2_ILi4EEENS2_ILi8EEEEEENS2_ILi2EEENS2_ILi1EEEEEEEEDaRKT_RKT0_ENKUlRKT_RKT0_E_clIiS8_EEDaSJ_SM_) ;  /* 0xffffc95000007944 */ /* 0x000fea0003c3ffff */
[----:B------:R-:W-:Y:S02]  /*e870*/  MOV R6, 0xe890 ;  /* 0x0000e89000067802 */ /* 0x000fe40000000f00 */
[----:B------:R-:W-:Y:S05]  /*e880*/  CALL.REL.NOINC `($_ZN7cutlass13device_kernelIN5flash19enable_sm80_to_sm89INS1_16FlashAttnBwdSm80INS1_25CollectiveMainloopBwdSm80ILi2ELi2EN4cute5tupleIJNS5_1CILi128EEES8_NS7_ILi64EEEEEENS_6half_tEfNS_4arch4Sm80ELb0ELb1ELb1ELb1ELb0ELb0ELb0ELb0ELi2ELi4ELi4ELi4ELb0EEENS1_21CollectiveEpilogueBwdISA_SB_SD_Li256ELb1ELb0ELi2EEENS1_19SingleTileSchedulerILb1ELb0ELb0ELi128EEEEEEEEEvNT_6ParamsE$_ZZN4cute9transformINS_5tupleIJiiNS_1CILi0EEEEEENS1_IJNS1_IJNS2_ILi4EEENS2_ILi8EEEEEENS2_ILi2EEENS2_ILi1EEEEEEZNS_7idx2crdIS4_SA_EEDaRKT_RKT0_EUlRKT_RKT0_E_EEDaSE_SH_OT1_ENKUlDpSK_E_clIJNS1_IJiiEEEiS3_EEEDaSR_) ;  /* 0xffffcb6000007944 */ /* 0x000fea0003c3ffff */
[----:B------:R-:W-:Y:S02]  /*e890*/  MOV R6, 0xe8b0 ;  /* 0x0000e8b000067802 */ /* 0x000fe40000000f00 */
[----:B------:R-:W-:Y:S05]  /*e8a0*/  CALL.REL.NOINC `($_ZN7cutlass13device_kernelIN5flash19enable_sm80_to_sm89INS1_16FlashAttnBwdSm80INS1_25CollectiveMainloopBwdSm80ILi2ELi2EN4cute5tupleIJNS5_1CILi128EEES8_NS7_ILi64EEEEEENS_6half_tEfNS_4arch4Sm80ELb0ELb1ELb1ELb1ELb0ELb0ELb0ELb0ELi2ELi4ELi4ELi4ELb0EEENS1_21CollectiveEpilogueBwdISA_SB_SD_Li256ELb1ELb0ELi2EEENS1_19SingleTileSchedulerILb1ELb0ELb0ELi128EEEEEEEEEvNT_6ParamsE$_ZZN4cute13to_mixed_bitsINS_5tupleIJNS1_IJNS_1CILi4EEENS2_ILi8EEEEEENS2_ILi2EEENS2_ILi1EEEEEENS1_IJNS1_IJNS2_ILi0EEENS2_ILi64EEEEEES9_S9_EEENS1_IJNS1_IJiiEEEiS9_EEEEEDaRKT_RKT0_RKT1_ENKUlRKT_RKT0_RKT1_E_clIS5_SB_SD_EEDaSQ_ST_SW_) ;  /* 0xffffbf3000007944 */ /* 0x000fea0003c3ffff */
[----:B------:R-:W-:Y:S02]  /*e8b0*/  MOV R6, 0xe8d0 ;  /* 0x0000e8d000067802 */ /* 0x000fe40000000f00 */
[----:B------:R-:W-:Y:S05]  /*e8c0*/  CALL.REL.NOINC `($_ZN7cutlass13device_kernelIN5flash19enable_sm80_to_sm89INS1_16FlashAttnBwdSm80INS1_25CollectiveMainloopBwdSm80ILi2ELi2EN4cute5tupleIJNS5_1CILi128EEES8_NS7_ILi64EEEEEENS_6half_tEfNS_4arch4Sm80ELb0ELb1ELb1ELb1ELb0ELb0ELb0ELb0ELi2ELi4ELi4ELi4ELb0EEENS1_21CollectiveEpilogueBwdISA_SB_SD_Li256ELb1ELb0ELi2EEENS1_19SingleTileSchedulerILb1ELb0ELb0ELi128EEEEEEEEEvNT_6ParamsE$_ZZN4cute13to_mixed_bitsINS_5tupleIJNS1_IJNS_1CILi4EEENS2_ILi8EEEEEENS2_ILi2EEENS2_ILi1EEEEEENS1_IJNS1_IJNS2_ILi0EEENS2_ILi64EEEEEES9_S9_EEENS1_IJNS1_IJiiEEEiS9_EEEEEDaRKT_RKT0_RKT1_ENKUlDpRKT_E_clIJNS_9MixedBitsILj0ELj448EEENS2_ILj0EEESW_EEEDaSR_) ;  /* 0xffffbee000007944 */ /* 0x000fea0003c3ffff */
        /* <DEDUP_REMOVED lines=21> */
[----:B-1----:R-:W-:Y:S05]  /*ea20*/  CALL.REL.NOINC `($_ZN7cutlass13device_kernelIN5flash19enable_sm80_to_sm89INS1_16FlashAttnBwdSm80INS1_25CollectiveMainloopBwdSm80ILi2ELi2EN4cute5tupleIJNS5_1CILi128EEES8_NS7_ILi64EEEEEENS_6half_tEfNS_4arch4Sm80ELb0ELb1ELb1ELb1ELb0ELb0ELb0ELb0ELi2ELi4ELi4ELi4ELb0EEENS1_21CollectiveEpilogueBwdISA_SB_SD_Li256ELb1ELb0ELi2EEENS1_19SingleTileSchedulerILb1ELb0ELb0ELi128EEEEEEEEEvNT_6ParamsE$_ZN4cute3eso3ESOILb0ELb0EJiiiEEC2ERKiS4_S4_) ;  /* 0xffff935000007944 */ /* 0x002fea0003c3ffff */
[----:B------:R2:W5:Y:S04]  /*ea30*/  LDL R5, [R1+0x760] ;  /* 0x0007600001057983 */ /* 0x0005680000100800 */
[----:B-1----:R2:W5:Y:S01]  /*ea40*/  LDL.64 R2, [R1+0x758] ;  /* 0x0007580001027983 */ /* 0x0025620000100a00 */
[----:B------:R-:W-:Y:S02]  /*ea50*/  MOV R81, R60 ;  /* 0x0000003c00517202 */ /* 0x000fe40000000f00 */
[----:B------:R-:W-:Y:S02]  /*ea60*/  MOV R6, 0xea80 ;  /* 0x0000ea8000067802 */ /* 0x000fe40000000f00 */
[----:B--2--5:R-:W-:Y:S05]  /*ea70*/  CALL.REL.NOINC `($_ZN7cutlass13device_kernelIN5flash19enable_sm80_to_sm89INS1_16FlashAttnBwdSm80INS1_25CollectiveMainloopBwdSm80ILi2ELi2EN4cute5tupleIJNS5_1CILi128EEES8_NS7_ILi64EEEEEENS_6half_tEfNS_4arch4Sm80ELb0ELb1ELb1ELb1ELb0ELb0ELb0ELb0ELi2ELi4ELi4ELi4ELb0EEENS1_21CollectiveEpilogueBwdISA_SB_SD_Li256ELb1ELb0ELi2EEENS1_19SingleTileSchedulerILb1ELb0ELb0ELi128EEEEEEEEEvNT_6ParamsE$_ZN4cute3eso3ESOILb1ELb0EJNS_1CILi1EEENS_5tupleIJiiiEEENS2_ILi64EEENS4_IJNS2_ILi72EEENS2_ILi144EEENS2_ILi288EEEEEENS2_ILi512EEEEEC2ERKS3_RKS5_RKS6_RKSA_RKSB_) ;  /* 0xffff9aa000007944 */ /* 0x024fea0003c3ffff */
[----:B-1----:R1:W5:Y:S04]  /*ea80*/  LDL R5, [R1+0x760] ;  /* 0x0007600001057983 */ /* 0x0023680000100800 */
[----:B------:R1:W5:Y:S01]  /*ea90*/  LDL.64 R2, [R1+0x758] ;  /* 0x0007580001027983 */ /* 0x0003620000100a00 */
[----:B------:R-:W-:-:S02]  /*eaa0*/  MOV R81, R60 ;  /* 0x0000003c00517202 */ /* 0x000fc40000000f00 */
        /* <DEDUP_REMOVED lines=9> */
[----:B------:R-:W-:Y:S02]  /*eb40*/  MOV R6, 0xeb60 ;  /* 0x0000eb6000067802 */ /* 0x000fe40000000f00 */
[----:B------:R-:W-:Y:S05]  /*eb50*/  CALL.REL.NOINC `($_ZN7cutlass13device_kernelIN5flash19enable_sm80_to_sm89INS1_16FlashAttnBwdSm80INS1_25CollectiveMainloopBwdSm80ILi2ELi2EN4cute5tupleIJNS5_1CILi128EEES8_NS7_ILi64EEEEEENS_6half_tEfNS_4arch4Sm80ELb0ELb1ELb1ELb1ELb0ELb0ELb0ELb0ELi2ELi4ELi4ELi4ELb0EEENS1_21CollectiveEpilogueBwdISA_SB_SD_Li256ELb1ELb0ELi2EEENS1_19SingleTileSchedulerILb1ELb0ELb0ELi128EEEEEEEEEvNT_6ParamsE$_ZN4cute3eso3ESOILb0ELb1EJiNS_1CILi72EEENS2_ILi512EEEEEC2ERKiRKS3_RKS4_) ;  /* 0xffff95e000007944 */ /* 0x000fea0003c3ffff */
[----:B------:R-:W2:Y:S01]  /*eb60*/  LDL R14, [R1+0x758] ;  /* 0x00075800010e7983 */ /* 0x000ea20000100800 */
[----:B-1----:R-:W-:Y:S01]  /*eb70*/  IMAD.MOV.U32 R2, RZ, RZ, R16 ;  /* 0x000000ffff027224 */ /* 0x002fe200078e0010 */
[----:B------:R-:W-:Y:S02]  /*eb80*/  MOV R81, R60 ;  /* 0x0000003c00517202 */ /* 0x000fe40000000f00 */
[----:B------:R-:W-:Y:S01]  /*eb90*/  MOV R6, 0xebc0 ;  /* 0x0000ebc000067802 */ /* 0x000fe20000000f00 */
[----:B--2---:R1:W-:Y:S04]  /*eba0*/  STL [R1+0x11e8], R14 ;  /* 0x0011e80e01007387 */ /* 0x0043e80000100800 */
[----:B-1----:R-:W-:Y:S05]  /*ebb0*/  CALL.REL.NOINC `($_ZN7cutlass13device_kernelIN5flash19enable_sm80_to_sm89INS1_16FlashAttnBwdSm80INS1_25CollectiveMainloopBwdSm80ILi2ELi2EN4cute5tupleIJNS5_1CILi128EEES8_NS7_ILi64EEEEEENS_6half_tEfNS_4arch4Sm80ELb0ELb1ELb1ELb1ELb0ELb0ELb0ELb0ELi2ELi4ELi4ELi4ELb0EEENS1_21CollectiveEpilogueBwdISA_SB_SD_Li256ELb1ELb0ELi2EEENS1_19SingleTileSchedulerILb1ELb0ELb0ELi128EEEEEEEEEvNT_6ParamsE$_ZN4cute3eso3ESOILb0ELb0EJiiNS_1CILi72EEENS2_ILi512EEEEEC2ERKiS7_RKS3_RKS4_) ;  /* 0xffff914000007944 */ /* 0x002fea0003c3ffff */
[----:B-1----:R-:W2:Y:S01]  /*ebc0*/  LDL.64 R2, [R1+0x758] ;  /* 0x0007580001027983 */ /* 0x002ea20000100a00 */
[----:B------:R-:W-:Y:S01]  /*ebd0*/  IMAD.MOV.U32 R6, RZ, RZ, R4 ;  /* 0x000000ffff067224 */ /* 0x000fe200078e0004 */
[----:B------:R-:W-:Y:S01]  /*ebe0*/  MOV R82, R59 ;  /* 0x0000003b00527202 */ /* 0x000fe20000000f00 */
[----:B------:R-:W-:Y:S01]  /*ebf0*/  IMAD.MOV.U32 R34, RZ, RZ, R17 ;  /* 0x000000ffff227224 */ /* 0x000fe200078e0011 */
[----:B------:R-:W-:-:S02]  /*ec00*/  MOV R5, R19 ;  /* 0x0000001300057202 */ /* 0x000fc40000000f00 */
[----:B------:R-:W-:Y:S01]  /*ec10*/  MOV R4, 0xec40 ;  /* 0x0000ec4000047802 */ /* 0x000fe20000000f00 */
[----:B--2---:R1:W-:Y:S04]  /*ec20*/  STL.64 [R1+0x788], R2 ;  /* 0x0007880201007387 */ /* 0x0043e80000100a00 */
[----:B-1----:R-:W-:Y:S05]  /*ec30*/  CALL.REL.NOINC `($_ZN7cutlass13device_kernelIN5flash19enable_sm80_to_sm89INS1_16FlashAttnBwdSm80INS1_25CollectiveMainloopBwdSm80ILi2ELi2EN4cute5tupleIJNS5_1CILi128EEES8_NS7_ILi64EEEEEENS_6half_tEfNS_4arch4Sm80ELb0ELb1ELb1ELb1ELb0ELb0ELb0ELb0ELi2ELi4ELi4ELi4ELb0EEENS1_21CollectiveEpilogueBwdISA_SB_SD_Li256ELb1ELb0ELi2EEENS1_19SingleTileSchedulerILb1ELb0ELb0ELi128EEEEEEEEEvNT_6ParamsE$_ZN4cute3eso3ESOILb0ELb0EJiiiNS_1CILi72EEENS2_ILi512EEEEEC2ERKiS7_S7_RKS3_RKS4_) ;  /* 0xffff929000007944 */ /* 0x002fea0003c3ffff */
[----:B-1----:R-:W2:Y:S04]  /*ec40*/  LDL.64 R2, [R1+0x770] ;  /* 0x0007700001027983 */ /* 0x002ea80000100a00 */
[----:B------:R-:W3:Y:S01]  /*ec50*/  LDL R14, [R1+0x778] ;  /* 0x00077800010e7983 */ /* 0x000ee20000100800 */
[----:B------:R-:W-:Y:S01]  /*ec60*/  IMAD.MOV.U32 R6, RZ, RZ, R21 ;  /* 0x000000ffff067224 */ /* 0x000fe200078e0015 */
[----:B------:R-:W-:Y:S02]  /*ec70*/  MOV R82, R59 ;  /* 0x0000003b00527202 */ /* 0x000fe40000000f00 */
[----:B------:R-:W-:Y:S01]  /*ec80*/  MOV R4, 0xecc0 ;  /* 0x0000ecc000047802 */ /* 0x000fe20000000f00 */
[----:B--2---:R1:W-:Y:S04]  /*ec90*/  STL.64 [R1+0x758], R2 ;  /* 0x0007580201007387 */ /* 0x0043e80000100a00 */
[----:B---3--:R1:W-:Y:S02]  /*eca0*/  STL [R1+0x760], R14 ;  /* 0x0007600e01007387 */ /* 0x0083e40000100800 */
        /* <DEDUP_REMOVED lines=8> */
[----:B------:R-:W-:-:S03]  /*ed30*/  MOV R6, 0xed90 ;  /* 0x0000ed9000067802 */ /* 0x000fc60000000f00 */
[----:B------:R1:W-:Y:S01]  /*ed40*/  STL.U8 [R1+0x11e0], RZ ;  /* 0x0011e0ff01007387 */ /* 0x0003e20000100000 */
[----:B--2---:R-:W-:-:S03]  /*ed50*/  MOV R2, R5 ;  /* 0x0000000500027202 */ /* 0x004fc60000000f00 */
[----:B------:R1:W-:Y:S04]  /*ed60*/  STL [R1+0x77c], R4 ;  /* 0x00077c0401007387 */ /* 0x0003e80000100800 */
[----:B---3--:R1:W-:Y:S02]  /*ed70*/  STL.64 [R1+0x780], R2 ;  /* 0x0007800201007387 */ /* 0x0083e40000100a00 */
[----:B-1----:R-:W-:Y:S05]  /*ed80*/  CALL.REL.NOINC `($_ZN7cutlass13device_kernelIN5flash19enable_sm80_to_sm89INS1_16FlashAttnBwdSm80INS1_25CollectiveMainloopBwdSm80ILi2ELi2EN4cute5tupleIJNS5_1CILi128EEES8_NS7_ILi64EEEEEENS_6half_tEfNS_4arch4Sm80ELb0ELb1ELb1ELb1ELb0ELb0ELb0ELb0ELi2ELi4ELi4ELi4ELb0EEENS1_21CollectiveEpilogueBwdISA_SB_SD_Li256ELb1ELb0ELi2EEENS1_19SingleTileSchedulerILb1ELb0ELb0ELi128EEEEEEEEEvNT_6ParamsE$_ZZN4cute6detail16composition_implINS_5tupleIJNS_1CILi8EEENS3_ILi2EEES5_S5_S4_S5_EEENS2_IJNS3_ILi1EEEiiiNS3_ILi72EEENS3_ILi512EEEEEENS2_IJNS2_IJS5_S5_EEES4_NS3_ILi4EEEEEENS2_IJNS2_IJS7_S4_EEENS3_ILi1024EEENS3_ILi16EEEEEEEEDaRKT_RKT0_RKT1_RKT2_ENKUlRKT_RKT0_E_clISB_SE_EEDaSW_SZ_) ;  /* 0xffffc00000007944 */ /* 0x002fea0003c3ffff */
[----:B------:R-:W-:Y:S02]  /*ed90*/  MOV R6, 0xedb0 ;  /* 0x0000edb000067802 */ /* 0x000fe40000000f00 */
[----:B-----5:R-:W-:Y:S05]  /*eda0*/  CALL.REL.NOINC `($_ZN7cutlass13device_kernelIN5flash19enable_sm80_to_sm89INS1_16FlashAttnBwdSm80INS1_25CollectiveMainloopBwdSm80ILi2ELi2EN4cute5tupleIJNS5_1CILi128EEES8_NS7_ILi64EEEEEENS_6half_tEfNS_4arch4Sm80ELb0ELb1ELb1ELb1ELb0ELb0ELb0ELb0ELi2ELi4ELi4ELi4ELb0EEENS1_21CollectiveEpilogueBwdISA_SB_SD_Li256ELb1ELb0ELi2EEENS1_19SingleTileSchedulerILb1ELb0ELb0ELi128EEEEEEEEEvNT_6ParamsE$_ZZN4cute6detail16composition_implINS_5tupleIJNS_1CILi8EEENS3_ILi2EEES5_S5_S4_S5_EEENS2_IJNS3_ILi1EEEiiiNS3_ILi72EEENS3_ILi512EEEEEENS2_IJNS2_IJS5_S5_EEES4_NS3_ILi4EEEEEENS2_IJNS2_IJS7_S4_EEENS3_ILi1024EEENS3_ILi16EEEEEEEEDaRKT_RKT0_RKT1_RKT2_ENKUlRKT_RKT0_E_clISC_SG_EEDaSW_SZ_) ;  /* 0xffffc03000007944 */ /* 0x020fea0003c3ffff */
[----:B-----5:R2:W-:Y:S01]  /*edb0*/  STL.64 [R1+0x770], R2 ;  /* 0x0007700201007387 */ /* 0x0205e20000100a00 */
[----:B------:R-:W-:Y:S02]  /*edc0*/  MOV R6, R4 ;  /* 0x0000000400067202 */ /* 0x000fe40000000f00 */
[----:B------:R-:W-:Y:S02]  /*edd0*/  MOV R4, 0xedf0 ;  /* 0x0000edf000047802 */ /* 0x000fe40000000f00 */
[----:B-12---:R-:W-:Y:S05]  /*ede0*/  CALL.REL.NOINC `($_ZN7cutlass13device_kernelIN5flash19enable_sm80_to_sm89INS1_16FlashAttnBwdSm80INS1_25CollectiveMainloopBwdSm80ILi2ELi2EN4cute5tupleIJNS5_1CILi128EEES8_NS7_ILi64EEEEEENS_6half_tEfNS_4arch4Sm80ELb0ELb1ELb1ELb1ELb0ELb0ELb0ELb0ELi2ELi4ELi4ELi4ELb0EEENS1_21CollectiveEpilogueBwdISA_SB_SD_Li256ELb1ELb0ELi2EEENS1_19SingleTileSchedulerILb1ELb0ELb0ELi128EEEEEEEEEvNT_6ParamsE$_ZN4cute3eso3ESOILb0ELb0EJNS_5tupleIJNS_1CILi1EEEiEEENS3_ILi1024EEENS2_IJiiEEEEEC2ERKS5_RKS6_RKS7_) ;  /* 0xffff838000007944 */ /* 0x006fea0003c3ffff */
[----:B------:R2:W5:Y:S04]  /*edf0*/  LDL R5, [R1+0x760] ;  /* 0x0007600001057983 */ /* 0x0005680000100800 */
[----:B-1----:R2:W5:Y:S01]  /*ee00*/  LDL.64 R2, [R1+0x758] ;  /* 0x0007580001027983 */ /* 0x0025620000100a00 */
[----:B------:R-:W-:-:S03]  /*ee10*/  MOV R6, 0xee30 ;  /* 0x0000ee3000067802 */ /* 0x000fc60000000f00 */
[----:B--2--5:R-:W-:Y:S05]  /*ee20*/  CALL.REL.NOINC `($_ZN7cutlass13device_kernelIN5flash19enable_sm80_to_sm89INS1_16FlashAttnBwdSm80INS1_25CollectiveMainloopBwdSm80ILi2ELi2EN4cute5tupleIJNS5_1CILi128EEES8_NS7_ILi64EEEEEENS_6half_tEfNS_4arch4Sm80ELb0ELb1ELb1ELb1ELb0ELb0ELb0ELb0ELi2ELi4ELi4ELi4ELb0EEENS1_21CollectiveEpilogueBwdISA_SB_SD_Li256ELb1ELb0ELi2EEENS1_19SingleTileSchedulerILb1ELb0ELb0ELi128EEEEEEEEEvNT_6ParamsE$_ZN4cute5tupleIJNS0_IJNS0_IJNS_1CILi2EEES2_EEENS1_ILi8EEES3_EEENS0_IJNS0_IJNS1_ILi1EEEiEEENS1_ILi1024EEENS0_IJiiEEEEEEEEC2ERKS5_RKSA_) ;  /* 0xffffafa000007944 */ /* 0x024fea0003c3ffff */
[----:B-1----:R1:W5:Y:S04]  /*ee30*/  LDL R4, [R1+0x760] ;  /* 0x0007600001047983 */ /* 0x0023680000100800 */
[----:B------:R1:W5:Y:S01]  /*ee40*/  LDL.64 R2, [R1+0x758] ;  /* 0x0007580001027983 */ /* 0x0003620000100a00 */
[----:B------:R-:W-:-:S02]  /*ee50*/  LEA.HI R12, R12, R12, RZ, 0x1d ;  /* 0x0000000c0c0c7211 */ /* 0x000fc400078fe8ff */
[----:B------:R-:W-:-:S03]  /*ee60*/  MOV R6, 0xeea0 ;  /* 0x0000eea000067802 */ /* 0x000fc60000000f00 */
[----:B------:R-:W-:-:S05]  /*ee70*/  IMAD.U32 R12, R7, 0x2, R12 ;  /* 0x00000002070c7824 */ /* 0x000fca00078e000c */
[----:B------:R1:W-:Y:S02]  /*ee80*/  STL [R1+0x11e4], R12 ;  /* 0x0011e40c01007387 */ /* 0x0003e40000100800 */
[----:B-1---5:R-:W-:Y:S05]  /*ee90*/  CALL.REL.NOINC `($_ZN7cutlass13device_kernelIN5flash19enable_sm80_to_sm89INS1_16FlashAttnBwdSm80INS1_25CollectiveMainloopBwdSm80ILi2ELi2EN4cute5tupleIJNS5_1CILi128EEES8_NS7_ILi64EEEEEENS_6half_tEfNS_4arch4Sm80ELb0ELb1ELb1ELb1ELb0ELb0ELb0ELb0ELi2ELi4ELi4ELi4ELb0EEENS1_21CollectiveEpilogueBwdISA_SB_SD_Li256ELb1ELb0ELi2EEENS1_19SingleTileSchedulerILb1ELb0ELb0ELi128EEEEEEEEEvNT_6ParamsE$_ZN4cute3eso3ESOILb0ELb0EJNS_6LayoutINS_5tupleIJNS3_IJNS_1CILi2EEES5_EEENS4_ILi8EEES6_EEENS3_IJNS3_IJNS4_ILi1EEEiEEENS4_ILi1024EEENS3_IJiiEEEEEEEEjEEC2ERKSE_RKj) ;  /* 0xffff856000007944 */ /* 0x022fea0003c3ffff */
[----:B-1----:R-:W2:Y:S04]  /*eea0*/  LDL.64 R6, [R1+0x760] ;  /* 0x0007600001067983 */ /* 0x002ea80000100a00 */
[----:B------:R1:W5:Y:S01]  /*eeb0*/  LDL.64 R4, [R1+0x758] ;  /* 0x0007580001047983 */ /* 0x0003620000100a00 */
[----:B------:R-:W-:Y:S02]  /*eec0*/  MOV R38, R60 ;  /* 0x0000003c00267202 */ /* 0x000fe40000000f00 */
[----:B------:R-:W-:Y:S01]  /*eed0*/  MOV R46, 0xef00 ;  /* 0x0000ef00002e7802 */ /* 0x000fe20000000f00 */
[----:B--2---:R-:W-:-:S04]  /*eee0*/  IMAD.WIDE.U32 R2, R7, 0x2, R24 ;  /* 0x0000000207027825 */ /* 0x004fc800078e0018 */
[----:B-1---5:R-:W-:Y:S05]  /*eef0*/  CALL.REL.NOINC `($_ZN7cutlass13device_kernelIN5flash19enable_sm80_to_sm89INS1_16FlashAttnBwdSm80INS1_25CollectiveMainloopBwdSm80ILi2ELi2EN4cute5tupleIJNS5_1CILi128EEES8_NS7_ILi64EEEEEENS_6half_tEfNS_4arch4Sm80ELb0ELb1ELb1ELb1ELb0ELb0ELb0ELb0ELi2ELi4ELi4ELi4ELb0EEENS1_21CollectiveEpilogueBwdISA_SB_SD_Li256ELb1ELb0ELi2EEENS1_19SingleTileSchedulerILb1ELb0ELb0ELi128EEEEEEEEEvNT_6ParamsE$_ZN4cute8smem_ptrIPN7cutlass6half_tEECI1NS_12iter_adaptorIS3_S4_EEES3_) ;  /* 0xffffb48000007944 */ /* 0x022fea0003c3ffff */
[----:B-1----:R-:W2:Y:S01]  /*ef00*/  LDL.64 R2, [R1+0x758] ;  /* 0x0007580001027983 */ /* 0x002ea20000100a00 */
[----:B------:R-:W-:-:S03]  /*ef10*/  MOV R12, 0xef40 ;  /* 0x0000ef40000c7802 */ /* 0x000fc60000000f00 */
[----:B--2---:R1:W-:Y:S04]  /*ef20*/  STL.64 [R1+0x770], R2 ;  /* 0x0007700201007387 */ /* 0x0043e80000100a00 */
[----:B-1----:R-:W-:Y:S05]  /*ef30*/  CALL.REL.NOINC `($_ZN7cutlass13device_kernelIN5flash19enable_sm80_to_sm89INS1_16FlashAttnBwdSm80INS1_25CollectiveMainloopBwdSm80ILi2ELi2EN4cute5tupleIJNS5_1CILi128EEES8_NS7_ILi64EEEEEENS_6half_tEfNS_4arch4Sm80ELb0ELb1ELb1ELb1ELb0ELb0ELb0ELb0ELi2ELi4ELi4ELi4ELb0EEENS1_21CollectiveEpilogueBwdISA_SB_SD_Li256ELb1ELb0ELi2EEENS1_19SingleTileSchedulerILb1ELb0ELb0ELi128EEEEEEEEEvNT_6ParamsE$_ZN4cute3eso3ESOILb0ELb0EJNS_6LayoutINS_5tupleIJNS3_IJNS_1CILi2EEES5_EEENS4_ILi8EEES6_EEENS3_IJNS3_IJNS4_ILi1EEEiEEENS4_ILi1024EEENS3_IJiiEEEEEEEENS_10ViewEngineINS_8smem_ptrIPN7cutlass6half_tEEEEEEEC2ERKSE_RKSL_) ;  /* 0xffff844000007944 */ /* 0x002fea0003c3ffff */
[----:B------:R-:W-:Y:S02]  /*ef40*/  MOV R2, 0xef60 ;  /* 0x0000ef6000027802 */ /* 0x000fe40000000f00 */
[----:B-1----:R-:W-:Y:S05]  /*ef50*/  CALL.REL.NOINC `($_ZN7cutlass13device_kernelIN5flash19enable_sm80_to_sm89INS1_16FlashAttnBwdSm80INS1_25CollectiveMainloopBwdSm80ILi2ELi2EN4cute5tupleIJNS5_1CILi128EEES8_NS7_ILi64EEEEEENS_6half_tEfNS_4arch4Sm80ELb0ELb1ELb1ELb1ELb0ELb0ELb0ELb0ELi2ELi4ELi4ELi4ELb0EEENS1_21CollectiveEpilogueBwdISA_SB_SD_Li256ELb1ELb0ELi2EEENS1_19SingleTileSchedulerILb1ELb0ELb0ELi128EEEEEEEEEvNT_6ParamsE$_ZZN4cute4takeILi1ELi3ENS_5tupleIJNS1_IJNS_1CILi1EEEiEEENS2_ILi1024EEENS1_IJiiEEEEEEEEDaRKT1_ENKUlDpRKT_E_clIJS5_S6_EEEDaSE_) ;  /* 0xffffbc6000007944 */ /* 0x002fea0003c3ffff */
[----:B------:R-:W-:Y:S02]  /*ef60*/  MOV R2, 0xef80 ;  /* 0x0000ef8000027802 */ /* 0x000fe40000000f00 */
[----:B------:R-:W-:Y:S05]  /*ef70*/  CALL.REL.NOINC `($_ZN7cutlass13device_kernelIN5flash19enable_sm80_to_sm89INS1_16FlashAttnBwdSm80INS1_25CollectiveMainloopBwdSm80ILi2ELi2EN4cute5tupleIJNS5_1CILi128EEES8_NS7_ILi64EEEEEENS_6half_tEfNS_4arch4Sm80ELb0ELb1ELb1ELb1ELb0ELb0ELb0ELb0ELi2ELi4ELi4ELi4ELb0EEENS1_21CollectiveEpilogueBwdISA_SB_SD_Li256ELb1ELb0ELi2EEENS1_19SingleTileSchedulerILb1ELb0ELb0ELi128EEEEEEEEEvNT_6ParamsE$_ZZN4cute16flatten_to_tupleINS_5tupleIJNS_1CILi1024EEENS1_IJiiEEEEEEEEDaRKT_ENKUlRKT_E_clIS4_EEDaSB_) ;  /* 0xffffbb1000007944 */ /* 0x000fea0003c3ffff */
[----:B------:R-:W-:Y:S02]  /*ef80*/  MOV R2, 0xefa0 ;  /* 0x0000efa000027802 */ /* 0x000fe40000000f00 */
[----:B------:R-:W-:Y:S05]  /*ef90*/  CALL.REL.NOINC `($_ZN7cutlass13device_kernelIN5flash19enable_sm80_to_sm89INS1_16FlashAttnBwdSm80INS1_25CollectiveMainloopBwdSm80ILi2ELi2EN4cute5tupleIJNS5_1CILi128EEES8_NS7_ILi64EEEEEENS_6half_tEfNS_4arch4Sm80ELb0ELb1ELb1ELb1ELb0ELb0ELb0ELb0ELi2ELi4ELi4ELi4ELb0EEENS1_21CollectiveEpilogueBwdISA_SB_SD_Li256ELb1ELb0ELi2EEENS1_19SingleTileSchedulerILb1ELb0ELb0ELi128EEEEEEEEEvNT_6ParamsE$_ZZN4cute12filter_tupleINS_5tupleIJNS_1CILi1024EEENS1_IJiiEEEEEEZNS_16flatten_to_tupleIS5_EEDaRKT_EUlRKT_E_EEDaS9_OT0_ENKUlDpSC_E_clIJNS1_IJS3_EEES4_EEEDaSG_) ;  /* 0xffffb72000007944 */ /* 0x000fea0003c3ffff */
        /* <DEDUP_REMOVED lines=21> */
[----:B-1---5:R-:W-:Y:S05]  /*f0f0*/  CALL.REL.NOINC `($_ZN7cutlass13device_kernelIN5flash19enable_sm80_to_sm89INS1_16FlashAttnBwdSm80INS1_25CollectiveMainloopBwdSm80ILi2ELi2EN4cute5tupleIJNS5_1CILi128EEES8_NS7_ILi64EEEEEENS_6half_tEfNS_4arch4Sm80ELb0ELb1ELb1ELb1ELb0ELb0ELb0ELb0ELi2ELi4ELi4ELi4ELb0EEENS1_21CollectiveEpilogueBwdISA_SB_SD_Li256ELb1ELb0ELi2EEENS1_19SingleTileSchedulerILb1ELb0ELb0ELi128EEEEEEEEEvNT_6ParamsE$_ZN4cute3eso3ESOILb1ELb0EJNS_10UnderscoreES2_S2_iEEC2ERKS2_S5_S5_RKi) ;  /* 0xffff909000007944 */ /* 0x022fea0003c3ffff */
[----:B------:R-:W-:Y:S01]  /*f100*/  ULDC.64 UR4, c[0x0][0x118] ;  /* 0x0000460000047ab9 */ /* 0x000fe20000000a00 */
[----:B------:R2:W5:Y:S04]  /*f110*/  LDL R6, [R1+0x758] ;  /* 0x0007580001067983 */ /* 0x0005680000100800 */
[----:B-1----:R2:W5:Y:S04]  /*f120*/  LD.E R2, [R12.64] ;  /* 0x000000040c027980 */ /* 0x002568000c101900 */
[----:B------:R2:W5:Y:S01]  /*f130*/  LD.E R3, [R12.64+0x4] ;  /* 0x000004040c037980 */ /* 0x000562000c101900 */
[----:B------:R-:W-:-:S03]  /*f140*/  MOV R4, 0xf160 ;  /* 0x0000f16000047802 */ /* 0x000fc60000000f00 */
[----:B--2--5:R-:W-:Y:S05]  /*f150*/  CALL.REL.NOINC `($_ZN7cutlass13device_kernelIN5flash19enable_sm80_to_sm89INS1_16FlashAttnBwdSm80INS1_25CollectiveMainloopBwdSm80ILi2ELi2EN4cute5tupleIJNS5_1CILi128EEES8_NS7_ILi64EEEEEENS_6half_tEfNS_4arch4Sm80ELb0ELb1ELb1ELb1ELb0ELb0ELb0ELb0ELi2ELi4ELi4ELi4ELb0EEENS1_21CollectiveEpilogueBwdISA_SB_SD_Li256ELb1ELb0ELi2EEENS1_19SingleTileSchedulerILb1ELb0ELb0ELi128EEEEEEEEEvNT_6ParamsE$_ZZN4cute5sliceINS_5tupleIJNS_10UnderscoreES2_S2_iEEENS1_IJNS1_IJNS_1CILi1EEENS4_ILi0EEEEEENS4_ILi4096EEENS1_IJiiEEENS1_IJS6_NS4_ILi8192EEEEEEEEEEEDaRKT_RKT0_ENKUlRKT_RKT0_E_clIS2_S9_EEDaSL_SO_) ;  /* 0xffffbb0000007944 */ /* 0x024fea0003c3ffff */
[----:B------:R1:W-:Y:S01]  /*f160*/  STL.64 [R1+0x758], R2 ;  /* 0x0007580201007387 */ /* 0x0003e20000100a00 */
[----:B------:R-:W-:-:S02]  /*f170*/  MOV R69, R60 ;  /* 0x0000003c00457202 */ /* 0x000fc40000000f00 */
[----:B------:R-:W-:Y:S02]  /*f180*/  MOV R4, 0xf1a0 ;  /* 0x0000f1a000047802 */ /* 0x000fe40000000f00 */
[----:B-1----:R-:W-:Y:S05]  /*f190*/  CALL.REL.NOINC `($_ZN7cutlass13device_kernelIN5flash19enable_sm80_to_sm89INS1_16FlashAttnBwdSm80INS1_25CollectiveMainloopBwdSm80ILi2ELi2EN4cute5tupleIJNS5_1CILi128EEES8_NS7_ILi64EEEEEENS_6half_tEfNS_4arch4Sm80ELb0ELb1ELb1ELb1ELb0ELb0ELb0ELb0ELi2ELi4ELi4ELi4ELb0EEENS1_21CollectiveEpilogueBwdISA_SB_SD_Li256ELb1ELb0ELi2EEENS1_19SingleTileSchedulerILb1ELb0ELb0ELi128EEEEEEEEEvNT_6ParamsE$_ZZN4cute12filter_tupleINS_5tupleIJNS_10UnderscoreES2_S2_iEEENS1_IJNS1_IJNS_1CILi1EEENS4_ILi0EEEEEENS4_ILi4096EEENS1_IJiiEEENS1_IJS6_NS4_ILi8192EEEEEEEEEZNS_5sliceIS3_SC_EEDaRKT_RKT0_EUlRKT_RKT0_E_EEDaSG_SJ_OT1_ENKUlDpSM_E_clIJNS1_IJS7_EEENS1_IJS8_EEENS1_IJS9_EEENS1_IJEEEEEEDaST_) ;  /* 0xffffb46000007944 */ /* 0x002fea0003c3ffff */
[----:B------:R-:W-:Y:S02]  /*f1a0*/  MOV R4, 0xf1c0 ;  /* 0x0000f1c000047802 */ /* 0x000fe40000000f00 */
[----:B-1---5:R-:W-:Y:S05]  /*f1b0*/  CALL.REL.NOINC `($_ZN7cutlass13device_kernelIN5flash19enable_sm80_to_sm89INS1_16FlashAttnBwdSm80INS1_25CollectiveMainloopBwdSm80ILi2ELi2EN4cute5tupleIJNS5_1CILi128EEES8_NS7_ILi64EEEEEENS_6half_tEfNS_4arch4Sm80ELb0ELb1ELb1ELb1ELb0ELb0ELb0ELb0ELi2ELi4ELi4ELi4ELb0EEENS1_21CollectiveEpilogueBwdISA_SB_SD_Li256ELb1ELb0ELi2EEENS1_19SingleTileSchedulerILb1ELb0ELb0ELi128EEEEEEEEEvNT_6ParamsE$_ZN4cute5tupleIJNS0_IJNS0_IJNS_1CILi8EEENS1_ILi1EEEEEENS1_ILi2EEENS0_IJS5_S5_EEEEEENS0_IJNS0_IJS3_NS1_ILi0EEEEEENS1_ILi4096EEENS0_IJiiEEEEEEEEC2ERKS7_RKSC_) ;  /* 0xffffae5000007944 */ /* 0x022fea0003c3ffff */
[----:B-1----:R1:W5:Y:S01]  /*f1c0*/  LDL.64 R2, [R1+0x758] ;  /* 0x0007580001027983 */ /* 0x0023620000100a00 */
[----:B------:R-:W-:Y:S02]  /*f1d0*/  SHF.L.U32 R4, R6, 0xd, RZ ;  /* 0x0000000d06047819 */ /* 0x000fe400000006ff */
[----:B------:R-:W-:-:S03]  /*f1e0*/  MOV R6, 0xf210 ;  /* 0x0000f21000067802 */ /* 0x000fc60000000f00 */
[----:B------:R1:W-:Y:S04]  /*f1f0*/  STL [R1+0x770], R4 ;  /* 0x0007700401007387 */ /* 0x0003e80000100800 */
[----:B-1---5:R-:W-:Y:S05]  /*f200*/  CALL.REL.NOINC `($_ZN7cutlass13device_kernelIN5flash19enable_sm80_to_sm89INS1_16FlashAttnBwdSm80INS1_25CollectiveMainloopBwdSm80ILi2ELi2EN4cute5tupleIJNS5_1CILi128EEES8_NS7_ILi64EEEEEENS_6half_tEfNS_4arch4Sm80ELb0ELb1ELb1ELb1ELb0ELb0ELb0ELb0ELi2ELi4ELi4ELi4ELb0EEENS1_21CollectiveEpilogueBwdISA_SB_SD_Li256ELb1ELb0ELi2EEENS1_19SingleTileSchedulerILb1ELb0ELb0ELi128EEEEEEEEEvNT_6ParamsE$_ZN4cute3eso3ESOILb0ELb0EJNS_6LayoutINS_5tupleIJNS3_IJNS_1CILi8EEENS4_ILi1EEEEEENS4_ILi2EEENS3_IJS8_S8_EEEEEENS3_IJNS3_IJS6_NS4_ILi0EEEEEENS4_ILi4096EEENS3_IJiiEEEEEEEEiEEC2ERKSG_RKi) ;  /* 0xffff87b000007944 */ /* 0x022fea0003c3ffff */
[----:B------:R-:W-:Y:S01]  /*f210*/  ULDC.64 UR4, c[0x0][0x118] ;  /* 0x0000460000047ab9 */ /* 0x000fe20000000a00 */
[----:B-1----:R-:W2:Y:S04]  /*f220*/  LDL R2, [R1+0x760] ;  /* 0x0007600001027983 */ /* 0x002ea80000100800 */
[----:B------:R-:W2:Y:S04]  /*f230*/  LD.E.64 R12, [R12.64+0x8] ;  /* 0x000008040c0c7980 */ /* 0x000ea8000c101b00 */
[----:B------:R1:W5:Y:S01]  /*f240*/  LDL.64 R4, [R1+0x758] ;  /* 0x0007580001047983 */ /* 0x0003620000100a00 */
[----:B------:R-:W-:-:S02]  /*f250*/  MOV R38, R60 ;  /* 0x0000003c00267202 */ /* 0x000fc40000000f00 */
[----:B------:R-:W-:Y:S01]  /*f260*/  MOV R46, 0xf290 ;  /* 0x0000f290002e7802 */ /* 0x000fe20000000f00 */
[----:B--2---:R-:W-:-:S04]  /*f270*/  IMAD.WIDE R2, R2, 0x2, R12 ;  /* 0x0000000202027825 */ /* 0x004fc800078e020c */
[----:B-1---5:R-:W-:Y:S05]  /*f280*/  CALL.REL.NOINC `($_ZN7cutlass13device_kernelIN5flash19enable_sm80_to_sm89INS1_16FlashAttnBwdSm80INS1_25CollectiveMainloopBwdSm80ILi2ELi2EN4cute5tupleIJNS5_1CILi128EEES8_NS7_ILi64EEEEEENS_6half_tEfNS_4arch4Sm80ELb0ELb1ELb1ELb1ELb0ELb0ELb0ELb0ELi2ELi4ELi4ELi4ELb0EEENS1_21CollectiveEpilogueBwdISA_SB_SD_Li256ELb1ELb0ELi2EEENS1_19SingleTileSchedulerILb1ELb0ELb0ELi128EEEEEEEEEvNT_6ParamsE$_ZN4cute8smem_ptrIPN7cutlass6half_tEECI1NS_12iter_adaptorIS3_S4_EEES3_) ;  /* 0xffffb0f000007944 */ /* 0x022fea0003c3ffff */
[----:B-1----:R-:W2:Y:S01]  /*f290*/  LDL.64 R2, [R1+0x758] ;  /* 0x0007580001027983 */ /* 0x002ea20000100a00 */
[----:B------:R-:W-:-:S03]  /*f2a0*/  MOV R6, 0xf2d0 ;  /* 0x0000f2d000067802 */ /* 0x000fc60000000f00 */
[----:B--2---:R1:W-:Y:S04]  /*f2b0*/  STL.64 [R1+0x770], R2 ;  /* 0x0007700201007387 */ /* 0x0043e80000100a00 */
[----:B-1----:R-:W-:Y:S05]  /*f2c0*/  CALL.REL.NOINC `($_ZN7cutlass13device_kernelIN5flash19enable_sm80_to_sm89INS1_16FlashAttnBwdSm80INS1_25CollectiveMainloopBwdSm80ILi2ELi2EN4cute5tupleIJNS5_1CILi128EEES8_NS7_ILi64EEEEEENS_6half_tEfNS_4arch4Sm80ELb0ELb1ELb1ELb1ELb0ELb0ELb0ELb0ELi2ELi4ELi4ELi4ELb0EEENS1_21CollectiveEpilogueBwdISA_SB_SD_Li256ELb1ELb0ELi2EEENS1_19SingleTileSchedulerILb1ELb0ELb0ELi128EEEEEEEEEvNT_6ParamsE$_ZN4cute3eso3ESOILb0ELb0EJNS_6LayoutINS_5tupleIJNS3_IJNS_1CILi8EEENS4_ILi1EEEEEENS4_ILi2EEENS3_IJS8_S8_EEEEEENS3_IJNS3_IJS6_NS4_ILi0EEEEEENS4_ILi4096EEENS3_IJiiEEEEEEEENS_10ViewEngineINS_8smem_ptrIPN7cutlass6half_tEEEEEEEC2ERKSG_RKSN_) ;  /* 0xffff868000007944 */ /* 0x002fea0003c3ffff */
[----:B------:R2:W5:Y:S04]  /*f2d0*/  LDL.64 R30, [R1+0x760] ;  /* 0x00076000011e7983 */ /* 0x0005680000100a00 */
[----:B------:R2:W5:Y:S04]  /*f2e0*/  LDL.64 R28, [R61+0x30] ;  /* 0x000030003d1c7983 */ /* 0x0005680000100a00 */
[----:B------:R2:W5:Y:S01]  /*f2f0*/  LDL.64 R20, [R1+0x758] ;  /* 0x0007580001147983 */ /* 0x0005620000100a00 */
[----:B------:R-:W-:Y:S01]  /*f300*/  IMAD.MOV.U32 R6, RZ, RZ, R10 ;  /* 0x000000ffff067224 */ /* 0x000fe200078e000a */
[----:B-1----:R-:W-:-:S02]  /*f310*/  MOV R3, R11 ;  /* 0x0000000b00037202 */ /* 0x002fc40000000f00 */
[----:B------:R-:W-:Y:S02]  /*f320*/  MOV R4, 0xf340 ;  /* 0x0000f34000047802 */ /* 0x000fe40000000f00 */
[----:B--2--5:R-:W-:Y:S05]  /*f330*/  CALL.REL.NOINC `($_ZN7cutlass13device_kernelIN5flash19enable_sm80_to_sm89INS1_16FlashAttnBwdSm80INS1_25CollectiveMainloopBwdSm80ILi2ELi2EN4cute5tupleIJNS5_1CILi128EEES8_NS7_ILi64EEEEEENS_6half_tEfNS_4arch4Sm80ELb0ELb1ELb1ELb1ELb0ELb0ELb0ELb0ELi2ELi4ELi4ELi4ELb0EEENS1_21CollectiveEpilogueBwdISA_SB_SD_Li256ELb1ELb0ELi2EEENS1_19SingleTileSchedulerILb1ELb0ELb0ELi128EEEEEEEEEvNT_6ParamsE$_ZN4cute3eso3ESOILb1ELb0EJNS_6LayoutINS_5tupleIJNS3_IJNS_1CILi8EEENS4_ILi1EEEEEENS4_ILi2EEENS4_ILi4EEEEEENS3_IJNS3_IJS6_NS4_ILi0EEEEEES5_NS4_ILi16EEEEEEEENS_10ViewEngineIPN7cutlass6half_tEEEEEC2ERKSF_RKSK_) ;  /* 0xffffa69000007944 */ /* 0x024fea0003c3ffff */
[----:B------:R2:W5:Y:S01]  /*f340*/  LDL.64 R26, [R1+0x758] ;  /* 0x00075800011a7983 */ /* 0x0005620000100a00 */
[----:B-1----:R-:W-:Y:S01]  /*f350*/  IMAD.MOV.U32 R6, RZ, RZ, R8 ;  /* 0x000000ffff067224 */ /* 0x002fe200078e0008 */
[----:B------:R-:W-:Y:S02]  /*f360*/  MOV R3, R9 ;  /* 0x0000000900037202 */ /* 0x000fe40000000f00 */
[----:B------:R-:W-:Y:S02]  /*f370*/  MOV R4, 0xf390 ;  /* 0x0000f39000047802 */ /* 0x000fe40000000f00 */
[----:B--2--5:R-:W-:Y:S05]  /*f380*/  CALL.REL.NOINC `($_ZN7cutlass13device_kernelIN5flash19enable_sm80_to_sm89INS1_16FlashAttnBwdSm80INS1_25CollectiveMainloopBwdSm80ILi2ELi2EN4cute5tupleIJNS5_1CILi128EEES8_NS7_ILi64EEEEEENS_6half_tEfNS_4arch4Sm80ELb0ELb1ELb1ELb1ELb0ELb0ELb0ELb0ELi2ELi4ELi4ELi4ELb0EEENS1_21CollectiveEpilogueBwdISA_SB_SD_Li256ELb1ELb0ELi2EEENS1_19SingleTileSchedulerILb1ELb0ELb0ELi128EEEEEEEEEvNT_6ParamsE$_ZN4cute3eso3ESOILb1ELb0EJNS_6LayoutINS_5tupleIJNS3_IJNS_1CILi8EEENS4_ILi1EEEEEENS4_ILi4EEES8_EEENS3_IJNS3_IJS6_NS4_ILi0EEEEEES5_NS4_ILi32EEEEEEEENS_10ViewEngineIPN7cutlass6half_tEEEEEC2ERKSE_RKSJ_) ;  /* 0xffffa80000007944 */ /* 0x024fea0003c3ffff */
[----:B------:R2:W5:Y:S01]  /*f390*/  LDL.64 R24, [R1+0x758] ;  /* 0x0007580001187983 */ /* 0x0005620000100a00 */
[----:B------:R-:W-:Y:S01]  /*f3a0*/  IMAD.MOV.U32 R38, RZ, RZ, R60 ;  /* 0x000000ffff267224 */ /* 0x000fe200078e003c */
[----:B-1----:R-:W-:Y:S01]  /*f3b0*/  MOV R2, R30 ;  /* 0x0000001e00027202 */ /* 0x002fe20000000f00 */
[----:B------:R-:W-:Y:S01]  /*f3c0*/  IMAD.MOV.U32 R3, RZ, RZ, R31 ;  /* 0x000000ffff037224 */ /* 0x000fe200078e001f */
[----:B------:R-:W-:Y:S02]  /*f3d0*/  MOV R46, 0xf3f0 ;  /* 0x0000f3f0002e7802 */ /* 0x000fe40000000f00 */
[----:B--2--5:R-:W-:Y:S05]  /*f3e0*/  CALL.REL.NOINC `($_ZN7cutlass13device_kernelIN5flash19enable_sm80_to_sm89INS1_16FlashAttnBwdSm80INS1_25CollectiveMainloopBwdSm80ILi2ELi2EN4cute5tupleIJNS5_1CILi128EEES8_NS7_ILi64EEEEEENS_6half_tEfNS_4arch4Sm80ELb0ELb1ELb1ELb1ELb0ELb0ELb0ELb0ELi2ELi4ELi4ELi4ELb0EEENS1_21CollectiveEpilogueBwdISA_SB_SD_Li256ELb1ELb0ELi2EEENS1_19SingleTileSchedulerILb1ELb0ELb0ELi128EEEEEEEEEvNT_6ParamsE$_ZN4cute8smem_ptrIPN7cutlass6half_tEECI1NS_12iter_adaptorIS3_S4_EEES3_) ;  /* 0xffffaf9000007944 */ /* 0x024fea0003c3ffff */
[----:B-1----:R1:W5:Y:S01]  /*f3f0*/  LDL.64 R2, [R1+0x758] ;  /* 0x0007580001027983 */ /* 0x0023620000100a00 */
[----:B------:R-:W-:Y:S02]  /*f400*/  MOV R82, R60 ;  /* 0x0000003c00527202 */ /* 0x000fe40000000f00 */
[----:B------:R-:W-:-:S02]  /*f410*/  MOV R38, 0xf430 ;  /* 0x0000f43000267802 */ /* 0x000fc40000000f00 */
[----:B-1---5:R-:W-:Y:S05]  /*f420*/  CALL.REL.NOINC `($_ZN7cutlass13device_kernelIN5flash19enable_sm80_to_sm89INS1_16FlashAttnBwdSm80INS1_25CollectiveMainloopBwdSm80ILi2ELi2EN4cute5tupleIJNS5_1CILi128EEES8_NS7_ILi64EEEEEENS_6half_tEfNS_4arch4Sm80ELb0ELb1ELb1ELb1ELb0ELb0ELb0ELb0ELi2ELi4ELi4ELi4ELb0EEENS1_21CollectiveEpilogueBwdISA_SB_SD_Li256ELb1ELb0ELi2EEENS1_19SingleTileSchedulerILb1ELb0ELb0ELi128EEEEEEEEEvNT_6ParamsE$_ZN4cute3eso3ESOILb1ELb0EJNS_6LayoutINS_5tupleIJNS3_IJNS_1CILi8EEENS4_ILi1EEEEEENS4_ILi2EEEEEENS3_IJNS3_IJS6_NS4_ILi0EEEEEENS4_ILi4096EEEEEEEENS_10ViewEngineINS_8smem_ptrIPN7cutlass6half_tEEEEEEEC2ERKSE_RKSL_) ;  /* 0xffffa35000007944 */ /* 0x022fea0003c3ffff */
[----:B-1----:R1:W5:Y:S01]  /*f430*/  LDL.64 R36, [R1+0x758] ;  /* 0x0007580001247983 */ /* 0x0023620000100a00 */
[----:B------:R-:W-:Y:S01]  /*f440*/  IMAD.MOV.U32 R82, RZ, RZ, R60 ;  /* 0x000000ffff527224 */ /* 0x000fe200078e003c */
[----:B------:R-:W-:Y:S01]  /*f450*/  MOV R38, R26 ;  /* 0x0000001a00267202 */ /* 0x000fe20000000f00 */
[----:B------:R-:W-:Y:S01]  /*f460*/  IMAD.MOV.U32 R39, RZ, RZ, R27 ;  /* 0x000000ffff277224 */ /* 0x000fe200078e001b */
[----:B------:R-:W-:-:S02]  /*f470*/  MOV R48, 0xf490 ;  /* 0x0000f49000307802 */ /* 0x000fc40000000f00 */
[----:B-1---5:R-:W-:Y:S05]  /*f480*/  CALL.REL.NOINC `($_ZN7cutlass13device_kernelIN5flash19enable_sm80_to_sm89INS1_16FlashAttnBwdSm80INS1_25CollectiveMainloopBwdSm80ILi2ELi2EN4cute5tupleIJNS5_1CILi128EEES8_NS7_ILi64EEEEEENS_6half_tEfNS_4arch4Sm80ELb0ELb1ELb1ELb1ELb0ELb0ELb0ELb0ELi2ELi4ELi4ELi4ELb0EEENS1_21CollectiveEpilogueBwdISA_SB_SD_Li256ELb1ELb0ELi2EEENS1_19SingleTileSchedulerILb1ELb0ELb0ELi128EEEEEEEEEvNT_6ParamsE$_ZN4cute3eso3ESOILb1ELb0EJNS_6LayoutINS_5tupleIJNS3_IJNS_1CILi8EEENS4_ILi1EEEEEENS4_ILi2EEEEEENS3_IJNS3_IJS6_NS4_ILi0EEEEEES5_EEEEENS_10ViewEngineIPN7cutlass6half_tEEEEEC2ERKSD_RKSI_) ;  /* 0xffffa48000007944 */ /* 0x022fea0003c3ffff */
[----:B------:R2:W5:Y:S01]  /*f490*/  LDL.64 R2, [R1+0x758] ;  /* 0x0007580001027983 */ /* 0x0005620000100a00 */
[----:B------:R-:W-:-:S02]  /*f4a0*/  MOV R82, R60 ;  /* 0x0000003c00527202 */ /* 0x000fc40000000f00 */
[----:B-1----:R-:W-:Y:S02]  /*f4b0*/  MOV R46, 0xf4d0 ;  /* 0x0000f4d0002e7802 */ /* 0x002fe40000000f00 */
[----:B--2--5:R-:W-:Y:S05]  /*f4c0*/  CALL.REL.NOINC `($_ZN7cutlass13device_kernelIN5flash19enable_sm80_to_sm89INS1_16FlashAttnBwdSm80INS1_25CollectiveMainloopBwdSm80ILi2ELi2EN4cute5tupleIJNS5_1CILi128EEES8_NS7_ILi64EEEEEENS_6half_tEfNS_4arch4Sm80ELb0ELb1ELb1ELb1ELb0ELb0ELb0ELb0ELi2ELi4ELi4ELi4ELb0EEENS1_21CollectiveEpilogueBwdISA_SB_SD_Li256ELb1ELb0ELi2EEENS1_19SingleTileSchedulerILb1ELb0ELb0ELi128EEEEEEEEEvNT_6ParamsE$_ZN4cute3eso3ESOILb1ELb0EJNS_6LayoutINS_5tupleIJNS3_IJNS_1CILi8EEENS4_ILi1EEEEEENS3_IJNS4_ILi2EEEEEEEEENS3_IJNS3_IJS6_NS4_ILi0EEEEEENS3_IJNS4_ILi4096EEEEEEEEEEENS_10ViewEngineINS_8smem_ptrIPN7cutlass6half_tEEEEEEEC2ERKSG_RKSN_) ;  /* 0xffffa0b000007944 */ /* 0x024fea0003c3ffff */
[----:B-1----:R1:W5:Y:S01]  /*f4d0*/  LDL.64 R36, [R1+0x758] ;  /* 0x0007580001247983 */ /* 0x0023620000100a00 */
[----:B------:R-:W-:Y:S02]  /*f4e0*/  MOV R82, R60 ;  /* 0x0000003c00527202 */ /* 0x000fe40000000f00 */
[----:B------:R-:W-:Y:S02]  /*f4f0*/  MOV R46, 0xf510 ;  /* 0x0000f510002e7802 */ /* 0x000fe40000000f00 */
[----:B-1---5:R-:W-:Y:S05]  /*f500*/  CALL.REL.NOINC `($_ZN7cutlass13device_kernelIN5flash19enable_sm80_to_sm89INS1_16FlashAttnBwdSm80INS1_25CollectiveMainloopBwdSm80ILi2ELi2EN4cute5tupleIJNS5_1CILi128EEES8_NS7_ILi64EEEEEENS_6half_tEfNS_4arch4Sm80ELb0ELb1ELb1ELb1ELb0ELb0ELb0ELb0ELi2ELi4ELi4ELi4ELb0EEENS1_21CollectiveEpilogueBwdISA_SB_SD_Li256ELb1ELb0ELi2EEENS1_19SingleTileSchedulerILb1ELb0ELb0ELi128EEEEEEEEEvNT_6ParamsE$_ZN4cute3eso3ESOILb1ELb0EJNS_6LayoutINS_5tupleIJNS3_IJNS_1CILi8EEENS4_ILi1EEEEEENS3_IJNS4_ILi2EEEEEEEEENS3_IJNS3_IJS6_NS4_ILi0EEEEEENS3_IJS5_EEEEEEEENS_10ViewEngineIPN7cutlass6half_tEEEEEC2ERKSF_RKSK_) ;  /* 0xffffa17000007944 */ /* 0x022fea0003c3ffff */
[----:B-1----:R1:W5:Y:S01]  /*f510*/  LDL.64 R2, [R1+0x758] ;  /* 0x0007580001027983 */ /* 0x0023620000100a00 */
[----:B------:R-:W-:Y:S02]  /*f520*/  MOV R82, R60 ;  /* 0x0000003c00527202 */ /* 0x000fe40000000f00 */
[----:B------:R-:W-:Y:S02]  /*f530*/  MOV R46, 0xf550 ;  /* 0x0000f550002e7802 */ /* 0x000fe40000000f00 */
[----:B-1---5:R-:W-:Y:S05]  /*f540*/  CALL.REL.NOINC `($_ZN7cutlass13device_kernelIN5flash19enable_sm80_to_sm89INS1_16FlashAttnBwdSm80INS1_25CollectiveMainloopBwdSm80ILi2ELi2EN4cute5tupleIJNS5_1CILi128EEES8_NS7_ILi64EEEEEENS_6half_tEfNS_4arch4Sm80ELb0ELb1ELb1ELb1ELb0ELb0ELb0ELb0ELi2ELi4ELi4ELi4ELb0EEENS1_21CollectiveEpilogueBwdISA_SB_SD_Li256ELb1ELb0ELi2EEENS1_19SingleTileSchedulerILb1ELb0ELb0ELi128EEEEEEEEEvNT_6ParamsE$_ZN4cute3eso3ESOILb1ELb0EJNS_6LayoutINS_5tupleIJNS3_IJNS3_IJNS_1CILi8EEENS4_ILi1EEEEEES6_EEENS3_IJNS3_IJS6_S6_EEENS4_ILi2EEEEEEEEENS3_IJNS3_IJNS3_IJS6_NS4_ILi0EEEEEESD_EEENS3_IJNS3_IJSD_SD_EEES5_EEEEEEEENS_10ViewEngineIPN7cutlass6half_tEEEEEC2ERKSJ_RKSO_) ;  /* 0xffff976000007944 */ /* 0x022fea0003c3ffff */
[----:B-1----:R1:W5:Y:S01]  /*f550*/  LDL.64 R38, [R1+0x758] ;  /* 0x0007580001267983 */ /* 0x0023620000100a00 */
[----:B------:R-:W-:Y:S02]  /*f560*/  MOV R82, R60 ;  /* 0x0000003c00527202 */ /* 0x000fe40000000f00 */
[----:B------:R-:W-:Y:S02]  /*f570*/  MOV R46, 0xf590 ;  /* 0x0000f590002e7802 */ /* 0x000fe40000000f00 */
[----:B-1---5:R-:W-:Y:S05]  /*f580*/  CALL.REL.NOINC `($_ZN7cutlass13device_kernelIN5flash19enable_sm80_to_sm89INS1_16FlashAttnBwdSm80INS1_25CollectiveMainloopBwdSm80ILi2ELi2EN4cute5tupleIJNS5_1CILi128EEES8_NS7_ILi64EEEEEENS_6half_tEfNS_4arch4Sm80ELb0ELb1ELb1ELb1ELb0ELb0ELb0ELb0ELi2ELi4ELi4ELi4ELb0EEENS1_21CollectiveEpilogueBwdISA_SB_SD_Li256ELb1ELb0ELi2EEENS1_19SingleTileSchedulerILb1ELb0ELb0ELi128EEEEEEEEEvNT_6ParamsE$_ZN4cute3eso3ESOILb1ELb0EJNS_6LayoutINS_5tupleIJNS3_IJNS3_IJNS_1CILi8EEENS4_ILi1EEEEEES6_EEENS3_IJNS3_IJS6_S6_EEENS4_ILi2EEEEEEEEENS3_IJNS3_IJNS3_IJS6_NS4_ILi0EEEEEESD_EEENS3_IJNS3_IJSD_SD_EEENS4_ILi4096EEEEEEEEEEENS_10ViewEngineINS_8smem_ptrIPN7cutlass6half_tEEEEEEEC2ERKSK_RKSR_) ;  /* 0xffff964000007944 */ /* 0x022fea0003c3ffff */
[----:B-1----:R1:W5:Y:S01]  /*f590*/  LDL.64 R2, [R1+0x758] ;  /* 0x0007580001027983 */ /* 0x0023620000100a00 */
[----:B------:R-:W-:-:S02]  /*f5a0*/  MOV R82, R60 ;  /* 0x0000003c00527202 */ /* 0x000fc40000000f00 */
[----:B------:R-:W-:Y:S02]  /*f5b0*/  MOV R48, 0xf5d0 ;  /* 0x0000f5d000307802 */ /* 0x000fe40000000f00 */
[----:B-1---5:R-:W-:Y:S05]  /*f5c0*/  CALL.REL.NOINC `($_ZN7cutlass13device_kernelIN5flash19enable_sm80_to_sm89INS1_16FlashAttnBwdSm80INS1_25CollectiveMainloopBwdSm80ILi2ELi2EN4cute5tupleIJNS5_1CILi128EEES8_NS7_ILi64EEEEEENS_6half_tEfNS_4arch4Sm80ELb0ELb1ELb1ELb1ELb0ELb0ELb0ELb0ELi2ELi4ELi4ELi4ELb0EEENS1_21CollectiveEpilogueBwdISA_SB_SD_Li256ELb1ELb0ELi2EEENS1_19SingleTileSchedulerILb1ELb0ELb0ELi128EEEEEEEEEvNT_6ParamsE$_ZN4cute3eso3ESOILb1ELb0EJNS_6LayoutINS_5tupleIJNS3_IJNS_1CILi8EEENS4_ILi1EEEEEENS4_ILi2EEEEEENS3_IJNS3_IJS6_NS4_ILi0EEEEEES5_EEEEENS_10ViewEngineIPN7cutlass6half_tEEEEEC2ERKSD_RKSI_) ;  /* 0xffffa34000007944 */ /* 0x022fea0003c3ffff */
[----:B------:R2:W5:Y:S01]  /*f5d0*/  LDL.64 R12, [R1+0x758] ;  /* 0x00075800010c7983 */ /* 0x0005620000100a00 */
[----:B-1----:R-:W-:Y:S02]  /*f5e0*/  MOV R38, R60 ;  /* 0x0000003c00267202 */ /* 0x002fe40000000f00 */
[----:B------:R-:W-:Y:S02]  /*f5f0*/  MOV R46, 0xf610 ;  /* 0x0000f610002e7802 */ /* 0x000fe40000000f00 */
[----:B--2--5:R-:W-:Y:S05]  /*f600*/  CALL.REL.NOINC `($_ZN7cutlass13device_kernelIN5flash19enable_sm80_to_sm89INS1_16FlashAttnBwdSm80INS1_25CollectiveMainloopBwdSm80ILi2ELi2EN4cute5tupleIJNS5_1CILi128EEES8_NS7_ILi64EEEEEENS_6half_tEfNS_4arch4Sm80ELb0ELb1ELb1ELb1ELb0ELb0ELb0ELb0ELi2ELi4ELi4ELi4ELb0EEENS1_21CollectiveEpilogueBwdISA_SB_SD_Li256ELb1ELb0ELi2EEENS1_19SingleTileSchedulerILb1ELb0ELb0ELi128EEEEEEEEEvNT_6ParamsE$_ZN4cute8smem_ptrIPN7cutlass6half_tEECI1NS_12iter_adaptorIS3_S4_EEES3_) ;  /* 0xffffad7000007944 */ /* 0x024fea0003c3ffff */
[----:B-1----:R1:W5:Y:S01]  /*f610*/  LDL.64 R2, [R1+0x758] ;  /* 0x0007580001027983 */ /* 0x0023620000100a00 */
[----:B------:R-:W-:Y:S02]  /*f620*/  MOV R82, R60 ;  /* 0x0000003c00527202 */ /* 0x000fe40000000f00 */
[----:B------:R-:W-:Y:S02]  /*f630*/  MOV R38, 0xf650 ;  /* 0x0000f65000267802 */ /* 0x000fe40000000f00 */
[----:B-1---5:R-:W-:Y:S05]  /*f640*/  CALL.REL.NOINC `($_ZN7cutlass13device_kernelIN5flash19enable_sm80_to_sm89INS1_16FlashAttnBwdSm80INS1_25CollectiveMainloopBwdSm80ILi2ELi2EN4cute5tupleIJNS5_1CILi128EEES8_NS7_ILi64EEEEEENS_6half_tEfNS_4arch4Sm80ELb0ELb1ELb1ELb1ELb0ELb0ELb0ELb0ELi2ELi4ELi4ELi4ELb0EEENS1_21CollectiveEpilogueBwdISA_SB_SD_Li256ELb1ELb0ELi2EEENS1_19SingleTileSchedulerILb1ELb0ELb0ELi128EEEEEEEEEvNT_6ParamsE$_ZN4cute3eso3ESOILb1ELb0EJNS_6LayoutINS_5tupleIJNS3_IJNS_1CILi8EEENS4_ILi1EEEEEENS4_ILi2EEEEEENS3_IJNS3_IJS6_NS4_ILi0EEEEEENS4_ILi4096EEEEEEEENS_10ViewEngineINS_8smem_ptrIPN7cutlass6half_tEEEEEEEC2ERKSE_RKSL_) ;  /* 0xffffa13000007944 */ /* 0x022fea0003c3ffff */
[----:B------:R2:W5:Y:S01]  /*f650*/  LDL.64 R14, [R1+0x758] ;  /* 0x00075800010e7983 */ /* 0x0005620000100a00 */
[----:B------:R-:W-:Y:S01]  /*f660*/  IMAD.MOV.U32 R82, RZ, RZ, R60 ;  /* 0x000000ffff527224 */ /* 0x000fe200078e003c */
[----:B------:R-:W-:Y:S02]  /*f670*/  MOV R47, RZ ;  /* 0x000000ff002f7202 */ /* 0x000fe40000000f00 */
[----:B------:R-:W-:-:S02]  /*f680*/  MOV R46, 0xf6a0 ;  /* 0x0000f6a0002e7802 */ /* 0x000fc40000000f00 */
[----:B-12--5:R-:W-:Y:S05]  /*f690*/  CALL.REL.NOINC `($_ZN7cutlass13device_kernelIN5flash19enable_sm80_to_sm89INS1_16FlashAttnBwdSm80INS1_25CollectiveMainloopBwdSm80ILi2ELi2EN4cute5tupleIJNS5_1CILi128EEES8_NS7_ILi64EEEEEENS_6half_tEfNS_4arch4Sm80ELb0ELb1ELb1ELb1ELb0ELb0ELb0ELb0ELi2ELi4ELi4ELi4ELb0EEENS1_21CollectiveEpilogueBwdISA_SB_SD_Li256ELb1ELb0ELi2EEENS1_19SingleTileSchedulerILb1ELb0ELb0ELi128EEEEEEEEEvNT_6ParamsE$_ZN4cute3eso3ESOILb1ELb0EJNS_10UnderscoreEiEEC2ERKS2_RKi) ;  /* 0xffff8b7000007944 */ /* 0x026fea0003c3ffff */
[----:B------:R-:W2:Y:S01]  /*f6a0*/  LDL R37, [R1+0x758] ;  /* 0x0007580001257983 */ /* 0x000ea20000100800 */
[----:B------:R-:W-:Y:S01]  /*f6b0*/  IMAD.MOV.U32 R82, RZ, RZ, R60 ;  /* 0x000000ffff527224 */ /* 0x000fe200078e003c */
[----:B------:R-:W-:-:S02]  /*f6c0*/  MOV R38, 0xf6f0 ;  /* 0x0000f6f000267802 */ /* 0x000fc40000000f00 */
[----:B--2---:R-:W-:Y:S02]  /*f6d0*/  SHF.L.U32 R37, R37, 0xc, RZ ;  /* 0x0000000c25257819 */ /* 0x004fe400000006ff */
[----:B-1----:R-:W-:Y:S05]  /*f6e0*/  CALL.REL.NOINC `($_ZN7cutlass13device_kernelIN5flash19enable_sm80_to_sm89INS1_16FlashAttnBwdSm80INS1_25CollectiveMainloopBwdSm80ILi2ELi2EN4cute5tupleIJNS5_1CILi128EEES8_NS7_ILi64EEEEEENS_6half_tEfNS_4arch4Sm80ELb0ELb1ELb1ELb1ELb0ELb0ELb0ELb0ELi2ELi4ELi4ELi4ELb0EEENS1_21CollectiveEpilogueBwdISA_SB_SD_Li256ELb1ELb0ELi2EEENS1_19SingleTileSchedulerILb1ELb0ELb0ELi128EEEEEEEEEvNT_6ParamsE$_ZN4cute3eso3ESOILb1ELb0EJNS_6LayoutINS_5tupleIJNS3_IJNS_1CILi8EEENS4_ILi1EEEEEEEEENS3_IJNS3_IJS6_NS4_ILi0EEEEEEEEEEEiEEC2ERKSC_RKi) ;  /* 0xffff9e5000007944 */ /* 0x002fea0003c3ffff */
[----:B------:R-:W2:Y:S01]  /*f6f0*/  LDL R3, [R1+0x758] ;  /* 0x0007580001037983 */ /* 0x000ea20000100800 */
[----:B------:R-:W-:Y:S02]  /*f700*/  MOV R38, R60 ;  /* 0x0000003c00267202 */ /* 0x000fe40000000f00 */
[----:B------:R-:W-:Y:S01]  /*f710*/  MOV R46, 0xf740 ;  /* 0x0000f740002e7802 */ /* 0x000fe20000000f00 */
[----:B--2---:R-:W-:-:S04]  /*f720*/  IMAD.WIDE R2, R3, 0x2, R14 ;  /* 0x0000000203027825 */ /* 0x004fc800078e020e */
[----:B-1----:R-:W-:Y:S05]  /*f730*/  CALL.REL.NOINC `($_ZN7cutlass13device_kernelIN5flash19enable_sm80_to_sm89INS1_16FlashAttnBwdSm80INS1_25CollectiveMainloopBwdSm80ILi2ELi2EN4cute5tupleIJNS5_1CILi128EEES8_NS7_ILi64EEEEEENS_6half_tEfNS_4arch4Sm80ELb0ELb1ELb1ELb1ELb0ELb0ELb0ELb0ELi2ELi4ELi4ELi4ELb0EEENS1_21CollectiveEpilogueBwdISA_SB_SD_Li256ELb1ELb0ELi2EEENS1_19SingleTileSchedulerILb1ELb0ELb0ELi128EEEEEEEEEvNT_6ParamsE$_ZN4cute8smem_ptrIPN7cutlass6half_tEECI1NS_12iter_adaptorIS3_S4_EEES3_) ;  /* 0xffffac4000007944 */ /* 0x002fea0003c3ffff */
[----:B-1----:R1:W5:Y:S01]  /*f740*/  LDL.64 R2, [R1+0x758] ;  /* 0x0007580001027983 */ /* 0x0023620000100a00 */
[----:B------:R-:W-:Y:S02]  /*f750*/  MOV R82, R60 ;  /* 0x0000003c00527202 */ /* 0x000fe40000000f00 */
[----:B------:R-:W-:Y:S02]  /*f760*/  MOV R38, 0xf780 ;  /* 0x0000f78000267802 */ /* 0x000fe40000000f00 */
[----:B-1---5:R-:W-:Y:S05]  /*f770*/  CALL.REL.NOINC `($_ZN7cutlass13device_kernelIN5flash19enable_sm80_to_sm89INS1_16FlashAttnBwdSm80INS1_25CollectiveMainloopBwdSm80ILi2ELi2EN4cute5tupleIJNS5_1CILi128EEES8_NS7_ILi64EEEEEENS_6half_tEfNS_4arch4Sm80ELb0ELb1ELb1ELb1ELb0ELb0ELb0ELb0ELi2ELi4ELi4ELi4ELb0EEENS1_21CollectiveEpilogueBwdISA_SB_SD_Li256ELb1ELb0ELi2EEENS1_19SingleTileSchedulerILb1ELb0ELb0ELi128EEEEEEEEEvNT_6ParamsE$_ZN4cute3eso3ESOILb1ELb0EJNS_6LayoutINS_5tupleIJNS3_IJNS_1CILi8EEENS4_ILi1EEEEEEEEENS3_IJNS3_IJS6_NS4_ILi0EEEEEEEEEEENS_10ViewEngineINS_8smem_ptrIPN7cutlass6half_tEEEEEEEC2ERKSC_RKSJ_) ;  /* 0xffff9d3000007944 */ /* 0x022fea0003c3ffff */
[----:B-1----:R1:W5:Y:S01]  /*f780*/  LDL.64 R2, [R1+0x758] ;  /* 0x0007580001027983 */ /* 0x0023620000100a00 */
[----:B------:R-:W-:Y:S01]  /*f790*/  IMAD.MOV.U32 R82, RZ, RZ, R60 ;  /* 0x000000ffff527224 */ /* 0x000fe200078e003c */
[----:B------:R-:W-:Y:S02]  /*f7a0*/  MOV R47, RZ ;  /* 0x000000ff002f7202 */ /* 0x000fe40000000f00 */
[----:B------:R-:W-:-:S02]  /*f7b0*/  MOV R46, 0xf7d0 ;  /* 0x0000f7d0002e7802 */ /* 0x000fc40000000f00 */
[----:B-1---5:R-:W-:Y:S05]  /*f7c0*/  CALL.REL.NOINC `($_ZN7cutlass13device_kernelIN5flash19enable_sm80_to_sm89INS1_16FlashAttnBwdSm80INS1_25CollectiveMainloopBwdSm80ILi2ELi2EN4cute5tupleIJNS5_1CILi128EEES8_NS7_ILi64EEEEEENS_6half_tEfNS_4arch4Sm80ELb0ELb1ELb1ELb1ELb0ELb0ELb0ELb0ELi2ELi4ELi4ELi4ELb0EEENS1_21CollectiveEpilogueBwdISA_SB_SD_Li256ELb1ELb0ELi2EEENS1_19SingleTileSchedulerILb1ELb0ELb0ELi128EEEEEEEEEvNT_6ParamsE$_ZN4cute3eso3ESOILb1ELb0EJNS_10UnderscoreEiEEC2ERKS2_RKi) ;  /* 0xffff8a4000007944 */ /* 0x022fea0003c3ffff */
        /* <DEDUP_REMOVED lines=8> */
[----:B-12---:R-:W-:-:S05]  /*f850*/  IMAD.WIDE R36, R5, 0x2, R12 ;  /* 0x0000000205247825 */ /* 0x006fca00078e020c */
[----:B------:R-:W-:Y:S02]  /*f860*/  MOV R46, R36 ;  /* 0x00000024002e7202 */ /* 0x000fe40000000f00 */
[----:B------:R-:W-:Y:S05]  /*f870*/  CALL.REL.NOINC `($_ZN7cutlass13device_kernelIN5flash19enable_sm80_to_sm89INS1_16FlashAttnBwdSm80INS1_25CollectiveMainloopBwdSm80ILi2ELi2EN4cute5tupleIJNS5_1CILi128EEES8_NS7_ILi64EEEEEENS_6half_tEfNS_4arch4Sm80ELb0ELb1ELb1ELb1ELb0ELb0ELb0ELb0ELi2ELi4ELi4ELi4ELb0EEENS1_21CollectiveEpilogueBwdISA_SB_SD_Li256ELb1ELb0ELi2EEENS1_19SingleTileSchedulerILb1ELb0ELb0ELi128EEEEEEEEEvNT_6ParamsE$_ZN4cute3eso3ESOILb1ELb0EJNS_6LayoutINS_5tupleIJNS3_IJNS_1CILi8EEENS4_ILi1EEEEEEEEENS3_IJNS3_IJS6_NS4_ILi0EEEEEEEEEEENS_10ViewEngineIPN7cutlass6half_tEEEEEC2ERKSC_RKSH_) ;  /* 0xffff9c7000007944 */ /* 0x000fea0003c3ffff */
[----:B-1----:R1:W5:Y:S01]  /*f880*/  LDL.64 R36, [R1+0x758] ;  /* 0x0007580001247983 */ /* 0x0023620000100a00 */
[----:B------:R-:W-:Y:S02]  /*f890*/  MOV R38, R60 ;  /* 0x0000003c00267202 */ /* 0x000fe40000000f00 */
[----:B------:R-:W-:Y:S02]  /*f8a0*/  MOV R46, 0xf8c0 ;  /* 0x0000f8c0002e7802 */ /* 0x000fe40000000f00 */
[----:B-1---5:R-:W-:Y:S05]  /*f8b0*/  CALL.REL.NOINC `($_ZN7cutlass13device_kernelIN5flash19enable_sm80_to_sm89INS1_16FlashAttnBwdSm80INS1_25CollectiveMainloopBwdSm80ILi2ELi2EN4cute5tupleIJNS5_1CILi128EEES8_NS7_ILi64EEEEEENS_6half_tEfNS_4arch4Sm80ELb0ELb1ELb1ELb1ELb0ELb0ELb0ELb0ELi2ELi4ELi4ELi4ELb0EEENS1_21CollectiveEpilogueBwdISA_SB_SD_Li256ELb1ELb0ELi2EEENS1_19SingleTileSchedulerILb1ELb0ELb0ELi128EEEEEEEEEvNT_6ParamsE$_ZN4cute8smem_ptrIPN7cutlass6half_tEECI1NS_12iter_adaptorIS3_S4_EEES3_) ;  /* 0xffffaac000007944 */ /* 0x022fea0003c3ffff */
[----:B-1----:R1:W5:Y:S01]  /*f8c0*/  LDL.64 R2, [R1+0x758] ;  /* 0x0007580001027983 */ /* 0x0023620000100a00 */
[----:B------:R-:W-:Y:S02]  /*f8d0*/  MOV R82, R60 ;  /* 0x0000003c00527202 */ /* 0x000fe40000000f00 */
[----:B------:R-:W-:Y:S02]  /*f8e0*/  MOV R46, 0xf900 ;  /* 0x0000f900002e7802 */ /* 0x000fe40000000f00 */
[----:B-1---5:R-:W-:Y:S05]  /*f8f0*/  CALL.REL.NOINC `($_ZN7cutlass13device_kernelIN5flash19enable_sm80_to_sm89INS1_16FlashAttnBwdSm80INS1_25CollectiveMainloopBwdSm80ILi2ELi2EN4cute5tupleIJNS5_1CILi128EEES8_NS7_ILi64EEEEEENS_6half_tEfNS_4arch4Sm80ELb0ELb1ELb1ELb1ELb0ELb0ELb0ELb0ELi2ELi4ELi4ELi4ELb0EEENS1_21CollectiveEpilogueBwdISA_SB_SD_Li256ELb1ELb0ELi2EEENS1_19SingleTileSchedulerILb1ELb0ELb0ELi128EEEEEEEEEvNT_6ParamsE$_ZN4cute8smem_ptrIPN7cutlass9uint128_tEECI1NS_12iter_adaptorIS3_S4_EEES3_) ;  /* 0xffffaac000007944 */ /* 0x022fea0003c3ffff */
[----:B-1----:R1:W5:Y:S01]  /*f900*/  LDL.64 R2, [R1+0x758] ;  /* 0x0007580001027983 */ /* 0x0023620000100a00 */
[----:B------:R-:W-:Y:S02]  /*f910*/  MOV R82, R60 ;  /* 0x0000003c00527202 */ /* 0x000fe40000000f00 */
[----:B------:R-:W-:Y:S02]  /*f920*/  MOV R46, 0xf940 ;  /* 0x0000f940002e7802 */ /* 0x000fe40000000f00 */
[----:B-1---5:R-:W-:Y:S05]  /*f930*/  CALL.REL.NOINC `($_ZN7cutlass13device_kernelIN5flash19enable_sm80_to_sm89INS1_16FlashAttnBwdSm80INS1_25CollectiveMainloopBwdSm80ILi2ELi2EN4cute5tupleIJNS5_1CILi128EEES8_NS7_ILi64EEEEEENS_6half_tEfNS_4arch4Sm80ELb0ELb1ELb1ELb1ELb0ELb0ELb0ELb0ELi2ELi4ELi4ELi4ELb0EEENS1_21CollectiveEpilogueBwdISA_SB_SD_Li256ELb1ELb0ELi2EEENS1_19SingleTileSchedulerILb1ELb0ELb0ELi128EEEEEEEEEvNT_6ParamsE$_ZN4cute3eso3ESOILb1ELb0EJNS_6LayoutINS_5tupleIJNS3_IJNS_1CILi1EEES5_EEEEEENS3_IJNS3_IJS5_NS4_ILi0EEEEEEEEEEENS_10ViewEngineINS_8smem_ptrIPN7cutlass9uint128_tEEEEEEEC2ERKSB_RKSI_) ;  /* 0xffff962000007944 */ /* 0x022fea0003c3ffff */
[----:B------:R2:W5:Y:S01]  /*f940*/  LDL R4, [R1+0x758] ;  /* 0x0007580001047983 */ /* 0x0005620000100800 */
[----:B------:R-:W-:-:S02]  /*f950*/  MOV R82, R60 ;  /* 0x0000003c00527202 */ /* 0x000fc40000000f00 */
[----:B-1----:R-:W-:Y:S02]  /*f960*/  MOV R38, 0xf980 ;  /* 0x0000f98000267802 */ /* 0x002fe40000000f00 */
[----:B--2--5:R-:W-:Y:S05]  /*f970*/  CALL.REL.NOINC `($_ZN7cutlass13device_kernelIN5flash19enable_sm80_to_sm89INS1_16FlashAttnBwdSm80INS1_25CollectiveMainloopBwdSm80ILi2ELi2EN4cute5tupleIJNS5_1CILi128EEES8_NS7_ILi64EEEEEENS_6half_tEfNS_4arch4Sm80ELb0ELb1ELb1ELb1ELb0ELb0ELb0ELb0ELi2ELi4ELi4ELi4ELb0EEENS1_21CollectiveEpilogueBwdISA_SB_SD_Li256ELb1ELb0ELi2EEENS1_19SingleTileSchedulerILb1ELb0ELb0ELi128EEEEEEEEEvNT_6ParamsE$_ZN4cute3eso3ESOILb1ELb0EJNS_6LayoutINS_5tupleIJNS3_IJNS_1CILi4EEENS4_ILi1EEEEEEEEENS3_IJNS3_IJS6_NS4_ILi0EEEEEEEEEEENS_10ViewEngineIPjEEEEC2ERKSC_RKSF_) ;  /* 0xffff9af000007944 */ /* 0x024fea0003c3ffff */
        /* <DEDUP_REMOVED lines=11> */
[----:B-1----:R-:W-:Y:S05]  /*fa30*/  CALL.REL.NOINC `($_ZN7cutlass13device_kernelIN5flash19enable_sm80_to_sm89INS1_16FlashAttnBwdSm80INS1_25CollectiveMainloopBwdSm80ILi2ELi2EN4cute5tupleIJNS5_1CILi128EEES8_NS7_ILi64EEEEEENS_6half_tEfNS_4arch4Sm80ELb0ELb1ELb1ELb1ELb0ELb0ELb0ELb0ELi2ELi4ELi4ELi4ELb0EEENS1_21CollectiveEpilogueBwdISA_SB_SD_Li256ELb1ELb0ELi2EEENS1_19SingleTileSchedulerILb1ELb0ELb0ELi128EEEEEEEEEvNT_6ParamsE$_ZN4cute3eso3ESOILb1ELb0EJNS_10UnderscoreEiEEC2ERKS2_RKi) ;  /* 0xffff87d000007944 */ /* 0x002fea0003c3ffff */
        /* <DEDUP_REMOVED lines=16> */
[----:B------:R-:W-:Y:S02]  /*fb40*/  MOV R47, 0x1 ;  /* 0x00000001002f7802 */ /* 0x000fe40000000f00 */
        /* <DEDUP_REMOVED lines=40> */
[----:B--2--5:R-:W-:Y:S05]  /*fdd0*/  CALL.REL.NOINC `($_ZN7cutlass13device_kernelIN5flash19enable_sm80_to_sm89INS1_16FlashAttnBwdSm80INS1_25CollectiveMainloopBwdSm80ILi2ELi2EN4cute5tupleIJNS5_1CILi128EEES8_NS7_ILi64EEEEEENS_6half_tEfNS_4arch4Sm80ELb0ELb1ELb1ELb1ELb0ELb0ELb0ELb0ELi2ELi4ELi4ELi4ELb0EEENS1_21CollectiveEpilogueBwdISA_SB_SD_Li256ELb1ELb0ELi2EEENS1_19SingleTileSchedulerILb1ELb0ELb0ELi128EEEEEEEEEvNT_6ParamsE$_ZN4cute8smem_ptrIPN7cutlass6half_tEECI1NS_12iter_adaptorIS3_S4_EEES3_) ;  /* 0xffffa5a000007944 */ /* 0x024fea0003c3ffff */
[----:B-1----:R1:W5:Y:S01]  /*fde0*/  LDL.64 R2, [R1+0x758] ;  /* 0x0007580001027983 */ /* 0x0023620000100a00 */
[----:B------:R-:W-:-:S03]  /*fdf0*/  MOV R16, 0xfe10 ;  /* 0x0000fe1000107802 */ /* 0x000fc60000000f00 */
[----:B-1---5:R-:W-:Y:S05]  /*fe00*/  CALL.REL.NOINC `($_ZN7cutlass13device_kernelIN5flash19enable_sm80_to_sm89INS1_16FlashAttnBwdSm80INS1_25CollectiveMainloopBwdSm80ILi2ELi2EN4cute5tupleIJNS5_1CILi128EEES8_NS7_ILi64EEEEEENS_6half_tEfNS_4arch4Sm80ELb0ELb1ELb1ELb1ELb0ELb0ELb0ELb0ELi2ELi4ELi4ELi4ELb0EEENS1_21CollectiveEpilogueBwdISA_SB_SD_Li256ELb1ELb0ELi2EEENS1_19SingleTileSchedulerILb1ELb0ELb0ELi128EEEEEEEEEvNT_6ParamsE$_ZN4cute3eso3ESOILb1ELb0EJNS_6LayoutINS_5tupleIJNS3_IJNS_1CILi8EEENS4_ILi1EEEEEENS4_ILi4EEEEEENS3_IJNS3_IJS6_NS4_ILi0EEEEEENS4_ILi2048EEEEEEEENS_10ViewEngineINS_8smem_ptrIPN7cutlass6half_tEEEEEEEC2ERKSE_RKSL_) ;  /* 0xffff9c6000007944 */ /* 0x022fea0003c3ffff */
[----:B-1----:R1:W5:Y:S01]  /*fe10*/  LDL.64 R2, [R1+0x758] ;  /* 0x0007580001027983 */ /* 0x0023620000100a00 */
[----:B------:R-:W-:Y:S01]  /*fe20*/  IMAD.MOV.U32 R12, RZ, RZ, R24 ;  /* 0x000000ffff0c7224 */ /* 0x000fe200078e0018 */
[----:B------:R-:W-:-:S02]  /*fe30*/  MOV R15, R25 ;  /* 0x00000019000f7202 */ /* 0x000fc40000000f00 */
[----:B------:R-:W-:Y:S02]  /*fe40*/  MOV R14, 0xfe60 ;  /* 0x0000fe60000e7802 */ /* 0x000fe40000000f00 */
[----:B-1---5:R-:W-:Y:S05]  /*fe50*/  CALL.REL.NOINC `($_ZN7cutlass13device_kernelIN5flash19enable_sm80_to_sm89INS1_16FlashAttnBwdSm80INS1_25CollectiveMainloopBwdSm80ILi2ELi2EN4cute5tupleIJNS5_1CILi128EEES8_NS7_ILi64EEEEEENS_6half_tEfNS_4arch4Sm80ELb0ELb1ELb1ELb1ELb0ELb0ELb0ELb0ELi2ELi4ELi4ELi4ELb0EEENS1_21CollectiveEpilogueBwdISA_SB_SD_Li256ELb1ELb0ELi2EEENS1_19SingleTileSchedulerILb1ELb0ELb0ELi128EEEEEEEEEvNT_6ParamsE$_ZN4cute3eso3ESOILb1ELb0EJNS_6LayoutINS_5tupleIJNS3_IJNS_1CILi8EEENS4_ILi1EEEEEENS4_ILi4EEEEEENS3_IJNS3_IJS6_NS4_ILi0EEEEEES5_EEEEENS_10ViewEngineIPN7cutlass6half_tEEEEEC2ERKSD_RKSI_) ;  /* 0xffff9c9000007944 */ /* 0x022fea0003c3ffff */
[----:B------:R2:W5:Y:S01]  /*fe60*/  LDL.64 R6, [R1+0x758] ;  /* 0x0007580001067983 */ /* 0x0005620000100a00 */
[----:B------:R-:W-:Y:S01]  /*fe70*/  IMAD.MOV.U32 R12, RZ, RZ, R2 ;  /* 0x000000ffff0c7224 */ /* 0x000fe200078e0002 */
[----:B------:R-:W-:Y:S02]  /*fe80*/  MOV R15, R3 ;  /* 0x00000003000f7202 */ /* 0x000fe40000000f00 */
[----:B------:R-:W-:Y:S02]  /*fe90*/  MOV R14, 0xfeb0 ;  /* 0x0000feb0000e7802 */ /* 0x000fe40000000f00 */
[----:B-12--5:R-:W-:Y:S05]  /*fea0*/  CALL.REL.NOINC `($_ZN7cutlass13device_kernelIN5flash19enable_sm80_to_sm89INS1_16FlashAttnBwdSm80INS1_25CollectiveMainloopBwdSm80ILi2ELi2EN4cute5tupleIJNS5_1CILi128EEES8_NS7_ILi64EEEEEENS_6half_tEfNS_4arch4Sm80ELb0ELb1ELb1ELb1ELb0ELb0ELb0ELb0ELi2ELi4ELi4ELi4ELb0EEENS1_21CollectiveEpilogueBwdISA_SB_SD_Li256ELb1ELb0ELi2EEENS1_19SingleTileSchedulerILb1ELb0ELb0ELi128EEEEEEEEEvNT_6ParamsE$_ZN4cute3eso3ESOILb1ELb0EJNS_6LayoutINS_5tupleIJNS3_IJNS_1CILi8EEENS4_ILi1EEEEEENS3_IJNS4_ILi4EEEEEEEEENS3_IJNS3_IJS6_NS4_ILi0EEEEEENS3_IJNS4_ILi2048EEEEEEEEEEENS_10ViewEngineINS_8smem_ptrIPN7cutlass6half_tEEEEEEEC2ERKSG_RKSN_) ;  /* 0xffff981000007944 */ /* 0x026fea0003c3ffff */
[----:B------:R2:W5:Y:S01]  /*feb0*/  LDL.64 R4, [R1+0x758] ;  /* 0x0007580001047983 */ /* 0x0005620000100a00 */
[----:B------:R-:W-:Y:S01]  /*fec0*/  IMAD.MOV.U32 R2, RZ, RZ, R6 ;  /* 0x000000ffff027224 */ /* 0x000fe200078e0006 */
[----:B-1----:R-:W-:Y:S02]  /*fed0*/  MOV R13, R7 ;  /* 0x00000007000d7202 */ /* 0x002fe40000000f00 */
[----:B------:R-:W-:Y:S02]  /*fee0*/  MOV R12, 0xff00 ;  /* 0x0000ff00000c7802 */ /* 0x000fe40000000f00 */
[----:B--2--5:R-:W-:Y:S05]  /*fef0*/  CALL.REL.NOINC `($_ZN7cutlass13device_kernelIN5flash19enable_sm80_to_sm89INS1_16FlashAttnBwdSm80INS1_25CollectiveMainloopBwdSm80ILi2ELi2EN4cute5tupleIJNS5_1CILi128EEES8_NS7_ILi64EEEEEENS_6half_tEfNS_4arch4Sm80ELb0ELb1ELb1ELb1ELb0ELb0ELb0ELb0ELi2ELi4ELi4ELi4ELb0EEENS1_21CollectiveEpilogueBwdISA_SB_SD_Li256ELb1ELb0ELi2EEENS1_19SingleTileSchedulerILb1ELb0ELb0ELi128EEEEEEEEEvNT_6ParamsE$_ZN4cute3eso3ESOILb1ELb0EJNS_6LayoutINS_5tupleIJNS3_IJNS_1CILi8EEENS4_ILi1EEEEEENS3_IJNS4_ILi4EEEEEEEEENS3_IJNS3_IJS6_NS4_ILi0EEEEEENS3_IJS5_EEEEEEEENS_10ViewEngineIPN7cutlass6half_tEEEEEC2ERKSF_RKSK_) ;  /* 0xffff982000007944 */ /* 0x024fea0003c3ffff */
[----:B-1----:R1:W5:Y:S01]  /*ff00*/  LDL.64 R2, [R1+0x758] ;  /* 0x0007580001027983 */ /* 0x0023620000100a00 */
[----:B------:R-:W-:-:S03]  /*ff10*/  MOV R14, 0xff30 ;  /* 0x0000ff30000e7802 */ /* 0x000fc60000000f00 */
[----:B-1---5:R-:W-:Y:S05]  /*ff20*/  CALL.REL.NOINC `($_ZN7cutlass13device_kernelIN5flash19enable_sm80_to_sm89INS1_16FlashAttnBwdSm80INS1_25CollectiveMainloopBwdSm80ILi2ELi2EN4cute5tupleIJNS5_1CILi128EEES8_NS7_ILi64EEEEEENS_6half_tEfNS_4arch4Sm80ELb0ELb1ELb1ELb1ELb0ELb0ELb0ELb0ELi2ELi4ELi4ELi4ELb0EEENS1_21CollectiveEpilogueBwdISA_SB_SD_Li256ELb1ELb0ELi2EEENS1_19SingleTileSchedulerILb1ELb0ELb0ELi128EEEEEEEEEvNT_6ParamsE$_ZN4cute3eso3ESOILb1ELb0EJNS_6LayoutINS_5tupleIJNS3_IJNS3_IJNS_1CILi8EEENS4_ILi1EEEEEES6_EEENS3_IJNS3_IJS6_S6_EEENS4_ILi4EEEEEEEEENS3_IJNS3_IJNS3_IJS6_NS4_ILi0EEEEEESD_EEENS3_IJNS3_IJSD_SD_EEES5_EEEEEEEENS_10ViewEngineIPN7cutlass6half_tEEEEEC2ERKSJ_RKSO_) ;  /* 0xffff8e2000007944 */ /* 0x022fea0003c3ffff */
[----:B-1----:R1:W5:Y:S01]  /*ff30*/  LDL.64 R12, [R1+0x758] ;  /* 0x00075800010c7983 */ /* 0x0023620000100a00 */
[----:B------:R-:W-:Y:S01]  /*ff40*/  IMAD.MOV.U32 R2, RZ, RZ, R4 ;  /* 0x000000ffff027224 */ /* 0x000fe200078e0004 */
[----:B------:R-:W-:-:S02]  /*ff50*/  MOV R15, R5 ;  /* 0x00000005000f7202 */ /* 0x000fc40000000f00 */
[----:B------:R-:W-:Y:S02]  /*ff60*/  MOV R14, 0xff80 ;  /* 0x0000ff80000e7802 */ /* 0x000fe40000000f00 */
[----:B-1---5:R-:W-:Y:S05]  /*ff70*/  CALL.REL.NOINC `($_ZN7cutlass13device_kernelIN5flash19enable_sm80_to_sm89INS1_16FlashAttnBwdSm80INS1_25CollectiveMainloopBwdSm80ILi2ELi2EN4cute5tupleIJNS5_1CILi128EEES8_NS7_ILi64EEEEEENS_6half_tEfNS_4arch4Sm80ELb0ELb1ELb1ELb1ELb0ELb0ELb0ELb0ELi2ELi4ELi4ELi4ELb0EEENS1_21CollectiveEpilogueBwdISA_SB_SD_Li256ELb1ELb0ELi2EEENS1_19SingleTileSchedulerILb1ELb0ELb0ELi128EEEEEEEEEvNT_6ParamsE$_ZN4cute3eso3ESOILb1ELb0EJNS_6LayoutINS_5tupleIJNS3_IJNS3_IJNS_1CILi8EEENS4_ILi1EEEEEES6_EEENS3_IJNS3_IJS6_S6_EEENS4_ILi4EEEEEEEEENS3_IJNS3_IJNS3_IJS6_NS4_ILi0EEEEEESD_EEENS3_IJNS3_IJSD_SD_EEENS4_ILi2048EEEEEEEEEEENS_10ViewEngineINS_8smem_ptrIPN7cutlass6half_tEEEEEEEC2ERKSK_RKSR_) ;  /* 0xffff8d7000007944 */ /* 0x022fea0003c3ffff */
[----:B-1----:R1:W5:Y:S01]  /*ff80*/  LDL.64 R2, [R1+0x758] ;  /* 0x0007580001027983 */ /* 0x0023620000100a00 */
[----:B------:R-:W-:Y:S02]  /*ff90*/  MOV R15, R13 ;  /* 0x0000000d000f7202 */ /* 0x000fe40000000f00 */
[----:B------:R-:W-:Y:S02]  /*ffa0*/  MOV R14, 0xffc0 ;  /* 0x0000ffc0000e7802 */ /* 0x000fe40000000f00 */
[----:B-1---5:R-:W-:Y:S05]  /*ffb0*/  CALL.REL.NOINC `($_ZN7cutlass13device_kernelIN5flash19enable_sm80_to_sm89INS1_16FlashAttnBwdSm80INS1_25CollectiveMainloopBwdSm80ILi2ELi2EN4cute5tupleIJNS5_1CILi128EEES8_NS7_ILi64EEEEEENS_6half_tEfNS_4arch4Sm80ELb0ELb1ELb1ELb1ELb0ELb0ELb0ELb0ELi2ELi4ELi4ELi4ELb0EEENS1_21CollectiveEpilogueBwdISA_SB_SD_Li256ELb1ELb0ELi2EEENS1_19SingleTileSchedulerILb1ELb0ELb0ELi128EEEEEEEEEvNT_6ParamsE$_ZN4cute3eso3ESOILb1ELb0EJNS_6LayoutINS_5tupleIJNS3_IJNS_1CILi8EEENS4_ILi1EEEEEENS4_ILi4EEEEEENS3_IJNS3_IJS6_NS4_ILi0EEEEEES5_EEEEENS_10ViewEngineIPN7cutlass6half_tEEEEEC2ERKSD_RKSI_) ;  /* 0xffff9b3000007944 */ /* 0x022fea0003c3ffff */
[----:B-1----:R1:W5:Y:S01]  /*ffc0*/  LDL.64 R12, [R1+0x758] ;  /* 0x00075800010c7983 */ /* 0x0023620000100a00 */
[----:B------:R-:W-:Y:S02]  /*ffd0*/  MOV R38, R60 ;  /* 0x0000003c00267202 */ /* 0x000fe40000000f00 */
[----:B------:R-:W-:Y:S02]  /*ffe0*/  MOV R46, 0x10000 ;  /* 0x00010000002e7802 */ /* 0x000fe40000000f00 */
[----:B-1---5:R-:W-:Y:S05]  /*fff0*/  CALL.REL.NOINC `($_ZN7cutlass13device_kernelIN5flash19enable_sm80_to_sm89INS1_16FlashAttnBwdSm80INS1_25CollectiveMainloopBwdSm80ILi2ELi2EN4cute5tupleIJNS5_1CILi128EEES8_NS7_ILi64EEEEEENS_6half_tEfNS_4arch4Sm80ELb0ELb1ELb1ELb1ELb0ELb0ELb0ELb0ELi2ELi4ELi4ELi4ELb0EEENS1_21CollectiveEpilogueBwdISA_SB_SD_Li256ELb1ELb0ELi2EEENS1_19SingleTileSchedulerILb1ELb0ELb0ELi128EEEEEEEEEvNT_6ParamsE$_ZN4cute8smem_ptrIPN7cutlass6half_tEECI1NS_12iter_adaptorIS3_S4_EEES3_) ;  /* 0xffffa38000007944 */ /* 0x022fea0003c3ffff */
[----:B-1----:R1:W5:Y:S01]  /*10000*/  LDL.64 R2, [R1+0x758] ;  /* 0x0007580001027983 */ /* 0x0023620000100a00 */
[----:B------:R-:W-:-:S03]  /*10010*/  MOV R16, 0x10030 ;  /* 0x0001003000107802 */ /* 0x000fc60000000f00 */
[----:B-1---5:R-:W-:Y:S05]  /*10020*/  CALL.REL.NOINC `($_ZN7cutlass13device_kernelIN5flash19enable_sm80_to_sm89INS1_16FlashAttnBwdSm80INS1_25CollectiveMainloopBwdSm80ILi2ELi2EN4cute5tupleIJNS5_1CILi128EEES8_NS7_ILi64EEEEEENS_6half_tEfNS_4arch4Sm80ELb0ELb1ELb1ELb1ELb0ELb0ELb0ELb0ELi2ELi4ELi4ELi4ELb0EEENS1_21CollectiveEpilogueBwdISA_SB_SD_Li256ELb1ELb0ELi2EEENS1_19SingleTileSchedulerILb1ELb0ELb0ELi128EEEEEEEEEvNT_6ParamsE$_ZN4cute3eso3ESOILb1ELb0EJNS_6LayoutINS_5tupleIJNS3_IJNS_1CILi8EEENS4_ILi1EEEEEENS4_ILi4EEEEEENS3_IJNS3_IJS6_NS4_ILi0EEEEEENS4_ILi2048EEEEEEEENS_10ViewEngineINS_8smem_ptrIPN7cutlass6half_tEEEEEEEC2ERKSE_RKSL_) ;  /* 0xffff9a4000007944 */ /* 0x022fea0003c3ffff */
        /* <DEDUP_REMOVED lines=236> */
[----:B-12---:R-:W-:Y:S05]  /*10ef0*/  CALL.REL.NOINC `($_ZN7cutlass13device_kernelIN5flash19enable_sm80_to_sm89INS1_16FlashAttnBwdSm80INS1_25CollectiveMainloopBwdSm80ILi2ELi2EN4cute5tupleIJNS5_1CILi128EEES8_NS7_ILi64EEEEEENS_6half_tEfNS_4arch4Sm80ELb0ELb1ELb1ELb1ELb0ELb0ELb0ELb0ELi2ELi4ELi4ELi4ELb0EEENS1_21CollectiveEpilogueBwdISA_SB_SD_Li256ELb1ELb0ELi2EEENS1_19SingleTileSchedulerILb1ELb0ELb0ELi128EEEEEEEEEvNT_6ParamsE$_ZN4cute3eso3ESOILb1ELb0EJNS_10UnderscoreES2_iEEC2ERKS2_S5_RKi) ;  /* 0xffff72d000007944 */ /* 0x006fea0003c3ffff */
        /* <DEDUP_REMOVED lines=9> */
[----:B------:R-:W-:Y:S05]  /*10f90*/  CALL.REL.NOINC `($_ZN7cutlass13device_kernelIN5flash19enable_sm80_to_sm89INS1_16FlashAttnBwdSm80INS1_25CollectiveMainloopBwdSm80ILi2ELi2EN4cute5tupleIJNS5_1CILi128EEES8_NS7_ILi64EEEEEENS_6half_tEfNS_4arch4Sm80ELb0ELb1ELb1ELb1ELb0ELb0ELb0ELb0ELi2ELi4ELi4ELi4ELb0EEENS1_21CollectiveEpilogueBwdISA_SB_SD_Li256ELb1ELb0ELi2EEENS1_19SingleTileSchedulerILb1ELb0ELb0ELi128EEEEEEEEEvNT_6ParamsE$_ZN4cute3eso3ESOILb1ELb0EJNS_6LayoutINS_5tupleIJNS3_IJNS_1CILi8EEENS4_ILi1EEEEEENS4_ILi2EEEEEENS3_IJNS3_IJS6_NS4_ILi0EEEEEENS4_ILi4096EEEEEEEEiEEC2ERKSE_RKi) ;  /* 0xffff882000007944 */ /* 0x000fea0003c3ffff */
[----:B-1----:R-:W2:Y:S01]  /*10fa0*/  LDL R3, [R1+0x758] ;  /* 0x0007580001037983 */ /* 0x002ea20000100800 */
[----:B------:R-:W-:Y:S02]  /*10fb0*/  MOV R38, R60 ;  /* 0x0000003c00267202 */ /* 0x000fe40000000f00 */
[----:B------:R-:W-:Y:S01]  /*10fc0*/  MOV R46, 0x10ff0 ;  /* 0x00010ff0002e7802 */ /* 0x000fe20000000f00 */
[----:B--2---:R-:W-:-:S04]  /*10fd0*/  IMAD.WIDE R2, R3, 0x2, R30 ;  /* 0x0000000203027825 */ /* 0x004fc800078e021e */
[----:B------:R-:W-:Y:S05]  /*10fe0*/  CALL.REL.NOINC `($_ZN7cutlass13device_kernelIN5flash19enable_sm80_to_sm89INS1_16FlashAttnBwdSm80INS1_25CollectiveMainloopBwdSm80ILi2ELi2EN4cute5tupleIJNS5_1CILi128EEES8_NS7_ILi64EEEEEENS_6half_tEfNS_4arch4Sm80ELb0ELb1ELb1ELb1ELb0ELb0ELb0ELb0ELi2ELi4ELi4ELi4ELb0EEENS1_21CollectiveEpilogueBwdISA_SB_SD_Li256ELb1ELb0ELi2EEENS1_19SingleTileSchedulerILb1ELb0ELb0ELi128EEEEEEEEEvNT_6ParamsE$_ZN4cute8smem_ptrIPN7cutlass6half_tEECI1NS_12iter_adaptorIS3_S4_EEES3_) ;  /* 0xffff939000007944 */ /* 0x000fea0003c3ffff */
[----:B-1----:R1:W5:Y:S01]  /*10ff0*/  LDL.64 R2, [R1+0x758] ;  /* 0x0007580001027983 */ /* 0x0023620000100a00 */
[----:B------:R-:W-:Y:S02]  /*11000*/  MOV R82, R60 ;  /* 0x0000003c00527202 */ /* 0x000fe40000000f00 */
[----:B------:R-:W-:Y:S02]  /*11010*/  MOV R38, 0x11030 ;  /* 0x0001103000267802 */ /* 0x000fe40000000f00 */
[----:B-1---5:R-:W-:Y:S05]  /*11020*/  CALL.REL.NOINC `($_ZN7cutlass13device_kernelIN5flash19enable_sm80_to_sm89INS1_16FlashAttnBwdSm80INS1_25CollectiveMainloopBwdSm80ILi2ELi2EN4cute5tupleIJNS5_1CILi128EEES8_NS7_ILi64EEEEEENS_6half_tEfNS_4arch4Sm80ELb0ELb1ELb1ELb1ELb0ELb0ELb0ELb0ELi2ELi4ELi4ELi4ELb0EEENS1_21CollectiveEpilogueBwdISA_SB_SD_Li256ELb1ELb0ELi2EEENS1_19SingleTileSchedulerILb1ELb0ELb0ELi128EEEEEEEEEvNT_6ParamsE$_ZN4cute3eso3ESOILb1ELb0EJNS_6LayoutINS_5tupleIJNS3_IJNS_1CILi8EEENS4_ILi1EEEEEENS4_ILi2EEEEEENS3_IJNS3_IJS6_NS4_ILi0EEEEEENS4_ILi4096EEEEEEEENS_10ViewEngineINS_8smem_ptrIPN7cutlass6half_tEEEEEEEC2ERKSE_RKSL_) ;  /* 0xffff875000007944 */ /* 0x022fea0003c3ffff */
[----:B-1----:R1:W5:Y:S01]  /*11030*/  LDL.64 R36, [R1+0x758] ;  /* 0x0007580001247983 */ /* 0x0023620000100a00 */
[----:B------:R-:W-:Y:S01]  /*11040*/  IMAD.MOV.U32 R82, RZ, RZ, R60 ;  /* 0x000000ffff527224 */ /* 0x000fe200078e003c */
[----:B------:R-:W-:Y:S02]  /*11050*/  MOV R3, 0x1 ;  /* 0x0000000100037802 */ /* 0x000fe40000000f00 */
[----:B------:R-:W-:-:S02]  /*11060*/  MOV R46, 0x11080 ;  /* 0x00011080002e7802 */ /* 0x000fc40000000f00 */
[----:B-1---5:R-:W-:Y:S05]  /*11070*/  CALL.REL.NOINC `($_ZN7cutlass13device_kernelIN5flash19enable_sm80_to_sm89INS1_16FlashAttnBwdSm80INS1_25CollectiveMainloopBwdSm80ILi2ELi2EN4cute5tupleIJNS5_1CILi128EEES8_NS7_ILi64EEEEEENS_6half_tEfNS_4arch4Sm80ELb0ELb1ELb1ELb1ELb0ELb0ELb0ELb0ELi2ELi4ELi4ELi4ELb0EEENS1_21CollectiveEpilogueBwdISA_SB_SD_Li256ELb1ELb0ELi2EEENS1_19SingleTileSchedulerILb1ELb0ELb0ELi128EEEEEEEEEvNT_6ParamsE$_ZN4cute3eso3ESOILb1ELb0EJNS_10UnderscoreES2_iEEC2ERKS2_S5_RKi) ;  /* 0xffff715000007944 */ /* 0x022fea0003c3ffff */
[----:B-1----:R-:W2:Y:S01]  /*11080*/  LDL R3, [R1+0x758] ;  /* 0x0007580001037983 */ /* 0x002ea20000100800 */
[----:B------:R-:W-:Y:S01]  /*11090*/  IMAD.MOV.U32 R82, RZ, RZ, R60 ;  /* 0x000000ffff527224 */ /* 0x000fe200078e003c */
[----:B------:R-:W-:-:S02]  /*110a0*/  MOV R38, 0x110d0 ;  /* 0x000110d000267802 */ /* 0x000fc40000000f00 */
[----:B--2---:R-:W-:Y:S02]  /*110b0*/  SHF.L.U32 R3, R3, 0x4, RZ ;  /* 0x0000000403037819 */ /* 0x004fe400000006ff */
[----:B------:R-:W-:Y:S05]  /*110c0*/  CALL.REL.NOINC `($_ZN7cutlass13device_kernelIN5flash19enable_sm80_to_sm89INS1_16FlashAttnBwdSm80INS1_25CollectiveMainloopBwdSm80ILi2ELi2EN4cute5tupleIJNS5_1CILi128EEES8_NS7_ILi64EEEEEENS_6half_tEfNS_4arch4Sm80ELb0ELb1ELb1ELb1ELb0ELb0ELb0ELb0ELi2ELi4ELi4ELi4ELb0EEENS1_21CollectiveEpilogueBwdISA_SB_SD_Li256ELb1ELb0ELi2EEENS1_19SingleTileSchedulerILb1ELb0ELb0ELi128EEEEEEEEEvNT_6ParamsE$_ZN4cute3eso3ESOILb1ELb0EJNS_6LayoutINS_5tupleIJNS3_IJNS_1CILi8EEENS4_ILi1EEEEEENS4_ILi2EEEEEENS3_IJNS3_IJS6_NS4_ILi0EEEEEES5_EEEEEiEEC2ERKSD_RKi) ;  /* 0xffff888000007944 */ /* 0x000fea0003c3ffff */
[----:B-1----:R-:W2:Y:S01]  /*110d0*/  LDL R3, [R1+0x758] ;  /* 0x0007580001037983 */ /* 0x002ea20000100800 */
[----:B------:R-:W-:Y:S02]  /*110e0*/  MOV R82, R60 ;  /* 0x0000003c00527202 */ /* 0x000fe40000000f00 */
[----:B------:R-:W-:Y:S01]  /*110f0*/  MOV R48, 0x11120 ;  /* 0x0001112000307802 */ /* 0x000fe20000000f00 */
[----:B--2---:R-:W-:-:S04]  /*11100*/  IMAD.WIDE R38, R3, 0x2, R26 ;  /* 0x0000000203267825 */ /* 0x004fc800078e021a */
[----:B------:R-:W-:Y:S05]  /*11110*/  CALL.REL.NOINC `($_ZN7cutlass13device_kernelIN5flash19enable_sm80_to_sm89INS1_16FlashAttnBwdSm80INS1_25CollectiveMainloopBwdSm80ILi2ELi2EN4cute5tupleIJNS5_1CILi128EEES8_NS7_ILi64EEEEEENS_6half_tEfNS_4arch4Sm80ELb0ELb1ELb1ELb1ELb0ELb0ELb0ELb0ELi2ELi4ELi4ELi4ELb0EEENS1_21CollectiveEpilogueBwdISA_SB_SD_Li256ELb1ELb0ELi2EEENS1_19SingleTileSchedulerILb1ELb0ELb0ELi128EEEEEEEEEvNT_6ParamsE$_ZN4cute3eso3ESOILb1ELb0EJNS_6LayoutINS_5tupleIJNS3_IJNS_1CILi8EEENS4_ILi1EEEEEENS4_ILi2EEEEEENS3_IJNS3_IJS6_NS4_ILi0EEEEEES5_EEEEENS_10ViewEngineIPN7cutlass6half_tEEEEEC2ERKSD_RKSI_) ;  /* 0xffff87f000007944 */ /* 0x000fea0003c3ffff */
[----:B------:R2:W5:Y:S01]  /*11120*/  LDL.64 R2, [R1+0x758] ;  /* 0x0007580001027983 */ /* 0x0005620000100a00 */
[----:B------:R-:W-:Y:S02]  /*11130*/  MOV R82, R60 ;  /* 0x0000003c00527202 */ /* 0x000fe40000000f00 */
[----:B-1----:R-:W-:Y:S02]  /*11140*/  MOV R46, 0x11160 ;  /* 0x00011160002e7802 */ /* 0x002fe40000000f00 */
[----:B--2--5:R-:W-:Y:S05]  /*11150*/  CALL.REL.NOINC `($_ZN7cutlass13device_kernelIN5flash19enable_sm80_to_sm89INS1_16FlashAttnBwdSm80INS1_25CollectiveMainloopBwdSm80ILi2ELi2EN4cute5tupleIJNS5_1CILi128EEES8_NS7_ILi64EEEEEENS_6half_tEfNS_4arch4Sm80ELb0ELb1ELb1ELb1ELb0ELb0ELb0ELb0ELi2ELi4ELi4ELi4ELb0EEENS1_21CollectiveEpilogueBwdISA_SB_SD_Li256ELb1ELb0ELi2EEENS1_19SingleTileSchedulerILb1ELb0ELb0ELi128EEEEEEEEEvNT_6ParamsE$_ZN4cute3eso3ESOILb1ELb0EJNS_6LayoutINS_5tupleIJNS3_IJNS_1CILi8EEENS4_ILi1EEEEEENS3_IJNS4_ILi2EEEEEEEEENS3_IJNS3_IJS6_NS4_ILi0EEEEEENS3_IJNS4_ILi4096EEEEEEEEEEENS_10ViewEngineINS_8smem_ptrIPN7cutlass6half_tEEEEEEEC2ERKSG_RKSN_) ;  /* 0xffff842000007944 */ /* 0x024fea0003c3ffff */
[----:B-1----:R1:W5:Y:S01]  /*11160*/  LDL.64 R36, [R1+0x758] ;  /* 0x0007580001247983 */ /* 0x0023620000100a00 */
[----:B------:R-:W-:Y:S02]  /*11170*/  MOV R82, R60 ;  /* 0x0000003c00527202 */ /* 0x000fe40000000f00 */
[----:B------:R-:W-:-:S02]  /*11180*/  MOV R46, 0x111a0 ;  /* 0x000111a0002e7802 */ /* 0x000fc40000000f00 */
[----:B-1---5:R-:W-:Y:S05]  /*11190*/  CALL.REL.NOINC `($_ZN7cutlass13device_kernelIN5flash19enable_sm80_to_sm89INS1_16FlashAttnBwdSm80INS1_25CollectiveMainloopBwdSm80ILi2ELi2EN4cute5tupleIJNS5_1CILi128EEES8_NS7_ILi64EEEEEENS_6half_tEfNS_4arch4Sm80ELb0ELb1ELb1ELb1ELb0ELb0ELb0ELb0ELi2ELi4ELi4ELi4ELb0EEENS1_21CollectiveEpilogueBwdISA_SB_SD_Li256ELb1ELb0ELi2EEENS1_19SingleTileSchedulerILb1ELb0ELb0ELi128EEEEEEEEEvNT_6ParamsE$_ZN4cute3eso3ESOILb1ELb0EJNS_6LayoutINS_5tupleIJNS3_IJNS_1CILi8EEENS4_ILi1EEEEEENS3_IJNS4_ILi2EEEEEEEEENS3_IJNS3_IJS6_NS4_ILi0EEEEEENS3_IJS5_EEEEEEEENS_10ViewEngineIPN7cutlass6half_tEEEEEC2ERKSF_RKSK_) ;  /* 0xffff84e000007944 */ /* 0x022fea0003c3ffff */
[----:B-1----:R1:W5:Y:S01]  /*111a0*/  LDL.64 R2, [R1+0x758] ;  /* 0x0007580001027983 */ /* 0x0023620000100a00 */
[----:B------:R-:W-:-:S02]  /*111b0*/  MOV R82, R60 ;  /* 0x0000003c00527202 */ /* 0x000fc40000000f00 */
[----:B------:R-:W-:Y:S02]  /*111c0*/  MOV R46, 0x111e0 ;  /* 0x000111e0002e7802 */ /* 0x000fe40000000f00 */
[----:B-1---5:R-:W-:Y:S05]  /*111d0*/  CALL.REL.NOINC `($_ZN7cutlass13device_kernelIN5flash19enable_sm80_to_sm89INS1_16FlashAttnBwdSm80INS1_25CollectiveMainloopBwdSm80ILi2ELi2EN4cute5tupleIJNS5_1CILi128EEES8_NS7_ILi64EEEEEENS_6half_tEfNS_4arch4Sm80ELb0ELb1ELb1ELb1ELb0ELb0ELb0ELb0ELi2ELi4ELi4ELi4ELb0EEENS1_21CollectiveEpilogueBwdISA_SB_SD_Li256ELb1ELb0ELi2EEENS1_19SingleTileSchedulerILb1ELb0ELb0ELi128EEEEEEEEEvNT_6ParamsE$_ZN4cute3eso3ESOILb1ELb0EJNS_6LayoutINS_5tupleIJNS3_IJNS3_IJNS_1CILi8EEENS4_ILi1EEEEEES6_EEENS3_IJNS3_IJS6_S6_EEENS4_ILi2EEEEEEEEENS3_IJNS3_IJNS3_IJS6_NS4_ILi0EEEEEESD_EEENS3_IJNS3_IJSD_SD_EEES5_EEEEEEEENS_10ViewEngineIPN7cutlass6half_tEEEEEC2ERKSJ_RKSO_) ;  /* 0xffff7ad000007944 */ /* 0x022fea0003c3ffff */
[----:B-1----:R1:W5:Y:S01]  /*111e0*/  LDL.64 R38, [R1+0x758] ;  /* 0x0007580001267983 */ /* 0x0023620000100a00 */
[----:B------:R-:W-:Y:S02]  /*111f0*/  MOV R82, R60 ;  /* 0x0000003c00527202 */ /* 0x000fe40000000f00 */
[----:B------:R-:W-:Y:S02]  /*11200*/  MOV R46, 0x11220 ;  /* 0x00011220002e7802 */ /* 0x000fe40000000f00 */
[----:B-1---5:R-:W-:Y:S05]  /*11210*/  CALL.REL.NOINC `($_ZN7cutlass13device_kernelIN5flash19enable_sm80_to_sm89INS1_16FlashAttnBwdSm80INS1_25CollectiveMainloopBwdSm80ILi2ELi2EN4cute5tupleIJNS5_1CILi128EEES8_NS7_ILi64EEEEEENS_6half_tEfNS_4arch4Sm80ELb0ELb1ELb1ELb1ELb0ELb0ELb0ELb0ELi2ELi4ELi4ELi4ELb0EEENS1_21CollectiveEpilogueBwdISA_SB_SD_Li256ELb1ELb0ELi2EEENS1_19SingleTileSchedulerILb1ELb0ELb0ELi128EEEEEEEEEvNT_6ParamsE$_ZN4cute3eso3ESOILb1ELb0EJNS_6LayoutINS_5tupleIJNS3_IJNS3_IJNS_1CILi8EEENS4_ILi1EEEEEES6_EEENS3_IJNS3_IJS6_S6_EEENS4_ILi2EEEEEEEEENS3_IJNS3_IJNS3_IJS6_NS4_ILi0EEEEEESD_EEENS3_IJNS3_IJSD_SD_EEENS4_ILi4096EEEEEEEEEEENS_10ViewEngineINS_8smem_ptrIPN7cutlass6half_tEEEEEEEC2ERKSK_RKSR_) ;  /* 0xffff79b000007944 */ /* 0x022fea0003c3ffff */
[----:B-1----:R1:W5:Y:S01]  /*11220*/  LDL.64 R2, [R1+0x758] ;  /* 0x0007580001027983 */ /* 0x0023620000100a00 */
[----:B------:R-:W-:Y:S02]  /*11230*/  MOV R82, R60 ;  /* 0x0000003c00527202 */ /* 0x000fe40000000f00 */
[----:B------:R-:W-:Y:S02]  /*11240*/  MOV R48, 0x11260 ;  /* 0x0001126000307802 */ /* 0x000fe40000000f00 */
[----:B-1---5:R-:W-:Y:S05]  /*11250*/  CALL.REL.NOINC `($_ZN7cutlass13device_kernelIN5flash19enable_sm80_to_sm89INS1_16FlashAttnBwdSm80INS1_25CollectiveMainloopBwdSm80ILi2ELi2EN4cute5tupleIJNS5_1CILi128EEES8_NS7_ILi64EEEEEENS_6half_tEfNS_4arch4Sm80ELb0ELb1ELb1ELb1ELb0ELb0ELb0ELb0ELi2ELi4ELi4ELi4ELb0EEENS1_21CollectiveEpilogueBwdISA_SB_SD_Li256ELb1ELb0ELi2EEENS1_19SingleTileSchedulerILb1ELb0ELb0ELi128EEEEEEEEEvNT_6ParamsE$_ZN4cute3eso3ESOILb1ELb0EJNS_6LayoutINS_5tupleIJNS3_IJNS_1CILi8EEENS4_ILi1EEEEEENS4_ILi2EEEEEENS3_IJNS3_IJS6_NS4_ILi0EEEEEES5_EEEEENS_10ViewEngineIPN7cutlass6half_tEEEEEC2ERKSD_RKSI_) ;  /* 0xffff86b000007944 */ /* 0x022fea0003c3ffff */
[----:B------:R2:W5:Y:S01]  /*11260*/  LDL.64 R12, [R1+0x758] ;  /* 0x00075800010c7983 */ /* 0x0005620000100a00 */
[----:B-1----:R-:W-:Y:S02]  /*11270*/  MOV R38, R60 ;  /* 0x0000003c00267202 */ /* 0x002fe40000000f00 */
[----:B------:R-:W-:Y:S02]  /*11280*/  MOV R46, 0x112a0 ;  /* 0x000112a0002e7802 */ /* 0x000fe40000000f00 */
[----:B--2--5:R-:W-:Y:S05]  /*11290*/  CALL.REL.NOINC `($_ZN7cutlass13device_kernelIN5flash19enable_sm80_to_sm89INS1_16FlashAttnBwdSm80INS1_25CollectiveMainloopBwdSm80ILi2ELi2EN4cute5tupleIJNS5_1CILi128EEES8_NS7_ILi64EEEEEENS_6half_tEfNS_4arch4Sm80ELb0ELb1ELb1ELb1ELb0ELb0ELb0ELb0ELi2ELi4ELi4ELi4ELb0EEENS1_21CollectiveEpilogueBwdISA_SB_SD_Li256ELb1ELb0ELi2EEENS1_19SingleTileSchedulerILb1ELb0ELb0ELi128EEEEEEEEEvNT_6ParamsE$_ZN4cute8smem_ptrIPN7cutlass6half_tEECI1NS_12iter_adaptorIS3_S4_EEES3_) ;  /* 0xffff90e000007944 */ /* 0x024fea0003c3ffff */
[----:B-1----:R1:W5:Y:S01]  /*112a0*/  LDL.64 R2, [R1+0x758] ;  /* 0x0007580001027983 */ /* 0x0023620000100a00 */
[----:B------:R-:W-:-:S02]  /*112b0*/  MOV R82, R60 ;  /* 0x0000003c00527202 */ /* 0x000fc40000000f00 */
[----:B------:R-:W-:Y:S02]  /*112c0*/  MOV R38, 0x112e0 ;  /* 0x000112e000267802 */ /* 0x000fe40000000f00 */
[----:B-1---5:R-:W-:Y:S05]  /*112d0*/  CALL.REL.NOINC `($_ZN7cutlass13device_kernelIN5flash19enable_sm80_to_sm89INS1_16FlashAttnBwdSm80INS1_25CollectiveMainloopBwdSm80ILi2ELi2EN4cute5tupleIJNS5_1CILi128EEES8_NS7_ILi64EEEEEENS_6half_tEfNS_4arch4Sm80ELb0ELb1ELb1ELb1ELb0ELb0ELb0ELb0ELi2ELi4ELi4ELi4ELb0EEENS1_21CollectiveEpilogueBwdISA_SB_SD_Li256ELb1ELb0ELi2EEENS1_19SingleTileSchedulerILb1ELb0ELb0ELi128EEEEEEEEEvNT_6ParamsE$_ZN4cute3eso3ESOILb1ELb0EJNS_6LayoutINS_5tupleIJNS3_IJNS_1CILi8EEENS4_ILi1EEEEEENS4_ILi2EEEEEENS3_IJNS3_IJS6_NS4_ILi0EEEEEENS4_ILi4096EEEEEEEENS_10ViewEngineINS_8smem_ptrIPN7cutlass6half_tEEEEEEEC2ERKSE_RKSL_) ;  /* 0xffff84a000007944 */ /* 0x022fea0003c3ffff */
[----:B------:R2:W5:Y:S01]  /*112e0*/  LDL.64 R14, [R1+0x758] ;  /* 0x00075800010e7983 */ /* 0x0005620000100a00 */
[----:B------:R-:W-:Y:S01]  /*112f0*/  IMAD.MOV.U32 R82, RZ, RZ, R60 ;  /* 0x000000ffff527224 */ /* 0x000fe200078e003c */
[----:B------:R-:W-:Y:S02]  /*11300*/  MOV R47, RZ ;  /* 0x000000ff002f7202 */ /* 0x000fe40000000f00 */
[----:B------:R-:W-:Y:S02]  /*11310*/  MOV R46, 0x11330 ;  /* 0x00011330002e7802 */ /* 0x000fe40000000f00 */
[----:B-12--5:R-:W-:Y:S05]  /*11320*/  CALL.REL.NOINC `($_ZN7cutlass13device_kernelIN5flash19enable_sm80_to_sm89INS1_16FlashAttnBwdSm80INS1_25CollectiveMainloopBwdSm80ILi2ELi2EN4cute5tupleIJNS5_1CILi128EEES8_NS7_ILi64EEEEEENS_6half_tEfNS_4arch4Sm80ELb0ELb1ELb1ELb1ELb0ELb0ELb0ELb0ELi2ELi4ELi4ELi4ELb0EEENS1_21CollectiveEpilogueBwdISA_SB_SD_Li256ELb1ELb0ELi2EEENS1_19SingleTileSchedulerILb1ELb0ELb0ELi128EEEEEEEEEvNT_6ParamsE$_ZN4cute3eso3ESOILb1ELb0EJNS_10UnderscoreEiEEC2ERKS2_RKi) ;  /* 0xffff6ee000007944 */ /* 0x026fea0003c3ffff */
[----:B------:R-:W2:Y:S01]  /*11330*/  LDL R37, [R1+0x758] ;  /* 0x0007580001257983 */ /* 0x000ea20000100800 */
[----:B------:R-:W-:Y:S01]  /*11340*/  IMAD.MOV.U32 R82, RZ, RZ, R60 ;  /* 0x000000ffff527224 */ /* 0x000fe200078e003c */
[----:B------:R-:W-:Y:S02]  /*11350*/  MOV R38, 0x11380 ;  /* 0x0001138000267802 */ /* 0x000fe40000000f00 */
        /* <DEDUP_REMOVED lines=8> */
[----:B------:R-:W-:-:S02]  /*113e0*/  MOV R82, R60 ;  /* 0x0000003c00527202 */ /* 0x000fc40000000f00 */
[----:B------:R-:W-:Y:S02]  /*113f0*/  MOV R38, 0x11410 ;  /* 0x0001141000267802 */ /* 0x000fe40000000f00 */
[----:B-1---5:R-:W-:Y:S05]  /*11400*/  CALL.REL.NOINC `($_ZN7cutlass13device_kernelIN5flash19enable_sm80_to_sm89INS1_16FlashAttnBwdSm80INS1_25CollectiveMainloopBwdSm80ILi2ELi2EN4cute5tupleIJNS5_1CILi128EEES8_NS7_ILi64EEEEEENS_6half_tEfNS_4arch4Sm80ELb0ELb1ELb1ELb1ELb0ELb0ELb0ELb0ELi2ELi4ELi4ELi4ELb0EEENS1_21CollectiveEpilogueBwdISA_SB_SD_Li256ELb1ELb0ELi2EEENS1_19SingleTileSchedulerILb1ELb0ELb0ELi128EEEEEEEEEvNT_6ParamsE$_ZN4cute3eso3ESOILb1ELb0EJNS_6LayoutINS_5tupleIJNS3_IJNS_1CILi8EEENS4_ILi1EEEEEEEEENS3_IJNS3_IJS6_NS4_ILi0EEEEEEEEEEENS_10ViewEngineINS_8smem_ptrIPN7cutlass6half_tEEEEEEEC2ERKSC_RKSJ_) ;  /* 0xffff80a000007944 */ /* 0x022fea0003c3ffff */
[----:B-1----:R1:W5:Y:S01]  /*11410*/  LDL.64 R2, [R1+0x758] ;  /* 0x0007580001027983 */ /* 0x0023620000100a00 */
[----:B------:R-:W-:Y:S01]  /*11420*/  IMAD.MOV.U32 R82, RZ, RZ, R60 ;  /* 0x000000ffff527224 */ /* 0x000fe200078e003c */
[----:B------:R-:W-:Y:S02]  /*11430*/  MOV R47, RZ ;  /* 0x000000ff002f7202 */ /* 0x000fe40000000f00 */
[----:B------:R-:W-:Y:S02]  /*11440*/  MOV R46, 0x11460 ;  /* 0x00011460002e7802 */ /* 0x000fe40000000f00 */
[----:B-1---5:R-:W-:Y:S05]  /*11450*/  CALL.REL.NOINC `($_ZN7cutlass13device_kernelIN5flash19enable_sm80_to_sm89INS1_16FlashAttnBwdSm80INS1_25CollectiveMainloopBwdSm80ILi2ELi2EN4cute5tupleIJNS5_1CILi128EEES8_NS7_ILi64EEEEEENS_6half_tEfNS_4arch4Sm80ELb0ELb1ELb1ELb1ELb0ELb0ELb0ELb0ELi2ELi4ELi4ELi4ELb0EEENS1_21CollectiveEpilogueBwdISA_SB_SD_Li256ELb1ELb0ELi2EEENS1_19SingleTileSchedulerILb1ELb0ELb0ELi128EEEEEEEEEvNT_6ParamsE$_ZN4cute3eso3ESOILb1ELb0EJNS_10UnderscoreEiEEC2ERKS2_RKi) ;  /* 0xffff6db000007944 */ /* 0x022fea0003c3ffff */
        /* <DEDUP_REMOVED lines=108> */
[----:B------:R-:W-:Y:S05]  /*11b20*/  CALL.REL.NOINC `($_ZN7cutlass13device_kernelIN5flash19enable_sm80_to_sm89INS1_16FlashAttnBwdSm80INS1_25CollectiveMainloopBwdSm80ILi2ELi2EN4cute5tupleIJNS5_1CILi128EEES8_NS7_ILi64EEEEEENS_6half_tEfNS_4arch4Sm80ELb0ELb1ELb1ELb1ELb0ELb0ELb0ELb0ELi2ELi4ELi4ELi4ELb0EEENS1_21CollectiveEpilogueBwdISA_SB_SD_Li256ELb1ELb0ELi2EEENS1_19SingleTileSchedulerILb1ELb0ELb0ELi128EEEEEEEEEvNT_6ParamsE$_ZN4cute3eso3ESOILb1ELb0EJNS_6LayoutINS_5tupleIJNS3_IJNS_1CILi8EEENS4_ILi1EEEEEENS4_ILi4EEEEEENS3_IJNS3_IJS6_NS4_ILi0EEEEEENS4_ILi2048EEEEEEEEiEEC2ERKSE_RKi) ;  /* 0xffff7f8000007944 */ /* 0x000fea0003c3ffff */
[----:B------:R-:W-:Y:S01]  /*11b30*/  ULDC.64 UR4, c[0x0][0x118] ;  /* 0x0000460000047ab9 */ /* 0x000fe20000000a00 */
[----:B-1----:R-:W2:Y:S04]  /*11b40*/  LDL R2, [R1+0x758] ;  /* 0x0007580001027983 */ /* 0x002ea80000100800 */
[----:B------:R-:W2:Y:S01]  /*11b50*/  LD.E.64 R4, [R28.64+0x8] ;  /* 0x000008041c047980 */ /* 0x000ea2000c101b00 */
[----:B------:R-:W-:Y:S02]  /*11b60*/  MOV R38, R60 ;  /* 0x0000003c00267202 */ /* 0x000fe40000000f00 */
[----:B------:R-:W-:Y:S01]  /*11b70*/  MOV R46, 0x11ba0 ;  /* 0x00011ba0002e7802 */ /* 0x000fe20000000f00 */
[----:B--2---:R-:W-:-:S04]  /*11b80*/  IMAD.WIDE R2, R2, 0x2, R4 ;  /* 0x0000000202027825 */ /* 0x004fc800078e0204 */
[----:B------:R-:W-:Y:S05]  /*11b90*/  CALL.REL.NOINC `($_ZN7cutlass13device_kernelIN5flash19enable_sm80_to_sm89INS1_16FlashAttnBwdSm80INS1_25CollectiveMainloopBwdSm80ILi2ELi2EN4cute5tupleIJNS5_1CILi128EEES8_NS7_ILi64EEEEEENS_6half_tEfNS_4arch4Sm80ELb0ELb1ELb1ELb1ELb0ELb0ELb0ELb0ELi2ELi4ELi4ELi4ELb0EEENS1_21CollectiveEpilogueBwdISA_SB_SD_Li256ELb1ELb0ELi2EEENS1_19SingleTileSchedulerILb1ELb0ELb0ELi128EEEEEEEEEvNT_6ParamsE$_ZN4cute8smem_ptrIPN7cutlass6half_tEECI1NS_12iter_adaptorIS3_S4_EEES3_) ;  /* 0xffff87e000007944 */ /* 0x000fea0003c3ffff */
[----:B-1----:R1:W5:Y:S01]  /*11ba0*/  LDL.64 R2, [R1+0x758] ;  /* 0x0007580001027983 */ /* 0x0023620000100a00 */
[----:B------:R-:W-:-:S03]  /*11bb0*/  MOV R16, 0x11bd0 ;  /* 0x00011bd000107802 */ /* 0x000fc60000000f00 */
[----:B-1---5:R-:W-:Y:S05]  /*11bc0*/  CALL.REL.NOINC `($_ZN7cutlass13device_kernelIN5flash19enable_sm80_to_sm89INS1_16FlashAttnBwdSm80INS1_25CollectiveMainloopBwdSm80ILi2ELi2EN4cute5tupleIJNS5_1CILi128EEES8_NS7_ILi64EEEEEENS_6half_tEfNS_4arch4Sm80ELb0ELb1ELb1ELb1ELb0ELb0ELb0ELb0ELi2ELi4ELi4ELi4ELb0EEENS1_21CollectiveEpilogueBwdISA_SB_SD_Li256ELb1ELb0ELi2EEENS1_19SingleTileSchedulerILb1ELb0ELb0ELi128EEEEEEEEEvNT_6ParamsE$_ZN4cute3eso3ESOILb1ELb0EJNS_6LayoutINS_5tupleIJNS3_IJNS_1CILi8EEENS4_ILi1EEEEEENS4_ILi4EEEEEENS3_IJNS3_IJS6_NS4_ILi0EEEEEENS4_ILi2048EEEEEEEENS_10ViewEngineINS_8smem_ptrIPN7cutlass6half_tEEEEEEEC2ERKSE_RKSL_) ;  /* 0xffff7ea000007944 */ /* 0x022fea0003c3ffff */
[----:B------:R2:W5:Y:S01]  /*11bd0*/  LDL.64 R4, [R1+0x758] ;  /* 0x0007580001047983 */ /* 0x0005620000100a00 */
[----:B------:R-:W-:Y:S01]  /*11be0*/  IMAD.MOV.U32 R82, RZ, RZ, R60 ;  /* 0x000000ffff527224 */ /* 0x000fe200078e003c */
[----:B-1----:R-:W-:-:S02]  /*11bf0*/  MOV R3, 0x1 ;  /* 0x0000000100037802 */ /* 0x002fc40000000f00 */
[----:B------:R-:W-:Y:S02]  /*11c00*/  MOV R46, 0x11c20 ;  /* 0x00011c20002e7802 */ /* 0x000fe40000000f00 */
[----:B--2--5:R-:W-:Y:S05]  /*11c10*/  CALL.REL.NOINC `($_ZN7cutlass13device_kernelIN5flash19enable_sm80_to_sm89INS1_16FlashAttnBwdSm80INS1_25CollectiveMainloopBwdSm80ILi2ELi2EN4cute5tupleIJNS5_1CILi128EEES8_NS7_ILi64EEEEEENS_6half_tEfNS_4arch4Sm80ELb0ELb1ELb1ELb1ELb0ELb0ELb0ELb0ELi2ELi4ELi4ELi4ELb0EEENS1_21CollectiveEpilogueBwdISA_SB_SD_Li256ELb1ELb0ELi2EEENS1_19SingleTileSchedulerILb1ELb0ELb0ELi128EEEEEEEEEvNT_6ParamsE$_ZN4cute3eso3ESOILb1ELb0EJNS_10UnderscoreES2_iEEC2ERKS2_S5_RKi) ;  /* 0xffff65b000007944 */ /* 0x024fea0003c3ffff */
[----:B-1----:R-:W2:Y:S01]  /*11c20*/  LDL R3, [R1+0x758] ;  /* 0x0007580001037983 */ /* 0x002ea20000100800 */
[----:B------:R-:W-:Y:S02]  /*11c30*/  MOV R12, 0x11c60 ;  /* 0x00011c60000c7802 */ /* 0x000fe40000000f00 */
[----:B--2---:R-:W-:Y:S02]  /*11c40*/  SHF.L.U32 R3, R3, 0x5, RZ ;  /* 0x0000000503037819 */ /* 0x004fe400000006ff */
[----:B------:R-:W-:Y:S05]  /*11c50*/  CALL.REL.NOINC `($_ZN7cutlass13device_kernelIN5flash19enable_sm80_to_sm89INS1_16FlashAttnBwdSm80INS1_25CollectiveMainloopBwdSm80ILi2ELi2EN4cute5tupleIJNS5_1CILi128EEES8_NS7_ILi64EEEEEENS_6half_tEfNS_4arch4Sm80ELb0ELb1ELb1ELb1ELb0ELb0ELb0ELb0ELi2ELi4ELi4ELi4ELb0EEENS1_21CollectiveEpilogueBwdISA_SB_SD_Li256ELb1ELb0ELi2EEENS1_19SingleTileSchedulerILb1ELb0ELb0ELi128EEEEEEEEEvNT_6ParamsE$_ZN4cute3eso3ESOILb1ELb0EJNS_6LayoutINS_5tupleIJNS3_IJNS_1CILi8EEENS4_ILi1EEEEEENS4_ILi4EEEEEENS3_IJNS3_IJS6_NS4_ILi0EEEEEES5_EEEEEiEEC2ERKSD_RKi) ;  /* 0xffff7ef000007944 */ /* 0x000fea0003c3ffff */
[----:B-1----:R-:W2:Y:S01]  /*11c60*/  LDL R3, [R1+0x758] ;  /* 0x0007580001037983 */ /* 0x002ea20000100800 */
[----:B------:R-:W-:Y:S01]  /*11c70*/  MOV R14, 0x11cb0 ;  /* 0x00011cb0000e7802 */ /* 0x000fe20000000f00 */
[----:B--2---:R-:W-:-:S05]  /*11c80*/  IMAD.WIDE R12, R3, 0x2, R24 ;  /* 0x00000002030c7825 */ /* 0x004fca00078e0218 */
[----:B------:R-:W-:Y:S02]  /*11c90*/  MOV R15, R13 ;  /* 0x0000000d000f7202 */ /* 0x000fe40000000f00 */
[----:B------:R-:W-:Y:S05]  /*11ca0*/  CALL.REL.NOINC `($_ZN7cutlass13device_kernelIN5flash19enable_sm80_to_sm89INS1_16FlashAttnBwdSm80INS1_25CollectiveMainloopBwdSm80ILi2ELi2EN4cute5tupleIJNS5_1CILi128EEES8_NS7_ILi64EEEEEENS_6half_tEfNS_4arch4Sm80ELb0ELb1ELb1ELb1ELb0ELb0ELb0ELb0ELi2ELi4ELi4ELi4ELb0EEENS1_21CollectiveEpilogueBwdISA_SB_SD_Li256ELb1ELb0ELi2EEENS1_19SingleTileSchedulerILb1ELb0ELb0ELi128EEEEEEEEEvNT_6ParamsE$_ZN4cute3eso3ESOILb1ELb0EJNS_6LayoutINS_5tupleIJNS3_IJNS_1CILi8EEENS4_ILi1EEEEEENS4_ILi4EEEEEENS3_IJNS3_IJS6_NS4_ILi0EEEEEES5_EEEEENS_10ViewEngineIPN7cutlass6half_tEEEEEC2ERKSD_RKSI_) ;  /* 0xffff7e4000007944 */ /* 0x000fea0003c3ffff */
[----:B------:R2:W5:Y:S01]  /*11cb0*/  LDL.64 R2, [R1+0x758] ;  /* 0x0007580001027983 */ /* 0x0005620000100a00 */
[----:B------:R-:W-:Y:S01]  /*11cc0*/  IMAD.MOV.U32 R12, RZ, RZ, R4 ;  /* 0x000000ffff0c7224 */ /* 0x000fe200078e0004 */
[----:B------:R-:W-:Y:S02]  /*11cd0*/  MOV R15, R5 ;  /* 0x00000005000f7202 */ /* 0x000fe40000000f00 */
[----:B------:R-:W-:Y:S02]  /*11ce0*/  MOV R14, 0x11d00 ;  /* 0x00011d00000e7802 */ /* 0x000fe40000000f00 */
[----:B-12--5:R-:W-:Y:S05]  /*11cf0*/  CALL.REL.NOINC `($_ZN7cutlass13device_kernelIN5flash19enable_sm80_to_sm89INS1_16FlashAttnBwdSm80INS1_25CollectiveMainloopBwdSm80ILi2ELi2EN4cute5tupleIJNS5_1CILi128EEES8_NS7_ILi64EEEEEENS_6half_tEfNS_4arch4Sm80ELb0ELb1ELb1ELb1ELb0ELb0ELb0ELb0ELi2ELi4ELi4ELi4ELb0EEENS1_21CollectiveEpilogueBwdISA_SB_SD_Li256ELb1ELb0ELi2EEENS1_19SingleTileSchedulerILb1ELb0ELb0ELi128EEEEEEEEEvNT_6ParamsE$_ZN4cute3eso3ESOILb1ELb0EJNS_6LayoutINS_5tupleIJNS3_IJNS_1CILi8EEENS4_ILi1EEEEEENS3_IJNS4_ILi4EEEEEEEEENS3_IJNS3_IJS6_NS4_ILi0EEEEEENS3_IJNS4_ILi2048EEEEEEEEEEENS_10ViewEngineINS_8smem_ptrIPN7cutlass6half_tEEEEEEEC2ERKSG_RKSN_) ;  /* 0xffff79c000007944 */ /* 0x026fea0003c3ffff */
[----:B------:R2:W5:Y:S01]  /*11d00*/  LDL.64 R4, [R1+0x758] ;  /* 0x0007580001047983 */ /* 0x0005620000100a00 */
        /* <DEDUP_REMOVED lines=258> */
[----:B-12---:R-:W-:Y:S05]  /*12d30*/  CALL.REL.NOINC `($_ZN7cutlass13device_kernelIN5flash19enable_sm80_to_sm89INS1_16FlashAttnBwdSm80INS1_25CollectiveMainloopBwdSm80ILi2ELi2EN4cute5tupleIJNS5_1CILi128EEES8_NS7_ILi64EEEEEENS_6half_tEfNS_4arch4Sm80ELb0ELb1ELb1ELb1ELb0ELb0ELb0ELb0ELi2ELi4ELi4ELi4ELb0EEENS1_21CollectiveEpilogueBwdISA_SB_SD_Li256ELb1ELb0ELi2EEENS1_19SingleTileSchedulerILb1ELb0ELb0ELi128EEEEEEEEEvNT_6ParamsE$_ZN4cute3eso3ESOILb1ELb0EJNS_10UnderscoreES2_iEEC2ERKS2_S5_RKi) ;  /* 0xffff549000007944 */ /* 0x006fea0003c3ffff */
        /* <DEDUP_REMOVED lines=8> */
[----:B------:R-:W-:Y:S05]  /*12dc0*/  CALL.REL.NOINC `($_ZN7cutlass13device_kernelIN5flash19enable_sm80_to_sm89INS1_16FlashAttnBwdSm80INS1_25CollectiveMainloopBwdSm80ILi2ELi2EN4cute5tupleIJNS5_1CILi128EEES8_NS7_ILi64EEEEEENS_6half_tEfNS_4arch4Sm80ELb0ELb1ELb1ELb1ELb0ELb0ELb0ELb0ELi2ELi4ELi4ELi4ELb0EEENS1_21CollectiveEpilogueBwdISA_SB_SD_Li256ELb1ELb0ELi2EEENS1_19SingleTileSchedulerILb1ELb0ELb0ELi128EEEEEEEEEvNT_6ParamsE$_ZN4cute3eso3ESOILb1ELb0EJNS_6LayoutINS_5tupleIJNS3_IJNS_1CILi2EEES5_S5_EEES5_EEENS3_IJNS3_IJNS4_ILi1EEES5_NS4_ILi4EEEEEENS4_ILi8EEEEEEEEiEEC2ERKSD_RKi) ;  /* 0xffff666000007944 */ /* 0x000fea0003c3ffff */
[----:B-1----:R-:W2:Y:S01]  /*12dd0*/  LDL R3, [R1+0x758] ;  /* 0x0007580001037983 */ /* 0x002ea20000100800 */
[----:B------:R-:W-:Y:S01]  /*12de0*/  MOV R6, 0x12e20 ;  /* 0x00012e2000067802 */ /* 0x000fe20000000f00 */
[----:B--2---:R-:W-:-:S05]  /*12df0*/  IMAD.WIDE R10, R3, 0x2, R10 ;  /* 0x00000002030a7825 */ /* 0x004fca00078e020a */
[----:B------:R-:W-:Y:S02]  /*12e00*/  MOV R3, R11 ;  /* 0x0000000b00037202 */ /* 0x000fe40000000f00 */
[----:B------:R-:W-:Y:S05]  /*12e10*/  CALL.REL.NOINC `($_ZN7cutlass13device_kernelIN5flash19enable_sm80_to_sm89INS1_16FlashAttnBwdSm80INS1_25CollectiveMainloopBwdSm80ILi2ELi2EN4cute5tupleIJNS5_1CILi128EEES8_NS7_ILi64EEEEEENS_6half_tEfNS_4arch4Sm80ELb0ELb1ELb1ELb1ELb0ELb0ELb0ELb0ELi2ELi4ELi4ELi4ELb0EEENS1_21CollectiveEpilogueBwdISA_SB_SD_Li256ELb1ELb0ELi2EEENS1_19SingleTileSchedulerILb1ELb0ELb0ELi128EEEEEEEEEvNT_6ParamsE$_ZN4cute3eso3ESOILb1ELb0EJNS_6LayoutINS_5tupleIJNS3_IJNS_1CILi2EEES5_S5_EEES5_EEENS3_IJNS3_IJNS4_ILi1EEES5_NS4_ILi4EEEEEENS4_ILi8EEEEEEEENS_10ViewEngineIPN7cutlass6half_tEEEEEC2ERKSD_RKSI_) ;  /* 0xffff65c000007944 */ /* 0x000fea0003c3ffff */
[----:B------:R2:W5:Y:S01]  /*12e20*/  LDL.64 R34, [R1+0x758] ;  /* 0x0007580001227983 */ /* 0x0005620000100a00 */
[----:B------:R-:W-:Y:S01]  /*12e30*/  IMAD.MOV.U32 R82, RZ, RZ, R60 ;  /* 0x000000ffff527224 */ /* 0x000fe200078e003c */
[----:B------:R-:W-:Y:S02]  /*12e40*/  MOV R3, RZ ;  /* 0x000000ff00037202 */ /* 0x000fe40000000f00 */
[----:B------:R-:W-:Y:S02]  /*12e50*/  MOV R46, 0x12e70 ;  /* 0x00012e70002e7802 */ /* 0x000fe40000000f00 */
[----:B-12--5:R-:W-:Y:S05]  /*12e60*/  CALL.REL.NOINC `($_ZN7cutlass13device_kernelIN5flash19enable_sm80_to_sm89INS1_16FlashAttnBwdSm80INS1_25CollectiveMainloopBwdSm80ILi2ELi2EN4cute5tupleIJNS5_1CILi128EEES8_NS7_ILi64EEEEEENS_6half_tEfNS_4arch4Sm80ELb0ELb1ELb1ELb1ELb0ELb0ELb0ELb0ELi2ELi4ELi4ELi4ELb0EEENS1_21CollectiveEpilogueBwdISA_SB_SD_Li256ELb1ELb0ELi2EEENS1_19SingleTileSchedulerILb1ELb0ELb0ELi128EEEEEEEEEvNT_6ParamsE$_ZN4cute3eso3ESOILb1ELb0EJNS_10UnderscoreES2_iEEC2ERKS2_S5_RKi) ;  /* 0xffff536000007944 */ /* 0x026fea0003c3ffff */
        /* <DEDUP_REMOVED lines=8> */
[----:B------:R-:W-:Y:S05]  /*12ef0*/  CALL.REL.NOINC `($_ZN7cutlass13device_kernelIN5flash19enable_sm80_to_sm89INS1_16FlashAttnBwdSm80INS1_25CollectiveMainloopBwdSm80ILi2ELi2EN4cute5tupleIJNS5_1CILi128EEES8_NS7_ILi64EEEEEENS_6half_tEfNS_4arch4Sm80ELb0ELb1ELb1ELb1ELb0ELb0ELb0ELb0ELi2ELi4ELi4ELi4ELb0EEENS1_21CollectiveEpilogueBwdISA_SB_SD_Li256ELb1ELb0ELi2EEENS1_19SingleTileSchedulerILb1ELb0ELb0ELi128EEEEEEEEEvNT_6ParamsE$_ZN4cute3eso3ESOILb1ELb0EJNS_6LayoutINS_5tupleIJNS3_IJNS_1CILi2EEES5_EEENS4_ILi8EEEEEENS3_IJNS3_IJNS4_ILi1EEES5_EEENS4_ILi4EEEEEEEEiEEC2ERKSD_RKi) ;  /* 0xffff62f000007944 */ /* 0x000fea0003c3ffff */
[----:B-1----:R-:W2:Y:S01]  /*12f00*/  LDL R3, [R1+0x758] ;  /* 0x0007580001037983 */ /* 0x002ea20000100800 */
[----:B------:R-:W-:Y:S01]  /*12f10*/  MOV R4, 0x12f50 ;  /* 0x00012f5000047802 */ /* 0x000fe20000000f00 */
[----:B--2---:R-:W-:-:S05]  /*12f20*/  IMAD.WIDE R2, R3, 0x2, R8 ;  /* 0x0000000203027825 */ /* 0x004fca00078e0208 */
[----:B------:R-:W-:Y:S02]  /*12f30*/  MOV R6, R2 ;  /* 0x0000000200067202 */ /* 0x000fe40000000f00 */
[----:B------:R-:W-:Y:S05]  /*12f40*/  CALL.REL.NOINC `($_ZN7cutlass13device_kernelIN5flash19enable_sm80_to_sm89INS1_16FlashAttnBwdSm80INS1_25CollectiveMainloopBwdSm80ILi2ELi2EN4cute5tupleIJNS5_1CILi128EEES8_NS7_ILi64EEEEEENS_6half_tEfNS_4arch4Sm80ELb0ELb1ELb1ELb1ELb0ELb0ELb0ELb0ELi2ELi4ELi4ELi4ELb0EEENS1_21CollectiveEpilogueBwdISA_SB_SD_Li256ELb1ELb0ELi2EEENS1_19SingleTileSchedulerILb1ELb0ELb0ELi128EEEEEEEEEvNT_6ParamsE$_ZN4cute3eso3ESOILb1ELb0EJNS_6LayoutINS_5tupleIJNS3_IJNS_1CILi2EEES5_EEENS4_ILi8EEEEEENS3_IJNS3_IJNS4_ILi1EEES5_EEENS4_ILi4EEEEEEEENS_10ViewEngineIPN7cutlass6half_tEEEEEC2ERKSD_RKSI_) ;  /* 0xffff625000007944 */ /* 0x000fea0003c3ffff */
[----:B------:R2:W5:Y:S04]  /*12f50*/  LDL.64 R40, [R1+0x758] ;  /* 0x0007580001287983 */ /* 0x0005680000100a00 */
[----:B------:R2:W-:Y:S02]  /*12f60*/  STL [R1+0x770], RZ ;  /* 0x000770ff01007387 */ /* 0x0005e40000100800 */
.L_x_3259:
[----:B------:R-:W-:Y:S02]  /*12f70*/  LOP3.LUT R33, R32, 0x1, RZ, 0xc0, !PT ;  /* 0x0000000120217812 */ /* 0x000fe400078ec0ff */
[----:B-1----:R-:W-:Y:S03]  /*12f80*/  MOV R36, 0x12fb0 ;  /* 0x00012fb000247802 */ /* 0x002fe60000000f00 */
[----:B------:R-:W-:Y:S02]  /*12f90*/  IMAD.MOV.U32 R38, RZ, RZ, R33 ;  /* 0x000000ffff267224 */ /* 0x000fe400078e0021 */
[----:B-12--5:R-:W-:Y:S05]  /*12fa0*/  CALL.REL.NOINC `($_ZN7cutlass13device_kernelIN5flash19enable_sm80_to_sm89INS1_16FlashAttnBwdSm80INS1_25CollectiveMainloopBwdSm80ILi2ELi2EN4cute5tupleIJNS5_1CILi128EEES8_NS7_ILi64EEEEEENS_6half_tEfNS_4arch4Sm80ELb0ELb1ELb1ELb1ELb0ELb0ELb0ELb0ELi2ELi4ELi4ELi4ELb0EEENS1_21CollectiveEpilogueBwdISA_SB_SD_Li256ELb1ELb0ELi2EEENS1_19SingleTileSchedulerILb1ELb0ELb0ELi128EEEEEEEEEvNT_6ParamsE$_ZN4cute3eso3ESOILb1ELb0EJNS_10UnderscoreEiiEEC2ERKS2_RKiS7_) ;  /* 0xffff52b000007944 */ /* 0x026fea0003c3ffff */
[----:B------:R-:W-:Y:S01]  /*12fb0*/  MOV R4, 0x13000 ;  /* 0x0001300000047802 */ /* 0x000fe20000000f00 */
[----:B-1----:R-:W2:Y:S02]  /*12fc0*/  LDL.64 R2, [R1+0x758] ;  /* 0x0007580001027983 */ /* 0x002ea40000100a00 */
[----:B--2---:R-:W-:Y:S05]  /*12fd0*/  IMAD R3, R3, 0x2, R2 ;  /* 0x0000000203037824 */ /* 0x004fea00078e0202 */
[----:B------:R-:W-:Y:S02]  /*12fe0*/  SHF.L.U32 R3, R3, 0x2, RZ ;  /* 0x0000000203037819 */ /* 0x000fe400000006ff */
[----:B------:R-:W-:Y:S05]  /*12ff0*/  CALL.REL.NOINC `($_ZN7cutlass13device_kernelIN5flash19enable_sm80_to_sm89INS1_16FlashAttnBwdSm80INS1_25CollectiveMainloopBwdSm80ILi2ELi2EN4cute5tupleIJNS5_1CILi128EEES8_NS7_ILi64EEEEEENS_6half_tEfNS_4arch4Sm80ELb0ELb1ELb1ELb1ELb0ELb0ELb0ELb0ELi2ELi4ELi4ELi4ELb0EEENS1_21CollectiveEpilogueBwdISA_SB_SD_Li256ELb1ELb0ELi2EEENS1_19SingleTileSchedulerILb1ELb0ELb0ELi128EEEEEEEEEvNT_6ParamsE$_ZN4cute3eso3ESOILb1ELb0EJNS_6LayoutINS_5tupleIJNS3_IJNS_1CILi2EEES5_EEEEEENS3_IJNS3_IJNS4_ILi1EEES5_EEEEEEEEiEEC2ERKSB_RKi) ;  /* 0xffff609000007944 */ /* 0x000fea0003c3ffff */
[----:B------:R-:W-:Y:S01]  /*13000*/  MOV R4, 0x13050 ;  /* 0x0001305000047802 */ /* 0x000fe20000000f00 */
[----:B-1----:R-:W2:Y:S02]  /*13010*/  LDL R3, [R1+0x758] ;  /* 0x0007580001037983 */ /* 0x002ea40000100800 */
[C---:B--2---:R-:W-:Y:S04]  /*13020*/  LEA R8, P0, R3.reuse, R22, 0x2 ;  /* 0x0000001603087211 */ /* 0x044fe800078010ff */
[----:B------:R-:W-:Y:S04]  /*13030*/  LEA.HI.X.SX32 R3, R3, R23, 0x2, P0 ;  /* 0x0000001703037211 */ /* 0x000fe800000f16ff */
[----:B------:R-:W-:Y:S05]  /*13040*/  CALL.REL.NOINC `($_ZN7cutlass13device_kernelIN5flash19enable_sm80_to_sm89INS1_16FlashAttnBwdSm80INS1_25CollectiveMainloopBwdSm80ILi2ELi2EN4cute5tupleIJNS5_1CILi128EEES8_NS7_ILi64EEEEEENS_6half_tEfNS_4arch4Sm80ELb0ELb1ELb1ELb1ELb0ELb0ELb0ELb0ELi2ELi4ELi4ELi4ELb0EEENS1_21CollectiveEpilogueBwdISA_SB_SD_Li256ELb1ELb0ELi2EEENS1_19SingleTileSchedulerILb1ELb0ELb0ELi128EEEEEEEEEvNT_6ParamsE$_ZN4cute3eso3ESOILb1ELb0EJNS_6LayoutINS_5tupleIJNS3_IJNS_1CILi2EEES5_EEEEEENS3_IJNS3_IJNS4_ILi1EEES5_EEEEEEEENS_10ViewEngineIPfEEEEC2ERKSB_RKSE_) ;  /* 0xffff5ff000007944 */ /* 0x000fea0003c3ffff */
[----:B------:R-:W-:Y:S01]  /*13050*/  MOV R47, R33 ;  /* 0x00000021002f7202 */ /* 0x000fe20000000f00 */
[----:B-1----:R1:W5:Y:S01]  /*13060*/  LDL.64 R8, [R1+0x758] ;  /* 0x0007580001087983 */ /* 0x0023620000100a00 */
[----:B------:R-:W-:Y:S01]  /*13070*/  MOV R46, 0x130a0 ;  /* 0x000130a0002e7802 */ /* 0x000fe20000000f00 */
[----:B------:R-:W-:Y:S02]  /*13080*/  IMAD.MOV.U32 R82, RZ, RZ, R60 ;  /* 0x000000ffff527224 */ /* 0x000fe400078e003c */
[----:B-1---5:R-:W-:Y:S05]  /*13090*/  CALL.REL.NOINC `($_ZN7cutlass13device_kernelIN5flash19enable_sm80_to_sm89INS1_16FlashAttnBwdSm80INS1_25CollectiveMainloopBwdSm80ILi2ELi2EN4cute5tupleIJNS5_1CILi128EEES8_NS7_ILi64EEEEEENS_6half_tEfNS_4arch4Sm80ELb0ELb1ELb1ELb1ELb0ELb0ELb0ELb0ELi2ELi4ELi4ELi4ELb0EEENS1_21CollectiveEpilogueBwdISA_SB_SD_Li256ELb1ELb0ELi2EEENS1_19SingleTileSchedulerILb1ELb0ELb0ELi128EEEEEEEEEvNT_6ParamsE$_ZN4cute3eso3ESOILb1ELb0EJNS_10UnderscoreEiEEC2ERKS2_RKi) ;  /* 0xffff517000007944 */ /* 0x022fea0003c3ffff */
[----:B------:R-:W-:Y:S01]  /*130a0*/  MOV R4, 0x130e0 ;  /* 0x000130e000047802 */ /* 0x000fe20000000f00 */
[----:B------:R-:W2:Y:S02]  /*130b0*/  LDL R3, [R1+0x758] ;  /* 0x0007580001037983 */ /* 0x000ea40000100800 */
[----:B--2---:R-:W-:Y:S02]  /*130c0*/  SHF.L.U32 R3, R3, 0x3, RZ ;  /* 0x0000000303037819 */ /* 0x004fe400000006ff */
[----:B-1----:R-:W-:Y:S05]  /*130d0*/  CALL.REL.NOINC `($_ZN7cutlass13device_kernelIN5flash19enable_sm80_to_sm89INS1_16FlashAttnBwdSm80INS1_25CollectiveMainloopBwdSm80ILi2ELi2EN4cute5tupleIJNS5_1CILi128EEES8_NS7_ILi64EEEEEENS_6half_tEfNS_4arch4Sm80ELb0ELb1ELb1ELb1ELb0ELb0ELb0ELb0ELi2ELi4ELi4ELi4ELb0EEENS1_21CollectiveEpilogueBwdISA_SB_SD_Li256ELb1ELb0ELi2EEENS1_19SingleTileSchedulerILb1ELb0ELb0ELi128EEEEEEEEEvNT_6ParamsE$_ZN4cute3eso3ESOILb1ELb0EJNS_6LayoutINS_5tupleIJNS3_IJNS_1CILi2EEES5_S5_EEEEEENS3_IJNS3_IJNS4_ILi1EEES5_NS4_ILi4EEEEEEEEEEEiEEC2ERKSC_RKi) ;  /* 0xffff623000007944 */ /* 0x002fea0003c3ffff */
[----:B------:R-:W-:Y:S01]  /*130e0*/  MOV R4, 0x13130 ;  /* 0x0001313000047802 */ /* 0x000fe20000000f00 */
[----:B-1----:R-:W2:Y:S02]  /*130f0*/  LDL R3, [R1+0x758] ;  /* 0x0007580001037983 */ /* 0x002ea40000100800 */
[C---:B--2---:R-:W-:Y:S04]  /*13100*/  LEA R6, P0, R3.reuse, R34, 0x1 ;  /* 0x0000002203067211 */ /* 0x044fe800078008ff */
[----:B------:R-:W-:Y:S04]  /*13110*/  LEA.HI.X.SX32 R3, R3, R35, 0x1, P0 ;  /* 0x0000002303037211 */ /* 0x000fe800000f0eff */
[----:B------:R-:W-:Y:S05]  /*13120*/  CALL.REL.NOINC `($_ZN7cutlass13device_kernelIN5flash19enable_sm80_to_sm89INS1_16FlashAttnBwdSm80INS1_25CollectiveMainloopBwdSm80ILi2ELi2EN4cute5tupleIJNS5_1CILi128EEES8_NS7_ILi64EEEEEENS_6half_tEfNS_4arch4Sm80ELb0ELb1ELb1ELb1ELb0ELb0ELb0ELb0ELi2ELi4ELi4ELi4ELb0EEENS1_21CollectiveEpilogueBwdISA_SB_SD_Li256ELb1ELb0ELi2EEENS1_19SingleTileSchedulerILb1ELb0ELb0ELi128EEEEEEEEEvNT_6ParamsE$_ZN4cute3eso3ESOILb1ELb0EJNS_6LayoutINS_5tupleIJNS3_IJNS_1CILi2EEES5_S5_EEEEEENS3_IJNS3_IJNS4_ILi1EEES5_NS4_ILi4EEEEEEEEEEENS_10ViewEngineIPN7cutlass6half_tEEEEEC2ERKSC_RKSH_) ;  /* 0xffff619000007944 */ /* 0x000fea0003c3ffff */
[----:B------:R-:W-:Y:S01]  /*13130*/  MOV R47, R32 ;  /* 0x00000020002f7202 */ /* 0x000fe20000000f00 */
[----:B------:R2:W5:Y:S01]  /*13140*/  LDL.64 R12, [R1+0x758] ;  /* 0x00075800010c7983 */ /* 0x0005620000100a00 */
[----:B------:R-:W-:Y:S01]  /*13150*/  MOV R46, 0x13180 ;  /* 0x00013180002e7802 */ /* 0x000fe20000000f00 */
[----:B------:R-:W-:Y:S02]  /*13160*/  IMAD.MOV.U32 R82, RZ, RZ, R60 ;  /* 0x000000ffff527224 */ /* 0x000fe400078e003c */
[----:B-12--5:R-:W-:Y:S05]  /*13170*/  CALL.REL.NOINC `($_ZN7cutlass13device_kernelIN5flash19enable_sm80_to_sm89INS1_16FlashAttnBwdSm80INS1_25CollectiveMainloopBwdSm80ILi2ELi2EN4cute5tupleIJNS5_1CILi128EEES8_NS7_ILi64EEEEEENS_6half_tEfNS_4arch4Sm80ELb0ELb1ELb1ELb1ELb0ELb0ELb0ELb0ELi2ELi4ELi4ELi4ELb0EEENS1_21CollectiveEpilogueBwdISA_SB_SD_Li256ELb1ELb0ELi2EEENS1_19SingleTileSchedulerILb1ELb0ELb0ELi128EEEEEEEEEvNT_6ParamsE$_ZN4cute3eso3ESOILb1ELb0EJNS_10UnderscoreEiEEC2ERKS2_RKi) ;  /* 0xffff509000007944 */ /* 0x026fea0003c3ffff */
[----:B------:R-:W-:Y:S01]  /*13180*/  MOV R4, 0x131c0 ;  /* 0x000131c000047802 */ /* 0x000fe20000000f00 */
[----:B------:R-:W2:Y:S02]  /*13190*/  LDL R3, [R1+0x758] ;  /* 0x0007580001037983 */ /* 0x000ea40000100800 */
[----:B--2---:R-:W-:Y:S02]  /*131a0*/  SHF.L.U32 R3, R3, 0x2, RZ ;  /* 0x0000000203037819 */ /* 0x004fe400000006ff */
[----:B-1----:R-:W-:Y:S05]  /*131b0*/  CALL.REL.NOINC `($_ZN7cutlass13device_kernelIN5flash19enable_sm80_to_sm89INS1_16FlashAttnBwdSm80INS1_25CollectiveMainloopBwdSm80ILi2ELi2EN4cute5tupleIJNS5_1CILi128EEES8_NS7_ILi64EEEEEENS_6half_tEfNS_4arch4Sm80ELb0ELb1ELb1ELb1ELb0ELb0ELb0ELb0ELi2ELi4ELi4ELi4ELb0EEENS1_21CollectiveEpilogueBwdISA_SB_SD_Li256ELb1ELb0ELi2EEENS1_19SingleTileSchedulerILb1ELb0ELb0ELi128EEEEEEEEEvNT_6ParamsE$_ZN4cute3eso3ESOILb1ELb0EJNS_6LayoutINS_5tupleIJNS3_IJNS_1CILi2EEES5_EEEEEENS3_IJNS3_IJNS4_ILi1EEES5_EEEEEEEEiEEC2ERKSB_RKi) ;  /* 0xffff5ed000007944 */ /* 0x002fea0003c3ffff */
[----:B------:R-:W-:Y:S01]  /*131c0*/  MOV R4, 0x13210 ;  /* 0x0001321000047802 */ /* 0x000fe20000000f00 */
[----:B-1----:R-:W2:Y:S02]  /*131d0*/  LDL R3, [R1+0x758] ;  /* 0x0007580001037983 */ /* 0x002ea40000100800 */
[C---:B--2---:R-:W-:Y:S04]  /*131e0*/  LEA R6, P0, R3.reuse, R40, 0x1 ;  /* 0x0000002803067211 */ /* 0x044fe800078008ff */
[----:B------:R-:W-:Y:S04]  /*131f0*/  LEA.HI.X.SX32 R3, R3, R41, 0x1, P0 ;  /* 0x0000002903037211 */ /* 0x000fe800000f0eff */
[----:B------:R-:W-:Y:S05]  /*13200*/  CALL.REL.NOINC `($_ZN7cutlass13device_kernelIN5flash19enable_sm80_to_sm89INS1_16FlashAttnBwdSm80INS1_25CollectiveMainloopBwdSm80ILi2ELi2EN4cute5tupleIJNS5_1CILi128EEES8_NS7_ILi64EEEEEENS_6half_tEfNS_4arch4Sm80ELb0ELb1ELb1ELb1ELb0ELb0ELb0ELb0ELi2ELi4ELi4ELi4ELb0EEENS1_21CollectiveEpilogueBwdISA_SB_SD_Li256ELb1ELb0ELi2EEENS1_19SingleTileSchedulerILb1ELb0ELb0ELi128EEEEEEEEEvNT_6ParamsE$_ZN4cute3eso3ESOILb1ELb0EJNS_6LayoutINS_5tupleIJNS3_IJNS_1CILi2EEES5_EEEEEENS3_IJNS3_IJNS4_ILi1EEES5_EEEEEEEENS_10ViewEngineIPN7cutlass6half_tEEEEEC2ERKSB_RKSG_) ;  /* 0xffff5de000007944 */ /* 0x000fea0003c3ffff */
[----:B------:R-:W-:Y:S01]  /*13210*/  MOV R38, R33 ;  /* 0x0000002100267202 */ /* 0x000fe20000000f00 */
[----:B------:R2:W5:Y:S01]  /*13220*/  LDL.64 R10, [R1+0x758] ;  /* 0x00075800010a7983 */ /* 0x0005620000100a00 */
[----:B------:R-:W-:Y:S03]  /*13230*/  MOV R36, 0x13250 ;  /* 0x0001325000247802 */ /* 0x000fe60000000f00 */
        /* <DEDUP_REMOVED lines=10> */
[----:B------:R-:W-:Y:S05]  /*132e0*/  CALL.REL.NOINC `($_ZN7cutlass13device_kernelIN5flash19enable_sm80_to_sm89INS1_16FlashAttnBwdSm80INS1_25CollectiveMainloopBwdSm80ILi2ELi2EN4cute5tupleIJNS5_1CILi128EEES8_NS7_ILi64EEEEEENS_6half_tEfNS_4arch4Sm80ELb0ELb1ELb1ELb1ELb0ELb0ELb0ELb0ELi2ELi4ELi4ELi4ELb0EEENS1_21CollectiveEpilogueBwdISA_SB_SD_Li256ELb1ELb0ELi2EEENS1_19SingleTileSchedulerILb1ELb0ELb0ELi128EEEEEEEEEvNT_6ParamsE$_ZN4cute3eso3ESOILb1ELb0EJNS_6LayoutINS_5tupleIJNS3_IJNS_1CILi2EEES5_EEEEEENS3_IJNS3_IJNS4_ILi1EEES5_EEEEEEEENS_10ViewEngineIPKfEEEEC2ERKSB_RKSF_) ;  /* 0xffff5cb000007944 */ /* 0x000fea0003c3ffff */
[----:B-1----:R1:W5:Y:S01]  /*132f0*/  LDL.64 R6, [R1+0x758] ;  /* 0x0007580001067983 */ /* 0x0023620000100a00 */
[----:B------:R-:W-:Y:S03]  /*13300*/  MOV R4, 0x13320 ;  /* 0x0001332000047802 */ /* 0x000fe60000000f00 */
[----:B-1---5:R-:W-:Y:S05]  /*13310*/  CALL.REL.NOINC `($_ZN7cutlass13device_kernelIN5flash19enable_sm80_to_sm89INS1_16FlashAttnBwdSm80INS1_25CollectiveMainloopBwdSm80ILi2ELi2EN4cute5tupleIJNS5_1CILi128EEES8_NS7_ILi64EEEEEENS_6half_tEfNS_4arch4Sm80ELb0ELb1ELb1ELb1ELb0ELb0ELb0ELb0ELi2ELi4ELi4ELi4ELb0EEENS1_21CollectiveEpilogueBwdISA_SB_SD_Li256ELb1ELb0ELi2EEENS1_19SingleTileSchedulerILb1ELb0ELb0ELi128EEEEEEEEEvNT_6ParamsE$_ZN4cute3eso3ESOILb1ELb0EJNS_6LayoutINS_5tupleIJNS3_IJNS_1CILi1EEENS4_ILi2EEES6_EEEEEENS3_IJNS3_IJS5_S5_S6_EEEEEEEENS_10ViewEngineIPjEEEEC2ERKSB_RKSE_) ;  /* 0xffff5c0000007944 */ /* 0x022fea0003c3ffff */
[----:B------:R-:W-:Y:S01]  /*13320*/  MOV R3, R11 ;  /* 0x0000000b00037202 */ /* 0x000fe20000000f00 */
[----:B------:R2:W5:Y:S01]  /*13330*/  LDL.64 R14, [R1+0x758] ;  /* 0x00075800010e7983 */ /* 0x0005620000100a00 */
[----:B------:R-:W-:Y:S03]  /*13340*/  MOV R4, 0x13360 ;  /* 0x0001336000047802 */ /* 0x000fe60000000f00 */
[----:B-12--5:R-:W-:Y:S05]  /*13350*/  CALL.REL.NOINC `($_ZN7cutlass13device_kernelIN5flash19enable_sm80_to_sm89INS1_16FlashAttnBwdSm80INS1_25CollectiveMainloopBwdSm80ILi2ELi2EN4cute5tupleIJNS5_1CILi128EEES8_NS7_ILi64EEEEEENS_6half_tEfNS_4arch4Sm80ELb0ELb1ELb1ELb1ELb0ELb0ELb0ELb0ELi2ELi4ELi4ELi4ELb0EEENS1_21CollectiveEpilogueBwdISA_SB_SD_Li256ELb1ELb0ELi2EEENS1_19SingleTileSchedulerILb1ELb0ELb0ELi128EEEEEEEEEvNT_6ParamsE$_ZN4cute3eso3ESOILb1ELb0EJNS_6LayoutINS_5tupleIJNS3_IJNS_1CILi1EEENS4_ILi2EEEEEEEEENS3_IJNS3_IJS5_S5_EEEEEEEENS_10ViewEngineIPjEEEEC2ERKSB_RKSE_) ;  /* 0xffff5ad000007944 */ /* 0x026fea0003c3ffff */
[----:B------:R-:W-:Y:S01]  /*13360*/  MOV R3, R9 ;  /* 0x0000000900037202 */ /* 0x000fe20000000f00 */
[----:B------:R2:W5:Y:S01]  /*13370*/  LDL.64 R16, [R1+0x758] ;  /* 0x0007580001107983 */ /* 0x0005620000100a00 */
[----:B------:R-:W-:Y:S03]  /*13380*/  MOV R4, 0x133a0 ;  /* 0x000133a000047802 */ /* 0x000fe60000000f00 */
[----:B-12--5:R-:W-:Y:S05]  /*13390*/  CALL.REL.NOINC `($_ZN7cutlass13device_kernelIN5flash19enable_sm80_to_sm89INS1_16FlashAttnBwdSm80INS1_25CollectiveMainloopBwdSm80ILi2ELi2EN4cute5tupleIJNS5_1CILi128EEES8_NS7_ILi64EEEEEENS_6half_tEfNS_4arch4Sm80ELb0ELb1ELb1ELb1ELb0ELb0ELb0ELb0ELi2ELi4ELi4ELi4ELb0EEENS1_21CollectiveEpilogueBwdISA_SB_SD_Li256ELb1ELb0ELi2EEENS1_19SingleTileSchedulerILb1ELb0ELb0ELi128EEEEEEEEEvNT_6ParamsE$_ZN4cute3eso3ESOILb1ELb0EJNS_6LayoutINS_5tupleIJNS3_IJNS_1CILi2EEES5_EEEEEENS3_IJNS3_IJNS4_ILi1EEES5_EEEEEEEENS_10ViewEngineIPfEEEEC2ERKSB_RKSE_) ;  /* 0xffff5ca000007944 */ /* 0x026fea0003c3ffff */
[----:B------:R-:W-:Y:S01]  /*133a0*/  MOV R3, R7 ;  /* 0x0000000700037202 */ /* 0x000fe20000000f00 */
[----:B------:R2:W5:Y:S01]  /*133b0*/  LDL.64 R42, [R1+0x758] ;  /* 0x00075800012a7983 */ /* 0x0005620000100a00 */
[----:B------:R-:W-:Y:S03]  /*133c0*/  MOV R4, 0x133e0 ;  /* 0x000133e000047802 */ /* 0x000fe60000000f00 */
[----:B-12--5:R-:W-:Y:S05]  /*133d0*/  CALL.REL.NOINC `($_ZN7cutlass13device_kernelIN5flash19enable_sm80_to_sm89INS1_16FlashAttnBwdSm80INS1_25CollectiveMainloopBwdSm80ILi2ELi2EN4cute5tupleIJNS5_1CILi128EEES8_NS7_ILi64EEEEEENS_6half_tEfNS_4arch4Sm80ELb0ELb1ELb1ELb1ELb0ELb0ELb0ELb0ELi2ELi4ELi4ELi4ELb0EEENS1_21CollectiveEpilogueBwdISA_SB_SD_Li256ELb1ELb0ELi2EEENS1_19SingleTileSchedulerILb1ELb0ELb0ELi128EEEEEEEEEvNT_6ParamsE$_ZN4cute3eso3ESOILb1ELb0EJNS_6LayoutINS_5tupleIJNS3_IJNS_1CILi2EEES5_EEEEEENS3_IJNS3_IJNS4_ILi1EEES5_EEEEEEEENS_10ViewEngineIPKfEEEEC2ERKSB_RKSF_) ;  /* 0xffff5bc000007944 */ /* 0x026fea0003c3ffff */
        /* <DEDUP_REMOVED lines=23> */
[----:B-1----:R-:W-:Y:S05]  /*13550*/  CALL.REL.NOINC `($_ZN7cutlass13device_kernelIN5flash19enable_sm80_to_sm89INS1_16FlashAttnBwdSm80INS1_25CollectiveMainloopBwdSm80ILi2ELi2EN4cute5tupleIJNS5_1CILi128EEES8_NS7_ILi64EEEEEENS_6half_tEfNS_4arch4Sm80ELb0ELb1ELb1ELb1ELb0ELb0ELb0ELb0ELi2ELi4ELi4ELi4ELb0EEENS1_21CollectiveEpilogueBwdISA_SB_SD_Li256ELb1ELb0ELi2EEENS1_19SingleTileSchedulerILb1ELb0ELb0ELi128EEEEEEEEEvNT_6ParamsE$_ZN4cute3eso3ESOILb1ELb0EJNS_10UnderscoreEiiEEC2ERKS2_RKiS7_) ;  /* 0xffff4d0000007944 */ /* 0x002fea0003c3ffff */
        /* <DEDUP_REMOVED lines=99> */
[----:B-1----:R-:W-:Y:S05]  /*13b90*/  CALL.REL.NOINC `($_ZN7cutlass13device_kernelIN5flash19enable_sm80_to_sm89INS1_16FlashAttnBwdSm80INS1_25CollectiveMainloopBwdSm80ILi2ELi2EN4cute5tupleIJNS5_1CILi128EEES8_NS7_ILi64EEEEEENS_6half_tEfNS_4arch4Sm80ELb0ELb1ELb1ELb1ELb0ELb0ELb0ELb0ELi2ELi4ELi4ELi4ELb0EEENS1_21CollectiveEpilogueBwdISA_SB_SD_Li256ELb1ELb0ELi2EEENS1_19SingleTileSchedulerILb1ELb0ELb0ELi128EEEEEEEEEvNT_6ParamsE$_ZN4cute3eso3ESOILb1ELb0EJNS_10UnderscoreES2_iEEC2ERKS2_S5_RKi) ;  /* 0xffff463000007944 */ /* 0x002fea0003c3ffff */
        /* <DEDUP_REMOVED lines=500> */
[----:B------:R-:W-:Y:S02]  /*15ae0*/  MOV R3, 0x1 ;  /* 0x0000000100037802 */ /* 0x000fe40000000f00 */
        /* <DEDUP_REMOVED lines=18> */
.L_x_3260:
        /* <DEDUP_REMOVED lines=194> */
[----:B------:R-:W-:Y:S05]  /*16830*/  CALL.REL.NOINC `($_ZN7cutlass13device_kernelIN5flash19enable_sm80_to_sm89INS1_16FlashAttnBwdSm80INS1_25CollectiveMainloopBwdSm80ILi2ELi2EN4cute5tupleIJNS5_1CILi128EEES8_NS7_ILi64EEEEEENS_6half_tEfNS_4arch4Sm80ELb0ELb1ELb1ELb1ELb0ELb0ELb0ELb0ELi2ELi4ELi4ELi4ELb0EEENS1_21CollectiveEpilogueBwdISA_SB_SD_Li256ELb1ELb0ELi2EEENS1_19SingleTileSchedulerILb1ELb0ELb0ELi128EEEEEEEEEvNT_6ParamsE$_ZN4cute3eso3ESOILb1ELb0EJNS_10UnderscoreES2_iEEC2ERKS2_S5_RKi) ;  /* 0xffff199000007944 */ /* 0x000fea0003c3ffff */
        /* <DEDUP_REMOVED lines=493> */
[----:B-1----:R-:W2:Y:S02]  /*18710*/  LDL R3, [R1+0x758] ;  /* 0x0007580001037983 */ /* 0x002ea40000100800 */
[----:B--2---:R-:W-:Y:S01]  /*18720*/  IMAD.WIDE R2, R3, 0x2, R6 ;  /* 0x0000000203027825 */ /* 0x004fe200078e0206 */
[----:B------:R-:W-:-:S04]  /*18730*/  MOV R6, 0x18760 ;  /* 0x0001876000067802 */ /* 0x000fc80000000f00 */
        /* <DEDUP_REMOVED lines=16> */
[----:B-1----:R-:W2:Y:S02]  /*18840*/  LDL R3, [R1+0x758] ;  /* 0x0007580001037983 */ /* 0x002ea40000100800 */
[----:B--2---:R-:W-:Y:S01]  /*18850*/  IMAD.WIDE R2, R3, 0x2, R4 ;  /* 0x0000000203027825 */ /* 0x004fe200078e0204 */
[----:B------:R-:W-:-:S04]  /*18860*/  MOV R4, 0x18890 ;  /* 0x0001889000047802 */ /* 0x000fc80000000f00 */
[----:B------:R-:W-:Y:S02]  /*18870*/  MOV R6, R2 ;  /* 0x0000000200067202 */ /* 0x000fe40000000f00 */
[----:B------:R-:W-:Y:S05]  /*18880*/  CALL.REL.NOINC `($_ZN7cutlass13device_kernelIN5flash19enable_sm80_to_sm89INS1_16FlashAttnBwdSm80INS1_25CollectiveMainloopBwdSm80ILi2ELi2EN4cute5tupleIJNS5_1CILi128EEES8_NS7_ILi64EEEEEENS_6half_tEfNS_4arch4Sm80ELb0ELb1ELb1ELb1ELb0ELb0ELb0ELb0ELi2ELi4ELi4ELi4ELb0EEENS1_21CollectiveEpilogueBwdISA_SB_SD_Li256ELb1ELb0ELi2EEENS1_19SingleTileSchedulerILb1ELb0ELb0ELi128EEEEEEEEEvNT_6ParamsE$_ZN4cute3eso3ESOILb1ELb0EJNS_6LayoutINS_5tupleIJNS3_IJNS_1CILi2EEES5_EEENS4_ILi8EEEEEENS3_IJNS3_IJNS4_ILi1EEES5_EEENS4_ILi4EEEEEEEENS_10ViewEngineIPN7cutlass6half_tEEEEEC2ERKSD_RKSI_) ;  /* 0xffff091000007944 */ /* 0x000fea0003c3ffff */
[----:B------:R2:W5:Y:S04]  /*18890*/  LDL.64 R26, [R1+0x758] ;  /* 0x00075800011a7983 */ /* 0x0005680000100a00 */
[----:B------:R2:W-:Y:S02]  /*188a0*/  STL [R1+0x770], RZ ;  /* 0x000770ff01007387 */ /* 0x0005e40000100800 */
.L_x_3261:
[----:B-1----:R-:W-:Y:S02]  /*188b0*/  LOP3.LUT R24, R32, 0x1, RZ, 0xc0, !PT ;  /* 0x0000000120187812 */ /* 0x002fe400078ec0ff */
[----:B------:R-:W-:Y:S03]  /*188c0*/  MOV R36, 0x188f0 ;  /* 0x000188f000247802 */ /* 0x000fe60000000f00 */
        /* <DEDUP_REMOVED lines=228> */
.L_x_3262:
[----:B------:R-:W-:Y:S02]  /*19710*/  LOP3.LUT R21, R20, 0x1, RZ, 0xc0, !PT ;  /* 0x0000000114157812 */ /* 0x000fe400078ec0ff */
[----:B------:R-:W-:Y:S03]  /*19720*/  MOV R36, 0x19750 ;  /* 0x0001975000247802 */ /* 0x000fe60000000f00 */
[----:B-1----:R-:W-:Y:S02]  /*19730*/  IMAD.MOV.U32 R38, RZ, RZ, R21 ;  /* 0x000000ffff267224 */ /* 0x002fe400078e0015 */
        /* <DEDUP_REMOVED lines=188> */
[----:B-----5:R-:W-:Y:S05]  /*1a300*/  CALL.REL.NOINC `($_ZN7cutlass13device_kernelIN5flash19enable_sm80_to_sm89INS1_16FlashAttnBwdSm80INS1_25CollectiveMainloopBwdSm80ILi2ELi2EN4cute5tupleIJNS5_1CILi128EEES8_NS7_ILi64EEEEEENS_6half_tEfNS_4arch4Sm80ELb0ELb1ELb1ELb1ELb0ELb0ELb0ELb0ELi2ELi4ELi4ELi4ELb0EEENS1_21CollectiveEpilogueBwdISA_SB_SD_Li256ELb1ELb0ELi2EEENS1_19SingleTileSchedulerILb1ELb0ELb0ELi128EEEEEEEEEvNT_6ParamsE$_ZN4cute8smem_ptrIPfECI1NS_12iter_adaptorIS1_S2_EEES1_) ;  /* 0xffff00f000007944 */ /* 0x020fea0003c3ffff */
[----:B-1----:R1:W5:Y:S01]  /*1a310*/  LDL.64 R4, [R1+0x758] ;  /* 0x0007580001047983 */ /* 0x0023620000100a00 */
[----:B------:R-:W-:-:S03]  /*1a320*/  MOV R10, 0x1a340 ;  /* 0x0001a340000a7802 */ /* 0x000fc60000000f00 */
[----:B-1---5:R-:W-:Y:S05]  /*1a330*/  CALL.REL.NOINC `($_ZN7cutlass13device_kernelIN5flash19enable_sm80_to_sm89INS1_16FlashAttnBwdSm80INS1_25CollectiveMainloopBwdSm80ILi2ELi2EN4cute5tupleIJNS5_1CILi128EEES8_NS7_ILi64EEEEEENS_6half_tEfNS_4arch4Sm80ELb0ELb1ELb1ELb1ELb0ELb0ELb0ELb0ELi2ELi4ELi4ELi4ELb0EEENS1_21CollectiveEpilogueBwdISA_SB_SD_Li256ELb1ELb0ELi2EEENS1_19SingleTileSchedulerILb1ELb0ELb0ELi128EEEEEEEEEvNT_6ParamsE$_ZN4cute3eso3ESOILb1ELb0EJNS_6LayoutINS_5tupleIJNS3_IJNS_1CILi2EEES5_EEEEEENS3_IJNS3_IJNS4_ILi8EEENS4_ILi64EEEEEEEEEEENS_10ViewEngineINS_8smem_ptrIPfEEEEEEC2ERKSC_RKSH_) ;  /* 0xfffeed9000007944 */ /* 0x022fea0003c3ffff */
        /* <DEDUP_REMOVED lines=9> */
[----:B--2--5:R-:W-:Y:S05]  /*1a3d0*/  CALL.REL.NOINC `($_ZN7cutlass13device_kernelIN5flash19enable_sm80_to_sm89INS1_16FlashAttnBwdSm80INS1_25CollectiveMainloopBwdSm80ILi2ELi2EN4cute5tupleIJNS5_1CILi128EEES8_NS7_ILi64EEEEEENS_6half_tEfNS_4arch4Sm80ELb0ELb1ELb1ELb1ELb0ELb0ELb0ELb0ELi2ELi4ELi4ELi4ELb0EEENS1_21CollectiveEpilogueBwdISA_SB_SD_Li256ELb1ELb0ELi2EEENS1_19SingleTileSchedulerILb1ELb0ELb0ELi128EEEEEEEEEvNT_6ParamsE$_ZN4cute3eso3ESOILb1ELb0EJNS_10UnderscoreEiEEC2ERKS2_RKi) ;  /* 0xfffede3000007944 */ /* 0x024fea0003c3ffff */
[----:B------:R-:W2:Y:S01]  /*1a3e0*/  LDL R5, [R1+0x758] ;  /* 0x0007580001057983 */ /* 0x000ea20000100800 */
[----:B------:R-:W-:Y:S02]  /*1a3f0*/  MOV R8, 0x1a420 ;  /* 0x0001a42000087802 */ /* 0x000fe40000000f00 */
[----:B--2---:R-:W-:Y:S02]  /*1a400*/  SHF.L.U32 R5, R5, 0x7, RZ ;  /* 0x0000000705057819 */ /* 0x004fe400000006ff */
[----:B-1----:R-:W-:Y:S05]  /*1a410*/  CALL.REL.NOINC `($_ZN7cutlass13device_kernelIN5flash19enable_sm80_to_sm89INS1_16FlashAttnBwdSm80INS1_25CollectiveMainloopBwdSm80ILi2ELi2EN4cute5tupleIJNS5_1CILi128EEES8_NS7_ILi64EEEEEENS_6half_tEfNS_4arch4Sm80ELb0ELb1ELb1ELb1ELb0ELb0ELb0ELb0ELi2ELi4ELi4ELi4ELb0EEENS1_21CollectiveEpilogueBwdISA_SB_SD_Li256ELb1ELb0ELi2EEENS1_19SingleTileSchedulerILb1ELb0ELb0ELi128EEEEEEEEEvNT_6ParamsE$_ZN4cute3eso3ESOILb1ELb0EJNS_6LayoutINS_5tupleIJNS3_IJNS_1CILi2EEES5_EEEEEENS3_IJNS3_IJNS4_ILi8EEENS4_ILi64EEEEEEEEEEEiEEC2ERKSC_RKi) ;  /* 0xfffeecf000007944 */ /* 0x002fea0003c3ffff */
[----:B------:R-:W-:Y:S01]  /*1a420*/  ULDC.64 UR4, c[0x0][0x118] ;  /* 0x0000460000047ab9 */ /* 0x000fe20000000a00 */
[----:B-1----:R-:W2:Y:S04]  /*1a430*/  LDL R4, [R1+0x758] ;  /* 0x0007580001047983 */ /* 0x002ea80000100800 */
[----:B------:R-:W2:Y:S01]  /*1a440*/  LD.E.64 R6, [R6.64] ;  /* 0x0000000406067980 */ /* 0x000ea2000c101b00 */
[----:B------:R-:W-:Y:S01]  /*1a450*/  MOV R10, 0x1a480 ;  /* 0x0001a480000a7802 */ /* 0x000fe20000000f00 */
[----:B--2---:R-:W-:-:S04]  /*1a460*/  IMAD.WIDE R4, R4, 0x4, R6 ;  /* 0x0000000404047825 */ /* 0x004fc800078e0206 */
[----:B------:R-:W-:Y:S05]  /*1a470*/  CALL.REL.NOINC `($_ZN7cutlass13device_kernelIN5flash19enable_sm80_to_sm89INS1_16FlashAttnBwdSm80INS1_25CollectiveMainloopBwdSm80ILi2ELi2EN4cute5tupleIJNS5_1CILi128EEES8_NS7_ILi64EEEEEENS_6half_tEfNS_4arch4Sm80ELb0ELb1ELb1ELb1ELb0ELb0ELb0ELb0ELi2ELi4ELi4ELi4ELb0EEENS1_21CollectiveEpilogueBwdISA_SB_SD_Li256ELb1ELb0ELi2EEENS1_19SingleTileSchedulerILb1ELb0ELb0ELi128EEEEEEEEEvNT_6ParamsE$_ZN4cute8smem_ptrIPfECI1NS_12iter_adaptorIS1_S2_EEES1_) ;  /* 0xfffeff8000007944 */ /* 0x000fea0003c3ffff */
[----:B-1----:R1:W5:Y:S01]  /*1a480*/  LDL.64 R4, [R1+0x758] ;  /* 0x0007580001047983 */ /* 0x0023620000100a00 */
[----:B------:R-:W-:-:S03]  /*1a490*/  MOV R10, 0x1a4b0 ;  /* 0x0001a4b0000a7802 */ /* 0x000fc60000000f00 */
[----:B-1---5:R-:W-:Y:S05]  /*1a4a0*/  CALL.REL.NOINC `($_ZN7cutlass13device_kernelIN5flash19enable_sm80_to_sm89INS1_16FlashAttnBwdSm80INS1_25CollectiveMainloopBwdSm80ILi2ELi2EN4cute5tupleIJNS5_1CILi128EEES8_NS7_ILi64EEEEEENS_6half_tEfNS_4arch4Sm80ELb0ELb1ELb1ELb1ELb0ELb0ELb0ELb0ELi2ELi4ELi4ELi4ELb0EEENS1_21CollectiveEpilogueBwdISA_SB_SD_Li256ELb1ELb0ELi2EEENS1_19SingleTileSchedulerILb1ELb0ELb0ELi128EEEEEEEEEvNT_6ParamsE$_ZN4cute3eso3ESOILb1ELb0EJNS_6LayoutINS_5tupleIJNS3_IJNS_1CILi2EEES5_EEEEEENS3_IJNS3_IJNS4_ILi8EEENS4_ILi64EEEEEEEEEEENS_10ViewEngineINS_8smem_ptrIPfEEEEEEC2ERKSC_RKSH_) ;  /* 0xfffeec2000007944 */ /* 0x022fea0003c3ffff */
[----:B-1----:R1:W5:Y:S01]  /*1a4b0*/  LDL.64 R4, [R1+0x758] ;  /* 0x0007580001047983 */ /* 0x0023620000100a00 */
[----:B------:R-:W-:Y:S01]  /*1a4c0*/  IMAD.MOV.U32 R7, RZ, RZ, R3 ;  /* 0x000000ffff077224 */ /* 0x000fe200078e0003 */
[----:B------:R-:W-:-:S02]  /*1a4d0*/  MOV R6, R16 ;  /* 0x0000001000067202 */ /* 0x000fc40000000f00 */
[----:B------:R-:W-:Y:S02]  /*1a4e0*/  MOV R8, 0x1a500 ;  /* 0x0001a50000087802 */ /* 0x000fe40000000f00 */
[----:B-1---5:R-:W-:Y:S05]  /*1a4f0*/  CALL.REL.NOINC `($_ZN7cutlass13device_kernelIN5flash19enable_sm80_to_sm89INS1_16FlashAttnBwdSm80INS1_25CollectiveMainloopBwdSm80ILi2ELi2EN4cute5tupleIJNS5_1CILi128EEES8_NS7_ILi64EEEEEENS_6half_tEfNS_4arch4Sm80ELb0ELb1ELb1ELb1ELb0ELb0ELb0ELb0ELi2ELi4ELi4ELi4ELb0EEENS1_21CollectiveEpilogueBwdISA_SB_SD_Li256ELb1ELb0ELi2EEENS1_19SingleTileSchedulerILb1ELb0ELb0ELi128EEEEEEEEEvNT_6ParamsE$_ZN4cute3eso3ESOILb1ELb0EJNS_6LayoutINS_5tupleIJNS_1CILi1EEENS4_ILi4EEEEEENS3_IJNS4_ILi0EEES5_EEEEENS_10ViewEngineIPfEEEEC2ERKSA_RKSD_) ;  /* 0xfffef74000007944 */ /* 0x022fea0003c3ffff */
[----:B------:R2:W5:Y:S01]  /*1a500*/  LDL.64 R6, [R1+0x758] ;  /* 0x0007580001067983 */ /* 0x0005620000100a00 */
[----:B------:R-:W-:Y:S02]  /*1a510*/  MOV R9, R5 ;  /* 0x0000000500097202 */ /* 0x000fe40000000f00 */
[----:B------:R-:W-:Y:S02]  /*1a520*/  MOV R8, 0x1a540 ;  /* 0x0001a54000087802 */ /* 0x000fe40000000f00 */
[----:B-12--5:R-:W-:Y:S05]  /*1a530*/  CALL.REL.NOINC `($_ZN7cutlass13device_kernelIN5flash19enable_sm80_to_sm89INS1_16FlashAttnBwdSm80INS1_25CollectiveMainloopBwdSm80ILi2ELi2EN4cute5tupleIJNS5_1CILi128EEES8_NS7_ILi64EEEEEENS_6half_tEfNS_4arch4Sm80ELb0ELb1ELb1ELb1ELb0ELb0ELb0ELb0ELi2ELi4ELi4ELi4ELb0EEENS1_21CollectiveEpilogueBwdISA_SB_SD_Li256ELb1ELb0ELi2EEENS1_19SingleTileSchedulerILb1ELb0ELb0ELi128EEEEEEEEEvNT_6ParamsE$_ZN4cute3eso3ESOILb1ELb0EJNS_6LayoutINS_5tupleIJNS_1CILi1EEENS3_IJNS4_ILi2EEES6_EEEEEENS3_IJNS4_ILi0EEENS3_IJNS4_ILi8EEENS4_ILi64EEEEEEEEEEENS_10ViewEngineINS_8smem_ptrIPfEEEEEEC2ERKSE_RKSJ_) ;  /* 0xfffef6a000007944 */ /* 0x026fea0003c3ffff */
[----:B-1----:R1:W5:Y:S01]  /*1a540*/  LDL.64 R4, [R1+0x758] ;  /* 0x0007580001047983 */ /* 0x0023620000100a00 */
[----:B------:R-:W-:-:S03]  /*1a550*/  MOV R10, 0x1a570 ;  /* 0x0001a570000a7802 */ /* 0x000fc60000000f00 */
[----:B-1---5:R-:W-:Y:S05]  /*1a560*/  CALL.REL.NOINC `($_ZN7cutlass13device_kernelIN5flash19enable_sm80_to_sm89INS1_16FlashAttnBwdSm80INS1_25CollectiveMainloopBwdSm80ILi2ELi2EN4cute5tupleIJNS5_1CILi128EEES8_NS7_ILi64EEEEEENS_6half_tEfNS_4arch4Sm80ELb0ELb1ELb1ELb1ELb0ELb0ELb0ELb0ELi2ELi4ELi4ELi4ELb0EEENS1_21CollectiveEpilogueBwdISA_SB_SD_Li256ELb1ELb0ELi2EEENS1_19SingleTileSchedulerILb1ELb0ELb0ELi128EEEEEEEEEvNT_6ParamsE$_ZN4cute8smem_ptrIPfECI1NS_12iter_adaptorIS1_S2_EEES1_) ;  /* 0xfffefe9000007944 */ /* 0x022fea0003c3ffff */
[----:B-1----:R1:W5:Y:S01]  /*1a570*/  LDL.64 R4, [R1+0x758] ;  /* 0x0007580001047983 */ /* 0x0023620000100a00 */
[----:B------:R-:W-:-:S03]  /*1a580*/  MOV R10, 0x1a5a0 ;  /* 0x0001a5a0000a7802 */ /* 0x000fc60000000f00 */
[----:B-1---5:R-:W-:Y:S05]  /*1a590*/  CALL.REL.NOINC `($_ZN7cutlass13device_kernelIN5flash19enable_sm80_to_sm89INS1_16FlashAttnBwdSm80INS1_25CollectiveMainloopBwdSm80ILi2ELi2EN4cute5tupleIJNS5_1CILi128EEES8_NS7_ILi64EEEEEENS_6half_tEfNS_4arch4Sm80ELb0ELb1ELb1ELb1ELb0ELb0ELb0ELb0ELi2ELi4ELi4ELi4ELb0EEENS1_21CollectiveEpilogueBwdISA_SB_SD_Li256ELb1ELb0ELi2EEENS1_19SingleTileSchedulerILb1ELb0ELb0ELi128EEEEEEEEEvNT_6ParamsE$_ZN4cute3eso3ESOILb1ELb0EJNS_6LayoutINS_5tupleIJNS3_IJNS_1CILi2EEES5_EEEEEENS3_IJNS3_IJNS4_ILi8EEENS4_ILi64EEEEEEEEEEENS_10ViewEngineINS_8smem_ptrIPfEEEEEEC2ERKSC_RKSH_) ;  /* 0xfffeeb3000007944 */ /* 0x022fea0003c3ffff */
[----:B------:R2:W5:Y:S01]  /*1a5a0*/  LDL.64 R10, [R1+0x758] ;  /* 0x00075800010a7983 */ /* 0x0005620000100a00 */
[----:B-1----:R-:W-:Y:S02]  /*1a5b0*/  MOV R4, R6 ;  /* 0x0000000600047202 */ /* 0x002fe40000000f00 */
[----:B------:R-:W-:Y:S02]  /*1a5c0*/  MOV R8, 0x1a5e0 ;  /* 0x0001a5e000087802 */ /* 0x000fe40000000f00 */
[----:B--2--5:R-:W-:Y:S05]  /*1a5d0*/  CALL.REL.NOINC `($_ZN7cutlass13device_kernelIN5flash19enable_sm80_to_sm89INS1_16FlashAttnBwdSm80INS1_25CollectiveMainloopBwdSm80ILi2ELi2EN4cute5tupleIJNS5_1CILi128EEES8_NS7_ILi64EEEEEENS_6half_tEfNS_4arch4Sm80ELb0ELb1ELb1ELb1ELb0ELb0ELb0ELb0ELi2ELi4ELi4ELi4ELb0EEENS1_21CollectiveEpilogueBwdISA_SB_SD_Li256ELb1ELb0ELi2EEENS1_19SingleTileSchedulerILb1ELb0ELb0ELi128EEEEEEEEEvNT_6ParamsE$_ZN4cute3eso3ESOILb1ELb0EJNS_6LayoutINS_5tupleIJNS_1CILi4EEEEEENS3_IJNS4_ILi1EEEEEEEENS_10ViewEngineIPfEEEEC2ERKS9_RKSC_) ;  /* 0xfffef6c000007944 */ /* 0x024fea0003c3ffff */
        /* <DEDUP_REMOVED lines=205> */
[----:B------:R-:W-:Y:S01]  /*1b2b0*/  FMUL.FTZ R11, R32, R11 ;  /* 0x0000000b200b7220 */ /* 0x000fe20000410000 */
[----:B---3--:R-:W-:Y:S04]  /*1b2c0*/  STL [R2], R30 ;  /* 0x0000001e02007387 */ /* 0x008fe80000100800 */
[----:B------:R-:W-:Y:S04]  /*1b2d0*/  STL [R2+0x4], R28 ;  /* 0x0000041c02007387 */ /* 0x000fe80000100800 */
        /* <DEDUP_REMOVED lines=59> */
[----:B------:R-:W-:-:S02]  /*1b690*/  MOV R8, R0 ;  /* 0x0000000000087202 */ /* 0x000fc40000000f00 */
[----:B------:R-:W-:Y:S01]  /*1b6a0*/  MOV R4, 0x1b6e0 ;  /* 0x0001b6e000047802 */ /* 0x000fe20000000f00 */
[----:B---3--:R1:W-:Y:S02]  /*1b6b0*/  STL [R2+0xdc], R11 ;  /* 0x0000dc0b02007387 */ /* 0x0083e40000100800 */
[----:B-1----:R-:W-:Y:S02]  /*1b6c0*/  MOV R11, R23 ;  /* 0x00000017000b7202 */ /* 0x002fe40000000f00 */
[----:B------:R-:W-:Y:S05]  /*1b6d0*/  CALL.REL.NOINC `($_ZN7cutlass13device_kernelIN5flash19enable_sm80_to_sm89INS1_16FlashAttnBwdSm80INS1_25CollectiveMainloopBwdSm80ILi2ELi2EN4cute5tupleIJNS5_1CILi128EEES8_NS7_ILi64EEEEEENS_6half_tEfNS_4arch4Sm80ELb0ELb1ELb1ELb1ELb0ELb0ELb0ELb0ELi2ELi4ELi4ELi4ELb0EEENS1_21CollectiveEpilogueBwdISA_SB_SD_Li256ELb1ELb0ELi2EEENS1_19SingleTileSchedulerILb1ELb0ELb0ELi128EEEEEEEEEvNT_6ParamsE$_ZN4cute3eso3ESOILb1ELb0EJNS_6LayoutINS_5tupleIJNS3_IJNS_1CILi2EEES5_EEENS3_IJS5_NS4_ILi8EEEEEEEEENS3_IJNS3_IJS5_NS4_ILi4EEEEEENS3_IJNS4_ILi1EEES7_EEEEEEEENS_10ViewEngineIPfEEEEC2ERKSF_RKSI_) ;  /* 0xfffeda7000007944 */ /* 0x000fea0003c3ffff */
        /* <DEDUP_REMOVED lines=150> */
[----:B-1---5:R-:W-:Y:S05]  /*1c040*/  CALL.REL.NOINC `($_ZN7cutlass13device_kernelIN5flash19enable_sm80_to_sm89INS1_16FlashAttnBwdSm80INS1_25CollectiveMainloopBwdSm80ILi2ELi2EN4cute5tupleIJNS5_1CILi128EEES8_NS7_ILi64EEEEEENS_6half_tEfNS_4arch4Sm80ELb0ELb1ELb1ELb1ELb0ELb0ELb0ELb0ELi2ELi4ELi4ELi4ELb0EEENS1_21CollectiveEpilogueBwdISA_SB_SD_Li256ELb1ELb0ELi2EEENS1_19SingleTileSchedulerILb1ELb0ELb0ELi128EEEEEEEEEvNT_6ParamsE$_ZZN5flash25CollectiveMainloopBwdSm80ILi2ELi2EN4cute5tupleIJNS1_1CILi128EEES4_NS3_ILi64EEEEEEN7cutlass6half_tEfNS7_4arch4Sm80ELb0ELb1ELb1ELb1ELb0ELb0ELb0ELb0ELi2ELi4ELi4ELi4ELb0EE3mmaINS_16FlashAttnBwdSm80ISB_NS_21CollectiveEpilogueBwdIS6_S8_SA_Li256ELb1ELb0ELi2EEENS_19SingleTileSchedulerILb1ELb0ELb0ELi128EEEE13SharedStorageENS1_6TensorINS1_11ArrayEngineIfLm32EEENS1_6LayoutINS2_IJNS2_IJNS3_ILi2EEESO_EEESO_NS3_ILi4EEEEEENS2_IJNS2_IJNS3_ILi1EEESO_EEESQ_NS3_ILi8EEEEEEEEEEEEbRKNSB_6ParamsERT0_S12_iNS2_IJiiiEEERT_ENKUlRT_iE_clINSK_INSL_IfLm64EEENSN_INS2_IJSP_SO_SU_EEESV_EEEEEEDaS17_i) ;  /* 0xfffef46000007944 */ /* 0x022fea0003c3ffff */
[----:B------:R-:W-:Y:S05]  /*1c050*/  BSYNC B3 ;  /* 0x0000000000037941 */ /* 0x000fea0003800000 */
.L_x_3263:
[----:B--2---:R-:W-:Y:S02]  /*1c060*/  MOV R7, RZ ;  /* 0x000000ff00077202 */ /* 0x004fe40000000f00 */
.L_x_3265:
[----:B-1----:R-:W-:-:S05]  /*1c070*/  MOV R2, 0x1c090 ;  /* 0x0001c09000027802 */ /* 0x002fca0000000f00 */
[----:B-1----:R-:W-:Y:S05]  /*1c080*/  CALL.REL.NOINC `($_ZN7cutlass13device_kernelIN5flash19enable_sm80_to_sm89INS1_16FlashAttnBwdSm80INS1_25CollectiveMainloopBwdSm80ILi2ELi2EN4cute5tupleIJNS5_1CILi128EEES8_NS7_ILi64EEEEEENS_6half_tEfNS_4arch4Sm80ELb0ELb1ELb1ELb1ELb0ELb0ELb0ELb0ELi2ELi4ELi4ELi4ELb0EEENS1_21CollectiveEpilogueBwdISA_SB_SD_Li256ELb1ELb0ELi2EEENS1_19SingleTileSchedulerILb1ELb0ELb0ELi128EEEEEEEEEvNT_6ParamsE$_ZZZN5flash25CollectiveMainloopBwdSm80ILi2ELi2EN4cute5tupleIJNS1_1CILi128EEES4_NS3_ILi64EEEEEEN7cutlass6half_tEfNS7_4arch4Sm80ELb0ELb1ELb1ELb1ELb0ELb0ELb0ELb0ELi2ELi4ELi4ELi4ELb0EE3mmaINS_16FlashAttnBwdSm80ISB_NS_21CollectiveEpilogueBwdIS6_S8_SA_Li256ELb1ELb0ELi2EEENS_19SingleTileSchedulerILb1ELb0ELb0ELi128EEEE13SharedStorageENS1_6TensorINS1_11ArrayEngineIfLm32EEENS1_6LayoutINS2_IJNS2_IJNS3_ILi2EEESO_EEESO_NS3_ILi4EEEEEENS2_IJNS2_IJNS3_ILi1EEESO_EEESQ_NS3_ILi8EEEEEEEEEEEEbRKNSB_6ParamsERT0_S12_iNS2_IJiiiEEERT_ENKUliT_E_clIZSC_ISJ_SX_EbS10_S12_S12_iS13_S15_EUlRS16_iE_EEDaiS16_ENKUlvE0_clEv) ;  /* 0x00033bc000007944 */ /* 0x002fea0003c00000 */
[----:B------:R1:W-:Y:S01]  /*1c090*/  STL [R1+0x770], RZ ;  /* 0x000770ff01007387 */ /* 0x0003e20000100800 */
[----:B------:R-:W-:-:S03]  /*1c0a0*/  MOV R5, RZ ;  /* 0x000000ff00057202 */ /* 0x000fc60000000f00 */
.L_x_3264:
[----:B------:R-:W-:Y:S01]  /*1c0b0*/  IMAD.MOV.U32 R81, RZ, RZ, R60 ;  /* 0x000000ffff517224 */ /* 0x000fe200078e003c */
[----:B-1----:R-:W-:-:S02]  /*1c0c0*/  MOV R2, R59 ;  /* 0x0000003b00027202 */ /* 0x002fc40000000f00 */
[----:B------:R-:W-:Y:S02]  /*1c0d0*/  MOV R12, 0x1c0f0 ;  /* 0x0001c0f0000c7802 */ /* 0x000fe40000000f00 */
[----:B-1---5:R-:W-:Y:S05]  /*1c0e0*/  CALL.REL.NOINC `($_ZN7cutlass13device_kernelIN5flash19enable_sm80_to_sm89INS1_16FlashAttnBwdSm80INS1_25CollectiveMainloopBwdSm80ILi2ELi2EN4cute5tupleIJNS5_1CILi128EEES8_NS7_ILi64EEEEEENS_6half_tEfNS_4arch4Sm80ELb0ELb1ELb1ELb1ELb0ELb0ELb0ELb0ELi2ELi4ELi4ELi4ELb0EEENS1_21CollectiveEpilogueBwdISA_SB_SD_Li256ELb1ELb0ELi2EEENS1_19SingleTileSchedulerILb1ELb0ELb0ELi128EEEEEEEEEvNT_6ParamsE$_ZN4cute3eso3ESOILb0ELb0EJiiEEC2ERKiS4_) ;  /* 0xfffebb3000007944 */ /* 0x022fea0003c3ffff */
        /* <DEDUP_REMOVED lines=20> */
[----:B------:R-:W-:Y:S05]  /*1c230*/  CALL.REL.NOINC `($_ZN7cutlass13device_kernelIN5flash19enable_sm80_to_sm89INS1_16FlashAttnBwdSm80INS1_25CollectiveMainloopBwdSm80ILi2ELi2EN4cute5tupleIJNS5_1CILi128EEES8_NS7_ILi64EEEEEENS_6half_tEfNS_4arch4Sm80ELb0ELb1ELb1ELb1ELb0ELb0ELb0ELb0ELi2ELi4ELi4ELi4ELb0EEENS1_21CollectiveEpilogueBwdISA_SB_SD_Li256ELb1ELb0ELi2EEENS1_19SingleTileSchedulerILb1ELb0ELb0ELi128EEEEEEEEEvNT_6ParamsE$exp2f) ;  /* 0x00033ab000007944 */ /* 0x000fea0003c00000 */
[----:B------:R-:W-:Y:S01]  /*1c240*/  IMAD.MOV.U32 R81, RZ, RZ, R60 ;  /* 0x000000ffff517224 */ /* 0x000fe200078e003c */
[----:B------:R-:W-:Y:S02]  /*1c250*/  MOV R2, R59 ;  /* 0x0000003b00027202 */ /* 0x000fe40000000f00 */
[----:B------:R-:W-:Y:S02]  /*1c260*/  MOV R12, 0x1c280 ;  /* 0x0001c280000c7802 */ /* 0x000fe40000000f00 */
[----:B-1----:R-:W-:Y:S05]  /*1c270*/  CALL.REL.NOINC `($_ZN7cutlass13device_kernelIN5flash19enable_sm80_to_sm89INS1_16FlashAttnBwdSm80INS1_25CollectiveMainloopBwdSm80ILi2ELi2EN4cute5tupleIJNS5_1CILi128EEES8_NS7_ILi64EEEEEENS_6half_tEfNS_4arch4Sm80ELb0ELb1ELb1ELb1ELb0ELb0ELb0ELb0ELi2ELi4ELi4ELi4ELb0EEENS1_21CollectiveEpilogueBwdISA_SB_SD_Li256ELb1ELb0ELi2EEENS1_19SingleTileSchedulerILb1ELb0ELb0ELi128EEEEEEEEEvNT_6ParamsE$_ZN4cute3eso3ESOILb0ELb0EJiiEEC2ERKiS4_) ;  /* 0xfffeb9a000007944 */ /* 0x002fea0003c3ffff */
        /* <DEDUP_REMOVED lines=65> */
[----:B-1---5:R-:W-:Y:S05]  /*1c690*/  CALL.REL.NOINC `($_ZN7cutlass13device_kernelIN5flash19enable_sm80_to_sm89INS1_16FlashAttnBwdSm80INS1_25CollectiveMainloopBwdSm80ILi2ELi2EN4cute5tupleIJNS5_1CILi128EEES8_NS7_ILi64EEEEEENS_6half_tEfNS_4arch4Sm80ELb0ELb1ELb1ELb1ELb0ELb0ELb0ELb0ELi2ELi4ELi4ELi4ELb0EEENS1_21CollectiveEpilogueBwdISA_SB_SD_Li256ELb1ELb0ELi2EEENS1_19SingleTileSchedulerILb1ELb0ELb0ELi128EEEEEEEEEvNT_6ParamsE$_ZN4cute8smem_ptrIPN7cutlass6half_tEECI1NS_12iter_adaptorIS3_S4_EEES3_) ;  /* 0xfffedce000007944 */ /* 0x022fea0003c3ffff */
[----:B-1----:R1:W5:Y:S01]  /*1c6a0*/  LDL.64 R2, [R1+0x758] ;  /* 0x0007580001027983 */ /* 0x0023620000100a00 */
        /* <DEDUP_REMOVED lines=26> */
[----:B--2---:R1:W-:Y:S04]  /*1c850*/  STL.64 [R1+0x750], R4 ;  /* 0x0007500401007387 */ /* 0x0043e80000100a00 */
[----:B-1----:R-:W-:Y:S05]  /*1c860*/  CALL.REL.NOINC `($_ZN7cutlass13device_kernelIN5flash19enable_sm80_to_sm89INS1_16FlashAttnBwdSm80INS1_25CollectiveMainloopBwdSm80ILi2ELi2EN4cute5tupleIJNS5_1CILi128EEES8_NS7_ILi64EEEEEENS_6half_tEfNS_4arch4Sm80ELb0ELb1ELb1ELb1ELb0ELb0ELb0ELb0ELi2ELi4ELi4ELi4ELb0EEENS1_21CollectiveEpilogueBwdISA_SB_SD_Li256ELb1ELb0ELi2EEENS1_19SingleTileSchedulerILb1ELb0ELb0ELi128EEEEEEEEEvNT_6ParamsE$_ZZN4cute4diceINS_5tupleIJNS1_IJiNS1_IJiNS_1CILi0EEEEEEEEENS1_IJNS_10UnderscoreENS1_IJS6_S6_EEEEEEEEES9_EEDaRKT_RKT0_ENKUlRKT_RKT0_E_clIS5_S5_EEDaSI_SL_) ;  /* 0xfffee28000007944 */ /* 0x002fea0003c3ffff */
[----:B------:R-:W-:Y:S02]  /*1c870*/  MOV R6, 0x1c890 ;  /* 0x0001c89000067802 */ /* 0x000fe40000000f00 */
[----:B-1---5:R-:W-:Y:S05]  /*1c880*/  CALL.REL.NOINC `($_ZN7cutlass13device_kernelIN5flash19enable_sm80_to_sm89INS1_16FlashAttnBwdSm80INS1_25CollectiveMainloopBwdSm80ILi2ELi2EN4cute5tupleIJNS5_1CILi128EEES8_NS7_ILi64EEEEEENS_6half_tEfNS_4arch4Sm80ELb0ELb1ELb1ELb1ELb0ELb0ELb0ELb0ELi2ELi4ELi4ELi4ELb0EEENS1_21CollectiveEpilogueBwdISA_SB_SD_Li256ELb1ELb0ELi2EEENS1_19SingleTileSchedulerILb1ELb0ELb0ELi128EEEEEEEEEvNT_6ParamsE$_ZZN4cute12filter_tupleINS_5tupleIJNS1_IJiNS1_IJiNS_1CILi0EEEEEEEEENS1_IJNS_10UnderscoreENS1_IJS6_S6_EEEEEEEEES9_ZNS_4diceIS9_S9_EEDaRKT_RKT0_EUlRKT_RKT0_E_EEDaSD_SG_OT1_ENKUlDpSJ_E_clIJNS1_IJiiS3_EEENS1_IJEEEEEEDaSQ_) ;  /* 0xfffedd0000007944 */ /* 0x022fea0003c3ffff */
[----:B------:R-:W-:Y:S02]  /*1c890*/  MOV R6, 0x1c8b0 ;  /* 0x0001c8b000067802 */ /* 0x000fe40000000f00 */
[----:B------:R-:W-:Y:S05]  /*1c8a0*/  CALL.REL.NOINC `($_ZN7cutlass13device_kernelIN5flash19enable_sm80_to_sm89INS1_16FlashAttnBwdSm80INS1_25CollectiveMainloopBwdSm80ILi2ELi2EN4cute5tupleIJNS5_1CILi128EEES8_NS7_ILi64EEEEEENS_6half_tEfNS_4arch4Sm80ELb0ELb1ELb1ELb1ELb0ELb0ELb0ELb0ELi2ELi4ELi4ELi4ELb0EEENS1_21CollectiveEpilogueBwdISA_SB_SD_Li256ELb1ELb0ELi2EEENS1_19SingleTileSchedulerILb1ELb0ELb0ELi128EEEEEEEEEvNT_6ParamsE$_ZZN4cute7idx2crdINS_5tupleIJiiNS_1CILi0EEEEEENS1_IJNS1_IJNS2_ILi4EEENS2_ILi8EEEEEES5_NS2_ILi1EEEEEEEEDaRKT_RKT0_ENKUlRKT_RKT0_E_clIiS7_EEDaSI_SL_) ;  /* 0xfffee99000007944 */ /* 0x000fea0003c3ffff */
[----:B------:R-:W-:Y:S02]  /*1c8b0*/  MOV R6, 0x1c8d0 ;  /* 0x0001c8d000067802 */ /* 0x000fe40000000f00 */
[----:B------:R-:W-:Y:S05]  /*1c8c0*/  CALL.REL.NOINC `($_ZN7cutlass13device_kernelIN5flash19enable_sm80_to_sm89INS1_16FlashAttnBwdSm80INS1_25CollectiveMainloopBwdSm80ILi2ELi2EN4cute5tupleIJNS5_1CILi128EEES8_NS7_ILi64EEEEEENS_6half_tEfNS_4arch4Sm80ELb0ELb1ELb1ELb1ELb0ELb0ELb0ELb0ELi2ELi4ELi4ELi4ELb0EEENS1_21CollectiveEpilogueBwdISA_SB_SD_Li256ELb1ELb0ELi2EEENS1_19SingleTileSchedulerILb1ELb0ELb0ELi128EEEEEEEEEvNT_6ParamsE$_ZZN4cute7idx2crdINS_5tupleIJiiNS_1CILi0EEEEEENS1_IJNS1_IJNS2_ILi4EEENS2_ILi8EEEEEES5_NS2_ILi1EEEEEEEEDaRKT_RKT0_ENKUlRKT_RKT0_E_clIiS5_EEDaSI_SL_) ;  /* 0xfffee93000007944 */ /* 0x000fea0003c3ffff */
[----:B------:R-:W-:Y:S02]  /*1c8d0*/  MOV R6, 0x1c8f0 ;  /* 0x0001c8f000067802 */ /* 0x000fe40000000f00 */
[----:B------:R-:W-:Y:S05]  /*1c8e0*/  CALL.REL.NOINC `($_ZN7cutlass13device_kernelIN5flash19enable_sm80_to_sm89INS1_16FlashAttnBwdSm80INS1_25CollectiveMainloopBwdSm80ILi2ELi2EN4cute5tupleIJNS5_1CILi128EEES8_NS7_ILi64EEEEEENS_6half_tEfNS_4arch4Sm80ELb0ELb1ELb1ELb1ELb0ELb0ELb0ELb0ELi2ELi4ELi4ELi4ELb0EEENS1_21CollectiveEpilogueBwdISA_SB_SD_Li256ELb1ELb0ELi2EEENS1_19SingleTileSchedulerILb1ELb0ELb0ELi128EEEEEEEEEvNT_6ParamsE$_ZZN4cute9transformINS_5tupleIJiiNS_1CILi0EEEEEENS1_IJNS1_IJNS2_ILi4EEENS2_ILi8EEEEEES5_NS2_ILi1EEEEEEZNS_7idx2crdIS4_S9_EEDaRKT_RKT0_EUlRKT_RKT0_E_EEDaSD_SG_OT1_ENKUlDpSJ_E_clIJNS1_IJiiEEEiS3_EEEDaSQ_) ;  /* 0xfffeeb3000007944 */ /* 0x000fea0003c3ffff */
[----:B------:R-:W-:Y:S02]  /*1c8f0*/  MOV R6, 0x1c910 ;  /* 0x0001c91000067802 */ /* 0x000fe40000000f00 */
[----:B------:R-:W-:Y:S05]  /*1c900*/  CALL.REL.NOINC `($_ZN7cutlass13device_kernelIN5flash19enable_sm80_to_sm89INS1_16FlashAttnBwdSm80INS1_25CollectiveMainloopBwdSm80ILi2ELi2EN4cute5tupleIJNS5_1CILi128EEES8_NS7_ILi64EEEEEENS_6half_tEfNS_4arch4Sm80ELb0ELb1ELb1ELb1ELb0ELb0ELb0ELb0ELi2ELi4ELi4ELi4ELb0EEENS1_21CollectiveEpilogueBwdISA_SB_SD_Li256ELb1ELb0ELi2EEENS1_19SingleTileSchedulerILb1ELb0ELb0ELi128EEEEEEEEEvNT_6ParamsE$_ZZN4cute13to_mixed_bitsINS_5tupleIJNS1_IJNS_1CILi4EEENS2_ILi8EEEEEES3_NS2_ILi1EEEEEENS1_IJNS1_IJNS2_ILi0EEENS2_ILi64EEEEEES8_S8_EEENS1_IJNS1_IJiiEEEiS8_EEEEEDaRKT_RKT0_RKT1_ENKUlRKT_RKT0_RKT1_E_clIS5_SA_SC_EEDaSP_SS_SV_) ;  /* 0xfffee00000007944 */ /* 0x000fea0003c3ffff */
[----:B------:R-:W-:Y:S02]  /*1c910*/  MOV R29, R4 ;  /* 0x00000004001d7202 */ /* 0x000fe40000000f00 */
[----:B------:R-:W-:Y:S02]  /*1c920*/  MOV R4, 0x1c940 ;  /* 0x0001c94000047802 */ /* 0x000fe40000000f00 */
[----:B------:R-:W-:Y:S05]  /*1c930*/  CALL.REL.NOINC `($_ZN7cutlass13device_kernelIN5flash19enable_sm80_to_sm89INS1_16FlashAttnBwdSm80INS1_25CollectiveMainloopBwdSm80ILi2ELi2EN4cute5tupleIJNS5_1CILi128EEES8_NS7_ILi64EEEEEENS_6half_tEfNS_4arch4Sm80ELb0ELb1ELb1ELb1ELb0ELb0ELb0ELb0ELi2ELi4ELi4ELi4ELb0EEENS1_21CollectiveEpilogueBwdISA_SB_SD_Li256ELb1ELb0ELi2EEENS1_19SingleTileSchedulerILb1ELb0ELb0ELi128EEEEEEEEEvNT_6ParamsE$_ZZN4cute13to_mixed_bitsINS_5tupleIJNS1_IJNS_1CILi4EEENS2_ILi8EEEEEES3_NS2_ILi1EEEEEENS1_IJNS1_IJNS2_ILi0EEENS2_ILi64EEEEEES8_S8_EEENS1_IJNS1_IJiiEEEiS8_EEEEEDaRKT_RKT0_RKT1_ENKUlDpRKT_E_clIJNS_9MixedBitsILj0ELj448EEENS2_ILj0EEESV_EEEDaSQ_) ;  /* 0xfffedfa000007944 */ /* 0x000fea0003c3ffff */
        /* <DEDUP_REMOVED lines=46> */
[----:B------:R-:W-:Y:S01]  /*1cc20*/  IMAD.MOV.U32 R6, RZ, RZ, R4 ;  /* 0x000000ffff067224 */ /* 0x000fe200078e0004 */
[----:B------:R-:W-:Y:S01]  /*1cc30*/  MOV R34, R11 ;  /* 0x0000000b00227202 */ /* 0x000fe20000000f00 */
[----:B------:R-:W-:Y:S01]  /*1cc40*/  IMAD.MOV.U32 R82, RZ, RZ, R59 ;  /* 0x000000ffff527224 */ /* 0x000fe200078e003b */
[----:B------:R-:W-:Y:S02]  /*1cc50*/  MOV R5, R19 ;  /* 0x0000001300057202 */ /* 0x000fe40000000f00 */
[----:B------:R-:W-:Y:S01]  /*1cc60*/  MOV R4, 0x1cc90 ;  /* 0x0001cc9000047802 */ /* 0x000fe20000000f00 */
[----:B--2---:R1:W-:Y:S04]  /*1cc70*/  STL.64 [R1+0x788], R2 ;  /* 0x0007880201007387 */ /* 0x0043e80000100a00 */
[----:B-1----:R-:W-:Y:S05]  /*1cc80*/  CALL.REL.NOINC `($_ZN7cutlass13device_kernelIN5flash19enable_sm80_to_sm89INS1_16FlashAttnBwdSm80INS1_25CollectiveMainloopBwdSm80ILi2ELi2EN4cute5tupleIJNS5_1CILi128EEES8_NS7_ILi64EEEEEENS_6half_tEfNS_4arch4Sm80ELb0ELb1ELb1ELb1ELb0ELb0ELb0ELb0ELi2ELi4ELi4ELi4ELb0EEENS1_21CollectiveEpilogueBwdISA_SB_SD_Li256ELb1ELb0ELi2EEENS1_19SingleTileSchedulerILb1ELb0ELb0ELi128EEEEEEEEEvNT_6ParamsE$_ZN4cute3eso3ESOILb0ELb0EJiiiNS_1CILi72EEENS2_ILi512EEEEEC2ERKiS7_S7_RKS3_RKS4_) ;  /* 0xfffeb24000007944 */ /* 0x002fea0003c3ffff */
        /* <DEDUP_REMOVED lines=16> */
[----:B------:R-:W-:Y:S02]  /*1cd90*/  IADD3 R69, R58, 0x50, RZ ;  /* 0x000000503a457810 */ /* 0x000fe40007ffe0ff */
[----:B------:R-:W-:Y:S01]  /*1cda0*/  MOV R6, 0x1cdf0 ;  /* 0x0001cdf000067802 */ /* 0x000fe20000000f00 */
[----:B------:R1:W-:Y:S04]  /*1cdb0*/  STL.U8 [R1+0x794], RZ ;  /* 0x000794ff01007387 */ /* 0x0003e80000100000 */
[----:B--2---:R1:W-:Y:S04]  /*1cdc0*/  STL.64 [R1+0x7a0], R2 ;  /* 0x0007a00201007387 */ /* 0x0043e80000100a00 */
[----:B---3--:R1:W-:Y:S02]  /*1cdd0*/  STL [R1+0x7a8], R4 ;  /* 0x0007a80401007387 */ /* 0x0083e40000100800 */
[----:B-1----:R-:W-:Y:S05]  /*1cde0*/  CALL.REL.NOINC `($_ZN7cutlass13device_kernelIN5flash19enable_sm80_to_sm89INS1_16FlashAttnBwdSm80INS1_25CollectiveMainloopBwdSm80ILi2ELi2EN4cute5tupleIJNS5_1CILi128EEES8_NS7_ILi64EEEEEENS_6half_tEfNS_4arch4Sm80ELb0ELb1ELb1ELb1ELb0ELb0ELb0ELb0ELi2ELi4ELi4ELi4ELb0EEENS1_21CollectiveEpilogueBwdISA_SB_SD_Li256ELb1ELb0ELi2EEENS1_19SingleTileSchedulerILb1ELb0ELb0ELi128EEEEEEEEEvNT_6ParamsE$_ZZN4cute6detail16composition_implINS_5tupleIJNS_1CILi8EEENS3_ILi2EEES5_S5_S4_S5_EEENS2_IJNS3_ILi1EEEiiiNS3_ILi72EEENS3_ILi512EEEEEENS2_IJNS2_IJS5_S5_S5_EEES5_NS3_ILi4EEEEEENS2_IJNS2_IJS7_S9_S4_EEENS3_ILi4096EEENS3_ILi16EEEEEEEEDaRKT_RKT0_RKT1_RKT2_ENKUlRKT_RKT0_E_clISB_SE_EEDaSW_SZ_) ;  /* 0xfffee10000007944 */ /* 0x002fea0003c3ffff */
[----:B------:R-:W-:Y:S02]  /*1cdf0*/  MOV R6, 0x1ce10 ;  /* 0x0001ce1000067802 */ /* 0x000fe40000000f00 */
[----:B-----5:R-:W-:Y:S05]  /*1ce00*/  CALL.REL.NOINC `($_ZN7cutlass13device_kernelIN5flash19enable_sm80_to_sm89INS1_16FlashAttnBwdSm80INS1_25CollectiveMainloopBwdSm80ILi2ELi2EN4cute5tupleIJNS5_1CILi128EEES8_NS7_ILi64EEEEEENS_6half_tEfNS_4arch4Sm80ELb0ELb1ELb1ELb1ELb0ELb0ELb0ELb0ELi2ELi4ELi4ELi4ELb0EEENS1_21CollectiveEpilogueBwdISA_SB_SD_Li256ELb1ELb0ELi2EEENS1_19SingleTileSchedulerILb1ELb0ELb0ELi128EEEEEEEEEvNT_6ParamsE$_ZZN4cute6detail16composition_implINS_5tupleIJNS_1CILi8EEENS3_ILi2EEES5_S5_S4_S5_EEENS2_IJNS3_ILi1EEEiiiNS3_ILi72EEENS3_ILi512EEEEEENS2_IJNS2_IJS5_S5_S5_EEES5_NS3_ILi4EEEEEENS2_IJNS2_IJS7_S9_S4_EEENS3_ILi4096EEENS3_ILi16EEEEEEEEDaRKT_RKT0_RKT1_RKT2_ENKUlRKT_RKT0_E_clISC_SG_EEDaSW_SZ_) ;  /* 0xfffee13000007944 */ /* 0x020fea0003c3ffff */
[----:B-----5:R2:W-:Y:S01]  /*1ce10*/  STL.64 [R1+0x770], R2 ;  /* 0x0007700201007387 */ /* 0x0205e20000100a00 */
[----:B------:R-:W-:-:S02]  /*1ce20*/  MOV R6, R4 ;  /* 0x0000000400067202 */ /* 0x000fc40000000f00 */
        /* <DEDUP_REMOVED lines=8> */
[----:B------:R-:W-:Y:S01]  /*1ceb0*/  LEA.HI R6, R15, R15, RZ, 0x1d ;  /* 0x0000000f0f067211 */ /* 0x000fe200078fe8ff */
[----:B------:R-:W-:-:S04]  /*1cec0*/  IMAD.MOV.U32 R15, RZ, RZ, R14 ;  /* 0x000000ffff0f7224 */ /* 0x000fc800078e000e */
[----:B------:R-:W-:Y:S01]  /*1ced0*/  IMAD.U32 R28, R7, 0x2, R6 ;  /* 0x00000002071c7824 */ /* 0x000fe200078e0006 */
[----:B------:R-:W-:-:S04]  /*1cee0*/  MOV R6, 0x1cf10 ;  /* 0x0001cf1000067802 */ /* 0x000fc80000000f00 */
[----:B------:R1:W-:Y:S03]  /*1cef0*/  STL [R1+0x77c], R28 ;  /* 0x00077c1c01007387 */ /* 0x0003e60000100800 */
        /* <DEDUP_REMOVED lines=35> */
[----:B-1---5:R-:W-:Y:S05]  /*1d130*/  CALL.REL.NOINC `($_ZN7cutlass13device_kernelIN5flash19enable_sm80_to_sm89INS1_16FlashAttnBwdSm80INS1_25CollectiveMainloopBwdSm80ILi2ELi2EN4cute5tupleIJNS5_1CILi128EEES8_NS7_ILi64EEEEEENS_6half_tEfNS_4arch4Sm80ELb0ELb1ELb1ELb1ELb0ELb0ELb0ELb0ELi2ELi4ELi4ELi4ELb0EEENS1_21CollectiveEpilogueBwdISA_SB_SD_Li256ELb1ELb0ELi2EEENS1_19SingleTileSchedulerILb1ELb0ELb0ELi128EEEEEEEEEvNT_6ParamsE$_ZN4cute3eso3ESOILb1ELb0EJNS_14ComposedLayoutINS_7SwizzleILi3ELi3ELi3EEENS_1CILi0EEENS_6LayoutINS_5tupleIJNS8_IJNS8_IJNS5_ILi4EEENS5_ILi8EEEEEENS8_IJNS5_ILi2EEENS5_ILi1EEEEEEEEENS8_IJNS8_IJSC_SC_EEENS8_IJSA_S9_EEEEEEEEENS8_IJNS8_IJNS8_IJSC_NS5_ILi64EEEEEENS8_IJNS5_ILi512EEES6_EEEEEENS8_IJNS8_IJSD_SA_EEENS8_IJNS5_ILi1024EEENS5_ILi16EEEEEEEEEEEEEEEENS_10ViewEngineINS_8smem_ptrIPN7cutlass6half_tEEEEEEEC2ERKSW_RKS13_) ;  /* 0xfffeb19000007944 */ /* 0x022fea0003c3ffff */
[----:B------:R-:W-:Y:S01]  /*1d140*/  ULDC.64 UR4, c[0x0][0x118] ;  /* 0x0000460000047ab9 */ /* 0x000fe20000000a00 */
[----:B------:R2:W5:Y:S04]  /*1d150*/  LDL.64 R20, [R1+0x758] ;  /* 0x0007580001147983 */ /* 0x0005680000100a00 */
[----:B-1----:R2:W5:Y:S01]  /*1d160*/  LD.E R3, [R34.64+0xc] ;  /* 0x00000c0422037980 */ /* 0x002562000c101900 */
[----:B------:R-:W-:Y:S02]  /*1d170*/  MOV R81, R60 ;  /* 0x0000003c00517202 */ /* 0x000fe40000000f00 */
[----:B------:R-:W-:-:S02]  /*1d180*/  MOV R6, 0x1d1a0 ;  /* 0x0001d1a000067802 */ /* 0x000fc40000000f00 */
        /* <DEDUP_REMOVED lines=103> */
[----:B------:R1:W-:Y:S04]  /*1d800*/  STL.U8 [R1+0x794], RZ ;  /* 0x000794ff01007387 */ /* 0x0003e80000100000 */
[----:B--2---:R1:W-:Y:S04]  /*1d810*/  STL.64 [R1+0x7a0], R2 ;  /* 0x0007a00201007387 */ /* 0x0043e80000100a00 */
[----:B---3--:R1:W-:Y:S02]  /*1d820*/  STL [R1+0x7a8], R4 ;  /* 0x0007a80401007387 */ /* 0x0083e40000100800 */
[----:B-1----:R-:W-:Y:S05]  /*1d830*/  CALL.REL.NOINC `($_ZN7cutlass13device_kernelIN5flash19enable_sm80_to_sm89INS1_16FlashAttnBwdSm80INS1_25CollectiveMainloopBwdSm80ILi2ELi2EN4cute5tupleIJNS5_1CILi128EEES8_NS7_ILi64EEEEEENS_6half_tEfNS_4arch4Sm80ELb0ELb1ELb1ELb1ELb0ELb0ELb0ELb0ELi2ELi4ELi4ELi4ELb0EEENS1_21CollectiveEpilogueBwdISA_SB_SD_Li256ELb1ELb0ELi2EEENS1_19SingleTileSchedulerILb1ELb0ELb0ELi128EEEEEEEEEvNT_6ParamsE$_ZZN4cute6detail16composition_implINS_5tupleIJNS_1CILi8EEENS3_ILi2EEES5_S5_S4_S5_EEENS2_IJNS3_ILi1EEEiiiNS3_ILi72EEENS3_ILi512EEEEEENS2_IJNS2_IJS5_S5_EEES4_NS3_ILi4EEEEEENS2_IJNS2_IJS7_S4_EEENS3_ILi1024EEENS3_ILi16EEEEEEEEDaRKT_RKT0_RKT1_RKT2_ENKUlRKT_RKT0_E_clISB_SE_EEDaSW_SZ_) ;  /* 0xfffed55000007944 */ /* 0x002fea0003c3ffff */
[----:B------:R-:W-:Y:S02]  /*1d840*/  MOV R13, R69 ;  /* 0x00000045000d7202 */ /* 0x000fe40000000f00 */
[----:B------:R-:W-:-:S02]  /*1d850*/  MOV R6, 0x1d870 ;  /* 0x0001d87000067802 */ /* 0x000fc40000000f00 */
[----:B-----5:R-:W-:Y:S05]  /*1d860*/  CALL.REL.NOINC `($_ZN7cutlass13device_kernelIN5flash19enable_sm80_to_sm89INS1_16FlashAttnBwdSm80INS1_25CollectiveMainloopBwdSm80ILi2ELi2EN4cute5tupleIJNS5_1CILi128EEES8_NS7_ILi64EEEEEENS_6half_tEfNS_4arch4Sm80ELb0ELb1ELb1ELb1ELb0ELb0ELb0ELb0ELi2ELi4ELi4ELi4ELb0EEENS1_21CollectiveEpilogueBwdISA_SB_SD_Li256ELb1ELb0ELi2EEENS1_19SingleTileSchedulerILb1ELb0ELb0ELi128EEEEEEEEEvNT_6ParamsE$_ZZN4cute6detail16composition_implINS_5tupleIJNS_1CILi8EEENS3_ILi2EEES5_S5_S4_S5_EEENS2_IJNS3_ILi1EEEiiiNS3_ILi72EEENS3_ILi512EEEEEENS2_IJNS2_IJS5_S5_EEES4_NS3_ILi4EEEEEENS2_IJNS2_IJS7_S4_EEENS3_ILi1024EEENS3_ILi16EEEEEEEEDaRKT_RKT0_RKT1_RKT2_ENKUlRKT_RKT0_E_clISC_SG_EEDaSW_SZ_) ;  /* 0xfffed57000007944 */ /* 0x020fea0003c3ffff */
[----:B-----5:R2:W-:Y:S01]  /*1d870*/  STL.64 [R1+0x770], R2 ;  /* 0x0007700201007387 */ /* 0x0205e20000100a00 */
[----:B------:R-:W-:-:S02]  /*1d880*/  MOV R6, R4 ;  /* 0x0000000400067202 */ /* 0x000fc40000000f00 */
        /* <DEDUP_REMOVED lines=8> */
[----:B------:R-:W-:Y:S01]  /*1d910*/  LEA.HI R10, R10, R10, RZ, 0x1d ;  /* 0x0000000a0a0a7211 */ /* 0x000fe200078fe8ff */
[----:B------:R-:W-:Y:S01]  /*1d920*/  IMAD.MOV.U32 R15, RZ, RZ, R9 ;  /* 0x000000ffff0f7224 */ /* 0x000fe200078e0009 */
        /* <DEDUP_REMOVED lines=48> */
[----:B------:R-:W-:-:S03]  /*1dc30*/  MOV R4, 0x1dc50 ;  /* 0x0001dc5000047802 */ /* 0x000fc60000000f00 */
[----:B-1----:R-:W-:Y:S05]  /*1dc40*/  CALL.REL.NOINC `($_ZN7cutlass13device_kernelIN5flash19enable_sm80_to_sm89INS1_16FlashAttnBwdSm80INS1_25CollectiveMainloopBwdSm80ILi2ELi2EN4cute5tupleIJNS5_1CILi128EEES8_NS7_ILi64EEEEEENS_6half_tEfNS_4arch4Sm80ELb0ELb1ELb1ELb1ELb0ELb0ELb0ELb0ELi2ELi4ELi4ELi4ELb0EEENS1_21CollectiveEpilogueBwdISA_SB_SD_Li256ELb1ELb0ELi2EEENS1_19SingleTileSchedulerILb1ELb0ELb0ELi128EEEEEEEEEvNT_6ParamsE$_ZZN4cute12filter_tupleINS_5tupleIJNS_10UnderscoreES2_S2_iEEENS1_IJNS1_IJNS_1CILi1EEENS4_ILi0EEEEEENS4_ILi4096EEENS1_IJiiEEENS1_IJS6_NS4_ILi8192EEEEEEEEEZNS_5sliceIS3_SC_EEDaRKT_RKT0_EUlRKT_RKT0_E_EEDaSG_SJ_OT1_ENKUlDpSM_E_clIJNS1_IJS7_EEENS1_IJS8_EEENS1_IJS9_EEENS1_IJEEEEEEDaST_) ;  /* 0xfffec9b000007944 */ /* 0x002fea0003c3ffff */
[----:B------:R-:W-:Y:S02]  /*1dc50*/  MOV R4, 0x1dc70 ;  /* 0x0001dc7000047802 */ /* 0x000fe40000000f00 */
[----:B-1---5:R-:W-:Y:S05]  /*1dc60*/  CALL.REL.NOINC `($_ZN7cutlass13device_kernelIN5flash19enable_sm80_to_sm89INS1_16FlashAttnBwdSm80INS1_25CollectiveMainloopBwdSm80ILi2ELi2EN4cute5tupleIJNS5_1CILi128EEES8_NS7_ILi64EEEEEENS_6half_tEfNS_4arch4Sm80ELb0ELb1ELb1ELb1ELb0ELb0ELb0ELb0ELi2ELi4ELi4ELi4ELb0EEENS1_21CollectiveEpilogueBwdISA_SB_SD_Li256ELb1ELb0ELi2EEENS1_19SingleTileSchedulerILb1ELb0ELb0ELi128EEEEEEEEEvNT_6ParamsE$_ZN4cute5tupleIJNS0_IJNS0_IJNS_1CILi8EEENS1_ILi1EEEEEENS1_ILi2EEENS0_IJS5_S5_EEEEEENS0_IJNS0_IJS3_NS1_ILi0EEEEEENS1_ILi4096EEENS0_IJiiEEEEEEEEC2ERKS7_RKSC_) ;  /* 0xfffec3a000007944 */ /* 0x022fea0003c3ffff */
[----:B-1----:R1:W5:Y:S01]  /*1dc70*/  LDL.64 R2, [R1+0x758] ;  /* 0x0007580001027983 */ /* 0x0023620000100a00 */
[----:B------:R-:W-:-:S02]  /*1dc80*/  SHF.L.U32 R4, R6, 0xd, RZ ;  /* 0x0000000d06047819 */ /* 0x000fc400000006ff */
        /* <DEDUP_REMOVED lines=199> */
[----:B------:R2:W5:Y:S01]  /*1e900*/  LDL.64 R4, [R1+0x758] ;  /* 0x0007580001047983 */ /* 0x0005620000100a00 */
[----:B------:R-:W-:Y:S01]  /*1e910*/  IMAD.MOV.U32 R12, RZ, RZ, R32 ;  /* 0x000000ffff0c7224 */ /* 0x000fe200078e0020 */
[----:B------:R-:W-:-:S02]  /*1e920*/  MOV R15, R33 ;  /* 0x00000021000f7202 */ /* 0x000fc40000000f00 */
[----:B-1----:R-:W-:Y:S02]  /*1e930*/  MOV R14, 0x1e950 ;  /* 0x0001e950000e7802 */ /* 0x002fe40000000f00 */
[----:B--2--5:R-:W-:Y:S05]  /*1e940*/  CALL.REL.NOINC `($_ZN7cutlass13device_kernelIN5flash19enable_sm80_to_sm89INS1_16FlashAttnBwdSm80INS1_25CollectiveMainloopBwdSm80ILi2ELi2EN4cute5tupleIJNS5_1CILi128EEES8_NS7_ILi64EEEEEENS_6half_tEfNS_4arch4Sm80ELb0ELb1ELb1ELb1ELb0ELb0ELb0ELb0ELi2ELi4ELi4ELi4ELb0EEENS1_21CollectiveEpilogueBwdISA_SB_SD_Li256ELb1ELb0ELi2EEENS1_19SingleTileSchedulerILb1ELb0ELb0ELi128EEEEEEEEEvNT_6ParamsE$_ZN4cute3eso3ESOILb1ELb0EJNS_6LayoutINS_5tupleIJNS3_IJNS_1CILi8EEENS4_ILi1EEEEEENS4_ILi4EEEEEENS3_IJNS3_IJS6_NS4_ILi0EEEEEES5_EEEEENS_10ViewEngineIPN7cutlass6half_tEEEEEC2ERKSD_RKSI_) ;  /* 0xfffeb1a000007944 */ /* 0x024fea0003c3ffff */
        /* <DEDUP_REMOVED lines=12> */
[----:B------:R2:W5:Y:S01]  /*1ea10*/  LDL.64 R4, [R1+0x758] ;  /* 0x0007580001047983 */ /* 0x0005620000100a00 */
[----:B-1----:R-:W-:Y:S01]  /*1ea20*/  IMAD.MOV.U32 R2, RZ, RZ, R6 ;  /* 0x000000ffff027224 */ /* 0x002fe200078e0006 */
[----:B------:R-:W-:-:S02]  /*1ea30*/  MOV R15, R7 ;  /* 0x00000007000f7202 */ /* 0x000fc40000000f00 */
[----:B------:R-:W-:Y:S02]  /*1ea40*/  MOV R14, 0x1ea60 ;  /* 0x0001ea60000e7802 */ /* 0x000fe40000000f00 */
[----:B--2--5:R-:W-:Y:S05]  /*1ea50*/  CALL.REL.NOINC `($_ZN7cutlass13device_kernelIN5flash19enable_sm80_to_sm89INS1_16FlashAttnBwdSm80INS1_25CollectiveMainloopBwdSm80ILi2ELi2EN4cute5tupleIJNS5_1CILi128EEES8_NS7_ILi64EEEEEENS_6half_tEfNS_4arch4Sm80ELb0ELb1ELb1ELb1ELb0ELb0ELb0ELb0ELi2ELi4ELi4ELi4ELb0EEENS1_21CollectiveEpilogueBwdISA_SB_SD_Li256ELb1ELb0ELi2EEENS1_19SingleTileSchedulerILb1ELb0ELb0ELi128EEEEEEEEEvNT_6ParamsE$_ZN4cute3eso3ESOILb1ELb0EJNS_6LayoutINS_5tupleIJNS3_IJNS3_IJNS_1CILi8EEENS4_ILi1EEEEEES6_EEENS3_IJNS3_IJS6_S6_EEENS4_ILi4EEEEEEEEENS3_IJNS3_IJNS3_IJS6_NS4_ILi0EEEEEESD_EEENS3_IJNS3_IJSD_SD_EEENS4_ILi2048EEEEEEEEEEENS_10ViewEngineINS_8smem_ptrIPN7cutlass6half_tEEEEEEEC2ERKSK_RKSR_) ;  /* 0xfffea29000007944 */ /* 0x024fea0003c3ffff */
[----:B-1----:R1:W5:Y:S01]  /*1ea60*/  LDL.64 R2, [R1+0x758] ;  /* 0x0007580001027983 */ /* 0x0023620000100a00 */
[----:B------:R-:W-:Y:S01]  /*1ea70*/  IMAD.MOV.U32 R12, RZ, RZ, R4 ;  /* 0x000000ffff0c7224 */ /* 0x000fe200078e0004 */
[----:B------:R-:W-:Y:S02]  /*1ea80*/  MOV R15, R5 ;  /* 0x00000005000f7202 */ /* 0x000fe40000000f00 */
[----:B------:R-:W-:Y:S02]  /*1ea90*/  MOV R14, 0x1eab0 ;  /* 0x0001eab0000e7802 */ /* 0x000fe40000000f00 */
[----:B-1---5:R-:W-:Y:S05]  /*1eaa0*/  CALL.REL.NOINC `($_ZN7cutlass13device_kernelIN5flash19enable_sm80_to_sm89INS1_16FlashAttnBwdSm80INS1_25CollectiveMainloopBwdSm80ILi2ELi2EN4cute5tupleIJNS5_1CILi128EEES8_NS7_ILi64EEEEEENS_6half_tEfNS_4arch4Sm80ELb0ELb1ELb1ELb1ELb0ELb0ELb0ELb0ELi2ELi4ELi4ELi4ELb0EEENS1_21CollectiveEpilogueBwdISA_SB_SD_Li256ELb1ELb0ELi2EEENS1_19SingleTileSchedulerILb1ELb0ELb0ELi128EEEEEEEEEvNT_6ParamsE$_ZN4cute3eso3ESOILb1ELb0EJNS_6LayoutINS_5tupleIJNS3_IJNS_1CILi8EEENS4_ILi1EEEEEENS4_ILi4EEEEEENS3_IJNS3_IJS6_NS4_ILi0EEEEEES5_EEEEENS_10ViewEngineIPN7cutlass6half_tEEEEEC2ERKSD_RKSI_) ;  /* 0xfffeb04000007944 */ /* 0x022fea0003c3ffff */
[----:B------:R2:W5:Y:S01]  /*1eab0*/  LDL.64 R8, [R1+0x758] ;  /* 0x0007580001087983 */ /* 0x0005620000100a00 */
[----:B------:R-:W-:Y:S02]  /*1eac0*/  MOV R38, R60 ;  /* 0x0000003c00267202 */ /* 0x000fe40000000f00 */
[----:B------:R-:W-:Y:S02]  /*1ead0*/  MOV R46, 0x1eaf0 ;  /* 0x0001eaf0002e7802 */ /* 0x000fe40000000f00 */
[----:B-12--5:R-:W-:Y:S05]  /*1eae0*/  CALL.REL.NOINC `($_ZN7cutlass13device_kernelIN5flash19enable_sm80_to_sm89INS1_16FlashAttnBwdSm80INS1_25CollectiveMainloopBwdSm80ILi2ELi2EN4cute5tupleIJNS5_1CILi128EEES8_NS7_ILi64EEEEEENS_6half_tEfNS_4arch4Sm80ELb0ELb1ELb1ELb1ELb0ELb0ELb0ELb0ELi2ELi4ELi4ELi4ELb0EEENS1_21CollectiveEpilogueBwdISA_SB_SD_Li256ELb1ELb0ELi2EEENS1_19SingleTileSchedulerILb1ELb0ELb0ELi128EEEEEEEEEvNT_6ParamsE$_ZN4cute8smem_ptrIPN7cutlass6half_tEECI1NS_12iter_adaptorIS3_S4_EEES3_) ;  /* 0xfffeb89000007944 */ /* 0x026fea0003c3ffff */
[----:B-1----:R1:W5:Y:S01]  /*1eaf0*/  LDL.64 R2, [R1+0x758] ;  /* 0x0007580001027983 */ /* 0x0023620000100a00 */
[----:B------:R-:W-:-:S03]  /*1eb00*/  MOV R16, 0x1eb20 ;  /* 0x0001eb2000107802 */ /* 0x000fc60000000f00 */
[----:B-1---5:R-:W-:Y:S05]  /*1eb10*/  CALL.REL.NOINC `($_ZN7cutlass13device_kernelIN5flash19enable_sm80_to_sm89INS1_16FlashAttnBwdSm80INS1_25CollectiveMainloopBwdSm80ILi2ELi2EN4cute5tupleIJNS5_1CILi128EEES8_NS7_ILi64EEEEEENS_6half_tEfNS_4arch4Sm80ELb0ELb1ELb1ELb1ELb0ELb0ELb0ELb0ELi2ELi4ELi4ELi4ELb0EEENS1_21CollectiveEpilogueBwdISA_SB_SD_Li256ELb1ELb0ELi2EEENS1_19SingleTileSchedulerILb1ELb0ELb0ELi128EEEEEEEEEvNT_6ParamsE$_ZN4cute3eso3ESOILb1ELb0EJNS_6LayoutINS_5tupleIJNS3_IJNS_1CILi8EEENS4_ILi1EEEEEENS4_ILi4EEEEEENS3_IJNS3_IJS6_NS4_ILi0EEEEEENS4_ILi2048EEEEEEEENS_10ViewEngineINS_8smem_ptrIPN7cutlass6half_tEEEEEEEC2ERKSE_RKSL_) ;  /* 0xfffeaf5000007944 */ /* 0x022fea0003c3ffff */
[----:B------:R2:W5:Y:S01]  /*1eb20*/  LDL.64 R10, [R1+0x758] ;  /* 0x00075800010a7983 */ /* 0x0005620000100a00 */
[----:B------:R-:W-:Y:S01]  /*1eb30*/  IMAD.MOV.U32 R82, RZ, RZ, R60 ;  /* 0x000000ffff527224 */ /* 0x000fe200078e003c */
[----:B------:R-:W-:-:S02]  /*1eb40*/  MOV R47, RZ ;  /* 0x000000ff002f7202 */ /* 0x000fc40000000f00 */
        /* <DEDUP_REMOVED lines=14> */
[----:B------:R-:W-:-:S02]  /*1ec30*/  MOV R38, 0x1ec50 ;  /* 0x0001ec5000267802 */ /* 0x000fc40000000f00 */
[----:B-1---5:R-:W-:Y:S05]  /*1ec40*/  CALL.REL.NOINC `($_ZN7cutlass13device_kernelIN5flash19enable_sm80_to_sm89INS1_16FlashAttnBwdSm80INS1_25CollectiveMainloopBwdSm80ILi2ELi2EN4cute5tupleIJNS5_1CILi128EEES8_NS7_ILi64EEEEEENS_6half_tEfNS_4arch4Sm80ELb0ELb1ELb1ELb1ELb0ELb0ELb0ELb0ELi2ELi4ELi4ELi4ELb0EEENS1_21CollectiveEpilogueBwdISA_SB_SD_Li256ELb1ELb0ELi2EEENS1_19SingleTileSchedulerILb1ELb0ELb0ELi128EEEEEEEEEvNT_6ParamsE$_ZN4cute3eso3ESOILb1ELb0EJNS_6LayoutINS_5tupleIJNS3_IJNS_1CILi8EEENS4_ILi1EEEEEEEEENS3_IJNS3_IJS6_NS4_ILi0EEEEEEEEEEENS_10ViewEngineINS_8smem_ptrIPN7cutlass6half_tEEEEEEEC2ERKSC_RKSJ_) ;  /* 0xfffea86000007944 */ /* 0x022fea0003c3ffff */
[----:B-1----:R1:W5:Y:S01]  /*1ec50*/  LDL.64 R2, [R1+0x758] ;  /* 0x0007580001027983 */ /* 0x0023620000100a00 */
[----:B------:R-:W-:Y:S01]  /*1ec60*/  IMAD.MOV.U32 R82, RZ, RZ, R60 ;  /* 0x000000ffff527224 */ /* 0x000fe200078e003c */
[----:B------:R-:W-:-:S02]  /*1ec70*/  MOV R47, RZ ;  /* 0x000000ff002f7202 */ /* 0x000fc40000000f00 */
        /* <DEDUP_REMOVED lines=211> */
.L_x_3269:
[----:B------:R-:W-:-:S13]  /*1f9b0*/  ISETP.NE.AND P0, PT, R25, 0x3, PT ;  /* 0x000000031900780c */ /* 0x000fda0003f05270 */
[----:B-1----:R-:W-:Y:S05]  /*1f9c0*/  @!P0 BRA `(.L_x_3266) ;  /* 0x00001ea000008947 */ /* 0x002fea0003800000 */
[----:B------:R-:W-:Y:S01]  /*1f9d0*/  IADD3 R8, R25, 0x1, RZ ;  /* 0x0000000119087810 */ /* 0x000fe20007ffe0ff */
[----:B------:R-:W-:Y:S01]  /*1f9e0*/  IMAD.MOV.U32 R82, RZ, RZ, R60 ;  /* 0x000000ffff527224 */ /* 0x000fe200078e003c */
[----:B------:R-:W-:-:S03]  /*1f9f0*/  MOV R46, 0x1fa20 ;  /* 0x0001fa20002e7802 */ /* 0x000fc60000000f00 */
[----:B-1----:R-:W-:Y:S02]  /*1fa00*/  IMAD.MOV.U32 R3, RZ, RZ, R8 ;  /* 0x000000ffff037224 */ /* 0x002fe400078e0008 */
[----:B------:R-:W-:Y:S05]  /*1fa10*/  CALL.REL.NOINC `($_ZN7cutlass13device_kernelIN5flash19enable_sm80_to_sm89INS1_16FlashAttnBwdSm80INS1_25CollectiveMainloopBwdSm80ILi2ELi2EN4cute5tupleIJNS5_1CILi128EEES8_NS7_ILi64EEEEEENS_6half_tEfNS_4arch4Sm80ELb0ELb1ELb1ELb1ELb0ELb0ELb0ELb0ELi2ELi4ELi4ELi4ELb0EEENS1_21CollectiveEpilogueBwdISA_SB_SD_Li256ELb1ELb0ELi2EEENS1_19SingleTileSchedulerILb1ELb0ELb0ELi128EEEEEEEEEvNT_6ParamsE$_ZN4cute3eso3ESOILb1ELb0EJNS_10UnderscoreES2_iEEC2ERKS2_S5_RKi) ;  /* 0xfffe87b000007944 */ /* 0x000fea0003c3ffff */
        /* <DEDUP_REMOVED lines=21> */
[----:B------:R-:W-:Y:S02]  /*1fb70*/  MOV R3, R8 ;  /* 0x0000000800037202 */ /* 0x000fe40000000f00 */
        /* <DEDUP_REMOVED lines=184> */
[----:B-1----:R-:W-:Y:S01]  /*20700*/  IMAD.MOV.U32 R3, RZ, RZ, R8 ;  /* 0x000000ffff037224 */ /* 0x002fe200078e0008 */
[----:B------:R-:W-:-:S02]  /*20710*/  MOV R82, R60 ;  /* 0x0000003c00527202 */ /* 0x000fc40000000f00 */
        /* <DEDUP_REMOVED lines=276> */
[----:B------:R-:W-:Y:S05]  /*21860*/  CALL.REL.NOINC `($_ZN7cutlass13device_kernelIN5flash19enable_sm80_to_sm89INS1_16FlashAttnBwdSm80INS1_25CollectiveMainloopBwdSm80ILi2ELi2EN4cute5tupleIJNS5_1CILi128EEES8_NS7_ILi64EEEEEENS_6half_tEfNS_4arch4Sm80ELb0ELb1ELb1ELb1ELb0ELb0ELb0ELb0ELi2ELi4ELi4ELi4ELb0EEENS1_21CollectiveEpilogueBwdISA_SB_SD_Li256ELb1ELb0ELi2EEENS1_19SingleTileSchedulerILb1ELb0ELb0ELi128EEEEEEEEEvNT_6ParamsE$_ZZN5flash25CollectiveMainloopBwdSm80ILi2ELi2EN4cute5tupleIJNS1_1CILi128EEES4_NS3_ILi64EEEEEEN7cutlass6half_tEfNS7_4arch4Sm80ELb0ELb1ELb1ELb1ELb0ELb0ELb0ELb0ELi2ELi4ELi4ELi4ELb0EE3mmaINS_16FlashAttnBwdSm80ISB_NS_21CollectiveEpilogueBwdIS6_S8_SA_Li256ELb1ELb0ELi2EEENS_19SingleTileSchedulerILb1ELb0ELb0ELi128EEEE13SharedStorageENS1_6TensorINS1_11ArrayEngineIfLm32EEENS1_6LayoutINS2_IJNS2_IJNS3_ILi2EEESO_EEESO_NS3_ILi4EEEEEENS2_IJNS2_IJNS3_ILi1EEESO_EEESQ_NS3_ILi8EEEEEEEEEEEEbRKNSB_6ParamsERT0_S12_iNS2_IJiiiEEERT_ENKUlvE_clEv) ;  /* 0x00027e2000007944 */ /* 0x000fea0003c00000 */
.L_x_3266:
[----:B------:R-:W-:Y:S01]  /*21870*/  IMAD.MOV.U32 R82, RZ, RZ, R60 ;  /* 0x000000ffff527224 */ /* 0x000fe200078e003c */
[----:B-1----:R-:W-:Y:S01]  /*21880*/  MOV R3, R25 ;  /* 0x0000001900037202 */ /* 0x002fe20000000f00 */
[----:B------:R-:W-:Y:S01]  /*21890*/  IMAD.MOV.U32 R48, RZ, RZ, RZ ;  /* 0x000000ffff307224 */ /* 0x000fe200078e00ff */
[----:B------:R-:W-:-:S02]  /*218a0*/  MOV R46, 0x218c0 ;  /* 0x000218c0002e7802 */ /* 0x000fc40000000f00 */
[----:B------:R-:W-:Y:S05]  /*218b0*/  CALL.REL.NOINC `($_ZN7cutlass13device_kernelIN5flash19enable_sm80_to_sm89INS1_16FlashAttnBwdSm80INS1_25CollectiveMainloopBwdSm80ILi2ELi2EN4cute5tupleIJNS5_1CILi128EEES8_NS7_ILi64EEEEEENS_6half_tEfNS_4arch4Sm80ELb0ELb1ELb1ELb1ELb0ELb0ELb0ELb0ELi2ELi4ELi4ELi4ELb0EEENS1_21CollectiveEpilogueBwdISA_SB_SD_Li256ELb1ELb0ELi2EEENS1_19SingleTileSchedulerILb1ELb0ELb0ELi128EEEEEEEEEvNT_6ParamsE$_ZN4cute3eso3ESOILb1ELb0EJNS_10UnderscoreES2_iEEC2ERKS2_S5_RKi) ;  /* 0xfffe691000007944 */ /* 0x000fea0003c3ffff */
        /* <DEDUP_REMOVED lines=16> */
[----:B------:R-:W-:Y:S02]  /*219c0*/  MOV R3, R25 ;  /* 0x0000001900037202 */ /* 0x000fe40000000f00 */
        /* <DEDUP_REMOVED lines=18> */
.L_x_3267:
        /* <DEDUP_REMOVED lines=190> */
.L_x_3268:
[----:B-1----:R-:W2:Y:S01]  /*226d0*/  LDL.64 R4, [R61+0xa0] ;  /* 0x0000a0003d047983 */ /* 0x002ea20000100a00 */
[----:B------:R-:W-:Y:S01]  /*226e0*/  ULDC.64 UR4, c[0x0][0x118] ;  /* 0x0000460000047ab9 */ /* 0x000fe20000000a00 */
[----:B------:R-:W-:Y:S02]  /*226f0*/  MOV R10, 0x22720 ;  /* 0x00022720000a7802 */ /* 0x000fe40000000f00 */
[----:B--2---:R-:W5:Y:S04]  /*22700*/  LD.E.64 R4, [R4.64] ;  /* 0x0000000404047980 */ /* 0x004f68000c101b00 */
[----:B-----5:R-:W-:Y:S05]  /*22710*/  CALL.REL.NOINC `($_ZN7cutlass13device_kernelIN5flash19enable_sm80_to_sm89INS1_16FlashAttnBwdSm80INS1_25CollectiveMainloopBwdSm80ILi2ELi2EN4cute5tupleIJNS5_1CILi128EEES8_NS7_ILi64EEEEEENS_6half_tEfNS_4arch4Sm80ELb0ELb1ELb1ELb1ELb0ELb0ELb0ELb0ELi2ELi4ELi4ELi4ELb0EEENS1_21CollectiveEpilogueBwdISA_SB_SD_Li256ELb1ELb0ELi2EEENS1_19SingleTileSchedulerILb1ELb0ELb0ELi128EEEEEEEEEvNT_6ParamsE$_ZN4cute8smem_ptrIPfECI1NS_12iter_adaptorIS1_S2_EEES1_) ;  /* 0xfffe7ce000007944 */ /* 0x020fea0003c3ffff */
[----:B-1----:R1:W5:Y:S01]  /*22720*/  LDL.64 R4, [R1+0x758] ;  /* 0x0007580001047983 */ /* 0x0023620000100a00 */
[----:B------:R-:W-:-:S03]  /*22730*/  MOV R10, 0x22750 ;  /* 0x00022750000a7802 */ /* 0x000fc60000000f00 */
[----:B-1---5:R-:W-:Y:S05]  /*22740*/  CALL.REL.NOINC `($_ZN7cutlass13device_kernelIN5flash19enable_sm80_to_sm89INS1_16FlashAttnBwdSm80INS1_25CollectiveMainloopBwdSm80ILi2ELi2EN4cute5tupleIJNS5_1CILi128EEES8_NS7_ILi64EEEEEENS_6half_tEfNS_4arch4Sm80ELb0ELb1ELb1ELb1ELb0ELb0ELb0ELb0ELi2ELi4ELi4ELi4ELb0EEENS1_21CollectiveEpilogueBwdISA_SB_SD_Li256ELb1ELb0ELi2EEENS1_19SingleTileSchedulerILb1ELb0ELb0ELi128EEEEEEEEEvNT_6ParamsE$_ZN4cute3eso3ESOILb1ELb0EJNS_6LayoutINS_5tupleIJNS3_IJNS_1CILi2EEES5_EEEEEENS3_IJNS3_IJNS4_ILi8EEENS4_ILi64EEEEEEEEEEENS_10ViewEngineINS_8smem_ptrIPfEEEEEEC2ERKSC_RKSH_) ;  /* 0xfffe698000007944 */ /* 0x022fea0003c3ffff */
[----:B------:R2:W-:Y:S04]  /*22750*/  STL.128 [R1+0xa50], RZ ;  /* 0x000a50ff01007387 */ /* 0x0005e80000100c00 */
[----:B------:R2:W5:Y:S01]  /*22760*/  LDL.64 R12, [R61+0xa0] ;  /* 0x0000a0003d0c7983 */ /* 0x0005620000100a00 */
[----:B------:R-:W-:Y:S01]  /*22770*/  IADD3 R6, P0, R58, 0x300, RZ ;  /* 0x000003003a067810 */ /* 0x000fe20007f1e0ff */
[----:B------:R-:W-:Y:S01]  /*22780*/  IMAD.MOV.U32 R82, RZ, RZ, R60 ;  /* 0x000000ffff527224 */ /* 0x000fe200078e003c */
[----:B------:R-:W-:-:S02]  /*22790*/  MOV R47, R24 ;  /* 0x00000018002f7202 */ /* 0x000fc40000000f00 */
[----:B------:R-:W-:Y:S01]  /*227a0*/  MOV R46, 0x227d0 ;  /* 0x000227d0002e7802 */ /* 0x000fe20000000f00 */
[----:B------:R-:W-:-:S03]  /*227b0*/  IMAD.X R2, RZ, RZ, R57, P0 ;  /* 0x000000ffff027224 */ /* 0x000fc600000e0639 */
[----:B-12--5:R-:W-:Y:S05]  /*227c0*/  CALL.REL.NOINC `($_ZN7cutlass13device_kernelIN5flash19enable_sm80_to_sm89INS1_16FlashAttnBwdSm80INS1_25CollectiveMainloopBwdSm80ILi2ELi2EN4cute5tupleIJNS5_1CILi128EEES8_NS7_ILi64EEEEEENS_6half_tEfNS_4arch4Sm80ELb0ELb1ELb1ELb1ELb0ELb0ELb0ELb0ELi2ELi4ELi4ELi4ELb0EEENS1_21CollectiveEpilogueBwdISA_SB_SD_Li256ELb1ELb0ELi2EEENS1_19SingleTileSchedulerILb1ELb0ELb0ELi128EEEEEEEEEvNT_6ParamsE$_ZN4cute3eso3ESOILb1ELb0EJNS_10UnderscoreEiEEC2ERKS2_RKi) ;  /* 0xfffe5a4000007944 */ /* 0x026fea0003c3ffff */
[----:B------:R-:W2:Y:S01]  /*227d0*/  LDL R5, [R1+0x758] ;  /* 0x0007580001057983 */ /* 0x000ea20000100800 */
[----:B------:R-:W-:Y:S02]  /*227e0*/  MOV R8, 0x22810 ;  /* 0x0002281000087802 */ /* 0x000fe40000000f00 */
[----:B--2---:R-:W-:Y:S02]  /*227f0*/  SHF.L.U32 R5, R5, 0x7, RZ ;  /* 0x0000000705057819 */ /* 0x004fe400000006ff */
[----:B-1----:R-:W-:Y:S05]  /*22800*/  CALL.REL.NOINC `($_ZN7cutlass13device_kernelIN5flash19enable_sm80_to_sm89INS1_16FlashAttnBwdSm80INS1_25CollectiveMainloopBwdSm80ILi2ELi2EN4cute5tupleIJNS5_1CILi128EEES8_NS7_ILi64EEEEEENS_6half_tEfNS_4arch4Sm80ELb0ELb1ELb1ELb1ELb0ELb0ELb0ELb0ELi2ELi4ELi4ELi4ELb0EEENS1_21CollectiveEpilogueBwdISA_SB_SD_Li256ELb1ELb0ELi2EEENS1_19SingleTileSchedulerILb1ELb0ELb0ELi128EEEEEEEEEvNT_6ParamsE$_ZN4cute3eso3ESOILb1ELb0EJNS_6LayoutINS_5tupleIJNS3_IJNS_1CILi2EEES5_EEEEEENS3_IJNS3_IJNS4_ILi8EEENS4_ILi64EEEEEEEEEEEiEEC2ERKSC_RKi) ;  /* 0xfffe690000007944 */ /* 0x002fea0003c3ffff */
[----:B------:R-:W-:Y:S01]  /*22810*/  ULDC.64 UR4, c[0x0][0x118] ;  /* 0x0000460000047ab9 */ /* 0x000fe20000000a00 */
[----:B------:R-:W2:Y:S04]  /*22820*/  LDL R3, [R1+0x758] ;  /* 0x0007580001037983 */ /* 0x000ea80000100800 */
[----:B-1----:R-:W2:Y:S01]  /*22830*/  LD.E.64 R4, [R12.64] ;  /* 0x000000040c047980 */ /* 0x002ea2000c101b00 */
[----:B------:R-:W-:Y:S01]  /*22840*/  MOV R10, 0x22870 ;  /* 0x00022870000a7802 */ /* 0x000fe20000000f00 */
[----:B--2---:R-:W-:-:S04]  /*22850*/  IMAD.WIDE R4, R3, 0x4, R4 ;  /* 0x0000000403047825 */ /* 0x004fc800078e0204 */
[----:B------:R-:W-:Y:S05]  /*22860*/  CALL.REL.NOINC `($_ZN7cutlass13device_kernelIN5flash19enable_sm80_to_sm89INS1_16FlashAttnBwdSm80INS1_25CollectiveMainloopBwdSm80ILi2ELi2EN4cute5tupleIJNS5_1CILi128EEES8_NS7_ILi64EEEEEENS_6half_tEfNS_4arch4Sm80ELb0ELb1ELb1ELb1ELb0ELb0ELb0ELb0ELi2ELi4ELi4ELi4ELb0EEENS1_21CollectiveEpilogueBwdISA_SB_SD_Li256ELb1ELb0ELi2EEENS1_19SingleTileSchedulerILb1ELb0ELb0ELi128EEEEEEEEEvNT_6ParamsE$_ZN4cute8smem_ptrIPfECI1NS_12iter_adaptorIS1_S2_EEES1_) ;  /* 0xfffe7b9000007944 */ /* 0x000fea0003c3ffff */
[----:B-1----:R1:W5:Y:S01]  /*22870*/  LDL.64 R4, [R1+0x758] ;  /* 0x0007580001047983 */ /* 0x0023620000100a00 */
[----:B------:R-:W-:-:S03]  /*22880*/  MOV R10, 0x228a0 ;  /* 0x000228a0000a7802 */ /* 0x000fc60000000f00 */
[----:B-1---5:R-:W-:Y:S05]  /*22890*/  CALL.REL.NOINC `($_ZN7cutlass13device_kernelIN5flash19enable_sm80_to_sm89INS1_16FlashAttnBwdSm80INS1_25CollectiveMainloopBwdSm80ILi2ELi2EN4cute5tupleIJNS5_1CILi128EEES8_NS7_ILi64EEEEEENS_6half_tEfNS_4arch4Sm80ELb0ELb1ELb1ELb1ELb0ELb0ELb0ELb0ELi2ELi4ELi4ELi4ELb0EEENS1_21CollectiveEpilogueBwdISA_SB_SD_Li256ELb1ELb0ELi2EEENS1_19SingleTileSchedulerILb1ELb0ELb0ELi128EEEEEEEEEvNT_6ParamsE$_ZN4cute3eso3ESOILb1ELb0EJNS_6LayoutINS_5tupleIJNS3_IJNS_1CILi2EEES5_EEEEEENS3_IJNS3_IJNS4_ILi8EEENS4_ILi64EEEEEEEEEEENS_10ViewEngineINS_8smem_ptrIPfEEEEEEC2ERKSC_RKSH_) ;  /* 0xfffe683000007944 */ /* 0x022fea0003c3ffff */
[----:B-1----:R1:W5:Y:S01]  /*228a0*/  LDL.64 R4, [R1+0x758] ;  /* 0x0007580001047983 */ /* 0x0023620000100a00 */
[----:B------:R-:W-:-:S02]  /*228b0*/  MOV R7, R2 ;  /* 0x0000000200077202 */ /* 0x000fc40000000f00 */
[----:B------:R-:W-:Y:S02]  /*228c0*/  MOV R8, 0x228e0 ;  /* 0x000228e000087802 */ /* 0x000fe40000000f00 */
[----:B-1---5:R-:W-:Y:S05]  /*228d0*/  CALL.REL.NOINC `($_ZN7cutlass13device_kernelIN5flash19enable_sm80_to_sm89INS1_16FlashAttnBwdSm80INS1_25CollectiveMainloopBwdSm80ILi2ELi2EN4cute5tupleIJNS5_1CILi128EEES8_NS7_ILi64EEEEEENS_6half_tEfNS_4arch4Sm80ELb0ELb1ELb1ELb1ELb0ELb0ELb0ELb0ELi2ELi4ELi4ELi4ELb0EEENS1_21CollectiveEpilogueBwdISA_SB_SD_Li256ELb1ELb0ELi2EEENS1_19SingleTileSchedulerILb1ELb0ELb0ELi128EEEEEEEEEvNT_6ParamsE$_ZN4cute3eso3ESOILb1ELb0EJNS_6LayoutINS_5tupleIJNS_1CILi1EEENS4_ILi4EEEEEENS3_IJNS4_ILi0EEES5_EEEEENS_10ViewEngineIPfEEEEC2ERKSA_RKSD_) ;  /* 0xfffe736000007944 */ /* 0x022fea0003c3ffff */
[----:B-1----:R1:W5:Y:S01]  /*228e0*/  LDL.64 R2, [R1+0x758] ;  /* 0x0007580001027983 */ /* 0x0023620000100a00 */
[----:B------:R-:W-:Y:S02]  /*228f0*/  MOV R9, R5 ;  /* 0x0000000500097202 */ /* 0x000fe40000000f00 */
[----:B------:R-:W-:Y:S02]  /*22900*/  MOV R8, 0x22920 ;  /* 0x0002292000087802 */ /* 0x000fe40000000f00 */
[----:B-1---5:R-:W-:Y:S05]  /*22910*/  CALL.REL.NOINC `($_ZN7cutlass13device_kernelIN5flash19enable_sm80_to_sm89INS1_16FlashAttnBwdSm80INS1_25CollectiveMainloopBwdSm80ILi2ELi2EN4cute5tupleIJNS5_1CILi128EEES8_NS7_ILi64EEEEEENS_6half_tEfNS_4arch4Sm80ELb0ELb1ELb1ELb1ELb0ELb0ELb0ELb0ELi2ELi4ELi4ELi4ELb0EEENS1_21CollectiveEpilogueBwdISA_SB_SD_Li256ELb1ELb0ELi2EEENS1_19SingleTileSchedulerILb1ELb0ELb0ELi128EEEEEEEEEvNT_6ParamsE$_ZN4cute3eso3ESOILb1ELb0EJNS_6LayoutINS_5tupleIJNS_1CILi1EEENS3_IJNS4_ILi2EEES6_EEEEEENS3_IJNS4_ILi0EEENS3_IJNS4_ILi8EEENS4_ILi64EEEEEEEEEEENS_10ViewEngineINS_8smem_ptrIPfEEEEEEC2ERKSE_RKSJ_) ;  /* 0xfffe72c000007944 */ /* 0x022fea0003c3ffff */
[----:B-1----:R1:W5:Y:S01]  /*22920*/  LDL.64 R4, [R1+0x758] ;  /* 0x0007580001047983 */ /* 0x0023620000100a00 */
[----:B------:R-:W-:-:S03]  /*22930*/  MOV R10, 0x22950 ;  /* 0x00022950000a7802 */ /* 0x000fc60000000f00 */
[----:B-1---5:R-:W-:Y:S05]  /*22940*/  CALL.REL.NOINC `($_ZN7cutlass13device_kernelIN5flash19enable_sm80_to_sm89INS1_16FlashAttnBwdSm80INS1_25CollectiveMainloopBwdSm80ILi2ELi2EN4cute5tupleIJNS5_1CILi128EEES8_NS7_ILi64EEEEEENS_6half_tEfNS_4arch4Sm80ELb0ELb1ELb1ELb1ELb0ELb0ELb0ELb0ELi2ELi4ELi4ELi4ELb0EEENS1_21CollectiveEpilogueBwdISA_SB_SD_Li256ELb1ELb0ELi2EEENS1_19SingleTileSchedulerILb1ELb0ELb0ELi128EEEEEEEEEvNT_6ParamsE$_ZN4cute8smem_ptrIPfECI1NS_12iter_adaptorIS1_S2_EEES1_) ;  /* 0xfffe7ab000007944 */ /* 0x022fea0003c3ffff */
[----:B-1----:R1:W5:Y:S01]  /*22950*/  LDL.64 R4, [R1+0x758] ;  /* 0x0007580001047983 */ /* 0x0023620000100a00 */
[----:B------:R-:W-:-:S03]  /*22960*/  MOV R10, 0x22980 ;  /* 0x00022980000a7802 */ /* 0x000fc60000000f00 */
[----:B-1---5:R-:W-:Y:S05]  /*22970*/  CALL.REL.NOINC `($_ZN7cutlass13device_kernelIN5flash19enable_sm80_to_sm89INS1_16FlashAttnBwdSm80INS1_25CollectiveMainloopBwdSm80ILi2ELi2EN4cute5tupleIJNS5_1CILi128EEES8_NS7_ILi64EEEEEENS_6half_tEfNS_4arch4Sm80ELb0ELb1ELb1ELb1ELb0ELb0ELb0ELb0ELi2ELi4ELi4ELi4ELb0EEENS1_21CollectiveEpilogueBwdISA_SB_SD_Li256ELb1ELb0ELi2EEENS1_19SingleTileSchedulerILb1ELb0ELb0ELi128EEEEEEEEEvNT_6ParamsE$_ZN4cute3eso3ESOILb1ELb0EJNS_6LayoutINS_5tupleIJNS3_IJNS_1CILi2EEES5_EEEEEENS3_IJNS3_IJNS4_ILi8EEENS4_ILi64EEEEEEEEEEENS_10ViewEngineINS_8smem_ptrIPfEEEEEEC2ERKSC_RKSH_) ;  /* 0xfffe675000007944 */ /* 0x022fea0003c3ffff */
[----:B------:R2:W5:Y:S01]  /*22980*/  LDL.64 R12, [R1+0x758] ;  /* 0x00075800010c7983 */ /* 0x0005620000100a00 */
[----:B-1----:R-:W-:Y:S01]  /*22990*/  IMAD.MOV.U32 R4, RZ, RZ, R2 ;  /* 0x000000ffff047224 */ /* 0x002fe200078e0002 */
[----:B------:R-:W-:Y:S02]  /*229a0*/  MOV R7, R3 ;  /* 0x0000000300077202 */ /* 0x000fe40000000f00 */
[----:B------:R-:W-:Y:S02]  /*229b0*/  MOV R8, 0x229d0 ;  /* 0x000229d000087802 */ /* 0x000fe40000000f00 */
[----:B--2--5:R-:W-:Y:S05]  /*229c0*/  CALL.REL.NOINC `($_ZN7cutlass13device_kernelIN5flash19enable_sm80_to_sm89INS1_16FlashAttnBwdSm80INS1_25CollectiveMainloopBwdSm80ILi2ELi2EN4cute5tupleIJNS5_1CILi128EEES8_NS7_ILi64EEEEEENS_6half_tEfNS_4arch4Sm80ELb0ELb1ELb1ELb1ELb0ELb0ELb0ELb0ELi2ELi4ELi4ELi4ELb0EEENS1_21CollectiveEpilogueBwdISA_SB_SD_Li256ELb1ELb0ELi2EEENS1_19SingleTileSchedulerILb1ELb0ELb0ELi128EEEEEEEEEvNT_6ParamsE$_ZN4cute3eso3ESOILb1ELb0EJNS_6LayoutINS_5tupleIJNS_1CILi4EEEEEENS3_IJNS4_ILi1EEEEEEEENS_10ViewEngineIPfEEEEC2ERKS9_RKSC_) ;  /* 0xfffe72d000007944 */ /* 0x024fea0003c3ffff */
        /* <DEDUP_REMOVED lines=13> */
[----:B-1----:R-:W-:Y:S05]  /*22aa0*/  CALL.REL.NOINC `($_ZN7cutlass13device_kernelIN5flash19enable_sm80_to_sm89INS1_16FlashAttnBwdSm80INS1_25CollectiveMainloopBwdSm80ILi2ELi2EN4cute5tupleIJNS5_1CILi128EEES8_NS7_ILi64EEEEEENS_6half_tEfNS_4arch4Sm80ELb0ELb1ELb1ELb1ELb0ELb0ELb0ELb0ELi2ELi4ELi4ELi4ELb0EEENS1_21CollectiveEpilogueBwdISA_SB_SD_Li256ELb1ELb0ELi2EEENS1_19SingleTileSchedulerILb1ELb0ELb0ELi128EEEEEEEEEvNT_6ParamsE$_ZN4cute3eso3ESOILb1ELb0EJNS_6LayoutINS_5tupleIJNS3_IJNS_1CILi2EEES5_EEENS3_IJS5_NS4_ILi8EEEEEEEEENS3_IJNS3_IJS5_NS4_ILi4EEEEEENS3_IJNS4_ILi1EEES7_EEEEEEEENS_10ViewEngineIPfEEEEC2ERKSF_RKSI_) ;  /* 0xfffe66a000007944 */ /* 0x002fea0003c3ffff */
[----:B-1----:R1:W5:Y:S01]  /*22ab0*/  LDL.64 R8, [R1+0x758] ;  /* 0x0007580001087983 */ /* 0x0023620000100a00 */
[----:B------:R-:W-:-:S03]  /*22ac0*/  MOV R7, RZ ;  /* 0x000000ff00077202 */ /* 0x000fc60000000f00 */
.L_x_3271:
[----:B-1----:R-:W-:-:S04]  /*22ad0*/  MOV R2, 0x22af0 ;  /* 0x00022af000027802 */ /* 0x002fc80000000f00 */
[----:B-1---5:R-:W-:Y:S05]  /*22ae0*/  CALL.REL.NOINC `($_ZN7cutlass13device_kernelIN5flash19enable_sm80_to_sm89INS1_16FlashAttnBwdSm80INS1_25CollectiveMainloopBwdSm80ILi2ELi2EN4cute5tupleIJNS5_1CILi128EEES8_NS7_ILi64EEEEEENS_6half_tEfNS_4arch4Sm80ELb0ELb1ELb1ELb1ELb0ELb0ELb0ELb0ELi2ELi4ELi4ELi4ELb0EEENS1_21CollectiveEpilogueBwdISA_SB_SD_Li256ELb1ELb0ELi2EEENS1_19SingleTileSchedulerILb1ELb0ELb0ELi128EEEEEEEEEvNT_6ParamsE$_ZZZN5flash25CollectiveMainloopBwdSm80ILi2ELi2EN4cute5tupleIJNS1_1CILi128EEES4_NS3_ILi64EEEEEEN7cutlass6half_tEfNS7_4arch4Sm80ELb0ELb1ELb1ELb1ELb0ELb0ELb0ELb0ELi2ELi4ELi4ELi4ELb0EE3mmaINS_16FlashAttnBwdSm80ISB_NS_21CollectiveEpilogueBwdIS6_S8_SA_Li256ELb1ELb0ELi2EEENS_19SingleTileSchedulerILb1ELb0ELb0ELi128EEEE13SharedStorageENS1_6TensorINS1_11ArrayEngineIfLm32EEENS1_6LayoutINS2_IJNS2_IJNS3_ILi2EEESO_EEESO_NS3_ILi4EEEEEENS2_IJNS2_IJNS3_ILi1EEESO_EEESQ_NS3_ILi8EEEEEEEEEEEEbRKNSB_6ParamsERT0_S12_iNS2_IJiiiEEERT_ENKUliT_E_clIZSC_ISJ_SX_EbS10_S12_S12_iS13_S15_EUlRS16_iE_EEDaiS16_ENKUlvE1_clEv) ;  /* 0x0002d1b000007944 */ /* 0x022fea0003c00000 */
[----:B------:R1:W-:Y:S01]  /*22af0*/  STL [R1+0x770], RZ ;  /* 0x000770ff01007387 */ /* 0x0003e20000100800 */
[----:B------:R-:W-:-:S03]  /*22b00*/  MOV R5, RZ ;  /* 0x000000ff00057202 */ /* 0x000fc60000000f00 */
.L_x_3270:
[----:B------:R-:W-:Y:S01]  /*22b10*/  IMAD.MOV.U32 R81, RZ, RZ, R60 ;  /* 0x000000ffff517224 */ /* 0x000fe200078e003c */
[----:B-1----:R-:W-:Y:S02]  /*22b20*/  MOV R2, R59 ;  /* 0x0000003b00027202 */ /* 0x002fe40000000f00 */
[----:B------:R-:W-:Y:S02]  /*22b30*/  MOV R12, 0x22b50 ;  /* 0x00022b50000c7802 */ /* 0x000fe40000000f00 */
[----:B-1---5:R-:W-:Y:S05]  /*22b40*/  CALL.REL.NOINC `($_ZN7cutlass13device_kernelIN5flash19enable_sm80_to_sm89INS1_16FlashAttnBwdSm80INS1_25CollectiveMainloopBwdSm80ILi2ELi2EN4cute5tupleIJNS5_1CILi128EEES8_NS7_ILi64EEEEEENS_6half_tEfNS_4arch4Sm80ELb0ELb1ELb1ELb1ELb0ELb0ELb0ELb0ELi2ELi4ELi4ELi4ELb0EEENS1_21CollectiveEpilogueBwdISA_SB_SD_Li256ELb1ELb0ELi2EEENS1_19SingleTileSchedulerILb1ELb0ELb0ELi128EEEEEEEEEvNT_6ParamsE$_ZN4cute3eso3ESOILb0ELb0EJiiEEC2ERKiS4_) ;  /* 0xfffe50d000007944 */ /* 0x022fea0003c3ffff */
        /* <DEDUP_REMOVED lines=19> */
[----:B-1---5:R-:W-:Y:S05]  /*22c80*/  CALL.REL.NOINC `($_ZN7cutlass13device_kernelIN5flash19enable_sm80_to_sm89INS1_16FlashAttnBwdSm80INS1_25CollectiveMainloopBwdSm80ILi2ELi2EN4cute5tupleIJNS5_1CILi128EEES8_NS7_ILi64EEEEEENS_6half_tEfNS_4arch4Sm80ELb0ELb1ELb1ELb1ELb0ELb0ELb0ELb0ELi2ELi4ELi4ELi4ELb0EEENS1_21CollectiveEpilogueBwdISA_SB_SD_Li256ELb1ELb0ELi2EEENS1_19SingleTileSchedulerILb1ELb0ELb0ELi128EEEEEEEEEvNT_6ParamsE$_ZN4cute3eso3ESOILb0ELb0EJiiEEC2ERKiS4_) ;  /* 0xfffe4f9000007944 */ /* 0x022fea0003c3ffff */
        /* <DEDUP_REMOVED lines=21> */
[----:B------:R-:W-:Y:S05]  /*22de0*/  CALL.REL.NOINC `($_ZN7cutlass13device_kernelIN5flash19enable_sm80_to_sm89INS1_16FlashAttnBwdSm80INS1_25CollectiveMainloopBwdSm80ILi2ELi2EN4cute5tupleIJNS5_1CILi128EEES8_NS7_ILi64EEEEEENS_6half_tEfNS_4arch4Sm80ELb0ELb1ELb1ELb1ELb0ELb0ELb0ELb0ELi2ELi4ELi4ELi4ELb0EEENS1_21CollectiveEpilogueBwdISA_SB_SD_Li256ELb1ELb0ELi2EEENS1_19SingleTileSchedulerILb1ELb0ELb0ELi128EEEEEEEEEvNT_6ParamsE$_ZN4cute3eso3ESOILb0ELb0EJiiEEC2ERKiS4_) ;  /* 0xfffe4e3000007944 */ /* 0x000fea0003c3ffff */
        /* <DEDUP_REMOVED lines=19> */
[----:B-1----:R-:W-:Y:S05]  /*22f20*/  CALL.REL.NOINC `($_ZN7cutlass13device_kernelIN5flash19enable_sm80_to_sm89INS1_16FlashAttnBwdSm80INS1_25CollectiveMainloopBwdSm80ILi2ELi2EN4cute5tupleIJNS5_1CILi128EEES8_NS7_ILi64EEEEEENS_6half_tEfNS_4arch4Sm80ELb0ELb1ELb1ELb1ELb0ELb0ELb0ELb0ELi2ELi4ELi4ELi4ELb0EEENS1_21CollectiveEpilogueBwdISA_SB_SD_Li256ELb1ELb0ELi2EEENS1_19SingleTileSchedulerILb1ELb0ELb0ELi128EEEEEEEEEvNT_6ParamsE$_ZN4cute3eso3ESOILb0ELb0EJiiEEC2ERKiS4_) ;  /* 0xfffe4cf000007944 */ /* 0x002fea0003c3ffff */
        /* <DEDUP_REMOVED lines=13> */
[----:B-----5:R-:W-:Y:S05]  /*23000*/  CALL.REL.NOINC `($_ZN7cutlass13device_kernelIN5flash19enable_sm80_to_sm89INS1_16FlashAttnBwdSm80INS1_25CollectiveMainloopBwdSm80ILi2ELi2EN4cute5tupleIJNS5_1CILi128EEES8_NS7_ILi64EEEEEENS_6half_tEfNS_4arch4Sm80ELb0ELb1ELb1ELb1ELb0ELb0ELb0ELb0ELi2ELi4ELi4ELi4ELb0EEENS1_21CollectiveEpilogueBwdISA_SB_SD_Li256ELb1ELb0ELi2EEENS1_19SingleTileSchedulerILb1ELb0ELb0ELi128EEEEEEEEEvNT_6ParamsE$_ZN4cute3eso3ESOILb0ELb0EJiiEEC2ERKiS4_) ;  /* 0xfffe4c1000007944 */ /* 0x020fea0003c3ffff */
        /* <DEDUP_REMOVED lines=48> */
[----:B--2---:R-:W-:Y:S05]  /*23310*/  CALL.REL.NOINC `($_ZN7cutlass13device_kernelIN5flash19enable_sm80_to_sm89INS1_16FlashAttnBwdSm80INS1_25CollectiveMainloopBwdSm80ILi2ELi2EN4cute5tupleIJNS5_1CILi128EEES8_NS7_ILi64EEEEEENS_6half_tEfNS_4arch4Sm80ELb0ELb1ELb1ELb1ELb0ELb0ELb0ELb0ELi2ELi4ELi4ELi4ELb0EEENS1_21CollectiveEpilogueBwdISA_SB_SD_Li256ELb1ELb0ELi2EEENS1_19SingleTileSchedulerILb1ELb0ELb0ELi128EEEEEEEEEvNT_6ParamsE$_ZN4cute3eso3ESOILb1ELb0EJNS_6LayoutINS_5tupleIJNS3_IJNS_1CILi1EEENS4_ILi2EEEEEES6_NS4_ILi8EEEEEENS3_IJNS3_IJS5_S5_EEES6_NS4_ILi4EEEEEEEENS_10ViewEngineIPKN7cutlass5ArrayIfLi2ELb1EEEEEEEC2ERKSD_RKSK_) ;  /* 0xfffe5b6000007944 */ /* 0x004fea0003c3ffff */
[----:B------:R2:W5:Y:S01]  /*23320*/  LDL.64 R20, [R8] ;  /* 0x0000000008147983 */ /* 0x0005620000100a00 */
[----:B------:R-:W-:Y:S01]  /*23330*/  IMAD.MOV.U32 R16, RZ, RZ, R7 ;  /* 0x000000ffff107224 */ /* 0x000fe200078e0007 */
[----:B-1----:R-:W-:Y:S02]  /*23340*/  MOV R3, R6 ;  /* 0x0000000600037202 */ /* 0x002fe40000000f00 */
[----:B------:R-:W-:Y:S02]  /*23350*/  MOV R14, 0x23370 ;  /* 0x00023370000e7802 */ /* 0x000fe40000000f00 */
[----:B--2--5:R-:W-:Y:S05]  /*23360*/  CALL.REL.NOINC `($_ZN7cutlass13device_kernelIN5flash19enable_sm80_to_sm89INS1_16FlashAttnBwdSm80INS1_25CollectiveMainloopBwdSm80ILi2ELi2EN4cute5tupleIJNS5_1CILi128EEES8_NS7_ILi64EEEEEENS_6half_tEfNS_4arch4Sm80ELb0ELb1ELb1ELb1ELb0ELb0ELb0ELb0ELi2ELi4ELi4ELi4ELb0EEENS1_21CollectiveEpilogueBwdISA_SB_SD_Li256ELb1ELb0ELi2EEENS1_19SingleTileSchedulerILb1ELb0ELb0ELi128EEEEEEEEEvNT_6ParamsE$_ZN4cute3eso3ESOILb1ELb0EJNS_6LayoutINS_5tupleIJNS3_IJNS_1CILi1EEENS4_ILi2EEEEEES6_NS4_ILi8EEEEEENS3_IJNS3_IJS5_S5_EEES6_NS4_ILi4EEEEEEEENS_10ViewEngineIPN7cutlass5ArrayINSF_6half_tELi2ELb0EEEEEEEC2ERKSD_RKSK_) ;  /* 0xfffe5b6000007944 */ /* 0x024fea0003c3ffff */
[----:B------:R-:W-:Y:S01]  /*23370*/  ULDC.64 UR4, c[0x0][0x118] ;  /* 0x0000460000047ab9 */ /* 0x000fe20000000a00 */
[----:B-1----:R1:W5:Y:S04]  /*23380*/  LDL.64 R16, [R8] ;  /* 0x0000000008107983 */ /* 0x0023680000100a00 */
[----:B------:R1:W5:Y:S01]  /*23390*/  LD.E.64 R2, [R20.64] ;  /* 0x0000000414027980 */ /* 0x000362000c101b00 */
[----:B------:R-:W-:-:S03]  /*233a0*/  MOV R14, 0x233c0 ;  /* 0x000233c0000e7802 */ /* 0x000fc60000000f00 */
[----:B-1---5:R-:W-:Y:S05]  /*233b0*/  CALL.REL.NOINC `($_ZN7cutlass13device_kernelIN5flash19enable_sm80_to_sm89INS1_16FlashAttnBwdSm80INS1_25CollectiveMainloopBwdSm80ILi2ELi2EN4cute5tupleIJNS5_1CILi128EEES8_NS7_ILi64EEEEEENS_6half_tEfNS_4arch4Sm80ELb0ELb1ELb1ELb1ELb0ELb0ELb0ELb0ELi2ELi4ELi4ELi4ELb0EEENS1_21CollectiveEpilogueBwdISA_SB_SD_Li256ELb1ELb0ELi2EEENS1_19SingleTileSchedulerILb1ELb0ELb0ELi128EEEEEEEEEvNT_6ParamsE$_ZN73_INTERNAL_e48e4f46_37_flash_bwd_hdim64_fp16_softcap_sm80_cu_3fbc093a_281817__float22half2_rnE6float2) ;  /* 0xfffe70d000007944 */ /* 0x022fea0003c3ffff */
[----:B------:R-:W-:Y:S02]  /*233c0*/  MOV R14, 0x233e0 ;  /* 0x000233e0000e7802 */ /* 0x000fe40000000f00 */
[----:B-1----:R-:W-:Y:S05]  /*233d0*/  CALL.REL.NOINC `($_ZN7cutlass13device_kernelIN5flash19enable_sm80_to_sm89INS1_16FlashAttnBwdSm80INS1_25CollectiveMainloopBwdSm80ILi2ELi2EN4cute5tupleIJNS5_1CILi128EEES8_NS7_ILi64EEEEEENS_6half_tEfNS_4arch4Sm80ELb0ELb1ELb1ELb1ELb0ELb0ELb0ELb0ELi2ELi4ELi4ELi4ELb0EEENS1_21CollectiveEpilogueBwdISA_SB_SD_Li256ELb1ELb0ELi2EEENS1_19SingleTileSchedulerILb1ELb0ELb0ELi128EEEEEEEEEvNT_6ParamsE$_ZN7__half2aSEOKS_) ;  /* 0xfffe710000007944 */ /* 0x002fea0003c3ffff */
[----:B------:R-:W2:Y:S01]  /*233e0*/  LDL R15, [R1+0x770] ;  /* 0x00077000010f7983 */ /* 0x000ea20000100800 */
[----:B------:R-:W-:Y:S01]  /*233f0*/  ULDC.64 UR4, c[0x0][0x118] ;  /* 0x0000460000047ab9 */ /* 0x000fe20000000a00 */
[----:B------:R-:W-:-:S02]  /*23400*/  MOV R14, 0x23440 ;  /* 0x00023440000e7802 */ /* 0x000fc40000000f00 */
[----:B--2---:R2:W-:Y:S04]  /*23410*/  ST.E [R16.64], R15 ;  /* 0x0000000f10007985 */ /* 0x0045e8000c101904 */
[----:B-1----:R2:W5:Y:S02]  /*23420*/  LD.E.64 R2, [R20.64+0x8] ;  /* 0x0000080414027980 */ /* 0x002564000c101b00 */
[----:B--2--5:R-:W-:Y:S05]  /*23430*/  CALL.REL.NOINC `($_ZN7cutlass13device_kernelIN5flash19enable_sm80_to_sm89INS1_16FlashAttnBwdSm80INS1_25CollectiveMainloopBwdSm80ILi2ELi2EN4cute5tupleIJNS5_1CILi128EEES8_NS7_ILi64EEEEEENS_6half_tEfNS_4arch4Sm80ELb0ELb1ELb1ELb1ELb0ELb0ELb0ELb0ELi2ELi4ELi4ELi4ELb0EEENS1_21CollectiveEpilogueBwdISA_SB_SD_Li256ELb1ELb0ELi2EEENS1_19SingleTileSchedulerILb1ELb0ELb0ELi128EEEEEEEEEvNT_6ParamsE$_ZN73_INTERNAL_e48e4f46_37_flash_bwd_hdim64_fp16_softcap_sm80_cu_3fbc093a_281817__float22half2_rnE6float2) ;  /* 0xfffe705000007944 */ /* 0x024fea0003c3ffff */
[----:B------:R-:W-:Y:S02]  /*23440*/  MOV R14, 0x23460 ;  /* 0x00023460000e7802 */ /* 0x000fe40000000f00 */
[----:B-1----:R-:W-:Y:S05]  /*23450*/  CALL.REL.NOINC `($_ZN7cutlass13device_kernelIN5flash19enable_sm80_to_sm89INS1_16FlashAttnBwdSm80INS1_25CollectiveMainloopBwdSm80ILi2ELi2EN4cute5tupleIJNS5_1CILi128EEES8_NS7_ILi64EEEEEENS_6half_tEfNS_4arch4Sm80ELb0ELb1ELb1ELb1ELb0ELb0ELb0ELb0ELi2ELi4ELi4ELi4ELb0EEENS1_21CollectiveEpilogueBwdISA_SB_SD_Li256ELb1ELb0ELi2EEENS1_19SingleTileSchedulerILb1ELb0ELb0ELi128EEEEEEEEEvNT_6ParamsE$_ZN7__half2aSEOKS_) ;  /* 0xfffe708000007944 */ /* 0x002fea0003c3ffff */
[----:B------:R-:W2:Y:S01]  /*23460*/  LDL R15, [R1+0x770] ;  /* 0x00077000010f7983 */ /* 0x000ea20000100800 */
[----:B------:R-:W-:Y:S01]  /*23470*/  ULDC.64 UR4, c[0x0][0x118] ;  /* 0x0000460000047ab9 */ /* 0x000fe20000000a00 */
[----:B------:R-:W-:Y:S02]  /*23480*/  MOV R14, 0x234c0 ;  /* 0x000234c0000e7802 */ /* 0x000fe40000000f00 */
[----:B--2---:R2:W-:Y:S04]  /*23490*/  ST.E [R16.64+0x4], R15 ;  /* 0x0000040f10007985 */ /* 0x0045e8000c101904 */
[----:B-1----:R2:W5:Y:S02]  /*234a0*/  LD.E.64 R2, [R20.64+0x10] ;  /* 0x0000100414027980 */ /* 0x002564000c101b00 */
[----:B--2--5:R-:W-:Y:S05]  /*234b0*/  CALL.REL.NOINC `($_ZN7cutlass13device_kernelIN5flash19enable_sm80_to_sm89INS1_16FlashAttnBwdSm80INS1_25CollectiveMainloopBwdSm80ILi2ELi2EN4cute5tupleIJNS5_1CILi128EEES8_NS7_ILi64EEEEEENS_6half_tEfNS_4arch4Sm80ELb0ELb1ELb1ELb1ELb0ELb0ELb0ELb0ELi2ELi4ELi4ELi4ELb0EEENS1_21CollectiveEpilogueBwdISA_SB_SD_Li256ELb1ELb0ELi2EEENS1_19SingleTileSchedulerILb1ELb0ELb0ELi128EEEEEEEEEvNT_6ParamsE$_ZN73_INTERNAL_e48e4f46_37_flash_bwd_hdim64_fp16_softcap_sm80_cu_3fbc093a_281817__float22half2_rnE6float2) ;  /* 0xfffe6fd000007944 */ /* 0x024fea0003c3ffff */
[----:B------:R-:W-:Y:S02]  /*234c0*/  MOV R14, 0x234e0 ;  /* 0x000234e0000e7802 */ /* 0x000fe40000000f00 */
[----:B-1----:R-:W-:Y:S05]  /*234d0*/  CALL.REL.NOINC `($_ZN7cutlass13device_kernelIN5flash19enable_sm80_to_sm89INS1_16FlashAttnBwdSm80INS1_25CollectiveMainloopBwdSm80ILi2ELi2EN4cute5tupleIJNS5_1CILi128EEES8_NS7_ILi64EEEEEENS_6half_tEfNS_4arch4Sm80ELb0ELb1ELb1ELb1ELb0ELb0ELb0ELb0ELi2ELi4ELi4ELi4ELb0EEENS1_21CollectiveEpilogueBwdISA_SB_SD_Li256ELb1ELb0ELi2EEENS1_19SingleTileSchedulerILb1ELb0ELb0ELi128EEEEEEEEEvNT_6ParamsE$_ZN7__half2aSEOKS_) ;  /* 0xfffe700000007944 */ /* 0x002fea0003c3ffff */
[----:B------:R-:W2:Y:S01]  /*234e0*/  LDL R15, [R1+0x770] ;  /* 0x00077000010f7983 */ /* 0x000ea20000100800 */
[----:B------:R-:W-:Y:S01]  /*234f0*/  ULDC.64 UR4, c[0x0][0x118] ;  /* 0x0000460000047ab9 */ /* 0x000fe20000000a00 */
[----:B------:R-:W-:-:S02]  /*23500*/  MOV R14, 0x23540 ;  /* 0x00023540000e7802 */ /* 0x000fc40000000f00 */
[----:B--2---:R2:W-:Y:S04]  /*23510*/  ST.E [R16.64+0x8], R15 ;  /* 0x0000080f10007985 */ /* 0x0045e8000c101904 */
        /* <DEDUP_REMOVED lines=228> */
[----:B-1----:R-:W2:Y:S01]  /*24360*/  LDL R3, [R1+0x770] ;  /* 0x0007700001037983 */ /* 0x002ea20000100800 */
[----:B------:R-:W-:Y:S01]  /*24370*/  ULDC.64 UR4, c[0x0][0x118] ;  /* 0x0000460000047ab9 */ /* 0x000fe20000000a00 */
[----:B------:R-:W-:Y:S01]  /*24380*/  IMAD.MOV.U32 R2, RZ, RZ, R7 ;  /* 0x000000ffff027224 */ /* 0x000fe200078e0007 */
[----:B------:R-:W-:Y:S02]  /*24390*/  MOV R7, R6 ;  /* 0x0000000600077202 */ /* 0x000fe40000000f00 */
[----:B------:R-:W-:Y:S01]  /*243a0*/  MOV R6, 0x243d0 ;  /* 0x000243d000067802 */ /* 0x000fe20000000f00 */
[----:B--2---:R1:W-:Y:S04]  /*243b0*/  ST.E [R16.64+0x7c], R3 ;  /* 0x00007c0310007985 */ /* 0x0043e8000c101904 */
[----:B-1----:R-:W-:Y:S05]  /*243c0*/  CALL.REL.NOINC `($_ZN7cutlass13device_kernelIN5flash19enable_sm80_to_sm89INS1_16FlashAttnBwdSm80INS1_25CollectiveMainloopBwdSm80ILi2ELi2EN4cute5tupleIJNS5_1CILi128EEES8_NS7_ILi64EEEEEENS_6half_tEfNS_4arch4Sm80ELb0ELb1ELb1ELb1ELb0ELb0ELb0ELb0ELi2ELi4ELi4ELi4ELb0EEENS1_21CollectiveEpilogueBwdISA_SB_SD_Li256ELb1ELb0ELi2EEENS1_19SingleTileSchedulerILb1ELb0ELb0ELi128EEEEEEEEEvNT_6ParamsE$_ZN4cute3eso3ESOILb1ELb0EJNS_6LayoutINS_5tupleIJNS3_IJNS_1CILi1EEENS3_IJNS4_ILi4EEENS4_ILi2EEEEEEEEES7_S6_EEENS3_IJNS3_IJNS4_ILi0EEENS3_IJS5_NS4_ILi8EEEEEEEEES6_NS4_ILi16EEEEEEEENS_10ViewEngineIPN7cutlass6half_tEEEEEC2ERKSH_RKSM_) ;  /* 0xfffe4a0000007944 */ /* 0x002fea0003c3ffff */
[----:B------:R2:W5:Y:S04]  /*243d0*/  LDL.64 R16, [R61+0xb8] ;  /* 0x0000b8003d107983 */ /* 0x0005680000100a00 */
[----:B-1----:R2:W5:Y:S01]  /*243e0*/  LDL.64 R2, [R8] ;  /* 0x0000000008027983 */ /* 0x0025620000100a00 */
[----:B------:R-:W-:-:S03]  /*243f0*/  MOV R14, 0x24410 ;  /* 0x00024410000e7802 */ /* 0x000fc60000000f00 */
[----:B--2--5:R-:W-:Y:S05]  /*24400*/  CALL.REL.NOINC `($_ZN7cutlass13device_kernelIN5flash19enable_sm80_to_sm89INS1_16FlashAttnBwdSm80INS1_25CollectiveMainloopBwdSm80ILi2ELi2EN4cute5tupleIJNS5_1CILi128EEES8_NS7_ILi64EEEEEENS_6half_tEfNS_4arch4Sm80ELb0ELb1ELb1ELb1ELb0ELb0ELb0ELb0ELi2ELi4ELi4ELi4ELb0EEENS1_21CollectiveEpilogueBwdISA_SB_SD_Li256ELb1ELb0ELi2EEENS1_19SingleTileSchedulerILb1ELb0ELb0ELi128EEEEEEEEEvNT_6ParamsE$_ZN4cute3eso3ESOILb1ELb0EJNS_6LayoutINS_5tupleIJNS3_IJNS_1CILi1EEENS3_IJNS4_ILi2EEES6_EEEEEES6_NS4_ILi4EEEEEENS3_IJNS3_IJNS4_ILi0EEENS3_IJS5_S9_EEEEEES6_NS4_ILi8EEEEEEEENS_10ViewEngineIPjEEEEC2ERKSG_RKSJ_) ;  /* 0xfffe498000007944 */ /* 0x024fea0003c3ffff */
[----:B------:R-:W-:Y:S01]  /*24410*/  ULDC.64 UR4, c[0x0][0x118] ;  /* 0x0000460000047ab9 */ /* 0x000fe20000000a00 */
[----:B------:R2:W5:Y:S04]  /*24420*/  LDL.64 R14, [R8] ;  /* 0x00000000080e7983 */ /* 0x0005680000100a00 */
[----:B------:R-:W3:Y:S04]  /*24430*/  LD.E R18, [R16.64] ;  /* 0x0000000410127980 */ /* 0x000ee8000c101900 */
[----:B-1----:R-:W4:Y:S01]  /*24440*/  LD.E R6, [R16.64+0x4] ;  /* 0x0000040410067980 */ /* 0x002f22000c101900 */
[----:B------:R-:W-:-:S03]  /*24450*/  MOV R2, 0x24490 ;  /* 0x0002449000027802 */ /* 0x000fc60000000f00 */
[----:B---3--:R2:W-:Y:S04]  /*24460*/  STL [R1+0x794], R18 ;  /* 0x0007941201007387 */ /* 0x0085e80000100800 */
[----:B----4-:R2:W-:Y:S02]  /*24470*/  STL [R1+0x798], R6 ;  /* 0x0007980601007387 */ /* 0x0105e40000100800 */
[----:B--2--5:R-:W-:Y:S05]  /*24480*/  CALL.REL.NOINC `($_ZN7cutlass13device_kernelIN5flash19enable_sm80_to_sm89INS1_16FlashAttnBwdSm80INS1_25CollectiveMainloopBwdSm80ILi2ELi2EN4cute5tupleIJNS5_1CILi128EEES8_NS7_ILi64EEEEEENS_6half_tEfNS_4arch4Sm80ELb0ELb1ELb1ELb1ELb0ELb0ELb0ELb0ELi2ELi4ELi4ELi4ELb0EEENS1_21CollectiveEpilogueBwdISA_SB_SD_Li256ELb1ELb0ELi2EEENS1_19SingleTileSchedulerILb1ELb0ELb0ELi128EEEEEEEEEvNT_6ParamsE$_ZZN4cute6upcastILi2ENS_5tupleIJNS1_IJNS_1CILi1EEENS1_IJNS2_ILi2EEES4_S4_EEEEEES4_NS1_IJS4_S4_EEEEEENS1_IJNS1_IJNS2_ILi0EEENS1_IJS3_NS2_ILi512EEEiEEEEEENS2_ILi4096EEENS1_IJiNS2_ILi8192EEEEEEEEEEEDaRKT0_RKT1_ENKUlRKT_RKT0_E_clIS6_SC_EEDaSP_SS_) ;  /* 0xfffe6b1000007944 */ /* 0x024fea0003c3ffff */
[----:B------:R1:W5:Y:S01]  /*24490*/  LDL R2, [R1+0x798] ;  /* 0x0007980001027983 */ /* 0x0003620000100800 */
[----:B------:R-:W-:-:S03]  /*244a0*/  MOV R18, 0x244c0 ;  /* 0x000244c000127802 */ /* 0x000fc60000000f00 */
[----:B-1---5:R-:W-:Y:S05]  /*244b0*/  CALL.REL.NOINC `($_ZN7cutlass13device_kernelIN5flash19enable_sm80_to_sm89INS1_16FlashAttnBwdSm80INS1_25CollectiveMainloopBwdSm80ILi2ELi2EN4cute5tupleIJNS5_1CILi128EEES8_NS7_ILi64EEEEEENS_6half_tEfNS_4arch4Sm80ELb0ELb1ELb1ELb1ELb0ELb0ELb0ELb0ELi2ELi4ELi4ELi4ELb0EEENS1_21CollectiveEpilogueBwdISA_SB_SD_Li256ELb1ELb0ELi2EEENS1_19SingleTileSchedulerILb1ELb0ELb0ELi128EEEEEEEEEvNT_6ParamsE$_ZZN4cute6upcastILi2ENS_5tupleIJNS1_IJNS_1CILi1EEENS1_IJNS2_ILi2EEES4_S4_EEEEEES4_NS1_IJS4_S4_EEEEEENS1_IJNS1_IJNS2_ILi0EEENS1_IJS3_NS2_ILi512EEEiEEEEEENS2_ILi4096EEENS1_IJiNS2_ILi8192EEEEEEEEEEEDaRKT0_RKT1_ENKUlRKT_RKT0_E_clIS7_SF_EEDaSP_SS_) ;  /* 0xfffe6b4000007944 */ /* 0x022fea0003c3ffff */
[----:B------:R1:W-:Y:S01]  /*244c0*/  STL [R1+0x750], R2 ;  /* 0x0007500201007387 */ /* 0x0003e20000100800 */
[----:B------:R-:W-:-:S03]  /*244d0*/  MOV R18, 0x244f0 ;  /* 0x000244f000127802 */ /* 0x000fc60000000f00 */
[----:B-1----:R-:W-:Y:S05]  /*244e0*/  CALL.REL.NOINC `($_ZN7cutlass13device_kernelIN5flash19enable_sm80_to_sm89INS1_16FlashAttnBwdSm80INS1_25CollectiveMainloopBwdSm80ILi2ELi2EN4cute5tupleIJNS5_1CILi128EEES8_NS7_ILi64EEEEEENS_6half_tEfNS_4arch4Sm80ELb0ELb1ELb1ELb1ELb0ELb0ELb0ELb0ELi2ELi4ELi4ELi4ELb0EEENS1_21CollectiveEpilogueBwdISA_SB_SD_Li256ELb1ELb0ELi2EEENS1_19SingleTileSchedulerILb1ELb0ELb0ELi128EEEEEEEEEvNT_6ParamsE$_ZN4cute3eso3ESOILb0ELb0EJNS_5tupleIJNS_1CILi0EEENS2_IJNS3_ILi1EEENS3_ILi256EEEiEEEEEENS3_ILi2048EEENS2_IJiNS3_ILi4096EEEEEEEEC2ERKS8_RKS9_RKSB_) ;  /* 0xfffe2ad000007944 */ /* 0x002fea0003c3ffff */
[----:B------:R2:W5:Y:S04]  /*244f0*/  LDL R21, [R8] ;  /* 0x0000000008157983 */ /* 0x0005680000100800 */
[----:B-1----:R2:W5:Y:S01]  /*24500*/  LDL R3, [R8+0x4] ;  /* 0x0000040008037983 */ /* 0x0025620000100800 */
[----:B------:R-:W-:-:S03]  /*24510*/  MOV R18, 0x24530 ;  /* 0x0002453000127802 */ /* 0x000fc60000000f00 */
[----:B--2--5:R-:W-:Y:S05]  /*24520*/  CALL.REL.NOINC `($_ZN7cutlass13device_kernelIN5flash19enable_sm80_to_sm89INS1_16FlashAttnBwdSm80INS1_25CollectiveMainloopBwdSm80ILi2ELi2EN4cute5tupleIJNS5_1CILi128EEES8_NS7_ILi64EEEEEENS_6half_tEfNS_4arch4Sm80ELb0ELb1ELb1ELb1ELb0ELb0ELb0ELb0ELi2ELi4ELi4ELi4ELb0EEENS1_21CollectiveEpilogueBwdISA_SB_SD_Li256ELb1ELb0ELi2EEENS1_19SingleTileSchedulerILb1ELb0ELb0ELi128EEEEEEEEEvNT_6ParamsE$_ZN4cute5tupleIJNS0_IJNS0_IJNS_1CILi1EEENS0_IJS2_NS1_ILi2EEES3_EEEEEES3_NS0_IJS3_S3_EEEEEENS0_IJNS0_IJNS1_ILi0EEENS0_IJS2_NS1_ILi256EEEiEEEEEENS1_ILi2048EEENS0_IJiNS1_ILi4096EEEEEEEEEEEC2ERKS7_RKSF_) ;  /* 0xfffe584000007944 */ /* 0x024fea0003c3ffff */
[----:B------:R2:W5:Y:S04]  /*24530*/  LDL R7, [R8] ;  /* 0x0000000008077983 */ /* 0x0005680000100800 */
[----:B------:R2:W5:Y:S01]  /*24540*/  LDL R6, [R8+0x4] ;  /* 0x0000040008067983 */ /* 0x0005620000100800 */
[----:B-1----:R-:W-:-:S03]  /*24550*/  MOV R2, 0x24570 ;  /* 0x0002457000027802 */ /* 0x002fc60000000f00 */
[----:B--2--5:R-:W-:Y:S05]  /*24560*/  CALL.REL.NOINC `($_ZN7cutlass13device_kernelIN5flash19enable_sm80_to_sm89INS1_16FlashAttnBwdSm80INS1_25CollectiveMainloopBwdSm80ILi2ELi2EN4cute5tupleIJNS5_1CILi128EEES8_NS7_ILi64EEEEEENS_6half_tEfNS_4arch4Sm80ELb0ELb1ELb1ELb1ELb0ELb0ELb0ELb0ELi2ELi4ELi4ELi4ELb0EEENS1_21CollectiveEpilogueBwdISA_SB_SD_Li256ELb1ELb0ELi2EEENS1_19SingleTileSchedulerILb1ELb0ELb0ELi128EEEEEEEEEvNT_6ParamsE$_ZZN4cute7flattenINS_5tupleIJNS1_IJNS_1CILi0EEENS1_IJNS2_ILi1EEENS2_ILi512EEEiEEEEEENS2_ILi4096EEENS1_IJiNS2_ILi8192EEEEEEEEEEEDaRKT_ENKUlRKT_E_clIS7_EEDaSH_) ;  /* 0xfffe6b0000007944 */ /* 0x024fea0003c3ffff */
[----:B------:R-:W-:Y:S02]  /*24570*/  MOV R2, 0x24590 ;  /* 0x0002459000027802 */ /* 0x000fe40000000f00 */
[----:B------:R-:W-:Y:S05]  /*24580*/  CALL.REL.NOINC `($_ZN7cutlass13device_kernelIN5flash19enable_sm80_to_sm89INS1_16FlashAttnBwdSm80INS1_25CollectiveMainloopBwdSm80ILi2ELi2EN4cute5tupleIJNS5_1CILi128EEES8_NS7_ILi64EEEEEENS_6half_tEfNS_4arch4Sm80ELb0ELb1ELb1ELb1ELb0ELb0ELb0ELb0ELi2ELi4ELi4ELi4ELb0EEENS1_21CollectiveEpilogueBwdISA_SB_SD_Li256ELb1ELb0ELi2EEENS1_19SingleTileSchedulerILb1ELb0ELb0ELi128EEEEEEEEEvNT_6ParamsE$_ZZN4cute7flattenINS_5tupleIJNS1_IJNS_1CILi0EEENS1_IJNS2_ILi1EEENS2_ILi512EEEiEEEEEENS2_ILi4096EEENS1_IJiNS2_ILi8192EEEEEEEEEEEDaRKT_ENKUlRKT_E_clISA_EEDaSH_) ;  /* 0xfffe6b0000007944 */ /* 0x000fea0003c3ffff */
[----:B------:R-:W-:Y:S02]  /*24590*/  MOV R2, 0x245b0 ;  /* 0x000245b000027802 */ /* 0x000fe40000000f00 */
[----:B------:R-:W-:Y:S05]  /*245a0*/  CALL.REL.NOINC `($_ZN7cutlass13device_kernelIN5flash19enable_sm80_to_sm89INS1_16FlashAttnBwdSm80INS1_25CollectiveMainloopBwdSm80ILi2ELi2EN4cute5tupleIJNS5_1CILi128EEES8_NS7_ILi64EEEEEENS_6half_tEfNS_4arch4Sm80ELb0ELb1ELb1ELb1ELb0ELb0ELb0ELb0ELi2ELi4ELi4ELi4ELb0EEENS1_21CollectiveEpilogueBwdISA_SB_SD_Li256ELb1ELb0ELi2EEENS1_19SingleTileSchedulerILb1ELb0ELb0ELi128EEEEEEEEEvNT_6ParamsE$_ZZN4cute12filter_tupleINS_5tupleIJNS1_IJNS_1CILi0EEENS1_IJNS2_ILi1EEENS2_ILi512EEEiEEEEEENS2_ILi4096EEENS1_IJiNS2_ILi8192EEEEEEEEEZNS_7flattenISB_EEDaRKT_EUlRKT_E_EEDaSF_OT0_ENKUlDpSI_E_clIJNS1_IJS3_S4_S5_iEEENS1_IJS8_EEESA_EEEDaSM_) ;  /* 0xfffe5fc000007944 */ /* 0x000fea0003c3ffff */
[----:B------:R-:W-:Y:S02]  /*245b0*/  ULDC.64 UR4, c[0x0][0x118] ;  /* 0x0000460000047ab9 */ /* 0x000fe40000000a00 */
[----:B------:R1:W5:Y:S01]  /*245c0*/  LD.E.64 R2, [R16.64+0x8] ;  /* 0x0000080410027980 */ /* 0x000362000c101b00 */
[----:B------:R-:W-:-:S02]  /*245d0*/  MOV R38, R69 ;  /* 0x0000004500267202 */ /* 0x000fc40000000f00 */
[----:B------:R-:W-:Y:S02]  /*245e0*/  MOV R46, 0x24600 ;  /* 0x00024600002e7802 */ /* 0x000fe40000000f00 */
[----:B-1---5:R-:W-:Y:S05]  /*245f0*/  CALL.REL.NOINC `($_ZN7cutlass13device_kernelIN5flash19enable_sm80_to_sm89INS1_16FlashAttnBwdSm80INS1_25CollectiveMainloopBwdSm80ILi2ELi2EN4cute5tupleIJNS5_1CILi128EEES8_NS7_ILi64EEEEEENS_6half_tEfNS_4arch4Sm80ELb0ELb1ELb1ELb1ELb0ELb0ELb0ELb0ELi2ELi4ELi4ELi4ELb0EEENS1_21CollectiveEpilogueBwdISA_SB_SD_Li256ELb1ELb0ELi2EEENS1_19SingleTileSchedulerILb1ELb0ELb0ELi128EEEEEEEEEvNT_6ParamsE$_ZN4cute8smem_ptrIPN7cutlass6half_tEECI1NS_12iter_adaptorIS3_S4_EEES3_) ;  /* 0xfffe5d8000007944 */ /* 0x022fea0003c3ffff */
[----:B-1----:R1:W5:Y:S01]  /*24600*/  LDL.64 R2, [R8] ;  /* 0x0000000008027983 */ /* 0x0023620000100a00 */
[----:B------:R-:W-:-:S03]  /*24610*/  MOV R18, 0x24630 ;  /* 0x0002463000127802 */ /* 0x000fc60000000f00 */
[----:B-1---5:R-:W-:Y:S05]  /*24620*/  CALL.REL.NOINC `($_ZN7cutlass13device_kernelIN5flash19enable_sm80_to_sm89INS1_16FlashAttnBwdSm80INS1_25CollectiveMainloopBwdSm80ILi2ELi2EN4cute5tupleIJNS5_1CILi128EEES8_NS7_ILi64EEEEEENS_6half_tEfNS_4arch4Sm80ELb0ELb1ELb1ELb1ELb0ELb0ELb0ELb0ELi2ELi4ELi4ELi4ELb0EEENS1_21CollectiveEpilogueBwdISA_SB_SD_Li256ELb1ELb0ELi2EEENS1_19SingleTileSchedulerILb1ELb0ELb0ELi128EEEEEEEEEvNT_6ParamsE$_ZN4cute8smem_ptrIPjECI1NS_12iter_adaptorIS1_S2_EEES1_) ;  /* 0xfffe5e1000007944 */ /* 0x022fea0003c3ffff */
[----:B------:R-:W2:Y:S01]  /*24630*/  LDL.64 R20, [R8] ;  /* 0x0000000008147983 */ /* 0x000ea20000100a00 */
[----:B-1----:R-:W-:Y:S01]  /*24640*/  IMAD.MOV.U32 R2, RZ, RZ, R7 ;  /* 0x000000ffff027224 */ /* 0x002fe200078e0007 */
[----:B------:R-:W-:Y:S02]  /*24650*/  MOV R3, R6 ;  /* 0x0000000600037202 */ /* 0x000fe40000000f00 */
[----:B------:R-:W-:Y:S01]  /*24660*/  MOV R16, 0x24690 ;  /* 0x0002469000107802 */ /* 0x000fe20000000f00 */
[----:B--2---:R1:W-:Y:S04]  /*24670*/  STL.64 [R1+0x750], R20 ;  /* 0x0007501401007387 */ /* 0x0043e80000100a00 */
[----:B-1----:R-:W-:Y:S05]  /*24680*/  CALL.REL.NOINC `($_ZN7cutlass13device_kernelIN5flash19enable_sm80_to_sm89INS1_16FlashAttnBwdSm80INS1_25CollectiveMainloopBwdSm80ILi2ELi2EN4cute5tupleIJNS5_1CILi128EEES8_NS7_ILi64EEEEEENS_6half_tEfNS_4arch4Sm80ELb0ELb1ELb1ELb1ELb0ELb0ELb0ELb0ELi2ELi4ELi4ELi4ELb0EEENS1_21CollectiveEpilogueBwdISA_SB_SD_Li256ELb1ELb0ELi2EEENS1_19SingleTileSchedulerILb1ELb0ELb0ELi128EEEEEEEEEvNT_6ParamsE$_ZN4cute3eso3ESOILb0ELb0EJNS_6LayoutINS_5tupleIJNS3_IJNS_1CILi1EEENS3_IJS5_NS4_ILi2EEES6_EEEEEES6_NS3_IJS6_S6_EEEEEENS3_IJNS3_IJNS4_ILi0EEENS3_IJS5_NS4_ILi256EEEiEEEEEENS4_ILi2048EEENS3_IJiNS4_ILi4096EEEEEEEEEEENS_10ViewEngineINS_8smem_ptrIPjEEEEEEC2ERKSJ_RKSO_) ;  /* 0xfffe2c7000007944 */ /* 0x002fea0003c3ffff */
        /* <DEDUP_REMOVED lines=84> */
[----:B----4-:R-:W-:Y:S05]  /*24bd0*/  CALL.REL.NOINC `($_ZN7cutlass13device_kernelIN5flash19enable_sm80_to_sm89INS1_16FlashAttnBwdSm80INS1_25CollectiveMainloopBwdSm80ILi2ELi2EN4cute5tupleIJNS5_1CILi128EEES8_NS7_ILi64EEEEEENS_6half_tEfNS_4arch4Sm80ELb0ELb1ELb1ELb1ELb0ELb0ELb0ELb0ELi2ELi4ELi4ELi4ELb0EEENS1_21CollectiveEpilogueBwdISA_SB_SD_Li256ELb1ELb0ELi2EEENS1_19SingleTileSchedulerILb1ELb0ELb0ELi128EEEEEEEEEvNT_6ParamsE$_ZN4cute3eso3ESOILb1ELb0EJNS_6LayoutINS_5tupleIJNS3_IJNS_1CILi1EEENS4_ILi2EEEEEES6_NS4_ILi8EEEEEENS3_IJNS3_IJS5_S5_EEES6_NS4_ILi4EEEEEEEENS_10ViewEngineIPKN7cutlass5ArrayIfLi2ELb1EEEEEEEC2ERKSD_RKSK_) ;  /* 0xfffe42a000007944 */ /* 0x010fea0003c3ffff */
[----:B------:R2:W5:Y:S01]  /*24be0*/  LDL.64 R20, [R8] ;  /* 0x0000000008147983 */ /* 0x0005620000100a00 */
[----:B------:R-:W-:Y:S01]  /*24bf0*/  IMAD.MOV.U32 R16, RZ, RZ, R6 ;  /* 0x000000ffff107224 */ /* 0x000fe200078e0006 */
[----:B-1----:R-:W-:-:S02]  /*24c00*/  MOV R3, R7 ;  /* 0x0000000700037202 */ /* 0x002fc40000000f00 */
        /* <DEDUP_REMOVED lines=11> */
[----:B------:R-:W-:Y:S02]  /*24cc0*/  MOV R14, 0x24d00 ;  /* 0x00024d00000e7802 */ /* 0x000fe40000000f00 */
[----:B--2---:R2:W-:Y:S04]  /*24cd0*/  ST.E [R16.64], R15 ;  /* 0x0000000f10007985 */ /* 0x0045e8000c101904 */
        /* <DEDUP_REMOVED lines=244> */
[----:B-1----:R-:W2:Y:S01]  /*25c20*/  LDL R3, [R1+0x770] ;  /* 0x0007700001037983 */ /* 0x002ea20000100800 */
[----:B------:R-:W-:Y:S01]  /*25c30*/  ULDC.64 UR4, c[0x0][0x118] ;  /* 0x0000460000047ab9 */ /* 0x000fe20000000a00 */
[----:B------:R-:W-:-:S02]  /*25c40*/  MOV R2, R6 ;  /* 0x0000000600027202 */ /* 0x000fc40000000f00 */
[----:B------:R-:W-:Y:S01]  /*25c50*/  MOV R6, 0x25c90 ;  /* 0x00025c9000067802 */ /* 0x000fe20000000f00 */
[----:B--2---:R1:W-:Y:S04]  /*25c60*/  ST.E [R16.64+0x7c], R3 ;  /* 0x00007c0310007985 */ /* 0x0043e8000c101904 */
[----:B------:R-:W-:Y:S06]  /*25c70*/  BAR.SYNC.DEFER_BLOCKING 0x0 ;  /* 0x0000000000007b1d */ /* 0x000fec0000010000 */
[----:B-1----:R-:W-:Y:S05]  /*25c80*/  CALL.REL.NOINC `($_ZN7cutlass13device_kernelIN5flash19enable_sm80_to_sm89INS1_16FlashAttnBwdSm80INS1_25CollectiveMainloopBwdSm80ILi2ELi2EN4cute5tupleIJNS5_1CILi128EEES8_NS7_ILi64EEEEEENS_6half_tEfNS_4arch4Sm80ELb0ELb1ELb1ELb1ELb0ELb0ELb0ELb0ELi2ELi4ELi4ELi4ELb0EEENS1_21CollectiveEpilogueBwdISA_SB_SD_Li256ELb1ELb0ELi2EEENS1_19SingleTileSchedulerILb1ELb0ELb0ELi128EEEEEEEEEvNT_6ParamsE$_ZN4cute3eso3ESOILb1ELb0EJNS_6LayoutINS_5tupleIJNS3_IJNS_1CILi1EEENS3_IJNS4_ILi4EEENS4_ILi2EEEEEEEEES7_S6_EEENS3_IJNS3_IJNS4_ILi0EEENS3_IJS5_NS4_ILi8EEEEEEEEES6_NS4_ILi16EEEEEEEENS_10ViewEngineIPN7cutlass6half_tEEEEEC2ERKSH_RKSM_) ;  /* 0xfffe314000007944 */ /* 0x002fea0003c3ffff */
[----:B------:R2:W5:Y:S04]  /*25c90*/  LDL.64 R16, [R61+0xc0] ;  /* 0x0000c0003d107983 */ /* 0x0005680000100a00 */
[----:B-1----:R2:W5:Y:S01]  /*25ca0*/  LDL.64 R2, [R8] ;  /* 0x0000000008027983 */ /* 0x0025620000100a00 */
[----:B------:R-:W-:-:S03]  /*25cb0*/  MOV R14, 0x25cd0 ;  /* 0x00025cd0000e7802 */ /* 0x000fc60000000f00 */
[----:B--2--5:R-:W-:Y:S05]  /*25cc0*/  CALL.REL.NOINC `($_ZN7cutlass13device_kernelIN5flash19enable_sm80_to_sm89INS1_16FlashAttnBwdSm80INS1_25CollectiveMainloopBwdSm80ILi2ELi2EN4cute5tupleIJNS5_1CILi128EEES8_NS7_ILi64EEEEEENS_6half_tEfNS_4arch4Sm80ELb0ELb1ELb1ELb1ELb0ELb0ELb0ELb0ELi2ELi4ELi4ELi4ELb0EEENS1_21CollectiveEpilogueBwdISA_SB_SD_Li256ELb1ELb0ELi2EEENS1_19SingleTileSchedulerILb1ELb0ELb0ELi128EEEEEEEEEvNT_6ParamsE$_ZN4cute3eso3ESOILb1ELb0EJNS_6LayoutINS_5tupleIJNS3_IJNS_1CILi1EEENS3_IJNS4_ILi2EEES6_EEEEEES6_NS4_ILi4EEEEEENS3_IJNS3_IJNS4_ILi0EEENS3_IJS5_S9_EEEEEES6_NS4_ILi8EEEEEEEENS_10ViewEngineIPjEEEEC2ERKSG_RKSJ_) ;  /* 0xfffe30c000007944 */ /* 0x024fea0003c3ffff */
[----:B------:R-:W-:Y:S01]  /*25cd0*/  ULDC.64 UR4, c[0x0][0x118] ;  /* 0x0000460000047ab9 */ /* 0x000fe20000000a00 */
[----:B-1----:R1:W5:Y:S04]  /*25ce0*/  LDL.64 R6, [R8] ;  /* 0x0000000008067983 */ /* 0x0023680000100a00 */
[----:B------:R-:W2:Y:S04]  /*25cf0*/  LD.E R18, [R16.64] ;  /* 0x0000000410127980 */ /* 0x000ea8000c101900 */
[----:B------:R-:W3:Y:S01]  /*25d00*/  LD.E R14, [R16.64+0x4] ;  /* 0x00000404100e7980 */ /* 0x000ee2000c101900 */
[----:B------:R-:W-:-:S03]  /*25d10*/  MOV R2, 0x25d50 ;  /* 0x00025d5000027802 */ /* 0x000fc60000000f00 */
[----:B--2---:R1:W-:Y:S04]  /*25d20*/  STL [R1+0x794], R18 ;  /* 0x0007941201007387 */ /* 0x0043e80000100800 */
[----:B---3--:R1:W-:Y:S02]  /*25d30*/  STL [R1+0x798], R14 ;  /* 0x0007980e01007387 */ /* 0x0083e40000100800 */
[----:B-1---5:R-:W-:Y:S05]  /*25d40*/  CALL.REL.NOINC `($_ZN7cutlass13device_kernelIN5flash19enable_sm80_to_sm89INS1_16FlashAttnBwdSm80INS1_25CollectiveMainloopBwdSm80ILi2ELi2EN4cute5tupleIJNS5_1CILi128EEES8_NS7_ILi64EEEEEENS_6half_tEfNS_4arch4Sm80ELb0ELb1ELb1ELb1ELb0ELb0ELb0ELb0ELi2ELi4ELi4ELi4ELb0EEENS1_21CollectiveEpilogueBwdISA_SB_SD_Li256ELb1ELb0ELi2EEENS1_19SingleTileSchedulerILb1ELb0ELb0ELi128EEEEEEEEEvNT_6ParamsE$_ZZN4cute6upcastILi2ENS_5tupleIJNS1_IJNS_1CILi1EEENS1_IJNS2_ILi2EEES4_S4_EEEEEES4_NS1_IJS4_S4_EEEEEENS1_IJNS1_IJNS2_ILi0EEENS1_IJS3_NS2_ILi512EEEiEEEEEENS2_ILi4096EEENS1_IJiNS2_ILi8192EEEEEEEEEEEDaRKT0_RKT1_ENKUlRKT_RKT0_E_clIS6_SC_EEDaSP_SS_) ;  /* 0xfffe525000007944 */ /* 0x022fea0003c3ffff */
        /* <DEDUP_REMOVED lines=108> */
[----:B-1---5:R-:W-:Y:S05]  /*26410*/  CALL.REL.NOINC `($_ZN7cutlass13device_kernelIN5flash19enable_sm80_to_sm89INS1_16FlashAttnBwdSm80INS1_25CollectiveMainloopBwdSm80ILi2ELi2EN4cute5tupleIJNS5_1CILi128EEES8_NS7_ILi64EEEEEENS_6half_tEfNS_4arch4Sm80ELb0ELb1ELb1ELb1ELb0ELb0ELb0ELb0ELi2ELi4ELi4ELi4ELb0EEENS1_21CollectiveEpilogueBwdISA_SB_SD_Li256ELb1ELb0ELi2EEENS1_19SingleTileSchedulerILb1ELb0ELb0ELi128EEEEEEEEEvNT_6ParamsE$_ZN4cute8smem_ptrIPN7cutlass6half_tEECI1NS_12iter_adaptorIS3_S4_EEES3_) ;  /* 0xfffe3f6000007944 */ /* 0x022fea0003c3ffff */
[----:B-1----:R1:W5:Y:S01]  /*26420*/  LDL.64 R2, [R8] ;  /* 0x0000000008027983 */ /* 0x0023620000100a00 */
[----:B------:R-:W-:-:S03]  /*26430*/  MOV R6, 0x26450 ;  /* 0x0002645000067802 */ /* 0x000fc60000000f00 */
[----:B-1---5:R-:W-:Y:S05]  /*26440*/  CALL.REL.NOINC `($_ZN7cutlass13device_kernelIN5flash19enable_sm80_to_sm89INS1_16FlashAttnBwdSm80INS1_25CollectiveMainloopBwdSm80ILi2ELi2EN4cute5tupleIJNS5_1CILi128EEES8_NS7_ILi64EEEEEENS_6half_tEfNS_4arch4Sm80ELb0ELb1ELb1ELb1ELb0ELb0ELb0ELb0ELi2ELi4ELi4ELi4ELb0EEENS1_21CollectiveEpilogueBwdISA_SB_SD_Li256ELb1ELb0ELi2EEENS1_19SingleTileSchedulerILb1ELb0ELb0ELi128EEEEEEEEEvNT_6ParamsE$_ZN4cute3eso3ESOILb1ELb0EJNS_14ComposedLayoutINS_7SwizzleILi3ELi3ELi3EEENS_1CILj0EEENS_6LayoutINS_5tupleIJNS5_ILi64EEENS5_ILi128EEEEEENS8_IJNS5_ILi1EEES9_EEEEEEENS_10ViewEngineINS_8smem_ptrIPN7cutlass6half_tEEEEEEEC2ERKSF_RKSM_) ;  /* 0xfffe1f4000007944 */ /* 0x022fea0003c3ffff */
[----:B-1----:R1:W5:Y:S01]  /*26450*/  LDL.64 R2, [R1+0x758] ;  /* 0x0007580001027983 */ /* 0x0023620000100a00 */
[----:B------:R-:W-:-:S03]  /*26460*/  MOV R6, 0x26480 ;  /* 0x0002648000067802 */ /* 0x000fc60000000f00 */
[----:B-1---5:R-:W-:Y:S05]  /*26470*/  CALL.REL.NOINC `($_ZN7cutlass13device_kernelIN5flash19enable_sm80_to_sm89INS1_16FlashAttnBwdSm80INS1_25CollectiveMainloopBwdSm80ILi2ELi2EN4cute5tupleIJNS5_1CILi128EEES8_NS7_ILi64EEEEEENS_6half_tEfNS_4arch4Sm80ELb0ELb1ELb1ELb1ELb0ELb0ELb0ELb0ELi2ELi4ELi4ELi4ELb0EEENS1_21CollectiveEpilogueBwdISA_SB_SD_Li256ELb1ELb0ELi2EEENS1_19SingleTileSchedulerILb1ELb0ELb0ELi128EEEEEEEEEvNT_6ParamsE$_ZN4cute3eso3ESOILb1ELb0EJNS_14ComposedLayoutINS_7SwizzleILi3ELi3ELi3EEENS_1CILj0EEENS_6LayoutINS_5tupleIJNS8_IJNS8_IJNS5_ILi4EEENS5_ILi8EEEEEENS8_IJNS5_ILi2EEENS5_ILi1EEEEEEEEENS8_IJNS8_IJSC_SC_EEESB_EEEEEENS8_IJNS8_IJNS8_IJNS5_ILi128EEESD_EEENS8_IJSA_NS5_ILi0EEEEEEEEENS8_IJNS8_IJNS5_ILi64EEENS5_ILi512EEEEEENS8_IJNS5_ILi16EEENS5_ILi1024EEEEEEEEEEEEEEEENS_10ViewEngineINS_8smem_ptrIPN7cutlass6half_tEEEEEEEC2ERKSX_RKS14_) ;  /* 0xfffe1f9000007944 */ /* 0x022fea0003c3ffff */
        /* <DEDUP_REMOVED lines=31> */
[----:B------:R-:W-:Y:S02]  /*26670*/  MOV R3, R4 ;  /* 0x0000000400037202 */ /* 0x000fe40000000f00 */
[----:B------:R-:W-:Y:S02]  /*26680*/  MOV R4, 0x266a0 ;  /* 0x000266a000047802 */ /* 0x000fe40000000f00 */
[----:B------:R-:W-:Y:S05]  /*26690*/  CALL.REL.NOINC `($_ZN7cutlass13device_kernelIN5flash19enable_sm80_to_sm89INS1_16FlashAttnBwdSm80INS1_25CollectiveMainloopBwdSm80ILi2ELi2EN4cute5tupleIJNS5_1CILi128EEES8_NS7_ILi64EEEEEENS_6half_tEfNS_4arch4Sm80ELb0ELb1ELb1ELb1ELb0ELb0ELb0ELb0ELi2ELi4ELi4ELi4ELb0EEENS1_21CollectiveEpilogueBwdISA_SB_SD_Li256ELb1ELb0ELi2EEENS1_19SingleTileSchedulerILb1ELb0ELb0ELi128EEEEEEEEEvNT_6ParamsE$_ZZN4cute13to_mixed_bitsINS_5tupleIJNS1_IJNS_1CILi4EEENS2_ILi8EEEEEENS2_ILi2EEENS2_ILi1EEEEEENS1_IJNS1_IJNS2_ILi128EEENS2_ILi0EEEEEES4_SA_EEENS1_IJNS1_IJiiEEEiSA_EEEEEDaRKT_RKT0_RKT1_ENKUlRKT_RKT0_RKT1_E_clIS5_SB_SD_EEDaSQ_ST_SW_) ;  /* 0xfffe41c000007944 */ /* 0x000fea0003c3ffff */
[----:B------:R-:W-:Y:S02]  /*266a0*/  MOV R6, 0x266c0 ;  /* 0x000266c000067802 */ /* 0x000fe40000000f00 */
[----:B------:R-:W-:Y:S05]  /*266b0*/  CALL.REL.NOINC `($_ZN7cutlass13device_kernelIN5flash19enable_sm80_to_sm89INS1_16FlashAttnBwdSm80INS1_25CollectiveMainloopBwdSm80ILi2ELi2EN4cute5tupleIJNS5_1CILi128EEES8_NS7_ILi64EEEEEENS_6half_tEfNS_4arch4Sm80ELb0ELb1ELb1ELb1ELb0ELb0ELb0ELb0ELi2ELi4ELi4ELi4ELb0EEENS1_21CollectiveEpilogueBwdISA_SB_SD_Li256ELb1ELb0ELi2EEENS1_19SingleTileSchedulerILb1ELb0ELb0ELi128EEEEEEEEEvNT_6ParamsE$_ZZN4cute13to_mixed_bitsINS_5tupleIJNS1_IJNS_1CILi4EEENS2_ILi8EEEEEENS2_ILi2EEENS2_ILi1EEEEEENS1_IJNS1_IJNS2_ILi128EEENS2_ILi0EEEEEES4_SA_EEENS1_IJNS1_IJiiEEEiSA_EEEEEDaRKT_RKT0_RKT1_ENKUlRKT_RKT0_RKT1_E_clIS6_S4_iEEDaSQ_ST_SW_) ;  /* 0xfffe41e000007944 */ /* 0x000fea0003c3ffff */
[----:B------:R-:W-:Y:S02]  /*266c0*/  MOV R5, R4 ;  /* 0x0000000400057202 */ /* 0x000fe40000000f00 */
[----:B------:R-:W-:Y:S02]  /*266d0*/  MOV R4, 0x266f0 ;  /* 0x000266f000047802 */ /* 0x000fe40000000f00 */
[----:B------:R-:W-:Y:S05]  /*266e0*/  CALL.REL.NOINC `($_ZN7cutlass13device_kernelIN5flash19enable_sm80_to_sm89INS1_16FlashAttnBwdSm80INS1_25CollectiveMainloopBwdSm80ILi2ELi2EN4cute5tupleIJNS5_1CILi128EEES8_NS7_ILi64EEEEEENS_6half_tEfNS_4arch4Sm80ELb0ELb1ELb1ELb1ELb0ELb0ELb0ELb0ELi2ELi4ELi4ELi4ELb0EEENS1_21CollectiveEpilogueBwdISA_SB_SD_Li256ELb1ELb0ELi2EEENS1_19SingleTileSchedulerILb1ELb0ELb0ELi128EEEEEEEEEvNT_6ParamsE$_ZZN4cute13to_mixed_bitsINS_5tupleIJNS1_IJNS_1CILi4EEENS2_ILi8EEEEEENS2_ILi2EEENS2_ILi1EEEEEENS1_IJNS1_IJNS2_ILi128EEENS2_ILi0EEEEEES4_SA_EEENS1_IJNS1_IJiiEEEiSA_EEEEEDaRKT_RKT0_RKT1_ENKUlDpRKT_E_clIJNS_9MixedBitsILj0ELj384EEENSU_ILj0ELj8EEENS2_ILj0EEEEEEDaSR_) ;  /* 0xfffe413000007944 */ /* 0x000fea0003c3ffff */
        /* <DEDUP_REMOVED lines=13> */
[----:B-1----:R-:W-:Y:S05]  /*267c0*/  CALL.REL.NOINC `($_ZN7cutlass13device_kernelIN5flash19enable_sm80_to_sm89INS1_16FlashAttnBwdSm80INS1_25CollectiveMainloopBwdSm80ILi2ELi2EN4cute5tupleIJNS5_1CILi128EEES8_NS7_ILi64EEEEEENS_6half_tEfNS_4arch4Sm80ELb0ELb1ELb1ELb1ELb0ELb0ELb0ELb0ELi2ELi4ELi4ELi4ELb0EEENS1_21CollectiveEpilogueBwdISA_SB_SD_Li256ELb1ELb0ELi2EEENS1_19SingleTileSchedulerILb1ELb0ELb0ELi128EEEEEEEEEvNT_6ParamsE$_ZN4cute3eso3ESOILb1ELb0EJNS_1CILi8EEEiiEEC2ERKS3_RKiS8_) ;  /* 0xfffe1f2000007944 */ /* 0x002fea0003c3ffff */
[----:B-1----:R1:W5:Y:S01]  /*267d0*/  LDL.64 R2, [R1+0x758] ;  /* 0x0007580001027983 */ /* 0x0023620000100a00 */
[----:B------:R-:W-:Y:S01]  /*267e0*/  IMAD.MOV.U32 R5, RZ, RZ, 0x48 ;  /* 0x00000048ff057424 */ /* 0x000fe200078e00ff */
[----:B------:R-:W-:Y:S01]  /*267f0*/  LOP3.LUT P0, RZ, R6, 0x8, RZ, 0xc0, !PT ;  /* 0x0000000806ff7812 */ /* 0x000fe2000780c0ff */
[----:B------:R-:W-:Y:S01]  /*26800*/  IMAD.MOV.U32 R81, RZ, RZ, R60 ;  /* 0x000000ffff517224 */ /* 0x000fe200078e003c */
[----:B------:R-:W-:-:S02]  /*26810*/  MOV R26, 0x26840 ;  /* 0x00026840001a7802 */ /* 0x000fc40000000f00 */
[----:B------:R-:W-:-:S04]  /*26820*/  SEL R5, R5, 0x38, !P0 ;  /* 0x0000003805057807 */ /* 0x000fc80004000000 */
[----:B-1---5:R-:W-:Y:S05]  /*26830*/  CALL.REL.NOINC `($_ZN7cutlass13device_kernelIN5flash19enable_sm80_to_sm89INS1_16FlashAttnBwdSm80INS1_25CollectiveMainloopBwdSm80ILi2ELi2EN4cute5tupleIJNS5_1CILi128EEES8_NS7_ILi64EEEEEENS_6half_tEfNS_4arch4Sm80ELb0ELb1ELb1ELb1ELb0ELb0ELb0ELb0ELi2ELi4ELi4ELi4ELb0EEENS1_21CollectiveEpilogueBwdISA_SB_SD_Li256ELb1ELb0ELi2EEENS1_19SingleTileSchedulerILb1ELb0ELb0ELi128EEEEEEEEEvNT_6ParamsE$_ZN4cute3eso3ESOILb0ELb1EJiNS_1CILi144EEENS2_ILi288EEEEEC2ERKiRKS3_RKS4_) ;  /* 0xfffe186000007944 */ /* 0x022fea0003c3ffff */
[----:B------:R-:W2:Y:S01]  /*26840*/  LDL R16, [R1+0x758] ;  /* 0x0007580001107983 */ /* 0x000ea20000100800 */
[----:B------:R-:W-:Y:S01]  /*26850*/  IMAD.MOV.U32 R81, RZ, RZ, R60 ;  /* 0x000000ffff517224 */ /* 0x000fe200078e003c */
[----:B-1----:R-:W-:Y:S02]  /*26860*/  MOV R4, R10 ;  /* 0x0000000a00047202 */ /* 0x002fe40000000f00 */
[----:B------:R-:W-:Y:S01]  /*26870*/  MOV R26, 0x268a0 ;  /* 0x000268a0001a7802 */ /* 0x000fe20000000f00 */
[----:B--2---:R1:W-:Y:S04]  /*26880*/  STL [R1+0x790], R16 ;  /* 0x0007901001007387 */ /* 0x0043e80000100800 */
[----:B-1----:R-:W-:Y:S05]  /*26890*/  CALL.REL.NOINC `($_ZN7cutlass13device_kernelIN5flash19enable_sm80_to_sm89INS1_16FlashAttnBwdSm80INS1_25CollectiveMainloopBwdSm80ILi2ELi2EN4cute5tupleIJNS5_1CILi128EEES8_NS7_ILi64EEEEEENS_6half_tEfNS_4arch4Sm80ELb0ELb1ELb1ELb1ELb0ELb0ELb0ELb0ELi2ELi4ELi4ELi4ELb0EEENS1_21CollectiveEpilogueBwdISA_SB_SD_Li256ELb1ELb0ELi2EEENS1_19SingleTileSchedulerILb1ELb0ELb0ELi128EEEEEEEEEvNT_6ParamsE$_ZN4cute3eso3ESOILb1ELb0EJNS_1CILi1EEENS_5tupleIJNS2_ILi8EEEiiEEENS2_ILi64EEENS4_IJiNS2_ILi144EEENS2_ILi288EEEEEENS2_ILi512EEEEEC2ERKS3_RKS6_RKS7_RKSA_RKSB_) ;  /* 0xfffe1bf000007944 */ /* 0x002fea0003c3ffff */
[----:B-1----:R1:W5:Y:S04]  /*268a0*/  LDL R5, [R1+0x760] ;  /* 0x0007600001057983 */ /* 0x0023680000100800 */
[----:B------:R1:W5:Y:S01]  /*268b0*/  LDL.64 R2, [R1+0x758] ;  /* 0x0007580001027983 */ /* 0x0003620000100a00 */
[----:B------:R-:W-:-:S02]  /*268c0*/  MOV R81, R60 ;  /* 0x0000003c00517202 */ /* 0x000fc40000000f00 */
[----:B------:R-:W-:Y:S02]  /*268d0*/  MOV R26, 0x268f0 ;  /* 0x000268f0001a7802 */ /* 0x000fe40000000f00 */
[----:B-1---5:R-:W-:Y:S05]  /*268e0*/  CALL.REL.NOINC `($_ZN7cutlass13device_kernelIN5flash19enable_sm80_to_sm89INS1_16FlashAttnBwdSm80INS1_25CollectiveMainloopBwdSm80ILi2ELi2EN4cute5tupleIJNS5_1CILi128EEES8_NS7_ILi64EEEEEENS_6half_tEfNS_4arch4Sm80ELb0ELb1ELb1ELb1ELb0ELb0ELb0ELb0ELi2ELi4ELi4ELi4ELb0EEENS1_21CollectiveEpilogueBwdISA_SB_SD_Li256ELb1ELb0ELi2EEENS1_19SingleTileSchedulerILb1ELb0ELb0ELi128EEEEEEEEEvNT_6ParamsE$_ZN4cute5tupleIJNS0_IJNS_1CILi8EEENS0_IJNS1_ILi2EEES3_S3_EEENS1_ILi1EEES4_S5_EEENS0_IJS5_NS0_IJS2_iiEEENS1_ILi64EEENS0_IJiNS1_ILi144EEENS1_ILi288EEEEEENS1_ILi512EEEEEEEEC2ERKS6_RKSD_) ;  /* 0xfffe388000007944 */ /* 0x022fea0003c3ffff */
[----:B------:R2:W5:Y:S04]  /*268f0*/  LDL R16, [R1+0x760] ;  /* 0x0007600001107983 */ /* 0x0005680000100800 */
[----:B-1----:R2:W5:Y:S01]  /*26900*/  LDL.64 R2, [R1+0x758] ;  /* 0x0007580001027983 */ /* 0x0025620000100a00 */
[----:B------:R-:W-:-:S03]  /*26910*/  MOV R4, 0x26930 ;  /* 0x0002693000047802 */ /* 0x000fc60000000f00 */
[----:B--2--5:R-:W-:Y:S05]  /*26920*/  CALL.REL.NOINC `($_ZN7cutlass13device_kernelIN5flash19enable_sm80_to_sm89INS1_16FlashAttnBwdSm80INS1_25CollectiveMainloopBwdSm80ILi2ELi2EN4cute5tupleIJNS5_1CILi128EEES8_NS7_ILi64EEEEEENS_6half_tEfNS_4arch4Sm80ELb0ELb1ELb1ELb1ELb0ELb0ELb0ELb0ELi2ELi4ELi4ELi4ELb0EEENS1_21CollectiveEpilogueBwdISA_SB_SD_Li256ELb1ELb0ELi2EEENS1_19SingleTileSchedulerILb1ELb0ELb0ELi128EEEEEEEEEvNT_6ParamsE$_ZZN4cute7flattenINS_5tupleIJNS_1CILi1EEENS1_IJNS2_ILi8EEEiiEEENS2_ILi64EEENS1_IJiNS2_ILi144EEENS2_ILi288EEEEEENS2_ILi512EEEEEEEEDaRKT_ENKUlRKT_E_clIS5_EEDaSH_) ;  /* 0xfffe478000007944 */ /* 0x024fea0003c3ffff */
[----:B------:R-:W-:Y:S02]  /*26930*/  MOV R3, R16 ;  /* 0x0000001000037202 */ /* 0x000fe40000000f00 */
[----:B------:R-:W-:Y:S02]  /*26940*/  MOV R4, 0x26960 ;  /* 0x0002696000047802 */ /* 0x000fe40000000f00 */
[----:B------:R-:W-:Y:S05]  /*26950*/  CALL.REL.NOINC `($_ZN7cutlass13device_kernelIN5flash19enable_sm80_to_sm89INS1_16FlashAttnBwdSm80INS1_25CollectiveMainloopBwdSm80ILi2ELi2EN4cute5tupleIJNS5_1CILi128EEES8_NS7_ILi64EEEEEENS_6half_tEfNS_4arch4Sm80ELb0ELb1ELb1ELb1ELb0ELb0ELb0ELb0ELi2ELi4ELi4ELi4ELb0EEENS1_21CollectiveEpilogueBwdISA_SB_SD_Li256ELb1ELb0ELi2EEENS1_19SingleTileSchedulerILb1ELb0ELb0ELi128EEEEEEEEEvNT_6ParamsE$_ZZN4cute7flattenINS_5tupleIJNS_1CILi1EEENS1_IJNS2_ILi8EEEiiEEENS2_ILi64EEENS1_IJiNS2_ILi144EEENS2_ILi288EEEEEENS2_ILi512EEEEEEEEDaRKT_ENKUlRKT_E_clIS9_EEDaSH_) ;  /* 0xfffe479000007944 */ /* 0x000fea0003c3ffff */
[----:B------:R-:W-:Y:S02]  /*26960*/  MOV R4, R2 ;  /* 0x0000000200047202 */ /* 0x000fe40000000f00 */
[----:B------:R-:W-:Y:S02]  /*26970*/  MOV R2, 0x26990 ;  /* 0x0002699000027802 */ /* 0x000fe40000000f00 */
[----:B------:R-:W-:Y:S05]  /*26980*/  CALL.REL.NOINC `($_ZN7cutlass13device_kernelIN5flash19enable_sm80_to_sm89INS1_16FlashAttnBwdSm80INS1_25CollectiveMainloopBwdSm80ILi2ELi2EN4cute5tupleIJNS5_1CILi128EEES8_NS7_ILi64EEEEEENS_6half_tEfNS_4arch4Sm80ELb0ELb1ELb1ELb1ELb0ELb0ELb0ELb0ELi2ELi4ELi4ELi4ELb0EEENS1_21CollectiveEpilogueBwdISA_SB_SD_Li256ELb1ELb0ELi2EEENS1_19SingleTileSchedulerILb1ELb0ELb0ELi128EEEEEEEEEvNT_6ParamsE$_ZZN4cute12filter_tupleINS_5tupleIJNS_1CILi1EEENS1_IJNS2_ILi8EEEiiEEENS2_ILi64EEENS1_IJiNS2_ILi144EEENS2_ILi288EEEEEENS2_ILi512EEEEEEZNS_7flattenISB_EEDaRKT_EUlRKT_E_EEDaSF_OT0_ENKUlDpSI_E_clIJNS1_IJS3_EEES5_NS1_IJS6_EEES9_NS1_IJSA_EEEEEEDaSM_) ;  /* 0xfffe3d5000007944 */ /* 0x000fea0003c3ffff */
[----:B------:R-:W-:Y:S02]  /*26990*/  MOV R81, R60 ;  /* 0x0000003c00517202 */ /* 0x000fe40000000f00 */
[----:B------:R-:W-:-:S02]  /*269a0*/  MOV R26, 0x269c0 ;  /* 0x000269c0001a7802 */ /* 0x000fc40000000f00 */
[----:B------:R-:W-:Y:S05]  /*269b0*/  CALL.REL.NOINC `($_ZN7cutlass13device_kernelIN5flash19enable_sm80_to_sm89INS1_16FlashAttnBwdSm80INS1_25CollectiveMainloopBwdSm80ILi2ELi2EN4cute5tupleIJNS5_1CILi128EEES8_NS7_ILi64EEEEEENS_6half_tEfNS_4arch4Sm80ELb0ELb1ELb1ELb1ELb0ELb0ELb0ELb0ELi2ELi4ELi4ELi4ELb0EEENS1_21CollectiveEpilogueBwdISA_SB_SD_Li256ELb1ELb0ELi2EEENS1_19SingleTileSchedulerILb1ELb0ELb0ELi128EEEEEEEEEvNT_6ParamsE$_ZN4cute3eso3ESOILb0ELb1EJiNS_1CILi144EEENS2_ILi512EEEEEC2ERKiRKS3_RKS4_) ;  /* 0xfffe173000007944 */ /* 0x000fea0003c3ffff */
[----:B------:R-:W2:Y:S01]  /*269c0*/  LDL R16, [R1+0x758] ;  /* 0x0007580001107983 */ /* 0x000ea20000100800 */
[----:B-1----:R-:W-:Y:S01]  /*269d0*/  IMAD.MOV.U32 R2, RZ, RZ, R12 ;  /* 0x000000ffff027224 */ /* 0x002fe200078e000c */
[----:B------:R-:W-:-:S02]  /*269e0*/  MOV R81, R60 ;  /* 0x0000003c00517202 */ /* 0x000fc40000000f00 */
[----:B------:R-:W-:Y:S01]  /*269f0*/  MOV R34, 0x26a20 ;  /* 0x00026a2000227802 */ /* 0x000fe20000000f00 */
[----:B--2---:R1:W-:Y:S04]  /*26a00*/  STL [R1+0x11ec], R16 ;  /* 0x0011ec1001007387 */ /* 0x0043e80000100800 */
[----:B-1----:R-:W-:Y:S05]  /*26a10*/  CALL.REL.NOINC `($_ZN7cutlass13device_kernelIN5flash19enable_sm80_to_sm89INS1_16FlashAttnBwdSm80INS1_25CollectiveMainloopBwdSm80ILi2ELi2EN4cute5tupleIJNS5_1CILi128EEES8_NS7_ILi64EEEEEENS_6half_tEfNS_4arch4Sm80ELb0ELb1ELb1ELb1ELb0ELb0ELb0ELb0ELi2ELi4ELi4ELi4ELb0EEENS1_21CollectiveEpilogueBwdISA_SB_SD_Li256ELb1ELb0ELi2EEENS1_19SingleTileSchedulerILb1ELb0ELb0ELi128EEEEEEEEEvNT_6ParamsE$_ZN4cute3eso3ESOILb0ELb0EJiiNS_1CILi144EEENS2_ILi512EEEEEC2ERKiS7_RKS3_RKS4_) ;  /* 0xfffe127000007944 */ /* 0x002fea0003c3ffff */
[----:B-1----:R-:W2:Y:S01]  /*26a20*/  LDL.64 R2, [R1+0x758] ;  /* 0x0007580001027983 */ /* 0x002ea20000100a00 */
[----:B------:R-:W-:Y:S01]  /*26a30*/  IMAD.MOV.U32 R12, RZ, RZ, R11 ;  /* 0x000000ffff0c7224 */ /* 0x000fe200078e000b */
[----:B------:R-:W-:Y:S01]  /*26a40*/  MOV R5, R19 ;  /* 0x0000001300057202 */ /* 0x000fe20000000f00 */
[----:B------:R-:W-:Y:S01]  /*26a50*/  IMAD.MOV.U32 R82, RZ, RZ, R60 ;  /* 0x000000ffff527224 */ /* 0x000fe200078e003c */
[----:B------:R-:W-:Y:S01]  /*26a60*/  MOV R26, 0x26a90 ;  /* 0x00026a90001a7802 */ /* 0x000fe20000000f00 */
[----:B--2---:R1:W-:Y:S04]  /*26a70*/  STL.64 [R1+0x788], R2 ;  /* 0x0007880201007387 */ /* 0x0043e80000100a00 */
[----:B-1----:R-:W-:Y:S05]  /*26a80*/  CALL.REL.NOINC `($_ZN7cutlass13device_kernelIN5flash19enable_sm80_to_sm89INS1_16FlashAttnBwdSm80INS1_25CollectiveMainloopBwdSm80ILi2ELi2EN4cute5tupleIJNS5_1CILi128EEES8_NS7_ILi64EEEEEENS_6half_tEfNS_4arch4Sm80ELb0ELb1ELb1ELb1ELb0ELb0ELb0ELb0ELi2ELi4ELi4ELi4ELb0EEENS1_21CollectiveEpilogueBwdISA_SB_SD_Li256ELb1ELb0ELi2EEENS1_19SingleTileSchedulerILb1ELb0ELb0ELi128EEEEEEEEEvNT_6ParamsE$_ZN4cute3eso3ESOILb0ELb0EJiiiNS_1CILi144EEENS2_ILi512EEEEEC2ERKiS7_S7_RKS3_RKS4_) ;  /* 0xfffe139000007944 */ /* 0x002fea0003c3ffff */
        /* <DEDUP_REMOVED lines=9> */
[----:B-1----:R-:W-:Y:S05]  /*26b20*/  CALL.REL.NOINC `($_ZN7cutlass13device_kernelIN5flash19enable_sm80_to_sm89INS1_16FlashAttnBwdSm80INS1_25CollectiveMainloopBwdSm80ILi2ELi2EN4cute5tupleIJNS5_1CILi128EEES8_NS7_ILi64EEEEEENS_6half_tEfNS_4arch4Sm80ELb0ELb1ELb1ELb1ELb0ELb0ELb0ELb0ELi2ELi4ELi4ELi4ELb0EEENS1_21CollectiveEpilogueBwdISA_SB_SD_Li256ELb1ELb0ELi2EEENS1_19SingleTileSchedulerILb1ELb0ELb0ELi128EEEEEEEEEvNT_6ParamsE$_ZN4cute3eso3ESOILb1ELb0EJNS_1CILi8EEEiiiNS2_ILi144EEENS2_ILi512EEEEEC2ERKS3_RKiSA_SA_RKS4_RKS5_) ;  /* 0xfffe1c3000007944 */ /* 0x002fea0003c3ffff */
        /* <DEDUP_REMOVED lines=8> */
[----:B-1----:R-:W-:Y:S05]  /*26bb0*/  CALL.REL.NOINC `($_ZN7cutlass13device_kernelIN5flash19enable_sm80_to_sm89INS1_16FlashAttnBwdSm80INS1_25CollectiveMainloopBwdSm80ILi2ELi2EN4cute5tupleIJNS5_1CILi128EEES8_NS7_ILi64EEEEEENS_6half_tEfNS_4arch4Sm80ELb0ELb1ELb1ELb1ELb0ELb0ELb0ELb0ELi2ELi4ELi4ELi4ELb0EEENS1_21CollectiveEpilogueBwdISA_SB_SD_Li256ELb1ELb0ELi2EEENS1_19SingleTileSchedulerILb1ELb0ELb0ELi128EEEEEEEEEvNT_6ParamsE$_ZN4cute3eso3ESOILb1ELb0EJNS_1CILi1EEEiiiNS2_ILi144EEENS2_ILi512EEEEEC2ERKS3_RKiSA_SA_RKS4_RKS5_) ;  /* 0xfffe19d000007944 */ /* 0x002fea0003c3ffff */
[----:B-1----:R1:W5:Y:S04]  /*26bc0*/  LDL R5, [R1+0x760] ;  /* 0x0007600001057983 */ /* 0x0023680000100800 */
[----:B------:R1:W5:Y:S01]  /*26bd0*/  LDL.64 R2, [R1+0x758] ;  /* 0x0007580001027983 */ /* 0x0003620000100a00 */
[----:B------:R-:W-:-:S02]  /*26be0*/  MOV R83, R60 ;  /* 0x0000003c00537202 */ /* 0x000fc40000000f00 */
[----:B------:R-:W-:Y:S02]  /*26bf0*/  MOV R12, 0x26c10 ;  /* 0x00026c10000c7802 */ /* 0x000fe40000000f00 */
[----:B-1---5:R-:W-:Y:S05]  /*26c00*/  CALL.REL.NOINC `($_ZN7cutlass13device_kernelIN5flash19enable_sm80_to_sm89INS1_16FlashAttnBwdSm80INS1_25CollectiveMainloopBwdSm80ILi2ELi2EN4cute5tupleIJNS5_1CILi128EEES8_NS7_ILi64EEEEEENS_6half_tEfNS_4arch4Sm80ELb0ELb1ELb1ELb1ELb0ELb0ELb0ELb0ELi2ELi4ELi4ELi4ELb0EEENS1_21CollectiveEpilogueBwdISA_SB_SD_Li256ELb1ELb0ELi2EEENS1_19SingleTileSchedulerILb1ELb0ELb0ELi128EEEEEEEEEvNT_6ParamsE$_ZN4cute5tupleIJNS0_IJNS_1CILi16EEENS1_ILi2EEES3_S3_NS1_ILi4EEES3_EEENS0_IJNS1_ILi1EEEiiiNS1_ILi144EEENS1_ILi512EEEEEEEEC2ERKS5_RKS9_) ;  /* 0xfffe34b000007944 */ /* 0x022fea0003c3ffff */
        /* <DEDUP_REMOVED lines=8> */
[----:B-1----:R-:W-:Y:S05]  /*26c90*/  CALL.REL.NOINC `($_ZN7cutlass13device_kernelIN5flash19enable_sm80_to_sm89INS1_16FlashAttnBwdSm80INS1_25CollectiveMainloopBwdSm80ILi2ELi2EN4cute5tupleIJNS5_1CILi128EEES8_NS7_ILi64EEEEEENS_6half_tEfNS_4arch4Sm80ELb0ELb1ELb1ELb1ELb0ELb0ELb0ELb0ELi2ELi4ELi4ELi4ELb0EEENS1_21CollectiveEpilogueBwdISA_SB_SD_Li256ELb1ELb0ELi2EEENS1_19SingleTileSchedulerILb1ELb0ELb0ELi128EEEEEEEEEvNT_6ParamsE$_ZZN4cute6detail16composition_implINS_5tupleIJNS_1CILi16EEENS3_ILi2EEES5_S5_NS3_ILi4EEES5_EEENS2_IJNS3_ILi1EEEiiiNS3_ILi144EEENS3_ILi512EEEEEENS2_IJNS2_IJS5_S5_EEES6_NS3_ILi8EEEEEENS2_IJNS2_IJNS3_ILi64EEESA_EEES4_NS3_ILi1024EEEEEEEEDaRKT_RKT0_RKT1_RKT2_ENKUlRKT_RKT0_E_clISC_SG_EEDaSX_S10_) ;  /* 0xfffe40a000007944 */ /* 0x002fea0003c3ffff */
[----:B------:R-:W-:Y:S02]  /*26ca0*/  MOV R2, R69 ;  /* 0x0000004500027202 */ /* 0x000fe40000000f00 */
[----:B------:R-:W-:-:S02]  /*26cb0*/  MOV R12, 0x26cd0 ;  /* 0x00026cd0000c7802 */ /* 0x000fc40000000f00 */
[----:B-----5:R-:W-:Y:S05]  /*26cc0*/  CALL.REL.NOINC `($_ZN7cutlass13device_kernelIN5flash19enable_sm80_to_sm89INS1_16FlashAttnBwdSm80INS1_25CollectiveMainloopBwdSm80ILi2ELi2EN4cute5tupleIJNS5_1CILi128EEES8_NS7_ILi64EEEEEENS_6half_tEfNS_4arch4Sm80ELb0ELb1ELb1ELb1ELb0ELb0ELb0ELb0ELi2ELi4ELi4ELi4ELb0EEENS1_21CollectiveEpilogueBwdISA_SB_SD_Li256ELb1ELb0ELi2EEENS1_19SingleTileSchedulerILb1ELb0ELb0ELi128EEEEEEEEEvNT_6ParamsE$_ZZN4cute6detail16composition_implINS_5tupleIJNS_1CILi16EEENS3_ILi2EEES5_S5_NS3_ILi4EEES5_EEENS2_IJNS3_ILi1EEEiiiNS3_ILi144EEENS3_ILi512EEEEEENS2_IJNS2_IJS5_S5_EEES6_NS3_ILi8EEEEEENS2_IJNS2_IJNS3_ILi64EEESA_EEES4_NS3_ILi1024EEEEEEEEDaRKT_RKT0_RKT1_RKT2_ENKUlRKT_RKT0_E_clIS6_S4_EEDaSX_S10_) ;  /* 0xfffe401000007944 */ /* 0x020fea0003c3ffff */
[----:B-----5:R2:W-:Y:S01]  /*26cd0*/  STL.64 [R1+0x770], R2 ;  /* 0x0007700201007387 */ /* 0x0205e20000100a00 */
[----:B------:R-:W-:Y:S01]  /*26ce0*/  IMAD.MOV.U32 R12, RZ, RZ, R4 ;  /* 0x000000ffff0c7224 */ /* 0x000fe200078e0004 */
[----:B------:R-:W-:Y:S01]  /*26cf0*/  MOV R81, R60 ;  /* 0x0000003c00517202 */ /* 0x000fe20000000f00 */
[----:B------:R-:W-:Y:S01]  /*26d00*/  IMAD.MOV.U32 R82, RZ, RZ, R59 ;  /* 0x000000ffff527224 */ /* 0x000fe200078e003b */
[----:B------:R-:W-:-:S02]  /*26d10*/  MOV R4, 0x26d30 ;  /* 0x00026d3000047802 */ /* 0x000fc40000000f00 */
[----:B-12---:R-:W-:Y:S05]  /*26d20*/  CALL.REL.NOINC `($_ZN7cutlass13device_kernelIN5flash19enable_sm80_to_sm89INS1_16FlashAttnBwdSm80INS1_25CollectiveMainloopBwdSm80ILi2ELi2EN4cute5tupleIJNS5_1CILi128EEES8_NS7_ILi64EEEEEENS_6half_tEfNS_4arch4Sm80ELb0ELb1ELb1ELb1ELb0ELb0ELb0ELb0ELi2ELi4ELi4ELi4ELb0EEENS1_21CollectiveEpilogueBwdISA_SB_SD_Li256ELb1ELb0ELi2EEENS1_19SingleTileSchedulerILb1ELb0ELb0ELi128EEEEEEEEEvNT_6ParamsE$_ZN4cute3eso3ESOILb0ELb0EJNS_5tupleIJiNS_1CILi512EEEEEENS2_IJiiEEENS3_ILi1024EEEEEC2ERKS5_RKS6_RKS7_) ;  /* 0xfffe04d000007944 */ /* 0x006fea0003c3ffff */
[----:B------:R2:W5:Y:S04]  /*26d30*/  LDL R5, [R1+0x760] ;  /* 0x0007600001057983 */ /* 0x0005680000100800 */
[----:B-1----:R2:W5:Y:S01]  /*26d40*/  LDL.64 R2, [R1+0x758] ;  /* 0x0007580001027983 */ /* 0x0025620000100a00 */
[----:B------:R-:W-:-:S02]  /*26d50*/  MOV R81, R60 ;  /* 0x0000003c00517202 */ /* 0x000fc40000000f00 */
[----:B------:R-:W-:Y:S02]  /*26d60*/  MOV R12, 0x26d80 ;  /* 0x00026d80000c7802 */ /* 0x000fe40000000f00 */
[----:B--2--5:R-:W-:Y:S05]  /*26d70*/  CALL.REL.NOINC `($_ZN7cutlass13device_kernelIN5flash19enable_sm80_to_sm89INS1_16FlashAttnBwdSm80INS1_25CollectiveMainloopBwdSm80ILi2ELi2EN4cute5tupleIJNS5_1CILi128EEES8_NS7_ILi64EEEEEENS_6half_tEfNS_4arch4Sm80ELb0ELb1ELb1ELb1ELb0ELb0ELb0ELb0ELi2ELi4ELi4ELi4ELb0EEENS1_21CollectiveEpilogueBwdISA_SB_SD_Li256ELb1ELb0ELi2EEENS1_19SingleTileSchedulerILb1ELb0ELb0ELi128EEEEEEEEEvNT_6ParamsE$_ZN4cute5tupleIJNS0_IJNS0_IJNS_1CILi2EEES2_EEES3_NS1_ILi8EEEEEENS0_IJNS0_IJiNS1_ILi512EEEEEENS0_IJiiEEENS1_ILi1024EEEEEEEEC2ERKS5_RKSA_) ;  /* 0xfffe30c000007944 */ /* 0x024fea0003c3ffff */
        /* <DEDUP_REMOVED lines=9> */
[----:B-1---5:R-:W-:Y:S05]  /*26e10*/  CALL.REL.NOINC `($_ZN7cutlass13device_kernelIN5flash19enable_sm80_to_sm89INS1_16FlashAttnBwdSm80INS1_25CollectiveMainloopBwdSm80ILi2ELi2EN4cute5tupleIJNS5_1CILi128EEES8_NS7_ILi64EEEEEENS_6half_tEfNS_4arch4Sm80ELb0ELb1ELb1ELb1ELb0ELb0ELb0ELb0ELi2ELi4ELi4ELi4ELb0EEENS1_21CollectiveEpilogueBwdISA_SB_SD_Li256ELb1ELb0ELi2EEENS1_19SingleTileSchedulerILb1ELb0ELb0ELi128EEEEEEEEEvNT_6ParamsE$_ZN4cute3eso3ESOILb0ELb0EJNS_6LayoutINS_5tupleIJNS3_IJNS_1CILi2EEES5_EEES6_NS4_ILi8EEEEEENS3_IJNS3_IJiNS4_ILi512EEEEEENS3_IJiiEEENS4_ILi1024EEEEEEEEjEEC2ERKSE_RKj) ;  /* 0xfffe070000007944 */ /* 0x022fea0003c3ffff */
[----:B-1----:R-:W2:Y:S04]  /*26e20*/  LDL.64 R6, [R1+0x760] ;  /* 0x0007600001067983 */ /* 0x002ea80000100a00 */
[----:B------:R1:W5:Y:S01]  /*26e30*/  LDL.64 R4, [R1+0x758] ;  /* 0x0007580001047983 */ /* 0x0003620000100a00 */
[----:B------:R-:W-:Y:S02]  /*26e40*/  MOV R38, R60 ;  /* 0x0000003c00267202 */ /* 0x000fe40000000f00 */
[----:B------:R-:W-:Y:S01]  /*26e50*/  MOV R46, 0x26e80 ;  /* 0x00026e80002e7802 */ /* 0x000fe20000000f00 */
[----:B--2---:R-:W-:-:S04]  /*26e60*/  IMAD.WIDE.U32 R2, R7, 0x2, R14 ;  /* 0x0000000207027825 */ /* 0x004fc800078e000e */
[----:B-1---5:R-:W-:Y:S05]  /*26e70*/  CALL.REL.NOINC `($_ZN7cutlass13device_kernelIN5flash19enable_sm80_to_sm89INS1_16FlashAttnBwdSm80INS1_25CollectiveMainloopBwdSm80ILi2ELi2EN4cute5tupleIJNS5_1CILi128EEES8_NS7_ILi64EEEEEENS_6half_tEfNS_4arch4Sm80ELb0ELb1ELb1ELb1ELb0ELb0ELb0ELb0ELi2ELi4ELi4ELi4ELb0EEENS1_21CollectiveEpilogueBwdISA_SB_SD_Li256ELb1ELb0ELi2EEENS1_19SingleTileSchedulerILb1ELb0ELb0ELi128EEEEEEEEEvNT_6ParamsE$_ZN4cute8smem_ptrIPN7cutlass6half_tEECI1NS_12iter_adaptorIS3_S4_EEES3_) ;  /* 0xfffe350000007944 */ /* 0x022fea0003c3ffff */
[----:B-1----:R-:W2:Y:S01]  /*26e80*/  LDL.64 R2, [R1+0x758] ;  /* 0x0007580001027983 */ /* 0x002ea20000100a00 */
[----:B------:R-:W-:Y:S01]  /*26e90*/  IMAD.MOV.U32 R81, RZ, RZ, R60 ;  /* 0x000000ffff517224 */ /* 0x000fe200078e003c */
[----:B------:R-:W-:-:S02]  /*26ea0*/  MOV R82, R69 ;  /* 0x0000004500527202 */ /* 0x000fc40000000f00 */
[----:B------:R-:W-:Y:S01]  /*26eb0*/  MOV R12, 0x26ee0 ;  /* 0x00026ee0000c7802 */ /* 0x000fe20000000f00 */
[----:B--2---:R1:W-:Y:S04]  /*26ec0*/  STL.64 [R8], R2 ;  /* 0x0000000208007387 */ /* 0x0043e80000100a00 */
[----:B-1----:R-:W-:Y:S05]  /*26ed0*/  CALL.REL.NOINC `($_ZN7cutlass13device_kernelIN5flash19enable_sm80_to_sm89INS1_16FlashAttnBwdSm80INS1_25CollectiveMainloopBwdSm80ILi2ELi2EN4cute5tupleIJNS5_1CILi128EEES8_NS7_ILi64EEEEEENS_6half_tEfNS_4arch4Sm80ELb0ELb1ELb1ELb1ELb0ELb0ELb0ELb0ELi2ELi4ELi4ELi4ELb0EEENS1_21CollectiveEpilogueBwdISA_SB_SD_Li256ELb1ELb0ELi2EEENS1_19SingleTileSchedulerILb1ELb0ELb0ELi128EEEEEEEEEvNT_6ParamsE$_ZN4cute3eso3ESOILb0ELb0EJNS_6LayoutINS_5tupleIJNS3_IJNS_1CILi2EEES5_EEES6_NS4_ILi8EEEEEENS3_IJNS3_IJiNS4_ILi512EEEEEENS3_IJiiEEENS4_ILi1024EEEEEEEENS_10ViewEngineINS_8smem_ptrIPN7cutlass6half_tEEEEEEEC2ERKSE_RKSL_) ;  /* 0xfffe05c000007944 */ /* 0x002fea0003c3ffff */
[----:B------:R-:W-:Y:S02]  /*26ee0*/  MOV R2, 0x26f00 ;  /* 0x00026f0000027802 */ /* 0x000fe40000000f00 */
[----:B-1----:R-:W-:Y:S05]  /*26ef0*/  CALL.REL.NOINC `($_ZN7cutlass13device_kernelIN5flash19enable_sm80_to_sm89INS1_16FlashAttnBwdSm80INS1_25CollectiveMainloopBwdSm80ILi2ELi2EN4cute5tupleIJNS5_1CILi128EEES8_NS7_ILi64EEEEEENS_6half_tEfNS_4arch4Sm80ELb0ELb1ELb1ELb1ELb0ELb0ELb0ELb0ELi2ELi4ELi4ELi4ELb0EEENS1_21CollectiveEpilogueBwdISA_SB_SD_Li256ELb1ELb0ELi2EEENS1_19SingleTileSchedulerILb1ELb0ELb0ELi128EEEEEEEEEvNT_6ParamsE$_ZZN4cute4takeILi1ELi3ENS_5tupleIJNS1_IJiNS_1CILi512EEEEEENS1_IJiiEEENS2_ILi1024EEEEEEEEDaRKT1_ENKUlDpRKT_E_clIJS5_S6_EEEDaSE_) ;  /* 0xfffe3ce000007944 */ /* 0x002fea0003c3ffff */
[----:B------:R-:W-:Y:S02]  /*26f00*/  MOV R2, 0x26f20 ;  /* 0x00026f2000027802 */ /* 0x000fe40000000f00 */
[----:B------:R-:W-:Y:S05]  /*26f10*/  CALL.REL.NOINC `($_ZN7cutlass13device_kernelIN5flash19enable_sm80_to_sm89INS1_16FlashAttnBwdSm80INS1_25CollectiveMainloopBwdSm80ILi2ELi2EN4cute5tupleIJNS5_1CILi128EEES8_NS7_ILi64EEEEEENS_6half_tEfNS_4arch4Sm80ELb0ELb1ELb1ELb1ELb0ELb0ELb0ELb0ELi2ELi4ELi4ELi4ELb0EEENS1_21CollectiveEpilogueBwdISA_SB_SD_Li256ELb1ELb0ELi2EEENS1_19SingleTileSchedulerILb1ELb0ELb0ELi128EEEEEEEEEvNT_6ParamsE$_ZZN4cute16flatten_to_tupleINS_5tupleIJNS1_IJiiEEENS_1CILi1024EEEEEEEEDaRKT_ENKUlRKT_E_clIS2_EEDaSB_) ;  /* 0xfffe3b5000007944 */ /* 0x000fea0003c3ffff */
[----:B------:R-:W-:Y:S02]  /*26f20*/  MOV R2, 0x26f40 ;  /* 0x00026f4000027802 */ /* 0x000fe40000000f00 */
[----:B------:R-:W-:Y:S05]  /*26f30*/  CALL.REL.NOINC `($_ZN7cutlass13device_kernelIN5flash19enable_sm80_to_sm89INS1_16FlashAttnBwdSm80INS1_25CollectiveMainloopBwdSm80ILi2ELi2EN4cute5tupleIJNS5_1CILi128EEES8_NS7_ILi64EEEEEENS_6half_tEfNS_4arch4Sm80ELb0ELb1ELb1ELb1ELb0ELb0ELb0ELb0ELi2ELi4ELi4ELi4ELb0EEENS1_21CollectiveEpilogueBwdISA_SB_SD_Li256ELb1ELb0ELi2EEENS1_19SingleTileSchedulerILb1ELb0ELb0ELi128EEEEEEEEEvNT_6ParamsE$_ZZN4cute12filter_tupleINS_5tupleIJNS1_IJiiEEENS_1CILi1024EEEEEEZNS_16flatten_to_tupleIS5_EEDaRKT_EUlRKT_E_EEDaS9_OT0_ENKUlDpSC_E_clIJS2_NS1_IJS4_EEEEEEDaSG_) ;  /* 0xfffe367000007944 */ /* 0x000fea0003c3ffff */
        /* <DEDUP_REMOVED lines=23> */
[----:B------:R2:W5:Y:S01]  /*270b0*/  LD.E R3, [R6.64] ;  /* 0x0000000406037980 */ /* 0x000562000c101900 */
[----:B-1----:R-:W-:-:S03]  /*270c0*/  MOV R2, 0x270e0 ;  /* 0x000270e000027802 */ /* 0x002fc60000000f00 */
[----:B--2--5:R-:W-:Y:S05]  /*270d0*/  CALL.REL.NOINC `($_ZN7cutlass13device_kernelIN5flash19enable_sm80_to_sm89INS1_16FlashAttnBwdSm80INS1_25CollectiveMainloopBwdSm80ILi2ELi2EN4cute5tupleIJNS5_1CILi128EEES8_NS7_ILi64EEEEEENS_6half_tEfNS_4arch4Sm80ELb0ELb1ELb1ELb1ELb0ELb0ELb0ELb0ELi2ELi4ELi4ELi4ELb0EEENS1_21CollectiveEpilogueBwdISA_SB_SD_Li256ELb1ELb0ELi2EEENS1_19SingleTileSchedulerILb1ELb0ELb0ELi128EEEEEEEEEvNT_6ParamsE$_ZZN4cute5sliceINS_5tupleIJNS_10UnderscoreES2_S2_iEEENS1_IJNS1_IJNS_1CILi1EEENS4_ILi0EEEEEEiNS4_ILi1024EEENS4_ILi8192EEEEEEEEDaRKT_RKT0_ENKUlRKT_RKT0_E_clIS2_iEEDaSJ_SM_) ;  /* 0xfffe3ba000007944 */ /* 0x024fea0003c3ffff */
[----:B------:R-:W-:Y:S02]  /*270e0*/  MOV R2, 0x27100 ;  /* 0x0002710000027802 */ /* 0x000fe40000000f00 */
[----:B------:R-:W-:Y:S05]  /*270f0*/  CALL.REL.NOINC `($_ZN7cutlass13device_kernelIN5flash19enable_sm80_to_sm89INS1_16FlashAttnBwdSm80INS1_25CollectiveMainloopBwdSm80ILi2ELi2EN4cute5tupleIJNS5_1CILi128EEES8_NS7_ILi64EEEEEENS_6half_tEfNS_4arch4Sm80ELb0ELb1ELb1ELb1ELb0ELb0ELb0ELb0ELi2ELi4ELi4ELi4ELb0EEENS1_21CollectiveEpilogueBwdISA_SB_SD_Li256ELb1ELb0ELi2EEENS1_19SingleTileSchedulerILb1ELb0ELb0ELi128EEEEEEEEEvNT_6ParamsE$_ZZN4cute12filter_tupleINS_5tupleIJNS_10UnderscoreES2_S2_iEEENS1_IJNS1_IJNS_1CILi1EEENS4_ILi0EEEEEEiNS4_ILi1024EEENS4_ILi8192EEEEEEZNS_5sliceIS3_SA_EEDaRKT_RKT0_EUlRKT_RKT0_E_EEDaSE_SH_OT1_ENKUlDpSK_E_clIJNS1_IJS7_EEENS1_IJiEEENS1_IJS8_EEENS1_IJEEEEEEDaSR_) ;  /* 0xfffe356000007944 */ /* 0x000fea0003c3ffff */
[----:B------:R-:W-:Y:S02]  /*27100*/  MOV R4, 0x27120 ;  /* 0x0002712000047802 */ /* 0x000fe40000000f00 */
[----:B------:R-:W-:Y:S05]  /*27110*/  CALL.REL.NOINC `($_ZN7cutlass13device_kernelIN5flash19enable_sm80_to_sm89INS1_16FlashAttnBwdSm80INS1_25CollectiveMainloopBwdSm80ILi2ELi2EN4cute5tupleIJNS5_1CILi128EEES8_NS7_ILi64EEEEEENS_6half_tEfNS_4arch4Sm80ELb0ELb1ELb1ELb1ELb0ELb0ELb0ELb0ELi2ELi4ELi4ELi4ELb0EEENS1_21CollectiveEpilogueBwdISA_SB_SD_Li256ELb1ELb0ELi2EEENS1_19SingleTileSchedulerILb1ELb0ELb0ELi128EEEEEEEEEvNT_6ParamsE$_ZN4cute5tupleIJNS0_IJNS0_IJNS_1CILi8EEENS1_ILi1EEEEEENS1_ILi2EEES2_EEENS0_IJNS0_IJS3_NS1_ILi0EEEEEEiNS1_ILi1024EEEEEEEEC2ERKS6_RKSA_) ;  /* 0xfffe2f5000007944 */ /* 0x000fea0003c3ffff */
[----:B-1----:R1:W5:Y:S01]  /*27120*/  LDL R2, [R1+0x758] ;  /* 0x0007580001027983 */ /* 0x0023620000100800 */
[----:B------:R-:W-:Y:S02]  /*27130*/  SHF.L.U32 R12, R5, 0xd, RZ ;  /* 0x0000000d050c7819 */ /* 0x000fe400000006ff */
[----:B------:R-:W-:-:S03]  /*27140*/  MOV R4, 0x27170 ;  /* 0x0002717000047802 */ /* 0x000fc60000000f00 */
[----:B------:R1:W-:Y:S04]  /*27150*/  STL [R1+0x11e0], R12 ;  /* 0x0011e00c01007387 */ /* 0x0003e80000100800 */
[----:B-1---5:R-:W-:Y:S05]  /*27160*/  CALL.REL.NOINC `($_ZN7cutlass13device_kernelIN5flash19enable_sm80_to_sm89INS1_16FlashAttnBwdSm80INS1_25CollectiveMainloopBwdSm80ILi2ELi2EN4cute5tupleIJNS5_1CILi128EEES8_NS7_ILi64EEEEEENS_6half_tEfNS_4arch4Sm80ELb0ELb1ELb1ELb1ELb0ELb0ELb0ELb0ELi2ELi4ELi4ELi4ELb0EEENS1_21CollectiveEpilogueBwdISA_SB_SD_Li256ELb1ELb0ELi2EEENS1_19SingleTileSchedulerILb1ELb0ELb0ELi128EEEEEEEEEvNT_6ParamsE$_ZN4cute3eso3ESOILb0ELb0EJNS_6LayoutINS_5tupleIJNS3_IJNS_1CILi8EEENS4_ILi1EEEEEENS4_ILi2EEES5_EEENS3_IJNS3_IJS6_NS4_ILi0EEEEEEiNS4_ILi1024EEEEEEEEiEEC2ERKSE_RKi) ;  /* 0xfffe094000007944 */ /* 0x022fea0003c3ffff */
[----:B------:R-:W-:Y:S01]  /*27170*/  ULDC.64 UR4, c[0x0][0x118] ;  /* 0x0000460000047ab9 */ /* 0x000fe20000000a00 */
[----:B------:R-:W2:Y:S04]  /*27180*/  LDL.64 R4, [R1+0x758] ;  /* 0x0007580001047983 */ /* 0x000ea80000100a00 */
[----:B-1----:R-:W2:Y:S01]  /*27190*/  LD.E.64 R2, [R6.64+0x8] ;  /* 0x0000080406027980 */ /* 0x002ea2000c101b00 */
[----:B------:R-:W-:Y:S02]  /*271a0*/  MOV R38, R60 ;  /* 0x0000003c00267202 */ /* 0x000fe40000000f00 */
[----:B------:R-:W-:Y:S01]  /*271b0*/  MOV R46, 0x271e0 ;  /* 0x000271e0002e7802 */ /* 0x000fe20000000f00 */
[----:B--2---:R-:W-:-:S04]  /*271c0*/  IMAD.WIDE R2, R5, 0x2, R2 ;  /* 0x0000000205027825 */ /* 0x004fc800078e0202 */
[----:B------:R-:W-:Y:S05]  /*271d0*/  CALL.REL.NOINC `($_ZN7cutlass13device_kernelIN5flash19enable_sm80_to_sm89INS1_16FlashAttnBwdSm80INS1_25CollectiveMainloopBwdSm80ILi2ELi2EN4cute5tupleIJNS5_1CILi128EEES8_NS7_ILi64EEEEEENS_6half_tEfNS_4arch4Sm80ELb0ELb1ELb1ELb1ELb0ELb0ELb0ELb0ELi2ELi4ELi4ELi4ELb0EEENS1_21CollectiveEpilogueBwdISA_SB_SD_Li256ELb1ELb0ELi2EEENS1_19SingleTileSchedulerILb1ELb0ELb0ELi128EEEEEEEEEvNT_6ParamsE$_ZN4cute8smem_ptrIPN7cutlass6half_tEECI1NS_12iter_adaptorIS3_S4_EEES3_) ;  /* 0xfffe31a000007944 */ /* 0x000fea0003c3ffff */
[----:B------:R-:W2:Y:S01]  /*271e0*/  LDL.64 R6, [R1+0x758] ;  /* 0x0007580001067983 */ /* 0x000ea20000100a00 */
[----:B-1----:R-:W-:Y:S01]  /*271f0*/  IMAD.MOV.U32 R3, RZ, RZ, R4 ;  /* 0x000000ffff037224 */ /* 0x002fe200078e0004 */
[----:B------:R-:W-:-:S02]  /*27200*/  MOV R0, R69 ;  /* 0x0000004500007202 */ /* 0x000fc40000000f00 */
[----:B------:R-:W-:Y:S01]  /*27210*/  MOV R4, 0x27240 ;  /* 0x0002724000047802 */ /* 0x000fe20000000f00 */
[----:B--2---:R1:W-:Y:S04]  /*27220*/  STL.64 [R8], R6 ;  /* 0x0000000608007387 */ /* 0x0043e80000100a00 */
[----:B-1----:R-:W-:Y:S05]  /*27230*/  CALL.REL.NOINC `($_ZN7cutlass13device_kernelIN5flash19enable_sm80_to_sm89INS1_16FlashAttnBwdSm80INS1_25CollectiveMainloopBwdSm80ILi2ELi2EN4cute5tupleIJNS5_1CILi128EEES8_NS7_ILi64EEEEEENS_6half_tEfNS_4arch4Sm80ELb0ELb1ELb1ELb1ELb0ELb0ELb0ELb0ELi2ELi4ELi4ELi4ELb0EEENS1_21CollectiveEpilogueBwdISA_SB_SD_Li256ELb1ELb0ELi2EEENS1_19SingleTileSchedulerILb1ELb0ELb0ELi128EEEEEEEEEvNT_6ParamsE$_ZN4cute3eso3ESOILb0ELb0EJNS_6LayoutINS_5tupleIJNS3_IJNS_1CILi8EEENS4_ILi1EEEEEENS4_ILi2EEES5_EEENS3_IJNS3_IJS6_NS4_ILi0EEEEEEiNS4_ILi1024EEEEEEEENS_10ViewEngineINS_8smem_ptrIPN7cutlass6half_tEEEEEEEC2ERKSE_RKSL_) ;  /* 0xfffe080000007944 */ /* 0x002fea0003c3ffff */
[----:B-1----:R-:W2:Y:S01]  /*27240*/  LDL.64 R2, [R61+0xe0] ;  /* 0x0000e0003d027983 */ /* 0x002ea20000100a00 */
[----:B------:R-:W-:-:S03]  /*27250*/  ULDC.64 UR4, c[0x0][0x118] ;  /* 0x0000460000047ab9 */ /* 0x000fc60000000a00 */
[----:B------:R1:W5:Y:S04]  /*27260*/  LDL R0, [R1+0x758] ;  /* 0x0007580001007983 */ /* 0x0003680000100800 */
[----:B------:R1:W5:Y:S04]  /*27270*/  LDL.64 R28, [R1+0x760] ;  /* 0x00076000011c7983 */ /* 0x0003680000100a00 */
[----:B------:R1:W5:Y:S04]  /*27280*/  LDL.64 R34, [R61+0xc8] ;  /* 0x0000c8003d227983 */ /* 0x0003680000100a00 */
[----:B--2---:R-:W5:Y:S01]  /*27290*/  LD.E.64 R2, [R2.64] ;  /* 0x0000000402027980 */ /* 0x004f62000c101b00 */
[----:B------:R-:W-:-:S03]  /*272a0*/  MOV R12, 0x272c0 ;  /* 0x000272c0000c7802 */ /* 0x000fc60000000f00 */
[----:B-1---5:R-:W-:Y:S05]  /*272b0*/  CALL.REL.NOINC `($_ZN7cutlass13device_kernelIN5flash19enable_sm80_to_sm89INS1_16FlashAttnBwdSm80INS1_25CollectiveMainloopBwdSm80ILi2ELi2EN4cute5tupleIJNS5_1CILi128EEES8_NS7_ILi64EEEEEENS_6half_tEfNS_4arch4Sm80ELb0ELb1ELb1ELb1ELb0ELb0ELb0ELb0ELi2ELi4ELi4ELi4ELb0EEENS1_21CollectiveEpilogueBwdISA_SB_SD_Li256ELb1ELb0ELi2EEENS1_19SingleTileSchedulerILb1ELb0ELb0ELi128EEEEEEEEEvNT_6ParamsE$_ZN4cute3eso3ESOILb1ELb0EJNS_14ComposedLayoutINS_7SwizzleILi3ELi3ELi3EEENS_1CILi0EEENS_6LayoutINS_5tupleIJNS8_IJNS8_IJNS5_ILi4EEENS5_ILi8EEEEEENS8_IJS9_NS5_ILi1EEEEEEEEENS8_IJNS8_IJNS5_ILi2EEESF_SF_EEENS8_IJSF_SA_EEEEEEEEENS8_IJNS8_IJNS8_IJNS5_ILi128EEESC_EEENS8_IJNS5_ILi16EEES6_EEEEEENS8_IJNS8_IJNS5_ILi64EEESA_NS5_ILi512EEEEEENS8_IJNS5_ILi8192EEENS5_ILi1024EEEEEEEEEEEEEEEENS_10ViewEngineINS_8smem_ptrIPN7cutlass6half_tEEEEEEEC2ERKSY_RKS15_) ;  /* 0xfffe109000007944 */ /* 0x022fea0003c3ffff */
        /* <DEDUP_REMOVED lines=32> */
[----:B------:R-:W-:Y:S05]  /*274c0*/  CALL.REL.NOINC `($_ZN7cutlass13device_kernelIN5flash19enable_sm80_to_sm89INS1_16FlashAttnBwdSm80INS1_25CollectiveMainloopBwdSm80ILi2ELi2EN4cute5tupleIJNS5_1CILi128EEES8_NS7_ILi64EEEEEENS_6half_tEfNS_4arch4Sm80ELb0ELb1ELb1ELb1ELb0ELb0ELb0ELb0ELi2ELi4ELi4ELi4ELb0EEENS1_21CollectiveEpilogueBwdISA_SB_SD_Li256ELb1ELb0ELi2EEENS1_19SingleTileSchedulerILb1ELb0ELb0ELi128EEEEEEEEEvNT_6ParamsE$_ZZN4cute13to_mixed_bitsINS_5tupleIJNS1_IJNS_1CILi4EEENS2_ILi8EEEEEES3_NS2_ILi1EEEEEENS1_IJNS1_IJNS2_ILi128EEENS2_ILi0EEEEEENS2_ILi16EEES9_EEENS1_IJNS1_IJiiEEEiS9_EEEEEDaRKT_RKT0_RKT1_ENKUlRKT_RKT0_RKT1_E_clIS5_SA_SD_EEDaSQ_ST_SW_) ;  /* 0xfffe350000007944 */ /* 0x000fea0003c3ffff */
[----:B------:R-:W-:Y:S02]  /*274d0*/  MOV R12, 0x274f0 ;  /* 0x000274f0000c7802 */ /* 0x000fe40000000f00 */
[----:B------:R-:W-:Y:S05]  /*274e0*/  CALL.REL.NOINC `($_ZN7cutlass13device_kernelIN5flash19enable_sm80_to_sm89INS1_16FlashAttnBwdSm80INS1_25CollectiveMainloopBwdSm80ILi2ELi2EN4cute5tupleIJNS5_1CILi128EEES8_NS7_ILi64EEEEEENS_6half_tEfNS_4arch4Sm80ELb0ELb1ELb1ELb1ELb0ELb0ELb0ELb0ELi2ELi4ELi4ELi4ELb0EEENS1_21CollectiveEpilogueBwdISA_SB_SD_Li256ELb1ELb0ELi2EEENS1_19SingleTileSchedulerILb1ELb0ELb0ELi128EEEEEEEEEvNT_6ParamsE$_ZZN4cute13to_mixed_bitsINS_5tupleIJNS1_IJNS_1CILi4EEENS2_ILi8EEEEEES3_NS2_ILi1EEEEEENS1_IJNS1_IJNS2_ILi128EEENS2_ILi0EEEEEENS2_ILi16EEES9_EEENS1_IJNS1_IJiiEEEiS9_EEEEEDaRKT_RKT0_RKT1_ENKUlRKT_RKT0_RKT1_E_clIS3_SB_iEEDaSQ_ST_SW_) ;  /* 0xfffe34a000007944 */ /* 0x000fea0003c3ffff */
[----:B------:R-:W-:Y:S02]  /*274f0*/  MOV R7, R6 ;  /* 0x0000000600077202 */ /* 0x000fe40000000f00 */
[----:B------:R-:W-:Y:S02]  /*27500*/  MOV R6, 0x27520 ;  /* 0x0002752000067802 */ /* 0x000fe40000000f00 */
[----:B------:R-:W-:Y:S05]  /*27510*/  CALL.REL.NOINC `($_ZN7cutlass13device_kernelIN5flash19enable_sm80_to_sm89INS1_16FlashAttnBwdSm80INS1_25CollectiveMainloopBwdSm80ILi2ELi2EN4cute5tupleIJNS5_1CILi128EEES8_NS7_ILi64EEEEEENS_6half_tEfNS_4arch4Sm80ELb0ELb1ELb1ELb1ELb0ELb0ELb0ELb0ELi2ELi4ELi4ELi4ELb0EEENS1_21CollectiveEpilogueBwdISA_SB_SD_Li256ELb1ELb0ELi2EEENS1_19SingleTileSchedulerILb1ELb0ELb0ELi128EEEEEEEEEvNT_6ParamsE$_ZZN4cute13to_mixed_bitsINS_5tupleIJNS1_IJNS_1CILi4EEENS2_ILi8EEEEEES3_NS2_ILi1EEEEEENS1_IJNS1_IJNS2_ILi128EEENS2_ILi0EEEEEENS2_ILi16EEES9_EEENS1_IJNS1_IJiiEEEiS9_EEEEEDaRKT_RKT0_RKT1_ENKUlDpRKT_E_clIJNS_9MixedBitsILj0ELj384EEENSU_ILj0ELj48EEENS2_ILj0EEEEEEDaSR_) ;  /* 0xfffe343000007944 */ /* 0x000fea0003c3ffff */
[----:B------:R-:W-:Y:S02]  /*27520*/  SHF.R.S32.HI R7, RZ, 0x1f, R2 ;  /* 0x0000001fff077819 */ /* 0x000fe40000011402 */
[----:B------:R-:W-:Y:S02]  /*27530*/  LOP3.LUT R3, R3, 0x1b0, RZ, 0xc0, !PT ;  /* 0x000001b003037812 */ /* 0x000fe400078ec0ff */
[----:B------:R-:W-:-:S02]  /*27540*/  LEA.HI R2, R7, R2, RZ, 0x2 ;  /* 0x0000000207027211 */ /* 0x000fc400078f10ff */
[----:B------:R-:W-:Y:S02]  /*27550*/  MOV R6, 0x27590 ;  /* 0x0002759000067802 */ /* 0x000fe40000000f00 */
[----:B------:R-:W-:-:S05]  /*27560*/  SHF.R.S32.HI R2, RZ, 0x2, R2 ;  /* 0x00000002ff027819 */ /* 0x000fca0000011402 */
[----:B------:R1:W-:Y:S02]  /*27570*/  STL [R1+0x77c], R2 ;  /* 0x00077c0201007387 */ /* 0x0003e40000100800 */
[----:B-1----:R-:W-:Y:S05]  /*27580*/  CALL.REL.NOINC `($_ZN7cutlass13device_kernelIN5flash19enable_sm80_to_sm89INS1_16FlashAttnBwdSm80INS1_25CollectiveMainloopBwdSm80ILi2ELi2EN4cute5tupleIJNS5_1CILi128EEES8_NS7_ILi64EEEEEENS_6half_tEfNS_4arch4Sm80ELb0ELb1ELb1ELb1ELb0ELb0ELb0ELb0ELi2ELi4ELi4ELi4ELb0EEENS1_21CollectiveEpilogueBwdISA_SB_SD_Li256ELb1ELb0ELi2EEENS1_19SingleTileSchedulerILb1ELb0ELb0ELi128EEEEEEEEEvNT_6ParamsE$_ZN4cute5tupleIJNS_7SwizzleILi3ELi3ELi3EEENS_9MixedBitsILj0ELj432EEENS_6LayoutINS0_IJNS0_IJNS_1CILi2EEES7_S7_EEES7_NS6_ILi8EEEEEENS0_IJNS0_IJNS6_ILi64EEES9_NS6_ILi512EEEEEENS6_ILi8192EEENS6_ILi1024EEEEEEEEEEC2ERKS2_RKS4_RKSH_) ;  /* 0xfffe2d7000007944 */ /* 0x002fea0003c3ffff */
[----:B-1----:R1:W5:Y:S01]  /*27590*/  LDL R2, [R1+0x758] ;  /* 0x0007580001027983 */ /* 0x0023620000100800 */
[----:B------:R-:W-:Y:S02]  /*275a0*/  MOV R3, R9 ;  /* 0x0000000900037202 */ /* 0x000fe40000000f00 */
[----:B------:R-:W-:Y:S02]  /*275b0*/  MOV R6, 0x275d0 ;  /* 0x000275d000067802 */ /* 0x000fe40000000f00 */
[----:B-1---5:R-:W-:Y:S05]  /*275c0*/  CALL.REL.NOINC `($_ZN7cutlass13device_kernelIN5flash19enable_sm80_to_sm89INS1_16FlashAttnBwdSm80INS1_25CollectiveMainloopBwdSm80ILi2ELi2EN4cute5tupleIJNS5_1CILi128EEES8_NS7_ILi64EEEEEENS_6half_tEfNS_4arch4Sm80ELb0ELb1ELb1ELb1ELb0ELb0ELb0ELb0ELi2ELi4ELi4ELi4ELb0EEENS1_21CollectiveEpilogueBwdISA_SB_SD_Li256ELb1ELb0ELi2EEENS1_19SingleTileSchedulerILb1ELb0ELb0ELi128EEEEEEEEEvNT_6ParamsE$_ZN4cute3eso3ESOILb0ELb0EJNS_14ComposedLayoutINS_7SwizzleILi3ELi3ELi3EEENS_9MixedBitsILj0ELj432EEENS_6LayoutINS_5tupleIJNS8_IJNS_1CILi2EEESA_SA_EEESA_NS9_ILi8EEEEEENS8_IJNS8_IJNS9_ILi64EEESC_NS9_ILi512EEEEEENS9_ILi8192EEENS9_ILi1024EEEEEEEEEEiEEC2ERKSL_RKi) ;  /* 0xfffdf97000007944 */ /* 0x022fea0003c3ffff */
[----:B-1----:R-:W2:Y:S01]  /*275d0*/  LDL.64 R6, [R1+0x758] ;  /* 0x0007580001067983 */ /* 0x002ea20000100a00 */
[----:B------:R-:W-:Y:S02]  /*275e0*/  MOV R38, R60 ;  /* 0x0000003c00267202 */ /* 0x000fe40000000f00 */
[----:B------:R-:W-:Y:S01]  /*275f0*/  MOV R46, 0x27620 ;  /* 0x00027620002e7802 */ /* 0x000fe20000000f00 */
[----:B--2---:R-:W-:-:S04]  /*27600*/  IMAD.WIDE R2, R7, 0x2, R4 ;  /* 0x0000000207027825 */ /* 0x004fc800078e0204 */
[----:B------:R-:W-:Y:S05]  /*27610*/  CALL.REL.NOINC `($_ZN7cutlass13device_kernelIN5flash19enable_sm80_to_sm89INS1_16FlashAttnBwdSm80INS1_25CollectiveMainloopBwdSm80ILi2ELi2EN4cute5tupleIJNS5_1CILi128EEES8_NS7_ILi64EEEEEENS_6half_tEfNS_4arch4Sm80ELb0ELb1ELb1ELb1ELb0ELb0ELb0ELb0ELi2ELi4ELi4ELi4ELb0EEENS1_21CollectiveEpilogueBwdISA_SB_SD_Li256ELb1ELb0ELi2EEENS1_19SingleTileSchedulerILb1ELb0ELb0ELi128EEEEEEEEEvNT_6ParamsE$_ZN4cute8smem_ptrIPN7cutlass6half_tEECI1NS_12iter_adaptorIS3_S4_EEES3_) ;  /* 0xfffe2d6000007944 */ /* 0x000fea0003c3ffff */
[----:B------:R-:W2:Y:S01]  /*27620*/  LDL.64 R4, [R1+0x758] ;  /* 0x0007580001047983 */ /* 0x000ea20000100a00 */
[----:B------:R-:W-:Y:S01]  /*27630*/  IMAD.MOV.U32 R10, RZ, RZ, R6 ;  /* 0x000000ffff0a7224 */ /* 0x000fe200078e0006 */
[----:B-1----:R-:W-:Y:S02]  /*27640*/  MOV R2, R69 ;  /* 0x0000004500027202 */ /* 0x002fe40000000f00 */
[----:B------:R-:W-:Y:S01]  /*27650*/  MOV R6, 0x27680 ;  /* 0x0002768000067802 */ /* 0x000fe20000000f00 */
[----:B--2---:R1:W-:Y:S04]  /*27660*/  STL.64 [R8], R4 ;  /* 0x0000000408007387 */ /* 0x0043e80000100a00 */
[----:B-1----:R-:W-:Y:S05]  /*27670*/  CALL.REL.NOINC `($_ZN7cutlass13device_kernelIN5flash19enable_sm80_to_sm89INS1_16FlashAttnBwdSm80INS1_25CollectiveMainloopBwdSm80ILi2ELi2EN4cute5tupleIJNS5_1CILi128EEES8_NS7_ILi64EEEEEENS_6half_tEfNS_4arch4Sm80ELb0ELb1ELb1ELb1ELb0ELb0ELb0ELb0ELi2ELi4ELi4ELi4ELb0EEENS1_21CollectiveEpilogueBwdISA_SB_SD_Li256ELb1ELb0ELi2EEENS1_19SingleTileSchedulerILb1ELb0ELb0ELi128EEEEEEEEEvNT_6ParamsE$_ZN4cute3eso3ESOILb0ELb0EJNS_14ComposedLayoutINS_7SwizzleILi3ELi3ELi3EEENS_9MixedBitsILj0ELj432EEENS_6LayoutINS_5tupleIJNS8_IJNS_1CILi2EEESA_SA_EEESA_NS9_ILi8EEEEEENS8_IJNS8_IJNS9_ILi64EEESC_NS9_ILi512EEEEEENS9_ILi8192EEENS9_ILi1024EEEEEEEEEENS_10ViewEngineINS_8smem_ptrIPN7cutlass6half_tEEEEEEEC2ERKSL_RKSS_) ;  /* 0xfffdf85000007944 */ /* 0x002fea0003c3ffff */
        /* <DEDUP_REMOVED lines=23> */
[----:B--2--5:R-:W-:Y:S05]  /*277f0*/  CALL.REL.NOINC `($_ZN7cutlass13device_kernelIN5flash19enable_sm80_to_sm89INS1_16FlashAttnBwdSm80INS1_25CollectiveMainloopBwdSm80ILi2ELi2EN4cute5tupleIJNS5_1CILi128EEES8_NS7_ILi64EEEEEENS_6half_tEfNS_4arch4Sm80ELb0ELb1ELb1ELb1ELb0ELb0ELb0ELb0ELi2ELi4ELi4ELi4ELb0EEENS1_21CollectiveEpilogueBwdISA_SB_SD_Li256ELb1ELb0ELi2EEENS1_19SingleTileSchedulerILb1ELb0ELb0ELi128EEEEEEEEEvNT_6ParamsE$_ZN4cute3eso3ESOILb1ELb0EJNS_6LayoutINS_5tupleIJNS3_IJNS_1CILi8EEENS4_ILi1EEEEEENS4_ILi2EEES5_EEENS3_IJNS3_IJS6_NS4_ILi0EEEEEENS4_ILi64EEES5_EEEEENS_10ViewEngineIPN7cutlass6half_tEEEEEC2ERKSE_RKSJ_) ;  /* 0xfffe222000007944 */ /* 0x024fea0003c3ffff */
[----:B------:R2:W5:Y:S01]  /*27800*/  LDL.64 R24, [R1+0x758] ;  /* 0x0007580001187983 */ /* 0x0005620000100a00 */
[----:B------:R-:W-:Y:S01]  /*27810*/  IMAD.MOV.U32 R9, RZ, RZ, R20 ;  /* 0x000000ffff097224 */ /* 0x000fe200078e0014 */
[----:B------:R-:W-:Y:S01]  /*27820*/  MOV R3, R21 ;  /* 0x0000001500037202 */ /* 0x000fe20000000f00 */
[----:B------:R-:W-:Y:S01]  /*27830*/  IMAD.MOV.U32 R82, RZ, RZ, R60 ;  /* 0x000000ffff527224 */ /* 0x000fe200078e003c */
[----:B------:R-:W-:Y:S02]  /*27840*/  MOV R10, 0x27860 ;  /* 0x00027860000a7802 */ /* 0x000fe40000000f00 */
[----:B-12--5:R-:W-:Y:S05]  /*27850*/  CALL.REL.NOINC `($_ZN7cutlass13device_kernelIN5flash19enable_sm80_to_sm89INS1_16FlashAttnBwdSm80INS1_25CollectiveMainloopBwdSm80ILi2ELi2EN4cute5tupleIJNS5_1CILi128EEES8_NS7_ILi64EEEEEENS_6half_tEfNS_4arch4Sm80ELb0ELb1ELb1ELb1ELb0ELb0ELb0ELb0ELi2ELi4ELi4ELi4ELb0EEENS1_21CollectiveEpilogueBwdISA_SB_SD_Li256ELb1ELb0ELi2EEENS1_19SingleTileSchedulerILb1ELb0ELb0ELi128EEEEEEEEEvNT_6ParamsE$_ZN4cute3eso3ESOILb1ELb0EJNS_6LayoutINS_5tupleIJNS3_IJNS3_IJNS_1CILi4EEENS4_ILi2EEEEEENS4_ILi1EEEEEES6_NS4_ILi8EEEEEENS3_IJNS3_IJNS3_IJS8_NS4_ILi32EEEEEENS4_ILi0EEEEEENS4_ILi64EEES5_EEEEENS_10ViewEngineIPN7cutlass6half_tEEEEEC2ERKSI_RKSN_) ;  /* 0xfffe12c000007944 */ /* 0x026fea0003c3ffff */
[----:B------:R-:W-:Y:S01]  /*27860*/  ULDC.64 UR4, c[0x0][0x118] ;  /* 0x0000460000047ab9 */ /* 0x000fe20000000a00 */
[----:B------:R2:W5:Y:S04]  /*27870*/  LDL.64 R22, [R1+0x758] ;  /* 0x0007580001167983 */ /* 0x0005680000100a00 */
[----:B-1----:R2:W5:Y:S01]  /*27880*/  LD.E.64 R2, [R26.64] ;  /* 0x000000041a027980 */ /* 0x002562000c101b00 */
[----:B------:R-:W-:-:S02]  /*27890*/  MOV R38, R60 ;  /* 0x0000003c00267202 */ /* 0x000fc40000000f00 */
[----:B------:R-:W-:Y:S02]  /*278a0*/  MOV R46, 0x278c0 ;  /* 0x000278c0002e7802 */ /* 0x000fe40000000f00 */
[----:B--2--5:R-:W-:Y:S05]  /*278b0*/  CALL.REL.NOINC `($_ZN7cutlass13device_kernelIN5flash19enable_sm80_to_sm89INS1_16FlashAttnBwdSm80INS1_25CollectiveMainloopBwdSm80ILi2ELi2EN4cute5tupleIJNS5_1CILi128EEES8_NS7_ILi64EEEEEENS_6half_tEfNS_4arch4Sm80ELb0ELb1ELb1ELb1ELb0ELb0ELb0ELb0ELi2ELi4ELi4ELi4ELb0EEENS1_21CollectiveEpilogueBwdISA_SB_SD_Li256ELb1ELb0ELi2EEENS1_19SingleTileSchedulerILb1ELb0ELb0ELi128EEEEEEEEEvNT_6ParamsE$_ZN4cute8smem_ptrIPN7cutlass6half_tEECI1NS_12iter_adaptorIS3_S4_EEES3_) ;  /* 0xfffe2ac000007944 */ /* 0x024fea0003c3ffff */
[----:B-1----:R1:W5:Y:S01]  /*278c0*/  LDL.64 R2, [R1+0x758] ;  /* 0x0007580001027983 */ /* 0x0023620000100a00 */
[----:B------:R-:W-:-:S03]  /*278d0*/  MOV R34, 0x278f0 ;  /* 0x000278f000227802 */ /* 0x000fc60000000f00 */
[----:B-1---5:R-:W-:Y:S05]  /*278e0*/  CALL.REL.NOINC `($_ZN7cutlass13device_kernelIN5flash19enable_sm80_to_sm89INS1_16FlashAttnBwdSm80INS1_25CollectiveMainloopBwdSm80ILi2ELi2EN4cute5tupleIJNS5_1CILi128EEES8_NS7_ILi64EEEEEENS_6half_tEfNS_4arch4Sm80ELb0ELb1ELb1ELb1ELb0ELb0ELb0ELb0ELi2ELi4ELi4ELi4ELb0EEENS1_21CollectiveEpilogueBwdISA_SB_SD_Li256ELb1ELb0ELi2EEENS1_19SingleTileSchedulerILb1ELb0ELb0ELi128EEEEEEEEEvNT_6ParamsE$_ZN4cute3eso3ESOILb1ELb0EJNS_6LayoutINS_5tupleIJNS3_IJNS_1CILi8EEENS4_ILi1EEEEEENS4_ILi2EEEEEENS3_IJNS3_IJS6_NS4_ILi0EEEEEENS4_ILi8192EEEEEEEENS_10ViewEngineINS_8smem_ptrIPN7cutlass6half_tEEEEEEEC2ERKSE_RKSL_) ;  /* 0xfffe1fa000007944 */ /* 0x022fea0003c3ffff */
[----:B-1----:R1:W5:Y:S01]  /*278f0*/  LDL.64 R2, [R1+0x758] ;  /* 0x0007580001027983 */ /* 0x0023620000100a00 */
[----:B------:R-:W-:Y:S01]  /*27900*/  IMAD.MOV.U32 R14, RZ, RZ, R24 ;  /* 0x000000ffff0e7224 */ /* 0x000fe200078e0018 */
[----:B------:R-:W-:Y:S02]  /*27910*/  MOV R11, R25 ;  /* 0x00000019000b7202 */ /* 0x000fe40000000f00 */
[----:B------:R-:W-:Y:S02]  /*27920*/  MOV R12, 0x27940 ;  /* 0x00027940000c7802 */ /* 0x000fe40000000f00 */
[----:B-1---5:R-:W-:Y:S05]  /*27930*/  CALL.REL.NOINC `($_ZN7cutlass13device_kernelIN5flash19enable_sm80_to_sm89INS1_16FlashAttnBwdSm80INS1_25CollectiveMainloopBwdSm80ILi2ELi2EN4cute5tupleIJNS5_1CILi128EEES8_NS7_ILi64EEEEEENS_6half_tEfNS_4arch4Sm80ELb0ELb1ELb1ELb1ELb0ELb0ELb0ELb0ELi2ELi4ELi4ELi4ELb0EEENS1_21CollectiveEpilogueBwdISA_SB_SD_Li256ELb1ELb0ELi2EEENS1_19SingleTileSchedulerILb1ELb0ELb0ELi128EEEEEEEEEvNT_6ParamsE$_ZN4cute3eso3ESOILb1ELb0EJNS_6LayoutINS_5tupleIJNS3_IJNS_1CILi8EEENS4_ILi1EEEEEENS4_ILi2EEEEEENS3_IJNS3_IJS6_NS4_ILi0EEEEEENS4_ILi64EEEEEEEENS_10ViewEngineIPN7cutlass6half_tEEEEEC2ERKSE_RKSJ_) ;  /* 0xfffe1ec000007944 */ /* 0x022fea0003c3ffff */
[----:B------:R2:W5:Y:S01]  /*27940*/  LDL.64 R6, [R1+0x758] ;  /* 0x0007580001067983 */ /* 0x0005620000100a00 */
[----:B------:R-:W-:Y:S02]  /*27950*/  MOV R11, R3 ;  /* 0x00000003000b7202 */ /* 0x000fe40000000f00 */
[----:B-1----:R-:W-:Y:S02]  /*27960*/  MOV R10, 0x27980 ;  /* 0x00027980000a7802 */ /* 0x002fe40000000f00 */
[----:B--2--5:R-:W-:Y:S05]  /*27970*/  CALL.REL.NOINC `($_ZN7cutlass13device_kernelIN5flash19enable_sm80_to_sm89INS1_16FlashAttnBwdSm80INS1_25CollectiveMainloopBwdSm80ILi2ELi2EN4cute5tupleIJNS5_1CILi128EEES8_NS7_ILi64EEEEEENS_6half_tEfNS_4arch4Sm80ELb0ELb1ELb1ELb1ELb0ELb0ELb0ELb0ELi2ELi4ELi4ELi4ELb0EEENS1_21CollectiveEpilogueBwdISA_SB_SD_Li256ELb1ELb0ELi2EEENS1_19SingleTileSchedulerILb1ELb0ELb0ELi128EEEEEEEEEvNT_6ParamsE$_ZN4cute3eso3ESOILb1ELb0EJNS_6LayoutINS_5tupleIJNS3_IJNS_1CILi8EEENS4_ILi1EEEEEENS3_IJNS4_ILi2EEEEEEEEENS3_IJNS3_IJS6_NS4_ILi0EEEEEENS3_IJNS4_ILi8192EEEEEEEEEEENS_10ViewEngineINS_8smem_ptrIPN7cutlass6half_tEEEEEEEC2ERKSG_RKSN_) ;  /* 0xfffe1ca000007944 */ /* 0x024fea0003c3ffff */
[----:B------:R2:W5:Y:S01]  /*27980*/  LDL.64 R4, [R1+0x758] ;  /* 0x0007580001047983 */ /* 0x0005620000100a00 */
[----:B------:R-:W-:Y:S01]  /*27990*/  IMAD.MOV.U32 R2, RZ, RZ, R6 ;  /* 0x000000ffff027224 */ /* 0x000fe200078e0006 */
[----:B------:R-:W-:-:S02]  /*279a0*/  MOV R11, R7 ;  /* 0x00000007000b7202 */ /* 0x000fc40000000f00 */
[----:B------:R-:W-:Y:S02]  /*279b0*/  MOV R10, 0x279d0 ;  /* 0x000279d0000a7802 */ /* 0x000fe40000000f00 */
[----:B-12--5:R-:W-:Y:S05]  /*279c0*/  CALL.REL.NOINC `($_ZN7cutlass13device_kernelIN5flash19enable_sm80_to_sm89INS1_16FlashAttnBwdSm80INS1_25CollectiveMainloopBwdSm80ILi2ELi2EN4cute5tupleIJNS5_1CILi128EEES8_NS7_ILi64EEEEEENS_6half_tEfNS_4arch4Sm80ELb0ELb1ELb1ELb1ELb0ELb0ELb0ELb0ELi2ELi4ELi4ELi4ELb0EEENS1_21CollectiveEpilogueBwdISA_SB_SD_Li256ELb1ELb0ELi2EEENS1_19SingleTileSchedulerILb1ELb0ELb0ELi128EEEEEEEEEvNT_6ParamsE$_ZN4cute3eso3ESOILb1ELb0EJNS_6LayoutINS_5tupleIJNS3_IJNS_1CILi8EEENS4_ILi1EEEEEENS3_IJNS4_ILi2EEEEEEEEENS3_IJNS3_IJS6_NS4_ILi0EEEEEENS3_IJNS4_ILi64EEEEEEEEEEENS_10ViewEngineIPN7cutlass6half_tEEEEEC2ERKSG_RKSL_) ;  /* 0xfffe1bf000007944 */ /* 0x026fea0003c3ffff */
[----:B-1----:R1:W5:Y:S01]  /*279d0*/  LDL.64 R2, [R1+0x758] ;  /* 0x0007580001027983 */ /* 0x0023620000100a00 */
[----:B------:R-:W-:-:S03]  /*279e0*/  MOV R12, 0x27a00 ;  /* 0x00027a00000c7802 */ /* 0x000fc60000000f00 */
[----:B-1---5:R-:W-:Y:S05]  /*279f0*/  CALL.REL.NOINC `($_ZN7cutlass13device_kernelIN5flash19enable_sm80_to_sm89INS1_16FlashAttnBwdSm80INS1_25CollectiveMainloopBwdSm80ILi2ELi2EN4cute5tupleIJNS5_1CILi128EEES8_NS7_ILi64EEEEEENS_6half_tEfNS_4arch4Sm80ELb0ELb1ELb1ELb1ELb0ELb0ELb0ELb0ELi2ELi4ELi4ELi4ELb0EEENS1_21CollectiveEpilogueBwdISA_SB_SD_Li256ELb1ELb0ELi2EEENS1_19SingleTileSchedulerILb1ELb0ELb0ELi128EEEEEEEEEvNT_6ParamsE$_ZN4cute3eso3ESOILb1ELb0EJNS_6LayoutINS_5tupleIJNS3_IJNS3_IJNS_1CILi8EEENS4_ILi1EEEEEES6_EEENS3_IJNS3_IJS6_S6_EEENS4_ILi2EEEEEEEEENS3_IJNS3_IJNS3_IJS6_NS4_ILi0EEEEEESD_EEENS3_IJNS3_IJSD_SD_EEENS4_ILi64EEEEEEEEEEENS_10ViewEngineIPN7cutlass6half_tEEEEEC2ERKSK_RKSP_) ;  /* 0xfffe121000007944 */ /* 0x022fea0003c3ffff */
[----:B-1----:R1:W5:Y:S01]  /*27a00*/  LDL.64 R10, [R1+0x758] ;  /* 0x00075800010a7983 */ /* 0x0023620000100a00 */
[----:B------:R-:W-:Y:S01]  /*27a10*/  IMAD.MOV.U32 R2, RZ, RZ, R4 ;  /* 0x000000ffff027224 */ /* 0x000fe200078e0004 */
[----:B------:R-:W-:Y:S02]  /*27a20*/  MOV R13, R5 ;  /* 0x00000005000d7202 */ /* 0x000fe40000000f00 */
[----:B------:R-:W-:Y:S02]  /*27a30*/  MOV R12, 0x27a50 ;  /* 0x00027a50000c7802 */ /* 0x000fe40000000f00 */
[----:B-1---5:R-:W-:Y:S05]  /*27a40*/  CALL.REL.NOINC `($_ZN7cutlass13device_kernelIN5flash19enable_sm80_to_sm89INS1_16FlashAttnBwdSm80INS1_25CollectiveMainloopBwdSm80ILi2ELi2EN4cute5tupleIJNS5_1CILi128EEES8_NS7_ILi64EEEEEENS_6half_tEfNS_4arch4Sm80ELb0ELb1ELb1ELb1ELb0ELb0ELb0ELb0ELi2ELi4ELi4ELi4ELb0EEENS1_21CollectiveEpilogueBwdISA_SB_SD_Li256ELb1ELb0ELi2EEENS1_19SingleTileSchedulerILb1ELb0ELb0ELi128EEEEEEEEEvNT_6ParamsE$_ZN4cute3eso3ESOILb1ELb0EJNS_6LayoutINS_5tupleIJNS3_IJNS3_IJNS_1CILi8EEENS4_ILi1EEEEEES6_EEENS3_IJNS3_IJS6_S6_EEENS4_ILi2EEEEEEEEENS3_IJNS3_IJNS3_IJS6_NS4_ILi0EEEEEESD_EEENS3_IJNS3_IJSD_SD_EEENS4_ILi8192EEEEEEEEEEENS_10ViewEngineINS_8smem_ptrIPN7cutlass6half_tEEEEEEEC2ERKSK_RKSR_) ;  /* 0xfffe120000007944 */ /* 0x022fea0003c3ffff */
[----:B-1----:R1:W5:Y:S01]  /*27a50*/  LDL.64 R2, [R1+0x758] ;  /* 0x0007580001027983 */ /* 0x0023620000100a00 */
[----:B------:R-:W-:Y:S02]  /*27a60*/  MOV R14, R10 ;  /* 0x0000000a000e7202 */ /* 0x000fe40000000f00 */
[----:B------:R-:W-:Y:S02]  /*27a70*/  MOV R12, 0x27a90 ;  /* 0x00027a90000c7802 */ /* 0x000fe40000000f00 */
[----:B-1---5:R-:W-:Y:S05]  /*27a80*/  CALL.REL.NOINC `($_ZN7cutlass13device_kernelIN5flash19enable_sm80_to_sm89INS1_16FlashAttnBwdSm80INS1_25CollectiveMainloopBwdSm80ILi2ELi2EN4cute5tupleIJNS5_1CILi128EEES8_NS7_ILi64EEEEEENS_6half_tEfNS_4arch4Sm80ELb0ELb1ELb1ELb1ELb0ELb0ELb0ELb0ELi2ELi4ELi4ELi4ELb0EEENS1_21CollectiveEpilogueBwdISA_SB_SD_Li256ELb1ELb0ELi2EEENS1_19SingleTileSchedulerILb1ELb0ELb0ELi128EEEEEEEEEvNT_6ParamsE$_ZN4cute3eso3ESOILb1ELb0EJNS_6LayoutINS_5tupleIJNS3_IJNS_1CILi8EEENS4_ILi1EEEEEENS4_ILi2EEEEEENS3_IJNS3_IJS6_NS4_ILi0EEEEEENS4_ILi64EEEEEEEENS_10ViewEngineIPN7cutlass6half_tEEEEEC2ERKSE_RKSJ_) ;  /* 0xfffe1d7000007944 */ /* 0x022fea0003c3ffff */
[----:B-1----:R1:W5:Y:S01]  /*27a90*/  LDL.64 R10, [R1+0x758] ;  /* 0x00075800010a7983 */ /* 0x0023620000100a00 */
[----:B------:R-:W-:Y:S02]  /*27aa0*/  MOV R38, R60 ;  /* 0x0000003c00267202 */ /* 0x000fe40000000f00 */
[----:B------:R-:W-:-:S02]  /*27ab0*/  MOV R46, 0x27ad0 ;  /* 0x00027ad0002e7802 */ /* 0x000fc40000000f00 */
[----:B-1---5:R-:W-:Y:S05]  /*27ac0*/  CALL.REL.NOINC `($_ZN7cutlass13device_kernelIN5flash19enable_sm80_to_sm89INS1_16FlashAttnBwdSm80INS1_25CollectiveMainloopBwdSm80ILi2ELi2EN4cute5tupleIJNS5_1CILi128EEES8_NS7_ILi64EEEEEENS_6half_tEfNS_4arch4Sm80ELb0ELb1ELb1ELb1ELb0ELb0ELb0ELb0ELi2ELi4ELi4ELi4ELb0EEENS1_21CollectiveEpilogueBwdISA_SB_SD_Li256ELb1ELb0ELi2EEENS1_19SingleTileSchedulerILb1ELb0ELb0ELi128EEEEEEEEEvNT_6ParamsE$_ZN4cute8smem_ptrIPN7cutlass6half_tEECI1NS_12iter_adaptorIS3_S4_EEES3_) ;  /* 0xfffe28b000007944 */ /* 0x022fea0003c3ffff */
[----:B-1----:R1:W5:Y:S01]  /*27ad0*/  LDL.64 R2, [R1+0x758] ;  /* 0x0007580001027983 */ /* 0x0023620000100a00 */
[----:B------:R-:W-:-:S03]  /*27ae0*/  MOV R34, 0x27b00 ;  /* 0x00027b0000227802 */ /* 0x000fc60000000f00 */
[----:B-1---5:R-:W-:Y:S05]  /*27af0*/  CALL.REL.NOINC `($_ZN7cutlass13device_kernelIN5flash19enable_sm80_to_sm89INS1_16FlashAttnBwdSm80INS1_25CollectiveMainloopBwdSm80ILi2ELi2EN4cute5tupleIJNS5_1CILi128EEES8_NS7_ILi64EEEEEENS_6half_tEfNS_4arch4Sm80ELb0ELb1ELb1ELb1ELb0ELb0ELb0ELb0ELi2ELi4ELi4ELi4ELb0EEENS1_21CollectiveEpilogueBwdISA_SB_SD_Li256ELb1ELb0ELi2EEENS1_19SingleTileSchedulerILb1ELb0ELb0ELi128EEEEEEEEEvNT_6ParamsE$_ZN4cute3eso3ESOILb1ELb0EJNS_6LayoutINS_5tupleIJNS3_IJNS_1CILi8EEENS4_ILi1EEEEEENS4_ILi2EEEEEENS3_IJNS3_IJS6_NS4_ILi0EEEEEENS4_ILi8192EEEEEEEENS_10ViewEngineINS_8smem_ptrIPN7cutlass6half_tEEEEEEEC2ERKSE_RKSL_) ;  /* 0xfffe1d9000007944 */ /* 0x022fea0003c3ffff */
        /* <DEDUP_REMOVED lines=119> */
[----:B-1----:R-:W-:Y:S05]  /*28270*/  CALL.REL.NOINC `($_ZN7cutlass13device_kernelIN5flash19enable_sm80_to_sm89INS1_16FlashAttnBwdSm80INS1_25CollectiveMainloopBwdSm80ILi2ELi2EN4cute5tupleIJNS5_1CILi128EEES8_NS7_ILi64EEEEEENS_6half_tEfNS_4arch4Sm80ELb0ELb1ELb1ELb1ELb0ELb0ELb0ELb0ELi2ELi4ELi4ELi4ELb0EEENS1_21CollectiveEpilogueBwdISA_SB_SD_Li256ELb1ELb0ELi2EEENS1_19SingleTileSchedulerILb1ELb0ELb0ELi128EEEEEEEEEvNT_6ParamsE$_ZZN4cute5sliceINS_5tupleIJNS_10UnderscoreES2_NS_1CILi0EEEEEENS1_IJNS1_IJNS3_ILi1EEES4_EEEiNS3_ILi1024EEEEEEEEDaRKT_RKT0_ENKUlRKT_RKT0_E_clIS2_iEEDaSI_SL_) ;  /* 0xfffe29b000007944 */ /* 0x002fea0003c3ffff */
[----:B------:R-:W-:Y:S02]  /*28280*/  MOV R2, 0x282a0 ;  /* 0x000282a000027802 */ /* 0x000fe40000000f00 */
[----:B------:R-:W-:Y:S05]  /*28290*/  CALL.REL.NOINC `($_ZN7cutlass13device_kernelIN5flash19enable_sm80_to_sm89INS1_16FlashAttnBwdSm80INS1_25CollectiveMainloopBwdSm80ILi2ELi2EN4cute5tupleIJNS5_1CILi128EEES8_NS7_ILi64EEEEEENS_6half_tEfNS_4arch4Sm80ELb0ELb1ELb1ELb1ELb0ELb0ELb0ELb0ELi2ELi4ELi4ELi4ELb0EEENS1_21CollectiveEpilogueBwdISA_SB_SD_Li256ELb1ELb0ELi2EEENS1_19SingleTileSchedulerILb1ELb0ELb0ELi128EEEEEEEEEvNT_6ParamsE$_ZZN4cute12filter_tupleINS_5tupleIJNS_10UnderscoreES2_NS_1CILi0EEEEEENS1_IJNS1_IJNS3_ILi1EEES4_EEEiNS3_ILi1024EEEEEEZNS_5sliceIS5_S9_EEDaRKT_RKT0_EUlRKT_RKT0_E_EEDaSD_SG_OT1_ENKUlDpSJ_E_clIJNS1_IJS7_EEENS1_IJiEEENS1_IJEEEEEEDaSQ_) ;  /* 0xfffe233000007944 */ /* 0x000fea0003c3ffff */
[----:B------:R-:W-:Y:S02]  /*282a0*/  MOV R82, R69 ;  /* 0x0000004500527202 */ /* 0x000fe40000000f00 */
[----:B------:R-:W-:-:S02]  /*282b0*/  MOV R36, 0x282d0 ;  /* 0x000282d000247802 */ /* 0x000fc40000000f00 */
[----:B------:R-:W-:Y:S05]  /*282c0*/  CALL.REL.NOINC `($_ZN7cutlass13device_kernelIN5flash19enable_sm80_to_sm89INS1_16FlashAttnBwdSm80INS1_25CollectiveMainloopBwdSm80ILi2ELi2EN4cute5tupleIJNS5_1CILi128EEES8_NS7_ILi64EEEEEENS_6half_tEfNS_4arch4Sm80ELb0ELb1ELb1ELb1ELb0ELb0ELb0ELb0ELi2ELi4ELi4ELi4ELb0EEENS1_21CollectiveEpilogueBwdISA_SB_SD_Li256ELb1ELb0ELi2EEENS1_19SingleTileSchedulerILb1ELb0ELb0ELi128EEEEEEEEEvNT_6ParamsE$_ZN4cute5tupleIJNS0_IJNS0_IJNS_1CILi8EEENS1_ILi1EEEEEENS1_ILi2EEEEEENS0_IJNS0_IJS3_NS1_ILi0EEEEEEiEEEEEC2ERKS6_RKS9_) ;  /* 0xfffe1d0000007944 */ /* 0x000fea0003c3ffff */
[----:B-1----:R1:W5:Y:S01]  /*282d0*/  LDL R3, [R8] ;  /* 0x0000000008037983 */ /* 0x0023620000100800 */
[----:B------:R-:W-:-:S02]  /*282e0*/  MOV R82, R69 ;  /* 0x0000004500527202 */ /* 0x000fc40000000f00 */
[----:B------:R-:W-:Y:S02]  /*282f0*/  MOV R12, 0x28310 ;  /* 0x00028310000c7802 */ /* 0x000fe40000000f00 */
[----:B-1---5:R-:W-:Y:S05]  /*28300*/  CALL.REL.NOINC `($_ZN7cutlass13device_kernelIN5flash19enable_sm80_to_sm89INS1_16FlashAttnBwdSm80INS1_25CollectiveMainloopBwdSm80ILi2ELi2EN4cute5tupleIJNS5_1CILi128EEES8_NS7_ILi64EEEEEENS_6half_tEfNS_4arch4Sm80ELb0ELb1ELb1ELb1ELb0ELb0ELb0ELb0ELi2ELi4ELi4ELi4ELb0EEENS1_21CollectiveEpilogueBwdISA_SB_SD_Li256ELb1ELb0ELi2EEENS1_19SingleTileSchedulerILb1ELb0ELb0ELi128EEEEEEEEEvNT_6ParamsE$_ZN4cute3eso3ESOILb0ELb1EJNS_6LayoutINS_5tupleIJNS3_IJNS_1CILi8EEENS4_ILi1EEEEEENS4_ILi2EEEEEENS3_IJNS3_IJS6_NS4_ILi0EEEEEEiEEEEESA_EEC2ERKSD_RKSA_) ;  /* 0xfffdfd1000007944 */ /* 0x022fea0003c3ffff */
[----:B------:R2:W5:Y:S01]  /*28310*/  LDL R36, [R8] ;  /* 0x0000000008247983 */ /* 0x0005620000100800 */
[----:B------:R-:W-:Y:S01]  /*28320*/  IMAD.MOV.U32 R38, RZ, RZ, R60 ;  /* 0x000000ffff267224 */ /* 0x000fe200078e003c */
[----:B-1----:R-:W-:Y:S01]  /*28330*/  MOV R2, R28 ;  /* 0x0000001c00027202 */ /* 0x002fe20000000f00 */
[----:B------:R-:W-:Y:S01]  /*28340*/  IMAD.MOV.U32 R3, RZ, RZ, R29 ;  /* 0x000000ffff037224 */ /* 0x000fe200078e001d */
[----:B------:R-:W-:Y:S02]  /*28350*/  MOV R46, 0x28370 ;  /* 0x00028370002e7802 */ /* 0x000fe40000000f00 */
[----:B--2--5:R-:W-:Y:S05]  /*28360*/  CALL.REL.NOINC `($_ZN7cutlass13device_kernelIN5flash19enable_sm80_to_sm89INS1_16FlashAttnBwdSm80INS1_25CollectiveMainloopBwdSm80ILi2ELi2EN4cute5tupleIJNS5_1CILi128EEES8_NS7_ILi64EEEEEENS_6half_tEfNS_4arch4Sm80ELb0ELb1ELb1ELb1ELb0ELb0ELb0ELb0ELi2ELi4ELi4ELi4ELb0EEENS1_21CollectiveEpilogueBwdISA_SB_SD_Li256ELb1ELb0ELi2EEENS1_19SingleTileSchedulerILb1ELb0ELb0ELi128EEEEEEEEEvNT_6ParamsE$_ZN4cute8smem_ptrIPN7cutlass6half_tEECI1NS_12iter_adaptorIS3_S4_EEES3_) ;  /* 0xfffe201000007944 */ /* 0x024fea0003c3ffff */
[----:B-1----:R-:W2:Y:S01]  /*28370*/  LDL.64 R2, [R1+0x758] ;  /* 0x0007580001027983 */ /* 0x002ea20000100a00 */
[----:B------:R-:W-:Y:S01]  /*28380*/  IMAD.MOV.U32 R82, RZ, RZ, R69 ;  /* 0x000000ffff527224 */ /* 0x000fe200078e0045 */
[----:B------:R-:W-:Y:S02]  /*28390*/  MOV R83, R59 ;  /* 0x0000003b00537202 */ /* 0x000fe40000000f00 */
[----:B------:R-:W-:Y:S01]  /*283a0*/  MOV R38, 0x283d0 ;  /* 0x000283d000267802 */ /* 0x000fe20000000f00 */
[----:B--2---:R1:W-:Y:S04]  /*283b0*/  STL.64 [R1+0x770], R2 ;  /* 0x0007700201007387 */ /* 0x0043e80000100a00 */
[----:B-1----:R-:W-:Y:S05]  /*283c0*/  CALL.REL.NOINC `($_ZN7cutlass13device_kernelIN5flash19enable_sm80_to_sm89INS1_16FlashAttnBwdSm80INS1_25CollectiveMainloopBwdSm80ILi2ELi2EN4cute5tupleIJNS5_1CILi128EEES8_NS7_ILi64EEEEEENS_6half_tEfNS_4arch4Sm80ELb0ELb1ELb1ELb1ELb0ELb0ELb0ELb0ELi2ELi4ELi4ELi4ELb0EEENS1_21CollectiveEpilogueBwdISA_SB_SD_Li256ELb1ELb0ELi2EEENS1_19SingleTileSchedulerILb1ELb0ELb0ELi128EEEEEEEEEvNT_6ParamsE$_ZN4cute3eso3ESOILb0ELb0EJNS_6LayoutINS_5tupleIJNS3_IJNS_1CILi8EEENS4_ILi1EEEEEENS4_ILi2EEEEEENS3_IJNS3_IJS6_NS4_ILi0EEEEEEiEEEEENS_10ViewEngineINS_8smem_ptrIPN7cutlass6half_tEEEEEEEC2ERKSD_RKSK_) ;  /* 0xfffdf4a000007944 */ /* 0x002fea0003c3ffff */
[----:B------:R2:W5:Y:S04]  /*283d0*/  LDL R37, [R8] ;  /* 0x0000000008257983 */ /* 0x0005680000100800 */
[----:B------:R2:W5:Y:S01]  /*283e0*/  LDL.64 R4, [R8+0x8] ;  /* 0x0000080008047983 */ /* 0x0005620000100a00 */
[----:B------:R-:W-:Y:S01]  /*283f0*/  IMAD.MOV.U32 R82, RZ, RZ, R69 ;  /* 0x000000ffff527224 */ /* 0x000fe200078e0045 */
[----:B------:R-:W-:Y:S01]  /*28400*/  MOV R38, R22 ;  /* 0x0000001600267202 */ /* 0x000fe20000000f00 */
[----:B-1----:R-:W-:Y:S01]  /*28410*/  IMAD.MOV.U32 R3, RZ, RZ, R23 ;  /* 0x000000ffff037224 */ /* 0x002fe200078e0017 */
[----:B------:R-:W-:-:S02]  /*28420*/  MOV R36, 0x28440 ;  /* 0x0002844000247802 */ /* 0x000fc40000000f00 */
[----:B--2--5:R-:W-:Y:S05]  /*28430*/  CALL.REL.NOINC `($_ZN7cutlass13device_kernelIN5flash19enable_sm80_to_sm89INS1_16FlashAttnBwdSm80INS1_25CollectiveMainloopBwdSm80ILi2ELi2EN4cute5tupleIJNS5_1CILi128EEES8_NS7_ILi64EEEEEENS_6half_tEfNS_4arch4Sm80ELb0ELb1ELb1ELb1ELb0ELb0ELb0ELb0ELi2ELi4ELi4ELi4ELb0EEENS1_21CollectiveEpilogueBwdISA_SB_SD_Li256ELb1ELb0ELi2EEENS1_19SingleTileSchedulerILb1ELb0ELb0ELi128EEEEEEEEEvNT_6ParamsE$_ZN4cute3eso3ESOILb1ELb0EJNS_6LayoutINS_5tupleIJNS3_IJNS3_IJNS_1CILi4EEENS4_ILi2EEEEEENS4_ILi1EEEEEES6_EEENS3_IJNS3_IJNS3_IJS8_NS4_ILi32EEEEEENS4_ILi0EEEEEENS4_ILi64EEEEEEEENS_10ViewEngineIPN7cutlass6half_tEEEEEC2ERKSH_RKSM_) ;  /* 0xfffe063000007944 */ /* 0x024fea0003c3ffff */
[----:B-1----:R1:W5:Y:S01]  /*28440*/  LDL.64 R2, [R8] ;  /* 0x0000000008027983 */ /* 0x0023620000100a00 */
[----:B------:R-:W-:-:S03]  /*28450*/  MOV R36, 0x28470 ;  /* 0x0002847000247802 */ /* 0x000fc60000000f00 */
[----:B-1---5:R-:W-:Y:S05]  /*28460*/  CALL.REL.NOINC `($_ZN7cutlass13device_kernelIN5flash19enable_sm80_to_sm89INS1_16FlashAttnBwdSm80INS1_25CollectiveMainloopBwdSm80ILi2ELi2EN4cute5tupleIJNS5_1CILi128EEES8_NS7_ILi64EEEEEENS_6half_tEfNS_4arch4Sm80ELb0ELb1ELb1ELb1ELb0ELb0ELb0ELb0ELi2ELi4ELi4ELi4ELb0EEENS1_21CollectiveEpilogueBwdISA_SB_SD_Li256ELb1ELb0ELi2EEENS1_19SingleTileSchedulerILb1ELb0ELb0ELi128EEEEEEEEEvNT_6ParamsE$_ZZN4cute4takeILi1ELi2ENS_5tupleIJNS1_IJNS_1CILi1EEENS2_ILi0EEEEEEiEEEEEDaRKT1_ENKUlDpRKT_E_clIJiEEEDaSD_) ;  /* 0xfffe26e000007944 */ /* 0x022fea0003c3ffff */
[----:B------:R-:W-:Y:S02]  /*28470*/  MOV R82, R60 ;  /* 0x0000003c00527202 */ /* 0x000fe40000000f00 */
[----:B------:R-:W-:-:S02]  /*28480*/  MOV R38, 0x284a0 ;  /* 0x000284a000267802 */ /* 0x000fc40000000f00 */
[----:B------:R-:W-:Y:S05]  /*28490*/  CALL.REL.NOINC `($_ZN7cutlass13device_kernelIN5flash19enable_sm80_to_sm89INS1_16FlashAttnBwdSm80INS1_25CollectiveMainloopBwdSm80ILi2ELi2EN4cute5tupleIJNS5_1CILi128EEES8_NS7_ILi64EEEEEENS_6half_tEfNS_4arch4Sm80ELb0ELb1ELb1ELb1ELb0ELb0ELb0ELb0ELi2ELi4ELi4ELi4ELb0EEENS1_21CollectiveEpilogueBwdISA_SB_SD_Li256ELb1ELb0ELi2EEENS1_19SingleTileSchedulerILb1ELb0ELb0ELi128EEEEEEEEEvNT_6ParamsE$_ZN4cute3eso3ESOILb1ELb0EJNS_5tupleIJNS_1CILi1EEENS3_ILi0EEEEEENS2_IJiEEEEEC2ERKS6_RKS7_) ;  /* 0xfffe042000007944 */ /* 0x000fea0003c3ffff */
[----:B-1----:R1:W5:Y:S01]  /*284a0*/  LDL R37, [R1+0x758] ;  /* 0x0007580001257983 */ /* 0x0023620000100800 */
[----:B------:R-:W-:-:S02]  /*284b0*/  MOV R82, R69 ;  /* 0x0000004500527202 */ /* 0x000fc40000000f00 */
[----:B------:R-:W-:Y:S02]  /*284c0*/  MOV R38, 0x284e0 ;  /* 0x000284e000267802 */ /* 0x000fe40000000f00 */
[----:B-1---5:R-:W-:Y:S05]  /*284d0*/  CALL.REL.NOINC `($_ZN7cutlass13device_kernelIN5flash19enable_sm80_to_sm89INS1_16FlashAttnBwdSm80INS1_25CollectiveMainloopBwdSm80ILi2ELi2EN4cute5tupleIJNS5_1CILi128EEES8_NS7_ILi64EEEEEENS_6half_tEfNS_4arch4Sm80ELb0ELb1ELb1ELb1ELb0ELb0ELb0ELb0ELi2ELi4ELi4ELi4ELb0EEENS1_21CollectiveEpilogueBwdISA_SB_SD_Li256ELb1ELb0ELi2EEENS1_19SingleTileSchedulerILb1ELb0ELb0ELi128EEEEEEEEEvNT_6ParamsE$_ZN4cute5tupleIJNS0_IJNS0_IJNS_1CILi8EEENS1_ILi1EEEEEENS0_IJNS1_ILi2EEEEEEEEENS0_IJNS0_IJS3_NS1_ILi0EEEEEENS0_IJiEEEEEEEEC2ERKS7_RKSB_) ;  /* 0xfffe1ab000007944 */ /* 0x022fea0003c3ffff */
[----:B------:R2:W5:Y:S01]  /*284e0*/  LDL R40, [R8] ;  /* 0x0000000008287983 */ /* 0x0005620000100800 */
[----:B------:R-:W-:Y:S01]  /*284f0*/  IMAD.MOV.U32 R82, RZ, RZ, R69 ;  /* 0x000000ffff527224 */ /* 0x000fe200078e0045 */
[----:B------:R-:W-:Y:S02]  /*28500*/  MOV R83, R59 ;  /* 0x0000003b00537202 */ /* 0x000fe40000000f00 */
[----:B------:R2:W-:Y:S01]  /*28510*/  STL.64 [R1+0x770], R4 ;  /* 0x0007700401007387 */ /* 0x0005e20000100a00 */
[----:B------:R-:W-:-:S03]  /*28520*/  MOV R38, 0x28540 ;  /* 0x0002854000267802 */ /* 0x000fc60000000f00 */
[----:B-12--5:R-:W-:Y:S05]  /*28530*/  CALL.REL.NOINC `($_ZN7cutlass13device_kernelIN5flash19enable_sm80_to_sm89INS1_16FlashAttnBwdSm80INS1_25CollectiveMainloopBwdSm80ILi2ELi2EN4cute5tupleIJNS5_1CILi128EEES8_NS7_ILi64EEEEEENS_6half_tEfNS_4arch4Sm80ELb0ELb1ELb1ELb1ELb0ELb0ELb0ELb0ELi2ELi4ELi4ELi4ELb0EEENS1_21CollectiveEpilogueBwdISA_SB_SD_Li256ELb1ELb0ELi2EEENS1_19SingleTileSchedulerILb1ELb0ELb0ELi128EEEEEEEEEvNT_6ParamsE$_ZN4cute3eso3ESOILb0ELb0EJNS_6LayoutINS_5tupleIJNS3_IJNS_1CILi8EEENS4_ILi1EEEEEENS3_IJNS4_ILi2EEEEEEEEENS3_IJNS3_IJS6_NS4_ILi0EEEEEENS3_IJiEEEEEEEENS_10ViewEngineINS_8smem_ptrIPN7cutlass6half_tEEEEEEEC2ERKSF_RKSM_) ;  /* 0xfffdf2c000007944 */ /* 0x026fea0003c3ffff */
[----:B------:R2:W5:Y:S04]  /*28540*/  LDL R11, [R8] ;  /* 0x00000000080b7983 */ /* 0x0005680000100800 */
[----:B------:R2:W5:Y:S01]  /*28550*/  LDL.64 R4, [R8+0x8] ;  /* 0x0000080008047983 */ /* 0x0005620000100a00 */
[----:B------:R-:W-:-:S02]  /*28560*/  MOV R82, R69 ;  /* 0x0000004500527202 */ /* 0x000fc40000000f00 */
[----:B------:R-:W-:Y:S02]  /*28570*/  MOV R38, 0x28590 ;  /* 0x0002859000267802 */ /* 0x000fe40000000f00 */
[----:B-12--5:R-:W-:Y:S05]  /*28580*/  CALL.REL.NOINC `($_ZN7cutlass13device_kernelIN5flash19enable_sm80_to_sm89INS1_16FlashAttnBwdSm80INS1_25CollectiveMainloopBwdSm80ILi2ELi2EN4cute5tupleIJNS5_1CILi128EEES8_NS7_ILi64EEEEEENS_6half_tEfNS_4arch4Sm80ELb0ELb1ELb1ELb1ELb0ELb0ELb0ELb0ELi2ELi4ELi4ELi4ELb0EEENS1_21CollectiveEpilogueBwdISA_SB_SD_Li256ELb1ELb0ELi2EEENS1_19SingleTileSchedulerILb1ELb0ELb0ELi128EEEEEEEEEvNT_6ParamsE$_ZN4cute3eso3ESOILb1ELb0EJNS_6LayoutINS_5tupleIJNS3_IJNS3_IJNS_1CILi4EEENS4_ILi2EEEEEENS4_ILi1EEEEEENS3_IJS6_EEEEEENS3_IJNS3_IJNS3_IJS8_NS4_ILi32EEEEEENS4_ILi0EEEEEENS3_IJNS4_ILi64EEEEEEEEEEENS_10ViewEngineIPN7cutlass6half_tEEEEEC2ERKSJ_RKSO_) ;  /* 0xfffe04a000007944 */ /* 0x026fea0003c3ffff */
[----:B-1----:R1:W5:Y:S01]  /*28590*/  LDL.64 R2, [R8] ;  /* 0x0000000008027983 */ /* 0x0023620000100a00 */
[----:B------:R-:W-:Y:S02]  /*285a0*/  MOV R82, R69 ;  /* 0x0000004500527202 */ /* 0x000fe40000000f00 */
[----:B------:R-:W-:Y:S02]  /*285b0*/  MOV R38, 0x285d0 ;  /* 0x000285d000267802 */ /* 0x000fe40000000f00 */
[----:B-1---5:R-:W-:Y:S05]  /*285c0*/  CALL.REL.NOINC `($_ZN7cutlass13device_kernelIN5flash19enable_sm80_to_sm89INS1_16FlashAttnBwdSm80INS1_25CollectiveMainloopBwdSm80ILi2ELi2EN4cute5tupleIJNS5_1CILi128EEES8_NS7_ILi64EEEEEENS_6half_tEfNS_4arch4Sm80ELb0ELb1ELb1ELb1ELb0ELb0ELb0ELb0ELi2ELi4ELi4ELi4ELb0EEENS1_21CollectiveEpilogueBwdISA_SB_SD_Li256ELb1ELb0ELi2EEENS1_19SingleTileSchedulerILb1ELb0ELb0ELi128EEEEEEEEEvNT_6ParamsE$_ZN4cute3eso3ESOILb1ELb0EJNS_6LayoutINS_5tupleIJNS3_IJNS3_IJNS3_IJNS_1CILi4EEENS4_ILi2EEEEEENS4_ILi1EEEEEES8_EEENS3_IJNS3_IJNS3_IJS8_S8_EEES8_EEES6_EEEEEENS3_IJNS3_IJNS3_IJNS3_IJS8_NS4_ILi32EEEEEENS4_ILi0EEEEEESH_EEENS3_IJNS3_IJNS3_IJSH_SH_EEESH_EEENS4_ILi64EEEEEEEEEEENS_10ViewEngineIPN7cutlass6half_tEEEEEC2ERKSP_RKSU_) ;  /* 0xfffe033000007944 */ /* 0x022fea0003c3ffff */
[----:B-1----:R1:W5:Y:S01]  /*285d0*/  LDL.64 R2, [R8] ;  /* 0x0000000008027983 */ /* 0x0023620000100a00 */
[----:B------:R-:W-:Y:S02]  /*285e0*/  MOV R83, R69 ;  /* 0x0000004500537202 */ /* 0x000fe40000000f00 */
[----:B------:R-:W-:Y:S02]  /*285f0*/  MOV R12, 0x28610 ;  /* 0x00028610000c7802 */ /* 0x000fe40000000f00 */
[----:B-1---5:R-:W-:Y:S05]  /*28600*/  CALL.REL.NOINC `($_ZN7cutlass13device_kernelIN5flash19enable_sm80_to_sm89INS1_16FlashAttnBwdSm80INS1_25CollectiveMainloopBwdSm80ILi2ELi2EN4cute5tupleIJNS5_1CILi128EEES8_NS7_ILi64EEEEEENS_6half_tEfNS_4arch4Sm80ELb0ELb1ELb1ELb1ELb0ELb0ELb0ELb0ELi2ELi4ELi4ELi4ELb0EEENS1_21CollectiveEpilogueBwdISA_SB_SD_Li256ELb1ELb0ELi2EEENS1_19SingleTileSchedulerILb1ELb0ELb0ELi128EEEEEEEEEvNT_6ParamsE$_ZN4cute5tupleIJNS0_IJNS_1CILi2EEEEEENS0_IJiEEEEEC2ERKS3_RKS4_) ;  /* 0xfffe1b2000007944 */ /* 0x022fea0003c3ffff */
[----:B------:R-:W2:Y:S01]  /*28610*/  LDL R6, [R8] ;  /* 0x0000000008067983 */ /* 0x000ea20000100800 */
[----:B------:R-:W-:Y:S02]  /*28620*/  MOV R82, R58 ;  /* 0x0000003a00527202 */ /* 0x000fe40000000f00 */
[----:B-1----:R-:W-:Y:S01]  /*28630*/  MOV R10, 0x28660 ;  /* 0x00028660000a7802 */ /* 0x002fe20000000f00 */
[----:B--2---:R1:W-:Y:S04]  /*28640*/  STL [R1+0x750], R6 ;  /* 0x0007500601007387 */ /* 0x0043e80000100800 */
[----:B-1----:R-:W-:Y:S05]  /*28650*/  CALL.REL.NOINC `($_ZN7cutlass13device_kernelIN5flash19enable_sm80_to_sm89INS1_16FlashAttnBwdSm80INS1_25CollectiveMainloopBwdSm80ILi2ELi2EN4cute5tupleIJNS5_1CILi128EEES8_NS7_ILi64EEEEEENS_6half_tEfNS_4arch4Sm80ELb0ELb1ELb1ELb1ELb0ELb0ELb0ELb0ELi2ELi4ELi4ELi4ELb0EEENS1_21CollectiveEpilogueBwdISA_SB_SD_Li256ELb1ELb0ELi2EEENS1_19SingleTileSchedulerILb1ELb0ELb0ELi128EEEEEEEEEvNT_6ParamsE$_ZZN4cute14logical_divideINS_5tupleIJNS1_IJNS_1CILi8EEENS2_ILi1EEEEEENS1_IJNS2_ILi2EEEEEEEEENS1_IJNS1_IJS4_NS2_ILi0EEEEEENS1_IJiEEEEEENS1_IJS5_NS_6LayoutIS4_S9_EEEEEEEDaRKNSD_IT_T0_EERKT1_ENKUlRKT_RKT0_E_clINSD_IS7_SB_EESE_EEDaSQ_ST_) ;  /* 0xfffe23c000007944 */ /* 0x002fea0003c3ffff */
[----:B------:R-:W-:Y:S02]  /*28660*/  MOV R10, R69 ;  /* 0x00000045000a7202 */ /* 0x000fe40000000f00 */
[----:B------:R-:W-:-:S02]  /*28670*/  MOV R12, 0x28690 ;  /* 0x00028690000c7802 */ /* 0x000fc40000000f00 */
[----:B-----5:R-:W-:Y:S05]  /*28680*/  CALL.REL.NOINC `($_ZN7cutlass13device_kernelIN5flash19enable_sm80_to_sm89INS1_16FlashAttnBwdSm80INS1_25CollectiveMainloopBwdSm80ILi2ELi2EN4cute5tupleIJNS5_1CILi128EEES8_NS7_ILi64EEEEEENS_6half_tEfNS_4arch4Sm80ELb0ELb1ELb1ELb1ELb0ELb0ELb0ELb0ELi2ELi4ELi4ELi4ELb0EEENS1_21CollectiveEpilogueBwdISA_SB_SD_Li256ELb1ELb0ELi2EEENS1_19SingleTileSchedulerILb1ELb0ELb0ELi128EEEEEEEEEvNT_6ParamsE$_ZN4cute3eso3ESOILb1ELb0EJNS_5tupleIJNS2_IJNS_1CILi1EEENS3_ILi0EEEEEENS2_IJS5_S5_EEEEEENS2_IJS5_iEEEEEC2ERKS8_RKS9_) ;  /* 0xfffe017000007944 */ /* 0x020fea0003c3ffff */
[----:B-1----:R1:W5:Y:S01]  /*28690*/  LDL R11, [R8] ;  /* 0x00000000080b7983 */ /* 0x0023620000100800 */
[----:B------:R-:W-:-:S02]  /*286a0*/  MOV R83, R69 ;  /* 0x0000004500537202 */ /* 0x000fc40000000f00 */
[----:B------:R-:W-:Y:S02]  /*286b0*/  MOV R12, 0x286d0 ;  /* 0x000286d0000c7802 */ /* 0x000fe40000000f00 */
[----:B-1---5:R-:W-:Y:S05]  /*286c0*/  CALL.REL.NOINC `($_ZN7cutlass13device_kernelIN5flash19enable_sm80_to_sm89INS1_16FlashAttnBwdSm80INS1_25CollectiveMainloopBwdSm80ILi2ELi2EN4cute5tupleIJNS5_1CILi128EEES8_NS7_ILi64EEEEEENS_6half_tEfNS_4arch4Sm80ELb0ELb1ELb1ELb1ELb0ELb0ELb0ELb0ELi2ELi4ELi4ELi4ELb0EEENS1_21CollectiveEpilogueBwdISA_SB_SD_Li256ELb1ELb0ELi2EEENS1_19SingleTileSchedulerILb1ELb0ELb0ELi128EEEEEEEEEvNT_6ParamsE$_ZN4cute5tupleIJNS0_IJNS0_IJNS0_IJNS_1CILi8EEENS1_ILi1EEEEEENS0_IJS3_S3_EEEEEENS0_IJS3_NS1_ILi2EEEEEEEEENS0_IJNS0_IJNS0_IJS3_NS1_ILi0EEEEEENS0_IJSA_SA_EEEEEENS0_IJSA_iEEEEEEEEC2ERKS9_RKSF_) ;  /* 0xfffe162000007944 */ /* 0x022fea0003c3ffff */
[----:B-1----:R1:W5:Y:S01]  /*286d0*/  LDL R11, [R8] ;  /* 0x00000000080b7983 */ /* 0x0023620000100800 */
[----:B------:R-:W-:Y:S02]  /*286e0*/  MOV R10, R69 ;  /* 0x00000045000a7202 */ /* 0x000fe40000000f00 */
[----:B------:R-:W-:Y:S02]  /*286f0*/  MOV R12, 0x28710 ;  /* 0x00028710000c7802 */ /* 0x000fe40000000f00 */
[----:B-1---5:R-:W-:Y:S05]  /*28700*/  CALL.REL.NOINC `($_ZN7cutlass13device_kernelIN5flash19enable_sm80_to_sm89INS1_16FlashAttnBwdSm80INS1_25CollectiveMainloopBwdSm80ILi2ELi2EN4cute5tupleIJNS5_1CILi128EEES8_NS7_ILi64EEEEEENS_6half_tEfNS_4arch4Sm80ELb0ELb1ELb1ELb1ELb0ELb0ELb0ELb0ELi2ELi4ELi4ELi4ELb0EEENS1_21CollectiveEpilogueBwdISA_SB_SD_Li256ELb1ELb0ELi2EEENS1_19SingleTileSchedulerILb1ELb0ELb0ELi128EEEEEEEEEvNT_6ParamsE$_ZN4cute3eso3ESOILb1ELb0EJNS_5tupleIJNS2_IJNS_1CILi1EEENS3_ILi0EEEEEENS2_IJS5_S5_EEEEEENS2_IJS5_iEEEEEC2ERKS8_RKS9_) ;  /* 0xfffe00f000007944 */ /* 0x022fea0003c3ffff */
[----:B-1----:R1:W5:Y:S01]  /*28710*/  LDL R11, [R8] ;  /* 0x00000000080b7983 */ /* 0x0023620000100800 */
[----:B------:R-:W-:Y:S02]  /*28720*/  MOV R82, R69 ;  /* 0x0000004500527202 */ /* 0x000fe40000000f00 */
[----:B------:R-:W-:Y:S02]  /*28730*/  MOV R12, 0x28750 ;  /* 0x00028750000c7802 */ /* 0x000fe40000000f00 */
[----:B-1---5:R-:W-:Y:S05]  /*28740*/  CALL.REL.NOINC `($_ZN7cutlass13device_kernelIN5flash19enable_sm80_to_sm89INS1_16FlashAttnBwdSm80INS1_25CollectiveMainloopBwdSm80ILi2ELi2EN4cute5tupleIJNS5_1CILi128EEES8_NS7_ILi64EEEEEENS_6half_tEfNS_4arch4Sm80ELb0ELb1ELb1ELb1ELb0ELb0ELb0ELb0ELi2ELi4ELi4ELi4ELb0EEENS1_21CollectiveEpilogueBwdISA_SB_SD_Li256ELb1ELb0ELi2EEENS1_19SingleTileSchedulerILb1ELb0ELb0ELi128EEEEEEEEEvNT_6ParamsE$_ZN4cute3eso3ESOILb1ELb0EJNS_5tupleIJNS_1CILi0EEES4_EEEiEEC2ERKS5_RKi) ;  /* 0xfffe013000007944 */ /* 0x022fea0003c3ffff */
[----:B-1----:R1:W5:Y:S01]  /*28750*/  LDL R11, [R8] ;  /* 0x00000000080b7983 */ /* 0x0023620000100800 */
[----:B------:R-:W-:Y:S02]  /*28760*/  MOV R82, R69 ;  /* 0x0000004500527202 */ /* 0x000fe40000000f00 */
[----:B------:R-:W-:Y:S02]  /*28770*/  MOV R12, 0x28790 ;  /* 0x00028790000c7802 */ /* 0x000fe40000000f00 */
[----:B-1---5:R-:W-:Y:S05]  /*28780*/  CALL.REL.NOINC `($_ZN7cutlass13device_kernelIN5flash19enable_sm80_to_sm89INS1_16FlashAttnBwdSm80INS1_25CollectiveMainloopBwdSm80ILi2ELi2EN4cute5tupleIJNS5_1CILi128EEES8_NS7_ILi64EEEEEENS_6half_tEfNS_4arch4Sm80ELb0ELb1ELb1ELb1ELb0ELb0ELb0ELb0ELi2ELi4ELi4ELi4ELb0EEENS1_21CollectiveEpilogueBwdISA_SB_SD_Li256ELb1ELb0ELi2EEENS1_19SingleTileSchedulerILb1ELb0ELb0ELi128EEEEEEEEEvNT_6ParamsE$_ZN4cute3eso3ESOILb1ELb0EJNS_5tupleIJNS2_IJNS_1CILi1EEENS3_ILi0EEEEEES5_EEENS2_IJNS2_IJS5_S5_EEEiEEEEEC2ERKS7_RKS9_) ;  /* 0xfffe00b000007944 */ /* 0x022fea0003c3ffff */
[----:B-1----:R1:W5:Y:S01]  /*28790*/  LDL R11, [R8] ;  /* 0x00000000080b7983 */ /* 0x0023620000100800 */
[----:B------:R-:W-:-:S02]  /*287a0*/  MOV R82, R69 ;  /* 0x0000004500527202 */ /* 0x000fc40000000f00 */
[----:B------:R-:W-:Y:S02]  /*287b0*/  MOV R12, 0x287d0 ;  /* 0x000287d0000c7802 */ /* 0x000fe40000000f00 */
[----:B-1---5:R-:W-:Y:S05]  /*287c0*/  CALL.REL.NOINC `($_ZN7cutlass13device_kernelIN5flash19enable_sm80_to_sm89INS1_16FlashAttnBwdSm80INS1_25CollectiveMainloopBwdSm80ILi2ELi2EN4cute5tupleIJNS5_1CILi128EEES8_NS7_ILi64EEEEEENS_6half_tEfNS_4arch4Sm80ELb0ELb1ELb1ELb1ELb0ELb0ELb0ELb0ELi2ELi4ELi4ELi4ELb0EEENS1_21CollectiveEpilogueBwdISA_SB_SD_Li256ELb1ELb0ELi2EEENS1_19SingleTileSchedulerILb1ELb0ELb0ELi128EEEEEEEEEvNT_6ParamsE$_ZN4cute5tupleIJNS0_IJNS0_IJNS0_IJNS_1CILi8EEENS1_ILi1EEEEEES3_EEENS0_IJNS0_IJS3_S3_EEENS1_ILi2EEEEEEEEENS0_IJNS0_IJNS0_IJS3_NS1_ILi0EEEEEESA_EEENS0_IJNS0_IJSA_SA_EEEiEEEEEEEEC2ERKS9_RKSF_) ;  /* 0xfffe156000007944 */ /* 0x022fea0003c3ffff */
[----:B------:R2:W5:Y:S01]  /*287d0*/  LDL R14, [R8] ;  /* 0x00000000080e7983 */ /* 0x0005620000100800 */
[----:B------:R-:W-:Y:S01]  /*287e0*/  IMAD.MOV.U32 R82, RZ, RZ, R69 ;  /* 0x000000ffff527224 */ /* 0x000fe200078e0045 */
[----:B------:R-:W-:Y:S02]  /*287f0*/  MOV R83, R59 ;  /* 0x0000003b00537202 */ /* 0x000fe40000000f00 */
[----:B------:R2:W-:Y:S01]  /*28800*/  STL.64 [R1+0x770], R4 ;  /* 0x0007700401007387 */ /* 0x0005e20000100a00 */
[----:B------:R-:W-:-:S03]  /*28810*/  MOV R12, 0x28830 ;  /* 0x00028830000c7802 */ /* 0x000fc60000000f00 */
[----:B-12--5:R-:W-:Y:S05]  /*28820*/  CALL.REL.NOINC `($_ZN7cutlass13device_kernelIN5flash19enable_sm80_to_sm89INS1_16FlashAttnBwdSm80INS1_25CollectiveMainloopBwdSm80ILi2ELi2EN4cute5tupleIJNS5_1CILi128EEES8_NS7_ILi64EEEEEENS_6half_tEfNS_4arch4Sm80ELb0ELb1ELb1ELb1ELb0ELb0ELb0ELb0ELi2ELi4ELi4ELi4ELb0EEENS1_21CollectiveEpilogueBwdISA_SB_SD_Li256ELb1ELb0ELi2EEENS1_19SingleTileSchedulerILb1ELb0ELb0ELi128EEEEEEEEEvNT_6ParamsE$_ZN4cute3eso3ESOILb0ELb0EJNS_6LayoutINS_5tupleIJNS3_IJNS3_IJNS_1CILi8EEENS4_ILi1EEEEEES6_EEENS3_IJNS3_IJS6_S6_EEENS4_ILi2EEEEEEEEENS3_IJNS3_IJNS3_IJS6_NS4_ILi0EEEEEESD_EEENS3_IJNS3_IJSD_SD_EEEiEEEEEEEENS_10ViewEngineINS_8smem_ptrIPN7cutlass6half_tEEEEEEEC2ERKSJ_RKSQ_) ;  /* 0xfffdea6000007944 */ /* 0x026fea0003c3ffff */
[----:B------:R2:W5:Y:S04]  /*28830*/  LDL R6, [R8] ;  /* 0x0000000008067983 */ /* 0x0005680000100800 */
[----:B------:R2:W5:Y:S01]  /*28840*/  LDL.64 R4, [R8+0x8] ;  /* 0x0000080008047983 */ /* 0x0005620000100a00 */
[----:B------:R-:W-:Y:S01]  /*28850*/  IMAD.MOV.U32 R38, RZ, RZ, R2 ;  /* 0x000000ffff267224 */ /* 0x000fe200078e0002 */
[----:B------:R-:W-:-:S02]  /*28860*/  MOV R82, R60 ;  /* 0x0000003c00527202 */ /* 0x000fc40000000f00 */
[----:B------:R-:W-:Y:S02]  /*28870*/  MOV R36, 0x28890 ;  /* 0x0002889000247802 */ /* 0x000fe40000000f00 */
[----:B-12--5:R-:W-:Y:S05]  /*28880*/  CALL.REL.NOINC `($_ZN7cutlass13device_kernelIN5flash19enable_sm80_to_sm89INS1_16FlashAttnBwdSm80INS1_25CollectiveMainloopBwdSm80ILi2ELi2EN4cute5tupleIJNS5_1CILi128EEES8_NS7_ILi64EEEEEENS_6half_tEfNS_4arch4Sm80ELb0ELb1ELb1ELb1ELb0ELb0ELb0ELb0ELi2ELi4ELi4ELi4ELb0EEENS1_21CollectiveEpilogueBwdISA_SB_SD_Li256ELb1ELb0ELi2EEENS1_19SingleTileSchedulerILb1ELb0ELb0ELi128EEEEEEEEEvNT_6ParamsE$_ZN4cute3eso3ESOILb1ELb0EJNS_6LayoutINS_5tupleIJNS3_IJNS3_IJNS_1CILi4EEENS4_ILi2EEEEEENS4_ILi1EEEEEES6_EEENS3_IJNS3_IJNS3_IJS8_NS4_ILi32EEEEEENS4_ILi0EEEEEENS4_ILi64EEEEEEEENS_10ViewEngineIPN7cutlass6half_tEEEEEC2ERKSH_RKSM_) ;  /* 0xfffe01e000007944 */ /* 0x026fea0003c3ffff */
[----:B------:R2:W5:Y:S01]  /*28890*/  LDL.64 R10, [R1+0x758] ;  /* 0x00075800010a7983 */ /* 0x0005620000100a00 */
[----:B------:R-:W-:Y:S02]  /*288a0*/  MOV R3, R6 ;  /* 0x0000000600037202 */ /* 0x000fe40000000f00 */
[----:B-1----:R-:W-:Y:S02]  /*288b0*/  MOV R2, 0x288d0 ;  /* 0x000288d000027802 */ /* 0x002fe40000000f00 */
[----:B--2--5:R-:W-:Y:S05]  /*288c0*/  CALL.REL.NOINC `($_ZN7cutlass13device_kernelIN5flash19enable_sm80_to_sm89INS1_16FlashAttnBwdSm80INS1_25CollectiveMainloopBwdSm80ILi2ELi2EN4cute5tupleIJNS5_1CILi128EEES8_NS7_ILi64EEEEEENS_6half_tEfNS_4arch4Sm80ELb0ELb1ELb1ELb1ELb0ELb0ELb0ELb0ELi2ELi4ELi4ELi4ELb0EEENS1_21CollectiveEpilogueBwdISA_SB_SD_Li256ELb1ELb0ELi2EEENS1_19SingleTileSchedulerILb1ELb0ELb0ELi128EEEEEEEEEvNT_6ParamsE$_ZZN4cute5sliceINS_5tupleIJNS1_IJNS_10UnderscoreENS_1CILi0EEEEEENS1_IJS4_S2_EEEEEENS1_IJNS1_IJNS1_IJNS3_ILi1EEES4_EEES4_EEENS1_IJNS1_IJS4_S4_EEEiEEEEEEEEDaRKT_RKT0_ENKUlRKT_RKT0_E_clIS6_SC_EEDaSM_SP_) ;  /* 0xfffe233000007944 */ /* 0x024fea0003c3ffff */
[----:B------:R-:W-:Y:S02]  /*288d0*/  MOV R2, 0x288f0 ;  /* 0x000288f000027802 */ /* 0x000fe40000000f00 */
[----:B------:R-:W-:Y:S05]  /*288e0*/  CALL.REL.NOINC `($_ZN7cutlass13device_kernelIN5flash19enable_sm80_to_sm89INS1_16FlashAttnBwdSm80INS1_25CollectiveMainloopBwdSm80ILi2ELi2EN4cute5tupleIJNS5_1CILi128EEES8_NS7_ILi64EEEEEENS_6half_tEfNS_4arch4Sm80ELb0ELb1ELb1ELb1ELb0ELb0ELb0ELb0ELi2ELi4ELi4ELi4ELb0EEENS1_21CollectiveEpilogueBwdISA_SB_SD_Li256ELb1ELb0ELi2EEENS1_19SingleTileSchedulerILb1ELb0ELb0ELi128EEEEEEEEEvNT_6ParamsE$_ZZN4cute12filter_tupleINS_5tupleIJNS1_IJNS_10UnderscoreENS_1CILi0EEEEEENS1_IJS4_S2_EEEEEENS1_IJNS1_IJNS1_IJNS3_ILi1EEES4_EEES4_EEENS1_IJNS1_IJS4_S4_EEEiEEEEEEZNS_5sliceIS7_SD_EEDaRKT_RKT0_EUlRKT_RKT0_E_EEDaSH_SK_OT1_ENKUlDpSN_E_clIJNS1_IJS9_EEENS1_IJiEEEEEEDaSU_) ;  /* 0xfffe1c5000007944 */ /* 0x000fea0003c3ffff */
[----:B------:R-:W-:Y:S02]  /*288f0*/  MOV R82, R60 ;  /* 0x0000003c00527202 */ /* 0x000fe40000000f00 */
[----:B------:R-:W-:Y:S02]  /*28900*/  MOV R36, 0x28920 ;  /* 0x0002892000247802 */ /* 0x000fe40000000f00 */
[----:B------:R-:W-:Y:S05]  /*28910*/  CALL.REL.NOINC `($_ZN7cutlass13device_kernelIN5flash19enable_sm80_to_sm89INS1_16FlashAttnBwdSm80INS1_25CollectiveMainloopBwdSm80ILi2ELi2EN4cute5tupleIJNS5_1CILi128EEES8_NS7_ILi64EEEEEENS_6half_tEfNS_4arch4Sm80ELb0ELb1ELb1ELb1ELb0ELb0ELb0ELb0ELi2ELi4ELi4ELi4ELb0EEENS1_21CollectiveEpilogueBwdISA_SB_SD_Li256ELb1ELb0ELi2EEENS1_19SingleTileSchedulerILb1ELb0ELb0ELi128EEEEEEEEEvNT_6ParamsE$_ZN4cute5tupleIJNS0_IJNS0_IJNS_1CILi8EEENS1_ILi1EEEEEENS1_ILi2EEEEEENS0_IJNS0_IJS3_NS1_ILi0EEEEEEiEEEEEC2ERKS6_RKS9_) ;  /* 0xfffe16b000007944 */ /* 0x000fea0003c3ffff */
[----:B-1----:R1:W5:Y:S01]  /*28920*/  LDL R3, [R1+0x758] ;  /* 0x0007580001037983 */ /* 0x0023620000100800 */
[----:B------:R-:W-:Y:S02]  /*28930*/  MOV R82, R60 ;  /* 0x0000003c00527202 */ /* 0x000fe40000000f00 */
[----:B------:R-:W-:Y:S02]  /*28940*/  MOV R12, 0x28960 ;  /* 0x00028960000c7802 */ /* 0x000fe40000000f00 */
[----:B-1---5:R-:W-:Y:S05]  /*28950*/  CALL.REL.NOINC `($_ZN7cutlass13device_kernelIN5flash19enable_sm80_to_sm89INS1_16FlashAttnBwdSm80INS1_25CollectiveMainloopBwdSm80ILi2ELi2EN4cute5tupleIJNS5_1CILi128EEES8_NS7_ILi64EEEEEENS_6half_tEfNS_4arch4Sm80ELb0ELb1ELb1ELb1ELb0ELb0ELb0ELb0ELi2ELi4ELi4ELi4ELb0EEENS1_21CollectiveEpilogueBwdISA_SB_SD_Li256ELb1ELb0ELi2EEENS1_19SingleTileSchedulerILb1ELb0ELb0ELi128EEEEEEEEEvNT_6ParamsE$_ZN4cute3eso3ESOILb0ELb1EJNS_6LayoutINS_5tupleIJNS3_IJNS_1CILi8EEENS4_ILi1EEEEEENS4_ILi2EEEEEENS3_IJNS3_IJS6_NS4_ILi0EEEEEEiEEEEESA_EEC2ERKSD_RKSA_) ;  /* 0xfffdf6c000007944 */ /* 0x022fea0003c3ffff */
[----:B------:R2:W5:Y:S01]  /*28960*/  LDL R36, [R1+0x758] ;  /* 0x0007580001247983 */ /* 0x0005620000100800 */
[----:B-1----:R-:W-:Y:S01]  /*28970*/  IMAD.MOV.U32 R2, RZ, RZ, R4 ;  /* 0x000000ffff027224 */ /* 0x002fe200078e0004 */
[----:B------:R-:W-:Y:S01]  /*28980*/  MOV R3, R5 ;  /* 0x0000000500037202 */ /* 0x000fe20000000f00 */
[----:B------:R-:W-:Y:S01]  /*28990*/  IMAD.MOV.U32 R38, RZ, RZ, R60 ;  /* 0x000000ffff267224 */ /* 0x000fe200078e003c */
[----:B------:R-:W-:-:S02]  /*289a0*/  MOV R46, 0x289c0 ;  /* 0x000289c0002e7802 */ /* 0x000fc40000000f00 */
[----:B--2--5:R-:W-:Y:S05]  /*289b0*/  CALL.REL.NOINC `($_ZN7cutlass13device_kernelIN5flash19enable_sm80_to_sm89INS1_16FlashAttnBwdSm80INS1_25CollectiveMainloopBwdSm80ILi2ELi2EN4cute5tupleIJNS5_1CILi128EEES8_NS7_ILi64EEEEEENS_6half_tEfNS_4arch4Sm80ELb0ELb1ELb1ELb1ELb0ELb0ELb0ELb0ELi2ELi4ELi4ELi4ELb0EEENS1_21CollectiveEpilogueBwdISA_SB_SD_Li256ELb1ELb0ELi2EEENS1_19SingleTileSchedulerILb1ELb0ELb0ELi128EEEEEEEEEvNT_6ParamsE$_ZN4cute8smem_ptrIPN7cutlass6half_tEECI1NS_12iter_adaptorIS3_S4_EEES3_) ;  /* 0xfffe19c000007944 */ /* 0x024fea0003c3ffff */
[----:B-1----:R-:W2:Y:S01]  /*289c0*/  LDL.64 R2, [R1+0x758] ;  /* 0x0007580001027983 */ /* 0x002ea20000100a00 */
[----:B------:R-:W-:Y:S01]  /*289d0*/  IMAD.MOV.U32 R82, RZ, RZ, R60 ;  /* 0x000000ffff527224 */ /* 0x000fe200078e003c */
[----:B------:R-:W-:-:S02]  /*289e0*/  MOV R83, R59 ;  /* 0x0000003b00537202 */ /* 0x000fc40000000f00 */
[----:B------:R-:W-:Y:S01]  /*289f0*/  MOV R38, 0x28a20 ;  /* 0x00028a2000267802 */ /* 0x000fe20000000f00 */
[----:B--2---:R1:W-:Y:S04]  /*28a00*/  STL.64 [R1+0x770], R2 ;  /* 0x0007700201007387 */ /* 0x0043e80000100a00 */
[----:B-1----:R-:W-:Y:S05]  /*28a10*/  CALL.REL.NOINC `($_ZN7cutlass13device_kernelIN5flash19enable_sm80_to_sm89INS1_16FlashAttnBwdSm80INS1_25CollectiveMainloopBwdSm80ILi2ELi2EN4cute5tupleIJNS5_1CILi128EEES8_NS7_ILi64EEEEEENS_6half_tEfNS_4arch4Sm80ELb0ELb1ELb1ELb1ELb0ELb0ELb0ELb0ELi2ELi4ELi4ELi4ELb0EEENS1_21CollectiveEpilogueBwdISA_SB_SD_Li256ELb1ELb0ELi2EEENS1_19SingleTileSchedulerILb1ELb0ELb0ELi128EEEEEEEEEvNT_6ParamsE$_ZN4cute3eso3ESOILb0ELb0EJNS_6LayoutINS_5tupleIJNS3_IJNS_1CILi8EEENS4_ILi1EEEEEENS4_ILi2EEEEEENS3_IJNS3_IJS6_NS4_ILi0EEEEEEiEEEEENS_10ViewEngineINS_8smem_ptrIPN7cutlass6half_tEEEEEEEC2ERKSD_RKSK_) ;  /* 0xfffdee5000007944 */ /* 0x002fea0003c3ffff */
[----:B------:R2:W5:Y:S04]  /*28a20*/  LDL R8, [R1+0x758] ;  /* 0x0007580001087983 */ /* 0x0005680000100800 */
[----:B------:R2:W5:Y:S01]  /*28a30*/  LDL.64 R14, [R1+0x760] ;  /* 0x00076000010e7983 */ /* 0x0005620000100a00 */
[----:B------:R-:W-:Y:S01]  /*28a40*/  IMAD.MOV.U32 R82, RZ, RZ, R60 ;  /* 0x000000ffff527224 */ /* 0x000fe200078e003c */
[----:B------:R-:W-:Y:S02]  /*28a50*/  MOV R47, RZ ;  /* 0x000000ff002f7202 */ /* 0x000fe40000000f00 */
[----:B------:R-:W-:Y:S02]  /*28a60*/  MOV R46, 0x28a80 ;  /* 0x00028a80002e7802 */ /* 0x000fe40000000f00 */
[----:B-12--5:R-:W-:Y:S05]  /*28a70*/  CALL.REL.NOINC `($_ZN7cutlass13device_kernelIN5flash19enable_sm80_to_sm89INS1_16FlashAttnBwdSm80INS1_25CollectiveMainloopBwdSm80ILi2ELi2EN4cute5tupleIJNS5_1CILi128EEES8_NS7_ILi64EEEEEENS_6half_tEfNS_4arch4Sm80ELb0ELb1ELb1ELb1ELb0ELb0ELb0ELb0ELi2ELi4ELi4ELi4ELb0EEENS1_21CollectiveEpilogueBwdISA_SB_SD_Li256ELb1ELb0ELi2EEENS1_19SingleTileSchedulerILb1ELb0ELb0ELi128EEEEEEEEEvNT_6ParamsE$_ZN4cute3eso3ESOILb1ELb0EJNS_10UnderscoreEiEEC2ERKS2_RKi) ;  /* 0xfffdf79000007944 */ /* 0x026fea0003c3ffff */
[----:B------:R-:W2:Y:S01]  /*28a80*/  LDL R37, [R1+0x758] ;  /* 0x0007580001257983 */ /* 0x000ea20000100800 */
[----:B------:R-:W-:-:S02]  /*28a90*/  MOV R82, R60 ;  /* 0x0000003c00527202 */ /* 0x000fc40000000f00 */
[----:B------:R-:W-:Y:S01]  /*28aa0*/  MOV R38, 0x28ad0 ;  /* 0x00028ad000267802 */ /* 0x000fe20000000f00 */
[----:B--2---:R-:W-:Y:S02]  /*28ab0*/  IMAD R37, R8, R37, RZ ;  /* 0x0000002508257224 */ /* 0x004fe400078e02ff */
        /* <DEDUP_REMOVED lines=19> */
[----:B-1----:R-:W-:Y:S05]  /*28bf0*/  CALL.REL.NOINC `($_ZN7cutlass13device_kernelIN5flash19enable_sm80_to_sm89INS1_16FlashAttnBwdSm80INS1_25CollectiveMainloopBwdSm80ILi2ELi2EN4cute5tupleIJNS5_1CILi128EEES8_NS7_ILi64EEEEEENS_6half_tEfNS_4arch4Sm80ELb0ELb1ELb1ELb1ELb0ELb0ELb0ELb0ELi2ELi4ELi4ELi4ELb0EEENS1_21CollectiveEpilogueBwdISA_SB_SD_Li256ELb1ELb0ELi2EEENS1_19SingleTileSchedulerILb1ELb0ELb0ELi128EEEEEEEEEvNT_6ParamsE$_ZN4cute3eso3ESOILb1ELb0EJNS_6LayoutINS_5tupleIJNS3_IJNS3_IJNS_1CILi4EEENS4_ILi2EEEEEENS4_ILi1EEEEEEEEENS3_IJNS3_IJNS3_IJS8_NS4_ILi32EEEEEENS4_ILi0EEEEEEEEEEEiEEC2ERKSG_RKi) ;  /* 0xfffdfdf000007944 */ /* 0x002fea0003c3ffff */
[----:B------:R-:W2:Y:S01]  /*28c00*/  LDL R5, [R1+0x758] ;  /* 0x0007580001057983 */ /* 0x000ea20000100800 */
[----:B------:R-:W-:Y:S02]  /*28c10*/  MOV R82, R60 ;  /* 0x0000003c00527202 */ /* 0x000fe40000000f00 */
[----:B------:R-:W-:Y:S01]  /*28c20*/  MOV R34, 0x28c60 ;  /* 0x00028c6000227802 */ /* 0x000fe20000000f00 */
[----:B-12---:R-:W-:-:S05]  /*28c30*/  IMAD.WIDE R12, R5, 0x2, R10 ;  /* 0x00000002050c7825 */ /* 0x006fca00078e020a */
[----:B------:R-:W-:Y:S02]  /*28c40*/  MOV R36, R12 ;  /* 0x0000000c00247202 */ /* 0x000fe40000000f00 */
[----:B------:R-:W-:Y:S05]  /*28c50*/  CALL.REL.NOINC `($_ZN7cutlass13device_kernelIN5flash19enable_sm80_to_sm89INS1_16FlashAttnBwdSm80INS1_25CollectiveMainloopBwdSm80ILi2ELi2EN4cute5tupleIJNS5_1CILi128EEES8_NS7_ILi64EEEEEENS_6half_tEfNS_4arch4Sm80ELb0ELb1ELb1ELb1ELb0ELb0ELb0ELb0ELi2ELi4ELi4ELi4ELb0EEENS1_21CollectiveEpilogueBwdISA_SB_SD_Li256ELb1ELb0ELi2EEENS1_19SingleTileSchedulerILb1ELb0ELb0ELi128EEEEEEEEEvNT_6ParamsE$_ZN4cute3eso3ESOILb1ELb0EJNS_6LayoutINS_5tupleIJNS3_IJNS3_IJNS_1CILi4EEENS4_ILi2EEEEEENS4_ILi1EEEEEEEEENS3_IJNS3_IJNS3_IJS8_NS4_ILi32EEEEEENS4_ILi0EEEEEEEEEEENS_10ViewEngineIPN7cutlass6half_tEEEEEC2ERKSG_RKSL_) ;  /* 0xfffdfd4000007944 */ /* 0x000fea0003c3ffff */
[----:B------:R2:W5:Y:S01]  /*28c60*/  LDL.64 R4, [R1+0x758] ;  /* 0x0007580001047983 */ /* 0x0005620000100a00 */
[----:B------:R-:W-:Y:S02]  /*28c70*/  MOV R38, R60 ;  /* 0x0000003c00267202 */ /* 0x000fe40000000f00 */
[----:B------:R-:W-:Y:S02]  /*28c80*/  MOV R46, 0x28ca0 ;  /* 0x00028ca0002e7802 */ /* 0x000fe40000000f00 */
[----:B-12--5:R-:W-:Y:S05]  /*28c90*/  CALL.REL.NOINC `($_ZN7cutlass13device_kernelIN5flash19enable_sm80_to_sm89INS1_16FlashAttnBwdSm80INS1_25CollectiveMainloopBwdSm80ILi2ELi2EN4cute5tupleIJNS5_1CILi128EEES8_NS7_ILi64EEEEEENS_6half_tEfNS_4arch4Sm80ELb0ELb1ELb1ELb1ELb0ELb0ELb0ELb0ELi2ELi4ELi4ELi4ELb0EEENS1_21CollectiveEpilogueBwdISA_SB_SD_Li256ELb1ELb0ELi2EEENS1_19SingleTileSchedulerILb1ELb0ELb0ELi128EEEEEEEEEvNT_6ParamsE$_ZN4cute8smem_ptrIPN7cutlass6half_tEECI1NS_12iter_adaptorIS3_S4_EEES3_) ;  /* 0xfffe16e000007944 */ /* 0x026fea0003c3ffff */
        /* <DEDUP_REMOVED lines=9> */
[----:B-1----:R-:W-:Y:S01]  /*28d30*/  IMAD.MOV.U32 R2, RZ, RZ, R4 ;  /* 0x000000ffff027224 */ /* 0x002fe200078e0004 */
[----:B------:R-:W-:Y:S01]  /*28d40*/  MOV R13, R5 ;  /* 0x00000005000d7202 */ /* 0x000fe20000000f00 */
[----:B------:R-:W-:Y:S01]  /*28d50*/  IMAD.MOV.U32 R82, RZ, RZ, R60 ;  /* 0x000000ffff527224 */ /* 0x000fe200078e003c */
[----:B------:R-:W-:-:S02]  /*28d60*/  MOV R12, 0x28d80 ;  /* 0x00028d80000c7802 */ /* 0x000fc40000000f00 */
[----:B--2--5:R-:W-:Y:S05]  /*28d70*/  CALL.REL.NOINC `($_ZN7cutlass13device_kernelIN5flash19enable_sm80_to_sm89INS1_16FlashAttnBwdSm80INS1_25CollectiveMainloopBwdSm80ILi2ELi2EN4cute5tupleIJNS5_1CILi128EEES8_NS7_ILi64EEEEEENS_6half_tEfNS_4arch4Sm80ELb0ELb1ELb1ELb1ELb0ELb0ELb0ELb0ELi2ELi4ELi4ELi4ELb0EEENS1_21CollectiveEpilogueBwdISA_SB_SD_Li256ELb1ELb0ELi2EEENS1_19SingleTileSchedulerILb1ELb0ELb0ELi128EEEEEEEEEvNT_6ParamsE$_ZN4cute3eso3ESOILb1ELb0EJNS_6LayoutINS_5tupleIJNS3_IJNS3_IJNS_1CILi2EEES5_EEENS4_ILi1EEEEEEEEENS3_IJNS3_IJNS3_IJS7_NS4_ILi16EEEEEENS4_ILi0EEEEEEEEEEENS_10ViewEngineIPjEEEEC2ERKSF_RKSI_) ;  /* 0xfffdfbc000007944 */ /* 0x024fea0003c3ffff */
        /* <DEDUP_REMOVED lines=11> */
[----:B-1----:R-:W-:Y:S05]  /*28e30*/  CALL.REL.NOINC `($_ZN7cutlass13device_kernelIN5flash19enable_sm80_to_sm89INS1_16FlashAttnBwdSm80INS1_25CollectiveMainloopBwdSm80ILi2ELi2EN4cute5tupleIJNS5_1CILi128EEES8_NS7_ILi64EEEEEENS_6half_tEfNS_4arch4Sm80ELb0ELb1ELb1ELb1ELb0ELb0ELb0ELb0ELi2ELi4ELi4ELi4ELb0EEENS1_21CollectiveEpilogueBwdISA_SB_SD_Li256ELb1ELb0ELi2EEENS1_19SingleTileSchedulerILb1ELb0ELb0ELi128EEEEEEEEEvNT_6ParamsE$_ZN4cute3eso3ESOILb1ELb0EJNS_10UnderscoreEiEEC2ERKS2_RKi) ;  /* 0xfffdf3d000007944 */ /* 0x002fea0003c3ffff */
        /* <DEDUP_REMOVED lines=16> */
[----:B------:R-:W-:-:S02]  /*28f40*/  MOV R47, 0x1 ;  /* 0x00000001002f7802 */ /* 0x000fc40000000f00 */
        /* <DEDUP_REMOVED lines=42> */
[----:B-1----:R-:W-:Y:S05]  /*291f0*/  CALL.REL.NOINC `($_ZN7cutlass13device_kernelIN5flash19enable_sm80_to_sm89INS1_16FlashAttnBwdSm80INS1_25CollectiveMainloopBwdSm80ILi2ELi2EN4cute5tupleIJNS5_1CILi128EEES8_NS7_ILi64EEEEEENS_6half_tEfNS_4arch4Sm80ELb0ELb1ELb1ELb1ELb0ELb0ELb0ELb0ELi2ELi4ELi4ELi4ELb0EEENS1_21CollectiveEpilogueBwdISA_SB_SD_Li256ELb1ELb0ELi2EEENS1_19SingleTileSchedulerILb1ELb0ELb0ELi128EEEEEEEEEvNT_6ParamsE$_ZN4cute3eso3ESOILb1ELb0EJNS_10UnderscoreES2_iEEC2ERKS2_S5_RKi) ;  /* 0xfffdefd000007944 */ /* 0x002fea0003c3ffff */
[----:B-1----:R-:W2:Y:S01]  /*29200*/  LDL R3, [R1+0x758] ;  /* 0x0007580001037983 */ /* 0x002ea20000100800 */
[----:B------:R-:W-:-:S02]  /*29210*/  MOV R10, 0x29240 ;  /* 0x00029240000a7802 */ /* 0x000fc40000000f00 */
[----:B--2---:R-:W-:Y:S02]  /*29220*/  SHF.L.U32 R3, R3, 0xa, RZ ;  /* 0x0000000a03037819 */ /* 0x004fe400000006ff */
[----:B------:R-:W-:Y:S05]  /*29230*/  CALL.REL.NOINC `($_ZN7cutlass13device_kernelIN5flash19enable_sm80_to_sm89INS1_16FlashAttnBwdSm80INS1_25CollectiveMainloopBwdSm80ILi2ELi2EN4cute5tupleIJNS5_1CILi128EEES8_NS7_ILi64EEEEEENS_6half_tEfNS_4arch4Sm80ELb0ELb1ELb1ELb1ELb0ELb0ELb0ELb0ELi2ELi4ELi4ELi4ELb0EEENS1_21CollectiveEpilogueBwdISA_SB_SD_Li256ELb1ELb0ELi2EEENS1_19SingleTileSchedulerILb1ELb0ELb0ELi128EEEEEEEEEvNT_6ParamsE$_ZN4cute3eso3ESOILb1ELb0EJNS_6LayoutINS_5tupleIJNS3_IJNS_1CILi8EEENS4_ILi1EEEEEENS4_ILi2EEEEEENS3_IJNS3_IJS6_NS4_ILi0EEEEEENS4_ILi8192EEEEEEEEiEEC2ERKSE_RKi) ;  /* 0xfffe069000007944 */ /* 0x000fea0003c3ffff */
[----:B------:R-:W-:Y:S01]  /*29240*/  ULDC.64 UR4, c[0x0][0x118] ;  /* 0x0000460000047ab9 */ /* 0x000fe20000000a00 */
[----:B-1----:R-:W2:Y:S04]  /*29250*/  LDL R2, [R1+0x758] ;  /* 0x0007580001027983 */ /* 0x002ea80000100800 */
[----:B------:R-:W2:Y:S01]  /*29260*/  LD.E.64 R4, [R26.64] ;  /* 0x000000041a047980 */ /* 0x000ea2000c101b00 */
[----:B------:R-:W-:Y:S02]  /*29270*/  MOV R38, R60 ;  /* 0x0000003c00267202 */ /* 0x000fe40000000f00 */
[----:B------:R-:W-:Y:S01]  /*29280*/  MOV R46, 0x292b0 ;  /* 0x000292b0002e7802 */ /* 0x000fe20000000f00 */
[----:B--2---:R-:W-:-:S04]  /*29290*/  IMAD.WIDE R2, R2, 0x2, R4 ;  /* 0x0000000202027825 */ /* 0x004fc800078e0204 */
[----:B------:R-:W-:Y:S05]  /*292a0*/  CALL.REL.NOINC `($_ZN7cutlass13device_kernelIN5flash19enable_sm80_to_sm89INS1_16FlashAttnBwdSm80INS1_25CollectiveMainloopBwdSm80ILi2ELi2EN4cute5tupleIJNS5_1CILi128EEES8_NS7_ILi64EEEEEENS_6half_tEfNS_4arch4Sm80ELb0ELb1ELb1ELb1ELb0ELb0ELb0ELb0ELi2ELi4ELi4ELi4ELb0EEENS1_21CollectiveEpilogueBwdISA_SB_SD_Li256ELb1ELb0ELi2EEENS1_19SingleTileSchedulerILb1ELb0ELb0ELi128EEEEEEEEEvNT_6ParamsE$_ZN4cute8smem_ptrIPN7cutlass6half_tEECI1NS_12iter_adaptorIS3_S4_EEES3_) ;  /* 0xfffe10d000007944 */ /* 0x000fea0003c3ffff */
[----:B-1----:R1:W5:Y:S01]  /*292b0*/  LDL.64 R2, [R1+0x758] ;  /* 0x0007580001027983 */ /* 0x0023620000100a00 */
[----:B------:R-:W-:-:S03]  /*292c0*/  MOV R34, 0x292e0 ;  /* 0x000292e000227802 */ /* 0x000fc60000000f00 */
[----:B-1---5:R-:W-:Y:S05]  /*292d0*/  CALL.REL.NOINC `($_ZN7cutlass13device_kernelIN5flash19enable_sm80_to_sm89INS1_16FlashAttnBwdSm80INS1_25CollectiveMainloopBwdSm80ILi2ELi2EN4cute5tupleIJNS5_1CILi128EEES8_NS7_ILi64EEEEEENS_6half_tEfNS_4arch4Sm80ELb0ELb1ELb1ELb1ELb0ELb0ELb0ELb0ELi2ELi4ELi4ELi4ELb0EEENS1_21CollectiveEpilogueBwdISA_SB_SD_Li256ELb1ELb0ELi2EEENS1_19SingleTileSchedulerILb1ELb0ELb0ELi128EEEEEEEEEvNT_6ParamsE$_ZN4cute3eso3ESOILb1ELb0EJNS_6LayoutINS_5tupleIJNS3_IJNS_1CILi8EEENS4_ILi1EEEEEENS4_ILi2EEEEEENS3_IJNS3_IJS6_NS4_ILi0EEEEEENS4_ILi8192EEEEEEEENS_10ViewEngineINS_8smem_ptrIPN7cutlass6half_tEEEEEEEC2ERKSE_RKSL_) ;  /* 0xfffe05b000007944 */ /* 0x022fea0003c3ffff */
        /* <DEDUP_REMOVED lines=8> */
[----:B------:R-:W-:Y:S05]  /*29360*/  CALL.REL.NOINC `($_ZN7cutlass13device_kernelIN5flash19enable_sm80_to_sm89INS1_16FlashAttnBwdSm80INS1_25CollectiveMainloopBwdSm80ILi2ELi2EN4cute5tupleIJNS5_1CILi128EEES8_NS7_ILi64EEEEEENS_6half_tEfNS_4arch4Sm80ELb0ELb1ELb1ELb1ELb0ELb0ELb0ELb0ELi2ELi4ELi4ELi4ELb0EEENS1_21CollectiveEpilogueBwdISA_SB_SD_Li256ELb1ELb0ELi2EEENS1_19SingleTileSchedulerILb1ELb0ELb0ELi128EEEEEEEEEvNT_6ParamsE$_ZN4cute3eso3ESOILb1ELb0EJNS_6LayoutINS_5tupleIJNS3_IJNS_1CILi8EEENS4_ILi1EEEEEENS4_ILi2EEEEEENS3_IJNS3_IJS6_NS4_ILi0EEEEEENS4_ILi64EEEEEEEEiEEC2ERKSE_RKi) ;  /* 0xfffe04e000007944 */ /* 0x000fea0003c3ffff */
[----:B-1----:R-:W2:Y:S01]  /*29370*/  LDL R3, [R1+0x758] ;  /* 0x0007580001037983 */ /* 0x002ea20000100800 */
[----:B------:R-:W-:Y:S01]  /*29380*/  MOV R12, 0x293c0 ;  /* 0x000293c0000c7802 */ /* 0x000fe20000000f00 */
[----:B--2---:R-:W-:-:S05]  /*29390*/  IMAD.WIDE R10, R3, 0x2, R24 ;  /* 0x00000002030a7825 */ /* 0x004fca00078e0218 */
[----:B------:R-:W-:Y:S02]  /*293a0*/  MOV R14, R10 ;  /* 0x0000000a000e7202 */ /* 0x000fe40000000f00 */
[----:B------:R-:W-:Y:S05]  /*293b0*/  CALL.REL.NOINC `($_ZN7cutlass13device_kernelIN5flash19enable_sm80_to_sm89INS1_16FlashAttnBwdSm80INS1_25CollectiveMainloopBwdSm80ILi2ELi2EN4cute5tupleIJNS5_1CILi128EEES8_NS7_ILi64EEEEEENS_6half_tEfNS_4arch4Sm80ELb0ELb1ELb1ELb1ELb0ELb0ELb0ELb0ELi2ELi4ELi4ELi4ELb0EEENS1_21CollectiveEpilogueBwdISA_SB_SD_Li256ELb1ELb0ELi2EEENS1_19SingleTileSchedulerILb1ELb0ELb0ELi128EEEEEEEEEvNT_6ParamsE$_ZN4cute3eso3ESOILb1ELb0EJNS_6LayoutINS_5tupleIJNS3_IJNS_1CILi8EEENS4_ILi1EEEEEENS4_ILi2EEEEEENS3_IJNS3_IJS6_NS4_ILi0EEEEEENS4_ILi64EEEEEEEENS_10ViewEngineIPN7cutlass6half_tEEEEEC2ERKSE_RKSJ_) ;  /* 0xfffe044000007944 */ /* 0x000fea0003c3ffff */
[----:B------:R2:W5:Y:S01]  /*293c0*/  LDL.64 R6, [R1+0x758] ;  /* 0x0007580001067983 */ /* 0x0005620000100a00 */
[----:B------:R-:W-:Y:S01]  /*293d0*/  IMAD.MOV.U32 R2, RZ, RZ, R4 ;  /* 0x000000ffff027224 */ /* 0x000fe200078e0004 */
[----:B------:R-:W-:Y:S02]  /*293e0*/  MOV R11, R5 ;  /* 0x00000005000b7202 */ /* 0x000fe40000000f00 */
[----:B-1----:R-:W-:Y:S02]  /*293f0*/  MOV R10, 0x29410 ;  /* 0x00029410000a7802 */ /* 0x002fe40000000f00 */
[----:B--2--5:R-:W-:Y:S05]  /*29400*/  CALL.REL.NOINC `($_ZN7cutlass13device_kernelIN5flash19enable_sm80_to_sm89INS1_16FlashAttnBwdSm80INS1_25CollectiveMainloopBwdSm80ILi2ELi2EN4cute5tupleIJNS5_1CILi128EEES8_NS7_ILi64EEEEEENS_6half_tEfNS_4arch4Sm80ELb0ELb1ELb1ELb1ELb0ELb0ELb0ELb0ELi2ELi4ELi4ELi4ELb0EEENS1_21CollectiveEpilogueBwdISA_SB_SD_Li256ELb1ELb0ELi2EEENS1_19SingleTileSchedulerILb1ELb0ELb0ELi128EEEEEEEEEvNT_6ParamsE$_ZN4cute3eso3ESOILb1ELb0EJNS_6LayoutINS_5tupleIJNS3_IJNS_1CILi8EEENS4_ILi1EEEEEENS3_IJNS4_ILi2EEEEEEEEENS3_IJNS3_IJS6_NS4_ILi0EEEEEENS3_IJNS4_ILi8192EEEEEEEEEEENS_10ViewEngineINS_8smem_ptrIPN7cutlass6half_tEEEEEEEC2ERKSG_RKSN_) ;  /* 0xfffe021000007944 */ /* 0x024fea0003c3ffff */
[----:B------:R2:W5:Y:S01]  /*29410*/  LDL.64 R4, [R1+0x758] ;  /* 0x0007580001047983 */ /* 0x0005620000100a00 */
[----:B------:R-:W-:Y:S01]  /*29420*/  IMAD.MOV.U32 R2, RZ, RZ, R6 ;  /* 0x000000ffff027224 */ /* 0x000fe200078e0006 */
[----:B------:R-:W-:Y:S02]  /*29430*/  MOV R11, R7 ;  /* 0x00000007000b7202 */ /* 0x000fe40000000f00 */
[----:B------:R-:W-:Y:S02]  /*29440*/  MOV R10, 0x29460 ;  /* 0x00029460000a7802 */ /* 0x000fe40000000f00 */
[----:B-12--5:R-:W-:Y:S05]  /*29450*/  CALL.REL.NOINC `($_ZN7cutlass13device_kernelIN5flash19enable_sm80_to_sm89INS1_16FlashAttnBwdSm80INS1_25CollectiveMainloopBwdSm80ILi2ELi2EN4cute5tupleIJNS5_1CILi128EEES8_NS7_ILi64EEEEEENS_6half_tEfNS_4arch4Sm80ELb0ELb1ELb1ELb1ELb0ELb0ELb0ELb0ELi2ELi4ELi4ELi4ELb0EEENS1_21CollectiveEpilogueBwdISA_SB_SD_Li256ELb1ELb0ELi2EEENS1_19SingleTileSchedulerILb1ELb0ELb0ELi128EEEEEEEEEvNT_6ParamsE$_ZN4cute3eso3ESOILb1ELb0EJNS_6LayoutINS_5tupleIJNS3_IJNS_1CILi8EEENS4_ILi1EEEEEENS3_IJNS4_ILi2EEEEEEEEENS3_IJNS3_IJS6_NS4_ILi0EEEEEENS3_IJNS4_ILi64EEEEEEEEEEENS_10ViewEngineIPN7cutlass6half_tEEEEEC2ERKSG_RKSL_) ;  /* 0xfffe016000007944 */ /* 0x026fea0003c3ffff */
[----:B-1----:R1:W5:Y:S01]  /*29460*/  LDL.64 R2, [R1+0x758] ;  /* 0x0007580001027983 */ /* 0x0023620000100a00 */
[----:B------:R-:W-:-:S03]  /*29470*/  MOV R12, 0x29490 ;  /* 0x00029490000c7802 */ /* 0x000fc60000000f00 */
[----:B-1---5:R-:W-:Y:S05]  /*29480*/  CALL.REL.NOINC `($_ZN7cutlass13device_kernelIN5flash19enable_sm80_to_sm89INS1_16FlashAttnBwdSm80INS1_25CollectiveMainloopBwdSm80ILi2ELi2EN4cute5tupleIJNS5_1CILi128EEES8_NS7_ILi64EEEEEENS_6half_tEfNS_4arch4Sm80ELb0ELb1ELb1ELb1ELb0ELb0ELb0ELb0ELi2ELi4ELi4ELi4ELb0EEENS1_21CollectiveEpilogueBwdISA_SB_SD_Li256ELb1ELb0ELi2EEENS1_19SingleTileSchedulerILb1ELb0ELb0ELi128EEEEEEEEEvNT_6ParamsE$_ZN4cute3eso3ESOILb1ELb0EJNS_6LayoutINS_5tupleIJNS3_IJNS3_IJNS_1CILi8EEENS4_ILi1EEEEEES6_EEENS3_IJNS3_IJS6_S6_EEENS4_ILi2EEEEEEEEENS3_IJNS3_IJNS3_IJS6_NS4_ILi0EEEEEESD_EEENS3_IJNS3_IJSD_SD_EEENS4_ILi64EEEEEEEEEEENS_10ViewEngineIPN7cutlass6half_tEEEEEC2ERKSK_RKSP_) ;  /* 0xfffdf78000007944 */ /* 0x022fea0003c3ffff */
[----:B-1----:R1:W5:Y:S01]  /*29490*/  LDL.64 R10, [R1+0x758] ;  /* 0x00075800010a7983 */ /* 0x0023620000100a00 */
[----:B------:R-:W-:Y:S01]  /*294a0*/  IMAD.MOV.U32 R2, RZ, RZ, R4 ;  /* 0x000000ffff027224 */ /* 0x000fe200078e0004 */
[----:B------:R-:W-:-:S02]  /*294b0*/  MOV R13, R5 ;  /* 0x00000005000d7202 */ /* 0x000fc40000000f00 */
[----:B------:R-:W-:Y:S02]  /*294c0*/  MOV R12, 0x294e0 ;  /* 0x000294e0000c7802 */ /* 0x000fe40000000f00 */
[----:B-1---5:R-:W-:Y:S05]  /*294d0*/  CALL.REL.NOINC `($_ZN7cutlass13device_kernelIN5flash19enable_sm80_to_sm89INS1_16FlashAttnBwdSm80INS1_25CollectiveMainloopBwdSm80ILi2ELi2EN4cute5tupleIJNS5_1CILi128EEES8_NS7_ILi64EEEEEENS_6half_tEfNS_4arch4Sm80ELb0ELb1ELb1ELb1ELb0ELb0ELb0ELb0ELi2ELi4ELi4ELi4ELb0EEENS1_21CollectiveEpilogueBwdISA_SB_SD_Li256ELb1ELb0ELi2EEENS1_19SingleTileSchedulerILb1ELb0ELb0ELi128EEEEEEEEEvNT_6ParamsE$_ZN4cute3eso3ESOILb1ELb0EJNS_6LayoutINS_5tupleIJNS3_IJNS3_IJNS_1CILi8EEENS4_ILi1EEEEEES6_EEENS3_IJNS3_IJS6_S6_EEENS4_ILi2EEEEEEEEENS3_IJNS3_IJNS3_IJS6_NS4_ILi0EEEEEESD_EEENS3_IJNS3_IJSD_SD_EEENS4_ILi8192EEEEEEEEEEENS_10ViewEngineINS_8smem_ptrIPN7cutlass6half_tEEEEEEEC2ERKSK_RKSR_) ;  /* 0xfffdf77000007944 */ /* 0x022fea0003c3ffff */
[----:B-1----:R1:W5:Y:S01]  /*294e0*/  LDL.64 R2, [R1+0x758] ;  /* 0x0007580001027983 */ /* 0x0023620000100a00 */
[----:B------:R-:W-:Y:S02]  /*294f0*/  MOV R14, R10 ;  /* 0x0000000a000e7202 */ /* 0x000fe40000000f00 */
[----:B------:R-:W-:Y:S02]  /*29500*/  MOV R12, 0x29520 ;  /* 0x00029520000c7802 */ /* 0x000fe40000000f00 */
[----:B-1---5:R-:W-:Y:S05]  /*29510*/  CALL.REL.NOINC `($_ZN7cutlass13device_kernelIN5flash19enable_sm80_to_sm89INS1_16FlashAttnBwdSm80INS1_25CollectiveMainloopBwdSm80ILi2ELi2EN4cute5tupleIJNS5_1CILi128EEES8_NS7_ILi64EEEEEENS_6half_tEfNS_4arch4Sm80ELb0ELb1ELb1ELb1ELb0ELb0ELb0ELb0ELi2ELi4ELi4ELi4ELb0EEENS1_21CollectiveEpilogueBwdISA_SB_SD_Li256ELb1ELb0ELi2EEENS1_19SingleTileSchedulerILb1ELb0ELb0ELi128EEEEEEEEEvNT_6ParamsE$_ZN4cute3eso3ESOILb1ELb0EJNS_6LayoutINS_5tupleIJNS3_IJNS_1CILi8EEENS4_ILi1EEEEEENS4_ILi2EEEEEENS3_IJNS3_IJS6_NS4_ILi0EEEEEENS4_ILi64EEEEEEEENS_10ViewEngineIPN7cutlass6half_tEEEEEC2ERKSE_RKSJ_) ;  /* 0xfffe02e000007944 */ /* 0x022fea0003c3ffff */
[----:B------:R2:W5:Y:S01]  /*29520*/  LDL.64 R8, [R1+0x758] ;  /* 0x0007580001087983 */ /* 0x0005620000100a00 */
[----:B------:R-:W-:Y:S02]  /*29530*/  MOV R38, R60 ;  /* 0x0000003c00267202 */ /* 0x000fe40000000f00 */
[----:B------:R-:W-:Y:S02]  /*29540*/  MOV R46, 0x29560 ;  /* 0x00029560002e7802 */ /* 0x000fe40000000f00 */
[----:B-12--5:R-:W-:Y:S05]  /*29550*/  CALL.REL.NOINC `($_ZN7cutlass13device_kernelIN5flash19enable_sm80_to_sm89INS1_16FlashAttnBwdSm80INS1_25CollectiveMainloopBwdSm80ILi2ELi2EN4cute5tupleIJNS5_1CILi128EEES8_NS7_ILi64EEEEEENS_6half_tEfNS_4arch4Sm80ELb0ELb1ELb1ELb1ELb0ELb0ELb0ELb0ELi2ELi4ELi4ELi4ELb0EEENS1_21CollectiveEpilogueBwdISA_SB_SD_Li256ELb1ELb0ELi2EEENS1_19SingleTileSchedulerILb1ELb0ELb0ELi128EEEEEEEEEvNT_6ParamsE$_ZN4cute8smem_ptrIPN7cutlass6half_tEECI1NS_12iter_adaptorIS3_S4_EEES3_) ;  /* 0xfffe0e2000007944 */ /* 0x026fea0003c3ffff */
[----:B-1----:R1:W5:Y:S01]  /*29560*/  LDL.64 R2, [R1+0x758] ;  /* 0x0007580001027983 */ /* 0x0023620000100a00 */
[----:B------:R-:W-:-:S03]  /*29570*/  MOV R34, 0x29590 ;  /* 0x0002959000227802 */ /* 0x000fc60000000f00 */
[----:B-1---5:R-:W-:Y:S05]  /*29580*/  CALL.REL.NOINC `($_ZN7cutlass13device_kernelIN5flash19enable_sm80_to_sm89INS1_16FlashAttnBwdSm80INS1_25CollectiveMainloopBwdSm80ILi2ELi2EN4cute5tupleIJNS5_1CILi128EEES8_NS7_ILi64EEEEEENS_6half_tEfNS_4arch4Sm80ELb0ELb1ELb1ELb1ELb0ELb0ELb0ELb0ELi2ELi4ELi4ELi4ELb0EEENS1_21CollectiveEpilogueBwdISA_SB_SD_Li256ELb1ELb0ELi2EEENS1_19SingleTileSchedulerILb1ELb0ELb0ELi128EEEEEEEEEvNT_6ParamsE$_ZN4cute3eso3ESOILb1ELb0EJNS_6LayoutINS_5tupleIJNS3_IJNS_1CILi8EEENS4_ILi1EEEEEENS4_ILi2EEEEEENS3_IJNS3_IJS6_NS4_ILi0EEEEEENS4_ILi8192EEEEEEEENS_10ViewEngineINS_8smem_ptrIPN7cutlass6half_tEEEEEEEC2ERKSE_RKSL_) ;  /* 0xfffe030000007944 */ /* 0x022fea0003c3ffff */
        /* <DEDUP_REMOVED lines=120> */
[----:B-12---:R-:W-:Y:S05]  /*29d10*/  CALL.REL.NOINC `($_ZN7cutlass13device_kernelIN5flash19enable_sm80_to_sm89INS1_16FlashAttnBwdSm80INS1_25CollectiveMainloopBwdSm80ILi2ELi2EN4cute5tupleIJNS5_1CILi128EEES8_NS7_ILi64EEEEEENS_6half_tEfNS_4arch4Sm80ELb0ELb1ELb1ELb1ELb0ELb0ELb0ELb0ELi2ELi4ELi4ELi4ELb0EEENS1_21CollectiveEpilogueBwdISA_SB_SD_Li256ELb1ELb0ELi2EEENS1_19SingleTileSchedulerILb1ELb0ELb0ELi128EEEEEEEEEvNT_6ParamsE$_ZN4cute3eso3ESOILb1ELb0EJNS_10UnderscoreES2_iEEC2ERKS2_S5_RKi) ;  /* 0xfffde4b000007944 */ /* 0x006fea0003c3ffff */
[----:B------:R2:W5:Y:S01]  /*29d20*/  LDL R4, [R1+0x758] ;  /* 0x0007580001047983 */ /* 0x0005620000100800 */
[----:B-1----:R-:W-:-:S02]  /*29d30*/  MOV R3, R0 ;  /* 0x0000000000037202 */ /* 0x002fc40000000f00 */
[----:B------:R-:W-:Y:S02]  /*29d40*/  MOV R2, 0x29d60 ;  /* 0x00029d6000027802 */ /* 0x000fe40000000f00 */
[----:B--2--5:R-:W-:Y:S05]  /*29d50*/  CALL.REL.NOINC `($_ZN7cutlass13device_kernelIN5flash19enable_sm80_to_sm89INS1_16FlashAttnBwdSm80INS1_25CollectiveMainloopBwdSm80ILi2ELi2EN4cute5tupleIJNS5_1CILi128EEES8_NS7_ILi64EEEEEENS_6half_tEfNS_4arch4Sm80ELb0ELb1ELb1ELb1ELb0ELb0ELb0ELb0ELi2ELi4ELi4ELi4ELb0EEENS1_21CollectiveEpilogueBwdISA_SB_SD_Li256ELb1ELb0ELi2EEENS1_19SingleTileSchedulerILb1ELb0ELb0ELi128EEEEEEEEEvNT_6ParamsE$_ZZN4cute5sliceINS_5tupleIJNS_10UnderscoreES2_iEEENS1_IJNS1_IJNS_1CILi1EEENS4_ILi0EEEEEEiNS4_ILi1024EEEEEEEEDaRKT_RKT0_ENKUlRKT_RKT0_E_clIS2_iEEDaSI_SL_) ;  /* 0xfffe0f5000007944 */ /* 0x024fea0003c3ffff */
[----:B------:R-:W-:Y:S02]  /*29d60*/  MOV R2, 0x29d80 ;  /* 0x00029d8000027802 */ /* 0x000fe40000000f00 */
[----:B------:R-:W-:Y:S05]  /*29d70*/  CALL.REL.NOINC `($_ZN7cutlass13device_kernelIN5flash19enable_sm80_to_sm89INS1_16FlashAttnBwdSm80INS1_25CollectiveMainloopBwdSm80ILi2ELi2EN4cute5tupleIJNS5_1CILi128EEES8_NS7_ILi64EEEEEENS_6half_tEfNS_4arch4Sm80ELb0ELb1ELb1ELb1ELb0ELb0ELb0ELb0ELi2ELi4ELi4ELi4ELb0EEENS1_21CollectiveEpilogueBwdISA_SB_SD_Li256ELb1ELb0ELi2EEENS1_19SingleTileSchedulerILb1ELb0ELb0ELi128EEEEEEEEEvNT_6ParamsE$_ZZN4cute12filter_tupleINS_5tupleIJNS_10UnderscoreES2_iEEENS1_IJNS1_IJNS_1CILi1EEENS4_ILi0EEEEEEiNS4_ILi1024EEEEEEZNS_5sliceIS3_S9_EEDaRKT_RKT0_EUlRKT_RKT0_E_EEDaSD_SG_OT1_ENKUlDpSJ_E_clIJNS1_IJS7_EEENS1_IJiEEENS1_IJEEEEEEDaSQ_) ;  /* 0xfffe091000007944 */ /* 0x000fea0003c3ffff */
[----:B------:R-:W-:Y:S02]  /*29d80*/  MOV R82, R60 ;  /* 0x0000003c00527202 */ /* 0x000fe40000000f00 */
[----:B------:R-:W-:Y:S02]  /*29d90*/  MOV R36, 0x29db0 ;  /* 0x00029db000247802 */ /* 0x000fe40000000f00 */
[----:B------:R-:W-:Y:S05]  /*29da0*/  CALL.REL.NOINC `($_ZN7cutlass13device_kernelIN5flash19enable_sm80_to_sm89INS1_16FlashAttnBwdSm80INS1_25CollectiveMainloopBwdSm80ILi2ELi2EN4cute5tupleIJNS5_1CILi128EEES8_NS7_ILi64EEEEEENS_6half_tEfNS_4arch4Sm80ELb0ELb1ELb1ELb1ELb0ELb0ELb0ELb0ELi2ELi4ELi4ELi4ELb0EEENS1_21CollectiveEpilogueBwdISA_SB_SD_Li256ELb1ELb0ELi2EEENS1_19SingleTileSchedulerILb1ELb0ELb0ELi128EEEEEEEEEvNT_6ParamsE$_ZN4cute5tupleIJNS0_IJNS0_IJNS_1CILi8EEENS1_ILi1EEEEEENS1_ILi2EEEEEENS0_IJNS0_IJS3_NS1_ILi0EEEEEEiEEEEEC2ERKS6_RKS9_) ;  /* 0xfffe022000007944 */ /* 0x000fea0003c3ffff */
[----:B------:R2:W5:Y:S01]  /*29db0*/  LDL R38, [R1+0x758] ;  /* 0x0007580001267983 */ /* 0x0005620000100800 */
[----:B------:R-:W-:Y:S01]  /*29dc0*/  IMAD.SHL.U32 R4, R4, 0x400, RZ ;  /* 0x0000040004047824 */ /* 0x000fe200078e00ff */
[----:B------:R-:W-:Y:S01]  /*29dd0*/  MOV R82, R60 ;  /* 0x0000003c00527202 */ /* 0x000fe20000000f00 */
[----:B------:R-:W-:Y:S01]  /*29de0*/  IMAD.MOV.U32 R83, RZ, RZ, R59 ;  /* 0x000000ffff537224 */ /* 0x000fe200078e003b */
[----:B------:R-:W-:Y:S02]  /*29df0*/  MOV R36, 0x29e20 ;  /* 0x00029e2000247802 */ /* 0x000fe40000000f00 */
[----:B------:R2:W-:Y:S04]  /*29e00*/  STL [R1+0x770], R4 ;  /* 0x0007700401007387 */ /* 0x0005e80000100800 */
[----:B-12--5:R-:W-:Y:S05]  /*29e10*/  CALL.REL.NOINC `($_ZN7cutlass13device_kernelIN5flash19enable_sm80_to_sm89INS1_16FlashAttnBwdSm80INS1_25CollectiveMainloopBwdSm80ILi2ELi2EN4cute5tupleIJNS5_1CILi128EEES8_NS7_ILi64EEEEEENS_6half_tEfNS_4arch4Sm80ELb0ELb1ELb1ELb1ELb0ELb0ELb0ELb0ELi2ELi4ELi4ELi4ELb0EEENS1_21CollectiveEpilogueBwdISA_SB_SD_Li256ELb1ELb0ELi2EEENS1_19SingleTileSchedulerILb1ELb0ELb0ELi128EEEEEEEEEvNT_6ParamsE$_ZN4cute3eso3ESOILb0ELb0EJNS_6LayoutINS_5tupleIJNS3_IJNS_1CILi8EEENS4_ILi1EEEEEENS4_ILi2EEEEEENS3_IJNS3_IJS6_NS4_ILi0EEEEEEiEEEEEiEEC2ERKSD_RKi) ;  /* 0xfffddac000007944 */ /* 0x026fea0003c3ffff */
[----:B------:R-:W2:Y:S01]  /*29e20*/  LDL.64 R36, [R1+0x758] ;  /* 0x0007580001247983 */ /* 0x000ea20000100a00 */
[----:B-1----:R-:W-:Y:S02]  /*29e30*/  MOV R38, R60 ;  /* 0x0000003c00267202 */ /* 0x002fe40000000f00 */
[----:B------:R-:W-:Y:S01]  /*29e40*/  MOV R46, 0x29e70 ;  /* 0x00029e70002e7802 */ /* 0x000fe20000000f00 */
[----:B--2---:R-:W-:-:S04]  /*29e50*/  IMAD.WIDE R2, R37, 0x2, R28 ;  /* 0x0000000225027825 */ /* 0x004fc800078e021c */
[----:B------:R-:W-:Y:S05]  /*29e60*/  CALL.REL.NOINC `($_ZN7cutlass13device_kernelIN5flash19enable_sm80_to_sm89INS1_16FlashAttnBwdSm80INS1_25CollectiveMainloopBwdSm80ILi2ELi2EN4cute5tupleIJNS5_1CILi128EEES8_NS7_ILi64EEEEEENS_6half_tEfNS_4arch4Sm80ELb0ELb1ELb1ELb1ELb0ELb0ELb0ELb0ELi2ELi4ELi4ELi4ELb0EEENS1_21CollectiveEpilogueBwdISA_SB_SD_Li256ELb1ELb0ELi2EEENS1_19SingleTileSchedulerILb1ELb0ELb0ELi128EEEEEEEEEvNT_6ParamsE$_ZN4cute8smem_ptrIPN7cutlass6half_tEECI1NS_12iter_adaptorIS3_S4_EEES3_) ;  /* 0xfffe051000007944 */ /* 0x000fea0003c3ffff */
        /* <DEDUP_REMOVED lines=9> */
[----:B-1----:R-:W-:Y:S02]  /*29f00*/  MOV R3, 0x1 ;  /* 0x0000000100037802 */ /* 0x002fe40000000f00 */
[----:B------:R-:W-:Y:S02]  /*29f10*/  MOV R46, 0x29f30 ;  /* 0x00029f30002e7802 */ /* 0x000fe40000000f00 */
[----:B--2--5:R-:W-:Y:S05]  /*29f20*/  CALL.REL.NOINC `($_ZN7cutlass13device_kernelIN5flash19enable_sm80_to_sm89INS1_16FlashAttnBwdSm80INS1_25CollectiveMainloopBwdSm80ILi2ELi2EN4cute5tupleIJNS5_1CILi128EEES8_NS7_ILi64EEEEEENS_6half_tEfNS_4arch4Sm80ELb0ELb1ELb1ELb1ELb0ELb0ELb0ELb0ELi2ELi4ELi4ELi4ELb0EEENS1_21CollectiveEpilogueBwdISA_SB_SD_Li256ELb1ELb0ELi2EEENS1_19SingleTileSchedulerILb1ELb0ELb0ELi128EEEEEEEEEvNT_6ParamsE$_ZN4cute3eso3ESOILb1ELb0EJNS_10UnderscoreES2_iEEC2ERKS2_S5_RKi) ;  /* 0xfffde2a000007944 */ /* 0x024fea0003c3ffff */
[----:B-1----:R-:W2:Y:S01]  /*29f30*/  LDL R3, [R1+0x758] ;  /* 0x0007580001037983 */ /* 0x002ea20000100800 */
[----:B------:R-:W-:Y:S01]  /*29f40*/  IMAD.MOV.U32 R82, RZ, RZ, R60 ;  /* 0x000000ffff527224 */ /* 0x000fe200078e003c */
[----:B------:R-:W-:-:S02]  /*29f50*/  MOV R36, 0x29f80 ;  /* 0x00029f8000247802 */ /* 0x000fc40000000f00 */
[----:B--2---:R-:W-:Y:S02]  /*29f60*/  SHF.L.U32 R3, R3, 0x2, RZ ;  /* 0x0000000203037819 */ /* 0x004fe400000006ff */
[----:B------:R-:W-:Y:S05]  /*29f70*/  CALL.REL.NOINC `($_ZN7cutlass13device_kernelIN5flash19enable_sm80_to_sm89INS1_16FlashAttnBwdSm80INS1_25CollectiveMainloopBwdSm80ILi2ELi2EN4cute5tupleIJNS5_1CILi128EEES8_NS7_ILi64EEEEEENS_6half_tEfNS_4arch4Sm80ELb0ELb1ELb1ELb1ELb0ELb0ELb0ELb0ELi2ELi4ELi4ELi4ELb0EEENS1_21CollectiveEpilogueBwdISA_SB_SD_Li256ELb1ELb0ELi2EEENS1_19SingleTileSchedulerILb1ELb0ELb0ELi128EEEEEEEEEvNT_6ParamsE$_ZN4cute3eso3ESOILb1ELb0EJNS_6LayoutINS_5tupleIJNS3_IJNS3_IJNS_1CILi4EEENS4_ILi2EEEEEENS4_ILi1EEEEEES6_EEENS3_IJNS3_IJNS3_IJS8_NS4_ILi32EEEEEENS4_ILi0EEEEEENS4_ILi64EEEEEEEEiEEC2ERKSH_RKi) ;  /* 0xfffdeb5000007944 */ /* 0x000fea0003c3ffff */
[----:B-1----:R-:W2:Y:S01]  /*29f80*/  LDL R3, [R1+0x758] ;  /* 0x0007580001037983 */ /* 0x002ea20000100800 */
[----:B------:R-:W-:Y:S02]  /*29f90*/  MOV R82, R60 ;  /* 0x0000003c00527202 */ /* 0x000fe40000000f00 */
[----:B------:R-:W-:Y:S01]  /*29fa0*/  MOV R36, 0x29fe0 ;  /* 0x00029fe000247802 */ /* 0x000fe20000000f00 */
[----:B--2---:R-:W-:-:S05]  /*29fb0*/  IMAD.WIDE R2, R3, 0x2, R22 ;  /* 0x0000000203027825 */ /* 0x004fca00078e0216 */
[----:B------:R-:W-:Y:S02]  /*29fc0*/  MOV R38, R2 ;  /* 0x0000000200267202 */ /* 0x000fe40000000f00 */
[----:B------:R-:W-:Y:S05]  /*29fd0*/  CALL.REL.NOINC `($_ZN7cutlass13device_kernelIN5flash19enable_sm80_to_sm89INS1_16FlashAttnBwdSm80INS1_25CollectiveMainloopBwdSm80ILi2ELi2EN4cute5tupleIJNS5_1CILi128EEES8_NS7_ILi64EEEEEENS_6half_tEfNS_4arch4Sm80ELb0ELb1ELb1ELb1ELb0ELb0ELb0ELb0ELi2ELi4ELi4ELi4ELb0EEENS1_21CollectiveEpilogueBwdISA_SB_SD_Li256ELb1ELb0ELi2EEENS1_19SingleTileSchedulerILb1ELb0ELb0ELi128EEEEEEEEEvNT_6ParamsE$_ZN4cute3eso3ESOILb1ELb0EJNS_6LayoutINS_5tupleIJNS3_IJNS3_IJNS_1CILi4EEENS4_ILi2EEEEEENS4_ILi1EEEEEES6_EEENS3_IJNS3_IJNS3_IJS8_NS4_ILi32EEEEEENS4_ILi0EEEEEENS4_ILi64EEEEEEEENS_10ViewEngineIPN7cutlass6half_tEEEEEC2ERKSH_RKSM_) ;  /* 0xfffdea9000007944 */ /* 0x000fea0003c3ffff */
[----:B-1----:R1:W5:Y:S01]  /*29fe0*/  LDL.64 R2, [R1+0x758] ;  /* 0x0007580001027983 */ /* 0x0023620000100a00 */
[----:B------:R-:W-:-:S03]  /*29ff0*/  MOV R36, 0x2a010 ;  /* 0x0002a01000247802 */ /* 0x000fc60000000f00 */
[----:B-1---5:R-:W-:Y:S05]  /*2a000*/  CALL.REL.NOINC `($_ZN7cutlass13device_kernelIN5flash19enable_sm80_to_sm89INS1_16FlashAttnBwdSm80INS1_25CollectiveMainloopBwdSm80ILi2ELi2EN4cute5tupleIJNS5_1CILi128EEES8_NS7_ILi64EEEEEENS_6half_tEfNS_4arch4Sm80ELb0ELb1ELb1ELb1ELb0ELb0ELb0ELb0ELi2ELi4ELi4ELi4ELb0EEENS1_21CollectiveEpilogueBwdISA_SB_SD_Li256ELb1ELb0ELi2EEENS1_19SingleTileSchedulerILb1ELb0ELb0ELi128EEEEEEEEEvNT_6ParamsE$_ZZN4cute4takeILi1ELi2ENS_5tupleIJNS1_IJNS_1CILi1EEENS2_ILi0EEEEEEiEEEEEDaRKT1_ENKUlDpRKT_E_clIJiEEEDaSD_) ;  /* 0xfffe0b4000007944 */ /* 0x022fea0003c3ffff */
[----:B------:R-:W-:Y:S02]  /*2a010*/  MOV R82, R60 ;  /* 0x0000003c00527202 */ /* 0x000fe40000000f00 */
[----:B------:R-:W-:Y:S02]  /*2a020*/  MOV R38, 0x2a040 ;  /* 0x0002a04000267802 */ /* 0x000fe40000000f00 */
[----:B------:R-:W-:Y:S05]  /*2a030*/  CALL.REL.NOINC `($_ZN7cutlass13device_kernelIN5flash19enable_sm80_to_sm89INS1_16FlashAttnBwdSm80INS1_25CollectiveMainloopBwdSm80ILi2ELi2EN4cute5tupleIJNS5_1CILi128EEES8_NS7_ILi64EEEEEENS_6half_tEfNS_4arch4Sm80ELb0ELb1ELb1ELb1ELb0ELb0ELb0ELb0ELi2ELi4ELi4ELi4ELb0EEENS1_21CollectiveEpilogueBwdISA_SB_SD_Li256ELb1ELb0ELi2EEENS1_19SingleTileSchedulerILb1ELb0ELb0ELi128EEEEEEEEEvNT_6ParamsE$_ZN4cute3eso3ESOILb1ELb0EJNS_5tupleIJNS_1CILi1EEENS3_ILi0EEEEEENS2_IJiEEEEEC2ERKS6_RKS7_) ;  /* 0xfffde88000007944 */ /* 0x000fea0003c3ffff */
[----:B-1----:R1:W5:Y:S01]  /*2a040*/  LDL R37, [R1+0x758] ;  /* 0x0007580001257983 */ /* 0x0023620000100800 */
[----:B------:R-:W-:Y:S02]  /*2a050*/  MOV R82, R60 ;  /* 0x0000003c00527202 */ /* 0x000fe40000000f00 */
[----:B------:R-:W-:Y:S02]  /*2a060*/  MOV R38, 0x2a080 ;  /* 0x0002a08000267802 */ /* 0x000fe40000000f00 */
[----:B-1---5:R-:W-:Y:S05]  /*2a070*/  CALL.REL.NOINC `($_ZN7cutlass13device_kernelIN5flash19enable_sm80_to_sm89INS1_16FlashAttnBwdSm80INS1_25CollectiveMainloopBwdSm80ILi2ELi2EN4cute5tupleIJNS5_1CILi128EEES8_NS7_ILi64EEEEEENS_6half_tEfNS_4arch4Sm80ELb0ELb1ELb1ELb1ELb0ELb0ELb0ELb0ELi2ELi4ELi4ELi4ELb0EEENS1_21CollectiveEpilogueBwdISA_SB_SD_Li256ELb1ELb0ELi2EEENS1_19SingleTileSchedulerILb1ELb0ELb0ELi128EEEEEEEEEvNT_6ParamsE$_ZN4cute5tupleIJNS0_IJNS0_IJNS_1CILi8EEENS1_ILi1EEEEEENS0_IJNS1_ILi2EEEEEEEEENS0_IJNS0_IJS3_NS1_ILi0EEEEEENS0_IJiEEEEEEEEC2ERKS7_RKSB_) ;  /* 0xfffdff1000007944 */ /* 0x022fea0003c3ffff */
[----:B------:R2:W5:Y:S01]  /*2a080*/  LDL R40, [R1+0x758] ;  /* 0x0007580001287983 */ /* 0x0005620000100800 */
[----:B------:R-:W-:Y:S01]  /*2a090*/  IMAD.MOV.U32 R82, RZ, RZ, R60 ;  /* 0x000000ffff527224 */ /* 0x000fe200078e003c */
[----:B------:R-:W-:Y:S02]  /*2a0a0*/  MOV R83, R59 ;  /* 0x0000003b00537202 */ /* 0x000fe40000000f00 */
[----:B------:R2:W-:Y:S01]  /*2a0b0*/  STL.64 [R1+0x770], R4 ;  /* 0x0007700401007387 */ /* 0x0005e20000100a00 */
[----:B------:R-:W-:-:S03]  /*2a0c0*/  MOV R38, 0x2a0e0 ;  /* 0x0002a0e000267802 */ /* 0x000fc60000000f00 */
[----:B-12--5:R-:W-:Y:S05]  /*2a0d0*/  CALL.REL.NOINC `($_ZN7cutlass13device_kernelIN5flash19enable_sm80_to_sm89INS1_16FlashAttnBwdSm80INS1_25CollectiveMainloopBwdSm80ILi2ELi2EN4cute5tupleIJNS5_1CILi128EEES8_NS7_ILi64EEEEEENS_6half_tEfNS_4arch4Sm80ELb0ELb1ELb1ELb1ELb0ELb0ELb0ELb0ELi2ELi4ELi4ELi4ELb0EEENS1_21CollectiveEpilogueBwdISA_SB_SD_Li256ELb1ELb0ELi2EEENS1_19SingleTileSchedulerILb1ELb0ELb0ELi128EEEEEEEEEvNT_6ParamsE$_ZN4cute3eso3ESOILb0ELb0EJNS_6LayoutINS_5tupleIJNS3_IJNS_1CILi8EEENS4_ILi1EEEEEENS3_IJNS4_ILi2EEEEEEEEENS3_IJNS3_IJS6_NS4_ILi0EEEEEENS3_IJiEEEEEEEENS_10ViewEngineINS_8smem_ptrIPN7cutlass6half_tEEEEEEEC2ERKSF_RKSM_) ;  /* 0xfffdd72000007944 */ /* 0x026fea0003c3ffff */
[----:B------:R2:W5:Y:S04]  /*2a0e0*/  LDL R11, [R1+0x758] ;  /* 0x00075800010b7983 */ /* 0x0005680000100800 */
[----:B------:R2:W5:Y:S01]  /*2a0f0*/  LDL.64 R4, [R1+0x760] ;  /* 0x0007600001047983 */ /* 0x0005620000100a00 */
[----:B------:R-:W-:-:S02]  /*2a100*/  MOV R82, R60 ;  /* 0x0000003c00527202 */ /* 0x000fc40000000f00 */
[----:B------:R-:W-:Y:S02]  /*2a110*/  MOV R38, 0x2a130 ;  /* 0x0002a13000267802 */ /* 0x000fe40000000f00 */
[----:B-12--5:R-:W-:Y:S05]  /*2a120*/  CALL.REL.NOINC `($_ZN7cutlass13device_kernelIN5flash19enable_sm80_to_sm89INS1_16FlashAttnBwdSm80INS1_25CollectiveMainloopBwdSm80ILi2ELi2EN4cute5tupleIJNS5_1CILi128EEES8_NS7_ILi64EEEEEENS_6half_tEfNS_4arch4Sm80ELb0ELb1ELb1ELb1ELb0ELb0ELb0ELb0ELi2ELi4ELi4ELi4ELb0EEENS1_21CollectiveEpilogueBwdISA_SB_SD_Li256ELb1ELb0ELi2EEENS1_19SingleTileSchedulerILb1ELb0ELb0ELi128EEEEEEEEEvNT_6ParamsE$_ZN4cute3eso3ESOILb1ELb0EJNS_6LayoutINS_5tupleIJNS3_IJNS3_IJNS_1CILi4EEENS4_ILi2EEEEEENS4_ILi1EEEEEENS3_IJS6_EEEEEENS3_IJNS3_IJNS3_IJS8_NS4_ILi32EEEEEENS4_ILi0EEEEEENS3_IJNS4_ILi64EEEEEEEEEEENS_10ViewEngineIPN7cutlass6half_tEEEEEC2ERKSJ_RKSO_) ;  /* 0xfffde90000007944 */ /* 0x026fea0003c3ffff */
[----:B-1----:R1:W5:Y:S01]  /*2a130*/  LDL.64 R2, [R1+0x758] ;  /* 0x0007580001027983 */ /* 0x0023620000100a00 */
[----:B------:R-:W-:Y:S02]  /*2a140*/  MOV R82, R60 ;  /* 0x0000003c00527202 */ /* 0x000fe40000000f00 */
[----:B------:R-:W-:Y:S02]  /*2a150*/  MOV R38, 0x2a170 ;  /* 0x0002a17000267802 */ /* 0x000fe40000000f00 */
[----:B-1---5:R-:W-:Y:S05]  /*2a160*/  CALL.REL.NOINC `($_ZN7cutlass13device_kernelIN5flash19enable_sm80_to_sm89INS1_16FlashAttnBwdSm80INS1_25CollectiveMainloopBwdSm80ILi2ELi2EN4cute5tupleIJNS5_1CILi128EEES8_NS7_ILi64EEEEEENS_6half_tEfNS_4arch4Sm80ELb0ELb1ELb1ELb1ELb0ELb0ELb0ELb0ELi2ELi4ELi4ELi4ELb0EEENS1_21CollectiveEpilogueBwdISA_SB_SD_Li256ELb1ELb0ELi2EEENS1_19SingleTileSchedulerILb1ELb0ELb0ELi128EEEEEEEEEvNT_6ParamsE$_ZN4cute3eso3ESOILb1ELb0EJNS_6LayoutINS_5tupleIJNS3_IJNS3_IJNS3_IJNS_1CILi4EEENS4_ILi2EEEEEENS4_ILi1EEEEEES8_EEENS3_IJNS3_IJNS3_IJS8_S8_EEES8_EEES6_EEEEEENS3_IJNS3_IJNS3_IJNS3_IJS8_NS4_ILi32EEEEEENS4_ILi0EEEEEESH_EEENS3_IJNS3_IJNS3_IJSH_SH_EEESH_EEENS4_ILi64EEEEEEEEEEENS_10ViewEngineIPN7cutlass6half_tEEEEEC2ERKSP_RKSU_) ;  /* 0xfffde79000007944 */ /* 0x022fea0003c3ffff */
[----:B-1----:R1:W5:Y:S01]  /*2a170*/  LDL.64 R2, [R1+0x758] ;  /* 0x0007580001027983 */ /* 0x0023620000100a00 */
[----:B------:R-:W-:Y:S02]  /*2a180*/  MOV R83, R60 ;  /* 0x0000003c00537202 */ /* 0x000fe40000000f00 */
[----:B------:R-:W-:Y:S02]  /*2a190*/  MOV R12, 0x2a1b0 ;  /* 0x0002a1b0000c7802 */ /* 0x000fe40000000f00 */
[----:B-1---5:R-:W-:Y:S05]  /*2a1a0*/  CALL.REL.NOINC `($_ZN7cutlass13device_kernelIN5flash19enable_sm80_to_sm89INS1_16FlashAttnBwdSm80INS1_25CollectiveMainloopBwdSm80ILi2ELi2EN4cute5tupleIJNS5_1CILi128EEES8_NS7_ILi64EEEEEENS_6half_tEfNS_4arch4Sm80ELb0ELb1ELb1ELb1ELb0ELb0ELb0ELb0ELi2ELi4ELi4ELi4ELb0EEENS1_21CollectiveEpilogueBwdISA_SB_SD_Li256ELb1ELb0ELi2EEENS1_19SingleTileSchedulerILb1ELb0ELb0ELi128EEEEEEEEEvNT_6ParamsE$_ZN4cute5tupleIJNS0_IJNS_1CILi2EEEEEENS0_IJiEEEEEC2ERKS3_RKS4_) ;  /* 0xfffdff8000007944 */ /* 0x022fea0003c3ffff */
[----:B------:R-:W2:Y:S01]  /*2a1b0*/  LDL R6, [R1+0x758] ;  /* 0x0007580001067983 */ /* 0x000ea20000100800 */
[----:B------:R-:W-:Y:S02]  /*2a1c0*/  MOV R82, R59 ;  /* 0x0000003b00527202 */ /* 0x000fe40000000f00 */
[----:B-1----:R-:W-:Y:S01]  /*2a1d0*/  MOV R10, 0x2a200 ;  /* 0x0002a200000a7802 */ /* 0x002fe20000000f00 */
[----:B--2---:R1:W-:Y:S04]  /*2a1e0*/  STL [R1+0x770], R6 ;  /* 0x0007700601007387 */ /* 0x0043e80000100800 */
[----:B-1----:R-:W-:Y:S05]  /*2a1f0*/  CALL.REL.NOINC `($_ZN7cutlass13device_kernelIN5flash19enable_sm80_to_sm89INS1_16FlashAttnBwdSm80INS1_25CollectiveMainloopBwdSm80ILi2ELi2EN4cute5tupleIJNS5_1CILi128EEES8_NS7_ILi64EEEEEENS_6half_tEfNS_4arch4Sm80ELb0ELb1ELb1ELb1ELb0ELb0ELb0ELb0ELi2ELi4ELi4ELi4ELb0EEENS1_21CollectiveEpilogueBwdISA_SB_SD_Li256ELb1ELb0ELi2EEENS1_19SingleTileSchedulerILb1ELb0ELb0ELi128EEEEEEEEEvNT_6ParamsE$_ZZN4cute14logical_divideINS_5tupleIJNS1_IJNS_1CILi8EEENS2_ILi1EEEEEENS1_IJNS2_ILi2EEEEEEEEENS1_IJNS1_IJS4_NS2_ILi0EEEEEENS1_IJiEEEEEENS1_IJS5_NS_6LayoutIS4_S9_EEEEEEEDaRKNSD_IT_T0_EERKT1_ENKUlRKT_RKT0_E_clINSD_IS7_SB_EESE_EEDaSQ_ST_) ;  /* 0xfffe082000007944 */ /* 0x002fea0003c3ffff */
[----:B------:R-:W-:Y:S02]  /*2a200*/  MOV R10, R60 ;  /* 0x0000003c000a7202 */ /* 0x000fe40000000f00 */
[----:B------:R-:W-:-:S02]  /*2a210*/  MOV R12, 0x2a230 ;  /* 0x0002a230000c7802 */ /* 0x000fc40000000f00 */
[----:B-----5:R-:W-:Y:S05]  /*2a220*/  CALL.REL.NOINC `($_ZN7cutlass13device_kernelIN5flash19enable_sm80_to_sm89INS1_16FlashAttnBwdSm80INS1_25CollectiveMainloopBwdSm80ILi2ELi2EN4cute5tupleIJNS5_1CILi128EEES8_NS7_ILi64EEEEEENS_6half_tEfNS_4arch4Sm80ELb0ELb1ELb1ELb1ELb0ELb0ELb0ELb0ELi2ELi4ELi4ELi4ELb0EEENS1_21CollectiveEpilogueBwdISA_SB_SD_Li256ELb1ELb0ELi2EEENS1_19SingleTileSchedulerILb1ELb0ELb0ELi128EEEEEEEEEvNT_6ParamsE$_ZN4cute3eso3ESOILb1ELb0EJNS_5tupleIJNS2_IJNS_1CILi1EEENS3_ILi0EEEEEENS2_IJS5_S5_EEEEEENS2_IJS5_iEEEEEC2ERKS8_RKS9_) ;  /* 0xfffde5d000007944 */ /* 0x020fea0003c3ffff */
[----:B-1----:R1:W5:Y:S01]  /*2a230*/  LDL R11, [R1+0x758] ;  /* 0x00075800010b7983 */ /* 0x0023620000100800 */
[----:B------:R-:W-:-:S02]  /*2a240*/  MOV R83, R60 ;  /* 0x0000003c00537202 */ /* 0x000fc40000000f00 */
[----:B------:R-:W-:Y:S02]  /*2a250*/  MOV R12, 0x2a270 ;  /* 0x0002a270000c7802 */ /* 0x000fe40000000f00 */
[----:B-1---5:R-:W-:Y:S05]  /*2a260*/  CALL.REL.NOINC `($_ZN7cutlass13device_kernelIN5flash19enable_sm80_to_sm89INS1_16FlashAttnBwdSm80INS1_25CollectiveMainloopBwdSm80ILi2ELi2EN4cute5tupleIJNS5_1CILi128EEES8_NS7_ILi64EEEEEENS_6half_tEfNS_4arch4Sm80ELb0ELb1ELb1ELb1ELb0ELb0ELb0ELb0ELi2ELi4ELi4ELi4ELb0EEENS1_21CollectiveEpilogueBwdISA_SB_SD_Li256ELb1ELb0ELi2EEENS1_19SingleTileSchedulerILb1ELb0ELb0ELi128EEEEEEEEEvNT_6ParamsE$_ZN4cute5tupleIJNS0_IJNS0_IJNS0_IJNS_1CILi8EEENS1_ILi1EEEEEENS0_IJS3_S3_EEEEEENS0_IJS3_NS1_ILi2EEEEEEEEENS0_IJNS0_IJNS0_IJS3_NS1_ILi0EEEEEENS0_IJSA_SA_EEEEEENS0_IJSA_iEEEEEEEEC2ERKS9_RKSF_) ;  /* 0xfffdfa8000007944 */ /* 0x022fea0003c3ffff */
[----:B-1----:R1:W5:Y:S01]  /*2a270*/  LDL R11, [R1+0x758] ;  /* 0x00075800010b7983 */ /* 0x0023620000100800 */
[----:B------:R-:W-:Y:S02]  /*2a280*/  MOV R10, R60 ;  /* 0x0000003c000a7202 */ /* 0x000fe40000000f00 */
[----:B------:R-:W-:Y:S02]  /*2a290*/  MOV R12, 0x2a2b0 ;  /* 0x0002a2b0000c7802 */ /* 0x000fe40000000f00 */
[----:B-1---5:R-:W-:Y:S05]  /*2a2a0*/  CALL.REL.NOINC `($_ZN7cutlass13device_kernelIN5flash19enable_sm80_to_sm89INS1_16FlashAttnBwdSm80INS1_25CollectiveMainloopBwdSm80ILi2ELi2EN4cute5tupleIJNS5_1CILi128EEES8_NS7_ILi64EEEEEENS_6half_tEfNS_4arch4Sm80ELb0ELb1ELb1ELb1ELb0ELb0ELb0ELb0ELi2ELi4ELi4ELi4ELb0EEENS1_21CollectiveEpilogueBwdISA_SB_SD_Li256ELb1ELb0ELi2EEENS1_19SingleTileSchedulerILb1ELb0ELb0ELi128EEEEEEEEEvNT_6ParamsE$_ZN4cute3eso3ESOILb1ELb0EJNS_5tupleIJNS2_IJNS_1CILi1EEENS3_ILi0EEEEEENS2_IJS5_S5_EEEEEENS2_IJS5_iEEEEEC2ERKS8_RKS9_) ;  /* 0xfffde55000007944 */ /* 0x022fea0003c3ffff */
[----:B-1----:R1:W5:Y:S01]  /*2a2b0*/  LDL R11, [R1+0x758] ;  /* 0x00075800010b7983 */ /* 0x0023620000100800 */
[----:B------:R-:W-:Y:S02]  /*2a2c0*/  MOV R82, R60 ;  /* 0x0000003c00527202 */ /* 0x000fe40000000f00 */
[----:B------:R-:W-:Y:S02]  /*2a2d0*/  MOV R12, 0x2a2f0 ;  /* 0x0002a2f0000c7802 */ /* 0x000fe40000000f00 */
[----:B-1---5:R-:W-:Y:S05]  /*2a2e0*/  CALL.REL.NOINC `($_ZN7cutlass13device_kernelIN5flash19enable_sm80_to_sm89INS1_16FlashAttnBwdSm80INS1_25CollectiveMainloopBwdSm80ILi2ELi2EN4cute5tupleIJNS5_1CILi128EEES8_NS7_ILi64EEEEEENS_6half_tEfNS_4arch4Sm80ELb0ELb1ELb1ELb1ELb0ELb0ELb0ELb0ELi2ELi4ELi4ELi4ELb0EEENS1_21CollectiveEpilogueBwdISA_SB_SD_Li256ELb1ELb0ELi2EEENS1_19SingleTileSchedulerILb1ELb0ELb0ELi128EEEEEEEEEvNT_6ParamsE$_ZN4cute3eso3ESOILb1ELb0EJNS_5tupleIJNS_1CILi0EEES4_EEEiEEC2ERKS5_RKi) ;  /* 0xfffde59000007944 */ /* 0x022fea0003c3ffff */
[----:B-1----:R1:W5:Y:S01]  /*2a2f0*/  LDL R11, [R1+0x758] ;  /* 0x00075800010b7983 */ /* 0x0023620000100800 */
[----:B------:R-:W-:Y:S02]  /*2a300*/  MOV R82, R60 ;  /* 0x0000003c00527202 */ /* 0x000fe40000000f00 */
[----:B------:R-:W-:Y:S02]  /*2a310*/  MOV R12, 0x2a330 ;  /* 0x0002a330000c7802 */ /* 0x000fe40000000f00 */
[----:B-1---5:R-:W-:Y:S05]  /*2a320*/  CALL.REL.NOINC `($_ZN7cutlass13device_kernelIN5flash19enable_sm80_to_sm89INS1_16FlashAttnBwdSm80INS1_25CollectiveMainloopBwdSm80ILi2ELi2EN4cute5tupleIJNS5_1CILi128EEES8_NS7_ILi64EEEEEENS_6half_tEfNS_4arch4Sm80ELb0ELb1ELb1ELb1ELb0ELb0ELb0ELb0ELi2ELi4ELi4ELi4ELb0EEENS1_21CollectiveEpilogueBwdISA_SB_SD_Li256ELb1ELb0ELi2EEENS1_19SingleTileSchedulerILb1ELb0ELb0ELi128EEEEEEEEEvNT_6ParamsE$_ZN4cute3eso3ESOILb1ELb0EJNS_5tupleIJNS2_IJNS_1CILi1EEENS3_ILi0EEEEEES5_EEENS2_IJNS2_IJS5_S5_EEEiEEEEEC2ERKS7_RKS9_) ;  /* 0xfffde51000007944 */ /* 0x022fea0003c3ffff */
[----:B-1----:R1:W5:Y:S01]  /*2a330*/  LDL R11, [R1+0x758] ;  /* 0x00075800010b7983 */ /* 0x0023620000100800 */
[----:B------:R-:W-:-:S02]  /*2a340*/  MOV R82, R60 ;  /* 0x0000003c00527202 */ /* 0x000fc40000000f00 */
[----:B------:R-:W-:Y:S02]  /*2a350*/  MOV R12, 0x2a370 ;  /* 0x0002a370000c7802 */ /* 0x000fe40000000f00 */
[----:B-1---5:R-:W-:Y:S05]  /*2a360*/  CALL.REL.NOINC `($_ZN7cutlass13device_kernelIN5flash19enable_sm80_to_sm89INS1_16FlashAttnBwdSm80INS1_25CollectiveMainloopBwdSm80ILi2ELi2EN4cute5tupleIJNS5_1CILi128EEES8_NS7_ILi64EEEEEENS_6half_tEfNS_4arch4Sm80ELb0ELb1ELb1ELb1ELb0ELb0ELb0ELb0ELi2ELi4ELi4ELi4ELb0EEENS1_21CollectiveEpilogueBwdISA_SB_SD_Li256ELb1ELb0ELi2EEENS1_19SingleTileSchedulerILb1ELb0ELb0ELi128EEEEEEEEEvNT_6ParamsE$_ZN4cute5tupleIJNS0_IJNS0_IJNS0_IJNS_1CILi8EEENS1_ILi1EEEEEES3_EEENS0_IJNS0_IJS3_S3_EEENS1_ILi2EEEEEEEEENS0_IJNS0_IJNS0_IJS3_NS1_ILi0EEEEEESA_EEENS0_IJNS0_IJSA_SA_EEEiEEEEEEEEC2ERKS9_RKSF_) ;  /* 0xfffdf9c000007944 */ /* 0x022fea0003c3ffff */
[----:B------:R2:W5:Y:S01]  /*2a370*/  LDL R14, [R1+0x758] ;  /* 0x00075800010e7983 */ /* 0x0005620000100800 */
[----:B------:R-:W-:Y:S01]  /*2a380*/  IMAD.MOV.U32 R82, RZ, RZ, R60 ;  /* 0x000000ffff527224 */ /* 0x000fe200078e003c */
[----:B------:R-:W-:Y:S02]  /*2a390*/  MOV R83, R59 ;  /* 0x0000003b00537202 */ /* 0x000fe40000000f00 */
[----:B------:R2:W-:Y:S01]  /*2a3a0*/  STL.64 [R1+0x770], R4 ;  /* 0x0007700401007387 */ /* 0x0005e20000100a00 */
[----:B------:R-:W-:-:S03]  /*2a3b0*/  MOV R12, 0x2a3d0 ;  /* 0x0002a3d0000c7802 */ /* 0x000fc60000000f00 */
[----:B-12--5:R-:W-:Y:S05]  /*2a3c0*/  CALL.REL.NOINC `($_ZN7cutlass13device_kernelIN5flash19enable_sm80_to_sm89INS1_16FlashAttnBwdSm80INS1_25CollectiveMainloopBwdSm80ILi2ELi2EN4cute5tupleIJNS5_1CILi128EEES8_NS7_ILi64EEEEEENS_6half_tEfNS_4arch4Sm80ELb0ELb1ELb1ELb1ELb0ELb0ELb0ELb0ELi2ELi4ELi4ELi4ELb0EEENS1_21CollectiveEpilogueBwdISA_SB_SD_Li256ELb1ELb0ELi2EEENS1_19SingleTileSchedulerILb1ELb0ELb0ELi128EEEEEEEEEvNT_6ParamsE$_ZN4cute3eso3ESOILb0ELb0EJNS_6LayoutINS_5tupleIJNS3_IJNS3_IJNS_1CILi8EEENS4_ILi1EEEEEES6_EEENS3_IJNS3_IJS6_S6_EEENS4_ILi2EEEEEEEEENS3_IJNS3_IJNS3_IJS6_NS4_ILi0EEEEEESD_EEENS3_IJNS3_IJSD_SD_EEEiEEEEEEEENS_10ViewEngineINS_8smem_ptrIPN7cutlass6half_tEEEEEEEC2ERKSJ_RKSQ_) ;  /* 0xfffdcec000007944 */ /* 0x026fea0003c3ffff */
[----:B------:R2:W5:Y:S04]  /*2a3d0*/  LDL R6, [R1+0x758] ;  /* 0x0007580001067983 */ /* 0x0005680000100800 */
        /* <DEDUP_REMOVED lines=159> */
[----:B------:R-:W-:Y:S05]  /*2add0*/  CALL.REL.NOINC `($_ZN7cutlass13device_kernelIN5flash19enable_sm80_to_sm89INS1_16FlashAttnBwdSm80INS1_25CollectiveMainloopBwdSm80ILi2ELi2EN4cute5tupleIJNS5_1CILi128EEES8_NS7_ILi64EEEEEENS_6half_tEfNS_4arch4Sm80ELb0ELb1ELb1ELb1ELb0ELb0ELb0ELb0ELi2ELi4ELi4ELi4ELb0EEENS1_21CollectiveEpilogueBwdISA_SB_SD_Li256ELb1ELb0ELi2EEENS1_19SingleTileSchedulerILb1ELb0ELb0ELi128EEEEEEEEEvNT_6ParamsE$_ZN4cute3eso3ESOILb1ELb0EJNS_6LayoutINS_5tupleIJNS3_IJNS_1CILi2EEES5_S5_EEES5_EEENS3_IJNS3_IJNS4_ILi1EEES5_NS4_ILi4EEEEEENS4_ILi64EEEEEEEEiEEC2ERKSD_RKi) ;  /* 0xfffde5c000007944 */ /* 0x000fea0003c3ffff */
[----:B-1----:R-:W2:Y:S01]  /*2ade0*/  LDL R3, [R1+0x758] ;  /* 0x0007580001037983 */ /* 0x002ea20000100800 */
[----:B------:R-:W-:Y:S01]  /*2adf0*/  MOV R4, 0x2ae30 ;  /* 0x0002ae3000047802 */ /* 0x000fe20000000f00 */
[----:B--2---:R-:W-:-:S05]  /*2ae00*/  IMAD.WIDE R2, R3, 0x2, R30 ;  /* 0x0000000203027825 */ /* 0x004fca00078e021e */
[----:B------:R-:W-:Y:S02]  /*2ae10*/  MOV R6, R2 ;  /* 0x0000000200067202 */ /* 0x000fe40000000f00 */
[----:B------:R-:W-:Y:S05]  /*2ae20*/  CALL.REL.NOINC `($_ZN7cutlass13device_kernelIN5flash19enable_sm80_to_sm89INS1_16FlashAttnBwdSm80INS1_25CollectiveMainloopBwdSm80ILi2ELi2EN4cute5tupleIJNS5_1CILi128EEES8_NS7_ILi64EEEEEENS_6half_tEfNS_4arch4Sm80ELb0ELb1ELb1ELb1ELb0ELb0ELb0ELb0ELi2ELi4ELi4ELi4ELb0EEENS1_21CollectiveEpilogueBwdISA_SB_SD_Li256ELb1ELb0ELi2EEENS1_19SingleTileSchedulerILb1ELb0ELb0ELi128EEEEEEEEEvNT_6ParamsE$_ZN4cute3eso3ESOILb1ELb0EJNS_6LayoutINS_5tupleIJNS3_IJNS_1CILi2EEES5_S5_EEES5_EEENS3_IJNS3_IJNS4_ILi1EEES5_NS4_ILi4EEEEEENS4_ILi64EEEEEEEENS_10ViewEngineIPN7cutlass6half_tEEEEEC2ERKSD_RKSI_) ;  /* 0xfffde52000007944 */ /* 0x000fea0003c3ffff */
[----:B------:R2:W5:Y:S01]  /*2ae30*/  LDL.64 R34, [R1+0x758] ;  /* 0x0007580001227983 */ /* 0x0005620000100a00 */
[----:B------:R-:W-:Y:S01]  /*2ae40*/  IMAD.MOV.U32 R82, RZ, RZ, R60 ;  /* 0x000000ffff527224 */ /* 0x000fe200078e003c */
[----:B------:R-:W-:Y:S02]  /*2ae50*/  MOV R3, RZ ;  /* 0x000000ff00037202 */ /* 0x000fe40000000f00 */
[----:B------:R-:W-:Y:S02]  /*2ae60*/  MOV R46, 0x2ae80 ;  /* 0x0002ae80002e7802 */ /* 0x000fe40000000f00 */
[----:B-12--5:R-:W-:Y:S05]  /*2ae70*/  CALL.REL.NOINC `($_ZN7cutlass13device_kernelIN5flash19enable_sm80_to_sm89INS1_16FlashAttnBwdSm80INS1_25CollectiveMainloopBwdSm80ILi2ELi2EN4cute5tupleIJNS5_1CILi128EEES8_NS7_ILi64EEEEEENS_6half_tEfNS_4arch4Sm80ELb0ELb1ELb1ELb1ELb0ELb0ELb0ELb0ELi2ELi4ELi4ELi4ELb0EEENS1_21CollectiveEpilogueBwdISA_SB_SD_Li256ELb1ELb0ELi2EEENS1_19SingleTileSchedulerILb1ELb0ELb0ELi128EEEEEEEEEvNT_6ParamsE$_ZN4cute3eso3ESOILb1ELb0EJNS_10UnderscoreES2_iEEC2ERKS2_S5_RKi) ;  /* 0xfffdd35000007944 */ /* 0x026fea0003c3ffff */
[----:B-1----:R-:W2:Y:S01]  /*2ae80*/  LDL R3, [R1+0x758] ;  /* 0x0007580001037983 */ /* 0x002ea20000100800 */
[----:B------:R-:W-:Y:S02]  /*2ae90*/  MOV R4, 0x2aec0 ;  /* 0x0002aec000047802 */ /* 0x000fe40000000f00 */
[----:B--2---:R-:W-:Y:S02]  /*2aea0*/  SHF.L.U32 R3, R3, 0x2, RZ ;  /* 0x0000000203037819 */ /* 0x004fe400000006ff */
[----:B------:R-:W-:Y:S05]  /*2aeb0*/  CALL.REL.NOINC `($_ZN7cutlass13device_kernelIN5flash19enable_sm80_to_sm89INS1_16FlashAttnBwdSm80INS1_25CollectiveMainloopBwdSm80ILi2ELi2EN4cute5tupleIJNS5_1CILi128EEES8_NS7_ILi64EEEEEENS_6half_tEfNS_4arch4Sm80ELb0ELb1ELb1ELb1ELb0ELb0ELb0ELb0ELi2ELi4ELi4ELi4ELb0EEENS1_21CollectiveEpilogueBwdISA_SB_SD_Li256ELb1ELb0ELi2EEENS1_19SingleTileSchedulerILb1ELb0ELb0ELi128EEEEEEEEEvNT_6ParamsE$_ZN4cute3eso3ESOILb1ELb0EJNS_6LayoutINS_5tupleIJNS3_IJNS_1CILi2EEES5_EEES6_EEENS3_IJNS3_IJNS4_ILi1EEES5_EEENS3_IJNS4_ILi32EEENS4_ILi64EEEEEEEEEEEiEEC2ERKSE_RKi) ;  /* 0xfffde3c000007944 */ /* 0x000fea0003c3ffff */
[----:B-1----:R-:W2:Y:S01]  /*2aec0*/  LDL R3, [R1+0x758] ;  /* 0x0007580001037983 */ /* 0x002ea20000100800 */
[----:B------:R-:W-:Y:S01]  /*2aed0*/  MOV R4, 0x2af10 ;  /* 0x0002af1000047802 */ /* 0x000fe20000000f00 */
[----:B--2---:R-:W-:-:S05]  /*2aee0*/  IMAD.WIDE R2, R3, 0x2, R20 ;  /* 0x0000000203027825 */ /* 0x004fca00078e0214 */
[----:B------:R-:W-:Y:S02]  /*2aef0*/  MOV R6, R2 ;  /* 0x0000000200067202 */ /* 0x000fe40000000f00 */
[----:B------:R-:W-:Y:S05]  /*2af00*/  CALL.REL.NOINC `($_ZN7cutlass13device_kernelIN5flash19enable_sm80_to_sm89INS1_16FlashAttnBwdSm80INS1_25CollectiveMainloopBwdSm80ILi2ELi2EN4cute5tupleIJNS5_1CILi128EEES8_NS7_ILi64EEEEEENS_6half_tEfNS_4arch4Sm80ELb0ELb1ELb1ELb1ELb0ELb0ELb0ELb0ELi2ELi4ELi4ELi4ELb0EEENS1_21CollectiveEpilogueBwdISA_SB_SD_Li256ELb1ELb0ELi2EEENS1_19SingleTileSchedulerILb1ELb0ELb0ELi128EEEEEEEEEvNT_6ParamsE$_ZN4cute3eso3ESOILb1ELb0EJNS_6LayoutINS_5tupleIJNS3_IJNS_1CILi2EEES5_EEES6_EEENS3_IJNS3_IJNS4_ILi1EEES5_EEENS3_IJNS4_ILi32EEENS4_ILi64EEEEEEEEEEENS_10ViewEngineIPN7cutlass6half_tEEEEEC2ERKSE_RKSJ_) ;  /* 0xfffde32000007944 */ /* 0x000fea0003c3ffff */
[----:B------:R2:W5:Y:S04]  /*2af10*/  LDL.64 R40, [R1+0x758] ;  /* 0x0007580001287983 */ /* 0x0005680000100a00 */
[----:B------:R2:W-:Y:S02]  /*2af20*/  STL [R1+0x770], RZ ;  /* 0x000770ff01007387 */ /* 0x0005e40000100800 */
.L_x_3272:
        /* <DEDUP_REMOVED lines=648> */
[----:B------:R-:W-:Y:S02]  /*2d7b0*/  MOV R4, R30 ;  /* 0x0000001e00047202 */ /* 0x000fe40000000f00 */
[----:B------:R-:W-:-:S05]  /*2d7c0*/  MOV R5, R31 ;  /* 0x0000001f00057202 */ /* 0x000fca0000000f00 */
[----:B--2---:R-:W-:Y:S01]  /*2d7d0*/  IMAD.WIDE R2, R2, 0x2, R4 ;  /* 0x0000000202027825 */ /* 0x004fe200078e0204 */
[----:B------:R-:W-:-:S04]  /*2d7e0*/  MOV R4, 0x2d810 ;  /* 0x0002d81000047802 */ /* 0x000fc80000000f00 */
[----:B------:R-:W-:Y:S02]  /*2d7f0*/  MOV R6, R2 ;  /* 0x0000000200067202 */ /* 0x000fe40000000f00 */
[----:B------:R-:W-:Y:S05]  /*2d800*/  CALL.REL.NOINC `($_ZN7cutlass13device_kernelIN5flash19enable_sm80_to_sm89INS1_16FlashAttnBwdSm80INS1_25CollectiveMainloopBwdSm80ILi2ELi2EN4cute5tupleIJNS5_1CILi128EEES8_NS7_ILi64EEEEEENS_6half_tEfNS_4arch4Sm80ELb0ELb1ELb1ELb1ELb0ELb0ELb0ELb0ELi2ELi4ELi4ELi4ELb0EEENS1_21CollectiveEpilogueBwdISA_SB_SD_Li256ELb1ELb0ELi2EEENS1_19SingleTileSchedulerILb1ELb0ELb0ELi128EEEEEEEEEvNT_6ParamsE$_ZN4cute3eso3ESOILb1ELb0EJNS_6LayoutINS_5tupleIJNS3_IJNS_1CILi2EEES5_S5_EEES5_EEENS3_IJNS3_IJNS4_ILi1EEES5_NS4_ILi4EEEEEENS4_ILi64EEEEEEEENS_10ViewEngineIPN7cutlass6half_tEEEEEC2ERKSD_RKSI_) ;  /* 0xfffdbb4000007944 */ /* 0x000fea0003c3ffff */
[----:B------:R2:W5:Y:S01]  /*2d810*/  LDL.64 R34, [R1+0x758] ;  /* 0x0007580001227983 */ /* 0x0005620000100a00 */
[----:B------:R-:W-:Y:S01]  /*2d820*/  IMAD.MOV.U32 R82, RZ, RZ, R60 ;  /* 0x000000ffff527224 */ /* 0x000fe200078e003c */
[----:B------:R-:W-:Y:S02]  /*2d830*/  MOV R3, 0x1 ;  /* 0x0000000100037802 */ /* 0x000fe40000000f00 */
        /* <DEDUP_REMOVED lines=13> */
.L_x_3273:
        /* <DEDUP_REMOVED lines=668> */
.L_x_3274:
        /* <DEDUP_REMOVED lines=202> */
[----:B------:R-:W-:Y:S05]  /*30f70*/  CALL.REL.NOINC `($_ZN7cutlass13device_kernelIN5flash19enable_sm80_to_sm89INS1_16FlashAttnBwdSm80INS1_25CollectiveMainloopBwdSm80ILi2ELi2EN4cute5tupleIJNS5_1CILi128EEES8_NS7_ILi64EEEEEENS_6half_tEfNS_4arch4Sm80ELb0ELb1ELb1ELb1ELb0ELb0ELb0ELb0ELi2ELi4ELi4ELi4ELb0EEENS1_21CollectiveEpilogueBwdISA_SB_SD_Li256ELb1ELb0ELi2EEENS1_19SingleTileSchedulerILb1ELb0ELb0ELi128EEEEEEEEEvNT_6ParamsE$_ZN4cute3eso3ESOILb1ELb0EJNS_10UnderscoreES2_iEEC2ERKS2_S5_RKi) ;  /* 0xfffd725000007944 */ /* 0x000fea0003c3ffff */
        /* <DEDUP_REMOVED lines=52> */
[----:B------:R-:W-:Y:S02]  /*312c0*/  MOV R46, 0x312e0 ;  /* 0x000312e0002e7802 */ /* 0x000fe40000000f00 */
[----:B-1---5:R-:W-:Y:S05]  /*312d0*/  CALL.REL.NOINC `($_ZN7cutlass13device_kernelIN5flash19enable_sm80_to_sm89INS1_16FlashAttnBwdSm80INS1_25CollectiveMainloopBwdSm80ILi2ELi2EN4cute5tupleIJNS5_1CILi128EEES8_NS7_ILi64EEEEEENS_6half_tEfNS_4arch4Sm80ELb0ELb1ELb1ELb1ELb0ELb0ELb0ELb0ELi2ELi4ELi4ELi4ELb0EEENS1_21CollectiveEpilogueBwdISA_SB_SD_Li256ELb1ELb0ELi2EEENS1_19SingleTileSchedulerILb1ELb0ELb0ELi128EEEEEEEEEvNT_6ParamsE$_ZN4cute8smem_ptrIPN7cutlass6half_tEECI1NS_12iter_adaptorIS3_S4_EEES3_) ;  /* 0xfffd90a000007944 */ /* 0x022fea0003c3ffff */
        /* <DEDUP_REMOVED lines=413> */
.L_x_3275:
        /* <DEDUP_REMOVED lines=670> */
.L_x_3276:
        /* <DEDUP_REMOVED lines=670> */
.L_x_3277:
        /* <DEDUP_REMOVED lines=670> */
.L_x_3278:
        /* <DEDUP_REMOVED lines=202> */
[----:B------:R-:W-:Y:S05]  /*3b6f0*/  CALL.REL.NOINC `($_ZN7cutlass13device_kernelIN5flash19enable_sm80_to_sm89INS1_16FlashAttnBwdSm80INS1_25CollectiveMainloopBwdSm80ILi2ELi2EN4cute5tupleIJNS5_1CILi128EEES8_NS7_ILi64EEEEEENS_6half_tEfNS_4arch4Sm80ELb0ELb1ELb1ELb1ELb0ELb0ELb0ELb0ELi2ELi4ELi4ELi4ELb0EEENS1_21CollectiveEpilogueBwdISA_SB_SD_Li256ELb1ELb0ELi2EEENS1_19SingleTileSchedulerILb1ELb0ELb0ELi128EEEEEEEEEvNT_6ParamsE$_ZN4cute3eso3ESOILb1ELb0EJNS_10UnderscoreES2_iEEC2ERKS2_S5_RKi) ;  /* 0xfffccad000007944 */ /* 0x000fea0003c3ffff */
        /* <DEDUP_REMOVED lines=25> */
.L_x_3279:
        /* <DEDUP_REMOVED lines=244> */
[----:B--2--5:R-:W-:Y:S05]  /*3c7d0*/  CALL.REL.NOINC `($_ZN7cutlass13device_kernelIN5flash19enable_sm80_to_sm89INS1_16FlashAttnBwdSm80INS1_25CollectiveMainloopBwdSm80ILi2ELi2EN4cute5tupleIJNS5_1CILi128EEES8_NS7_ILi64EEEEEENS_6half_tEfNS_4arch4Sm80ELb0ELb1ELb1ELb1ELb0ELb0ELb0ELb0ELi2ELi4ELi4ELi4ELb0EEENS1_21CollectiveEpilogueBwdISA_SB_SD_Li256ELb1ELb0ELi2EEENS1_19SingleTileSchedulerILb1ELb0ELb0ELi128EEEEEEEEEvNT_6ParamsE$_ZZZN5flash25CollectiveMainloopBwdSm80ILi2ELi2EN4cute5tupleIJNS1_1CILi128EEES4_NS3_ILi64EEEEEEN7cutlass6half_tEfNS7_4arch4Sm80ELb0ELb1ELb1ELb1ELb0ELb0ELb0ELb0ELi2ELi4ELi4ELi4ELb0EE3mmaINS_16FlashAttnBwdSm80ISB_NS_21CollectiveEpilogueBwdIS6_S8_SA_Li256ELb1ELb0ELi2EEENS_19SingleTileSchedulerILb1ELb0ELb0ELi128EEEE13SharedStorageENS1_6TensorINS1_11ArrayEngineIfLm32EEENS1_6LayoutINS2_IJNS2_IJNS3_ILi2EEESO_EEESO_NS3_ILi4EEEEEENS2_IJNS2_IJNS3_ILi1EEESO_EEESQ_NS3_ILi8EEEEEEEEEEEEbRKNSB_6ParamsERT0_S12_iNS2_IJiiiEEERT_ENKUliT_E_clIZSC_ISJ_SX_EbS10_S12_S12_iS13_S15_EUlRS16_iE_EEDaiS16_ENKUlT_E_clIZSC_ISJ_SX_EbS10_S12_S12_iS13_S15_EUlvE0_EEDaS1B_) ;  /* 0x0000d4f000007944 */ /* 0x024fea0003c00000 */
[----:B------:R-:W-:Y:S05]  /*3c7e0*/  BSYNC B1 ;  /* 0x0000000000017941 */ /* 0x000fea0003800000 */
.L_x_3280:
[----:B-12---:R-:W2:Y:S01]  /*3c7f0*/  LDL.64 R2, [R61+0x188] ;  /* 0x000188003d027983 */ /* 0x006ea20000100a00 */
[----:B------:R-:W-:-:S03]  /*3c800*/  ULDC.64 UR4, c[0x0][0x118] ;  /* 0x0000460000047ab9 */ /* 0x000fc60000000a00 */
[----:B------:R1:W5:Y:S04]  /*3c810*/  LDL.64 R34, [R61+0xc8] ;  /* 0x0000c8003d227983 */ /* 0x0003680000100a00 */
[----:B--2---:R-:W5:Y:S01]  /*3c820*/  LD.E.64 R2, [R2.64] ;  /* 0x0000000402027980 */ /* 0x004f62000c101b00 */
[----:B------:R-:W-:Y:S02]  /*3c830*/  MOV R38, R60 ;  /* 0x0000003c00267202 */ /* 0x000fe40000000f00 */
[----:B------:R-:W-:Y:S02]  /*3c840*/  MOV R46, 0x3c860 ;  /* 0x0003c860002e7802 */ /* 0x000fe40000000f00 */
[----:B-1-345:R-:W-:Y:S05]  /*3c850*/  CALL.REL.NOINC `($_ZN7cutlass13device_kernelIN5flash19enable_sm80_to_sm89INS1_16FlashAttnBwdSm80INS1_25CollectiveMainloopBwdSm80ILi2ELi2EN4cute5tupleIJNS5_1CILi128EEES8_NS7_ILi64EEEEEENS_6half_tEfNS_4arch4Sm80ELb0ELb1ELb1ELb1ELb0ELb0ELb0ELb0ELi2ELi4ELi4ELi4ELb0EEENS1_21CollectiveEpilogueBwdISA_SB_SD_Li256ELb1ELb0ELi2EEENS1_19SingleTileSchedulerILb1ELb0ELb0ELi128EEEEEEEEEvNT_6ParamsE$_ZN4cute8smem_ptrIPN7cutlass6half_tEECI1NS_12iter_adaptorIS3_S4_EEES3_) ;  /* 0xfffcdb2000007944 */ /* 0x03afea0003c3ffff */
[----:B-1----:R1:W5:Y:S01]  /*3c860*/  LDL.64 R2, [R1+0x758] ;  /* 0x0007580001027983 */ /* 0x0023620000100a00 */
        /* <DEDUP_REMOVED lines=111> */
[----:B-1----:R-:W-:Y:S05]  /*3cf60*/  CALL.REL.NOINC `($_ZN7cutlass13device_kernelIN5flash19enable_sm80_to_sm89INS1_16FlashAttnBwdSm80INS1_25CollectiveMainloopBwdSm80ILi2ELi2EN4cute5tupleIJNS5_1CILi128EEES8_NS7_ILi64EEEEEENS_6half_tEfNS_4arch4Sm80ELb0ELb1ELb1ELb1ELb0ELb0ELb0ELb0ELi2ELi4ELi4ELi4ELb0EEENS1_21CollectiveEpilogueBwdISA_SB_SD_Li256ELb1ELb0ELi2EEENS1_19SingleTileSchedulerILb1ELb0ELb0ELi128EEEEEEEEEvNT_6ParamsE$_ZN4cute3eso3ESOILb1ELb0EJNS_1CILi8EEEiiiNS2_ILi144EEENS2_ILi512EEEEEC2ERKS3_RKiSA_SA_RKS4_RKS5_) ;  /* 0xfffcb7f000007944 */ /* 0x002fea0003c3ffff */
        /* <DEDUP_REMOVED lines=57> */
[----:B--2---:R1:W-:Y:S04]  /*3d300*/  STL.64 [R1+0x770], R2 ;  /* 0x0007700201007387 */ /* 0x0043e80000100a00 */
        /* <DEDUP_REMOVED lines=41> */
[----:B------:R-:W-:Y:S01]  /*3d5a0*/  IMAD.SHL.U32 R10, R0, 0x2000, RZ ;  /* 0x00002000000a7824 */ /* 0x000fe200078e00ff */
[----:B------:R-:W-:-:S02]  /*3d5b0*/  MOV R0, R75 ;  /* 0x0000004b00007202 */ /* 0x000fc40000000f00 */
[----:B------:R-:W-:Y:S02]  /*3d5c0*/  MOV R4, 0x3d5f0 ;  /* 0x0003d5f000047802 */ /* 0x000fe40000000f00 */
        /* <DEDUP_REMOVED lines=13> */
[----:B--2---:R1:W-:Y:S04]  /*3d6a0*/  STL.64 [R1+0x770], R6 ;  /* 0x0007700601007387 */ /* 0x0043e80000100a00 */
        /* <DEDUP_REMOVED lines=30> */
[----:B--2---:R1:W-:Y:S04]  /*3d890*/  STL [R76], R12 ;  /* 0x0000000c4c007387 */ /* 0x0043e80000100800 */
[----:B------:R1:W-:Y:S02]  /*3d8a0*/  STL [R76+0x4], R13 ;  /* 0x0000040d4c007387 */ /* 0x0003e40000100800 */
        /* <DEDUP_REMOVED lines=14> */
[----:B------:R-:W-:-:S02]  /*3d990*/  MOV R6, 0x3d9b0 ;  /* 0x0003d9b000067802 */ /* 0x000fc40000000f00 */
[----:B------:R-:W-:Y:S05]  /*3d9a0*/  CALL.REL.NOINC `($_ZN7cutlass13device_kernelIN5flash19enable_sm80_to_sm89INS1_16FlashAttnBwdSm80INS1_25CollectiveMainloopBwdSm80ILi2ELi2EN4cute5tupleIJNS5_1CILi128EEES8_NS7_ILi64EEEEEENS_6half_tEfNS_4arch4Sm80ELb0ELb1ELb1ELb1ELb0ELb0ELb0ELb0ELi2ELi4ELi4ELi4ELb0EEENS1_21CollectiveEpilogueBwdISA_SB_SD_Li256ELb1ELb0ELi2EEENS1_19SingleTileSchedulerILb1ELb0ELb0ELi128EEEEEEEEEvNT_6ParamsE$_ZZN4cute13to_mixed_bitsINS_5tupleIJNS1_IJNS_1CILi4EEENS2_ILi8EEEEEES3_NS2_ILi1EEEEEENS1_IJNS1_IJNS2_ILi128EEENS2_ILi0EEEEEENS2_ILi16EEES9_EEENS1_IJNS1_IJiiEEEiS9_EEEEEDaRKT_RKT0_RKT1_ENKUlDpRKT_E_clIJNS_9MixedBitsILj0ELj384EEENSU_ILj0ELj48EEENS2_ILj0EEEEEEDaSR_) ;  /* 0xfffccfa000007944 */ /* 0x000fea0003c3ffff */
[----:B------:R-:W-:Y:S02]  /*3d9b0*/  SHF.R.S32.HI R7, RZ, 0x1f, R2 ;  /* 0x0000001fff077819 */ /* 0x000fe40000011402 */
[----:B------:R-:W-:-:S02]  /*3d9c0*/  LOP3.LUT R3, R3, 0x1b0, RZ, 0xc0, !PT ;  /* 0x000001b003037812 */ /* 0x000fc400078ec0ff */
[----:B------:R-:W-:Y:S02]  /*3d9d0*/  LEA.HI R2, R7, R2, RZ, 0x2 ;  /* 0x0000000207027211 */ /* 0x000fe400078f10ff */
        /* <DEDUP_REMOVED lines=17> */
[----:B--2---:R1:W-:Y:S04]  /*3daf0*/  STL.64 [R1+0x770], R12 ;  /* 0x0007700c01007387 */ /* 0x0043e80000100a00 */
        /* <DEDUP_REMOVED lines=22> */
[----:B--2--5:R-:W-:Y:S05]  /*3dc60*/  CALL.REL.NOINC `($_ZN7cutlass13device_kernelIN5flash19enable_sm80_to_sm89INS1_16FlashAttnBwdSm80INS1_25CollectiveMainloopBwdSm80ILi2ELi2EN4cute5tupleIJNS5_1CILi128EEES8_NS7_ILi64EEEEEENS_6half_tEfNS_4arch4Sm80ELb0ELb1ELb1ELb1ELb0ELb0ELb0ELb0ELi2ELi4ELi4ELi4ELb0EEENS1_21CollectiveEpilogueBwdISA_SB_SD_Li256ELb1ELb0ELi2EEENS1_19SingleTileSchedulerILb1ELb0ELb0ELi128EEEEEEEEEvNT_6ParamsE$_ZN4cute3eso3ESOILb1ELb0EJNS_6LayoutINS_5tupleIJNS3_IJNS_1CILi8EEENS4_ILi1EEEEEENS4_ILi2EEES5_EEENS3_IJNS3_IJS6_NS4_ILi0EEEEEENS4_ILi64EEES5_EEEEENS_10ViewEngineIPN7cutlass6half_tEEEEEC2ERKSE_RKSJ_) ;  /* 0xfffcbdb000007944 */ /* 0x024fea0003c3ffff */
[----:B------:R2:W5:Y:S01]  /*3dc70*/  LDL.64 R20, [R1+0x758] ;  /* 0x0007580001147983 */ /* 0x0005620000100a00 */
[----:B------:R-:W-:Y:S01]  /*3dc80*/  IMAD.MOV.U32 R3, RZ, RZ, R8 ;  /* 0x000000ffff037224 */ /* 0x000fe200078e0008 */
[----:B------:R-:W-:Y:S02]  /*3dc90*/  MOV R82, R60 ;  /* 0x0000003c00527202 */ /* 0x000fe40000000f00 */
        /* <DEDUP_REMOVED lines=39> */
[----:B------:R-:W-:-:S02]  /*3df10*/  MOV R46, 0x3df30 ;  /* 0x0003df30002e7802 */ /* 0x000fc40000000f00 */
[----:B-12--5:R-:W-:Y:S05]  /*3df20*/  CALL.REL.NOINC `($_ZN7cutlass13device_kernelIN5flash19enable_sm80_to_sm89INS1_16FlashAttnBwdSm80INS1_25CollectiveMainloopBwdSm80ILi2ELi2EN4cute5tupleIJNS5_1CILi128EEES8_NS7_ILi64EEEEEENS_6half_tEfNS_4arch4Sm80ELb0ELb1ELb1ELb1ELb0ELb0ELb0ELb0ELi2ELi4ELi4ELi4ELb0EEENS1_21CollectiveEpilogueBwdISA_SB_SD_Li256ELb1ELb0ELi2EEENS1_19SingleTileSchedulerILb1ELb0ELb0ELi128EEEEEEEEEvNT_6ParamsE$_ZN4cute8smem_ptrIPN7cutlass6half_tEECI1NS_12iter_adaptorIS3_S4_EEES3_) ;  /* 0xfffcc45000007944 */ /* 0x026fea0003c3ffff */
[----:B-1----:R1:W5:Y:S01]  /*3df30*/  LDL.64 R2, [R1+0x758] ;  /* 0x0007580001027983 */ /* 0x0023620000100a00 */
[----:B------:R-:W-:-:S03]  /*3df40*/  MOV R34, 0x3df60 ;  /* 0x0003df6000227802 */ /* 0x000fc60000000f00 */
[----:B-1---5:R-:W-:Y:S05]  /*3df50*/  CALL.REL.NOINC `($_ZN7cutlass13device_kernelIN5flash19enable_sm80_to_sm89INS1_16FlashAttnBwdSm80INS1_25CollectiveMainloopBwdSm80ILi2ELi2EN4cute5tupleIJNS5_1CILi128EEES8_NS7_ILi64EEEEEENS_6half_tEfNS_4arch4Sm80ELb0ELb1ELb1ELb1ELb0ELb0ELb0ELb0ELi2ELi4ELi4ELi4ELb0EEENS1_21CollectiveEpilogueBwdISA_SB_SD_Li256ELb1ELb0ELi2EEENS1_19SingleTileSchedulerILb1ELb0ELb0ELi128EEEEEEEEEvNT_6ParamsE$_ZN4cute3eso3ESOILb1ELb0EJNS_6LayoutINS_5tupleIJNS3_IJNS_1CILi8EEENS4_ILi1EEEEEENS4_ILi2EEEEEENS3_IJNS3_IJS6_NS4_ILi0EEEEEENS4_ILi8192EEEEEEEENS_10ViewEngineINS_8smem_ptrIPN7cutlass6half_tEEEEEEEC2ERKSE_RKSL_) ;  /* 0xfffcb93000007944 */ /* 0x022fea0003c3ffff */
        /* <DEDUP_REMOVED lines=125> */
[----:B-1----:R1:W5:Y:S01]  /*3e730*/  LDL R3, [R1+0x758] ;  /* 0x0007580001037983 */ /* 0x0023620000100800 */
[----:B------:R-:W-:-:S02]  /*3e740*/  MOV R82, R60 ;  /* 0x0000003c00527202 */ /* 0x000fc40000000f00 */
[----:B------:R-:W-:Y:S02]  /*3e750*/  MOV R12, 0x3e770 ;  /* 0x0003e770000c7802 */ /* 0x000fe40000000f00 */
[----:B-1---5:R-:W-:Y:S05]  /*3e760*/  CALL.REL.NOINC `($_ZN7cutlass13device_kernelIN5flash19enable_sm80_to_sm89INS1_16FlashAttnBwdSm80INS1_25CollectiveMainloopBwdSm80ILi2ELi2EN4cute5tupleIJNS5_1CILi128EEES8_NS7_ILi64EEEEEENS_6half_tEfNS_4arch4Sm80ELb0ELb1ELb1ELb1ELb0ELb0ELb0ELb0ELi2ELi4ELi4ELi4ELb0EEENS1_21CollectiveEpilogueBwdISA_SB_SD_Li256ELb1ELb0ELi2EEENS1_19SingleTileSchedulerILb1ELb0ELb0ELi128EEEEEEEEEvNT_6ParamsE$_ZN4cute3eso3ESOILb0ELb1EJNS_6LayoutINS_5tupleIJNS3_IJNS_1CILi8EEENS4_ILi1EEEEEENS4_ILi2EEEEEENS3_IJNS3_IJS6_NS4_ILi0EEEEEEiEEEEESA_EEC2ERKSD_RKSA_) ;  /* 0xfffc98b000007944 */ /* 0x022fea0003c3ffff */
[----:B------:R2:W5:Y:S01]  /*3e770*/  LDL R36, [R1+0x758] ;  /* 0x0007580001247983 */ /* 0x0005620000100800 */
        /* <DEDUP_REMOVED lines=11> */
[----:B------:R2:W5:Y:S04]  /*3e830*/  LDL R37, [R1+0x758] ;  /* 0x0007580001257983 */ /* 0x0005680000100800 */
[----:B------:R2:W5:Y:S01]  /*3e840*/  LDL.64 R8, [R1+0x760] ;  /* 0x0007600001087983 */ /* 0x0005620000100a00 */
[----:B------:R-:W-:Y:S01]  /*3e850*/  IMAD.MOV.U32 R82, RZ, RZ, R60 ;  /* 0x000000ffff527224 */ /* 0x000fe200078e003c */
[----:B------:R-:W-:Y:S01]  /*3e860*/  MOV R38, R18 ;  /* 0x0000001200267202 */ /* 0x000fe20000000f00 */
[----:B-1----:R-:W-:Y:S01]  /*3e870*/  IMAD.MOV.U32 R3, RZ, RZ, R19 ;  /* 0x000000ffff037224 */ /* 0x002fe200078e0013 */
[----:B------:R-:W-:-:S02]  /*3e880*/  MOV R36, 0x3e8a0 ;  /* 0x0003e8a000247802 */ /* 0x000fc40000000f00 */
[----:B--2--5:R-:W-:Y:S05]  /*3e890*/  CALL.REL.NOINC `($_ZN7cutlass13device_kernelIN5flash19enable_sm80_to_sm89INS1_16FlashAttnBwdSm80INS1_25CollectiveMainloopBwdSm80ILi2ELi2EN4cute5tupleIJNS5_1CILi128EEES8_NS7_ILi64EEEEEENS_6half_tEfNS_4arch4Sm80ELb0ELb1ELb1ELb1ELb0ELb0ELb0ELb0ELi2ELi4ELi4ELi4ELb0EEENS1_21CollectiveEpilogueBwdISA_SB_SD_Li256ELb1ELb0ELi2EEENS1_19SingleTileSchedulerILb1ELb0ELb0ELi128EEEEEEEEEvNT_6ParamsE$_ZN4cute3eso3ESOILb1ELb0EJNS_6LayoutINS_5tupleIJNS3_IJNS3_IJNS_1CILi4EEENS4_ILi2EEEEEENS4_ILi1EEEEEES6_EEENS3_IJNS3_IJNS3_IJS8_NS4_ILi32EEEEEENS4_ILi0EEEEEENS4_ILi64EEEEEEEENS_10ViewEngineIPN7cutlass6half_tEEEEEC2ERKSH_RKSM_) ;  /* 0xfffca1d000007944 */ /* 0x024fea0003c3ffff */
[----:B-1----:R1:W5:Y:S01]  /*3e8a0*/  LDL.64 R2, [R1+0x758] ;  /* 0x0007580001027983 */ /* 0x0023620000100a00 */
        /* <DEDUP_REMOVED lines=28> */
[----:B-1----:R-:W2:Y:S01]  /*3ea70*/  LDL R11, [R1+0x758] ;  /* 0x00075800010b7983 */ /* 0x002ea20000100800 */
[----:B------:R-:W-:Y:S02]  /*3ea80*/  MOV R82, R69 ;  /* 0x0000004500527202 */ /* 0x000fe40000000f00 */
[----:B------:R-:W-:Y:S01]  /*3ea90*/  MOV R10, 0x3eac0 ;  /* 0x0003eac0000a7802 */ /* 0x000fe20000000f00 */
[----:B--2---:R1:W-:Y:S04]  /*3eaa0*/  STL [R76], R11 ;  /* 0x0000000b4c007387 */ /* 0x0043e80000100800 */
        /* <DEDUP_REMOVED lines=393> */
[----:B------:R2:W5:Y:S01]  /*40340*/  LDL R8, [R1+0x760] ;  /* 0x0007600001087983 */ /* 0x0005620000100800 */
        /* <DEDUP_REMOVED lines=128> */
[----:B-12---:R-:W-:Y:S05]  /*40b50*/  CALL.REL.NOINC `($_ZN7cutlass13device_kernelIN5flash19enable_sm80_to_sm89INS1_16FlashAttnBwdSm80INS1_25CollectiveMainloopBwdSm80ILi2ELi2EN4cute5tupleIJNS5_1CILi128EEES8_NS7_ILi64EEEEEENS_6half_tEfNS_4arch4Sm80ELb0ELb1ELb1ELb1ELb0ELb0ELb0ELb0ELi2ELi4ELi4ELi4ELb0EEENS1_21CollectiveEpilogueBwdISA_SB_SD_Li256ELb1ELb0ELi2EEENS1_19SingleTileSchedulerILb1ELb0ELb0ELi128EEEEEEEEEvNT_6ParamsE$_ZN4cute3eso3ESOILb1ELb0EJNS_10UnderscoreES2_iEEC2ERKS2_S5_RKi) ;  /* 0xfffc767000007944 */ /* 0x006fea0003c3ffff */
        /* <DEDUP_REMOVED lines=2126> */
[----:B------:R-:W-:Y:S05]  /*49040*/  RET.REL.NODEC R8 `(_ZN7cutlass13device_kernelIN5flash19enable_sm80_to_sm89INS1_16FlashAttnBwdSm80INS1_25CollectiveMainloopBwdSm80ILi2ELi2EN4cute5tupleIJNS5_1CILi128EEES8_NS7_ILi64EEEEEENS_6half_tEfNS_4arch4Sm80ELb0ELb1ELb1ELb1ELb0ELb0ELb0ELb0ELi2ELi4ELi4ELi4ELb0EEENS1_21CollectiveEpilogueBwdISA_SB_SD_Li256ELb1ELb0ELi2EEENS1_19SingleTileSchedulerILb1ELb0ELb0ELi128EEEEEEEEEvNT_6ParamsE) ;  /* 0xfffb6fb008007950 */ /* 0x000fea0003c3ffff */
        .type           $_ZN7cutlass13device_kernelIN5flash19enable_sm80_to_sm89INS1_16FlashAttnBwdSm80INS1_25CollectiveMainloopBwdSm80ILi2ELi2EN4cute5tupleIJNS5_1CILi128EEES8_NS7_ILi64EEEEEENS_6half_tEfNS_4arch4Sm80ELb0ELb1ELb1ELb1ELb0ELb0ELb0ELb0ELi2ELi4ELi4ELi4ELb0EEENS1_21CollectiveEpilogueBwdISA_SB_SD_Li256ELb1ELb0ELi2EEENS1_19SingleTileSchedulerILb1ELb0ELb0ELi128EEEEEEEEEvNT_6ParamsE$_ZZN5flash25CollectiveMainloopBwdSm80ILi2ELi2EN4cute5tupleIJNS1_1CILi128EEES4_NS3_ILi64EEEEEEN7cutlass6half_tEfNS7_4arch4Sm80ELb0ELb1ELb1ELb1ELb0ELb0ELb0ELb0ELi2ELi4ELi4ELi4ELb0EE3mmaINS_16FlashAttnBwdSm80ISB_NS_21CollectiveEpilogueBwdIS6_S8_SA_Li256ELb1ELb0ELi2EEENS_19SingleTileSchedulerILb1ELb0ELb0ELi128EEEE13SharedStorageENS1_6TensorINS1_11ArrayEngineIfLm32EEENS1_6LayoutINS2_IJNS2_IJNS3_ILi2EEESO_EEESO_NS3_ILi4EEEEEENS2_IJNS2_IJNS3_ILi1EEESO_EEESQ_NS3_ILi8EEEEEEEEEEEEbRKNSB_6ParamsERT0_S12_iNS2_IJiiiEEERT_ENKUlvE0_clEv,@function
        .size           $_ZN7cutlass13device_kernelIN5flash19enable_sm80_to_sm89INS1_16FlashAttnBwdSm80INS1_25CollectiveMainloopBwdSm80ILi2ELi2EN4cute5tupleIJNS5_1CILi128EEES8_NS7_ILi64EEEEEENS_6half_tEfNS_4arch4Sm80ELb0ELb1ELb1ELb1ELb0ELb0ELb0ELb0ELi2ELi4ELi4ELi4ELb0EEENS1_21CollectiveEpilogueBwdISA_SB_SD_Li256ELb1ELb0ELi2EEENS1_19SingleTileSchedulerILb1ELb0ELb0ELi128EEEEEEEEEvNT_6ParamsE$_ZZN5flash25CollectiveMainloopBwdSm80ILi2ELi2EN4cute5tupleIJNS1_1CILi128EEES4_NS3_ILi64EEEEEEN7cutlass6half_tEfNS7_4arch4Sm80ELb0ELb1ELb1ELb1ELb0ELb0ELb0ELb0ELi2ELi4ELi4ELi4ELb0EE3mmaINS_16FlashAttnBwdSm80ISB_NS_21CollectiveEpilogueBwdIS6_S8_SA_Li256ELb1ELb0ELi2EEENS_19SingleTileSchedulerILb1ELb0ELb0ELi128EEEE13SharedStorageENS1_6TensorINS1_11ArrayEngineIfLm32EEENS1_6LayoutINS2_IJNS2_IJNS3_ILi2EEESO_EEESO_NS3_ILi4EEEEEENS2_IJNS2_IJNS3_ILi1EEESO_EEESQ_NS3_ILi8EEEEEEEEEEEEbRKNSB_6ParamsERT0_S12_iNS2_IJiiiEEERT_ENKUlvE0_clEv,($_ZN7cutlass13device_kernelIN5flash19enable_sm80_to_sm89INS1_16FlashAttnBwdSm80INS1_25CollectiveMainloopBwdSm80ILi2ELi2EN4cute5tupleIJNS5_1CILi128EEES8_NS7_ILi64EEEEEENS_6half_tEfNS_4arch4Sm80ELb0ELb1ELb1ELb1ELb0ELb0ELb0ELb0ELi2ELi4ELi4ELi4ELb0EEENS1_21CollectiveEpilogueBwdISA_SB_SD_Li256ELb1ELb0ELi2EEENS1_19SingleTileSchedulerILb1ELb0ELb0ELi128EEEEEEEEEvNT_6ParamsE$_ZZN5flash25CollectiveMainloopBwdSm80ILi2ELi2EN4cute5tupleIJNS1_1CILi128EEES4_NS3_ILi64EEEEEEN7cutlass6half_tEfNS7_4arch4Sm80ELb0ELb1ELb1ELb1ELb0ELb0ELb0ELb0ELi2ELi4ELi4ELi4ELb0EE3mmaINS_16FlashAttnBwdSm80ISB_NS_21CollectiveEpilogueBwdIS6_S8_SA_Li256ELb1ELb0ELi2EEENS_19SingleTileSchedulerILb1ELb0ELb0ELi128EEEE13SharedStorageENS1_6TensorINS1_11ArrayEngineIfLm32EEENS1_6LayoutINS2_IJNS2_IJNS3_ILi2EEESO_EEESO_NS3_ILi4EEEEEENS2_IJNS2_IJNS3_ILi1EEESO_EEESQ_NS3_ILi8EEEEEEEEEEEEbRKNSB_6ParamsERT0_S12_iNS2_IJiiiEEERT_ENKUlvE_clEv - $_ZN7cutlass13device_kernelIN5flash19enable_sm80_to_sm89INS1_16FlashAttnBwdSm80INS1_25CollectiveMainloopBwdSm80ILi2ELi2EN4cute5tupleIJNS5_1CILi128EEES8_NS7_ILi64EEEEEENS_6half_tEfNS_4arch4Sm80ELb0ELb1ELb1ELb1ELb0ELb0ELb0ELb0ELi2ELi4ELi4ELi4ELb0EEENS1_21CollectiveEpilogueBwdISA_SB_SD_Li256ELb1ELb0ELi2EEENS1_19SingleTileSchedulerILb1ELb0ELb0ELi128EEEEEEEEEvNT_6ParamsE$_ZZN5flash25CollectiveMainloopBwdSm80ILi2ELi2EN4cute5tupleIJNS1_1CILi128EEES4_NS3_ILi64EEEEEEN7cutlass6half_tEfNS7_4arch4Sm80ELb0ELb1ELb1ELb1ELb0ELb0ELb0ELb0ELi2ELi4ELi4ELi4ELb0EE3mmaINS_16FlashAttnBwdSm80ISB_NS_21CollectiveEpilogueBwdIS6_S8_SA_Li256ELb1ELb0ELi2EEENS_19SingleTileSchedulerILb1ELb0ELb0ELi128EEEE13SharedStorageENS1_6TensorINS1_11ArrayEngineIfLm32EEENS1_6LayoutINS2_IJNS2_IJNS3_ILi2EEESO_EEESO_NS3_ILi4EEEEEENS2_IJNS2_IJNS3_ILi1EEESO_EEESQ_NS3_ILi8EEEEEEEEEEEEbRKNSB_6ParamsERT0_S12_iNS2_IJiiiEEERT_ENKUlvE0_clEv)
$_ZN7cutlass13device_kernelIN5flash19enable_sm80_to_sm89INS1_16FlashAttnBwdSm80INS1_25CollectiveMainloopBwdSm80ILi2ELi2EN4cute5tupleIJNS5_1CILi128EEES8_NS7_ILi64EEEEEENS_6half_tEfNS_4arch4Sm80ELb0ELb1ELb1ELb1ELb0ELb0ELb0ELb0ELi2ELi4ELi4ELi4ELb0EEENS1_21CollectiveEpilogueBwdISA_SB_SD_Li256ELb1ELb0ELi2EEENS1_19SingleTileSchedulerILb1ELb0ELb0ELi128EEEEEEEEEvNT_6ParamsE$_ZZN5flash25CollectiveMainloopBwdSm80ILi2ELi2EN4cute5tupleIJNS1_1CILi128EEES4_NS3_ILi64EEEEEEN7cutlass6half_tEfNS7_4arch4Sm80ELb0ELb1ELb1ELb1ELb0ELb0ELb0ELb0ELi2ELi4ELi4ELi4ELb0EE3mmaINS_16FlashAttnBwdSm80ISB_NS_21CollectiveEpilogueBwdIS6_S8_SA_Li256ELb1ELb0ELi2EEENS_19SingleTileSchedulerILb1ELb0ELb0ELi128EEEE13SharedStorageENS1_6TensorINS1_11ArrayEngineIfLm32EEENS1_6LayoutINS2_IJNS2_IJNS3_ILi2EEESO_EEESO_NS3_ILi4EEEEEENS2_IJNS2_IJNS3_ILi1EEESO_EEESQ_NS3_ILi8EEEEEEEEEEEEbRKNSB_6ParamsERT0_S12_iNS2_IJiiiEEERT_ENKUlvE0_clEv:
        /* <DEDUP_REMOVED lines=96> */
.L_x_3282:
[----:B--2---:R-:W-:Y:S05]  /*49650*/  BSYNC B0 ;  /* 0x0000000000007941 */ /* 0x004fea0003800000 */
.L_x_3281:
[----:B------:R-:W-:Y:S01]  /*49660*/  MOV R41, 0x0 ;  /* 0x0000000000297802 */ /* 0x000fe20000000f00 */
[----:B------:R-:W0:Y:S03]  /*49670*/  LDGDEPBAR ;  /* 0x00000000000079af */ /* 0x000e260000000000 */
[----:B------:R-:W-:Y:S05]  /*49680*/  RET.REL.NODEC R40 `(_ZN7cutlass13device_kernelIN5flash19enable_sm80_to_sm89INS1_16FlashAttnBwdSm80INS1_25CollectiveMainloopBwdSm80ILi2ELi2EN4cute5tupleIJNS5_1CILi128EEES8_NS7_ILi64EEEEEENS_6half_tEfNS_4arch4Sm80ELb0ELb1ELb1ELb1ELb0ELb0ELb0ELb0ELi2ELi4ELi4ELi4ELb0EEENS1_21CollectiveEpilogueBwdISA_SB_SD_Li256ELb1ELb0ELi2EEENS1_19SingleTileSchedulerILb1ELb0ELb0ELi128EEEEEEEEEvNT_6ParamsE) ;  /* 0xfffb697028007950 */ /* 0x000fea0003c3ffff */
        .type           $_ZN7cutlass13device_kernelIN5flash19enable_sm80_to_sm89INS1_16FlashAttnBwdSm80INS1_25CollectiveMainloopBwdSm80ILi2ELi2EN4cute5tupleIJNS5_1CILi128EEES8_NS7_ILi64EEEEEENS_6half_tEfNS_4arch4Sm80ELb0ELb1ELb1ELb1ELb0ELb0ELb0ELb0ELi2ELi4ELi4ELi4ELb0EEENS1_21CollectiveEpilogueBwdISA_SB_SD_Li256ELb1ELb0ELi2EEENS1_19SingleTileSchedulerILb1ELb0ELb0ELi128EEEEEEEEEvNT_6ParamsE$_ZZN5flash25CollectiveMainloopBwdSm80ILi2ELi2EN4cute5tupleIJNS1_1CILi128EEES4_NS3_ILi64EEEEEEN7cutlass6half_tEfNS7_4arch4Sm80ELb0ELb1ELb1ELb1ELb0ELb0ELb0ELb0ELi2ELi4ELi4ELi4ELb0EE3mmaINS_16FlashAttnBwdSm80ISB_NS_21CollectiveEpilogueBwdIS6_S8_SA_Li256ELb1ELb0ELi2EEENS_19SingleTileSchedulerILb1ELb0ELb0ELi128EEEE13SharedStorageENS1_6TensorINS1_11ArrayEngineIfLm32EEENS1_6LayoutINS2_IJNS2_IJNS3_ILi2EEESO_EEESO_NS3_ILi4EEEEEENS2_IJNS2_IJNS3_ILi1EEESO_EEESQ_NS3_ILi8EEEEEEEEEEEEbRKNSB_6ParamsERT0_S12_iNS2_IJiiiEEERT_ENKUlvE_clEv,@function
        .size           $_ZN7cutlass13device_kernelIN5flash19enable_sm80_to_sm89INS1_16FlashAttnBwdSm80INS1_25CollectiveMainloopBwdSm80ILi2ELi2EN4cute5tupleIJNS5_1CILi128EEES8_NS7_ILi64EEEEEENS_6half_tEfNS_4arch4Sm80ELb0ELb1ELb1ELb1ELb0ELb0ELb0ELb0ELi2ELi4ELi4ELi4ELb0EEENS1_21CollectiveEpilogueBwdISA_SB_SD_Li256ELb1ELb0ELi2EEENS1_19SingleTileSchedulerILb1ELb0ELb0ELi128EEEEEEEEEvNT_6ParamsE$_ZZN5flash25CollectiveMainloopBwdSm80ILi2ELi2EN4cute5tupleIJNS1_1CILi128EEES4_NS3_ILi64EEEEEEN7cutlass6half_tEfNS7_4arch4Sm80ELb0ELb1ELb1ELb1ELb0ELb0ELb0ELb0ELi2ELi4ELi4ELi4ELb0EE3mmaINS_16FlashAttnBwdSm80ISB_NS_21CollectiveEpilogueBwdIS6_S8_SA_Li256ELb1ELb0ELi2EEENS_19SingleTileSchedulerILb1ELb0ELb0ELi128EEEE13SharedStorageENS1_6TensorINS1_11ArrayEngineIfLm32EEENS1_6LayoutINS2_IJNS2_IJNS3_ILi2EEESO_EEESO_NS3_ILi4EEEEEENS2_IJNS2_IJNS3_ILi1EEESO_EEESQ_NS3_ILi8EEEEEEEEEEEEbRKNSB_6ParamsERT0_S12_iNS2_IJiiiEEERT_ENKUlvE_clEv,($_ZN7cutlass13device_kernelIN5flash19enable_sm80_to_sm89INS1_16FlashAttnBwdSm80INS1_25CollectiveMainloopBwdSm80ILi2ELi2EN4cute5tupleIJNS5_1CILi128EEES8_NS7_ILi64EEEEEENS_6half_tEfNS_4arch4Sm80ELb0ELb1ELb1ELb1ELb0ELb0ELb0ELb0ELi2ELi4ELi4ELi4ELb0EEENS1_21CollectiveEpilogueBwdISA_SB_SD_Li256ELb1ELb0ELi2EEENS1_19SingleTileSchedulerILb1ELb0ELb0ELi128EEEEEEEEEvNT_6ParamsE$_ZZZN5flash25CollectiveMainloopBwdSm80ILi2ELi2EN4cute5tupleIJNS1_1CILi128EEES4_NS3_ILi64EEEEEEN7cutlass6half_tEfNS7_4arch4Sm80ELb0ELb1ELb1ELb1ELb0ELb0ELb0ELb0ELi2ELi4ELi4ELi4ELb0EE3mmaINS_16FlashAttnBwdSm80ISB_NS_21CollectiveEpilogueBwdIS6_S8_SA_Li256ELb1ELb0ELi2EEENS_19SingleTileSchedulerILb1ELb0ELb0ELi128EEEE13SharedStorageENS1_6TensorINS1_11ArrayEngineIfLm32EEENS1_6LayoutINS2_IJNS2_IJNS3_ILi2EEESO_EEESO_NS3_ILi4EEEEEENS2_IJNS2_IJNS3_ILi1EEESO_EEESQ_NS3_ILi8EEEEEEEEEEEEbRKNSB_6ParamsERT0_S12_iNS2_IJiiiEEERT_ENKUliT_E_clIZSC_ISJ_SX_EbS10_S12_S12_iS13_S15_EUlRS16_iE_EEDaiS16_ENKUlT_E_clIZSC_ISJ_SX_EbS10_S12_S12_iS13_S15_EUlvE0_EEDaS1B_ - $_ZN7cutlass13device_kernelIN5flash19enable_sm80_to_sm89INS1_16FlashAttnBwdSm80INS1_25CollectiveMainloopBwdSm80ILi2ELi2EN4cute5tupleIJNS5_1CILi128EEES8_NS7_ILi64EEEEEENS_6half_tEfNS_4arch4Sm80ELb0ELb1ELb1ELb1ELb0ELb0ELb0ELb0ELi2ELi4ELi4ELi4ELb0EEENS1_21CollectiveEpilogueBwdISA_SB_SD_Li256ELb1ELb0ELi2EEENS1_19SingleTileSchedulerILb1ELb0ELb0ELi128EEEEEEEEEvNT_6ParamsE$_ZZN5flash25CollectiveMainloopBwdSm80ILi2ELi2EN4cute5tupleIJNS1_1CILi128EEES4_NS3_ILi64EEEEEEN7cutlass6half_tEfNS7_4arch4Sm80ELb0ELb1ELb1ELb1ELb0ELb0ELb0ELb0ELi2ELi4ELi4ELi4ELb0EE3mmaINS_16FlashAttnBwdSm80ISB_NS_21CollectiveEpilogueBwdIS6_S8_SA_Li256ELb1ELb0ELi2EEENS_19SingleTileSchedulerILb1ELb0ELb0ELi128EEEE13SharedStorageENS1_6TensorINS1_11ArrayEngineIfLm32EEENS1_6LayoutINS2_IJNS2_IJNS3_ILi2EEESO_EEESO_NS3_ILi4EEEEEENS2_IJNS2_IJNS3_ILi1EEESO_EEESQ_NS3_ILi8EEEEEEEEEEEEbRKNSB_6ParamsERT0_S12_iNS2_IJiiiEEERT_ENKUlvE_clEv)
$_ZN7cutlass13device_kernelIN5flash19enable_sm80_to_sm89INS1_16FlashAttnBwdSm80INS1_25CollectiveMainloopBwdSm80ILi2ELi2EN4cute5tupleIJNS5_1CILi128EEES8_NS7_ILi64EEEEEENS_6half_tEfNS_4arch4Sm80ELb0ELb1ELb1ELb1ELb0ELb0ELb0ELb0ELi2ELi4ELi4ELi4ELb0EEENS1_21CollectiveEpilogueBwdISA_SB_SD_Li256ELb1ELb0ELi2EEENS1_19SingleTileSchedulerILb1ELb0ELb0ELi128EEEEEEEEEvNT_6ParamsE$_ZZN5flash25CollectiveMainloopBwdSm80ILi2ELi2EN4cute5tupleIJNS1_1CILi128EEES4_NS3_ILi64EEEEEEN7cutlass6half_tEfNS7_4arch4Sm80ELb0ELb1ELb1ELb1ELb0ELb0ELb0ELb0ELi2ELi4ELi4ELi4ELb0EE3mmaINS_16FlashAttnBwdSm80ISB_NS_21CollectiveEpilogueBwdIS6_S8_SA_Li256ELb1ELb0ELi2EEENS_19SingleTileSchedulerILb1ELb0ELb0ELi128EEEE13SharedStorageENS1_6TensorINS1_11ArrayEngineIfLm32EEENS1_6LayoutINS2_IJNS2_IJNS3_ILi2EEESO_EEESO_NS3_ILi4EEEEEENS2_IJNS2_IJNS3_ILi1EEESO_EEESQ_NS3_ILi8EEEEEEEEEEEEbRKNSB_6ParamsERT0_S12_iNS2_IJiiiEEERT_ENKUlvE_clEv:
        /* <DEDUP_REMOVED lines=96> */
.L_x_3284:
[----:B---3--:R-:W-:Y:S05]  /*49c90*/  BSYNC B0 ;  /* 0x0000000000007941 */ /* 0x008fea0003800000 */
.L_x_3283:
[----:B------:R-:W-:Y:S01]  /*49ca0*/  MOV R5, 0x0 ;  /* 0x0000000000057802 */ /* 0x000fe20000000f00 */
[----:B------:R-:W0:Y:S03]  /*49cb0*/  LDGDEPBAR ;  /* 0x00000000000079af */ /* 0x000e260000000000 */
[----:B------:R-:W-:Y:S05]  /*49cc0*/  RET.REL.NODEC R4 `(_ZN7cutlass13device_kernelIN5flash19enable_sm80_to_sm89INS1_16FlashAttnBwdSm80INS1_25CollectiveMainloopBwdSm80ILi2ELi2EN4cute5tupleIJNS5_1CILi128EEES8_NS7_ILi64EEEEEENS_6half_tEfNS_4arch4Sm80ELb0ELb1ELb1ELb1ELb0ELb0ELb0ELb0ELi2ELi4ELi4ELi4ELb0EEENS1_21CollectiveEpilogueBwdISA_SB_SD_Li256ELb1ELb0ELi2EEENS1_19SingleTileSchedulerILb1ELb0ELb0ELi128EEEEEEEEEvNT_6ParamsE) ;  /* 0xfffb633004007950 */ /* 0x000fea0003c3ffff */
        .type           $_ZN7cutlass13device_kernelIN5flash19enable_sm80_to_sm89INS1_16FlashAttnBwdSm80INS1_25CollectiveMainloopBwdSm80ILi2ELi2EN4cute5tupleIJNS5_1CILi128EEES8_NS7_ILi64EEEEEENS_6half_tEfNS_4arch4Sm80ELb0ELb1ELb1ELb1ELb0ELb0ELb0ELb0ELi2ELi4ELi4ELi4ELb0EEENS1_21CollectiveEpilogueBwdISA_SB_SD_Li256ELb1ELb0ELi2EEENS1_19SingleTileSchedulerILb1ELb0ELb0ELi128EEEEEEEEEvNT_6ParamsE$_ZZZN5flash25CollectiveMainloopBwdSm80ILi2ELi2EN4cute5tupleIJNS1_1CILi128EEES4_NS3_ILi64EEEEEEN7cutlass6half_tEfNS7_4arch4Sm80ELb0ELb1ELb1ELb1ELb0ELb0ELb0ELb0ELi2ELi4ELi4ELi4ELb0EE3mmaINS_16FlashAttnBwdSm80ISB_NS_21CollectiveEpilogueBwdIS6_S8_SA_Li256ELb1ELb0ELi2EEENS_19SingleTileSchedulerILb1ELb0ELb0ELi128EEEE13SharedStorageENS1_6TensorINS1_11ArrayEngineIfLm32EEENS1_6LayoutINS2_IJNS2_IJNS3_ILi2EEESO_EEESO_NS3_ILi4EEEEEENS2_IJNS2_IJNS3_ILi1EEESO_EEESQ_NS3_ILi8EEEEEEEEEEEEbRKNSB_6ParamsERT0_S12_iNS2_IJiiiEEERT_ENKUliT_E_clIZSC_ISJ_SX_EbS10_S12_S12_iS13_S15_EUlRS16_iE_EEDaiS16_ENKUlT_E_clIZSC_ISJ_SX_EbS10_S12_S12_iS13_S15_EUlvE0_EEDaS1B_,@function
        .size           $_ZN7cutlass13device_kernelIN5flash19enable_sm80_to_sm89INS1_16FlashAttnBwdSm80INS1_25CollectiveMainloopBwdSm80ILi2ELi2EN4cute5tupleIJNS5_1CILi128EEES8_NS7_ILi64EEEEEENS_6half_tEfNS_4arch4Sm80ELb0ELb1ELb1ELb1ELb0ELb0ELb0ELb0ELi2ELi4ELi4ELi4ELb0EEENS1_21CollectiveEpilogueBwdISA_SB_SD_Li256ELb1ELb0ELi2EEENS1_19SingleTileSchedulerILb1ELb0ELb0ELi128EEEEEEEEEvNT_6ParamsE$_ZZZN5flash25CollectiveMainloopBwdSm80ILi2ELi2EN4cute5tupleIJNS1_1CILi128EEES4_NS3_ILi64EEEEEEN7cutlass6half_tEfNS7_4arch4Sm80ELb0ELb1ELb1ELb1ELb0ELb0ELb0ELb0ELi2ELi4ELi4ELi4ELb0EE3mmaINS_16FlashAttnBwdSm80ISB_NS_21CollectiveEpilogueBwdIS6_S8_SA_Li256ELb1ELb0ELi2EEENS_19SingleTileSchedulerILb1ELb0ELb0ELi128EEEE13SharedStorageENS1_6TensorINS1_11ArrayEngineIfLm32EEENS1_6LayoutINS2_IJNS2_IJNS3_ILi2EEESO_EEESO_NS3_ILi4EEEEEENS2_IJNS2_IJNS3_ILi1EEESO_EEESQ_NS3_ILi8EEEEEEEEEEEEbRKNSB_6ParamsERT0_S12_iNS2_IJiiiEEERT_ENKUliT_E_clIZSC_ISJ_SX_EbS10_S12_S12_iS13_S15_EUlRS16_iE_EEDaiS16_ENKUlT_E_clIZSC_ISJ_SX_EbS10_S12_S12_iS13_S15_EUlvE0_EEDaS1B_,($_ZN7cutlass13device_kernelIN5flash19enable_sm80_to_sm89INS1_16FlashAttnBwdSm80INS1_25CollectiveMainloopBwdSm80ILi2ELi2EN4cute5tupleIJNS5_1CILi128EEES8_NS7_ILi64EEEEEENS_6half_tEfNS_4arch4Sm80ELb0ELb1ELb1ELb1ELb0ELb0ELb0ELb0ELi2ELi4ELi4ELi4ELb0EEENS1_21CollectiveEpilogueBwdISA_SB_SD_Li256ELb1ELb0ELi2EEENS1_19SingleTileSchedulerILb1ELb0ELb0ELi128EEEEEEEEEvNT_6ParamsE$_ZZZN5flash25CollectiveMainloopBwdSm80ILi2ELi2EN4cute5tupleIJNS1_1CILi128EEES4_NS3_ILi64EEEEEEN7cutlass6half_tEfNS7_4arch4Sm80ELb0ELb1ELb1ELb1ELb0ELb0ELb0ELb0ELi2ELi4ELi4ELi4ELb0EE3mmaINS_16FlashAttnBwdSm80ISB_NS_21CollectiveEpilogueBwdIS6_S8_SA_Li256ELb1ELb0ELi2EEENS_19SingleTileSchedulerILb1ELb0ELb0ELi128EEEE13SharedStorageENS1_6TensorINS1_11ArrayEngineIfLm32EEENS1_6LayoutINS2_IJNS2_IJNS3_ILi2EEESO_EEESO_NS3_ILi4EEEEEENS2_IJNS2_IJNS3_ILi1EEESO_EEESQ_NS3_ILi8EEEEEEEEEEEEbRKNSB_6ParamsERT0_S12_iNS2_IJiiiEEERT_ENKUliT_E_clIZSC_ISJ_SX_EbS10_S12_S12_iS13_S15_EUlRS16_iE_EEDaiS16_ENKUlvE0_clEv - $_ZN7cutlass13device_kernelIN5flash19enable_sm80_to_sm89INS1_16FlashAttnBwdSm80INS1_25CollectiveMainloopBwdSm80ILi2ELi2EN4cute5tupleIJNS5_1CILi128EEES8_NS7_ILi64EEEEEENS_6half_tEfNS_4arch4Sm80ELb0ELb1ELb1ELb1ELb0ELb0ELb0ELb0ELi2ELi4ELi4ELi4ELb0EEENS1_21CollectiveEpilogueBwdISA_SB_SD_Li256ELb1ELb0ELi2EEENS1_19SingleTileSchedulerILb1ELb0ELb0ELi128EEEEEEEEEvNT_6ParamsE$_ZZZN5flash25CollectiveMainloopBwdSm80ILi2ELi2EN4cute5tupleIJNS1_1CILi128EEES4_NS3_ILi64EEEEEEN7cutlass6half_tEfNS7_4arch4Sm80ELb0ELb1ELb1ELb1ELb0ELb0ELb0ELb0ELi2ELi4ELi4ELi4ELb0EE3mmaINS_16FlashAttnBwdSm80ISB_NS_21CollectiveEpilogueBwdIS6_S8_SA_Li256ELb1ELb0ELi2EEENS_19SingleTileSchedulerILb1ELb0ELb0ELi128EEEE13SharedStorageENS1_6TensorINS1_11ArrayEngineIfLm32EEENS1_6LayoutINS2_IJNS2_IJNS3_ILi2EEESO_EEESO_NS3_ILi4EEEEEENS2_IJNS2_IJNS3_ILi1EEESO_EEESQ_NS3_ILi8EEEEEEEEEEEEbRKNSB_6ParamsERT0_S12_iNS2_IJiiiEEERT_ENKUliT_E_clIZSC_ISJ_SX_EbS10_S12_S12_iS13_S15_EUlRS16_iE_EEDaiS16_ENKUlT_E_clIZSC_ISJ_SX_EbS10_S12_S12_iS13_S15_EUlvE0_EEDaS1B_)
$_ZN7cutlass13device_kernelIN5flash19enable_sm80_to_sm89INS1_16FlashAttnBwdSm80INS1_25CollectiveMainloopBwdSm80ILi2ELi2EN4cute5tupleIJNS5_1CILi128EEES8_NS7_ILi64EEEEEENS_6half_tEfNS_4arch4Sm80ELb0ELb1ELb1ELb1ELb0ELb0ELb0ELb0ELi2ELi4ELi4ELi4ELb0EEENS1_21CollectiveEpilogueBwdISA_SB_SD_Li256ELb1ELb0ELi2EEENS1_19SingleTileSchedulerILb1ELb0ELb0ELi128EEEEEEEEEvNT_6ParamsE$_ZZZN5flash25CollectiveMainloopBwdSm80ILi2ELi2EN4cute5tupleIJNS1_1CILi128EEES4_NS3_ILi64EEEEEEN7cutlass6half_tEfNS7_4arch4Sm80ELb0ELb1ELb1ELb1ELb0ELb0ELb0ELb0ELi2ELi4ELi4ELi4ELb0EE3mmaINS_16FlashAttnBwdSm80ISB_NS_21CollectiveEpilogueBwdIS6_S8_SA_Li256ELb1ELb0ELi2EEENS_19SingleTileSchedulerILb1ELb0ELb0ELi128EEEE13SharedStorageENS1_6TensorINS1_11ArrayEngineIfLm32EEENS1_6LayoutINS2_IJNS2_IJNS3_ILi2EEESO_EEESO_NS3_ILi4EEEEEENS2_IJNS2_IJNS3_ILi1EEESO_EEESQ_NS3_ILi8EEEEEEEEEEEEbRKNSB_6ParamsERT0_S12_iNS2_IJiiiEEERT_ENKUliT_E_clIZSC_ISJ_SX_EbS10_S12_S12_iS13_S15_EUlRS16_iE_EEDaiS16_ENKUlT_E_clIZSC_ISJ_SX_EbS10_S12_S12_iS13_S15_EUlvE0_EEDaS1B_:
        /* <DEDUP_REMOVED lines=23> */
[----:B-1---5:R-:W-:Y:S05]  /*49e40*/  CALL.REL.NOINC `($_ZN7cutlass13device_kernelIN5flash19enable_sm80_to_sm89INS1_16FlashAttnBwdSm80INS1_25CollectiveMainloopBwdSm80ILi2ELi2EN4cute5tupleIJNS5_1CILi128EEES8_NS7_ILi64EEEEEENS_6half_tEfNS_4arch4Sm80ELb0ELb1ELb1ELb1ELb0ELb0ELb0ELb0ELi2ELi4ELi4ELi4ELb0EEENS1_21CollectiveEpilogueBwdISA_SB_SD_Li256ELb1ELb0ELi2EEENS1_19SingleTileSchedulerILb1ELb0ELb0ELi128EEEEEEEEEvNT_6ParamsE$_ZN4cute3eso3ESOILb0ELb1EJiNS_1CILi0EEEEEC2ERKiRKS3_) ;  /* 0xfffbe21000007944 */ /* 0x022fea0003c3ffff */
[----:B------:R-:W2:Y:S01]  /*49e50*/  LDL R4, [R1+0x1590] ;  /* 0x0015900001047983 */ /* 0x000ea20000100800 */
[----:B-1----:R-:W-:Y:S02]  /*49e60*/  MOV R2, R15 ;  /* 0x0000000f00027202 */ /* 0x002fe40000000f00 */
[----:B------:R-:W-:Y:S01]  /*49e70*/  MOV R6, 0x49eb0 ;  /* 0x00049eb000067802 */ /* 0x000fe20000000f00 */
[----:B--2---:R1:W-:Y:S04]  /*49e80*/  STL [R1+0x15d8], R4 ;  /* 0x0015d80401007387 */ /* 0x0043e80000100800 */
[----:B------:R1:W5:Y:S02]  /*49e90*/  LD.E R34, [R34.64+0x4] ;  /* 0x0000040822227980 */ /* 0x000364000c101900 */
[----:B-1---5:R-:W-:Y:S05]  /*49ea0*/  CALL.REL.NOINC `($_ZN7cutlass13device_kernelIN5flash19enable_sm80_to_sm89INS1_16FlashAttnBwdSm80INS1_25CollectiveMainloopBwdSm80ILi2ELi2EN4cute5tupleIJNS5_1CILi128EEES8_NS7_ILi64EEEEEENS_6half_tEfNS_4arch4Sm80ELb0ELb1ELb1ELb1ELb0ELb0ELb0ELb0ELi2ELi4ELi4ELi4ELb0EEENS1_21CollectiveEpilogueBwdISA_SB_SD_Li256ELb1ELb0ELi2EEENS1_19SingleTileSchedulerILb1ELb0ELb0ELi128EEEEEEEEEvNT_6ParamsE$_ZN4cute3eso3ESOILb0ELb0EJiNS_5tupleIJiNS_1CILi0EEEEEEEEC2ERKiRKS5_) ;  /* 0xfffbdc7000007944 */ /* 0x022fea0003c3ffff */
[----:B-1----:R1:W5:Y:S01]  /*49eb0*/  LDL.64 R2, [R1+0x1590] ;  /* 0x0015900001027983 */ /* 0x0023620000100a00 */
[----:B------:R-:W-:-:S03]  /*49ec0*/  MOV R34, 0x49ee0 ;  /* 0x00049ee000227802 */ /* 0x000fc60000000f00 */
[----:B-1---5:R-:W-:Y:S05]  /*49ed0*/  CALL.REL.NOINC `($_ZN7cutlass13device_kernelIN5flash19enable_sm80_to_sm89INS1_16FlashAttnBwdSm80INS1_25CollectiveMainloopBwdSm80ILi2ELi2EN4cute5tupleIJNS5_1CILi128EEES8_NS7_ILi64EEEEEENS_6half_tEfNS_4arch4Sm80ELb0ELb1ELb1ELb1ELb0ELb0ELb0ELb0ELi2ELi4ELi4ELi4ELb0EEENS1_21CollectiveEpilogueBwdISA_SB_SD_Li256ELb1ELb0ELi2EEENS1_19SingleTileSchedulerILb1ELb0ELb0ELi128EEEEEEEEEvNT_6ParamsE$_ZN4cute3eso3ESOILb0ELb1EJNS_5tupleIJiNS2_IJiNS_1CILi0EEEEEEEEENS2_IJNS_10UnderscoreENS2_IJS7_S7_EEEEEEEEC2ERKS6_RKS9_) ;  /* 0xfffbe09000007944 */ /* 0x022fea0003c3ffff */
[----:B------:R-:W2:Y:S01]  /*49ee0*/  LDL.64 R4, [R1+0x1590] ;  /* 0x0015900001047983 */ /* 0x000ea20000100a00 */
[----:B-1----:R-:W-:-:S02]  /*49ef0*/  MOV R2, R12 ;  /* 0x0000000c00027202 */ /* 0x002fc40000000f00 */
        /* <DEDUP_REMOVED lines=35> */
[----:B------:R-:W-:Y:S05]  /*4a130*/  CALL.REL.NOINC `($_ZN7cutlass13device_kernelIN5flash19enable_sm80_to_sm89INS1_16FlashAttnBwdSm80INS1_25CollectiveMainloopBwdSm80ILi2ELi2EN4cute5tupleIJNS5_1CILi128EEES8_NS7_ILi64EEEEEENS_6half_tEfNS_4arch4Sm80ELb0ELb1ELb1ELb1ELb0ELb0ELb0ELb0ELi2ELi4ELi4ELi4ELb0EEENS1_21CollectiveEpilogueBwdISA_SB_SD_Li256ELb1ELb0ELi2EEENS1_19SingleTileSchedulerILb1ELb0ELb0ELi128EEEEEEEEEvNT_6ParamsE$_ZN4cute3eso3ESOILb0ELb0EJiiiEEC2ERKiS4_S4_) ;  /* 0xfffbdc4000007944 */ /* 0x000fea0003c3ffff */
[----:B------:R2:W5:Y:S04]  /*4a140*/  LDL R5, [R1+0x1598] ;  /* 0x0015980001057983 */ /* 0x0005680000100800 */
[----:B-1----:R2:W5:Y:S01]  /*4a150*/  LDL.64 R2, [R1+0x1590] ;  /* 0x0015900001027983 */ /* 0x0025620000100a00 */
[----:B------:R-:W-:-:S03]  /*4a160*/  MOV R6, 0x4a180 ;  /* 0x0004a18000067802 */ /* 0x000fc60000000f00 */
[----:B--2--5:R-:W-:Y:S05]  /*4a170*/  CALL.REL.NOINC `($_ZN7cutlass13device_kernelIN5flash19enable_sm80_to_sm89INS1_16FlashAttnBwdSm80INS1_25CollectiveMainloopBwdSm80ILi2ELi2EN4cute5tupleIJNS5_1CILi128EEES8_NS7_ILi64EEEEEENS_6half_tEfNS_4arch4Sm80ELb0ELb1ELb1ELb1ELb0ELb0ELb0ELb0ELi2ELi4ELi4ELi4ELb0EEENS1_21CollectiveEpilogueBwdISA_SB_SD_Li256ELb1ELb0ELi2EEENS1_19SingleTileSchedulerILb1ELb0ELb0ELi128EEEEEEEEEvNT_6ParamsE$_ZN4cute3eso3ESOILb1ELb0EJNS_1CILi1EEENS_5tupleIJiiiEEENS2_ILi64EEENS4_IJNS2_ILi72EEENS2_ILi144EEENS2_ILi288EEEEEENS2_ILi512EEEEEC2ERKS3_RKS5_RKS6_RKSA_RKSB_) ;  /* 0xfffbe3a000007944 */ /* 0x024fea0003c3ffff */
[----:B-1----:R1:W5:Y:S04]  /*4a180*/  LDL R5, [R1+0x1598] ;  /* 0x0015980001057983 */ /* 0x0023680000100800 */
[----:B------:R1:W5:Y:S01]  /*4a190*/  LDL.64 R2, [R1+0x1590] ;  /* 0x0015900001027983 */ /* 0x0003620000100a00 */
[----:B------:R-:W-:-:S03]  /*4a1a0*/  MOV R6, 0x4a1c0 ;  /* 0x0004a1c000067802 */ /* 0x000fc60000000f00 */
[----:B-1---5:R-:W-:Y:S05]  /*4a1b0*/  CALL.REL.NOINC `($_ZN7cutlass13device_kernelIN5flash19enable_sm80_to_sm89INS1_16FlashAttnBwdSm80INS1_25CollectiveMainloopBwdSm80ILi2ELi2EN4cute5tupleIJNS5_1CILi128EEES8_NS7_ILi64EEEEEENS_6half_tEfNS_4arch4Sm80ELb0ELb1ELb1ELb1ELb0ELb0ELb0ELb0ELi2ELi4ELi4ELi4ELb0EEENS1_21CollectiveEpilogueBwdISA_SB_SD_Li256ELb1ELb0ELi2EEENS1_19SingleTileSchedulerILb1ELb0ELb0ELi128EEEEEEEEEvNT_6ParamsE$_ZN4cute5tupleIJNS0_IJNS_1CILi8EEENS0_IJNS1_ILi2EEES3_S3_EEENS1_ILi1EEES4_S5_EEENS0_IJS5_NS0_IJiiiEEENS1_ILi64EEENS0_IJNS1_ILi72EEENS1_ILi144EEENS1_ILi288EEEEEENS1_ILi512EEEEEEEEC2ERKS6_RKSE_) ;  /* 0xfffc002000007944 */ /* 0x022fea0003c3ffff */
[----:B-1----:R1:W5:Y:S04]  /*4a1c0*/  LDL R5, [R1+0x1598] ;  /* 0x0015980001057983 */ /* 0x0023680000100800 */
[----:B------:R1:W5:Y:S01]  /*4a1d0*/  LDL.64 R2, [R1+0x1590] ;  /* 0x0015900001027983 */ /* 0x0003620000100a00 */
[----:B------:R-:W-:-:S03]  /*4a1e0*/  MOV R4, 0x4a200 ;  /* 0x0004a20000047802 */ /* 0x000fc60000000f00 */
[----:B-1---5:R-:W-:Y:S05]  /*4a1f0*/  CALL.REL.NOINC `($_ZN7cutlass13device_kernelIN5flash19enable_sm80_to_sm89INS1_16FlashAttnBwdSm80INS1_25CollectiveMainloopBwdSm80ILi2ELi2EN4cute5tupleIJNS5_1CILi128EEES8_NS7_ILi64EEEEEENS_6half_tEfNS_4arch4Sm80ELb0ELb1ELb1ELb1ELb0ELb0ELb0ELb0ELi2ELi4ELi4ELi4ELb0EEENS1_21CollectiveEpilogueBwdISA_SB_SD_Li256ELb1ELb0ELi2EEENS1_19SingleTileSchedulerILb1ELb0ELb0ELi128EEEEEEEEEvNT_6ParamsE$_ZZN4cute7flattenINS_5tupleIJNS_1CILi1EEENS1_IJiiiEEENS2_ILi64EEENS1_IJNS2_ILi72EEENS2_ILi144EEENS2_ILi288EEEEEENS2_ILi512EEEEEEEEDaRKT_ENKUlRKT_E_clIS4_EEDaSH_) ;  /* 0xfffc0f2000007944 */ /* 0x022fea0003c3ffff */
[----:B------:R-:W-:Y:S02]  /*4a200*/  MOV R6, 0x4a220 ;  /* 0x0004a22000067802 */ /* 0x000fe40000000f00 */
[----:B------:R-:W-:Y:S05]  /*4a210*/  CALL.REL.NOINC `($_ZN7cutlass13device_kernelIN5flash19enable_sm80_to_sm89INS1_16FlashAttnBwdSm80INS1_25CollectiveMainloopBwdSm80ILi2ELi2EN4cute5tupleIJNS5_1CILi128EEES8_NS7_ILi64EEEEEENS_6half_tEfNS_4arch4Sm80ELb0ELb1ELb1ELb1ELb0ELb0ELb0ELb0ELi2ELi4ELi4ELi4ELb0EEENS1_21CollectiveEpilogueBwdISA_SB_SD_Li256ELb1ELb0ELi2EEENS1_19SingleTileSchedulerILb1ELb0ELb0ELi128EEEEEEEEEvNT_6ParamsE$_ZZN4cute12filter_tupleINS_5tupleIJNS_1CILi1EEENS1_IJiiiEEENS2_ILi64EEENS1_IJNS2_ILi72EEENS2_ILi144EEENS2_ILi288EEEEEENS2_ILi512EEEEEEZNS_7flattenISB_EEDaRKT_EUlRKT_E_EEDaSF_OT0_ENKUlDpSI_E_clIJNS1_IJS3_EEES4_NS1_IJS5_EEES9_NS1_IJSA_EEEEEEDaSM_) ;  /* 0xfffc04f000007944 */ /* 0x000fea0003c3ffff */
[----:B------:R-:W-:Y:S02]  /*4a220*/  MOV R6, 0x4a240 ;  /* 0x0004a24000067802 */ /* 0x000fe40000000f00 */
[----:B------:R-:W-:Y:S05]  /*4a230*/  CALL.REL.NOINC `($_ZN7cutlass13device_kernelIN5flash19enable_sm80_to_sm89INS1_16FlashAttnBwdSm80INS1_25CollectiveMainloopBwdSm80ILi2ELi2EN4cute5tupleIJNS5_1CILi128EEES8_NS7_ILi64EEEEEENS_6half_tEfNS_4arch4Sm80ELb0ELb1ELb1ELb1ELb0ELb0ELb0ELb0ELi2ELi4ELi4ELi4ELb0EEENS1_21CollectiveEpilogueBwdISA_SB_SD_Li256ELb1ELb0ELi2EEENS1_19SingleTileSchedulerILb1ELb0ELb0ELi128EEEEEEEEEvNT_6ParamsE$_ZN4cute3eso3ESOILb0ELb1EJiNS_1CILi72EEENS2_ILi512EEEEEC2ERKiRKS3_RKS4_) ;  /* 0xfffbdf0000007944 */ /* 0x000fea0003c3ffff */
[----:B------:R-:W2:Y:S01]  /*4a240*/  LDL R28, [R1+0x1590] ;  /* 0x00159000011c7983 */ /* 0x000ea20000100800 */
[----:B-1----:R-:W-:-:S02]  /*4a250*/  MOV R2, R25 ;  /* 0x0000001900027202 */ /* 0x002fc40000000f00 */
[----:B------:R-:W-:Y:S01]  /*4a260*/  MOV R6, 0x4a290 ;  /* 0x0004a29000067802 */ /* 0x000fe20000000f00 */
[----:B--2---:R1:W-:Y:S04]  /*4a270*/  STL [R1+0x15e0], R28 ;  /* 0x0015e01c01007387 */ /* 0x0043e80000100800 */
[----:B-1----:R-:W-:Y:S05]  /*4a280*/  CALL.REL.NOINC `($_ZN7cutlass13device_kernelIN5flash19enable_sm80_to_sm89INS1_16FlashAttnBwdSm80INS1_25CollectiveMainloopBwdSm80ILi2ELi2EN4cute5tupleIJNS5_1CILi128EEES8_NS7_ILi64EEEEEENS_6half_tEfNS_4arch4Sm80ELb0ELb1ELb1ELb1ELb0ELb0ELb0ELb0ELi2ELi4ELi4ELi4ELb0EEENS1_21CollectiveEpilogueBwdISA_SB_SD_Li256ELb1ELb0ELi2EEENS1_19SingleTileSchedulerILb1ELb0ELb0ELi128EEEEEEEEEvNT_6ParamsE$_ZN4cute3eso3ESOILb0ELb0EJiiNS_1CILi72EEENS2_ILi512EEEEEC2ERKiS7_RKS3_RKS4_) ;  /* 0xfffbda7000007944 */ /* 0x002fea0003c3ffff */
[----:B-1----:R-:W2:Y:S01]  /*4a290*/  LDL.64 R2, [R1+0x1590] ;  /* 0x0015900001027983 */ /* 0x002ea20000100a00 */
[----:B------:R-:W-:Y:S01]  /*4a2a0*/  IMAD.MOV.U32 R6, RZ, RZ, R4 ;  /* 0x000000ffff067224 */ /* 0x000fe200078e0004 */
[----:B------:R-:W-:Y:S01]  /*4a2b0*/  IADD3 R5, R10, 0x250, RZ ;  /* 0x000002500a057810 */ /* 0x000fe20007ffe0ff */
[----:B------:R-:W-:Y:S01]  /*4a2c0*/  IMAD.MOV.U32 R34, RZ, RZ, R14 ;  /* 0x000000ffff227224 */ /* 0x000fe200078e000e */
[----:B------:R-:W-:Y:S01]  /*4a2d0*/  MOV R4, 0x4a310 ;  /* 0x0004a31000047802 */ /* 0x000fe20000000f00 */
[----:B--2---:R1:W-:Y:S04]  /*4a2e0*/  STL [R1+0x15cc], R2 ;  /* 0x0015cc0201007387 */ /* 0x0043e80000100800 */
[----:B------:R1:W-:Y:S02]  /*4a2f0*/  STL [R1+0x15d0], R3 ;  /* 0x0015d00301007387 */ /* 0x0003e40000100800 */
[----:B-1----:R-:W-:Y:S05]  /*4a300*/  CALL.REL.NOINC `($_ZN7cutlass13device_kernelIN5flash19enable_sm80_to_sm89INS1_16FlashAttnBwdSm80INS1_25CollectiveMainloopBwdSm80ILi2ELi2EN4cute5tupleIJNS5_1CILi128EEES8_NS7_ILi64EEEEEENS_6half_tEfNS_4arch4Sm80ELb0ELb1ELb1ELb1ELb0ELb0ELb0ELb0ELi2ELi4ELi4ELi4ELb0EEENS1_21CollectiveEpilogueBwdISA_SB_SD_Li256ELb1ELb0ELi2EEENS1_19SingleTileSchedulerILb1ELb0ELb0ELi128EEEEEEEEEvNT_6ParamsE$_ZN4cute3eso3ESOILb0ELb0EJiiiNS_1CILi72EEENS2_ILi512EEEEEC2ERKiS7_S7_RKS3_RKS4_) ;  /* 0xfffbdbc000007944 */ /* 0x002fea0003c3ffff */
        /* <DEDUP_REMOVED lines=8> */
[----:B-1----:R-:W-:Y:S05]  /*4a390*/  CALL.REL.NOINC `($_ZN7cutlass13device_kernelIN5flash19enable_sm80_to_sm89INS1_16FlashAttnBwdSm80INS1_25CollectiveMainloopBwdSm80ILi2ELi2EN4cute5tupleIJNS5_1CILi128EEES8_NS7_ILi64EEEEEENS_6half_tEfNS_4arch4Sm80ELb0ELb1ELb1ELb1ELb0ELb0ELb0ELb0ELi2ELi4ELi4ELi4ELb0EEENS1_21CollectiveEpilogueBwdISA_SB_SD_Li256ELb1ELb0ELi2EEENS1_19SingleTileSchedulerILb1ELb0ELb0ELi128EEEEEEEEEvNT_6ParamsE$_ZN4cute3eso3ESOILb1ELb0EJNS_1CILi1EEEiiiNS2_ILi72EEENS2_ILi512EEEEEC2ERKS3_RKiSA_SA_RKS4_RKS5_) ;  /* 0xfffbe2a000007944 */ /* 0x002fea0003c3ffff */
[----:B-1----:R1:W5:Y:S04]  /*4a3a0*/  LDL R5, [R1+0x1588] ;  /* 0x0015880001057983 */ /* 0x0023680000100800 */
[----:B------:R1:W5:Y:S01]  /*4a3b0*/  LDL.64 R2, [R1+0x1580] ;  /* 0x0015800001027983 */ /* 0x0003620000100a00 */
[----:B------:R-:W-:-:S03]  /*4a3c0*/  MOV R6, 0x4a3e0 ;  /* 0x0004a3e000067802 */ /* 0x000fc60000000f00 */
[----:B-1---5:R-:W-:Y:S05]  /*4a3d0*/  CALL.REL.NOINC `($_ZN7cutlass13device_kernelIN5flash19enable_sm80_to_sm89INS1_16FlashAttnBwdSm80INS1_25CollectiveMainloopBwdSm80ILi2ELi2EN4cute5tupleIJNS5_1CILi128EEES8_NS7_ILi64EEEEEENS_6half_tEfNS_4arch4Sm80ELb0ELb1ELb1ELb1ELb0ELb0ELb0ELb0ELi2ELi4ELi4ELi4ELb0EEENS1_21CollectiveEpilogueBwdISA_SB_SD_Li256ELb1ELb0ELi2EEENS1_19SingleTileSchedulerILb1ELb0ELb0ELi128EEEEEEEEEvNT_6ParamsE$_ZN4cute5tupleIJNS0_IJNS_1CILi8EEENS1_ILi2EEES3_S3_S2_S3_EEENS0_IJNS1_ILi1EEEiiiNS1_ILi72EEENS1_ILi512EEEEEEEEC2ERKS4_RKS8_) ;  /* 0xfffbfe7000007944 */ /* 0x022fea0003c3ffff */
[----:B-1----:R-:W2:Y:S04]  /*4a3e0*/  LDL.64 R2, [R1+0x1580] ;  /* 0x0015800001027983 */ /* 0x002ea80000100a00 */
[----:B------:R-:W3:Y:S01]  /*4a3f0*/  LDL R4, [R1+0x1588] ;  /* 0x0015880001047983 */ /* 0x000ee20000100800 */
[----:B------:R-:W-:-:S03]  /*4a400*/  MOV R6, 0x4a450 ;  /* 0x0004a45000067802 */ /* 0x000fc60000000f00 */
[----:B------:R1:W-:Y:S04]  /*4a410*/  STL.U8 [R1+0x15dc], RZ ;  /* 0x0015dcff01007387 */ /* 0x0003e80000100000 */
[----:B--2---:R1:W-:Y:S04]  /*4a420*/  STL.64 [R1+0x15b0], R2 ;  /* 0x0015b00201007387 */ /* 0x0043e80000100a00 */
[----:B---3--:R1:W-:Y:S02]  /*4a430*/  STL [R1+0x15b8], R4 ;  /* 0x0015b80401007387 */ /* 0x0083e40000100800 */
[----:B-1----:R-:W-:Y:S05]  /*4a440*/  CALL.REL.NOINC `($_ZN7cutlass13device_kernelIN5flash19enable_sm80_to_sm89INS1_16FlashAttnBwdSm80INS1_25CollectiveMainloopBwdSm80ILi2ELi2EN4cute5tupleIJNS5_1CILi128EEES8_NS7_ILi64EEEEEENS_6half_tEfNS_4arch4Sm80ELb0ELb1ELb1ELb1ELb0ELb0ELb0ELb0ELi2ELi4ELi4ELi4ELb0EEENS1_21CollectiveEpilogueBwdISA_SB_SD_Li256ELb1ELb0ELi2EEENS1_19SingleTileSchedulerILb1ELb0ELb0ELi128EEEEEEEEEvNT_6ParamsE$_ZZN4cute6detail16composition_implINS_5tupleIJNS_1CILi8EEENS3_ILi2EEES5_S5_S4_S5_EEENS2_IJNS3_ILi1EEEiiiNS3_ILi72EEENS3_ILi512EEEEEENS2_IJNS2_IJS5_S5_S5_EEES5_NS2_IJNS3_ILi4EEES5_EEEEEENS2_IJNS2_IJS7_S9_S4_EEENS3_ILi4096EEENS2_IJNS3_ILi16EEENS3_ILi8192EEEEEEEEEEEDaRKT_RKT0_RKT1_RKT2_ENKUlRKT_RKT0_E_clISB_SF_EEDaSZ_S12_) ;  /* 0xfffc09f000007944 */ /* 0x002fea0003c3ffff */
[----:B------:R-:W-:Y:S02]  /*4a450*/  MOV R4, 0x4a470 ;  /* 0x0004a47000047802 */ /* 0x000fe40000000f00 */
[----:B-----5:R-:W-:Y:S05]  /*4a460*/  CALL.REL.NOINC `($_ZN7cutlass13device_kernelIN5flash19enable_sm80_to_sm89INS1_16FlashAttnBwdSm80INS1_25CollectiveMainloopBwdSm80ILi2ELi2EN4cute5tupleIJNS5_1CILi128EEES8_NS7_ILi64EEEEEENS_6half_tEfNS_4arch4Sm80ELb0ELb1ELb1ELb1ELb0ELb0ELb0ELb0ELi2ELi4ELi4ELi4ELb0EEENS1_21CollectiveEpilogueBwdISA_SB_SD_Li256ELb1ELb0ELi2EEENS1_19SingleTileSchedulerILb1ELb0ELb0ELi128EEEEEEEEEvNT_6ParamsE$_ZZN4cute6detail16composition_implINS_5tupleIJNS_1CILi8EEENS3_ILi2EEES5_S5_S4_S5_EEENS2_IJNS3_ILi1EEEiiiNS3_ILi72EEENS3_ILi512EEEEEENS2_IJNS2_IJS5_S5_S5_EEES5_NS2_IJNS3_ILi4EEES5_EEEEEENS2_IJNS2_IJS7_S9_S4_EEENS3_ILi4096EEENS2_IJNS3_ILi16EEENS3_ILi8192EEEEEEEEEEEDaRKT_RKT0_RKT1_RKT2_ENKUlRKT_RKT0_E_clISD_SJ_EEDaSZ_S12_) ;  /* 0xfffc0a2000007944 */ /* 0x020fea0003c3ffff */
[----:B-----5:R2:W-:Y:S01]  /*4a470*/  STL.64 [R1+0x1580], R2 ;  /* 0x0015800201007387 */ /* 0x0205e20000100a00 */
[----:B-1----:R-:W-:-:S03]  /*4a480*/  MOV R6, 0x4a4a0 ;  /* 0x0004a4a000067802 */ /* 0x002fc60000000f00 */
[----:B--2---:R-:W-:Y:S05]  /*4a490*/  CALL.REL.NOINC `($_ZN7cutlass13device_kernelIN5flash19enable_sm80_to_sm89INS1_16FlashAttnBwdSm80INS1_25CollectiveMainloopBwdSm80ILi2ELi2EN4cute5tupleIJNS5_1CILi128EEES8_NS7_ILi64EEEEEENS_6half_tEfNS_4arch4Sm80ELb0ELb1ELb1ELb1ELb0ELb0ELb0ELb0ELi2ELi4ELi4ELi4ELb0EEENS1_21CollectiveEpilogueBwdISA_SB_SD_Li256ELb1ELb0ELi2EEENS1_19SingleTileSchedulerILb1ELb0ELb0ELi128EEEEEEEEEvNT_6ParamsE$_ZN4cute3eso3ESOILb0ELb0EJNS_5tupleIJNS_1CILi1EEENS3_ILi512EEEiEEENS3_ILi4096EEENS2_IJNS2_IJiiEEENS3_ILi8192EEEEEEEEC2ERKS6_RKS7_RKSA_) ;  /* 0xfffbcba000007944 */ /* 0x004fea0003c3ffff */
[----:B-1----:R1:W5:Y:S04]  /*4a4a0*/  LDL R5, [R1+0x1598] ;  /* 0x0015980001057983 */ /* 0x0023680000100800 */
[----:B------:R1:W5:Y:S01]  /*4a4b0*/  LDL.64 R2, [R1+0x1590] ;  /* 0x0015900001027983 */ /* 0x0003620000100a00 */
[----:B------:R-:W-:-:S03]  /*4a4c0*/  MOV R6, 0x4a4e0 ;  /* 0x0004a4e000067802 */ /* 0x000fc60000000f00 */
[----:B-1---5:R-:W-:Y:S05]  /*4a4d0*/  CALL.REL.NOINC `($_ZN7cutlass13device_kernelIN5flash19enable_sm80_to_sm89INS1_16FlashAttnBwdSm80INS1_25CollectiveMainloopBwdSm80ILi2ELi2EN4cute5tupleIJNS5_1CILi128EEES8_NS7_ILi64EEEEEENS_6half_tEfNS_4arch4Sm80ELb0ELb1ELb1ELb1ELb0ELb0ELb0ELb0ELi2ELi4ELi4ELi4ELb0EEENS1_21CollectiveEpilogueBwdISA_SB_SD_Li256ELb1ELb0ELi2EEENS1_19SingleTileSchedulerILb1ELb0ELb0ELi128EEEEEEEEEvNT_6ParamsE$_ZN4cute5tupleIJNS0_IJNS0_IJNS_1CILi2EEES2_S2_EEES2_NS0_IJNS0_IJS2_S2_EEES2_EEEEEENS0_IJNS0_IJNS1_ILi1EEENS1_ILi512EEEiEEENS1_ILi4096EEENS0_IJNS0_IJiiEEENS1_ILi8192EEEEEEEEEEEC2ERKS6_RKSE_) ;  /* 0xfffbf9d000007944 */ /* 0x022fea0003c3ffff */
[----:B-1----:R1:W5:Y:S04]  /*4a4e0*/  LDL R4, [R1+0x1598] ;  /* 0x0015980001047983 */ /* 0x0023680000100800 */
[----:B------:R1:W5:Y:S01]  /*4a4f0*/  LDL.64 R2, [R1+0x1590] ;  /* 0x0015900001027983 */ /* 0x0003620000100a00 */
[----:B------:R-:W-:-:S05]  /*4a500*/  LEA.HI R6, R29, R29, RZ, 0x1d ;  /* 0x0000001d1d067211 */ /* 0x000fca00078fe8ff */
[----:B------:R-:W-:Y:S01]  /*4a510*/  IMAD.U32 R32, R7, 0x2, R6 ;  /* 0x0000000207207824 */ /* 0x000fe200078e0006 */
[----:B------:R-:W-:-:S04]  /*4a520*/  MOV R6, 0x4a550 ;  /* 0x0004a55000067802 */ /* 0x000fc80000000f00 */
[----:B------:R1:W-:Y:S03]  /*4a530*/  STL [R1+0x15c4], R32 ;  /* 0x0015c42001007387 */ /* 0x0003e60000100800 */
[----:B-1---5:R-:W-:Y:S05]  /*4a540*/  CALL.REL.NOINC `($_ZN7cutlass13device_kernelIN5flash19enable_sm80_to_sm89INS1_16FlashAttnBwdSm80INS1_25CollectiveMainloopBwdSm80ILi2ELi2EN4cute5tupleIJNS5_1CILi128EEES8_NS7_ILi64EEEEEENS_6half_tEfNS_4arch4Sm80ELb0ELb1ELb1ELb1ELb0ELb0ELb0ELb0ELi2ELi4ELi4ELi4ELb0EEENS1_21CollectiveEpilogueBwdISA_SB_SD_Li256ELb1ELb0ELi2EEENS1_19SingleTileSchedulerILb1ELb0ELb0ELi128EEEEEEEEEvNT_6ParamsE$_ZN4cute3eso3ESOILb0ELb0EJNS_6LayoutINS_5tupleIJNS3_IJNS_1CILi2EEES5_S5_EEES5_NS3_IJNS3_IJS5_S5_EEES5_EEEEEENS3_IJNS3_IJNS4_ILi1EEENS4_ILi512EEEiEEENS4_ILi4096EEENS3_IJNS3_IJiiEEENS4_ILi8192EEEEEEEEEEEjEEC2ERKSI_RKj) ;  /* 0xfffbd0f000007944 */ /* 0x022fea0003c3ffff */
        /* <DEDUP_REMOVED lines=9> */
[----:B-1----:R-:W-:Y:S05]  /*4a5e0*/  CALL.REL.NOINC `($_ZN7cutlass13device_kernelIN5flash19enable_sm80_to_sm89INS1_16FlashAttnBwdSm80INS1_25CollectiveMainloopBwdSm80ILi2ELi2EN4cute5tupleIJNS5_1CILi128EEES8_NS7_ILi64EEEEEENS_6half_tEfNS_4arch4Sm80ELb0ELb1ELb1ELb1ELb0ELb0ELb0ELb0ELi2ELi4ELi4ELi4ELb0EEENS1_21CollectiveEpilogueBwdISA_SB_SD_Li256ELb1ELb0ELi2EEENS1_19SingleTileSchedulerILb1ELb0ELb0ELi128EEEEEEEEEvNT_6ParamsE$_ZN4cute3eso3ESOILb0ELb0EJNS_6LayoutINS_5tupleIJNS3_IJNS_1CILi2EEES5_S5_EEES5_NS3_IJNS3_IJS5_S5_EEES5_EEEEEENS3_IJNS3_IJNS4_ILi1EEENS4_ILi512EEEiEEENS4_ILi4096EEENS3_IJNS3_IJiiEEENS4_ILi8192EEEEEEEEEEENS_10ViewEngineINS_8smem_ptrIPN7cutlass6half_tEEEEEEEC2ERKSI_RKSP_) ;  /* 0xfffbcfd000007944 */ /* 0x002fea0003c3ffff */
[----:B------:R2:W5:Y:S04]  /*4a5f0*/  LDL R2, [R1+0x1594] ;  /* 0x0015940001027983 */ /* 0x0005680000100800 */
[----:B-1----:R2:W5:Y:S01]  /*4a600*/  LDL R3, [R1+0x1598] ;  /* 0x0015980001037983 */ /* 0x0025620000100800 */
[----:B------:R-:W-:-:S03]  /*4a610*/  MOV R4, 0x4a630 ;  /* 0x0004a63000047802 */ /* 0x000fc60000000f00 */
[----:B--2--5:R-:W-:Y:S05]  /*4a620*/  CALL.REL.NOINC `($_ZN7cutlass13device_kernelIN5flash19enable_sm80_to_sm89INS1_16FlashAttnBwdSm80INS1_25CollectiveMainloopBwdSm80ILi2ELi2EN4cute5tupleIJNS5_1CILi128EEES8_NS7_ILi64EEEEEENS_6half_tEfNS_4arch4Sm80ELb0ELb1ELb1ELb1ELb0ELb0ELb0ELb0ELi2ELi4ELi4ELi4ELb0EEENS1_21CollectiveEpilogueBwdISA_SB_SD_Li256ELb1ELb0ELi2EEENS1_19SingleTileSchedulerILb1ELb0ELb0ELi128EEEEEEEEEvNT_6ParamsE$_ZZN4cute4takeILi1ELi3ENS_5tupleIJNS1_IJNS_1CILi1EEENS2_ILi512EEEiEEENS2_ILi4096EEENS1_IJNS1_IJiiEEENS2_ILi8192EEEEEEEEEEEDaRKT1_ENKUlDpRKT_E_clIJS6_S9_EEEDaSH_) ;  /* 0xfffc055000007944 */ /* 0x024fea0003c3ffff */
[----:B------:R1:W-:Y:S01]  /*4a630*/  STL.64 [R1+0x1590], R2 ;  /* 0x0015900201007387 */ /* 0x0003e20000100a00 */
[----:B------:R-:W-:-:S03]  /*4a640*/  MOV R4, 0x4a660 ;  /* 0x0004a66000047802 */ /* 0x000fc60000000f00 */
[----:B-1----:R-:W-:Y:S05]  /*4a650*/  CALL.REL.NOINC `($_ZN7cutlass13device_kernelIN5flash19enable_sm80_to_sm89INS1_16FlashAttnBwdSm80INS1_25CollectiveMainloopBwdSm80ILi2ELi2EN4cute5tupleIJNS5_1CILi128EEES8_NS7_ILi64EEEEEENS_6half_tEfNS_4arch4Sm80ELb0ELb1ELb1ELb1ELb0ELb0ELb0ELb0ELi2ELi4ELi4ELi4ELb0EEENS1_21CollectiveEpilogueBwdISA_SB_SD_Li256ELb1ELb0ELi2EEENS1_19SingleTileSchedulerILb1ELb0ELb0ELi128EEEEEEEEEvNT_6ParamsE$_ZZN4cute16flatten_to_tupleINS_5tupleIJNS_1CILi4096EEENS1_IJNS1_IJiiEEENS2_ILi8192EEEEEEEEEEEDaRKT_ENKUlRKT_E_clIS6_EEDaSD_) ;  /* 0xfffc045000007944 */ /* 0x002fea0003c3ffff */
[----:B------:R-:W-:Y:S02]  /*4a660*/  MOV R2, 0x4a680 ;  /* 0x0004a68000027802 */ /* 0x000fe40000000f00 */
[----:B------:R-:W-:Y:S05]  /*4a670*/  CALL.REL.NOINC `($_ZN7cutlass13device_kernelIN5flash19enable_sm80_to_sm89INS1_16FlashAttnBwdSm80INS1_25CollectiveMainloopBwdSm80ILi2ELi2EN4cute5tupleIJNS5_1CILi128EEES8_NS7_ILi64EEEEEENS_6half_tEfNS_4arch4Sm80ELb0ELb1ELb1ELb1ELb0ELb0ELb0ELb0ELi2ELi4ELi4ELi4ELb0EEENS1_21CollectiveEpilogueBwdISA_SB_SD_Li256ELb1ELb0ELi2EEENS1_19SingleTileSchedulerILb1ELb0ELb0ELi128EEEEEEEEEvNT_6ParamsE$_ZZN4cute12filter_tupleINS_5tupleIJNS_1CILi4096EEENS1_IJNS1_IJiiEEENS2_ILi8192EEEEEEEEEZNS_16flatten_to_tupleIS7_EEDaRKT_EUlRKT_E_EEDaSB_OT0_ENKUlDpSE_E_clIJNS1_IJS3_EEENS1_IJiiS5_EEEEEEDaSI_) ;  /* 0xfffc00f000007944 */ /* 0x000fea0003c3ffff */
        /* <DEDUP_REMOVED lines=21> */
[----:B-1---5:R-:W-:Y:S05]  /*4a7d0*/  CALL.REL.NOINC `($_ZN7cutlass13device_kernelIN5flash19enable_sm80_to_sm89INS1_16FlashAttnBwdSm80INS1_25CollectiveMainloopBwdSm80ILi2ELi2EN4cute5tupleIJNS5_1CILi128EEES8_NS7_ILi64EEEEEENS_6half_tEfNS_4arch4Sm80ELb0ELb1ELb1ELb1ELb0ELb0ELb0ELb0ELi2ELi4ELi4ELi4ELb0EEENS1_21CollectiveEpilogueBwdISA_SB_SD_Li256ELb1ELb0ELi2EEENS1_19SingleTileSchedulerILb1ELb0ELb0ELi128EEEEEEEEEvNT_6ParamsE$_ZN4cute3eso3ESOILb1ELb0EJNS_14ComposedLayoutINS_7SwizzleILi3ELi3ELi3EEENS_1CILi0EEENS_6LayoutINS_5tupleIJNS8_IJNS8_IJNS5_ILi4EEENS5_ILi8EEEEEENS8_IJNS5_ILi2EEENS5_ILi1EEEEEEEEENS8_IJNS8_IJSC_SC_EEESB_EEEEEENS8_IJNS8_IJNS8_IJNS5_ILi128EEESD_EEENS8_IJSA_S6_EEEEEENS8_IJNS8_IJNS5_ILi64EEENS5_ILi512EEEEEENS8_IJNS5_ILi16EEENS5_ILi1024EEEEEEEEEEEEEEEENS_10ViewEngineINS_8smem_ptrIPN7cutlass6half_tEEEEEEEC2ERKSW_RKS13_) ;  /* 0xfffbdb3000007944 */ /* 0x022fea0003c3ffff */
[----:B-1----:R1:W5:Y:S04]  /*4a7e0*/  LD.E R3, [R34.64+0xc] ;  /* 0x00000c0822037980 */ /* 0x002368000c101900 */
[----:B------:R1:W5:Y:S01]  /*4a7f0*/  LDL.64 R30, [R1+0x1590] ;  /* 0x00159000011e7983 */ /* 0x0003620000100a00 */
[----:B------:R-:W-:-:S03]  /*4a800*/  MOV R6, 0x4a820 ;  /* 0x0004a82000067802 */ /* 0x000fc60000000f00 */
        /* <DEDUP_REMOVED lines=45> */
[----:B------:R-:W-:-:S02]  /*4aae0*/  LOP3.LUT P0, RZ, R6, 0x8, RZ, 0xc0, !PT ;  /* 0x0000000806ff7812 */ /* 0x000fc4000780c0ff */
[----:B------:R-:W-:Y:S02]  /*4aaf0*/  MOV R26, 0x4ab20 ;  /* 0x0004ab20001a7802 */ /* 0x000fe40000000f00 */
[----:B------:R-:W-:-:S04]  /*4ab00*/  SEL R5, R5, 0x38, !P0 ;  /* 0x0000003805057807 */ /* 0x000fc80004000000 */
[----:B-1---5:R-:W-:Y:S05]  /*4ab10*/  CALL.REL.NOINC `($_ZN7cutlass13device_kernelIN5flash19enable_sm80_to_sm89INS1_16FlashAttnBwdSm80INS1_25CollectiveMainloopBwdSm80ILi2ELi2EN4cute5tupleIJNS5_1CILi128EEES8_NS7_ILi64EEEEEENS_6half_tEfNS_4arch4Sm80ELb0ELb1ELb1ELb1ELb0ELb0ELb0ELb0ELi2ELi4ELi4ELi4ELb0EEENS1_21CollectiveEpilogueBwdISA_SB_SD_Li256ELb1ELb0ELi2EEENS1_19SingleTileSchedulerILb1ELb0ELb0ELi128EEEEEEEEEvNT_6ParamsE$_ZN4cute3eso3ESOILb0ELb1EJiNS_1CILi144EEENS2_ILi288EEEEEC2ERKiRKS3_RKS4_) ;  /* 0xfffbd58000007944 */ /* 0x022fea0003c3ffff */
[----:B------:R-:W2:Y:S01]  /*4ab20*/  LDL R32, [R1+0x1590] ;  /* 0x0015900001207983 */ /* 0x000ea20000100800 */
[----:B-1----:R-:W-:Y:S02]  /*4ab30*/  MOV R4, R24 ;  /* 0x0000001800047202 */ /* 0x002fe40000000f00 */
[----:B------:R-:W-:Y:S01]  /*4ab40*/  MOV R26, 0x4ab70 ;  /* 0x0004ab70001a7802 */ /* 0x000fe20000000f00 */
[----:B--2---:R1:W-:Y:S04]  /*4ab50*/  STL [R1+0x15dc], R32 ;  /* 0x0015dc2001007387 */ /* 0x0043e80000100800 */
[----:B-1----:R-:W-:Y:S05]  /*4ab60*/  CALL.REL.NOINC `($_ZN7cutlass13device_kernelIN5flash19enable_sm80_to_sm89INS1_16FlashAttnBwdSm80INS1_25CollectiveMainloopBwdSm80ILi2ELi2EN4cute5tupleIJNS5_1CILi128EEES8_NS7_ILi64EEEEEENS_6half_tEfNS_4arch4Sm80ELb0ELb1ELb1ELb1ELb0ELb0ELb0ELb0ELi2ELi4ELi4ELi4ELb0EEENS1_21CollectiveEpilogueBwdISA_SB_SD_Li256ELb1ELb0ELi2EEENS1_19SingleTileSchedulerILb1ELb0ELb0ELi128EEEEEEEEEvNT_6ParamsE$_ZN4cute3eso3ESOILb1ELb0EJNS_1CILi1EEENS_5tupleIJNS2_ILi8EEEiiEEENS2_ILi64EEENS4_IJiNS2_ILi144EEENS2_ILi288EEEEEENS2_ILi512EEEEEC2ERKS3_RKS6_RKS7_RKSA_RKSB_) ;  /* 0xfffbd92000007944 */ /* 0x002fea0003c3ffff */
[----:B-1----:R1:W5:Y:S04]  /*4ab70*/  LDL R5, [R1+0x1598] ;  /* 0x0015980001057983 */ /* 0x0023680000100800 */
[----:B------:R1:W5:Y:S01]  /*4ab80*/  LDL.64 R2, [R1+0x1590] ;  /* 0x0015900001027983 */ /* 0x0003620000100a00 */
[----:B------:R-:W-:-:S03]  /*4ab90*/  MOV R26, 0x4abb0 ;  /* 0x0004abb0001a7802 */ /* 0x000fc60000000f00 */
[----:B-1---5:R-:W-:Y:S05]  /*4aba0*/  CALL.REL.NOINC `($_ZN7cutlass13device_kernelIN5flash19enable_sm80_to_sm89INS1_16FlashAttnBwdSm80INS1_25CollectiveMainloopBwdSm80ILi2ELi2EN4cute5tupleIJNS5_1CILi128EEES8_NS7_ILi64EEEEEENS_6half_tEfNS_4arch4Sm80ELb0ELb1ELb1ELb1ELb0ELb0ELb0ELb0ELi2ELi4ELi4ELi4ELb0EEENS1_21CollectiveEpilogueBwdISA_SB_SD_Li256ELb1ELb0ELi2EEENS1_19SingleTileSchedulerILb1ELb0ELb0ELi128EEEEEEEEEvNT_6ParamsE$_ZN4cute5tupleIJNS0_IJNS_1CILi8EEENS0_IJNS1_ILi2EEES3_S3_EEENS1_ILi1EEES4_S5_EEENS0_IJS5_NS0_IJS2_iiEEENS1_ILi64EEENS0_IJiNS1_ILi144EEENS1_ILi288EEEEEENS1_ILi512EEEEEEEEC2ERKS6_RKSD_) ;  /* 0xfffbf5c000007944 */ /* 0x022fea0003c3ffff */
[----:B------:R2:W5:Y:S04]  /*4abb0*/  LDL R24, [R1+0x1598] ;  /* 0x0015980001187983 */ /* 0x0005680000100800 */
[----:B-1----:R2:W5:Y:S01]  /*4abc0*/  LDL.64 R2, [R1+0x1590] ;  /* 0x0015900001027983 */ /* 0x0025620000100a00 */
[----:B------:R-:W-:-:S03]  /*4abd0*/  MOV R4, 0x4abf0 ;  /* 0x0004abf000047802 */ /* 0x000fc60000000f00 */
[----:B--2--5:R-:W-:Y:S05]  /*4abe0*/  CALL.REL.NOINC `($_ZN7cutlass13device_kernelIN5flash19enable_sm80_to_sm89INS1_16FlashAttnBwdSm80INS1_25CollectiveMainloopBwdSm80ILi2ELi2EN4cute5tupleIJNS5_1CILi128EEES8_NS7_ILi64EEEEEENS_6half_tEfNS_4arch4Sm80ELb0ELb1ELb1ELb1ELb0ELb0ELb0ELb0ELi2ELi4ELi4ELi4ELb0EEENS1_21CollectiveEpilogueBwdISA_SB_SD_Li256ELb1ELb0ELi2EEENS1_19SingleTileSchedulerILb1ELb0ELb0ELi128EEEEEEEEEvNT_6ParamsE$_ZZN4cute7flattenINS_5tupleIJNS_1CILi1EEENS1_IJNS2_ILi8EEEiiEEENS2_ILi64EEENS1_IJiNS2_ILi144EEENS2_ILi288EEEEEENS2_ILi512EEEEEEEEDaRKT_ENKUlRKT_E_clIS5_EEDaSH_) ;  /* 0xfffc04c000007944 */ /* 0x024fea0003c3ffff */
[----:B------:R-:W-:Y:S02]  /*4abf0*/  MOV R3, R24 ;  /* 0x0000001800037202 */ /* 0x000fe40000000f00 */
[----:B------:R-:W-:-:S02]  /*4ac00*/  MOV R4, 0x4ac20 ;  /* 0x0004ac2000047802 */ /* 0x000fc40000000f00 */
[----:B------:R-:W-:Y:S05]  /*4ac10*/  CALL.REL.NOINC `($_ZN7cutlass13device_kernelIN5flash19enable_sm80_to_sm89INS1_16FlashAttnBwdSm80INS1_25CollectiveMainloopBwdSm80ILi2ELi2EN4cute5tupleIJNS5_1CILi128EEES8_NS7_ILi64EEEEEENS_6half_tEfNS_4arch4Sm80ELb0ELb1ELb1ELb1ELb0ELb0ELb0ELb0ELi2ELi4ELi4ELi4ELb0EEENS1_21CollectiveEpilogueBwdISA_SB_SD_Li256ELb1ELb0ELi2EEENS1_19SingleTileSchedulerILb1ELb0ELb0ELi128EEEEEEEEEvNT_6ParamsE$_ZZN4cute7flattenINS_5tupleIJNS_1CILi1EEENS1_IJNS2_ILi8EEEiiEEENS2_ILi64EEENS1_IJiNS2_ILi144EEENS2_ILi288EEEEEENS2_ILi512EEEEEEEEDaRKT_ENKUlRKT_E_clIS9_EEDaSH_) ;  /* 0xfffc04d000007944 */ /* 0x000fea0003c3ffff */
[----:B------:R-:W-:Y:S02]  /*4ac20*/  MOV R4, R2 ;  /* 0x0000000200047202 */ /* 0x000fe40000000f00 */
[----:B------:R-:W-:-:S02]  /*4ac30*/  MOV R2, 0x4ac50 ;  /* 0x0004ac5000027802 */ /* 0x000fc40000000f00 */
[----:B------:R-:W-:Y:S05]  /*4ac40*/  CALL.REL.NOINC `($_ZN7cutlass13device_kernelIN5flash19enable_sm80_to_sm89INS1_16FlashAttnBwdSm80INS1_25CollectiveMainloopBwdSm80ILi2ELi2EN4cute5tupleIJNS5_1CILi128EEES8_NS7_ILi64EEEEEENS_6half_tEfNS_4arch4Sm80ELb0ELb1ELb1ELb1ELb0ELb0ELb0ELb0ELi2ELi4ELi4ELi4ELb0EEENS1_21CollectiveEpilogueBwdISA_SB_SD_Li256ELb1ELb0ELi2EEENS1_19SingleTileSchedulerILb1ELb0ELb0ELi128EEEEEEEEEvNT_6ParamsE$_ZZN4cute12filter_tupleINS_5tupleIJNS_1CILi1EEENS1_IJNS2_ILi8EEEiiEEENS2_ILi64EEENS1_IJiNS2_ILi144EEENS2_ILi288EEEEEENS2_ILi512EEEEEEZNS_7flattenISB_EEDaRKT_EUlRKT_E_EEDaSF_OT0_ENKUlDpSI_E_clIJNS1_IJS3_EEES5_NS1_IJS6_EEES9_NS1_IJSA_EEEEEEDaSM_) ;  /* 0xfffbfa9000007944 */ /* 0x000fea0003c3ffff */
[----:B------:R-:W-:Y:S02]  /*4ac50*/  MOV R26, 0x4ac70 ;  /* 0x0004ac70001a7802 */ /* 0x000fe40000000f00 */
[----:B------:R-:W-:Y:S05]  /*4ac60*/  CALL.REL.NOINC `($_ZN7cutlass13device_kernelIN5flash19enable_sm80_to_sm89INS1_16FlashAttnBwdSm80INS1_25CollectiveMainloopBwdSm80ILi2ELi2EN4cute5tupleIJNS5_1CILi128EEES8_NS7_ILi64EEEEEENS_6half_tEfNS_4arch4Sm80ELb0ELb1ELb1ELb1ELb0ELb0ELb0ELb0ELi2ELi4ELi4ELi4ELb0EEENS1_21CollectiveEpilogueBwdISA_SB_SD_Li256ELb1ELb0ELi2EEENS1_19SingleTileSchedulerILb1ELb0ELb0ELi128EEEEEEEEEvNT_6ParamsE$_ZN4cute3eso3ESOILb0ELb1EJiNS_1CILi144EEENS2_ILi512EEEEEC2ERKiRKS3_RKS4_) ;  /* 0xfffbd48000007944 */ /* 0x000fea0003c3ffff */
[----:B------:R-:W2:Y:S01]  /*4ac70*/  LDL R24, [R1+0x1590] ;  /* 0x0015900001187983 */ /* 0x000ea20000100800 */
[----:B-1----:R-:W-:-:S02]  /*4ac80*/  MOV R2, R13 ;  /* 0x0000000d00027202 */ /* 0x002fc40000000f00 */
[----:B------:R-:W-:Y:S01]  /*4ac90*/  MOV R34, 0x4acc0 ;  /* 0x0004acc000227802 */ /* 0x000fe20000000f00 */
[----:B--2---:R1:W-:Y:S04]  /*4aca0*/  STL [R1+0x15c4], R24 ;  /* 0x0015c41801007387 */ /* 0x0043e80000100800 */
[----:B-1----:R-:W-:Y:S05]  /*4acb0*/  CALL.REL.NOINC `($_ZN7cutlass13device_kernelIN5flash19enable_sm80_to_sm89INS1_16FlashAttnBwdSm80INS1_25CollectiveMainloopBwdSm80ILi2ELi2EN4cute5tupleIJNS5_1CILi128EEES8_NS7_ILi64EEEEEENS_6half_tEfNS_4arch4Sm80ELb0ELb1ELb1ELb1ELb0ELb0ELb0ELb0ELi2ELi4ELi4ELi4ELb0EEENS1_21CollectiveEpilogueBwdISA_SB_SD_Li256ELb1ELb0ELi2EEENS1_19SingleTileSchedulerILb1ELb0ELb0ELi128EEEEEEEEEvNT_6ParamsE$_ZN4cute3eso3ESOILb0ELb0EJiiNS_1CILi144EEENS2_ILi512EEEEEC2ERKiS7_RKS3_RKS4_) ;  /* 0xfffbcfd000007944 */ /* 0x002fea0003c3ffff */
[----:B-1----:R-:W2:Y:S01]  /*4acc0*/  LDL.64 R2, [R1+0x1590] ;  /* 0x0015900001027983 */ /* 0x002ea20000100a00 */
[----:B------:R-:W-:Y:S02]  /*4acd0*/  IADD3 R5, R10, 0x240, RZ ;  /* 0x000002400a057810 */ /* 0x000fe40007ffe0ff */
[----:B------:R-:W-:Y:S01]  /*4ace0*/  MOV R26, 0x4ad20 ;  /* 0x0004ad20001a7802 */ /* 0x000fe20000000f00 */
[----:B--2---:R1:W-:Y:S04]  /*4acf0*/  STL [R1+0x15bc], R2 ;  /* 0x0015bc0201007387 */ /* 0x0043e80000100800 */
[----:B------:R1:W-:Y:S02]  /*4ad00*/  STL [R1+0x15c0], R3 ;  /* 0x0015c00301007387 */ /* 0x0003e40000100800 */
[----:B-1----:R-:W-:Y:S05]  /*4ad10*/  CALL.REL.NOINC `($_ZN7cutlass13device_kernelIN5flash19enable_sm80_to_sm89INS1_16FlashAttnBwdSm80INS1_25CollectiveMainloopBwdSm80ILi2ELi2EN4cute5tupleIJNS5_1CILi128EEES8_NS7_ILi64EEEEEENS_6half_tEfNS_4arch4Sm80ELb0ELb1ELb1ELb1ELb0ELb0ELb0ELb0ELi2ELi4ELi4ELi4ELb0EEENS1_21CollectiveEpilogueBwdISA_SB_SD_Li256ELb1ELb0ELi2EEENS1_19SingleTileSchedulerILb1ELb0ELb0ELi128EEEEEEEEEvNT_6ParamsE$_ZN4cute3eso3ESOILb0ELb0EJiiiNS_1CILi144EEENS2_ILi512EEEEEC2ERKiS7_S7_RKS3_RKS4_) ;  /* 0xfffbd10000007944 */ /* 0x002fea0003c3ffff */
[----:B-1----:R-:W2:Y:S04]  /*4ad20*/  LDL.64 R2, [R1+0x1580] ;  /* 0x0015800001027983 */ /* 0x002ea80000100a00 */
[----:B------:R-:W3:Y:S01]  /*4ad30*/  LDL R12, [R1+0x1588] ;  /* 0x00158800010c7983 */ /* 0x000ee20000100800 */
[----:B------:R-:W-:-:S03]  /*4ad40*/  MOV R4, 0x4ad80 ;  /* 0x0004ad8000047802 */ /* 0x000fc60000000f00 */
[----:B--2---:R1:W-:Y:S04]  /*4ad50*/  STL.64 [R1+0x1590], R2 ;  /* 0x0015900201007387 */ /* 0x0043e80000100a00 */
[----:B---3--:R1:W-:Y:S02]  /*4ad60*/  STL [R1+0x1598], R12 ;  /* 0x0015980c01007387 */ /* 0x0083e40000100800 */
[----:B-1----:R-:W-:Y:S05]  /*4ad70*/  CALL.REL.NOINC `($_ZN7cutlass13device_kernelIN5flash19enable_sm80_to_sm89INS1_16FlashAttnBwdSm80INS1_25CollectiveMainloopBwdSm80ILi2ELi2EN4cute5tupleIJNS5_1CILi128EEES8_NS7_ILi64EEEEEENS_6half_tEfNS_4arch4Sm80ELb0ELb1ELb1ELb1ELb0ELb0ELb0ELb0ELi2ELi4ELi4ELi4ELb0EEENS1_21CollectiveEpilogueBwdISA_SB_SD_Li256ELb1ELb0ELi2EEENS1_19SingleTileSchedulerILb1ELb0ELb0ELi128EEEEEEEEEvNT_6ParamsE$_ZN4cute3eso3ESOILb1ELb0EJNS_1CILi8EEEiiiNS2_ILi144EEENS2_ILi512EEEEEC2ERKS3_RKiSA_SA_RKS4_RKS5_) ;  /* 0xfffbd9e000007944 */ /* 0x002fea0003c3ffff */
[----:B-1----:R-:W2:Y:S04]  /*4ad80*/  LDL.64 R2, [R1+0x15b0] ;  /* 0x0015b00001027983 */ /* 0x002ea80000100a00 */
[----:B------:R-:W3:Y:S01]  /*4ad90*/  LDL R24, [R1+0x15b8] ;  /* 0x0015b80001187983 */ /* 0x000ee20000100800 */
[C---:B------:R-:W-:Y:S02]  /*4ada0*/  IADD3 R26, R10.reuse, 0x204, RZ ;  /* 0x000002040a1a7810 */ /* 0x040fe40007ffe0ff */
[----:B------:R-:W-:-:S02]  /*4adb0*/  IADD3 R12, R10, 0x208, RZ ;  /* 0x000002080a0c7810 */ /* 0x000fc40007ffe0ff */
[----:B------:R-:W-:Y:S01]  /*4adc0*/  MOV R4, 0x4ae00 ;  /* 0x0004ae0000047802 */ /* 0x000fe20000000f00 */
[----:B--2---:R1:W-:Y:S04]  /*4add0*/  STL.64 [R1+0x1580], R2 ;  /* 0x0015800201007387 */ /* 0x0043e80000100a00 */
[----:B---3--:R1:W-:Y:S02]  /*4ade0*/  STL [R1+0x1588], R24 ;  /* 0x0015881801007387 */ /* 0x0083e40000100800 */
[----:B-1----:R-:W-:Y:S05]  /*4adf0*/  CALL.REL.NOINC `($_ZN7cutlass13device_kernelIN5flash19enable_sm80_to_sm89INS1_16FlashAttnBwdSm80INS1_25CollectiveMainloopBwdSm80ILi2ELi2EN4cute5tupleIJNS5_1CILi128EEES8_NS7_ILi64EEEEEENS_6half_tEfNS_4arch4Sm80ELb0ELb1ELb1ELb1ELb0ELb0ELb0ELb0ELi2ELi4ELi4ELi4ELb0EEENS1_21CollectiveEpilogueBwdISA_SB_SD_Li256ELb1ELb0ELi2EEENS1_19SingleTileSchedulerILb1ELb0ELb0ELi128EEEEEEEEEvNT_6ParamsE$_ZN4cute3eso3ESOILb1ELb0EJNS_1CILi1EEEiiiNS2_ILi144EEENS2_ILi512EEEEEC2ERKS3_RKiSA_SA_RKS4_RKS5_) ;  /* 0xfffbd79000007944 */ /* 0x002fea0003c3ffff */
[----:B-1----:R1:W5:Y:S04]  /*4ae00*/  LDL R5, [R1+0x15b8] ;  /* 0x0015b80001057983 */ /* 0x0023680000100800 */
[----:B------:R1:W5:Y:S01]  /*4ae10*/  LDL.64 R2, [R1+0x15b0] ;  /* 0x0015b00001027983 */ /* 0x0003620000100a00 */
[----:B------:R-:W-:-:S03]  /*4ae20*/  MOV R12, 0x4ae40 ;  /* 0x0004ae40000c7802 */ /* 0x000fc60000000f00 */
[----:B-1---5:R-:W-:Y:S05]  /*4ae30*/  CALL.REL.NOINC `($_ZN7cutlass13device_kernelIN5flash19enable_sm80_to_sm89INS1_16FlashAttnBwdSm80INS1_25CollectiveMainloopBwdSm80ILi2ELi2EN4cute5tupleIJNS5_1CILi128EEES8_NS7_ILi64EEEEEENS_6half_tEfNS_4arch4Sm80ELb0ELb1ELb1ELb1ELb0ELb0ELb0ELb0ELi2ELi4ELi4ELi4ELb0EEENS1_21CollectiveEpilogueBwdISA_SB_SD_Li256ELb1ELb0ELi2EEENS1_19SingleTileSchedulerILb1ELb0ELb0ELi128EEEEEEEEEvNT_6ParamsE$_ZN4cute5tupleIJNS0_IJNS_1CILi16EEENS1_ILi2EEES3_S3_NS1_ILi4EEES3_EEENS0_IJNS1_ILi1EEEiiiNS1_ILi144EEENS1_ILi512EEEEEEEEC2ERKS5_RKS9_) ;  /* 0xfffbf28000007944 */ /* 0x022fea0003c3ffff */
        /* <DEDUP_REMOVED lines=8> */
[----:B-1----:R-:W-:Y:S05]  /*4aec0*/  CALL.REL.NOINC `($_ZN7cutlass13device_kernelIN5flash19enable_sm80_to_sm89INS1_16FlashAttnBwdSm80INS1_25CollectiveMainloopBwdSm80ILi2ELi2EN4cute5tupleIJNS5_1CILi128EEES8_NS7_ILi64EEEEEENS_6half_tEfNS_4arch4Sm80ELb0ELb1ELb1ELb1ELb0ELb0ELb0ELb0ELi2ELi4ELi4ELi4ELb0EEENS1_21CollectiveEpilogueBwdISA_SB_SD_Li256ELb1ELb0ELi2EEENS1_19SingleTileSchedulerILb1ELb0ELb0ELi128EEEEEEEEEvNT_6ParamsE$_ZZN4cute6detail16composition_implINS_5tupleIJNS_1CILi16EEENS3_ILi2EEES5_S5_NS3_ILi4EEES5_EEENS2_IJNS3_ILi1EEEiiiNS3_ILi144EEENS3_ILi512EEEEEENS2_IJNS2_IJS5_S5_EEES6_NS3_ILi8EEEEEENS2_IJNS2_IJNS3_ILi64EEESA_EEES4_NS3_ILi1024EEEEEEEEDaRKT_RKT0_RKT1_RKT2_ENKUlRKT_RKT0_E_clISC_SG_EEDaSX_S10_) ;  /* 0xfffbfe7000007944 */ /* 0x002fea0003c3ffff */
[----:B------:R-:W-:Y:S02]  /*4aed0*/  MOV R2, R14 ;  /* 0x0000000e00027202 */ /* 0x000fe40000000f00 */
[----:B------:R-:W-:Y:S02]  /*4aee0*/  MOV R12, 0x4af00 ;  /* 0x0004af00000c7802 */ /* 0x000fe40000000f00 */
[----:B-----5:R-:W-:Y:S05]  /*4aef0*/  CALL.REL.NOINC `($_ZN7cutlass13device_kernelIN5flash19enable_sm80_to_sm89INS1_16FlashAttnBwdSm80INS1_25CollectiveMainloopBwdSm80ILi2ELi2EN4cute5tupleIJNS5_1CILi128EEES8_NS7_ILi64EEEEEENS_6half_tEfNS_4arch4Sm80ELb0ELb1ELb1ELb1ELb0ELb0ELb0ELb0ELi2ELi4ELi4ELi4ELb0EEENS1_21CollectiveEpilogueBwdISA_SB_SD_Li256ELb1ELb0ELi2EEENS1_19SingleTileSchedulerILb1ELb0ELb0ELi128EEEEEEEEEvNT_6ParamsE$_ZZN4cute6detail16composition_implINS_5tupleIJNS_1CILi16EEENS3_ILi2EEES5_S5_NS3_ILi4EEES5_EEENS2_IJNS3_ILi1EEEiiiNS3_ILi144EEENS3_ILi512EEEEEENS2_IJNS2_IJS5_S5_EEES6_NS3_ILi8EEEEEENS2_IJNS2_IJNS3_ILi64EEESA_EEES4_NS3_ILi1024EEEEEEEEDaRKT_RKT0_RKT1_RKT2_ENKUlRKT_RKT0_E_clIS6_S4_EEDaSX_S10_) ;  /* 0xfffbfde000007944 */ /* 0x020fea0003c3ffff */
[----:B-----5:R2:W-:Y:S01]  /*4af00*/  STL.64 [R1+0x1580], R2 ;  /* 0x0015800201007387 */ /* 0x0205e20000100a00 */
[----:B------:R-:W-:Y:S02]  /*4af10*/  MOV R12, R4 ;  /* 0x00000004000c7202 */ /* 0x000fe40000000f00 */
[----:B------:R-:W-:Y:S02]  /*4af20*/  MOV R4, 0x4af40 ;  /* 0x0004af4000047802 */ /* 0x000fe40000000f00 */
[----:B-12---:R-:W-:Y:S05]  /*4af30*/  CALL.REL.NOINC `($_ZN7cutlass13device_kernelIN5flash19enable_sm80_to_sm89INS1_16FlashAttnBwdSm80INS1_25CollectiveMainloopBwdSm80ILi2ELi2EN4cute5tupleIJNS5_1CILi128EEES8_NS7_ILi64EEEEEENS_6half_tEfNS_4arch4Sm80ELb0ELb1ELb1ELb1ELb0ELb0ELb0ELb0ELi2ELi4ELi4ELi4ELb0EEENS1_21CollectiveEpilogueBwdISA_SB_SD_Li256ELb1ELb0ELi2EEENS1_19SingleTileSchedulerILb1ELb0ELb0ELi128EEEEEEEEEvNT_6ParamsE$_ZN4cute3eso3ESOILb0ELb0EJNS_5tupleIJiNS_1CILi512EEEEEENS2_IJiiEEENS3_ILi1024EEEEEC2ERKS5_RKS6_RKS7_) ;  /* 0xfffbc2c000007944 */ /* 0x006fea0003c3ffff */
[----:B------:R2:W5:Y:S04]  /*4af40*/  LDL R5, [R1+0x1598] ;  /* 0x0015980001057983 */ /* 0x0005680000100800 */
[----:B-1----:R2:W5:Y:S01]  /*4af50*/  LDL.64 R2, [R1+0x1590] ;  /* 0x0015900001027983 */ /* 0x0025620000100a00 */
[----:B------:R-:W-:-:S03]  /*4af60*/  MOV R12, 0x4af80 ;  /* 0x0004af80000c7802 */ /* 0x000fc60000000f00 */
[----:B--2--5:R-:W-:Y:S05]  /*4af70*/  CALL.REL.NOINC `($_ZN7cutlass13device_kernelIN5flash19enable_sm80_to_sm89INS1_16FlashAttnBwdSm80INS1_25CollectiveMainloopBwdSm80ILi2ELi2EN4cute5tupleIJNS5_1CILi128EEES8_NS7_ILi64EEEEEENS_6half_tEfNS_4arch4Sm80ELb0ELb1ELb1ELb1ELb0ELb0ELb0ELb0ELi2ELi4ELi4ELi4ELb0EEENS1_21CollectiveEpilogueBwdISA_SB_SD_Li256ELb1ELb0ELi2EEENS1_19SingleTileSchedulerILb1ELb0ELb0ELi128EEEEEEEEEvNT_6ParamsE$_ZN4cute5tupleIJNS0_IJNS0_IJNS_1CILi2EEES2_EEES3_NS1_ILi8EEEEEENS0_IJNS0_IJiNS1_ILi512EEEEEENS0_IJiiEEENS1_ILi1024EEEEEEEEC2ERKS5_RKSA_) ;  /* 0xfffbeec000007944 */ /* 0x024fea0003c3ffff */
        /* <DEDUP_REMOVED lines=48> */
[----:B-1---5:R-:W-:Y:S05]  /*4b280*/  CALL.REL.NOINC `($_ZN7cutlass13device_kernelIN5flash19enable_sm80_to_sm89INS1_16FlashAttnBwdSm80INS1_25CollectiveMainloopBwdSm80ILi2ELi2EN4cute5tupleIJNS5_1CILi128EEES8_NS7_ILi64EEEEEENS_6half_tEfNS_4arch4Sm80ELb0ELb1ELb1ELb1ELb0ELb0ELb0ELb0ELi2ELi4ELi4ELi4ELb0EEENS1_21CollectiveEpilogueBwdISA_SB_SD_Li256ELb1ELb0ELi2EEENS1_19SingleTileSchedulerILb1ELb0ELb0ELi128EEEEEEEEEvNT_6ParamsE$_ZN4cute3eso3ESOILb1ELb0EJNS_6LayoutINS_5tupleIJNS3_IJNS_1CILi8EEENS4_ILi1EEEEEENS4_ILi2EEENS3_IJNS4_ILi4EEES8_EEEEEENS3_IJNS3_IJS6_NS4_ILi0EEEEEES5_NS3_IJNS4_ILi32EEENS4_ILi16EEEEEEEEEEENS_10ViewEngineIPN7cutlass6half_tEEEEEC2ERKSI_RKSN_) ;  /* 0xfffbe70000007944 */ /* 0x022fea0003c3ffff */
[----:B------:R2:W5:Y:S01]  /*4b290*/  LDL.64 R90, [R1+0x1580] ;  /* 0x00158000015a7983 */ /* 0x0005620000100a00 */
[----:B------:R-:W-:-:S02]  /*4b2a0*/  MOV R3, R8 ;  /* 0x0000000800037202 */ /* 0x000fc40000000f00 */
[----:B-1----:R-:W-:Y:S02]  /*4b2b0*/  MOV R10, 0x4b2d0 ;  /* 0x0004b2d0000a7802 */ /* 0x002fe40000000f00 */
[----:B--2--5:R-:W-:Y:S05]  /*4b2c0*/  CALL.REL.NOINC `($_ZN7cutlass13device_kernelIN5flash19enable_sm80_to_sm89INS1_16FlashAttnBwdSm80INS1_25CollectiveMainloopBwdSm80ILi2ELi2EN4cute5tupleIJNS5_1CILi128EEES8_NS7_ILi64EEEEEENS_6half_tEfNS_4arch4Sm80ELb0ELb1ELb1ELb1ELb0ELb0ELb0ELb0ELi2ELi4ELi4ELi4ELb0EEENS1_21CollectiveEpilogueBwdISA_SB_SD_Li256ELb1ELb0ELi2EEENS1_19SingleTileSchedulerILb1ELb0ELb0ELi128EEEEEEEEEvNT_6ParamsE$_ZN4cute3eso3ESOILb1ELb0EJNS_6LayoutINS_5tupleIJNS3_IJNS3_IJNS_1CILi4EEENS4_ILi2EEEEEENS4_ILi1EEEEEES6_NS4_ILi8EEEEEENS3_IJNS3_IJNS3_IJS8_NS4_ILi32EEEEEENS4_ILi0EEEEEENS4_ILi64EEES5_EEEEENS_10ViewEngineIPN7cutlass6half_tEEEEEC2ERKSI_RKSN_) ;  /* 0xfffbd85000007944 */ /* 0x024fea0003c3ffff */
[----:B------:R2:W5:Y:S04]  /*4b2d0*/  LDL.64 R88, [R1+0x1580] ;  /* 0x0015800001587983 */ /* 0x0005680000100a00 */
[----:B-1----:R2:W5:Y:S01]  /*4b2e0*/  LD.E.64 R2, [R94.64+0x8] ;  /* 0x000008085e027980 */ /* 0x002562000c101b00 */
[----:B------:R-:W-:Y:S02]  /*4b2f0*/  MOV R38, R82 ;  /* 0x0000005200267202 */ /* 0x000fe40000000f00 */
[----:B------:R-:W-:Y:S02]  /*4b300*/  MOV R46, 0x4b320 ;  /* 0x0004b320002e7802 */ /* 0x000fe40000000f00 */
[----:B--2--5:R-:W-:Y:S05]  /*4b310*/  CALL.REL.NOINC `($_ZN7cutlass13device_kernelIN5flash19enable_sm80_to_sm89INS1_16FlashAttnBwdSm80INS1_25CollectiveMainloopBwdSm80ILi2ELi2EN4cute5tupleIJNS5_1CILi128EEES8_NS7_ILi64EEEEEENS_6half_tEfNS_4arch4Sm80ELb0ELb1ELb1ELb1ELb0ELb0ELb0ELb0ELi2ELi4ELi4ELi4ELb0EEENS1_21CollectiveEpilogueBwdISA_SB_SD_Li256ELb1ELb0ELi2EEENS1_19SingleTileSchedulerILb1ELb0ELb0ELi128EEEEEEEEEvNT_6ParamsE$_ZN4cute8smem_ptrIPN7cutlass6half_tEECI1NS_12iter_adaptorIS3_S4_EEES3_) ;  /* 0xfffbf06000007944 */ /* 0x024fea0003c3ffff */
[----:B-1----:R1:W5:Y:S01]  /*4b320*/  LDL.64 R2, [R1+0x1580] ;  /* 0x0015800001027983 */ /* 0x0023620000100a00 */
[----:B------:R-:W-:-:S03]  /*4b330*/  MOV R38, 0x4b350 ;  /* 0x0004b35000267802 */ /* 0x000fc60000000f00 */
[----:B-1---5:R-:W-:Y:S05]  /*4b340*/  CALL.REL.NOINC `($_ZN7cutlass13device_kernelIN5flash19enable_sm80_to_sm89INS1_16FlashAttnBwdSm80INS1_25CollectiveMainloopBwdSm80ILi2ELi2EN4cute5tupleIJNS5_1CILi128EEES8_NS7_ILi64EEEEEENS_6half_tEfNS_4arch4Sm80ELb0ELb1ELb1ELb1ELb0ELb0ELb0ELb0ELi2ELi4ELi4ELi4ELb0EEENS1_21CollectiveEpilogueBwdISA_SB_SD_Li256ELb1ELb0ELi2EEENS1_19SingleTileSchedulerILb1ELb0ELb0ELi128EEEEEEEEEvNT_6ParamsE$_ZN4cute3eso3ESOILb1ELb0EJNS_6LayoutINS_5tupleIJNS3_IJNS_1CILi8EEENS4_ILi1EEEEEENS4_ILi2EEEEEENS3_IJNS3_IJS6_NS4_ILi0EEEEEENS4_ILi4096EEEEEEEENS_10ViewEngineINS_8smem_ptrIPN7cutlass6half_tEEEEEEEC2ERKSE_RKSL_) ;  /* 0xfffbe43000007944 */ /* 0x022fea0003c3ffff */
[----:B-1----:R1:W5:Y:S01]  /*4b350*/  LDL.64 R36, [R1+0x1580] ;  /* 0x0015800001247983 */ /* 0x0023620000100a00 */
[----:B------:R-:W-:Y:S01]  /*4b360*/  IMAD.MOV.U32 R38, RZ, RZ, R90 ;  /* 0x000000ffff267224 */ /* 0x000fe200078e005a */
[----:B------:R-:W-:-:S02]  /*4b370*/  MOV R39, R91 ;  /* 0x0000005b00277202 */ /* 0x000fc40000000f00 */
[----:B------:R-:W-:Y:S02]  /*4b380*/  MOV R48, 0x4b3a0 ;  /* 0x0004b3a000307802 */ /* 0x000fe40000000f00 */
[----:B-1---5:R-:W-:Y:S05]  /*4b390*/  CALL.REL.NOINC `($_ZN7cutlass13device_kernelIN5flash19enable_sm80_to_sm89INS1_16FlashAttnBwdSm80INS1_25CollectiveMainloopBwdSm80ILi2ELi2EN4cute5tupleIJNS5_1CILi128EEES8_NS7_ILi64EEEEEENS_6half_tEfNS_4arch4Sm80ELb0ELb1ELb1ELb1ELb0ELb0ELb0ELb0ELi2ELi4ELi4ELi4ELb0EEENS1_21CollectiveEpilogueBwdISA_SB_SD_Li256ELb1ELb0ELi2EEENS1_19SingleTileSchedulerILb1ELb0ELb0ELi128EEEEEEEEEvNT_6ParamsE$_ZN4cute3eso3ESOILb1ELb0EJNS_6LayoutINS_5tupleIJNS3_IJNS_1CILi8EEENS4_ILi1EEEEEENS4_ILi2EEEEEENS3_IJNS3_IJS6_NS4_ILi0EEEEEES5_EEEEENS_10ViewEngineIPN7cutlass6half_tEEEEEC2ERKSD_RKSI_) ;  /* 0xfffbe57000007944 */ /* 0x022fea0003c3ffff */
[----:B------:R2:W5:Y:S01]  /*4b3a0*/  LDL.64 R2, [R1+0x1580] ;  /* 0x0015800001027983 */ /* 0x0005620000100a00 */
[----:B-1----:R-:W-:-:S03]  /*4b3b0*/  MOV R46, 0x4b3d0 ;  /* 0x0004b3d0002e7802 */ /* 0x002fc60000000f00 */
[----:B--2--5:R-:W-:Y:S05]  /*4b3c0*/  CALL.REL.NOINC `($_ZN7cutlass13device_kernelIN5flash19enable_sm80_to_sm89INS1_16FlashAttnBwdSm80INS1_25CollectiveMainloopBwdSm80ILi2ELi2EN4cute5tupleIJNS5_1CILi128EEES8_NS7_ILi64EEEEEENS_6half_tEfNS_4arch4Sm80ELb0ELb1ELb1ELb1ELb0ELb0ELb0ELb0ELi2ELi4ELi4ELi4ELb0EEENS1_21CollectiveEpilogueBwdISA_SB_SD_Li256ELb1ELb0ELi2EEENS1_19SingleTileSchedulerILb1ELb0ELb0ELi128EEEEEEEEEvNT_6ParamsE$_ZN4cute3eso3ESOILb1ELb0EJNS_6LayoutINS_5tupleIJNS3_IJNS_1CILi8EEENS4_ILi1EEEEEENS3_IJNS4_ILi2EEEEEEEEENS3_IJNS3_IJS6_NS4_ILi0EEEEEENS3_IJNS4_ILi4096EEEEEEEEEEENS_10ViewEngineINS_8smem_ptrIPN7cutlass6half_tEEEEEEEC2ERKSG_RKSN_) ;  /* 0xfffbe1b000007944 */ /* 0x024fea0003c3ffff */
[----:B-1----:R1:W5:Y:S01]  /*4b3d0*/  LDL.64 R36, [R1+0x1580] ;  /* 0x0015800001247983 */ /* 0x0023620000100a00 */
[----:B------:R-:W-:-:S03]  /*4b3e0*/  MOV R46, 0x4b400 ;  /* 0x0004b400002e7802 */ /* 0x000fc60000000f00 */
[----:B-1---5:R-:W-:Y:S05]  /*4b3f0*/  CALL.REL.NOINC `($_ZN7cutlass13device_kernelIN5flash19enable_sm80_to_sm89INS1_16FlashAttnBwdSm80INS1_25CollectiveMainloopBwdSm80ILi2ELi2EN4cute5tupleIJNS5_1CILi128EEES8_NS7_ILi64EEEEEENS_6half_tEfNS_4arch4Sm80ELb0ELb1ELb1ELb1ELb0ELb0ELb0ELb0ELi2ELi4ELi4ELi4ELb0EEENS1_21CollectiveEpilogueBwdISA_SB_SD_Li256ELb1ELb0ELi2EEENS1_19SingleTileSchedulerILb1ELb0ELb0ELi128EEEEEEEEEvNT_6ParamsE$_ZN4cute3eso3ESOILb1ELb0EJNS_6LayoutINS_5tupleIJNS3_IJNS_1CILi8EEENS4_ILi1EEEEEENS3_IJNS4_ILi2EEEEEEEEENS3_IJNS3_IJS6_NS4_ILi0EEEEEENS3_IJS5_EEEEEEEENS_10ViewEngineIPN7cutlass6half_tEEEEEC2ERKSF_RKSK_) ;  /* 0xfffbe28000007944 */ /* 0x022fea0003c3ffff */
[----:B-1----:R1:W5:Y:S01]  /*4b400*/  LDL.64 R2, [R1+0x1580] ;  /* 0x0015800001027983 */ /* 0x0023620000100a00 */
[----:B------:R-:W-:-:S03]  /*4b410*/  MOV R46, 0x4b430 ;  /* 0x0004b430002e7802 */ /* 0x000fc60000000f00 */
[----:B-1---5:R-:W-:Y:S05]  /*4b420*/  CALL.REL.NOINC `($_ZN7cutlass13device_kernelIN5flash19enable_sm80_to_sm89INS1_16FlashAttnBwdSm80INS1_25CollectiveMainloopBwdSm80ILi2ELi2EN4cute5tupleIJNS5_1CILi128EEES8_NS7_ILi64EEEEEENS_6half_tEfNS_4arch4Sm80ELb0ELb1ELb1ELb1ELb0ELb0ELb0ELb0ELi2ELi4ELi4ELi4ELb0EEENS1_21CollectiveEpilogueBwdISA_SB_SD_Li256ELb1ELb0ELi2EEENS1_19SingleTileSchedulerILb1ELb0ELb0ELi128EEEEEEEEEvNT_6ParamsE$_ZN4cute3eso3ESOILb1ELb0EJNS_6LayoutINS_5tupleIJNS3_IJNS3_IJNS_1CILi8EEENS4_ILi1EEEEEES6_EEENS3_IJNS3_IJS6_S6_EEENS4_ILi2EEEEEEEEENS3_IJNS3_IJNS3_IJS6_NS4_ILi0EEEEEESD_EEENS3_IJNS3_IJSD_SD_EEES5_EEEEEEEENS_10ViewEngineIPN7cutlass6half_tEEEEEC2ERKSJ_RKSO_) ;  /* 0xfffbd88000007944 */ /* 0x022fea0003c3ffff */
[----:B-1----:R1:W5:Y:S01]  /*4b430*/  LDL.64 R38, [R1+0x1580] ;  /* 0x0015800001267983 */ /* 0x0023620000100a00 */
[----:B------:R-:W-:-:S03]  /*4b440*/  MOV R46, 0x4b460 ;  /* 0x0004b460002e7802 */ /* 0x000fc60000000f00 */
[----:B-1---5:R-:W-:Y:S05]  /*4b450*/  CALL.REL.NOINC `($_ZN7cutlass13device_kernelIN5flash19enable_sm80_to_sm89INS1_16FlashAttnBwdSm80INS1_25CollectiveMainloopBwdSm80ILi2ELi2EN4cute5tupleIJNS5_1CILi128EEES8_NS7_ILi64EEEEEENS_6half_tEfNS_4arch4Sm80ELb0ELb1ELb1ELb1ELb0ELb0ELb0ELb0ELi2ELi4ELi4ELi4ELb0EEENS1_21CollectiveEpilogueBwdISA_SB_SD_Li256ELb1ELb0ELi2EEENS1_19SingleTileSchedulerILb1ELb0ELb0ELi128EEEEEEEEEvNT_6ParamsE$_ZN4cute3eso3ESOILb1ELb0EJNS_6LayoutINS_5tupleIJNS3_IJNS3_IJNS_1CILi8EEENS4_ILi1EEEEEES6_EEENS3_IJNS3_IJS6_S6_EEENS4_ILi2EEEEEEEEENS3_IJNS3_IJNS3_IJS6_NS4_ILi0EEEEEESD_EEENS3_IJNS3_IJSD_SD_EEENS4_ILi4096EEEEEEEEEEENS_10ViewEngineINS_8smem_ptrIPN7cutlass6half_tEEEEEEEC2ERKSK_RKSR_) ;  /* 0xfffbd77000007944 */ /* 0x022fea0003c3ffff */
[----:B-1----:R1:W5:Y:S01]  /*4b460*/  LDL.64 R2, [R1+0x1580] ;  /* 0x0015800001027983 */ /* 0x0023620000100a00 */
[----:B------:R-:W-:-:S03]  /*4b470*/  MOV R48, 0x4b490 ;  /* 0x0004b49000307802 */ /* 0x000fc60000000f00 */
[----:B-1---5:R-:W-:Y:S05]  /*4b480*/  CALL.REL.NOINC `($_ZN7cutlass13device_kernelIN5flash19enable_sm80_to_sm89INS1_16FlashAttnBwdSm80INS1_25CollectiveMainloopBwdSm80ILi2ELi2EN4cute5tupleIJNS5_1CILi128EEES8_NS7_ILi64EEEEEENS_6half_tEfNS_4arch4Sm80ELb0ELb1ELb1ELb1ELb0ELb0ELb0ELb0ELi2ELi4ELi4ELi4ELb0EEENS1_21CollectiveEpilogueBwdISA_SB_SD_Li256ELb1ELb0ELi2EEENS1_19SingleTileSchedulerILb1ELb0ELb0ELi128EEEEEEEEEvNT_6ParamsE$_ZN4cute3eso3ESOILb1ELb0EJNS_6LayoutINS_5tupleIJNS3_IJNS_1CILi8EEENS4_ILi1EEEEEENS4_ILi2EEEEEENS3_IJNS3_IJS6_NS4_ILi0EEEEEES5_EEEEENS_10ViewEngineIPN7cutlass6half_tEEEEEC2ERKSD_RKSI_) ;  /* 0xfffbe48000007944 */ /* 0x022fea0003c3ffff */
[----:B------:R2:W5:Y:S01]  /*4b490*/  LDL.64 R8, [R1+0x1580] ;  /* 0x0015800001087983 */ /* 0x0005620000100a00 */
[----:B-1----:R-:W-:Y:S02]  /*4b4a0*/  MOV R38, R82 ;  /* 0x0000005200267202 */ /* 0x002fe40000000f00 */
[----:B------:R-:W-:Y:S02]  /*4b4b0*/  MOV R46, 0x4b4d0 ;  /* 0x0004b4d0002e7802 */ /* 0x000fe40000000f00 */
[----:B--2--5:R-:W-:Y:S05]  /*4b4c0*/  CALL.REL.NOINC `($_ZN7cutlass13device_kernelIN5flash19enable_sm80_to_sm89INS1_16FlashAttnBwdSm80INS1_25CollectiveMainloopBwdSm80ILi2ELi2EN4cute5tupleIJNS5_1CILi128EEES8_NS7_ILi64EEEEEENS_6half_tEfNS_4arch4Sm80ELb0ELb1ELb1ELb1ELb0ELb0ELb0ELb0ELi2ELi4ELi4ELi4ELb0EEENS1_21CollectiveEpilogueBwdISA_SB_SD_Li256ELb1ELb0ELi2EEENS1_19SingleTileSchedulerILb1ELb0ELb0ELi128EEEEEEEEEvNT_6ParamsE$_ZN4cute8smem_ptrIPN7cutlass6half_tEECI1NS_12iter_adaptorIS3_S4_EEES3_) ;  /* 0xfffbeeb000007944 */ /* 0x024fea0003c3ffff */
[----:B-1----:R1:W5:Y:S01]  /*4b4d0*/  LDL.64 R2, [R1+0x1580] ;  /* 0x0015800001027983 */ /* 0x0023620000100a00 */
[----:B------:R-:W-:-:S03]  /*4b4e0*/  MOV R38, 0x4b500 ;  /* 0x0004b50000267802 */ /* 0x000fc60000000f00 */
[----:B-1---5:R-:W-:Y:S05]  /*4b4f0*/  CALL.REL.NOINC `($_ZN7cutlass13device_kernelIN5flash19enable_sm80_to_sm89INS1_16FlashAttnBwdSm80INS1_25CollectiveMainloopBwdSm80ILi2ELi2EN4cute5tupleIJNS5_1CILi128EEES8_NS7_ILi64EEEEEENS_6half_tEfNS_4arch4Sm80ELb0ELb1ELb1ELb1ELb0ELb0ELb0ELb0ELi2ELi4ELi4ELi4ELb0EEENS1_21CollectiveEpilogueBwdISA_SB_SD_Li256ELb1ELb0ELi2EEENS1_19SingleTileSchedulerILb1ELb0ELb0ELi128EEEEEEEEEvNT_6ParamsE$_ZN4cute3eso3ESOILb1ELb0EJNS_6LayoutINS_5tupleIJNS3_IJNS_1CILi8EEENS4_ILi1EEEEEENS4_ILi2EEEEEENS3_IJNS3_IJS6_NS4_ILi0EEEEEENS4_ILi4096EEEEEEEENS_10ViewEngineINS_8smem_ptrIPN7cutlass6half_tEEEEEEEC2ERKSE_RKSL_) ;  /* 0xfffbe28000007944 */ /* 0x022fea0003c3ffff */
[----:B------:R2:W5:Y:S01]  /*4b500*/  LDL.64 R10, [R1+0x1580] ;  /* 0x00158000010a7983 */ /* 0x0005620000100a00 */
[----:B------:R-:W-:-:S02]  /*4b510*/  MOV R47, RZ ;  /* 0x000000ff002f7202 */ /* 0x000fc40000000f00 */
[----:B------:R-:W-:Y:S02]  /*4b520*/  MOV R46, 0x4b540 ;  /* 0x0004b540002e7802 */ /* 0x000fe40000000f00 */
[----:B-12--5:R-:W-:Y:S05]  /*4b530*/  CALL.REL.NOINC `($_ZN7cutlass13device_kernelIN5flash19enable_sm80_to_sm89INS1_16FlashAttnBwdSm80INS1_25CollectiveMainloopBwdSm80ILi2ELi2EN4cute5tupleIJNS5_1CILi128EEES8_NS7_ILi64EEEEEENS_6half_tEfNS_4arch4Sm80ELb0ELb1ELb1ELb1ELb0ELb0ELb0ELb0ELi2ELi4ELi4ELi4ELb0EEENS1_21CollectiveEpilogueBwdISA_SB_SD_Li256ELb1ELb0ELi2EEENS1_19SingleTileSchedulerILb1ELb0ELb0ELi128EEEEEEEEEvNT_6ParamsE$_ZN4cute3eso3ESOILb1ELb0EJNS_10UnderscoreEiEEC2ERKS2_RKi) ;  /* 0xfffbccd000007944 */ /* 0x026fea0003c3ffff */
[----:B------:R-:W2:Y:S01]  /*4b540*/  LDL R37, [R1+0x1580] ;  /* 0x0015800001257983 */ /* 0x000ea20000100800 */
        /* <DEDUP_REMOVED lines=9> */
[----:B------:R-:W-:-:S03]  /*4b5e0*/  MOV R38, 0x4b600 ;  /* 0x0004b60000267802 */ /* 0x000fc60000000f00 */
[----:B-1---5:R-:W-:Y:S05]  /*4b5f0*/  CALL.REL.NOINC `($_ZN7cutlass13device_kernelIN5flash19enable_sm80_to_sm89INS1_16FlashAttnBwdSm80INS1_25CollectiveMainloopBwdSm80ILi2ELi2EN4cute5tupleIJNS5_1CILi128EEES8_NS7_ILi64EEEEEENS_6half_tEfNS_4arch4Sm80ELb0ELb1ELb1ELb1ELb0ELb0ELb0ELb0ELi2ELi4ELi4ELi4ELb0EEENS1_21CollectiveEpilogueBwdISA_SB_SD_Li256ELb1ELb0ELi2EEENS1_19SingleTileSchedulerILb1ELb0ELb0ELi128EEEEEEEEEvNT_6ParamsE$_ZN4cute3eso3ESOILb1ELb0EJNS_6LayoutINS_5tupleIJNS3_IJNS_1CILi8EEENS4_ILi1EEEEEEEEENS3_IJNS3_IJS6_NS4_ILi0EEEEEEEEEEENS_10ViewEngineINS_8smem_ptrIPN7cutlass6half_tEEEEEEEC2ERKSC_RKSJ_) ;  /* 0xfffbdeb000007944 */ /* 0x022fea0003c3ffff */
[----:B-1----:R1:W5:Y:S01]  /*4b600*/  LDL.64 R2, [R1+0x1580] ;  /* 0x0015800001027983 */ /* 0x0023620000100a00 */
[----:B------:R-:W-:Y:S02]  /*4b610*/  MOV R47, RZ ;  /* 0x000000ff002f7202 */ /* 0x000fe40000000f00 */
[----:B------:R-:W-:-:S02]  /*4b620*/  MOV R46, 0x4b640 ;  /* 0x0004b640002e7802 */ /* 0x000fc40000000f00 */
[----:B-1---5:R-:W-:Y:S05]  /*4b630*/  CALL.REL.NOINC `($_ZN7cutlass13device_kernelIN5flash19enable_sm80_to_sm89INS1_16FlashAttnBwdSm80INS1_25CollectiveMainloopBwdSm80ILi2ELi2EN4cute5tupleIJNS5_1CILi128EEES8_NS7_ILi64EEEEEENS_6half_tEfNS_4arch4Sm80ELb0ELb1ELb1ELb1ELb0ELb0ELb0ELb0ELi2ELi4ELi4ELi4ELb0EEENS1_21CollectiveEpilogueBwdISA_SB_SD_Li256ELb1ELb0ELi2EEENS1_19SingleTileSchedulerILb1ELb0ELb0ELi128EEEEEEEEEvNT_6ParamsE$_ZN4cute3eso3ESOILb1ELb0EJNS_10UnderscoreEiEEC2ERKS2_RKi) ;  /* 0xfffbcbd000007944 */ /* 0x022fea0003c3ffff */
[----:B------:R-:W2:Y:S01]  /*4b640*/  LDL R37, [R1+0x1580] ;  /* 0x0015800001257983 */ /* 0x000ea20000100800 */
[----:B------:R-:W-:-:S02]  /*4b650*/  MOV R38, 0x4b680 ;  /* 0x0004b68000267802 */ /* 0x000fc40000000f00 */
[----:B--2---:R-:W-:Y:S02]  /*4b660*/  SHF.L.U32 R37, R37, 0x3, RZ ;  /* 0x0000000325257819 */ /* 0x004fe400000006ff */
[----:B-1----:R-:W-:Y:S05]  /*4b670*/  CALL.REL.NOINC `($_ZN7cutlass13device_kernelIN5flash19enable_sm80_to_sm89INS1_16FlashAttnBwdSm80INS1_25CollectiveMainloopBwdSm80ILi2ELi2EN4cute5tupleIJNS5_1CILi128EEES8_NS7_ILi64EEEEEENS_6half_tEfNS_4arch4Sm80ELb0ELb1ELb1ELb1ELb0ELb0ELb0ELb0ELi2ELi4ELi4ELi4ELb0EEENS1_21CollectiveEpilogueBwdISA_SB_SD_Li256ELb1ELb0ELi2EEENS1_19SingleTileSchedulerILb1ELb0ELb0ELi128EEEEEEEEEvNT_6ParamsE$_ZN4cute3eso3ESOILb1ELb0EJNS_6LayoutINS_5tupleIJNS3_IJNS_1CILi8EEENS4_ILi1EEEEEEEEENS3_IJNS3_IJS6_NS4_ILi0EEEEEEEEEEEiEEC2ERKSC_RKi) ;  /* 0xfffbdec000007944 */ /* 0x002fea0003c3ffff */
[----:B------:R-:W2:Y:S01]  /*4b680*/  LDL R5, [R1+0x1580] ;  /* 0x0015800001057983 */ /* 0x000ea20000100800 */
        /* <DEDUP_REMOVED lines=9> */
[----:B------:R-:W-:-:S03]  /*4b720*/  MOV R46, 0x4b740 ;  /* 0x0004b740002e7802 */ /* 0x000fc60000000f00 */
[----:B-1---5:R-:W-:Y:S05]  /*4b730*/  CALL.REL.NOINC `($_ZN7cutlass13device_kernelIN5flash19enable_sm80_to_sm89INS1_16FlashAttnBwdSm80INS1_25CollectiveMainloopBwdSm80ILi2ELi2EN4cute5tupleIJNS5_1CILi128EEES8_NS7_ILi64EEEEEENS_6half_tEfNS_4arch4Sm80ELb0ELb1ELb1ELb1ELb0ELb0ELb0ELb0ELi2ELi4ELi4ELi4ELb0EEENS1_21CollectiveEpilogueBwdISA_SB_SD_Li256ELb1ELb0ELi2EEENS1_19SingleTileSchedulerILb1ELb0ELb0ELi128EEEEEEEEEvNT_6ParamsE$_ZN4cute8smem_ptrIPN7cutlass9uint128_tEECI1NS_12iter_adaptorIS3_S4_EEES3_) ;  /* 0xfffbec8000007944 */ /* 0x022fea0003c3ffff */
[----:B-1----:R1:W5:Y:S01]  /*4b740*/  LDL.64 R2, [R1+0x1580] ;  /* 0x0015800001027983 */ /* 0x0023620000100a00 */
[----:B------:R-:W-:-:S03]  /*4b750*/  MOV R46, 0x4b770 ;  /* 0x0004b770002e7802 */ /* 0x000fc60000000f00 */
[----:B-1---5:R-:W-:Y:S05]  /*4b760*/  CALL.REL.NOINC `($_ZN7cutlass13device_kernelIN5flash19enable_sm80_to_sm89INS1_16FlashAttnBwdSm80INS1_25CollectiveMainloopBwdSm80ILi2ELi2EN4cute5tupleIJNS5_1CILi128EEES8_NS7_ILi64EEEEEENS_6half_tEfNS_4arch4Sm80ELb0ELb1ELb1ELb1ELb0ELb0ELb0ELb0ELi2ELi4ELi4ELi4ELb0EEENS1_21CollectiveEpilogueBwdISA_SB_SD_Li256ELb1ELb0ELi2EEENS1_19SingleTileSchedulerILb1ELb0ELb0ELi128EEEEEEEEEvNT_6ParamsE$_ZN4cute3eso3ESOILb1ELb0EJNS_6LayoutINS_5tupleIJNS3_IJNS_1CILi1EEES5_EEEEEENS3_IJNS3_IJS5_NS4_ILi0EEEEEEEEEEENS_10ViewEngineINS_8smem_ptrIPN7cutlass9uint128_tEEEEEEEC2ERKSB_RKSI_) ;  /* 0xfffbd7f000007944 */ /* 0x022fea0003c3ffff */
[----:B------:R2:W5:Y:S01]  /*4b770*/  LDL R4, [R1+0x1580] ;  /* 0x0015800001047983 */ /* 0x0005620000100800 */
[----:B-1----:R-:W-:-:S03]  /*4b780*/  MOV R38, 0x4b7a0 ;  /* 0x0004b7a000267802 */ /* 0x002fc60000000f00 */
[----:B--2--5:R-:W-:Y:S05]  /*4b790*/  CALL.REL.NOINC `($_ZN7cutlass13device_kernelIN5flash19enable_sm80_to_sm89INS1_16FlashAttnBwdSm80INS1_25CollectiveMainloopBwdSm80ILi2ELi2EN4cute5tupleIJNS5_1CILi128EEES8_NS7_ILi64EEEEEENS_6half_tEfNS_4arch4Sm80ELb0ELb1ELb1ELb1ELb0ELb0ELb0ELb0ELi2ELi4ELi4ELi4ELb0EEENS1_21CollectiveEpilogueBwdISA_SB_SD_Li256ELb1ELb0ELi2EEENS1_19SingleTileSchedulerILb1ELb0ELb0ELi128EEEEEEEEEvNT_6ParamsE$_ZN4cute3eso3ESOILb1ELb0EJNS_6LayoutINS_5tupleIJNS3_IJNS_1CILi4EEENS4_ILi1EEEEEEEEENS3_IJNS3_IJS6_NS4_ILi0EEEEEEEEEEENS_10ViewEngineIPjEEEEC2ERKSC_RKSF_) ;  /* 0xfffbdcd000007944 */ /* 0x024fea0003c3ffff */
        /* <DEDUP_REMOVED lines=9> */
[----:B-1----:R-:W-:Y:S05]  /*4b830*/  CALL.REL.NOINC `($_ZN7cutlass13device_kernelIN5flash19enable_sm80_to_sm89INS1_16FlashAttnBwdSm80INS1_25CollectiveMainloopBwdSm80ILi2ELi2EN4cute5tupleIJNS5_1CILi128EEES8_NS7_ILi64EEEEEENS_6half_tEfNS_4arch4Sm80ELb0ELb1ELb1ELb1ELb0ELb0ELb0ELb0ELi2ELi4ELi4ELi4ELb0EEENS1_21CollectiveEpilogueBwdISA_SB_SD_Li256ELb1ELb0ELi2EEENS1_19SingleTileSchedulerILb1ELb0ELb0ELi128EEEEEEEEEvNT_6ParamsE$_ZN4cute3eso3ESOILb1ELb0EJNS_10UnderscoreEiEEC2ERKS2_RKi) ;  /* 0xfffbc9d000007944 */ /* 0x002fea0003c3ffff */
[----:B------:R-:W2:Y:S01]  /*4b840*/  LDL R37, [R1+0x1580] ;  /* 0x0015800001257983 */ /* 0x000ea20000100800 */
        /* <DEDUP_REMOVED lines=12> */
[----:B------:R-:W-:Y:S02]  /*4b910*/  MOV R47, 0x1 ;  /* 0x00000001002f7802 */ /* 0x000fe40000000f00 */
[----:B------:R-:W-:Y:S02]  /*4b920*/  MOV R46, 0x4b940 ;  /* 0x0004b940002e7802 */ /* 0x000fe40000000f00 */
[----:B-1---5:R-:W-:Y:S05]  /*4b930*/  CALL.REL.NOINC `($_ZN7cutlass13device_kernelIN5flash19enable_sm80_to_sm89INS1_16FlashAttnBwdSm80INS1_25CollectiveMainloopBwdSm80ILi2ELi2EN4cute5tupleIJNS5_1CILi128EEES8_NS7_ILi64EEEEEENS_6half_tEfNS_4arch4Sm80ELb0ELb1ELb1ELb1ELb0ELb0ELb0ELb0ELi2ELi4ELi4ELi4ELb0EEENS1_21CollectiveEpilogueBwdISA_SB_SD_Li256ELb1ELb0ELi2EEENS1_19SingleTileSchedulerILb1ELb0ELb0ELi128EEEEEEEEEvNT_6ParamsE$_ZN4cute3eso3ESOILb1ELb0EJNS_10UnderscoreEiEEC2ERKS2_RKi) ;  /* 0xfffbc8d000007944 */ /* 0x022fea0003c3ffff */
[----:B------:R-:W2:Y:S01]  /*4b940*/  LDL R37, [R1+0x1580] ;  /* 0x0015800001257983 */ /* 0x000ea20000100800 */
[----:B------:R-:W-:Y:S02]  /*4b950*/  MOV R38, 0x4b980 ;  /* 0x0004b98000267802 */ /* 0x000fe40000000f00 */
[----:B--2---:R-:W-:-:S02]  /*4b960*/  SHF.L.U32 R37, R37, 0x3, RZ ;  /* 0x0000000325257819 */ /* 0x004fc400000006ff */
        /* <DEDUP_REMOVED lines=28> */
[----:B--2--5:R-:W-:Y:S05]  /*4bb30*/  CALL.REL.NOINC `($_ZN7cutlass13device_kernelIN5flash19enable_sm80_to_sm89INS1_16FlashAttnBwdSm80INS1_25CollectiveMainloopBwdSm80ILi2ELi2EN4cute5tupleIJNS5_1CILi128EEES8_NS7_ILi64EEEEEENS_6half_tEfNS_4arch4Sm80ELb0ELb1ELb1ELb1ELb0ELb0ELb0ELb0ELi2ELi4ELi4ELi4ELb0EEENS1_21CollectiveEpilogueBwdISA_SB_SD_Li256ELb1ELb0ELi2EEENS1_19SingleTileSchedulerILb1ELb0ELb0ELi128EEEEEEEEEvNT_6ParamsE$_ZZN4cute5sliceINS_5tupleIJNS_10UnderscoreES2_NS_1CILi0EEEEEENS1_IJNS1_IJNS3_ILi1EEES4_EEEiNS3_ILi1024EEEEEEEEDaRKT_RKT0_ENKUlRKT_RKT0_E_clIS2_iEEDaSI_SL_) ;  /* 0xfffbf0f000007944 */ /* 0x024fea0003c3ffff */
[----:B------:R-:W-:Y:S02]  /*4bb40*/  MOV R2, 0x4bb60 ;  /* 0x0004bb6000027802 */ /* 0x000fe40000000f00 */
[----:B------:R-:W-:Y:S05]  /*4bb50*/  CALL.REL.NOINC `($_ZN7cutlass13device_kernelIN5flash19enable_sm80_to_sm89INS1_16FlashAttnBwdSm80INS1_25CollectiveMainloopBwdSm80ILi2ELi2EN4cute5tupleIJNS5_1CILi128EEES8_NS7_ILi64EEEEEENS_6half_tEfNS_4arch4Sm80ELb0ELb1ELb1ELb1ELb0ELb0ELb0ELb0ELi2ELi4ELi4ELi4ELb0EEENS1_21CollectiveEpilogueBwdISA_SB_SD_Li256ELb1ELb0ELi2EEENS1_19SingleTileSchedulerILb1ELb0ELb0ELi128EEEEEEEEEvNT_6ParamsE$_ZZN4cute12filter_tupleINS_5tupleIJNS_10UnderscoreES2_NS_1CILi0EEEEEENS1_IJNS1_IJNS3_ILi1EEES4_EEEiNS3_ILi1024EEEEEEZNS_5sliceIS5_S9_EEDaRKT_RKT0_EUlRKT_RKT0_E_EEDaSD_SG_OT1_ENKUlDpSJ_E_clIJNS1_IJS7_EEENS1_IJiEEENS1_IJEEEEEEDaSQ_) ;  /* 0xfffbea7000007944 */ /* 0x000fea0003c3ffff */
[----:B------:R-:W-:Y:S02]  /*4bb60*/  MOV R36, 0x4bb80 ;  /* 0x0004bb8000247802 */ /* 0x000fe40000000f00 */
[----:B------:R-:W-:Y:S05]  /*4bb70*/  CALL.REL.NOINC `($_ZN7cutlass13device_kernelIN5flash19enable_sm80_to_sm89INS1_16FlashAttnBwdSm80INS1_25CollectiveMainloopBwdSm80ILi2ELi2EN4cute5tupleIJNS5_1CILi128EEES8_NS7_ILi64EEEEEENS_6half_tEfNS_4arch4Sm80ELb0ELb1ELb1ELb1ELb0ELb0ELb0ELb0ELi2ELi4ELi4ELi4ELb0EEENS1_21CollectiveEpilogueBwdISA_SB_SD_Li256ELb1ELb0ELi2EEENS1_19SingleTileSchedulerILb1ELb0ELb0ELi128EEEEEEEEEvNT_6ParamsE$_ZN4cute5tupleIJNS0_IJNS0_IJNS_1CILi8EEENS1_ILi1EEEEEENS1_ILi2EEEEEENS0_IJNS0_IJS3_NS1_ILi0EEEEEEiEEEEEC2ERKS6_RKS9_) ;  /* 0xfffbe45000007944 */ /* 0x000fea0003c3ffff */
[----:B-1----:R1:W5:Y:S01]  /*4bb80*/  LDL R3, [R1+0x1580] ;  /* 0x0015800001037983 */ /* 0x0023620000100800 */
[----:B------:R-:W-:-:S03]  /*4bb90*/  MOV R12, 0x4bbb0 ;  /* 0x0004bbb0000c7802 */ /* 0x000fc60000000f00 */
[----:B-1---5:R-:W-:Y:S05]  /*4bba0*/  CALL.REL.NOINC `($_ZN7cutlass13device_kernelIN5flash19enable_sm80_to_sm89INS1_16FlashAttnBwdSm80INS1_25CollectiveMainloopBwdSm80ILi2ELi2EN4cute5tupleIJNS5_1CILi128EEES8_NS7_ILi64EEEEEENS_6half_tEfNS_4arch4Sm80ELb0ELb1ELb1ELb1ELb0ELb0ELb0ELb0ELi2ELi4ELi4ELi4ELb0EEENS1_21CollectiveEpilogueBwdISA_SB_SD_Li256ELb1ELb0ELi2EEENS1_19SingleTileSchedulerILb1ELb0ELb0ELi128EEEEEEEEEvNT_6ParamsE$_ZN4cute3eso3ESOILb0ELb1EJNS_6LayoutINS_5tupleIJNS3_IJNS_1CILi8EEENS4_ILi1EEEEEENS4_ILi2EEEEEENS3_IJNS3_IJS6_NS4_ILi0EEEEEEiEEEEESA_EEC2ERKSD_RKSA_) ;  /* 0xfffbc47000007944 */ /* 0x022fea0003c3ffff */
[----:B------:R2:W5:Y:S04]  /*4bbb0*/  LDL R36, [R1+0x1580] ;  /* 0x0015800001247983 */ /* 0x0005680000100800 */
[----:B-1----:R2:W5:Y:S01]  /*4bbc0*/  LD.E.64 R2, [R92.64+0x8] ;  /* 0x000008085c027980 */ /* 0x002562000c101b00 */
[----:B------:R-:W-:-:S02]  /*4bbd0*/  MOV R38, R82 ;  /* 0x0000005200267202 */ /* 0x000fc40000000f00 */
[----:B------:R-:W-:Y:S02]  /*4bbe0*/  MOV R46, 0x4bc00 ;  /* 0x0004bc00002e7802 */ /* 0x000fe40000000f00 */
[----:B--2--5:R-:W-:Y:S05]  /*4bbf0*/  CALL.REL.NOINC `($_ZN7cutlass13device_kernelIN5flash19enable_sm80_to_sm89INS1_16FlashAttnBwdSm80INS1_25CollectiveMainloopBwdSm80ILi2ELi2EN4cute5tupleIJNS5_1CILi128EEES8_NS7_ILi64EEEEEENS_6half_tEfNS_4arch4Sm80ELb0ELb1ELb1ELb1ELb0ELb0ELb0ELb0ELi2ELi4ELi4ELi4ELb0EEENS1_21CollectiveEpilogueBwdISA_SB_SD_Li256ELb1ELb0ELi2EEENS1_19SingleTileSchedulerILb1ELb0ELb0ELi128EEEEEEEEEvNT_6ParamsE$_ZN4cute8smem_ptrIPN7cutlass6half_tEECI1NS_12iter_adaptorIS3_S4_EEES3_) ;  /* 0xfffbe78000007944 */ /* 0x024fea0003c3ffff */
[----:B-1----:R-:W2:Y:S01]  /*4bc00*/  LDL.64 R2, [R1+0x1580] ;  /* 0x0015800001027983 */ /* 0x002ea20000100a00 */
[----:B------:R-:W-:-:S03]  /*4bc10*/  MOV R38, 0x4bc40 ;  /* 0x0004bc4000267802 */ /* 0x000fc60000000f00 */
[----:B--2---:R1:W-:Y:S04]  /*4bc20*/  STL.64 [R1+0x15b0], R2 ;  /* 0x0015b00201007387 */ /* 0x0043e80000100a00 */
[----:B-1----:R-:W-:Y:S05]  /*4bc30*/  CALL.REL.NOINC `($_ZN7cutlass13device_kernelIN5flash19enable_sm80_to_sm89INS1_16FlashAttnBwdSm80INS1_25CollectiveMainloopBwdSm80ILi2ELi2EN4cute5tupleIJNS5_1CILi128EEES8_NS7_ILi64EEEEEENS_6half_tEfNS_4arch4Sm80ELb0ELb1ELb1ELb1ELb0ELb0ELb0ELb0ELi2ELi4ELi4ELi4ELb0EEENS1_21CollectiveEpilogueBwdISA_SB_SD_Li256ELb1ELb0ELi2EEENS1_19SingleTileSchedulerILb1ELb0ELb0ELi128EEEEEEEEEvNT_6ParamsE$_ZN4cute3eso3ESOILb0ELb0EJNS_6LayoutINS_5tupleIJNS3_IJNS_1CILi8EEENS4_ILi1EEEEEENS4_ILi2EEEEEENS3_IJNS3_IJS6_NS4_ILi0EEEEEEiEEEEENS_10ViewEngineINS_8smem_ptrIPN7cutlass6half_tEEEEEEEC2ERKSD_RKSK_) ;  /* 0xfffbbc3000007944 */ /* 0x002fea0003c3ffff */
[----:B------:R2:W5:Y:S04]  /*4bc40*/  LDL R37, [R1+0x1580] ;  /* 0x0015800001257983 */ /* 0x0005680000100800 */
[----:B------:R2:W5:Y:S01]  /*4bc50*/  LDL.64 R4, [R1+0x1588] ;  /* 0x0015880001047983 */ /* 0x0005620000100a00 */
[----:B------:R-:W-:Y:S01]  /*4bc60*/  IMAD.MOV.U32 R38, RZ, RZ, R88 ;  /* 0x000000ffff267224 */ /* 0x000fe200078e0058 */
[----:B-1----:R-:W-:Y:S02]  /*4bc70*/  MOV R3, R89 ;  /* 0x0000005900037202 */ /* 0x002fe40000000f00 */
[----:B------:R-:W-:Y:S02]  /*4bc80*/  MOV R36, 0x4bca0 ;  /* 0x0004bca000247802 */ /* 0x000fe40000000f00 */
[----:B--2--5:R-:W-:Y:S05]  /*4bc90*/  CALL.REL.NOINC `($_ZN7cutlass13device_kernelIN5flash19enable_sm80_to_sm89INS1_16FlashAttnBwdSm80INS1_25CollectiveMainloopBwdSm80ILi2ELi2EN4cute5tupleIJNS5_1CILi128EEES8_NS7_ILi64EEEEEENS_6half_tEfNS_4arch4Sm80ELb0ELb1ELb1ELb1ELb0ELb0ELb0ELb0ELi2ELi4ELi4ELi4ELb0EEENS1_21CollectiveEpilogueBwdISA_SB_SD_Li256ELb1ELb0ELi2EEENS1_19SingleTileSchedulerILb1ELb0ELb0ELi128EEEEEEEEEvNT_6ParamsE$_ZN4cute3eso3ESOILb1ELb0EJNS_6LayoutINS_5tupleIJNS3_IJNS3_IJNS_1CILi4EEENS4_ILi2EEEEEENS4_ILi1EEEEEES6_EEENS3_IJNS3_IJNS3_IJS8_NS4_ILi32EEEEEENS4_ILi0EEEEEENS4_ILi64EEEEEEEENS_10ViewEngineIPN7cutlass6half_tEEEEEC2ERKSH_RKSM_) ;  /* 0xfffbcdd000007944 */ /* 0x024fea0003c3ffff */
[----:B-1----:R1:W5:Y:S01]  /*4bca0*/  LDL.64 R2, [R1+0x1580] ;  /* 0x0015800001027983 */ /* 0x0023620000100a00 */
[----:B------:R-:W-:-:S03]  /*4bcb0*/  MOV R36, 0x4bcd0 ;  /* 0x0004bcd000247802 */ /* 0x000fc60000000f00 */
[----:B-1---5:R-:W-:Y:S05]  /*4bcc0*/  CALL.REL.NOINC `($_ZN7cutlass13device_kernelIN5flash19enable_sm80_to_sm89INS1_16FlashAttnBwdSm80INS1_25CollectiveMainloopBwdSm80ILi2ELi2EN4cute5tupleIJNS5_1CILi128EEES8_NS7_ILi64EEEEEENS_6half_tEfNS_4arch4Sm80ELb0ELb1ELb1ELb1ELb0ELb0ELb0ELb0ELi2ELi4ELi4ELi4ELb0EEENS1_21CollectiveEpilogueBwdISA_SB_SD_Li256ELb1ELb0ELi2EEENS1_19SingleTileSchedulerILb1ELb0ELb0ELi128EEEEEEEEEvNT_6ParamsE$_ZZN4cute4takeILi1ELi2ENS_5tupleIJNS1_IJNS_1CILi1EEENS2_ILi0EEEEEEiEEEEEDaRKT1_ENKUlDpRKT_E_clIJiEEEDaSD_) ;  /* 0xfffbee8000007944 */ /* 0x022fea0003c3ffff */
[----:B------:R-:W-:Y:S02]  /*4bcd0*/  MOV R38, 0x4bcf0 ;  /* 0x0004bcf000267802 */ /* 0x000fe40000000f00 */
[----:B------:R-:W-:Y:S05]  /*4bce0*/  CALL.REL.NOINC `($_ZN7cutlass13device_kernelIN5flash19enable_sm80_to_sm89INS1_16FlashAttnBwdSm80INS1_25CollectiveMainloopBwdSm80ILi2ELi2EN4cute5tupleIJNS5_1CILi128EEES8_NS7_ILi64EEEEEENS_6half_tEfNS_4arch4Sm80ELb0ELb1ELb1ELb1ELb0ELb0ELb0ELb0ELi2ELi4ELi4ELi4ELb0EEENS1_21CollectiveEpilogueBwdISA_SB_SD_Li256ELb1ELb0ELi2EEENS1_19SingleTileSchedulerILb1ELb0ELb0ELi128EEEEEEEEEvNT_6ParamsE$_ZN4cute3eso3ESOILb1ELb0EJNS_5tupleIJNS_1CILi1EEENS3_ILi0EEEEEENS2_IJiEEEEEC2ERKS6_RKS7_) ;  /* 0xfffbcbd000007944 */ /* 0x000fea0003c3ffff */
[----:B-1----:R1:W5:Y:S01]  /*4bcf0*/  LDL R37, [R1+0x1580] ;  /* 0x0015800001257983 */ /* 0x0023620000100800 */
[----:B------:R-:W-:-:S03]  /*4bd00*/  MOV R38, 0x4bd20 ;  /* 0x0004bd2000267802 */ /* 0x000fc60000000f00 */
[----:B-1---5:R-:W-:Y:S05]  /*4bd10*/  CALL.REL.NOINC `($_ZN7cutlass13device_kernelIN5flash19enable_sm80_to_sm89INS1_16FlashAttnBwdSm80INS1_25CollectiveMainloopBwdSm80ILi2ELi2EN4cute5tupleIJNS5_1CILi128EEES8_NS7_ILi64EEEEEENS_6half_tEfNS_4arch4Sm80ELb0ELb1ELb1ELb1ELb0ELb0ELb0ELb0ELi2ELi4ELi4ELi4ELb0EEENS1_21CollectiveEpilogueBwdISA_SB_SD_Li256ELb1ELb0ELi2EEENS1_19SingleTileSchedulerILb1ELb0ELb0ELi128EEEEEEEEEvNT_6ParamsE$_ZN4cute5tupleIJNS0_IJNS0_IJNS_1CILi8EEENS1_ILi1EEEEEENS0_IJNS1_ILi2EEEEEEEEENS0_IJNS0_IJS3_NS1_ILi0EEEEEENS0_IJiEEEEEEEEC2ERKS7_RKSB_) ;  /* 0xfffbe27000007944 */ /* 0x022fea0003c3ffff */
[----:B------:R2:W5:Y:S01]  /*4bd20*/  LDL R40, [R1+0x1580] ;  /* 0x0015800001287983 */ /* 0x0005620000100800 */
[----:B------:R-:W-:-:S03]  /*4bd30*/  MOV R38, 0x4bd60 ;  /* 0x0004bd6000267802 */ /* 0x000fc60000000f00 */
[----:B------:R2:W-:Y:S04]  /*4bd40*/  STL.64 [R1+0x15b0], R4 ;  /* 0x0015b00401007387 */ /* 0x0005e80000100a00 */
[----:B-12--5:R-:W-:Y:S05]  /*4bd50*/  CALL.REL.NOINC `($_ZN7cutlass13device_kernelIN5flash19enable_sm80_to_sm89INS1_16FlashAttnBwdSm80INS1_25CollectiveMainloopBwdSm80ILi2ELi2EN4cute5tupleIJNS5_1CILi128EEES8_NS7_ILi64EEEEEENS_6half_tEfNS_4arch4Sm80ELb0ELb1ELb1ELb1ELb0ELb0ELb0ELb0ELi2ELi4ELi4ELi4ELb0EEENS1_21CollectiveEpilogueBwdISA_SB_SD_Li256ELb1ELb0ELi2EEENS1_19SingleTileSchedulerILb1ELb0ELb0ELi128EEEEEEEEEvNT_6ParamsE$_ZN4cute3eso3ESOILb0ELb0EJNS_6LayoutINS_5tupleIJNS3_IJNS_1CILi8EEENS4_ILi1EEEEEENS3_IJNS4_ILi2EEEEEEEEENS3_IJNS3_IJS6_NS4_ILi0EEEEEENS3_IJiEEEEEEEENS_10ViewEngineINS_8smem_ptrIPN7cutlass6half_tEEEEEEEC2ERKSF_RKSM_) ;  /* 0xfffbbaa000007944 */ /* 0x026fea0003c3ffff */
[----:B------:R2:W5:Y:S04]  /*4bd60*/  LDL R11, [R1+0x1580] ;  /* 0x00158000010b7983 */ /* 0x0005680000100800 */
[----:B------:R2:W5:Y:S01]  /*4bd70*/  LDL.64 R4, [R1+0x1588] ;  /* 0x0015880001047983 */ /* 0x0005620000100a00 */
[----:B------:R-:W-:-:S03]  /*4bd80*/  MOV R38, 0x4bda0 ;  /* 0x0004bda000267802 */ /* 0x000fc60000000f00 */
[----:B-12--5:R-:W-:Y:S05]  /*4bd90*/  CALL.REL.NOINC `($_ZN7cutlass13device_kernelIN5flash19enable_sm80_to_sm89INS1_16FlashAttnBwdSm80INS1_25CollectiveMainloopBwdSm80ILi2ELi2EN4cute5tupleIJNS5_1CILi128EEES8_NS7_ILi64EEEEEENS_6half_tEfNS_4arch4Sm80ELb0ELb1ELb1ELb1ELb0ELb0ELb0ELb0ELi2ELi4ELi4ELi4ELb0EEENS1_21CollectiveEpilogueBwdISA_SB_SD_Li256ELb1ELb0ELi2EEENS1_19SingleTileSchedulerILb1ELb0ELb0ELi128EEEEEEEEEvNT_6ParamsE$_ZN4cute3eso3ESOILb1ELb0EJNS_6LayoutINS_5tupleIJNS3_IJNS3_IJNS_1CILi4EEENS4_ILi2EEEEEENS4_ILi1EEEEEENS3_IJS6_EEEEEENS3_IJNS3_IJNS3_IJS8_NS4_ILi32EEEEEENS4_ILi0EEEEEENS3_IJNS4_ILi64EEEEEEEEEEENS_10ViewEngineIPN7cutlass6half_tEEEEEC2ERKSJ_RKSO_) ;  /* 0xfffbcc9000007944 */ /* 0x026fea0003c3ffff */
[----:B-1----:R1:W5:Y:S01]  /*4bda0*/  LDL.64 R2, [R1+0x1580] ;  /* 0x0015800001027983 */ /* 0x0023620000100a00 */
[----:B------:R-:W-:-:S03]  /*4bdb0*/  MOV R38, 0x4bdd0 ;  /* 0x0004bdd000267802 */ /* 0x000fc60000000f00 */
[----:B-1---5:R-:W-:Y:S05]  /*4bdc0*/  CALL.REL.NOINC `($_ZN7cutlass13device_kernelIN5flash19enable_sm80_to_sm89INS1_16FlashAttnBwdSm80INS1_25CollectiveMainloopBwdSm80ILi2ELi2EN4cute5tupleIJNS5_1CILi128EEES8_NS7_ILi64EEEEEENS_6half_tEfNS_4arch4Sm80ELb0ELb1ELb1ELb1ELb0ELb0ELb0ELb0ELi2ELi4ELi4ELi4ELb0EEENS1_21CollectiveEpilogueBwdISA_SB_SD_Li256ELb1ELb0ELi2EEENS1_19SingleTileSchedulerILb1ELb0ELb0ELi128EEEEEEEEEvNT_6ParamsE$_ZN4cute3eso3ESOILb1ELb0EJNS_6LayoutINS_5tupleIJNS3_IJNS3_IJNS3_IJNS_1CILi4EEENS4_ILi2EEEEEENS4_ILi1EEEEEES8_EEENS3_IJNS3_IJNS3_IJS8_S8_EEES8_EEES6_EEEEEENS3_IJNS3_IJNS3_IJNS3_IJS8_NS4_ILi32EEEEEENS4_ILi0EEEEEESH_EEENS3_IJNS3_IJNS3_IJSH_SH_EEESH_EEENS4_ILi64EEEEEEEEEEENS_10ViewEngineIPN7cutlass6half_tEEEEEC2ERKSP_RKSU_) ;  /* 0xfffbcb3000007944 */ /* 0x022fea0003c3ffff */
[----:B-1----:R1:W5:Y:S01]  /*4bdd0*/  LDL.64 R2, [R1+0x1580] ;  /* 0x0015800001027983 */ /* 0x0023620000100a00 */
[----:B------:R-:W-:-:S03]  /*4bde0*/  MOV R12, 0x4be00 ;  /* 0x0004be00000c7802 */ /* 0x000fc60000000f00 */
[----:B-1---5:R-:W-:Y:S05]  /*4bdf0*/  CALL.REL.NOINC `($_ZN7cutlass13device_kernelIN5flash19enable_sm80_to_sm89INS1_16FlashAttnBwdSm80INS1_25CollectiveMainloopBwdSm80ILi2ELi2EN4cute5tupleIJNS5_1CILi128EEES8_NS7_ILi64EEEEEENS_6half_tEfNS_4arch4Sm80ELb0ELb1ELb1ELb1ELb0ELb0ELb0ELb0ELi2ELi4ELi4ELi4ELb0EEENS1_21CollectiveEpilogueBwdISA_SB_SD_Li256ELb1ELb0ELi2EEENS1_19SingleTileSchedulerILb1ELb0ELb0ELi128EEEEEEEEEvNT_6ParamsE$_ZN4cute5tupleIJNS0_IJNS_1CILi2EEEEEENS0_IJiEEEEEC2ERKS3_RKS4_) ;  /* 0xfffbe33000007944 */ /* 0x022fea0003c3ffff */
[----:B------:R-:W2:Y:S01]  /*4be00*/  LDL R6, [R1+0x15b0] ;  /* 0x0015b00001067983 */ /* 0x000ea20000100800 */
[----:B-1----:R-:W-:-:S03]  /*4be10*/  MOV R10, 0x4be40 ;  /* 0x0004be40000a7802 */ /* 0x002fc60000000f00 */
[----:B--2---:R1:W-:Y:S04]  /*4be20*/  STL [R1+0x1580], R6 ;  /* 0x0015800601007387 */ /* 0x0043e80000100800 */
[----:B-1----:R-:W-:Y:S05]  /*4be30*/  CALL.REL.NOINC `($_ZN7cutlass13device_kernelIN5flash19enable_sm80_to_sm89INS1_16FlashAttnBwdSm80INS1_25CollectiveMainloopBwdSm80ILi2ELi2EN4cute5tupleIJNS5_1CILi128EEES8_NS7_ILi64EEEEEENS_6half_tEfNS_4arch4Sm80ELb0ELb1ELb1ELb1ELb0ELb0ELb0ELb0ELi2ELi4ELi4ELi4ELb0EEENS1_21CollectiveEpilogueBwdISA_SB_SD_Li256ELb1ELb0ELi2EEENS1_19SingleTileSchedulerILb1ELb0ELb0ELi128EEEEEEEEEvNT_6ParamsE$_ZZN4cute14logical_divideINS_5tupleIJNS1_IJNS_1CILi8EEENS2_ILi1EEEEEENS1_IJNS2_ILi2EEEEEEEEENS1_IJNS1_IJS4_NS2_ILi0EEEEEENS1_IJiEEEEEENS1_IJS5_NS_6LayoutIS4_S9_EEEEEEEDaRKNSD_IT_T0_EERKT1_ENKUlRKT_RKT0_E_clINSD_IS7_SB_EESE_EEDaSQ_ST_) ;  /* 0xfffbebe000007944 */ /* 0x002fea0003c3ffff */
[----:B------:R-:W-:Y:S02]  /*4be40*/  MOV R10, R83 ;  /* 0x00000053000a7202 */ /* 0x000fe40000000f00 */
[----:B------:R-:W-:Y:S02]  /*4be50*/  MOV R12, 0x4be70 ;  /* 0x0004be70000c7802 */ /* 0x000fe40000000f00 */
[----:B-----5:R-:W-:Y:S05]  /*4be60*/  CALL.REL.NOINC `($_ZN7cutlass13device_kernelIN5flash19enable_sm80_to_sm89INS1_16FlashAttnBwdSm80INS1_25CollectiveMainloopBwdSm80ILi2ELi2EN4cute5tupleIJNS5_1CILi128EEES8_NS7_ILi64EEEEEENS_6half_tEfNS_4arch4Sm80ELb0ELb1ELb1ELb1ELb0ELb0ELb0ELb0ELi2ELi4ELi4ELi4ELb0EEENS1_21CollectiveEpilogueBwdISA_SB_SD_Li256ELb1ELb0ELi2EEENS1_19SingleTileSchedulerILb1ELb0ELb0ELi128EEEEEEEEEvNT_6ParamsE$_ZN4cute3eso3ESOILb1ELb0EJNS_5tupleIJNS2_IJNS_1CILi1EEENS3_ILi0EEEEEENS2_IJS5_S5_EEEEEENS2_IJS5_iEEEEEC2ERKS8_RKS9_) ;  /* 0xfffbc99000007944 */ /* 0x020fea0003c3ffff */
[----:B-1----:R1:W5:Y:S01]  /*4be70*/  LDL R11, [R1+0x15b0] ;  /* 0x0015b000010b7983 */ /* 0x0023620000100800 */
[----:B------:R-:W-:-:S03]  /*4be80*/  MOV R12, 0x4bea0 ;  /* 0x0004bea0000c7802 */ /* 0x000fc60000000f00 */
[----:B-1---5:R-:W-:Y:S05]  /*4be90*/  CALL.REL.NOINC `($_ZN7cutlass13device_kernelIN5flash19enable_sm80_to_sm89INS1_16FlashAttnBwdSm80INS1_25CollectiveMainloopBwdSm80ILi2ELi2EN4cute5tupleIJNS5_1CILi128EEES8_NS7_ILi64EEEEEENS_6half_tEfNS_4arch4Sm80ELb0ELb1ELb1ELb1ELb0ELb0ELb0ELb0ELi2ELi4ELi4ELi4ELb0EEENS1_21CollectiveEpilogueBwdISA_SB_SD_Li256ELb1ELb0ELi2EEENS1_19SingleTileSchedulerILb1ELb0ELb0ELi128EEEEEEEEEvNT_6ParamsE$_ZN4cute5tupleIJNS0_IJNS0_IJNS0_IJNS_1CILi8EEENS1_ILi1EEEEEENS0_IJS3_S3_EEEEEENS0_IJS3_NS1_ILi2EEEEEEEEENS0_IJNS0_IJNS0_IJS3_NS1_ILi0EEEEEENS0_IJSA_SA_EEEEEENS0_IJSA_iEEEEEEEEC2ERKS9_RKSF_) ;  /* 0xfffbde5000007944 */ /* 0x022fea0003c3ffff */
[----:B-1----:R1:W5:Y:S01]  /*4bea0*/  LDL R11, [R1+0x15b0] ;  /* 0x0015b000010b7983 */ /* 0x0023620000100800 */
[----:B------:R-:W-:Y:S02]  /*4beb0*/  MOV R10, R82 ;  /* 0x00000052000a7202 */ /* 0x000fe40000000f00 */
[----:B------:R-:W-:Y:S02]  /*4bec0*/  MOV R12, 0x4bee0 ;  /* 0x0004bee0000c7802 */ /* 0x000fe40000000f00 */
[----:B-1---5:R-:W-:Y:S05]  /*4bed0*/  CALL.REL.NOINC `($_ZN7cutlass13device_kernelIN5flash19enable_sm80_to_sm89INS1_16FlashAttnBwdSm80INS1_25CollectiveMainloopBwdSm80ILi2ELi2EN4cute5tupleIJNS5_1CILi128EEES8_NS7_ILi64EEEEEENS_6half_tEfNS_4arch4Sm80ELb0ELb1ELb1ELb1ELb0ELb0ELb0ELb0ELi2ELi4ELi4ELi4ELb0EEENS1_21CollectiveEpilogueBwdISA_SB_SD_Li256ELb1ELb0ELi2EEENS1_19SingleTileSchedulerILb1ELb0ELb0ELi128EEEEEEEEEvNT_6ParamsE$_ZN4cute3eso3ESOILb1ELb0EJNS_5tupleIJNS2_IJNS_1CILi1EEENS3_ILi0EEEEEENS2_IJS5_S5_EEEEEENS2_IJS5_iEEEEEC2ERKS8_RKS9_) ;  /* 0xfffbc92000007944 */ /* 0x022fea0003c3ffff */
[----:B-1----:R1:W5:Y:S01]  /*4bee0*/  LDL R11, [R1+0x1580] ;  /* 0x00158000010b7983 */ /* 0x0023620000100800 */
[----:B------:R-:W-:-:S03]  /*4bef0*/  MOV R12, 0x4bf10 ;  /* 0x0004bf10000c7802 */ /* 0x000fc60000000f00 */
[----:B-1---5:R-:W-:Y:S05]  /*4bf00*/  CALL.REL.NOINC `($_ZN7cutlass13device_kernelIN5flash19enable_sm80_to_sm89INS1_16FlashAttnBwdSm80INS1_25CollectiveMainloopBwdSm80ILi2ELi2EN4cute5tupleIJNS5_1CILi128EEES8_NS7_ILi64EEEEEENS_6half_tEfNS_4arch4Sm80ELb0ELb1ELb1ELb1ELb0ELb0ELb0ELb0ELi2ELi4ELi4ELi4ELb0EEENS1_21CollectiveEpilogueBwdISA_SB_SD_Li256ELb1ELb0ELi2EEENS1_19SingleTileSchedulerILb1ELb0ELb0ELi128EEEEEEEEEvNT_6ParamsE$_ZN4cute3eso3ESOILb1ELb0EJNS_5tupleIJNS_1CILi0EEES4_EEEiEEC2ERKS5_RKi) ;  /* 0xfffbc97000007944 */ /* 0x022fea0003c3ffff */
[----:B-1----:R1:W5:Y:S01]  /*4bf10*/  LDL R11, [R1+0x1580] ;  /* 0x00158000010b7983 */ /* 0x0023620000100800 */
[----:B------:R-:W-:-:S03]  /*4bf20*/  MOV R12, 0x4bf40 ;  /* 0x0004bf40000c7802 */ /* 0x000fc60000000f00 */
[----:B-1---5:R-:W-:Y:S05]  /*4bf30*/  CALL.REL.NOINC `($_ZN7cutlass13device_kernelIN5flash19enable_sm80_to_sm89INS1_16FlashAttnBwdSm80INS1_25CollectiveMainloopBwdSm80ILi2ELi2EN4cute5tupleIJNS5_1CILi128EEES8_NS7_ILi64EEEEEENS_6half_tEfNS_4arch4Sm80ELb0ELb1ELb1ELb1ELb0ELb0ELb0ELb0ELi2ELi4ELi4ELi4ELb0EEENS1_21CollectiveEpilogueBwdISA_SB_SD_Li256ELb1ELb0ELi2EEENS1_19SingleTileSchedulerILb1ELb0ELb0ELi128EEEEEEEEEvNT_6ParamsE$_ZN4cute3eso3ESOILb1ELb0EJNS_5tupleIJNS2_IJNS_1CILi1EEENS3_ILi0EEEEEES5_EEENS2_IJNS2_IJS5_S5_EEEiEEEEEC2ERKS7_RKS9_) ;  /* 0xfffbc90000007944 */ /* 0x022fea0003c3ffff */
[----:B-1----:R1:W5:Y:S01]  /*4bf40*/  LDL R11, [R1+0x1580] ;  /* 0x00158000010b7983 */ /* 0x0023620000100800 */
[----:B------:R-:W-:-:S03]  /*4bf50*/  MOV R12, 0x4bf70 ;  /* 0x0004bf70000c7802 */ /* 0x000fc60000000f00 */
[----:B-1---5:R-:W-:Y:S05]  /*4bf60*/  CALL.REL.NOINC `($_ZN7cutlass13device_kernelIN5flash19enable_sm80_to_sm89INS1_16FlashAttnBwdSm80INS1_25CollectiveMainloopBwdSm80ILi2ELi2EN4cute5tupleIJNS5_1CILi128EEES8_NS7_ILi64EEEEEENS_6half_tEfNS_4arch4Sm80ELb0ELb1ELb1ELb1ELb0ELb0ELb0ELb0ELi2ELi4ELi4ELi4ELb0EEENS1_21CollectiveEpilogueBwdISA_SB_SD_Li256ELb1ELb0ELi2EEENS1_19SingleTileSchedulerILb1ELb0ELb0ELi128EEEEEEEEEvNT_6ParamsE$_ZN4cute5tupleIJNS0_IJNS0_IJNS0_IJNS_1CILi8EEENS1_ILi1EEEEEES3_EEENS0_IJNS0_IJS3_S3_EEENS1_ILi2EEEEEEEEENS0_IJNS0_IJNS0_IJS3_NS1_ILi0EEEEEESA_EEENS0_IJNS0_IJSA_SA_EEEiEEEEEEEEC2ERKS9_RKSF_) ;  /* 0xfffbddc000007944 */ /* 0x022fea0003c3ffff */
[----:B------:R2:W5:Y:S01]  /*4bf70*/  LDL R14, [R1+0x1580] ;  /* 0x00158000010e7983 */ /* 0x0005620000100800 */
[----:B------:R-:W-:-:S03]  /*4bf80*/  MOV R12, 0x4bfb0 ;  /* 0x0004bfb0000c7802 */ /* 0x000fc60000000f00 */
[----:B------:R2:W-:Y:S04]  /*4bf90*/  STL.64 [R1+0x15b0], R4 ;  /* 0x0015b00401007387 */ /* 0x0005e80000100a00 */
[----:B-12--5:R-:W-:Y:S05]  /*4bfa0*/  CALL.REL.NOINC `($_ZN7cutlass13device_kernelIN5flash19enable_sm80_to_sm89INS1_16FlashAttnBwdSm80INS1_25CollectiveMainloopBwdSm80ILi2ELi2EN4cute5tupleIJNS5_1CILi128EEES8_NS7_ILi64EEEEEENS_6half_tEfNS_4arch4Sm80ELb0ELb1ELb1ELb1ELb0ELb0ELb0ELb0ELi2ELi4ELi4ELi4ELb0EEENS1_21CollectiveEpilogueBwdISA_SB_SD_Li256ELb1ELb0ELi2EEENS1_19SingleTileSchedulerILb1ELb0ELb0ELi128EEEEEEEEEvNT_6ParamsE$_ZN4cute3eso3ESOILb0ELb0EJNS_6LayoutINS_5tupleIJNS3_IJNS3_IJNS_1CILi8EEENS4_ILi1EEEEEES6_EEENS3_IJNS3_IJS6_S6_EEENS4_ILi2EEEEEEEEENS3_IJNS3_IJNS3_IJS6_NS4_ILi0EEEEEESD_EEENS3_IJNS3_IJSD_SD_EEEiEEEEEEEENS_10ViewEngineINS_8smem_ptrIPN7cutlass6half_tEEEEEEEC2ERKSJ_RKSQ_) ;  /* 0xfffbb2e000007944 */ /* 0x026fea0003c3ffff */
[----:B------:R2:W5:Y:S04]  /*4bfb0*/  LDL R6, [R1+0x1580] ;  /* 0x0015800001067983 */ /* 0x0005680000100800 */
[----:B------:R2:W5:Y:S01]  /*4bfc0*/  LDL.64 R4, [R1+0x1588] ;  /* 0x0015880001047983 */ /* 0x0005620000100a00 */
[----:B------:R-:W-:Y:S02]  /*4bfd0*/  MOV R38, R2 ;  /* 0x0000000200267202 */ /* 0x000fe40000000f00 */
[----:B------:R-:W-:Y:S02]  /*4bfe0*/  MOV R36, 0x4c000 ;  /* 0x0004c00000247802 */ /* 0x000fe40000000f00 */
[----:B-12--5:R-:W-:Y:S05]  /*4bff0*/  CALL.REL.NOINC `($_ZN7cutlass13device_kernelIN5flash19enable_sm80_to_sm89INS1_16FlashAttnBwdSm80INS1_25CollectiveMainloopBwdSm80ILi2ELi2EN4cute5tupleIJNS5_1CILi128EEES8_NS7_ILi64EEEEEENS_6half_tEfNS_4arch4Sm80ELb0ELb1ELb1ELb1ELb0ELb0ELb0ELb0ELi2ELi4ELi4ELi4ELb0EEENS1_21CollectiveEpilogueBwdISA_SB_SD_Li256ELb1ELb0ELi2EEENS1_19SingleTileSchedulerILb1ELb0ELb0ELi128EEEEEEEEEvNT_6ParamsE$_ZN4cute3eso3ESOILb1ELb0EJNS_6LayoutINS_5tupleIJNS3_IJNS3_IJNS_1CILi4EEENS4_ILi2EEEEEENS4_ILi1EEEEEES6_EEENS3_IJNS3_IJNS3_IJS8_NS4_ILi32EEEEEENS4_ILi0EEEEEENS4_ILi64EEEEEEEENS_10ViewEngineIPN7cutlass6half_tEEEEEC2ERKSH_RKSM_) ;  /* 0xfffbca7000007944 */ /* 0x026fea0003c3ffff */
[----:B------:R2:W5:Y:S01]  /*4c000*/  LDL.64 R10, [R1+0x1580] ;  /* 0x00158000010a7983 */ /* 0x0005620000100a00 */
[----:B------:R-:W-:Y:S02]  /*4c010*/  MOV R3, R6 ;  /* 0x0000000600037202 */ /* 0x000fe40000000f00 */
[----:B-1----:R-:W-:-:S02]  /*4c020*/  MOV R2, 0x4c040 ;  /* 0x0004c04000027802 */ /* 0x002fc40000000f00 */
[----:B--2--5:R-:W-:Y:S05]  /*4c030*/  CALL.REL.NOINC `($_ZN7cutlass13device_kernelIN5flash19enable_sm80_to_sm89INS1_16FlashAttnBwdSm80INS1_25CollectiveMainloopBwdSm80ILi2ELi2EN4cute5tupleIJNS5_1CILi128EEES8_NS7_ILi64EEEEEENS_6half_tEfNS_4arch4Sm80ELb0ELb1ELb1ELb1ELb0ELb0ELb0ELb0ELi2ELi4ELi4ELi4ELb0EEENS1_21CollectiveEpilogueBwdISA_SB_SD_Li256ELb1ELb0ELi2EEENS1_19SingleTileSchedulerILb1ELb0ELb0ELi128EEEEEEEEEvNT_6ParamsE$_ZZN4cute5sliceINS_5tupleIJNS1_IJNS_10UnderscoreENS_1CILi0EEEEEENS1_IJS4_S2_EEEEEENS1_IJNS1_IJNS1_IJNS3_ILi1EEES4_EEES4_EEENS1_IJNS1_IJS4_S4_EEEiEEEEEEEEDaRKT_RKT0_ENKUlRKT_RKT0_E_clIS6_SC_EEDaSM_SP_) ;  /* 0xfffbebc000007944 */ /* 0x024fea0003c3ffff */
[----:B------:R-:W-:Y:S02]  /*4c040*/  MOV R2, 0x4c060 ;  /* 0x0004c06000027802 */ /* 0x000fe40000000f00 */
[----:B------:R-:W-:Y:S05]  /*4c050*/  CALL.REL.NOINC `($_ZN7cutlass13device_kernelIN5flash19enable_sm80_to_sm89INS1_16FlashAttnBwdSm80INS1_25CollectiveMainloopBwdSm80ILi2ELi2EN4cute5tupleIJNS5_1CILi128EEES8_NS7_ILi64EEEEEENS_6half_tEfNS_4arch4Sm80ELb0ELb1ELb1ELb1ELb0ELb0ELb0ELb0ELi2ELi4ELi4ELi4ELb0EEENS1_21CollectiveEpilogueBwdISA_SB_SD_Li256ELb1ELb0ELi2EEENS1_19SingleTileSchedulerILb1ELb0ELb0ELi128EEEEEEEEEvNT_6ParamsE$_ZZN4cute12filter_tupleINS_5tupleIJNS1_IJNS_10UnderscoreENS_1CILi0EEEEEENS1_IJS4_S2_EEEEEENS1_IJNS1_IJNS1_IJNS3_ILi1EEES4_EEES4_EEENS1_IJNS1_IJS4_S4_EEEiEEEEEEZNS_5sliceIS7_SD_EEDaRKT_RKT0_EUlRKT_RKT0_E_EEDaSH_SK_OT1_ENKUlDpSN_E_clIJNS1_IJS9_EEENS1_IJiEEEEEEDaSU_) ;  /* 0xfffbe4e000007944 */ /* 0x000fea0003c3ffff */
[----:B------:R-:W-:Y:S02]  /*4c060*/  MOV R36, 0x4c080 ;  /* 0x0004c08000247802 */ /* 0x000fe40000000f00 */
[----:B------:R-:W-:Y:S05]  /*4c070*/  CALL.REL.NOINC `($_ZN7cutlass13device_kernelIN5flash19enable_sm80_to_sm89INS1_16FlashAttnBwdSm80INS1_25CollectiveMainloopBwdSm80ILi2ELi2EN4cute5tupleIJNS5_1CILi128EEES8_NS7_ILi64EEEEEENS_6half_tEfNS_4arch4Sm80ELb0ELb1ELb1ELb1ELb0ELb0ELb0ELb0ELi2ELi4ELi4ELi4ELb0EEENS1_21CollectiveEpilogueBwdISA_SB_SD_Li256ELb1ELb0ELi2EEENS1_19SingleTileSchedulerILb1ELb0ELb0ELi128EEEEEEEEEvNT_6ParamsE$_ZN4cute5tupleIJNS0_IJNS0_IJNS_1CILi8EEENS1_ILi1EEEEEENS1_ILi2EEEEEENS0_IJNS0_IJS3_NS1_ILi0EEEEEEiEEEEEC2ERKS6_RKS9_) ;  /* 0xfffbdf5000007944 */ /* 0x000fea0003c3ffff */
[----:B-1----:R1:W5:Y:S01]  /*4c080*/  LDL R3, [R1+0x1580] ;  /* 0x0015800001037983 */ /* 0x0023620000100800 */
[----:B------:R-:W-:-:S03]  /*4c090*/  MOV R12, 0x4c0b0 ;  /* 0x0004c0b0000c7802 */ /* 0x000fc60000000f00 */
        /* <DEDUP_REMOVED lines=8> */
[----:B------:R-:W-:-:S03]  /*4c120*/  MOV R38, 0x4c150 ;  /* 0x0004c15000267802 */ /* 0x000fc60000000f00 */
[----:B--2---:R1:W-:Y:S04]  /*4c130*/  STL.64 [R1+0x15b0], R2 ;  /* 0x0015b00201007387 */ /* 0x0043e80000100a00 */
[----:B-1----:R-:W-:Y:S05]  /*4c140*/  CALL.REL.NOINC `($_ZN7cutlass13device_kernelIN5flash19enable_sm80_to_sm89INS1_16FlashAttnBwdSm80INS1_25CollectiveMainloopBwdSm80ILi2ELi2EN4cute5tupleIJNS5_1CILi128EEES8_NS7_ILi64EEEEEENS_6half_tEfNS_4arch4Sm80ELb0ELb1ELb1ELb1ELb0ELb0ELb0ELb0ELi2ELi4ELi4ELi4ELb0EEENS1_21CollectiveEpilogueBwdISA_SB_SD_Li256ELb1ELb0ELi2EEENS1_19SingleTileSchedulerILb1ELb0ELb0ELi128EEEEEEEEEvNT_6ParamsE$_ZN4cute3eso3ESOILb0ELb0EJNS_6LayoutINS_5tupleIJNS3_IJNS_1CILi8EEENS4_ILi1EEEEEENS4_ILi2EEEEEENS3_IJNS3_IJS6_NS4_ILi0EEEEEEiEEEEENS_10ViewEngineINS_8smem_ptrIPN7cutlass6half_tEEEEEEEC2ERKSD_RKSK_) ;  /* 0xfffbb72000007944 */ /* 0x002fea0003c3ffff */
[----:B------:R2:W5:Y:S04]  /*4c150*/  LDL R8, [R1+0x1580] ;  /* 0x0015800001087983 */ /* 0x0005680000100800 */
[----:B------:R2:W5:Y:S01]  /*4c160*/  LDL.64 R14, [R1+0x1588] ;  /* 0x00158800010e7983 */ /* 0x0005620000100a00 */
[----:B------:R-:W-:Y:S02]  /*4c170*/  MOV R47, RZ ;  /* 0x000000ff002f7202 */ /* 0x000fe40000000f00 */
[----:B------:R-:W-:Y:S02]  /*4c180*/  MOV R46, 0x4c1a0 ;  /* 0x0004c1a0002e7802 */ /* 0x000fe40000000f00 */
[----:B-12--5:R-:W-:Y:S05]  /*4c190*/  CALL.REL.NOINC `($_ZN7cutlass13device_kernelIN5flash19enable_sm80_to_sm89INS1_16FlashAttnBwdSm80INS1_25CollectiveMainloopBwdSm80ILi2ELi2EN4cute5tupleIJNS5_1CILi128EEES8_NS7_ILi64EEEEEENS_6half_tEfNS_4arch4Sm80ELb0ELb1ELb1ELb1ELb0ELb0ELb0ELb0ELi2ELi4ELi4ELi4ELb0EEENS1_21CollectiveEpilogueBwdISA_SB_SD_Li256ELb1ELb0ELi2EEENS1_19SingleTileSchedulerILb1ELb0ELb0ELi128EEEEEEEEEvNT_6ParamsE$_ZN4cute3eso3ESOILb1ELb0EJNS_10UnderscoreEiEEC2ERKS2_RKi) ;  /* 0xfffbc07000007944 */ /* 0x026fea0003c3ffff */
[----:B------:R-:W2:Y:S01]  /*4c1a0*/  LDL R37, [R1+0x1580] ;  /* 0x0015800001257983 */ /* 0x000ea20000100800 */
[----:B------:R-:W-:Y:S01]  /*4c1b0*/  MOV R38, 0x4c1e0 ;  /* 0x0004c1e000267802 */ /* 0x000fe20000000f00 */
[----:B--2---:R-:W-:Y:S02]  /*4c1c0*/  IMAD R37, R8, R37, RZ ;  /* 0x0000002508257224 */ /* 0x004fe400078e02ff */
[----:B-1----:R-:W-:Y:S05]  /*4c1d0*/  CALL.REL.NOINC `($_ZN7cutlass13device_kernelIN5flash19enable_sm80_to_sm89INS1_16FlashAttnBwdSm80INS1_25CollectiveMainloopBwdSm80ILi2ELi2EN4cute5tupleIJNS5_1CILi128EEES8_NS7_ILi64EEEEEENS_6half_tEfNS_4arch4Sm80ELb0ELb1ELb1ELb1ELb0ELb0ELb0ELb0ELi2ELi4ELi4ELi4ELb0EEENS1_21CollectiveEpilogueBwdISA_SB_SD_Li256ELb1ELb0ELi2EEENS1_19SingleTileSchedulerILb1ELb0ELb0ELi128EEEEEEEEEvNT_6ParamsE$_ZN4cute3eso3ESOILb1ELb0EJNS_6LayoutINS_5tupleIJNS3_IJNS_1CILi8EEENS4_ILi1EEEEEEEEENS3_IJNS3_IJS6_NS4_ILi0EEEEEEEEEEEiEEC2ERKSC_RKi) ;  /* 0xfffbd36000007944 */ /* 0x002fea0003c3ffff */
[----:B------:R-:W2:Y:S01]  /*4c1e0*/  LDL R3, [R1+0x1580] ;  /* 0x0015800001037983 */ /* 0x000ea20000100800 */
[----:B------:R-:W-:-:S02]  /*4c1f0*/  MOV R38, R82 ;  /* 0x0000005200267202 */ /* 0x000fc40000000f00 */
        /* <DEDUP_REMOVED lines=8> */
[----:B------:R-:W-:Y:S02]  /*4c280*/  MOV R46, 0x4c2a0 ;  /* 0x0004c2a0002e7802 */ /* 0x000fe40000000f00 */
[----:B-1---5:R-:W-:Y:S05]  /*4c290*/  CALL.REL.NOINC `($_ZN7cutlass13device_kernelIN5flash19enable_sm80_to_sm89INS1_16FlashAttnBwdSm80INS1_25CollectiveMainloopBwdSm80ILi2ELi2EN4cute5tupleIJNS5_1CILi128EEES8_NS7_ILi64EEEEEENS_6half_tEfNS_4arch4Sm80ELb0ELb1ELb1ELb1ELb0ELb0ELb0ELb0ELi2ELi4ELi4ELi4ELb0EEENS1_21CollectiveEpilogueBwdISA_SB_SD_Li256ELb1ELb0ELi2EEENS1_19SingleTileSchedulerILb1ELb0ELb0ELi128EEEEEEEEEvNT_6ParamsE$_ZN4cute3eso3ESOILb1ELb0EJNS_10UnderscoreEiEEC2ERKS2_RKi) ;  /* 0xfffbbf7000007944 */ /* 0x022fea0003c3ffff */
[----:B------:R-:W2:Y:S01]  /*4c2a0*/  LDL R13, [R1+0x1580] ;  /* 0x00158000010d7983 */ /* 0x000ea20000100800 */
[----:B------:R-:W-:Y:S02]  /*4c2b0*/  MOV R34, 0x4c2e0 ;  /* 0x0004c2e000227802 */ /* 0x000fe40000000f00 */
[----:B--2---:R-:W-:Y:S02]  /*4c2c0*/  SHF.L.U32 R13, R13, 0x6, RZ ;  /* 0x000000060d0d7819 */ /* 0x004fe400000006ff */
[----:B-1----:R-:W-:Y:S05]  /*4c2d0*/  CALL.REL.NOINC `($_ZN7cutlass13device_kernelIN5flash19enable_sm80_to_sm89INS1_16FlashAttnBwdSm80INS1_25CollectiveMainloopBwdSm80ILi2ELi2EN4cute5tupleIJNS5_1CILi128EEES8_NS7_ILi64EEEEEENS_6half_tEfNS_4arch4Sm80ELb0ELb1ELb1ELb1ELb0ELb0ELb0ELb0ELi2ELi4ELi4ELi4ELb0EEENS1_21CollectiveEpilogueBwdISA_SB_SD_Li256ELb1ELb0ELi2EEENS1_19SingleTileSchedulerILb1ELb0ELb0ELi128EEEEEEEEEvNT_6ParamsE$_ZN4cute3eso3ESOILb1ELb0EJNS_6LayoutINS_5tupleIJNS3_IJNS3_IJNS_1CILi4EEENS4_ILi2EEEEEENS4_ILi1EEEEEEEEENS3_IJNS3_IJNS3_IJS8_NS4_ILi32EEEEEENS4_ILi0EEEEEEEEEEEiEEC2ERKSG_RKi) ;  /* 0xfffbc71000007944 */ /* 0x002fea0003c3ffff */
[----:B------:R-:W2:Y:S01]  /*4c2e0*/  LDL R5, [R1+0x1580] ;  /* 0x0015800001057983 */ /* 0x000ea20000100800 */
        /* <DEDUP_REMOVED lines=9> */
[----:B------:R-:W-:-:S03]  /*4c380*/  MOV R46, 0x4c3a0 ;  /* 0x0004c3a0002e7802 */ /* 0x000fc60000000f00 */
[----:B-1---5:R-:W-:Y:S05]  /*4c390*/  CALL.REL.NOINC `($_ZN7cutlass13device_kernelIN5flash19enable_sm80_to_sm89INS1_16FlashAttnBwdSm80INS1_25CollectiveMainloopBwdSm80ILi2ELi2EN4cute5tupleIJNS5_1CILi128EEES8_NS7_ILi64EEEEEENS_6half_tEfNS_4arch4Sm80ELb0ELb1ELb1ELb1ELb0ELb0ELb0ELb0ELi2ELi4ELi4ELi4ELb0EEENS1_21CollectiveEpilogueBwdISA_SB_SD_Li256ELb1ELb0ELi2EEENS1_19SingleTileSchedulerILb1ELb0ELb0ELi128EEEEEEEEEvNT_6ParamsE$_ZN4cute8smem_ptrIPN7cutlass9uint128_tEECI1NS_12iter_adaptorIS3_S4_EEES3_) ;  /* 0xfffbe02000007944 */ /* 0x022fea0003c3ffff */
[----:B-1----:R1:W5:Y:S01]  /*4c3a0*/  LDL.64 R2, [R1+0x1580] ;  /* 0x0015800001027983 */ /* 0x0023620000100a00 */
[----:B------:R-:W-:-:S03]  /*4c3b0*/  MOV R46, 0x4c3d0 ;  /* 0x0004c3d0002e7802 */ /* 0x000fc60000000f00 */
[----:B-1---5:R-:W-:Y:S05]  /*4c3c0*/  CALL.REL.NOINC `($_ZN7cutlass13device_kernelIN5flash19enable_sm80_to_sm89INS1_16FlashAttnBwdSm80INS1_25CollectiveMainloopBwdSm80ILi2ELi2EN4cute5tupleIJNS5_1CILi128EEES8_NS7_ILi64EEEEEENS_6half_tEfNS_4arch4Sm80ELb0ELb1ELb1ELb1ELb0ELb0ELb0ELb0ELi2ELi4ELi4ELi4ELb0EEENS1_21CollectiveEpilogueBwdISA_SB_SD_Li256ELb1ELb0ELi2EEENS1_19SingleTileSchedulerILb1ELb0ELb0ELi128EEEEEEEEEvNT_6ParamsE$_ZN4cute3eso3ESOILb1ELb0EJNS_6LayoutINS_5tupleIJNS3_IJNS_1CILi1EEES5_EEEEEENS3_IJNS3_IJS5_NS4_ILi0EEEEEEEEEEENS_10ViewEngineINS_8smem_ptrIPN7cutlass9uint128_tEEEEEEEC2ERKSB_RKSI_) ;  /* 0xfffbcb9000007944 */ /* 0x022fea0003c3ffff */
[----:B------:R2:W5:Y:S01]  /*4c3d0*/  LDL R6, [R1+0x1580] ;  /* 0x0015800001067983 */ /* 0x0005620000100800 */
[----:B-1----:R-:W-:Y:S01]  /*4c3e0*/  IMAD.MOV.U32 R2, RZ, RZ, R4 ;  /* 0x000000ffff027224 */ /* 0x002fe200078e0004 */
[----:B------:R-:W-:Y:S02]  /*4c3f0*/  MOV R13, R5 ;  /* 0x00000005000d7202 */ /* 0x000fe40000000f00 */
[----:B------:R-:W-:Y:S02]  /*4c400*/  MOV R12, 0x4c420 ;  /* 0x0004c420000c7802 */ /* 0x000fe40000000f00 */
[----:B--2--5:R-:W-:Y:S05]  /*4c410*/  CALL.REL.NOINC `($_ZN7cutlass13device_kernelIN5flash19enable_sm80_to_sm89INS1_16FlashAttnBwdSm80INS1_25CollectiveMainloopBwdSm80ILi2ELi2EN4cute5tupleIJNS5_1CILi128EEES8_NS7_ILi64EEEEEENS_6half_tEfNS_4arch4Sm80ELb0ELb1ELb1ELb1ELb0ELb0ELb0ELb0ELi2ELi4ELi4ELi4ELb0EEENS1_21CollectiveEpilogueBwdISA_SB_SD_Li256ELb1ELb0ELi2EEENS1_19SingleTileSchedulerILb1ELb0ELb0ELi128EEEEEEEEEvNT_6ParamsE$_ZN4cute3eso3ESOILb1ELb0EJNS_6LayoutINS_5tupleIJNS3_IJNS3_IJNS_1CILi2EEES5_EEENS4_ILi1EEEEEEEEENS3_IJNS3_IJNS3_IJS7_NS4_ILi16EEEEEENS4_ILi0EEEEEEEEEEENS_10ViewEngineIPjEEEEC2ERKSF_RKSI_) ;  /* 0xfffbc52000007944 */ /* 0x024fea0003c3ffff */
        /* <DEDUP_REMOVED lines=9> */
[----:B-1----:R-:W-:Y:S05]  /*4c4b0*/  CALL.REL.NOINC `($_ZN7cutlass13device_kernelIN5flash19enable_sm80_to_sm89INS1_16FlashAttnBwdSm80INS1_25CollectiveMainloopBwdSm80ILi2ELi2EN4cute5tupleIJNS5_1CILi128EEES8_NS7_ILi64EEEEEENS_6half_tEfNS_4arch4Sm80ELb0ELb1ELb1ELb1ELb0ELb0ELb0ELb0ELi2ELi4ELi4ELi4ELb0EEENS1_21CollectiveEpilogueBwdISA_SB_SD_Li256ELb1ELb0ELi2EEENS1_19SingleTileSchedulerILb1ELb0ELb0ELi128EEEEEEEEEvNT_6ParamsE$_ZN4cute3eso3ESOILb1ELb0EJNS_10UnderscoreEiEEC2ERKS2_RKi) ;  /* 0xfffbbd5000007944 */ /* 0x002fea0003c3ffff */
[----:B------:R-:W2:Y:S01]  /*4c4c0*/  LDL R37, [R1+0x1580] ;  /* 0x0015800001257983 */ /* 0x000ea20000100800 */
[----:B------:R-:W-:Y:S01]  /*4c4d0*/  MOV R38, 0x4c500 ;  /* 0x0004c50000267802 */ /* 0x000fe20000000f00 */
[----:B--2---:R-:W-:-:S02]  /*4c4e0*/  IMAD R37, R8, R37, RZ ;  /* 0x0000002508257224 */ /* 0x004fc400078e02ff */
        /* <DEDUP_REMOVED lines=60> */
.L_x_3286:
[----:B------:R-:W-:Y:S11]  /*4c8b0*/  ISETP.NE.AND P0, PT, R50, 0x7, PT ;  /* 0x000000073200780c */ /* 0x000ff60003f05270 */
[----:B------:R-:W-:Y:S02]  /*4c8c0*/  @!UPT UIADD3 URZ, URZ, URZ, URZ ;  /* 0x0000003f3f3ff290 */ /* 0x000fe4000fffe03f */
[----:B------:R-:W-:-:S05]  /*4c8d0*/  @!P0 BRA `(.L_x_3285) ;  /* 0x00000f8000008947 */ /* 0x000fca0003800000 */
[----:B------:R-:W-:Y:S02]  /*4c8e0*/  IADD3 R40, R50, 0x1, RZ ;  /* 0x0000000132287810 */ /* 0x000fe40007ffe0ff */
[----:B------:R-:W-:Y:S03]  /*4c8f0*/  MOV R46, 0x4c920 ;  /* 0x0004c920002e7802 */ /* 0x000fe60000000f00 */
[----:B------:R-:W-:Y:S02]  /*4c900*/  IMAD.MOV.U32 R3, RZ, RZ, R40 ;  /* 0x000000ffff037224 */ /* 0x000fe400078e0028 */
[----:B------:R-:W-:Y:S05]  /*4c910*/  CALL.REL.NOINC `($_ZN7cutlass13device_kernelIN5flash19enable_sm80_to_sm89INS1_16FlashAttnBwdSm80INS1_25CollectiveMainloopBwdSm80ILi2ELi2EN4cute5tupleIJNS5_1CILi128EEES8_NS7_ILi64EEEEEENS_6half_tEfNS_4arch4Sm80ELb0ELb1ELb1ELb1ELb0ELb0ELb0ELb0ELi2ELi4ELi4ELi4ELb0EEENS1_21CollectiveEpilogueBwdISA_SB_SD_Li256ELb1ELb0ELi2EEENS1_19SingleTileSchedulerILb1ELb0ELb0ELi128EEEEEEEEEvNT_6ParamsE$_ZN4cute3eso3ESOILb1ELb0EJNS_10UnderscoreES2_iEEC2ERKS2_S5_RKi) ;  /* 0xfffbb8b000007944 */ /* 0x000fea0003c3ffff */
        /* <DEDUP_REMOVED lines=16> */
[----:B------:R-:W-:Y:S05]  /*4ca20*/  CALL.REL.NOINC `($_ZN7cutlass13device_kernelIN5flash19enable_sm80_to_sm89INS1_16FlashAttnBwdSm80INS1_25CollectiveMainloopBwdSm80ILi2ELi2EN4cute5tupleIJNS5_1CILi128EEES8_NS7_ILi64EEEEEENS_6half_tEfNS_4arch4Sm80ELb0ELb1ELb1ELb1ELb0ELb0ELb0ELb0ELi2ELi4ELi4ELi4ELb0EEENS1_21CollectiveEpilogueBwdISA_SB_SD_Li256ELb1ELb0ELi2EEENS1_19SingleTileSchedulerILb1ELb0ELb0ELi128EEEEEEEEEvNT_6ParamsE$_ZN4cute3eso3ESOILb1ELb0EJNS_6LayoutINS_5tupleIJNS3_IJNS_1CILi8EEENS4_ILi1EEEEEENS4_ILi2EEEEEENS3_IJNS3_IJS6_NS4_ILi0EEEEEENS4_ILi4096EEEEEEEEiEEC2ERKSE_RKi) ;  /* 0xfffbcd9000007944 */ /* 0x000fea0003c3ffff */
[----:B-1----:R-:W2:Y:S01]  /*4ca30*/  LDL R3, [R1+0x1580] ;  /* 0x0015800001037983 */ /* 0x002ea20000100800 */
[----:B------:R-:W-:Y:S01]  /*4ca40*/  MOV R46, 0x4caa0 ;  /* 0x0004caa0002e7802 */ /* 0x000fe20000000f00 */
[----:B------:R-:W-:Y:S02]  /*4ca50*/  IMAD.MOV.U32 R38, RZ, RZ, R82 ;  /* 0x000000ffff267224 */ /* 0x000fe400078e0052 */
[----:B------:R-:W2:Y:S02]  /*4ca60*/  LD.E.64 R36, [R94.64+0x8] ;  /* 0x000008085e247980 */ /* 0x000ea4000c101b00 */
[C---:B--2---:R-:W-:Y:S04]  /*4ca70*/  LEA R2, P0, R3.reuse, R36, 0x1 ;  /* 0x0000002403027211 */ /* 0x044fe800078008ff */
[----:B------:R-:W-:Y:S04]  /*4ca80*/  LEA.HI.X.SX32 R3, R3, R37, 0x1, P0 ;  /* 0x0000002503037211 */ /* 0x000fe800000f0eff */
[----:B------:R-:W-:Y:S05]  /*4ca90*/  CALL.REL.NOINC `($_ZN7cutlass13device_kernelIN5flash19enable_sm80_to_sm89INS1_16FlashAttnBwdSm80INS1_25CollectiveMainloopBwdSm80ILi2ELi2EN4cute5tupleIJNS5_1CILi128EEES8_NS7_ILi64EEEEEENS_6half_tEfNS_4arch4Sm80ELb0ELb1ELb1ELb1ELb0ELb0ELb0ELb0ELi2ELi4ELi4ELi4ELb0EEENS1_21CollectiveEpilogueBwdISA_SB_SD_Li256ELb1ELb0ELi2EEENS1_19SingleTileSchedulerILb1ELb0ELb0ELi128EEEEEEEEEvNT_6ParamsE$_ZN4cute8smem_ptrIPN7cutlass6half_tEECI1NS_12iter_adaptorIS3_S4_EEES3_) ;  /* 0xfffbd8e000007944 */ /* 0x000fea0003c3ffff */
[----:B-1----:R1:W5:Y:S01]  /*4caa0*/  LDL.64 R2, [R1+0x1580] ;  /* 0x0015800001027983 */ /* 0x0023620000100a00 */
[----:B------:R-:W-:Y:S03]  /*4cab0*/  MOV R38, 0x4cad0 ;  /* 0x0004cad000267802 */ /* 0x000fe60000000f00 */
[----:B-1---5:R-:W-:Y:S05]  /*4cac0*/  CALL.REL.NOINC `($_ZN7cutlass13device_kernelIN5flash19enable_sm80_to_sm89INS1_16FlashAttnBwdSm80INS1_25CollectiveMainloopBwdSm80ILi2ELi2EN4cute5tupleIJNS5_1CILi128EEES8_NS7_ILi64EEEEEENS_6half_tEfNS_4arch4Sm80ELb0ELb1ELb1ELb1ELb0ELb0ELb0ELb0ELi2ELi4ELi4ELi4ELb0EEENS1_21CollectiveEpilogueBwdISA_SB_SD_Li256ELb1ELb0ELi2EEENS1_19SingleTileSchedulerILb1ELb0ELb0ELi128EEEEEEEEEvNT_6ParamsE$_ZN4cute3eso3ESOILb1ELb0EJNS_6LayoutINS_5tupleIJNS3_IJNS_1CILi8EEENS4_ILi1EEEEEENS4_ILi2EEEEEENS3_IJNS3_IJS6_NS4_ILi0EEEEEENS4_ILi4096EEEEEEEENS_10ViewEngineINS_8smem_ptrIPN7cutlass6half_tEEEEEEEC2ERKSE_RKSL_) ;  /* 0xfffbccb000007944 */ /* 0x022fea0003c3ffff */
[----:B-1----:R-:W-:Y:S01]  /*4cad0*/  MOV R3, R40 ;  /* 0x0000002800037202 */ /* 0x002fe20000000f00 */
[----:B------:R1:W5:Y:S01]  /*4cae0*/  LDL.64 R36, [R1+0x1580] ;  /* 0x0015800001247983 */ /* 0x0003620000100a00 */
[----:B------:R-:W-:Y:S03]  /*4caf0*/  MOV R46, 0x4cb10 ;  /* 0x0004cb10002e7802 */ /* 0x000fe60000000f00 */
[----:B-1---5:R-:W-:Y:S05]  /*4cb00*/  CALL.REL.NOINC `($_ZN7cutlass13device_kernelIN5flash19enable_sm80_to_sm89INS1_16FlashAttnBwdSm80INS1_25CollectiveMainloopBwdSm80ILi2ELi2EN4cute5tupleIJNS5_1CILi128EEES8_NS7_ILi64EEEEEENS_6half_tEfNS_4arch4Sm80ELb0ELb1ELb1ELb1ELb0ELb0ELb0ELb0ELi2ELi4ELi4ELi4ELb0EEENS1_21CollectiveEpilogueBwdISA_SB_SD_Li256ELb1ELb0ELi2EEENS1_19SingleTileSchedulerILb1ELb0ELb0ELi128EEEEEEEEEvNT_6ParamsE$_ZN4cute3eso3ESOILb1ELb0EJNS_10UnderscoreES2_iEEC2ERKS2_S5_RKi) ;  /* 0xfffbb6c000007944 */ /* 0x022fea0003c3ffff */
        /* <DEDUP_REMOVED lines=9> */
[----:B------:R-:W-:Y:S05]  /*4cba0*/  CALL.REL.NOINC `($_ZN7cutlass13device_kernelIN5flash19enable_sm80_to_sm89INS1_16FlashAttnBwdSm80INS1_25CollectiveMainloopBwdSm80ILi2ELi2EN4cute5tupleIJNS5_1CILi128EEES8_NS7_ILi64EEEEEENS_6half_tEfNS_4arch4Sm80ELb0ELb1ELb1ELb1ELb0ELb0ELb0ELb0ELi2ELi4ELi4ELi4ELb0EEENS1_21CollectiveEpilogueBwdISA_SB_SD_Li256ELb1ELb0ELi2EEENS1_19SingleTileSchedulerILb1ELb0ELb0ELi128EEEEEEEEEvNT_6ParamsE$_ZN4cute3eso3ESOILb1ELb0EJNS_6LayoutINS_5tupleIJNS3_IJNS_1CILi8EEENS4_ILi1EEEEEENS4_ILi2EEEEEENS3_IJNS3_IJS6_NS4_ILi0EEEEEES5_EEEEEiEEC2ERKSD_RKi) ;  /* 0xfffbcda000007944 */ /* 0x000fea0003c3ffff */
[----:B------:R-:W-:Y:S01]  /*4cbb0*/  MOV R48, 0x4cc00 ;  /* 0x0004cc0000307802 */ /* 0x000fe20000000f00 */
[----:B------:R-:W2:Y:S02]  /*4cbc0*/  LDL R39, [R1+0x1580] ;  /* 0x0015800001277983 */ /* 0x000ea40000100800 */
[C---:B--2---:R-:W-:Y:S04]  /*4cbd0*/  LEA R38, P0, R39.reuse, R90, 0x1 ;  /* 0x0000005a27267211 */ /* 0x044fe800078008ff */
[----:B------:R-:W-:Y:S04]  /*4cbe0*/  LEA.HI.X.SX32 R39, R39, R91, 0x1, P0 ;  /* 0x0000005b27277211 */ /* 0x000fe800000f0eff */
[----:B-1----:R-:W-:Y:S05]  /*4cbf0*/  CALL.REL.NOINC `($_ZN7cutlass13device_kernelIN5flash19enable_sm80_to_sm89INS1_16FlashAttnBwdSm80INS1_25CollectiveMainloopBwdSm80ILi2ELi2EN4cute5tupleIJNS5_1CILi128EEES8_NS7_ILi64EEEEEENS_6half_tEfNS_4arch4Sm80ELb0ELb1ELb1ELb1ELb0ELb0ELb0ELb0ELi2ELi4ELi4ELi4ELb0EEENS1_21CollectiveEpilogueBwdISA_SB_SD_Li256ELb1ELb0ELi2EEENS1_19SingleTileSchedulerILb1ELb0ELb0ELi128EEEEEEEEEvNT_6ParamsE$_ZN4cute3eso3ESOILb1ELb0EJNS_6LayoutINS_5tupleIJNS3_IJNS_1CILi8EEENS4_ILi1EEEEEENS4_ILi2EEEEEENS3_IJNS3_IJS6_NS4_ILi0EEEEEES5_EEEEENS_10ViewEngineIPN7cutlass6half_tEEEEEC2ERKSD_RKSI_) ;  /* 0xfffbcd1000007944 */ /* 0x002fea0003c3ffff */
[----:B------:R2:W5:Y:S01]  /*4cc00*/  LDL.64 R2, [R1+0x1580] ;  /* 0x0015800001027983 */ /* 0x0005620000100a00 */
[----:B-1----:R-:W-:Y:S03]  /*4cc10*/  MOV R46, 0x4cc30 ;  /* 0x0004cc30002e7802 */ /* 0x002fe60000000f00 */
[----:B--2--5:R-:W-:Y:S05]  /*4cc20*/  CALL.REL.NOINC `($_ZN7cutlass13device_kernelIN5flash19enable_sm80_to_sm89INS1_16FlashAttnBwdSm80INS1_25CollectiveMainloopBwdSm80ILi2ELi2EN4cute5tupleIJNS5_1CILi128EEES8_NS7_ILi64EEEEEENS_6half_tEfNS_4arch4Sm80ELb0ELb1ELb1ELb1ELb0ELb0ELb0ELb0ELi2ELi4ELi4ELi4ELb0EEENS1_21CollectiveEpilogueBwdISA_SB_SD_Li256ELb1ELb0ELi2EEENS1_19SingleTileSchedulerILb1ELb0ELb0ELi128EEEEEEEEEvNT_6ParamsE$_ZN4cute3eso3ESOILb1ELb0EJNS_6LayoutINS_5tupleIJNS3_IJNS_1CILi8EEENS4_ILi1EEEEEENS3_IJNS4_ILi2EEEEEEEEENS3_IJNS3_IJS6_NS4_ILi0EEEEEENS3_IJNS4_ILi4096EEEEEEEEEEENS_10ViewEngineINS_8smem_ptrIPN7cutlass6half_tEEEEEEEC2ERKSG_RKSN_) ;  /* 0xfffbc95000007944 */ /* 0x024fea0003c3ffff */
[----:B-1----:R1:W5:Y:S01]  /*4cc30*/  LDL.64 R36, [R1+0x1580] ;  /* 0x0015800001247983 */ /* 0x0023620000100a00 */
[----:B------:R-:W-:Y:S03]  /*4cc40*/  MOV R46, 0x4cc60 ;  /* 0x0004cc60002e7802 */ /* 0x000fe60000000f00 */
[----:B-1---5:R-:W-:Y:S05]  /*4cc50*/  CALL.REL.NOINC `($_ZN7cutlass13device_kernelIN5flash19enable_sm80_to_sm89INS1_16FlashAttnBwdSm80INS1_25CollectiveMainloopBwdSm80ILi2ELi2EN4cute5tupleIJNS5_1CILi128EEES8_NS7_ILi64EEEEEENS_6half_tEfNS_4arch4Sm80ELb0ELb1ELb1ELb1ELb0ELb0ELb0ELb0ELi2ELi4ELi4ELi4ELb0EEENS1_21CollectiveEpilogueBwdISA_SB_SD_Li256ELb1ELb0ELi2EEENS1_19SingleTileSchedulerILb1ELb0ELb0ELi128EEEEEEEEEvNT_6ParamsE$_ZN4cute3eso3ESOILb1ELb0EJNS_6LayoutINS_5tupleIJNS3_IJNS_1CILi8EEENS4_ILi1EEEEEENS3_IJNS4_ILi2EEEEEEEEENS3_IJNS3_IJS6_NS4_ILi0EEEEEENS3_IJS5_EEEEEEEENS_10ViewEngineIPN7cutlass6half_tEEEEEC2ERKSF_RKSK_) ;  /* 0xfffbca2000007944 */ /* 0x022fea0003c3ffff */
[----:B-1----:R1:W5:Y:S01]  /*4cc60*/  LDL.64 R2, [R1+0x1580] ;  /* 0x0015800001027983 */ /* 0x0023620000100a00 */
[----:B------:R-:W-:Y:S03]  /*4cc70*/  MOV R46, 0x4cc90 ;  /* 0x0004cc90002e7802 */ /* 0x000fe60000000f00 */
[----:B-1---5:R-:W-:Y:S05]  /*4cc80*/  CALL.REL.NOINC `($_ZN7cutlass13device_kernelIN5flash19enable_sm80_to_sm89INS1_16FlashAttnBwdSm80INS1_25CollectiveMainloopBwdSm80ILi2ELi2EN4cute5tupleIJNS5_1CILi128EEES8_NS7_ILi64EEEEEENS_6half_tEfNS_4arch4Sm80ELb0ELb1ELb1ELb1ELb0ELb0ELb0ELb0ELi2ELi4ELi4ELi4ELb0EEENS1_21CollectiveEpilogueBwdISA_SB_SD_Li256ELb1ELb0ELi2EEENS1_19SingleTileSchedulerILb1ELb0ELb0ELi128EEEEEEEEEvNT_6ParamsE$_ZN4cute3eso3ESOILb1ELb0EJNS_6LayoutINS_5tupleIJNS3_IJNS3_IJNS_1CILi8EEENS4_ILi1EEEEEES6_EEENS3_IJNS3_IJS6_S6_EEENS4_ILi2EEEEEEEEENS3_IJNS3_IJNS3_IJS6_NS4_ILi0EEEEEESD_EEENS3_IJNS3_IJSD_SD_EEES5_EEEEEEEENS_10ViewEngineIPN7cutlass6half_tEEEEEC2ERKSJ_RKSO_) ;  /* 0xfffbc02000007944 */ /* 0x022fea0003c3ffff */
[----:B-1----:R1:W5:Y:S01]  /*4cc90*/  LDL.64 R38, [R1+0x1580] ;  /* 0x0015800001267983 */ /* 0x0023620000100a00 */
[----:B------:R-:W-:Y:S03]  /*4cca0*/  MOV R46, 0x4ccc0 ;  /* 0x0004ccc0002e7802 */ /* 0x000fe60000000f00 */
[----:B-1---5:R-:W-:Y:S05]  /*4ccb0*/  CALL.REL.NOINC `($_ZN7cutlass13device_kernelIN5flash19enable_sm80_to_sm89INS1_16FlashAttnBwdSm80INS1_25CollectiveMainloopBwdSm80ILi2ELi2EN4cute5tupleIJNS5_1CILi128EEES8_NS7_ILi64EEEEEENS_6half_tEfNS_4arch4Sm80ELb0ELb1ELb1ELb1ELb0ELb0ELb0ELb0ELi2ELi4ELi4ELi4ELb0EEENS1_21CollectiveEpilogueBwdISA_SB_SD_Li256ELb1ELb0ELi2EEENS1_19SingleTileSchedulerILb1ELb0ELb0ELi128EEEEEEEEEvNT_6ParamsE$_ZN4cute3eso3ESOILb1ELb0EJNS_6LayoutINS_5tupleIJNS3_IJNS3_IJNS_1CILi8EEENS4_ILi1EEEEEES6_EEENS3_IJNS3_IJS6_S6_EEENS4_ILi2EEEEEEEEENS3_IJNS3_IJNS3_IJS6_NS4_ILi0EEEEEESD_EEENS3_IJNS3_IJSD_SD_EEENS4_ILi4096EEEEEEEEEEENS_10ViewEngineINS_8smem_ptrIPN7cutlass6half_tEEEEEEEC2ERKSK_RKSR_) ;  /* 0xfffbbf1000007944 */ /* 0x022fea0003c3ffff */
[----:B-1----:R1:W5:Y:S01]  /*4ccc0*/  LDL.64 R2, [R1+0x1580] ;  /* 0x0015800001027983 */ /* 0x0023620000100a00 */
[----:B------:R-:W-:Y:S03]  /*4ccd0*/  MOV R48, 0x4ccf0 ;  /* 0x0004ccf000307802 */ /* 0x000fe60000000f00 */
[----:B-1---5:R-:W-:Y:S05]  /*4cce0*/  CALL.REL.NOINC `($_ZN7cutlass13device_kernelIN5flash19enable_sm80_to_sm89INS1_16FlashAttnBwdSm80INS1_25CollectiveMainloopBwdSm80ILi2ELi2EN4cute5tupleIJNS5_1CILi128EEES8_NS7_ILi64EEEEEENS_6half_tEfNS_4arch4Sm80ELb0ELb1ELb1ELb1ELb0ELb0ELb0ELb0ELi2ELi4ELi4ELi4ELb0EEENS1_21CollectiveEpilogueBwdISA_SB_SD_Li256ELb1ELb0ELi2EEENS1_19SingleTileSchedulerILb1ELb0ELb0ELi128EEEEEEEEEvNT_6ParamsE$_ZN4cute3eso3ESOILb1ELb0EJNS_6LayoutINS_5tupleIJNS3_IJNS_1CILi8EEENS4_ILi1EEEEEENS4_ILi2EEEEEENS3_IJNS3_IJS6_NS4_ILi0EEEEEES5_EEEEENS_10ViewEngineIPN7cutlass6half_tEEEEEC2ERKSD_RKSI_) ;  /* 0xfffbcc2000007944 */ /* 0x022fea0003c3ffff */
[----:B-1----:R-:W-:Y:S01]  /*4ccf0*/  MOV R38, R82 ;  /* 0x0000005200267202 */ /* 0x002fe20000000f00 */
[----:B------:R1:W5:Y:S01]  /*4cd00*/  LDL.64 R42, [R1+0x1580] ;  /* 0x00158000012a7983 */ /* 0x0003620000100a00 */
[----:B------:R-:W-:Y:S03]  /*4cd10*/  MOV R46, 0x4cd30 ;  /* 0x0004cd30002e7802 */ /* 0x000fe60000000f00 */
[----:B-1---5:R-:W-:Y:S05]  /*4cd20*/  CALL.REL.NOINC `($_ZN7cutlass13device_kernelIN5flash19enable_sm80_to_sm89INS1_16FlashAttnBwdSm80INS1_25CollectiveMainloopBwdSm80ILi2ELi2EN4cute5tupleIJNS5_1CILi128EEES8_NS7_ILi64EEEEEENS_6half_tEfNS_4arch4Sm80ELb0ELb1ELb1ELb1ELb0ELb0ELb0ELb0ELi2ELi4ELi4ELi4ELb0EEENS1_21CollectiveEpilogueBwdISA_SB_SD_Li256ELb1ELb0ELi2EEENS1_19SingleTileSchedulerILb1ELb0ELb0ELi128EEEEEEEEEvNT_6ParamsE$_ZN4cute8smem_ptrIPN7cutlass6half_tEECI1NS_12iter_adaptorIS3_S4_EEES3_) ;  /* 0xfffbd65000007944 */ /* 0x022fea0003c3ffff */
[----:B-1----:R1:W5:Y:S01]  /*4cd30*/  LDL.64 R2, [R1+0x1580] ;  /* 0x0015800001027983 */ /* 0x0023620000100a00 */
[----:B------:R-:W-:Y:S03]  /*4cd40*/  MOV R38, 0x4cd60 ;  /* 0x0004cd6000267802 */ /* 0x000fe60000000f00 */
[----:B-1---5:R-:W-:Y:S05]  /*4cd50*/  CALL.REL.NOINC `($_ZN7cutlass13device_kernelIN5flash19enable_sm80_to_sm89INS1_16FlashAttnBwdSm80INS1_25CollectiveMainloopBwdSm80ILi2ELi2EN4cute5tupleIJNS5_1CILi128EEES8_NS7_ILi64EEEEEENS_6half_tEfNS_4arch4Sm80ELb0ELb1ELb1ELb1ELb0ELb0ELb0ELb0ELi2ELi4ELi4ELi4ELb0EEENS1_21CollectiveEpilogueBwdISA_SB_SD_Li256ELb1ELb0ELi2EEENS1_19SingleTileSchedulerILb1ELb0ELb0ELi128EEEEEEEEEvNT_6ParamsE$_ZN4cute3eso3ESOILb1ELb0EJNS_6LayoutINS_5tupleIJNS3_IJNS_1CILi8EEENS4_ILi1EEEEEENS4_ILi2EEEEEENS3_IJNS3_IJS6_NS4_ILi0EEEEEENS4_ILi4096EEEEEEEENS_10ViewEngineINS_8smem_ptrIPN7cutlass6half_tEEEEEEEC2ERKSE_RKSL_) ;  /* 0xfffbca2000007944 */ /* 0x022fea0003c3ffff */
[----:B------:R-:W-:Y:S01]  /*4cd60*/  MOV R47, RZ ;  /* 0x000000ff002f7202 */ /* 0x000fe20000000f00 */
[----:B------:R2:W5:Y:S01]  /*4cd70*/  LDL.64 R44, [R1+0x1580] ;  /* 0x00158000012c7983 */ /* 0x0005620000100a00 */
[----:B------:R-:W-:Y:S03]  /*4cd80*/  MOV R46, 0x4cda0 ;  /* 0x0004cda0002e7802 */ /* 0x000fe60000000f00 */
[----:B-12--5:R-:W-:Y:S05]  /*4cd90*/  CALL.REL.NOINC `($_ZN7cutlass13device_kernelIN5flash19enable_sm80_to_sm89INS1_16FlashAttnBwdSm80INS1_25CollectiveMainloopBwdSm80ILi2ELi2EN4cute5tupleIJNS5_1CILi128EEES8_NS7_ILi64EEEEEENS_6half_tEfNS_4arch4Sm80ELb0ELb1ELb1ELb1ELb0ELb0ELb0ELb0ELi2ELi4ELi4ELi4ELb0EEENS1_21CollectiveEpilogueBwdISA_SB_SD_Li256ELb1ELb0ELi2EEENS1_19SingleTileSchedulerILb1ELb0ELb0ELi128EEEEEEEEEvNT_6ParamsE$_ZN4cute3eso3ESOILb1ELb0EJNS_10UnderscoreEiEEC2ERKS2_RKi) ;  /* 0xfffbb47000007944 */ /* 0x026fea0003c3ffff */
[----:B------:R-:W-:Y:S01]  /*4cda0*/  MOV R38, 0x4cde0 ;  /* 0x0004cde000267802 */ /* 0x000fe20000000f00 */
[----:B------:R-:W2:Y:S02]  /*4cdb0*/  LDL R37, [R1+0x1580] ;  /* 0x0015800001257983 */ /* 0x000ea40000100800 */
[----:B--2---:R-:W-:Y:S02]  /*4cdc0*/  SHF.L.U32 R37, R37, 0xc, RZ ;  /* 0x0000000c25257819 */ /* 0x004fe400000006ff */
[----:B-1----:R-:W-:Y:S05]  /*4cdd0*/  CALL.REL.NOINC `($_ZN7cutlass13device_kernelIN5flash19enable_sm80_to_sm89INS1_16FlashAttnBwdSm80INS1_25CollectiveMainloopBwdSm80ILi2ELi2EN4cute5tupleIJNS5_1CILi128EEES8_NS7_ILi64EEEEEENS_6half_tEfNS_4arch4Sm80ELb0ELb1ELb1ELb1ELb0ELb0ELb0ELb0ELi2ELi4ELi4ELi4ELb0EEENS1_21CollectiveEpilogueBwdISA_SB_SD_Li256ELb1ELb0ELi2EEENS1_19SingleTileSchedulerILb1ELb0ELb0ELi128EEEEEEEEEvNT_6ParamsE$_ZN4cute3eso3ESOILb1ELb0EJNS_6LayoutINS_5tupleIJNS3_IJNS_1CILi8EEENS4_ILi1EEEEEEEEENS3_IJNS3_IJS6_NS4_ILi0EEEEEEEEEEEiEEC2ERKSC_RKi) ;  /* 0xfffbc76000007944 */ /* 0x002fea0003c3ffff */
[----:B------:R-:W-:Y:S01]  /*4cde0*/  MOV R46, 0x4ce40 ;  /* 0x0004ce40002e7802 */ /* 0x000fe20000000f00 */
[----:B------:R-:W2:Y:S01]  /*4cdf0*/  LDL R3, [R1+0x1580] ;  /* 0x0015800001037983 */ /* 0x000ea20000100800 */
[----:B------:R-:W-:Y:S01]  /*4ce00*/  IMAD.MOV.U32 R38, RZ, RZ, R82 ;  /* 0x000000ffff267224 */ /* 0x000fe200078e0052 */
[C---:B--2---:R-:W-:Y:S04]  /*4ce10*/  LEA R2, P0, R3.reuse, R44, 0x1 ;  /* 0x0000002c03027211 */ /* 0x044fe800078008ff */
[----:B------:R-:W-:Y:S04]  /*4ce20*/  LEA.HI.X.SX32 R3, R3, R45, 0x1, P0 ;  /* 0x0000002d03037211 */ /* 0x000fe800000f0eff */
[----:B-1----:R-:W-:Y:S05]  /*4ce30*/  CALL.REL.NOINC `($_ZN7cutlass13device_kernelIN5flash19enable_sm80_to_sm89INS1_16FlashAttnBwdSm80INS1_25CollectiveMainloopBwdSm80ILi2ELi2EN4cute5tupleIJNS5_1CILi128EEES8_NS7_ILi64EEEEEENS_6half_tEfNS_4arch4Sm80ELb0ELb1ELb1ELb1ELb0ELb0ELb0ELb0ELi2ELi4ELi4ELi4ELb0EEENS1_21CollectiveEpilogueBwdISA_SB_SD_Li256ELb1ELb0ELi2EEENS1_19SingleTileSchedulerILb1ELb0ELb0ELi128EEEEEEEEEvNT_6ParamsE$_ZN4cute8smem_ptrIPN7cutlass6half_tEECI1NS_12iter_adaptorIS3_S4_EEES3_) ;  /* 0xfffbd54000007944 */ /* 0x002fea0003c3ffff */
[----:B-1----:R1:W5:Y:S01]  /*4ce40*/  LDL.64 R2, [R1+0x1580] ;  /* 0x0015800001027983 */ /* 0x0023620000100a00 */
[----:B------:R-:W-:Y:S03]  /*4ce50*/  MOV R38, 0x4ce70 ;  /* 0x0004ce7000267802 */ /* 0x000fe60000000f00 */
[----:B-1---5:R-:W-:Y:S05]  /*4ce60*/  CALL.REL.NOINC `($_ZN7cutlass13device_kernelIN5flash19enable_sm80_to_sm89INS1_16FlashAttnBwdSm80INS1_25CollectiveMainloopBwdSm80ILi2ELi2EN4cute5tupleIJNS5_1CILi128EEES8_NS7_ILi64EEEEEENS_6half_tEfNS_4arch4Sm80ELb0ELb1ELb1ELb1ELb0ELb0ELb0ELb0ELi2ELi4ELi4ELi4ELb0EEENS1_21CollectiveEpilogueBwdISA_SB_SD_Li256ELb1ELb0ELi2EEENS1_19SingleTileSchedulerILb1ELb0ELb0ELi128EEEEEEEEEvNT_6ParamsE$_ZN4cute3eso3ESOILb1ELb0EJNS_6LayoutINS_5tupleIJNS3_IJNS_1CILi8EEENS4_ILi1EEEEEEEEENS3_IJNS3_IJS6_NS4_ILi0EEEEEEEEEEENS_10ViewEngineINS_8smem_ptrIPN7cutlass6half_tEEEEEEEC2ERKSC_RKSJ_) ;  /* 0xfffbc64000007944 */ /* 0x022fea0003c3ffff */
[----:B------:R-:W-:Y:S01]  /*4ce70*/  MOV R47, RZ ;  /* 0x000000ff002f7202 */ /* 0x000fe20000000f00 */
[----:B-1----:R1:W5:Y:S01]  /*4ce80*/  LDL.64 R2, [R1+0x1580] ;  /* 0x0015800001027983 */ /* 0x0023620000100a00 */
[----:B------:R-:W-:Y:S03]  /*4ce90*/  MOV R46, 0x4ceb0 ;  /* 0x0004ceb0002e7802 */ /* 0x000fe60000000f00 */
[----:B-1---5:R-:W-:Y:S05]  /*4cea0*/  CALL.REL.NOINC `($_ZN7cutlass13device_kernelIN5flash19enable_sm80_to_sm89INS1_16FlashAttnBwdSm80INS1_25CollectiveMainloopBwdSm80ILi2ELi2EN4cute5tupleIJNS5_1CILi128EEES8_NS7_ILi64EEEEEENS_6half_tEfNS_4arch4Sm80ELb0ELb1ELb1ELb1ELb0ELb0ELb0ELb0ELi2ELi4ELi4ELi4ELb0EEENS1_21CollectiveEpilogueBwdISA_SB_SD_Li256ELb1ELb0ELi2EEENS1_19SingleTileSchedulerILb1ELb0ELb0ELi128EEEEEEEEEvNT_6ParamsE$_ZN4cute3eso3ESOILb1ELb0EJNS_10UnderscoreEiEEC2ERKS2_RKi) ;  /* 0xfffbb36000007944 */ /* 0x022fea0003c3ffff */
[----:B------:R-:W-:Y:S01]  /*4ceb0*/  MOV R38, 0x4cef0 ;  /* 0x0004cef000267802 */ /* 0x000fe20000000f00 */
[----:B------:R-:W2:Y:S02]  /*4cec0*/  LDL R37, [R1+0x1580] ;  /* 0x0015800001257983 */ /* 0x000ea40000100800 */
[----:B--2---:R-:W-:Y:S02]  /*4ced0*/  SHF.L.U32 R37, R37, 0x3, RZ ;  /* 0x0000000325257819 */ /* 0x004fe400000006ff */
[----:B-1----:R-:W-:Y:S05]  /*4cee0*/  CALL.REL.NOINC `($_ZN7cutlass13device_kernelIN5flash19enable_sm80_to_sm89INS1_16FlashAttnBwdSm80INS1_25CollectiveMainloopBwdSm80ILi2ELi2EN4cute5tupleIJNS5_1CILi128EEES8_NS7_ILi64EEEEEENS_6half_tEfNS_4arch4Sm80ELb0ELb1ELb1ELb1ELb0ELb0ELb0ELb0ELi2ELi4ELi4ELi4ELb0EEENS1_21CollectiveEpilogueBwdISA_SB_SD_Li256ELb1ELb0ELi2EEENS1_19SingleTileSchedulerILb1ELb0ELb0ELi128EEEEEEEEEvNT_6ParamsE$_ZN4cute3eso3ESOILb1ELb0EJNS_6LayoutINS_5tupleIJNS3_IJNS_1CILi8EEENS4_ILi1EEEEEEEEENS3_IJNS3_IJS6_NS4_ILi0EEEEEEEEEEEiEEC2ERKSC_RKi) ;  /* 0xfffbc65000007944 */ /* 0x002fea0003c3ffff */
[----:B------:R-:W-:Y:S01]  /*4cef0*/  MOV R38, 0x4cf40 ;  /* 0x0004cf4000267802 */ /* 0x000fe20000000f00 */
[----:B-1----:R-:W2:Y:S02]  /*4cf00*/  LDL R37, [R1+0x1580] ;  /* 0x0015800001257983 */ /* 0x002ea40000100800 */
[C---:B--2---:R-:W-:Y:S04]  /*4cf10*/  LEA R46, P0, R37.reuse, R42, 0x1 ;  /* 0x0000002a252e7211 */ /* 0x044fe800078008ff */
[----:B------:R-:W-:Y:S04]  /*4cf20*/  LEA.HI.X.SX32 R37, R37, R43, 0x1, P0 ;  /* 0x0000002b25257211 */ /* 0x000fe800000f0eff */
[----:B------:R-:W-:Y:S05]  /*4cf30*/  CALL.REL.NOINC `($_ZN7cutlass13device_kernelIN5flash19enable_sm80_to_sm89INS1_16FlashAttnBwdSm80INS1_25CollectiveMainloopBwdSm80ILi2ELi2EN4cute5tupleIJNS5_1CILi128EEES8_NS7_ILi64EEEEEENS_6half_tEfNS_4arch4Sm80ELb0ELb1ELb1ELb1ELb0ELb0ELb0ELb0ELi2ELi4ELi4ELi4ELb0EEENS1_21CollectiveEpilogueBwdISA_SB_SD_Li256ELb1ELb0ELi2EEENS1_19SingleTileSchedulerILb1ELb0ELb0ELi128EEEEEEEEEvNT_6ParamsE$_ZN4cute3eso3ESOILb1ELb0EJNS_6LayoutINS_5tupleIJNS3_IJNS_1CILi8EEENS4_ILi1EEEEEEEEENS3_IJNS3_IJS6_NS4_ILi0EEEEEEEEEEENS_10ViewEngineIPN7cutlass6half_tEEEEEC2ERKSC_RKSH_) ;  /* 0xfffbc5b000007944 */ /* 0x000fea0003c3ffff */
[----:B------:R-:W-:Y:S01]  /*4cf40*/  MOV R38, R82 ;  /* 0x0000005200267202 */ /* 0x000fe20000000f00 */
[----:B-1----:R1:W5:Y:S01]  /*4cf50*/  LDL.64 R36, [R1+0x1580] ;  /* 0x0015800001247983 */ /* 0x0023620000100a00 */
[----:B------:R-:W-:Y:S03]  /*4cf60*/  MOV R46, 0x4cf80 ;  /* 0x0004cf80002e7802 */ /* 0x000fe60000000f00 */
[----:B-1---5:R-:W-:Y:S05]  /*4cf70*/  CALL.REL.NOINC `($_ZN7cutlass13device_kernelIN5flash19enable_sm80_to_sm89INS1_16FlashAttnBwdSm80INS1_25CollectiveMainloopBwdSm80ILi2ELi2EN4cute5tupleIJNS5_1CILi128EEES8_NS7_ILi64EEEEEENS_6half_tEfNS_4arch4Sm80ELb0ELb1ELb1ELb1ELb0ELb0ELb0ELb0ELi2ELi4ELi4ELi4ELb0EEENS1_21CollectiveEpilogueBwdISA_SB_SD_Li256ELb1ELb0ELi2EEENS1_19SingleTileSchedulerILb1ELb0ELb0ELi128EEEEEEEEEvNT_6ParamsE$_ZN4cute8smem_ptrIPN7cutlass6half_tEECI1NS_12iter_adaptorIS3_S4_EEES3_) ;  /* 0xfffbd40000007944 */ /* 0x022fea0003c3ffff */
[----:B-1----:R1:W5:Y:S01]  /*4cf80*/  LDL.64 R2, [R1+0x1580] ;  /* 0x0015800001027983 */ /* 0x0023620000100a00 */
[----:B------:R-:W-:Y:S03]  /*4cf90*/  MOV R46, 0x4cfb0 ;  /* 0x0004cfb0002e7802 */ /* 0x000fe60000000f00 */
[----:B-1---5:R-:W-:Y:S05]  /*4cfa0*/  CALL.REL.NOINC `($_ZN7cutlass13device_kernelIN5flash19enable_sm80_to_sm89INS1_16FlashAttnBwdSm80INS1_25CollectiveMainloopBwdSm80ILi2ELi2EN4cute5tupleIJNS5_1CILi128EEES8_NS7_ILi64EEEEEENS_6half_tEfNS_4arch4Sm80ELb0ELb1ELb1ELb1ELb0ELb0ELb0ELb0ELi2ELi4ELi4ELi4ELb0EEENS1_21CollectiveEpilogueBwdISA_SB_SD_Li256ELb1ELb0ELi2EEENS1_19SingleTileSchedulerILb1ELb0ELb0ELi128EEEEEEEEEvNT_6ParamsE$_ZN4cute8smem_ptrIPN7cutlass9uint128_tEECI1NS_12iter_adaptorIS3_S4_EEES3_) ;  /* 0xfffbd41000007944 */ /* 0x022fea0003c3ffff */
[----:B-1----:R1:W5:Y:S01]  /*4cfb0*/  LDL.64 R2, [R1+0x1580] ;  /* 0x0015800001027983 */ /* 0x0023620000100a00 */
[----:B------:R-:W-:Y:S03]  /*4cfc0*/  MOV R46, 0x4cfe0 ;  /* 0x0004cfe0002e7802 */ /* 0x000fe60000000f00 */
[----:B-1---5:R-:W-:Y:S05]  /*4cfd0*/  CALL.REL.NOINC `($_ZN7cutlass13device_kernelIN5flash19enable_sm80_to_sm89INS1_16FlashAttnBwdSm80INS1_25CollectiveMainloopBwdSm80ILi2ELi2EN4cute5tupleIJNS5_1CILi128EEES8_NS7_ILi64EEEEEENS_6half_tEfNS_4arch4Sm80ELb0ELb1ELb1ELb1ELb0ELb0ELb0ELb0ELi2ELi4ELi4ELi4ELb0EEENS1_21CollectiveEpilogueBwdISA_SB_SD_Li256ELb1ELb0ELi2EEENS1_19SingleTileSchedulerILb1ELb0ELb0ELi128EEEEEEEEEvNT_6ParamsE$_ZN4cute3eso3ESOILb1ELb0EJNS_6LayoutINS_5tupleIJNS3_IJNS_1CILi1EEES5_EEEEEENS3_IJNS3_IJS5_NS4_ILi0EEEEEEEEEEENS_10ViewEngineINS_8smem_ptrIPN7cutlass9uint128_tEEEEEEEC2ERKSB_RKSI_) ;  /* 0xfffbbf8000007944 */ /* 0x022fea0003c3ffff */
[----:B------:R2:W5:Y:S01]  /*4cfe0*/  LDL R41, [R1+0x1580] ;  /* 0x0015800001297983 */ /* 0x0005620000100800 */
[----:B-1----:R-:W-:Y:S03]  /*4cff0*/  MOV R38, 0x4d010 ;  /* 0x0004d01000267802 */ /* 0x002fe60000000f00 */
[----:B--2--5:R-:W-:Y:S05]  /*4d000*/  CALL.REL.NOINC `($_ZN7cutlass13device_kernelIN5flash19enable_sm80_to_sm89INS1_16FlashAttnBwdSm80INS1_25CollectiveMainloopBwdSm80ILi2ELi2EN4cute5tupleIJNS5_1CILi128EEES8_NS7_ILi64EEEEEENS_6half_tEfNS_4arch4Sm80ELb0ELb1ELb1ELb1ELb0ELb0ELb0ELb0ELi2ELi4ELi4ELi4ELb0EEENS1_21CollectiveEpilogueBwdISA_SB_SD_Li256ELb1ELb0ELi2EEENS1_19SingleTileSchedulerILb1ELb0ELb0ELi128EEEEEEEEEvNT_6ParamsE$_ZN4cute3eso3ESOILb1ELb0EJNS_6LayoutINS_5tupleIJNS3_IJNS_1CILi4EEENS4_ILi1EEEEEEEEENS3_IJNS3_IJS6_NS4_ILi0EEEEEEEEEEENS_10ViewEngineIPjEEEEC2ERKSC_RKSF_) ;  /* 0xfffbc46000007944 */ /* 0x024fea0003c3ffff */
        /* <DEDUP_REMOVED lines=9> */
[----:B-1----:R-:W-:Y:S05]  /*4d0a0*/  CALL.REL.NOINC `($_ZN7cutlass13device_kernelIN5flash19enable_sm80_to_sm89INS1_16FlashAttnBwdSm80INS1_25CollectiveMainloopBwdSm80ILi2ELi2EN4cute5tupleIJNS5_1CILi128EEES8_NS7_ILi64EEEEEENS_6half_tEfNS_4arch4Sm80ELb0ELb1ELb1ELb1ELb0ELb0ELb0ELb0ELi2ELi4ELi4ELi4ELb0EEENS1_21CollectiveEpilogueBwdISA_SB_SD_Li256ELb1ELb0ELi2EEENS1_19SingleTileSchedulerILb1ELb0ELb0ELi128EEEEEEEEEvNT_6ParamsE$_ZN4cute3eso3ESOILb1ELb0EJNS_10UnderscoreEiEEC2ERKS2_RKi) ;  /* 0xfffbb16000007944 */ /* 0x002fea0003c3ffff */
        /* <DEDUP_REMOVED lines=13> */
[----:B------:R-:W-:Y:S01]  /*4d180*/  MOV R47, 0x1 ;  /* 0x00000001002f7802 */ /* 0x000fe20000000f00 */
        /* <DEDUP_REMOVED lines=34> */
[----:B-1----:R-:W-:Y:S05]  /*4d3b0*/  CALL.REL.NOINC `($_ZN7cutlass13device_kernelIN5flash19enable_sm80_to_sm89INS1_16FlashAttnBwdSm80INS1_25CollectiveMainloopBwdSm80ILi2ELi2EN4cute5tupleIJNS5_1CILi128EEES8_NS7_ILi64EEEEEENS_6half_tEfNS_4arch4Sm80ELb0ELb1ELb1ELb1ELb0ELb0ELb0ELb0ELi2ELi4ELi4ELi4ELb0EEENS1_21CollectiveEpilogueBwdISA_SB_SD_Li256ELb1ELb0ELi2EEENS1_19SingleTileSchedulerILb1ELb0ELb0ELi128EEEEEEEEEvNT_6ParamsE$_ZN4cute3eso3ESOILb1ELb0EJNS_10UnderscoreES2_iEEC2ERKS2_S5_RKi) ;  /* 0xfffbae1000007944 */ /* 0x002fea0003c3ffff */
[----:B------:R2:W5:Y:S01]  /*4d3c0*/  LDL R39, [R1+0x1580] ;  /* 0x0015800001277983 */ /* 0x0005620000100800 */
[----:B-1----:R-:W-:Y:S03]  /*4d3d0*/  MOV R2, 0x4d400 ;  /* 0x0004d40000027802 */ /* 0x002fe60000000f00 */
[----:B------:R2:W5:Y:S04]  /*4d3e0*/  LD.E R3, [R92.64] ;  /* 0x000000085c037980 */ /* 0x000568000c101900 */
[----:B--2--5:R-:W-:Y:S05]  /*4d3f0*/  CALL.REL.NOINC `($_ZN7cutlass13device_kernelIN5flash19enable_sm80_to_sm89INS1_16FlashAttnBwdSm80INS1_25CollectiveMainloopBwdSm80ILi2ELi2EN4cute5tupleIJNS5_1CILi128EEES8_NS7_ILi64EEEEEENS_6half_tEfNS_4arch4Sm80ELb0ELb1ELb1ELb1ELb0ELb0ELb0ELb0ELi2ELi4ELi4ELi4ELb0EEENS1_21CollectiveEpilogueBwdISA_SB_SD_Li256ELb1ELb0ELi2EEENS1_19SingleTileSchedulerILb1ELb0ELb0ELi128EEEEEEEEEvNT_6ParamsE$_ZZN4cute5sliceINS_5tupleIJNS_10UnderscoreES2_iEEENS1_IJNS1_IJNS_1CILi1EEENS4_ILi0EEEEEEiNS4_ILi1024EEEEEEEEDaRKT_RKT0_ENKUlRKT_RKT0_E_clIS2_iEEDaSI_SL_) ;  /* 0xfffbd8b000007944 */ /* 0x024fea0003c3ffff */
[----:B------:R-:W-:Y:S02]  /*4d400*/  MOV R2, 0x4d420 ;  /* 0x0004d42000027802 */ /* 0x000fe40000000f00 */
[----:B------:R-:W-:Y:S05]  /*4d410*/  CALL.REL.NOINC `($_ZN7cutlass13device_kernelIN5flash19enable_sm80_to_sm89INS1_16FlashAttnBwdSm80INS1_25CollectiveMainloopBwdSm80ILi2ELi2EN4cute5tupleIJNS5_1CILi128EEES8_NS7_ILi64EEEEEENS_6half_tEfNS_4arch4Sm80ELb0ELb1ELb1ELb1ELb0ELb0ELb0ELb0ELi2ELi4ELi4ELi4ELb0EEENS1_21CollectiveEpilogueBwdISA_SB_SD_Li256ELb1ELb0ELi2EEENS1_19SingleTileSchedulerILb1ELb0ELb0ELi128EEEEEEEEEvNT_6ParamsE$_ZZN4cute12filter_tupleINS_5tupleIJNS_10UnderscoreES2_iEEENS1_IJNS1_IJNS_1CILi1EEENS4_ILi0EEEEEEiNS4_ILi1024EEEEEEZNS_5sliceIS3_S9_EEDaRKT_RKT0_EUlRKT_RKT0_E_EEDaSD_SG_OT1_ENKUlDpSJ_E_clIJNS1_IJS7_EEENS1_IJiEEENS1_IJEEEEEEDaSQ_) ;  /* 0xfffbd27000007944 */ /* 0x000fea0003c3ffff */
[----:B------:R-:W-:Y:S02]  /*4d420*/  MOV R36, 0x4d440 ;  /* 0x0004d44000247802 */ /* 0x000fe40000000f00 */
[----:B------:R-:W-:Y:S05]  /*4d430*/  CALL.REL.NOINC `($_ZN7cutlass13device_kernelIN5flash19enable_sm80_to_sm89INS1_16FlashAttnBwdSm80INS1_25CollectiveMainloopBwdSm80ILi2ELi2EN4cute5tupleIJNS5_1CILi128EEES8_NS7_ILi64EEEEEENS_6half_tEfNS_4arch4Sm80ELb0ELb1ELb1ELb1ELb0ELb0ELb0ELb0ELi2ELi4ELi4ELi4ELb0EEENS1_21CollectiveEpilogueBwdISA_SB_SD_Li256ELb1ELb0ELi2EEENS1_19SingleTileSchedulerILb1ELb0ELb0ELi128EEEEEEEEEvNT_6ParamsE$_ZN4cute5tupleIJNS0_IJNS0_IJNS_1CILi8EEENS1_ILi1EEEEEENS1_ILi2EEEEEENS0_IJNS0_IJS3_NS1_ILi0EEEEEEiEEEEEC2ERKS6_RKS9_) ;  /* 0xfffbcb9000007944 */ /* 0x000fea0003c3ffff */
[----:B------:R2:W5:Y:S01]  /*4d440*/  LDL R38, [R1+0x1580] ;  /* 0x0015800001267983 */ /* 0x0005620000100800 */
[----:B-1----:R-:W-:Y:S02]  /*4d450*/  SHF.L.U32 R2, R39, 0xa, RZ ;  /* 0x0000000a27027819 */ /* 0x002fe400000006ff */
[----:B------:R-:W-:Y:S03]  /*4d460*/  MOV R36, 0x4d490 ;  /* 0x0004d49000247802 */ /* 0x000fe60000000f00 */
[----:B------:R2:W-:Y:S04]  /*4d470*/  STL [R1+0x15b0], R2 ;  /* 0x0015b00201007387 */ /* 0x0005e80000100800 */
[----:B--2--5:R-:W-:Y:S05]  /*4d480*/  CALL.REL.NOINC `($_ZN7cutlass13device_kernelIN5flash19enable_sm80_to_sm89INS1_16FlashAttnBwdSm80INS1_25CollectiveMainloopBwdSm80ILi2ELi2EN4cute5tupleIJNS5_1CILi128EEES8_NS7_ILi64EEEEEENS_6half_tEfNS_4arch4Sm80ELb0ELb1ELb1ELb1ELb0ELb0ELb0ELb0ELi2ELi4ELi4ELi4ELb0EEENS1_21CollectiveEpilogueBwdISA_SB_SD_Li256ELb1ELb0ELi2EEENS1_19SingleTileSchedulerILb1ELb0ELb0ELi128EEEEEEEEEvNT_6ParamsE$_ZN4cute3eso3ESOILb0ELb0EJNS_6LayoutINS_5tupleIJNS3_IJNS_1CILi8EEENS4_ILi1EEEEEENS4_ILi2EEEEEENS3_IJNS3_IJS6_NS4_ILi0EEEEEEiEEEEEiEEC2ERKSD_RKi) ;  /* 0xfffba45000007944 */ /* 0x024fea0003c3ffff */
[----:B-1----:R-:W2:Y:S01]  /*4d490*/  LD.E.64 R2, [R92.64+0x8] ;  /* 0x000008085c027980 */ /* 0x002ea2000c101b00 */
[----:B------:R-:W-:Y:S01]  /*4d4a0*/  MOV R46, 0x4d500 ;  /* 0x0004d500002e7802 */ /* 0x000fe20000000f00 */
[----:B------:R-:W-:Y:S02]  /*4d4b0*/  IMAD.MOV.U32 R38, RZ, RZ, R82 ;  /* 0x000000ffff267224 */ /* 0x000fe400078e0052 */
[----:B------:R-:W2:Y:S02]  /*4d4c0*/  LDL.64 R36, [R1+0x1580] ;  /* 0x0015800001247983 */ /* 0x000ea40000100a00 */
[C---:B--2---:R-:W-:Y:S04]  /*4d4d0*/  LEA R2, P0, R37.reuse, R2, 0x1 ;  /* 0x0000000225027211 */ /* 0x044fe800078008ff */
[----:B------:R-:W-:Y:S04]  /*4d4e0*/  LEA.HI.X.SX32 R3, R37, R3, 0x1, P0 ;  /* 0x0000000325037211 */ /* 0x000fe800000f0eff */
[----:B------:R-:W-:Y:S05]  /*4d4f0*/  CALL.REL.NOINC `($_ZN7cutlass13device_kernelIN5flash19enable_sm80_to_sm89INS1_16FlashAttnBwdSm80INS1_25CollectiveMainloopBwdSm80ILi2ELi2EN4cute5tupleIJNS5_1CILi128EEES8_NS7_ILi64EEEEEENS_6half_tEfNS_4arch4Sm80ELb0ELb1ELb1ELb1ELb0ELb0ELb0ELb0ELi2ELi4ELi4ELi4ELb0EEENS1_21CollectiveEpilogueBwdISA_SB_SD_Li256ELb1ELb0ELi2EEENS1_19SingleTileSchedulerILb1ELb0ELb0ELi128EEEEEEEEEvNT_6ParamsE$_ZN4cute8smem_ptrIPN7cutlass6half_tEECI1NS_12iter_adaptorIS3_S4_EEES3_) ;  /* 0xfffbce8000007944 */ /* 0x000fea0003c3ffff */
[----:B-1----:R-:W2:Y:S01]  /*4d500*/  LDL.64 R2, [R1+0x1580] ;  /* 0x0015800001027983 */ /* 0x002ea20000100a00 */
[----:B------:R-:W-:Y:S03]  /*4d510*/  MOV R38, 0x4d540 ;  /* 0x0004d54000267802 */ /* 0x000fe60000000f00 */
[----:B--2---:R1:W-:Y:S04]  /*4d520*/  STL.64 [R1+0x15b0], R2 ;  /* 0x0015b00201007387 */ /* 0x0043e80000100a00 */
[----:B-1----:R-:W-:Y:S05]  /*4d530*/  CALL.REL.NOINC `($_ZN7cutlass13device_kernelIN5flash19enable_sm80_to_sm89INS1_16FlashAttnBwdSm80INS1_25CollectiveMainloopBwdSm80ILi2ELi2EN4cute5tupleIJNS5_1CILi128EEES8_NS7_ILi64EEEEEENS_6half_tEfNS_4arch4Sm80ELb0ELb1ELb1ELb1ELb0ELb0ELb0ELb0ELi2ELi4ELi4ELi4ELb0EEENS1_21CollectiveEpilogueBwdISA_SB_SD_Li256ELb1ELb0ELi2EEENS1_19SingleTileSchedulerILb1ELb0ELb0ELi128EEEEEEEEEvNT_6ParamsE$_ZN4cute3eso3ESOILb0ELb0EJNS_6LayoutINS_5tupleIJNS3_IJNS_1CILi8EEENS4_ILi1EEEEEENS4_ILi2EEEEEENS3_IJNS3_IJS6_NS4_ILi0EEEEEEiEEEEENS_10ViewEngineINS_8smem_ptrIPN7cutlass6half_tEEEEEEEC2ERKSD_RKSK_) ;  /* 0xfffba33000007944 */ /* 0x002fea0003c3ffff */
[----:B------:R2:W5:Y:S01]  /*4d540*/  LDL R37, [R1+0x1580] ;  /* 0x0015800001257983 */ /* 0x0005620000100800 */
[----:B-1----:R-:W-:Y:S02]  /*4d550*/  MOV R3, R40 ;  /* 0x0000002800037202 */ /* 0x002fe40000000f00 */
[----:B------:R-:W-:Y:S01]  /*4d560*/  MOV R46, 0x4d590 ;  /* 0x0004d590002e7802 */ /* 0x000fe20000000f00 */
[----:B------:R2:W5:Y:S04]  /*4d570*/  LDL.64 R42, [R1+0x1588] ;  /* 0x00158800012a7983 */ /* 0x0005680000100a00 */
[----:B--2--5:R-:W-:Y:S05]  /*4d580*/  CALL.REL.NOINC `($_ZN7cutlass13device_kernelIN5flash19enable_sm80_to_sm89INS1_16FlashAttnBwdSm80INS1_25CollectiveMainloopBwdSm80ILi2ELi2EN4cute5tupleIJNS5_1CILi128EEES8_NS7_ILi64EEEEEENS_6half_tEfNS_4arch4Sm80ELb0ELb1ELb1ELb1ELb0ELb0ELb0ELb0ELi2ELi4ELi4ELi4ELb0EEENS1_21CollectiveEpilogueBwdISA_SB_SD_Li256ELb1ELb0ELi2EEENS1_19SingleTileSchedulerILb1ELb0ELb0ELi128EEEEEEEEEvNT_6ParamsE$_ZN4cute3eso3ESOILb1ELb0EJNS_10UnderscoreES2_iEEC2ERKS2_S5_RKi) ;  /* 0xfffbac4000007944 */ /* 0x024fea0003c3ffff */
[----:B------:R-:W-:Y:S01]  /*4d590*/  MOV R36, 0x4d5d0 ;  /* 0x0004d5d000247802 */ /* 0x000fe20000000f00 */
[----:B-1----:R-:W2:Y:S02]  /*4d5a0*/  LDL R3, [R1+0x1580] ;  /* 0x0015800001037983 */ /* 0x002ea40000100800 */
[----:B--2---:R-:W-:Y:S02]  /*4d5b0*/  SHF.L.U32 R3, R3, 0x2, RZ ;  /* 0x0000000203037819 */ /* 0x004fe400000006ff */
[----:B------:R-:W-:Y:S05]  /*4d5c0*/  CALL.REL.NOINC `($_ZN7cutlass13device_kernelIN5flash19enable_sm80_to_sm89INS1_16FlashAttnBwdSm80INS1_25CollectiveMainloopBwdSm80ILi2ELi2EN4cute5tupleIJNS5_1CILi128EEES8_NS7_ILi64EEEEEENS_6half_tEfNS_4arch4Sm80ELb0ELb1ELb1ELb1ELb0ELb0ELb0ELb0ELi2ELi4ELi4ELi4ELb0EEENS1_21CollectiveEpilogueBwdISA_SB_SD_Li256ELb1ELb0ELi2EEENS1_19SingleTileSchedulerILb1ELb0ELb0ELi128EEEEEEEEEvNT_6ParamsE$_ZN4cute3eso3ESOILb1ELb0EJNS_6LayoutINS_5tupleIJNS3_IJNS3_IJNS_1CILi4EEENS4_ILi2EEEEEENS4_ILi1EEEEEES6_EEENS3_IJNS3_IJNS3_IJS8_NS4_ILi32EEEEEENS4_ILi0EEEEEENS4_ILi64EEEEEEEEiEEC2ERKSH_RKi) ;  /* 0xfffbb50000007944 */ /* 0x000fea0003c3ffff */
[----:B------:R-:W-:Y:S01]  /*4d5d0*/  MOV R36, 0x4d620 ;  /* 0x0004d62000247802 */ /* 0x000fe20000000f00 */
[----:B-1----:R-:W2:Y:S02]  /*4d5e0*/  LDL R3, [R1+0x1580] ;  /* 0x0015800001037983 */ /* 0x002ea40000100800 */
[C---:B--2---:R-:W-:Y:S04]  /*4d5f0*/  LEA R38, P0, R3.reuse, R88, 0x1 ;  /* 0x0000005803267211 */ /* 0x044fe800078008ff */
[----:B------:R-:W-:Y:S04]  /*4d600*/  LEA.HI.X.SX32 R3, R3, R89, 0x1, P0 ;  /* 0x0000005903037211 */ /* 0x000fe800000f0eff */
[----:B------:R-:W-:Y:S05]  /*4d610*/  CALL.REL.NOINC `($_ZN7cutlass13device_kernelIN5flash19enable_sm80_to_sm89INS1_16FlashAttnBwdSm80INS1_25CollectiveMainloopBwdSm80ILi2ELi2EN4cute5tupleIJNS5_1CILi128EEES8_NS7_ILi64EEEEEENS_6half_tEfNS_4arch4Sm80ELb0ELb1ELb1ELb1ELb0ELb0ELb0ELb0ELi2ELi4ELi4ELi4ELb0EEENS1_21CollectiveEpilogueBwdISA_SB_SD_Li256ELb1ELb0ELi2EEENS1_19SingleTileSchedulerILb1ELb0ELb0ELi128EEEEEEEEEvNT_6ParamsE$_ZN4cute3eso3ESOILb1ELb0EJNS_6LayoutINS_5tupleIJNS3_IJNS3_IJNS_1CILi4EEENS4_ILi2EEEEEENS4_ILi1EEEEEES6_EEENS3_IJNS3_IJNS3_IJS8_NS4_ILi32EEEEEENS4_ILi0EEEEEENS4_ILi64EEEEEEEENS_10ViewEngineIPN7cutlass6half_tEEEEEC2ERKSH_RKSM_) ;  /* 0xfffbb45000007944 */ /* 0x000fea0003c3ffff */
[----:B-1----:R1:W5:Y:S01]  /*4d620*/  LDL.64 R2, [R1+0x1580] ;  /* 0x0015800001027983 */ /* 0x0023620000100a00 */
[----:B------:R-:W-:Y:S03]  /*4d630*/  MOV R36, 0x4d650 ;  /* 0x0004d65000247802 */ /* 0x000fe60000000f00 */
[----:B-1---5:R-:W-:Y:S05]  /*4d640*/  CALL.REL.NOINC `($_ZN7cutlass13device_kernelIN5flash19enable_sm80_to_sm89INS1_16FlashAttnBwdSm80INS1_25CollectiveMainloopBwdSm80ILi2ELi2EN4cute5tupleIJNS5_1CILi128EEES8_NS7_ILi64EEEEEENS_6half_tEfNS_4arch4Sm80ELb0ELb1ELb1ELb1ELb0ELb0ELb0ELb0ELi2ELi4ELi4ELi4ELb0EEENS1_21CollectiveEpilogueBwdISA_SB_SD_Li256ELb1ELb0ELi2EEENS1_19SingleTileSchedulerILb1ELb0ELb0ELi128EEEEEEEEEvNT_6ParamsE$_ZZN4cute4takeILi1ELi2ENS_5tupleIJNS1_IJNS_1CILi1EEENS2_ILi0EEEEEEiEEEEEDaRKT1_ENKUlDpRKT_E_clIJiEEEDaSD_) ;  /* 0xfffbd50000007944 */ /* 0x022fea0003c3ffff */
[----:B------:R-:W-:Y:S02]  /*4d650*/  MOV R38, 0x4d670 ;  /* 0x0004d67000267802 */ /* 0x000fe40000000f00 */
[----:B------:R-:W-:Y:S05]  /*4d660*/  CALL.REL.NOINC `($_ZN7cutlass13device_kernelIN5flash19enable_sm80_to_sm89INS1_16FlashAttnBwdSm80INS1_25CollectiveMainloopBwdSm80ILi2ELi2EN4cute5tupleIJNS5_1CILi128EEES8_NS7_ILi64EEEEEENS_6half_tEfNS_4arch4Sm80ELb0ELb1ELb1ELb1ELb0ELb0ELb0ELb0ELi2ELi4ELi4ELi4ELb0EEENS1_21CollectiveEpilogueBwdISA_SB_SD_Li256ELb1ELb0ELi2EEENS1_19SingleTileSchedulerILb1ELb0ELb0ELi128EEEEEEEEEvNT_6ParamsE$_ZN4cute3eso3ESOILb1ELb0EJNS_5tupleIJNS_1CILi1EEENS3_ILi0EEEEEENS2_IJiEEEEEC2ERKS6_RKS7_) ;  /* 0xfffbb25000007944 */ /* 0x000fea0003c3ffff */
[----:B-1----:R1:W5:Y:S01]  /*4d670*/  LDL R37, [R1+0x1580] ;  /* 0x0015800001257983 */ /* 0x0023620000100800 */
[----:B------:R-:W-:Y:S03]  /*4d680*/  MOV R38, 0x4d6a0 ;  /* 0x0004d6a000267802 */ /* 0x000fe60000000f00 */
[----:B-1---5:R-:W-:Y:S05]  /*4d690*/  CALL.REL.NOINC `($_ZN7cutlass13device_kernelIN5flash19enable_sm80_to_sm89INS1_16FlashAttnBwdSm80INS1_25CollectiveMainloopBwdSm80ILi2ELi2EN4cute5tupleIJNS5_1CILi128EEES8_NS7_ILi64EEEEEENS_6half_tEfNS_4arch4Sm80ELb0ELb1ELb1ELb1ELb0ELb0ELb0ELb0ELi2ELi4ELi4ELi4ELb0EEENS1_21CollectiveEpilogueBwdISA_SB_SD_Li256ELb1ELb0ELi2EEENS1_19SingleTileSchedulerILb1ELb0ELb0ELi128EEEEEEEEEvNT_6ParamsE$_ZN4cute5tupleIJNS0_IJNS0_IJNS_1CILi8EEENS1_ILi1EEEEEENS0_IJNS1_ILi2EEEEEEEEENS0_IJNS0_IJS3_NS1_ILi0EEEEEENS0_IJiEEEEEEEEC2ERKS7_RKSB_) ;  /* 0xfffbc8f000007944 */ /* 0x022fea0003c3ffff */
[----:B------:R2:W5:Y:S01]  /*4d6a0*/  LDL R40, [R1+0x1580] ;  /* 0x0015800001287983 */ /* 0x0005620000100800 */
[----:B------:R-:W-:Y:S03]  /*4d6b0*/  MOV R38, 0x4d6e0 ;  /* 0x0004d6e000267802 */ /* 0x000fe60000000f00 */
[----:B------:R2:W-:Y:S04]  /*4d6c0*/  STL.64 [R1+0x15b0], R42 ;  /* 0x0015b02a01007387 */ /* 0x0005e80000100a00 */
[----:B-12--5:R-:W-:Y:S05]  /*4d6d0*/  CALL.REL.NOINC `($_ZN7cutlass13device_kernelIN5flash19enable_sm80_to_sm89INS1_16FlashAttnBwdSm80INS1_25CollectiveMainloopBwdSm80ILi2ELi2EN4cute5tupleIJNS5_1CILi128EEES8_NS7_ILi64EEEEEENS_6half_tEfNS_4arch4Sm80ELb0ELb1ELb1ELb1ELb0ELb0ELb0ELb0ELi2ELi4ELi4ELi4ELb0EEENS1_21CollectiveEpilogueBwdISA_SB_SD_Li256ELb1ELb0ELi2EEENS1_19SingleTileSchedulerILb1ELb0ELb0ELi128EEEEEEEEEvNT_6ParamsE$_ZN4cute3eso3ESOILb0ELb0EJNS_6LayoutINS_5tupleIJNS3_IJNS_1CILi8EEENS4_ILi1EEEEEENS3_IJNS4_ILi2EEEEEEEEENS3_IJNS3_IJS6_NS4_ILi0EEEEEENS3_IJiEEEEEEEENS_10ViewEngineINS_8smem_ptrIPN7cutlass6half_tEEEEEEEC2ERKSF_RKSM_) ;  /* 0xfffba12000007944 */ /* 0x026fea0003c3ffff */
[----:B-1----:R1:W5:Y:S01]  /*4d6e0*/  LDL R37, [R1+0x1580] ;  /* 0x0015800001257983 */ /* 0x0023620000100800 */
[----:B------:R-:W-:Y:S03]  /*4d6f0*/  MOV R38, 0x4d720 ;  /* 0x0004d72000267802 */ /* 0x000fe60000000f00 */
[----:B------:R1:W5:Y:S04]  /*4d700*/  LDL R40, [R1+0x1588] ;  /* 0x0015880001287983 */ /* 0x0003680000100800 */
[----:B-1---5:R-:W-:Y:S05]  /*4d710*/  CALL.REL.NOINC `($_ZN7cutlass13device_kernelIN5flash19enable_sm80_to_sm89INS1_16FlashAttnBwdSm80INS1_25CollectiveMainloopBwdSm80ILi2ELi2EN4cute5tupleIJNS5_1CILi128EEES8_NS7_ILi64EEEEEENS_6half_tEfNS_4arch4Sm80ELb0ELb1ELb1ELb1ELb0ELb0ELb0ELb0ELi2ELi4ELi4ELi4ELb0EEENS1_21CollectiveEpilogueBwdISA_SB_SD_Li256ELb1ELb0ELi2EEENS1_19SingleTileSchedulerILb1ELb0ELb0ELi128EEEEEEEEEvNT_6ParamsE$_ZN4cute3eso3ESOILb1ELb0EJNS_6LayoutINS_5tupleIJNS3_IJNS3_IJNS_1CILi4EEENS4_ILi2EEEEEENS4_ILi1EEEEEENS3_IJS6_EEEEEENS3_IJNS3_IJNS3_IJS8_NS4_ILi32EEEEEENS4_ILi0EEEEEENS3_IJNS4_ILi64EEEEEEEEEEENS_10ViewEngineIPN7cutlass6half_tEEEEEC2ERKSJ_RKSO_) ;  /* 0xfffbb31000007944 */ /* 0x022fea0003c3ffff */
[----:B-1----:R1:W5:Y:S01]  /*4d720*/  LDL.64 R2, [R1+0x1580] ;  /* 0x0015800001027983 */ /* 0x0023620000100a00 */
[----:B------:R-:W-:Y:S03]  /*4d730*/  MOV R38, 0x4d750 ;  /* 0x0004d75000267802 */ /* 0x000fe60000000f00 */
[----:B-1---5:R-:W-:Y:S05]  /*4d740*/  CALL.REL.NOINC `($_ZN7cutlass13device_kernelIN5flash19enable_sm80_to_sm89INS1_16FlashAttnBwdSm80INS1_25CollectiveMainloopBwdSm80ILi2ELi2EN4cute5tupleIJNS5_1CILi128EEES8_NS7_ILi64EEEEEENS_6half_tEfNS_4arch4Sm80ELb0ELb1ELb1ELb1ELb0ELb0ELb0ELb0ELi2ELi4ELi4ELi4ELb0EEENS1_21CollectiveEpilogueBwdISA_SB_SD_Li256ELb1ELb0ELi2EEENS1_19SingleTileSchedulerILb1ELb0ELb0ELi128EEEEEEEEEvNT_6ParamsE$_ZN4cute3eso3ESOILb1ELb0EJNS_6LayoutINS_5tupleIJNS3_IJNS3_IJNS3_IJNS_1CILi4EEENS4_ILi2EEEEEENS4_ILi1EEEEEES8_EEENS3_IJNS3_IJNS3_IJS8_S8_EEES8_EEES6_EEEEEENS3_IJNS3_IJNS3_IJNS3_IJS8_NS4_ILi32EEEEEENS4_ILi0EEEEEESH_EEENS3_IJNS3_IJNS3_IJSH_SH_EEESH_EEENS4_ILi64EEEEEEEEEEENS_10ViewEngineIPN7cutlass6half_tEEEEEC2ERKSP_RKSU_) ;  /* 0xfffbb1b000007944 */ /* 0x022fea0003c3ffff */
        /* <DEDUP_REMOVED lines=16> */
[----:B-1----:R-:W-:Y:S05]  /*4d850*/  CALL.REL.NOINC `($_ZN7cutlass13device_kernelIN5flash19enable_sm80_to_sm89INS1_16FlashAttnBwdSm80INS1_25CollectiveMainloopBwdSm80ILi2ELi2EN4cute5tupleIJNS5_1CILi128EEES8_NS7_ILi64EEEEEENS_6half_tEfNS_4arch4Sm80ELb0ELb1ELb1ELb1ELb0ELb0ELb0ELb0ELi2ELi4ELi4ELi4ELb0EEENS1_21CollectiveEpilogueBwdISA_SB_SD_Li256ELb1ELb0ELi2EEENS1_19SingleTileSchedulerILb1ELb0ELb0ELi128EEEEEEEEEvNT_6ParamsE$_ZZN5flash25CollectiveMainloopBwdSm80ILi2ELi2EN4cute5tupleIJNS1_1CILi128EEES4_NS3_ILi64EEEEEEN7cutlass6half_tEfNS7_4arch4Sm80ELb0ELb1ELb1ELb1ELb0ELb0ELb0ELb0ELi2ELi4ELi4ELi4ELb0EE3mmaINS_16FlashAttnBwdSm80ISB_NS_21CollectiveEpilogueBwdIS6_S8_SA_Li256ELb1ELb0ELi2EEENS_19SingleTileSchedulerILb1ELb0ELb0ELi128EEEE13SharedStorageENS1_6TensorINS1_11ArrayEngineIfLm32EEENS1_6LayoutINS2_IJNS2_IJNS3_ILi2EEESO_EEESO_NS3_ILi4EEEEEENS2_IJNS2_IJNS3_ILi1EEESO_EEESQ_NS3_ILi8EEEEEEEEEEEEbRKNSB_6ParamsERT0_S12_iNS2_IJiiiEEERT_ENKUlvE0_clEv) ;  /* 0xffffb7f000007944 */ /* 0x002fea0003c3ffff */
.L_x_3285:
        /* <DEDUP_REMOVED lines=36> */
.L_x_3290:
[----:B------:R-:W1:Y:S02]  /*4daa0*/  LDS R2, [R0] ;  /* 0x0000000000027984 */ /* 0x000e640000000800 */
[----:B-1----:R-:W-:-:S06]  /*4dab0*/  FADD R3, R4, R2 ;  /* 0x0000000204037221 */ /* 0x002fcc0000000000 */
[----:B------:R-:W1:Y:S02]  /*4dac0*/  ATOMS.CAST.SPIN R3, [R0], R2, R3 ;  /* 0x000000020003738d */ /* 0x000e640001800003 */
[----:B-1----:R-:W-:-:S13]  /*4dad0*/  ISETP.EQ.U32.AND P0, PT, R3, 0x1, PT ;  /* 0x000000010300780c */ /* 0x002fda0003f02070 */
[----:B------:R-:W-:Y:S05]  /*4dae0*/  @!P0 BRA `(.L_x_3290) ;  /* 0xffffffb000008947 */ /* 0x000fea000383ffff */
[----:B------:R-:W-:Y:S05]  /*4daf0*/  BRA `(.L_x_3288) ;  /* 0x0000003000007947 */ /* 0x000fea0003800000 */
.L_x_3289:
[----:B------:R-:W2:Y:S02]  /*4db00*/  LD.E R3, [R36.64] ;  /* 0x0000000824037980 */ /* 0x000ea4000c101900 */
[----:B--2---:R-:W-:-:S05]  /*4db10*/  FADD R3, R4, R3 ;  /* 0x0000000304037221 */ /* 0x004fca0000000000 */
[----:B------:R1:W-:Y:S02]  /*4db20*/  ST.E [R36.64], R3 ;  /* 0x0000000324007985 */ /* 0x0003e4000c101908 */
.L_x_3288:
[----:B------:R-:W-:Y:S05]  /*4db30*/  BSYNC B0 ;  /* 0x0000000000007941 */ /* 0x000fea0003800000 */
.L_x_3287:
[----:B------:R-:W2:Y:S01]  /*4db40*/  ATOM.E.ADD.F32.FTZ.RN.STRONG.GPU P0, RZ, [R36.64+0x400], R5 ;  /* 0x0004000524ff798a */ /* 0x000ea2000810e7c8 */
[----:B------:R-:W-:Y:S01]  /*4db50*/  BSSY B0, `(.L_x_3291) ;  /* 0x000000f000007945 */ /* 0x000fe20003800000 */
[----:B--2---:R-:W-:Y:S05]  /*4db60*/  @P0 BRA `(.L_x_3292) ;  /* 0x000000d000000947 */ /* 0x004fea0003800000 */
[----:B------:R-:W2:Y:S02]  /*4db70*/  QSPC.E.S P0, RZ, [R36+0x400] ;  /* 0x0004000024ff73aa */ /* 0x000ea40000000500 */
[----:B--2---:R-:W-:Y:S05]  /*4db80*/  @!P0 BRA `(.L_x_3293) ;  /* 0x0000008000008947 */ /* 0x004fea0003800000 */
[----:B------:R-:W-:-:S04]  /*4db90*/  IADD3 R0, R36, 0x400, RZ ;  /* 0x0000040024007810 */ /* 0x000fc80007ffe0ff */
[----:B------:R-:W-:-:S05]  /*4dba0*/  LOP3.LUT R0, R0, 0xffffff, RZ, 0xc0, !PT ;  /* 0x00ffffff00007812 */ /* 0x000fca00078ec0ff */
.L_x_3294:
[----:B------:R-:W2:Y:S02]  /*4dbb0*/  LDS R2, [R0] ;  /* 0x0000000000027984 */ /* 0x000ea40000000800 */
[----:B-12---:R-:W-:-:S06]  /*4dbc0*/  FADD R3, R5, R2 ;  /* 0x0000000205037221 */ /* 0x006fcc0000000000 */
[----:B------:R-:W1:Y:S02]  /*4dbd0*/  ATOMS.CAST.SPIN R3, [R0], R2, R3 ;  /* 0x000000020003738d */ /* 0x000e640001800003 */
[----:B-1----:R-:W-:-:S13]  /*4dbe0*/  ISETP.EQ.U32.AND P0, PT, R3, 0x1, PT ;  /* 0x000000010300780c */ /* 0x002fda0003f02070 */
[----:B------:R-:W-:Y:S05]  /*4dbf0*/  @!P0 BRA `(.L_x_3294) ;  /* 0xffffffb000008947 */ /* 0x000fea000383ffff */
[----:B------:R-:W-:Y:S05]  /*4dc00*/  BRA `(.L_x_3292) ;  /* 0x0000003000007947 */ /* 0x000fea0003800000 */
.L_x_3293:
[----:B------:R-:W2:Y:S02]  /*4dc10*/  LD.E R0, [R36.64+0x400] ;  /* 0x0004000824007980 */ /* 0x000ea4000c101900 */
[----:B--2---:R-:W-:-:S05]  /*4dc20*/  FADD R5, R5, R0 ;  /* 0x0000000005057221 */ /* 0x004fca0000000000 */
[----:B------:R2:W-:Y:S02]  /*4dc30*/  ST.E [R36.64+0x400], R5 ;  /* 0x0004000524007985 */ /* 0x0005e4000c101908 */
.L_x_3292:
[----:B------:R-:W-:Y:S05]  /*4dc40*/  BSYNC B0 ;  /* 0x0000000000007941 */ /* 0x000fea0003800000 */
.L_x_3291:
[----:B------:R-:W3:Y:S01]  /*4dc50*/  ATOM.E.ADD.F32.FTZ.RN.STRONG.GPU P0, RZ, [R36.64+0x800], R6 ;  /* 0x0008000624ff798a */ /* 0x000ee2000810e7c8 */
[----:B------:R-:W-:Y:S01]  /*4dc60*/  BSSY B0, `(.L_x_3295) ;  /* 0x000000f000007945 */ /* 0x000fe20003800000 */
[----:B---3--:R-:W-:Y:S05]  /*4dc70*/  @P0 BRA `(.L_x_3296) ;  /* 0x000000d000000947 */ /* 0x008fea0003800000 */
[----:B------:R-:W3:Y:S02]  /*4dc80*/  QSPC.E.S P0, RZ, [R36+0x800] ;  /* 0x0008000024ff73aa */ /* 0x000ee40000000500 */
[----:B---3--:R-:W-:Y:S05]  /*4dc90*/  @!P0 BRA `(.L_x_3297) ;  /* 0x0000008000008947 */ /* 0x008fea0003800000 */
[----:B------:R-:W-:-:S04]  /*4dca0*/  IADD3 R0, R36, 0x800, RZ ;  /* 0x0000080024007810 */ /* 0x000fc80007ffe0ff */
[----:B------:R-:W-:-:S05]  /*4dcb0*/  LOP3.LUT R0, R0, 0xffffff, RZ, 0xc0, !PT ;  /* 0x00ffffff00007812 */ /* 0x000fca00078ec0ff */
.L_x_3298:
[----:B------:R-:W3:Y:S02]  /*4dcc0*/  LDS R2, [R0] ;  /* 0x0000000000027984 */ /* 0x000ee40000000800 */
[----:B-1-3--:R-:W-:-:S06]  /*4dcd0*/  FADD R3, R6, R2 ;  /* 0x0000000206037221 */ /* 0x00afcc0000000000 */
[----:B------:R-:W1:Y:S02]  /*4dce0*/  ATOMS.CAST.SPIN R3, [R0], R2, R3 ;  /* 0x000000020003738d */ /* 0x000e640001800003 */
[----:B-1----:R-:W-:-:S13]  /*4dcf0*/  ISETP.EQ.U32.AND P0, PT, R3, 0x1, PT ;  /* 0x000000010300780c */ /* 0x002fda0003f02070 */
[----:B------:R-:W-:Y:S05]  /*4dd00*/  @!P0 BRA `(.L_x_3298) ;  /* 0xffffffb000008947 */ /* 0x000fea000383ffff */
[----:B------:R-:W-:Y:S05]  /*4dd10*/  BRA `(.L_x_3296) ;  /* 0x0000003000007947 */ /* 0x000fea0003800000 */
.L_x_3297:
[----:B-1----:R-:W3:Y:S02]  /*4dd20*/  LD.E R3, [R36.64+0x800] ;  /* 0x0008000824037980 */ /* 0x002ee4000c101900 */
[----:B---3--:R-:W-:-:S05]  /*4dd30*/  FADD R3, R6, R3 ;  /* 0x0000000306037221 */ /* 0x008fca0000000000 */
[----:B------:R1:W-:Y:S02]  /*4dd40*/  ST.E [R36.64+0x800], R3 ;  /* 0x0008000324007985 */ /* 0x0003e4000c101908 */
.L_x_3296:
[----:B------:R-:W-:Y:S05]  /*4dd50*/  BSYNC B0 ;  /* 0x0000000000007941 */ /* 0x000fea0003800000 */
.L_x_3295:
[----:B------:R-:W3:Y:S01]  /*4dd60*/  ATOM.E.ADD.F32.FTZ.RN.STRONG.GPU P0, RZ, [R36.64+0xc00], R7 ;  /* 0x000c000724ff798a */ /* 0x000ee2000810e7c8 */
[----:B------:R-:W-:Y:S01]  /*4dd70*/  BSSY B0, `(.L_x_3299) ;  /* 0x000000f000007945 */ /* 0x000fe20003800000 */
[----:B---3--:R-:W-:Y:S05]  /*4dd80*/  @P0 BRA `(.L_x_3300) ;  /* 0x000000d000000947 */ /* 0x008fea0003800000 */
[----:B------:R-:W3:Y:S02]  /*4dd90*/  QSPC.E.S P0, RZ, [R36+0xc00] ;  /* 0x000c000024ff73aa */ /* 0x000ee40000000500 */
[----:B---3--:R-:W-:Y:S05]  /*4dda0*/  @!P0 BRA `(.L_x_3301) ;  /* 0x0000008000008947 */ /* 0x008fea0003800000 */
[----:B------:R-:W-:-:S04]  /*4ddb0*/  IADD3 R0, R36, 0xc00, RZ ;  /* 0x00000c0024007810 */ /* 0x000fc80007ffe0ff */
[----:B------:R-:W-:-:S05]  /*4ddc0*/  LOP3.LUT R0, R0, 0xffffff, RZ, 0xc0, !PT ;  /* 0x00ffffff00007812 */ /* 0x000fca00078ec0ff */
.L_x_3302:
[----:B------:R-:W3:Y:S02]  /*4ddd0*/  LDS R2, [R0] ;  /* 0x0000000000027984 */ /* 0x000ee40000000800 */
[----:B-1-3--:R-:W-:-:S06]  /*4dde0*/  FADD R3, R7, R2 ;  /* 0x0000000207037221 */ /* 0x00afcc0000000000 */
[----:B------:R-:W1:Y:S02]  /*4ddf0*/  ATOMS.CAST.SPIN R3, [R0], R2, R3 ;  /* 0x000000020003738d */ /* 0x000e640001800003 */
[----:B-1----:R-:W-:-:S13]  /*4de00*/  ISETP.EQ.U32.AND P0, PT, R3, 0x1, PT ;  /* 0x000000010300780c */ /* 0x002fda0003f02070 */
[----:B------:R-:W-:Y:S05]  /*4de10*/  @!P0 BRA `(.L_x_3302) ;  /* 0xffffffb000008947 */ /* 0x000fea000383ffff */
[----:B------:R-:W-:Y:S05]  /*4de20*/  BRA `(.L_x_3300) ;  /* 0x0000003000007947 */ /* 0x000fea0003800000 */
.L_x_3301:
[----:B------:R-:W3:Y:S02]  /*4de30*/  LD.E R0, [R36.64+0xc00] ;  /* 0x000c000824007980 */ /* 0x000ee4000c101900 */
[----:B---3--:R-:W-:-:S05]  /*4de40*/  FADD R7, R7, R0 ;  /* 0x0000000007077221 */ /* 0x008fca0000000000 */
[----:B------:R3:W-:Y:S02]  /*4de50*/  ST.E [R36.64+0xc00], R7 ;  /* 0x000c000724007985 */ /* 0x0007e4000c101908 */
.L_x_3300:
[----:B------:R-:W-:Y:S05]  /*4de60*/  BSYNC B0 ;  /* 0x0000000000007941 */ /* 0x000fea0003800000 */
.L_x_3299:
[----:B------:R-:W4:Y:S01]  /*4de70*/  ATOM.E.ADD.F32.FTZ.RN.STRONG.GPU P0, RZ, [R36.64+0x1000], R8 ;  /* 0x0010000824ff798a */ /* 0x000f22000810e7c8 */
[----:B------:R-:W-:Y:S01]  /*4de80*/  BSSY B0, `(.L_x_3303) ;  /* 0x000000f000007945 */ /* 0x000fe20003800000 */
[----:B----4-:R-:W-:Y:S05]  /*4de90*/  @P0 BRA `(.L_x_3304) ;  /* 0x000000d000000947 */ /* 0x010fea0003800000 */
[----:B------:R-:W4:Y:S02]  /*4dea0*/  QSPC.E.S P0, RZ, [R36+0x1000] ;  /* 0x0010000024ff73aa */ /* 0x000f240000000500 */
[----:B----4-:R-:W-:Y:S05]  /*4deb0*/  @!P0 BRA `(.L_x_3305) ;  /* 0x0000008000008947 */ /* 0x010fea0003800000 */
[----:B------:R-:W-:-:S04]  /*4dec0*/  IADD3 R0, R36, 0x1000, RZ ;  /* 0x0000100024007810 */ /* 0x000fc80007ffe0ff */
[----:B------:R-:W-:-:S05]  /*4ded0*/  LOP3.LUT R0, R0, 0xffffff, RZ, 0xc0, !PT ;  /* 0x00ffffff00007812 */ /* 0x000fca00078ec0ff */
.L_x_3306:
[----:B------:R-:W4:Y:S02]  /*4dee0*/  LDS R2, [R0] ;  /* 0x0000000000027984 */ /* 0x000f240000000800 */
[----:B-1--4-:R-:W-:-:S06]  /*4def0*/  FADD R3, R8, R2 ;  /* 0x0000000208037221 */ /* 0x012fcc0000000000 */
[----:B------:R-:W1:Y:S02]  /*4df00*/  ATOMS.CAST.SPIN R3, [R0], R2, R3 ;  /* 0x000000020003738d */ /* 0x000e640001800003 */
[----:B-1----:R-:W-:-:S13]  /*4df10*/  ISETP.EQ.U32.AND P0, PT, R3, 0x1, PT ;  /* 0x000000010300780c */ /* 0x002fda0003f02070 */
[----:B------:R-:W-:Y:S05]  /*4df20*/  @!P0 BRA `(.L_x_3306) ;  /* 0xffffffb000008947 */ /* 0x000fea000383ffff */
[----:B------:R-:W-:Y:S05]  /*4df30*/  BRA `(.L_x_3304) ;  /* 0x0000003000007947 */ /* 0x000fea0003800000 */
.L_x_3305:
[----:B-1----:R-:W4:Y:S02]  /*4df40*/  LD.E R3, [R36.64+0x1000] ;  /* 0x0010000824037980 */ /* 0x002f24000c101900 */
[----:B----4-:R-:W-:-:S05]  /*4df50*/  FADD R3, R8, R3 ;  /* 0x0000000308037221 */ /* 0x010fca0000000000 */
[----:B------:R1:W-:Y:S02]  /*4df60*/  ST.E [R36.64+0x1000], R3 ;  /* 0x0010000324007985 */ /* 0x0003e4000c101908 */
.L_x_3304:
[----:B------:R-:W-:Y:S05]  /*4df70*/  BSYNC B0 ;  /* 0x0000000000007941 */ /* 0x000fea0003800000 */
.L_x_3303:
[----:B------:R-:W4:Y:S01]  /*4df80*/  ATOM.E.ADD.F32.FTZ.RN.STRONG.GPU P0, RZ, [R36.64+0x1400], R9 ;  /* 0x0014000924ff798a */ /* 0x000f22000810e7c8 */
[----:B------:R-:W-:Y:S01]  /*4df90*/  BSSY B0, `(.L_x_3307) ;  /* 0x000000f000007945 */ /* 0x000fe20003800000 */
[----:B----4-:R-:W-:Y:S05]  /*4dfa0*/  @P0 BRA `(.L_x_3308) ;  /* 0x000000d000000947 */ /* 0x010fea0003800000 */
[----:B------:R-:W4:Y:S02]  /*4dfb0*/  QSPC.E.S P0, RZ, [R36+0x1400] ;  /* 0x0014000024ff73aa */ /* 0x000f240000000500 */
[----:B----4-:R-:W-:Y:S05]  /*4dfc0*/  @!P0 BRA `(.L_x_3309) ;  /* 0x0000008000008947 */ /* 0x010fea0003800000 */
[----:B------:R-:W-:-:S04]  /*4dfd0*/  IADD3 R0, R36, 0x1400, RZ ;  /* 0x0000140024007810 */ /* 0x000fc80007ffe0ff */
[----:B------:R-:W-:-:S05]  /*4dfe0*/  LOP3.LUT R0, R0, 0xffffff, RZ, 0xc0, !PT ;  /* 0x00ffffff00007812 */ /* 0x000fca00078ec0ff */
.L_x_3310:
[----:B------:R-:W4:Y:S02]  /*4dff0*/  LDS R2, [R0] ;  /* 0x0000000000027984 */ /* 0x000f240000000800 */
[----:B-1--4-:R-:W-:-:S06]  /*4e000*/  FADD R3, R9, R2 ;  /* 0x0000000209037221 */ /* 0x012fcc0000000000 */
[----:B------:R-:W1:Y:S02]  /*4e010*/  ATOMS.CAST.SPIN R3, [R0], R2, R3 ;  /* 0x000000020003738d */ /* 0x000e640001800003 */
[----:B-1----:R-:W-:-:S13]  /*4e020*/  ISETP.EQ.U32.AND P0, PT, R3, 0x1, PT ;  /* 0x000000010300780c */ /* 0x002fda0003f02070 */
[----:B------:R-:W-:Y:S05]  /*4e030*/  @!P0 BRA `(.L_x_3310) ;  /* 0xffffffb000008947 */ /* 0x000fea000383ffff */
[----:B------:R-:W-:Y:S05]  /*4e040*/  BRA `(.L_x_3308) ;  /* 0x0000003000007947 */ /* 0x000fea0003800000 */
.L_x_3309:
[----:B------:R-:W4:Y:S02]  /*4e050*/  LD.E R0, [R36.64+0x1400] ;  /* 0x0014000824007980 */ /* 0x000f24000c101900 */
[----:B----4-:R-:W-:-:S05]  /*4e060*/  FADD R9, R9, R0 ;  /* 0x0000000009097221 */ /* 0x010fca0000000000 */
[----:B------:R4:W-:Y:S02]  /*4e070*/  ST.E [R36.64+0x1400], R9 ;  /* 0x0014000924007985 */ /* 0x0009e4000c101908 */
.L_x_3308:
[----:B------:R-:W-:Y:S05]  /*4e080*/  BSYNC B0 ;  /* 0x0000000000007941 */ /* 0x000fea0003800000 */
.L_x_3307:
[----:B------:R-:W5:Y:S01]  /*4e090*/  ATOM.E.ADD.F32.FTZ.RN.STRONG.GPU P0, RZ, [R36.64+0x1800], R10 ;  /* 0x0018000a24ff798a */ /* 0x000f62000810e7c8 */
[----:B------:R-:W-:Y:S01]  /*4e0a0*/  BSSY B0, `(.L_x_3311) ;  /* 0x000000f000007945 */ /* 0x000fe20003800000 */
[----:B-----5:R-:W-:Y:S05]  /*4e0b0*/  @P0 BRA `(.L_x_3312) ;  /* 0x000000d000000947 */ /* 0x020fea0003800000 */
[----:B------:R-:W5:Y:S02]  /*4e0c0*/  QSPC.E.S P0, RZ, [R36+0x1800] ;  /* 0x0018000024ff73aa */ /* 0x000f640000000500 */
[----:B-----5:R-:W-:Y:S05]  /*4e0d0*/  @!P0 BRA `(.L_x_3313) ;  /* 0x0000008000008947 */ /* 0x020fea0003800000 */
[----:B------:R-:W-:-:S04]  /*4e0e0*/  IADD3 R0, R36, 0x1800, RZ ;  /* 0x0000180024007810 */ /* 0x000fc80007ffe0ff */
[----:B------:R-:W-:-:S05]  /*4e0f0*/  LOP3.LUT R0, R0, 0xffffff, RZ, 0xc0, !PT ;  /* 0x00ffffff00007812 */ /* 0x000fca00078ec0ff */
.L_x_3314:
[----:B------:R-:W5:Y:S02]  /*4e100*/  LDS R2, [R0] ;  /* 0x0000000000027984 */ /* 0x000f640000000800 */
[----:B-1---5:R-:W-:-:S06]  /*4e110*/  FADD R3, R10, R2 ;  /* 0x000000020a037221 */ /* 0x022fcc0000000000 */
[----:B------:R-:W1:Y:S02]  /*4e120*/  ATOMS.CAST.SPIN R3, [R0], R2, R3 ;  /* 0x000000020003738d */ /* 0x000e640001800003 */
[----:B-1----:R-:W-:-:S13]  /*4e130*/  ISETP.EQ.U32.AND P0, PT, R3, 0x1, PT ;  /* 0x000000010300780c */ /* 0x002fda0003f02070 */
[----:B------:R-:W-:Y:S05]  /*4e140*/  @!P0 BRA `(.L_x_3314) ;  /* 0xffffffb000008947 */ /* 0x000fea000383ffff */
[----:B------:R-:W-:Y:S05]  /*4e150*/  BRA `(.L_x_3312) ;  /* 0x0000003000007947 */ /* 0x000fea0003800000 */
.L_x_3313:
[----:B-1----:R-:W5:Y:S02]  /*4e160*/  LD.E R3, [R36.64+0x1800] ;  /* 0x0018000824037980 */ /* 0x002f64000c101900 */
[----:B-----5:R-:W-:-:S05]  /*4e170*/  FADD R3, R10, R3 ;  /* 0x000000030a037221 */ /* 0x020fca0000000000 */
[----:B------:R1:W-:Y:S02]  /*4e180*/  ST.E [R36.64+0x1800], R3 ;  /* 0x0018000324007985 */ /* 0x0003e4000c101908 */
.L_x_3312:
[----:B------:R-:W-:Y:S05]  /*4e190*/  BSYNC B0 ;  /* 0x0000000000007941 */ /* 0x000fea0003800000 */
.L_x_3311:
[----:B------:R-:W5:Y:S01]  /*4e1a0*/  ATOM.E.ADD.F32.FTZ.RN.STRONG.GPU P0, RZ, [R36.64+0x1c00], R11 ;  /* 0x001c000b24ff798a */ /* 0x000f62000810e7c8 */
[----:B------:R-:W-:Y:S01]  /*4e1b0*/  BSSY B0, `(.L_x_3315) ;  /* 0x000000f000007945 */ /* 0x000fe20003800000 */
[----:B-----5:R-:W-:Y:S05]  /*4e1c0*/  @P0 BRA `(.L_x_3316) ;  /* 0x000000d000000947 */ /* 0x020fea0003800000 */
[----:B------:R-:W5:Y:S02]  /*4e1d0*/  QSPC.E.S P0, RZ, [R36+0x1c00] ;  /* 0x001c000024ff73aa */ /* 0x000f640000000500 */
[----:B-----5:R-:W-:Y:S05]  /*4e1e0*/  @!P0 BRA `(.L_x_3317) ;  /* 0x0000008000008947 */ /* 0x020fea0003800000 */
[----:B------:R-:W-:-:S04]  /*4e1f0*/  IADD3 R0, R36, 0x1c00, RZ ;  /* 0x00001c0024007810 */ /* 0x000fc80007ffe0ff */
[----:B------:R-:W-:-:S05]  /*4e200*/  LOP3.LUT R0, R0, 0xffffff, RZ, 0xc0, !PT ;  /* 0x00ffffff00007812 */ /* 0x000fca00078ec0ff */
.L_x_3318:
[----:B------:R-:W5:Y:S02]  /*4e210*/  LDS R2, [R0] ;  /* 0x0000000000027984 */ /* 0x000f640000000800 */
[----:B-1---5:R-:W-:-:S06]  /*4e220*/  FADD R3, R11, R2 ;  /* 0x000000020b037221 */ /* 0x022fcc0000000000 */
[----:B------:R-:W1:Y:S02]  /*4e230*/  ATOMS.CAST.SPIN R3, [R0], R2, R3 ;  /* 0x000000020003738d */ /* 0x000e640001800003 */
[----:B-1----:R-:W-:-:S13]  /*4e240*/  ISETP.EQ.U32.AND P0, PT, R3, 0x1, PT ;  /* 0x000000010300780c */ /* 0x002fda0003f02070 */
[----:B------:R-:W-:Y:S05]  /*4e250*/  @!P0 BRA `(.L_x_3318) ;  /* 0xffffffb000008947 */ /* 0x000fea000383ffff */
[----:B------:R-:W-:Y:S05]  /*4e260*/  BRA `(.L_x_3316) ;  /* 0x0000003000007947 */ /* 0x000fea0003800000 */
.L_x_3317:
[----:B------:R-:W5:Y:S02]  /*4e270*/  LD.E R0, [R36.64+0x1c00] ;  /* 0x001c000824007980 */ /* 0x000f64000c101900 */
[----:B-----5:R-:W-:-:S05]  /*4e280*/  FADD R11, R11, R0 ;  /* 0x000000000b0b7221 */ /* 0x020fca0000000000 */
[----:B------:R1:W-:Y:S02]  /*4e290*/  ST.E [R36.64+0x1c00], R11 ;  /* 0x001c000b24007985 */ /* 0x0003e4000c101908 */
.L_x_3316:
[----:B------:R-:W-:Y:S05]  /*4e2a0*/  BSYNC B0 ;  /* 0x0000000000007941 */ /* 0x000fea0003800000 */
.L_x_3315:
[----:B------:R-:W5:Y:S01]  /*4e2b0*/  ATOM.E.ADD.F32.FTZ.RN.STRONG.GPU P0, RZ, [R36.64+0x2000], R16 ;  /* 0x0020001024ff798a */ /* 0x000f62000810e7c8 */
[----:B------:R-:W-:Y:S01]  /*4e2c0*/  BSSY B0, `(.L_x_3319) ;  /* 0x000000f000007945 */ /* 0x000fe20003800000 */
[----:B-----5:R-:W-:Y:S05]  /*4e2d0*/  @P0 BRA `(.L_x_3320) ;  /* 0x000000d000000947 */ /* 0x020fea0003800000 */
[----:B------:R-:W5:Y:S02]  /*4e2e0*/  QSPC.E.S P0, RZ, [R36+0x2000] ;  /* 0x0020000024ff73aa */ /* 0x000f640000000500 */
[----:B-----5:R-:W-:Y:S05]  /*4e2f0*/  @!P0 BRA `(.L_x_3321) ;  /* 0x0000008000008947 */ /* 0x020fea0003800000 */
[----:B------:R-:W-:-:S04]  /*4e300*/  IADD3 R0, R36, 0x2000, RZ ;  /* 0x0000200024007810 */ /* 0x000fc80007ffe0ff */
[----:B------:R-:W-:-:S05]  /*4e310*/  LOP3.LUT R0, R0, 0xffffff, RZ, 0xc0, !PT ;  /* 0x00ffffff00007812 */ /* 0x000fca00078ec0ff */
.L_x_3322:
[----:B------:R-:W5:Y:S02]  /*4e320*/  LDS R2, [R0] ;  /* 0x0000000000027984 */ /* 0x000f640000000800 */
[----:B-1---5:R-:W-:-:S06]  /*4e330*/  FADD R3, R16, R2 ;  /* 0x0000000210037221 */ /* 0x022fcc0000000000 */
[----:B------:R-:W1:Y:S02]  /*4e340*/  ATOMS.CAST.SPIN R3, [R0], R2, R3 ;  /* 0x000000020003738d */ /* 0x000e640001800003 */
[----:B-1----:R-:W-:-:S13]  /*4e350*/  ISETP.EQ.U32.AND P0, PT, R3, 0x1, PT ;  /* 0x000000010300780c */ /* 0x002fda0003f02070 */
[----:B------:R-:W-:Y:S05]  /*4e360*/  @!P0 BRA `(.L_x_3322) ;  /* 0xffffffb000008947 */ /* 0x000fea000383ffff */
[----:B------:R-:W-:Y:S05]  /*4e370*/  BRA `(.L_x_3320) ;  /* 0x0000003000007947 */ /* 0x000fea0003800000 */
.L_x_3321:
[----:B-1----:R-:W5:Y:S02]  /*4e380*/  LD.E R3, [R36.64+0x2000] ;  /* 0x0020000824037980 */ /* 0x002f64000c101900 */
[----:B-----5:R-:W-:-:S05]  /*4e390*/  FADD R3, R16, R3 ;  /* 0x0000000310037221 */ /* 0x020fca0000000000 */
[----:B------:R1:W-:Y:S02]  /*4e3a0*/  ST.E [R36.64+0x2000], R3 ;  /* 0x0020000324007985 */ /* 0x0003e4000c101908 */
.L_x_3320:
[----:B------:R-:W-:Y:S05]  /*4e3b0*/  BSYNC B0 ;  /* 0x0000000000007941 */ /* 0x000fea0003800000 */
.L_x_3319:
[----:B------:R-:W5:Y:S01]  /*4e3c0*/  ATOM.E.ADD.F32.FTZ.RN.STRONG.GPU P0, RZ, [R36.64+0x2400], R17 ;  /* 0x0024001124ff798a */ /* 0x000f62000810e7c8 */
[----:B------:R-:W-:Y:S01]  /*4e3d0*/  BSSY B0, `(.L_x_3323) ;  /* 0x000000f000007945 */ /* 0x000fe20003800000 */
[----:B-----5:R-:W-:Y:S05]  /*4e3e0*/  @P0 BRA `(.L_x_3324) ;  /* 0x000000d000000947 */ /* 0x020fea0003800000 */
[----:B------:R-:W5:Y:S02]  /*4e3f0*/  QSPC.E.S P0, RZ, [R36+0x2400] ;  /* 0x0024000024ff73aa */ /* 0x000f640000000500 */
[----:B-----5:R-:W-:Y:S05]  /*4e400*/  @!P0 BRA `(.L_x_3325) ;  /* 0x0000008000008947 */ /* 0x020fea0003800000 */
[----:B------:R-:W-:-:S04]  /*4e410*/  IADD3 R0, R36, 0x2400, RZ ;  /* 0x0000240024007810 */ /* 0x000fc80007ffe0ff */
[----:B------:R-:W-:-:S05]  /*4e420*/  LOP3.LUT R0, R0, 0xffffff, RZ, 0xc0, !PT ;  /* 0x00ffffff00007812 */ /* 0x000fca00078ec0ff */
.L_x_3326:
[----:B------:R-:W5:Y:S02]  /*4e430*/  LDS R2, [R0] ;  /* 0x0000000000027984 */ /* 0x000f640000000800 */
[----:B-1---5:R-:W-:-:S06]  /*4e440*/  FADD R3, R17, R2 ;  /* 0x0000000211037221 */ /* 0x022fcc0000000000 */
[----:B------:R-:W1:Y:S02]  /*4e450*/  ATOMS.CAST.SPIN R3, [R0], R2, R3 ;  /* 0x000000020003738d */ /* 0x000e640001800003 */
[----:B-1----:R-:W-:-:S13]  /*4e460*/  ISETP.EQ.U32.AND P0, PT, R3, 0x1, PT ;  /* 0x000000010300780c */ /* 0x002fda0003f02070 */
[----:B------:R-:W-:Y:S05]  /*4e470*/  @!P0 BRA `(.L_x_3326) ;  /* 0xffffffb000008947 */ /* 0x000fea000383ffff */
[----:B------:R-:W-:Y:S05]  /*4e480*/  BRA `(.L_x_3324) ;  /* 0x0000003000007947 */ /* 0x000fea0003800000 */
.L_x_3325:
[----:B------:R-:W5:Y:S02]  /*4e490*/  LD.E R0, [R36.64+0x2400] ;  /* 0x0024000824007980 */ /* 0x000f64000c101900 */
[----:B-----5:R-:W-:-:S05]  /*4e4a0*/  FADD R17, R17, R0 ;  /* 0x0000000011117221 */ /* 0x020fca0000000000 */
[----:B------:R1:W-:Y:S02]  /*4e4b0*/  ST.E [R36.64+0x2400], R17 ;  /* 0x0024001124007985 */ /* 0x0003e4000c101908 */
.L_x_3324:
[----:B------:R-:W-:Y:S05]  /*4e4c0*/  BSYNC B0 ;  /* 0x0000000000007941 */ /* 0x000fea0003800000 */
.L_x_3323:
[----:B------:R-:W5:Y:S01]  /*4e4d0*/  ATOM.E.ADD.F32.FTZ.RN.STRONG.GPU P0, RZ, [R36.64+0x2800], R18 ;  /* 0x0028001224ff798a */ /* 0x000f62000810e7c8 */
[----:B------:R-:W-:Y:S01]  /*4e4e0*/  BSSY B0, `(.L_x_3327) ;  /* 0x000000f000007945 */ /* 0x000fe20003800000 */
[----:B-----5:R-:W-:Y:S05]  /*4e4f0*/  @P0 BRA `(.L_x_3328) ;  /* 0x000000d000000947 */ /* 0x020fea0003800000 */
[----:B------:R-:W5:Y:S02]  /*4e500*/  QSPC.E.S P0, RZ, [R36+0x2800] ;  /* 0x0028000024ff73aa */ /* 0x000f640000000500 */
[----:B-----5:R-:W-:Y:S05]  /*4e510*/  @!P0 BRA `(.L_x_3329) ;  /* 0x0000008000008947 */ /* 0x020fea0003800000 */
[----:B------:R-:W-:-:S04]  /*4e520*/  IADD3 R0, R36, 0x2800, RZ ;  /* 0x0000280024007810 */ /* 0x000fc80007ffe0ff */
[----:B------:R-:W-:-:S05]  /*4e530*/  LOP3.LUT R0, R0, 0xffffff, RZ, 0xc0, !PT ;  /* 0x00ffffff00007812 */ /* 0x000fca00078ec0ff */
.L_x_3330:
[----:B------:R-:W5:Y:S02]  /*4e540*/  LDS R2, [R0] ;  /* 0x0000000000027984 */ /* 0x000f640000000800 */
[----:B-1---5:R-:W-:-:S06]  /*4e550*/  FADD R3, R18, R2 ;  /* 0x0000000212037221 */ /* 0x022fcc0000000000 */
[----:B------:R-:W1:Y:S02]  /*4e560*/  ATOMS.CAST.SPIN R3, [R0], R2, R3 ;  /* 0x000000020003738d */ /* 0x000e640001800003 */
[----:B-1----:R-:W-:-:S13]  /*4e570*/  ISETP.EQ.U32.AND P0, PT, R3, 0x1, PT ;  /* 0x000000010300780c */ /* 0x002fda0003f02070 */
[----:B------:R-:W-:Y:S05]  /*4e580*/  @!P0 BRA `(.L_x_3330) ;  /* 0xffffffb000008947 */ /* 0x000fea000383ffff */
[----:B------:R-:W-:Y:S05]  /*4e590*/  BRA `(.L_x_3328) ;  /* 0x0000003000007947 */ /* 0x000fea0003800000 */
.L_x_3329:
[----:B-1----:R-:W5:Y:S02]  /*4e5a0*/  LD.E R3, [R36.64+0x2800] ;  /* 0x0028000824037980 */ /* 0x002f64000c101900 */
[----:B-----5:R-:W-:-:S05]  /*4e5b0*/  FADD R3, R18, R3 ;  /* 0x0000000312037221 */ /* 0x020fca0000000000 */
[----:B------:R1:W-:Y:S02]  /*4e5c0*/  ST.E [R36.64+0x2800], R3 ;  /* 0x0028000324007985 */ /* 0x0003e4000c101908 */
.L_x_3328:
[----:B------:R-:W-:Y:S05]  /*4e5d0*/  BSYNC B0 ;  /* 0x0000000000007941 */ /* 0x000fea0003800000 */
.L_x_3327:
[----:B------:R-:W5:Y:S01]  /*4e5e0*/  ATOM.E.ADD.F32.FTZ.RN.STRONG.GPU P0, RZ, [R36.64+0x2c00], R19 ;  /* 0x002c001324ff798a */ /* 0x000f62000810e7c8 */
[----:B------:R-:W-:Y:S01]  /*4e5f0*/  BSSY B0, `(.L_x_3331) ;  /* 0x000000f000007945 */ /* 0x000fe20003800000 */
[----:B-----5:R-:W-:Y:S05]  /*4e600*/  @P0 BRA `(.L_x_3332) ;  /* 0x000000d000000947 */ /* 0x020fea0003800000 */
[----:B------:R-:W5:Y:S02]  /*4e610*/  QSPC.E.S P0, RZ, [R36+0x2c00] ;  /* 0x002c000024ff73aa */ /* 0x000f640000000500 */
[----:B-----5:R-:W-:Y:S05]  /*4e620*/  @!P0 BRA `(.L_x_3333) ;  /* 0x0000008000008947 */ /* 0x020fea0003800000 */
[----:B------:R-:W-:-:S04]  /*4e630*/  IADD3 R0, R36, 0x2c00, RZ ;  /* 0x00002c0024007810 */ /* 0x000fc80007ffe0ff */
[----:B------:R-:W-:-:S05]  /*4e640*/  LOP3.LUT R0, R0, 0xffffff, RZ, 0xc0, !PT ;  /* 0x00ffffff00007812 */ /* 0x000fca00078ec0ff */
.L_x_3334:
[----:B------:R-:W5:Y:S02]  /*4e650*/  LDS R2, [R0] ;  /* 0x0000000000027984 */ /* 0x000f640000000800 */
[----:B-1---5:R-:W-:-:S06]  /*4e660*/  FADD R3, R19, R2 ;  /* 0x0000000213037221 */ /* 0x022fcc0000000000 */
[----:B------:R-:W1:Y:S02]  /*4e670*/  ATOMS.CAST.SPIN R3, [R0], R2, R3 ;  /* 0x000000020003738d */ /* 0x000e640001800003 */
[----:B-1----:R-:W-:-:S13]  /*4e680*/  ISETP.EQ.U32.AND P0, PT, R3, 0x1, PT ;  /* 0x000000010300780c */ /* 0x002fda0003f02070 */
[----:B------:R-:W-:Y:S05]  /*4e690*/  @!P0 BRA `(.L_x_3334) ;  /* 0xffffffb000008947 */ /* 0x000fea000383ffff */
[----:B------:R-:W-:Y:S05]  /*4e6a0*/  BRA `(.L_x_3332) ;  /* 0x0000003000007947 */ /* 0x000fea0003800000 */
.L_x_3333:
[----:B------:R-:W5:Y:S02]  /*4e6b0*/  LD.E R0, [R36.64+0x2c00] ;  /* 0x002c000824007980 */ /* 0x000f64000c101900 */
[----:B-----5:R-:W-:-:S05]  /*4e6c0*/  FADD R19, R19, R0 ;  /* 0x0000000013137221 */ /* 0x020fca0000000000 */
[----:B------:R1:W-:Y:S02]  /*4e6d0*/  ST.E [R36.64+0x2c00], R19 ;  /* 0x002c001324007985 */ /* 0x0003e4000c101908 */
.L_x_3332:
[----:B------:R-:W-:Y:S05]  /*4e6e0*/  BSYNC B0 ;  /* 0x0000000000007941 */ /* 0x000fea0003800000 */
.L_x_3331:
[----:B------:R-:W5:Y:S01]  /*4e6f0*/  ATOM.E.ADD.F32.FTZ.RN.STRONG.GPU P0, RZ, [R36.64+0x3000], R12 ;  /* 0x0030000c24ff798a */ /* 0x000f62000810e7c8 */
[----:B------:R-:W-:Y:S01]  /*4e700*/  BSSY B0, `(.L_x_3335) ;  /* 0x000000f000007945 */ /* 0x000fe20003800000 */
[----:B-----5:R-:W-:Y:S05]  /*4e710*/  @P0 BRA `(.L_x_3336) ;  /* 0x000000d000000947 */ /* 0x020fea0003800000 */
[----:B------:R-:W5:Y:S02]  /*4e720*/  QSPC.E.S P0, RZ, [R36+0x3000] ;  /* 0x0030000024ff73aa */ /* 0x000f640000000500 */
[----:B-----5:R-:W-:Y:S05]  /*4e730*/  @!P0 BRA `(.L_x_3337) ;  /* 0x0000008000008947 */ /* 0x020fea0003800000 */
[----:B------:R-:W-:-:S04]  /*4e740*/  IADD3 R0, R36, 0x3000, RZ ;  /* 0x0000300024007810 */ /* 0x000fc80007ffe0ff */
[----:B------:R-:W-:-:S05]  /*4e750*/  LOP3.LUT R0, R0, 0xffffff, RZ, 0xc0, !PT ;  /* 0x00ffffff00007812 */ /* 0x000fca00078ec0ff */
.L_x_3338:
[----:B------:R-:W5:Y:S02]  /*4e760*/  LDS R2, [R0] ;  /* 0x0000000000027984 */ /* 0x000f640000000800 */
[----:B-1---5:R-:W-:-:S06]  /*4e770*/  FADD R3, R12, R2 ;  /* 0x000000020c037221 */ /* 0x022fcc0000000000 */
[----:B------:R-:W1:Y:S02]  /*4e780*/  ATOMS.CAST.SPIN R3, [R0], R2, R3 ;  /* 0x000000020003738d */ /* 0x000e640001800003 */
[----:B-1----:R-:W-:-:S13]  /*4e790*/  ISETP.EQ.U32.AND P0, PT, R3, 0x1, PT ;  /* 0x000000010300780c */ /* 0x002fda0003f02070 */
[----:B------:R-:W-:Y:S05]  /*4e7a0*/  @!P0 BRA `(.L_x_3338) ;  /* 0xffffffb000008947 */ /* 0x000fea000383ffff */
[----:B------:R-:W-:Y:S05]  /*4e7b0*/  BRA `(.L_x_3336) ;  /* 0x0000003000007947 */ /* 0x000fea0003800000 */
.L_x_3337:
[----:B-1----:R-:W5:Y:S02]  /*4e7c0*/  LD.E R3, [R36.64+0x3000] ;  /* 0x0030000824037980 */ /* 0x002f64000c101900 */
[----:B-----5:R-:W-:-:S05]  /*4e7d0*/  FADD R3, R12, R3 ;  /* 0x000000030c037221 */ /* 0x020fca0000000000 */
[----:B------:R1:W-:Y:S02]  /*4e7e0*/  ST.E [R36.64+0x3000], R3 ;  /* 0x0030000324007985 */ /* 0x0003e4000c101908 */
.L_x_3336:
[----:B------:R-:W-:Y:S05]  /*4e7f0*/  BSYNC B0 ;  /* 0x0000000000007941 */ /* 0x000fea0003800000 */
.L_x_3335:
[----:B------:R-:W5:Y:S01]  /*4e800*/  ATOM.E.ADD.F32.FTZ.RN.STRONG.GPU P0, RZ, [R36.64+0x3400], R13 ;  /* 0x0034000d24ff798a */ /* 0x000f62000810e7c8 */
[----:B------:R-:W-:Y:S01]  /*4e810*/  BSSY B0, `(.L_x_3339) ;  /* 0x000000f000007945 */ /* 0x000fe20003800000 */
[----:B-----5:R-:W-:Y:S05]  /*4e820*/  @P0 BRA `(.L_x_3340) ;  /* 0x000000d000000947 */ /* 0x020fea0003800000 */
[----:B------:R-:W5:Y:S02]  /*4e830*/  QSPC.E.S P0, RZ, [R36+0x3400] ;  /* 0x0034000024ff73aa */ /* 0x000f640000000500 */
[----:B-----5:R-:W-:Y:S05]  /*4e840*/  @!P0 BRA `(.L_x_3341) ;  /* 0x0000008000008947 */ /* 0x020fea0003800000 */
[----:B------:R-:W-:-:S04]  /*4e850*/  IADD3 R0, R36, 0x3400, RZ ;  /* 0x0000340024007810 */ /* 0x000fc80007ffe0ff */
[----:B------:R-:W-:-:S05]  /*4e860*/  LOP3.LUT R0, R0, 0xffffff, RZ, 0xc0, !PT ;  /* 0x00ffffff00007812 */ /* 0x000fca00078ec0ff */
.L_x_3342:
[----:B------:R-:W5:Y:S02]  /*4e870*/  LDS R2, [R0] ;  /* 0x0000000000027984 */ /* 0x000f640000000800 */
[----:B-1---5:R-:W-:-:S06]  /*4e880*/  FADD R3, R13, R2 ;  /* 0x000000020d037221 */ /* 0x022fcc0000000000 */
[----:B------:R-:W1:Y:S02]  /*4e890*/  ATOMS.CAST.SPIN R3, [R0], R2, R3 ;  /* 0x000000020003738d */ /* 0x000e640001800003 */
[----:B-1----:R-:W-:-:S13]  /*4e8a0*/  ISETP.EQ.U32.AND P0, PT, R3, 0x1, PT ;  /* 0x000000010300780c */ /* 0x002fda0003f02070 */
[----:B------:R-:W-:Y:S05]  /*4e8b0*/  @!P0 BRA `(.L_x_3342) ;  /* 0xffffffb000008947 */ /* 0x000fea000383ffff */
[----:B------:R-:W-:Y:S05]  /*4e8c0*/  BRA `(.L_x_3340) ;  /* 0x0000003000007947 */ /* 0x000fea0003800000 */
.L_x_3341:
[----:B------:R-:W5:Y:S02]  /*4e8d0*/  LD.E R0, [R36.64+0x3400] ;  /* 0x0034000824007980 */ /* 0x000f64000c101900 */
[----:B-----5:R-:W-:-:S05]  /*4e8e0*/  FADD R13, R13, R0 ;  /* 0x000000000d0d7221 */ /* 0x020fca0000000000 */
[----:B------:R1:W-:Y:S02]  /*4e8f0*/  ST.E [R36.64+0x3400], R13 ;  /* 0x0034000d24007985 */ /* 0x0003e4000c101908 */
.L_x_3340:
[----:B------:R-:W-:Y:S05]  /*4e900*/  BSYNC B0 ;  /* 0x0000000000007941 */ /* 0x000fea0003800000 */
.L_x_3339:
[----:B------:R-:W5:Y:S01]  /*4e910*/  ATOM.E.ADD.F32.FTZ.RN.STRONG.GPU P0, RZ, [R36.64+0x3800], R14 ;  /* 0x0038000e24ff798a */ /* 0x000f62000810e7c8 */
[----:B------:R-:W-:Y:S01]  /*4e920*/  BSSY B0, `(.L_x_3343) ;  /* 0x000000f000007945 */ /* 0x000fe20003800000 */
[----:B-----5:R-:W-:Y:S05]  /*4e930*/  @P0 BRA `(.L_x_3344) ;  /* 0x000000d000000947 */ /* 0x020fea0003800000 */
[----:B------:R-:W5:Y:S02]  /*4e940*/  QSPC.E.S P0, RZ, [R36+0x3800] ;  /* 0x0038000024ff73aa */ /* 0x000f640000000500 */
[----:B-----5:R-:W-:Y:S05]  /*4e950*/  @!P0 BRA `(.L_x_3345) ;  /* 0x0000008000008947 */ /* 0x020fea0003800000 */
[----:B------:R-:W-:-:S04]  /*4e960*/  IADD3 R0, R36, 0x3800, RZ ;  /* 0x0000380024007810 */ /* 0x000fc80007ffe0ff */
[----:B------:R-:W-:-:S05]  /*4e970*/  LOP3.LUT R0, R0, 0xffffff, RZ, 0xc0, !PT ;  /* 0x00ffffff00007812 */ /* 0x000fca00078ec0ff */
.L_x_3346:
[----:B------:R-:W5:Y:S02]  /*4e980*/  LDS R2, [R0] ;  /* 0x0000000000027984 */ /* 0x000f640000000800 */
[----:B-1---5:R-:W-:-:S06]  /*4e990*/  FADD R3, R14, R2 ;  /* 0x000000020e037221 */ /* 0x022fcc0000000000 */
[----:B------:R-:W1:Y:S02]  /*4e9a0*/  ATOMS.CAST.SPIN R3, [R0], R2, R3 ;  /* 0x000000020003738d */ /* 0x000e640001800003 */
[----:B-1----:R-:W-:-:S13]  /*4e9b0*/  ISETP.EQ.U32.AND P0, PT, R3, 0x1, PT ;  /* 0x000000010300780c */ /* 0x002fda0003f02070 */
[----:B------:R-:W-:Y:S05]  /*4e9c0*/  @!P0 BRA `(.L_x_3346) ;  /* 0xffffffb000008947 */ /* 0x000fea000383ffff */
[----:B------:R-:W-:Y:S05]  /*4e9d0*/  BRA `(.L_x_3344) ;  /* 0x0000003000007947 */ /* 0x000fea0003800000 */
.L_x_3345:
[----:B-1----:R-:W5:Y:S02]  /*4e9e0*/  LD.E R3, [R36.64+0x3800] ;  /* 0x0038000824037980 */ /* 0x002f64000c101900 */
[----:B-----5:R-:W-:-:S05]  /*4e9f0*/  FADD R3, R14, R3 ;  /* 0x000000030e037221 */ /* 0x020fca0000000000 */
[----:B------:R1:W-:Y:S02]  /*4ea00*/  ST.E [R36.64+0x3800], R3 ;  /* 0x0038000324007985 */ /* 0x0003e4000c101908 */
.L_x_3344:
[----:B------:R-:W-:Y:S05]  /*4ea10*/  BSYNC B0 ;  /* 0x0000000000007941 */ /* 0x000fea0003800000 */
.L_x_3343:
[----:B------:R-:W5:Y:S01]  /*4ea20*/  ATOM.E.ADD.F32.FTZ.RN.STRONG.GPU P0, RZ, [R36.64+0x3c00], R15 ;  /* 0x003c000f24ff798a */ /* 0x000f62000810e7c8 */
[----:B------:R-:W-:Y:S01]  /*4ea30*/  BSSY B0, `(.L_x_3347) ;  /* 0x000000f000007945 */ /* 0x000fe20003800000 */
[----:B-----5:R-:W-:Y:S05]  /*4ea40*/  @P0 BRA `(.L_x_3348) ;  /* 0x000000d000000947 */ /* 0x020fea0003800000 */
[----:B------:R-:W5:Y:S02]  /*4ea50*/  QSPC.E.S P0, RZ, [R36+0x3c00] ;  /* 0x003c000024ff73aa */ /* 0x000f640000000500 */
[----:B-----5:R-:W-:Y:S05]  /*4ea60*/  @!P0 BRA `(.L_x_3349) ;  /* 0x0000008000008947 */ /* 0x020fea0003800000 */
[----:B------:R-:W-:-:S04]  /*4ea70*/  IADD3 R0, R36, 0x3c00, RZ ;  /* 0x00003c0024007810 */ /* 0x000fc80007ffe0ff */
[----:B------:R-:W-:-:S05]  /*4ea80*/  LOP3.LUT R0, R0, 0xffffff, RZ, 0xc0, !PT ;  /* 0x00ffffff00007812 */ /* 0x000fca00078ec0ff */
.L_x_3350:
[----:B------:R-:W5:Y:S02]  /*4ea90*/  LDS R2, [R0] ;  /* 0x0000000000027984 */ /* 0x000f640000000800 */
[----:B-1---5:R-:W-:-:S06]  /*4eaa0*/  FADD R3, R15, R2 ;  /* 0x000000020f037221 */ /* 0x022fcc0000000000 */
[----:B------:R-:W1:Y:S02]  /*4eab0*/  ATOMS.CAST.SPIN R3, [R0], R2, R3 ;  /* 0x000000020003738d */ /* 0x000e640001800003 */
[----:B-1----:R-:W-:-:S13]  /*4eac0*/  ISETP.EQ.U32.AND P0, PT, R3, 0x1, PT ;  /* 0x000000010300780c */ /* 0x002fda0003f02070 */
[----:B------:R-:W-:Y:S05]  /*4ead0*/  @!P0 BRA `(.L_x_3350) ;  /* 0xffffffb000008947 */ /* 0x000fea000383ffff */
[----:B------:R-:W-:Y:S05]  /*4eae0*/  BRA `(.L_x_3348) ;  /* 0x0000003000007947 */ /* 0x000fea0003800000 */
.L_x_3349:
[----:B------:R-:W5:Y:S02]  /*4eaf0*/  LD.E R0, [R36.64+0x3c00] ;  /* 0x003c000824007980 */ /* 0x000f64000c101900 */
[----:B-----5:R-:W-:-:S05]  /*4eb00*/  FADD R15, R15, R0 ;  /* 0x000000000f0f7221 */ /* 0x020fca0000000000 */
[----:B------:R1:W-:Y:S02]  /*4eb10*/  ST.E [R36.64+0x3c00], R15 ;  /* 0x003c000f24007985 */ /* 0x0003e4000c101908 */
.L_x_3348:
[----:B------:R-:W-:Y:S05]  /*4eb20*/  BSYNC B0 ;  /* 0x0000000000007941 */ /* 0x000fea0003800000 */
.L_x_3347:
[----:B------:R-:W5:Y:S01]  /*4eb30*/  ATOM.E.ADD.F32.FTZ.RN.STRONG.GPU P0, RZ, [R36.64+0x4000], R20 ;  /* 0x0040001424ff798a */ /* 0x000f62000810e7c8 */
[----:B------:R-:W-:Y:S01]  /*4eb40*/  BSSY B0, `(.L_x_3351) ;  /* 0x000000f000007945 */ /* 0x000fe20003800000 */
[----:B-----5:R-:W-:Y:S05]  /*4eb50*/  @P0 BRA `(.L_x_3352) ;  /* 0x000000d000000947 */ /* 0x020fea0003800000 */
[----:B------:R-:W5:Y:S02]  /*4eb60*/  QSPC.E.S P0, RZ, [R36+0x4000] ;  /* 0x0040000024ff73aa */ /* 0x000f640000000500 */
[----:B-----5:R-:W-:Y:S05]  /*4eb70*/  @!P0 BRA `(.L_x_3353) ;  /* 0x0000008000008947 */ /* 0x020fea0003800000 */
[----:B------:R-:W-:-:S04]  /*4eb80*/  IADD3 R0, R36, 0x4000, RZ ;  /* 0x0000400024007810 */ /* 0x000fc80007ffe0ff */
[----:B------:R-:W-:-:S05]  /*4eb90*/  LOP3.LUT R0, R0, 0xffffff, RZ, 0xc0, !PT ;  /* 0x00ffffff00007812 */ /* 0x000fca00078ec0ff */
.L_x_3354:
[----:B------:R-:W5:Y:S02]  /*4eba0*/  LDS R2, [R0] ;  /* 0x0000000000027984 */ /* 0x000f640000000800 */
[----:B-1---5:R-:W-:-:S06]  /*4ebb0*/  FADD R3, R20, R2 ;  /* 0x0000000214037221 */ /* 0x022fcc0000000000 */
[----:B------:R-:W1:Y:S02]  /*4ebc0*/  ATOMS.CAST.SPIN R3, [R0], R2, R3 ;  /* 0x000000020003738d */ /* 0x000e640001800003 */
[----:B-1----:R-:W-:-:S13]  /*4ebd0*/  ISETP.EQ.U32.AND P0, PT, R3, 0x1, PT ;  /* 0x000000010300780c */ /* 0x002fda0003f02070 */
[----:B------:R-:W-:Y:S05]  /*4ebe0*/  @!P0 BRA `(.L_x_3354) ;  /* 0xffffffb000008947 */ /* 0x000fea000383ffff */
[----:B------:R-:W-:Y:S05]  /*4ebf0*/  BRA `(.L_x_3352) ;  /* 0x0000003000007947 */ /* 0x000fea0003800000 */
.L_x_3353:
[----:B-1----:R-:W5:Y:S02]  /*4ec00*/  LD.E R3, [R36.64+0x4000] ;  /* 0x0040000824037980 */ /* 0x002f64000c101900 */
[----:B-----5:R-:W-:-:S05]  /*4ec10*/  FADD R3, R20, R3 ;  /* 0x0000000314037221 */ /* 0x020fca0000000000 */
[----:B------:R1:W-:Y:S02]  /*4ec20*/  ST.E [R36.64+0x4000], R3 ;  /* 0x0040000324007985 */ /* 0x0003e4000c101908 */
.L_x_3352:
[----:B------:R-:W-:Y:S05]  /*4ec30*/  BSYNC B0 ;  /* 0x0000000000007941 */ /* 0x000fea0003800000 */
.L_x_3351:
[----:B------:R-:W5:Y:S01]  /*4ec40*/  ATOM.E.ADD.F32.FTZ.RN.STRONG.GPU P0, RZ, [R36.64+0x4400], R21 ;  /* 0x0044001524ff798a */ /* 0x000f62000810e7c8 */
[----:B------:R-:W-:Y:S01]  /*4ec50*/  BSSY B0, `(.L_x_3355) ;  /* 0x000000f000007945 */ /* 0x000fe20003800000 */
[----:B-----5:R-:W-:Y:S05]  /*4ec60*/  @P0 BRA `(.L_x_3356) ;  /* 0x000000d000000947 */ /* 0x020fea0003800000 */
[----:B------:R-:W5:Y:S02]  /*4ec70*/  QSPC.E.S P0, RZ, [R36+0x4400] ;  /* 0x0044000024ff73aa */ /* 0x000f640000000500 */
[----:B-----5:R-:W-:Y:S05]  /*4ec80*/  @!P0 BRA `(.L_x_3357) ;  /* 0x0000008000008947 */ /* 0x020fea0003800000 */
[----:B------:R-:W-:-:S04]  /*4ec90*/  IADD3 R0, R36, 0x4400, RZ ;  /* 0x0000440024007810 */ /* 0x000fc80007ffe0ff */
[----:B------:R-:W-:-:S05]  /*4eca0*/  LOP3.LUT R0, R0, 0xffffff, RZ, 0xc0, !PT ;  /* 0x00ffffff00007812 */ /* 0x000fca00078ec0ff */
.L_x_3358:
[----:B------:R-:W5:Y:S02]  /*4ecb0*/  LDS R2, [R0] ;  /* 0x0000000000027984 */ /* 0x000f640000000800 */
[----:B-1---5:R-:W-:-:S06]  /*4ecc0*/  FADD R3, R21, R2 ;  /* 0x0000000215037221 */ /* 0x022fcc0000000000 */
[----:B------:R-:W1:Y:S02]  /*4ecd0*/  ATOMS.CAST.SPIN R3, [R0], R2, R3 ;  /* 0x000000020003738d */ /* 0x000e640001800003 */
[----:B-1----:R-:W-:-:S13]  /*4ece0*/  ISETP.EQ.U32.AND P0, PT, R3, 0x1, PT ;  /* 0x000000010300780c */ /* 0x002fda0003f02070 */
[----:B------:R-:W-:Y:S05]  /*4ecf0*/  @!P0 BRA `(.L_x_3358) ;  /* 0xffffffb000008947 */ /* 0x000fea000383ffff */
[----:B------:R-:W-:Y:S05]  /*4ed00*/  BRA `(.L_x_3356) ;  /* 0x0000003000007947 */ /* 0x000fea0003800000 */
.L_x_3357:
[----:B------:R-:W5:Y:S02]  /*4ed10*/  LD.E R0, [R36.64+0x4400] ;  /* 0x0044000824007980 */ /* 0x000f64000c101900 */
[----:B-----5:R-:W-:-:S05]  /*4ed20*/  FADD R21, R21, R0 ;  /* 0x0000000015157221 */ /* 0x020fca0000000000 */
[----:B------:R1:W-:Y:S02]  /*4ed30*/  ST.E [R36.64+0x4400], R21 ;  /* 0x0044001524007985 */ /* 0x0003e4000c101908 */
.L_x_3356:
[----:B------:R-:W-:Y:S05]  /*4ed40*/  BSYNC B0 ;  /* 0x0000000000007941 */ /* 0x000fea0003800000 */
.L_x_3355:
[----:B------:R-:W5:Y:S01]  /*4ed50*/  ATOM.E.ADD.F32.FTZ.RN.STRONG.GPU P0, RZ, [R36.64+0x4800], R22 ;  /* 0x0048001624ff798a */ /* 0x000f62000810e7c8 */
[----:B------:R-:W-:Y:S01]  /*4ed60*/  BSSY B0, `(.L_x_3359) ;  /* 0x000000f000007945 */ /* 0x000fe20003800000 */
[----:B-----5:R-:W-:Y:S05]  /*4ed70*/  @P0 BRA `(.L_x_3360) ;  /* 0x000000d000000947 */ /* 0x020fea0003800000 */
[----:B------:R-:W5:Y:S02]  /*4ed80*/  QSPC.E.S P0, RZ, [R36+0x4800] ;  /* 0x0048000024ff73aa */ /* 0x000f640000000500 */
[----:B-----5:R-:W-:Y:S05]  /*4ed90*/  @!P0 BRA `(.L_x_3361) ;  /* 0x0000008000008947 */ /* 0x020fea0003800000 */
[----:B------:R-:W-:-:S04]  /*4eda0*/  IADD3 R0, R36, 0x4800, RZ ;  /* 0x0000480024007810 */ /* 0x000fc80007ffe0ff */
[----:B------:R-:W-:-:S05]  /*4edb0*/  LOP3.LUT R0, R0, 0xffffff, RZ, 0xc0, !PT ;  /* 0x00ffffff00007812 */ /* 0x000fca00078ec0ff */
.L_x_3362:
[----:B------:R-:W5:Y:S02]  /*4edc0*/  LDS R2, [R0] ;  /* 0x0000000000027984 */ /* 0x000f640000000800 */
[----:B-1---5:R-:W-:-:S06]  /*4edd0*/  FADD R3, R22, R2 ;  /* 0x0000000216037221 */ /* 0x022fcc0000000000 */
[----:B------:R-:W1:Y:S02]  /*4ede0*/  ATOMS.CAST.SPIN R3, [R0], R2, R3 ;  /* 0x000000020003738d */ /* 0x000e640001800003 */
[----:B-1----:R-:W-:-:S13]  /*4edf0*/  ISETP.EQ.U32.AND P0, PT, R3, 0x1, PT ;  /* 0x000000010300780c */ /* 0x002fda0003f02070 */
[----:B------:R-:W-:Y:S05]  /*4ee00*/  @!P0 BRA `(.L_x_3362) ;  /* 0xffffffb000008947 */ /* 0x000fea000383ffff */
[----:B------:R-:W-:Y:S05]  /*4ee10*/  BRA `(.L_x_3360) ;  /* 0x0000003000007947 */ /* 0x000fea0003800000 */
.L_x_3361:
[----:B-1----:R-:W5:Y:S02]  /*4ee20*/  LD.E R3, [R36.64+0x4800] ;  /* 0x0048000824037980 */ /* 0x002f64000c101900 */
[----:B-----5:R-:W-:-:S05]  /*4ee30*/  FADD R3, R22, R3 ;  /* 0x0000000316037221 */ /* 0x020fca0000000000 */
[----:B------:R1:W-:Y:S02]  /*4ee40*/  ST.E [R36.64+0x4800], R3 ;  /* 0x0048000324007985 */ /* 0x0003e4000c101908 */
.L_x_3360:
[----:B------:R-:W-:Y:S05]  /*4ee50*/  BSYNC B0 ;  /* 0x0000000000007941 */ /* 0x000fea0003800000 */
.L_x_3359:
[----:B------:R-:W5:Y:S01]  /*4ee60*/  ATOM.E.ADD.F32.FTZ.RN.STRONG.GPU P0, RZ, [R36.64+0x4c00], R23 ;  /* 0x004c001724ff798a */ /* 0x000f62000810e7c8 */
[----:B------:R-:W-:Y:S01]  /*4ee70*/  BSSY B0, `(.L_x_3363) ;  /* 0x000000f000007945 */ /* 0x000fe20003800000 */
[----:B-----5:R-:W-:Y:S05]  /*4ee80*/  @P0 BRA `(.L_x_3364) ;  /* 0x000000d000000947 */ /* 0x020fea0003800000 */
[----:B------:R-:W5:Y:S02]  /*4ee90*/  QSPC.E.S P0, RZ, [R36+0x4c00] ;  /* 0x004c000024ff73aa */ /* 0x000f640000000500 */
[----:B-----5:R-:W-:Y:S05]  /*4eea0*/  @!P0 BRA `(.L_x_3365) ;  /* 0x0000008000008947 */ /* 0x020fea0003800000 */
[----:B------:R-:W-:-:S04]  /*4eeb0*/  IADD3 R0, R36, 0x4c00, RZ ;  /* 0x00004c0024007810 */ /* 0x000fc80007ffe0ff */
[----:B------:R-:W-:-:S05]  /*4eec0*/  LOP3.LUT R0, R0, 0xffffff, RZ, 0xc0, !PT ;  /* 0x00ffffff00007812 */ /* 0x000fca00078ec0ff */
.L_x_3366:
[----:B------:R-:W5:Y:S02]  /*4eed0*/  LDS R2, [R0] ;  /* 0x0000000000027984 */ /* 0x000f640000000800 */
[----:B-1---5:R-:W-:-:S06]  /*4eee0*/  FADD R3, R23, R2 ;  /* 0x0000000217037221 */ /* 0x022fcc0000000000 */
[----:B------:R-:W1:Y:S02]  /*4eef0*/  ATOMS.CAST.SPIN R3, [R0], R2, R3 ;  /* 0x000000020003738d */ /* 0x000e640001800003 */
[----:B-1----:R-:W-:-:S13]  /*4ef00*/  ISETP.EQ.U32.AND P0, PT, R3, 0x1, PT ;  /* 0x000000010300780c */ /* 0x002fda0003f02070 */
[----:B------:R-:W-:Y:S05]  /*4ef10*/  @!P0 BRA `(.L_x_3366) ;  /* 0xffffffb000008947 */ /* 0x000fea000383ffff */
[----:B------:R-:W-:Y:S05]  /*4ef20*/  BRA `(.L_x_3364) ;  /* 0x0000003000007947 */ /* 0x000fea0003800000 */
.L_x_3365:
[----:B------:R-:W5:Y:S02]  /*4ef30*/  LD.E R0, [R36.64+0x4c00] ;  /* 0x004c000824007980 */ /* 0x000f64000c101900 */
[----:B-----5:R-:W-:-:S05]  /*4ef40*/  FADD R23, R23, R0 ;  /* 0x0000000017177221 */ /* 0x020fca0000000000 */
[----:B------:R1:W-:Y:S02]  /*4ef50*/  ST.E [R36.64+0x4c00], R23 ;  /* 0x004c001724007985 */ /* 0x0003e4000c101908 */
.L_x_3364:
[----:B------:R-:W-:Y:S05]  /*4ef60*/  BSYNC B0 ;  /* 0x0000000000007941 */ /* 0x000fea0003800000 */
.L_x_3363:
[----:B------:R-:W5:Y:S01]  /*4ef70*/  ATOM.E.ADD.F32.FTZ.RN.STRONG.GPU P0, RZ, [R36.64+0x5000], R24 ;  /* 0x0050001824ff798a */ /* 0x000f62000810e7c8 */
[----:B------:R-:W-:Y:S01]  /*4ef80*/  BSSY B0, `(.L_x_3367) ;  /* 0x000000f000007945 */ /* 0x000fe20003800000 */
[----:B-----5:R-:W-:Y:S05]  /*4ef90*/  @P0 BRA `(.L_x_3368) ;  /* 0x000000d000000947 */ /* 0x020fea0003800000 */
[----:B------:R-:W5:Y:S02]  /*4efa0*/  QSPC.E.S P0, RZ, [R36+0x5000] ;  /* 0x0050000024ff73aa */ /* 0x000f640000000500 */
[----:B-----5:R-:W-:Y:S05]  /*4efb0*/  @!P0 BRA `(.L_x_3369) ;  /* 0x0000008000008947 */ /* 0x020fea0003800000 */
[----:B------:R-:W-:-:S04]  /*4efc0*/  IADD3 R0, R36, 0x5000, RZ ;  /* 0x0000500024007810 */ /* 0x000fc80007ffe0ff */
[----:B------:R-:W-:-:S05]  /*4efd0*/  LOP3.LUT R0, R0, 0xffffff, RZ, 0xc0, !PT ;  /* 0x00ffffff00007812 */ /* 0x000fca00078ec0ff */
.L_x_3370:
[----:B------:R-:W5:Y:S02]  /*4efe0*/  LDS R2, [R0] ;  /* 0x0000000000027984 */ /* 0x000f640000000800 */
[----:B-1---5:R-:W-:-:S06]  /*4eff0*/  FADD R3, R24, R2 ;  /* 0x0000000218037221 */ /* 0x022fcc0000000000 */
[----:B------:R-:W1:Y:S02]  /*4f000*/  ATOMS.CAST.SPIN R3, [R0], R2, R3 ;  /* 0x000000020003738d */ /* 0x000e640001800003 */
[----:B-1----:R-:W-:-:S13]  /*4f010*/  ISETP.EQ.U32.AND P0, PT, R3, 0x1, PT ;  /* 0x000000010300780c */ /* 0x002fda0003f02070 */
[----:B------:R-:W-:Y:S05]  /*4f020*/  @!P0 BRA `(.L_x_3370) ;  /* 0xffffffb000008947 */ /* 0x000fea000383ffff */
[----:B------:R-:W-:Y:S05]  /*4f030*/  BRA `(.L_x_3368) ;  /* 0x0000003000007947 */ /* 0x000fea0003800000 */
.L_x_3369:
[----:B-1----:R-:W5:Y:S02]  /*4f040*/  LD.E R3, [R36.64+0x5000] ;  /* 0x0050000824037980 */ /* 0x002f64000c101900 */
[----:B-----5:R-:W-:-:S05]  /*4f050*/  FADD R3, R24, R3 ;  /* 0x0000000318037221 */ /* 0x020fca0000000000 */
[----:B------:R1:W-:Y:S02]  /*4f060*/  ST.E [R36.64+0x5000], R3 ;  /* 0x0050000324007985 */ /* 0x0003e4000c101908 */
.L_x_3368:
[----:B------:R-:W-:Y:S05]  /*4f070*/  BSYNC B0 ;  /* 0x0000000000007941 */ /* 0x000fea0003800000 */
.L_x_3367:
[----:B------:R-:W5:Y:S01]  /*4f080*/  ATOM.E.ADD.F32.FTZ.RN.STRONG.GPU P0, RZ, [R36.64+0x5400], R25 ;  /* 0x0054001924ff798a */ /* 0x000f62000810e7c8 */
[----:B------:R-:W-:Y:S01]  /*4f090*/  BSSY B0, `(.L_x_3371) ;  /* 0x000000f000007945 */ /* 0x000fe20003800000 */
[----:B-----5:R-:W-:Y:S05]  /*4f0a0*/  @P0 BRA `(.L_x_3372) ;  /* 0x000000d000000947 */ /* 0x020fea0003800000 */
[----:B------:R-:W5:Y:S02]  /*4f0b0*/  QSPC.E.S P0, RZ, [R36+0x5400] ;  /* 0x0054000024ff73aa */ /* 0x000f640000000500 */
[----:B-----5:R-:W-:Y:S05]  /*4f0c0*/  @!P0 BRA `(.L_x_3373) ;  /* 0x0000008000008947 */ /* 0x020fea0003800000 */
[----:B------:R-:W-:-:S04]  /*4f0d0*/  IADD3 R0, R36, 0x5400, RZ ;  /* 0x0000540024007810 */ /* 0x000fc80007ffe0ff */
[----:B------:R-:W-:-:S05]  /*4f0e0*/  LOP3.LUT R0, R0, 0xffffff, RZ, 0xc0, !PT ;  /* 0x00ffffff00007812 */ /* 0x000fca00078ec0ff */
.L_x_3374:
[----:B------:R-:W5:Y:S02]  /*4f0f0*/  LDS R2, [R0] ;  /* 0x0000000000027984 */ /* 0x000f640000000800 */
[----:B-1---5:R-:W-:-:S06]  /*4f100*/  FADD R3, R25, R2 ;  /* 0x0000000219037221 */ /* 0x022fcc0000000000 */
[----:B------:R-:W1:Y:S02]  /*4f110*/  ATOMS.CAST.SPIN R3, [R0], R2, R3 ;  /* 0x000000020003738d */ /* 0x000e640001800003 */
[----:B-1----:R-:W-:-:S13]  /*4f120*/  ISETP.EQ.U32.AND P0, PT, R3, 0x1, PT ;  /* 0x000000010300780c */ /* 0x002fda0003f02070 */
[----:B------:R-:W-:Y:S05]  /*4f130*/  @!P0 BRA `(.L_x_3374) ;  /* 0xffffffb000008947 */ /* 0x000fea000383ffff */
[----:B------:R-:W-:Y:S05]  /*4f140*/  BRA `(.L_x_3372) ;  /* 0x0000003000007947 */ /* 0x000fea0003800000 */
.L_x_3373:
[----:B------:R-:W5:Y:S02]  /*4f150*/  LD.E R0, [R36.64+0x5400] ;  /* 0x0054000824007980 */ /* 0x000f64000c101900 */
[----:B-----5:R-:W-:-:S05]  /*4f160*/  FADD R25, R25, R0 ;  /* 0x0000000019197221 */ /* 0x020fca0000000000 */
[----:B------:R1:W-:Y:S02]  /*4f170*/  ST.E [R36.64+0x5400], R25 ;  /* 0x0054001924007985 */ /* 0x0003e4000c101908 */
.L_x_3372:
[----:B------:R-:W-:Y:S05]  /*4f180*/  BSYNC B0 ;  /* 0x0000000000007941 */ /* 0x000fea0003800000 */
.L_x_3371:
[----:B------:R-:W5:Y:S01]  /*4f190*/  ATOM.E.ADD.F32.FTZ.RN.STRONG.GPU P0, RZ, [R36.64+0x5800], R26 ;  /* 0x0058001a24ff798a */ /* 0x000f62000810e7c8 */
[----:B------:R-:W-:Y:S01]  /*4f1a0*/  BSSY B0, `(.L_x_3375) ;  /* 0x000000f000007945 */ /* 0x000fe20003800000 */
[----:B-----5:R-:W-:Y:S05]  /*4f1b0*/  @P0 BRA `(.L_x_3376) ;  /* 0x000000d000000947 */ /* 0x020fea0003800000 */
[----:B------:R-:W5:Y:S02]  /*4f1c0*/  QSPC.E.S P0, RZ, [R36+0x5800] ;  /* 0x0058000024ff73aa */ /* 0x000f640000000500 */
[----:B-----5:R-:W-:Y:S05]  /*4f1d0*/  @!P0 BRA `(.L_x_3377) ;  /* 0x0000008000008947 */ /* 0x020fea0003800000 */
[----:B------:R-:W-:-:S04]  /*4f1e0*/  IADD3 R0, R36, 0x5800, RZ ;  /* 0x0000580024007810 */ /* 0x000fc80007ffe0ff */
[----:B------:R-:W-:-:S05]  /*4f1f0*/  LOP3.LUT R0, R0, 0xffffff, RZ, 0xc0, !PT ;  /* 0x00ffffff00007812 */ /* 0x000fca00078ec0ff */
.L_x_3378:
[----:B------:R-:W5:Y:S02]  /*4f200*/  LDS R2, [R0] ;  /* 0x0000000000027984 */ /* 0x000f640000000800 */
[----:B-1---5:R-:W-:-:S06]  /*4f210*/  FADD R3, R26, R2 ;  /* 0x000000021a037221 */ /* 0x022fcc0000000000 */
[----:B------:R-:W1:Y:S02]  /*4f220*/  ATOMS.CAST.SPIN R3, [R0], R2, R3 ;  /* 0x000000020003738d */ /* 0x000e640001800003 */
[----:B-1----:R-:W-:-:S13]  /*4f230*/  ISETP.EQ.U32.AND P0, PT, R3, 0x1, PT ;  /* 0x000000010300780c */ /* 0x002fda0003f02070 */
[----:B------:R-:W-:Y:S05]  /*4f240*/  @!P0 BRA `(.L_x_3378) ;  /* 0xffffffb000008947 */ /* 0x000fea000383ffff */
[----:B------:R-:W-:Y:S05]  /*4f250*/  BRA `(.L_x_3376) ;  /* 0x0000003000007947 */ /* 0x000fea0003800000 */
.L_x_3377:
[----:B-1----:R-:W5:Y:S02]  /*4f260*/  LD.E R3, [R36.64+0x5800] ;  /* 0x0058000824037980 */ /* 0x002f64000c101900 */
[----:B-----5:R-:W-:-:S05]  /*4f270*/  FADD R3, R26, R3 ;  /* 0x000000031a037221 */ /* 0x020fca0000000000 */
[----:B------:R1:W-:Y:S02]  /*4f280*/  ST.E [R36.64+0x5800], R3 ;  /* 0x0058000324007985 */ /* 0x0003e4000c101908 */
.L_x_3376:
[----:B------:R-:W-:Y:S05]  /*4f290*/  BSYNC B0 ;  /* 0x0000000000007941 */ /* 0x000fea0003800000 */
.L_x_3375:
[----:B------:R-:W5:Y:S01]  /*4f2a0*/  ATOM.E.ADD.F32.FTZ.RN.STRONG.GPU P0, RZ, [R36.64+0x5c00], R27 ;  /* 0x005c001b24ff798a */ /* 0x000f62000810e7c8 */
[----:B------:R-:W-:Y:S01]  /*4f2b0*/  BSSY B0, `(.L_x_3379) ;  /* 0x000000f000007945 */ /* 0x000fe20003800000 */
[----:B-----5:R-:W-:Y:S05]  /*4f2c0*/  @P0 BRA `(.L_x_3380) ;  /* 0x000000d000000947 */ /* 0x020fea0003800000 */
[----:B------:R-:W5:Y:S02]  /*4f2d0*/  QSPC.E.S P0, RZ, [R36+0x5c00] ;  /* 0x005c000024ff73aa */ /* 0x000f640000000500 */
[----:B-----5:R-:W-:Y:S05]  /*4f2e0*/  @!P0 BRA `(.L_x_3381) ;  /* 0x0000008000008947 */ /* 0x020fea0003800000 */
[----:B------:R-:W-:-:S04]  /*4f2f0*/  IADD3 R0, R36, 0x5c00, RZ ;  /* 0x00005c0024007810 */ /* 0x000fc80007ffe0ff */
[----:B------:R-:W-:-:S05]  /*4f300*/  LOP3.LUT R0, R0, 0xffffff, RZ, 0xc0, !PT ;  /* 0x00ffffff00007812 */ /* 0x000fca00078ec0ff */
.L_x_3382:
[----:B------:R-:W5:Y:S02]  /*4f310*/  LDS R2, [R0] ;  /* 0x0000000000027984 */ /* 0x000f640000000800 */
[----:B-1---5:R-:W-:-:S06]  /*4f320*/  FADD R3, R27, R2 ;  /* 0x000000021b037221 */ /* 0x022fcc0000000000 */
[----:B------:R-:W1:Y:S02]  /*4f330*/  ATOMS.CAST.SPIN R3, [R0], R2, R3 ;  /* 0x000000020003738d */ /* 0x000e640001800003 */
[----:B-1----:R-:W-:-:S13]  /*4f340*/  ISETP.EQ.U32.AND P0, PT, R3, 0x1, PT ;  /* 0x000000010300780c */ /* 0x002fda0003f02070 */
[----:B------:R-:W-:Y:S05]  /*4f350*/  @!P0 BRA `(.L_x_3382) ;  /* 0xffffffb000008947 */ /* 0x000fea000383ffff */
[----:B------:R-:W-:Y:S05]  /*4f360*/  BRA `(.L_x_3380) ;  /* 0x0000003000007947 */ /* 0x000fea0003800000 */
.L_x_3381:
[----:B------:R-:W5:Y:S02]  /*4f370*/  LD.E R0, [R36.64+0x5c00] ;  /* 0x005c000824007980 */ /* 0x000f64000c101900 */
[----:B-----5:R-:W-:-:S05]  /*4f380*/  FADD R27, R27, R0 ;  /* 0x000000001b1b7221 */ /* 0x020fca0000000000 */
[----:B------:R1:W-:Y:S02]  /*4f390*/  ST.E [R36.64+0x5c00], R27 ;  /* 0x005c001b24007985 */ /* 0x0003e4000c101908 */
.L_x_3380:
[----:B------:R-:W-:Y:S05]  /*4f3a0*/  BSYNC B0 ;  /* 0x0000000000007941 */ /* 0x000fea0003800000 */
.L_x_3379:
[----:B------:R-:W5:Y:S01]  /*4f3b0*/  ATOM.E.ADD.F32.FTZ.RN.STRONG.GPU P0, RZ, [R36.64+0x6000], R32 ;  /* 0x0060002024ff798a */ /* 0x000f62000810e7c8 */
[----:B------:R-:W-:Y:S01]  /*4f3c0*/  BSSY B0, `(.L_x_3383) ;  /* 0x000000f000007945 */ /* 0x000fe20003800000 */
[----:B-----5:R-:W-:Y:S05]  /*4f3d0*/  @P0 BRA `(.L_x_3384) ;  /* 0x000000d000000947 */ /* 0x020fea0003800000 */
[----:B------:R-:W5:Y:S02]  /*4f3e0*/  QSPC.E.S P0, RZ, [R36+0x6000] ;  /* 0x0060000024ff73aa */ /* 0x000f640000000500 */
[----:B-----5:R-:W-:Y:S05]  /*4f3f0*/  @!P0 BRA `(.L_x_3385) ;  /* 0x0000008000008947 */ /* 0x020fea0003800000 */
[----:B------:R-:W-:-:S04]  /*4f400*/  IADD3 R0, R36, 0x6000, RZ ;  /* 0x0000600024007810 */ /* 0x000fc80007ffe0ff */
[----:B------:R-:W-:-:S05]  /*4f410*/  LOP3.LUT R0, R0, 0xffffff, RZ, 0xc0, !PT ;  /* 0x00ffffff00007812 */ /* 0x000fca00078ec0ff */
.L_x_3386:
[----:B------:R-:W5:Y:S02]  /*4f420*/  LDS R2, [R0] ;  /* 0x0000000000027984 */ /* 0x000f640000000800 */
[----:B-1---5:R-:W-:-:S06]  /*4f430*/  FADD R3, R32, R2 ;  /* 0x0000000220037221 */ /* 0x022fcc0000000000 */
[----:B------:R-:W1:Y:S02]  /*4f440*/  ATOMS.CAST.SPIN R3, [R0], R2, R3 ;  /* 0x000000020003738d */ /* 0x000e640001800003 */
[----:B-1----:R-:W-:-:S13]  /*4f450*/  ISETP.EQ.U32.AND P0, PT, R3, 0x1, PT ;  /* 0x000000010300780c */ /* 0x002fda0003f02070 */
[----:B------:R-:W-:Y:S05]  /*4f460*/  @!P0 BRA `(.L_x_3386) ;  /* 0xffffffb000008947 */ /* 0x000fea000383ffff */
[----:B------:R-:W-:Y:S05]  /*4f470*/  BRA `(.L_x_3384) ;  /* 0x0000003000007947 */ /* 0x000fea0003800000 */
.L_x_3385:
[----:B-1----:R-:W5:Y:S02]  /*4f480*/  LD.E R3, [R36.64+0x6000] ;  /* 0x0060000824037980 */ /* 0x002f64000c101900 */
[----:B-----5:R-:W-:-:S05]  /*4f490*/  FADD R3, R32, R3 ;  /* 0x0000000320037221 */ /* 0x020fca0000000000 */
[----:B------:R1:W-:Y:S02]  /*4f4a0*/  ST.E [R36.64+0x6000], R3 ;  /* 0x0060000324007985 */ /* 0x0003e4000c101908 */
.L_x_3384:
[----:B------:R-:W-:Y:S05]  /*4f4b0*/  BSYNC B0 ;  /* 0x0000000000007941 */ /* 0x000fea0003800000 */
.L_x_3383:
[----:B------:R-:W5:Y:S01]  /*4f4c0*/  ATOM.E.ADD.F32.FTZ.RN.STRONG.GPU P0, RZ, [R36.64+0x6400], R33 ;  /* 0x0064002124ff798a */ /* 0x000f62000810e7c8 */
[----:B------:R-:W-:Y:S01]  /*4f4d0*/  BSSY B0, `(.L_x_3387) ;  /* 0x000000f000007945 */ /* 0x000fe20003800000 */
[----:B-----5:R-:W-:Y:S05]  /*4f4e0*/  @P0 BRA `(.L_x_3388) ;  /* 0x000000d000000947 */ /* 0x020fea0003800000 */
[----:B------:R-:W5:Y:S02]  /*4f4f0*/  QSPC.E.S P0, RZ, [R36+0x6400] ;  /* 0x0064000024ff73aa */ /* 0x000f640000000500 */
[----:B-----5:R-:W-:Y:S05]  /*4f500*/  @!P0 BRA `(.L_x_3389) ;  /* 0x0000008000008947 */ /* 0x020fea0003800000 */
[----:B------:R-:W-:-:S04]  /*4f510*/  IADD3 R0, R36, 0x6400, RZ ;  /* 0x0000640024007810 */ /* 0x000fc80007ffe0ff */
[----:B------:R-:W-:-:S05]  /*4f520*/  LOP3.LUT R0, R0, 0xffffff, RZ, 0xc0, !PT ;  /* 0x00ffffff00007812 */ /* 0x000fca00078ec0ff */
.L_x_3390:
[----:B------:R-:W5:Y:S02]  /*4f530*/  LDS R2, [R0] ;  /* 0x0000000000027984 */ /* 0x000f640000000800 */
[----:B-1---5:R-:W-:-:S06]  /*4f540*/  FADD R3, R33, R2 ;  /* 0x0000000221037221 */ /* 0x022fcc0000000000 */
[----:B------:R-:W1:Y:S02]  /*4f550*/  ATOMS.CAST.SPIN R3, [R0], R2, R3 ;  /* 0x000000020003738d */ /* 0x000e640001800003 */
[----:B-1----:R-:W-:-:S13]  /*4f560*/  ISETP.EQ.U32.AND P0, PT, R3, 0x1, PT ;  /* 0x000000010300780c */ /* 0x002fda0003f02070 */
[----:B------:R-:W-:Y:S05]  /*4f570*/  @!P0 BRA `(.L_x_3390) ;  /* 0xffffffb000008947 */ /* 0x000fea000383ffff */
[----:B------:R-:W-:Y:S05]  /*4f580*/  BRA `(.L_x_3388) ;  /* 0x0000003000007947 */ /* 0x000fea0003800000 */
.L_x_3389:
[----:B------:R-:W5:Y:S02]  /*4f590*/  LD.E R0, [R36.64+0x6400] ;  /* 0x0064000824007980 */ /* 0x000f64000c101900 */
[----:B-----5:R-:W-:-:S05]  /*4f5a0*/  FADD R33, R33, R0 ;  /* 0x0000000021217221 */ /* 0x020fca0000000000 */
[----:B------:R1:W-:Y:S02]  /*4f5b0*/  ST.E [R36.64+0x6400], R33 ;  /* 0x0064002124007985 */ /* 0x0003e4000c101908 */
.L_x_3388:
[----:B------:R-:W-:Y:S05]  /*4f5c0*/  BSYNC B0 ;  /* 0x0000000000007941 */ /* 0x000fea0003800000 */
.L_x_3387:
[----:B------:R-:W5:Y:S01]  /*4f5d0*/  ATOM.E.ADD.F32.FTZ.RN.STRONG.GPU P0, RZ, [R36.64+0x6800], R34 ;  /* 0x0068002224ff798a */ /* 0x000f62000810e7c8 */
[----:B------:R-:W-:Y:S01]  /*4f5e0*/  BSSY B0, `(.L_x_3391) ;  /* 0x000000f000007945 */ /* 0x000fe20003800000 */
[----:B-----5:R-:W-:Y:S05]  /*4f5f0*/  @P0 BRA `(.L_x_3392) ;  /* 0x000000d000000947 */ /* 0x020fea0003800000 */
[----:B------:R-:W5:Y:S02]  /*4f600*/  QSPC.E.S P0, RZ, [R36+0x6800] ;  /* 0x0068000024ff73aa */ /* 0x000f640000000500 */
[----:B-----5:R-:W-:Y:S05]  /*4f610*/  @!P0 BRA `(.L_x_3393) ;  /* 0x0000008000008947 */ /* 0x020fea0003800000 */
[----:B------:R-:W-:-:S04]  /*4f620*/  IADD3 R0, R36, 0x6800, RZ ;  /* 0x0000680024007810 */ /* 0x000fc80007ffe0ff */
[----:B------:R-:W-:-:S05]  /*4f630*/  LOP3.LUT R0, R0, 0xffffff, RZ, 0xc0, !PT ;  /* 0x00ffffff00007812 */ /* 0x000fca00078ec0ff */
.L_x_3394:
[----:B------:R-:W5:Y:S02]  /*4f640*/  LDS R2, [R0] ;  /* 0x0000000000027984 */ /* 0x000f640000000800 */
[----:B-1---5:R-:W-:-:S06]  /*4f650*/  FADD R3, R34, R2 ;  /* 0x0000000222037221 */ /* 0x022fcc0000000000 */
[----:B------:R-:W1:Y:S02]  /*4f660*/  ATOMS.CAST.SPIN R3, [R0], R2, R3 ;  /* 0x000000020003738d */ /* 0x000e640001800003 */
[----:B-1----:R-:W-:-:S13]  /*4f670*/  ISETP.EQ.U32.AND P0, PT, R3, 0x1, PT ;  /* 0x000000010300780c */ /* 0x002fda0003f02070 */
[----:B------:R-:W-:Y:S05]  /*4f680*/  @!P0 BRA `(.L_x_3394) ;  /* 0xffffffb000008947 */ /* 0x000fea000383ffff */
[----:B------:R-:W-:Y:S05]  /*4f690*/  BRA `(.L_x_3392) ;  /* 0x0000003000007947 */ /* 0x000fea0003800000 */
.L_x_3393:
[----:B-1----:R-:W5:Y:S02]  /*4f6a0*/  LD.E R3, [R36.64+0x6800] ;  /* 0x0068000824037980 */ /* 0x002f64000c101900 */
[----:B-----5:R-:W-:-:S05]  /*4f6b0*/  FADD R3, R34, R3 ;  /* 0x0000000322037221 */ /* 0x020fca0000000000 */
[----:B------:R1:W-:Y:S02]  /*4f6c0*/  ST.E [R36.64+0x6800], R3 ;  /* 0x0068000324007985 */ /* 0x0003e4000c101908 */
.L_x_3392:
[----:B------:R-:W-:Y:S05]  /*4f6d0*/  BSYNC B0 ;  /* 0x0000000000007941 */ /* 0x000fea0003800000 */
.L_x_3391:
[----:B------:R-:W5:Y:S01]  /*4f6e0*/  ATOM.E.ADD.F32.FTZ.RN.STRONG.GPU P0, RZ, [R36.64+0x6c00], R35 ;  /* 0x006c002324ff798a */ /* 0x000f62000810e7c8 */
[----:B------:R-:W-:Y:S01]  /*4f6f0*/  BSSY B0, `(.L_x_3395) ;  /* 0x000000f000007945 */ /* 0x000fe20003800000 */
[----:B-----5:R-:W-:Y:S05]  /*4f700*/  @P0 BRA `(.L_x_3396) ;  /* 0x000000d000000947 */ /* 0x020fea0003800000 */
[----:B------:R-:W5:Y:S02]  /*4f710*/  QSPC.E.S P0, RZ, [R36+0x6c00] ;  /* 0x006c000024ff73aa */ /* 0x000f640000000500 */
[----:B-----5:R-:W-:Y:S05]  /*4f720*/  @!P0 BRA `(.L_x_3397) ;  /* 0x0000008000008947 */ /* 0x020fea0003800000 */
[----:B------:R-:W-:-:S04]  /*4f730*/  IADD3 R0, R36, 0x6c00, RZ ;  /* 0x00006c0024007810 */ /* 0x000fc80007ffe0ff */
[----:B------:R-:W-:-:S05]  /*4f740*/  LOP3.LUT R0, R0, 0xffffff, RZ, 0xc0, !PT ;  /* 0x00ffffff00007812 */ /* 0x000fca00078ec0ff */
.L_x_3398:
[----:B------:R-:W5:Y:S02]  /*4f750*/  LDS R2, [R0] ;  /* 0x0000000000027984 */ /* 0x000f640000000800 */
[----:B-1---5:R-:W-:-:S06]  /*4f760*/  FADD R3, R35, R2 ;  /* 0x0000000223037221 */ /* 0x022fcc0000000000 */
[----:B------:R-:W1:Y:S02]  /*4f770*/  ATOMS.CAST.SPIN R3, [R0], R2, R3 ;  /* 0x000000020003738d */ /* 0x000e640001800003 */
[----:B-1----:R-:W-:-:S13]  /*4f780*/  ISETP.EQ.U32.AND P0, PT, R3, 0x1, PT ;  /* 0x000000010300780c */ /* 0x002fda0003f02070 */
[----:B------:R-:W-:Y:S05]  /*4f790*/  @!P0 BRA `(.L_x_3398) ;  /* 0xffffffb000008947 */ /* 0x000fea000383ffff */
[----:B------:R-:W-:Y:S05]  /*4f7a0*/  BRA `(.L_x_3396) ;  /* 0x0000003000007947 */ /* 0x000fea0003800000 */
.L_x_3397:
[----:B------:R-:W5:Y:S02]  /*4f7b0*/  LD.E R0, [R36.64+0x6c00] ;  /* 0x006c000824007980 */ /* 0x000f64000c101900 */
[----:B-----5:R-:W-:-:S05]  /*4f7c0*/  FADD R35, R35, R0 ;  /* 0x0000000023237221 */ /* 0x020fca0000000000 */
[----:B------:R1:W-:Y:S02]  /*4f7d0*/  ST.E [R36.64+0x6c00], R35 ;  /* 0x006c002324007985 */ /* 0x0003e4000c101908 */
.L_x_3396:
[----:B------:R-:W-:Y:S05]  /*4f7e0*/  BSYNC B0 ;  /* 0x0000000000007941 */ /* 0x000fea0003800000 */
.L_x_3395:
[----:B------:R-:W5:Y:S01]  /*4f7f0*/  ATOM.E.ADD.F32.FTZ.RN.STRONG.GPU P0, RZ, [R36.64+0x7000], R28 ;  /* 0x0070001c24ff798a */ /* 0x000f62000810e7c8 */
[----:B------:R-:W-:Y:S01]  /*4f800*/  BSSY B0, `(.L_x_3399) ;  /* 0x000000f000007945 */ /* 0x000fe20003800000 */
[----:B-----5:R-:W-:Y:S05]  /*4f810*/  @P0 BRA `(.L_x_3400) ;  /* 0x000000d000000947 */ /* 0x020fea0003800000 */
[----:B------:R-:W5:Y:S02]  /*4f820*/  QSPC.E.S P0, RZ, [R36+0x7000] ;  /* 0x0070000024ff73aa */ /* 0x000f640000000500 */
[----:B-----5:R-:W-:Y:S05]  /*4f830*/  @!P0 BRA `(.L_x_3401) ;  /* 0x0000008000008947 */ /* 0x020fea0003800000 */
[----:B------:R-:W-:-:S04]  /*4f840*/  IADD3 R0, R36, 0x7000, RZ ;  /* 0x0000700024007810 */ /* 0x000fc80007ffe0ff */
[----:B------:R-:W-:-:S05]  /*4f850*/  LOP3.LUT R0, R0, 0xffffff, RZ, 0xc0, !PT ;  /* 0x00ffffff00007812 */ /* 0x000fca00078ec0ff */
.L_x_3402:
[----:B------:R-:W5:Y:S02]  /*4f860*/  LDS R2, [R0] ;  /* 0x0000000000027984 */ /* 0x000f640000000800 */
[----:B-1---5:R-:W-:-:S06]  /*4f870*/  FADD R3, R28, R2 ;  /* 0x000000021c037221 */ /* 0x022fcc0000000000 */
[----:B------:R-:W1:Y:S02]  /*4f880*/  ATOMS.CAST.SPIN R3, [R0], R2, R3 ;  /* 0x000000020003738d */ /* 0x000e640001800003 */
[----:B-1----:R-:W-:-:S13]  /*4f890*/  ISETP.EQ.U32.AND P0, PT, R3, 0x1, PT ;  /* 0x000000010300780c */ /* 0x002fda0003f02070 */
[----:B------:R-:W-:Y:S05]  /*4f8a0*/  @!P0 BRA `(.L_x_3402) ;  /* 0xffffffb000008947 */ /* 0x000fea000383ffff */
[----:B------:R-:W-:Y:S05]  /*4f8b0*/  BRA `(.L_x_3400) ;  /* 0x0000003000007947 */ /* 0x000fea0003800000 */
.L_x_3401:
[----:B-1----:R-:W5:Y:S02]  /*4f8c0*/  LD.E R3, [R36.64+0x7000] ;  /* 0x0070000824037980 */ /* 0x002f64000c101900 */
[----:B-----5:R-:W-:-:S05]  /*4f8d0*/  FADD R3, R28, R3 ;  /* 0x000000031c037221 */ /* 0x020fca0000000000 */
[----:B------:R1:W-:Y:S02]  /*4f8e0*/  ST.E [R36.64+0x7000], R3 ;  /* 0x0070000324007985 */ /* 0x0003e4000c101908 */
.L_x_3400:
[----:B------:R-:W-:Y:S05]  /*4f8f0*/  BSYNC B0 ;  /* 0x0000000000007941 */ /* 0x000fea0003800000 */
.L_x_3399:
[----:B------:R-:W5:Y:S01]  /*4f900*/  ATOM.E.ADD.F32.FTZ.RN.STRONG.GPU P0, RZ, [R36.64+0x7400], R29 ;  /* 0x0074001d24ff798a */ /* 0x000f62000810e7c8 */
[----:B------:R-:W-:Y:S01]  /*4f910*/  BSSY B0, `(.L_x_3403) ;  /* 0x000000f000007945 */ /* 0x000fe20003800000 */
[----:B-----5:R-:W-:Y:S05]  /*4f920*/  @P0 BRA `(.L_x_3404) ;  /* 0x000000d000000947 */ /* 0x020fea0003800000 */
[----:B------:R-:W5:Y:S02]  /*4f930*/  QSPC.E.S P0, RZ, [R36+0x7400] ;  /* 0x0074000024ff73aa */ /* 0x000f640000000500 */
[----:B-----5:R-:W-:Y:S05]  /*4f940*/  @!P0 BRA `(.L_x_3405) ;  /* 0x0000008000008947 */ /* 0x020fea0003800000 */
[----:B------:R-:W-:-:S04]  /*4f950*/  IADD3 R0, R36, 0x7400, RZ ;  /* 0x0000740024007810 */ /* 0x000fc80007ffe0ff */
[----:B------:R-:W-:-:S05]  /*4f960*/  LOP3.LUT R0, R0, 0xffffff, RZ, 0xc0, !PT ;  /* 0x00ffffff00007812 */ /* 0x000fca00078ec0ff */
.L_x_3406:
[----:B------:R-:W5:Y:S02]  /*4f970*/  LDS R2, [R0] ;  /* 0x0000000000027984 */ /* 0x000f640000000800 */
[----:B-1---5:R-:W-:-:S06]  /*4f980*/  FADD R3, R29, R2 ;  /* 0x000000021d037221 */ /* 0x022fcc0000000000 */
[----:B------:R-:W1:Y:S02]  /*4f990*/  ATOMS.CAST.SPIN R3, [R0], R2, R3 ;  /* 0x000000020003738d */ /* 0x000e640001800003 */
[----:B-1----:R-:W-:-:S13]  /*4f9a0*/  ISETP.EQ.U32.AND P0, PT, R3, 0x1, PT ;  /* 0x000000010300780c */ /* 0x002fda0003f02070 */
[----:B------:R-:W-:Y:S05]  /*4f9b0*/  @!P0 BRA `(.L_x_3406) ;  /* 0xffffffb000008947 */ /* 0x000fea000383ffff */
[----:B------:R-:W-:Y:S05]  /*4f9c0*/  BRA `(.L_x_3404) ;  /* 0x0000003000007947 */ /* 0x000fea0003800000 */
.L_x_3405:
[----:B------:R-:W5:Y:S02]  /*4f9d0*/  LD.E R0, [R36.64+0x7400] ;  /* 0x0074000824007980 */ /* 0x000f64000c101900 */
[----:B-----5:R-:W-:-:S05]  /*4f9e0*/  FADD R29, R29, R0 ;  /* 0x000000001d1d7221 */ /* 0x020fca0000000000 */
[----:B------:R1:W-:Y:S02]  /*4f9f0*/  ST.E [R36.64+0x7400], R29 ;  /* 0x0074001d24007985 */ /* 0x0003e4000c101908 */
.L_x_3404:
[----:B------:R-:W-:Y:S05]  /*4fa00*/  BSYNC B0 ;  /* 0x0000000000007941 */ /* 0x000fea0003800000 */
.L_x_3403:
[----:B------:R-:W5:Y:S01]  /*4fa10*/  ATOM.E.ADD.F32.FTZ.RN.STRONG.GPU P0, RZ, [R36.64+0x7800], R30 ;  /* 0x0078001e24ff798a */ /* 0x000f62000810e7c8 */
[----:B------:R-:W-:Y:S01]  /*4fa20*/  BSSY B0, `(.L_x_3407) ;  /* 0x000000f000007945 */ /* 0x000fe20003800000 */
[----:B-----5:R-:W-:Y:S05]  /*4fa30*/  @P0 BRA `(.L_x_3408) ;  /* 0x000000d000000947 */ /* 0x020fea0003800000 */
[----:B------:R-:W5:Y:S02]  /*4fa40*/  QSPC.E.S P0, RZ, [R36+0x7800] ;  /* 0x0078000024ff73aa */ /* 0x000f640000000500 */
[----:B-----5:R-:W-:Y:S05]  /*4fa50*/  @!P0 BRA `(.L_x_3409) ;  /* 0x0000008000008947 */ /* 0x020fea0003800000 */
[----:B------:R-:W-:-:S04]  /*4fa60*/  IADD3 R0, R36, 0x7800, RZ ;  /* 0x0000780024007810 */ /* 0x000fc80007ffe0ff */
[----:B------:R-:W-:-:S05]  /*4fa70*/  LOP3.LUT R0, R0, 0xffffff, RZ, 0xc0, !PT ;  /* 0x00ffffff00007812 */ /* 0x000fca00078ec0ff */
.L_x_3410:
[----:B------:R-:W5:Y:S02]  /*4fa80*/  LDS R2, [R0] ;  /* 0x0000000000027984 */ /* 0x000f640000000800 */
[----:B-1---5:R-:W-:-:S06]  /*4fa90*/  FADD R3, R30, R2 ;  /* 0x000000021e037221 */ /* 0x022fcc0000000000 */
[----:B------:R-:W1:Y:S02]  /*4faa0*/  ATOMS.CAST.SPIN R3, [R0], R2, R3 ;  /* 0x000000020003738d */ /* 0x000e640001800003 */
[----:B-1----:R-:W-:-:S13]  /*4fab0*/  ISETP.EQ.U32.AND P0, PT, R3, 0x1, PT ;  /* 0x000000010300780c */ /* 0x002fda0003f02070 */
[----:B------:R-:W-:Y:S05]  /*4fac0*/  @!P0 BRA `(.L_x_3410) ;  /* 0xffffffb000008947 */ /* 0x000fea000383ffff */
[----:B------:R-:W-:Y:S05]  /*4fad0*/  BRA `(.L_x_3408) ;  /* 0x0000003000007947 */ /* 0x000fea0003800000 */
.L_x_3409:
[----:B-1----:R-:W5:Y:S02]  /*4fae0*/  LD.E R3, [R36.64+0x7800] ;  /* 0x0078000824037980 */ /* 0x002f64000c101900 */
[----:B-----5:R-:W-:-:S05]  /*4faf0*/  FADD R3, R30, R3 ;  /* 0x000000031e037221 */ /* 0x020fca0000000000 */
[----:B------:R1:W-:Y:S02]  /*4fb00*/  ST.E [R36.64+0x7800], R3 ;  /* 0x0078000324007985 */ /* 0x0003e4000c101908 */
.L_x_3408:
[----:B------:R-:W-:Y:S05]  /*4fb10*/  BSYNC B0 ;  /* 0x0000000000007941 */ /* 0x000fea0003800000 */
.L_x_3407:
[----:B------:R-:W5:Y:S01]  /*4fb20*/  ATOM.E.ADD.F32.FTZ.RN.STRONG.GPU P0, RZ, [R36.64+0x7c00], R31 ;  /* 0x007c001f24ff798a */ /* 0x000f62000810e7c8 */
[----:B------:R-:W-:-:S04]  /*4fb30*/  MOV R87, 0x0 ;  /* 0x0000000000577802 */ /* 0x000fc80000000f00 */
[----:B-----5:R-:W-:Y:S05]  /*4fb40*/  @P0 RET.REL.NODEC R86 `(_ZN7cutlass13device_kernelIN5flash19enable_sm80_to_sm89INS1_16FlashAttnBwdSm80INS1_25CollectiveMainloopBwdSm80ILi2ELi2EN4cute5tupleIJNS5_1CILi128EEES8_NS7_ILi64EEEEEENS_6half_tEfNS_4arch4Sm80ELb0ELb1ELb1ELb1ELb0ELb0ELb0ELb0ELi2ELi4ELi4ELi4ELb0EEENS1_21CollectiveEpilogueBwdISA_SB_SD_Li256ELb1ELb0ELi2EEENS1_19SingleTileSchedulerILb1ELb0ELb0ELi128EEEEEEEEEvNT_6ParamsE) ;  /* 0xfffb04b056000950 */ /* 0x020fea0003c3ffff */
[----:B------:R-:W5:Y:S02]  /*4fb50*/  QSPC.E.S P0, RZ, [R36+0x7c00] ;  /* 0x007c000024ff73aa */ /* 0x000f640000000500 */
[----:B-----5:R-:W-:Y:S05]  /*4fb60*/  @!P0 BRA `(.L_x_3411) ;  /* 0x0000009000008947 */ /* 0x020fea0003800000 */
[----:B------:R-:W-:-:S04]  /*4fb70*/  IADD3 R0, R36, 0x7c00, RZ ;  /* 0x00007c0024007810 */ /* 0x000fc80007ffe0ff */
[----:B------:R-:W-:-:S05]  /*4fb80*/  LOP3.LUT R0, R0, 0xffffff, RZ, 0xc0, !PT ;  /* 0x00ffffff00007812 */ /* 0x000fca00078ec0ff */
.L_x_3412:
[----:B------:R-:W5:Y:S02]  /*4fb90*/  LDS R2, [R0] ;  /* 0x0000000000027984 */ /* 0x000f640000000800 */
[----:B-1---5:R-:W-:-:S06]  /*4fba0*/  FADD R3, R31, R2 ;  /* 0x000000021f037221 */ /* 0x022fcc0000000000 */
[----:B------:R-:W1:Y:S02]  /*4fbb0*/  ATOMS.CAST.SPIN R3, [R0], R2, R3 ;  /* 0x000000020003738d */ /* 0x000e640001800003 */
[----:B-1----:R-:W-:-:S13]  /*4fbc0*/  ISETP.EQ.U32.AND P0, PT, R3, 0x1, PT ;  /* 0x000000010300780c */ /* 0x002fda0003f02070 */
[----:B------:R-:W-:Y:S05]  /*4fbd0*/  @!P0 BRA `(.L_x_3412) ;  /* 0xffffffb000008947 */ /* 0x000fea000383ffff */
[----:B------:R-:W-:-:S04]  /*4fbe0*/  MOV R87, 0x0 ;  /* 0x0000000000577802 */ /* 0x000fc80000000f00 */
[----:B------:R-:W-:Y:S05]  /*4fbf0*/  RET.REL.NODEC R86 `(_ZN7cutlass13device_kernelIN5flash19enable_sm80_to_sm89INS1_16FlashAttnBwdSm80INS1_25CollectiveMainloopBwdSm80ILi2ELi2EN4cute5tupleIJNS5_1CILi128EEES8_NS7_ILi64EEEEEENS_6half_tEfNS_4arch4Sm80ELb0ELb1ELb1ELb1ELb0ELb0ELb0ELb0ELi2ELi4ELi4ELi4ELb0EEENS1_21CollectiveEpilogueBwdISA_SB_SD_Li256ELb1ELb0ELi2EEENS1_19SingleTileSchedulerILb1ELb0ELb0ELi128EEEEEEEEEvNT_6ParamsE) ;  /* 0xfffb040056007950 */ /* 0x000fea0003c3ffff */
.L_x_3411:
[----:B------:R-:W5:Y:S01]  /*4fc00*/  LD.E R0, [R36.64+0x7c00] ;  /* 0x007c000824007980 */ /* 0x000f62000c101900 */
[----:B------:R-:W-:Y:S01]  /*4fc10*/  MOV R87, 0x0 ;  /* 0x0000000000577802 */ /* 0x000fe20000000f00 */
[----:B-----5:R-:W-:-:S05]  /*4fc20*/  FADD R31, R31, R0 ;  /* 0x000000001f1f7221 */ /* 0x020fca0000000000 */
[----:B------:R1:W-:Y:S01]  /*4fc30*/  ST.E [R36.64+0x7c00], R31 ;  /* 0x007c001f24007985 */ /* 0x0003e2000c101908 */
[----:B------:R-:W-:Y:S05]  /*4fc40*/  RET.REL.NODEC R86 `(_ZN7cutlass13device_kernelIN5flash19enable_sm80_to_sm89INS1_16FlashAttnBwdSm80INS1_25CollectiveMainloopBwdSm80ILi2ELi2EN4cute5tupleIJNS5_1CILi128EEES8_NS7_ILi64EEEEEENS_6half_tEfNS_4arch4Sm80ELb0ELb1ELb1ELb1ELb0ELb0ELb0ELb0ELi2ELi4ELi4ELi4ELb0EEENS1_21CollectiveEpilogueBwdISA_SB_SD_Li256ELb1ELb0ELi2EEENS1_19SingleTileSchedulerILb1ELb0ELb0ELi128EEEEEEEEEvNT_6ParamsE) ;  /* 0xfffb03b056007950 */ /* 0x000fea0003c3ffff */
        .type           $_ZN7cutlass13device_kernelIN5flash19enable_sm80_to_sm89INS1_16FlashAttnBwdSm80INS1_25CollectiveMainloopBwdSm80ILi2ELi2EN4cute5tupleIJNS5_1CILi128EEES8_NS7_ILi64EEEEEENS_6half_tEfNS_4arch4Sm80ELb0ELb1ELb1ELb1ELb0ELb0ELb0ELb0ELi2ELi4ELi4ELi4ELb0EEENS1_21CollectiveEpilogueBwdISA_SB_SD_Li256ELb1ELb0ELi2EEENS1_19SingleTileSchedulerILb1ELb0ELb0ELi128EEEEEEEEEvNT_6ParamsE$_ZZZN5flash25CollectiveMainloopBwdSm80ILi2ELi2EN4cute5tupleIJNS1_1CILi128EEES4_NS3_ILi64EEEEEEN7cutlass6half_tEfNS7_4arch4Sm80ELb0ELb1ELb1ELb1ELb0ELb0ELb0ELb0ELi2ELi4ELi4ELi4ELb0EE3mmaINS_16FlashAttnBwdSm80ISB_NS_21CollectiveEpilogueBwdIS6_S8_SA_Li256ELb1ELb0ELi2EEENS_19SingleTileSchedulerILb1ELb0ELb0ELi128EEEE13SharedStorageENS1_6TensorINS1_11ArrayEngineIfLm32EEENS1_6LayoutINS2_IJNS2_IJNS3_ILi2EEESO_EEESO_NS3_ILi4EEEEEENS2_IJNS2_IJNS3_ILi1EEESO_EEESQ_NS3_ILi8EEEEEEEEEEEEbRKNSB_6ParamsERT0_S12_iNS2_IJiiiEEERT_ENKUliT_E_clIZSC_ISJ_SX_EbS10_S12_S12_iS13_S15_EUlRS16_iE_EEDaiS16_ENKUlvE0_clEv,@function
        .size           $_ZN7cutlass13device_kernelIN5flash19enable_sm80_to_sm89INS1_16FlashAttnBwdSm80INS1_25CollectiveMainloopBwdSm80ILi2ELi2EN4cute5tupleIJNS5_1CILi128EEES8_NS7_ILi64EEEEEENS_6half_tEfNS_4arch4Sm80ELb0ELb1ELb1ELb1ELb0ELb0ELb0ELb0ELi2ELi4ELi4ELi4ELb0EEENS1_21CollectiveEpilogueBwdISA_SB_SD_Li256ELb1ELb0ELi2EEENS1_19SingleTileSchedulerILb1ELb0ELb0ELi128EEEEEEEEEvNT_6ParamsE$_ZZZN5flash25CollectiveMainloopBwdSm80ILi2ELi2EN4cute5tupleIJNS1_1CILi128EEES4_NS3_ILi64EEEEEEN7cutlass6half_tEfNS7_4arch4Sm80ELb0ELb1ELb1ELb1ELb0ELb0ELb0ELb0ELi2ELi4ELi4ELi4ELb0EE3mmaINS_16FlashAttnBwdSm80ISB_NS_21CollectiveEpilogueBwdIS6_S8_SA_Li256ELb1ELb0ELi2EEENS_19SingleTileSchedulerILb1ELb0ELb0ELi128EEEE13SharedStorageENS1_6TensorINS1_11ArrayEngineIfLm32EEENS1_6LayoutINS2_IJNS2_IJNS3_ILi2EEESO_EEESO_NS3_ILi4EEEEEENS2_IJNS2_IJNS3_ILi1EEESO_EEESQ_NS3_ILi8EEEEEEEEEEEEbRKNSB_6ParamsERT0_S12_iNS2_IJiiiEEERT_ENKUliT_E_clIZSC_ISJ_SX_EbS10_S12_S12_iS13_S15_EUlRS16_iE_EEDaiS16_ENKUlvE0_clEv,($_ZN7cutlass13device_kernelIN5flash19enable_sm80_to_sm89INS1_16FlashAttnBwdSm80INS1_25CollectiveMainloopBwdSm80ILi2ELi2EN4cute5tupleIJNS5_1CILi128EEES8_NS7_ILi64EEEEEENS_6half_tEfNS_4arch4Sm80ELb0ELb1ELb1ELb1ELb0ELb0ELb0ELb0ELi2ELi4ELi4ELi4ELb0EEENS1_21CollectiveEpilogueBwdISA_SB_SD_Li256ELb1ELb0ELi2EEENS1_19SingleTileSchedulerILb1ELb0ELb0ELi128EEEEEEEEEvNT_6ParamsE$_ZZZN5flash25CollectiveMainloopBwdSm80ILi2ELi2EN4cute5tupleIJNS1_1CILi128EEES4_NS3_ILi64EEEEEEN7cutlass6half_tEfNS7_4arch4Sm80ELb0ELb1ELb1ELb1ELb0ELb0ELb0ELb0ELi2ELi4ELi4ELi4ELb0EE3mmaINS_16FlashAttnBwdSm80ISB_NS_21CollectiveEpilogueBwdIS6_S8_SA_Li256ELb1ELb0ELi2EEENS_19SingleTileSchedulerILb1ELb0ELb0ELi128EEEE13SharedStorageENS1_6TensorINS1_11ArrayEngineIfLm32EEENS1_6LayoutINS2_IJNS2_IJNS3_ILi2EEESO_EEESO_NS3_ILi4EEEEEENS2_IJNS2_IJNS3_ILi1EEESO_EEESQ_NS3_ILi8EEEEEEEEEEEEbRKNSB_6ParamsERT0_S12_iNS2_IJiiiEEERT_ENKUliT_E_clIZSC_ISJ_SX_EbS10_S12_S12_iS13_S15_EUlRS16_iE_EEDaiS16_ENKUlvE1_clEv - $_ZN7cutlass13device_kernelIN5flash19enable_sm80_to_sm89INS1_16FlashAttnBwdSm80INS1_25CollectiveMainloopBwdSm80ILi2ELi2EN4cute5tupleIJNS5_1CILi128EEES8_NS7_ILi64EEEEEENS_6half_tEfNS_4arch4Sm80ELb0ELb1ELb1ELb1ELb0ELb0ELb0ELb0ELi2ELi4ELi4ELi4ELb0EEENS1_21CollectiveEpilogueBwdISA_SB_SD_Li256ELb1ELb0ELi2EEENS1_19SingleTileSchedulerILb1ELb0ELb0ELi128EEEEEEEEEvNT_6ParamsE$_ZZZN5flash25CollectiveMainloopBwdSm80ILi2ELi2EN4cute5tupleIJNS1_1CILi128EEES4_NS3_ILi64EEEEEEN7cutlass6half_tEfNS7_4arch4Sm80ELb0ELb1ELb1ELb1ELb0ELb0ELb0ELb0ELi2ELi4ELi4ELi4ELb0EE3mmaINS_16FlashAttnBwdSm80ISB_NS_21CollectiveEpilogueBwdIS6_S8_SA_Li256ELb1ELb0ELi2EEENS_19SingleTileSchedulerILb1ELb0ELb0ELi128EEEE13SharedStorageENS1_6TensorINS1_11ArrayEngineIfLm32EEENS1_6LayoutINS2_IJNS2_IJNS3_ILi2EEESO_EEESO_NS3_ILi4EEEEEENS2_IJNS2_IJNS3_ILi1EEESO_EEESQ_NS3_ILi8EEEEEEEEEEEEbRKNSB_6ParamsERT0_S12_iNS2_IJiiiEEERT_ENKUliT_E_clIZSC_ISJ_SX_EbS10_S12_S12_iS13_S15_EUlRS16_iE_EEDaiS16_ENKUlvE0_clEv)
$_ZN7cutlass13device_kernelIN5flash19enable_sm80_to_sm89INS1_16FlashAttnBwdSm80INS1_25CollectiveMainloopBwdSm80ILi2ELi2EN4cute5tupleIJNS5_1CILi128EEES8_NS7_ILi64EEEEEENS_6half_tEfNS_4arch4Sm80ELb0ELb1ELb1ELb1ELb0ELb0ELb0ELb0ELi2ELi4ELi4ELi4ELb0EEENS1_21CollectiveEpilogueBwdISA_SB_SD_Li256ELb1ELb0ELi2EEENS1_19SingleTileSchedulerILb1ELb0ELb0ELi128EEEEEEEEEvNT_6ParamsE$_ZZZN5flash25CollectiveMainloopBwdSm80ILi2ELi2EN4cute5tupleIJNS1_1CILi128EEES4_NS3_ILi64EEEEEEN7cutlass6half_tEfNS7_4arch4Sm80ELb0ELb1ELb1ELb1ELb0ELb0ELb0ELb0ELi2ELi4ELi4ELi4ELb0EE3mmaINS_16FlashAttnBwdSm80ISB_NS_21CollectiveEpilogueBwdIS6_S8_SA_Li256ELb1ELb0ELi2EEENS_19SingleTileSchedulerILb1ELb0ELb0ELi128EEEE13SharedStorageENS1_6TensorINS1_11ArrayEngineIfLm32EEENS1_6LayoutINS2_IJNS2_IJNS3_ILi2EEESO_EEESO_NS3_ILi4EEEEEENS2_IJNS2_IJNS3_ILi1EEESO_EEESQ_NS3_ILi8EEEEEEEEEEEEbRKNSB_6ParamsERT0_S12_iNS2_IJiiiEEERT_ENKUliT_E_clIZSC_ISJ_SX_EbS10_S12_S12_iS13_S15_EUlRS16_iE_EEDaiS16_ENKUlvE0_clEv:
[----:B------:R-:W-:-:S05]  /*4fc50*/  IADD3 R4, R16, -c[0x0][0x20], RZ ;  /* 0x8000080010047a10 */ /* 0x000fca0007ffe0ff */
[----:B------:R-:W-:-:S06]  /*4fc60*/  IMAD R4, R7, 0x4, R4 ;  /* 0x0000000407047824 */ /* 0x000fcc00078e0204 */
[----:B------:R-:W5:Y:S01]  /*4fc70*/  LDL R4, [R4] ;  /* 0x0000000004047983 */ /* 0x000f620000100800 */
[----:B------:R-:W-:-:S04]  /*4fc80*/  MOV R3, 0x0 ;  /* 0x0000000000037802 */ /* 0x000fc80000000f00 */
[----:B------:R-:W-:Y:S05]  /*4fc90*/  RET.REL.NODEC R2 `(_ZN7cutlass13device_kernelIN5flash19enable_sm80_to_sm89INS1_16FlashAttnBwdSm80INS1_25CollectiveMainloopBwdSm80ILi2ELi2EN4cute5tupleIJNS5_1CILi128EEES8_NS7_ILi64EEEEEENS_6half_tEfNS_4arch4Sm80ELb0ELb1ELb1ELb1ELb0ELb0ELb0ELb0ELi2ELi4ELi4ELi4ELb0EEENS1_21CollectiveEpilogueBwdISA_SB_SD_Li256ELb1ELb0ELi2EEENS1_19SingleTileSchedulerILb1ELb0ELb0ELi128EEEEEEEEEvNT_6ParamsE) ;  /* 0xfffb036002007950 */ /* 0x000fea0003c3ffff */
        .type           $_ZN7cutlass13device_kernelIN5flash19enable_sm80_to_sm89INS1_16FlashAttnBwdSm80INS1_25CollectiveMainloopBwdSm80ILi2ELi2EN4cute5tupleIJNS5_1CILi128EEES8_NS7_ILi64EEEEEENS_6half_tEfNS_4arch4Sm80ELb0ELb1ELb1ELb1ELb0ELb0ELb0ELb0ELi2ELi4ELi4ELi4ELb0EEENS1_21CollectiveEpilogueBwdISA_SB_SD_Li256ELb1ELb0ELi2EEENS1_19SingleTileSchedulerILb1ELb0ELb0ELi128EEEEEEEEEvNT_6ParamsE$_ZZZN5flash25CollectiveMainloopBwdSm80ILi2ELi2EN4cute5tupleIJNS1_1CILi128EEES4_NS3_ILi64EEEEEEN7cutlass6half_tEfNS7_4arch4Sm80ELb0ELb1ELb1ELb1ELb0ELb0ELb0ELb0ELi2ELi4ELi4ELi4ELb0EE3mmaINS_16FlashAttnBwdSm80ISB_NS_21CollectiveEpilogueBwdIS6_S8_SA_Li256ELb1ELb0ELi2EEENS_19SingleTileSchedulerILb1ELb0ELb0ELi128EEEE13SharedStorageENS1_6TensorINS1_11ArrayEngineIfLm32EEENS1_6LayoutINS2_IJNS2_IJNS3_ILi2EEESO_EEESO_NS3_ILi4EEEEEENS2_IJNS2_IJNS3_ILi1EEESO_EEESQ_NS3_ILi8EEEEEEEEEEEEbRKNSB_6ParamsERT0_S12_iNS2_IJiiiEEERT_ENKUliT_E_clIZSC_ISJ_SX_EbS10_S12_S12_iS13_S15_EUlRS16_iE_EEDaiS16_ENKUlvE1_clEv,@function
        .size           $_ZN7cutlass13device_kernelIN5flash19enable_sm80_to_sm89INS1_16FlashAttnBwdSm80INS1_25CollectiveMainloopBwdSm80ILi2ELi2EN4cute5tupleIJNS5_1CILi128EEES8_NS7_ILi64EEEEEENS_6half_tEfNS_4arch4Sm80ELb0ELb1ELb1ELb1ELb0ELb0ELb0ELb0ELi2ELi4ELi4ELi4ELb0EEENS1_21CollectiveEpilogueBwdISA_SB_SD_Li256ELb1ELb0ELi2EEENS1_19SingleTileSchedulerILb1ELb0ELb0ELi128EEEEEEEEEvNT_6ParamsE$_ZZZN5flash25CollectiveMainloopBwdSm80ILi2ELi2EN4cute5tupleIJNS1_1CILi128EEES4_NS3_ILi64EEEEEEN7cutlass6half_tEfNS7_4arch4Sm80ELb0ELb1ELb1ELb1ELb0ELb0ELb0ELb0ELi2ELi4ELi4ELi4ELb0EE3mmaINS_16FlashAttnBwdSm80ISB_NS_21CollectiveEpilogueBwdIS6_S8_SA_Li256ELb1ELb0ELi2EEENS_19SingleTileSchedulerILb1ELb0ELb0ELi128EEEE13SharedStorageENS1_6TensorINS1_11ArrayEngineIfLm32EEENS1_6LayoutINS2_IJNS2_IJNS3_ILi2EEESO_EEESO_NS3_ILi4EEEEEENS2_IJNS2_IJNS3_ILi1EEESO_EEESQ_NS3_ILi8EEEEEEEEEEEEbRKNSB_6ParamsERT0_S12_iNS2_IJiiiEEERT_ENKUliT_E_clIZSC_ISJ_SX_EbS10_S12_S12_iS13_S15_EUlRS16_iE_EEDaiS16_ENKUlvE1_clEv,($_ZN7cutlass13device_kernelIN5flash19enable_sm80_to_sm89INS1_16FlashAttnBwdSm80INS1_25CollectiveMainloopBwdSm80ILi2ELi2EN4cute5tupleIJNS5_1CILi128EEES8_NS7_ILi64EEEEEENS_6half_tEfNS_4arch4Sm80ELb0ELb1ELb1ELb1ELb0ELb0ELb0ELb0ELi2ELi4ELi4ELi4ELb0EEENS1_21CollectiveEpilogueBwdISA_SB_SD_Li256ELb1ELb0ELi2EEENS1_19SingleTileSchedulerILb1ELb0ELb0ELi128EEEEEEEEEvNT_6ParamsE$exp2f - $_ZN7cutlass13device_kernelIN5flash19enable_sm80_to_sm89INS1_16FlashAttnBwdSm80INS1_25CollectiveMainloopBwdSm80ILi2ELi2EN4cute5tupleIJNS5_1CILi128EEES8_NS7_ILi64EEEEEENS_6half_tEfNS_4arch4Sm80ELb0ELb1ELb1ELb1ELb0ELb0ELb0ELb0ELi2ELi4ELi4ELi4ELb0EEENS1_21CollectiveEpilogueBwdISA_SB_SD_Li256ELb1ELb0ELi2EEENS1_19SingleTileSchedulerILb1ELb0ELb0ELi128EEEEEEEEEvNT_6ParamsE$_ZZZN5flash25CollectiveMainloopBwdSm80ILi2ELi2EN4cute5tupleIJNS1_1CILi128EEES4_NS3_ILi64EEEEEEN7cutlass6half_tEfNS7_4arch4Sm80ELb0ELb1ELb1ELb1ELb0ELb0ELb0ELb0ELi2ELi4ELi4ELi4ELb0EE3mmaINS_16FlashAttnBwdSm80ISB_NS_21CollectiveEpilogueBwdIS6_S8_SA_Li256ELb1ELb0ELi2EEENS_19SingleTileSchedulerILb1ELb0ELb0ELi128EEEE13SharedStorageENS1_6TensorINS1_11ArrayEngineIfLm32EEENS1_6LayoutINS2_IJNS2_IJNS3_ILi2EEESO_EEESO_NS3_ILi4EEEEEENS2_IJNS2_IJNS3_ILi1EEESO_EEESQ_NS3_ILi8EEEEEEEEEEEEbRKNSB_6ParamsERT0_S12_iNS2_IJiiiEEERT_ENKUliT_E_clIZSC_ISJ_SX_EbS10_S12_S12_iS13_S15_EUlRS16_iE_EEDaiS16_ENKUlvE1_clEv)
$_ZN7cutlass13device_kernelIN5flash19enable_sm80_to_sm89INS1_16FlashAttnBwdSm80INS1_25CollectiveMainloopBwdSm80ILi2ELi2EN4cute5tupleIJNS5_1CILi128EEES8_NS7_ILi64EEEEEENS_6half_tEfNS_4arch4Sm80ELb0ELb1ELb1ELb1ELb0ELb0ELb0ELb0ELi2ELi4ELi4ELi4ELb0EEENS1_21CollectiveEpilogueBwdISA_SB_SD_Li256ELb1ELb0ELi2EEENS1_19SingleTileSchedulerILb1ELb0ELb0ELi128EEEEEEEEEvNT_6ParamsE$_ZZZN5flash25CollectiveMainloopBwdSm80ILi2ELi2EN4cute5tupleIJNS1_1CILi128EEES4_NS3_ILi64EEEEEEN7cutlass6half_tEfNS7_4arch4Sm80ELb0ELb1ELb1ELb1ELb0ELb0ELb0ELb0ELi2ELi4ELi4ELi4ELb0EE3mmaINS_16FlashAttnBwdSm80ISB_NS_21CollectiveEpilogueBwdIS6_S8_SA_Li256ELb1ELb0ELi2EEENS_19SingleTileSchedulerILb1ELb0ELb0ELi128EEEE13SharedStorageENS1_6TensorINS1_11ArrayEngineIfLm32EEENS1_6LayoutINS2_IJNS2_IJNS3_ILi2EEESO_EEESO_NS3_ILi4EEEEEENS2_IJNS2_IJNS3_ILi1EEESO_EEESQ_NS3_ILi8EEEEEEEEEEEEbRKNSB_6ParamsERT0_S12_iNS2_IJiiiEEERT_ENKUliT_E_clIZSC_ISJ_SX_EbS10_S12_S12_iS13_S15_EUlRS16_iE_EEDaiS16_ENKUlvE1_clEv:
[----:B------:R-:W-:-:S05]  /*4fca0*/  IADD3 R4, R6, -c[0x0][0x20], RZ ;  /* 0x8000080006047a10 */ /* 0x000fca0007ffe0ff */
[----:B------:R-:W-:-:S06]  /*4fcb0*/  IMAD R4, R7, 0x4, R4 ;  /* 0x0000000407047824 */ /* 0x000fcc00078e0204 */
[----:B------:R-:W5:Y:S01]  /*4fcc0*/  LDL R4, [R4] ;  /* 0x0000000004047983 */ /* 0x000f620000100800 */
[----:B------:R-:W-:-:S04]  /*4fcd0*/  MOV R3, 0x0 ;  /* 0x0000000000037802 */ /* 0x000fc80000000f00 */
[----:B------:R-:W-:Y:S05]  /*4fce0*/  RET.REL.NODEC R2 `(_ZN7cutlass13device_kernelIN5flash19enable_sm80_to_sm89INS1_16FlashAttnBwdSm80INS1_25CollectiveMainloopBwdSm80ILi2ELi2EN4cute5tupleIJNS5_1CILi128EEES8_NS7_ILi64EEEEEENS_6half_tEfNS_4arch4Sm80ELb0ELb1ELb1ELb1ELb0ELb0ELb0ELb0ELi2ELi4ELi4ELi4ELb0EEENS1_21CollectiveEpilogueBwdISA_SB_SD_Li256ELb1ELb0ELi2EEENS1_19SingleTileSchedulerILb1ELb0ELb0ELi128EEEEEEEEEvNT_6ParamsE) ;  /* 0xfffb031002007950 */ /* 0x000fea0003c3ffff */
        .type           $_ZN7cutlass13device_kernelIN5flash19enable_sm80_to_sm89INS1_16FlashAttnBwdSm80INS1_25CollectiveMainloopBwdSm80ILi2ELi2EN4cute5tupleIJNS5_1CILi128EEES8_NS7_ILi64EEEEEENS_6half_tEfNS_4arch4Sm80ELb0ELb1ELb1ELb1ELb0ELb0ELb0ELb0ELi2ELi4ELi4ELi4ELb0EEENS1_21CollectiveEpilogueBwdISA_SB_SD_Li256ELb1ELb0ELi2EEENS1_19SingleTileSchedulerILb1ELb0ELb0ELi128EEEEEEEEEvNT_6ParamsE$exp2f,@function
        .size           $_ZN7cutlass13device_kernelIN5flash19enable_sm80_to_sm89INS1_16FlashAttnBwdSm80INS1_25CollectiveMainloopBwdSm80ILi2ELi2EN4cute5tupleIJNS5_1CILi128EEES8_NS7_ILi64EEEEEENS_6half_tEfNS_4arch4Sm80ELb0ELb1ELb1ELb1ELb0ELb0ELb0ELb0ELi2ELi4ELi4ELi4ELb0EEENS1_21CollectiveEpilogueBwdISA_SB_SD_Li256ELb1ELb0ELi2EEENS1_19SingleTileSchedulerILb1ELb0ELb0ELi128EEEEEEEEEvNT_6ParamsE$exp2f,(.L_x_8290 - $_ZN7cutlass13device_kernelIN5flash19enable_sm80_to_sm89INS1_16FlashAttnBwdSm80INS1_25CollectiveMainloopBwdSm80ILi2ELi2EN4cute5tupleIJNS5_1CILi128EEES8_NS7_ILi64EEEEEENS_6half_tEfNS_4arch4Sm80ELb0ELb1ELb1ELb1ELb0ELb0ELb0ELb0ELi2ELi4ELi4ELi4ELb0EEENS1_21CollectiveEpilogueBwdISA_SB_SD_Li256ELb1ELb0ELi2EEENS1_19SingleTileSchedulerILb1ELb0ELb0ELi128EEEEEEEEEvNT_6ParamsE$exp2f)
$_ZN7cutlass13device_kernelIN5flash19enable_sm80_to_sm89INS1_16FlashAttnBwdSm80INS1_25CollectiveMainloopBwdSm80ILi2ELi2EN4cute5tupleIJNS5_1CILi128EEES8_NS7_ILi64EEEEEENS_6half_tEfNS_4arch4Sm80ELb0ELb1ELb1ELb1ELb0ELb0ELb0ELb0ELi2ELi4ELi4ELi4ELb0EEENS1_21CollectiveEpilogueBwdISA_SB_SD_Li256ELb1ELb0ELi2EEENS1_19SingleTileSchedulerILb1ELb0ELb0ELi128EEEEEEEEEvNT_6ParamsE$exp2f:
[----:B------:R-:W1:Y:S01]  /*4fcf0*/  MUFU.EX2 R6, R6 ;  /* 0x0000000600067308 */ /* 0x000e620000000800 */
[----:B------:R-:W-:-:S04]  /*4fd00*/  MOV R3, 0x0 ;  /* 0x0000000000037802 */ /* 0x000fc80000000f00 */
[----:B------:R-:W-:Y:S05]  /*4fd10*/  RET.REL.NODEC R2 `(_ZN7cutlass13device_kernelIN5flash19enable_sm80_to_sm89INS1_16FlashAttnBwdSm80INS1_25CollectiveMainloopBwdSm80ILi2ELi2EN4cute5tupleIJNS5_1CILi128EEES8_NS7_ILi64EEEEEENS_6half_tEfNS_4arch4Sm80ELb0ELb1ELb1ELb1ELb0ELb0ELb0ELb0ELi2ELi4ELi4ELi4ELb0EEENS1_21CollectiveEpilogueBwdISA_SB_SD_Li256ELb1ELb0ELi2EEENS1_19SingleTileSchedulerILb1ELb0ELb0ELi128EEEEEEEEEvNT_6ParamsE) ;  /* 0xfffb02e002007950 */ /* 0x000fea0003c3ffff */
.L_x_3413:
        /* <DEDUP_REMOVED lines=14> */
.L_x_8290:


//--------------------- .text._ZN7cutlass13device_kernelIN5flash19enable_sm80_to_sm89INS1_16FlashAttnBwdSm80INS1_25CollectiveMainloopBwdSm80ILi2ELi2EN4cute5tupleIJNS5_1CILi128EEES8_NS7_ILi64EEEEEENS_6half_tEfNS_4arch4Sm80ELb0ELb1ELb1ELb1ELb1ELb0ELb0ELb0ELi2ELi4ELi4ELi4ELb0EEENS1_21CollectiveEpilogueBwdISA_SB_SD_Li256ELb1ELb0ELi2EEENS1_19SingleTileSchedulerILb1ELb0ELb0ELi128EEEEEEEEEvNT_6ParamsE --------------------------
	.section	.text._ZN7cutlass13device_kernelIN5flash19enable_sm80_to_sm89INS1_16FlashAttnBwdSm80INS1_25CollectiveMainloopBwdSm80ILi2ELi2EN4cute5tupleIJNS5_1CILi128EEES8_NS7_ILi64EEEEEENS_6half_tEfNS_4arch4Sm80ELb0ELb1ELb1ELb1ELb1ELb0ELb0ELb0ELi2ELi4ELi4ELi4ELb0EEENS1_21CollectiveEpilogueBwdISA_SB_SD_Li256ELb1ELb0ELi2EEENS1_19SingleTileSchedulerILb1ELb0ELb0ELi128EEEEEEEEEvNT_6ParamsE,"ax",@progbits
	.sectioninfo	@"SHI_REGISTERS=128"
	.align	128
.text._ZN7cutlass13device_kernelIN5flash19enable_sm80_to_sm89INS1_16FlashAttnBwdSm80INS1_25CollectiveMainloopBwdSm80ILi2ELi2EN4cute5tupleIJNS5_1CILi128EEES8_NS7_ILi64EEEEEENS_6half_tEfNS_4arch4Sm80ELb0ELb1ELb1ELb1ELb1ELb0ELb0ELb0ELi2ELi4ELi4ELi4ELb0EEENS1_21CollectiveEpilogueBwdISA_SB_SD_Li256ELb1ELb0ELi2EEENS1_19SingleTileSchedulerILb1ELb0ELb0ELi128EEEEEEEEEvNT_6ParamsE:
        .type           _ZN7cutlass13device_kernelIN5flash19enable_sm80_to_sm89INS1_16FlashAttnBwdSm80INS1_25CollectiveMainloopBwdSm80ILi2ELi2EN4cute5tupleIJNS5_1CILi128EEES8_NS7_ILi64EEEEEENS_6half_tEfNS_4arch4Sm80ELb0ELb1ELb1ELb1ELb1ELb0ELb0ELb0ELi2ELi4ELi4ELi4ELb0EEENS1_21CollectiveEpilogueBwdISA_SB_SD_Li256ELb1ELb0ELi2EEENS1_19SingleTileSchedulerILb1ELb0ELb0ELi128EEEEEEEEEvNT_6ParamsE,@function
        .size           _ZN7cutlass13device_kernelIN5flash19enable_sm80_to_sm89INS1_16FlashAttnBwdSm80INS1_25CollectiveMainloopBwdSm80ILi2ELi2EN4cute5tupleIJNS5_1CILi128EEES8_NS7_ILi64EEEEEENS_6half_tEfNS_4arch4Sm80ELb0ELb1ELb1ELb1ELb1ELb0ELb0ELb0ELi2ELi4ELi4ELi4ELb0EEENS1_21CollectiveEpilogueBwdISA_SB_SD_Li256ELb1ELb0ELi2EEENS1_19SingleTileSchedulerILb1ELb0ELb0ELi128EEEEEEEEEvNT_6ParamsE,(.L_x_8518 - _ZN7cutlass13device_kernelIN5flash19enable_sm80_to_sm89INS1_16FlashAttnBwdSm80INS1_25CollectiveMainloopBwdSm80ILi2ELi2EN4cute5tupleIJNS5_1CILi128EEES8_NS7_ILi64EEEEEENS_6half_tEfNS_4arch4Sm80ELb0ELb1ELb1ELb1ELb1ELb0ELb0ELb0ELi2ELi4ELi4ELi4ELb0EEENS1_21CollectiveEpilogueBwdISA_SB_SD_Li256ELb1ELb0ELi2EEENS1_19SingleTileSchedulerILb1ELb0ELb0ELi128EEEEEEEEEvNT_6ParamsE)
        .other          _ZN7cutlass13device_kernelIN5flash19enable_sm80_to_sm89INS1_16FlashAttnBwdSm80INS1_25CollectiveMainloopBwdSm80ILi2ELi2EN4cute5tupleIJNS5_1CILi128EEES8_NS7_ILi64EEEEEENS_6half_tEfNS_4arch4Sm80ELb0ELb1ELb1ELb1ELb1ELb0ELb0ELb0ELi2ELi4ELi4ELi4ELb0EEENS1_21CollectiveEpilogueBwdISA_SB_SD_Li256ELb1ELb0ELi2EEENS1_19SingleTileSchedulerILb1ELb0ELb0ELi128EEEEEEEEEvNT_6ParamsE,@"STO_CUDA_ENTRY STV_DEFAULT"
_ZN7cutlass13device_kernelIN5flash19enable_sm80_to_sm89INS1_16FlashAttnBwdSm80INS1_25CollectiveMainloopBwdSm80ILi2ELi2EN4cute5tupleIJNS5_1CILi128EEES8_NS7_ILi64EEEEEENS_6half_tEfNS_4arch4Sm80ELb0ELb1ELb1ELb1ELb1ELb0ELb0ELb0ELi2ELi4ELi4ELi4ELb0EEENS1_21CollectiveEpilogueBwdISA_SB_SD_Li256ELb1ELb0ELi2EEENS1_19SingleTileSchedulerILb1ELb0ELb0ELi128EEEEEEEEEvNT_6ParamsE:
        /* <DEDUP_REMOVED lines=19> */
.L_x_3415:
        /* <DEDUP_REMOVED lines=8> */
.L_x_3417:
[----:B------:R-:W-:Y:S02]  /*01b0*/  MOV R3, c[0x0][0x3a4] ;  /* 0x0000e90000037a02 */ /* 0x000fe40000000f00 */
.L_x_3416:
[----:B-1----:R-:W-:-:S05]  /*01c0*/  IMAD.SHL.U32 R2, R66, 0x80, RZ ;  /* 0x0000008042027824 */ /* 0x002fca00078e00ff */
[----:B-----5:R-:W-:-:S04]  /*01d0*/  ISETP.GE.AND P0, PT, R2, R3, PT ;  /* 0x000000030200720c */ /* 0x020fc80003f06270 */
[----:B------:R-:W-:Y:S01]  /*01e0*/  SEL R67, R67, 0xffffffff, !P0 ;  /* 0xffffffff43437807 */ /* 0x000fe20004000000 */
[----:B------:R-:W-:Y:S05]  /*01f0*/  BRA `(.L_x_3418) ;  /* 0x0000011000007947 */ /* 0x000fea0003800000 */
.L_x_3414:
[----:B---3--:R-:W-:-:S04]  /*0200*/  ISETP.NE.U32.AND P0, PT, RZ, c[0x0][0x3c0], PT ;  /* 0x0000f000ff007a0c */ /* 0x008fc80003f05070 */
[----:B------:R-:W-:-:S13]  /*0210*/  ISETP.NE.AND.EX P0, PT, RZ, c[0x0][0x3c4], PT, P0 ;  /* 0x0000f100ff007a0c */ /* 0x000fda0003f05300 */
[----:B------:R-:W-:Y:S05]  /*0220*/  @!P0 BRA `(.L_x_3419) ;  /* 0x0000002000008947 */ /* 0x000fea0003800000 */
[----:B------:R1:W5:Y:S01]  /*0230*/  LDG.E R3, [R2.64] ;  /* 0x0000000602037981 */ /* 0x000362000c1e1900 */
[----:B------:R-:W-:Y:S05]  /*0240*/  BRA `(.L_x_3420) ;  /* 0x0000009000007947 */ /* 0x000fea0003800000 */
.L_x_3419:
        /* <DEDUP_REMOVED lines=8> */
.L_x_3421:
[----:B------:R-:W-:Y:S02]  /*02d0*/  MOV R3, c[0x0][0x3a4] ;  /* 0x0000e90000037a02 */ /* 0x000fe40000000f00 */
.L_x_3420:
[----:B-1----:R-:W-:-:S05]  /*02e0*/  IMAD.SHL.U32 R2, R66, 0x80, RZ ;  /* 0x0000008042027824 */ /* 0x002fca00078e00ff */
[----:B-----5:R-:W-:-:S04]  /*02f0*/  ISETP.GE.AND P0, PT, R2, R3, PT ;  /* 0x000000030200720c */ /* 0x020fc80003f06270 */
[----:B------:R-:W-:-:S04]  /*0300*/  SEL R67, R67, 0xffffffff, !P0 ;  /* 0xffffffff43437807 */ /* 0x000fc80004000000 */
.L_x_3418:
        /* <DEDUP_REMOVED lines=50> */
.L_x_3422:
[----:B-----5:R2:W-:Y:S01]  /*0630*/  STL [R1+0x10], R36 ;  /* 0x0000102401007387 */ /* 0x0205e20000100800 */
[----:B------:R-:W-:-:S04]  /*0640*/  ISETP.NE.U32.AND P0, PT, RZ, c[0x0][0x2e0], PT ;  /* 0x0000b800ff007a0c */ /* 0x000fc80003f05070 */
[----:B------:R-:W-:-:S13]  /*0650*/  ISETP.NE.AND.EX P0, PT, RZ, c[0x0][0x2e4], PT, P0 ;  /* 0x0000b900ff007a0c */ /* 0x000fda0003f05300 */
[----:B------:R-:W-:Y:S05]  /*0660*/  @!P0 BRA `(.L_x_3423) ;  /* 0x0000003000008947 */ /* 0x000fea0003800000 */
[----:B------:R-:W-:-:S05]  /*0670*/  IMAD.WIDE R4, R67, R0, c[0x0][0x2e0] ;  /* 0x0000b80043047625 */ /* 0x000fca00078e0200 */
[----:B------:R3:W5:Y:S01]  /*0680*/  LDG.E R37, [R4.64] ;  /* 0x0000000604257981 */ /* 0x000762000c1e1900 */
[----:B------:R-:W-:Y:S05]  /*0690*/  BRA `(.L_x_3424) ;  /* 0x0000005000007947 */ /* 0x000fea0003800000 */
.L_x_3423:
[----:B------:R-:W-:Y:S05]  /*06a0*/  @!P5 BRA `(.L_x_3424) ;  /* 0x000000400000d947 */ /* 0x000fea0003800000 */
[----:B------:R-:W-:-:S05]  /*06b0*/  IMAD.WIDE R4, R67, R0, c[0x0][0x2d0] ;  /* 0x0000b40043047625 */ /* 0x000fca00078e0200 */
[----:B------:R-:W3:Y:S04]  /*06c0*/  LDG.E R37, [R4.64] ;  /* 0x0000000604257981 */ /* 0x000ee8000c1e1900 */
[----:B------:R-:W3:Y:S02]  /*06d0*/  LDG.E R0, [R4.64+0x4] ;  /* 0x0000040604007981 */ /* 0x000ee4000c1e1900 */
[----:B---3--:R-:W-:-:S05]  /*06e0*/  IADD3 R37, -R37, R0, RZ ;  /* 0x0000000025257210 */ /* 0x008fca0007ffe1ff */
.L_x_3424:
        /* <DEDUP_REMOVED lines=14> */
.L_x_3425:
        /* <DEDUP_REMOVED lines=814> */
.L_x_3428:
[----:B-1----:R-:W-:Y:S05]  /*3ab0*/  BSYNC B0 ;  /* 0x0000000000007941 */ /* 0x002fea0003800000 */
.L_x_3427:
        /* <DEDUP_REMOVED lines=311> */
.L_x_3432:
[----:B-12---:R-:W-:Y:S02]  /*4e30*/  MOV R64, 0x4e50 ;  /* 0x00004e5000407802 */ /* 0x006fe40000000f00 */
[----:B------:R-:W-:Y:S05]  /*4e40*/  CALL.REL.NOINC `($_ZN7cutlass13device_kernelIN5flash19enable_sm80_to_sm89INS1_16FlashAttnBwdSm80INS1_25CollectiveMainloopBwdSm80ILi2ELi2EN4cute5tupleIJNS5_1CILi128EEES8_NS7_ILi64EEEEEENS_6half_tEfNS_4arch4Sm80ELb0ELb1ELb1ELb1ELb1ELb0ELb0ELb0ELi2ELi4ELi4ELi4ELb0EEENS1_21CollectiveEpilogueBwdISA_SB_SD_Li256ELb1ELb0ELi2EEENS1_19SingleTileSchedulerILb1ELb0ELb0ELi128EEEEEEEEEvNT_6ParamsE$_ZZN5flash25CollectiveMainloopBwdSm80ILi2ELi2EN4cute5tupleIJNS1_1CILi128EEES4_NS3_ILi64EEEEEEN7cutlass6half_tEfNS7_4arch4Sm80ELb0ELb1ELb1ELb1ELb1ELb0ELb0ELb0ELi2ELi4ELi4ELi4ELb0EE3mmaINS_16FlashAttnBwdSm80ISB_NS_21CollectiveEpilogueBwdIS6_S8_SA_Li256ELb1ELb0ELi2EEENS_19SingleTileSchedulerILb1ELb0ELb0ELi128EEEE13SharedStorageENS1_6TensorINS1_11ArrayEngineIfLm32EEENS1_6LayoutINS2_IJNS2_IJNS3_ILi2EEESO_EEESO_NS3_ILi4EEEEEENS2_IJNS2_IJNS3_ILi1EEESO_EEESQ_NS3_ILi8EEEEEEEEEEEEbRKNSB_6ParamsERT0_S12_iNS2_IJiiiEEERT_ENKUliT_E_clIZSC_ISJ_SX_EbS10_S12_S12_iS13_S15_EUlRS16_iE_EEDaiS16_) ;  /* 0x00008ab000007944 */ /* 0x000fea0003c00000 */
[----:B---3--:R-:W2:Y:S02]  /*4e50*/  LDL R0, [R1+0x430] ;  /* 0x0004300001007983 */ /* 0x008ea40000100800 */
[----:B--2---:R-:W-:-:S04]  /*4e60*/  IADD3 R0, R0, 0x1, RZ ;  /* 0x0000000100007810 */ /* 0x004fc80007ffe0ff */
[----:B------:R-:W-:Y:S01]  /*4e70*/  ISETP.GE.AND P0, PT, R0, R65, PT ;  /* 0x000000410000720c */ /* 0x000fe20003f06270 */
[----:B------:R2:W-:-:S12]  /*4e80*/  STL [R1+0x430], R0 ;  /* 0x0004300001007387 */ /* 0x0005d80000100800 */
[----:B------:R-:W-:Y:S05]  /*4e90*/  @!P0 BRA `(.L_x_3432) ;  /* 0xffffff9000008947 */ /* 0x000fea000383ffff */
[----:B------:R-:W-:Y:S05]  /*4ea0*/  BSYNC B4 ;  /* 0x0000000000047941 */ /* 0x000fea0003800000 */
.L_x_3431:
        /* <DEDUP_REMOVED lines=8> */
.L_x_3430:
[----:B------:R-:W-:Y:S05]  /*4f30*/  BSYNC B5 ;  /* 0x0000000000057941 */ /* 0x000fea0003800000 */
.L_x_3429:
        /* <DEDUP_REMOVED lines=41> */
.L_x_3426:
        /* <DEDUP_REMOVED lines=125> */
.L_x_3434:
        /* <DEDUP_REMOVED lines=53> */
.L_x_3436:
[----:B------:R-:W-:Y:S05]  /*5cf0*/  BSYNC B0 ;  /* 0x0000000000007941 */ /* 0x000fea0003800000 */
.L_x_3435:
        /* <DEDUP_REMOVED lines=16> */
.L_x_3438:
[----:B------:R-:W-:Y:S05]  /*5e00*/  BSYNC B0 ;  /* 0x0000000000007941 */ /* 0x000fea0003800000 */
.L_x_3437:
        /* <DEDUP_REMOVED lines=16> */
.L_x_3440:
[----:B------:R-:W-:Y:S05]  /*5f10*/  BSYNC B0 ;  /* 0x0000000000007941 */ /* 0x000fea0003800000 */
.L_x_3439:
        /* <DEDUP_REMOVED lines=16> */
.L_x_3442:
[----:B------:R-:W-:Y:S05]  /*6020*/  BSYNC B0 ;  /* 0x0000000000007941 */ /* 0x000fea0003800000 */
.L_x_3441:
        /* <DEDUP_REMOVED lines=19> */
.L_x_3444:
[----:B------:R-:W-:Y:S05]  /*6160*/  BSYNC B0 ;  /* 0x0000000000007941 */ /* 0x000fea0003800000 */
.L_x_3443:
        /* <DEDUP_REMOVED lines=14> */
.L_x_3446:
[----:B------:R-:W-:Y:S05]  /*6250*/  BSYNC B0 ;  /* 0x0000000000007941 */ /* 0x000fea0003800000 */
.L_x_3445:
        /* <DEDUP_REMOVED lines=14> */
.L_x_3448:
[----:B------:R-:W-:Y:S05]  /*6340*/  BSYNC B0 ;  /* 0x0000000000007941 */ /* 0x000fea0003800000 */
.L_x_3447:
        /* <DEDUP_REMOVED lines=14> */
.L_x_3433:
        /* <DEDUP_REMOVED lines=18> */
.L_x_3449:
        /* <DEDUP_REMOVED lines=36> */
.L_x_3451:
[----:B------:R-:W-:Y:S05]  /*6790*/  BSYNC B0 ;  /* 0x0000000000007941 */ /* 0x000fea0003800000 */
.L_x_3450:
        /* <DEDUP_REMOVED lines=16> */
.L_x_3453:
[----:B------:R-:W-:Y:S05]  /*68a0*/  BSYNC B0 ;  /* 0x0000000000007941 */ /* 0x000fea0003800000 */
.L_x_3452:
        /* <DEDUP_REMOVED lines=16> */
.L_x_3455:
[----:B------:R-:W-:Y:S05]  /*69b0*/  BSYNC B0 ;  /* 0x0000000000007941 */ /* 0x000fea0003800000 */
.L_x_3454:
        /* <DEDUP_REMOVED lines=16> */
.L_x_3457:
[----:B------:R-:W-:Y:S05]  /*6ac0*/  BSYNC B0 ;  /* 0x0000000000007941 */ /* 0x000fea0003800000 */
.L_x_3456:
        /* <DEDUP_REMOVED lines=20> */
.L_x_3459:
[----:B------:R-:W-:Y:S05]  /*6c10*/  BSYNC B0 ;  /* 0x0000000000007941 */ /* 0x000fea0003800000 */
.L_x_3458:
        /* <DEDUP_REMOVED lines=14> */
.L_x_3461:
[----:B------:R-:W-:Y:S05]  /*6d00*/  BSYNC B0 ;  /* 0x0000000000007941 */ /* 0x000fea0003800000 */
.L_x_3460:
        /* <DEDUP_REMOVED lines=14> */
.L_x_3463:
[----:B------:R-:W-:Y:S05]  /*6df0*/  BSYNC B0 ;  /* 0x0000000000007941 */ /* 0x000fea0003800000 */
.L_x_3462:
        /* <DEDUP_REMOVED lines=13> */
        .type           $_ZN7cutlass13device_kernelIN5flash19enable_sm80_to_sm89INS1_16FlashAttnBwdSm80INS1_25CollectiveMainloopBwdSm80ILi2ELi2EN4cute5tupleIJNS5_1CILi128EEES8_NS7_ILi64EEEEEENS_6half_tEfNS_4arch4Sm80ELb0ELb1ELb1ELb1ELb1ELb0ELb0ELb0ELi2ELi4ELi4ELi4ELb0EEENS1_21CollectiveEpilogueBwdISA_SB_SD_Li256ELb1ELb0ELi2EEENS1_19SingleTileSchedulerILb1ELb0ELb0ELi128EEEEEEEEEvNT_6ParamsE$_ZN4cute3eso3ESOILb0ELb0EJNS_14ComposedLayoutINS_7SwizzleILi3ELi3ELi3EEENS_9MixedBitsILj0ELj432EEENS_6LayoutINS_5tupleIJNS8_IJNS_1CILi2EEESA_SA_EEESA_NS9_ILi8EEEEEENS8_IJNS8_IJNS9_ILi64EEESC_NS9_ILi512EEEEEENS9_ILi8192EEENS9_ILi1024EEEEEEEEEENS_10ViewEngineINS_8smem_ptrIPN7cutlass6half_tEEEEEEEC2ERKSL_RKSS_,@function
        .size           $_ZN7cutlass13device_kernelIN5flash19enable_sm80_to_sm89INS1_16FlashAttnBwdSm80INS1_25CollectiveMainloopBwdSm80ILi2ELi2EN4cute5tupleIJNS5_1CILi128EEES8_NS7_ILi64EEEEEENS_6half_tEfNS_4arch4Sm80ELb0ELb1ELb1ELb1ELb1ELb0ELb0ELb0ELi2ELi4ELi4ELi4ELb0EEENS1_21CollectiveEpilogueBwdISA_SB_SD_Li256ELb1ELb0ELi2EEENS1_19SingleTileSchedulerILb1ELb0ELb0ELi128EEEEEEEEEvNT_6ParamsE$_ZN4cute3eso3ESOILb0ELb0EJNS_14ComposedLayoutINS_7SwizzleILi3ELi3ELi3EEENS_9MixedBitsILj0ELj432EEENS_6LayoutINS_5tupleIJNS8_IJNS_1CILi2EEESA_SA_EEESA_NS9_ILi8EEEEEENS8_IJNS8_IJNS9_ILi64EEESC_NS9_ILi512EEEEEENS9_ILi8192EEENS9_ILi1024EEEEEEEEEENS_10ViewEngineINS_8smem_ptrIPN7cutlass6half_tEEEEEEEC2ERKSL_RKSS_,($_ZN7cutlass13device_kernelIN5flash19enable_sm80_to_sm89INS1_16FlashAttnBwdSm80INS1_25CollectiveMainloopBwdSm80ILi2ELi2EN4cute5tupleIJNS5_1CILi128EEES8_NS7_ILi64EEEEEENS_6half_tEfNS_4arch4Sm80ELb0ELb1ELb1ELb1ELb1ELb0ELb0ELb0ELi2ELi4ELi4ELi4ELb0EEENS1_21CollectiveEpilogueBwdISA_SB_SD_Li256ELb1ELb0ELi2EEENS1_19SingleTileSchedulerILb1ELb0ELb0ELi128EEEEEEEEEvNT_6ParamsE$_ZN4cute3eso3ESOILb0ELb0EJNS_14ComposedLayoutINS_7SwizzleILi3ELi3ELi3EEENS_9MixedBitsILj0ELj432EEENS_6LayoutINS_5tupleIJNS8_IJNS_1CILi2EEESA_SA_EEESA_NS9_ILi8EEEEEENS8_IJNS8_IJNS9_ILi64EEESC_NS9_ILi512EEEEEENS9_ILi8192EEENS9_ILi1024EEEEEEEEEEiEEC2ERKSL_RKi - $_ZN7cutlass13device_kernelIN5flash19enable_sm80_to_sm89INS1_16FlashAttnBwdSm80INS1_25CollectiveMainloopBwdSm80ILi2ELi2EN4cute5tupleIJNS5_1CILi128EEES8_NS7_ILi64EEEEEENS_6half_tEfNS_4arch4Sm80ELb0ELb1ELb1ELb1ELb1ELb0ELb0ELb0ELi2ELi4ELi4ELi4ELb0EEENS1_21CollectiveEpilogueBwdISA_SB_SD_Li256ELb1ELb0ELi2EEENS1_19SingleTileSchedulerILb1ELb0ELb0ELi128EEEEEEEEEvNT_6ParamsE$_ZN4cute3eso3ESOILb0ELb0EJNS_14ComposedLayoutINS_7SwizzleILi3ELi3ELi3EEENS_9MixedBitsILj0ELj432EEENS_6LayoutINS_5tupleIJNS8_IJNS_1CILi2EEESA_SA_EEESA_NS9_ILi8EEEEEENS8_IJNS8_IJNS9_ILi64EEESC_NS9_ILi512EEEEEENS9_ILi8192EEENS9_ILi1024EEEEEEEEEENS_10ViewEngineINS_8smem_ptrIPN7cutlass6half_tEEEEEEEC2ERKSL_RKSS_)
$_ZN7cutlass13device_kernelIN5flash19enable_sm80_to_sm89INS1_16FlashAttnBwdSm80INS1_25CollectiveMainloopBwdSm80ILi2ELi2EN4cute5tupleIJNS5_1CILi128EEES8_NS7_ILi64EEEEEENS_6half_tEfNS_4arch4Sm80ELb0ELb1ELb1ELb1ELb1ELb0ELb0ELb0ELi2ELi4ELi4ELi4ELb0EEENS1_21CollectiveEpilogueBwdISA_SB_SD_Li256ELb1ELb0ELi2EEENS1_19SingleTileSchedulerILb1ELb0ELb0ELi128EEEEEEEEEvNT_6ParamsE$_ZN4cute3eso3ESOILb0ELb0EJNS_14ComposedLayoutINS_7SwizzleILi3ELi3ELi3EEENS_9MixedBitsILj0ELj432EEENS_6LayoutINS_5tupleIJNS8_IJNS_1CILi2EEESA_SA_EEESA_NS9_ILi8EEEEEENS8_IJNS8_IJNS9_ILi64EEESC_NS9_ILi512EEEEEENS9_ILi8192EEENS9_ILi1024EEEEEEEEEENS_10ViewEngineINS_8smem_ptrIPN7cutlass6half_tEEEEEEEC2ERKSL_RKSS_:
[----:B------:R-:W-:Y:S02]  /*6ed0*/  IADD3 R3, R60, -c[0x0][0x20], RZ ;  /* 0x800008003c037a10 */ /* 0x000fe40007ffe0ff */
[----:B------:R-:W-:-:S03]  /*6ee0*/  IADD3 R2, R2, -c[0x0][0x20], RZ ;  /* 0x8000080002027a10 */ /* 0x000fc60007ffe0ff */
[----:B------:R1:W-:Y:S04]  /*6ef0*/  STL [R3], R10 ;  /* 0x0000000a03007387 */ /* 0x0003e80000100800 */
[----:B------:R-:W2:Y:S01]  /*6f00*/  LDL.64 R12, [R2] ;  /* 0x00000000020c7983 */ /* 0x000ea20000100a00 */
[----:B------:R-:W-:-:S03]  /*6f10*/  IMAD.MOV.U32 R7, RZ, RZ, 0x0 ;  /* 0x00000000ff077424 */ /* 0x000fc600078e00ff */
[----:B--2---:R1:W-:Y:S01]  /*6f20*/  STL.64 [R3+0x8], R12 ;  /* 0x0000080c03007387 */ /* 0x0043e20000100a00 */
[----:B------:R-:W-:Y:S05]  /*6f30*/  RET.REL.NODEC R6 `(_ZN7cutlass13device_kernelIN5flash19enable_sm80_to_sm89INS1_16FlashAttnBwdSm80INS1_25CollectiveMainloopBwdSm80ILi2ELi2EN4cute5tupleIJNS5_1CILi128EEES8_NS7_ILi64EEEEEENS_6half_tEfNS_4arch4Sm80ELb0ELb1ELb1ELb1ELb1ELb0ELb0ELb0ELi2ELi4ELi4ELi4ELb0EEENS1_21CollectiveEpilogueBwdISA_SB_SD_Li256ELb1ELb0ELi2EEENS1_19SingleTileSchedulerILb1ELb0ELb0ELi128EEEEEEEEEvNT_6ParamsE) ;  /* 0xffff90c006007950 */ /* 0x000fea0003c3ffff */
        .type           $_ZN7cutlass13device_kernelIN5flash19enable_sm80_to_sm89INS1_16FlashAttnBwdSm80INS1_25CollectiveMainloopBwdSm80ILi2ELi2EN4cute5tupleIJNS5_1CILi128EEES8_NS7_ILi64EEEEEENS_6half_tEfNS_4arch4Sm80ELb0ELb1ELb1ELb1ELb1ELb0ELb0ELb0ELi2ELi4ELi4ELi4ELb0EEENS1_21CollectiveEpilogueBwdISA_SB_SD_Li256ELb1ELb0ELi2EEENS1_19SingleTileSchedulerILb1ELb0ELb0ELi128EEEEEEEEEvNT_6ParamsE$_ZN4cute3eso3ESOILb0ELb0EJNS_14ComposedLayoutINS_7SwizzleILi3ELi3ELi3EEENS_9MixedBitsILj0ELj432EEENS_6LayoutINS_5tupleIJNS8_IJNS_1CILi2EEESA_SA_EEESA_NS9_ILi8EEEEEENS8_IJNS8_IJNS9_ILi64EEESC_NS9_ILi512EEEEEENS9_ILi8192EEENS9_ILi1024EEEEEEEEEEiEEC2ERKSL_RKi,@function
        .size           $_ZN7cutlass13device_kernelIN5flash19enable_sm80_to_sm89INS1_16FlashAttnBwdSm80INS1_25CollectiveMainloopBwdSm80ILi2ELi2EN4cute5tupleIJNS5_1CILi128EEES8_NS7_ILi64EEEEEENS_6half_tEfNS_4arch4Sm80ELb0ELb1ELb1ELb1ELb1ELb0ELb0ELb0ELi2ELi4ELi4ELi4ELb0EEENS1_21CollectiveEpilogueBwdISA_SB_SD_Li256ELb1ELb0ELi2EEENS1_19SingleTileSchedulerILb1ELb0ELb0ELi128EEEEEEEEEvNT_6ParamsE$_ZN4cute3eso3ESOILb0ELb0EJNS_14ComposedLayoutINS_7SwizzleILi3ELi3ELi3EEENS_9MixedBitsILj0ELj432EEENS_6LayoutINS_5tupleIJNS8_IJNS_1CILi2EEESA_SA_EEESA_NS9_ILi8EEEEEENS8_IJNS8_IJNS9_ILi64EEESC_NS9_ILi512EEEEEENS9_ILi8192EEENS9_ILi1024EEEEEEEEEEiEEC2ERKSL_RKi,($_ZN7cutlass13device_kernelIN5flash19enable_sm80_to_sm89INS1_16FlashAttnBwdSm80INS1_25CollectiveMainloopBwdSm80ILi2ELi2EN4cute5tupleIJNS5_1CILi128EEES8_NS7_ILi64EEEEEENS_6half_tEfNS_4arch4Sm80ELb0ELb1ELb1ELb1ELb1ELb0ELb0ELb0ELi2ELi4ELi4ELi4ELb0EEENS1_21CollectiveEpilogueBwdISA_SB_SD_Li256ELb1ELb0ELi2EEENS1_19SingleTileSchedulerILb1ELb0ELb0ELi128EEEEEEEEEvNT_6ParamsE$_ZN4cute3eso3ESOILb0ELb0EJNS_5tupleIJNS_1CILi0EEENS2_IJNS3_ILi1EEENS3_ILi256EEEiEEEEEENS3_ILi2048EEENS2_IJiNS3_ILi4096EEEEEEEEC2ERKS8_RKS9_RKSB_ - $_ZN7cutlass13device_kernelIN5flash19enable_sm80_to_sm89INS1_16FlashAttnBwdSm80INS1_25CollectiveMainloopBwdSm80ILi2ELi2EN4cute5tupleIJNS5_1CILi128EEES8_NS7_ILi64EEEEEENS_6half_tEfNS_4arch4Sm80ELb0ELb1ELb1ELb1ELb1ELb0ELb0ELb0ELi2ELi4ELi4ELi4ELb0EEENS1_21CollectiveEpilogueBwdISA_SB_SD_Li256ELb1ELb0ELi2EEENS1_19SingleTileSchedulerILb1ELb0ELb0ELi128EEEEEEEEEvNT_6ParamsE$_ZN4cute3eso3ESOILb0ELb0EJNS_14ComposedLayoutINS_7SwizzleILi3ELi3ELi3EEENS_9MixedBitsILj0ELj432EEENS_6LayoutINS_5tupleIJNS8_IJNS_1CILi2EEESA_SA_EEESA_NS9_ILi8EEEEEENS8_IJNS8_IJNS9_ILi64EEESC_NS9_ILi512EEEEEENS9_ILi8192EEENS9_ILi1024EEEEEEEEEEiEEC2ERKSL_RKi)
$_ZN7cutlass13device_kernelIN5flash19enable_sm80_to_sm89INS1_16FlashAttnBwdSm80INS1_25CollectiveMainloopBwdSm80ILi2ELi2EN4cute5tupleIJNS5_1CILi128EEES8_NS7_ILi64EEEEEENS_6half_tEfNS_4arch4Sm80ELb0ELb1ELb1ELb1ELb1ELb0ELb0ELb0ELi2ELi4ELi4ELi4ELb0EEENS1_21CollectiveEpilogueBwdISA_SB_SD_Li256ELb1ELb0ELi2EEENS1_19SingleTileSchedulerILb1ELb0ELb0ELi128EEEEEEEEEvNT_6ParamsE$_ZN4cute3eso3ESOILb0ELb0EJNS_14ComposedLayoutINS_7SwizzleILi3ELi3ELi3EEENS_9MixedBitsILj0ELj432EEENS_6LayoutINS_5tupleIJNS8_IJNS_1CILi2EEESA_SA_EEESA_NS9_ILi8EEEEEENS8_IJNS8_IJNS9_ILi64EEESC_NS9_ILi512EEEEEENS9_ILi8192EEENS9_ILi1024EEEEEEEEEEiEEC2ERKSL_RKi:
[----:B------:R-:W-:Y:S02]  /*6f40*/  IADD3 R7, R60, -c[0x0][0x20], RZ ;  /* 0x800008003c077a10 */ /* 0x000fe40007ffe0ff */
[----:B------:R-:W-:-:S03]  /*6f50*/  IADD3 R3, R3, -c[0x0][0x20], RZ ;  /* 0x8000080003037a10 */ /* 0x000fc60007ffe0ff */
[----:B------:R1:W-:Y:S04]  /*6f60*/  STL [R7], R2 ;  /* 0x0000000207007387 */ /* 0x0003e80000100800 */
[----:B------:R-:W2:Y:S01]  /*6f70*/  LDL R12, [R3] ;  /* 0x00000000030c7983 */ /* 0x000ea20000100800 */
[----:B------:R-:W-:Y:S02]  /*6f80*/  IMAD.MOV.U32 R14, RZ, RZ, R6 ;  /* 0x000000ffff0e7224 */ /* 0x000fe400078e0006 */
[----:B------:R-:W-:Y:S01]  /*6f90*/  IMAD.MOV.U32 R15, RZ, RZ, 0x0 ;  /* 0x00000000ff0f7424 */ /* 0x000fe200078e00ff */
[----:B--2---:R1:W-:Y:S03]  /*6fa0*/  STL [R7+0x4], R12 ;  /* 0x0000040c07007387 */ /* 0x0043e60000100800 */
[----:B------:R-:W-:Y:S05]  /*6fb0*/  RET.REL.NODEC R14 `(_ZN7cutlass13device_kernelIN5flash19enable_sm80_to_sm89INS1_16FlashAttnBwdSm80INS1_25CollectiveMainloopBwdSm80ILi2ELi2EN4cute5tupleIJNS5_1CILi128EEES8_NS7_ILi64EEEEEENS_6half_tEfNS_4arch4Sm80ELb0ELb1ELb1ELb1ELb1ELb0ELb0ELb0ELi2ELi4ELi4ELi4ELb0EEENS1_21CollectiveEpilogueBwdISA_SB_SD_Li256ELb1ELb0ELi2EEENS1_19SingleTileSchedulerILb1ELb0ELb0ELi128EEEEEEEEEvNT_6ParamsE) ;  /* 0xffff90400e007950 */ /* 0x000fea0003c3ffff */
        .type           $_ZN7cutlass13device_kernelIN5flash19enable_sm80_to_sm89INS1_16FlashAttnBwdSm80INS1_25CollectiveMainloopBwdSm80ILi2ELi2EN4cute5tupleIJNS5_1CILi128EEES8_NS7_ILi64EEEEEENS_6half_tEfNS_4arch4Sm80ELb0ELb1ELb1ELb1ELb1ELb0ELb0ELb0ELi2ELi4ELi4ELi4ELb0EEENS1_21CollectiveEpilogueBwdISA_SB_SD_Li256ELb1ELb0ELi2EEENS1_19SingleTileSchedulerILb1ELb0ELb0ELi128EEEEEEEEEvNT_6ParamsE$_ZN4cute3eso3ESOILb0ELb0EJNS_5tupleIJNS_1CILi0EEENS2_IJNS3_ILi1EEENS3_ILi256EEEiEEEEEENS3_ILi2048EEENS2_IJiNS3_ILi4096EEEEEEEEC2ERKS8_RKS9_RKSB_,@function
        .size           $_ZN7cutlass13device_kernelIN5flash19enable_sm80_to_sm89INS1_16FlashAttnBwdSm80INS1_25CollectiveMainloopBwdSm80ILi2ELi2EN4cute5tupleIJNS5_1CILi128EEES8_NS7_ILi64EEEEEENS_6half_tEfNS_4arch4Sm80ELb0ELb1ELb1ELb1ELb1ELb0ELb0ELb0ELi2ELi4ELi4ELi4ELb0EEENS1_21CollectiveEpilogueBwdISA_SB_SD_Li256ELb1ELb0ELi2EEENS1_19SingleTileSchedulerILb1ELb0ELb0ELi128EEEEEEEEEvNT_6ParamsE$_ZN4cute3eso3ESOILb0ELb0EJNS_5tupleIJNS_1CILi0EEENS2_IJNS3_ILi1EEENS3_ILi256EEEiEEEEEENS3_ILi2048EEENS2_IJiNS3_ILi4096EEEEEEEEC2ERKS8_RKS9_RKSB_,($_ZN7cutlass13device_kernelIN5flash19enable_sm80_to_sm89INS1_16FlashAttnBwdSm80INS1_25CollectiveMainloopBwdSm80ILi2ELi2EN4cute5tupleIJNS5_1CILi128EEES8_NS7_ILi64EEEEEENS_6half_tEfNS_4arch4Sm80ELb0ELb1ELb1ELb1ELb1ELb0ELb0ELb0ELi2ELi4ELi4ELi4ELb0EEENS1_21CollectiveEpilogueBwdISA_SB_SD_Li256ELb1ELb0ELi2EEENS1_19SingleTileSchedulerILb1ELb0ELb0ELi128EEEEEEEEEvNT_6ParamsE$_ZN4cute3eso3ESOILb0ELb0EJNS_5tupleIJNS_1CILi1EEENS3_ILi512EEEiEEENS3_ILi4096EEENS2_IJNS2_IJiiEEENS3_ILi8192EEEEEEEEC2ERKS6_RKS7_RKSA_ - $_ZN7cutlass13device_kernelIN5flash19enable_sm80_to_sm89INS1_16FlashAttnBwdSm80INS1_25CollectiveMainloopBwdSm80ILi2ELi2EN4cute5tupleIJNS5_1CILi128EEES8_NS7_ILi64EEEEEENS_6half_tEfNS_4arch4Sm80ELb0ELb1ELb1ELb1ELb1ELb0ELb0ELb0ELi2ELi4ELi4ELi4ELb0EEENS1_21CollectiveEpilogueBwdISA_SB_SD_Li256ELb1ELb0ELi2EEENS1_19SingleTileSchedulerILb1ELb0ELb0ELi128EEEEEEEEEvNT_6ParamsE$_ZN4cute3eso3ESOILb0ELb0EJNS_5tupleIJNS_1CILi0EEENS2_IJNS3_ILi1EEENS3_ILi256EEEiEEEEEENS3_ILi2048EEENS2_IJiNS3_ILi4096EEEEEEEEC2ERKS8_RKS9_RKSB_)
$_ZN7cutlass13device_kernelIN5flash19enable_sm80_to_sm89INS1_16FlashAttnBwdSm80INS1_25CollectiveMainloopBwdSm80ILi2ELi2EN4cute5tupleIJNS5_1CILi128EEES8_NS7_ILi64EEEEEENS_6half_tEfNS_4arch4Sm80ELb0ELb1ELb1ELb1ELb1ELb0ELb0ELb0ELi2ELi4ELi4ELi4ELb0EEENS1_21CollectiveEpilogueBwdISA_SB_SD_Li256ELb1ELb0ELi2EEENS1_19SingleTileSchedulerILb1ELb0ELb0ELi128EEEEEEEEEvNT_6ParamsE$_ZN4cute3eso3ESOILb0ELb0EJNS_5tupleIJNS_1CILi0EEENS2_IJNS3_ILi1EEENS3_ILi256EEEiEEEEEENS3_ILi2048EEENS2_IJiNS3_ILi4096EEEEEEEEC2ERKS8_RKS9_RKSB_:
        /* <DEDUP_REMOVED lines=8> */
        .type           $_ZN7cutlass13device_kernelIN5flash19enable_sm80_to_sm89INS1_16FlashAttnBwdSm80INS1_25CollectiveMainloopBwdSm80ILi2ELi2EN4cute5tupleIJNS5_1CILi128EEES8_NS7_ILi64EEEEEENS_6half_tEfNS_4arch4Sm80ELb0ELb1ELb1ELb1ELb1ELb0ELb0ELb0ELi2ELi4ELi4ELi4ELb0EEENS1_21CollectiveEpilogueBwdISA_SB_SD_Li256ELb1ELb0ELi2EEENS1_19SingleTileSchedulerILb1ELb0ELb0ELi128EEEEEEEEEvNT_6ParamsE$_ZN4cute3eso3ESOILb0ELb0EJNS_5tupleIJNS_1CILi1EEENS3_ILi512EEEiEEENS3_ILi4096EEENS2_IJNS2_IJiiEEENS3_ILi8192EEEEEEEEC2ERKS6_RKS7_RKSA_,@function
        .size           $_ZN7cutlass13device_kernelIN5flash19enable_sm80_to_sm89INS1_16FlashAttnBwdSm80INS1_25CollectiveMainloopBwdSm80ILi2ELi2EN4cute5tupleIJNS5_1CILi128EEES8_NS7_ILi64EEEEEENS_6half_tEfNS_4arch4Sm80ELb0ELb1ELb1ELb1ELb1ELb0ELb0ELb0ELi2ELi4ELi4ELi4ELb0EEENS1_21CollectiveEpilogueBwdISA_SB_SD_Li256ELb1ELb0ELi2EEENS1_19SingleTileSchedulerILb1ELb0ELb0ELi128EEEEEEEEEvNT_6ParamsE$_ZN4cute3eso3ESOILb0ELb0EJNS_5tupleIJNS_1CILi1EEENS3_ILi512EEEiEEENS3_ILi4096EEENS2_IJNS2_IJiiEEENS3_ILi8192EEEEEEEEC2ERKS6_RKS7_RKSA_,($_ZN7cutlass13device_kernelIN5flash19enable_sm80_to_sm89INS1_16FlashAttnBwdSm80INS1_25CollectiveMainloopBwdSm80ILi2ELi2EN4cute5tupleIJNS5_1CILi128EEES8_NS7_ILi64EEEEEENS_6half_tEfNS_4arch4Sm80ELb0ELb1ELb1ELb1ELb1ELb0ELb0ELb0ELi2ELi4ELi4ELi4ELb0EEENS1_21CollectiveEpilogueBwdISA_SB_SD_Li256ELb1ELb0ELi2EEENS1_19SingleTileSchedulerILb1ELb0ELb0ELi128EEEEEEEEEvNT_6ParamsE$_ZN4cute3eso3ESOILb0ELb0EJNS_5tupleIJNS_1CILi1EEENS3_ILi512EEEiEEENS3_ILi4096EEENS2_IJiiEEEEEC2ERKS6_RKS7_RKS8_ - $_ZN7cutlass13device_kernelIN5flash19enable_sm80_to_sm89INS1_16FlashAttnBwdSm80INS1_25CollectiveMainloopBwdSm80ILi2ELi2EN4cute5tupleIJNS5_1CILi128EEES8_NS7_ILi64EEEEEENS_6half_tEfNS_4arch4Sm80ELb0ELb1ELb1ELb1ELb1ELb0ELb0ELb0ELi2ELi4ELi4ELi4ELb0EEENS1_21CollectiveEpilogueBwdISA_SB_SD_Li256ELb1ELb0ELi2EEENS1_19SingleTileSchedulerILb1ELb0ELb0ELi128EEEEEEEEEvNT_6ParamsE$_ZN4cute3eso3ESOILb0ELb0EJNS_5tupleIJNS_1CILi1EEENS3_ILi512EEEiEEENS3_ILi4096EEENS2_IJNS2_IJiiEEENS3_ILi8192EEEEEEEEC2ERKS6_RKS7_RKSA_)
$_ZN7cutlass13device_kernelIN5flash19enable_sm80_to_sm89INS1_16FlashAttnBwdSm80INS1_25CollectiveMainloopBwdSm80ILi2ELi2EN4cute5tupleIJNS5_1CILi128EEES8_NS7_ILi64EEEEEENS_6half_tEfNS_4arch4Sm80ELb0ELb1ELb1ELb1ELb1ELb0ELb0ELb0ELi2ELi4ELi4ELi4ELb0EEENS1_21CollectiveEpilogueBwdISA_SB_SD_Li256ELb1ELb0ELi2EEENS1_19SingleTileSchedulerILb1ELb0ELb0ELi128EEEEEEEEEvNT_6ParamsE$_ZN4cute3eso3ESOILb0ELb0EJNS_5tupleIJNS_1CILi1EEENS3_ILi512EEEiEEENS3_ILi4096EEENS2_IJNS2_IJiiEEENS3_ILi8192EEEEEEEEC2ERKS6_RKS7_RKSA_:
        /* <DEDUP_REMOVED lines=9> */
[----:B------:R-:W-:Y:S05]  /*70d0*/  RET.REL.NODEC R34 `(_ZN7cutlass13device_kernelIN5flash19enable_sm80_to_sm89INS1_16FlashAttnBwdSm80INS1_25CollectiveMainloopBwdSm80ILi2ELi2EN4cute5tupleIJNS5_1CILi128EEES8_NS7_ILi64EEEEEENS_6half_tEfNS_4arch4Sm80ELb0ELb1ELb1ELb1ELb1ELb0ELb0ELb0ELi2ELi4ELi4ELi4ELb0EEENS1_21CollectiveEpilogueBwdISA_SB_SD_Li256ELb1ELb0ELi2EEENS1_19SingleTileSchedulerILb1ELb0ELb0ELi128EEEEEEEEEvNT_6ParamsE) ;  /* 0xffff8f2022007950 */ /* 0x000fea0003c3ffff */
        .type           $_ZN7cutlass13device_kernelIN5flash19enable_sm80_to_sm89INS1_16FlashAttnBwdSm80INS1_25CollectiveMainloopBwdSm80ILi2ELi2EN4cute5tupleIJNS5_1CILi128EEES8_NS7_ILi64EEEEEENS_6half_tEfNS_4arch4Sm80ELb0ELb1ELb1ELb1ELb1ELb0ELb0ELb0ELi2ELi4ELi4ELi4ELb0EEENS1_21CollectiveEpilogueBwdISA_SB_SD_Li256ELb1ELb0ELi2EEENS1_19SingleTileSchedulerILb1ELb0ELb0ELi128EEEEEEEEEvNT_6ParamsE$_ZN4cute3eso3ESOILb0ELb0EJNS_5tupleIJNS_1CILi1EEENS3_ILi512EEEiEEENS3_ILi4096EEENS2_IJiiEEEEEC2ERKS6_RKS7_RKS8_,@function
        .size           $_ZN7cutlass13device_kernelIN5flash19enable_sm80_to_sm89INS1_16FlashAttnBwdSm80INS1_25CollectiveMainloopBwdSm80ILi2ELi2EN4cute5tupleIJNS5_1CILi128EEES8_NS7_ILi64EEEEEENS_6half_tEfNS_4arch4Sm80ELb0ELb1ELb1ELb1ELb1ELb0ELb0ELb0ELi2ELi4ELi4ELi4ELb0EEENS1_21CollectiveEpilogueBwdISA_SB_SD_Li256ELb1ELb0ELi2EEENS1_19SingleTileSchedulerILb1ELb0ELb0ELi128EEEEEEEEEvNT_6ParamsE$_ZN4cute3eso3ESOILb0ELb0EJNS_5tupleIJNS_1CILi1EEENS3_ILi512EEEiEEENS3_ILi4096EEENS2_IJiiEEEEEC2ERKS6_RKS7_RKS8_,($_ZN7cutlass13device_kernelIN5flash19enable_sm80_to_sm89INS1_16FlashAttnBwdSm80INS1_25CollectiveMainloopBwdSm80ILi2ELi2EN4cute5tupleIJNS5_1CILi128EEES8_NS7_ILi64EEEEEENS_6half_tEfNS_4arch4Sm80ELb0ELb1ELb1ELb1ELb1ELb0ELb0ELb0ELi2ELi4ELi4ELi4ELb0EEENS1_21CollectiveEpilogueBwdISA_SB_SD_Li256ELb1ELb0ELi2EEENS1_19SingleTileSchedulerILb1ELb0ELb0ELi128EEEEEEEEEvNT_6ParamsE$_ZN4cute3eso3ESOILb0ELb0EJNS_5tupleIJNS_1CILi1EEEiEEENS3_ILi1024EEENS2_IJiiEEEEEC2ERKS5_RKS6_RKS7_ - $_ZN7cutlass13device_kernelIN5flash19enable_sm80_to_sm89INS1_16FlashAttnBwdSm80INS1_25CollectiveMainloopBwdSm80ILi2ELi2EN4cute5tupleIJNS5_1CILi128EEES8_NS7_ILi64EEEEEENS_6half_tEfNS_4arch4Sm80ELb0ELb1ELb1ELb1ELb1ELb0ELb0ELb0ELi2ELi4ELi4ELi4ELb0EEENS1_21CollectiveEpilogueBwdISA_SB_SD_Li256ELb1ELb0ELi2EEENS1_19SingleTileSchedulerILb1ELb0ELb0ELi128EEEEEEEEEvNT_6ParamsE$_ZN4cute3eso3ESOILb0ELb0EJNS_5tupleIJNS_1CILi1EEENS3_ILi512EEEiEEENS3_ILi4096EEENS2_IJiiEEEEEC2ERKS6_RKS7_RKS8_)
$_ZN7cutlass13device_kernelIN5flash19enable_sm80_to_sm89INS1_16FlashAttnBwdSm80INS1_25CollectiveMainloopBwdSm80ILi2ELi2EN4cute5tupleIJNS5_1CILi128EEES8_NS7_ILi64EEEEEENS_6half_tEfNS_4arch4Sm80ELb0ELb1ELb1ELb1ELb1ELb0ELb0ELb0ELi2ELi4ELi4ELi4ELb0EEENS1_21CollectiveEpilogueBwdISA_SB_SD_Li256ELb1ELb0ELi2EEENS1_19SingleTileSchedulerILb1ELb0ELb0ELi128EEEEEEEEEvNT_6ParamsE$_ZN4cute3eso3ESOILb0ELb0EJNS_5tupleIJNS_1CILi1EEENS3_ILi512EEEiEEENS3_ILi4096EEENS2_IJiiEEEEEC2ERKS6_RKS7_RKS8_:
        /* <DEDUP_REMOVED lines=8> */
[----:B------:R-:W-:Y:S05]  /*7160*/  RET.REL.NODEC R4 `(_ZN7cutlass13device_kernelIN5flash19enable_sm80_to_sm89INS1_16FlashAttnBwdSm80INS1_25CollectiveMainloopBwdSm80ILi2ELi2EN4cute5tupleIJNS5_1CILi128EEES8_NS7_ILi64EEEEEENS_6half_tEfNS_4arch4Sm80ELb0ELb1ELb1ELb1ELb1ELb0ELb0ELb0ELi2ELi4ELi4ELi4ELb0EEENS1_21CollectiveEpilogueBwdISA_SB_SD_Li256ELb1ELb0ELi2EEENS1_19SingleTileSchedulerILb1ELb0ELb0ELi128EEEEEEEEEvNT_6ParamsE) ;  /* 0xffff8e9004007950 */ /* 0x000fea0003c3ffff */
        .type           $_ZN7cutlass13device_kernelIN5flash19enable_sm80_to_sm89INS1_16FlashAttnBwdSm80INS1_25CollectiveMainloopBwdSm80ILi2ELi2EN4cute5tupleIJNS5_1CILi128EEES8_NS7_ILi64EEEEEENS_6half_tEfNS_4arch4Sm80ELb0ELb1ELb1ELb1ELb1ELb0ELb0ELb0ELi2ELi4ELi4ELi4ELb0EEENS1_21CollectiveEpilogueBwdISA_SB_SD_Li256ELb1ELb0ELi2EEENS1_19SingleTileSchedulerILb1ELb0ELb0ELi128EEEEEEEEEvNT_6ParamsE$_ZN4cute3eso3ESOILb0ELb0EJNS_5tupleIJNS_1CILi1EEEiEEENS3_ILi1024EEENS2_IJiiEEEEEC2ERKS5_RKS6_RKS7_,@function
        .size           $_ZN7cutlass13device_kernelIN5flash19enable_sm80_to_sm89INS1_16FlashAttnBwdSm80INS1_25CollectiveMainloopBwdSm80ILi2ELi2EN4cute5tupleIJNS5_1CILi128EEES8_NS7_ILi64EEEEEENS_6half_tEfNS_4arch4Sm80ELb0ELb1ELb1ELb1ELb1ELb0ELb0ELb0ELi2ELi4ELi4ELi4ELb0EEENS1_21CollectiveEpilogueBwdISA_SB_SD_Li256ELb1ELb0ELi2EEENS1_19SingleTileSchedulerILb1ELb0ELb0ELi128EEEEEEEEEvNT_6ParamsE$_ZN4cute3eso3ESOILb0ELb0EJNS_5tupleIJNS_1CILi1EEEiEEENS3_ILi1024EEENS2_IJiiEEEEEC2ERKS5_RKS6_RKS7_,($_ZN7cutlass13device_kernelIN5flash19enable_sm80_to_sm89INS1_16FlashAttnBwdSm80INS1_25CollectiveMainloopBwdSm80ILi2ELi2EN4cute5tupleIJNS5_1CILi128EEES8_NS7_ILi64EEEEEENS_6half_tEfNS_4arch4Sm80ELb0ELb1ELb1ELb1ELb1ELb0ELb0ELb0ELi2ELi4ELi4ELi4ELb0EEENS1_21CollectiveEpilogueBwdISA_SB_SD_Li256ELb1ELb0ELi2EEENS1_19SingleTileSchedulerILb1ELb0ELb0ELi128EEEEEEEEEvNT_6ParamsE$_ZN4cute3eso3ESOILb0ELb0EJNS_5tupleIJiNS_1CILi512EEEEEENS2_IJiiEEENS3_ILi1024EEEEEC2ERKS5_RKS6_RKS7_ - $_ZN7cutlass13device_kernelIN5flash19enable_sm80_to_sm89INS1_16FlashAttnBwdSm80INS1_25CollectiveMainloopBwdSm80ILi2ELi2EN4cute5tupleIJNS5_1CILi128EEES8_NS7_ILi64EEEEEENS_6half_tEfNS_4arch4Sm80ELb0ELb1ELb1ELb1ELb1ELb0ELb0ELb0ELi2ELi4ELi4ELi4ELb0EEENS1_21CollectiveEpilogueBwdISA_SB_SD_Li256ELb1ELb0ELi2EEENS1_19SingleTileSchedulerILb1ELb0ELb0ELi128EEEEEEEEEvNT_6ParamsE$_ZN4cute3eso3ESOILb0ELb0EJNS_5tupleIJNS_1CILi1EEEiEEENS3_ILi1024EEENS2_IJiiEEEEEC2ERKS5_RKS6_RKS7_)
$_ZN7cutlass13device_kernelIN5flash19enable_sm80_to_sm89INS1_16FlashAttnBwdSm80INS1_25CollectiveMainloopBwdSm80ILi2ELi2EN4cute5tupleIJNS5_1CILi128EEES8_NS7_ILi64EEEEEENS_6half_tEfNS_4arch4Sm80ELb0ELb1ELb1ELb1ELb1ELb0ELb0ELb0ELi2ELi4ELi4ELi4ELb0EEENS1_21CollectiveEpilogueBwdISA_SB_SD_Li256ELb1ELb0ELi2EEENS1_19SingleTileSchedulerILb1ELb0ELb0ELi128EEEEEEEEEvNT_6ParamsE$_ZN4cute3eso3ESOILb0ELb0EJNS_5tupleIJNS_1CILi1EEEiEEENS3_ILi1024EEENS2_IJiiEEEEEC2ERKS5_RKS6_RKS7_:
        /* <DEDUP_REMOVED lines=9> */
        .type           $_ZN7cutlass13device_kernelIN5flash19enable_sm80_to_sm89INS1_16FlashAttnBwdSm80INS1_25CollectiveMainloopBwdSm80ILi2ELi2EN4cute5tupleIJNS5_1CILi128EEES8_NS7_ILi64EEEEEENS_6half_tEfNS_4arch4Sm80ELb0ELb1ELb1ELb1ELb1ELb0ELb0ELb0ELi2ELi4ELi4ELi4ELb0EEENS1_21CollectiveEpilogueBwdISA_SB_SD_Li256ELb1ELb0ELi2EEENS1_19SingleTileSchedulerILb1ELb0ELb0ELi128EEEEEEEEEvNT_6ParamsE$_ZN4cute3eso3ESOILb0ELb0EJNS_5tupleIJiNS_1CILi512EEEEEENS2_IJiiEEENS3_ILi1024EEEEEC2ERKS5_RKS6_RKS7_,@function
        .size           $_ZN7cutlass13device_kernelIN5flash19enable_sm80_to_sm89INS1_16FlashAttnBwdSm80INS1_25CollectiveMainloopBwdSm80ILi2ELi2EN4cute5tupleIJNS5_1CILi128EEES8_NS7_ILi64EEEEEENS_6half_tEfNS_4arch4Sm80ELb0ELb1ELb1ELb1ELb1ELb0ELb0ELb0ELi2ELi4ELi4ELi4ELb0EEENS1_21CollectiveEpilogueBwdISA_SB_SD_Li256ELb1ELb0ELi2EEENS1_19SingleTileSchedulerILb1ELb0ELb0ELi128EEEEEEEEEvNT_6ParamsE$_ZN4cute3eso3ESOILb0ELb0EJNS_5tupleIJiNS_1CILi512EEEEEENS2_IJiiEEENS3_ILi1024EEEEEC2ERKS5_RKS6_RKS7_,($_ZN7cutlass13device_kernelIN5flash19enable_sm80_to_sm89INS1_16FlashAttnBwdSm80INS1_25CollectiveMainloopBwdSm80ILi2ELi2EN4cute5tupleIJNS5_1CILi128EEES8_NS7_ILi64EEEEEENS_6half_tEfNS_4arch4Sm80ELb0ELb1ELb1ELb1ELb1ELb0ELb0ELb0ELi2ELi4ELi4ELi4ELb0EEENS1_21CollectiveEpilogueBwdISA_SB_SD_Li256ELb1ELb0ELi2EEENS1_19SingleTileSchedulerILb1ELb0ELb0ELi128EEEEEEEEEvNT_6ParamsE$_ZN4cute3eso3ESOILb0ELb0EJNS_6LayoutINS_5tupleIJNS3_IJNS3_IJNS_1CILi8EEENS4_ILi1EEEEEES6_EEENS3_IJNS3_IJS6_S6_EEENS4_ILi2EEEEEEEEENS3_IJNS3_IJNS3_IJS6_NS4_ILi0EEEEEESD_EEENS3_IJNS3_IJSD_SD_EEEiEEEEEEEENS_10ViewEngineINS_8smem_ptrIPN7cutlass6half_tEEEEEEEC2ERKSJ_RKSQ_ - $_ZN7cutlass13device_kernelIN5flash19enable_sm80_to_sm89INS1_16FlashAttnBwdSm80INS1_25CollectiveMainloopBwdSm80ILi2ELi2EN4cute5tupleIJNS5_1CILi128EEES8_NS7_ILi64EEEEEENS_6half_tEfNS_4arch4Sm80ELb0ELb1ELb1ELb1ELb1ELb0ELb0ELb0ELi2ELi4ELi4ELi4ELb0EEENS1_21CollectiveEpilogueBwdISA_SB_SD_Li256ELb1ELb0ELi2EEENS1_19SingleTileSchedulerILb1ELb0ELb0ELi128EEEEEEEEEvNT_6ParamsE$_ZN4cute3eso3ESOILb0ELb0EJNS_5tupleIJiNS_1CILi512EEEEEENS2_IJiiEEENS3_ILi1024EEEEEC2ERKS5_RKS6_RKS7_)
$_ZN7cutlass13device_kernelIN5flash19enable_sm80_to_sm89INS1_16FlashAttnBwdSm80INS1_25CollectiveMainloopBwdSm80ILi2ELi2EN4cute5tupleIJNS5_1CILi128EEES8_NS7_ILi64EEEEEENS_6half_tEfNS_4arch4Sm80ELb0ELb1ELb1ELb1ELb1ELb0ELb0ELb0ELi2ELi4ELi4ELi4ELb0EEENS1_21CollectiveEpilogueBwdISA_SB_SD_Li256ELb1ELb0ELi2EEENS1_19SingleTileSchedulerILb1ELb0ELb0ELi128EEEEEEEEEvNT_6ParamsE$_ZN4cute3eso3ESOILb0ELb0EJNS_5tupleIJiNS_1CILi512EEEEEENS2_IJiiEEENS3_ILi1024EEEEEC2ERKS5_RKS6_RKS7_:
        /* <DEDUP_REMOVED lines=9> */
        .type           $_ZN7cutlass13device_kernelIN5flash19enable_sm80_to_sm89INS1_16FlashAttnBwdSm80INS1_25CollectiveMainloopBwdSm80ILi2ELi2EN4cute5tupleIJNS5_1CILi128EEES8_NS7_ILi64EEEEEENS_6half_tEfNS_4arch4Sm80ELb0ELb1ELb1ELb1ELb1ELb0ELb0ELb0ELi2ELi4ELi4ELi4ELb0EEENS1_21CollectiveEpilogueBwdISA_SB_SD_Li256ELb1ELb0ELi2EEENS1_19SingleTileSchedulerILb1ELb0ELb0ELi128EEEEEEEEEvNT_6ParamsE$_ZN4cute3eso3ESOILb0ELb0EJNS_6LayoutINS_5tupleIJNS3_IJNS3_IJNS_1CILi8EEENS4_ILi1EEEEEES6_EEENS3_IJNS3_IJS6_S6_EEENS4_ILi2EEEEEEEEENS3_IJNS3_IJNS3_IJS6_NS4_ILi0EEEEEESD_EEENS3_IJNS3_IJSD_SD_EEEiEEEEEEEENS_10ViewEngineINS_8smem_ptrIPN7cutlass6half_tEEEEEEEC2ERKSJ_RKSQ_,@function
        .size           $_ZN7cutlass13device_kernelIN5flash19enable_sm80_to_sm89INS1_16FlashAttnBwdSm80INS1_25CollectiveMainloopBwdSm80ILi2ELi2EN4cute5tupleIJNS5_1CILi128EEES8_NS7_ILi64EEEEEENS_6half_tEfNS_4arch4Sm80ELb0ELb1ELb1ELb1ELb1ELb0ELb0ELb0ELi2ELi4ELi4ELi4ELb0EEENS1_21CollectiveEpilogueBwdISA_SB_SD_Li256ELb1ELb0ELi2EEENS1_19SingleTileSchedulerILb1ELb0ELb0ELi128EEEEEEEEEvNT_6ParamsE$_ZN4cute3eso3ESOILb0ELb0EJNS_6LayoutINS_5tupleIJNS3_IJNS3_IJNS_1CILi8EEENS4_ILi1EEEEEES6_EEENS3_IJNS3_IJS6_S6_EEENS4_ILi2EEEEEEEEENS3_IJNS3_IJNS3_IJS6_NS4_ILi0EEEEEESD_EEENS3_IJNS3_IJSD_SD_EEEiEEEEEEEENS_10ViewEngineINS_8smem_ptrIPN7cutlass6half_tEEEEEEEC2ERKSJ_RKSQ_,($_ZN7cutlass13device_kernelIN5flash19enable_sm80_to_sm89INS1_16FlashAttnBwdSm80INS1_25CollectiveMainloopBwdSm80ILi2ELi2EN4cute5tupleIJNS5_1CILi128EEES8_NS7_ILi64EEEEEENS_6half_tEfNS_4arch4Sm80ELb0ELb1ELb1ELb1ELb1ELb0ELb0ELb0ELi2ELi4ELi4ELi4ELb0EEENS1_21CollectiveEpilogueBwdISA_SB_SD_Li256ELb1ELb0ELi2EEENS1_19SingleTileSchedulerILb1ELb0ELb0ELi128EEEEEEEEEvNT_6ParamsE$_ZN4cute3eso3ESOILb0ELb0EJNS_6LayoutINS_5tupleIJNS3_IJNS_1CILi1EEENS3_IJS5_NS4_ILi2EEES6_EEEEEES6_NS3_IJS6_S6_EEEEEENS3_IJNS3_IJNS4_ILi0EEENS3_IJS5_NS4_ILi256EEEiEEEEEENS4_ILi2048EEENS3_IJiNS4_ILi4096EEEEEEEEEEENS_10ViewEngineINS_8smem_ptrIPjEEEEEEC2ERKSJ_RKSO_ - $_ZN7cutlass13device_kernelIN5flash19enable_sm80_to_sm89INS1_16FlashAttnBwdSm80INS1_25CollectiveMainloopBwdSm80ILi2ELi2EN4cute5tupleIJNS5_1CILi128EEES8_NS7_ILi64EEEEEENS_6half_tEfNS_4arch4Sm80ELb0ELb1ELb1ELb1ELb1ELb0ELb0ELb0ELi2ELi4ELi4ELi4ELb0EEENS1_21CollectiveEpilogueBwdISA_SB_SD_Li256ELb1ELb0ELi2EEENS1_19SingleTileSchedulerILb1ELb0ELb0ELi128EEEEEEEEEvNT_6ParamsE$_ZN4cute3eso3ESOILb0ELb0EJNS_6LayoutINS_5tupleIJNS3_IJNS3_IJNS_1CILi8EEENS4_ILi1EEEEEES6_EEENS3_IJNS3_IJS6_S6_EEENS4_ILi2EEEEEEEEENS3_IJNS3_IJNS3_IJS6_NS4_ILi0EEEEEESD_EEENS3_IJNS3_IJSD_SD_EEEiEEEEEEEENS_10ViewEngineINS_8smem_ptrIPN7cutlass6half_tEEEEEEEC2ERKSJ_RKSQ_)
$_ZN7cutlass13device_kernelIN5flash19enable_sm80_to_sm89INS1_16FlashAttnBwdSm80INS1_25CollectiveMainloopBwdSm80ILi2ELi2EN4cute5tupleIJNS5_1CILi128EEES8_NS7_ILi64EEEEEENS_6half_tEfNS_4arch4Sm80ELb0ELb1ELb1ELb1ELb1ELb0ELb0ELb0ELi2ELi4ELi4ELi4ELb0EEENS1_21CollectiveEpilogueBwdISA_SB_SD_Li256ELb1ELb0ELi2EEENS1_19SingleTileSchedulerILb1ELb0ELb0ELi128EEEEEEEEEvNT_6ParamsE$_ZN4cute3eso3ESOILb0ELb0EJNS_6LayoutINS_5tupleIJNS3_IJNS3_IJNS_1CILi8EEENS4_ILi1EEEEEES6_EEENS3_IJNS3_IJS6_S6_EEENS4_ILi2EEEEEEEEENS3_IJNS3_IJNS3_IJS6_NS4_ILi0EEEEEESD_EEENS3_IJNS3_IJSD_SD_EEEiEEEEEEEENS_10ViewEngineINS_8smem_ptrIPN7cutlass6half_tEEEEEEEC2ERKSJ_RKSQ_:
[----:B------:R-:W-:Y:S02]  /*7290*/  IADD3 R11, R82, -c[0x0][0x20], RZ ;  /* 0x80000800520b7a10 */ /* 0x000fe40007ffe0ff */
[----:B------:R-:W-:-:S03]  /*72a0*/  IADD3 R10, R83, -c[0x0][0x20], RZ ;  /* 0x80000800530a7a10 */ /* 0x000fc60007ffe0ff */
[----:B------:R1:W-:Y:S04]  /*72b0*/  STL [R11], R14 ;  /* 0x0000000e0b007387 */ /* 0x0003e80000100800 */
[----:B------:R-:W2:Y:S01]  /*72c0*/  LDL.64 R34, [R10] ;  /* 0x000000000a227983 */ /* 0x000ea20000100a00 */
[----:B------:R-:W-:-:S03]  /*72d0*/  IMAD.MOV.U32 R13, RZ, RZ, 0x0 ;  /* 0x00000000ff0d7424 */ /* 0x000fc600078e00ff */
[----:B--2---:R1:W-:Y:S01]  /*72e0*/  STL.64 [R11+0x8], R34 ;  /* 0x000008220b007387 */ /* 0x0043e20000100a00 */
[----:B------:R-:W-:Y:S05]  /*72f0*/  RET.REL.NODEC R12 `(_ZN7cutlass13device_kernelIN5flash19enable_sm80_to_sm89INS1_16FlashAttnBwdSm80INS1_25CollectiveMainloopBwdSm80ILi2ELi2EN4cute5tupleIJNS5_1CILi128EEES8_NS7_ILi64EEEEEENS_6half_tEfNS_4arch4Sm80ELb0ELb1ELb1ELb1ELb1ELb0ELb0ELb0ELi2ELi4ELi4ELi4ELb0EEENS1_21CollectiveEpilogueBwdISA_SB_SD_Li256ELb1ELb0ELi2EEENS1_19SingleTileSchedulerILb1ELb0ELb0ELi128EEEEEEEEEvNT_6ParamsE) ;  /* 0xffff8d000c007950 */ /* 0x000fea0003c3ffff */
        .type           $_ZN7cutlass13device_kernelIN5flash19enable_sm80_to_sm89INS1_16FlashAttnBwdSm80INS1_25CollectiveMainloopBwdSm80ILi2ELi2EN4cute5tupleIJNS5_1CILi128EEES8_NS7_ILi64EEEEEENS_6half_tEfNS_4arch4Sm80ELb0ELb1ELb1ELb1ELb1ELb0ELb0ELb0ELi2ELi4ELi4ELi4ELb0EEENS1_21CollectiveEpilogueBwdISA_SB_SD_Li256ELb1ELb0ELi2EEENS1_19SingleTileSchedulerILb1ELb0ELb0ELi128EEEEEEEEEvNT_6ParamsE$_ZN4cute3eso3ESOILb0ELb0EJNS_6LayoutINS_5tupleIJNS3_IJNS_1CILi1EEENS3_IJS5_NS4_ILi2EEES6_EEEEEES6_NS3_IJS6_S6_EEEEEENS3_IJNS3_IJNS4_ILi0EEENS3_IJS5_NS4_ILi256EEEiEEEEEENS4_ILi2048EEENS3_IJiNS4_ILi4096EEEEEEEEEEENS_10ViewEngineINS_8smem_ptrIPjEEEEEEC2ERKSJ_RKSO_,@function
        .size           $_ZN7cutlass13device_kernelIN5flash19enable_sm80_to_sm89INS1_16FlashAttnBwdSm80INS1_25CollectiveMainloopBwdSm80ILi2ELi2EN4cute5tupleIJNS5_1CILi128EEES8_NS7_ILi64EEEEEENS_6half_tEfNS_4arch4Sm80ELb0ELb1ELb1ELb1ELb1ELb0ELb0ELb0ELi2ELi4ELi4ELi4ELb0EEENS1_21CollectiveEpilogueBwdISA_SB_SD_Li256ELb1ELb0ELi2EEENS1_19SingleTileSchedulerILb1ELb0ELb0ELi128EEEEEEEEEvNT_6ParamsE$_ZN4cute3eso3ESOILb0ELb0EJNS_6LayoutINS_5tupleIJNS3_IJNS_1CILi1EEENS3_IJS5_NS4_ILi2EEES6_EEEEEES6_NS3_IJS6_S6_EEEEEENS3_IJNS3_IJNS4_ILi0EEENS3_IJS5_NS4_ILi256EEEiEEEEEENS4_ILi2048EEENS3_IJiNS4_ILi4096EEEEEEEEEEENS_10ViewEngineINS_8smem_ptrIPjEEEEEEC2ERKSJ_RKSO_,($_ZN7cutlass13device_kernelIN5flash19enable_sm80_to_sm89INS1_16FlashAttnBwdSm80INS1_25CollectiveMainloopBwdSm80ILi2ELi2EN4cute5tupleIJNS5_1CILi128EEES8_NS7_ILi64EEEEEENS_6half_tEfNS_4arch4Sm80ELb0ELb1ELb1ELb1ELb1ELb0ELb0ELb0ELi2ELi4ELi4ELi4ELb0EEENS1_21CollectiveEpilogueBwdISA_SB_SD_Li256ELb1ELb0ELi2EEENS1_19SingleTileSchedulerILb1ELb0ELb0ELi128EEEEEEEEEvNT_6ParamsE$_ZN4cute3eso3ESOILb0ELb0EJNS_6LayoutINS_5tupleIJNS3_IJNS_1CILi2EEES5_EEENS4_ILi8EEES6_EEENS3_IJNS3_IJNS4_ILi1EEEiEEENS4_ILi1024EEENS3_IJiiEEEEEEEENS_10ViewEngineINS_8smem_ptrIPN7cutlass6half_tEEEEEEEC2ERKSE_RKSL_ - $_ZN7cutlass13device_kernelIN5flash19enable_sm80_to_sm89INS1_16FlashAttnBwdSm80INS1_25CollectiveMainloopBwdSm80ILi2ELi2EN4cute5tupleIJNS5_1CILi128EEES8_NS7_ILi64EEEEEENS_6half_tEfNS_4arch4Sm80ELb0ELb1ELb1ELb1ELb1ELb0ELb0ELb0ELi2ELi4ELi4ELi4ELb0EEENS1_21CollectiveEpilogueBwdISA_SB_SD_Li256ELb1ELb0ELi2EEENS1_19SingleTileSchedulerILb1ELb0ELb0ELi128EEEEEEEEEvNT_6ParamsE$_ZN4cute3eso3ESOILb0ELb0EJNS_6LayoutINS_5tupleIJNS3_IJNS_1CILi1EEENS3_IJS5_NS4_ILi2EEES6_EEEEEES6_NS3_IJS6_S6_EEEEEENS3_IJNS3_IJNS4_ILi0EEENS3_IJS5_NS4_ILi256EEEiEEEEEENS4_ILi2048EEENS3_IJiNS4_ILi4096EEEEEEEEEEENS_10ViewEngineINS_8smem_ptrIPjEEEEEEC2ERKSJ_RKSO_)
$_ZN7cutlass13device_kernelIN5flash19enable_sm80_to_sm89INS1_16FlashAttnBwdSm80INS1_25CollectiveMainloopBwdSm80ILi2ELi2EN4cute5tupleIJNS5_1CILi128EEES8_NS7_ILi64EEEEEENS_6half_tEfNS_4arch4Sm80ELb0ELb1ELb1ELb1ELb1ELb0ELb0ELb0ELi2ELi4ELi4ELi4ELb0EEENS1_21CollectiveEpilogueBwdISA_SB_SD_Li256ELb1ELb0ELi2EEENS1_19SingleTileSchedulerILb1ELb0ELb0ELi128EEEEEEEEEvNT_6ParamsE$_ZN4cute3eso3ESOILb0ELb0EJNS_6LayoutINS_5tupleIJNS3_IJNS_1CILi1EEENS3_IJS5_NS4_ILi2EEES6_EEEEEES6_NS3_IJS6_S6_EEEEEENS3_IJNS3_IJNS4_ILi0EEENS3_IJS5_NS4_ILi256EEEiEEEEEENS4_ILi2048EEENS3_IJiNS4_ILi4096EEEEEEEEEEENS_10ViewEngineINS_8smem_ptrIPjEEEEEEC2ERKSJ_RKSO_:
[----:B------:R-:W-:Y:S02]  /*7300*/  IADD3 R17, R69, -c[0x0][0x20], RZ ;  /* 0x8000080045117a10 */ /* 0x000fe40007ffe0ff */
[----:B------:R-:W-:-:S03]  /*7310*/  IADD3 R18, R58, -c[0x0][0x20], RZ ;  /* 0x800008003a127a10 */ /* 0x000fc60007ffe0ff */
[----:B------:R1:W-:Y:S04]  /*7320*/  STL.64 [R17], R2 ;  /* 0x0000000211007387 */ /* 0x0003e80000100a00 */
[----:B------:R-:W2:Y:S01]  /*7330*/  LDL.64 R20, [R18] ;  /* 0x0000000012147983 */ /* 0x000ea20000100a00 */
[----:B------:R-:W-:Y:S02]  /*7340*/  IMAD.MOV.U32 R22, RZ, RZ, R16 ;  /* 0x000000ffff167224 */ /* 0x000fe400078e0010 */
[----:B------:R-:W-:Y:S01]  /*7350*/  IMAD.MOV.U32 R23, RZ, RZ, 0x0 ;  /* 0x00000000ff177424 */ /* 0x000fe200078e00ff */
[----:B--2---:R1:W-:Y:S03]  /*7360*/  STL.64 [R17+0x8], R20 ;  /* 0x0000081411007387 */ /* 0x0043e60000100a00 */
[----:B------:R-:W-:Y:S05]  /*7370*/  RET.REL.NODEC R22 `(_ZN7cutlass13device_kernelIN5flash19enable_sm80_to_sm89INS1_16FlashAttnBwdSm80INS1_25CollectiveMainloopBwdSm80ILi2ELi2EN4cute5tupleIJNS5_1CILi128EEES8_NS7_ILi64EEEEEENS_6half_tEfNS_4arch4Sm80ELb0ELb1ELb1ELb1ELb1ELb0ELb0ELb0ELi2ELi4ELi4ELi4ELb0EEENS1_21CollectiveEpilogueBwdISA_SB_SD_Li256ELb1ELb0ELi2EEENS1_19SingleTileSchedulerILb1ELb0ELb0ELi128EEEEEEEEEvNT_6ParamsE) ;  /* 0xffff8c8016007950 */ /* 0x000fea0003c3ffff */
        .type           $_ZN7cutlass13device_kernelIN5flash19enable_sm80_to_sm89INS1_16FlashAttnBwdSm80INS1_25CollectiveMainloopBwdSm80ILi2ELi2EN4cute5tupleIJNS5_1CILi128EEES8_NS7_ILi64EEEEEENS_6half_tEfNS_4arch4Sm80ELb0ELb1ELb1ELb1ELb1ELb0ELb0ELb0ELi2ELi4ELi4ELi4ELb0EEENS1_21CollectiveEpilogueBwdISA_SB_SD_Li256ELb1ELb0ELi2EEENS1_19SingleTileSchedulerILb1ELb0ELb0ELi128EEEEEEEEEvNT_6ParamsE$_ZN4cute3eso3ESOILb0ELb0EJNS_6LayoutINS_5tupleIJNS3_IJNS_1CILi2EEES5_EEENS4_ILi8EEES6_EEENS3_IJNS3_IJNS4_ILi1EEEiEEENS4_ILi1024EEENS3_IJiiEEEEEEEENS_10ViewEngineINS_8smem_ptrIPN7cutlass6half_tEEEEEEEC2ERKSE_RKSL_,@function
        .size           $_ZN7cutlass13device_kernelIN5flash19enable_sm80_to_sm89INS1_16FlashAttnBwdSm80INS1_25CollectiveMainloopBwdSm80ILi2ELi2EN4cute5tupleIJNS5_1CILi128EEES8_NS7_ILi64EEEEEENS_6half_tEfNS_4arch4Sm80ELb0ELb1ELb1ELb1ELb1ELb0ELb0ELb0ELi2ELi4ELi4ELi4ELb0EEENS1_21CollectiveEpilogueBwdISA_SB_SD_Li256ELb1ELb0ELi2EEENS1_19SingleTileSchedulerILb1ELb0ELb0ELi128EEEEEEEEEvNT_6ParamsE$_ZN4cute3eso3ESOILb0ELb0EJNS_6LayoutINS_5tupleIJNS3_IJNS_1CILi2EEES5_EEENS4_ILi8EEES6_EEENS3_IJNS3_IJNS4_ILi1EEEiEEENS4_ILi1024EEENS3_IJiiEEEEEEEENS_10ViewEngineINS_8smem_ptrIPN7cutlass6half_tEEEEEEEC2ERKSE_RKSL_,($_ZN7cutlass13device_kernelIN5flash19enable_sm80_to_sm89INS1_16FlashAttnBwdSm80INS1_25CollectiveMainloopBwdSm80ILi2ELi2EN4cute5tupleIJNS5_1CILi128EEES8_NS7_ILi64EEEEEENS_6half_tEfNS_4arch4Sm80ELb0ELb1ELb1ELb1ELb1ELb0ELb0ELb0ELi2ELi4ELi4ELi4ELb0EEENS1_21CollectiveEpilogueBwdISA_SB_SD_Li256ELb1ELb0ELi2EEENS1_19SingleTileSchedulerILb1ELb0ELb0ELi128EEEEEEEEEvNT_6ParamsE$_ZN4cute3eso3ESOILb0ELb0EJNS_6LayoutINS_5tupleIJNS3_IJNS_1CILi2EEES5_EEENS4_ILi8EEES6_EEENS3_IJNS3_IJNS4_ILi1EEEiEEENS4_ILi1024EEENS3_IJiiEEEEEEEEjEEC2ERKSE_RKj - $_ZN7cutlass13device_kernelIN5flash19enable_sm80_to_sm89INS1_16FlashAttnBwdSm80INS1_25CollectiveMainloopBwdSm80ILi2ELi2EN4cute5tupleIJNS5_1CILi128EEES8_NS7_ILi64EEEEEENS_6half_tEfNS_4arch4Sm80ELb0ELb1ELb1ELb1ELb1ELb0ELb0ELb0ELi2ELi4ELi4ELi4ELb0EEENS1_21CollectiveEpilogueBwdISA_SB_SD_Li256ELb1ELb0ELi2EEENS1_19SingleTileSchedulerILb1ELb0ELb0ELi128EEEEEEEEEvNT_6ParamsE$_ZN4cute3eso3ESOILb0ELb0EJNS_6LayoutINS_5tupleIJNS3_IJNS_1CILi2EEES5_EEENS4_ILi8EEES6_EEENS3_IJNS3_IJNS4_ILi1EEEiEEENS4_ILi1024EEENS3_IJiiEEEEEEEENS_10ViewEngineINS_8smem_ptrIPN7cutlass6half_tEEEEEEEC2ERKSE_RKSL_)
$_ZN7cutlass13device_kernelIN5flash19enable_sm80_to_sm89INS1_16FlashAttnBwdSm80INS1_25CollectiveMainloopBwdSm80ILi2ELi2EN4cute5tupleIJNS5_1CILi128EEES8_NS7_ILi64EEEEEENS_6half_tEfNS_4arch4Sm80ELb0ELb1ELb1ELb1ELb1ELb0ELb0ELb0ELi2ELi4ELi4ELi4ELb0EEENS1_21CollectiveEpilogueBwdISA_SB_SD_Li256ELb1ELb0ELi2EEENS1_19SingleTileSchedulerILb1ELb0ELb0ELi128EEEEEEEEEvNT_6ParamsE$_ZN4cute3eso3ESOILb0ELb0EJNS_6LayoutINS_5tupleIJNS3_IJNS_1CILi2EEES5_EEENS4_ILi8EEES6_EEENS3_IJNS3_IJNS4_ILi1EEEiEEENS4_ILi1024EEENS3_IJiiEEEEEEEENS_10ViewEngineINS_8smem_ptrIPN7cutlass6half_tEEEEEEEC2ERKSE_RKSL_:
[----:B------:R-:W-:Y:S02]  /*7380*/  IADD3 R3, R60, -c[0x0][0x20], RZ ;  /* 0x800008003c037a10 */ /* 0x000fe40007ffe0ff */
[----:B------:R-:W-:-:S03]  /*7390*/  IADD3 R2, R59, -c[0x0][0x20], RZ ;  /* 0x800008003b027a10 */ /* 0x000fc60007ffe0ff */
[----:B------:R1:W-:Y:S04]  /*73a0*/  STL.64 [R3], R4 ;  /* 0x0000000403007387 */ /* 0x0003e80000100a00 */
[----:B------:R1:W-:Y:S04]  /*73b0*/  STL [R3+0x8], R6 ;  /* 0x0000080603007387 */ /* 0x0003e80000100800 */
[----:B------:R-:W2:Y:S01]  /*73c0*/  LDL.64 R14, [R2] ;  /* 0x00000000020e7983 */ /* 0x000ea20000100a00 */
[----:B------:R-:W-:-:S03]  /*73d0*/  IMAD.MOV.U32 R13, RZ, RZ, 0x0 ;  /* 0x00000000ff0d7424 */ /* 0x000fc600078e00ff */
[----:B--2---:R1:W-:Y:S01]  /*73e0*/  STL.64 [R3+0x10], R14 ;  /* 0x0000100e03007387 */ /* 0x0043e20000100a00 */
[----:B------:R-:W-:Y:S05]  /*73f0*/  RET.REL.NODEC R12 `(_ZN7cutlass13device_kernelIN5flash19enable_sm80_to_sm89INS1_16FlashAttnBwdSm80INS1_25CollectiveMainloopBwdSm80ILi2ELi2EN4cute5tupleIJNS5_1CILi128EEES8_NS7_ILi64EEEEEENS_6half_tEfNS_4arch4Sm80ELb0ELb1ELb1ELb1ELb1ELb0ELb0ELb0ELi2ELi4ELi4ELi4ELb0EEENS1_21CollectiveEpilogueBwdISA_SB_SD_Li256ELb1ELb0ELi2EEENS1_19SingleTileSchedulerILb1ELb0ELb0ELi128EEEEEEEEEvNT_6ParamsE) ;  /* 0xffff8c000c007950 */ /* 0x000fea0003c3ffff */
        .type           $_ZN7cutlass13device_kernelIN5flash19enable_sm80_to_sm89INS1_16FlashAttnBwdSm80INS1_25CollectiveMainloopBwdSm80ILi2ELi2EN4cute5tupleIJNS5_1CILi128EEES8_NS7_ILi64EEEEEENS_6half_tEfNS_4arch4Sm80ELb0ELb1ELb1ELb1ELb1ELb0ELb0ELb0ELi2ELi4ELi4ELi4ELb0EEENS1_21CollectiveEpilogueBwdISA_SB_SD_Li256ELb1ELb0ELi2EEENS1_19SingleTileSchedulerILb1ELb0ELb0ELi128EEEEEEEEEvNT_6ParamsE$_ZN4cute3eso3ESOILb0ELb0EJNS_6LayoutINS_5tupleIJNS3_IJNS_1CILi2EEES5_EEENS4_ILi8EEES6_EEENS3_IJNS3_IJNS4_ILi1EEEiEEENS4_ILi1024EEENS3_IJiiEEEEEEEEjEEC2ERKSE_RKj,@function
        .size           $_ZN7cutlass13device_kernelIN5flash19enable_sm80_to_sm89INS1_16FlashAttnBwdSm80INS1_25CollectiveMainloopBwdSm80ILi2ELi2EN4cute5tupleIJNS5_1CILi128EEES8_NS7_ILi64EEEEEENS_6half_tEfNS_4arch4Sm80ELb0ELb1ELb1ELb1ELb1ELb0ELb0ELb0ELi2ELi4ELi4ELi4ELb0EEENS1_21CollectiveEpilogueBwdISA_SB_SD_Li256ELb1ELb0ELi2EEENS1_19SingleTileSchedulerILb1ELb0ELb0ELi128EEEEEEEEEvNT_6ParamsE$_ZN4cute3eso3ESOILb0ELb0EJNS_6LayoutINS_5tupleIJNS3_IJNS_1CILi2EEES5_EEENS4_ILi8EEES6_EEENS3_IJNS3_IJNS4_ILi1EEEiEEENS4_ILi1024EEENS3_IJiiEEEEEEEEjEEC2ERKSE_RKj,($_ZN7cutlass13device_kernelIN5flash19enable_sm80_to_sm89INS1_16FlashAttnBwdSm80INS1_25CollectiveMainloopBwdSm80ILi2ELi2EN4cute5tupleIJNS5_1CILi128EEES8_NS7_ILi64EEEEEENS_6half_tEfNS_4arch4Sm80ELb0ELb1ELb1ELb1ELb1ELb0ELb0ELb0ELi2ELi4ELi4ELi4ELb0EEENS1_21CollectiveEpilogueBwdISA_SB_SD_Li256ELb1ELb0ELi2EEENS1_19SingleTileSchedulerILb1ELb0ELb0ELi128EEEEEEEEEvNT_6ParamsE$_ZN4cute3eso3ESOILb0ELb0EJNS_6LayoutINS_5tupleIJNS3_IJNS_1CILi2EEES5_EEES6_NS4_ILi8EEEEEENS3_IJNS3_IJiNS4_ILi512EEEEEENS3_IJiiEEENS4_ILi1024EEEEEEEENS_10ViewEngineINS_8smem_ptrIPN7cutlass6half_tEEEEEEEC2ERKSE_RKSL_ - $_ZN7cutlass13device_kernelIN5flash19enable_sm80_to_sm89INS1_16FlashAttnBwdSm80INS1_25CollectiveMainloopBwdSm80ILi2ELi2EN4cute5tupleIJNS5_1CILi128EEES8_NS7_ILi64EEEEEENS_6half_tEfNS_4arch4Sm80ELb0ELb1ELb1ELb1ELb1ELb0ELb0ELb0ELi2ELi4ELi4ELi4ELb0EEENS1_21CollectiveEpilogueBwdISA_SB_SD_Li256ELb1ELb0ELi2EEENS1_19SingleTileSchedulerILb1ELb0ELb0ELi128EEEEEEEEEvNT_6ParamsE$_ZN4cute3eso3ESOILb0ELb0EJNS_6LayoutINS_5tupleIJNS3_IJNS_1CILi2EEES5_EEENS4_ILi8EEES6_EEENS3_IJNS3_IJNS4_ILi1EEEiEEENS4_ILi1024EEENS3_IJiiEEEEEEEEjEEC2ERKSE_RKj)
$_ZN7cutlass13device_kernelIN5flash19enable_sm80_to_sm89INS1_16FlashAttnBwdSm80INS1_25CollectiveMainloopBwdSm80ILi2ELi2EN4cute5tupleIJNS5_1CILi128EEES8_NS7_ILi64EEEEEENS_6half_tEfNS_4arch4Sm80ELb0ELb1ELb1ELb1ELb1ELb0ELb0ELb0ELi2ELi4ELi4ELi4ELb0EEENS1_21CollectiveEpilogueBwdISA_SB_SD_Li256ELb1ELb0ELi2EEENS1_19SingleTileSchedulerILb1ELb0ELb0ELi128EEEEEEEEEvNT_6ParamsE$_ZN4cute3eso3ESOILb0ELb0EJNS_6LayoutINS_5tupleIJNS3_IJNS_1CILi2EEES5_EEENS4_ILi8EEES6_EEENS3_IJNS3_IJNS4_ILi1EEEiEEENS4_ILi1024EEENS3_IJiiEEEEEEEEjEEC2ERKSE_RKj:
        /* <DEDUP_REMOVED lines=9> */
[----:B------:R-:W-:Y:S05]  /*7490*/  RET.REL.NODEC R14 `(_ZN7cutlass13device_kernelIN5flash19enable_sm80_to_sm89INS1_16FlashAttnBwdSm80INS1_25CollectiveMainloopBwdSm80ILi2ELi2EN4cute5tupleIJNS5_1CILi128EEES8_NS7_ILi64EEEEEENS_6half_tEfNS_4arch4Sm80ELb0ELb1ELb1ELb1ELb1ELb0ELb0ELb0ELi2ELi4ELi4ELi4ELb0EEENS1_21CollectiveEpilogueBwdISA_SB_SD_Li256ELb1ELb0ELi2EEENS1_19SingleTileSchedulerILb1ELb0ELb0ELi128EEEEEEEEEvNT_6ParamsE) ;  /* 0xffff8b600e007950 */ /* 0x000fea0003c3ffff */
        .type           $_ZN7cutlass13device_kernelIN5flash19enable_sm80_to_sm89INS1_16FlashAttnBwdSm80INS1_25CollectiveMainloopBwdSm80ILi2ELi2EN4cute5tupleIJNS5_1CILi128EEES8_NS7_ILi64EEEEEENS_6half_tEfNS_4arch4Sm80ELb0ELb1ELb1ELb1ELb1ELb0ELb0ELb0ELi2ELi4ELi4ELi4ELb0EEENS1_21CollectiveEpilogueBwdISA_SB_SD_Li256ELb1ELb0ELi2EEENS1_19SingleTileSchedulerILb1ELb0ELb0ELi128EEEEEEEEEvNT_6ParamsE$_ZN4cute3eso3ESOILb0ELb0EJNS_6LayoutINS_5tupleIJNS3_IJNS_1CILi2EEES5_EEES6_NS4_ILi8EEEEEENS3_IJNS3_IJiNS4_ILi512EEEEEENS3_IJiiEEENS4_ILi1024EEEEEEEENS_10ViewEngineINS_8smem_ptrIPN7cutlass6half_tEEEEEEEC2ERKSE_RKSL_,@function
        .size           $_ZN7cutlass13device_kernelIN5flash19enable_sm80_to_sm89INS1_16FlashAttnBwdSm80INS1_25CollectiveMainloopBwdSm80ILi2ELi2EN4cute5tupleIJNS5_1CILi128EEES8_NS7_ILi64EEEEEENS_6half_tEfNS_4arch4Sm80ELb0ELb1ELb1ELb1ELb1ELb0ELb0ELb0ELi2ELi4ELi4ELi4ELb0EEENS1_21CollectiveEpilogueBwdISA_SB_SD_Li256ELb1ELb0ELi2EEENS1_19SingleTileSchedulerILb1ELb0ELb0ELi128EEEEEEEEEvNT_6ParamsE$_ZN4cute3eso3ESOILb0ELb0EJNS_6LayoutINS_5tupleIJNS3_IJNS_1CILi2EEES5_EEES6_NS4_ILi8EEEEEENS3_IJNS3_IJiNS4_ILi512EEEEEENS3_IJiiEEENS4_ILi1024EEEEEEEENS_10ViewEngineINS_8smem_ptrIPN7cutlass6half_tEEEEEEEC2ERKSE_RKSL_,($_ZN7cutlass13device_kernelIN5flash19enable_sm80_to_sm89INS1_16FlashAttnBwdSm80INS1_25CollectiveMainloopBwdSm80ILi2ELi2EN4cute5tupleIJNS5_1CILi128EEES8_NS7_ILi64EEEEEENS_6half_tEfNS_4arch4Sm80ELb0ELb1ELb1ELb1ELb1ELb0ELb0ELb0ELi2ELi4ELi4ELi4ELb0EEENS1_21CollectiveEpilogueBwdISA_SB_SD_Li256ELb1ELb0ELi2EEENS1_19SingleTileSchedulerILb1ELb0ELb0ELi128EEEEEEEEEvNT_6ParamsE$_ZN4cute3eso3ESOILb0ELb0EJNS_6LayoutINS_5tupleIJNS3_IJNS_1CILi2EEES5_EEES6_NS4_ILi8EEEEEENS3_IJNS3_IJiNS4_ILi512EEEEEENS3_IJiiEEENS4_ILi1024EEEEEEEEjEEC2ERKSE_RKj - $_ZN7cutlass13device_kernelIN5flash19enable_sm80_to_sm89INS1_16FlashAttnBwdSm80INS1_25CollectiveMainloopBwdSm80ILi2ELi2EN4cute5tupleIJNS5_1CILi128EEES8_NS7_ILi64EEEEEENS_6half_tEfNS_4arch4Sm80ELb0ELb1ELb1ELb1ELb1ELb0ELb0ELb0ELi2ELi4ELi4ELi4ELb0EEENS1_21CollectiveEpilogueBwdISA_SB_SD_Li256ELb1ELb0ELi2EEENS1_19SingleTileSchedulerILb1ELb0ELb0ELi128EEEEEEEEEvNT_6ParamsE$_ZN4cute3eso3ESOILb0ELb0EJNS_6LayoutINS_5tupleIJNS3_IJNS_1CILi2EEES5_EEES6_NS4_ILi8EEEEEENS3_IJNS3_IJiNS4_ILi512EEEEEENS3_IJiiEEENS4_ILi1024EEEEEEEENS_10ViewEngineINS_8smem_ptrIPN7cutlass6half_tEEEEEEEC2ERKSE_RKSL_)
$_ZN7cutlass13device_kernelIN5flash19enable_sm80_to_sm89INS1_16FlashAttnBwdSm80INS1_25CollectiveMainloopBwdSm80ILi2ELi2EN4cute5tupleIJNS5_1CILi128EEES8_NS7_ILi64EEEEEENS_6half_tEfNS_4arch4Sm80ELb0ELb1ELb1ELb1ELb1ELb0ELb0ELb0ELi2ELi4ELi4ELi4ELb0EEENS1_21CollectiveEpilogueBwdISA_SB_SD_Li256ELb1ELb0ELi2EEENS1_19SingleTileSchedulerILb1ELb0ELb0ELi128EEEEEEEEEvNT_6ParamsE$_ZN4cute3eso3ESOILb0ELb0EJNS_6LayoutINS_5tupleIJNS3_IJNS_1CILi2EEES5_EEES6_NS4_ILi8EEEEEENS3_IJNS3_IJiNS4_ILi512EEEEEENS3_IJiiEEENS4_ILi1024EEEEEEEENS_10ViewEngineINS_8smem_ptrIPN7cutlass6half_tEEEEEEEC2ERKSE_RKSL_:
        /* <DEDUP_REMOVED lines=8> */
        .type           $_ZN7cutlass13device_kernelIN5flash19enable_sm80_to_sm89INS1_16FlashAttnBwdSm80INS1_25CollectiveMainloopBwdSm80ILi2ELi2EN4cute5tupleIJNS5_1CILi128EEES8_NS7_ILi64EEEEEENS_6half_tEfNS_4arch4Sm80ELb0ELb1ELb1ELb1ELb1ELb0ELb0ELb0ELi2ELi4ELi4ELi4ELb0EEENS1_21CollectiveEpilogueBwdISA_SB_SD_Li256ELb1ELb0ELi2EEENS1_19SingleTileSchedulerILb1ELb0ELb0ELi128EEEEEEEEEvNT_6ParamsE$_ZN4cute3eso3ESOILb0ELb0EJNS_6LayoutINS_5tupleIJNS3_IJNS_1CILi2EEES5_EEES6_NS4_ILi8EEEEEENS3_IJNS3_IJiNS4_ILi512EEEEEENS3_IJiiEEENS4_ILi1024EEEEEEEEjEEC2ERKSE_RKj,@function
        .size           $_ZN7cutlass13device_kernelIN5flash19enable_sm80_to_sm89INS1_16FlashAttnBwdSm80INS1_25CollectiveMainloopBwdSm80ILi2ELi2EN4cute5tupleIJNS5_1CILi128EEES8_NS7_ILi64EEEEEENS_6half_tEfNS_4arch4Sm80ELb0ELb1ELb1ELb1ELb1ELb0ELb0ELb0ELi2ELi4ELi4ELi4ELb0EEENS1_21CollectiveEpilogueBwdISA_SB_SD_Li256ELb1ELb0ELi2EEENS1_19SingleTileSchedulerILb1ELb0ELb0ELi128EEEEEEEEEvNT_6ParamsE$_ZN4cute3eso3ESOILb0ELb0EJNS_6LayoutINS_5tupleIJNS3_IJNS_1CILi2EEES5_EEES6_NS4_ILi8EEEEEENS3_IJNS3_IJiNS4_ILi512EEEEEENS3_IJiiEEENS4_ILi1024EEEEEEEEjEEC2ERKSE_RKj,($_ZN7cutlass13device_kernelIN5flash19enable_sm80_to_sm89INS1_16FlashAttnBwdSm80INS1_25CollectiveMainloopBwdSm80ILi2ELi2EN4cute5tupleIJNS5_1CILi128EEES8_NS7_ILi64EEEEEENS_6half_tEfNS_4arch4Sm80ELb0ELb1ELb1ELb1ELb1ELb0ELb0ELb0ELi2ELi4ELi4ELi4ELb0EEENS1_21CollectiveEpilogueBwdISA_SB_SD_Li256ELb1ELb0ELi2EEENS1_19SingleTileSchedulerILb1ELb0ELb0ELi128EEEEEEEEEvNT_6ParamsE$_ZN4cute3eso3ESOILb0ELb0EJNS_6LayoutINS_5tupleIJNS3_IJNS_1CILi2EEES5_S5_EEES5_NS3_IJNS3_IJS5_S5_EEES5_EEEEEENS3_IJNS3_IJNS4_ILi1EEENS4_ILi512EEEiEEENS4_ILi4096EEENS3_IJNS3_IJiiEEENS4_ILi8192EEEEEEEEEEENS_10ViewEngineINS_8smem_ptrIPN7cutlass6half_tEEEEEEEC2ERKSI_RKSP_ - $_ZN7cutlass13device_kernelIN5flash19enable_sm80_to_sm89INS1_16FlashAttnBwdSm80INS1_25CollectiveMainloopBwdSm80ILi2ELi2EN4cute5tupleIJNS5_1CILi128EEES8_NS7_ILi64EEEEEENS_6half_tEfNS_4arch4Sm80ELb0ELb1ELb1ELb1ELb1ELb0ELb0ELb0ELi2ELi4ELi4ELi4ELb0EEENS1_21CollectiveEpilogueBwdISA_SB_SD_Li256ELb1ELb0ELi2EEENS1_19SingleTileSchedulerILb1ELb0ELb0ELi128EEEEEEEEEvNT_6ParamsE$_ZN4cute3eso3ESOILb0ELb0EJNS_6LayoutINS_5tupleIJNS3_IJNS_1CILi2EEES5_EEES6_NS4_ILi8EEEEEENS3_IJNS3_IJiNS4_ILi512EEEEEENS3_IJiiEEENS4_ILi1024EEEEEEEEjEEC2ERKSE_RKj)
$_ZN7cutlass13device_kernelIN5flash19enable_sm80_to_sm89INS1_16FlashAttnBwdSm80INS1_25CollectiveMainloopBwdSm80ILi2ELi2EN4cute5tupleIJNS5_1CILi128EEES8_NS7_ILi64EEEEEENS_6half_tEfNS_4arch4Sm80ELb0ELb1ELb1ELb1ELb1ELb0ELb0ELb0ELi2ELi4ELi4ELi4ELb0EEENS1_21CollectiveEpilogueBwdISA_SB_SD_Li256ELb1ELb0ELi2EEENS1_19SingleTileSchedulerILb1ELb0ELb0ELi128EEEEEEEEEvNT_6ParamsE$_ZN4cute3eso3ESOILb0ELb0EJNS_6LayoutINS_5tupleIJNS3_IJNS_1CILi2EEES5_EEES6_NS4_ILi8EEEEEENS3_IJNS3_IJiNS4_ILi512EEEEEENS3_IJiiEEENS4_ILi1024EEEEEEEEjEEC2ERKSE_RKj:
        /* <DEDUP_REMOVED lines=10> */
        .type           $_ZN7cutlass13device_kernelIN5flash19enable_sm80_to_sm89INS1_16FlashAttnBwdSm80INS1_25CollectiveMainloopBwdSm80ILi2ELi2EN4cute5tupleIJNS5_1CILi128EEES8_NS7_ILi64EEEEEENS_6half_tEfNS_4arch4Sm80ELb0ELb1ELb1ELb1ELb1ELb0ELb0ELb0ELi2ELi4ELi4ELi4ELb0EEENS1_21CollectiveEpilogueBwdISA_SB_SD_Li256ELb1ELb0ELi2EEENS1_19SingleTileSchedulerILb1ELb0ELb0ELi128EEEEEEEEEvNT_6ParamsE$_ZN4cute3eso3ESOILb0ELb0EJNS_6LayoutINS_5tupleIJNS3_IJNS_1CILi2EEES5_S5_EEES5_NS3_IJNS3_IJS5_S5_EEES5_EEEEEENS3_IJNS3_IJNS4_ILi1EEENS4_ILi512EEEiEEENS4_ILi4096EEENS3_IJNS3_IJiiEEENS4_ILi8192EEEEEEEEEEENS_10ViewEngineINS_8smem_ptrIPN7cutlass6half_tEEEEEEEC2ERKSI_RKSP_,@function
        .size           $_ZN7cutlass13device_kernelIN5flash19enable_sm80_to_sm89INS1_16FlashAttnBwdSm80INS1_25CollectiveMainloopBwdSm80ILi2ELi2EN4cute5tupleIJNS5_1CILi128EEES8_NS7_ILi64EEEEEENS_6half_tEfNS_4arch4Sm80ELb0ELb1ELb1ELb1ELb1ELb0ELb0ELb0ELi2ELi4ELi4ELi4ELb0EEENS1_21CollectiveEpilogueBwdISA_SB_SD_Li256ELb1ELb0ELi2EEENS1_19SingleTileSchedulerILb1ELb0ELb0ELi128EEEEEEEEEvNT_6ParamsE$_ZN4cute3eso3ESOILb0ELb0EJNS_6LayoutINS_5tupleIJNS3_IJNS_1CILi2EEES5_S5_EEES5_NS3_IJNS3_IJS5_S5_EEES5_EEEEEENS3_IJNS3_IJNS4_ILi1EEENS4_ILi512EEEiEEENS4_ILi4096EEENS3_IJNS3_IJiiEEENS4_ILi8192EEEEEEEEEEENS_10ViewEngineINS_8smem_ptrIPN7cutlass6half_tEEEEEEEC2ERKSI_RKSP_,($_ZN7cutlass13device_kernelIN5flash19enable_sm80_to_sm89INS1_16FlashAttnBwdSm80INS1_25CollectiveMainloopBwdSm80ILi2ELi2EN4cute5tupleIJNS5_1CILi128EEES8_NS7_ILi64EEEEEENS_6half_tEfNS_4arch4Sm80ELb0ELb1ELb1ELb1ELb1ELb0ELb0ELb0ELi2ELi4ELi4ELi4ELb0EEENS1_21CollectiveEpilogueBwdISA_SB_SD_Li256ELb1ELb0ELi2EEENS1_19SingleTileSchedulerILb1ELb0ELb0ELi128EEEEEEEEEvNT_6ParamsE$_ZN4cute3eso3ESOILb0ELb0EJNS_6LayoutINS_5tupleIJNS3_IJNS_1CILi2EEES5_S5_EEES5_NS3_IJNS3_IJS5_S5_EEES5_EEEEEENS3_IJNS3_IJNS4_ILi1EEENS4_ILi512EEEiEEENS4_ILi4096EEENS3_IJNS3_IJiiEEENS4_ILi8192EEEEEEEEEEEjEEC2ERKSI_RKj - $_ZN7cutlass13device_kernelIN5flash19enable_sm80_to_sm89INS1_16FlashAttnBwdSm80INS1_25CollectiveMainloopBwdSm80ILi2ELi2EN4cute5tupleIJNS5_1CILi128EEES8_NS7_ILi64EEEEEENS_6half_tEfNS_4arch4Sm80ELb0ELb1ELb1ELb1ELb1ELb0ELb0ELb0ELi2ELi4ELi4ELi4ELb0EEENS1_21CollectiveEpilogueBwdISA_SB_SD_Li256ELb1ELb0ELi2EEENS1_19SingleTileSchedulerILb1ELb0ELb0ELi128EEEEEEEEEvNT_6ParamsE$_ZN4cute3eso3ESOILb0ELb0EJNS_6LayoutINS_5tupleIJNS3_IJNS_1CILi2EEES5_S5_EEES5_NS3_IJNS3_IJS5_S5_EEES5_EEEEEENS3_IJNS3_IJNS4_ILi1EEENS4_ILi512EEEiEEENS4_ILi4096EEENS3_IJNS3_IJiiEEENS4_ILi8192EEEEEEEEEEENS_10ViewEngineINS_8smem_ptrIPN7cutlass6half_tEEEEEEEC2ERKSI_RKSP_)
$_ZN7cutlass13device_kernelIN5flash19enable_sm80_to_sm89INS1_16FlashAttnBwdSm80INS1_25CollectiveMainloopBwdSm80ILi2ELi2EN4cute5tupleIJNS5_1CILi128EEES8_NS7_ILi64EEEEEENS_6half_tEfNS_4arch4Sm80ELb0ELb1ELb1ELb1ELb1ELb0ELb0ELb0ELi2ELi4ELi4ELi4ELb0EEENS1_21CollectiveEpilogueBwdISA_SB_SD_Li256ELb1ELb0ELi2EEENS1_19SingleTileSchedulerILb1ELb0ELb0ELi128EEEEEEEEEvNT_6ParamsE$_ZN4cute3eso3ESOILb0ELb0EJNS_6LayoutINS_5tupleIJNS3_IJNS_1CILi2EEES5_S5_EEES5_NS3_IJNS3_IJS5_S5_EEES5_EEEEEENS3_IJNS3_IJNS4_ILi1EEENS4_ILi512EEEiEEENS4_ILi4096EEENS3_IJNS3_IJiiEEENS4_ILi8192EEEEEEEEEEENS_10ViewEngineINS_8smem_ptrIPN7cutlass6half_tEEEEEEEC2ERKSI_RKSP_:
        /* <DEDUP_REMOVED lines=8> */
        .type           $_ZN7cutlass13device_kernelIN5flash19enable_sm80_to_sm89INS1_16FlashAttnBwdSm80INS1_25CollectiveMainloopBwdSm80ILi2ELi2EN4cute5tupleIJNS5_1CILi128EEES8_NS7_ILi64EEEEEENS_6half_tEfNS_4arch4Sm80ELb0ELb1ELb1ELb1ELb1ELb0ELb0ELb0ELi2ELi4ELi4ELi4ELb0EEENS1_21CollectiveEpilogueBwdISA_SB_SD_Li256ELb1ELb0ELi2EEENS1_19SingleTileSchedulerILb1ELb0ELb0ELi128EEEEEEEEEvNT_6ParamsE$_ZN4cute3eso3ESOILb0ELb0EJNS_6LayoutINS_5tupleIJNS3_IJNS_1CILi2EEES5_S5_EEES5_NS3_IJNS3_IJS5_S5_EEES5_EEEEEENS3_IJNS3_IJNS4_ILi1EEENS4_ILi512EEEiEEENS4_ILi4096EEENS3_IJNS3_IJiiEEENS4_ILi8192EEEEEEEEEEEjEEC2ERKSI_RKj,@function
        .size           $_ZN7cutlass13device_kernelIN5flash19enable_sm80_to_sm89INS1_16FlashAttnBwdSm80INS1_25CollectiveMainloopBwdSm80ILi2ELi2EN4cute5tupleIJNS5_1CILi128EEES8_NS7_ILi64EEEEEENS_6half_tEfNS_4arch4Sm80ELb0ELb1ELb1ELb1ELb1ELb0ELb0ELb0ELi2ELi4ELi4ELi4ELb0EEENS1_21CollectiveEpilogueBwdISA_SB_SD_Li256ELb1ELb0ELi2EEENS1_19SingleTileSchedulerILb1ELb0ELb0ELi128EEEEEEEEEvNT_6ParamsE$_ZN4cute3eso3ESOILb0ELb0EJNS_6LayoutINS_5tupleIJNS3_IJNS_1CILi2EEES5_S5_EEES5_NS3_IJNS3_IJS5_S5_EEES5_EEEEEENS3_IJNS3_IJNS4_ILi1EEENS4_ILi512EEEiEEENS4_ILi4096EEENS3_IJNS3_IJiiEEENS4_ILi8192EEEEEEEEEEEjEEC2ERKSI_RKj,($_ZN7cutlass13device_kernelIN5flash19enable_sm80_to_sm89INS1_16FlashAttnBwdSm80INS1_25CollectiveMainloopBwdSm80ILi2ELi2EN4cute5tupleIJNS5_1CILi128EEES8_NS7_ILi64EEEEEENS_6half_tEfNS_4arch4Sm80ELb0ELb1ELb1ELb1ELb1ELb0ELb0ELb0ELi2ELi4ELi4ELi4ELb0EEENS1_21CollectiveEpilogueBwdISA_SB_SD_Li256ELb1ELb0ELi2EEENS1_19SingleTileSchedulerILb1ELb0ELb0ELi128EEEEEEEEEvNT_6ParamsE$_ZN4cute3eso3ESOILb0ELb0EJNS_6LayoutINS_5tupleIJNS3_IJNS_1CILi2EEES5_S5_EEES5_NS3_IJS5_S5_EEEEEENS3_IJNS3_IJNS4_ILi1EEENS4_ILi512EEEiEEENS4_ILi4096EEENS3_IJiiEEEEEEEENS_10ViewEngineINS_8smem_ptrIPN7cutlass6half_tEEEEEEEC2ERKSF_RKSM_ - $_ZN7cutlass13device_kernelIN5flash19enable_sm80_to_sm89INS1_16FlashAttnBwdSm80INS1_25CollectiveMainloopBwdSm80ILi2ELi2EN4cute5tupleIJNS5_1CILi128EEES8_NS7_ILi64EEEEEENS_6half_tEfNS_4arch4Sm80ELb0ELb1ELb1ELb1ELb1ELb0ELb0ELb0ELi2ELi4ELi4ELi4ELb0EEENS1_21CollectiveEpilogueBwdISA_SB_SD_Li256ELb1ELb0ELi2EEENS1_19SingleTileSchedulerILb1ELb0ELb0ELi128EEEEEEEEEvNT_6ParamsE$_ZN4cute3eso3ESOILb0ELb0EJNS_6LayoutINS_5tupleIJNS3_IJNS_1CILi2EEES5_S5_EEES5_NS3_IJNS3_IJS5_S5_EEES5_EEEEEENS3_IJNS3_IJNS4_ILi1EEENS4_ILi512EEEiEEENS4_ILi4096EEENS3_IJNS3_IJiiEEENS4_ILi8192EEEEEEEEEEEjEEC2ERKSI_RKj)
$_ZN7cutlass13device_kernelIN5flash19enable_sm80_to_sm89INS1_16FlashAttnBwdSm80INS1_25CollectiveMainloopBwdSm80ILi2ELi2EN4cute5tupleIJNS5_1CILi128EEES8_NS7_ILi64EEEEEENS_6half_tEfNS_4arch4Sm80ELb0ELb1ELb1ELb1ELb1ELb0ELb0ELb0ELi2ELi4ELi4ELi4ELb0EEENS1_21CollectiveEpilogueBwdISA_SB_SD_Li256ELb1ELb0ELi2EEENS1_19SingleTileSchedulerILb1ELb0ELb0ELi128EEEEEEEEEvNT_6ParamsE$_ZN4cute3eso3ESOILb0ELb0EJNS_6LayoutINS_5tupleIJNS3_IJNS_1CILi2EEES5_S5_EEES5_NS3_IJNS3_IJS5_S5_EEES5_EEEEEENS3_IJNS3_IJNS4_ILi1EEENS4_ILi512EEEiEEENS4_ILi4096EEENS3_IJNS3_IJiiEEENS4_ILi8192EEEEEEEEEEEjEEC2ERKSI_RKj:
        /* <DEDUP_REMOVED lines=10> */
        .type           $_ZN7cutlass13device_kernelIN5flash19enable_sm80_to_sm89INS1_16FlashAttnBwdSm80INS1_25CollectiveMainloopBwdSm80ILi2ELi2EN4cute5tupleIJNS5_1CILi128EEES8_NS7_ILi64EEEEEENS_6half_tEfNS_4arch4Sm80ELb0ELb1ELb1ELb1ELb1ELb0ELb0ELb0ELi2ELi4ELi4ELi4ELb0EEENS1_21CollectiveEpilogueBwdISA_SB_SD_Li256ELb1ELb0ELi2EEENS1_19SingleTileSchedulerILb1ELb0ELb0ELi128EEEEEEEEEvNT_6ParamsE$_ZN4cute3eso3ESOILb0ELb0EJNS_6LayoutINS_5tupleIJNS3_IJNS_1CILi2EEES5_S5_EEES5_NS3_IJS5_S5_EEEEEENS3_IJNS3_IJNS4_ILi1EEENS4_ILi512EEEiEEENS4_ILi4096EEENS3_IJiiEEEEEEEENS_10ViewEngineINS_8smem_ptrIPN7cutlass6half_tEEEEEEEC2ERKSF_RKSM_,@function
        .size           $_ZN7cutlass13device_kernelIN5flash19enable_sm80_to_sm89INS1_16FlashAttnBwdSm80INS1_25CollectiveMainloopBwdSm80ILi2ELi2EN4cute5tupleIJNS5_1CILi128EEES8_NS7_ILi64EEEEEENS_6half_tEfNS_4arch4Sm80ELb0ELb1ELb1ELb1ELb1ELb0ELb0ELb0ELi2ELi4ELi4ELi4ELb0EEENS1_21CollectiveEpilogueBwdISA_SB_SD_Li256ELb1ELb0ELi2EEENS1_19SingleTileSchedulerILb1ELb0ELb0ELi128EEEEEEEEEvNT_6ParamsE$_ZN4cute3eso3ESOILb0ELb0EJNS_6LayoutINS_5tupleIJNS3_IJNS_1CILi2EEES5_S5_EEES5_NS3_IJS5_S5_EEEEEENS3_IJNS3_IJNS4_ILi1EEENS4_ILi512EEEiEEENS4_ILi4096EEENS3_IJiiEEEEEEEENS_10ViewEngineINS_8smem_ptrIPN7cutlass6half_tEEEEEEEC2ERKSF_RKSM_,($_ZN7cutlass13device_kernelIN5flash19enable_sm80_to_sm89INS1_16FlashAttnBwdSm80INS1_25CollectiveMainloopBwdSm80ILi2ELi2EN4cute5tupleIJNS5_1CILi128EEES8_NS7_ILi64EEEEEENS_6half_tEfNS_4arch4Sm80ELb0ELb1ELb1ELb1ELb1ELb0ELb0ELb0ELi2ELi4ELi4ELi4ELb0EEENS1_21CollectiveEpilogueBwdISA_SB_SD_Li256ELb1ELb0ELi2EEENS1_19SingleTileSchedulerILb1ELb0ELb0ELi128EEEEEEEEEvNT_6ParamsE$_ZN4cute3eso3ESOILb0ELb0EJNS_6LayoutINS_5tupleIJNS3_IJNS_1CILi2EEES5_S5_EEES5_NS3_IJS5_S5_EEEEEENS3_IJNS3_IJNS4_ILi1EEENS4_ILi512EEEiEEENS4_ILi4096EEENS3_IJiiEEEEEEEEjEEC2ERKSF_RKj - $_ZN7cutlass13device_kernelIN5flash19enable_sm80_to_sm89INS1_16FlashAttnBwdSm80INS1_25CollectiveMainloopBwdSm80ILi2ELi2EN4cute5tupleIJNS5_1CILi128EEES8_NS7_ILi64EEEEEENS_6half_tEfNS_4arch4Sm80ELb0ELb1ELb1ELb1ELb1ELb0ELb0ELb0ELi2ELi4ELi4ELi4ELb0EEENS1_21CollectiveEpilogueBwdISA_SB_SD_Li256ELb1ELb0ELi2EEENS1_19SingleTileSchedulerILb1ELb0ELb0ELi128EEEEEEEEEvNT_6ParamsE$_ZN4cute3eso3ESOILb0ELb0EJNS_6LayoutINS_5tupleIJNS3_IJNS_1CILi2EEES5_S5_EEES5_NS3_IJS5_S5_EEEEEENS3_IJNS3_IJNS4_ILi1EEENS4_ILi512EEEiEEENS4_ILi4096EEENS3_IJiiEEEEEEEENS_10ViewEngineINS_8smem_ptrIPN7cutlass6half_tEEEEEEEC2ERKSF_RKSM_)
$_ZN7cutlass13device_kernelIN5flash19enable_sm80_to_sm89INS1_16FlashAttnBwdSm80INS1_25CollectiveMainloopBwdSm80ILi2ELi2EN4cute5tupleIJNS5_1CILi128EEES8_NS7_ILi64EEEEEENS_6half_tEfNS_4arch4Sm80ELb0ELb1ELb1ELb1ELb1ELb0ELb0ELb0ELi2ELi4ELi4ELi4ELb0EEENS1_21CollectiveEpilogueBwdISA_SB_SD_Li256ELb1ELb0ELi2EEENS1_19SingleTileSchedulerILb1ELb0ELb0ELi128EEEEEEEEEvNT_6ParamsE$_ZN4cute3eso3ESOILb0ELb0EJNS_6LayoutINS_5tupleIJNS3_IJNS_1CILi2EEES5_S5_EEES5_NS3_IJS5_S5_EEEEEENS3_IJNS3_IJNS4_ILi1EEENS4_ILi512EEEiEEENS4_ILi4096EEENS3_IJiiEEEEEEEENS_10ViewEngineINS_8smem_ptrIPN7cutlass6half_tEEEEEEEC2ERKSF_RKSM_:
        /* <DEDUP_REMOVED lines=8> */
        .type           $_ZN7cutlass13device_kernelIN5flash19enable_sm80_to_sm89INS1_16FlashAttnBwdSm80INS1_25CollectiveMainloopBwdSm80ILi2ELi2EN4cute5tupleIJNS5_1CILi128EEES8_NS7_ILi64EEEEEENS_6half_tEfNS_4arch4Sm80ELb0ELb1ELb1ELb1ELb1ELb0ELb0ELb0ELi2ELi4ELi4ELi4ELb0EEENS1_21CollectiveEpilogueBwdISA_SB_SD_Li256ELb1ELb0ELi2EEENS1_19SingleTileSchedulerILb1ELb0ELb0ELi128EEEEEEEEEvNT_6ParamsE$_ZN4cute3eso3ESOILb0ELb0EJNS_6LayoutINS_5tupleIJNS3_IJNS_1CILi2EEES5_S5_EEES5_NS3_IJS5_S5_EEEEEENS3_IJNS3_IJNS4_ILi1EEENS4_ILi512EEEiEEENS4_ILi4096EEENS3_IJiiEEEEEEEEjEEC2ERKSF_RKj,@function
        .size           $_ZN7cutlass13device_kernelIN5flash19enable_sm80_to_sm89INS1_16FlashAttnBwdSm80INS1_25CollectiveMainloopBwdSm80ILi2ELi2EN4cute5tupleIJNS5_1CILi128EEES8_NS7_ILi64EEEEEENS_6half_tEfNS_4arch4Sm80ELb0ELb1ELb1ELb1ELb1ELb0ELb0ELb0ELi2ELi4ELi4ELi4ELb0EEENS1_21CollectiveEpilogueBwdISA_SB_SD_Li256ELb1ELb0ELi2EEENS1_19SingleTileSchedulerILb1ELb0ELb0ELi128EEEEEEEEEvNT_6ParamsE$_ZN4cute3eso3ESOILb0ELb0EJNS_6LayoutINS_5tupleIJNS3_IJNS_1CILi2EEES5_S5_EEES5_NS3_IJS5_S5_EEEEEENS3_IJNS3_IJNS4_ILi1EEENS4_ILi512EEEiEEENS4_ILi4096EEENS3_IJiiEEEEEEEEjEEC2ERKSF_RKj,($_ZN7cutlass13device_kernelIN5flash19enable_sm80_to_sm89INS1_16FlashAttnBwdSm80INS1_25CollectiveMainloopBwdSm80ILi2ELi2EN4cute5tupleIJNS5_1CILi128EEES8_NS7_ILi64EEEEEENS_6half_tEfNS_4arch4Sm80ELb0ELb1ELb1ELb1ELb1ELb0ELb0ELb0ELi2ELi4ELi4ELi4ELb0EEENS1_21CollectiveEpilogueBwdISA_SB_SD_Li256ELb1ELb0ELi2EEENS1_19SingleTileSchedulerILb1ELb0ELb0ELi128EEEEEEEEEvNT_6ParamsE$_ZN4cute3eso3ESOILb0ELb0EJNS_6LayoutINS_5tupleIJNS3_IJNS_1CILi8EEENS4_ILi1EEEEEENS3_IJNS4_ILi2EEEEEEEEENS3_IJNS3_IJS6_NS4_ILi0EEEEEENS3_IJiEEEEEEEENS_10ViewEngineINS_8smem_ptrIPN7cutlass6half_tEEEEEEEC2ERKSF_RKSM_ - $_ZN7cutlass13device_kernelIN5flash19enable_sm80_to_sm89INS1_16FlashAttnBwdSm80INS1_25CollectiveMainloopBwdSm80ILi2ELi2EN4cute5tupleIJNS5_1CILi128EEES8_NS7_ILi64EEEEEENS_6half_tEfNS_4arch4Sm80ELb0ELb1ELb1ELb1ELb1ELb0ELb0ELb0ELi2ELi4ELi4ELi4ELb0EEENS1_21CollectiveEpilogueBwdISA_SB_SD_Li256ELb1ELb0ELi2EEENS1_19SingleTileSchedulerILb1ELb0ELb0ELi128EEEEEEEEEvNT_6ParamsE$_ZN4cute3eso3ESOILb0ELb0EJNS_6LayoutINS_5tupleIJNS3_IJNS_1CILi2EEES5_S5_EEES5_NS3_IJS5_S5_EEEEEENS3_IJNS3_IJNS4_ILi1EEENS4_ILi512EEEiEEENS4_ILi4096EEENS3_IJiiEEEEEEEEjEEC2ERKSF_RKj)
$_ZN7cutlass13device_kernelIN5flash19enable_sm80_to_sm89INS1_16FlashAttnBwdSm80INS1_25CollectiveMainloopBwdSm80ILi2ELi2EN4cute5tupleIJNS5_1CILi128EEES8_NS7_ILi64EEEEEENS_6half_tEfNS_4arch4Sm80ELb0ELb1ELb1ELb1ELb1ELb0ELb0ELb0ELi2ELi4ELi4ELi4ELb0EEENS1_21CollectiveEpilogueBwdISA_SB_SD_Li256ELb1ELb0ELi2EEENS1_19SingleTileSchedulerILb1ELb0ELb0ELi128EEEEEEEEEvNT_6ParamsE$_ZN4cute3eso3ESOILb0ELb0EJNS_6LayoutINS_5tupleIJNS3_IJNS_1CILi2EEES5_S5_EEES5_NS3_IJS5_S5_EEEEEENS3_IJNS3_IJNS4_ILi1EEENS4_ILi512EEEiEEENS4_ILi4096EEENS3_IJiiEEEEEEEEjEEC2ERKSF_RKj:
        /* <DEDUP_REMOVED lines=10> */
        .type           $_ZN7cutlass13device_kernelIN5flash19enable_sm80_to_sm89INS1_16FlashAttnBwdSm80INS1_25CollectiveMainloopBwdSm80ILi2ELi2EN4cute5tupleIJNS5_1CILi128EEES8_NS7_ILi64EEEEEENS_6half_tEfNS_4arch4Sm80ELb0ELb1ELb1ELb1ELb1ELb0ELb0ELb0ELi2ELi4ELi4ELi4ELb0EEENS1_21CollectiveEpilogueBwdISA_SB_SD_Li256ELb1ELb0ELi2EEENS1_19SingleTileSchedulerILb1ELb0ELb0ELi128EEEEEEEEEvNT_6ParamsE$_ZN4cute3eso3ESOILb0ELb0EJNS_6LayoutINS_5tupleIJNS3_IJNS_1CILi8EEENS4_ILi1EEEEEENS3_IJNS4_ILi2EEEEEEEEENS3_IJNS3_IJS6_NS4_ILi0EEEEEENS3_IJiEEEEEEEENS_10ViewEngineINS_8smem_ptrIPN7cutlass6half_tEEEEEEEC2ERKSF_RKSM_,@function
        .size           $_ZN7cutlass13device_kernelIN5flash19enable_sm80_to_sm89INS1_16FlashAttnBwdSm80INS1_25CollectiveMainloopBwdSm80ILi2ELi2EN4cute5tupleIJNS5_1CILi128EEES8_NS7_ILi64EEEEEENS_6half_tEfNS_4arch4Sm80ELb0ELb1ELb1ELb1ELb1ELb0ELb0ELb0ELi2ELi4ELi4ELi4ELb0EEENS1_21CollectiveEpilogueBwdISA_SB_SD_Li256ELb1ELb0ELi2EEENS1_19SingleTileSchedulerILb1ELb0ELb0ELi128EEEEEEEEEvNT_6ParamsE$_ZN4cute3eso3ESOILb0ELb0EJNS_6LayoutINS_5tupleIJNS3_IJNS_1CILi8EEENS4_ILi1EEEEEENS3_IJNS4_ILi2EEEEEEEEENS3_IJNS3_IJS6_NS4_ILi0EEEEEENS3_IJiEEEEEEEENS_10ViewEngineINS_8smem_ptrIPN7cutlass6half_tEEEEEEEC2ERKSF_RKSM_,($_ZN7cutlass13device_kernelIN5flash19enable_sm80_to_sm89INS1_16FlashAttnBwdSm80INS1_25CollectiveMainloopBwdSm80ILi2ELi2EN4cute5tupleIJNS5_1CILi128EEES8_NS7_ILi64EEEEEENS_6half_tEfNS_4arch4Sm80ELb0ELb1ELb1ELb1ELb1ELb0ELb0ELb0ELi2ELi4ELi4ELi4ELb0EEENS1_21CollectiveEpilogueBwdISA_SB_SD_Li256ELb1ELb0ELi2EEENS1_19SingleTileSchedulerILb1ELb0ELb0ELi128EEEEEEEEEvNT_6ParamsE$_ZN4cute3eso3ESOILb0ELb0EJNS_6LayoutINS_5tupleIJNS3_IJNS_1CILi8EEENS4_ILi1EEEEEENS4_ILi2EEEEEENS3_IJNS3_IJS6_NS4_ILi0EEEEEEiEEEEENS_10ViewEngineINS_8smem_ptrIPN7cutlass6half_tEEEEEEEC2ERKSD_RKSK_ - $_ZN7cutlass13device_kernelIN5flash19enable_sm80_to_sm89INS1_16FlashAttnBwdSm80INS1_25CollectiveMainloopBwdSm80ILi2ELi2EN4cute5tupleIJNS5_1CILi128EEES8_NS7_ILi64EEEEEENS_6half_tEfNS_4arch4Sm80ELb0ELb1ELb1ELb1ELb1ELb0ELb0ELb0ELi2ELi4ELi4ELi4ELb0EEENS1_21CollectiveEpilogueBwdISA_SB_SD_Li256ELb1ELb0ELi2EEENS1_19SingleTileSchedulerILb1ELb0ELb0ELi128EEEEEEEEEvNT_6ParamsE$_ZN4cute3eso3ESOILb0ELb0EJNS_6LayoutINS_5tupleIJNS3_IJNS_1CILi8EEENS4_ILi1EEEEEENS3_IJNS4_ILi2EEEEEEEEENS3_IJNS3_IJS6_NS4_ILi0EEEEEENS3_IJiEEEEEEEENS_10ViewEngineINS_8smem_ptrIPN7cutlass6half_tEEEEEEEC2ERKSF_RKSM_)
$_ZN7cutlass13device_kernelIN5flash19enable_sm80_to_sm89INS1_16FlashAttnBwdSm80INS1_25CollectiveMainloopBwdSm80ILi2ELi2EN4cute5tupleIJNS5_1CILi128EEES8_NS7_ILi64EEEEEENS_6half_tEfNS_4arch4Sm80ELb0ELb1ELb1ELb1ELb1ELb0ELb0ELb0ELi2ELi4ELi4ELi4ELb0EEENS1_21CollectiveEpilogueBwdISA_SB_SD_Li256ELb1ELb0ELi2EEENS1_19SingleTileSchedulerILb1ELb0ELb0ELi128EEEEEEEEEvNT_6ParamsE$_ZN4cute3eso3ESOILb0ELb0EJNS_6LayoutINS_5tupleIJNS3_IJNS_1CILi8EEENS4_ILi1EEEEEENS3_IJNS4_ILi2EEEEEEEEENS3_IJNS3_IJS6_NS4_ILi0EEEEEENS3_IJiEEEEEEEENS_10ViewEngineINS_8smem_ptrIPN7cutlass6half_tEEEEEEEC2ERKSF_RKSM_:
[----:B------:R-:W-:Y:S02]  /*7800*/  IADD3 R37, R82, -c[0x0][0x20], RZ ;  /* 0x8000080052257a10 */ /* 0x000fe40007ffe0ff */
[----:B------:R-:W-:-:S03]  /*7810*/  IADD3 R36, R83, -c[0x0][0x20], RZ ;  /* 0x8000080053247a10 */ /* 0x000fc60007ffe0ff */
[----:B------:R1:W-:Y:S04]  /*7820*/  STL [R37], R40 ;  /* 0x0000002825007387 */ /* 0x0003e80000100800 */
[----:B------:R-:W2:Y:S01]  /*7830*/  LDL.64 R42, [R36] ;  /* 0x00000000242a7983 */ /* 0x000ea20000100a00 */
[----:B------:R-:W-:-:S03]  /*7840*/  IMAD.MOV.U32 R39, RZ, RZ, 0x0 ;  /* 0x00000000ff277424 */ /* 0x000fc600078e00ff */
[----:B--2---:R1:W-:Y:S01]  /*7850*/  STL.64 [R37+0x8], R42 ;  /* 0x0000082a25007387 */ /* 0x0043e20000100a00 */
[----:B------:R-:W-:Y:S05]  /*7860*/  RET.REL.NODEC R38 `(_ZN7cutlass13device_kernelIN5flash19enable_sm80_to_sm89INS1_16FlashAttnBwdSm80INS1_25CollectiveMainloopBwdSm80ILi2ELi2EN4cute5tupleIJNS5_1CILi128EEES8_NS7_ILi64EEEEEENS_6half_tEfNS_4arch4Sm80ELb0ELb1ELb1ELb1ELb1ELb0ELb0ELb0ELi2ELi4ELi4ELi4ELb0EEENS1_21CollectiveEpilogueBwdISA_SB_SD_Li256ELb1ELb0ELi2EEENS1_19SingleTileSchedulerILb1ELb0ELb0ELi128EEEEEEEEEvNT_6ParamsE) ;  /* 0xffff879026007950 */ /* 0x000fea0003c3ffff */
        .type           $_ZN7cutlass13device_kernelIN5flash19enable_sm80_to_sm89INS1_16FlashAttnBwdSm80INS1_25CollectiveMainloopBwdSm80ILi2ELi2EN4cute5tupleIJNS5_1CILi128EEES8_NS7_ILi64EEEEEENS_6half_tEfNS_4arch4Sm80ELb0ELb1ELb1ELb1ELb1ELb0ELb0ELb0ELi2ELi4ELi4ELi4ELb0EEENS1_21CollectiveEpilogueBwdISA_SB_SD_Li256ELb1ELb0ELi2EEENS1_19SingleTileSchedulerILb1ELb0ELb0ELi128EEEEEEEEEvNT_6ParamsE$_ZN4cute3eso3ESOILb0ELb0EJNS_6LayoutINS_5tupleIJNS3_IJNS_1CILi8EEENS4_ILi1EEEEEENS4_ILi2EEEEEENS3_IJNS3_IJS6_NS4_ILi0EEEEEEiEEEEENS_10ViewEngineINS_8smem_ptrIPN7cutlass6half_tEEEEEEEC2ERKSD_RKSK_,@function
        .size           $_ZN7cutlass13device_kernelIN5flash19enable_sm80_to_sm89INS1_16FlashAttnBwdSm80INS1_25CollectiveMainloopBwdSm80ILi2ELi2EN4cute5tupleIJNS5_1CILi128EEES8_NS7_ILi64EEEEEENS_6half_tEfNS_4arch4Sm80ELb0ELb1ELb1ELb1ELb1ELb0ELb0ELb0ELi2ELi4ELi4ELi4ELb0EEENS1_21CollectiveEpilogueBwdISA_SB_SD_Li256ELb1ELb0ELi2EEENS1_19SingleTileSchedulerILb1ELb0ELb0ELi128EEEEEEEEEvNT_6ParamsE$_ZN4cute3eso3ESOILb0ELb0EJNS_6LayoutINS_5tupleIJNS3_IJNS_1CILi8EEENS4_ILi1EEEEEENS4_ILi2EEEEEENS3_IJNS3_IJS6_NS4_ILi0EEEEEEiEEEEENS_10ViewEngineINS_8smem_ptrIPN7cutlass6half_tEEEEEEEC2ERKSD_RKSK_,($_ZN7cutlass13device_kernelIN5flash19enable_sm80_to_sm89INS1_16FlashAttnBwdSm80INS1_25CollectiveMainloopBwdSm80ILi2ELi2EN4cute5tupleIJNS5_1CILi128EEES8_NS7_ILi64EEEEEENS_6half_tEfNS_4arch4Sm80ELb0ELb1ELb1ELb1ELb1ELb0ELb0ELb0ELi2ELi4ELi4ELi4ELb0EEENS1_21CollectiveEpilogueBwdISA_SB_SD_Li256ELb1ELb0ELi2EEENS1_19SingleTileSchedulerILb1ELb0ELb0ELi128EEEEEEEEEvNT_6ParamsE$_ZN4cute3eso3ESOILb0ELb0EJNS_6LayoutINS_5tupleIJNS3_IJNS_1CILi8EEENS4_ILi1EEEEEENS4_ILi2EEEEEENS3_IJNS3_IJS6_NS4_ILi0EEEEEEiEEEEEiEEC2ERKSD_RKi - $_ZN7cutlass13device_kernelIN5flash19enable_sm80_to_sm89INS1_16FlashAttnBwdSm80INS1_25CollectiveMainloopBwdSm80ILi2ELi2EN4cute5tupleIJNS5_1CILi128EEES8_NS7_ILi64EEEEEENS_6half_tEfNS_4arch4Sm80ELb0ELb1ELb1ELb1ELb1ELb0ELb0ELb0ELi2ELi4ELi4ELi4ELb0EEENS1_21CollectiveEpilogueBwdISA_SB_SD_Li256ELb1ELb0ELi2EEENS1_19SingleTileSchedulerILb1ELb0ELb0ELi128EEEEEEEEEvNT_6ParamsE$_ZN4cute3eso3ESOILb0ELb0EJNS_6LayoutINS_5tupleIJNS3_IJNS_1CILi8EEENS4_ILi1EEEEEENS4_ILi2EEEEEENS3_IJNS3_IJS6_NS4_ILi0EEEEEEiEEEEENS_10ViewEngineINS_8smem_ptrIPN7cutlass6half_tEEEEEEEC2ERKSD_RKSK_)
$_ZN7cutlass13device_kernelIN5flash19enable_sm80_to_sm89INS1_16FlashAttnBwdSm80INS1_25CollectiveMainloopBwdSm80ILi2ELi2EN4cute5tupleIJNS5_1CILi128EEES8_NS7_ILi64EEEEEENS_6half_tEfNS_4arch4Sm80ELb0ELb1ELb1ELb1ELb1ELb0ELb0ELb0ELi2ELi4ELi4ELi4ELb0EEENS1_21CollectiveEpilogueBwdISA_SB_SD_Li256ELb1ELb0ELi2EEENS1_19SingleTileSchedulerILb1ELb0ELb0ELi128EEEEEEEEEvNT_6ParamsE$_ZN4cute3eso3ESOILb0ELb0EJNS_6LayoutINS_5tupleIJNS3_IJNS_1CILi8EEENS4_ILi1EEEEEENS4_ILi2EEEEEENS3_IJNS3_IJS6_NS4_ILi0EEEEEEiEEEEENS_10ViewEngineINS_8smem_ptrIPN7cutlass6half_tEEEEEEEC2ERKSD_RKSK_:
[----:B------:R-:W-:Y:S02]  /*7870*/  IADD3 R3, R82, -c[0x0][0x20], RZ ;  /* 0x8000080052037a10 */ /* 0x000fe40007ffe0ff */
[----:B------:R-:W-:-:S03]  /*7880*/  IADD3 R2, R83, -c[0x0][0x20], RZ ;  /* 0x8000080053027a10 */ /* 0x000fc60007ffe0ff */
[----:B------:R1:W-:Y:S04]  /*7890*/  STL [R3], R36 ;  /* 0x0000002403007387 */ /* 0x0003e80000100800 */
[----:B------:R-:W2:Y:S01]  /*78a0*/  LDL.64 R42, [R2] ;  /* 0x00000000022a7983 */ /* 0x000ea20000100a00 */
[----:B------:R-:W-:-:S03]  /*78b0*/  IMAD.MOV.U32 R39, RZ, RZ, 0x0 ;  /* 0x00000000ff277424 */ /* 0x000fc600078e00ff */
[----:B--2---:R1:W-:Y:S01]  /*78c0*/  STL.64 [R3+0x8], R42 ;  /* 0x0000082a03007387 */ /* 0x0043e20000100a00 */
[----:B------:R-:W-:Y:S05]  /*78d0*/  RET.REL.NODEC R38 `(_ZN7cutlass13device_kernelIN5flash19enable_sm80_to_sm89INS1_16FlashAttnBwdSm80INS1_25CollectiveMainloopBwdSm80ILi2ELi2EN4cute5tupleIJNS5_1CILi128EEES8_NS7_ILi64EEEEEENS_6half_tEfNS_4arch4Sm80ELb0ELb1ELb1ELb1ELb1ELb0ELb0ELb0ELi2ELi4ELi4ELi4ELb0EEENS1_21CollectiveEpilogueBwdISA_SB_SD_Li256ELb1ELb0ELi2EEENS1_19SingleTileSchedulerILb1ELb0ELb0ELi128EEEEEEEEEvNT_6ParamsE) ;  /* 0xffff872026007950 */ /* 0x000fea0003c3ffff */
        .type           $_ZN7cutlass13device_kernelIN5flash19enable_sm80_to_sm89INS1_16FlashAttnBwdSm80INS1_25CollectiveMainloopBwdSm80ILi2ELi2EN4cute5tupleIJNS5_1CILi128EEES8_NS7_ILi64EEEEEENS_6half_tEfNS_4arch4Sm80ELb0ELb1ELb1ELb1ELb1ELb0ELb0ELb0ELi2ELi4ELi4ELi4ELb0EEENS1_21CollectiveEpilogueBwdISA_SB_SD_Li256ELb1ELb0ELi2EEENS1_19SingleTileSchedulerILb1ELb0ELb0ELi128EEEEEEEEEvNT_6ParamsE$_ZN4cute3eso3ESOILb0ELb0EJNS_6LayoutINS_5tupleIJNS3_IJNS_1CILi8EEENS4_ILi1EEEEEENS4_ILi2EEEEEENS3_IJNS3_IJS6_NS4_ILi0EEEEEEiEEEEEiEEC2ERKSD_RKi,@function
        .size           $_ZN7cutlass13device_kernelIN5flash19enable_sm80_to_sm89INS1_16FlashAttnBwdSm80INS1_25CollectiveMainloopBwdSm80ILi2ELi2EN4cute5tupleIJNS5_1CILi128EEES8_NS7_ILi64EEEEEENS_6half_tEfNS_4arch4Sm80ELb0ELb1ELb1ELb1ELb1ELb0ELb0ELb0ELi2ELi4ELi4ELi4ELb0EEENS1_21CollectiveEpilogueBwdISA_SB_SD_Li256ELb1ELb0ELi2EEENS1_19SingleTileSchedulerILb1ELb0ELb0ELi128EEEEEEEEEvNT_6ParamsE$_ZN4cute3eso3ESOILb0ELb0EJNS_6LayoutINS_5tupleIJNS3_IJNS_1CILi8EEENS4_ILi1EEEEEENS4_ILi2EEEEEENS3_IJNS3_IJS6_NS4_ILi0EEEEEEiEEEEEiEEC2ERKSD_RKi,($_ZN7cutlass13device_kernelIN5flash19enable_sm80_to_sm89INS1_16FlashAttnBwdSm80INS1_25CollectiveMainloopBwdSm80ILi2ELi2EN4cute5tupleIJNS5_1CILi128EEES8_NS7_ILi64EEEEEENS_6half_tEfNS_4arch4Sm80ELb0ELb1ELb1ELb1ELb1ELb0ELb0ELb0ELi2ELi4ELi4ELi4ELb0EEENS1_21CollectiveEpilogueBwdISA_SB_SD_Li256ELb1ELb0ELi2EEENS1_19SingleTileSchedulerILb1ELb0ELb0ELi128EEEEEEEEEvNT_6ParamsE$_ZN4cute3eso3ESOILb0ELb0EJNS_6LayoutINS_5tupleIJNS3_IJNS_1CILi8EEENS4_ILi1EEEEEENS4_ILi2EEENS3_IJS8_S8_EEEEEENS3_IJNS3_IJS6_NS4_ILi0EEEEEENS4_ILi4096EEENS3_IJiiEEEEEEEENS_10ViewEngineINS_8smem_ptrIPN7cutlass6half_tEEEEEEEC2ERKSG_RKSN_ - $_ZN7cutlass13device_kernelIN5flash19enable_sm80_to_sm89INS1_16FlashAttnBwdSm80INS1_25CollectiveMainloopBwdSm80ILi2ELi2EN4cute5tupleIJNS5_1CILi128EEES8_NS7_ILi64EEEEEENS_6half_tEfNS_4arch4Sm80ELb0ELb1ELb1ELb1ELb1ELb0ELb0ELb0ELi2ELi4ELi4ELi4ELb0EEENS1_21CollectiveEpilogueBwdISA_SB_SD_Li256ELb1ELb0ELi2EEENS1_19SingleTileSchedulerILb1ELb0ELb0ELi128EEEEEEEEEvNT_6ParamsE$_ZN4cute3eso3ESOILb0ELb0EJNS_6LayoutINS_5tupleIJNS3_IJNS_1CILi8EEENS4_ILi1EEEEEENS4_ILi2EEEEEENS3_IJNS3_IJS6_NS4_ILi0EEEEEEiEEEEEiEEC2ERKSD_RKi)
$_ZN7cutlass13device_kernelIN5flash19enable_sm80_to_sm89INS1_16FlashAttnBwdSm80INS1_25CollectiveMainloopBwdSm80ILi2ELi2EN4cute5tupleIJNS5_1CILi128EEES8_NS7_ILi64EEEEEENS_6half_tEfNS_4arch4Sm80ELb0ELb1ELb1ELb1ELb1ELb0ELb0ELb0ELi2ELi4ELi4ELi4ELb0EEENS1_21CollectiveEpilogueBwdISA_SB_SD_Li256ELb1ELb0ELi2EEENS1_19SingleTileSchedulerILb1ELb0ELb0ELi128EEEEEEEEEvNT_6ParamsE$_ZN4cute3eso3ESOILb0ELb0EJNS_6LayoutINS_5tupleIJNS3_IJNS_1CILi8EEENS4_ILi1EEEEEENS4_ILi2EEEEEENS3_IJNS3_IJS6_NS4_ILi0EEEEEEiEEEEEiEEC2ERKSD_RKi:
[----:B------:R-:W-:Y:S02]  /*78e0*/  IADD3 R3, R82, -c[0x0][0x20], RZ ;  /* 0x8000080052037a10 */ /* 0x000fe40007ffe0ff */
[----:B------:R-:W-:-:S03]  /*78f0*/  IADD3 R2, R83, -c[0x0][0x20], RZ ;  /* 0x8000080053027a10 */ /* 0x000fc60007ffe0ff */
[----:B------:R1:W-:Y:S04]  /*7900*/  STL [R3], R38 ;  /* 0x0000002603007387 */ /* 0x0003e80000100800 */
[----:B------:R-:W2:Y:S01]  /*7910*/  LDL R2, [R2] ;  /* 0x0000000002027983 */ /* 0x000ea20000100800 */
[----:B------:R-:W-:-:S03]  /*7920*/  IMAD.MOV.U32 R37, RZ, RZ, 0x0 ;  /* 0x00000000ff257424 */ /* 0x000fc600078e00ff */
[----:B--2---:R1:W-:Y:S01]  /*7930*/  STL [R3+0x4], R2 ;  /* 0x0000040203007387 */ /* 0x0043e20000100800 */
[----:B------:R-:W-:Y:S05]  /*7940*/  RET.REL.NODEC R36 `(_ZN7cutlass13device_kernelIN5flash19enable_sm80_to_sm89INS1_16FlashAttnBwdSm80INS1_25CollectiveMainloopBwdSm80ILi2ELi2EN4cute5tupleIJNS5_1CILi128EEES8_NS7_ILi64EEEEEENS_6half_tEfNS_4arch4Sm80ELb0ELb1ELb1ELb1ELb1ELb0ELb0ELb0ELi2ELi4ELi4ELi4ELb0EEENS1_21CollectiveEpilogueBwdISA_SB_SD_Li256ELb1ELb0ELi2EEENS1_19SingleTileSchedulerILb1ELb0ELb0ELi128EEEEEEEEEvNT_6ParamsE) ;  /* 0xffff86b024007950 */ /* 0x000fea0003c3ffff */
        .type           $_ZN7cutlass13device_kernelIN5flash19enable_sm80_to_sm89INS1_16FlashAttnBwdSm80INS1_25CollectiveMainloopBwdSm80ILi2ELi2EN4cute5tupleIJNS5_1CILi128EEES8_NS7_ILi64EEEEEENS_6half_tEfNS_4arch4Sm80ELb0ELb1ELb1ELb1ELb1ELb0ELb0ELb0ELi2ELi4ELi4ELi4ELb0EEENS1_21CollectiveEpilogueBwdISA_SB_SD_Li256ELb1ELb0ELi2EEENS1_19SingleTileSchedulerILb1ELb0ELb0ELi128EEEEEEEEEvNT_6ParamsE$_ZN4cute3eso3ESOILb0ELb0EJNS_6LayoutINS_5tupleIJNS3_IJNS_1CILi8EEENS4_ILi1EEEEEENS4_ILi2EEENS3_IJS8_S8_EEEEEENS3_IJNS3_IJS6_NS4_ILi0EEEEEENS4_ILi4096EEENS3_IJiiEEEEEEEENS_10ViewEngineINS_8smem_ptrIPN7cutlass6half_tEEEEEEEC2ERKSG_RKSN_,@function
        .size           $_ZN7cutlass13device_kernelIN5flash19enable_sm80_to_sm89INS1_16FlashAttnBwdSm80INS1_25CollectiveMainloopBwdSm80ILi2ELi2EN4cute5tupleIJNS5_1CILi128EEES8_NS7_ILi64EEEEEENS_6half_tEfNS_4arch4Sm80ELb0ELb1ELb1ELb1ELb1ELb0ELb0ELb0ELi2ELi4ELi4ELi4ELb0EEENS1_21CollectiveEpilogueBwdISA_SB_SD_Li256ELb1ELb0ELi2EEENS1_19SingleTileSchedulerILb1ELb0ELb0ELi128EEEEEEEEEvNT_6ParamsE$_ZN4cute3eso3ESOILb0ELb0EJNS_6LayoutINS_5tupleIJNS3_IJNS_1CILi8EEENS4_ILi1EEEEEENS4_ILi2EEENS3_IJS8_S8_EEEEEENS3_IJNS3_IJS6_NS4_ILi0EEEEEENS4_ILi4096EEENS3_IJiiEEEEEEEENS_10ViewEngineINS_8smem_ptrIPN7cutlass6half_tEEEEEEEC2ERKSG_RKSN_,($_ZN7cutlass13device_kernelIN5flash19enable_sm80_to_sm89INS1_16FlashAttnBwdSm80INS1_25CollectiveMainloopBwdSm80ILi2ELi2EN4cute5tupleIJNS5_1CILi128EEES8_NS7_ILi64EEEEEENS_6half_tEfNS_4arch4Sm80ELb0ELb1ELb1ELb1ELb1ELb0ELb0ELb0ELi2ELi4ELi4ELi4ELb0EEENS1_21CollectiveEpilogueBwdISA_SB_SD_Li256ELb1ELb0ELi2EEENS1_19SingleTileSchedulerILb1ELb0ELb0ELi128EEEEEEEEEvNT_6ParamsE$_ZN4cute3eso3ESOILb0ELb0EJNS_6LayoutINS_5tupleIJNS3_IJNS_1CILi8EEENS4_ILi1EEEEEENS4_ILi2EEENS3_IJS8_S8_EEEEEENS3_IJNS3_IJS6_NS4_ILi0EEEEEENS4_ILi4096EEENS3_IJiiEEEEEEEEiEEC2ERKSG_RKi - $_ZN7cutlass13device_kernelIN5flash19enable_sm80_to_sm89INS1_16FlashAttnBwdSm80INS1_25CollectiveMainloopBwdSm80ILi2ELi2EN4cute5tupleIJNS5_1CILi128EEES8_NS7_ILi64EEEEEENS_6half_tEfNS_4arch4Sm80ELb0ELb1ELb1ELb1ELb1ELb0ELb0ELb0ELi2ELi4ELi4ELi4ELb0EEENS1_21CollectiveEpilogueBwdISA_SB_SD_Li256ELb1ELb0ELi2EEENS1_19SingleTileSchedulerILb1ELb0ELb0ELi128EEEEEEEEEvNT_6ParamsE$_ZN4cute3eso3ESOILb0ELb0EJNS_6LayoutINS_5tupleIJNS3_IJNS_1CILi8EEENS4_ILi1EEEEEENS4_ILi2EEENS3_IJS8_S8_EEEEEENS3_IJNS3_IJS6_NS4_ILi0EEEEEENS4_ILi4096EEENS3_IJiiEEEEEEEENS_10ViewEngineINS_8smem_ptrIPN7cutlass6half_tEEEEEEEC2ERKSG_RKSN_)
$_ZN7cutlass13device_kernelIN5flash19enable_sm80_to_sm89INS1_16FlashAttnBwdSm80INS1_25CollectiveMainloopBwdSm80ILi2ELi2EN4cute5tupleIJNS5_1CILi128EEES8_NS7_ILi64EEEEEENS_6half_tEfNS_4arch4Sm80ELb0ELb1ELb1ELb1ELb1ELb0ELb0ELb0ELi2ELi4ELi4ELi4ELb0EEENS1_21CollectiveEpilogueBwdISA_SB_SD_Li256ELb1ELb0ELi2EEENS1_19SingleTileSchedulerILb1ELb0ELb0ELi128EEEEEEEEEvNT_6ParamsE$_ZN4cute3eso3ESOILb0ELb0EJNS_6LayoutINS_5tupleIJNS3_IJNS_1CILi8EEENS4_ILi1EEEEEENS4_ILi2EEENS3_IJS8_S8_EEEEEENS3_IJNS3_IJS6_NS4_ILi0EEEEEENS4_ILi4096EEENS3_IJiiEEEEEEEENS_10ViewEngineINS_8smem_ptrIPN7cutlass6half_tEEEEEEEC2ERKSG_RKSN_:
[----:B------:R-:W-:Y:S02]  /*7950*/  IADD3 R3, R60, -c[0x0][0x20], RZ ;  /* 0x800008003c037a10 */ /* 0x000fe40007ffe0ff */
[----:B------:R-:W-:-:S03]  /*7960*/  IADD3 R2, R59, -c[0x0][0x20], RZ ;  /* 0x800008003b027a10 */ /* 0x000fc60007ffe0ff */
[----:B------:R1:W-:Y:S04]  /*7970*/  STL.64 [R3], R4 ;  /* 0x0000000403007387 */ /* 0x0003e80000100a00 */
[----:B------:R-:W2:Y:S01]  /*7980*/  LDL.64 R12, [R2] ;  /* 0x00000000020c7983 */ /* 0x000ea20000100a00 */
[----:B------:R-:W-:-:S03]  /*7990*/  IMAD.MOV.U32 R7, RZ, RZ, 0x0 ;  /* 0x00000000ff077424 */ /* 0x000fc600078e00ff */
[----:B--2---:R1:W-:Y:S01]  /*79a0*/  STL.64 [R3+0x8], R12 ;  /* 0x0000080c03007387 */ /* 0x0043e20000100a00 */
[----:B------:R-:W-:Y:S05]  /*79b0*/  RET.REL.NODEC R6 `(_ZN7cutlass13device_kernelIN5flash19enable_sm80_to_sm89INS1_16FlashAttnBwdSm80INS1_25CollectiveMainloopBwdSm80ILi2ELi2EN4cute5tupleIJNS5_1CILi128EEES8_NS7_ILi64EEEEEENS_6half_tEfNS_4arch4Sm80ELb0ELb1ELb1ELb1ELb1ELb0ELb0ELb0ELi2ELi4ELi4ELi4ELb0EEENS1_21CollectiveEpilogueBwdISA_SB_SD_Li256ELb1ELb0ELi2EEENS1_19SingleTileSchedulerILb1ELb0ELb0ELi128EEEEEEEEEvNT_6ParamsE) ;  /* 0xffff864006007950 */ /* 0x000fea0003c3ffff */
        .type           $_ZN7cutlass13device_kernelIN5flash19enable_sm80_to_sm89INS1_16FlashAttnBwdSm80INS1_25CollectiveMainloopBwdSm80ILi2ELi2EN4cute5tupleIJNS5_1CILi128EEES8_NS7_ILi64EEEEEENS_6half_tEfNS_4arch4Sm80ELb0ELb1ELb1ELb1ELb1ELb0ELb0ELb0ELi2ELi4ELi4ELi4ELb0EEENS1_21CollectiveEpilogueBwdISA_SB_SD_Li256ELb1ELb0ELi2EEENS1_19SingleTileSchedulerILb1ELb0ELb0ELi128EEEEEEEEEvNT_6ParamsE$_ZN4cute3eso3ESOILb0ELb0EJNS_6LayoutINS_5tupleIJNS3_IJNS_1CILi8EEENS4_ILi1EEEEEENS4_ILi2EEENS3_IJS8_S8_EEEEEENS3_IJNS3_IJS6_NS4_ILi0EEEEEENS4_ILi4096EEENS3_IJiiEEEEEEEEiEEC2ERKSG_RKi,@function
        .size           $_ZN7cutlass13device_kernelIN5flash19enable_sm80_to_sm89INS1_16FlashAttnBwdSm80INS1_25CollectiveMainloopBwdSm80ILi2ELi2EN4cute5tupleIJNS5_1CILi128EEES8_NS7_ILi64EEEEEENS_6half_tEfNS_4arch4Sm80ELb0ELb1ELb1ELb1ELb1ELb0ELb0ELb0ELi2ELi4ELi4ELi4ELb0EEENS1_21CollectiveEpilogueBwdISA_SB_SD_Li256ELb1ELb0ELi2EEENS1_19SingleTileSchedulerILb1ELb0ELb0ELi128EEEEEEEEEvNT_6ParamsE$_ZN4cute3eso3ESOILb0ELb0EJNS_6LayoutINS_5tupleIJNS3_IJNS_1CILi8EEENS4_ILi1EEEEEENS4_ILi2EEENS3_IJS8_S8_EEEEEENS3_IJNS3_IJS6_NS4_ILi0EEEEEENS4_ILi4096EEENS3_IJiiEEEEEEEEiEEC2ERKSG_RKi,($_ZN7cutlass13device_kernelIN5flash19enable_sm80_to_sm89INS1_16FlashAttnBwdSm80INS1_25CollectiveMainloopBwdSm80ILi2ELi2EN4cute5tupleIJNS5_1CILi128EEES8_NS7_ILi64EEEEEENS_6half_tEfNS_4arch4Sm80ELb0ELb1ELb1ELb1ELb1ELb0ELb0ELb0ELi2ELi4ELi4ELi4ELb0EEENS1_21CollectiveEpilogueBwdISA_SB_SD_Li256ELb1ELb0ELi2EEENS1_19SingleTileSchedulerILb1ELb0ELb0ELi128EEEEEEEEEvNT_6ParamsE$_ZN4cute3eso3ESOILb0ELb0EJNS_6LayoutINS_5tupleIJNS3_IJNS_1CILi8EEENS4_ILi1EEEEEENS4_ILi2EEES5_EEENS3_IJNS3_IJS6_NS4_ILi0EEEEEEiNS4_ILi1024EEEEEEEENS_10ViewEngineINS_8smem_ptrIPN7cutlass6half_tEEEEEEEC2ERKSE_RKSL_ - $_ZN7cutlass13device_kernelIN5flash19enable_sm80_to_sm89INS1_16FlashAttnBwdSm80INS1_25CollectiveMainloopBwdSm80ILi2ELi2EN4cute5tupleIJNS5_1CILi128EEES8_NS7_ILi64EEEEEENS_6half_tEfNS_4arch4Sm80ELb0ELb1ELb1ELb1ELb1ELb0ELb0ELb0ELi2ELi4ELi4ELi4ELb0EEENS1_21CollectiveEpilogueBwdISA_SB_SD_Li256ELb1ELb0ELi2EEENS1_19SingleTileSchedulerILb1ELb0ELb0ELi128EEEEEEEEEvNT_6ParamsE$_ZN4cute3eso3ESOILb0ELb0EJNS_6LayoutINS_5tupleIJNS3_IJNS_1CILi8EEENS4_ILi1EEEEEENS4_ILi2EEENS3_IJS8_S8_EEEEEENS3_IJNS3_IJS6_NS4_ILi0EEEEEENS4_ILi4096EEENS3_IJiiEEEEEEEEiEEC2ERKSG_RKi)
$_ZN7cutlass13device_kernelIN5flash19enable_sm80_to_sm89INS1_16FlashAttnBwdSm80INS1_25CollectiveMainloopBwdSm80ILi2ELi2EN4cute5tupleIJNS5_1CILi128EEES8_NS7_ILi64EEEEEENS_6half_tEfNS_4arch4Sm80ELb0ELb1ELb1ELb1ELb1ELb0ELb0ELb0ELi2ELi4ELi4ELi4ELb0EEENS1_21CollectiveEpilogueBwdISA_SB_SD_Li256ELb1ELb0ELi2EEENS1_19SingleTileSchedulerILb1ELb0ELb0ELi128EEEEEEEEEvNT_6ParamsE$_ZN4cute3eso3ESOILb0ELb0EJNS_6LayoutINS_5tupleIJNS3_IJNS_1CILi8EEENS4_ILi1EEEEEENS4_ILi2EEENS3_IJS8_S8_EEEEEENS3_IJNS3_IJS6_NS4_ILi0EEEEEENS4_ILi4096EEENS3_IJiiEEEEEEEEiEEC2ERKSG_RKi:
[----:B------:R-:W-:Y:S02]  /*79c0*/  IADD3 R5, R60, -c[0x0][0x20], RZ ;  /* 0x800008003c057a10 */ /* 0x000fe40007ffe0ff */
[----:B------:R-:W-:-:S03]  /*79d0*/  IADD3 R4, R59, -c[0x0][0x20], RZ ;  /* 0x800008003b047a10 */ /* 0x000fc60007ffe0ff */
[----:B------:R1:W-:Y:S04]  /*79e0*/  STL [R5], R2 ;  /* 0x0000000205007387 */ /* 0x0003e80000100800 */
[----:B------:R1:W-:Y:S04]  /*79f0*/  STL [R5+0x4], R3 ;  /* 0x0000040305007387 */ /* 0x0003e80000100800 */
[----:B------:R-:W2:Y:S01]  /*7a00*/  LDL R4, [R4] ;  /* 0x0000000004047983 */ /* 0x000ea20000100800 */
[----:B------:R-:W-:-:S03]  /*7a10*/  IMAD.MOV.U32 R7, RZ, RZ, 0x0 ;  /* 0x00000000ff077424 */ /* 0x000fc600078e00ff */
[----:B--2---:R1:W-:Y:S01]  /*7a20*/  STL [R5+0x8], R4 ;  /* 0x0000080405007387 */ /* 0x0043e20000100800 */
[----:B------:R-:W-:Y:S05]  /*7a30*/  RET.REL.NODEC R6 `(_ZN7cutlass13device_kernelIN5flash19enable_sm80_to_sm89INS1_16FlashAttnBwdSm80INS1_25CollectiveMainloopBwdSm80ILi2ELi2EN4cute5tupleIJNS5_1CILi128EEES8_NS7_ILi64EEEEEENS_6half_tEfNS_4arch4Sm80ELb0ELb1ELb1ELb1ELb1ELb0ELb0ELb0ELi2ELi4ELi4ELi4ELb0EEENS1_21CollectiveEpilogueBwdISA_SB_SD_Li256ELb1ELb0ELi2EEENS1_19SingleTileSchedulerILb1ELb0ELb0ELi128EEEEEEEEEvNT_6ParamsE) ;  /* 0xffff85c006007950 */ /* 0x000fea0003c3ffff */
        .type           $_ZN7cutlass13device_kernelIN5flash19enable_sm80_to_sm89INS1_16FlashAttnBwdSm80INS1_25CollectiveMainloopBwdSm80ILi2ELi2EN4cute5tupleIJNS5_1CILi128EEES8_NS7_ILi64EEEEEENS_6half_tEfNS_4arch4Sm80ELb0ELb1ELb1ELb1ELb1ELb0ELb0ELb0ELi2ELi4ELi4ELi4ELb0EEENS1_21CollectiveEpilogueBwdISA_SB_SD_Li256ELb1ELb0ELi2EEENS1_19SingleTileSchedulerILb1ELb0ELb0ELi128EEEEEEEEEvNT_6ParamsE$_ZN4cute3eso3ESOILb0ELb0EJNS_6LayoutINS_5tupleIJNS3_IJNS_1CILi8EEENS4_ILi1EEEEEENS4_ILi2EEES5_EEENS3_IJNS3_IJS6_NS4_ILi0EEEEEEiNS4_ILi1024EEEEEEEENS_10ViewEngineINS_8smem_ptrIPN7cutlass6half_tEEEEEEEC2ERKSE_RKSL_,@function
        .size           $_ZN7cutlass13device_kernelIN5flash19enable_sm80_to_sm89INS1_16FlashAttnBwdSm80INS1_25CollectiveMainloopBwdSm80ILi2ELi2EN4cute5tupleIJNS5_1CILi128EEES8_NS7_ILi64EEEEEENS_6half_tEfNS_4arch4Sm80ELb0ELb1ELb1ELb1ELb1ELb0ELb0ELb0ELi2ELi4ELi4ELi4ELb0EEENS1_21CollectiveEpilogueBwdISA_SB_SD_Li256ELb1ELb0ELi2EEENS1_19SingleTileSchedulerILb1ELb0ELb0ELi128EEEEEEEEEvNT_6ParamsE$_ZN4cute3eso3ESOILb0ELb0EJNS_6LayoutINS_5tupleIJNS3_IJNS_1CILi8EEENS4_ILi1EEEEEENS4_ILi2EEES5_EEENS3_IJNS3_IJS6_NS4_ILi0EEEEEEiNS4_ILi1024EEEEEEEENS_10ViewEngineINS_8smem_ptrIPN7cutlass6half_tEEEEEEEC2ERKSE_RKSL_,($_ZN7cutlass13device_kernelIN5flash19enable_sm80_to_sm89INS1_16FlashAttnBwdSm80INS1_25CollectiveMainloopBwdSm80ILi2ELi2EN4cute5tupleIJNS5_1CILi128EEES8_NS7_ILi64EEEEEENS_6half_tEfNS_4arch4Sm80ELb0ELb1ELb1ELb1ELb1ELb0ELb0ELb0ELi2ELi4ELi4ELi4ELb0EEENS1_21CollectiveEpilogueBwdISA_SB_SD_Li256ELb1ELb0ELi2EEENS1_19SingleTileSchedulerILb1ELb0ELb0ELi128EEEEEEEEEvNT_6ParamsE$_ZN4cute3eso3ESOILb0ELb0EJNS_6LayoutINS_5tupleIJNS3_IJNS_1CILi8EEENS4_ILi1EEEEEENS4_ILi2EEES5_EEENS3_IJNS3_IJS6_NS4_ILi0EEEEEEiNS4_ILi1024EEEEEEEEiEEC2ERKSE_RKi - $_ZN7cutlass13device_kernelIN5flash19enable_sm80_to_sm89INS1_16FlashAttnBwdSm80INS1_25CollectiveMainloopBwdSm80ILi2ELi2EN4cute5tupleIJNS5_1CILi128EEES8_NS7_ILi64EEEEEENS_6half_tEfNS_4arch4Sm80ELb0ELb1ELb1ELb1ELb1ELb0ELb0ELb0ELi2ELi4ELi4ELi4ELb0EEENS1_21CollectiveEpilogueBwdISA_SB_SD_Li256ELb1ELb0ELi2EEENS1_19SingleTileSchedulerILb1ELb0ELb0ELi128EEEEEEEEEvNT_6ParamsE$_ZN4cute3eso3ESOILb0ELb0EJNS_6LayoutINS_5tupleIJNS3_IJNS_1CILi8EEENS4_ILi1EEEEEENS4_ILi2EEES5_EEENS3_IJNS3_IJS6_NS4_ILi0EEEEEEiNS4_ILi1024EEEEEEEENS_10ViewEngineINS_8smem_ptrIPN7cutlass6half_tEEEEEEEC2ERKSE_RKSL_)
$_ZN7cutlass13device_kernelIN5flash19enable_sm80_to_sm89INS1_16FlashAttnBwdSm80INS1_25CollectiveMainloopBwdSm80ILi2ELi2EN4cute5tupleIJNS5_1CILi128EEES8_NS7_ILi64EEEEEENS_6half_tEfNS_4arch4Sm80ELb0ELb1ELb1ELb1ELb1ELb0ELb0ELb0ELi2ELi4ELi4ELi4ELb0EEENS1_21CollectiveEpilogueBwdISA_SB_SD_Li256ELb1ELb0ELi2EEENS1_19SingleTileSchedulerILb1ELb0ELb0ELi128EEEEEEEEEvNT_6ParamsE$_ZN4cute3eso3ESOILb0ELb0EJNS_6LayoutINS_5tupleIJNS3_IJNS_1CILi8EEENS4_ILi1EEEEEENS4_ILi2EEES5_EEENS3_IJNS3_IJS6_NS4_ILi0EEEEEEiNS4_ILi1024EEEEEEEENS_10ViewEngineINS_8smem_ptrIPN7cutlass6half_tEEEEEEEC2ERKSE_RKSL_:
[----:B------:R-:W-:Y:S02]  /*7a40*/  IADD3 R2, R60, -c[0x0][0x20], RZ ;  /* 0x800008003c027a10 */ /* 0x000fe40007ffe0ff */
[----:B------:R-:W-:-:S03]  /*7a50*/  IADD3 R0, R0, -c[0x0][0x20], RZ ;  /* 0x8000080000007a10 */ /* 0x000fc60007ffe0ff */
[----:B------:R1:W-:Y:S04]  /*7a60*/  STL [R2], R3 ;  /* 0x0000000302007387 */ /* 0x0003e80000100800 */
[----:B------:R-:W2:Y:S01]  /*7a70*/  LDL.64 R6, [R0] ;  /* 0x0000000000067983 */ /* 0x000ea20000100a00 */
[----:B------:R-:W-:-:S03]  /*7a80*/  IMAD.MOV.U32 R5, RZ, RZ, 0x0 ;  /* 0x00000000ff057424 */ /* 0x000fc600078e00ff */
[----:B--2---:R1:W-:Y:S01]  /*7a90*/  STL.64 [R2+0x8], R6 ;  /* 0x0000080602007387 */ /* 0x0043e20000100a00 */
[----:B------:R-:W-:Y:S05]  /*7aa0*/  RET.REL.NODEC R4 `(_ZN7cutlass13device_kernelIN5flash19enable_sm80_to_sm89INS1_16FlashAttnBwdSm80INS1_25CollectiveMainloopBwdSm80ILi2ELi2EN4cute5tupleIJNS5_1CILi128EEES8_NS7_ILi64EEEEEENS_6half_tEfNS_4arch4Sm80ELb0ELb1ELb1ELb1ELb1ELb0ELb0ELb0ELi2ELi4ELi4ELi4ELb0EEENS1_21CollectiveEpilogueBwdISA_SB_SD_Li256ELb1ELb0ELi2EEENS1_19SingleTileSchedulerILb1ELb0ELb0ELi128EEEEEEEEEvNT_6ParamsE) ;  /* 0xffff855004007950 */ /* 0x000fea0003c3ffff */
        .type           $_ZN7cutlass13device_kernelIN5flash19enable_sm80_to_sm89INS1_16FlashAttnBwdSm80INS1_25CollectiveMainloopBwdSm80ILi2ELi2EN4cute5tupleIJNS5_1CILi128EEES8_NS7_ILi64EEEEEENS_6half_tEfNS_4arch4Sm80ELb0ELb1ELb1ELb1ELb1ELb0ELb0ELb0ELi2ELi4ELi4ELi4ELb0EEENS1_21CollectiveEpilogueBwdISA_SB_SD_Li256ELb1ELb0ELi2EEENS1_19SingleTileSchedulerILb1ELb0ELb0ELi128EEEEEEEEEvNT_6ParamsE$_ZN4cute3eso3ESOILb0ELb0EJNS_6LayoutINS_5tupleIJNS3_IJNS_1CILi8EEENS4_ILi1EEEEEENS4_ILi2EEES5_EEENS3_IJNS3_IJS6_NS4_ILi0EEEEEEiNS4_ILi1024EEEEEEEEiEEC2ERKSE_RKi,@function
        .size           $_ZN7cutlass13device_kernelIN5flash19enable_sm80_to_sm89INS1_16FlashAttnBwdSm80INS1_25CollectiveMainloopBwdSm80ILi2ELi2EN4cute5tupleIJNS5_1CILi128EEES8_NS7_ILi64EEEEEENS_6half_tEfNS_4arch4Sm80ELb0ELb1ELb1ELb1ELb1ELb0ELb0ELb0ELi2ELi4ELi4ELi4ELb0EEENS1_21CollectiveEpilogueBwdISA_SB_SD_Li256ELb1ELb0ELi2EEENS1_19SingleTileSchedulerILb1ELb0ELb0ELi128EEEEEEEEEvNT_6ParamsE$_ZN4cute3eso3ESOILb0ELb0EJNS_6LayoutINS_5tupleIJNS3_IJNS_1CILi8EEENS4_ILi1EEEEEENS4_ILi2EEES5_EEENS3_IJNS3_IJS6_NS4_ILi0EEEEEEiNS4_ILi1024EEEEEEEEiEEC2ERKSE_RKi,($_ZN7cutlass13device_kernelIN5flash19enable_sm80_to_sm89INS1_16FlashAttnBwdSm80INS1_25CollectiveMainloopBwdSm80ILi2ELi2EN4cute5tupleIJNS5_1CILi128EEES8_NS7_ILi64EEEEEENS_6half_tEfNS_4arch4Sm80ELb0ELb1ELb1ELb1ELb1ELb0ELb0ELb0ELi2ELi4ELi4ELi4ELb0EEENS1_21CollectiveEpilogueBwdISA_SB_SD_Li256ELb1ELb0ELi2EEENS1_19SingleTileSchedulerILb1ELb0ELb0ELi128EEEEEEEEEvNT_6ParamsE$_ZN4cute3eso3ESOILb0ELb0EJiNS_5tupleIJiNS_1CILi0EEEEEEEEC2ERKiRKS5_ - $_ZN7cutlass13device_kernelIN5flash19enable_sm80_to_sm89INS1_16FlashAttnBwdSm80INS1_25CollectiveMainloopBwdSm80ILi2ELi2EN4cute5tupleIJNS5_1CILi128EEES8_NS7_ILi64EEEEEENS_6half_tEfNS_4arch4Sm80ELb0ELb1ELb1ELb1ELb1ELb0ELb0ELb0ELi2ELi4ELi4ELi4ELb0EEENS1_21CollectiveEpilogueBwdISA_SB_SD_Li256ELb1ELb0ELi2EEENS1_19SingleTileSchedulerILb1ELb0ELb0ELi128EEEEEEEEEvNT_6ParamsE$_ZN4cute3eso3ESOILb0ELb0EJNS_6LayoutINS_5tupleIJNS3_IJNS_1CILi8EEENS4_ILi1EEEEEENS4_ILi2EEES5_EEENS3_IJNS3_IJS6_NS4_ILi0EEEEEEiNS4_ILi1024EEEEEEEEiEEC2ERKSE_RKi)
$_ZN7cutlass13device_kernelIN5flash19enable_sm80_to_sm89INS1_16FlashAttnBwdSm80INS1_25CollectiveMainloopBwdSm80ILi2ELi2EN4cute5tupleIJNS5_1CILi128EEES8_NS7_ILi64EEEEEENS_6half_tEfNS_4arch4Sm80ELb0ELb1ELb1ELb1ELb1ELb0ELb0ELb0ELi2ELi4ELi4ELi4ELb0EEENS1_21CollectiveEpilogueBwdISA_SB_SD_Li256ELb1ELb0ELi2EEENS1_19SingleTileSchedulerILb1ELb0ELb0ELi128EEEEEEEEEvNT_6ParamsE$_ZN4cute3eso3ESOILb0ELb0EJNS_6LayoutINS_5tupleIJNS3_IJNS_1CILi8EEENS4_ILi1EEEEEENS4_ILi2EEES5_EEENS3_IJNS3_IJS6_NS4_ILi0EEEEEEiNS4_ILi1024EEEEEEEEiEEC2ERKSE_RKi:
[----:B------:R-:W-:Y:S02]  /*7ab0*/  IADD3 R3, R60, -c[0x0][0x20], RZ ;  /* 0x800008003c037a10 */ /* 0x000fe40007ffe0ff */
[----:B------:R-:W-:-:S03]  /*7ac0*/  IADD3 R0, R0, -c[0x0][0x20], RZ ;  /* 0x8000080000007a10 */ /* 0x000fc60007ffe0ff */
[----:B------:R1:W-:Y:S04]  /*7ad0*/  STL [R3], R2 ;  /* 0x0000000203007387 */ /* 0x0003e80000100800 */
[----:B------:R-:W2:Y:S01]  /*7ae0*/  LDL R0, [R0] ;  /* 0x0000000000007983 */ /* 0x000ea20000100800 */
[----:B------:R-:W-:-:S03]  /*7af0*/  IMAD.MOV.U32 R5, RZ, RZ, 0x0 ;  /* 0x00000000ff057424 */ /* 0x000fc600078e00ff */
[----:B--2---:R1:W-:Y:S01]  /*7b00*/  STL [R3+0x4], R0 ;  /* 0x0000040003007387 */ /* 0x0043e20000100800 */
[----:B------:R-:W-:Y:S05]  /*7b10*/  RET.REL.NODEC R4 `(_ZN7cutlass13device_kernelIN5flash19enable_sm80_to_sm89INS1_16FlashAttnBwdSm80INS1_25CollectiveMainloopBwdSm80ILi2ELi2EN4cute5tupleIJNS5_1CILi128EEES8_NS7_ILi64EEEEEENS_6half_tEfNS_4arch4Sm80ELb0ELb1ELb1ELb1ELb1ELb0ELb0ELb0ELi2ELi4ELi4ELi4ELb0EEENS1_21CollectiveEpilogueBwdISA_SB_SD_Li256ELb1ELb0ELi2EEENS1_19SingleTileSchedulerILb1ELb0ELb0ELi128EEEEEEEEEvNT_6ParamsE) ;  /* 0xffff84e004007950 */ /* 0x000fea0003c3ffff */
        .type           $_ZN7cutlass13device_kernelIN5flash19enable_sm80_to_sm89INS1_16FlashAttnBwdSm80INS1_25CollectiveMainloopBwdSm80ILi2ELi2EN4cute5tupleIJNS5_1CILi128EEES8_NS7_ILi64EEEEEENS_6half_tEfNS_4arch4Sm80ELb0ELb1ELb1ELb1ELb1ELb0ELb0ELb0ELi2ELi4ELi4ELi4ELb0EEENS1_21CollectiveEpilogueBwdISA_SB_SD_Li256ELb1ELb0ELi2EEENS1_19SingleTileSchedulerILb1ELb0ELb0ELi128EEEEEEEEEvNT_6ParamsE$_ZN4cute3eso3ESOILb0ELb0EJiNS_5tupleIJiNS_1CILi0EEEEEEEEC2ERKiRKS5_,@function
        .size           $_ZN7cutlass13device_kernelIN5flash19enable_sm80_to_sm89INS1_16FlashAttnBwdSm80INS1_25CollectiveMainloopBwdSm80ILi2ELi2EN4cute5tupleIJNS5_1CILi128EEES8_NS7_ILi64EEEEEENS_6half_tEfNS_4arch4Sm80ELb0ELb1ELb1ELb1ELb1ELb0ELb0ELb0ELi2ELi4ELi4ELi4ELb0EEENS1_21CollectiveEpilogueBwdISA_SB_SD_Li256ELb1ELb0ELi2EEENS1_19SingleTileSchedulerILb1ELb0ELb0ELi128EEEEEEEEEvNT_6ParamsE$_ZN4cute3eso3ESOILb0ELb0EJiNS_5tupleIJiNS_1CILi0EEEEEEEEC2ERKiRKS5_,($_ZN7cutlass13device_kernelIN5flash19enable_sm80_to_sm89INS1_16FlashAttnBwdSm80INS1_25CollectiveMainloopBwdSm80ILi2ELi2EN4cute5tupleIJNS5_1CILi128EEES8_NS7_ILi64EEEEEENS_6half_tEfNS_4arch4Sm80ELb0ELb1ELb1ELb1ELb1ELb0ELb0ELb0ELi2ELi4ELi4ELi4ELb0EEENS1_21CollectiveEpilogueBwdISA_SB_SD_Li256ELb1ELb0ELi2EEENS1_19SingleTileSchedulerILb1ELb0ELb0ELi128EEEEEEEEEvNT_6ParamsE$_ZN4cute3eso3ESOILb0ELb0EJiNS_5tupleIJiiEEEEEC2ERKiRKS3_ - $_ZN7cutlass13device_kernelIN5flash19enable_sm80_to_sm89INS1_16FlashAttnBwdSm80INS1_25CollectiveMainloopBwdSm80ILi2ELi2EN4cute5tupleIJNS5_1CILi128EEES8_NS7_ILi64EEEEEENS_6half_tEfNS_4arch4Sm80ELb0ELb1ELb1ELb1ELb1ELb0ELb0ELb0ELi2ELi4ELi4ELi4ELb0EEENS1_21CollectiveEpilogueBwdISA_SB_SD_Li256ELb1ELb0ELi2EEENS1_19SingleTileSchedulerILb1ELb0ELb0ELi128EEEEEEEEEvNT_6ParamsE$_ZN4cute3eso3ESOILb0ELb0EJiNS_5tupleIJiNS_1CILi0EEEEEEEEC2ERKiRKS5_)
$_ZN7cutlass13device_kernelIN5flash19enable_sm80_to_sm89INS1_16FlashAttnBwdSm80INS1_25CollectiveMainloopBwdSm80ILi2ELi2EN4cute5tupleIJNS5_1CILi128EEES8_NS7_ILi64EEEEEENS_6half_tEfNS_4arch4Sm80ELb0ELb1ELb1ELb1ELb1ELb0ELb0ELb0ELi2ELi4ELi4ELi4ELb0EEENS1_21CollectiveEpilogueBwdISA_SB_SD_Li256ELb1ELb0ELi2EEENS1_19SingleTileSchedulerILb1ELb0ELb0ELi128EEEEEEEEEvNT_6ParamsE$_ZN4cute3eso3ESOILb0ELb0EJiNS_5tupleIJiNS_1CILi0EEEEEEEEC2ERKiRKS5_:
[----:B------:R-:W-:Y:S02]  /*7b20*/  IADD3 R3, R81, -c[0x0][0x20], RZ ;  /* 0x8000080051037a10 */ /* 0x000fe40007ffe0ff */
[----:B------:R-:W-:-:S03]  /*7b30*/  IADD3 R2, R2, -c[0x0][0x20], RZ ;  /* 0x8000080002027a10 */ /* 0x000fc60007ffe0ff */
[----:B------:R1:W-:Y:S04]  /*7b40*/  STL [R3], R34 ;  /* 0x0000002203007387 */ /* 0x0003e80000100800 */
[----:B------:R-:W2:Y:S01]  /*7b50*/  LDL R2, [R2] ;  /* 0x0000000002027983 */ /* 0x000ea20000100800 */
[----:B------:R-:W-:-:S03]  /*7b60*/  IMAD.MOV.U32 R7, RZ, RZ, 0x0 ;  /* 0x00000000ff077424 */ /* 0x000fc600078e00ff */
[----:B--2---:R1:W-:Y:S01]  /*7b70*/  STL [R3+0x4], R2 ;  /* 0x0000040203007387 */ /* 0x0043e20000100800 */
[----:B------:R-:W-:Y:S05]  /*7b80*/  RET.REL.NODEC R6 `(_ZN7cutlass13device_kernelIN5flash19enable_sm80_to_sm89INS1_16FlashAttnBwdSm80INS1_25CollectiveMainloopBwdSm80ILi2ELi2EN4cute5tupleIJNS5_1CILi128EEES8_NS7_ILi64EEEEEENS_6half_tEfNS_4arch4Sm80ELb0ELb1ELb1ELb1ELb1ELb0ELb0ELb0ELi2ELi4ELi4ELi4ELb0EEENS1_21CollectiveEpilogueBwdISA_SB_SD_Li256ELb1ELb0ELi2EEENS1_19SingleTileSchedulerILb1ELb0ELb0ELi128EEEEEEEEEvNT_6ParamsE) ;  /* 0xffff847006007950 */ /* 0x000fea0003c3ffff */
        .type           $_ZN7cutlass13device_kernelIN5flash19enable_sm80_to_sm89INS1_16FlashAttnBwdSm80INS1_25CollectiveMainloopBwdSm80ILi2ELi2EN4cute5tupleIJNS5_1CILi128EEES8_NS7_ILi64EEEEEENS_6half_tEfNS_4arch4Sm80ELb0ELb1ELb1ELb1ELb1ELb0ELb0ELb0ELi2ELi4ELi4ELi4ELb0EEENS1_21CollectiveEpilogueBwdISA_SB_SD_Li256ELb1ELb0ELi2EEENS1_19SingleTileSchedulerILb1ELb0ELb0ELi128EEEEEEEEEvNT_6ParamsE$_ZN4cute3eso3ESOILb0ELb0EJiNS_5tupleIJiiEEEEEC2ERKiRKS3_,@function
        .size           $_ZN7cutlass13device_kernelIN5flash19enable_sm80_to_sm89INS1_16FlashAttnBwdSm80INS1_25CollectiveMainloopBwdSm80ILi2ELi2EN4cute5tupleIJNS5_1CILi128EEES8_NS7_ILi64EEEEEENS_6half_tEfNS_4arch4Sm80ELb0ELb1ELb1ELb1ELb1ELb0ELb0ELb0ELi2ELi4ELi4ELi4ELb0EEENS1_21CollectiveEpilogueBwdISA_SB_SD_Li256ELb1ELb0ELi2EEENS1_19SingleTileSchedulerILb1ELb0ELb0ELi128EEEEEEEEEvNT_6ParamsE$_ZN4cute3eso3ESOILb0ELb0EJiNS_5tupleIJiiEEEEEC2ERKiRKS3_,($_ZN7cutlass13device_kernelIN5flash19enable_sm80_to_sm89INS1_16FlashAttnBwdSm80INS1_25CollectiveMainloopBwdSm80ILi2ELi2EN4cute5tupleIJNS5_1CILi128EEES8_NS7_ILi64EEEEEENS_6half_tEfNS_4arch4Sm80ELb0ELb1ELb1ELb1ELb1ELb0ELb0ELb0ELi2ELi4ELi4ELi4ELb0EEENS1_21CollectiveEpilogueBwdISA_SB_SD_Li256ELb1ELb0ELi2EEENS1_19SingleTileSchedulerILb1ELb0ELb0ELi128EEEEEEEEEvNT_6ParamsE$_ZN4cute3eso3ESOILb0ELb0EJiiEEC2ERKiS4_ - $_ZN7cutlass13device_kernelIN5flash19enable_sm80_to_sm89INS1_16FlashAttnBwdSm80INS1_25CollectiveMainloopBwdSm80ILi2ELi2EN4cute5tupleIJNS5_1CILi128EEES8_NS7_ILi64EEEEEENS_6half_tEfNS_4arch4Sm80ELb0ELb1ELb1ELb1ELb1ELb0ELb0ELb0ELi2ELi4ELi4ELi4ELb0EEENS1_21CollectiveEpilogueBwdISA_SB_SD_Li256ELb1ELb0ELi2EEENS1_19SingleTileSchedulerILb1ELb0ELb0ELi128EEEEEEEEEvNT_6ParamsE$_ZN4cute3eso3ESOILb0ELb0EJiNS_5tupleIJiiEEEEEC2ERKiRKS3_)
$_ZN7cutlass13device_kernelIN5flash19enable_sm80_to_sm89INS1_16FlashAttnBwdSm80INS1_25CollectiveMainloopBwdSm80ILi2ELi2EN4cute5tupleIJNS5_1CILi128EEES8_NS7_ILi64EEEEEENS_6half_tEfNS_4arch4Sm80ELb0ELb1ELb1ELb1ELb1ELb0ELb0ELb0ELi2ELi4ELi4ELi4ELb0EEENS1_21CollectiveEpilogueBwdISA_SB_SD_Li256ELb1ELb0ELi2EEENS1_19SingleTileSchedulerILb1ELb0ELb0ELi128EEEEEEEEEvNT_6ParamsE$_ZN4cute3eso3ESOILb0ELb0EJiNS_5tupleIJiiEEEEEC2ERKiRKS3_:
        /* <DEDUP_REMOVED lines=9> */
        .type           $_ZN7cutlass13device_kernelIN5flash19enable_sm80_to_sm89INS1_16FlashAttnBwdSm80INS1_25CollectiveMainloopBwdSm80ILi2ELi2EN4cute5tupleIJNS5_1CILi128EEES8_NS7_ILi64EEEEEENS_6half_tEfNS_4arch4Sm80ELb0ELb1ELb1ELb1ELb1ELb0ELb0ELb0ELi2ELi4ELi4ELi4ELb0EEENS1_21CollectiveEpilogueBwdISA_SB_SD_Li256ELb1ELb0ELi2EEENS1_19SingleTileSchedulerILb1ELb0ELb0ELi128EEEEEEEEEvNT_6ParamsE$_ZN4cute3eso3ESOILb0ELb0EJiiEEC2ERKiS4_,@function
        .size           $_ZN7cutlass13device_kernelIN5flash19enable_sm80_to_sm89INS1_16FlashAttnBwdSm80INS1_25CollectiveMainloopBwdSm80ILi2ELi2EN4cute5tupleIJNS5_1CILi128EEES8_NS7_ILi64EEEEEENS_6half_tEfNS_4arch4Sm80ELb0ELb1ELb1ELb1ELb1ELb0ELb0ELb0ELi2ELi4ELi4ELi4ELb0EEENS1_21CollectiveEpilogueBwdISA_SB_SD_Li256ELb1ELb0ELi2EEENS1_19SingleTileSchedulerILb1ELb0ELb0ELi128EEEEEEEEEvNT_6ParamsE$_ZN4cute3eso3ESOILb0ELb0EJiiEEC2ERKiS4_,($_ZN7cutlass13device_kernelIN5flash19enable_sm80_to_sm89INS1_16FlashAttnBwdSm80INS1_25CollectiveMainloopBwdSm80ILi2ELi2EN4cute5tupleIJNS5_1CILi128EEES8_NS7_ILi64EEEEEENS_6half_tEfNS_4arch4Sm80ELb0ELb1ELb1ELb1ELb1ELb0ELb0ELb0ELi2ELi4ELi4ELi4ELb0EEENS1_21CollectiveEpilogueBwdISA_SB_SD_Li256ELb1ELb0ELi2EEENS1_19SingleTileSchedulerILb1ELb0ELb0ELi128EEEEEEEEEvNT_6ParamsE$_ZN4cute3eso3ESOILb0ELb0EJiiNS_1CILi144EEENS2_ILi512EEEEEC2ERKiS7_RKS3_RKS4_ - $_ZN7cutlass13device_kernelIN5flash19enable_sm80_to_sm89INS1_16FlashAttnBwdSm80INS1_25CollectiveMainloopBwdSm80ILi2ELi2EN4cute5tupleIJNS5_1CILi128EEES8_NS7_ILi64EEEEEENS_6half_tEfNS_4arch4Sm80ELb0ELb1ELb1ELb1ELb1ELb0ELb0ELb0ELi2ELi4ELi4ELi4ELb0EEENS1_21CollectiveEpilogueBwdISA_SB_SD_Li256ELb1ELb0ELi2EEENS1_19SingleTileSchedulerILb1ELb0ELb0ELi128EEEEEEEEEvNT_6ParamsE$_ZN4cute3eso3ESOILb0ELb0EJiiEEC2ERKiS4_)
$_ZN7cutlass13device_kernelIN5flash19enable_sm80_to_sm89INS1_16FlashAttnBwdSm80INS1_25CollectiveMainloopBwdSm80ILi2ELi2EN4cute5tupleIJNS5_1CILi128EEES8_NS7_ILi64EEEEEENS_6half_tEfNS_4arch4Sm80ELb0ELb1ELb1ELb1ELb1ELb0ELb0ELb0ELi2ELi4ELi4ELi4ELb0EEENS1_21CollectiveEpilogueBwdISA_SB_SD_Li256ELb1ELb0ELi2EEENS1_19SingleTileSchedulerILb1ELb0ELb0ELi128EEEEEEEEEvNT_6ParamsE$_ZN4cute3eso3ESOILb0ELb0EJiiEEC2ERKiS4_:
[----:B------:R-:W-:Y:S02]  /*7c20*/  IADD3 R3, R81, -c[0x0][0x20], RZ ;  /* 0x8000080051037a10 */ /* 0x000fe40007ffe0ff */
[----:B------:R-:W-:-:S03]  /*7c30*/  IADD3 R2, R2, -c[0x0][0x20], RZ ;  /* 0x8000080002027a10 */ /* 0x000fc60007ffe0ff */
[----:B------:R1:W-:Y:S04]  /*7c40*/  STL [R3], R7 ;  /* 0x0000000703007387 */ /* 0x0003e80000100800 */
[----:B------:R-:W2:Y:S01]  /*7c50*/  LDL R2, [R2] ;  /* 0x0000000002027983 */ /* 0x000ea20000100800 */
[----:B------:R-:W-:-:S03]  /*7c60*/  IMAD.MOV.U32 R13, RZ, RZ, 0x0 ;  /* 0x00000000ff0d7424 */ /* 0x000fc600078e00ff */
[----:B--2---:R1:W-:Y:S01]  /*7c70*/  STL [R3+0x4], R2 ;  /* 0x0000040203007387 */ /* 0x0043e20000100800 */
[----:B------:R-:W-:Y:S05]  /*7c80*/  RET.REL.NODEC R12 `(_ZN7cutlass13device_kernelIN5flash19enable_sm80_to_sm89INS1_16FlashAttnBwdSm80INS1_25CollectiveMainloopBwdSm80ILi2ELi2EN4cute5tupleIJNS5_1CILi128EEES8_NS7_ILi64EEEEEENS_6half_tEfNS_4arch4Sm80ELb0ELb1ELb1ELb1ELb1ELb0ELb0ELb0ELi2ELi4ELi4ELi4ELb0EEENS1_21CollectiveEpilogueBwdISA_SB_SD_Li256ELb1ELb0ELi2EEENS1_19SingleTileSchedulerILb1ELb0ELb0ELi128EEEEEEEEEvNT_6ParamsE) ;  /* 0xffff83700c007950 */ /* 0x000fea0003c3ffff */
        .type           $_ZN7cutlass13device_kernelIN5flash19enable_sm80_to_sm89INS1_16FlashAttnBwdSm80INS1_25CollectiveMainloopBwdSm80ILi2ELi2EN4cute5tupleIJNS5_1CILi128EEES8_NS7_ILi64EEEEEENS_6half_tEfNS_4arch4Sm80ELb0ELb1ELb1ELb1ELb1ELb0ELb0ELb0ELi2ELi4ELi4ELi4ELb0EEENS1_21CollectiveEpilogueBwdISA_SB_SD_Li256ELb1ELb0ELi2EEENS1_19SingleTileSchedulerILb1ELb0ELb0ELi128EEEEEEEEEvNT_6ParamsE$_ZN4cute3eso3ESOILb0ELb0EJiiNS_1CILi144EEENS2_ILi512EEEEEC2ERKiS7_RKS3_RKS4_,@function
        .size           $_ZN7cutlass13device_kernelIN5flash19enable_sm80_to_sm89INS1_16FlashAttnBwdSm80INS1_25CollectiveMainloopBwdSm80ILi2ELi2EN4cute5tupleIJNS5_1CILi128EEES8_NS7_ILi64EEEEEENS_6half_tEfNS_4arch4Sm80ELb0ELb1ELb1ELb1ELb1ELb0ELb0ELb0ELi2ELi4ELi4ELi4ELb0EEENS1_21CollectiveEpilogueBwdISA_SB_SD_Li256ELb1ELb0ELi2EEENS1_19SingleTileSchedulerILb1ELb0ELb0ELi128EEEEEEEEEvNT_6ParamsE$_ZN4cute3eso3ESOILb0ELb0EJiiNS_1CILi144EEENS2_ILi512EEEEEC2ERKiS7_RKS3_RKS4_,($_ZN7cutlass13device_kernelIN5flash19enable_sm80_to_sm89INS1_16FlashAttnBwdSm80INS1_25CollectiveMainloopBwdSm80ILi2ELi2EN4cute5tupleIJNS5_1CILi128EEES8_NS7_ILi64EEEEEENS_6half_tEfNS_4arch4Sm80ELb0ELb1ELb1ELb1ELb1ELb0ELb0ELb0ELi2ELi4ELi4ELi4ELb0EEENS1_21CollectiveEpilogueBwdISA_SB_SD_Li256ELb1ELb0ELi2EEENS1_19SingleTileSchedulerILb1ELb0ELb0ELi128EEEEEEEEEvNT_6ParamsE$_ZN4cute3eso3ESOILb0ELb0EJiiNS_1CILi72EEENS2_ILi512EEEEEC2ERKiS7_RKS3_RKS4_ - $_ZN7cutlass13device_kernelIN5flash19enable_sm80_to_sm89INS1_16FlashAttnBwdSm80INS1_25CollectiveMainloopBwdSm80ILi2ELi2EN4cute5tupleIJNS5_1CILi128EEES8_NS7_ILi64EEEEEENS_6half_tEfNS_4arch4Sm80ELb0ELb1ELb1ELb1ELb1ELb0ELb0ELb0ELi2ELi4ELi4ELi4ELb0EEENS1_21CollectiveEpilogueBwdISA_SB_SD_Li256ELb1ELb0ELi2EEENS1_19SingleTileSchedulerILb1ELb0ELb0ELi128EEEEEEEEEvNT_6ParamsE$_ZN4cute3eso3ESOILb0ELb0EJiiNS_1CILi144EEENS2_ILi512EEEEEC2ERKiS7_RKS3_RKS4_)
$_ZN7cutlass13device_kernelIN5flash19enable_sm80_to_sm89INS1_16FlashAttnBwdSm80INS1_25CollectiveMainloopBwdSm80ILi2ELi2EN4cute5tupleIJNS5_1CILi128EEES8_NS7_ILi64EEEEEENS_6half_tEfNS_4arch4Sm80ELb0ELb1ELb1ELb1ELb1ELb0ELb0ELb0ELi2ELi4ELi4ELi4ELb0EEENS1_21CollectiveEpilogueBwdISA_SB_SD_Li256ELb1ELb0ELi2EEENS1_19SingleTileSchedulerILb1ELb0ELb0ELi128EEEEEEEEEvNT_6ParamsE$_ZN4cute3eso3ESOILb0ELb0EJiiNS_1CILi144EEENS2_ILi512EEEEEC2ERKiS7_RKS3_RKS4_:
[----:B------:R-:W-:Y:S02]  /*7c90*/  IADD3 R26, R81, -c[0x0][0x20], RZ ;  /* 0x80000800511a7a10 */ /* 0x000fe40007ffe0ff */
[----:B------:R-:W-:-:S03]  /*7ca0*/  IADD3 R2, R2, -c[0x0][0x20], RZ ;  /* 0x8000080002027a10 */ /* 0x000fc60007ffe0ff */
[----:B------:R1:W-:Y:S04]  /*7cb0*/  STL [R26], R5 ;  /* 0x000000051a007387 */ /* 0x0003e80000100800 */
[----:B------:R-:W2:Y:S01]  /*7cc0*/  LDL R3, [R2] ;  /* 0x0000000002037983 */ /* 0x000ea20000100800 */
[----:B------:R-:W-:-:S03]  /*7cd0*/  IMAD.MOV.U32 R35, RZ, RZ, 0x0 ;  /* 0x00000000ff237424 */ /* 0x000fc600078e00ff */
[----:B--2---:R1:W-:Y:S01]  /*7ce0*/  STL [R26+0x4], R3 ;  /* 0x000004031a007387 */ /* 0x0043e20000100800 */
[----:B------:R-:W-:Y:S05]  /*7cf0*/  RET.REL.NODEC R34 `(_ZN7cutlass13device_kernelIN5flash19enable_sm80_to_sm89INS1_16FlashAttnBwdSm80INS1_25CollectiveMainloopBwdSm80ILi2ELi2EN4cute5tupleIJNS5_1CILi128EEES8_NS7_ILi64EEEEEENS_6half_tEfNS_4arch4Sm80ELb0ELb1ELb1ELb1ELb1ELb0ELb0ELb0ELi2ELi4ELi4ELi4ELb0EEENS1_21CollectiveEpilogueBwdISA_SB_SD_Li256ELb1ELb0ELi2EEENS1_19SingleTileSchedulerILb1ELb0ELb0ELi128EEEEEEEEEvNT_6ParamsE) ;  /* 0xffff830022007950 */ /* 0x000fea0003c3ffff */
        .type           $_ZN7cutlass13device_kernelIN5flash19enable_sm80_to_sm89INS1_16FlashAttnBwdSm80INS1_25CollectiveMainloopBwdSm80ILi2ELi2EN4cute5tupleIJNS5_1CILi128EEES8_NS7_ILi64EEEEEENS_6half_tEfNS_4arch4Sm80ELb0ELb1ELb1ELb1ELb1ELb0ELb0ELb0ELi2ELi4ELi4ELi4ELb0EEENS1_21CollectiveEpilogueBwdISA_SB_SD_Li256ELb1ELb0ELi2EEENS1_19SingleTileSchedulerILb1ELb0ELb0ELi128EEEEEEEEEvNT_6ParamsE$_ZN4cute3eso3ESOILb0ELb0EJiiNS_1CILi72EEENS2_ILi512EEEEEC2ERKiS7_RKS3_RKS4_,@function
        .size           $_ZN7cutlass13device_kernelIN5flash19enable_sm80_to_sm89INS1_16FlashAttnBwdSm80INS1_25CollectiveMainloopBwdSm80ILi2ELi2EN4cute5tupleIJNS5_1CILi128EEES8_NS7_ILi64EEEEEENS_6half_tEfNS_4arch4Sm80ELb0ELb1ELb1ELb1ELb1ELb0ELb0ELb0ELi2ELi4ELi4ELi4ELb0EEENS1_21CollectiveEpilogueBwdISA_SB_SD_Li256ELb1ELb0ELi2EEENS1_19SingleTileSchedulerILb1ELb0ELb0ELi128EEEEEEEEEvNT_6ParamsE$_ZN4cute3eso3ESOILb0ELb0EJiiNS_1CILi72EEENS2_ILi512EEEEEC2ERKiS7_RKS3_RKS4_,($_ZN7cutlass13device_kernelIN5flash19enable_sm80_to_sm89INS1_16FlashAttnBwdSm80INS1_25CollectiveMainloopBwdSm80ILi2ELi2EN4cute5tupleIJNS5_1CILi128EEES8_NS7_ILi64EEEEEENS_6half_tEfNS_4arch4Sm80ELb0ELb1ELb1ELb1ELb1ELb0ELb0ELb0ELi2ELi4ELi4ELi4ELb0EEENS1_21CollectiveEpilogueBwdISA_SB_SD_Li256ELb1ELb0ELi2EEENS1_19SingleTileSchedulerILb1ELb0ELb0ELi128EEEEEEEEEvNT_6ParamsE$_ZN4cute3eso3ESOILb0ELb0EJiiiEEC2ERKiS4_S4_ - $_ZN7cutlass13device_kernelIN5flash19enable_sm80_to_sm89INS1_16FlashAttnBwdSm80INS1_25CollectiveMainloopBwdSm80ILi2ELi2EN4cute5tupleIJNS5_1CILi128EEES8_NS7_ILi64EEEEEENS_6half_tEfNS_4arch4Sm80ELb0ELb1ELb1ELb1ELb1ELb0ELb0ELb0ELi2ELi4ELi4ELi4ELb0EEENS1_21CollectiveEpilogueBwdISA_SB_SD_Li256ELb1ELb0ELi2EEENS1_19SingleTileSchedulerILb1ELb0ELb0ELi128EEEEEEEEEvNT_6ParamsE$_ZN4cute3eso3ESOILb0ELb0EJiiNS_1CILi72EEENS2_ILi512EEEEEC2ERKiS7_RKS3_RKS4_)
$_ZN7cutlass13device_kernelIN5flash19enable_sm80_to_sm89INS1_16FlashAttnBwdSm80INS1_25CollectiveMainloopBwdSm80ILi2ELi2EN4cute5tupleIJNS5_1CILi128EEES8_NS7_ILi64EEEEEENS_6half_tEfNS_4arch4Sm80ELb0ELb1ELb1ELb1ELb1ELb0ELb0ELb0ELi2ELi4ELi4ELi4ELb0EEENS1_21CollectiveEpilogueBwdISA_SB_SD_Li256ELb1ELb0ELi2EEENS1_19SingleTileSchedulerILb1ELb0ELb0ELi128EEEEEEEEEvNT_6ParamsE$_ZN4cute3eso3ESOILb0ELb0EJiiNS_1CILi72EEENS2_ILi512EEEEEC2ERKiS7_RKS3_RKS4_:
        /* <DEDUP_REMOVED lines=8> */
        .type           $_ZN7cutlass13device_kernelIN5flash19enable_sm80_to_sm89INS1_16FlashAttnBwdSm80INS1_25CollectiveMainloopBwdSm80ILi2ELi2EN4cute5tupleIJNS5_1CILi128EEES8_NS7_ILi64EEEEEENS_6half_tEfNS_4arch4Sm80ELb0ELb1ELb1ELb1ELb1ELb0ELb0ELb0ELi2ELi4ELi4ELi4ELb0EEENS1_21CollectiveEpilogueBwdISA_SB_SD_Li256ELb1ELb0ELi2EEENS1_19SingleTileSchedulerILb1ELb0ELb0ELi128EEEEEEEEEvNT_6ParamsE$_ZN4cute3eso3ESOILb0ELb0EJiiiEEC2ERKiS4_S4_,@function
        .size           $_ZN7cutlass13device_kernelIN5flash19enable_sm80_to_sm89INS1_16FlashAttnBwdSm80INS1_25CollectiveMainloopBwdSm80ILi2ELi2EN4cute5tupleIJNS5_1CILi128EEES8_NS7_ILi64EEEEEENS_6half_tEfNS_4arch4Sm80ELb0ELb1ELb1ELb1ELb1ELb0ELb0ELb0ELi2ELi4ELi4ELi4ELb0EEENS1_21CollectiveEpilogueBwdISA_SB_SD_Li256ELb1ELb0ELi2EEENS1_19SingleTileSchedulerILb1ELb0ELb0ELi128EEEEEEEEEvNT_6ParamsE$_ZN4cute3eso3ESOILb0ELb0EJiiiEEC2ERKiS4_S4_,($_ZN7cutlass13device_kernelIN5flash19enable_sm80_to_sm89INS1_16FlashAttnBwdSm80INS1_25CollectiveMainloopBwdSm80ILi2ELi2EN4cute5tupleIJNS5_1CILi128EEES8_NS7_ILi64EEEEEENS_6half_tEfNS_4arch4Sm80ELb0ELb1ELb1ELb1ELb1ELb0ELb0ELb0ELi2ELi4ELi4ELi4ELb0EEENS1_21CollectiveEpilogueBwdISA_SB_SD_Li256ELb1ELb0ELi2EEENS1_19SingleTileSchedulerILb1ELb0ELb0ELi128EEEEEEEEEvNT_6ParamsE$_ZN4cute3eso3ESOILb0ELb0EJiiiNS_1CILi144EEENS2_ILi512EEEEEC2ERKiS7_S7_RKS3_RKS4_ - $_ZN7cutlass13device_kernelIN5flash19enable_sm80_to_sm89INS1_16FlashAttnBwdSm80INS1_25CollectiveMainloopBwdSm80ILi2ELi2EN4cute5tupleIJNS5_1CILi128EEES8_NS7_ILi64EEEEEENS_6half_tEfNS_4arch4Sm80ELb0ELb1ELb1ELb1ELb1ELb0ELb0ELb0ELi2ELi4ELi4ELi4ELb0EEENS1_21CollectiveEpilogueBwdISA_SB_SD_Li256ELb1ELb0ELi2EEENS1_19SingleTileSchedulerILb1ELb0ELb0ELi128EEEEEEEEEvNT_6ParamsE$_ZN4cute3eso3ESOILb0ELb0EJiiiEEC2ERKiS4_S4_)
$_ZN7cutlass13device_kernelIN5flash19enable_sm80_to_sm89INS1_16FlashAttnBwdSm80INS1_25CollectiveMainloopBwdSm80ILi2ELi2EN4cute5tupleIJNS5_1CILi128EEES8_NS7_ILi64EEEEEENS_6half_tEfNS_4arch4Sm80ELb0ELb1ELb1ELb1ELb1ELb0ELb0ELb0ELi2ELi4ELi4ELi4ELb0EEENS1_21CollectiveEpilogueBwdISA_SB_SD_Li256ELb1ELb0ELi2EEENS1_19SingleTileSchedulerILb1ELb0ELb0ELi128EEEEEEEEEvNT_6ParamsE$_ZN4cute3eso3ESOILb0ELb0EJiiiEEC2ERKiS4_S4_:
        /* <DEDUP_REMOVED lines=9> */
[----:B------:R-:W-:Y:S05]  /*7e10*/  RET.REL.NODEC R4 `(_ZN7cutlass13device_kernelIN5flash19enable_sm80_to_sm89INS1_16FlashAttnBwdSm80INS1_25CollectiveMainloopBwdSm80ILi2ELi2EN4cute5tupleIJNS5_1CILi128EEES8_NS7_ILi64EEEEEENS_6half_tEfNS_4arch4Sm80ELb0ELb1ELb1ELb1ELb1ELb0ELb0ELb0ELi2ELi4ELi4ELi4ELb0EEENS1_21CollectiveEpilogueBwdISA_SB_SD_Li256ELb1ELb0ELi2EEENS1_19SingleTileSchedulerILb1ELb0ELb0ELi128EEEEEEEEEvNT_6ParamsE) ;  /* 0xffff81e004007950 */ /* 0x000fea0003c3ffff */
        .type           $_ZN7cutlass13device_kernelIN5flash19enable_sm80_to_sm89INS1_16FlashAttnBwdSm80INS1_25CollectiveMainloopBwdSm80ILi2ELi2EN4cute5tupleIJNS5_1CILi128EEES8_NS7_ILi64EEEEEENS_6half_tEfNS_4arch4Sm80ELb0ELb1ELb1ELb1ELb1ELb0ELb0ELb0ELi2ELi4ELi4ELi4ELb0EEENS1_21CollectiveEpilogueBwdISA_SB_SD_Li256ELb1ELb0ELi2EEENS1_19SingleTileSchedulerILb1ELb0ELb0ELi128EEEEEEEEEvNT_6ParamsE$_ZN4cute3eso3ESOILb0ELb0EJiiiNS_1CILi144EEENS2_ILi512EEEEEC2ERKiS7_S7_RKS3_RKS4_,@function
        .size           $_ZN7cutlass13device_kernelIN5flash19enable_sm80_to_sm89INS1_16FlashAttnBwdSm80INS1_25CollectiveMainloopBwdSm80ILi2ELi2EN4cute5tupleIJNS5_1CILi128EEES8_NS7_ILi64EEEEEENS_6half_tEfNS_4arch4Sm80ELb0ELb1ELb1ELb1ELb1ELb0ELb0ELb0ELi2ELi4ELi4ELi4ELb0EEENS1_21CollectiveEpilogueBwdISA_SB_SD_Li256ELb1ELb0ELi2EEENS1_19SingleTileSchedulerILb1ELb0ELb0ELi128EEEEEEEEEvNT_6ParamsE$_ZN4cute3eso3ESOILb0ELb0EJiiiNS_1CILi144EEENS2_ILi512EEEEEC2ERKiS7_S7_RKS3_RKS4_,($_ZN7cutlass13device_kernelIN5flash19enable_sm80_to_sm89INS1_16FlashAttnBwdSm80INS1_25CollectiveMainloopBwdSm80ILi2ELi2EN4cute5tupleIJNS5_1CILi128EEES8_NS7_ILi64EEEEEENS_6half_tEfNS_4arch4Sm80ELb0ELb1ELb1ELb1ELb1ELb0ELb0ELb0ELi2ELi4ELi4ELi4ELb0EEENS1_21CollectiveEpilogueBwdISA_SB_SD_Li256ELb1ELb0ELi2EEENS1_19SingleTileSchedulerILb1ELb0ELb0ELi128EEEEEEEEEvNT_6ParamsE$_ZN4cute3eso3ESOILb0ELb0EJiiiNS_1CILi72EEENS2_ILi512EEEEEC2ERKiS7_S7_RKS3_RKS4_ - $_ZN7cutlass13device_kernelIN5flash19enable_sm80_to_sm89INS1_16FlashAttnBwdSm80INS1_25CollectiveMainloopBwdSm80ILi2ELi2EN4cute5tupleIJNS5_1CILi128EEES8_NS7_ILi64EEEEEENS_6half_tEfNS_4arch4Sm80ELb0ELb1ELb1ELb1ELb1ELb0ELb0ELb0ELi2ELi4ELi4ELi4ELb0EEENS1_21CollectiveEpilogueBwdISA_SB_SD_Li256ELb1ELb0ELi2EEENS1_19SingleTileSchedulerILb1ELb0ELb0ELi128EEEEEEEEEvNT_6ParamsE$_ZN4cute3eso3ESOILb0ELb0EJiiiNS_1CILi144EEENS2_ILi512EEEEEC2ERKiS7_S7_RKS3_RKS4_)
$_ZN7cutlass13device_kernelIN5flash19enable_sm80_to_sm89INS1_16FlashAttnBwdSm80INS1_25CollectiveMainloopBwdSm80ILi2ELi2EN4cute5tupleIJNS5_1CILi128EEES8_NS7_ILi64EEEEEENS_6half_tEfNS_4arch4Sm80ELb0ELb1ELb1ELb1ELb1ELb0ELb0ELb0ELi2ELi4ELi4ELi4ELb0EEENS1_21CollectiveEpilogueBwdISA_SB_SD_Li256ELb1ELb0ELi2EEENS1_19SingleTileSchedulerILb1ELb0ELb0ELi128EEEEEEEEEvNT_6ParamsE$_ZN4cute3eso3ESOILb0ELb0EJiiiNS_1CILi144EEENS2_ILi512EEEEEC2ERKiS7_S7_RKS3_RKS4_:
        /* <DEDUP_REMOVED lines=10> */
[----:B------:R-:W-:Y:S05]  /*7ec0*/  RET.REL.NODEC R34 `(_ZN7cutlass13device_kernelIN5flash19enable_sm80_to_sm89INS1_16FlashAttnBwdSm80INS1_25CollectiveMainloopBwdSm80ILi2ELi2EN4cute5tupleIJNS5_1CILi128EEES8_NS7_ILi64EEEEEENS_6half_tEfNS_4arch4Sm80ELb0ELb1ELb1ELb1ELb1ELb0ELb0ELb0ELi2ELi4ELi4ELi4ELb0EEENS1_21CollectiveEpilogueBwdISA_SB_SD_Li256ELb1ELb0ELi2EEENS1_19SingleTileSchedulerILb1ELb0ELb0ELi128EEEEEEEEEvNT_6ParamsE) ;  /* 0xffff813022007950 */ /* 0x000fea0003c3ffff */
        .type           $_ZN7cutlass13device_kernelIN5flash19enable_sm80_to_sm89INS1_16FlashAttnBwdSm80INS1_25CollectiveMainloopBwdSm80ILi2ELi2EN4cute5tupleIJNS5_1CILi128EEES8_NS7_ILi64EEEEEENS_6half_tEfNS_4arch4Sm80ELb0ELb1ELb1ELb1ELb1ELb0ELb0ELb0ELi2ELi4ELi4ELi4ELb0EEENS1_21CollectiveEpilogueBwdISA_SB_SD_Li256ELb1ELb0ELi2EEENS1_19SingleTileSchedulerILb1ELb0ELb0ELi128EEEEEEEEEvNT_6ParamsE$_ZN4cute3eso3ESOILb0ELb0EJiiiNS_1CILi72EEENS2_ILi512EEEEEC2ERKiS7_S7_RKS3_RKS4_,@function
        .size           $_ZN7cutlass13device_kernelIN5flash19enable_sm80_to_sm89INS1_16FlashAttnBwdSm80INS1_25CollectiveMainloopBwdSm80ILi2ELi2EN4cute5tupleIJNS5_1CILi128EEES8_NS7_ILi64EEEEEENS_6half_tEfNS_4arch4Sm80ELb0ELb1ELb1ELb1ELb1ELb0ELb0ELb0ELi2ELi4ELi4ELi4ELb0EEENS1_21CollectiveEpilogueBwdISA_SB_SD_Li256ELb1ELb0ELi2EEENS1_19SingleTileSchedulerILb1ELb0ELb0ELi128EEEEEEEEEvNT_6ParamsE$_ZN4cute3eso3ESOILb0ELb0EJiiiNS_1CILi72EEENS2_ILi512EEEEEC2ERKiS7_S7_RKS3_RKS4_,($_ZN7cutlass13device_kernelIN5flash19enable_sm80_to_sm89INS1_16FlashAttnBwdSm80INS1_25CollectiveMainloopBwdSm80ILi2ELi2EN4cute5tupleIJNS5_1CILi128EEES8_NS7_ILi64EEEEEENS_6half_tEfNS_4arch4Sm80ELb0ELb1ELb1ELb1ELb1ELb0ELb0ELb0ELi2ELi4ELi4ELi4ELb0EEENS1_21CollectiveEpilogueBwdISA_SB_SD_Li256ELb1ELb0ELi2EEENS1_19SingleTileSchedulerILb1ELb0ELb0ELi128EEEEEEEEEvNT_6ParamsE$_ZN4cute3eso3ESOILb0ELb1EJNS_5tupleIJiNS2_IJiNS_1CILi0EEEEEEEEENS2_IJNS_10UnderscoreENS2_IJS7_S7_EEEEEEEEC2ERKS6_RKS9_ - $_ZN7cutlass13device_kernelIN5flash19enable_sm80_to_sm89INS1_16FlashAttnBwdSm80INS1_25CollectiveMainloopBwdSm80ILi2ELi2EN4cute5tupleIJNS5_1CILi128EEES8_NS7_ILi64EEEEEENS_6half_tEfNS_4arch4Sm80ELb0ELb1ELb1ELb1ELb1ELb0ELb0ELb0ELi2ELi4ELi4ELi4ELb0EEENS1_21CollectiveEpilogueBwdISA_SB_SD_Li256ELb1ELb0ELi2EEENS1_19SingleTileSchedulerILb1ELb0ELb0ELi128EEEEEEEEEvNT_6ParamsE$_ZN4cute3eso3ESOILb0ELb0EJiiiNS_1CILi72EEENS2_ILi512EEEEEC2ERKiS7_S7_RKS3_RKS4_)
$_ZN7cutlass13device_kernelIN5flash19enable_sm80_to_sm89INS1_16FlashAttnBwdSm80INS1_25CollectiveMainloopBwdSm80ILi2ELi2EN4cute5tupleIJNS5_1CILi128EEES8_NS7_ILi64EEEEEENS_6half_tEfNS_4arch4Sm80ELb0ELb1ELb1ELb1ELb1ELb0ELb0ELb0ELi2ELi4ELi4ELi4ELb0EEENS1_21CollectiveEpilogueBwdISA_SB_SD_Li256ELb1ELb0ELi2EEENS1_19SingleTileSchedulerILb1ELb0ELb0ELi128EEEEEEEEEvNT_6ParamsE$_ZN4cute3eso3ESOILb0ELb0EJiiiNS_1CILi72EEENS2_ILi512EEEEEC2ERKiS7_S7_RKS3_RKS4_:
        /* <DEDUP_REMOVED lines=10> */
        .type           $_ZN7cutlass13device_kernelIN5flash19enable_sm80_to_sm89INS1_16FlashAttnBwdSm80INS1_25CollectiveMainloopBwdSm80ILi2ELi2EN4cute5tupleIJNS5_1CILi128EEES8_NS7_ILi64EEEEEENS_6half_tEfNS_4arch4Sm80ELb0ELb1ELb1ELb1ELb1ELb0ELb0ELb0ELi2ELi4ELi4ELi4ELb0EEENS1_21CollectiveEpilogueBwdISA_SB_SD_Li256ELb1ELb0ELi2EEENS1_19SingleTileSchedulerILb1ELb0ELb0ELi128EEEEEEEEEvNT_6ParamsE$_ZN4cute3eso3ESOILb0ELb1EJNS_5tupleIJiNS2_IJiNS_1CILi0EEEEEEEEENS2_IJNS_10UnderscoreENS2_IJS7_S7_EEEEEEEEC2ERKS6_RKS9_,@function
        .size           $_ZN7cutlass13device_kernelIN5flash19enable_sm80_to_sm89INS1_16FlashAttnBwdSm80INS1_25CollectiveMainloopBwdSm80ILi2ELi2EN4cute5tupleIJNS5_1CILi128EEES8_NS7_ILi64EEEEEENS_6half_tEfNS_4arch4Sm80ELb0ELb1ELb1ELb1ELb1ELb0ELb0ELb0ELi2ELi4ELi4ELi4ELb0EEENS1_21CollectiveEpilogueBwdISA_SB_SD_Li256ELb1ELb0ELi2EEENS1_19SingleTileSchedulerILb1ELb0ELb0ELi128EEEEEEEEEvNT_6ParamsE$_ZN4cute3eso3ESOILb0ELb1EJNS_5tupleIJiNS2_IJiNS_1CILi0EEEEEEEEENS2_IJNS_10UnderscoreENS2_IJS7_S7_EEEEEEEEC2ERKS6_RKS9_,($_ZN7cutlass13device_kernelIN5flash19enable_sm80_to_sm89INS1_16FlashAttnBwdSm80INS1_25CollectiveMainloopBwdSm80ILi2ELi2EN4cute5tupleIJNS5_1CILi128EEES8_NS7_ILi64EEEEEENS_6half_tEfNS_4arch4Sm80ELb0ELb1ELb1ELb1ELb1ELb0ELb0ELb0ELi2ELi4ELi4ELi4ELb0EEENS1_21CollectiveEpilogueBwdISA_SB_SD_Li256ELb1ELb0ELi2EEENS1_19SingleTileSchedulerILb1ELb0ELb0ELi128EEEEEEEEEvNT_6ParamsE$_ZN4cute3eso3ESOILb0ELb1EJNS_5tupleIJiNS2_IJiiEEEEEENS2_IJNS_10UnderscoreENS2_IJS5_S5_EEEEEEEEC2ERKS4_RKS7_ - $_ZN7cutlass13device_kernelIN5flash19enable_sm80_to_sm89INS1_16FlashAttnBwdSm80INS1_25CollectiveMainloopBwdSm80ILi2ELi2EN4cute5tupleIJNS5_1CILi128EEES8_NS7_ILi64EEEEEENS_6half_tEfNS_4arch4Sm80ELb0ELb1ELb1ELb1ELb1ELb0ELb0ELb0ELi2ELi4ELi4ELi4ELb0EEENS1_21CollectiveEpilogueBwdISA_SB_SD_Li256ELb1ELb0ELi2EEENS1_19SingleTileSchedulerILb1ELb0ELb0ELi128EEEEEEEEEvNT_6ParamsE$_ZN4cute3eso3ESOILb0ELb1EJNS_5tupleIJiNS2_IJiNS_1CILi0EEEEEEEEENS2_IJNS_10UnderscoreENS2_IJS7_S7_EEEEEEEEC2ERKS6_RKS9_)
$_ZN7cutlass13device_kernelIN5flash19enable_sm80_to_sm89INS1_16FlashAttnBwdSm80INS1_25CollectiveMainloopBwdSm80ILi2ELi2EN4cute5tupleIJNS5_1CILi128EEES8_NS7_ILi64EEEEEENS_6half_tEfNS_4arch4Sm80ELb0ELb1ELb1ELb1ELb1ELb0ELb0ELb0ELi2ELi4ELi4ELi4ELb0EEENS1_21CollectiveEpilogueBwdISA_SB_SD_Li256ELb1ELb0ELi2EEENS1_19SingleTileSchedulerILb1ELb0ELb0ELi128EEEEEEEEEvNT_6ParamsE$_ZN4cute3eso3ESOILb0ELb1EJNS_5tupleIJiNS2_IJiNS_1CILi0EEEEEEEEENS2_IJNS_10UnderscoreENS2_IJS7_S7_EEEEEEEEC2ERKS6_RKS9_:
[----:B------:R-:W-:Y:S02]  /*7f70*/  IADD3 R6, R81, -c[0x0][0x20], RZ ;  /* 0x8000080051067a10 */ /* 0x000fe40007ffe0ff */
[----:B------:R-:W-:-:S03]  /*7f80*/  MOV R35, 0x0 ;  /* 0x0000000000237802 */ /* 0x000fc60000000f00 */
[----:B------:R1:W-:Y:S04]  /*7f90*/  STL [R6], R2 ;  /* 0x0000000206007387 */ /* 0x0003e80000100800 */
[----:B------:R1:W-:Y:S01]  /*7fa0*/  STL [R6+0x4], R3 ;  /* 0x0000040306007387 */ /* 0x0003e20000100800 */
[----:B------:R-:W-:Y:S05]  /*7fb0*/  RET.REL.NODEC R34 `(_ZN7cutlass13device_kernelIN5flash19enable_sm80_to_sm89INS1_16FlashAttnBwdSm80INS1_25CollectiveMainloopBwdSm80ILi2ELi2EN4cute5tupleIJNS5_1CILi128EEES8_NS7_ILi64EEEEEENS_6half_tEfNS_4arch4Sm80ELb0ELb1ELb1ELb1ELb1ELb0ELb0ELb0ELi2ELi4ELi4ELi4ELb0EEENS1_21CollectiveEpilogueBwdISA_SB_SD_Li256ELb1ELb0ELi2EEENS1_19SingleTileSchedulerILb1ELb0ELb0ELi128EEEEEEEEEvNT_6ParamsE) ;  /* 0xffff804022007950 */ /* 0x000fea0003c3ffff */
        .type           $_ZN7cutlass13device_kernelIN5flash19enable_sm80_to_sm89INS1_16FlashAttnBwdSm80INS1_25CollectiveMainloopBwdSm80ILi2ELi2EN4cute5tupleIJNS5_1CILi128EEES8_NS7_ILi64EEEEEENS_6half_tEfNS_4arch4Sm80ELb0ELb1ELb1ELb1ELb1ELb0ELb0ELb0ELi2ELi4ELi4ELi4ELb0EEENS1_21CollectiveEpilogueBwdISA_SB_SD_Li256ELb1ELb0ELi2EEENS1_19SingleTileSchedulerILb1ELb0ELb0ELi128EEEEEEEEEvNT_6ParamsE$_ZN4cute3eso3ESOILb0ELb1EJNS_5tupleIJiNS2_IJiiEEEEEENS2_IJNS_10UnderscoreENS2_IJS5_S5_EEEEEEEEC2ERKS4_RKS7_,@function
        .size           $_ZN7cutlass13device_kernelIN5flash19enable_sm80_to_sm89INS1_16FlashAttnBwdSm80INS1_25CollectiveMainloopBwdSm80ILi2ELi2EN4cute5tupleIJNS5_1CILi128EEES8_NS7_ILi64EEEEEENS_6half_tEfNS_4arch4Sm80ELb0ELb1ELb1ELb1ELb1ELb0ELb0ELb0ELi2ELi4ELi4ELi4ELb0EEENS1_21CollectiveEpilogueBwdISA_SB_SD_Li256ELb1ELb0ELi2EEENS1_19SingleTileSchedulerILb1ELb0ELb0ELi128EEEEEEEEEvNT_6ParamsE$_ZN4cute3eso3ESOILb0ELb1EJNS_5tupleIJiNS2_IJiiEEEEEENS2_IJNS_10UnderscoreENS2_IJS5_S5_EEEEEEEEC2ERKS4_RKS7_,($_ZN7cutlass13device_kernelIN5flash19enable_sm80_to_sm89INS1_16FlashAttnBwdSm80INS1_25CollectiveMainloopBwdSm80ILi2ELi2EN4cute5tupleIJNS5_1CILi128EEES8_NS7_ILi64EEEEEENS_6half_tEfNS_4arch4Sm80ELb0ELb1ELb1ELb1ELb1ELb0ELb0ELb0ELi2ELi4ELi4ELi4ELb0EEENS1_21CollectiveEpilogueBwdISA_SB_SD_Li256ELb1ELb0ELi2EEENS1_19SingleTileSchedulerILb1ELb0ELb0ELi128EEEEEEEEEvNT_6ParamsE$_ZN4cute3eso3ESOILb0ELb1EJNS_6LayoutINS_5tupleIJNS3_IJNS_1CILi8EEENS4_ILi1EEEEEENS4_ILi2EEEEEENS3_IJNS3_IJS6_NS4_ILi0EEEEEEiEEEEESA_EEC2ERKSD_RKSA_ - $_ZN7cutlass13device_kernelIN5flash19enable_sm80_to_sm89INS1_16FlashAttnBwdSm80INS1_25CollectiveMainloopBwdSm80ILi2ELi2EN4cute5tupleIJNS5_1CILi128EEES8_NS7_ILi64EEEEEENS_6half_tEfNS_4arch4Sm80ELb0ELb1ELb1ELb1ELb1ELb0ELb0ELb0ELi2ELi4ELi4ELi4ELb0EEENS1_21CollectiveEpilogueBwdISA_SB_SD_Li256ELb1ELb0ELi2EEENS1_19SingleTileSchedulerILb1ELb0ELb0ELi128EEEEEEEEEvNT_6ParamsE$_ZN4cute3eso3ESOILb0ELb1EJNS_5tupleIJiNS2_IJiiEEEEEENS2_IJNS_10UnderscoreENS2_IJS5_S5_EEEEEEEEC2ERKS4_RKS7_)
$_ZN7cutlass13device_kernelIN5flash19enable_sm80_to_sm89INS1_16FlashAttnBwdSm80INS1_25CollectiveMainloopBwdSm80ILi2ELi2EN4cute5tupleIJNS5_1CILi128EEES8_NS7_ILi64EEEEEENS_6half_tEfNS_4arch4Sm80ELb0ELb1ELb1ELb1ELb1ELb0ELb0ELb0ELi2ELi4ELi4ELi4ELb0EEENS1_21CollectiveEpilogueBwdISA_SB_SD_Li256ELb1ELb0ELi2EEENS1_19SingleTileSchedulerILb1ELb0ELb0ELi128EEEEEEEEEvNT_6ParamsE$_ZN4cute3eso3ESOILb0ELb1EJNS_5tupleIJiNS2_IJiiEEEEEENS2_IJNS_10UnderscoreENS2_IJS5_S5_EEEEEEEEC2ERKS4_RKS7_:
[----:B------:R-:W-:Y:S02]  /*7fc0*/  IADD3 R4, R81, -c[0x0][0x20], RZ ;  /* 0x8000080051047a10 */ /* 0x000fe40007ffe0ff */
[----:B------:R-:W-:-:S03]  /*7fd0*/  MOV R13, 0x0 ;  /* 0x00000000000d7802 */ /* 0x000fc60000000f00 */
[----:B------:R1:W-:Y:S04]  /*7fe0*/  STL [R4], R5 ;  /* 0x0000000504007387 */ /* 0x0003e80000100800 */
[----:B------:R1:W-:Y:S04]  /*7ff0*/  STL [R4+0x4], R2 ;  /* 0x0000040204007387 */ /* 0x0003e80000100800 */
[----:B------:R1:W-:Y:S01]  /*8000*/  STL [R4+0x8], R3 ;  /* 0x0000080304007387 */ /* 0x0003e20000100800 */
[----:B------:R-:W-:Y:S05]  /*8010*/  RET.REL.NODEC R12 `(_ZN7cutlass13device_kernelIN5flash19enable_sm80_to_sm89INS1_16FlashAttnBwdSm80INS1_25CollectiveMainloopBwdSm80ILi2ELi2EN4cute5tupleIJNS5_1CILi128EEES8_NS7_ILi64EEEEEENS_6half_tEfNS_4arch4Sm80ELb0ELb1ELb1ELb1ELb1ELb0ELb0ELb0ELi2ELi4ELi4ELi4ELb0EEENS1_21CollectiveEpilogueBwdISA_SB_SD_Li256ELb1ELb0ELi2EEENS1_19SingleTileSchedulerILb1ELb0ELb0ELi128EEEEEEEEEvNT_6ParamsE) ;  /* 0xffff7fe00c007950 */ /* 0x000fea0003c3ffff */
        .type           $_ZN7cutlass13device_kernelIN5flash19enable_sm80_to_sm89INS1_16FlashAttnBwdSm80INS1_25CollectiveMainloopBwdSm80ILi2ELi2EN4cute5tupleIJNS5_1CILi128EEES8_NS7_ILi64EEEEEENS_6half_tEfNS_4arch4Sm80ELb0ELb1ELb1ELb1ELb1ELb0ELb0ELb0ELi2ELi4ELi4ELi4ELb0EEENS1_21CollectiveEpilogueBwdISA_SB_SD_Li256ELb1ELb0ELi2EEENS1_19SingleTileSchedulerILb1ELb0ELb0ELi128EEEEEEEEEvNT_6ParamsE$_ZN4cute3eso3ESOILb0ELb1EJNS_6LayoutINS_5tupleIJNS3_IJNS_1CILi8EEENS4_ILi1EEEEEENS4_ILi2EEEEEENS3_IJNS3_IJS6_NS4_ILi0EEEEEEiEEEEESA_EEC2ERKSD_RKSA_,@function
        .size           $_ZN7cutlass13device_kernelIN5flash19enable_sm80_to_sm89INS1_16FlashAttnBwdSm80INS1_25CollectiveMainloopBwdSm80ILi2ELi2EN4cute5tupleIJNS5_1CILi128EEES8_NS7_ILi64EEEEEENS_6half_tEfNS_4arch4Sm80ELb0ELb1ELb1ELb1ELb1ELb0ELb0ELb0ELi2ELi4ELi4ELi4ELb0EEENS1_21CollectiveEpilogueBwdISA_SB_SD_Li256ELb1ELb0ELi2EEENS1_19SingleTileSchedulerILb1ELb0ELb0ELi128EEEEEEEEEvNT_6ParamsE$_ZN4cute3eso3ESOILb0ELb1EJNS_6LayoutINS_5tupleIJNS3_IJNS_1CILi8EEENS4_ILi1EEEEEENS4_ILi2EEEEEENS3_IJNS3_IJS6_NS4_ILi0EEEEEEiEEEEESA_EEC2ERKSD_RKSA_,($_ZN7cutlass13device_kernelIN5flash19enable_sm80_to_sm89INS1_16FlashAttnBwdSm80INS1_25CollectiveMainloopBwdSm80ILi2ELi2EN4cute5tupleIJNS5_1CILi128EEES8_NS7_ILi64EEEEEENS_6half_tEfNS_4arch4Sm80ELb0ELb1ELb1ELb1ELb1ELb0ELb0ELb0ELi2ELi4ELi4ELi4ELb0EEENS1_21CollectiveEpilogueBwdISA_SB_SD_Li256ELb1ELb0ELi2EEENS1_19SingleTileSchedulerILb1ELb0ELb0ELi128EEEEEEEEEvNT_6ParamsE$_ZN4cute3eso3ESOILb0ELb1EJiNS_1CILi0EEEEEC2ERKiRKS3_ - $_ZN7cutlass13device_kernelIN5flash19enable_sm80_to_sm89INS1_16FlashAttnBwdSm80INS1_25CollectiveMainloopBwdSm80ILi2ELi2EN4cute5tupleIJNS5_1CILi128EEES8_NS7_ILi64EEEEEENS_6half_tEfNS_4arch4Sm80ELb0ELb1ELb1ELb1ELb1ELb0ELb0ELb0ELi2ELi4ELi4ELi4ELb0EEENS1_21CollectiveEpilogueBwdISA_SB_SD_Li256ELb1ELb0ELi2EEENS1_19SingleTileSchedulerILb1ELb0ELb0ELi128EEEEEEEEEvNT_6ParamsE$_ZN4cute3eso3ESOILb0ELb1EJNS_6LayoutINS_5tupleIJNS3_IJNS_1CILi8EEENS4_ILi1EEEEEENS4_ILi2EEEEEENS3_IJNS3_IJS6_NS4_ILi0EEEEEEiEEEEESA_EEC2ERKSD_RKSA_)
$_ZN7cutlass13device_kernelIN5flash19enable_sm80_to_sm89INS1_16FlashAttnBwdSm80INS1_25CollectiveMainloopBwdSm80ILi2ELi2EN4cute5tupleIJNS5_1CILi128EEES8_NS7_ILi64EEEEEENS_6half_tEfNS_4arch4Sm80ELb0ELb1ELb1ELb1ELb1ELb0ELb0ELb0ELi2ELi4ELi4ELi4ELb0EEENS1_21CollectiveEpilogueBwdISA_SB_SD_Li256ELb1ELb0ELi2EEENS1_19SingleTileSchedulerILb1ELb0ELb0ELi128EEEEEEEEEvNT_6ParamsE$_ZN4cute3eso3ESOILb0ELb1EJNS_6LayoutINS_5tupleIJNS3_IJNS_1CILi8EEENS4_ILi1EEEEEENS4_ILi2EEEEEENS3_IJNS3_IJS6_NS4_ILi0EEEEEEiEEEEESA_EEC2ERKSD_RKSA_:
[----:B------:R-:W-:Y:S02]  /*8020*/  IADD3 R2, R82, -c[0x0][0x20], RZ ;  /* 0x8000080052027a10 */ /* 0x000fe40007ffe0ff */
[----:B------:R-:W-:-:S03]  /*8030*/  MOV R13, 0x0 ;  /* 0x00000000000d7802 */ /* 0x000fc60000000f00 */
[----:B------:R1:W-:Y:S01]  /*8040*/  STL [R2], R3 ;  /* 0x0000000302007387 */ /* 0x0003e20000100800 */
[----:B------:R-:W-:Y:S05]  /*8050*/  RET.REL.NODEC R12 `(_ZN7cutlass13device_kernelIN5flash19enable_sm80_to_sm89INS1_16FlashAttnBwdSm80INS1_25CollectiveMainloopBwdSm80ILi2ELi2EN4cute5tupleIJNS5_1CILi128EEES8_NS7_ILi64EEEEEENS_6half_tEfNS_4arch4Sm80ELb0ELb1ELb1ELb1ELb1ELb0ELb0ELb0ELi2ELi4ELi4ELi4ELb0EEENS1_21CollectiveEpilogueBwdISA_SB_SD_Li256ELb1ELb0ELi2EEENS1_19SingleTileSchedulerILb1ELb0ELb0ELi128EEEEEEEEEvNT_6ParamsE) ;  /* 0xffff7fa00c007950 */ /* 0x000fea0003c3ffff */
        .type           $_ZN7cutlass13device_kernelIN5flash19enable_sm80_to_sm89INS1_16FlashAttnBwdSm80INS1_25CollectiveMainloopBwdSm80ILi2ELi2EN4cute5tupleIJNS5_1CILi128EEES8_NS7_ILi64EEEEEENS_6half_tEfNS_4arch4Sm80ELb0ELb1ELb1ELb1ELb1ELb0ELb0ELb0ELi2ELi4ELi4ELi4ELb0EEENS1_21CollectiveEpilogueBwdISA_SB_SD_Li256ELb1ELb0ELi2EEENS1_19SingleTileSchedulerILb1ELb0ELb0ELi128EEEEEEEEEvNT_6ParamsE$_ZN4cute3eso3ESOILb0ELb1EJiNS_1CILi0EEEEEC2ERKiRKS3_,@function
        .size           $_ZN7cutlass13device_kernelIN5flash19enable_sm80_to_sm89INS1_16FlashAttnBwdSm80INS1_25CollectiveMainloopBwdSm80ILi2ELi2EN4cute5tupleIJNS5_1CILi128EEES8_NS7_ILi64EEEEEENS_6half_tEfNS_4arch4Sm80ELb0ELb1ELb1ELb1ELb1ELb0ELb0ELb0ELi2ELi4ELi4ELi4ELb0EEENS1_21CollectiveEpilogueBwdISA_SB_SD_Li256ELb1ELb0ELi2EEENS1_19SingleTileSchedulerILb1ELb0ELb0ELi128EEEEEEEEEvNT_6ParamsE$_ZN4cute3eso3ESOILb0ELb1EJiNS_1CILi0EEEEEC2ERKiRKS3_,($_ZN7cutlass13device_kernelIN5flash19enable_sm80_to_sm89INS1_16FlashAttnBwdSm80INS1_25CollectiveMainloopBwdSm80ILi2ELi2EN4cute5tupleIJNS5_1CILi128EEES8_NS7_ILi64EEEEEENS_6half_tEfNS_4arch4Sm80ELb0ELb1ELb1ELb1ELb1ELb0ELb0ELb0ELi2ELi4ELi4ELi4ELb0EEENS1_21CollectiveEpilogueBwdISA_SB_SD_Li256ELb1ELb0ELi2EEENS1_19SingleTileSchedulerILb1ELb0ELb0ELi128EEEEEEEEEvNT_6ParamsE$_ZN4cute3eso3ESOILb0ELb1EJiNS_1CILi144EEENS2_ILi288EEEEEC2ERKiRKS3_RKS4_ - $_ZN7cutlass13device_kernelIN5flash19enable_sm80_to_sm89INS1_16FlashAttnBwdSm80INS1_25CollectiveMainloopBwdSm80ILi2ELi2EN4cute5tupleIJNS5_1CILi128EEES8_NS7_ILi64EEEEEENS_6half_tEfNS_4arch4Sm80ELb0ELb1ELb1ELb1ELb1ELb0ELb0ELb0ELi2ELi4ELi4ELi4ELb0EEENS1_21CollectiveEpilogueBwdISA_SB_SD_Li256ELb1ELb0ELi2EEENS1_19SingleTileSchedulerILb1ELb0ELb0ELi128EEEEEEEEEvNT_6ParamsE$_ZN4cute3eso3ESOILb0ELb1EJiNS_1CILi0EEEEEC2ERKiRKS3_)
$_ZN7cutlass13device_kernelIN5flash19enable_sm80_to_sm89INS1_16FlashAttnBwdSm80INS1_25CollectiveMainloopBwdSm80ILi2ELi2EN4cute5tupleIJNS5_1CILi128EEES8_NS7_ILi64EEEEEENS_6half_tEfNS_4arch4Sm80ELb0ELb1ELb1ELb1ELb1ELb0ELb0ELb0ELi2ELi4ELi4ELi4ELb0EEENS1_21CollectiveEpilogueBwdISA_SB_SD_Li256ELb1ELb0ELi2EEENS1_19SingleTileSchedulerILb1ELb0ELb0ELi128EEEEEEEEEvNT_6ParamsE$_ZN4cute3eso3ESOILb0ELb1EJiNS_1CILi0EEEEEC2ERKiRKS3_:
[----:B------:R-:W-:Y:S02]  /*8060*/  IADD3 R2, R81, -c[0x0][0x20], RZ ;  /* 0x8000080051027a10 */ /* 0x000fe40007ffe0ff */
[----:B------:R-:W-:-:S03]  /*8070*/  MOV R7, 0x0 ;  /* 0x0000000000077802 */ /* 0x000fc60000000f00 */
[----:B------:R1:W-:Y:S01]  /*8080*/  STL [R2], R3 ;  /* 0x0000000302007387 */ /* 0x0003e20000100800 */
[----:B------:R-:W-:Y:S05]  /*8090*/  RET.REL.NODEC R6 `(_ZN7cutlass13device_kernelIN5flash19enable_sm80_to_sm89INS1_16FlashAttnBwdSm80INS1_25CollectiveMainloopBwdSm80ILi2ELi2EN4cute5tupleIJNS5_1CILi128EEES8_NS7_ILi64EEEEEENS_6half_tEfNS_4arch4Sm80ELb0ELb1ELb1ELb1ELb1ELb0ELb0ELb0ELi2ELi4ELi4ELi4ELb0EEENS1_21CollectiveEpilogueBwdISA_SB_SD_Li256ELb1ELb0ELi2EEENS1_19SingleTileSchedulerILb1ELb0ELb0ELi128EEEEEEEEEvNT_6ParamsE) ;  /* 0xffff7f6006007950 */ /* 0x000fea0003c3ffff */
        .type           $_ZN7cutlass13device_kernelIN5flash19enable_sm80_to_sm89INS1_16FlashAttnBwdSm80INS1_25CollectiveMainloopBwdSm80ILi2ELi2EN4cute5tupleIJNS5_1CILi128EEES8_NS7_ILi64EEEEEENS_6half_tEfNS_4arch4Sm80ELb0ELb1ELb1ELb1ELb1ELb0ELb0ELb0ELi2ELi4ELi4ELi4ELb0EEENS1_21CollectiveEpilogueBwdISA_SB_SD_Li256ELb1ELb0ELi2EEENS1_19SingleTileSchedulerILb1ELb0ELb0ELi128EEEEEEEEEvNT_6ParamsE$_ZN4cute3eso3ESOILb0ELb1EJiNS_1CILi144EEENS2_ILi288EEEEEC2ERKiRKS3_RKS4_,@function
        .size           $_ZN7cutlass13device_kernelIN5flash19enable_sm80_to_sm89INS1_16FlashAttnBwdSm80INS1_25CollectiveMainloopBwdSm80ILi2ELi2EN4cute5tupleIJNS5_1CILi128EEES8_NS7_ILi64EEEEEENS_6half_tEfNS_4arch4Sm80ELb0ELb1ELb1ELb1ELb1ELb0ELb0ELb0ELi2ELi4ELi4ELi4ELb0EEENS1_21CollectiveEpilogueBwdISA_SB_SD_Li256ELb1ELb0ELi2EEENS1_19SingleTileSchedulerILb1ELb0ELb0ELi128EEEEEEEEEvNT_6ParamsE$_ZN4cute3eso3ESOILb0ELb1EJiNS_1CILi144EEENS2_ILi288EEEEEC2ERKiRKS3_RKS4_,($_ZN7cutlass13device_kernelIN5flash19enable_sm80_to_sm89INS1_16FlashAttnBwdSm80INS1_25CollectiveMainloopBwdSm80ILi2ELi2EN4cute5tupleIJNS5_1CILi128EEES8_NS7_ILi64EEEEEENS_6half_tEfNS_4arch4Sm80ELb0ELb1ELb1ELb1ELb1ELb0ELb0ELb0ELi2ELi4ELi4ELi4ELb0EEENS1_21CollectiveEpilogueBwdISA_SB_SD_Li256ELb1ELb0ELi2EEENS1_19SingleTileSchedulerILb1ELb0ELb0ELi128EEEEEEEEEvNT_6ParamsE$_ZN4cute3eso3ESOILb0ELb1EJiNS_1CILi144EEENS2_ILi512EEEEEC2ERKiRKS3_RKS4_ - $_ZN7cutlass13device_kernelIN5flash19enable_sm80_to_sm89INS1_16FlashAttnBwdSm80INS1_25CollectiveMainloopBwdSm80ILi2ELi2EN4cute5tupleIJNS5_1CILi128EEES8_NS7_ILi64EEEEEENS_6half_tEfNS_4arch4Sm80ELb0ELb1ELb1ELb1ELb1ELb0ELb0ELb0ELi2ELi4ELi4ELi4ELb0EEENS1_21CollectiveEpilogueBwdISA_SB_SD_Li256ELb1ELb0ELi2EEENS1_19SingleTileSchedulerILb1ELb0ELb0ELi128EEEEEEEEEvNT_6ParamsE$_ZN4cute3eso3ESOILb0ELb1EJiNS_1CILi144EEENS2_ILi288EEEEEC2ERKiRKS3_RKS4_)
$_ZN7cutlass13device_kernelIN5flash19enable_sm80_to_sm89INS1_16FlashAttnBwdSm80INS1_25CollectiveMainloopBwdSm80ILi2ELi2EN4cute5tupleIJNS5_1CILi128EEES8_NS7_ILi64EEEEEENS_6half_tEfNS_4arch4Sm80ELb0ELb1ELb1ELb1ELb1ELb0ELb0ELb0ELi2ELi4ELi4ELi4ELb0EEENS1_21CollectiveEpilogueBwdISA_SB_SD_Li256ELb1ELb0ELi2EEENS1_19SingleTileSchedulerILb1ELb0ELb0ELi128EEEEEEEEEvNT_6ParamsE$_ZN4cute3eso3ESOILb0ELb1EJiNS_1CILi144EEENS2_ILi288EEEEEC2ERKiRKS3_RKS4_:
[----:B------:R-:W-:Y:S01]  /*80a0*/  IADD3 R4, R81, -c[0x0][0x20], RZ ;  /* 0x8000080051047a10 */ /* 0x000fe20007ffe0ff */
[----:B------:R-:W-:Y:S01]  /*80b0*/  IMAD.MOV.U32 R34, RZ, RZ, R26 ;  /* 0x000000ffff227224 */ /* 0x000fe200078e001a */
[----:B------:R-:W-:-:S03]  /*80c0*/  MOV R35, 0x0 ;  /* 0x0000000000237802 */ /* 0x000fc60000000f00 */
[----:B------:R1:W-:Y:S01]  /*80d0*/  STL [R4], R5 ;  /* 0x0000000504007387 */ /* 0x0003e20000100800 */
[----:B------:R-:W-:Y:S05]  /*80e0*/  RET.REL.NODEC R34 `(_ZN7cutlass13device_kernelIN5flash19enable_sm80_to_sm89INS1_16FlashAttnBwdSm80INS1_25CollectiveMainloopBwdSm80ILi2ELi2EN4cute5tupleIJNS5_1CILi128EEES8_NS7_ILi64EEEEEENS_6half_tEfNS_4arch4Sm80ELb0ELb1ELb1ELb1ELb1ELb0ELb0ELb0ELi2ELi4ELi4ELi4ELb0EEENS1_21CollectiveEpilogueBwdISA_SB_SD_Li256ELb1ELb0ELi2EEENS1_19SingleTileSchedulerILb1ELb0ELb0ELi128EEEEEEEEEvNT_6ParamsE) ;  /* 0xffff7f1022007950 */ /* 0x000fea0003c3ffff */
        .type           $_ZN7cutlass13device_kernelIN5flash19enable_sm80_to_sm89INS1_16FlashAttnBwdSm80INS1_25CollectiveMainloopBwdSm80ILi2ELi2EN4cute5tupleIJNS5_1CILi128EEES8_NS7_ILi64EEEEEENS_6half_tEfNS_4arch4Sm80ELb0ELb1ELb1ELb1ELb1ELb0ELb0ELb0ELi2ELi4ELi4ELi4ELb0EEENS1_21CollectiveEpilogueBwdISA_SB_SD_Li256ELb1ELb0ELi2EEENS1_19SingleTileSchedulerILb1ELb0ELb0ELi128EEEEEEEEEvNT_6ParamsE$_ZN4cute3eso3ESOILb0ELb1EJiNS_1CILi144EEENS2_ILi512EEEEEC2ERKiRKS3_RKS4_,@function
        .size           $_ZN7cutlass13device_kernelIN5flash19enable_sm80_to_sm89INS1_16FlashAttnBwdSm80INS1_25CollectiveMainloopBwdSm80ILi2ELi2EN4cute5tupleIJNS5_1CILi128EEES8_NS7_ILi64EEEEEENS_6half_tEfNS_4arch4Sm80ELb0ELb1ELb1ELb1ELb1ELb0ELb0ELb0ELi2ELi4ELi4ELi4ELb0EEENS1_21CollectiveEpilogueBwdISA_SB_SD_Li256ELb1ELb0ELi2EEENS1_19SingleTileSchedulerILb1ELb0ELb0ELi128EEEEEEEEEvNT_6ParamsE$_ZN4cute3eso3ESOILb0ELb1EJiNS_1CILi144EEENS2_ILi512EEEEEC2ERKiRKS3_RKS4_,($_ZN7cutlass13device_kernelIN5flash19enable_sm80_to_sm89INS1_16FlashAttnBwdSm80INS1_25CollectiveMainloopBwdSm80ILi2ELi2EN4cute5tupleIJNS5_1CILi128EEES8_NS7_ILi64EEEEEENS_6half_tEfNS_4arch4Sm80ELb0ELb1ELb1ELb1ELb1ELb0ELb0ELb0ELi2ELi4ELi4ELi4ELb0EEENS1_21CollectiveEpilogueBwdISA_SB_SD_Li256ELb1ELb0ELi2EEENS1_19SingleTileSchedulerILb1ELb0ELb0ELi128EEEEEEEEEvNT_6ParamsE$_ZN4cute3eso3ESOILb0ELb1EJiNS_1CILi72EEENS2_ILi512EEEEEC2ERKiRKS3_RKS4_ - $_ZN7cutlass13device_kernelIN5flash19enable_sm80_to_sm89INS1_16FlashAttnBwdSm80INS1_25CollectiveMainloopBwdSm80ILi2ELi2EN4cute5tupleIJNS5_1CILi128EEES8_NS7_ILi64EEEEEENS_6half_tEfNS_4arch4Sm80ELb0ELb1ELb1ELb1ELb1ELb0ELb0ELb0ELi2ELi4ELi4ELi4ELb0EEENS1_21CollectiveEpilogueBwdISA_SB_SD_Li256ELb1ELb0ELi2EEENS1_19SingleTileSchedulerILb1ELb0ELb0ELi128EEEEEEEEEvNT_6ParamsE$_ZN4cute3eso3ESOILb0ELb1EJiNS_1CILi144EEENS2_ILi512EEEEEC2ERKiRKS3_RKS4_)
$_ZN7cutlass13device_kernelIN5flash19enable_sm80_to_sm89INS1_16FlashAttnBwdSm80INS1_25CollectiveMainloopBwdSm80ILi2ELi2EN4cute5tupleIJNS5_1CILi128EEES8_NS7_ILi64EEEEEENS_6half_tEfNS_4arch4Sm80ELb0ELb1ELb1ELb1ELb1ELb0ELb0ELb0ELi2ELi4ELi4ELi4ELb0EEENS1_21CollectiveEpilogueBwdISA_SB_SD_Li256ELb1ELb0ELi2EEENS1_19SingleTileSchedulerILb1ELb0ELb0ELi128EEEEEEEEEvNT_6ParamsE$_ZN4cute3eso3ESOILb0ELb1EJiNS_1CILi144EEENS2_ILi512EEEEEC2ERKiRKS3_RKS4_:
[----:B------:R-:W-:Y:S01]  /*80f0*/  IADD3 R2, R81, -c[0x0][0x20], RZ ;  /* 0x8000080051027a10 */ /* 0x000fe20007ffe0ff */
[----:B------:R-:W-:Y:S01]  /*8100*/  IMAD.MOV.U32 R34, RZ, RZ, R26 ;  /* 0x000000ffff227224 */ /* 0x000fe200078e001a */
[----:B------:R-:W-:-:S03]  /*8110*/  MOV R35, 0x0 ;  /* 0x0000000000237802 */ /* 0x000fc60000000f00 */
[----:B------:R1:W-:Y:S01]  /*8120*/  STL [R2], R3 ;  /* 0x0000000302007387 */ /* 0x0003e20000100800 */
[----:B------:R-:W-:Y:S05]  /*8130*/  RET.REL.NODEC R34 `(_ZN7cutlass13device_kernelIN5flash19enable_sm80_to_sm89INS1_16FlashAttnBwdSm80INS1_25CollectiveMainloopBwdSm80ILi2ELi2EN4cute5tupleIJNS5_1CILi128EEES8_NS7_ILi64EEEEEENS_6half_tEfNS_4arch4Sm80ELb0ELb1ELb1ELb1ELb1ELb0ELb0ELb0ELi2ELi4ELi4ELi4ELb0EEENS1_21CollectiveEpilogueBwdISA_SB_SD_Li256ELb1ELb0ELi2EEENS1_19SingleTileSchedulerILb1ELb0ELb0ELi128EEEEEEEEEvNT_6ParamsE) ;  /* 0xffff7ec022007950 */ /* 0x000fea0003c3ffff */
        .type           $_ZN7cutlass13device_kernelIN5flash19enable_sm80_to_sm89INS1_16FlashAttnBwdSm80INS1_25CollectiveMainloopBwdSm80ILi2ELi2EN4cute5tupleIJNS5_1CILi128EEES8_NS7_ILi64EEEEEENS_6half_tEfNS_4arch4Sm80ELb0ELb1ELb1ELb1ELb1ELb0ELb0ELb0ELi2ELi4ELi4ELi4ELb0EEENS1_21CollectiveEpilogueBwdISA_SB_SD_Li256ELb1ELb0ELi2EEENS1_19SingleTileSchedulerILb1ELb0ELb0ELi128EEEEEEEEEvNT_6ParamsE$_ZN4cute3eso3ESOILb0ELb1EJiNS_1CILi72EEENS2_ILi512EEEEEC2ERKiRKS3_RKS4_,@function
        .size           $_ZN7cutlass13device_kernelIN5flash19enable_sm80_to_sm89INS1_16FlashAttnBwdSm80INS1_25CollectiveMainloopBwdSm80ILi2ELi2EN4cute5tupleIJNS5_1CILi128EEES8_NS7_ILi64EEEEEENS_6half_tEfNS_4arch4Sm80ELb0ELb1ELb1ELb1ELb1ELb0ELb0ELb0ELi2ELi4ELi4ELi4ELb0EEENS1_21CollectiveEpilogueBwdISA_SB_SD_Li256ELb1ELb0ELi2EEENS1_19SingleTileSchedulerILb1ELb0ELb0ELi128EEEEEEEEEvNT_6ParamsE$_ZN4cute3eso3ESOILb0ELb1EJiNS_1CILi72EEENS2_ILi512EEEEEC2ERKiRKS3_RKS4_,($_ZN7cutlass13device_kernelIN5flash19enable_sm80_to_sm89INS1_16FlashAttnBwdSm80INS1_25CollectiveMainloopBwdSm80ILi2ELi2EN4cute5tupleIJNS5_1CILi128EEES8_NS7_ILi64EEEEEENS_6half_tEfNS_4arch4Sm80ELb0ELb1ELb1ELb1ELb1ELb0ELb0ELb0ELi2ELi4ELi4ELi4ELb0EEENS1_21CollectiveEpilogueBwdISA_SB_SD_Li256ELb1ELb0ELi2EEENS1_19SingleTileSchedulerILb1ELb0ELb0ELi128EEEEEEEEEvNT_6ParamsE$_ZN4cute3eso3ESOILb1ELb0EJNS_10UnderscoreES2_S2_iEEC2ERKS2_S5_S5_RKi - $_ZN7cutlass13device_kernelIN5flash19enable_sm80_to_sm89INS1_16FlashAttnBwdSm80INS1_25CollectiveMainloopBwdSm80ILi2ELi2EN4cute5tupleIJNS5_1CILi128EEES8_NS7_ILi64EEEEEENS_6half_tEfNS_4arch4Sm80ELb0ELb1ELb1ELb1ELb1ELb0ELb0ELb0ELi2ELi4ELi4ELi4ELb0EEENS1_21CollectiveEpilogueBwdISA_SB_SD_Li256ELb1ELb0ELi2EEENS1_19SingleTileSchedulerILb1ELb0ELb0ELi128EEEEEEEEEvNT_6ParamsE$_ZN4cute3eso3ESOILb0ELb1EJiNS_1CILi72EEENS2_ILi512EEEEEC2ERKiRKS3_RKS4_)
$_ZN7cutlass13device_kernelIN5flash19enable_sm80_to_sm89INS1_16FlashAttnBwdSm80INS1_25CollectiveMainloopBwdSm80ILi2ELi2EN4cute5tupleIJNS5_1CILi128EEES8_NS7_ILi64EEEEEENS_6half_tEfNS_4arch4Sm80ELb0ELb1ELb1ELb1ELb1ELb0ELb0ELb0ELi2ELi4ELi4ELi4ELb0EEENS1_21CollectiveEpilogueBwdISA_SB_SD_Li256ELb1ELb0ELi2EEENS1_19SingleTileSchedulerILb1ELb0ELb0ELi128EEEEEEEEEvNT_6ParamsE$_ZN4cute3eso3ESOILb0ELb1EJiNS_1CILi72EEENS2_ILi512EEEEEC2ERKiRKS3_RKS4_:
[----:B------:R-:W-:Y:S01]  /*8140*/  IADD3 R2, R81, -c[0x0][0x20], RZ ;  /* 0x8000080051027a10 */ /* 0x000fe20007ffe0ff */
[----:B------:R-:W-:Y:S01]  /*8150*/  IMAD.MOV.U32 R38, RZ, RZ, R6 ;  /* 0x000000ffff267224 */ /* 0x000fe200078e0006 */
[----:B------:R-:W-:-:S03]  /*8160*/  MOV R39, 0x0 ;  /* 0x0000000000277802 */ /* 0x000fc60000000f00 */
[----:B------:R1:W-:Y:S01]  /*8170*/  STL [R2], R3 ;  /* 0x0000000302007387 */ /* 0x0003e20000100800 */
[----:B------:R-:W-:Y:S05]  /*8180*/  RET.REL.NODEC R38 `(_ZN7cutlass13device_kernelIN5flash19enable_sm80_to_sm89INS1_16FlashAttnBwdSm80INS1_25CollectiveMainloopBwdSm80ILi2ELi2EN4cute5tupleIJNS5_1CILi128EEES8_NS7_ILi64EEEEEENS_6half_tEfNS_4arch4Sm80ELb0ELb1ELb1ELb1ELb1ELb0ELb0ELb0ELi2ELi4ELi4ELi4ELb0EEENS1_21CollectiveEpilogueBwdISA_SB_SD_Li256ELb1ELb0ELi2EEENS1_19SingleTileSchedulerILb1ELb0ELb0ELi128EEEEEEEEEvNT_6ParamsE) ;  /* 0xffff7e7026007950 */ /* 0x000fea0003c3ffff */
        .type           $_ZN7cutlass13device_kernelIN5flash19enable_sm80_to_sm89INS1_16FlashAttnBwdSm80INS1_25CollectiveMainloopBwdSm80ILi2ELi2EN4cute5tupleIJNS5_1CILi128EEES8_NS7_ILi64EEEEEENS_6half_tEfNS_4arch4Sm80ELb0ELb1ELb1ELb1ELb1ELb0ELb0ELb0ELi2ELi4ELi4ELi4ELb0EEENS1_21CollectiveEpilogueBwdISA_SB_SD_Li256ELb1ELb0ELi2EEENS1_19SingleTileSchedulerILb1ELb0ELb0ELi128EEEEEEEEEvNT_6ParamsE$_ZN4cute3eso3ESOILb1ELb0EJNS_10UnderscoreES2_S2_iEEC2ERKS2_S5_S5_RKi,@function
        .size           $_ZN7cutlass13device_kernelIN5flash19enable_sm80_to_sm89INS1_16FlashAttnBwdSm80INS1_25CollectiveMainloopBwdSm80ILi2ELi2EN4cute5tupleIJNS5_1CILi128EEES8_NS7_ILi64EEEEEENS_6half_tEfNS_4arch4Sm80ELb0ELb1ELb1ELb1ELb1ELb0ELb0ELb0ELi2ELi4ELi4ELi4ELb0EEENS1_21CollectiveEpilogueBwdISA_SB_SD_Li256ELb1ELb0ELi2EEENS1_19SingleTileSchedulerILb1ELb0ELb0ELi128EEEEEEEEEvNT_6ParamsE$_ZN4cute3eso3ESOILb1ELb0EJNS_10UnderscoreES2_S2_iEEC2ERKS2_S5_S5_RKi,($_ZN7cutlass13device_kernelIN5flash19enable_sm80_to_sm89INS1_16FlashAttnBwdSm80INS1_25CollectiveMainloopBwdSm80ILi2ELi2EN4cute5tupleIJNS5_1CILi128EEES8_NS7_ILi64EEEEEENS_6half_tEfNS_4arch4Sm80ELb0ELb1ELb1ELb1ELb1ELb0ELb0ELb0ELi2ELi4ELi4ELi4ELb0EEENS1_21CollectiveEpilogueBwdISA_SB_SD_Li256ELb1ELb0ELi2EEENS1_19SingleTileSchedulerILb1ELb0ELb0ELi128EEEEEEEEEvNT_6ParamsE$_ZN4cute3eso3ESOILb1ELb0EJNS_10UnderscoreES2_iEEC2ERKS2_S5_RKi - $_ZN7cutlass13device_kernelIN5flash19enable_sm80_to_sm89INS1_16FlashAttnBwdSm80INS1_25CollectiveMainloopBwdSm80ILi2ELi2EN4cute5tupleIJNS5_1CILi128EEES8_NS7_ILi64EEEEEENS_6half_tEfNS_4arch4Sm80ELb0ELb1ELb1ELb1ELb1ELb0ELb0ELb0ELi2ELi4ELi4ELi4ELb0EEENS1_21CollectiveEpilogueBwdISA_SB_SD_Li256ELb1ELb0ELi2EEENS1_19SingleTileSchedulerILb1ELb0ELb0ELi128EEEEEEEEEvNT_6ParamsE$_ZN4cute3eso3ESOILb1ELb0EJNS_10UnderscoreES2_S2_iEEC2ERKS2_S5_S5_RKi)
$_ZN7cutlass13device_kernelIN5flash19enable_sm80_to_sm89INS1_16FlashAttnBwdSm80INS1_25CollectiveMainloopBwdSm80ILi2ELi2EN4cute5tupleIJNS5_1CILi128EEES8_NS7_ILi64EEEEEENS_6half_tEfNS_4arch4Sm80ELb0ELb1ELb1ELb1ELb1ELb0ELb0ELb0ELi2ELi4ELi4ELi4ELb0EEENS1_21CollectiveEpilogueBwdISA_SB_SD_Li256ELb1ELb0ELi2EEENS1_19SingleTileSchedulerILb1ELb0ELb0ELi128EEEEEEEEEvNT_6ParamsE$_ZN4cute3eso3ESOILb1ELb0EJNS_10UnderscoreES2_S2_iEEC2ERKS2_S5_S5_RKi:
[----:B------:R-:W-:Y:S02]  /*8190*/  IADD3 R2, R60, -c[0x0][0x20], RZ ;  /* 0x800008003c027a10 */ /* 0x000fe40007ffe0ff */
[----:B------:R-:W-:-:S03]  /*81a0*/  MOV R5, 0x0 ;  /* 0x0000000000057802 */ /* 0x000fc60000000f00 */
[----:B------:R1:W-:Y:S01]  /*81b0*/  STL [R2], R24 ;  /* 0x0000001802007387 */ /* 0x0003e20000100800 */
[----:B------:R-:W-:Y:S05]  /*81c0*/  RET.REL.NODEC R4 `(_ZN7cutlass13device_kernelIN5flash19enable_sm80_to_sm89INS1_16FlashAttnBwdSm80INS1_25CollectiveMainloopBwdSm80ILi2ELi2EN4cute5tupleIJNS5_1CILi128EEES8_NS7_ILi64EEEEEENS_6half_tEfNS_4arch4Sm80ELb0ELb1ELb1ELb1ELb1ELb0ELb0ELb0ELi2ELi4ELi4ELi4ELb0EEENS1_21CollectiveEpilogueBwdISA_SB_SD_Li256ELb1ELb0ELi2EEENS1_19SingleTileSchedulerILb1ELb0ELb0ELi128EEEEEEEEEvNT_6ParamsE) ;  /* 0xffff7e3004007950 */ /* 0x000fea0003c3ffff */
        .type           $_ZN7cutlass13device_kernelIN5flash19enable_sm80_to_sm89INS1_16FlashAttnBwdSm80INS1_25CollectiveMainloopBwdSm80ILi2ELi2EN4cute5tupleIJNS5_1CILi128EEES8_NS7_ILi64EEEEEENS_6half_tEfNS_4arch4Sm80ELb0ELb1ELb1ELb1ELb1ELb0ELb0ELb0ELi2ELi4ELi4ELi4ELb0EEENS1_21CollectiveEpilogueBwdISA_SB_SD_Li256ELb1ELb0ELi2EEENS1_19SingleTileSchedulerILb1ELb0ELb0ELi128EEEEEEEEEvNT_6ParamsE$_ZN4cute3eso3ESOILb1ELb0EJNS_10UnderscoreES2_iEEC2ERKS2_S5_RKi,@function
        .size           $_ZN7cutlass13device_kernelIN5flash19enable_sm80_to_sm89INS1_16FlashAttnBwdSm80INS1_25CollectiveMainloopBwdSm80ILi2ELi2EN4cute5tupleIJNS5_1CILi128EEES8_NS7_ILi64EEEEEENS_6half_tEfNS_4arch4Sm80ELb0ELb1ELb1ELb1ELb1ELb0ELb0ELb0ELi2ELi4ELi4ELi4ELb0EEENS1_21CollectiveEpilogueBwdISA_SB_SD_Li256ELb1ELb0ELi2EEENS1_19SingleTileSchedulerILb1ELb0ELb0ELi128EEEEEEEEEvNT_6ParamsE$_ZN4cute3eso3ESOILb1ELb0EJNS_10UnderscoreES2_iEEC2ERKS2_S5_RKi,($_ZN7cutlass13device_kernelIN5flash19enable_sm80_to_sm89INS1_16FlashAttnBwdSm80INS1_25CollectiveMainloopBwdSm80ILi2ELi2EN4cute5tupleIJNS5_1CILi128EEES8_NS7_ILi64EEEEEENS_6half_tEfNS_4arch4Sm80ELb0ELb1ELb1ELb1ELb1ELb0ELb0ELb0ELi2ELi4ELi4ELi4ELb0EEENS1_21CollectiveEpilogueBwdISA_SB_SD_Li256ELb1ELb0ELi2EEENS1_19SingleTileSchedulerILb1ELb0ELb0ELi128EEEEEEEEEvNT_6ParamsE$_ZN4cute3eso3ESOILb1ELb0EJNS_10UnderscoreEiEEC2ERKS2_RKi - $_ZN7cutlass13device_kernelIN5flash19enable_sm80_to_sm89INS1_16FlashAttnBwdSm80INS1_25CollectiveMainloopBwdSm80ILi2ELi2EN4cute5tupleIJNS5_1CILi128EEES8_NS7_ILi64EEEEEENS_6half_tEfNS_4arch4Sm80ELb0ELb1ELb1ELb1ELb1ELb0ELb0ELb0ELi2ELi4ELi4ELi4ELb0EEENS1_21CollectiveEpilogueBwdISA_SB_SD_Li256ELb1ELb0ELi2EEENS1_19SingleTileSchedulerILb1ELb0ELb0ELi128EEEEEEEEEvNT_6ParamsE$_ZN4cute3eso3ESOILb1ELb0EJNS_10UnderscoreES2_iEEC2ERKS2_S5_RKi)
$_ZN7cutlass13device_kernelIN5flash19enable_sm80_to_sm89INS1_16FlashAttnBwdSm80INS1_25CollectiveMainloopBwdSm80ILi2ELi2EN4cute5tupleIJNS5_1CILi128EEES8_NS7_ILi64EEEEEENS_6half_tEfNS_4arch4Sm80ELb0ELb1ELb1ELb1ELb1ELb0ELb0ELb0ELi2ELi4ELi4ELi4ELb0EEENS1_21CollectiveEpilogueBwdISA_SB_SD_Li256ELb1ELb0ELi2EEENS1_19SingleTileSchedulerILb1ELb0ELb0ELi128EEEEEEEEEvNT_6ParamsE$_ZN4cute3eso3ESOILb1ELb0EJNS_10UnderscoreES2_iEEC2ERKS2_S5_RKi:
[----:B------:R-:W-:Y:S02]  /*81d0*/  IADD3 R2, R82, -c[0x0][0x20], RZ ;  /* 0x8000080052027a10 */ /* 0x000fe40007ffe0ff */
[----:B------:R-:W-:-:S03]  /*81e0*/  MOV R47, 0x0 ;  /* 0x00000000002f7802 */ /* 0x000fc60000000f00 */
[----:B------:R1:W-:Y:S01]  /*81f0*/  STL [R2], R3 ;  /* 0x0000000302007387 */ /* 0x0003e20000100800 */
[----:B------:R-:W-:Y:S05]  /*8200*/  RET.REL.NODEC R46 `(_ZN7cutlass13device_kernelIN5flash19enable_sm80_to_sm89INS1_16FlashAttnBwdSm80INS1_25CollectiveMainloopBwdSm80ILi2ELi2EN4cute5tupleIJNS5_1CILi128EEES8_NS7_ILi64EEEEEENS_6half_tEfNS_4arch4Sm80ELb0ELb1ELb1ELb1ELb1ELb0ELb0ELb0ELi2ELi4ELi4ELi4ELb0EEENS1_21CollectiveEpilogueBwdISA_SB_SD_Li256ELb1ELb0ELi2EEENS1_19SingleTileSchedulerILb1ELb0ELb0ELi128EEEEEEEEEvNT_6ParamsE) ;  /* 0xffff7df02e007950 */ /* 0x000fea0003c3ffff */
        .type           $_ZN7cutlass13device_kernelIN5flash19enable_sm80_to_sm89INS1_16FlashAttnBwdSm80INS1_25CollectiveMainloopBwdSm80ILi2ELi2EN4cute5tupleIJNS5_1CILi128EEES8_NS7_ILi64EEEEEENS_6half_tEfNS_4arch4Sm80ELb0ELb1ELb1ELb1ELb1ELb0ELb0ELb0ELi2ELi4ELi4ELi4ELb0EEENS1_21CollectiveEpilogueBwdISA_SB_SD_Li256ELb1ELb0ELi2EEENS1_19SingleTileSchedulerILb1ELb0ELb0ELi128EEEEEEEEEvNT_6ParamsE$_ZN4cute3eso3ESOILb1ELb0EJNS_10UnderscoreEiEEC2ERKS2_RKi,@function
        .size           $_ZN7cutlass13device_kernelIN5flash19enable_sm80_to_sm89INS1_16FlashAttnBwdSm80INS1_25CollectiveMainloopBwdSm80ILi2ELi2EN4cute5tupleIJNS5_1CILi128EEES8_NS7_ILi64EEEEEENS_6half_tEfNS_4arch4Sm80ELb0ELb1ELb1ELb1ELb1ELb0ELb0ELb0ELi2ELi4ELi4ELi4ELb0EEENS1_21CollectiveEpilogueBwdISA_SB_SD_Li256ELb1ELb0ELi2EEENS1_19SingleTileSchedulerILb1ELb0ELb0ELi128EEEEEEEEEvNT_6ParamsE$_ZN4cute3eso3ESOILb1ELb0EJNS_10UnderscoreEiEEC2ERKS2_RKi,($_ZN7cutlass13device_kernelIN5flash19enable_sm80_to_sm89INS1_16FlashAttnBwdSm80INS1_25CollectiveMainloopBwdSm80ILi2ELi2EN4cute5tupleIJNS5_1CILi128EEES8_NS7_ILi64EEEEEENS_6half_tEfNS_4arch4Sm80ELb0ELb1ELb1ELb1ELb1ELb0ELb0ELb0ELi2ELi4ELi4ELi4ELb0EEENS1_21CollectiveEpilogueBwdISA_SB_SD_Li256ELb1ELb0ELi2EEENS1_19SingleTileSchedulerILb1ELb0ELb0ELi128EEEEEEEEEvNT_6ParamsE$_ZN4cute3eso3ESOILb1ELb0EJNS_10UnderscoreEiiEEC2ERKS2_RKiS7_ - $_ZN7cutlass13device_kernelIN5flash19enable_sm80_to_sm89INS1_16FlashAttnBwdSm80INS1_25CollectiveMainloopBwdSm80ILi2ELi2EN4cute5tupleIJNS5_1CILi128EEES8_NS7_ILi64EEEEEENS_6half_tEfNS_4arch4Sm80ELb0ELb1ELb1ELb1ELb1ELb0ELb0ELb0ELi2ELi4ELi4ELi4ELb0EEENS1_21CollectiveEpilogueBwdISA_SB_SD_Li256ELb1ELb0ELi2EEENS1_19SingleTileSchedulerILb1ELb0ELb0ELi128EEEEEEEEEvNT_6ParamsE$_ZN4cute3eso3ESOILb1ELb0EJNS_10UnderscoreEiEEC2ERKS2_RKi)
$_ZN7cutlass13device_kernelIN5flash19enable_sm80_to_sm89INS1_16FlashAttnBwdSm80INS1_25CollectiveMainloopBwdSm80ILi2ELi2EN4cute5tupleIJNS5_1CILi128EEES8_NS7_ILi64EEEEEENS_6half_tEfNS_4arch4Sm80ELb0ELb1ELb1ELb1ELb1ELb0ELb0ELb0ELi2ELi4ELi4ELi4ELb0EEENS1_21CollectiveEpilogueBwdISA_SB_SD_Li256ELb1ELb0ELi2EEENS1_19SingleTileSchedulerILb1ELb0ELb0ELi128EEEEEEEEEvNT_6ParamsE$_ZN4cute3eso3ESOILb1ELb0EJNS_10UnderscoreEiEEC2ERKS2_RKi:
[----:B------:R-:W-:Y:S01]  /*8210*/  IADD3 R36, R82, -c[0x0][0x20], RZ ;  /* 0x8000080052247a10 */ /* 0x000fe20007ffe0ff */
[----:B------:R-:W-:Y:S01]  /*8220*/  IMAD.MOV.U32 R38, RZ, RZ, R46 ;  /* 0x000000ffff267224 */ /* 0x000fe200078e002e */
[----:B------:R-:W-:-:S03]  /*8230*/  MOV R39, 0x0 ;  /* 0x0000000000277802 */ /* 0x000fc60000000f00 */
[----:B------:R1:W-:Y:S01]  /*8240*/  STL [R36], R47 ;  /* 0x0000002f24007387 */ /* 0x0003e20000100800 */
[----:B------:R-:W-:Y:S05]  /*8250*/  RET.REL.NODEC R38 `(_ZN7cutlass13device_kernelIN5flash19enable_sm80_to_sm89INS1_16FlashAttnBwdSm80INS1_25CollectiveMainloopBwdSm80ILi2ELi2EN4cute5tupleIJNS5_1CILi128EEES8_NS7_ILi64EEEEEENS_6half_tEfNS_4arch4Sm80ELb0ELb1ELb1ELb1ELb1ELb0ELb0ELb0ELi2ELi4ELi4ELi4ELb0EEENS1_21CollectiveEpilogueBwdISA_SB_SD_Li256ELb1ELb0ELi2EEENS1_19SingleTileSchedulerILb1ELb0ELb0ELi128EEEEEEEEEvNT_6ParamsE) ;  /* 0xffff7da026007950 */ /* 0x000fea0003c3ffff */
        .type           $_ZN7cutlass13device_kernelIN5flash19enable_sm80_to_sm89INS1_16FlashAttnBwdSm80INS1_25CollectiveMainloopBwdSm80ILi2ELi2EN4cute5tupleIJNS5_1CILi128EEES8_NS7_ILi64EEEEEENS_6half_tEfNS_4arch4Sm80ELb0ELb1ELb1ELb1ELb1ELb0ELb0ELb0ELi2ELi4ELi4ELi4ELb0EEENS1_21CollectiveEpilogueBwdISA_SB_SD_Li256ELb1ELb0ELi2EEENS1_19SingleTileSchedulerILb1ELb0ELb0ELi128EEEEEEEEEvNT_6ParamsE$_ZN4cute3eso3ESOILb1ELb0EJNS_10UnderscoreEiiEEC2ERKS2_RKiS7_,@function
        .size           $_ZN7cutlass13device_kernelIN5flash19enable_sm80_to_sm89INS1_16FlashAttnBwdSm80INS1_25CollectiveMainloopBwdSm80ILi2ELi2EN4cute5tupleIJNS5_1CILi128EEES8_NS7_ILi64EEEEEENS_6half_tEfNS_4arch4Sm80ELb0ELb1ELb1ELb1ELb1ELb0ELb0ELb0ELi2ELi4ELi4ELi4ELb0EEENS1_21CollectiveEpilogueBwdISA_SB_SD_Li256ELb1ELb0ELi2EEENS1_19SingleTileSchedulerILb1ELb0ELb0ELi128EEEEEEEEEvNT_6ParamsE$_ZN4cute3eso3ESOILb1ELb0EJNS_10UnderscoreEiiEEC2ERKS2_RKiS7_,($_ZN7cutlass13device_kernelIN5flash19enable_sm80_to_sm89INS1_16FlashAttnBwdSm80INS1_25CollectiveMainloopBwdSm80ILi2ELi2EN4cute5tupleIJNS5_1CILi128EEES8_NS7_ILi64EEEEEENS_6half_tEfNS_4arch4Sm80ELb0ELb1ELb1ELb1ELb1ELb0ELb0ELb0ELi2ELi4ELi4ELi4ELb0EEENS1_21CollectiveEpilogueBwdISA_SB_SD_Li256ELb1ELb0ELi2EEENS1_19SingleTileSchedulerILb1ELb0ELb0ELi128EEEEEEEEEvNT_6ParamsE$_ZN4cute3eso3ESOILb1ELb0EJNS_14ComposedLayoutINS_7SwizzleILi3ELi3ELi3EEENS_1CILi0EEENS_6LayoutINS_5tupleIJNS8_IJNS8_IJNS5_ILi4EEENS5_ILi8EEEEEENS8_IJNS5_ILi2EEENS5_ILi1EEEEEEEEENS8_IJNS8_IJSC_SC_EEENS8_IJSA_S9_EEEEEEEEENS8_IJNS8_IJNS8_IJSC_NS5_ILi64EEEEEENS8_IJNS5_ILi512EEES6_EEEEEENS8_IJNS8_IJSD_SA_EEENS8_IJNS5_ILi1024EEENS5_ILi16EEEEEEEEEEEEEEEENS_10ViewEngineINS_8smem_ptrIPN7cutlass6half_tEEEEEEEC2ERKSW_RKS13_ - $_ZN7cutlass13device_kernelIN5flash19enable_sm80_to_sm89INS1_16FlashAttnBwdSm80INS1_25CollectiveMainloopBwdSm80ILi2ELi2EN4cute5tupleIJNS5_1CILi128EEES8_NS7_ILi64EEEEEENS_6half_tEfNS_4arch4Sm80ELb0ELb1ELb1ELb1ELb1ELb0ELb0ELb0ELi2ELi4ELi4ELi4ELb0EEENS1_21CollectiveEpilogueBwdISA_SB_SD_Li256ELb1ELb0ELi2EEENS1_19SingleTileSchedulerILb1ELb0ELb0ELi128EEEEEEEEEvNT_6ParamsE$_ZN4cute3eso3ESOILb1ELb0EJNS_10UnderscoreEiiEEC2ERKS2_RKiS7_)
$_ZN7cutlass13device_kernelIN5flash19enable_sm80_to_sm89INS1_16FlashAttnBwdSm80INS1_25CollectiveMainloopBwdSm80ILi2ELi2EN4cute5tupleIJNS5_1CILi128EEES8_NS7_ILi64EEEEEENS_6half_tEfNS_4arch4Sm80ELb0ELb1ELb1ELb1ELb1ELb0ELb0ELb0ELi2ELi4ELi4ELi4ELb0EEENS1_21CollectiveEpilogueBwdISA_SB_SD_Li256ELb1ELb0ELi2EEENS1_19SingleTileSchedulerILb1ELb0ELb0ELi128EEEEEEEEEvNT_6ParamsE$_ZN4cute3eso3ESOILb1ELb0EJNS_10UnderscoreEiiEEC2ERKS2_RKiS7_:
[----:B------:R-:W-:Y:S02]  /*8260*/  IADD3 R3, R60, -c[0x0][0x20], RZ ;  /* 0x800008003c037a10 */ /* 0x000fe40007ffe0ff */
[----:B------:R-:W-:-:S03]  /*8270*/  IADD3 R2, R59, -c[0x0][0x20], RZ ;  /* 0x800008003b027a10 */ /* 0x000fc60007ffe0ff */
[----:B------:R1:W-:Y:S04]  /*8280*/  STL [R3], R38 ;  /* 0x0000002603007387 */ /* 0x0003e80000100800 */
[----:B------:R-:W2:Y:S01]  /*8290*/  LDL R2, [R2] ;  /* 0x0000000002027983 */ /* 0x000ea20000100800 */
[----:B------:R-:W-:-:S03]  /*82a0*/  IMAD.MOV.U32 R37, RZ, RZ, 0x0 ;  /* 0x00000000ff257424 */ /* 0x000fc600078e00ff */
[----:B--2---:R1:W-:Y:S01]  /*82b0*/  STL [R3+0x4], R2 ;  /* 0x0000040203007387 */ /* 0x0043e20000100800 */
[----:B------:R-:W-:Y:S05]  /*82c0*/  RET.REL.NODEC R36 `(_ZN7cutlass13device_kernelIN5flash19enable_sm80_to_sm89INS1_16FlashAttnBwdSm80INS1_25CollectiveMainloopBwdSm80ILi2ELi2EN4cute5tupleIJNS5_1CILi128EEES8_NS7_ILi64EEEEEENS_6half_tEfNS_4arch4Sm80ELb0ELb1ELb1ELb1ELb1ELb0ELb0ELb0ELi2ELi4ELi4ELi4ELb0EEENS1_21CollectiveEpilogueBwdISA_SB_SD_Li256ELb1ELb0ELi2EEENS1_19SingleTileSchedulerILb1ELb0ELb0ELi128EEEEEEEEEvNT_6ParamsE) ;  /* 0xffff7d3024007950 */ /* 0x000fea0003c3ffff */
        .type           $_ZN7cutlass13device_kernelIN5flash19enable_sm80_to_sm89INS1_16FlashAttnBwdSm80INS1_25CollectiveMainloopBwdSm80ILi2ELi2EN4cute5tupleIJNS5_1CILi128EEES8_NS7_ILi64EEEEEENS_6half_tEfNS_4arch4Sm80ELb0ELb1ELb1ELb1ELb1ELb0ELb0ELb0ELi2ELi4ELi4ELi4ELb0EEENS1_21CollectiveEpilogueBwdISA_SB_SD_Li256ELb1ELb0ELi2EEENS1_19SingleTileSchedulerILb1ELb0ELb0ELi128EEEEEEEEEvNT_6ParamsE$_ZN4cute3eso3ESOILb1ELb0EJNS_14ComposedLayoutINS_7SwizzleILi3ELi3ELi3EEENS_1CILi0EEENS_6LayoutINS_5tupleIJNS8_IJNS8_IJNS5_ILi4EEENS5_ILi8EEEEEENS8_IJNS5_ILi2EEENS5_ILi1EEEEEEEEENS8_IJNS8_IJSC_SC_EEENS8_IJSA_S9_EEEEEEEEENS8_IJNS8_IJNS8_IJSC_NS5_ILi64EEEEEENS8_IJNS5_ILi512EEES6_EEEEEENS8_IJNS8_IJSD_SA_EEENS8_IJNS5_ILi1024EEENS5_ILi16EEEEEEEEEEEEEEEENS_10ViewEngineINS_8smem_ptrIPN7cutlass6half_tEEEEEEEC2ERKSW_RKS13_,@function
        .size           $_ZN7cutlass13device_kernelIN5flash19enable_sm80_to_sm89INS1_16FlashAttnBwdSm80INS1_25CollectiveMainloopBwdSm80ILi2ELi2EN4cute5tupleIJNS5_1CILi128EEES8_NS7_ILi64EEEEEENS_6half_tEfNS_4arch4Sm80ELb0ELb1ELb1ELb1ELb1ELb0ELb0ELb0ELi2ELi4ELi4ELi4ELb0EEENS1_21CollectiveEpilogueBwdISA_SB_SD_Li256ELb1ELb0ELi2EEENS1_19SingleTileSchedulerILb1ELb0ELb0ELi128EEEEEEEEEvNT_6ParamsE$_ZN4cute3eso3ESOILb1ELb0EJNS_14ComposedLayoutINS_7SwizzleILi3ELi3ELi3EEENS_1CILi0EEENS_6LayoutINS_5tupleIJNS8_IJNS8_IJNS5_ILi4EEENS5_ILi8EEEEEENS8_IJNS5_ILi2EEENS5_ILi1EEEEEEEEENS8_IJNS8_IJSC_SC_EEENS8_IJSA_S9_EEEEEEEEENS8_IJNS8_IJNS8_IJSC_NS5_ILi64EEEEEENS8_IJNS5_ILi512EEES6_EEEEEENS8_IJNS8_IJSD_SA_EEENS8_IJNS5_ILi1024EEENS5_ILi16EEEEEEEEEEEEEEEENS_10ViewEngineINS_8smem_ptrIPN7cutlass6half_tEEEEEEEC2ERKSW_RKS13_,($_ZN7cutlass13device_kernelIN5flash19enable_sm80_to_sm89INS1_16FlashAttnBwdSm80INS1_25CollectiveMainloopBwdSm80ILi2ELi2EN4cute5tupleIJNS5_1CILi128EEES8_NS7_ILi64EEEEEENS_6half_tEfNS_4arch4Sm80ELb0ELb1ELb1ELb1ELb1ELb0ELb0ELb0ELi2ELi4ELi4ELi4ELb0EEENS1_21CollectiveEpilogueBwdISA_SB_SD_Li256ELb1ELb0ELi2EEENS1_19SingleTileSchedulerILb1ELb0ELb0ELi128EEEEEEEEEvNT_6ParamsE$_ZN4cute3eso3ESOILb1ELb0EJNS_14ComposedLayoutINS_7SwizzleILi3ELi3ELi3EEENS_1CILi0EEENS_6LayoutINS_5tupleIJNS8_IJNS8_IJNS5_ILi4EEENS5_ILi8EEEEEENS8_IJNS5_ILi2EEENS5_ILi1EEEEEEEEENS8_IJNS8_IJSC_SC_EEESB_EEEEEENS8_IJNS8_IJNS8_IJNS5_ILi128EEESD_EEENS8_IJSA_S6_EEEEEENS8_IJNS8_IJNS5_ILi64EEENS5_ILi512EEEEEENS8_IJNS5_ILi16EEENS5_ILi1024EEEEEEEEEEEEEEEENS_10ViewEngineINS_8smem_ptrIPN7cutlass6half_tEEEEEEEC2ERKSW_RKS13_ - $_ZN7cutlass13device_kernelIN5flash19enable_sm80_to_sm89INS1_16FlashAttnBwdSm80INS1_25CollectiveMainloopBwdSm80ILi2ELi2EN4cute5tupleIJNS5_1CILi128EEES8_NS7_ILi64EEEEEENS_6half_tEfNS_4arch4Sm80ELb0ELb1ELb1ELb1ELb1ELb0ELb0ELb0ELi2ELi4ELi4ELi4ELb0EEENS1_21CollectiveEpilogueBwdISA_SB_SD_Li256ELb1ELb0ELi2EEENS1_19SingleTileSchedulerILb1ELb0ELb0ELi128EEEEEEEEEvNT_6ParamsE$_ZN4cute3eso3ESOILb1ELb0EJNS_14ComposedLayoutINS_7SwizzleILi3ELi3ELi3EEENS_1CILi0EEENS_6LayoutINS_5tupleIJNS8_IJNS8_IJNS5_ILi4EEENS5_ILi8EEEEEENS8_IJNS5_ILi2EEENS5_ILi1EEEEEEEEENS8_IJNS8_IJSC_SC_EEENS8_IJSA_S9_EEEEEEEEENS8_IJNS8_IJNS8_IJSC_NS5_ILi64EEEEEENS8_IJNS5_ILi512EEES6_EEEEEENS8_IJNS8_IJSD_SA_EEENS8_IJNS5_ILi1024EEENS5_ILi16EEEEEEEEEEEEEEEENS_10ViewEngineINS_8smem_ptrIPN7cutlass6half_tEEEEEEEC2ERKSW_RKS13_)
$_ZN7cutlass13device_kernelIN5flash19enable_sm80_to_sm89INS1_16FlashAttnBwdSm80INS1_25CollectiveMainloopBwdSm80ILi2ELi2EN4cute5tupleIJNS5_1CILi128EEES8_NS7_ILi64EEEEEENS_6half_tEfNS_4arch4Sm80ELb0ELb1ELb1ELb1ELb1ELb0ELb0ELb0ELi2ELi4ELi4ELi4ELb0EEENS1_21CollectiveEpilogueBwdISA_SB_SD_Li256ELb1ELb0ELi2EEENS1_19SingleTileSchedulerILb1ELb0ELb0ELi128EEEEEEEEEvNT_6ParamsE$_ZN4cute3eso3ESOILb1ELb0EJNS_14ComposedLayoutINS_7SwizzleILi3ELi3ELi3EEENS_1CILi0EEENS_6LayoutINS_5tupleIJNS8_IJNS8_IJNS5_ILi4EEENS5_ILi8EEEEEENS8_IJNS5_ILi2EEENS5_ILi1EEEEEEEEENS8_IJNS8_IJSC_SC_EEENS8_IJSA_S9_EEEEEEEEENS8_IJNS8_IJNS8_IJSC_NS5_ILi64EEEEEENS8_IJNS5_ILi512EEES6_EEEEEENS8_IJNS8_IJSD_SA_EEENS8_IJNS5_ILi1024EEENS5_ILi16EEEEEEEEEEEEEEEENS_10ViewEngineINS_8smem_ptrIPN7cutlass6half_tEEEEEEEC2ERKSW_RKS13_:
[----:B------:R-:W-:Y:S02]  /*82d0*/  IADD3 R4, R60, -c[0x0][0x20], RZ ;  /* 0x800008003c047a10 */ /* 0x000fe40007ffe0ff */
[----:B------:R-:W-:-:S03]  /*82e0*/  MOV R7, 0x0 ;  /* 0x0000000000077802 */ /* 0x000fc60000000f00 */
[----:B------:R1:W-:Y:S01]  /*82f0*/  STL.64 [R4], R2 ;  /* 0x0000000204007387 */ /* 0x0003e20000100a00 */
[----:B------:R-:W-:Y:S05]  /*8300*/  RET.REL.NODEC R6 `(_ZN7cutlass13device_kernelIN5flash19enable_sm80_to_sm89INS1_16FlashAttnBwdSm80INS1_25CollectiveMainloopBwdSm80ILi2ELi2EN4cute5tupleIJNS5_1CILi128EEES8_NS7_ILi64EEEEEENS_6half_tEfNS_4arch4Sm80ELb0ELb1ELb1ELb1ELb1ELb0ELb0ELb0ELi2ELi4ELi4ELi4ELb0EEENS1_21CollectiveEpilogueBwdISA_SB_SD_Li256ELb1ELb0ELi2EEENS1_19SingleTileSchedulerILb1ELb0ELb0ELi128EEEEEEEEEvNT_6ParamsE) ;  /* 0xffff7cf006007950 */ /* 0x000fea0003c3ffff */
        .type           $_ZN7cutlass13device_kernelIN5flash19enable_sm80_to_sm89INS1_16FlashAttnBwdSm80INS1_25CollectiveMainloopBwdSm80ILi2ELi2EN4cute5tupleIJNS5_1CILi128EEES8_NS7_ILi64EEEEEENS_6half_tEfNS_4arch4Sm80ELb0ELb1ELb1ELb1ELb1ELb0ELb0ELb0ELi2ELi4ELi4ELi4ELb0EEENS1_21CollectiveEpilogueBwdISA_SB_SD_Li256ELb1ELb0ELi2EEENS1_19SingleTileSchedulerILb1ELb0ELb0ELi128EEEEEEEEEvNT_6ParamsE$_ZN4cute3eso3ESOILb1ELb0EJNS_14ComposedLayoutINS_7SwizzleILi3ELi3ELi3EEENS_1CILi0EEENS_6LayoutINS_5tupleIJNS8_IJNS8_IJNS5_ILi4EEENS5_ILi8EEEEEENS8_IJNS5_ILi2EEENS5_ILi1EEEEEEEEENS8_IJNS8_IJSC_SC_EEESB_EEEEEENS8_IJNS8_IJNS8_IJNS5_ILi128EEESD_EEENS8_IJSA_S6_EEEEEENS8_IJNS8_IJNS5_ILi64EEENS5_ILi512EEEEEENS8_IJNS5_ILi16EEENS5_ILi1024EEEEEEEEEEEEEEEENS_10ViewEngineINS_8smem_ptrIPN7cutlass6half_tEEEEEEEC2ERKSW_RKS13_,@function
        .size           $_ZN7cutlass13device_kernelIN5flash19enable_sm80_to_sm89INS1_16FlashAttnBwdSm80INS1_25CollectiveMainloopBwdSm80ILi2ELi2EN4cute5tupleIJNS5_1CILi128EEES8_NS7_ILi64EEEEEENS_6half_tEfNS_4arch4Sm80ELb0ELb1ELb1ELb1ELb1ELb0ELb0ELb0ELi2ELi4ELi4ELi4ELb0EEENS1_21CollectiveEpilogueBwdISA_SB_SD_Li256ELb1ELb0ELi2EEENS1_19SingleTileSchedulerILb1ELb0ELb0ELi128EEEEEEEEEvNT_6ParamsE$_ZN4cute3eso3ESOILb1ELb0EJNS_14ComposedLayoutINS_7SwizzleILi3ELi3ELi3EEENS_1CILi0EEENS_6LayoutINS_5tupleIJNS8_IJNS8_IJNS5_ILi4EEENS5_ILi8EEEEEENS8_IJNS5_ILi2EEENS5_ILi1EEEEEEEEENS8_IJNS8_IJSC_SC_EEESB_EEEEEENS8_IJNS8_IJNS8_IJNS5_ILi128EEESD_EEENS8_IJSA_S6_EEEEEENS8_IJNS8_IJNS5_ILi64EEENS5_ILi512EEEEEENS8_IJNS5_ILi16EEENS5_ILi1024EEEEEEEEEEEEEEEENS_10ViewEngineINS_8smem_ptrIPN7cutlass6half_tEEEEEEEC2ERKSW_RKS13_,($_ZN7cutlass13device_kernelIN5flash19enable_sm80_to_sm89INS1_16FlashAttnBwdSm80INS1_25CollectiveMainloopBwdSm80ILi2ELi2EN4cute5tupleIJNS5_1CILi128EEES8_NS7_ILi64EEEEEENS_6half_tEfNS_4arch4Sm80ELb0ELb1ELb1ELb1ELb1ELb0ELb0ELb0ELi2ELi4ELi4ELi4ELb0EEENS1_21CollectiveEpilogueBwdISA_SB_SD_Li256ELb1ELb0ELi2EEENS1_19SingleTileSchedulerILb1ELb0ELb0ELi128EEEEEEEEEvNT_6ParamsE$_ZN4cute3eso3ESOILb1ELb0EJNS_14ComposedLayoutINS_7SwizzleILi3ELi3ELi3EEENS_1CILi0EEENS_6LayoutINS_5tupleIJNS8_IJNS8_IJNS5_ILi4EEENS5_ILi8EEEEEENS8_IJS9_NS5_ILi1EEEEEEEEENS8_IJNS8_IJNS5_ILi2EEESF_SF_EEENS8_IJSF_SA_EEEEEEEEENS8_IJNS8_IJNS8_IJNS5_ILi128EEESC_EEENS8_IJNS5_ILi16EEES6_EEEEEENS8_IJNS8_IJNS5_ILi64EEESA_NS5_ILi512EEEEEENS8_IJNS5_ILi8192EEENS5_ILi1024EEEEEEEEEEEEEEEENS_10ViewEngineINS_8smem_ptrIPN7cutlass6half_tEEEEEEEC2ERKSY_RKS15_ - $_ZN7cutlass13device_kernelIN5flash19enable_sm80_to_sm89INS1_16FlashAttnBwdSm80INS1_25CollectiveMainloopBwdSm80ILi2ELi2EN4cute5tupleIJNS5_1CILi128EEES8_NS7_ILi64EEEEEENS_6half_tEfNS_4arch4Sm80ELb0ELb1ELb1ELb1ELb1ELb0ELb0ELb0ELi2ELi4ELi4ELi4ELb0EEENS1_21CollectiveEpilogueBwdISA_SB_SD_Li256ELb1ELb0ELi2EEENS1_19SingleTileSchedulerILb1ELb0ELb0ELi128EEEEEEEEEvNT_6ParamsE$_ZN4cute3eso3ESOILb1ELb0EJNS_14ComposedLayoutINS_7SwizzleILi3ELi3ELi3EEENS_1CILi0EEENS_6LayoutINS_5tupleIJNS8_IJNS8_IJNS5_ILi4EEENS5_ILi8EEEEEENS8_IJNS5_ILi2EEENS5_ILi1EEEEEEEEENS8_IJNS8_IJSC_SC_EEESB_EEEEEENS8_IJNS8_IJNS8_IJNS5_ILi128EEESD_EEENS8_IJSA_S6_EEEEEENS8_IJNS8_IJNS5_ILi64EEENS5_ILi512EEEEEENS8_IJNS5_ILi16EEENS5_ILi1024EEEEEEEEEEEEEEEENS_10ViewEngineINS_8smem_ptrIPN7cutlass6half_tEEEEEEEC2ERKSW_RKS13_)
$_ZN7cutlass13device_kernelIN5flash19enable_sm80_to_sm89INS1_16FlashAttnBwdSm80INS1_25CollectiveMainloopBwdSm80ILi2ELi2EN4cute5tupleIJNS5_1CILi128EEES8_NS7_ILi64EEEEEENS_6half_tEfNS_4arch4Sm80ELb0ELb1ELb1ELb1ELb1ELb0ELb0ELb0ELi2ELi4ELi4ELi4ELb0EEENS1_21CollectiveEpilogueBwdISA_SB_SD_Li256ELb1ELb0ELi2EEENS1_19SingleTileSchedulerILb1ELb0ELb0ELi128EEEEEEEEEvNT_6ParamsE$_ZN4cute3eso3ESOILb1ELb0EJNS_14ComposedLayoutINS_7SwizzleILi3ELi3ELi3EEENS_1CILi0EEENS_6LayoutINS_5tupleIJNS8_IJNS8_IJNS5_ILi4EEENS5_ILi8EEEEEENS8_IJNS5_ILi2EEENS5_ILi1EEEEEEEEENS8_IJNS8_IJSC_SC_EEESB_EEEEEENS8_IJNS8_IJNS8_IJNS5_ILi128EEESD_EEENS8_IJSA_S6_EEEEEENS8_IJNS8_IJNS5_ILi64EEENS5_ILi512EEEEEENS8_IJNS5_ILi16EEENS5_ILi1024EEEEEEEEEEEEEEEENS_10ViewEngineINS_8smem_ptrIPN7cutlass6half_tEEEEEEEC2ERKSW_RKS13_:
[----:B------:R-:W-:Y:S02]  /*8310*/  IADD3 R4, R81, -c[0x0][0x20], RZ ;  /* 0x8000080051047a10 */ /* 0x000fe40007ffe0ff */
[----:B------:R-:W-:-:S03]  /*8320*/  MOV R7, 0x0 ;  /* 0x0000000000077802 */ /* 0x000fc60000000f00 */
[----:B------:R1:W-:Y:S01]  /*8330*/  STL.64 [R4], R2 ;  /* 0x0000000204007387 */ /* 0x0003e20000100a00 */
[----:B------:R-:W-:Y:S05]  /*8340*/  RET.REL.NODEC R6 `(_ZN7cutlass13device_kernelIN5flash19enable_sm80_to_sm89INS1_16FlashAttnBwdSm80INS1_25CollectiveMainloopBwdSm80ILi2ELi2EN4cute5tupleIJNS5_1CILi128EEES8_NS7_ILi64EEEEEENS_6half_tEfNS_4arch4Sm80ELb0ELb1ELb1ELb1ELb1ELb0ELb0ELb0ELi2ELi4ELi4ELi4ELb0EEENS1_21CollectiveEpilogueBwdISA_SB_SD_Li256ELb1ELb0ELi2EEENS1_19SingleTileSchedulerILb1ELb0ELb0ELi128EEEEEEEEEvNT_6ParamsE) ;  /* 0xffff7cb006007950 */ /* 0x000fea0003c3ffff */
        .type           $_ZN7cutlass13device_kernelIN5flash19enable_sm80_to_sm89INS1_16FlashAttnBwdSm80INS1_25CollectiveMainloopBwdSm80ILi2ELi2EN4cute5tupleIJNS5_1CILi128EEES8_NS7_ILi64EEEEEENS_6half_tEfNS_4arch4Sm80ELb0ELb1ELb1ELb1ELb1ELb0ELb0ELb0ELi2ELi4ELi4ELi4ELb0EEENS1_21CollectiveEpilogueBwdISA_SB_SD_Li256ELb1ELb0ELi2EEENS1_19SingleTileSchedulerILb1ELb0ELb0ELi128EEEEEEEEEvNT_6ParamsE$_ZN4cute3eso3ESOILb1ELb0EJNS_14ComposedLayoutINS_7SwizzleILi3ELi3ELi3EEENS_1CILi0EEENS_6LayoutINS_5tupleIJNS8_IJNS8_IJNS5_ILi4EEENS5_ILi8EEEEEENS8_IJS9_NS5_ILi1EEEEEEEEENS8_IJNS8_IJNS5_ILi2EEESF_SF_EEENS8_IJSF_SA_EEEEEEEEENS8_IJNS8_IJNS8_IJNS5_ILi128EEESC_EEENS8_IJNS5_ILi16EEES6_EEEEEENS8_IJNS8_IJNS5_ILi64EEESA_NS5_ILi512EEEEEENS8_IJNS5_ILi8192EEENS5_ILi1024EEEEEEEEEEEEEEEENS_10ViewEngineINS_8smem_ptrIPN7cutlass6half_tEEEEEEEC2ERKSY_RKS15_,@function
        .size           $_ZN7cutlass13device_kernelIN5flash19enable_sm80_to_sm89INS1_16FlashAttnBwdSm80INS1_25CollectiveMainloopBwdSm80ILi2ELi2EN4cute5tupleIJNS5_1CILi128EEES8_NS7_ILi64EEEEEENS_6half_tEfNS_4arch4Sm80ELb0ELb1ELb1ELb1ELb1ELb0ELb0ELb0ELi2ELi4ELi4ELi4ELb0EEENS1_21CollectiveEpilogueBwdISA_SB_SD_Li256ELb1ELb0ELi2EEENS1_19SingleTileSchedulerILb1ELb0ELb0ELi128EEEEEEEEEvNT_6ParamsE$_ZN4cute3eso3ESOILb1ELb0EJNS_14ComposedLayoutINS_7SwizzleILi3ELi3ELi3EEENS_1CILi0EEENS_6LayoutINS_5tupleIJNS8_IJNS8_IJNS5_ILi4EEENS5_ILi8EEEEEENS8_IJS9_NS5_ILi1EEEEEEEEENS8_IJNS8_IJNS5_ILi2EEESF_SF_EEENS8_IJSF_SA_EEEEEEEEENS8_IJNS8_IJNS8_IJNS5_ILi128EEESC_EEENS8_IJNS5_ILi16EEES6_EEEEEENS8_IJNS8_IJNS5_ILi64EEESA_NS5_ILi512EEEEEENS8_IJNS5_ILi8192EEENS5_ILi1024EEEEEEEEEEEEEEEENS_10ViewEngineINS_8smem_ptrIPN7cutlass6half_tEEEEEEEC2ERKSY_RKS15_,($_ZN7cutlass13device_kernelIN5flash19enable_sm80_to_sm89INS1_16FlashAttnBwdSm80INS1_25CollectiveMainloopBwdSm80ILi2ELi2EN4cute5tupleIJNS5_1CILi128EEES8_NS7_ILi64EEEEEENS_6half_tEfNS_4arch4Sm80ELb0ELb1ELb1ELb1ELb1ELb0ELb0ELb0ELi2ELi4ELi4ELi4ELb0EEENS1_21CollectiveEpilogueBwdISA_SB_SD_Li256ELb1ELb0ELi2EEENS1_19SingleTileSchedulerILb1ELb0ELb0ELi128EEEEEEEEEvNT_6ParamsE$_ZN4cute3eso3ESOILb1ELb0EJNS_14ComposedLayoutINS_7SwizzleILi3ELi3ELi3EEENS_1CILj0EEENS_6LayoutINS_5tupleIJNS5_ILi64EEENS5_ILi128EEEEEENS8_IJNS5_ILi1EEES9_EEEEEEENS_10ViewEngineINS_8smem_ptrIPN7cutlass6half_tEEEEEEEC2ERKSF_RKSM_ - $_ZN7cutlass13device_kernelIN5flash19enable_sm80_to_sm89INS1_16FlashAttnBwdSm80INS1_25CollectiveMainloopBwdSm80ILi2ELi2EN4cute5tupleIJNS5_1CILi128EEES8_NS7_ILi64EEEEEENS_6half_tEfNS_4arch4Sm80ELb0ELb1ELb1ELb1ELb1ELb0ELb0ELb0ELi2ELi4ELi4ELi4ELb0EEENS1_21CollectiveEpilogueBwdISA_SB_SD_Li256ELb1ELb0ELi2EEENS1_19SingleTileSchedulerILb1ELb0ELb0ELi128EEEEEEEEEvNT_6ParamsE$_ZN4cute3eso3ESOILb1ELb0EJNS_14ComposedLayoutINS_7SwizzleILi3ELi3ELi3EEENS_1CILi0EEENS_6LayoutINS_5tupleIJNS8_IJNS8_IJNS5_ILi4EEENS5_ILi8EEEEEENS8_IJS9_NS5_ILi1EEEEEEEEENS8_IJNS8_IJNS5_ILi2EEESF_SF_EEENS8_IJSF_SA_EEEEEEEEENS8_IJNS8_IJNS8_IJNS5_ILi128EEESC_EEENS8_IJNS5_ILi16EEES6_EEEEEENS8_IJNS8_IJNS5_ILi64EEESA_NS5_ILi512EEEEEENS8_IJNS5_ILi8192EEENS5_ILi1024EEEEEEEEEEEEEEEENS_10ViewEngineINS_8smem_ptrIPN7cutlass6half_tEEEEEEEC2ERKSY_RKS15_)
$_ZN7cutlass13device_kernelIN5flash19enable_sm80_to_sm89INS1_16FlashAttnBwdSm80INS1_25CollectiveMainloopBwdSm80ILi2ELi2EN4cute5tupleIJNS5_1CILi128EEES8_NS7_ILi64EEEEEENS_6half_tEfNS_4arch4Sm80ELb0ELb1ELb1ELb1ELb1ELb0ELb0ELb0ELi2ELi4ELi4ELi4ELb0EEENS1_21CollectiveEpilogueBwdISA_SB_SD_Li256ELb1ELb0ELi2EEENS1_19SingleTileSchedulerILb1ELb0ELb0ELi128EEEEEEEEEvNT_6ParamsE$_ZN4cute3eso3ESOILb1ELb0EJNS_14ComposedLayoutINS_7SwizzleILi3ELi3ELi3EEENS_1CILi0EEENS_6LayoutINS_5tupleIJNS8_IJNS8_IJNS5_ILi4EEENS5_ILi8EEEEEENS8_IJS9_NS5_ILi1EEEEEEEEENS8_IJNS8_IJNS5_ILi2EEESF_SF_EEENS8_IJSF_SA_EEEEEEEEENS8_IJNS8_IJNS8_IJNS5_ILi128EEESC_EEENS8_IJNS5_ILi16EEES6_EEEEEENS8_IJNS8_IJNS5_ILi64EEESA_NS5_ILi512EEEEEENS8_IJNS5_ILi8192EEENS5_ILi1024EEEEEEEEEEEEEEEENS_10ViewEngineINS_8smem_ptrIPN7cutlass6half_tEEEEEEEC2ERKSY_RKS15_:
[----:B------:R-:W-:Y:S02]  /*8350*/  IADD3 R6, R60, -c[0x0][0x20], RZ ;  /* 0x800008003c067a10 */ /* 0x000fe40007ffe0ff */
[----:B------:R-:W-:-:S03]  /*8360*/  MOV R13, 0x0 ;  /* 0x00000000000d7802 */ /* 0x000fc60000000f00 */
[----:B------:R1:W-:Y:S01]  /*8370*/  STL.64 [R6], R2 ;  /* 0x0000000206007387 */ /* 0x0003e20000100a00 */
[----:B------:R-:W-:Y:S05]  /*8380*/  RET.REL.NODEC R12 `(_ZN7cutlass13device_kernelIN5flash19enable_sm80_to_sm89INS1_16FlashAttnBwdSm80INS1_25CollectiveMainloopBwdSm80ILi2ELi2EN4cute5tupleIJNS5_1CILi128EEES8_NS7_ILi64EEEEEENS_6half_tEfNS_4arch4Sm80ELb0ELb1ELb1ELb1ELb1ELb0ELb0ELb0ELi2ELi4ELi4ELi4ELb0EEENS1_21CollectiveEpilogueBwdISA_SB_SD_Li256ELb1ELb0ELi2EEENS1_19SingleTileSchedulerILb1ELb0ELb0ELi128EEEEEEEEEvNT_6ParamsE) ;  /* 0xffff7c700c007950 */ /* 0x000fea0003c3ffff */
        .type           $_ZN7cutlass13device_kernelIN5flash19enable_sm80_to_sm89INS1_16FlashAttnBwdSm80INS1_25CollectiveMainloopBwdSm80ILi2ELi2EN4cute5tupleIJNS5_1CILi128EEES8_NS7_ILi64EEEEEENS_6half_tEfNS_4arch4Sm80ELb0ELb1ELb1ELb1ELb1ELb0ELb0ELb0ELi2ELi4ELi4ELi4ELb0EEENS1_21CollectiveEpilogueBwdISA_SB_SD_Li256ELb1ELb0ELi2EEENS1_19SingleTileSchedulerILb1ELb0ELb0ELi128EEEEEEEEEvNT_6ParamsE$_ZN4cute3eso3ESOILb1ELb0EJNS_14ComposedLayoutINS_7SwizzleILi3ELi3ELi3EEENS_1CILj0EEENS_6LayoutINS_5tupleIJNS5_ILi64EEENS5_ILi128EEEEEENS8_IJNS5_ILi1EEES9_EEEEEEENS_10ViewEngineINS_8smem_ptrIPN7cutlass6half_tEEEEEEEC2ERKSF_RKSM_,@function
        .size           $_ZN7cutlass13device_kernelIN5flash19enable_sm80_to_sm89INS1_16FlashAttnBwdSm80INS1_25CollectiveMainloopBwdSm80ILi2ELi2EN4cute5tupleIJNS5_1CILi128EEES8_NS7_ILi64EEEEEENS_6half_tEfNS_4arch4Sm80ELb0ELb1ELb1ELb1ELb1ELb0ELb0ELb0ELi2ELi4ELi4ELi4ELb0EEENS1_21CollectiveEpilogueBwdISA_SB_SD_Li256ELb1ELb0ELi2EEENS1_19SingleTileSchedulerILb1ELb0ELb0ELi128EEEEEEEEEvNT_6ParamsE$_ZN4cute3eso3ESOILb1ELb0EJNS_14ComposedLayoutINS_7SwizzleILi3ELi3ELi3EEENS_1CILj0EEENS_6LayoutINS_5tupleIJNS5_ILi64EEENS5_ILi128EEEEEENS8_IJNS5_ILi1EEES9_EEEEEEENS_10ViewEngineINS_8smem_ptrIPN7cutlass6half_tEEEEEEEC2ERKSF_RKSM_,($_ZN7cutlass13device_kernelIN5flash19enable_sm80_to_sm89INS1_16FlashAttnBwdSm80INS1_25CollectiveMainloopBwdSm80ILi2ELi2EN4cute5tupleIJNS5_1CILi128EEES8_NS7_ILi64EEEEEENS_6half_tEfNS_4arch4Sm80ELb0ELb1ELb1ELb1ELb1ELb0ELb0ELb0ELi2ELi4ELi4ELi4ELb0EEENS1_21CollectiveEpilogueBwdISA_SB_SD_Li256ELb1ELb0ELi2EEENS1_19SingleTileSchedulerILb1ELb0ELb0ELi128EEEEEEEEEvNT_6ParamsE$_ZN4cute3eso3ESOILb1ELb0EJNS_14ComposedLayoutINS_7SwizzleILi3ELi3ELi3EEENS_1CILj0EEENS_6LayoutINS_5tupleIJNS8_IJNS5_ILi8EEENS5_ILi16EEEEEENS8_IJNS5_ILi64EEENS5_ILi1EEEEEEEEENS8_IJNS8_IJSC_NS5_ILi512EEEEEENS8_IJSD_NS5_ILi0EEEEEEEEEEEEENS_10ViewEngineINS_8smem_ptrIPN7cutlass6half_tEEEEEEEC2ERKSM_RKST_ - $_ZN7cutlass13device_kernelIN5flash19enable_sm80_to_sm89INS1_16FlashAttnBwdSm80INS1_25CollectiveMainloopBwdSm80ILi2ELi2EN4cute5tupleIJNS5_1CILi128EEES8_NS7_ILi64EEEEEENS_6half_tEfNS_4arch4Sm80ELb0ELb1ELb1ELb1ELb1ELb0ELb0ELb0ELi2ELi4ELi4ELi4ELb0EEENS1_21CollectiveEpilogueBwdISA_SB_SD_Li256ELb1ELb0ELi2EEENS1_19SingleTileSchedulerILb1ELb0ELb0ELi128EEEEEEEEEvNT_6ParamsE$_ZN4cute3eso3ESOILb1ELb0EJNS_14ComposedLayoutINS_7SwizzleILi3ELi3ELi3EEENS_1CILj0EEENS_6LayoutINS_5tupleIJNS5_ILi64EEENS5_ILi128EEEEEENS8_IJNS5_ILi1EEES9_EEEEEEENS_10ViewEngineINS_8smem_ptrIPN7cutlass6half_tEEEEEEEC2ERKSF_RKSM_)
$_ZN7cutlass13device_kernelIN5flash19enable_sm80_to_sm89INS1_16FlashAttnBwdSm80INS1_25CollectiveMainloopBwdSm80ILi2ELi2EN4cute5tupleIJNS5_1CILi128EEES8_NS7_ILi64EEEEEENS_6half_tEfNS_4arch4Sm80ELb0ELb1ELb1ELb1ELb1ELb0ELb0ELb0ELi2ELi4ELi4ELi4ELb0EEENS1_21CollectiveEpilogueBwdISA_SB_SD_Li256ELb1ELb0ELi2EEENS1_19SingleTileSchedulerILb1ELb0ELb0ELi128EEEEEEEEEvNT_6ParamsE$_ZN4cute3eso3ESOILb1ELb0EJNS_14ComposedLayoutINS_7SwizzleILi3ELi3ELi3EEENS_1CILj0EEENS_6LayoutINS_5tupleIJNS5_ILi64EEENS5_ILi128EEEEEENS8_IJNS5_ILi1EEES9_EEEEEEENS_10ViewEngineINS_8smem_ptrIPN7cutlass6half_tEEEEEEEC2ERKSF_RKSM_:
[----:B------:R-:W-:Y:S02]  /*8390*/  IADD3 R5, R60, -c[0x0][0x20], RZ ;  /* 0x800008003c057a10 */ /* 0x000fe40007ffe0ff */
[----:B------:R-:W-:-:S03]  /*83a0*/  MOV R7, 0x0 ;  /* 0x0000000000077802 */ /* 0x000fc60000000f00 */
[----:B------:R1:W-:Y:S01]  /*83b0*/  STL.64 [R5], R2 ;  /* 0x0000000205007387 */ /* 0x0003e20000100a00 */
[----:B------:R-:W-:Y:S05]  /*83c0*/  RET.REL.NODEC R6 `(_ZN7cutlass13device_kernelIN5flash19enable_sm80_to_sm89INS1_16FlashAttnBwdSm80INS1_25CollectiveMainloopBwdSm80ILi2ELi2EN4cute5tupleIJNS5_1CILi128EEES8_NS7_ILi64EEEEEENS_6half_tEfNS_4arch4Sm80ELb0ELb1ELb1ELb1ELb1ELb0ELb0ELb0ELi2ELi4ELi4ELi4ELb0EEENS1_21CollectiveEpilogueBwdISA_SB_SD_Li256ELb1ELb0ELi2EEENS1_19SingleTileSchedulerILb1ELb0ELb0ELi128EEEEEEEEEvNT_6ParamsE) ;  /* 0xffff7c3006007950 */ /* 0x000fea0003c3ffff */
        .type           $_ZN7cutlass13device_kernelIN5flash19enable_sm80_to_sm89INS1_16FlashAttnBwdSm80INS1_25CollectiveMainloopBwdSm80ILi2ELi2EN4cute5tupleIJNS5_1CILi128EEES8_NS7_ILi64EEEEEENS_6half_tEfNS_4arch4Sm80ELb0ELb1ELb1ELb1ELb1ELb0ELb0ELb0ELi2ELi4ELi4ELi4ELb0EEENS1_21CollectiveEpilogueBwdISA_SB_SD_Li256ELb1ELb0ELi2EEENS1_19SingleTileSchedulerILb1ELb0ELb0ELi128EEEEEEEEEvNT_6ParamsE$_ZN4cute3eso3ESOILb1ELb0EJNS_14ComposedLayoutINS_7SwizzleILi3ELi3ELi3EEENS_1CILj0EEENS_6LayoutINS_5tupleIJNS8_IJNS5_ILi8EEENS5_ILi16EEEEEENS8_IJNS5_ILi64EEENS5_ILi1EEEEEEEEENS8_IJNS8_IJSC_NS5_ILi512EEEEEENS8_IJSD_NS5_ILi0EEEEEEEEEEEEENS_10ViewEngineINS_8smem_ptrIPN7cutlass6half_tEEEEEEEC2ERKSM_RKST_,@function
        .size           $_ZN7cutlass13device_kernelIN5flash19enable_sm80_to_sm89INS1_16FlashAttnBwdSm80INS1_25CollectiveMainloopBwdSm80ILi2ELi2EN4cute5tupleIJNS5_1CILi128EEES8_NS7_ILi64EEEEEENS_6half_tEfNS_4arch4Sm80ELb0ELb1ELb1ELb1ELb1ELb0ELb0ELb0ELi2ELi4ELi4ELi4ELb0EEENS1_21CollectiveEpilogueBwdISA_SB_SD_Li256ELb1ELb0ELi2EEENS1_19SingleTileSchedulerILb1ELb0ELb0ELi128EEEEEEEEEvNT_6ParamsE$_ZN4cute3eso3ESOILb1ELb0EJNS_14ComposedLayoutINS_7SwizzleILi3ELi3ELi3EEENS_1CILj0EEENS_6LayoutINS_5tupleIJNS8_IJNS5_ILi8EEENS5_ILi16EEEEEENS8_IJNS5_ILi64EEENS5_ILi1EEEEEEEEENS8_IJNS8_IJSC_NS5_ILi512EEEEEENS8_IJSD_NS5_ILi0EEEEEEEEEEEEENS_10ViewEngineINS_8smem_ptrIPN7cutlass6half_tEEEEEEEC2ERKSM_RKST_,($_ZN7cutlass13device_kernelIN5flash19enable_sm80_to_sm89INS1_16FlashAttnBwdSm80INS1_25CollectiveMainloopBwdSm80ILi2ELi2EN4cute5tupleIJNS5_1CILi128EEES8_NS7_ILi64EEEEEENS_6half_tEfNS_4arch4Sm80ELb0ELb1ELb1ELb1ELb1ELb0ELb0ELb0ELi2ELi4ELi4ELi4ELb0EEENS1_21CollectiveEpilogueBwdISA_SB_SD_Li256ELb1ELb0ELi2EEENS1_19SingleTileSchedulerILb1ELb0ELb0ELi128EEEEEEEEEvNT_6ParamsE$_ZN4cute3eso3ESOILb1ELb0EJNS_14ComposedLayoutINS_7SwizzleILi3ELi3ELi3EEENS_1CILj0EEENS_6LayoutINS_5tupleIJNS8_IJNS8_IJNS5_ILi4EEENS5_ILi8EEEEEENS8_IJNS5_ILi2EEENS5_ILi1EEEEEEEEENS8_IJNS8_IJSC_SC_EEESB_EEEEEENS8_IJNS8_IJNS8_IJNS5_ILi128EEESD_EEENS8_IJSA_NS5_ILi0EEEEEEEEENS8_IJNS8_IJNS5_ILi64EEENS5_ILi512EEEEEENS8_IJNS5_ILi16EEENS5_ILi1024EEEEEEEEEEEEEEEENS_10ViewEngineINS_8smem_ptrIPN7cutlass6half_tEEEEEEEC2ERKSX_RKS14_ - $_ZN7cutlass13device_kernelIN5flash19enable_sm80_to_sm89INS1_16FlashAttnBwdSm80INS1_25CollectiveMainloopBwdSm80ILi2ELi2EN4cute5tupleIJNS5_1CILi128EEES8_NS7_ILi64EEEEEENS_6half_tEfNS_4arch4Sm80ELb0ELb1ELb1ELb1ELb1ELb0ELb0ELb0ELi2ELi4ELi4ELi4ELb0EEENS1_21CollectiveEpilogueBwdISA_SB_SD_Li256ELb1ELb0ELi2EEENS1_19SingleTileSchedulerILb1ELb0ELb0ELi128EEEEEEEEEvNT_6ParamsE$_ZN4cute3eso3ESOILb1ELb0EJNS_14ComposedLayoutINS_7SwizzleILi3ELi3ELi3EEENS_1CILj0EEENS_6LayoutINS_5tupleIJNS8_IJNS5_ILi8EEENS5_ILi16EEEEEENS8_IJNS5_ILi64EEENS5_ILi1EEEEEEEEENS8_IJNS8_IJSC_NS5_ILi512EEEEEENS8_IJSD_NS5_ILi0EEEEEEEEEEEEENS_10ViewEngineINS_8smem_ptrIPN7cutlass6half_tEEEEEEEC2ERKSM_RKST_)
$_ZN7cutlass13device_kernelIN5flash19enable_sm80_to_sm89INS1_16FlashAttnBwdSm80INS1_25CollectiveMainloopBwdSm80ILi2ELi2EN4cute5tupleIJNS5_1CILi128EEES8_NS7_ILi64EEEEEENS_6half_tEfNS_4arch4Sm80ELb0ELb1ELb1ELb1ELb1ELb0ELb0ELb0ELi2ELi4ELi4ELi4ELb0EEENS1_21CollectiveEpilogueBwdISA_SB_SD_Li256ELb1ELb0ELi2EEENS1_19SingleTileSchedulerILb1ELb0ELb0ELi128EEEEEEEEEvNT_6ParamsE$_ZN4cute3eso3ESOILb1ELb0EJNS_14ComposedLayoutINS_7SwizzleILi3ELi3ELi3EEENS_1CILj0EEENS_6LayoutINS_5tupleIJNS8_IJNS5_ILi8EEENS5_ILi16EEEEEENS8_IJNS5_ILi64EEENS5_ILi1EEEEEEEEENS8_IJNS8_IJSC_NS5_ILi512EEEEEENS8_IJSD_NS5_ILi0EEEEEEEEEEEEENS_10ViewEngineINS_8smem_ptrIPN7cutlass6half_tEEEEEEEC2ERKSM_RKST_:
[----:B------:R-:W-:Y:S02]  /*83d0*/  IADD3 R4, R60, -c[0x0][0x20], RZ ;  /* 0x800008003c047a10 */ /* 0x000fe40007ffe0ff */
[----:B------:R-:W-:-:S03]  /*83e0*/  MOV R7, 0x0 ;  /* 0x0000000000077802 */ /* 0x000fc60000000f00 */
[----:B------:R1:W-:Y:S01]  /*83f0*/  STL.64 [R4], R2 ;  /* 0x0000000204007387 */ /* 0x0003e20000100a00 */
[----:B------:R-:W-:Y:S05]  /*8400*/  RET.REL.NODEC R6 `(_ZN7cutlass13device_kernelIN5flash19enable_sm80_to_sm89INS1_16FlashAttnBwdSm80INS1_25CollectiveMainloopBwdSm80ILi2ELi2EN4cute5tupleIJNS5_1CILi128EEES8_NS7_ILi64EEEEEENS_6half_tEfNS_4arch4Sm80ELb0ELb1ELb1ELb1ELb1ELb0ELb0ELb0ELi2ELi4ELi4ELi4ELb0EEENS1_21CollectiveEpilogueBwdISA_SB_SD_Li256ELb1ELb0ELi2EEENS1_19SingleTileSchedulerILb1ELb0ELb0ELi128EEEEEEEEEvNT_6ParamsE) ;  /* 0xffff7bf006007950 */ /* 0x000fea0003c3ffff */
        .type           $_ZN7cutlass13device_kernelIN5flash19enable_sm80_to_sm89INS1_16FlashAttnBwdSm80INS1_25CollectiveMainloopBwdSm80ILi2ELi2EN4cute5tupleIJNS5_1CILi128EEES8_NS7_ILi64EEEEEENS_6half_tEfNS_4arch4Sm80ELb0ELb1ELb1ELb1ELb1ELb0ELb0ELb0ELi2ELi4ELi4ELi4ELb0EEENS1_21CollectiveEpilogueBwdISA_SB_SD_Li256ELb1ELb0ELi2EEENS1_19SingleTileSchedulerILb1ELb0ELb0ELi128EEEEEEEEEvNT_6ParamsE$_ZN4cute3eso3ESOILb1ELb0EJNS_14ComposedLayoutINS_7SwizzleILi3ELi3ELi3EEENS_1CILj0EEENS_6LayoutINS_5tupleIJNS8_IJNS8_IJNS5_ILi4EEENS5_ILi8EEEEEENS8_IJNS5_ILi2EEENS5_ILi1EEEEEEEEENS8_IJNS8_IJSC_SC_EEESB_EEEEEENS8_IJNS8_IJNS8_IJNS5_ILi128EEESD_EEENS8_IJSA_NS5_ILi0EEEEEEEEENS8_IJNS8_IJNS5_ILi64EEENS5_ILi512EEEEEENS8_IJNS5_ILi16EEENS5_ILi1024EEEEEEEEEEEEEEEENS_10ViewEngineINS_8smem_ptrIPN7cutlass6half_tEEEEEEEC2ERKSX_RKS14_,@function
        .size           $_ZN7cutlass13device_kernelIN5flash19enable_sm80_to_sm89INS1_16FlashAttnBwdSm80INS1_25CollectiveMainloopBwdSm80ILi2ELi2EN4cute5tupleIJNS5_1CILi128EEES8_NS7_ILi64EEEEEENS_6half_tEfNS_4arch4Sm80ELb0ELb1ELb1ELb1ELb1ELb0ELb0ELb0ELi2ELi4ELi4ELi4ELb0EEENS1_21CollectiveEpilogueBwdISA_SB_SD_Li256ELb1ELb0ELi2EEENS1_19SingleTileSchedulerILb1ELb0ELb0ELi128EEEEEEEEEvNT_6ParamsE$_ZN4cute3eso3ESOILb1ELb0EJNS_14ComposedLayoutINS_7SwizzleILi3ELi3ELi3EEENS_1CILj0EEENS_6LayoutINS_5tupleIJNS8_IJNS8_IJNS5_ILi4EEENS5_ILi8EEEEEENS8_IJNS5_ILi2EEENS5_ILi1EEEEEEEEENS8_IJNS8_IJSC_SC_EEESB_EEEEEENS8_IJNS8_IJNS8_IJNS5_ILi128EEESD_EEENS8_IJSA_NS5_ILi0EEEEEEEEENS8_IJNS8_IJNS5_ILi64EEENS5_ILi512EEEEEENS8_IJNS5_ILi16EEENS5_ILi1024EEEEEEEEEEEEEEEENS_10ViewEngineINS_8smem_ptrIPN7cutlass6half_tEEEEEEEC2ERKSX_RKS14_,($_ZN7cutlass13device_kernelIN5flash19enable_sm80_to_sm89INS1_16FlashAttnBwdSm80INS1_25CollectiveMainloopBwdSm80ILi2ELi2EN4cute5tupleIJNS5_1CILi128EEES8_NS7_ILi64EEEEEENS_6half_tEfNS_4arch4Sm80ELb0ELb1ELb1ELb1ELb1ELb0ELb0ELb0ELi2ELi4ELi4ELi4ELb0EEENS1_21CollectiveEpilogueBwdISA_SB_SD_Li256ELb1ELb0ELi2EEENS1_19SingleTileSchedulerILb1ELb0ELb0ELi128EEEEEEEEEvNT_6ParamsE$_ZN4cute3eso3ESOILb1ELb0EJNS_14ComposedLayoutINS_7SwizzleILi3ELi3ELi3EEENS_1CILj0EEENS_6LayoutINS_5tupleIJNS8_IJNS8_IJNS5_ILi4EEENS5_ILi8EEEEEENS8_IJS9_NS5_ILi1EEEEEEEEENS8_IJNS8_IJNS5_ILi2EEESF_SF_EEENS8_IJSF_S9_EEEEEEEEENS8_IJNS8_IJNS8_IJSF_NS5_ILi64EEEEEENS8_IJNS5_ILi1024EEENS5_ILi0EEEEEEEEENS8_IJNS8_IJSC_NS5_ILi512EEESA_EEENS8_IJNS5_ILi4096EEENS5_ILi16EEEEEEEEEEEEEEEENS_10ViewEngineINS_8smem_ptrIPN7cutlass6half_tEEEEEEEC2ERKSY_RKS15_ - $_ZN7cutlass13device_kernelIN5flash19enable_sm80_to_sm89INS1_16FlashAttnBwdSm80INS1_25CollectiveMainloopBwdSm80ILi2ELi2EN4cute5tupleIJNS5_1CILi128EEES8_NS7_ILi64EEEEEENS_6half_tEfNS_4arch4Sm80ELb0ELb1ELb1ELb1ELb1ELb0ELb0ELb0ELi2ELi4ELi4ELi4ELb0EEENS1_21CollectiveEpilogueBwdISA_SB_SD_Li256ELb1ELb0ELi2EEENS1_19SingleTileSchedulerILb1ELb0ELb0ELi128EEEEEEEEEvNT_6ParamsE$_ZN4cute3eso3ESOILb1ELb0EJNS_14ComposedLayoutINS_7SwizzleILi3ELi3ELi3EEENS_1CILj0EEENS_6LayoutINS_5tupleIJNS8_IJNS8_IJNS5_ILi4EEENS5_ILi8EEEEEENS8_IJNS5_ILi2EEENS5_ILi1EEEEEEEEENS8_IJNS8_IJSC_SC_EEESB_EEEEEENS8_IJNS8_IJNS8_IJNS5_ILi128EEESD_EEENS8_IJSA_NS5_ILi0EEEEEEEEENS8_IJNS8_IJNS5_ILi64EEENS5_ILi512EEEEEENS8_IJNS5_ILi16EEENS5_ILi1024EEEEEEEEEEEEEEEENS_10ViewEngineINS_8smem_ptrIPN7cutlass6half_tEEEEEEEC2ERKSX_RKS14_)
$_ZN7cutlass13device_kernelIN5flash19enable_sm80_to_sm89INS1_16FlashAttnBwdSm80INS1_25CollectiveMainloopBwdSm80ILi2ELi2EN4cute5tupleIJNS5_1CILi128EEES8_NS7_ILi64EEEEEENS_6half_tEfNS_4arch4Sm80ELb0ELb1ELb1ELb1ELb1ELb0ELb0ELb0ELi2ELi4ELi4ELi4ELb0EEENS1_21CollectiveEpilogueBwdISA_SB_SD_Li256ELb1ELb0ELi2EEENS1_19SingleTileSchedulerILb1ELb0ELb0ELi128EEEEEEEEEvNT_6ParamsE$_ZN4cute3eso3ESOILb1ELb0EJNS_14ComposedLayoutINS_7SwizzleILi3ELi3ELi3EEENS_1CILj0EEENS_6LayoutINS_5tupleIJNS8_IJNS8_IJNS5_ILi4EEENS5_ILi8EEEEEENS8_IJNS5_ILi2EEENS5_ILi1EEEEEEEEENS8_IJNS8_IJSC_SC_EEESB_EEEEEENS8_IJNS8_IJNS8_IJNS5_ILi128EEESD_EEENS8_IJSA_NS5_ILi0EEEEEEEEENS8_IJNS8_IJNS5_ILi64EEENS5_ILi512EEEEEENS8_IJNS5_ILi16EEENS5_ILi1024EEEEEEEEEEEEEEEENS_10ViewEngineINS_8smem_ptrIPN7cutlass6half_tEEEEEEEC2ERKSX_RKS14_:
[----:B------:R-:W-:Y:S02]  /*8410*/  IADD3 R5, R60, -c[0x0][0x20], RZ ;  /* 0x800008003c057a10 */ /* 0x000fe40007ffe0ff */
[----:B------:R-:W-:-:S03]  /*8420*/  MOV R7, 0x0 ;  /* 0x0000000000077802 */ /* 0x000fc60000000f00 */
[----:B------:R1:W-:Y:S01]  /*8430*/  STL.64 [R5], R2 ;  /* 0x0000000205007387 */ /* 0x0003e20000100a00 */
[----:B------:R-:W-:Y:S05]  /*8440*/  RET.REL.NODEC R6 `(_ZN7cutlass13device_kernelIN5flash19enable_sm80_to_sm89INS1_16FlashAttnBwdSm80INS1_25CollectiveMainloopBwdSm80ILi2ELi2EN4cute5tupleIJNS5_1CILi128EEES8_NS7_ILi64EEEEEENS_6half_tEfNS_4arch4Sm80ELb0ELb1ELb1ELb1ELb1ELb0ELb0ELb0ELi2ELi4ELi4ELi4ELb0EEENS1_21CollectiveEpilogueBwdISA_SB_SD_Li256ELb1ELb0ELi2EEENS1_19SingleTileSchedulerILb1ELb0ELb0ELi128EEEEEEEEEvNT_6ParamsE) ;  /* 0xffff7bb006007950 */ /* 0x000fea0003c3ffff */
        .type           $_ZN7cutlass13device_kernelIN5flash19enable_sm80_to_sm89INS1_16FlashAttnBwdSm80INS1_25CollectiveMainloopBwdSm80ILi2ELi2EN4cute5tupleIJNS5_1CILi128EEES8_NS7_ILi64EEEEEENS_6half_tEfNS_4arch4Sm80ELb0ELb1ELb1ELb1ELb1ELb0ELb0ELb0ELi2ELi4ELi4ELi4ELb0EEENS1_21CollectiveEpilogueBwdISA_SB_SD_Li256ELb1ELb0ELi2EEENS1_19SingleTileSchedulerILb1ELb0ELb0ELi128EEEEEEEEEvNT_6ParamsE$_ZN4cute3eso3ESOILb1ELb0EJNS_14ComposedLayoutINS_7SwizzleILi3ELi3ELi3EEENS_1CILj0EEENS_6LayoutINS_5tupleIJNS8_IJNS8_IJNS5_ILi4EEENS5_ILi8EEEEEENS8_IJS9_NS5_ILi1EEEEEEEEENS8_IJNS8_IJNS5_ILi2EEESF_SF_EEENS8_IJSF_S9_EEEEEEEEENS8_IJNS8_IJNS8_IJSF_NS5_ILi64EEEEEENS8_IJNS5_ILi1024EEENS5_ILi0EEEEEEEEENS8_IJNS8_IJSC_NS5_ILi512EEESA_EEENS8_IJNS5_ILi4096EEENS5_ILi16EEEEEEEEEEEEEEEENS_10ViewEngineINS_8smem_ptrIPN7cutlass6half_tEEEEEEEC2ERKSY_RKS15_,@function
        .size           $_ZN7cutlass13device_kernelIN5flash19enable_sm80_to_sm89INS1_16FlashAttnBwdSm80INS1_25CollectiveMainloopBwdSm80ILi2ELi2EN4cute5tupleIJNS5_1CILi128EEES8_NS7_ILi64EEEEEENS_6half_tEfNS_4arch4Sm80ELb0ELb1ELb1ELb1ELb1ELb0ELb0ELb0ELi2ELi4ELi4ELi4ELb0EEENS1_21CollectiveEpilogueBwdISA_SB_SD_Li256ELb1ELb0ELi2EEENS1_19SingleTileSchedulerILb1ELb0ELb0ELi128EEEEEEEEEvNT_6ParamsE$_ZN4cute3eso3ESOILb1ELb0EJNS_14ComposedLayoutINS_7SwizzleILi3ELi3ELi3EEENS_1CILj0EEENS_6LayoutINS_5tupleIJNS8_IJNS8_IJNS5_ILi4EEENS5_ILi8EEEEEENS8_IJS9_NS5_ILi1EEEEEEEEENS8_IJNS8_IJNS5_ILi2EEESF_SF_EEENS8_IJSF_S9_EEEEEEEEENS8_IJNS8_IJNS8_IJSF_NS5_ILi64EEEEEENS8_IJNS5_ILi1024EEENS5_ILi0EEEEEEEEENS8_IJNS8_IJSC_NS5_ILi512EEESA_EEENS8_IJNS5_ILi4096EEENS5_ILi16EEEEEEEEEEEEEEEENS_10ViewEngineINS_8smem_ptrIPN7cutlass6half_tEEEEEEEC2ERKSY_RKS15_,($_ZN7cutlass13device_kernelIN5flash19enable_sm80_to_sm89INS1_16FlashAttnBwdSm80INS1_25CollectiveMainloopBwdSm80ILi2ELi2EN4cute5tupleIJNS5_1CILi128EEES8_NS7_ILi64EEEEEENS_6half_tEfNS_4arch4Sm80ELb0ELb1ELb1ELb1ELb1ELb0ELb0ELb0ELi2ELi4ELi4ELi4ELb0EEENS1_21CollectiveEpilogueBwdISA_SB_SD_Li256ELb1ELb0ELi2EEENS1_19SingleTileSchedulerILb1ELb0ELb0ELi128EEEEEEEEEvNT_6ParamsE$_ZN4cute3eso3ESOILb1ELb0EJNS_1CILi1EEENS_5tupleIJNS2_ILi8EEEiiEEENS2_ILi64EEENS4_IJiNS2_ILi144EEENS2_ILi288EEEEEENS2_ILi512EEEEEC2ERKS3_RKS6_RKS7_RKSA_RKSB_ - $_ZN7cutlass13device_kernelIN5flash19enable_sm80_to_sm89INS1_16FlashAttnBwdSm80INS1_25CollectiveMainloopBwdSm80ILi2ELi2EN4cute5tupleIJNS5_1CILi128EEES8_NS7_ILi64EEEEEENS_6half_tEfNS_4arch4Sm80ELb0ELb1ELb1ELb1ELb1ELb0ELb0ELb0ELi2ELi4ELi4ELi4ELb0EEENS1_21CollectiveEpilogueBwdISA_SB_SD_Li256ELb1ELb0ELi2EEENS1_19SingleTileSchedulerILb1ELb0ELb0ELi128EEEEEEEEEvNT_6ParamsE$_ZN4cute3eso3ESOILb1ELb0EJNS_14ComposedLayoutINS_7SwizzleILi3ELi3ELi3EEENS_1CILj0EEENS_6LayoutINS_5tupleIJNS8_IJNS8_IJNS5_ILi4EEENS5_ILi8EEEEEENS8_IJS9_NS5_ILi1EEEEEEEEENS8_IJNS8_IJNS5_ILi2EEESF_SF_EEENS8_IJSF_S9_EEEEEEEEENS8_IJNS8_IJNS8_IJSF_NS5_ILi64EEEEEENS8_IJNS5_ILi1024EEENS5_ILi0EEEEEEEEENS8_IJNS8_IJSC_NS5_ILi512EEESA_EEENS8_IJNS5_ILi4096EEENS5_ILi16EEEEEEEEEEEEEEEENS_10ViewEngineINS_8smem_ptrIPN7cutlass6half_tEEEEEEEC2ERKSY_RKS15_)
$_ZN7cutlass13device_kernelIN5flash19enable_sm80_to_sm89INS1_16FlashAttnBwdSm80INS1_25CollectiveMainloopBwdSm80ILi2ELi2EN4cute5tupleIJNS5_1CILi128EEES8_NS7_ILi64EEEEEENS_6half_tEfNS_4arch4Sm80ELb0ELb1ELb1ELb1ELb1ELb0ELb0ELb0ELi2ELi4ELi4ELi4ELb0EEENS1_21CollectiveEpilogueBwdISA_SB_SD_Li256ELb1ELb0ELi2EEENS1_19SingleTileSchedulerILb1ELb0ELb0ELi128EEEEEEEEEvNT_6ParamsE$_ZN4cute3eso3ESOILb1ELb0EJNS_14ComposedLayoutINS_7SwizzleILi3ELi3ELi3EEENS_1CILj0EEENS_6LayoutINS_5tupleIJNS8_IJNS8_IJNS5_ILi4EEENS5_ILi8EEEEEENS8_IJS9_NS5_ILi1EEEEEEEEENS8_IJNS8_IJNS5_ILi2EEESF_SF_EEENS8_IJSF_S9_EEEEEEEEENS8_IJNS8_IJNS8_IJSF_NS5_ILi64EEEEEENS8_IJNS5_ILi1024EEENS5_ILi0EEEEEEEEENS8_IJNS8_IJSC_NS5_ILi512EEESA_EEENS8_IJNS5_ILi4096EEENS5_ILi16EEEEEEEEEEEEEEEENS_10ViewEngineINS_8smem_ptrIPN7cutlass6half_tEEEEEEEC2ERKSY_RKS15_:
[----:B------:R-:W-:Y:S02]  /*8450*/  IADD3 R4, R60, -c[0x0][0x20], RZ ;  /* 0x800008003c047a10 */ /* 0x000fe40007ffe0ff */
[----:B------:R-:W-:-:S03]  /*8460*/  MOV R7, 0x0 ;  /* 0x0000000000077802 */ /* 0x000fc60000000f00 */
[----:B------:R1:W-:Y:S01]  /*8470*/  STL.64 [R4], R2 ;  /* 0x0000000204007387 */ /* 0x0003e20000100a00 */
[----:B------:R-:W-:Y:S05]  /*8480*/  RET.REL.NODEC R6 `(_ZN7cutlass13device_kernelIN5flash19enable_sm80_to_sm89INS1_16FlashAttnBwdSm80INS1_25CollectiveMainloopBwdSm80ILi2ELi2EN4cute5tupleIJNS5_1CILi128EEES8_NS7_ILi64EEEEEENS_6half_tEfNS_4arch4Sm80ELb0ELb1ELb1ELb1ELb1ELb0ELb0ELb0ELi2ELi4ELi4ELi4ELb0EEENS1_21CollectiveEpilogueBwdISA_SB_SD_Li256ELb1ELb0ELi2EEENS1_19SingleTileSchedulerILb1ELb0ELb0ELi128EEEEEEEEEvNT_6ParamsE) ;  /* 0xffff7b7006007950 */ /* 0x000fea0003c3ffff */
        .type           $_ZN7cutlass13device_kernelIN5flash19enable_sm80_to_sm89INS1_16FlashAttnBwdSm80INS1_25CollectiveMainloopBwdSm80ILi2ELi2EN4cute5tupleIJNS5_1CILi128EEES8_NS7_ILi64EEEEEENS_6half_tEfNS_4arch4Sm80ELb0ELb1ELb1ELb1ELb1ELb0ELb0ELb0ELi2ELi4ELi4ELi4ELb0EEENS1_21CollectiveEpilogueBwdISA_SB_SD_Li256ELb1ELb0ELi2EEENS1_19SingleTileSchedulerILb1ELb0ELb0ELi128EEEEEEEEEvNT_6ParamsE$_ZN4cute3eso3ESOILb1ELb0EJNS_1CILi1EEENS_5tupleIJNS2_ILi8EEEiiEEENS2_ILi64EEENS4_IJiNS2_ILi144EEENS2_ILi288EEEEEENS2_ILi512EEEEEC2ERKS3_RKS6_RKS7_RKSA_RKSB_,@function
        .size           $_ZN7cutlass13device_kernelIN5flash19enable_sm80_to_sm89INS1_16FlashAttnBwdSm80INS1_25CollectiveMainloopBwdSm80ILi2ELi2EN4cute5tupleIJNS5_1CILi128EEES8_NS7_ILi64EEEEEENS_6half_tEfNS_4arch4Sm80ELb0ELb1ELb1ELb1ELb1ELb0ELb0ELb0ELi2ELi4ELi4ELi4ELb0EEENS1_21CollectiveEpilogueBwdISA_SB_SD_Li256ELb1ELb0ELi2EEENS1_19SingleTileSchedulerILb1ELb0ELb0ELi128EEEEEEEEEvNT_6ParamsE$_ZN4cute3eso3ESOILb1ELb0EJNS_1CILi1EEENS_5tupleIJNS2_ILi8EEEiiEEENS2_ILi64EEENS4_IJiNS2_ILi144EEENS2_ILi288EEEEEENS2_ILi512EEEEEC2ERKS3_RKS6_RKS7_RKSA_RKSB_,($_ZN7cutlass13device_kernelIN5flash19enable_sm80_to_sm89INS1_16FlashAttnBwdSm80INS1_25CollectiveMainloopBwdSm80ILi2ELi2EN4cute5tupleIJNS5_1CILi128EEES8_NS7_ILi64EEEEEENS_6half_tEfNS_4arch4Sm80ELb0ELb1ELb1ELb1ELb1ELb0ELb0ELb0ELi2ELi4ELi4ELi4ELb0EEENS1_21CollectiveEpilogueBwdISA_SB_SD_Li256ELb1ELb0ELi2EEENS1_19SingleTileSchedulerILb1ELb0ELb0ELi128EEEEEEEEEvNT_6ParamsE$_ZN4cute3eso3ESOILb1ELb0EJNS_1CILi1EEENS_5tupleIJiiiEEENS2_ILi64EEENS4_IJNS2_ILi72EEENS2_ILi144EEENS2_ILi288EEEEEENS2_ILi512EEEEEC2ERKS3_RKS5_RKS6_RKSA_RKSB_ - $_ZN7cutlass13device_kernelIN5flash19enable_sm80_to_sm89INS1_16FlashAttnBwdSm80INS1_25CollectiveMainloopBwdSm80ILi2ELi2EN4cute5tupleIJNS5_1CILi128EEES8_NS7_ILi64EEEEEENS_6half_tEfNS_4arch4Sm80ELb0ELb1ELb1ELb1ELb1ELb0ELb0ELb0ELi2ELi4ELi4ELi4ELb0EEENS1_21CollectiveEpilogueBwdISA_SB_SD_Li256ELb1ELb0ELi2EEENS1_19SingleTileSchedulerILb1ELb0ELb0ELi128EEEEEEEEEvNT_6ParamsE$_ZN4cute3eso3ESOILb1ELb0EJNS_1CILi1EEENS_5tupleIJNS2_ILi8EEEiiEEENS2_ILi64EEENS4_IJiNS2_ILi144EEENS2_ILi288EEEEEENS2_ILi512EEEEEC2ERKS3_RKS6_RKS7_RKSA_RKSB_)
$_ZN7cutlass13device_kernelIN5flash19enable_sm80_to_sm89INS1_16FlashAttnBwdSm80INS1_25CollectiveMainloopBwdSm80ILi2ELi2EN4cute5tupleIJNS5_1CILi128EEES8_NS7_ILi64EEEEEENS_6half_tEfNS_4arch4Sm80ELb0ELb1ELb1ELb1ELb1ELb0ELb0ELb0ELi2ELi4ELi4ELi4ELb0EEENS1_21CollectiveEpilogueBwdISA_SB_SD_Li256ELb1ELb0ELi2EEENS1_19SingleTileSchedulerILb1ELb0ELb0ELi128EEEEEEEEEvNT_6ParamsE$_ZN4cute3eso3ESOILb1ELb0EJNS_1CILi1EEENS_5tupleIJNS2_ILi8EEEiiEEENS2_ILi64EEENS4_IJiNS2_ILi144EEENS2_ILi288EEEEEENS2_ILi512EEEEEC2ERKS3_RKS6_RKS7_RKSA_RKSB_:
        /* <DEDUP_REMOVED lines=8> */
[----:B------:R-:W-:Y:S05]  /*8510*/  RET.REL.NODEC R34 `(_ZN7cutlass13device_kernelIN5flash19enable_sm80_to_sm89INS1_16FlashAttnBwdSm80INS1_25CollectiveMainloopBwdSm80ILi2ELi2EN4cute5tupleIJNS5_1CILi128EEES8_NS7_ILi64EEEEEENS_6half_tEfNS_4arch4Sm80ELb0ELb1ELb1ELb1ELb1ELb0ELb0ELb0ELi2ELi4ELi4ELi4ELb0EEENS1_21CollectiveEpilogueBwdISA_SB_SD_Li256ELb1ELb0ELi2EEENS1_19SingleTileSchedulerILb1ELb0ELb0ELi128EEEEEEEEEvNT_6ParamsE) ;  /* 0xffff7ae022007950 */ /* 0x000fea0003c3ffff */
        .type           $_ZN7cutlass13device_kernelIN5flash19enable_sm80_to_sm89INS1_16FlashAttnBwdSm80INS1_25CollectiveMainloopBwdSm80ILi2ELi2EN4cute5tupleIJNS5_1CILi128EEES8_NS7_ILi64EEEEEENS_6half_tEfNS_4arch4Sm80ELb0ELb1ELb1ELb1ELb1ELb0ELb0ELb0ELi2ELi4ELi4ELi4ELb0EEENS1_21CollectiveEpilogueBwdISA_SB_SD_Li256ELb1ELb0ELi2EEENS1_19SingleTileSchedulerILb1ELb0ELb0ELi128EEEEEEEEEvNT_6ParamsE$_ZN4cute3eso3ESOILb1ELb0EJNS_1CILi1EEENS_5tupleIJiiiEEENS2_ILi64EEENS4_IJNS2_ILi72EEENS2_ILi144EEENS2_ILi288EEEEEENS2_ILi512EEEEEC2ERKS3_RKS5_RKS6_RKSA_RKSB_,@function
        .size           $_ZN7cutlass13device_kernelIN5flash19enable_sm80_to_sm89INS1_16FlashAttnBwdSm80INS1_25CollectiveMainloopBwdSm80ILi2ELi2EN4cute5tupleIJNS5_1CILi128EEES8_NS7_ILi64EEEEEENS_6half_tEfNS_4arch4Sm80ELb0ELb1ELb1ELb1ELb1ELb0ELb0ELb0ELi2ELi4ELi4ELi4ELb0EEENS1_21CollectiveEpilogueBwdISA_SB_SD_Li256ELb1ELb0ELi2EEENS1_19SingleTileSchedulerILb1ELb0ELb0ELi128EEEEEEEEEvNT_6ParamsE$_ZN4cute3eso3ESOILb1ELb0EJNS_1CILi1EEENS_5tupleIJiiiEEENS2_ILi64EEENS4_IJNS2_ILi72EEENS2_ILi144EEENS2_ILi288EEEEEENS2_ILi512EEEEEC2ERKS3_RKS5_RKS6_RKSA_RKSB_,($_ZN7cutlass13device_kernelIN5flash19enable_sm80_to_sm89INS1_16FlashAttnBwdSm80INS1_25CollectiveMainloopBwdSm80ILi2ELi2EN4cute5tupleIJNS5_1CILi128EEES8_NS7_ILi64EEEEEENS_6half_tEfNS_4arch4Sm80ELb0ELb1ELb1ELb1ELb1ELb0ELb0ELb0ELi2ELi4ELi4ELi4ELb0EEENS1_21CollectiveEpilogueBwdISA_SB_SD_Li256ELb1ELb0ELi2EEENS1_19SingleTileSchedulerILb1ELb0ELb0ELi128EEEEEEEEEvNT_6ParamsE$_ZN4cute3eso3ESOILb1ELb0EJNS_1CILi1EEEiiiNS2_ILi144EEENS2_ILi512EEEEEC2ERKS3_RKiSA_SA_RKS4_RKS5_ - $_ZN7cutlass13device_kernelIN5flash19enable_sm80_to_sm89INS1_16FlashAttnBwdSm80INS1_25CollectiveMainloopBwdSm80ILi2ELi2EN4cute5tupleIJNS5_1CILi128EEES8_NS7_ILi64EEEEEENS_6half_tEfNS_4arch4Sm80ELb0ELb1ELb1ELb1ELb1ELb0ELb0ELb0ELi2ELi4ELi4ELi4ELb0EEENS1_21CollectiveEpilogueBwdISA_SB_SD_Li256ELb1ELb0ELi2EEENS1_19SingleTileSchedulerILb1ELb0ELb0ELi128EEEEEEEEEvNT_6ParamsE$_ZN4cute3eso3ESOILb1ELb0EJNS_1CILi1EEENS_5tupleIJiiiEEENS2_ILi64EEENS4_IJNS2_ILi72EEENS2_ILi144EEENS2_ILi288EEEEEENS2_ILi512EEEEEC2ERKS3_RKS5_RKS6_RKSA_RKSB_)
$_ZN7cutlass13device_kernelIN5flash19enable_sm80_to_sm89INS1_16FlashAttnBwdSm80INS1_25CollectiveMainloopBwdSm80ILi2ELi2EN4cute5tupleIJNS5_1CILi128EEES8_NS7_ILi64EEEEEENS_6half_tEfNS_4arch4Sm80ELb0ELb1ELb1ELb1ELb1ELb0ELb0ELb0ELi2ELi4ELi4ELi4ELb0EEENS1_21CollectiveEpilogueBwdISA_SB_SD_Li256ELb1ELb0ELi2EEENS1_19SingleTileSchedulerILb1ELb0ELb0ELi128EEEEEEEEEvNT_6ParamsE$_ZN4cute3eso3ESOILb1ELb0EJNS_1CILi1EEENS_5tupleIJiiiEEENS2_ILi64EEENS4_IJNS2_ILi72EEENS2_ILi144EEENS2_ILi288EEEEEENS2_ILi512EEEEEC2ERKS3_RKS5_RKS6_RKSA_RKSB_:
[----:B------:R-:W-:Y:S01]  /*8520*/  IADD3 R4, R81, -c[0x0][0x20], RZ ;  /* 0x8000080051047a10 */ /* 0x000fe20007ffe0ff */
[----:B------:R-:W-:Y:S01]  /*8530*/  IMAD.MOV.U32 R34, RZ, RZ, R6 ;  /* 0x000000ffff227224 */ /* 0x000fe200078e0006 */
[----:B------:R-:W-:-:S03]  /*8540*/  MOV R35, 0x0 ;  /* 0x0000000000237802 */ /* 0x000fc60000000f00 */
[----:B------:R1:W-:Y:S04]  /*8550*/  STL [R4], R2 ;  /* 0x0000000204007387 */ /* 0x0003e80000100800 */
[----:B------:R1:W-:Y:S04]  /*8560*/  STL [R4+0x4], R3 ;  /* 0x0000040304007387 */ /* 0x0003e80000100800 */
[----:B------:R1:W-:Y:S01]  /*8570*/  STL [R4+0x8], R5 ;  /* 0x0000080504007387 */ /* 0x0003e20000100800 */
[----:B------:R-:W-:Y:S05]  /*8580*/  RET.REL.NODEC R34 `(_ZN7cutlass13device_kernelIN5flash19enable_sm80_to_sm89INS1_16FlashAttnBwdSm80INS1_25CollectiveMainloopBwdSm80ILi2ELi2EN4cute5tupleIJNS5_1CILi128EEES8_NS7_ILi64EEEEEENS_6half_tEfNS_4arch4Sm80ELb0ELb1ELb1ELb1ELb1ELb0ELb0ELb0ELi2ELi4ELi4ELi4ELb0EEENS1_21CollectiveEpilogueBwdISA_SB_SD_Li256ELb1ELb0ELi2EEENS1_19SingleTileSchedulerILb1ELb0ELb0ELi128EEEEEEEEEvNT_6ParamsE) ;  /* 0xffff7a7022007950 */ /* 0x000fea0003c3ffff */
        .type           $_ZN7cutlass13device_kernelIN5flash19enable_sm80_to_sm89INS1_16FlashAttnBwdSm80INS1_25CollectiveMainloopBwdSm80ILi2ELi2EN4cute5tupleIJNS5_1CILi128EEES8_NS7_ILi64EEEEEENS_6half_tEfNS_4arch4Sm80ELb0ELb1ELb1ELb1ELb1ELb0ELb0ELb0ELi2ELi4ELi4ELi4ELb0EEENS1_21CollectiveEpilogueBwdISA_SB_SD_Li256ELb1ELb0ELi2EEENS1_19SingleTileSchedulerILb1ELb0ELb0ELi128EEEEEEEEEvNT_6ParamsE$_ZN4cute3eso3ESOILb1ELb0EJNS_1CILi1EEEiiiNS2_ILi144EEENS2_ILi512EEEEEC2ERKS3_RKiSA_SA_RKS4_RKS5_,@function
        .size           $_ZN7cutlass13device_kernelIN5flash19enable_sm80_to_sm89INS1_16FlashAttnBwdSm80INS1_25CollectiveMainloopBwdSm80ILi2ELi2EN4cute5tupleIJNS5_1CILi128EEES8_NS7_ILi64EEEEEENS_6half_tEfNS_4arch4Sm80ELb0ELb1ELb1ELb1ELb1ELb0ELb0ELb0ELi2ELi4ELi4ELi4ELb0EEENS1_21CollectiveEpilogueBwdISA_SB_SD_Li256ELb1ELb0ELi2EEENS1_19SingleTileSchedulerILb1ELb0ELb0ELi128EEEEEEEEEvNT_6ParamsE$_ZN4cute3eso3ESOILb1ELb0EJNS_1CILi1EEEiiiNS2_ILi144EEENS2_ILi512EEEEEC2ERKS3_RKiSA_SA_RKS4_RKS5_,($_ZN7cutlass13device_kernelIN5flash19enable_sm80_to_sm89INS1_16FlashAttnBwdSm80INS1_25CollectiveMainloopBwdSm80ILi2ELi2EN4cute5tupleIJNS5_1CILi128EEES8_NS7_ILi64EEEEEENS_6half_tEfNS_4arch4Sm80ELb0ELb1ELb1ELb1ELb1ELb0ELb0ELb0ELi2ELi4ELi4ELi4ELb0EEENS1_21CollectiveEpilogueBwdISA_SB_SD_Li256ELb1ELb0ELi2EEENS1_19SingleTileSchedulerILb1ELb0ELb0ELi128EEEEEEEEEvNT_6ParamsE$_ZN4cute3eso3ESOILb1ELb0EJNS_1CILi1EEEiiiNS2_ILi72EEENS2_ILi512EEEEEC2ERKS3_RKiSA_SA_RKS4_RKS5_ - $_ZN7cutlass13device_kernelIN5flash19enable_sm80_to_sm89INS1_16FlashAttnBwdSm80INS1_25CollectiveMainloopBwdSm80ILi2ELi2EN4cute5tupleIJNS5_1CILi128EEES8_NS7_ILi64EEEEEENS_6half_tEfNS_4arch4Sm80ELb0ELb1ELb1ELb1ELb1ELb0ELb0ELb0ELi2ELi4ELi4ELi4ELb0EEENS1_21CollectiveEpilogueBwdISA_SB_SD_Li256ELb1ELb0ELi2EEENS1_19SingleTileSchedulerILb1ELb0ELb0ELi128EEEEEEEEEvNT_6ParamsE$_ZN4cute3eso3ESOILb1ELb0EJNS_1CILi1EEEiiiNS2_ILi144EEENS2_ILi512EEEEEC2ERKS3_RKiSA_SA_RKS4_RKS5_)
$_ZN7cutlass13device_kernelIN5flash19enable_sm80_to_sm89INS1_16FlashAttnBwdSm80INS1_25CollectiveMainloopBwdSm80ILi2ELi2EN4cute5tupleIJNS5_1CILi128EEES8_NS7_ILi64EEEEEENS_6half_tEfNS_4arch4Sm80ELb0ELb1ELb1ELb1ELb1ELb0ELb0ELb0ELi2ELi4ELi4ELi4ELb0EEENS1_21CollectiveEpilogueBwdISA_SB_SD_Li256ELb1ELb0ELi2EEENS1_19SingleTileSchedulerILb1ELb0ELb0ELi128EEEEEEEEEvNT_6ParamsE$_ZN4cute3eso3ESOILb1ELb0EJNS_1CILi1EEEiiiNS2_ILi144EEENS2_ILi512EEEEEC2ERKS3_RKiSA_SA_RKS4_RKS5_:
        /* <DEDUP_REMOVED lines=11> */
        .type           $_ZN7cutlass13device_kernelIN5flash19enable_sm80_to_sm89INS1_16FlashAttnBwdSm80INS1_25CollectiveMainloopBwdSm80ILi2ELi2EN4cute5tupleIJNS5_1CILi128EEES8_NS7_ILi64EEEEEENS_6half_tEfNS_4arch4Sm80ELb0ELb1ELb1ELb1ELb1ELb0ELb0ELb0ELi2ELi4ELi4ELi4ELb0EEENS1_21CollectiveEpilogueBwdISA_SB_SD_Li256ELb1ELb0ELi2EEENS1_19SingleTileSchedulerILb1ELb0ELb0ELi128EEEEEEEEEvNT_6ParamsE$_ZN4cute3eso3ESOILb1ELb0EJNS_1CILi1EEEiiiNS2_ILi72EEENS2_ILi512EEEEEC2ERKS3_RKiSA_SA_RKS4_RKS5_,@function
        .size           $_ZN7cutlass13device_kernelIN5flash19enable_sm80_to_sm89INS1_16FlashAttnBwdSm80INS1_25CollectiveMainloopBwdSm80ILi2ELi2EN4cute5tupleIJNS5_1CILi128EEES8_NS7_ILi64EEEEEENS_6half_tEfNS_4arch4Sm80ELb0ELb1ELb1ELb1ELb1ELb0ELb0ELb0ELi2ELi4ELi4ELi4ELb0EEENS1_21CollectiveEpilogueBwdISA_SB_SD_Li256ELb1ELb0ELi2EEENS1_19SingleTileSchedulerILb1ELb0ELb0ELi128EEEEEEEEEvNT_6ParamsE$_ZN4cute3eso3ESOILb1ELb0EJNS_1CILi1EEEiiiNS2_ILi72EEENS2_ILi512EEEEEC2ERKS3_RKiSA_SA_RKS4_RKS5_,($_ZN7cutlass13device_kernelIN5flash19enable_sm80_to_sm89INS1_16FlashAttnBwdSm80INS1_25CollectiveMainloopBwdSm80ILi2ELi2EN4cute5tupleIJNS5_1CILi128EEES8_NS7_ILi64EEEEEENS_6half_tEfNS_4arch4Sm80ELb0ELb1ELb1ELb1ELb1ELb0ELb0ELb0ELi2ELi4ELi4ELi4ELb0EEENS1_21CollectiveEpilogueBwdISA_SB_SD_Li256ELb1ELb0ELi2EEENS1_19SingleTileSchedulerILb1ELb0ELb0ELi128EEEEEEEEEvNT_6ParamsE$_ZN4cute3eso3ESOILb1ELb0EJNS_1CILi8EEEiiEEC2ERKS3_RKiS8_ - $_ZN7cutlass13device_kernelIN5flash19enable_sm80_to_sm89INS1_16FlashAttnBwdSm80INS1_25CollectiveMainloopBwdSm80ILi2ELi2EN4cute5tupleIJNS5_1CILi128EEES8_NS7_ILi64EEEEEENS_6half_tEfNS_4arch4Sm80ELb0ELb1ELb1ELb1ELb1ELb0ELb0ELb0ELi2ELi4ELi4ELi4ELb0EEENS1_21CollectiveEpilogueBwdISA_SB_SD_Li256ELb1ELb0ELi2EEENS1_19SingleTileSchedulerILb1ELb0ELb0ELi128EEEEEEEEEvNT_6ParamsE$_ZN4cute3eso3ESOILb1ELb0EJNS_1CILi1EEEiiiNS2_ILi72EEENS2_ILi512EEEEEC2ERKS3_RKiSA_SA_RKS4_RKS5_)
$_ZN7cutlass13device_kernelIN5flash19enable_sm80_to_sm89INS1_16FlashAttnBwdSm80INS1_25CollectiveMainloopBwdSm80ILi2ELi2EN4cute5tupleIJNS5_1CILi128EEES8_NS7_ILi64EEEEEENS_6half_tEfNS_4arch4Sm80ELb0ELb1ELb1ELb1ELb1ELb0ELb0ELb0ELi2ELi4ELi4ELi4ELb0EEENS1_21CollectiveEpilogueBwdISA_SB_SD_Li256ELb1ELb0ELi2EEENS1_19SingleTileSchedulerILb1ELb0ELb0ELi128EEEEEEEEEvNT_6ParamsE$_ZN4cute3eso3ESOILb1ELb0EJNS_1CILi1EEEiiiNS2_ILi72EEENS2_ILi512EEEEEC2ERKS3_RKiSA_SA_RKS4_RKS5_:
        /* <DEDUP_REMOVED lines=11> */
        .type           $_ZN7cutlass13device_kernelIN5flash19enable_sm80_to_sm89INS1_16FlashAttnBwdSm80INS1_25CollectiveMainloopBwdSm80ILi2ELi2EN4cute5tupleIJNS5_1CILi128EEES8_NS7_ILi64EEEEEENS_6half_tEfNS_4arch4Sm80ELb0ELb1ELb1ELb1ELb1ELb0ELb0ELb0ELi2ELi4ELi4ELi4ELb0EEENS1_21CollectiveEpilogueBwdISA_SB_SD_Li256ELb1ELb0ELi2EEENS1_19SingleTileSchedulerILb1ELb0ELb0ELi128EEEEEEEEEvNT_6ParamsE$_ZN4cute3eso3ESOILb1ELb0EJNS_1CILi8EEEiiEEC2ERKS3_RKiS8_,@function
        .size           $_ZN7cutlass13device_kernelIN5flash19enable_sm80_to_sm89INS1_16FlashAttnBwdSm80INS1_25CollectiveMainloopBwdSm80ILi2ELi2EN4cute5tupleIJNS5_1CILi128EEES8_NS7_ILi64EEEEEENS_6half_tEfNS_4arch4Sm80ELb0ELb1ELb1ELb1ELb1ELb0ELb0ELb0ELi2ELi4ELi4ELi4ELb0EEENS1_21CollectiveEpilogueBwdISA_SB_SD_Li256ELb1ELb0ELi2EEENS1_19SingleTileSchedulerILb1ELb0ELb0ELi128EEEEEEEEEvNT_6ParamsE$_ZN4cute3eso3ESOILb1ELb0EJNS_1CILi8EEEiiEEC2ERKS3_RKiS8_,($_ZN7cutlass13device_kernelIN5flash19enable_sm80_to_sm89INS1_16FlashAttnBwdSm80INS1_25CollectiveMainloopBwdSm80ILi2ELi2EN4cute5tupleIJNS5_1CILi128EEES8_NS7_ILi64EEEEEENS_6half_tEfNS_4arch4Sm80ELb0ELb1ELb1ELb1ELb1ELb0ELb0ELb0ELi2ELi4ELi4ELi4ELb0EEENS1_21CollectiveEpilogueBwdISA_SB_SD_Li256ELb1ELb0ELi2EEENS1_19SingleTileSchedulerILb1ELb0ELb0ELi128EEEEEEEEEvNT_6ParamsE$_ZN4cute3eso3ESOILb1ELb0EJNS_1CILi8EEEiiiNS2_ILi144EEENS2_ILi512EEEEEC2ERKS3_RKiSA_SA_RKS4_RKS5_ - $_ZN7cutlass13device_kernelIN5flash19enable_sm80_to_sm89INS1_16FlashAttnBwdSm80INS1_25CollectiveMainloopBwdSm80ILi2ELi2EN4cute5tupleIJNS5_1CILi128EEES8_NS7_ILi64EEEEEENS_6half_tEfNS_4arch4Sm80ELb0ELb1ELb1ELb1ELb1ELb0ELb0ELb0ELi2ELi4ELi4ELi4ELb0EEENS1_21CollectiveEpilogueBwdISA_SB_SD_Li256ELb1ELb0ELi2EEENS1_19SingleTileSchedulerILb1ELb0ELb0ELi128EEEEEEEEEvNT_6ParamsE$_ZN4cute3eso3ESOILb1ELb0EJNS_1CILi8EEEiiEEC2ERKS3_RKiS8_)
$_ZN7cutlass13device_kernelIN5flash19enable_sm80_to_sm89INS1_16FlashAttnBwdSm80INS1_25CollectiveMainloopBwdSm80ILi2ELi2EN4cute5tupleIJNS5_1CILi128EEES8_NS7_ILi64EEEEEENS_6half_tEfNS_4arch4Sm80ELb0ELb1ELb1ELb1ELb1ELb0ELb0ELb0ELi2ELi4ELi4ELi4ELb0EEENS1_21CollectiveEpilogueBwdISA_SB_SD_Li256ELb1ELb0ELi2EEENS1_19SingleTileSchedulerILb1ELb0ELb0ELi128EEEEEEEEEvNT_6ParamsE$_ZN4cute3eso3ESOILb1ELb0EJNS_1CILi8EEEiiEEC2ERKS3_RKiS8_:
[----:B------:R-:W-:Y:S02]  /*86f0*/  IADD3 R3, R81, -c[0x0][0x20], RZ ;  /* 0x8000080051037a10 */ /* 0x000fe40007ffe0ff */
[----:B------:R-:W-:-:S03]  /*8700*/  IADD3 R2, R83, -c[0x0][0x20], RZ ;  /* 0x8000080053027a10 */ /* 0x000fc60007ffe0ff */
[----:B------:R1:W-:Y:S04]  /*8710*/  STL [R3], R26 ;  /* 0x0000001a03007387 */ /* 0x0003e80000100800 */
[----:B------:R-:W2:Y:S01]  /*8720*/  LDL R2, [R2] ;  /* 0x0000000002027983 */ /* 0x000ea20000100800 */
[----:B------:R-:W-:-:S03]  /*8730*/  IMAD.MOV.U32 R5, RZ, RZ, 0x0 ;  /* 0x00000000ff057424 */ /* 0x000fc600078e00ff */
[----:B--2---:R1:W-:Y:S01]  /*8740*/  STL [R3+0x4], R2 ;  /* 0x0000040203007387 */ /* 0x0043e20000100800 */
[----:B------:R-:W-:Y:S05]  /*8750*/  RET.REL.NODEC R4 `(_ZN7cutlass13device_kernelIN5flash19enable_sm80_to_sm89INS1_16FlashAttnBwdSm80INS1_25CollectiveMainloopBwdSm80ILi2ELi2EN4cute5tupleIJNS5_1CILi128EEES8_NS7_ILi64EEEEEENS_6half_tEfNS_4arch4Sm80ELb0ELb1ELb1ELb1ELb1ELb0ELb0ELb0ELi2ELi4ELi4ELi4ELb0EEENS1_21CollectiveEpilogueBwdISA_SB_SD_Li256ELb1ELb0ELi2EEENS1_19SingleTileSchedulerILb1ELb0ELb0ELi128EEEEEEEEEvNT_6ParamsE) ;  /* 0xffff78a004007950 */ /* 0x000fea0003c3ffff */
        .type           $_ZN7cutlass13device_kernelIN5flash19enable_sm80_to_sm89INS1_16FlashAttnBwdSm80INS1_25CollectiveMainloopBwdSm80ILi2ELi2EN4cute5tupleIJNS5_1CILi128EEES8_NS7_ILi64EEEEEENS_6half_tEfNS_4arch4Sm80ELb0ELb1ELb1ELb1ELb1ELb0ELb0ELb0ELi2ELi4ELi4ELi4ELb0EEENS1_21CollectiveEpilogueBwdISA_SB_SD_Li256ELb1ELb0ELi2EEENS1_19SingleTileSchedulerILb1ELb0ELb0ELi128EEEEEEEEEvNT_6ParamsE$_ZN4cute3eso3ESOILb1ELb0EJNS_1CILi8EEEiiiNS2_ILi144EEENS2_ILi512EEEEEC2ERKS3_RKiSA_SA_RKS4_RKS5_,@function
        .size           $_ZN7cutlass13device_kernelIN5flash19enable_sm80_to_sm89INS1_16FlashAttnBwdSm80INS1_25CollectiveMainloopBwdSm80ILi2ELi2EN4cute5tupleIJNS5_1CILi128EEES8_NS7_ILi64EEEEEENS_6half_tEfNS_4arch4Sm80ELb0ELb1ELb1ELb1ELb1ELb0ELb0ELb0ELi2ELi4ELi4ELi4ELb0EEENS1_21CollectiveEpilogueBwdISA_SB_SD_Li256ELb1ELb0ELi2EEENS1_19SingleTileSchedulerILb1ELb0ELb0ELi128EEEEEEEEEvNT_6ParamsE$_ZN4cute3eso3ESOILb1ELb0EJNS_1CILi8EEEiiiNS2_ILi144EEENS2_ILi512EEEEEC2ERKS3_RKiSA_SA_RKS4_RKS5_,($_ZN7cutlass13device_kernelIN5flash19enable_sm80_to_sm89INS1_16FlashAttnBwdSm80INS1_25CollectiveMainloopBwdSm80ILi2ELi2EN4cute5tupleIJNS5_1CILi128EEES8_NS7_ILi64EEEEEENS_6half_tEfNS_4arch4Sm80ELb0ELb1ELb1ELb1ELb1ELb0ELb0ELb0ELi2ELi4ELi4ELi4ELb0EEENS1_21CollectiveEpilogueBwdISA_SB_SD_Li256ELb1ELb0ELi2EEENS1_19SingleTileSchedulerILb1ELb0ELb0ELi128EEEEEEEEEvNT_6ParamsE$_ZN4cute3eso3ESOILb1ELb0EJNS_5tupleIJNS2_IJNS_1CILi1EEENS3_ILi0EEEEEENS2_IJS5_S5_EEEEEENS2_IJS5_iEEEEEC2ERKS8_RKS9_ - $_ZN7cutlass13device_kernelIN5flash19enable_sm80_to_sm89INS1_16FlashAttnBwdSm80INS1_25CollectiveMainloopBwdSm80ILi2ELi2EN4cute5tupleIJNS5_1CILi128EEES8_NS7_ILi64EEEEEENS_6half_tEfNS_4arch4Sm80ELb0ELb1ELb1ELb1ELb1ELb0ELb0ELb0ELi2ELi4ELi4ELi4ELb0EEENS1_21CollectiveEpilogueBwdISA_SB_SD_Li256ELb1ELb0ELi2EEENS1_19SingleTileSchedulerILb1ELb0ELb0ELi128EEEEEEEEEvNT_6ParamsE$_ZN4cute3eso3ESOILb1ELb0EJNS_1CILi8EEEiiiNS2_ILi144EEENS2_ILi512EEEEEC2ERKS3_RKiSA_SA_RKS4_RKS5_)
$_ZN7cutlass13device_kernelIN5flash19enable_sm80_to_sm89INS1_16FlashAttnBwdSm80INS1_25CollectiveMainloopBwdSm80ILi2ELi2EN4cute5tupleIJNS5_1CILi128EEES8_NS7_ILi64EEEEEENS_6half_tEfNS_4arch4Sm80ELb0ELb1ELb1ELb1ELb1ELb0ELb0ELb0ELi2ELi4ELi4ELi4ELb0EEENS1_21CollectiveEpilogueBwdISA_SB_SD_Li256ELb1ELb0ELi2EEENS1_19SingleTileSchedulerILb1ELb0ELb0ELi128EEEEEEEEEvNT_6ParamsE$_ZN4cute3eso3ESOILb1ELb0EJNS_1CILi8EEEiiiNS2_ILi144EEENS2_ILi512EEEEEC2ERKS3_RKiSA_SA_RKS4_RKS5_:
        /* <DEDUP_REMOVED lines=9> */
[----:B------:R-:W-:Y:S05]  /*87f0*/  RET.REL.NODEC R4 `(_ZN7cutlass13device_kernelIN5flash19enable_sm80_to_sm89INS1_16FlashAttnBwdSm80INS1_25CollectiveMainloopBwdSm80ILi2ELi2EN4cute5tupleIJNS5_1CILi128EEES8_NS7_ILi64EEEEEENS_6half_tEfNS_4arch4Sm80ELb0ELb1ELb1ELb1ELb1ELb0ELb0ELb0ELi2ELi4ELi4ELi4ELb0EEENS1_21CollectiveEpilogueBwdISA_SB_SD_Li256ELb1ELb0ELi2EEENS1_19SingleTileSchedulerILb1ELb0ELb0ELi128EEEEEEEEEvNT_6ParamsE) ;  /* 0xffff780004007950 */ /* 0x000fea0003c3ffff */
        .type           $_ZN7cutlass13device_kernelIN5flash19enable_sm80_to_sm89INS1_16FlashAttnBwdSm80INS1_25CollectiveMainloopBwdSm80ILi2ELi2EN4cute5tupleIJNS5_1CILi128EEES8_NS7_ILi64EEEEEENS_6half_tEfNS_4arch4Sm80ELb0ELb1ELb1ELb1ELb1ELb0ELb0ELb0ELi2ELi4ELi4ELi4ELb0EEENS1_21CollectiveEpilogueBwdISA_SB_SD_Li256ELb1ELb0ELi2EEENS1_19SingleTileSchedulerILb1ELb0ELb0ELi128EEEEEEEEEvNT_6ParamsE$_ZN4cute3eso3ESOILb1ELb0EJNS_5tupleIJNS2_IJNS_1CILi1EEENS3_ILi0EEEEEENS2_IJS5_S5_EEEEEENS2_IJS5_iEEEEEC2ERKS8_RKS9_,@function
        .size           $_ZN7cutlass13device_kernelIN5flash19enable_sm80_to_sm89INS1_16FlashAttnBwdSm80INS1_25CollectiveMainloopBwdSm80ILi2ELi2EN4cute5tupleIJNS5_1CILi128EEES8_NS7_ILi64EEEEEENS_6half_tEfNS_4arch4Sm80ELb0ELb1ELb1ELb1ELb1ELb0ELb0ELb0ELi2ELi4ELi4ELi4ELb0EEENS1_21CollectiveEpilogueBwdISA_SB_SD_Li256ELb1ELb0ELi2EEENS1_19SingleTileSchedulerILb1ELb0ELb0ELi128EEEEEEEEEvNT_6ParamsE$_ZN4cute3eso3ESOILb1ELb0EJNS_5tupleIJNS2_IJNS_1CILi1EEENS3_ILi0EEEEEENS2_IJS5_S5_EEEEEENS2_IJS5_iEEEEEC2ERKS8_RKS9_,($_ZN7cutlass13device_kernelIN5flash19enable_sm80_to_sm89INS1_16FlashAttnBwdSm80INS1_25CollectiveMainloopBwdSm80ILi2ELi2EN4cute5tupleIJNS5_1CILi128EEES8_NS7_ILi64EEEEEENS_6half_tEfNS_4arch4Sm80ELb0ELb1ELb1ELb1ELb1ELb0ELb0ELb0ELi2ELi4ELi4ELi4ELb0EEENS1_21CollectiveEpilogueBwdISA_SB_SD_Li256ELb1ELb0ELi2EEENS1_19SingleTileSchedulerILb1ELb0ELb0ELi128EEEEEEEEEvNT_6ParamsE$_ZN4cute3eso3ESOILb1ELb0EJNS_5tupleIJNS2_IJNS_1CILi1EEENS3_ILi0EEEEEES5_EEENS2_IJNS2_IJS5_S5_EEEiEEEEEC2ERKS7_RKS9_ - $_ZN7cutlass13device_kernelIN5flash19enable_sm80_to_sm89INS1_16FlashAttnBwdSm80INS1_25CollectiveMainloopBwdSm80ILi2ELi2EN4cute5tupleIJNS5_1CILi128EEES8_NS7_ILi64EEEEEENS_6half_tEfNS_4arch4Sm80ELb0ELb1ELb1ELb1ELb1ELb0ELb0ELb0ELi2ELi4ELi4ELi4ELb0EEENS1_21CollectiveEpilogueBwdISA_SB_SD_Li256ELb1ELb0ELi2EEENS1_19SingleTileSchedulerILb1ELb0ELb0ELi128EEEEEEEEEvNT_6ParamsE$_ZN4cute3eso3ESOILb1ELb0EJNS_5tupleIJNS2_IJNS_1CILi1EEENS3_ILi0EEEEEENS2_IJS5_S5_EEEEEENS2_IJS5_iEEEEEC2ERKS8_RKS9_)
$_ZN7cutlass13device_kernelIN5flash19enable_sm80_to_sm89INS1_16FlashAttnBwdSm80INS1_25CollectiveMainloopBwdSm80ILi2ELi2EN4cute5tupleIJNS5_1CILi128EEES8_NS7_ILi64EEEEEENS_6half_tEfNS_4arch4Sm80ELb0ELb1ELb1ELb1ELb1ELb0ELb0ELb0ELi2ELi4ELi4ELi4ELb0EEENS1_21CollectiveEpilogueBwdISA_SB_SD_Li256ELb1ELb0ELi2EEENS1_19SingleTileSchedulerILb1ELb0ELb0ELi128EEEEEEEEEvNT_6ParamsE$_ZN4cute3eso3ESOILb1ELb0EJNS_5tupleIJNS2_IJNS_1CILi1EEENS3_ILi0EEEEEENS2_IJS5_S5_EEEEEENS2_IJS5_iEEEEEC2ERKS8_RKS9_:
[----:B------:R-:W-:Y:S02]  /*8800*/  IADD3 R10, R10, -c[0x0][0x20], RZ ;  /* 0x800008000a0a7a10 */ /* 0x000fe40007ffe0ff */
[----:B------:R-:W-:-:S03]  /*8810*/  MOV R13, 0x0 ;  /* 0x00000000000d7802 */ /* 0x000fc60000000f00 */
[----:B------:R1:W-:Y:S01]  /*8820*/  STL [R10], R11 ;  /* 0x0000000b0a007387 */ /* 0x0003e20000100800 */
[----:B------:R-:W-:Y:S05]  /*8830*/  RET.REL.NODEC R12 `(_ZN7cutlass13device_kernelIN5flash19enable_sm80_to_sm89INS1_16FlashAttnBwdSm80INS1_25CollectiveMainloopBwdSm80ILi2ELi2EN4cute5tupleIJNS5_1CILi128EEES8_NS7_ILi64EEEEEENS_6half_tEfNS_4arch4Sm80ELb0ELb1ELb1ELb1ELb1ELb0ELb0ELb0ELi2ELi4ELi4ELi4ELb0EEENS1_21CollectiveEpilogueBwdISA_SB_SD_Li256ELb1ELb0ELi2EEENS1_19SingleTileSchedulerILb1ELb0ELb0ELi128EEEEEEEEEvNT_6ParamsE) ;  /* 0xffff77c00c007950 */ /* 0x000fea0003c3ffff */
        .type           $_ZN7cutlass13device_kernelIN5flash19enable_sm80_to_sm89INS1_16FlashAttnBwdSm80INS1_25CollectiveMainloopBwdSm80ILi2ELi2EN4cute5tupleIJNS5_1CILi128EEES8_NS7_ILi64EEEEEENS_6half_tEfNS_4arch4Sm80ELb0ELb1ELb1ELb1ELb1ELb0ELb0ELb0ELi2ELi4ELi4ELi4ELb0EEENS1_21CollectiveEpilogueBwdISA_SB_SD_Li256ELb1ELb0ELi2EEENS1_19SingleTileSchedulerILb1ELb0ELb0ELi128EEEEEEEEEvNT_6ParamsE$_ZN4cute3eso3ESOILb1ELb0EJNS_5tupleIJNS2_IJNS_1CILi1EEENS3_ILi0EEEEEES5_EEENS2_IJNS2_IJS5_S5_EEEiEEEEEC2ERKS7_RKS9_,@function
        .size           $_ZN7cutlass13device_kernelIN5flash19enable_sm80_to_sm89INS1_16FlashAttnBwdSm80INS1_25CollectiveMainloopBwdSm80ILi2ELi2EN4cute5tupleIJNS5_1CILi128EEES8_NS7_ILi64EEEEEENS_6half_tEfNS_4arch4Sm80ELb0ELb1ELb1ELb1ELb1ELb0ELb0ELb0ELi2ELi4ELi4ELi4ELb0EEENS1_21CollectiveEpilogueBwdISA_SB_SD_Li256ELb1ELb0ELi2EEENS1_19SingleTileSchedulerILb1ELb0ELb0ELi128EEEEEEEEEvNT_6ParamsE$_ZN4cute3eso3ESOILb1ELb0EJNS_5tupleIJNS2_IJNS_1CILi1EEENS3_ILi0EEEEEES5_EEENS2_IJNS2_IJS5_S5_EEEiEEEEEC2ERKS7_RKS9_,($_ZN7cutlass13device_kernelIN5flash19enable_sm80_to_sm89INS1_16FlashAttnBwdSm80INS1_25CollectiveMainloopBwdSm80ILi2ELi2EN4cute5tupleIJNS5_1CILi128EEES8_NS7_ILi64EEEEEENS_6half_tEfNS_4arch4Sm80ELb0ELb1ELb1ELb1ELb1ELb0ELb0ELb0ELi2ELi4ELi4ELi4ELb0EEENS1_21CollectiveEpilogueBwdISA_SB_SD_Li256ELb1ELb0ELi2EEENS1_19SingleTileSchedulerILb1ELb0ELb0ELi128EEEEEEEEEvNT_6ParamsE$_ZN4cute3eso3ESOILb1ELb0EJNS_5tupleIJNS_1CILi0EEES4_EEEiEEC2ERKS5_RKi - $_ZN7cutlass13device_kernelIN5flash19enable_sm80_to_sm89INS1_16FlashAttnBwdSm80INS1_25CollectiveMainloopBwdSm80ILi2ELi2EN4cute5tupleIJNS5_1CILi128EEES8_NS7_ILi64EEEEEENS_6half_tEfNS_4arch4Sm80ELb0ELb1ELb1ELb1ELb1ELb0ELb0ELb0ELi2ELi4ELi4ELi4ELb0EEENS1_21CollectiveEpilogueBwdISA_SB_SD_Li256ELb1ELb0ELi2EEENS1_19SingleTileSchedulerILb1ELb0ELb0ELi128EEEEEEEEEvNT_6ParamsE$_ZN4cute3eso3ESOILb1ELb0EJNS_5tupleIJNS2_IJNS_1CILi1EEENS3_ILi0EEEEEES5_EEENS2_IJNS2_IJS5_S5_EEEiEEEEEC2ERKS7_RKS9_)
$_ZN7cutlass13device_kernelIN5flash19enable_sm80_to_sm89INS1_16FlashAttnBwdSm80INS1_25CollectiveMainloopBwdSm80ILi2ELi2EN4cute5tupleIJNS5_1CILi128EEES8_NS7_ILi64EEEEEENS_6half_tEfNS_4arch4Sm80ELb0ELb1ELb1ELb1ELb1ELb0ELb0ELb0ELi2ELi4ELi4ELi4ELb0EEENS1_21CollectiveEpilogueBwdISA_SB_SD_Li256ELb1ELb0ELi2EEENS1_19SingleTileSchedulerILb1ELb0ELb0ELi128EEEEEEEEEvNT_6ParamsE$_ZN4cute3eso3ESOILb1ELb0EJNS_5tupleIJNS2_IJNS_1CILi1EEENS3_ILi0EEEEEES5_EEENS2_IJNS2_IJS5_S5_EEEiEEEEEC2ERKS7_RKS9_:
[----:B------:R-:W-:Y:S02]  /*8840*/  IADD3 R10, R82, -c[0x0][0x20], RZ ;  /* 0x80000800520a7a10 */ /* 0x000fe40007ffe0ff */
[----:B------:R-:W-:-:S03]  /*8850*/  MOV R13, 0x0 ;  /* 0x00000000000d7802 */ /* 0x000fc60000000f00 */
[----:B------:R1:W-:Y:S01]  /*8860*/  STL [R10], R11 ;  /* 0x0000000b0a007387 */ /* 0x0003e20000100800 */
[----:B------:R-:W-:Y:S05]  /*8870*/  RET.REL.NODEC R12 `(_ZN7cutlass13device_kernelIN5flash19enable_sm80_to_sm89INS1_16FlashAttnBwdSm80INS1_25CollectiveMainloopBwdSm80ILi2ELi2EN4cute5tupleIJNS5_1CILi128EEES8_NS7_ILi64EEEEEENS_6half_tEfNS_4arch4Sm80ELb0ELb1ELb1ELb1ELb1ELb0ELb0ELb0ELi2ELi4ELi4ELi4ELb0EEENS1_21CollectiveEpilogueBwdISA_SB_SD_Li256ELb1ELb0ELi2EEENS1_19SingleTileSchedulerILb1ELb0ELb0ELi128EEEEEEEEEvNT_6ParamsE) ;  /* 0xffff77800c007950 */ /* 0x000fea0003c3ffff */
        .type           $_ZN7cutlass13device_kernelIN5flash19enable_sm80_to_sm89INS1_16FlashAttnBwdSm80INS1_25CollectiveMainloopBwdSm80ILi2ELi2EN4cute5tupleIJNS5_1CILi128EEES8_NS7_ILi64EEEEEENS_6half_tEfNS_4arch4Sm80ELb0ELb1ELb1ELb1ELb1ELb0ELb0ELb0ELi2ELi4ELi4ELi4ELb0EEENS1_21CollectiveEpilogueBwdISA_SB_SD_Li256ELb1ELb0ELi2EEENS1_19SingleTileSchedulerILb1ELb0ELb0ELi128EEEEEEEEEvNT_6ParamsE$_ZN4cute3eso3ESOILb1ELb0EJNS_5tupleIJNS_1CILi0EEES4_EEEiEEC2ERKS5_RKi,@function
        .size           $_ZN7cutlass13device_kernelIN5flash19enable_sm80_to_sm89INS1_16FlashAttnBwdSm80INS1_25CollectiveMainloopBwdSm80ILi2ELi2EN4cute5tupleIJNS5_1CILi128EEES8_NS7_ILi64EEEEEENS_6half_tEfNS_4arch4Sm80ELb0ELb1ELb1ELb1ELb1ELb0ELb0ELb0ELi2ELi4ELi4ELi4ELb0EEENS1_21CollectiveEpilogueBwdISA_SB_SD_Li256ELb1ELb0ELi2EEENS1_19SingleTileSchedulerILb1ELb0ELb0ELi128EEEEEEEEEvNT_6ParamsE$_ZN4cute3eso3ESOILb1ELb0EJNS_5tupleIJNS_1CILi0EEES4_EEEiEEC2ERKS5_RKi,($_ZN7cutlass13device_kernelIN5flash19enable_sm80_to_sm89INS1_16FlashAttnBwdSm80INS1_25CollectiveMainloopBwdSm80ILi2ELi2EN4cute5tupleIJNS5_1CILi128EEES8_NS7_ILi64EEEEEENS_6half_tEfNS_4arch4Sm80ELb0ELb1ELb1ELb1ELb1ELb0ELb0ELb0ELi2ELi4ELi4ELi4ELb0EEENS1_21CollectiveEpilogueBwdISA_SB_SD_Li256ELb1ELb0ELi2EEENS1_19SingleTileSchedulerILb1ELb0ELb0ELi128EEEEEEEEEvNT_6ParamsE$_ZN4cute3eso3ESOILb1ELb0EJNS_5tupleIJNS_1CILi1EEENS3_ILi0EEEEEENS2_IJiEEEEEC2ERKS6_RKS7_ - $_ZN7cutlass13device_kernelIN5flash19enable_sm80_to_sm89INS1_16FlashAttnBwdSm80INS1_25CollectiveMainloopBwdSm80ILi2ELi2EN4cute5tupleIJNS5_1CILi128EEES8_NS7_ILi64EEEEEENS_6half_tEfNS_4arch4Sm80ELb0ELb1ELb1ELb1ELb1ELb0ELb0ELb0ELi2ELi4ELi4ELi4ELb0EEENS1_21CollectiveEpilogueBwdISA_SB_SD_Li256ELb1ELb0ELi2EEENS1_19SingleTileSchedulerILb1ELb0ELb0ELi128EEEEEEEEEvNT_6ParamsE$_ZN4cute3eso3ESOILb1ELb0EJNS_5tupleIJNS_1CILi0EEES4_EEEiEEC2ERKS5_RKi)
$_ZN7cutlass13device_kernelIN5flash19enable_sm80_to_sm89INS1_16FlashAttnBwdSm80INS1_25CollectiveMainloopBwdSm80ILi2ELi2EN4cute5tupleIJNS5_1CILi128EEES8_NS7_ILi64EEEEEENS_6half_tEfNS_4arch4Sm80ELb0ELb1ELb1ELb1ELb1ELb0ELb0ELb0ELi2ELi4ELi4ELi4ELb0EEENS1_21CollectiveEpilogueBwdISA_SB_SD_Li256ELb1ELb0ELi2EEENS1_19SingleTileSchedulerILb1ELb0ELb0ELi128EEEEEEEEEvNT_6ParamsE$_ZN4cute3eso3ESOILb1ELb0EJNS_5tupleIJNS_1CILi0EEES4_EEEiEEC2ERKS5_RKi:
[----:B------:R-:W-:Y:S02]  /*8880*/  IADD3 R10, R82, -c[0x0][0x20], RZ ;  /* 0x80000800520a7a10 */ /* 0x000fe40007ffe0ff */
[----:B------:R-:W-:-:S03]  /*8890*/  MOV R13, 0x0 ;  /* 0x00000000000d7802 */ /* 0x000fc60000000f00 */
[----:B------:R1:W-:Y:S01]  /*88a0*/  STL [R10], R11 ;  /* 0x0000000b0a007387 */ /* 0x0003e20000100800 */
[----:B------:R-:W-:Y:S05]  /*88b0*/  RET.REL.NODEC R12 `(_ZN7cutlass13device_kernelIN5flash19enable_sm80_to_sm89INS1_16FlashAttnBwdSm80INS1_25CollectiveMainloopBwdSm80ILi2ELi2EN4cute5tupleIJNS5_1CILi128EEES8_NS7_ILi64EEEEEENS_6half_tEfNS_4arch4Sm80ELb0ELb1ELb1ELb1ELb1ELb0ELb0ELb0ELi2ELi4ELi4ELi4ELb0EEENS1_21CollectiveEpilogueBwdISA_SB_SD_Li256ELb1ELb0ELi2EEENS1_19SingleTileSchedulerILb1ELb0ELb0ELi128EEEEEEEEEvNT_6ParamsE) ;  /* 0xffff77400c007950 */ /* 0x000fea0003c3ffff */
        .type           $_ZN7cutlass13device_kernelIN5flash19enable_sm80_to_sm89INS1_16FlashAttnBwdSm80INS1_25CollectiveMainloopBwdSm80ILi2ELi2EN4cute5tupleIJNS5_1CILi128EEES8_NS7_ILi64EEEEEENS_6half_tEfNS_4arch4Sm80ELb0ELb1ELb1ELb1ELb1ELb0ELb0ELb0ELi2ELi4ELi4ELi4ELb0EEENS1_21CollectiveEpilogueBwdISA_SB_SD_Li256ELb1ELb0ELi2EEENS1_19SingleTileSchedulerILb1ELb0ELb0ELi128EEEEEEEEEvNT_6ParamsE$_ZN4cute3eso3ESOILb1ELb0EJNS_5tupleIJNS_1CILi1EEENS3_ILi0EEEEEENS2_IJiEEEEEC2ERKS6_RKS7_,@function
        .size           $_ZN7cutlass13device_kernelIN5flash19enable_sm80_to_sm89INS1_16FlashAttnBwdSm80INS1_25CollectiveMainloopBwdSm80ILi2ELi2EN4cute5tupleIJNS5_1CILi128EEES8_NS7_ILi64EEEEEENS_6half_tEfNS_4arch4Sm80ELb0ELb1ELb1ELb1ELb1ELb0ELb0ELb0ELi2ELi4ELi4ELi4ELb0EEENS1_21CollectiveEpilogueBwdISA_SB_SD_Li256ELb1ELb0ELi2EEENS1_19SingleTileSchedulerILb1ELb0ELb0ELi128EEEEEEEEEvNT_6ParamsE$_ZN4cute3eso3ESOILb1ELb0EJNS_5tupleIJNS_1CILi1EEENS3_ILi0EEEEEENS2_IJiEEEEEC2ERKS6_RKS7_,($_ZN7cutlass13device_kernelIN5flash19enable_sm80_to_sm89INS1_16FlashAttnBwdSm80INS1_25CollectiveMainloopBwdSm80ILi2ELi2EN4cute5tupleIJNS5_1CILi128EEES8_NS7_ILi64EEEEEENS_6half_tEfNS_4arch4Sm80ELb0ELb1ELb1ELb1ELb1ELb0ELb0ELb0ELi2ELi4ELi4ELi4ELb0EEENS1_21CollectiveEpilogueBwdISA_SB_SD_Li256ELb1ELb0ELi2EEENS1_19SingleTileSchedulerILb1ELb0ELb0ELi128EEEEEEEEEvNT_6ParamsE$_ZN4cute3eso3ESOILb1ELb0EJNS_6LayoutINS_5tupleIJNS3_IJNS3_IJNS3_IJNS_1CILi4EEENS4_ILi2EEEEEENS4_ILi1EEEEEES8_EEENS3_IJNS3_IJNS3_IJS8_S8_EEES8_EEES6_EEEEEENS3_IJNS3_IJNS3_IJNS3_IJS8_NS4_ILi32EEEEEENS4_ILi0EEEEEESH_EEENS3_IJNS3_IJNS3_IJSH_SH_EEESH_EEENS4_ILi64EEEEEEEEEEENS_10ViewEngineIPN7cutlass6half_tEEEEEC2ERKSP_RKSU_ - $_ZN7cutlass13device_kernelIN5flash19enable_sm80_to_sm89INS1_16FlashAttnBwdSm80INS1_25CollectiveMainloopBwdSm80ILi2ELi2EN4cute5tupleIJNS5_1CILi128EEES8_NS7_ILi64EEEEEENS_6half_tEfNS_4arch4Sm80ELb0ELb1ELb1ELb1ELb1ELb0ELb0ELb0ELi2ELi4ELi4ELi4ELb0EEENS1_21CollectiveEpilogueBwdISA_SB_SD_Li256ELb1ELb0ELi2EEENS1_19SingleTileSchedulerILb1ELb0ELb0ELi128EEEEEEEEEvNT_6ParamsE$_ZN4cute3eso3ESOILb1ELb0EJNS_5tupleIJNS_1CILi1EEENS3_ILi0EEEEEENS2_IJiEEEEEC2ERKS6_RKS7_)
$_ZN7cutlass13device_kernelIN5flash19enable_sm80_to_sm89INS1_16FlashAttnBwdSm80INS1_25CollectiveMainloopBwdSm80ILi2ELi2EN4cute5tupleIJNS5_1CILi128EEES8_NS7_ILi64EEEEEENS_6half_tEfNS_4arch4Sm80ELb0ELb1ELb1ELb1ELb1ELb0ELb0ELb0ELi2ELi4ELi4ELi4ELb0EEENS1_21CollectiveEpilogueBwdISA_SB_SD_Li256ELb1ELb0ELi2EEENS1_19SingleTileSchedulerILb1ELb0ELb0ELi128EEEEEEEEEvNT_6ParamsE$_ZN4cute3eso3ESOILb1ELb0EJNS_5tupleIJNS_1CILi1EEENS3_ILi0EEEEEENS2_IJiEEEEEC2ERKS6_RKS7_:
[----:B------:R-:W-:Y:S02]  /*88c0*/  IADD3 R36, R82, -c[0x0][0x20], RZ ;  /* 0x8000080052247a10 */ /* 0x000fe40007ffe0ff */
[----:B------:R-:W-:-:S03]  /*88d0*/  MOV R39, 0x0 ;  /* 0x0000000000277802 */ /* 0x000fc60000000f00 */
[----:B------:R1:W-:Y:S01]  /*88e0*/  STL [R36], R37 ;  /* 0x0000002524007387 */ /* 0x0003e20000100800 */
[----:B------:R-:W-:Y:S05]  /*88f0*/  RET.REL.NODEC R38 `(_ZN7cutlass13device_kernelIN5flash19enable_sm80_to_sm89INS1_16FlashAttnBwdSm80INS1_25CollectiveMainloopBwdSm80ILi2ELi2EN4cute5tupleIJNS5_1CILi128EEES8_NS7_ILi64EEEEEENS_6half_tEfNS_4arch4Sm80ELb0ELb1ELb1ELb1ELb1ELb0ELb0ELb0ELi2ELi4ELi4ELi4ELb0EEENS1_21CollectiveEpilogueBwdISA_SB_SD_Li256ELb1ELb0ELi2EEENS1_19SingleTileSchedulerILb1ELb0ELb0ELi128EEEEEEEEEvNT_6ParamsE) ;  /* 0xffff770026007950 */ /* 0x000fea0003c3ffff */
        .type           $_ZN7cutlass13device_kernelIN5flash19enable_sm80_to_sm89INS1_16FlashAttnBwdSm80INS1_25CollectiveMainloopBwdSm80ILi2ELi2EN4cute5tupleIJNS5_1CILi128EEES8_NS7_ILi64EEEEEENS_6half_tEfNS_4arch4Sm80ELb0ELb1ELb1ELb1ELb1ELb0ELb0ELb0ELi2ELi4ELi4ELi4ELb0EEENS1_21CollectiveEpilogueBwdISA_SB_SD_Li256ELb1ELb0ELi2EEENS1_19SingleTileSchedulerILb1ELb0ELb0ELi128EEEEEEEEEvNT_6ParamsE$_ZN4cute3eso3ESOILb1ELb0EJNS_6LayoutINS_5tupleIJNS3_IJNS3_IJNS3_IJNS_1CILi4EEENS4_ILi2EEEEEENS4_ILi1EEEEEES8_EEENS3_IJNS3_IJNS3_IJS8_S8_EEES8_EEES6_EEEEEENS3_IJNS3_IJNS3_IJNS3_IJS8_NS4_ILi32EEEEEENS4_ILi0EEEEEESH_EEENS3_IJNS3_IJNS3_IJSH_SH_EEESH_EEENS4_ILi64EEEEEEEEEEENS_10ViewEngineIPN7cutlass6half_tEEEEEC2ERKSP_RKSU_,@function
        .size           $_ZN7cutlass13device_kernelIN5flash19enable_sm80_to_sm89INS1_16FlashAttnBwdSm80INS1_25CollectiveMainloopBwdSm80ILi2ELi2EN4cute5tupleIJNS5_1CILi128EEES8_NS7_ILi64EEEEEENS_6half_tEfNS_4arch4Sm80ELb0ELb1ELb1ELb1ELb1ELb0ELb0ELb0ELi2ELi4ELi4ELi4ELb0EEENS1_21CollectiveEpilogueBwdISA_SB_SD_Li256ELb1ELb0ELi2EEENS1_19SingleTileSchedulerILb1ELb0ELb0ELi128EEEEEEEEEvNT_6ParamsE$_ZN4cute3eso3ESOILb1ELb0EJNS_6LayoutINS_5tupleIJNS3_IJNS3_IJNS3_IJNS_1CILi4EEENS4_ILi2EEEEEENS4_ILi1EEEEEES8_EEENS3_IJNS3_IJNS3_IJS8_S8_EEES8_EEES6_EEEEEENS3_IJNS3_IJNS3_IJNS3_IJS8_NS4_ILi32EEEEEENS4_ILi0EEEEEESH_EEENS3_IJNS3_IJNS3_IJSH_SH_EEESH_EEENS4_ILi64EEEEEEEEEEENS_10ViewEngineIPN7cutlass6half_tEEEEEC2ERKSP_RKSU_,($_ZN7cutlass13device_kernelIN5flash19enable_sm80_to_sm89INS1_16FlashAttnBwdSm80INS1_25CollectiveMainloopBwdSm80ILi2ELi2EN4cute5tupleIJNS5_1CILi128EEES8_NS7_ILi64EEEEEENS_6half_tEfNS_4arch4Sm80ELb0ELb1ELb1ELb1ELb1ELb0ELb0ELb0ELi2ELi4ELi4ELi4ELb0EEENS1_21CollectiveEpilogueBwdISA_SB_SD_Li256ELb1ELb0ELi2EEENS1_19SingleTileSchedulerILb1ELb0ELb0ELi128EEEEEEEEEvNT_6ParamsE$_ZN4cute3eso3ESOILb1ELb0EJNS_6LayoutINS_5tupleIJNS3_IJNS3_IJNS_1CILi2EEES5_EEENS4_ILi1EEEEEEEEENS3_IJNS3_IJNS3_IJS7_NS4_ILi16EEEEEENS4_ILi0EEEEEEEEEEENS_10ViewEngineIPjEEEEC2ERKSF_RKSI_ - $_ZN7cutlass13device_kernelIN5flash19enable_sm80_to_sm89INS1_16FlashAttnBwdSm80INS1_25CollectiveMainloopBwdSm80ILi2ELi2EN4cute5tupleIJNS5_1CILi128EEES8_NS7_ILi64EEEEEENS_6half_tEfNS_4arch4Sm80ELb0ELb1ELb1ELb1ELb1ELb0ELb0ELb0ELi2ELi4ELi4ELi4ELb0EEENS1_21CollectiveEpilogueBwdISA_SB_SD_Li256ELb1ELb0ELi2EEENS1_19SingleTileSchedulerILb1ELb0ELb0ELi128EEEEEEEEEvNT_6ParamsE$_ZN4cute3eso3ESOILb1ELb0EJNS_6LayoutINS_5tupleIJNS3_IJNS3_IJNS3_IJNS_1CILi4EEENS4_ILi2EEEEEENS4_ILi1EEEEEES8_EEENS3_IJNS3_IJNS3_IJS8_S8_EEES8_EEES6_EEEEEENS3_IJNS3_IJNS3_IJNS3_IJS8_NS4_ILi32EEEEEENS4_ILi0EEEEEESH_EEENS3_IJNS3_IJNS3_IJSH_SH_EEESH_EEENS4_ILi64EEEEEEEEEEENS_10ViewEngineIPN7cutlass6half_tEEEEEC2ERKSP_RKSU_)
$_ZN7cutlass13device_kernelIN5flash19enable_sm80_to_sm89INS1_16FlashAttnBwdSm80INS1_25CollectiveMainloopBwdSm80ILi2ELi2EN4cute5tupleIJNS5_1CILi128EEES8_NS7_ILi64EEEEEENS_6half_tEfNS_4arch4Sm80ELb0ELb1ELb1ELb1ELb1ELb0ELb0ELb0ELi2ELi4ELi4ELi4ELb0EEENS1_21CollectiveEpilogueBwdISA_SB_SD_Li256ELb1ELb0ELi2EEENS1_19SingleTileSchedulerILb1ELb0ELb0ELi128EEEEEEEEEvNT_6ParamsE$_ZN4cute3eso3ESOILb1ELb0EJNS_6LayoutINS_5tupleIJNS3_IJNS3_IJNS3_IJNS_1CILi4EEENS4_ILi2EEEEEENS4_ILi1EEEEEES8_EEENS3_IJNS3_IJNS3_IJS8_S8_EEES8_EEES6_EEEEEENS3_IJNS3_IJNS3_IJNS3_IJS8_NS4_ILi32EEEEEENS4_ILi0EEEEEESH_EEENS3_IJNS3_IJNS3_IJSH_SH_EEESH_EEENS4_ILi64EEEEEEEEEEENS_10ViewEngineIPN7cutlass6half_tEEEEEC2ERKSP_RKSU_:
[----:B------:R-:W-:Y:S02]  /*8900*/  IADD3 R36, R82, -c[0x0][0x20], RZ ;  /* 0x8000080052247a10 */ /* 0x000fe40007ffe0ff */
[----:B------:R-:W-:-:S03]  /*8910*/  MOV R39, 0x0 ;  /* 0x0000000000277802 */ /* 0x000fc60000000f00 */
[----:B------:R1:W-:Y:S01]  /*8920*/  STL.64 [R36], R2 ;  /* 0x0000000224007387 */ /* 0x0003e20000100a00 */
[----:B------:R-:W-:Y:S05]  /*8930*/  RET.REL.NODEC R38 `(_ZN7cutlass13device_kernelIN5flash19enable_sm80_to_sm89INS1_16FlashAttnBwdSm80INS1_25CollectiveMainloopBwdSm80ILi2ELi2EN4cute5tupleIJNS5_1CILi128EEES8_NS7_ILi64EEEEEENS_6half_tEfNS_4arch4Sm80ELb0ELb1ELb1ELb1ELb1ELb0ELb0ELb0ELi2ELi4ELi4ELi4ELb0EEENS1_21CollectiveEpilogueBwdISA_SB_SD_Li256ELb1ELb0ELi2EEENS1_19SingleTileSchedulerILb1ELb0ELb0ELi128EEEEEEEEEvNT_6ParamsE) ;  /* 0xffff76c026007950 */ /* 0x000fea0003c3ffff */
        .type           $_ZN7cutlass13device_kernelIN5flash19enable_sm80_to_sm89INS1_16FlashAttnBwdSm80INS1_25CollectiveMainloopBwdSm80ILi2ELi2EN4cute5tupleIJNS5_1CILi128EEES8_NS7_ILi64EEEEEENS_6half_tEfNS_4arch4Sm80ELb0ELb1ELb1ELb1ELb1ELb0ELb0ELb0ELi2ELi4ELi4ELi4ELb0EEENS1_21CollectiveEpilogueBwdISA_SB_SD_Li256ELb1ELb0ELi2EEENS1_19SingleTileSchedulerILb1ELb0ELb0ELi128EEEEEEEEEvNT_6ParamsE$_ZN4cute3eso3ESOILb1ELb0EJNS_6LayoutINS_5tupleIJNS3_IJNS3_IJNS_1CILi2EEES5_EEENS4_ILi1EEEEEEEEENS3_IJNS3_IJNS3_IJS7_NS4_ILi16EEEEEENS4_ILi0EEEEEEEEEEENS_10ViewEngineIPjEEEEC2ERKSF_RKSI_,@function
        .size           $_ZN7cutlass13device_kernelIN5flash19enable_sm80_to_sm89INS1_16FlashAttnBwdSm80INS1_25CollectiveMainloopBwdSm80ILi2ELi2EN4cute5tupleIJNS5_1CILi128EEES8_NS7_ILi64EEEEEENS_6half_tEfNS_4arch4Sm80ELb0ELb1ELb1ELb1ELb1ELb0ELb0ELb0ELi2ELi4ELi4ELi4ELb0EEENS1_21CollectiveEpilogueBwdISA_SB_SD_Li256ELb1ELb0ELi2EEENS1_19SingleTileSchedulerILb1ELb0ELb0ELi128EEEEEEEEEvNT_6ParamsE$_ZN4cute3eso3ESOILb1ELb0EJNS_6LayoutINS_5tupleIJNS3_IJNS3_IJNS_1CILi2EEES5_EEENS4_ILi1EEEEEEEEENS3_IJNS3_IJNS3_IJS7_NS4_ILi16EEEEEENS4_ILi0EEEEEEEEEEENS_10ViewEngineIPjEEEEC2ERKSF_RKSI_,($_ZN7cutlass13device_kernelIN5flash19enable_sm80_to_sm89INS1_16FlashAttnBwdSm80INS1_25CollectiveMainloopBwdSm80ILi2ELi2EN4cute5tupleIJNS5_1CILi128EEES8_NS7_ILi64EEEEEENS_6half_tEfNS_4arch4Sm80ELb0ELb1ELb1ELb1ELb1ELb0ELb0ELb0ELi2ELi4ELi4ELi4ELb0EEENS1_21CollectiveEpilogueBwdISA_SB_SD_Li256ELb1ELb0ELi2EEENS1_19SingleTileSchedulerILb1ELb0ELb0ELi128EEEEEEEEEvNT_6ParamsE$_ZN4cute3eso3ESOILb1ELb0EJNS_6LayoutINS_5tupleIJNS3_IJNS3_IJNS_1CILi4EEENS4_ILi2EEEEEENS4_ILi1EEEEEEEEENS3_IJNS3_IJNS3_IJS8_NS4_ILi32EEEEEENS4_ILi0EEEEEEEEEEENS_10ViewEngineIPN7cutlass6half_tEEEEEC2ERKSG_RKSL_ - $_ZN7cutlass13device_kernelIN5flash19enable_sm80_to_sm89INS1_16FlashAttnBwdSm80INS1_25CollectiveMainloopBwdSm80ILi2ELi2EN4cute5tupleIJNS5_1CILi128EEES8_NS7_ILi64EEEEEENS_6half_tEfNS_4arch4Sm80ELb0ELb1ELb1ELb1ELb1ELb0ELb0ELb0ELi2ELi4ELi4ELi4ELb0EEENS1_21CollectiveEpilogueBwdISA_SB_SD_Li256ELb1ELb0ELi2EEENS1_19SingleTileSchedulerILb1ELb0ELb0ELi128EEEEEEEEEvNT_6ParamsE$_ZN4cute3eso3ESOILb1ELb0EJNS_6LayoutINS_5tupleIJNS3_IJNS3_IJNS_1CILi2EEES5_EEENS4_ILi1EEEEEEEEENS3_IJNS3_IJNS3_IJS7_NS4_ILi16EEEEEENS4_ILi0EEEEEEEEEEENS_10ViewEngineIPjEEEEC2ERKSF_RKSI_)
$_ZN7cutlass13device_kernelIN5flash19enable_sm80_to_sm89INS1_16FlashAttnBwdSm80INS1_25CollectiveMainloopBwdSm80ILi2ELi2EN4cute5tupleIJNS5_1CILi128EEES8_NS7_ILi64EEEEEENS_6half_tEfNS_4arch4Sm80ELb0ELb1ELb1ELb1ELb1ELb0ELb0ELb0ELi2ELi4ELi4ELi4ELb0EEENS1_21CollectiveEpilogueBwdISA_SB_SD_Li256ELb1ELb0ELi2EEENS1_19SingleTileSchedulerILb1ELb0ELb0ELi128EEEEEEEEEvNT_6ParamsE$_ZN4cute3eso3ESOILb1ELb0EJNS_6LayoutINS_5tupleIJNS3_IJNS3_IJNS_1CILi2EEES5_EEENS4_ILi1EEEEEEEEENS3_IJNS3_IJNS3_IJS7_NS4_ILi16EEEEEENS4_ILi0EEEEEEEEEEENS_10ViewEngineIPjEEEEC2ERKSF_RKSI_:
[----:B------:R-:W-:Y:S01]  /*8940*/  IADD3 R3, R82, -c[0x0][0x20], RZ ;  /* 0x8000080052037a10 */ /* 0x000fe20007ffe0ff */
[----:B------:R-:W-:Y:S01]  /*8950*/  IMAD.MOV.U32 R34, RZ, RZ, R2 ;  /* 0x000000ffff227224 */ /* 0x000fe200078e0002 */
[----:B------:R-:W-:Y:S01]  /*8960*/  MOV R35, R13 ;  /* 0x0000000d00237202 */ /* 0x000fe20000000f00 */
[----:B------:R-:W-:-:S04]  /*8970*/  IMAD.MOV.U32 R13, RZ, RZ, 0x0 ;  /* 0x00000000ff0d7424 */ /* 0x000fc800078e00ff */
[----:B------:R1:W-:Y:S01]  /*8980*/  STL.64 [R3], R34 ;  /* 0x0000002203007387 */ /* 0x0003e20000100a00 */
[----:B------:R-:W-:Y:S05]  /*8990*/  RET.REL.NODEC R12 `(_ZN7cutlass13device_kernelIN5flash19enable_sm80_to_sm89INS1_16FlashAttnBwdSm80INS1_25CollectiveMainloopBwdSm80ILi2ELi2EN4cute5tupleIJNS5_1CILi128EEES8_NS7_ILi64EEEEEENS_6half_tEfNS_4arch4Sm80ELb0ELb1ELb1ELb1ELb1ELb0ELb0ELb0ELi2ELi4ELi4ELi4ELb0EEENS1_21CollectiveEpilogueBwdISA_SB_SD_Li256ELb1ELb0ELi2EEENS1_19SingleTileSchedulerILb1ELb0ELb0ELi128EEEEEEEEEvNT_6ParamsE) ;  /* 0xffff76600c007950 */ /* 0x000fea0003c3ffff */
        .type           $_ZN7cutlass13device_kernelIN5flash19enable_sm80_to_sm89INS1_16FlashAttnBwdSm80INS1_25CollectiveMainloopBwdSm80ILi2ELi2EN4cute5tupleIJNS5_1CILi128EEES8_NS7_ILi64EEEEEENS_6half_tEfNS_4arch4Sm80ELb0ELb1ELb1ELb1ELb1ELb0ELb0ELb0ELi2ELi4ELi4ELi4ELb0EEENS1_21CollectiveEpilogueBwdISA_SB_SD_Li256ELb1ELb0ELi2EEENS1_19SingleTileSchedulerILb1ELb0ELb0ELi128EEEEEEEEEvNT_6ParamsE$_ZN4cute3eso3ESOILb1ELb0EJNS_6LayoutINS_5tupleIJNS3_IJNS3_IJNS_1CILi4EEENS4_ILi2EEEEEENS4_ILi1EEEEEEEEENS3_IJNS3_IJNS3_IJS8_NS4_ILi32EEEEEENS4_ILi0EEEEEEEEEEENS_10ViewEngineIPN7cutlass6half_tEEEEEC2ERKSG_RKSL_,@function
        .size           $_ZN7cutlass13device_kernelIN5flash19enable_sm80_to_sm89INS1_16FlashAttnBwdSm80INS1_25CollectiveMainloopBwdSm80ILi2ELi2EN4cute5tupleIJNS5_1CILi128EEES8_NS7_ILi64EEEEEENS_6half_tEfNS_4arch4Sm80ELb0ELb1ELb1ELb1ELb1ELb0ELb0ELb0ELi2ELi4ELi4ELi4ELb0EEENS1_21CollectiveEpilogueBwdISA_SB_SD_Li256ELb1ELb0ELi2EEENS1_19SingleTileSchedulerILb1ELb0ELb0ELi128EEEEEEEEEvNT_6ParamsE$_ZN4cute3eso3ESOILb1ELb0EJNS_6LayoutINS_5tupleIJNS3_IJNS3_IJNS_1CILi4EEENS4_ILi2EEEEEENS4_ILi1EEEEEEEEENS3_IJNS3_IJNS3_IJS8_NS4_ILi32EEEEEENS4_ILi0EEEEEEEEEEENS_10ViewEngineIPN7cutlass6half_tEEEEEC2ERKSG_RKSL_,($_ZN7cutlass13device_kernelIN5flash19enable_sm80_to_sm89INS1_16FlashAttnBwdSm80INS1_25CollectiveMainloopBwdSm80ILi2ELi2EN4cute5tupleIJNS5_1CILi128EEES8_NS7_ILi64EEEEEENS_6half_tEfNS_4arch4Sm80ELb0ELb1ELb1ELb1ELb1ELb0ELb0ELb0ELi2ELi4ELi4ELi4ELb0EEENS1_21CollectiveEpilogueBwdISA_SB_SD_Li256ELb1ELb0ELi2EEENS1_19SingleTileSchedulerILb1ELb0ELb0ELi128EEEEEEEEEvNT_6ParamsE$_ZN4cute3eso3ESOILb1ELb0EJNS_6LayoutINS_5tupleIJNS3_IJNS3_IJNS_1CILi4EEENS4_ILi2EEEEEENS4_ILi1EEEEEEEEENS3_IJNS3_IJNS3_IJS8_NS4_ILi32EEEEEENS4_ILi0EEEEEEEEEEEiEEC2ERKSG_RKi - $_ZN7cutlass13device_kernelIN5flash19enable_sm80_to_sm89INS1_16FlashAttnBwdSm80INS1_25CollectiveMainloopBwdSm80ILi2ELi2EN4cute5tupleIJNS5_1CILi128EEES8_NS7_ILi64EEEEEENS_6half_tEfNS_4arch4Sm80ELb0ELb1ELb1ELb1ELb1ELb0ELb0ELb0ELi2ELi4ELi4ELi4ELb0EEENS1_21CollectiveEpilogueBwdISA_SB_SD_Li256ELb1ELb0ELi2EEENS1_19SingleTileSchedulerILb1ELb0ELb0ELi128EEEEEEEEEvNT_6ParamsE$_ZN4cute3eso3ESOILb1ELb0EJNS_6LayoutINS_5tupleIJNS3_IJNS3_IJNS_1CILi4EEENS4_ILi2EEEEEENS4_ILi1EEEEEEEEENS3_IJNS3_IJNS3_IJS8_NS4_ILi32EEEEEENS4_ILi0EEEEEEEEEEENS_10ViewEngineIPN7cutlass6half_tEEEEEC2ERKSG_RKSL_)
$_ZN7cutlass13device_kernelIN5flash19enable_sm80_to_sm89INS1_16FlashAttnBwdSm80INS1_25CollectiveMainloopBwdSm80ILi2ELi2EN4cute5tupleIJNS5_1CILi128EEES8_NS7_ILi64EEEEEENS_6half_tEfNS_4arch4Sm80ELb0ELb1ELb1ELb1ELb1ELb0ELb0ELb0ELi2ELi4ELi4ELi4ELb0EEENS1_21CollectiveEpilogueBwdISA_SB_SD_Li256ELb1ELb0ELi2EEENS1_19SingleTileSchedulerILb1ELb0ELb0ELi128EEEEEEEEEvNT_6ParamsE$_ZN4cute3eso3ESOILb1ELb0EJNS_6LayoutINS_5tupleIJNS3_IJNS3_IJNS_1CILi4EEENS4_ILi2EEEEEENS4_ILi1EEEEEEEEENS3_IJNS3_IJNS3_IJS8_NS4_ILi32EEEEEENS4_ILi0EEEEEEEEEEENS_10ViewEngineIPN7cutlass6half_tEEEEEC2ERKSG_RKSL_:
[----:B------:R-:W-:Y:S01]  /*89a0*/  IADD3 R12, R82, -c[0x0][0x20], RZ ;  /* 0x80000800520c7a10 */ /* 0x000fe20007ffe0ff */
[----:B------:R-:W-:Y:S01]  /*89b0*/  IMAD.MOV.U32 R37, RZ, RZ, R13 ;  /* 0x000000ffff257224 */ /* 0x000fe200078e000d */
[----:B------:R-:W-:-:S04]  /*89c0*/  MOV R35, 0x0 ;  /* 0x0000000000237802 */ /* 0x000fc80000000f00 */
[----:B------:R1:W-:Y:S01]  /*89d0*/  STL.64 [R12], R36 ;  /* 0x000000240c007387 */ /* 0x0003e20000100a00 */
[----:B------:R-:W-:Y:S05]  /*89e0*/  RET.REL.NODEC R34 `(_ZN7cutlass13device_kernelIN5flash19enable_sm80_to_sm89INS1_16FlashAttnBwdSm80INS1_25CollectiveMainloopBwdSm80ILi2ELi2EN4cute5tupleIJNS5_1CILi128EEES8_NS7_ILi64EEEEEENS_6half_tEfNS_4arch4Sm80ELb0ELb1ELb1ELb1ELb1ELb0ELb0ELb0ELi2ELi4ELi4ELi4ELb0EEENS1_21CollectiveEpilogueBwdISA_SB_SD_Li256ELb1ELb0ELi2EEENS1_19SingleTileSchedulerILb1ELb0ELb0ELi128EEEEEEEEEvNT_6ParamsE) ;  /* 0xffff761022007950 */ /* 0x000fea0003c3ffff */
        .type           $_ZN7cutlass13device_kernelIN5flash19enable_sm80_to_sm89INS1_16FlashAttnBwdSm80INS1_25CollectiveMainloopBwdSm80ILi2ELi2EN4cute5tupleIJNS5_1CILi128EEES8_NS7_ILi64EEEEEENS_6half_tEfNS_4arch4Sm80ELb0ELb1ELb1ELb1ELb1ELb0ELb0ELb0ELi2ELi4ELi4ELi4ELb0EEENS1_21CollectiveEpilogueBwdISA_SB_SD_Li256ELb1ELb0ELi2EEENS1_19SingleTileSchedulerILb1ELb0ELb0ELi128EEEEEEEEEvNT_6ParamsE$_ZN4cute3eso3ESOILb1ELb0EJNS_6LayoutINS_5tupleIJNS3_IJNS3_IJNS_1CILi4EEENS4_ILi2EEEEEENS4_ILi1EEEEEEEEENS3_IJNS3_IJNS3_IJS8_NS4_ILi32EEEEEENS4_ILi0EEEEEEEEEEEiEEC2ERKSG_RKi,@function
        .size           $_ZN7cutlass13device_kernelIN5flash19enable_sm80_to_sm89INS1_16FlashAttnBwdSm80INS1_25CollectiveMainloopBwdSm80ILi2ELi2EN4cute5tupleIJNS5_1CILi128EEES8_NS7_ILi64EEEEEENS_6half_tEfNS_4arch4Sm80ELb0ELb1ELb1ELb1ELb1ELb0ELb0ELb0ELi2ELi4ELi4ELi4ELb0EEENS1_21CollectiveEpilogueBwdISA_SB_SD_Li256ELb1ELb0ELi2EEENS1_19SingleTileSchedulerILb1ELb0ELb0ELi128EEEEEEEEEvNT_6ParamsE$_ZN4cute3eso3ESOILb1ELb0EJNS_6LayoutINS_5tupleIJNS3_IJNS3_IJNS_1CILi4EEENS4_ILi2EEEEEENS4_ILi1EEEEEEEEENS3_IJNS3_IJNS3_IJS8_NS4_ILi32EEEEEENS4_ILi0EEEEEEEEEEEiEEC2ERKSG_RKi,($_ZN7cutlass13device_kernelIN5flash19enable_sm80_to_sm89INS1_16FlashAttnBwdSm80INS1_25CollectiveMainloopBwdSm80ILi2ELi2EN4cute5tupleIJNS5_1CILi128EEES8_NS7_ILi64EEEEEENS_6half_tEfNS_4arch4Sm80ELb0ELb1ELb1ELb1ELb1ELb0ELb0ELb0ELi2ELi4ELi4ELi4ELb0EEENS1_21CollectiveEpilogueBwdISA_SB_SD_Li256ELb1ELb0ELi2EEENS1_19SingleTileSchedulerILb1ELb0ELb0ELi128EEEEEEEEEvNT_6ParamsE$_ZN4cute3eso3ESOILb1ELb0EJNS_6LayoutINS_5tupleIJNS3_IJNS3_IJNS_1CILi4EEENS4_ILi2EEEEEENS4_ILi1EEEEEENS3_IJS6_EEEEEENS3_IJNS3_IJNS3_IJS8_NS4_ILi32EEEEEENS4_ILi0EEEEEENS3_IJNS4_ILi64EEEEEEEEEEENS_10ViewEngineIPN7cutlass6half_tEEEEEC2ERKSJ_RKSO_ - $_ZN7cutlass13device_kernelIN5flash19enable_sm80_to_sm89INS1_16FlashAttnBwdSm80INS1_25CollectiveMainloopBwdSm80ILi2ELi2EN4cute5tupleIJNS5_1CILi128EEES8_NS7_ILi64EEEEEENS_6half_tEfNS_4arch4Sm80ELb0ELb1ELb1ELb1ELb1ELb0ELb0ELb0ELi2ELi4ELi4ELi4ELb0EEENS1_21CollectiveEpilogueBwdISA_SB_SD_Li256ELb1ELb0ELi2EEENS1_19SingleTileSchedulerILb1ELb0ELb0ELi128EEEEEEEEEvNT_6ParamsE$_ZN4cute3eso3ESOILb1ELb0EJNS_6LayoutINS_5tupleIJNS3_IJNS3_IJNS_1CILi4EEENS4_ILi2EEEEEENS4_ILi1EEEEEEEEENS3_IJNS3_IJNS3_IJS8_NS4_ILi32EEEEEENS4_ILi0EEEEEEEEEEEiEEC2ERKSG_RKi)
$_ZN7cutlass13device_kernelIN5flash19enable_sm80_to_sm89INS1_16FlashAttnBwdSm80INS1_25CollectiveMainloopBwdSm80ILi2ELi2EN4cute5tupleIJNS5_1CILi128EEES8_NS7_ILi64EEEEEENS_6half_tEfNS_4arch4Sm80ELb0ELb1ELb1ELb1ELb1ELb0ELb0ELb0ELi2ELi4ELi4ELi4ELb0EEENS1_21CollectiveEpilogueBwdISA_SB_SD_Li256ELb1ELb0ELi2EEENS1_19SingleTileSchedulerILb1ELb0ELb0ELi128EEEEEEEEEvNT_6ParamsE$_ZN4cute3eso3ESOILb1ELb0EJNS_6LayoutINS_5tupleIJNS3_IJNS3_IJNS_1CILi4EEENS4_ILi2EEEEEENS4_ILi1EEEEEEEEENS3_IJNS3_IJNS3_IJS8_NS4_ILi32EEEEEENS4_ILi0EEEEEEEEEEEiEEC2ERKSG_RKi:
[----:B------:R-:W-:Y:S02]  /*89f0*/  IADD3 R12, R82, -c[0x0][0x20], RZ ;  /* 0x80000800520c7a10 */ /* 0x000fe40007ffe0ff */
[----:B------:R-:W-:-:S03]  /*8a00*/  MOV R35, 0x0 ;  /* 0x0000000000237802 */ /* 0x000fc60000000f00 */
[----:B------:R1:W-:Y:S01]  /*8a10*/  STL [R12], R13 ;  /* 0x0000000d0c007387 */ /* 0x0003e20000100800 */
[----:B------:R-:W-:Y:S05]  /*8a20*/  RET.REL.NODEC R34 `(_ZN7cutlass13device_kernelIN5flash19enable_sm80_to_sm89INS1_16FlashAttnBwdSm80INS1_25CollectiveMainloopBwdSm80ILi2ELi2EN4cute5tupleIJNS5_1CILi128EEES8_NS7_ILi64EEEEEENS_6half_tEfNS_4arch4Sm80ELb0ELb1ELb1ELb1ELb1ELb0ELb0ELb0ELi2ELi4ELi4ELi4ELb0EEENS1_21CollectiveEpilogueBwdISA_SB_SD_Li256ELb1ELb0ELi2EEENS1_19SingleTileSchedulerILb1ELb0ELb0ELi128EEEEEEEEEvNT_6ParamsE) ;  /* 0xffff75d022007950 */ /* 0x000fea0003c3ffff */
        .type           $_ZN7cutlass13device_kernelIN5flash19enable_sm80_to_sm89INS1_16FlashAttnBwdSm80INS1_25CollectiveMainloopBwdSm80ILi2ELi2EN4cute5tupleIJNS5_1CILi128EEES8_NS7_ILi64EEEEEENS_6half_tEfNS_4arch4Sm80ELb0ELb1ELb1ELb1ELb1ELb0ELb0ELb0ELi2ELi4ELi4ELi4ELb0EEENS1_21CollectiveEpilogueBwdISA_SB_SD_Li256ELb1ELb0ELi2EEENS1_19SingleTileSchedulerILb1ELb0ELb0ELi128EEEEEEEEEvNT_6ParamsE$_ZN4cute3eso3ESOILb1ELb0EJNS_6LayoutINS_5tupleIJNS3_IJNS3_IJNS_1CILi4EEENS4_ILi2EEEEEENS4_ILi1EEEEEENS3_IJS6_EEEEEENS3_IJNS3_IJNS3_IJS8_NS4_ILi32EEEEEENS4_ILi0EEEEEENS3_IJNS4_ILi64EEEEEEEEEEENS_10ViewEngineIPN7cutlass6half_tEEEEEC2ERKSJ_RKSO_,@function
        .size           $_ZN7cutlass13device_kernelIN5flash19enable_sm80_to_sm89INS1_16FlashAttnBwdSm80INS1_25CollectiveMainloopBwdSm80ILi2ELi2EN4cute5tupleIJNS5_1CILi128EEES8_NS7_ILi64EEEEEENS_6half_tEfNS_4arch4Sm80ELb0ELb1ELb1ELb1ELb1ELb0ELb0ELb0ELi2ELi4ELi4ELi4ELb0EEENS1_21CollectiveEpilogueBwdISA_SB_SD_Li256ELb1ELb0ELi2EEENS1_19SingleTileSchedulerILb1ELb0ELb0ELi128EEEEEEEEEvNT_6ParamsE$_ZN4cute3eso3ESOILb1ELb0EJNS_6LayoutINS_5tupleIJNS3_IJNS3_IJNS_1CILi4EEENS4_ILi2EEEEEENS4_ILi1EEEEEENS3_IJS6_EEEEEENS3_IJNS3_IJNS3_IJS8_NS4_ILi32EEEEEENS4_ILi0EEEEEENS3_IJNS4_ILi64EEEEEEEEEEENS_10ViewEngineIPN7cutlass6half_tEEEEEC2ERKSJ_RKSO_,($_ZN7cutlass13device_kernelIN5flash19enable_sm80_to_sm89INS1_16FlashAttnBwdSm80INS1_25CollectiveMainloopBwdSm80ILi2ELi2EN4cute5tupleIJNS5_1CILi128EEES8_NS7_ILi64EEEEEENS_6half_tEfNS_4arch4Sm80ELb0ELb1ELb1ELb1ELb1ELb0ELb0ELb0ELi2ELi4ELi4ELi4ELb0EEENS1_21CollectiveEpilogueBwdISA_SB_SD_Li256ELb1ELb0ELi2EEENS1_19SingleTileSchedulerILb1ELb0ELb0ELi128EEEEEEEEEvNT_6ParamsE$_ZN4cute3eso3ESOILb1ELb0EJNS_6LayoutINS_5tupleIJNS3_IJNS3_IJNS_1CILi4EEENS4_ILi2EEEEEENS4_ILi1EEEEEES6_EEENS3_IJNS3_IJNS3_IJS8_NS4_ILi32EEEEEENS4_ILi0EEEEEENS4_ILi64EEEEEEEENS_10ViewEngineIPN7cutlass6half_tEEEEEC2ERKSH_RKSM_ - $_ZN7cutlass13device_kernelIN5flash19enable_sm80_to_sm89INS1_16FlashAttnBwdSm80INS1_25CollectiveMainloopBwdSm80ILi2ELi2EN4cute5tupleIJNS5_1CILi128EEES8_NS7_ILi64EEEEEENS_6half_tEfNS_4arch4Sm80ELb0ELb1ELb1ELb1ELb1ELb0ELb0ELb0ELi2ELi4ELi4ELi4ELb0EEENS1_21CollectiveEpilogueBwdISA_SB_SD_Li256ELb1ELb0ELi2EEENS1_19SingleTileSchedulerILb1ELb0ELb0ELi128EEEEEEEEEvNT_6ParamsE$_ZN4cute3eso3ESOILb1ELb0EJNS_6LayoutINS_5tupleIJNS3_IJNS3_IJNS_1CILi4EEENS4_ILi2EEEEEENS4_ILi1EEEEEENS3_IJS6_EEEEEENS3_IJNS3_IJNS3_IJS8_NS4_ILi32EEEEEENS4_ILi0EEEEEENS3_IJNS4_ILi64EEEEEEEEEEENS_10ViewEngineIPN7cutlass6half_tEEEEEC2ERKSJ_RKSO_)
$_ZN7cutlass13device_kernelIN5flash19enable_sm80_to_sm89INS1_16FlashAttnBwdSm80INS1_25CollectiveMainloopBwdSm80ILi2ELi2EN4cute5tupleIJNS5_1CILi128EEES8_NS7_ILi64EEEEEENS_6half_tEfNS_4arch4Sm80ELb0ELb1ELb1ELb1ELb1ELb0ELb0ELb0ELi2ELi4ELi4ELi4ELb0EEENS1_21CollectiveEpilogueBwdISA_SB_SD_Li256ELb1ELb0ELi2EEENS1_19SingleTileSchedulerILb1ELb0ELb0ELi128EEEEEEEEEvNT_6ParamsE$_ZN4cute3eso3ESOILb1ELb0EJNS_6LayoutINS_5tupleIJNS3_IJNS3_IJNS_1CILi4EEENS4_ILi2EEEEEENS4_ILi1EEEEEENS3_IJS6_EEEEEENS3_IJNS3_IJNS3_IJS8_NS4_ILi32EEEEEENS4_ILi0EEEEEENS3_IJNS4_ILi64EEEEEEEEEEENS_10ViewEngineIPN7cutlass6half_tEEEEEC2ERKSJ_RKSO_:
[----:B------:R-:W-:Y:S02]  /*8a30*/  IADD3 R36, R82, -c[0x0][0x20], RZ ;  /* 0x8000080052247a10 */ /* 0x000fe40007ffe0ff */
[----:B------:R-:W-:-:S03]  /*8a40*/  MOV R39, 0x0 ;  /* 0x0000000000277802 */ /* 0x000fc60000000f00 */
[----:B------:R1:W-:Y:S01]  /*8a50*/  STL.64 [R36], R2 ;  /* 0x0000000224007387 */ /* 0x0003e20000100a00 */
[----:B------:R-:W-:Y:S05]  /*8a60*/  RET.REL.NODEC R38 `(_ZN7cutlass13device_kernelIN5flash19enable_sm80_to_sm89INS1_16FlashAttnBwdSm80INS1_25CollectiveMainloopBwdSm80ILi2ELi2EN4cute5tupleIJNS5_1CILi128EEES8_NS7_ILi64EEEEEENS_6half_tEfNS_4arch4Sm80ELb0ELb1ELb1ELb1ELb1ELb0ELb0ELb0ELi2ELi4ELi4ELi4ELb0EEENS1_21CollectiveEpilogueBwdISA_SB_SD_Li256ELb1ELb0ELi2EEENS1_19SingleTileSchedulerILb1ELb0ELb0ELi128EEEEEEEEEvNT_6ParamsE) ;  /* 0xffff759026007950 */ /* 0x000fea0003c3ffff */
        .type           $_ZN7cutlass13device_kernelIN5flash19enable_sm80_to_sm89INS1_16FlashAttnBwdSm80INS1_25CollectiveMainloopBwdSm80ILi2ELi2EN4cute5tupleIJNS5_1CILi128EEES8_NS7_ILi64EEEEEENS_6half_tEfNS_4arch4Sm80ELb0ELb1ELb1ELb1ELb1ELb0ELb0ELb0ELi2ELi4ELi4ELi4ELb0EEENS1_21CollectiveEpilogueBwdISA_SB_SD_Li256ELb1ELb0ELi2EEENS1_19SingleTileSchedulerILb1ELb0ELb0ELi128EEEEEEEEEvNT_6ParamsE$_ZN4cute3eso3ESOILb1ELb0EJNS_6LayoutINS_5tupleIJNS3_IJNS3_IJNS_1CILi4EEENS4_ILi2EEEEEENS4_ILi1EEEEEES6_EEENS3_IJNS3_IJNS3_IJS8_NS4_ILi32EEEEEENS4_ILi0EEEEEENS4_ILi64EEEEEEEENS_10ViewEngineIPN7cutlass6half_tEEEEEC2ERKSH_RKSM_,@function
        .size           $_ZN7cutlass13device_kernelIN5flash19enable_sm80_to_sm89INS1_16FlashAttnBwdSm80INS1_25CollectiveMainloopBwdSm80ILi2ELi2EN4cute5tupleIJNS5_1CILi128EEES8_NS7_ILi64EEEEEENS_6half_tEfNS_4arch4Sm80ELb0ELb1ELb1ELb1ELb1ELb0ELb0ELb0ELi2ELi4ELi4ELi4ELb0EEENS1_21CollectiveEpilogueBwdISA_SB_SD_Li256ELb1ELb0ELi2EEENS1_19SingleTileSchedulerILb1ELb0ELb0ELi128EEEEEEEEEvNT_6ParamsE$_ZN4cute3eso3ESOILb1ELb0EJNS_6LayoutINS_5tupleIJNS3_IJNS3_IJNS_1CILi4EEENS4_ILi2EEEEEENS4_ILi1EEEEEES6_EEENS3_IJNS3_IJNS3_IJS8_NS4_ILi32EEEEEENS4_ILi0EEEEEENS4_ILi64EEEEEEEENS_10ViewEngineIPN7cutlass6half_tEEEEEC2ERKSH_RKSM_,($_ZN7cutlass13device_kernelIN5flash19enable_sm80_to_sm89INS1_16FlashAttnBwdSm80INS1_25CollectiveMainloopBwdSm80ILi2ELi2EN4cute5tupleIJNS5_1CILi128EEES8_NS7_ILi64EEEEEENS_6half_tEfNS_4arch4Sm80ELb0ELb1ELb1ELb1ELb1ELb0ELb0ELb0ELi2ELi4ELi4ELi4ELb0EEENS1_21CollectiveEpilogueBwdISA_SB_SD_Li256ELb1ELb0ELi2EEENS1_19SingleTileSchedulerILb1ELb0ELb0ELi128EEEEEEEEEvNT_6ParamsE$_ZN4cute3eso3ESOILb1ELb0EJNS_6LayoutINS_5tupleIJNS3_IJNS3_IJNS_1CILi4EEENS4_ILi2EEEEEENS4_ILi1EEEEEES6_EEENS3_IJNS3_IJNS3_IJS8_NS4_ILi32EEEEEENS4_ILi0EEEEEENS4_ILi64EEEEEEEEiEEC2ERKSH_RKi - $_ZN7cutlass13device_kernelIN5flash19enable_sm80_to_sm89INS1_16FlashAttnBwdSm80INS1_25CollectiveMainloopBwdSm80ILi2ELi2EN4cute5tupleIJNS5_1CILi128EEES8_NS7_ILi64EEEEEENS_6half_tEfNS_4arch4Sm80ELb0ELb1ELb1ELb1ELb1ELb0ELb0ELb0ELi2ELi4ELi4ELi4ELb0EEENS1_21CollectiveEpilogueBwdISA_SB_SD_Li256ELb1ELb0ELi2EEENS1_19SingleTileSchedulerILb1ELb0ELb0ELi128EEEEEEEEEvNT_6ParamsE$_ZN4cute3eso3ESOILb1ELb0EJNS_6LayoutINS_5tupleIJNS3_IJNS3_IJNS_1CILi4EEENS4_ILi2EEEEEENS4_ILi1EEEEEES6_EEENS3_IJNS3_IJNS3_IJS8_NS4_ILi32EEEEEENS4_ILi0EEEEEENS4_ILi64EEEEEEEENS_10ViewEngineIPN7cutlass6half_tEEEEEC2ERKSH_RKSM_)
$_ZN7cutlass13device_kernelIN5flash19enable_sm80_to_sm89INS1_16FlashAttnBwdSm80INS1_25CollectiveMainloopBwdSm80ILi2ELi2EN4cute5tupleIJNS5_1CILi128EEES8_NS7_ILi64EEEEEENS_6half_tEfNS_4arch4Sm80ELb0ELb1ELb1ELb1ELb1ELb0ELb0ELb0ELi2ELi4ELi4ELi4ELb0EEENS1_21CollectiveEpilogueBwdISA_SB_SD_Li256ELb1ELb0ELi2EEENS1_19SingleTileSchedulerILb1ELb0ELb0ELi128EEEEEEEEEvNT_6ParamsE$_ZN4cute3eso3ESOILb1ELb0EJNS_6LayoutINS_5tupleIJNS3_IJNS3_IJNS_1CILi4EEENS4_ILi2EEEEEENS4_ILi1EEEEEES6_EEENS3_IJNS3_IJNS3_IJS8_NS4_ILi32EEEEEENS4_ILi0EEEEEENS4_ILi64EEEEEEEENS_10ViewEngineIPN7cutlass6half_tEEEEEC2ERKSH_RKSM_:
[----:B------:R-:W-:Y:S01]  /*8a70*/  IADD3 R2, R82, -c[0x0][0x20], RZ ;  /* 0x8000080052027a10 */ /* 0x000fe20007ffe0ff */
[----:B------:R-:W-:Y:S01]  /*8a80*/  IMAD.MOV.U32 R39, RZ, RZ, R3 ;  /* 0x000000ffff277224 */ /* 0x000fe200078e0003 */
[----:B------:R-:W-:Y:S01]  /*8a90*/  MOV R40, R36 ;  /* 0x0000002400287202 */ /* 0x000fe20000000f00 */
[----:B------:R-:W-:-:S03]  /*8aa0*/  IMAD.MOV.U32 R41, RZ, RZ, 0x0 ;  /* 0x00000000ff297424 */ /* 0x000fc600078e00ff */
[----:B------:R1:W-:Y:S01]  /*8ab0*/  STL.64 [R2], R38 ;  /* 0x0000002602007387 */ /* 0x0003e20000100a00 */
[----:B------:R-:W-:Y:S05]  /*8ac0*/  RET.REL.NODEC R40 `(_ZN7cutlass13device_kernelIN5flash19enable_sm80_to_sm89INS1_16FlashAttnBwdSm80INS1_25CollectiveMainloopBwdSm80ILi2ELi2EN4cute5tupleIJNS5_1CILi128EEES8_NS7_ILi64EEEEEENS_6half_tEfNS_4arch4Sm80ELb0ELb1ELb1ELb1ELb1ELb0ELb0ELb0ELi2ELi4ELi4ELi4ELb0EEENS1_21CollectiveEpilogueBwdISA_SB_SD_Li256ELb1ELb0ELi2EEENS1_19SingleTileSchedulerILb1ELb0ELb0ELi128EEEEEEEEEvNT_6ParamsE) ;  /* 0xffff753028007950 */ /* 0x000fea0003c3ffff */
        .type           $_ZN7cutlass13device_kernelIN5flash19enable_sm80_to_sm89INS1_16FlashAttnBwdSm80INS1_25CollectiveMainloopBwdSm80ILi2ELi2EN4cute5tupleIJNS5_1CILi128EEES8_NS7_ILi64EEEEEENS_6half_tEfNS_4arch4Sm80ELb0ELb1ELb1ELb1ELb1ELb0ELb0ELb0ELi2ELi4ELi4ELi4ELb0EEENS1_21CollectiveEpilogueBwdISA_SB_SD_Li256ELb1ELb0ELi2EEENS1_19SingleTileSchedulerILb1ELb0ELb0ELi128EEEEEEEEEvNT_6ParamsE$_ZN4cute3eso3ESOILb1ELb0EJNS_6LayoutINS_5tupleIJNS3_IJNS3_IJNS_1CILi4EEENS4_ILi2EEEEEENS4_ILi1EEEEEES6_EEENS3_IJNS3_IJNS3_IJS8_NS4_ILi32EEEEEENS4_ILi0EEEEEENS4_ILi64EEEEEEEEiEEC2ERKSH_RKi,@function
        .size           $_ZN7cutlass13device_kernelIN5flash19enable_sm80_to_sm89INS1_16FlashAttnBwdSm80INS1_25CollectiveMainloopBwdSm80ILi2ELi2EN4cute5tupleIJNS5_1CILi128EEES8_NS7_ILi64EEEEEENS_6half_tEfNS_4arch4Sm80ELb0ELb1ELb1ELb1ELb1ELb0ELb0ELb0ELi2ELi4ELi4ELi4ELb0EEENS1_21CollectiveEpilogueBwdISA_SB_SD_Li256ELb1ELb0ELi2EEENS1_19SingleTileSchedulerILb1ELb0ELb0ELi128EEEEEEEEEvNT_6ParamsE$_ZN4cute3eso3ESOILb1ELb0EJNS_6LayoutINS_5tupleIJNS3_IJNS3_IJNS_1CILi4EEENS4_ILi2EEEEEENS4_ILi1EEEEEES6_EEENS3_IJNS3_IJNS3_IJS8_NS4_ILi32EEEEEENS4_ILi0EEEEEENS4_ILi64EEEEEEEEiEEC2ERKSH_RKi,($_ZN7cutlass13device_kernelIN5flash19enable_sm80_to_sm89INS1_16FlashAttnBwdSm80INS1_25CollectiveMainloopBwdSm80ILi2ELi2EN4cute5tupleIJNS5_1CILi128EEES8_NS7_ILi64EEEEEENS_6half_tEfNS_4arch4Sm80ELb0ELb1ELb1ELb1ELb1ELb0ELb0ELb0ELi2ELi4ELi4ELi4ELb0EEENS1_21CollectiveEpilogueBwdISA_SB_SD_Li256ELb1ELb0ELi2EEENS1_19SingleTileSchedulerILb1ELb0ELb0ELi128EEEEEEEEEvNT_6ParamsE$_ZN4cute3eso3ESOILb1ELb0EJNS_6LayoutINS_5tupleIJNS3_IJNS3_IJNS_1CILi4EEENS4_ILi2EEEEEENS4_ILi1EEEEEES6_NS4_ILi8EEEEEENS3_IJNS3_IJNS3_IJS8_NS4_ILi32EEEEEENS4_ILi0EEEEEENS4_ILi64EEES5_EEEEENS_10ViewEngineIPN7cutlass6half_tEEEEEC2ERKSI_RKSN_ - $_ZN7cutlass13device_kernelIN5flash19enable_sm80_to_sm89INS1_16FlashAttnBwdSm80INS1_25CollectiveMainloopBwdSm80ILi2ELi2EN4cute5tupleIJNS5_1CILi128EEES8_NS7_ILi64EEEEEENS_6half_tEfNS_4arch4Sm80ELb0ELb1ELb1ELb1ELb1ELb0ELb0ELb0ELi2ELi4ELi4ELi4ELb0EEENS1_21CollectiveEpilogueBwdISA_SB_SD_Li256ELb1ELb0ELi2EEENS1_19SingleTileSchedulerILb1ELb0ELb0ELi128EEEEEEEEEvNT_6ParamsE$_ZN4cute3eso3ESOILb1ELb0EJNS_6LayoutINS_5tupleIJNS3_IJNS3_IJNS_1CILi4EEENS4_ILi2EEEEEENS4_ILi1EEEEEES6_EEENS3_IJNS3_IJNS3_IJS8_NS4_ILi32EEEEEENS4_ILi0EEEEEENS4_ILi64EEEEEEEEiEEC2ERKSH_RKi)
$_ZN7cutlass13device_kernelIN5flash19enable_sm80_to_sm89INS1_16FlashAttnBwdSm80INS1_25CollectiveMainloopBwdSm80ILi2ELi2EN4cute5tupleIJNS5_1CILi128EEES8_NS7_ILi64EEEEEENS_6half_tEfNS_4arch4Sm80ELb0ELb1ELb1ELb1ELb1ELb0ELb0ELb0ELi2ELi4ELi4ELi4ELb0EEENS1_21CollectiveEpilogueBwdISA_SB_SD_Li256ELb1ELb0ELi2EEENS1_19SingleTileSchedulerILb1ELb0ELb0ELi128EEEEEEEEEvNT_6ParamsE$_ZN4cute3eso3ESOILb1ELb0EJNS_6LayoutINS_5tupleIJNS3_IJNS3_IJNS_1CILi4EEENS4_ILi2EEEEEENS4_ILi1EEEEEES6_EEENS3_IJNS3_IJNS3_IJS8_NS4_ILi32EEEEEENS4_ILi0EEEEEENS4_ILi64EEEEEEEEiEEC2ERKSH_RKi:
[----:B------:R-:W-:Y:S01]  /*8ad0*/  IADD3 R2, R82, -c[0x0][0x20], RZ ;  /* 0x8000080052027a10 */ /* 0x000fe20007ffe0ff */
[----:B------:R-:W-:Y:S01]  /*8ae0*/  IMAD.MOV.U32 R38, RZ, RZ, R36 ;  /* 0x000000ffff267224 */ /* 0x000fe200078e0024 */
[----:B------:R-:W-:-:S03]  /*8af0*/  MOV R39, 0x0 ;  /* 0x0000000000277802 */ /* 0x000fc60000000f00 */
[----:B------:R1:W-:Y:S01]  /*8b00*/  STL [R2], R3 ;  /* 0x0000000302007387 */ /* 0x0003e20000100800 */
[----:B------:R-:W-:Y:S05]  /*8b10*/  RET.REL.NODEC R38 `(_ZN7cutlass13device_kernelIN5flash19enable_sm80_to_sm89INS1_16FlashAttnBwdSm80INS1_25CollectiveMainloopBwdSm80ILi2ELi2EN4cute5tupleIJNS5_1CILi128EEES8_NS7_ILi64EEEEEENS_6half_tEfNS_4arch4Sm80ELb0ELb1ELb1ELb1ELb1ELb0ELb0ELb0ELi2ELi4ELi4ELi4ELb0EEENS1_21CollectiveEpilogueBwdISA_SB_SD_Li256ELb1ELb0ELi2EEENS1_19SingleTileSchedulerILb1ELb0ELb0ELi128EEEEEEEEEvNT_6ParamsE) ;  /* 0xffff74e026007950 */ /* 0x000fea0003c3ffff */
        .type           $_ZN7cutlass13device_kernelIN5flash19enable_sm80_to_sm89INS1_16FlashAttnBwdSm80INS1_25CollectiveMainloopBwdSm80ILi2ELi2EN4cute5tupleIJNS5_1CILi128EEES8_NS7_ILi64EEEEEENS_6half_tEfNS_4arch4Sm80ELb0ELb1ELb1ELb1ELb1ELb0ELb0ELb0ELi2ELi4ELi4ELi4ELb0EEENS1_21CollectiveEpilogueBwdISA_SB_SD_Li256ELb1ELb0ELi2EEENS1_19SingleTileSchedulerILb1ELb0ELb0ELi128EEEEEEEEEvNT_6ParamsE$_ZN4cute3eso3ESOILb1ELb0EJNS_6LayoutINS_5tupleIJNS3_IJNS3_IJNS_1CILi4EEENS4_ILi2EEEEEENS4_ILi1EEEEEES6_NS4_ILi8EEEEEENS3_IJNS3_IJNS3_IJS8_NS4_ILi32EEEEEENS4_ILi0EEEEEENS4_ILi64EEES5_EEEEENS_10ViewEngineIPN7cutlass6half_tEEEEEC2ERKSI_RKSN_,@function
        .size           $_ZN7cutlass13device_kernelIN5flash19enable_sm80_to_sm89INS1_16FlashAttnBwdSm80INS1_25CollectiveMainloopBwdSm80ILi2ELi2EN4cute5tupleIJNS5_1CILi128EEES8_NS7_ILi64EEEEEENS_6half_tEfNS_4arch4Sm80ELb0ELb1ELb1ELb1ELb1ELb0ELb0ELb0ELi2ELi4ELi4ELi4ELb0EEENS1_21CollectiveEpilogueBwdISA_SB_SD_Li256ELb1ELb0ELi2EEENS1_19SingleTileSchedulerILb1ELb0ELb0ELi128EEEEEEEEEvNT_6ParamsE$_ZN4cute3eso3ESOILb1ELb0EJNS_6LayoutINS_5tupleIJNS3_IJNS3_IJNS_1CILi4EEENS4_ILi2EEEEEENS4_ILi1EEEEEES6_NS4_ILi8EEEEEENS3_IJNS3_IJNS3_IJS8_NS4_ILi32EEEEEENS4_ILi0EEEEEENS4_ILi64EEES5_EEEEENS_10ViewEngineIPN7cutlass6half_tEEEEEC2ERKSI_RKSN_,($_ZN7cutlass13device_kernelIN5flash19enable_sm80_to_sm89INS1_16FlashAttnBwdSm80INS1_25CollectiveMainloopBwdSm80ILi2ELi2EN4cute5tupleIJNS5_1CILi128EEES8_NS7_ILi64EEEEEENS_6half_tEfNS_4arch4Sm80ELb0ELb1ELb1ELb1ELb1ELb0ELb0ELb0ELi2ELi4ELi4ELi4ELb0EEENS1_21CollectiveEpilogueBwdISA_SB_SD_Li256ELb1ELb0ELi2EEENS1_19SingleTileSchedulerILb1ELb0ELb0ELi128EEEEEEEEEvNT_6ParamsE$_ZN4cute3eso3ESOILb1ELb0EJNS_6LayoutINS_5tupleIJNS3_IJNS3_IJNS_1CILi4EEENS4_ILi8EEEEEENS3_IJS5_NS4_ILi2EEEEEEEEENS3_IJNS3_IJS8_S8_EEENS3_IJS8_S6_EEEEEEEEENS3_IJNS3_IJNS3_IJNS_11ScaledBasisIS8_JLi1EEEENSF_INS4_ILi1EEEJLi0EEEEEEENS3_IJNSF_INS4_ILi16EEEJLi0EEEENSF_IS6_JLi1EEEEEEEEEENS3_IJNS3_IJNSF_ISH_JLi1EEEENSF_IS6_JLi0EEEEEEENS3_IJNSF_INS4_ILi64EEEJLi0EEEENSF_ISK_JLi1EEEEEEEEEEEEEEENS_10ViewEngineINS_23ArithmeticTupleIteratorINS_15ArithmeticTupleIJNS4_ILi0EEES12_EEEEEEEEEC2ERKSY_RKS15_ - $_ZN7cutlass13device_kernelIN5flash19enable_sm80_to_sm89INS1_16FlashAttnBwdSm80INS1_25CollectiveMainloopBwdSm80ILi2ELi2EN4cute5tupleIJNS5_1CILi128EEES8_NS7_ILi64EEEEEENS_6half_tEfNS_4arch4Sm80ELb0ELb1ELb1ELb1ELb1ELb0ELb0ELb0ELi2ELi4ELi4ELi4ELb0EEENS1_21CollectiveEpilogueBwdISA_SB_SD_Li256ELb1ELb0ELi2EEENS1_19SingleTileSchedulerILb1ELb0ELb0ELi128EEEEEEEEEvNT_6ParamsE$_ZN4cute3eso3ESOILb1ELb0EJNS_6LayoutINS_5tupleIJNS3_IJNS3_IJNS_1CILi4EEENS4_ILi2EEEEEENS4_ILi1EEEEEES6_NS4_ILi8EEEEEENS3_IJNS3_IJNS3_IJS8_NS4_ILi32EEEEEENS4_ILi0EEEEEENS4_ILi64EEES5_EEEEENS_10ViewEngineIPN7cutlass6half_tEEEEEC2ERKSI_RKSN_)
$_ZN7cutlass13device_kernelIN5flash19enable_sm80_to_sm89INS1_16FlashAttnBwdSm80INS1_25CollectiveMainloopBwdSm80ILi2ELi2EN4cute5tupleIJNS5_1CILi128EEES8_NS7_ILi64EEEEEENS_6half_tEfNS_4arch4Sm80ELb0ELb1ELb1ELb1ELb1ELb0ELb0ELb0ELi2ELi4ELi4ELi4ELb0EEENS1_21CollectiveEpilogueBwdISA_SB_SD_Li256ELb1ELb0ELi2EEENS1_19SingleTileSchedulerILb1ELb0ELb0ELi128EEEEEEEEEvNT_6ParamsE$_ZN4cute3eso3ESOILb1ELb0EJNS_6LayoutINS_5tupleIJNS3_IJNS3_IJNS_1CILi4EEENS4_ILi2EEEEEENS4_ILi1EEEEEES6_NS4_ILi8EEEEEENS3_IJNS3_IJNS3_IJS8_NS4_ILi32EEEEEENS4_ILi0EEEEEENS4_ILi64EEES5_EEEEENS_10ViewEngineIPN7cutlass6half_tEEEEEC2ERKSI_RKSN_:
[----:B------:R-:W-:Y:S01]  /*8b20*/  IADD3 R2, R82, -c[0x0][0x20], RZ ;  /* 0x8000080052027a10 */ /* 0x000fe20007ffe0ff */
[----:B------:R-:W-:Y:S01]  /*8b30*/  IMAD.MOV.U32 R12, RZ, RZ, R9 ;  /* 0x000000ffff0c7224 */ /* 0x000fe200078e0009 */
[----:B------:R-:W-:Y:S01]  /*8b40*/  MOV R13, R3 ;  /* 0x00000003000d7202 */ /* 0x000fe20000000f00 */
[----:B------:R-:W-:-:S04]  /*8b50*/  IMAD.MOV.U32 R11, RZ, RZ, 0x0 ;  /* 0x00000000ff0b7424 */ /* 0x000fc800078e00ff */
[----:B------:R1:W-:Y:S01]  /*8b60*/  STL.64 [R2], R12 ;  /* 0x0000000c02007387 */ /* 0x0003e20000100a00 */
[----:B------:R-:W-:Y:S05]  /*8b70*/  RET.REL.NODEC R10 `(_ZN7cutlass13device_kernelIN5flash19enable_sm80_to_sm89INS1_16FlashAttnBwdSm80INS1_25CollectiveMainloopBwdSm80ILi2ELi2EN4cute5tupleIJNS5_1CILi128EEES8_NS7_ILi64EEEEEENS_6half_tEfNS_4arch4Sm80ELb0ELb1ELb1ELb1ELb1ELb0ELb0ELb0ELi2ELi4ELi4ELi4ELb0EEENS1_21CollectiveEpilogueBwdISA_SB_SD_Li256ELb1ELb0ELi2EEENS1_19SingleTileSchedulerILb1ELb0ELb0ELi128EEEEEEEEEvNT_6ParamsE) ;  /* 0xffff74800a007950 */ /* 0x000fea0003c3ffff */
        .type           $_ZN7cutlass13device_kernelIN5flash19enable_sm80_to_sm89INS1_16FlashAttnBwdSm80INS1_25CollectiveMainloopBwdSm80ILi2ELi2EN4cute5tupleIJNS5_1CILi128EEES8_NS7_ILi64EEEEEENS_6half_tEfNS_4arch4Sm80ELb0ELb1ELb1ELb1ELb1ELb0ELb0ELb0ELi2ELi4ELi4ELi4ELb0EEENS1_21CollectiveEpilogueBwdISA_SB_SD_Li256ELb1ELb0ELi2EEENS1_19SingleTileSchedulerILb1ELb0ELb0ELi128EEEEEEEEEvNT_6ParamsE$_ZN4cute3eso3ESOILb1ELb0EJNS_6LayoutINS_5tupleIJNS3_IJNS3_IJNS_1CILi4EEENS4_ILi8EEEEEENS3_IJS5_NS4_ILi2EEEEEEEEENS3_IJNS3_IJS8_S8_EEENS3_IJS8_S6_EEEEEEEEENS3_IJNS3_IJNS3_IJNS_11ScaledBasisIS8_JLi1EEEENSF_INS4_ILi1EEEJLi0EEEEEEENS3_IJNSF_INS4_ILi16EEEJLi0EEEENSF_IS6_JLi1EEEEEEEEEENS3_IJNS3_IJNSF_ISH_JLi1EEEENSF_IS6_JLi0EEEEEEENS3_IJNSF_INS4_ILi64EEEJLi0EEEENSF_ISK_JLi1EEEEEEEEEEEEEEENS_10ViewEngineINS_23ArithmeticTupleIteratorINS_15ArithmeticTupleIJNS4_ILi0EEES12_EEEEEEEEEC2ERKSY_RKS15_,@function
        .size           $_ZN7cutlass13device_kernelIN5flash19enable_sm80_to_sm89INS1_16FlashAttnBwdSm80INS1_25CollectiveMainloopBwdSm80ILi2ELi2EN4cute5tupleIJNS5_1CILi128EEES8_NS7_ILi64EEEEEENS_6half_tEfNS_4arch4Sm80ELb0ELb1ELb1ELb1ELb1ELb0ELb0ELb0ELi2ELi4ELi4ELi4ELb0EEENS1_21CollectiveEpilogueBwdISA_SB_SD_Li256ELb1ELb0ELi2EEENS1_19SingleTileSchedulerILb1ELb0ELb0ELi128EEEEEEEEEvNT_6ParamsE$_ZN4cute3eso3ESOILb1ELb0EJNS_6LayoutINS_5tupleIJNS3_IJNS3_IJNS_1CILi4EEENS4_ILi8EEEEEENS3_IJS5_NS4_ILi2EEEEEEEEENS3_IJNS3_IJS8_S8_EEENS3_IJS8_S6_EEEEEEEEENS3_IJNS3_IJNS3_IJNS_11ScaledBasisIS8_JLi1EEEENSF_INS4_ILi1EEEJLi0EEEEEEENS3_IJNSF_INS4_ILi16EEEJLi0EEEENSF_IS6_JLi1EEEEEEEEEENS3_IJNS3_IJNSF_ISH_JLi1EEEENSF_IS6_JLi0EEEEEEENS3_IJNSF_INS4_ILi64EEEJLi0EEEENSF_ISK_JLi1EEEEEEEEEEEEEEENS_10ViewEngineINS_23ArithmeticTupleIteratorINS_15ArithmeticTupleIJNS4_ILi0EEES12_EEEEEEEEEC2ERKSY_RKS15_,($_ZN7cutlass13device_kernelIN5flash19enable_sm80_to_sm89INS1_16FlashAttnBwdSm80INS1_25CollectiveMainloopBwdSm80ILi2ELi2EN4cute5tupleIJNS5_1CILi128EEES8_NS7_ILi64EEEEEENS_6half_tEfNS_4arch4Sm80ELb0ELb1ELb1ELb1ELb1ELb0ELb0ELb0ELi2ELi4ELi4ELi4ELb0EEENS1_21CollectiveEpilogueBwdISA_SB_SD_Li256ELb1ELb0ELi2EEENS1_19SingleTileSchedulerILb1ELb0ELb0ELi128EEEEEEEEEvNT_6ParamsE$_ZN4cute3eso3ESOILb1ELb0EJNS_6LayoutINS_5tupleIJNS3_IJNS3_IJNS_1CILi8EEENS4_ILi1EEEEEES6_EEENS3_IJNS3_IJS6_S6_EEENS4_ILi2EEEEEEEEENS3_IJNS3_IJNS3_IJS6_NS4_ILi0EEEEEESD_EEENS3_IJNS3_IJSD_SD_EEENS4_ILi4096EEEEEEEEEEENS_10ViewEngineINS_8smem_ptrIPN7cutlass6half_tEEEEEEEC2ERKSK_RKSR_ - $_ZN7cutlass13device_kernelIN5flash19enable_sm80_to_sm89INS1_16FlashAttnBwdSm80INS1_25CollectiveMainloopBwdSm80ILi2ELi2EN4cute5tupleIJNS5_1CILi128EEES8_NS7_ILi64EEEEEENS_6half_tEfNS_4arch4Sm80ELb0ELb1ELb1ELb1ELb1ELb0ELb0ELb0ELi2ELi4ELi4ELi4ELb0EEENS1_21CollectiveEpilogueBwdISA_SB_SD_Li256ELb1ELb0ELi2EEENS1_19SingleTileSchedulerILb1ELb0ELb0ELi128EEEEEEEEEvNT_6ParamsE$_ZN4cute3eso3ESOILb1ELb0EJNS_6LayoutINS_5tupleIJNS3_IJNS3_IJNS_1CILi4EEENS4_ILi8EEEEEENS3_IJS5_NS4_ILi2EEEEEEEEENS3_IJNS3_IJS8_S8_EEENS3_IJS8_S6_EEEEEEEEENS3_IJNS3_IJNS3_IJNS_11ScaledBasisIS8_JLi1EEEENSF_INS4_ILi1EEEJLi0EEEEEEENS3_IJNSF_INS4_ILi16EEEJLi0EEEENSF_IS6_JLi1EEEEEEEEEENS3_IJNS3_IJNSF_ISH_JLi1EEEENSF_IS6_JLi0EEEEEEENS3_IJNSF_INS4_ILi64EEEJLi0EEEENSF_ISK_JLi1EEEEEEEEEEEEEEENS_10ViewEngineINS_23ArithmeticTupleIteratorINS_15ArithmeticTupleIJNS4_ILi0EEES12_EEEEEEEEEC2ERKSY_RKS15_)
$_ZN7cutlass13device_kernelIN5flash19enable_sm80_to_sm89INS1_16FlashAttnBwdSm80INS1_25CollectiveMainloopBwdSm80ILi2ELi2EN4cute5tupleIJNS5_1CILi128EEES8_NS7_ILi64EEEEEENS_6half_tEfNS_4arch4Sm80ELb0ELb1ELb1ELb1ELb1ELb0ELb0ELb0ELi2ELi4ELi4ELi4ELb0EEENS1_21CollectiveEpilogueBwdISA_SB_SD_Li256ELb1ELb0ELi2EEENS1_19SingleTileSchedulerILb1ELb0ELb0ELi128EEEEEEEEEvNT_6ParamsE$_ZN4cute3eso3ESOILb1ELb0EJNS_6LayoutINS_5tupleIJNS3_IJNS3_IJNS_1CILi4EEENS4_ILi8EEEEEENS3_IJS5_NS4_ILi2EEEEEEEEENS3_IJNS3_IJS8_S8_EEENS3_IJS8_S6_EEEEEEEEENS3_IJNS3_IJNS3_IJNS_11ScaledBasisIS8_JLi1EEEENSF_INS4_ILi1EEEJLi0EEEEEEENS3_IJNSF_INS4_ILi16EEEJLi0EEEENSF_IS6_JLi1EEEEEEEEEENS3_IJNS3_IJNSF_ISH_JLi1EEEENSF_IS6_JLi0EEEEEEENS3_IJNSF_INS4_ILi64EEEJLi0EEEENSF_ISK_JLi1EEEEEEEEEEEEEEENS_10ViewEngineINS_23ArithmeticTupleIteratorINS_15ArithmeticTupleIJNS4_ILi0EEES12_EEEEEEEEEC2ERKSY_RKS15_:
[----:B------:R-:W-:Y:S01]  /*8b80*/  IADD3 R3, R7, -c[0x0][0x20], RZ ;  /* 0x8000080007037a10 */ /* 0x000fe20007ffe0ff */
[----:B------:R-:W-:Y:S01]  /*8b90*/  IMAD.MOV.U32 R13, RZ, RZ, 0x0 ;  /* 0x00000000ff0d7424 */ /* 0x000fe200078e00ff */
[----:B------:R-:W-:-:S05]  /*8ba0*/  PRMT R7, RZ, 0x7610, R7 ;  /* 0x00007610ff077816 */ /* 0x000fca0000000007 */
[----:B------:R1:W-:Y:S01]  /*8bb0*/  STL.U8 [R3], R7 ;  /* 0x0000000703007387 */ /* 0x0003e20000100000 */
[----:B------:R-:W-:Y:S05]  /*8bc0*/  RET.REL.NODEC R12 `(_ZN7cutlass13device_kernelIN5flash19enable_sm80_to_sm89INS1_16FlashAttnBwdSm80INS1_25CollectiveMainloopBwdSm80ILi2ELi2EN4cute5tupleIJNS5_1CILi128EEES8_NS7_ILi64EEEEEENS_6half_tEfNS_4arch4Sm80ELb0ELb1ELb1ELb1ELb1ELb0ELb0ELb0ELi2ELi4ELi4ELi4ELb0EEENS1_21CollectiveEpilogueBwdISA_SB_SD_Li256ELb1ELb0ELi2EEENS1_19SingleTileSchedulerILb1ELb0ELb0ELi128EEEEEEEEEvNT_6ParamsE) ;  /* 0xffff74300c007950 */ /* 0x000fea0003c3ffff */
        .type           $_ZN7cutlass13device_kernelIN5flash19enable_sm80_to_sm89INS1_16FlashAttnBwdSm80INS1_25CollectiveMainloopBwdSm80ILi2ELi2EN4cute5tupleIJNS5_1CILi128EEES8_NS7_ILi64EEEEEENS_6half_tEfNS_4arch4Sm80ELb0ELb1ELb1ELb1ELb1ELb0ELb0ELb0ELi2ELi4ELi4ELi4ELb0EEENS1_21CollectiveEpilogueBwdISA_SB_SD_Li256ELb1ELb0ELi2EEENS1_19SingleTileSchedulerILb1ELb0ELb0ELi128EEEEEEEEEvNT_6ParamsE$_ZN4cute3eso3ESOILb1ELb0EJNS_6LayoutINS_5tupleIJNS3_IJNS3_IJNS_1CILi8EEENS4_ILi1EEEEEES6_EEENS3_IJNS3_IJS6_S6_EEENS4_ILi2EEEEEEEEENS3_IJNS3_IJNS3_IJS6_NS4_ILi0EEEEEESD_EEENS3_IJNS3_IJSD_SD_EEENS4_ILi4096EEEEEEEEEEENS_10ViewEngineINS_8smem_ptrIPN7cutlass6half_tEEEEEEEC2ERKSK_RKSR_,@function
        .size           $_ZN7cutlass13device_kernelIN5flash19enable_sm80_to_sm89INS1_16FlashAttnBwdSm80INS1_25CollectiveMainloopBwdSm80ILi2ELi2EN4cute5tupleIJNS5_1CILi128EEES8_NS7_ILi64EEEEEENS_6half_tEfNS_4arch4Sm80ELb0ELb1ELb1ELb1ELb1ELb0ELb0ELb0ELi2ELi4ELi4ELi4ELb0EEENS1_21CollectiveEpilogueBwdISA_SB_SD_Li256ELb1ELb0ELi2EEENS1_19SingleTileSchedulerILb1ELb0ELb0ELi128EEEEEEEEEvNT_6ParamsE$_ZN4cute3eso3ESOILb1ELb0EJNS_6LayoutINS_5tupleIJNS3_IJNS3_IJNS_1CILi8EEENS4_ILi1EEEEEES6_EEENS3_IJNS3_IJS6_S6_EEENS4_ILi2EEEEEEEEENS3_IJNS3_IJNS3_IJS6_NS4_ILi0EEEEEESD_EEENS3_IJNS3_IJSD_SD_EEENS4_ILi4096EEEEEEEEEEENS_10ViewEngineINS_8smem_ptrIPN7cutlass6half_tEEEEEEEC2ERKSK_RKSR_,($_ZN7cutlass13device_kernelIN5flash19enable_sm80_to_sm89INS1_16FlashAttnBwdSm80INS1_25CollectiveMainloopBwdSm80ILi2ELi2EN4cute5tupleIJNS5_1CILi128EEES8_NS7_ILi64EEEEEENS_6half_tEfNS_4arch4Sm80ELb0ELb1ELb1ELb1ELb1ELb0ELb0ELb0ELi2ELi4ELi4ELi4ELb0EEENS1_21CollectiveEpilogueBwdISA_SB_SD_Li256ELb1ELb0ELi2EEENS1_19SingleTileSchedulerILb1ELb0ELb0ELi128EEEEEEEEEvNT_6ParamsE$_ZN4cute3eso3ESOILb1ELb0EJNS_6LayoutINS_5tupleIJNS3_IJNS3_IJNS_1CILi8EEENS4_ILi1EEEEEES6_EEENS3_IJNS3_IJS6_S6_EEENS4_ILi2EEEEEEEEENS3_IJNS3_IJNS3_IJS6_NS4_ILi0EEEEEESD_EEENS3_IJNS3_IJSD_SD_EEENS4_ILi64EEEEEEEEEEENS_10ViewEngineIPN7cutlass6half_tEEEEEC2ERKSK_RKSP_ - $_ZN7cutlass13device_kernelIN5flash19enable_sm80_to_sm89INS1_16FlashAttnBwdSm80INS1_25CollectiveMainloopBwdSm80ILi2ELi2EN4cute5tupleIJNS5_1CILi128EEES8_NS7_ILi64EEEEEENS_6half_tEfNS_4arch4Sm80ELb0ELb1ELb1ELb1ELb1ELb0ELb0ELb0ELi2ELi4ELi4ELi4ELb0EEENS1_21CollectiveEpilogueBwdISA_SB_SD_Li256ELb1ELb0ELi2EEENS1_19SingleTileSchedulerILb1ELb0ELb0ELi128EEEEEEEEEvNT_6ParamsE$_ZN4cute3eso3ESOILb1ELb0EJNS_6LayoutINS_5tupleIJNS3_IJNS3_IJNS_1CILi8EEENS4_ILi1EEEEEES6_EEENS3_IJNS3_IJS6_S6_EEENS4_ILi2EEEEEEEEENS3_IJNS3_IJNS3_IJS6_NS4_ILi0EEEEEESD_EEENS3_IJNS3_IJSD_SD_EEENS4_ILi4096EEEEEEEEEEENS_10ViewEngineINS_8smem_ptrIPN7cutlass6half_tEEEEEEEC2ERKSK_RKSR_)
$_ZN7cutlass13device_kernelIN5flash19enable_sm80_to_sm89INS1_16FlashAttnBwdSm80INS1_25CollectiveMainloopBwdSm80ILi2ELi2EN4cute5tupleIJNS5_1CILi128EEES8_NS7_ILi64EEEEEENS_6half_tEfNS_4arch4Sm80ELb0ELb1ELb1ELb1ELb1ELb0ELb0ELb0ELi2ELi4ELi4ELi4ELb0EEENS1_21CollectiveEpilogueBwdISA_SB_SD_Li256ELb1ELb0ELi2EEENS1_19SingleTileSchedulerILb1ELb0ELb0ELi128EEEEEEEEEvNT_6ParamsE$_ZN4cute3eso3ESOILb1ELb0EJNS_6LayoutINS_5tupleIJNS3_IJNS3_IJNS_1CILi8EEENS4_ILi1EEEEEES6_EEENS3_IJNS3_IJS6_S6_EEENS4_ILi2EEEEEEEEENS3_IJNS3_IJNS3_IJS6_NS4_ILi0EEEEEESD_EEENS3_IJNS3_IJSD_SD_EEENS4_ILi4096EEEEEEEEEEENS_10ViewEngineINS_8smem_ptrIPN7cutlass6half_tEEEEEEEC2ERKSK_RKSR_:
[----:B------:R-:W-:Y:S02]  /*8bd0*/  IADD3 R2, R82, -c[0x0][0x20], RZ ;  /* 0x8000080052027a10 */ /* 0x000fe40007ffe0ff */
[----:B------:R-:W-:-:S03]  /*8be0*/  MOV R47, 0x0 ;  /* 0x00000000002f7802 */ /* 0x000fc60000000f00 */
[----:B------:R1:W-:Y:S01]  /*8bf0*/  STL.64 [R2], R36 ;  /* 0x0000002402007387 */ /* 0x0003e20000100a00 */
[----:B------:R-:W-:Y:S05]  /*8c00*/  RET.REL.NODEC R46 `(_ZN7cutlass13device_kernelIN5flash19enable_sm80_to_sm89INS1_16FlashAttnBwdSm80INS1_25CollectiveMainloopBwdSm80ILi2ELi2EN4cute5tupleIJNS5_1CILi128EEES8_NS7_ILi64EEEEEENS_6half_tEfNS_4arch4Sm80ELb0ELb1ELb1ELb1ELb1ELb0ELb0ELb0ELi2ELi4ELi4ELi4ELb0EEENS1_21CollectiveEpilogueBwdISA_SB_SD_Li256ELb1ELb0ELi2EEENS1_19SingleTileSchedulerILb1ELb0ELb0ELi128EEEEEEEEEvNT_6ParamsE) ;  /* 0xffff73f02e007950 */ /* 0x000fea0003c3ffff */
        .type           $_ZN7cutlass13device_kernelIN5flash19enable_sm80_to_sm89INS1_16FlashAttnBwdSm80INS1_25CollectiveMainloopBwdSm80ILi2ELi2EN4cute5tupleIJNS5_1CILi128EEES8_NS7_ILi64EEEEEENS_6half_tEfNS_4arch4Sm80ELb0ELb1ELb1ELb1ELb1ELb0ELb0ELb0ELi2ELi4ELi4ELi4ELb0EEENS1_21CollectiveEpilogueBwdISA_SB_SD_Li256ELb1ELb0ELi2EEENS1_19SingleTileSchedulerILb1ELb0ELb0ELi128EEEEEEEEEvNT_6ParamsE$_ZN4cute3eso3ESOILb1ELb0EJNS_6LayoutINS_5tupleIJNS3_IJNS3_IJNS_1CILi8EEENS4_ILi1EEEEEES6_EEENS3_IJNS3_IJS6_S6_EEENS4_ILi2EEEEEEEEENS3_IJNS3_IJNS3_IJS6_NS4_ILi0EEEEEESD_EEENS3_IJNS3_IJSD_SD_EEENS4_ILi64EEEEEEEEEEENS_10ViewEngineIPN7cutlass6half_tEEEEEC2ERKSK_RKSP_,@function
        .size           $_ZN7cutlass13device_kernelIN5flash19enable_sm80_to_sm89INS1_16FlashAttnBwdSm80INS1_25CollectiveMainloopBwdSm80ILi2ELi2EN4cute5tupleIJNS5_1CILi128EEES8_NS7_ILi64EEEEEENS_6half_tEfNS_4arch4Sm80ELb0ELb1ELb1ELb1ELb1ELb0ELb0ELb0ELi2ELi4ELi4ELi4ELb0EEENS1_21CollectiveEpilogueBwdISA_SB_SD_Li256ELb1ELb0ELi2EEENS1_19SingleTileSchedulerILb1ELb0ELb0ELi128EEEEEEEEEvNT_6ParamsE$_ZN4cute3eso3ESOILb1ELb0EJNS_6LayoutINS_5tupleIJNS3_IJNS3_IJNS_1CILi8EEENS4_ILi1EEEEEES6_EEENS3_IJNS3_IJS6_S6_EEENS4_ILi2EEEEEEEEENS3_IJNS3_IJNS3_IJS6_NS4_ILi0EEEEEESD_EEENS3_IJNS3_IJSD_SD_EEENS4_ILi64EEEEEEEEEEENS_10ViewEngineIPN7cutlass6half_tEEEEEC2ERKSK_RKSP_,($_ZN7cutlass13device_kernelIN5flash19enable_sm80_to_sm89INS1_16FlashAttnBwdSm80INS1_25CollectiveMainloopBwdSm80ILi2ELi2EN4cute5tupleIJNS5_1CILi128EEES8_NS7_ILi64EEEEEENS_6half_tEfNS_4arch4Sm80ELb0ELb1ELb1ELb1ELb1ELb0ELb0ELb0ELi2ELi4ELi4ELi4ELb0EEENS1_21CollectiveEpilogueBwdISA_SB_SD_Li256ELb1ELb0ELi2EEENS1_19SingleTileSchedulerILb1ELb0ELb0ELi128EEEEEEEEEvNT_6ParamsE$_ZN4cute3eso3ESOILb1ELb0EJNS_6LayoutINS_5tupleIJNS3_IJNS3_IJNS_1CILi8EEENS4_ILi1EEEEEES6_EEENS3_IJNS3_IJS6_S6_EEENS4_ILi2EEEEEEEEENS3_IJNS3_IJNS3_IJS6_NS4_ILi0EEEEEESD_EEENS3_IJNS3_IJSD_SD_EEENS4_ILi8192EEEEEEEEEEENS_10ViewEngineINS_8smem_ptrIPN7cutlass6half_tEEEEEEEC2ERKSK_RKSR_ - $_ZN7cutlass13device_kernelIN5flash19enable_sm80_to_sm89INS1_16FlashAttnBwdSm80INS1_25CollectiveMainloopBwdSm80ILi2ELi2EN4cute5tupleIJNS5_1CILi128EEES8_NS7_ILi64EEEEEENS_6half_tEfNS_4arch4Sm80ELb0ELb1ELb1ELb1ELb1ELb0ELb0ELb0ELi2ELi4ELi4ELi4ELb0EEENS1_21CollectiveEpilogueBwdISA_SB_SD_Li256ELb1ELb0ELi2EEENS1_19SingleTileSchedulerILb1ELb0ELb0ELi128EEEEEEEEEvNT_6ParamsE$_ZN4cute3eso3ESOILb1ELb0EJNS_6LayoutINS_5tupleIJNS3_IJNS3_IJNS_1CILi8EEENS4_ILi1EEEEEES6_EEENS3_IJNS3_IJS6_S6_EEENS4_ILi2EEEEEEEEENS3_IJNS3_IJNS3_IJS6_NS4_ILi0EEEEEESD_EEENS3_IJNS3_IJSD_SD_EEENS4_ILi64EEEEEEEEEEENS_10ViewEngineIPN7cutlass6half_tEEEEEC2ERKSK_RKSP_)
$_ZN7cutlass13device_kernelIN5flash19enable_sm80_to_sm89INS1_16FlashAttnBwdSm80INS1_25CollectiveMainloopBwdSm80ILi2ELi2EN4cute5tupleIJNS5_1CILi128EEES8_NS7_ILi64EEEEEENS_6half_tEfNS_4arch4Sm80ELb0ELb1ELb1ELb1ELb1ELb0ELb0ELb0ELi2ELi4ELi4ELi4ELb0EEENS1_21CollectiveEpilogueBwdISA_SB_SD_Li256ELb1ELb0ELi2EEENS1_19SingleTileSchedulerILb1ELb0ELb0ELi128EEEEEEEEEvNT_6ParamsE$_ZN4cute3eso3ESOILb1ELb0EJNS_6LayoutINS_5tupleIJNS3_IJNS3_IJNS_1CILi8EEENS4_ILi1EEEEEES6_EEENS3_IJNS3_IJS6_S6_EEENS4_ILi2EEEEEEEEENS3_IJNS3_IJNS3_IJS6_NS4_ILi0EEEEEESD_EEENS3_IJNS3_IJSD_SD_EEENS4_ILi64EEEEEEEEEEENS_10ViewEngineIPN7cutlass6half_tEEEEEC2ERKSK_RKSP_:
[----:B------:R-:W-:Y:S02]  /*8c10*/  IADD3 R10, R60, -c[0x0][0x20], RZ ;  /* 0x800008003c0a7a10 */ /* 0x000fe40007ffe0ff */
[----:B------:R-:W-:-:S03]  /*8c20*/  MOV R13, 0x0 ;  /* 0x00000000000d7802 */ /* 0x000fc60000000f00 */
[----:B------:R1:W-:Y:S01]  /*8c30*/  STL.64 [R10], R2 ;  /* 0x000000020a007387 */ /* 0x0003e20000100a00 */
[----:B------:R-:W-:Y:S05]  /*8c40*/  RET.REL.NODEC R12 `(_ZN7cutlass13device_kernelIN5flash19enable_sm80_to_sm89INS1_16FlashAttnBwdSm80INS1_25CollectiveMainloopBwdSm80ILi2ELi2EN4cute5tupleIJNS5_1CILi128EEES8_NS7_ILi64EEEEEENS_6half_tEfNS_4arch4Sm80ELb0ELb1ELb1ELb1ELb1ELb0ELb0ELb0ELi2ELi4ELi4ELi4ELb0EEENS1_21CollectiveEpilogueBwdISA_SB_SD_Li256ELb1ELb0ELi2EEENS1_19SingleTileSchedulerILb1ELb0ELb0ELi128EEEEEEEEEvNT_6ParamsE) ;  /* 0xffff73b00c007950 */ /* 0x000fea0003c3ffff */
        .type           $_ZN7cutlass13device_kernelIN5flash19enable_sm80_to_sm89INS1_16FlashAttnBwdSm80INS1_25CollectiveMainloopBwdSm80ILi2ELi2EN4cute5tupleIJNS5_1CILi128EEES8_NS7_ILi64EEEEEENS_6half_tEfNS_4arch4Sm80ELb0ELb1ELb1ELb1ELb1ELb0ELb0ELb0ELi2ELi4ELi4ELi4ELb0EEENS1_21CollectiveEpilogueBwdISA_SB_SD_Li256ELb1ELb0ELi2EEENS1_19SingleTileSchedulerILb1ELb0ELb0ELi128EEEEEEEEEvNT_6ParamsE$_ZN4cute3eso3ESOILb1ELb0EJNS_6LayoutINS_5tupleIJNS3_IJNS3_IJNS_1CILi8EEENS4_ILi1EEEEEES6_EEENS3_IJNS3_IJS6_S6_EEENS4_ILi2EEEEEEEEENS3_IJNS3_IJNS3_IJS6_NS4_ILi0EEEEEESD_EEENS3_IJNS3_IJSD_SD_EEENS4_ILi8192EEEEEEEEEEENS_10ViewEngineINS_8smem_ptrIPN7cutlass6half_tEEEEEEEC2ERKSK_RKSR_,@function
        .size           $_ZN7cutlass13device_kernelIN5flash19enable_sm80_to_sm89INS1_16FlashAttnBwdSm80INS1_25CollectiveMainloopBwdSm80ILi2ELi2EN4cute5tupleIJNS5_1CILi128EEES8_NS7_ILi64EEEEEENS_6half_tEfNS_4arch4Sm80ELb0ELb1ELb1ELb1ELb1ELb0ELb0ELb0ELi2ELi4ELi4ELi4ELb0EEENS1_21CollectiveEpilogueBwdISA_SB_SD_Li256ELb1ELb0ELi2EEENS1_19SingleTileSchedulerILb1ELb0ELb0ELi128EEEEEEEEEvNT_6ParamsE$_ZN4cute3eso3ESOILb1ELb0EJNS_6LayoutINS_5tupleIJNS3_IJNS3_IJNS_1CILi8EEENS4_ILi1EEEEEES6_EEENS3_IJNS3_IJS6_S6_EEENS4_ILi2EEEEEEEEENS3_IJNS3_IJNS3_IJS6_NS4_ILi0EEEEEESD_EEENS3_IJNS3_IJSD_SD_EEENS4_ILi8192EEEEEEEEEEENS_10ViewEngineINS_8smem_ptrIPN7cutlass6half_tEEEEEEEC2ERKSK_RKSR_,($_ZN7cutlass13device_kernelIN5flash19enable_sm80_to_sm89INS1_16FlashAttnBwdSm80INS1_25CollectiveMainloopBwdSm80ILi2ELi2EN4cute5tupleIJNS5_1CILi128EEES8_NS7_ILi64EEEEEENS_6half_tEfNS_4arch4Sm80ELb0ELb1ELb1ELb1ELb1ELb0ELb0ELb0ELi2ELi4ELi4ELi4ELb0EEENS1_21CollectiveEpilogueBwdISA_SB_SD_Li256ELb1ELb0ELi2EEENS1_19SingleTileSchedulerILb1ELb0ELb0ELi128EEEEEEEEEvNT_6ParamsE$_ZN4cute3eso3ESOILb1ELb0EJNS_6LayoutINS_5tupleIJNS3_IJNS3_IJNS_1CILi8EEENS4_ILi1EEEEEES6_EEENS3_IJNS3_IJS6_S6_EEENS4_ILi2EEEEEEEEENS3_IJNS3_IJNS3_IJS6_NS4_ILi0EEEEEESD_EEENS3_IJNS3_IJSD_SD_EEES5_EEEEEEEENS_10ViewEngineIPN7cutlass6half_tEEEEEC2ERKSJ_RKSO_ - $_ZN7cutlass13device_kernelIN5flash19enable_sm80_to_sm89INS1_16FlashAttnBwdSm80INS1_25CollectiveMainloopBwdSm80ILi2ELi2EN4cute5tupleIJNS5_1CILi128EEES8_NS7_ILi64EEEEEENS_6half_tEfNS_4arch4Sm80ELb0ELb1ELb1ELb1ELb1ELb0ELb0ELb0ELi2ELi4ELi4ELi4ELb0EEENS1_21CollectiveEpilogueBwdISA_SB_SD_Li256ELb1ELb0ELi2EEENS1_19SingleTileSchedulerILb1ELb0ELb0ELi128EEEEEEEEEvNT_6ParamsE$_ZN4cute3eso3ESOILb1ELb0EJNS_6LayoutINS_5tupleIJNS3_IJNS3_IJNS_1CILi8EEENS4_ILi1EEEEEES6_EEENS3_IJNS3_IJS6_S6_EEENS4_ILi2EEEEEEEEENS3_IJNS3_IJNS3_IJS6_NS4_ILi0EEEEEESD_EEENS3_IJNS3_IJSD_SD_EEENS4_ILi8192EEEEEEEEEEENS_10ViewEngineINS_8smem_ptrIPN7cutlass6half_tEEEEEEEC2ERKSK_RKSR_)
$_ZN7cutlass13device_kernelIN5flash19enable_sm80_to_sm89INS1_16FlashAttnBwdSm80INS1_25CollectiveMainloopBwdSm80ILi2ELi2EN4cute5tupleIJNS5_1CILi128EEES8_NS7_ILi64EEEEEENS_6half_tEfNS_4arch4Sm80ELb0ELb1ELb1ELb1ELb1ELb0ELb0ELb0ELi2ELi4ELi4ELi4ELb0EEENS1_21CollectiveEpilogueBwdISA_SB_SD_Li256ELb1ELb0ELi2EEENS1_19SingleTileSchedulerILb1ELb0ELb0ELi128EEEEEEEEEvNT_6ParamsE$_ZN4cute3eso3ESOILb1ELb0EJNS_6LayoutINS_5tupleIJNS3_IJNS3_IJNS_1CILi8EEENS4_ILi1EEEEEES6_EEENS3_IJNS3_IJS6_S6_EEENS4_ILi2EEEEEEEEENS3_IJNS3_IJNS3_IJS6_NS4_ILi0EEEEEESD_EEENS3_IJNS3_IJSD_SD_EEENS4_ILi8192EEEEEEEEEEENS_10ViewEngineINS_8smem_ptrIPN7cutlass6half_tEEEEEEEC2ERKSK_RKSR_:
[----:B------:R-:W-:Y:S01]  /*8c50*/  IADD3 R3, R60, -c[0x0][0x20], RZ ;  /* 0x800008003c037a10 */ /* 0x000fe20007ffe0ff */
[----:B------:R-:W-:Y:S01]  /*8c60*/  IMAD.MOV.U32 R14, RZ, RZ, R2 ;  /* 0x000000ffff0e7224 */ /* 0x000fe200078e0002 */
[----:B------:R-:W-:Y:S01]  /*8c70*/  MOV R15, R13 ;  /* 0x0000000d000f7202 */ /* 0x000fe20000000f00 */
[----:B------:R-:W-:-:S04]  /*8c80*/  IMAD.MOV.U32 R13, RZ, RZ, 0x0 ;  /* 0x00000000ff0d7424 */ /* 0x000fc800078e00ff */
[----:B------:R1:W-:Y:S01]  /*8c90*/  STL.64 [R3], R14 ;  /* 0x0000000e03007387 */ /* 0x0003e20000100a00 */
[----:B------:R-:W-:Y:S05]  /*8ca0*/  RET.REL.NODEC R12 `(_ZN7cutlass13device_kernelIN5flash19enable_sm80_to_sm89INS1_16FlashAttnBwdSm80INS1_25CollectiveMainloopBwdSm80ILi2ELi2EN4cute5tupleIJNS5_1CILi128EEES8_NS7_ILi64EEEEEENS_6half_tEfNS_4arch4Sm80ELb0ELb1ELb1ELb1ELb1ELb0ELb0ELb0ELi2ELi4ELi4ELi4ELb0EEENS1_21CollectiveEpilogueBwdISA_SB_SD_Li256ELb1ELb0ELi2EEENS1_19SingleTileSchedulerILb1ELb0ELb0ELi128EEEEEEEEEvNT_6ParamsE) ;  /* 0xffff73500c007950 */ /* 0x000fea0003c3ffff */
        .type           $_ZN7cutlass13device_kernelIN5flash19enable_sm80_to_sm89INS1_16FlashAttnBwdSm80INS1_25CollectiveMainloopBwdSm80ILi2ELi2EN4cute5tupleIJNS5_1CILi128EEES8_NS7_ILi64EEEEEENS_6half_tEfNS_4arch4Sm80ELb0ELb1ELb1ELb1ELb1ELb0ELb0ELb0ELi2ELi4ELi4ELi4ELb0EEENS1_21CollectiveEpilogueBwdISA_SB_SD_Li256ELb1ELb0ELi2EEENS1_19SingleTileSchedulerILb1ELb0ELb0ELi128EEEEEEEEEvNT_6ParamsE$_ZN4cute3eso3ESOILb1ELb0EJNS_6LayoutINS_5tupleIJNS3_IJNS3_IJNS_1CILi8EEENS4_ILi1EEEEEES6_EEENS3_IJNS3_IJS6_S6_EEENS4_ILi2EEEEEEEEENS3_IJNS3_IJNS3_IJS6_NS4_ILi0EEEEEESD_EEENS3_IJNS3_IJSD_SD_EEES5_EEEEEEEENS_10ViewEngineIPN7cutlass6half_tEEEEEC2ERKSJ_RKSO_,@function
        .size           $_ZN7cutlass13device_kernelIN5flash19enable_sm80_to_sm89INS1_16FlashAttnBwdSm80INS1_25CollectiveMainloopBwdSm80ILi2ELi2EN4cute5tupleIJNS5_1CILi128EEES8_NS7_ILi64EEEEEENS_6half_tEfNS_4arch4Sm80ELb0ELb1ELb1ELb1ELb1ELb0ELb0ELb0ELi2ELi4ELi4ELi4ELb0EEENS1_21CollectiveEpilogueBwdISA_SB_SD_Li256ELb1ELb0ELi2EEENS1_19SingleTileSchedulerILb1ELb0ELb0ELi128EEEEEEEEEvNT_6ParamsE$_ZN4cute3eso3ESOILb1ELb0EJNS_6LayoutINS_5tupleIJNS3_IJNS3_IJNS_1CILi8EEENS4_ILi1EEEEEES6_EEENS3_IJNS3_IJS6_S6_EEENS4_ILi2EEEEEEEEENS3_IJNS3_IJNS3_IJS6_NS4_ILi0EEEEEESD_EEENS3_IJNS3_IJSD_SD_EEES5_EEEEEEEENS_10ViewEngineIPN7cutlass6half_tEEEEEC2ERKSJ_RKSO_,($_ZN7cutlass13device_kernelIN5flash19enable_sm80_to_sm89INS1_16FlashAttnBwdSm80INS1_25CollectiveMainloopBwdSm80ILi2ELi2EN4cute5tupleIJNS5_1CILi128EEES8_NS7_ILi64EEEEEENS_6half_tEfNS_4arch4Sm80ELb0ELb1ELb1ELb1ELb1ELb0ELb0ELb0ELi2ELi4ELi4ELi4ELb0EEENS1_21CollectiveEpilogueBwdISA_SB_SD_Li256ELb1ELb0ELi2EEENS1_19SingleTileSchedulerILb1ELb0ELb0ELi128EEEEEEEEEvNT_6ParamsE$_ZN4cute3eso3ESOILb1ELb0EJNS_6LayoutINS_5tupleIJNS3_IJNS3_IJNS_1CILi8EEENS4_ILi1EEEEEES6_EEENS3_IJNS3_IJS6_S6_EEENS4_ILi4EEEEEEEEENS3_IJNS3_IJNS3_IJS6_NS4_ILi0EEEEEESD_EEENS3_IJNS3_IJSD_SD_EEENS4_ILi2048EEEEEEEEEEENS_10ViewEngineINS_8smem_ptrIPN7cutlass6half_tEEEEEEEC2ERKSK_RKSR_ - $_ZN7cutlass13device_kernelIN5flash19enable_sm80_to_sm89INS1_16FlashAttnBwdSm80INS1_25CollectiveMainloopBwdSm80ILi2ELi2EN4cute5tupleIJNS5_1CILi128EEES8_NS7_ILi64EEEEEENS_6half_tEfNS_4arch4Sm80ELb0ELb1ELb1ELb1ELb1ELb0ELb0ELb0ELi2ELi4ELi4ELi4ELb0EEENS1_21CollectiveEpilogueBwdISA_SB_SD_Li256ELb1ELb0ELi2EEENS1_19SingleTileSchedulerILb1ELb0ELb0ELi128EEEEEEEEEvNT_6ParamsE$_ZN4cute3eso3ESOILb1ELb0EJNS_6LayoutINS_5tupleIJNS3_IJNS3_IJNS_1CILi8EEENS4_ILi1EEEEEES6_EEENS3_IJNS3_IJS6_S6_EEENS4_ILi2EEEEEEEEENS3_IJNS3_IJNS3_IJS6_NS4_ILi0EEEEEESD_EEENS3_IJNS3_IJSD_SD_EEES5_EEEEEEEENS_10ViewEngineIPN7cutlass6half_tEEEEEC2ERKSJ_RKSO_)
$_ZN7cutlass13device_kernelIN5flash19enable_sm80_to_sm89INS1_16FlashAttnBwdSm80INS1_25CollectiveMainloopBwdSm80ILi2ELi2EN4cute5tupleIJNS5_1CILi128EEES8_NS7_ILi64EEEEEENS_6half_tEfNS_4arch4Sm80ELb0ELb1ELb1ELb1ELb1ELb0ELb0ELb0ELi2ELi4ELi4ELi4ELb0EEENS1_21CollectiveEpilogueBwdISA_SB_SD_Li256ELb1ELb0ELi2EEENS1_19SingleTileSchedulerILb1ELb0ELb0ELi128EEEEEEEEEvNT_6ParamsE$_ZN4cute3eso3ESOILb1ELb0EJNS_6LayoutINS_5tupleIJNS3_IJNS3_IJNS_1CILi8EEENS4_ILi1EEEEEES6_EEENS3_IJNS3_IJS6_S6_EEENS4_ILi2EEEEEEEEENS3_IJNS3_IJNS3_IJS6_NS4_ILi0EEEEEESD_EEENS3_IJNS3_IJSD_SD_EEES5_EEEEEEEENS_10ViewEngineIPN7cutlass6half_tEEEEEC2ERKSJ_RKSO_:
[----:B------:R-:W-:Y:S02]  /*8cb0*/  IADD3 R38, R82, -c[0x0][0x20], RZ ;  /* 0x8000080052267a10 */ /* 0x000fe40007ffe0ff */
[----:B------:R-:W-:-:S03]  /*8cc0*/  MOV R47, 0x0 ;  /* 0x00000000002f7802 */ /* 0x000fc60000000f00 */
[----:B------:R1:W-:Y:S01]  /*8cd0*/  STL.64 [R38], R2 ;  /* 0x0000000226007387 */ /* 0x0003e20000100a00 */
[----:B------:R-:W-:Y:S05]  /*8ce0*/  RET.REL.NODEC R46 `(_ZN7cutlass13device_kernelIN5flash19enable_sm80_to_sm89INS1_16FlashAttnBwdSm80INS1_25CollectiveMainloopBwdSm80ILi2ELi2EN4cute5tupleIJNS5_1CILi128EEES8_NS7_ILi64EEEEEENS_6half_tEfNS_4arch4Sm80ELb0ELb1ELb1ELb1ELb1ELb0ELb0ELb0ELi2ELi4ELi4ELi4ELb0EEENS1_21CollectiveEpilogueBwdISA_SB_SD_Li256ELb1ELb0ELi2EEENS1_19SingleTileSchedulerILb1ELb0ELb0ELi128EEEEEEEEEvNT_6ParamsE) ;  /* 0xffff73102e007950 */ /* 0x000fea0003c3ffff */
        .type           $_ZN7cutlass13device_kernelIN5flash19enable_sm80_to_sm89INS1_16FlashAttnBwdSm80INS1_25CollectiveMainloopBwdSm80ILi2ELi2EN4cute5tupleIJNS5_1CILi128EEES8_NS7_ILi64EEEEEENS_6half_tEfNS_4arch4Sm80ELb0ELb1ELb1ELb1ELb1ELb0ELb0ELb0ELi2ELi4ELi4ELi4ELb0EEENS1_21CollectiveEpilogueBwdISA_SB_SD_Li256ELb1ELb0ELi2EEENS1_19SingleTileSchedulerILb1ELb0ELb0ELi128EEEEEEEEEvNT_6ParamsE$_ZN4cute3eso3ESOILb1ELb0EJNS_6LayoutINS_5tupleIJNS3_IJNS3_IJNS_1CILi8EEENS4_ILi1EEEEEES6_EEENS3_IJNS3_IJS6_S6_EEENS4_ILi4EEEEEEEEENS3_IJNS3_IJNS3_IJS6_NS4_ILi0EEEEEESD_EEENS3_IJNS3_IJSD_SD_EEENS4_ILi2048EEEEEEEEEEENS_10ViewEngineINS_8smem_ptrIPN7cutlass6half_tEEEEEEEC2ERKSK_RKSR_,@function
        .size           $_ZN7cutlass13device_kernelIN5flash19enable_sm80_to_sm89INS1_16FlashAttnBwdSm80INS1_25CollectiveMainloopBwdSm80ILi2ELi2EN4cute5tupleIJNS5_1CILi128EEES8_NS7_ILi64EEEEEENS_6half_tEfNS_4arch4Sm80ELb0ELb1ELb1ELb1ELb1ELb0ELb0ELb0ELi2ELi4ELi4ELi4ELb0EEENS1_21CollectiveEpilogueBwdISA_SB_SD_Li256ELb1ELb0ELi2EEENS1_19SingleTileSchedulerILb1ELb0ELb0ELi128EEEEEEEEEvNT_6ParamsE$_ZN4cute3eso3ESOILb1ELb0EJNS_6LayoutINS_5tupleIJNS3_IJNS3_IJNS_1CILi8EEENS4_ILi1EEEEEES6_EEENS3_IJNS3_IJS6_S6_EEENS4_ILi4EEEEEEEEENS3_IJNS3_IJNS3_IJS6_NS4_ILi0EEEEEESD_EEENS3_IJNS3_IJSD_SD_EEENS4_ILi2048EEEEEEEEEEENS_10ViewEngineINS_8smem_ptrIPN7cutlass6half_tEEEEEEEC2ERKSK_RKSR_,($_ZN7cutlass13device_kernelIN5flash19enable_sm80_to_sm89INS1_16FlashAttnBwdSm80INS1_25CollectiveMainloopBwdSm80ILi2ELi2EN4cute5tupleIJNS5_1CILi128EEES8_NS7_ILi64EEEEEENS_6half_tEfNS_4arch4Sm80ELb0ELb1ELb1ELb1ELb1ELb0ELb0ELb0ELi2ELi4ELi4ELi4ELb0EEENS1_21CollectiveEpilogueBwdISA_SB_SD_Li256ELb1ELb0ELi2EEENS1_19SingleTileSchedulerILb1ELb0ELb0ELi128EEEEEEEEEvNT_6ParamsE$_ZN4cute3eso3ESOILb1ELb0EJNS_6LayoutINS_5tupleIJNS3_IJNS3_IJNS_1CILi8EEENS4_ILi1EEEEEES6_EEENS3_IJNS3_IJS6_S6_EEENS4_ILi4EEEEEEEEENS3_IJNS3_IJNS3_IJS6_NS4_ILi0EEEEEESD_EEENS3_IJNS3_IJSD_SD_EEES5_EEEEEEEENS_10ViewEngineIPN7cutlass6half_tEEEEEC2ERKSJ_RKSO_ - $_ZN7cutlass13device_kernelIN5flash19enable_sm80_to_sm89INS1_16FlashAttnBwdSm80INS1_25CollectiveMainloopBwdSm80ILi2ELi2EN4cute5tupleIJNS5_1CILi128EEES8_NS7_ILi64EEEEEENS_6half_tEfNS_4arch4Sm80ELb0ELb1ELb1ELb1ELb1ELb0ELb0ELb0ELi2ELi4ELi4ELi4ELb0EEENS1_21CollectiveEpilogueBwdISA_SB_SD_Li256ELb1ELb0ELi2EEENS1_19SingleTileSchedulerILb1ELb0ELb0ELi128EEEEEEEEEvNT_6ParamsE$_ZN4cute3eso3ESOILb1ELb0EJNS_6LayoutINS_5tupleIJNS3_IJNS3_IJNS_1CILi8EEENS4_ILi1EEEEEES6_EEENS3_IJNS3_IJS6_S6_EEENS4_ILi4EEEEEEEEENS3_IJNS3_IJNS3_IJS6_NS4_ILi0EEEEEESD_EEENS3_IJNS3_IJSD_SD_EEENS4_ILi2048EEEEEEEEEEENS_10ViewEngineINS_8smem_ptrIPN7cutlass6half_tEEEEEEEC2ERKSK_RKSR_)
$_ZN7cutlass13device_kernelIN5flash19enable_sm80_to_sm89INS1_16FlashAttnBwdSm80INS1_25CollectiveMainloopBwdSm80ILi2ELi2EN4cute5tupleIJNS5_1CILi128EEES8_NS7_ILi64EEEEEENS_6half_tEfNS_4arch4Sm80ELb0ELb1ELb1ELb1ELb1ELb0ELb0ELb0ELi2ELi4ELi4ELi4ELb0EEENS1_21CollectiveEpilogueBwdISA_SB_SD_Li256ELb1ELb0ELi2EEENS1_19SingleTileSchedulerILb1ELb0ELb0ELi128EEEEEEEEEvNT_6ParamsE$_ZN4cute3eso3ESOILb1ELb0EJNS_6LayoutINS_5tupleIJNS3_IJNS3_IJNS_1CILi8EEENS4_ILi1EEEEEES6_EEENS3_IJNS3_IJS6_S6_EEENS4_ILi4EEEEEEEEENS3_IJNS3_IJNS3_IJS6_NS4_ILi0EEEEEESD_EEENS3_IJNS3_IJSD_SD_EEENS4_ILi2048EEEEEEEEEEENS_10ViewEngineINS_8smem_ptrIPN7cutlass6half_tEEEEEEEC2ERKSK_RKSR_:
[----:B------:R-:W-:Y:S01]  /*8cf0*/  IADD3 R3, R60, -c[0x0][0x20], RZ ;  /* 0x800008003c037a10 */ /* 0x000fe20007ffe0ff */
[----:B------:R-:W-:Y:S01]  /*8d00*/  IMAD.MOV.U32 R16, RZ, RZ, R2 ;  /* 0x000000ffff107224 */ /* 0x000fe200078e0002 */
[----:B------:R-:W-:Y:S01]  /*8d10*/  MOV R17, R15 ;  /* 0x0000000f00117202 */ /* 0x000fe20000000f00 */
[----:B------:R-:W-:-:S04]  /*8d20*/  IMAD.MOV.U32 R15, RZ, RZ, 0x0 ;  /* 0x00000000ff0f7424 */ /* 0x000fc800078e00ff */
[----:B------:R1:W-:Y:S01]  /*8d30*/  STL.64 [R3], R16 ;  /* 0x0000001003007387 */ /* 0x0003e20000100a00 */
[----:B------:R-:W-:Y:S05]  /*8d40*/  RET.REL.NODEC R14 `(_ZN7cutlass13device_kernelIN5flash19enable_sm80_to_sm89INS1_16FlashAttnBwdSm80INS1_25CollectiveMainloopBwdSm80ILi2ELi2EN4cute5tupleIJNS5_1CILi128EEES8_NS7_ILi64EEEEEENS_6half_tEfNS_4arch4Sm80ELb0ELb1ELb1ELb1ELb1ELb0ELb0ELb0ELi2ELi4ELi4ELi4ELb0EEENS1_21CollectiveEpilogueBwdISA_SB_SD_Li256ELb1ELb0ELi2EEENS1_19SingleTileSchedulerILb1ELb0ELb0ELi128EEEEEEEEEvNT_6ParamsE) ;  /* 0xffff72b00e007950 */ /* 0x000fea0003c3ffff */
        .type           $_ZN7cutlass13device_kernelIN5flash19enable_sm80_to_sm89INS1_16FlashAttnBwdSm80INS1_25CollectiveMainloopBwdSm80ILi2ELi2EN4cute5tupleIJNS5_1CILi128EEES8_NS7_ILi64EEEEEENS_6half_tEfNS_4arch4Sm80ELb0ELb1ELb1ELb1ELb1ELb0ELb0ELb0ELi2ELi4ELi4ELi4ELb0EEENS1_21CollectiveEpilogueBwdISA_SB_SD_Li256ELb1ELb0ELi2EEENS1_19SingleTileSchedulerILb1ELb0ELb0ELi128EEEEEEEEEvNT_6ParamsE$_ZN4cute3eso3ESOILb1ELb0EJNS_6LayoutINS_5tupleIJNS3_IJNS3_IJNS_1CILi8EEENS4_ILi1EEEEEES6_EEENS3_IJNS3_IJS6_S6_EEENS4_ILi4EEEEEEEEENS3_IJNS3_IJNS3_IJS6_NS4_ILi0EEEEEESD_EEENS3_IJNS3_IJSD_SD_EEES5_EEEEEEEENS_10ViewEngineIPN7cutlass6half_tEEEEEC2ERKSJ_RKSO_,@function
        .size           $_ZN7cutlass13device_kernelIN5flash19enable_sm80_to_sm89INS1_16FlashAttnBwdSm80INS1_25CollectiveMainloopBwdSm80ILi2ELi2EN4cute5tupleIJNS5_1CILi128EEES8_NS7_ILi64EEEEEENS_6half_tEfNS_4arch4Sm80ELb0ELb1ELb1ELb1ELb1ELb0ELb0ELb0ELi2ELi4ELi4ELi4ELb0EEENS1_21CollectiveEpilogueBwdISA_SB_SD_Li256ELb1ELb0ELi2EEENS1_19SingleTileSchedulerILb1ELb0ELb0ELi128EEEEEEEEEvNT_6ParamsE$_ZN4cute3eso3ESOILb1ELb0EJNS_6LayoutINS_5tupleIJNS3_IJNS3_IJNS_1CILi8EEENS4_ILi1EEEEEES6_EEENS3_IJNS3_IJS6_S6_EEENS4_ILi4EEEEEEEEENS3_IJNS3_IJNS3_IJS6_NS4_ILi0EEEEEESD_EEENS3_IJNS3_IJSD_SD_EEES5_EEEEEEEENS_10ViewEngineIPN7cutlass6half_tEEEEEC2ERKSJ_RKSO_,($_ZN7cutlass13device_kernelIN5flash19enable_sm80_to_sm89INS1_16FlashAttnBwdSm80INS1_25CollectiveMainloopBwdSm80ILi2ELi2EN4cute5tupleIJNS5_1CILi128EEES8_NS7_ILi64EEEEEENS_6half_tEfNS_4arch4Sm80ELb0ELb1ELb1ELb1ELb1ELb0ELb0ELb0ELi2ELi4ELi4ELi4ELb0EEENS1_21CollectiveEpilogueBwdISA_SB_SD_Li256ELb1ELb0ELi2EEENS1_19SingleTileSchedulerILb1ELb0ELb0ELi128EEEEEEEEEvNT_6ParamsE$_ZN4cute3eso3ESOILb1ELb0EJNS_6LayoutINS_5tupleIJNS3_IJNS_1CILi1EEENS3_IJNS4_ILi2EEES6_EEEEEES6_NS4_ILi4EEEEEENS3_IJNS3_IJNS4_ILi0EEENS3_IJS5_S9_EEEEEES6_NS4_ILi8EEEEEEEENS_10ViewEngineIPjEEEEC2ERKSG_RKSJ_ - $_ZN7cutlass13device_kernelIN5flash19enable_sm80_to_sm89INS1_16FlashAttnBwdSm80INS1_25CollectiveMainloopBwdSm80ILi2ELi2EN4cute5tupleIJNS5_1CILi128EEES8_NS7_ILi64EEEEEENS_6half_tEfNS_4arch4Sm80ELb0ELb1ELb1ELb1ELb1ELb0ELb0ELb0ELi2ELi4ELi4ELi4ELb0EEENS1_21CollectiveEpilogueBwdISA_SB_SD_Li256ELb1ELb0ELi2EEENS1_19SingleTileSchedulerILb1ELb0ELb0ELi128EEEEEEEEEvNT_6ParamsE$_ZN4cute3eso3ESOILb1ELb0EJNS_6LayoutINS_5tupleIJNS3_IJNS3_IJNS_1CILi8EEENS4_ILi1EEEEEES6_EEENS3_IJNS3_IJS6_S6_EEENS4_ILi4EEEEEEEEENS3_IJNS3_IJNS3_IJS6_NS4_ILi0EEEEEESD_EEENS3_IJNS3_IJSD_SD_EEES5_EEEEEEEENS_10ViewEngineIPN7cutlass6half_tEEEEEC2ERKSJ_RKSO_)
$_ZN7cutlass13device_kernelIN5flash19enable_sm80_to_sm89INS1_16FlashAttnBwdSm80INS1_25CollectiveMainloopBwdSm80ILi2ELi2EN4cute5tupleIJNS5_1CILi128EEES8_NS7_ILi64EEEEEENS_6half_tEfNS_4arch4Sm80ELb0ELb1ELb1ELb1ELb1ELb0ELb0ELb0ELi2ELi4ELi4ELi4ELb0EEENS1_21CollectiveEpilogueBwdISA_SB_SD_Li256ELb1ELb0ELi2EEENS1_19SingleTileSchedulerILb1ELb0ELb0ELi128EEEEEEEEEvNT_6ParamsE$_ZN4cute3eso3ESOILb1ELb0EJNS_6LayoutINS_5tupleIJNS3_IJNS3_IJNS_1CILi8EEENS4_ILi1EEEEEES6_EEENS3_IJNS3_IJS6_S6_EEENS4_ILi4EEEEEEEEENS3_IJNS3_IJNS3_IJS6_NS4_ILi0EEEEEESD_EEENS3_IJNS3_IJSD_SD_EEES5_EEEEEEEENS_10ViewEngineIPN7cutlass6half_tEEEEEC2ERKSJ_RKSO_:
[----:B------:R-:W-:Y:S02]  /*8d50*/  IADD3 R12, R60, -c[0x0][0x20], RZ ;  /* 0x800008003c0c7a10 */ /* 0x000fe40007ffe0ff */
[----:B------:R-:W-:-:S03]  /*8d60*/  MOV R15, 0x0 ;  /* 0x00000000000f7802 */ /* 0x000fc60000000f00 */
[----:B------:R1:W-:Y:S01]  /*8d70*/  STL.64 [R12], R2 ;  /* 0x000000020c007387 */ /* 0x0003e20000100a00 */
[----:B------:R-:W-:Y:S05]  /*8d80*/  RET.REL.NODEC R14 `(_ZN7cutlass13device_kernelIN5flash19enable_sm80_to_sm89INS1_16FlashAttnBwdSm80INS1_25CollectiveMainloopBwdSm80ILi2ELi2EN4cute5tupleIJNS5_1CILi128EEES8_NS7_ILi64EEEEEENS_6half_tEfNS_4arch4Sm80ELb0ELb1ELb1ELb1ELb1ELb0ELb0ELb0ELi2ELi4ELi4ELi4ELb0EEENS1_21CollectiveEpilogueBwdISA_SB_SD_Li256ELb1ELb0ELi2EEENS1_19SingleTileSchedulerILb1ELb0ELb0ELi128EEEEEEEEEvNT_6ParamsE) ;  /* 0xffff72700e007950 */ /* 0x000fea0003c3ffff */
        .type           $_ZN7cutlass13device_kernelIN5flash19enable_sm80_to_sm89INS1_16FlashAttnBwdSm80INS1_25CollectiveMainloopBwdSm80ILi2ELi2EN4cute5tupleIJNS5_1CILi128EEES8_NS7_ILi64EEEEEENS_6half_tEfNS_4arch4Sm80ELb0ELb1ELb1ELb1ELb1ELb0ELb0ELb0ELi2ELi4ELi4ELi4ELb0EEENS1_21CollectiveEpilogueBwdISA_SB_SD_Li256ELb1ELb0ELi2EEENS1_19SingleTileSchedulerILb1ELb0ELb0ELi128EEEEEEEEEvNT_6ParamsE$_ZN4cute3eso3ESOILb1ELb0EJNS_6LayoutINS_5tupleIJNS3_IJNS_1CILi1EEENS3_IJNS4_ILi2EEES6_EEEEEES6_NS4_ILi4EEEEEENS3_IJNS3_IJNS4_ILi0EEENS3_IJS5_S9_EEEEEES6_NS4_ILi8EEEEEEEENS_10ViewEngineIPjEEEEC2ERKSG_RKSJ_,@function
        .size           $_ZN7cutlass13device_kernelIN5flash19enable_sm80_to_sm89INS1_16FlashAttnBwdSm80INS1_25CollectiveMainloopBwdSm80ILi2ELi2EN4cute5tupleIJNS5_1CILi128EEES8_NS7_ILi64EEEEEENS_6half_tEfNS_4arch4Sm80ELb0ELb1ELb1ELb1ELb1ELb0ELb0ELb0ELi2ELi4ELi4ELi4ELb0EEENS1_21CollectiveEpilogueBwdISA_SB_SD_Li256ELb1ELb0ELi2EEENS1_19SingleTileSchedulerILb1ELb0ELb0ELi128EEEEEEEEEvNT_6ParamsE$_ZN4cute3eso3ESOILb1ELb0EJNS_6LayoutINS_5tupleIJNS3_IJNS_1CILi1EEENS3_IJNS4_ILi2EEES6_EEEEEES6_NS4_ILi4EEEEEENS3_IJNS3_IJNS4_ILi0EEENS3_IJS5_S9_EEEEEES6_NS4_ILi8EEEEEEEENS_10ViewEngineIPjEEEEC2ERKSG_RKSJ_,($_ZN7cutlass13device_kernelIN5flash19enable_sm80_to_sm89INS1_16FlashAttnBwdSm80INS1_25CollectiveMainloopBwdSm80ILi2ELi2EN4cute5tupleIJNS5_1CILi128EEES8_NS7_ILi64EEEEEENS_6half_tEfNS_4arch4Sm80ELb0ELb1ELb1ELb1ELb1ELb0ELb0ELb0ELi2ELi4ELi4ELi4ELb0EEENS1_21CollectiveEpilogueBwdISA_SB_SD_Li256ELb1ELb0ELi2EEENS1_19SingleTileSchedulerILb1ELb0ELb0ELi128EEEEEEEEEvNT_6ParamsE$_ZN4cute3eso3ESOILb1ELb0EJNS_6LayoutINS_5tupleIJNS3_IJNS_1CILi1EEENS3_IJNS4_ILi4EEENS4_ILi2EEEEEEEEES7_S6_EEENS3_IJNS3_IJNS4_ILi0EEENS3_IJS5_NS4_ILi8EEEEEEEEES6_NS4_ILi16EEEEEEEENS_10ViewEngineIPN7cutlass6half_tEEEEEC2ERKSH_RKSM_ - $_ZN7cutlass13device_kernelIN5flash19enable_sm80_to_sm89INS1_16FlashAttnBwdSm80INS1_25CollectiveMainloopBwdSm80ILi2ELi2EN4cute5tupleIJNS5_1CILi128EEES8_NS7_ILi64EEEEEENS_6half_tEfNS_4arch4Sm80ELb0ELb1ELb1ELb1ELb1ELb0ELb0ELb0ELi2ELi4ELi4ELi4ELb0EEENS1_21CollectiveEpilogueBwdISA_SB_SD_Li256ELb1ELb0ELi2EEENS1_19SingleTileSchedulerILb1ELb0ELb0ELi128EEEEEEEEEvNT_6ParamsE$_ZN4cute3eso3ESOILb1ELb0EJNS_6LayoutINS_5tupleIJNS3_IJNS_1CILi1EEENS3_IJNS4_ILi2EEES6_EEEEEES6_NS4_ILi4EEEEEENS3_IJNS3_IJNS4_ILi0EEENS3_IJS5_S9_EEEEEES6_NS4_ILi8EEEEEEEENS_10ViewEngineIPjEEEEC2ERKSG_RKSJ_)
$_ZN7cutlass13device_kernelIN5flash19enable_sm80_to_sm89INS1_16FlashAttnBwdSm80INS1_25CollectiveMainloopBwdSm80ILi2ELi2EN4cute5tupleIJNS5_1CILi128EEES8_NS7_ILi64EEEEEENS_6half_tEfNS_4arch4Sm80ELb0ELb1ELb1ELb1ELb1ELb0ELb0ELb0ELi2ELi4ELi4ELi4ELb0EEENS1_21CollectiveEpilogueBwdISA_SB_SD_Li256ELb1ELb0ELi2EEENS1_19SingleTileSchedulerILb1ELb0ELb0ELi128EEEEEEEEEvNT_6ParamsE$_ZN4cute3eso3ESOILb1ELb0EJNS_6LayoutINS_5tupleIJNS3_IJNS_1CILi1EEENS3_IJNS4_ILi2EEES6_EEEEEES6_NS4_ILi4EEEEEENS3_IJNS3_IJNS4_ILi0EEENS3_IJS5_S9_EEEEEES6_NS4_ILi8EEEEEEEENS_10ViewEngineIPjEEEEC2ERKSG_RKSJ_:
[----:B------:R-:W-:Y:S02]  /*8d90*/  IADD3 R6, R69, -c[0x0][0x20], RZ ;  /* 0x8000080045067a10 */ /* 0x000fe40007ffe0ff */
[----:B------:R-:W-:-:S03]  /*8da0*/  MOV R15, 0x0 ;  /* 0x00000000000f7802 */ /* 0x000fc60000000f00 */
[----:B------:R1:W-:Y:S01]  /*8db0*/  STL.64 [R6], R2 ;  /* 0x0000000206007387 */ /* 0x0003e20000100a00 */
[----:B------:R-:W-:Y:S05]  /*8dc0*/  RET.REL.NODEC R14 `(_ZN7cutlass13device_kernelIN5flash19enable_sm80_to_sm89INS1_16FlashAttnBwdSm80INS1_25CollectiveMainloopBwdSm80ILi2ELi2EN4cute5tupleIJNS5_1CILi128EEES8_NS7_ILi64EEEEEENS_6half_tEfNS_4arch4Sm80ELb0ELb1ELb1ELb1ELb1ELb0ELb0ELb0ELi2ELi4ELi4ELi4ELb0EEENS1_21CollectiveEpilogueBwdISA_SB_SD_Li256ELb1ELb0ELi2EEENS1_19SingleTileSchedulerILb1ELb0ELb0ELi128EEEEEEEEEvNT_6ParamsE) ;  /* 0xffff72300e007950 */ /* 0x000fea0003c3ffff */
        .type           $_ZN7cutlass13device_kernelIN5flash19enable_sm80_to_sm89INS1_16FlashAttnBwdSm80INS1_25CollectiveMainloopBwdSm80ILi2ELi2EN4cute5tupleIJNS5_1CILi128EEES8_NS7_ILi64EEEEEENS_6half_tEfNS_4arch4Sm80ELb0ELb1ELb1ELb1ELb1ELb0ELb0ELb0ELi2ELi4ELi4ELi4ELb0EEENS1_21CollectiveEpilogueBwdISA_SB_SD_Li256ELb1ELb0ELi2EEENS1_19SingleTileSchedulerILb1ELb0ELb0ELi128EEEEEEEEEvNT_6ParamsE$_ZN4cute3eso3ESOILb1ELb0EJNS_6LayoutINS_5tupleIJNS3_IJNS_1CILi1EEENS3_IJNS4_ILi4EEENS4_ILi2EEEEEEEEES7_S6_EEENS3_IJNS3_IJNS4_ILi0EEENS3_IJS5_NS4_ILi8EEEEEEEEES6_NS4_ILi16EEEEEEEENS_10ViewEngineIPN7cutlass6half_tEEEEEC2ERKSH_RKSM_,@function
        .size           $_ZN7cutlass13device_kernelIN5flash19enable_sm80_to_sm89INS1_16FlashAttnBwdSm80INS1_25CollectiveMainloopBwdSm80ILi2ELi2EN4cute5tupleIJNS5_1CILi128EEES8_NS7_ILi64EEEEEENS_6half_tEfNS_4arch4Sm80ELb0ELb1ELb1ELb1ELb1ELb0ELb0ELb0ELi2ELi4ELi4ELi4ELb0EEENS1_21CollectiveEpilogueBwdISA_SB_SD_Li256ELb1ELb0ELi2EEENS1_19SingleTileSchedulerILb1ELb0ELb0ELi128EEEEEEEEEvNT_6ParamsE$_ZN4cute3eso3ESOILb1ELb0EJNS_6LayoutINS_5tupleIJNS3_IJNS_1CILi1EEENS3_IJNS4_ILi4EEENS4_ILi2EEEEEEEEES7_S6_EEENS3_IJNS3_IJNS4_ILi0EEENS3_IJS5_NS4_ILi8EEEEEEEEES6_NS4_ILi16EEEEEEEENS_10ViewEngineIPN7cutlass6half_tEEEEEC2ERKSH_RKSM_,($_ZN7cutlass13device_kernelIN5flash19enable_sm80_to_sm89INS1_16FlashAttnBwdSm80INS1_25CollectiveMainloopBwdSm80ILi2ELi2EN4cute5tupleIJNS5_1CILi128EEES8_NS7_ILi64EEEEEENS_6half_tEfNS_4arch4Sm80ELb0ELb1ELb1ELb1ELb1ELb0ELb0ELb0ELi2ELi4ELi4ELi4ELb0EEENS1_21CollectiveEpilogueBwdISA_SB_SD_Li256ELb1ELb0ELi2EEENS1_19SingleTileSchedulerILb1ELb0ELb0ELi128EEEEEEEEEvNT_6ParamsE$_ZN4cute3eso3ESOILb1ELb0EJNS_6LayoutINS_5tupleIJNS3_IJNS_1CILi1EEENS4_ILi2EEEEEEEEENS3_IJNS3_IJS5_S5_EEEEEEEENS_10ViewEngineIPjEEEEC2ERKSB_RKSE_ - $_ZN7cutlass13device_kernelIN5flash19enable_sm80_to_sm89INS1_16FlashAttnBwdSm80INS1_25CollectiveMainloopBwdSm80ILi2ELi2EN4cute5tupleIJNS5_1CILi128EEES8_NS7_ILi64EEEEEENS_6half_tEfNS_4arch4Sm80ELb0ELb1ELb1ELb1ELb1ELb0ELb0ELb0ELi2ELi4ELi4ELi4ELb0EEENS1_21CollectiveEpilogueBwdISA_SB_SD_Li256ELb1ELb0ELi2EEENS1_19SingleTileSchedulerILb1ELb0ELb0ELi128EEEEEEEEEvNT_6ParamsE$_ZN4cute3eso3ESOILb1ELb0EJNS_6LayoutINS_5tupleIJNS3_IJNS_1CILi1EEENS3_IJNS4_ILi4EEENS4_ILi2EEEEEEEEES7_S6_EEENS3_IJNS3_IJNS4_ILi0EEENS3_IJS5_NS4_ILi8EEEEEEEEES6_NS4_ILi16EEEEEEEENS_10ViewEngineIPN7cutlass6half_tEEEEEC2ERKSH_RKSM_)
$_ZN7cutlass13device_kernelIN5flash19enable_sm80_to_sm89INS1_16FlashAttnBwdSm80INS1_25CollectiveMainloopBwdSm80ILi2ELi2EN4cute5tupleIJNS5_1CILi128EEES8_NS7_ILi64EEEEEENS_6half_tEfNS_4arch4Sm80ELb0ELb1ELb1ELb1ELb1ELb0ELb0ELb0ELi2ELi4ELi4ELi4ELb0EEENS1_21CollectiveEpilogueBwdISA_SB_SD_Li256ELb1ELb0ELi2EEENS1_19SingleTileSchedulerILb1ELb0ELb0ELi128EEEEEEEEEvNT_6ParamsE$_ZN4cute3eso3ESOILb1ELb0EJNS_6LayoutINS_5tupleIJNS3_IJNS_1CILi1EEENS3_IJNS4_ILi4EEENS4_ILi2EEEEEEEEES7_S6_EEENS3_IJNS3_IJNS4_ILi0EEENS3_IJS5_NS4_ILi8EEEEEEEEES6_NS4_ILi16EEEEEEEENS_10ViewEngineIPN7cutlass6half_tEEEEEC2ERKSH_RKSM_:
[----:B------:R-:W-:Y:S01]  /*8dd0*/  IADD3 R3, R69, -c[0x0][0x20], RZ ;  /* 0x8000080045037a10 */ /* 0x000fe20007ffe0ff */
[----:B------:R-:W-:Y:S01]  /*8de0*/  IMAD.MOV.U32 R14, RZ, RZ, R2 ;  /* 0x000000ffff0e7224 */ /* 0x000fe200078e0002 */
[----:B------:R-:W-:Y:S01]  /*8df0*/  MOV R15, R7 ;  /* 0x00000007000f7202 */ /* 0x000fe20000000f00 */
[----:B------:R-:W-:-:S04]  /*8e00*/  IMAD.MOV.U32 R7, RZ, RZ, 0x0 ;  /* 0x00000000ff077424 */ /* 0x000fc800078e00ff */
[----:B------:R1:W-:Y:S01]  /*8e10*/  STL.64 [R3], R14 ;  /* 0x0000000e03007387 */ /* 0x0003e20000100a00 */
[----:B------:R-:W-:Y:S05]  /*8e20*/  RET.REL.NODEC R6 `(_ZN7cutlass13device_kernelIN5flash19enable_sm80_to_sm89INS1_16FlashAttnBwdSm80INS1_25CollectiveMainloopBwdSm80ILi2ELi2EN4cute5tupleIJNS5_1CILi128EEES8_NS7_ILi64EEEEEENS_6half_tEfNS_4arch4Sm80ELb0ELb1ELb1ELb1ELb1ELb0ELb0ELb0ELi2ELi4ELi4ELi4ELb0EEENS1_21CollectiveEpilogueBwdISA_SB_SD_Li256ELb1ELb0ELi2EEENS1_19SingleTileSchedulerILb1ELb0ELb0ELi128EEEEEEEEEvNT_6ParamsE) ;  /* 0xffff71d006007950 */ /* 0x000fea0003c3ffff */
        .type           $_ZN7cutlass13device_kernelIN5flash19enable_sm80_to_sm89INS1_16FlashAttnBwdSm80INS1_25CollectiveMainloopBwdSm80ILi2ELi2EN4cute5tupleIJNS5_1CILi128EEES8_NS7_ILi64EEEEEENS_6half_tEfNS_4arch4Sm80ELb0ELb1ELb1ELb1ELb1ELb0ELb0ELb0ELi2ELi4ELi4ELi4ELb0EEENS1_21CollectiveEpilogueBwdISA_SB_SD_Li256ELb1ELb0ELi2EEENS1_19SingleTileSchedulerILb1ELb0ELb0ELi128EEEEEEEEEvNT_6ParamsE$_ZN4cute3eso3ESOILb1ELb0EJNS_6LayoutINS_5tupleIJNS3_IJNS_1CILi1EEENS4_ILi2EEEEEEEEENS3_IJNS3_IJS5_S5_EEEEEEEENS_10ViewEngineIPjEEEEC2ERKSB_RKSE_,@function
        .size           $_ZN7cutlass13device_kernelIN5flash19enable_sm80_to_sm89INS1_16FlashAttnBwdSm80INS1_25CollectiveMainloopBwdSm80ILi2ELi2EN4cute5tupleIJNS5_1CILi128EEES8_NS7_ILi64EEEEEENS_6half_tEfNS_4arch4Sm80ELb0ELb1ELb1ELb1ELb1ELb0ELb0ELb0ELi2ELi4ELi4ELi4ELb0EEENS1_21CollectiveEpilogueBwdISA_SB_SD_Li256ELb1ELb0ELi2EEENS1_19SingleTileSchedulerILb1ELb0ELb0ELi128EEEEEEEEEvNT_6ParamsE$_ZN4cute3eso3ESOILb1ELb0EJNS_6LayoutINS_5tupleIJNS3_IJNS_1CILi1EEENS4_ILi2EEEEEEEEENS3_IJNS3_IJS5_S5_EEEEEEEENS_10ViewEngineIPjEEEEC2ERKSB_RKSE_,($_ZN7cutlass13device_kernelIN5flash19enable_sm80_to_sm89INS1_16FlashAttnBwdSm80INS1_25CollectiveMainloopBwdSm80ILi2ELi2EN4cute5tupleIJNS5_1CILi128EEES8_NS7_ILi64EEEEEENS_6half_tEfNS_4arch4Sm80ELb0ELb1ELb1ELb1ELb1ELb0ELb0ELb0ELi2ELi4ELi4ELi4ELb0EEENS1_21CollectiveEpilogueBwdISA_SB_SD_Li256ELb1ELb0ELi2EEENS1_19SingleTileSchedulerILb1ELb0ELb0ELi128EEEEEEEEEvNT_6ParamsE$_ZN4cute3eso3ESOILb1ELb0EJNS_6LayoutINS_5tupleIJNS3_IJNS_1CILi1EEENS4_ILi2EEEEEES6_NS4_ILi8EEEEEENS3_IJNS3_IJS5_S5_EEES6_NS4_ILi4EEEEEEEENS_10ViewEngineIPKN7cutlass5ArrayIfLi2ELb1EEEEEEEC2ERKSD_RKSK_ - $_ZN7cutlass13device_kernelIN5flash19enable_sm80_to_sm89INS1_16FlashAttnBwdSm80INS1_25CollectiveMainloopBwdSm80ILi2ELi2EN4cute5tupleIJNS5_1CILi128EEES8_NS7_ILi64EEEEEENS_6half_tEfNS_4arch4Sm80ELb0ELb1ELb1ELb1ELb1ELb0ELb0ELb0ELi2ELi4ELi4ELi4ELb0EEENS1_21CollectiveEpilogueBwdISA_SB_SD_Li256ELb1ELb0ELi2EEENS1_19SingleTileSchedulerILb1ELb0ELb0ELi128EEEEEEEEEvNT_6ParamsE$_ZN4cute3eso3ESOILb1ELb0EJNS_6LayoutINS_5tupleIJNS3_IJNS_1CILi1EEENS4_ILi2EEEEEEEEENS3_IJNS3_IJS5_S5_EEEEEEEENS_10ViewEngineIPjEEEEC2ERKSB_RKSE_)
$_ZN7cutlass13device_kernelIN5flash19enable_sm80_to_sm89INS1_16FlashAttnBwdSm80INS1_25CollectiveMainloopBwdSm80ILi2ELi2EN4cute5tupleIJNS5_1CILi128EEES8_NS7_ILi64EEEEEENS_6half_tEfNS_4arch4Sm80ELb0ELb1ELb1ELb1ELb1ELb0ELb0ELb0ELi2ELi4ELi4ELi4ELb0EEENS1_21CollectiveEpilogueBwdISA_SB_SD_Li256ELb1ELb0ELi2EEENS1_19SingleTileSchedulerILb1ELb0ELb0ELi128EEEEEEEEEvNT_6ParamsE$_ZN4cute3eso3ESOILb1ELb0EJNS_6LayoutINS_5tupleIJNS3_IJNS_1CILi1EEENS4_ILi2EEEEEEEEENS3_IJNS3_IJS5_S5_EEEEEEEENS_10ViewEngineIPjEEEEC2ERKSB_RKSE_:
[----:B------:R-:W-:Y:S01]  /*8e30*/  IADD3 R2, R60, -c[0x0][0x20], RZ ;  /* 0x800008003c027a10 */ /* 0x000fe20007ffe0ff */
[----:B------:R-:W-:Y:S01]  /*8e40*/  IMAD.MOV.U32 R11, RZ, RZ, R3 ;  /* 0x000000ffff0b7224 */ /* 0x000fe200078e0003 */
[----:B------:R-:W-:-:S04]  /*8e50*/  MOV R5, 0x0 ;  /* 0x0000000000057802 */ /* 0x000fc80000000f00 */
[----:B------:R1:W-:Y:S01]  /*8e60*/  STL.64 [R2], R10 ;  /* 0x0000000a02007387 */ /* 0x0003e20000100a00 */
[----:B------:R-:W-:Y:S05]  /*8e70*/  RET.REL.NODEC R4 `(_ZN7cutlass13device_kernelIN5flash19enable_sm80_to_sm89INS1_16FlashAttnBwdSm80INS1_25CollectiveMainloopBwdSm80ILi2ELi2EN4cute5tupleIJNS5_1CILi128EEES8_NS7_ILi64EEEEEENS_6half_tEfNS_4arch4Sm80ELb0ELb1ELb1ELb1ELb1ELb0ELb0ELb0ELi2ELi4ELi4ELi4ELb0EEENS1_21CollectiveEpilogueBwdISA_SB_SD_Li256ELb1ELb0ELi2EEENS1_19SingleTileSchedulerILb1ELb0ELb0ELi128EEEEEEEEEvNT_6ParamsE) ;  /* 0xffff718004007950 */ /* 0x000fea0003c3ffff */
        .type           $_ZN7cutlass13device_kernelIN5flash19enable_sm80_to_sm89INS1_16FlashAttnBwdSm80INS1_25CollectiveMainloopBwdSm80ILi2ELi2EN4cute5tupleIJNS5_1CILi128EEES8_NS7_ILi64EEEEEENS_6half_tEfNS_4arch4Sm80ELb0ELb1ELb1ELb1ELb1ELb0ELb0ELb0ELi2ELi4ELi4ELi4ELb0EEENS1_21CollectiveEpilogueBwdISA_SB_SD_Li256ELb1ELb0ELi2EEENS1_19SingleTileSchedulerILb1ELb0ELb0ELi128EEEEEEEEEvNT_6ParamsE$_ZN4cute3eso3ESOILb1ELb0EJNS_6LayoutINS_5tupleIJNS3_IJNS_1CILi1EEENS4_ILi2EEEEEES6_NS4_ILi8EEEEEENS3_IJNS3_IJS5_S5_EEES6_NS4_ILi4EEEEEEEENS_10ViewEngineIPKN7cutlass5ArrayIfLi2ELb1EEEEEEEC2ERKSD_RKSK_,@function
        .size           $_ZN7cutlass13device_kernelIN5flash19enable_sm80_to_sm89INS1_16FlashAttnBwdSm80INS1_25CollectiveMainloopBwdSm80ILi2ELi2EN4cute5tupleIJNS5_1CILi128EEES8_NS7_ILi64EEEEEENS_6half_tEfNS_4arch4Sm80ELb0ELb1ELb1ELb1ELb1ELb0ELb0ELb0ELi2ELi4ELi4ELi4ELb0EEENS1_21CollectiveEpilogueBwdISA_SB_SD_Li256ELb1ELb0ELi2EEENS1_19SingleTileSchedulerILb1ELb0ELb0ELi128EEEEEEEEEvNT_6ParamsE$_ZN4cute3eso3ESOILb1ELb0EJNS_6LayoutINS_5tupleIJNS3_IJNS_1CILi1EEENS4_ILi2EEEEEES6_NS4_ILi8EEEEEENS3_IJNS3_IJS5_S5_EEES6_NS4_ILi4EEEEEEEENS_10ViewEngineIPKN7cutlass5ArrayIfLi2ELb1EEEEEEEC2ERKSD_RKSK_,($_ZN7cutlass13device_kernelIN5flash19enable_sm80_to_sm89INS1_16FlashAttnBwdSm80INS1_25CollectiveMainloopBwdSm80ILi2ELi2EN4cute5tupleIJNS5_1CILi128EEES8_NS7_ILi64EEEEEENS_6half_tEfNS_4arch4Sm80ELb0ELb1ELb1ELb1ELb1ELb0ELb0ELb0ELi2ELi4ELi4ELi4ELb0EEENS1_21CollectiveEpilogueBwdISA_SB_SD_Li256ELb1ELb0ELi2EEENS1_19SingleTileSchedulerILb1ELb0ELb0ELi128EEEEEEEEEvNT_6ParamsE$_ZN4cute3eso3ESOILb1ELb0EJNS_6LayoutINS_5tupleIJNS3_IJNS_1CILi1EEENS4_ILi2EEEEEES6_NS4_ILi8EEEEEENS3_IJNS3_IJS5_S5_EEES6_NS4_ILi4EEEEEEEENS_10ViewEngineIPN7cutlass5ArrayINSF_6half_tELi2ELb0EEEEEEEC2ERKSD_RKSK_ - $_ZN7cutlass13device_kernelIN5flash19enable_sm80_to_sm89INS1_16FlashAttnBwdSm80INS1_25CollectiveMainloopBwdSm80ILi2ELi2EN4cute5tupleIJNS5_1CILi128EEES8_NS7_ILi64EEEEEENS_6half_tEfNS_4arch4Sm80ELb0ELb1ELb1ELb1ELb1ELb0ELb0ELb0ELi2ELi4ELi4ELi4ELb0EEENS1_21CollectiveEpilogueBwdISA_SB_SD_Li256ELb1ELb0ELi2EEENS1_19SingleTileSchedulerILb1ELb0ELb0ELi128EEEEEEEEEvNT_6ParamsE$_ZN4cute3eso3ESOILb1ELb0EJNS_6LayoutINS_5tupleIJNS3_IJNS_1CILi1EEENS4_ILi2EEEEEES6_NS4_ILi8EEEEEENS3_IJNS3_IJS5_S5_EEES6_NS4_ILi4EEEEEEEENS_10ViewEngineIPKN7cutlass5ArrayIfLi2ELb1EEEEEEEC2ERKSD_RKSK_)
$_ZN7cutlass13device_kernelIN5flash19enable_sm80_to_sm89INS1_16FlashAttnBwdSm80INS1_25CollectiveMainloopBwdSm80ILi2ELi2EN4cute5tupleIJNS5_1CILi128EEES8_NS7_ILi64EEEEEENS_6half_tEfNS_4arch4Sm80ELb0ELb1ELb1ELb1ELb1ELb0ELb0ELb0ELi2ELi4ELi4ELi4ELb0EEENS1_21CollectiveEpilogueBwdISA_SB_SD_Li256ELb1ELb0ELi2EEENS1_19SingleTileSchedulerILb1ELb0ELb0ELi128EEEEEEEEEvNT_6ParamsE$_ZN4cute3eso3ESOILb1ELb0EJNS_6LayoutINS_5tupleIJNS3_IJNS_1CILi1EEENS4_ILi2EEEEEES6_NS4_ILi8EEEEEENS3_IJNS3_IJS5_S5_EEES6_NS4_ILi4EEEEEEEENS_10ViewEngineIPKN7cutlass5ArrayIfLi2ELb1EEEEEEEC2ERKSD_RKSK_:
[----:B------:R-:W-:Y:S01]  /*8e80*/  IADD3 R3, R69, -c[0x0][0x20], RZ ;  /* 0x8000080045037a10 */ /* 0x000fe20007ffe0ff */
[----:B------:R-:W-:Y:S01]  /*8e90*/  IMAD.MOV.U32 R22, RZ, RZ, R2 ;  /* 0x000000ffff167224 */ /* 0x000fe200078e0002 */
[----:B------:R-:W-:-:S04]  /*8ea0*/  MOV R15, 0x0 ;  /* 0x00000000000f7802 */ /* 0x000fc80000000f00 */
[----:B------:R1:W-:Y:S01]  /*8eb0*/  STL.64 [R3], R22 ;  /* 0x0000001603007387 */ /* 0x0003e20000100a00 */
[----:B------:R-:W-:Y:S05]  /*8ec0*/  RET.REL.NODEC R14 `(_ZN7cutlass13device_kernelIN5flash19enable_sm80_to_sm89INS1_16FlashAttnBwdSm80INS1_25CollectiveMainloopBwdSm80ILi2ELi2EN4cute5tupleIJNS5_1CILi128EEES8_NS7_ILi64EEEEEENS_6half_tEfNS_4arch4Sm80ELb0ELb1ELb1ELb1ELb1ELb0ELb0ELb0ELi2ELi4ELi4ELi4ELb0EEENS1_21CollectiveEpilogueBwdISA_SB_SD_Li256ELb1ELb0ELi2EEENS1_19SingleTileSchedulerILb1ELb0ELb0ELi128EEEEEEEEEvNT_6ParamsE) ;  /* 0xffff71300e007950 */ /* 0x000fea0003c3ffff */
        .type           $_ZN7cutlass13device_kernelIN5flash19enable_sm80_to_sm89INS1_16FlashAttnBwdSm80INS1_25CollectiveMainloopBwdSm80ILi2ELi2EN4cute5tupleIJNS5_1CILi128EEES8_NS7_ILi64EEEEEENS_6half_tEfNS_4arch4Sm80ELb0ELb1ELb1ELb1ELb1ELb0ELb0ELb0ELi2ELi4ELi4ELi4ELb0EEENS1_21CollectiveEpilogueBwdISA_SB_SD_Li256ELb1ELb0ELi2EEENS1_19SingleTileSchedulerILb1ELb0ELb0ELi128EEEEEEEEEvNT_6ParamsE$_ZN4cute3eso3ESOILb1ELb0EJNS_6LayoutINS_5tupleIJNS3_IJNS_1CILi1EEENS4_ILi2EEEEEES6_NS4_ILi8EEEEEENS3_IJNS3_IJS5_S5_EEES6_NS4_ILi4EEEEEEEENS_10ViewEngineIPN7cutlass5ArrayINSF_6half_tELi2ELb0EEEEEEEC2ERKSD_RKSK_,@function
        .size           $_ZN7cutlass13device_kernelIN5flash19enable_sm80_to_sm89INS1_16FlashAttnBwdSm80INS1_25CollectiveMainloopBwdSm80ILi2ELi2EN4cute5tupleIJNS5_1CILi128EEES8_NS7_ILi64EEEEEENS_6half_tEfNS_4arch4Sm80ELb0ELb1ELb1ELb1ELb1ELb0ELb0ELb0ELi2ELi4ELi4ELi4ELb0EEENS1_21CollectiveEpilogueBwdISA_SB_SD_Li256ELb1ELb0ELi2EEENS1_19SingleTileSchedulerILb1ELb0ELb0ELi128EEEEEEEEEvNT_6ParamsE$_ZN4cute3eso3ESOILb1ELb0EJNS_6LayoutINS_5tupleIJNS3_IJNS_1CILi1EEENS4_ILi2EEEEEES6_NS4_ILi8EEEEEENS3_IJNS3_IJS5_S5_EEES6_NS4_ILi4EEEEEEEENS_10ViewEngineIPN7cutlass5ArrayINSF_6half_tELi2ELb0EEEEEEEC2ERKSD_RKSK_,($_ZN7cutlass13device_kernelIN5flash19enable_sm80_to_sm89INS1_16FlashAttnBwdSm80INS1_25CollectiveMainloopBwdSm80ILi2ELi2EN4cute5tupleIJNS5_1CILi128EEES8_NS7_ILi64EEEEEENS_6half_tEfNS_4arch4Sm80ELb0ELb1ELb1ELb1ELb1ELb0ELb0ELb0ELi2ELi4ELi4ELi4ELb0EEENS1_21CollectiveEpilogueBwdISA_SB_SD_Li256ELb1ELb0ELi2EEENS1_19SingleTileSchedulerILb1ELb0ELb0ELi128EEEEEEEEEvNT_6ParamsE$_ZN4cute3eso3ESOILb1ELb0EJNS_6LayoutINS_5tupleIJNS3_IJNS_1CILi1EEENS4_ILi2EEES6_EEEEEENS3_IJNS3_IJS5_S5_S6_EEEEEEEENS_10ViewEngineIPjEEEEC2ERKSB_RKSE_ - $_ZN7cutlass13device_kernelIN5flash19enable_sm80_to_sm89INS1_16FlashAttnBwdSm80INS1_25CollectiveMainloopBwdSm80ILi2ELi2EN4cute5tupleIJNS5_1CILi128EEES8_NS7_ILi64EEEEEENS_6half_tEfNS_4arch4Sm80ELb0ELb1ELb1ELb1ELb1ELb0ELb0ELb0ELi2ELi4ELi4ELi4ELb0EEENS1_21CollectiveEpilogueBwdISA_SB_SD_Li256ELb1ELb0ELi2EEENS1_19SingleTileSchedulerILb1ELb0ELb0ELi128EEEEEEEEEvNT_6ParamsE$_ZN4cute3eso3ESOILb1ELb0EJNS_6LayoutINS_5tupleIJNS3_IJNS_1CILi1EEENS4_ILi2EEEEEES6_NS4_ILi8EEEEEENS3_IJNS3_IJS5_S5_EEES6_NS4_ILi4EEEEEEEENS_10ViewEngineIPN7cutlass5ArrayINSF_6half_tELi2ELb0EEEEEEEC2ERKSD_RKSK_)
$_ZN7cutlass13device_kernelIN5flash19enable_sm80_to_sm89INS1_16FlashAttnBwdSm80INS1_25CollectiveMainloopBwdSm80ILi2ELi2EN4cute5tupleIJNS5_1CILi128EEES8_NS7_ILi64EEEEEENS_6half_tEfNS_4arch4Sm80ELb0ELb1ELb1ELb1ELb1ELb0ELb0ELb0ELi2ELi4ELi4ELi4ELb0EEENS1_21CollectiveEpilogueBwdISA_SB_SD_Li256ELb1ELb0ELi2EEENS1_19SingleTileSchedulerILb1ELb0ELb0ELi128EEEEEEEEEvNT_6ParamsE$_ZN4cute3eso3ESOILb1ELb0EJNS_6LayoutINS_5tupleIJNS3_IJNS_1CILi1EEENS4_ILi2EEEEEES6_NS4_ILi8EEEEEENS3_IJNS3_IJS5_S5_EEES6_NS4_ILi4EEEEEEEENS_10ViewEngineIPN7cutlass5ArrayINSF_6half_tELi2ELb0EEEEEEEC2ERKSD_RKSK_:
[----:B------:R-:W-:Y:S01]  /*8ed0*/  IADD3 R2, R69, -c[0x0][0x20], RZ ;  /* 0x8000080045027a10 */ /* 0x000fe20007ffe0ff */
[----:B------:R-:W-:Y:S01]  /*8ee0*/  IMAD.MOV.U32 R17, RZ, RZ, R3 ;  /* 0x000000ffff117224 */ /* 0x000fe200078e0003 */
[----:B------:R-:W-:-:S04]  /*8ef0*/  MOV R15, 0x0 ;  /* 0x00000000000f7802 */ /* 0x000fc80000000f00 */
[----:B------:R1:W-:Y:S01]  /*8f00*/  STL.64 [R2], R16 ;  /* 0x0000001002007387 */ /* 0x0003e20000100a00 */
[----:B------:R-:W-:Y:S05]  /*8f10*/  RET.REL.NODEC R14 `(_ZN7cutlass13device_kernelIN5flash19enable_sm80_to_sm89INS1_16FlashAttnBwdSm80INS1_25CollectiveMainloopBwdSm80ILi2ELi2EN4cute5tupleIJNS5_1CILi128EEES8_NS7_ILi64EEEEEENS_6half_tEfNS_4arch4Sm80ELb0ELb1ELb1ELb1ELb1ELb0ELb0ELb0ELi2ELi4ELi4ELi4ELb0EEENS1_21CollectiveEpilogueBwdISA_SB_SD_Li256ELb1ELb0ELi2EEENS1_19SingleTileSchedulerILb1ELb0ELb0ELi128EEEEEEEEEvNT_6ParamsE) ;  /* 0xffff70e00e007950 */ /* 0x000fea0003c3ffff */
        .type           $_ZN7cutlass13device_kernelIN5flash19enable_sm80_to_sm89INS1_16FlashAttnBwdSm80INS1_25CollectiveMainloopBwdSm80ILi2ELi2EN4cute5tupleIJNS5_1CILi128EEES8_NS7_ILi64EEEEEENS_6half_tEfNS_4arch4Sm80ELb0ELb1ELb1ELb1ELb1ELb0ELb0ELb0ELi2ELi4ELi4ELi4ELb0EEENS1_21CollectiveEpilogueBwdISA_SB_SD_Li256ELb1ELb0ELi2EEENS1_19SingleTileSchedulerILb1ELb0ELb0ELi128EEEEEEEEEvNT_6ParamsE$_ZN4cute3eso3ESOILb1ELb0EJNS_6LayoutINS_5tupleIJNS3_IJNS_1CILi1EEENS4_ILi2EEES6_EEEEEENS3_IJNS3_IJS5_S5_S6_EEEEEEEENS_10ViewEngineIPjEEEEC2ERKSB_RKSE_,@function
        .size           $_ZN7cutlass13device_kernelIN5flash19enable_sm80_to_sm89INS1_16FlashAttnBwdSm80INS1_25CollectiveMainloopBwdSm80ILi2ELi2EN4cute5tupleIJNS5_1CILi128EEES8_NS7_ILi64EEEEEENS_6half_tEfNS_4arch4Sm80ELb0ELb1ELb1ELb1ELb1ELb0ELb0ELb0ELi2ELi4ELi4ELi4ELb0EEENS1_21CollectiveEpilogueBwdISA_SB_SD_Li256ELb1ELb0ELi2EEENS1_19SingleTileSchedulerILb1ELb0ELb0ELi128EEEEEEEEEvNT_6ParamsE$_ZN4cute3eso3ESOILb1ELb0EJNS_6LayoutINS_5tupleIJNS3_IJNS_1CILi1EEENS4_ILi2EEES6_EEEEEENS3_IJNS3_IJS5_S5_S6_EEEEEEEENS_10ViewEngineIPjEEEEC2ERKSB_RKSE_,($_ZN7cutlass13device_kernelIN5flash19enable_sm80_to_sm89INS1_16FlashAttnBwdSm80INS1_25CollectiveMainloopBwdSm80ILi2ELi2EN4cute5tupleIJNS5_1CILi128EEES8_NS7_ILi64EEEEEENS_6half_tEfNS_4arch4Sm80ELb0ELb1ELb1ELb1ELb1ELb0ELb0ELb0ELi2ELi4ELi4ELi4ELb0EEENS1_21CollectiveEpilogueBwdISA_SB_SD_Li256ELb1ELb0ELi2EEENS1_19SingleTileSchedulerILb1ELb0ELb0ELi128EEEEEEEEEvNT_6ParamsE$_ZN4cute3eso3ESOILb1ELb0EJNS_6LayoutINS_5tupleIJNS3_IJNS_1CILi1EEES5_EEEEEENS3_IJNS3_IJS5_NS4_ILi0EEEEEEEEEEENS_10ViewEngineINS_8smem_ptrIPN7cutlass9uint128_tEEEEEEEC2ERKSB_RKSI_ - $_ZN7cutlass13device_kernelIN5flash19enable_sm80_to_sm89INS1_16FlashAttnBwdSm80INS1_25CollectiveMainloopBwdSm80ILi2ELi2EN4cute5tupleIJNS5_1CILi128EEES8_NS7_ILi64EEEEEENS_6half_tEfNS_4arch4Sm80ELb0ELb1ELb1ELb1ELb1ELb0ELb0ELb0ELi2ELi4ELi4ELi4ELb0EEENS1_21CollectiveEpilogueBwdISA_SB_SD_Li256ELb1ELb0ELi2EEENS1_19SingleTileSchedulerILb1ELb0ELb0ELi128EEEEEEEEEvNT_6ParamsE$_ZN4cute3eso3ESOILb1ELb0EJNS_6LayoutINS_5tupleIJNS3_IJNS_1CILi1EEENS4_ILi2EEES6_EEEEEENS3_IJNS3_IJS5_S5_S6_EEEEEEEENS_10ViewEngineIPjEEEEC2ERKSB_RKSE_)
$_ZN7cutlass13device_kernelIN5flash19enable_sm80_to_sm89INS1_16FlashAttnBwdSm80INS1_25CollectiveMainloopBwdSm80ILi2ELi2EN4cute5tupleIJNS5_1CILi128EEES8_NS7_ILi64EEEEEENS_6half_tEfNS_4arch4Sm80ELb0ELb1ELb1ELb1ELb1ELb0ELb0ELb0ELi2ELi4ELi4ELi4ELb0EEENS1_21CollectiveEpilogueBwdISA_SB_SD_Li256ELb1ELb0ELi2EEENS1_19SingleTileSchedulerILb1ELb0ELb0ELi128EEEEEEEEEvNT_6ParamsE$_ZN4cute3eso3ESOILb1ELb0EJNS_6LayoutINS_5tupleIJNS3_IJNS_1CILi1EEENS4_ILi2EEES6_EEEEEENS3_IJNS3_IJS5_S5_S6_EEEEEEEENS_10ViewEngineIPjEEEEC2ERKSB_RKSE_:
[----:B------:R-:W-:Y:S02]  /*8f20*/  IADD3 R2, R60, -c[0x0][0x20], RZ ;  /* 0x800008003c027a10 */ /* 0x000fe40007ffe0ff */
[----:B------:R-:W-:-:S03]  /*8f30*/  MOV R5, 0x0 ;  /* 0x0000000000057802 */ /* 0x000fc60000000f00 */
[----:B------:R1:W-:Y:S01]  /*8f40*/  STL.64 [R2], R12 ;  /* 0x0000000c02007387 */ /* 0x0003e20000100a00 */
[----:B------:R-:W-:Y:S05]  /*8f50*/  RET.REL.NODEC R4 `(_ZN7cutlass13device_kernelIN5flash19enable_sm80_to_sm89INS1_16FlashAttnBwdSm80INS1_25CollectiveMainloopBwdSm80ILi2ELi2EN4cute5tupleIJNS5_1CILi128EEES8_NS7_ILi64EEEEEENS_6half_tEfNS_4arch4Sm80ELb0ELb1ELb1ELb1ELb1ELb0ELb0ELb0ELi2ELi4ELi4ELi4ELb0EEENS1_21CollectiveEpilogueBwdISA_SB_SD_Li256ELb1ELb0ELi2EEENS1_19SingleTileSchedulerILb1ELb0ELb0ELi128EEEEEEEEEvNT_6ParamsE) ;  /* 0xffff70a004007950 */ /* 0x000fea0003c3ffff */
        .type           $_ZN7cutlass13device_kernelIN5flash19enable_sm80_to_sm89INS1_16FlashAttnBwdSm80INS1_25CollectiveMainloopBwdSm80ILi2ELi2EN4cute5tupleIJNS5_1CILi128EEES8_NS7_ILi64EEEEEENS_6half_tEfNS_4arch4Sm80ELb0ELb1ELb1ELb1ELb1ELb0ELb0ELb0ELi2ELi4ELi4ELi4ELb0EEENS1_21CollectiveEpilogueBwdISA_SB_SD_Li256ELb1ELb0ELi2EEENS1_19SingleTileSchedulerILb1ELb0ELb0ELi128EEEEEEEEEvNT_6ParamsE$_ZN4cute3eso3ESOILb1ELb0EJNS_6LayoutINS_5tupleIJNS3_IJNS_1CILi1EEES5_EEEEEENS3_IJNS3_IJS5_NS4_ILi0EEEEEEEEEEENS_10ViewEngineINS_8smem_ptrIPN7cutlass9uint128_tEEEEEEEC2ERKSB_RKSI_,@function
        .size           $_ZN7cutlass13device_kernelIN5flash19enable_sm80_to_sm89INS1_16FlashAttnBwdSm80INS1_25CollectiveMainloopBwdSm80ILi2ELi2EN4cute5tupleIJNS5_1CILi128EEES8_NS7_ILi64EEEEEENS_6half_tEfNS_4arch4Sm80ELb0ELb1ELb1ELb1ELb1ELb0ELb0ELb0ELi2ELi4ELi4ELi4ELb0EEENS1_21CollectiveEpilogueBwdISA_SB_SD_Li256ELb1ELb0ELi2EEENS1_19SingleTileSchedulerILb1ELb0ELb0ELi128EEEEEEEEEvNT_6ParamsE$_ZN4cute3eso3ESOILb1ELb0EJNS_6LayoutINS_5tupleIJNS3_IJNS_1CILi1EEES5_EEEEEENS3_IJNS3_IJS5_NS4_ILi0EEEEEEEEEEENS_10ViewEngineINS_8smem_ptrIPN7cutlass9uint128_tEEEEEEEC2ERKSB_RKSI_,($_ZN7cutlass13device_kernelIN5flash19enable_sm80_to_sm89INS1_16FlashAttnBwdSm80INS1_25CollectiveMainloopBwdSm80ILi2ELi2EN4cute5tupleIJNS5_1CILi128EEES8_NS7_ILi64EEEEEENS_6half_tEfNS_4arch4Sm80ELb0ELb1ELb1ELb1ELb1ELb0ELb0ELb0ELi2ELi4ELi4ELi4ELb0EEENS1_21CollectiveEpilogueBwdISA_SB_SD_Li256ELb1ELb0ELi2EEENS1_19SingleTileSchedulerILb1ELb0ELb0ELi128EEEEEEEEEvNT_6ParamsE$_ZN4cute3eso3ESOILb1ELb0EJNS_6LayoutINS_5tupleIJNS3_IJNS_1CILi2EEES5_EEEEEENS3_IJNS3_IJNS4_ILi1EEES5_EEEEEEEENS_10ViewEngineIPKfEEEEC2ERKSB_RKSF_ - $_ZN7cutlass13device_kernelIN5flash19enable_sm80_to_sm89INS1_16FlashAttnBwdSm80INS1_25CollectiveMainloopBwdSm80ILi2ELi2EN4cute5tupleIJNS5_1CILi128EEES8_NS7_ILi64EEEEEENS_6half_tEfNS_4arch4Sm80ELb0ELb1ELb1ELb1ELb1ELb0ELb0ELb0ELi2ELi4ELi4ELi4ELb0EEENS1_21CollectiveEpilogueBwdISA_SB_SD_Li256ELb1ELb0ELi2EEENS1_19SingleTileSchedulerILb1ELb0ELb0ELi128EEEEEEEEEvNT_6ParamsE$_ZN4cute3eso3ESOILb1ELb0EJNS_6LayoutINS_5tupleIJNS3_IJNS_1CILi1EEES5_EEEEEENS3_IJNS3_IJS5_NS4_ILi0EEEEEEEEEEENS_10ViewEngineINS_8smem_ptrIPN7cutlass9uint128_tEEEEEEEC2ERKSB_RKSI_)
$_ZN7cutlass13device_kernelIN5flash19enable_sm80_to_sm89INS1_16FlashAttnBwdSm80INS1_25CollectiveMainloopBwdSm80ILi2ELi2EN4cute5tupleIJNS5_1CILi128EEES8_NS7_ILi64EEEEEENS_6half_tEfNS_4arch4Sm80ELb0ELb1ELb1ELb1ELb1ELb0ELb0ELb0ELi2ELi4ELi4ELi4ELb0EEENS1_21CollectiveEpilogueBwdISA_SB_SD_Li256ELb1ELb0ELi2EEENS1_19SingleTileSchedulerILb1ELb0ELb0ELi128EEEEEEEEEvNT_6ParamsE$_ZN4cute3eso3ESOILb1ELb0EJNS_6LayoutINS_5tupleIJNS3_IJNS_1CILi1EEES5_EEEEEENS3_IJNS3_IJS5_NS4_ILi0EEEEEEEEEEENS_10ViewEngineINS_8smem_ptrIPN7cutlass9uint128_tEEEEEEEC2ERKSB_RKSI_:
[----:B------:R-:W-:Y:S02]  /*8f60*/  IADD3 R38, R82, -c[0x0][0x20], RZ ;  /* 0x8000080052267a10 */ /* 0x000fe40007ffe0ff */
[----:B------:R-:W-:-:S03]  /*8f70*/  MOV R47, 0x0 ;  /* 0x00000000002f7802 */ /* 0x000fc60000000f00 */
[----:B------:R1:W-:Y:S01]  /*8f80*/  STL.64 [R38], R2 ;  /* 0x0000000226007387 */ /* 0x0003e20000100a00 */
[----:B------:R-:W-:Y:S05]  /*8f90*/  RET.REL.NODEC R46 `(_ZN7cutlass13device_kernelIN5flash19enable_sm80_to_sm89INS1_16FlashAttnBwdSm80INS1_25CollectiveMainloopBwdSm80ILi2ELi2EN4cute5tupleIJNS5_1CILi128EEES8_NS7_ILi64EEEEEENS_6half_tEfNS_4arch4Sm80ELb0ELb1ELb1ELb1ELb1ELb0ELb0ELb0ELi2ELi4ELi4ELi4ELb0EEENS1_21CollectiveEpilogueBwdISA_SB_SD_Li256ELb1ELb0ELi2EEENS1_19SingleTileSchedulerILb1ELb0ELb0ELi128EEEEEEEEEvNT_6ParamsE) ;  /* 0xffff70602e007950 */ /* 0x000fea0003c3ffff */
        .type           $_ZN7cutlass13device_kernelIN5flash19enable_sm80_to_sm89INS1_16FlashAttnBwdSm80INS1_25CollectiveMainloopBwdSm80ILi2ELi2EN4cute5tupleIJNS5_1CILi128EEES8_NS7_ILi64EEEEEENS_6half_tEfNS_4arch4Sm80ELb0ELb1ELb1ELb1ELb1ELb0ELb0ELb0ELi2ELi4ELi4ELi4ELb0EEENS1_21CollectiveEpilogueBwdISA_SB_SD_Li256ELb1ELb0ELi2EEENS1_19SingleTileSchedulerILb1ELb0ELb0ELi128EEEEEEEEEvNT_6ParamsE$_ZN4cute3eso3ESOILb1ELb0EJNS_6LayoutINS_5tupleIJNS3_IJNS_1CILi2EEES5_EEEEEENS3_IJNS3_IJNS4_ILi1EEES5_EEEEEEEENS_10ViewEngineIPKfEEEEC2ERKSB_RKSF_,@function
        .size           $_ZN7cutlass13device_kernelIN5flash19enable_sm80_to_sm89INS1_16FlashAttnBwdSm80INS1_25CollectiveMainloopBwdSm80ILi2ELi2EN4cute5tupleIJNS5_1CILi128EEES8_NS7_ILi64EEEEEENS_6half_tEfNS_4arch4Sm80ELb0ELb1ELb1ELb1ELb1ELb0ELb0ELb0ELi2ELi4ELi4ELi4ELb0EEENS1_21CollectiveEpilogueBwdISA_SB_SD_Li256ELb1ELb0ELi2EEENS1_19SingleTileSchedulerILb1ELb0ELb0ELi128EEEEEEEEEvNT_6ParamsE$_ZN4cute3eso3ESOILb1ELb0EJNS_6LayoutINS_5tupleIJNS3_IJNS_1CILi2EEES5_EEEEEENS3_IJNS3_IJNS4_ILi1EEES5_EEEEEEEENS_10ViewEngineIPKfEEEEC2ERKSB_RKSF_,($_ZN7cutlass13device_kernelIN5flash19enable_sm80_to_sm89INS1_16FlashAttnBwdSm80INS1_25CollectiveMainloopBwdSm80ILi2ELi2EN4cute5tupleIJNS5_1CILi128EEES8_NS7_ILi64EEEEEENS_6half_tEfNS_4arch4Sm80ELb0ELb1ELb1ELb1ELb1ELb0ELb0ELb0ELi2ELi4ELi4ELi4ELb0EEENS1_21CollectiveEpilogueBwdISA_SB_SD_Li256ELb1ELb0ELi2EEENS1_19SingleTileSchedulerILb1ELb0ELb0ELi128EEEEEEEEEvNT_6ParamsE$_ZN4cute3eso3ESOILb1ELb0EJNS_6LayoutINS_5tupleIJNS3_IJNS_1CILi2EEES5_EEEEEENS3_IJNS3_IJNS4_ILi1EEES5_EEEEEEEENS_10ViewEngineIPN7cutlass6half_tEEEEEC2ERKSB_RKSG_ - $_ZN7cutlass13device_kernelIN5flash19enable_sm80_to_sm89INS1_16FlashAttnBwdSm80INS1_25CollectiveMainloopBwdSm80ILi2ELi2EN4cute5tupleIJNS5_1CILi128EEES8_NS7_ILi64EEEEEENS_6half_tEfNS_4arch4Sm80ELb0ELb1ELb1ELb1ELb1ELb0ELb0ELb0ELi2ELi4ELi4ELi4ELb0EEENS1_21CollectiveEpilogueBwdISA_SB_SD_Li256ELb1ELb0ELi2EEENS1_19SingleTileSchedulerILb1ELb0ELb0ELi128EEEEEEEEEvNT_6ParamsE$_ZN4cute3eso3ESOILb1ELb0EJNS_6LayoutINS_5tupleIJNS3_IJNS_1CILi2EEES5_EEEEEENS3_IJNS3_IJNS4_ILi1EEES5_EEEEEEEENS_10ViewEngineIPKfEEEEC2ERKSB_RKSF_)
$_ZN7cutlass13device_kernelIN5flash19enable_sm80_to_sm89INS1_16FlashAttnBwdSm80INS1_25CollectiveMainloopBwdSm80ILi2ELi2EN4cute5tupleIJNS5_1CILi128EEES8_NS7_ILi64EEEEEENS_6half_tEfNS_4arch4Sm80ELb0ELb1ELb1ELb1ELb1ELb0ELb0ELb0ELi2ELi4ELi4ELi4ELb0EEENS1_21CollectiveEpilogueBwdISA_SB_SD_Li256ELb1ELb0ELi2EEENS1_19SingleTileSchedulerILb1ELb0ELb0ELi128EEEEEEEEEvNT_6ParamsE$_ZN4cute3eso3ESOILb1ELb0EJNS_6LayoutINS_5tupleIJNS3_IJNS_1CILi2EEES5_EEEEEENS3_IJNS3_IJNS4_ILi1EEES5_EEEEEEEENS_10ViewEngineIPKfEEEEC2ERKSB_RKSF_:
[----:B------:R-:W-:Y:S01]  /*8fa0*/  IADD3 R2, R60, -c[0x0][0x20], RZ ;  /* 0x800008003c027a10 */ /* 0x000fe20007ffe0ff */
[----:B------:R-:W-:Y:S01]  /*8fb0*/  IMAD.MOV.U32 R7, RZ, RZ, R3 ;  /* 0x000000ffff077224 */ /* 0x000fe200078e0003 */
[----:B------:R-:W-:-:S04]  /*8fc0*/  MOV R5, 0x0 ;  /* 0x0000000000057802 */ /* 0x000fc80000000f00 */
[----:B------:R1:W-:Y:S01]  /*8fd0*/  STL.64 [R2], R6 ;  /* 0x0000000602007387 */ /* 0x0003e20000100a00 */
[----:B------:R-:W-:Y:S05]  /*8fe0*/  RET.REL.NODEC R4 `(_ZN7cutlass13device_kernelIN5flash19enable_sm80_to_sm89INS1_16FlashAttnBwdSm80INS1_25CollectiveMainloopBwdSm80ILi2ELi2EN4cute5tupleIJNS5_1CILi128EEES8_NS7_ILi64EEEEEENS_6half_tEfNS_4arch4Sm80ELb0ELb1ELb1ELb1ELb1ELb0ELb0ELb0ELi2ELi4ELi4ELi4ELb0EEENS1_21CollectiveEpilogueBwdISA_SB_SD_Li256ELb1ELb0ELi2EEENS1_19SingleTileSchedulerILb1ELb0ELb0ELi128EEEEEEEEEvNT_6ParamsE) ;  /* 0xffff701004007950 */ /* 0x000fea0003c3ffff */
        .type           $_ZN7cutlass13device_kernelIN5flash19enable_sm80_to_sm89INS1_16FlashAttnBwdSm80INS1_25CollectiveMainloopBwdSm80ILi2ELi2EN4cute5tupleIJNS5_1CILi128EEES8_NS7_ILi64EEEEEENS_6half_tEfNS_4arch4Sm80ELb0ELb1ELb1ELb1ELb1ELb0ELb0ELb0ELi2ELi4ELi4ELi4ELb0EEENS1_21CollectiveEpilogueBwdISA_SB_SD_Li256ELb1ELb0ELi2EEENS1_19SingleTileSchedulerILb1ELb0ELb0ELi128EEEEEEEEEvNT_6ParamsE$_ZN4cute3eso3ESOILb1ELb0EJNS_6LayoutINS_5tupleIJNS3_IJNS_1CILi2EEES5_EEEEEENS3_IJNS3_IJNS4_ILi1EEES5_EEEEEEEENS_10ViewEngineIPN7cutlass6half_tEEEEEC2ERKSB_RKSG_,@function
        .size           $_ZN7cutlass13device_kernelIN5flash19enable_sm80_to_sm89INS1_16FlashAttnBwdSm80INS1_25CollectiveMainloopBwdSm80ILi2ELi2EN4cute5tupleIJNS5_1CILi128EEES8_NS7_ILi64EEEEEENS_6half_tEfNS_4arch4Sm80ELb0ELb1ELb1ELb1ELb1ELb0ELb0ELb0ELi2ELi4ELi4ELi4ELb0EEENS1_21CollectiveEpilogueBwdISA_SB_SD_Li256ELb1ELb0ELi2EEENS1_19SingleTileSchedulerILb1ELb0ELb0ELi128EEEEEEEEEvNT_6ParamsE$_ZN4cute3eso3ESOILb1ELb0EJNS_6LayoutINS_5tupleIJNS3_IJNS_1CILi2EEES5_EEEEEENS3_IJNS3_IJNS4_ILi1EEES5_EEEEEEEENS_10ViewEngineIPN7cutlass6half_tEEEEEC2ERKSB_RKSG_,($_ZN7cutlass13device_kernelIN5flash19enable_sm80_to_sm89INS1_16FlashAttnBwdSm80INS1_25CollectiveMainloopBwdSm80ILi2ELi2EN4cute5tupleIJNS5_1CILi128EEES8_NS7_ILi64EEEEEENS_6half_tEfNS_4arch4Sm80ELb0ELb1ELb1ELb1ELb1ELb0ELb0ELb0ELi2ELi4ELi4ELi4ELb0EEENS1_21CollectiveEpilogueBwdISA_SB_SD_Li256ELb1ELb0ELi2EEENS1_19SingleTileSchedulerILb1ELb0ELb0ELi128EEEEEEEEEvNT_6ParamsE$_ZN4cute3eso3ESOILb1ELb0EJNS_6LayoutINS_5tupleIJNS3_IJNS_1CILi2EEES5_EEEEEENS3_IJNS3_IJNS4_ILi1EEES5_EEEEEEEENS_10ViewEngineIPfEEEEC2ERKSB_RKSE_ - $_ZN7cutlass13device_kernelIN5flash19enable_sm80_to_sm89INS1_16FlashAttnBwdSm80INS1_25CollectiveMainloopBwdSm80ILi2ELi2EN4cute5tupleIJNS5_1CILi128EEES8_NS7_ILi64EEEEEENS_6half_tEfNS_4arch4Sm80ELb0ELb1ELb1ELb1ELb1ELb0ELb0ELb0ELi2ELi4ELi4ELi4ELb0EEENS1_21CollectiveEpilogueBwdISA_SB_SD_Li256ELb1ELb0ELi2EEENS1_19SingleTileSchedulerILb1ELb0ELb0ELi128EEEEEEEEEvNT_6ParamsE$_ZN4cute3eso3ESOILb1ELb0EJNS_6LayoutINS_5tupleIJNS3_IJNS_1CILi2EEES5_EEEEEENS3_IJNS3_IJNS4_ILi1EEES5_EEEEEEEENS_10ViewEngineIPN7cutlass6half_tEEEEEC2ERKSB_RKSG_)
$_ZN7cutlass13device_kernelIN5flash19enable_sm80_to_sm89INS1_16FlashAttnBwdSm80INS1_25CollectiveMainloopBwdSm80ILi2ELi2EN4cute5tupleIJNS5_1CILi128EEES8_NS7_ILi64EEEEEENS_6half_tEfNS_4arch4Sm80ELb0ELb1ELb1ELb1ELb1ELb0ELb0ELb0ELi2ELi4ELi4ELi4ELb0EEENS1_21CollectiveEpilogueBwdISA_SB_SD_Li256ELb1ELb0ELi2EEENS1_19SingleTileSchedulerILb1ELb0ELb0ELi128EEEEEEEEEvNT_6ParamsE$_ZN4cute3eso3ESOILb1ELb0EJNS_6LayoutINS_5tupleIJNS3_IJNS_1CILi2EEES5_EEEEEENS3_IJNS3_IJNS4_ILi1EEES5_EEEEEEEENS_10ViewEngineIPN7cutlass6half_tEEEEEC2ERKSB_RKSG_:
[----:B------:R-:W-:Y:S01]  /*8ff0*/  IADD3 R2, R60, -c[0x0][0x20], RZ ;  /* 0x800008003c027a10 */ /* 0x000fe20007ffe0ff */
[----:B------:R-:W-:Y:S01]  /*9000*/  IMAD.MOV.U32 R7, RZ, RZ, R3 ;  /* 0x000000ffff077224 */ /* 0x000fe200078e0003 */
[----:B------:R-:W-:-:S04]  /*9010*/  MOV R5, 0x0 ;  /* 0x0000000000057802 */ /* 0x000fc80000000f00 */
[----:B------:R1:W-:Y:S01]  /*9020*/  STL.64 [R2], R6 ;  /* 0x0000000602007387 */ /* 0x0003e20000100a00 */
[----:B------:R-:W-:Y:S05]  /*9030*/  RET.REL.NODEC R4 `(_ZN7cutlass13device_kernelIN5flash19enable_sm80_to_sm89INS1_16FlashAttnBwdSm80INS1_25CollectiveMainloopBwdSm80ILi2ELi2EN4cute5tupleIJNS5_1CILi128EEES8_NS7_ILi64EEEEEENS_6half_tEfNS_4arch4Sm80ELb0ELb1ELb1ELb1ELb1ELb0ELb0ELb0ELi2ELi4ELi4ELi4ELb0EEENS1_21CollectiveEpilogueBwdISA_SB_SD_Li256ELb1ELb0ELi2EEENS1_19SingleTileSchedulerILb1ELb0ELb0ELi128EEEEEEEEEvNT_6ParamsE) ;  /* 0xffff6fc004007950 */ /* 0x000fea0003c3ffff */
        .type           $_ZN7cutlass13device_kernelIN5flash19enable_sm80_to_sm89INS1_16FlashAttnBwdSm80INS1_25CollectiveMainloopBwdSm80ILi2ELi2EN4cute5tupleIJNS5_1CILi128EEES8_NS7_ILi64EEEEEENS_6half_tEfNS_4arch4Sm80ELb0ELb1ELb1ELb1ELb1ELb0ELb0ELb0ELi2ELi4ELi4ELi4ELb0EEENS1_21CollectiveEpilogueBwdISA_SB_SD_Li256ELb1ELb0ELi2EEENS1_19SingleTileSchedulerILb1ELb0ELb0ELi128EEEEEEEEEvNT_6ParamsE$_ZN4cute3eso3ESOILb1ELb0EJNS_6LayoutINS_5tupleIJNS3_IJNS_1CILi2EEES5_EEEEEENS3_IJNS3_IJNS4_ILi1EEES5_EEEEEEEENS_10ViewEngineIPfEEEEC2ERKSB_RKSE_,@function
        .size           $_ZN7cutlass13device_kernelIN5flash19enable_sm80_to_sm89INS1_16FlashAttnBwdSm80INS1_25CollectiveMainloopBwdSm80ILi2ELi2EN4cute5tupleIJNS5_1CILi128EEES8_NS7_ILi64EEEEEENS_6half_tEfNS_4arch4Sm80ELb0ELb1ELb1ELb1ELb1ELb0ELb0ELb0ELi2ELi4ELi4ELi4ELb0EEENS1_21CollectiveEpilogueBwdISA_SB_SD_Li256ELb1ELb0ELi2EEENS1_19SingleTileSchedulerILb1ELb0ELb0ELi128EEEEEEEEEvNT_6ParamsE$_ZN4cute3eso3ESOILb1ELb0EJNS_6LayoutINS_5tupleIJNS3_IJNS_1CILi2EEES5_EEEEEENS3_IJNS3_IJNS4_ILi1EEES5_EEEEEEEENS_10ViewEngineIPfEEEEC2ERKSB_RKSE_,($_ZN7cutlass13device_kernelIN5flash19enable_sm80_to_sm89INS1_16FlashAttnBwdSm80INS1_25CollectiveMainloopBwdSm80ILi2ELi2EN4cute5tupleIJNS5_1CILi128EEES8_NS7_ILi64EEEEEENS_6half_tEfNS_4arch4Sm80ELb0ELb1ELb1ELb1ELb1ELb0ELb0ELb0ELi2ELi4ELi4ELi4ELb0EEENS1_21CollectiveEpilogueBwdISA_SB_SD_Li256ELb1ELb0ELi2EEENS1_19SingleTileSchedulerILb1ELb0ELb0ELi128EEEEEEEEEvNT_6ParamsE$_ZN4cute3eso3ESOILb1ELb0EJNS_6LayoutINS_5tupleIJNS3_IJNS_1CILi2EEES5_EEEEEENS3_IJNS3_IJNS4_ILi1EEES5_EEEEEEEEiEEC2ERKSB_RKi - $_ZN7cutlass13device_kernelIN5flash19enable_sm80_to_sm89INS1_16FlashAttnBwdSm80INS1_25CollectiveMainloopBwdSm80ILi2ELi2EN4cute5tupleIJNS5_1CILi128EEES8_NS7_ILi64EEEEEENS_6half_tEfNS_4arch4Sm80ELb0ELb1ELb1ELb1ELb1ELb0ELb0ELb0ELi2ELi4ELi4ELi4ELb0EEENS1_21CollectiveEpilogueBwdISA_SB_SD_Li256ELb1ELb0ELi2EEENS1_19SingleTileSchedulerILb1ELb0ELb0ELi128EEEEEEEEEvNT_6ParamsE$_ZN4cute3eso3ESOILb1ELb0EJNS_6LayoutINS_5tupleIJNS3_IJNS_1CILi2EEES5_EEEEEENS3_IJNS3_IJNS4_ILi1EEES5_EEEEEEEENS_10ViewEngineIPfEEEEC2ERKSB_RKSE_)
$_ZN7cutlass13device_kernelIN5flash19enable_sm80_to_sm89INS1_16FlashAttnBwdSm80INS1_25CollectiveMainloopBwdSm80ILi2ELi2EN4cute5tupleIJNS5_1CILi128EEES8_NS7_ILi64EEEEEENS_6half_tEfNS_4arch4Sm80ELb0ELb1ELb1ELb1ELb1ELb0ELb0ELb0ELi2ELi4ELi4ELi4ELb0EEENS1_21CollectiveEpilogueBwdISA_SB_SD_Li256ELb1ELb0ELi2EEENS1_19SingleTileSchedulerILb1ELb0ELb0ELi128EEEEEEEEEvNT_6ParamsE$_ZN4cute3eso3ESOILb1ELb0EJNS_6LayoutINS_5tupleIJNS3_IJNS_1CILi2EEES5_EEEEEENS3_IJNS3_IJNS4_ILi1EEES5_EEEEEEEENS_10ViewEngineIPfEEEEC2ERKSB_RKSE_:
[----:B------:R-:W-:Y:S01]  /*9040*/  IADD3 R2, R60, -c[0x0][0x20], RZ ;  /* 0x800008003c027a10 */ /* 0x000fe20007ffe0ff */
[----:B------:R-:W-:Y:S01]  /*9050*/  IMAD.MOV.U32 R9, RZ, RZ, R3 ;  /* 0x000000ffff097224 */ /* 0x000fe200078e0003 */
[----:B------:R-:W-:-:S04]  /*9060*/  MOV R5, 0x0 ;  /* 0x0000000000057802 */ /* 0x000fc80000000f00 */
[----:B------:R1:W-:Y:S01]  /*9070*/  STL.64 [R2], R8 ;  /* 0x0000000802007387 */ /* 0x0003e20000100a00 */
[----:B------:R-:W-:Y:S05]  /*9080*/  RET.REL.NODEC R4 `(_ZN7cutlass13device_kernelIN5flash19enable_sm80_to_sm89INS1_16FlashAttnBwdSm80INS1_25CollectiveMainloopBwdSm80ILi2ELi2EN4cute5tupleIJNS5_1CILi128EEES8_NS7_ILi64EEEEEENS_6half_tEfNS_4arch4Sm80ELb0ELb1ELb1ELb1ELb1ELb0ELb0ELb0ELi2ELi4ELi4ELi4ELb0EEENS1_21CollectiveEpilogueBwdISA_SB_SD_Li256ELb1ELb0ELi2EEENS1_19SingleTileSchedulerILb1ELb0ELb0ELi128EEEEEEEEEvNT_6ParamsE) ;  /* 0xffff6f7004007950 */ /* 0x000fea0003c3ffff */
        .type           $_ZN7cutlass13device_kernelIN5flash19enable_sm80_to_sm89INS1_16FlashAttnBwdSm80INS1_25CollectiveMainloopBwdSm80ILi2ELi2EN4cute5tupleIJNS5_1CILi128EEES8_NS7_ILi64EEEEEENS_6half_tEfNS_4arch4Sm80ELb0ELb1ELb1ELb1ELb1ELb0ELb0ELb0ELi2ELi4ELi4ELi4ELb0EEENS1_21CollectiveEpilogueBwdISA_SB_SD_Li256ELb1ELb0ELi2EEENS1_19SingleTileSchedulerILb1ELb0ELb0ELi128EEEEEEEEEvNT_6ParamsE$_ZN4cute3eso3ESOILb1ELb0EJNS_6LayoutINS_5tupleIJNS3_IJNS_1CILi2EEES5_EEEEEENS3_IJNS3_IJNS4_ILi1EEES5_EEEEEEEEiEEC2ERKSB_RKi,@function
        .size           $_ZN7cutlass13device_kernelIN5flash19enable_sm80_to_sm89INS1_16FlashAttnBwdSm80INS1_25CollectiveMainloopBwdSm80ILi2ELi2EN4cute5tupleIJNS5_1CILi128EEES8_NS7_ILi64EEEEEENS_6half_tEfNS_4arch4Sm80ELb0ELb1ELb1ELb1ELb1ELb0ELb0ELb0ELi2ELi4ELi4ELi4ELb0EEENS1_21CollectiveEpilogueBwdISA_SB_SD_Li256ELb1ELb0ELi2EEENS1_19SingleTileSchedulerILb1ELb0ELb0ELi128EEEEEEEEEvNT_6ParamsE$_ZN4cute3eso3ESOILb1ELb0EJNS_6LayoutINS_5tupleIJNS3_IJNS_1CILi2EEES5_EEEEEENS3_IJNS3_IJNS4_ILi1EEES5_EEEEEEEEiEEC2ERKSB_RKi,($_ZN7cutlass13device_kernelIN5flash19enable_sm80_to_sm89INS1_16FlashAttnBwdSm80INS1_25CollectiveMainloopBwdSm80ILi2ELi2EN4cute5tupleIJNS5_1CILi128EEES8_NS7_ILi64EEEEEENS_6half_tEfNS_4arch4Sm80ELb0ELb1ELb1ELb1ELb1ELb0ELb0ELb0ELi2ELi4ELi4ELi4ELb0EEENS1_21CollectiveEpilogueBwdISA_SB_SD_Li256ELb1ELb0ELi2EEENS1_19SingleTileSchedulerILb1ELb0ELb0ELi128EEEEEEEEEvNT_6ParamsE$_ZN4cute3eso3ESOILb1ELb0EJNS_6LayoutINS_5tupleIJNS3_IJNS_1CILi2EEES5_EEEEEENS3_IJNS3_IJNS4_ILi8EEENS4_ILi64EEEEEEEEEEENS_10ViewEngineINS_8smem_ptrIPfEEEEEEC2ERKSC_RKSH_ - $_ZN7cutlass13device_kernelIN5flash19enable_sm80_to_sm89INS1_16FlashAttnBwdSm80INS1_25CollectiveMainloopBwdSm80ILi2ELi2EN4cute5tupleIJNS5_1CILi128EEES8_NS7_ILi64EEEEEENS_6half_tEfNS_4arch4Sm80ELb0ELb1ELb1ELb1ELb1ELb0ELb0ELb0ELi2ELi4ELi4ELi4ELb0EEENS1_21CollectiveEpilogueBwdISA_SB_SD_Li256ELb1ELb0ELi2EEENS1_19SingleTileSchedulerILb1ELb0ELb0ELi128EEEEEEEEEvNT_6ParamsE$_ZN4cute3eso3ESOILb1ELb0EJNS_6LayoutINS_5tupleIJNS3_IJNS_1CILi2EEES5_EEEEEENS3_IJNS3_IJNS4_ILi1EEES5_EEEEEEEEiEEC2ERKSB_RKi)
$_ZN7cutlass13device_kernelIN5flash19enable_sm80_to_sm89INS1_16FlashAttnBwdSm80INS1_25CollectiveMainloopBwdSm80ILi2ELi2EN4cute5tupleIJNS5_1CILi128EEES8_NS7_ILi64EEEEEENS_6half_tEfNS_4arch4Sm80ELb0ELb1ELb1ELb1ELb1ELb0ELb0ELb0ELi2ELi4ELi4ELi4ELb0EEENS1_21CollectiveEpilogueBwdISA_SB_SD_Li256ELb1ELb0ELi2EEENS1_19SingleTileSchedulerILb1ELb0ELb0ELi128EEEEEEEEEvNT_6ParamsE$_ZN4cute3eso3ESOILb1ELb0EJNS_6LayoutINS_5tupleIJNS3_IJNS_1CILi2EEES5_EEEEEENS3_IJNS3_IJNS4_ILi1EEES5_EEEEEEEEiEEC2ERKSB_RKi:
[----:B------:R-:W-:Y:S02]  /*9090*/  IADD3 R2, R60, -c[0x0][0x20], RZ ;  /* 0x800008003c027a10 */ /* 0x000fe40007ffe0ff */
[----:B------:R-:W-:-:S03]  /*90a0*/  MOV R5, 0x0 ;  /* 0x0000000000057802 */ /* 0x000fc60000000f00 */
[----:B------:R1:W-:Y:S01]  /*90b0*/  STL [R2], R3 ;  /* 0x0000000302007387 */ /* 0x0003e20000100800 */
[----:B------:R-:W-:Y:S05]  /*90c0*/  RET.REL.NODEC R4 `(_ZN7cutlass13device_kernelIN5flash19enable_sm80_to_sm89INS1_16FlashAttnBwdSm80INS1_25CollectiveMainloopBwdSm80ILi2ELi2EN4cute5tupleIJNS5_1CILi128EEES8_NS7_ILi64EEEEEENS_6half_tEfNS_4arch4Sm80ELb0ELb1ELb1ELb1ELb1ELb0ELb0ELb0ELi2ELi4ELi4ELi4ELb0EEENS1_21CollectiveEpilogueBwdISA_SB_SD_Li256ELb1ELb0ELi2EEENS1_19SingleTileSchedulerILb1ELb0ELb0ELi128EEEEEEEEEvNT_6ParamsE) ;  /* 0xffff6f3004007950 */ /* 0x000fea0003c3ffff */
        .type           $_ZN7cutlass13device_kernelIN5flash19enable_sm80_to_sm89INS1_16FlashAttnBwdSm80INS1_25CollectiveMainloopBwdSm80ILi2ELi2EN4cute5tupleIJNS5_1CILi128EEES8_NS7_ILi64EEEEEENS_6half_tEfNS_4arch4Sm80ELb0ELb1ELb1ELb1ELb1ELb0ELb0ELb0ELi2ELi4ELi4ELi4ELb0EEENS1_21CollectiveEpilogueBwdISA_SB_SD_Li256ELb1ELb0ELi2EEENS1_19SingleTileSchedulerILb1ELb0ELb0ELi128EEEEEEEEEvNT_6ParamsE$_ZN4cute3eso3ESOILb1ELb0EJNS_6LayoutINS_5tupleIJNS3_IJNS_1CILi2EEES5_EEEEEENS3_IJNS3_IJNS4_ILi8EEENS4_ILi64EEEEEEEEEEENS_10ViewEngineINS_8smem_ptrIPfEEEEEEC2ERKSC_RKSH_,@function
        .size           $_ZN7cutlass13device_kernelIN5flash19enable_sm80_to_sm89INS1_16FlashAttnBwdSm80INS1_25CollectiveMainloopBwdSm80ILi2ELi2EN4cute5tupleIJNS5_1CILi128EEES8_NS7_ILi64EEEEEENS_6half_tEfNS_4arch4Sm80ELb0ELb1ELb1ELb1ELb1ELb0ELb0ELb0ELi2ELi4ELi4ELi4ELb0EEENS1_21CollectiveEpilogueBwdISA_SB_SD_Li256ELb1ELb0ELi2EEENS1_19SingleTileSchedulerILb1ELb0ELb0ELi128EEEEEEEEEvNT_6ParamsE$_ZN4cute3eso3ESOILb1ELb0EJNS_6LayoutINS_5tupleIJNS3_IJNS_1CILi2EEES5_EEEEEENS3_IJNS3_IJNS4_ILi8EEENS4_ILi64EEEEEEEEEEENS_10ViewEngineINS_8smem_ptrIPfEEEEEEC2ERKSC_RKSH_,($_ZN7cutlass13device_kernelIN5flash19enable_sm80_to_sm89INS1_16FlashAttnBwdSm80INS1_25CollectiveMainloopBwdSm80ILi2ELi2EN4cute5tupleIJNS5_1CILi128EEES8_NS7_ILi64EEEEEENS_6half_tEfNS_4arch4Sm80ELb0ELb1ELb1ELb1ELb1ELb0ELb0ELb0ELi2ELi4ELi4ELi4ELb0EEENS1_21CollectiveEpilogueBwdISA_SB_SD_Li256ELb1ELb0ELi2EEENS1_19SingleTileSchedulerILb1ELb0ELb0ELi128EEEEEEEEEvNT_6ParamsE$_ZN4cute3eso3ESOILb1ELb0EJNS_6LayoutINS_5tupleIJNS3_IJNS_1CILi2EEES5_EEEEEENS3_IJNS3_IJNS4_ILi8EEENS4_ILi64EEEEEEEEEEEiEEC2ERKSC_RKi - $_ZN7cutlass13device_kernelIN5flash19enable_sm80_to_sm89INS1_16FlashAttnBwdSm80INS1_25CollectiveMainloopBwdSm80ILi2ELi2EN4cute5tupleIJNS5_1CILi128EEES8_NS7_ILi64EEEEEENS_6half_tEfNS_4arch4Sm80ELb0ELb1ELb1ELb1ELb1ELb0ELb0ELb0ELi2ELi4ELi4ELi4ELb0EEENS1_21CollectiveEpilogueBwdISA_SB_SD_Li256ELb1ELb0ELi2EEENS1_19SingleTileSchedulerILb1ELb0ELb0ELi128EEEEEEEEEvNT_6ParamsE$_ZN4cute3eso3ESOILb1ELb0EJNS_6LayoutINS_5tupleIJNS3_IJNS_1CILi2EEES5_EEEEEENS3_IJNS3_IJNS4_ILi8EEENS4_ILi64EEEEEEEEEEENS_10ViewEngineINS_8smem_ptrIPfEEEEEEC2ERKSC_RKSH_)
$_ZN7cutlass13device_kernelIN5flash19enable_sm80_to_sm89INS1_16FlashAttnBwdSm80INS1_25CollectiveMainloopBwdSm80ILi2ELi2EN4cute5tupleIJNS5_1CILi128EEES8_NS7_ILi64EEEEEENS_6half_tEfNS_4arch4Sm80ELb0ELb1ELb1ELb1ELb1ELb0ELb0ELb0ELi2ELi4ELi4ELi4ELb0EEENS1_21CollectiveEpilogueBwdISA_SB_SD_Li256ELb1ELb0ELi2EEENS1_19SingleTileSchedulerILb1ELb0ELb0ELi128EEEEEEEEEvNT_6ParamsE$_ZN4cute3eso3ESOILb1ELb0EJNS_6LayoutINS_5tupleIJNS3_IJNS_1CILi2EEES5_EEEEEENS3_IJNS3_IJNS4_ILi8EEENS4_ILi64EEEEEEEEEEENS_10ViewEngineINS_8smem_ptrIPfEEEEEEC2ERKSC_RKSH_:
[----:B------:R-:W-:Y:S02]  /*90d0*/  IADD3 R8, R60, -c[0x0][0x20], RZ ;  /* 0x800008003c087a10 */ /* 0x000fe40007ffe0ff */
[----:B------:R-:W-:-:S03]  /*90e0*/  MOV R11, 0x0 ;  /* 0x00000000000b7802 */ /* 0x000fc60000000f00 */
[----:B------:R1:W-:Y:S01]  /*90f0*/  STL.64 [R8], R4 ;  /* 0x0000000408007387 */ /* 0x0003e20000100a00 */
[----:B------:R-:W-:Y:S05]  /*9100*/  RET.REL.NODEC R10 `(_ZN7cutlass13device_kernelIN5flash19enable_sm80_to_sm89INS1_16FlashAttnBwdSm80INS1_25CollectiveMainloopBwdSm80ILi2ELi2EN4cute5tupleIJNS5_1CILi128EEES8_NS7_ILi64EEEEEENS_6half_tEfNS_4arch4Sm80ELb0ELb1ELb1ELb1ELb1ELb0ELb0ELb0ELi2ELi4ELi4ELi4ELb0EEENS1_21CollectiveEpilogueBwdISA_SB_SD_Li256ELb1ELb0ELi2EEENS1_19SingleTileSchedulerILb1ELb0ELb0ELi128EEEEEEEEEvNT_6ParamsE) ;  /* 0xffff6ef00a007950 */ /* 0x000fea0003c3ffff */
        .type           $_ZN7cutlass13device_kernelIN5flash19enable_sm80_to_sm89INS1_16FlashAttnBwdSm80INS1_25CollectiveMainloopBwdSm80ILi2ELi2EN4cute5tupleIJNS5_1CILi128EEES8_NS7_ILi64EEEEEENS_6half_tEfNS_4arch4Sm80ELb0ELb1ELb1ELb1ELb1ELb0ELb0ELb0ELi2ELi4ELi4ELi4ELb0EEENS1_21CollectiveEpilogueBwdISA_SB_SD_Li256ELb1ELb0ELi2EEENS1_19SingleTileSchedulerILb1ELb0ELb0ELi128EEEEEEEEEvNT_6ParamsE$_ZN4cute3eso3ESOILb1ELb0EJNS_6LayoutINS_5tupleIJNS3_IJNS_1CILi2EEES5_EEEEEENS3_IJNS3_IJNS4_ILi8EEENS4_ILi64EEEEEEEEEEEiEEC2ERKSC_RKi,@function
        .size           $_ZN7cutlass13device_kernelIN5flash19enable_sm80_to_sm89INS1_16FlashAttnBwdSm80INS1_25CollectiveMainloopBwdSm80ILi2ELi2EN4cute5tupleIJNS5_1CILi128EEES8_NS7_ILi64EEEEEENS_6half_tEfNS_4arch4Sm80ELb0ELb1ELb1ELb1ELb1ELb0ELb0ELb0ELi2ELi4ELi4ELi4ELb0EEENS1_21CollectiveEpilogueBwdISA_SB_SD_Li256ELb1ELb0ELi2EEENS1_19SingleTileSchedulerILb1ELb0ELb0ELi128EEEEEEEEEvNT_6ParamsE$_ZN4cute3eso3ESOILb1ELb0EJNS_6LayoutINS_5tupleIJNS3_IJNS_1CILi2EEES5_EEEEEENS3_IJNS3_IJNS4_ILi8EEENS4_ILi64EEEEEEEEEEEiEEC2ERKSC_RKi,($_ZN7cutlass13device_kernelIN5flash19enable_sm80_to_sm89INS1_16FlashAttnBwdSm80INS1_25CollectiveMainloopBwdSm80ILi2ELi2EN4cute5tupleIJNS5_1CILi128EEES8_NS7_ILi64EEEEEENS_6half_tEfNS_4arch4Sm80ELb0ELb1ELb1ELb1ELb1ELb0ELb0ELb0ELi2ELi4ELi4ELi4ELb0EEENS1_21CollectiveEpilogueBwdISA_SB_SD_Li256ELb1ELb0ELi2EEENS1_19SingleTileSchedulerILb1ELb0ELb0ELi128EEEEEEEEEvNT_6ParamsE$_ZN4cute3eso3ESOILb1ELb0EJNS_6LayoutINS_5tupleIJNS3_IJNS_1CILi2EEES5_EEENS3_IJS5_NS4_ILi8EEEEEEEEENS3_IJNS3_IJS5_NS4_ILi4EEEEEENS3_IJNS4_ILi1EEES7_EEEEEEEENS_10ViewEngineIPfEEEEC2ERKSF_RKSI_ - $_ZN7cutlass13device_kernelIN5flash19enable_sm80_to_sm89INS1_16FlashAttnBwdSm80INS1_25CollectiveMainloopBwdSm80ILi2ELi2EN4cute5tupleIJNS5_1CILi128EEES8_NS7_ILi64EEEEEENS_6half_tEfNS_4arch4Sm80ELb0ELb1ELb1ELb1ELb1ELb0ELb0ELb0ELi2ELi4ELi4ELi4ELb0EEENS1_21CollectiveEpilogueBwdISA_SB_SD_Li256ELb1ELb0ELi2EEENS1_19SingleTileSchedulerILb1ELb0ELb0ELi128EEEEEEEEEvNT_6ParamsE$_ZN4cute3eso3ESOILb1ELb0EJNS_6LayoutINS_5tupleIJNS3_IJNS_1CILi2EEES5_EEEEEENS3_IJNS3_IJNS4_ILi8EEENS4_ILi64EEEEEEEEEEEiEEC2ERKSC_RKi)
$_ZN7cutlass13device_kernelIN5flash19enable_sm80_to_sm89INS1_16FlashAttnBwdSm80INS1_25CollectiveMainloopBwdSm80ILi2ELi2EN4cute5tupleIJNS5_1CILi128EEES8_NS7_ILi64EEEEEENS_6half_tEfNS_4arch4Sm80ELb0ELb1ELb1ELb1ELb1ELb0ELb0ELb0ELi2ELi4ELi4ELi4ELb0EEENS1_21CollectiveEpilogueBwdISA_SB_SD_Li256ELb1ELb0ELi2EEENS1_19SingleTileSchedulerILb1ELb0ELb0ELi128EEEEEEEEEvNT_6ParamsE$_ZN4cute3eso3ESOILb1ELb0EJNS_6LayoutINS_5tupleIJNS3_IJNS_1CILi2EEES5_EEEEEENS3_IJNS3_IJNS4_ILi8EEENS4_ILi64EEEEEEEEEEEiEEC2ERKSC_RKi:
[----:B------:R-:W-:Y:S02]  /*9110*/  IADD3 R4, R60, -c[0x0][0x20], RZ ;  /* 0x800008003c047a10 */ /* 0x000fe40007ffe0ff */
[----:B------:R-:W-:-:S03]  /*9120*/  MOV R9, 0x0 ;  /* 0x0000000000097802 */ /* 0x000fc60000000f00 */
[----:B------:R1:W-:Y:S01]  /*9130*/  STL [R4], R5 ;  /* 0x0000000504007387 */ /* 0x0003e20000100800 */
[----:B------:R-:W-:Y:S05]  /*9140*/  RET.REL.NODEC R8 `(_ZN7cutlass13device_kernelIN5flash19enable_sm80_to_sm89INS1_16FlashAttnBwdSm80INS1_25CollectiveMainloopBwdSm80ILi2ELi2EN4cute5tupleIJNS5_1CILi128EEES8_NS7_ILi64EEEEEENS_6half_tEfNS_4arch4Sm80ELb0ELb1ELb1ELb1ELb1ELb0ELb0ELb0ELi2ELi4ELi4ELi4ELb0EEENS1_21CollectiveEpilogueBwdISA_SB_SD_Li256ELb1ELb0ELi2EEENS1_19SingleTileSchedulerILb1ELb0ELb0ELi128EEEEEEEEEvNT_6ParamsE) ;  /* 0xffff6eb008007950 */ /* 0x000fea0003c3ffff */
        .type           $_ZN7cutlass13device_kernelIN5flash19enable_sm80_to_sm89INS1_16FlashAttnBwdSm80INS1_25CollectiveMainloopBwdSm80ILi2ELi2EN4cute5tupleIJNS5_1CILi128EEES8_NS7_ILi64EEEEEENS_6half_tEfNS_4arch4Sm80ELb0ELb1ELb1ELb1ELb1ELb0ELb0ELb0ELi2ELi4ELi4ELi4ELb0EEENS1_21CollectiveEpilogueBwdISA_SB_SD_Li256ELb1ELb0ELi2EEENS1_19SingleTileSchedulerILb1ELb0ELb0ELi128EEEEEEEEEvNT_6ParamsE$_ZN4cute3eso3ESOILb1ELb0EJNS_6LayoutINS_5tupleIJNS3_IJNS_1CILi2EEES5_EEENS3_IJS5_NS4_ILi8EEEEEEEEENS3_IJNS3_IJS5_NS4_ILi4EEEEEENS3_IJNS4_ILi1EEES7_EEEEEEEENS_10ViewEngineIPfEEEEC2ERKSF_RKSI_,@function
        .size           $_ZN7cutlass13device_kernelIN5flash19enable_sm80_to_sm89INS1_16FlashAttnBwdSm80INS1_25CollectiveMainloopBwdSm80ILi2ELi2EN4cute5tupleIJNS5_1CILi128EEES8_NS7_ILi64EEEEEENS_6half_tEfNS_4arch4Sm80ELb0ELb1ELb1ELb1ELb1ELb0ELb0ELb0ELi2ELi4ELi4ELi4ELb0EEENS1_21CollectiveEpilogueBwdISA_SB_SD_Li256ELb1ELb0ELi2EEENS1_19SingleTileSchedulerILb1ELb0ELb0ELi128EEEEEEEEEvNT_6ParamsE$_ZN4cute3eso3ESOILb1ELb0EJNS_6LayoutINS_5tupleIJNS3_IJNS_1CILi2EEES5_EEENS3_IJS5_NS4_ILi8EEEEEEEEENS3_IJNS3_IJS5_NS4_ILi4EEEEEENS3_IJNS4_ILi1EEES7_EEEEEEEENS_10ViewEngineIPfEEEEC2ERKSF_RKSI_,($_ZN7cutlass13device_kernelIN5flash19enable_sm80_to_sm89INS1_16FlashAttnBwdSm80INS1_25CollectiveMainloopBwdSm80ILi2ELi2EN4cute5tupleIJNS5_1CILi128EEES8_NS7_ILi64EEEEEENS_6half_tEfNS_4arch4Sm80ELb0ELb1ELb1ELb1ELb1ELb0ELb0ELb0ELi2ELi4ELi4ELi4ELb0EEENS1_21CollectiveEpilogueBwdISA_SB_SD_Li256ELb1ELb0ELi2EEENS1_19SingleTileSchedulerILb1ELb0ELb0ELi128EEEEEEEEEvNT_6ParamsE$_ZN4cute3eso3ESOILb1ELb0EJNS_6LayoutINS_5tupleIJNS3_IJNS_1CILi2EEES5_EEENS4_ILi8EEEEEENS3_IJNS3_IJNS4_ILi1EEES5_EEENS4_ILi4EEEEEEEENS_10ViewEngineIPN7cutlass6half_tEEEEEC2ERKSD_RKSI_ - $_ZN7cutlass13device_kernelIN5flash19enable_sm80_to_sm89INS1_16FlashAttnBwdSm80INS1_25CollectiveMainloopBwdSm80ILi2ELi2EN4cute5tupleIJNS5_1CILi128EEES8_NS7_ILi64EEEEEENS_6half_tEfNS_4arch4Sm80ELb0ELb1ELb1ELb1ELb1ELb0ELb0ELb0ELi2ELi4ELi4ELi4ELb0EEENS1_21CollectiveEpilogueBwdISA_SB_SD_Li256ELb1ELb0ELi2EEENS1_19SingleTileSchedulerILb1ELb0ELb0ELi128EEEEEEEEEvNT_6ParamsE$_ZN4cute3eso3ESOILb1ELb0EJNS_6LayoutINS_5tupleIJNS3_IJNS_1CILi2EEES5_EEENS3_IJS5_NS4_ILi8EEEEEEEEENS3_IJNS3_IJS5_NS4_ILi4EEEEEENS3_IJNS4_ILi1EEES7_EEEEEEEENS_10ViewEngineIPfEEEEC2ERKSF_RKSI_)
$_ZN7cutlass13device_kernelIN5flash19enable_sm80_to_sm89INS1_16FlashAttnBwdSm80INS1_25CollectiveMainloopBwdSm80ILi2ELi2EN4cute5tupleIJNS5_1CILi128EEES8_NS7_ILi64EEEEEENS_6half_tEfNS_4arch4Sm80ELb0ELb1ELb1ELb1ELb1ELb0ELb0ELb0ELi2ELi4ELi4ELi4ELb0EEENS1_21CollectiveEpilogueBwdISA_SB_SD_Li256ELb1ELb0ELi2EEENS1_19SingleTileSchedulerILb1ELb0ELb0ELi128EEEEEEEEEvNT_6ParamsE$_ZN4cute3eso3ESOILb1ELb0EJNS_6LayoutINS_5tupleIJNS3_IJNS_1CILi2EEES5_EEENS3_IJS5_NS4_ILi8EEEEEEEEENS3_IJNS3_IJS5_NS4_ILi4EEEEEENS3_IJNS4_ILi1EEES7_EEEEEEEENS_10ViewEngineIPfEEEEC2ERKSF_RKSI_:
[----:B------:R-:W-:Y:S01]  /*9150*/  IADD3 R2, R60, -c[0x0][0x20], RZ ;  /* 0x800008003c027a10 */ /* 0x000fe20007ffe0ff */
[----:B------:R-:W-:Y:S01]  /*9160*/  IMAD.MOV.U32 R9, RZ, RZ, R11 ;  /* 0x000000ffff097224 */ /* 0x000fe200078e000b */
[----:B------:R-:W-:-:S04]  /*9170*/  MOV R5, 0x0 ;  /* 0x0000000000057802 */ /* 0x000fc80000000f00 */
[----:B------:R1:W-:Y:S01]  /*9180*/  STL.64 [R2], R8 ;  /* 0x0000000802007387 */ /* 0x0003e20000100a00 */
[----:B------:R-:W-:Y:S05]  /*9190*/  RET.REL.NODEC R4 `(_ZN7cutlass13device_kernelIN5flash19enable_sm80_to_sm89INS1_16FlashAttnBwdSm80INS1_25CollectiveMainloopBwdSm80ILi2ELi2EN4cute5tupleIJNS5_1CILi128EEES8_NS7_ILi64EEEEEENS_6half_tEfNS_4arch4Sm80ELb0ELb1ELb1ELb1ELb1ELb0ELb0ELb0ELi2ELi4ELi4ELi4ELb0EEENS1_21CollectiveEpilogueBwdISA_SB_SD_Li256ELb1ELb0ELi2EEENS1_19SingleTileSchedulerILb1ELb0ELb0ELi128EEEEEEEEEvNT_6ParamsE) ;  /* 0xffff6e6004007950 */ /* 0x000fea0003c3ffff */
        .type           $_ZN7cutlass13device_kernelIN5flash19enable_sm80_to_sm89INS1_16FlashAttnBwdSm80INS1_25CollectiveMainloopBwdSm80ILi2ELi2EN4cute5tupleIJNS5_1CILi128EEES8_NS7_ILi64EEEEEENS_6half_tEfNS_4arch4Sm80ELb0ELb1ELb1ELb1ELb1ELb0ELb0ELb0ELi2ELi4ELi4ELi4ELb0EEENS1_21CollectiveEpilogueBwdISA_SB_SD_Li256ELb1ELb0ELi2EEENS1_19SingleTileSchedulerILb1ELb0ELb0ELi128EEEEEEEEEvNT_6ParamsE$_ZN4cute3eso3ESOILb1ELb0EJNS_6LayoutINS_5tupleIJNS3_IJNS_1CILi2EEES5_EEENS4_ILi8EEEEEENS3_IJNS3_IJNS4_ILi1EEES5_EEENS4_ILi4EEEEEEEENS_10ViewEngineIPN7cutlass6half_tEEEEEC2ERKSD_RKSI_,@function
        .size           $_ZN7cutlass13device_kernelIN5flash19enable_sm80_to_sm89INS1_16FlashAttnBwdSm80INS1_25CollectiveMainloopBwdSm80ILi2ELi2EN4cute5tupleIJNS5_1CILi128EEES8_NS7_ILi64EEEEEENS_6half_tEfNS_4arch4Sm80ELb0ELb1ELb1ELb1ELb1ELb0ELb0ELb0ELi2ELi4ELi4ELi4ELb0EEENS1_21CollectiveEpilogueBwdISA_SB_SD_Li256ELb1ELb0ELi2EEENS1_19SingleTileSchedulerILb1ELb0ELb0ELi128EEEEEEEEEvNT_6ParamsE$_ZN4cute3eso3ESOILb1ELb0EJNS_6LayoutINS_5tupleIJNS3_IJNS_1CILi2EEES5_EEENS4_ILi8EEEEEENS3_IJNS3_IJNS4_ILi1EEES5_EEENS4_ILi4EEEEEEEENS_10ViewEngineIPN7cutlass6half_tEEEEEC2ERKSD_RKSI_,($_ZN7cutlass13device_kernelIN5flash19enable_sm80_to_sm89INS1_16FlashAttnBwdSm80INS1_25CollectiveMainloopBwdSm80ILi2ELi2EN4cute5tupleIJNS5_1CILi128EEES8_NS7_ILi64EEEEEENS_6half_tEfNS_4arch4Sm80ELb0ELb1ELb1ELb1ELb1ELb0ELb0ELb0ELi2ELi4ELi4ELi4ELb0EEENS1_21CollectiveEpilogueBwdISA_SB_SD_Li256ELb1ELb0ELi2EEENS1_19SingleTileSchedulerILb1ELb0ELb0ELi128EEEEEEEEEvNT_6ParamsE$_ZN4cute3eso3ESOILb1ELb0EJNS_6LayoutINS_5tupleIJNS3_IJNS_1CILi2EEES5_EEENS4_ILi8EEEEEENS3_IJNS3_IJNS4_ILi1EEES5_EEENS4_ILi4EEEEEEEEiEEC2ERKSD_RKi - $_ZN7cutlass13device_kernelIN5flash19enable_sm80_to_sm89INS1_16FlashAttnBwdSm80INS1_25CollectiveMainloopBwdSm80ILi2ELi2EN4cute5tupleIJNS5_1CILi128EEES8_NS7_ILi64EEEEEENS_6half_tEfNS_4arch4Sm80ELb0ELb1ELb1ELb1ELb1ELb0ELb0ELb0ELi2ELi4ELi4ELi4ELb0EEENS1_21CollectiveEpilogueBwdISA_SB_SD_Li256ELb1ELb0ELi2EEENS1_19SingleTileSchedulerILb1ELb0ELb0ELi128EEEEEEEEEvNT_6ParamsE$_ZN4cute3eso3ESOILb1ELb0EJNS_6LayoutINS_5tupleIJNS3_IJNS_1CILi2EEES5_EEENS4_ILi8EEEEEENS3_IJNS3_IJNS4_ILi1EEES5_EEENS4_ILi4EEEEEEEENS_10ViewEngineIPN7cutlass6half_tEEEEEC2ERKSD_RKSI_)
$_ZN7cutlass13device_kernelIN5flash19enable_sm80_to_sm89INS1_16FlashAttnBwdSm80INS1_25CollectiveMainloopBwdSm80ILi2ELi2EN4cute5tupleIJNS5_1CILi128EEES8_NS7_ILi64EEEEEENS_6half_tEfNS_4arch4Sm80ELb0ELb1ELb1ELb1ELb1ELb0ELb0ELb0ELi2ELi4ELi4ELi4ELb0EEENS1_21CollectiveEpilogueBwdISA_SB_SD_Li256ELb1ELb0ELi2EEENS1_19SingleTileSchedulerILb1ELb0ELb0ELi128EEEEEEEEEvNT_6ParamsE$_ZN4cute3eso3ESOILb1ELb0EJNS_6LayoutINS_5tupleIJNS3_IJNS_1CILi2EEES5_EEENS4_ILi8EEEEEENS3_IJNS3_IJNS4_ILi1EEES5_EEENS4_ILi4EEEEEEEENS_10ViewEngineIPN7cutlass6half_tEEEEEC2ERKSD_RKSI_:
[----:B------:R-:W-:Y:S01]  /*91a0*/  IADD3 R2, R60, -c[0x0][0x20], RZ ;  /* 0x800008003c027a10 */ /* 0x000fe20007ffe0ff */
[----:B------:R-:W-:Y:S01]  /*91b0*/  IMAD.MOV.U32 R7, RZ, RZ, R3 ;  /* 0x000000ffff077224 */ /* 0x000fe200078e0003 */
[----:B------:R-:W-:-:S04]  /*91c0*/  MOV R5, 0x0 ;  /* 0x0000000000057802 */ /* 0x000fc80000000f00 */
[----:B------:R1:W-:Y:S01]  /*91d0*/  STL.64 [R2], R6 ;  /* 0x0000000602007387 */ /* 0x0003e20000100a00 */
[----:B------:R-:W-:Y:S05]  /*91e0*/  RET.REL.NODEC R4 `(_ZN7cutlass13device_kernelIN5flash19enable_sm80_to_sm89INS1_16FlashAttnBwdSm80INS1_25CollectiveMainloopBwdSm80ILi2ELi2EN4cute5tupleIJNS5_1CILi128EEES8_NS7_ILi64EEEEEENS_6half_tEfNS_4arch4Sm80ELb0ELb1ELb1ELb1ELb1ELb0ELb0ELb0ELi2ELi4ELi4ELi4ELb0EEENS1_21CollectiveEpilogueBwdISA_SB_SD_Li256ELb1ELb0ELi2EEENS1_19SingleTileSchedulerILb1ELb0ELb0ELi128EEEEEEEEEvNT_6ParamsE) ;  /* 0xffff6e1004007950 */ /* 0x000fea0003c3ffff */
        .type           $_ZN7cutlass13device_kernelIN5flash19enable_sm80_to_sm89INS1_16FlashAttnBwdSm80INS1_25CollectiveMainloopBwdSm80ILi2ELi2EN4cute5tupleIJNS5_1CILi128EEES8_NS7_ILi64EEEEEENS_6half_tEfNS_4arch4Sm80ELb0ELb1ELb1ELb1ELb1ELb0ELb0ELb0ELi2ELi4ELi4ELi4ELb0EEENS1_21CollectiveEpilogueBwdISA_SB_SD_Li256ELb1ELb0ELi2EEENS1_19SingleTileSchedulerILb1ELb0ELb0ELi128EEEEEEEEEvNT_6ParamsE$_ZN4cute3eso3ESOILb1ELb0EJNS_6LayoutINS_5tupleIJNS3_IJNS_1CILi2EEES5_EEENS4_ILi8EEEEEENS3_IJNS3_IJNS4_ILi1EEES5_EEENS4_ILi4EEEEEEEEiEEC2ERKSD_RKi,@function
        .size           $_ZN7cutlass13device_kernelIN5flash19enable_sm80_to_sm89INS1_16FlashAttnBwdSm80INS1_25CollectiveMainloopBwdSm80ILi2ELi2EN4cute5tupleIJNS5_1CILi128EEES8_NS7_ILi64EEEEEENS_6half_tEfNS_4arch4Sm80ELb0ELb1ELb1ELb1ELb1ELb0ELb0ELb0ELi2ELi4ELi4ELi4ELb0EEENS1_21CollectiveEpilogueBwdISA_SB_SD_Li256ELb1ELb0ELi2EEENS1_19SingleTileSchedulerILb1ELb0ELb0ELi128EEEEEEEEEvNT_6ParamsE$_ZN4cute3eso3ESOILb1ELb0EJNS_6LayoutINS_5tupleIJNS3_IJNS_1CILi2EEES5_EEENS4_ILi8EEEEEENS3_IJNS3_IJNS4_ILi1EEES5_EEENS4_ILi4EEEEEEEEiEEC2ERKSD_RKi,($_ZN7cutlass13device_kernelIN5flash19enable_sm80_to_sm89INS1_16FlashAttnBwdSm80INS1_25CollectiveMainloopBwdSm80ILi2ELi2EN4cute5tupleIJNS5_1CILi128EEES8_NS7_ILi64EEEEEENS_6half_tEfNS_4arch4Sm80ELb0ELb1ELb1ELb1ELb1ELb0ELb0ELb0ELi2ELi4ELi4ELi4ELb0EEENS1_21CollectiveEpilogueBwdISA_SB_SD_Li256ELb1ELb0ELi2EEENS1_19SingleTileSchedulerILb1ELb0ELb0ELi128EEEEEEEEEvNT_6ParamsE$_ZN4cute3eso3ESOILb1ELb0EJNS_6LayoutINS_5tupleIJNS3_IJNS_1CILi2EEES5_EEES6_EEENS3_IJNS3_IJNS4_ILi1EEES5_EEENS3_IJNS4_ILi32EEENS4_ILi64EEEEEEEEEEENS_10ViewEngineIPN7cutlass6half_tEEEEEC2ERKSE_RKSJ_ - $_ZN7cutlass13device_kernelIN5flash19enable_sm80_to_sm89INS1_16FlashAttnBwdSm80INS1_25CollectiveMainloopBwdSm80ILi2ELi2EN4cute5tupleIJNS5_1CILi128EEES8_NS7_ILi64EEEEEENS_6half_tEfNS_4arch4Sm80ELb0ELb1ELb1ELb1ELb1ELb0ELb0ELb0ELi2ELi4ELi4ELi4ELb0EEENS1_21CollectiveEpilogueBwdISA_SB_SD_Li256ELb1ELb0ELi2EEENS1_19SingleTileSchedulerILb1ELb0ELb0ELi128EEEEEEEEEvNT_6ParamsE$_ZN4cute3eso3ESOILb1ELb0EJNS_6LayoutINS_5tupleIJNS3_IJNS_1CILi2EEES5_EEENS4_ILi8EEEEEENS3_IJNS3_IJNS4_ILi1EEES5_EEENS4_ILi4EEEEEEEEiEEC2ERKSD_RKi)
$_ZN7cutlass13device_kernelIN5flash19enable_sm80_to_sm89INS1_16FlashAttnBwdSm80INS1_25CollectiveMainloopBwdSm80ILi2ELi2EN4cute5tupleIJNS5_1CILi128EEES8_NS7_ILi64EEEEEENS_6half_tEfNS_4arch4Sm80ELb0ELb1ELb1ELb1ELb1ELb0ELb0ELb0ELi2ELi4ELi4ELi4ELb0EEENS1_21CollectiveEpilogueBwdISA_SB_SD_Li256ELb1ELb0ELi2EEENS1_19SingleTileSchedulerILb1ELb0ELb0ELi128EEEEEEEEEvNT_6ParamsE$_ZN4cute3eso3ESOILb1ELb0EJNS_6LayoutINS_5tupleIJNS3_IJNS_1CILi2EEES5_EEENS4_ILi8EEEEEENS3_IJNS3_IJNS4_ILi1EEES5_EEENS4_ILi4EEEEEEEEiEEC2ERKSD_RKi:
[----:B------:R-:W-:Y:S02]  /*91f0*/  IADD3 R2, R60, -c[0x0][0x20], RZ ;  /* 0x800008003c027a10 */ /* 0x000fe40007ffe0ff */
[----:B------:R-:W-:-:S03]  /*9200*/  MOV R7, 0x0 ;  /* 0x0000000000077802 */ /* 0x000fc60000000f00 */
[----:B------:R1:W-:Y:S01]  /*9210*/  STL [R2], R3 ;  /* 0x0000000302007387 */ /* 0x0003e20000100800 */
[----:B------:R-:W-:Y:S05]  /*9220*/  RET.REL.NODEC R6 `(_ZN7cutlass13device_kernelIN5flash19enable_sm80_to_sm89INS1_16FlashAttnBwdSm80INS1_25CollectiveMainloopBwdSm80ILi2ELi2EN4cute5tupleIJNS5_1CILi128EEES8_NS7_ILi64EEEEEENS_6half_tEfNS_4arch4Sm80ELb0ELb1ELb1ELb1ELb1ELb0ELb0ELb0ELi2ELi4ELi4ELi4ELb0EEENS1_21CollectiveEpilogueBwdISA_SB_SD_Li256ELb1ELb0ELi2EEENS1_19SingleTileSchedulerILb1ELb0ELb0ELi128EEEEEEEEEvNT_6ParamsE) ;  /* 0xffff6dd006007950 */ /* 0x000fea0003c3ffff */
        .type           $_ZN7cutlass13device_kernelIN5flash19enable_sm80_to_sm89INS1_16FlashAttnBwdSm80INS1_25CollectiveMainloopBwdSm80ILi2ELi2EN4cute5tupleIJNS5_1CILi128EEES8_NS7_ILi64EEEEEENS_6half_tEfNS_4arch4Sm80ELb0ELb1ELb1ELb1ELb1ELb0ELb0ELb0ELi2ELi4ELi4ELi4ELb0EEENS1_21CollectiveEpilogueBwdISA_SB_SD_Li256ELb1ELb0ELi2EEENS1_19SingleTileSchedulerILb1ELb0ELb0ELi128EEEEEEEEEvNT_6ParamsE$_ZN4cute3eso3ESOILb1ELb0EJNS_6LayoutINS_5tupleIJNS3_IJNS_1CILi2EEES5_EEES6_EEENS3_IJNS3_IJNS4_ILi1EEES5_EEENS3_IJNS4_ILi32EEENS4_ILi64EEEEEEEEEEENS_10ViewEngineIPN7cutlass6half_tEEEEEC2ERKSE_RKSJ_,@function
        .size           $_ZN7cutlass13device_kernelIN5flash19enable_sm80_to_sm89INS1_16FlashAttnBwdSm80INS1_25CollectiveMainloopBwdSm80ILi2ELi2EN4cute5tupleIJNS5_1CILi128EEES8_NS7_ILi64EEEEEENS_6half_tEfNS_4arch4Sm80ELb0ELb1ELb1ELb1ELb1ELb0ELb0ELb0ELi2ELi4ELi4ELi4ELb0EEENS1_21CollectiveEpilogueBwdISA_SB_SD_Li256ELb1ELb0ELi2EEENS1_19SingleTileSchedulerILb1ELb0ELb0ELi128EEEEEEEEEvNT_6ParamsE$_ZN4cute3eso3ESOILb1ELb0EJNS_6LayoutINS_5tupleIJNS3_IJNS_1CILi2EEES5_EEES6_EEENS3_IJNS3_IJNS4_ILi1EEES5_EEENS3_IJNS4_ILi32EEENS4_ILi64EEEEEEEEEEENS_10ViewEngineIPN7cutlass6half_tEEEEEC2ERKSE_RKSJ_,($_ZN7cutlass13device_kernelIN5flash19enable_sm80_to_sm89INS1_16FlashAttnBwdSm80INS1_25CollectiveMainloopBwdSm80ILi2ELi2EN4cute5tupleIJNS5_1CILi128EEES8_NS7_ILi64EEEEEENS_6half_tEfNS_4arch4Sm80ELb0ELb1ELb1ELb1ELb1ELb0ELb0ELb0ELi2ELi4ELi4ELi4ELb0EEENS1_21CollectiveEpilogueBwdISA_SB_SD_Li256ELb1ELb0ELi2EEENS1_19SingleTileSchedulerILb1ELb0ELb0ELi128EEEEEEEEEvNT_6ParamsE$_ZN4cute3eso3ESOILb1ELb0EJNS_6LayoutINS_5tupleIJNS3_IJNS_1CILi2EEES5_EEES6_EEENS3_IJNS3_IJNS4_ILi1EEES5_EEENS3_IJNS4_ILi32EEENS4_ILi64EEEEEEEEEEEiEEC2ERKSE_RKi - $_ZN7cutlass13device_kernelIN5flash19enable_sm80_to_sm89INS1_16FlashAttnBwdSm80INS1_25CollectiveMainloopBwdSm80ILi2ELi2EN4cute5tupleIJNS5_1CILi128EEES8_NS7_ILi64EEEEEENS_6half_tEfNS_4arch4Sm80ELb0ELb1ELb1ELb1ELb1ELb0ELb0ELb0ELi2ELi4ELi4ELi4ELb0EEENS1_21CollectiveEpilogueBwdISA_SB_SD_Li256ELb1ELb0ELi2EEENS1_19SingleTileSchedulerILb1ELb0ELb0ELi128EEEEEEEEEvNT_6ParamsE$_ZN4cute3eso3ESOILb1ELb0EJNS_6LayoutINS_5tupleIJNS3_IJNS_1CILi2EEES5_EEES6_EEENS3_IJNS3_IJNS4_ILi1EEES5_EEENS3_IJNS4_ILi32EEENS4_ILi64EEEEEEEEEEENS_10ViewEngineIPN7cutlass6half_tEEEEEC2ERKSE_RKSJ_)
$_ZN7cutlass13device_kernelIN5flash19enable_sm80_to_sm89INS1_16FlashAttnBwdSm80INS1_25CollectiveMainloopBwdSm80ILi2ELi2EN4cute5tupleIJNS5_1CILi128EEES8_NS7_ILi64EEEEEENS_6half_tEfNS_4arch4Sm80ELb0ELb1ELb1ELb1ELb1ELb0ELb0ELb0ELi2ELi4ELi4ELi4ELb0EEENS1_21CollectiveEpilogueBwdISA_SB_SD_Li256ELb1ELb0ELi2EEENS1_19SingleTileSchedulerILb1ELb0ELb0ELi128EEEEEEEEEvNT_6ParamsE$_ZN4cute3eso3ESOILb1ELb0EJNS_6LayoutINS_5tupleIJNS3_IJNS_1CILi2EEES5_EEES6_EEENS3_IJNS3_IJNS4_ILi1EEES5_EEENS3_IJNS4_ILi32EEENS4_ILi64EEEEEEEEEEENS_10ViewEngineIPN7cutlass6half_tEEEEEC2ERKSE_RKSJ_:
[----:B------:R-:W-:Y:S01]  /*9230*/  IADD3 R2, R60, -c[0x0][0x20], RZ ;  /* 0x800008003c027a10 */ /* 0x000fe20007ffe0ff */
[----:B------:R-:W-:Y:S01]  /*9240*/  IMAD.MOV.U32 R7, RZ, RZ, R3 ;  /* 0x000000ffff077224 */ /* 0x000fe200078e0003 */
[----:B------:R-:W-:-:S04]  /*9250*/  MOV R5, 0x0 ;  /* 0x0000000000057802 */ /* 0x000fc80000000f00 */
[----:B------:R1:W-:Y:S01]  /*9260*/  STL.64 [R2], R6 ;  /* 0x0000000602007387 */ /* 0x0003e20000100a00 */
[----:B------:R-:W-:Y:S05]  /*9270*/  RET.REL.NODEC R4 `(_ZN7cutlass13device_kernelIN5flash19enable_sm80_to_sm89INS1_16FlashAttnBwdSm80INS1_25CollectiveMainloopBwdSm80ILi2ELi2EN4cute5tupleIJNS5_1CILi128EEES8_NS7_ILi64EEEEEENS_6half_tEfNS_4arch4Sm80ELb0ELb1ELb1ELb1ELb1ELb0ELb0ELb0ELi2ELi4ELi4ELi4ELb0EEENS1_21CollectiveEpilogueBwdISA_SB_SD_Li256ELb1ELb0ELi2EEENS1_19SingleTileSchedulerILb1ELb0ELb0ELi128EEEEEEEEEvNT_6ParamsE) ;  /* 0xffff6d8004007950 */ /* 0x000fea0003c3ffff */
        .type           $_ZN7cutlass13device_kernelIN5flash19enable_sm80_to_sm89INS1_16FlashAttnBwdSm80INS1_25CollectiveMainloopBwdSm80ILi2ELi2EN4cute5tupleIJNS5_1CILi128EEES8_NS7_ILi64EEEEEENS_6half_tEfNS_4arch4Sm80ELb0ELb1ELb1ELb1ELb1ELb0ELb0ELb0ELi2ELi4ELi4ELi4ELb0EEENS1_21CollectiveEpilogueBwdISA_SB_SD_Li256ELb1ELb0ELi2EEENS1_19SingleTileSchedulerILb1ELb0ELb0ELi128EEEEEEEEEvNT_6ParamsE$_ZN4cute3eso3ESOILb1ELb0EJNS_6LayoutINS_5tupleIJNS3_IJNS_1CILi2EEES5_EEES6_EEENS3_IJNS3_IJNS4_ILi1EEES5_EEENS3_IJNS4_ILi32EEENS4_ILi64EEEEEEEEEEEiEEC2ERKSE_RKi,@function
        .size           $_ZN7cutlass13device_kernelIN5flash19enable_sm80_to_sm89INS1_16FlashAttnBwdSm80INS1_25CollectiveMainloopBwdSm80ILi2ELi2EN4cute5tupleIJNS5_1CILi128EEES8_NS7_ILi64EEEEEENS_6half_tEfNS_4arch4Sm80ELb0ELb1ELb1ELb1ELb1ELb0ELb0ELb0ELi2ELi4ELi4ELi4ELb0EEENS1_21CollectiveEpilogueBwdISA_SB_SD_Li256ELb1ELb0ELi2EEENS1_19SingleTileSchedulerILb1ELb0ELb0ELi128EEEEEEEEEvNT_6ParamsE$_ZN4cute3eso3ESOILb1ELb0EJNS_6LayoutINS_5tupleIJNS3_IJNS_1CILi2EEES5_EEES6_EEENS3_IJNS3_IJNS4_ILi1EEES5_EEENS3_IJNS4_ILi32EEENS4_ILi64EEEEEEEEEEEiEEC2ERKSE_RKi,($_ZN7cutlass13device_kernelIN5flash19enable_sm80_to_sm89INS1_16FlashAttnBwdSm80INS1_25CollectiveMainloopBwdSm80ILi2ELi2EN4cute5tupleIJNS5_1CILi128EEES8_NS7_ILi64EEEEEENS_6half_tEfNS_4arch4Sm80ELb0ELb1ELb1ELb1ELb1ELb0ELb0ELb0ELi2ELi4ELi4ELi4ELb0EEENS1_21CollectiveEpilogueBwdISA_SB_SD_Li256ELb1ELb0ELi2EEENS1_19SingleTileSchedulerILb1ELb0ELb0ELi128EEEEEEEEEvNT_6ParamsE$_ZN4cute3eso3ESOILb1ELb0EJNS_6LayoutINS_5tupleIJNS3_IJNS_1CILi2EEES5_S5_EEEEEENS3_IJNS3_IJNS4_ILi1EEES5_NS4_ILi4EEEEEEEEEEENS_10ViewEngineIPN7cutlass6half_tEEEEEC2ERKSC_RKSH_ - $_ZN7cutlass13device_kernelIN5flash19enable_sm80_to_sm89INS1_16FlashAttnBwdSm80INS1_25CollectiveMainloopBwdSm80ILi2ELi2EN4cute5tupleIJNS5_1CILi128EEES8_NS7_ILi64EEEEEENS_6half_tEfNS_4arch4Sm80ELb0ELb1ELb1ELb1ELb1ELb0ELb0ELb0ELi2ELi4ELi4ELi4ELb0EEENS1_21CollectiveEpilogueBwdISA_SB_SD_Li256ELb1ELb0ELi2EEENS1_19SingleTileSchedulerILb1ELb0ELb0ELi128EEEEEEEEEvNT_6ParamsE$_ZN4cute3eso3ESOILb1ELb0EJNS_6LayoutINS_5tupleIJNS3_IJNS_1CILi2EEES5_EEES6_EEENS3_IJNS3_IJNS4_ILi1EEES5_EEENS3_IJNS4_ILi32EEENS4_ILi64EEEEEEEEEEEiEEC2ERKSE_RKi)
$_ZN7cutlass13device_kernelIN5flash19enable_sm80_to_sm89INS1_16FlashAttnBwdSm80INS1_25CollectiveMainloopBwdSm80ILi2ELi2EN4cute5tupleIJNS5_1CILi128EEES8_NS7_ILi64EEEEEENS_6half_tEfNS_4arch4Sm80ELb0ELb1ELb1ELb1ELb1ELb0ELb0ELb0ELi2ELi4ELi4ELi4ELb0EEENS1_21CollectiveEpilogueBwdISA_SB_SD_Li256ELb1ELb0ELi2EEENS1_19SingleTileSchedulerILb1ELb0ELb0ELi128EEEEEEEEEvNT_6ParamsE$_ZN4cute3eso3ESOILb1ELb0EJNS_6LayoutINS_5tupleIJNS3_IJNS_1CILi2EEES5_EEES6_EEENS3_IJNS3_IJNS4_ILi1EEES5_EEENS3_IJNS4_ILi32EEENS4_ILi64EEEEEEEEEEEiEEC2ERKSE_RKi:
[----:B------:R-:W-:Y:S02]  /*9280*/  IADD3 R2, R60, -c[0x0][0x20], RZ ;  /* 0x800008003c027a10 */ /* 0x000fe40007ffe0ff */
[----:B------:R-:W-:-:S03]  /*9290*/  MOV R5, 0x0 ;  /* 0x0000000000057802 */ /* 0x000fc60000000f00 */
[----:B------:R1:W-:Y:S01]  /*92a0*/  STL [R2], R3 ;  /* 0x0000000302007387 */ /* 0x0003e20000100800 */
[----:B------:R-:W-:Y:S05]  /*92b0*/  RET.REL.NODEC R4 `(_ZN7cutlass13device_kernelIN5flash19enable_sm80_to_sm89INS1_16FlashAttnBwdSm80INS1_25CollectiveMainloopBwdSm80ILi2ELi2EN4cute5tupleIJNS5_1CILi128EEES8_NS7_ILi64EEEEEENS_6half_tEfNS_4arch4Sm80ELb0ELb1ELb1ELb1ELb1ELb0ELb0ELb0ELi2ELi4ELi4ELi4ELb0EEENS1_21CollectiveEpilogueBwdISA_SB_SD_Li256ELb1ELb0ELi2EEENS1_19SingleTileSchedulerILb1ELb0ELb0ELi128EEEEEEEEEvNT_6ParamsE) ;  /* 0xffff6d4004007950 */ /* 0x000fea0003c3ffff */
        .type           $_ZN7cutlass13device_kernelIN5flash19enable_sm80_to_sm89INS1_16FlashAttnBwdSm80INS1_25CollectiveMainloopBwdSm80ILi2ELi2EN4cute5tupleIJNS5_1CILi128EEES8_NS7_ILi64EEEEEENS_6half_tEfNS_4arch4Sm80ELb0ELb1ELb1ELb1ELb1ELb0ELb0ELb0ELi2ELi4ELi4ELi4ELb0EEENS1_21CollectiveEpilogueBwdISA_SB_SD_Li256ELb1ELb0ELi2EEENS1_19SingleTileSchedulerILb1ELb0ELb0ELi128EEEEEEEEEvNT_6ParamsE$_ZN4cute3eso3ESOILb1ELb0EJNS_6LayoutINS_5tupleIJNS3_IJNS_1CILi2EEES5_S5_EEEEEENS3_IJNS3_IJNS4_ILi1EEES5_NS4_ILi4EEEEEEEEEEENS_10ViewEngineIPN7cutlass6half_tEEEEEC2ERKSC_RKSH_,@function
        .size           $_ZN7cutlass13device_kernelIN5flash19enable_sm80_to_sm89INS1_16FlashAttnBwdSm80INS1_25CollectiveMainloopBwdSm80ILi2ELi2EN4cute5tupleIJNS5_1CILi128EEES8_NS7_ILi64EEEEEENS_6half_tEfNS_4arch4Sm80ELb0ELb1ELb1ELb1ELb1ELb0ELb0ELb0ELi2ELi4ELi4ELi4ELb0EEENS1_21CollectiveEpilogueBwdISA_SB_SD_Li256ELb1ELb0ELi2EEENS1_19SingleTileSchedulerILb1ELb0ELb0ELi128EEEEEEEEEvNT_6ParamsE$_ZN4cute3eso3ESOILb1ELb0EJNS_6LayoutINS_5tupleIJNS3_IJNS_1CILi2EEES5_S5_EEEEEENS3_IJNS3_IJNS4_ILi1EEES5_NS4_ILi4EEEEEEEEEEENS_10ViewEngineIPN7cutlass6half_tEEEEEC2ERKSC_RKSH_,($_ZN7cutlass13device_kernelIN5flash19enable_sm80_to_sm89INS1_16FlashAttnBwdSm80INS1_25CollectiveMainloopBwdSm80ILi2ELi2EN4cute5tupleIJNS5_1CILi128EEES8_NS7_ILi64EEEEEENS_6half_tEfNS_4arch4Sm80ELb0ELb1ELb1ELb1ELb1ELb0ELb0ELb0ELi2ELi4ELi4ELi4ELb0EEENS1_21CollectiveEpilogueBwdISA_SB_SD_Li256ELb1ELb0ELi2EEENS1_19SingleTileSchedulerILb1ELb0ELb0ELi128EEEEEEEEEvNT_6ParamsE$_ZN4cute3eso3ESOILb1ELb0EJNS_6LayoutINS_5tupleIJNS3_IJNS_1CILi2EEES5_S5_EEEEEENS3_IJNS3_IJNS4_ILi1EEES5_NS4_ILi4EEEEEEEEEEEiEEC2ERKSC_RKi - $_ZN7cutlass13device_kernelIN5flash19enable_sm80_to_sm89INS1_16FlashAttnBwdSm80INS1_25CollectiveMainloopBwdSm80ILi2ELi2EN4cute5tupleIJNS5_1CILi128EEES8_NS7_ILi64EEEEEENS_6half_tEfNS_4arch4Sm80ELb0ELb1ELb1ELb1ELb1ELb0ELb0ELb0ELi2ELi4ELi4ELi4ELb0EEENS1_21CollectiveEpilogueBwdISA_SB_SD_Li256ELb1ELb0ELi2EEENS1_19SingleTileSchedulerILb1ELb0ELb0ELi128EEEEEEEEEvNT_6ParamsE$_ZN4cute3eso3ESOILb1ELb0EJNS_6LayoutINS_5tupleIJNS3_IJNS_1CILi2EEES5_S5_EEEEEENS3_IJNS3_IJNS4_ILi1EEES5_NS4_ILi4EEEEEEEEEEENS_10ViewEngineIPN7cutlass6half_tEEEEEC2ERKSC_RKSH_)
$_ZN7cutlass13device_kernelIN5flash19enable_sm80_to_sm89INS1_16FlashAttnBwdSm80INS1_25CollectiveMainloopBwdSm80ILi2ELi2EN4cute5tupleIJNS5_1CILi128EEES8_NS7_ILi64EEEEEENS_6half_tEfNS_4arch4Sm80ELb0ELb1ELb1ELb1ELb1ELb0ELb0ELb0ELi2ELi4ELi4ELi4ELb0EEENS1_21CollectiveEpilogueBwdISA_SB_SD_Li256ELb1ELb0ELi2EEENS1_19SingleTileSchedulerILb1ELb0ELb0ELi128EEEEEEEEEvNT_6ParamsE$_ZN4cute3eso3ESOILb1ELb0EJNS_6LayoutINS_5tupleIJNS3_IJNS_1CILi2EEES5_S5_EEEEEENS3_IJNS3_IJNS4_ILi1EEES5_NS4_ILi4EEEEEEEEEEENS_10ViewEngineIPN7cutlass6half_tEEEEEC2ERKSC_RKSH_:
[----:B------:R-:W-:Y:S01]  /*92c0*/  IADD3 R2, R60, -c[0x0][0x20], RZ ;  /* 0x800008003c027a10 */ /* 0x000fe20007ffe0ff */
[----:B------:R-:W-:Y:S01]  /*92d0*/  IMAD.MOV.U32 R7, RZ, RZ, R3 ;  /* 0x000000ffff077224 */ /* 0x000fe200078e0003 */
[----:B------:R-:W-:-:S04]  /*92e0*/  MOV R5, 0x0 ;  /* 0x0000000000057802 */ /* 0x000fc80000000f00 */
[----:B------:R1:W-:Y:S01]  /*92f0*/  STL.64 [R2], R6 ;  /* 0x0000000602007387 */ /* 0x0003e20000100a00 */
[----:B------:R-:W-:Y:S05]  /*9300*/  RET.REL.NODEC R4 `(_ZN7cutlass13device_kernelIN5flash19enable_sm80_to_sm89INS1_16FlashAttnBwdSm80INS1_25CollectiveMainloopBwdSm80ILi2ELi2EN4cute5tupleIJNS5_1CILi128EEES8_NS7_ILi64EEEEEENS_6half_tEfNS_4arch4Sm80ELb0ELb1ELb1ELb1ELb1ELb0ELb0ELb0ELi2ELi4ELi4ELi4ELb0EEENS1_21CollectiveEpilogueBwdISA_SB_SD_Li256ELb1ELb0ELi2EEENS1_19SingleTileSchedulerILb1ELb0ELb0ELi128EEEEEEEEEvNT_6ParamsE) ;  /* 0xffff6cf004007950 */ /* 0x000fea0003c3ffff */
        .type           $_ZN7cutlass13device_kernelIN5flash19enable_sm80_to_sm89INS1_16FlashAttnBwdSm80INS1_25CollectiveMainloopBwdSm80ILi2ELi2EN4cute5tupleIJNS5_1CILi128EEES8_NS7_ILi64EEEEEENS_6half_tEfNS_4arch4Sm80ELb0ELb1ELb1ELb1ELb1ELb0ELb0ELb0ELi2ELi4ELi4ELi4ELb0EEENS1_21CollectiveEpilogueBwdISA_SB_SD_Li256ELb1ELb0ELi2EEENS1_19SingleTileSchedulerILb1ELb0ELb0ELi128EEEEEEEEEvNT_6ParamsE$_ZN4cute3eso3ESOILb1ELb0EJNS_6LayoutINS_5tupleIJNS3_IJNS_1CILi2EEES5_S5_EEEEEENS3_IJNS3_IJNS4_ILi1EEES5_NS4_ILi4EEEEEEEEEEEiEEC2ERKSC_RKi,@function
        .size           $_ZN7cutlass13device_kernelIN5flash19enable_sm80_to_sm89INS1_16FlashAttnBwdSm80INS1_25CollectiveMainloopBwdSm80ILi2ELi2EN4cute5tupleIJNS5_1CILi128EEES8_NS7_ILi64EEEEEENS_6half_tEfNS_4arch4Sm80ELb0ELb1ELb1ELb1ELb1ELb0ELb0ELb0ELi2ELi4ELi4ELi4ELb0EEENS1_21CollectiveEpilogueBwdISA_SB_SD_Li256ELb1ELb0ELi2EEENS1_19SingleTileSchedulerILb1ELb0ELb0ELi128EEEEEEEEEvNT_6ParamsE$_ZN4cute3eso3ESOILb1ELb0EJNS_6LayoutINS_5tupleIJNS3_IJNS_1CILi2EEES5_S5_EEEEEENS3_IJNS3_IJNS4_ILi1EEES5_NS4_ILi4EEEEEEEEEEEiEEC2ERKSC_RKi,($_ZN7cutlass13device_kernelIN5flash19enable_sm80_to_sm89INS1_16FlashAttnBwdSm80INS1_25CollectiveMainloopBwdSm80ILi2ELi2EN4cute5tupleIJNS5_1CILi128EEES8_NS7_ILi64EEEEEENS_6half_tEfNS_4arch4Sm80ELb0ELb1ELb1ELb1ELb1ELb0ELb0ELb0ELi2ELi4ELi4ELi4ELb0EEENS1_21CollectiveEpilogueBwdISA_SB_SD_Li256ELb1ELb0ELi2EEENS1_19SingleTileSchedulerILb1ELb0ELb0ELi128EEEEEEEEEvNT_6ParamsE$_ZN4cute3eso3ESOILb1ELb0EJNS_6LayoutINS_5tupleIJNS3_IJNS_1CILi2EEES5_S5_EEES5_EEENS3_IJNS3_IJNS4_ILi1EEES5_NS4_ILi4EEEEEENS4_ILi64EEEEEEEENS_10ViewEngineIPN7cutlass6half_tEEEEEC2ERKSD_RKSI_ - $_ZN7cutlass13device_kernelIN5flash19enable_sm80_to_sm89INS1_16FlashAttnBwdSm80INS1_25CollectiveMainloopBwdSm80ILi2ELi2EN4cute5tupleIJNS5_1CILi128EEES8_NS7_ILi64EEEEEENS_6half_tEfNS_4arch4Sm80ELb0ELb1ELb1ELb1ELb1ELb0ELb0ELb0ELi2ELi4ELi4ELi4ELb0EEENS1_21CollectiveEpilogueBwdISA_SB_SD_Li256ELb1ELb0ELi2EEENS1_19SingleTileSchedulerILb1ELb0ELb0ELi128EEEEEEEEEvNT_6ParamsE$_ZN4cute3eso3ESOILb1ELb0EJNS_6LayoutINS_5tupleIJNS3_IJNS_1CILi2EEES5_S5_EEEEEENS3_IJNS3_IJNS4_ILi1EEES5_NS4_ILi4EEEEEEEEEEEiEEC2ERKSC_RKi)
$_ZN7cutlass13device_kernelIN5flash19enable_sm80_to_sm89INS1_16FlashAttnBwdSm80INS1_25CollectiveMainloopBwdSm80ILi2ELi2EN4cute5tupleIJNS5_1CILi128EEES8_NS7_ILi64EEEEEENS_6half_tEfNS_4arch4Sm80ELb0ELb1ELb1ELb1ELb1ELb0ELb0ELb0ELi2ELi4ELi4ELi4ELb0EEENS1_21CollectiveEpilogueBwdISA_SB_SD_Li256ELb1ELb0ELi2EEENS1_19SingleTileSchedulerILb1ELb0ELb0ELi128EEEEEEEEEvNT_6ParamsE$_ZN4cute3eso3ESOILb1ELb0EJNS_6LayoutINS_5tupleIJNS3_IJNS_1CILi2EEES5_S5_EEEEEENS3_IJNS3_IJNS4_ILi1EEES5_NS4_ILi4EEEEEEEEEEEiEEC2ERKSC_RKi:
[----:B------:R-:W-:Y:S02]  /*9310*/  IADD3 R2, R60, -c[0x0][0x20], RZ ;  /* 0x800008003c027a10 */ /* 0x000fe40007ffe0ff */
[----:B------:R-:W-:-:S03]  /*9320*/  MOV R5, 0x0 ;  /* 0x0000000000057802 */ /* 0x000fc60000000f00 */
[----:B------:R1:W-:Y:S01]  /*9330*/  STL [R2], R3 ;  /* 0x0000000302007387 */ /* 0x0003e20000100800 */
[----:B------:R-:W-:Y:S05]  /*9340*/  RET.REL.NODEC R4 `(_ZN7cutlass13device_kernelIN5flash19enable_sm80_to_sm89INS1_16FlashAttnBwdSm80INS1_25CollectiveMainloopBwdSm80ILi2ELi2EN4cute5tupleIJNS5_1CILi128EEES8_NS7_ILi64EEEEEENS_6half_tEfNS_4arch4Sm80ELb0ELb1ELb1ELb1ELb1ELb0ELb0ELb0ELi2ELi4ELi4ELi4ELb0EEENS1_21CollectiveEpilogueBwdISA_SB_SD_Li256ELb1ELb0ELi2EEENS1_19SingleTileSchedulerILb1ELb0ELb0ELi128EEEEEEEEEvNT_6ParamsE) ;  /* 0xffff6cb004007950 */ /* 0x000fea0003c3ffff */
        .type           $_ZN7cutlass13device_kernelIN5flash19enable_sm80_to_sm89INS1_16FlashAttnBwdSm80INS1_25CollectiveMainloopBwdSm80ILi2ELi2EN4cute5tupleIJNS5_1CILi128EEES8_NS7_ILi64EEEEEENS_6half_tEfNS_4arch4Sm80ELb0ELb1ELb1ELb1ELb1ELb0ELb0ELb0ELi2ELi4ELi4ELi4ELb0EEENS1_21CollectiveEpilogueBwdISA_SB_SD_Li256ELb1ELb0ELi2EEENS1_19SingleTileSchedulerILb1ELb0ELb0ELi128EEEEEEEEEvNT_6ParamsE$_ZN4cute3eso3ESOILb1ELb0EJNS_6LayoutINS_5tupleIJNS3_IJNS_1CILi2EEES5_S5_EEES5_EEENS3_IJNS3_IJNS4_ILi1EEES5_NS4_ILi4EEEEEENS4_ILi64EEEEEEEENS_10ViewEngineIPN7cutlass6half_tEEEEEC2ERKSD_RKSI_,@function
        .size           $_ZN7cutlass13device_kernelIN5flash19enable_sm80_to_sm89INS1_16FlashAttnBwdSm80INS1_25CollectiveMainloopBwdSm80ILi2ELi2EN4cute5tupleIJNS5_1CILi128EEES8_NS7_ILi64EEEEEENS_6half_tEfNS_4arch4Sm80ELb0ELb1ELb1ELb1ELb1ELb0ELb0ELb0ELi2ELi4ELi4ELi4ELb0EEENS1_21CollectiveEpilogueBwdISA_SB_SD_Li256ELb1ELb0ELi2EEENS1_19SingleTileSchedulerILb1ELb0ELb0ELi128EEEEEEEEEvNT_6ParamsE$_ZN4cute3eso3ESOILb1ELb0EJNS_6LayoutINS_5tupleIJNS3_IJNS_1CILi2EEES5_S5_EEES5_EEENS3_IJNS3_IJNS4_ILi1EEES5_NS4_ILi4EEEEEENS4_ILi64EEEEEEEENS_10ViewEngineIPN7cutlass6half_tEEEEEC2ERKSD_RKSI_,($_ZN7cutlass13device_kernelIN5flash19enable_sm80_to_sm89INS1_16FlashAttnBwdSm80INS1_25CollectiveMainloopBwdSm80ILi2ELi2EN4cute5tupleIJNS5_1CILi128EEES8_NS7_ILi64EEEEEENS_6half_tEfNS_4arch4Sm80ELb0ELb1ELb1ELb1ELb1ELb0ELb0ELb0ELi2ELi4ELi4ELi4ELb0EEENS1_21CollectiveEpilogueBwdISA_SB_SD_Li256ELb1ELb0ELi2EEENS1_19SingleTileSchedulerILb1ELb0ELb0ELi128EEEEEEEEEvNT_6ParamsE$_ZN4cute3eso3ESOILb1ELb0EJNS_6LayoutINS_5tupleIJNS3_IJNS_1CILi2EEES5_S5_EEES5_EEENS3_IJNS3_IJNS4_ILi1EEES5_NS4_ILi4EEEEEENS4_ILi64EEEEEEEEiEEC2ERKSD_RKi - $_ZN7cutlass13device_kernelIN5flash19enable_sm80_to_sm89INS1_16FlashAttnBwdSm80INS1_25CollectiveMainloopBwdSm80ILi2ELi2EN4cute5tupleIJNS5_1CILi128EEES8_NS7_ILi64EEEEEENS_6half_tEfNS_4arch4Sm80ELb0ELb1ELb1ELb1ELb1ELb0ELb0ELb0ELi2ELi4ELi4ELi4ELb0EEENS1_21CollectiveEpilogueBwdISA_SB_SD_Li256ELb1ELb0ELi2EEENS1_19SingleTileSchedulerILb1ELb0ELb0ELi128EEEEEEEEEvNT_6ParamsE$_ZN4cute3eso3ESOILb1ELb0EJNS_6LayoutINS_5tupleIJNS3_IJNS_1CILi2EEES5_S5_EEES5_EEENS3_IJNS3_IJNS4_ILi1EEES5_NS4_ILi4EEEEEENS4_ILi64EEEEEEEENS_10ViewEngineIPN7cutlass6half_tEEEEEC2ERKSD_RKSI_)
$_ZN7cutlass13device_kernelIN5flash19enable_sm80_to_sm89INS1_16FlashAttnBwdSm80INS1_25CollectiveMainloopBwdSm80ILi2ELi2EN4cute5tupleIJNS5_1CILi128EEES8_NS7_ILi64EEEEEENS_6half_tEfNS_4arch4Sm80ELb0ELb1ELb1ELb1ELb1ELb0ELb0ELb0ELi2ELi4ELi4ELi4ELb0EEENS1_21CollectiveEpilogueBwdISA_SB_SD_Li256ELb1ELb0ELi2EEENS1_19SingleTileSchedulerILb1ELb0ELb0ELi128EEEEEEEEEvNT_6ParamsE$_ZN4cute3eso3ESOILb1ELb0EJNS_6LayoutINS_5tupleIJNS3_IJNS_1CILi2EEES5_S5_EEES5_EEENS3_IJNS3_IJNS4_ILi1EEES5_NS4_ILi4EEEEEENS4_ILi64EEEEEEEENS_10ViewEngineIPN7cutlass6half_tEEEEEC2ERKSD_RKSI_:
[----:B------:R-:W-:Y:S01]  /*9350*/  IADD3 R2, R60, -c[0x0][0x20], RZ ;  /* 0x800008003c027a10 */ /* 0x000fe20007ffe0ff */
[----:B------:R-:W-:Y:S01]  /*9360*/  IMAD.MOV.U32 R7, RZ, RZ, R3 ;  /* 0x000000ffff077224 */ /* 0x000fe200078e0003 */
[----:B------:R-:W-:-:S04]  /*9370*/  MOV R5, 0x0 ;  /* 0x0000000000057802 */ /* 0x000fc80000000f00 */
[----:B------:R1:W-:Y:S01]  /*9380*/  STL.64 [R2], R6 ;  /* 0x0000000602007387 */ /* 0x0003e20000100a00 */
[----:B------:R-:W-:Y:S05]  /*9390*/  RET.REL.NODEC R4 `(_ZN7cutlass13device_kernelIN5flash19enable_sm80_to_sm89INS1_16FlashAttnBwdSm80INS1_25CollectiveMainloopBwdSm80ILi2ELi2EN4cute5tupleIJNS5_1CILi128EEES8_NS7_ILi64EEEEEENS_6half_tEfNS_4arch4Sm80ELb0ELb1ELb1ELb1ELb1ELb0ELb0ELb0ELi2ELi4ELi4ELi4ELb0EEENS1_21CollectiveEpilogueBwdISA_SB_SD_Li256ELb1ELb0ELi2EEENS1_19SingleTileSchedulerILb1ELb0ELb0ELi128EEEEEEEEEvNT_6ParamsE) ;  /* 0xffff6c6004007950 */ /* 0x000fea0003c3ffff */
        .type           $_ZN7cutlass13device_kernelIN5flash19enable_sm80_to_sm89INS1_16FlashAttnBwdSm80INS1_25CollectiveMainloopBwdSm80ILi2ELi2EN4cute5tupleIJNS5_1CILi128EEES8_NS7_ILi64EEEEEENS_6half_tEfNS_4arch4Sm80ELb0ELb1ELb1ELb1ELb1ELb0ELb0ELb0ELi2ELi4ELi4ELi4ELb0EEENS1_21CollectiveEpilogueBwdISA_SB_SD_Li256ELb1ELb0ELi2EEENS1_19SingleTileSchedulerILb1ELb0ELb0ELi128EEEEEEEEEvNT_6ParamsE$_ZN4cute3eso3ESOILb1ELb0EJNS_6LayoutINS_5tupleIJNS3_IJNS_1CILi2EEES5_S5_EEES5_EEENS3_IJNS3_IJNS4_ILi1EEES5_NS4_ILi4EEEEEENS4_ILi64EEEEEEEEiEEC2ERKSD_RKi,@function
        .size           $_ZN7cutlass13device_kernelIN5flash19enable_sm80_to_sm89INS1_16FlashAttnBwdSm80INS1_25CollectiveMainloopBwdSm80ILi2ELi2EN4cute5tupleIJNS5_1CILi128EEES8_NS7_ILi64EEEEEENS_6half_tEfNS_4arch4Sm80ELb0ELb1ELb1ELb1ELb1ELb0ELb0ELb0ELi2ELi4ELi4ELi4ELb0EEENS1_21CollectiveEpilogueBwdISA_SB_SD_Li256ELb1ELb0ELi2EEENS1_19SingleTileSchedulerILb1ELb0ELb0ELi128EEEEEEEEEvNT_6ParamsE$_ZN4cute3eso3ESOILb1ELb0EJNS_6LayoutINS_5tupleIJNS3_IJNS_1CILi2EEES5_S5_EEES5_EEENS3_IJNS3_IJNS4_ILi1EEES5_NS4_ILi4EEEEEENS4_ILi64EEEEEEEEiEEC2ERKSD_RKi,($_ZN7cutlass13device_kernelIN5flash19enable_sm80_to_sm89INS1_16FlashAttnBwdSm80INS1_25CollectiveMainloopBwdSm80ILi2ELi2EN4cute5tupleIJNS5_1CILi128EEES8_NS7_ILi64EEEEEENS_6half_tEfNS_4arch4Sm80ELb0ELb1ELb1ELb1ELb1ELb0ELb0ELb0ELi2ELi4ELi4ELi4ELb0EEENS1_21CollectiveEpilogueBwdISA_SB_SD_Li256ELb1ELb0ELi2EEENS1_19SingleTileSchedulerILb1ELb0ELb0ELi128EEEEEEEEEvNT_6ParamsE$_ZN4cute3eso3ESOILb1ELb0EJNS_6LayoutINS_5tupleIJNS3_IJNS_1CILi2EEES5_S5_EEES5_EEENS3_IJNS3_IJNS4_ILi1EEES5_NS4_ILi4EEEEEENS4_ILi8EEEEEEEENS_10ViewEngineIPN7cutlass6half_tEEEEEC2ERKSD_RKSI_ - $_ZN7cutlass13device_kernelIN5flash19enable_sm80_to_sm89INS1_16FlashAttnBwdSm80INS1_25CollectiveMainloopBwdSm80ILi2ELi2EN4cute5tupleIJNS5_1CILi128EEES8_NS7_ILi64EEEEEENS_6half_tEfNS_4arch4Sm80ELb0ELb1ELb1ELb1ELb1ELb0ELb0ELb0ELi2ELi4ELi4ELi4ELb0EEENS1_21CollectiveEpilogueBwdISA_SB_SD_Li256ELb1ELb0ELi2EEENS1_19SingleTileSchedulerILb1ELb0ELb0ELi128EEEEEEEEEvNT_6ParamsE$_ZN4cute3eso3ESOILb1ELb0EJNS_6LayoutINS_5tupleIJNS3_IJNS_1CILi2EEES5_S5_EEES5_EEENS3_IJNS3_IJNS4_ILi1EEES5_NS4_ILi4EEEEEENS4_ILi64EEEEEEEEiEEC2ERKSD_RKi)
$_ZN7cutlass13device_kernelIN5flash19enable_sm80_to_sm89INS1_16FlashAttnBwdSm80INS1_25CollectiveMainloopBwdSm80ILi2ELi2EN4cute5tupleIJNS5_1CILi128EEES8_NS7_ILi64EEEEEENS_6half_tEfNS_4arch4Sm80ELb0ELb1ELb1ELb1ELb1ELb0ELb0ELb0ELi2ELi4ELi4ELi4ELb0EEENS1_21CollectiveEpilogueBwdISA_SB_SD_Li256ELb1ELb0ELi2EEENS1_19SingleTileSchedulerILb1ELb0ELb0ELi128EEEEEEEEEvNT_6ParamsE$_ZN4cute3eso3ESOILb1ELb0EJNS_6LayoutINS_5tupleIJNS3_IJNS_1CILi2EEES5_S5_EEES5_EEENS3_IJNS3_IJNS4_ILi1EEES5_NS4_ILi4EEEEEENS4_ILi64EEEEEEEEiEEC2ERKSD_RKi:
[----:B------:R-:W-:Y:S02]  /*93a0*/  IADD3 R2, R60, -c[0x0][0x20], RZ ;  /* 0x800008003c027a10 */ /* 0x000fe40007ffe0ff */
[----:B------:R-:W-:-:S03]  /*93b0*/  MOV R5, 0x0 ;  /* 0x0000000000057802 */ /* 0x000fc60000000f00 */
[----:B------:R1:W-:Y:S01]  /*93c0*/  STL [R2], R3 ;  /* 0x0000000302007387 */ /* 0x0003e20000100800 */
[----:B------:R-:W-:Y:S05]  /*93d0*/  RET.REL.NODEC R4 `(_ZN7cutlass13device_kernelIN5flash19enable_sm80_to_sm89INS1_16FlashAttnBwdSm80INS1_25CollectiveMainloopBwdSm80ILi2ELi2EN4cute5tupleIJNS5_1CILi128EEES8_NS7_ILi64EEEEEENS_6half_tEfNS_4arch4Sm80ELb0ELb1ELb1ELb1ELb1ELb0ELb0ELb0ELi2ELi4ELi4ELi4ELb0EEENS1_21CollectiveEpilogueBwdISA_SB_SD_Li256ELb1ELb0ELi2EEENS1_19SingleTileSchedulerILb1ELb0ELb0ELi128EEEEEEEEEvNT_6ParamsE) ;  /* 0xffff6c2004007950 */ /* 0x000fea0003c3ffff */
        .type           $_ZN7cutlass13device_kernelIN5flash19enable_sm80_to_sm89INS1_16FlashAttnBwdSm80INS1_25CollectiveMainloopBwdSm80ILi2ELi2EN4cute5tupleIJNS5_1CILi128EEES8_NS7_ILi64EEEEEENS_6half_tEfNS_4arch4Sm80ELb0ELb1ELb1ELb1ELb1ELb0ELb0ELb0ELi2ELi4ELi4ELi4ELb0EEENS1_21CollectiveEpilogueBwdISA_SB_SD_Li256ELb1ELb0ELi2EEENS1_19SingleTileSchedulerILb1ELb0ELb0ELi128EEEEEEEEEvNT_6ParamsE$_ZN4cute3eso3ESOILb1ELb0EJNS_6LayoutINS_5tupleIJNS3_IJNS_1CILi2EEES5_S5_EEES5_EEENS3_IJNS3_IJNS4_ILi1EEES5_NS4_ILi4EEEEEENS4_ILi8EEEEEEEENS_10ViewEngineIPN7cutlass6half_tEEEEEC2ERKSD_RKSI_,@function
        .size           $_ZN7cutlass13device_kernelIN5flash19enable_sm80_to_sm89INS1_16FlashAttnBwdSm80INS1_25CollectiveMainloopBwdSm80ILi2ELi2EN4cute5tupleIJNS5_1CILi128EEES8_NS7_ILi64EEEEEENS_6half_tEfNS_4arch4Sm80ELb0ELb1ELb1ELb1ELb1ELb0ELb0ELb0ELi2ELi4ELi4ELi4ELb0EEENS1_21CollectiveEpilogueBwdISA_SB_SD_Li256ELb1ELb0ELi2EEENS1_19SingleTileSchedulerILb1ELb0ELb0ELi128EEEEEEEEEvNT_6ParamsE$_ZN4cute3eso3ESOILb1ELb0EJNS_6LayoutINS_5tupleIJNS3_IJNS_1CILi2EEES5_S5_EEES5_EEENS3_IJNS3_IJNS4_ILi1EEES5_NS4_ILi4EEEEEENS4_ILi8EEEEEEEENS_10ViewEngineIPN7cutlass6half_tEEEEEC2ERKSD_RKSI_,($_ZN7cutlass13device_kernelIN5flash19enable_sm80_to_sm89INS1_16FlashAttnBwdSm80INS1_25CollectiveMainloopBwdSm80ILi2ELi2EN4cute5tupleIJNS5_1CILi128EEES8_NS7_ILi64EEEEEENS_6half_tEfNS_4arch4Sm80ELb0ELb1ELb1ELb1ELb1ELb0ELb0ELb0ELi2ELi4ELi4ELi4ELb0EEENS1_21CollectiveEpilogueBwdISA_SB_SD_Li256ELb1ELb0ELi2EEENS1_19SingleTileSchedulerILb1ELb0ELb0ELi128EEEEEEEEEvNT_6ParamsE$_ZN4cute3eso3ESOILb1ELb0EJNS_6LayoutINS_5tupleIJNS3_IJNS_1CILi2EEES5_S5_EEES5_EEENS3_IJNS3_IJNS4_ILi1EEES5_NS4_ILi4EEEEEENS4_ILi8EEEEEEEEiEEC2ERKSD_RKi - $_ZN7cutlass13device_kernelIN5flash19enable_sm80_to_sm89INS1_16FlashAttnBwdSm80INS1_25CollectiveMainloopBwdSm80ILi2ELi2EN4cute5tupleIJNS5_1CILi128EEES8_NS7_ILi64EEEEEENS_6half_tEfNS_4arch4Sm80ELb0ELb1ELb1ELb1ELb1ELb0ELb0ELb0ELi2ELi4ELi4ELi4ELb0EEENS1_21CollectiveEpilogueBwdISA_SB_SD_Li256ELb1ELb0ELi2EEENS1_19SingleTileSchedulerILb1ELb0ELb0ELi128EEEEEEEEEvNT_6ParamsE$_ZN4cute3eso3ESOILb1ELb0EJNS_6LayoutINS_5tupleIJNS3_IJNS_1CILi2EEES5_S5_EEES5_EEENS3_IJNS3_IJNS4_ILi1EEES5_NS4_ILi4EEEEEENS4_ILi8EEEEEEEENS_10ViewEngineIPN7cutlass6half_tEEEEEC2ERKSD_RKSI_)
$_ZN7cutlass13device_kernelIN5flash19enable_sm80_to_sm89INS1_16FlashAttnBwdSm80INS1_25CollectiveMainloopBwdSm80ILi2ELi2EN4cute5tupleIJNS5_1CILi128EEES8_NS7_ILi64EEEEEENS_6half_tEfNS_4arch4Sm80ELb0ELb1ELb1ELb1ELb1ELb0ELb0ELb0ELi2ELi4ELi4ELi4ELb0EEENS1_21CollectiveEpilogueBwdISA_SB_SD_Li256ELb1ELb0ELi2EEENS1_19SingleTileSchedulerILb1ELb0ELb0ELi128EEEEEEEEEvNT_6ParamsE$_ZN4cute3eso3ESOILb1ELb0EJNS_6LayoutINS_5tupleIJNS3_IJNS_1CILi2EEES5_S5_EEES5_EEENS3_IJNS3_IJNS4_ILi1EEES5_NS4_ILi4EEEEEENS4_ILi8EEEEEEEENS_10ViewEngineIPN7cutlass6half_tEEEEEC2ERKSD_RKSI_:
[----:B------:R-:W-:Y:S01]  /*93e0*/  IADD3 R2, R60, -c[0x0][0x20], RZ ;  /* 0x800008003c027a10 */ /* 0x000fe20007ffe0ff */
[----:B------:R-:W-:Y:S01]  /*93f0*/  IMAD.MOV.U32 R11, RZ, RZ, R3 ;  /* 0x000000ffff0b7224 */ /* 0x000fe200078e0003 */
[----:B------:R-:W-:-:S04]  /*9400*/  MOV R7, 0x0 ;  /* 0x0000000000077802 */ /* 0x000fc80000000f00 */
[----:B------:R1:W-:Y:S01]  /*9410*/  STL.64 [R2], R10 ;  /* 0x0000000a02007387 */ /* 0x0003e20000100a00 */
[----:B------:R-:W-:Y:S05]  /*9420*/  RET.REL.NODEC R6 `(_ZN7cutlass13device_kernelIN5flash19enable_sm80_to_sm89INS1_16FlashAttnBwdSm80INS1_25CollectiveMainloopBwdSm80ILi2ELi2EN4cute5tupleIJNS5_1CILi128EEES8_NS7_ILi64EEEEEENS_6half_tEfNS_4arch4Sm80ELb0ELb1ELb1ELb1ELb1ELb0ELb0ELb0ELi2ELi4ELi4ELi4ELb0EEENS1_21CollectiveEpilogueBwdISA_SB_SD_Li256ELb1ELb0ELi2EEENS1_19SingleTileSchedulerILb1ELb0ELb0ELi128EEEEEEEEEvNT_6ParamsE) ;  /* 0xffff6bd006007950 */ /* 0x000fea0003c3ffff */
        .type           $_ZN7cutlass13device_kernelIN5flash19enable_sm80_to_sm89INS1_16FlashAttnBwdSm80INS1_25CollectiveMainloopBwdSm80ILi2ELi2EN4cute5tupleIJNS5_1CILi128EEES8_NS7_ILi64EEEEEENS_6half_tEfNS_4arch4Sm80ELb0ELb1ELb1ELb1ELb1ELb0ELb0ELb0ELi2ELi4ELi4ELi4ELb0EEENS1_21CollectiveEpilogueBwdISA_SB_SD_Li256ELb1ELb0ELi2EEENS1_19SingleTileSchedulerILb1ELb0ELb0ELi128EEEEEEEEEvNT_6ParamsE$_ZN4cute3eso3ESOILb1ELb0EJNS_6LayoutINS_5tupleIJNS3_IJNS_1CILi2EEES5_S5_EEES5_EEENS3_IJNS3_IJNS4_ILi1EEES5_NS4_ILi4EEEEEENS4_ILi8EEEEEEEEiEEC2ERKSD_RKi,@function
        .size           $_ZN7cutlass13device_kernelIN5flash19enable_sm80_to_sm89INS1_16FlashAttnBwdSm80INS1_25CollectiveMainloopBwdSm80ILi2ELi2EN4cute5tupleIJNS5_1CILi128EEES8_NS7_ILi64EEEEEENS_6half_tEfNS_4arch4Sm80ELb0ELb1ELb1ELb1ELb1ELb0ELb0ELb0ELi2ELi4ELi4ELi4ELb0EEENS1_21CollectiveEpilogueBwdISA_SB_SD_Li256ELb1ELb0ELi2EEENS1_19SingleTileSchedulerILb1ELb0ELb0ELi128EEEEEEEEEvNT_6ParamsE$_ZN4cute3eso3ESOILb1ELb0EJNS_6LayoutINS_5tupleIJNS3_IJNS_1CILi2EEES5_S5_EEES5_EEENS3_IJNS3_IJNS4_ILi1EEES5_NS4_ILi4EEEEEENS4_ILi8EEEEEEEEiEEC2ERKSD_RKi,($_ZN7cutlass13device_kernelIN5flash19enable_sm80_to_sm89INS1_16FlashAttnBwdSm80INS1_25CollectiveMainloopBwdSm80ILi2ELi2EN4cute5tupleIJNS5_1CILi128EEES8_NS7_ILi64EEEEEENS_6half_tEfNS_4arch4Sm80ELb0ELb1ELb1ELb1ELb1ELb0ELb0ELb0ELi2ELi4ELi4ELi4ELb0EEENS1_21CollectiveEpilogueBwdISA_SB_SD_Li256ELb1ELb0ELi2EEENS1_19SingleTileSchedulerILb1ELb0ELb0ELi128EEEEEEEEEvNT_6ParamsE$_ZN4cute3eso3ESOILb1ELb0EJNS_6LayoutINS_5tupleIJNS3_IJNS_1CILi4EEENS4_ILi1EEEEEEEEENS3_IJNS3_IJS6_NS4_ILi0EEEEEEEEEEENS_10ViewEngineIPjEEEEC2ERKSC_RKSF_ - $_ZN7cutlass13device_kernelIN5flash19enable_sm80_to_sm89INS1_16FlashAttnBwdSm80INS1_25CollectiveMainloopBwdSm80ILi2ELi2EN4cute5tupleIJNS5_1CILi128EEES8_NS7_ILi64EEEEEENS_6half_tEfNS_4arch4Sm80ELb0ELb1ELb1ELb1ELb1ELb0ELb0ELb0ELi2ELi4ELi4ELi4ELb0EEENS1_21CollectiveEpilogueBwdISA_SB_SD_Li256ELb1ELb0ELi2EEENS1_19SingleTileSchedulerILb1ELb0ELb0ELi128EEEEEEEEEvNT_6ParamsE$_ZN4cute3eso3ESOILb1ELb0EJNS_6LayoutINS_5tupleIJNS3_IJNS_1CILi2EEES5_S5_EEES5_EEENS3_IJNS3_IJNS4_ILi1EEES5_NS4_ILi4EEEEEENS4_ILi8EEEEEEEEiEEC2ERKSD_RKi)
$_ZN7cutlass13device_kernelIN5flash19enable_sm80_to_sm89INS1_16FlashAttnBwdSm80INS1_25CollectiveMainloopBwdSm80ILi2ELi2EN4cute5tupleIJNS5_1CILi128EEES8_NS7_ILi64EEEEEENS_6half_tEfNS_4arch4Sm80ELb0ELb1ELb1ELb1ELb1ELb0ELb0ELb0ELi2ELi4ELi4ELi4ELb0EEENS1_21CollectiveEpilogueBwdISA_SB_SD_Li256ELb1ELb0ELi2EEENS1_19SingleTileSchedulerILb1ELb0ELb0ELi128EEEEEEEEEvNT_6ParamsE$_ZN4cute3eso3ESOILb1ELb0EJNS_6LayoutINS_5tupleIJNS3_IJNS_1CILi2EEES5_S5_EEES5_EEENS3_IJNS3_IJNS4_ILi1EEES5_NS4_ILi4EEEEEENS4_ILi8EEEEEEEEiEEC2ERKSD_RKi:
[----:B------:R-:W-:Y:S02]  /*9430*/  IADD3 R2, R60, -c[0x0][0x20], RZ ;  /* 0x800008003c027a10 */ /* 0x000fe40007ffe0ff */
[----:B------:R-:W-:-:S03]  /*9440*/  MOV R13, 0x0 ;  /* 0x00000000000d7802 */ /* 0x000fc60000000f00 */
[----:B------:R1:W-:Y:S01]  /*9450*/  STL [R2], R3 ;  /* 0x0000000302007387 */ /* 0x0003e20000100800 */
[----:B------:R-:W-:Y:S05]  /*9460*/  RET.REL.NODEC R12 `(_ZN7cutlass13device_kernelIN5flash19enable_sm80_to_sm89INS1_16FlashAttnBwdSm80INS1_25CollectiveMainloopBwdSm80ILi2ELi2EN4cute5tupleIJNS5_1CILi128EEES8_NS7_ILi64EEEEEENS_6half_tEfNS_4arch4Sm80ELb0ELb1ELb1ELb1ELb1ELb0ELb0ELb0ELi2ELi4ELi4ELi4ELb0EEENS1_21CollectiveEpilogueBwdISA_SB_SD_Li256ELb1ELb0ELi2EEENS1_19SingleTileSchedulerILb1ELb0ELb0ELi128EEEEEEEEEvNT_6ParamsE) ;  /* 0xffff6b900c007950 */ /* 0x000fea0003c3ffff */
        .type           $_ZN7cutlass13device_kernelIN5flash19enable_sm80_to_sm89INS1_16FlashAttnBwdSm80INS1_25CollectiveMainloopBwdSm80ILi2ELi2EN4cute5tupleIJNS5_1CILi128EEES8_NS7_ILi64EEEEEENS_6half_tEfNS_4arch4Sm80ELb0ELb1ELb1ELb1ELb1ELb0ELb0ELb0ELi2ELi4ELi4ELi4ELb0EEENS1_21CollectiveEpilogueBwdISA_SB_SD_Li256ELb1ELb0ELi2EEENS1_19SingleTileSchedulerILb1ELb0ELb0ELi128EEEEEEEEEvNT_6ParamsE$_ZN4cute3eso3ESOILb1ELb0EJNS_6LayoutINS_5tupleIJNS3_IJNS_1CILi4EEENS4_ILi1EEEEEEEEENS3_IJNS3_IJS6_NS4_ILi0EEEEEEEEEEENS_10ViewEngineIPjEEEEC2ERKSC_RKSF_,@function
        .size           $_ZN7cutlass13device_kernelIN5flash19enable_sm80_to_sm89INS1_16FlashAttnBwdSm80INS1_25CollectiveMainloopBwdSm80ILi2ELi2EN4cute5tupleIJNS5_1CILi128EEES8_NS7_ILi64EEEEEENS_6half_tEfNS_4arch4Sm80ELb0ELb1ELb1ELb1ELb1ELb0ELb0ELb0ELi2ELi4ELi4ELi4ELb0EEENS1_21CollectiveEpilogueBwdISA_SB_SD_Li256ELb1ELb0ELi2EEENS1_19SingleTileSchedulerILb1ELb0ELb0ELi128EEEEEEEEEvNT_6ParamsE$_ZN4cute3eso3ESOILb1ELb0EJNS_6LayoutINS_5tupleIJNS3_IJNS_1CILi4EEENS4_ILi1EEEEEEEEENS3_IJNS3_IJS6_NS4_ILi0EEEEEEEEEEENS_10ViewEngineIPjEEEEC2ERKSC_RKSF_,($_ZN7cutlass13device_kernelIN5flash19enable_sm80_to_sm89INS1_16FlashAttnBwdSm80INS1_25CollectiveMainloopBwdSm80ILi2ELi2EN4cute5tupleIJNS5_1CILi128EEES8_NS7_ILi64EEEEEENS_6half_tEfNS_4arch4Sm80ELb0ELb1ELb1ELb1ELb1ELb0ELb0ELb0ELi2ELi4ELi4ELi4ELb0EEENS1_21CollectiveEpilogueBwdISA_SB_SD_Li256ELb1ELb0ELi2EEENS1_19SingleTileSchedulerILb1ELb0ELb0ELi128EEEEEEEEEvNT_6ParamsE$_ZN4cute3eso3ESOILb1ELb0EJNS_6LayoutINS_5tupleIJNS3_IJNS_1CILi8EEENS4_ILi1EEEEEEEEENS3_IJNS3_IJS6_NS4_ILi0EEEEEEEEEEENS_10ViewEngineINS_8smem_ptrIPN7cutlass6half_tEEEEEEEC2ERKSC_RKSJ_ - $_ZN7cutlass13device_kernelIN5flash19enable_sm80_to_sm89INS1_16FlashAttnBwdSm80INS1_25CollectiveMainloopBwdSm80ILi2ELi2EN4cute5tupleIJNS5_1CILi128EEES8_NS7_ILi64EEEEEENS_6half_tEfNS_4arch4Sm80ELb0ELb1ELb1ELb1ELb1ELb0ELb0ELb0ELi2ELi4ELi4ELi4ELb0EEENS1_21CollectiveEpilogueBwdISA_SB_SD_Li256ELb1ELb0ELi2EEENS1_19SingleTileSchedulerILb1ELb0ELb0ELi128EEEEEEEEEvNT_6ParamsE$_ZN4cute3eso3ESOILb1ELb0EJNS_6LayoutINS_5tupleIJNS3_IJNS_1CILi4EEENS4_ILi1EEEEEEEEENS3_IJNS3_IJS6_NS4_ILi0EEEEEEEEEEENS_10ViewEngineIPjEEEEC2ERKSC_RKSF_)
$_ZN7cutlass13device_kernelIN5flash19enable_sm80_to_sm89INS1_16FlashAttnBwdSm80INS1_25CollectiveMainloopBwdSm80ILi2ELi2EN4cute5tupleIJNS5_1CILi128EEES8_NS7_ILi64EEEEEENS_6half_tEfNS_4arch4Sm80ELb0ELb1ELb1ELb1ELb1ELb0ELb0ELb0ELi2ELi4ELi4ELi4ELb0EEENS1_21CollectiveEpilogueBwdISA_SB_SD_Li256ELb1ELb0ELi2EEENS1_19SingleTileSchedulerILb1ELb0ELb0ELi128EEEEEEEEEvNT_6ParamsE$_ZN4cute3eso3ESOILb1ELb0EJNS_6LayoutINS_5tupleIJNS3_IJNS_1CILi4EEENS4_ILi1EEEEEEEEENS3_IJNS3_IJS6_NS4_ILi0EEEEEEEEEEENS_10ViewEngineIPjEEEEC2ERKSC_RKSF_:
[----:B------:R-:W-:Y:S02]  /*9470*/  IADD3 R2, R82, -c[0x0][0x20], RZ ;  /* 0x8000080052027a10 */ /* 0x000fe40007ffe0ff */
[----:B------:R-:W-:-:S03]  /*9480*/  MOV R39, 0x0 ;  /* 0x0000000000277802 */ /* 0x000fc60000000f00 */
[----:B------:R1:W-:Y:S01]  /*9490*/  STL.64 [R2], R36 ;  /* 0x0000002402007387 */ /* 0x0003e20000100a00 */
[----:B------:R-:W-:Y:S05]  /*94a0*/  RET.REL.NODEC R38 `(_ZN7cutlass13device_kernelIN5flash19enable_sm80_to_sm89INS1_16FlashAttnBwdSm80INS1_25CollectiveMainloopBwdSm80ILi2ELi2EN4cute5tupleIJNS5_1CILi128EEES8_NS7_ILi64EEEEEENS_6half_tEfNS_4arch4Sm80ELb0ELb1ELb1ELb1ELb1ELb0ELb0ELb0ELi2ELi4ELi4ELi4ELb0EEENS1_21CollectiveEpilogueBwdISA_SB_SD_Li256ELb1ELb0ELi2EEENS1_19SingleTileSchedulerILb1ELb0ELb0ELi128EEEEEEEEEvNT_6ParamsE) ;  /* 0xffff6b5026007950 */ /* 0x000fea0003c3ffff */
        .type           $_ZN7cutlass13device_kernelIN5flash19enable_sm80_to_sm89INS1_16FlashAttnBwdSm80INS1_25CollectiveMainloopBwdSm80ILi2ELi2EN4cute5tupleIJNS5_1CILi128EEES8_NS7_ILi64EEEEEENS_6half_tEfNS_4arch4Sm80ELb0ELb1ELb1ELb1ELb1ELb0ELb0ELb0ELi2ELi4ELi4ELi4ELb0EEENS1_21CollectiveEpilogueBwdISA_SB_SD_Li256ELb1ELb0ELi2EEENS1_19SingleTileSchedulerILb1ELb0ELb0ELi128EEEEEEEEEvNT_6ParamsE$_ZN4cute3eso3ESOILb1ELb0EJNS_6LayoutINS_5tupleIJNS3_IJNS_1CILi8EEENS4_ILi1EEEEEEEEENS3_IJNS3_IJS6_NS4_ILi0EEEEEEEEEEENS_10ViewEngineINS_8smem_ptrIPN7cutlass6half_tEEEEEEEC2ERKSC_RKSJ_,@function
        .size           $_ZN7cutlass13device_kernelIN5flash19enable_sm80_to_sm89INS1_16FlashAttnBwdSm80INS1_25CollectiveMainloopBwdSm80ILi2ELi2EN4cute5tupleIJNS5_1CILi128EEES8_NS7_ILi64EEEEEENS_6half_tEfNS_4arch4Sm80ELb0ELb1ELb1ELb1ELb1ELb0ELb0ELb0ELi2ELi4ELi4ELi4ELb0EEENS1_21CollectiveEpilogueBwdISA_SB_SD_Li256ELb1ELb0ELi2EEENS1_19SingleTileSchedulerILb1ELb0ELb0ELi128EEEEEEEEEvNT_6ParamsE$_ZN4cute3eso3ESOILb1ELb0EJNS_6LayoutINS_5tupleIJNS3_IJNS_1CILi8EEENS4_ILi1EEEEEEEEENS3_IJNS3_IJS6_NS4_ILi0EEEEEEEEEEENS_10ViewEngineINS_8smem_ptrIPN7cutlass6half_tEEEEEEEC2ERKSC_RKSJ_,($_ZN7cutlass13device_kernelIN5flash19enable_sm80_to_sm89INS1_16FlashAttnBwdSm80INS1_25CollectiveMainloopBwdSm80ILi2ELi2EN4cute5tupleIJNS5_1CILi128EEES8_NS7_ILi64EEEEEENS_6half_tEfNS_4arch4Sm80ELb0ELb1ELb1ELb1ELb1ELb0ELb0ELb0ELi2ELi4ELi4ELi4ELb0EEENS1_21CollectiveEpilogueBwdISA_SB_SD_Li256ELb1ELb0ELi2EEENS1_19SingleTileSchedulerILb1ELb0ELb0ELi128EEEEEEEEEvNT_6ParamsE$_ZN4cute3eso3ESOILb1ELb0EJNS_6LayoutINS_5tupleIJNS3_IJNS_1CILi8EEENS4_ILi1EEEEEEEEENS3_IJNS3_IJS6_NS4_ILi0EEEEEEEEEEENS_10ViewEngineIPN7cutlass6half_tEEEEEC2ERKSC_RKSH_ - $_ZN7cutlass13device_kernelIN5flash19enable_sm80_to_sm89INS1_16FlashAttnBwdSm80INS1_25CollectiveMainloopBwdSm80ILi2ELi2EN4cute5tupleIJNS5_1CILi128EEES8_NS7_ILi64EEEEEENS_6half_tEfNS_4arch4Sm80ELb0ELb1ELb1ELb1ELb1ELb0ELb0ELb0ELi2ELi4ELi4ELi4ELb0EEENS1_21CollectiveEpilogueBwdISA_SB_SD_Li256ELb1ELb0ELi2EEENS1_19SingleTileSchedulerILb1ELb0ELb0ELi128EEEEEEEEEvNT_6ParamsE$_ZN4cute3eso3ESOILb1ELb0EJNS_6LayoutINS_5tupleIJNS3_IJNS_1CILi8EEENS4_ILi1EEEEEEEEENS3_IJNS3_IJS6_NS4_ILi0EEEEEEEEEEENS_10ViewEngineINS_8smem_ptrIPN7cutlass6half_tEEEEEEEC2ERKSC_RKSJ_)
$_ZN7cutlass13device_kernelIN5flash19enable_sm80_to_sm89INS1_16FlashAttnBwdSm80INS1_25CollectiveMainloopBwdSm80ILi2ELi2EN4cute5tupleIJNS5_1CILi128EEES8_NS7_ILi64EEEEEENS_6half_tEfNS_4arch4Sm80ELb0ELb1ELb1ELb1ELb1ELb0ELb0ELb0ELi2ELi4ELi4ELi4ELb0EEENS1_21CollectiveEpilogueBwdISA_SB_SD_Li256ELb1ELb0ELi2EEENS1_19SingleTileSchedulerILb1ELb0ELb0ELi128EEEEEEEEEvNT_6ParamsE$_ZN4cute3eso3ESOILb1ELb0EJNS_6LayoutINS_5tupleIJNS3_IJNS_1CILi8EEENS4_ILi1EEEEEEEEENS3_IJNS3_IJS6_NS4_ILi0EEEEEEEEEEENS_10ViewEngineINS_8smem_ptrIPN7cutlass6half_tEEEEEEEC2ERKSC_RKSJ_:
[----:B------:R-:W-:Y:S02]  /*94b0*/  IADD3 R36, R82, -c[0x0][0x20], RZ ;  /* 0x8000080052247a10 */ /* 0x000fe40007ffe0ff */
[----:B------:R-:W-:-:S03]  /*94c0*/  MOV R39, 0x0 ;  /* 0x0000000000277802 */ /* 0x000fc60000000f00 */
[----:B------:R1:W-:Y:S01]  /*94d0*/  STL.64 [R36], R2 ;  /* 0x0000000224007387 */ /* 0x0003e20000100a00 */
[----:B------:R-:W-:Y:S05]  /*94e0*/  RET.REL.NODEC R38 `(_ZN7cutlass13device_kernelIN5flash19enable_sm80_to_sm89INS1_16FlashAttnBwdSm80INS1_25CollectiveMainloopBwdSm80ILi2ELi2EN4cute5tupleIJNS5_1CILi128EEES8_NS7_ILi64EEEEEENS_6half_tEfNS_4arch4Sm80ELb0ELb1ELb1ELb1ELb1ELb0ELb0ELb0ELi2ELi4ELi4ELi4ELb0EEENS1_21CollectiveEpilogueBwdISA_SB_SD_Li256ELb1ELb0ELi2EEENS1_19SingleTileSchedulerILb1ELb0ELb0ELi128EEEEEEEEEvNT_6ParamsE) ;  /* 0xffff6b1026007950 */ /* 0x000fea0003c3ffff */
        .type           $_ZN7cutlass13device_kernelIN5flash19enable_sm80_to_sm89INS1_16FlashAttnBwdSm80INS1_25CollectiveMainloopBwdSm80ILi2ELi2EN4cute5tupleIJNS5_1CILi128EEES8_NS7_ILi64EEEEEENS_6half_tEfNS_4arch4Sm80ELb0ELb1ELb1ELb1ELb1ELb0ELb0ELb0ELi2ELi4ELi4ELi4ELb0EEENS1_21CollectiveEpilogueBwdISA_SB_SD_Li256ELb1ELb0ELi2EEENS1_19SingleTileSchedulerILb1ELb0ELb0ELi128EEEEEEEEEvNT_6ParamsE$_ZN4cute3eso3ESOILb1ELb0EJNS_6LayoutINS_5tupleIJNS3_IJNS_1CILi8EEENS4_ILi1EEEEEEEEENS3_IJNS3_IJS6_NS4_ILi0EEEEEEEEEEENS_10ViewEngineIPN7cutlass6half_tEEEEEC2ERKSC_RKSH_,@function
        .size           $_ZN7cutlass13device_kernelIN5flash19enable_sm80_to_sm89INS1_16FlashAttnBwdSm80INS1_25CollectiveMainloopBwdSm80ILi2ELi2EN4cute5tupleIJNS5_1CILi128EEES8_NS7_ILi64EEEEEENS_6half_tEfNS_4arch4Sm80ELb0ELb1ELb1ELb1ELb1ELb0ELb0ELb0ELi2ELi4ELi4ELi4ELb0EEENS1_21CollectiveEpilogueBwdISA_SB_SD_Li256ELb1ELb0ELi2EEENS1_19SingleTileSchedulerILb1ELb0ELb0ELi128EEEEEEEEEvNT_6ParamsE$_ZN4cute3eso3ESOILb1ELb0EJNS_6LayoutINS_5tupleIJNS3_IJNS_1CILi8EEENS4_ILi1EEEEEEEEENS3_IJNS3_IJS6_NS4_ILi0EEEEEEEEEEENS_10ViewEngineIPN7cutlass6half_tEEEEEC2ERKSC_RKSH_,($_ZN7cutlass13device_kernelIN5flash19enable_sm80_to_sm89INS1_16FlashAttnBwdSm80INS1_25CollectiveMainloopBwdSm80ILi2ELi2EN4cute5tupleIJNS5_1CILi128EEES8_NS7_ILi64EEEEEENS_6half_tEfNS_4arch4Sm80ELb0ELb1ELb1ELb1ELb1ELb0ELb0ELb0ELi2ELi4ELi4ELi4ELb0EEENS1_21CollectiveEpilogueBwdISA_SB_SD_Li256ELb1ELb0ELi2EEENS1_19SingleTileSchedulerILb1ELb0ELb0ELi128EEEEEEEEEvNT_6ParamsE$_ZN4cute3eso3ESOILb1ELb0EJNS_6LayoutINS_5tupleIJNS3_IJNS_1CILi8EEENS4_ILi1EEEEEEEEENS3_IJNS3_IJS6_NS4_ILi0EEEEEEEEEEEiEEC2ERKSC_RKi - $_ZN7cutlass13device_kernelIN5flash19enable_sm80_to_sm89INS1_16FlashAttnBwdSm80INS1_25CollectiveMainloopBwdSm80ILi2ELi2EN4cute5tupleIJNS5_1CILi128EEES8_NS7_ILi64EEEEEENS_6half_tEfNS_4arch4Sm80ELb0ELb1ELb1ELb1ELb1ELb0ELb0ELb0ELi2ELi4ELi4ELi4ELb0EEENS1_21CollectiveEpilogueBwdISA_SB_SD_Li256ELb1ELb0ELi2EEENS1_19SingleTileSchedulerILb1ELb0ELb0ELi128EEEEEEEEEvNT_6ParamsE$_ZN4cute3eso3ESOILb1ELb0EJNS_6LayoutINS_5tupleIJNS3_IJNS_1CILi8EEENS4_ILi1EEEEEEEEENS3_IJNS3_IJS6_NS4_ILi0EEEEEEEEEEENS_10ViewEngineIPN7cutlass6half_tEEEEEC2ERKSC_RKSH_)
$_ZN7cutlass13device_kernelIN5flash19enable_sm80_to_sm89INS1_16FlashAttnBwdSm80INS1_25CollectiveMainloopBwdSm80ILi2ELi2EN4cute5tupleIJNS5_1CILi128EEES8_NS7_ILi64EEEEEENS_6half_tEfNS_4arch4Sm80ELb0ELb1ELb1ELb1ELb1ELb0ELb0ELb0ELi2ELi4ELi4ELi4ELb0EEENS1_21CollectiveEpilogueBwdISA_SB_SD_Li256ELb1ELb0ELi2EEENS1_19SingleTileSchedulerILb1ELb0ELb0ELi128EEEEEEEEEvNT_6ParamsE$_ZN4cute3eso3ESOILb1ELb0EJNS_6LayoutINS_5tupleIJNS3_IJNS_1CILi8EEENS4_ILi1EEEEEEEEENS3_IJNS3_IJS6_NS4_ILi0EEEEEEEEEEENS_10ViewEngineIPN7cutlass6half_tEEEEEC2ERKSC_RKSH_:
[----:B------:R-:W-:Y:S01]  /*94f0*/  IADD3 R36, R82, -c[0x0][0x20], RZ ;  /* 0x8000080052247a10 */ /* 0x000fe20007ffe0ff */
[----:B------:R-:W-:Y:S01]  /*9500*/  IMAD.MOV.U32 R47, RZ, RZ, R37 ;  /* 0x000000ffff2f7224 */ /* 0x000fe200078e0025 */
[----:B------:R-:W-:-:S04]  /*9510*/  MOV R39, 0x0 ;  /* 0x0000000000277802 */ /* 0x000fc80000000f00 */
[----:B------:R1:W-:Y:S01]  /*9520*/  STL.64 [R36], R46 ;  /* 0x0000002e24007387 */ /* 0x0003e20000100a00 */
[----:B------:R-:W-:Y:S05]  /*9530*/  RET.REL.NODEC R38 `(_ZN7cutlass13device_kernelIN5flash19enable_sm80_to_sm89INS1_16FlashAttnBwdSm80INS1_25CollectiveMainloopBwdSm80ILi2ELi2EN4cute5tupleIJNS5_1CILi128EEES8_NS7_ILi64EEEEEENS_6half_tEfNS_4arch4Sm80ELb0ELb1ELb1ELb1ELb1ELb0ELb0ELb0ELi2ELi4ELi4ELi4ELb0EEENS1_21CollectiveEpilogueBwdISA_SB_SD_Li256ELb1ELb0ELi2EEENS1_19SingleTileSchedulerILb1ELb0ELb0ELi128EEEEEEEEEvNT_6ParamsE) ;  /* 0xffff6ac026007950 */ /* 0x000fea0003c3ffff */
        .type           $_ZN7cutlass13device_kernelIN5flash19enable_sm80_to_sm89INS1_16FlashAttnBwdSm80INS1_25CollectiveMainloopBwdSm80ILi2ELi2EN4cute5tupleIJNS5_1CILi128EEES8_NS7_ILi64EEEEEENS_6half_tEfNS_4arch4Sm80ELb0ELb1ELb1ELb1ELb1ELb0ELb0ELb0ELi2ELi4ELi4ELi4ELb0EEENS1_21CollectiveEpilogueBwdISA_SB_SD_Li256ELb1ELb0ELi2EEENS1_19SingleTileSchedulerILb1ELb0ELb0ELi128EEEEEEEEEvNT_6ParamsE$_ZN4cute3eso3ESOILb1ELb0EJNS_6LayoutINS_5tupleIJNS3_IJNS_1CILi8EEENS4_ILi1EEEEEEEEENS3_IJNS3_IJS6_NS4_ILi0EEEEEEEEEEEiEEC2ERKSC_RKi,@function
        .size           $_ZN7cutlass13device_kernelIN5flash19enable_sm80_to_sm89INS1_16FlashAttnBwdSm80INS1_25CollectiveMainloopBwdSm80ILi2ELi2EN4cute5tupleIJNS5_1CILi128EEES8_NS7_ILi64EEEEEENS_6half_tEfNS_4arch4Sm80ELb0ELb1ELb1ELb1ELb1ELb0ELb0ELb0ELi2ELi4ELi4ELi4ELb0EEENS1_21CollectiveEpilogueBwdISA_SB_SD_Li256ELb1ELb0ELi2EEENS1_19SingleTileSchedulerILb1ELb0ELb0ELi128EEEEEEEEEvNT_6ParamsE$_ZN4cute3eso3ESOILb1ELb0EJNS_6LayoutINS_5tupleIJNS3_IJNS_1CILi8EEENS4_ILi1EEEEEEEEENS3_IJNS3_IJS6_NS4_ILi0EEEEEEEEEEEiEEC2ERKSC_RKi,($_ZN7cutlass13device_kernelIN5flash19enable_sm80_to_sm89INS1_16FlashAttnBwdSm80INS1_25CollectiveMainloopBwdSm80ILi2ELi2EN4cute5tupleIJNS5_1CILi128EEES8_NS7_ILi64EEEEEENS_6half_tEfNS_4arch4Sm80ELb0ELb1ELb1ELb1ELb1ELb0ELb0ELb0ELi2ELi4ELi4ELi4ELb0EEENS1_21CollectiveEpilogueBwdISA_SB_SD_Li256ELb1ELb0ELi2EEENS1_19SingleTileSchedulerILb1ELb0ELb0ELi128EEEEEEEEEvNT_6ParamsE$_ZN4cute3eso3ESOILb1ELb0EJNS_6LayoutINS_5tupleIJNS3_IJNS_1CILi8EEENS4_ILi1EEEEEENS3_IJNS4_ILi2EEEEEEEEENS3_IJNS3_IJS6_NS4_ILi0EEEEEENS3_IJNS4_ILi4096EEEEEEEEEEENS_10ViewEngineINS_8smem_ptrIPN7cutlass6half_tEEEEEEEC2ERKSG_RKSN_ - $_ZN7cutlass13device_kernelIN5flash19enable_sm80_to_sm89INS1_16FlashAttnBwdSm80INS1_25CollectiveMainloopBwdSm80ILi2ELi2EN4cute5tupleIJNS5_1CILi128EEES8_NS7_ILi64EEEEEENS_6half_tEfNS_4arch4Sm80ELb0ELb1ELb1ELb1ELb1ELb0ELb0ELb0ELi2ELi4ELi4ELi4ELb0EEENS1_21CollectiveEpilogueBwdISA_SB_SD_Li256ELb1ELb0ELi2EEENS1_19SingleTileSchedulerILb1ELb0ELb0ELi128EEEEEEEEEvNT_6ParamsE$_ZN4cute3eso3ESOILb1ELb0EJNS_6LayoutINS_5tupleIJNS3_IJNS_1CILi8EEENS4_ILi1EEEEEEEEENS3_IJNS3_IJS6_NS4_ILi0EEEEEEEEEEEiEEC2ERKSC_RKi)
$_ZN7cutlass13device_kernelIN5flash19enable_sm80_to_sm89INS1_16FlashAttnBwdSm80INS1_25CollectiveMainloopBwdSm80ILi2ELi2EN4cute5tupleIJNS5_1CILi128EEES8_NS7_ILi64EEEEEENS_6half_tEfNS_4arch4Sm80ELb0ELb1ELb1ELb1ELb1ELb0ELb0ELb0ELi2ELi4ELi4ELi4ELb0EEENS1_21CollectiveEpilogueBwdISA_SB_SD_Li256ELb1ELb0ELi2EEENS1_19SingleTileSchedulerILb1ELb0ELb0ELi128EEEEEEEEEvNT_6ParamsE$_ZN4cute3eso3ESOILb1ELb0EJNS_6LayoutINS_5tupleIJNS3_IJNS_1CILi8EEENS4_ILi1EEEEEEEEENS3_IJNS3_IJS6_NS4_ILi0EEEEEEEEEEEiEEC2ERKSC_RKi:
[----:B------:R-:W-:Y:S02]  /*9540*/  IADD3 R36, R82, -c[0x0][0x20], RZ ;  /* 0x8000080052247a10 */ /* 0x000fe40007ffe0ff */
[----:B------:R-:W-:-:S03]  /*9550*/  MOV R39, 0x0 ;  /* 0x0000000000277802 */ /* 0x000fc60000000f00 */
[----:B------:R1:W-:Y:S01]  /*9560*/  STL [R36], R37 ;  /* 0x0000002524007387 */ /* 0x0003e20000100800 */
[----:B------:R-:W-:Y:S05]  /*9570*/  RET.REL.NODEC R38 `(_ZN7cutlass13device_kernelIN5flash19enable_sm80_to_sm89INS1_16FlashAttnBwdSm80INS1_25CollectiveMainloopBwdSm80ILi2ELi2EN4cute5tupleIJNS5_1CILi128EEES8_NS7_ILi64EEEEEENS_6half_tEfNS_4arch4Sm80ELb0ELb1ELb1ELb1ELb1ELb0ELb0ELb0ELi2ELi4ELi4ELi4ELb0EEENS1_21CollectiveEpilogueBwdISA_SB_SD_Li256ELb1ELb0ELi2EEENS1_19SingleTileSchedulerILb1ELb0ELb0ELi128EEEEEEEEEvNT_6ParamsE) ;  /* 0xffff6a8026007950 */ /* 0x000fea0003c3ffff */
        .type           $_ZN7cutlass13device_kernelIN5flash19enable_sm80_to_sm89INS1_16FlashAttnBwdSm80INS1_25CollectiveMainloopBwdSm80ILi2ELi2EN4cute5tupleIJNS5_1CILi128EEES8_NS7_ILi64EEEEEENS_6half_tEfNS_4arch4Sm80ELb0ELb1ELb1ELb1ELb1ELb0ELb0ELb0ELi2ELi4ELi4ELi4ELb0EEENS1_21CollectiveEpilogueBwdISA_SB_SD_Li256ELb1ELb0ELi2EEENS1_19SingleTileSchedulerILb1ELb0ELb0ELi128EEEEEEEEEvNT_6ParamsE$_ZN4cute3eso3ESOILb1ELb0EJNS_6LayoutINS_5tupleIJNS3_IJNS_1CILi8EEENS4_ILi1EEEEEENS3_IJNS4_ILi2EEEEEEEEENS3_IJNS3_IJS6_NS4_ILi0EEEEEENS3_IJNS4_ILi4096EEEEEEEEEEENS_10ViewEngineINS_8smem_ptrIPN7cutlass6half_tEEEEEEEC2ERKSG_RKSN_,@function
        .size           $_ZN7cutlass13device_kernelIN5flash19enable_sm80_to_sm89INS1_16FlashAttnBwdSm80INS1_25CollectiveMainloopBwdSm80ILi2ELi2EN4cute5tupleIJNS5_1CILi128EEES8_NS7_ILi64EEEEEENS_6half_tEfNS_4arch4Sm80ELb0ELb1ELb1ELb1ELb1ELb0ELb0ELb0ELi2ELi4ELi4ELi4ELb0EEENS1_21CollectiveEpilogueBwdISA_SB_SD_Li256ELb1ELb0ELi2EEENS1_19SingleTileSchedulerILb1ELb0ELb0ELi128EEEEEEEEEvNT_6ParamsE$_ZN4cute3eso3ESOILb1ELb0EJNS_6LayoutINS_5tupleIJNS3_IJNS_1CILi8EEENS4_ILi1EEEEEENS3_IJNS4_ILi2EEEEEEEEENS3_IJNS3_IJS6_NS4_ILi0EEEEEENS3_IJNS4_ILi4096EEEEEEEEEEENS_10ViewEngineINS_8smem_ptrIPN7cutlass6half_tEEEEEEEC2ERKSG_RKSN_,($_ZN7cutlass13device_kernelIN5flash19enable_sm80_to_sm89INS1_16FlashAttnBwdSm80INS1_25CollectiveMainloopBwdSm80ILi2ELi2EN4cute5tupleIJNS5_1CILi128EEES8_NS7_ILi64EEEEEENS_6half_tEfNS_4arch4Sm80ELb0ELb1ELb1ELb1ELb1ELb0ELb0ELb0ELi2ELi4ELi4ELi4ELb0EEENS1_21CollectiveEpilogueBwdISA_SB_SD_Li256ELb1ELb0ELi2EEENS1_19SingleTileSchedulerILb1ELb0ELb0ELi128EEEEEEEEEvNT_6ParamsE$_ZN4cute3eso3ESOILb1ELb0EJNS_6LayoutINS_5tupleIJNS3_IJNS_1CILi8EEENS4_ILi1EEEEEENS3_IJNS4_ILi2EEEEEEEEENS3_IJNS3_IJS6_NS4_ILi0EEEEEENS3_IJNS4_ILi64EEEEEEEEEEENS_10ViewEngineIPN7cutlass6half_tEEEEEC2ERKSG_RKSL_ - $_ZN7cutlass13device_kernelIN5flash19enable_sm80_to_sm89INS1_16FlashAttnBwdSm80INS1_25CollectiveMainloopBwdSm80ILi2ELi2EN4cute5tupleIJNS5_1CILi128EEES8_NS7_ILi64EEEEEENS_6half_tEfNS_4arch4Sm80ELb0ELb1ELb1ELb1ELb1ELb0ELb0ELb0ELi2ELi4ELi4ELi4ELb0EEENS1_21CollectiveEpilogueBwdISA_SB_SD_Li256ELb1ELb0ELi2EEENS1_19SingleTileSchedulerILb1ELb0ELb0ELi128EEEEEEEEEvNT_6ParamsE$_ZN4cute3eso3ESOILb1ELb0EJNS_6LayoutINS_5tupleIJNS3_IJNS_1CILi8EEENS4_ILi1EEEEEENS3_IJNS4_ILi2EEEEEEEEENS3_IJNS3_IJS6_NS4_ILi0EEEEEENS3_IJNS4_ILi4096EEEEEEEEEEENS_10ViewEngineINS_8smem_ptrIPN7cutlass6half_tEEEEEEEC2ERKSG_RKSN_)
$_ZN7cutlass13device_kernelIN5flash19enable_sm80_to_sm89INS1_16FlashAttnBwdSm80INS1_25CollectiveMainloopBwdSm80ILi2ELi2EN4cute5tupleIJNS5_1CILi128EEES8_NS7_ILi64EEEEEENS_6half_tEfNS_4arch4Sm80ELb0ELb1ELb1ELb1ELb1ELb0ELb0ELb0ELi2ELi4ELi4ELi4ELb0EEENS1_21CollectiveEpilogueBwdISA_SB_SD_Li256ELb1ELb0ELi2EEENS1_19SingleTileSchedulerILb1ELb0ELb0ELi128EEEEEEEEEvNT_6ParamsE$_ZN4cute3eso3ESOILb1ELb0EJNS_6LayoutINS_5tupleIJNS3_IJNS_1CILi8EEENS4_ILi1EEEEEENS3_IJNS4_ILi2EEEEEEEEENS3_IJNS3_IJS6_NS4_ILi0EEEEEENS3_IJNS4_ILi4096EEEEEEEEEEENS_10ViewEngineINS_8smem_ptrIPN7cutlass6half_tEEEEEEEC2ERKSG_RKSN_:
[----:B------:R-:W-:Y:S02]  /*9580*/  IADD3 R38, R82, -c[0x0][0x20], RZ ;  /* 0x8000080052267a10 */ /* 0x000fe40007ffe0ff */
[----:B------:R-:W-:-:S03]  /*9590*/  MOV R47, 0x0 ;  /* 0x00000000002f7802 */ /* 0x000fc60000000f00 */
[----:B------:R1:W-:Y:S01]  /*95a0*/  STL.64 [R38], R36 ;  /* 0x0000002426007387 */ /* 0x0003e20000100a00 */
[----:B------:R-:W-:Y:S05]  /*95b0*/  RET.REL.NODEC R46 `(_ZN7cutlass13device_kernelIN5flash19enable_sm80_to_sm89INS1_16FlashAttnBwdSm80INS1_25CollectiveMainloopBwdSm80ILi2ELi2EN4cute5tupleIJNS5_1CILi128EEES8_NS7_ILi64EEEEEENS_6half_tEfNS_4arch4Sm80ELb0ELb1ELb1ELb1ELb1ELb0ELb0ELb0ELi2ELi4ELi4ELi4ELb0EEENS1_21CollectiveEpilogueBwdISA_SB_SD_Li256ELb1ELb0ELi2EEENS1_19SingleTileSchedulerILb1ELb0ELb0ELi128EEEEEEEEEvNT_6ParamsE) ;  /* 0xffff6a402e007950 */ /* 0x000fea0003c3ffff */
        .type           $_ZN7cutlass13device_kernelIN5flash19enable_sm80_to_sm89INS1_16FlashAttnBwdSm80INS1_25CollectiveMainloopBwdSm80ILi2ELi2EN4cute5tupleIJNS5_1CILi128EEES8_NS7_ILi64EEEEEENS_6half_tEfNS_4arch4Sm80ELb0ELb1ELb1ELb1ELb1ELb0ELb0ELb0ELi2ELi4ELi4ELi4ELb0EEENS1_21CollectiveEpilogueBwdISA_SB_SD_Li256ELb1ELb0ELi2EEENS1_19SingleTileSchedulerILb1ELb0ELb0ELi128EEEEEEEEEvNT_6ParamsE$_ZN4cute3eso3ESOILb1ELb0EJNS_6LayoutINS_5tupleIJNS3_IJNS_1CILi8EEENS4_ILi1EEEEEENS3_IJNS4_ILi2EEEEEEEEENS3_IJNS3_IJS6_NS4_ILi0EEEEEENS3_IJNS4_ILi64EEEEEEEEEEENS_10ViewEngineIPN7cutlass6half_tEEEEEC2ERKSG_RKSL_,@function
        .size           $_ZN7cutlass13device_kernelIN5flash19enable_sm80_to_sm89INS1_16FlashAttnBwdSm80INS1_25CollectiveMainloopBwdSm80ILi2ELi2EN4cute5tupleIJNS5_1CILi128EEES8_NS7_ILi64EEEEEENS_6half_tEfNS_4arch4Sm80ELb0ELb1ELb1ELb1ELb1ELb0ELb0ELb0ELi2ELi4ELi4ELi4ELb0EEENS1_21CollectiveEpilogueBwdISA_SB_SD_Li256ELb1ELb0ELi2EEENS1_19SingleTileSchedulerILb1ELb0ELb0ELi128EEEEEEEEEvNT_6ParamsE$_ZN4cute3eso3ESOILb1ELb0EJNS_6LayoutINS_5tupleIJNS3_IJNS_1CILi8EEENS4_ILi1EEEEEENS3_IJNS4_ILi2EEEEEEEEENS3_IJNS3_IJS6_NS4_ILi0EEEEEENS3_IJNS4_ILi64EEEEEEEEEEENS_10ViewEngineIPN7cutlass6half_tEEEEEC2ERKSG_RKSL_,($_ZN7cutlass13device_kernelIN5flash19enable_sm80_to_sm89INS1_16FlashAttnBwdSm80INS1_25CollectiveMainloopBwdSm80ILi2ELi2EN4cute5tupleIJNS5_1CILi128EEES8_NS7_ILi64EEEEEENS_6half_tEfNS_4arch4Sm80ELb0ELb1ELb1ELb1ELb1ELb0ELb0ELb0ELi2ELi4ELi4ELi4ELb0EEENS1_21CollectiveEpilogueBwdISA_SB_SD_Li256ELb1ELb0ELi2EEENS1_19SingleTileSchedulerILb1ELb0ELb0ELi128EEEEEEEEEvNT_6ParamsE$_ZN4cute3eso3ESOILb1ELb0EJNS_6LayoutINS_5tupleIJNS3_IJNS_1CILi8EEENS4_ILi1EEEEEENS3_IJNS4_ILi2EEEEEEEEENS3_IJNS3_IJS6_NS4_ILi0EEEEEENS3_IJNS4_ILi8192EEEEEEEEEEENS_10ViewEngineINS_8smem_ptrIPN7cutlass6half_tEEEEEEEC2ERKSG_RKSN_ - $_ZN7cutlass13device_kernelIN5flash19enable_sm80_to_sm89INS1_16FlashAttnBwdSm80INS1_25CollectiveMainloopBwdSm80ILi2ELi2EN4cute5tupleIJNS5_1CILi128EEES8_NS7_ILi64EEEEEENS_6half_tEfNS_4arch4Sm80ELb0ELb1ELb1ELb1ELb1ELb0ELb0ELb0ELi2ELi4ELi4ELi4ELb0EEENS1_21CollectiveEpilogueBwdISA_SB_SD_Li256ELb1ELb0ELi2EEENS1_19SingleTileSchedulerILb1ELb0ELb0ELi128EEEEEEEEEvNT_6ParamsE$_ZN4cute3eso3ESOILb1ELb0EJNS_6LayoutINS_5tupleIJNS3_IJNS_1CILi8EEENS4_ILi1EEEEEENS3_IJNS4_ILi2EEEEEEEEENS3_IJNS3_IJS6_NS4_ILi0EEEEEENS3_IJNS4_ILi64EEEEEEEEEEENS_10ViewEngineIPN7cutlass6half_tEEEEEC2ERKSG_RKSL_)
$_ZN7cutlass13device_kernelIN5flash19enable_sm80_to_sm89INS1_16FlashAttnBwdSm80INS1_25CollectiveMainloopBwdSm80ILi2ELi2EN4cute5tupleIJNS5_1CILi128EEES8_NS7_ILi64EEEEEENS_6half_tEfNS_4arch4Sm80ELb0ELb1ELb1ELb1ELb1ELb0ELb0ELb0ELi2ELi4ELi4ELi4ELb0EEENS1_21CollectiveEpilogueBwdISA_SB_SD_Li256ELb1ELb0ELi2EEENS1_19SingleTileSchedulerILb1ELb0ELb0ELi128EEEEEEEEEvNT_6ParamsE$_ZN4cute3eso3ESOILb1ELb0EJNS_6LayoutINS_5tupleIJNS3_IJNS_1CILi8EEENS4_ILi1EEEEEENS3_IJNS4_ILi2EEEEEEEEENS3_IJNS3_IJS6_NS4_ILi0EEEEEENS3_IJNS4_ILi64EEEEEEEEEEENS_10ViewEngineIPN7cutlass6half_tEEEEEC2ERKSG_RKSL_:
[----:B------:R-:W-:Y:S01]  /*95c0*/  IADD3 R3, R60, -c[0x0][0x20], RZ ;  /* 0x800008003c037a10 */ /* 0x000fe20007ffe0ff */
[----:B------:R-:W-:Y:S01]  /*95d0*/  IMAD.MOV.U32 R12, RZ, RZ, R2 ;  /* 0x000000ffff0c7224 */ /* 0x000fe200078e0002 */
[----:B------:R-:W-:Y:S01]  /*95e0*/  MOV R13, R11 ;  /* 0x0000000b000d7202 */ /* 0x000fe20000000f00 */
[----:B------:R-:W-:-:S04]  /*95f0*/  IMAD.MOV.U32 R11, RZ, RZ, 0x0 ;  /* 0x00000000ff0b7424 */ /* 0x000fc800078e00ff */
[----:B------:R1:W-:Y:S01]  /*9600*/  STL.64 [R3], R12 ;  /* 0x0000000c03007387 */ /* 0x0003e20000100a00 */
[----:B------:R-:W-:Y:S05]  /*9610*/  RET.REL.NODEC R10 `(_ZN7cutlass13device_kernelIN5flash19enable_sm80_to_sm89INS1_16FlashAttnBwdSm80INS1_25CollectiveMainloopBwdSm80ILi2ELi2EN4cute5tupleIJNS5_1CILi128EEES8_NS7_ILi64EEEEEENS_6half_tEfNS_4arch4Sm80ELb0ELb1ELb1ELb1ELb1ELb0ELb0ELb0ELi2ELi4ELi4ELi4ELb0EEENS1_21CollectiveEpilogueBwdISA_SB_SD_Li256ELb1ELb0ELi2EEENS1_19SingleTileSchedulerILb1ELb0ELb0ELi128EEEEEEEEEvNT_6ParamsE) ;  /* 0xffff69e00a007950 */ /* 0x000fea0003c3ffff */
        .type           $_ZN7cutlass13device_kernelIN5flash19enable_sm80_to_sm89INS1_16FlashAttnBwdSm80INS1_25CollectiveMainloopBwdSm80ILi2ELi2EN4cute5tupleIJNS5_1CILi128EEES8_NS7_ILi64EEEEEENS_6half_tEfNS_4arch4Sm80ELb0ELb1ELb1ELb1ELb1ELb0ELb0ELb0ELi2ELi4ELi4ELi4ELb0EEENS1_21CollectiveEpilogueBwdISA_SB_SD_Li256ELb1ELb0ELi2EEENS1_19SingleTileSchedulerILb1ELb0ELb0ELi128EEEEEEEEEvNT_6ParamsE$_ZN4cute3eso3ESOILb1ELb0EJNS_6LayoutINS_5tupleIJNS3_IJNS_1CILi8EEENS4_ILi1EEEEEENS3_IJNS4_ILi2EEEEEEEEENS3_IJNS3_IJS6_NS4_ILi0EEEEEENS3_IJNS4_ILi8192EEEEEEEEEEENS_10ViewEngineINS_8smem_ptrIPN7cutlass6half_tEEEEEEEC2ERKSG_RKSN_,@function
        .size           $_ZN7cutlass13device_kernelIN5flash19enable_sm80_to_sm89INS1_16FlashAttnBwdSm80INS1_25CollectiveMainloopBwdSm80ILi2ELi2EN4cute5tupleIJNS5_1CILi128EEES8_NS7_ILi64EEEEEENS_6half_tEfNS_4arch4Sm80ELb0ELb1ELb1ELb1ELb1ELb0ELb0ELb0ELi2ELi4ELi4ELi4ELb0EEENS1_21CollectiveEpilogueBwdISA_SB_SD_Li256ELb1ELb0ELi2EEENS1_19SingleTileSchedulerILb1ELb0ELb0ELi128EEEEEEEEEvNT_6ParamsE$_ZN4cute3eso3ESOILb1ELb0EJNS_6LayoutINS_5tupleIJNS3_IJNS_1CILi8EEENS4_ILi1EEEEEENS3_IJNS4_ILi2EEEEEEEEENS3_IJNS3_IJS6_NS4_ILi0EEEEEENS3_IJNS4_ILi8192EEEEEEEEEEENS_10ViewEngineINS_8smem_ptrIPN7cutlass6half_tEEEEEEEC2ERKSG_RKSN_,($_ZN7cutlass13device_kernelIN5flash19enable_sm80_to_sm89INS1_16FlashAttnBwdSm80INS1_25CollectiveMainloopBwdSm80ILi2ELi2EN4cute5tupleIJNS5_1CILi128EEES8_NS7_ILi64EEEEEENS_6half_tEfNS_4arch4Sm80ELb0ELb1ELb1ELb1ELb1ELb0ELb0ELb0ELi2ELi4ELi4ELi4ELb0EEENS1_21CollectiveEpilogueBwdISA_SB_SD_Li256ELb1ELb0ELi2EEENS1_19SingleTileSchedulerILb1ELb0ELb0ELi128EEEEEEEEEvNT_6ParamsE$_ZN4cute3eso3ESOILb1ELb0EJNS_6LayoutINS_5tupleIJNS3_IJNS_1CILi8EEENS4_ILi1EEEEEENS3_IJNS4_ILi2EEEEEEEEENS3_IJNS3_IJS6_NS4_ILi0EEEEEENS3_IJS5_EEEEEEEENS_10ViewEngineIPN7cutlass6half_tEEEEEC2ERKSF_RKSK_ - $_ZN7cutlass13device_kernelIN5flash19enable_sm80_to_sm89INS1_16FlashAttnBwdSm80INS1_25CollectiveMainloopBwdSm80ILi2ELi2EN4cute5tupleIJNS5_1CILi128EEES8_NS7_ILi64EEEEEENS_6half_tEfNS_4arch4Sm80ELb0ELb1ELb1ELb1ELb1ELb0ELb0ELb0ELi2ELi4ELi4ELi4ELb0EEENS1_21CollectiveEpilogueBwdISA_SB_SD_Li256ELb1ELb0ELi2EEENS1_19SingleTileSchedulerILb1ELb0ELb0ELi128EEEEEEEEEvNT_6ParamsE$_ZN4cute3eso3ESOILb1ELb0EJNS_6LayoutINS_5tupleIJNS3_IJNS_1CILi8EEENS4_ILi1EEEEEENS3_IJNS4_ILi2EEEEEEEEENS3_IJNS3_IJS6_NS4_ILi0EEEEEENS3_IJNS4_ILi8192EEEEEEEEEEENS_10ViewEngineINS_8smem_ptrIPN7cutlass6half_tEEEEEEEC2ERKSG_RKSN_)
$_ZN7cutlass13device_kernelIN5flash19enable_sm80_to_sm89INS1_16FlashAttnBwdSm80INS1_25CollectiveMainloopBwdSm80ILi2ELi2EN4cute5tupleIJNS5_1CILi128EEES8_NS7_ILi64EEEEEENS_6half_tEfNS_4arch4Sm80ELb0ELb1ELb1ELb1ELb1ELb0ELb0ELb0ELi2ELi4ELi4ELi4ELb0EEENS1_21CollectiveEpilogueBwdISA_SB_SD_Li256ELb1ELb0ELi2EEENS1_19SingleTileSchedulerILb1ELb0ELb0ELi128EEEEEEEEEvNT_6ParamsE$_ZN4cute3eso3ESOILb1ELb0EJNS_6LayoutINS_5tupleIJNS3_IJNS_1CILi8EEENS4_ILi1EEEEEENS3_IJNS4_ILi2EEEEEEEEENS3_IJNS3_IJS6_NS4_ILi0EEEEEENS3_IJNS4_ILi8192EEEEEEEEEEENS_10ViewEngineINS_8smem_ptrIPN7cutlass6half_tEEEEEEEC2ERKSG_RKSN_:
[----:B------:R-:W-:Y:S01]  /*9620*/  IADD3 R3, R60, -c[0x0][0x20], RZ ;  /* 0x800008003c037a10 */ /* 0x000fe20007ffe0ff */
[----:B------:R-:W-:Y:S01]  /*9630*/  IMAD.MOV.U32 R14, RZ, RZ, R2 ;  /* 0x000000ffff0e7224 */ /* 0x000fe200078e0002 */
[----:B------:R-:W-:Y:S01]  /*9640*/  MOV R15, R11 ;  /* 0x0000000b000f7202 */ /* 0x000fe20000000f00 */
[----:B------:R-:W-:-:S04]  /*9650*/  IMAD.MOV.U32 R11, RZ, RZ, 0x0 ;  /* 0x00000000ff0b7424 */ /* 0x000fc800078e00ff */
[----:B------:R1:W-:Y:S01]  /*9660*/  STL.64 [R3], R14 ;  /* 0x0000000e03007387 */ /* 0x0003e20000100a00 */
[----:B------:R-:W-:Y:S05]  /*9670*/  RET.REL.NODEC R10 `(_ZN7cutlass13device_kernelIN5flash19enable_sm80_to_sm89INS1_16FlashAttnBwdSm80INS1_25CollectiveMainloopBwdSm80ILi2ELi2EN4cute5tupleIJNS5_1CILi128EEES8_NS7_ILi64EEEEEENS_6half_tEfNS_4arch4Sm80ELb0ELb1ELb1ELb1ELb1ELb0ELb0ELb0ELi2ELi4ELi4ELi4ELb0EEENS1_21CollectiveEpilogueBwdISA_SB_SD_Li256ELb1ELb0ELi2EEENS1_19SingleTileSchedulerILb1ELb0ELb0ELi128EEEEEEEEEvNT_6ParamsE) ;  /* 0xffff69800a007950 */ /* 0x000fea0003c3ffff */
        .type           $_ZN7cutlass13device_kernelIN5flash19enable_sm80_to_sm89INS1_16FlashAttnBwdSm80INS1_25CollectiveMainloopBwdSm80ILi2ELi2EN4cute5tupleIJNS5_1CILi128EEES8_NS7_ILi64EEEEEENS_6half_tEfNS_4arch4Sm80ELb0ELb1ELb1ELb1ELb1ELb0ELb0ELb0ELi2ELi4ELi4ELi4ELb0EEENS1_21CollectiveEpilogueBwdISA_SB_SD_Li256ELb1ELb0ELi2EEENS1_19SingleTileSchedulerILb1ELb0ELb0ELi128EEEEEEEEEvNT_6ParamsE$_ZN4cute3eso3ESOILb1ELb0EJNS_6LayoutINS_5tupleIJNS3_IJNS_1CILi8EEENS4_ILi1EEEEEENS3_IJNS4_ILi2EEEEEEEEENS3_IJNS3_IJS6_NS4_ILi0EEEEEENS3_IJS5_EEEEEEEENS_10ViewEngineIPN7cutlass6half_tEEEEEC2ERKSF_RKSK_,@function
        .size           $_ZN7cutlass13device_kernelIN5flash19enable_sm80_to_sm89INS1_16FlashAttnBwdSm80INS1_25CollectiveMainloopBwdSm80ILi2ELi2EN4cute5tupleIJNS5_1CILi128EEES8_NS7_ILi64EEEEEENS_6half_tEfNS_4arch4Sm80ELb0ELb1ELb1ELb1ELb1ELb0ELb0ELb0ELi2ELi4ELi4ELi4ELb0EEENS1_21CollectiveEpilogueBwdISA_SB_SD_Li256ELb1ELb0ELi2EEENS1_19SingleTileSchedulerILb1ELb0ELb0ELi128EEEEEEEEEvNT_6ParamsE$_ZN4cute3eso3ESOILb1ELb0EJNS_6LayoutINS_5tupleIJNS3_IJNS_1CILi8EEENS4_ILi1EEEEEENS3_IJNS4_ILi2EEEEEEEEENS3_IJNS3_IJS6_NS4_ILi0EEEEEENS3_IJS5_EEEEEEEENS_10ViewEngineIPN7cutlass6half_tEEEEEC2ERKSF_RKSK_,($_ZN7cutlass13device_kernelIN5flash19enable_sm80_to_sm89INS1_16FlashAttnBwdSm80INS1_25CollectiveMainloopBwdSm80ILi2ELi2EN4cute5tupleIJNS5_1CILi128EEES8_NS7_ILi64EEEEEENS_6half_tEfNS_4arch4Sm80ELb0ELb1ELb1ELb1ELb1ELb0ELb0ELb0ELi2ELi4ELi4ELi4ELb0EEENS1_21CollectiveEpilogueBwdISA_SB_SD_Li256ELb1ELb0ELi2EEENS1_19SingleTileSchedulerILb1ELb0ELb0ELi128EEEEEEEEEvNT_6ParamsE$_ZN4cute3eso3ESOILb1ELb0EJNS_6LayoutINS_5tupleIJNS3_IJNS_1CILi8EEENS4_ILi1EEEEEENS3_IJNS4_ILi4EEEEEEEEENS3_IJNS3_IJS6_NS4_ILi0EEEEEENS3_IJNS4_ILi2048EEEEEEEEEEENS_10ViewEngineINS_8smem_ptrIPN7cutlass6half_tEEEEEEEC2ERKSG_RKSN_ - $_ZN7cutlass13device_kernelIN5flash19enable_sm80_to_sm89INS1_16FlashAttnBwdSm80INS1_25CollectiveMainloopBwdSm80ILi2ELi2EN4cute5tupleIJNS5_1CILi128EEES8_NS7_ILi64EEEEEENS_6half_tEfNS_4arch4Sm80ELb0ELb1ELb1ELb1ELb1ELb0ELb0ELb0ELi2ELi4ELi4ELi4ELb0EEENS1_21CollectiveEpilogueBwdISA_SB_SD_Li256ELb1ELb0ELi2EEENS1_19SingleTileSchedulerILb1ELb0ELb0ELi128EEEEEEEEEvNT_6ParamsE$_ZN4cute3eso3ESOILb1ELb0EJNS_6LayoutINS_5tupleIJNS3_IJNS_1CILi8EEENS4_ILi1EEEEEENS3_IJNS4_ILi2EEEEEEEEENS3_IJNS3_IJS6_NS4_ILi0EEEEEENS3_IJS5_EEEEEEEENS_10ViewEngineIPN7cutlass6half_tEEEEEC2ERKSF_RKSK_)
$_ZN7cutlass13device_kernelIN5flash19enable_sm80_to_sm89INS1_16FlashAttnBwdSm80INS1_25CollectiveMainloopBwdSm80ILi2ELi2EN4cute5tupleIJNS5_1CILi128EEES8_NS7_ILi64EEEEEENS_6half_tEfNS_4arch4Sm80ELb0ELb1ELb1ELb1ELb1ELb0ELb0ELb0ELi2ELi4ELi4ELi4ELb0EEENS1_21CollectiveEpilogueBwdISA_SB_SD_Li256ELb1ELb0ELi2EEENS1_19SingleTileSchedulerILb1ELb0ELb0ELi128EEEEEEEEEvNT_6ParamsE$_ZN4cute3eso3ESOILb1ELb0EJNS_6LayoutINS_5tupleIJNS3_IJNS_1CILi8EEENS4_ILi1EEEEEENS3_IJNS4_ILi2EEEEEEEEENS3_IJNS3_IJS6_NS4_ILi0EEEEEENS3_IJS5_EEEEEEEENS_10ViewEngineIPN7cutlass6half_tEEEEEC2ERKSF_RKSK_:
[----:B------:R-:W-:Y:S02]  /*9680*/  IADD3 R38, R82, -c[0x0][0x20], RZ ;  /* 0x8000080052267a10 */ /* 0x000fe40007ffe0ff */
[----:B------:R-:W-:-:S03]  /*9690*/  MOV R47, 0x0 ;  /* 0x00000000002f7802 */ /* 0x000fc60000000f00 */
[----:B------:R1:W-:Y:S01]  /*96a0*/  STL.64 [R38], R2 ;  /* 0x0000000226007387 */ /* 0x0003e20000100a00 */
[----:B------:R-:W-:Y:S05]  /*96b0*/  RET.REL.NODEC R46 `(_ZN7cutlass13device_kernelIN5flash19enable_sm80_to_sm89INS1_16FlashAttnBwdSm80INS1_25CollectiveMainloopBwdSm80ILi2ELi2EN4cute5tupleIJNS5_1CILi128EEES8_NS7_ILi64EEEEEENS_6half_tEfNS_4arch4Sm80ELb0ELb1ELb1ELb1ELb1ELb0ELb0ELb0ELi2ELi4ELi4ELi4ELb0EEENS1_21CollectiveEpilogueBwdISA_SB_SD_Li256ELb1ELb0ELi2EEENS1_19SingleTileSchedulerILb1ELb0ELb0ELi128EEEEEEEEEvNT_6ParamsE) ;  /* 0xffff69402e007950 */ /* 0x000fea0003c3ffff */
        .type           $_ZN7cutlass13device_kernelIN5flash19enable_sm80_to_sm89INS1_16FlashAttnBwdSm80INS1_25CollectiveMainloopBwdSm80ILi2ELi2EN4cute5tupleIJNS5_1CILi128EEES8_NS7_ILi64EEEEEENS_6half_tEfNS_4arch4Sm80ELb0ELb1ELb1ELb1ELb1ELb0ELb0ELb0ELi2ELi4ELi4ELi4ELb0EEENS1_21CollectiveEpilogueBwdISA_SB_SD_Li256ELb1ELb0ELi2EEENS1_19SingleTileSchedulerILb1ELb0ELb0ELi128EEEEEEEEEvNT_6ParamsE$_ZN4cute3eso3ESOILb1ELb0EJNS_6LayoutINS_5tupleIJNS3_IJNS_1CILi8EEENS4_ILi1EEEEEENS3_IJNS4_ILi4EEEEEEEEENS3_IJNS3_IJS6_NS4_ILi0EEEEEENS3_IJNS4_ILi2048EEEEEEEEEEENS_10ViewEngineINS_8smem_ptrIPN7cutlass6half_tEEEEEEEC2ERKSG_RKSN_,@function
        .size           $_ZN7cutlass13device_kernelIN5flash19enable_sm80_to_sm89INS1_16FlashAttnBwdSm80INS1_25CollectiveMainloopBwdSm80ILi2ELi2EN4cute5tupleIJNS5_1CILi128EEES8_NS7_ILi64EEEEEENS_6half_tEfNS_4arch4Sm80ELb0ELb1ELb1ELb1ELb1ELb0ELb0ELb0ELi2ELi4ELi4ELi4ELb0EEENS1_21CollectiveEpilogueBwdISA_SB_SD_Li256ELb1ELb0ELi2EEENS1_19SingleTileSchedulerILb1ELb0ELb0ELi128EEEEEEEEEvNT_6ParamsE$_ZN4cute3eso3ESOILb1ELb0EJNS_6LayoutINS_5tupleIJNS3_IJNS_1CILi8EEENS4_ILi1EEEEEENS3_IJNS4_ILi4EEEEEEEEENS3_IJNS3_IJS6_NS4_ILi0EEEEEENS3_IJNS4_ILi2048EEEEEEEEEEENS_10ViewEngineINS_8smem_ptrIPN7cutlass6half_tEEEEEEEC2ERKSG_RKSN_,($_ZN7cutlass13device_kernelIN5flash19enable_sm80_to_sm89INS1_16FlashAttnBwdSm80INS1_25CollectiveMainloopBwdSm80ILi2ELi2EN4cute5tupleIJNS5_1CILi128EEES8_NS7_ILi64EEEEEENS_6half_tEfNS_4arch4Sm80ELb0ELb1ELb1ELb1ELb1ELb0ELb0ELb0ELi2ELi4ELi4ELi4ELb0EEENS1_21CollectiveEpilogueBwdISA_SB_SD_Li256ELb1ELb0ELi2EEENS1_19SingleTileSchedulerILb1ELb0ELb0ELi128EEEEEEEEEvNT_6ParamsE$_ZN4cute3eso3ESOILb1ELb0EJNS_6LayoutINS_5tupleIJNS3_IJNS_1CILi8EEENS4_ILi1EEEEEENS3_IJNS4_ILi4EEEEEEEEENS3_IJNS3_IJS6_NS4_ILi0EEEEEENS3_IJS5_EEEEEEEENS_10ViewEngineIPN7cutlass6half_tEEEEEC2ERKSF_RKSK_ - $_ZN7cutlass13device_kernelIN5flash19enable_sm80_to_sm89INS1_16FlashAttnBwdSm80INS1_25CollectiveMainloopBwdSm80ILi2ELi2EN4cute5tupleIJNS5_1CILi128EEES8_NS7_ILi64EEEEEENS_6half_tEfNS_4arch4Sm80ELb0ELb1ELb1ELb1ELb1ELb0ELb0ELb0ELi2ELi4ELi4ELi4ELb0EEENS1_21CollectiveEpilogueBwdISA_SB_SD_Li256ELb1ELb0ELi2EEENS1_19SingleTileSchedulerILb1ELb0ELb0ELi128EEEEEEEEEvNT_6ParamsE$_ZN4cute3eso3ESOILb1ELb0EJNS_6LayoutINS_5tupleIJNS3_IJNS_1CILi8EEENS4_ILi1EEEEEENS3_IJNS4_ILi4EEEEEEEEENS3_IJNS3_IJS6_NS4_ILi0EEEEEENS3_IJNS4_ILi2048EEEEEEEEEEENS_10ViewEngineINS_8smem_ptrIPN7cutlass6half_tEEEEEEEC2ERKSG_RKSN_)
$_ZN7cutlass13device_kernelIN5flash19enable_sm80_to_sm89INS1_16FlashAttnBwdSm80INS1_25CollectiveMainloopBwdSm80ILi2ELi2EN4cute5tupleIJNS5_1CILi128EEES8_NS7_ILi64EEEEEENS_6half_tEfNS_4arch4Sm80ELb0ELb1ELb1ELb1ELb1ELb0ELb0ELb0ELi2ELi4ELi4ELi4ELb0EEENS1_21CollectiveEpilogueBwdISA_SB_SD_Li256ELb1ELb0ELi2EEENS1_19SingleTileSchedulerILb1ELb0ELb0ELi128EEEEEEEEEvNT_6ParamsE$_ZN4cute3eso3ESOILb1ELb0EJNS_6LayoutINS_5tupleIJNS3_IJNS_1CILi8EEENS4_ILi1EEEEEENS3_IJNS4_ILi4EEEEEEEEENS3_IJNS3_IJS6_NS4_ILi0EEEEEENS3_IJNS4_ILi2048EEEEEEEEEEENS_10ViewEngineINS_8smem_ptrIPN7cutlass6half_tEEEEEEEC2ERKSG_RKSN_:
[----:B------:R-:W-:Y:S01]  /*96c0*/  IADD3 R13, R60, -c[0x0][0x20], RZ ;  /* 0x800008003c0d7a10 */ /* 0x000fe20007ffe0ff */
[----:B------:R-:W-:Y:S01]  /*96d0*/  IMAD.MOV.U32 R16, RZ, RZ, R12 ;  /* 0x000000ffff107224 */ /* 0x000fe200078e000c */
[----:B------:R-:W-:Y:S01]  /*96e0*/  MOV R17, R15 ;  /* 0x0000000f00117202 */ /* 0x000fe20000000f00 */
[----:B------:R-:W-:-:S04]  /*96f0*/  IMAD.MOV.U32 R15, RZ, RZ, 0x0 ;  /* 0x00000000ff0f7424 */ /* 0x000fc800078e00ff */
[----:B------:R1:W-:Y:S01]  /*9700*/  STL.64 [R13], R16 ;  /* 0x000000100d007387 */ /* 0x0003e20000100a00 */
[----:B------:R-:W-:Y:S05]  /*9710*/  RET.REL.NODEC R14 `(_ZN7cutlass13device_kernelIN5flash19enable_sm80_to_sm89INS1_16FlashAttnBwdSm80INS1_25CollectiveMainloopBwdSm80ILi2ELi2EN4cute5tupleIJNS5_1CILi128EEES8_NS7_ILi64EEEEEENS_6half_tEfNS_4arch4Sm80ELb0ELb1ELb1ELb1ELb1ELb0ELb0ELb0ELi2ELi4ELi4ELi4ELb0EEENS1_21CollectiveEpilogueBwdISA_SB_SD_Li256ELb1ELb0ELi2EEENS1_19SingleTileSchedulerILb1ELb0ELb0ELi128EEEEEEEEEvNT_6ParamsE) ;  /* 0xffff68e00e007950 */ /* 0x000fea0003c3ffff */
        .type           $_ZN7cutlass13device_kernelIN5flash19enable_sm80_to_sm89INS1_16FlashAttnBwdSm80INS1_25CollectiveMainloopBwdSm80ILi2ELi2EN4cute5tupleIJNS5_1CILi128EEES8_NS7_ILi64EEEEEENS_6half_tEfNS_4arch4Sm80ELb0ELb1ELb1ELb1ELb1ELb0ELb0ELb0ELi2ELi4ELi4ELi4ELb0EEENS1_21CollectiveEpilogueBwdISA_SB_SD_Li256ELb1ELb0ELi2EEENS1_19SingleTileSchedulerILb1ELb0ELb0ELi128EEEEEEEEEvNT_6ParamsE$_ZN4cute3eso3ESOILb1ELb0EJNS_6LayoutINS_5tupleIJNS3_IJNS_1CILi8EEENS4_ILi1EEEEEENS3_IJNS4_ILi4EEEEEEEEENS3_IJNS3_IJS6_NS4_ILi0EEEEEENS3_IJS5_EEEEEEEENS_10ViewEngineIPN7cutlass6half_tEEEEEC2ERKSF_RKSK_,@function
        .size           $_ZN7cutlass13device_kernelIN5flash19enable_sm80_to_sm89INS1_16FlashAttnBwdSm80INS1_25CollectiveMainloopBwdSm80ILi2ELi2EN4cute5tupleIJNS5_1CILi128EEES8_NS7_ILi64EEEEEENS_6half_tEfNS_4arch4Sm80ELb0ELb1ELb1ELb1ELb1ELb0ELb0ELb0ELi2ELi4ELi4ELi4ELb0EEENS1_21CollectiveEpilogueBwdISA_SB_SD_Li256ELb1ELb0ELi2EEENS1_19SingleTileSchedulerILb1ELb0ELb0ELi128EEEEEEEEEvNT_6ParamsE$_ZN4cute3eso3ESOILb1ELb0EJNS_6LayoutINS_5tupleIJNS3_IJNS_1CILi8EEENS4_ILi1EEEEEENS3_IJNS4_ILi4EEEEEEEEENS3_IJNS3_IJS6_NS4_ILi0EEEEEENS3_IJS5_EEEEEEEENS_10ViewEngineIPN7cutlass6half_tEEEEEC2ERKSF_RKSK_,($_ZN7cutlass13device_kernelIN5flash19enable_sm80_to_sm89INS1_16FlashAttnBwdSm80INS1_25CollectiveMainloopBwdSm80ILi2ELi2EN4cute5tupleIJNS5_1CILi128EEES8_NS7_ILi64EEEEEENS_6half_tEfNS_4arch4Sm80ELb0ELb1ELb1ELb1ELb1ELb0ELb0ELb0ELi2ELi4ELi4ELi4ELb0EEENS1_21CollectiveEpilogueBwdISA_SB_SD_Li256ELb1ELb0ELi2EEENS1_19SingleTileSchedulerILb1ELb0ELb0ELi128EEEEEEEEEvNT_6ParamsE$_ZN4cute3eso3ESOILb1ELb0EJNS_6LayoutINS_5tupleIJNS3_IJNS_1CILi8EEENS4_ILi1EEEEEENS4_ILi2EEEEEENS3_IJNS3_IJS6_NS4_ILi0EEEEEENS4_ILi4096EEEEEEEENS_10ViewEngineINS_8smem_ptrIPN7cutlass6half_tEEEEEEEC2ERKSE_RKSL_ - $_ZN7cutlass13device_kernelIN5flash19enable_sm80_to_sm89INS1_16FlashAttnBwdSm80INS1_25CollectiveMainloopBwdSm80ILi2ELi2EN4cute5tupleIJNS5_1CILi128EEES8_NS7_ILi64EEEEEENS_6half_tEfNS_4arch4Sm80ELb0ELb1ELb1ELb1ELb1ELb0ELb0ELb0ELi2ELi4ELi4ELi4ELb0EEENS1_21CollectiveEpilogueBwdISA_SB_SD_Li256ELb1ELb0ELi2EEENS1_19SingleTileSchedulerILb1ELb0ELb0ELi128EEEEEEEEEvNT_6ParamsE$_ZN4cute3eso3ESOILb1ELb0EJNS_6LayoutINS_5tupleIJNS3_IJNS_1CILi8EEENS4_ILi1EEEEEENS3_IJNS4_ILi4EEEEEEEEENS3_IJNS3_IJS6_NS4_ILi0EEEEEENS3_IJS5_EEEEEEEENS_10ViewEngineIPN7cutlass6half_tEEEEEC2ERKSF_RKSK_)
$_ZN7cutlass13device_kernelIN5flash19enable_sm80_to_sm89INS1_16FlashAttnBwdSm80INS1_25CollectiveMainloopBwdSm80ILi2ELi2EN4cute5tupleIJNS5_1CILi128EEES8_NS7_ILi64EEEEEENS_6half_tEfNS_4arch4Sm80ELb0ELb1ELb1ELb1ELb1ELb0ELb0ELb0ELi2ELi4ELi4ELi4ELb0EEENS1_21CollectiveEpilogueBwdISA_SB_SD_Li256ELb1ELb0ELi2EEENS1_19SingleTileSchedulerILb1ELb0ELb0ELi128EEEEEEEEEvNT_6ParamsE$_ZN4cute3eso3ESOILb1ELb0EJNS_6LayoutINS_5tupleIJNS3_IJNS_1CILi8EEENS4_ILi1EEEEEENS3_IJNS4_ILi4EEEEEEEEENS3_IJNS3_IJS6_NS4_ILi0EEEEEENS3_IJS5_EEEEEEEENS_10ViewEngineIPN7cutlass6half_tEEEEEC2ERKSF_RKSK_:
[----:B------:R-:W-:Y:S01]  /*9720*/  IADD3 R3, R60, -c[0x0][0x20], RZ ;  /* 0x800008003c037a10 */ /* 0x000fe20007ffe0ff */
[----:B------:R-:W-:Y:S01]  /*9730*/  IMAD.MOV.U32 R14, RZ, RZ, R2 ;  /* 0x000000ffff0e7224 */ /* 0x000fe200078e0002 */
[----:B------:R-:W-:Y:S01]  /*9740*/  MOV R15, R13 ;  /* 0x0000000d000f7202 */ /* 0x000fe20000000f00 */
[----:B------:R-:W-:-:S04]  /*9750*/  IMAD.MOV.U32 R13, RZ, RZ, 0x0 ;  /* 0x00000000ff0d7424 */ /* 0x000fc800078e00ff */
[----:B------:R1:W-:Y:S01]  /*9760*/  STL.64 [R3], R14 ;  /* 0x0000000e03007387 */ /* 0x0003e20000100a00 */
[----:B------:R-:W-:Y:S05]  /*9770*/  RET.REL.NODEC R12 `(_ZN7cutlass13device_kernelIN5flash19enable_sm80_to_sm89INS1_16FlashAttnBwdSm80INS1_25CollectiveMainloopBwdSm80ILi2ELi2EN4cute5tupleIJNS5_1CILi128EEES8_NS7_ILi64EEEEEENS_6half_tEfNS_4arch4Sm80ELb0ELb1ELb1ELb1ELb1ELb0ELb0ELb0ELi2ELi4ELi4ELi4ELb0EEENS1_21CollectiveEpilogueBwdISA_SB_SD_Li256ELb1ELb0ELi2EEENS1_19SingleTileSchedulerILb1ELb0ELb0ELi128EEEEEEEEEvNT_6ParamsE) ;  /* 0xffff68800c007950 */ /* 0x000fea0003c3ffff */
        .type           $_ZN7cutlass13device_kernelIN5flash19enable_sm80_to_sm89INS1_16FlashAttnBwdSm80INS1_25CollectiveMainloopBwdSm80ILi2ELi2EN4cute5tupleIJNS5_1CILi128EEES8_NS7_ILi64EEEEEENS_6half_tEfNS_4arch4Sm80ELb0ELb1ELb1ELb1ELb1ELb0ELb0ELb0ELi2ELi4ELi4ELi4ELb0EEENS1_21CollectiveEpilogueBwdISA_SB_SD_Li256ELb1ELb0ELi2EEENS1_19SingleTileSchedulerILb1ELb0ELb0ELi128EEEEEEEEEvNT_6ParamsE$_ZN4cute3eso3ESOILb1ELb0EJNS_6LayoutINS_5tupleIJNS3_IJNS_1CILi8EEENS4_ILi1EEEEEENS4_ILi2EEEEEENS3_IJNS3_IJS6_NS4_ILi0EEEEEENS4_ILi4096EEEEEEEENS_10ViewEngineINS_8smem_ptrIPN7cutlass6half_tEEEEEEEC2ERKSE_RKSL_,@function
        .size           $_ZN7cutlass13device_kernelIN5flash19enable_sm80_to_sm89INS1_16FlashAttnBwdSm80INS1_25CollectiveMainloopBwdSm80ILi2ELi2EN4cute5tupleIJNS5_1CILi128EEES8_NS7_ILi64EEEEEENS_6half_tEfNS_4arch4Sm80ELb0ELb1ELb1ELb1ELb1ELb0ELb0ELb0ELi2ELi4ELi4ELi4ELb0EEENS1_21CollectiveEpilogueBwdISA_SB_SD_Li256ELb1ELb0ELi2EEENS1_19SingleTileSchedulerILb1ELb0ELb0ELi128EEEEEEEEEvNT_6ParamsE$_ZN4cute3eso3ESOILb1ELb0EJNS_6LayoutINS_5tupleIJNS3_IJNS_1CILi8EEENS4_ILi1EEEEEENS4_ILi2EEEEEENS3_IJNS3_IJS6_NS4_ILi0EEEEEENS4_ILi4096EEEEEEEENS_10ViewEngineINS_8smem_ptrIPN7cutlass6half_tEEEEEEEC2ERKSE_RKSL_,($_ZN7cutlass13device_kernelIN5flash19enable_sm80_to_sm89INS1_16FlashAttnBwdSm80INS1_25CollectiveMainloopBwdSm80ILi2ELi2EN4cute5tupleIJNS5_1CILi128EEES8_NS7_ILi64EEEEEENS_6half_tEfNS_4arch4Sm80ELb0ELb1ELb1ELb1ELb1ELb0ELb0ELb0ELi2ELi4ELi4ELi4ELb0EEENS1_21CollectiveEpilogueBwdISA_SB_SD_Li256ELb1ELb0ELi2EEENS1_19SingleTileSchedulerILb1ELb0ELb0ELi128EEEEEEEEEvNT_6ParamsE$_ZN4cute3eso3ESOILb1ELb0EJNS_6LayoutINS_5tupleIJNS3_IJNS_1CILi8EEENS4_ILi1EEEEEENS4_ILi2EEEEEENS3_IJNS3_IJS6_NS4_ILi0EEEEEENS4_ILi4096EEEEEEEEiEEC2ERKSE_RKi - $_ZN7cutlass13device_kernelIN5flash19enable_sm80_to_sm89INS1_16FlashAttnBwdSm80INS1_25CollectiveMainloopBwdSm80ILi2ELi2EN4cute5tupleIJNS5_1CILi128EEES8_NS7_ILi64EEEEEENS_6half_tEfNS_4arch4Sm80ELb0ELb1ELb1ELb1ELb1ELb0ELb0ELb0ELi2ELi4ELi4ELi4ELb0EEENS1_21CollectiveEpilogueBwdISA_SB_SD_Li256ELb1ELb0ELi2EEENS1_19SingleTileSchedulerILb1ELb0ELb0ELi128EEEEEEEEEvNT_6ParamsE$_ZN4cute3eso3ESOILb1ELb0EJNS_6LayoutINS_5tupleIJNS3_IJNS_1CILi8EEENS4_ILi1EEEEEENS4_ILi2EEEEEENS3_IJNS3_IJS6_NS4_ILi0EEEEEENS4_ILi4096EEEEEEEENS_10ViewEngineINS_8smem_ptrIPN7cutlass6half_tEEEEEEEC2ERKSE_RKSL_)
$_ZN7cutlass13device_kernelIN5flash19enable_sm80_to_sm89INS1_16FlashAttnBwdSm80INS1_25CollectiveMainloopBwdSm80ILi2ELi2EN4cute5tupleIJNS5_1CILi128EEES8_NS7_ILi64EEEEEENS_6half_tEfNS_4arch4Sm80ELb0ELb1ELb1ELb1ELb1ELb0ELb0ELb0ELi2ELi4ELi4ELi4ELb0EEENS1_21CollectiveEpilogueBwdISA_SB_SD_Li256ELb1ELb0ELi2EEENS1_19SingleTileSchedulerILb1ELb0ELb0ELi128EEEEEEEEEvNT_6ParamsE$_ZN4cute3eso3ESOILb1ELb0EJNS_6LayoutINS_5tupleIJNS3_IJNS_1CILi8EEENS4_ILi1EEEEEENS4_ILi2EEEEEENS3_IJNS3_IJS6_NS4_ILi0EEEEEENS4_ILi4096EEEEEEEENS_10ViewEngineINS_8smem_ptrIPN7cutlass6half_tEEEEEEEC2ERKSE_RKSL_:
[----:B------:R-:W-:Y:S02]  /*9780*/  IADD3 R36, R82, -c[0x0][0x20], RZ ;  /* 0x8000080052247a10 */ /* 0x000fe40007ffe0ff */
[----:B------:R-:W-:-:S03]  /*9790*/  MOV R39, 0x0 ;  /* 0x0000000000277802 */ /* 0x000fc60000000f00 */
[----:B------:R1:W-:Y:S01]  /*97a0*/  STL.64 [R36], R2 ;  /* 0x0000000224007387 */ /* 0x0003e20000100a00 */
[----:B------:R-:W-:Y:S05]  /*97b0*/  RET.REL.NODEC R38 `(_ZN7cutlass13device_kernelIN5flash19enable_sm80_to_sm89INS1_16FlashAttnBwdSm80INS1_25CollectiveMainloopBwdSm80ILi2ELi2EN4cute5tupleIJNS5_1CILi128EEES8_NS7_ILi64EEEEEENS_6half_tEfNS_4arch4Sm80ELb0ELb1ELb1ELb1ELb1ELb0ELb0ELb0ELi2ELi4ELi4ELi4ELb0EEENS1_21CollectiveEpilogueBwdISA_SB_SD_Li256ELb1ELb0ELi2EEENS1_19SingleTileSchedulerILb1ELb0ELb0ELi128EEEEEEEEEvNT_6ParamsE) ;  /* 0xffff684026007950 */ /* 0x000fea0003c3ffff */
        .type           $_ZN7cutlass13device_kernelIN5flash19enable_sm80_to_sm89INS1_16FlashAttnBwdSm80INS1_25CollectiveMainloopBwdSm80ILi2ELi2EN4cute5tupleIJNS5_1CILi128EEES8_NS7_ILi64EEEEEENS_6half_tEfNS_4arch4Sm80ELb0ELb1ELb1ELb1ELb1ELb0ELb0ELb0ELi2ELi4ELi4ELi4ELb0EEENS1_21CollectiveEpilogueBwdISA_SB_SD_Li256ELb1ELb0ELi2EEENS1_19SingleTileSchedulerILb1ELb0ELb0ELi128EEEEEEEEEvNT_6ParamsE$_ZN4cute3eso3ESOILb1ELb0EJNS_6LayoutINS_5tupleIJNS3_IJNS_1CILi8EEENS4_ILi1EEEEEENS4_ILi2EEEEEENS3_IJNS3_IJS6_NS4_ILi0EEEEEENS4_ILi4096EEEEEEEEiEEC2ERKSE_RKi,@function
        .size           $_ZN7cutlass13device_kernelIN5flash19enable_sm80_to_sm89INS1_16FlashAttnBwdSm80INS1_25CollectiveMainloopBwdSm80ILi2ELi2EN4cute5tupleIJNS5_1CILi128EEES8_NS7_ILi64EEEEEENS_6half_tEfNS_4arch4Sm80ELb0ELb1ELb1ELb1ELb1ELb0ELb0ELb0ELi2ELi4ELi4ELi4ELb0EEENS1_21CollectiveEpilogueBwdISA_SB_SD_Li256ELb1ELb0ELi2EEENS1_19SingleTileSchedulerILb1ELb0ELb0ELi128EEEEEEEEEvNT_6ParamsE$_ZN4cute3eso3ESOILb1ELb0EJNS_6LayoutINS_5tupleIJNS3_IJNS_1CILi8EEENS4_ILi1EEEEEENS4_ILi2EEEEEENS3_IJNS3_IJS6_NS4_ILi0EEEEEENS4_ILi4096EEEEEEEEiEEC2ERKSE_RKi,($_ZN7cutlass13device_kernelIN5flash19enable_sm80_to_sm89INS1_16FlashAttnBwdSm80INS1_25CollectiveMainloopBwdSm80ILi2ELi2EN4cute5tupleIJNS5_1CILi128EEES8_NS7_ILi64EEEEEENS_6half_tEfNS_4arch4Sm80ELb0ELb1ELb1ELb1ELb1ELb0ELb0ELb0ELi2ELi4ELi4ELi4ELb0EEENS1_21CollectiveEpilogueBwdISA_SB_SD_Li256ELb1ELb0ELi2EEENS1_19SingleTileSchedulerILb1ELb0ELb0ELi128EEEEEEEEEvNT_6ParamsE$_ZN4cute3eso3ESOILb1ELb0EJNS_6LayoutINS_5tupleIJNS3_IJNS_1CILi8EEENS4_ILi1EEEEEENS4_ILi2EEEEEENS3_IJNS3_IJS6_NS4_ILi0EEEEEENS4_ILi64EEEEEEEENS_10ViewEngineIPN7cutlass6half_tEEEEEC2ERKSE_RKSJ_ - $_ZN7cutlass13device_kernelIN5flash19enable_sm80_to_sm89INS1_16FlashAttnBwdSm80INS1_25CollectiveMainloopBwdSm80ILi2ELi2EN4cute5tupleIJNS5_1CILi128EEES8_NS7_ILi64EEEEEENS_6half_tEfNS_4arch4Sm80ELb0ELb1ELb1ELb1ELb1ELb0ELb0ELb0ELi2ELi4ELi4ELi4ELb0EEENS1_21CollectiveEpilogueBwdISA_SB_SD_Li256ELb1ELb0ELi2EEENS1_19SingleTileSchedulerILb1ELb0ELb0ELi128EEEEEEEEEvNT_6ParamsE$_ZN4cute3eso3ESOILb1ELb0EJNS_6LayoutINS_5tupleIJNS3_IJNS_1CILi8EEENS4_ILi1EEEEEENS4_ILi2EEEEEENS3_IJNS3_IJS6_NS4_ILi0EEEEEENS4_ILi4096EEEEEEEEiEEC2ERKSE_RKi)
$_ZN7cutlass13device_kernelIN5flash19enable_sm80_to_sm89INS1_16FlashAttnBwdSm80INS1_25CollectiveMainloopBwdSm80ILi2ELi2EN4cute5tupleIJNS5_1CILi128EEES8_NS7_ILi64EEEEEENS_6half_tEfNS_4arch4Sm80ELb0ELb1ELb1ELb1ELb1ELb0ELb0ELb0ELi2ELi4ELi4ELi4ELb0EEENS1_21CollectiveEpilogueBwdISA_SB_SD_Li256ELb1ELb0ELi2EEENS1_19SingleTileSchedulerILb1ELb0ELb0ELi128EEEEEEEEEvNT_6ParamsE$_ZN4cute3eso3ESOILb1ELb0EJNS_6LayoutINS_5tupleIJNS3_IJNS_1CILi8EEENS4_ILi1EEEEEENS4_ILi2EEEEEENS3_IJNS3_IJS6_NS4_ILi0EEEEEENS4_ILi4096EEEEEEEEiEEC2ERKSE_RKi:
[----:B------:R-:W-:Y:S02]  /*97c0*/  IADD3 R2, R82, -c[0x0][0x20], RZ ;  /* 0x8000080052027a10 */ /* 0x000fe40007ffe0ff */
[----:B------:R-:W-:-:S03]  /*97d0*/  MOV R37, 0x0 ;  /* 0x0000000000257802 */ /* 0x000fc60000000f00 */
[----:B------:R1:W-:Y:S01]  /*97e0*/  STL [R2], R3 ;  /* 0x0000000302007387 */ /* 0x0003e20000100800 */
[----:B------:R-:W-:Y:S05]  /*97f0*/  RET.REL.NODEC R36 `(_ZN7cutlass13device_kernelIN5flash19enable_sm80_to_sm89INS1_16FlashAttnBwdSm80INS1_25CollectiveMainloopBwdSm80ILi2ELi2EN4cute5tupleIJNS5_1CILi128EEES8_NS7_ILi64EEEEEENS_6half_tEfNS_4arch4Sm80ELb0ELb1ELb1ELb1ELb1ELb0ELb0ELb0ELi2ELi4ELi4ELi4ELb0EEENS1_21CollectiveEpilogueBwdISA_SB_SD_Li256ELb1ELb0ELi2EEENS1_19SingleTileSchedulerILb1ELb0ELb0ELi128EEEEEEEEEvNT_6ParamsE) ;  /* 0xffff680024007950 */ /* 0x000fea0003c3ffff */
        .type           $_ZN7cutlass13device_kernelIN5flash19enable_sm80_to_sm89INS1_16FlashAttnBwdSm80INS1_25CollectiveMainloopBwdSm80ILi2ELi2EN4cute5tupleIJNS5_1CILi128EEES8_NS7_ILi64EEEEEENS_6half_tEfNS_4arch4Sm80ELb0ELb1ELb1ELb1ELb1ELb0ELb0ELb0ELi2ELi4ELi4ELi4ELb0EEENS1_21CollectiveEpilogueBwdISA_SB_SD_Li256ELb1ELb0ELi2EEENS1_19SingleTileSchedulerILb1ELb0ELb0ELi128EEEEEEEEEvNT_6ParamsE$_ZN4cute3eso3ESOILb1ELb0EJNS_6LayoutINS_5tupleIJNS3_IJNS_1CILi8EEENS4_ILi1EEEEEENS4_ILi2EEEEEENS3_IJNS3_IJS6_NS4_ILi0EEEEEENS4_ILi64EEEEEEEENS_10ViewEngineIPN7cutlass6half_tEEEEEC2ERKSE_RKSJ_,@function
        .size           $_ZN7cutlass13device_kernelIN5flash19enable_sm80_to_sm89INS1_16FlashAttnBwdSm80INS1_25CollectiveMainloopBwdSm80ILi2ELi2EN4cute5tupleIJNS5_1CILi128EEES8_NS7_ILi64EEEEEENS_6half_tEfNS_4arch4Sm80ELb0ELb1ELb1ELb1ELb1ELb0ELb0ELb0ELi2ELi4ELi4ELi4ELb0EEENS1_21CollectiveEpilogueBwdISA_SB_SD_Li256ELb1ELb0ELi2EEENS1_19SingleTileSchedulerILb1ELb0ELb0ELi128EEEEEEEEEvNT_6ParamsE$_ZN4cute3eso3ESOILb1ELb0EJNS_6LayoutINS_5tupleIJNS3_IJNS_1CILi8EEENS4_ILi1EEEEEENS4_ILi2EEEEEENS3_IJNS3_IJS6_NS4_ILi0EEEEEENS4_ILi64EEEEEEEENS_10ViewEngineIPN7cutlass6half_tEEEEEC2ERKSE_RKSJ_,($_ZN7cutlass13device_kernelIN5flash19enable_sm80_to_sm89INS1_16FlashAttnBwdSm80INS1_25CollectiveMainloopBwdSm80ILi2ELi2EN4cute5tupleIJNS5_1CILi128EEES8_NS7_ILi64EEEEEENS_6half_tEfNS_4arch4Sm80ELb0ELb1ELb1ELb1ELb1ELb0ELb0ELb0ELi2ELi4ELi4ELi4ELb0EEENS1_21CollectiveEpilogueBwdISA_SB_SD_Li256ELb1ELb0ELi2EEENS1_19SingleTileSchedulerILb1ELb0ELb0ELi128EEEEEEEEEvNT_6ParamsE$_ZN4cute3eso3ESOILb1ELb0EJNS_6LayoutINS_5tupleIJNS3_IJNS_1CILi8EEENS4_ILi1EEEEEENS4_ILi2EEEEEENS3_IJNS3_IJS6_NS4_ILi0EEEEEENS4_ILi64EEEEEEEEiEEC2ERKSE_RKi - $_ZN7cutlass13device_kernelIN5flash19enable_sm80_to_sm89INS1_16FlashAttnBwdSm80INS1_25CollectiveMainloopBwdSm80ILi2ELi2EN4cute5tupleIJNS5_1CILi128EEES8_NS7_ILi64EEEEEENS_6half_tEfNS_4arch4Sm80ELb0ELb1ELb1ELb1ELb1ELb0ELb0ELb0ELi2ELi4ELi4ELi4ELb0EEENS1_21CollectiveEpilogueBwdISA_SB_SD_Li256ELb1ELb0ELi2EEENS1_19SingleTileSchedulerILb1ELb0ELb0ELi128EEEEEEEEEvNT_6ParamsE$_ZN4cute3eso3ESOILb1ELb0EJNS_6LayoutINS_5tupleIJNS3_IJNS_1CILi8EEENS4_ILi1EEEEEENS4_ILi2EEEEEENS3_IJNS3_IJS6_NS4_ILi0EEEEEENS4_ILi64EEEEEEEENS_10ViewEngineIPN7cutlass6half_tEEEEEC2ERKSE_RKSJ_)
$_ZN7cutlass13device_kernelIN5flash19enable_sm80_to_sm89INS1_16FlashAttnBwdSm80INS1_25CollectiveMainloopBwdSm80ILi2ELi2EN4cute5tupleIJNS5_1CILi128EEES8_NS7_ILi64EEEEEENS_6half_tEfNS_4arch4Sm80ELb0ELb1ELb1ELb1ELb1ELb0ELb0ELb0ELi2ELi4ELi4ELi4ELb0EEENS1_21CollectiveEpilogueBwdISA_SB_SD_Li256ELb1ELb0ELi2EEENS1_19SingleTileSchedulerILb1ELb0ELb0ELi128EEEEEEEEEvNT_6ParamsE$_ZN4cute3eso3ESOILb1ELb0EJNS_6LayoutINS_5tupleIJNS3_IJNS_1CILi8EEENS4_ILi1EEEEEENS4_ILi2EEEEEENS3_IJNS3_IJS6_NS4_ILi0EEEEEENS4_ILi64EEEEEEEENS_10ViewEngineIPN7cutlass6half_tEEEEEC2ERKSE_RKSJ_:
[----:B------:R-:W-:Y:S01]  /*9800*/  IADD3 R10, R60, -c[0x0][0x20], RZ ;  /* 0x800008003c0a7a10 */ /* 0x000fe20007ffe0ff */
[----:B------:R-:W-:Y:S01]  /*9810*/  IMAD.MOV.U32 R15, RZ, RZ, R11 ;  /* 0x000000ffff0f7224 */ /* 0x000fe200078e000b */
[----:B------:R-:W-:-:S04]  /*9820*/  MOV R13, 0x0 ;  /* 0x00000000000d7802 */ /* 0x000fc80000000f00 */
[----:B------:R1:W-:Y:S01]  /*9830*/  STL.64 [R10], R14 ;  /* 0x0000000e0a007387 */ /* 0x0003e20000100a00 */
[----:B------:R-:W-:Y:S05]  /*9840*/  RET.REL.NODEC R12 `(_ZN7cutlass13device_kernelIN5flash19enable_sm80_to_sm89INS1_16FlashAttnBwdSm80INS1_25CollectiveMainloopBwdSm80ILi2ELi2EN4cute5tupleIJNS5_1CILi128EEES8_NS7_ILi64EEEEEENS_6half_tEfNS_4arch4Sm80ELb0ELb1ELb1ELb1ELb1ELb0ELb0ELb0ELi2ELi4ELi4ELi4ELb0EEENS1_21CollectiveEpilogueBwdISA_SB_SD_Li256ELb1ELb0ELi2EEENS1_19SingleTileSchedulerILb1ELb0ELb0ELi128EEEEEEEEEvNT_6ParamsE) ;  /* 0xffff67b00c007950 */ /* 0x000fea0003c3ffff */
        .type           $_ZN7cutlass13device_kernelIN5flash19enable_sm80_to_sm89INS1_16FlashAttnBwdSm80INS1_25CollectiveMainloopBwdSm80ILi2ELi2EN4cute5tupleIJNS5_1CILi128EEES8_NS7_ILi64EEEEEENS_6half_tEfNS_4arch4Sm80ELb0ELb1ELb1ELb1ELb1ELb0ELb0ELb0ELi2ELi4ELi4ELi4ELb0EEENS1_21CollectiveEpilogueBwdISA_SB_SD_Li256ELb1ELb0ELi2EEENS1_19SingleTileSchedulerILb1ELb0ELb0ELi128EEEEEEEEEvNT_6ParamsE$_ZN4cute3eso3ESOILb1ELb0EJNS_6LayoutINS_5tupleIJNS3_IJNS_1CILi8EEENS4_ILi1EEEEEENS4_ILi2EEEEEENS3_IJNS3_IJS6_NS4_ILi0EEEEEENS4_ILi64EEEEEEEEiEEC2ERKSE_RKi,@function
        .size           $_ZN7cutlass13device_kernelIN5flash19enable_sm80_to_sm89INS1_16FlashAttnBwdSm80INS1_25CollectiveMainloopBwdSm80ILi2ELi2EN4cute5tupleIJNS5_1CILi128EEES8_NS7_ILi64EEEEEENS_6half_tEfNS_4arch4Sm80ELb0ELb1ELb1ELb1ELb1ELb0ELb0ELb0ELi2ELi4ELi4ELi4ELb0EEENS1_21CollectiveEpilogueBwdISA_SB_SD_Li256ELb1ELb0ELi2EEENS1_19SingleTileSchedulerILb1ELb0ELb0ELi128EEEEEEEEEvNT_6ParamsE$_ZN4cute3eso3ESOILb1ELb0EJNS_6LayoutINS_5tupleIJNS3_IJNS_1CILi8EEENS4_ILi1EEEEEENS4_ILi2EEEEEENS3_IJNS3_IJS6_NS4_ILi0EEEEEENS4_ILi64EEEEEEEEiEEC2ERKSE_RKi,($_ZN7cutlass13device_kernelIN5flash19enable_sm80_to_sm89INS1_16FlashAttnBwdSm80INS1_25CollectiveMainloopBwdSm80ILi2ELi2EN4cute5tupleIJNS5_1CILi128EEES8_NS7_ILi64EEEEEENS_6half_tEfNS_4arch4Sm80ELb0ELb1ELb1ELb1ELb1ELb0ELb0ELb0ELi2ELi4ELi4ELi4ELb0EEENS1_21CollectiveEpilogueBwdISA_SB_SD_Li256ELb1ELb0ELi2EEENS1_19SingleTileSchedulerILb1ELb0ELb0ELi128EEEEEEEEEvNT_6ParamsE$_ZN4cute3eso3ESOILb1ELb0EJNS_6LayoutINS_5tupleIJNS3_IJNS_1CILi8EEENS4_ILi1EEEEEENS4_ILi2EEEEEENS3_IJNS3_IJS6_NS4_ILi0EEEEEENS4_ILi8192EEEEEEEENS_10ViewEngineINS_8smem_ptrIPN7cutlass6half_tEEEEEEEC2ERKSE_RKSL_ - $_ZN7cutlass13device_kernelIN5flash19enable_sm80_to_sm89INS1_16FlashAttnBwdSm80INS1_25CollectiveMainloopBwdSm80ILi2ELi2EN4cute5tupleIJNS5_1CILi128EEES8_NS7_ILi64EEEEEENS_6half_tEfNS_4arch4Sm80ELb0ELb1ELb1ELb1ELb1ELb0ELb0ELb0ELi2ELi4ELi4ELi4ELb0EEENS1_21CollectiveEpilogueBwdISA_SB_SD_Li256ELb1ELb0ELi2EEENS1_19SingleTileSchedulerILb1ELb0ELb0ELi128EEEEEEEEEvNT_6ParamsE$_ZN4cute3eso3ESOILb1ELb0EJNS_6LayoutINS_5tupleIJNS3_IJNS_1CILi8EEENS4_ILi1EEEEEENS4_ILi2EEEEEENS3_IJNS3_IJS6_NS4_ILi0EEEEEENS4_ILi64EEEEEEEEiEEC2ERKSE_RKi)
$_ZN7cutlass13device_kernelIN5flash19enable_sm80_to_sm89INS1_16FlashAttnBwdSm80INS1_25CollectiveMainloopBwdSm80ILi2ELi2EN4cute5tupleIJNS5_1CILi128EEES8_NS7_ILi64EEEEEENS_6half_tEfNS_4arch4Sm80ELb0ELb1ELb1ELb1ELb1ELb0ELb0ELb0ELi2ELi4ELi4ELi4ELb0EEENS1_21CollectiveEpilogueBwdISA_SB_SD_Li256ELb1ELb0ELi2EEENS1_19SingleTileSchedulerILb1ELb0ELb0ELi128EEEEEEEEEvNT_6ParamsE$_ZN4cute3eso3ESOILb1ELb0EJNS_6LayoutINS_5tupleIJNS3_IJNS_1CILi8EEENS4_ILi1EEEEEENS4_ILi2EEEEEENS3_IJNS3_IJS6_NS4_ILi0EEEEEENS4_ILi64EEEEEEEEiEEC2ERKSE_RKi:
[----:B------:R-:W-:Y:S02]  /*9850*/  IADD3 R2, R60, -c[0x0][0x20], RZ ;  /* 0x800008003c027a10 */ /* 0x000fe40007ffe0ff */
[----:B------:R-:W-:-:S03]  /*9860*/  MOV R11, 0x0 ;  /* 0x00000000000b7802 */ /* 0x000fc60000000f00 */
[----:B------:R1:W-:Y:S01]  /*9870*/  STL [R2], R3 ;  /* 0x0000000302007387 */ /* 0x0003e20000100800 */
[----:B------:R-:W-:Y:S05]  /*9880*/  RET.REL.NODEC R10 `(_ZN7cutlass13device_kernelIN5flash19enable_sm80_to_sm89INS1_16FlashAttnBwdSm80INS1_25CollectiveMainloopBwdSm80ILi2ELi2EN4cute5tupleIJNS5_1CILi128EEES8_NS7_ILi64EEEEEENS_6half_tEfNS_4arch4Sm80ELb0ELb1ELb1ELb1ELb1ELb0ELb0ELb0ELi2ELi4ELi4ELi4ELb0EEENS1_21CollectiveEpilogueBwdISA_SB_SD_Li256ELb1ELb0ELi2EEENS1_19SingleTileSchedulerILb1ELb0ELb0ELi128EEEEEEEEEvNT_6ParamsE) ;  /* 0xffff67700a007950 */ /* 0x000fea0003c3ffff */
        .type           $_ZN7cutlass13device_kernelIN5flash19enable_sm80_to_sm89INS1_16FlashAttnBwdSm80INS1_25CollectiveMainloopBwdSm80ILi2ELi2EN4cute5tupleIJNS5_1CILi128EEES8_NS7_ILi64EEEEEENS_6half_tEfNS_4arch4Sm80ELb0ELb1ELb1ELb1ELb1ELb0ELb0ELb0ELi2ELi4ELi4ELi4ELb0EEENS1_21CollectiveEpilogueBwdISA_SB_SD_Li256ELb1ELb0ELi2EEENS1_19SingleTileSchedulerILb1ELb0ELb0ELi128EEEEEEEEEvNT_6ParamsE$_ZN4cute3eso3ESOILb1ELb0EJNS_6LayoutINS_5tupleIJNS3_IJNS_1CILi8EEENS4_ILi1EEEEEENS4_ILi2EEEEEENS3_IJNS3_IJS6_NS4_ILi0EEEEEENS4_ILi8192EEEEEEEENS_10ViewEngineINS_8smem_ptrIPN7cutlass6half_tEEEEEEEC2ERKSE_RKSL_,@function
        .size           $_ZN7cutlass13device_kernelIN5flash19enable_sm80_to_sm89INS1_16FlashAttnBwdSm80INS1_25CollectiveMainloopBwdSm80ILi2ELi2EN4cute5tupleIJNS5_1CILi128EEES8_NS7_ILi64EEEEEENS_6half_tEfNS_4arch4Sm80ELb0ELb1ELb1ELb1ELb1ELb0ELb0ELb0ELi2ELi4ELi4ELi4ELb0EEENS1_21CollectiveEpilogueBwdISA_SB_SD_Li256ELb1ELb0ELi2EEENS1_19SingleTileSchedulerILb1ELb0ELb0ELi128EEEEEEEEEvNT_6ParamsE$_ZN4cute3eso3ESOILb1ELb0EJNS_6LayoutINS_5tupleIJNS3_IJNS_1CILi8EEENS4_ILi1EEEEEENS4_ILi2EEEEEENS3_IJNS3_IJS6_NS4_ILi0EEEEEENS4_ILi8192EEEEEEEENS_10ViewEngineINS_8smem_ptrIPN7cutlass6half_tEEEEEEEC2ERKSE_RKSL_,($_ZN7cutlass13device_kernelIN5flash19enable_sm80_to_sm89INS1_16FlashAttnBwdSm80INS1_25CollectiveMainloopBwdSm80ILi2ELi2EN4cute5tupleIJNS5_1CILi128EEES8_NS7_ILi64EEEEEENS_6half_tEfNS_4arch4Sm80ELb0ELb1ELb1ELb1ELb1ELb0ELb0ELb0ELi2ELi4ELi4ELi4ELb0EEENS1_21CollectiveEpilogueBwdISA_SB_SD_Li256ELb1ELb0ELi2EEENS1_19SingleTileSchedulerILb1ELb0ELb0ELi128EEEEEEEEEvNT_6ParamsE$_ZN4cute3eso3ESOILb1ELb0EJNS_6LayoutINS_5tupleIJNS3_IJNS_1CILi8EEENS4_ILi1EEEEEENS4_ILi2EEEEEENS3_IJNS3_IJS6_NS4_ILi0EEEEEENS4_ILi8192EEEEEEEEiEEC2ERKSE_RKi - $_ZN7cutlass13device_kernelIN5flash19enable_sm80_to_sm89INS1_16FlashAttnBwdSm80INS1_25CollectiveMainloopBwdSm80ILi2ELi2EN4cute5tupleIJNS5_1CILi128EEES8_NS7_ILi64EEEEEENS_6half_tEfNS_4arch4Sm80ELb0ELb1ELb1ELb1ELb1ELb0ELb0ELb0ELi2ELi4ELi4ELi4ELb0EEENS1_21CollectiveEpilogueBwdISA_SB_SD_Li256ELb1ELb0ELi2EEENS1_19SingleTileSchedulerILb1ELb0ELb0ELi128EEEEEEEEEvNT_6ParamsE$_ZN4cute3eso3ESOILb1ELb0EJNS_6LayoutINS_5tupleIJNS3_IJNS_1CILi8EEENS4_ILi1EEEEEENS4_ILi2EEEEEENS3_IJNS3_IJS6_NS4_ILi0EEEEEENS4_ILi8192EEEEEEEENS_10ViewEngineINS_8smem_ptrIPN7cutlass6half_tEEEEEEEC2ERKSE_RKSL_)
$_ZN7cutlass13device_kernelIN5flash19enable_sm80_to_sm89INS1_16FlashAttnBwdSm80INS1_25CollectiveMainloopBwdSm80ILi2ELi2EN4cute5tupleIJNS5_1CILi128EEES8_NS7_ILi64EEEEEENS_6half_tEfNS_4arch4Sm80ELb0ELb1ELb1ELb1ELb1ELb0ELb0ELb0ELi2ELi4ELi4ELi4ELb0EEENS1_21CollectiveEpilogueBwdISA_SB_SD_Li256ELb1ELb0ELi2EEENS1_19SingleTileSchedulerILb1ELb0ELb0ELi128EEEEEEEEEvNT_6ParamsE$_ZN4cute3eso3ESOILb1ELb0EJNS_6LayoutINS_5tupleIJNS3_IJNS_1CILi8EEENS4_ILi1EEEEEENS4_ILi2EEEEEENS3_IJNS3_IJS6_NS4_ILi0EEEEEENS4_ILi8192EEEEEEEENS_10ViewEngineINS_8smem_ptrIPN7cutlass6half_tEEEEEEEC2ERKSE_RKSL_:
[----:B------:R-:W-:Y:S02]  /*9890*/  IADD3 R14, R60, -c[0x0][0x20], RZ ;  /* 0x800008003c0e7a10 */ /* 0x000fe40007ffe0ff */
[----:B------:R-:W-:-:S03]  /*98a0*/  MOV R35, 0x0 ;  /* 0x0000000000237802 */ /* 0x000fc60000000f00 */
[----:B------:R1:W-:Y:S01]  /*98b0*/  STL.64 [R14], R2 ;  /* 0x000000020e007387 */ /* 0x0003e20000100a00 */
[----:B------:R-:W-:Y:S05]  /*98c0*/  RET.REL.NODEC R34 `(_ZN7cutlass13device_kernelIN5flash19enable_sm80_to_sm89INS1_16FlashAttnBwdSm80INS1_25CollectiveMainloopBwdSm80ILi2ELi2EN4cute5tupleIJNS5_1CILi128EEES8_NS7_ILi64EEEEEENS_6half_tEfNS_4arch4Sm80ELb0ELb1ELb1ELb1ELb1ELb0ELb0ELb0ELi2ELi4ELi4ELi4ELb0EEENS1_21CollectiveEpilogueBwdISA_SB_SD_Li256ELb1ELb0ELi2EEENS1_19SingleTileSchedulerILb1ELb0ELb0ELi128EEEEEEEEEvNT_6ParamsE) ;  /* 0xffff673022007950 */ /* 0x000fea0003c3ffff */
        .type           $_ZN7cutlass13device_kernelIN5flash19enable_sm80_to_sm89INS1_16FlashAttnBwdSm80INS1_25CollectiveMainloopBwdSm80ILi2ELi2EN4cute5tupleIJNS5_1CILi128EEES8_NS7_ILi64EEEEEENS_6half_tEfNS_4arch4Sm80ELb0ELb1ELb1ELb1ELb1ELb0ELb0ELb0ELi2ELi4ELi4ELi4ELb0EEENS1_21CollectiveEpilogueBwdISA_SB_SD_Li256ELb1ELb0ELi2EEENS1_19SingleTileSchedulerILb1ELb0ELb0ELi128EEEEEEEEEvNT_6ParamsE$_ZN4cute3eso3ESOILb1ELb0EJNS_6LayoutINS_5tupleIJNS3_IJNS_1CILi8EEENS4_ILi1EEEEEENS4_ILi2EEEEEENS3_IJNS3_IJS6_NS4_ILi0EEEEEENS4_ILi8192EEEEEEEEiEEC2ERKSE_RKi,@function
        .size           $_ZN7cutlass13device_kernelIN5flash19enable_sm80_to_sm89INS1_16FlashAttnBwdSm80INS1_25CollectiveMainloopBwdSm80ILi2ELi2EN4cute5tupleIJNS5_1CILi128EEES8_NS7_ILi64EEEEEENS_6half_tEfNS_4arch4Sm80ELb0ELb1ELb1ELb1ELb1ELb0ELb0ELb0ELi2ELi4ELi4ELi4ELb0EEENS1_21CollectiveEpilogueBwdISA_SB_SD_Li256ELb1ELb0ELi2EEENS1_19SingleTileSchedulerILb1ELb0ELb0ELi128EEEEEEEEEvNT_6ParamsE$_ZN4cute3eso3ESOILb1ELb0EJNS_6LayoutINS_5tupleIJNS3_IJNS_1CILi8EEENS4_ILi1EEEEEENS4_ILi2EEEEEENS3_IJNS3_IJS6_NS4_ILi0EEEEEENS4_ILi8192EEEEEEEEiEEC2ERKSE_RKi,($_ZN7cutlass13device_kernelIN5flash19enable_sm80_to_sm89INS1_16FlashAttnBwdSm80INS1_25CollectiveMainloopBwdSm80ILi2ELi2EN4cute5tupleIJNS5_1CILi128EEES8_NS7_ILi64EEEEEENS_6half_tEfNS_4arch4Sm80ELb0ELb1ELb1ELb1ELb1ELb0ELb0ELb0ELi2ELi4ELi4ELi4ELb0EEENS1_21CollectiveEpilogueBwdISA_SB_SD_Li256ELb1ELb0ELi2EEENS1_19SingleTileSchedulerILb1ELb0ELb0ELi128EEEEEEEEEvNT_6ParamsE$_ZN4cute3eso3ESOILb1ELb0EJNS_6LayoutINS_5tupleIJNS3_IJNS_1CILi8EEENS4_ILi1EEEEEENS4_ILi2EEEEEENS3_IJNS3_IJS6_NS4_ILi0EEEEEES5_EEEEENS_10ViewEngineIPN7cutlass6half_tEEEEEC2ERKSD_RKSI_ - $_ZN7cutlass13device_kernelIN5flash19enable_sm80_to_sm89INS1_16FlashAttnBwdSm80INS1_25CollectiveMainloopBwdSm80ILi2ELi2EN4cute5tupleIJNS5_1CILi128EEES8_NS7_ILi64EEEEEENS_6half_tEfNS_4arch4Sm80ELb0ELb1ELb1ELb1ELb1ELb0ELb0ELb0ELi2ELi4ELi4ELi4ELb0EEENS1_21CollectiveEpilogueBwdISA_SB_SD_Li256ELb1ELb0ELi2EEENS1_19SingleTileSchedulerILb1ELb0ELb0ELi128EEEEEEEEEvNT_6ParamsE$_ZN4cute3eso3ESOILb1ELb0EJNS_6LayoutINS_5tupleIJNS3_IJNS_1CILi8EEENS4_ILi1EEEEEENS4_ILi2EEEEEENS3_IJNS3_IJS6_NS4_ILi0EEEEEENS4_ILi8192EEEEEEEEiEEC2ERKSE_RKi)
$_ZN7cutlass13device_kernelIN5flash19enable_sm80_to_sm89INS1_16FlashAttnBwdSm80INS1_25CollectiveMainloopBwdSm80ILi2ELi2EN4cute5tupleIJNS5_1CILi128EEES8_NS7_ILi64EEEEEENS_6half_tEfNS_4arch4Sm80ELb0ELb1ELb1ELb1ELb1ELb0ELb0ELb0ELi2ELi4ELi4ELi4ELb0EEENS1_21CollectiveEpilogueBwdISA_SB_SD_Li256ELb1ELb0ELi2EEENS1_19SingleTileSchedulerILb1ELb0ELb0ELi128EEEEEEEEEvNT_6ParamsE$_ZN4cute3eso3ESOILb1ELb0EJNS_6LayoutINS_5tupleIJNS3_IJNS_1CILi8EEENS4_ILi1EEEEEENS4_ILi2EEEEEENS3_IJNS3_IJS6_NS4_ILi0EEEEEENS4_ILi8192EEEEEEEEiEEC2ERKSE_RKi:
[----:B------:R-:W-:Y:S02]  /*98d0*/  IADD3 R2, R60, -c[0x0][0x20], RZ ;  /* 0x800008003c027a10 */ /* 0x000fe40007ffe0ff */
[----:B------:R-:W-:-:S03]  /*98e0*/  MOV R11, 0x0 ;  /* 0x00000000000b7802 */ /* 0x000fc60000000f00 */
[----:B------:R1:W-:Y:S01]  /*98f0*/  STL [R2], R3 ;  /* 0x0000000302007387 */ /* 0x0003e20000100800 */
[----:B------:R-:W-:Y:S05]  /*9900*/  RET.REL.NODEC R10 `(_ZN7cutlass13device_kernelIN5flash19enable_sm80_to_sm89INS1_16FlashAttnBwdSm80INS1_25CollectiveMainloopBwdSm80ILi2ELi2EN4cute5tupleIJNS5_1CILi128EEES8_NS7_ILi64EEEEEENS_6half_tEfNS_4arch4Sm80ELb0ELb1ELb1ELb1ELb1ELb0ELb0ELb0ELi2ELi4ELi4ELi4ELb0EEENS1_21CollectiveEpilogueBwdISA_SB_SD_Li256ELb1ELb0ELi2EEENS1_19SingleTileSchedulerILb1ELb0ELb0ELi128EEEEEEEEEvNT_6ParamsE) ;  /* 0xffff66f00a007950 */ /* 0x000fea0003c3ffff */
        .type           $_ZN7cutlass13device_kernelIN5flash19enable_sm80_to_sm89INS1_16FlashAttnBwdSm80INS1_25CollectiveMainloopBwdSm80ILi2ELi2EN4cute5tupleIJNS5_1CILi128EEES8_NS7_ILi64EEEEEENS_6half_tEfNS_4arch4Sm80ELb0ELb1ELb1ELb1ELb1ELb0ELb0ELb0ELi2ELi4ELi4ELi4ELb0EEENS1_21CollectiveEpilogueBwdISA_SB_SD_Li256ELb1ELb0ELi2EEENS1_19SingleTileSchedulerILb1ELb0ELb0ELi128EEEEEEEEEvNT_6ParamsE$_ZN4cute3eso3ESOILb1ELb0EJNS_6LayoutINS_5tupleIJNS3_IJNS_1CILi8EEENS4_ILi1EEEEEENS4_ILi2EEEEEENS3_IJNS3_IJS6_NS4_ILi0EEEEEES5_EEEEENS_10ViewEngineIPN7cutlass6half_tEEEEEC2ERKSD_RKSI_,@function
        .size           $_ZN7cutlass13device_kernelIN5flash19enable_sm80_to_sm89INS1_16FlashAttnBwdSm80INS1_25CollectiveMainloopBwdSm80ILi2ELi2EN4cute5tupleIJNS5_1CILi128EEES8_NS7_ILi64EEEEEENS_6half_tEfNS_4arch4Sm80ELb0ELb1ELb1ELb1ELb1ELb0ELb0ELb0ELi2ELi4ELi4ELi4ELb0EEENS1_21CollectiveEpilogueBwdISA_SB_SD_Li256ELb1ELb0ELi2EEENS1_19SingleTileSchedulerILb1ELb0ELb0ELi128EEEEEEEEEvNT_6ParamsE$_ZN4cute3eso3ESOILb1ELb0EJNS_6LayoutINS_5tupleIJNS3_IJNS_1CILi8EEENS4_ILi1EEEEEENS4_ILi2EEEEEENS3_IJNS3_IJS6_NS4_ILi0EEEEEES5_EEEEENS_10ViewEngineIPN7cutlass6half_tEEEEEC2ERKSD_RKSI_,($_ZN7cutlass13device_kernelIN5flash19enable_sm80_to_sm89INS1_16FlashAttnBwdSm80INS1_25CollectiveMainloopBwdSm80ILi2ELi2EN4cute5tupleIJNS5_1CILi128EEES8_NS7_ILi64EEEEEENS_6half_tEfNS_4arch4Sm80ELb0ELb1ELb1ELb1ELb1ELb0ELb0ELb0ELi2ELi4ELi4ELi4ELb0EEENS1_21CollectiveEpilogueBwdISA_SB_SD_Li256ELb1ELb0ELi2EEENS1_19SingleTileSchedulerILb1ELb0ELb0ELi128EEEEEEEEEvNT_6ParamsE$_ZN4cute3eso3ESOILb1ELb0EJNS_6LayoutINS_5tupleIJNS3_IJNS_1CILi8EEENS4_ILi1EEEEEENS4_ILi2EEEEEENS3_IJNS3_IJS6_NS4_ILi0EEEEEES5_EEEEEiEEC2ERKSD_RKi - $_ZN7cutlass13device_kernelIN5flash19enable_sm80_to_sm89INS1_16FlashAttnBwdSm80INS1_25CollectiveMainloopBwdSm80ILi2ELi2EN4cute5tupleIJNS5_1CILi128EEES8_NS7_ILi64EEEEEENS_6half_tEfNS_4arch4Sm80ELb0ELb1ELb1ELb1ELb1ELb0ELb0ELb0ELi2ELi4ELi4ELi4ELb0EEENS1_21CollectiveEpilogueBwdISA_SB_SD_Li256ELb1ELb0ELi2EEENS1_19SingleTileSchedulerILb1ELb0ELb0ELi128EEEEEEEEEvNT_6ParamsE$_ZN4cute3eso3ESOILb1ELb0EJNS_6LayoutINS_5tupleIJNS3_IJNS_1CILi8EEENS4_ILi1EEEEEENS4_ILi2EEEEEENS3_IJNS3_IJS6_NS4_ILi0EEEEEES5_EEEEENS_10ViewEngineIPN7cutlass6half_tEEEEEC2ERKSD_RKSI_)
$_ZN7cutlass13device_kernelIN5flash19enable_sm80_to_sm89INS1_16FlashAttnBwdSm80INS1_25CollectiveMainloopBwdSm80ILi2ELi2EN4cute5tupleIJNS5_1CILi128EEES8_NS7_ILi64EEEEEENS_6half_tEfNS_4arch4Sm80ELb0ELb1ELb1ELb1ELb1ELb0ELb0ELb0ELi2ELi4ELi4ELi4ELb0EEENS1_21CollectiveEpilogueBwdISA_SB_SD_Li256ELb1ELb0ELi2EEENS1_19SingleTileSchedulerILb1ELb0ELb0ELi128EEEEEEEEEvNT_6ParamsE$_ZN4cute3eso3ESOILb1ELb0EJNS_6LayoutINS_5tupleIJNS3_IJNS_1CILi8EEENS4_ILi1EEEEEENS4_ILi2EEEEEENS3_IJNS3_IJS6_NS4_ILi0EEEEEES5_EEEEENS_10ViewEngineIPN7cutlass6half_tEEEEEC2ERKSD_RKSI_:
[----:B------:R-:W-:Y:S02]  /*9910*/  IADD3 R46, R82, -c[0x0][0x20], RZ ;  /* 0x80000800522e7a10 */ /* 0x000fe40007ffe0ff */
[----:B------:R-:W-:-:S03]  /*9920*/  MOV R49, 0x0 ;  /* 0x0000000000317802 */ /* 0x000fc60000000f00 */
[----:B------:R1:W-:Y:S01]  /*9930*/  STL.64 [R46], R38 ;  /* 0x000000262e007387 */ /* 0x0003e20000100a00 */
[----:B------:R-:W-:Y:S05]  /*9940*/  RET.REL.NODEC R48 `(_ZN7cutlass13device_kernelIN5flash19enable_sm80_to_sm89INS1_16FlashAttnBwdSm80INS1_25CollectiveMainloopBwdSm80ILi2ELi2EN4cute5tupleIJNS5_1CILi128EEES8_NS7_ILi64EEEEEENS_6half_tEfNS_4arch4Sm80ELb0ELb1ELb1ELb1ELb1ELb0ELb0ELb0ELi2ELi4ELi4ELi4ELb0EEENS1_21CollectiveEpilogueBwdISA_SB_SD_Li256ELb1ELb0ELi2EEENS1_19SingleTileSchedulerILb1ELb0ELb0ELi128EEEEEEEEEvNT_6ParamsE) ;  /* 0xffff66b030007950 */ /* 0x000fea0003c3ffff */
        .type           $_ZN7cutlass13device_kernelIN5flash19enable_sm80_to_sm89INS1_16FlashAttnBwdSm80INS1_25CollectiveMainloopBwdSm80ILi2ELi2EN4cute5tupleIJNS5_1CILi128EEES8_NS7_ILi64EEEEEENS_6half_tEfNS_4arch4Sm80ELb0ELb1ELb1ELb1ELb1ELb0ELb0ELb0ELi2ELi4ELi4ELi4ELb0EEENS1_21CollectiveEpilogueBwdISA_SB_SD_Li256ELb1ELb0ELi2EEENS1_19SingleTileSchedulerILb1ELb0ELb0ELi128EEEEEEEEEvNT_6ParamsE$_ZN4cute3eso3ESOILb1ELb0EJNS_6LayoutINS_5tupleIJNS3_IJNS_1CILi8EEENS4_ILi1EEEEEENS4_ILi2EEEEEENS3_IJNS3_IJS6_NS4_ILi0EEEEEES5_EEEEEiEEC2ERKSD_RKi,@function
        .size           $_ZN7cutlass13device_kernelIN5flash19enable_sm80_to_sm89INS1_16FlashAttnBwdSm80INS1_25CollectiveMainloopBwdSm80ILi2ELi2EN4cute5tupleIJNS5_1CILi128EEES8_NS7_ILi64EEEEEENS_6half_tEfNS_4arch4Sm80ELb0ELb1ELb1ELb1ELb1ELb0ELb0ELb0ELi2ELi4ELi4ELi4ELb0EEENS1_21CollectiveEpilogueBwdISA_SB_SD_Li256ELb1ELb0ELi2EEENS1_19SingleTileSchedulerILb1ELb0ELb0ELi128EEEEEEEEEvNT_6ParamsE$_ZN4cute3eso3ESOILb1ELb0EJNS_6LayoutINS_5tupleIJNS3_IJNS_1CILi8EEENS4_ILi1EEEEEENS4_ILi2EEEEEENS3_IJNS3_IJS6_NS4_ILi0EEEEEES5_EEEEEiEEC2ERKSD_RKi,($_ZN7cutlass13device_kernelIN5flash19enable_sm80_to_sm89INS1_16FlashAttnBwdSm80INS1_25CollectiveMainloopBwdSm80ILi2ELi2EN4cute5tupleIJNS5_1CILi128EEES8_NS7_ILi64EEEEEENS_6half_tEfNS_4arch4Sm80ELb0ELb1ELb1ELb1ELb1ELb0ELb0ELb0ELi2ELi4ELi4ELi4ELb0EEENS1_21CollectiveEpilogueBwdISA_SB_SD_Li256ELb1ELb0ELi2EEENS1_19SingleTileSchedulerILb1ELb0ELb0ELi128EEEEEEEEEvNT_6ParamsE$_ZN4cute3eso3ESOILb1ELb0EJNS_6LayoutINS_5tupleIJNS3_IJNS_1CILi8EEENS4_ILi1EEEEEENS4_ILi2EEENS3_IJNS4_ILi4EEES8_EEEEEENS3_IJNS3_IJS6_NS4_ILi0EEEEEES5_NS3_IJNS4_ILi32EEENS4_ILi16EEEEEEEEEEENS_10ViewEngineIPN7cutlass6half_tEEEEEC2ERKSI_RKSN_ - $_ZN7cutlass13device_kernelIN5flash19enable_sm80_to_sm89INS1_16FlashAttnBwdSm80INS1_25CollectiveMainloopBwdSm80ILi2ELi2EN4cute5tupleIJNS5_1CILi128EEES8_NS7_ILi64EEEEEENS_6half_tEfNS_4arch4Sm80ELb0ELb1ELb1ELb1ELb1ELb0ELb0ELb0ELi2ELi4ELi4ELi4ELb0EEENS1_21CollectiveEpilogueBwdISA_SB_SD_Li256ELb1ELb0ELi2EEENS1_19SingleTileSchedulerILb1ELb0ELb0ELi128EEEEEEEEEvNT_6ParamsE$_ZN4cute3eso3ESOILb1ELb0EJNS_6LayoutINS_5tupleIJNS3_IJNS_1CILi8EEENS4_ILi1EEEEEENS4_ILi2EEEEEENS3_IJNS3_IJS6_NS4_ILi0EEEEEES5_EEEEEiEEC2ERKSD_RKi)
$_ZN7cutlass13device_kernelIN5flash19enable_sm80_to_sm89INS1_16FlashAttnBwdSm80INS1_25CollectiveMainloopBwdSm80ILi2ELi2EN4cute5tupleIJNS5_1CILi128EEES8_NS7_ILi64EEEEEENS_6half_tEfNS_4arch4Sm80ELb0ELb1ELb1ELb1ELb1ELb0ELb0ELb0ELi2ELi4ELi4ELi4ELb0EEENS1_21CollectiveEpilogueBwdISA_SB_SD_Li256ELb1ELb0ELi2EEENS1_19SingleTileSchedulerILb1ELb0ELb0ELi128EEEEEEEEEvNT_6ParamsE$_ZN4cute3eso3ESOILb1ELb0EJNS_6LayoutINS_5tupleIJNS3_IJNS_1CILi8EEENS4_ILi1EEEEEENS4_ILi2EEEEEENS3_IJNS3_IJS6_NS4_ILi0EEEEEES5_EEEEEiEEC2ERKSD_RKi:
[----:B------:R-:W-:Y:S02]  /*9950*/  IADD3 R2, R82, -c[0x0][0x20], RZ ;  /* 0x8000080052027a10 */ /* 0x000fe40007ffe0ff */
[----:B------:R-:W-:-:S03]  /*9960*/  MOV R39, 0x0 ;  /* 0x0000000000277802 */ /* 0x000fc60000000f00 */
[----:B------:R1:W-:Y:S01]  /*9970*/  STL [R2], R3 ;  /* 0x0000000302007387 */ /* 0x0003e20000100800 */
[----:B------:R-:W-:Y:S05]  /*9980*/  RET.REL.NODEC R38 `(_ZN7cutlass13device_kernelIN5flash19enable_sm80_to_sm89INS1_16FlashAttnBwdSm80INS1_25CollectiveMainloopBwdSm80ILi2ELi2EN4cute5tupleIJNS5_1CILi128EEES8_NS7_ILi64EEEEEENS_6half_tEfNS_4arch4Sm80ELb0ELb1ELb1ELb1ELb1ELb0ELb0ELb0ELi2ELi4ELi4ELi4ELb0EEENS1_21CollectiveEpilogueBwdISA_SB_SD_Li256ELb1ELb0ELi2EEENS1_19SingleTileSchedulerILb1ELb0ELb0ELi128EEEEEEEEEvNT_6ParamsE) ;  /* 0xffff667026007950 */ /* 0x000fea0003c3ffff */
        .type           $_ZN7cutlass13device_kernelIN5flash19enable_sm80_to_sm89INS1_16FlashAttnBwdSm80INS1_25CollectiveMainloopBwdSm80ILi2ELi2EN4cute5tupleIJNS5_1CILi128EEES8_NS7_ILi64EEEEEENS_6half_tEfNS_4arch4Sm80ELb0ELb1ELb1ELb1ELb1ELb0ELb0ELb0ELi2ELi4ELi4ELi4ELb0EEENS1_21CollectiveEpilogueBwdISA_SB_SD_Li256ELb1ELb0ELi2EEENS1_19SingleTileSchedulerILb1ELb0ELb0ELi128EEEEEEEEEvNT_6ParamsE$_ZN4cute3eso3ESOILb1ELb0EJNS_6LayoutINS_5tupleIJNS3_IJNS_1CILi8EEENS4_ILi1EEEEEENS4_ILi2EEENS3_IJNS4_ILi4EEES8_EEEEEENS3_IJNS3_IJS6_NS4_ILi0EEEEEES5_NS3_IJNS4_ILi32EEENS4_ILi16EEEEEEEEEEENS_10ViewEngineIPN7cutlass6half_tEEEEEC2ERKSI_RKSN_,@function
        .size           $_ZN7cutlass13device_kernelIN5flash19enable_sm80_to_sm89INS1_16FlashAttnBwdSm80INS1_25CollectiveMainloopBwdSm80ILi2ELi2EN4cute5tupleIJNS5_1CILi128EEES8_NS7_ILi64EEEEEENS_6half_tEfNS_4arch4Sm80ELb0ELb1ELb1ELb1ELb1ELb0ELb0ELb0ELi2ELi4ELi4ELi4ELb0EEENS1_21CollectiveEpilogueBwdISA_SB_SD_Li256ELb1ELb0ELi2EEENS1_19SingleTileSchedulerILb1ELb0ELb0ELi128EEEEEEEEEvNT_6ParamsE$_ZN4cute3eso3ESOILb1ELb0EJNS_6LayoutINS_5tupleIJNS3_IJNS_1CILi8EEENS4_ILi1EEEEEENS4_ILi2EEENS3_IJNS4_ILi4EEES8_EEEEEENS3_IJNS3_IJS6_NS4_ILi0EEEEEES5_NS3_IJNS4_ILi32EEENS4_ILi16EEEEEEEEEEENS_10ViewEngineIPN7cutlass6half_tEEEEEC2ERKSI_RKSN_,($_ZN7cutlass13device_kernelIN5flash19enable_sm80_to_sm89INS1_16FlashAttnBwdSm80INS1_25CollectiveMainloopBwdSm80ILi2ELi2EN4cute5tupleIJNS5_1CILi128EEES8_NS7_ILi64EEEEEENS_6half_tEfNS_4arch4Sm80ELb0ELb1ELb1ELb1ELb1ELb0ELb0ELb0ELi2ELi4ELi4ELi4ELb0EEENS1_21CollectiveEpilogueBwdISA_SB_SD_Li256ELb1ELb0ELi2EEENS1_19SingleTileSchedulerILb1ELb0ELb0ELi128EEEEEEEEEvNT_6ParamsE$_ZN4cute3eso3ESOILb1ELb0EJNS_6LayoutINS_5tupleIJNS3_IJNS_1CILi8EEENS4_ILi1EEEEEENS4_ILi2EEENS4_ILi4EEEEEENS3_IJNS3_IJS6_NS4_ILi0EEEEEES5_NS4_ILi16EEEEEEEENS_10ViewEngineIPN7cutlass6half_tEEEEEC2ERKSF_RKSK_ - $_ZN7cutlass13device_kernelIN5flash19enable_sm80_to_sm89INS1_16FlashAttnBwdSm80INS1_25CollectiveMainloopBwdSm80ILi2ELi2EN4cute5tupleIJNS5_1CILi128EEES8_NS7_ILi64EEEEEENS_6half_tEfNS_4arch4Sm80ELb0ELb1ELb1ELb1ELb1ELb0ELb0ELb0ELi2ELi4ELi4ELi4ELb0EEENS1_21CollectiveEpilogueBwdISA_SB_SD_Li256ELb1ELb0ELi2EEENS1_19SingleTileSchedulerILb1ELb0ELb0ELi128EEEEEEEEEvNT_6ParamsE$_ZN4cute3eso3ESOILb1ELb0EJNS_6LayoutINS_5tupleIJNS3_IJNS_1CILi8EEENS4_ILi1EEEEEENS4_ILi2EEENS3_IJNS4_ILi4EEES8_EEEEEENS3_IJNS3_IJS6_NS4_ILi0EEEEEES5_NS3_IJNS4_ILi32EEENS4_ILi16EEEEEEEEEEENS_10ViewEngineIPN7cutlass6half_tEEEEEC2ERKSI_RKSN_)
$_ZN7cutlass13device_kernelIN5flash19enable_sm80_to_sm89INS1_16FlashAttnBwdSm80INS1_25CollectiveMainloopBwdSm80ILi2ELi2EN4cute5tupleIJNS5_1CILi128EEES8_NS7_ILi64EEEEEENS_6half_tEfNS_4arch4Sm80ELb0ELb1ELb1ELb1ELb1ELb0ELb0ELb0ELi2ELi4ELi4ELi4ELb0EEENS1_21CollectiveEpilogueBwdISA_SB_SD_Li256ELb1ELb0ELi2EEENS1_19SingleTileSchedulerILb1ELb0ELb0ELi128EEEEEEEEEvNT_6ParamsE$_ZN4cute3eso3ESOILb1ELb0EJNS_6LayoutINS_5tupleIJNS3_IJNS_1CILi8EEENS4_ILi1EEEEEENS4_ILi2EEENS3_IJNS4_ILi4EEES8_EEEEEENS3_IJNS3_IJS6_NS4_ILi0EEEEEES5_NS3_IJNS4_ILi32EEENS4_ILi16EEEEEEEEEEENS_10ViewEngineIPN7cutlass6half_tEEEEEC2ERKSI_RKSN_:
[----:B------:R-:W-:Y:S02]  /*9990*/  IADD3 R2, R82, -c[0x0][0x20], RZ ;  /* 0x8000080052027a10 */ /* 0x000fe40007ffe0ff */
[----:B------:R-:W-:-:S03]  /*99a0*/  MOV R5, 0x0 ;  /* 0x0000000000057802 */ /* 0x000fc60000000f00 */
[----:B------:R1:W-:Y:S01]  /*99b0*/  STL.64 [R2], R10 ;  /* 0x0000000a02007387 */ /* 0x0003e20000100a00 */
[----:B------:R-:W-:Y:S05]  /*99c0*/  RET.REL.NODEC R4 `(_ZN7cutlass13device_kernelIN5flash19enable_sm80_to_sm89INS1_16FlashAttnBwdSm80INS1_25CollectiveMainloopBwdSm80ILi2ELi2EN4cute5tupleIJNS5_1CILi128EEES8_NS7_ILi64EEEEEENS_6half_tEfNS_4arch4Sm80ELb0ELb1ELb1ELb1ELb1ELb0ELb0ELb0ELi2ELi4ELi4ELi4ELb0EEENS1_21CollectiveEpilogueBwdISA_SB_SD_Li256ELb1ELb0ELi2EEENS1_19SingleTileSchedulerILb1ELb0ELb0ELi128EEEEEEEEEvNT_6ParamsE) ;  /* 0xffff663004007950 */ /* 0x000fea0003c3ffff */
        .type           $_ZN7cutlass13device_kernelIN5flash19enable_sm80_to_sm89INS1_16FlashAttnBwdSm80INS1_25CollectiveMainloopBwdSm80ILi2ELi2EN4cute5tupleIJNS5_1CILi128EEES8_NS7_ILi64EEEEEENS_6half_tEfNS_4arch4Sm80ELb0ELb1ELb1ELb1ELb1ELb0ELb0ELb0ELi2ELi4ELi4ELi4ELb0EEENS1_21CollectiveEpilogueBwdISA_SB_SD_Li256ELb1ELb0ELi2EEENS1_19SingleTileSchedulerILb1ELb0ELb0ELi128EEEEEEEEEvNT_6ParamsE$_ZN4cute3eso3ESOILb1ELb0EJNS_6LayoutINS_5tupleIJNS3_IJNS_1CILi8EEENS4_ILi1EEEEEENS4_ILi2EEENS4_ILi4EEEEEENS3_IJNS3_IJS6_NS4_ILi0EEEEEES5_NS4_ILi16EEEEEEEENS_10ViewEngineIPN7cutlass6half_tEEEEEC2ERKSF_RKSK_,@function
        .size           $_ZN7cutlass13device_kernelIN5flash19enable_sm80_to_sm89INS1_16FlashAttnBwdSm80INS1_25CollectiveMainloopBwdSm80ILi2ELi2EN4cute5tupleIJNS5_1CILi128EEES8_NS7_ILi64EEEEEENS_6half_tEfNS_4arch4Sm80ELb0ELb1ELb1ELb1ELb1ELb0ELb0ELb0ELi2ELi4ELi4ELi4ELb0EEENS1_21CollectiveEpilogueBwdISA_SB_SD_Li256ELb1ELb0ELi2EEENS1_19SingleTileSchedulerILb1ELb0ELb0ELi128EEEEEEEEEvNT_6ParamsE$_ZN4cute3eso3ESOILb1ELb0EJNS_6LayoutINS_5tupleIJNS3_IJNS_1CILi8EEENS4_ILi1EEEEEENS4_ILi2EEENS4_ILi4EEEEEENS3_IJNS3_IJS6_NS4_ILi0EEEEEES5_NS4_ILi16EEEEEEEENS_10ViewEngineIPN7cutlass6half_tEEEEEC2ERKSF_RKSK_,($_ZN7cutlass13device_kernelIN5flash19enable_sm80_to_sm89INS1_16FlashAttnBwdSm80INS1_25CollectiveMainloopBwdSm80ILi2ELi2EN4cute5tupleIJNS5_1CILi128EEES8_NS7_ILi64EEEEEENS_6half_tEfNS_4arch4Sm80ELb0ELb1ELb1ELb1ELb1ELb0ELb0ELb0ELi2ELi4ELi4ELi4ELb0EEENS1_21CollectiveEpilogueBwdISA_SB_SD_Li256ELb1ELb0ELi2EEENS1_19SingleTileSchedulerILb1ELb0ELb0ELi128EEEEEEEEEvNT_6ParamsE$_ZN4cute3eso3ESOILb1ELb0EJNS_6LayoutINS_5tupleIJNS3_IJNS_1CILi8EEENS4_ILi1EEEEEENS4_ILi2EEES5_EEENS3_IJNS3_IJS6_NS4_ILi0EEEEEENS4_ILi64EEES5_EEEEENS_10ViewEngineIPN7cutlass6half_tEEEEEC2ERKSE_RKSJ_ - $_ZN7cutlass13device_kernelIN5flash19enable_sm80_to_sm89INS1_16FlashAttnBwdSm80INS1_25CollectiveMainloopBwdSm80ILi2ELi2EN4cute5tupleIJNS5_1CILi128EEES8_NS7_ILi64EEEEEENS_6half_tEfNS_4arch4Sm80ELb0ELb1ELb1ELb1ELb1ELb0ELb0ELb0ELi2ELi4ELi4ELi4ELb0EEENS1_21CollectiveEpilogueBwdISA_SB_SD_Li256ELb1ELb0ELi2EEENS1_19SingleTileSchedulerILb1ELb0ELb0ELi128EEEEEEEEEvNT_6ParamsE$_ZN4cute3eso3ESOILb1ELb0EJNS_6LayoutINS_5tupleIJNS3_IJNS_1CILi8EEENS4_ILi1EEEEEENS4_ILi2EEENS4_ILi4EEEEEENS3_IJNS3_IJS6_NS4_ILi0EEEEEES5_NS4_ILi16EEEEEEEENS_10ViewEngineIPN7cutlass6half_tEEEEEC2ERKSF_RKSK_)
$_ZN7cutlass13device_kernelIN5flash19enable_sm80_to_sm89INS1_16FlashAttnBwdSm80INS1_25CollectiveMainloopBwdSm80ILi2ELi2EN4cute5tupleIJNS5_1CILi128EEES8_NS7_ILi64EEEEEENS_6half_tEfNS_4arch4Sm80ELb0ELb1ELb1ELb1ELb1ELb0ELb0ELb0ELi2ELi4ELi4ELi4ELb0EEENS1_21CollectiveEpilogueBwdISA_SB_SD_Li256ELb1ELb0ELi2EEENS1_19SingleTileSchedulerILb1ELb0ELb0ELi128EEEEEEEEEvNT_6ParamsE$_ZN4cute3eso3ESOILb1ELb0EJNS_6LayoutINS_5tupleIJNS3_IJNS_1CILi8EEENS4_ILi1EEEEEENS4_ILi2EEENS4_ILi4EEEEEENS3_IJNS3_IJS6_NS4_ILi0EEEEEES5_NS4_ILi16EEEEEEEENS_10ViewEngineIPN7cutlass6half_tEEEEEC2ERKSF_RKSK_:
[----:B------:R-:W-:Y:S01]  /*99d0*/  IADD3 R2, R60, -c[0x0][0x20], RZ ;  /* 0x800008003c027a10 */ /* 0x000fe20007ffe0ff */
[----:B------:R-:W-:Y:S01]  /*99e0*/  IMAD.MOV.U32 R7, RZ, RZ, R3 ;  /* 0x000000ffff077224 */ /* 0x000fe200078e0003 */
[----:B------:R-:W-:-:S04]  /*99f0*/  MOV R5, 0x0 ;  /* 0x0000000000057802 */ /* 0x000fc80000000f00 */
[----:B------:R1:W-:Y:S01]  /*9a00*/  STL.64 [R2], R6 ;  /* 0x0000000602007387 */ /* 0x0003e20000100a00 */
[----:B------:R-:W-:Y:S05]  /*9a10*/  RET.REL.NODEC R4 `(_ZN7cutlass13device_kernelIN5flash19enable_sm80_to_sm89INS1_16FlashAttnBwdSm80INS1_25CollectiveMainloopBwdSm80ILi2ELi2EN4cute5tupleIJNS5_1CILi128EEES8_NS7_ILi64EEEEEENS_6half_tEfNS_4arch4Sm80ELb0ELb1ELb1ELb1ELb1ELb0ELb0ELb0ELi2ELi4ELi4ELi4ELb0EEENS1_21CollectiveEpilogueBwdISA_SB_SD_Li256ELb1ELb0ELi2EEENS1_19SingleTileSchedulerILb1ELb0ELb0ELi128EEEEEEEEEvNT_6ParamsE) ;  /* 0xffff65e004007950 */ /* 0x000fea0003c3ffff */
        .type           $_ZN7cutlass13device_kernelIN5flash19enable_sm80_to_sm89INS1_16FlashAttnBwdSm80INS1_25CollectiveMainloopBwdSm80ILi2ELi2EN4cute5tupleIJNS5_1CILi128EEES8_NS7_ILi64EEEEEENS_6half_tEfNS_4arch4Sm80ELb0ELb1ELb1ELb1ELb1ELb0ELb0ELb0ELi2ELi4ELi4ELi4ELb0EEENS1_21CollectiveEpilogueBwdISA_SB_SD_Li256ELb1ELb0ELi2EEENS1_19SingleTileSchedulerILb1ELb0ELb0ELi128EEEEEEEEEvNT_6ParamsE$_ZN4cute3eso3ESOILb1ELb0EJNS_6LayoutINS_5tupleIJNS3_IJNS_1CILi8EEENS4_ILi1EEEEEENS4_ILi2EEES5_EEENS3_IJNS3_IJS6_NS4_ILi0EEEEEENS4_ILi64EEES5_EEEEENS_10ViewEngineIPN7cutlass6half_tEEEEEC2ERKSE_RKSJ_,@function
        .size           $_ZN7cutlass13device_kernelIN5flash19enable_sm80_to_sm89INS1_16FlashAttnBwdSm80INS1_25CollectiveMainloopBwdSm80ILi2ELi2EN4cute5tupleIJNS5_1CILi128EEES8_NS7_ILi64EEEEEENS_6half_tEfNS_4arch4Sm80ELb0ELb1ELb1ELb1ELb1ELb0ELb0ELb0ELi2ELi4ELi4ELi4ELb0EEENS1_21CollectiveEpilogueBwdISA_SB_SD_Li256ELb1ELb0ELi2EEENS1_19SingleTileSchedulerILb1ELb0ELb0ELi128EEEEEEEEEvNT_6ParamsE$_ZN4cute3eso3ESOILb1ELb0EJNS_6LayoutINS_5tupleIJNS3_IJNS_1CILi8EEENS4_ILi1EEEEEENS4_ILi2EEES5_EEENS3_IJNS3_IJS6_NS4_ILi0EEEEEENS4_ILi64EEES5_EEEEENS_10ViewEngineIPN7cutlass6half_tEEEEEC2ERKSE_RKSJ_,($_ZN7cutlass13device_kernelIN5flash19enable_sm80_to_sm89INS1_16FlashAttnBwdSm80INS1_25CollectiveMainloopBwdSm80ILi2ELi2EN4cute5tupleIJNS5_1CILi128EEES8_NS7_ILi64EEEEEENS_6half_tEfNS_4arch4Sm80ELb0ELb1ELb1ELb1ELb1ELb0ELb0ELb0ELi2ELi4ELi4ELi4ELb0EEENS1_21CollectiveEpilogueBwdISA_SB_SD_Li256ELb1ELb0ELi2EEENS1_19SingleTileSchedulerILb1ELb0ELb0ELi128EEEEEEEEEvNT_6ParamsE$_ZN4cute3eso3ESOILb1ELb0EJNS_6LayoutINS_5tupleIJNS3_IJNS_1CILi8EEENS4_ILi1EEEEEENS4_ILi4EEEEEENS3_IJNS3_IJS6_NS4_ILi0EEEEEENS4_ILi2048EEEEEEEENS_10ViewEngineINS_8smem_ptrIPN7cutlass6half_tEEEEEEEC2ERKSE_RKSL_ - $_ZN7cutlass13device_kernelIN5flash19enable_sm80_to_sm89INS1_16FlashAttnBwdSm80INS1_25CollectiveMainloopBwdSm80ILi2ELi2EN4cute5tupleIJNS5_1CILi128EEES8_NS7_ILi64EEEEEENS_6half_tEfNS_4arch4Sm80ELb0ELb1ELb1ELb1ELb1ELb0ELb0ELb0ELi2ELi4ELi4ELi4ELb0EEENS1_21CollectiveEpilogueBwdISA_SB_SD_Li256ELb1ELb0ELi2EEENS1_19SingleTileSchedulerILb1ELb0ELb0ELi128EEEEEEEEEvNT_6ParamsE$_ZN4cute3eso3ESOILb1ELb0EJNS_6LayoutINS_5tupleIJNS3_IJNS_1CILi8EEENS4_ILi1EEEEEENS4_ILi2EEES5_EEENS3_IJNS3_IJS6_NS4_ILi0EEEEEENS4_ILi64EEES5_EEEEENS_10ViewEngineIPN7cutlass6half_tEEEEEC2ERKSE_RKSJ_)
$_ZN7cutlass13device_kernelIN5flash19enable_sm80_to_sm89INS1_16FlashAttnBwdSm80INS1_25CollectiveMainloopBwdSm80ILi2ELi2EN4cute5tupleIJNS5_1CILi128EEES8_NS7_ILi64EEEEEENS_6half_tEfNS_4arch4Sm80ELb0ELb1ELb1ELb1ELb1ELb0ELb0ELb0ELi2ELi4ELi4ELi4ELb0EEENS1_21CollectiveEpilogueBwdISA_SB_SD_Li256ELb1ELb0ELi2EEENS1_19SingleTileSchedulerILb1ELb0ELb0ELi128EEEEEEEEEvNT_6ParamsE$_ZN4cute3eso3ESOILb1ELb0EJNS_6LayoutINS_5tupleIJNS3_IJNS_1CILi8EEENS4_ILi1EEEEEENS4_ILi2EEES5_EEENS3_IJNS3_IJS6_NS4_ILi0EEEEEENS4_ILi64EEES5_EEEEENS_10ViewEngineIPN7cutlass6half_tEEEEEC2ERKSE_RKSJ_:
[----:B------:R-:W-:Y:S01]  /*9a20*/  IADD3 R2, R60, -c[0x0][0x20], RZ ;  /* 0x800008003c027a10 */ /* 0x000fe20007ffe0ff */
[----:B------:R-:W-:Y:S01]  /*9a30*/  IMAD.MOV.U32 R13, RZ, RZ, R3 ;  /* 0x000000ffff0d7224 */ /* 0x000fe200078e0003 */
[----:B------:R-:W-:-:S04]  /*9a40*/  MOV R11, 0x0 ;  /* 0x00000000000b7802 */ /* 0x000fc80000000f00 */
[----:B------:R1:W-:Y:S01]  /*9a50*/  STL.64 [R2], R12 ;  /* 0x0000000c02007387 */ /* 0x0003e20000100a00 */
[----:B------:R-:W-:Y:S05]  /*9a60*/  RET.REL.NODEC R10 `(_ZN7cutlass13device_kernelIN5flash19enable_sm80_to_sm89INS1_16FlashAttnBwdSm80INS1_25CollectiveMainloopBwdSm80ILi2ELi2EN4cute5tupleIJNS5_1CILi128EEES8_NS7_ILi64EEEEEENS_6half_tEfNS_4arch4Sm80ELb0ELb1ELb1ELb1ELb1ELb0ELb0ELb0ELi2ELi4ELi4ELi4ELb0EEENS1_21CollectiveEpilogueBwdISA_SB_SD_Li256ELb1ELb0ELi2EEENS1_19SingleTileSchedulerILb1ELb0ELb0ELi128EEEEEEEEEvNT_6ParamsE) ;  /* 0xffff65900a007950 */ /* 0x000fea0003c3ffff */
        .type           $_ZN7cutlass13device_kernelIN5flash19enable_sm80_to_sm89INS1_16FlashAttnBwdSm80INS1_25CollectiveMainloopBwdSm80ILi2ELi2EN4cute5tupleIJNS5_1CILi128EEES8_NS7_ILi64EEEEEENS_6half_tEfNS_4arch4Sm80ELb0ELb1ELb1ELb1ELb1ELb0ELb0ELb0ELi2ELi4ELi4ELi4ELb0EEENS1_21CollectiveEpilogueBwdISA_SB_SD_Li256ELb1ELb0ELi2EEENS1_19SingleTileSchedulerILb1ELb0ELb0ELi128EEEEEEEEEvNT_6ParamsE$_ZN4cute3eso3ESOILb1ELb0EJNS_6LayoutINS_5tupleIJNS3_IJNS_1CILi8EEENS4_ILi1EEEEEENS4_ILi4EEEEEENS3_IJNS3_IJS6_NS4_ILi0EEEEEENS4_ILi2048EEEEEEEENS_10ViewEngineINS_8smem_ptrIPN7cutlass6half_tEEEEEEEC2ERKSE_RKSL_,@function
        .size           $_ZN7cutlass13device_kernelIN5flash19enable_sm80_to_sm89INS1_16FlashAttnBwdSm80INS1_25CollectiveMainloopBwdSm80ILi2ELi2EN4cute5tupleIJNS5_1CILi128EEES8_NS7_ILi64EEEEEENS_6half_tEfNS_4arch4Sm80ELb0ELb1ELb1ELb1ELb1ELb0ELb0ELb0ELi2ELi4ELi4ELi4ELb0EEENS1_21CollectiveEpilogueBwdISA_SB_SD_Li256ELb1ELb0ELi2EEENS1_19SingleTileSchedulerILb1ELb0ELb0ELi128EEEEEEEEEvNT_6ParamsE$_ZN4cute3eso3ESOILb1ELb0EJNS_6LayoutINS_5tupleIJNS3_IJNS_1CILi8EEENS4_ILi1EEEEEENS4_ILi4EEEEEENS3_IJNS3_IJS6_NS4_ILi0EEEEEENS4_ILi2048EEEEEEEENS_10ViewEngineINS_8smem_ptrIPN7cutlass6half_tEEEEEEEC2ERKSE_RKSL_,($_ZN7cutlass13device_kernelIN5flash19enable_sm80_to_sm89INS1_16FlashAttnBwdSm80INS1_25CollectiveMainloopBwdSm80ILi2ELi2EN4cute5tupleIJNS5_1CILi128EEES8_NS7_ILi64EEEEEENS_6half_tEfNS_4arch4Sm80ELb0ELb1ELb1ELb1ELb1ELb0ELb0ELb0ELi2ELi4ELi4ELi4ELb0EEENS1_21CollectiveEpilogueBwdISA_SB_SD_Li256ELb1ELb0ELi2EEENS1_19SingleTileSchedulerILb1ELb0ELb0ELi128EEEEEEEEEvNT_6ParamsE$_ZN4cute3eso3ESOILb1ELb0EJNS_6LayoutINS_5tupleIJNS3_IJNS_1CILi8EEENS4_ILi1EEEEEENS4_ILi4EEEEEENS3_IJNS3_IJS6_NS4_ILi0EEEEEENS4_ILi2048EEEEEEEEiEEC2ERKSE_RKi - $_ZN7cutlass13device_kernelIN5flash19enable_sm80_to_sm89INS1_16FlashAttnBwdSm80INS1_25CollectiveMainloopBwdSm80ILi2ELi2EN4cute5tupleIJNS5_1CILi128EEES8_NS7_ILi64EEEEEENS_6half_tEfNS_4arch4Sm80ELb0ELb1ELb1ELb1ELb1ELb0ELb0ELb0ELi2ELi4ELi4ELi4ELb0EEENS1_21CollectiveEpilogueBwdISA_SB_SD_Li256ELb1ELb0ELi2EEENS1_19SingleTileSchedulerILb1ELb0ELb0ELi128EEEEEEEEEvNT_6ParamsE$_ZN4cute3eso3ESOILb1ELb0EJNS_6LayoutINS_5tupleIJNS3_IJNS_1CILi8EEENS4_ILi1EEEEEENS4_ILi4EEEEEENS3_IJNS3_IJS6_NS4_ILi0EEEEEENS4_ILi2048EEEEEEEENS_10ViewEngineINS_8smem_ptrIPN7cutlass6half_tEEEEEEEC2ERKSE_RKSL_)
$_ZN7cutlass13device_kernelIN5flash19enable_sm80_to_sm89INS1_16FlashAttnBwdSm80INS1_25CollectiveMainloopBwdSm80ILi2ELi2EN4cute5tupleIJNS5_1CILi128EEES8_NS7_ILi64EEEEEENS_6half_tEfNS_4arch4Sm80ELb0ELb1ELb1ELb1ELb1ELb0ELb0ELb0ELi2ELi4ELi4ELi4ELb0EEENS1_21CollectiveEpilogueBwdISA_SB_SD_Li256ELb1ELb0ELi2EEENS1_19SingleTileSchedulerILb1ELb0ELb0ELi128EEEEEEEEEvNT_6ParamsE$_ZN4cute3eso3ESOILb1ELb0EJNS_6LayoutINS_5tupleIJNS3_IJNS_1CILi8EEENS4_ILi1EEEEEENS4_ILi4EEEEEENS3_IJNS3_IJS6_NS4_ILi0EEEEEENS4_ILi2048EEEEEEEENS_10ViewEngineINS_8smem_ptrIPN7cutlass6half_tEEEEEEEC2ERKSE_RKSL_:
[----:B------:R-:W-:Y:S02]  /*9a70*/  IADD3 R14, R60, -c[0x0][0x20], RZ ;  /* 0x800008003c0e7a10 */ /* 0x000fe40007ffe0ff */
[----:B------:R-:W-:-:S03]  /*9a80*/  MOV R17, 0x0 ;  /* 0x0000000000117802 */ /* 0x000fc60000000f00 */
[----:B------:R1:W-:Y:S01]  /*9a90*/  STL.64 [R14], R2 ;  /* 0x000000020e007387 */ /* 0x0003e20000100a00 */
[----:B------:R-:W-:Y:S05]  /*9aa0*/  RET.REL.NODEC R16 `(_ZN7cutlass13device_kernelIN5flash19enable_sm80_to_sm89INS1_16FlashAttnBwdSm80INS1_25CollectiveMainloopBwdSm80ILi2ELi2EN4cute5tupleIJNS5_1CILi128EEES8_NS7_ILi64EEEEEENS_6half_tEfNS_4arch4Sm80ELb0ELb1ELb1ELb1ELb1ELb0ELb0ELb0ELi2ELi4ELi4ELi4ELb0EEENS1_21CollectiveEpilogueBwdISA_SB_SD_Li256ELb1ELb0ELi2EEENS1_19SingleTileSchedulerILb1ELb0ELb0ELi128EEEEEEEEEvNT_6ParamsE) ;  /* 0xffff655010007950 */ /* 0x000fea0003c3ffff */
        .type           $_ZN7cutlass13device_kernelIN5flash19enable_sm80_to_sm89INS1_16FlashAttnBwdSm80INS1_25CollectiveMainloopBwdSm80ILi2ELi2EN4cute5tupleIJNS5_1CILi128EEES8_NS7_ILi64EEEEEENS_6half_tEfNS_4arch4Sm80ELb0ELb1ELb1ELb1ELb1ELb0ELb0ELb0ELi2ELi4ELi4ELi4ELb0EEENS1_21CollectiveEpilogueBwdISA_SB_SD_Li256ELb1ELb0ELi2EEENS1_19SingleTileSchedulerILb1ELb0ELb0ELi128EEEEEEEEEvNT_6ParamsE$_ZN4cute3eso3ESOILb1ELb0EJNS_6LayoutINS_5tupleIJNS3_IJNS_1CILi8EEENS4_ILi1EEEEEENS4_ILi4EEEEEENS3_IJNS3_IJS6_NS4_ILi0EEEEEENS4_ILi2048EEEEEEEEiEEC2ERKSE_RKi,@function
        .size           $_ZN7cutlass13device_kernelIN5flash19enable_sm80_to_sm89INS1_16FlashAttnBwdSm80INS1_25CollectiveMainloopBwdSm80ILi2ELi2EN4cute5tupleIJNS5_1CILi128EEES8_NS7_ILi64EEEEEENS_6half_tEfNS_4arch4Sm80ELb0ELb1ELb1ELb1ELb1ELb0ELb0ELb0ELi2ELi4ELi4ELi4ELb0EEENS1_21CollectiveEpilogueBwdISA_SB_SD_Li256ELb1ELb0ELi2EEENS1_19SingleTileSchedulerILb1ELb0ELb0ELi128EEEEEEEEEvNT_6ParamsE$_ZN4cute3eso3ESOILb1ELb0EJNS_6LayoutINS_5tupleIJNS3_IJNS_1CILi8EEENS4_ILi1EEEEEENS4_ILi4EEEEEENS3_IJNS3_IJS6_NS4_ILi0EEEEEENS4_ILi2048EEEEEEEEiEEC2ERKSE_RKi,($_ZN7cutlass13device_kernelIN5flash19enable_sm80_to_sm89INS1_16FlashAttnBwdSm80INS1_25CollectiveMainloopBwdSm80ILi2ELi2EN4cute5tupleIJNS5_1CILi128EEES8_NS7_ILi64EEEEEENS_6half_tEfNS_4arch4Sm80ELb0ELb1ELb1ELb1ELb1ELb0ELb0ELb0ELi2ELi4ELi4ELi4ELb0EEENS1_21CollectiveEpilogueBwdISA_SB_SD_Li256ELb1ELb0ELi2EEENS1_19SingleTileSchedulerILb1ELb0ELb0ELi128EEEEEEEEEvNT_6ParamsE$_ZN4cute3eso3ESOILb1ELb0EJNS_6LayoutINS_5tupleIJNS3_IJNS_1CILi8EEENS4_ILi1EEEEEENS4_ILi4EEEEEENS3_IJNS3_IJS6_NS4_ILi0EEEEEES5_EEEEENS_10ViewEngineIPN7cutlass6half_tEEEEEC2ERKSD_RKSI_ - $_ZN7cutlass13device_kernelIN5flash19enable_sm80_to_sm89INS1_16FlashAttnBwdSm80INS1_25CollectiveMainloopBwdSm80ILi2ELi2EN4cute5tupleIJNS5_1CILi128EEES8_NS7_ILi64EEEEEENS_6half_tEfNS_4arch4Sm80ELb0ELb1ELb1ELb1ELb1ELb0ELb0ELb0ELi2ELi4ELi4ELi4ELb0EEENS1_21CollectiveEpilogueBwdISA_SB_SD_Li256ELb1ELb0ELi2EEENS1_19SingleTileSchedulerILb1ELb0ELb0ELi128EEEEEEEEEvNT_6ParamsE$_ZN4cute3eso3ESOILb1ELb0EJNS_6LayoutINS_5tupleIJNS3_IJNS_1CILi8EEENS4_ILi1EEEEEENS4_ILi4EEEEEENS3_IJNS3_IJS6_NS4_ILi0EEEEEENS4_ILi2048EEEEEEEEiEEC2ERKSE_RKi)
$_ZN7cutlass13device_kernelIN5flash19enable_sm80_to_sm89INS1_16FlashAttnBwdSm80INS1_25CollectiveMainloopBwdSm80ILi2ELi2EN4cute5tupleIJNS5_1CILi128EEES8_NS7_ILi64EEEEEENS_6half_tEfNS_4arch4Sm80ELb0ELb1ELb1ELb1ELb1ELb0ELb0ELb0ELi2ELi4ELi4ELi4ELb0EEENS1_21CollectiveEpilogueBwdISA_SB_SD_Li256ELb1ELb0ELi2EEENS1_19SingleTileSchedulerILb1ELb0ELb0ELi128EEEEEEEEEvNT_6ParamsE$_ZN4cute3eso3ESOILb1ELb0EJNS_6LayoutINS_5tupleIJNS3_IJNS_1CILi8EEENS4_ILi1EEEEEENS4_ILi4EEEEEENS3_IJNS3_IJS6_NS4_ILi0EEEEEENS4_ILi2048EEEEEEEEiEEC2ERKSE_RKi:
[----:B------:R-:W-:Y:S02]  /*9ab0*/  IADD3 R2, R60, -c[0x0][0x20], RZ ;  /* 0x800008003c027a10 */ /* 0x000fe40007ffe0ff */
[----:B------:R-:W-:-:S03]  /*9ac0*/  MOV R13, 0x0 ;  /* 0x00000000000d7802 */ /* 0x000fc60000000f00 */
[----:B------:R1:W-:Y:S01]  /*9ad0*/  STL [R2], R3 ;  /* 0x0000000302007387 */ /* 0x0003e20000100800 */
[----:B------:R-:W-:Y:S05]  /*9ae0*/  RET.REL.NODEC R12 `(_ZN7cutlass13device_kernelIN5flash19enable_sm80_to_sm89INS1_16FlashAttnBwdSm80INS1_25CollectiveMainloopBwdSm80ILi2ELi2EN4cute5tupleIJNS5_1CILi128EEES8_NS7_ILi64EEEEEENS_6half_tEfNS_4arch4Sm80ELb0ELb1ELb1ELb1ELb1ELb0ELb0ELb0ELi2ELi4ELi4ELi4ELb0EEENS1_21CollectiveEpilogueBwdISA_SB_SD_Li256ELb1ELb0ELi2EEENS1_19SingleTileSchedulerILb1ELb0ELb0ELi128EEEEEEEEEvNT_6ParamsE) ;  /* 0xffff65100c007950 */ /* 0x000fea0003c3ffff */
        .type           $_ZN7cutlass13device_kernelIN5flash19enable_sm80_to_sm89INS1_16FlashAttnBwdSm80INS1_25CollectiveMainloopBwdSm80ILi2ELi2EN4cute5tupleIJNS5_1CILi128EEES8_NS7_ILi64EEEEEENS_6half_tEfNS_4arch4Sm80ELb0ELb1ELb1ELb1ELb1ELb0ELb0ELb0ELi2ELi4ELi4ELi4ELb0EEENS1_21CollectiveEpilogueBwdISA_SB_SD_Li256ELb1ELb0ELi2EEENS1_19SingleTileSchedulerILb1ELb0ELb0ELi128EEEEEEEEEvNT_6ParamsE$_ZN4cute3eso3ESOILb1ELb0EJNS_6LayoutINS_5tupleIJNS3_IJNS_1CILi8EEENS4_ILi1EEEEEENS4_ILi4EEEEEENS3_IJNS3_IJS6_NS4_ILi0EEEEEES5_EEEEENS_10ViewEngineIPN7cutlass6half_tEEEEEC2ERKSD_RKSI_,@function
        .size           $_ZN7cutlass13device_kernelIN5flash19enable_sm80_to_sm89INS1_16FlashAttnBwdSm80INS1_25CollectiveMainloopBwdSm80ILi2ELi2EN4cute5tupleIJNS5_1CILi128EEES8_NS7_ILi64EEEEEENS_6half_tEfNS_4arch4Sm80ELb0ELb1ELb1ELb1ELb1ELb0ELb0ELb0ELi2ELi4ELi4ELi4ELb0EEENS1_21CollectiveEpilogueBwdISA_SB_SD_Li256ELb1ELb0ELi2EEENS1_19SingleTileSchedulerILb1ELb0ELb0ELi128EEEEEEEEEvNT_6ParamsE$_ZN4cute3eso3ESOILb1ELb0EJNS_6LayoutINS_5tupleIJNS3_IJNS_1CILi8EEENS4_ILi1EEEEEENS4_ILi4EEEEEENS3_IJNS3_IJS6_NS4_ILi0EEEEEES5_EEEEENS_10ViewEngineIPN7cutlass6half_tEEEEEC2ERKSD_RKSI_,($_ZN7cutlass13device_kernelIN5flash19enable_sm80_to_sm89INS1_16FlashAttnBwdSm80INS1_25CollectiveMainloopBwdSm80ILi2ELi2EN4cute5tupleIJNS5_1CILi128EEES8_NS7_ILi64EEEEEENS_6half_tEfNS_4arch4Sm80ELb0ELb1ELb1ELb1ELb1ELb0ELb0ELb0ELi2ELi4ELi4ELi4ELb0EEENS1_21CollectiveEpilogueBwdISA_SB_SD_Li256ELb1ELb0ELi2EEENS1_19SingleTileSchedulerILb1ELb0ELb0ELi128EEEEEEEEEvNT_6ParamsE$_ZN4cute3eso3ESOILb1ELb0EJNS_6LayoutINS_5tupleIJNS3_IJNS_1CILi8EEENS4_ILi1EEEEEENS4_ILi4EEEEEENS3_IJNS3_IJS6_NS4_ILi0EEEEEES5_EEEEEiEEC2ERKSD_RKi - $_ZN7cutlass13device_kernelIN5flash19enable_sm80_to_sm89INS1_16FlashAttnBwdSm80INS1_25CollectiveMainloopBwdSm80ILi2ELi2EN4cute5tupleIJNS5_1CILi128EEES8_NS7_ILi64EEEEEENS_6half_tEfNS_4arch4Sm80ELb0ELb1ELb1ELb1ELb1ELb0ELb0ELb0ELi2ELi4ELi4ELi4ELb0EEENS1_21CollectiveEpilogueBwdISA_SB_SD_Li256ELb1ELb0ELi2EEENS1_19SingleTileSchedulerILb1ELb0ELb0ELi128EEEEEEEEEvNT_6ParamsE$_ZN4cute3eso3ESOILb1ELb0EJNS_6LayoutINS_5tupleIJNS3_IJNS_1CILi8EEENS4_ILi1EEEEEENS4_ILi4EEEEEENS3_IJNS3_IJS6_NS4_ILi0EEEEEES5_EEEEENS_10ViewEngineIPN7cutlass6half_tEEEEEC2ERKSD_RKSI_)
$_ZN7cutlass13device_kernelIN5flash19enable_sm80_to_sm89INS1_16FlashAttnBwdSm80INS1_25CollectiveMainloopBwdSm80ILi2ELi2EN4cute5tupleIJNS5_1CILi128EEES8_NS7_ILi64EEEEEENS_6half_tEfNS_4arch4Sm80ELb0ELb1ELb1ELb1ELb1ELb0ELb0ELb0ELi2ELi4ELi4ELi4ELb0EEENS1_21CollectiveEpilogueBwdISA_SB_SD_Li256ELb1ELb0ELi2EEENS1_19SingleTileSchedulerILb1ELb0ELb0ELi128EEEEEEEEEvNT_6ParamsE$_ZN4cute3eso3ESOILb1ELb0EJNS_6LayoutINS_5tupleIJNS3_IJNS_1CILi8EEENS4_ILi1EEEEEENS4_ILi4EEEEEENS3_IJNS3_IJS6_NS4_ILi0EEEEEES5_EEEEENS_10ViewEngineIPN7cutlass6half_tEEEEEC2ERKSD_RKSI_:
[----:B------:R-:W-:Y:S01]  /*9af0*/  IADD3 R13, R60, -c[0x0][0x20], RZ ;  /* 0x800008003c0d7a10 */ /* 0x000fe20007ffe0ff */
[----:B------:R-:W-:Y:S01]  /*9b00*/  IMAD.MOV.U32 R16, RZ, RZ, R12 ;  /* 0x000000ffff107224 */ /* 0x000fe200078e000c */
[----:B------:R-:W-:Y:S01]  /*9b10*/  MOV R17, R15 ;  /* 0x0000000f00117202 */ /* 0x000fe20000000f00 */
[----:B------:R-:W-:-:S04]  /*9b20*/  IMAD.MOV.U32 R15, RZ, RZ, 0x0 ;  /* 0x00000000ff0f7424 */ /* 0x000fc800078e00ff */
[----:B------:R1:W-:Y:S01]  /*9b30*/  STL.64 [R13], R16 ;  /* 0x000000100d007387 */ /* 0x0003e20000100a00 */
[----:B------:R-:W-:Y:S05]  /*9b40*/  RET.REL.NODEC R14 `(_ZN7cutlass13device_kernelIN5flash19enable_sm80_to_sm89INS1_16FlashAttnBwdSm80INS1_25CollectiveMainloopBwdSm80ILi2ELi2EN4cute5tupleIJNS5_1CILi128EEES8_NS7_ILi64EEEEEENS_6half_tEfNS_4arch4Sm80ELb0ELb1ELb1ELb1ELb1ELb0ELb0ELb0ELi2ELi4ELi4ELi4ELb0EEENS1_21CollectiveEpilogueBwdISA_SB_SD_Li256ELb1ELb0ELi2EEENS1_19SingleTileSchedulerILb1ELb0ELb0ELi128EEEEEEEEEvNT_6ParamsE) ;  /* 0xffff64b00e007950 */ /* 0x000fea0003c3ffff */
        .type           $_ZN7cutlass13device_kernelIN5flash19enable_sm80_to_sm89INS1_16FlashAttnBwdSm80INS1_25CollectiveMainloopBwdSm80ILi2ELi2EN4cute5tupleIJNS5_1CILi128EEES8_NS7_ILi64EEEEEENS_6half_tEfNS_4arch4Sm80ELb0ELb1ELb1ELb1ELb1ELb0ELb0ELb0ELi2ELi4ELi4ELi4ELb0EEENS1_21CollectiveEpilogueBwdISA_SB_SD_Li256ELb1ELb0ELi2EEENS1_19SingleTileSchedulerILb1ELb0ELb0ELi128EEEEEEEEEvNT_6ParamsE$_ZN4cute3eso3ESOILb1ELb0EJNS_6LayoutINS_5tupleIJNS3_IJNS_1CILi8EEENS4_ILi1EEEEEENS4_ILi4EEEEEENS3_IJNS3_IJS6_NS4_ILi0EEEEEES5_EEEEEiEEC2ERKSD_RKi,@function
        .size           $_ZN7cutlass13device_kernelIN5flash19enable_sm80_to_sm89INS1_16FlashAttnBwdSm80INS1_25CollectiveMainloopBwdSm80ILi2ELi2EN4cute5tupleIJNS5_1CILi128EEES8_NS7_ILi64EEEEEENS_6half_tEfNS_4arch4Sm80ELb0ELb1ELb1ELb1ELb1ELb0ELb0ELb0ELi2ELi4ELi4ELi4ELb0EEENS1_21CollectiveEpilogueBwdISA_SB_SD_Li256ELb1ELb0ELi2EEENS1_19SingleTileSchedulerILb1ELb0ELb0ELi128EEEEEEEEEvNT_6ParamsE$_ZN4cute3eso3ESOILb1ELb0EJNS_6LayoutINS_5tupleIJNS3_IJNS_1CILi8EEENS4_ILi1EEEEEENS4_ILi4EEEEEENS3_IJNS3_IJS6_NS4_ILi0EEEEEES5_EEEEEiEEC2ERKSD_RKi,($_ZN7cutlass13device_kernelIN5flash19enable_sm80_to_sm89INS1_16FlashAttnBwdSm80INS1_25CollectiveMainloopBwdSm80ILi2ELi2EN4cute5tupleIJNS5_1CILi128EEES8_NS7_ILi64EEEEEENS_6half_tEfNS_4arch4Sm80ELb0ELb1ELb1ELb1ELb1ELb0ELb0ELb0ELi2ELi4ELi4ELi4ELb0EEENS1_21CollectiveEpilogueBwdISA_SB_SD_Li256ELb1ELb0ELi2EEENS1_19SingleTileSchedulerILb1ELb0ELb0ELi128EEEEEEEEEvNT_6ParamsE$_ZN4cute3eso3ESOILb1ELb0EJNS_6LayoutINS_5tupleIJNS3_IJNS_1CILi8EEENS4_ILi1EEEEEENS4_ILi4EEES8_EEENS3_IJNS3_IJS6_NS4_ILi0EEEEEES5_NS4_ILi32EEEEEEEENS_10ViewEngineIPN7cutlass6half_tEEEEEC2ERKSE_RKSJ_ - $_ZN7cutlass13device_kernelIN5flash19enable_sm80_to_sm89INS1_16FlashAttnBwdSm80INS1_25CollectiveMainloopBwdSm80ILi2ELi2EN4cute5tupleIJNS5_1CILi128EEES8_NS7_ILi64EEEEEENS_6half_tEfNS_4arch4Sm80ELb0ELb1ELb1ELb1ELb1ELb0ELb0ELb0ELi2ELi4ELi4ELi4ELb0EEENS1_21CollectiveEpilogueBwdISA_SB_SD_Li256ELb1ELb0ELi2EEENS1_19SingleTileSchedulerILb1ELb0ELb0ELi128EEEEEEEEEvNT_6ParamsE$_ZN4cute3eso3ESOILb1ELb0EJNS_6LayoutINS_5tupleIJNS3_IJNS_1CILi8EEENS4_ILi1EEEEEENS4_ILi4EEEEEENS3_IJNS3_IJS6_NS4_ILi0EEEEEES5_EEEEEiEEC2ERKSD_RKi)
$_ZN7cutlass13device_kernelIN5flash19enable_sm80_to_sm89INS1_16FlashAttnBwdSm80INS1_25CollectiveMainloopBwdSm80ILi2ELi2EN4cute5tupleIJNS5_1CILi128EEES8_NS7_ILi64EEEEEENS_6half_tEfNS_4arch4Sm80ELb0ELb1ELb1ELb1ELb1ELb0ELb0ELb0ELi2ELi4ELi4ELi4ELb0EEENS1_21CollectiveEpilogueBwdISA_SB_SD_Li256ELb1ELb0ELi2EEENS1_19SingleTileSchedulerILb1ELb0ELb0ELi128EEEEEEEEEvNT_6ParamsE$_ZN4cute3eso3ESOILb1ELb0EJNS_6LayoutINS_5tupleIJNS3_IJNS_1CILi8EEENS4_ILi1EEEEEENS4_ILi4EEEEEENS3_IJNS3_IJS6_NS4_ILi0EEEEEES5_EEEEEiEEC2ERKSD_RKi:
[----:B------:R-:W-:Y:S02]  /*9b50*/  IADD3 R2, R60, -c[0x0][0x20], RZ ;  /* 0x800008003c027a10 */ /* 0x000fe40007ffe0ff */
[----:B------:R-:W-:-:S03]  /*9b60*/  MOV R13, 0x0 ;  /* 0x00000000000d7802 */ /* 0x000fc60000000f00 */
[----:B------:R1:W-:Y:S01]  /*9b70*/  STL [R2], R3 ;  /* 0x0000000302007387 */ /* 0x0003e20000100800 */
[----:B------:R-:W-:Y:S05]  /*9b80*/  RET.REL.NODEC R12 `(_ZN7cutlass13device_kernelIN5flash19enable_sm80_to_sm89INS1_16FlashAttnBwdSm80INS1_25CollectiveMainloopBwdSm80ILi2ELi2EN4cute5tupleIJNS5_1CILi128EEES8_NS7_ILi64EEEEEENS_6half_tEfNS_4arch4Sm80ELb0ELb1ELb1ELb1ELb1ELb0ELb0ELb0ELi2ELi4ELi4ELi4ELb0EEENS1_21CollectiveEpilogueBwdISA_SB_SD_Li256ELb1ELb0ELi2EEENS1_19SingleTileSchedulerILb1ELb0ELb0ELi128EEEEEEEEEvNT_6ParamsE) ;  /* 0xffff64700c007950 */ /* 0x000fea0003c3ffff */
        .type           $_ZN7cutlass13device_kernelIN5flash19enable_sm80_to_sm89INS1_16FlashAttnBwdSm80INS1_25CollectiveMainloopBwdSm80ILi2ELi2EN4cute5tupleIJNS5_1CILi128EEES8_NS7_ILi64EEEEEENS_6half_tEfNS_4arch4Sm80ELb0ELb1ELb1ELb1ELb1ELb0ELb0ELb0ELi2ELi4ELi4ELi4ELb0EEENS1_21CollectiveEpilogueBwdISA_SB_SD_Li256ELb1ELb0ELi2EEENS1_19SingleTileSchedulerILb1ELb0ELb0ELi128EEEEEEEEEvNT_6ParamsE$_ZN4cute3eso3ESOILb1ELb0EJNS_6LayoutINS_5tupleIJNS3_IJNS_1CILi8EEENS4_ILi1EEEEEENS4_ILi4EEES8_EEENS3_IJNS3_IJS6_NS4_ILi0EEEEEES5_NS4_ILi32EEEEEEEENS_10ViewEngineIPN7cutlass6half_tEEEEEC2ERKSE_RKSJ_,@function
        .size           $_ZN7cutlass13device_kernelIN5flash19enable_sm80_to_sm89INS1_16FlashAttnBwdSm80INS1_25CollectiveMainloopBwdSm80ILi2ELi2EN4cute5tupleIJNS5_1CILi128EEES8_NS7_ILi64EEEEEENS_6half_tEfNS_4arch4Sm80ELb0ELb1ELb1ELb1ELb1ELb0ELb0ELb0ELi2ELi4ELi4ELi4ELb0EEENS1_21CollectiveEpilogueBwdISA_SB_SD_Li256ELb1ELb0ELi2EEENS1_19SingleTileSchedulerILb1ELb0ELb0ELi128EEEEEEEEEvNT_6ParamsE$_ZN4cute3eso3ESOILb1ELb0EJNS_6LayoutINS_5tupleIJNS3_IJNS_1CILi8EEENS4_ILi1EEEEEENS4_ILi4EEES8_EEENS3_IJNS3_IJS6_NS4_ILi0EEEEEES5_NS4_ILi32EEEEEEEENS_10ViewEngineIPN7cutlass6half_tEEEEEC2ERKSE_RKSJ_,($_ZN7cutlass13device_kernelIN5flash19enable_sm80_to_sm89INS1_16FlashAttnBwdSm80INS1_25CollectiveMainloopBwdSm80ILi2ELi2EN4cute5tupleIJNS5_1CILi128EEES8_NS7_ILi64EEEEEENS_6half_tEfNS_4arch4Sm80ELb0ELb1ELb1ELb1ELb1ELb0ELb0ELb0ELi2ELi4ELi4ELi4ELb0EEENS1_21CollectiveEpilogueBwdISA_SB_SD_Li256ELb1ELb0ELi2EEENS1_19SingleTileSchedulerILb1ELb0ELb0ELi128EEEEEEEEEvNT_6ParamsE$_ZN4cute3eso3ESOILb1ELb0EJNS_6LayoutINS_5tupleIJNS_1CILi1EEENS3_IJNS4_ILi2EEES6_EEEEEENS3_IJNS4_ILi0EEENS3_IJNS4_ILi8EEENS4_ILi64EEEEEEEEEEENS_10ViewEngineINS_8smem_ptrIPfEEEEEEC2ERKSE_RKSJ_ - $_ZN7cutlass13device_kernelIN5flash19enable_sm80_to_sm89INS1_16FlashAttnBwdSm80INS1_25CollectiveMainloopBwdSm80ILi2ELi2EN4cute5tupleIJNS5_1CILi128EEES8_NS7_ILi64EEEEEENS_6half_tEfNS_4arch4Sm80ELb0ELb1ELb1ELb1ELb1ELb0ELb0ELb0ELi2ELi4ELi4ELi4ELb0EEENS1_21CollectiveEpilogueBwdISA_SB_SD_Li256ELb1ELb0ELi2EEENS1_19SingleTileSchedulerILb1ELb0ELb0ELi128EEEEEEEEEvNT_6ParamsE$_ZN4cute3eso3ESOILb1ELb0EJNS_6LayoutINS_5tupleIJNS3_IJNS_1CILi8EEENS4_ILi1EEEEEENS4_ILi4EEES8_EEENS3_IJNS3_IJS6_NS4_ILi0EEEEEES5_NS4_ILi32EEEEEEEENS_10ViewEngineIPN7cutlass6half_tEEEEEC2ERKSE_RKSJ_)
$_ZN7cutlass13device_kernelIN5flash19enable_sm80_to_sm89INS1_16FlashAttnBwdSm80INS1_25CollectiveMainloopBwdSm80ILi2ELi2EN4cute5tupleIJNS5_1CILi128EEES8_NS7_ILi64EEEEEENS_6half_tEfNS_4arch4Sm80ELb0ELb1ELb1ELb1ELb1ELb0ELb0ELb0ELi2ELi4ELi4ELi4ELb0EEENS1_21CollectiveEpilogueBwdISA_SB_SD_Li256ELb1ELb0ELi2EEENS1_19SingleTileSchedulerILb1ELb0ELb0ELi128EEEEEEEEEvNT_6ParamsE$_ZN4cute3eso3ESOILb1ELb0EJNS_6LayoutINS_5tupleIJNS3_IJNS_1CILi8EEENS4_ILi1EEEEEENS4_ILi4EEES8_EEENS3_IJNS3_IJS6_NS4_ILi0EEEEEES5_NS4_ILi32EEEEEEEENS_10ViewEngineIPN7cutlass6half_tEEEEEC2ERKSE_RKSJ_:
[----:B------:R-:W-:Y:S01]  /*9b90*/  IADD3 R2, R60, -c[0x0][0x20], RZ ;  /* 0x800008003c027a10 */ /* 0x000fe20007ffe0ff */
[----:B------:R-:W-:Y:S01]  /*9ba0*/  IMAD.MOV.U32 R7, RZ, RZ, R3 ;  /* 0x000000ffff077224 */ /* 0x000fe200078e0003 */
[----:B------:R-:W-:-:S04]  /*9bb0*/  MOV R5, 0x0 ;  /* 0x0000000000057802 */ /* 0x000fc80000000f00 */
[----:B------:R1:W-:Y:S01]  /*9bc0*/  STL.64 [R2], R6 ;  /* 0x0000000602007387 */ /* 0x0003e20000100a00 */
[----:B------:R-:W-:Y:S05]  /*9bd0*/  RET.REL.NODEC R4 `(_ZN7cutlass13device_kernelIN5flash19enable_sm80_to_sm89INS1_16FlashAttnBwdSm80INS1_25CollectiveMainloopBwdSm80ILi2ELi2EN4cute5tupleIJNS5_1CILi128EEES8_NS7_ILi64EEEEEENS_6half_tEfNS_4arch4Sm80ELb0ELb1ELb1ELb1ELb1ELb0ELb0ELb0ELi2ELi4ELi4ELi4ELb0EEENS1_21CollectiveEpilogueBwdISA_SB_SD_Li256ELb1ELb0ELi2EEENS1_19SingleTileSchedulerILb1ELb0ELb0ELi128EEEEEEEEEvNT_6ParamsE) ;  /* 0xffff642004007950 */ /* 0x000fea0003c3ffff */
        .type           $_ZN7cutlass13device_kernelIN5flash19enable_sm80_to_sm89INS1_16FlashAttnBwdSm80INS1_25CollectiveMainloopBwdSm80ILi2ELi2EN4cute5tupleIJNS5_1CILi128EEES8_NS7_ILi64EEEEEENS_6half_tEfNS_4arch4Sm80ELb0ELb1ELb1ELb1ELb1ELb0ELb0ELb0ELi2ELi4ELi4ELi4ELb0EEENS1_21CollectiveEpilogueBwdISA_SB_SD_Li256ELb1ELb0ELi2EEENS1_19SingleTileSchedulerILb1ELb0ELb0ELi128EEEEEEEEEvNT_6ParamsE$_ZN4cute3eso3ESOILb1ELb0EJNS_6LayoutINS_5tupleIJNS_1CILi1EEENS3_IJNS4_ILi2EEES6_EEEEEENS3_IJNS4_ILi0EEENS3_IJNS4_ILi8EEENS4_ILi64EEEEEEEEEEENS_10ViewEngineINS_8smem_ptrIPfEEEEEEC2ERKSE_RKSJ_,@function
        .size           $_ZN7cutlass13device_kernelIN5flash19enable_sm80_to_sm89INS1_16FlashAttnBwdSm80INS1_25CollectiveMainloopBwdSm80ILi2ELi2EN4cute5tupleIJNS5_1CILi128EEES8_NS7_ILi64EEEEEENS_6half_tEfNS_4arch4Sm80ELb0ELb1ELb1ELb1ELb1ELb0ELb0ELb0ELi2ELi4ELi4ELi4ELb0EEENS1_21CollectiveEpilogueBwdISA_SB_SD_Li256ELb1ELb0ELi2EEENS1_19SingleTileSchedulerILb1ELb0ELb0ELi128EEEEEEEEEvNT_6ParamsE$_ZN4cute3eso3ESOILb1ELb0EJNS_6LayoutINS_5tupleIJNS_1CILi1EEENS3_IJNS4_ILi2EEES6_EEEEEENS3_IJNS4_ILi0EEENS3_IJNS4_ILi8EEENS4_ILi64EEEEEEEEEEENS_10ViewEngineINS_8smem_ptrIPfEEEEEEC2ERKSE_RKSJ_,($_ZN7cutlass13device_kernelIN5flash19enable_sm80_to_sm89INS1_16FlashAttnBwdSm80INS1_25CollectiveMainloopBwdSm80ILi2ELi2EN4cute5tupleIJNS5_1CILi128EEES8_NS7_ILi64EEEEEENS_6half_tEfNS_4arch4Sm80ELb0ELb1ELb1ELb1ELb1ELb0ELb0ELb0ELi2ELi4ELi4ELi4ELb0EEENS1_21CollectiveEpilogueBwdISA_SB_SD_Li256ELb1ELb0ELi2EEENS1_19SingleTileSchedulerILb1ELb0ELb0ELi128EEEEEEEEEvNT_6ParamsE$_ZN4cute3eso3ESOILb1ELb0EJNS_6LayoutINS_5tupleIJNS_1CILi1EEENS4_ILi4EEEEEENS3_IJNS4_ILi0EEES5_EEEEENS_10ViewEngineIPfEEEEC2ERKSA_RKSD_ - $_ZN7cutlass13device_kernelIN5flash19enable_sm80_to_sm89INS1_16FlashAttnBwdSm80INS1_25CollectiveMainloopBwdSm80ILi2ELi2EN4cute5tupleIJNS5_1CILi128EEES8_NS7_ILi64EEEEEENS_6half_tEfNS_4arch4Sm80ELb0ELb1ELb1ELb1ELb1ELb0ELb0ELb0ELi2ELi4ELi4ELi4ELb0EEENS1_21CollectiveEpilogueBwdISA_SB_SD_Li256ELb1ELb0ELi2EEENS1_19SingleTileSchedulerILb1ELb0ELb0ELi128EEEEEEEEEvNT_6ParamsE$_ZN4cute3eso3ESOILb1ELb0EJNS_6LayoutINS_5tupleIJNS_1CILi1EEENS3_IJNS4_ILi2EEES6_EEEEEENS3_IJNS4_ILi0EEENS3_IJNS4_ILi8EEENS4_ILi64EEEEEEEEEEENS_10ViewEngineINS_8smem_ptrIPfEEEEEEC2ERKSE_RKSJ_)
$_ZN7cutlass13device_kernelIN5flash19enable_sm80_to_sm89INS1_16FlashAttnBwdSm80INS1_25CollectiveMainloopBwdSm80ILi2ELi2EN4cute5tupleIJNS5_1CILi128EEES8_NS7_ILi64EEEEEENS_6half_tEfNS_4arch4Sm80ELb0ELb1ELb1ELb1ELb1ELb0ELb0ELb0ELi2ELi4ELi4ELi4ELb0EEENS1_21CollectiveEpilogueBwdISA_SB_SD_Li256ELb1ELb0ELi2EEENS1_19SingleTileSchedulerILb1ELb0ELb0ELi128EEEEEEEEEvNT_6ParamsE$_ZN4cute3eso3ESOILb1ELb0EJNS_6LayoutINS_5tupleIJNS_1CILi1EEENS3_IJNS4_ILi2EEES6_EEEEEENS3_IJNS4_ILi0EEENS3_IJNS4_ILi8EEENS4_ILi64EEEEEEEEEEENS_10ViewEngineINS_8smem_ptrIPfEEEEEEC2ERKSE_RKSJ_:
[----:B------:R-:W-:Y:S01]  /*9be0*/  IADD3 R5, R60, -c[0x0][0x20], RZ ;  /* 0x800008003c057a10 */ /* 0x000fe20007ffe0ff */
[----:B------:R-:W-:Y:S01]  /*9bf0*/  IMAD.MOV.U32 R10, RZ, RZ, R4 ;  /* 0x000000ffff0a7224 */ /* 0x000fe200078e0004 */
[----:B------:R-:W-:Y:S01]  /*9c00*/  MOV R11, R9 ;  /* 0x00000009000b7202 */ /* 0x000fe20000000f00 */
[----:B------:R-:W-:-:S04]  /*9c10*/  IMAD.MOV.U32 R9, RZ, RZ, 0x0 ;  /* 0x00000000ff097424 */ /* 0x000fc800078e00ff */
[----:B------:R1:W-:Y:S01]  /*9c20*/  STL.64 [R5], R10 ;  /* 0x0000000a05007387 */ /* 0x0003e20000100a00 */
[----:B------:R-:W-:Y:S05]  /*9c30*/  RET.REL.NODEC R8 `(_ZN7cutlass13device_kernelIN5flash19enable_sm80_to_sm89INS1_16FlashAttnBwdSm80INS1_25CollectiveMainloopBwdSm80ILi2ELi2EN4cute5tupleIJNS5_1CILi128EEES8_NS7_ILi64EEEEEENS_6half_tEfNS_4arch4Sm80ELb0ELb1ELb1ELb1ELb1ELb0ELb0ELb0ELi2ELi4ELi4ELi4ELb0EEENS1_21CollectiveEpilogueBwdISA_SB_SD_Li256ELb1ELb0ELi2EEENS1_19SingleTileSchedulerILb1ELb0ELb0ELi128EEEEEEEEEvNT_6ParamsE) ;  /* 0xffff63c008007950 */ /* 0x000fea0003c3ffff */
        .type           $_ZN7cutlass13device_kernelIN5flash19enable_sm80_to_sm89INS1_16FlashAttnBwdSm80INS1_25CollectiveMainloopBwdSm80ILi2ELi2EN4cute5tupleIJNS5_1CILi128EEES8_NS7_ILi64EEEEEENS_6half_tEfNS_4arch4Sm80ELb0ELb1ELb1ELb1ELb1ELb0ELb0ELb0ELi2ELi4ELi4ELi4ELb0EEENS1_21CollectiveEpilogueBwdISA_SB_SD_Li256ELb1ELb0ELi2EEENS1_19SingleTileSchedulerILb1ELb0ELb0ELi128EEEEEEEEEvNT_6ParamsE$_ZN4cute3eso3ESOILb1ELb0EJNS_6LayoutINS_5tupleIJNS_1CILi1EEENS4_ILi4EEEEEENS3_IJNS4_ILi0EEES5_EEEEENS_10ViewEngineIPfEEEEC2ERKSA_RKSD_,@function
        .size           $_ZN7cutlass13device_kernelIN5flash19enable_sm80_to_sm89INS1_16FlashAttnBwdSm80INS1_25CollectiveMainloopBwdSm80ILi2ELi2EN4cute5tupleIJNS5_1CILi128EEES8_NS7_ILi64EEEEEENS_6half_tEfNS_4arch4Sm80ELb0ELb1ELb1ELb1ELb1ELb0ELb0ELb0ELi2ELi4ELi4ELi4ELb0EEENS1_21CollectiveEpilogueBwdISA_SB_SD_Li256ELb1ELb0ELi2EEENS1_19SingleTileSchedulerILb1ELb0ELb0ELi128EEEEEEEEEvNT_6ParamsE$_ZN4cute3eso3ESOILb1ELb0EJNS_6LayoutINS_5tupleIJNS_1CILi1EEENS4_ILi4EEEEEENS3_IJNS4_ILi0EEES5_EEEEENS_10ViewEngineIPfEEEEC2ERKSA_RKSD_,($_ZN7cutlass13device_kernelIN5flash19enable_sm80_to_sm89INS1_16FlashAttnBwdSm80INS1_25CollectiveMainloopBwdSm80ILi2ELi2EN4cute5tupleIJNS5_1CILi128EEES8_NS7_ILi64EEEEEENS_6half_tEfNS_4arch4Sm80ELb0ELb1ELb1ELb1ELb1ELb0ELb0ELb0ELi2ELi4ELi4ELi4ELb0EEENS1_21CollectiveEpilogueBwdISA_SB_SD_Li256ELb1ELb0ELi2EEENS1_19SingleTileSchedulerILb1ELb0ELb0ELi128EEEEEEEEEvNT_6ParamsE$_ZN4cute3eso3ESOILb1ELb0EJNS_6LayoutINS_5tupleIJNS_1CILi4EEEEEENS3_IJNS4_ILi1EEEEEEEENS_10ViewEngineIPfEEEEC2ERKS9_RKSC_ - $_ZN7cutlass13device_kernelIN5flash19enable_sm80_to_sm89INS1_16FlashAttnBwdSm80INS1_25CollectiveMainloopBwdSm80ILi2ELi2EN4cute5tupleIJNS5_1CILi128EEES8_NS7_ILi64EEEEEENS_6half_tEfNS_4arch4Sm80ELb0ELb1ELb1ELb1ELb1ELb0ELb0ELb0ELi2ELi4ELi4ELi4ELb0EEENS1_21CollectiveEpilogueBwdISA_SB_SD_Li256ELb1ELb0ELi2EEENS1_19SingleTileSchedulerILb1ELb0ELb0ELi128EEEEEEEEEvNT_6ParamsE$_ZN4cute3eso3ESOILb1ELb0EJNS_6LayoutINS_5tupleIJNS_1CILi1EEENS4_ILi4EEEEEENS3_IJNS4_ILi0EEES5_EEEEENS_10ViewEngineIPfEEEEC2ERKSA_RKSD_)
$_ZN7cutlass13device_kernelIN5flash19enable_sm80_to_sm89INS1_16FlashAttnBwdSm80INS1_25CollectiveMainloopBwdSm80ILi2ELi2EN4cute5tupleIJNS5_1CILi128EEES8_NS7_ILi64EEEEEENS_6half_tEfNS_4arch4Sm80ELb0ELb1ELb1ELb1ELb1ELb0ELb0ELb0ELi2ELi4ELi4ELi4ELb0EEENS1_21CollectiveEpilogueBwdISA_SB_SD_Li256ELb1ELb0ELi2EEENS1_19SingleTileSchedulerILb1ELb0ELb0ELi128EEEEEEEEEvNT_6ParamsE$_ZN4cute3eso3ESOILb1ELb0EJNS_6LayoutINS_5tupleIJNS_1CILi1EEENS4_ILi4EEEEEENS3_IJNS4_ILi0EEES5_EEEEENS_10ViewEngineIPfEEEEC2ERKSA_RKSD_:
[----:B------:R-:W-:Y:S01]  /*9c40*/  IADD3 R3, R60, -c[0x0][0x20], RZ ;  /* 0x800008003c037a10 */ /* 0x000fe20007ffe0ff */
[----:B------:R-:W-:Y:S01]  /*9c50*/  IMAD.MOV.U32 R10, RZ, RZ, R6 ;  /* 0x000000ffff0a7224 */ /* 0x000fe200078e0006 */
[----:B------:R-:W-:Y:S01]  /*9c60*/  MOV R11, R7 ;  /* 0x00000007000b7202 */ /* 0x000fe20000000f00 */
[----:B------:R-:W-:-:S04]  /*9c70*/  IMAD.MOV.U32 R9, RZ, RZ, 0x0 ;  /* 0x00000000ff097424 */ /* 0x000fc800078e00ff */
[----:B------:R1:W-:Y:S01]  /*9c80*/  STL.64 [R3], R10 ;  /* 0x0000000a03007387 */ /* 0x0003e20000100a00 */
[----:B------:R-:W-:Y:S05]  /*9c90*/  RET.REL.NODEC R8 `(_ZN7cutlass13device_kernelIN5flash19enable_sm80_to_sm89INS1_16FlashAttnBwdSm80INS1_25CollectiveMainloopBwdSm80ILi2ELi2EN4cute5tupleIJNS5_1CILi128EEES8_NS7_ILi64EEEEEENS_6half_tEfNS_4arch4Sm80ELb0ELb1ELb1ELb1ELb1ELb0ELb0ELb0ELi2ELi4ELi4ELi4ELb0EEENS1_21CollectiveEpilogueBwdISA_SB_SD_Li256ELb1ELb0ELi2EEENS1_19SingleTileSchedulerILb1ELb0ELb0ELi128EEEEEEEEEvNT_6ParamsE) ;  /* 0xffff636008007950 */ /* 0x000fea0003c3ffff */
        .type           $_ZN7cutlass13device_kernelIN5flash19enable_sm80_to_sm89INS1_16FlashAttnBwdSm80INS1_25CollectiveMainloopBwdSm80ILi2ELi2EN4cute5tupleIJNS5_1CILi128EEES8_NS7_ILi64EEEEEENS_6half_tEfNS_4arch4Sm80ELb0ELb1ELb1ELb1ELb1ELb0ELb0ELb0ELi2ELi4ELi4ELi4ELb0EEENS1_21CollectiveEpilogueBwdISA_SB_SD_Li256ELb1ELb0ELi2EEENS1_19SingleTileSchedulerILb1ELb0ELb0ELi128EEEEEEEEEvNT_6ParamsE$_ZN4cute3eso3ESOILb1ELb0EJNS_6LayoutINS_5tupleIJNS_1CILi4EEEEEENS3_IJNS4_ILi1EEEEEEEENS_10ViewEngineIPfEEEEC2ERKS9_RKSC_,@function
        .size           $_ZN7cutlass13device_kernelIN5flash19enable_sm80_to_sm89INS1_16FlashAttnBwdSm80INS1_25CollectiveMainloopBwdSm80ILi2ELi2EN4cute5tupleIJNS5_1CILi128EEES8_NS7_ILi64EEEEEENS_6half_tEfNS_4arch4Sm80ELb0ELb1ELb1ELb1ELb1ELb0ELb0ELb0ELi2ELi4ELi4ELi4ELb0EEENS1_21CollectiveEpilogueBwdISA_SB_SD_Li256ELb1ELb0ELi2EEENS1_19SingleTileSchedulerILb1ELb0ELb0ELi128EEEEEEEEEvNT_6ParamsE$_ZN4cute3eso3ESOILb1ELb0EJNS_6LayoutINS_5tupleIJNS_1CILi4EEEEEENS3_IJNS4_ILi1EEEEEEEENS_10ViewEngineIPfEEEEC2ERKS9_RKSC_,($_ZN7cutlass13device_kernelIN5flash19enable_sm80_to_sm89INS1_16FlashAttnBwdSm80INS1_25CollectiveMainloopBwdSm80ILi2ELi2EN4cute5tupleIJNS5_1CILi128EEES8_NS7_ILi64EEEEEENS_6half_tEfNS_4arch4Sm80ELb0ELb1ELb1ELb1ELb1ELb0ELb0ELb0ELi2ELi4ELi4ELi4ELb0EEENS1_21CollectiveEpilogueBwdISA_SB_SD_Li256ELb1ELb0ELi2EEENS1_19SingleTileSchedulerILb1ELb0ELb0ELi128EEEEEEEEEvNT_6ParamsE$_ZN4cute5tupleIJNS0_IJNS0_IJNS0_IJNS_1CILi8EEENS1_ILi1EEEEEENS0_IJS3_S3_EEEEEENS0_IJS3_NS1_ILi2EEEEEEEEENS0_IJNS0_IJNS0_IJS3_NS1_ILi0EEEEEENS0_IJSA_SA_EEEEEENS0_IJSA_iEEEEEEEEC2ERKS9_RKSF_ - $_ZN7cutlass13device_kernelIN5flash19enable_sm80_to_sm89INS1_16FlashAttnBwdSm80INS1_25CollectiveMainloopBwdSm80ILi2ELi2EN4cute5tupleIJNS5_1CILi128EEES8_NS7_ILi64EEEEEENS_6half_tEfNS_4arch4Sm80ELb0ELb1ELb1ELb1ELb1ELb0ELb0ELb0ELi2ELi4ELi4ELi4ELb0EEENS1_21CollectiveEpilogueBwdISA_SB_SD_Li256ELb1ELb0ELi2EEENS1_19SingleTileSchedulerILb1ELb0ELb0ELi128EEEEEEEEEvNT_6ParamsE$_ZN4cute3eso3ESOILb1ELb0EJNS_6LayoutINS_5tupleIJNS_1CILi4EEEEEENS3_IJNS4_ILi1EEEEEEEENS_10ViewEngineIPfEEEEC2ERKS9_RKSC_)
$_ZN7cutlass13device_kernelIN5flash19enable_sm80_to_sm89INS1_16FlashAttnBwdSm80INS1_25CollectiveMainloopBwdSm80ILi2ELi2EN4cute5tupleIJNS5_1CILi128EEES8_NS7_ILi64EEEEEENS_6half_tEfNS_4arch4Sm80ELb0ELb1ELb1ELb1ELb1ELb0ELb0ELb0ELi2ELi4ELi4ELi4ELb0EEENS1_21CollectiveEpilogueBwdISA_SB_SD_Li256ELb1ELb0ELi2EEENS1_19SingleTileSchedulerILb1ELb0ELb0ELi128EEEEEEEEEvNT_6ParamsE$_ZN4cute3eso3ESOILb1ELb0EJNS_6LayoutINS_5tupleIJNS_1CILi4EEEEEENS3_IJNS4_ILi1EEEEEEEENS_10ViewEngineIPfEEEEC2ERKS9_RKSC_:
[----:B------:R-:W-:Y:S01]  /*9ca0*/  IADD3 R3, R60, -c[0x0][0x20], RZ ;  /* 0x800008003c037a10 */ /* 0x000fe20007ffe0ff */
[----:B------:R-:W-:Y:S01]  /*9cb0*/  IMAD.MOV.U32 R5, RZ, RZ, R7 ;  /* 0x000000ffff057224 */ /* 0x000fe200078e0007 */
[----:B------:R-:W-:-:S04]  /*9cc0*/  MOV R9, 0x0 ;  /* 0x0000000000097802 */ /* 0x000fc80000000f00 */
[----:B------:R1:W-:Y:S01]  /*9cd0*/  STL.64 [R3], R4 ;  /* 0x0000000403007387 */ /* 0x0003e20000100a00 */
[----:B------:R-:W-:Y:S05]  /*9ce0*/  RET.REL.NODEC R8 `(_ZN7cutlass13device_kernelIN5flash19enable_sm80_to_sm89INS1_16FlashAttnBwdSm80INS1_25CollectiveMainloopBwdSm80ILi2ELi2EN4cute5tupleIJNS5_1CILi128EEES8_NS7_ILi64EEEEEENS_6half_tEfNS_4arch4Sm80ELb0ELb1ELb1ELb1ELb1ELb0ELb0ELb0ELi2ELi4ELi4ELi4ELb0EEENS1_21CollectiveEpilogueBwdISA_SB_SD_Li256ELb1ELb0ELi2EEENS1_19SingleTileSchedulerILb1ELb0ELb0ELi128EEEEEEEEEvNT_6ParamsE) ;  /* 0xffff631008007950 */ /* 0x000fea0003c3ffff */
        .type           $_ZN7cutlass13device_kernelIN5flash19enable_sm80_to_sm89INS1_16FlashAttnBwdSm80INS1_25CollectiveMainloopBwdSm80ILi2ELi2EN4cute5tupleIJNS5_1CILi128EEES8_NS7_ILi64EEEEEENS_6half_tEfNS_4arch4Sm80ELb0ELb1ELb1ELb1ELb1ELb0ELb0ELb0ELi2ELi4ELi4ELi4ELb0EEENS1_21CollectiveEpilogueBwdISA_SB_SD_Li256ELb1ELb0ELi2EEENS1_19SingleTileSchedulerILb1ELb0ELb0ELi128EEEEEEEEEvNT_6ParamsE$_ZN4cute5tupleIJNS0_IJNS0_IJNS0_IJNS_1CILi8EEENS1_ILi1EEEEEENS0_IJS3_S3_EEEEEENS0_IJS3_NS1_ILi2EEEEEEEEENS0_IJNS0_IJNS0_IJS3_NS1_ILi0EEEEEENS0_IJSA_SA_EEEEEENS0_IJSA_iEEEEEEEEC2ERKS9_RKSF_,@function
        .size           $_ZN7cutlass13device_kernelIN5flash19enable_sm80_to_sm89INS1_16FlashAttnBwdSm80INS1_25CollectiveMainloopBwdSm80ILi2ELi2EN4cute5tupleIJNS5_1CILi128EEES8_NS7_ILi64EEEEEENS_6half_tEfNS_4arch4Sm80ELb0ELb1ELb1ELb1ELb1ELb0ELb0ELb0ELi2ELi4ELi4ELi4ELb0EEENS1_21CollectiveEpilogueBwdISA_SB_SD_Li256ELb1ELb0ELi2EEENS1_19SingleTileSchedulerILb1ELb0ELb0ELi128EEEEEEEEEvNT_6ParamsE$_ZN4cute5tupleIJNS0_IJNS0_IJNS0_IJNS_1CILi8EEENS1_ILi1EEEEEENS0_IJS3_S3_EEEEEENS0_IJS3_NS1_ILi2EEEEEEEEENS0_IJNS0_IJNS0_IJS3_NS1_ILi0EEEEEENS0_IJSA_SA_EEEEEENS0_IJSA_iEEEEEEEEC2ERKS9_RKSF_,($_ZN7cutlass13device_kernelIN5flash19enable_sm80_to_sm89INS1_16FlashAttnBwdSm80INS1_25CollectiveMainloopBwdSm80ILi2ELi2EN4cute5tupleIJNS5_1CILi128EEES8_NS7_ILi64EEEEEENS_6half_tEfNS_4arch4Sm80ELb0ELb1ELb1ELb1ELb1ELb0ELb0ELb0ELi2ELi4ELi4ELi4ELb0EEENS1_21CollectiveEpilogueBwdISA_SB_SD_Li256ELb1ELb0ELi2EEENS1_19SingleTileSchedulerILb1ELb0ELb0ELi128EEEEEEEEEvNT_6ParamsE$_ZN4cute5tupleIJNS0_IJNS0_IJNS0_IJNS_1CILi8EEENS1_ILi1EEEEEES3_EEENS0_IJNS0_IJS3_S3_EEENS1_ILi2EEEEEEEEENS0_IJNS0_IJNS0_IJS3_NS1_ILi0EEEEEESA_EEENS0_IJNS0_IJSA_SA_EEEiEEEEEEEEC2ERKS9_RKSF_ - $_ZN7cutlass13device_kernelIN5flash19enable_sm80_to_sm89INS1_16FlashAttnBwdSm80INS1_25CollectiveMainloopBwdSm80ILi2ELi2EN4cute5tupleIJNS5_1CILi128EEES8_NS7_ILi64EEEEEENS_6half_tEfNS_4arch4Sm80ELb0ELb1ELb1ELb1ELb1ELb0ELb0ELb0ELi2ELi4ELi4ELi4ELb0EEENS1_21CollectiveEpilogueBwdISA_SB_SD_Li256ELb1ELb0ELi2EEENS1_19SingleTileSchedulerILb1ELb0ELb0ELi128EEEEEEEEEvNT_6ParamsE$_ZN4cute5tupleIJNS0_IJNS0_IJNS0_IJNS_1CILi8EEENS1_ILi1EEEEEENS0_IJS3_S3_EEEEEENS0_IJS3_NS1_ILi2EEEEEEEEENS0_IJNS0_IJNS0_IJS3_NS1_ILi0EEEEEENS0_IJSA_SA_EEEEEENS0_IJSA_iEEEEEEEEC2ERKS9_RKSF_)
$_ZN7cutlass13device_kernelIN5flash19enable_sm80_to_sm89INS1_16FlashAttnBwdSm80INS1_25CollectiveMainloopBwdSm80ILi2ELi2EN4cute5tupleIJNS5_1CILi128EEES8_NS7_ILi64EEEEEENS_6half_tEfNS_4arch4Sm80ELb0ELb1ELb1ELb1ELb1ELb0ELb0ELb0ELi2ELi4ELi4ELi4ELb0EEENS1_21CollectiveEpilogueBwdISA_SB_SD_Li256ELb1ELb0ELi2EEENS1_19SingleTileSchedulerILb1ELb0ELb0ELi128EEEEEEEEEvNT_6ParamsE$_ZN4cute5tupleIJNS0_IJNS0_IJNS0_IJNS_1CILi8EEENS1_ILi1EEEEEENS0_IJS3_S3_EEEEEENS0_IJS3_NS1_ILi2EEEEEEEEENS0_IJNS0_IJNS0_IJS3_NS1_ILi0EEEEEENS0_IJSA_SA_EEEEEENS0_IJSA_iEEEEEEEEC2ERKS9_RKSF_:
[----:B------:R-:W-:Y:S02]  /*9cf0*/  IADD3 R10, R83, -c[0x0][0x20], RZ ;  /* 0x80000800530a7a10 */ /* 0x000fe40007ffe0ff */
[----:B------:R-:W-:-:S03]  /*9d00*/  MOV R13, 0x0 ;  /* 0x00000000000d7802 */ /* 0x000fc60000000f00 */
[----:B------:R1:W-:Y:S01]  /*9d10*/  STL [R10], R11 ;  /* 0x0000000b0a007387 */ /* 0x0003e20000100800 */
[----:B------:R-:W-:Y:S05]  /*9d20*/  RET.REL.NODEC R12 `(_ZN7cutlass13device_kernelIN5flash19enable_sm80_to_sm89INS1_16FlashAttnBwdSm80INS1_25CollectiveMainloopBwdSm80ILi2ELi2EN4cute5tupleIJNS5_1CILi128EEES8_NS7_ILi64EEEEEENS_6half_tEfNS_4arch4Sm80ELb0ELb1ELb1ELb1ELb1ELb0ELb0ELb0ELi2ELi4ELi4ELi4ELb0EEENS1_21CollectiveEpilogueBwdISA_SB_SD_Li256ELb1ELb0ELi2EEENS1_19SingleTileSchedulerILb1ELb0ELb0ELi128EEEEEEEEEvNT_6ParamsE) ;  /* 0xffff62d00c007950 */ /* 0x000fea0003c3ffff */
        .type           $_ZN7cutlass13device_kernelIN5flash19enable_sm80_to_sm89INS1_16FlashAttnBwdSm80INS1_25CollectiveMainloopBwdSm80ILi2ELi2EN4cute5tupleIJNS5_1CILi128EEES8_NS7_ILi64EEEEEENS_6half_tEfNS_4arch4Sm80ELb0ELb1ELb1ELb1ELb1ELb0ELb0ELb0ELi2ELi4ELi4ELi4ELb0EEENS1_21CollectiveEpilogueBwdISA_SB_SD_Li256ELb1ELb0ELi2EEENS1_19SingleTileSchedulerILb1ELb0ELb0ELi128EEEEEEEEEvNT_6ParamsE$_ZN4cute5tupleIJNS0_IJNS0_IJNS0_IJNS_1CILi8EEENS1_ILi1EEEEEES3_EEENS0_IJNS0_IJS3_S3_EEENS1_ILi2EEEEEEEEENS0_IJNS0_IJNS0_IJS3_NS1_ILi0EEEEEESA_EEENS0_IJNS0_IJSA_SA_EEEiEEEEEEEEC2ERKS9_RKSF_,@function
        .size           $_ZN7cutlass13device_kernelIN5flash19enable_sm80_to_sm89INS1_16FlashAttnBwdSm80INS1_25CollectiveMainloopBwdSm80ILi2ELi2EN4cute5tupleIJNS5_1CILi128EEES8_NS7_ILi64EEEEEENS_6half_tEfNS_4arch4Sm80ELb0ELb1ELb1ELb1ELb1ELb0ELb0ELb0ELi2ELi4ELi4ELi4ELb0EEENS1_21CollectiveEpilogueBwdISA_SB_SD_Li256ELb1ELb0ELi2EEENS1_19SingleTileSchedulerILb1ELb0ELb0ELi128EEEEEEEEEvNT_6ParamsE$_ZN4cute5tupleIJNS0_IJNS0_IJNS0_IJNS_1CILi8EEENS1_ILi1EEEEEES3_EEENS0_IJNS0_IJS3_S3_EEENS1_ILi2EEEEEEEEENS0_IJNS0_IJNS0_IJS3_NS1_ILi0EEEEEESA_EEENS0_IJNS0_IJSA_SA_EEEiEEEEEEEEC2ERKS9_RKSF_,($_ZN7cutlass13device_kernelIN5flash19enable_sm80_to_sm89INS1_16FlashAttnBwdSm80INS1_25CollectiveMainloopBwdSm80ILi2ELi2EN4cute5tupleIJNS5_1CILi128EEES8_NS7_ILi64EEEEEENS_6half_tEfNS_4arch4Sm80ELb0ELb1ELb1ELb1ELb1ELb0ELb0ELb0ELi2ELi4ELi4ELi4ELb0EEENS1_21CollectiveEpilogueBwdISA_SB_SD_Li256ELb1ELb0ELi2EEENS1_19SingleTileSchedulerILb1ELb0ELb0ELi128EEEEEEEEEvNT_6ParamsE$_ZN4cute5tupleIJNS0_IJNS0_IJNS_1CILi1EEENS0_IJS2_NS1_ILi2EEES3_EEEEEES3_NS0_IJS3_S3_EEEEEENS0_IJNS0_IJNS1_ILi0EEENS0_IJS2_NS1_ILi256EEEiEEEEEENS1_ILi2048EEENS0_IJiNS1_ILi4096EEEEEEEEEEEC2ERKS7_RKSF_ - $_ZN7cutlass13device_kernelIN5flash19enable_sm80_to_sm89INS1_16FlashAttnBwdSm80INS1_25CollectiveMainloopBwdSm80ILi2ELi2EN4cute5tupleIJNS5_1CILi128EEES8_NS7_ILi64EEEEEENS_6half_tEfNS_4arch4Sm80ELb0ELb1ELb1ELb1ELb1ELb0ELb0ELb0ELi2ELi4ELi4ELi4ELb0EEENS1_21CollectiveEpilogueBwdISA_SB_SD_Li256ELb1ELb0ELi2EEENS1_19SingleTileSchedulerILb1ELb0ELb0ELi128EEEEEEEEEvNT_6ParamsE$_ZN4cute5tupleIJNS0_IJNS0_IJNS0_IJNS_1CILi8EEENS1_ILi1EEEEEES3_EEENS0_IJNS0_IJS3_S3_EEENS1_ILi2EEEEEEEEENS0_IJNS0_IJNS0_IJS3_NS1_ILi0EEEEEESA_EEENS0_IJNS0_IJSA_SA_EEEiEEEEEEEEC2ERKS9_RKSF_)
$_ZN7cutlass13device_kernelIN5flash19enable_sm80_to_sm89INS1_16FlashAttnBwdSm80INS1_25CollectiveMainloopBwdSm80ILi2ELi2EN4cute5tupleIJNS5_1CILi128EEES8_NS7_ILi64EEEEEENS_6half_tEfNS_4arch4Sm80ELb0ELb1ELb1ELb1ELb1ELb0ELb0ELb0ELi2ELi4ELi4ELi4ELb0EEENS1_21CollectiveEpilogueBwdISA_SB_SD_Li256ELb1ELb0ELi2EEENS1_19SingleTileSchedulerILb1ELb0ELb0ELi128EEEEEEEEEvNT_6ParamsE$_ZN4cute5tupleIJNS0_IJNS0_IJNS0_IJNS_1CILi8EEENS1_ILi1EEEEEES3_EEENS0_IJNS0_IJS3_S3_EEENS1_ILi2EEEEEEEEENS0_IJNS0_IJNS0_IJS3_NS1_ILi0EEEEEESA_EEENS0_IJNS0_IJSA_SA_EEEiEEEEEEEEC2ERKS9_RKSF_:
[----:B------:R-:W-:Y:S02]  /*9d30*/  IADD3 R10, R82, -c[0x0][0x20], RZ ;  /* 0x80000800520a7a10 */ /* 0x000fe40007ffe0ff */
[----:B------:R-:W-:-:S03]  /*9d40*/  MOV R13, 0x0 ;  /* 0x00000000000d7802 */ /* 0x000fc60000000f00 */
[----:B------:R1:W-:Y:S01]  /*9d50*/  STL [R10], R11 ;  /* 0x0000000b0a007387 */ /* 0x0003e20000100800 */
[----:B------:R-:W-:Y:S05]  /*9d60*/  RET.REL.NODEC R12 `(_ZN7cutlass13device_kernelIN5flash19enable_sm80_to_sm89INS1_16FlashAttnBwdSm80INS1_25CollectiveMainloopBwdSm80ILi2ELi2EN4cute5tupleIJNS5_1CILi128EEES8_NS7_ILi64EEEEEENS_6half_tEfNS_4arch4Sm80ELb0ELb1ELb1ELb1ELb1ELb0ELb0ELb0ELi2ELi4ELi4ELi4ELb0EEENS1_21CollectiveEpilogueBwdISA_SB_SD_Li256ELb1ELb0ELi2EEENS1_19SingleTileSchedulerILb1ELb0ELb0ELi128EEEEEEEEEvNT_6ParamsE) ;  /* 0xffff62900c007950 */ /* 0x000fea0003c3ffff */
        .type           $_ZN7cutlass13device_kernelIN5flash19enable_sm80_to_sm89INS1_16FlashAttnBwdSm80INS1_25CollectiveMainloopBwdSm80ILi2ELi2EN4cute5tupleIJNS5_1CILi128EEES8_NS7_ILi64EEEEEENS_6half_tEfNS_4arch4Sm80ELb0ELb1ELb1ELb1ELb1ELb0ELb0ELb0ELi2ELi4ELi4ELi4ELb0EEENS1_21CollectiveEpilogueBwdISA_SB_SD_Li256ELb1ELb0ELi2EEENS1_19SingleTileSchedulerILb1ELb0ELb0ELi128EEEEEEEEEvNT_6ParamsE$_ZN4cute5tupleIJNS0_IJNS0_IJNS_1CILi1EEENS0_IJS2_NS1_ILi2EEES3_EEEEEES3_NS0_IJS3_S3_EEEEEENS0_IJNS0_IJNS1_ILi0EEENS0_IJS2_NS1_ILi256EEEiEEEEEENS1_ILi2048EEENS0_IJiNS1_ILi4096EEEEEEEEEEEC2ERKS7_RKSF_,@function
        .size           $_ZN7cutlass13device_kernelIN5flash19enable_sm80_to_sm89INS1_16FlashAttnBwdSm80INS1_25CollectiveMainloopBwdSm80ILi2ELi2EN4cute5tupleIJNS5_1CILi128EEES8_NS7_ILi64EEEEEENS_6half_tEfNS_4arch4Sm80ELb0ELb1ELb1ELb1ELb1ELb0ELb0ELb0ELi2ELi4ELi4ELi4ELb0EEENS1_21CollectiveEpilogueBwdISA_SB_SD_Li256ELb1ELb0ELi2EEENS1_19SingleTileSchedulerILb1ELb0ELb0ELi128EEEEEEEEEvNT_6ParamsE$_ZN4cute5tupleIJNS0_IJNS0_IJNS_1CILi1EEENS0_IJS2_NS1_ILi2EEES3_EEEEEES3_NS0_IJS3_S3_EEEEEENS0_IJNS0_IJNS1_ILi0EEENS0_IJS2_NS1_ILi256EEEiEEEEEENS1_ILi2048EEENS0_IJiNS1_ILi4096EEEEEEEEEEEC2ERKS7_RKSF_,($_ZN7cutlass13device_kernelIN5flash19enable_sm80_to_sm89INS1_16FlashAttnBwdSm80INS1_25CollectiveMainloopBwdSm80ILi2ELi2EN4cute5tupleIJNS5_1CILi128EEES8_NS7_ILi64EEEEEENS_6half_tEfNS_4arch4Sm80ELb0ELb1ELb1ELb1ELb1ELb0ELb0ELb0ELi2ELi4ELi4ELi4ELb0EEENS1_21CollectiveEpilogueBwdISA_SB_SD_Li256ELb1ELb0ELi2EEENS1_19SingleTileSchedulerILb1ELb0ELb0ELi128EEEEEEEEEvNT_6ParamsE$_ZN4cute5tupleIJNS0_IJNS0_IJNS_1CILi2EEES2_EEENS1_ILi8EEES3_EEENS0_IJNS0_IJNS1_ILi1EEEiEEENS1_ILi1024EEENS0_IJiiEEEEEEEEC2ERKS5_RKSA_ - $_ZN7cutlass13device_kernelIN5flash19enable_sm80_to_sm89INS1_16FlashAttnBwdSm80INS1_25CollectiveMainloopBwdSm80ILi2ELi2EN4cute5tupleIJNS5_1CILi128EEES8_NS7_ILi64EEEEEENS_6half_tEfNS_4arch4Sm80ELb0ELb1ELb1ELb1ELb1ELb0ELb0ELb0ELi2ELi4ELi4ELi4ELb0EEENS1_21CollectiveEpilogueBwdISA_SB_SD_Li256ELb1ELb0ELi2EEENS1_19SingleTileSchedulerILb1ELb0ELb0ELi128EEEEEEEEEvNT_6ParamsE$_ZN4cute5tupleIJNS0_IJNS0_IJNS_1CILi1EEENS0_IJS2_NS1_ILi2EEES3_EEEEEES3_NS0_IJS3_S3_EEEEEENS0_IJNS0_IJNS1_ILi0EEENS0_IJS2_NS1_ILi256EEEiEEEEEENS1_ILi2048EEENS0_IJiNS1_ILi4096EEEEEEEEEEEC2ERKS7_RKSF_)
$_ZN7cutlass13device_kernelIN5flash19enable_sm80_to_sm89INS1_16FlashAttnBwdSm80INS1_25CollectiveMainloopBwdSm80ILi2ELi2EN4cute5tupleIJNS5_1CILi128EEES8_NS7_ILi64EEEEEENS_6half_tEfNS_4arch4Sm80ELb0ELb1ELb1ELb1ELb1ELb0ELb0ELb0ELi2ELi4ELi4ELi4ELb0EEENS1_21CollectiveEpilogueBwdISA_SB_SD_Li256ELb1ELb0ELi2EEENS1_19SingleTileSchedulerILb1ELb0ELb0ELi128EEEEEEEEEvNT_6ParamsE$_ZN4cute5tupleIJNS0_IJNS0_IJNS_1CILi1EEENS0_IJS2_NS1_ILi2EEES3_EEEEEES3_NS0_IJS3_S3_EEEEEENS0_IJNS0_IJNS1_ILi0EEENS0_IJS2_NS1_ILi256EEEiEEEEEENS1_ILi2048EEENS0_IJiNS1_ILi4096EEEEEEEEEEEC2ERKS7_RKSF_:
[----:B------:R-:W-:Y:S01]  /*9d70*/  IADD3 R2, R69, -c[0x0][0x20], RZ ;  /* 0x8000080045027a10 */ /* 0x000fe20007ffe0ff */
[----:B------:R-:W-:Y:S01]  /*9d80*/  IMAD.MOV.U32 R22, RZ, RZ, R18 ;  /* 0x000000ffff167224 */ /* 0x000fe200078e0012 */
[----:B------:R-:W-:-:S03]  /*9d90*/  MOV R23, 0x0 ;  /* 0x0000000000177802 */ /* 0x000fc60000000f00 */
[----:B------:R1:W-:Y:S04]  /*9da0*/  STL [R2], R21 ;  /* 0x0000001502007387 */ /* 0x0003e80000100800 */
[----:B------:R1:W-:Y:S01]  /*9db0*/  STL [R2+0x4], R3 ;  /* 0x0000040302007387 */ /* 0x0003e20000100800 */
[----:B------:R-:W-:Y:S05]  /*9dc0*/  RET.REL.NODEC R22 `(_ZN7cutlass13device_kernelIN5flash19enable_sm80_to_sm89INS1_16FlashAttnBwdSm80INS1_25CollectiveMainloopBwdSm80ILi2ELi2EN4cute5tupleIJNS5_1CILi128EEES8_NS7_ILi64EEEEEENS_6half_tEfNS_4arch4Sm80ELb0ELb1ELb1ELb1ELb1ELb0ELb0ELb0ELi2ELi4ELi4ELi4ELb0EEENS1_21CollectiveEpilogueBwdISA_SB_SD_Li256ELb1ELb0ELi2EEENS1_19SingleTileSchedulerILb1ELb0ELb0ELi128EEEEEEEEEvNT_6ParamsE) ;  /* 0xffff623016007950 */ /* 0x000fea0003c3ffff */
        .type           $_ZN7cutlass13device_kernelIN5flash19enable_sm80_to_sm89INS1_16FlashAttnBwdSm80INS1_25CollectiveMainloopBwdSm80ILi2ELi2EN4cute5tupleIJNS5_1CILi128EEES8_NS7_ILi64EEEEEENS_6half_tEfNS_4arch4Sm80ELb0ELb1ELb1ELb1ELb1ELb0ELb0ELb0ELi2ELi4ELi4ELi4ELb0EEENS1_21CollectiveEpilogueBwdISA_SB_SD_Li256ELb1ELb0ELi2EEENS1_19SingleTileSchedulerILb1ELb0ELb0ELi128EEEEEEEEEvNT_6ParamsE$_ZN4cute5tupleIJNS0_IJNS0_IJNS_1CILi2EEES2_EEENS1_ILi8EEES3_EEENS0_IJNS0_IJNS1_ILi1EEEiEEENS1_ILi1024EEENS0_IJiiEEEEEEEEC2ERKS5_RKSA_,@function
        .size           $_ZN7cutlass13device_kernelIN5flash19enable_sm80_to_sm89INS1_16FlashAttnBwdSm80INS1_25CollectiveMainloopBwdSm80ILi2ELi2EN4cute5tupleIJNS5_1CILi128EEES8_NS7_ILi64EEEEEENS_6half_tEfNS_4arch4Sm80ELb0ELb1ELb1ELb1ELb1ELb0ELb0ELb0ELi2ELi4ELi4ELi4ELb0EEENS1_21CollectiveEpilogueBwdISA_SB_SD_Li256ELb1ELb0ELi2EEENS1_19SingleTileSchedulerILb1ELb0ELb0ELi128EEEEEEEEEvNT_6ParamsE$_ZN4cute5tupleIJNS0_IJNS0_IJNS_1CILi2EEES2_EEENS1_ILi8EEES3_EEENS0_IJNS0_IJNS1_ILi1EEEiEEENS1_ILi1024EEENS0_IJiiEEEEEEEEC2ERKS5_RKSA_,($_ZN7cutlass13device_kernelIN5flash19enable_sm80_to_sm89INS1_16FlashAttnBwdSm80INS1_25CollectiveMainloopBwdSm80ILi2ELi2EN4cute5tupleIJNS5_1CILi128EEES8_NS7_ILi64EEEEEENS_6half_tEfNS_4arch4Sm80ELb0ELb1ELb1ELb1ELb1ELb0ELb0ELb0ELi2ELi4ELi4ELi4ELb0EEENS1_21CollectiveEpilogueBwdISA_SB_SD_Li256ELb1ELb0ELi2EEENS1_19SingleTileSchedulerILb1ELb0ELb0ELi128EEEEEEEEEvNT_6ParamsE$_ZN4cute5tupleIJNS0_IJNS0_IJNS_1CILi2EEES2_EEES3_NS1_ILi8EEEEEENS0_IJNS0_IJiNS1_ILi512EEEEEENS0_IJiiEEENS1_ILi1024EEEEEEEEC2ERKS5_RKSA_ - $_ZN7cutlass13device_kernelIN5flash19enable_sm80_to_sm89INS1_16FlashAttnBwdSm80INS1_25CollectiveMainloopBwdSm80ILi2ELi2EN4cute5tupleIJNS5_1CILi128EEES8_NS7_ILi64EEEEEENS_6half_tEfNS_4arch4Sm80ELb0ELb1ELb1ELb1ELb1ELb0ELb0ELb0ELi2ELi4ELi4ELi4ELb0EEENS1_21CollectiveEpilogueBwdISA_SB_SD_Li256ELb1ELb0ELi2EEENS1_19SingleTileSchedulerILb1ELb0ELb0ELi128EEEEEEEEEvNT_6ParamsE$_ZN4cute5tupleIJNS0_IJNS0_IJNS_1CILi2EEES2_EEENS1_ILi8EEES3_EEENS0_IJNS0_IJNS1_ILi1EEEiEEENS1_ILi1024EEENS0_IJiiEEEEEEEEC2ERKS5_RKSA_)
$_ZN7cutlass13device_kernelIN5flash19enable_sm80_to_sm89INS1_16FlashAttnBwdSm80INS1_25CollectiveMainloopBwdSm80ILi2ELi2EN4cute5tupleIJNS5_1CILi128EEES8_NS7_ILi64EEEEEENS_6half_tEfNS_4arch4Sm80ELb0ELb1ELb1ELb1ELb1ELb0ELb0ELb0ELi2ELi4ELi4ELi4ELb0EEENS1_21CollectiveEpilogueBwdISA_SB_SD_Li256ELb1ELb0ELi2EEENS1_19SingleTileSchedulerILb1ELb0ELb0ELi128EEEEEEEEEvNT_6ParamsE$_ZN4cute5tupleIJNS0_IJNS0_IJNS_1CILi2EEES2_EEENS1_ILi8EEES3_EEENS0_IJNS0_IJNS1_ILi1EEEiEEENS1_ILi1024EEENS0_IJiiEEEEEEEEC2ERKS5_RKSA_:
[----:B------:R-:W-:Y:S01]  /*9dd0*/  IADD3 R4, R60, -c[0x0][0x20], RZ ;  /* 0x800008003c047a10 */ /* 0x000fe20007ffe0ff */
[----:B------:R-:W-:Y:S01]  /*9de0*/  IMAD.MOV.U32 R28, RZ, RZ, R6 ;  /* 0x000000ffff1c7224 */ /* 0x000fe200078e0006 */
[----:B------:R-:W-:-:S03]  /*9df0*/  MOV R29, 0x0 ;  /* 0x00000000001d7802 */ /* 0x000fc60000000f00 */
[----:B------:R1:W-:Y:S04]  /*9e00*/  STL [R4], R2 ;  /* 0x0000000204007387 */ /* 0x0003e80000100800 */
[----:B------:R1:W-:Y:S04]  /*9e10*/  STL [R4+0x4], R3 ;  /* 0x0000040304007387 */ /* 0x0003e80000100800 */
[----:B------:R1:W-:Y:S01]  /*9e20*/  STL [R4+0x8], R5 ;  /* 0x0000080504007387 */ /* 0x0003e20000100800 */
[----:B------:R-:W-:Y:S05]  /*9e30*/  RET.REL.NODEC R28 `(_ZN7cutlass13device_kernelIN5flash19enable_sm80_to_sm89INS1_16FlashAttnBwdSm80INS1_25CollectiveMainloopBwdSm80ILi2ELi2EN4cute5tupleIJNS5_1CILi128EEES8_NS7_ILi64EEEEEENS_6half_tEfNS_4arch4Sm80ELb0ELb1ELb1ELb1ELb1ELb0ELb0ELb0ELi2ELi4ELi4ELi4ELb0EEENS1_21CollectiveEpilogueBwdISA_SB_SD_Li256ELb1ELb0ELi2EEENS1_19SingleTileSchedulerILb1ELb0ELb0ELi128EEEEEEEEEvNT_6ParamsE) ;  /* 0xffff61c01c007950 */ /* 0x000fea0003c3ffff */
        .type           $_ZN7cutlass13device_kernelIN5flash19enable_sm80_to_sm89INS1_16FlashAttnBwdSm80INS1_25CollectiveMainloopBwdSm80ILi2ELi2EN4cute5tupleIJNS5_1CILi128EEES8_NS7_ILi64EEEEEENS_6half_tEfNS_4arch4Sm80ELb0ELb1ELb1ELb1ELb1ELb0ELb0ELb0ELi2ELi4ELi4ELi4ELb0EEENS1_21CollectiveEpilogueBwdISA_SB_SD_Li256ELb1ELb0ELi2EEENS1_19SingleTileSchedulerILb1ELb0ELb0ELi128EEEEEEEEEvNT_6ParamsE$_ZN4cute5tupleIJNS0_IJNS0_IJNS_1CILi2EEES2_EEES3_NS1_ILi8EEEEEENS0_IJNS0_IJiNS1_ILi512EEEEEENS0_IJiiEEENS1_ILi1024EEEEEEEEC2ERKS5_RKSA_,@function
        .size           $_ZN7cutlass13device_kernelIN5flash19enable_sm80_to_sm89INS1_16FlashAttnBwdSm80INS1_25CollectiveMainloopBwdSm80ILi2ELi2EN4cute5tupleIJNS5_1CILi128EEES8_NS7_ILi64EEEEEENS_6half_tEfNS_4arch4Sm80ELb0ELb1ELb1ELb1ELb1ELb0ELb0ELb0ELi2ELi4ELi4ELi4ELb0EEENS1_21CollectiveEpilogueBwdISA_SB_SD_Li256ELb1ELb0ELi2EEENS1_19SingleTileSchedulerILb1ELb0ELb0ELi128EEEEEEEEEvNT_6ParamsE$_ZN4cute5tupleIJNS0_IJNS0_IJNS_1CILi2EEES2_EEES3_NS1_ILi8EEEEEENS0_IJNS0_IJiNS1_ILi512EEEEEENS0_IJiiEEENS1_ILi1024EEEEEEEEC2ERKS5_RKSA_,($_ZN7cutlass13device_kernelIN5flash19enable_sm80_to_sm89INS1_16FlashAttnBwdSm80INS1_25CollectiveMainloopBwdSm80ILi2ELi2EN4cute5tupleIJNS5_1CILi128EEES8_NS7_ILi64EEEEEENS_6half_tEfNS_4arch4Sm80ELb0ELb1ELb1ELb1ELb1ELb0ELb0ELb0ELi2ELi4ELi4ELi4ELb0EEENS1_21CollectiveEpilogueBwdISA_SB_SD_Li256ELb1ELb0ELi2EEENS1_19SingleTileSchedulerILb1ELb0ELb0ELi128EEEEEEEEEvNT_6ParamsE$_ZN4cute5tupleIJNS0_IJNS0_IJNS_1CILi2EEES2_S2_EEES2_NS0_IJNS0_IJS2_S2_EEES2_EEEEEENS0_IJNS0_IJNS1_ILi1EEENS1_ILi512EEEiEEENS1_ILi4096EEENS0_IJNS0_IJiiEEENS1_ILi8192EEEEEEEEEEEC2ERKS6_RKSE_ - $_ZN7cutlass13device_kernelIN5flash19enable_sm80_to_sm89INS1_16FlashAttnBwdSm80INS1_25CollectiveMainloopBwdSm80ILi2ELi2EN4cute5tupleIJNS5_1CILi128EEES8_NS7_ILi64EEEEEENS_6half_tEfNS_4arch4Sm80ELb0ELb1ELb1ELb1ELb1ELb0ELb0ELb0ELi2ELi4ELi4ELi4ELb0EEENS1_21CollectiveEpilogueBwdISA_SB_SD_Li256ELb1ELb0ELi2EEENS1_19SingleTileSchedulerILb1ELb0ELb0ELi128EEEEEEEEEvNT_6ParamsE$_ZN4cute5tupleIJNS0_IJNS0_IJNS_1CILi2EEES2_EEES3_NS1_ILi8EEEEEENS0_IJNS0_IJiNS1_ILi512EEEEEENS0_IJiiEEENS1_ILi1024EEEEEEEEC2ERKS5_RKSA_)
$_ZN7cutlass13device_kernelIN5flash19enable_sm80_to_sm89INS1_16FlashAttnBwdSm80INS1_25CollectiveMainloopBwdSm80ILi2ELi2EN4cute5tupleIJNS5_1CILi128EEES8_NS7_ILi64EEEEEENS_6half_tEfNS_4arch4Sm80ELb0ELb1ELb1ELb1ELb1ELb0ELb0ELb0ELi2ELi4ELi4ELi4ELb0EEENS1_21CollectiveEpilogueBwdISA_SB_SD_Li256ELb1ELb0ELi2EEENS1_19SingleTileSchedulerILb1ELb0ELb0ELi128EEEEEEEEEvNT_6ParamsE$_ZN4cute5tupleIJNS0_IJNS0_IJNS_1CILi2EEES2_EEES3_NS1_ILi8EEEEEENS0_IJNS0_IJiNS1_ILi512EEEEEENS0_IJiiEEENS1_ILi1024EEEEEEEEC2ERKS5_RKSA_:
[----:B------:R-:W-:Y:S01]  /*9e40*/  IADD3 R4, R81, -c[0x0][0x20], RZ ;  /* 0x8000080051047a10 */ /* 0x000fe20007ffe0ff */
[----:B------:R-:W-:Y:S01]  /*9e50*/  IMAD.MOV.U32 R26, RZ, RZ, R12 ;  /* 0x000000ffff1a7224 */ /* 0x000fe200078e000c */
[----:B------:R-:W-:-:S03]  /*9e60*/  MOV R27, 0x0 ;  /* 0x00000000001b7802 */ /* 0x000fc60000000f00 */
[----:B------:R1:W-:Y:S04]  /*9e70*/  STL [R4], R2 ;  /* 0x0000000204007387 */ /* 0x0003e80000100800 */
[----:B------:R1:W-:Y:S04]  /*9e80*/  STL [R4+0x4], R3 ;  /* 0x0000040304007387 */ /* 0x0003e80000100800 */
[----:B------:R1:W-:Y:S01]  /*9e90*/  STL [R4+0x8], R5 ;  /* 0x0000080504007387 */ /* 0x0003e20000100800 */
[----:B------:R-:W-:Y:S05]  /*9ea0*/  RET.REL.NODEC R26 `(_ZN7cutlass13device_kernelIN5flash19enable_sm80_to_sm89INS1_16FlashAttnBwdSm80INS1_25CollectiveMainloopBwdSm80ILi2ELi2EN4cute5tupleIJNS5_1CILi128EEES8_NS7_ILi64EEEEEENS_6half_tEfNS_4arch4Sm80ELb0ELb1ELb1ELb1ELb1ELb0ELb0ELb0ELi2ELi4ELi4ELi4ELb0EEENS1_21CollectiveEpilogueBwdISA_SB_SD_Li256ELb1ELb0ELi2EEENS1_19SingleTileSchedulerILb1ELb0ELb0ELi128EEEEEEEEEvNT_6ParamsE) ;  /* 0xffff61501a007950 */ /* 0x000fea0003c3ffff */
        .type           $_ZN7cutlass13device_kernelIN5flash19enable_sm80_to_sm89INS1_16FlashAttnBwdSm80INS1_25CollectiveMainloopBwdSm80ILi2ELi2EN4cute5tupleIJNS5_1CILi128EEES8_NS7_ILi64EEEEEENS_6half_tEfNS_4arch4Sm80ELb0ELb1ELb1ELb1ELb1ELb0ELb0ELb0ELi2ELi4ELi4ELi4ELb0EEENS1_21CollectiveEpilogueBwdISA_SB_SD_Li256ELb1ELb0ELi2EEENS1_19SingleTileSchedulerILb1ELb0ELb0ELi128EEEEEEEEEvNT_6ParamsE$_ZN4cute5tupleIJNS0_IJNS0_IJNS_1CILi2EEES2_S2_EEES2_NS0_IJNS0_IJS2_S2_EEES2_EEEEEENS0_IJNS0_IJNS1_ILi1EEENS1_ILi512EEEiEEENS1_ILi4096EEENS0_IJNS0_IJiiEEENS1_ILi8192EEEEEEEEEEEC2ERKS6_RKSE_,@function
        .size           $_ZN7cutlass13device_kernelIN5flash19enable_sm80_to_sm89INS1_16FlashAttnBwdSm80INS1_25CollectiveMainloopBwdSm80ILi2ELi2EN4cute5tupleIJNS5_1CILi128EEES8_NS7_ILi64EEEEEENS_6half_tEfNS_4arch4Sm80ELb0ELb1ELb1ELb1ELb1ELb0ELb0ELb0ELi2ELi4ELi4ELi4ELb0EEENS1_21CollectiveEpilogueBwdISA_SB_SD_Li256ELb1ELb0ELi2EEENS1_19SingleTileSchedulerILb1ELb0ELb0ELi128EEEEEEEEEvNT_6ParamsE$_ZN4cute5tupleIJNS0_IJNS0_IJNS_1CILi2EEES2_S2_EEES2_NS0_IJNS0_IJS2_S2_EEES2_EEEEEENS0_IJNS0_IJNS1_ILi1EEENS1_ILi512EEEiEEENS1_ILi4096EEENS0_IJNS0_IJiiEEENS1_ILi8192EEEEEEEEEEEC2ERKS6_RKSE_,($_ZN7cutlass13device_kernelIN5flash19enable_sm80_to_sm89INS1_16FlashAttnBwdSm80INS1_25CollectiveMainloopBwdSm80ILi2ELi2EN4cute5tupleIJNS5_1CILi128EEES8_NS7_ILi64EEEEEENS_6half_tEfNS_4arch4Sm80ELb0ELb1ELb1ELb1ELb1ELb0ELb0ELb0ELi2ELi4ELi4ELi4ELb0EEENS1_21CollectiveEpilogueBwdISA_SB_SD_Li256ELb1ELb0ELi2EEENS1_19SingleTileSchedulerILb1ELb0ELb0ELi128EEEEEEEEEvNT_6ParamsE$_ZN4cute5tupleIJNS0_IJNS0_IJNS_1CILi2EEES2_S2_EEES2_NS0_IJS2_S2_EEEEEENS0_IJNS0_IJNS1_ILi1EEENS1_ILi512EEEiEEENS1_ILi4096EEENS0_IJiiEEEEEEEEC2ERKS5_RKSB_ - $_ZN7cutlass13device_kernelIN5flash19enable_sm80_to_sm89INS1_16FlashAttnBwdSm80INS1_25CollectiveMainloopBwdSm80ILi2ELi2EN4cute5tupleIJNS5_1CILi128EEES8_NS7_ILi64EEEEEENS_6half_tEfNS_4arch4Sm80ELb0ELb1ELb1ELb1ELb1ELb0ELb0ELb0ELi2ELi4ELi4ELi4ELb0EEENS1_21CollectiveEpilogueBwdISA_SB_SD_Li256ELb1ELb0ELi2EEENS1_19SingleTileSchedulerILb1ELb0ELb0ELi128EEEEEEEEEvNT_6ParamsE$_ZN4cute5tupleIJNS0_IJNS0_IJNS_1CILi2EEES2_S2_EEES2_NS0_IJNS0_IJS2_S2_EEES2_EEEEEENS0_IJNS0_IJNS1_ILi1EEENS1_ILi512EEEiEEENS1_ILi4096EEENS0_IJNS0_IJiiEEENS1_ILi8192EEEEEEEEEEEC2ERKS6_RKSE_)
$_ZN7cutlass13device_kernelIN5flash19enable_sm80_to_sm89INS1_16FlashAttnBwdSm80INS1_25CollectiveMainloopBwdSm80ILi2ELi2EN4cute5tupleIJNS5_1CILi128EEES8_NS7_ILi64EEEEEENS_6half_tEfNS_4arch4Sm80ELb0ELb1ELb1ELb1ELb1ELb0ELb0ELb0ELi2ELi4ELi4ELi4ELb0EEENS1_21CollectiveEpilogueBwdISA_SB_SD_Li256ELb1ELb0ELi2EEENS1_19SingleTileSchedulerILb1ELb0ELb0ELi128EEEEEEEEEvNT_6ParamsE$_ZN4cute5tupleIJNS0_IJNS0_IJNS_1CILi2EEES2_S2_EEES2_NS0_IJNS0_IJS2_S2_EEES2_EEEEEENS0_IJNS0_IJNS1_ILi1EEENS1_ILi512EEEiEEENS1_ILi4096EEENS0_IJNS0_IJiiEEENS1_ILi8192EEEEEEEEEEEC2ERKS6_RKSE_:
[----:B------:R-:W-:Y:S01]  /*9eb0*/  IADD3 R4, R81, -c[0x0][0x20], RZ ;  /* 0x8000080051047a10 */ /* 0x000fe20007ffe0ff */
[----:B------:R-:W-:Y:S01]  /*9ec0*/  IMAD.MOV.U32 R32, RZ, RZ, R6 ;  /* 0x000000ffff207224 */ /* 0x000fe200078e0006 */
[----:B------:R-:W-:-:S03]  /*9ed0*/  MOV R33, 0x0 ;  /* 0x0000000000217802 */ /* 0x000fc60000000f00 */
[----:B------:R1:W-:Y:S04]  /*9ee0*/  STL [R4], R2 ;  /* 0x0000000204007387 */ /* 0x0003e80000100800 */
[----:B------:R1:W-:Y:S04]  /*9ef0*/  STL [R4+0x4], R3 ;  /* 0x0000040304007387 */ /* 0x0003e80000100800 */
[----:B------:R1:W-:Y:S01]  /*9f00*/  STL [R4+0x8], R5 ;  /* 0x0000080504007387 */ /* 0x0003e20000100800 */
[----:B------:R-:W-:Y:S05]  /*9f10*/  RET.REL.NODEC R32 `(_ZN7cutlass13device_kernelIN5flash19enable_sm80_to_sm89INS1_16FlashAttnBwdSm80INS1_25CollectiveMainloopBwdSm80ILi2ELi2EN4cute5tupleIJNS5_1CILi128EEES8_NS7_ILi64EEEEEENS_6half_tEfNS_4arch4Sm80ELb0ELb1ELb1ELb1ELb1ELb0ELb0ELb0ELi2ELi4ELi4ELi4ELb0EEENS1_21CollectiveEpilogueBwdISA_SB_SD_Li256ELb1ELb0ELi2EEENS1_19SingleTileSchedulerILb1ELb0ELb0ELi128EEEEEEEEEvNT_6ParamsE) ;  /* 0xffff60e020007950 */ /* 0x000fea0003c3ffff */
        .type           $_ZN7cutlass13device_kernelIN5flash19enable_sm80_to_sm89INS1_16FlashAttnBwdSm80INS1_25CollectiveMainloopBwdSm80ILi2ELi2EN4cute5tupleIJNS5_1CILi128EEES8_NS7_ILi64EEEEEENS_6half_tEfNS_4arch4Sm80ELb0ELb1ELb1ELb1ELb1ELb0ELb0ELb0ELi2ELi4ELi4ELi4ELb0EEENS1_21CollectiveEpilogueBwdISA_SB_SD_Li256ELb1ELb0ELi2EEENS1_19SingleTileSchedulerILb1ELb0ELb0ELi128EEEEEEEEEvNT_6ParamsE$_ZN4cute5tupleIJNS0_IJNS0_IJNS_1CILi2EEES2_S2_EEES2_NS0_IJS2_S2_EEEEEENS0_IJNS0_IJNS1_ILi1EEENS1_ILi512EEEiEEENS1_ILi4096EEENS0_IJiiEEEEEEEEC2ERKS5_RKSB_,@function
        .size           $_ZN7cutlass13device_kernelIN5flash19enable_sm80_to_sm89INS1_16FlashAttnBwdSm80INS1_25CollectiveMainloopBwdSm80ILi2ELi2EN4cute5tupleIJNS5_1CILi128EEES8_NS7_ILi64EEEEEENS_6half_tEfNS_4arch4Sm80ELb0ELb1ELb1ELb1ELb1ELb0ELb0ELb0ELi2ELi4ELi4ELi4ELb0EEENS1_21CollectiveEpilogueBwdISA_SB_SD_Li256ELb1ELb0ELi2EEENS1_19SingleTileSchedulerILb1ELb0ELb0ELi128EEEEEEEEEvNT_6ParamsE$_ZN4cute5tupleIJNS0_IJNS0_IJNS_1CILi2EEES2_S2_EEES2_NS0_IJS2_S2_EEEEEENS0_IJNS0_IJNS1_ILi1EEENS1_ILi512EEEiEEENS1_ILi4096EEENS0_IJiiEEEEEEEEC2ERKS5_RKSB_,($_ZN7cutlass13device_kernelIN5flash19enable_sm80_to_sm89INS1_16FlashAttnBwdSm80INS1_25CollectiveMainloopBwdSm80ILi2ELi2EN4cute5tupleIJNS5_1CILi128EEES8_NS7_ILi64EEEEEENS_6half_tEfNS_4arch4Sm80ELb0ELb1ELb1ELb1ELb1ELb0ELb0ELb0ELi2ELi4ELi4ELi4ELb0EEENS1_21CollectiveEpilogueBwdISA_SB_SD_Li256ELb1ELb0ELi2EEENS1_19SingleTileSchedulerILb1ELb0ELb0ELi128EEEEEEEEEvNT_6ParamsE$_ZN4cute5tupleIJNS0_IJNS0_IJNS_1CILi8EEENS1_ILi1EEEEEENS0_IJNS1_ILi2EEEEEEEEENS0_IJNS0_IJS3_NS1_ILi0EEEEEENS0_IJiEEEEEEEEC2ERKS7_RKSB_ - $_ZN7cutlass13device_kernelIN5flash19enable_sm80_to_sm89INS1_16FlashAttnBwdSm80INS1_25CollectiveMainloopBwdSm80ILi2ELi2EN4cute5tupleIJNS5_1CILi128EEES8_NS7_ILi64EEEEEENS_6half_tEfNS_4arch4Sm80ELb0ELb1ELb1ELb1ELb1ELb0ELb0ELb0ELi2ELi4ELi4ELi4ELb0EEENS1_21CollectiveEpilogueBwdISA_SB_SD_Li256ELb1ELb0ELi2EEENS1_19SingleTileSchedulerILb1ELb0ELb0ELi128EEEEEEEEEvNT_6ParamsE$_ZN4cute5tupleIJNS0_IJNS0_IJNS_1CILi2EEES2_S2_EEES2_NS0_IJS2_S2_EEEEEENS0_IJNS0_IJNS1_ILi1EEENS1_ILi512EEEiEEENS1_ILi4096EEENS0_IJiiEEEEEEEEC2ERKS5_RKSB_)
$_ZN7cutlass13device_kernelIN5flash19enable_sm80_to_sm89INS1_16FlashAttnBwdSm80INS1_25CollectiveMainloopBwdSm80ILi2ELi2EN4cute5tupleIJNS5_1CILi128EEES8_NS7_ILi64EEEEEENS_6half_tEfNS_4arch4Sm80ELb0ELb1ELb1ELb1ELb1ELb0ELb0ELb0ELi2ELi4ELi4ELi4ELb0EEENS1_21CollectiveEpilogueBwdISA_SB_SD_Li256ELb1ELb0ELi2EEENS1_19SingleTileSchedulerILb1ELb0ELb0ELi128EEEEEEEEEvNT_6ParamsE$_ZN4cute5tupleIJNS0_IJNS0_IJNS_1CILi2EEES2_S2_EEES2_NS0_IJS2_S2_EEEEEENS0_IJNS0_IJNS1_ILi1EEENS1_ILi512EEEiEEENS1_ILi4096EEENS0_IJiiEEEEEEEEC2ERKS5_RKSB_:
[----:B------:R-:W-:Y:S01]  /*9f20*/  IADD3 R4, R60, -c[0x0][0x20], RZ ;  /* 0x800008003c047a10 */ /* 0x000fe20007ffe0ff */
[----:B------:R-:W-:Y:S01]  /*9f30*/  IMAD.MOV.U32 R30, RZ, RZ, R6 ;  /* 0x000000ffff1e7224 */ /* 0x000fe200078e0006 */
[----:B------:R-:W-:-:S03]  /*9f40*/  MOV R31, 0x0 ;  /* 0x00000000001f7802 */ /* 0x000fc60000000f00 */
[----:B------:R1:W-:Y:S04]  /*9f50*/  STL [R4], R2 ;  /* 0x0000000204007387 */ /* 0x0003e80000100800 */
[----:B------:R1:W-:Y:S04]  /*9f60*/  STL [R4+0x4], R3 ;  /* 0x0000040304007387 */ /* 0x0003e80000100800 */
[----:B------:R1:W-:Y:S01]  /*9f70*/  STL [R4+0x8], R5 ;  /* 0x0000080504007387 */ /* 0x0003e20000100800 */
[----:B------:R-:W-:Y:S05]  /*9f80*/  RET.REL.NODEC R30 `(_ZN7cutlass13device_kernelIN5flash19enable_sm80_to_sm89INS1_16FlashAttnBwdSm80INS1_25CollectiveMainloopBwdSm80ILi2ELi2EN4cute5tupleIJNS5_1CILi128EEES8_NS7_ILi64EEEEEENS_6half_tEfNS_4arch4Sm80ELb0ELb1ELb1ELb1ELb1ELb0ELb0ELb0ELi2ELi4ELi4ELi4ELb0EEENS1_21CollectiveEpilogueBwdISA_SB_SD_Li256ELb1ELb0ELi2EEENS1_19SingleTileSchedulerILb1ELb0ELb0ELi128EEEEEEEEEvNT_6ParamsE) ;  /* 0xffff60701e007950 */ /* 0x000fea0003c3ffff */
        .type           $_ZN7cutlass13device_kernelIN5flash19enable_sm80_to_sm89INS1_16FlashAttnBwdSm80INS1_25CollectiveMainloopBwdSm80ILi2ELi2EN4cute5tupleIJNS5_1CILi128EEES8_NS7_ILi64EEEEEENS_6half_tEfNS_4arch4Sm80ELb0ELb1ELb1ELb1ELb1ELb0ELb0ELb0ELi2ELi4ELi4ELi4ELb0EEENS1_21CollectiveEpilogueBwdISA_SB_SD_Li256ELb1ELb0ELi2EEENS1_19SingleTileSchedulerILb1ELb0ELb0ELi128EEEEEEEEEvNT_6ParamsE$_ZN4cute5tupleIJNS0_IJNS0_IJNS_1CILi8EEENS1_ILi1EEEEEENS0_IJNS1_ILi2EEEEEEEEENS0_IJNS0_IJS3_NS1_ILi0EEEEEENS0_IJiEEEEEEEEC2ERKS7_RKSB_,@function
        .size           $_ZN7cutlass13device_kernelIN5flash19enable_sm80_to_sm89INS1_16FlashAttnBwdSm80INS1_25CollectiveMainloopBwdSm80ILi2ELi2EN4cute5tupleIJNS5_1CILi128EEES8_NS7_ILi64EEEEEENS_6half_tEfNS_4arch4Sm80ELb0ELb1ELb1ELb1ELb1ELb0ELb0ELb0ELi2ELi4ELi4ELi4ELb0EEENS1_21CollectiveEpilogueBwdISA_SB_SD_Li256ELb1ELb0ELi2EEENS1_19SingleTileSchedulerILb1ELb0ELb0ELi128EEEEEEEEEvNT_6ParamsE$_ZN4cute5tupleIJNS0_IJNS0_IJNS_1CILi8EEENS1_ILi1EEEEEENS0_IJNS1_ILi2EEEEEEEEENS0_IJNS0_IJS3_NS1_ILi0EEEEEENS0_IJiEEEEEEEEC2ERKS7_RKSB_,($_ZN7cutlass13device_kernelIN5flash19enable_sm80_to_sm89INS1_16FlashAttnBwdSm80INS1_25CollectiveMainloopBwdSm80ILi2ELi2EN4cute5tupleIJNS5_1CILi128EEES8_NS7_ILi64EEEEEENS_6half_tEfNS_4arch4Sm80ELb0ELb1ELb1ELb1ELb1ELb0ELb0ELb0ELi2ELi4ELi4ELi4ELb0EEENS1_21CollectiveEpilogueBwdISA_SB_SD_Li256ELb1ELb0ELi2EEENS1_19SingleTileSchedulerILb1ELb0ELb0ELi128EEEEEEEEEvNT_6ParamsE$_ZN4cute5tupleIJNS0_IJNS0_IJNS_1CILi8EEENS1_ILi1EEEEEENS1_ILi2EEEEEENS0_IJNS0_IJS3_NS1_ILi0EEEEEEiEEEEEC2ERKS6_RKS9_ - $_ZN7cutlass13device_kernelIN5flash19enable_sm80_to_sm89INS1_16FlashAttnBwdSm80INS1_25CollectiveMainloopBwdSm80ILi2ELi2EN4cute5tupleIJNS5_1CILi128EEES8_NS7_ILi64EEEEEENS_6half_tEfNS_4arch4Sm80ELb0ELb1ELb1ELb1ELb1ELb0ELb0ELb0ELi2ELi4ELi4ELi4ELb0EEENS1_21CollectiveEpilogueBwdISA_SB_SD_Li256ELb1ELb0ELi2EEENS1_19SingleTileSchedulerILb1ELb0ELb0ELi128EEEEEEEEEvNT_6ParamsE$_ZN4cute5tupleIJNS0_IJNS0_IJNS_1CILi8EEENS1_ILi1EEEEEENS0_IJNS1_ILi2EEEEEEEEENS0_IJNS0_IJS3_NS1_ILi0EEEEEENS0_IJiEEEEEEEEC2ERKS7_RKSB_)
$_ZN7cutlass13device_kernelIN5flash19enable_sm80_to_sm89INS1_16FlashAttnBwdSm80INS1_25CollectiveMainloopBwdSm80ILi2ELi2EN4cute5tupleIJNS5_1CILi128EEES8_NS7_ILi64EEEEEENS_6half_tEfNS_4arch4Sm80ELb0ELb1ELb1ELb1ELb1ELb0ELb0ELb0ELi2ELi4ELi4ELi4ELb0EEENS1_21CollectiveEpilogueBwdISA_SB_SD_Li256ELb1ELb0ELi2EEENS1_19SingleTileSchedulerILb1ELb0ELb0ELi128EEEEEEEEEvNT_6ParamsE$_ZN4cute5tupleIJNS0_IJNS0_IJNS_1CILi8EEENS1_ILi1EEEEEENS0_IJNS1_ILi2EEEEEEEEENS0_IJNS0_IJS3_NS1_ILi0EEEEEENS0_IJiEEEEEEEEC2ERKS7_RKSB_:
[----:B------:R-:W-:Y:S02]  /*9f90*/  IADD3 R36, R82, -c[0x0][0x20], RZ ;  /* 0x8000080052247a10 */ /* 0x000fe40007ffe0ff */
[----:B------:R-:W-:-:S03]  /*9fa0*/  MOV R39, 0x0 ;  /* 0x0000000000277802 */ /* 0x000fc60000000f00 */
[----:B------:R1:W-:Y:S01]  /*9fb0*/  STL [R36], R37 ;  /* 0x0000002524007387 */ /* 0x0003e20000100800 */
[----:B------:R-:W-:Y:S05]  /*9fc0*/  RET.REL.NODEC R38 `(_ZN7cutlass13device_kernelIN5flash19enable_sm80_to_sm89INS1_16FlashAttnBwdSm80INS1_25CollectiveMainloopBwdSm80ILi2ELi2EN4cute5tupleIJNS5_1CILi128EEES8_NS7_ILi64EEEEEENS_6half_tEfNS_4arch4Sm80ELb0ELb1ELb1ELb1ELb1ELb0ELb0ELb0ELi2ELi4ELi4ELi4ELb0EEENS1_21CollectiveEpilogueBwdISA_SB_SD_Li256ELb1ELb0ELi2EEENS1_19SingleTileSchedulerILb1ELb0ELb0ELi128EEEEEEEEEvNT_6ParamsE) ;  /* 0xffff603026007950 */ /* 0x000fea0003c3ffff */
        .type           $_ZN7cutlass13device_kernelIN5flash19enable_sm80_to_sm89INS1_16FlashAttnBwdSm80INS1_25CollectiveMainloopBwdSm80ILi2ELi2EN4cute5tupleIJNS5_1CILi128EEES8_NS7_ILi64EEEEEENS_6half_tEfNS_4arch4Sm80ELb0ELb1ELb1ELb1ELb1ELb0ELb0ELb0ELi2ELi4ELi4ELi4ELb0EEENS1_21CollectiveEpilogueBwdISA_SB_SD_Li256ELb1ELb0ELi2EEENS1_19SingleTileSchedulerILb1ELb0ELb0ELi128EEEEEEEEEvNT_6ParamsE$_ZN4cute5tupleIJNS0_IJNS0_IJNS_1CILi8EEENS1_ILi1EEEEEENS1_ILi2EEEEEENS0_IJNS0_IJS3_NS1_ILi0EEEEEEiEEEEEC2ERKS6_RKS9_,@function
        .size           $_ZN7cutlass13device_kernelIN5flash19enable_sm80_to_sm89INS1_16FlashAttnBwdSm80INS1_25CollectiveMainloopBwdSm80ILi2ELi2EN4cute5tupleIJNS5_1CILi128EEES8_NS7_ILi64EEEEEENS_6half_tEfNS_4arch4Sm80ELb0ELb1ELb1ELb1ELb1ELb0ELb0ELb0ELi2ELi4ELi4ELi4ELb0EEENS1_21CollectiveEpilogueBwdISA_SB_SD_Li256ELb1ELb0ELi2EEENS1_19SingleTileSchedulerILb1ELb0ELb0ELi128EEEEEEEEEvNT_6ParamsE$_ZN4cute5tupleIJNS0_IJNS0_IJNS_1CILi8EEENS1_ILi1EEEEEENS1_ILi2EEEEEENS0_IJNS0_IJS3_NS1_ILi0EEEEEEiEEEEEC2ERKS6_RKS9_,($_ZN7cutlass13device_kernelIN5flash19enable_sm80_to_sm89INS1_16FlashAttnBwdSm80INS1_25CollectiveMainloopBwdSm80ILi2ELi2EN4cute5tupleIJNS5_1CILi128EEES8_NS7_ILi64EEEEEENS_6half_tEfNS_4arch4Sm80ELb0ELb1ELb1ELb1ELb1ELb0ELb0ELb0ELi2ELi4ELi4ELi4ELb0EEENS1_21CollectiveEpilogueBwdISA_SB_SD_Li256ELb1ELb0ELi2EEENS1_19SingleTileSchedulerILb1ELb0ELb0ELi128EEEEEEEEEvNT_6ParamsE$_ZN4cute5tupleIJNS0_IJNS0_IJNS_1CILi8EEENS1_ILi1EEEEEENS1_ILi2EEENS0_IJS5_S5_EEEEEENS0_IJNS0_IJS3_NS1_ILi0EEEEEENS1_ILi4096EEENS0_IJiiEEEEEEEEC2ERKS7_RKSC_ - $_ZN7cutlass13device_kernelIN5flash19enable_sm80_to_sm89INS1_16FlashAttnBwdSm80INS1_25CollectiveMainloopBwdSm80ILi2ELi2EN4cute5tupleIJNS5_1CILi128EEES8_NS7_ILi64EEEEEENS_6half_tEfNS_4arch4Sm80ELb0ELb1ELb1ELb1ELb1ELb0ELb0ELb0ELi2ELi4ELi4ELi4ELb0EEENS1_21CollectiveEpilogueBwdISA_SB_SD_Li256ELb1ELb0ELi2EEENS1_19SingleTileSchedulerILb1ELb0ELb0ELi128EEEEEEEEEvNT_6ParamsE$_ZN4cute5tupleIJNS0_IJNS0_IJNS_1CILi8EEENS1_ILi1EEEEEENS1_ILi2EEEEEENS0_IJNS0_IJS3_NS1_ILi0EEEEEEiEEEEEC2ERKS6_RKS9_)
$_ZN7cutlass13device_kernelIN5flash19enable_sm80_to_sm89INS1_16FlashAttnBwdSm80INS1_25CollectiveMainloopBwdSm80ILi2ELi2EN4cute5tupleIJNS5_1CILi128EEES8_NS7_ILi64EEEEEENS_6half_tEfNS_4arch4Sm80ELb0ELb1ELb1ELb1ELb1ELb0ELb0ELb0ELi2ELi4ELi4ELi4ELb0EEENS1_21CollectiveEpilogueBwdISA_SB_SD_Li256ELb1ELb0ELi2EEENS1_19SingleTileSchedulerILb1ELb0ELb0ELi128EEEEEEEEEvNT_6ParamsE$_ZN4cute5tupleIJNS0_IJNS0_IJNS_1CILi8EEENS1_ILi1EEEEEENS1_ILi2EEEEEENS0_IJNS0_IJS3_NS1_ILi0EEEEEEiEEEEEC2ERKS6_RKS9_:
[----:B------:R-:W-:Y:S02]  /*9fd0*/  IADD3 R2, R82, -c[0x0][0x20], RZ ;  /* 0x8000080052027a10 */ /* 0x000fe40007ffe0ff */
[----:B------:R-:W-:-:S03]  /*9fe0*/  MOV R37, 0x0 ;  /* 0x0000000000257802 */ /* 0x000fc60000000f00 */
[----:B------:R1:W-:Y:S01]  /*9ff0*/  STL [R2], R3 ;  /* 0x0000000302007387 */ /* 0x0003e20000100800 */
[----:B------:R-:W-:Y:S05]  /*a000*/  RET.REL.NODEC R36 `(_ZN7cutlass13device_kernelIN5flash19enable_sm80_to_sm89INS1_16FlashAttnBwdSm80INS1_25CollectiveMainloopBwdSm80ILi2ELi2EN4cute5tupleIJNS5_1CILi128EEES8_NS7_ILi64EEEEEENS_6half_tEfNS_4arch4Sm80ELb0ELb1ELb1ELb1ELb1ELb0ELb0ELb0ELi2ELi4ELi4ELi4ELb0EEENS1_21CollectiveEpilogueBwdISA_SB_SD_Li256ELb1ELb0ELi2EEENS1_19SingleTileSchedulerILb1ELb0ELb0ELi128EEEEEEEEEvNT_6ParamsE) ;  /* 0xffff5ff024007950 */ /* 0x000fea0003c3ffff */
        .type           $_ZN7cutlass13device_kernelIN5flash19enable_sm80_to_sm89INS1_16FlashAttnBwdSm80INS1_25CollectiveMainloopBwdSm80ILi2ELi2EN4cute5tupleIJNS5_1CILi128EEES8_NS7_ILi64EEEEEENS_6half_tEfNS_4arch4Sm80ELb0ELb1ELb1ELb1ELb1ELb0ELb0ELb0ELi2ELi4ELi4ELi4ELb0EEENS1_21CollectiveEpilogueBwdISA_SB_SD_Li256ELb1ELb0ELi2EEENS1_19SingleTileSchedulerILb1ELb0ELb0ELi128EEEEEEEEEvNT_6ParamsE$_ZN4cute5tupleIJNS0_IJNS0_IJNS_1CILi8EEENS1_ILi1EEEEEENS1_ILi2EEENS0_IJS5_S5_EEEEEENS0_IJNS0_IJS3_NS1_ILi0EEEEEENS1_ILi4096EEENS0_IJiiEEEEEEEEC2ERKS7_RKSC_,@function
        .size           $_ZN7cutlass13device_kernelIN5flash19enable_sm80_to_sm89INS1_16FlashAttnBwdSm80INS1_25CollectiveMainloopBwdSm80ILi2ELi2EN4cute5tupleIJNS5_1CILi128EEES8_NS7_ILi64EEEEEENS_6half_tEfNS_4arch4Sm80ELb0ELb1ELb1ELb1ELb1ELb0ELb0ELb0ELi2ELi4ELi4ELi4ELb0EEENS1_21CollectiveEpilogueBwdISA_SB_SD_Li256ELb1ELb0ELi2EEENS1_19SingleTileSchedulerILb1ELb0ELb0ELi128EEEEEEEEEvNT_6ParamsE$_ZN4cute5tupleIJNS0_IJNS0_IJNS_1CILi8EEENS1_ILi1EEEEEENS1_ILi2EEENS0_IJS5_S5_EEEEEENS0_IJNS0_IJS3_NS1_ILi0EEEEEENS1_ILi4096EEENS0_IJiiEEEEEEEEC2ERKS7_RKSC_,($_ZN7cutlass13device_kernelIN5flash19enable_sm80_to_sm89INS1_16FlashAttnBwdSm80INS1_25CollectiveMainloopBwdSm80ILi2ELi2EN4cute5tupleIJNS5_1CILi128EEES8_NS7_ILi64EEEEEENS_6half_tEfNS_4arch4Sm80ELb0ELb1ELb1ELb1ELb1ELb0ELb0ELb0ELi2ELi4ELi4ELi4ELb0EEENS1_21CollectiveEpilogueBwdISA_SB_SD_Li256ELb1ELb0ELi2EEENS1_19SingleTileSchedulerILb1ELb0ELb0ELi128EEEEEEEEEvNT_6ParamsE$_ZN4cute5tupleIJNS0_IJNS0_IJNS_1CILi8EEENS1_ILi1EEEEEENS1_ILi2EEES2_EEENS0_IJNS0_IJS3_NS1_ILi0EEEEEEiNS1_ILi1024EEEEEEEEC2ERKS6_RKSA_ - $_ZN7cutlass13device_kernelIN5flash19enable_sm80_to_sm89INS1_16FlashAttnBwdSm80INS1_25CollectiveMainloopBwdSm80ILi2ELi2EN4cute5tupleIJNS5_1CILi128EEES8_NS7_ILi64EEEEEENS_6half_tEfNS_4arch4Sm80ELb0ELb1ELb1ELb1ELb1ELb0ELb0ELb0ELi2ELi4ELi4ELi4ELb0EEENS1_21CollectiveEpilogueBwdISA_SB_SD_Li256ELb1ELb0ELi2EEENS1_19SingleTileSchedulerILb1ELb0ELb0ELi128EEEEEEEEEvNT_6ParamsE$_ZN4cute5tupleIJNS0_IJNS0_IJNS_1CILi8EEENS1_ILi1EEEEEENS1_ILi2EEENS0_IJS5_S5_EEEEEENS0_IJNS0_IJS3_NS1_ILi0EEEEEENS1_ILi4096EEENS0_IJiiEEEEEEEEC2ERKS7_RKSC_)
$_ZN7cutlass13device_kernelIN5flash19enable_sm80_to_sm89INS1_16FlashAttnBwdSm80INS1_25CollectiveMainloopBwdSm80ILi2ELi2EN4cute5tupleIJNS5_1CILi128EEES8_NS7_ILi64EEEEEENS_6half_tEfNS_4arch4Sm80ELb0ELb1ELb1ELb1ELb1ELb0ELb0ELb0ELi2ELi4ELi4ELi4ELb0EEENS1_21CollectiveEpilogueBwdISA_SB_SD_Li256ELb1ELb0ELi2EEENS1_19SingleTileSchedulerILb1ELb0ELb0ELi128EEEEEEEEEvNT_6ParamsE$_ZN4cute5tupleIJNS0_IJNS0_IJNS_1CILi8EEENS1_ILi1EEEEEENS1_ILi2EEENS0_IJS5_S5_EEEEEENS0_IJNS0_IJS3_NS1_ILi0EEEEEENS1_ILi4096EEENS0_IJiiEEEEEEEEC2ERKS7_RKSC_:
[----:B------:R-:W-:Y:S01]  /*a010*/  IADD3 R2, R60, -c[0x0][0x20], RZ ;  /* 0x800008003c027a10 */ /* 0x000fe20007ffe0ff */
[----:B------:R-:W-:Y:S01]  /*a020*/  IMAD.MOV.U32 R14, RZ, RZ, R4 ;  /* 0x000000ffff0e7224 */ /* 0x000fe200078e0004 */
[----:B------:R-:W-:-:S03]  /*a030*/  MOV R15, 0x0 ;  /* 0x00000000000f7802 */ /* 0x000fc60000000f00 */
[----:B------:R1:W-:Y:S04]  /*a040*/  STL [R2], R5 ;  /* 0x0000000502007387 */ /* 0x0003e80000100800 */
[----:B------:R1:W-:Y:S01]  /*a050*/  STL [R2+0x4], R3 ;  /* 0x0000040302007387 */ /* 0x0003e20000100800 */
[----:B------:R-:W-:Y:S05]  /*a060*/  RET.REL.NODEC R14 `(_ZN7cutlass13device_kernelIN5flash19enable_sm80_to_sm89INS1_16FlashAttnBwdSm80INS1_25CollectiveMainloopBwdSm80ILi2ELi2EN4cute5tupleIJNS5_1CILi128EEES8_NS7_ILi64EEEEEENS_6half_tEfNS_4arch4Sm80ELb0ELb1ELb1ELb1ELb1ELb0ELb0ELb0ELi2ELi4ELi4ELi4ELb0EEENS1_21CollectiveEpilogueBwdISA_SB_SD_Li256ELb1ELb0ELi2EEENS1_19SingleTileSchedulerILb1ELb0ELb0ELi128EEEEEEEEEvNT_6ParamsE) ;  /* 0xffff5f900e007950 */ /* 0x000fea0003c3ffff */
        .type           $_ZN7cutlass13device_kernelIN5flash19enable_sm80_to_sm89INS1_16FlashAttnBwdSm80INS1_25CollectiveMainloopBwdSm80ILi2ELi2EN4cute5tupleIJNS5_1CILi128EEES8_NS7_ILi64EEEEEENS_6half_tEfNS_4arch4Sm80ELb0ELb1ELb1ELb1ELb1ELb0ELb0ELb0ELi2ELi4ELi4ELi4ELb0EEENS1_21CollectiveEpilogueBwdISA_SB_SD_Li256ELb1ELb0ELi2EEENS1_19SingleTileSchedulerILb1ELb0ELb0ELi128EEEEEEEEEvNT_6ParamsE$_ZN4cute5tupleIJNS0_IJNS0_IJNS_1CILi8EEENS1_ILi1EEEEEENS1_ILi2EEES2_EEENS0_IJNS0_IJS3_NS1_ILi0EEEEEEiNS1_ILi1024EEEEEEEEC2ERKS6_RKSA_,@function
        .size           $_ZN7cutlass13device_kernelIN5flash19enable_sm80_to_sm89INS1_16FlashAttnBwdSm80INS1_25CollectiveMainloopBwdSm80ILi2ELi2EN4cute5tupleIJNS5_1CILi128EEES8_NS7_ILi64EEEEEENS_6half_tEfNS_4arch4Sm80ELb0ELb1ELb1ELb1ELb1ELb0ELb0ELb0ELi2ELi4ELi4ELi4ELb0EEENS1_21CollectiveEpilogueBwdISA_SB_SD_Li256ELb1ELb0ELi2EEENS1_19SingleTileSchedulerILb1ELb0ELb0ELi128EEEEEEEEEvNT_6ParamsE$_ZN4cute5tupleIJNS0_IJNS0_IJNS_1CILi8EEENS1_ILi1EEEEEENS1_ILi2EEES2_EEENS0_IJNS0_IJS3_NS1_ILi0EEEEEEiNS1_ILi1024EEEEEEEEC2ERKS6_RKSA_,($_ZN7cutlass13device_kernelIN5flash19enable_sm80_to_sm89INS1_16FlashAttnBwdSm80INS1_25CollectiveMainloopBwdSm80ILi2ELi2EN4cute5tupleIJNS5_1CILi128EEES8_NS7_ILi64EEEEEENS_6half_tEfNS_4arch4Sm80ELb0ELb1ELb1ELb1ELb1ELb0ELb0ELb0ELi2ELi4ELi4ELi4ELb0EEENS1_21CollectiveEpilogueBwdISA_SB_SD_Li256ELb1ELb0ELi2EEENS1_19SingleTileSchedulerILb1ELb0ELb0ELi128EEEEEEEEEvNT_6ParamsE$_ZN4cute5tupleIJNS0_IJNS_1CILi16EEENS1_ILi2EEES3_S3_NS1_ILi4EEES3_EEENS0_IJNS1_ILi1EEEiiiNS1_ILi144EEENS1_ILi512EEEEEEEEC2ERKS5_RKS9_ - $_ZN7cutlass13device_kernelIN5flash19enable_sm80_to_sm89INS1_16FlashAttnBwdSm80INS1_25CollectiveMainloopBwdSm80ILi2ELi2EN4cute5tupleIJNS5_1CILi128EEES8_NS7_ILi64EEEEEENS_6half_tEfNS_4arch4Sm80ELb0ELb1ELb1ELb1ELb1ELb0ELb0ELb0ELi2ELi4ELi4ELi4ELb0EEENS1_21CollectiveEpilogueBwdISA_SB_SD_Li256ELb1ELb0ELi2EEENS1_19SingleTileSchedulerILb1ELb0ELb0ELi128EEEEEEEEEvNT_6ParamsE$_ZN4cute5tupleIJNS0_IJNS0_IJNS_1CILi8EEENS1_ILi1EEEEEENS1_ILi2EEES2_EEENS0_IJNS0_IJS3_NS1_ILi0EEEEEEiNS1_ILi1024EEEEEEEEC2ERKS6_RKSA_)
$_ZN7cutlass13device_kernelIN5flash19enable_sm80_to_sm89INS1_16FlashAttnBwdSm80INS1_25CollectiveMainloopBwdSm80ILi2ELi2EN4cute5tupleIJNS5_1CILi128EEES8_NS7_ILi64EEEEEENS_6half_tEfNS_4arch4Sm80ELb0ELb1ELb1ELb1ELb1ELb0ELb0ELb0ELi2ELi4ELi4ELi4ELb0EEENS1_21CollectiveEpilogueBwdISA_SB_SD_Li256ELb1ELb0ELi2EEENS1_19SingleTileSchedulerILb1ELb0ELb0ELi128EEEEEEEEEvNT_6ParamsE$_ZN4cute5tupleIJNS0_IJNS0_IJNS_1CILi8EEENS1_ILi1EEEEEENS1_ILi2EEES2_EEENS0_IJNS0_IJS3_NS1_ILi0EEEEEEiNS1_ILi1024EEEEEEEEC2ERKS6_RKSA_:
[----:B------:R-:W-:Y:S01]  /*a070*/  IADD3 R2, R60, -c[0x0][0x20], RZ ;  /* 0x800008003c027a10 */ /* 0x000fe20007ffe0ff */
[----:B------:R-:W-:Y:S01]  /*a080*/  IMAD.MOV.U32 R12, RZ, RZ, R4 ;  /* 0x000000ffff0c7224 */ /* 0x000fe200078e0004 */
[----:B------:R-:W-:-:S03]  /*a090*/  MOV R13, 0x0 ;  /* 0x00000000000d7802 */ /* 0x000fc60000000f00 */
[----:B------:R1:W-:Y:S01]  /*a0a0*/  STL [R2], R3 ;  /* 0x0000000302007387 */ /* 0x0003e20000100800 */
[----:B------:R-:W-:Y:S05]  /*a0b0*/  RET.REL.NODEC R12 `(_ZN7cutlass13device_kernelIN5flash19enable_sm80_to_sm89INS1_16FlashAttnBwdSm80INS1_25CollectiveMainloopBwdSm80ILi2ELi2EN4cute5tupleIJNS5_1CILi128EEES8_NS7_ILi64EEEEEENS_6half_tEfNS_4arch4Sm80ELb0ELb1ELb1ELb1ELb1ELb0ELb0ELb0ELi2ELi4ELi4ELi4ELb0EEENS1_21CollectiveEpilogueBwdISA_SB_SD_Li256ELb1ELb0ELi2EEENS1_19SingleTileSchedulerILb1ELb0ELb0ELi128EEEEEEEEEvNT_6ParamsE) ;  /* 0xffff5f400c007950 */ /* 0x000fea0003c3ffff */
        .type           $_ZN7cutlass13device_kernelIN5flash19enable_sm80_to_sm89INS1_16FlashAttnBwdSm80INS1_25CollectiveMainloopBwdSm80ILi2ELi2EN4cute5tupleIJNS5_1CILi128EEES8_NS7_ILi64EEEEEENS_6half_tEfNS_4arch4Sm80ELb0ELb1ELb1ELb1ELb1ELb0ELb0ELb0ELi2ELi4ELi4ELi4ELb0EEENS1_21CollectiveEpilogueBwdISA_SB_SD_Li256ELb1ELb0ELi2EEENS1_19SingleTileSchedulerILb1ELb0ELb0ELi128EEEEEEEEEvNT_6ParamsE$_ZN4cute5tupleIJNS0_IJNS_1CILi16EEENS1_ILi2EEES3_S3_NS1_ILi4EEES3_EEENS0_IJNS1_ILi1EEEiiiNS1_ILi144EEENS1_ILi512EEEEEEEEC2ERKS5_RKS9_,@function
        .size           $_ZN7cutlass13device_kernelIN5flash19enable_sm80_to_sm89INS1_16FlashAttnBwdSm80INS1_25CollectiveMainloopBwdSm80ILi2ELi2EN4cute5tupleIJNS5_1CILi128EEES8_NS7_ILi64EEEEEENS_6half_tEfNS_4arch4Sm80ELb0ELb1ELb1ELb1ELb1ELb0ELb0ELb0ELi2ELi4ELi4ELi4ELb0EEENS1_21CollectiveEpilogueBwdISA_SB_SD_Li256ELb1ELb0ELi2EEENS1_19SingleTileSchedulerILb1ELb0ELb0ELi128EEEEEEEEEvNT_6ParamsE$_ZN4cute5tupleIJNS0_IJNS_1CILi16EEENS1_ILi2EEES3_S3_NS1_ILi4EEES3_EEENS0_IJNS1_ILi1EEEiiiNS1_ILi144EEENS1_ILi512EEEEEEEEC2ERKS5_RKS9_,($_ZN7cutlass13device_kernelIN5flash19enable_sm80_to_sm89INS1_16FlashAttnBwdSm80INS1_25CollectiveMainloopBwdSm80ILi2ELi2EN4cute5tupleIJNS5_1CILi128EEES8_NS7_ILi64EEEEEENS_6half_tEfNS_4arch4Sm80ELb0ELb1ELb1ELb1ELb1ELb0ELb0ELb0ELi2ELi4ELi4ELi4ELb0EEENS1_21CollectiveEpilogueBwdISA_SB_SD_Li256ELb1ELb0ELi2EEENS1_19SingleTileSchedulerILb1ELb0ELb0ELi128EEEEEEEEEvNT_6ParamsE$_ZN4cute5tupleIJNS0_IJNS_1CILi2EEEEEENS0_IJiEEEEEC2ERKS3_RKS4_ - $_ZN7cutlass13device_kernelIN5flash19enable_sm80_to_sm89INS1_16FlashAttnBwdSm80INS1_25CollectiveMainloopBwdSm80ILi2ELi2EN4cute5tupleIJNS5_1CILi128EEES8_NS7_ILi64EEEEEENS_6half_tEfNS_4arch4Sm80ELb0ELb1ELb1ELb1ELb1ELb0ELb0ELb0ELi2ELi4ELi4ELi4ELb0EEENS1_21CollectiveEpilogueBwdISA_SB_SD_Li256ELb1ELb0ELi2EEENS1_19SingleTileSchedulerILb1ELb0ELb0ELi128EEEEEEEEEvNT_6ParamsE$_ZN4cute5tupleIJNS0_IJNS_1CILi16EEENS1_ILi2EEES3_S3_NS1_ILi4EEES3_EEENS0_IJNS1_ILi1EEEiiiNS1_ILi144EEENS1_ILi512EEEEEEEEC2ERKS5_RKS9_)
$_ZN7cutlass13device_kernelIN5flash19enable_sm80_to_sm89INS1_16FlashAttnBwdSm80INS1_25CollectiveMainloopBwdSm80ILi2ELi2EN4cute5tupleIJNS5_1CILi128EEES8_NS7_ILi64EEEEEENS_6half_tEfNS_4arch4Sm80ELb0ELb1ELb1ELb1ELb1ELb0ELb0ELb0ELi2ELi4ELi4ELi4ELb0EEENS1_21CollectiveEpilogueBwdISA_SB_SD_Li256ELb1ELb0ELi2EEENS1_19SingleTileSchedulerILb1ELb0ELb0ELi128EEEEEEEEEvNT_6ParamsE$_ZN4cute5tupleIJNS0_IJNS_1CILi16EEENS1_ILi2EEES3_S3_NS1_ILi4EEES3_EEENS0_IJNS1_ILi1EEEiiiNS1_ILi144EEENS1_ILi512EEEEEEEEC2ERKS5_RKS9_:
[----:B------:R-:W-:Y:S01]  /*a0c0*/  IADD3 R4, R83, -c[0x0][0x20], RZ ;  /* 0x8000080053047a10 */ /* 0x000fe20007ffe0ff */
[----:B------:R-:W-:Y:S01]  /*a0d0*/  IMAD.MOV.U32 R26, RZ, RZ, R12 ;  /* 0x000000ffff1a7224 */ /* 0x000fe200078e000c */
[----:B------:R-:W-:-:S03]  /*a0e0*/  MOV R27, 0x0 ;  /* 0x00000000001b7802 */ /* 0x000fc60000000f00 */
[----:B------:R1:W-:Y:S04]  /*a0f0*/  STL [R4], R2 ;  /* 0x0000000204007387 */ /* 0x0003e80000100800 */
[----:B------:R1:W-:Y:S04]  /*a100*/  STL [R4+0x4], R3 ;  /* 0x0000040304007387 */ /* 0x0003e80000100800 */
[----:B------:R1:W-:Y:S01]  /*a110*/  STL [R4+0x8], R5 ;  /* 0x0000080504007387 */ /* 0x0003e20000100800 */
[----:B------:R-:W-:Y:S05]  /*a120*/  RET.REL.NODEC R26 `(_ZN7cutlass13device_kernelIN5flash19enable_sm80_to_sm89INS1_16FlashAttnBwdSm80INS1_25CollectiveMainloopBwdSm80ILi2ELi2EN4cute5tupleIJNS5_1CILi128EEES8_NS7_ILi64EEEEEENS_6half_tEfNS_4arch4Sm80ELb0ELb1ELb1ELb1ELb1ELb0ELb0ELb0ELi2ELi4ELi4ELi4ELb0EEENS1_21CollectiveEpilogueBwdISA_SB_SD_Li256ELb1ELb0ELi2EEENS1_19SingleTileSchedulerILb1ELb0ELb0ELi128EEEEEEEEEvNT_6ParamsE) ;  /* 0xffff5ed01a007950 */ /* 0x000fea0003c3ffff */
        .type           $_ZN7cutlass13device_kernelIN5flash19enable_sm80_to_sm89INS1_16FlashAttnBwdSm80INS1_25CollectiveMainloopBwdSm80ILi2ELi2EN4cute5tupleIJNS5_1CILi128EEES8_NS7_ILi64EEEEEENS_6half_tEfNS_4arch4Sm80ELb0ELb1ELb1ELb1ELb1ELb0ELb0ELb0ELi2ELi4ELi4ELi4ELb0EEENS1_21CollectiveEpilogueBwdISA_SB_SD_Li256ELb1ELb0ELi2EEENS1_19SingleTileSchedulerILb1ELb0ELb0ELi128EEEEEEEEEvNT_6ParamsE$_ZN4cute5tupleIJNS0_IJNS_1CILi2EEEEEENS0_IJiEEEEEC2ERKS3_RKS4_,@function
        .size           $_ZN7cutlass13device_kernelIN5flash19enable_sm80_to_sm89INS1_16FlashAttnBwdSm80INS1_25CollectiveMainloopBwdSm80ILi2ELi2EN4cute5tupleIJNS5_1CILi128EEES8_NS7_ILi64EEEEEENS_6half_tEfNS_4arch4Sm80ELb0ELb1ELb1ELb1ELb1ELb0ELb0ELb0ELi2ELi4ELi4ELi4ELb0EEENS1_21CollectiveEpilogueBwdISA_SB_SD_Li256ELb1ELb0ELi2EEENS1_19SingleTileSchedulerILb1ELb0ELb0ELi128EEEEEEEEEvNT_6ParamsE$_ZN4cute5tupleIJNS0_IJNS_1CILi2EEEEEENS0_IJiEEEEEC2ERKS3_RKS4_,($_ZN7cutlass13device_kernelIN5flash19enable_sm80_to_sm89INS1_16FlashAttnBwdSm80INS1_25CollectiveMainloopBwdSm80ILi2ELi2EN4cute5tupleIJNS5_1CILi128EEES8_NS7_ILi64EEEEEENS_6half_tEfNS_4arch4Sm80ELb0ELb1ELb1ELb1ELb1ELb0ELb0ELb0ELi2ELi4ELi4ELi4ELb0EEENS1_21CollectiveEpilogueBwdISA_SB_SD_Li256ELb1ELb0ELi2EEENS1_19SingleTileSchedulerILb1ELb0ELb0ELi128EEEEEEEEEvNT_6ParamsE$_ZN4cute5tupleIJNS0_IJNS_1CILi8EEENS0_IJNS1_ILi2EEES3_S3_EEENS1_ILi1EEES4_S5_EEENS0_IJS5_NS0_IJS2_iiEEENS1_ILi64EEENS0_IJiNS1_ILi144EEENS1_ILi288EEEEEENS1_ILi512EEEEEEEEC2ERKS6_RKSD_ - $_ZN7cutlass13device_kernelIN5flash19enable_sm80_to_sm89INS1_16FlashAttnBwdSm80INS1_25CollectiveMainloopBwdSm80ILi2ELi2EN4cute5tupleIJNS5_1CILi128EEES8_NS7_ILi64EEEEEENS_6half_tEfNS_4arch4Sm80ELb0ELb1ELb1ELb1ELb1ELb0ELb0ELb0ELi2ELi4ELi4ELi4ELb0EEENS1_21CollectiveEpilogueBwdISA_SB_SD_Li256ELb1ELb0ELi2EEENS1_19SingleTileSchedulerILb1ELb0ELb0ELi128EEEEEEEEEvNT_6ParamsE$_ZN4cute5tupleIJNS0_IJNS_1CILi2EEEEEENS0_IJiEEEEEC2ERKS3_RKS4_)
$_ZN7cutlass13device_kernelIN5flash19enable_sm80_to_sm89INS1_16FlashAttnBwdSm80INS1_25CollectiveMainloopBwdSm80ILi2ELi2EN4cute5tupleIJNS5_1CILi128EEES8_NS7_ILi64EEEEEENS_6half_tEfNS_4arch4Sm80ELb0ELb1ELb1ELb1ELb1ELb0ELb0ELb0ELi2ELi4ELi4ELi4ELb0EEENS1_21CollectiveEpilogueBwdISA_SB_SD_Li256ELb1ELb0ELi2EEENS1_19SingleTileSchedulerILb1ELb0ELb0ELi128EEEEEEEEEvNT_6ParamsE$_ZN4cute5tupleIJNS0_IJNS_1CILi2EEEEEENS0_IJiEEEEEC2ERKS3_RKS4_:
[----:B------:R-:W-:Y:S02]  /*a130*/  IADD3 R10, R83, -c[0x0][0x20], RZ ;  /* 0x80000800530a7a10 */ /* 0x000fe40007ffe0ff */
[----:B------:R-:W-:-:S03]  /*a140*/  MOV R13, 0x0 ;  /* 0x00000000000d7802 */ /* 0x000fc60000000f00 */
[----:B------:R1:W-:Y:S01]  /*a150*/  STL [R10], R11 ;  /* 0x0000000b0a007387 */ /* 0x0003e20000100800 */
[----:B------:R-:W-:Y:S05]  /*a160*/  RET.REL.NODEC R12 `(_ZN7cutlass13device_kernelIN5flash19enable_sm80_to_sm89INS1_16FlashAttnBwdSm80INS1_25CollectiveMainloopBwdSm80ILi2ELi2EN4cute5tupleIJNS5_1CILi128EEES8_NS7_ILi64EEEEEENS_6half_tEfNS_4arch4Sm80ELb0ELb1ELb1ELb1ELb1ELb0ELb0ELb0ELi2ELi4ELi4ELi4ELb0EEENS1_21CollectiveEpilogueBwdISA_SB_SD_Li256ELb1ELb0ELi2EEENS1_19SingleTileSchedulerILb1ELb0ELb0ELi128EEEEEEEEEvNT_6ParamsE) ;  /* 0xffff5e900c007950 */ /* 0x000fea0003c3ffff */
        .type           $_ZN7cutlass13device_kernelIN5flash19enable_sm80_to_sm89INS1_16FlashAttnBwdSm80INS1_25CollectiveMainloopBwdSm80ILi2ELi2EN4cute5tupleIJNS5_1CILi128EEES8_NS7_ILi64EEEEEENS_6half_tEfNS_4arch4Sm80ELb0ELb1ELb1ELb1ELb1ELb0ELb0ELb0ELi2ELi4ELi4ELi4ELb0EEENS1_21CollectiveEpilogueBwdISA_SB_SD_Li256ELb1ELb0ELi2EEENS1_19SingleTileSchedulerILb1ELb0ELb0ELi128EEEEEEEEEvNT_6ParamsE$_ZN4cute5tupleIJNS0_IJNS_1CILi8EEENS0_IJNS1_ILi2EEES3_S3_EEENS1_ILi1EEES4_S5_EEENS0_IJS5_NS0_IJS2_iiEEENS1_ILi64EEENS0_IJiNS1_ILi144EEENS1_ILi288EEEEEENS1_ILi512EEEEEEEEC2ERKS6_RKSD_,@function
        .size           $_ZN7cutlass13device_kernelIN5flash19enable_sm80_to_sm89INS1_16FlashAttnBwdSm80INS1_25CollectiveMainloopBwdSm80ILi2ELi2EN4cute5tupleIJNS5_1CILi128EEES8_NS7_ILi64EEEEEENS_6half_tEfNS_4arch4Sm80ELb0ELb1ELb1ELb1ELb1ELb0ELb0ELb0ELi2ELi4ELi4ELi4ELb0EEENS1_21CollectiveEpilogueBwdISA_SB_SD_Li256ELb1ELb0ELi2EEENS1_19SingleTileSchedulerILb1ELb0ELb0ELi128EEEEEEEEEvNT_6ParamsE$_ZN4cute5tupleIJNS0_IJNS_1CILi8EEENS0_IJNS1_ILi2EEES3_S3_EEENS1_ILi1EEES4_S5_EEENS0_IJS5_NS0_IJS2_iiEEENS1_ILi64EEENS0_IJiNS1_ILi144EEENS1_ILi288EEEEEENS1_ILi512EEEEEEEEC2ERKS6_RKSD_,($_ZN7cutlass13device_kernelIN5flash19enable_sm80_to_sm89INS1_16FlashAttnBwdSm80INS1_25CollectiveMainloopBwdSm80ILi2ELi2EN4cute5tupleIJNS5_1CILi128EEES8_NS7_ILi64EEEEEENS_6half_tEfNS_4arch4Sm80ELb0ELb1ELb1ELb1ELb1ELb0ELb0ELb0ELi2ELi4ELi4ELi4ELb0EEENS1_21CollectiveEpilogueBwdISA_SB_SD_Li256ELb1ELb0ELi2EEENS1_19SingleTileSchedulerILb1ELb0ELb0ELi128EEEEEEEEEvNT_6ParamsE$_ZN4cute5tupleIJNS0_IJNS_1CILi8EEENS0_IJNS1_ILi2EEES3_S3_EEENS1_ILi1EEES4_S5_EEENS0_IJS5_NS0_IJiiiEEENS1_ILi64EEENS0_IJNS1_ILi72EEENS1_ILi144EEENS1_ILi288EEEEEENS1_ILi512EEEEEEEEC2ERKS6_RKSE_ - $_ZN7cutlass13device_kernelIN5flash19enable_sm80_to_sm89INS1_16FlashAttnBwdSm80INS1_25CollectiveMainloopBwdSm80ILi2ELi2EN4cute5tupleIJNS5_1CILi128EEES8_NS7_ILi64EEEEEENS_6half_tEfNS_4arch4Sm80ELb0ELb1ELb1ELb1ELb1ELb0ELb0ELb0ELi2ELi4ELi4ELi4ELb0EEENS1_21CollectiveEpilogueBwdISA_SB_SD_Li256ELb1ELb0ELi2EEENS1_19SingleTileSchedulerILb1ELb0ELb0ELi128EEEEEEEEEvNT_6ParamsE$_ZN4cute5tupleIJNS0_IJNS_1CILi8EEENS0_IJNS1_ILi2EEES3_S3_EEENS1_ILi1EEES4_S5_EEENS0_IJS5_NS0_IJS2_iiEEENS1_ILi64EEENS0_IJiNS1_ILi144EEENS1_ILi288EEEEEENS1_ILi512EEEEEEEEC2ERKS6_RKSD_)
$_ZN7cutlass13device_kernelIN5flash19enable_sm80_to_sm89INS1_16FlashAttnBwdSm80INS1_25CollectiveMainloopBwdSm80ILi2ELi2EN4cute5tupleIJNS5_1CILi128EEES8_NS7_ILi64EEEEEENS_6half_tEfNS_4arch4Sm80ELb0ELb1ELb1ELb1ELb1ELb0ELb0ELb0ELi2ELi4ELi4ELi4ELb0EEENS1_21CollectiveEpilogueBwdISA_SB_SD_Li256ELb1ELb0ELi2EEENS1_19SingleTileSchedulerILb1ELb0ELb0ELi128EEEEEEEEEvNT_6ParamsE$_ZN4cute5tupleIJNS0_IJNS_1CILi8EEENS0_IJNS1_ILi2EEES3_S3_EEENS1_ILi1EEES4_S5_EEENS0_IJS5_NS0_IJS2_iiEEENS1_ILi64EEENS0_IJiNS1_ILi144EEENS1_ILi288EEEEEENS1_ILi512EEEEEEEEC2ERKS6_RKSD_:
[----:B------:R-:W-:Y:S01]  /*a170*/  IADD3 R4, R81, -c[0x0][0x20], RZ ;  /* 0x8000080051047a10 */ /* 0x000fe20007ffe0ff */
[----:B------:R-:W-:Y:S01]  /*a180*/  IMAD.MOV.U32 R34, RZ, RZ, R26 ;  /* 0x000000ffff227224 */ /* 0x000fe200078e001a */
[----:B------:R-:W-:-:S03]  /*a190*/  MOV R35, 0x0 ;  /* 0x0000000000237802 */ /* 0x000fc60000000f00 */
[----:B------:R1:W-:Y:S04]  /*a1a0*/  STL [R4], R2 ;  /* 0x0000000204007387 */ /* 0x0003e80000100800 */
[----:B------:R1:W-:Y:S04]  /*a1b0*/  STL [R4+0x4], R3 ;  /* 0x0000040304007387 */ /* 0x0003e80000100800 */
[----:B------:R1:W-:Y:S01]  /*a1c0*/  STL [R4+0x8], R5 ;  /* 0x0000080504007387 */ /* 0x0003e20000100800 */
[----:B------:R-:W-:Y:S05]  /*a1d0*/  RET.REL.NODEC R34 `(_ZN7cutlass13device_kernelIN5flash19enable_sm80_to_sm89INS1_16FlashAttnBwdSm80INS1_25CollectiveMainloopBwdSm80ILi2ELi2EN4cute5tupleIJNS5_1CILi128EEES8_NS7_ILi64EEEEEENS_6half_tEfNS_4arch4Sm80ELb0ELb1ELb1ELb1ELb1ELb0ELb0ELb0ELi2ELi4ELi4ELi4ELb0EEENS1_21CollectiveEpilogueBwdISA_SB_SD_Li256ELb1ELb0ELi2EEENS1_19SingleTileSchedulerILb1ELb0ELb0ELi128EEEEEEEEEvNT_6ParamsE) ;  /* 0xffff5e2022007950 */ /* 0x000fea0003c3ffff */
        .type           $_ZN7cutlass13device_kernelIN5flash19enable_sm80_to_sm89INS1_16FlashAttnBwdSm80INS1_25CollectiveMainloopBwdSm80ILi2ELi2EN4cute5tupleIJNS5_1CILi128EEES8_NS7_ILi64EEEEEENS_6half_tEfNS_4arch4Sm80ELb0ELb1ELb1ELb1ELb1ELb0ELb0ELb0ELi2ELi4ELi4ELi4ELb0EEENS1_21CollectiveEpilogueBwdISA_SB_SD_Li256ELb1ELb0ELi2EEENS1_19SingleTileSchedulerILb1ELb0ELb0ELi128EEEEEEEEEvNT_6ParamsE$_ZN4cute5tupleIJNS0_IJNS_1CILi8EEENS0_IJNS1_ILi2EEES3_S3_EEENS1_ILi1EEES4_S5_EEENS0_IJS5_NS0_IJiiiEEENS1_ILi64EEENS0_IJNS1_ILi72EEENS1_ILi144EEENS1_ILi288EEEEEENS1_ILi512EEEEEEEEC2ERKS6_RKSE_,@function
        .size           $_ZN7cutlass13device_kernelIN5flash19enable_sm80_to_sm89INS1_16FlashAttnBwdSm80INS1_25CollectiveMainloopBwdSm80ILi2ELi2EN4cute5tupleIJNS5_1CILi128EEES8_NS7_ILi64EEEEEENS_6half_tEfNS_4arch4Sm80ELb0ELb1ELb1ELb1ELb1ELb0ELb0ELb0ELi2ELi4ELi4ELi4ELb0EEENS1_21CollectiveEpilogueBwdISA_SB_SD_Li256ELb1ELb0ELi2EEENS1_19SingleTileSchedulerILb1ELb0ELb0ELi128EEEEEEEEEvNT_6ParamsE$_ZN4cute5tupleIJNS0_IJNS_1CILi8EEENS0_IJNS1_ILi2EEES3_S3_EEENS1_ILi1EEES4_S5_EEENS0_IJS5_NS0_IJiiiEEENS1_ILi64EEENS0_IJNS1_ILi72EEENS1_ILi144EEENS1_ILi288EEEEEENS1_ILi512EEEEEEEEC2ERKS6_RKSE_,($_ZN7cutlass13device_kernelIN5flash19enable_sm80_to_sm89INS1_16FlashAttnBwdSm80INS1_25CollectiveMainloopBwdSm80ILi2ELi2EN4cute5tupleIJNS5_1CILi128EEES8_NS7_ILi64EEEEEENS_6half_tEfNS_4arch4Sm80ELb0ELb1ELb1ELb1ELb1ELb0ELb0ELb0ELi2ELi4ELi4ELi4ELb0EEENS1_21CollectiveEpilogueBwdISA_SB_SD_Li256ELb1ELb0ELi2EEENS1_19SingleTileSchedulerILb1ELb0ELb0ELi128EEEEEEEEEvNT_6ParamsE$_ZN4cute5tupleIJNS0_IJNS_1CILi8EEENS1_ILi2EEES3_S3_S2_S3_EEENS0_IJNS1_ILi1EEEiiiNS1_ILi72EEENS1_ILi512EEEEEEEEC2ERKS4_RKS8_ - $_ZN7cutlass13device_kernelIN5flash19enable_sm80_to_sm89INS1_16FlashAttnBwdSm80INS1_25CollectiveMainloopBwdSm80ILi2ELi2EN4cute5tupleIJNS5_1CILi128EEES8_NS7_ILi64EEEEEENS_6half_tEfNS_4arch4Sm80ELb0ELb1ELb1ELb1ELb1ELb0ELb0ELb0ELi2ELi4ELi4ELi4ELb0EEENS1_21CollectiveEpilogueBwdISA_SB_SD_Li256ELb1ELb0ELi2EEENS1_19SingleTileSchedulerILb1ELb0ELb0ELi128EEEEEEEEEvNT_6ParamsE$_ZN4cute5tupleIJNS0_IJNS_1CILi8EEENS0_IJNS1_ILi2EEES3_S3_EEENS1_ILi1EEES4_S5_EEENS0_IJS5_NS0_IJiiiEEENS1_ILi64EEENS0_IJNS1_ILi72EEENS1_ILi144EEENS1_ILi288EEEEEENS1_ILi512EEEEEEEEC2ERKS6_RKSE_)
$_ZN7cutlass13device_kernelIN5flash19enable_sm80_to_sm89INS1_16FlashAttnBwdSm80INS1_25CollectiveMainloopBwdSm80ILi2ELi2EN4cute5tupleIJNS5_1CILi128EEES8_NS7_ILi64EEEEEENS_6half_tEfNS_4arch4Sm80ELb0ELb1ELb1ELb1ELb1ELb0ELb0ELb0ELi2ELi4ELi4ELi4ELb0EEENS1_21CollectiveEpilogueBwdISA_SB_SD_Li256ELb1ELb0ELi2EEENS1_19SingleTileSchedulerILb1ELb0ELb0ELi128EEEEEEEEEvNT_6ParamsE$_ZN4cute5tupleIJNS0_IJNS_1CILi8EEENS0_IJNS1_ILi2EEES3_S3_EEENS1_ILi1EEES4_S5_EEENS0_IJS5_NS0_IJiiiEEENS1_ILi64EEENS0_IJNS1_ILi72EEENS1_ILi144EEENS1_ILi288EEEEEENS1_ILi512EEEEEEEEC2ERKS6_RKSE_:
[----:B------:R-:W-:Y:S01]  /*a1e0*/  IADD3 R4, R81, -c[0x0][0x20], RZ ;  /* 0x8000080051047a10 */ /* 0x000fe20007ffe0ff */
[----:B------:R-:W-:Y:S01]  /*a1f0*/  IMAD.MOV.U32 R34, RZ, RZ, R6 ;  /* 0x000000ffff227224 */ /* 0x000fe200078e0006 */
[----:B------:R-:W-:-:S03]  /*a200*/  MOV R35, 0x0 ;  /* 0x0000000000237802 */ /* 0x000fc60000000f00 */
[----:B------:R1:W-:Y:S04]  /*a210*/  STL [R4], R2 ;  /* 0x0000000204007387 */ /* 0x0003e80000100800 */
[----:B------:R1:W-:Y:S04]  /*a220*/  STL [R4+0x4], R3 ;  /* 0x0000040304007387 */ /* 0x0003e80000100800 */
[----:B------:R1:W-:Y:S01]  /*a230*/  STL [R4+0x8], R5 ;  /* 0x0000080504007387 */ /* 0x0003e20000100800 */
[----:B------:R-:W-:Y:S05]  /*a240*/  RET.REL.NODEC R34 `(_ZN7cutlass13device_kernelIN5flash19enable_sm80_to_sm89INS1_16FlashAttnBwdSm80INS1_25CollectiveMainloopBwdSm80ILi2ELi2EN4cute5tupleIJNS5_1CILi128EEES8_NS7_ILi64EEEEEENS_6half_tEfNS_4arch4Sm80ELb0ELb1ELb1ELb1ELb1ELb0ELb0ELb0ELi2ELi4ELi4ELi4ELb0EEENS1_21CollectiveEpilogueBwdISA_SB_SD_Li256ELb1ELb0ELi2EEENS1_19SingleTileSchedulerILb1ELb0ELb0ELi128EEEEEEEEEvNT_6ParamsE) ;  /* 0xffff5db022007950 */ /* 0x000fea0003c3ffff */
        .type           $_ZN7cutlass13device_kernelIN5flash19enable_sm80_to_sm89INS1_16FlashAttnBwdSm80INS1_25CollectiveMainloopBwdSm80ILi2ELi2EN4cute5tupleIJNS5_1CILi128EEES8_NS7_ILi64EEEEEENS_6half_tEfNS_4arch4Sm80ELb0ELb1ELb1ELb1ELb1ELb0ELb0ELb0ELi2ELi4ELi4ELi4ELb0EEENS1_21CollectiveEpilogueBwdISA_SB_SD_Li256ELb1ELb0ELi2EEENS1_19SingleTileSchedulerILb1ELb0ELb0ELi128EEEEEEEEEvNT_6ParamsE$_ZN4cute5tupleIJNS0_IJNS_1CILi8EEENS1_ILi2EEES3_S3_S2_S3_EEENS0_IJNS1_ILi1EEEiiiNS1_ILi72EEENS1_ILi512EEEEEEEEC2ERKS4_RKS8_,@function
        .size           $_ZN7cutlass13device_kernelIN5flash19enable_sm80_to_sm89INS1_16FlashAttnBwdSm80INS1_25CollectiveMainloopBwdSm80ILi2ELi2EN4cute5tupleIJNS5_1CILi128EEES8_NS7_ILi64EEEEEENS_6half_tEfNS_4arch4Sm80ELb0ELb1ELb1ELb1ELb1ELb0ELb0ELb0ELi2ELi4ELi4ELi4ELb0EEENS1_21CollectiveEpilogueBwdISA_SB_SD_Li256ELb1ELb0ELi2EEENS1_19SingleTileSchedulerILb1ELb0ELb0ELi128EEEEEEEEEvNT_6ParamsE$_ZN4cute5tupleIJNS0_IJNS_1CILi8EEENS1_ILi2EEES3_S3_S2_S3_EEENS0_IJNS1_ILi1EEEiiiNS1_ILi72EEENS1_ILi512EEEEEEEEC2ERKS4_RKS8_,($_ZN7cutlass13device_kernelIN5flash19enable_sm80_to_sm89INS1_16FlashAttnBwdSm80INS1_25CollectiveMainloopBwdSm80ILi2ELi2EN4cute5tupleIJNS5_1CILi128EEES8_NS7_ILi64EEEEEENS_6half_tEfNS_4arch4Sm80ELb0ELb1ELb1ELb1ELb1ELb0ELb0ELb0ELi2ELi4ELi4ELi4ELb0EEENS1_21CollectiveEpilogueBwdISA_SB_SD_Li256ELb1ELb0ELi2EEENS1_19SingleTileSchedulerILb1ELb0ELb0ELi128EEEEEEEEEvNT_6ParamsE$_ZN4cute5tupleIJNS_1CILi0EEEiEEC2ERKS2_RKi - $_ZN7cutlass13device_kernelIN5flash19enable_sm80_to_sm89INS1_16FlashAttnBwdSm80INS1_25CollectiveMainloopBwdSm80ILi2ELi2EN4cute5tupleIJNS5_1CILi128EEES8_NS7_ILi64EEEEEENS_6half_tEfNS_4arch4Sm80ELb0ELb1ELb1ELb1ELb1ELb0ELb0ELb0ELi2ELi4ELi4ELi4ELb0EEENS1_21CollectiveEpilogueBwdISA_SB_SD_Li256ELb1ELb0ELi2EEENS1_19SingleTileSchedulerILb1ELb0ELb0ELi128EEEEEEEEEvNT_6ParamsE$_ZN4cute5tupleIJNS0_IJNS_1CILi8EEENS1_ILi2EEES3_S3_S2_S3_EEENS0_IJNS1_ILi1EEEiiiNS1_ILi72EEENS1_ILi512EEEEEEEEC2ERKS4_RKS8_)
$_ZN7cutlass13device_kernelIN5flash19enable_sm80_to_sm89INS1_16FlashAttnBwdSm80INS1_25CollectiveMainloopBwdSm80ILi2ELi2EN4cute5tupleIJNS5_1CILi128EEES8_NS7_ILi64EEEEEENS_6half_tEfNS_4arch4Sm80ELb0ELb1ELb1ELb1ELb1ELb0ELb0ELb0ELi2ELi4ELi4ELi4ELb0EEENS1_21CollectiveEpilogueBwdISA_SB_SD_Li256ELb1ELb0ELi2EEENS1_19SingleTileSchedulerILb1ELb0ELb0ELi128EEEEEEEEEvNT_6ParamsE$_ZN4cute5tupleIJNS0_IJNS_1CILi8EEENS1_ILi2EEES3_S3_S2_S3_EEENS0_IJNS1_ILi1EEEiiiNS1_ILi72EEENS1_ILi512EEEEEEEEC2ERKS4_RKS8_:
[----:B------:R-:W-:Y:S01]  /*a250*/  IADD3 R4, R82, -c[0x0][0x20], RZ ;  /* 0x8000080052047a10 */ /* 0x000fe20007ffe0ff */
[----:B------:R-:W-:Y:S01]  /*a260*/  IMAD.MOV.U32 R34, RZ, RZ, R6 ;  /* 0x000000ffff227224 */ /* 0x000fe200078e0006 */
[----:B------:R-:W-:-:S03]  /*a270*/  MOV R35, 0x0 ;  /* 0x0000000000237802 */ /* 0x000fc60000000f00 */
[----:B------:R1:W-:Y:S04]  /*a280*/  STL [R4], R2 ;  /* 0x0000000204007387 */ /* 0x0003e80000100800 */
[----:B------:R1:W-:Y:S04]  /*a290*/  STL [R4+0x4], R3 ;  /* 0x0000040304007387 */ /* 0x0003e80000100800 */
[----:B------:R1:W-:Y:S01]  /*a2a0*/  STL [R4+0x8], R5 ;  /* 0x0000080504007387 */ /* 0x0003e20000100800 */
[----:B------:R-:W-:Y:S05]  /*a2b0*/  RET.REL.NODEC R34 `(_ZN7cutlass13device_kernelIN5flash19enable_sm80_to_sm89INS1_16FlashAttnBwdSm80INS1_25CollectiveMainloopBwdSm80ILi2ELi2EN4cute5tupleIJNS5_1CILi128EEES8_NS7_ILi64EEEEEENS_6half_tEfNS_4arch4Sm80ELb0ELb1ELb1ELb1ELb1ELb0ELb0ELb0ELi2ELi4ELi4ELi4ELb0EEENS1_21CollectiveEpilogueBwdISA_SB_SD_Li256ELb1ELb0ELi2EEENS1_19SingleTileSchedulerILb1ELb0ELb0ELi128EEEEEEEEEvNT_6ParamsE) ;  /* 0xffff5d4022007950 */ /* 0x000fea0003c3ffff */
        .type           $_ZN7cutlass13device_kernelIN5flash19enable_sm80_to_sm89INS1_16FlashAttnBwdSm80INS1_25CollectiveMainloopBwdSm80ILi2ELi2EN4cute5tupleIJNS5_1CILi128EEES8_NS7_ILi64EEEEEENS_6half_tEfNS_4arch4Sm80ELb0ELb1ELb1ELb1ELb1ELb0ELb0ELb0ELi2ELi4ELi4ELi4ELb0EEENS1_21CollectiveEpilogueBwdISA_SB_SD_Li256ELb1ELb0ELi2EEENS1_19SingleTileSchedulerILb1ELb0ELb0ELi128EEEEEEEEEvNT_6ParamsE$_ZN4cute5tupleIJNS_1CILi0EEEiEEC2ERKS2_RKi,@function
        .size           $_ZN7cutlass13device_kernelIN5flash19enable_sm80_to_sm89INS1_16FlashAttnBwdSm80INS1_25CollectiveMainloopBwdSm80ILi2ELi2EN4cute5tupleIJNS5_1CILi128EEES8_NS7_ILi64EEEEEENS_6half_tEfNS_4arch4Sm80ELb0ELb1ELb1ELb1ELb1ELb0ELb0ELb0ELi2ELi4ELi4ELi4ELb0EEENS1_21CollectiveEpilogueBwdISA_SB_SD_Li256ELb1ELb0ELi2EEENS1_19SingleTileSchedulerILb1ELb0ELb0ELi128EEEEEEEEEvNT_6ParamsE$_ZN4cute5tupleIJNS_1CILi0EEEiEEC2ERKS2_RKi,($_ZN7cutlass13device_kernelIN5flash19enable_sm80_to_sm89INS1_16FlashAttnBwdSm80INS1_25CollectiveMainloopBwdSm80ILi2ELi2EN4cute5tupleIJNS5_1CILi128EEES8_NS7_ILi64EEEEEENS_6half_tEfNS_4arch4Sm80ELb0ELb1ELb1ELb1ELb1ELb0ELb0ELb0ELi2ELi4ELi4ELi4ELb0EEENS1_21CollectiveEpilogueBwdISA_SB_SD_Li256ELb1ELb0ELi2EEENS1_19SingleTileSchedulerILb1ELb0ELb0ELi128EEEEEEEEEvNT_6ParamsE$_ZN4cute5tupleIJNS_7SwizzleILi3ELi3ELi3EEENS_9MixedBitsILj0ELj432EEENS_6LayoutINS0_IJNS0_IJNS_1CILi2EEES7_S7_EEES7_NS6_ILi8EEEEEENS0_IJNS0_IJNS6_ILi64EEES9_NS6_ILi512EEEEEENS6_ILi8192EEENS6_ILi1024EEEEEEEEEEC2ERKS2_RKS4_RKSH_ - $_ZN7cutlass13device_kernelIN5flash19enable_sm80_to_sm89INS1_16FlashAttnBwdSm80INS1_25CollectiveMainloopBwdSm80ILi2ELi2EN4cute5tupleIJNS5_1CILi128EEES8_NS7_ILi64EEEEEENS_6half_tEfNS_4arch4Sm80ELb0ELb1ELb1ELb1ELb1ELb0ELb0ELb0ELi2ELi4ELi4ELi4ELb0EEENS1_21CollectiveEpilogueBwdISA_SB_SD_Li256ELb1ELb0ELi2EEENS1_19SingleTileSchedulerILb1ELb0ELb0ELi128EEEEEEEEEvNT_6ParamsE$_ZN4cute5tupleIJNS_1CILi0EEEiEEC2ERKS2_RKi)
$_ZN7cutlass13device_kernelIN5flash19enable_sm80_to_sm89INS1_16FlashAttnBwdSm80INS1_25CollectiveMainloopBwdSm80ILi2ELi2EN4cute5tupleIJNS5_1CILi128EEES8_NS7_ILi64EEEEEENS_6half_tEfNS_4arch4Sm80ELb0ELb1ELb1ELb1ELb1ELb0ELb0ELb0ELi2ELi4ELi4ELi4ELb0EEENS1_21CollectiveEpilogueBwdISA_SB_SD_Li256ELb1ELb0ELi2EEENS1_19SingleTileSchedulerILb1ELb0ELb0ELi128EEEEEEEEEvNT_6ParamsE$_ZN4cute5tupleIJNS_1CILi0EEEiEEC2ERKS2_RKi:
[----:B------:R-:W-:Y:S02]  /*a2c0*/  IADD3 R2, R81, -c[0x0][0x20], RZ ;  /* 0x8000080051027a10 */ /* 0x000fe40007ffe0ff */
[----:B------:R-:W-:-:S03]  /*a2d0*/  MOV R13, 0x0 ;  /* 0x00000000000d7802 */ /* 0x000fc60000000f00 */
[----:B------:R1:W-:Y:S01]  /*a2e0*/  STL [R2], R7 ;  /* 0x0000000702007387 */ /* 0x0003e20000100800 */
[----:B------:R-:W-:Y:S05]  /*a2f0*/  RET.REL.NODEC R12 `(_ZN7cutlass13device_kernelIN5flash19enable_sm80_to_sm89INS1_16FlashAttnBwdSm80INS1_25CollectiveMainloopBwdSm80ILi2ELi2EN4cute5tupleIJNS5_1CILi128EEES8_NS7_ILi64EEEEEENS_6half_tEfNS_4arch4Sm80ELb0ELb1ELb1ELb1ELb1ELb0ELb0ELb0ELi2ELi4ELi4ELi4ELb0EEENS1_21CollectiveEpilogueBwdISA_SB_SD_Li256ELb1ELb0ELi2EEENS1_19SingleTileSchedulerILb1ELb0ELb0ELi128EEEEEEEEEvNT_6ParamsE) ;  /* 0xffff5d000c007950 */ /* 0x000fea0003c3ffff */
        .type           $_ZN7cutlass13device_kernelIN5flash19enable_sm80_to_sm89INS1_16FlashAttnBwdSm80INS1_25CollectiveMainloopBwdSm80ILi2ELi2EN4cute5tupleIJNS5_1CILi128EEES8_NS7_ILi64EEEEEENS_6half_tEfNS_4arch4Sm80ELb0ELb1ELb1ELb1ELb1ELb0ELb0ELb0ELi2ELi4ELi4ELi4ELb0EEENS1_21CollectiveEpilogueBwdISA_SB_SD_Li256ELb1ELb0ELi2EEENS1_19SingleTileSchedulerILb1ELb0ELb0ELi128EEEEEEEEEvNT_6ParamsE$_ZN4cute5tupleIJNS_7SwizzleILi3ELi3ELi3EEENS_9MixedBitsILj0ELj432EEENS_6LayoutINS0_IJNS0_IJNS_1CILi2EEES7_S7_EEES7_NS6_ILi8EEEEEENS0_IJNS0_IJNS6_ILi64EEES9_NS6_ILi512EEEEEENS6_ILi8192EEENS6_ILi1024EEEEEEEEEEC2ERKS2_RKS4_RKSH_,@function
        .size           $_ZN7cutlass13device_kernelIN5flash19enable_sm80_to_sm89INS1_16FlashAttnBwdSm80INS1_25CollectiveMainloopBwdSm80ILi2ELi2EN4cute5tupleIJNS5_1CILi128EEES8_NS7_ILi64EEEEEENS_6half_tEfNS_4arch4Sm80ELb0ELb1ELb1ELb1ELb1ELb0ELb0ELb0ELi2ELi4ELi4ELi4ELb0EEENS1_21CollectiveEpilogueBwdISA_SB_SD_Li256ELb1ELb0ELi2EEENS1_19SingleTileSchedulerILb1ELb0ELb0ELi128EEEEEEEEEvNT_6ParamsE$_ZN4cute5tupleIJNS_7SwizzleILi3ELi3ELi3EEENS_9MixedBitsILj0ELj432EEENS_6LayoutINS0_IJNS0_IJNS_1CILi2EEES7_S7_EEES7_NS6_ILi8EEEEEENS0_IJNS0_IJNS6_ILi64EEES9_NS6_ILi512EEEEEENS6_ILi8192EEENS6_ILi1024EEEEEEEEEEC2ERKS2_RKS4_RKSH_,($_ZN7cutlass13device_kernelIN5flash19enable_sm80_to_sm89INS1_16FlashAttnBwdSm80INS1_25CollectiveMainloopBwdSm80ILi2ELi2EN4cute5tupleIJNS5_1CILi128EEES8_NS7_ILi64EEEEEENS_6half_tEfNS_4arch4Sm80ELb0ELb1ELb1ELb1ELb1ELb0ELb0ELb0ELi2ELi4ELi4ELi4ELb0EEENS1_21CollectiveEpilogueBwdISA_SB_SD_Li256ELb1ELb0ELi2EEENS1_19SingleTileSchedulerILb1ELb0ELb0ELi128EEEEEEEEEvNT_6ParamsE$_ZN4cute5tupleIJiEEC2ERKi - $_ZN7cutlass13device_kernelIN5flash19enable_sm80_to_sm89INS1_16FlashAttnBwdSm80INS1_25CollectiveMainloopBwdSm80ILi2ELi2EN4cute5tupleIJNS5_1CILi128EEES8_NS7_ILi64EEEEEENS_6half_tEfNS_4arch4Sm80ELb0ELb1ELb1ELb1ELb1ELb0ELb0ELb0ELi2ELi4ELi4ELi4ELb0EEENS1_21CollectiveEpilogueBwdISA_SB_SD_Li256ELb1ELb0ELi2EEENS1_19SingleTileSchedulerILb1ELb0ELb0ELi128EEEEEEEEEvNT_6ParamsE$_ZN4cute5tupleIJNS_7SwizzleILi3ELi3ELi3EEENS_9MixedBitsILj0ELj432EEENS_6LayoutINS0_IJNS0_IJNS_1CILi2EEES7_S7_EEES7_NS6_ILi8EEEEEENS0_IJNS0_IJNS6_ILi64EEES9_NS6_ILi512EEEEEENS6_ILi8192EEENS6_ILi1024EEEEEEEEEEC2ERKS2_RKS4_RKSH_)
$_ZN7cutlass13device_kernelIN5flash19enable_sm80_to_sm89INS1_16FlashAttnBwdSm80INS1_25CollectiveMainloopBwdSm80ILi2ELi2EN4cute5tupleIJNS5_1CILi128EEES8_NS7_ILi64EEEEEENS_6half_tEfNS_4arch4Sm80ELb0ELb1ELb1ELb1ELb1ELb0ELb0ELb0ELi2ELi4ELi4ELi4ELb0EEENS1_21CollectiveEpilogueBwdISA_SB_SD_Li256ELb1ELb0ELi2EEENS1_19SingleTileSchedulerILb1ELb0ELb0ELi128EEEEEEEEEvNT_6ParamsE$_ZN4cute5tupleIJNS_7SwizzleILi3ELi3ELi3EEENS_9MixedBitsILj0ELj432EEENS_6LayoutINS0_IJNS0_IJNS_1CILi2EEES7_S7_EEES7_NS6_ILi8EEEEEENS0_IJNS0_IJNS6_ILi64EEES9_NS6_ILi512EEEEEENS6_ILi8192EEENS6_ILi1024EEEEEEEEEEC2ERKS2_RKS4_RKSH_:
[----:B------:R-:W-:Y:S02]  /*a300*/  IADD3 R2, R60, -c[0x0][0x20], RZ ;  /* 0x800008003c027a10 */ /* 0x000fe40007ffe0ff */
[----:B------:R-:W-:-:S03]  /*a310*/  MOV R7, 0x0 ;  /* 0x0000000000077802 */ /* 0x000fc60000000f00 */
[----:B------:R1:W-:Y:S01]  /*a320*/  STL [R2], R3 ;  /* 0x0000000302007387 */ /* 0x0003e20000100800 */
[----:B------:R-:W-:Y:S05]  /*a330*/  RET.REL.NODEC R6 `(_ZN7cutlass13device_kernelIN5flash19enable_sm80_to_sm89INS1_16FlashAttnBwdSm80INS1_25CollectiveMainloopBwdSm80ILi2ELi2EN4cute5tupleIJNS5_1CILi128EEES8_NS7_ILi64EEEEEENS_6half_tEfNS_4arch4Sm80ELb0ELb1ELb1ELb1ELb1ELb0ELb0ELb0ELi2ELi4ELi4ELi4ELb0EEENS1_21CollectiveEpilogueBwdISA_SB_SD_Li256ELb1ELb0ELi2EEENS1_19SingleTileSchedulerILb1ELb0ELb0ELi128EEEEEEEEEvNT_6ParamsE) ;  /* 0xffff5cc006007950 */ /* 0x000fea0003c3ffff */
        .type           $_ZN7cutlass13device_kernelIN5flash19enable_sm80_to_sm89INS1_16FlashAttnBwdSm80INS1_25CollectiveMainloopBwdSm80ILi2ELi2EN4cute5tupleIJNS5_1CILi128EEES8_NS7_ILi64EEEEEENS_6half_tEfNS_4arch4Sm80ELb0ELb1ELb1ELb1ELb1ELb0ELb0ELb0ELi2ELi4ELi4ELi4ELb0EEENS1_21CollectiveEpilogueBwdISA_SB_SD_Li256ELb1ELb0ELi2EEENS1_19SingleTileSchedulerILb1ELb0ELb0ELi128EEEEEEEEEvNT_6ParamsE$_ZN4cute5tupleIJiEEC2ERKi,@function
        .size           $_ZN7cutlass13device_kernelIN5flash19enable_sm80_to_sm89INS1_16FlashAttnBwdSm80INS1_25CollectiveMainloopBwdSm80ILi2ELi2EN4cute5tupleIJNS5_1CILi128EEES8_NS7_ILi64EEEEEENS_6half_tEfNS_4arch4Sm80ELb0ELb1ELb1ELb1ELb1ELb0ELb0ELb0ELi2ELi4ELi4ELi4ELb0EEENS1_21CollectiveEpilogueBwdISA_SB_SD_Li256ELb1ELb0ELi2EEENS1_19SingleTileSchedulerILb1ELb0ELb0ELi128EEEEEEEEEvNT_6ParamsE$_ZN4cute5tupleIJiEEC2ERKi,($_ZN7cutlass13device_kernelIN5flash19enable_sm80_to_sm89INS1_16FlashAttnBwdSm80INS1_25CollectiveMainloopBwdSm80ILi2ELi2EN4cute5tupleIJNS5_1CILi128EEES8_NS7_ILi64EEEEEENS_6half_tEfNS_4arch4Sm80ELb0ELb1ELb1ELb1ELb1ELb0ELb0ELb0ELi2ELi4ELi4ELi4ELb0EEENS1_21CollectiveEpilogueBwdISA_SB_SD_Li256ELb1ELb0ELi2EEENS1_19SingleTileSchedulerILb1ELb0ELb0ELi128EEEEEEEEEvNT_6ParamsE$_ZN4cute8smem_ptrIPN7cutlass6half_tEECI1NS_12iter_adaptorIS3_S4_EEES3_ - $_ZN7cutlass13device_kernelIN5flash19enable_sm80_to_sm89INS1_16FlashAttnBwdSm80INS1_25CollectiveMainloopBwdSm80ILi2ELi2EN4cute5tupleIJNS5_1CILi128EEES8_NS7_ILi64EEEEEENS_6half_tEfNS_4arch4Sm80ELb0ELb1ELb1ELb1ELb1ELb0ELb0ELb0ELi2ELi4ELi4ELi4ELb0EEENS1_21CollectiveEpilogueBwdISA_SB_SD_Li256ELb1ELb0ELi2EEENS1_19SingleTileSchedulerILb1ELb0ELb0ELi128EEEEEEEEEvNT_6ParamsE$_ZN4cute5tupleIJiEEC2ERKi)
$_ZN7cutlass13device_kernelIN5flash19enable_sm80_to_sm89INS1_16FlashAttnBwdSm80INS1_25CollectiveMainloopBwdSm80ILi2ELi2EN4cute5tupleIJNS5_1CILi128EEES8_NS7_ILi64EEEEEENS_6half_tEfNS_4arch4Sm80ELb0ELb1ELb1ELb1ELb1ELb0ELb0ELb0ELi2ELi4ELi4ELi4ELb0EEENS1_21CollectiveEpilogueBwdISA_SB_SD_Li256ELb1ELb0ELi2EEENS1_19SingleTileSchedulerILb1ELb0ELb0ELi128EEEEEEEEEvNT_6ParamsE$_ZN4cute5tupleIJiEEC2ERKi:
[----:B------:R-:W-:Y:S02]  /*a340*/  IADD3 R2, R2, -c[0x0][0x20], RZ ;  /* 0x8000080002027a10 */ /* 0x000fe40007ffe0ff */
[----:B------:R-:W-:-:S03]  /*a350*/  MOV R15, 0x0 ;  /* 0x00000000000f7802 */ /* 0x000fc60000000f00 */
[----:B------:R1:W-:Y:S01]  /*a360*/  STL [R2], R13 ;  /* 0x0000000d02007387 */ /* 0x0003e20000100800 */
[----:B------:R-:W-:Y:S05]  /*a370*/  RET.REL.NODEC R14 `(_ZN7cutlass13device_kernelIN5flash19enable_sm80_to_sm89INS1_16FlashAttnBwdSm80INS1_25CollectiveMainloopBwdSm80ILi2ELi2EN4cute5tupleIJNS5_1CILi128EEES8_NS7_ILi64EEEEEENS_6half_tEfNS_4arch4Sm80ELb0ELb1ELb1ELb1ELb1ELb0ELb0ELb0ELi2ELi4ELi4ELi4ELb0EEENS1_21CollectiveEpilogueBwdISA_SB_SD_Li256ELb1ELb0ELi2EEENS1_19SingleTileSchedulerILb1ELb0ELb0ELi128EEEEEEEEEvNT_6ParamsE) ;  /* 0xffff5c800e007950 */ /* 0x000fea0003c3ffff */
        .type           $_ZN7cutlass13device_kernelIN5flash19enable_sm80_to_sm89INS1_16FlashAttnBwdSm80INS1_25CollectiveMainloopBwdSm80ILi2ELi2EN4cute5tupleIJNS5_1CILi128EEES8_NS7_ILi64EEEEEENS_6half_tEfNS_4arch4Sm80ELb0ELb1ELb1ELb1ELb1ELb0ELb0ELb0ELi2ELi4ELi4ELi4ELb0EEENS1_21CollectiveEpilogueBwdISA_SB_SD_Li256ELb1ELb0ELi2EEENS1_19SingleTileSchedulerILb1ELb0ELb0ELi128EEEEEEEEEvNT_6ParamsE$_ZN4cute8smem_ptrIPN7cutlass6half_tEECI1NS_12iter_adaptorIS3_S4_EEES3_,@function
        .size           $_ZN7cutlass13device_kernelIN5flash19enable_sm80_to_sm89INS1_16FlashAttnBwdSm80INS1_25CollectiveMainloopBwdSm80ILi2ELi2EN4cute5tupleIJNS5_1CILi128EEES8_NS7_ILi64EEEEEENS_6half_tEfNS_4arch4Sm80ELb0ELb1ELb1ELb1ELb1ELb0ELb0ELb0ELi2ELi4ELi4ELi4ELb0EEENS1_21CollectiveEpilogueBwdISA_SB_SD_Li256ELb1ELb0ELi2EEENS1_19SingleTileSchedulerILb1ELb0ELb0ELi128EEEEEEEEEvNT_6ParamsE$_ZN4cute8smem_ptrIPN7cutlass6half_tEECI1NS_12iter_adaptorIS3_S4_EEES3_,($_ZN7cutlass13device_kernelIN5flash19enable_sm80_to_sm89INS1_16FlashAttnBwdSm80INS1_25CollectiveMainloopBwdSm80ILi2ELi2EN4cute5tupleIJNS5_1CILi128EEES8_NS7_ILi64EEEEEENS_6half_tEfNS_4arch4Sm80ELb0ELb1ELb1ELb1ELb1ELb0ELb0ELb0ELi2ELi4ELi4ELi4ELb0EEENS1_21CollectiveEpilogueBwdISA_SB_SD_Li256ELb1ELb0ELi2EEENS1_19SingleTileSchedulerILb1ELb0ELb0ELi128EEEEEEEEEvNT_6ParamsE$_ZN4cute8smem_ptrIPN7cutlass9uint128_tEECI1NS_12iter_adaptorIS3_S4_EEES3_ - $_ZN7cutlass13device_kernelIN5flash19enable_sm80_to_sm89INS1_16FlashAttnBwdSm80INS1_25CollectiveMainloopBwdSm80ILi2ELi2EN4cute5tupleIJNS5_1CILi128EEES8_NS7_ILi64EEEEEENS_6half_tEfNS_4arch4Sm80ELb0ELb1ELb1ELb1ELb1ELb0ELb0ELb0ELi2ELi4ELi4ELi4ELb0EEENS1_21CollectiveEpilogueBwdISA_SB_SD_Li256ELb1ELb0ELi2EEENS1_19SingleTileSchedulerILb1ELb0ELb0ELi128EEEEEEEEEvNT_6ParamsE$_ZN4cute8smem_ptrIPN7cutlass6half_tEECI1NS_12iter_adaptorIS3_S4_EEES3_)
$_ZN7cutlass13device_kernelIN5flash19enable_sm80_to_sm89INS1_16FlashAttnBwdSm80INS1_25CollectiveMainloopBwdSm80ILi2ELi2EN4cute5tupleIJNS5_1CILi128EEES8_NS7_ILi64EEEEEENS_6half_tEfNS_4arch4Sm80ELb0ELb1ELb1ELb1ELb1ELb0ELb0ELb0ELi2ELi4ELi4ELi4ELb0EEENS1_21CollectiveEpilogueBwdISA_SB_SD_Li256ELb1ELb0ELi2EEENS1_19SingleTileSchedulerILb1ELb0ELb0ELi128EEEEEEEEEvNT_6ParamsE$_ZN4cute8smem_ptrIPN7cutlass6half_tEECI1NS_12iter_adaptorIS3_S4_EEES3_:
[----:B------:R-:W-:Y:S02]  /*a380*/  IADD3 R38, R38, -c[0x0][0x20], RZ ;  /* 0x8000080026267a10 */ /* 0x000fe40007ffe0ff */
[----:B------:R-:W-:-:S03]  /*a390*/  MOV R47, 0x0 ;  /* 0x00000000002f7802 */ /* 0x000fc60000000f00 */
[----:B------:R1:W-:Y:S01]  /*a3a0*/  STL.64 [R38], R2 ;  /* 0x0000000226007387 */ /* 0x0003e20000100a00 */
[----:B------:R-:W-:Y:S05]  /*a3b0*/  RET.REL.NODEC R46 `(_ZN7cutlass13device_kernelIN5flash19enable_sm80_to_sm89INS1_16FlashAttnBwdSm80INS1_25CollectiveMainloopBwdSm80ILi2ELi2EN4cute5tupleIJNS5_1CILi128EEES8_NS7_ILi64EEEEEENS_6half_tEfNS_4arch4Sm80ELb0ELb1ELb1ELb1ELb1ELb0ELb0ELb0ELi2ELi4ELi4ELi4ELb0EEENS1_21CollectiveEpilogueBwdISA_SB_SD_Li256ELb1ELb0ELi2EEENS1_19SingleTileSchedulerILb1ELb0ELb0ELi128EEEEEEEEEvNT_6ParamsE) ;  /* 0xffff5c402e007950 */ /* 0x000fea0003c3ffff */
        .type           $_ZN7cutlass13device_kernelIN5flash19enable_sm80_to_sm89INS1_16FlashAttnBwdSm80INS1_25CollectiveMainloopBwdSm80ILi2ELi2EN4cute5tupleIJNS5_1CILi128EEES8_NS7_ILi64EEEEEENS_6half_tEfNS_4arch4Sm80ELb0ELb1ELb1ELb1ELb1ELb0ELb0ELb0ELi2ELi4ELi4ELi4ELb0EEENS1_21CollectiveEpilogueBwdISA_SB_SD_Li256ELb1ELb0ELi2EEENS1_19SingleTileSchedulerILb1ELb0ELb0ELi128EEEEEEEEEvNT_6ParamsE$_ZN4cute8smem_ptrIPN7cutlass9uint128_tEECI1NS_12iter_adaptorIS3_S4_EEES3_,@function
        .size           $_ZN7cutlass13device_kernelIN5flash19enable_sm80_to_sm89INS1_16FlashAttnBwdSm80INS1_25CollectiveMainloopBwdSm80ILi2ELi2EN4cute5tupleIJNS5_1CILi128EEES8_NS7_ILi64EEEEEENS_6half_tEfNS_4arch4Sm80ELb0ELb1ELb1ELb1ELb1ELb0ELb0ELb0ELi2ELi4ELi4ELi4ELb0EEENS1_21CollectiveEpilogueBwdISA_SB_SD_Li256ELb1ELb0ELi2EEENS1_19SingleTileSchedulerILb1ELb0ELb0ELi128EEEEEEEEEvNT_6ParamsE$_ZN4cute8smem_ptrIPN7cutlass9uint128_tEECI1NS_12iter_adaptorIS3_S4_EEES3_,($_ZN7cutlass13device_kernelIN5flash19enable_sm80_to_sm89INS1_16FlashAttnBwdSm80INS1_25CollectiveMainloopBwdSm80ILi2ELi2EN4cute5tupleIJNS5_1CILi128EEES8_NS7_ILi64EEEEEENS_6half_tEfNS_4arch4Sm80ELb0ELb1ELb1ELb1ELb1ELb0ELb0ELb0ELi2ELi4ELi4ELi4ELb0EEENS1_21CollectiveEpilogueBwdISA_SB_SD_Li256ELb1ELb0ELi2EEENS1_19SingleTileSchedulerILb1ELb0ELb0ELi128EEEEEEEEEvNT_6ParamsE$_ZN4cute8smem_ptrIPfECI1NS_12iter_adaptorIS1_S2_EEES1_ - $_ZN7cutlass13device_kernelIN5flash19enable_sm80_to_sm89INS1_16FlashAttnBwdSm80INS1_25CollectiveMainloopBwdSm80ILi2ELi2EN4cute5tupleIJNS5_1CILi128EEES8_NS7_ILi64EEEEEENS_6half_tEfNS_4arch4Sm80ELb0ELb1ELb1ELb1ELb1ELb0ELb0ELb0ELi2ELi4ELi4ELi4ELb0EEENS1_21CollectiveEpilogueBwdISA_SB_SD_Li256ELb1ELb0ELi2EEENS1_19SingleTileSchedulerILb1ELb0ELb0ELi128EEEEEEEEEvNT_6ParamsE$_ZN4cute8smem_ptrIPN7cutlass9uint128_tEECI1NS_12iter_adaptorIS3_S4_EEES3_)
$_ZN7cutlass13device_kernelIN5flash19enable_sm80_to_sm89INS1_16FlashAttnBwdSm80INS1_25CollectiveMainloopBwdSm80ILi2ELi2EN4cute5tupleIJNS5_1CILi128EEES8_NS7_ILi64EEEEEENS_6half_tEfNS_4arch4Sm80ELb0ELb1ELb1ELb1ELb1ELb0ELb0ELb0ELi2ELi4ELi4ELi4ELb0EEENS1_21CollectiveEpilogueBwdISA_SB_SD_Li256ELb1ELb0ELi2EEENS1_19SingleTileSchedulerILb1ELb0ELb0ELi128EEEEEEEEEvNT_6ParamsE$_ZN4cute8smem_ptrIPN7cutlass9uint128_tEECI1NS_12iter_adaptorIS3_S4_EEES3_:
[----:B------:R-:W-:Y:S02]  /*a3c0*/  IADD3 R38, R82, -c[0x0][0x20], RZ ;  /* 0x8000080052267a10 */ /* 0x000fe40007ffe0ff */
[----:B------:R-:W-:-:S03]  /*a3d0*/  MOV R47, 0x0 ;  /* 0x00000000002f7802 */ /* 0x000fc60000000f00 */
[----:B------:R1:W-:Y:S01]  /*a3e0*/  STL.64 [R38], R2 ;  /* 0x0000000226007387 */ /* 0x0003e20000100a00 */
[----:B------:R-:W-:Y:S05]  /*a3f0*/  RET.REL.NODEC R46 `(_ZN7cutlass13device_kernelIN5flash19enable_sm80_to_sm89INS1_16FlashAttnBwdSm80INS1_25CollectiveMainloopBwdSm80ILi2ELi2EN4cute5tupleIJNS5_1CILi128EEES8_NS7_ILi64EEEEEENS_6half_tEfNS_4arch4Sm80ELb0ELb1ELb1ELb1ELb1ELb0ELb0ELb0ELi2ELi4ELi4ELi4ELb0EEENS1_21CollectiveEpilogueBwdISA_SB_SD_Li256ELb1ELb0ELi2EEENS1_19SingleTileSchedulerILb1ELb0ELb0ELi128EEEEEEEEEvNT_6ParamsE) ;  /* 0xffff5c002e007950 */ /* 0x000fea0003c3ffff */
        .type           $_ZN7cutlass13device_kernelIN5flash19enable_sm80_to_sm89INS1_16FlashAttnBwdSm80INS1_25CollectiveMainloopBwdSm80ILi2ELi2EN4cute5tupleIJNS5_1CILi128EEES8_NS7_ILi64EEEEEENS_6half_tEfNS_4arch4Sm80ELb0ELb1ELb1ELb1ELb1ELb0ELb0ELb0ELi2ELi4ELi4ELi4ELb0EEENS1_21CollectiveEpilogueBwdISA_SB_SD_Li256ELb1ELb0ELi2EEENS1_19SingleTileSchedulerILb1ELb0ELb0ELi128EEEEEEEEEvNT_6ParamsE$_ZN4cute8smem_ptrIPfECI1NS_12iter_adaptorIS1_S2_EEES1_,@function
        .size           $_ZN7cutlass13device_kernelIN5flash19enable_sm80_to_sm89INS1_16FlashAttnBwdSm80INS1_25CollectiveMainloopBwdSm80ILi2ELi2EN4cute5tupleIJNS5_1CILi128EEES8_NS7_ILi64EEEEEENS_6half_tEfNS_4arch4Sm80ELb0ELb1ELb1ELb1ELb1ELb0ELb0ELb0ELi2ELi4ELi4ELi4ELb0EEENS1_21CollectiveEpilogueBwdISA_SB_SD_Li256ELb1ELb0ELi2EEENS1_19SingleTileSchedulerILb1ELb0ELb0ELi128EEEEEEEEEvNT_6ParamsE$_ZN4cute8smem_ptrIPfECI1NS_12iter_adaptorIS1_S2_EEES1_,($_ZN7cutlass13device_kernelIN5flash19enable_sm80_to_sm89INS1_16FlashAttnBwdSm80INS1_25CollectiveMainloopBwdSm80ILi2ELi2EN4cute5tupleIJNS5_1CILi128EEES8_NS7_ILi64EEEEEENS_6half_tEfNS_4arch4Sm80ELb0ELb1ELb1ELb1ELb1ELb0ELb0ELb0ELi2ELi4ELi4ELi4ELb0EEENS1_21CollectiveEpilogueBwdISA_SB_SD_Li256ELb1ELb0ELi2EEENS1_19SingleTileSchedulerILb1ELb0ELb0ELi128EEEEEEEEEvNT_6ParamsE$_ZN4cute8smem_ptrIPjECI1NS_12iter_adaptorIS1_S2_EEES1_ - $_ZN7cutlass13device_kernelIN5flash19enable_sm80_to_sm89INS1_16FlashAttnBwdSm80INS1_25CollectiveMainloopBwdSm80ILi2ELi2EN4cute5tupleIJNS5_1CILi128EEES8_NS7_ILi64EEEEEENS_6half_tEfNS_4arch4Sm80ELb0ELb1ELb1ELb1ELb1ELb0ELb0ELb0ELi2ELi4ELi4ELi4ELb0EEENS1_21CollectiveEpilogueBwdISA_SB_SD_Li256ELb1ELb0ELi2EEENS1_19SingleTileSchedulerILb1ELb0ELb0ELi128EEEEEEEEEvNT_6ParamsE$_ZN4cute8smem_ptrIPfECI1NS_12iter_adaptorIS1_S2_EEES1_)
$_ZN7cutlass13device_kernelIN5flash19enable_sm80_to_sm89INS1_16FlashAttnBwdSm80INS1_25CollectiveMainloopBwdSm80ILi2ELi2EN4cute5tupleIJNS5_1CILi128EEES8_NS7_ILi64EEEEEENS_6half_tEfNS_4arch4Sm80ELb0ELb1ELb1ELb1ELb1ELb0ELb0ELb0ELi2ELi4ELi4ELi4ELb0EEENS1_21CollectiveEpilogueBwdISA_SB_SD_Li256ELb1ELb0ELi2EEENS1_19SingleTileSchedulerILb1ELb0ELb0ELi128EEEEEEEEEvNT_6ParamsE$_ZN4cute8smem_ptrIPfECI1NS_12iter_adaptorIS1_S2_EEES1_:
[----:B------:R-:W-:Y:S02]  /*a400*/  IADD3 R8, R60, -c[0x0][0x20], RZ ;  /* 0x800008003c087a10 */ /* 0x000fe40007ffe0ff */
[----:B------:R-:W-:-:S03]  /*a410*/  MOV R11, 0x0 ;  /* 0x00000000000b7802 */ /* 0x000fc60000000f00 */
[----:B------:R1:W-:Y:S01]  /*a420*/  STL.64 [R8], R4 ;  /* 0x0000000408007387 */ /* 0x0003e20000100a00 */
[----:B------:R-:W-:Y:S05]  /*a430*/  RET.REL.NODEC R10 `(_ZN7cutlass13device_kernelIN5flash19enable_sm80_to_sm89INS1_16FlashAttnBwdSm80INS1_25CollectiveMainloopBwdSm80ILi2ELi2EN4cute5tupleIJNS5_1CILi128EEES8_NS7_ILi64EEEEEENS_6half_tEfNS_4arch4Sm80ELb0ELb1ELb1ELb1ELb1ELb0ELb0ELb0ELi2ELi4ELi4ELi4ELb0EEENS1_21CollectiveEpilogueBwdISA_SB_SD_Li256ELb1ELb0ELi2EEENS1_19SingleTileSchedulerILb1ELb0ELb0ELi128EEEEEEEEEvNT_6ParamsE) ;  /* 0xffff5bc00a007950 */ /* 0x000fea0003c3ffff */
        .type           $_ZN7cutlass13device_kernelIN5flash19enable_sm80_to_sm89INS1_16FlashAttnBwdSm80INS1_25CollectiveMainloopBwdSm80ILi2ELi2EN4cute5tupleIJNS5_1CILi128EEES8_NS7_ILi64EEEEEENS_6half_tEfNS_4arch4Sm80ELb0ELb1ELb1ELb1ELb1ELb0ELb0ELb0ELi2ELi4ELi4ELi4ELb0EEENS1_21CollectiveEpilogueBwdISA_SB_SD_Li256ELb1ELb0ELi2EEENS1_19SingleTileSchedulerILb1ELb0ELb0ELi128EEEEEEEEEvNT_6ParamsE$_ZN4cute8smem_ptrIPjECI1NS_12iter_adaptorIS1_S2_EEES1_,@function
        .size           $_ZN7cutlass13device_kernelIN5flash19enable_sm80_to_sm89INS1_16FlashAttnBwdSm80INS1_25CollectiveMainloopBwdSm80ILi2ELi2EN4cute5tupleIJNS5_1CILi128EEES8_NS7_ILi64EEEEEENS_6half_tEfNS_4arch4Sm80ELb0ELb1ELb1ELb1ELb1ELb0ELb0ELb0ELi2ELi4ELi4ELi4ELb0EEENS1_21CollectiveEpilogueBwdISA_SB_SD_Li256ELb1ELb0ELi2EEENS1_19SingleTileSchedulerILb1ELb0ELb0ELi128EEEEEEEEEvNT_6ParamsE$_ZN4cute8smem_ptrIPjECI1NS_12iter_adaptorIS1_S2_EEES1_,($_ZN7cutlass13device_kernelIN5flash19enable_sm80_to_sm89INS1_16FlashAttnBwdSm80INS1_25CollectiveMainloopBwdSm80ILi2ELi2EN4cute5tupleIJNS5_1CILi128EEES8_NS7_ILi64EEEEEENS_6half_tEfNS_4arch4Sm80ELb0ELb1ELb1ELb1ELb1ELb0ELb0ELb0ELi2ELi4ELi4ELi4ELb0EEENS1_21CollectiveEpilogueBwdISA_SB_SD_Li256ELb1ELb0ELi2EEENS1_19SingleTileSchedulerILb1ELb0ELb0ELi128EEEEEEEEEvNT_6ParamsE$_ZN73_INTERNAL_e48e4f46_37_flash_bwd_hdim64_fp16_softcap_sm80_cu_3fbc093a_281817__float22half2_rnE6float2 - $_ZN7cutlass13device_kernelIN5flash19enable_sm80_to_sm89INS1_16FlashAttnBwdSm80INS1_25CollectiveMainloopBwdSm80ILi2ELi2EN4cute5tupleIJNS5_1CILi128EEES8_NS7_ILi64EEEEEENS_6half_tEfNS_4arch4Sm80ELb0ELb1ELb1ELb1ELb1ELb0ELb0ELb0ELi2ELi4ELi4ELi4ELb0EEENS1_21CollectiveEpilogueBwdISA_SB_SD_Li256ELb1ELb0ELi2EEENS1_19SingleTileSchedulerILb1ELb0ELb0ELi128EEEEEEEEEvNT_6ParamsE$_ZN4cute8smem_ptrIPjECI1NS_12iter_adaptorIS1_S2_EEES1_)
$_ZN7cutlass13device_kernelIN5flash19enable_sm80_to_sm89INS1_16FlashAttnBwdSm80INS1_25CollectiveMainloopBwdSm80ILi2ELi2EN4cute5tupleIJNS5_1CILi128EEES8_NS7_ILi64EEEEEENS_6half_tEfNS_4arch4Sm80ELb0ELb1ELb1ELb1ELb1ELb0ELb0ELb0ELi2ELi4ELi4ELi4ELb0EEENS1_21CollectiveEpilogueBwdISA_SB_SD_Li256ELb1ELb0ELi2EEENS1_19SingleTileSchedulerILb1ELb0ELb0ELi128EEEEEEEEEvNT_6ParamsE$_ZN4cute8smem_ptrIPjECI1NS_12iter_adaptorIS1_S2_EEES1_:
[----:B------:R-:W-:Y:S01]  /*a440*/  IADD3 R16, R69, -c[0x0][0x20], RZ ;  /* 0x8000080045107a10 */ /* 0x000fe20007ffe0ff */
[----:B------:R-:W-:Y:S01]  /*a450*/  IMAD.MOV.U32 R20, RZ, RZ, R18 ;  /* 0x000000ffff147224 */ /* 0x000fe200078e0012 */
[----:B------:R-:W-:-:S03]  /*a460*/  MOV R21, 0x0 ;  /* 0x0000000000157802 */ /* 0x000fc60000000f00 */
[----:B------:R1:W-:Y:S01]  /*a470*/  STL.64 [R16], R2 ;  /* 0x0000000210007387 */ /* 0x0003e20000100a00 */
[----:B------:R-:W-:Y:S05]  /*a480*/  RET.REL.NODEC R20 `(_ZN7cutlass13device_kernelIN5flash19enable_sm80_to_sm89INS1_16FlashAttnBwdSm80INS1_25CollectiveMainloopBwdSm80ILi2ELi2EN4cute5tupleIJNS5_1CILi128EEES8_NS7_ILi64EEEEEENS_6half_tEfNS_4arch4Sm80ELb0ELb1ELb1ELb1ELb1ELb0ELb0ELb0ELi2ELi4ELi4ELi4ELb0EEENS1_21CollectiveEpilogueBwdISA_SB_SD_Li256ELb1ELb0ELi2EEENS1_19SingleTileSchedulerILb1ELb0ELb0ELi128EEEEEEEEEvNT_6ParamsE) ;  /* 0xffff5b7014007950 */ /* 0x000fea0003c3ffff */
        .type           $_ZN7cutlass13device_kernelIN5flash19enable_sm80_to_sm89INS1_16FlashAttnBwdSm80INS1_25CollectiveMainloopBwdSm80ILi2ELi2EN4cute5tupleIJNS5_1CILi128EEES8_NS7_ILi64EEEEEENS_6half_tEfNS_4arch4Sm80ELb0ELb1ELb1ELb1ELb1ELb0ELb0ELb0ELi2ELi4ELi4ELi4ELb0EEENS1_21CollectiveEpilogueBwdISA_SB_SD_Li256ELb1ELb0ELi2EEENS1_19SingleTileSchedulerILb1ELb0ELb0ELi128EEEEEEEEEvNT_6ParamsE$_ZN73_INTERNAL_e48e4f46_37_flash_bwd_hdim64_fp16_softcap_sm80_cu_3fbc093a_281817__float22half2_rnE6float2,@function
        .size           $_ZN7cutlass13device_kernelIN5flash19enable_sm80_to_sm89INS1_16FlashAttnBwdSm80INS1_25CollectiveMainloopBwdSm80ILi2ELi2EN4cute5tupleIJNS5_1CILi128EEES8_NS7_ILi64EEEEEENS_6half_tEfNS_4arch4Sm80ELb0ELb1ELb1ELb1ELb1ELb0ELb0ELb0ELi2ELi4ELi4ELi4ELb0EEENS1_21CollectiveEpilogueBwdISA_SB_SD_Li256ELb1ELb0ELi2EEENS1_19SingleTileSchedulerILb1ELb0ELb0ELi128EEEEEEEEEvNT_6ParamsE$_ZN73_INTERNAL_e48e4f46_37_flash_bwd_hdim64_fp16_softcap_sm80_cu_3fbc093a_281817__float22half2_rnE6float2,($_ZN7cutlass13device_kernelIN5flash19enable_sm80_to_sm89INS1_16FlashAttnBwdSm80INS1_25CollectiveMainloopBwdSm80ILi2ELi2EN4cute5tupleIJNS5_1CILi128EEES8_NS7_ILi64EEEEEENS_6half_tEfNS_4arch4Sm80ELb0ELb1ELb1ELb1ELb1ELb0ELb0ELb0ELi2ELi4ELi4ELi4ELb0EEENS1_21CollectiveEpilogueBwdISA_SB_SD_Li256ELb1ELb0ELi2EEENS1_19SingleTileSchedulerILb1ELb0ELb0ELi128EEEEEEEEEvNT_6ParamsE$_ZN7__half2aSEOKS_ - $_ZN7cutlass13device_kernelIN5flash19enable_sm80_to_sm89INS1_16FlashAttnBwdSm80INS1_25CollectiveMainloopBwdSm80ILi2ELi2EN4cute5tupleIJNS5_1CILi128EEES8_NS7_ILi64EEEEEENS_6half_tEfNS_4arch4Sm80ELb0ELb1ELb1ELb1ELb1ELb0ELb0ELb0ELi2ELi4ELi4ELi4ELb0EEENS1_21CollectiveEpilogueBwdISA_SB_SD_Li256ELb1ELb0ELi2EEENS1_19SingleTileSchedulerILb1ELb0ELb0ELi128EEEEEEEEEvNT_6ParamsE$_ZN73_INTERNAL_e48e4f46_37_flash_bwd_hdim64_fp16_softcap_sm80_cu_3fbc093a_281817__float22half2_rnE6float2)
$_ZN7cutlass13device_kernelIN5flash19enable_sm80_to_sm89INS1_16FlashAttnBwdSm80INS1_25CollectiveMainloopBwdSm80ILi2ELi2EN4cute5tupleIJNS5_1CILi128EEES8_NS7_ILi64EEEEEENS_6half_tEfNS_4arch4Sm80ELb0ELb1ELb1ELb1ELb1ELb0ELb0ELb0ELi2ELi4ELi4ELi4ELb0EEENS1_21CollectiveEpilogueBwdISA_SB_SD_Li256ELb1ELb0ELi2EEENS1_19SingleTileSchedulerILb1ELb0ELb0ELi128EEEEEEEEEvNT_6ParamsE$_ZN73_INTERNAL_e48e4f46_37_flash_bwd_hdim64_fp16_softcap_sm80_cu_3fbc093a_281817__float22half2_rnE6float2:
[----:B------:R-:W-:Y:S01]  /*a490*/  F2FP.PACK_AB R2, R3, R2 ;  /* 0x000000020302723e */ /* 0x000fe200000000ff */
[----:B------:R-:W-:Y:S01]  /*a4a0*/  IMAD.MOV.U32 R15, RZ, RZ, 0x0 ;  /* 0x00000000ff0f7424 */ /* 0x000fe200078e00ff */
[----:B------:R-:W-:-:S05]  /*a4b0*/  IADD3 R3, R60, -c[0x0][0x20], RZ ;  /* 0x800008003c037a10 */ /* 0x000fca0007ffe0ff */
[----:B------:R1:W-:Y:S01]  /*a4c0*/  STL [R3], R2 ;  /* 0x0000000203007387 */ /* 0x0003e20000100800 */
[----:B------:R-:W-:Y:S05]  /*a4d0*/  RET.REL.NODEC R14 `(_ZN7cutlass13device_kernelIN5flash19enable_sm80_to_sm89INS1_16FlashAttnBwdSm80INS1_25CollectiveMainloopBwdSm80ILi2ELi2EN4cute5tupleIJNS5_1CILi128EEES8_NS7_ILi64EEEEEENS_6half_tEfNS_4arch4Sm80ELb0ELb1ELb1ELb1ELb1ELb0ELb0ELb0ELi2ELi4ELi4ELi4ELb0EEENS1_21CollectiveEpilogueBwdISA_SB_SD_Li256ELb1ELb0ELi2EEENS1_19SingleTileSchedulerILb1ELb0ELb0ELi128EEEEEEEEEvNT_6ParamsE) ;  /* 0xffff5b200e007950 */ /* 0x000fea0003c3ffff */
        .type           $_ZN7cutlass13device_kernelIN5flash19enable_sm80_to_sm89INS1_16FlashAttnBwdSm80INS1_25CollectiveMainloopBwdSm80ILi2ELi2EN4cute5tupleIJNS5_1CILi128EEES8_NS7_ILi64EEEEEENS_6half_tEfNS_4arch4Sm80ELb0ELb1ELb1ELb1ELb1ELb0ELb0ELb0ELi2ELi4ELi4ELi4ELb0EEENS1_21CollectiveEpilogueBwdISA_SB_SD_Li256ELb1ELb0ELi2EEENS1_19SingleTileSchedulerILb1ELb0ELb0ELi128EEEEEEEEEvNT_6ParamsE$_ZN7__half2aSEOKS_,@function
        .size           $_ZN7cutlass13device_kernelIN5flash19enable_sm80_to_sm89INS1_16FlashAttnBwdSm80INS1_25CollectiveMainloopBwdSm80ILi2ELi2EN4cute5tupleIJNS5_1CILi128EEES8_NS7_ILi64EEEEEENS_6half_tEfNS_4arch4Sm80ELb0ELb1ELb1ELb1ELb1ELb0ELb0ELb0ELi2ELi4ELi4ELi4ELb0EEENS1_21CollectiveEpilogueBwdISA_SB_SD_Li256ELb1ELb0ELi2EEENS1_19SingleTileSchedulerILb1ELb0ELb0ELi128EEEEEEEEEvNT_6ParamsE$_ZN7__half2aSEOKS_,($_ZN7cutlass13device_kernelIN5flash19enable_sm80_to_sm89INS1_16FlashAttnBwdSm80INS1_25CollectiveMainloopBwdSm80ILi2ELi2EN4cute5tupleIJNS5_1CILi128EEES8_NS7_ILi64EEEEEENS_6half_tEfNS_4arch4Sm80ELb0ELb1ELb1ELb1ELb1ELb0ELb0ELb0ELi2ELi4ELi4ELi4ELb0EEENS1_21CollectiveEpilogueBwdISA_SB_SD_Li256ELb1ELb0ELi2EEENS1_19SingleTileSchedulerILb1ELb0ELb0ELi128EEEEEEEEEvNT_6ParamsE$_ZZN4cute12filter_tupleINS_5tupleIJNS1_IJNS_10UnderscoreENS_1CILi0EEEEEENS1_IJS4_S2_EEEEEENS1_IJNS1_IJNS1_IJNS3_ILi1EEES4_EEES4_EEENS1_IJNS1_IJS4_S4_EEEiEEEEEEZNS_5sliceIS7_SD_EEDaRKT_RKT0_EUlRKT_RKT0_E_EEDaSH_SK_OT1_ENKUlDpSN_E_clIJNS1_IJS9_EEENS1_IJiEEEEEEDaSU_ - $_ZN7cutlass13device_kernelIN5flash19enable_sm80_to_sm89INS1_16FlashAttnBwdSm80INS1_25CollectiveMainloopBwdSm80ILi2ELi2EN4cute5tupleIJNS5_1CILi128EEES8_NS7_ILi64EEEEEENS_6half_tEfNS_4arch4Sm80ELb0ELb1ELb1ELb1ELb1ELb0ELb0ELb0ELi2ELi4ELi4ELi4ELb0EEENS1_21CollectiveEpilogueBwdISA_SB_SD_Li256ELb1ELb0ELi2EEENS1_19SingleTileSchedulerILb1ELb0ELb0ELi128EEEEEEEEEvNT_6ParamsE$_ZN7__half2aSEOKS_)
$_ZN7cutlass13device_kernelIN5flash19enable_sm80_to_sm89INS1_16FlashAttnBwdSm80INS1_25CollectiveMainloopBwdSm80ILi2ELi2EN4cute5tupleIJNS5_1CILi128EEES8_NS7_ILi64EEEEEENS_6half_tEfNS_4arch4Sm80ELb0ELb1ELb1ELb1ELb1ELb0ELb0ELb0ELi2ELi4ELi4ELi4ELb0EEENS1_21CollectiveEpilogueBwdISA_SB_SD_Li256ELb1ELb0ELi2EEENS1_19SingleTileSchedulerILb1ELb0ELb0ELi128EEEEEEEEEvNT_6ParamsE$_ZN7__half2aSEOKS_:
[----:B------:R-:W-:-:S06]  /*a4e0*/  IADD3 R3, R60, -c[0x0][0x20], RZ ;  /* 0x800008003c037a10 */ /* 0x000fcc0007ffe0ff */
[----:B------:R-:W2:Y:S01]  /*a4f0*/  LDL R3, [R3] ;  /* 0x0000000003037983 */ /* 0x000ea20000100800 */
[----:B------:R-:W-:Y:S01]  /*a500*/  IADD3 R2, R59, -c[0x0][0x20], RZ ;  /* 0x800008003b027a10 */ /* 0x000fe20007ffe0ff */
[----:B------:R-:W-:-:S04]  /*a510*/  IMAD.MOV.U32 R15, RZ, RZ, 0x0 ;  /* 0x00000000ff0f7424 */ /* 0x000fc800078e00ff */
[----:B--2---:R1:W-:Y:S01]  /*a520*/  STL [R2], R3 ;  /* 0x0000000302007387 */ /* 0x0043e20000100800 */
[----:B------:R-:W-:Y:S05]  /*a530*/  RET.REL.NODEC R14 `(_ZN7cutlass13device_kernelIN5flash19enable_sm80_to_sm89INS1_16FlashAttnBwdSm80INS1_25CollectiveMainloopBwdSm80ILi2ELi2EN4cute5tupleIJNS5_1CILi128EEES8_NS7_ILi64EEEEEENS_6half_tEfNS_4arch4Sm80ELb0ELb1ELb1ELb1ELb1ELb0ELb0ELb0ELi2ELi4ELi4ELi4ELb0EEENS1_21CollectiveEpilogueBwdISA_SB_SD_Li256ELb1ELb0ELi2EEENS1_19SingleTileSchedulerILb1ELb0ELb0ELi128EEEEEEEEEvNT_6ParamsE) ;  /* 0xffff5ac00e007950 */ /* 0x000fea0003c3ffff */
        .type           $_ZN7cutlass13device_kernelIN5flash19enable_sm80_to_sm89INS1_16FlashAttnBwdSm80INS1_25CollectiveMainloopBwdSm80ILi2ELi2EN4cute5tupleIJNS5_1CILi128EEES8_NS7_ILi64EEEEEENS_6half_tEfNS_4arch4Sm80ELb0ELb1ELb1ELb1ELb1ELb0ELb0ELb0ELi2ELi4ELi4ELi4ELb0EEENS1_21CollectiveEpilogueBwdISA_SB_SD_Li256ELb1ELb0ELi2EEENS1_19SingleTileSchedulerILb1ELb0ELb0ELi128EEEEEEEEEvNT_6ParamsE$_ZZN4cute12filter_tupleINS_5tupleIJNS1_IJNS_10UnderscoreENS_1CILi0EEEEEENS1_IJS4_S2_EEEEEENS1_IJNS1_IJNS1_IJNS3_ILi1EEES4_EEES4_EEENS1_IJNS1_IJS4_S4_EEEiEEEEEEZNS_5sliceIS7_SD_EEDaRKT_RKT0_EUlRKT_RKT0_E_EEDaSH_SK_OT1_ENKUlDpSN_E_clIJNS1_IJS9_EEENS1_IJiEEEEEEDaSU_,@function
        .size           $_ZN7cutlass13device_kernelIN5flash19enable_sm80_to_sm89INS1_16FlashAttnBwdSm80INS1_25CollectiveMainloopBwdSm80ILi2ELi2EN4cute5tupleIJNS5_1CILi128EEES8_NS7_ILi64EEEEEENS_6half_tEfNS_4arch4Sm80ELb0ELb1ELb1ELb1ELb1ELb0ELb0ELb0ELi2ELi4ELi4ELi4ELb0EEENS1_21CollectiveEpilogueBwdISA_SB_SD_Li256ELb1ELb0ELi2EEENS1_19SingleTileSchedulerILb1ELb0ELb0ELi128EEEEEEEEEvNT_6ParamsE$_ZZN4cute12filter_tupleINS_5tupleIJNS1_IJNS_10UnderscoreENS_1CILi0EEEEEENS1_IJS4_S2_EEEEEENS1_IJNS1_IJNS1_IJNS3_ILi1EEES4_EEES4_EEENS1_IJNS1_IJS4_S4_EEEiEEEEEEZNS_5sliceIS7_SD_EEDaRKT_RKT0_EUlRKT_RKT0_E_EEDaSH_SK_OT1_ENKUlDpSN_E_clIJNS1_IJS9_EEENS1_IJiEEEEEEDaSU_,($_ZN7cutlass13device_kernelIN5flash19enable_sm80_to_sm89INS1_16FlashAttnBwdSm80INS1_25CollectiveMainloopBwdSm80ILi2ELi2EN4cute5tupleIJNS5_1CILi128EEES8_NS7_ILi64EEEEEENS_6half_tEfNS_4arch4Sm80ELb0ELb1ELb1ELb1ELb1ELb0ELb0ELb0ELi2ELi4ELi4ELi4ELb0EEENS1_21CollectiveEpilogueBwdISA_SB_SD_Li256ELb1ELb0ELi2EEENS1_19SingleTileSchedulerILb1ELb0ELb0ELi128EEEEEEEEEvNT_6ParamsE$_ZZN4cute12filter_tupleINS_5tupleIJNS1_IJNS_1CILi0EEENS1_IJNS2_ILi1EEENS2_ILi512EEEiEEEEEENS2_ILi4096EEENS1_IJiNS2_ILi8192EEEEEEEEEZNS_7flattenISB_EEDaRKT_EUlRKT_E_EEDaSF_OT0_ENKUlDpSI_E_clIJNS1_IJS3_S4_S5_iEEENS1_IJS8_EEESA_EEEDaSM_ - $_ZN7cutlass13device_kernelIN5flash19enable_sm80_to_sm89INS1_16FlashAttnBwdSm80INS1_25CollectiveMainloopBwdSm80ILi2ELi2EN4cute5tupleIJNS5_1CILi128EEES8_NS7_ILi64EEEEEENS_6half_tEfNS_4arch4Sm80ELb0ELb1ELb1ELb1ELb1ELb0ELb0ELb0ELi2ELi4ELi4ELi4ELb0EEENS1_21CollectiveEpilogueBwdISA_SB_SD_Li256ELb1ELb0ELi2EEENS1_19SingleTileSchedulerILb1ELb0ELb0ELi128EEEEEEEEEvNT_6ParamsE$_ZZN4cute12filter_tupleINS_5tupleIJNS1_IJNS_10UnderscoreENS_1CILi0EEEEEENS1_IJS4_S2_EEEEEENS1_IJNS1_IJNS1_IJNS3_ILi1EEES4_EEES4_EEENS1_IJNS1_IJS4_S4_EEEiEEEEEEZNS_5sliceIS7_SD_EEDaRKT_RKT0_EUlRKT_RKT0_E_EEDaSH_SK_OT1_ENKUlDpSN_E_clIJNS1_IJS9_EEENS1_IJiEEEEEEDaSU_)
$_ZN7cutlass13device_kernelIN5flash19enable_sm80_to_sm89INS1_16FlashAttnBwdSm80INS1_25CollectiveMainloopBwdSm80ILi2ELi2EN4cute5tupleIJNS5_1CILi128EEES8_NS7_ILi64EEEEEENS_6half_tEfNS_4arch4Sm80ELb0ELb1ELb1ELb1ELb1ELb0ELb0ELb0ELi2ELi4ELi4ELi4ELb0EEENS1_21CollectiveEpilogueBwdISA_SB_SD_Li256ELb1ELb0ELi2EEENS1_19SingleTileSchedulerILb1ELb0ELb0ELi128EEEEEEEEEvNT_6ParamsE$_ZZN4cute12filter_tupleINS_5tupleIJNS1_IJNS_10UnderscoreENS_1CILi0EEEEEENS1_IJS4_S2_EEEEEENS1_IJNS1_IJNS1_IJNS3_ILi1EEES4_EEES4_EEENS1_IJNS1_IJS4_S4_EEEiEEEEEEZNS_5sliceIS7_SD_EEDaRKT_RKT0_EUlRKT_RKT0_E_EEDaSH_SK_OT1_ENKUlDpSN_E_clIJNS1_IJS9_EEENS1_IJiEEEEEEDaSU_:
[----:B------:R-:W-:Y:S02]  /*a540*/  MOV R12, R2 ;  /* 0x00000002000c7202 */ /* 0x000fe40000000f00 */
[----:B------:R-:W-:-:S04]  /*a550*/  MOV R13, 0x0 ;  /* 0x00000000000d7802 */ /* 0x000fc80000000f00 */
[----:B------:R-:W-:Y:S05]  /*a560*/  RET.REL.NODEC R12 `(_ZN7cutlass13device_kernelIN5flash19enable_sm80_to_sm89INS1_16FlashAttnBwdSm80INS1_25CollectiveMainloopBwdSm80ILi2ELi2EN4cute5tupleIJNS5_1CILi128EEES8_NS7_ILi64EEEEEENS_6half_tEfNS_4arch4Sm80ELb0ELb1ELb1ELb1ELb1ELb0ELb0ELb0ELi2ELi4ELi4ELi4ELb0EEENS1_21CollectiveEpilogueBwdISA_SB_SD_Li256ELb1ELb0ELi2EEENS1_19SingleTileSchedulerILb1ELb0ELb0ELi128EEEEEEEEEvNT_6ParamsE) ;  /* 0xffff5a900c007950 */ /* 0x000fea0003c3ffff */
        .type           $_ZN7cutlass13device_kernelIN5flash19enable_sm80_to_sm89INS1_16FlashAttnBwdSm80INS1_25CollectiveMainloopBwdSm80ILi2ELi2EN4cute5tupleIJNS5_1CILi128EEES8_NS7_ILi64EEEEEENS_6half_tEfNS_4arch4Sm80ELb0ELb1ELb1ELb1ELb1ELb0ELb0ELb0ELi2ELi4ELi4ELi4ELb0EEENS1_21CollectiveEpilogueBwdISA_SB_SD_Li256ELb1ELb0ELi2EEENS1_19SingleTileSchedulerILb1ELb0ELb0ELi128EEEEEEEEEvNT_6ParamsE$_ZZN4cute12filter_tupleINS_5tupleIJNS1_IJNS_1CILi0EEENS1_IJNS2_ILi1EEENS2_ILi512EEEiEEEEEENS2_ILi4096EEENS1_IJiNS2_ILi8192EEEEEEEEEZNS_7flattenISB_EEDaRKT_EUlRKT_E_EEDaSF_OT0_ENKUlDpSI_E_clIJNS1_IJS3_S4_S5_iEEENS1_IJS8_EEESA_EEEDaSM_,@function
        .size           $_ZN7cutlass13device_kernelIN5flash19enable_sm80_to_sm89INS1_16FlashAttnBwdSm80INS1_25CollectiveMainloopBwdSm80ILi2ELi2EN4cute5tupleIJNS5_1CILi128EEES8_NS7_ILi64EEEEEENS_6half_tEfNS_4arch4Sm80ELb0ELb1ELb1ELb1ELb1ELb0ELb0ELb0ELi2ELi4ELi4ELi4ELb0EEENS1_21CollectiveEpilogueBwdISA_SB_SD_Li256ELb1ELb0ELi2EEENS1_19SingleTileSchedulerILb1ELb0ELb0ELi128EEEEEEEEEvNT_6ParamsE$_ZZN4cute12filter_tupleINS_5tupleIJNS1_IJNS_1CILi0EEENS1_IJNS2_ILi1EEENS2_ILi512EEEiEEEEEENS2_ILi4096EEENS1_IJiNS2_ILi8192EEEEEEEEEZNS_7flattenISB_EEDaRKT_EUlRKT_E_EEDaSF_OT0_ENKUlDpSI_E_clIJNS1_IJS3_S4_S5_iEEENS1_IJS8_EEESA_EEEDaSM_,($_ZN7cutlass13device_kernelIN5flash19enable_sm80_to_sm89INS1_16FlashAttnBwdSm80INS1_25CollectiveMainloopBwdSm80ILi2ELi2EN4cute5tupleIJNS5_1CILi128EEES8_NS7_ILi64EEEEEENS_6half_tEfNS_4arch4Sm80ELb0ELb1ELb1ELb1ELb1ELb0ELb0ELb0ELi2ELi4ELi4ELi4ELb0EEENS1_21CollectiveEpilogueBwdISA_SB_SD_Li256ELb1ELb0ELi2EEENS1_19SingleTileSchedulerILb1ELb0ELb0ELi128EEEEEEEEEvNT_6ParamsE$_ZZN4cute12filter_tupleINS_5tupleIJNS1_IJiNS1_IJiNS_1CILi0EEEEEEEEENS1_IJNS_10UnderscoreENS1_IJS6_S6_EEEEEEEEES9_ZNS_4diceIS9_S9_EEDaRKT_RKT0_EUlRKT_RKT0_E_EEDaSD_SG_OT1_ENKUlDpSJ_E_clIJNS1_IJiiS3_EEENS1_IJEEEEEEDaSQ_ - $_ZN7cutlass13device_kernelIN5flash19enable_sm80_to_sm89INS1_16FlashAttnBwdSm80INS1_25CollectiveMainloopBwdSm80ILi2ELi2EN4cute5tupleIJNS5_1CILi128EEES8_NS7_ILi64EEEEEENS_6half_tEfNS_4arch4Sm80ELb0ELb1ELb1ELb1ELb1ELb0ELb0ELb0ELi2ELi4ELi4ELi4ELb0EEENS1_21CollectiveEpilogueBwdISA_SB_SD_Li256ELb1ELb0ELi2EEENS1_19SingleTileSchedulerILb1ELb0ELb0ELi128EEEEEEEEEvNT_6ParamsE$_ZZN4cute12filter_tupleINS_5tupleIJNS1_IJNS_1CILi0EEENS1_IJNS2_ILi1EEENS2_ILi512EEEiEEEEEENS2_ILi4096EEENS1_IJiNS2_ILi8192EEEEEEEEEZNS_7flattenISB_EEDaRKT_EUlRKT_E_EEDaSF_OT0_ENKUlDpSI_E_clIJNS1_IJS3_S4_S5_iEEENS1_IJS8_EEESA_EEEDaSM_)
$_ZN7cutlass13device_kernelIN5flash19enable_sm80_to_sm89INS1_16FlashAttnBwdSm80INS1_25CollectiveMainloopBwdSm80ILi2ELi2EN4cute5tupleIJNS5_1CILi128EEES8_NS7_ILi64EEEEEENS_6half_tEfNS_4arch4Sm80ELb0ELb1ELb1ELb1ELb1ELb0ELb0ELb0ELi2ELi4ELi4ELi4ELb0EEENS1_21CollectiveEpilogueBwdISA_SB_SD_Li256ELb1ELb0ELi2EEENS1_19SingleTileSchedulerILb1ELb0ELb0ELi128EEEEEEEEEvNT_6ParamsE$_ZZN4cute12filter_tupleINS_5tupleIJNS1_IJNS_1CILi0EEENS1_IJNS2_ILi1EEENS2_ILi512EEEiEEEEEENS2_ILi4096EEENS1_IJiNS2_ILi8192EEEEEEEEEZNS_7flattenISB_EEDaRKT_EUlRKT_E_EEDaSF_OT0_ENKUlDpSI_E_clIJNS1_IJS3_S4_S5_iEEENS1_IJS8_EEESA_EEEDaSM_:
[----:B------:R-:W-:-:S04]  /*a570*/  MOV R3, 0x0 ;  /* 0x0000000000037802 */ /* 0x000fc80000000f00 */
[----:B------:R-:W-:Y:S05]  /*a580*/  RET.REL.NODEC R2 `(_ZN7cutlass13device_kernelIN5flash19enable_sm80_to_sm89INS1_16FlashAttnBwdSm80INS1_25CollectiveMainloopBwdSm80ILi2ELi2EN4cute5tupleIJNS5_1CILi128EEES8_NS7_ILi64EEEEEENS_6half_tEfNS_4arch4Sm80ELb0ELb1ELb1ELb1ELb1ELb0ELb0ELb0ELi2ELi4ELi4ELi4ELb0EEENS1_21CollectiveEpilogueBwdISA_SB_SD_Li256ELb1ELb0ELi2EEENS1_19SingleTileSchedulerILb1ELb0ELb0ELi128EEEEEEEEEvNT_6ParamsE) ;  /* 0xffff5a7002007950 */ /* 0x000fea0003c3ffff */
        .type           $_ZN7cutlass13device_kernelIN5flash19enable_sm80_to_sm89INS1_16FlashAttnBwdSm80INS1_25CollectiveMainloopBwdSm80ILi2ELi2EN4cute5tupleIJNS5_1CILi128EEES8_NS7_ILi64EEEEEENS_6half_tEfNS_4arch4Sm80ELb0ELb1ELb1ELb1ELb1ELb0ELb0ELb0ELi2ELi4ELi4ELi4ELb0EEENS1_21CollectiveEpilogueBwdISA_SB_SD_Li256ELb1ELb0ELi2EEENS1_19SingleTileSchedulerILb1ELb0ELb0ELi128EEEEEEEEEvNT_6ParamsE$_ZZN4cute12filter_tupleINS_5tupleIJNS1_IJiNS1_IJiNS_1CILi0EEEEEEEEENS1_IJNS_10UnderscoreENS1_IJS6_S6_EEEEEEEEES9_ZNS_4diceIS9_S9_EEDaRKT_RKT0_EUlRKT_RKT0_E_EEDaSD_SG_OT1_ENKUlDpSJ_E_clIJNS1_IJiiS3_EEENS1_IJEEEEEEDaSQ_,@function
        .size           $_ZN7cutlass13device_kernelIN5flash19enable_sm80_to_sm89INS1_16FlashAttnBwdSm80INS1_25CollectiveMainloopBwdSm80ILi2ELi2EN4cute5tupleIJNS5_1CILi128EEES8_NS7_ILi64EEEEEENS_6half_tEfNS_4arch4Sm80ELb0ELb1ELb1ELb1ELb1ELb0ELb0ELb0ELi2ELi4ELi4ELi4ELb0EEENS1_21CollectiveEpilogueBwdISA_SB_SD_Li256ELb1ELb0ELi2EEENS1_19SingleTileSchedulerILb1ELb0ELb0ELi128EEEEEEEEEvNT_6ParamsE$_ZZN4cute12filter_tupleINS_5tupleIJNS1_IJiNS1_IJiNS_1CILi0EEEEEEEEENS1_IJNS_10UnderscoreENS1_IJS6_S6_EEEEEEEEES9_ZNS_4diceIS9_S9_EEDaRKT_RKT0_EUlRKT_RKT0_E_EEDaSD_SG_OT1_ENKUlDpSJ_E_clIJNS1_IJiiS3_EEENS1_IJEEEEEEDaSQ_,($_ZN7cutlass13device_kernelIN5flash19enable_sm80_to_sm89INS1_16FlashAttnBwdSm80INS1_25CollectiveMainloopBwdSm80ILi2ELi2EN4cute5tupleIJNS5_1CILi128EEES8_NS7_ILi64EEEEEENS_6half_tEfNS_4arch4Sm80ELb0ELb1ELb1ELb1ELb1ELb0ELb0ELb0ELi2ELi4ELi4ELi4ELb0EEENS1_21CollectiveEpilogueBwdISA_SB_SD_Li256ELb1ELb0ELi2EEENS1_19SingleTileSchedulerILb1ELb0ELb0ELi128EEEEEEEEEvNT_6ParamsE$_ZZN4cute12filter_tupleINS_5tupleIJNS1_IJiiEEENS_1CILi1024EEEEEEZNS_16flatten_to_tupleIS5_EEDaRKT_EUlRKT_E_EEDaS9_OT0_ENKUlDpSC_E_clIJS2_NS1_IJS4_EEEEEEDaSG_ - $_ZN7cutlass13device_kernelIN5flash19enable_sm80_to_sm89INS1_16FlashAttnBwdSm80INS1_25CollectiveMainloopBwdSm80ILi2ELi2EN4cute5tupleIJNS5_1CILi128EEES8_NS7_ILi64EEEEEENS_6half_tEfNS_4arch4Sm80ELb0ELb1ELb1ELb1ELb1ELb0ELb0ELb0ELi2ELi4ELi4ELi4ELb0EEENS1_21CollectiveEpilogueBwdISA_SB_SD_Li256ELb1ELb0ELi2EEENS1_19SingleTileSchedulerILb1ELb0ELb0ELi128EEEEEEEEEvNT_6ParamsE$_ZZN4cute12filter_tupleINS_5tupleIJNS1_IJiNS1_IJiNS_1CILi0EEEEEEEEENS1_IJNS_10UnderscoreENS1_IJS6_S6_EEEEEEEEES9_ZNS_4diceIS9_S9_EEDaRKT_RKT0_EUlRKT_RKT0_E_EEDaSD_SG_OT1_ENKUlDpSJ_E_clIJNS1_IJiiS3_EEENS1_IJEEEEEEDaSQ_)
$_ZN7cutlass13device_kernelIN5flash19enable_sm80_to_sm89INS1_16FlashAttnBwdSm80INS1_25CollectiveMainloopBwdSm80ILi2ELi2EN4cute5tupleIJNS5_1CILi128EEES8_NS7_ILi64EEEEEENS_6half_tEfNS_4arch4Sm80ELb0ELb1ELb1ELb1ELb1ELb0ELb0ELb0ELi2ELi4ELi4ELi4ELb0EEENS1_21CollectiveEpilogueBwdISA_SB_SD_Li256ELb1ELb0ELi2EEENS1_19SingleTileSchedulerILb1ELb0ELb0ELi128EEEEEEEEEvNT_6ParamsE$_ZZN4cute12filter_tupleINS_5tupleIJNS1_IJiNS1_IJiNS_1CILi0EEEEEEEEENS1_IJNS_10UnderscoreENS1_IJS6_S6_EEEEEEEEES9_ZNS_4diceIS9_S9_EEDaRKT_RKT0_EUlRKT_RKT0_E_EEDaSD_SG_OT1_ENKUlDpSJ_E_clIJNS1_IJiiS3_EEENS1_IJEEEEEEDaSQ_:
[----:B------:R-:W-:-:S04]  /*a590*/  MOV R7, 0x0 ;  /* 0x0000000000077802 */ /* 0x000fc80000000f00 */
[----:B------:R-:W-:Y:S05]  /*a5a0*/  RET.REL.NODEC R6 `(_ZN7cutlass13device_kernelIN5flash19enable_sm80_to_sm89INS1_16FlashAttnBwdSm80INS1_25CollectiveMainloopBwdSm80ILi2ELi2EN4cute5tupleIJNS5_1CILi128EEES8_NS7_ILi64EEEEEENS_6half_tEfNS_4arch4Sm80ELb0ELb1ELb1ELb1ELb1ELb0ELb0ELb0ELi2ELi4ELi4ELi4ELb0EEENS1_21CollectiveEpilogueBwdISA_SB_SD_Li256ELb1ELb0ELi2EEENS1_19SingleTileSchedulerILb1ELb0ELb0ELi128EEEEEEEEEvNT_6ParamsE) ;  /* 0xffff5a5006007950 */ /* 0x000fea0003c3ffff */
        .type           $_ZN7cutlass13device_kernelIN5flash19enable_sm80_to_sm89INS1_16FlashAttnBwdSm80INS1_25CollectiveMainloopBwdSm80ILi2ELi2EN4cute5tupleIJNS5_1CILi128EEES8_NS7_ILi64EEEEEENS_6half_tEfNS_4arch4Sm80ELb0ELb1ELb1ELb1ELb1ELb0ELb0ELb0ELi2ELi4ELi4ELi4ELb0EEENS1_21CollectiveEpilogueBwdISA_SB_SD_Li256ELb1ELb0ELi2EEENS1_19SingleTileSchedulerILb1ELb0ELb0ELi128EEEEEEEEEvNT_6ParamsE$_ZZN4cute12filter_tupleINS_5tupleIJNS1_IJiiEEENS_1CILi1024EEEEEEZNS_16flatten_to_tupleIS5_EEDaRKT_EUlRKT_E_EEDaS9_OT0_ENKUlDpSC_E_clIJS2_NS1_IJS4_EEEEEEDaSG_,@function
        .size           $_ZN7cutlass13device_kernelIN5flash19enable_sm80_to_sm89INS1_16FlashAttnBwdSm80INS1_25CollectiveMainloopBwdSm80ILi2ELi2EN4cute5tupleIJNS5_1CILi128EEES8_NS7_ILi64EEEEEENS_6half_tEfNS_4arch4Sm80ELb0ELb1ELb1ELb1ELb1ELb0ELb0ELb0ELi2ELi4ELi4ELi4ELb0EEENS1_21CollectiveEpilogueBwdISA_SB_SD_Li256ELb1ELb0ELi2EEENS1_19SingleTileSchedulerILb1ELb0ELb0ELi128EEEEEEEEEvNT_6ParamsE$_ZZN4cute12filter_tupleINS_5tupleIJNS1_IJiiEEENS_1CILi1024EEEEEEZNS_16flatten_to_tupleIS5_EEDaRKT_EUlRKT_E_EEDaS9_OT0_ENKUlDpSC_E_clIJS2_NS1_IJS4_EEEEEEDaSG_,($_ZN7cutlass13device_kernelIN5flash19enable_sm80_to_sm89INS1_16FlashAttnBwdSm80INS1_25CollectiveMainloopBwdSm80ILi2ELi2EN4cute5tupleIJNS5_1CILi128EEES8_NS7_ILi64EEEEEENS_6half_tEfNS_4arch4Sm80ELb0ELb1ELb1ELb1ELb1ELb0ELb0ELb0ELi2ELi4ELi4ELi4ELb0EEENS1_21CollectiveEpilogueBwdISA_SB_SD_Li256ELb1ELb0ELi2EEENS1_19SingleTileSchedulerILb1ELb0ELb0ELi128EEEEEEEEEvNT_6ParamsE$_ZZN4cute12filter_tupleINS_5tupleIJNS_10UnderscoreES2_NS_1CILi0EEEEEENS1_IJNS1_IJNS3_ILi1EEES4_EEEiNS3_ILi1024EEEEEEZNS_5sliceIS5_S9_EEDaRKT_RKT0_EUlRKT_RKT0_E_EEDaSD_SG_OT1_ENKUlDpSJ_E_clIJNS1_IJS7_EEENS1_IJiEEENS1_IJEEEEEEDaSQ_ - $_ZN7cutlass13device_kernelIN5flash19enable_sm80_to_sm89INS1_16FlashAttnBwdSm80INS1_25CollectiveMainloopBwdSm80ILi2ELi2EN4cute5tupleIJNS5_1CILi128EEES8_NS7_ILi64EEEEEENS_6half_tEfNS_4arch4Sm80ELb0ELb1ELb1ELb1ELb1ELb0ELb0ELb0ELi2ELi4ELi4ELi4ELb0EEENS1_21CollectiveEpilogueBwdISA_SB_SD_Li256ELb1ELb0ELi2EEENS1_19SingleTileSchedulerILb1ELb0ELb0ELi128EEEEEEEEEvNT_6ParamsE$_ZZN4cute12filter_tupleINS_5tupleIJNS1_IJiiEEENS_1CILi1024EEEEEEZNS_16flatten_to_tupleIS5_EEDaRKT_EUlRKT_E_EEDaS9_OT0_ENKUlDpSC_E_clIJS2_NS1_IJS4_EEEEEEDaSG_)
$_ZN7cutlass13device_kernelIN5flash19enable_sm80_to_sm89INS1_16FlashAttnBwdSm80INS1_25CollectiveMainloopBwdSm80ILi2ELi2EN4cute5tupleIJNS5_1CILi128EEES8_NS7_ILi64EEEEEENS_6half_tEfNS_4arch4Sm80ELb0ELb1ELb1ELb1ELb1ELb0ELb0ELb0ELi2ELi4ELi4ELi4ELb0EEENS1_21CollectiveEpilogueBwdISA_SB_SD_Li256ELb1ELb0ELi2EEENS1_19SingleTileSchedulerILb1ELb0ELb0ELi128EEEEEEEEEvNT_6ParamsE$_ZZN4cute12filter_tupleINS_5tupleIJNS1_IJiiEEENS_1CILi1024EEEEEEZNS_16flatten_to_tupleIS5_EEDaRKT_EUlRKT_E_EEDaS9_OT0_ENKUlDpSC_E_clIJS2_NS1_IJS4_EEEEEEDaSG_:
[----:B------:R-:W-:-:S04]  /*a5b0*/  MOV R3, 0x0 ;  /* 0x0000000000037802 */ /* 0x000fc80000000f00 */
[----:B------:R-:W-:Y:S05]  /*a5c0*/  RET.REL.NODEC R2 `(_ZN7cutlass13device_kernelIN5flash19enable_sm80_to_sm89INS1_16FlashAttnBwdSm80INS1_25CollectiveMainloopBwdSm80ILi2ELi2EN4cute5tupleIJNS5_1CILi128EEES8_NS7_ILi64EEEEEENS_6half_tEfNS_4arch4Sm80ELb0ELb1ELb1ELb1ELb1ELb0ELb0ELb0ELi2ELi4ELi4ELi4ELb0EEENS1_21CollectiveEpilogueBwdISA_SB_SD_Li256ELb1ELb0ELi2EEENS1_19SingleTileSchedulerILb1ELb0ELb0ELi128EEEEEEEEEvNT_6ParamsE) ;  /* 0xffff5a3002007950 */ /* 0x000fea0003c3ffff */
        .type           $_ZN7cutlass13device_kernelIN5flash19enable_sm80_to_sm89INS1_16FlashAttnBwdSm80INS1_25CollectiveMainloopBwdSm80ILi2ELi2EN4cute5tupleIJNS5_1CILi128EEES8_NS7_ILi64EEEEEENS_6half_tEfNS_4arch4Sm80ELb0ELb1ELb1ELb1ELb1ELb0ELb0ELb0ELi2ELi4ELi4ELi4ELb0EEENS1_21CollectiveEpilogueBwdISA_SB_SD_Li256ELb1ELb0ELi2EEENS1_19SingleTileSchedulerILb1ELb0ELb0ELi128EEEEEEEEEvNT_6ParamsE$_ZZN4cute12filter_tupleINS_5tupleIJNS_10UnderscoreES2_NS_1CILi0EEEEEENS1_IJNS1_IJNS3_ILi1EEES4_EEEiNS3_ILi1024EEEEEEZNS_5sliceIS5_S9_EEDaRKT_RKT0_EUlRKT_RKT0_E_EEDaSD_SG_OT1_ENKUlDpSJ_E_clIJNS1_IJS7_EEENS1_IJiEEENS1_IJEEEEEEDaSQ_,@function
        .size           $_ZN7cutlass13device_kernelIN5flash19enable_sm80_to_sm89INS1_16FlashAttnBwdSm80INS1_25CollectiveMainloopBwdSm80ILi2ELi2EN4cute5tupleIJNS5_1CILi128EEES8_NS7_ILi64EEEEEENS_6half_tEfNS_4arch4Sm80ELb0ELb1ELb1ELb1ELb1ELb0ELb0ELb0ELi2ELi4ELi4ELi4ELb0EEENS1_21CollectiveEpilogueBwdISA_SB_SD_Li256ELb1ELb0ELi2EEENS1_19SingleTileSchedulerILb1ELb0ELb0ELi128EEEEEEEEEvNT_6ParamsE$_ZZN4cute12filter_tupleINS_5tupleIJNS_10UnderscoreES2_NS_1CILi0EEEEEENS1_IJNS1_IJNS3_ILi1EEES4_EEEiNS3_ILi1024EEEEEEZNS_5sliceIS5_S9_EEDaRKT_RKT0_EUlRKT_RKT0_E_EEDaSD_SG_OT1_ENKUlDpSJ_E_clIJNS1_IJS7_EEENS1_IJiEEENS1_IJEEEEEEDaSQ_,($_ZN7cutlass13device_kernelIN5flash19enable_sm80_to_sm89INS1_16FlashAttnBwdSm80INS1_25CollectiveMainloopBwdSm80ILi2ELi2EN4cute5tupleIJNS5_1CILi128EEES8_NS7_ILi64EEEEEENS_6half_tEfNS_4arch4Sm80ELb0ELb1ELb1ELb1ELb1ELb0ELb0ELb0ELi2ELi4ELi4ELi4ELb0EEENS1_21CollectiveEpilogueBwdISA_SB_SD_Li256ELb1ELb0ELi2EEENS1_19SingleTileSchedulerILb1ELb0ELb0ELi128EEEEEEEEEvNT_6ParamsE$_ZZN4cute12filter_tupleINS_5tupleIJNS_10UnderscoreES2_S2_iEEENS1_IJNS1_IJNS_1CILi1EEENS4_ILi0EEEEEENS4_ILi4096EEENS1_IJiiEEENS1_IJS6_NS4_ILi8192EEEEEEEEEZNS_5sliceIS3_SC_EEDaRKT_RKT0_EUlRKT_RKT0_E_EEDaSG_SJ_OT1_ENKUlDpSM_E_clIJNS1_IJS7_EEENS1_IJS8_EEENS1_IJS9_EEENS1_IJEEEEEEDaST_ - $_ZN7cutlass13device_kernelIN5flash19enable_sm80_to_sm89INS1_16FlashAttnBwdSm80INS1_25CollectiveMainloopBwdSm80ILi2ELi2EN4cute5tupleIJNS5_1CILi128EEES8_NS7_ILi64EEEEEENS_6half_tEfNS_4arch4Sm80ELb0ELb1ELb1ELb1ELb1ELb0ELb0ELb0ELi2ELi4ELi4ELi4ELb0EEENS1_21CollectiveEpilogueBwdISA_SB_SD_Li256ELb1ELb0ELi2EEENS1_19SingleTileSchedulerILb1ELb0ELb0ELi128EEEEEEEEEvNT_6ParamsE$_ZZN4cute12filter_tupleINS_5tupleIJNS_10UnderscoreES2_NS_1CILi0EEEEEENS1_IJNS1_IJNS3_ILi1EEES4_EEEiNS3_ILi1024EEEEEEZNS_5sliceIS5_S9_EEDaRKT_RKT0_EUlRKT_RKT0_E_EEDaSD_SG_OT1_ENKUlDpSJ_E_clIJNS1_IJS7_EEENS1_IJiEEENS1_IJEEEEEEDaSQ_)
$_ZN7cutlass13device_kernelIN5flash19enable_sm80_to_sm89INS1_16FlashAttnBwdSm80INS1_25CollectiveMainloopBwdSm80ILi2ELi2EN4cute5tupleIJNS5_1CILi128EEES8_NS7_ILi64EEEEEENS_6half_tEfNS_4arch4Sm80ELb0ELb1ELb1ELb1ELb1ELb0ELb0ELb0ELi2ELi4ELi4ELi4ELb0EEENS1_21CollectiveEpilogueBwdISA_SB_SD_Li256ELb1ELb0ELi2EEENS1_19SingleTileSchedulerILb1ELb0ELb0ELi128EEEEEEEEEvNT_6ParamsE$_ZZN4cute12filter_tupleINS_5tupleIJNS_10UnderscoreES2_NS_1CILi0EEEEEENS1_IJNS1_IJNS3_ILi1EEES4_EEEiNS3_ILi1024EEEEEEZNS_5sliceIS5_S9_EEDaRKT_RKT0_EUlRKT_RKT0_E_EEDaSD_SG_OT1_ENKUlDpSJ_E_clIJNS1_IJS7_EEENS1_IJiEEENS1_IJEEEEEEDaSQ_:
[----:B------:R-:W-:Y:S02]  /*a5d0*/  MOV R10, R2 ;  /* 0x00000002000a7202 */ /* 0x000fe40000000f00 */
[----:B------:R-:W-:-:S04]  /*a5e0*/  MOV R11, 0x0 ;  /* 0x00000000000b7802 */ /* 0x000fc80000000f00 */
[----:B------:R-:W-:Y:S05]  /*a5f0*/  RET.REL.NODEC R10 `(_ZN7cutlass13device_kernelIN5flash19enable_sm80_to_sm89INS1_16FlashAttnBwdSm80INS1_25CollectiveMainloopBwdSm80ILi2ELi2EN4cute5tupleIJNS5_1CILi128EEES8_NS7_ILi64EEEEEENS_6half_tEfNS_4arch4Sm80ELb0ELb1ELb1ELb1ELb1ELb0ELb0ELb0ELi2ELi4ELi4ELi4ELb0EEENS1_21CollectiveEpilogueBwdISA_SB_SD_Li256ELb1ELb0ELi2EEENS1_19SingleTileSchedulerILb1ELb0ELb0ELi128EEEEEEEEEvNT_6ParamsE) ;  /* 0xffff5a000a007950 */ /* 0x000fea0003c3ffff */
        .type           $_ZN7cutlass13device_kernelIN5flash19enable_sm80_to_sm89INS1_16FlashAttnBwdSm80INS1_25CollectiveMainloopBwdSm80ILi2ELi2EN4cute5tupleIJNS5_1CILi128EEES8_NS7_ILi64EEEEEENS_6half_tEfNS_4arch4Sm80ELb0ELb1ELb1ELb1ELb1ELb0ELb0ELb0ELi2ELi4ELi4ELi4ELb0EEENS1_21CollectiveEpilogueBwdISA_SB_SD_Li256ELb1ELb0ELi2EEENS1_19SingleTileSchedulerILb1ELb0ELb0ELi128EEEEEEEEEvNT_6ParamsE$_ZZN4cute12filter_tupleINS_5tupleIJNS_10UnderscoreES2_S2_iEEENS1_IJNS1_IJNS_1CILi1EEENS4_ILi0EEEEEENS4_ILi4096EEENS1_IJiiEEENS1_IJS6_NS4_ILi8192EEEEEEEEEZNS_5sliceIS3_SC_EEDaRKT_RKT0_EUlRKT_RKT0_E_EEDaSG_SJ_OT1_ENKUlDpSM_E_clIJNS1_IJS7_EEENS1_IJS8_EEENS1_IJS9_EEENS1_IJEEEEEEDaST_,@function
        .size           $_ZN7cutlass13device_kernelIN5flash19enable_sm80_to_sm89INS1_16FlashAttnBwdSm80INS1_25CollectiveMainloopBwdSm80ILi2ELi2EN4cute5tupleIJNS5_1CILi128EEES8_NS7_ILi64EEEEEENS_6half_tEfNS_4arch4Sm80ELb0ELb1ELb1ELb1ELb1ELb0ELb0ELb0ELi2ELi4ELi4ELi4ELb0EEENS1_21CollectiveEpilogueBwdISA_SB_SD_Li256ELb1ELb0ELi2EEENS1_19SingleTileSchedulerILb1ELb0ELb0ELi128EEEEEEEEEvNT_6ParamsE$_ZZN4cute12filter_tupleINS_5tupleIJNS_10UnderscoreES2_S2_iEEENS1_IJNS1_IJNS_1CILi1EEENS4_ILi0EEEEEENS4_ILi4096EEENS1_IJiiEEENS1_IJS6_NS4_ILi8192EEEEEEEEEZNS_5sliceIS3_SC_EEDaRKT_RKT0_EUlRKT_RKT0_E_EEDaSG_SJ_OT1_ENKUlDpSM_E_clIJNS1_IJS7_EEENS1_IJS8_EEENS1_IJS9_EEENS1_IJEEEEEEDaST_,($_ZN7cutlass13device_kernelIN5flash19enable_sm80_to_sm89INS1_16FlashAttnBwdSm80INS1_25CollectiveMainloopBwdSm80ILi2ELi2EN4cute5tupleIJNS5_1CILi128EEES8_NS7_ILi64EEEEEENS_6half_tEfNS_4arch4Sm80ELb0ELb1ELb1ELb1ELb1ELb0ELb0ELb0ELi2ELi4ELi4ELi4ELb0EEENS1_21CollectiveEpilogueBwdISA_SB_SD_Li256ELb1ELb0ELi2EEENS1_19SingleTileSchedulerILb1ELb0ELb0ELi128EEEEEEEEEvNT_6ParamsE$_ZZN4cute12filter_tupleINS_5tupleIJNS_10UnderscoreES2_S2_iEEENS1_IJNS1_IJNS_1CILi1EEENS4_ILi0EEEEEEiNS4_ILi1024EEENS4_ILi8192EEEEEEZNS_5sliceIS3_SA_EEDaRKT_RKT0_EUlRKT_RKT0_E_EEDaSE_SH_OT1_ENKUlDpSK_E_clIJNS1_IJS7_EEENS1_IJiEEENS1_IJS8_EEENS1_IJEEEEEEDaSR_ - $_ZN7cutlass13device_kernelIN5flash19enable_sm80_to_sm89INS1_16FlashAttnBwdSm80INS1_25CollectiveMainloopBwdSm80ILi2ELi2EN4cute5tupleIJNS5_1CILi128EEES8_NS7_ILi64EEEEEENS_6half_tEfNS_4arch4Sm80ELb0ELb1ELb1ELb1ELb1ELb0ELb0ELb0ELi2ELi4ELi4ELi4ELb0EEENS1_21CollectiveEpilogueBwdISA_SB_SD_Li256ELb1ELb0ELi2EEENS1_19SingleTileSchedulerILb1ELb0ELb0ELi128EEEEEEEEEvNT_6ParamsE$_ZZN4cute12filter_tupleINS_5tupleIJNS_10UnderscoreES2_S2_iEEENS1_IJNS1_IJNS_1CILi1EEENS4_ILi0EEEEEENS4_ILi4096EEENS1_IJiiEEENS1_IJS6_NS4_ILi8192EEEEEEEEEZNS_5sliceIS3_SC_EEDaRKT_RKT0_EUlRKT_RKT0_E_EEDaSG_SJ_OT1_ENKUlDpSM_E_clIJNS1_IJS7_EEENS1_IJS8_EEENS1_IJS9_EEENS1_IJEEEEEEDaST_)
$_ZN7cutlass13device_kernelIN5flash19enable_sm80_to_sm89INS1_16FlashAttnBwdSm80INS1_25CollectiveMainloopBwdSm80ILi2ELi2EN4cute5tupleIJNS5_1CILi128EEES8_NS7_ILi64EEEEEENS_6half_tEfNS_4arch4Sm80ELb0ELb1ELb1ELb1ELb1ELb0ELb0ELb0ELi2ELi4ELi4ELi4ELb0EEENS1_21CollectiveEpilogueBwdISA_SB_SD_Li256ELb1ELb0ELi2EEENS1_19SingleTileSchedulerILb1ELb0ELb0ELi128EEEEEEEEEvNT_6ParamsE$_ZZN4cute12filter_tupleINS_5tupleIJNS_10UnderscoreES2_S2_iEEENS1_IJNS1_IJNS_1CILi1EEENS4_ILi0EEEEEENS4_ILi4096EEENS1_IJiiEEENS1_IJS6_NS4_ILi8192EEEEEEEEEZNS_5sliceIS3_SC_EEDaRKT_RKT0_EUlRKT_RKT0_E_EEDaSG_SJ_OT1_ENKUlDpSM_E_clIJNS1_IJS7_EEENS1_IJS8_EEENS1_IJS9_EEENS1_IJEEEEEEDaST_:
[----:B------:R-:W-:-:S05]  /*a600*/  IADD3 R2, R69, -c[0x0][0x20], RZ ;  /* 0x8000080045027a10 */ /* 0x000fca0007ffe0ff */
[----:B------:R1:W5:Y:S04]  /*a610*/  LDL R3, [R2+0x4] ;  /* 0x0000040002037983 */ /* 0x0003680000100800 */
[----:B------:R1:W5:Y:S01]  /*a620*/  LDL R5, [R2] ;  /* 0x0000000002057983 */ /* 0x0003620000100800 */
[----:B------:R-:W-:Y:S01]  /*a630*/  IMAD.MOV.U32 R14, RZ, RZ, R4 ;  /* 0x000000ffff0e7224 */ /* 0x000fe200078e0004 */
[----:B------:R-:W-:-:S04]  /*a640*/  MOV R15, 0x0 ;  /* 0x00000000000f7802 */ /* 0x000fc80000000f00 */
[----:B------:R-:W-:Y:S05]  /*a650*/  RET.REL.NODEC R14 `(_ZN7cutlass13device_kernelIN5flash19enable_sm80_to_sm89INS1_16FlashAttnBwdSm80INS1_25CollectiveMainloopBwdSm80ILi2ELi2EN4cute5tupleIJNS5_1CILi128EEES8_NS7_ILi64EEEEEENS_6half_tEfNS_4arch4Sm80ELb0ELb1ELb1ELb1ELb1ELb0ELb0ELb0ELi2ELi4ELi4ELi4ELb0EEENS1_21CollectiveEpilogueBwdISA_SB_SD_Li256ELb1ELb0ELi2EEENS1_19SingleTileSchedulerILb1ELb0ELb0ELi128EEEEEEEEEvNT_6ParamsE) ;  /* 0xffff59a00e007950 */ /* 0x000fea0003c3ffff */
        .type           $_ZN7cutlass13device_kernelIN5flash19enable_sm80_to_sm89INS1_16FlashAttnBwdSm80INS1_25CollectiveMainloopBwdSm80ILi2ELi2EN4cute5tupleIJNS5_1CILi128EEES8_NS7_ILi64EEEEEENS_6half_tEfNS_4arch4Sm80ELb0ELb1ELb1ELb1ELb1ELb0ELb0ELb0ELi2ELi4ELi4ELi4ELb0EEENS1_21CollectiveEpilogueBwdISA_SB_SD_Li256ELb1ELb0ELi2EEENS1_19SingleTileSchedulerILb1ELb0ELb0ELi128EEEEEEEEEvNT_6ParamsE$_ZZN4cute12filter_tupleINS_5tupleIJNS_10UnderscoreES2_S2_iEEENS1_IJNS1_IJNS_1CILi1EEENS4_ILi0EEEEEEiNS4_ILi1024EEENS4_ILi8192EEEEEEZNS_5sliceIS3_SA_EEDaRKT_RKT0_EUlRKT_RKT0_E_EEDaSE_SH_OT1_ENKUlDpSK_E_clIJNS1_IJS7_EEENS1_IJiEEENS1_IJS8_EEENS1_IJEEEEEEDaSR_,@function
        .size           $_ZN7cutlass13device_kernelIN5flash19enable_sm80_to_sm89INS1_16FlashAttnBwdSm80INS1_25CollectiveMainloopBwdSm80ILi2ELi2EN4cute5tupleIJNS5_1CILi128EEES8_NS7_ILi64EEEEEENS_6half_tEfNS_4arch4Sm80ELb0ELb1ELb1ELb1ELb1ELb0ELb0ELb0ELi2ELi4ELi4ELi4ELb0EEENS1_21CollectiveEpilogueBwdISA_SB_SD_Li256ELb1ELb0ELi2EEENS1_19SingleTileSchedulerILb1ELb0ELb0ELi128EEEEEEEEEvNT_6ParamsE$_ZZN4cute12filter_tupleINS_5tupleIJNS_10UnderscoreES2_S2_iEEENS1_IJNS1_IJNS_1CILi1EEENS4_ILi0EEEEEEiNS4_ILi1024EEENS4_ILi8192EEEEEEZNS_5sliceIS3_SA_EEDaRKT_RKT0_EUlRKT_RKT0_E_EEDaSE_SH_OT1_ENKUlDpSK_E_clIJNS1_IJS7_EEENS1_IJiEEENS1_IJS8_EEENS1_IJEEEEEEDaSR_,($_ZN7cutlass13device_kernelIN5flash19enable_sm80_to_sm89INS1_16FlashAttnBwdSm80INS1_25CollectiveMainloopBwdSm80ILi2ELi2EN4cute5tupleIJNS5_1CILi128EEES8_NS7_ILi64EEEEEENS_6half_tEfNS_4arch4Sm80ELb0ELb1ELb1ELb1ELb1ELb0ELb0ELb0ELi2ELi4ELi4ELi4ELb0EEENS1_21CollectiveEpilogueBwdISA_SB_SD_Li256ELb1ELb0ELi2EEENS1_19SingleTileSchedulerILb1ELb0ELb0ELi128EEEEEEEEEvNT_6ParamsE$_ZZN4cute12filter_tupleINS_5tupleIJNS_10UnderscoreES2_iEEENS1_IJNS1_IJNS_1CILi1EEENS4_ILi0EEEEEEiNS4_ILi1024EEEEEEZNS_5sliceIS3_S9_EEDaRKT_RKT0_EUlRKT_RKT0_E_EEDaSD_SG_OT1_ENKUlDpSJ_E_clIJNS1_IJS7_EEENS1_IJiEEENS1_IJEEEEEEDaSQ_ - $_ZN7cutlass13device_kernelIN5flash19enable_sm80_to_sm89INS1_16FlashAttnBwdSm80INS1_25CollectiveMainloopBwdSm80ILi2ELi2EN4cute5tupleIJNS5_1CILi128EEES8_NS7_ILi64EEEEEENS_6half_tEfNS_4arch4Sm80ELb0ELb1ELb1ELb1ELb1ELb0ELb0ELb0ELi2ELi4ELi4ELi4ELb0EEENS1_21CollectiveEpilogueBwdISA_SB_SD_Li256ELb1ELb0ELi2EEENS1_19SingleTileSchedulerILb1ELb0ELb0ELi128EEEEEEEEEvNT_6ParamsE$_ZZN4cute12filter_tupleINS_5tupleIJNS_10UnderscoreES2_S2_iEEENS1_IJNS1_IJNS_1CILi1EEENS4_ILi0EEEEEEiNS4_ILi1024EEENS4_ILi8192EEEEEEZNS_5sliceIS3_SA_EEDaRKT_RKT0_EUlRKT_RKT0_E_EEDaSE_SH_OT1_ENKUlDpSK_E_clIJNS1_IJS7_EEENS1_IJiEEENS1_IJS8_EEENS1_IJEEEEEEDaSR_)
$_ZN7cutlass13device_kernelIN5flash19enable_sm80_to_sm89INS1_16FlashAttnBwdSm80INS1_25CollectiveMainloopBwdSm80ILi2ELi2EN4cute5tupleIJNS5_1CILi128EEES8_NS7_ILi64EEEEEENS_6half_tEfNS_4arch4Sm80ELb0ELb1ELb1ELb1ELb1ELb0ELb0ELb0ELi2ELi4ELi4ELi4ELb0EEENS1_21CollectiveEpilogueBwdISA_SB_SD_Li256ELb1ELb0ELi2EEENS1_19SingleTileSchedulerILb1ELb0ELb0ELi128EEEEEEEEEvNT_6ParamsE$_ZZN4cute12filter_tupleINS_5tupleIJNS_10UnderscoreES2_S2_iEEENS1_IJNS1_IJNS_1CILi1EEENS4_ILi0EEEEEEiNS4_ILi1024EEENS4_ILi8192EEEEEEZNS_5sliceIS3_SA_EEDaRKT_RKT0_EUlRKT_RKT0_E_EEDaSE_SH_OT1_ENKUlDpSK_E_clIJNS1_IJS7_EEENS1_IJiEEENS1_IJS8_EEENS1_IJEEEEEEDaSR_:
[----:B------:R-:W-:Y:S02]  /*a660*/  MOV R12, R2 ;  /* 0x00000002000c7202 */ /* 0x000fe40000000f00 */
[----:B------:R-:W-:-:S04]  /*a670*/  MOV R13, 0x0 ;  /* 0x00000000000d7802 */ /* 0x000fc80000000f00 */
[----:B------:R-:W-:Y:S05]  /*a680*/  RET.REL.NODEC R12 `(_ZN7cutlass13device_kernelIN5flash19enable_sm80_to_sm89INS1_16FlashAttnBwdSm80INS1_25CollectiveMainloopBwdSm80ILi2ELi2EN4cute5tupleIJNS5_1CILi128EEES8_NS7_ILi64EEEEEENS_6half_tEfNS_4arch4Sm80ELb0ELb1ELb1ELb1ELb1ELb0ELb0ELb0ELi2ELi4ELi4ELi4ELb0EEENS1_21CollectiveEpilogueBwdISA_SB_SD_Li256ELb1ELb0ELi2EEENS1_19SingleTileSchedulerILb1ELb0ELb0ELi128EEEEEEEEEvNT_6ParamsE) ;  /* 0xffff59700c007950 */ /* 0x000fea0003c3ffff */
        .type           $_ZN7cutlass13device_kernelIN5flash19enable_sm80_to_sm89INS1_16FlashAttnBwdSm80INS1_25CollectiveMainloopBwdSm80ILi2ELi2EN4cute5tupleIJNS5_1CILi128EEES8_NS7_ILi64EEEEEENS_6half_tEfNS_4arch4Sm80ELb0ELb1ELb1ELb1ELb1ELb0ELb0ELb0ELi2ELi4ELi4ELi4ELb0EEENS1_21CollectiveEpilogueBwdISA_SB_SD_Li256ELb1ELb0ELi2EEENS1_19SingleTileSchedulerILb1ELb0ELb0ELi128EEEEEEEEEvNT_6ParamsE$_ZZN4cute12filter_tupleINS_5tupleIJNS_10UnderscoreES2_iEEENS1_IJNS1_IJNS_1CILi1EEENS4_ILi0EEEEEEiNS4_ILi1024EEEEEEZNS_5sliceIS3_S9_EEDaRKT_RKT0_EUlRKT_RKT0_E_EEDaSD_SG_OT1_ENKUlDpSJ_E_clIJNS1_IJS7_EEENS1_IJiEEENS1_IJEEEEEEDaSQ_,@function
        .size           $_ZN7cutlass13device_kernelIN5flash19enable_sm80_to_sm89INS1_16FlashAttnBwdSm80INS1_25CollectiveMainloopBwdSm80ILi2ELi2EN4cute5tupleIJNS5_1CILi128EEES8_NS7_ILi64EEEEEENS_6half_tEfNS_4arch4Sm80ELb0ELb1ELb1ELb1ELb1ELb0ELb0ELb0ELi2ELi4ELi4ELi4ELb0EEENS1_21CollectiveEpilogueBwdISA_SB_SD_Li256ELb1ELb0ELi2EEENS1_19SingleTileSchedulerILb1ELb0ELb0ELi128EEEEEEEEEvNT_6ParamsE$_ZZN4cute12filter_tupleINS_5tupleIJNS_10UnderscoreES2_iEEENS1_IJNS1_IJNS_1CILi1EEENS4_ILi0EEEEEEiNS4_ILi1024EEEEEEZNS_5sliceIS3_S9_EEDaRKT_RKT0_EUlRKT_RKT0_E_EEDaSD_SG_OT1_ENKUlDpSJ_E_clIJNS1_IJS7_EEENS1_IJiEEENS1_IJEEEEEEDaSQ_,($_ZN7cutlass13device_kernelIN5flash19enable_sm80_to_sm89INS1_16FlashAttnBwdSm80INS1_25CollectiveMainloopBwdSm80ILi2ELi2EN4cute5tupleIJNS5_1CILi128EEES8_NS7_ILi64EEEEEENS_6half_tEfNS_4arch4Sm80ELb0ELb1ELb1ELb1ELb1ELb0ELb0ELb0ELi2ELi4ELi4ELi4ELb0EEENS1_21CollectiveEpilogueBwdISA_SB_SD_Li256ELb1ELb0ELi2EEENS1_19SingleTileSchedulerILb1ELb0ELb0ELi128EEEEEEEEEvNT_6ParamsE$_ZZN4cute12filter_tupleINS_5tupleIJNS_1CILi1024EEENS1_IJiiEEEEEEZNS_16flatten_to_tupleIS5_EEDaRKT_EUlRKT_E_EEDaS9_OT0_ENKUlDpSC_E_clIJNS1_IJS3_EEES4_EEEDaSG_ - $_ZN7cutlass13device_kernelIN5flash19enable_sm80_to_sm89INS1_16FlashAttnBwdSm80INS1_25CollectiveMainloopBwdSm80ILi2ELi2EN4cute5tupleIJNS5_1CILi128EEES8_NS7_ILi64EEEEEENS_6half_tEfNS_4arch4Sm80ELb0ELb1ELb1ELb1ELb1ELb0ELb0ELb0ELi2ELi4ELi4ELi4ELb0EEENS1_21CollectiveEpilogueBwdISA_SB_SD_Li256ELb1ELb0ELi2EEENS1_19SingleTileSchedulerILb1ELb0ELb0ELi128EEEEEEEEEvNT_6ParamsE$_ZZN4cute12filter_tupleINS_5tupleIJNS_10UnderscoreES2_iEEENS1_IJNS1_IJNS_1CILi1EEENS4_ILi0EEEEEEiNS4_ILi1024EEEEEEZNS_5sliceIS3_S9_EEDaRKT_RKT0_EUlRKT_RKT0_E_EEDaSD_SG_OT1_ENKUlDpSJ_E_clIJNS1_IJS7_EEENS1_IJiEEENS1_IJEEEEEEDaSQ_)
$_ZN7cutlass13device_kernelIN5flash19enable_sm80_to_sm89INS1_16FlashAttnBwdSm80INS1_25CollectiveMainloopBwdSm80ILi2ELi2EN4cute5tupleIJNS5_1CILi128EEES8_NS7_ILi64EEEEEENS_6half_tEfNS_4arch4Sm80ELb0ELb1ELb1ELb1ELb1ELb0ELb0ELb0ELi2ELi4ELi4ELi4ELb0EEENS1_21CollectiveEpilogueBwdISA_SB_SD_Li256ELb1ELb0ELi2EEENS1_19SingleTileSchedulerILb1ELb0ELb0ELi128EEEEEEEEEvNT_6ParamsE$_ZZN4cute12filter_tupleINS_5tupleIJNS_10UnderscoreES2_iEEENS1_IJNS1_IJNS_1CILi1EEENS4_ILi0EEEEEEiNS4_ILi1024EEEEEEZNS_5sliceIS3_S9_EEDaRKT_RKT0_EUlRKT_RKT0_E_EEDaSD_SG_OT1_ENKUlDpSJ_E_clIJNS1_IJS7_EEENS1_IJiEEENS1_IJEEEEEEDaSQ_:
[----:B------:R-:W-:Y:S02]  /*a690*/  MOV R36, R2 ;  /* 0x0000000200247202 */ /* 0x000fe40000000f00 */
[----:B------:R-:W-:-:S04]  /*a6a0*/  MOV R37, 0x0 ;  /* 0x0000000000257802 */ /* 0x000fc80000000f00 */
[----:B------:R-:W-:Y:S05]  /*a6b0*/  RET.REL.NODEC R36 `(_ZN7cutlass13device_kernelIN5flash19enable_sm80_to_sm89INS1_16FlashAttnBwdSm80INS1_25CollectiveMainloopBwdSm80ILi2ELi2EN4cute5tupleIJNS5_1CILi128EEES8_NS7_ILi64EEEEEENS_6half_tEfNS_4arch4Sm80ELb0ELb1ELb1ELb1ELb1ELb0ELb0ELb0ELi2ELi4ELi4ELi4ELb0EEENS1_21CollectiveEpilogueBwdISA_SB_SD_Li256ELb1ELb0ELi2EEENS1_19SingleTileSchedulerILb1ELb0ELb0ELi128EEEEEEEEEvNT_6ParamsE) ;  /* 0xffff594024007950 */ /* 0x000fea0003c3ffff */
        .type           $_ZN7cutlass13device_kernelIN5flash19enable_sm80_to_sm89INS1_16FlashAttnBwdSm80INS1_25CollectiveMainloopBwdSm80ILi2ELi2EN4cute5tupleIJNS5_1CILi128EEES8_NS7_ILi64EEEEEENS_6half_tEfNS_4arch4Sm80ELb0ELb1ELb1ELb1ELb1ELb0ELb0ELb0ELi2ELi4ELi4ELi4ELb0EEENS1_21CollectiveEpilogueBwdISA_SB_SD_Li256ELb1ELb0ELi2EEENS1_19SingleTileSchedulerILb1ELb0ELb0ELi128EEEEEEEEEvNT_6ParamsE$_ZZN4cute12filter_tupleINS_5tupleIJNS_1CILi1024EEENS1_IJiiEEEEEEZNS_16flatten_to_tupleIS5_EEDaRKT_EUlRKT_E_EEDaS9_OT0_ENKUlDpSC_E_clIJNS1_IJS3_EEES4_EEEDaSG_,@function
        .size           $_ZN7cutlass13device_kernelIN5flash19enable_sm80_to_sm89INS1_16FlashAttnBwdSm80INS1_25CollectiveMainloopBwdSm80ILi2ELi2EN4cute5tupleIJNS5_1CILi128EEES8_NS7_ILi64EEEEEENS_6half_tEfNS_4arch4Sm80ELb0ELb1ELb1ELb1ELb1ELb0ELb0ELb0ELi2ELi4ELi4ELi4ELb0EEENS1_21CollectiveEpilogueBwdISA_SB_SD_Li256ELb1ELb0ELi2EEENS1_19SingleTileSchedulerILb1ELb0ELb0ELi128EEEEEEEEEvNT_6ParamsE$_ZZN4cute12filter_tupleINS_5tupleIJNS_1CILi1024EEENS1_IJiiEEEEEEZNS_16flatten_to_tupleIS5_EEDaRKT_EUlRKT_E_EEDaS9_OT0_ENKUlDpSC_E_clIJNS1_IJS3_EEES4_EEEDaSG_,($_ZN7cutlass13device_kernelIN5flash19enable_sm80_to_sm89INS1_16FlashAttnBwdSm80INS1_25CollectiveMainloopBwdSm80ILi2ELi2EN4cute5tupleIJNS5_1CILi128EEES8_NS7_ILi64EEEEEENS_6half_tEfNS_4arch4Sm80ELb0ELb1ELb1ELb1ELb1ELb0ELb0ELb0ELi2ELi4ELi4ELi4ELb0EEENS1_21CollectiveEpilogueBwdISA_SB_SD_Li256ELb1ELb0ELi2EEENS1_19SingleTileSchedulerILb1ELb0ELb0ELi128EEEEEEEEEvNT_6ParamsE$_ZZN4cute12filter_tupleINS_5tupleIJNS_1CILi1EEENS1_IJNS2_ILi8EEEiiEEENS2_ILi64EEENS1_IJiNS2_ILi144EEENS2_ILi288EEEEEENS2_ILi512EEEEEEZNS_7flattenISB_EEDaRKT_EUlRKT_E_EEDaSF_OT0_ENKUlDpSI_E_clIJNS1_IJS3_EEES5_NS1_IJS6_EEES9_NS1_IJSA_EEEEEEDaSM_ - $_ZN7cutlass13device_kernelIN5flash19enable_sm80_to_sm89INS1_16FlashAttnBwdSm80INS1_25CollectiveMainloopBwdSm80ILi2ELi2EN4cute5tupleIJNS5_1CILi128EEES8_NS7_ILi64EEEEEENS_6half_tEfNS_4arch4Sm80ELb0ELb1ELb1ELb1ELb1ELb0ELb0ELb0ELi2ELi4ELi4ELi4ELb0EEENS1_21CollectiveEpilogueBwdISA_SB_SD_Li256ELb1ELb0ELi2EEENS1_19SingleTileSchedulerILb1ELb0ELb0ELi128EEEEEEEEEvNT_6ParamsE$_ZZN4cute12filter_tupleINS_5tupleIJNS_1CILi1024EEENS1_IJiiEEEEEEZNS_16flatten_to_tupleIS5_EEDaRKT_EUlRKT_E_EEDaS9_OT0_ENKUlDpSC_E_clIJNS1_IJS3_EEES4_EEEDaSG_)
$_ZN7cutlass13device_kernelIN5flash19enable_sm80_to_sm89INS1_16FlashAttnBwdSm80INS1_25CollectiveMainloopBwdSm80ILi2ELi2EN4cute5tupleIJNS5_1CILi128EEES8_NS7_ILi64EEEEEENS_6half_tEfNS_4arch4Sm80ELb0ELb1ELb1ELb1ELb1ELb0ELb0ELb0ELi2ELi4ELi4ELi4ELb0EEENS1_21CollectiveEpilogueBwdISA_SB_SD_Li256ELb1ELb0ELi2EEENS1_19SingleTileSchedulerILb1ELb0ELb0ELi128EEEEEEEEEvNT_6ParamsE$_ZZN4cute12filter_tupleINS_5tupleIJNS_1CILi1024EEENS1_IJiiEEEEEEZNS_16flatten_to_tupleIS5_EEDaRKT_EUlRKT_E_EEDaS9_OT0_ENKUlDpSC_E_clIJNS1_IJS3_EEES4_EEEDaSG_:
[----:B------:R-:W-:-:S04]  /*a6c0*/  MOV R3, 0x0 ;  /* 0x0000000000037802 */ /* 0x000fc80000000f00 */
[----:B------:R-:W-:Y:S05]  /*a6d0*/  RET.REL.NODEC R2 `(_ZN7cutlass13device_kernelIN5flash19enable_sm80_to_sm89INS1_16FlashAttnBwdSm80INS1_25CollectiveMainloopBwdSm80ILi2ELi2EN4cute5tupleIJNS5_1CILi128EEES8_NS7_ILi64EEEEEENS_6half_tEfNS_4arch4Sm80ELb0ELb1ELb1ELb1ELb1ELb0ELb0ELb0ELi2ELi4ELi4ELi4ELb0EEENS1_21CollectiveEpilogueBwdISA_SB_SD_Li256ELb1ELb0ELi2EEENS1_19SingleTileSchedulerILb1ELb0ELb0ELi128EEEEEEEEEvNT_6ParamsE) ;  /* 0xffff592002007950 */ /* 0x000fea0003c3ffff */
        .type           $_ZN7cutlass13device_kernelIN5flash19enable_sm80_to_sm89INS1_16FlashAttnBwdSm80INS1_25CollectiveMainloopBwdSm80ILi2ELi2EN4cute5tupleIJNS5_1CILi128EEES8_NS7_ILi64EEEEEENS_6half_tEfNS_4arch4Sm80ELb0ELb1ELb1ELb1ELb1ELb0ELb0ELb0ELi2ELi4ELi4ELi4ELb0EEENS1_21CollectiveEpilogueBwdISA_SB_SD_Li256ELb1ELb0ELi2EEENS1_19SingleTileSchedulerILb1ELb0ELb0ELi128EEEEEEEEEvNT_6ParamsE$_ZZN4cute12filter_tupleINS_5tupleIJNS_1CILi1EEENS1_IJNS2_ILi8EEEiiEEENS2_ILi64EEENS1_IJiNS2_ILi144EEENS2_ILi288EEEEEENS2_ILi512EEEEEEZNS_7flattenISB_EEDaRKT_EUlRKT_E_EEDaSF_OT0_ENKUlDpSI_E_clIJNS1_IJS3_EEES5_NS1_IJS6_EEES9_NS1_IJSA_EEEEEEDaSM_,@function
        .size           $_ZN7cutlass13device_kernelIN5flash19enable_sm80_to_sm89INS1_16FlashAttnBwdSm80INS1_25CollectiveMainloopBwdSm80ILi2ELi2EN4cute5tupleIJNS5_1CILi128EEES8_NS7_ILi64EEEEEENS_6half_tEfNS_4arch4Sm80ELb0ELb1ELb1ELb1ELb1ELb0ELb0ELb0ELi2ELi4ELi4ELi4ELb0EEENS1_21CollectiveEpilogueBwdISA_SB_SD_Li256ELb1ELb0ELi2EEENS1_19SingleTileSchedulerILb1ELb0ELb0ELi128EEEEEEEEEvNT_6ParamsE$_ZZN4cute12filter_tupleINS_5tupleIJNS_1CILi1EEENS1_IJNS2_ILi8EEEiiEEENS2_ILi64EEENS1_IJiNS2_ILi144EEENS2_ILi288EEEEEENS2_ILi512EEEEEEZNS_7flattenISB_EEDaRKT_EUlRKT_E_EEDaSF_OT0_ENKUlDpSI_E_clIJNS1_IJS3_EEES5_NS1_IJS6_EEES9_NS1_IJSA_EEEEEEDaSM_,($_ZN7cutlass13device_kernelIN5flash19enable_sm80_to_sm89INS1_16FlashAttnBwdSm80INS1_25CollectiveMainloopBwdSm80ILi2ELi2EN4cute5tupleIJNS5_1CILi128EEES8_NS7_ILi64EEEEEENS_6half_tEfNS_4arch4Sm80ELb0ELb1ELb1ELb1ELb1ELb0ELb0ELb0ELi2ELi4ELi4ELi4ELb0EEENS1_21CollectiveEpilogueBwdISA_SB_SD_Li256ELb1ELb0ELi2EEENS1_19SingleTileSchedulerILb1ELb0ELb0ELi128EEEEEEEEEvNT_6ParamsE$_ZZN4cute12filter_tupleINS_5tupleIJNS_1CILi1EEENS1_IJiiiEEENS2_ILi64EEENS1_IJNS2_ILi72EEENS2_ILi144EEENS2_ILi288EEEEEENS2_ILi512EEEEEEZNS_7flattenISB_EEDaRKT_EUlRKT_E_EEDaSF_OT0_ENKUlDpSI_E_clIJNS1_IJS3_EEES4_NS1_IJS5_EEES9_NS1_IJSA_EEEEEEDaSM_ - $_ZN7cutlass13device_kernelIN5flash19enable_sm80_to_sm89INS1_16FlashAttnBwdSm80INS1_25CollectiveMainloopBwdSm80ILi2ELi2EN4cute5tupleIJNS5_1CILi128EEES8_NS7_ILi64EEEEEENS_6half_tEfNS_4arch4Sm80ELb0ELb1ELb1ELb1ELb1ELb0ELb0ELb0ELi2ELi4ELi4ELi4ELb0EEENS1_21CollectiveEpilogueBwdISA_SB_SD_Li256ELb1ELb0ELi2EEENS1_19SingleTileSchedulerILb1ELb0ELb0ELi128EEEEEEEEEvNT_6ParamsE$_ZZN4cute12filter_tupleINS_5tupleIJNS_1CILi1EEENS1_IJNS2_ILi8EEEiiEEENS2_ILi64EEENS1_IJiNS2_ILi144EEENS2_ILi288EEEEEENS2_ILi512EEEEEEZNS_7flattenISB_EEDaRKT_EUlRKT_E_EEDaSF_OT0_ENKUlDpSI_E_clIJNS1_IJS3_EEES5_NS1_IJS6_EEES9_NS1_IJSA_EEEEEEDaSM_)
$_ZN7cutlass13device_kernelIN5flash19enable_sm80_to_sm89INS1_16FlashAttnBwdSm80INS1_25CollectiveMainloopBwdSm80ILi2ELi2EN4cute5tupleIJNS5_1CILi128EEES8_NS7_ILi64EEEEEENS_6half_tEfNS_4arch4Sm80ELb0ELb1ELb1ELb1ELb1ELb0ELb0ELb0ELi2ELi4ELi4ELi4ELb0EEENS1_21CollectiveEpilogueBwdISA_SB_SD_Li256ELb1ELb0ELi2EEENS1_19SingleTileSchedulerILb1ELb0ELb0ELi128EEEEEEEEEvNT_6ParamsE$_ZZN4cute12filter_tupleINS_5tupleIJNS_1CILi1EEENS1_IJNS2_ILi8EEEiiEEENS2_ILi64EEENS1_IJiNS2_ILi144EEENS2_ILi288EEEEEENS2_ILi512EEEEEEZNS_7flattenISB_EEDaRKT_EUlRKT_E_EEDaSF_OT0_ENKUlDpSI_E_clIJNS1_IJS3_EEES5_NS1_IJS6_EEES9_NS1_IJSA_EEEEEEDaSM_:
[----:B------:R-:W-:Y:S02]  /*a6e0*/  MOV R34, R2 ;  /* 0x0000000200227202 */ /* 0x000fe40000000f00 */
[----:B------:R-:W-:-:S04]  /*a6f0*/  MOV R35, 0x0 ;  /* 0x0000000000237802 */ /* 0x000fc80000000f00 */
[----:B------:R-:W-:Y:S05]  /*a700*/  RET.REL.NODEC R34 `(_ZN7cutlass13device_kernelIN5flash19enable_sm80_to_sm89INS1_16FlashAttnBwdSm80INS1_25CollectiveMainloopBwdSm80ILi2ELi2EN4cute5tupleIJNS5_1CILi128EEES8_NS7_ILi64EEEEEENS_6half_tEfNS_4arch4Sm80ELb0ELb1ELb1ELb1ELb1ELb0ELb0ELb0ELi2ELi4ELi4ELi4ELb0EEENS1_21CollectiveEpilogueBwdISA_SB_SD_Li256ELb1ELb0ELi2EEENS1_19SingleTileSchedulerILb1ELb0ELb0ELi128EEEEEEEEEvNT_6ParamsE) ;  /* 0xffff58f022007950 */ /* 0x000fea0003c3ffff */
        .type           $_ZN7cutlass13device_kernelIN5flash19enable_sm80_to_sm89INS1_16FlashAttnBwdSm80INS1_25CollectiveMainloopBwdSm80ILi2ELi2EN4cute5tupleIJNS5_1CILi128EEES8_NS7_ILi64EEEEEENS_6half_tEfNS_4arch4Sm80ELb0ELb1ELb1ELb1ELb1ELb0ELb0ELb0ELi2ELi4ELi4ELi4ELb0EEENS1_21CollectiveEpilogueBwdISA_SB_SD_Li256ELb1ELb0ELi2EEENS1_19SingleTileSchedulerILb1ELb0ELb0ELi128EEEEEEEEEvNT_6ParamsE$_ZZN4cute12filter_tupleINS_5tupleIJNS_1CILi1EEENS1_IJiiiEEENS2_ILi64EEENS1_IJNS2_ILi72EEENS2_ILi144EEENS2_ILi288EEEEEENS2_ILi512EEEEEEZNS_7flattenISB_EEDaRKT_EUlRKT_E_EEDaSF_OT0_ENKUlDpSI_E_clIJNS1_IJS3_EEES4_NS1_IJS5_EEES9_NS1_IJSA_EEEEEEDaSM_,@function
        .size           $_ZN7cutlass13device_kernelIN5flash19enable_sm80_to_sm89INS1_16FlashAttnBwdSm80INS1_25CollectiveMainloopBwdSm80ILi2ELi2EN4cute5tupleIJNS5_1CILi128EEES8_NS7_ILi64EEEEEENS_6half_tEfNS_4arch4Sm80ELb0ELb1ELb1ELb1ELb1ELb0ELb0ELb0ELi2ELi4ELi4ELi4ELb0EEENS1_21CollectiveEpilogueBwdISA_SB_SD_Li256ELb1ELb0ELi2EEENS1_19SingleTileSchedulerILb1ELb0ELb0ELi128EEEEEEEEEvNT_6ParamsE$_ZZN4cute12filter_tupleINS_5tupleIJNS_1CILi1EEENS1_IJiiiEEENS2_ILi64EEENS1_IJNS2_ILi72EEENS2_ILi144EEENS2_ILi288EEEEEENS2_ILi512EEEEEEZNS_7flattenISB_EEDaRKT_EUlRKT_E_EEDaSF_OT0_ENKUlDpSI_E_clIJNS1_IJS3_EEES4_NS1_IJS5_EEES9_NS1_IJSA_EEEEEEDaSM_,($_ZN7cutlass13device_kernelIN5flash19enable_sm80_to_sm89INS1_16FlashAttnBwdSm80INS1_25CollectiveMainloopBwdSm80ILi2ELi2EN4cute5tupleIJNS5_1CILi128EEES8_NS7_ILi64EEEEEENS_6half_tEfNS_4arch4Sm80ELb0ELb1ELb1ELb1ELb1ELb0ELb0ELb0ELi2ELi4ELi4ELi4ELb0EEENS1_21CollectiveEpilogueBwdISA_SB_SD_Li256ELb1ELb0ELi2EEENS1_19SingleTileSchedulerILb1ELb0ELb0ELi128EEEEEEEEEvNT_6ParamsE$_ZZN4cute12filter_tupleINS_5tupleIJNS_1CILi4096EEENS1_IJNS1_IJiiEEENS2_ILi8192EEEEEEEEEZNS_16flatten_to_tupleIS7_EEDaRKT_EUlRKT_E_EEDaSB_OT0_ENKUlDpSE_E_clIJNS1_IJS3_EEENS1_IJiiS5_EEEEEEDaSI_ - $_ZN7cutlass13device_kernelIN5flash19enable_sm80_to_sm89INS1_16FlashAttnBwdSm80INS1_25CollectiveMainloopBwdSm80ILi2ELi2EN4cute5tupleIJNS5_1CILi128EEES8_NS7_ILi64EEEEEENS_6half_tEfNS_4arch4Sm80ELb0ELb1ELb1ELb1ELb1ELb0ELb0ELb0ELi2ELi4ELi4ELi4ELb0EEENS1_21CollectiveEpilogueBwdISA_SB_SD_Li256ELb1ELb0ELi2EEENS1_19SingleTileSchedulerILb1ELb0ELb0ELi128EEEEEEEEEvNT_6ParamsE$_ZZN4cute12filter_tupleINS_5tupleIJNS_1CILi1EEENS1_IJiiiEEENS2_ILi64EEENS1_IJNS2_ILi72EEENS2_ILi144EEENS2_ILi288EEEEEENS2_ILi512EEEEEEZNS_7flattenISB_EEDaRKT_EUlRKT_E_EEDaSF_OT0_ENKUlDpSI_E_clIJNS1_IJS3_EEES4_NS1_IJS5_EEES9_NS1_IJSA_EEEEEEDaSM_)
$_ZN7cutlass13device_kernelIN5flash19enable_sm80_to_sm89INS1_16FlashAttnBwdSm80INS1_25CollectiveMainloopBwdSm80ILi2ELi2EN4cute5tupleIJNS5_1CILi128EEES8_NS7_ILi64EEEEEENS_6half_tEfNS_4arch4Sm80ELb0ELb1ELb1ELb1ELb1ELb0ELb0ELb0ELi2ELi4ELi4ELi4ELb0EEENS1_21CollectiveEpilogueBwdISA_SB_SD_Li256ELb1ELb0ELi2EEENS1_19SingleTileSchedulerILb1ELb0ELb0ELi128EEEEEEEEEvNT_6ParamsE$_ZZN4cute12filter_tupleINS_5tupleIJNS_1CILi1EEENS1_IJiiiEEENS2_ILi64EEENS1_IJNS2_ILi72EEENS2_ILi144EEENS2_ILi288EEEEEENS2_ILi512EEEEEEZNS_7flattenISB_EEDaRKT_EUlRKT_E_EEDaSF_OT0_ENKUlDpSI_E_clIJNS1_IJS3_EEES4_NS1_IJS5_EEES9_NS1_IJSA_EEEEEEDaSM_:
[----:B------:R-:W-:Y:S01]  /*a710*/  MOV R38, R6 ;  /* 0x0000000600267202 */ /* 0x000fe20000000f00 */
[----:B------:R-:W-:Y:S01]  /*a720*/  IMAD.MOV.U32 R39, RZ, RZ, 0x0 ;  /* 0x00000000ff277424 */ /* 0x000fe200078e00ff */
[----:B------:R-:W-:Y:S01]  /*a730*/  MOV R34, R3 ;  /* 0x0000000300227202 */ /* 0x000fe20000000f00 */
[----:B------:R-:W-:Y:S01]  /*a740*/  IMAD.MOV.U32 R3, RZ, RZ, R5 ;  /* 0x000000ffff037224 */ /* 0x000fe200078e0005 */
[----:B------:R-:W-:Y:S01]  /*a750*/  MOV R4, R2 ;  /* 0x0000000200047202 */ /* 0x000fe20000000f00 */
[----:B------:R-:W-:Y:S06]  /*a760*/  RET.REL.NODEC R38 `(_ZN7cutlass13device_kernelIN5flash19enable_sm80_to_sm89INS1_16FlashAttnBwdSm80INS1_25CollectiveMainloopBwdSm80ILi2ELi2EN4cute5tupleIJNS5_1CILi128EEES8_NS7_ILi64EEEEEENS_6half_tEfNS_4arch4Sm80ELb0ELb1ELb1ELb1ELb1ELb0ELb0ELb0ELi2ELi4ELi4ELi4ELb0EEENS1_21CollectiveEpilogueBwdISA_SB_SD_Li256ELb1ELb0ELi2EEENS1_19SingleTileSchedulerILb1ELb0ELb0ELi128EEEEEEEEEvNT_6ParamsE) ;  /* 0xffff589026007950 */ /* 0x000fec0003c3ffff */
        .type           $_ZN7cutlass13device_kernelIN5flash19enable_sm80_to_sm89INS1_16FlashAttnBwdSm80INS1_25CollectiveMainloopBwdSm80ILi2ELi2EN4cute5tupleIJNS5_1CILi128EEES8_NS7_ILi64EEEEEENS_6half_tEfNS_4arch4Sm80ELb0ELb1ELb1ELb1ELb1ELb0ELb0ELb0ELi2ELi4ELi4ELi4ELb0EEENS1_21CollectiveEpilogueBwdISA_SB_SD_Li256ELb1ELb0ELi2EEENS1_19SingleTileSchedulerILb1ELb0ELb0ELi128EEEEEEEEEvNT_6ParamsE$_ZZN4cute12filter_tupleINS_5tupleIJNS_1CILi4096EEENS1_IJNS1_IJiiEEENS2_ILi8192EEEEEEEEEZNS_16flatten_to_tupleIS7_EEDaRKT_EUlRKT_E_EEDaSB_OT0_ENKUlDpSE_E_clIJNS1_IJS3_EEENS1_IJiiS5_EEEEEEDaSI_,@function
        .size           $_ZN7cutlass13device_kernelIN5flash19enable_sm80_to_sm89INS1_16FlashAttnBwdSm80INS1_25CollectiveMainloopBwdSm80ILi2ELi2EN4cute5tupleIJNS5_1CILi128EEES8_NS7_ILi64EEEEEENS_6half_tEfNS_4arch4Sm80ELb0ELb1ELb1ELb1ELb1ELb0ELb0ELb0ELi2ELi4ELi4ELi4ELb0EEENS1_21CollectiveEpilogueBwdISA_SB_SD_Li256ELb1ELb0ELi2EEENS1_19SingleTileSchedulerILb1ELb0ELb0ELi128EEEEEEEEEvNT_6ParamsE$_ZZN4cute12filter_tupleINS_5tupleIJNS_1CILi4096EEENS1_IJNS1_IJiiEEENS2_ILi8192EEEEEEEEEZNS_16flatten_to_tupleIS7_EEDaRKT_EUlRKT_E_EEDaSB_OT0_ENKUlDpSE_E_clIJNS1_IJS3_EEENS1_IJiiS5_EEEEEEDaSI_,($_ZN7cutlass13device_kernelIN5flash19enable_sm80_to_sm89INS1_16FlashAttnBwdSm80INS1_25CollectiveMainloopBwdSm80ILi2ELi2EN4cute5tupleIJNS5_1CILi128EEES8_NS7_ILi64EEEEEENS_6half_tEfNS_4arch4Sm80ELb0ELb1ELb1ELb1ELb1ELb0ELb0ELb0ELi2ELi4ELi4ELi4ELb0EEENS1_21CollectiveEpilogueBwdISA_SB_SD_Li256ELb1ELb0ELi2EEENS1_19SingleTileSchedulerILb1ELb0ELb0ELi128EEEEEEEEEvNT_6ParamsE$_ZZN4cute12filter_tupleINS_5tupleIJNS_1CILi4096EEENS1_IJiiEEEEEEZNS_16flatten_to_tupleIS5_EEDaRKT_EUlRKT_E_EEDaS9_OT0_ENKUlDpSC_E_clIJNS1_IJS3_EEES4_EEEDaSG_ - $_ZN7cutlass13device_kernelIN5flash19enable_sm80_to_sm89INS1_16FlashAttnBwdSm80INS1_25CollectiveMainloopBwdSm80ILi2ELi2EN4cute5tupleIJNS5_1CILi128EEES8_NS7_ILi64EEEEEENS_6half_tEfNS_4arch4Sm80ELb0ELb1ELb1ELb1ELb1ELb0ELb0ELb0ELi2ELi4ELi4ELi4ELb0EEENS1_21CollectiveEpilogueBwdISA_SB_SD_Li256ELb1ELb0ELi2EEENS1_19SingleTileSchedulerILb1ELb0ELb0ELi128EEEEEEEEEvNT_6ParamsE$_ZZN4cute12filter_tupleINS_5tupleIJNS_1CILi4096EEENS1_IJNS1_IJiiEEENS2_ILi8192EEEEEEEEEZNS_16flatten_to_tupleIS7_EEDaRKT_EUlRKT_E_EEDaSB_OT0_ENKUlDpSE_E_clIJNS1_IJS3_EEENS1_IJiiS5_EEEEEEDaSI_)
$_ZN7cutlass13device_kernelIN5flash19enable_sm80_to_sm89INS1_16FlashAttnBwdSm80INS1_25CollectiveMainloopBwdSm80ILi2ELi2EN4cute5tupleIJNS5_1CILi128EEES8_NS7_ILi64EEEEEENS_6half_tEfNS_4arch4Sm80ELb0ELb1ELb1ELb1ELb1ELb0ELb0ELb0ELi2ELi4ELi4ELi4ELb0EEENS1_21CollectiveEpilogueBwdISA_SB_SD_Li256ELb1ELb0ELi2EEENS1_19SingleTileSchedulerILb1ELb0ELb0ELi128EEEEEEEEEvNT_6ParamsE$_ZZN4cute12filter_tupleINS_5tupleIJNS_1CILi4096EEENS1_IJNS1_IJiiEEENS2_ILi8192EEEEEEEEEZNS_16flatten_to_tupleIS7_EEDaRKT_EUlRKT_E_EEDaSB_OT0_ENKUlDpSE_E_clIJNS1_IJS3_EEENS1_IJiiS5_EEEEEEDaSI_:
[----:B------:R-:W-:-:S04]  /*a770*/  MOV R3, 0x0 ;  /* 0x0000000000037802 */ /* 0x000fc80000000f00 */
[----:B------:R-:W-:Y:S05]  /*a780*/  RET.REL.NODEC R2 `(_ZN7cutlass13device_kernelIN5flash19enable_sm80_to_sm89INS1_16FlashAttnBwdSm80INS1_25CollectiveMainloopBwdSm80ILi2ELi2EN4cute5tupleIJNS5_1CILi128EEES8_NS7_ILi64EEEEEENS_6half_tEfNS_4arch4Sm80ELb0ELb1ELb1ELb1ELb1ELb0ELb0ELb0ELi2ELi4ELi4ELi4ELb0EEENS1_21CollectiveEpilogueBwdISA_SB_SD_Li256ELb1ELb0ELi2EEENS1_19SingleTileSchedulerILb1ELb0ELb0ELi128EEEEEEEEEvNT_6ParamsE) ;  /* 0xffff587002007950 */ /* 0x000fea0003c3ffff */
        .type           $_ZN7cutlass13device_kernelIN5flash19enable_sm80_to_sm89INS1_16FlashAttnBwdSm80INS1_25CollectiveMainloopBwdSm80ILi2ELi2EN4cute5tupleIJNS5_1CILi128EEES8_NS7_ILi64EEEEEENS_6half_tEfNS_4arch4Sm80ELb0ELb1ELb1ELb1ELb1ELb0ELb0ELb0ELi2ELi4ELi4ELi4ELb0EEENS1_21CollectiveEpilogueBwdISA_SB_SD_Li256ELb1ELb0ELi2EEENS1_19SingleTileSchedulerILb1ELb0ELb0ELi128EEEEEEEEEvNT_6ParamsE$_ZZN4cute12filter_tupleINS_5tupleIJNS_1CILi4096EEENS1_IJiiEEEEEEZNS_16flatten_to_tupleIS5_EEDaRKT_EUlRKT_E_EEDaS9_OT0_ENKUlDpSC_E_clIJNS1_IJS3_EEES4_EEEDaSG_,@function
        .size           $_ZN7cutlass13device_kernelIN5flash19enable_sm80_to_sm89INS1_16FlashAttnBwdSm80INS1_25CollectiveMainloopBwdSm80ILi2ELi2EN4cute5tupleIJNS5_1CILi128EEES8_NS7_ILi64EEEEEENS_6half_tEfNS_4arch4Sm80ELb0ELb1ELb1ELb1ELb1ELb0ELb0ELb0ELi2ELi4ELi4ELi4ELb0EEENS1_21CollectiveEpilogueBwdISA_SB_SD_Li256ELb1ELb0ELi2EEENS1_19SingleTileSchedulerILb1ELb0ELb0ELi128EEEEEEEEEvNT_6ParamsE$_ZZN4cute12filter_tupleINS_5tupleIJNS_1CILi4096EEENS1_IJiiEEEEEEZNS_16flatten_to_tupleIS5_EEDaRKT_EUlRKT_E_EEDaS9_OT0_ENKUlDpSC_E_clIJNS1_IJS3_EEES4_EEEDaSG_,($_ZN7cutlass13device_kernelIN5flash19enable_sm80_to_sm89INS1_16FlashAttnBwdSm80INS1_25CollectiveMainloopBwdSm80ILi2ELi2EN4cute5tupleIJNS5_1CILi128EEES8_NS7_ILi64EEEEEENS_6half_tEfNS_4arch4Sm80ELb0ELb1ELb1ELb1ELb1ELb0ELb0ELb0ELi2ELi4ELi4ELi4ELb0EEENS1_21CollectiveEpilogueBwdISA_SB_SD_Li256ELb1ELb0ELi2EEENS1_19SingleTileSchedulerILb1ELb0ELb0ELi128EEEEEEEEEvNT_6ParamsE$_ZZN4cute13to_mixed_bitsINS_5tupleIJNS1_IJNS_1CILi4EEENS2_ILi8EEEEEENS2_ILi2EEENS2_ILi1EEEEEENS1_IJNS1_IJNS2_ILi0EEENS2_ILi64EEEEEES9_S9_EEENS1_IJNS1_IJiiEEEiS9_EEEEEDaRKT_RKT0_RKT1_ENKUlDpRKT_E_clIJNS_9MixedBitsILj0ELj448EEENS2_ILj0EEESW_EEEDaSR_ - $_ZN7cutlass13device_kernelIN5flash19enable_sm80_to_sm89INS1_16FlashAttnBwdSm80INS1_25CollectiveMainloopBwdSm80ILi2ELi2EN4cute5tupleIJNS5_1CILi128EEES8_NS7_ILi64EEEEEENS_6half_tEfNS_4arch4Sm80ELb0ELb1ELb1ELb1ELb1ELb0ELb0ELb0ELi2ELi4ELi4ELi4ELb0EEENS1_21CollectiveEpilogueBwdISA_SB_SD_Li256ELb1ELb0ELi2EEENS1_19SingleTileSchedulerILb1ELb0ELb0ELi128EEEEEEEEEvNT_6ParamsE$_ZZN4cute12filter_tupleINS_5tupleIJNS_1CILi4096EEENS1_IJiiEEEEEEZNS_16flatten_to_tupleIS5_EEDaRKT_EUlRKT_E_EEDaS9_OT0_ENKUlDpSC_E_clIJNS1_IJS3_EEES4_EEEDaSG_)
$_ZN7cutlass13device_kernelIN5flash19enable_sm80_to_sm89INS1_16FlashAttnBwdSm80INS1_25CollectiveMainloopBwdSm80ILi2ELi2EN4cute5tupleIJNS5_1CILi128EEES8_NS7_ILi64EEEEEENS_6half_tEfNS_4arch4Sm80ELb0ELb1ELb1ELb1ELb1ELb0ELb0ELb0ELi2ELi4ELi4ELi4ELb0EEENS1_21CollectiveEpilogueBwdISA_SB_SD_Li256ELb1ELb0ELi2EEENS1_19SingleTileSchedulerILb1ELb0ELb0ELi128EEEEEEEEEvNT_6ParamsE$_ZZN4cute12filter_tupleINS_5tupleIJNS_1CILi4096EEENS1_IJiiEEEEEEZNS_16flatten_to_tupleIS5_EEDaRKT_EUlRKT_E_EEDaS9_OT0_ENKUlDpSC_E_clIJNS1_IJS3_EEES4_EEEDaSG_:
[----:B------:R-:W-:-:S04]  /*a790*/  MOV R3, 0x0 ;  /* 0x0000000000037802 */ /* 0x000fc80000000f00 */
[----:B------:R-:W-:Y:S05]  /*a7a0*/  RET.REL.NODEC R2 `(_ZN7cutlass13device_kernelIN5flash19enable_sm80_to_sm89INS1_16FlashAttnBwdSm80INS1_25CollectiveMainloopBwdSm80ILi2ELi2EN4cute5tupleIJNS5_1CILi128EEES8_NS7_ILi64EEEEEENS_6half_tEfNS_4arch4Sm80ELb0ELb1ELb1ELb1ELb1ELb0ELb0ELb0ELi2ELi4ELi4ELi4ELb0EEENS1_21CollectiveEpilogueBwdISA_SB_SD_Li256ELb1ELb0ELi2EEENS1_19SingleTileSchedulerILb1ELb0ELb0ELi128EEEEEEEEEvNT_6ParamsE) ;  /* 0xffff585002007950 */ /* 0x000fea0003c3ffff */
        .type           $_ZN7cutlass13device_kernelIN5flash19enable_sm80_to_sm89INS1_16FlashAttnBwdSm80INS1_25CollectiveMainloopBwdSm80ILi2ELi2EN4cute5tupleIJNS5_1CILi128EEES8_NS7_ILi64EEEEEENS_6half_tEfNS_4arch4Sm80ELb0ELb1ELb1ELb1ELb1ELb0ELb0ELb0ELi2ELi4ELi4ELi4ELb0EEENS1_21CollectiveEpilogueBwdISA_SB_SD_Li256ELb1ELb0ELi2EEENS1_19SingleTileSchedulerILb1ELb0ELb0ELi128EEEEEEEEEvNT_6ParamsE$_ZZN4cute13to_mixed_bitsINS_5tupleIJNS1_IJNS_1CILi4EEENS2_ILi8EEEEEENS2_ILi2EEENS2_ILi1EEEEEENS1_IJNS1_IJNS2_ILi0EEENS2_ILi64EEEEEES9_S9_EEENS1_IJNS1_IJiiEEEiS9_EEEEEDaRKT_RKT0_RKT1_ENKUlDpRKT_E_clIJNS_9MixedBitsILj0ELj448EEENS2_ILj0EEESW_EEEDaSR_,@function
        .size           $_ZN7cutlass13device_kernelIN5flash19enable_sm80_to_sm89INS1_16FlashAttnBwdSm80INS1_25CollectiveMainloopBwdSm80ILi2ELi2EN4cute5tupleIJNS5_1CILi128EEES8_NS7_ILi64EEEEEENS_6half_tEfNS_4arch4Sm80ELb0ELb1ELb1ELb1ELb1ELb0ELb0ELb0ELi2ELi4ELi4ELi4ELb0EEENS1_21CollectiveEpilogueBwdISA_SB_SD_Li256ELb1ELb0ELi2EEENS1_19SingleTileSchedulerILb1ELb0ELb0ELi128EEEEEEEEEvNT_6ParamsE$_ZZN4cute13to_mixed_bitsINS_5tupleIJNS1_IJNS_1CILi4EEENS2_ILi8EEEEEENS2_ILi2EEENS2_ILi1EEEEEENS1_IJNS1_IJNS2_ILi0EEENS2_ILi64EEEEEES9_S9_EEENS1_IJNS1_IJiiEEEiS9_EEEEEDaRKT_RKT0_RKT1_ENKUlDpRKT_E_clIJNS_9MixedBitsILj0ELj448EEENS2_ILj0EEESW_EEEDaSR_,($_ZN7cutlass13device_kernelIN5flash19enable_sm80_to_sm89INS1_16FlashAttnBwdSm80INS1_25CollectiveMainloopBwdSm80ILi2ELi2EN4cute5tupleIJNS5_1CILi128EEES8_NS7_ILi64EEEEEENS_6half_tEfNS_4arch4Sm80ELb0ELb1ELb1ELb1ELb1ELb0ELb0ELb0ELi2ELi4ELi4ELi4ELb0EEENS1_21CollectiveEpilogueBwdISA_SB_SD_Li256ELb1ELb0ELi2EEENS1_19SingleTileSchedulerILb1ELb0ELb0ELi128EEEEEEEEEvNT_6ParamsE$_ZZN4cute13to_mixed_bitsINS_5tupleIJNS1_IJNS_1CILi4EEENS2_ILi8EEEEEENS2_ILi2EEENS2_ILi1EEEEEENS1_IJNS1_IJNS2_ILi0EEENS2_ILi64EEEEEES9_S9_EEENS1_IJNS1_IJiiEEEiS9_EEEEEDaRKT_RKT0_RKT1_ENKUlRKT_RKT0_RKT1_E_clIS5_SB_SD_EEDaSQ_ST_SW_ - $_ZN7cutlass13device_kernelIN5flash19enable_sm80_to_sm89INS1_16FlashAttnBwdSm80INS1_25CollectiveMainloopBwdSm80ILi2ELi2EN4cute5tupleIJNS5_1CILi128EEES8_NS7_ILi64EEEEEENS_6half_tEfNS_4arch4Sm80ELb0ELb1ELb1ELb1ELb1ELb0ELb0ELb0ELi2ELi4ELi4ELi4ELb0EEENS1_21CollectiveEpilogueBwdISA_SB_SD_Li256ELb1ELb0ELi2EEENS1_19SingleTileSchedulerILb1ELb0ELb0ELi128EEEEEEEEEvNT_6ParamsE$_ZZN4cute13to_mixed_bitsINS_5tupleIJNS1_IJNS_1CILi4EEENS2_ILi8EEEEEENS2_ILi2EEENS2_ILi1EEEEEENS1_IJNS1_IJNS2_ILi0EEENS2_ILi64EEEEEES9_S9_EEENS1_IJNS1_IJiiEEEiS9_EEEEEDaRKT_RKT0_RKT1_ENKUlDpRKT_E_clIJNS_9MixedBitsILj0ELj448EEENS2_ILj0EEESW_EEEDaSR_)
$_ZN7cutlass13device_kernelIN5flash19enable_sm80_to_sm89INS1_16FlashAttnBwdSm80INS1_25CollectiveMainloopBwdSm80ILi2ELi2EN4cute5tupleIJNS5_1CILi128EEES8_NS7_ILi64EEEEEENS_6half_tEfNS_4arch4Sm80ELb0ELb1ELb1ELb1ELb1ELb0ELb0ELb0ELi2ELi4ELi4ELi4ELb0EEENS1_21CollectiveEpilogueBwdISA_SB_SD_Li256ELb1ELb0ELi2EEENS1_19SingleTileSchedulerILb1ELb0ELb0ELi128EEEEEEEEEvNT_6ParamsE$_ZZN4cute13to_mixed_bitsINS_5tupleIJNS1_IJNS_1CILi4EEENS2_ILi8EEEEEENS2_ILi2EEENS2_ILi1EEEEEENS1_IJNS1_IJNS2_ILi0EEENS2_ILi64EEEEEES9_S9_EEENS1_IJNS1_IJiiEEEiS9_EEEEEDaRKT_RKT0_RKT1_ENKUlDpRKT_E_clIJNS_9MixedBitsILj0ELj448EEENS2_ILj0EEESW_EEEDaSR_:
[----:B------:R-:W-:Y:S02]  /*a7b0*/  MOV R7, 0x0 ;  /* 0x0000000000077802 */ /* 0x000fe40000000f00 */
[----:B------:R-:W-:Y:S02]  /*a7c0*/  LOP3.LUT R4, R4, 0x1c0, RZ, 0xc0, !PT ;  /* 0x000001c004047812 */ /* 0x000fe400078ec0ff */
[----:B------:R-:W-:Y:S05]  /*a7d0*/  RET.REL.NODEC R6 `(_ZN7cutlass13device_kernelIN5flash19enable_sm80_to_sm89INS1_16FlashAttnBwdSm80INS1_25CollectiveMainloopBwdSm80ILi2ELi2EN4cute5tupleIJNS5_1CILi128EEES8_NS7_ILi64EEEEEENS_6half_tEfNS_4arch4Sm80ELb0ELb1ELb1ELb1ELb1ELb0ELb0ELb0ELi2ELi4ELi4ELi4ELb0EEENS1_21CollectiveEpilogueBwdISA_SB_SD_Li256ELb1ELb0ELi2EEENS1_19SingleTileSchedulerILb1ELb0ELb0ELi128EEEEEEEEEvNT_6ParamsE) ;  /* 0xffff582006007950 */ /* 0x000fea0003c3ffff */
        .type           $_ZN7cutlass13device_kernelIN5flash19enable_sm80_to_sm89INS1_16FlashAttnBwdSm80INS1_25CollectiveMainloopBwdSm80ILi2ELi2EN4cute5tupleIJNS5_1CILi128EEES8_NS7_ILi64EEEEEENS_6half_tEfNS_4arch4Sm80ELb0ELb1ELb1ELb1ELb1ELb0ELb0ELb0ELi2ELi4ELi4ELi4ELb0EEENS1_21CollectiveEpilogueBwdISA_SB_SD_Li256ELb1ELb0ELi2EEENS1_19SingleTileSchedulerILb1ELb0ELb0ELi128EEEEEEEEEvNT_6ParamsE$_ZZN4cute13to_mixed_bitsINS_5tupleIJNS1_IJNS_1CILi4EEENS2_ILi8EEEEEENS2_ILi2EEENS2_ILi1EEEEEENS1_IJNS1_IJNS2_ILi0EEENS2_ILi64EEEEEES9_S9_EEENS1_IJNS1_IJiiEEEiS9_EEEEEDaRKT_RKT0_RKT1_ENKUlRKT_RKT0_RKT1_E_clIS5_SB_SD_EEDaSQ_ST_SW_,@function
        .size           $_ZN7cutlass13device_kernelIN5flash19enable_sm80_to_sm89INS1_16FlashAttnBwdSm80INS1_25CollectiveMainloopBwdSm80ILi2ELi2EN4cute5tupleIJNS5_1CILi128EEES8_NS7_ILi64EEEEEENS_6half_tEfNS_4arch4Sm80ELb0ELb1ELb1ELb1ELb1ELb0ELb0ELb0ELi2ELi4ELi4ELi4ELb0EEENS1_21CollectiveEpilogueBwdISA_SB_SD_Li256ELb1ELb0ELi2EEENS1_19SingleTileSchedulerILb1ELb0ELb0ELi128EEEEEEEEEvNT_6ParamsE$_ZZN4cute13to_mixed_bitsINS_5tupleIJNS1_IJNS_1CILi4EEENS2_ILi8EEEEEENS2_ILi2EEENS2_ILi1EEEEEENS1_IJNS1_IJNS2_ILi0EEENS2_ILi64EEEEEES9_S9_EEENS1_IJNS1_IJiiEEEiS9_EEEEEDaRKT_RKT0_RKT1_ENKUlRKT_RKT0_RKT1_E_clIS5_SB_SD_EEDaSQ_ST_SW_,($_ZN7cutlass13device_kernelIN5flash19enable_sm80_to_sm89INS1_16FlashAttnBwdSm80INS1_25CollectiveMainloopBwdSm80ILi2ELi2EN4cute5tupleIJNS5_1CILi128EEES8_NS7_ILi64EEEEEENS_6half_tEfNS_4arch4Sm80ELb0ELb1ELb1ELb1ELb1ELb0ELb0ELb0ELi2ELi4ELi4ELi4ELb0EEENS1_21CollectiveEpilogueBwdISA_SB_SD_Li256ELb1ELb0ELi2EEENS1_19SingleTileSchedulerILb1ELb0ELb0ELi128EEEEEEEEEvNT_6ParamsE$_ZZN4cute13to_mixed_bitsINS_5tupleIJNS1_IJNS_1CILi4EEENS2_ILi8EEEEEENS2_ILi2EEENS2_ILi1EEEEEENS1_IJNS1_IJNS2_ILi128EEENS2_ILi0EEEEEES4_SA_EEENS1_IJNS1_IJiiEEEiSA_EEEEEDaRKT_RKT0_RKT1_ENKUlDpRKT_E_clIJNS_9MixedBitsILj0ELj384EEENSU_ILj0ELj8EEENS2_ILj0EEEEEEDaSR_ - $_ZN7cutlass13device_kernelIN5flash19enable_sm80_to_sm89INS1_16FlashAttnBwdSm80INS1_25CollectiveMainloopBwdSm80ILi2ELi2EN4cute5tupleIJNS5_1CILi128EEES8_NS7_ILi64EEEEEENS_6half_tEfNS_4arch4Sm80ELb0ELb1ELb1ELb1ELb1ELb0ELb0ELb0ELi2ELi4ELi4ELi4ELb0EEENS1_21CollectiveEpilogueBwdISA_SB_SD_Li256ELb1ELb0ELi2EEENS1_19SingleTileSchedulerILb1ELb0ELb0ELi128EEEEEEEEEvNT_6ParamsE$_ZZN4cute13to_mixed_bitsINS_5tupleIJNS1_IJNS_1CILi4EEENS2_ILi8EEEEEENS2_ILi2EEENS2_ILi1EEEEEENS1_IJNS1_IJNS2_ILi0EEENS2_ILi64EEEEEES9_S9_EEENS1_IJNS1_IJiiEEEiS9_EEEEEDaRKT_RKT0_RKT1_ENKUlRKT_RKT0_RKT1_E_clIS5_SB_SD_EEDaSQ_ST_SW_)
$_ZN7cutlass13device_kernelIN5flash19enable_sm80_to_sm89INS1_16FlashAttnBwdSm80INS1_25CollectiveMainloopBwdSm80ILi2ELi2EN4cute5tupleIJNS5_1CILi128EEES8_NS7_ILi64EEEEEENS_6half_tEfNS_4arch4Sm80ELb0ELb1ELb1ELb1ELb1ELb0ELb0ELb0ELi2ELi4ELi4ELi4ELb0EEENS1_21CollectiveEpilogueBwdISA_SB_SD_Li256ELb1ELb0ELi2EEENS1_19SingleTileSchedulerILb1ELb0ELb0ELi128EEEEEEEEEvNT_6ParamsE$_ZZN4cute13to_mixed_bitsINS_5tupleIJNS1_IJNS_1CILi4EEENS2_ILi8EEEEEENS2_ILi2EEENS2_ILi1EEEEEENS1_IJNS1_IJNS2_ILi0EEENS2_ILi64EEEEEES9_S9_EEENS1_IJNS1_IJiiEEEiS9_EEEEEDaRKT_RKT0_RKT1_ENKUlRKT_RKT0_RKT1_E_clIS5_SB_SD_EEDaSQ_ST_SW_:
[----:B------:R-:W-:Y:S01]  /*a7e0*/  MOV R7, 0x0 ;  /* 0x0000000000077802 */ /* 0x000fe20000000f00 */
[----:B------:R-:W-:-:S05]  /*a7f0*/  IMAD.SHL.U32 R4, R5, 0x40, RZ ;  /* 0x0000004005047824 */ /* 0x000fca00078e00ff */
[----:B------:R-:W-:Y:S01]  /*a800*/  LOP3.LUT R4, R4, 0x1c0, RZ, 0xc0, !PT ;  /* 0x000001c004047812 */ /* 0x000fe200078ec0ff */
[----:B------:R-:W-:Y:S06]  /*a810*/  RET.REL.NODEC R6 `(_ZN7cutlass13device_kernelIN5flash19enable_sm80_to_sm89INS1_16FlashAttnBwdSm80INS1_25CollectiveMainloopBwdSm80ILi2ELi2EN4cute5tupleIJNS5_1CILi128EEES8_NS7_ILi64EEEEEENS_6half_tEfNS_4arch4Sm80ELb0ELb1ELb1ELb1ELb1ELb0ELb0ELb0ELi2ELi4ELi4ELi4ELb0EEENS1_21CollectiveEpilogueBwdISA_SB_SD_Li256ELb1ELb0ELi2EEENS1_19SingleTileSchedulerILb1ELb0ELb0ELi128EEEEEEEEEvNT_6ParamsE) ;  /* 0xffff57e006007950 */ /* 0x000fec0003c3ffff */
        .type           $_ZN7cutlass13device_kernelIN5flash19enable_sm80_to_sm89INS1_16FlashAttnBwdSm80INS1_25CollectiveMainloopBwdSm80ILi2ELi2EN4cute5tupleIJNS5_1CILi128EEES8_NS7_ILi64EEEEEENS_6half_tEfNS_4arch4Sm80ELb0ELb1ELb1ELb1ELb1ELb0ELb0ELb0ELi2ELi4ELi4ELi4ELb0EEENS1_21CollectiveEpilogueBwdISA_SB_SD_Li256ELb1ELb0ELi2EEENS1_19SingleTileSchedulerILb1ELb0ELb0ELi128EEEEEEEEEvNT_6ParamsE$_ZZN4cute13to_mixed_bitsINS_5tupleIJNS1_IJNS_1CILi4EEENS2_ILi8EEEEEENS2_ILi2EEENS2_ILi1EEEEEENS1_IJNS1_IJNS2_ILi128EEENS2_ILi0EEEEEES4_SA_EEENS1_IJNS1_IJiiEEEiSA_EEEEEDaRKT_RKT0_RKT1_ENKUlDpRKT_E_clIJNS_9MixedBitsILj0ELj384EEENSU_ILj0ELj8EEENS2_ILj0EEEEEEDaSR_,@function
        .size           $_ZN7cutlass13device_kernelIN5flash19enable_sm80_to_sm89INS1_16FlashAttnBwdSm80INS1_25CollectiveMainloopBwdSm80ILi2ELi2EN4cute5tupleIJNS5_1CILi128EEES8_NS7_ILi64EEEEEENS_6half_tEfNS_4arch4Sm80ELb0ELb1ELb1ELb1ELb1ELb0ELb0ELb0ELi2ELi4ELi4ELi4ELb0EEENS1_21CollectiveEpilogueBwdISA_SB_SD_Li256ELb1ELb0ELi2EEENS1_19SingleTileSchedulerILb1ELb0ELb0ELi128EEEEEEEEEvNT_6ParamsE$_ZZN4cute13to_mixed_bitsINS_5tupleIJNS1_IJNS_1CILi4EEENS2_ILi8EEEEEENS2_ILi2EEENS2_ILi1EEEEEENS1_IJNS1_IJNS2_ILi128EEENS2_ILi0EEEEEES4_SA_EEENS1_IJNS1_IJiiEEEiSA_EEEEEDaRKT_RKT0_RKT1_ENKUlDpRKT_E_clIJNS_9MixedBitsILj0ELj384EEENSU_ILj0ELj8EEENS2_ILj0EEEEEEDaSR_,($_ZN7cutlass13device_kernelIN5flash19enable_sm80_to_sm89INS1_16FlashAttnBwdSm80INS1_25CollectiveMainloopBwdSm80ILi2ELi2EN4cute5tupleIJNS5_1CILi128EEES8_NS7_ILi64EEEEEENS_6half_tEfNS_4arch4Sm80ELb0ELb1ELb1ELb1ELb1ELb0ELb0ELb0ELi2ELi4ELi4ELi4ELb0EEENS1_21CollectiveEpilogueBwdISA_SB_SD_Li256ELb1ELb0ELi2EEENS1_19SingleTileSchedulerILb1ELb0ELb0ELi128EEEEEEEEEvNT_6ParamsE$_ZZN4cute13to_mixed_bitsINS_5tupleIJNS1_IJNS_1CILi4EEENS2_ILi8EEEEEENS2_ILi2EEENS2_ILi1EEEEEENS1_IJNS1_IJNS2_ILi128EEENS2_ILi0EEEEEES4_SA_EEENS1_IJNS1_IJiiEEEiSA_EEEEEDaRKT_RKT0_RKT1_ENKUlRKT_RKT0_RKT1_E_clIS5_SB_SD_EEDaSQ_ST_SW_ - $_ZN7cutlass13device_kernelIN5flash19enable_sm80_to_sm89INS1_16FlashAttnBwdSm80INS1_25CollectiveMainloopBwdSm80ILi2ELi2EN4cute5tupleIJNS5_1CILi128EEES8_NS7_ILi64EEEEEENS_6half_tEfNS_4arch4Sm80ELb0ELb1ELb1ELb1ELb1ELb0ELb0ELb0ELi2ELi4ELi4ELi4ELb0EEENS1_21CollectiveEpilogueBwdISA_SB_SD_Li256ELb1ELb0ELi2EEENS1_19SingleTileSchedulerILb1ELb0ELb0ELi128EEEEEEEEEvNT_6ParamsE$_ZZN4cute13to_mixed_bitsINS_5tupleIJNS1_IJNS_1CILi4EEENS2_ILi8EEEEEENS2_ILi2EEENS2_ILi1EEEEEENS1_IJNS1_IJNS2_ILi128EEENS2_ILi0EEEEEES4_SA_EEENS1_IJNS1_IJiiEEEiSA_EEEEEDaRKT_RKT0_RKT1_ENKUlDpRKT_E_clIJNS_9MixedBitsILj0ELj384EEENSU_ILj0ELj8EEENS2_ILj0EEEEEEDaSR_)
$_ZN7cutlass13device_kernelIN5flash19enable_sm80_to_sm89INS1_16FlashAttnBwdSm80INS1_25CollectiveMainloopBwdSm80ILi2ELi2EN4cute5tupleIJNS5_1CILi128EEES8_NS7_ILi64EEEEEENS_6half_tEfNS_4arch4Sm80ELb0ELb1ELb1ELb1ELb1ELb0ELb0ELb0ELi2ELi4ELi4ELi4ELb0EEENS1_21CollectiveEpilogueBwdISA_SB_SD_Li256ELb1ELb0ELi2EEENS1_19SingleTileSchedulerILb1ELb0ELb0ELi128EEEEEEEEEvNT_6ParamsE$_ZZN4cute13to_mixed_bitsINS_5tupleIJNS1_IJNS_1CILi4EEENS2_ILi8EEEEEENS2_ILi2EEENS2_ILi1EEEEEENS1_IJNS1_IJNS2_ILi128EEENS2_ILi0EEEEEES4_SA_EEENS1_IJNS1_IJiiEEEiSA_EEEEEDaRKT_RKT0_RKT1_ENKUlDpRKT_E_clIJNS_9MixedBitsILj0ELj384EEENSU_ILj0ELj8EEENS2_ILj0EEEEEEDaSR_:
[----:B------:R-:W-:Y:S01]  /*a820*/  LOP3.LUT R6, R5, 0x8, RZ, 0xc0, !PT ;  /* 0x0000000805067812 */ /* 0x000fe200078ec0ff */
[----:B------:R-:W-:-:S03]  /*a830*/  IMAD.MOV.U32 R5, RZ, RZ, 0x0 ;  /* 0x00000000ff057424 */ /* 0x000fc600078e00ff */
[----:B------:R-:W-:Y:S01]  /*a840*/  LOP3.LUT R6, R6, 0x188, R3, 0x78, !PT ;  /* 0x0000018806067812 */ /* 0x000fe200078e7803 */
[----:B------:R-:W-:Y:S06]  /*a850*/  RET.REL.NODEC R4 `(_ZN7cutlass13device_kernelIN5flash19enable_sm80_to_sm89INS1_16FlashAttnBwdSm80INS1_25CollectiveMainloopBwdSm80ILi2ELi2EN4cute5tupleIJNS5_1CILi128EEES8_NS7_ILi64EEEEEENS_6half_tEfNS_4arch4Sm80ELb0ELb1ELb1ELb1ELb1ELb0ELb0ELb0ELi2ELi4ELi4ELi4ELb0EEENS1_21CollectiveEpilogueBwdISA_SB_SD_Li256ELb1ELb0ELi2EEENS1_19SingleTileSchedulerILb1ELb0ELb0ELi128EEEEEEEEEvNT_6ParamsE) ;  /* 0xffff57a004007950 */ /* 0x000fec0003c3ffff */
        .type           $_ZN7cutlass13device_kernelIN5flash19enable_sm80_to_sm89INS1_16FlashAttnBwdSm80INS1_25CollectiveMainloopBwdSm80ILi2ELi2EN4cute5tupleIJNS5_1CILi128EEES8_NS7_ILi64EEEEEENS_6half_tEfNS_4arch4Sm80ELb0ELb1ELb1ELb1ELb1ELb0ELb0ELb0ELi2ELi4ELi4ELi4ELb0EEENS1_21CollectiveEpilogueBwdISA_SB_SD_Li256ELb1ELb0ELi2EEENS1_19SingleTileSchedulerILb1ELb0ELb0ELi128EEEEEEEEEvNT_6ParamsE$_ZZN4cute13to_mixed_bitsINS_5tupleIJNS1_IJNS_1CILi4EEENS2_ILi8EEEEEENS2_ILi2EEENS2_ILi1EEEEEENS1_IJNS1_IJNS2_ILi128EEENS2_ILi0EEEEEES4_SA_EEENS1_IJNS1_IJiiEEEiSA_EEEEEDaRKT_RKT0_RKT1_ENKUlRKT_RKT0_RKT1_E_clIS5_SB_SD_EEDaSQ_ST_SW_,@function
        .size           $_ZN7cutlass13device_kernelIN5flash19enable_sm80_to_sm89INS1_16FlashAttnBwdSm80INS1_25CollectiveMainloopBwdSm80ILi2ELi2EN4cute5tupleIJNS5_1CILi128EEES8_NS7_ILi64EEEEEENS_6half_tEfNS_4arch4Sm80ELb0ELb1ELb1ELb1ELb1ELb0ELb0ELb0ELi2ELi4ELi4ELi4ELb0EEENS1_21CollectiveEpilogueBwdISA_SB_SD_Li256ELb1ELb0ELi2EEENS1_19SingleTileSchedulerILb1ELb0ELb0ELi128EEEEEEEEEvNT_6ParamsE$_ZZN4cute13to_mixed_bitsINS_5tupleIJNS1_IJNS_1CILi4EEENS2_ILi8EEEEEENS2_ILi2EEENS2_ILi1EEEEEENS1_IJNS1_IJNS2_ILi128EEENS2_ILi0EEEEEES4_SA_EEENS1_IJNS1_IJiiEEEiSA_EEEEEDaRKT_RKT0_RKT1_ENKUlRKT_RKT0_RKT1_E_clIS5_SB_SD_EEDaSQ_ST_SW_,($_ZN7cutlass13device_kernelIN5flash19enable_sm80_to_sm89INS1_16FlashAttnBwdSm80INS1_25CollectiveMainloopBwdSm80ILi2ELi2EN4cute5tupleIJNS5_1CILi128EEES8_NS7_ILi64EEEEEENS_6half_tEfNS_4arch4Sm80ELb0ELb1ELb1ELb1ELb1ELb0ELb0ELb0ELi2ELi4ELi4ELi4ELb0EEENS1_21CollectiveEpilogueBwdISA_SB_SD_Li256ELb1ELb0ELi2EEENS1_19SingleTileSchedulerILb1ELb0ELb0ELi128EEEEEEEEEvNT_6ParamsE$_ZZN4cute13to_mixed_bitsINS_5tupleIJNS1_IJNS_1CILi4EEENS2_ILi8EEEEEENS2_ILi2EEENS2_ILi1EEEEEENS1_IJNS1_IJNS2_ILi128EEENS2_ILi0EEEEEES4_SA_EEENS1_IJNS1_IJiiEEEiSA_EEEEEDaRKT_RKT0_RKT1_ENKUlRKT_RKT0_RKT1_E_clIS6_S4_iEEDaSQ_ST_SW_ - $_ZN7cutlass13device_kernelIN5flash19enable_sm80_to_sm89INS1_16FlashAttnBwdSm80INS1_25CollectiveMainloopBwdSm80ILi2ELi2EN4cute5tupleIJNS5_1CILi128EEES8_NS7_ILi64EEEEEENS_6half_tEfNS_4arch4Sm80ELb0ELb1ELb1ELb1ELb1ELb0ELb0ELb0ELi2ELi4ELi4ELi4ELb0EEENS1_21CollectiveEpilogueBwdISA_SB_SD_Li256ELb1ELb0ELi2EEENS1_19SingleTileSchedulerILb1ELb0ELb0ELi128EEEEEEEEEvNT_6ParamsE$_ZZN4cute13to_mixed_bitsINS_5tupleIJNS1_IJNS_1CILi4EEENS2_ILi8EEEEEENS2_ILi2EEENS2_ILi1EEEEEENS1_IJNS1_IJNS2_ILi128EEENS2_ILi0EEEEEES4_SA_EEENS1_IJNS1_IJiiEEEiSA_EEEEEDaRKT_RKT0_RKT1_ENKUlRKT_RKT0_RKT1_E_clIS5_SB_SD_EEDaSQ_ST_SW_)
$_ZN7cutlass13device_kernelIN5flash19enable_sm80_to_sm89INS1_16FlashAttnBwdSm80INS1_25CollectiveMainloopBwdSm80ILi2ELi2EN4cute5tupleIJNS5_1CILi128EEES8_NS7_ILi64EEEEEENS_6half_tEfNS_4arch4Sm80ELb0ELb1ELb1ELb1ELb1ELb0ELb0ELb0ELi2ELi4ELi4ELi4ELb0EEENS1_21CollectiveEpilogueBwdISA_SB_SD_Li256ELb1ELb0ELi2EEENS1_19SingleTileSchedulerILb1ELb0ELb0ELi128EEEEEEEEEvNT_6ParamsE$_ZZN4cute13to_mixed_bitsINS_5tupleIJNS1_IJNS_1CILi4EEENS2_ILi8EEEEEENS2_ILi2EEENS2_ILi1EEEEEENS1_IJNS1_IJNS2_ILi128EEENS2_ILi0EEEEEES4_SA_EEENS1_IJNS1_IJiiEEEiSA_EEEEEDaRKT_RKT0_RKT1_ENKUlRKT_RKT0_RKT1_E_clIS5_SB_SD_EEDaSQ_ST_SW_:
[----:B------:R-:W-:Y:S01]  /*a860*/  MOV R5, 0x0 ;  /* 0x0000000000057802 */ /* 0x000fe20000000f00 */
[----:B------:R-:W-:-:S05]  /*a870*/  IMAD.SHL.U32 R3, R3, 0x80, RZ ;  /* 0x0000008003037824 */ /* 0x000fca00078e00ff */
[----:B------:R-:W-:Y:S01]  /*a880*/  LOP3.LUT R3, R3, 0x180, RZ, 0xc0, !PT ;  /* 0x0000018003037812 */ /* 0x000fe200078ec0ff */
[----:B------:R-:W-:Y:S06]  /*a890*/  RET.REL.NODEC R4 `(_ZN7cutlass13device_kernelIN5flash19enable_sm80_to_sm89INS1_16FlashAttnBwdSm80INS1_25CollectiveMainloopBwdSm80ILi2ELi2EN4cute5tupleIJNS5_1CILi128EEES8_NS7_ILi64EEEEEENS_6half_tEfNS_4arch4Sm80ELb0ELb1ELb1ELb1ELb1ELb0ELb0ELb0ELi2ELi4ELi4ELi4ELb0EEENS1_21CollectiveEpilogueBwdISA_SB_SD_Li256ELb1ELb0ELi2EEENS1_19SingleTileSchedulerILb1ELb0ELb0ELi128EEEEEEEEEvNT_6ParamsE) ;  /* 0xffff576004007950 */ /* 0x000fec0003c3ffff */
        .type           $_ZN7cutlass13device_kernelIN5flash19enable_sm80_to_sm89INS1_16FlashAttnBwdSm80INS1_25CollectiveMainloopBwdSm80ILi2ELi2EN4cute5tupleIJNS5_1CILi128EEES8_NS7_ILi64EEEEEENS_6half_tEfNS_4arch4Sm80ELb0ELb1ELb1ELb1ELb1ELb0ELb0ELb0ELi2ELi4ELi4ELi4ELb0EEENS1_21CollectiveEpilogueBwdISA_SB_SD_Li256ELb1ELb0ELi2EEENS1_19SingleTileSchedulerILb1ELb0ELb0ELi128EEEEEEEEEvNT_6ParamsE$_ZZN4cute13to_mixed_bitsINS_5tupleIJNS1_IJNS_1CILi4EEENS2_ILi8EEEEEENS2_ILi2EEENS2_ILi1EEEEEENS1_IJNS1_IJNS2_ILi128EEENS2_ILi0EEEEEES4_SA_EEENS1_IJNS1_IJiiEEEiSA_EEEEEDaRKT_RKT0_RKT1_ENKUlRKT_RKT0_RKT1_E_clIS6_S4_iEEDaSQ_ST_SW_,@function
        .size           $_ZN7cutlass13device_kernelIN5flash19enable_sm80_to_sm89INS1_16FlashAttnBwdSm80INS1_25CollectiveMainloopBwdSm80ILi2ELi2EN4cute5tupleIJNS5_1CILi128EEES8_NS7_ILi64EEEEEENS_6half_tEfNS_4arch4Sm80ELb0ELb1ELb1ELb1ELb1ELb0ELb0ELb0ELi2ELi4ELi4ELi4ELb0EEENS1_21CollectiveEpilogueBwdISA_SB_SD_Li256ELb1ELb0ELi2EEENS1_19SingleTileSchedulerILb1ELb0ELb0ELi128EEEEEEEEEvNT_6ParamsE$_ZZN4cute13to_mixed_bitsINS_5tupleIJNS1_IJNS_1CILi4EEENS2_ILi8EEEEEENS2_ILi2EEENS2_ILi1EEEEEENS1_IJNS1_IJNS2_ILi128EEENS2_ILi0EEEEEES4_SA_EEENS1_IJNS1_IJiiEEEiSA_EEEEEDaRKT_RKT0_RKT1_ENKUlRKT_RKT0_RKT1_E_clIS6_S4_iEEDaSQ_ST_SW_,($_ZN7cutlass13device_kernelIN5flash19enable_sm80_to_sm89INS1_16FlashAttnBwdSm80INS1_25CollectiveMainloopBwdSm80ILi2ELi2EN4cute5tupleIJNS5_1CILi128EEES8_NS7_ILi64EEEEEENS_6half_tEfNS_4arch4Sm80ELb0ELb1ELb1ELb1ELb1ELb0ELb0ELb0ELi2ELi4ELi4ELi4ELb0EEENS1_21CollectiveEpilogueBwdISA_SB_SD_Li256ELb1ELb0ELi2EEENS1_19SingleTileSchedulerILb1ELb0ELb0ELi128EEEEEEEEEvNT_6ParamsE$_ZZN4cute13to_mixed_bitsINS_5tupleIJNS1_IJNS_1CILi4EEENS2_ILi8EEEEEES3_NS2_ILi1EEEEEENS1_IJNS1_IJNS2_ILi0EEENS2_ILi64EEEEEES8_S8_EEENS1_IJNS1_IJiiEEEiS8_EEEEEDaRKT_RKT0_RKT1_ENKUlDpRKT_E_clIJNS_9MixedBitsILj0ELj448EEENS2_ILj0EEESV_EEEDaSQ_ - $_ZN7cutlass13device_kernelIN5flash19enable_sm80_to_sm89INS1_16FlashAttnBwdSm80INS1_25CollectiveMainloopBwdSm80ILi2ELi2EN4cute5tupleIJNS5_1CILi128EEES8_NS7_ILi64EEEEEENS_6half_tEfNS_4arch4Sm80ELb0ELb1ELb1ELb1ELb1ELb0ELb0ELb0ELi2ELi4ELi4ELi4ELb0EEENS1_21CollectiveEpilogueBwdISA_SB_SD_Li256ELb1ELb0ELi2EEENS1_19SingleTileSchedulerILb1ELb0ELb0ELi128EEEEEEEEEvNT_6ParamsE$_ZZN4cute13to_mixed_bitsINS_5tupleIJNS1_IJNS_1CILi4EEENS2_ILi8EEEEEENS2_ILi2EEENS2_ILi1EEEEEENS1_IJNS1_IJNS2_ILi128EEENS2_ILi0EEEEEES4_SA_EEENS1_IJNS1_IJiiEEEiSA_EEEEEDaRKT_RKT0_RKT1_ENKUlRKT_RKT0_RKT1_E_clIS6_S4_iEEDaSQ_ST_SW_)
$_ZN7cutlass13device_kernelIN5flash19enable_sm80_to_sm89INS1_16FlashAttnBwdSm80INS1_25CollectiveMainloopBwdSm80ILi2ELi2EN4cute5tupleIJNS5_1CILi128EEES8_NS7_ILi64EEEEEENS_6half_tEfNS_4arch4Sm80ELb0ELb1ELb1ELb1ELb1ELb0ELb0ELb0ELi2ELi4ELi4ELi4ELb0EEENS1_21CollectiveEpilogueBwdISA_SB_SD_Li256ELb1ELb0ELi2EEENS1_19SingleTileSchedulerILb1ELb0ELb0ELi128EEEEEEEEEvNT_6ParamsE$_ZZN4cute13to_mixed_bitsINS_5tupleIJNS1_IJNS_1CILi4EEENS2_ILi8EEEEEENS2_ILi2EEENS2_ILi1EEEEEENS1_IJNS1_IJNS2_ILi128EEENS2_ILi0EEEEEES4_SA_EEENS1_IJNS1_IJiiEEEiSA_EEEEEDaRKT_RKT0_RKT1_ENKUlRKT_RKT0_RKT1_E_clIS6_S4_iEEDaSQ_ST_SW_:
[----:B------:R-:W-:Y:S01]  /*a8a0*/  IMAD.SHL.U32 R4, R7, 0x8, RZ ;  /* 0x0000000807047824 */ /* 0x000fe200078e00ff */
[----:B------:R-:W-:-:S04]  /*a8b0*/  MOV R7, 0x0 ;  /* 0x0000000000077802 */ /* 0x000fc80000000f00 */
[----:B------:R-:W-:Y:S01]  /*a8c0*/  LOP3.LUT R4, R4, 0x8, RZ, 0xc0, !PT ;  /* 0x0000000804047812 */ /* 0x000fe200078ec0ff */
[----:B------:R-:W-:Y:S06]  /*a8d0*/  RET.REL.NODEC R6 `(_ZN7cutlass13device_kernelIN5flash19enable_sm80_to_sm89INS1_16FlashAttnBwdSm80INS1_25CollectiveMainloopBwdSm80ILi2ELi2EN4cute5tupleIJNS5_1CILi128EEES8_NS7_ILi64EEEEEENS_6half_tEfNS_4arch4Sm80ELb0ELb1ELb1ELb1ELb1ELb0ELb0ELb0ELi2ELi4ELi4ELi4ELb0EEENS1_21CollectiveEpilogueBwdISA_SB_SD_Li256ELb1ELb0ELi2EEENS1_19SingleTileSchedulerILb1ELb0ELb0ELi128EEEEEEEEEvNT_6ParamsE) ;  /* 0xffff572006007950 */ /* 0x000fec0003c3ffff */
        .type           $_ZN7cutlass13device_kernelIN5flash19enable_sm80_to_sm89INS1_16FlashAttnBwdSm80INS1_25CollectiveMainloopBwdSm80ILi2ELi2EN4cute5tupleIJNS5_1CILi128EEES8_NS7_ILi64EEEEEENS_6half_tEfNS_4arch4Sm80ELb0ELb1ELb1ELb1ELb1ELb0ELb0ELb0ELi2ELi4ELi4ELi4ELb0EEENS1_21CollectiveEpilogueBwdISA_SB_SD_Li256ELb1ELb0ELi2EEENS1_19SingleTileSchedulerILb1ELb0ELb0ELi128EEEEEEEEEvNT_6ParamsE$_ZZN4cute13to_mixed_bitsINS_5tupleIJNS1_IJNS_1CILi4EEENS2_ILi8EEEEEES3_NS2_ILi1EEEEEENS1_IJNS1_IJNS2_ILi0EEENS2_ILi64EEEEEES8_S8_EEENS1_IJNS1_IJiiEEEiS8_EEEEEDaRKT_RKT0_RKT1_ENKUlDpRKT_E_clIJNS_9MixedBitsILj0ELj448EEENS2_ILj0EEESV_EEEDaSQ_,@function
        .size           $_ZN7cutlass13device_kernelIN5flash19enable_sm80_to_sm89INS1_16FlashAttnBwdSm80INS1_25CollectiveMainloopBwdSm80ILi2ELi2EN4cute5tupleIJNS5_1CILi128EEES8_NS7_ILi64EEEEEENS_6half_tEfNS_4arch4Sm80ELb0ELb1ELb1ELb1ELb1ELb0ELb0ELb0ELi2ELi4ELi4ELi4ELb0EEENS1_21CollectiveEpilogueBwdISA_SB_SD_Li256ELb1ELb0ELi2EEENS1_19SingleTileSchedulerILb1ELb0ELb0ELi128EEEEEEEEEvNT_6ParamsE$_ZZN4cute13to_mixed_bitsINS_5tupleIJNS1_IJNS_1CILi4EEENS2_ILi8EEEEEES3_NS2_ILi1EEEEEENS1_IJNS1_IJNS2_ILi0EEENS2_ILi64EEEEEES8_S8_EEENS1_IJNS1_IJiiEEEiS8_EEEEEDaRKT_RKT0_RKT1_ENKUlDpRKT_E_clIJNS_9MixedBitsILj0ELj448EEENS2_ILj0EEESV_EEEDaSQ_,($_ZN7cutlass13device_kernelIN5flash19enable_sm80_to_sm89INS1_16FlashAttnBwdSm80INS1_25CollectiveMainloopBwdSm80ILi2ELi2EN4cute5tupleIJNS5_1CILi128EEES8_NS7_ILi64EEEEEENS_6half_tEfNS_4arch4Sm80ELb0ELb1ELb1ELb1ELb1ELb0ELb0ELb0ELi2ELi4ELi4ELi4ELb0EEENS1_21CollectiveEpilogueBwdISA_SB_SD_Li256ELb1ELb0ELi2EEENS1_19SingleTileSchedulerILb1ELb0ELb0ELi128EEEEEEEEEvNT_6ParamsE$_ZZN4cute13to_mixed_bitsINS_5tupleIJNS1_IJNS_1CILi4EEENS2_ILi8EEEEEES3_NS2_ILi1EEEEEENS1_IJNS1_IJNS2_ILi0EEENS2_ILi64EEEEEES8_S8_EEENS1_IJNS1_IJiiEEEiS8_EEEEEDaRKT_RKT0_RKT1_ENKUlRKT_RKT0_RKT1_E_clIS5_SA_SC_EEDaSP_SS_SV_ - $_ZN7cutlass13device_kernelIN5flash19enable_sm80_to_sm89INS1_16FlashAttnBwdSm80INS1_25CollectiveMainloopBwdSm80ILi2ELi2EN4cute5tupleIJNS5_1CILi128EEES8_NS7_ILi64EEEEEENS_6half_tEfNS_4arch4Sm80ELb0ELb1ELb1ELb1ELb1ELb0ELb0ELb0ELi2ELi4ELi4ELi4ELb0EEENS1_21CollectiveEpilogueBwdISA_SB_SD_Li256ELb1ELb0ELi2EEENS1_19SingleTileSchedulerILb1ELb0ELb0ELi128EEEEEEEEEvNT_6ParamsE$_ZZN4cute13to_mixed_bitsINS_5tupleIJNS1_IJNS_1CILi4EEENS2_ILi8EEEEEES3_NS2_ILi1EEEEEENS1_IJNS1_IJNS2_ILi0EEENS2_ILi64EEEEEES8_S8_EEENS1_IJNS1_IJiiEEEiS8_EEEEEDaRKT_RKT0_RKT1_ENKUlDpRKT_E_clIJNS_9MixedBitsILj0ELj448EEENS2_ILj0EEESV_EEEDaSQ_)
$_ZN7cutlass13device_kernelIN5flash19enable_sm80_to_sm89INS1_16FlashAttnBwdSm80INS1_25CollectiveMainloopBwdSm80ILi2ELi2EN4cute5tupleIJNS5_1CILi128EEES8_NS7_ILi64EEEEEENS_6half_tEfNS_4arch4Sm80ELb0ELb1ELb1ELb1ELb1ELb0ELb0ELb0ELi2ELi4ELi4ELi4ELb0EEENS1_21CollectiveEpilogueBwdISA_SB_SD_Li256ELb1ELb0ELi2EEENS1_19SingleTileSchedulerILb1ELb0ELb0ELi128EEEEEEEEEvNT_6ParamsE$_ZZN4cute13to_mixed_bitsINS_5tupleIJNS1_IJNS_1CILi4EEENS2_ILi8EEEEEES3_NS2_ILi1EEEEEENS1_IJNS1_IJNS2_ILi0EEENS2_ILi64EEEEEES8_S8_EEENS1_IJNS1_IJiiEEEiS8_EEEEEDaRKT_RKT0_RKT1_ENKUlDpRKT_E_clIJNS_9MixedBitsILj0ELj448EEENS2_ILj0EEESV_EEEDaSQ_:
[----:B------:R-:W-:Y:S02]  /*a8e0*/  MOV R5, 0x0 ;  /* 0x0000000000057802 */ /* 0x000fe40000000f00 */
[----:B------:R-:W-:Y:S02]  /*a8f0*/  LOP3.LUT R29, R29, 0x1c0, RZ, 0xc0, !PT ;  /* 0x000001c01d1d7812 */ /* 0x000fe400078ec0ff */
[----:B------:R-:W-:Y:S05]  /*a900*/  RET.REL.NODEC R4 `(_ZN7cutlass13device_kernelIN5flash19enable_sm80_to_sm89INS1_16FlashAttnBwdSm80INS1_25CollectiveMainloopBwdSm80ILi2ELi2EN4cute5tupleIJNS5_1CILi128EEES8_NS7_ILi64EEEEEENS_6half_tEfNS_4arch4Sm80ELb0ELb1ELb1ELb1ELb1ELb0ELb0ELb0ELi2ELi4ELi4ELi4ELb0EEENS1_21CollectiveEpilogueBwdISA_SB_SD_Li256ELb1ELb0ELi2EEENS1_19SingleTileSchedulerILb1ELb0ELb0ELi128EEEEEEEEEvNT_6ParamsE) ;  /* 0xffff56f004007950 */ /* 0x000fea0003c3ffff */
        .type           $_ZN7cutlass13device_kernelIN5flash19enable_sm80_to_sm89INS1_16FlashAttnBwdSm80INS1_25CollectiveMainloopBwdSm80ILi2ELi2EN4cute5tupleIJNS5_1CILi128EEES8_NS7_ILi64EEEEEENS_6half_tEfNS_4arch4Sm80ELb0ELb1ELb1ELb1ELb1ELb0ELb0ELb0ELi2ELi4ELi4ELi4ELb0EEENS1_21CollectiveEpilogueBwdISA_SB_SD_Li256ELb1ELb0ELi2EEENS1_19SingleTileSchedulerILb1ELb0ELb0ELi128EEEEEEEEEvNT_6ParamsE$_ZZN4cute13to_mixed_bitsINS_5tupleIJNS1_IJNS_1CILi4EEENS2_ILi8EEEEEES3_NS2_ILi1EEEEEENS1_IJNS1_IJNS2_ILi0EEENS2_ILi64EEEEEES8_S8_EEENS1_IJNS1_IJiiEEEiS8_EEEEEDaRKT_RKT0_RKT1_ENKUlRKT_RKT0_RKT1_E_clIS5_SA_SC_EEDaSP_SS_SV_,@function
        .size           $_ZN7cutlass13device_kernelIN5flash19enable_sm80_to_sm89INS1_16FlashAttnBwdSm80INS1_25CollectiveMainloopBwdSm80ILi2ELi2EN4cute5tupleIJNS5_1CILi128EEES8_NS7_ILi64EEEEEENS_6half_tEfNS_4arch4Sm80ELb0ELb1ELb1ELb1ELb1ELb0ELb0ELb0ELi2ELi4ELi4ELi4ELb0EEENS1_21CollectiveEpilogueBwdISA_SB_SD_Li256ELb1ELb0ELi2EEENS1_19SingleTileSchedulerILb1ELb0ELb0ELi128EEEEEEEEEvNT_6ParamsE$_ZZN4cute13to_mixed_bitsINS_5tupleIJNS1_IJNS_1CILi4EEENS2_ILi8EEEEEES3_NS2_ILi1EEEEEENS1_IJNS1_IJNS2_ILi0EEENS2_ILi64EEEEEES8_S8_EEENS1_IJNS1_IJiiEEEiS8_EEEEEDaRKT_RKT0_RKT1_ENKUlRKT_RKT0_RKT1_E_clIS5_SA_SC_EEDaSP_SS_SV_,($_ZN7cutlass13device_kernelIN5flash19enable_sm80_to_sm89INS1_16FlashAttnBwdSm80INS1_25CollectiveMainloopBwdSm80ILi2ELi2EN4cute5tupleIJNS5_1CILi128EEES8_NS7_ILi64EEEEEENS_6half_tEfNS_4arch4Sm80ELb0ELb1ELb1ELb1ELb1ELb0ELb0ELb0ELi2ELi4ELi4ELi4ELb0EEENS1_21CollectiveEpilogueBwdISA_SB_SD_Li256ELb1ELb0ELi2EEENS1_19SingleTileSchedulerILb1ELb0ELb0ELi128EEEEEEEEEvNT_6ParamsE$_ZZN4cute13to_mixed_bitsINS_5tupleIJNS1_IJNS_1CILi4EEENS2_ILi8EEEEEES3_NS2_ILi1EEEEEENS1_IJNS1_IJNS2_ILi128EEENS2_ILi0EEEEEENS2_ILi16EEES9_EEENS1_IJNS1_IJiiEEEiS9_EEEEEDaRKT_RKT0_RKT1_ENKUlDpRKT_E_clIJNS_9MixedBitsILj0ELj384EEENSU_ILj0ELj48EEENS2_ILj0EEEEEEDaSR_ - $_ZN7cutlass13device_kernelIN5flash19enable_sm80_to_sm89INS1_16FlashAttnBwdSm80INS1_25CollectiveMainloopBwdSm80ILi2ELi2EN4cute5tupleIJNS5_1CILi128EEES8_NS7_ILi64EEEEEENS_6half_tEfNS_4arch4Sm80ELb0ELb1ELb1ELb1ELb1ELb0ELb0ELb0ELi2ELi4ELi4ELi4ELb0EEENS1_21CollectiveEpilogueBwdISA_SB_SD_Li256ELb1ELb0ELi2EEENS1_19SingleTileSchedulerILb1ELb0ELb0ELi128EEEEEEEEEvNT_6ParamsE$_ZZN4cute13to_mixed_bitsINS_5tupleIJNS1_IJNS_1CILi4EEENS2_ILi8EEEEEES3_NS2_ILi1EEEEEENS1_IJNS1_IJNS2_ILi0EEENS2_ILi64EEEEEES8_S8_EEENS1_IJNS1_IJiiEEEiS8_EEEEEDaRKT_RKT0_RKT1_ENKUlRKT_RKT0_RKT1_E_clIS5_SA_SC_EEDaSP_SS_SV_)
$_ZN7cutlass13device_kernelIN5flash19enable_sm80_to_sm89INS1_16FlashAttnBwdSm80INS1_25CollectiveMainloopBwdSm80ILi2ELi2EN4cute5tupleIJNS5_1CILi128EEES8_NS7_ILi64EEEEEENS_6half_tEfNS_4arch4Sm80ELb0ELb1ELb1ELb1ELb1ELb0ELb0ELb0ELi2ELi4ELi4ELi4ELb0EEENS1_21CollectiveEpilogueBwdISA_SB_SD_Li256ELb1ELb0ELi2EEENS1_19SingleTileSchedulerILb1ELb0ELb0ELi128EEEEEEEEEvNT_6ParamsE$_ZZN4cute13to_mixed_bitsINS_5tupleIJNS1_IJNS_1CILi4EEENS2_ILi8EEEEEES3_NS2_ILi1EEEEEENS1_IJNS1_IJNS2_ILi0EEENS2_ILi64EEEEEES8_S8_EEENS1_IJNS1_IJiiEEEiS8_EEEEEDaRKT_RKT0_RKT1_ENKUlRKT_RKT0_RKT1_E_clIS5_SA_SC_EEDaSP_SS_SV_:
[----:B------:R-:W-:Y:S01]  /*a910*/  MOV R7, 0x0 ;  /* 0x0000000000077802 */ /* 0x000fe20000000f00 */
[----:B------:R-:W-:-:S05]  /*a920*/  IMAD.SHL.U32 R4, R34, 0x40, RZ ;  /* 0x0000004022047824 */ /* 0x000fca00078e00ff */
[----:B------:R-:W-:Y:S01]  /*a930*/  LOP3.LUT R4, R4, 0x1c0, RZ, 0xc0, !PT ;  /* 0x000001c004047812 */ /* 0x000fe200078ec0ff */
[----:B------:R-:W-:Y:S06]  /*a940*/  RET.REL.NODEC R6 `(_ZN7cutlass13device_kernelIN5flash19enable_sm80_to_sm89INS1_16FlashAttnBwdSm80INS1_25CollectiveMainloopBwdSm80ILi2ELi2EN4cute5tupleIJNS5_1CILi128EEES8_NS7_ILi64EEEEEENS_6half_tEfNS_4arch4Sm80ELb0ELb1ELb1ELb1ELb1ELb0ELb0ELb0ELi2ELi4ELi4ELi4ELb0EEENS1_21CollectiveEpilogueBwdISA_SB_SD_Li256ELb1ELb0ELi2EEENS1_19SingleTileSchedulerILb1ELb0ELb0ELi128EEEEEEEEEvNT_6ParamsE) ;  /* 0xffff56b006007950 */ /* 0x000fec0003c3ffff */
        .type           $_ZN7cutlass13device_kernelIN5flash19enable_sm80_to_sm89INS1_16FlashAttnBwdSm80INS1_25CollectiveMainloopBwdSm80ILi2ELi2EN4cute5tupleIJNS5_1CILi128EEES8_NS7_ILi64EEEEEENS_6half_tEfNS_4arch4Sm80ELb0ELb1ELb1ELb1ELb1ELb0ELb0ELb0ELi2ELi4ELi4ELi4ELb0EEENS1_21CollectiveEpilogueBwdISA_SB_SD_Li256ELb1ELb0ELi2EEENS1_19SingleTileSchedulerILb1ELb0ELb0ELi128EEEEEEEEEvNT_6ParamsE$_ZZN4cute13to_mixed_bitsINS_5tupleIJNS1_IJNS_1CILi4EEENS2_ILi8EEEEEES3_NS2_ILi1EEEEEENS1_IJNS1_IJNS2_ILi128EEENS2_ILi0EEEEEENS2_ILi16EEES9_EEENS1_IJNS1_IJiiEEEiS9_EEEEEDaRKT_RKT0_RKT1_ENKUlDpRKT_E_clIJNS_9MixedBitsILj0ELj384EEENSU_ILj0ELj48EEENS2_ILj0EEEEEEDaSR_,@function
        .size           $_ZN7cutlass13device_kernelIN5flash19enable_sm80_to_sm89INS1_16FlashAttnBwdSm80INS1_25CollectiveMainloopBwdSm80ILi2ELi2EN4cute5tupleIJNS5_1CILi128EEES8_NS7_ILi64EEEEEENS_6half_tEfNS_4arch4Sm80ELb0ELb1ELb1ELb1ELb1ELb0ELb0ELb0ELi2ELi4ELi4ELi4ELb0EEENS1_21CollectiveEpilogueBwdISA_SB_SD_Li256ELb1ELb0ELi2EEENS1_19SingleTileSchedulerILb1ELb0ELb0ELi128EEEEEEEEEvNT_6ParamsE$_ZZN4cute13to_mixed_bitsINS_5tupleIJNS1_IJNS_1CILi4EEENS2_ILi8EEEEEES3_NS2_ILi1EEEEEENS1_IJNS1_IJNS2_ILi128EEENS2_ILi0EEEEEENS2_ILi16EEES9_EEENS1_IJNS1_IJiiEEEiS9_EEEEEDaRKT_RKT0_RKT1_ENKUlDpRKT_E_clIJNS_9MixedBitsILj0ELj384EEENSU_ILj0ELj48EEENS2_ILj0EEEEEEDaSR_,($_ZN7cutlass13device_kernelIN5flash19enable_sm80_to_sm89INS1_16FlashAttnBwdSm80INS1_25CollectiveMainloopBwdSm80ILi2ELi2EN4cute5tupleIJNS5_1CILi128EEES8_NS7_ILi64EEEEEENS_6half_tEfNS_4arch4Sm80ELb0ELb1ELb1ELb1ELb1ELb0ELb0ELb0ELi2ELi4ELi4ELi4ELb0EEENS1_21CollectiveEpilogueBwdISA_SB_SD_Li256ELb1ELb0ELi2EEENS1_19SingleTileSchedulerILb1ELb0ELb0ELi128EEEEEEEEEvNT_6ParamsE$_ZZN4cute13to_mixed_bitsINS_5tupleIJNS1_IJNS_1CILi4EEENS2_ILi8EEEEEES3_NS2_ILi1EEEEEENS1_IJNS1_IJNS2_ILi128EEENS2_ILi0EEEEEENS2_ILi16EEES9_EEENS1_IJNS1_IJiiEEEiS9_EEEEEDaRKT_RKT0_RKT1_ENKUlRKT_RKT0_RKT1_E_clIS3_SB_iEEDaSQ_ST_SW_ - $_ZN7cutlass13device_kernelIN5flash19enable_sm80_to_sm89INS1_16FlashAttnBwdSm80INS1_25CollectiveMainloopBwdSm80ILi2ELi2EN4cute5tupleIJNS5_1CILi128EEES8_NS7_ILi64EEEEEENS_6half_tEfNS_4arch4Sm80ELb0ELb1ELb1ELb1ELb1ELb0ELb0ELb0ELi2ELi4ELi4ELi4ELb0EEENS1_21CollectiveEpilogueBwdISA_SB_SD_Li256ELb1ELb0ELi2EEENS1_19SingleTileSchedulerILb1ELb0ELb0ELi128EEEEEEEEEvNT_6ParamsE$_ZZN4cute13to_mixed_bitsINS_5tupleIJNS1_IJNS_1CILi4EEENS2_ILi8EEEEEES3_NS2_ILi1EEEEEENS1_IJNS1_IJNS2_ILi128EEENS2_ILi0EEEEEENS2_ILi16EEES9_EEENS1_IJNS1_IJiiEEEiS9_EEEEEDaRKT_RKT0_RKT1_ENKUlDpRKT_E_clIJNS_9MixedBitsILj0ELj384EEENSU_ILj0ELj48EEENS2_ILj0EEEEEEDaSR_)
$_ZN7cutlass13device_kernelIN5flash19enable_sm80_to_sm89INS1_16FlashAttnBwdSm80INS1_25CollectiveMainloopBwdSm80ILi2ELi2EN4cute5tupleIJNS5_1CILi128EEES8_NS7_ILi64EEEEEENS_6half_tEfNS_4arch4Sm80ELb0ELb1ELb1ELb1ELb1ELb0ELb0ELb0ELi2ELi4ELi4ELi4ELb0EEENS1_21CollectiveEpilogueBwdISA_SB_SD_Li256ELb1ELb0ELi2EEENS1_19SingleTileSchedulerILb1ELb0ELb0ELi128EEEEEEEEEvNT_6ParamsE$_ZZN4cute13to_mixed_bitsINS_5tupleIJNS1_IJNS_1CILi4EEENS2_ILi8EEEEEES3_NS2_ILi1EEEEEENS1_IJNS1_IJNS2_ILi128EEENS2_ILi0EEEEEENS2_ILi16EEES9_EEENS1_IJNS1_IJiiEEEiS9_EEEEEDaRKT_RKT0_RKT1_ENKUlDpRKT_E_clIJNS_9MixedBitsILj0ELj384EEENSU_ILj0ELj48EEENS2_ILj0EEEEEEDaSR_:
[----:B------:R-:W-:Y:S01]  /*a950*/  LOP3.LUT R12, R7, 0x30, RZ, 0xc0, !PT ;  /* 0x00000030070c7812 */ /* 0x000fe200078ec0ff */
[----:B------:R-:W-:-:S03]  /*a960*/  IMAD.MOV.U32 R7, RZ, RZ, 0x0 ;  /* 0x00000000ff077424 */ /* 0x000fc600078e00ff */
[----:B------:R-:W-:Y:S01]  /*a970*/  LOP3.LUT R3, R12, 0x1b0, R3, 0x78, !PT ;  /* 0x000001b00c037812 */ /* 0x000fe200078e7803 */
[----:B------:R-:W-:Y:S06]  /*a980*/  RET.REL.NODEC R6 `(_ZN7cutlass13device_kernelIN5flash19enable_sm80_to_sm89INS1_16FlashAttnBwdSm80INS1_25CollectiveMainloopBwdSm80ILi2ELi2EN4cute5tupleIJNS5_1CILi128EEES8_NS7_ILi64EEEEEENS_6half_tEfNS_4arch4Sm80ELb0ELb1ELb1ELb1ELb1ELb0ELb0ELb0ELi2ELi4ELi4ELi4ELb0EEENS1_21CollectiveEpilogueBwdISA_SB_SD_Li256ELb1ELb0ELi2EEENS1_19SingleTileSchedulerILb1ELb0ELb0ELi128EEEEEEEEEvNT_6ParamsE) ;  /* 0xffff567006007950 */ /* 0x000fec0003c3ffff */
        .type           $_ZN7cutlass13device_kernelIN5flash19enable_sm80_to_sm89INS1_16FlashAttnBwdSm80INS1_25CollectiveMainloopBwdSm80ILi2ELi2EN4cute5tupleIJNS5_1CILi128EEES8_NS7_ILi64EEEEEENS_6half_tEfNS_4arch4Sm80ELb0ELb1ELb1ELb1ELb1ELb0ELb0ELb0ELi2ELi4ELi4ELi4ELb0EEENS1_21CollectiveEpilogueBwdISA_SB_SD_Li256ELb1ELb0ELi2EEENS1_19SingleTileSchedulerILb1ELb0ELb0ELi128EEEEEEEEEvNT_6ParamsE$_ZZN4cute13to_mixed_bitsINS_5tupleIJNS1_IJNS_1CILi4EEENS2_ILi8EEEEEES3_NS2_ILi1EEEEEENS1_IJNS1_IJNS2_ILi128EEENS2_ILi0EEEEEENS2_ILi16EEES9_EEENS1_IJNS1_IJiiEEEiS9_EEEEEDaRKT_RKT0_RKT1_ENKUlRKT_RKT0_RKT1_E_clIS3_SB_iEEDaSQ_ST_SW_,@function
        .size           $_ZN7cutlass13device_kernelIN5flash19enable_sm80_to_sm89INS1_16FlashAttnBwdSm80INS1_25CollectiveMainloopBwdSm80ILi2ELi2EN4cute5tupleIJNS5_1CILi128EEES8_NS7_ILi64EEEEEENS_6half_tEfNS_4arch4Sm80ELb0ELb1ELb1ELb1ELb1ELb0ELb0ELb0ELi2ELi4ELi4ELi4ELb0EEENS1_21CollectiveEpilogueBwdISA_SB_SD_Li256ELb1ELb0ELi2EEENS1_19SingleTileSchedulerILb1ELb0ELb0ELi128EEEEEEEEEvNT_6ParamsE$_ZZN4cute13to_mixed_bitsINS_5tupleIJNS1_IJNS_1CILi4EEENS2_ILi8EEEEEES3_NS2_ILi1EEEEEENS1_IJNS1_IJNS2_ILi128EEENS2_ILi0EEEEEENS2_ILi16EEES9_EEENS1_IJNS1_IJiiEEEiS9_EEEEEDaRKT_RKT0_RKT1_ENKUlRKT_RKT0_RKT1_E_clIS3_SB_iEEDaSQ_ST_SW_,($_ZN7cutlass13device_kernelIN5flash19enable_sm80_to_sm89INS1_16FlashAttnBwdSm80INS1_25CollectiveMainloopBwdSm80ILi2ELi2EN4cute5tupleIJNS5_1CILi128EEES8_NS7_ILi64EEEEEENS_6half_tEfNS_4arch4Sm80ELb0ELb1ELb1ELb1ELb1ELb0ELb0ELb0ELi2ELi4ELi4ELi4ELb0EEENS1_21CollectiveEpilogueBwdISA_SB_SD_Li256ELb1ELb0ELi2EEENS1_19SingleTileSchedulerILb1ELb0ELb0ELi128EEEEEEEEEvNT_6ParamsE$_ZZN4cute13to_mixed_bitsINS_5tupleIJNS1_IJNS_1CILi4EEENS2_ILi8EEEEEES3_NS2_ILi1EEEEEENS1_IJNS1_IJNS2_ILi128EEENS2_ILi0EEEEEENS2_ILi16EEES9_EEENS1_IJNS1_IJiiEEEiS9_EEEEEDaRKT_RKT0_RKT1_ENKUlRKT_RKT0_RKT1_E_clIS5_SA_SD_EEDaSQ_ST_SW_ - $_ZN7cutlass13device_kernelIN5flash19enable_sm80_to_sm89INS1_16FlashAttnBwdSm80INS1_25CollectiveMainloopBwdSm80ILi2ELi2EN4cute5tupleIJNS5_1CILi128EEES8_NS7_ILi64EEEEEENS_6half_tEfNS_4arch4Sm80ELb0ELb1ELb1ELb1ELb1ELb0ELb0ELb0ELi2ELi4ELi4ELi4ELb0EEENS1_21CollectiveEpilogueBwdISA_SB_SD_Li256ELb1ELb0ELi2EEENS1_19SingleTileSchedulerILb1ELb0ELb0ELi128EEEEEEEEEvNT_6ParamsE$_ZZN4cute13to_mixed_bitsINS_5tupleIJNS1_IJNS_1CILi4EEENS2_ILi8EEEEEES3_NS2_ILi1EEEEEENS1_IJNS1_IJNS2_ILi128EEENS2_ILi0EEEEEENS2_ILi16EEES9_EEENS1_IJNS1_IJiiEEEiS9_EEEEEDaRKT_RKT0_RKT1_ENKUlRKT_RKT0_RKT1_E_clIS3_SB_iEEDaSQ_ST_SW_)
$_ZN7cutlass13device_kernelIN5flash19enable_sm80_to_sm89INS1_16FlashAttnBwdSm80INS1_25CollectiveMainloopBwdSm80ILi2ELi2EN4cute5tupleIJNS5_1CILi128EEES8_NS7_ILi64EEEEEENS_6half_tEfNS_4arch4Sm80ELb0ELb1ELb1ELb1ELb1ELb0ELb0ELb0ELi2ELi4ELi4ELi4ELb0EEENS1_21CollectiveEpilogueBwdISA_SB_SD_Li256ELb1ELb0ELi2EEENS1_19SingleTileSchedulerILb1ELb0ELb0ELi128EEEEEEEEEvNT_6ParamsE$_ZZN4cute13to_mixed_bitsINS_5tupleIJNS1_IJNS_1CILi4EEENS2_ILi8EEEEEES3_NS2_ILi1EEEEEENS1_IJNS1_IJNS2_ILi128EEENS2_ILi0EEEEEENS2_ILi16EEES9_EEENS1_IJNS1_IJiiEEEiS9_EEEEEDaRKT_RKT0_RKT1_ENKUlRKT_RKT0_RKT1_E_clIS3_SB_iEEDaSQ_ST_SW_:
[----:B------:R-:W-:Y:S01]  /*a990*/  MOV R13, 0x0 ;  /* 0x00000000000d7802 */ /* 0x000fe20000000f00 */
[----:B------:R-:W-:-:S05]  /*a9a0*/  IMAD.SHL.U32 R6, R7, 0x10, RZ ;  /* 0x0000001007067824 */ /* 0x000fca00078e00ff */
[----:B------:R-:W-:Y:S01]  /*a9b0*/  LOP3.LUT R6, R6, 0x30, RZ, 0xc0, !PT ;  /* 0x0000003006067812 */ /* 0x000fe200078ec0ff */
[----:B------:R-:W-:Y:S06]  /*a9c0*/  RET.REL.NODEC R12 `(_ZN7cutlass13device_kernelIN5flash19enable_sm80_to_sm89INS1_16FlashAttnBwdSm80INS1_25CollectiveMainloopBwdSm80ILi2ELi2EN4cute5tupleIJNS5_1CILi128EEES8_NS7_ILi64EEEEEENS_6half_tEfNS_4arch4Sm80ELb0ELb1ELb1ELb1ELb1ELb0ELb0ELb0ELi2ELi4ELi4ELi4ELb0EEENS1_21CollectiveEpilogueBwdISA_SB_SD_Li256ELb1ELb0ELi2EEENS1_19SingleTileSchedulerILb1ELb0ELb0ELi128EEEEEEEEEvNT_6ParamsE) ;  /* 0xffff56300c007950 */ /* 0x000fec0003c3ffff */
        .type           $_ZN7cutlass13device_kernelIN5flash19enable_sm80_to_sm89INS1_16FlashAttnBwdSm80INS1_25CollectiveMainloopBwdSm80ILi2ELi2EN4cute5tupleIJNS5_1CILi128EEES8_NS7_ILi64EEEEEENS_6half_tEfNS_4arch4Sm80ELb0ELb1ELb1ELb1ELb1ELb0ELb0ELb0ELi2ELi4ELi4ELi4ELb0EEENS1_21CollectiveEpilogueBwdISA_SB_SD_Li256ELb1ELb0ELi2EEENS1_19SingleTileSchedulerILb1ELb0ELb0ELi128EEEEEEEEEvNT_6ParamsE$_ZZN4cute13to_mixed_bitsINS_5tupleIJNS1_IJNS_1CILi4EEENS2_ILi8EEEEEES3_NS2_ILi1EEEEEENS1_IJNS1_IJNS2_ILi128EEENS2_ILi0EEEEEENS2_ILi16EEES9_EEENS1_IJNS1_IJiiEEEiS9_EEEEEDaRKT_RKT0_RKT1_ENKUlRKT_RKT0_RKT1_E_clIS5_SA_SD_EEDaSQ_ST_SW_,@function
        .size           $_ZN7cutlass13device_kernelIN5flash19enable_sm80_to_sm89INS1_16FlashAttnBwdSm80INS1_25CollectiveMainloopBwdSm80ILi2ELi2EN4cute5tupleIJNS5_1CILi128EEES8_NS7_ILi64EEEEEENS_6half_tEfNS_4arch4Sm80ELb0ELb1ELb1ELb1ELb1ELb0ELb0ELb0ELi2ELi4ELi4ELi4ELb0EEENS1_21CollectiveEpilogueBwdISA_SB_SD_Li256ELb1ELb0ELi2EEENS1_19SingleTileSchedulerILb1ELb0ELb0ELi128EEEEEEEEEvNT_6ParamsE$_ZZN4cute13to_mixed_bitsINS_5tupleIJNS1_IJNS_1CILi4EEENS2_ILi8EEEEEES3_NS2_ILi1EEEEEENS1_IJNS1_IJNS2_ILi128EEENS2_ILi0EEEEEENS2_ILi16EEES9_EEENS1_IJNS1_IJiiEEEiS9_EEEEEDaRKT_RKT0_RKT1_ENKUlRKT_RKT0_RKT1_E_clIS5_SA_SD_EEDaSQ_ST_SW_,($_ZN7cutlass13device_kernelIN5flash19enable_sm80_to_sm89INS1_16FlashAttnBwdSm80INS1_25CollectiveMainloopBwdSm80ILi2ELi2EN4cute5tupleIJNS5_1CILi128EEES8_NS7_ILi64EEEEEENS_6half_tEfNS_4arch4Sm80ELb0ELb1ELb1ELb1ELb1ELb0ELb0ELb0ELi2ELi4ELi4ELi4ELb0EEENS1_21CollectiveEpilogueBwdISA_SB_SD_Li256ELb1ELb0ELi2EEENS1_19SingleTileSchedulerILb1ELb0ELb0ELi128EEEEEEEEEvNT_6ParamsE$_ZZN4cute14logical_divideINS_5tupleIJNS1_IJNS_1CILi8EEENS2_ILi1EEEEEENS1_IJNS2_ILi2EEEEEEEEENS1_IJNS1_IJS4_NS2_ILi0EEEEEENS1_IJiEEEEEENS1_IJS5_NS_6LayoutIS4_S9_EEEEEEEDaRKNSD_IT_T0_EERKT1_ENKUlRKT_RKT0_E_clINSD_IS7_SB_EESE_EEDaSQ_ST_ - $_ZN7cutlass13device_kernelIN5flash19enable_sm80_to_sm89INS1_16FlashAttnBwdSm80INS1_25CollectiveMainloopBwdSm80ILi2ELi2EN4cute5tupleIJNS5_1CILi128EEES8_NS7_ILi64EEEEEENS_6half_tEfNS_4arch4Sm80ELb0ELb1ELb1ELb1ELb1ELb0ELb0ELb0ELi2ELi4ELi4ELi4ELb0EEENS1_21CollectiveEpilogueBwdISA_SB_SD_Li256ELb1ELb0ELi2EEENS1_19SingleTileSchedulerILb1ELb0ELb0ELi128EEEEEEEEEvNT_6ParamsE$_ZZN4cute13to_mixed_bitsINS_5tupleIJNS1_IJNS_1CILi4EEENS2_ILi8EEEEEES3_NS2_ILi1EEEEEENS1_IJNS1_IJNS2_ILi128EEENS2_ILi0EEEEEENS2_ILi16EEES9_EEENS1_IJNS1_IJiiEEEiS9_EEEEEDaRKT_RKT0_RKT1_ENKUlRKT_RKT0_RKT1_E_clIS5_SA_SD_EEDaSQ_ST_SW_)
$_ZN7cutlass13device_kernelIN5flash19enable_sm80_to_sm89INS1_16FlashAttnBwdSm80INS1_25CollectiveMainloopBwdSm80ILi2ELi2EN4cute5tupleIJNS5_1CILi128EEES8_NS7_ILi64EEEEEENS_6half_tEfNS_4arch4Sm80ELb0ELb1ELb1ELb1ELb1ELb0ELb0ELb0ELi2ELi4ELi4ELi4ELb0EEENS1_21CollectiveEpilogueBwdISA_SB_SD_Li256ELb1ELb0ELi2EEENS1_19SingleTileSchedulerILb1ELb0ELb0ELi128EEEEEEEEEvNT_6ParamsE$_ZZN4cute13to_mixed_bitsINS_5tupleIJNS1_IJNS_1CILi4EEENS2_ILi8EEEEEES3_NS2_ILi1EEEEEENS1_IJNS1_IJNS2_ILi128EEENS2_ILi0EEEEEENS2_ILi16EEES9_EEENS1_IJNS1_IJiiEEEiS9_EEEEEDaRKT_RKT0_RKT1_ENKUlRKT_RKT0_RKT1_E_clIS5_SA_SD_EEDaSQ_ST_SW_:
[----:B------:R-:W-:Y:S01]  /*a9d0*/  MOV R12, R6 ;  /* 0x00000006000c7202 */ /* 0x000fe20000000f00 */
[----:B------:R-:W-:Y:S02]  /*a9e0*/  IMAD.MOV.U32 R13, RZ, RZ, 0x0 ;  /* 0x00000000ff0d7424 */ /* 0x000fe400078e00ff */
[----:B------:R-:W-:-:S05]  /*a9f0*/  IMAD.SHL.U32 R3, R35, 0x80, RZ ;  /* 0x0000008023037824 */ /* 0x000fca00078e00ff */
[----:B------:R-:W-:Y:S01]  /*aa00*/  LOP3.LUT R3, R3, 0x180, RZ, 0xc0, !PT ;  /* 0x0000018003037812 */ /* 0x000fe200078ec0ff */
[----:B------:R-:W-:Y:S06]  /*aa10*/  RET.REL.NODEC R12 `(_ZN7cutlass13device_kernelIN5flash19enable_sm80_to_sm89INS1_16FlashAttnBwdSm80INS1_25CollectiveMainloopBwdSm80ILi2ELi2EN4cute5tupleIJNS5_1CILi128EEES8_NS7_ILi64EEEEEENS_6half_tEfNS_4arch4Sm80ELb0ELb1ELb1ELb1ELb1ELb0ELb0ELb0ELi2ELi4ELi4ELi4ELb0EEENS1_21CollectiveEpilogueBwdISA_SB_SD_Li256ELb1ELb0ELi2EEENS1_19SingleTileSchedulerILb1ELb0ELb0ELi128EEEEEEEEEvNT_6ParamsE) ;  /* 0xffff55e00c007950 */ /* 0x000fec0003c3ffff */
        .type           $_ZN7cutlass13device_kernelIN5flash19enable_sm80_to_sm89INS1_16FlashAttnBwdSm80INS1_25CollectiveMainloopBwdSm80ILi2ELi2EN4cute5tupleIJNS5_1CILi128EEES8_NS7_ILi64EEEEEENS_6half_tEfNS_4arch4Sm80ELb0ELb1ELb1ELb1ELb1ELb0ELb0ELb0ELi2ELi4ELi4ELi4ELb0EEENS1_21CollectiveEpilogueBwdISA_SB_SD_Li256ELb1ELb0ELi2EEENS1_19SingleTileSchedulerILb1ELb0ELb0ELi128EEEEEEEEEvNT_6ParamsE$_ZZN4cute14logical_divideINS_5tupleIJNS1_IJNS_1CILi8EEENS2_ILi1EEEEEENS1_IJNS2_ILi2EEEEEEEEENS1_IJNS1_IJS4_NS2_ILi0EEEEEENS1_IJiEEEEEENS1_IJS5_NS_6LayoutIS4_S9_EEEEEEEDaRKNSD_IT_T0_EERKT1_ENKUlRKT_RKT0_E_clINSD_IS7_SB_EESE_EEDaSQ_ST_,@function
        .size           $_ZN7cutlass13device_kernelIN5flash19enable_sm80_to_sm89INS1_16FlashAttnBwdSm80INS1_25CollectiveMainloopBwdSm80ILi2ELi2EN4cute5tupleIJNS5_1CILi128EEES8_NS7_ILi64EEEEEENS_6half_tEfNS_4arch4Sm80ELb0ELb1ELb1ELb1ELb1ELb0ELb0ELb0ELi2ELi4ELi4ELi4ELb0EEENS1_21CollectiveEpilogueBwdISA_SB_SD_Li256ELb1ELb0ELi2EEENS1_19SingleTileSchedulerILb1ELb0ELb0ELi128EEEEEEEEEvNT_6ParamsE$_ZZN4cute14logical_divideINS_5tupleIJNS1_IJNS_1CILi8EEENS2_ILi1EEEEEENS1_IJNS2_ILi2EEEEEEEEENS1_IJNS1_IJS4_NS2_ILi0EEEEEENS1_IJiEEEEEENS1_IJS5_NS_6LayoutIS4_S9_EEEEEEEDaRKNSD_IT_T0_EERKT1_ENKUlRKT_RKT0_E_clINSD_IS7_SB_EESE_EEDaSQ_ST_,($_ZN7cutlass13device_kernelIN5flash19enable_sm80_to_sm89INS1_16FlashAttnBwdSm80INS1_25CollectiveMainloopBwdSm80ILi2ELi2EN4cute5tupleIJNS5_1CILi128EEES8_NS7_ILi64EEEEEENS_6half_tEfNS_4arch4Sm80ELb0ELb1ELb1ELb1ELb1ELb0ELb0ELb0ELi2ELi4ELi4ELi4ELb0EEENS1_21CollectiveEpilogueBwdISA_SB_SD_Li256ELb1ELb0ELi2EEENS1_19SingleTileSchedulerILb1ELb0ELb0ELi128EEEEEEEEEvNT_6ParamsE$_ZZN4cute16flatten_to_tupleINS_5tupleIJNS1_IJiiEEENS_1CILi1024EEEEEEEEDaRKT_ENKUlRKT_E_clIS2_EEDaSB_ - $_ZN7cutlass13device_kernelIN5flash19enable_sm80_to_sm89INS1_16FlashAttnBwdSm80INS1_25CollectiveMainloopBwdSm80ILi2ELi2EN4cute5tupleIJNS5_1CILi128EEES8_NS7_ILi64EEEEEENS_6half_tEfNS_4arch4Sm80ELb0ELb1ELb1ELb1ELb1ELb0ELb0ELb0ELi2ELi4ELi4ELi4ELb0EEENS1_21CollectiveEpilogueBwdISA_SB_SD_Li256ELb1ELb0ELi2EEENS1_19SingleTileSchedulerILb1ELb0ELb0ELi128EEEEEEEEEvNT_6ParamsE$_ZZN4cute14logical_divideINS_5tupleIJNS1_IJNS_1CILi8EEENS2_ILi1EEEEEENS1_IJNS2_ILi2EEEEEEEEENS1_IJNS1_IJS4_NS2_ILi0EEEEEENS1_IJiEEEEEENS1_IJS5_NS_6LayoutIS4_S9_EEEEEEEDaRKNSD_IT_T0_EERKT1_ENKUlRKT_RKT0_E_clINSD_IS7_SB_EESE_EEDaSQ_ST_)
$_ZN7cutlass13device_kernelIN5flash19enable_sm80_to_sm89INS1_16FlashAttnBwdSm80INS1_25CollectiveMainloopBwdSm80ILi2ELi2EN4cute5tupleIJNS5_1CILi128EEES8_NS7_ILi64EEEEEENS_6half_tEfNS_4arch4Sm80ELb0ELb1ELb1ELb1ELb1ELb0ELb0ELb0ELi2ELi4ELi4ELi4ELb0EEENS1_21CollectiveEpilogueBwdISA_SB_SD_Li256ELb1ELb0ELi2EEENS1_19SingleTileSchedulerILb1ELb0ELb0ELi128EEEEEEEEEvNT_6ParamsE$_ZZN4cute14logical_divideINS_5tupleIJNS1_IJNS_1CILi8EEENS2_ILi1EEEEEENS1_IJNS2_ILi2EEEEEEEEENS1_IJNS1_IJS4_NS2_ILi0EEEEEENS1_IJiEEEEEENS1_IJS5_NS_6LayoutIS4_S9_EEEEEEEDaRKNSD_IT_T0_EERKT1_ENKUlRKT_RKT0_E_clINSD_IS7_SB_EESE_EEDaSQ_ST_:
[----:B------:R-:W-:-:S06]  /*aa20*/  IADD3 R11, R82, -c[0x0][0x20], RZ ;  /* 0x80000800520b7a10 */ /* 0x000fcc0007ffe0ff */
[----:B------:R-:W5:Y:S01]  /*aa30*/  LDL R11, [R11] ;  /* 0x000000000b0b7983 */ /* 0x000f620000100800 */
[----:B------:R-:W-:Y:S01]  /*aa40*/  IMAD.MOV.U32 R12, RZ, RZ, R10 ;  /* 0x000000ffff0c7224 */ /* 0x000fe200078e000a */
[----:B------:R-:W-:-:S04]  /*aa50*/  MOV R13, 0x0 ;  /* 0x00000000000d7802 */ /* 0x000fc80000000f00 */
[----:B------:R-:W-:Y:S05]  /*aa60*/  RET.REL.NODEC R12 `(_ZN7cutlass13device_kernelIN5flash19enable_sm80_to_sm89INS1_16FlashAttnBwdSm80INS1_25CollectiveMainloopBwdSm80ILi2ELi2EN4cute5tupleIJNS5_1CILi128EEES8_NS7_ILi64EEEEEENS_6half_tEfNS_4arch4Sm80ELb0ELb1ELb1ELb1ELb1ELb0ELb0ELb0ELi2ELi4ELi4ELi4ELb0EEENS1_21CollectiveEpilogueBwdISA_SB_SD_Li256ELb1ELb0ELi2EEENS1_19SingleTileSchedulerILb1ELb0ELb0ELi128EEEEEEEEEvNT_6ParamsE) ;  /* 0xffff55900c007950 */ /* 0x000fea0003c3ffff */
        .type           $_ZN7cutlass13device_kernelIN5flash19enable_sm80_to_sm89INS1_16FlashAttnBwdSm80INS1_25CollectiveMainloopBwdSm80ILi2ELi2EN4cute5tupleIJNS5_1CILi128EEES8_NS7_ILi64EEEEEENS_6half_tEfNS_4arch4Sm80ELb0ELb1ELb1ELb1ELb1ELb0ELb0ELb0ELi2ELi4ELi4ELi4ELb0EEENS1_21CollectiveEpilogueBwdISA_SB_SD_Li256ELb1ELb0ELi2EEENS1_19SingleTileSchedulerILb1ELb0ELb0ELi128EEEEEEEEEvNT_6ParamsE$_ZZN4cute16flatten_to_tupleINS_5tupleIJNS1_IJiiEEENS_1CILi1024EEEEEEEEDaRKT_ENKUlRKT_E_clIS2_EEDaSB_,@function
        .size           $_ZN7cutlass13device_kernelIN5flash19enable_sm80_to_sm89INS1_16FlashAttnBwdSm80INS1_25CollectiveMainloopBwdSm80ILi2ELi2EN4cute5tupleIJNS5_1CILi128EEES8_NS7_ILi64EEEEEENS_6half_tEfNS_4arch4Sm80ELb0ELb1ELb1ELb1ELb1ELb0ELb0ELb0ELi2ELi4ELi4ELi4ELb0EEENS1_21CollectiveEpilogueBwdISA_SB_SD_Li256ELb1ELb0ELi2EEENS1_19SingleTileSchedulerILb1ELb0ELb0ELi128EEEEEEEEEvNT_6ParamsE$_ZZN4cute16flatten_to_tupleINS_5tupleIJNS1_IJiiEEENS_1CILi1024EEEEEEEEDaRKT_ENKUlRKT_E_clIS2_EEDaSB_,($_ZN7cutlass13device_kernelIN5flash19enable_sm80_to_sm89INS1_16FlashAttnBwdSm80INS1_25CollectiveMainloopBwdSm80ILi2ELi2EN4cute5tupleIJNS5_1CILi128EEES8_NS7_ILi64EEEEEENS_6half_tEfNS_4arch4Sm80ELb0ELb1ELb1ELb1ELb1ELb0ELb0ELb0ELi2ELi4ELi4ELi4ELb0EEENS1_21CollectiveEpilogueBwdISA_SB_SD_Li256ELb1ELb0ELi2EEENS1_19SingleTileSchedulerILb1ELb0ELb0ELi128EEEEEEEEEvNT_6ParamsE$_ZZN4cute16flatten_to_tupleINS_5tupleIJNS_1CILi1024EEENS1_IJiiEEEEEEEEDaRKT_ENKUlRKT_E_clIS4_EEDaSB_ - $_ZN7cutlass13device_kernelIN5flash19enable_sm80_to_sm89INS1_16FlashAttnBwdSm80INS1_25CollectiveMainloopBwdSm80ILi2ELi2EN4cute5tupleIJNS5_1CILi128EEES8_NS7_ILi64EEEEEENS_6half_tEfNS_4arch4Sm80ELb0ELb1ELb1ELb1ELb1ELb0ELb0ELb0ELi2ELi4ELi4ELi4ELb0EEENS1_21CollectiveEpilogueBwdISA_SB_SD_Li256ELb1ELb0ELi2EEENS1_19SingleTileSchedulerILb1ELb0ELb0ELi128EEEEEEEEEvNT_6ParamsE$_ZZN4cute16flatten_to_tupleINS_5tupleIJNS1_IJiiEEENS_1CILi1024EEEEEEEEDaRKT_ENKUlRKT_E_clIS2_EEDaSB_)
$_ZN7cutlass13device_kernelIN5flash19enable_sm80_to_sm89INS1_16FlashAttnBwdSm80INS1_25CollectiveMainloopBwdSm80ILi2ELi2EN4cute5tupleIJNS5_1CILi128EEES8_NS7_ILi64EEEEEENS_6half_tEfNS_4arch4Sm80ELb0ELb1ELb1ELb1ELb1ELb0ELb0ELb0ELi2ELi4ELi4ELi4ELb0EEENS1_21CollectiveEpilogueBwdISA_SB_SD_Li256ELb1ELb0ELi2EEENS1_19SingleTileSchedulerILb1ELb0ELb0ELi128EEEEEEEEEvNT_6ParamsE$_ZZN4cute16flatten_to_tupleINS_5tupleIJNS1_IJiiEEENS_1CILi1024EEEEEEEEDaRKT_ENKUlRKT_E_clIS2_EEDaSB_:
[----:B------:R-:W-:-:S04]  /*aa70*/  MOV R3, 0x0 ;  /* 0x0000000000037802 */ /* 0x000fc80000000f00 */
[----:B------:R-:W-:Y:S05]  /*aa80*/  RET.REL.NODEC R2 `(_ZN7cutlass13device_kernelIN5flash19enable_sm80_to_sm89INS1_16FlashAttnBwdSm80INS1_25CollectiveMainloopBwdSm80ILi2ELi2EN4cute5tupleIJNS5_1CILi128EEES8_NS7_ILi64EEEEEENS_6half_tEfNS_4arch4Sm80ELb0ELb1ELb1ELb1ELb1ELb0ELb0ELb0ELi2ELi4ELi4ELi4ELb0EEENS1_21CollectiveEpilogueBwdISA_SB_SD_Li256ELb1ELb0ELi2EEENS1_19SingleTileSchedulerILb1ELb0ELb0ELi128EEEEEEEEEvNT_6ParamsE) ;  /* 0xffff557002007950 */ /* 0x000fea0003c3ffff */
        .type           $_ZN7cutlass13device_kernelIN5flash19enable_sm80_to_sm89INS1_16FlashAttnBwdSm80INS1_25CollectiveMainloopBwdSm80ILi2ELi2EN4cute5tupleIJNS5_1CILi128EEES8_NS7_ILi64EEEEEENS_6half_tEfNS_4arch4Sm80ELb0ELb1ELb1ELb1ELb1ELb0ELb0ELb0ELi2ELi4ELi4ELi4ELb0EEENS1_21CollectiveEpilogueBwdISA_SB_SD_Li256ELb1ELb0ELi2EEENS1_19SingleTileSchedulerILb1ELb0ELb0ELi128EEEEEEEEEvNT_6ParamsE$_ZZN4cute16flatten_to_tupleINS_5tupleIJNS_1CILi1024EEENS1_IJiiEEEEEEEEDaRKT_ENKUlRKT_E_clIS4_EEDaSB_,@function
        .size           $_ZN7cutlass13device_kernelIN5flash19enable_sm80_to_sm89INS1_16FlashAttnBwdSm80INS1_25CollectiveMainloopBwdSm80ILi2ELi2EN4cute5tupleIJNS5_1CILi128EEES8_NS7_ILi64EEEEEENS_6half_tEfNS_4arch4Sm80ELb0ELb1ELb1ELb1ELb1ELb0ELb0ELb0ELi2ELi4ELi4ELi4ELb0EEENS1_21CollectiveEpilogueBwdISA_SB_SD_Li256ELb1ELb0ELi2EEENS1_19SingleTileSchedulerILb1ELb0ELb0ELi128EEEEEEEEEvNT_6ParamsE$_ZZN4cute16flatten_to_tupleINS_5tupleIJNS_1CILi1024EEENS1_IJiiEEEEEEEEDaRKT_ENKUlRKT_E_clIS4_EEDaSB_,($_ZN7cutlass13device_kernelIN5flash19enable_sm80_to_sm89INS1_16FlashAttnBwdSm80INS1_25CollectiveMainloopBwdSm80ILi2ELi2EN4cute5tupleIJNS5_1CILi128EEES8_NS7_ILi64EEEEEENS_6half_tEfNS_4arch4Sm80ELb0ELb1ELb1ELb1ELb1ELb0ELb0ELb0ELi2ELi4ELi4ELi4ELb0EEENS1_21CollectiveEpilogueBwdISA_SB_SD_Li256ELb1ELb0ELi2EEENS1_19SingleTileSchedulerILb1ELb0ELb0ELi128EEEEEEEEEvNT_6ParamsE$_ZZN4cute16flatten_to_tupleINS_5tupleIJNS_1CILi4096EEENS1_IJNS1_IJiiEEENS2_ILi8192EEEEEEEEEEEDaRKT_ENKUlRKT_E_clIS6_EEDaSD_ - $_ZN7cutlass13device_kernelIN5flash19enable_sm80_to_sm89INS1_16FlashAttnBwdSm80INS1_25CollectiveMainloopBwdSm80ILi2ELi2EN4cute5tupleIJNS5_1CILi128EEES8_NS7_ILi64EEEEEENS_6half_tEfNS_4arch4Sm80ELb0ELb1ELb1ELb1ELb1ELb0ELb0ELb0ELi2ELi4ELi4ELi4ELb0EEENS1_21CollectiveEpilogueBwdISA_SB_SD_Li256ELb1ELb0ELi2EEENS1_19SingleTileSchedulerILb1ELb0ELb0ELi128EEEEEEEEEvNT_6ParamsE$_ZZN4cute16flatten_to_tupleINS_5tupleIJNS_1CILi1024EEENS1_IJiiEEEEEEEEDaRKT_ENKUlRKT_E_clIS4_EEDaSB_)
$_ZN7cutlass13device_kernelIN5flash19enable_sm80_to_sm89INS1_16FlashAttnBwdSm80INS1_25CollectiveMainloopBwdSm80ILi2ELi2EN4cute5tupleIJNS5_1CILi128EEES8_NS7_ILi64EEEEEENS_6half_tEfNS_4arch4Sm80ELb0ELb1ELb1ELb1ELb1ELb0ELb0ELb0ELi2ELi4ELi4ELi4ELb0EEENS1_21CollectiveEpilogueBwdISA_SB_SD_Li256ELb1ELb0ELi2EEENS1_19SingleTileSchedulerILb1ELb0ELb0ELi128EEEEEEEEEvNT_6ParamsE$_ZZN4cute16flatten_to_tupleINS_5tupleIJNS_1CILi1024EEENS1_IJiiEEEEEEEEDaRKT_ENKUlRKT_E_clIS4_EEDaSB_:
[----:B------:R-:W-:-:S04]  /*aa90*/  MOV R3, 0x0 ;  /* 0x0000000000037802 */ /* 0x000fc80000000f00 */
[----:B------:R-:W-:Y:S05]  /*aaa0*/  RET.REL.NODEC R2 `(_ZN7cutlass13device_kernelIN5flash19enable_sm80_to_sm89INS1_16FlashAttnBwdSm80INS1_25CollectiveMainloopBwdSm80ILi2ELi2EN4cute5tupleIJNS5_1CILi128EEES8_NS7_ILi64EEEEEENS_6half_tEfNS_4arch4Sm80ELb0ELb1ELb1ELb1ELb1ELb0ELb0ELb0ELi2ELi4ELi4ELi4ELb0EEENS1_21CollectiveEpilogueBwdISA_SB_SD_Li256ELb1ELb0ELi2EEENS1_19SingleTileSchedulerILb1ELb0ELb0ELi128EEEEEEEEEvNT_6ParamsE) ;  /* 0xffff555002007950 */ /* 0x000fea0003c3ffff */
        .type           $_ZN7cutlass13device_kernelIN5flash19enable_sm80_to_sm89INS1_16FlashAttnBwdSm80INS1_25CollectiveMainloopBwdSm80ILi2ELi2EN4cute5tupleIJNS5_1CILi128EEES8_NS7_ILi64EEEEEENS_6half_tEfNS_4arch4Sm80ELb0ELb1ELb1ELb1ELb1ELb0ELb0ELb0ELi2ELi4ELi4ELi4ELb0EEENS1_21CollectiveEpilogueBwdISA_SB_SD_Li256ELb1ELb0ELi2EEENS1_19SingleTileSchedulerILb1ELb0ELb0ELi128EEEEEEEEEvNT_6ParamsE$_ZZN4cute16flatten_to_tupleINS_5tupleIJNS_1CILi4096EEENS1_IJNS1_IJiiEEENS2_ILi8192EEEEEEEEEEEDaRKT_ENKUlRKT_E_clIS6_EEDaSD_,@function
        .size           $_ZN7cutlass13device_kernelIN5flash19enable_sm80_to_sm89INS1_16FlashAttnBwdSm80INS1_25CollectiveMainloopBwdSm80ILi2ELi2EN4cute5tupleIJNS5_1CILi128EEES8_NS7_ILi64EEEEEENS_6half_tEfNS_4arch4Sm80ELb0ELb1ELb1ELb1ELb1ELb0ELb0ELb0ELi2ELi4ELi4ELi4ELb0EEENS1_21CollectiveEpilogueBwdISA_SB_SD_Li256ELb1ELb0ELi2EEENS1_19SingleTileSchedulerILb1ELb0ELb0ELi128EEEEEEEEEvNT_6ParamsE$_ZZN4cute16flatten_to_tupleINS_5tupleIJNS_1CILi4096EEENS1_IJNS1_IJiiEEENS2_ILi8192EEEEEEEEEEEDaRKT_ENKUlRKT_E_clIS6_EEDaSD_,($_ZN7cutlass13device_kernelIN5flash19enable_sm80_to_sm89INS1_16FlashAttnBwdSm80INS1_25CollectiveMainloopBwdSm80ILi2ELi2EN4cute5tupleIJNS5_1CILi128EEES8_NS7_ILi64EEEEEENS_6half_tEfNS_4arch4Sm80ELb0ELb1ELb1ELb1ELb1ELb0ELb0ELb0ELi2ELi4ELi4ELi4ELb0EEENS1_21CollectiveEpilogueBwdISA_SB_SD_Li256ELb1ELb0ELi2EEENS1_19SingleTileSchedulerILb1ELb0ELb0ELi128EEEEEEEEEvNT_6ParamsE$_ZZN4cute16flatten_to_tupleINS_5tupleIJNS_1CILi4096EEENS1_IJiiEEEEEEEEDaRKT_ENKUlRKT_E_clIS4_EEDaSB_ - $_ZN7cutlass13device_kernelIN5flash19enable_sm80_to_sm89INS1_16FlashAttnBwdSm80INS1_25CollectiveMainloopBwdSm80ILi2ELi2EN4cute5tupleIJNS5_1CILi128EEES8_NS7_ILi64EEEEEENS_6half_tEfNS_4arch4Sm80ELb0ELb1ELb1ELb1ELb1ELb0ELb0ELb0ELi2ELi4ELi4ELi4ELb0EEENS1_21CollectiveEpilogueBwdISA_SB_SD_Li256ELb1ELb0ELi2EEENS1_19SingleTileSchedulerILb1ELb0ELb0ELi128EEEEEEEEEvNT_6ParamsE$_ZZN4cute16flatten_to_tupleINS_5tupleIJNS_1CILi4096EEENS1_IJNS1_IJiiEEENS2_ILi8192EEEEEEEEEEEDaRKT_ENKUlRKT_E_clIS6_EEDaSD_)
$_ZN7cutlass13device_kernelIN5flash19enable_sm80_to_sm89INS1_16FlashAttnBwdSm80INS1_25CollectiveMainloopBwdSm80ILi2ELi2EN4cute5tupleIJNS5_1CILi128EEES8_NS7_ILi64EEEEEENS_6half_tEfNS_4arch4Sm80ELb0ELb1ELb1ELb1ELb1ELb0ELb0ELb0ELi2ELi4ELi4ELi4ELb0EEENS1_21CollectiveEpilogueBwdISA_SB_SD_Li256ELb1ELb0ELi2EEENS1_19SingleTileSchedulerILb1ELb0ELb0ELi128EEEEEEEEEvNT_6ParamsE$_ZZN4cute16flatten_to_tupleINS_5tupleIJNS_1CILi4096EEENS1_IJNS1_IJiiEEENS2_ILi8192EEEEEEEEEEEDaRKT_ENKUlRKT_E_clIS6_EEDaSD_:
[----:B------:R-:W-:-:S04]  /*aab0*/  MOV R5, 0x0 ;  /* 0x0000000000057802 */ /* 0x000fc80000000f00 */
[----:B------:R-:W-:Y:S05]  /*aac0*/  RET.REL.NODEC R4 `(_ZN7cutlass13device_kernelIN5flash19enable_sm80_to_sm89INS1_16FlashAttnBwdSm80INS1_25CollectiveMainloopBwdSm80ILi2ELi2EN4cute5tupleIJNS5_1CILi128EEES8_NS7_ILi64EEEEEENS_6half_tEfNS_4arch4Sm80ELb0ELb1ELb1ELb1ELb1ELb0ELb0ELb0ELi2ELi4ELi4ELi4ELb0EEENS1_21CollectiveEpilogueBwdISA_SB_SD_Li256ELb1ELb0ELi2EEENS1_19SingleTileSchedulerILb1ELb0ELb0ELi128EEEEEEEEEvNT_6ParamsE) ;  /* 0xffff553004007950 */ /* 0x000fea0003c3ffff */
        .type           $_ZN7cutlass13device_kernelIN5flash19enable_sm80_to_sm89INS1_16FlashAttnBwdSm80INS1_25CollectiveMainloopBwdSm80ILi2ELi2EN4cute5tupleIJNS5_1CILi128EEES8_NS7_ILi64EEEEEENS_6half_tEfNS_4arch4Sm80ELb0ELb1ELb1ELb1ELb1ELb0ELb0ELb0ELi2ELi4ELi4ELi4ELb0EEENS1_21CollectiveEpilogueBwdISA_SB_SD_Li256ELb1ELb0ELi2EEENS1_19SingleTileSchedulerILb1ELb0ELb0ELi128EEEEEEEEEvNT_6ParamsE$_ZZN4cute16flatten_to_tupleINS_5tupleIJNS_1CILi4096EEENS1_IJiiEEEEEEEEDaRKT_ENKUlRKT_E_clIS4_EEDaSB_,@function
        .size           $_ZN7cutlass13device_kernelIN5flash19enable_sm80_to_sm89INS1_16FlashAttnBwdSm80INS1_25CollectiveMainloopBwdSm80ILi2ELi2EN4cute5tupleIJNS5_1CILi128EEES8_NS7_ILi64EEEEEENS_6half_tEfNS_4arch4Sm80ELb0ELb1ELb1ELb1ELb1ELb0ELb0ELb0ELi2ELi4ELi4ELi4ELb0EEENS1_21CollectiveEpilogueBwdISA_SB_SD_Li256ELb1ELb0ELi2EEENS1_19SingleTileSchedulerILb1ELb0ELb0ELi128EEEEEEEEEvNT_6ParamsE$_ZZN4cute16flatten_to_tupleINS_5tupleIJNS_1CILi4096EEENS1_IJiiEEEEEEEEDaRKT_ENKUlRKT_E_clIS4_EEDaSB_,($_ZN7cutlass13device_kernelIN5flash19enable_sm80_to_sm89INS1_16FlashAttnBwdSm80INS1_25CollectiveMainloopBwdSm80ILi2ELi2EN4cute5tupleIJNS5_1CILi128EEES8_NS7_ILi64EEEEEENS_6half_tEfNS_4arch4Sm80ELb0ELb1ELb1ELb1ELb1ELb0ELb0ELb0ELi2ELi4ELi4ELi4ELb0EEENS1_21CollectiveEpilogueBwdISA_SB_SD_Li256ELb1ELb0ELi2EEENS1_19SingleTileSchedulerILb1ELb0ELb0ELi128EEEEEEEEEvNT_6ParamsE$_ZZN4cute4diceINS_5tupleIJNS1_IJiNS1_IJiNS_1CILi0EEEEEEEEENS1_IJNS_10UnderscoreENS1_IJS6_S6_EEEEEEEEES9_EEDaRKT_RKT0_ENKUlRKT_RKT0_E_clIS5_S5_EEDaSI_SL_ - $_ZN7cutlass13device_kernelIN5flash19enable_sm80_to_sm89INS1_16FlashAttnBwdSm80INS1_25CollectiveMainloopBwdSm80ILi2ELi2EN4cute5tupleIJNS5_1CILi128EEES8_NS7_ILi64EEEEEENS_6half_tEfNS_4arch4Sm80ELb0ELb1ELb1ELb1ELb1ELb0ELb0ELb0ELi2ELi4ELi4ELi4ELb0EEENS1_21CollectiveEpilogueBwdISA_SB_SD_Li256ELb1ELb0ELi2EEENS1_19SingleTileSchedulerILb1ELb0ELb0ELi128EEEEEEEEEvNT_6ParamsE$_ZZN4cute16flatten_to_tupleINS_5tupleIJNS_1CILi4096EEENS1_IJiiEEEEEEEEDaRKT_ENKUlRKT_E_clIS4_EEDaSB_)
$_ZN7cutlass13device_kernelIN5flash19enable_sm80_to_sm89INS1_16FlashAttnBwdSm80INS1_25CollectiveMainloopBwdSm80ILi2ELi2EN4cute5tupleIJNS5_1CILi128EEES8_NS7_ILi64EEEEEENS_6half_tEfNS_4arch4Sm80ELb0ELb1ELb1ELb1ELb1ELb0ELb0ELb0ELi2ELi4ELi4ELi4ELb0EEENS1_21CollectiveEpilogueBwdISA_SB_SD_Li256ELb1ELb0ELi2EEENS1_19SingleTileSchedulerILb1ELb0ELb0ELi128EEEEEEEEEvNT_6ParamsE$_ZZN4cute16flatten_to_tupleINS_5tupleIJNS_1CILi4096EEENS1_IJiiEEEEEEEEDaRKT_ENKUlRKT_E_clIS4_EEDaSB_:
[----:B------:R-:W-:-:S04]  /*aad0*/  MOV R3, 0x0 ;  /* 0x0000000000037802 */ /* 0x000fc80000000f00 */
[----:B------:R-:W-:Y:S05]  /*aae0*/  RET.REL.NODEC R2 `(_ZN7cutlass13device_kernelIN5flash19enable_sm80_to_sm89INS1_16FlashAttnBwdSm80INS1_25CollectiveMainloopBwdSm80ILi2ELi2EN4cute5tupleIJNS5_1CILi128EEES8_NS7_ILi64EEEEEENS_6half_tEfNS_4arch4Sm80ELb0ELb1ELb1ELb1ELb1ELb0ELb0ELb0ELi2ELi4ELi4ELi4ELb0EEENS1_21CollectiveEpilogueBwdISA_SB_SD_Li256ELb1ELb0ELi2EEENS1_19SingleTileSchedulerILb1ELb0ELb0ELi128EEEEEEEEEvNT_6ParamsE) ;  /* 0xffff551002007950 */ /* 0x000fea0003c3ffff */
        .type           $_ZN7cutlass13device_kernelIN5flash19enable_sm80_to_sm89INS1_16FlashAttnBwdSm80INS1_25CollectiveMainloopBwdSm80ILi2ELi2EN4cute5tupleIJNS5_1CILi128EEES8_NS7_ILi64EEEEEENS_6half_tEfNS_4arch4Sm80ELb0ELb1ELb1ELb1ELb1ELb0ELb0ELb0ELi2ELi4ELi4ELi4ELb0EEENS1_21CollectiveEpilogueBwdISA_SB_SD_Li256ELb1ELb0ELi2EEENS1_19SingleTileSchedulerILb1ELb0ELb0ELi128EEEEEEEEEvNT_6ParamsE$_ZZN4cute4diceINS_5tupleIJNS1_IJiNS1_IJiNS_1CILi0EEEEEEEEENS1_IJNS_10UnderscoreENS1_IJS6_S6_EEEEEEEEES9_EEDaRKT_RKT0_ENKUlRKT_RKT0_E_clIS5_S5_EEDaSI_SL_,@function
        .size           $_ZN7cutlass13device_kernelIN5flash19enable_sm80_to_sm89INS1_16FlashAttnBwdSm80INS1_25CollectiveMainloopBwdSm80ILi2ELi2EN4cute5tupleIJNS5_1CILi128EEES8_NS7_ILi64EEEEEENS_6half_tEfNS_4arch4Sm80ELb0ELb1ELb1ELb1ELb1ELb0ELb0ELb0ELi2ELi4ELi4ELi4ELb0EEENS1_21CollectiveEpilogueBwdISA_SB_SD_Li256ELb1ELb0ELi2EEENS1_19SingleTileSchedulerILb1ELb0ELb0ELi128EEEEEEEEEvNT_6ParamsE$_ZZN4cute4diceINS_5tupleIJNS1_IJiNS1_IJiNS_1CILi0EEEEEEEEENS1_IJNS_10UnderscoreENS1_IJS6_S6_EEEEEEEEES9_EEDaRKT_RKT0_ENKUlRKT_RKT0_E_clIS5_S5_EEDaSI_SL_,($_ZN7cutlass13device_kernelIN5flash19enable_sm80_to_sm89INS1_16FlashAttnBwdSm80INS1_25CollectiveMainloopBwdSm80ILi2ELi2EN4cute5tupleIJNS5_1CILi128EEES8_NS7_ILi64EEEEEENS_6half_tEfNS_4arch4Sm80ELb0ELb1ELb1ELb1ELb1ELb0ELb0ELb0ELi2ELi4ELi4ELi4ELb0EEENS1_21CollectiveEpilogueBwdISA_SB_SD_Li256ELb1ELb0ELi2EEENS1_19SingleTileSchedulerILb1ELb0ELb0ELi128EEEEEEEEEvNT_6ParamsE$_ZZN4cute4takeILi1ELi2ENS_5tupleIJNS1_IJNS_1CILi1EEENS2_ILi0EEEEEEiEEEEEDaRKT1_ENKUlDpRKT_E_clIJiEEEDaSD_ - $_ZN7cutlass13device_kernelIN5flash19enable_sm80_to_sm89INS1_16FlashAttnBwdSm80INS1_25CollectiveMainloopBwdSm80ILi2ELi2EN4cute5tupleIJNS5_1CILi128EEES8_NS7_ILi64EEEEEENS_6half_tEfNS_4arch4Sm80ELb0ELb1ELb1ELb1ELb1ELb0ELb0ELb0ELi2ELi4ELi4ELi4ELb0EEENS1_21CollectiveEpilogueBwdISA_SB_SD_Li256ELb1ELb0ELi2EEENS1_19SingleTileSchedulerILb1ELb0ELb0ELi128EEEEEEEEEvNT_6ParamsE$_ZZN4cute4diceINS_5tupleIJNS1_IJiNS1_IJiNS_1CILi0EEEEEEEEENS1_IJNS_10UnderscoreENS1_IJS6_S6_EEEEEEEEES9_EEDaRKT_RKT0_ENKUlRKT_RKT0_E_clIS5_S5_EEDaSI_SL_)
$_ZN7cutlass13device_kernelIN5flash19enable_sm80_to_sm89INS1_16FlashAttnBwdSm80INS1_25CollectiveMainloopBwdSm80ILi2ELi2EN4cute5tupleIJNS5_1CILi128EEES8_NS7_ILi64EEEEEENS_6half_tEfNS_4arch4Sm80ELb0ELb1ELb1ELb1ELb1ELb0ELb0ELb0ELi2ELi4ELi4ELi4ELb0EEENS1_21CollectiveEpilogueBwdISA_SB_SD_Li256ELb1ELb0ELi2EEENS1_19SingleTileSchedulerILb1ELb0ELb0ELi128EEEEEEEEEvNT_6ParamsE$_ZZN4cute4diceINS_5tupleIJNS1_IJiNS1_IJiNS_1CILi0EEEEEEEEENS1_IJNS_10UnderscoreENS1_IJS6_S6_EEEEEEEEES9_EEDaRKT_RKT0_ENKUlRKT_RKT0_E_clIS5_S5_EEDaSI_SL_:
[----:B------:R-:W-:-:S05]  /*aaf0*/  IADD3 R7, R2, -c[0x0][0x20], RZ ;  /* 0x8000080002077a10 */ /* 0x000fca0007ffe0ff */
[----:B------:R1:W5:Y:S04]  /*ab00*/  LDL R3, [R7+0x4] ;  /* 0x0000040007037983 */ /* 0x0003680000100800 */
[----:B------:R1:W5:Y:S01]  /*ab10*/  LDL R2, [R7] ;  /* 0x0000000007027983 */ /* 0x0003620000100800 */
[----:B------:R-:W-:Y:S01]  /*ab20*/  IMAD.MOV.U32 R34, RZ, RZ, R6 ;  /* 0x000000ffff227224 */ /* 0x000fe200078e0006 */
[----:B------:R-:W-:-:S04]  /*ab30*/  MOV R35, 0x0 ;  /* 0x0000000000237802 */ /* 0x000fc80000000f00 */
[----:B------:R-:W-:Y:S05]  /*ab40*/  RET.REL.NODEC R34 `(_ZN7cutlass13device_kernelIN5flash19enable_sm80_to_sm89INS1_16FlashAttnBwdSm80INS1_25CollectiveMainloopBwdSm80ILi2ELi2EN4cute5tupleIJNS5_1CILi128EEES8_NS7_ILi64EEEEEENS_6half_tEfNS_4arch4Sm80ELb0ELb1ELb1ELb1ELb1ELb0ELb0ELb0ELi2ELi4ELi4ELi4ELb0EEENS1_21CollectiveEpilogueBwdISA_SB_SD_Li256ELb1ELb0ELi2EEENS1_19SingleTileSchedulerILb1ELb0ELb0ELi128EEEEEEEEEvNT_6ParamsE) ;  /* 0xffff54b022007950 */ /* 0x000fea0003c3ffff */
        .type           $_ZN7cutlass13device_kernelIN5flash19enable_sm80_to_sm89INS1_16FlashAttnBwdSm80INS1_25CollectiveMainloopBwdSm80ILi2ELi2EN4cute5tupleIJNS5_1CILi128EEES8_NS7_ILi64EEEEEENS_6half_tEfNS_4arch4Sm80ELb0ELb1ELb1ELb1ELb1ELb0ELb0ELb0ELi2ELi4ELi4ELi4ELb0EEENS1_21CollectiveEpilogueBwdISA_SB_SD_Li256ELb1ELb0ELi2EEENS1_19SingleTileSchedulerILb1ELb0ELb0ELi128EEEEEEEEEvNT_6ParamsE$_ZZN4cute4takeILi1ELi2ENS_5tupleIJNS1_IJNS_1CILi1EEENS2_ILi0EEEEEEiEEEEEDaRKT1_ENKUlDpRKT_E_clIJiEEEDaSD_,@function
        .size           $_ZN7cutlass13device_kernelIN5flash19enable_sm80_to_sm89INS1_16FlashAttnBwdSm80INS1_25CollectiveMainloopBwdSm80ILi2ELi2EN4cute5tupleIJNS5_1CILi128EEES8_NS7_ILi64EEEEEENS_6half_tEfNS_4arch4Sm80ELb0ELb1ELb1ELb1ELb1ELb0ELb0ELb0ELi2ELi4ELi4ELi4ELb0EEENS1_21CollectiveEpilogueBwdISA_SB_SD_Li256ELb1ELb0ELi2EEENS1_19SingleTileSchedulerILb1ELb0ELb0ELi128EEEEEEEEEvNT_6ParamsE$_ZZN4cute4takeILi1ELi2ENS_5tupleIJNS1_IJNS_1CILi1EEENS2_ILi0EEEEEEiEEEEEDaRKT1_ENKUlDpRKT_E_clIJiEEEDaSD_,($_ZN7cutlass13device_kernelIN5flash19enable_sm80_to_sm89INS1_16FlashAttnBwdSm80INS1_25CollectiveMainloopBwdSm80ILi2ELi2EN4cute5tupleIJNS5_1CILi128EEES8_NS7_ILi64EEEEEENS_6half_tEfNS_4arch4Sm80ELb0ELb1ELb1ELb1ELb1ELb0ELb0ELb0ELi2ELi4ELi4ELi4ELb0EEENS1_21CollectiveEpilogueBwdISA_SB_SD_Li256ELb1ELb0ELi2EEENS1_19SingleTileSchedulerILb1ELb0ELb0ELi128EEEEEEEEEvNT_6ParamsE$_ZZN4cute4takeILi1ELi3ENS_5tupleIJNS1_IJNS_1CILi1EEENS2_ILi512EEEiEEENS2_ILi4096EEENS1_IJNS1_IJiiEEENS2_ILi8192EEEEEEEEEEEDaRKT1_ENKUlDpRKT_E_clIJS6_S9_EEEDaSH_ - $_ZN7cutlass13device_kernelIN5flash19enable_sm80_to_sm89INS1_16FlashAttnBwdSm80INS1_25CollectiveMainloopBwdSm80ILi2ELi2EN4cute5tupleIJNS5_1CILi128EEES8_NS7_ILi64EEEEEENS_6half_tEfNS_4arch4Sm80ELb0ELb1ELb1ELb1ELb1ELb0ELb0ELb0ELi2ELi4ELi4ELi4ELb0EEENS1_21CollectiveEpilogueBwdISA_SB_SD_Li256ELb1ELb0ELi2EEENS1_19SingleTileSchedulerILb1ELb0ELb0ELi128EEEEEEEEEvNT_6ParamsE$_ZZN4cute4takeILi1ELi2ENS_5tupleIJNS1_IJNS_1CILi1EEENS2_ILi0EEEEEEiEEEEEDaRKT1_ENKUlDpRKT_E_clIJiEEEDaSD_)
$_ZN7cutlass13device_kernelIN5flash19enable_sm80_to_sm89INS1_16FlashAttnBwdSm80INS1_25CollectiveMainloopBwdSm80ILi2ELi2EN4cute5tupleIJNS5_1CILi128EEES8_NS7_ILi64EEEEEENS_6half_tEfNS_4arch4Sm80ELb0ELb1ELb1ELb1ELb1ELb0ELb0ELb0ELi2ELi4ELi4ELi4ELb0EEENS1_21CollectiveEpilogueBwdISA_SB_SD_Li256ELb1ELb0ELi2EEENS1_19SingleTileSchedulerILb1ELb0ELb0ELi128EEEEEEEEEvNT_6ParamsE$_ZZN4cute4takeILi1ELi2ENS_5tupleIJNS1_IJNS_1CILi1EEENS2_ILi0EEEEEEiEEEEEDaRKT1_ENKUlDpRKT_E_clIJiEEEDaSD_:
[----:B------:R-:W-:Y:S02]  /*ab50*/  MOV R38, R36 ;  /* 0x0000002400267202 */ /* 0x000fe40000000f00 */
[----:B------:R-:W-:-:S04]  /*ab60*/  MOV R39, 0x0 ;  /* 0x0000000000277802 */ /* 0x000fc80000000f00 */
[----:B------:R-:W-:Y:S05]  /*ab70*/  RET.REL.NODEC R38 `(_ZN7cutlass13device_kernelIN5flash19enable_sm80_to_sm89INS1_16FlashAttnBwdSm80INS1_25CollectiveMainloopBwdSm80ILi2ELi2EN4cute5tupleIJNS5_1CILi128EEES8_NS7_ILi64EEEEEENS_6half_tEfNS_4arch4Sm80ELb0ELb1ELb1ELb1ELb1ELb0ELb0ELb0ELi2ELi4ELi4ELi4ELb0EEENS1_21CollectiveEpilogueBwdISA_SB_SD_Li256ELb1ELb0ELi2EEENS1_19SingleTileSchedulerILb1ELb0ELb0ELi128EEEEEEEEEvNT_6ParamsE) ;  /* 0xffff548026007950 */ /* 0x000fea0003c3ffff */
        .type           $_ZN7cutlass13device_kernelIN5flash19enable_sm80_to_sm89INS1_16FlashAttnBwdSm80INS1_25CollectiveMainloopBwdSm80ILi2ELi2EN4cute5tupleIJNS5_1CILi128EEES8_NS7_ILi64EEEEEENS_6half_tEfNS_4arch4Sm80ELb0ELb1ELb1ELb1ELb1ELb0ELb0ELb0ELi2ELi4ELi4ELi4ELb0EEENS1_21CollectiveEpilogueBwdISA_SB_SD_Li256ELb1ELb0ELi2EEENS1_19SingleTileSchedulerILb1ELb0ELb0ELi128EEEEEEEEEvNT_6ParamsE$_ZZN4cute4takeILi1ELi3ENS_5tupleIJNS1_IJNS_1CILi1EEENS2_ILi512EEEiEEENS2_ILi4096EEENS1_IJNS1_IJiiEEENS2_ILi8192EEEEEEEEEEEDaRKT1_ENKUlDpRKT_E_clIJS6_S9_EEEDaSH_,@function
        .size           $_ZN7cutlass13device_kernelIN5flash19enable_sm80_to_sm89INS1_16FlashAttnBwdSm80INS1_25CollectiveMainloopBwdSm80ILi2ELi2EN4cute5tupleIJNS5_1CILi128EEES8_NS7_ILi64EEEEEENS_6half_tEfNS_4arch4Sm80ELb0ELb1ELb1ELb1ELb1ELb0ELb0ELb0ELi2ELi4ELi4ELi4ELb0EEENS1_21CollectiveEpilogueBwdISA_SB_SD_Li256ELb1ELb0ELi2EEENS1_19SingleTileSchedulerILb1ELb0ELb0ELi128EEEEEEEEEvNT_6ParamsE$_ZZN4cute4takeILi1ELi3ENS_5tupleIJNS1_IJNS_1CILi1EEENS2_ILi512EEEiEEENS2_ILi4096EEENS1_IJNS1_IJiiEEENS2_ILi8192EEEEEEEEEEEDaRKT1_ENKUlDpRKT_E_clIJS6_S9_EEEDaSH_,($_ZN7cutlass13device_kernelIN5flash19enable_sm80_to_sm89INS1_16FlashAttnBwdSm80INS1_25CollectiveMainloopBwdSm80ILi2ELi2EN4cute5tupleIJNS5_1CILi128EEES8_NS7_ILi64EEEEEENS_6half_tEfNS_4arch4Sm80ELb0ELb1ELb1ELb1ELb1ELb0ELb0ELb0ELi2ELi4ELi4ELi4ELb0EEENS1_21CollectiveEpilogueBwdISA_SB_SD_Li256ELb1ELb0ELi2EEENS1_19SingleTileSchedulerILb1ELb0ELb0ELi128EEEEEEEEEvNT_6ParamsE$_ZZN4cute4takeILi1ELi3ENS_5tupleIJNS1_IJNS_1CILi1EEENS2_ILi512EEEiEEENS2_ILi4096EEENS1_IJiiEEEEEEEEDaRKT1_ENKUlDpRKT_E_clIJS6_S7_EEEDaSF_ - $_ZN7cutlass13device_kernelIN5flash19enable_sm80_to_sm89INS1_16FlashAttnBwdSm80INS1_25CollectiveMainloopBwdSm80ILi2ELi2EN4cute5tupleIJNS5_1CILi128EEES8_NS7_ILi64EEEEEENS_6half_tEfNS_4arch4Sm80ELb0ELb1ELb1ELb1ELb1ELb0ELb0ELb0ELi2ELi4ELi4ELi4ELb0EEENS1_21CollectiveEpilogueBwdISA_SB_SD_Li256ELb1ELb0ELi2EEENS1_19SingleTileSchedulerILb1ELb0ELb0ELi128EEEEEEEEEvNT_6ParamsE$_ZZN4cute4takeILi1ELi3ENS_5tupleIJNS1_IJNS_1CILi1EEENS2_ILi512EEEiEEENS2_ILi4096EEENS1_IJNS1_IJiiEEENS2_ILi8192EEEEEEEEEEEDaRKT1_ENKUlDpRKT_E_clIJS6_S9_EEEDaSH_)
$_ZN7cutlass13device_kernelIN5flash19enable_sm80_to_sm89INS1_16FlashAttnBwdSm80INS1_25CollectiveMainloopBwdSm80ILi2ELi2EN4cute5tupleIJNS5_1CILi128EEES8_NS7_ILi64EEEEEENS_6half_tEfNS_4arch4Sm80ELb0ELb1ELb1ELb1ELb1ELb0ELb0ELb0ELi2ELi4ELi4ELi4ELb0EEENS1_21CollectiveEpilogueBwdISA_SB_SD_Li256ELb1ELb0ELi2EEENS1_19SingleTileSchedulerILb1ELb0ELb0ELi128EEEEEEEEEvNT_6ParamsE$_ZZN4cute4takeILi1ELi3ENS_5tupleIJNS1_IJNS_1CILi1EEENS2_ILi512EEEiEEENS2_ILi4096EEENS1_IJNS1_IJiiEEENS2_ILi8192EEEEEEEEEEEDaRKT1_ENKUlDpRKT_E_clIJS6_S9_EEEDaSH_:
[----:B------:R-:W-:-:S04]  /*ab80*/  MOV R5, 0x0 ;  /* 0x0000000000057802 */ /* 0x000fc80000000f00 */
[----:B------:R-:W-:Y:S05]  /*ab90*/  RET.REL.NODEC R4 `(_ZN7cutlass13device_kernelIN5flash19enable_sm80_to_sm89INS1_16FlashAttnBwdSm80INS1_25CollectiveMainloopBwdSm80ILi2ELi2EN4cute5tupleIJNS5_1CILi128EEES8_NS7_ILi64EEEEEENS_6half_tEfNS_4arch4Sm80ELb0ELb1ELb1ELb1ELb1ELb0ELb0ELb0ELi2ELi4ELi4ELi4ELb0EEENS1_21CollectiveEpilogueBwdISA_SB_SD_Li256ELb1ELb0ELi2EEENS1_19SingleTileSchedulerILb1ELb0ELb0ELi128EEEEEEEEEvNT_6ParamsE) ;  /* 0xffff546004007950 */ /* 0x000fea0003c3ffff */
        .type           $_ZN7cutlass13device_kernelIN5flash19enable_sm80_to_sm89INS1_16FlashAttnBwdSm80INS1_25CollectiveMainloopBwdSm80ILi2ELi2EN4cute5tupleIJNS5_1CILi128EEES8_NS7_ILi64EEEEEENS_6half_tEfNS_4arch4Sm80ELb0ELb1ELb1ELb1ELb1ELb0ELb0ELb0ELi2ELi4ELi4ELi4ELb0EEENS1_21CollectiveEpilogueBwdISA_SB_SD_Li256ELb1ELb0ELi2EEENS1_19SingleTileSchedulerILb1ELb0ELb0ELi128EEEEEEEEEvNT_6ParamsE$_ZZN4cute4takeILi1ELi3ENS_5tupleIJNS1_IJNS_1CILi1EEENS2_ILi512EEEiEEENS2_ILi4096EEENS1_IJiiEEEEEEEEDaRKT1_ENKUlDpRKT_E_clIJS6_S7_EEEDaSF_,@function
        .size           $_ZN7cutlass13device_kernelIN5flash19enable_sm80_to_sm89INS1_16FlashAttnBwdSm80INS1_25CollectiveMainloopBwdSm80ILi2ELi2EN4cute5tupleIJNS5_1CILi128EEES8_NS7_ILi64EEEEEENS_6half_tEfNS_4arch4Sm80ELb0ELb1ELb1ELb1ELb1ELb0ELb0ELb0ELi2ELi4ELi4ELi4ELb0EEENS1_21CollectiveEpilogueBwdISA_SB_SD_Li256ELb1ELb0ELi2EEENS1_19SingleTileSchedulerILb1ELb0ELb0ELi128EEEEEEEEEvNT_6ParamsE$_ZZN4cute4takeILi1ELi3ENS_5tupleIJNS1_IJNS_1CILi1EEENS2_ILi512EEEiEEENS2_ILi4096EEENS1_IJiiEEEEEEEEDaRKT1_ENKUlDpRKT_E_clIJS6_S7_EEEDaSF_,($_ZN7cutlass13device_kernelIN5flash19enable_sm80_to_sm89INS1_16FlashAttnBwdSm80INS1_25CollectiveMainloopBwdSm80ILi2ELi2EN4cute5tupleIJNS5_1CILi128EEES8_NS7_ILi64EEEEEENS_6half_tEfNS_4arch4Sm80ELb0ELb1ELb1ELb1ELb1ELb0ELb0ELb0ELi2ELi4ELi4ELi4ELb0EEENS1_21CollectiveEpilogueBwdISA_SB_SD_Li256ELb1ELb0ELi2EEENS1_19SingleTileSchedulerILb1ELb0ELb0ELi128EEEEEEEEEvNT_6ParamsE$_ZZN4cute4takeILi1ELi3ENS_5tupleIJNS1_IJNS_1CILi1EEEiEEENS2_ILi1024EEENS1_IJiiEEEEEEEEDaRKT1_ENKUlDpRKT_E_clIJS5_S6_EEEDaSE_ - $_ZN7cutlass13device_kernelIN5flash19enable_sm80_to_sm89INS1_16FlashAttnBwdSm80INS1_25CollectiveMainloopBwdSm80ILi2ELi2EN4cute5tupleIJNS5_1CILi128EEES8_NS7_ILi64EEEEEENS_6half_tEfNS_4arch4Sm80ELb0ELb1ELb1ELb1ELb1ELb0ELb0ELb0ELi2ELi4ELi4ELi4ELb0EEENS1_21CollectiveEpilogueBwdISA_SB_SD_Li256ELb1ELb0ELi2EEENS1_19SingleTileSchedulerILb1ELb0ELb0ELi128EEEEEEEEEvNT_6ParamsE$_ZZN4cute4takeILi1ELi3ENS_5tupleIJNS1_IJNS_1CILi1EEENS2_ILi512EEEiEEENS2_ILi4096EEENS1_IJiiEEEEEEEEDaRKT1_ENKUlDpRKT_E_clIJS6_S7_EEEDaSF_)
$_ZN7cutlass13device_kernelIN5flash19enable_sm80_to_sm89INS1_16FlashAttnBwdSm80INS1_25CollectiveMainloopBwdSm80ILi2ELi2EN4cute5tupleIJNS5_1CILi128EEES8_NS7_ILi64EEEEEENS_6half_tEfNS_4arch4Sm80ELb0ELb1ELb1ELb1ELb1ELb0ELb0ELb0ELi2ELi4ELi4ELi4ELb0EEENS1_21CollectiveEpilogueBwdISA_SB_SD_Li256ELb1ELb0ELi2EEENS1_19SingleTileSchedulerILb1ELb0ELb0ELi128EEEEEEEEEvNT_6ParamsE$_ZZN4cute4takeILi1ELi3ENS_5tupleIJNS1_IJNS_1CILi1EEENS2_ILi512EEEiEEENS2_ILi4096EEENS1_IJiiEEEEEEEEDaRKT1_ENKUlDpRKT_E_clIJS6_S7_EEEDaSF_:
[----:B------:R-:W-:-:S04]  /*aba0*/  MOV R3, 0x0 ;  /* 0x0000000000037802 */ /* 0x000fc80000000f00 */
[----:B------:R-:W-:Y:S05]  /*abb0*/  RET.REL.NODEC R2 `(_ZN7cutlass13device_kernelIN5flash19enable_sm80_to_sm89INS1_16FlashAttnBwdSm80INS1_25CollectiveMainloopBwdSm80ILi2ELi2EN4cute5tupleIJNS5_1CILi128EEES8_NS7_ILi64EEEEEENS_6half_tEfNS_4arch4Sm80ELb0ELb1ELb1ELb1ELb1ELb0ELb0ELb0ELi2ELi4ELi4ELi4ELb0EEENS1_21CollectiveEpilogueBwdISA_SB_SD_Li256ELb1ELb0ELi2EEENS1_19SingleTileSchedulerILb1ELb0ELb0ELi128EEEEEEEEEvNT_6ParamsE) ;  /* 0xffff544002007950 */ /* 0x000fea0003c3ffff */
        .type           $_ZN7cutlass13device_kernelIN5flash19enable_sm80_to_sm89INS1_16FlashAttnBwdSm80INS1_25CollectiveMainloopBwdSm80ILi2ELi2EN4cute5tupleIJNS5_1CILi128EEES8_NS7_ILi64EEEEEENS_6half_tEfNS_4arch4Sm80ELb0ELb1ELb1ELb1ELb1ELb0ELb0ELb0ELi2ELi4ELi4ELi4ELb0EEENS1_21CollectiveEpilogueBwdISA_SB_SD_Li256ELb1ELb0ELi2EEENS1_19SingleTileSchedulerILb1ELb0ELb0ELi128EEEEEEEEEvNT_6ParamsE$_ZZN4cute4takeILi1ELi3ENS_5tupleIJNS1_IJNS_1CILi1EEEiEEENS2_ILi1024EEENS1_IJiiEEEEEEEEDaRKT1_ENKUlDpRKT_E_clIJS5_S6_EEEDaSE_,@function
        .size           $_ZN7cutlass13device_kernelIN5flash19enable_sm80_to_sm89INS1_16FlashAttnBwdSm80INS1_25CollectiveMainloopBwdSm80ILi2ELi2EN4cute5tupleIJNS5_1CILi128EEES8_NS7_ILi64EEEEEENS_6half_tEfNS_4arch4Sm80ELb0ELb1ELb1ELb1ELb1ELb0ELb0ELb0ELi2ELi4ELi4ELi4ELb0EEENS1_21CollectiveEpilogueBwdISA_SB_SD_Li256ELb1ELb0ELi2EEENS1_19SingleTileSchedulerILb1ELb0ELb0ELi128EEEEEEEEEvNT_6ParamsE$_ZZN4cute4takeILi1ELi3ENS_5tupleIJNS1_IJNS_1CILi1EEEiEEENS2_ILi1024EEENS1_IJiiEEEEEEEEDaRKT1_ENKUlDpRKT_E_clIJS5_S6_EEEDaSE_,($_ZN7cutlass13device_kernelIN5flash19enable_sm80_to_sm89INS1_16FlashAttnBwdSm80INS1_25CollectiveMainloopBwdSm80ILi2ELi2EN4cute5tupleIJNS5_1CILi128EEES8_NS7_ILi64EEEEEENS_6half_tEfNS_4arch4Sm80ELb0ELb1ELb1ELb1ELb1ELb0ELb0ELb0ELi2ELi4ELi4ELi4ELb0EEENS1_21CollectiveEpilogueBwdISA_SB_SD_Li256ELb1ELb0ELi2EEENS1_19SingleTileSchedulerILb1ELb0ELb0ELi128EEEEEEEEEvNT_6ParamsE$_ZZN4cute4takeILi1ELi3ENS_5tupleIJNS1_IJiNS_1CILi512EEEEEENS1_IJiiEEENS2_ILi1024EEEEEEEEDaRKT1_ENKUlDpRKT_E_clIJS5_S6_EEEDaSE_ - $_ZN7cutlass13device_kernelIN5flash19enable_sm80_to_sm89INS1_16FlashAttnBwdSm80INS1_25CollectiveMainloopBwdSm80ILi2ELi2EN4cute5tupleIJNS5_1CILi128EEES8_NS7_ILi64EEEEEENS_6half_tEfNS_4arch4Sm80ELb0ELb1ELb1ELb1ELb1ELb0ELb0ELb0ELi2ELi4ELi4ELi4ELb0EEENS1_21CollectiveEpilogueBwdISA_SB_SD_Li256ELb1ELb0ELi2EEENS1_19SingleTileSchedulerILb1ELb0ELb0ELi128EEEEEEEEEvNT_6ParamsE$_ZZN4cute4takeILi1ELi3ENS_5tupleIJNS1_IJNS_1CILi1EEEiEEENS2_ILi1024EEENS1_IJiiEEEEEEEEDaRKT1_ENKUlDpRKT_E_clIJS5_S6_EEEDaSE_)
$_ZN7cutlass13device_kernelIN5flash19enable_sm80_to_sm89INS1_16FlashAttnBwdSm80INS1_25CollectiveMainloopBwdSm80ILi2ELi2EN4cute5tupleIJNS5_1CILi128EEES8_NS7_ILi64EEEEEENS_6half_tEfNS_4arch4Sm80ELb0ELb1ELb1ELb1ELb1ELb0ELb0ELb0ELi2ELi4ELi4ELi4ELb0EEENS1_21CollectiveEpilogueBwdISA_SB_SD_Li256ELb1ELb0ELi2EEENS1_19SingleTileSchedulerILb1ELb0ELb0ELi128EEEEEEEEEvNT_6ParamsE$_ZZN4cute4takeILi1ELi3ENS_5tupleIJNS1_IJNS_1CILi1EEEiEEENS2_ILi1024EEENS1_IJiiEEEEEEEEDaRKT1_ENKUlDpRKT_E_clIJS5_S6_EEEDaSE_:
[----:B------:R-:W-:-:S04]  /*abc0*/  MOV R3, 0x0 ;  /* 0x0000000000037802 */ /* 0x000fc80000000f00 */
[----:B------:R-:W-:Y:S05]  /*abd0*/  RET.REL.NODEC R2 `(_ZN7cutlass13device_kernelIN5flash19enable_sm80_to_sm89INS1_16FlashAttnBwdSm80INS1_25CollectiveMainloopBwdSm80ILi2ELi2EN4cute5tupleIJNS5_1CILi128EEES8_NS7_ILi64EEEEEENS_6half_tEfNS_4arch4Sm80ELb0ELb1ELb1ELb1ELb1ELb0ELb0ELb0ELi2ELi4ELi4ELi4ELb0EEENS1_21CollectiveEpilogueBwdISA_SB_SD_Li256ELb1ELb0ELi2EEENS1_19SingleTileSchedulerILb1ELb0ELb0ELi128EEEEEEEEEvNT_6ParamsE) ;  /* 0xffff542002007950 */ /* 0x000fea0003c3ffff */
        .type           $_ZN7cutlass13device_kernelIN5flash19enable_sm80_to_sm89INS1_16FlashAttnBwdSm80INS1_25CollectiveMainloopBwdSm80ILi2ELi2EN4cute5tupleIJNS5_1CILi128EEES8_NS7_ILi64EEEEEENS_6half_tEfNS_4arch4Sm80ELb0ELb1ELb1ELb1ELb1ELb0ELb0ELb0ELi2ELi4ELi4ELi4ELb0EEENS1_21CollectiveEpilogueBwdISA_SB_SD_Li256ELb1ELb0ELi2EEENS1_19SingleTileSchedulerILb1ELb0ELb0ELi128EEEEEEEEEvNT_6ParamsE$_ZZN4cute4takeILi1ELi3ENS_5tupleIJNS1_IJiNS_1CILi512EEEEEENS1_IJiiEEENS2_ILi1024EEEEEEEEDaRKT1_ENKUlDpRKT_E_clIJS5_S6_EEEDaSE_,@function
        .size           $_ZN7cutlass13device_kernelIN5flash19enable_sm80_to_sm89INS1_16FlashAttnBwdSm80INS1_25CollectiveMainloopBwdSm80ILi2ELi2EN4cute5tupleIJNS5_1CILi128EEES8_NS7_ILi64EEEEEENS_6half_tEfNS_4arch4Sm80ELb0ELb1ELb1ELb1ELb1ELb0ELb0ELb0ELi2ELi4ELi4ELi4ELb0EEENS1_21CollectiveEpilogueBwdISA_SB_SD_Li256ELb1ELb0ELi2EEENS1_19SingleTileSchedulerILb1ELb0ELb0ELi128EEEEEEEEEvNT_6ParamsE$_ZZN4cute4takeILi1ELi3ENS_5tupleIJNS1_IJiNS_1CILi512EEEEEENS1_IJiiEEENS2_ILi1024EEEEEEEEDaRKT1_ENKUlDpRKT_E_clIJS5_S6_EEEDaSE_,($_ZN7cutlass13device_kernelIN5flash19enable_sm80_to_sm89INS1_16FlashAttnBwdSm80INS1_25CollectiveMainloopBwdSm80ILi2ELi2EN4cute5tupleIJNS5_1CILi128EEES8_NS7_ILi64EEEEEENS_6half_tEfNS_4arch4Sm80ELb0ELb1ELb1ELb1ELb1ELb0ELb0ELb0ELi2ELi4ELi4ELi4ELb0EEENS1_21CollectiveEpilogueBwdISA_SB_SD_Li256ELb1ELb0ELi2EEENS1_19SingleTileSchedulerILb1ELb0ELb0ELi128EEEEEEEEEvNT_6ParamsE$_ZZN4cute5sliceINS_5tupleIJNS1_IJNS_10UnderscoreENS_1CILi0EEEEEENS1_IJS4_S2_EEEEEENS1_IJNS1_IJNS1_IJNS3_ILi1EEES4_EEES4_EEENS1_IJNS1_IJS4_S4_EEEiEEEEEEEEDaRKT_RKT0_ENKUlRKT_RKT0_E_clIS6_SC_EEDaSM_SP_ - $_ZN7cutlass13device_kernelIN5flash19enable_sm80_to_sm89INS1_16FlashAttnBwdSm80INS1_25CollectiveMainloopBwdSm80ILi2ELi2EN4cute5tupleIJNS5_1CILi128EEES8_NS7_ILi64EEEEEENS_6half_tEfNS_4arch4Sm80ELb0ELb1ELb1ELb1ELb1ELb0ELb0ELb0ELi2ELi4ELi4ELi4ELb0EEENS1_21CollectiveEpilogueBwdISA_SB_SD_Li256ELb1ELb0ELi2EEENS1_19SingleTileSchedulerILb1ELb0ELb0ELi128EEEEEEEEEvNT_6ParamsE$_ZZN4cute4takeILi1ELi3ENS_5tupleIJNS1_IJiNS_1CILi512EEEEEENS1_IJiiEEENS2_ILi1024EEEEEEEEDaRKT1_ENKUlDpRKT_E_clIJS5_S6_EEEDaSE_)
$_ZN7cutlass13device_kernelIN5flash19enable_sm80_to_sm89INS1_16FlashAttnBwdSm80INS1_25CollectiveMainloopBwdSm80ILi2ELi2EN4cute5tupleIJNS5_1CILi128EEES8_NS7_ILi64EEEEEENS_6half_tEfNS_4arch4Sm80ELb0ELb1ELb1ELb1ELb1ELb0ELb0ELb0ELi2ELi4ELi4ELi4ELb0EEENS1_21CollectiveEpilogueBwdISA_SB_SD_Li256ELb1ELb0ELi2EEENS1_19SingleTileSchedulerILb1ELb0ELb0ELi128EEEEEEEEEvNT_6ParamsE$_ZZN4cute4takeILi1ELi3ENS_5tupleIJNS1_IJiNS_1CILi512EEEEEENS1_IJiiEEENS2_ILi1024EEEEEEEEDaRKT1_ENKUlDpRKT_E_clIJS5_S6_EEEDaSE_:
[----:B------:R-:W-:-:S04]  /*abe0*/  MOV R3, 0x0 ;  /* 0x0000000000037802 */ /* 0x000fc80000000f00 */
[----:B------:R-:W-:Y:S05]  /*abf0*/  RET.REL.NODEC R2 `(_ZN7cutlass13device_kernelIN5flash19enable_sm80_to_sm89INS1_16FlashAttnBwdSm80INS1_25CollectiveMainloopBwdSm80ILi2ELi2EN4cute5tupleIJNS5_1CILi128EEES8_NS7_ILi64EEEEEENS_6half_tEfNS_4arch4Sm80ELb0ELb1ELb1ELb1ELb1ELb0ELb0ELb0ELi2ELi4ELi4ELi4ELb0EEENS1_21CollectiveEpilogueBwdISA_SB_SD_Li256ELb1ELb0ELi2EEENS1_19SingleTileSchedulerILb1ELb0ELb0ELi128EEEEEEEEEvNT_6ParamsE) ;  /* 0xffff540002007950 */ /* 0x000fea0003c3ffff */
        .type           $_ZN7cutlass13device_kernelIN5flash19enable_sm80_to_sm89INS1_16FlashAttnBwdSm80INS1_25CollectiveMainloopBwdSm80ILi2ELi2EN4cute5tupleIJNS5_1CILi128EEES8_NS7_ILi64EEEEEENS_6half_tEfNS_4arch4Sm80ELb0ELb1ELb1ELb1ELb1ELb0ELb0ELb0ELi2ELi4ELi4ELi4ELb0EEENS1_21CollectiveEpilogueBwdISA_SB_SD_Li256ELb1ELb0ELi2EEENS1_19SingleTileSchedulerILb1ELb0ELb0ELi128EEEEEEEEEvNT_6ParamsE$_ZZN4cute5sliceINS_5tupleIJNS1_IJNS_10UnderscoreENS_1CILi0EEEEEENS1_IJS4_S2_EEEEEENS1_IJNS1_IJNS1_IJNS3_ILi1EEES4_EEES4_EEENS1_IJNS1_IJS4_S4_EEEiEEEEEEEEDaRKT_RKT0_ENKUlRKT_RKT0_E_clIS6_SC_EEDaSM_SP_,@function
        .size           $_ZN7cutlass13device_kernelIN5flash19enable_sm80_to_sm89INS1_16FlashAttnBwdSm80INS1_25CollectiveMainloopBwdSm80ILi2ELi2EN4cute5tupleIJNS5_1CILi128EEES8_NS7_ILi64EEEEEENS_6half_tEfNS_4arch4Sm80ELb0ELb1ELb1ELb1ELb1ELb0ELb0ELb0ELi2ELi4ELi4ELi4ELb0EEENS1_21CollectiveEpilogueBwdISA_SB_SD_Li256ELb1ELb0ELi2EEENS1_19SingleTileSchedulerILb1ELb0ELb0ELi128EEEEEEEEEvNT_6ParamsE$_ZZN4cute5sliceINS_5tupleIJNS1_IJNS_10UnderscoreENS_1CILi0EEEEEENS1_IJS4_S2_EEEEEENS1_IJNS1_IJNS1_IJNS3_ILi1EEES4_EEES4_EEENS1_IJNS1_IJS4_S4_EEEiEEEEEEEEDaRKT_RKT0_ENKUlRKT_RKT0_E_clIS6_SC_EEDaSM_SP_,($_ZN7cutlass13device_kernelIN5flash19enable_sm80_to_sm89INS1_16FlashAttnBwdSm80INS1_25CollectiveMainloopBwdSm80ILi2ELi2EN4cute5tupleIJNS5_1CILi128EEES8_NS7_ILi64EEEEEENS_6half_tEfNS_4arch4Sm80ELb0ELb1ELb1ELb1ELb1ELb0ELb0ELb0ELi2ELi4ELi4ELi4ELb0EEENS1_21CollectiveEpilogueBwdISA_SB_SD_Li256ELb1ELb0ELi2EEENS1_19SingleTileSchedulerILb1ELb0ELb0ELi128EEEEEEEEEvNT_6ParamsE$_ZZN4cute5sliceINS_5tupleIJNS_10UnderscoreES2_NS_1CILi0EEEEEENS1_IJNS1_IJNS3_ILi1EEES4_EEEiNS3_ILi1024EEEEEEEEDaRKT_RKT0_ENKUlRKT_RKT0_E_clIS2_iEEDaSI_SL_ - $_ZN7cutlass13device_kernelIN5flash19enable_sm80_to_sm89INS1_16FlashAttnBwdSm80INS1_25CollectiveMainloopBwdSm80ILi2ELi2EN4cute5tupleIJNS5_1CILi128EEES8_NS7_ILi64EEEEEENS_6half_tEfNS_4arch4Sm80ELb0ELb1ELb1ELb1ELb1ELb0ELb0ELb0ELi2ELi4ELi4ELi4ELb0EEENS1_21CollectiveEpilogueBwdISA_SB_SD_Li256ELb1ELb0ELi2EEENS1_19SingleTileSchedulerILb1ELb0ELb0ELi128EEEEEEEEEvNT_6ParamsE$_ZZN4cute5sliceINS_5tupleIJNS1_IJNS_10UnderscoreENS_1CILi0EEEEEENS1_IJS4_S2_EEEEEENS1_IJNS1_IJNS1_IJNS3_ILi1EEES4_EEES4_EEENS1_IJNS1_IJS4_S4_EEEiEEEEEEEEDaRKT_RKT0_ENKUlRKT_RKT0_E_clIS6_SC_EEDaSM_SP_)
$_ZN7cutlass13device_kernelIN5flash19enable_sm80_to_sm89INS1_16FlashAttnBwdSm80INS1_25CollectiveMainloopBwdSm80ILi2ELi2EN4cute5tupleIJNS5_1CILi128EEES8_NS7_ILi64EEEEEENS_6half_tEfNS_4arch4Sm80ELb0ELb1ELb1ELb1ELb1ELb0ELb0ELb0ELi2ELi4ELi4ELi4ELb0EEENS1_21CollectiveEpilogueBwdISA_SB_SD_Li256ELb1ELb0ELi2EEENS1_19SingleTileSchedulerILb1ELb0ELb0ELi128EEEEEEEEEvNT_6ParamsE$_ZZN4cute5sliceINS_5tupleIJNS1_IJNS_10UnderscoreENS_1CILi0EEEEEENS1_IJS4_S2_EEEEEENS1_IJNS1_IJNS1_IJNS3_ILi1EEES4_EEES4_EEENS1_IJNS1_IJS4_S4_EEEiEEEEEEEEDaRKT_RKT0_ENKUlRKT_RKT0_E_clIS6_SC_EEDaSM_SP_:
[----:B------:R-:W-:Y:S02]  /*ac00*/  MOV R12, R2 ;  /* 0x00000002000c7202 */ /* 0x000fe40000000f00 */
[----:B------:R-:W-:-:S04]  /*ac10*/  MOV R13, 0x0 ;  /* 0x00000000000d7802 */ /* 0x000fc80000000f00 */
[----:B------:R-:W-:Y:S05]  /*ac20*/  RET.REL.NODEC R12 `(_ZN7cutlass13device_kernelIN5flash19enable_sm80_to_sm89INS1_16FlashAttnBwdSm80INS1_25CollectiveMainloopBwdSm80ILi2ELi2EN4cute5tupleIJNS5_1CILi128EEES8_NS7_ILi64EEEEEENS_6half_tEfNS_4arch4Sm80ELb0ELb1ELb1ELb1ELb1ELb0ELb0ELb0ELi2ELi4ELi4ELi4ELb0EEENS1_21CollectiveEpilogueBwdISA_SB_SD_Li256ELb1ELb0ELi2EEENS1_19SingleTileSchedulerILb1ELb0ELb0ELi128EEEEEEEEEvNT_6ParamsE) ;  /* 0xffff53d00c007950 */ /* 0x000fea0003c3ffff */
        .type           $_ZN7cutlass13device_kernelIN5flash19enable_sm80_to_sm89INS1_16FlashAttnBwdSm80INS1_25CollectiveMainloopBwdSm80ILi2ELi2EN4cute5tupleIJNS5_1CILi128EEES8_NS7_ILi64EEEEEENS_6half_tEfNS_4arch4Sm80ELb0ELb1ELb1ELb1ELb1ELb0ELb0ELb0ELi2ELi4ELi4ELi4ELb0EEENS1_21CollectiveEpilogueBwdISA_SB_SD_Li256ELb1ELb0ELi2EEENS1_19SingleTileSchedulerILb1ELb0ELb0ELi128EEEEEEEEEvNT_6ParamsE$_ZZN4cute5sliceINS_5tupleIJNS_10UnderscoreES2_NS_1CILi0EEEEEENS1_IJNS1_IJNS3_ILi1EEES4_EEEiNS3_ILi1024EEEEEEEEDaRKT_RKT0_ENKUlRKT_RKT0_E_clIS2_iEEDaSI_SL_,@function
        .size           $_ZN7cutlass13device_kernelIN5flash19enable_sm80_to_sm89INS1_16FlashAttnBwdSm80INS1_25CollectiveMainloopBwdSm80ILi2ELi2EN4cute5tupleIJNS5_1CILi128EEES8_NS7_ILi64EEEEEENS_6half_tEfNS_4arch4Sm80ELb0ELb1ELb1ELb1ELb1ELb0ELb0ELb0ELi2ELi4ELi4ELi4ELb0EEENS1_21CollectiveEpilogueBwdISA_SB_SD_Li256ELb1ELb0ELi2EEENS1_19SingleTileSchedulerILb1ELb0ELb0ELi128EEEEEEEEEvNT_6ParamsE$_ZZN4cute5sliceINS_5tupleIJNS_10UnderscoreES2_NS_1CILi0EEEEEENS1_IJNS1_IJNS3_ILi1EEES4_EEEiNS3_ILi1024EEEEEEEEDaRKT_RKT0_ENKUlRKT_RKT0_E_clIS2_iEEDaSI_SL_,($_ZN7cutlass13device_kernelIN5flash19enable_sm80_to_sm89INS1_16FlashAttnBwdSm80INS1_25CollectiveMainloopBwdSm80ILi2ELi2EN4cute5tupleIJNS5_1CILi128EEES8_NS7_ILi64EEEEEENS_6half_tEfNS_4arch4Sm80ELb0ELb1ELb1ELb1ELb1ELb0ELb0ELb0ELi2ELi4ELi4ELi4ELb0EEENS1_21CollectiveEpilogueBwdISA_SB_SD_Li256ELb1ELb0ELi2EEENS1_19SingleTileSchedulerILb1ELb0ELb0ELi128EEEEEEEEEvNT_6ParamsE$_ZZN4cute5sliceINS_5tupleIJNS_10UnderscoreES2_S2_iEEENS1_IJNS1_IJNS_1CILi1EEENS4_ILi0EEEEEENS4_ILi4096EEENS1_IJiiEEENS1_IJS6_NS4_ILi8192EEEEEEEEEEEDaRKT_RKT0_ENKUlRKT_RKT0_E_clIS2_S9_EEDaSL_SO_ - $_ZN7cutlass13device_kernelIN5flash19enable_sm80_to_sm89INS1_16FlashAttnBwdSm80INS1_25CollectiveMainloopBwdSm80ILi2ELi2EN4cute5tupleIJNS5_1CILi128EEES8_NS7_ILi64EEEEEENS_6half_tEfNS_4arch4Sm80ELb0ELb1ELb1ELb1ELb1ELb0ELb0ELb0ELi2ELi4ELi4ELi4ELb0EEENS1_21CollectiveEpilogueBwdISA_SB_SD_Li256ELb1ELb0ELi2EEENS1_19SingleTileSchedulerILb1ELb0ELb0ELi128EEEEEEEEEvNT_6ParamsE$_ZZN4cute5sliceINS_5tupleIJNS_10UnderscoreES2_NS_1CILi0EEEEEENS1_IJNS1_IJNS3_ILi1EEES4_EEEiNS3_ILi1024EEEEEEEEDaRKT_RKT0_ENKUlRKT_RKT0_E_clIS2_iEEDaSI_SL_)
$_ZN7cutlass13device_kernelIN5flash19enable_sm80_to_sm89INS1_16FlashAttnBwdSm80INS1_25CollectiveMainloopBwdSm80ILi2ELi2EN4cute5tupleIJNS5_1CILi128EEES8_NS7_ILi64EEEEEENS_6half_tEfNS_4arch4Sm80ELb0ELb1ELb1ELb1ELb1ELb0ELb0ELb0ELi2ELi4ELi4ELi4ELb0EEENS1_21CollectiveEpilogueBwdISA_SB_SD_Li256ELb1ELb0ELi2EEENS1_19SingleTileSchedulerILb1ELb0ELb0ELi128EEEEEEEEEvNT_6ParamsE$_ZZN4cute5sliceINS_5tupleIJNS_10UnderscoreES2_NS_1CILi0EEEEEENS1_IJNS1_IJNS3_ILi1EEES4_EEEiNS3_ILi1024EEEEEEEEDaRKT_RKT0_ENKUlRKT_RKT0_E_clIS2_iEEDaSI_SL_:
[----:B------:R-:W-:Y:S02]  /*ac30*/  MOV R10, R2 ;  /* 0x00000002000a7202 */ /* 0x000fe40000000f00 */
[----:B------:R-:W-:-:S04]  /*ac40*/  MOV R11, 0x0 ;  /* 0x00000000000b7802 */ /* 0x000fc80000000f00 */
[----:B------:R-:W-:Y:S05]  /*ac50*/  RET.REL.NODEC R10 `(_ZN7cutlass13device_kernelIN5flash19enable_sm80_to_sm89INS1_16FlashAttnBwdSm80INS1_25CollectiveMainloopBwdSm80ILi2ELi2EN4cute5tupleIJNS5_1CILi128EEES8_NS7_ILi64EEEEEENS_6half_tEfNS_4arch4Sm80ELb0ELb1ELb1ELb1ELb1ELb0ELb0ELb0ELi2ELi4ELi4ELi4ELb0EEENS1_21CollectiveEpilogueBwdISA_SB_SD_Li256ELb1ELb0ELi2EEENS1_19SingleTileSchedulerILb1ELb0ELb0ELi128EEEEEEEEEvNT_6ParamsE) ;  /* 0xffff53a00a007950 */ /* 0x000fea0003c3ffff */
        .type           $_ZN7cutlass13device_kernelIN5flash19enable_sm80_to_sm89INS1_16FlashAttnBwdSm80INS1_25CollectiveMainloopBwdSm80ILi2ELi2EN4cute5tupleIJNS5_1CILi128EEES8_NS7_ILi64EEEEEENS_6half_tEfNS_4arch4Sm80ELb0ELb1ELb1ELb1ELb1ELb0ELb0ELb0ELi2ELi4ELi4ELi4ELb0EEENS1_21CollectiveEpilogueBwdISA_SB_SD_Li256ELb1ELb0ELi2EEENS1_19SingleTileSchedulerILb1ELb0ELb0ELi128EEEEEEEEEvNT_6ParamsE$_ZZN4cute5sliceINS_5tupleIJNS_10UnderscoreES2_S2_iEEENS1_IJNS1_IJNS_1CILi1EEENS4_ILi0EEEEEENS4_ILi4096EEENS1_IJiiEEENS1_IJS6_NS4_ILi8192EEEEEEEEEEEDaRKT_RKT0_ENKUlRKT_RKT0_E_clIS2_S9_EEDaSL_SO_,@function
        .size           $_ZN7cutlass13device_kernelIN5flash19enable_sm80_to_sm89INS1_16FlashAttnBwdSm80INS1_25CollectiveMainloopBwdSm80ILi2ELi2EN4cute5tupleIJNS5_1CILi128EEES8_NS7_ILi64EEEEEENS_6half_tEfNS_4arch4Sm80ELb0ELb1ELb1ELb1ELb1ELb0ELb0ELb0ELi2ELi4ELi4ELi4ELb0EEENS1_21CollectiveEpilogueBwdISA_SB_SD_Li256ELb1ELb0ELi2EEENS1_19SingleTileSchedulerILb1ELb0ELb0ELi128EEEEEEEEEvNT_6ParamsE$_ZZN4cute5sliceINS_5tupleIJNS_10UnderscoreES2_S2_iEEENS1_IJNS1_IJNS_1CILi1EEENS4_ILi0EEEEEENS4_ILi4096EEENS1_IJiiEEENS1_IJS6_NS4_ILi8192EEEEEEEEEEEDaRKT_RKT0_ENKUlRKT_RKT0_E_clIS2_S9_EEDaSL_SO_,($_ZN7cutlass13device_kernelIN5flash19enable_sm80_to_sm89INS1_16FlashAttnBwdSm80INS1_25CollectiveMainloopBwdSm80ILi2ELi2EN4cute5tupleIJNS5_1CILi128EEES8_NS7_ILi64EEEEEENS_6half_tEfNS_4arch4Sm80ELb0ELb1ELb1ELb1ELb1ELb0ELb0ELb0ELi2ELi4ELi4ELi4ELb0EEENS1_21CollectiveEpilogueBwdISA_SB_SD_Li256ELb1ELb0ELi2EEENS1_19SingleTileSchedulerILb1ELb0ELb0ELi128EEEEEEEEEvNT_6ParamsE$_ZZN4cute5sliceINS_5tupleIJNS_10UnderscoreES2_S2_iEEENS1_IJNS1_IJNS_1CILi1EEENS4_ILi0EEEEEEiNS4_ILi1024EEENS4_ILi8192EEEEEEEEDaRKT_RKT0_ENKUlRKT_RKT0_E_clIS2_iEEDaSJ_SM_ - $_ZN7cutlass13device_kernelIN5flash19enable_sm80_to_sm89INS1_16FlashAttnBwdSm80INS1_25CollectiveMainloopBwdSm80ILi2ELi2EN4cute5tupleIJNS5_1CILi128EEES8_NS7_ILi64EEEEEENS_6half_tEfNS_4arch4Sm80ELb0ELb1ELb1ELb1ELb1ELb0ELb0ELb0ELi2ELi4ELi4ELi4ELb0EEENS1_21CollectiveEpilogueBwdISA_SB_SD_Li256ELb1ELb0ELi2EEENS1_19SingleTileSchedulerILb1ELb0ELb0ELi128EEEEEEEEEvNT_6ParamsE$_ZZN4cute5sliceINS_5tupleIJNS_10UnderscoreES2_S2_iEEENS1_IJNS1_IJNS_1CILi1EEENS4_ILi0EEEEEENS4_ILi4096EEENS1_IJiiEEENS1_IJS6_NS4_ILi8192EEEEEEEEEEEDaRKT_RKT0_ENKUlRKT_RKT0_E_clIS2_S9_EEDaSL_SO_)
$_ZN7cutlass13device_kernelIN5flash19enable_sm80_to_sm89INS1_16FlashAttnBwdSm80INS1_25CollectiveMainloopBwdSm80ILi2ELi2EN4cute5tupleIJNS5_1CILi128EEES8_NS7_ILi64EEEEEENS_6half_tEfNS_4arch4Sm80ELb0ELb1ELb1ELb1ELb1ELb0ELb0ELb0ELi2ELi4ELi4ELi4ELb0EEENS1_21CollectiveEpilogueBwdISA_SB_SD_Li256ELb1ELb0ELi2EEENS1_19SingleTileSchedulerILb1ELb0ELb0ELi128EEEEEEEEEvNT_6ParamsE$_ZZN4cute5sliceINS_5tupleIJNS_10UnderscoreES2_S2_iEEENS1_IJNS1_IJNS_1CILi1EEENS4_ILi0EEEEEENS4_ILi4096EEENS1_IJiiEEENS1_IJS6_NS4_ILi8192EEEEEEEEEEEDaRKT_RKT0_ENKUlRKT_RKT0_E_clIS2_S9_EEDaSL_SO_:
[----:B------:R-:W-:-:S04]  /*ac60*/  MOV R5, 0x0 ;  /* 0x0000000000057802 */ /* 0x000fc80000000f00 */
[----:B------:R-:W-:Y:S05]  /*ac70*/  RET.REL.NODEC R4 `(_ZN7cutlass13device_kernelIN5flash19enable_sm80_to_sm89INS1_16FlashAttnBwdSm80INS1_25CollectiveMainloopBwdSm80ILi2ELi2EN4cute5tupleIJNS5_1CILi128EEES8_NS7_ILi64EEEEEENS_6half_tEfNS_4arch4Sm80ELb0ELb1ELb1ELb1ELb1ELb0ELb0ELb0ELi2ELi4ELi4ELi4ELb0EEENS1_21CollectiveEpilogueBwdISA_SB_SD_Li256ELb1ELb0ELi2EEENS1_19SingleTileSchedulerILb1ELb0ELb0ELi128EEEEEEEEEvNT_6ParamsE) ;  /* 0xffff538004007950 */ /* 0x000fea0003c3ffff */
        .type           $_ZN7cutlass13device_kernelIN5flash19enable_sm80_to_sm89INS1_16FlashAttnBwdSm80INS1_25CollectiveMainloopBwdSm80ILi2ELi2EN4cute5tupleIJNS5_1CILi128EEES8_NS7_ILi64EEEEEENS_6half_tEfNS_4arch4Sm80ELb0ELb1ELb1ELb1ELb1ELb0ELb0ELb0ELi2ELi4ELi4ELi4ELb0EEENS1_21CollectiveEpilogueBwdISA_SB_SD_Li256ELb1ELb0ELi2EEENS1_19SingleTileSchedulerILb1ELb0ELb0ELi128EEEEEEEEEvNT_6ParamsE$_ZZN4cute5sliceINS_5tupleIJNS_10UnderscoreES2_S2_iEEENS1_IJNS1_IJNS_1CILi1EEENS4_ILi0EEEEEEiNS4_ILi1024EEENS4_ILi8192EEEEEEEEDaRKT_RKT0_ENKUlRKT_RKT0_E_clIS2_iEEDaSJ_SM_,@function
        .size           $_ZN7cutlass13device_kernelIN5flash19enable_sm80_to_sm89INS1_16FlashAttnBwdSm80INS1_25CollectiveMainloopBwdSm80ILi2ELi2EN4cute5tupleIJNS5_1CILi128EEES8_NS7_ILi64EEEEEENS_6half_tEfNS_4arch4Sm80ELb0ELb1ELb1ELb1ELb1ELb0ELb0ELb0ELi2ELi4ELi4ELi4ELb0EEENS1_21CollectiveEpilogueBwdISA_SB_SD_Li256ELb1ELb0ELi2EEENS1_19SingleTileSchedulerILb1ELb0ELb0ELi128EEEEEEEEEvNT_6ParamsE$_ZZN4cute5sliceINS_5tupleIJNS_10UnderscoreES2_S2_iEEENS1_IJNS1_IJNS_1CILi1EEENS4_ILi0EEEEEEiNS4_ILi1024EEENS4_ILi8192EEEEEEEEDaRKT_RKT0_ENKUlRKT_RKT0_E_clIS2_iEEDaSJ_SM_,($_ZN7cutlass13device_kernelIN5flash19enable_sm80_to_sm89INS1_16FlashAttnBwdSm80INS1_25CollectiveMainloopBwdSm80ILi2ELi2EN4cute5tupleIJNS5_1CILi128EEES8_NS7_ILi64EEEEEENS_6half_tEfNS_4arch4Sm80ELb0ELb1ELb1ELb1ELb1ELb0ELb0ELb0ELi2ELi4ELi4ELi4ELb0EEENS1_21CollectiveEpilogueBwdISA_SB_SD_Li256ELb1ELb0ELi2EEENS1_19SingleTileSchedulerILb1ELb0ELb0ELi128EEEEEEEEEvNT_6ParamsE$_ZZN4cute5sliceINS_5tupleIJNS_10UnderscoreES2_iEEENS1_IJNS1_IJNS_1CILi1EEENS4_ILi0EEEEEEiNS4_ILi1024EEEEEEEEDaRKT_RKT0_ENKUlRKT_RKT0_E_clIS2_iEEDaSI_SL_ - $_ZN7cutlass13device_kernelIN5flash19enable_sm80_to_sm89INS1_16FlashAttnBwdSm80INS1_25CollectiveMainloopBwdSm80ILi2ELi2EN4cute5tupleIJNS5_1CILi128EEES8_NS7_ILi64EEEEEENS_6half_tEfNS_4arch4Sm80ELb0ELb1ELb1ELb1ELb1ELb0ELb0ELb0ELi2ELi4ELi4ELi4ELb0EEENS1_21CollectiveEpilogueBwdISA_SB_SD_Li256ELb1ELb0ELi2EEENS1_19SingleTileSchedulerILb1ELb0ELb0ELi128EEEEEEEEEvNT_6ParamsE$_ZZN4cute5sliceINS_5tupleIJNS_10UnderscoreES2_S2_iEEENS1_IJNS1_IJNS_1CILi1EEENS4_ILi0EEEEEEiNS4_ILi1024EEENS4_ILi8192EEEEEEEEDaRKT_RKT0_ENKUlRKT_RKT0_E_clIS2_iEEDaSJ_SM_)
$_ZN7cutlass13device_kernelIN5flash19enable_sm80_to_sm89INS1_16FlashAttnBwdSm80INS1_25CollectiveMainloopBwdSm80ILi2ELi2EN4cute5tupleIJNS5_1CILi128EEES8_NS7_ILi64EEEEEENS_6half_tEfNS_4arch4Sm80ELb0ELb1ELb1ELb1ELb1ELb0ELb0ELb0ELi2ELi4ELi4ELi4ELb0EEENS1_21CollectiveEpilogueBwdISA_SB_SD_Li256ELb1ELb0ELi2EEENS1_19SingleTileSchedulerILb1ELb0ELb0ELi128EEEEEEEEEvNT_6ParamsE$_ZZN4cute5sliceINS_5tupleIJNS_10UnderscoreES2_S2_iEEENS1_IJNS1_IJNS_1CILi1EEENS4_ILi0EEEEEEiNS4_ILi1024EEENS4_ILi8192EEEEEEEEDaRKT_RKT0_ENKUlRKT_RKT0_E_clIS2_iEEDaSJ_SM_:
[----:B------:R-:W-:Y:S02]  /*ac80*/  MOV R12, R2 ;  /* 0x00000002000c7202 */ /* 0x000fe40000000f00 */
[----:B------:R-:W-:-:S04]  /*ac90*/  MOV R13, 0x0 ;  /* 0x00000000000d7802 */ /* 0x000fc80000000f00 */
[----:B------:R-:W-:Y:S05]  /*aca0*/  RET.REL.NODEC R12 `(_ZN7cutlass13device_kernelIN5flash19enable_sm80_to_sm89INS1_16FlashAttnBwdSm80INS1_25CollectiveMainloopBwdSm80ILi2ELi2EN4cute5tupleIJNS5_1CILi128EEES8_NS7_ILi64EEEEEENS_6half_tEfNS_4arch4Sm80ELb0ELb1ELb1ELb1ELb1ELb0ELb0ELb0ELi2ELi4ELi4ELi4ELb0EEENS1_21CollectiveEpilogueBwdISA_SB_SD_Li256ELb1ELb0ELi2EEENS1_19SingleTileSchedulerILb1ELb0ELb0ELi128EEEEEEEEEvNT_6ParamsE) ;  /* 0xffff53500c007950 */ /* 0x000fea0003c3ffff */
        .type           $_ZN7cutlass13device_kernelIN5flash19enable_sm80_to_sm89INS1_16FlashAttnBwdSm80INS1_25CollectiveMainloopBwdSm80ILi2ELi2EN4cute5tupleIJNS5_1CILi128EEES8_NS7_ILi64EEEEEENS_6half_tEfNS_4arch4Sm80ELb0ELb1ELb1ELb1ELb1ELb0ELb0ELb0ELi2ELi4ELi4ELi4ELb0EEENS1_21CollectiveEpilogueBwdISA_SB_SD_Li256ELb1ELb0ELi2EEENS1_19SingleTileSchedulerILb1ELb0ELb0ELi128EEEEEEEEEvNT_6ParamsE$_ZZN4cute5sliceINS_5tupleIJNS_10UnderscoreES2_iEEENS1_IJNS1_IJNS_1CILi1EEENS4_ILi0EEEEEEiNS4_ILi1024EEEEEEEEDaRKT_RKT0_ENKUlRKT_RKT0_E_clIS2_iEEDaSI_SL_,@function
        .size           $_ZN7cutlass13device_kernelIN5flash19enable_sm80_to_sm89INS1_16FlashAttnBwdSm80INS1_25CollectiveMainloopBwdSm80ILi2ELi2EN4cute5tupleIJNS5_1CILi128EEES8_NS7_ILi64EEEEEENS_6half_tEfNS_4arch4Sm80ELb0ELb1ELb1ELb1ELb1ELb0ELb0ELb0ELi2ELi4ELi4ELi4ELb0EEENS1_21CollectiveEpilogueBwdISA_SB_SD_Li256ELb1ELb0ELi2EEENS1_19SingleTileSchedulerILb1ELb0ELb0ELi128EEEEEEEEEvNT_6ParamsE$_ZZN4cute5sliceINS_5tupleIJNS_10UnderscoreES2_iEEENS1_IJNS1_IJNS_1CILi1EEENS4_ILi0EEEEEEiNS4_ILi1024EEEEEEEEDaRKT_RKT0_ENKUlRKT_RKT0_E_clIS2_iEEDaSI_SL_,($_ZN7cutlass13device_kernelIN5flash19enable_sm80_to_sm89INS1_16FlashAttnBwdSm80INS1_25CollectiveMainloopBwdSm80ILi2ELi2EN4cute5tupleIJNS5_1CILi128EEES8_NS7_ILi64EEEEEENS_6half_tEfNS_4arch4Sm80ELb0ELb1ELb1ELb1ELb1ELb0ELb0ELb0ELi2ELi4ELi4ELi4ELb0EEENS1_21CollectiveEpilogueBwdISA_SB_SD_Li256ELb1ELb0ELi2EEENS1_19SingleTileSchedulerILb1ELb0ELb0ELi128EEEEEEEEEvNT_6ParamsE$_ZZN4cute6detail16composition_implINS_5tupleIJNS_1CILi16EEENS3_ILi2EEES5_S5_NS3_ILi4EEES5_EEENS2_IJNS3_ILi1EEEiiiNS3_ILi144EEENS3_ILi512EEEEEENS2_IJNS2_IJS5_S5_EEES6_NS3_ILi8EEEEEENS2_IJNS2_IJNS3_ILi64EEESA_EEES4_NS3_ILi1024EEEEEEEEDaRKT_RKT0_RKT1_RKT2_ENKUlRKT_RKT0_E_clIS6_S4_EEDaSX_S10_ - $_ZN7cutlass13device_kernelIN5flash19enable_sm80_to_sm89INS1_16FlashAttnBwdSm80INS1_25CollectiveMainloopBwdSm80ILi2ELi2EN4cute5tupleIJNS5_1CILi128EEES8_NS7_ILi64EEEEEENS_6half_tEfNS_4arch4Sm80ELb0ELb1ELb1ELb1ELb1ELb0ELb0ELb0ELi2ELi4ELi4ELi4ELb0EEENS1_21CollectiveEpilogueBwdISA_SB_SD_Li256ELb1ELb0ELi2EEENS1_19SingleTileSchedulerILb1ELb0ELb0ELi128EEEEEEEEEvNT_6ParamsE$_ZZN4cute5sliceINS_5tupleIJNS_10UnderscoreES2_iEEENS1_IJNS1_IJNS_1CILi1EEENS4_ILi0EEEEEEiNS4_ILi1024EEEEEEEEDaRKT_RKT0_ENKUlRKT_RKT0_E_clIS2_iEEDaSI_SL_)
$_ZN7cutlass13device_kernelIN5flash19enable_sm80_to_sm89INS1_16FlashAttnBwdSm80INS1_25CollectiveMainloopBwdSm80ILi2ELi2EN4cute5tupleIJNS5_1CILi128EEES8_NS7_ILi64EEEEEENS_6half_tEfNS_4arch4Sm80ELb0ELb1ELb1ELb1ELb1ELb0ELb0ELb0ELi2ELi4ELi4ELi4ELb0EEENS1_21CollectiveEpilogueBwdISA_SB_SD_Li256ELb1ELb0ELi2EEENS1_19SingleTileSchedulerILb1ELb0ELb0ELi128EEEEEEEEEvNT_6ParamsE$_ZZN4cute5sliceINS_5tupleIJNS_10UnderscoreES2_iEEENS1_IJNS1_IJNS_1CILi1EEENS4_ILi0EEEEEEiNS4_ILi1024EEEEEEEEDaRKT_RKT0_ENKUlRKT_RKT0_E_clIS2_iEEDaSI_SL_:
[----:B------:R-:W-:Y:S02]  /*acb0*/  MOV R36, R2 ;  /* 0x0000000200247202 */ /* 0x000fe40000000f00 */
[----:B------:R-:W-:-:S04]  /*acc0*/  MOV R37, 0x0 ;  /* 0x0000000000257802 */ /* 0x000fc80000000f00 */
[----:B------:R-:W-:Y:S05]  /*acd0*/  RET.REL.NODEC R36 `(_ZN7cutlass13device_kernelIN5flash19enable_sm80_to_sm89INS1_16FlashAttnBwdSm80INS1_25CollectiveMainloopBwdSm80ILi2ELi2EN4cute5tupleIJNS5_1CILi128EEES8_NS7_ILi64EEEEEENS_6half_tEfNS_4arch4Sm80ELb0ELb1ELb1ELb1ELb1ELb0ELb0ELb0ELi2ELi4ELi4ELi4ELb0EEENS1_21CollectiveEpilogueBwdISA_SB_SD_Li256ELb1ELb0ELi2EEENS1_19SingleTileSchedulerILb1ELb0ELb0ELi128EEEEEEEEEvNT_6ParamsE) ;  /* 0xffff532024007950 */ /* 0x000fea0003c3ffff */
        .type           $_ZN7cutlass13device_kernelIN5flash19enable_sm80_to_sm89INS1_16FlashAttnBwdSm80INS1_25CollectiveMainloopBwdSm80ILi2ELi2EN4cute5tupleIJNS5_1CILi128EEES8_NS7_ILi64EEEEEENS_6half_tEfNS_4arch4Sm80ELb0ELb1ELb1ELb1ELb1ELb0ELb0ELb0ELi2ELi4ELi4ELi4ELb0EEENS1_21CollectiveEpilogueBwdISA_SB_SD_Li256ELb1ELb0ELi2EEENS1_19SingleTileSchedulerILb1ELb0ELb0ELi128EEEEEEEEEvNT_6ParamsE$_ZZN4cute6detail16composition_implINS_5tupleIJNS_1CILi16EEENS3_ILi2EEES5_S5_NS3_ILi4EEES5_EEENS2_IJNS3_ILi1EEEiiiNS3_ILi144EEENS3_ILi512EEEEEENS2_IJNS2_IJS5_S5_EEES6_NS3_ILi8EEEEEENS2_IJNS2_IJNS3_ILi64EEESA_EEES4_NS3_ILi1024EEEEEEEEDaRKT_RKT0_RKT1_RKT2_ENKUlRKT_RKT0_E_clIS6_S4_EEDaSX_S10_,@function
        .size           $_ZN7cutlass13device_kernelIN5flash19enable_sm80_to_sm89INS1_16FlashAttnBwdSm80INS1_25CollectiveMainloopBwdSm80ILi2ELi2EN4cute5tupleIJNS5_1CILi128EEES8_NS7_ILi64EEEEEENS_6half_tEfNS_4arch4Sm80ELb0ELb1ELb1ELb1ELb1ELb0ELb0ELb0ELi2ELi4ELi4ELi4ELb0EEENS1_21CollectiveEpilogueBwdISA_SB_SD_Li256ELb1ELb0ELi2EEENS1_19SingleTileSchedulerILb1ELb0ELb0ELi128EEEEEEEEEvNT_6ParamsE$_ZZN4cute6detail16composition_implINS_5tupleIJNS_1CILi16EEENS3_ILi2EEES5_S5_NS3_ILi4EEES5_EEENS2_IJNS3_ILi1EEEiiiNS3_ILi144EEENS3_ILi512EEEEEENS2_IJNS2_IJS5_S5_EEES6_NS3_ILi8EEEEEENS2_IJNS2_IJNS3_ILi64EEESA_EEES4_NS3_ILi1024EEEEEEEEDaRKT_RKT0_RKT1_RKT2_ENKUlRKT_RKT0_E_clIS6_S4_EEDaSX_S10_,($_ZN7cutlass13device_kernelIN5flash19enable_sm80_to_sm89INS1_16FlashAttnBwdSm80INS1_25CollectiveMainloopBwdSm80ILi2ELi2EN4cute5tupleIJNS5_1CILi128EEES8_NS7_ILi64EEEEEENS_6half_tEfNS_4arch4Sm80ELb0ELb1ELb1ELb1ELb1ELb0ELb0ELb0ELi2ELi4ELi4ELi4ELb0EEENS1_21CollectiveEpilogueBwdISA_SB_SD_Li256ELb1ELb0ELi2EEENS1_19SingleTileSchedulerILb1ELb0ELb0ELi128EEEEEEEEEvNT_6ParamsE$_ZZN4cute6detail16composition_implINS_5tupleIJNS_1CILi16EEENS3_ILi2EEES5_S5_NS3_ILi4EEES5_EEENS2_IJNS3_ILi1EEEiiiNS3_ILi144EEENS3_ILi512EEEEEENS2_IJNS2_IJS5_S5_EEES6_NS3_ILi8EEEEEENS2_IJNS2_IJNS3_ILi64EEESA_EEES4_NS3_ILi1024EEEEEEEEDaRKT_RKT0_RKT1_RKT2_ENKUlRKT_RKT0_E_clISC_SG_EEDaSX_S10_ - $_ZN7cutlass13device_kernelIN5flash19enable_sm80_to_sm89INS1_16FlashAttnBwdSm80INS1_25CollectiveMainloopBwdSm80ILi2ELi2EN4cute5tupleIJNS5_1CILi128EEES8_NS7_ILi64EEEEEENS_6half_tEfNS_4arch4Sm80ELb0ELb1ELb1ELb1ELb1ELb0ELb0ELb0ELi2ELi4ELi4ELi4ELb0EEENS1_21CollectiveEpilogueBwdISA_SB_SD_Li256ELb1ELb0ELi2EEENS1_19SingleTileSchedulerILb1ELb0ELb0ELi128EEEEEEEEEvNT_6ParamsE$_ZZN4cute6detail16composition_implINS_5tupleIJNS_1CILi16EEENS3_ILi2EEES5_S5_NS3_ILi4EEES5_EEENS2_IJNS3_ILi1EEEiiiNS3_ILi144EEENS3_ILi512EEEEEENS2_IJNS2_IJS5_S5_EEES6_NS3_ILi8EEEEEENS2_IJNS2_IJNS3_ILi64EEESA_EEES4_NS3_ILi1024EEEEEEEEDaRKT_RKT0_RKT1_RKT2_ENKUlRKT_RKT0_E_clIS6_S4_EEDaSX_S10_)
$_ZN7cutlass13device_kernelIN5flash19enable_sm80_to_sm89INS1_16FlashAttnBwdSm80INS1_25CollectiveMainloopBwdSm80ILi2ELi2EN4cute5tupleIJNS5_1CILi128EEES8_NS7_ILi64EEEEEENS_6half_tEfNS_4arch4Sm80ELb0ELb1ELb1ELb1ELb1ELb0ELb0ELb0ELi2ELi4ELi4ELi4ELb0EEENS1_21CollectiveEpilogueBwdISA_SB_SD_Li256ELb1ELb0ELi2EEENS1_19SingleTileSchedulerILb1ELb0ELb0ELi128EEEEEEEEEvNT_6ParamsE$_ZZN4cute6detail16composition_implINS_5tupleIJNS_1CILi16EEENS3_ILi2EEES5_S5_NS3_ILi4EEES5_EEENS2_IJNS3_ILi1EEEiiiNS3_ILi144EEENS3_ILi512EEEEEENS2_IJNS2_IJS5_S5_EEES6_NS3_ILi8EEEEEENS2_IJNS2_IJNS3_ILi64EEESA_EEES4_NS3_ILi1024EEEEEEEEDaRKT_RKT0_RKT1_RKT2_ENKUlRKT_RKT0_E_clIS6_S4_EEDaSX_S10_:
[----:B------:R-:W-:-:S05]  /*ace0*/  IADD3 R5, R2, -c[0x0][0x20], RZ ;  /* 0x8000080002057a10 */ /* 0x000fca0007ffe0ff */
[----:B------:R1:W5:Y:S04]  /*acf0*/  LDL R3, [R5+0x4] ;  /* 0x0000040005037983 */ /* 0x0003680000100800 */
[----:B------:R1:W5:Y:S01]  /*ad00*/  LDL R2, [R5] ;  /* 0x0000000005027983 */ /* 0x0003620000100800 */
[----:B------:R-:W-:Y:S01]  /*ad10*/  IMAD.MOV.U32 R26, RZ, RZ, R12 ;  /* 0x000000ffff1a7224 */ /* 0x000fe200078e000c */
[----:B------:R-:W-:-:S04]  /*ad20*/  MOV R27, 0x0 ;  /* 0x00000000001b7802 */ /* 0x000fc80000000f00 */
[----:B------:R-:W-:Y:S05]  /*ad30*/  RET.REL.NODEC R26 `(_ZN7cutlass13device_kernelIN5flash19enable_sm80_to_sm89INS1_16FlashAttnBwdSm80INS1_25CollectiveMainloopBwdSm80ILi2ELi2EN4cute5tupleIJNS5_1CILi128EEES8_NS7_ILi64EEEEEENS_6half_tEfNS_4arch4Sm80ELb0ELb1ELb1ELb1ELb1ELb0ELb0ELb0ELi2ELi4ELi4ELi4ELb0EEENS1_21CollectiveEpilogueBwdISA_SB_SD_Li256ELb1ELb0ELi2EEENS1_19SingleTileSchedulerILb1ELb0ELb0ELi128EEEEEEEEEvNT_6ParamsE) ;  /* 0xffff52c01a007950 */ /* 0x000fea0003c3ffff */
        .type           $_ZN7cutlass13device_kernelIN5flash19enable_sm80_to_sm89INS1_16FlashAttnBwdSm80INS1_25CollectiveMainloopBwdSm80ILi2ELi2EN4cute5tupleIJNS5_1CILi128EEES8_NS7_ILi64EEEEEENS_6half_tEfNS_4arch4Sm80ELb0ELb1ELb1ELb1ELb1ELb0ELb0ELb0ELi2ELi4ELi4ELi4ELb0EEENS1_21CollectiveEpilogueBwdISA_SB_SD_Li256ELb1ELb0ELi2EEENS1_19SingleTileSchedulerILb1ELb0ELb0ELi128EEEEEEEEEvNT_6ParamsE$_ZZN4cute6detail16composition_implINS_5tupleIJNS_1CILi16EEENS3_ILi2EEES5_S5_NS3_ILi4EEES5_EEENS2_IJNS3_ILi1EEEiiiNS3_ILi144EEENS3_ILi512EEEEEENS2_IJNS2_IJS5_S5_EEES6_NS3_ILi8EEEEEENS2_IJNS2_IJNS3_ILi64EEESA_EEES4_NS3_ILi1024EEEEEEEEDaRKT_RKT0_RKT1_RKT2_ENKUlRKT_RKT0_E_clISC_SG_EEDaSX_S10_,@function
        .size           $_ZN7cutlass13device_kernelIN5flash19enable_sm80_to_sm89INS1_16FlashAttnBwdSm80INS1_25CollectiveMainloopBwdSm80ILi2ELi2EN4cute5tupleIJNS5_1CILi128EEES8_NS7_ILi64EEEEEENS_6half_tEfNS_4arch4Sm80ELb0ELb1ELb1ELb1ELb1ELb0ELb0ELb0ELi2ELi4ELi4ELi4ELb0EEENS1_21CollectiveEpilogueBwdISA_SB_SD_Li256ELb1ELb0ELi2EEENS1_19SingleTileSchedulerILb1ELb0ELb0ELi128EEEEEEEEEvNT_6ParamsE$_ZZN4cute6detail16composition_implINS_5tupleIJNS_1CILi16EEENS3_ILi2EEES5_S5_NS3_ILi4EEES5_EEENS2_IJNS3_ILi1EEEiiiNS3_ILi144EEENS3_ILi512EEEEEENS2_IJNS2_IJS5_S5_EEES6_NS3_ILi8EEEEEENS2_IJNS2_IJNS3_ILi64EEESA_EEES4_NS3_ILi1024EEEEEEEEDaRKT_RKT0_RKT1_RKT2_ENKUlRKT_RKT0_E_clISC_SG_EEDaSX_S10_,($_ZN7cutlass13device_kernelIN5flash19enable_sm80_to_sm89INS1_16FlashAttnBwdSm80INS1_25CollectiveMainloopBwdSm80ILi2ELi2EN4cute5tupleIJNS5_1CILi128EEES8_NS7_ILi64EEEEEENS_6half_tEfNS_4arch4Sm80ELb0ELb1ELb1ELb1ELb1ELb0ELb0ELb0ELi2ELi4ELi4ELi4ELb0EEENS1_21CollectiveEpilogueBwdISA_SB_SD_Li256ELb1ELb0ELi2EEENS1_19SingleTileSchedulerILb1ELb0ELb0ELi128EEEEEEEEEvNT_6ParamsE$_ZZN4cute6detail16composition_implINS_5tupleIJNS_1CILi8EEENS3_ILi2EEES5_S5_S4_S5_EEENS2_IJNS3_ILi1EEEiiiNS3_ILi72EEENS3_ILi512EEEEEENS2_IJNS2_IJS5_S5_EEES4_NS3_ILi4EEEEEENS2_IJNS2_IJS7_S4_EEENS3_ILi1024EEENS3_ILi16EEEEEEEEDaRKT_RKT0_RKT1_RKT2_ENKUlRKT_RKT0_E_clISB_SE_EEDaSW_SZ_ - $_ZN7cutlass13device_kernelIN5flash19enable_sm80_to_sm89INS1_16FlashAttnBwdSm80INS1_25CollectiveMainloopBwdSm80ILi2ELi2EN4cute5tupleIJNS5_1CILi128EEES8_NS7_ILi64EEEEEENS_6half_tEfNS_4arch4Sm80ELb0ELb1ELb1ELb1ELb1ELb0ELb0ELb0ELi2ELi4ELi4ELi4ELb0EEENS1_21CollectiveEpilogueBwdISA_SB_SD_Li256ELb1ELb0ELi2EEENS1_19SingleTileSchedulerILb1ELb0ELb0ELi128EEEEEEEEEvNT_6ParamsE$_ZZN4cute6detail16composition_implINS_5tupleIJNS_1CILi16EEENS3_ILi2EEES5_S5_NS3_ILi4EEES5_EEENS2_IJNS3_ILi1EEEiiiNS3_ILi144EEENS3_ILi512EEEEEENS2_IJNS2_IJS5_S5_EEES6_NS3_ILi8EEEEEENS2_IJNS2_IJNS3_ILi64EEESA_EEES4_NS3_ILi1024EEEEEEEEDaRKT_RKT0_RKT1_RKT2_ENKUlRKT_RKT0_E_clISC_SG_EEDaSX_S10_)
$_ZN7cutlass13device_kernelIN5flash19enable_sm80_to_sm89INS1_16FlashAttnBwdSm80INS1_25CollectiveMainloopBwdSm80ILi2ELi2EN4cute5tupleIJNS5_1CILi128EEES8_NS7_ILi64EEEEEENS_6half_tEfNS_4arch4Sm80ELb0ELb1ELb1ELb1ELb1ELb0ELb0ELb0ELi2ELi4ELi4ELi4ELb0EEENS1_21CollectiveEpilogueBwdISA_SB_SD_Li256ELb1ELb0ELi2EEENS1_19SingleTileSchedulerILb1ELb0ELb0ELi128EEEEEEEEEvNT_6ParamsE$_ZZN4cute6detail16composition_implINS_5tupleIJNS_1CILi16EEENS3_ILi2EEES5_S5_NS3_ILi4EEES5_EEENS2_IJNS3_ILi1EEEiiiNS3_ILi144EEENS3_ILi512EEEEEENS2_IJNS2_IJS5_S5_EEES6_NS3_ILi8EEEEEENS2_IJNS2_IJNS3_ILi64EEESA_EEES4_NS3_ILi1024EEEEEEEEDaRKT_RKT0_RKT1_RKT2_ENKUlRKT_RKT0_E_clISC_SG_EEDaSX_S10_:
[----:B------:R-:W-:-:S06]  /*ad40*/  IADD3 R4, R5, -c[0x0][0x20], RZ ;  /* 0x8000080005047a10 */ /* 0x000fcc0007ffe0ff */
[----:B------:R-:W5:Y:S01]  /*ad50*/  LDL R4, [R4+0x8] ;  /* 0x0000080004047983 */ /* 0x000f620000100800 */
[----:B------:R-:W-:Y:S01]  /*ad60*/  IMAD.MOV.U32 R2, RZ, RZ, R12 ;  /* 0x000000ffff027224 */ /* 0x000fe200078e000c */
[----:B------:R-:W-:-:S04]  /*ad70*/  MOV R3, 0x0 ;  /* 0x0000000000037802 */ /* 0x000fc80000000f00 */
[----:B------:R-:W-:Y:S05]  /*ad80*/  RET.REL.NODEC R2 `(_ZN7cutlass13device_kernelIN5flash19enable_sm80_to_sm89INS1_16FlashAttnBwdSm80INS1_25CollectiveMainloopBwdSm80ILi2ELi2EN4cute5tupleIJNS5_1CILi128EEES8_NS7_ILi64EEEEEENS_6half_tEfNS_4arch4Sm80ELb0ELb1ELb1ELb1ELb1ELb0ELb0ELb0ELi2ELi4ELi4ELi4ELb0EEENS1_21CollectiveEpilogueBwdISA_SB_SD_Li256ELb1ELb0ELi2EEENS1_19SingleTileSchedulerILb1ELb0ELb0ELi128EEEEEEEEEvNT_6ParamsE) ;  /* 0xffff527002007950 */ /* 0x000fea0003c3ffff */
        .type           $_ZN7cutlass13device_kernelIN5flash19enable_sm80_to_sm89INS1_16FlashAttnBwdSm80INS1_25CollectiveMainloopBwdSm80ILi2ELi2EN4cute5tupleIJNS5_1CILi128EEES8_NS7_ILi64EEEEEENS_6half_tEfNS_4arch4Sm80ELb0ELb1ELb1ELb1ELb1ELb0ELb0ELb0ELi2ELi4ELi4ELi4ELb0EEENS1_21CollectiveEpilogueBwdISA_SB_SD_Li256ELb1ELb0ELi2EEENS1_19SingleTileSchedulerILb1ELb0ELb0ELi128EEEEEEEEEvNT_6ParamsE$_ZZN4cute6detail16composition_implINS_5tupleIJNS_1CILi8EEENS3_ILi2EEES5_S5_S4_S5_EEENS2_IJNS3_ILi1EEEiiiNS3_ILi72EEENS3_ILi512EEEEEENS2_IJNS2_IJS5_S5_EEES4_NS3_ILi4EEEEEENS2_IJNS2_IJS7_S4_EEENS3_ILi1024EEENS3_ILi16EEEEEEEEDaRKT_RKT0_RKT1_RKT2_ENKUlRKT_RKT0_E_clISB_SE_EEDaSW_SZ_,@function
        .size           $_ZN7cutlass13device_kernelIN5flash19enable_sm80_to_sm89INS1_16FlashAttnBwdSm80INS1_25CollectiveMainloopBwdSm80ILi2ELi2EN4cute5tupleIJNS5_1CILi128EEES8_NS7_ILi64EEEEEENS_6half_tEfNS_4arch4Sm80ELb0ELb1ELb1ELb1ELb1ELb0ELb0ELb0ELi2ELi4ELi4ELi4ELb0EEENS1_21CollectiveEpilogueBwdISA_SB_SD_Li256ELb1ELb0ELi2EEENS1_19SingleTileSchedulerILb1ELb0ELb0ELi128EEEEEEEEEvNT_6ParamsE$_ZZN4cute6detail16composition_implINS_5tupleIJNS_1CILi8EEENS3_ILi2EEES5_S5_S4_S5_EEENS2_IJNS3_ILi1EEEiiiNS3_ILi72EEENS3_ILi512EEEEEENS2_IJNS2_IJS5_S5_EEES4_NS3_ILi4EEEEEENS2_IJNS2_IJS7_S4_EEENS3_ILi1024EEENS3_ILi16EEEEEEEEDaRKT_RKT0_RKT1_RKT2_ENKUlRKT_RKT0_E_clISB_SE_EEDaSW_SZ_,($_ZN7cutlass13device_kernelIN5flash19enable_sm80_to_sm89INS1_16FlashAttnBwdSm80INS1_25CollectiveMainloopBwdSm80ILi2ELi2EN4cute5tupleIJNS5_1CILi128EEES8_NS7_ILi64EEEEEENS_6half_tEfNS_4arch4Sm80ELb0ELb1ELb1ELb1ELb1ELb0ELb0ELb0ELi2ELi4ELi4ELi4ELb0EEENS1_21CollectiveEpilogueBwdISA_SB_SD_Li256ELb1ELb0ELi2EEENS1_19SingleTileSchedulerILb1ELb0ELb0ELi128EEEEEEEEEvNT_6ParamsE$_ZZN4cute6detail16composition_implINS_5tupleIJNS_1CILi8EEENS3_ILi2EEES5_S5_S4_S5_EEENS2_IJNS3_ILi1EEEiiiNS3_ILi72EEENS3_ILi512EEEEEENS2_IJNS2_IJS5_S5_EEES4_NS3_ILi4EEEEEENS2_IJNS2_IJS7_S4_EEENS3_ILi1024EEENS3_ILi16EEEEEEEEDaRKT_RKT0_RKT1_RKT2_ENKUlRKT_RKT0_E_clISC_SG_EEDaSW_SZ_ - $_ZN7cutlass13device_kernelIN5flash19enable_sm80_to_sm89INS1_16FlashAttnBwdSm80INS1_25CollectiveMainloopBwdSm80ILi2ELi2EN4cute5tupleIJNS5_1CILi128EEES8_NS7_ILi64EEEEEENS_6half_tEfNS_4arch4Sm80ELb0ELb1ELb1ELb1ELb1ELb0ELb0ELb0ELi2ELi4ELi4ELi4ELb0EEENS1_21CollectiveEpilogueBwdISA_SB_SD_Li256ELb1ELb0ELi2EEENS1_19SingleTileSchedulerILb1ELb0ELb0ELi128EEEEEEEEEvNT_6ParamsE$_ZZN4cute6detail16composition_implINS_5tupleIJNS_1CILi8EEENS3_ILi2EEES5_S5_S4_S5_EEENS2_IJNS3_ILi1EEEiiiNS3_ILi72EEENS3_ILi512EEEEEENS2_IJNS2_IJS5_S5_EEES4_NS3_ILi4EEEEEENS2_IJNS2_IJS7_S4_EEENS3_ILi1024EEENS3_ILi16EEEEEEEEDaRKT_RKT0_RKT1_RKT2_ENKUlRKT_RKT0_E_clISB_SE_EEDaSW_SZ_)
$_ZN7cutlass13device_kernelIN5flash19enable_sm80_to_sm89INS1_16FlashAttnBwdSm80INS1_25CollectiveMainloopBwdSm80ILi2ELi2EN4cute5tupleIJNS5_1CILi128EEES8_NS7_ILi64EEEEEENS_6half_tEfNS_4arch4Sm80ELb0ELb1ELb1ELb1ELb1ELb0ELb0ELb0ELi2ELi4ELi4ELi4ELb0EEENS1_21CollectiveEpilogueBwdISA_SB_SD_Li256ELb1ELb0ELi2EEENS1_19SingleTileSchedulerILb1ELb0ELb0ELi128EEEEEEEEEvNT_6ParamsE$_ZZN4cute6detail16composition_implINS_5tupleIJNS_1CILi8EEENS3_ILi2EEES5_S5_S4_S5_EEENS2_IJNS3_ILi1EEEiiiNS3_ILi72EEENS3_ILi512EEEEEENS2_IJNS2_IJS5_S5_EEES4_NS3_ILi4EEEEEENS2_IJNS2_IJS7_S4_EEENS3_ILi1024EEENS3_ILi16EEEEEEEEDaRKT_RKT0_RKT1_RKT2_ENKUlRKT_RKT0_E_clISB_SE_EEDaSW_SZ_:
[----:B------:R-:W-:-:S06]  /*ad90*/  IADD3 R4, R13, -c[0x0][0x20], RZ ;  /* 0x800008000d047a10 */ /* 0x000fcc0007ffe0ff */
[----:B------:R-:W5:Y:S01]  /*ada0*/  LDL R4, [R4] ;  /* 0x0000000004047983 */ /* 0x000f620000100800 */
[----:B------:R-:W-:Y:S01]  /*adb0*/  IMAD.MOV.U32 R2, RZ, RZ, R6 ;  /* 0x000000ffff027224 */ /* 0x000fe200078e0006 */
[----:B------:R-:W-:-:S04]  /*adc0*/  MOV R3, 0x0 ;  /* 0x0000000000037802 */ /* 0x000fc80000000f00 */
[----:B------:R-:W-:Y:S05]  /*add0*/  RET.REL.NODEC R2 `(_ZN7cutlass13device_kernelIN5flash19enable_sm80_to_sm89INS1_16FlashAttnBwdSm80INS1_25CollectiveMainloopBwdSm80ILi2ELi2EN4cute5tupleIJNS5_1CILi128EEES8_NS7_ILi64EEEEEENS_6half_tEfNS_4arch4Sm80ELb0ELb1ELb1ELb1ELb1ELb0ELb0ELb0ELi2ELi4ELi4ELi4ELb0EEENS1_21CollectiveEpilogueBwdISA_SB_SD_Li256ELb1ELb0ELi2EEENS1_19SingleTileSchedulerILb1ELb0ELb0ELi128EEEEEEEEEvNT_6ParamsE) ;  /* 0xffff522002007950 */ /* 0x000fea0003c3ffff */
        .type           $_ZN7cutlass13device_kernelIN5flash19enable_sm80_to_sm89INS1_16FlashAttnBwdSm80INS1_25CollectiveMainloopBwdSm80ILi2ELi2EN4cute5tupleIJNS5_1CILi128EEES8_NS7_ILi64EEEEEENS_6half_tEfNS_4arch4Sm80ELb0ELb1ELb1ELb1ELb1ELb0ELb0ELb0ELi2ELi4ELi4ELi4ELb0EEENS1_21CollectiveEpilogueBwdISA_SB_SD_Li256ELb1ELb0ELi2EEENS1_19SingleTileSchedulerILb1ELb0ELb0ELi128EEEEEEEEEvNT_6ParamsE$_ZZN4cute6detail16composition_implINS_5tupleIJNS_1CILi8EEENS3_ILi2EEES5_S5_S4_S5_EEENS2_IJNS3_ILi1EEEiiiNS3_ILi72EEENS3_ILi512EEEEEENS2_IJNS2_IJS5_S5_EEES4_NS3_ILi4EEEEEENS2_IJNS2_IJS7_S4_EEENS3_ILi1024EEENS3_ILi16EEEEEEEEDaRKT_RKT0_RKT1_RKT2_ENKUlRKT_RKT0_E_clISC_SG_EEDaSW_SZ_,@function
        .size           $_ZN7cutlass13device_kernelIN5flash19enable_sm80_to_sm89INS1_16FlashAttnBwdSm80INS1_25CollectiveMainloopBwdSm80ILi2ELi2EN4cute5tupleIJNS5_1CILi128EEES8_NS7_ILi64EEEEEENS_6half_tEfNS_4arch4Sm80ELb0ELb1ELb1ELb1ELb1ELb0ELb0ELb0ELi2ELi4ELi4ELi4ELb0EEENS1_21CollectiveEpilogueBwdISA_SB_SD_Li256ELb1ELb0ELi2EEENS1_19SingleTileSchedulerILb1ELb0ELb0ELi128EEEEEEEEEvNT_6ParamsE$_ZZN4cute6detail16composition_implINS_5tupleIJNS_1CILi8EEENS3_ILi2EEES5_S5_S4_S5_EEENS2_IJNS3_ILi1EEEiiiNS3_ILi72EEENS3_ILi512EEEEEENS2_IJNS2_IJS5_S5_EEES4_NS3_ILi4EEEEEENS2_IJNS2_IJS7_S4_EEENS3_ILi1024EEENS3_ILi16EEEEEEEEDaRKT_RKT0_RKT1_RKT2_ENKUlRKT_RKT0_E_clISC_SG_EEDaSW_SZ_,($_ZN7cutlass13device_kernelIN5flash19enable_sm80_to_sm89INS1_16FlashAttnBwdSm80INS1_25CollectiveMainloopBwdSm80ILi2ELi2EN4cute5tupleIJNS5_1CILi128EEES8_NS7_ILi64EEEEEENS_6half_tEfNS_4arch4Sm80ELb0ELb1ELb1ELb1ELb1ELb0ELb0ELb0ELi2ELi4ELi4ELi4ELb0EEENS1_21CollectiveEpilogueBwdISA_SB_SD_Li256ELb1ELb0ELi2EEENS1_19SingleTileSchedulerILb1ELb0ELb0ELi128EEEEEEEEEvNT_6ParamsE$_ZZN4cute6detail16composition_implINS_5tupleIJNS_1CILi8EEENS3_ILi2EEES5_S5_S4_S5_EEENS2_IJNS3_ILi1EEEiiiNS3_ILi72EEENS3_ILi512EEEEEENS2_IJNS2_IJS5_S5_S5_EEES5_NS2_IJNS3_ILi4EEES5_EEEEEENS2_IJNS2_IJS7_S9_S4_EEENS3_ILi4096EEENS2_IJNS3_ILi16EEENS3_ILi8192EEEEEEEEEEEDaRKT_RKT0_RKT1_RKT2_ENKUlRKT_RKT0_E_clISB_SF_EEDaSZ_S12_ - $_ZN7cutlass13device_kernelIN5flash19enable_sm80_to_sm89INS1_16FlashAttnBwdSm80INS1_25CollectiveMainloopBwdSm80ILi2ELi2EN4cute5tupleIJNS5_1CILi128EEES8_NS7_ILi64EEEEEENS_6half_tEfNS_4arch4Sm80ELb0ELb1ELb1ELb1ELb1ELb0ELb0ELb0ELi2ELi4ELi4ELi4ELb0EEENS1_21CollectiveEpilogueBwdISA_SB_SD_Li256ELb1ELb0ELi2EEENS1_19SingleTileSchedulerILb1ELb0ELb0ELi128EEEEEEEEEvNT_6ParamsE$_ZZN4cute6detail16composition_implINS_5tupleIJNS_1CILi8EEENS3_ILi2EEES5_S5_S4_S5_EEENS2_IJNS3_ILi1EEEiiiNS3_ILi72EEENS3_ILi512EEEEEENS2_IJNS2_IJS5_S5_EEES4_NS3_ILi4EEEEEENS2_IJNS2_IJS7_S4_EEENS3_ILi1024EEENS3_ILi16EEEEEEEEDaRKT_RKT0_RKT1_RKT2_ENKUlRKT_RKT0_E_clISC_SG_EEDaSW_SZ_)
$_ZN7cutlass13device_kernelIN5flash19enable_sm80_to_sm89INS1_16FlashAttnBwdSm80INS1_25CollectiveMainloopBwdSm80ILi2ELi2EN4cute5tupleIJNS5_1CILi128EEES8_NS7_ILi64EEEEEENS_6half_tEfNS_4arch4Sm80ELb0ELb1ELb1ELb1ELb1ELb0ELb0ELb0ELi2ELi4ELi4ELi4ELb0EEENS1_21CollectiveEpilogueBwdISA_SB_SD_Li256ELb1ELb0ELi2EEENS1_19SingleTileSchedulerILb1ELb0ELb0ELi128EEEEEEEEEvNT_6ParamsE$_ZZN4cute6detail16composition_implINS_5tupleIJNS_1CILi8EEENS3_ILi2EEES5_S5_S4_S5_EEENS2_IJNS3_ILi1EEEiiiNS3_ILi72EEENS3_ILi512EEEEEENS2_IJNS2_IJS5_S5_EEES4_NS3_ILi4EEEEEENS2_IJNS2_IJS7_S4_EEENS3_ILi1024EEENS3_ILi16EEEEEEEEDaRKT_RKT0_RKT1_RKT2_ENKUlRKT_RKT0_E_clISC_SG_EEDaSW_SZ_:
[----:B------:R-:W-:-:S05]  /*ade0*/  IADD3 R5, R13, -c[0x0][0x20], RZ ;  /* 0x800008000d057a10 */ /* 0x000fca0007ffe0ff */
[----:B------:R1:W5:Y:S04]  /*adf0*/  LDL R3, [R5+0x8] ;  /* 0x0000080005037983 */ /* 0x0003680000100800 */
[----:B------:R1:W5:Y:S01]  /*ae00*/  LDL R2, [R5+0x4] ;  /* 0x0000040005027983 */ /* 0x0003620000100800 */
[----:B------:R-:W-:Y:S01]  /*ae10*/  IMAD.MOV.U32 R28, RZ, RZ, R6 ;  /* 0x000000ffff1c7224 */ /* 0x000fe200078e0006 */
[----:B------:R-:W-:-:S04]  /*ae20*/  MOV R29, 0x0 ;  /* 0x00000000001d7802 */ /* 0x000fc80000000f00 */
[----:B------:R-:W-:Y:S05]  /*ae30*/  RET.REL.NODEC R28 `(_ZN7cutlass13device_kernelIN5flash19enable_sm80_to_sm89INS1_16FlashAttnBwdSm80INS1_25CollectiveMainloopBwdSm80ILi2ELi2EN4cute5tupleIJNS5_1CILi128EEES8_NS7_ILi64EEEEEENS_6half_tEfNS_4arch4Sm80ELb0ELb1ELb1ELb1ELb1ELb0ELb0ELb0ELi2ELi4ELi4ELi4ELb0EEENS1_21CollectiveEpilogueBwdISA_SB_SD_Li256ELb1ELb0ELi2EEENS1_19SingleTileSchedulerILb1ELb0ELb0ELi128EEEEEEEEEvNT_6ParamsE) ;  /* 0xffff51c01c007950 */ /* 0x000fea0003c3ffff */
        .type           $_ZN7cutlass13device_kernelIN5flash19enable_sm80_to_sm89INS1_16FlashAttnBwdSm80INS1_25CollectiveMainloopBwdSm80ILi2ELi2EN4cute5tupleIJNS5_1CILi128EEES8_NS7_ILi64EEEEEENS_6half_tEfNS_4arch4Sm80ELb0ELb1ELb1ELb1ELb1ELb0ELb0ELb0ELi2ELi4ELi4ELi4ELb0EEENS1_21CollectiveEpilogueBwdISA_SB_SD_Li256ELb1ELb0ELi2EEENS1_19SingleTileSchedulerILb1ELb0ELb0ELi128EEEEEEEEEvNT_6ParamsE$_ZZN4cute6detail16composition_implINS_5tupleIJNS_1CILi8EEENS3_ILi2EEES5_S5_S4_S5_EEENS2_IJNS3_ILi1EEEiiiNS3_ILi72EEENS3_ILi512EEEEEENS2_IJNS2_IJS5_S5_S5_EEES5_NS2_IJNS3_ILi4EEES5_EEEEEENS2_IJNS2_IJS7_S9_S4_EEENS3_ILi4096EEENS2_IJNS3_ILi16EEENS3_ILi8192EEEEEEEEEEEDaRKT_RKT0_RKT1_RKT2_ENKUlRKT_RKT0_E_clISB_SF_EEDaSZ_S12_,@function
        .size           $_ZN7cutlass13device_kernelIN5flash19enable_sm80_to_sm89INS1_16FlashAttnBwdSm80INS1_25CollectiveMainloopBwdSm80ILi2ELi2EN4cute5tupleIJNS5_1CILi128EEES8_NS7_ILi64EEEEEENS_6half_tEfNS_4arch4Sm80ELb0ELb1ELb1ELb1ELb1ELb0ELb0ELb0ELi2ELi4ELi4ELi4ELb0EEENS1_21CollectiveEpilogueBwdISA_SB_SD_Li256ELb1ELb0ELi2EEENS1_19SingleTileSchedulerILb1ELb0ELb0ELi128EEEEEEEEEvNT_6ParamsE$_ZZN4cute6detail16composition_implINS_5tupleIJNS_1CILi8EEENS3_ILi2EEES5_S5_S4_S5_EEENS2_IJNS3_ILi1EEEiiiNS3_ILi72EEENS3_ILi512EEEEEENS2_IJNS2_IJS5_S5_S5_EEES5_NS2_IJNS3_ILi4EEES5_EEEEEENS2_IJNS2_IJS7_S9_S4_EEENS3_ILi4096EEENS2_IJNS3_ILi16EEENS3_ILi8192EEEEEEEEEEEDaRKT_RKT0_RKT1_RKT2_ENKUlRKT_RKT0_E_clISB_SF_EEDaSZ_S12_,($_ZN7cutlass13device_kernelIN5flash19enable_sm80_to_sm89INS1_16FlashAttnBwdSm80INS1_25CollectiveMainloopBwdSm80ILi2ELi2EN4cute5tupleIJNS5_1CILi128EEES8_NS7_ILi64EEEEEENS_6half_tEfNS_4arch4Sm80ELb0ELb1ELb1ELb1ELb1ELb0ELb0ELb0ELi2ELi4ELi4ELi4ELb0EEENS1_21CollectiveEpilogueBwdISA_SB_SD_Li256ELb1ELb0ELi2EEENS1_19SingleTileSchedulerILb1ELb0ELb0ELi128EEEEEEEEEvNT_6ParamsE$_ZZN4cute6detail16composition_implINS_5tupleIJNS_1CILi8EEENS3_ILi2EEES5_S5_S4_S5_EEENS2_IJNS3_ILi1EEEiiiNS3_ILi72EEENS3_ILi512EEEEEENS2_IJNS2_IJS5_S5_S5_EEES5_NS2_IJNS3_ILi4EEES5_EEEEEENS2_IJNS2_IJS7_S9_S4_EEENS3_ILi4096EEENS2_IJNS3_ILi16EEENS3_ILi8192EEEEEEEEEEEDaRKT_RKT0_RKT1_RKT2_ENKUlRKT_RKT0_E_clISD_SJ_EEDaSZ_S12_ - $_ZN7cutlass13device_kernelIN5flash19enable_sm80_to_sm89INS1_16FlashAttnBwdSm80INS1_25CollectiveMainloopBwdSm80ILi2ELi2EN4cute5tupleIJNS5_1CILi128EEES8_NS7_ILi64EEEEEENS_6half_tEfNS_4arch4Sm80ELb0ELb1ELb1ELb1ELb1ELb0ELb0ELb0ELi2ELi4ELi4ELi4ELb0EEENS1_21CollectiveEpilogueBwdISA_SB_SD_Li256ELb1ELb0ELi2EEENS1_19SingleTileSchedulerILb1ELb0ELb0ELi128EEEEEEEEEvNT_6ParamsE$_ZZN4cute6detail16composition_implINS_5tupleIJNS_1CILi8EEENS3_ILi2EEES5_S5_S4_S5_EEENS2_IJNS3_ILi1EEEiiiNS3_ILi72EEENS3_ILi512EEEEEENS2_IJNS2_IJS5_S5_S5_EEES5_NS2_IJNS3_ILi4EEES5_EEEEEENS2_IJNS2_IJS7_S9_S4_EEENS3_ILi4096EEENS2_IJNS3_ILi16EEENS3_ILi8192EEEEEEEEEEEDaRKT_RKT0_RKT1_RKT2_ENKUlRKT_RKT0_E_clISB_SF_EEDaSZ_S12_)
$_ZN7cutlass13device_kernelIN5flash19enable_sm80_to_sm89INS1_16FlashAttnBwdSm80INS1_25CollectiveMainloopBwdSm80ILi2ELi2EN4cute5tupleIJNS5_1CILi128EEES8_NS7_ILi64EEEEEENS_6half_tEfNS_4arch4Sm80ELb0ELb1ELb1ELb1ELb1ELb0ELb0ELb0ELi2ELi4ELi4ELi4ELb0EEENS1_21CollectiveEpilogueBwdISA_SB_SD_Li256ELb1ELb0ELi2EEENS1_19SingleTileSchedulerILb1ELb0ELb0ELi128EEEEEEEEEvNT_6ParamsE$_ZZN4cute6detail16composition_implINS_5tupleIJNS_1CILi8EEENS3_ILi2EEES5_S5_S4_S5_EEENS2_IJNS3_ILi1EEEiiiNS3_ILi72EEENS3_ILi512EEEEEENS2_IJNS2_IJS5_S5_S5_EEES5_NS2_IJNS3_ILi4EEES5_EEEEEENS2_IJNS2_IJS7_S9_S4_EEENS3_ILi4096EEENS2_IJNS3_ILi16EEENS3_ILi8192EEEEEEEEEEEDaRKT_RKT0_RKT1_RKT2_ENKUlRKT_RKT0_E_clISB_SF_EEDaSZ_S12_:
[----:B------:R-:W-:-:S06]  /*ae40*/  IADD3 R5, R83, -c[0x0][0x20], RZ ;  /* 0x8000080053057a10 */ /* 0x000fcc0007ffe0ff */
[----:B------:R-:W5:Y:S01]  /*ae50*/  LDL R5, [R5] ;  /* 0x0000000005057983 */ /* 0x000f620000100800 */
[----:B------:R-:W-:Y:S01]  /*ae60*/  IMAD.MOV.U32 R2, RZ, RZ, R6 ;  /* 0x000000ffff027224 */ /* 0x000fe200078e0006 */
[----:B------:R-:W-:-:S04]  /*ae70*/  MOV R3, 0x0 ;  /* 0x0000000000037802 */ /* 0x000fc80000000f00 */
[----:B------:R-:W-:Y:S05]  /*ae80*/  RET.REL.NODEC R2 `(_ZN7cutlass13device_kernelIN5flash19enable_sm80_to_sm89INS1_16FlashAttnBwdSm80INS1_25CollectiveMainloopBwdSm80ILi2ELi2EN4cute5tupleIJNS5_1CILi128EEES8_NS7_ILi64EEEEEENS_6half_tEfNS_4arch4Sm80ELb0ELb1ELb1ELb1ELb1ELb0ELb0ELb0ELi2ELi4ELi4ELi4ELb0EEENS1_21CollectiveEpilogueBwdISA_SB_SD_Li256ELb1ELb0ELi2EEENS1_19SingleTileSchedulerILb1ELb0ELb0ELi128EEEEEEEEEvNT_6ParamsE) ;  /* 0xffff517002007950 */ /* 0x000fea0003c3ffff */
        .type           $_ZN7cutlass13device_kernelIN5flash19enable_sm80_to_sm89INS1_16FlashAttnBwdSm80INS1_25CollectiveMainloopBwdSm80ILi2ELi2EN4cute5tupleIJNS5_1CILi128EEES8_NS7_ILi64EEEEEENS_6half_tEfNS_4arch4Sm80ELb0ELb1ELb1ELb1ELb1ELb0ELb0ELb0ELi2ELi4ELi4ELi4ELb0EEENS1_21CollectiveEpilogueBwdISA_SB_SD_Li256ELb1ELb0ELi2EEENS1_19SingleTileSchedulerILb1ELb0ELb0ELi128EEEEEEEEEvNT_6ParamsE$_ZZN4cute6detail16composition_implINS_5tupleIJNS_1CILi8EEENS3_ILi2EEES5_S5_S4_S5_EEENS2_IJNS3_ILi1EEEiiiNS3_ILi72EEENS3_ILi512EEEEEENS2_IJNS2_IJS5_S5_S5_EEES5_NS2_IJNS3_ILi4EEES5_EEEEEENS2_IJNS2_IJS7_S9_S4_EEENS3_ILi4096EEENS2_IJNS3_ILi16EEENS3_ILi8192EEEEEEEEEEEDaRKT_RKT0_RKT1_RKT2_ENKUlRKT_RKT0_E_clISD_SJ_EEDaSZ_S12_,@function
        .size           $_ZN7cutlass13device_kernelIN5flash19enable_sm80_to_sm89INS1_16FlashAttnBwdSm80INS1_25CollectiveMainloopBwdSm80ILi2ELi2EN4cute5tupleIJNS5_1CILi128EEES8_NS7_ILi64EEEEEENS_6half_tEfNS_4arch4Sm80ELb0ELb1ELb1ELb1ELb1ELb0ELb0ELb0ELi2ELi4ELi4ELi4ELb0EEENS1_21CollectiveEpilogueBwdISA_SB_SD_Li256ELb1ELb0ELi2EEENS1_19SingleTileSchedulerILb1ELb0ELb0ELi128EEEEEEEEEvNT_6ParamsE$_ZZN4cute6detail16composition_implINS_5tupleIJNS_1CILi8EEENS3_ILi2EEES5_S5_S4_S5_EEENS2_IJNS3_ILi1EEEiiiNS3_ILi72EEENS3_ILi512EEEEEENS2_IJNS2_IJS5_S5_S5_EEES5_NS2_IJNS3_ILi4EEES5_EEEEEENS2_IJNS2_IJS7_S9_S4_EEENS3_ILi4096EEENS2_IJNS3_ILi16EEENS3_ILi8192EEEEEEEEEEEDaRKT_RKT0_RKT1_RKT2_ENKUlRKT_RKT0_E_clISD_SJ_EEDaSZ_S12_,($_ZN7cutlass13device_kernelIN5flash19enable_sm80_to_sm89INS1_16FlashAttnBwdSm80INS1_25CollectiveMainloopBwdSm80ILi2ELi2EN4cute5tupleIJNS5_1CILi128EEES8_NS7_ILi64EEEEEENS_6half_tEfNS_4arch4Sm80ELb0ELb1ELb1ELb1ELb1ELb0ELb0ELb0ELi2ELi4ELi4ELi4ELb0EEENS1_21CollectiveEpilogueBwdISA_SB_SD_Li256ELb1ELb0ELi2EEENS1_19SingleTileSchedulerILb1ELb0ELb0ELi128EEEEEEEEEvNT_6ParamsE$_ZZN4cute6detail16composition_implINS_5tupleIJNS_1CILi8EEENS3_ILi2EEES5_S5_S4_S5_EEENS2_IJNS3_ILi1EEEiiiNS3_ILi72EEENS3_ILi512EEEEEENS2_IJNS2_IJS5_S5_S5_EEES5_NS3_ILi4EEEEEENS2_IJNS2_IJS7_S9_S4_EEENS3_ILi4096EEENS3_ILi16EEEEEEEEDaRKT_RKT0_RKT1_RKT2_ENKUlRKT_RKT0_E_clISB_SE_EEDaSW_SZ_ - $_ZN7cutlass13device_kernelIN5flash19enable_sm80_to_sm89INS1_16FlashAttnBwdSm80INS1_25CollectiveMainloopBwdSm80ILi2ELi2EN4cute5tupleIJNS5_1CILi128EEES8_NS7_ILi64EEEEEENS_6half_tEfNS_4arch4Sm80ELb0ELb1ELb1ELb1ELb1ELb0ELb0ELb0ELi2ELi4ELi4ELi4ELb0EEENS1_21CollectiveEpilogueBwdISA_SB_SD_Li256ELb1ELb0ELi2EEENS1_19SingleTileSchedulerILb1ELb0ELb0ELi128EEEEEEEEEvNT_6ParamsE$_ZZN4cute6detail16composition_implINS_5tupleIJNS_1CILi8EEENS3_ILi2EEES5_S5_S4_S5_EEENS2_IJNS3_ILi1EEEiiiNS3_ILi72EEENS3_ILi512EEEEEENS2_IJNS2_IJS5_S5_S5_EEES5_NS2_IJNS3_ILi4EEES5_EEEEEENS2_IJNS2_IJS7_S9_S4_EEENS3_ILi4096EEENS2_IJNS3_ILi16EEENS3_ILi8192EEEEEEEEEEEDaRKT_RKT0_RKT1_RKT2_ENKUlRKT_RKT0_E_clISD_SJ_EEDaSZ_S12_)
$_ZN7cutlass13device_kernelIN5flash19enable_sm80_to_sm89INS1_16FlashAttnBwdSm80INS1_25CollectiveMainloopBwdSm80ILi2ELi2EN4cute5tupleIJNS5_1CILi128EEES8_NS7_ILi64EEEEEENS_6half_tEfNS_4arch4Sm80ELb0ELb1ELb1ELb1ELb1ELb0ELb0ELb0ELi2ELi4ELi4ELi4ELb0EEENS1_21CollectiveEpilogueBwdISA_SB_SD_Li256ELb1ELb0ELi2EEENS1_19SingleTileSchedulerILb1ELb0ELb0ELi128EEEEEEEEEvNT_6ParamsE$_ZZN4cute6detail16composition_implINS_5tupleIJNS_1CILi8EEENS3_ILi2EEES5_S5_S4_S5_EEENS2_IJNS3_ILi1EEEiiiNS3_ILi72EEENS3_ILi512EEEEEENS2_IJNS2_IJS5_S5_S5_EEES5_NS2_IJNS3_ILi4EEES5_EEEEEENS2_IJNS2_IJS7_S9_S4_EEENS3_ILi4096EEENS2_IJNS3_ILi16EEENS3_ILi8192EEEEEEEEEEEDaRKT_RKT0_RKT1_RKT2_ENKUlRKT_RKT0_E_clISD_SJ_EEDaSZ_S12_:
[----:B------:R-:W-:-:S05]  /*ae90*/  IADD3 R6, R83, -c[0x0][0x20], RZ ;  /* 0x8000080053067a10 */ /* 0x000fca0007ffe0ff */
[----:B------:R1:W5:Y:S04]  /*aea0*/  LDL R3, [R6+0x8] ;  /* 0x0000080006037983 */ /* 0x0003680000100800 */
[----:B------:R1:W5:Y:S01]  /*aeb0*/  LDL R2, [R6+0x4] ;  /* 0x0000040006027983 */ /* 0x0003620000100800 */
[----:B------:R-:W-:Y:S01]  /*aec0*/  IMAD.MOV.U32 R32, RZ, RZ, R4 ;  /* 0x000000ffff207224 */ /* 0x000fe200078e0004 */
[----:B------:R-:W-:-:S04]  /*aed0*/  MOV R33, 0x0 ;  /* 0x0000000000217802 */ /* 0x000fc80000000f00 */
[----:B------:R-:W-:Y:S05]  /*aee0*/  RET.REL.NODEC R32 `(_ZN7cutlass13device_kernelIN5flash19enable_sm80_to_sm89INS1_16FlashAttnBwdSm80INS1_25CollectiveMainloopBwdSm80ILi2ELi2EN4cute5tupleIJNS5_1CILi128EEES8_NS7_ILi64EEEEEENS_6half_tEfNS_4arch4Sm80ELb0ELb1ELb1ELb1ELb1ELb0ELb0ELb0ELi2ELi4ELi4ELi4ELb0EEENS1_21CollectiveEpilogueBwdISA_SB_SD_Li256ELb1ELb0ELi2EEENS1_19SingleTileSchedulerILb1ELb0ELb0ELi128EEEEEEEEEvNT_6ParamsE) ;  /* 0xffff511020007950 */ /* 0x000fea0003c3ffff */
        .type           $_ZN7cutlass13device_kernelIN5flash19enable_sm80_to_sm89INS1_16FlashAttnBwdSm80INS1_25CollectiveMainloopBwdSm80ILi2ELi2EN4cute5tupleIJNS5_1CILi128EEES8_NS7_ILi64EEEEEENS_6half_tEfNS_4arch4Sm80ELb0ELb1ELb1ELb1ELb1ELb0ELb0ELb0ELi2ELi4ELi4ELi4ELb0EEENS1_21CollectiveEpilogueBwdISA_SB_SD_Li256ELb1ELb0ELi2EEENS1_19SingleTileSchedulerILb1ELb0ELb0ELi128EEEEEEEEEvNT_6ParamsE$_ZZN4cute6detail16composition_implINS_5tupleIJNS_1CILi8EEENS3_ILi2EEES5_S5_S4_S5_EEENS2_IJNS3_ILi1EEEiiiNS3_ILi72EEENS3_ILi512EEEEEENS2_IJNS2_IJS5_S5_S5_EEES5_NS3_ILi4EEEEEENS2_IJNS2_IJS7_S9_S4_EEENS3_ILi4096EEENS3_ILi16EEEEEEEEDaRKT_RKT0_RKT1_RKT2_ENKUlRKT_RKT0_E_clISB_SE_EEDaSW_SZ_,@function
        .size           $_ZN7cutlass13device_kernelIN5flash19enable_sm80_to_sm89INS1_16FlashAttnBwdSm80INS1_25CollectiveMainloopBwdSm80ILi2ELi2EN4cute5tupleIJNS5_1CILi128EEES8_NS7_ILi64EEEEEENS_6half_tEfNS_4arch4Sm80ELb0ELb1ELb1ELb1ELb1ELb0ELb0ELb0ELi2ELi4ELi4ELi4ELb0EEENS1_21CollectiveEpilogueBwdISA_SB_SD_Li256ELb1ELb0ELi2EEENS1_19SingleTileSchedulerILb1ELb0ELb0ELi128EEEEEEEEEvNT_6ParamsE$_ZZN4cute6detail16composition_implINS_5tupleIJNS_1CILi8EEENS3_ILi2EEES5_S5_S4_S5_EEENS2_IJNS3_ILi1EEEiiiNS3_ILi72EEENS3_ILi512EEEEEENS2_IJNS2_IJS5_S5_S5_EEES5_NS3_ILi4EEEEEENS2_IJNS2_IJS7_S9_S4_EEENS3_ILi4096EEENS3_ILi16EEEEEEEEDaRKT_RKT0_RKT1_RKT2_ENKUlRKT_RKT0_E_clISB_SE_EEDaSW_SZ_,($_ZN7cutlass13device_kernelIN5flash19enable_sm80_to_sm89INS1_16FlashAttnBwdSm80INS1_25CollectiveMainloopBwdSm80ILi2ELi2EN4cute5tupleIJNS5_1CILi128EEES8_NS7_ILi64EEEEEENS_6half_tEfNS_4arch4Sm80ELb0ELb1ELb1ELb1ELb1ELb0ELb0ELb0ELi2ELi4ELi4ELi4ELb0EEENS1_21CollectiveEpilogueBwdISA_SB_SD_Li256ELb1ELb0ELi2EEENS1_19SingleTileSchedulerILb1ELb0ELb0ELi128EEEEEEEEEvNT_6ParamsE$_ZZN4cute6detail16composition_implINS_5tupleIJNS_1CILi8EEENS3_ILi2EEES5_S5_S4_S5_EEENS2_IJNS3_ILi1EEEiiiNS3_ILi72EEENS3_ILi512EEEEEENS2_IJNS2_IJS5_S5_S5_EEES5_NS3_ILi4EEEEEENS2_IJNS2_IJS7_S9_S4_EEENS3_ILi4096EEENS3_ILi16EEEEEEEEDaRKT_RKT0_RKT1_RKT2_ENKUlRKT_RKT0_E_clISC_SG_EEDaSW_SZ_ - $_ZN7cutlass13device_kernelIN5flash19enable_sm80_to_sm89INS1_16FlashAttnBwdSm80INS1_25CollectiveMainloopBwdSm80ILi2ELi2EN4cute5tupleIJNS5_1CILi128EEES8_NS7_ILi64EEEEEENS_6half_tEfNS_4arch4Sm80ELb0ELb1ELb1ELb1ELb1ELb0ELb0ELb0ELi2ELi4ELi4ELi4ELb0EEENS1_21CollectiveEpilogueBwdISA_SB_SD_Li256ELb1ELb0ELi2EEENS1_19SingleTileSchedulerILb1ELb0ELb0ELi128EEEEEEEEEvNT_6ParamsE$_ZZN4cute6detail16composition_implINS_5tupleIJNS_1CILi8EEENS3_ILi2EEES5_S5_S4_S5_EEENS2_IJNS3_ILi1EEEiiiNS3_ILi72EEENS3_ILi512EEEEEENS2_IJNS2_IJS5_S5_S5_EEES5_NS3_ILi4EEEEEENS2_IJNS2_IJS7_S9_S4_EEENS3_ILi4096EEENS3_ILi16EEEEEEEEDaRKT_RKT0_RKT1_RKT2_ENKUlRKT_RKT0_E_clISB_SE_EEDaSW_SZ_)
$_ZN7cutlass13device_kernelIN5flash19enable_sm80_to_sm89INS1_16FlashAttnBwdSm80INS1_25CollectiveMainloopBwdSm80ILi2ELi2EN4cute5tupleIJNS5_1CILi128EEES8_NS7_ILi64EEEEEENS_6half_tEfNS_4arch4Sm80ELb0ELb1ELb1ELb1ELb1ELb0ELb0ELb0ELi2ELi4ELi4ELi4ELb0EEENS1_21CollectiveEpilogueBwdISA_SB_SD_Li256ELb1ELb0ELi2EEENS1_19SingleTileSchedulerILb1ELb0ELb0ELi128EEEEEEEEEvNT_6ParamsE$_ZZN4cute6detail16composition_implINS_5tupleIJNS_1CILi8EEENS3_ILi2EEES5_S5_S4_S5_EEENS2_IJNS3_ILi1EEEiiiNS3_ILi72EEENS3_ILi512EEEEEENS2_IJNS2_IJS5_S5_S5_EEES5_NS3_ILi4EEEEEENS2_IJNS2_IJS7_S9_S4_EEENS3_ILi4096EEENS3_ILi16EEEEEEEEDaRKT_RKT0_RKT1_RKT2_ENKUlRKT_RKT0_E_clISB_SE_EEDaSW_SZ_:
[----:B------:R-:W-:-:S06]  /*aef0*/  IADD3 R4, R69, -c[0x0][0x20], RZ ;  /* 0x8000080045047a10 */ /* 0x000fcc0007ffe0ff */
[----:B------:R-:W5:Y:S01]  /*af00*/  LDL R4, [R4] ;  /* 0x0000000004047983 */ /* 0x000f620000100800 */
[----:B------:R-:W-:Y:S01]  /*af10*/  IMAD.MOV.U32 R2, RZ, RZ, R6 ;  /* 0x000000ffff027224 */ /* 0x000fe200078e0006 */
[----:B------:R-:W-:-:S04]  /*af20*/  MOV R3, 0x0 ;  /* 0x0000000000037802 */ /* 0x000fc80000000f00 */
[----:B------:R-:W-:Y:S05]  /*af30*/  RET.REL.NODEC R2 `(_ZN7cutlass13device_kernelIN5flash19enable_sm80_to_sm89INS1_16FlashAttnBwdSm80INS1_25CollectiveMainloopBwdSm80ILi2ELi2EN4cute5tupleIJNS5_1CILi128EEES8_NS7_ILi64EEEEEENS_6half_tEfNS_4arch4Sm80ELb0ELb1ELb1ELb1ELb1ELb0ELb0ELb0ELi2ELi4ELi4ELi4ELb0EEENS1_21CollectiveEpilogueBwdISA_SB_SD_Li256ELb1ELb0ELi2EEENS1_19SingleTileSchedulerILb1ELb0ELb0ELi128EEEEEEEEEvNT_6ParamsE) ;  /* 0xffff50c002007950 */ /* 0x000fea0003c3ffff */
        .type           $_ZN7cutlass13device_kernelIN5flash19enable_sm80_to_sm89INS1_16FlashAttnBwdSm80INS1_25CollectiveMainloopBwdSm80ILi2ELi2EN4cute5tupleIJNS5_1CILi128EEES8_NS7_ILi64EEEEEENS_6half_tEfNS_4arch4Sm80ELb0ELb1ELb1ELb1ELb1ELb0ELb0ELb0ELi2ELi4ELi4ELi4ELb0EEENS1_21CollectiveEpilogueBwdISA_SB_SD_Li256ELb1ELb0ELi2EEENS1_19SingleTileSchedulerILb1ELb0ELb0ELi128EEEEEEEEEvNT_6ParamsE$_ZZN4cute6detail16composition_implINS_5tupleIJNS_1CILi8EEENS3_ILi2EEES5_S5_S4_S5_EEENS2_IJNS3_ILi1EEEiiiNS3_ILi72EEENS3_ILi512EEEEEENS2_IJNS2_IJS5_S5_S5_EEES5_NS3_ILi4EEEEEENS2_IJNS2_IJS7_S9_S4_EEENS3_ILi4096EEENS3_ILi16EEEEEEEEDaRKT_RKT0_RKT1_RKT2_ENKUlRKT_RKT0_E_clISC_SG_EEDaSW_SZ_,@function
        .size           $_ZN7cutlass13device_kernelIN5flash19enable_sm80_to_sm89INS1_16FlashAttnBwdSm80INS1_25CollectiveMainloopBwdSm80ILi2ELi2EN4cute5tupleIJNS5_1CILi128EEES8_NS7_ILi64EEEEEENS_6half_tEfNS_4arch4Sm80ELb0ELb1ELb1ELb1ELb1ELb0ELb0ELb0ELi2ELi4ELi4ELi4ELb0EEENS1_21CollectiveEpilogueBwdISA_SB_SD_Li256ELb1ELb0ELi2EEENS1_19SingleTileSchedulerILb1ELb0ELb0ELi128EEEEEEEEEvNT_6ParamsE$_ZZN4cute6detail16composition_implINS_5tupleIJNS_1CILi8EEENS3_ILi2EEES5_S5_S4_S5_EEENS2_IJNS3_ILi1EEEiiiNS3_ILi72EEENS3_ILi512EEEEEENS2_IJNS2_IJS5_S5_S5_EEES5_NS3_ILi4EEEEEENS2_IJNS2_IJS7_S9_S4_EEENS3_ILi4096EEENS3_ILi16EEEEEEEEDaRKT_RKT0_RKT1_RKT2_ENKUlRKT_RKT0_E_clISC_SG_EEDaSW_SZ_,($_ZN7cutlass13device_kernelIN5flash19enable_sm80_to_sm89INS1_16FlashAttnBwdSm80INS1_25CollectiveMainloopBwdSm80ILi2ELi2EN4cute5tupleIJNS5_1CILi128EEES8_NS7_ILi64EEEEEENS_6half_tEfNS_4arch4Sm80ELb0ELb1ELb1ELb1ELb1ELb0ELb0ELb0ELi2ELi4ELi4ELi4ELb0EEENS1_21CollectiveEpilogueBwdISA_SB_SD_Li256ELb1ELb0ELi2EEENS1_19SingleTileSchedulerILb1ELb0ELb0ELi128EEEEEEEEEvNT_6ParamsE$_ZZN4cute6upcastILi2ENS_5tupleIJNS1_IJNS_1CILi1EEENS1_IJNS2_ILi2EEES4_S4_EEEEEES4_NS1_IJS4_S4_EEEEEENS1_IJNS1_IJNS2_ILi0EEENS1_IJS3_NS2_ILi512EEEiEEEEEENS2_ILi4096EEENS1_IJiNS2_ILi8192EEEEEEEEEEEDaRKT0_RKT1_ENKUlRKT_RKT0_E_clIS6_SC_EEDaSP_SS_ - $_ZN7cutlass13device_kernelIN5flash19enable_sm80_to_sm89INS1_16FlashAttnBwdSm80INS1_25CollectiveMainloopBwdSm80ILi2ELi2EN4cute5tupleIJNS5_1CILi128EEES8_NS7_ILi64EEEEEENS_6half_tEfNS_4arch4Sm80ELb0ELb1ELb1ELb1ELb1ELb0ELb0ELb0ELi2ELi4ELi4ELi4ELb0EEENS1_21CollectiveEpilogueBwdISA_SB_SD_Li256ELb1ELb0ELi2EEENS1_19SingleTileSchedulerILb1ELb0ELb0ELi128EEEEEEEEEvNT_6ParamsE$_ZZN4cute6detail16composition_implINS_5tupleIJNS_1CILi8EEENS3_ILi2EEES5_S5_S4_S5_EEENS2_IJNS3_ILi1EEEiiiNS3_ILi72EEENS3_ILi512EEEEEENS2_IJNS2_IJS5_S5_S5_EEES5_NS3_ILi4EEEEEENS2_IJNS2_IJS7_S9_S4_EEENS3_ILi4096EEENS3_ILi16EEEEEEEEDaRKT_RKT0_RKT1_RKT2_ENKUlRKT_RKT0_E_clISC_SG_EEDaSW_SZ_)
$_ZN7cutlass13device_kernelIN5flash19enable_sm80_to_sm89INS1_16FlashAttnBwdSm80INS1_25CollectiveMainloopBwdSm80ILi2ELi2EN4cute5tupleIJNS5_1CILi128EEES8_NS7_ILi64EEEEEENS_6half_tEfNS_4arch4Sm80ELb0ELb1ELb1ELb1ELb1ELb0ELb0ELb0ELi2ELi4ELi4ELi4ELb0EEENS1_21CollectiveEpilogueBwdISA_SB_SD_Li256ELb1ELb0ELi2EEENS1_19SingleTileSchedulerILb1ELb0ELb0ELi128EEEEEEEEEvNT_6ParamsE$_ZZN4cute6detail16composition_implINS_5tupleIJNS_1CILi8EEENS3_ILi2EEES5_S5_S4_S5_EEENS2_IJNS3_ILi1EEEiiiNS3_ILi72EEENS3_ILi512EEEEEENS2_IJNS2_IJS5_S5_S5_EEES5_NS3_ILi4EEEEEENS2_IJNS2_IJS7_S9_S4_EEENS3_ILi4096EEENS3_ILi16EEEEEEEEDaRKT_RKT0_RKT1_RKT2_ENKUlRKT_RKT0_E_clISC_SG_EEDaSW_SZ_:
[----:B------:R-:W-:-:S05]  /*af40*/  IADD3 R5, R69, -c[0x0][0x20], RZ ;  /* 0x8000080045057a10 */ /* 0x000fca0007ffe0ff */
[----:B------:R1:W5:Y:S04]  /*af50*/  LDL R3, [R5+0x8] ;  /* 0x0000080005037983 */ /* 0x0003680000100800 */
[----:B------:R1:W5:Y:S01]  /*af60*/  LDL R2, [R5+0x4] ;  /* 0x0000040005027983 */ /* 0x0003620000100800 */
[----:B------:R-:W-:Y:S01]  /*af70*/  IMAD.MOV.U32 R30, RZ, RZ, R6 ;  /* 0x000000ffff1e7224 */ /* 0x000fe200078e0006 */
[----:B------:R-:W-:-:S04]  /*af80*/  MOV R31, 0x0 ;  /* 0x00000000001f7802 */ /* 0x000fc80000000f00 */
[----:B------:R-:W-:Y:S05]  /*af90*/  RET.REL.NODEC R30 `(_ZN7cutlass13device_kernelIN5flash19enable_sm80_to_sm89INS1_16FlashAttnBwdSm80INS1_25CollectiveMainloopBwdSm80ILi2ELi2EN4cute5tupleIJNS5_1CILi128EEES8_NS7_ILi64EEEEEENS_6half_tEfNS_4arch4Sm80ELb0ELb1ELb1ELb1ELb1ELb0ELb0ELb0ELi2ELi4ELi4ELi4ELb0EEENS1_21CollectiveEpilogueBwdISA_SB_SD_Li256ELb1ELb0ELi2EEENS1_19SingleTileSchedulerILb1ELb0ELb0ELi128EEEEEEEEEvNT_6ParamsE) ;  /* 0xffff50601e007950 */ /* 0x000fea0003c3ffff */
        .type           $_ZN7cutlass13device_kernelIN5flash19enable_sm80_to_sm89INS1_16FlashAttnBwdSm80INS1_25CollectiveMainloopBwdSm80ILi2ELi2EN4cute5tupleIJNS5_1CILi128EEES8_NS7_ILi64EEEEEENS_6half_tEfNS_4arch4Sm80ELb0ELb1ELb1ELb1ELb1ELb0ELb0ELb0ELi2ELi4ELi4ELi4ELb0EEENS1_21CollectiveEpilogueBwdISA_SB_SD_Li256ELb1ELb0ELi2EEENS1_19SingleTileSchedulerILb1ELb0ELb0ELi128EEEEEEEEEvNT_6ParamsE$_ZZN4cute6upcastILi2ENS_5tupleIJNS1_IJNS_1CILi1EEENS1_IJNS2_ILi2EEES4_S4_EEEEEES4_NS1_IJS4_S4_EEEEEENS1_IJNS1_IJNS2_ILi0EEENS1_IJS3_NS2_ILi512EEEiEEEEEENS2_ILi4096EEENS1_IJiNS2_ILi8192EEEEEEEEEEEDaRKT0_RKT1_ENKUlRKT_RKT0_E_clIS6_SC_EEDaSP_SS_,@function
        .size           $_ZN7cutlass13device_kernelIN5flash19enable_sm80_to_sm89INS1_16FlashAttnBwdSm80INS1_25CollectiveMainloopBwdSm80ILi2ELi2EN4cute5tupleIJNS5_1CILi128EEES8_NS7_ILi64EEEEEENS_6half_tEfNS_4arch4Sm80ELb0ELb1ELb1ELb1ELb1ELb0ELb0ELb0ELi2ELi4ELi4ELi4ELb0EEENS1_21CollectiveEpilogueBwdISA_SB_SD_Li256ELb1ELb0ELi2EEENS1_19SingleTileSchedulerILb1ELb0ELb0ELi128EEEEEEEEEvNT_6ParamsE$_ZZN4cute6upcastILi2ENS_5tupleIJNS1_IJNS_1CILi1EEENS1_IJNS2_ILi2EEES4_S4_EEEEEES4_NS1_IJS4_S4_EEEEEENS1_IJNS1_IJNS2_ILi0EEENS1_IJS3_NS2_ILi512EEEiEEEEEENS2_ILi4096EEENS1_IJiNS2_ILi8192EEEEEEEEEEEDaRKT0_RKT1_ENKUlRKT_RKT0_E_clIS6_SC_EEDaSP_SS_,($_ZN7cutlass13device_kernelIN5flash19enable_sm80_to_sm89INS1_16FlashAttnBwdSm80INS1_25CollectiveMainloopBwdSm80ILi2ELi2EN4cute5tupleIJNS5_1CILi128EEES8_NS7_ILi64EEEEEENS_6half_tEfNS_4arch4Sm80ELb0ELb1ELb1ELb1ELb1ELb0ELb0ELb0ELi2ELi4ELi4ELi4ELb0EEENS1_21CollectiveEpilogueBwdISA_SB_SD_Li256ELb1ELb0ELi2EEENS1_19SingleTileSchedulerILb1ELb0ELb0ELi128EEEEEEEEEvNT_6ParamsE$_ZZN4cute6upcastILi2ENS_5tupleIJNS1_IJNS_1CILi1EEENS1_IJNS2_ILi2EEES4_S4_EEEEEES4_NS1_IJS4_S4_EEEEEENS1_IJNS1_IJNS2_ILi0EEENS1_IJS3_NS2_ILi512EEEiEEEEEENS2_ILi4096EEENS1_IJiNS2_ILi8192EEEEEEEEEEEDaRKT0_RKT1_ENKUlRKT_RKT0_E_clIS7_SF_EEDaSP_SS_ - $_ZN7cutlass13device_kernelIN5flash19enable_sm80_to_sm89INS1_16FlashAttnBwdSm80INS1_25CollectiveMainloopBwdSm80ILi2ELi2EN4cute5tupleIJNS5_1CILi128EEES8_NS7_ILi64EEEEEENS_6half_tEfNS_4arch4Sm80ELb0ELb1ELb1ELb1ELb1ELb0ELb0ELb0ELi2ELi4ELi4ELi4ELb0EEENS1_21CollectiveEpilogueBwdISA_SB_SD_Li256ELb1ELb0ELi2EEENS1_19SingleTileSchedulerILb1ELb0ELb0ELi128EEEEEEEEEvNT_6ParamsE$_ZZN4cute6upcastILi2ENS_5tupleIJNS1_IJNS_1CILi1EEENS1_IJNS2_ILi2EEES4_S4_EEEEEES4_NS1_IJS4_S4_EEEEEENS1_IJNS1_IJNS2_ILi0EEENS1_IJS3_NS2_ILi512EEEiEEEEEENS2_ILi4096EEENS1_IJiNS2_ILi8192EEEEEEEEEEEDaRKT0_RKT1_ENKUlRKT_RKT0_E_clIS6_SC_EEDaSP_SS_)
$_ZN7cutlass13device_kernelIN5flash19enable_sm80_to_sm89INS1_16FlashAttnBwdSm80INS1_25CollectiveMainloopBwdSm80ILi2ELi2EN4cute5tupleIJNS5_1CILi128EEES8_NS7_ILi64EEEEEENS_6half_tEfNS_4arch4Sm80ELb0ELb1ELb1ELb1ELb1ELb0ELb0ELb0ELi2ELi4ELi4ELi4ELb0EEENS1_21CollectiveEpilogueBwdISA_SB_SD_Li256ELb1ELb0ELi2EEENS1_19SingleTileSchedulerILb1ELb0ELb0ELi128EEEEEEEEEvNT_6ParamsE$_ZZN4cute6upcastILi2ENS_5tupleIJNS1_IJNS_1CILi1EEENS1_IJNS2_ILi2EEES4_S4_EEEEEES4_NS1_IJS4_S4_EEEEEENS1_IJNS1_IJNS2_ILi0EEENS1_IJS3_NS2_ILi512EEEiEEEEEENS2_ILi4096EEENS1_IJiNS2_ILi8192EEEEEEEEEEEDaRKT0_RKT1_ENKUlRKT_RKT0_E_clIS6_SC_EEDaSP_SS_:
[----:B------:R-:W-:-:S06]  /*afa0*/  IADD3 R3, R5, -c[0x0][0x20], RZ ;  /* 0x8000080005037a10 */ /* 0x000fcc0007ffe0ff */
[----:B------:R-:W2:Y:S02]  /*afb0*/  LDL R3, [R3] ;  /* 0x0000000003037983 */ /* 0x000ea40000100800 */
[----:B--2---:R-:W-:Y:S01]  /*afc0*/  LEA.HI R20, R3, R3, RZ, 0x1 ;  /* 0x0000000303147211 */ /* 0x004fe200078f08ff */
[----:B------:R-:W-:-:S03]  /*afd0*/  IMAD.MOV.U32 R3, RZ, RZ, 0x0 ;  /* 0x00000000ff037424 */ /* 0x000fc600078e00ff */
[----:B------:R-:W-:Y:S01]  /*afe0*/  SHF.R.S32.HI R20, RZ, 0x1, R20 ;  /* 0x00000001ff147819 */ /* 0x000fe20000011414 */
[----:B------:R-:W-:Y:S06]  /*aff0*/  RET.REL.NODEC R2 `(_ZN7cutlass13device_kernelIN5flash19enable_sm80_to_sm89INS1_16FlashAttnBwdSm80INS1_25CollectiveMainloopBwdSm80ILi2ELi2EN4cute5tupleIJNS5_1CILi128EEES8_NS7_ILi64EEEEEENS_6half_tEfNS_4arch4Sm80ELb0ELb1ELb1ELb1ELb1ELb0ELb0ELb0ELi2ELi4ELi4ELi4ELb0EEENS1_21CollectiveEpilogueBwdISA_SB_SD_Li256ELb1ELb0ELi2EEENS1_19SingleTileSchedulerILb1ELb0ELb0ELi128EEEEEEEEEvNT_6ParamsE) ;  /* 0xffff500002007950 */ /* 0x000fec0003c3ffff */
        .type           $_ZN7cutlass13device_kernelIN5flash19enable_sm80_to_sm89INS1_16FlashAttnBwdSm80INS1_25CollectiveMainloopBwdSm80ILi2ELi2EN4cute5tupleIJNS5_1CILi128EEES8_NS7_ILi64EEEEEENS_6half_tEfNS_4arch4Sm80ELb0ELb1ELb1ELb1ELb1ELb0ELb0ELb0ELi2ELi4ELi4ELi4ELb0EEENS1_21CollectiveEpilogueBwdISA_SB_SD_Li256ELb1ELb0ELi2EEENS1_19SingleTileSchedulerILb1ELb0ELb0ELi128EEEEEEEEEvNT_6ParamsE$_ZZN4cute6upcastILi2ENS_5tupleIJNS1_IJNS_1CILi1EEENS1_IJNS2_ILi2EEES4_S4_EEEEEES4_NS1_IJS4_S4_EEEEEENS1_IJNS1_IJNS2_ILi0EEENS1_IJS3_NS2_ILi512EEEiEEEEEENS2_ILi4096EEENS1_IJiNS2_ILi8192EEEEEEEEEEEDaRKT0_RKT1_ENKUlRKT_RKT0_E_clIS7_SF_EEDaSP_SS_,@function
        .size           $_ZN7cutlass13device_kernelIN5flash19enable_sm80_to_sm89INS1_16FlashAttnBwdSm80INS1_25CollectiveMainloopBwdSm80ILi2ELi2EN4cute5tupleIJNS5_1CILi128EEES8_NS7_ILi64EEEEEENS_6half_tEfNS_4arch4Sm80ELb0ELb1ELb1ELb1ELb1ELb0ELb0ELb0ELi2ELi4ELi4ELi4ELb0EEENS1_21CollectiveEpilogueBwdISA_SB_SD_Li256ELb1ELb0ELi2EEENS1_19SingleTileSchedulerILb1ELb0ELb0ELi128EEEEEEEEEvNT_6ParamsE$_ZZN4cute6upcastILi2ENS_5tupleIJNS1_IJNS_1CILi1EEENS1_IJNS2_ILi2EEES4_S4_EEEEEES4_NS1_IJS4_S4_EEEEEENS1_IJNS1_IJNS2_ILi0EEENS1_IJS3_NS2_ILi512EEEiEEEEEENS2_ILi4096EEENS1_IJiNS2_ILi8192EEEEEEEEEEEDaRKT0_RKT1_ENKUlRKT_RKT0_E_clIS7_SF_EEDaSP_SS_,($_ZN7cutlass13device_kernelIN5flash19enable_sm80_to_sm89INS1_16FlashAttnBwdSm80INS1_25CollectiveMainloopBwdSm80ILi2ELi2EN4cute5tupleIJNS5_1CILi128EEES8_NS7_ILi64EEEEEENS_6half_tEfNS_4arch4Sm80ELb0ELb1ELb1ELb1ELb1ELb0ELb0ELb0ELi2ELi4ELi4ELi4ELb0EEENS1_21CollectiveEpilogueBwdISA_SB_SD_Li256ELb1ELb0ELi2EEENS1_19SingleTileSchedulerILb1ELb0ELb0ELi128EEEEEEEEEvNT_6ParamsE$_ZZN4cute7crd2crdINS_5tupleIJiiiNS_1CILi0EEEEEENS1_IJNS2_ILi32EEENS2_ILi4EEENS2_ILi2EEENS2_ILi1EEEEEENS1_IJS8_S8_S8_S8_EEEEEDaRKT_RKT0_RKT1_ENKUlRKT_RKT0_RKT1_E_clIiS7_S8_EEDaSM_SP_SS_ - $_ZN7cutlass13device_kernelIN5flash19enable_sm80_to_sm89INS1_16FlashAttnBwdSm80INS1_25CollectiveMainloopBwdSm80ILi2ELi2EN4cute5tupleIJNS5_1CILi128EEES8_NS7_ILi64EEEEEENS_6half_tEfNS_4arch4Sm80ELb0ELb1ELb1ELb1ELb1ELb0ELb0ELb0ELi2ELi4ELi4ELi4ELb0EEENS1_21CollectiveEpilogueBwdISA_SB_SD_Li256ELb1ELb0ELi2EEENS1_19SingleTileSchedulerILb1ELb0ELb0ELi128EEEEEEEEEvNT_6ParamsE$_ZZN4cute6upcastILi2ENS_5tupleIJNS1_IJNS_1CILi1EEENS1_IJNS2_ILi2EEES4_S4_EEEEEES4_NS1_IJS4_S4_EEEEEENS1_IJNS1_IJNS2_ILi0EEENS1_IJS3_NS2_ILi512EEEiEEEEEENS2_ILi4096EEENS1_IJiNS2_ILi8192EEEEEEEEEEEDaRKT0_RKT1_ENKUlRKT_RKT0_E_clIS7_SF_EEDaSP_SS_)
$_ZN7cutlass13device_kernelIN5flash19enable_sm80_to_sm89INS1_16FlashAttnBwdSm80INS1_25CollectiveMainloopBwdSm80ILi2ELi2EN4cute5tupleIJNS5_1CILi128EEES8_NS7_ILi64EEEEEENS_6half_tEfNS_4arch4Sm80ELb0ELb1ELb1ELb1ELb1ELb0ELb0ELb0ELi2ELi4ELi4ELi4ELb0EEENS1_21CollectiveEpilogueBwdISA_SB_SD_Li256ELb1ELb0ELi2EEENS1_19SingleTileSchedulerILb1ELb0ELb0ELi128EEEEEEEEEvNT_6ParamsE$_ZZN4cute6upcastILi2ENS_5tupleIJNS1_IJNS_1CILi1EEENS1_IJNS2_ILi2EEES4_S4_EEEEEES4_NS1_IJS4_S4_EEEEEENS1_IJNS1_IJNS2_ILi0EEENS1_IJS3_NS2_ILi512EEEiEEEEEENS2_ILi4096EEENS1_IJiNS2_ILi8192EEEEEEEEEEEDaRKT0_RKT1_ENKUlRKT_RKT0_E_clIS7_SF_EEDaSP_SS_:
[----:B------:R-:W-:Y:S01]  /*b000*/  IMAD.MOV.U32 R22, RZ, RZ, R18 ;  /* 0x000000ffff167224 */ /* 0x000fe200078e0012 */
[----:B------:R-:W-:Y:S01]  /*b010*/  LEA.HI R2, R2, R2, RZ, 0x1 ;  /* 0x0000000202027211 */ /* 0x000fe200078f08ff */
[----:B------:R-:W-:-:S03]  /*b020*/  IMAD.MOV.U32 R23, RZ, RZ, 0x0 ;  /* 0x00000000ff177424 */ /* 0x000fc600078e00ff */
[----:B------:R-:W-:Y:S01]  /*b030*/  SHF.R.S32.HI R2, RZ, 0x1, R2 ;  /* 0x00000001ff027819 */ /* 0x000fe20000011402 */
[----:B------:R-:W-:Y:S06]  /*b040*/  RET.REL.NODEC R22 `(_ZN7cutlass13device_kernelIN5flash19enable_sm80_to_sm89INS1_16FlashAttnBwdSm80INS1_25CollectiveMainloopBwdSm80ILi2ELi2EN4cute5tupleIJNS5_1CILi128EEES8_NS7_ILi64EEEEEENS_6half_tEfNS_4arch4Sm80ELb0ELb1ELb1ELb1ELb1ELb0ELb0ELb0ELi2ELi4ELi4ELi4ELb0EEENS1_21CollectiveEpilogueBwdISA_SB_SD_Li256ELb1ELb0ELi2EEENS1_19SingleTileSchedulerILb1ELb0ELb0ELi128EEEEEEEEEvNT_6ParamsE) ;  /* 0xffff4fb016007950 */ /* 0x000fec0003c3ffff */
        .type           $_ZN7cutlass13device_kernelIN5flash19enable_sm80_to_sm89INS1_16FlashAttnBwdSm80INS1_25CollectiveMainloopBwdSm80ILi2ELi2EN4cute5tupleIJNS5_1CILi128EEES8_NS7_ILi64EEEEEENS_6half_tEfNS_4arch4Sm80ELb0ELb1ELb1ELb1ELb1ELb0ELb0ELb0ELi2ELi4ELi4ELi4ELb0EEENS1_21CollectiveEpilogueBwdISA_SB_SD_Li256ELb1ELb0ELi2EEENS1_19SingleTileSchedulerILb1ELb0ELb0ELi128EEEEEEEEEvNT_6ParamsE$_ZZN4cute7crd2crdINS_5tupleIJiiiNS_1CILi0EEEEEENS1_IJNS2_ILi32EEENS2_ILi4EEENS2_ILi2EEENS2_ILi1EEEEEENS1_IJS8_S8_S8_S8_EEEEEDaRKT_RKT0_RKT1_ENKUlRKT_RKT0_RKT1_E_clIiS7_S8_EEDaSM_SP_SS_,@function
        .size           $_ZN7cutlass13device_kernelIN5flash19enable_sm80_to_sm89INS1_16FlashAttnBwdSm80INS1_25CollectiveMainloopBwdSm80ILi2ELi2EN4cute5tupleIJNS5_1CILi128EEES8_NS7_ILi64EEEEEENS_6half_tEfNS_4arch4Sm80ELb0ELb1ELb1ELb1ELb1ELb0ELb0ELb0ELi2ELi4ELi4ELi4ELb0EEENS1_21CollectiveEpilogueBwdISA_SB_SD_Li256ELb1ELb0ELi2EEENS1_19SingleTileSchedulerILb1ELb0ELb0ELi128EEEEEEEEEvNT_6ParamsE$_ZZN4cute7crd2crdINS_5tupleIJiiiNS_1CILi0EEEEEENS1_IJNS2_ILi32EEENS2_ILi4EEENS2_ILi2EEENS2_ILi1EEEEEENS1_IJS8_S8_S8_S8_EEEEEDaRKT_RKT0_RKT1_ENKUlRKT_RKT0_RKT1_E_clIiS7_S8_EEDaSM_SP_SS_,($_ZN7cutlass13device_kernelIN5flash19enable_sm80_to_sm89INS1_16FlashAttnBwdSm80INS1_25CollectiveMainloopBwdSm80ILi2ELi2EN4cute5tupleIJNS5_1CILi128EEES8_NS7_ILi64EEEEEENS_6half_tEfNS_4arch4Sm80ELb0ELb1ELb1ELb1ELb1ELb0ELb0ELb0ELi2ELi4ELi4ELi4ELb0EEENS1_21CollectiveEpilogueBwdISA_SB_SD_Li256ELb1ELb0ELi2EEENS1_19SingleTileSchedulerILb1ELb0ELb0ELi128EEEEEEEEEvNT_6ParamsE$_ZZN4cute7flattenINS_5tupleIJNS1_IJNS_1CILi0EEENS1_IJNS2_ILi1EEENS2_ILi512EEEiEEEEEENS2_ILi4096EEENS1_IJiNS2_ILi8192EEEEEEEEEEEDaRKT_ENKUlRKT_E_clIS7_EEDaSH_ - $_ZN7cutlass13device_kernelIN5flash19enable_sm80_to_sm89INS1_16FlashAttnBwdSm80INS1_25CollectiveMainloopBwdSm80ILi2ELi2EN4cute5tupleIJNS5_1CILi128EEES8_NS7_ILi64EEEEEENS_6half_tEfNS_4arch4Sm80ELb0ELb1ELb1ELb1ELb1ELb0ELb0ELb0ELi2ELi4ELi4ELi4ELb0EEENS1_21CollectiveEpilogueBwdISA_SB_SD_Li256ELb1ELb0ELi2EEENS1_19SingleTileSchedulerILb1ELb0ELb0ELi128EEEEEEEEEvNT_6ParamsE$_ZZN4cute7crd2crdINS_5tupleIJiiiNS_1CILi0EEEEEENS1_IJNS2_ILi32EEENS2_ILi4EEENS2_ILi2EEENS2_ILi1EEEEEENS1_IJS8_S8_S8_S8_EEEEEDaRKT_RKT0_RKT1_ENKUlRKT_RKT0_RKT1_E_clIiS7_S8_EEDaSM_SP_SS_)
$_ZN7cutlass13device_kernelIN5flash19enable_sm80_to_sm89INS1_16FlashAttnBwdSm80INS1_25CollectiveMainloopBwdSm80ILi2ELi2EN4cute5tupleIJNS5_1CILi128EEES8_NS7_ILi64EEEEEENS_6half_tEfNS_4arch4Sm80ELb0ELb1ELb1ELb1ELb1ELb0ELb0ELb0ELi2ELi4ELi4ELi4ELb0EEENS1_21CollectiveEpilogueBwdISA_SB_SD_Li256ELb1ELb0ELi2EEENS1_19SingleTileSchedulerILb1ELb0ELb0ELi128EEEEEEEEEvNT_6ParamsE$_ZZN4cute7crd2crdINS_5tupleIJiiiNS_1CILi0EEEEEENS1_IJNS2_ILi32EEENS2_ILi4EEENS2_ILi2EEENS2_ILi1EEEEEENS1_IJS8_S8_S8_S8_EEEEEDaRKT_RKT0_RKT1_ENKUlRKT_RKT0_RKT1_E_clIiS7_S8_EEDaSM_SP_SS_:
[----:B------:R-:W-:-:S04]  /*b050*/  MOV R13, 0x0 ;  /* 0x00000000000d7802 */ /* 0x000fc80000000f00 */
[----:B------:R-:W-:Y:S05]  /*b060*/  RET.REL.NODEC R12 `(_ZN7cutlass13device_kernelIN5flash19enable_sm80_to_sm89INS1_16FlashAttnBwdSm80INS1_25CollectiveMainloopBwdSm80ILi2ELi2EN4cute5tupleIJNS5_1CILi128EEES8_NS7_ILi64EEEEEENS_6half_tEfNS_4arch4Sm80ELb0ELb1ELb1ELb1ELb1ELb0ELb0ELb0ELi2ELi4ELi4ELi4ELb0EEENS1_21CollectiveEpilogueBwdISA_SB_SD_Li256ELb1ELb0ELi2EEENS1_19SingleTileSchedulerILb1ELb0ELb0ELi128EEEEEEEEEvNT_6ParamsE) ;  /* 0xffff4f900c007950 */ /* 0x000fea0003c3ffff */
        .type           $_ZN7cutlass13device_kernelIN5flash19enable_sm80_to_sm89INS1_16FlashAttnBwdSm80INS1_25CollectiveMainloopBwdSm80ILi2ELi2EN4cute5tupleIJNS5_1CILi128EEES8_NS7_ILi64EEEEEENS_6half_tEfNS_4arch4Sm80ELb0ELb1ELb1ELb1ELb1ELb0ELb0ELb0ELi2ELi4ELi4ELi4ELb0EEENS1_21CollectiveEpilogueBwdISA_SB_SD_Li256ELb1ELb0ELi2EEENS1_19SingleTileSchedulerILb1ELb0ELb0ELi128EEEEEEEEEvNT_6ParamsE$_ZZN4cute7flattenINS_5tupleIJNS1_IJNS_1CILi0EEENS1_IJNS2_ILi1EEENS2_ILi512EEEiEEEEEENS2_ILi4096EEENS1_IJiNS2_ILi8192EEEEEEEEEEEDaRKT_ENKUlRKT_E_clIS7_EEDaSH_,@function
        .size           $_ZN7cutlass13device_kernelIN5flash19enable_sm80_to_sm89INS1_16FlashAttnBwdSm80INS1_25CollectiveMainloopBwdSm80ILi2ELi2EN4cute5tupleIJNS5_1CILi128EEES8_NS7_ILi64EEEEEENS_6half_tEfNS_4arch4Sm80ELb0ELb1ELb1ELb1ELb1ELb0ELb0ELb0ELi2ELi4ELi4ELi4ELb0EEENS1_21CollectiveEpilogueBwdISA_SB_SD_Li256ELb1ELb0ELi2EEENS1_19SingleTileSchedulerILb1ELb0ELb0ELi128EEEEEEEEEvNT_6ParamsE$_ZZN4cute7flattenINS_5tupleIJNS1_IJNS_1CILi0EEENS1_IJNS2_ILi1EEENS2_ILi512EEEiEEEEEENS2_ILi4096EEENS1_IJiNS2_ILi8192EEEEEEEEEEEDaRKT_ENKUlRKT_E_clIS7_EEDaSH_,($_ZN7cutlass13device_kernelIN5flash19enable_sm80_to_sm89INS1_16FlashAttnBwdSm80INS1_25CollectiveMainloopBwdSm80ILi2ELi2EN4cute5tupleIJNS5_1CILi128EEES8_NS7_ILi64EEEEEENS_6half_tEfNS_4arch4Sm80ELb0ELb1ELb1ELb1ELb1ELb0ELb0ELb0ELi2ELi4ELi4ELi4ELb0EEENS1_21CollectiveEpilogueBwdISA_SB_SD_Li256ELb1ELb0ELi2EEENS1_19SingleTileSchedulerILb1ELb0ELb0ELi128EEEEEEEEEvNT_6ParamsE$_ZZN4cute7flattenINS_5tupleIJNS1_IJNS_1CILi0EEENS1_IJNS2_ILi1EEENS2_ILi512EEEiEEEEEENS2_ILi4096EEENS1_IJiNS2_ILi8192EEEEEEEEEEEDaRKT_ENKUlRKT_E_clISA_EEDaSH_ - $_ZN7cutlass13device_kernelIN5flash19enable_sm80_to_sm89INS1_16FlashAttnBwdSm80INS1_25CollectiveMainloopBwdSm80ILi2ELi2EN4cute5tupleIJNS5_1CILi128EEES8_NS7_ILi64EEEEEENS_6half_tEfNS_4arch4Sm80ELb0ELb1ELb1ELb1ELb1ELb0ELb0ELb0ELi2ELi4ELi4ELi4ELb0EEENS1_21CollectiveEpilogueBwdISA_SB_SD_Li256ELb1ELb0ELi2EEENS1_19SingleTileSchedulerILb1ELb0ELb0ELi128EEEEEEEEEvNT_6ParamsE$_ZZN4cute7flattenINS_5tupleIJNS1_IJNS_1CILi0EEENS1_IJNS2_ILi1EEENS2_ILi512EEEiEEEEEENS2_ILi4096EEENS1_IJiNS2_ILi8192EEEEEEEEEEEDaRKT_ENKUlRKT_E_clIS7_EEDaSH_)
$_ZN7cutlass13device_kernelIN5flash19enable_sm80_to_sm89INS1_16FlashAttnBwdSm80INS1_25CollectiveMainloopBwdSm80ILi2ELi2EN4cute5tupleIJNS5_1CILi128EEES8_NS7_ILi64EEEEEENS_6half_tEfNS_4arch4Sm80ELb0ELb1ELb1ELb1ELb1ELb0ELb0ELb0ELi2ELi4ELi4ELi4ELb0EEENS1_21CollectiveEpilogueBwdISA_SB_SD_Li256ELb1ELb0ELi2EEENS1_19SingleTileSchedulerILb1ELb0ELb0ELi128EEEEEEEEEvNT_6ParamsE$_ZZN4cute7flattenINS_5tupleIJNS1_IJNS_1CILi0EEENS1_IJNS2_ILi1EEENS2_ILi512EEEiEEEEEENS2_ILi4096EEENS1_IJiNS2_ILi8192EEEEEEEEEEEDaRKT_ENKUlRKT_E_clIS7_EEDaSH_:
[----:B------:R-:W-:-:S04]  /*b070*/  MOV R3, 0x0 ;  /* 0x0000000000037802 */ /* 0x000fc80000000f00 */
[----:B------:R-:W-:Y:S05]  /*b080*/  RET.REL.NODEC R2 `(_ZN7cutlass13device_kernelIN5flash19enable_sm80_to_sm89INS1_16FlashAttnBwdSm80INS1_25CollectiveMainloopBwdSm80ILi2ELi2EN4cute5tupleIJNS5_1CILi128EEES8_NS7_ILi64EEEEEENS_6half_tEfNS_4arch4Sm80ELb0ELb1ELb1ELb1ELb1ELb0ELb0ELb0ELi2ELi4ELi4ELi4ELb0EEENS1_21CollectiveEpilogueBwdISA_SB_SD_Li256ELb1ELb0ELi2EEENS1_19SingleTileSchedulerILb1ELb0ELb0ELi128EEEEEEEEEvNT_6ParamsE) ;  /* 0xffff4f7002007950 */ /* 0x000fea0003c3ffff */
        .type           $_ZN7cutlass13device_kernelIN5flash19enable_sm80_to_sm89INS1_16FlashAttnBwdSm80INS1_25CollectiveMainloopBwdSm80ILi2ELi2EN4cute5tupleIJNS5_1CILi128EEES8_NS7_ILi64EEEEEENS_6half_tEfNS_4arch4Sm80ELb0ELb1ELb1ELb1ELb1ELb0ELb0ELb0ELi2ELi4ELi4ELi4ELb0EEENS1_21CollectiveEpilogueBwdISA_SB_SD_Li256ELb1ELb0ELi2EEENS1_19SingleTileSchedulerILb1ELb0ELb0ELi128EEEEEEEEEvNT_6ParamsE$_ZZN4cute7flattenINS_5tupleIJNS1_IJNS_1CILi0EEENS1_IJNS2_ILi1EEENS2_ILi512EEEiEEEEEENS2_ILi4096EEENS1_IJiNS2_ILi8192EEEEEEEEEEEDaRKT_ENKUlRKT_E_clISA_EEDaSH_,@function
        .size           $_ZN7cutlass13device_kernelIN5flash19enable_sm80_to_sm89INS1_16FlashAttnBwdSm80INS1_25CollectiveMainloopBwdSm80ILi2ELi2EN4cute5tupleIJNS5_1CILi128EEES8_NS7_ILi64EEEEEENS_6half_tEfNS_4arch4Sm80ELb0ELb1ELb1ELb1ELb1ELb0ELb0ELb0ELi2ELi4ELi4ELi4ELb0EEENS1_21CollectiveEpilogueBwdISA_SB_SD_Li256ELb1ELb0ELi2EEENS1_19SingleTileSchedulerILb1ELb0ELb0ELi128EEEEEEEEEvNT_6ParamsE$_ZZN4cute7flattenINS_5tupleIJNS1_IJNS_1CILi0EEENS1_IJNS2_ILi1EEENS2_ILi512EEEiEEEEEENS2_ILi4096EEENS1_IJiNS2_ILi8192EEEEEEEEEEEDaRKT_ENKUlRKT_E_clISA_EEDaSH_,($_ZN7cutlass13device_kernelIN5flash19enable_sm80_to_sm89INS1_16FlashAttnBwdSm80INS1_25CollectiveMainloopBwdSm80ILi2ELi2EN4cute5tupleIJNS5_1CILi128EEES8_NS7_ILi64EEEEEENS_6half_tEfNS_4arch4Sm80ELb0ELb1ELb1ELb1ELb1ELb0ELb0ELb0ELi2ELi4ELi4ELi4ELb0EEENS1_21CollectiveEpilogueBwdISA_SB_SD_Li256ELb1ELb0ELi2EEENS1_19SingleTileSchedulerILb1ELb0ELb0ELi128EEEEEEEEEvNT_6ParamsE$_ZZN4cute7flattenINS_5tupleIJNS_1CILi1EEENS1_IJNS2_ILi8EEEiiEEENS2_ILi64EEENS1_IJiNS2_ILi144EEENS2_ILi288EEEEEENS2_ILi512EEEEEEEEDaRKT_ENKUlRKT_E_clIS5_EEDaSH_ - $_ZN7cutlass13device_kernelIN5flash19enable_sm80_to_sm89INS1_16FlashAttnBwdSm80INS1_25CollectiveMainloopBwdSm80ILi2ELi2EN4cute5tupleIJNS5_1CILi128EEES8_NS7_ILi64EEEEEENS_6half_tEfNS_4arch4Sm80ELb0ELb1ELb1ELb1ELb1ELb0ELb0ELb0ELi2ELi4ELi4ELi4ELb0EEENS1_21CollectiveEpilogueBwdISA_SB_SD_Li256ELb1ELb0ELi2EEENS1_19SingleTileSchedulerILb1ELb0ELb0ELi128EEEEEEEEEvNT_6ParamsE$_ZZN4cute7flattenINS_5tupleIJNS1_IJNS_1CILi0EEENS1_IJNS2_ILi1EEENS2_ILi512EEEiEEEEEENS2_ILi4096EEENS1_IJiNS2_ILi8192EEEEEEEEEEEDaRKT_ENKUlRKT_E_clISA_EEDaSH_)
$_ZN7cutlass13device_kernelIN5flash19enable_sm80_to_sm89INS1_16FlashAttnBwdSm80INS1_25CollectiveMainloopBwdSm80ILi2ELi2EN4cute5tupleIJNS5_1CILi128EEES8_NS7_ILi64EEEEEENS_6half_tEfNS_4arch4Sm80ELb0ELb1ELb1ELb1ELb1ELb0ELb0ELb0ELi2ELi4ELi4ELi4ELb0EEENS1_21CollectiveEpilogueBwdISA_SB_SD_Li256ELb1ELb0ELi2EEENS1_19SingleTileSchedulerILb1ELb0ELb0ELi128EEEEEEEEEvNT_6ParamsE$_ZZN4cute7flattenINS_5tupleIJNS1_IJNS_1CILi0EEENS1_IJNS2_ILi1EEENS2_ILi512EEEiEEEEEENS2_ILi4096EEENS1_IJiNS2_ILi8192EEEEEEEEEEEDaRKT_ENKUlRKT_E_clISA_EEDaSH_:
[----:B------:R-:W-:-:S04]  /*b090*/  MOV R3, 0x0 ;  /* 0x0000000000037802 */ /* 0x000fc80000000f00 */
[----:B------:R-:W-:Y:S05]  /*b0a0*/  RET.REL.NODEC R2 `(_ZN7cutlass13device_kernelIN5flash19enable_sm80_to_sm89INS1_16FlashAttnBwdSm80INS1_25CollectiveMainloopBwdSm80ILi2ELi2EN4cute5tupleIJNS5_1CILi128EEES8_NS7_ILi64EEEEEENS_6half_tEfNS_4arch4Sm80ELb0ELb1ELb1ELb1ELb1ELb0ELb0ELb0ELi2ELi4ELi4ELi4ELb0EEENS1_21CollectiveEpilogueBwdISA_SB_SD_Li256ELb1ELb0ELi2EEENS1_19SingleTileSchedulerILb1ELb0ELb0ELi128EEEEEEEEEvNT_6ParamsE) ;  /* 0xffff4f5002007950 */ /* 0x000fea0003c3ffff */
        .type           $_ZN7cutlass13device_kernelIN5flash19enable_sm80_to_sm89INS1_16FlashAttnBwdSm80INS1_25CollectiveMainloopBwdSm80ILi2ELi2EN4cute5tupleIJNS5_1CILi128EEES8_NS7_ILi64EEEEEENS_6half_tEfNS_4arch4Sm80ELb0ELb1ELb1ELb1ELb1ELb0ELb0ELb0ELi2ELi4ELi4ELi4ELb0EEENS1_21CollectiveEpilogueBwdISA_SB_SD_Li256ELb1ELb0ELi2EEENS1_19SingleTileSchedulerILb1ELb0ELb0ELi128EEEEEEEEEvNT_6ParamsE$_ZZN4cute7flattenINS_5tupleIJNS_1CILi1EEENS1_IJNS2_ILi8EEEiiEEENS2_ILi64EEENS1_IJiNS2_ILi144EEENS2_ILi288EEEEEENS2_ILi512EEEEEEEEDaRKT_ENKUlRKT_E_clIS5_EEDaSH_,@function
        .size           $_ZN7cutlass13device_kernelIN5flash19enable_sm80_to_sm89INS1_16FlashAttnBwdSm80INS1_25CollectiveMainloopBwdSm80ILi2ELi2EN4cute5tupleIJNS5_1CILi128EEES8_NS7_ILi64EEEEEENS_6half_tEfNS_4arch4Sm80ELb0ELb1ELb1ELb1ELb1ELb0ELb0ELb0ELi2ELi4ELi4ELi4ELb0EEENS1_21CollectiveEpilogueBwdISA_SB_SD_Li256ELb1ELb0ELi2EEENS1_19SingleTileSchedulerILb1ELb0ELb0ELi128EEEEEEEEEvNT_6ParamsE$_ZZN4cute7flattenINS_5tupleIJNS_1CILi1EEENS1_IJNS2_ILi8EEEiiEEENS2_ILi64EEENS1_IJiNS2_ILi144EEENS2_ILi288EEEEEENS2_ILi512EEEEEEEEDaRKT_ENKUlRKT_E_clIS5_EEDaSH_,($_ZN7cutlass13device_kernelIN5flash19enable_sm80_to_sm89INS1_16FlashAttnBwdSm80INS1_25CollectiveMainloopBwdSm80ILi2ELi2EN4cute5tupleIJNS5_1CILi128EEES8_NS7_ILi64EEEEEENS_6half_tEfNS_4arch4Sm80ELb0ELb1ELb1ELb1ELb1ELb0ELb0ELb0ELi2ELi4ELi4ELi4ELb0EEENS1_21CollectiveEpilogueBwdISA_SB_SD_Li256ELb1ELb0ELi2EEENS1_19SingleTileSchedulerILb1ELb0ELb0ELi128EEEEEEEEEvNT_6ParamsE$_ZZN4cute7flattenINS_5tupleIJNS_1CILi1EEENS1_IJNS2_ILi8EEEiiEEENS2_ILi64EEENS1_IJiNS2_ILi144EEENS2_ILi288EEEEEENS2_ILi512EEEEEEEEDaRKT_ENKUlRKT_E_clIS9_EEDaSH_ - $_ZN7cutlass13device_kernelIN5flash19enable_sm80_to_sm89INS1_16FlashAttnBwdSm80INS1_25CollectiveMainloopBwdSm80ILi2ELi2EN4cute5tupleIJNS5_1CILi128EEES8_NS7_ILi64EEEEEENS_6half_tEfNS_4arch4Sm80ELb0ELb1ELb1ELb1ELb1ELb0ELb0ELb0ELi2ELi4ELi4ELi4ELb0EEENS1_21CollectiveEpilogueBwdISA_SB_SD_Li256ELb1ELb0ELi2EEENS1_19SingleTileSchedulerILb1ELb0ELb0ELi128EEEEEEEEEvNT_6ParamsE$_ZZN4cute7flattenINS_5tupleIJNS_1CILi1EEENS1_IJNS2_ILi8EEEiiEEENS2_ILi64EEENS1_IJiNS2_ILi144EEENS2_ILi288EEEEEENS2_ILi512EEEEEEEEDaRKT_ENKUlRKT_E_clIS5_EEDaSH_)
$_ZN7cutlass13device_kernelIN5flash19enable_sm80_to_sm89INS1_16FlashAttnBwdSm80INS1_25CollectiveMainloopBwdSm80ILi2ELi2EN4cute5tupleIJNS5_1CILi128EEES8_NS7_ILi64EEEEEENS_6half_tEfNS_4arch4Sm80ELb0ELb1ELb1ELb1ELb1ELb0ELb0ELb0ELi2ELi4ELi4ELi4ELb0EEENS1_21CollectiveEpilogueBwdISA_SB_SD_Li256ELb1ELb0ELi2EEENS1_19SingleTileSchedulerILb1ELb0ELb0ELi128EEEEEEEEEvNT_6ParamsE$_ZZN4cute7flattenINS_5tupleIJNS_1CILi1EEENS1_IJNS2_ILi8EEEiiEEENS2_ILi64EEENS1_IJiNS2_ILi144EEENS2_ILi288EEEEEENS2_ILi512EEEEEEEEDaRKT_ENKUlRKT_E_clIS5_EEDaSH_:
[----:B------:R-:W-:Y:S02]  /*b0b0*/  MOV R34, R4 ;  /* 0x0000000400227202 */ /* 0x000fe40000000f00 */
[----:B------:R-:W-:Y:S02]  /*b0c0*/  MOV R35, 0x0 ;  /* 0x0000000000237802 */ /* 0x000fe40000000f00 */
[----:B------:R-:W-:Y:S02]  /*b0d0*/  MOV R5, R3 ;  /* 0x0000000300057202 */ /* 0x000fe40000000f00 */
[----:B------:R-:W-:Y:S05]  /*b0e0*/  RET.REL.NODEC R34 `(_ZN7cutlass13device_kernelIN5flash19enable_sm80_to_sm89INS1_16FlashAttnBwdSm80INS1_25CollectiveMainloopBwdSm80ILi2ELi2EN4cute5tupleIJNS5_1CILi128EEES8_NS7_ILi64EEEEEENS_6half_tEfNS_4arch4Sm80ELb0ELb1ELb1ELb1ELb1ELb0ELb0ELb0ELi2ELi4ELi4ELi4ELb0EEENS1_21CollectiveEpilogueBwdISA_SB_SD_Li256ELb1ELb0ELi2EEENS1_19SingleTileSchedulerILb1ELb0ELb0ELi128EEEEEEEEEvNT_6ParamsE) ;  /* 0xffff4f1022007950 */ /* 0x000fea0003c3ffff */
        .type           $_ZN7cutlass13device_kernelIN5flash19enable_sm80_to_sm89INS1_16FlashAttnBwdSm80INS1_25CollectiveMainloopBwdSm80ILi2ELi2EN4cute5tupleIJNS5_1CILi128EEES8_NS7_ILi64EEEEEENS_6half_tEfNS_4arch4Sm80ELb0ELb1ELb1ELb1ELb1ELb0ELb0ELb0ELi2ELi4ELi4ELi4ELb0EEENS1_21CollectiveEpilogueBwdISA_SB_SD_Li256ELb1ELb0ELi2EEENS1_19SingleTileSchedulerILb1ELb0ELb0ELi128EEEEEEEEEvNT_6ParamsE$_ZZN4cute7flattenINS_5tupleIJNS_1CILi1EEENS1_IJNS2_ILi8EEEiiEEENS2_ILi64EEENS1_IJiNS2_ILi144EEENS2_ILi288EEEEEENS2_ILi512EEEEEEEEDaRKT_ENKUlRKT_E_clIS9_EEDaSH_,@function
        .size           $_ZN7cutlass13device_kernelIN5flash19enable_sm80_to_sm89INS1_16FlashAttnBwdSm80INS1_25CollectiveMainloopBwdSm80ILi2ELi2EN4cute5tupleIJNS5_1CILi128EEES8_NS7_ILi64EEEEEENS_6half_tEfNS_4arch4Sm80ELb0ELb1ELb1ELb1ELb1ELb0ELb0ELb0ELi2ELi4ELi4ELi4ELb0EEENS1_21CollectiveEpilogueBwdISA_SB_SD_Li256ELb1ELb0ELi2EEENS1_19SingleTileSchedulerILb1ELb0ELb0ELi128EEEEEEEEEvNT_6ParamsE$_ZZN4cute7flattenINS_5tupleIJNS_1CILi1EEENS1_IJNS2_ILi8EEEiiEEENS2_ILi64EEENS1_IJiNS2_ILi144EEENS2_ILi288EEEEEENS2_ILi512EEEEEEEEDaRKT_ENKUlRKT_E_clIS9_EEDaSH_,($_ZN7cutlass13device_kernelIN5flash19enable_sm80_to_sm89INS1_16FlashAttnBwdSm80INS1_25CollectiveMainloopBwdSm80ILi2ELi2EN4cute5tupleIJNS5_1CILi128EEES8_NS7_ILi64EEEEEENS_6half_tEfNS_4arch4Sm80ELb0ELb1ELb1ELb1ELb1ELb0ELb0ELb0ELi2ELi4ELi4ELi4ELb0EEENS1_21CollectiveEpilogueBwdISA_SB_SD_Li256ELb1ELb0ELi2EEENS1_19SingleTileSchedulerILb1ELb0ELb0ELi128EEEEEEEEEvNT_6ParamsE$_ZZN4cute7flattenINS_5tupleIJNS_1CILi1EEENS1_IJiiiEEENS2_ILi64EEENS1_IJNS2_ILi72EEENS2_ILi144EEENS2_ILi288EEEEEENS2_ILi512EEEEEEEEDaRKT_ENKUlRKT_E_clIS4_EEDaSH_ - $_ZN7cutlass13device_kernelIN5flash19enable_sm80_to_sm89INS1_16FlashAttnBwdSm80INS1_25CollectiveMainloopBwdSm80ILi2ELi2EN4cute5tupleIJNS5_1CILi128EEES8_NS7_ILi64EEEEEENS_6half_tEfNS_4arch4Sm80ELb0ELb1ELb1ELb1ELb1ELb0ELb0ELb0ELi2ELi4ELi4ELi4ELb0EEENS1_21CollectiveEpilogueBwdISA_SB_SD_Li256ELb1ELb0ELi2EEENS1_19SingleTileSchedulerILb1ELb0ELb0ELi128EEEEEEEEEvNT_6ParamsE$_ZZN4cute7flattenINS_5tupleIJNS_1CILi1EEENS1_IJNS2_ILi8EEEiiEEENS2_ILi64EEENS1_IJiNS2_ILi144EEENS2_ILi288EEEEEENS2_ILi512EEEEEEEEDaRKT_ENKUlRKT_E_clIS9_EEDaSH_)
$_ZN7cutlass13device_kernelIN5flash19enable_sm80_to_sm89INS1_16FlashAttnBwdSm80INS1_25CollectiveMainloopBwdSm80ILi2ELi2EN4cute5tupleIJNS5_1CILi128EEES8_NS7_ILi64EEEEEENS_6half_tEfNS_4arch4Sm80ELb0ELb1ELb1ELb1ELb1ELb0ELb0ELb0ELi2ELi4ELi4ELi4ELb0EEENS1_21CollectiveEpilogueBwdISA_SB_SD_Li256ELb1ELb0ELi2EEENS1_19SingleTileSchedulerILb1ELb0ELb0ELi128EEEEEEEEEvNT_6ParamsE$_ZZN4cute7flattenINS_5tupleIJNS_1CILi1EEENS1_IJNS2_ILi8EEEiiEEENS2_ILi64EEENS1_IJiNS2_ILi144EEENS2_ILi288EEEEEENS2_ILi512EEEEEEEEDaRKT_ENKUlRKT_E_clIS9_EEDaSH_:
[----:B------:R-:W-:Y:S02]  /*b0f0*/  MOV R34, R4 ;  /* 0x0000000400227202 */ /* 0x000fe40000000f00 */
[----:B------:R-:W-:-:S04]  /*b100*/  MOV R35, 0x0 ;  /* 0x0000000000237802 */ /* 0x000fc80000000f00 */
[----:B------:R-:W-:Y:S05]  /*b110*/  RET.REL.NODEC R34 `(_ZN7cutlass13device_kernelIN5flash19enable_sm80_to_sm89INS1_16FlashAttnBwdSm80INS1_25CollectiveMainloopBwdSm80ILi2ELi2EN4cute5tupleIJNS5_1CILi128EEES8_NS7_ILi64EEEEEENS_6half_tEfNS_4arch4Sm80ELb0ELb1ELb1ELb1ELb1ELb0ELb0ELb0ELi2ELi4ELi4ELi4ELb0EEENS1_21CollectiveEpilogueBwdISA_SB_SD_Li256ELb1ELb0ELi2EEENS1_19SingleTileSchedulerILb1ELb0ELb0ELi128EEEEEEEEEvNT_6ParamsE) ;  /* 0xffff4ee022007950 */ /* 0x000fea0003c3ffff */
        .type           $_ZN7cutlass13device_kernelIN5flash19enable_sm80_to_sm89INS1_16FlashAttnBwdSm80INS1_25CollectiveMainloopBwdSm80ILi2ELi2EN4cute5tupleIJNS5_1CILi128EEES8_NS7_ILi64EEEEEENS_6half_tEfNS_4arch4Sm80ELb0ELb1ELb1ELb1ELb1ELb0ELb0ELb0ELi2ELi4ELi4ELi4ELb0EEENS1_21CollectiveEpilogueBwdISA_SB_SD_Li256ELb1ELb0ELi2EEENS1_19SingleTileSchedulerILb1ELb0ELb0ELi128EEEEEEEEEvNT_6ParamsE$_ZZN4cute7flattenINS_5tupleIJNS_1CILi1EEENS1_IJiiiEEENS2_ILi64EEENS1_IJNS2_ILi72EEENS2_ILi144EEENS2_ILi288EEEEEENS2_ILi512EEEEEEEEDaRKT_ENKUlRKT_E_clIS4_EEDaSH_,@function
        .size           $_ZN7cutlass13device_kernelIN5flash19enable_sm80_to_sm89INS1_16FlashAttnBwdSm80INS1_25CollectiveMainloopBwdSm80ILi2ELi2EN4cute5tupleIJNS5_1CILi128EEES8_NS7_ILi64EEEEEENS_6half_tEfNS_4arch4Sm80ELb0ELb1ELb1ELb1ELb1ELb0ELb0ELb0ELi2ELi4ELi4ELi4ELb0EEENS1_21CollectiveEpilogueBwdISA_SB_SD_Li256ELb1ELb0ELi2EEENS1_19SingleTileSchedulerILb1ELb0ELb0ELi128EEEEEEEEEvNT_6ParamsE$_ZZN4cute7flattenINS_5tupleIJNS_1CILi1EEENS1_IJiiiEEENS2_ILi64EEENS1_IJNS2_ILi72EEENS2_ILi144EEENS2_ILi288EEEEEENS2_ILi512EEEEEEEEDaRKT_ENKUlRKT_E_clIS4_EEDaSH_,($_ZN7cutlass13device_kernelIN5flash19enable_sm80_to_sm89INS1_16FlashAttnBwdSm80INS1_25CollectiveMainloopBwdSm80ILi2ELi2EN4cute5tupleIJNS5_1CILi128EEES8_NS7_ILi64EEEEEENS_6half_tEfNS_4arch4Sm80ELb0ELb1ELb1ELb1ELb1ELb0ELb0ELb0ELi2ELi4ELi4ELi4ELb0EEENS1_21CollectiveEpilogueBwdISA_SB_SD_Li256ELb1ELb0ELi2EEENS1_19SingleTileSchedulerILb1ELb0ELb0ELi128EEEEEEEEEvNT_6ParamsE$_ZZN4cute7idx2crdINS_5tupleIJiiNS_1CILi0EEEEEENS1_IJNS1_IJNS2_ILi4EEENS2_ILi8EEEEEENS2_ILi2EEENS2_ILi1EEEEEEEEDaRKT_RKT0_ENKUlRKT_RKT0_E_clIiS7_EEDaSJ_SM_ - $_ZN7cutlass13device_kernelIN5flash19enable_sm80_to_sm89INS1_16FlashAttnBwdSm80INS1_25CollectiveMainloopBwdSm80ILi2ELi2EN4cute5tupleIJNS5_1CILi128EEES8_NS7_ILi64EEEEEENS_6half_tEfNS_4arch4Sm80ELb0ELb1ELb1ELb1ELb1ELb0ELb0ELb0ELi2ELi4ELi4ELi4ELb0EEENS1_21CollectiveEpilogueBwdISA_SB_SD_Li256ELb1ELb0ELi2EEENS1_19SingleTileSchedulerILb1ELb0ELb0ELi128EEEEEEEEEvNT_6ParamsE$_ZZN4cute7flattenINS_5tupleIJNS_1CILi1EEENS1_IJiiiEEENS2_ILi64EEENS1_IJNS2_ILi72EEENS2_ILi144EEENS2_ILi288EEEEEENS2_ILi512EEEEEEEEDaRKT_ENKUlRKT_E_clIS4_EEDaSH_)
$_ZN7cutlass13device_kernelIN5flash19enable_sm80_to_sm89INS1_16FlashAttnBwdSm80INS1_25CollectiveMainloopBwdSm80ILi2ELi2EN4cute5tupleIJNS5_1CILi128EEES8_NS7_ILi64EEEEEENS_6half_tEfNS_4arch4Sm80ELb0ELb1ELb1ELb1ELb1ELb0ELb0ELb0ELi2ELi4ELi4ELi4ELb0EEENS1_21CollectiveEpilogueBwdISA_SB_SD_Li256ELb1ELb0ELi2EEENS1_19SingleTileSchedulerILb1ELb0ELb0ELi128EEEEEEEEEvNT_6ParamsE$_ZZN4cute7flattenINS_5tupleIJNS_1CILi1EEENS1_IJiiiEEENS2_ILi64EEENS1_IJNS2_ILi72EEENS2_ILi144EEENS2_ILi288EEEEEENS2_ILi512EEEEEEEEDaRKT_ENKUlRKT_E_clIS4_EEDaSH_:
[----:B------:R-:W-:Y:S02]  /*b120*/  MOV R34, R4 ;  /* 0x0000000400227202 */ /* 0x000fe40000000f00 */
[----:B------:R-:W-:-:S04]  /*b130*/  MOV R35, 0x0 ;  /* 0x0000000000237802 */ /* 0x000fc80000000f00 */
[----:B------:R-:W-:Y:S05]  /*b140*/  RET.REL.NODEC R34 `(_ZN7cutlass13device_kernelIN5flash19enable_sm80_to_sm89INS1_16FlashAttnBwdSm80INS1_25CollectiveMainloopBwdSm80ILi2ELi2EN4cute5tupleIJNS5_1CILi128EEES8_NS7_ILi64EEEEEENS_6half_tEfNS_4arch4Sm80ELb0ELb1ELb1ELb1ELb1ELb0ELb0ELb0ELi2ELi4ELi4ELi4ELb0EEENS1_21CollectiveEpilogueBwdISA_SB_SD_Li256ELb1ELb0ELi2EEENS1_19SingleTileSchedulerILb1ELb0ELb0ELi128EEEEEEEEEvNT_6ParamsE) ;  /* 0xffff4eb022007950 */ /* 0x000fea0003c3ffff */
        .type           $_ZN7cutlass13device_kernelIN5flash19enable_sm80_to_sm89INS1_16FlashAttnBwdSm80INS1_25CollectiveMainloopBwdSm80ILi2ELi2EN4cute5tupleIJNS5_1CILi128EEES8_NS7_ILi64EEEEEENS_6half_tEfNS_4arch4Sm80ELb0ELb1ELb1ELb1ELb1ELb0ELb0ELb0ELi2ELi4ELi4ELi4ELb0EEENS1_21CollectiveEpilogueBwdISA_SB_SD_Li256ELb1ELb0ELi2EEENS1_19SingleTileSchedulerILb1ELb0ELb0ELi128EEEEEEEEEvNT_6ParamsE$_ZZN4cute7idx2crdINS_5tupleIJiiNS_1CILi0EEEEEENS1_IJNS1_IJNS2_ILi4EEENS2_ILi8EEEEEENS2_ILi2EEENS2_ILi1EEEEEEEEDaRKT_RKT0_ENKUlRKT_RKT0_E_clIiS7_EEDaSJ_SM_,@function
        .size           $_ZN7cutlass13device_kernelIN5flash19enable_sm80_to_sm89INS1_16FlashAttnBwdSm80INS1_25CollectiveMainloopBwdSm80ILi2ELi2EN4cute5tupleIJNS5_1CILi128EEES8_NS7_ILi64EEEEEENS_6half_tEfNS_4arch4Sm80ELb0ELb1ELb1ELb1ELb1ELb0ELb0ELb0ELi2ELi4ELi4ELi4ELb0EEENS1_21CollectiveEpilogueBwdISA_SB_SD_Li256ELb1ELb0ELi2EEENS1_19SingleTileSchedulerILb1ELb0ELb0ELi128EEEEEEEEEvNT_6ParamsE$_ZZN4cute7idx2crdINS_5tupleIJiiNS_1CILi0EEEEEENS1_IJNS1_IJNS2_ILi4EEENS2_ILi8EEEEEENS2_ILi2EEENS2_ILi1EEEEEEEEDaRKT_RKT0_ENKUlRKT_RKT0_E_clIiS7_EEDaSJ_SM_,($_ZN7cutlass13device_kernelIN5flash19enable_sm80_to_sm89INS1_16FlashAttnBwdSm80INS1_25CollectiveMainloopBwdSm80ILi2ELi2EN4cute5tupleIJNS5_1CILi128EEES8_NS7_ILi64EEEEEENS_6half_tEfNS_4arch4Sm80ELb0ELb1ELb1ELb1ELb1ELb0ELb0ELb0ELi2ELi4ELi4ELi4ELb0EEENS1_21CollectiveEpilogueBwdISA_SB_SD_Li256ELb1ELb0ELi2EEENS1_19SingleTileSchedulerILb1ELb0ELb0ELi128EEEEEEEEEvNT_6ParamsE$_ZZN4cute7idx2crdINS_5tupleIJiiNS_1CILi0EEEEEENS1_IJNS1_IJNS2_ILi4EEENS2_ILi8EEEEEENS2_ILi2EEENS2_ILi1EEEEEEEEDaRKT_RKT0_ENKUlRKT_RKT0_E_clIiS8_EEDaSJ_SM_ - $_ZN7cutlass13device_kernelIN5flash19enable_sm80_to_sm89INS1_16FlashAttnBwdSm80INS1_25CollectiveMainloopBwdSm80ILi2ELi2EN4cute5tupleIJNS5_1CILi128EEES8_NS7_ILi64EEEEEENS_6half_tEfNS_4arch4Sm80ELb0ELb1ELb1ELb1ELb1ELb0ELb0ELb0ELi2ELi4ELi4ELi4ELb0EEENS1_21CollectiveEpilogueBwdISA_SB_SD_Li256ELb1ELb0ELi2EEENS1_19SingleTileSchedulerILb1ELb0ELb0ELi128EEEEEEEEEvNT_6ParamsE$_ZZN4cute7idx2crdINS_5tupleIJiiNS_1CILi0EEEEEENS1_IJNS1_IJNS2_ILi4EEENS2_ILi8EEEEEENS2_ILi2EEENS2_ILi1EEEEEEEEDaRKT_RKT0_ENKUlRKT_RKT0_E_clIiS7_EEDaSJ_SM_)
$_ZN7cutlass13device_kernelIN5flash19enable_sm80_to_sm89INS1_16FlashAttnBwdSm80INS1_25CollectiveMainloopBwdSm80ILi2ELi2EN4cute5tupleIJNS5_1CILi128EEES8_NS7_ILi64EEEEEENS_6half_tEfNS_4arch4Sm80ELb0ELb1ELb1ELb1ELb1ELb0ELb0ELb0ELi2ELi4ELi4ELi4ELb0EEENS1_21CollectiveEpilogueBwdISA_SB_SD_Li256ELb1ELb0ELi2EEENS1_19SingleTileSchedulerILb1ELb0ELb0ELi128EEEEEEEEEvNT_6ParamsE$_ZZN4cute7idx2crdINS_5tupleIJiiNS_1CILi0EEEEEENS1_IJNS1_IJNS2_ILi4EEENS2_ILi8EEEEEENS2_ILi2EEENS2_ILi1EEEEEEEEDaRKT_RKT0_ENKUlRKT_RKT0_E_clIiS7_EEDaSJ_SM_:
[----:B------:R-:W-:Y:S01]  /*b150*/  SHF.R.S32.HI R5, RZ, 0x1f, R2 ;  /* 0x0000001fff057819 */ /* 0x000fe20000011402 */
[----:B------:R-:W-:-:S03]  /*b160*/  IMAD.MOV.U32 R7, RZ, RZ, 0x0 ;  /* 0x00000000ff077424 */ /* 0x000fc600078e00ff */
[----:B------:R-:W-:-:S04]  /*b170*/  LEA.HI R5, R5, R2, RZ, 0x2 ;  /* 0x0000000205057211 */ /* 0x000fc800078f10ff */
[----:B------:R-:W-:Y:S02]  /*b180*/  LOP3.LUT R4, R5, 0xfffffffc, RZ, 0xc0, !PT ;  /* 0xfffffffc05047812 */ /* 0x000fe400078ec0ff */
[----:B------:R-:W-:-:S03]  /*b190*/  SHF.R.S32.HI R5, RZ, 0x2, R5 ;  /* 0x00000002ff057819 */ /* 0x000fc60000011405 */
[----:B------:R-:W-:Y:S01]  /*b1a0*/  IMAD.IADD R4, R2, 0x1, -R4 ;  /* 0x0000000102047824 */ /* 0x000fe200078e0a04 */
[----:B------:R-:W-:Y:S06]  /*b1b0*/  RET.REL.NODEC R6 `(_ZN7cutlass13device_kernelIN5flash19enable_sm80_to_sm89INS1_16FlashAttnBwdSm80INS1_25CollectiveMainloopBwdSm80ILi2ELi2EN4cute5tupleIJNS5_1CILi128EEES8_NS7_ILi64EEEEEENS_6half_tEfNS_4arch4Sm80ELb0ELb1ELb1ELb1ELb1ELb0ELb0ELb0ELi2ELi4ELi4ELi4ELb0EEENS1_21CollectiveEpilogueBwdISA_SB_SD_Li256ELb1ELb0ELi2EEENS1_19SingleTileSchedulerILb1ELb0ELb0ELi128EEEEEEEEEvNT_6ParamsE) ;  /* 0xffff4e4006007950 */ /* 0x000fec0003c3ffff */
        .type           $_ZN7cutlass13device_kernelIN5flash19enable_sm80_to_sm89INS1_16FlashAttnBwdSm80INS1_25CollectiveMainloopBwdSm80ILi2ELi2EN4cute5tupleIJNS5_1CILi128EEES8_NS7_ILi64EEEEEENS_6half_tEfNS_4arch4Sm80ELb0ELb1ELb1ELb1ELb1ELb0ELb0ELb0ELi2ELi4ELi4ELi4ELb0EEENS1_21CollectiveEpilogueBwdISA_SB_SD_Li256ELb1ELb0ELi2EEENS1_19SingleTileSchedulerILb1ELb0ELb0ELi128EEEEEEEEEvNT_6ParamsE$_ZZN4cute7idx2crdINS_5tupleIJiiNS_1CILi0EEEEEENS1_IJNS1_IJNS2_ILi4EEENS2_ILi8EEEEEENS2_ILi2EEENS2_ILi1EEEEEEEEDaRKT_RKT0_ENKUlRKT_RKT0_E_clIiS8_EEDaSJ_SM_,@function
        .size           $_ZN7cutlass13device_kernelIN5flash19enable_sm80_to_sm89INS1_16FlashAttnBwdSm80INS1_25CollectiveMainloopBwdSm80ILi2ELi2EN4cute5tupleIJNS5_1CILi128EEES8_NS7_ILi64EEEEEENS_6half_tEfNS_4arch4Sm80ELb0ELb1ELb1ELb1ELb1ELb0ELb0ELb0ELi2ELi4ELi4ELi4ELb0EEENS1_21CollectiveEpilogueBwdISA_SB_SD_Li256ELb1ELb0ELi2EEENS1_19SingleTileSchedulerILb1ELb0ELb0ELi128EEEEEEEEEvNT_6ParamsE$_ZZN4cute7idx2crdINS_5tupleIJiiNS_1CILi0EEEEEENS1_IJNS1_IJNS2_ILi4EEENS2_ILi8EEEEEENS2_ILi2EEENS2_ILi1EEEEEEEEDaRKT_RKT0_ENKUlRKT_RKT0_E_clIiS8_EEDaSJ_SM_,($_ZN7cutlass13device_kernelIN5flash19enable_sm80_to_sm89INS1_16FlashAttnBwdSm80INS1_25CollectiveMainloopBwdSm80ILi2ELi2EN4cute5tupleIJNS5_1CILi128EEES8_NS7_ILi64EEEEEENS_6half_tEfNS_4arch4Sm80ELb0ELb1ELb1ELb1ELb1ELb0ELb0ELb0ELi2ELi4ELi4ELi4ELb0EEENS1_21CollectiveEpilogueBwdISA_SB_SD_Li256ELb1ELb0ELi2EEENS1_19SingleTileSchedulerILb1ELb0ELb0ELi128EEEEEEEEEvNT_6ParamsE$_ZZN4cute7idx2crdINS_5tupleIJiiNS_1CILi0EEEEEENS1_IJNS1_IJNS2_ILi4EEENS2_ILi8EEEEEES5_NS2_ILi1EEEEEEEEDaRKT_RKT0_ENKUlRKT_RKT0_E_clIiS5_EEDaSI_SL_ - $_ZN7cutlass13device_kernelIN5flash19enable_sm80_to_sm89INS1_16FlashAttnBwdSm80INS1_25CollectiveMainloopBwdSm80ILi2ELi2EN4cute5tupleIJNS5_1CILi128EEES8_NS7_ILi64EEEEEENS_6half_tEfNS_4arch4Sm80ELb0ELb1ELb1ELb1ELb1ELb0ELb0ELb0ELi2ELi4ELi4ELi4ELb0EEENS1_21CollectiveEpilogueBwdISA_SB_SD_Li256ELb1ELb0ELi2EEENS1_19SingleTileSchedulerILb1ELb0ELb0ELi128EEEEEEEEEvNT_6ParamsE$_ZZN4cute7idx2crdINS_5tupleIJiiNS_1CILi0EEEEEENS1_IJNS1_IJNS2_ILi4EEENS2_ILi8EEEEEENS2_ILi2EEENS2_ILi1EEEEEEEEDaRKT_RKT0_ENKUlRKT_RKT0_E_clIiS8_EEDaSJ_SM_)
$_ZN7cutlass13device_kernelIN5flash19enable_sm80_to_sm89INS1_16FlashAttnBwdSm80INS1_25CollectiveMainloopBwdSm80ILi2ELi2EN4cute5tupleIJNS5_1CILi128EEES8_NS7_ILi64EEEEEENS_6half_tEfNS_4arch4Sm80ELb0ELb1ELb1ELb1ELb1ELb0ELb0ELb0ELi2ELi4ELi4ELi4ELb0EEENS1_21CollectiveEpilogueBwdISA_SB_SD_Li256ELb1ELb0ELi2EEENS1_19SingleTileSchedulerILb1ELb0ELb0ELi128EEEEEEEEEvNT_6ParamsE$_ZZN4cute7idx2crdINS_5tupleIJiiNS_1CILi0EEEEEENS1_IJNS1_IJNS2_ILi4EEENS2_ILi8EEEEEENS2_ILi2EEENS2_ILi1EEEEEEEEDaRKT_RKT0_ENKUlRKT_RKT0_E_clIiS8_EEDaSJ_SM_:
[----:B------:R-:W-:Y:S02]  /*b1c0*/  MOV R34, R6 ;  /* 0x0000000600227202 */ /* 0x000fe40000000f00 */
[----:B------:R-:W-:Y:S02]  /*b1d0*/  MOV R35, 0x0 ;  /* 0x0000000000237802 */ /* 0x000fe40000000f00 */
[----:B------:R-:W-:Y:S02]  /*b1e0*/  MOV R7, R3 ;  /* 0x0000000300077202 */ /* 0x000fe40000000f00 */
[----:B------:R-:W-:Y:S05]  /*b1f0*/  RET.REL.NODEC R34 `(_ZN7cutlass13device_kernelIN5flash19enable_sm80_to_sm89INS1_16FlashAttnBwdSm80INS1_25CollectiveMainloopBwdSm80ILi2ELi2EN4cute5tupleIJNS5_1CILi128EEES8_NS7_ILi64EEEEEENS_6half_tEfNS_4arch4Sm80ELb0ELb1ELb1ELb1ELb1ELb0ELb0ELb0ELi2ELi4ELi4ELi4ELb0EEENS1_21CollectiveEpilogueBwdISA_SB_SD_Li256ELb1ELb0ELi2EEENS1_19SingleTileSchedulerILb1ELb0ELb0ELi128EEEEEEEEEvNT_6ParamsE) ;  /* 0xffff4e0022007950 */ /* 0x000fea0003c3ffff */
        .type           $_ZN7cutlass13device_kernelIN5flash19enable_sm80_to_sm89INS1_16FlashAttnBwdSm80INS1_25CollectiveMainloopBwdSm80ILi2ELi2EN4cute5tupleIJNS5_1CILi128EEES8_NS7_ILi64EEEEEENS_6half_tEfNS_4arch4Sm80ELb0ELb1ELb1ELb1ELb1ELb0ELb0ELb0ELi2ELi4ELi4ELi4ELb0EEENS1_21CollectiveEpilogueBwdISA_SB_SD_Li256ELb1ELb0ELi2EEENS1_19SingleTileSchedulerILb1ELb0ELb0ELi128EEEEEEEEEvNT_6ParamsE$_ZZN4cute7idx2crdINS_5tupleIJiiNS_1CILi0EEEEEENS1_IJNS1_IJNS2_ILi4EEENS2_ILi8EEEEEES5_NS2_ILi1EEEEEEEEDaRKT_RKT0_ENKUlRKT_RKT0_E_clIiS5_EEDaSI_SL_,@function
        .size           $_ZN7cutlass13device_kernelIN5flash19enable_sm80_to_sm89INS1_16FlashAttnBwdSm80INS1_25CollectiveMainloopBwdSm80ILi2ELi2EN4cute5tupleIJNS5_1CILi128EEES8_NS7_ILi64EEEEEENS_6half_tEfNS_4arch4Sm80ELb0ELb1ELb1ELb1ELb1ELb0ELb0ELb0ELi2ELi4ELi4ELi4ELb0EEENS1_21CollectiveEpilogueBwdISA_SB_SD_Li256ELb1ELb0ELi2EEENS1_19SingleTileSchedulerILb1ELb0ELb0ELi128EEEEEEEEEvNT_6ParamsE$_ZZN4cute7idx2crdINS_5tupleIJiiNS_1CILi0EEEEEENS1_IJNS1_IJNS2_ILi4EEENS2_ILi8EEEEEES5_NS2_ILi1EEEEEEEEDaRKT_RKT0_ENKUlRKT_RKT0_E_clIiS5_EEDaSI_SL_,($_ZN7cutlass13device_kernelIN5flash19enable_sm80_to_sm89INS1_16FlashAttnBwdSm80INS1_25CollectiveMainloopBwdSm80ILi2ELi2EN4cute5tupleIJNS5_1CILi128EEES8_NS7_ILi64EEEEEENS_6half_tEfNS_4arch4Sm80ELb0ELb1ELb1ELb1ELb1ELb0ELb0ELb0ELi2ELi4ELi4ELi4ELb0EEENS1_21CollectiveEpilogueBwdISA_SB_SD_Li256ELb1ELb0ELi2EEENS1_19SingleTileSchedulerILb1ELb0ELb0ELi128EEEEEEEEEvNT_6ParamsE$_ZZN4cute7idx2crdINS_5tupleIJiiNS_1CILi0EEEEEENS1_IJNS1_IJNS2_ILi4EEENS2_ILi8EEEEEES5_NS2_ILi1EEEEEEEEDaRKT_RKT0_ENKUlRKT_RKT0_E_clIiS7_EEDaSI_SL_ - $_ZN7cutlass13device_kernelIN5flash19enable_sm80_to_sm89INS1_16FlashAttnBwdSm80INS1_25CollectiveMainloopBwdSm80ILi2ELi2EN4cute5tupleIJNS5_1CILi128EEES8_NS7_ILi64EEEEEENS_6half_tEfNS_4arch4Sm80ELb0ELb1ELb1ELb1ELb1ELb0ELb0ELb0ELi2ELi4ELi4ELi4ELb0EEENS1_21CollectiveEpilogueBwdISA_SB_SD_Li256ELb1ELb0ELi2EEENS1_19SingleTileSchedulerILb1ELb0ELb0ELi128EEEEEEEEEvNT_6ParamsE$_ZZN4cute7idx2crdINS_5tupleIJiiNS_1CILi0EEEEEENS1_IJNS1_IJNS2_ILi4EEENS2_ILi8EEEEEES5_NS2_ILi1EEEEEEEEDaRKT_RKT0_ENKUlRKT_RKT0_E_clIiS5_EEDaSI_SL_)
$_ZN7cutlass13device_kernelIN5flash19enable_sm80_to_sm89INS1_16FlashAttnBwdSm80INS1_25CollectiveMainloopBwdSm80ILi2ELi2EN4cute5tupleIJNS5_1CILi128EEES8_NS7_ILi64EEEEEENS_6half_tEfNS_4arch4Sm80ELb0ELb1ELb1ELb1ELb1ELb0ELb0ELb0ELi2ELi4ELi4ELi4ELb0EEENS1_21CollectiveEpilogueBwdISA_SB_SD_Li256ELb1ELb0ELi2EEENS1_19SingleTileSchedulerILb1ELb0ELb0ELi128EEEEEEEEEvNT_6ParamsE$_ZZN4cute7idx2crdINS_5tupleIJiiNS_1CILi0EEEEEENS1_IJNS1_IJNS2_ILi4EEENS2_ILi8EEEEEES5_NS2_ILi1EEEEEEEEDaRKT_RKT0_ENKUlRKT_RKT0_E_clIiS5_EEDaSI_SL_:
[----:B------:R-:W-:Y:S02]  /*b200*/  MOV R38, R6 ;  /* 0x0000000600267202 */ /* 0x000fe40000000f00 */
[----:B------:R-:W-:Y:S02]  /*b210*/  MOV R39, 0x0 ;  /* 0x0000000000277802 */ /* 0x000fe40000000f00 */
[----:B------:R-:W-:-:S02]  /*b220*/  MOV R7, R3 ;  /* 0x0000000300077202 */ /* 0x000fc40000000f00 */
[----:B------:R-:W-:Y:S05]  /*b230*/  RET.REL.NODEC R38 `(_ZN7cutlass13device_kernelIN5flash19enable_sm80_to_sm89INS1_16FlashAttnBwdSm80INS1_25CollectiveMainloopBwdSm80ILi2ELi2EN4cute5tupleIJNS5_1CILi128EEES8_NS7_ILi64EEEEEENS_6half_tEfNS_4arch4Sm80ELb0ELb1ELb1ELb1ELb1ELb0ELb0ELb0ELi2ELi4ELi4ELi4ELb0EEENS1_21CollectiveEpilogueBwdISA_SB_SD_Li256ELb1ELb0ELi2EEENS1_19SingleTileSchedulerILb1ELb0ELb0ELi128EEEEEEEEEvNT_6ParamsE) ;  /* 0xffff4dc026007950 */ /* 0x000fea0003c3ffff */
        .type           $_ZN7cutlass13device_kernelIN5flash19enable_sm80_to_sm89INS1_16FlashAttnBwdSm80INS1_25CollectiveMainloopBwdSm80ILi2ELi2EN4cute5tupleIJNS5_1CILi128EEES8_NS7_ILi64EEEEEENS_6half_tEfNS_4arch4Sm80ELb0ELb1ELb1ELb1ELb1ELb0ELb0ELb0ELi2ELi4ELi4ELi4ELb0EEENS1_21CollectiveEpilogueBwdISA_SB_SD_Li256ELb1ELb0ELi2EEENS1_19SingleTileSchedulerILb1ELb0ELb0ELi128EEEEEEEEEvNT_6ParamsE$_ZZN4cute7idx2crdINS_5tupleIJiiNS_1CILi0EEEEEENS1_IJNS1_IJNS2_ILi4EEENS2_ILi8EEEEEES5_NS2_ILi1EEEEEEEEDaRKT_RKT0_ENKUlRKT_RKT0_E_clIiS7_EEDaSI_SL_,@function
        .size           $_ZN7cutlass13device_kernelIN5flash19enable_sm80_to_sm89INS1_16FlashAttnBwdSm80INS1_25CollectiveMainloopBwdSm80ILi2ELi2EN4cute5tupleIJNS5_1CILi128EEES8_NS7_ILi64EEEEEENS_6half_tEfNS_4arch4Sm80ELb0ELb1ELb1ELb1ELb1ELb0ELb0ELb0ELi2ELi4ELi4ELi4ELb0EEENS1_21CollectiveEpilogueBwdISA_SB_SD_Li256ELb1ELb0ELi2EEENS1_19SingleTileSchedulerILb1ELb0ELb0ELi128EEEEEEEEEvNT_6ParamsE$_ZZN4cute7idx2crdINS_5tupleIJiiNS_1CILi0EEEEEENS1_IJNS1_IJNS2_ILi4EEENS2_ILi8EEEEEES5_NS2_ILi1EEEEEEEEDaRKT_RKT0_ENKUlRKT_RKT0_E_clIiS7_EEDaSI_SL_,($_ZN7cutlass13device_kernelIN5flash19enable_sm80_to_sm89INS1_16FlashAttnBwdSm80INS1_25CollectiveMainloopBwdSm80ILi2ELi2EN4cute5tupleIJNS5_1CILi128EEES8_NS7_ILi64EEEEEENS_6half_tEfNS_4arch4Sm80ELb0ELb1ELb1ELb1ELb1ELb0ELb0ELb0ELi2ELi4ELi4ELi4ELb0EEENS1_21CollectiveEpilogueBwdISA_SB_SD_Li256ELb1ELb0ELi2EEENS1_19SingleTileSchedulerILb1ELb0ELb0ELi128EEEEEEEEEvNT_6ParamsE$_ZZN4cute7idx2crdIiNS_5tupleIJNS_1CILi32EEENS2_ILi4EEENS2_ILi2EEENS2_ILi1EEEEEENS1_IJS6_S3_NS2_ILi128EEENS2_ILi0EEEEEEEEDaRKT_RKT0_RKT1_ENKUlRKT_RKT0_E_clIS4_S3_EEDaSM_SP_ - $_ZN7cutlass13device_kernelIN5flash19enable_sm80_to_sm89INS1_16FlashAttnBwdSm80INS1_25CollectiveMainloopBwdSm80ILi2ELi2EN4cute5tupleIJNS5_1CILi128EEES8_NS7_ILi64EEEEEENS_6half_tEfNS_4arch4Sm80ELb0ELb1ELb1ELb1ELb1ELb0ELb0ELb0ELi2ELi4ELi4ELi4ELb0EEENS1_21CollectiveEpilogueBwdISA_SB_SD_Li256ELb1ELb0ELi2EEENS1_19SingleTileSchedulerILb1ELb0ELb0ELi128EEEEEEEEEvNT_6ParamsE$_ZZN4cute7idx2crdINS_5tupleIJiiNS_1CILi0EEEEEENS1_IJNS1_IJNS2_ILi4EEENS2_ILi8EEEEEES5_NS2_ILi1EEEEEEEEDaRKT_RKT0_ENKUlRKT_RKT0_E_clIiS7_EEDaSI_SL_)
$_ZN7cutlass13device_kernelIN5flash19enable_sm80_to_sm89INS1_16FlashAttnBwdSm80INS1_25CollectiveMainloopBwdSm80ILi2ELi2EN4cute5tupleIJNS5_1CILi128EEES8_NS7_ILi64EEEEEENS_6half_tEfNS_4arch4Sm80ELb0ELb1ELb1ELb1ELb1ELb0ELb0ELb0ELi2ELi4ELi4ELi4ELb0EEENS1_21CollectiveEpilogueBwdISA_SB_SD_Li256ELb1ELb0ELi2EEENS1_19SingleTileSchedulerILb1ELb0ELb0ELi128EEEEEEEEEvNT_6ParamsE$_ZZN4cute7idx2crdINS_5tupleIJiiNS_1CILi0EEEEEENS1_IJNS1_IJNS2_ILi4EEENS2_ILi8EEEEEES5_NS2_ILi1EEEEEEEEDaRKT_RKT0_ENKUlRKT_RKT0_E_clIiS7_EEDaSI_SL_:
[----:B------:R-:W-:-:S04]  /*b240*/  SHF.R.S32.HI R7, RZ, 0x1f, R2 ;  /* 0x0000001fff077819 */ /* 0x000fc80000011402 */
[----:B------:R-:W-:-:S04]  /*b250*/  LEA.HI R34, R7, R2, RZ, 0x2 ;  /* 0x0000000207227211 */ /* 0x000fc800078f10ff */
[----:B------:R-:W-:Y:S02]  /*b260*/  LOP3.LUT R7, R34, 0xfffffffc, RZ, 0xc0, !PT ;  /* 0xfffffffc22077812 */ /* 0x000fe400078ec0ff */
[----:B------:R-:W-:-:S03]  /*b270*/  SHF.R.S32.HI R34, RZ, 0x2, R34 ;  /* 0x00000002ff227819 */ /* 0x000fc60000011422 */
[----:B------:R-:W-:Y:S02]  /*b280*/  IMAD.IADD R35, R2, 0x1, -R7 ;  /* 0x0000000102237824 */ /* 0x000fe400078e0a07 */
[----:B------:R-:W-:-:S04]  /*b290*/  IMAD.MOV.U32 R7, RZ, RZ, 0x0 ;  /* 0x00000000ff077424 */ /* 0x000fc800078e00ff */
[----:B------:R-:W-:Y:S05]  /*b2a0*/  RET.REL.NODEC R6 `(_ZN7cutlass13device_kernelIN5flash19enable_sm80_to_sm89INS1_16FlashAttnBwdSm80INS1_25CollectiveMainloopBwdSm80ILi2ELi2EN4cute5tupleIJNS5_1CILi128EEES8_NS7_ILi64EEEEEENS_6half_tEfNS_4arch4Sm80ELb0ELb1ELb1ELb1ELb1ELb0ELb0ELb0ELi2ELi4ELi4ELi4ELb0EEENS1_21CollectiveEpilogueBwdISA_SB_SD_Li256ELb1ELb0ELi2EEENS1_19SingleTileSchedulerILb1ELb0ELb0ELi128EEEEEEEEEvNT_6ParamsE) ;  /* 0xffff4d5006007950 */ /* 0x000fea0003c3ffff */
        .type           $_ZN7cutlass13device_kernelIN5flash19enable_sm80_to_sm89INS1_16FlashAttnBwdSm80INS1_25CollectiveMainloopBwdSm80ILi2ELi2EN4cute5tupleIJNS5_1CILi128EEES8_NS7_ILi64EEEEEENS_6half_tEfNS_4arch4Sm80ELb0ELb1ELb1ELb1ELb1ELb0ELb0ELb0ELi2ELi4ELi4ELi4ELb0EEENS1_21CollectiveEpilogueBwdISA_SB_SD_Li256ELb1ELb0ELi2EEENS1_19SingleTileSchedulerILb1ELb0ELb0ELi128EEEEEEEEEvNT_6ParamsE$_ZZN4cute7idx2crdIiNS_5tupleIJNS_1CILi32EEENS2_ILi4EEENS2_ILi2EEENS2_ILi1EEEEEENS1_IJS6_S3_NS2_ILi128EEENS2_ILi0EEEEEEEEDaRKT_RKT0_RKT1_ENKUlRKT_RKT0_E_clIS4_S3_EEDaSM_SP_,@function
        .size           $_ZN7cutlass13device_kernelIN5flash19enable_sm80_to_sm89INS1_16FlashAttnBwdSm80INS1_25CollectiveMainloopBwdSm80ILi2ELi2EN4cute5tupleIJNS5_1CILi128EEES8_NS7_ILi64EEEEEENS_6half_tEfNS_4arch4Sm80ELb0ELb1ELb1ELb1ELb1ELb0ELb0ELb0ELi2ELi4ELi4ELi4ELb0EEENS1_21CollectiveEpilogueBwdISA_SB_SD_Li256ELb1ELb0ELi2EEENS1_19SingleTileSchedulerILb1ELb0ELb0ELi128EEEEEEEEEvNT_6ParamsE$_ZZN4cute7idx2crdIiNS_5tupleIJNS_1CILi32EEENS2_ILi4EEENS2_ILi2EEENS2_ILi1EEEEEENS1_IJS6_S3_NS2_ILi128EEENS2_ILi0EEEEEEEEDaRKT_RKT0_RKT1_ENKUlRKT_RKT0_E_clIS4_S3_EEDaSM_SP_,($_ZN7cutlass13device_kernelIN5flash19enable_sm80_to_sm89INS1_16FlashAttnBwdSm80INS1_25CollectiveMainloopBwdSm80ILi2ELi2EN4cute5tupleIJNS5_1CILi128EEES8_NS7_ILi64EEEEEENS_6half_tEfNS_4arch4Sm80ELb0ELb1ELb1ELb1ELb1ELb0ELb0ELb0ELi2ELi4ELi4ELi4ELb0EEENS1_21CollectiveEpilogueBwdISA_SB_SD_Li256ELb1ELb0ELi2EEENS1_19SingleTileSchedulerILb1ELb0ELb0ELi128EEEEEEEEEvNT_6ParamsE$_ZZN4cute7idx2crdIiNS_5tupleIJNS_1CILi32EEENS2_ILi4EEENS2_ILi2EEENS2_ILi1EEEEEENS1_IJS6_S3_NS2_ILi128EEENS2_ILi0EEEEEEEEDaRKT_RKT0_RKT1_ENKUlRKT_RKT0_E_clIS5_S8_EEDaSM_SP_ - $_ZN7cutlass13device_kernelIN5flash19enable_sm80_to_sm89INS1_16FlashAttnBwdSm80INS1_25CollectiveMainloopBwdSm80ILi2ELi2EN4cute5tupleIJNS5_1CILi128EEES8_NS7_ILi64EEEEEENS_6half_tEfNS_4arch4Sm80ELb0ELb1ELb1ELb1ELb1ELb0ELb0ELb0ELi2ELi4ELi4ELi4ELb0EEENS1_21CollectiveEpilogueBwdISA_SB_SD_Li256ELb1ELb0ELi2EEENS1_19SingleTileSchedulerILb1ELb0ELb0ELi128EEEEEEEEEvNT_6ParamsE$_ZZN4cute7idx2crdIiNS_5tupleIJNS_1CILi32EEENS2_ILi4EEENS2_ILi2EEENS2_ILi1EEEEEENS1_IJS6_S3_NS2_ILi128EEENS2_ILi0EEEEEEEEDaRKT_RKT0_RKT1_ENKUlRKT_RKT0_E_clIS4_S3_EEDaSM_SP_)
$_ZN7cutlass13device_kernelIN5flash19enable_sm80_to_sm89INS1_16FlashAttnBwdSm80INS1_25CollectiveMainloopBwdSm80ILi2ELi2EN4cute5tupleIJNS5_1CILi128EEES8_NS7_ILi64EEEEEENS_6half_tEfNS_4arch4Sm80ELb0ELb1ELb1ELb1ELb1ELb0ELb0ELb0ELi2ELi4ELi4ELi4ELb0EEENS1_21CollectiveEpilogueBwdISA_SB_SD_Li256ELb1ELb0ELi2EEENS1_19SingleTileSchedulerILb1ELb0ELb0ELi128EEEEEEEEEvNT_6ParamsE$_ZZN4cute7idx2crdIiNS_5tupleIJNS_1CILi32EEENS2_ILi4EEENS2_ILi2EEENS2_ILi1EEEEEENS1_IJS6_S3_NS2_ILi128EEENS2_ILi0EEEEEEEEDaRKT_RKT0_RKT1_ENKUlRKT_RKT0_E_clIS4_S3_EEDaSM_SP_:
        /* <DEDUP_REMOVED lines=9> */
[----:B------:R-:W-:Y:S05]  /*b340*/  RET.REL.NODEC R12 `(_ZN7cutlass13device_kernelIN5flash19enable_sm80_to_sm89INS1_16FlashAttnBwdSm80INS1_25CollectiveMainloopBwdSm80ILi2ELi2EN4cute5tupleIJNS5_1CILi128EEES8_NS7_ILi64EEEEEENS_6half_tEfNS_4arch4Sm80ELb0ELb1ELb1ELb1ELb1ELb0ELb0ELb0ELi2ELi4ELi4ELi4ELb0EEENS1_21CollectiveEpilogueBwdISA_SB_SD_Li256ELb1ELb0ELi2EEENS1_19SingleTileSchedulerILb1ELb0ELb0ELi128EEEEEEEEEvNT_6ParamsE) ;  /* 0xffff4cb00c007950 */ /* 0x000fea0003c3ffff */
        .type           $_ZN7cutlass13device_kernelIN5flash19enable_sm80_to_sm89INS1_16FlashAttnBwdSm80INS1_25CollectiveMainloopBwdSm80ILi2ELi2EN4cute5tupleIJNS5_1CILi128EEES8_NS7_ILi64EEEEEENS_6half_tEfNS_4arch4Sm80ELb0ELb1ELb1ELb1ELb1ELb0ELb0ELb0ELi2ELi4ELi4ELi4ELb0EEENS1_21CollectiveEpilogueBwdISA_SB_SD_Li256ELb1ELb0ELi2EEENS1_19SingleTileSchedulerILb1ELb0ELb0ELi128EEEEEEEEEvNT_6ParamsE$_ZZN4cute7idx2crdIiNS_5tupleIJNS_1CILi32EEENS2_ILi4EEENS2_ILi2EEENS2_ILi1EEEEEENS1_IJS6_S3_NS2_ILi128EEENS2_ILi0EEEEEEEEDaRKT_RKT0_RKT1_ENKUlRKT_RKT0_E_clIS5_S8_EEDaSM_SP_,@function
        .size           $_ZN7cutlass13device_kernelIN5flash19enable_sm80_to_sm89INS1_16FlashAttnBwdSm80INS1_25CollectiveMainloopBwdSm80ILi2ELi2EN4cute5tupleIJNS5_1CILi128EEES8_NS7_ILi64EEEEEENS_6half_tEfNS_4arch4Sm80ELb0ELb1ELb1ELb1ELb1ELb0ELb0ELb0ELi2ELi4ELi4ELi4ELb0EEENS1_21CollectiveEpilogueBwdISA_SB_SD_Li256ELb1ELb0ELi2EEENS1_19SingleTileSchedulerILb1ELb0ELb0ELi128EEEEEEEEEvNT_6ParamsE$_ZZN4cute7idx2crdIiNS_5tupleIJNS_1CILi32EEENS2_ILi4EEENS2_ILi2EEENS2_ILi1EEEEEENS1_IJS6_S3_NS2_ILi128EEENS2_ILi0EEEEEEEEDaRKT_RKT0_RKT1_ENKUlRKT_RKT0_E_clIS5_S8_EEDaSM_SP_,($_ZN7cutlass13device_kernelIN5flash19enable_sm80_to_sm89INS1_16FlashAttnBwdSm80INS1_25CollectiveMainloopBwdSm80ILi2ELi2EN4cute5tupleIJNS5_1CILi128EEES8_NS7_ILi64EEEEEENS_6half_tEfNS_4arch4Sm80ELb0ELb1ELb1ELb1ELb1ELb0ELb0ELb0ELi2ELi4ELi4ELi4ELb0EEENS1_21CollectiveEpilogueBwdISA_SB_SD_Li256ELb1ELb0ELi2EEENS1_19SingleTileSchedulerILb1ELb0ELb0ELi128EEEEEEEEEvNT_6ParamsE$_ZZN4cute9transformINS_5tupleIJNS_1CILi32EEENS2_ILi4EEENS2_ILi2EEENS2_ILi1EEEEEENS1_IJS6_S3_NS2_ILi128EEENS2_ILi0EEEEEEZNS_7idx2crdIiS7_SA_EEDaRKT_RKT0_RKT1_EUlRKT_RKT0_E_EEDaSE_SH_OSI_ENKUlDpSN_E_clIJiiiS9_EEEDaST_ - $_ZN7cutlass13device_kernelIN5flash19enable_sm80_to_sm89INS1_16FlashAttnBwdSm80INS1_25CollectiveMainloopBwdSm80ILi2ELi2EN4cute5tupleIJNS5_1CILi128EEES8_NS7_ILi64EEEEEENS_6half_tEfNS_4arch4Sm80ELb0ELb1ELb1ELb1ELb1ELb0ELb0ELb0ELi2ELi4ELi4ELi4ELb0EEENS1_21CollectiveEpilogueBwdISA_SB_SD_Li256ELb1ELb0ELi2EEENS1_19SingleTileSchedulerILb1ELb0ELb0ELi128EEEEEEEEEvNT_6ParamsE$_ZZN4cute7idx2crdIiNS_5tupleIJNS_1CILi32EEENS2_ILi4EEENS2_ILi2EEENS2_ILi1EEEEEENS1_IJS6_S3_NS2_ILi128EEENS2_ILi0EEEEEEEEDaRKT_RKT0_RKT1_ENKUlRKT_RKT0_E_clIS5_S8_EEDaSM_SP_)
$_ZN7cutlass13device_kernelIN5flash19enable_sm80_to_sm89INS1_16FlashAttnBwdSm80INS1_25CollectiveMainloopBwdSm80ILi2ELi2EN4cute5tupleIJNS5_1CILi128EEES8_NS7_ILi64EEEEEENS_6half_tEfNS_4arch4Sm80ELb0ELb1ELb1ELb1ELb1ELb0ELb0ELb0ELi2ELi4ELi4ELi4ELb0EEENS1_21CollectiveEpilogueBwdISA_SB_SD_Li256ELb1ELb0ELi2EEENS1_19SingleTileSchedulerILb1ELb0ELb0ELi128EEEEEEEEEvNT_6ParamsE$_ZZN4cute7idx2crdIiNS_5tupleIJNS_1CILi32EEENS2_ILi4EEENS2_ILi2EEENS2_ILi1EEEEEENS1_IJS6_S3_NS2_ILi128EEENS2_ILi0EEEEEEEEDaRKT_RKT0_RKT1_ENKUlRKT_RKT0_E_clIS5_S8_EEDaSM_SP_:
[----:B------:R-:W-:Y:S01]  /*b350*/  SHF.R.S32.HI R24, RZ, 0x1f, R3 ;  /* 0x0000001fff187819 */ /* 0x000fe20000011403 */
[----:B------:R-:W-:-:S03]  /*b360*/  IMAD.MOV.U32 R13, RZ, RZ, 0x0 ;  /* 0x00000000ff0d7424 */ /* 0x000fc600078e00ff */
[----:B------:R-:W-:-:S04]  /*b370*/  LEA.HI R3, R24, R3, RZ, 0x7 ;  /* 0x0000000318037211 */ /* 0x000fc800078f38ff */
[----:B------:R-:W-:-:S04]  /*b380*/  SHF.R.S32.HI R24, RZ, 0x7, R3 ;  /* 0x00000007ff187819 */ /* 0x000fc80000011403 */
[----:B------:R-:W-:-:S04]  /*b390*/  LEA.HI R3, R3, R24, RZ, 0x1 ;  /* 0x0000001803037211 */ /* 0x000fc800078f08ff */
[----:B------:R-:W-:-:S05]  /*b3a0*/  LOP3.LUT R3, R3, 0xfffffffe, RZ, 0xc0, !PT ;  /* 0xfffffffe03037812 */ /* 0x000fca00078ec0ff */
[----:B------:R-:W-:Y:S01]  /*b3b0*/  IMAD.IADD R3, R24, 0x1, -R3 ;  /* 0x0000000118037824 */ /* 0x000fe200078e0a03 */
[----:B------:R-:W-:Y:S06]  /*b3c0*/  RET.REL.NODEC R12 `(_ZN7cutlass13device_kernelIN5flash19enable_sm80_to_sm89INS1_16FlashAttnBwdSm80INS1_25CollectiveMainloopBwdSm80ILi2ELi2EN4cute5tupleIJNS5_1CILi128EEES8_NS7_ILi64EEEEEENS_6half_tEfNS_4arch4Sm80ELb0ELb1ELb1ELb1ELb1ELb0ELb0ELb0ELi2ELi4ELi4ELi4ELb0EEENS1_21CollectiveEpilogueBwdISA_SB_SD_Li256ELb1ELb0ELi2EEENS1_19SingleTileSchedulerILb1ELb0ELb0ELi128EEEEEEEEEvNT_6ParamsE) ;  /* 0xffff4c300c007950 */ /* 0x000fec0003c3ffff */
        .type           $_ZN7cutlass13device_kernelIN5flash19enable_sm80_to_sm89INS1_16FlashAttnBwdSm80INS1_25CollectiveMainloopBwdSm80ILi2ELi2EN4cute5tupleIJNS5_1CILi128EEES8_NS7_ILi64EEEEEENS_6half_tEfNS_4arch4Sm80ELb0ELb1ELb1ELb1ELb1ELb0ELb0ELb0ELi2ELi4ELi4ELi4ELb0EEENS1_21CollectiveEpilogueBwdISA_SB_SD_Li256ELb1ELb0ELi2EEENS1_19SingleTileSchedulerILb1ELb0ELb0ELi128EEEEEEEEEvNT_6ParamsE$_ZZN4cute9transformINS_5tupleIJNS_1CILi32EEENS2_ILi4EEENS2_ILi2EEENS2_ILi1EEEEEENS1_IJS6_S3_NS2_ILi128EEENS2_ILi0EEEEEEZNS_7idx2crdIiS7_SA_EEDaRKT_RKT0_RKT1_EUlRKT_RKT0_E_EEDaSE_SH_OSI_ENKUlDpSN_E_clIJiiiS9_EEEDaST_,@function
        .size           $_ZN7cutlass13device_kernelIN5flash19enable_sm80_to_sm89INS1_16FlashAttnBwdSm80INS1_25CollectiveMainloopBwdSm80ILi2ELi2EN4cute5tupleIJNS5_1CILi128EEES8_NS7_ILi64EEEEEENS_6half_tEfNS_4arch4Sm80ELb0ELb1ELb1ELb1ELb1ELb0ELb0ELb0ELi2ELi4ELi4ELi4ELb0EEENS1_21CollectiveEpilogueBwdISA_SB_SD_Li256ELb1ELb0ELi2EEENS1_19SingleTileSchedulerILb1ELb0ELb0ELi128EEEEEEEEEvNT_6ParamsE$_ZZN4cute9transformINS_5tupleIJNS_1CILi32EEENS2_ILi4EEENS2_ILi2EEENS2_ILi1EEEEEENS1_IJS6_S3_NS2_ILi128EEENS2_ILi0EEEEEEZNS_7idx2crdIiS7_SA_EEDaRKT_RKT0_RKT1_EUlRKT_RKT0_E_EEDaSE_SH_OSI_ENKUlDpSN_E_clIJiiiS9_EEEDaST_,($_ZN7cutlass13device_kernelIN5flash19enable_sm80_to_sm89INS1_16FlashAttnBwdSm80INS1_25CollectiveMainloopBwdSm80ILi2ELi2EN4cute5tupleIJNS5_1CILi128EEES8_NS7_ILi64EEEEEENS_6half_tEfNS_4arch4Sm80ELb0ELb1ELb1ELb1ELb1ELb0ELb0ELb0ELi2ELi4ELi4ELi4ELb0EEENS1_21CollectiveEpilogueBwdISA_SB_SD_Li256ELb1ELb0ELi2EEENS1_19SingleTileSchedulerILb1ELb0ELb0ELi128EEEEEEEEEvNT_6ParamsE$_ZZN4cute9transformINS_5tupleIJiiNS_1CILi0EEEEEENS1_IJNS1_IJNS2_ILi4EEENS2_ILi8EEEEEENS2_ILi2EEENS2_ILi1EEEEEEZNS_7idx2crdIS4_SA_EEDaRKT_RKT0_EUlRKT_RKT0_E_EEDaSE_SH_OT1_ENKUlDpSK_E_clIJNS1_IJiiEEEiS3_EEEDaSR_ - $_ZN7cutlass13device_kernelIN5flash19enable_sm80_to_sm89INS1_16FlashAttnBwdSm80INS1_25CollectiveMainloopBwdSm80ILi2ELi2EN4cute5tupleIJNS5_1CILi128EEES8_NS7_ILi64EEEEEENS_6half_tEfNS_4arch4Sm80ELb0ELb1ELb1ELb1ELb1ELb0ELb0ELb0ELi2ELi4ELi4ELi4ELb0EEENS1_21CollectiveEpilogueBwdISA_SB_SD_Li256ELb1ELb0ELi2EEENS1_19SingleTileSchedulerILb1ELb0ELb0ELi128EEEEEEEEEvNT_6ParamsE$_ZZN4cute9transformINS_5tupleIJNS_1CILi32EEENS2_ILi4EEENS2_ILi2EEENS2_ILi1EEEEEENS1_IJS6_S3_NS2_ILi128EEENS2_ILi0EEEEEEZNS_7idx2crdIiS7_SA_EEDaRKT_RKT0_RKT1_EUlRKT_RKT0_E_EEDaSE_SH_OSI_ENKUlDpSN_E_clIJiiiS9_EEEDaST_)
$_ZN7cutlass13device_kernelIN5flash19enable_sm80_to_sm89INS1_16FlashAttnBwdSm80INS1_25CollectiveMainloopBwdSm80ILi2ELi2EN4cute5tupleIJNS5_1CILi128EEES8_NS7_ILi64EEEEEENS_6half_tEfNS_4arch4Sm80ELb0ELb1ELb1ELb1ELb1ELb0ELb0ELb0ELi2ELi4ELi4ELi4ELb0EEENS1_21CollectiveEpilogueBwdISA_SB_SD_Li256ELb1ELb0ELi2EEENS1_19SingleTileSchedulerILb1ELb0ELb0ELi128EEEEEEEEEvNT_6ParamsE$_ZZN4cute9transformINS_5tupleIJNS_1CILi32EEENS2_ILi4EEENS2_ILi2EEENS2_ILi1EEEEEENS1_IJS6_S3_NS2_ILi128EEENS2_ILi0EEEEEEZNS_7idx2crdIiS7_SA_EEDaRKT_RKT0_RKT1_EUlRKT_RKT0_E_EEDaSE_SH_OSI_ENKUlDpSN_E_clIJiiiS9_EEEDaST_:
[----:B------:R-:W-:-:S04]  /*b3d0*/  MOV R13, 0x0 ;  /* 0x00000000000d7802 */ /* 0x000fc80000000f00 */
[----:B------:R-:W-:Y:S05]  /*b3e0*/  RET.REL.NODEC R12 `(_ZN7cutlass13device_kernelIN5flash19enable_sm80_to_sm89INS1_16FlashAttnBwdSm80INS1_25CollectiveMainloopBwdSm80ILi2ELi2EN4cute5tupleIJNS5_1CILi128EEES8_NS7_ILi64EEEEEENS_6half_tEfNS_4arch4Sm80ELb0ELb1ELb1ELb1ELb1ELb0ELb0ELb0ELi2ELi4ELi4ELi4ELb0EEENS1_21CollectiveEpilogueBwdISA_SB_SD_Li256ELb1ELb0ELi2EEENS1_19SingleTileSchedulerILb1ELb0ELb0ELi128EEEEEEEEEvNT_6ParamsE) ;  /* 0xffff4c100c007950 */ /* 0x000fea0003c3ffff */
        .type           $_ZN7cutlass13device_kernelIN5flash19enable_sm80_to_sm89INS1_16FlashAttnBwdSm80INS1_25CollectiveMainloopBwdSm80ILi2ELi2EN4cute5tupleIJNS5_1CILi128EEES8_NS7_ILi64EEEEEENS_6half_tEfNS_4arch4Sm80ELb0ELb1ELb1ELb1ELb1ELb0ELb0ELb0ELi2ELi4ELi4ELi4ELb0EEENS1_21CollectiveEpilogueBwdISA_SB_SD_Li256ELb1ELb0ELi2EEENS1_19SingleTileSchedulerILb1ELb0ELb0ELi128EEEEEEEEEvNT_6ParamsE$_ZZN4cute9transformINS_5tupleIJiiNS_1CILi0EEEEEENS1_IJNS1_IJNS2_ILi4EEENS2_ILi8EEEEEENS2_ILi2EEENS2_ILi1EEEEEEZNS_7idx2crdIS4_SA_EEDaRKT_RKT0_EUlRKT_RKT0_E_EEDaSE_SH_OT1_ENKUlDpSK_E_clIJNS1_IJiiEEEiS3_EEEDaSR_,@function
        .size           $_ZN7cutlass13device_kernelIN5flash19enable_sm80_to_sm89INS1_16FlashAttnBwdSm80INS1_25CollectiveMainloopBwdSm80ILi2ELi2EN4cute5tupleIJNS5_1CILi128EEES8_NS7_ILi64EEEEEENS_6half_tEfNS_4arch4Sm80ELb0ELb1ELb1ELb1ELb1ELb0ELb0ELb0ELi2ELi4ELi4ELi4ELb0EEENS1_21CollectiveEpilogueBwdISA_SB_SD_Li256ELb1ELb0ELi2EEENS1_19SingleTileSchedulerILb1ELb0ELb0ELi128EEEEEEEEEvNT_6ParamsE$_ZZN4cute9transformINS_5tupleIJiiNS_1CILi0EEEEEENS1_IJNS1_IJNS2_ILi4EEENS2_ILi8EEEEEENS2_ILi2EEENS2_ILi1EEEEEEZNS_7idx2crdIS4_SA_EEDaRKT_RKT0_EUlRKT_RKT0_E_EEDaSE_SH_OT1_ENKUlDpSK_E_clIJNS1_IJiiEEEiS3_EEEDaSR_,($_ZN7cutlass13device_kernelIN5flash19enable_sm80_to_sm89INS1_16FlashAttnBwdSm80INS1_25CollectiveMainloopBwdSm80ILi2ELi2EN4cute5tupleIJNS5_1CILi128EEES8_NS7_ILi64EEEEEENS_6half_tEfNS_4arch4Sm80ELb0ELb1ELb1ELb1ELb1ELb0ELb0ELb0ELi2ELi4ELi4ELi4ELb0EEENS1_21CollectiveEpilogueBwdISA_SB_SD_Li256ELb1ELb0ELi2EEENS1_19SingleTileSchedulerILb1ELb0ELb0ELi128EEEEEEEEEvNT_6ParamsE$_ZZN4cute9transformINS_5tupleIJiiNS_1CILi0EEEEEENS1_IJNS1_IJNS2_ILi4EEENS2_ILi8EEEEEES5_NS2_ILi1EEEEEEZNS_7idx2crdIS4_S9_EEDaRKT_RKT0_EUlRKT_RKT0_E_EEDaSD_SG_OT1_ENKUlDpSJ_E_clIJNS1_IJiiEEEiS3_EEEDaSQ_ - $_ZN7cutlass13device_kernelIN5flash19enable_sm80_to_sm89INS1_16FlashAttnBwdSm80INS1_25CollectiveMainloopBwdSm80ILi2ELi2EN4cute5tupleIJNS5_1CILi128EEES8_NS7_ILi64EEEEEENS_6half_tEfNS_4arch4Sm80ELb0ELb1ELb1ELb1ELb1ELb0ELb0ELb0ELi2ELi4ELi4ELi4ELb0EEENS1_21CollectiveEpilogueBwdISA_SB_SD_Li256ELb1ELb0ELi2EEENS1_19SingleTileSchedulerILb1ELb0ELb0ELi128EEEEEEEEEvNT_6ParamsE$_ZZN4cute9transformINS_5tupleIJiiNS_1CILi0EEEEEENS1_IJNS1_IJNS2_ILi4EEENS2_ILi8EEEEEENS2_ILi2EEENS2_ILi1EEEEEEZNS_7idx2crdIS4_SA_EEDaRKT_RKT0_EUlRKT_RKT0_E_EEDaSE_SH_OT1_ENKUlDpSK_E_clIJNS1_IJiiEEEiS3_EEEDaSR_)
$_ZN7cutlass13device_kernelIN5flash19enable_sm80_to_sm89INS1_16FlashAttnBwdSm80INS1_25CollectiveMainloopBwdSm80ILi2ELi2EN4cute5tupleIJNS5_1CILi128EEES8_NS7_ILi64EEEEEENS_6half_tEfNS_4arch4Sm80ELb0ELb1ELb1ELb1ELb1ELb0ELb0ELb0ELi2ELi4ELi4ELi4ELb0EEENS1_21CollectiveEpilogueBwdISA_SB_SD_Li256ELb1ELb0ELi2EEENS1_19SingleTileSchedulerILb1ELb0ELb0ELi128EEEEEEEEEvNT_6ParamsE$_ZZN4cute9transformINS_5tupleIJiiNS_1CILi0EEEEEENS1_IJNS1_IJNS2_ILi4EEENS2_ILi8EEEEEENS2_ILi2EEENS2_ILi1EEEEEEZNS_7idx2crdIS4_SA_EEDaRKT_RKT0_EUlRKT_RKT0_E_EEDaSE_SH_OT1_ENKUlDpSK_E_clIJNS1_IJiiEEEiS3_EEEDaSR_:
[----:B------:R-:W-:Y:S02]  /*b3f0*/  MOV R34, R6 ;  /* 0x0000000600227202 */ /* 0x000fe40000000f00 */
[----:B------:R-:W-:-:S04]  /*b400*/  MOV R35, 0x0 ;  /* 0x0000000000237802 */ /* 0x000fc80000000f00 */
[----:B------:R-:W-:Y:S05]  /*b410*/  RET.REL.NODEC R34 `(_ZN7cutlass13device_kernelIN5flash19enable_sm80_to_sm89INS1_16FlashAttnBwdSm80INS1_25CollectiveMainloopBwdSm80ILi2ELi2EN4cute5tupleIJNS5_1CILi128EEES8_NS7_ILi64EEEEEENS_6half_tEfNS_4arch4Sm80ELb0ELb1ELb1ELb1ELb1ELb0ELb0ELb0ELi2ELi4ELi4ELi4ELb0EEENS1_21CollectiveEpilogueBwdISA_SB_SD_Li256ELb1ELb0ELi2EEENS1_19SingleTileSchedulerILb1ELb0ELb0ELi128EEEEEEEEEvNT_6ParamsE) ;  /* 0xffff4be022007950 */ /* 0x000fea0003c3ffff */
        .type           $_ZN7cutlass13device_kernelIN5flash19enable_sm80_to_sm89INS1_16FlashAttnBwdSm80INS1_25CollectiveMainloopBwdSm80ILi2ELi2EN4cute5tupleIJNS5_1CILi128EEES8_NS7_ILi64EEEEEENS_6half_tEfNS_4arch4Sm80ELb0ELb1ELb1ELb1ELb1ELb0ELb0ELb0ELi2ELi4ELi4ELi4ELb0EEENS1_21CollectiveEpilogueBwdISA_SB_SD_Li256ELb1ELb0ELi2EEENS1_19SingleTileSchedulerILb1ELb0ELb0ELi128EEEEEEEEEvNT_6ParamsE$_ZZN4cute9transformINS_5tupleIJiiNS_1CILi0EEEEEENS1_IJNS1_IJNS2_ILi4EEENS2_ILi8EEEEEES5_NS2_ILi1EEEEEEZNS_7idx2crdIS4_S9_EEDaRKT_RKT0_EUlRKT_RKT0_E_EEDaSD_SG_OT1_ENKUlDpSJ_E_clIJNS1_IJiiEEEiS3_EEEDaSQ_,@function
        .size           $_ZN7cutlass13device_kernelIN5flash19enable_sm80_to_sm89INS1_16FlashAttnBwdSm80INS1_25CollectiveMainloopBwdSm80ILi2ELi2EN4cute5tupleIJNS5_1CILi128EEES8_NS7_ILi64EEEEEENS_6half_tEfNS_4arch4Sm80ELb0ELb1ELb1ELb1ELb1ELb0ELb0ELb0ELi2ELi4ELi4ELi4ELb0EEENS1_21CollectiveEpilogueBwdISA_SB_SD_Li256ELb1ELb0ELi2EEENS1_19SingleTileSchedulerILb1ELb0ELb0ELi128EEEEEEEEEvNT_6ParamsE$_ZZN4cute9transformINS_5tupleIJiiNS_1CILi0EEEEEENS1_IJNS1_IJNS2_ILi4EEENS2_ILi8EEEEEES5_NS2_ILi1EEEEEEZNS_7idx2crdIS4_S9_EEDaRKT_RKT0_EUlRKT_RKT0_E_EEDaSD_SG_OT1_ENKUlDpSJ_E_clIJNS1_IJiiEEEiS3_EEEDaSQ_,($_ZN7cutlass13device_kernelIN5flash19enable_sm80_to_sm89INS1_16FlashAttnBwdSm80INS1_25CollectiveMainloopBwdSm80ILi2ELi2EN4cute5tupleIJNS5_1CILi128EEES8_NS7_ILi64EEEEEENS_6half_tEfNS_4arch4Sm80ELb0ELb1ELb1ELb1ELb1ELb0ELb0ELb0ELi2ELi4ELi4ELi4ELb0EEENS1_21CollectiveEpilogueBwdISA_SB_SD_Li256ELb1ELb0ELi2EEENS1_19SingleTileSchedulerILb1ELb0ELb0ELi128EEEEEEEEEvNT_6ParamsE$_ZZN4cute9transformINS_5tupleIJiiiNS_1CILi0EEEEEENS1_IJNS2_ILi32EEENS2_ILi4EEENS2_ILi2EEENS2_ILi1EEEEEENS1_IJS8_S8_S8_S8_EEEZNS_7crd2crdIS4_S9_SA_EEDaRKT_RKT0_RKT1_EUlRKT_RKT0_RKT1_E_EEDaSE_SH_SK_OT2_ENKUlDpSN_E_clIJiiiS3_EEEDaSX_ - $_ZN7cutlass13device_kernelIN5flash19enable_sm80_to_sm89INS1_16FlashAttnBwdSm80INS1_25CollectiveMainloopBwdSm80ILi2ELi2EN4cute5tupleIJNS5_1CILi128EEES8_NS7_ILi64EEEEEENS_6half_tEfNS_4arch4Sm80ELb0ELb1ELb1ELb1ELb1ELb0ELb0ELb0ELi2ELi4ELi4ELi4ELb0EEENS1_21CollectiveEpilogueBwdISA_SB_SD_Li256ELb1ELb0ELi2EEENS1_19SingleTileSchedulerILb1ELb0ELb0ELi128EEEEEEEEEvNT_6ParamsE$_ZZN4cute9transformINS_5tupleIJiiNS_1CILi0EEEEEENS1_IJNS1_IJNS2_ILi4EEENS2_ILi8EEEEEES5_NS2_ILi1EEEEEEZNS_7idx2crdIS4_S9_EEDaRKT_RKT0_EUlRKT_RKT0_E_EEDaSD_SG_OT1_ENKUlDpSJ_E_clIJNS1_IJiiEEEiS3_EEEDaSQ_)
$_ZN7cutlass13device_kernelIN5flash19enable_sm80_to_sm89INS1_16FlashAttnBwdSm80INS1_25CollectiveMainloopBwdSm80ILi2ELi2EN4cute5tupleIJNS5_1CILi128EEES8_NS7_ILi64EEEEEENS_6half_tEfNS_4arch4Sm80ELb0ELb1ELb1ELb1ELb1ELb0ELb0ELb0ELi2ELi4ELi4ELi4ELb0EEENS1_21CollectiveEpilogueBwdISA_SB_SD_Li256ELb1ELb0ELi2EEENS1_19SingleTileSchedulerILb1ELb0ELb0ELi128EEEEEEEEEvNT_6ParamsE$_ZZN4cute9transformINS_5tupleIJiiNS_1CILi0EEEEEENS1_IJNS1_IJNS2_ILi4EEENS2_ILi8EEEEEES5_NS2_ILi1EEEEEEZNS_7idx2crdIS4_S9_EEDaRKT_RKT0_EUlRKT_RKT0_E_EEDaSD_SG_OT1_ENKUlDpSJ_E_clIJNS1_IJiiEEEiS3_EEEDaSQ_:
[----:B------:R-:W-:Y:S02]  /*b420*/  MOV R38, R6 ;  /* 0x0000000600267202 */ /* 0x000fe40000000f00 */
[----:B------:R-:W-:-:S04]  /*b430*/  MOV R39, 0x0 ;  /* 0x0000000000277802 */ /* 0x000fc80000000f00 */
[----:B------:R-:W-:Y:S05]  /*b440*/  RET.REL.NODEC R38 `(_ZN7cutlass13device_kernelIN5flash19enable_sm80_to_sm89INS1_16FlashAttnBwdSm80INS1_25CollectiveMainloopBwdSm80ILi2ELi2EN4cute5tupleIJNS5_1CILi128EEES8_NS7_ILi64EEEEEENS_6half_tEfNS_4arch4Sm80ELb0ELb1ELb1ELb1ELb1ELb0ELb0ELb0ELi2ELi4ELi4ELi4ELb0EEENS1_21CollectiveEpilogueBwdISA_SB_SD_Li256ELb1ELb0ELi2EEENS1_19SingleTileSchedulerILb1ELb0ELb0ELi128EEEEEEEEEvNT_6ParamsE) ;  /* 0xffff4bb026007950 */ /* 0x000fea0003c3ffff */
        .type           $_ZN7cutlass13device_kernelIN5flash19enable_sm80_to_sm89INS1_16FlashAttnBwdSm80INS1_25CollectiveMainloopBwdSm80ILi2ELi2EN4cute5tupleIJNS5_1CILi128EEES8_NS7_ILi64EEEEEENS_6half_tEfNS_4arch4Sm80ELb0ELb1ELb1ELb1ELb1ELb0ELb0ELb0ELi2ELi4ELi4ELi4ELb0EEENS1_21CollectiveEpilogueBwdISA_SB_SD_Li256ELb1ELb0ELi2EEENS1_19SingleTileSchedulerILb1ELb0ELb0ELi128EEEEEEEEEvNT_6ParamsE$_ZZN4cute9transformINS_5tupleIJiiiNS_1CILi0EEEEEENS1_IJNS2_ILi32EEENS2_ILi4EEENS2_ILi2EEENS2_ILi1EEEEEENS1_IJS8_S8_S8_S8_EEEZNS_7crd2crdIS4_S9_SA_EEDaRKT_RKT0_RKT1_EUlRKT_RKT0_RKT1_E_EEDaSE_SH_SK_OT2_ENKUlDpSN_E_clIJiiiS3_EEEDaSX_,@function
        .size           $_ZN7cutlass13device_kernelIN5flash19enable_sm80_to_sm89INS1_16FlashAttnBwdSm80INS1_25CollectiveMainloopBwdSm80ILi2ELi2EN4cute5tupleIJNS5_1CILi128EEES8_NS7_ILi64EEEEEENS_6half_tEfNS_4arch4Sm80ELb0ELb1ELb1ELb1ELb1ELb0ELb0ELb0ELi2ELi4ELi4ELi4ELb0EEENS1_21CollectiveEpilogueBwdISA_SB_SD_Li256ELb1ELb0ELi2EEENS1_19SingleTileSchedulerILb1ELb0ELb0ELi128EEEEEEEEEvNT_6ParamsE$_ZZN4cute9transformINS_5tupleIJiiiNS_1CILi0EEEEEENS1_IJNS2_ILi32EEENS2_ILi4EEENS2_ILi2EEENS2_ILi1EEEEEENS1_IJS8_S8_S8_S8_EEEZNS_7crd2crdIS4_S9_SA_EEDaRKT_RKT0_RKT1_EUlRKT_RKT0_RKT1_E_EEDaSE_SH_SK_OT2_ENKUlDpSN_E_clIJiiiS3_EEEDaSX_,($_ZN7cutlass13device_kernelIN5flash19enable_sm80_to_sm89INS1_16FlashAttnBwdSm80INS1_25CollectiveMainloopBwdSm80ILi2ELi2EN4cute5tupleIJNS5_1CILi128EEES8_NS7_ILi64EEEEEENS_6half_tEfNS_4arch4Sm80ELb0ELb1ELb1ELb1ELb1ELb0ELb0ELb0ELi2ELi4ELi4ELi4ELb0EEENS1_21CollectiveEpilogueBwdISA_SB_SD_Li256ELb1ELb0ELi2EEENS1_19SingleTileSchedulerILb1ELb0ELb0ELi128EEEEEEEEEvNT_6ParamsE$_ZZN4cuteplIJNS_1CILi0EEEiEJiEEEDaRKNS_15ArithmeticTupleIJDpT_EEERKNS3_IJDpT0_EEEENKUlDpRKT_E_clIJiiEEEDaSH_ - $_ZN7cutlass13device_kernelIN5flash19enable_sm80_to_sm89INS1_16FlashAttnBwdSm80INS1_25CollectiveMainloopBwdSm80ILi2ELi2EN4cute5tupleIJNS5_1CILi128EEES8_NS7_ILi64EEEEEENS_6half_tEfNS_4arch4Sm80ELb0ELb1ELb1ELb1ELb1ELb0ELb0ELb0ELi2ELi4ELi4ELi4ELb0EEENS1_21CollectiveEpilogueBwdISA_SB_SD_Li256ELb1ELb0ELi2EEENS1_19SingleTileSchedulerILb1ELb0ELb0ELi128EEEEEEEEEvNT_6ParamsE$_ZZN4cute9transformINS_5tupleIJiiiNS_1CILi0EEEEEENS1_IJNS2_ILi32EEENS2_ILi4EEENS2_ILi2EEENS2_ILi1EEEEEENS1_IJS8_S8_S8_S8_EEEZNS_7crd2crdIS4_S9_SA_EEDaRKT_RKT0_RKT1_EUlRKT_RKT0_RKT1_E_EEDaSE_SH_SK_OT2_ENKUlDpSN_E_clIJiiiS3_EEEDaSX_)
$_ZN7cutlass13device_kernelIN5flash19enable_sm80_to_sm89INS1_16FlashAttnBwdSm80INS1_25CollectiveMainloopBwdSm80ILi2ELi2EN4cute5tupleIJNS5_1CILi128EEES8_NS7_ILi64EEEEEENS_6half_tEfNS_4arch4Sm80ELb0ELb1ELb1ELb1ELb1ELb0ELb0ELb0ELi2ELi4ELi4ELi4ELb0EEENS1_21CollectiveEpilogueBwdISA_SB_SD_Li256ELb1ELb0ELi2EEENS1_19SingleTileSchedulerILb1ELb0ELb0ELi128EEEEEEEEEvNT_6ParamsE$_ZZN4cute9transformINS_5tupleIJiiiNS_1CILi0EEEEEENS1_IJNS2_ILi32EEENS2_ILi4EEENS2_ILi2EEENS2_ILi1EEEEEENS1_IJS8_S8_S8_S8_EEEZNS_7crd2crdIS4_S9_SA_EEDaRKT_RKT0_RKT1_EUlRKT_RKT0_RKT1_E_EEDaSE_SH_SK_OT2_ENKUlDpSN_E_clIJiiiS3_EEEDaSX_:
[----:B------:R-:W-:-:S04]  /*b450*/  MOV R13, 0x0 ;  /* 0x00000000000d7802 */ /* 0x000fc80000000f00 */
[----:B------:R-:W-:Y:S05]  /*b460*/  RET.REL.NODEC R12 `(_ZN7cutlass13device_kernelIN5flash19enable_sm80_to_sm89INS1_16FlashAttnBwdSm80INS1_25CollectiveMainloopBwdSm80ILi2ELi2EN4cute5tupleIJNS5_1CILi128EEES8_NS7_ILi64EEEEEENS_6half_tEfNS_4arch4Sm80ELb0ELb1ELb1ELb1ELb1ELb0ELb0ELb0ELi2ELi4ELi4ELi4ELb0EEENS1_21CollectiveEpilogueBwdISA_SB_SD_Li256ELb1ELb0ELi2EEENS1_19SingleTileSchedulerILb1ELb0ELb0ELi128EEEEEEEEEvNT_6ParamsE) ;  /* 0xffff4b900c007950 */ /* 0x000fea0003c3ffff */
        .type           $_ZN7cutlass13device_kernelIN5flash19enable_sm80_to_sm89INS1_16FlashAttnBwdSm80INS1_25CollectiveMainloopBwdSm80ILi2ELi2EN4cute5tupleIJNS5_1CILi128EEES8_NS7_ILi64EEEEEENS_6half_tEfNS_4arch4Sm80ELb0ELb1ELb1ELb1ELb1ELb0ELb0ELb0ELi2ELi4ELi4ELi4ELb0EEENS1_21CollectiveEpilogueBwdISA_SB_SD_Li256ELb1ELb0ELi2EEENS1_19SingleTileSchedulerILb1ELb0ELb0ELi128EEEEEEEEEvNT_6ParamsE$_ZZN4cuteplIJNS_1CILi0EEEiEJiEEEDaRKNS_15ArithmeticTupleIJDpT_EEERKNS3_IJDpT0_EEEENKUlDpRKT_E_clIJiiEEEDaSH_,@function
        .size           $_ZN7cutlass13device_kernelIN5flash19enable_sm80_to_sm89INS1_16FlashAttnBwdSm80INS1_25CollectiveMainloopBwdSm80ILi2ELi2EN4cute5tupleIJNS5_1CILi128EEES8_NS7_ILi64EEEEEENS_6half_tEfNS_4arch4Sm80ELb0ELb1ELb1ELb1ELb1ELb0ELb0ELb0ELi2ELi4ELi4ELi4ELb0EEENS1_21CollectiveEpilogueBwdISA_SB_SD_Li256ELb1ELb0ELi2EEENS1_19SingleTileSchedulerILb1ELb0ELb0ELi128EEEEEEEEEvNT_6ParamsE$_ZZN4cuteplIJNS_1CILi0EEEiEJiEEEDaRKNS_15ArithmeticTupleIJDpT_EEERKNS3_IJDpT0_EEEENKUlDpRKT_E_clIJiiEEEDaSH_,($_ZN7cutlass13device_kernelIN5flash19enable_sm80_to_sm89INS1_16FlashAttnBwdSm80INS1_25CollectiveMainloopBwdSm80ILi2ELi2EN4cute5tupleIJNS5_1CILi128EEES8_NS7_ILi64EEEEEENS_6half_tEfNS_4arch4Sm80ELb0ELb1ELb1ELb1ELb1ELb0ELb0ELb0ELi2ELi4ELi4ELi4ELb0EEENS1_21CollectiveEpilogueBwdISA_SB_SD_Li256ELb1ELb0ELi2EEENS1_19SingleTileSchedulerILb1ELb0ELb0ELi128EEEEEEEEEvNT_6ParamsE$_ZZN5flash25CollectiveMainloopBwdSm80ILi2ELi2EN4cute5tupleIJNS1_1CILi128EEES4_NS3_ILi64EEEEEEN7cutlass6half_tEfNS7_4arch4Sm80ELb0ELb1ELb1ELb1ELb1ELb0ELb0ELb0ELi2ELi4ELi4ELi4ELb0EE3mmaINS_16FlashAttnBwdSm80ISB_NS_21CollectiveEpilogueBwdIS6_S8_SA_Li256ELb1ELb0ELi2EEENS_19SingleTileSchedulerILb1ELb0ELb0ELi128EEEE13SharedStorageENS1_6TensorINS1_11ArrayEngineIfLm32EEENS1_6LayoutINS2_IJNS2_IJNS3_ILi2EEESO_EEESO_NS3_ILi4EEEEEENS2_IJNS2_IJNS3_ILi1EEESO_EEESQ_NS3_ILi8EEEEEEEEEEEEbRKNSB_6ParamsERT0_S12_iNS2_IJiiiEEERT_ENKUlRT_iE_clINSK_INSL_IfLm64EEENSN_INS2_IJSP_SO_SU_EEESV_EEEEEEDaS17_i - $_ZN7cutlass13device_kernelIN5flash19enable_sm80_to_sm89INS1_16FlashAttnBwdSm80INS1_25CollectiveMainloopBwdSm80ILi2ELi2EN4cute5tupleIJNS5_1CILi128EEES8_NS7_ILi64EEEEEENS_6half_tEfNS_4arch4Sm80ELb0ELb1ELb1ELb1ELb1ELb0ELb0ELb0ELi2ELi4ELi4ELi4ELb0EEENS1_21CollectiveEpilogueBwdISA_SB_SD_Li256ELb1ELb0ELi2EEENS1_19SingleTileSchedulerILb1ELb0ELb0ELi128EEEEEEEEEvNT_6ParamsE$_ZZN4cuteplIJNS_1CILi0EEEiEJiEEEDaRKNS_15ArithmeticTupleIJDpT_EEERKNS3_IJDpT0_EEEENKUlDpRKT_E_clIJiiEEEDaSH_)
$_ZN7cutlass13device_kernelIN5flash19enable_sm80_to_sm89INS1_16FlashAttnBwdSm80INS1_25CollectiveMainloopBwdSm80ILi2ELi2EN4cute5tupleIJNS5_1CILi128EEES8_NS7_ILi64EEEEEENS_6half_tEfNS_4arch4Sm80ELb0ELb1ELb1ELb1ELb1ELb0ELb0ELb0ELi2ELi4ELi4ELi4ELb0EEENS1_21CollectiveEpilogueBwdISA_SB_SD_Li256ELb1ELb0ELi2EEENS1_19SingleTileSchedulerILb1ELb0ELb0ELi128EEEEEEEEEvNT_6ParamsE$_ZZN4cuteplIJNS_1CILi0EEEiEJiEEEDaRKNS_15ArithmeticTupleIJDpT_EEERKNS3_IJDpT0_EEEENKUlDpRKT_E_clIJiiEEEDaSH_:
[----:B------:R-:W-:Y:S02]  /*b470*/  MOV R7, R12 ;  /* 0x0000000c00077202 */ /* 0x000fe40000000f00 */
[----:B------:R-:W-:Y:S02]  /*b480*/  MOV R12, R2 ;  /* 0x00000002000c7202 */ /* 0x000fe40000000f00 */
[----:B------:R-:W-:-:S04]  /*b490*/  MOV R13, 0x0 ;  /* 0x00000000000d7802 */ /* 0x000fc80000000f00 */
[----:B------:R-:W-:Y:S05]  /*b4a0*/  RET.REL.NODEC R12 `(_ZN7cutlass13device_kernelIN5flash19enable_sm80_to_sm89INS1_16FlashAttnBwdSm80INS1_25CollectiveMainloopBwdSm80ILi2ELi2EN4cute5tupleIJNS5_1CILi128EEES8_NS7_ILi64EEEEEENS_6half_tEfNS_4arch4Sm80ELb0ELb1ELb1ELb1ELb1ELb0ELb0ELb0ELi2ELi4ELi4ELi4ELb0EEENS1_21CollectiveEpilogueBwdISA_SB_SD_Li256ELb1ELb0ELi2EEENS1_19SingleTileSchedulerILb1ELb0ELb0ELi128EEEEEEEEEvNT_6ParamsE) ;  /* 0xffff4b500c007950 */ /* 0x000fea0003c3ffff */
        .type           $_ZN7cutlass13device_kernelIN5flash19enable_sm80_to_sm89INS1_16FlashAttnBwdSm80INS1_25CollectiveMainloopBwdSm80ILi2ELi2EN4cute5tupleIJNS5_1CILi128EEES8_NS7_ILi64EEEEEENS_6half_tEfNS_4arch4Sm80ELb0ELb1ELb1ELb1ELb1ELb0ELb0ELb0ELi2ELi4ELi4ELi4ELb0EEENS1_21CollectiveEpilogueBwdISA_SB_SD_Li256ELb1ELb0ELi2EEENS1_19SingleTileSchedulerILb1ELb0ELb0ELi128EEEEEEEEEvNT_6ParamsE$_ZZN5flash25CollectiveMainloopBwdSm80ILi2ELi2EN4cute5tupleIJNS1_1CILi128EEES4_NS3_ILi64EEEEEEN7cutlass6half_tEfNS7_4arch4Sm80ELb0ELb1ELb1ELb1ELb1ELb0ELb0ELb0ELi2ELi4ELi4ELi4ELb0EE3mmaINS_16FlashAttnBwdSm80ISB_NS_21CollectiveEpilogueBwdIS6_S8_SA_Li256ELb1ELb0ELi2EEENS_19SingleTileSchedulerILb1ELb0ELb0ELi128EEEE13SharedStorageENS1_6TensorINS1_11ArrayEngineIfLm32EEENS1_6LayoutINS2_IJNS2_IJNS3_ILi2EEESO_EEESO_NS3_ILi4EEEEEENS2_IJNS2_IJNS3_ILi1EEESO_EEESQ_NS3_ILi8EEEEEEEEEEEEbRKNSB_6ParamsERT0_S12_iNS2_IJiiiEEERT_ENKUlRT_iE_clINSK_INSL_IfLm64EEENSN_INS2_IJSP_SO_SU_EEESV_EEEEEEDaS17_i,@function
        .size           $_ZN7cutlass13device_kernelIN5flash19enable_sm80_to_sm89INS1_16FlashAttnBwdSm80INS1_25CollectiveMainloopBwdSm80ILi2ELi2EN4cute5tupleIJNS5_1CILi128EEES8_NS7_ILi64EEEEEENS_6half_tEfNS_4arch4Sm80ELb0ELb1ELb1ELb1ELb1ELb0ELb0ELb0ELi2ELi4ELi4ELi4ELb0EEENS1_21CollectiveEpilogueBwdISA_SB_SD_Li256ELb1ELb0ELi2EEENS1_19SingleTileSchedulerILb1ELb0ELb0ELi128EEEEEEEEEvNT_6ParamsE$_ZZN5flash25CollectiveMainloopBwdSm80ILi2ELi2EN4cute5tupleIJNS1_1CILi128EEES4_NS3_ILi64EEEEEEN7cutlass6half_tEfNS7_4arch4Sm80ELb0ELb1ELb1ELb1ELb1ELb0ELb0ELb0ELi2ELi4ELi4ELi4ELb0EE3mmaINS_16FlashAttnBwdSm80ISB_NS_21CollectiveEpilogueBwdIS6_S8_SA_Li256ELb1ELb0ELi2EEENS_19SingleTileSchedulerILb1ELb0ELb0ELi128EEEE13SharedStorageENS1_6TensorINS1_11ArrayEngineIfLm32EEENS1_6LayoutINS2_IJNS2_IJNS3_ILi2EEESO_EEESO_NS3_ILi4EEEEEENS2_IJNS2_IJNS3_ILi1EEESO_EEESQ_NS3_ILi8EEEEEEEEEEEEbRKNSB_6ParamsERT0_S12_iNS2_IJiiiEEERT_ENKUlRT_iE_clINSK_INSL_IfLm64EEENSN_INS2_IJSP_SO_SU_EEESV_EEEEEEDaS17_i,($_ZN7cutlass13device_kernelIN5flash19enable_sm80_to_sm89INS1_16FlashAttnBwdSm80INS1_25CollectiveMainloopBwdSm80ILi2ELi2EN4cute5tupleIJNS5_1CILi128EEES8_NS7_ILi64EEEEEENS_6half_tEfNS_4arch4Sm80ELb0ELb1ELb1ELb1ELb1ELb0ELb0ELb0ELi2ELi4ELi4ELi4ELb0EEENS1_21CollectiveEpilogueBwdISA_SB_SD_Li256ELb1ELb0ELi2EEENS1_19SingleTileSchedulerILb1ELb0ELb0ELi128EEEEEEEEEvNT_6ParamsE$_ZZN5flash25CollectiveMainloopBwdSm80ILi2ELi2EN4cute5tupleIJNS1_1CILi128EEES4_NS3_ILi64EEEEEEN7cutlass6half_tEfNS7_4arch4Sm80ELb0ELb1ELb1ELb1ELb1ELb0ELb0ELb0ELi2ELi4ELi4ELi4ELb0EE3mmaINS_16FlashAttnBwdSm80ISB_NS_21CollectiveEpilogueBwdIS6_S8_SA_Li256ELb1ELb0ELi2EEENS_19SingleTileSchedulerILb1ELb0ELb0ELi128EEEE13SharedStorageENS1_6TensorINS1_11ArrayEngineIfLm32EEENS1_6LayoutINS2_IJNS2_IJNS3_ILi2EEESO_EEESO_NS3_ILi4EEEEEENS2_IJNS2_IJNS3_ILi1EEESO_EEESQ_NS3_ILi8EEEEEEEEEEEEbRKNSB_6ParamsERT0_S12_iNS2_IJiiiEEERT_ENKUliT_E_clIZSC_ISJ_SX_EbS10_S12_S12_iS13_S15_EUlRS16_iE_EEDaiS16_ - $_ZN7cutlass13device_kernelIN5flash19enable_sm80_to_sm89INS1_16FlashAttnBwdSm80INS1_25CollectiveMainloopBwdSm80ILi2ELi2EN4cute5tupleIJNS5_1CILi128EEES8_NS7_ILi64EEEEEENS_6half_tEfNS_4arch4Sm80ELb0ELb1ELb1ELb1ELb1ELb0ELb0ELb0ELi2ELi4ELi4ELi4ELb0EEENS1_21CollectiveEpilogueBwdISA_SB_SD_Li256ELb1ELb0ELi2EEENS1_19SingleTileSchedulerILb1ELb0ELb0ELi128EEEEEEEEEvNT_6ParamsE$_ZZN5flash25CollectiveMainloopBwdSm80ILi2ELi2EN4cute5tupleIJNS1_1CILi128EEES4_NS3_ILi64EEEEEEN7cutlass6half_tEfNS7_4arch4Sm80ELb0ELb1ELb1ELb1ELb1ELb0ELb0ELb0ELi2ELi4ELi4ELi4ELb0EE3mmaINS_16FlashAttnBwdSm80ISB_NS_21CollectiveEpilogueBwdIS6_S8_SA_Li256ELb1ELb0ELi2EEENS_19SingleTileSchedulerILb1ELb0ELb0ELi128EEEE13SharedStorageENS1_6TensorINS1_11ArrayEngineIfLm32EEENS1_6LayoutINS2_IJNS2_IJNS3_ILi2EEESO_EEESO_NS3_ILi4EEEEEENS2_IJNS2_IJNS3_ILi1EEESO_EEESQ_NS3_ILi8EEEEEEEEEEEEbRKNSB_6ParamsERT0_S12_iNS2_IJiiiEEERT_ENKUlRT_iE_clINSK_INSL_IfLm64EEENSN_INS2_IJSP_SO_SU_EEESV_EEEEEEDaS17_i)
$_ZN7cutlass13device_kernelIN5flash19enable_sm80_to_sm89INS1_16FlashAttnBwdSm80INS1_25CollectiveMainloopBwdSm80ILi2ELi2EN4cute5tupleIJNS5_1CILi128EEES8_NS7_ILi64EEEEEENS_6half_tEfNS_4arch4Sm80ELb0ELb1ELb1ELb1ELb1ELb0ELb0ELb0ELi2ELi4ELi4ELi4ELb0EEENS1_21CollectiveEpilogueBwdISA_SB_SD_Li256ELb1ELb0ELi2EEENS1_19SingleTileSchedulerILb1ELb0ELb0ELi128EEEEEEEEEvNT_6ParamsE$_ZZN5flash25CollectiveMainloopBwdSm80ILi2ELi2EN4cute5tupleIJNS1_1CILi128EEES4_NS3_ILi64EEEEEEN7cutlass6half_tEfNS7_4arch4Sm80ELb0ELb1ELb1ELb1ELb1ELb0ELb0ELb0ELi2ELi4ELi4ELi4ELb0EE3mmaINS_16FlashAttnBwdSm80ISB_NS_21CollectiveEpilogueBwdIS6_S8_SA_Li256ELb1ELb0ELi2EEENS_19SingleTileSchedulerILb1ELb0ELb0ELi128EEEE13SharedStorageENS1_6TensorINS1_11ArrayEngineIfLm32EEENS1_6LayoutINS2_IJNS2_IJNS3_ILi2EEESO_EEESO_NS3_ILi4EEEEEENS2_IJNS2_IJNS3_ILi1EEESO_EEESQ_NS3_ILi8EEEEEEEEEEEEbRKNSB_6ParamsERT0_S12_iNS2_IJiiiEEERT_ENKUlRT_iE_clINSK_INSL_IfLm64EEENSN_INS2_IJSP_SO_SU_EEESV_EEEEEEDaS17_i:
        /* <DEDUP_REMOVED lines=15> */
[----:B------:R-:W-:Y:S05]  /*b5a0*/  CALL.REL.NOINC `($_ZN7cutlass13device_kernelIN5flash19enable_sm80_to_sm89INS1_16FlashAttnBwdSm80INS1_25CollectiveMainloopBwdSm80ILi2ELi2EN4cute5tupleIJNS5_1CILi128EEES8_NS7_ILi64EEEEEENS_6half_tEfNS_4arch4Sm80ELb0ELb1ELb1ELb1ELb1ELb0ELb0ELb0ELi2ELi4ELi4ELi4ELb0EEENS1_21CollectiveEpilogueBwdISA_SB_SD_Li256ELb1ELb0ELi2EEENS1_19SingleTileSchedulerILb1ELb0ELb0ELi128EEEEEEEEEvNT_6ParamsE$_ZZN4cute7idx2crdIiNS_5tupleIJNS_1CILi32EEENS2_ILi4EEENS2_ILi2EEENS2_ILi1EEEEEENS1_IJS6_S3_NS2_ILi128EEENS2_ILi0EEEEEEEEDaRKT_RKT0_RKT1_ENKUlRKT_RKT0_E_clIS4_S3_EEDaSM_SP_) ;  /* 0xfffffd0000007944 */ /* 0x000fea0003c3ffff */
[----:B------:R-:W-:Y:S02]  /*b5b0*/  MOV R2, R5 ;  /* 0x0000000500027202 */ /* 0x000fe40000000f00 */
[----:B------:R-:W-:Y:S02]  /*b5c0*/  MOV R12, 0xb5e0 ;  /* 0x0000b5e0000c7802 */ /* 0x000fe40000000f00 */
[----:B------:R-:W-:Y:S05]  /*b5d0*/  CALL.REL.NOINC `($_ZN7cutlass13device_kernelIN5flash19enable_sm80_to_sm89INS1_16FlashAttnBwdSm80INS1_25CollectiveMainloopBwdSm80ILi2ELi2EN4cute5tupleIJNS5_1CILi128EEES8_NS7_ILi64EEEEEENS_6half_tEfNS_4arch4Sm80ELb0ELb1ELb1ELb1ELb1ELb0ELb0ELb0ELi2ELi4ELi4ELi4ELb0EEENS1_21CollectiveEpilogueBwdISA_SB_SD_Li256ELb1ELb0ELi2EEENS1_19SingleTileSchedulerILb1ELb0ELb0ELi128EEEEEEEEEvNT_6ParamsE$_ZZN4cute7idx2crdIiNS_5tupleIJNS_1CILi32EEENS2_ILi4EEENS2_ILi2EEENS2_ILi1EEEEEENS1_IJS6_S3_NS2_ILi128EEENS2_ILi0EEEEEEEEDaRKT_RKT0_RKT1_ENKUlRKT_RKT0_E_clIS5_S8_EEDaSM_SP_) ;  /* 0xfffffd7000007944 */ /* 0x000fea0003c3ffff */
[----:B------:R-:W-:Y:S02]  /*b5e0*/  MOV R12, 0xb600 ;  /* 0x0000b600000c7802 */ /* 0x000fe40000000f00 */
[----:B------:R-:W-:Y:S05]  /*b5f0*/  CALL.REL.NOINC `($_ZN7cutlass13device_kernelIN5flash19enable_sm80_to_sm89INS1_16FlashAttnBwdSm80INS1_25CollectiveMainloopBwdSm80ILi2ELi2EN4cute5tupleIJNS5_1CILi128EEES8_NS7_ILi64EEEEEENS_6half_tEfNS_4arch4Sm80ELb0ELb1ELb1ELb1ELb1ELb0ELb0ELb0ELi2ELi4ELi4ELi4ELb0EEENS1_21CollectiveEpilogueBwdISA_SB_SD_Li256ELb1ELb0ELi2EEENS1_19SingleTileSchedulerILb1ELb0ELb0ELi128EEEEEEEEEvNT_6ParamsE$_ZZN4cute9transformINS_5tupleIJNS_1CILi32EEENS2_ILi4EEENS2_ILi2EEENS2_ILi1EEEEEENS1_IJS6_S3_NS2_ILi128EEENS2_ILi0EEEEEEZNS_7idx2crdIiS7_SA_EEDaRKT_RKT0_RKT1_EUlRKT_RKT0_E_EEDaSE_SH_OSI_ENKUlDpSN_E_clIJiiiS9_EEEDaST_) ;  /* 0xfffffdd000007944 */ /* 0x000fea0003c3ffff */
[----:B------:R-:W-:Y:S02]  /*b600*/  MOV R12, 0xb620 ;  /* 0x0000b620000c7802 */ /* 0x000fe40000000f00 */
[----:B------:R-:W-:Y:S05]  /*b610*/  CALL.REL.NOINC `($_ZN7cutlass13device_kernelIN5flash19enable_sm80_to_sm89INS1_16FlashAttnBwdSm80INS1_25CollectiveMainloopBwdSm80ILi2ELi2EN4cute5tupleIJNS5_1CILi128EEES8_NS7_ILi64EEEEEENS_6half_tEfNS_4arch4Sm80ELb0ELb1ELb1ELb1ELb1ELb0ELb0ELb0ELi2ELi4ELi4ELi4ELb0EEENS1_21CollectiveEpilogueBwdISA_SB_SD_Li256ELb1ELb0ELi2EEENS1_19SingleTileSchedulerILb1ELb0ELb0ELi128EEEEEEEEEvNT_6ParamsE$_ZZN4cute7crd2crdINS_5tupleIJiiiNS_1CILi0EEEEEENS1_IJNS2_ILi32EEENS2_ILi4EEENS2_ILi2EEENS2_ILi1EEEEEENS1_IJS8_S8_S8_S8_EEEEEDaRKT_RKT0_RKT1_ENKUlRKT_RKT0_RKT1_E_clIiS7_S8_EEDaSM_SP_SS_) ;  /* 0xfffffa3000007944 */ /* 0x000fea0003c3ffff */
[----:B------:R-:W-:Y:S02]  /*b620*/  MOV R12, 0xb640 ;  /* 0x0000b640000c7802 */ /* 0x000fe40000000f00 */
[----:B------:R-:W-:Y:S05]  /*b630*/  CALL.REL.NOINC `($_ZN7cutlass13device_kernelIN5flash19enable_sm80_to_sm89INS1_16FlashAttnBwdSm80INS1_25CollectiveMainloopBwdSm80ILi2ELi2EN4cute5tupleIJNS5_1CILi128EEES8_NS7_ILi64EEEEEENS_6half_tEfNS_4arch4Sm80ELb0ELb1ELb1ELb1ELb1ELb0ELb0ELb0ELi2ELi4ELi4ELi4ELb0EEENS1_21CollectiveEpilogueBwdISA_SB_SD_Li256ELb1ELb0ELi2EEENS1_19SingleTileSchedulerILb1ELb0ELb0ELi128EEEEEEEEEvNT_6ParamsE$_ZZN4cute9transformINS_5tupleIJiiiNS_1CILi0EEEEEENS1_IJNS2_ILi32EEENS2_ILi4EEENS2_ILi2EEENS2_ILi1EEEEEENS1_IJS8_S8_S8_S8_EEEZNS_7crd2crdIS4_S9_SA_EEDaRKT_RKT0_RKT1_EUlRKT_RKT0_RKT1_E_EEDaSE_SH_SK_OT2_ENKUlDpSN_E_clIJiiiS3_EEEDaSX_) ;  /* 0xfffffe1000007944 */ /* 0x000fea0003c3ffff */
[----:B------:R1:W-:Y:S01]  /*b640*/  STL.64 [R1+0x13a0], R2 ;  /* 0x0013a00201007387 */ /* 0x0003e20000100a00 */
[----:B------:R-:W-:Y:S01]  /*b650*/  IMAD.MOV.U32 R5, RZ, RZ, R14 ;  /* 0x000000ffff057224 */ /* 0x000fe200078e000e */
[----:B------:R-:W-:Y:S02]  /*b660*/  IADD3 R7, R6, 0x28, RZ ;  /* 0x0000002806077810 */ /* 0x000fe40007ffe0ff */
[----:B------:R1:W-:Y:S01]  /*b670*/  STL.U8 [R1+0x1398], RZ ;  /* 0x001398ff01007387 */ /* 0x0003e20000100000 */
[----:B------:R-:W-:-:S03]  /*b680*/  MOV R12, 0xb6b0 ;  /* 0x0000b6b0000c7802 */ /* 0x000fc60000000f00 */
[----:B------:R1:W-:Y:S04]  /*b690*/  STL [R1+0x139c], R14 ;  /* 0x00139c0e01007387 */ /* 0x0003e80000100800 */
[----:B-1----:R-:W-:Y:S05]  /*b6a0*/  CALL.REL.NOINC `($_ZN7cutlass13device_kernelIN5flash19enable_sm80_to_sm89INS1_16FlashAttnBwdSm80INS1_25CollectiveMainloopBwdSm80ILi2ELi2EN4cute5tupleIJNS5_1CILi128EEES8_NS7_ILi64EEEEEENS_6half_tEfNS_4arch4Sm80ELb0ELb1ELb1ELb1ELb1ELb0ELb0ELb0ELi2ELi4ELi4ELi4ELb0EEENS1_21CollectiveEpilogueBwdISA_SB_SD_Li256ELb1ELb0ELi2EEENS1_19SingleTileSchedulerILb1ELb0ELb0ELi128EEEEEEEEEvNT_6ParamsE$_ZN4cute3eso3ESOILb1ELb0EJNS_6LayoutINS_5tupleIJNS3_IJNS3_IJNS_1CILi4EEENS4_ILi8EEEEEENS3_IJS5_NS4_ILi2EEEEEEEEENS3_IJNS3_IJS8_S8_EEENS3_IJS8_S6_EEEEEEEEENS3_IJNS3_IJNS3_IJNS_11ScaledBasisIS8_JLi1EEEENSF_INS4_ILi1EEEJLi0EEEEEEENS3_IJNSF_INS4_ILi16EEEJLi0EEEENSF_IS6_JLi1EEEEEEEEEENS3_IJNS3_IJNSF_ISH_JLi1EEEENSF_IS6_JLi0EEEEEEENS3_IJNSF_INS4_ILi64EEEJLi0EEEENSF_ISK_JLi1EEEEEEEEEEEEEEENS_10ViewEngineINS_23ArithmeticTupleIteratorINS_15ArithmeticTupleIJNS4_ILi0EEES12_EEEEEEEEEC2ERKSY_RKS15_) ;  /* 0xffffd4d000007944 */ /* 0x002fea0003c3ffff */
[----:B-1----:R-:W-:Y:S01]  /*b6b0*/  IMAD.MOV.U32 R7, RZ, RZ, R2 ;  /* 0x000000ffff077224 */ /* 0x002fe200078e0002 */
[----:B------:R-:W-:Y:S02]  /*b6c0*/  IADD3 R2, R6, 0x24, RZ ;  /* 0x0000002406027810 */ /* 0x000fe40007ffe0ff */
[----:B------:R-:W-:Y:S02]  /*b6d0*/  MOV R12, 0xb6f0 ;  /* 0x0000b6f0000c7802 */ /* 0x000fe40000000f00 */
[----:B------:R-:W-:Y:S05]  /*b6e0*/  CALL.REL.NOINC `($_ZN7cutlass13device_kernelIN5flash19enable_sm80_to_sm89INS1_16FlashAttnBwdSm80INS1_25CollectiveMainloopBwdSm80ILi2ELi2EN4cute5tupleIJNS5_1CILi128EEES8_NS7_ILi64EEEEEENS_6half_tEfNS_4arch4Sm80ELb0ELb1ELb1ELb1ELb1ELb0ELb0ELb0ELi2ELi4ELi4ELi4ELb0EEENS1_21CollectiveEpilogueBwdISA_SB_SD_Li256ELb1ELb0ELi2EEENS1_19SingleTileSchedulerILb1ELb0ELb0ELi128EEEEEEEEEvNT_6ParamsE$_ZN4cute3eso3ESOILb0ELb0EJiiEEC2ERKiS4_) ;  /* 0xffffc53000007944 */ /* 0x000fea0003c3ffff */
[----:B-1----:R-:W2:Y:S04]  /*b6f0*/  LDL R2, [R1+0x1384] ;  /* 0x0013840001027983 */ /* 0x002ea80000100800 */
[----:B------:R-:W2:Y:S01]  /*b700*/  LDL R3, [R1+0x1388] ;  /* 0x0013880001037983 */ /* 0x000ea20000100800 */
[----:B------:R-:W-:-:S03]  /*b710*/  MOV R12, 0xb740 ;  /* 0x0000b740000c7802 */ /* 0x000fc60000000f00 */
[----:B--2---:R1:W-:Y:S04]  /*b720*/  STL.64 [R1+0x1390], R2 ;  /* 0x0013900201007387 */ /* 0x0043e80000100a00 */
[----:B-1----:R-:W-:Y:S05]  /*b730*/  CALL.REL.NOINC `($_ZN7cutlass13device_kernelIN5flash19enable_sm80_to_sm89INS1_16FlashAttnBwdSm80INS1_25CollectiveMainloopBwdSm80ILi2ELi2EN4cute5tupleIJNS5_1CILi128EEES8_NS7_ILi64EEEEEENS_6half_tEfNS_4arch4Sm80ELb0ELb1ELb1ELb1ELb1ELb0ELb0ELb0ELi2ELi4ELi4ELi4ELb0EEENS1_21CollectiveEpilogueBwdISA_SB_SD_Li256ELb1ELb0ELi2EEENS1_19SingleTileSchedulerILb1ELb0ELb0ELi128EEEEEEEEEvNT_6ParamsE$_ZN4cute3eso3ESOILb0ELb0EJiNS_5tupleIJiiEEEEEC2ERKiRKS3_) ;  /* 0xffffc45000007944 */ /* 0x002fea0003c3ffff */
[----:B-1----:R1:W5:Y:S04]  /*b740*/  LDL R5, [R1+0x1384] ;  /* 0x0013840001057983 */ /* 0x0023680000100800 */
[----:B------:R1:W5:Y:S01]  /*b750*/  LDL.64 R2, [R1+0x1388] ;  /* 0x0013880001027983 */ /* 0x0003620000100a00 */
[----:B------:R-:W-:-:S03]  /*b760*/  MOV R12, 0xb780 ;  /* 0x0000b780000c7802 */ /* 0x000fc60000000f00 */
[----:B-1---5:R-:W-:Y:S05]  /*b770*/  CALL.REL.NOINC `($_ZN7cutlass13device_kernelIN5flash19enable_sm80_to_sm89INS1_16FlashAttnBwdSm80INS1_25CollectiveMainloopBwdSm80ILi2ELi2EN4cute5tupleIJNS5_1CILi128EEES8_NS7_ILi64EEEEEENS_6half_tEfNS_4arch4Sm80ELb0ELb1ELb1ELb1ELb1ELb0ELb0ELb0ELi2ELi4ELi4ELi4ELb0EEENS1_21CollectiveEpilogueBwdISA_SB_SD_Li256ELb1ELb0ELi2EEENS1_19SingleTileSchedulerILb1ELb0ELb0ELi128EEEEEEEEEvNT_6ParamsE$_ZN4cute3eso3ESOILb0ELb1EJNS_5tupleIJiNS2_IJiiEEEEEENS2_IJNS_10UnderscoreENS2_IJS5_S5_EEEEEEEEC2ERKS4_RKS7_) ;  /* 0xffffc84000007944 */ /* 0x022fea0003c3ffff */
        /* <DEDUP_REMOVED lines=10> */
[----:B-1---5:R-:W-:Y:S05]  /*b820*/  CALL.REL.NOINC `($_ZN7cutlass13device_kernelIN5flash19enable_sm80_to_sm89INS1_16FlashAttnBwdSm80INS1_25CollectiveMainloopBwdSm80ILi2ELi2EN4cute5tupleIJNS5_1CILi128EEES8_NS7_ILi64EEEEEENS_6half_tEfNS_4arch4Sm80ELb0ELb1ELb1ELb1ELb1ELb0ELb0ELb0ELi2ELi4ELi4ELi4ELb0EEENS1_21CollectiveEpilogueBwdISA_SB_SD_Li256ELb1ELb0ELi2EEENS1_19SingleTileSchedulerILb1ELb0ELb0ELi128EEEEEEEEEvNT_6ParamsE$_ZN4cute5tupleIJiEEC2ERKi) ;  /* 0xffffeb1000007944 */ /* 0x022fea0003c3ffff */
[----:B------:R2:W5:Y:S01]  /*b830*/  LDL R7, [R1+0x1384] ;  /* 0x0013840001077983 */ /* 0x0005620000100800 */
[----:B-1----:R-:W-:Y:S01]  /*b840*/  IMAD.MOV.U32 R13, RZ, RZ, R3 ;  /* 0x000000ffff0d7224 */ /* 0x002fe200078e0003 */
[----:B------:R-:W-:Y:S02]  /*b850*/  MOV R2, R81 ;  /* 0x0000005100027202 */ /* 0x000fe40000000f00 */
[----:B------:R-:W-:Y:S02]  /*b860*/  MOV R14, 0xb880 ;  /* 0x0000b880000e7802 */ /* 0x000fe40000000f00 */
[----:B--2--5:R-:W-:Y:S05]  /*b870*/  CALL.REL.NOINC `($_ZN7cutlass13device_kernelIN5flash19enable_sm80_to_sm89INS1_16FlashAttnBwdSm80INS1_25CollectiveMainloopBwdSm80ILi2ELi2EN4cute5tupleIJNS5_1CILi128EEES8_NS7_ILi64EEEEEENS_6half_tEfNS_4arch4Sm80ELb0ELb1ELb1ELb1ELb1ELb0ELb0ELb0ELi2ELi4ELi4ELi4ELb0EEENS1_21CollectiveEpilogueBwdISA_SB_SD_Li256ELb1ELb0ELi2EEENS1_19SingleTileSchedulerILb1ELb0ELb0ELi128EEEEEEEEEvNT_6ParamsE$_ZN4cute5tupleIJiEEC2ERKi) ;  /* 0xffffeac000007944 */ /* 0x024fea0003c3ffff */
[----:B------:R2:W5:Y:S01]  /*b880*/  LDL R3, [R1+0x1384] ;  /* 0x0013840001037983 */ /* 0x0005620000100800 */
[----:B-1----:R-:W-:Y:S01]  /*b890*/  IMAD.MOV.U32 R13, RZ, RZ, R7 ;  /* 0x000000ffff0d7224 */ /* 0x002fe200078e0007 */
[----:B------:R-:W-:-:S02]  /*b8a0*/  MOV R2, R6 ;  /* 0x0000000600027202 */ /* 0x000fc40000000f00 */
[----:B------:R-:W-:Y:S02]  /*b8b0*/  MOV R14, 0xb8d0 ;  /* 0x0000b8d0000e7802 */ /* 0x000fe40000000f00 */
[----:B--2--5:R-:W-:Y:S05]  /*b8c0*/  CALL.REL.NOINC `($_ZN7cutlass13device_kernelIN5flash19enable_sm80_to_sm89INS1_16FlashAttnBwdSm80INS1_25CollectiveMainloopBwdSm80ILi2ELi2EN4cute5tupleIJNS5_1CILi128EEES8_NS7_ILi64EEEEEENS_6half_tEfNS_4arch4Sm80ELb0ELb1ELb1ELb1ELb1ELb0ELb0ELb0ELi2ELi4ELi4ELi4ELb0EEENS1_21CollectiveEpilogueBwdISA_SB_SD_Li256ELb1ELb0ELi2EEENS1_19SingleTileSchedulerILb1ELb0ELb0ELi128EEEEEEEEEvNT_6ParamsE$_ZN4cute5tupleIJiEEC2ERKi) ;  /* 0xffffea7000007944 */ /* 0x024fea0003c3ffff */
[----:B------:R2:W5:Y:S01]  /*b8d0*/  LDL R7, [R1+0x1380] ;  /* 0x0013800001077983 */ /* 0x0005620000100800 */
[----:B------:R-:W-:-:S03]  /*b8e0*/  MOV R12, 0xb900 ;  /* 0x0000b900000c7802 */ /* 0x000fc60000000f00 */
[----:B-12--5:R-:W-:Y:S05]  /*b8f0*/  CALL.REL.NOINC `($_ZN7cutlass13device_kernelIN5flash19enable_sm80_to_sm89INS1_16FlashAttnBwdSm80INS1_25CollectiveMainloopBwdSm80ILi2ELi2EN4cute5tupleIJNS5_1CILi128EEES8_NS7_ILi64EEEEEENS_6half_tEfNS_4arch4Sm80ELb0ELb1ELb1ELb1ELb1ELb0ELb0ELb0ELi2ELi4ELi4ELi4ELb0EEENS1_21CollectiveEpilogueBwdISA_SB_SD_Li256ELb1ELb0ELi2EEENS1_19SingleTileSchedulerILb1ELb0ELb0ELi128EEEEEEEEEvNT_6ParamsE$_ZN4cute5tupleIJNS_1CILi0EEEiEEC2ERKS2_RKi) ;  /* 0xffffe9c000007944 */ /* 0x026fea0003c3ffff */
[----:B------:R2:W5:Y:S01]  /*b900*/  LDL R12, [R1+0x1384] ;  /* 0x00138400010c7983 */ /* 0x0005620000100800 */
[----:B-1----:R-:W-:Y:S01]  /*b910*/  IMAD.MOV.U32 R2, RZ, RZ, R6 ;  /* 0x000000ffff027224 */ /* 0x002fe200078e0006 */
[----:B------:R-:W-:Y:S02]  /*b920*/  MOV R13, R3 ;  /* 0x00000003000d7202 */ /* 0x000fe40000000f00 */
[----:B------:R-:W-:Y:S02]  /*b930*/  MOV R14, 0xb950 ;  /* 0x0000b950000e7802 */ /* 0x000fe40000000f00 */
[----:B--2--5:R-:W-:Y:S05]  /*b940*/  CALL.REL.NOINC `($_ZN7cutlass13device_kernelIN5flash19enable_sm80_to_sm89INS1_16FlashAttnBwdSm80INS1_25CollectiveMainloopBwdSm80ILi2ELi2EN4cute5tupleIJNS5_1CILi128EEES8_NS7_ILi64EEEEEENS_6half_tEfNS_4arch4Sm80ELb0ELb1ELb1ELb1ELb1ELb0ELb0ELb0ELi2ELi4ELi4ELi4ELb0EEENS1_21CollectiveEpilogueBwdISA_SB_SD_Li256ELb1ELb0ELi2EEENS1_19SingleTileSchedulerILb1ELb0ELb0ELi128EEEEEEEEEvNT_6ParamsE$_ZN4cute5tupleIJiEEC2ERKi) ;  /* 0xffffe9f000007944 */ /* 0x024fea0003c3ffff */
[----:B-1----:R1:W5:Y:S01]  /*b950*/  LDL R13, [R1+0x1380] ;  /* 0x00138000010d7983 */ /* 0x0023620000100800 */
[----:B------:R-:W-:Y:S02]  /*b960*/  MOV R2, R81 ;  /* 0x0000005100027202 */ /* 0x000fe40000000f00 */
[----:B------:R-:W-:Y:S02]  /*b970*/  MOV R14, 0xb990 ;  /* 0x0000b990000e7802 */ /* 0x000fe40000000f00 */
[----:B-1---5:R-:W-:Y:S05]  /*b980*/  CALL.REL.NOINC `($_ZN7cutlass13device_kernelIN5flash19enable_sm80_to_sm89INS1_16FlashAttnBwdSm80INS1_25CollectiveMainloopBwdSm80ILi2ELi2EN4cute5tupleIJNS5_1CILi128EEES8_NS7_ILi64EEEEEENS_6half_tEfNS_4arch4Sm80ELb0ELb1ELb1ELb1ELb1ELb0ELb0ELb0ELi2ELi4ELi4ELi4ELb0EEENS1_21CollectiveEpilogueBwdISA_SB_SD_Li256ELb1ELb0ELi2EEENS1_19SingleTileSchedulerILb1ELb0ELb0ELi128EEEEEEEEEvNT_6ParamsE$_ZN4cute5tupleIJiEEC2ERKi) ;  /* 0xffffe9b000007944 */ /* 0x022fea0003c3ffff */
[----:B------:R2:W5:Y:S01]  /*b990*/  LDL R3, [R1+0x1384] ;  /* 0x0013840001037983 */ /* 0x0005620000100800 */
[----:B------:R-:W-:-:S03]  /*b9a0*/  MOV R6, 0xb9c0 ;  /* 0x0000b9c000067802 */ /* 0x000fc60000000f00 */
[----:B-12--5:R-:W-:Y:S05]  /*b9b0*/  CALL.REL.NOINC `($_ZN7cutlass13device_kernelIN5flash19enable_sm80_to_sm89INS1_16FlashAttnBwdSm80INS1_25CollectiveMainloopBwdSm80ILi2ELi2EN4cute5tupleIJNS5_1CILi128EEES8_NS7_ILi64EEEEEENS_6half_tEfNS_4arch4Sm80ELb0ELb1ELb1ELb1ELb1ELb0ELb0ELb0ELi2ELi4ELi4ELi4ELb0EEENS1_21CollectiveEpilogueBwdISA_SB_SD_Li256ELb1ELb0ELi2EEENS1_19SingleTileSchedulerILb1ELb0ELb0ELi128EEEEEEEEEvNT_6ParamsE$_ZN4cute3eso3ESOILb0ELb1EJiNS_1CILi0EEEEEC2ERKiRKS3_) ;  /* 0xffffc6a000007944 */ /* 0x026fea0003c3ffff */
[----:B-1----:R1:W5:Y:S01]  /*b9c0*/  LDL R3, [R1+0x1384] ;  /* 0x0013840001037983 */ /* 0x0023620000100800 */
[----:B------:R-:W-:-:S03]  /*b9d0*/  MOV R2, 0xb9f0 ;  /* 0x0000b9f000027802 */ /* 0x000fc60000000f00 */
[----:B-1---5:R-:W-:Y:S05]  /*b9e0*/  CALL.REL.NOINC `($_ZN7cutlass13device_kernelIN5flash19enable_sm80_to_sm89INS1_16FlashAttnBwdSm80INS1_25CollectiveMainloopBwdSm80ILi2ELi2EN4cute5tupleIJNS5_1CILi128EEES8_NS7_ILi64EEEEEENS_6half_tEfNS_4arch4Sm80ELb0ELb1ELb1ELb1ELb1ELb0ELb0ELb0ELi2ELi4ELi4ELi4ELb0EEENS1_21CollectiveEpilogueBwdISA_SB_SD_Li256ELb1ELb0ELi2EEENS1_19SingleTileSchedulerILb1ELb0ELb0ELi128EEEEEEEEEvNT_6ParamsE$_ZZN4cuteplIJNS_1CILi0EEEiEJiEEEDaRKNS_15ArithmeticTupleIJDpT_EEERKNS3_IJDpT0_EEEENKUlDpRKT_E_clIJiiEEEDaSH_) ;  /* 0xfffffa8000007944 */ /* 0x022fea0003c3ffff */
[----:B------:R-:W-:Y:S01]  /*b9f0*/  IMAD.SHL.U32 R13, R4, 0x10, RZ ;  /* 0x00000010040d7824 */ /* 0x000fe200078e00ff */
[----:B------:R-:W-:-:S02]  /*ba00*/  MOV R2, R81 ;  /* 0x0000005100027202 */ /* 0x000fc40000000f00 */
[----:B------:R-:W-:Y:S02]  /*ba10*/  MOV R14, 0xba30 ;  /* 0x0000ba30000e7802 */ /* 0x000fe40000000f00 */
[----:B------:R-:W-:Y:S05]  /*ba20*/  CALL.REL.NOINC `($_ZN7cutlass13device_kernelIN5flash19enable_sm80_to_sm89INS1_16FlashAttnBwdSm80INS1_25CollectiveMainloopBwdSm80ILi2ELi2EN4cute5tupleIJNS5_1CILi128EEES8_NS7_ILi64EEEEEENS_6half_tEfNS_4arch4Sm80ELb0ELb1ELb1ELb1ELb1ELb0ELb0ELb0ELi2ELi4ELi4ELi4ELb0EEENS1_21CollectiveEpilogueBwdISA_SB_SD_Li256ELb1ELb0ELi2EEENS1_19SingleTileSchedulerILb1ELb0ELb0ELi128EEEEEEEEEvNT_6ParamsE$_ZN4cute5tupleIJiEEC2ERKi) ;  /* 0xffffe91000007944 */ /* 0x000fea0003c3ffff */
[----:B------:R2:W5:Y:S01]  /*ba30*/  LDL R4, [R1+0x1384] ;  /* 0x0013840001047983 */ /* 0x0005620000100800 */
[----:B-1----:R-:W-:Y:S01]  /*ba40*/  IMAD.SHL.U32 R13, R5, 0x8, RZ ;  /* 0x00000008050d7824 */ /* 0x002fe200078e00ff */
[----:B------:R-:W-:Y:S02]  /*ba50*/  MOV R2, R81 ;  /* 0x0000005100027202 */ /* 0x000fe40000000f00 */
[----:B------:R-:W-:Y:S02]  /*ba60*/  MOV R14, 0xba80 ;  /* 0x0000ba80000e7802 */ /* 0x000fe40000000f00 */
[----:B--2--5:R-:W-:Y:S05]  /*ba70*/  CALL.REL.NOINC `($_ZN7cutlass13device_kernelIN5flash19enable_sm80_to_sm89INS1_16FlashAttnBwdSm80INS1_25CollectiveMainloopBwdSm80ILi2ELi2EN4cute5tupleIJNS5_1CILi128EEES8_NS7_ILi64EEEEEENS_6half_tEfNS_4arch4Sm80ELb0ELb1ELb1ELb1ELb1ELb0ELb0ELb0ELi2ELi4ELi4ELi4ELb0EEENS1_21CollectiveEpilogueBwdISA_SB_SD_Li256ELb1ELb0ELi2EEENS1_19SingleTileSchedulerILb1ELb0ELb0ELi128EEEEEEEEEvNT_6ParamsE$_ZN4cute5tupleIJiEEC2ERKi) ;  /* 0xffffe8c000007944 */ /* 0x024fea0003c3ffff */
[----:B------:R2:W5:Y:S01]  /*ba80*/  LDL R6, [R1+0x1384] ;  /* 0x0013840001067983 */ /* 0x0005620000100800 */
[----:B-1----:R-:W-:Y:S01]  /*ba90*/  IMAD.MOV.U32 R2, RZ, RZ, R81 ;  /* 0x000000ffff027224 */ /* 0x002fe200078e0051 */
[----:B------:R-:W-:Y:S02]  /*baa0*/  MOV R13, R4 ;  /* 0x00000004000d7202 */ /* 0x000fe40000000f00 */
[----:B------:R-:W-:Y:S02]  /*bab0*/  MOV R14, 0xbad0 ;  /* 0x0000bad0000e7802 */ /* 0x000fe40000000f00 */
[----:B--2--5:R-:W-:Y:S05]  /*bac0*/  CALL.REL.NOINC `($_ZN7cutlass13device_kernelIN5flash19enable_sm80_to_sm89INS1_16FlashAttnBwdSm80INS1_25CollectiveMainloopBwdSm80ILi2ELi2EN4cute5tupleIJNS5_1CILi128EEES8_NS7_ILi64EEEEEENS_6half_tEfNS_4arch4Sm80ELb0ELb1ELb1ELb1ELb1ELb0ELb0ELb0ELi2ELi4ELi4ELi4ELb0EEENS1_21CollectiveEpilogueBwdISA_SB_SD_Li256ELb1ELb0ELi2EEENS1_19SingleTileSchedulerILb1ELb0ELb0ELi128EEEEEEEEEvNT_6ParamsE$_ZN4cute5tupleIJiEEC2ERKi) ;  /* 0xffffe87000007944 */ /* 0x024fea0003c3ffff */
        /* <DEDUP_REMOVED lines=36> */
.L_x_3469:
[----:B------:R-:W-:Y:S05]  /*bd10*/  BSYNC B0 ;  /* 0x0000000000007941 */ /* 0x000fea0003800000 */
.L_x_3468:
[----:B------:R-:W-:Y:S01]  /*bd20*/  LOP3.LUT R12, RZ, R12, RZ, 0x33, !PT ;  /* 0x0000000cff0c7212 */ /* 0x000fe200078e33ff */
[----:B------:R-:W-:Y:S05]  /*bd30*/  BRA `(.L_x_3470) ;  /* 0x0000006000007947 */ /* 0x000fea0003800000 */
.L_x_3467:
[----:B------:R-:W-:-:S13]  /*bd40*/  ISETP.NE.AND P0, PT, R21, 0x1, PT ;  /* 0x000000011500780c */ /* 0x000fda0003f05270 */
[----:B------:R-:W-:Y:S05]  /*bd50*/  @!P0 BRA `(.L_x_3470) ;  /* 0x0000004000008947 */ /* 0x000fea0003800000 */
[----:B------:R-:W2:Y:S04]  /*bd60*/  LD.E R11, [R8.64+0x1c] ;  /* 0x00001c04080b7980 */ /* 0x000ea8000c101900 */
[----:B------:R-:W3:Y:S01]  /*bd70*/  LD.E R10, [R8.64+0x20] ;  /* 0x00002004080a7980 */ /* 0x000ee2000c101900 */
[----:B--2---:R-:W-:-:S05]  /*bd80*/  IMAD.HI.U32 R11, R12, R11, RZ ;  /* 0x0000000b0c0b7227 */ /* 0x004fca00078e00ff */
[----:B---3--:R-:W-:Y:S02]  /*bd90*/  SHF.R.U32.HI R12, RZ, R10, R11 ;  /* 0x0000000aff0c7219 */ /* 0x008fe4000001160b */
.L_x_3470:
[----:B------:R-:W-:Y:S05]  /*bda0*/  BSYNC B1 ;  /* 0x0000000000017941 */ /* 0x000fea0003800000 */
.L_x_3466:
[----:B------:R-:W-:-:S04]  /*bdb0*/  IMAD R10, R21, R12, -R6 ;  /* 0x0000000c150a7224 */ /* 0x000fc800078e0a06 */
[----:B------:R-:W-:-:S05]  /*bdc0*/  IMAD.IADD R10, R10, 0x1, -R7 ;  /* 0x000000010a0a7824 */ /* 0x000fca00078e0a07 */
[-C--:B------:R-:W-:Y:S02]  /*bdd0*/  IADD3 R12, R21, R10.reuse, RZ ;  /* 0x0000000a150c7210 */ /* 0x080fe40007ffe0ff */
[----:B------:R-:W-:Y:S02]  /*bde0*/  IMNMX R15, R15, R10, !PT ;  /* 0x0000000a0f0f7217 */ /* 0x000fe40007800200 */
[----:B------:R-:W-:Y:S02]  /*bdf0*/  IMNMX R17, R17, R12, PT ;  /* 0x0000000c11117217 */ /* 0x000fe40003800200 */
.L_x_3465:
[----:B------:R-:W-:Y:S05]  /*be00*/  BSYNC B2 ;  /* 0x0000000000027941 */ /* 0x000fea0003800000 */
.L_x_3464:
        /* <DEDUP_REMOVED lines=113> */
.L_x_3476:
[----:B------:R-:W-:Y:S05]  /*c520*/  BSYNC B0 ;  /* 0x0000000000007941 */ /* 0x000fea0003800000 */
.L_x_3475:
[----:B------:R-:W-:Y:S01]  /*c530*/  LOP3.LUT R24, RZ, R24, RZ, 0x33, !PT ;  /* 0x00000018ff187212 */ /* 0x000fe200078e33ff */
[----:B------:R-:W-:Y:S05]  /*c540*/  BRA `(.L_x_3477) ;  /* 0x0000006000007947 */ /* 0x000fea0003800000 */
.L_x_3474:
[----:B------:R-:W-:-:S13]  /*c550*/  ISETP.NE.AND P0, PT, R13, 0x1, PT ;  /* 0x000000010d00780c */ /* 0x000fda0003f05270 */
[----:B------:R-:W-:Y:S05]  /*c560*/  @!P0 BRA `(.L_x_3477) ;  /* 0x0000004000008947 */ /* 0x000fea0003800000 */
[----:B------:R-:W2:Y:S04]  /*c570*/  LD.E R17, [R8.64+0x1c] ;  /* 0x00001c0408117980 */ /* 0x000ea8000c101900 */
[----:B------:R-:W3:Y:S01]  /*c580*/  LD.E R15, [R8.64+0x20] ;  /* 0x00002004080f7980 */ /* 0x000ee2000c101900 */
[----:B--2---:R-:W-:-:S05]  /*c590*/  IMAD.HI.U32 R24, R24, R17, RZ ;  /* 0x0000001118187227 */ /* 0x004fca00078e00ff */
[----:B---3--:R-:W-:Y:S02]  /*c5a0*/  SHF.R.U32.HI R24, RZ, R15, R24 ;  /* 0x0000000fff187219 */ /* 0x008fe40000011618 */
.L_x_3477:
[----:B------:R-:W-:Y:S05]  /*c5b0*/  BSYNC B1 ;  /* 0x0000000000017941 */ /* 0x000fea0003800000 */
.L_x_3473:
[----:B------:R-:W-:-:S04]  /*c5c0*/  IMAD R24, R13, R24, -R6 ;  /* 0x000000180d187224 */ /* 0x000fc800078e0a06 */
[----:B------:R-:W-:-:S05]  /*c5d0*/  IMAD.IADD R24, R24, 0x1, -R7 ;  /* 0x0000000118187824 */ /* 0x000fca00078e0a07 */
[-C--:B------:R-:W-:Y:S02]  /*c5e0*/  IADD3 R34, R13, R24.reuse, RZ ;  /* 0x000000180d227210 */ /* 0x080fe40007ffe0ff */
[----:B------:R-:W-:Y:S02]  /*c5f0*/  IMNMX R21, R21, R24, !PT ;  /* 0x0000001815157217 */ /* 0x000fe40007800200 */
[----:B------:R-:W-:Y:S02]  /*c600*/  IMNMX R25, R25, R34, PT ;  /* 0x0000002219197217 */ /* 0x000fe40003800200 */
.L_x_3472:
[----:B---3--:R-:W-:Y:S05]  /*c610*/  BSYNC B2 ;  /* 0x0000000000027941 */ /* 0x008fea0003800000 */
.L_x_3471:
        /* <DEDUP_REMOVED lines=96> */
.L_x_3483:
[----:B------:R-:W-:Y:S05]  /*cc20*/  BSYNC B0 ;  /* 0x0000000000007941 */ /* 0x000fea0003800000 */
.L_x_3482:
[----:B------:R-:W-:Y:S01]  /*cc30*/  LOP3.LUT R24, RZ, R24, RZ, 0x33, !PT ;  /* 0x00000018ff187212 */ /* 0x000fe200078e33ff */
[----:B------:R-:W-:Y:S05]  /*cc40*/  BRA `(.L_x_3484) ;  /* 0x0000006000007947 */ /* 0x000fea0003800000 */
.L_x_3481:
[----:B------:R-:W-:-:S13]  /*cc50*/  ISETP.NE.AND P0, PT, R13, 0x1, PT ;  /* 0x000000010d00780c */ /* 0x000fda0003f05270 */
[----:B------:R-:W-:Y:S05]  /*cc60*/  @!P0 BRA `(.L_x_3484) ;  /* 0x0000004000008947 */ /* 0x000fea0003800000 */
[----:B------:R-:W2:Y:S04]  /*cc70*/  LD.E R17, [R8.64+0x1c] ;  /* 0x00001c0408117980 */ /* 0x000ea8000c101900 */
[----:B------:R-:W3:Y:S01]  /*cc80*/  LD.E R15, [R8.64+0x20] ;  /* 0x00002004080f7980 */ /* 0x000ee2000c101900 */
[----:B--2---:R-:W-:-:S05]  /*cc90*/  IMAD.HI.U32 R24, R24, R17, RZ ;  /* 0x0000001118187227 */ /* 0x004fca00078e00ff */
[----:B---3--:R-:W-:Y:S02]  /*cca0*/  SHF.R.U32.HI R24, RZ, R15, R24 ;  /* 0x0000000fff187219 */ /* 0x008fe40000011618 */
.L_x_3484:
[----:B------:R-:W-:Y:S05]  /*ccb0*/  BSYNC B1 ;  /* 0x0000000000017941 */ /* 0x000fea0003800000 */
.L_x_3480:
[----:B------:R-:W-:-:S04]  /*ccc0*/  IMAD R24, R13, R24, -R6 ;  /* 0x000000180d187224 */ /* 0x000fc800078e0a06 */
[----:B------:R-:W-:-:S05]  /*ccd0*/  IMAD.IADD R24, R24, 0x1, -R7 ;  /* 0x0000000118187824 */ /* 0x000fca00078e0a07 */
[-C--:B------:R-:W-:Y:S02]  /*cce0*/  IADD3 R34, R13, R24.reuse, RZ ;  /* 0x000000180d227210 */ /* 0x080fe40007ffe0ff */
[----:B------:R-:W-:Y:S02]  /*ccf0*/  IMNMX R21, R21, R24, !PT ;  /* 0x0000001815157217 */ /* 0x000fe40007800200 */
[----:B------:R-:W-:Y:S02]  /*cd00*/  IMNMX R25, R25, R34, PT ;  /* 0x0000002219197217 */ /* 0x000fe40003800200 */
.L_x_3479:
[----:B--2---:R-:W-:Y:S05]  /*cd10*/  BSYNC B2 ;  /* 0x0000000000027941 */ /* 0x004fea0003800000 */
.L_x_3478:
        /* <DEDUP_REMOVED lines=96> */
.L_x_3490:
[----:B------:R-:W-:Y:S05]  /*d320*/  BSYNC B0 ;  /* 0x0000000000007941 */ /* 0x000fea0003800000 */
.L_x_3489:
[----:B------:R-:W-:Y:S01]  /*d330*/  LOP3.LUT R5, RZ, R5, RZ, 0x33, !PT ;  /* 0x00000005ff057212 */ /* 0x000fe200078e33ff */
[----:B------:R-:W-:Y:S05]  /*d340*/  BRA `(.L_x_3491) ;  /* 0x0000006000007947 */ /* 0x000fea0003800000 */
.L_x_3488:
[----:B------:R-:W-:-:S13]  /*d350*/  ISETP.NE.AND P0, PT, R15, 0x1, PT ;  /* 0x000000010f00780c */ /* 0x000fda0003f05270 */
[----:B------:R-:W-:Y:S05]  /*d360*/  @!P0 BRA `(.L_x_3491) ;  /* 0x0000004000008947 */ /* 0x000fea0003800000 */
[----:B------:R-:W2:Y:S04]  /*d370*/  LD.E R2, [R8.64+0x1c] ;  /* 0x00001c0408027980 */ /* 0x000ea8000c101900 */
[----:B------:R-:W3:Y:S01]  /*d380*/  LD.E R4, [R8.64+0x20] ;  /* 0x0000200408047980 */ /* 0x000ee2000c101900 */
[----:B--2---:R-:W-:-:S05]  /*d390*/  IMAD.HI.U32 R5, R5, R2, RZ ;  /* 0x0000000205057227 */ /* 0x004fca00078e00ff */
[----:B---3--:R-:W-:Y:S02]  /*d3a0*/  SHF.R.U32.HI R5, RZ, R4, R5 ;  /* 0x00000004ff057219 */ /* 0x008fe40000011605 */
.L_x_3491:
[----:B------:R-:W-:Y:S05]  /*d3b0*/  BSYNC B1 ;  /* 0x0000000000017941 */ /* 0x000fea0003800000 */
.L_x_3487:
[----:B------:R-:W-:-:S04]  /*d3c0*/  IMAD R6, R15, R5, -R6 ;  /* 0x000000050f067224 */ /* 0x000fc800078e0a06 */
[----:B------:R-:W-:-:S05]  /*d3d0*/  IMAD.IADD R6, R6, 0x1, -R7 ;  /* 0x0000000106067824 */ /* 0x000fca00078e0a07 */
[-C--:B------:R-:W-:Y:S02]  /*d3e0*/  IADD3 R2, R15, R6.reuse, RZ ;  /* 0x000000060f027210 */ /* 0x080fe40007ffe0ff */
[----:B------:R-:W-:Y:S02]  /*d3f0*/  IMNMX R3, R3, R6, !PT ;  /* 0x0000000603037217 */ /* 0x000fe40007800200 */
[----:B------:R-:W-:Y:S02]  /*d400*/  IMNMX R13, R13, R2, PT ;  /* 0x000000020d0d7217 */ /* 0x000fe40003800200 */
.L_x_3486:
[----:B---3--:R-:W-:Y:S05]  /*d410*/  BSYNC B2 ;  /* 0x0000000000027941 */ /* 0x008fea0003800000 */
.L_x_3485:
        /* <DEDUP_REMOVED lines=73> */
[----:B------:R-:W-:Y:S05]  /*d8b0*/  @P1 RET.REL.NODEC P0, R20 `(_ZN7cutlass13device_kernelIN5flash19enable_sm80_to_sm89INS1_16FlashAttnBwdSm80INS1_25CollectiveMainloopBwdSm80ILi2ELi2EN4cute5tupleIJNS5_1CILi128EEES8_NS7_ILi64EEEEEENS_6half_tEfNS_4arch4Sm80ELb0ELb1ELb1ELb1ELb1ELb0ELb0ELb0ELi2ELi4ELi4ELi4ELb0EEENS1_21CollectiveEpilogueBwdISA_SB_SD_Li256ELb1ELb0ELi2EEENS1_19SingleTileSchedulerILb1ELb0ELb0ELi128EEEEEEEEEvNT_6ParamsE) ;  /* 0xffff274014001950 */ /* 0x000fea000043ffff */
[----:B------:R-:W-:Y:S02]  /*d8c0*/  MOV R3, 0xff800000 ;  /* 0xff80000000037802 */ /* 0x000fe40000000f00 */
[----:B------:R-:W-:-:S03]  /*d8d0*/  MOV R21, 0x0 ;  /* 0x0000000000157802 */ /* 0x000fc60000000f00 */
[----:B------:R1:W-:Y:S01]  /*d8e0*/  STL [R14+0xfc], R3 ;  /* 0x0000fc030e007387 */ /* 0x0003e20000100800 */
[----:B------:R-:W-:Y:S05]  /*d8f0*/  RET.REL.NODEC R20 `(_ZN7cutlass13device_kernelIN5flash19enable_sm80_to_sm89INS1_16FlashAttnBwdSm80INS1_25CollectiveMainloopBwdSm80ILi2ELi2EN4cute5tupleIJNS5_1CILi128EEES8_NS7_ILi64EEEEEENS_6half_tEfNS_4arch4Sm80ELb0ELb1ELb1ELb1ELb1ELb0ELb0ELb0ELi2ELi4ELi4ELi4ELb0EEENS1_21CollectiveEpilogueBwdISA_SB_SD_Li256ELb1ELb0ELi2EEENS1_19SingleTileSchedulerILb1ELb0ELb0ELi128EEEEEEEEEvNT_6ParamsE) ;  /* 0xffff270014007950 */ /* 0x000fea0003c3ffff */
        .type           $_ZN7cutlass13device_kernelIN5flash19enable_sm80_to_sm89INS1_16FlashAttnBwdSm80INS1_25CollectiveMainloopBwdSm80ILi2ELi2EN4cute5tupleIJNS5_1CILi128EEES8_NS7_ILi64EEEEEENS_6half_tEfNS_4arch4Sm80ELb0ELb1ELb1ELb1ELb1ELb0ELb0ELb0ELi2ELi4ELi4ELi4ELb0EEENS1_21CollectiveEpilogueBwdISA_SB_SD_Li256ELb1ELb0ELi2EEENS1_19SingleTileSchedulerILb1ELb0ELb0ELi128EEEEEEEEEvNT_6ParamsE$_ZZN5flash25CollectiveMainloopBwdSm80ILi2ELi2EN4cute5tupleIJNS1_1CILi128EEES4_NS3_ILi64EEEEEEN7cutlass6half_tEfNS7_4arch4Sm80ELb0ELb1ELb1ELb1ELb1ELb0ELb0ELb0ELi2ELi4ELi4ELi4ELb0EE3mmaINS_16FlashAttnBwdSm80ISB_NS_21CollectiveEpilogueBwdIS6_S8_SA_Li256ELb1ELb0ELi2EEENS_19SingleTileSchedulerILb1ELb0ELb0ELi128EEEE13SharedStorageENS1_6TensorINS1_11ArrayEngineIfLm32EEENS1_6LayoutINS2_IJNS2_IJNS3_ILi2EEESO_EEESO_NS3_ILi4EEEEEENS2_IJNS2_IJNS3_ILi1EEESO_EEESQ_NS3_ILi8EEEEEEEEEEEEbRKNSB_6ParamsERT0_S12_iNS2_IJiiiEEERT_ENKUliT_E_clIZSC_ISJ_SX_EbS10_S12_S12_iS13_S15_EUlRS16_iE_EEDaiS16_,@function
        .size           $_ZN7cutlass13device_kernelIN5flash19enable_sm80_to_sm89INS1_16FlashAttnBwdSm80INS1_25CollectiveMainloopBwdSm80ILi2ELi2EN4cute5tupleIJNS5_1CILi128EEES8_NS7_ILi64EEEEEENS_6half_tEfNS_4arch4Sm80ELb0ELb1ELb1ELb1ELb1ELb0ELb0ELb0ELi2ELi4ELi4ELi4ELb0EEENS1_21CollectiveEpilogueBwdISA_SB_SD_Li256ELb1ELb0ELi2EEENS1_19SingleTileSchedulerILb1ELb0ELb0ELi128EEEEEEEEEvNT_6ParamsE$_ZZN5flash25CollectiveMainloopBwdSm80ILi2ELi2EN4cute5tupleIJNS1_1CILi128EEES4_NS3_ILi64EEEEEEN7cutlass6half_tEfNS7_4arch4Sm80ELb0ELb1ELb1ELb1ELb1ELb0ELb0ELb0ELi2ELi4ELi4ELi4ELb0EE3mmaINS_16FlashAttnBwdSm80ISB_NS_21CollectiveEpilogueBwdIS6_S8_SA_Li256ELb1ELb0ELi2EEENS_19SingleTileSchedulerILb1ELb0ELb0ELi128EEEE13SharedStorageENS1_6TensorINS1_11ArrayEngineIfLm32EEENS1_6LayoutINS2_IJNS2_IJNS3_ILi2EEESO_EEESO_NS3_ILi4EEEEEENS2_IJNS2_IJNS3_ILi1EEESO_EEESQ_NS3_ILi8EEEEEEEEEEEEbRKNSB_6ParamsERT0_S12_iNS2_IJiiiEEERT_ENKUliT_E_clIZSC_ISJ_SX_EbS10_S12_S12_iS13_S15_EUlRS16_iE_EEDaiS16_,($_ZN7cutlass13device_kernelIN5flash19enable_sm80_to_sm89INS1_16FlashAttnBwdSm80INS1_25CollectiveMainloopBwdSm80ILi2ELi2EN4cute5tupleIJNS5_1CILi128EEES8_NS7_ILi64EEEEEENS_6half_tEfNS_4arch4Sm80ELb0ELb1ELb1ELb1ELb1ELb0ELb0ELb0ELi2ELi4ELi4ELi4ELb0EEENS1_21CollectiveEpilogueBwdISA_SB_SD_Li256ELb1ELb0ELi2EEENS1_19SingleTileSchedulerILb1ELb0ELb0ELi128EEEEEEEEEvNT_6ParamsE$_ZZN5flash25CollectiveMainloopBwdSm80ILi2ELi2EN4cute5tupleIJNS1_1CILi128EEES4_NS3_ILi64EEEEEEN7cutlass6half_tEfNS7_4arch4Sm80ELb0ELb1ELb1ELb1ELb1ELb0ELb0ELb0ELi2ELi4ELi4ELi4ELb0EE3mmaINS_16FlashAttnBwdSm80ISB_NS_21CollectiveEpilogueBwdIS6_S8_SA_Li256ELb1ELb0ELi2EEENS_19SingleTileSchedulerILb1ELb0ELb0ELi128EEEE13SharedStorageENS1_6TensorINS1_11ArrayEngineIfLm32EEENS1_6LayoutINS2_IJNS2_IJNS3_ILi2EEESO_EEESO_NS3_ILi4EEEEEENS2_IJNS2_IJNS3_ILi1EEESO_EEESQ_NS3_ILi8EEEEEEEEEEEEbRKNSB_6ParamsERT0_S12_iNS2_IJiiiEEERT_ENKUlvE0_clEv - $_ZN7cutlass13device_kernelIN5flash19enable_sm80_to_sm89INS1_16FlashAttnBwdSm80INS1_25CollectiveMainloopBwdSm80ILi2ELi2EN4cute5tupleIJNS5_1CILi128EEES8_NS7_ILi64EEEEEENS_6half_tEfNS_4arch4Sm80ELb0ELb1ELb1ELb1ELb1ELb0ELb0ELb0ELi2ELi4ELi4ELi4ELb0EEENS1_21CollectiveEpilogueBwdISA_SB_SD_Li256ELb1ELb0ELi2EEENS1_19SingleTileSchedulerILb1ELb0ELb0ELi128EEEEEEEEEvNT_6ParamsE$_ZZN5flash25CollectiveMainloopBwdSm80ILi2ELi2EN4cute5tupleIJNS1_1CILi128EEES4_NS3_ILi64EEEEEEN7cutlass6half_tEfNS7_4arch4Sm80ELb0ELb1ELb1ELb1ELb1ELb0ELb0ELb0ELi2ELi4ELi4ELi4ELb0EE3mmaINS_16FlashAttnBwdSm80ISB_NS_21CollectiveEpilogueBwdIS6_S8_SA_Li256ELb1ELb0ELi2EEENS_19SingleTileSchedulerILb1ELb0ELb0ELi128EEEE13SharedStorageENS1_6TensorINS1_11ArrayEngineIfLm32EEENS1_6LayoutINS2_IJNS2_IJNS3_ILi2EEESO_EEESO_NS3_ILi4EEEEEENS2_IJNS2_IJNS3_ILi1EEESO_EEESQ_NS3_ILi8EEEEEEEEEEEEbRKNSB_6ParamsERT0_S12_iNS2_IJiiiEEERT_ENKUliT_E_clIZSC_ISJ_SX_EbS10_S12_S12_iS13_S15_EUlRS16_iE_EEDaiS16_)
$_ZN7cutlass13device_kernelIN5flash19enable_sm80_to_sm89INS1_16FlashAttnBwdSm80INS1_25CollectiveMainloopBwdSm80ILi2ELi2EN4cute5tupleIJNS5_1CILi128EEES8_NS7_ILi64EEEEEENS_6half_tEfNS_4arch4Sm80ELb0ELb1ELb1ELb1ELb1ELb0ELb0ELb0ELi2ELi4ELi4ELi4ELb0EEENS1_21CollectiveEpilogueBwdISA_SB_SD_Li256ELb1ELb0ELi2EEENS1_19SingleTileSchedulerILb1ELb0ELb0ELi128EEEEEEEEEvNT_6ParamsE$_ZZN5flash25CollectiveMainloopBwdSm80ILi2ELi2EN4cute5tupleIJNS1_1CILi128EEES4_NS3_ILi64EEEEEEN7cutlass6half_tEfNS7_4arch4Sm80ELb0ELb1ELb1ELb1ELb1ELb0ELb0ELb0ELi2ELi4ELi4ELi4ELb0EE3mmaINS_16FlashAttnBwdSm80ISB_NS_21CollectiveEpilogueBwdIS6_S8_SA_Li256ELb1ELb0ELi2EEENS_19SingleTileSchedulerILb1ELb0ELb0ELi128EEEE13SharedStorageENS1_6TensorINS1_11ArrayEngineIfLm32EEENS1_6LayoutINS2_IJNS2_IJNS3_ILi2EEESO_EEESO_NS3_ILi4EEEEEENS2_IJNS2_IJNS3_ILi1EEESO_EEESQ_NS3_ILi8EEEEEEEEEEEEbRKNSB_6ParamsERT0_S12_iNS2_IJiiiEEERT_ENKUliT_E_clIZSC_ISJ_SX_EbS10_S12_S12_iS13_S15_EUlRS16_iE_EEDaiS16_:
        /* <DEDUP_REMOVED lines=46> */
[----:B-1---5:R-:W-:Y:S05]  /*dbe0*/  CALL.REL.NOINC `($_ZN7cutlass13device_kernelIN5flash19enable_sm80_to_sm89INS1_16FlashAttnBwdSm80INS1_25CollectiveMainloopBwdSm80ILi2ELi2EN4cute5tupleIJNS5_1CILi128EEES8_NS7_ILi64EEEEEENS_6half_tEfNS_4arch4Sm80ELb0ELb1ELb1ELb1ELb1ELb0ELb0ELb0ELi2ELi4ELi4ELi4ELb0EEENS1_21CollectiveEpilogueBwdISA_SB_SD_Li256ELb1ELb0ELi2EEENS1_19SingleTileSchedulerILb1ELb0ELb0ELi128EEEEEEEEEvNT_6ParamsE$_ZN4cute3eso3ESOILb1ELb0EJNS_14ComposedLayoutINS_7SwizzleILi3ELi3ELi3EEENS_1CILj0EEENS_6LayoutINS_5tupleIJNS8_IJNS5_ILi8EEENS5_ILi16EEEEEENS8_IJNS5_ILi64EEENS5_ILi1EEEEEEEEENS8_IJNS8_IJSC_NS5_ILi512EEEEEENS8_IJSD_NS5_ILi0EEEEEEEEEEEEENS_10ViewEngineINS_8smem_ptrIPN7cutlass6half_tEEEEEEEC2ERKSM_RKST_) ;  /* 0xffffa7e000007944 */ /* 0x022fea0003c3ffff */
[----:B-1----:R1:W5:Y:S01]  /*dbf0*/  LDL.64 R2, [R1+0x758] ;  /* 0x0007580001027983 */ /* 0x0023620000100a00 */
[----:B------:R-:W-:-:S03]  /*dc00*/  MOV R6, 0xdc20 ;  /* 0x0000dc2000067802 */ /* 0x000fc60000000f00 */
[----:B-1---5:R-:W-:Y:S05]  /*dc10*/  CALL.REL.NOINC `($_ZN7cutlass13device_kernelIN5flash19enable_sm80_to_sm89INS1_16FlashAttnBwdSm80INS1_25CollectiveMainloopBwdSm80ILi2ELi2EN4cute5tupleIJNS5_1CILi128EEES8_NS7_ILi64EEEEEENS_6half_tEfNS_4arch4Sm80ELb0ELb1ELb1ELb1ELb1ELb0ELb0ELb0ELi2ELi4ELi4ELi4ELb0EEENS1_21CollectiveEpilogueBwdISA_SB_SD_Li256ELb1ELb0ELi2EEENS1_19SingleTileSchedulerILb1ELb0ELb0ELi128EEEEEEEEEvNT_6ParamsE$_ZN4cute3eso3ESOILb1ELb0EJNS_14ComposedLayoutINS_7SwizzleILi3ELi3ELi3EEENS_1CILj0EEENS_6LayoutINS_5tupleIJNS8_IJNS8_IJNS5_ILi4EEENS5_ILi8EEEEEENS8_IJS9_NS5_ILi1EEEEEEEEENS8_IJNS8_IJNS5_ILi2EEESF_SF_EEENS8_IJSF_S9_EEEEEEEEENS8_IJNS8_IJNS8_IJSF_NS5_ILi64EEEEEENS8_IJNS5_ILi1024EEENS5_ILi0EEEEEEEEENS8_IJNS8_IJSC_NS5_ILi512EEESA_EEENS8_IJNS5_ILi4096EEENS5_ILi16EEEEEEEEEEEEEEEENS_10ViewEngineINS_8smem_ptrIPN7cutlass6half_tEEEEEEEC2ERKSY_RKS15_) ;  /* 0xffffa83000007944 */ /* 0x022fea0003c3ffff */
[----:B------:R-:W-:Y:S01]  /*dc20*/  ULDC.64 UR4, c[0x0][0x118] ;  /* 0x0000460000047ab9 */ /* 0x000fe20000000a00 */
[----:B------:R2:W5:Y:S04]  /*dc30*/  LDL.64 R24, [R1+0x758] ;  /* 0x0007580001187983 */ /* 0x0005680000100a00 */
[----:B-1----:R2:W5:Y:S01]  /*dc40*/  LD.E R3, [R34.64+0x8] ;  /* 0x0000080422037980 */ /* 0x002562000c101900 */
[----:B------:R-:W-:-:S02]  /*dc50*/  MOV R81, R60 ;  /* 0x0000003c00517202 */ /* 0x000fc40000000f00 */
[----:B------:R-:W-:Y:S02]  /*dc60*/  MOV R6, 0xdc80 ;  /* 0x0000dc8000067802 */ /* 0x000fe40000000f00 */
[----:B--2--5:R-:W-:Y:S05]  /*dc70*/  CALL.REL.NOINC `($_ZN7cutlass13device_kernelIN5flash19enable_sm80_to_sm89INS1_16FlashAttnBwdSm80INS1_25CollectiveMainloopBwdSm80ILi2ELi2EN4cute5tupleIJNS5_1CILi128EEES8_NS7_ILi64EEEEEENS_6half_tEfNS_4arch4Sm80ELb0ELb1ELb1ELb1ELb1ELb0ELb0ELb0ELi2ELi4ELi4ELi4ELb0EEENS1_21CollectiveEpilogueBwdISA_SB_SD_Li256ELb1ELb0ELi2EEENS1_19SingleTileSchedulerILb1ELb0ELb0ELi128EEEEEEEEEvNT_6ParamsE$_ZN4cute3eso3ESOILb0ELb1EJiNS_1CILi0EEEEEC2ERKiRKS3_) ;  /* 0xffffa3e000007944 */ /* 0x024fea0003c3ffff */
[----:B------:R-:W2:Y:S01]  /*dc80*/  LDL R4, [R1+0x758] ;  /* 0x0007580001047983 */ /* 0x000ea20000100800 */
[----:B------:R-:W-:Y:S01]  /*dc90*/  ULDC.64 UR4, c[0x0][0x118] ;  /* 0x0000460000047ab9 */ /* 0x000fe20000000a00 */
[----:B------:R-:W-:Y:S01]  /*dca0*/  IMAD.MOV.U32 R81, RZ, RZ, R60 ;  /* 0x000000ffff517224 */ /* 0x000fe200078e003c */
[----:B-1----:R-:W-:Y:S01]  /*dcb0*/  MOV R2, R16 ;  /* 0x0000001000027202 */ /* 0x002fe20000000f00 */
[----:B--2---:R1:W-:Y:S04]  /*dcc0*/  STL [R1+0x11e8], R4 ;  /* 0x0011e80401007387 */ /* 0x0043e80000100800 */
[----:B------:R1:W5:Y:S01]  /*dcd0*/  LD.E R34, [R34.64+0x4] ;  /* 0x0000040422227980 */ /* 0x000362000c101900 */
[----:B------:R-:W-:-:S03]  /*dce0*/  MOV R6, 0xdd00 ;  /* 0x0000dd0000067802 */ /* 0x000fc60000000f00 */
[----:B-1---5:R-:W-:Y:S05]  /*dcf0*/  CALL.REL.NOINC `($_ZN7cutlass13device_kernelIN5flash19enable_sm80_to_sm89INS1_16FlashAttnBwdSm80INS1_25CollectiveMainloopBwdSm80ILi2ELi2EN4cute5tupleIJNS5_1CILi128EEES8_NS7_ILi64EEEEEENS_6half_tEfNS_4arch4Sm80ELb0ELb1ELb1ELb1ELb1ELb0ELb0ELb0ELi2ELi4ELi4ELi4ELb0EEENS1_21CollectiveEpilogueBwdISA_SB_SD_Li256ELb1ELb0ELi2EEENS1_19SingleTileSchedulerILb1ELb0ELb0ELi128EEEEEEEEEvNT_6ParamsE$_ZN4cute3eso3ESOILb0ELb0EJiNS_5tupleIJiNS_1CILi0EEEEEEEEC2ERKiRKS5_) ;  /* 0xffff9e2000007944 */ /* 0x022fea0003c3ffff */
[----:B-1----:R1:W5:Y:S01]  /*dd00*/  LDL.64 R2, [R1+0x758] ;  /* 0x0007580001027983 */ /* 0x0023620000100a00 */
[----:B------:R-:W-:-:S02]  /*dd10*/  MOV R81, R60 ;  /* 0x0000003c00517202 */ /* 0x000fc40000000f00 */
[----:B------:R-:W-:Y:S02]  /*dd20*/  MOV R34, 0xdd40 ;  /* 0x0000dd4000227802 */ /* 0x000fe40000000f00 */
[----:B-1---5:R-:W-:Y:S05]  /*dd30*/  CALL.REL.NOINC `($_ZN7cutlass13device_kernelIN5flash19enable_sm80_to_sm89INS1_16FlashAttnBwdSm80INS1_25CollectiveMainloopBwdSm80ILi2ELi2EN4cute5tupleIJNS5_1CILi128EEES8_NS7_ILi64EEEEEENS_6half_tEfNS_4arch4Sm80ELb0ELb1ELb1ELb1ELb1ELb0ELb0ELb0ELi2ELi4ELi4ELi4ELb0EEENS1_21CollectiveEpilogueBwdISA_SB_SD_Li256ELb1ELb0ELi2EEENS1_19SingleTileSchedulerILb1ELb0ELb0ELi128EEEEEEEEEvNT_6ParamsE$_ZN4cute3eso3ESOILb0ELb1EJNS_5tupleIJiNS2_IJiNS_1CILi0EEEEEEEEENS2_IJNS_10UnderscoreENS2_IJS7_S7_EEEEEEEEC2ERKS6_RKS9_) ;  /* 0xffffa23000007944 */ /* 0x022fea0003c3ffff */
[----:B------:R-:W2:Y:S01]  /*dd40*/  LDL.64 R4, [R1+0x758] ;  /* 0x0007580001047983 */ /* 0x000ea20000100a00 */
[----:B-1----:R-:W-:Y:S02]  /*dd50*/  MOV R2, R20 ;  /* 0x0000001400027202 */ /* 0x002fe40000000f00 */
[----:B------:R-:W-:Y:S01]  /*dd60*/  MOV R6, 0xdda0 ;  /* 0x0000dda000067802 */ /* 0x000fe20000000f00 */
[----:B--2---:R1:W-:Y:S04]  /*dd70*/  STL [R1+0x11ec], R4 ;  /* 0x0011ec0401007387 */ /* 0x0043e80000100800 */
[----:B------:R1:W-:Y:S02]  /*dd80*/  STL [R1+0x11f0], R5 ;  /* 0x0011f00501007387 */ /* 0x0003e40000100800 */
[----:B-1----:R-:W-:Y:S05]  /*dd90*/  CALL.REL.NOINC `($_ZN7cutlass13device_kernelIN5flash19enable_sm80_to_sm89INS1_16FlashAttnBwdSm80INS1_25CollectiveMainloopBwdSm80ILi2ELi2EN4cute5tupleIJNS5_1CILi128EEES8_NS7_ILi64EEEEEENS_6half_tEfNS_4arch4Sm80ELb0ELb1ELb1ELb1ELb1ELb0ELb0ELb0ELi2ELi4ELi4ELi4ELb0EEENS1_21CollectiveEpilogueBwdISA_SB_SD_Li256ELb1ELb0ELi2EEENS1_19SingleTileSchedulerILb1ELb0ELb0ELi128EEEEEEEEEvNT_6ParamsE$_ZZN4cute4diceINS_5tupleIJNS1_IJiNS1_IJiNS_1CILi0EEEEEEEEENS1_IJNS_10UnderscoreENS1_IJS6_S6_EEEEEEEEES9_EEDaRKT_RKT0_ENKUlRKT_RKT0_E_clIS5_S5_EEDaSI_SL_) ;  /* 0xffffcd5000007944 */ /* 0x002fea0003c3ffff */
[----:B------:R-:W-:Y:S02]  /*dda0*/  MOV R6, 0xddc0 ;  /* 0x0000ddc000067802 */ /* 0x000fe40000000f00 */
[----:B-1---5:R-:W-:Y:S05]  /*ddb0*/  CALL.REL.NOINC `($_ZN7cutlass13device_kernelIN5flash19enable_sm80_to_sm89INS1_16FlashAttnBwdSm80INS1_25CollectiveMainloopBwdSm80ILi2ELi2EN4cute5tupleIJNS5_1CILi128EEES8_NS7_ILi64EEEEEENS_6half_tEfNS_4arch4Sm80ELb0ELb1ELb1ELb1ELb1ELb0ELb0ELb0ELi2ELi4ELi4ELi4ELb0EEENS1_21CollectiveEpilogueBwdISA_SB_SD_Li256ELb1ELb0ELi2EEENS1_19SingleTileSchedulerILb1ELb0ELb0ELi128EEEEEEEEEvNT_6ParamsE$_ZZN4cute12filter_tupleINS_5tupleIJNS1_IJiNS1_IJiNS_1CILi0EEEEEEEEENS1_IJNS_10UnderscoreENS1_IJS6_S6_EEEEEEEEES9_ZNS_4diceIS9_S9_EEDaRKT_RKT0_EUlRKT_RKT0_E_EEDaSD_SG_OT1_ENKUlDpSJ_E_clIJNS1_IJiiS3_EEENS1_IJEEEEEEDaSQ_) ;  /* 0xffffc7d000007944 */ /* 0x022fea0003c3ffff */
[----:B------:R-:W-:Y:S02]  /*ddc0*/  MOV R6, 0xdde0 ;  /* 0x0000dde000067802 */ /* 0x000fe40000000f00 */
[----:B------:R-:W-:Y:S05]  /*ddd0*/  CALL.REL.NOINC `($_ZN7cutlass13device_kernelIN5flash19enable_sm80_to_sm89INS1_16FlashAttnBwdSm80INS1_25CollectiveMainloopBwdSm80ILi2ELi2EN4cute5tupleIJNS5_1CILi128EEES8_NS7_ILi64EEEEEENS_6half_tEfNS_4arch4Sm80ELb0ELb1ELb1ELb1ELb1ELb0ELb0ELb0ELi2ELi4ELi4ELi4ELb0EEENS1_21CollectiveEpilogueBwdISA_SB_SD_Li256ELb1ELb0ELi2EEENS1_19SingleTileSchedulerILb1ELb0ELb0ELi128EEEEEEEEEvNT_6ParamsE$_ZZN4cute7idx2crdINS_5tupleIJiiNS_1CILi0EEEEEENS1_IJNS1_IJNS2_ILi4EEENS2_ILi8EEEEEES5_NS2_ILi1EEEEEEEEDaRKT_RKT0_ENKUlRKT_RKT0_E_clIiS7_EEDaSI_SL_) ;  /* 0xffffd46000007944 */ /* 0x000fea0003c3ffff */
[----:B------:R-:W-:Y:S02]  /*dde0*/  MOV R7, R3 ;  /* 0x0000000300077202 */ /* 0x000fe40000000f00 */
[----:B------:R-:W-:-:S02]  /*ddf0*/  MOV R6, 0xde10 ;  /* 0x0000de1000067802 */ /* 0x000fc40000000f00 */
[----:B------:R-:W-:Y:S05]  /*de00*/  CALL.REL.NOINC `($_ZN7cutlass13device_kernelIN5flash19enable_sm80_to_sm89INS1_16FlashAttnBwdSm80INS1_25CollectiveMainloopBwdSm80ILi2ELi2EN4cute5tupleIJNS5_1CILi128EEES8_NS7_ILi64EEEEEENS_6half_tEfNS_4arch4Sm80ELb0ELb1ELb1ELb1ELb1ELb0ELb0ELb0ELi2ELi4ELi4ELi4ELb0EEENS1_21CollectiveEpilogueBwdISA_SB_SD_Li256ELb1ELb0ELi2EEENS1_19SingleTileSchedulerILb1ELb0ELb0ELi128EEEEEEEEEvNT_6ParamsE$_ZZN4cute9transformINS_5tupleIJiiNS_1CILi0EEEEEENS1_IJNS1_IJNS2_ILi4EEENS2_ILi8EEEEEES5_NS2_ILi1EEEEEEZNS_7idx2crdIS4_S9_EEDaRKT_RKT0_EUlRKT_RKT0_E_EEDaSD_SG_OT1_ENKUlDpSJ_E_clIJNS1_IJiiEEEiS3_EEEDaSQ_) ;  /* 0xffffd61000007944 */ /* 0x000fea0003c3ffff */
[----:B------:R-:W-:Y:S02]  /*de10*/  MOV R6, 0xde30 ;  /* 0x0000de3000067802 */ /* 0x000fe40000000f00 */
[----:B------:R-:W-:Y:S05]  /*de20*/  CALL.REL.NOINC `($_ZN7cutlass13device_kernelIN5flash19enable_sm80_to_sm89INS1_16FlashAttnBwdSm80INS1_25CollectiveMainloopBwdSm80ILi2ELi2EN4cute5tupleIJNS5_1CILi128EEES8_NS7_ILi64EEEEEENS_6half_tEfNS_4arch4Sm80ELb0ELb1ELb1ELb1ELb1ELb0ELb0ELb0ELi2ELi4ELi4ELi4ELb0EEENS1_21CollectiveEpilogueBwdISA_SB_SD_Li256ELb1ELb0ELi2EEENS1_19SingleTileSchedulerILb1ELb0ELb0ELi128EEEEEEEEEvNT_6ParamsE$_ZZN4cute13to_mixed_bitsINS_5tupleIJNS1_IJNS_1CILi4EEENS2_ILi8EEEEEES3_NS2_ILi1EEEEEENS1_IJNS1_IJNS2_ILi0EEENS2_ILi64EEEEEES8_S8_EEENS1_IJNS1_IJiiEEEiS8_EEEEEDaRKT_RKT0_RKT1_ENKUlRKT_RKT0_RKT1_E_clIS5_SA_SC_EEDaSP_SS_SV_) ;  /* 0xffffcae000007944 */ /* 0x000fea0003c3ffff */
[----:B------:R-:W-:Y:S02]  /*de30*/  MOV R29, R4 ;  /* 0x00000004001d7202 */ /* 0x000fe40000000f00 */
[----:B------:R-:W-:-:S02]  /*de40*/  MOV R4, 0xde60 ;  /* 0x0000de6000047802 */ /* 0x000fc40000000f00 */
[----:B------:R-:W-:Y:S05]  /*de50*/  CALL.REL.NOINC `($_ZN7cutlass13device_kernelIN5flash19enable_sm80_to_sm89INS1_16FlashAttnBwdSm80INS1_25CollectiveMainloopBwdSm80ILi2ELi2EN4cute5tupleIJNS5_1CILi128EEES8_NS7_ILi64EEEEEENS_6half_tEfNS_4arch4Sm80ELb0ELb1ELb1ELb1ELb1ELb0ELb0ELb0ELi2ELi4ELi4ELi4ELb0EEENS1_21CollectiveEpilogueBwdISA_SB_SD_Li256ELb1ELb0ELi2EEENS1_19SingleTileSchedulerILb1ELb0ELb0ELi128EEEEEEEEEvNT_6ParamsE$_ZZN4cute13to_mixed_bitsINS_5tupleIJNS1_IJNS_1CILi4EEENS2_ILi8EEEEEES3_NS2_ILi1EEEEEENS1_IJNS1_IJNS2_ILi0EEENS2_ILi64EEEEEES8_S8_EEENS1_IJNS1_IJiiEEEiS8_EEEEEDaRKT_RKT0_RKT1_ENKUlDpRKT_E_clIJNS_9MixedBitsILj0ELj448EEENS2_ILj0EEESV_EEEDaSQ_) ;  /* 0xffffca8000007944 */ /* 0x000fea0003c3ffff */
        /* <DEDUP_REMOVED lines=21> */
[----:B------:R-:W-:Y:S05]  /*dfb0*/  CALL.REL.NOINC `($_ZN7cutlass13device_kernelIN5flash19enable_sm80_to_sm89INS1_16FlashAttnBwdSm80INS1_25CollectiveMainloopBwdSm80ILi2ELi2EN4cute5tupleIJNS5_1CILi128EEES8_NS7_ILi64EEEEEENS_6half_tEfNS_4arch4Sm80ELb0ELb1ELb1ELb1ELb1ELb0ELb0ELb0ELi2ELi4ELi4ELi4ELb0EEENS1_21CollectiveEpilogueBwdISA_SB_SD_Li256ELb1ELb0ELi2EEENS1_19SingleTileSchedulerILb1ELb0ELb0ELi128EEEEEEEEEvNT_6ParamsE$_ZN4cute3eso3ESOILb0ELb0EJiiiEEC2ERKiS4_S4_) ;  /* 0xffff9dc000007944 */ /* 0x000fea0003c3ffff */
[----:B------:R2:W5:Y:S04]  /*dfc0*/  LDL R5, [R1+0x760] ;  /* 0x0007600001057983 */ /* 0x0005680000100800 */
[----:B-1----:R2:W5:Y:S01]  /*dfd0*/  LDL.64 R2, [R1+0x758] ;  /* 0x0007580001027983 */ /* 0x0025620000100a00 */
[----:B------:R-:W-:-:S02]  /*dfe0*/  MOV R81, R60 ;  /* 0x0000003c00517202 */ /* 0x000fc40000000f00 */
[----:B------:R-:W-:Y:S02]  /*dff0*/  MOV R6, 0xe010 ;  /* 0x0000e01000067802 */ /* 0x000fe40000000f00 */
[----:B--2--5:R-:W-:Y:S05]  /*e000*/  CALL.REL.NOINC `($_ZN7cutlass13device_kernelIN5flash19enable_sm80_to_sm89INS1_16FlashAttnBwdSm80INS1_25CollectiveMainloopBwdSm80ILi2ELi2EN4cute5tupleIJNS5_1CILi128EEES8_NS7_ILi64EEEEEENS_6half_tEfNS_4arch4Sm80ELb0ELb1ELb1ELb1ELb1ELb0ELb0ELb0ELi2ELi4ELi4ELi4ELb0EEENS1_21CollectiveEpilogueBwdISA_SB_SD_Li256ELb1ELb0ELi2EEENS1_19SingleTileSchedulerILb1ELb0ELb0ELi128EEEEEEEEEvNT_6ParamsE$_ZN4cute3eso3ESOILb1ELb0EJNS_1CILi1EEENS_5tupleIJiiiEEENS2_ILi64EEENS4_IJNS2_ILi72EEENS2_ILi144EEENS2_ILi288EEEEEENS2_ILi512EEEEEC2ERKS3_RKS5_RKS6_RKSA_RKSB_) ;  /* 0xffffa51000007944 */ /* 0x024fea0003c3ffff */
[----:B-1----:R1:W5:Y:S04]  /*e010*/  LDL R5, [R1+0x760] ;  /* 0x0007600001057983 */ /* 0x0023680000100800 */
[----:B------:R1:W5:Y:S01]  /*e020*/  LDL.64 R2, [R1+0x758] ;  /* 0x0007580001027983 */ /* 0x0003620000100a00 */
[----:B------:R-:W-:Y:S02]  /*e030*/  MOV R81, R60 ;  /* 0x0000003c00517202 */ /* 0x000fe40000000f00 */
[----:B------:R-:W-:Y:S02]  /*e040*/  MOV R6, 0xe060 ;  /* 0x0000e06000067802 */ /* 0x000fe40000000f00 */
[----:B-1---5:R-:W-:Y:S05]  /*e050*/  CALL.REL.NOINC `($_ZN7cutlass13device_kernelIN5flash19enable_sm80_to_sm89INS1_16FlashAttnBwdSm80INS1_25CollectiveMainloopBwdSm80ILi2ELi2EN4cute5tupleIJNS5_1CILi128EEES8_NS7_ILi64EEEEEENS_6half_tEfNS_4arch4Sm80ELb0ELb1ELb1ELb1ELb1ELb0ELb0ELb0ELi2ELi4ELi4ELi4ELb0EEENS1_21CollectiveEpilogueBwdISA_SB_SD_Li256ELb1ELb0ELi2EEENS1_19SingleTileSchedulerILb1ELb0ELb0ELi128EEEEEEEEEvNT_6ParamsE$_ZN4cute5tupleIJNS0_IJNS_1CILi8EEENS0_IJNS1_ILi2EEES3_S3_EEENS1_ILi1EEES4_S5_EEENS0_IJS5_NS0_IJiiiEEENS1_ILi64EEENS0_IJNS1_ILi72EEENS1_ILi144EEENS1_ILi288EEEEEENS1_ILi512EEEEEEEEC2ERKS6_RKSE_) ;  /* 0xffffc18000007944 */ /* 0x022fea0003c3ffff */
[----:B-1----:R1:W5:Y:S04]  /*e060*/  LDL R5, [R1+0x760] ;  /* 0x0007600001057983 */ /* 0x0023680000100800 */
[----:B------:R1:W5:Y:S01]  /*e070*/  LDL.64 R2, [R1+0x758] ;  /* 0x0007580001027983 */ /* 0x0003620000100a00 */
[----:B------:R-:W-:-:S03]  /*e080*/  MOV R4, 0xe0a0 ;  /* 0x0000e0a000047802 */ /* 0x000fc60000000f00 */
[----:B-1---5:R-:W-:Y:S05]  /*e090*/  CALL.REL.NOINC `($_ZN7cutlass13device_kernelIN5flash19enable_sm80_to_sm89INS1_16FlashAttnBwdSm80INS1_25CollectiveMainloopBwdSm80ILi2ELi2EN4cute5tupleIJNS5_1CILi128EEES8_NS7_ILi64EEEEEENS_6half_tEfNS_4arch4Sm80ELb0ELb1ELb1ELb1ELb1ELb0ELb0ELb0ELi2ELi4ELi4ELi4ELb0EEENS1_21CollectiveEpilogueBwdISA_SB_SD_Li256ELb1ELb0ELi2EEENS1_19SingleTileSchedulerILb1ELb0ELb0ELi128EEEEEEEEEvNT_6ParamsE$_ZZN4cute7flattenINS_5tupleIJNS_1CILi1EEENS1_IJiiiEEENS2_ILi64EEENS1_IJNS2_ILi72EEENS2_ILi144EEENS2_ILi288EEEEEENS2_ILi512EEEEEEEEDaRKT_ENKUlRKT_E_clIS4_EEDaSH_) ;  /* 0xffffd08000007944 */ /* 0x022fea0003c3ffff */
[----:B------:R-:W-:Y:S02]  /*e0a0*/  MOV R6, 0xe0c0 ;  /* 0x0000e0c000067802 */ /* 0x000fe40000000f00 */
[----:B------:R-:W-:Y:S05]  /*e0b0*/  CALL.REL.NOINC `($_ZN7cutlass13device_kernelIN5flash19enable_sm80_to_sm89INS1_16FlashAttnBwdSm80INS1_25CollectiveMainloopBwdSm80ILi2ELi2EN4cute5tupleIJNS5_1CILi128EEES8_NS7_ILi64EEEEEENS_6half_tEfNS_4arch4Sm80ELb0ELb1ELb1ELb1ELb1ELb0ELb0ELb0ELi2ELi4ELi4ELi4ELb0EEENS1_21CollectiveEpilogueBwdISA_SB_SD_Li256ELb1ELb0ELi2EEENS1_19SingleTileSchedulerILb1ELb0ELb0ELi128EEEEEEEEEvNT_6ParamsE$_ZZN4cute12filter_tupleINS_5tupleIJNS_1CILi1EEENS1_IJiiiEEENS2_ILi64EEENS1_IJNS2_ILi72EEENS2_ILi144EEENS2_ILi288EEEEEENS2_ILi512EEEEEEZNS_7flattenISB_EEDaRKT_EUlRKT_E_EEDaSF_OT0_ENKUlDpSI_E_clIJNS1_IJS3_EEES4_NS1_IJS5_EEES9_NS1_IJSA_EEEEEEDaSM_) ;  /* 0xffffc65000007944 */ /* 0x000fea0003c3ffff */
[----:B------:R-:W-:Y:S02]  /*e0c0*/  MOV R81, R60 ;  /* 0x0000003c00517202 */ /* 0x000fe40000000f00 */
[----:B------:R-:W-:-:S02]  /*e0d0*/  MOV R6, 0xe0f0 ;  /* 0x0000e0f000067802 */ /* 0x000fc40000000f00 */
[----:B------:R-:W-:Y:S05]  /*e0e0*/  CALL.REL.NOINC `($_ZN7cutlass13device_kernelIN5flash19enable_sm80_to_sm89INS1_16FlashAttnBwdSm80INS1_25CollectiveMainloopBwdSm80ILi2ELi2EN4cute5tupleIJNS5_1CILi128EEES8_NS7_ILi64EEEEEENS_6half_tEfNS_4arch4Sm80ELb0ELb1ELb1ELb1ELb1ELb0ELb0ELb0ELi2ELi4ELi4ELi4ELb0EEENS1_21CollectiveEpilogueBwdISA_SB_SD_Li256ELb1ELb0ELi2EEENS1_19SingleTileSchedulerILb1ELb0ELb0ELi128EEEEEEEEEvNT_6ParamsE$_ZN4cute3eso3ESOILb0ELb1EJiNS_1CILi72EEENS2_ILi512EEEEEC2ERKiRKS3_RKS4_) ;  /* 0xffffa05000007944 */ /* 0x000fea0003c3ffff */
[----:B------:R-:W2:Y:S01]  /*e0f0*/  LDL R28, [R1+0x758] ;  /* 0x00075800011c7983 */ /* 0x000ea20000100800 */
[----:B------:R-:W-:Y:S01]  /*e100*/  IMAD.MOV.U32 R81, RZ, RZ, R60 ;  /* 0x000000ffff517224 */ /* 0x000fe200078e003c */
[----:B-1----:R-:W-:-:S02]  /*e110*/  MOV R2, R12 ;  /* 0x0000000c00027202 */ /* 0x002fc40000000f00 */
[----:B------:R-:W-:Y:S01]  /*e120*/  MOV R6, 0xe150 ;  /* 0x0000e15000067802 */ /* 0x000fe20000000f00 */
[----:B--2---:R1:W-:Y:S04]  /*e130*/  STL [R1+0x790], R28 ;  /* 0x0007901c01007387 */ /* 0x0043e80000100800 */
[----:B-1----:R-:W-:Y:S05]  /*e140*/  CALL.REL.NOINC `($_ZN7cutlass13device_kernelIN5flash19enable_sm80_to_sm89INS1_16FlashAttnBwdSm80INS1_25CollectiveMainloopBwdSm80ILi2ELi2EN4cute5tupleIJNS5_1CILi128EEES8_NS7_ILi64EEEEEENS_6half_tEfNS_4arch4Sm80ELb0ELb1ELb1ELb1ELb1ELb0ELb0ELb0ELi2ELi4ELi4ELi4ELb0EEENS1_21CollectiveEpilogueBwdISA_SB_SD_Li256ELb1ELb0ELi2EEENS1_19SingleTileSchedulerILb1ELb0ELb0ELi128EEEEEEEEEvNT_6ParamsE$_ZN4cute3eso3ESOILb0ELb0EJiiNS_1CILi72EEENS2_ILi512EEEEEC2ERKiS7_RKS3_RKS4_) ;  /* 0xffff9bb000007944 */ /* 0x002fea0003c3ffff */
        /* <DEDUP_REMOVED lines=8> */
[----:B-1----:R-:W-:Y:S05]  /*e1d0*/  CALL.REL.NOINC `($_ZN7cutlass13device_kernelIN5flash19enable_sm80_to_sm89INS1_16FlashAttnBwdSm80INS1_25CollectiveMainloopBwdSm80ILi2ELi2EN4cute5tupleIJNS5_1CILi128EEES8_NS7_ILi64EEEEEENS_6half_tEfNS_4arch4Sm80ELb0ELb1ELb1ELb1ELb1ELb0ELb0ELb0ELi2ELi4ELi4ELi4ELb0EEENS1_21CollectiveEpilogueBwdISA_SB_SD_Li256ELb1ELb0ELi2EEENS1_19SingleTileSchedulerILb1ELb0ELb0ELi128EEEEEEEEEvNT_6ParamsE$_ZN4cute3eso3ESOILb0ELb0EJiiiNS_1CILi72EEENS2_ILi512EEEEEC2ERKiS7_S7_RKS3_RKS4_) ;  /* 0xffff9cf000007944 */ /* 0x002fea0003c3ffff */
        /* <DEDUP_REMOVED lines=9> */
[----:B-1----:R-:W-:Y:S05]  /*e270*/  CALL.REL.NOINC `($_ZN7cutlass13device_kernelIN5flash19enable_sm80_to_sm89INS1_16FlashAttnBwdSm80INS1_25CollectiveMainloopBwdSm80ILi2ELi2EN4cute5tupleIJNS5_1CILi128EEES8_NS7_ILi64EEEEEENS_6half_tEfNS_4arch4Sm80ELb0ELb1ELb1ELb1ELb1ELb0ELb0ELb0ELi2ELi4ELi4ELi4ELb0EEENS1_21CollectiveEpilogueBwdISA_SB_SD_Li256ELb1ELb0ELi2EEENS1_19SingleTileSchedulerILb1ELb0ELb0ELi128EEEEEEEEEvNT_6ParamsE$_ZN4cute3eso3ESOILb1ELb0EJNS_1CILi1EEEiiiNS2_ILi72EEENS2_ILi512EEEEEC2ERKS3_RKiSA_SA_RKS4_RKS5_) ;  /* 0xffffa3c000007944 */ /* 0x002fea0003c3ffff */
[----:B-1----:R1:W5:Y:S04]  /*e280*/  LDL R5, [R1+0x778] ;  /* 0x0007780001057983 */ /* 0x0023680000100800 */
[----:B------:R1:W5:Y:S01]  /*e290*/  LDL.64 R2, [R1+0x770] ;  /* 0x0007700001027983 */ /* 0x0003620000100a00 */
[----:B------:R-:W-:-:S02]  /*e2a0*/  MOV R82, R59 ;  /* 0x0000003b00527202 */ /* 0x000fc40000000f00 */
[----:B------:R-:W-:Y:S02]  /*e2b0*/  MOV R6, 0xe2d0 ;  /* 0x0000e2d000067802 */ /* 0x000fe40000000f00 */
[----:B-1---5:R-:W-:Y:S05]  /*e2c0*/  CALL.REL.NOINC `($_ZN7cutlass13device_kernelIN5flash19enable_sm80_to_sm89INS1_16FlashAttnBwdSm80INS1_25CollectiveMainloopBwdSm80ILi2ELi2EN4cute5tupleIJNS5_1CILi128EEES8_NS7_ILi64EEEEEENS_6half_tEfNS_4arch4Sm80ELb0ELb1ELb1ELb1ELb1ELb0ELb0ELb0ELi2ELi4ELi4ELi4ELb0EEENS1_21CollectiveEpilogueBwdISA_SB_SD_Li256ELb1ELb0ELi2EEENS1_19SingleTileSchedulerILb1ELb0ELb0ELi128EEEEEEEEEvNT_6ParamsE$_ZN4cute5tupleIJNS0_IJNS_1CILi8EEENS1_ILi2EEES3_S3_S2_S3_EEENS0_IJNS1_ILi1EEEiiiNS1_ILi72EEENS1_ILi512EEEEEEEEC2ERKS4_RKS8_) ;  /* 0xffffbf8000007944 */ /* 0x022fea0003c3ffff */
        /* <DEDUP_REMOVED lines=8> */
[----:B-1----:R-:W-:Y:S05]  /*e350*/  CALL.REL.NOINC `($_ZN7cutlass13device_kernelIN5flash19enable_sm80_to_sm89INS1_16FlashAttnBwdSm80INS1_25CollectiveMainloopBwdSm80ILi2ELi2EN4cute5tupleIJNS5_1CILi128EEES8_NS7_ILi64EEEEEENS_6half_tEfNS_4arch4Sm80ELb0ELb1ELb1ELb1ELb1ELb0ELb0ELb0ELi2ELi4ELi4ELi4ELb0EEENS1_21CollectiveEpilogueBwdISA_SB_SD_Li256ELb1ELb0ELi2EEENS1_19SingleTileSchedulerILb1ELb0ELb0ELi128EEEEEEEEEvNT_6ParamsE$_ZZN4cute6detail16composition_implINS_5tupleIJNS_1CILi8EEENS3_ILi2EEES5_S5_S4_S5_EEENS2_IJNS3_ILi1EEEiiiNS3_ILi72EEENS3_ILi512EEEEEENS2_IJNS2_IJS5_S5_S5_EEES5_NS3_ILi4EEEEEENS2_IJNS2_IJS7_S9_S4_EEENS3_ILi4096EEENS3_ILi16EEEEEEEEDaRKT_RKT0_RKT1_RKT2_ENKUlRKT_RKT0_E_clISB_SE_EEDaSW_SZ_) ;  /* 0xffffcb9000007944 */ /* 0x002fea0003c3ffff */
[----:B------:R-:W-:Y:S02]  /*e360*/  MOV R69, R13 ;  /* 0x0000000d00457202 */ /* 0x000fe40000000f00 */
[----:B------:R-:W-:Y:S02]  /*e370*/  MOV R6, 0xe390 ;  /* 0x0000e39000067802 */ /* 0x000fe40000000f00 */
[----:B-----5:R-:W-:Y:S05]  /*e380*/  CALL.REL.NOINC `($_ZN7cutlass13device_kernelIN5flash19enable_sm80_to_sm89INS1_16FlashAttnBwdSm80INS1_25CollectiveMainloopBwdSm80ILi2ELi2EN4cute5tupleIJNS5_1CILi128EEES8_NS7_ILi64EEEEEENS_6half_tEfNS_4arch4Sm80ELb0ELb1ELb1ELb1ELb1ELb0ELb0ELb0ELi2ELi4ELi4ELi4ELb0EEENS1_21CollectiveEpilogueBwdISA_SB_SD_Li256ELb1ELb0ELi2EEENS1_19SingleTileSchedulerILb1ELb0ELb0ELi128EEEEEEEEEvNT_6ParamsE$_ZZN4cute6detail16composition_implINS_5tupleIJNS_1CILi8EEENS3_ILi2EEES5_S5_S4_S5_EEENS2_IJNS3_ILi1EEEiiiNS3_ILi72EEENS3_ILi512EEEEEENS2_IJNS2_IJS5_S5_S5_EEES5_NS3_ILi4EEEEEENS2_IJNS2_IJS7_S9_S4_EEENS3_ILi4096EEENS3_ILi16EEEEEEEEDaRKT_RKT0_RKT1_RKT2_ENKUlRKT_RKT0_E_clISC_SG_EEDaSW_SZ_) ;  /* 0xffffcbb000007944 */ /* 0x020fea0003c3ffff */
[----:B-----5:R2:W-:Y:S01]  /*e390*/  STL.64 [R1+0x770], R2 ;  /* 0x0007700201007387 */ /* 0x0205e20000100a00 */
[----:B------:R-:W-:Y:S02]  /*e3a0*/  MOV R6, R4 ;  /* 0x0000000400067202 */ /* 0x000fe40000000f00 */
[----:B------:R-:W-:Y:S02]  /*e3b0*/  MOV R4, 0xe3d0 ;  /* 0x0000e3d000047802 */ /* 0x000fe40000000f00 */
[----:B-12---:R-:W-:Y:S05]  /*e3c0*/  CALL.REL.NOINC `($_ZN7cutlass13device_kernelIN5flash19enable_sm80_to_sm89INS1_16FlashAttnBwdSm80INS1_25CollectiveMainloopBwdSm80ILi2ELi2EN4cute5tupleIJNS5_1CILi128EEES8_NS7_ILi64EEEEEENS_6half_tEfNS_4arch4Sm80ELb0ELb1ELb1ELb1ELb1ELb0ELb0ELb0ELi2ELi4ELi4ELi4ELb0EEENS1_21CollectiveEpilogueBwdISA_SB_SD_Li256ELb1ELb0ELi2EEENS1_19SingleTileSchedulerILb1ELb0ELb0ELi128EEEEEEEEEvNT_6ParamsE$_ZN4cute3eso3ESOILb0ELb0EJNS_5tupleIJNS_1CILi1EEENS3_ILi512EEEiEEENS3_ILi4096EEENS2_IJiiEEEEEC2ERKS6_RKS7_RKS8_) ;  /* 0xffff8d1000007944 */ /* 0x006fea0003c3ffff */
[----:B------:R2:W5:Y:S04]  /*e3d0*/  LDL R5, [R1+0x760] ;  /* 0x0007600001057983 */ /* 0x0005680000100800 */
[----:B-1----:R2:W5:Y:S01]  /*e3e0*/  LDL.64 R2, [R1+0x758] ;  /* 0x0007580001027983 */ /* 0x0025620000100a00 */
[----:B------:R-:W-:-:S03]  /*e3f0*/  MOV R6, 0xe410 ;  /* 0x0000e41000067802 */ /* 0x000fc60000000f00 */
[----:B--2--5:R-:W-:Y:S05]  /*e400*/  CALL.REL.NOINC `($_ZN7cutlass13device_kernelIN5flash19enable_sm80_to_sm89INS1_16FlashAttnBwdSm80INS1_25CollectiveMainloopBwdSm80ILi2ELi2EN4cute5tupleIJNS5_1CILi128EEES8_NS7_ILi64EEEEEENS_6half_tEfNS_4arch4Sm80ELb0ELb1ELb1ELb1ELb1ELb0ELb0ELb0ELi2ELi4ELi4ELi4ELb0EEENS1_21CollectiveEpilogueBwdISA_SB_SD_Li256ELb1ELb0ELi2EEENS1_19SingleTileSchedulerILb1ELb0ELb0ELi128EEEEEEEEEvNT_6ParamsE$_ZN4cute5tupleIJNS0_IJNS0_IJNS_1CILi2EEES2_S2_EEES2_NS0_IJS2_S2_EEEEEENS0_IJNS0_IJNS1_ILi1EEENS1_ILi512EEEiEEENS1_ILi4096EEENS0_IJiiEEEEEEEEC2ERKS5_RKSB_) ;  /* 0xffffbb1000007944 */ /* 0x024fea0003c3ffff */
[----:B-1----:R1:W5:Y:S04]  /*e410*/  LDL R4, [R1+0x760] ;  /* 0x0007600001047983 */ /* 0x0023680000100800 */
[----:B------:R1:W5:Y:S01]  /*e420*/  LDL.64 R2, [R1+0x758] ;  /* 0x0007580001027983 */ /* 0x0003620000100a00 */
[----:B------:R-:W-:-:S02]  /*e430*/  LEA.HI R26, R26, R26, RZ, 0x1d ;  /* 0x0000001a1a1a7211 */ /* 0x000fc400078fe8ff */
[----:B------:R-:W-:-:S03]  /*e440*/  MOV R6, 0xe480 ;  /* 0x0000e48000067802 */ /* 0x000fc60000000f00 */
[----:B------:R-:W-:-:S05]  /*e450*/  IMAD.U32 R26, R7, 0x2, R26 ;  /* 0x00000002071a7824 */ /* 0x000fca00078e001a */
[----:B------:R1:W-:Y:S02]  /*e460*/  STL [R1+0x11e4], R26 ;  /* 0x0011e41a01007387 */ /* 0x0003e40000100800 */
[----:B-1---5:R-:W-:Y:S05]  /*e470*/  CALL.REL.NOINC `($_ZN7cutlass13device_kernelIN5flash19enable_sm80_to_sm89INS1_16FlashAttnBwdSm80INS1_25CollectiveMainloopBwdSm80ILi2ELi2EN4cute5tupleIJNS5_1CILi128EEES8_NS7_ILi64EEEEEENS_6half_tEfNS_4arch4Sm80ELb0ELb1ELb1ELb1ELb1ELb0ELb0ELb0ELi2ELi4ELi4ELi4ELb0EEENS1_21CollectiveEpilogueBwdISA_SB_SD_Li256ELb1ELb0ELi2EEENS1_19SingleTileSchedulerILb1ELb0ELb0ELi128EEEEEEEEEvNT_6ParamsE$_ZN4cute3eso3ESOILb0ELb0EJNS_6LayoutINS_5tupleIJNS3_IJNS_1CILi2EEES5_S5_EEES5_NS3_IJS5_S5_EEEEEENS3_IJNS3_IJNS4_ILi1EEENS4_ILi512EEEiEEENS4_ILi4096EEENS3_IJiiEEEEEEEEjEEC2ERKSF_RKj) ;  /* 0xffff92e000007944 */ /* 0x022fea0003c3ffff */
[----:B-1----:R-:W2:Y:S04]  /*e480*/  LDL.64 R6, [R1+0x760] ;  /* 0x0007600001067983 */ /* 0x002ea80000100a00 */
[----:B------:R1:W5:Y:S01]  /*e490*/  LDL.64 R4, [R1+0x758] ;  /* 0x0007580001047983 */ /* 0x0003620000100a00 */
[----:B------:R-:W-:Y:S02]  /*e4a0*/  MOV R38, R60 ;  /* 0x0000003c00267202 */ /* 0x000fe40000000f00 */
[----:B------:R-:W-:Y:S01]  /*e4b0*/  MOV R46, 0xe4e0 ;  /* 0x0000e4e0002e7802 */ /* 0x000fe20000000f00 */
[----:B--2---:R-:W-:-:S04]  /*e4c0*/  IMAD.WIDE.U32 R2, R7, 0x2, R24 ;  /* 0x0000000207027825 */ /* 0x004fc800078e0018 */
[----:B-1---5:R-:W-:Y:S05]  /*e4d0*/  CALL.REL.NOINC `($_ZN7cutlass13device_kernelIN5flash19enable_sm80_to_sm89INS1_16FlashAttnBwdSm80INS1_25CollectiveMainloopBwdSm80ILi2ELi2EN4cute5tupleIJNS5_1CILi128EEES8_NS7_ILi64EEEEEENS_6half_tEfNS_4arch4Sm80ELb0ELb1ELb1ELb1ELb1ELb0ELb0ELb0ELi2ELi4ELi4ELi4ELb0EEENS1_21CollectiveEpilogueBwdISA_SB_SD_Li256ELb1ELb0ELi2EEENS1_19SingleTileSchedulerILb1ELb0ELb0ELi128EEEEEEEEEvNT_6ParamsE$_ZN4cute8smem_ptrIPN7cutlass6half_tEECI1NS_12iter_adaptorIS3_S4_EEES3_) ;  /* 0xffffbea000007944 */ /* 0x022fea0003c3ffff */
[----:B------:R-:W2:Y:S01]  /*e4e0*/  LDL.64 R24, [R1+0x758] ;  /* 0x0007580001187983 */ /* 0x000ea20000100a00 */
[----:B-1----:R-:W-:Y:S01]  /*e4f0*/  IMAD.MOV.U32 R2, RZ, RZ, R4 ;  /* 0x000000ffff027224 */ /* 0x002fe200078e0004 */
[----:B------:R-:W-:-:S02]  /*e500*/  MOV R3, R5 ;  /* 0x0000000500037202 */ /* 0x000fc40000000f00 */
[----:B------:R-:W-:Y:S01]  /*e510*/  MOV R30, 0xe540 ;  /* 0x0000e540001e7802 */ /* 0x000fe20000000f00 */
[----:B--2---:R1:W-:Y:S04]  /*e520*/  STL.64 [R1+0x770], R24 ;  /* 0x0007701801007387 */ /* 0x0043e80000100a00 */
[----:B-1----:R-:W-:Y:S05]  /*e530*/  CALL.REL.NOINC `($_ZN7cutlass13device_kernelIN5flash19enable_sm80_to_sm89INS1_16FlashAttnBwdSm80INS1_25CollectiveMainloopBwdSm80ILi2ELi2EN4cute5tupleIJNS5_1CILi128EEES8_NS7_ILi64EEEEEENS_6half_tEfNS_4arch4Sm80ELb0ELb1ELb1ELb1ELb1ELb0ELb0ELb0ELi2ELi4ELi4ELi4ELb0EEENS1_21CollectiveEpilogueBwdISA_SB_SD_Li256ELb1ELb0ELi2EEENS1_19SingleTileSchedulerILb1ELb0ELb0ELi128EEEEEEEEEvNT_6ParamsE$_ZN4cute3eso3ESOILb0ELb0EJNS_6LayoutINS_5tupleIJNS3_IJNS_1CILi2EEES5_S5_EEES5_NS3_IJS5_S5_EEEEEENS3_IJNS3_IJNS4_ILi1EEENS4_ILi512EEEiEEENS4_ILi4096EEENS3_IJiiEEEEEEEENS_10ViewEngineINS_8smem_ptrIPN7cutlass6half_tEEEEEEEC2ERKSF_RKSM_) ;  /* 0xffff91a000007944 */ /* 0x002fea0003c3ffff */
[----:B-1----:R-:W-:Y:S02]  /*e540*/  MOV R2, 0xe560 ;  /* 0x0000e56000027802 */ /* 0x002fe40000000f00 */
[----:B------:R-:W-:Y:S05]  /*e550*/  CALL.REL.NOINC `($_ZN7cutlass13device_kernelIN5flash19enable_sm80_to_sm89INS1_16FlashAttnBwdSm80INS1_25CollectiveMainloopBwdSm80ILi2ELi2EN4cute5tupleIJNS5_1CILi128EEES8_NS7_ILi64EEEEEENS_6half_tEfNS_4arch4Sm80ELb0ELb1ELb1ELb1ELb1ELb0ELb0ELb0ELi2ELi4ELi4ELi4ELb0EEENS1_21CollectiveEpilogueBwdISA_SB_SD_Li256ELb1ELb0ELi2EEENS1_19SingleTileSchedulerILb1ELb0ELb0ELi128EEEEEEEEEvNT_6ParamsE$_ZZN4cute4takeILi1ELi3ENS_5tupleIJNS1_IJNS_1CILi1EEENS2_ILi512EEEiEEENS2_ILi4096EEENS1_IJiiEEEEEEEEDaRKT1_ENKUlDpRKT_E_clIJS6_S7_EEEDaSF_) ;  /* 0xffffc64000007944 */ /* 0x000fea0003c3ffff */
[----:B------:R-:W-:Y:S02]  /*e560*/  MOV R2, 0xe580 ;  /* 0x0000e58000027802 */ /* 0x000fe40000000f00 */
[----:B------:R-:W-:Y:S05]  /*e570*/  CALL.REL.NOINC `($_ZN7cutlass13device_kernelIN5flash19enable_sm80_to_sm89INS1_16FlashAttnBwdSm80INS1_25CollectiveMainloopBwdSm80ILi2ELi2EN4cute5tupleIJNS5_1CILi128EEES8_NS7_ILi64EEEEEENS_6half_tEfNS_4arch4Sm80ELb0ELb1ELb1ELb1ELb1ELb0ELb0ELb0ELi2ELi4ELi4ELi4ELb0EEENS1_21CollectiveEpilogueBwdISA_SB_SD_Li256ELb1ELb0ELi2EEENS1_19SingleTileSchedulerILb1ELb0ELb0ELi128EEEEEEEEEvNT_6ParamsE$_ZZN4cute16flatten_to_tupleINS_5tupleIJNS_1CILi4096EEENS1_IJiiEEEEEEEEDaRKT_ENKUlRKT_E_clIS4_EEDaSB_) ;  /* 0xffffc55000007944 */ /* 0x000fea0003c3ffff */
[----:B------:R-:W-:Y:S02]  /*e580*/  MOV R2, 0xe5a0 ;  /* 0x0000e5a000027802 */ /* 0x000fe40000000f00 */
[----:B------:R-:W-:Y:S05]  /*e590*/  CALL.REL.NOINC `($_ZN7cutlass13device_kernelIN5flash19enable_sm80_to_sm89INS1_16FlashAttnBwdSm80INS1_25CollectiveMainloopBwdSm80ILi2ELi2EN4cute5tupleIJNS5_1CILi128EEES8_NS7_ILi64EEEEEENS_6half_tEfNS_4arch4Sm80ELb0ELb1ELb1ELb1ELb1ELb0ELb0ELb0ELi2ELi4ELi4ELi4ELb0EEENS1_21CollectiveEpilogueBwdISA_SB_SD_Li256ELb1ELb0ELi2EEENS1_19SingleTileSchedulerILb1ELb0ELb0ELi128EEEEEEEEEvNT_6ParamsE$_ZZN4cute12filter_tupleINS_5tupleIJNS_1CILi4096EEENS1_IJiiEEEEEEZNS_16flatten_to_tupleIS5_EEDaRKT_EUlRKT_E_EEDaS9_OT0_ENKUlDpSC_E_clIJNS1_IJS3_EEES4_EEEDaSG_) ;  /* 0xffffc1f000007944 */ /* 0x000fea0003c3ffff */
        /* <DEDUP_REMOVED lines=14> */
[----:B-1---5:R-:W-:Y:S05]  /*e680*/  CALL.REL.NOINC `($_ZN7cutlass13device_kernelIN5flash19enable_sm80_to_sm89INS1_16FlashAttnBwdSm80INS1_25CollectiveMainloopBwdSm80ILi2ELi2EN4cute5tupleIJNS5_1CILi128EEES8_NS7_ILi64EEEEEENS_6half_tEfNS_4arch4Sm80ELb0ELb1ELb1ELb1ELb1ELb0ELb0ELb0ELi2ELi4ELi4ELi4ELb0EEENS1_21CollectiveEpilogueBwdISA_SB_SD_Li256ELb1ELb0ELi2EEENS1_19SingleTileSchedulerILb1ELb0ELb0ELi128EEEEEEEEEvNT_6ParamsE$_ZN4cute3eso3ESOILb1ELb0EJNS_14ComposedLayoutINS_7SwizzleILi3ELi3ELi3EEENS_1CILi0EEENS_6LayoutINS_5tupleIJNS8_IJNS8_IJNS5_ILi4EEENS5_ILi8EEEEEENS8_IJNS5_ILi2EEENS5_ILi1EEEEEEEEENS8_IJNS8_IJSC_SC_EEENS8_IJSA_S9_EEEEEEEEENS8_IJNS8_IJNS8_IJSC_NS5_ILi64EEEEEENS8_IJNS5_ILi512EEES6_EEEEEENS8_IJNS8_IJSD_SA_EEENS8_IJNS5_ILi1024EEENS5_ILi16EEEEEEEEEEEEEEEENS_10ViewEngineINS_8smem_ptrIPN7cutlass6half_tEEEEEEEC2ERKSW_RKS13_) ;  /* 0xffff9c4000007944 */ /* 0x022fea0003c3ffff */
        /* <DEDUP_REMOVED lines=8> */
[----:B-1----:R-:W-:Y:S01]  /*e710*/  IMAD.MOV.U32 R2, RZ, RZ, R12 ;  /* 0x000000ffff027224 */ /* 0x002fe200078e000c */
[----:B------:R-:W-:Y:S01]  /*e720*/  MOV R81, R60 ;  /* 0x0000003c00517202 */ /* 0x000fe20000000f00 */
        /* <DEDUP_REMOVED lines=17> */
[----:B------:R-:W-:Y:S05]  /*e840*/  CALL.REL.NOINC `($_ZN7cutlass13device_kernelIN5flash19enable_sm80_to_sm89INS1_16FlashAttnBwdSm80INS1_25CollectiveMainloopBwdSm80ILi2ELi2EN4cute5tupleIJNS5_1CILi128EEES8_NS7_ILi64EEEEEENS_6half_tEfNS_4arch4Sm80ELb0ELb1ELb1ELb1ELb1ELb0ELb0ELb0ELi2ELi4ELi4ELi4ELb0EEENS1_21CollectiveEpilogueBwdISA_SB_SD_Li256ELb1ELb0ELi2EEENS1_19SingleTileSchedulerILb1ELb0ELb0ELi128EEEEEEEEEvNT_6ParamsE$_ZZN4cute7idx2crdINS_5tupleIJiiNS_1CILi0EEEEEENS1_IJNS1_IJNS2_ILi4EEENS2_ILi8EEEEEENS2_ILi2EEENS2_ILi1EEEEEEEEDaRKT_RKT0_ENKUlRKT_RKT0_E_clIiS7_EEDaSJ_SM_) ;  /* 0xffffc90000007944 */ /* 0x000fea0003c3ffff */
[----:B------:R-:W-:Y:S02]  /*e850*/  MOV R6, 0xe870 ;  /* 0x0000e87000067802 */ /* 0x000fe40000000f00 */
[----:B------:R-:W-:Y:S05]  /*e860*/  CALL.REL.NOINC `($_ZN7cutlass13device_kernelIN5flash19enable_sm80_to_sm89INS1_16FlashAttnBwdSm80INS1_25CollectiveMainloopBwdSm80ILi2ELi2EN4cute5tupleIJNS5_1CILi128EEES8_NS7_ILi64EEEEEENS_6half_tEfNS_4arch4Sm80ELb0ELb1ELb1ELb1ELb1ELb0ELb0ELb0ELi2ELi4ELi4ELi4ELb0EEENS1_21CollectiveEpilogueBwdISA_SB_SD_Li256ELb1ELb0ELi2EEENS1_19SingleTileSchedulerILb1ELb0ELb0ELi128EEEEEEEEEvNT_6ParamsE$_ZZN4cute7idx2crdINS_5tupleIJiiNS_1CILi0EEEEEENS1_IJNS1_IJNS2_ILi4EEENS2_ILi8EEEEEENS2_ILi2EEENS2_ILi1EEEEEEEEDaRKT_RKT0_ENKUlRKT_RKT0_E_clIiS8_EEDaSJ_SM_) ;  /* 0xffffc95000007944 */ /* 0x000fea0003c3ffff */
[----:B------:R-:W-:Y:S02]  /*e870*/  MOV R6, 0xe890 ;  /* 0x0000e89000067802 */ /* 0x000fe40000000f00 */
[----:B------:R-:W-:Y:S05]  /*e880*/  CALL.REL.NOINC `($_ZN7cutlass13device_kernelIN5flash19enable_sm80_to_sm89INS1_16FlashAttnBwdSm80INS1_25CollectiveMainloopBwdSm80ILi2ELi2EN4cute5tupleIJNS5_1CILi128EEES8_NS7_ILi64EEEEEENS_6half_tEfNS_4arch4Sm80ELb0ELb1ELb1ELb1ELb1ELb0ELb0ELb0ELi2ELi4ELi4ELi4ELb0EEENS1_21CollectiveEpilogueBwdISA_SB_SD_Li256ELb1ELb0ELi2EEENS1_19SingleTileSchedulerILb1ELb0ELb0ELi128EEEEEEEEEvNT_6ParamsE$_ZZN4cute9transformINS_5tupleIJiiNS_1CILi0EEEEEENS1_IJNS1_IJNS2_ILi4EEENS2_ILi8EEEEEENS2_ILi2EEENS2_ILi1EEEEEEZNS_7idx2crdIS4_SA_EEDaRKT_RKT0_EUlRKT_RKT0_E_EEDaSE_SH_OT1_ENKUlDpSK_E_clIJNS1_IJiiEEEiS3_EEEDaSR_) ;  /* 0xffffcb6000007944 */ /* 0x000fea0003c3ffff */
[----:B------:R-:W-:Y:S02]  /*e890*/  MOV R6, 0xe8b0 ;  /* 0x0000e8b000067802 */ /* 0x000fe40000000f00 */
[----:B------:R-:W-:Y:S05]  /*e8a0*/  CALL.REL.NOINC `($_ZN7cutlass13device_kernelIN5flash19enable_sm80_to_sm89INS1_16FlashAttnBwdSm80INS1_25CollectiveMainloopBwdSm80ILi2ELi2EN4cute5tupleIJNS5_1CILi128EEES8_NS7_ILi64EEEEEENS_6half_tEfNS_4arch4Sm80ELb0ELb1ELb1ELb1ELb1ELb0ELb0ELb0ELi2ELi4ELi4ELi4ELb0EEENS1_21CollectiveEpilogueBwdISA_SB_SD_Li256ELb1ELb0ELi2EEENS1_19SingleTileSchedulerILb1ELb0ELb0ELi128EEEEEEEEEvNT_6ParamsE$_ZZN4cute13to_mixed_bitsINS_5tupleIJNS1_IJNS_1CILi4EEENS2_ILi8EEEEEENS2_ILi2EEENS2_ILi1EEEEEENS1_IJNS1_IJNS2_ILi0EEENS2_ILi64EEEEEES9_S9_EEENS1_IJNS1_IJiiEEEiS9_EEEEEDaRKT_RKT0_RKT1_ENKUlRKT_RKT0_RKT1_E_clIS5_SB_SD_EEDaSQ_ST_SW_) ;  /* 0xffffbf3000007944 */ /* 0x000fea0003c3ffff */
[----:B------:R-:W-:Y:S02]  /*e8b0*/  MOV R6, 0xe8d0 ;  /* 0x0000e8d000067802 */ /* 0x000fe40000000f00 */
[----:B------:R-:W-:Y:S05]  /*e8c0*/  CALL.REL.NOINC `($_ZN7cutlass13device_kernelIN5flash19enable_sm80_to_sm89INS1_16FlashAttnBwdSm80INS1_25CollectiveMainloopBwdSm80ILi2ELi2EN4cute5tupleIJNS5_1CILi128EEES8_NS7_ILi64EEEEEENS_6half_tEfNS_4arch4Sm80ELb0ELb1ELb1ELb1ELb1ELb0ELb0ELb0ELi2ELi4ELi4ELi4ELb0EEENS1_21CollectiveEpilogueBwdISA_SB_SD_Li256ELb1ELb0ELi2EEENS1_19SingleTileSchedulerILb1ELb0ELb0ELi128EEEEEEEEEvNT_6ParamsE$_ZZN4cute13to_mixed_bitsINS_5tupleIJNS1_IJNS_1CILi4EEENS2_ILi8EEEEEENS2_ILi2EEENS2_ILi1EEEEEENS1_IJNS1_IJNS2_ILi0EEENS2_ILi64EEEEEES9_S9_EEENS1_IJNS1_IJiiEEEiS9_EEEEEDaRKT_RKT0_RKT1_ENKUlDpRKT_E_clIJNS_9MixedBitsILj0ELj448EEENS2_ILj0EEESW_EEEDaSR_) ;  /* 0xffffbee000007944 */ /* 0x000fea0003c3ffff */
        /* <DEDUP_REMOVED lines=21> */
[----:B-1----:R-:W-:Y:S05]  /*ea20*/  CALL.REL.NOINC `($_ZN7cutlass13device_kernelIN5flash19enable_sm80_to_sm89INS1_16FlashAttnBwdSm80INS1_25CollectiveMainloopBwdSm80ILi2ELi2EN4cute5tupleIJNS5_1CILi128EEES8_NS7_ILi64EEEEEENS_6half_tEfNS_4arch4Sm80ELb0ELb1ELb1ELb1ELb1ELb0ELb0ELb0ELi2ELi4ELi4ELi4ELb0EEENS1_21CollectiveEpilogueBwdISA_SB_SD_Li256ELb1ELb0ELi2EEENS1_19SingleTileSchedulerILb1ELb0ELb0ELi128EEEEEEEEEvNT_6ParamsE$_ZN4cute3eso3ESOILb0ELb0EJiiiEEC2ERKiS4_S4_) ;  /* 0xffff935000007944 */ /* 0x002fea0003c3ffff */
[----:B------:R2:W5:Y:S04]  /*ea30*/  LDL R5, [R1+0x760] ;  /* 0x0007600001057983 */ /* 0x0005680000100800 */
[----:B-1----:R2:W5:Y:S01]  /*ea40*/  LDL.64 R2, [R1+0x758] ;  /* 0x0007580001027983 */ /* 0x0025620000100a00 */
[----:B------:R-:W-:Y:S02]  /*ea50*/  MOV R81, R60 ;  /* 0x0000003c00517202 */ /* 0x000fe40000000f00 */
[----:B------:R-:W-:Y:S02]  /*ea60*/  MOV R6, 0xea80 ;  /* 0x0000ea8000067802 */ /* 0x000fe40000000f00 */
[----:B--2--5:R-:W-:Y:S05]  /*ea70*/  CALL.REL.NOINC `($_ZN7cutlass13device_kernelIN5flash19enable_sm80_to_sm89INS1_16FlashAttnBwdSm80INS1_25CollectiveMainloopBwdSm80ILi2ELi2EN4cute5tupleIJNS5_1CILi128EEES8_NS7_ILi64EEEEEENS_6half_tEfNS_4arch4Sm80ELb0ELb1ELb1ELb1ELb1ELb0ELb0ELb0ELi2ELi4ELi4ELi4ELb0EEENS1_21CollectiveEpilogueBwdISA_SB_SD_Li256ELb1ELb0ELi2EEENS1_19SingleTileSchedulerILb1ELb0ELb0ELi128EEEEEEEEEvNT_6ParamsE$_ZN4cute3eso3ESOILb1ELb0EJNS_1CILi1EEENS_5tupleIJiiiEEENS2_ILi64EEENS4_IJNS2_ILi72EEENS2_ILi144EEENS2_ILi288EEEEEENS2_ILi512EEEEEC2ERKS3_RKS5_RKS6_RKSA_RKSB_) ;  /* 0xffff9aa000007944 */ /* 0x024fea0003c3ffff */
[----:B-1----:R1:W5:Y:S04]  /*ea80*/  LDL R5, [R1+0x760] ;  /* 0x0007600001057983 */ /* 0x0023680000100800 */
[----:B------:R1:W5:Y:S01]  /*ea90*/  LDL.64 R2, [R1+0x758] ;  /* 0x0007580001027983 */ /* 0x0003620000100a00 */
[----:B------:R-:W-:-:S02]  /*eaa0*/  MOV R81, R60 ;  /* 0x0000003c00517202 */ /* 0x000fc40000000f00 */
        /* <DEDUP_REMOVED lines=9> */
[----:B------:R-:W-:Y:S02]  /*eb40*/  MOV R6, 0xeb60 ;  /* 0x0000eb6000067802 */ /* 0x000fe40000000f00 */
[----:B------:R-:W-:Y:S05]  /*eb50*/  CALL.REL.NOINC `($_ZN7cutlass13device_kernelIN5flash19enable_sm80_to_sm89INS1_16FlashAttnBwdSm80INS1_25CollectiveMainloopBwdSm80ILi2ELi2EN4cute5tupleIJNS5_1CILi128EEES8_NS7_ILi64EEEEEENS_6half_tEfNS_4arch4Sm80ELb0ELb1ELb1ELb1ELb1ELb0ELb0ELb0ELi2ELi4ELi4ELi4ELb0EEENS1_21CollectiveEpilogueBwdISA_SB_SD_Li256ELb1ELb0ELi2EEENS1_19SingleTileSchedulerILb1ELb0ELb0ELi128EEEEEEEEEvNT_6ParamsE$_ZN4cute3eso3ESOILb0ELb1EJiNS_1CILi72EEENS2_ILi512EEEEEC2ERKiRKS3_RKS4_) ;  /* 0xffff95e000007944 */ /* 0x000fea0003c3ffff */
[----:B------:R-:W2:Y:S01]  /*eb60*/  LDL R14, [R1+0x758] ;  /* 0x00075800010e7983 */ /* 0x000ea20000100800 */
[----:B-1----:R-:W-:Y:S01]  /*eb70*/  IMAD.MOV.U32 R2, RZ, RZ, R16 ;  /* 0x000000ffff027224 */ /* 0x002fe200078e0010 */
[----:B------:R-:W-:Y:S02]  /*eb80*/  MOV R81, R60 ;  /* 0x0000003c00517202 */ /* 0x000fe40000000f00 */
[----:B------:R-:W-:Y:S01]  /*eb90*/  MOV R6, 0xebc0 ;  /* 0x0000ebc000067802 */ /* 0x000fe20000000f00 */
[----:B--2---:R1:W-:Y:S04]  /*eba0*/  STL [R1+0x11e8], R14 ;  /* 0x0011e80e01007387 */ /* 0x0043e80000100800 */
[----:B-1----:R-:W-:Y:S05]  /*ebb0*/  CALL.REL.NOINC `($_ZN7cutlass13device_kernelIN5flash19enable_sm80_to_sm89INS1_16FlashAttnBwdSm80INS1_25CollectiveMainloopBwdSm80ILi2ELi2EN4cute5tupleIJNS5_1CILi128EEES8_NS7_ILi64EEEEEENS_6half_tEfNS_4arch4Sm80ELb0ELb1ELb1ELb1ELb1ELb0ELb0ELb0ELi2ELi4ELi4ELi4ELb0EEENS1_21CollectiveEpilogueBwdISA_SB_SD_Li256ELb1ELb0ELi2EEENS1_19SingleTileSchedulerILb1ELb0ELb0ELi128EEEEEEEEEvNT_6ParamsE$_ZN4cute3eso3ESOILb0ELb0EJiiNS_1CILi72EEENS2_ILi512EEEEEC2ERKiS7_RKS3_RKS4_) ;  /* 0xffff914000007944 */ /* 0x002fea0003c3ffff */
[----:B-1----:R-:W2:Y:S01]  /*ebc0*/  LDL.64 R2, [R1+0x758] ;  /* 0x0007580001027983 */ /* 0x002ea20000100a00 */
[----:B------:R-:W-:Y:S01]  /*ebd0*/  IMAD.MOV.U32 R6, RZ, RZ, R4 ;  /* 0x000000ffff067224 */ /* 0x000fe200078e0004 */
[----:B------:R-:W-:Y:S01]  /*ebe0*/  MOV R82, R59 ;  /* 0x0000003b00527202 */ /* 0x000fe20000000f00 */
[----:B------:R-:W-:Y:S01]  /*ebf0*/  IMAD.MOV.U32 R34, RZ, RZ, R17 ;  /* 0x000000ffff227224 */ /* 0x000fe200078e0011 */
[----:B------:R-:W-:-:S02]  /*ec00*/  MOV R5, R19 ;  /* 0x0000001300057202 */ /* 0x000fc40000000f00 */
[----:B------:R-:W-:Y:S01]  /*ec10*/  MOV R4, 0xec40 ;  /* 0x0000ec4000047802 */ /* 0x000fe20000000f00 */
[----:B--2---:R1:W-:Y:S04]  /*ec20*/  STL.64 [R1+0x788], R2 ;  /* 0x0007880201007387 */ /* 0x0043e80000100a00 */
[----:B-1----:R-:W-:Y:S05]  /*ec30*/  CALL.REL.NOINC `($_ZN7cutlass13device_kernelIN5flash19enable_sm80_to_sm89INS1_16FlashAttnBwdSm80INS1_25CollectiveMainloopBwdSm80ILi2ELi2EN4cute5tupleIJNS5_1CILi128EEES8_NS7_ILi64EEEEEENS_6half_tEfNS_4arch4Sm80ELb0ELb1ELb1ELb1ELb1ELb0ELb0ELb0ELi2ELi4ELi4ELi4ELb0EEENS1_21CollectiveEpilogueBwdISA_SB_SD_Li256ELb1ELb0ELi2EEENS1_19SingleTileSchedulerILb1ELb0ELb0ELi128EEEEEEEEEvNT_6ParamsE$_ZN4cute3eso3ESOILb0ELb0EJiiiNS_1CILi72EEENS2_ILi512EEEEEC2ERKiS7_S7_RKS3_RKS4_) ;  /* 0xffff929000007944 */ /* 0x002fea0003c3ffff */
[----:B-1----:R-:W2:Y:S04]  /*ec40*/  LDL.64 R2, [R1+0x770] ;  /* 0x0007700001027983 */ /* 0x002ea80000100a00 */
[----:B------:R-:W3:Y:S01]  /*ec50*/  LDL R14, [R1+0x778] ;  /* 0x00077800010e7983 */ /* 0x000ee20000100800 */
[----:B------:R-:W-:Y:S01]  /*ec60*/  IMAD.MOV.U32 R6, RZ, RZ, R21 ;  /* 0x000000ffff067224 */ /* 0x000fe200078e0015 */
[----:B------:R-:W-:Y:S02]  /*ec70*/  MOV R82, R59 ;  /* 0x0000003b00527202 */ /* 0x000fe40000000f00 */
[----:B------:R-:W-:Y:S01]  /*ec80*/  MOV R4, 0xecc0 ;  /* 0x0000ecc000047802 */ /* 0x000fe20000000f00 */
[----:B--2---:R1:W-:Y:S04]  /*ec90*/  STL.64 [R1+0x758], R2 ;  /* 0x0007580201007387 */ /* 0x0043e80000100a00 */
[----:B---3--:R1:W-:Y:S02]  /*eca0*/  STL [R1+0x760], R14 ;  /* 0x0007600e01007387 */ /* 0x0083e40000100800 */
        /* <DEDUP_REMOVED lines=8> */
[----:B------:R-:W-:-:S03]  /*ed30*/  MOV R6, 0xed90 ;  /* 0x0000ed9000067802 */ /* 0x000fc60000000f00 */
[----:B------:R1:W-:Y:S01]  /*ed40*/  STL.U8 [R1+0x11e0], RZ ;  /* 0x0011e0ff01007387 */ /* 0x0003e20000100000 */
[----:B--2---:R-:W-:-:S03]  /*ed50*/  MOV R2, R5 ;  /* 0x0000000500027202 */ /* 0x004fc60000000f00 */
[----:B------:R1:W-:Y:S04]  /*ed60*/  STL [R1+0x77c], R4 ;  /* 0x00077c0401007387 */ /* 0x0003e80000100800 */
[----:B---3--:R1:W-:Y:S02]  /*ed70*/  STL.64 [R1+0x780], R2 ;  /* 0x0007800201007387 */ /* 0x0083e40000100a00 */
[----:B-1----:R-:W-:Y:S05]  /*ed80*/  CALL.REL.NOINC `($_ZN7cutlass13device_kernelIN5flash19enable_sm80_to_sm89INS1_16FlashAttnBwdSm80INS1_25CollectiveMainloopBwdSm80ILi2ELi2EN4cute5tupleIJNS5_1CILi128EEES8_NS7_ILi64EEEEEENS_6half_tEfNS_4arch4Sm80ELb0ELb1ELb1ELb1ELb1ELb0ELb0ELb0ELi2ELi4ELi4ELi4ELb0EEENS1_21CollectiveEpilogueBwdISA_SB_SD_Li256ELb1ELb0ELi2EEENS1_19SingleTileSchedulerILb1ELb0ELb0ELi128EEEEEEEEEvNT_6ParamsE$_ZZN4cute6detail16composition_implINS_5tupleIJNS_1CILi8EEENS3_ILi2EEES5_S5_S4_S5_EEENS2_IJNS3_ILi1EEEiiiNS3_ILi72EEENS3_ILi512EEEEEENS2_IJNS2_IJS5_S5_EEES4_NS3_ILi4EEEEEENS2_IJNS2_IJS7_S4_EEENS3_ILi1024EEENS3_ILi16EEEEEEEEDaRKT_RKT0_RKT1_RKT2_ENKUlRKT_RKT0_E_clISB_SE_EEDaSW_SZ_) ;  /* 0xffffc00000007944 */ /* 0x002fea0003c3ffff */
[----:B------:R-:W-:Y:S02]  /*ed90*/  MOV R6, 0xedb0 ;  /* 0x0000edb000067802 */ /* 0x000fe40000000f00 */
[----:B-----5:R-:W-:Y:S05]  /*eda0*/  CALL.REL.NOINC `($_ZN7cutlass13device_kernelIN5flash19enable_sm80_to_sm89INS1_16FlashAttnBwdSm80INS1_25CollectiveMainloopBwdSm80ILi2ELi2EN4cute5tupleIJNS5_1CILi128EEES8_NS7_ILi64EEEEEENS_6half_tEfNS_4arch4Sm80ELb0ELb1ELb1ELb1ELb1ELb0ELb0ELb0ELi2ELi4ELi4ELi4ELb0EEENS1_21CollectiveEpilogueBwdISA_SB_SD_Li256ELb1ELb0ELi2EEENS1_19SingleTileSchedulerILb1ELb0ELb0ELi128EEEEEEEEEvNT_6ParamsE$_ZZN4cute6detail16composition_implINS_5tupleIJNS_1CILi8EEENS3_ILi2EEES5_S5_S4_S5_EEENS2_IJNS3_ILi1EEEiiiNS3_ILi72EEENS3_ILi512EEEEEENS2_IJNS2_IJS5_S5_EEES4_NS3_ILi4EEEEEENS2_IJNS2_IJS7_S4_EEENS3_ILi1024EEENS3_ILi16EEEEEEEEDaRKT_RKT0_RKT1_RKT2_ENKUlRKT_RKT0_E_clISC_SG_EEDaSW_SZ_) ;  /* 0xffffc03000007944 */ /* 0x020fea0003c3ffff */
[----:B-----5:R2:W-:Y:S01]  /*edb0*/  STL.64 [R1+0x770], R2 ;  /* 0x0007700201007387 */ /* 0x0205e20000100a00 */
[----:B------:R-:W-:Y:S02]  /*edc0*/  MOV R6, R4 ;  /* 0x0000000400067202 */ /* 0x000fe40000000f00 */
[----:B------:R-:W-:Y:S02]  /*edd0*/  MOV R4, 0xedf0 ;  /* 0x0000edf000047802 */ /* 0x000fe40000000f00 */
[----:B-12---:R-:W-:Y:S05]  /*ede0*/  CALL.REL.NOINC `($_ZN7cutlass13device_kernelIN5flash19enable_sm80_to_sm89INS1_16FlashAttnBwdSm80INS1_25CollectiveMainloopBwdSm80ILi2ELi2EN4cute5tupleIJNS5_1CILi128EEES8_NS7_ILi64EEEEEENS_6half_tEfNS_4arch4Sm80ELb0ELb1ELb1ELb1ELb1ELb0ELb0ELb0ELi2ELi4ELi4ELi4ELb0EEENS1_21CollectiveEpilogueBwdISA_SB_SD_Li256ELb1ELb0ELi2EEENS1_19SingleTileSchedulerILb1ELb0ELb0ELi128EEEEEEEEEvNT_6ParamsE$_ZN4cute3eso3ESOILb0ELb0EJNS_5tupleIJNS_1CILi1EEEiEEENS3_ILi1024EEENS2_IJiiEEEEEC2ERKS5_RKS6_RKS7_) ;  /* 0xffff838000007944 */ /* 0x006fea0003c3ffff */
[----:B------:R2:W5:Y:S04]  /*edf0*/  LDL R5, [R1+0x760] ;  /* 0x0007600001057983 */ /* 0x0005680000100800 */
[----:B-1----:R2:W5:Y:S01]  /*ee00*/  LDL.64 R2, [R1+0x758] ;  /* 0x0007580001027983 */ /* 0x0025620000100a00 */
[----:B------:R-:W-:-:S03]  /*ee10*/  MOV R6, 0xee30 ;  /* 0x0000ee3000067802 */ /* 0x000fc60000000f00 */
[----:B--2--5:R-:W-:Y:S05]  /*ee20*/  CALL.REL.NOINC `($_ZN7cutlass13device_kernelIN5flash19enable_sm80_to_sm89INS1_16FlashAttnBwdSm80INS1_25CollectiveMainloopBwdSm80ILi2ELi2EN4cute5tupleIJNS5_1CILi128EEES8_NS7_ILi64EEEEEENS_6half_tEfNS_4arch4Sm80ELb0ELb1ELb1ELb1ELb1ELb0ELb0ELb0ELi2ELi4ELi4ELi4ELb0EEENS1_21CollectiveEpilogueBwdISA_SB_SD_Li256ELb1ELb0ELi2EEENS1_19SingleTileSchedulerILb1ELb0ELb0ELi128EEEEEEEEEvNT_6ParamsE$_ZN4cute5tupleIJNS0_IJNS0_IJNS_1CILi2EEES2_EEENS1_ILi8EEES3_EEENS0_IJNS0_IJNS1_ILi1EEEiEEENS1_ILi1024EEENS0_IJiiEEEEEEEEC2ERKS5_RKSA_) ;  /* 0xffffafa000007944 */ /* 0x024fea0003c3ffff */
[----:B-1----:R1:W5:Y:S04]  /*ee30*/  LDL R4, [R1+0x760] ;  /* 0x0007600001047983 */ /* 0x0023680000100800 */
[----:B------:R1:W5:Y:S01]  /*ee40*/  LDL.64 R2, [R1+0x758] ;  /* 0x0007580001027983 */ /* 0x0003620000100a00 */
[----:B------:R-:W-:-:S02]  /*ee50*/  LEA.HI R12, R12, R12, RZ, 0x1d ;  /* 0x0000000c0c0c7211 */ /* 0x000fc400078fe8ff */
[----:B------:R-:W-:-:S03]  /*ee60*/  MOV R6, 0xeea0 ;  /* 0x0000eea000067802 */ /* 0x000fc60000000f00 */
[----:B------:R-:W-:-:S05]  /*ee70*/  IMAD.U32 R12, R7, 0x2, R12 ;  /* 0x00000002070c7824 */ /* 0x000fca00078e000c */
[----:B------:R1:W-:Y:S02]  /*ee80*/  STL [R1+0x11e4], R12 ;  /* 0x0011e40c01007387 */ /* 0x0003e40000100800 */
[----:B-1---5:R-:W-:Y:S05]  /*ee90*/  CALL.REL.NOINC `($_ZN7cutlass13device_kernelIN5flash19enable_sm80_to_sm89INS1_16FlashAttnBwdSm80INS1_25CollectiveMainloopBwdSm80ILi2ELi2EN4cute5tupleIJNS5_1CILi128EEES8_NS7_ILi64EEEEEENS_6half_tEfNS_4arch4Sm80ELb0ELb1ELb1ELb1ELb1ELb0ELb0ELb0ELi2ELi4ELi4ELi4ELb0EEENS1_21CollectiveEpilogueBwdISA_SB_SD_Li256ELb1ELb0ELi2EEENS1_19SingleTileSchedulerILb1ELb0ELb0ELi128EEEEEEEEEvNT_6ParamsE$_ZN4cute3eso3ESOILb0ELb0EJNS_6LayoutINS_5tupleIJNS3_IJNS_1CILi2EEES5_EEENS4_ILi8EEES6_EEENS3_IJNS3_IJNS4_ILi1EEEiEEENS4_ILi1024EEENS3_IJiiEEEEEEEEjEEC2ERKSE_RKj) ;  /* 0xffff856000007944 */ /* 0x022fea0003c3ffff */
[----:B-1----:R-:W2:Y:S04]  /*eea0*/  LDL.64 R6, [R1+0x760] ;  /* 0x0007600001067983 */ /* 0x002ea80000100a00 */
[----:B------:R1:W5:Y:S01]  /*eeb0*/  LDL.64 R4, [R1+0x758] ;  /* 0x0007580001047983 */ /* 0x0003620000100a00 */
[----:B------:R-:W-:Y:S02]  /*eec0*/  MOV R38, R60 ;  /* 0x0000003c00267202 */ /* 0x000fe40000000f00 */
[----:B------:R-:W-:Y:S01]  /*eed0*/  MOV R46, 0xef00 ;  /* 0x0000ef00002e7802 */ /* 0x000fe20000000f00 */
[----:B--2---:R-:W-:-:S04]  /*eee0*/  IMAD.WIDE.U32 R2, R7, 0x2, R24 ;  /* 0x0000000207027825 */ /* 0x004fc800078e0018 */
[----:B-1---5:R-:W-:Y:S05]  /*eef0*/  CALL.REL.NOINC `($_ZN7cutlass13device_kernelIN5flash19enable_sm80_to_sm89INS1_16FlashAttnBwdSm80INS1_25CollectiveMainloopBwdSm80ILi2ELi2EN4cute5tupleIJNS5_1CILi128EEES8_NS7_ILi64EEEEEENS_6half_tEfNS_4arch4Sm80ELb0ELb1ELb1ELb1ELb1ELb0ELb0ELb0ELi2ELi4ELi4ELi4ELb0EEENS1_21CollectiveEpilogueBwdISA_SB_SD_Li256ELb1ELb0ELi2EEENS1_19SingleTileSchedulerILb1ELb0ELb0ELi128EEEEEEEEEvNT_6ParamsE$_ZN4cute8smem_ptrIPN7cutlass6half_tEECI1NS_12iter_adaptorIS3_S4_EEES3_) ;  /* 0xffffb48000007944 */ /* 0x022fea0003c3ffff */
[----:B-1----:R-:W2:Y:S01]  /*ef00*/  LDL.64 R2, [R1+0x758] ;  /* 0x0007580001027983 */ /* 0x002ea20000100a00 */
[----:B------:R-:W-:-:S03]  /*ef10*/  MOV R12, 0xef40 ;  /* 0x0000ef40000c7802 */ /* 0x000fc60000000f00 */
[----:B--2---:R1:W-:Y:S04]  /*ef20*/  STL.64 [R1+0x770], R2 ;  /* 0x0007700201007387 */ /* 0x0043e80000100a00 */
[----:B-1----:R-:W-:Y:S05]  /*ef30*/  CALL.REL.NOINC `($_ZN7cutlass13device_kernelIN5flash19enable_sm80_to_sm89INS1_16FlashAttnBwdSm80INS1_25CollectiveMainloopBwdSm80ILi2ELi2EN4cute5tupleIJNS5_1CILi128EEES8_NS7_ILi64EEEEEENS_6half_tEfNS_4arch4Sm80ELb0ELb1ELb1ELb1ELb1ELb0ELb0ELb0ELi2ELi4ELi4ELi4ELb0EEENS1_21CollectiveEpilogueBwdISA_SB_SD_Li256ELb1ELb0ELi2EEENS1_19SingleTileSchedulerILb1ELb0ELb0ELi128EEEEEEEEEvNT_6ParamsE$_ZN4cute3eso3ESOILb0ELb0EJNS_6LayoutINS_5tupleIJNS3_IJNS_1CILi2EEES5_EEENS4_ILi8EEES6_EEENS3_IJNS3_IJNS4_ILi1EEEiEEENS4_ILi1024EEENS3_IJiiEEEEEEEENS_10ViewEngineINS_8smem_ptrIPN7cutlass6half_tEEEEEEEC2ERKSE_RKSL_) ;  /* 0xffff844000007944 */ /* 0x002fea0003c3ffff */
[----:B------:R-:W-:Y:S02]  /*ef40*/  MOV R2, 0xef60 ;  /* 0x0000ef6000027802 */ /* 0x000fe40000000f00 */
[----:B-1----:R-:W-:Y:S05]  /*ef50*/  CALL.REL.NOINC `($_ZN7cutlass13device_kernelIN5flash19enable_sm80_to_sm89INS1_16FlashAttnBwdSm80INS1_25CollectiveMainloopBwdSm80ILi2ELi2EN4cute5tupleIJNS5_1CILi128EEES8_NS7_ILi64EEEEEENS_6half_tEfNS_4arch4Sm80ELb0ELb1ELb1ELb1ELb1ELb0ELb0ELb0ELi2ELi4ELi4ELi4ELb0EEENS1_21CollectiveEpilogueBwdISA_SB_SD_Li256ELb1ELb0ELi2EEENS1_19SingleTileSchedulerILb1ELb0ELb0ELi128EEEEEEEEEvNT_6ParamsE$_ZZN4cute4takeILi1ELi3ENS_5tupleIJNS1_IJNS_1CILi1EEEiEEENS2_ILi1024EEENS1_IJiiEEEEEEEEDaRKT1_ENKUlDpRKT_E_clIJS5_S6_EEEDaSE_) ;  /* 0xffffbc6000007944 */ /* 0x002fea0003c3ffff */
[----:B------:R-:W-:Y:S02]  /*ef60*/  MOV R2, 0xef80 ;  /* 0x0000ef8000027802 */ /* 0x000fe40000000f00 */
[----:B------:R-:W-:Y:S05]  /*ef70*/  CALL.REL.NOINC `($_ZN7cutlass13device_kernelIN5flash19enable_sm80_to_sm89INS1_16FlashAttnBwdSm80INS1_25CollectiveMainloopBwdSm80ILi2ELi2EN4cute5tupleIJNS5_1CILi128EEES8_NS7_ILi64EEEEEENS_6half_tEfNS_4arch4Sm80ELb0ELb1ELb1ELb1ELb1ELb0ELb0ELb0ELi2ELi4ELi4ELi4ELb0EEENS1_21CollectiveEpilogueBwdISA_SB_SD_Li256ELb1ELb0ELi2EEENS1_19SingleTileSchedulerILb1ELb0ELb0ELi128EEEEEEEEEvNT_6ParamsE$_ZZN4cute16flatten_to_tupleINS_5tupleIJNS_1CILi1024EEENS1_IJiiEEEEEEEEDaRKT_ENKUlRKT_E_clIS4_EEDaSB_) ;  /* 0xffffbb1000007944 */ /* 0x000fea0003c3ffff */
[----:B------:R-:W-:Y:S02]  /*ef80*/  MOV R2, 0xefa0 ;  /* 0x0000efa000027802 */ /* 0x000fe40000000f00 */
[----:B------:R-:W-:Y:S05]  /*ef90*/  CALL.REL.NOINC `($_ZN7cutlass13device_kernelIN5flash19enable_sm80_to_sm89INS1_16FlashAttnBwdSm80INS1_25CollectiveMainloopBwdSm80ILi2ELi2EN4cute5tupleIJNS5_1CILi128EEES8_NS7_ILi64EEEEEENS_6half_tEfNS_4arch4Sm80ELb0ELb1ELb1ELb1ELb1ELb0ELb0ELb0ELi2ELi4ELi4ELi4ELb0EEENS1_21CollectiveEpilogueBwdISA_SB_SD_Li256ELb1ELb0ELi2EEENS1_19SingleTileSchedulerILb1ELb0ELb0ELi128EEEEEEEEEvNT_6ParamsE$_ZZN4cute12filter_tupleINS_5tupleIJNS_1CILi1024EEENS1_IJiiEEEEEEZNS_16flatten_to_tupleIS5_EEDaRKT_EUlRKT_E_EEDaS9_OT0_ENKUlDpSC_E_clIJNS1_IJS3_EEES4_EEEDaSG_) ;  /* 0xffffb72000007944 */ /* 0x000fea0003c3ffff */
        /* <DEDUP_REMOVED lines=21> */
[----:B-1---5:R-:W-:Y:S05]  /*f0f0*/  CALL.REL.NOINC `($_ZN7cutlass13device_kernelIN5flash19enable_sm80_to_sm89INS1_16FlashAttnBwdSm80INS1_25CollectiveMainloopBwdSm80ILi2ELi2EN4cute5tupleIJNS5_1CILi128EEES8_NS7_ILi64EEEEEENS_6half_tEfNS_4arch4Sm80ELb0ELb1ELb1ELb1ELb1ELb0ELb0ELb0ELi2ELi4ELi4ELi4ELb0EEENS1_21CollectiveEpilogueBwdISA_SB_SD_Li256ELb1ELb0ELi2EEENS1_19SingleTileSchedulerILb1ELb0ELb0ELi128EEEEEEEEEvNT_6ParamsE$_ZN4cute3eso3ESOILb1ELb0EJNS_10UnderscoreES2_S2_iEEC2ERKS2_S5_S5_RKi) ;  /* 0xffff909000007944 */ /* 0x022fea0003c3ffff */
[----:B------:R-:W-:Y:S01]  /*f100*/  ULDC.64 UR4, c[0x0][0x118] ;  /* 0x0000460000047ab9 */ /* 0x000fe20000000a00 */
[----:B------:R2:W5:Y:S04]  /*f110*/  LDL R6, [R1+0x758] ;  /* 0x0007580001067983 */ /* 0x0005680000100800 */
[----:B-1----:R2:W5:Y:S04]  /*f120*/  LD.E R2, [R12.64] ;  /* 0x000000040c027980 */ /* 0x002568000c101900 */
[----:B------:R2:W5:Y:S01]  /*f130*/  LD.E R3, [R12.64+0x4] ;  /* 0x000004040c037980 */ /* 0x000562000c101900 */
[----:B------:R-:W-:-:S03]  /*f140*/  MOV R4, 0xf160 ;  /* 0x0000f16000047802 */ /* 0x000fc60000000f00 */
[----:B--2--5:R-:W-:Y:S05]  /*f150*/  CALL.REL.NOINC `($_ZN7cutlass13device_kernelIN5flash19enable_sm80_to_sm89INS1_16FlashAttnBwdSm80INS1_25CollectiveMainloopBwdSm80ILi2ELi2EN4cute5tupleIJNS5_1CILi128EEES8_NS7_ILi64EEEEEENS_6half_tEfNS_4arch4Sm80ELb0ELb1ELb1ELb1ELb1ELb0ELb0ELb0ELi2ELi4ELi4ELi4ELb0EEENS1_21CollectiveEpilogueBwdISA_SB_SD_Li256ELb1ELb0ELi2EEENS1_19SingleTileSchedulerILb1ELb0ELb0ELi128EEEEEEEEEvNT_6ParamsE$_ZZN4cute5sliceINS_5tupleIJNS_10UnderscoreES2_S2_iEEENS1_IJNS1_IJNS_1CILi1EEENS4_ILi0EEEEEENS4_ILi4096EEENS1_IJiiEEENS1_IJS6_NS4_ILi8192EEEEEEEEEEEDaRKT_RKT0_ENKUlRKT_RKT0_E_clIS2_S9_EEDaSL_SO_) ;  /* 0xffffbb0000007944 */ /* 0x024fea0003c3ffff */
[----:B------:R1:W-:Y:S01]  /*f160*/  STL.64 [R1+0x758], R2 ;  /* 0x0007580201007387 */ /* 0x0003e20000100a00 */
[----:B------:R-:W-:-:S02]  /*f170*/  MOV R69, R60 ;  /* 0x0000003c00457202 */ /* 0x000fc40000000f00 */
[----:B------:R-:W-:Y:S02]  /*f180*/  MOV R4, 0xf1a0 ;  /* 0x0000f1a000047802 */ /* 0x000fe40000000f00 */
[----:B-1----:R-:W-:Y:S05]  /*f190*/  CALL.REL.NOINC `($_ZN7cutlass13device_kernelIN5flash19enable_sm80_to_sm89INS1_16FlashAttnBwdSm80INS1_25CollectiveMainloopBwdSm80ILi2ELi2EN4cute5tupleIJNS5_1CILi128EEES8_NS7_ILi64EEEEEENS_6half_tEfNS_4arch4Sm80ELb0ELb1ELb1ELb1ELb1ELb0ELb0ELb0ELi2ELi4ELi4ELi4ELb0EEENS1_21CollectiveEpilogueBwdISA_SB_SD_Li256ELb1ELb0ELi2EEENS1_19SingleTileSchedulerILb1ELb0ELb0ELi128EEEEEEEEEvNT_6ParamsE$_ZZN4cute12filter_tupleINS_5tupleIJNS_10UnderscoreES2_S2_iEEENS1_IJNS1_IJNS_1CILi1EEENS4_ILi0EEEEEENS4_ILi4096EEENS1_IJiiEEENS1_IJS6_NS4_ILi8192EEEEEEEEEZNS_5sliceIS3_SC_EEDaRKT_RKT0_EUlRKT_RKT0_E_EEDaSG_SJ_OT1_ENKUlDpSM_E_clIJNS1_IJS7_EEENS1_IJS8_EEENS1_IJS9_EEENS1_IJEEEEEEDaST_) ;  /* 0xffffb46000007944 */ /* 0x002fea0003c3ffff */
[----:B------:R-:W-:Y:S02]  /*f1a0*/  MOV R4, 0xf1c0 ;  /* 0x0000f1c000047802 */ /* 0x000fe40000000f00 */
[----:B-1---5:R-:W-:Y:S05]  /*f1b0*/  CALL.REL.NOINC `($_ZN7cutlass13device_kernelIN5flash19enable_sm80_to_sm89INS1_16FlashAttnBwdSm80INS1_25CollectiveMainloopBwdSm80ILi2ELi2EN4cute5tupleIJNS5_1CILi128EEES8_NS7_ILi64EEEEEENS_6half_tEfNS_4arch4Sm80ELb0ELb1ELb1ELb1ELb1ELb0ELb0ELb0ELi2ELi4ELi4ELi4ELb0EEENS1_21CollectiveEpilogueBwdISA_SB_SD_Li256ELb1ELb0ELi2EEENS1_19SingleTileSchedulerILb1ELb0ELb0ELi128EEEEEEEEEvNT_6ParamsE$_ZN4cute5tupleIJNS0_IJNS0_IJNS_1CILi8EEENS1_ILi1EEEEEENS1_ILi2EEENS0_IJS5_S5_EEEEEENS0_IJNS0_IJS3_NS1_ILi0EEEEEENS1_ILi4096EEENS0_IJiiEEEEEEEEC2ERKS7_RKSC_) ;  /* 0xffffae5000007944 */ /* 0x022fea0003c3ffff */
[----:B-1----:R1:W5:Y:S01]  /*f1c0*/  LDL.64 R2, [R1+0x758] ;  /* 0x0007580001027983 */ /* 0x0023620000100a00 */
[----:B------:R-:W-:Y:S02]  /*f1d0*/  SHF.L.U32 R4, R6, 0xd, RZ ;  /* 0x0000000d06047819 */ /* 0x000fe400000006ff */
[----:B------:R-:W-:-:S03]  /*f1e0*/  MOV R6, 0xf210 ;  /* 0x0000f21000067802 */ /* 0x000fc60000000f00 */
[----:B------:R1:W-:Y:S04]  /*f1f0*/  STL [R1+0x770], R4 ;  /* 0x0007700401007387 */ /* 0x0003e80000100800 */
[----:B-1---5:R-:W-:Y:S05]  /*f200*/  CALL.REL.NOINC `($_ZN7cutlass13device_kernelIN5flash19enable_sm80_to_sm89INS1_16FlashAttnBwdSm80INS1_25CollectiveMainloopBwdSm80ILi2ELi2EN4cute5tupleIJNS5_1CILi128EEES8_NS7_ILi64EEEEEENS_6half_tEfNS_4arch4Sm80ELb0ELb1ELb1ELb1ELb1ELb0ELb0ELb0ELi2ELi4ELi4ELi4ELb0EEENS1_21CollectiveEpilogueBwdISA_SB_SD_Li256ELb1ELb0ELi2EEENS1_19SingleTileSchedulerILb1ELb0ELb0ELi128EEEEEEEEEvNT_6ParamsE$_ZN4cute3eso3ESOILb0ELb0EJNS_6LayoutINS_5tupleIJNS3_IJNS_1CILi8EEENS4_ILi1EEEEEENS4_ILi2EEENS3_IJS8_S8_EEEEEENS3_IJNS3_IJS6_NS4_ILi0EEEEEENS4_ILi4096EEENS3_IJiiEEEEEEEEiEEC2ERKSG_RKi) ;  /* 0xffff87b000007944 */ /* 0x022fea0003c3ffff */
[----:B------:R-:W-:Y:S01]  /*f210*/  ULDC.64 UR4, c[0x0][0x118] ;  /* 0x0000460000047ab9 */ /* 0x000fe20000000a00 */
[----:B-1----:R-:W2:Y:S04]  /*f220*/  LDL R2, [R1+0x760] ;  /* 0x0007600001027983 */ /* 0x002ea80000100800 */
[----:B------:R-:W2:Y:S04]  /*f230*/  LD.E.64 R12, [R12.64+0x8] ;  /* 0x000008040c0c7980 */ /* 0x000ea8000c101b00 */
[----:B------:R1:W5:Y:S01]  /*f240*/  LDL.64 R4, [R1+0x758] ;  /* 0x0007580001047983 */ /* 0x0003620000100a00 */
[----:B------:R-:W-:-:S02]  /*f250*/  MOV R38, R60 ;  /* 0x0000003c00267202 */ /* 0x000fc40000000f00 */
[----:B------:R-:W-:Y:S01]  /*f260*/  MOV R46, 0xf290 ;  /* 0x0000f290002e7802 */ /* 0x000fe20000000f00 */
[----:B--2---:R-:W-:-:S04]  /*f270*/  IMAD.WIDE R2, R2, 0x2, R12 ;  /* 0x0000000202027825 */ /* 0x004fc800078e020c */
[----:B-1---5:R-:W-:Y:S05]  /*f280*/  CALL.REL.NOINC `($_ZN7cutlass13device_kernelIN5flash19enable_sm80_to_sm89INS1_16FlashAttnBwdSm80INS1_25CollectiveMainloopBwdSm80ILi2ELi2EN4cute5tupleIJNS5_1CILi128EEES8_NS7_ILi64EEEEEENS_6half_tEfNS_4arch4Sm80ELb0ELb1ELb1ELb1ELb1ELb0ELb0ELb0ELi2ELi4ELi4ELi4ELb0EEENS1_21CollectiveEpilogueBwdISA_SB_SD_Li256ELb1ELb0ELi2EEENS1_19SingleTileSchedulerILb1ELb0ELb0ELi128EEEEEEEEEvNT_6ParamsE$_ZN4cute8smem_ptrIPN7cutlass6half_tEECI1NS_12iter_adaptorIS3_S4_EEES3_) ;  /* 0xffffb0f000007944 */ /* 0x022fea0003c3ffff */
[----:B-1----:R-:W2:Y:S01]  /*f290*/  LDL.64 R2, [R1+0x758] ;  /* 0x0007580001027983 */ /* 0x002ea20000100a00 */
[----:B------:R-:W-:-:S03]  /*f2a0*/  MOV R6, 0xf2d0 ;  /* 0x0000f2d000067802 */ /* 0x000fc60000000f00 */
[----:B--2---:R1:W-:Y:S04]  /*f2b0*/  STL.64 [R1+0x770], R2 ;  /* 0x0007700201007387 */ /* 0x0043e80000100a00 */
[----:B-1----:R-:W-:Y:S05]  /*f2c0*/  CALL.REL.NOINC `($_ZN7cutlass13device_kernelIN5flash19enable_sm80_to_sm89INS1_16FlashAttnBwdSm80INS1_25CollectiveMainloopBwdSm80ILi2ELi2EN4cute5tupleIJNS5_1CILi128EEES8_NS7_ILi64EEEEEENS_6half_tEfNS_4arch4Sm80ELb0ELb1ELb1ELb1ELb1ELb0ELb0ELb0ELi2ELi4ELi4ELi4ELb0EEENS1_21CollectiveEpilogueBwdISA_SB_SD_Li256ELb1ELb0ELi2EEENS1_19SingleTileSchedulerILb1ELb0ELb0ELi128EEEEEEEEEvNT_6ParamsE$_ZN4cute3eso3ESOILb0ELb0EJNS_6LayoutINS_5tupleIJNS3_IJNS_1CILi8EEENS4_ILi1EEEEEENS4_ILi2EEENS3_IJS8_S8_EEEEEENS3_IJNS3_IJS6_NS4_ILi0EEEEEENS4_ILi4096EEENS3_IJiiEEEEEEEENS_10ViewEngineINS_8smem_ptrIPN7cutlass6half_tEEEEEEEC2ERKSG_RKSN_) ;  /* 0xffff868000007944 */ /* 0x002fea0003c3ffff */
[----:B------:R2:W5:Y:S04]  /*f2d0*/  LDL.64 R30, [R1+0x760] ;  /* 0x00076000011e7983 */ /* 0x0005680000100a00 */
[----:B------:R2:W5:Y:S04]  /*f2e0*/  LDL.64 R28, [R61+0x30] ;  /* 0x000030003d1c7983 */ /* 0x0005680000100a00 */
[----:B------:R2:W5:Y:S01]  /*f2f0*/  LDL.64 R20, [R1+0x758] ;  /* 0x0007580001147983 */ /* 0x0005620000100a00 */
[----:B------:R-:W-:Y:S01]  /*f300*/  IMAD.MOV.U32 R6, RZ, RZ, R10 ;  /* 0x000000ffff067224 */ /* 0x000fe200078e000a */
[----:B-1----:R-:W-:-:S02]  /*f310*/  MOV R3, R11 ;  /* 0x0000000b00037202 */ /* 0x002fc40000000f00 */
[----:B------:R-:W-:Y:S02]  /*f320*/  MOV R4, 0xf340 ;  /* 0x0000f34000047802 */ /* 0x000fe40000000f00 */
[----:B--2--5:R-:W-:Y:S05]  /*f330*/  CALL.REL.NOINC `($_ZN7cutlass13device_kernelIN5flash19enable_sm80_to_sm89INS1_16FlashAttnBwdSm80INS1_25CollectiveMainloopBwdSm80ILi2ELi2EN4cute5tupleIJNS5_1CILi128EEES8_NS7_ILi64EEEEEENS_6half_tEfNS_4arch4Sm80ELb0ELb1ELb1ELb1ELb1ELb0ELb0ELb0ELi2ELi4ELi4ELi4ELb0EEENS1_21CollectiveEpilogueBwdISA_SB_SD_Li256ELb1ELb0ELi2EEENS1_19SingleTileSchedulerILb1ELb0ELb0ELi128EEEEEEEEEvNT_6ParamsE$_ZN4cute3eso3ESOILb1ELb0EJNS_6LayoutINS_5tupleIJNS3_IJNS_1CILi8EEENS4_ILi1EEEEEENS4_ILi2EEENS4_ILi4EEEEEENS3_IJNS3_IJS6_NS4_ILi0EEEEEES5_NS4_ILi16EEEEEEEENS_10ViewEngineIPN7cutlass6half_tEEEEEC2ERKSF_RKSK_) ;  /* 0xffffa69000007944 */ /* 0x024fea0003c3ffff */
[----:B------:R2:W5:Y:S01]  /*f340*/  LDL.64 R26, [R1+0x758] ;  /* 0x00075800011a7983 */ /* 0x0005620000100a00 */
[----:B-1----:R-:W-:Y:S01]  /*f350*/  IMAD.MOV.U32 R6, RZ, RZ, R8 ;  /* 0x000000ffff067224 */ /* 0x002fe200078e0008 */
[----:B------:R-:W-:Y:S02]  /*f360*/  MOV R3, R9 ;  /* 0x0000000900037202 */ /* 0x000fe40000000f00 */
[----:B------:R-:W-:Y:S02]  /*f370*/  MOV R4, 0xf390 ;  /* 0x0000f39000047802 */ /* 0x000fe40000000f00 */
[----:B--2--5:R-:W-:Y:S05]  /*f380*/  CALL.REL.NOINC `($_ZN7cutlass13device_kernelIN5flash19enable_sm80_to_sm89INS1_16FlashAttnBwdSm80INS1_25CollectiveMainloopBwdSm80ILi2ELi2EN4cute5tupleIJNS5_1CILi128EEES8_NS7_ILi64EEEEEENS_6half_tEfNS_4arch4Sm80ELb0ELb1ELb1ELb1ELb1ELb0ELb0ELb0ELi2ELi4ELi4ELi4ELb0EEENS1_21CollectiveEpilogueBwdISA_SB_SD_Li256ELb1ELb0ELi2EEENS1_19SingleTileSchedulerILb1ELb0ELb0ELi128EEEEEEEEEvNT_6ParamsE$_ZN4cute3eso3ESOILb1ELb0EJNS_6LayoutINS_5tupleIJNS3_IJNS_1CILi8EEENS4_ILi1EEEEEENS4_ILi4EEES8_EEENS3_IJNS3_IJS6_NS4_ILi0EEEEEES5_NS4_ILi32EEEEEEEENS_10ViewEngineIPN7cutlass6half_tEEEEEC2ERKSE_RKSJ_) ;  /* 0xffffa80000007944 */ /* 0x024fea0003c3ffff */
[----:B------:R2:W5:Y:S01]  /*f390*/  LDL.64 R24, [R1+0x758] ;  /* 0x0007580001187983 */ /* 0x0005620000100a00 */
[----:B------:R-:W-:Y:S01]  /*f3a0*/  IMAD.MOV.U32 R38, RZ, RZ, R60 ;  /* 0x000000ffff267224 */ /* 0x000fe200078e003c */
[----:B-1----:R-:W-:Y:S01]  /*f3b0*/  MOV R2, R30 ;  /* 0x0000001e00027202 */ /* 0x002fe20000000f00 */
[----:B------:R-:W-:Y:S01]  /*f3c0*/  IMAD.MOV.U32 R3, RZ, RZ, R31 ;  /* 0x000000ffff037224 */ /* 0x000fe200078e001f */
[----:B------:R-:W-:Y:S02]  /*f3d0*/  MOV R46, 0xf3f0 ;  /* 0x0000f3f0002e7802 */ /* 0x000fe40000000f00 */
[----:B--2--5:R-:W-:Y:S05]  /*f3e0*/  CALL.REL.NOINC `($_ZN7cutlass13device_kernelIN5flash19enable_sm80_to_sm89INS1_16FlashAttnBwdSm80INS1_25CollectiveMainloopBwdSm80ILi2ELi2EN4cute5tupleIJNS5_1CILi128EEES8_NS7_ILi64EEEEEENS_6half_tEfNS_4arch4Sm80ELb0ELb1ELb1ELb1ELb1ELb0ELb0ELb0ELi2ELi4ELi4ELi4ELb0EEENS1_21CollectiveEpilogueBwdISA_SB_SD_Li256ELb1ELb0ELi2EEENS1_19SingleTileSchedulerILb1ELb0ELb0ELi128EEEEEEEEEvNT_6ParamsE$_ZN4cute8smem_ptrIPN7cutlass6half_tEECI1NS_12iter_adaptorIS3_S4_EEES3_) ;  /* 0xffffaf9000007944 */ /* 0x024fea0003c3ffff */
[----:B-1----:R1:W5:Y:S01]  /*f3f0*/  LDL.64 R2, [R1+0x758] ;  /* 0x0007580001027983 */ /* 0x0023620000100a00 */
[----:B------:R-:W-:Y:S02]  /*f400*/  MOV R82, R60 ;  /* 0x0000003c00527202 */ /* 0x000fe40000000f00 */
[----:B------:R-:W-:-:S02]  /*f410*/  MOV R38, 0xf430 ;  /* 0x0000f43000267802 */ /* 0x000fc40000000f00 */
[----:B-1---5:R-:W-:Y:S05]  /*f420*/  CALL.REL.NOINC `($_ZN7cutlass13device_kernelIN5flash19enable_sm80_to_sm89INS1_16FlashAttnBwdSm80INS1_25CollectiveMainloopBwdSm80ILi2ELi2EN4cute5tupleIJNS5_1CILi128EEES8_NS7_ILi64EEEEEENS_6half_tEfNS_4arch4Sm80ELb0ELb1ELb1ELb1ELb1ELb0ELb0ELb0ELi2ELi4ELi4ELi4ELb0EEENS1_21CollectiveEpilogueBwdISA_SB_SD_Li256ELb1ELb0ELi2EEENS1_19SingleTileSchedulerILb1ELb0ELb0ELi128EEEEEEEEEvNT_6ParamsE$_ZN4cute3eso3ESOILb1ELb0EJNS_6LayoutINS_5tupleIJNS3_IJNS_1CILi8EEENS4_ILi1EEEEEENS4_ILi2EEEEEENS3_IJNS3_IJS6_NS4_ILi0EEEEEENS4_ILi4096EEEEEEEENS_10ViewEngineINS_8smem_ptrIPN7cutlass6half_tEEEEEEEC2ERKSE_RKSL_) ;  /* 0xffffa35000007944 */ /* 0x022fea0003c3ffff */
[----:B-1----:R1:W5:Y:S01]  /*f430*/  LDL.64 R36, [R1+0x758] ;  /* 0x0007580001247983 */ /* 0x0023620000100a00 */
[----:B------:R-:W-:Y:S01]  /*f440*/  IMAD.MOV.U32 R82, RZ, RZ, R60 ;  /* 0x000000ffff527224 */ /* 0x000fe200078e003c */
[----:B------:R-:W-:Y:S01]  /*f450*/  MOV R38, R26 ;  /* 0x0000001a00267202 */ /* 0x000fe20000000f00 */
[----:B------:R-:W-:Y:S01]  /*f460*/  IMAD.MOV.U32 R39, RZ, RZ, R27 ;  /* 0x000000ffff277224 */ /* 0x000fe200078e001b */
[----:B------:R-:W-:-:S02]  /*f470*/  MOV R48, 0xf490 ;  /* 0x0000f49000307802 */ /* 0x000fc40000000f00 */
[----:B-1---5:R-:W-:Y:S05]  /*f480*/  CALL.REL.NOINC `($_ZN7cutlass13device_kernelIN5flash19enable_sm80_to_sm89INS1_16FlashAttnBwdSm80INS1_25CollectiveMainloopBwdSm80ILi2ELi2EN4cute5tupleIJNS5_1CILi128EEES8_NS7_ILi64EEEEEENS_6half_tEfNS_4arch4Sm80ELb0ELb1ELb1ELb1ELb1ELb0ELb0ELb0ELi2ELi4ELi4ELi4ELb0EEENS1_21CollectiveEpilogueBwdISA_SB_SD_Li256ELb1ELb0ELi2EEENS1_19SingleTileSchedulerILb1ELb0ELb0ELi128EEEEEEEEEvNT_6ParamsE$_ZN4cute3eso3ESOILb1ELb0EJNS_6LayoutINS_5tupleIJNS3_IJNS_1CILi8EEENS4_ILi1EEEEEENS4_ILi2EEEEEENS3_IJNS3_IJS6_NS4_ILi0EEEEEES5_EEEEENS_10ViewEngineIPN7cutlass6half_tEEEEEC2ERKSD_RKSI_) ;  /* 0xffffa48000007944 */ /* 0x022fea0003c3ffff */
[----:B------:R2:W5:Y:S01]  /*f490*/  LDL.64 R2, [R1+0x758] ;  /* 0x0007580001027983 */ /* 0x0005620000100a00 */
[----:B------:R-:W-:-:S02]  /*f4a0*/  MOV R82, R60 ;  /* 0x0000003c00527202 */ /* 0x000fc40000000f00 */
[----:B-1----:R-:W-:Y:S02]  /*f4b0*/  MOV R46, 0xf4d0 ;  /* 0x0000f4d0002e7802 */ /* 0x002fe40000000f00 */
[----:B--2--5:R-:W-:Y:S05]  /*f4c0*/  CALL.REL.NOINC `($_ZN7cutlass13device_kernelIN5flash19enable_sm80_to_sm89INS1_16FlashAttnBwdSm80INS1_25CollectiveMainloopBwdSm80ILi2ELi2EN4cute5tupleIJNS5_1CILi128EEES8_NS7_ILi64EEEEEENS_6half_tEfNS_4arch4Sm80ELb0ELb1ELb1ELb1ELb1ELb0ELb0ELb0ELi2ELi4ELi4ELi4ELb0EEENS1_21CollectiveEpilogueBwdISA_SB_SD_Li256ELb1ELb0ELi2EEENS1_19SingleTileSchedulerILb1ELb0ELb0ELi128EEEEEEEEEvNT_6ParamsE$_ZN4cute3eso3ESOILb1ELb0EJNS_6LayoutINS_5tupleIJNS3_IJNS_1CILi8EEENS4_ILi1EEEEEENS3_IJNS4_ILi2EEEEEEEEENS3_IJNS3_IJS6_NS4_ILi0EEEEEENS3_IJNS4_ILi4096EEEEEEEEEEENS_10ViewEngineINS_8smem_ptrIPN7cutlass6half_tEEEEEEEC2ERKSG_RKSN_) ;  /* 0xffffa0b000007944 */ /* 0x024fea0003c3ffff */
[----:B-1----:R1:W5:Y:S01]  /*f4d0*/  LDL.64 R36, [R1+0x758] ;  /* 0x0007580001247983 */ /* 0x0023620000100a00 */
[----:B------:R-:W-:Y:S02]  /*f4e0*/  MOV R82, R60 ;  /* 0x0000003c00527202 */ /* 0x000fe40000000f00 */
[----:B------:R-:W-:Y:S02]  /*f4f0*/  MOV R46, 0xf510 ;  /* 0x0000f510002e7802 */ /* 0x000fe40000000f00 */
[----:B-1---5:R-:W-:Y:S05]  /*f500*/  CALL.REL.NOINC `($_ZN7cutlass13device_kernelIN5flash19enable_sm80_to_sm89INS1_16FlashAttnBwdSm80INS1_25CollectiveMainloopBwdSm80ILi2ELi2EN4cute5tupleIJNS5_1CILi128EEES8_NS7_ILi64EEEEEENS_6half_tEfNS_4arch4Sm80ELb0ELb1ELb1ELb1ELb1ELb0ELb0ELb0ELi2ELi4ELi4ELi4ELb0EEENS1_21CollectiveEpilogueBwdISA_SB_SD_Li256ELb1ELb0ELi2EEENS1_19SingleTileSchedulerILb1ELb0ELb0ELi128EEEEEEEEEvNT_6ParamsE$_ZN4cute3eso3ESOILb1ELb0EJNS_6LayoutINS_5tupleIJNS3_IJNS_1CILi8EEENS4_ILi1EEEEEENS3_IJNS4_ILi2EEEEEEEEENS3_IJNS3_IJS6_NS4_ILi0EEEEEENS3_IJS5_EEEEEEEENS_10ViewEngineIPN7cutlass6half_tEEEEEC2ERKSF_RKSK_) ;  /* 0xffffa17000007944 */ /* 0x022fea0003c3ffff */
[----:B-1----:R1:W5:Y:S01]  /*f510*/  LDL.64 R2, [R1+0x758] ;  /* 0x0007580001027983 */ /* 0x0023620000100a00 */
[----:B------:R-:W-:Y:S02]  /*f520*/  MOV R82, R60 ;  /* 0x0000003c00527202 */ /* 0x000fe40000000f00 */
[----:B------:R-:W-:Y:S02]  /*f530*/  MOV R46, 0xf550 ;  /* 0x0000f550002e7802 */ /* 0x000fe40000000f00 */
[----:B-1---5:R-:W-:Y:S05]  /*f540*/  CALL.REL.NOINC `($_ZN7cutlass13device_kernelIN5flash19enable_sm80_to_sm89INS1_16FlashAttnBwdSm80INS1_25CollectiveMainloopBwdSm80ILi2ELi2EN4cute5tupleIJNS5_1CILi128EEES8_NS7_ILi64EEEEEENS_6half_tEfNS_4arch4Sm80ELb0ELb1ELb1ELb1ELb1ELb0ELb0ELb0ELi2ELi4ELi4ELi4ELb0EEENS1_21CollectiveEpilogueBwdISA_SB_SD_Li256ELb1ELb0ELi2EEENS1_19SingleTileSchedulerILb1ELb0ELb0ELi128EEEEEEEEEvNT_6ParamsE$_ZN4cute3eso3ESOILb1ELb0EJNS_6LayoutINS_5tupleIJNS3_IJNS3_IJNS_1CILi8EEENS4_ILi1EEEEEES6_EEENS3_IJNS3_IJS6_S6_EEENS4_ILi2EEEEEEEEENS3_IJNS3_IJNS3_IJS6_NS4_ILi0EEEEEESD_EEENS3_IJNS3_IJSD_SD_EEES5_EEEEEEEENS_10ViewEngineIPN7cutlass6half_tEEEEEC2ERKSJ_RKSO_) ;  /* 0xffff976000007944 */ /* 0x022fea0003c3ffff */
[----:B-1----:R1:W5:Y:S01]  /*f550*/  LDL.64 R38, [R1+0x758] ;  /* 0x0007580001267983 */ /* 0x0023620000100a00 */
[----:B------:R-:W-:Y:S02]  /*f560*/  MOV R82, R60 ;  /* 0x0000003c00527202 */ /* 0x000fe40000000f00 */
[----:B------:R-:W-:Y:S02]  /*f570*/  MOV R46, 0xf590 ;  /* 0x0000f590002e7802 */ /* 0x000fe40000000f00 */
[----:B-1---5:R-:W-:Y:S05]  /*f580*/  CALL.REL.NOINC `($_ZN7cutlass13device_kernelIN5flash19enable_sm80_to_sm89INS1_16FlashAttnBwdSm80INS1_25CollectiveMainloopBwdSm80ILi2ELi2EN4cute5tupleIJNS5_1CILi128EEES8_NS7_ILi64EEEEEENS_6half_tEfNS_4arch4Sm80ELb0ELb1ELb1ELb1ELb1ELb0ELb0ELb0ELi2ELi4ELi4ELi4ELb0EEENS1_21CollectiveEpilogueBwdISA_SB_SD_Li256ELb1ELb0ELi2EEENS1_19SingleTileSchedulerILb1ELb0ELb0ELi128EEEEEEEEEvNT_6ParamsE$_ZN4cute3eso3ESOILb1ELb0EJNS_6LayoutINS_5tupleIJNS3_IJNS3_IJNS_1CILi8EEENS4_ILi1EEEEEES6_EEENS3_IJNS3_IJS6_S6_EEENS4_ILi2EEEEEEEEENS3_IJNS3_IJNS3_IJS6_NS4_ILi0EEEEEESD_EEENS3_IJNS3_IJSD_SD_EEENS4_ILi4096EEEEEEEEEEENS_10ViewEngineINS_8smem_ptrIPN7cutlass6half_tEEEEEEEC2ERKSK_RKSR_) ;  /* 0xffff964000007944 */ /* 0x022fea0003c3ffff */
[----:B-1----:R1:W5:Y:S01]  /*f590*/  LDL.64 R2, [R1+0x758] ;  /* 0x0007580001027983 */ /* 0x0023620000100a00 */
[----:B------:R-:W-:-:S02]  /*f5a0*/  MOV R82, R60 ;  /* 0x0000003c00527202 */ /* 0x000fc40000000f00 */
[----:B------:R-:W-:Y:S02]  /*f5b0*/  MOV R48, 0xf5d0 ;  /* 0x0000f5d000307802 */ /* 0x000fe40000000f00 */
[----:B-1---5:R-:W-:Y:S05]  /*f5c0*/  CALL.REL.NOINC `($_ZN7cutlass13device_kernelIN5flash19enable_sm80_to_sm89INS1_16FlashAttnBwdSm80INS1_25CollectiveMainloopBwdSm80ILi2ELi2EN4cute5tupleIJNS5_1CILi128EEES8_NS7_ILi64EEEEEENS_6half_tEfNS_4arch4Sm80ELb0ELb1ELb1ELb1ELb1ELb0ELb0ELb0ELi2ELi4ELi4ELi4ELb0EEENS1_21CollectiveEpilogueBwdISA_SB_SD_Li256ELb1ELb0ELi2EEENS1_19SingleTileSchedulerILb1ELb0ELb0ELi128EEEEEEEEEvNT_6ParamsE$_ZN4cute3eso3ESOILb1ELb0EJNS_6LayoutINS_5tupleIJNS3_IJNS_1CILi8EEENS4_ILi1EEEEEENS4_ILi2EEEEEENS3_IJNS3_IJS6_NS4_ILi0EEEEEES5_EEEEENS_10ViewEngineIPN7cutlass6half_tEEEEEC2ERKSD_RKSI_) ;  /* 0xffffa34000007944 */ /* 0x022fea0003c3ffff */
[----:B------:R2:W5:Y:S01]  /*f5d0*/  LDL.64 R12, [R1+0x758] ;  /* 0x00075800010c7983 */ /* 0x0005620000100a00 */
[----:B-1----:R-:W-:Y:S02]  /*f5e0*/  MOV R38, R60 ;  /* 0x0000003c00267202 */ /* 0x002fe40000000f00 */
[----:B------:R-:W-:Y:S02]  /*f5f0*/  MOV R46, 0xf610 ;  /* 0x0000f610002e7802 */ /* 0x000fe40000000f00 */
[----:B--2--5:R-:W-:Y:S05]  /*f600*/  CALL.REL.NOINC `($_ZN7cutlass13device_kernelIN5flash19enable_sm80_to_sm89INS1_16FlashAttnBwdSm80INS1_25CollectiveMainloopBwdSm80ILi2ELi2EN4cute5tupleIJNS5_1CILi128EEES8_NS7_ILi64EEEEEENS_6half_tEfNS_4arch4Sm80ELb0ELb1ELb1ELb1ELb1ELb0ELb0ELb0ELi2ELi4ELi4ELi4ELb0EEENS1_21CollectiveEpilogueBwdISA_SB_SD_Li256ELb1ELb0ELi2EEENS1_19SingleTileSchedulerILb1ELb0ELb0ELi128EEEEEEEEEvNT_6ParamsE$_ZN4cute8smem_ptrIPN7cutlass6half_tEECI1NS_12iter_adaptorIS3_S4_EEES3_) ;  /* 0xffffad7000007944 */ /* 0x024fea0003c3ffff */
[----:B-1----:R1:W5:Y:S01]  /*f610*/  LDL.64 R2, [R1+0x758] ;  /* 0x0007580001027983 */ /* 0x0023620000100a00 */
[----:B------:R-:W-:Y:S02]  /*f620*/  MOV R82, R60 ;  /* 0x0000003c00527202 */ /* 0x000fe40000000f00 */
[----:B------:R-:W-:Y:S02]  /*f630*/  MOV R38, 0xf650 ;  /* 0x0000f65000267802 */ /* 0x000fe40000000f00 */
[----:B-1---5:R-:W-:Y:S05]  /*f640*/  CALL.REL.NOINC `($_ZN7cutlass13device_kernelIN5flash19enable_sm80_to_sm89INS1_16FlashAttnBwdSm80INS1_25CollectiveMainloopBwdSm80ILi2ELi2EN4cute5tupleIJNS5_1CILi128EEES8_NS7_ILi64EEEEEENS_6half_tEfNS_4arch4Sm80ELb0ELb1ELb1ELb1ELb1ELb0ELb0ELb0ELi2ELi4ELi4ELi4ELb0EEENS1_21CollectiveEpilogueBwdISA_SB_SD_Li256ELb1ELb0ELi2EEENS1_19SingleTileSchedulerILb1ELb0ELb0ELi128EEEEEEEEEvNT_6ParamsE$_ZN4cute3eso3ESOILb1ELb0EJNS_6LayoutINS_5tupleIJNS3_IJNS_1CILi8EEENS4_ILi1EEEEEENS4_ILi2EEEEEENS3_IJNS3_IJS6_NS4_ILi0EEEEEENS4_ILi4096EEEEEEEENS_10ViewEngineINS_8smem_ptrIPN7cutlass6half_tEEEEEEEC2ERKSE_RKSL_) ;  /* 0xffffa13000007944 */ /* 0x022fea0003c3ffff */
[----:B------:R2:W5:Y:S01]  /*f650*/  LDL.64 R14, [R1+0x758] ;  /* 0x00075800010e7983 */ /* 0x0005620000100a00 */
[----:B------:R-:W-:Y:S01]  /*f660*/  IMAD.MOV.U32 R82, RZ, RZ, R60 ;  /* 0x000000ffff527224 */ /* 0x000fe200078e003c */
[----:B------:R-:W-:Y:S02]  /*f670*/  MOV R47, RZ ;  /* 0x000000ff002f7202 */ /* 0x000fe40000000f00 */
[----:B------:R-:W-:-:S02]  /*f680*/  MOV R46, 0xf6a0 ;  /* 0x0000f6a0002e7802 */ /* 0x000fc40000000f00 */
[----:B-12--5:R-:W-:Y:S05]  /*f690*/  CALL.REL.NOINC `($_ZN7cutlass13device_kernelIN5flash19enable_sm80_to_sm89INS1_16FlashAttnBwdSm80INS1_25CollectiveMainloopBwdSm80ILi2ELi2EN4cute5tupleIJNS5_1CILi128EEES8_NS7_ILi64EEEEEENS_6half_tEfNS_4arch4Sm80ELb0ELb1ELb1ELb1ELb1ELb0ELb0ELb0ELi2ELi4ELi4ELi4ELb0EEENS1_21CollectiveEpilogueBwdISA_SB_SD_Li256ELb1ELb0ELi2EEENS1_19SingleTileSchedulerILb1ELb0ELb0ELi128EEEEEEEEEvNT_6ParamsE$_ZN4cute3eso3ESOILb1ELb0EJNS_10UnderscoreEiEEC2ERKS2_RKi) ;  /* 0xffff8b7000007944 */ /* 0x026fea0003c3ffff */
[----:B------:R-:W2:Y:S01]  /*f6a0*/  LDL R37, [R1+0x758] ;  /* 0x0007580001257983 */ /* 0x000ea20000100800 */
[----:B------:R-:W-:Y:S01]  /*f6b0*/  IMAD.MOV.U32 R82, RZ, RZ, R60 ;  /* 0x000000ffff527224 */ /* 0x000fe200078e003c */
[----:B------:R-:W-:-:S02]  /*f6c0*/  MOV R38, 0xf6f0 ;  /* 0x0000f6f000267802 */ /* 0x000fc40000000f00 */
[----:B--2---:R-:W-:Y:S02]  /*f6d0*/  SHF.L.U32 R37, R37, 0xc, RZ ;  /* 0x0000000c25257819 */ /* 0x004fe400000006ff */
[----:B-1----:R-:W-:Y:S05]  /*f6e0*/  CALL.REL.NOINC `($_ZN7cutlass13device_kernelIN5flash19enable_sm80_to_sm89INS1_16FlashAttnBwdSm80INS1_25CollectiveMainloopBwdSm80ILi2ELi2EN4cute5tupleIJNS5_1CILi128EEES8_NS7_ILi64EEEEEENS_6half_tEfNS_4arch4Sm80ELb0ELb1ELb1ELb1ELb1ELb0ELb0ELb0ELi2ELi4ELi4ELi4ELb0EEENS1_21CollectiveEpilogueBwdISA_SB_SD_Li256ELb1ELb0ELi2EEENS1_19SingleTileSchedulerILb1ELb0ELb0ELi128EEEEEEEEEvNT_6ParamsE$_ZN4cute3eso3ESOILb1ELb0EJNS_6LayoutINS_5tupleIJNS3_IJNS_1CILi8EEENS4_ILi1EEEEEEEEENS3_IJNS3_IJS6_NS4_ILi0EEEEEEEEEEEiEEC2ERKSC_RKi) ;  /* 0xffff9e5000007944 */ /* 0x002fea0003c3ffff */
[----:B------:R-:W2:Y:S01]  /*f6f0*/  LDL R3, [R1+0x758] ;  /* 0x0007580001037983 */ /* 0x000ea20000100800 */
[----:B------:R-:W-:Y:S02]  /*f700*/  MOV R38, R60 ;  /* 0x0000003c00267202 */ /* 0x000fe40000000f00 */
[----:B------:R-:W-:Y:S01]  /*f710*/  MOV R46, 0xf740 ;  /* 0x0000f740002e7802 */ /* 0x000fe20000000f00 */
[----:B--2---:R-:W-:-:S04]  /*f720*/  IMAD.WIDE R2, R3, 0x2, R14 ;  /* 0x0000000203027825 */ /* 0x004fc800078e020e */
[----:B-1----:R-:W-:Y:S05]  /*f730*/  CALL.REL.NOINC `($_ZN7cutlass13device_kernelIN5flash19enable_sm80_to_sm89INS1_16FlashAttnBwdSm80INS1_25CollectiveMainloopBwdSm80ILi2ELi2EN4cute5tupleIJNS5_1CILi128EEES8_NS7_ILi64EEEEEENS_6half_tEfNS_4arch4Sm80ELb0ELb1ELb1ELb1ELb1ELb0ELb0ELb0ELi2ELi4ELi4ELi4ELb0EEENS1_21CollectiveEpilogueBwdISA_SB_SD_Li256ELb1ELb0ELi2EEENS1_19SingleTileSchedulerILb1ELb0ELb0ELi128EEEEEEEEEvNT_6ParamsE$_ZN4cute8smem_ptrIPN7cutlass6half_tEECI1NS_12iter_adaptorIS3_S4_EEES3_) ;  /* 0xffffac4000007944 */ /* 0x002fea0003c3ffff */
[----:B-1----:R1:W5:Y:S01]  /*f740*/  LDL.64 R2, [R1+0x758] ;  /* 0x0007580001027983 */ /* 0x0023620000100a00 */
[----:B------:R-:W-:Y:S02]  /*f750*/  MOV R82, R60 ;  /* 0x0000003c00527202 */ /* 0x000fe40000000f00 */
[----:B------:R-:W-:Y:S02]  /*f760*/  MOV R38, 0xf780 ;  /* 0x0000f78000267802 */ /* 0x000fe40000000f00 */
[----:B-1---5:R-:W-:Y:S05]  /*f770*/  CALL.REL.NOINC `($_ZN7cutlass13device_kernelIN5flash19enable_sm80_to_sm89INS1_16FlashAttnBwdSm80INS1_25CollectiveMainloopBwdSm80ILi2ELi2EN4cute5tupleIJNS5_1CILi128EEES8_NS7_ILi64EEEEEENS_6half_tEfNS_4arch4Sm80ELb0ELb1ELb1ELb1ELb1ELb0ELb0ELb0ELi2ELi4ELi4ELi4ELb0EEENS1_21CollectiveEpilogueBwdISA_SB_SD_Li256ELb1ELb0ELi2EEENS1_19SingleTileSchedulerILb1ELb0ELb0ELi128EEEEEEEEEvNT_6ParamsE$_ZN4cute3eso3ESOILb1ELb0EJNS_6LayoutINS_5tupleIJNS3_IJNS_1CILi8EEENS4_ILi1EEEEEEEEENS3_IJNS3_IJS6_NS4_ILi0EEEEEEEEEEENS_10ViewEngineINS_8smem_ptrIPN7cutlass6half_tEEEEEEEC2ERKSC_RKSJ_) ;  /* 0xffff9d3000007944 */ /* 0x022fea0003c3ffff */
[----:B-1----:R1:W5:Y:S01]  /*f780*/  LDL.64 R2, [R1+0x758] ;  /* 0x0007580001027983 */ /* 0x0023620000100a00 */
[----:B------:R-:W-:Y:S01]  /*f790*/  IMAD.MOV.U32 R82, RZ, RZ, R60 ;  /* 0x000000ffff527224 */ /* 0x000fe200078e003c */
[----:B------:R-:W-:Y:S02]  /*f7a0*/  MOV R47, RZ ;  /* 0x000000ff002f7202 */ /* 0x000fe40000000f00 */
[----:B------:R-:W-:-:S02]  /*f7b0*/  MOV R46, 0xf7d0 ;  /* 0x0000f7d0002e7802 */ /* 0x000fc40000000f00 */
[----:B-1---5:R-:W-:Y:S05]  /*f7c0*/  CALL.REL.NOINC `($_ZN7cutlass13device_kernelIN5flash19enable_sm80_to_sm89INS1_16FlashAttnBwdSm80INS1_25CollectiveMainloopBwdSm80ILi2ELi2EN4cute5tupleIJNS5_1CILi128EEES8_NS7_ILi64EEEEEENS_6half_tEfNS_4arch4Sm80ELb0ELb1ELb1ELb1ELb1ELb0ELb0ELb0ELi2ELi4ELi4ELi4ELb0EEENS1_21CollectiveEpilogueBwdISA_SB_SD_Li256ELb1ELb0ELi2EEENS1_19SingleTileSchedulerILb1ELb0ELb0ELi128EEEEEEEEEvNT_6ParamsE$_ZN4cute3eso3ESOILb1ELb0EJNS_10UnderscoreEiEEC2ERKS2_RKi) ;  /* 0xffff8a4000007944 */ /* 0x022fea0003c3ffff */
        /* <DEDUP_REMOVED lines=8> */
[----:B-12---:R-:W-:-:S05]  /*f850*/  IMAD.WIDE R36, R5, 0x2, R12 ;  /* 0x0000000205247825 */ /* 0x006fca00078e020c */
[----:B------:R-:W-:Y:S02]  /*f860*/  MOV R46, R36 ;  /* 0x00000024002e7202 */ /* 0x000fe40000000f00 */
[----:B------:R-:W-:Y:S05]  /*f870*/  CALL.REL.NOINC `($_ZN7cutlass13device_kernelIN5flash19enable_sm80_to_sm89INS1_16FlashAttnBwdSm80INS1_25CollectiveMainloopBwdSm80ILi2ELi2EN4cute5tupleIJNS5_1CILi128EEES8_NS7_ILi64EEEEEENS_6half_tEfNS_4arch4Sm80ELb0ELb1ELb1ELb1ELb1ELb0ELb0ELb0ELi2ELi4ELi4ELi4ELb0EEENS1_21CollectiveEpilogueBwdISA_SB_SD_Li256ELb1ELb0ELi2EEENS1_19SingleTileSchedulerILb1ELb0ELb0ELi128EEEEEEEEEvNT_6ParamsE$_ZN4cute3eso3ESOILb1ELb0EJNS_6LayoutINS_5tupleIJNS3_IJNS_1CILi8EEENS4_ILi1EEEEEEEEENS3_IJNS3_IJS6_NS4_ILi0EEEEEEEEEEENS_10ViewEngineIPN7cutlass6half_tEEEEEC2ERKSC_RKSH_) ;  /* 0xffff9c7000007944 */ /* 0x000fea0003c3ffff */
[----:B-1----:R1:W5:Y:S01]  /*f880*/  LDL.64 R36, [R1+0x758] ;  /* 0x0007580001247983 */ /* 0x0023620000100a00 */
[----:B------:R-:W-:Y:S02]  /*f890*/  MOV R38, R60 ;  /* 0x0000003c00267202 */ /* 0x000fe40000000f00 */
[----:B------:R-:W-:Y:S02]  /*f8a0*/  MOV R46, 0xf8c0 ;  /* 0x0000f8c0002e7802 */ /* 0x000fe40000000f00 */
[----:B-1---5:R-:W-:Y:S05]  /*f8b0*/  CALL.REL.NOINC `($_ZN7cutlass13device_kernelIN5flash19enable_sm80_to_sm89INS1_16FlashAttnBwdSm80INS1_25CollectiveMainloopBwdSm80ILi2ELi2EN4cute5tupleIJNS5_1CILi128EEES8_NS7_ILi64EEEEEENS_6half_tEfNS_4arch4Sm80ELb0ELb1ELb1ELb1ELb1ELb0ELb0ELb0ELi2ELi4ELi4ELi4ELb0EEENS1_21CollectiveEpilogueBwdISA_SB_SD_Li256ELb1ELb0ELi2EEENS1_19SingleTileSchedulerILb1ELb0ELb0ELi128EEEEEEEEEvNT_6ParamsE$_ZN4cute8smem_ptrIPN7cutlass6half_tEECI1NS_12iter_adaptorIS3_S4_EEES3_) ;  /* 0xffffaac000007944 */ /* 0x022fea0003c3ffff */
[----:B-1----:R1:W5:Y:S01]  /*f8c0*/  LDL.64 R2, [R1+0x758] ;  /* 0x0007580001027983 */ /* 0x0023620000100a00 */
[----:B------:R-:W-:Y:S02]  /*f8d0*/  MOV R82, R60 ;  /* 0x0000003c00527202 */ /* 0x000fe40000000f00 */
[----:B------:R-:W-:Y:S02]  /*f8e0*/  MOV R46, 0xf900 ;  /* 0x0000f900002e7802 */ /* 0x000fe40000000f00 */
[----:B-1---5:R-:W-:Y:S05]  /*f8f0*/  CALL.REL.NOINC `($_ZN7cutlass13device_kernelIN5flash19enable_sm80_to_sm89INS1_16FlashAttnBwdSm80INS1_25CollectiveMainloopBwdSm80ILi2ELi2EN4cute5tupleIJNS5_1CILi128EEES8_NS7_ILi64EEEEEENS_6half_tEfNS_4arch4Sm80ELb0ELb1ELb1ELb1ELb1ELb0ELb0ELb0ELi2ELi4ELi4ELi4ELb0EEENS1_21CollectiveEpilogueBwdISA_SB_SD_Li256ELb1ELb0ELi2EEENS1_19SingleTileSchedulerILb1ELb0ELb0ELi128EEEEEEEEEvNT_6ParamsE$_ZN4cute8smem_ptrIPN7cutlass9uint128_tEECI1NS_12iter_adaptorIS3_S4_EEES3_) ;  /* 0xffffaac000007944 */ /* 0x022fea0003c3ffff */
[----:B-1----:R1:W5:Y:S01]  /*f900*/  LDL.64 R2, [R1+0x758] ;  /* 0x0007580001027983 */ /* 0x0023620000100a00 */
[----:B------:R-:W-:Y:S02]  /*f910*/  MOV R82, R60 ;  /* 0x0000003c00527202 */ /* 0x000fe40000000f00 */
[----:B------:R-:W-:Y:S02]  /*f920*/  MOV R46, 0xf940 ;  /* 0x0000f940002e7802 */ /* 0x000fe40000000f00 */
[----:B-1---5:R-:W-:Y:S05]  /*f930*/  CALL.REL.NOINC `($_ZN7cutlass13device_kernelIN5flash19enable_sm80_to_sm89INS1_16FlashAttnBwdSm80INS1_25CollectiveMainloopBwdSm80ILi2ELi2EN4cute5tupleIJNS5_1CILi128EEES8_NS7_ILi64EEEEEENS_6half_tEfNS_4arch4Sm80ELb0ELb1ELb1ELb1ELb1ELb0ELb0ELb0ELi2ELi4ELi4ELi4ELb0EEENS1_21CollectiveEpilogueBwdISA_SB_SD_Li256ELb1ELb0ELi2EEENS1_19SingleTileSchedulerILb1ELb0ELb0ELi128EEEEEEEEEvNT_6ParamsE$_ZN4cute3eso3ESOILb1ELb0EJNS_6LayoutINS_5tupleIJNS3_IJNS_1CILi1EEES5_EEEEEENS3_IJNS3_IJS5_NS4_ILi0EEEEEEEEEEENS_10ViewEngineINS_8smem_ptrIPN7cutlass9uint128_tEEEEEEEC2ERKSB_RKSI_) ;  /* 0xffff962000007944 */ /* 0x022fea0003c3ffff */
[----:B------:R2:W5:Y:S01]  /*f940*/  LDL R4, [R1+0x758] ;  /* 0x0007580001047983 */ /* 0x0005620000100800 */
[----:B------:R-:W-:-:S02]  /*f950*/  MOV R82, R60 ;  /* 0x0000003c00527202 */ /* 0x000fc40000000f00 */
[----:B-1----:R-:W-:Y:S02]  /*f960*/  MOV R38, 0xf980 ;  /* 0x0000f98000267802 */ /* 0x002fe40000000f00 */
[----:B--2--5:R-:W-:Y:S05]  /*f970*/  CALL.REL.NOINC `($_ZN7cutlass13device_kernelIN5flash19enable_sm80_to_sm89INS1_16FlashAttnBwdSm80INS1_25CollectiveMainloopBwdSm80ILi2ELi2EN4cute5tupleIJNS5_1CILi128EEES8_NS7_ILi64EEEEEENS_6half_tEfNS_4arch4Sm80ELb0ELb1ELb1ELb1ELb1ELb0ELb0ELb0ELi2ELi4ELi4ELi4ELb0EEENS1_21CollectiveEpilogueBwdISA_SB_SD_Li256ELb1ELb0ELi2EEENS1_19SingleTileSchedulerILb1ELb0ELb0ELi128EEEEEEEEEvNT_6ParamsE$_ZN4cute3eso3ESOILb1ELb0EJNS_6LayoutINS_5tupleIJNS3_IJNS_1CILi4EEENS4_ILi1EEEEEEEEENS3_IJNS3_IJS6_NS4_ILi0EEEEEEEEEEENS_10ViewEngineIPjEEEEC2ERKSC_RKSF_) ;  /* 0xffff9af000007944 */ /* 0x024fea0003c3ffff */
        /* <DEDUP_REMOVED lines=11> */
[----:B-1----:R-:W-:Y:S05]  /*fa30*/  CALL.REL.NOINC `($_ZN7cutlass13device_kernelIN5flash19enable_sm80_to_sm89INS1_16FlashAttnBwdSm80INS1_25CollectiveMainloopBwdSm80ILi2ELi2EN4cute5tupleIJNS5_1CILi128EEES8_NS7_ILi64EEEEEENS_6half_tEfNS_4arch4Sm80ELb0ELb1ELb1ELb1ELb1ELb0ELb0ELb0ELi2ELi4ELi4ELi4ELb0EEENS1_21CollectiveEpilogueBwdISA_SB_SD_Li256ELb1ELb0ELi2EEENS1_19SingleTileSchedulerILb1ELb0ELb0ELi128EEEEEEEEEvNT_6ParamsE$_ZN4cute3eso3ESOILb1ELb0EJNS_10UnderscoreEiEEC2ERKS2_RKi) ;  /* 0xffff87d000007944 */ /* 0x002fea0003c3ffff */
        /* <DEDUP_REMOVED lines=16> */
[----:B------:R-:W-:Y:S02]  /*fb40*/  MOV R47, 0x1 ;  /* 0x00000001002f7802 */ /* 0x000fe40000000f00 */
        /* <DEDUP_REMOVED lines=40> */
[----:B--2--5:R-:W-:Y:S05]  /*fdd0*/  CALL.REL.NOINC `($_ZN7cutlass13device_kernelIN5flash19enable_sm80_to_sm89INS1_16FlashAttnBwdSm80INS1_25CollectiveMainloopBwdSm80ILi2ELi2EN4cute5tupleIJNS5_1CILi128EEES8_NS7_ILi64EEEEEENS_6half_tEfNS_4arch4Sm80ELb0ELb1ELb1ELb1ELb1ELb0ELb0ELb0ELi2ELi4ELi4ELi4ELb0EEENS1_21CollectiveEpilogueBwdISA_SB_SD_Li256ELb1ELb0ELi2EEENS1_19SingleTileSchedulerILb1ELb0ELb0ELi128EEEEEEEEEvNT_6ParamsE$_ZN4cute8smem_ptrIPN7cutlass6half_tEECI1NS_12iter_adaptorIS3_S4_EEES3_) ;  /* 0xffffa5a000007944 */ /* 0x024fea0003c3ffff */
[----:B-1----:R1:W5:Y:S01]  /*fde0*/  LDL.64 R2, [R1+0x758] ;  /* 0x0007580001027983 */ /* 0x0023620000100a00 */
[----:B------:R-:W-:-:S03]  /*fdf0*/  MOV R16, 0xfe10 ;  /* 0x0000fe1000107802 */ /* 0x000fc60000000f00 */
[----:B-1---5:R-:W-:Y:S05]  /*fe00*/  CALL.REL.NOINC `($_ZN7cutlass13device_kernelIN5flash19enable_sm80_to_sm89INS1_16FlashAttnBwdSm80INS1_25CollectiveMainloopBwdSm80ILi2ELi2EN4cute5tupleIJNS5_1CILi128EEES8_NS7_ILi64EEEEEENS_6half_tEfNS_4arch4Sm80ELb0ELb1ELb1ELb1ELb1ELb0ELb0ELb0ELi2ELi4ELi4ELi4ELb0EEENS1_21CollectiveEpilogueBwdISA_SB_SD_Li256ELb1ELb0ELi2EEENS1_19SingleTileSchedulerILb1ELb0ELb0ELi128EEEEEEEEEvNT_6ParamsE$_ZN4cute3eso3ESOILb1ELb0EJNS_6LayoutINS_5tupleIJNS3_IJNS_1CILi8EEENS4_ILi1EEEEEENS4_ILi4EEEEEENS3_IJNS3_IJS6_NS4_ILi0EEEEEENS4_ILi2048EEEEEEEENS_10ViewEngineINS_8smem_ptrIPN7cutlass6half_tEEEEEEEC2ERKSE_RKSL_) ;  /* 0xffff9c6000007944 */ /* 0x022fea0003c3ffff */
[----:B-1----:R1:W5:Y:S01]  /*fe10*/  LDL.64 R2, [R1+0x758] ;  /* 0x0007580001027983 */ /* 0x0023620000100a00 */
[----:B------:R-:W-:Y:S01]  /*fe20*/  IMAD.MOV.U32 R12, RZ, RZ, R24 ;  /* 0x000000ffff0c7224 */ /* 0x000fe200078e0018 */
[----:B------:R-:W-:-:S02]  /*fe30*/  MOV R15, R25 ;  /* 0x00000019000f7202 */ /* 0x000fc40000000f00 */
[----:B------:R-:W-:Y:S02]  /*fe40*/  MOV R14, 0xfe60 ;  /* 0x0000fe60000e7802 */ /* 0x000fe40000000f00 */
[----:B-1---5:R-:W-:Y:S05]  /*fe50*/  CALL.REL.NOINC `($_ZN7cutlass13device_kernelIN5flash19enable_sm80_to_sm89INS1_16FlashAttnBwdSm80INS1_25CollectiveMainloopBwdSm80ILi2ELi2EN4cute5tupleIJNS5_1CILi128EEES8_NS7_ILi64EEEEEENS_6half_tEfNS_4arch4Sm80ELb0ELb1ELb1ELb1ELb1ELb0ELb0ELb0ELi2ELi4ELi4ELi4ELb0EEENS1_21CollectiveEpilogueBwdISA_SB_SD_Li256ELb1ELb0ELi2EEENS1_19SingleTileSchedulerILb1ELb0ELb0ELi128EEEEEEEEEvNT_6ParamsE$_ZN4cute3eso3ESOILb1ELb0EJNS_6LayoutINS_5tupleIJNS3_IJNS_1CILi8EEENS4_ILi1EEEEEENS4_ILi4EEEEEENS3_IJNS3_IJS6_NS4_ILi0EEEEEES5_EEEEENS_10ViewEngineIPN7cutlass6half_tEEEEEC2ERKSD_RKSI_) ;  /* 0xffff9c9000007944 */ /* 0x022fea0003c3ffff */
[----:B------:R2:W5:Y:S01]  /*fe60*/  LDL.64 R6, [R1+0x758] ;  /* 0x0007580001067983 */ /* 0x0005620000100a00 */
[----:B------:R-:W-:Y:S01]  /*fe70*/  IMAD.MOV.U32 R12, RZ, RZ, R2 ;  /* 0x000000ffff0c7224 */ /* 0x000fe200078e0002 */
[----:B------:R-:W-:Y:S02]  /*fe80*/  MOV R15, R3 ;  /* 0x00000003000f7202 */ /* 0x000fe40000000f00 */
[----:B------:R-:W-:Y:S02]  /*fe90*/  MOV R14, 0xfeb0 ;  /* 0x0000feb0000e7802 */ /* 0x000fe40000000f00 */
[----:B-12--5:R-:W-:Y:S05]  /*fea0*/  CALL.REL.NOINC `($_ZN7cutlass13device_kernelIN5flash19enable_sm80_to_sm89INS1_16FlashAttnBwdSm80INS1_25CollectiveMainloopBwdSm80ILi2ELi2EN4cute5tupleIJNS5_1CILi128EEES8_NS7_ILi64EEEEEENS_6half_tEfNS_4arch4Sm80ELb0ELb1ELb1ELb1ELb1ELb0ELb0ELb0ELi2ELi4ELi4ELi4ELb0EEENS1_21CollectiveEpilogueBwdISA_SB_SD_Li256ELb1ELb0ELi2EEENS1_19SingleTileSchedulerILb1ELb0ELb0ELi128EEEEEEEEEvNT_6ParamsE$_ZN4cute3eso3ESOILb1ELb0EJNS_6LayoutINS_5tupleIJNS3_IJNS_1CILi8EEENS4_ILi1EEEEEENS3_IJNS4_ILi4EEEEEEEEENS3_IJNS3_IJS6_NS4_ILi0EEEEEENS3_IJNS4_ILi2048EEEEEEEEEEENS_10ViewEngineINS_8smem_ptrIPN7cutlass6half_tEEEEEEEC2ERKSG_RKSN_) ;  /* 0xffff981000007944 */ /* 0x026fea0003c3ffff */
[----:B------:R2:W5:Y:S01]  /*feb0*/  LDL.64 R4, [R1+0x758] ;  /* 0x0007580001047983 */ /* 0x0005620000100a00 */
[----:B------:R-:W-:Y:S01]  /*fec0*/  IMAD.MOV.U32 R2, RZ, RZ, R6 ;  /* 0x000000ffff027224 */ /* 0x000fe200078e0006 */
[----:B-1----:R-:W-:Y:S02]  /*fed0*/  MOV R13, R7 ;  /* 0x00000007000d7202 */ /* 0x002fe40000000f00 */
[----:B------:R-:W-:Y:S02]  /*fee0*/  MOV R12, 0xff00 ;  /* 0x0000ff00000c7802 */ /* 0x000fe40000000f00 */
[----:B--2--5:R-:W-:Y:S05]  /*fef0*/  CALL.REL.NOINC `($_ZN7cutlass13device_kernelIN5flash19enable_sm80_to_sm89INS1_16FlashAttnBwdSm80INS1_25CollectiveMainloopBwdSm80ILi2ELi2EN4cute5tupleIJNS5_1CILi128EEES8_NS7_ILi64EEEEEENS_6half_tEfNS_4arch4Sm80ELb0ELb1ELb1ELb1ELb1ELb0ELb0ELb0ELi2ELi4ELi4ELi4ELb0EEENS1_21CollectiveEpilogueBwdISA_SB_SD_Li256ELb1ELb0ELi2EEENS1_19SingleTileSchedulerILb1ELb0ELb0ELi128EEEEEEEEEvNT_6ParamsE$_ZN4cute3eso3ESOILb1ELb0EJNS_6LayoutINS_5tupleIJNS3_IJNS_1CILi8EEENS4_ILi1EEEEEENS3_IJNS4_ILi4EEEEEEEEENS3_IJNS3_IJS6_NS4_ILi0EEEEEENS3_IJS5_EEEEEEEENS_10ViewEngineIPN7cutlass6half_tEEEEEC2ERKSF_RKSK_) ;  /* 0xffff982000007944 */ /* 0x024fea0003c3ffff */
[----:B-1----:R1:W5:Y:S01]  /*ff00*/  LDL.64 R2, [R1+0x758] ;  /* 0x0007580001027983 */ /* 0x0023620000100a00 */
[----:B------:R-:W-:-:S03]  /*ff10*/  MOV R14, 0xff30 ;  /* 0x0000ff30000e7802 */ /* 0x000fc60000000f00 */
[----:B-1---5:R-:W-:Y:S05]  /*ff20*/  CALL.REL.NOINC `($_ZN7cutlass13device_kernelIN5flash19enable_sm80_to_sm89INS1_16FlashAttnBwdSm80INS1_25CollectiveMainloopBwdSm80ILi2ELi2EN4cute5tupleIJNS5_1CILi128EEES8_NS7_ILi64EEEEEENS_6half_tEfNS_4arch4Sm80ELb0ELb1ELb1ELb1ELb1ELb0ELb0ELb0ELi2ELi4ELi4ELi4ELb0EEENS1_21CollectiveEpilogueBwdISA_SB_SD_Li256ELb1ELb0ELi2EEENS1_19SingleTileSchedulerILb1ELb0ELb0ELi128EEEEEEEEEvNT_6ParamsE$_ZN4cute3eso3ESOILb1ELb0EJNS_6LayoutINS_5tupleIJNS3_IJNS3_IJNS_1CILi8EEENS4_ILi1EEEEEES6_EEENS3_IJNS3_IJS6_S6_EEENS4_ILi4EEEEEEEEENS3_IJNS3_IJNS3_IJS6_NS4_ILi0EEEEEESD_EEENS3_IJNS3_IJSD_SD_EEES5_EEEEEEEENS_10ViewEngineIPN7cutlass6half_tEEEEEC2ERKSJ_RKSO_) ;  /* 0xffff8e2000007944 */ /* 0x022fea0003c3ffff */
[----:B-1----:R1:W5:Y:S01]  /*ff30*/  LDL.64 R12, [R1+0x758] ;  /* 0x00075800010c7983 */ /* 0x0023620000100a00 */
[----:B------:R-:W-:Y:S01]  /*ff40*/  IMAD.MOV.U32 R2, RZ, RZ, R4 ;  /* 0x000000ffff027224 */ /* 0x000fe200078e0004 */
[----:B------:R-:W-:-:S02]  /*ff50*/  MOV R15, R5 ;  /* 0x00000005000f7202 */ /* 0x000fc40000000f00 */
[----:B------:R-:W-:Y:S02]  /*ff60*/  MOV R14, 0xff80 ;  /* 0x0000ff80000e7802 */ /* 0x000fe40000000f00 */
[----:B-1---5:R-:W-:Y:S05]  /*ff70*/  CALL.REL.NOINC `($_ZN7cutlass13device_kernelIN5flash19enable_sm80_to_sm89INS1_16FlashAttnBwdSm80INS1_25CollectiveMainloopBwdSm80ILi2ELi2EN4cute5tupleIJNS5_1CILi128EEES8_NS7_ILi64EEEEEENS_6half_tEfNS_4arch4Sm80ELb0ELb1ELb1ELb1ELb1ELb0ELb0ELb0ELi2ELi4ELi4ELi4ELb0EEENS1_21CollectiveEpilogueBwdISA_SB_SD_Li256ELb1ELb0ELi2EEENS1_19SingleTileSchedulerILb1ELb0ELb0ELi128EEEEEEEEEvNT_6ParamsE$_ZN4cute3eso3ESOILb1ELb0EJNS_6LayoutINS_5tupleIJNS3_IJNS3_IJNS_1CILi8EEENS4_ILi1EEEEEES6_EEENS3_IJNS3_IJS6_S6_EEENS4_ILi4EEEEEEEEENS3_IJNS3_IJNS3_IJS6_NS4_ILi0EEEEEESD_EEENS3_IJNS3_IJSD_SD_EEENS4_ILi2048EEEEEEEEEEENS_10ViewEngineINS_8smem_ptrIPN7cutlass6half_tEEEEEEEC2ERKSK_RKSR_) ;  /* 0xffff8d7000007944 */ /* 0x022fea0003c3ffff */
[----:B-1----:R1:W5:Y:S01]  /*ff80*/  LDL.64 R2, [R1+0x758] ;  /* 0x0007580001027983 */ /* 0x0023620000100a00 */
[----:B------:R-:W-:Y:S02]  /*ff90*/  MOV R15, R13 ;  /* 0x0000000d000f7202 */ /* 0x000fe40000000f00 */
[----:B------:R-:W-:Y:S02]  /*ffa0*/  MOV R14, 0xffc0 ;  /* 0x0000ffc0000e7802 */ /* 0x000fe40000000f00 */
[----:B-1---5:R-:W-:Y:S05]  /*ffb0*/  CALL.REL.NOINC `($_ZN7cutlass13device_kernelIN5flash19enable_sm80_to_sm89INS1_16FlashAttnBwdSm80INS1_25CollectiveMainloopBwdSm80ILi2ELi2EN4cute5tupleIJNS5_1CILi128EEES8_NS7_ILi64EEEEEENS_6half_tEfNS_4arch4Sm80ELb0ELb1ELb1ELb1ELb1ELb0ELb0ELb0ELi2ELi4ELi4ELi4ELb0EEENS1_21CollectiveEpilogueBwdISA_SB_SD_Li256ELb1ELb0ELi2EEENS1_19SingleTileSchedulerILb1ELb0ELb0ELi128EEEEEEEEEvNT_6ParamsE$_ZN4cute3eso3ESOILb1ELb0EJNS_6LayoutINS_5tupleIJNS3_IJNS_1CILi8EEENS4_ILi1EEEEEENS4_ILi4EEEEEENS3_IJNS3_IJS6_NS4_ILi0EEEEEES5_EEEEENS_10ViewEngineIPN7cutlass6half_tEEEEEC2ERKSD_RKSI_) ;  /* 0xffff9b3000007944 */ /* 0x022fea0003c3ffff */
[----:B-1----:R1:W5:Y:S01]  /*ffc0*/  LDL.64 R12, [R1+0x758] ;  /* 0x00075800010c7983 */ /* 0x0023620000100a00 */
[----:B------:R-:W-:Y:S02]  /*ffd0*/  MOV R38, R60 ;  /* 0x0000003c00267202 */ /* 0x000fe40000000f00 */
[----:B------:R-:W-:Y:S02]  /*ffe0*/  MOV R46, 0x10000 ;  /* 0x00010000002e7802 */ /* 0x000fe40000000f00 */
[----:B-1---5:R-:W-:Y:S05]  /*fff0*/  CALL.REL.NOINC `($_ZN7cutlass13device_kernelIN5flash19enable_sm80_to_sm89INS1_16FlashAttnBwdSm80INS1_25CollectiveMainloopBwdSm80ILi2ELi2EN4cute5tupleIJNS5_1CILi128EEES8_NS7_ILi64EEEEEENS_6half_tEfNS_4arch4Sm80ELb0ELb1ELb1ELb1ELb1ELb0ELb0ELb0ELi2ELi4ELi4ELi4ELb0EEENS1_21CollectiveEpilogueBwdISA_SB_SD_Li256ELb1ELb0ELi2EEENS1_19SingleTileSchedulerILb1ELb0ELb0ELi128EEEEEEEEEvNT_6ParamsE$_ZN4cute8smem_ptrIPN7cutlass6half_tEECI1NS_12iter_adaptorIS3_S4_EEES3_) ;  /* 0xffffa38000007944 */ /* 0x022fea0003c3ffff */
[----:B-1----:R1:W5:Y:S01]  /*10000*/  LDL.64 R2, [R1+0x758] ;  /* 0x0007580001027983 */ /* 0x0023620000100a00 */
[----:B------:R-:W-:-:S03]  /*10010*/  MOV R16, 0x10030 ;  /* 0x0001003000107802 */ /* 0x000fc60000000f00 */
[----:B-1---5:R-:W-:Y:S05]  /*10020*/  CALL.REL.NOINC `($_ZN7cutlass13device_kernelIN5flash19enable_sm80_to_sm89INS1_16FlashAttnBwdSm80INS1_25CollectiveMainloopBwdSm80ILi2ELi2EN4cute5tupleIJNS5_1CILi128EEES8_NS7_ILi64EEEEEENS_6half_tEfNS_4arch4Sm80ELb0ELb1ELb1ELb1ELb1ELb0ELb0ELb0ELi2ELi4ELi4ELi4ELb0EEENS1_21CollectiveEpilogueBwdISA_SB_SD_Li256ELb1ELb0ELi2EEENS1_19SingleTileSchedulerILb1ELb0ELb0ELi128EEEEEEEEEvNT_6ParamsE$_ZN4cute3eso3ESOILb1ELb0EJNS_6LayoutINS_5tupleIJNS3_IJNS_1CILi8EEENS4_ILi1EEEEEENS4_ILi4EEEEEENS3_IJNS3_IJS6_NS4_ILi0EEEEEENS4_ILi2048EEEEEEEENS_10ViewEngineINS_8smem_ptrIPN7cutlass6half_tEEEEEEEC2ERKSE_RKSL_) ;  /* 0xffff9a4000007944 */ /* 0x022fea0003c3ffff */
        /* <DEDUP_REMOVED lines=236> */
[----:B-12---:R-:W-:Y:S05]  /*10ef0*/  CALL.REL.NOINC `($_ZN7cutlass13device_kernelIN5flash19enable_sm80_to_sm89INS1_16FlashAttnBwdSm80INS1_25CollectiveMainloopBwdSm80ILi2ELi2EN4cute5tupleIJNS5_1CILi128EEES8_NS7_ILi64EEEEEENS_6half_tEfNS_4arch4Sm80ELb0ELb1ELb1ELb1ELb1ELb0ELb0ELb0ELi2ELi4ELi4ELi4ELb0EEENS1_21CollectiveEpilogueBwdISA_SB_SD_Li256ELb1ELb0ELi2EEENS1_19SingleTileSchedulerILb1ELb0ELb0ELi128EEEEEEEEEvNT_6ParamsE$_ZN4cute3eso3ESOILb1ELb0EJNS_10UnderscoreES2_iEEC2ERKS2_S5_RKi) ;  /* 0xffff72d000007944 */ /* 0x006fea0003c3ffff */
        /* <DEDUP_REMOVED lines=9> */
[----:B------:R-:W-:Y:S05]  /*10f90*/  CALL.REL.NOINC `($_ZN7cutlass13device_kernelIN5flash19enable_sm80_to_sm89INS1_16FlashAttnBwdSm80INS1_25CollectiveMainloopBwdSm80ILi2ELi2EN4cute5tupleIJNS5_1CILi128EEES8_NS7_ILi64EEEEEENS_6half_tEfNS_4arch4Sm80ELb0ELb1ELb1ELb1ELb1ELb0ELb0ELb0ELi2ELi4ELi4ELi4ELb0EEENS1_21CollectiveEpilogueBwdISA_SB_SD_Li256ELb1ELb0ELi2EEENS1_19SingleTileSchedulerILb1ELb0ELb0ELi128EEEEEEEEEvNT_6ParamsE$_ZN4cute3eso3ESOILb1ELb0EJNS_6LayoutINS_5tupleIJNS3_IJNS_1CILi8EEENS4_ILi1EEEEEENS4_ILi2EEEEEENS3_IJNS3_IJS6_NS4_ILi0EEEEEENS4_ILi4096EEEEEEEEiEEC2ERKSE_RKi) ;  /* 0xffff882000007944 */ /* 0x000fea0003c3ffff */
[----:B-1----:R-:W2:Y:S01]  /*10fa0*/  LDL R3, [R1+0x758] ;  /* 0x0007580001037983 */ /* 0x002ea20000100800 */
[----:B------:R-:W-:Y:S02]  /*10fb0*/  MOV R38, R60 ;  /* 0x0000003c00267202 */ /* 0x000fe40000000f00 */
[----:B------:R-:W-:Y:S01]  /*10fc0*/  MOV R46, 0x10ff0 ;  /* 0x00010ff0002e7802 */ /* 0x000fe20000000f00 */
[----:B--2---:R-:W-:-:S04]  /*10fd0*/  IMAD.WIDE R2, R3, 0x2, R30 ;  /* 0x0000000203027825 */ /* 0x004fc800078e021e */
[----:B------:R-:W-:Y:S05]  /*10fe0*/  CALL.REL.NOINC `($_ZN7cutlass13device_kernelIN5flash19enable_sm80_to_sm89INS1_16FlashAttnBwdSm80INS1_25CollectiveMainloopBwdSm80ILi2ELi2EN4cute5tupleIJNS5_1CILi128EEES8_NS7_ILi64EEEEEENS_6half_tEfNS_4arch4Sm80ELb0ELb1ELb1ELb1ELb1ELb0ELb0ELb0ELi2ELi4ELi4ELi4ELb0EEENS1_21CollectiveEpilogueBwdISA_SB_SD_Li256ELb1ELb0ELi2EEENS1_19SingleTileSchedulerILb1ELb0ELb0ELi128EEEEEEEEEvNT_6ParamsE$_ZN4cute8smem_ptrIPN7cutlass6half_tEECI1NS_12iter_adaptorIS3_S4_EEES3_) ;  /* 0xffff939000007944 */ /* 0x000fea0003c3ffff */
[----:B-1----:R1:W5:Y:S01]  /*10ff0*/  LDL.64 R2, [R1+0x758] ;  /* 0x0007580001027983 */ /* 0x0023620000100a00 */
[----:B------:R-:W-:Y:S02]  /*11000*/  MOV R82, R60 ;  /* 0x0000003c00527202 */ /* 0x000fe40000000f00 */
[----:B------:R-:W-:Y:S02]  /*11010*/  MOV R38, 0x11030 ;  /* 0x0001103000267802 */ /* 0x000fe40000000f00 */
[----:B-1---5:R-:W-:Y:S05]  /*11020*/  CALL.REL.NOINC `($_ZN7cutlass13device_kernelIN5flash19enable_sm80_to_sm89INS1_16FlashAttnBwdSm80INS1_25CollectiveMainloopBwdSm80ILi2ELi2EN4cute5tupleIJNS5_1CILi128EEES8_NS7_ILi64EEEEEENS_6half_tEfNS_4arch4Sm80ELb0ELb1ELb1ELb1ELb1ELb0ELb0ELb0ELi2ELi4ELi4ELi4ELb0EEENS1_21CollectiveEpilogueBwdISA_SB_SD_Li256ELb1ELb0ELi2EEENS1_19SingleTileSchedulerILb1ELb0ELb0ELi128EEEEEEEEEvNT_6ParamsE$_ZN4cute3eso3ESOILb1ELb0EJNS_6LayoutINS_5tupleIJNS3_IJNS_1CILi8EEENS4_ILi1EEEEEENS4_ILi2EEEEEENS3_IJNS3_IJS6_NS4_ILi0EEEEEENS4_ILi4096EEEEEEEENS_10ViewEngineINS_8smem_ptrIPN7cutlass6half_tEEEEEEEC2ERKSE_RKSL_) ;  /* 0xffff875000007944 */ /* 0x022fea0003c3ffff */
[----:B-1----:R1:W5:Y:S01]  /*11030*/  LDL.64 R36, [R1+0x758] ;  /* 0x0007580001247983 */ /* 0x0023620000100a00 */
[----:B------:R-:W-:Y:S01]  /*11040*/  IMAD.MOV.U32 R82, RZ, RZ, R60 ;  /* 0x000000ffff527224 */ /* 0x000fe200078e003c */
[----:B------:R-:W-:Y:S02]  /*11050*/  MOV R3, 0x1 ;  /* 0x0000000100037802 */ /* 0x000fe40000000f00 */
[----:B------:R-:W-:-:S02]  /*11060*/  MOV R46, 0x11080 ;  /* 0x00011080002e7802 */ /* 0x000fc40000000f00 */
[----:B-1---5:R-:W-:Y:S05]  /*11070*/  CALL.REL.NOINC `($_ZN7cutlass13device_kernelIN5flash19enable_sm80_to_sm89INS1_16FlashAttnBwdSm80INS1_25CollectiveMainloopBwdSm80ILi2ELi2EN4cute5tupleIJNS5_1CILi128EEES8_NS7_ILi64EEEEEENS_6half_tEfNS_4arch4Sm80ELb0ELb1ELb1ELb1ELb1ELb0ELb0ELb0ELi2ELi4ELi4ELi4ELb0EEENS1_21CollectiveEpilogueBwdISA_SB_SD_Li256ELb1ELb0ELi2EEENS1_19SingleTileSchedulerILb1ELb0ELb0ELi128EEEEEEEEEvNT_6ParamsE$_ZN4cute3eso3ESOILb1ELb0EJNS_10UnderscoreES2_iEEC2ERKS2_S5_RKi) ;  /* 0xffff715000007944 */ /* 0x022fea0003c3ffff */
[----:B-1----:R-:W2:Y:S01]  /*11080*/  LDL R3, [R1+0x758] ;  /* 0x0007580001037983 */ /* 0x002ea20000100800 */
[----:B------:R-:W-:Y:S01]  /*11090*/  IMAD.MOV.U32 R82, RZ, RZ, R60 ;  /* 0x000000ffff527224 */ /* 0x000fe200078e003c */
[----:B------:R-:W-:-:S02]  /*110a0*/  MOV R38, 0x110d0 ;  /* 0x000110d000267802 */ /* 0x000fc40000000f00 */
[----:B--2---:R-:W-:Y:S02]  /*110b0*/  SHF.L.U32 R3, R3, 0x4, RZ ;  /* 0x0000000403037819 */ /* 0x004fe400000006ff */
[----:B------:R-:W-:Y:S05]  /*110c0*/  CALL.REL.NOINC `($_ZN7cutlass13device_kernelIN5flash19enable_sm80_to_sm89INS1_16FlashAttnBwdSm80INS1_25CollectiveMainloopBwdSm80ILi2ELi2EN4cute5tupleIJNS5_1CILi128EEES8_NS7_ILi64EEEEEENS_6half_tEfNS_4arch4Sm80ELb0ELb1ELb1ELb1ELb1ELb0ELb0ELb0ELi2ELi4ELi4ELi4ELb0EEENS1_21CollectiveEpilogueBwdISA_SB_SD_Li256ELb1ELb0ELi2EEENS1_19SingleTileSchedulerILb1ELb0ELb0ELi128EEEEEEEEEvNT_6ParamsE$_ZN4cute3eso3ESOILb1ELb0EJNS_6LayoutINS_5tupleIJNS3_IJNS_1CILi8EEENS4_ILi1EEEEEENS4_ILi2EEEEEENS3_IJNS3_IJS6_NS4_ILi0EEEEEES5_EEEEEiEEC2ERKSD_RKi) ;  /* 0xffff888000007944 */ /* 0x000fea0003c3ffff */
[----:B-1----:R-:W2:Y:S01]  /*110d0*/  LDL R3, [R1+0x758] ;  /* 0x0007580001037983 */ /* 0x002ea20000100800 */
[----:B------:R-:W-:Y:S02]  /*110e0*/  MOV R82, R60 ;  /* 0x0000003c00527202 */ /* 0x000fe40000000f00 */
[----:B------:R-:W-:Y:S01]  /*110f0*/  MOV R48, 0x11120 ;  /* 0x0001112000307802 */ /* 0x000fe20000000f00 */
[----:B--2---:R-:W-:-:S04]  /*11100*/  IMAD.WIDE R38, R3, 0x2, R26 ;  /* 0x0000000203267825 */ /* 0x004fc800078e021a */
[----:B------:R-:W-:Y:S05]  /*11110*/  CALL.REL.NOINC `($_ZN7cutlass13device_kernelIN5flash19enable_sm80_to_sm89INS1_16FlashAttnBwdSm80INS1_25CollectiveMainloopBwdSm80ILi2ELi2EN4cute5tupleIJNS5_1CILi128EEES8_NS7_ILi64EEEEEENS_6half_tEfNS_4arch4Sm80ELb0ELb1ELb1ELb1ELb1ELb0ELb0ELb0ELi2ELi4ELi4ELi4ELb0EEENS1_21CollectiveEpilogueBwdISA_SB_SD_Li256ELb1ELb0ELi2EEENS1_19SingleTileSchedulerILb1ELb0ELb0ELi128EEEEEEEEEvNT_6ParamsE$_ZN4cute3eso3ESOILb1ELb0EJNS_6LayoutINS_5tupleIJNS3_IJNS_1CILi8EEENS4_ILi1EEEEEENS4_ILi2EEEEEENS3_IJNS3_IJS6_NS4_ILi0EEEEEES5_EEEEENS_10ViewEngineIPN7cutlass6half_tEEEEEC2ERKSD_RKSI_) ;  /* 0xffff87f000007944 */ /* 0x000fea0003c3ffff */
[----:B------:R2:W5:Y:S01]  /*11120*/  LDL.64 R2, [R1+0x758] ;  /* 0x0007580001027983 */ /* 0x0005620000100a00 */
[----:B------:R-:W-:Y:S02]  /*11130*/  MOV R82, R60 ;  /* 0x0000003c00527202 */ /* 0x000fe40000000f00 */
[----:B-1----:R-:W-:Y:S02]  /*11140*/  MOV R46, 0x11160 ;  /* 0x00011160002e7802 */ /* 0x002fe40000000f00 */
[----:B--2--5:R-:W-:Y:S05]  /*11150*/  CALL.REL.NOINC `($_ZN7cutlass13device_kernelIN5flash19enable_sm80_to_sm89INS1_16FlashAttnBwdSm80INS1_25CollectiveMainloopBwdSm80ILi2ELi2EN4cute5tupleIJNS5_1CILi128EEES8_NS7_ILi64EEEEEENS_6half_tEfNS_4arch4Sm80ELb0ELb1ELb1ELb1ELb1ELb0ELb0ELb0ELi2ELi4ELi4ELi4ELb0EEENS1_21CollectiveEpilogueBwdISA_SB_SD_Li256ELb1ELb0ELi2EEENS1_19SingleTileSchedulerILb1ELb0ELb0ELi128EEEEEEEEEvNT_6ParamsE$_ZN4cute3eso3ESOILb1ELb0EJNS_6LayoutINS_5tupleIJNS3_IJNS_1CILi8EEENS4_ILi1EEEEEENS3_IJNS4_ILi2EEEEEEEEENS3_IJNS3_IJS6_NS4_ILi0EEEEEENS3_IJNS4_ILi4096EEEEEEEEEEENS_10ViewEngineINS_8smem_ptrIPN7cutlass6half_tEEEEEEEC2ERKSG_RKSN_) ;  /* 0xffff842000007944 */ /* 0x024fea0003c3ffff */
[----:B-1----:R1:W5:Y:S01]  /*11160*/  LDL.64 R36, [R1+0x758] ;  /* 0x0007580001247983 */ /* 0x0023620000100a00 */
[----:B------:R-:W-:Y:S02]  /*11170*/  MOV R82, R60 ;  /* 0x0000003c00527202 */ /* 0x000fe40000000f00 */
[----:B------:R-:W-:-:S02]  /*11180*/  MOV R46, 0x111a0 ;  /* 0x000111a0002e7802 */ /* 0x000fc40000000f00 */
[----:B-1---5:R-:W-:Y:S05]  /*11190*/  CALL.REL.NOINC `($_ZN7cutlass13device_kernelIN5flash19enable_sm80_to_sm89INS1_16FlashAttnBwdSm80INS1_25CollectiveMainloopBwdSm80ILi2ELi2EN4cute5tupleIJNS5_1CILi128EEES8_NS7_ILi64EEEEEENS_6half_tEfNS_4arch4Sm80ELb0ELb1ELb1ELb1ELb1ELb0ELb0ELb0ELi2ELi4ELi4ELi4ELb0EEENS1_21CollectiveEpilogueBwdISA_SB_SD_Li256ELb1ELb0ELi2EEENS1_19SingleTileSchedulerILb1ELb0ELb0ELi128EEEEEEEEEvNT_6ParamsE$_ZN4cute3eso3ESOILb1ELb0EJNS_6LayoutINS_5tupleIJNS3_IJNS_1CILi8EEENS4_ILi1EEEEEENS3_IJNS4_ILi2EEEEEEEEENS3_IJNS3_IJS6_NS4_ILi0EEEEEENS3_IJS5_EEEEEEEENS_10ViewEngineIPN7cutlass6half_tEEEEEC2ERKSF_RKSK_) ;  /* 0xffff84e000007944 */ /* 0x022fea0003c3ffff */
[----:B-1----:R1:W5:Y:S01]  /*111a0*/  LDL.64 R2, [R1+0x758] ;  /* 0x0007580001027983 */ /* 0x0023620000100a00 */
[----:B------:R-:W-:-:S02]  /*111b0*/  MOV R82, R60 ;  /* 0x0000003c00527202 */ /* 0x000fc40000000f00 */
[----:B------:R-:W-:Y:S02]  /*111c0*/  MOV R46, 0x111e0 ;  /* 0x000111e0002e7802 */ /* 0x000fe40000000f00 */
[----:B-1---5:R-:W-:Y:S05]  /*111d0*/  CALL.REL.NOINC `($_ZN7cutlass13device_kernelIN5flash19enable_sm80_to_sm89INS1_16FlashAttnBwdSm80INS1_25CollectiveMainloopBwdSm80ILi2ELi2EN4cute5tupleIJNS5_1CILi128EEES8_NS7_ILi64EEEEEENS_6half_tEfNS_4arch4Sm80ELb0ELb1ELb1ELb1ELb1ELb0ELb0ELb0ELi2ELi4ELi4ELi4ELb0EEENS1_21CollectiveEpilogueBwdISA_SB_SD_Li256ELb1ELb0ELi2EEENS1_19SingleTileSchedulerILb1ELb0ELb0ELi128EEEEEEEEEvNT_6ParamsE$_ZN4cute3eso3ESOILb1ELb0EJNS_6LayoutINS_5tupleIJNS3_IJNS3_IJNS_1CILi8EEENS4_ILi1EEEEEES6_EEENS3_IJNS3_IJS6_S6_EEENS4_ILi2EEEEEEEEENS3_IJNS3_IJNS3_IJS6_NS4_ILi0EEEEEESD_EEENS3_IJNS3_IJSD_SD_EEES5_EEEEEEEENS_10ViewEngineIPN7cutlass6half_tEEEEEC2ERKSJ_RKSO_) ;  /* 0xffff7ad000007944 */ /* 0x022fea0003c3ffff */
[----:B-1----:R1:W5:Y:S01]  /*111e0*/  LDL.64 R38, [R1+0x758] ;  /* 0x0007580001267983 */ /* 0x0023620000100a00 */
[----:B------:R-:W-:Y:S02]  /*111f0*/  MOV R82, R60 ;  /* 0x0000003c00527202 */ /* 0x000fe40000000f00 */
[----:B------:R-:W-:Y:S02]  /*11200*/  MOV R46, 0x11220 ;  /* 0x00011220002e7802 */ /* 0x000fe40000000f00 */
[----:B-1---5:R-:W-:Y:S05]  /*11210*/  CALL.REL.NOINC `($_ZN7cutlass13device_kernelIN5flash19enable_sm80_to_sm89INS1_16FlashAttnBwdSm80INS1_25CollectiveMainloopBwdSm80ILi2ELi2EN4cute5tupleIJNS5_1CILi128EEES8_NS7_ILi64EEEEEENS_6half_tEfNS_4arch4Sm80ELb0ELb1ELb1ELb1ELb1ELb0ELb0ELb0ELi2ELi4ELi4ELi4ELb0EEENS1_21CollectiveEpilogueBwdISA_SB_SD_Li256ELb1ELb0ELi2EEENS1_19SingleTileSchedulerILb1ELb0ELb0ELi128EEEEEEEEEvNT_6ParamsE$_ZN4cute3eso3ESOILb1ELb0EJNS_6LayoutINS_5tupleIJNS3_IJNS3_IJNS_1CILi8EEENS4_ILi1EEEEEES6_EEENS3_IJNS3_IJS6_S6_EEENS4_ILi2EEEEEEEEENS3_IJNS3_IJNS3_IJS6_NS4_ILi0EEEEEESD_EEENS3_IJNS3_IJSD_SD_EEENS4_ILi4096EEEEEEEEEEENS_10ViewEngineINS_8smem_ptrIPN7cutlass6half_tEEEEEEEC2ERKSK_RKSR_) ;  /* 0xffff79b000007944 */ /* 0x022fea0003c3ffff */
[----:B-1----:R1:W5:Y:S01]  /*11220*/  LDL.64 R2, [R1+0x758] ;  /* 0x0007580001027983 */ /* 0x0023620000100a00 */
[----:B------:R-:W-:Y:S02]  /*11230*/  MOV R82, R60 ;  /* 0x0000003c00527202 */ /* 0x000fe40000000f00 */
[----:B------:R-:W-:Y:S02]  /*11240*/  MOV R48, 0x11260 ;  /* 0x0001126000307802 */ /* 0x000fe40000000f00 */
[----:B-1---5:R-:W-:Y:S05]  /*11250*/  CALL.REL.NOINC `($_ZN7cutlass13device_kernelIN5flash19enable_sm80_to_sm89INS1_16FlashAttnBwdSm80INS1_25CollectiveMainloopBwdSm80ILi2ELi2EN4cute5tupleIJNS5_1CILi128EEES8_NS7_ILi64EEEEEENS_6half_tEfNS_4arch4Sm80ELb0ELb1ELb1ELb1ELb1ELb0ELb0ELb0ELi2ELi4ELi4ELi4ELb0EEENS1_21CollectiveEpilogueBwdISA_SB_SD_Li256ELb1ELb0ELi2EEENS1_19SingleTileSchedulerILb1ELb0ELb0ELi128EEEEEEEEEvNT_6ParamsE$_ZN4cute3eso3ESOILb1ELb0EJNS_6LayoutINS_5tupleIJNS3_IJNS_1CILi8EEENS4_ILi1EEEEEENS4_ILi2EEEEEENS3_IJNS3_IJS6_NS4_ILi0EEEEEES5_EEEEENS_10ViewEngineIPN7cutlass6half_tEEEEEC2ERKSD_RKSI_) ;  /* 0xffff86b000007944 */ /* 0x022fea0003c3ffff */
[----:B------:R2:W5:Y:S01]  /*11260*/  LDL.64 R12, [R1+0x758] ;  /* 0x00075800010c7983 */ /* 0x0005620000100a00 */
[----:B-1----:R-:W-:Y:S02]  /*11270*/  MOV R38, R60 ;  /* 0x0000003c00267202 */ /* 0x002fe40000000f00 */
[----:B------:R-:W-:Y:S02]  /*11280*/  MOV R46, 0x112a0 ;  /* 0x000112a0002e7802 */ /* 0x000fe40000000f00 */
[----:B--2--5:R-:W-:Y:S05]  /*11290*/  CALL.REL.NOINC `($_ZN7cutlass13device_kernelIN5flash19enable_sm80_to_sm89INS1_16FlashAttnBwdSm80INS1_25CollectiveMainloopBwdSm80ILi2ELi2EN4cute5tupleIJNS5_1CILi128EEES8_NS7_ILi64EEEEEENS_6half_tEfNS_4arch4Sm80ELb0ELb1ELb1ELb1ELb1ELb0ELb0ELb0ELi2ELi4ELi4ELi4ELb0EEENS1_21CollectiveEpilogueBwdISA_SB_SD_Li256ELb1ELb0ELi2EEENS1_19SingleTileSchedulerILb1ELb0ELb0ELi128EEEEEEEEEvNT_6ParamsE$_ZN4cute8smem_ptrIPN7cutlass6half_tEECI1NS_12iter_adaptorIS3_S4_EEES3_) ;  /* 0xffff90e000007944 */ /* 0x024fea0003c3ffff */
[----:B-1----:R1:W5:Y:S01]  /*112a0*/  LDL.64 R2, [R1+0x758] ;  /* 0x0007580001027983 */ /* 0x0023620000100a00 */
[----:B------:R-:W-:-:S02]  /*112b0*/  MOV R82, R60 ;  /* 0x0000003c00527202 */ /* 0x000fc40000000f00 */
[----:B------:R-:W-:Y:S02]  /*112c0*/  MOV R38, 0x112e0 ;  /* 0x000112e000267802 */ /* 0x000fe40000000f00 */
[----:B-1---5:R-:W-:Y:S05]  /*112d0*/  CALL.REL.NOINC `($_ZN7cutlass13device_kernelIN5flash19enable_sm80_to_sm89INS1_16FlashAttnBwdSm80INS1_25CollectiveMainloopBwdSm80ILi2ELi2EN4cute5tupleIJNS5_1CILi128EEES8_NS7_ILi64EEEEEENS_6half_tEfNS_4arch4Sm80ELb0ELb1ELb1ELb1ELb1ELb0ELb0ELb0ELi2ELi4ELi4ELi4ELb0EEENS1_21CollectiveEpilogueBwdISA_SB_SD_Li256ELb1ELb0ELi2EEENS1_19SingleTileSchedulerILb1ELb0ELb0ELi128EEEEEEEEEvNT_6ParamsE$_ZN4cute3eso3ESOILb1ELb0EJNS_6LayoutINS_5tupleIJNS3_IJNS_1CILi8EEENS4_ILi1EEEEEENS4_ILi2EEEEEENS3_IJNS3_IJS6_NS4_ILi0EEEEEENS4_ILi4096EEEEEEEENS_10ViewEngineINS_8smem_ptrIPN7cutlass6half_tEEEEEEEC2ERKSE_RKSL_) ;  /* 0xffff84a000007944 */ /* 0x022fea0003c3ffff */
[----:B------:R2:W5:Y:S01]  /*112e0*/  LDL.64 R14, [R1+0x758] ;  /* 0x00075800010e7983 */ /* 0x0005620000100a00 */
[----:B------:R-:W-:Y:S01]  /*112f0*/  IMAD.MOV.U32 R82, RZ, RZ, R60 ;  /* 0x000000ffff527224 */ /* 0x000fe200078e003c */
[----:B------:R-:W-:Y:S02]  /*11300*/  MOV R47, RZ ;  /* 0x000000ff002f7202 */ /* 0x000fe40000000f00 */
[----:B------:R-:W-:Y:S02]  /*11310*/  MOV R46, 0x11330 ;  /* 0x00011330002e7802 */ /* 0x000fe40000000f00 */
[----:B-12--5:R-:W-:Y:S05]  /*11320*/  CALL.REL.NOINC `($_ZN7cutlass13device_kernelIN5flash19enable_sm80_to_sm89INS1_16FlashAttnBwdSm80INS1_25CollectiveMainloopBwdSm80ILi2ELi2EN4cute5tupleIJNS5_1CILi128EEES8_NS7_ILi64EEEEEENS_6half_tEfNS_4arch4Sm80ELb0ELb1ELb1ELb1ELb1ELb0ELb0ELb0ELi2ELi4ELi4ELi4ELb0EEENS1_21CollectiveEpilogueBwdISA_SB_SD_Li256ELb1ELb0ELi2EEENS1_19SingleTileSchedulerILb1ELb0ELb0ELi128EEEEEEEEEvNT_6ParamsE$_ZN4cute3eso3ESOILb1ELb0EJNS_10UnderscoreEiEEC2ERKS2_RKi) ;  /* 0xffff6ee000007944 */ /* 0x026fea0003c3ffff */
[----:B------:R-:W2:Y:S01]  /*11330*/  LDL R37, [R1+0x758] ;  /* 0x0007580001257983 */ /* 0x000ea20000100800 */
[----:B------:R-:W-:Y:S01]  /*11340*/  IMAD.MOV.U32 R82, RZ, RZ, R60 ;  /* 0x000000ffff527224 */ /* 0x000fe200078e003c */
[----:B------:R-:W-:Y:S02]  /*11350*/  MOV R38, 0x11380 ;  /* 0x0001138000267802 */ /* 0x000fe40000000f00 */
        /* <DEDUP_REMOVED lines=8> */
[----:B------:R-:W-:-:S02]  /*113e0*/  MOV R82, R60 ;  /* 0x0000003c00527202 */ /* 0x000fc40000000f00 */
[----:B------:R-:W-:Y:S02]  /*113f0*/  MOV R38, 0x11410 ;  /* 0x0001141000267802 */ /* 0x000fe40000000f00 */
[----:B-1---5:R-:W-:Y:S05]  /*11400*/  CALL.REL.NOINC `($_ZN7cutlass13device_kernelIN5flash19enable_sm80_to_sm89INS1_16FlashAttnBwdSm80INS1_25CollectiveMainloopBwdSm80ILi2ELi2EN4cute5tupleIJNS5_1CILi128EEES8_NS7_ILi64EEEEEENS_6half_tEfNS_4arch4Sm80ELb0ELb1ELb1ELb1ELb1ELb0ELb0ELb0ELi2ELi4ELi4ELi4ELb0EEENS1_21CollectiveEpilogueBwdISA_SB_SD_Li256ELb1ELb0ELi2EEENS1_19SingleTileSchedulerILb1ELb0ELb0ELi128EEEEEEEEEvNT_6ParamsE$_ZN4cute3eso3ESOILb1ELb0EJNS_6LayoutINS_5tupleIJNS3_IJNS_1CILi8EEENS4_ILi1EEEEEEEEENS3_IJNS3_IJS6_NS4_ILi0EEEEEEEEEEENS_10ViewEngineINS_8smem_ptrIPN7cutlass6half_tEEEEEEEC2ERKSC_RKSJ_) ;  /* 0xffff80a000007944 */ /* 0x022fea0003c3ffff */
[----:B-1----:R1:W5:Y:S01]  /*11410*/  LDL.64 R2, [R1+0x758] ;  /* 0x0007580001027983 */ /* 0x0023620000100a00 */
[----:B------:R-:W-:Y:S01]  /*11420*/  IMAD.MOV.U32 R82, RZ, RZ, R60 ;  /* 0x000000ffff527224 */ /* 0x000fe200078e003c */
[----:B------:R-:W-:Y:S02]  /*11430*/  MOV R47, RZ ;  /* 0x000000ff002f7202 */ /* 0x000fe40000000f00 */
[----:B------:R-:W-:Y:S02]  /*11440*/  MOV R46, 0x11460 ;  /* 0x00011460002e7802 */ /* 0x000fe40000000f00 */
[----:B-1---5:R-:W-:Y:S05]  /*11450*/  CALL.REL.NOINC `($_ZN7cutlass13device_kernelIN5flash19enable_sm80_to_sm89INS1_16FlashAttnBwdSm80INS1_25CollectiveMainloopBwdSm80ILi2ELi2EN4cute5tupleIJNS5_1CILi128EEES8_NS7_ILi64EEEEEENS_6half_tEfNS_4arch4Sm80ELb0ELb1ELb1ELb1ELb1ELb0ELb0ELb0ELi2ELi4ELi4ELi4ELb0EEENS1_21CollectiveEpilogueBwdISA_SB_SD_Li256ELb1ELb0ELi2EEENS1_19SingleTileSchedulerILb1ELb0ELb0ELi128EEEEEEEEEvNT_6ParamsE$_ZN4cute3eso3ESOILb1ELb0EJNS_10UnderscoreEiEEC2ERKS2_RKi) ;  /* 0xffff6db000007944 */ /* 0x022fea0003c3ffff */
        /* <DEDUP_REMOVED lines=108> */
[----:B------:R-:W-:Y:S05]  /*11b20*/  CALL.REL.NOINC `($_ZN7cutlass13device_kernelIN5flash19enable_sm80_to_sm89INS1_16FlashAttnBwdSm80INS1_25CollectiveMainloopBwdSm80ILi2ELi2EN4cute5tupleIJNS5_1CILi128EEES8_NS7_ILi64EEEEEENS_6half_tEfNS_4arch4Sm80ELb0ELb1ELb1ELb1ELb1ELb0ELb0ELb0ELi2ELi4ELi4ELi4ELb0EEENS1_21CollectiveEpilogueBwdISA_SB_SD_Li256ELb1ELb0ELi2EEENS1_19SingleTileSchedulerILb1ELb0ELb0ELi128EEEEEEEEEvNT_6ParamsE$_ZN4cute3eso3ESOILb1ELb0EJNS_6LayoutINS_5tupleIJNS3_IJNS_1CILi8EEENS4_ILi1EEEEEENS4_ILi4EEEEEENS3_IJNS3_IJS6_NS4_ILi0EEEEEENS4_ILi2048EEEEEEEEiEEC2ERKSE_RKi) ;  /* 0xffff7f8000007944 */ /* 0x000fea0003c3ffff */
[----:B------:R-:W-:Y:S01]  /*11b30*/  ULDC.64 UR4, c[0x0][0x118] ;  /* 0x0000460000047ab9 */ /* 0x000fe20000000a00 */
[----:B-1----:R-:W2:Y:S04]  /*11b40*/  LDL R2, [R1+0x758] ;  /* 0x0007580001027983 */ /* 0x002ea80000100800 */
[----:B------:R-:W2:Y:S01]  /*11b50*/  LD.E.64 R4, [R28.64+0x8] ;  /* 0x000008041c047980 */ /* 0x000ea2000c101b00 */
[----:B------:R-:W-:Y:S02]  /*11b60*/  MOV R38, R60 ;  /* 0x0000003c00267202 */ /* 0x000fe40000000f00 */
[----:B------:R-:W-:Y:S01]  /*11b70*/  MOV R46, 0x11ba0 ;  /* 0x00011ba0002e7802 */ /* 0x000fe20000000f00 */
[----:B--2---:R-:W-:-:S04]  /*11b80*/  IMAD.WIDE R2, R2, 0x2, R4 ;  /* 0x0000000202027825 */ /* 0x004fc800078e0204 */
[----:B------:R-:W-:Y:S05]  /*11b90*/  CALL.REL.NOINC `($_ZN7cutlass13device_kernelIN5flash19enable_sm80_to_sm89INS1_16FlashAttnBwdSm80INS1_25CollectiveMainloopBwdSm80ILi2ELi2EN4cute5tupleIJNS5_1CILi128EEES8_NS7_ILi64EEEEEENS_6half_tEfNS_4arch4Sm80ELb0ELb1ELb1ELb1ELb1ELb0ELb0ELb0ELi2ELi4ELi4ELi4ELb0EEENS1_21CollectiveEpilogueBwdISA_SB_SD_Li256ELb1ELb0ELi2EEENS1_19SingleTileSchedulerILb1ELb0ELb0ELi128EEEEEEEEEvNT_6ParamsE$_ZN4cute8smem_ptrIPN7cutlass6half_tEECI1NS_12iter_adaptorIS3_S4_EEES3_) ;  /* 0xffff87e000007944 */ /* 0x000fea0003c3ffff */
[----:B-1----:R1:W5:Y:S01]  /*11ba0*/  LDL.64 R2, [R1+0x758] ;  /* 0x0007580001027983 */ /* 0x0023620000100a00 */
[----:B------:R-:W-:-:S03]  /*11bb0*/  MOV R16, 0x11bd0 ;  /* 0x00011bd000107802 */ /* 0x000fc60000000f00 */
[----:B-1---5:R-:W-:Y:S05]  /*11bc0*/  CALL.REL.NOINC `($_ZN7cutlass13device_kernelIN5flash19enable_sm80_to_sm89INS1_16FlashAttnBwdSm80INS1_25CollectiveMainloopBwdSm80ILi2ELi2EN4cute5tupleIJNS5_1CILi128EEES8_NS7_ILi64EEEEEENS_6half_tEfNS_4arch4Sm80ELb0ELb1ELb1ELb1ELb1ELb0ELb0ELb0ELi2ELi4ELi4ELi4ELb0EEENS1_21CollectiveEpilogueBwdISA_SB_SD_Li256ELb1ELb0ELi2EEENS1_19SingleTileSchedulerILb1ELb0ELb0ELi128EEEEEEEEEvNT_6ParamsE$_ZN4cute3eso3ESOILb1ELb0EJNS_6LayoutINS_5tupleIJNS3_IJNS_1CILi8EEENS4_ILi1EEEEEENS4_ILi4EEEEEENS3_IJNS3_IJS6_NS4_ILi0EEEEEENS4_ILi2048EEEEEEEENS_10ViewEngineINS_8smem_ptrIPN7cutlass6half_tEEEEEEEC2ERKSE_RKSL_) ;  /* 0xffff7ea000007944 */ /* 0x022fea0003c3ffff */
[----:B------:R2:W5:Y:S01]  /*11bd0*/  LDL.64 R4, [R1+0x758] ;  /* 0x0007580001047983 */ /* 0x0005620000100a00 */
[----:B------:R-:W-:Y:S01]  /*11be0*/  IMAD.MOV.U32 R82, RZ, RZ, R60 ;  /* 0x000000ffff527224 */ /* 0x000fe200078e003c */
[----:B-1----:R-:W-:-:S02]  /*11bf0*/  MOV R3, 0x1 ;  /* 0x0000000100037802 */ /* 0x002fc40000000f00 */
[----:B------:R-:W-:Y:S02]  /*11c00*/  MOV R46, 0x11c20 ;  /* 0x00011c20002e7802 */ /* 0x000fe40000000f00 */
[----:B--2--5:R-:W-:Y:S05]  /*11c10*/  CALL.REL.NOINC `($_ZN7cutlass13device_kernelIN5flash19enable_sm80_to_sm89INS1_16FlashAttnBwdSm80INS1_25CollectiveMainloopBwdSm80ILi2ELi2EN4cute5tupleIJNS5_1CILi128EEES8_NS7_ILi64EEEEEENS_6half_tEfNS_4arch4Sm80ELb0ELb1ELb1ELb1ELb1ELb0ELb0ELb0ELi2ELi4ELi4ELi4ELb0EEENS1_21CollectiveEpilogueBwdISA_SB_SD_Li256ELb1ELb0ELi2EEENS1_19SingleTileSchedulerILb1ELb0ELb0ELi128EEEEEEEEEvNT_6ParamsE$_ZN4cute3eso3ESOILb1ELb0EJNS_10UnderscoreES2_iEEC2ERKS2_S5_RKi) ;  /* 0xffff65b000007944 */ /* 0x024fea0003c3ffff */
[----:B-1----:R-:W2:Y:S01]  /*11c20*/  LDL R3, [R1+0x758] ;  /* 0x0007580001037983 */ /* 0x002ea20000100800 */
[----:B------:R-:W-:Y:S02]  /*11c30*/  MOV R12, 0x11c60 ;  /* 0x00011c60000c7802 */ /* 0x000fe40000000f00 */
[----:B--2---:R-:W-:Y:S02]  /*11c40*/  SHF.L.U32 R3, R3, 0x5, RZ ;  /* 0x0000000503037819 */ /* 0x004fe400000006ff */
[----:B------:R-:W-:Y:S05]  /*11c50*/  CALL.REL.NOINC `($_ZN7cutlass13device_kernelIN5flash19enable_sm80_to_sm89INS1_16FlashAttnBwdSm80INS1_25CollectiveMainloopBwdSm80ILi2ELi2EN4cute5tupleIJNS5_1CILi128EEES8_NS7_ILi64EEEEEENS_6half_tEfNS_4arch4Sm80ELb0ELb1ELb1ELb1ELb1ELb0ELb0ELb0ELi2ELi4ELi4ELi4ELb0EEENS1_21CollectiveEpilogueBwdISA_SB_SD_Li256ELb1ELb0ELi2EEENS1_19SingleTileSchedulerILb1ELb0ELb0ELi128EEEEEEEEEvNT_6ParamsE$_ZN4cute3eso3ESOILb1ELb0EJNS_6LayoutINS_5tupleIJNS3_IJNS_1CILi8EEENS4_ILi1EEEEEENS4_ILi4EEEEEENS3_IJNS3_IJS6_NS4_ILi0EEEEEES5_EEEEEiEEC2ERKSD_RKi) ;  /* 0xffff7ef000007944 */ /* 0x000fea0003c3ffff */
[----:B-1----:R-:W2:Y:S01]  /*11c60*/  LDL R3, [R1+0x758] ;  /* 0x0007580001037983 */ /* 0x002ea20000100800 */
[----:B------:R-:W-:Y:S01]  /*11c70*/  MOV R14, 0x11cb0 ;  /* 0x00011cb0000e7802 */ /* 0x000fe20000000f00 */
[----:B--2---:R-:W-:-:S05]  /*11c80*/  IMAD.WIDE R12, R3, 0x2, R24 ;  /* 0x00000002030c7825 */ /* 0x004fca00078e0218 */
[----:B------:R-:W-:Y:S02]  /*11c90*/  MOV R15, R13 ;  /* 0x0000000d000f7202 */ /* 0x000fe40000000f00 */
[----:B------:R-:W-:Y:S05]  /*11ca0*/  CALL.REL.NOINC `($_ZN7cutlass13device_kernelIN5flash19enable_sm80_to_sm89INS1_16FlashAttnBwdSm80INS1_25CollectiveMainloopBwdSm80ILi2ELi2EN4cute5tupleIJNS5_1CILi128EEES8_NS7_ILi64EEEEEENS_6half_tEfNS_4arch4Sm80ELb0ELb1ELb1ELb1ELb1ELb0ELb0ELb0ELi2ELi4ELi4ELi4ELb0EEENS1_21CollectiveEpilogueBwdISA_SB_SD_Li256ELb1ELb0ELi2EEENS1_19SingleTileSchedulerILb1ELb0ELb0ELi128EEEEEEEEEvNT_6ParamsE$_ZN4cute3eso3ESOILb1ELb0EJNS_6LayoutINS_5tupleIJNS3_IJNS_1CILi8EEENS4_ILi1EEEEEENS4_ILi4EEEEEENS3_IJNS3_IJS6_NS4_ILi0EEEEEES5_EEEEENS_10ViewEngineIPN7cutlass6half_tEEEEEC2ERKSD_RKSI_) ;  /* 0xffff7e4000007944 */ /* 0x000fea0003c3ffff */
[----:B------:R2:W5:Y:S01]  /*11cb0*/  LDL.64 R2, [R1+0x758] ;  /* 0x0007580001027983 */ /* 0x0005620000100a00 */
[----:B------:R-:W-:Y:S01]  /*11cc0*/  IMAD.MOV.U32 R12, RZ, RZ, R4 ;  /* 0x000000ffff0c7224 */ /* 0x000fe200078e0004 */
[----:B------:R-:W-:Y:S02]  /*11cd0*/  MOV R15, R5 ;  /* 0x00000005000f7202 */ /* 0x000fe40000000f00 */
[----:B------:R-:W-:Y:S02]  /*11ce0*/  MOV R14, 0x11d00 ;  /* 0x00011d00000e7802 */ /* 0x000fe40000000f00 */
[----:B-12--5:R-:W-:Y:S05]  /*11cf0*/  CALL.REL.NOINC `($_ZN7cutlass13device_kernelIN5flash19enable_sm80_to_sm89INS1_16FlashAttnBwdSm80INS1_25CollectiveMainloopBwdSm80ILi2ELi2EN4cute5tupleIJNS5_1CILi128EEES8_NS7_ILi64EEEEEENS_6half_tEfNS_4arch4Sm80ELb0ELb1ELb1ELb1ELb1ELb0ELb0ELb0ELi2ELi4ELi4ELi4ELb0EEENS1_21CollectiveEpilogueBwdISA_SB_SD_Li256ELb1ELb0ELi2EEENS1_19SingleTileSchedulerILb1ELb0ELb0ELi128EEEEEEEEEvNT_6ParamsE$_ZN4cute3eso3ESOILb1ELb0EJNS_6LayoutINS_5tupleIJNS3_IJNS_1CILi8EEENS4_ILi1EEEEEENS3_IJNS4_ILi4EEEEEEEEENS3_IJNS3_IJS6_NS4_ILi0EEEEEENS3_IJNS4_ILi2048EEEEEEEEEEENS_10ViewEngineINS_8smem_ptrIPN7cutlass6half_tEEEEEEEC2ERKSG_RKSN_) ;  /* 0xffff79c000007944 */ /* 0x026fea0003c3ffff */
[----:B------:R2:W5:Y:S01]  /*11d00*/  LDL.64 R4, [R1+0x758] ;  /* 0x0007580001047983 */ /* 0x0005620000100a00 */
        /* <DEDUP_REMOVED lines=258> */
[----:B-12---:R-:W-:Y:S05]  /*12d30*/  CALL.REL.NOINC `($_ZN7cutlass13device_kernelIN5flash19enable_sm80_to_sm89INS1_16FlashAttnBwdSm80INS1_25CollectiveMainloopBwdSm80ILi2ELi2EN4cute5tupleIJNS5_1CILi128EEES8_NS7_ILi64EEEEEENS_6half_tEfNS_4arch4Sm80ELb0ELb1ELb1ELb1ELb1ELb0ELb0ELb0ELi2ELi4ELi4ELi4ELb0EEENS1_21CollectiveEpilogueBwdISA_SB_SD_Li256ELb1ELb0ELi2EEENS1_19SingleTileSchedulerILb1ELb0ELb0ELi128EEEEEEEEEvNT_6ParamsE$_ZN4cute3eso3ESOILb1ELb0EJNS_10UnderscoreES2_iEEC2ERKS2_S5_RKi) ;  /* 0xffff549000007944 */ /* 0x006fea0003c3ffff */
        /* <DEDUP_REMOVED lines=8> */
[----:B------:R-:W-:Y:S05]  /*12dc0*/  CALL.REL.NOINC `($_ZN7cutlass13device_kernelIN5flash19enable_sm80_to_sm89INS1_16FlashAttnBwdSm80INS1_25CollectiveMainloopBwdSm80ILi2ELi2EN4cute5tupleIJNS5_1CILi128EEES8_NS7_ILi64EEEEEENS_6half_tEfNS_4arch4Sm80ELb0ELb1ELb1ELb1ELb1ELb0ELb0ELb0ELi2ELi4ELi4ELi4ELb0EEENS1_21CollectiveEpilogueBwdISA_SB_SD_Li256ELb1ELb0ELi2EEENS1_19SingleTileSchedulerILb1ELb0ELb0ELi128EEEEEEEEEvNT_6ParamsE$_ZN4cute3eso3ESOILb1ELb0EJNS_6LayoutINS_5tupleIJNS3_IJNS_1CILi2EEES5_S5_EEES5_EEENS3_IJNS3_IJNS4_ILi1EEES5_NS4_ILi4EEEEEENS4_ILi8EEEEEEEEiEEC2ERKSD_RKi) ;  /* 0xffff666000007944 */ /* 0x000fea0003c3ffff */
[----:B-1----:R-:W2:Y:S01]  /*12dd0*/  LDL R3, [R1+0x758] ;  /* 0x0007580001037983 */ /* 0x002ea20000100800 */
[----:B------:R-:W-:Y:S01]  /*12de0*/  MOV R6, 0x12e20 ;  /* 0x00012e2000067802 */ /* 0x000fe20000000f00 */
[----:B--2---:R-:W-:-:S05]  /*12df0*/  IMAD.WIDE R10, R3, 0x2, R10 ;  /* 0x00000002030a7825 */ /* 0x004fca00078e020a */
[----:B------:R-:W-:Y:S02]  /*12e00*/  MOV R3, R11 ;  /* 0x0000000b00037202 */ /* 0x000fe40000000f00 */
[----:B------:R-:W-:Y:S05]  /*12e10*/  CALL.REL.NOINC `($_ZN7cutlass13device_kernelIN5flash19enable_sm80_to_sm89INS1_16FlashAttnBwdSm80INS1_25CollectiveMainloopBwdSm80ILi2ELi2EN4cute5tupleIJNS5_1CILi128EEES8_NS7_ILi64EEEEEENS_6half_tEfNS_4arch4Sm80ELb0ELb1ELb1ELb1ELb1ELb0ELb0ELb0ELi2ELi4ELi4ELi4ELb0EEENS1_21CollectiveEpilogueBwdISA_SB_SD_Li256ELb1ELb0ELi2EEENS1_19SingleTileSchedulerILb1ELb0ELb0ELi128EEEEEEEEEvNT_6ParamsE$_ZN4cute3eso3ESOILb1ELb0EJNS_6LayoutINS_5tupleIJNS3_IJNS_1CILi2EEES5_S5_EEES5_EEENS3_IJNS3_IJNS4_ILi1EEES5_NS4_ILi4EEEEEENS4_ILi8EEEEEEEENS_10ViewEngineIPN7cutlass6half_tEEEEEC2ERKSD_RKSI_) ;  /* 0xffff65c000007944 */ /* 0x000fea0003c3ffff */
[----:B------:R2:W5:Y:S01]  /*12e20*/  LDL.64 R34, [R1+0x758] ;  /* 0x0007580001227983 */ /* 0x0005620000100a00 */
[----:B------:R-:W-:Y:S01]  /*12e30*/  IMAD.MOV.U32 R82, RZ, RZ, R60 ;  /* 0x000000ffff527224 */ /* 0x000fe200078e003c */
[----:B------:R-:W-:Y:S02]  /*12e40*/  MOV R3, RZ ;  /* 0x000000ff00037202 */ /* 0x000fe40000000f00 */
[----:B------:R-:W-:Y:S02]  /*12e50*/  MOV R46, 0x12e70 ;  /* 0x00012e70002e7802 */ /* 0x000fe40000000f00 */
[----:B-12--5:R-:W-:Y:S05]  /*12e60*/  CALL.REL.NOINC `($_ZN7cutlass13device_kernelIN5flash19enable_sm80_to_sm89INS1_16FlashAttnBwdSm80INS1_25CollectiveMainloopBwdSm80ILi2ELi2EN4cute5tupleIJNS5_1CILi128EEES8_NS7_ILi64EEEEEENS_6half_tEfNS_4arch4Sm80ELb0ELb1ELb1ELb1ELb1ELb0ELb0ELb0ELi2ELi4ELi4ELi4ELb0EEENS1_21CollectiveEpilogueBwdISA_SB_SD_Li256ELb1ELb0ELi2EEENS1_19SingleTileSchedulerILb1ELb0ELb0ELi128EEEEEEEEEvNT_6ParamsE$_ZN4cute3eso3ESOILb1ELb0EJNS_10UnderscoreES2_iEEC2ERKS2_S5_RKi) ;  /* 0xffff536000007944 */ /* 0x026fea0003c3ffff */
        /* <DEDUP_REMOVED lines=8> */
[----:B------:R-:W-:Y:S05]  /*12ef0*/  CALL.REL.NOINC `($_ZN7cutlass13device_kernelIN5flash19enable_sm80_to_sm89INS1_16FlashAttnBwdSm80INS1_25CollectiveMainloopBwdSm80ILi2ELi2EN4cute5tupleIJNS5_1CILi128EEES8_NS7_ILi64EEEEEENS_6half_tEfNS_4arch4Sm80ELb0ELb1ELb1ELb1ELb1ELb0ELb0ELb0ELi2ELi4ELi4ELi4ELb0EEENS1_21CollectiveEpilogueBwdISA_SB_SD_Li256ELb1ELb0ELi2EEENS1_19SingleTileSchedulerILb1ELb0ELb0ELi128EEEEEEEEEvNT_6ParamsE$_ZN4cute3eso3ESOILb1ELb0EJNS_6LayoutINS_5tupleIJNS3_IJNS_1CILi2EEES5_EEENS4_ILi8EEEEEENS3_IJNS3_IJNS4_ILi1EEES5_EEENS4_ILi4EEEEEEEEiEEC2ERKSD_RKi) ;  /* 0xffff62f000007944 */ /* 0x000fea0003c3ffff */
[----:B-1----:R-:W2:Y:S01]  /*12f00*/  LDL R3, [R1+0x758] ;  /* 0x0007580001037983 */ /* 0x002ea20000100800 */
[----:B------:R-:W-:Y:S01]  /*12f10*/  MOV R4, 0x12f50 ;  /* 0x00012f5000047802 */ /* 0x000fe20000000f00 */
[----:B--2---:R-:W-:-:S05]  /*12f20*/  IMAD.WIDE R2, R3, 0x2, R8 ;  /* 0x0000000203027825 */ /* 0x004fca00078e0208 */
[----:B------:R-:W-:Y:S02]  /*12f30*/  MOV R6, R2 ;  /* 0x0000000200067202 */ /* 0x000fe40000000f00 */
[----:B------:R-:W-:Y:S05]  /*12f40*/  CALL.REL.NOINC `($_ZN7cutlass13device_kernelIN5flash19enable_sm80_to_sm89INS1_16FlashAttnBwdSm80INS1_25CollectiveMainloopBwdSm80ILi2ELi2EN4cute5tupleIJNS5_1CILi128EEES8_NS7_ILi64EEEEEENS_6half_tEfNS_4arch4Sm80ELb0ELb1ELb1ELb1ELb1ELb0ELb0ELb0ELi2ELi4ELi4ELi4ELb0EEENS1_21CollectiveEpilogueBwdISA_SB_SD_Li256ELb1ELb0ELi2EEENS1_19SingleTileSchedulerILb1ELb0ELb0ELi128EEEEEEEEEvNT_6ParamsE$_ZN4cute3eso3ESOILb1ELb0EJNS_6LayoutINS_5tupleIJNS3_IJNS_1CILi2EEES5_EEENS4_ILi8EEEEEENS3_IJNS3_IJNS4_ILi1EEES5_EEENS4_ILi4EEEEEEEENS_10ViewEngineIPN7cutlass6half_tEEEEEC2ERKSD_RKSI_) ;  /* 0xffff625000007944 */ /* 0x000fea0003c3ffff */
[----:B------:R2:W5:Y:S04]  /*12f50*/  LDL.64 R40, [R1+0x758] ;  /* 0x0007580001287983 */ /* 0x0005680000100a00 */
[----:B------:R2:W-:Y:S02]  /*12f60*/  STL [R1+0x770], RZ ;  /* 0x000770ff01007387 */ /* 0x0005e40000100800 */
.L_x_3492:
[----:B------:R-:W-:Y:S02]  /*12f70*/  LOP3.LUT R33, R32, 0x1, RZ, 0xc0, !PT ;  /* 0x0000000120217812 */ /* 0x000fe400078ec0ff */
[----:B-1----:R-:W-:Y:S03]  /*12f80*/  MOV R36, 0x12fb0 ;  /* 0x00012fb000247802 */ /* 0x002fe60000000f00 */
[----:B------:R-:W-:Y:S02]  /*12f90*/  IMAD.MOV.U32 R38, RZ, RZ, R33 ;  /* 0x000000ffff267224 */ /* 0x000fe400078e0021 */
[----:B-12--5:R-:W-:Y:S05]  /*12fa0*/  CALL.REL.NOINC `($_ZN7cutlass13device_kernelIN5flash19enable_sm80_to_sm89INS1_16FlashAttnBwdSm80INS1_25CollectiveMainloopBwdSm80ILi2ELi2EN4cute5tupleIJNS5_1CILi128EEES8_NS7_ILi64EEEEEENS_6half_tEfNS_4arch4Sm80ELb0ELb1ELb1ELb1ELb1ELb0ELb0ELb0ELi2ELi4ELi4ELi4ELb0EEENS1_21CollectiveEpilogueBwdISA_SB_SD_Li256ELb1ELb0ELi2EEENS1_19SingleTileSchedulerILb1ELb0ELb0ELi128EEEEEEEEEvNT_6ParamsE$_ZN4cute3eso3ESOILb1ELb0EJNS_10UnderscoreEiiEEC2ERKS2_RKiS7_) ;  /* 0xffff52b000007944 */ /* 0x026fea0003c3ffff */
[----:B------:R-:W-:Y:S01]  /*12fb0*/  MOV R4, 0x13000 ;  /* 0x0001300000047802 */ /* 0x000fe20000000f00 */
[----:B-1----:R-:W2:Y:S02]  /*12fc0*/  LDL.64 R2, [R1+0x758] ;  /* 0x0007580001027983 */ /* 0x002ea40000100a00 */
[----:B--2---:R-:W-:Y:S05]  /*12fd0*/  IMAD R3, R3, 0x2, R2 ;  /* 0x0000000203037824 */ /* 0x004fea00078e0202 */
[----:B------:R-:W-:Y:S02]  /*12fe0*/  SHF.L.U32 R3, R3, 0x2, RZ ;  /* 0x0000000203037819 */ /* 0x000fe400000006ff */
[----:B------:R-:W-:Y:S05]  /*12ff0*/  CALL.REL.NOINC `($_ZN7cutlass13device_kernelIN5flash19enable_sm80_to_sm89INS1_16FlashAttnBwdSm80INS1_25CollectiveMainloopBwdSm80ILi2ELi2EN4cute5tupleIJNS5_1CILi128EEES8_NS7_ILi64EEEEEENS_6half_tEfNS_4arch4Sm80ELb0ELb1ELb1ELb1ELb1ELb0ELb0ELb0ELi2ELi4ELi4ELi4ELb0EEENS1_21CollectiveEpilogueBwdISA_SB_SD_Li256ELb1ELb0ELi2EEENS1_19SingleTileSchedulerILb1ELb0ELb0ELi128EEEEEEEEEvNT_6ParamsE$_ZN4cute3eso3ESOILb1ELb0EJNS_6LayoutINS_5tupleIJNS3_IJNS_1CILi2EEES5_EEEEEENS3_IJNS3_IJNS4_ILi1EEES5_EEEEEEEEiEEC2ERKSB_RKi) ;  /* 0xffff609000007944 */ /* 0x000fea0003c3ffff */
[----:B------:R-:W-:Y:S01]  /*13000*/  MOV R4, 0x13050 ;  /* 0x0001305000047802 */ /* 0x000fe20000000f00 */
[----:B-1----:R-:W2:Y:S02]  /*13010*/  LDL R3, [R1+0x758] ;  /* 0x0007580001037983 */ /* 0x002ea40000100800 */
[C---:B--2---:R-:W-:Y:S04]  /*13020*/  LEA R8, P0, R3.reuse, R22, 0x2 ;  /* 0x0000001603087211 */ /* 0x044fe800078010ff */
[----:B------:R-:W-:Y:S04]  /*13030*/  LEA.HI.X.SX32 R3, R3, R23, 0x2, P0 ;  /* 0x0000001703037211 */ /* 0x000fe800000f16ff */
[----:B------:R-:W-:Y:S05]  /*13040*/  CALL.REL.NOINC `($_ZN7cutlass13device_kernelIN5flash19enable_sm80_to_sm89INS1_16FlashAttnBwdSm80INS1_25CollectiveMainloopBwdSm80ILi2ELi2EN4cute5tupleIJNS5_1CILi128EEES8_NS7_ILi64EEEEEENS_6half_tEfNS_4arch4Sm80ELb0ELb1ELb1ELb1ELb1ELb0ELb0ELb0ELi2ELi4ELi4ELi4ELb0EEENS1_21CollectiveEpilogueBwdISA_SB_SD_Li256ELb1ELb0ELi2EEENS1_19SingleTileSchedulerILb1ELb0ELb0ELi128EEEEEEEEEvNT_6ParamsE$_ZN4cute3eso3ESOILb1ELb0EJNS_6LayoutINS_5tupleIJNS3_IJNS_1CILi2EEES5_EEEEEENS3_IJNS3_IJNS4_ILi1EEES5_EEEEEEEENS_10ViewEngineIPfEEEEC2ERKSB_RKSE_) ;  /* 0xffff5ff000007944 */ /* 0x000fea0003c3ffff */
[----:B------:R-:W-:Y:S01]  /*13050*/  MOV R47, R33 ;  /* 0x00000021002f7202 */ /* 0x000fe20000000f00 */
[----:B-1----:R1:W5:Y:S01]  /*13060*/  LDL.64 R8, [R1+0x758] ;  /* 0x0007580001087983 */ /* 0x0023620000100a00 */
[----:B------:R-:W-:Y:S01]  /*13070*/  MOV R46, 0x130a0 ;  /* 0x000130a0002e7802 */ /* 0x000fe20000000f00 */
[----:B------:R-:W-:Y:S02]  /*13080*/  IMAD.MOV.U32 R82, RZ, RZ, R60 ;  /* 0x000000ffff527224 */ /* 0x000fe400078e003c */
[----:B-1---5:R-:W-:Y:S05]  /*13090*/  CALL.REL.NOINC `($_ZN7cutlass13device_kernelIN5flash19enable_sm80_to_sm89INS1_16FlashAttnBwdSm80INS1_25CollectiveMainloopBwdSm80ILi2ELi2EN4cute5tupleIJNS5_1CILi128EEES8_NS7_ILi64EEEEEENS_6half_tEfNS_4arch4Sm80ELb0ELb1ELb1ELb1ELb1ELb0ELb0ELb0ELi2ELi4ELi4ELi4ELb0EEENS1_21CollectiveEpilogueBwdISA_SB_SD_Li256ELb1ELb0ELi2EEENS1_19SingleTileSchedulerILb1ELb0ELb0ELi128EEEEEEEEEvNT_6ParamsE$_ZN4cute3eso3ESOILb1ELb0EJNS_10UnderscoreEiEEC2ERKS2_RKi) ;  /* 0xffff517000007944 */ /* 0x022fea0003c3ffff */
[----:B------:R-:W-:Y:S01]  /*130a0*/  MOV R4, 0x130e0 ;  /* 0x000130e000047802 */ /* 0x000fe20000000f00 */
[----:B------:R-:W2:Y:S02]  /*130b0*/  LDL R3, [R1+0x758] ;  /* 0x0007580001037983 */ /* 0x000ea40000100800 */
[----:B--2---:R-:W-:Y:S02]  /*130c0*/  SHF.L.U32 R3, R3, 0x3, RZ ;  /* 0x0000000303037819 */ /* 0x004fe400000006ff */
[----:B-1----:R-:W-:Y:S05]  /*130d0*/  CALL.REL.NOINC `($_ZN7cutlass13device_kernelIN5flash19enable_sm80_to_sm89INS1_16FlashAttnBwdSm80INS1_25CollectiveMainloopBwdSm80ILi2ELi2EN4cute5tupleIJNS5_1CILi128EEES8_NS7_ILi64EEEEEENS_6half_tEfNS_4arch4Sm80ELb0ELb1ELb1ELb1ELb1ELb0ELb0ELb0ELi2ELi4ELi4ELi4ELb0EEENS1_21CollectiveEpilogueBwdISA_SB_SD_Li256ELb1ELb0ELi2EEENS1_19SingleTileSchedulerILb1ELb0ELb0ELi128EEEEEEEEEvNT_6ParamsE$_ZN4cute3eso3ESOILb1ELb0EJNS_6LayoutINS_5tupleIJNS3_IJNS_1CILi2EEES5_S5_EEEEEENS3_IJNS3_IJNS4_ILi1EEES5_NS4_ILi4EEEEEEEEEEEiEEC2ERKSC_RKi) ;  /* 0xffff623000007944 */ /* 0x002fea0003c3ffff */
[----:B------:R-:W-:Y:S01]  /*130e0*/  MOV R4, 0x13130 ;  /* 0x0001313000047802 */ /* 0x000fe20000000f00 */
[----:B-1----:R-:W2:Y:S02]  /*130f0*/  LDL R3, [R1+0x758] ;  /* 0x0007580001037983 */ /* 0x002ea40000100800 */
[C---:B--2---:R-:W-:Y:S04]  /*13100*/  LEA R6, P0, R3.reuse, R34, 0x1 ;  /* 0x0000002203067211 */ /* 0x044fe800078008ff */
[----:B------:R-:W-:Y:S04]  /*13110*/  LEA.HI.X.SX32 R3, R3, R35, 0x1, P0 ;  /* 0x0000002303037211 */ /* 0x000fe800000f0eff */
[----:B------:R-:W-:Y:S05]  /*13120*/  CALL.REL.NOINC `($_ZN7cutlass13device_kernelIN5flash19enable_sm80_to_sm89INS1_16FlashAttnBwdSm80INS1_25CollectiveMainloopBwdSm80ILi2ELi2EN4cute5tupleIJNS5_1CILi128EEES8_NS7_ILi64EEEEEENS_6half_tEfNS_4arch4Sm80ELb0ELb1ELb1ELb1ELb1ELb0ELb0ELb0ELi2ELi4ELi4ELi4ELb0EEENS1_21CollectiveEpilogueBwdISA_SB_SD_Li256ELb1ELb0ELi2EEENS1_19SingleTileSchedulerILb1ELb0ELb0ELi128EEEEEEEEEvNT_6ParamsE$_ZN4cute3eso3ESOILb1ELb0EJNS_6LayoutINS_5tupleIJNS3_IJNS_1CILi2EEES5_S5_EEEEEENS3_IJNS3_IJNS4_ILi1EEES5_NS4_ILi4EEEEEEEEEEENS_10ViewEngineIPN7cutlass6half_tEEEEEC2ERKSC_RKSH_) ;  /* 0xffff619000007944 */ /* 0x000fea0003c3ffff */
[----:B------:R-:W-:Y:S01]  /*13130*/  MOV R47, R32 ;  /* 0x00000020002f7202 */ /* 0x000fe20000000f00 */
[----:B------:R2:W5:Y:S01]  /*13140*/  LDL.64 R12, [R1+0x758] ;  /* 0x00075800010c7983 */ /* 0x0005620000100a00 */
[----:B------:R-:W-:Y:S01]  /*13150*/  MOV R46, 0x13180 ;  /* 0x00013180002e7802 */ /* 0x000fe20000000f00 */
[----:B------:R-:W-:Y:S02]  /*13160*/  IMAD.MOV.U32 R82, RZ, RZ, R60 ;  /* 0x000000ffff527224 */ /* 0x000fe400078e003c */
[----:B-12--5:R-:W-:Y:S05]  /*13170*/  CALL.REL.NOINC `($_ZN7cutlass13device_kernelIN5flash19enable_sm80_to_sm89INS1_16FlashAttnBwdSm80INS1_25CollectiveMainloopBwdSm80ILi2ELi2EN4cute5tupleIJNS5_1CILi128EEES8_NS7_ILi64EEEEEENS_6half_tEfNS_4arch4Sm80ELb0ELb1ELb1ELb1ELb1ELb0ELb0ELb0ELi2ELi4ELi4ELi4ELb0EEENS1_21CollectiveEpilogueBwdISA_SB_SD_Li256ELb1ELb0ELi2EEENS1_19SingleTileSchedulerILb1ELb0ELb0ELi128EEEEEEEEEvNT_6ParamsE$_ZN4cute3eso3ESOILb1ELb0EJNS_10UnderscoreEiEEC2ERKS2_RKi) ;  /* 0xffff509000007944 */ /* 0x026fea0003c3ffff */
[----:B------:R-:W-:Y:S01]  /*13180*/  MOV R4, 0x131c0 ;  /* 0x000131c000047802 */ /* 0x000fe20000000f00 */
[----:B------:R-:W2:Y:S02]  /*13190*/  LDL R3, [R1+0x758] ;  /* 0x0007580001037983 */ /* 0x000ea40000100800 */
[----:B--2---:R-:W-:Y:S02]  /*131a0*/  SHF.L.U32 R3, R3, 0x2, RZ ;  /* 0x0000000203037819 */ /* 0x004fe400000006ff */
[----:B-1----:R-:W-:Y:S05]  /*131b0*/  CALL.REL.NOINC `($_ZN7cutlass13device_kernelIN5flash19enable_sm80_to_sm89INS1_16FlashAttnBwdSm80INS1_25CollectiveMainloopBwdSm80ILi2ELi2EN4cute5tupleIJNS5_1CILi128EEES8_NS7_ILi64EEEEEENS_6half_tEfNS_4arch4Sm80ELb0ELb1ELb1ELb1ELb1ELb0ELb0ELb0ELi2ELi4ELi4ELi4ELb0EEENS1_21CollectiveEpilogueBwdISA_SB_SD_Li256ELb1ELb0ELi2EEENS1_19SingleTileSchedulerILb1ELb0ELb0ELi128EEEEEEEEEvNT_6ParamsE$_ZN4cute3eso3ESOILb1ELb0EJNS_6LayoutINS_5tupleIJNS3_IJNS_1CILi2EEES5_EEEEEENS3_IJNS3_IJNS4_ILi1EEES5_EEEEEEEEiEEC2ERKSB_RKi) ;  /* 0xffff5ed000007944 */ /* 0x002fea0003c3ffff */
[----:B------:R-:W-:Y:S01]  /*131c0*/  MOV R4, 0x13210 ;  /* 0x0001321000047802 */ /* 0x000fe20000000f00 */
[----:B-1----:R-:W2:Y:S02]  /*131d0*/  LDL R3, [R1+0x758] ;  /* 0x0007580001037983 */ /* 0x002ea40000100800 */
[C---:B--2---:R-:W-:Y:S04]  /*131e0*/  LEA R6, P0, R3.reuse, R40, 0x1 ;  /* 0x0000002803067211 */ /* 0x044fe800078008ff */
[----:B------:R-:W-:Y:S04]  /*131f0*/  LEA.HI.X.SX32 R3, R3, R41, 0x1, P0 ;  /* 0x0000002903037211 */ /* 0x000fe800000f0eff */
[----:B------:R-:W-:Y:S05]  /*13200*/  CALL.REL.NOINC `($_ZN7cutlass13device_kernelIN5flash19enable_sm80_to_sm89INS1_16FlashAttnBwdSm80INS1_25CollectiveMainloopBwdSm80ILi2ELi2EN4cute5tupleIJNS5_1CILi128EEES8_NS7_ILi64EEEEEENS_6half_tEfNS_4arch4Sm80ELb0ELb1ELb1ELb1ELb1ELb0ELb0ELb0ELi2ELi4ELi4ELi4ELb0EEENS1_21CollectiveEpilogueBwdISA_SB_SD_Li256ELb1ELb0ELi2EEENS1_19SingleTileSchedulerILb1ELb0ELb0ELi128EEEEEEEEEvNT_6ParamsE$_ZN4cute3eso3ESOILb1ELb0EJNS_6LayoutINS_5tupleIJNS3_IJNS_1CILi2EEES5_EEEEEENS3_IJNS3_IJNS4_ILi1EEES5_EEEEEEEENS_10ViewEngineIPN7cutlass6half_tEEEEEC2ERKSB_RKSG_) ;  /* 0xffff5de000007944 */ /* 0x000fea0003c3ffff */
[----:B------:R-:W-:Y:S01]  /*13210*/  MOV R38, R33 ;  /* 0x0000002100267202 */ /* 0x000fe20000000f00 */
[----:B------:R2:W5:Y:S01]  /*13220*/  LDL.64 R10, [R1+0x758] ;  /* 0x00075800010a7983 */ /* 0x0005620000100a00 */
[----:B------:R-:W-:Y:S03]  /*13230*/  MOV R36, 0x13250 ;  /* 0x0001325000247802 */ /* 0x000fe60000000f00 */
        /* <DEDUP_REMOVED lines=10> */
[----:B------:R-:W-:Y:S05]  /*132e0*/  CALL.REL.NOINC `($_ZN7cutlass13device_kernelIN5flash19enable_sm80_to_sm89INS1_16FlashAttnBwdSm80INS1_25CollectiveMainloopBwdSm80ILi2ELi2EN4cute5tupleIJNS5_1CILi128EEES8_NS7_ILi64EEEEEENS_6half_tEfNS_4arch4Sm80ELb0ELb1ELb1ELb1ELb1ELb0ELb0ELb0ELi2ELi4ELi4ELi4ELb0EEENS1_21CollectiveEpilogueBwdISA_SB_SD_Li256ELb1ELb0ELi2EEENS1_19SingleTileSchedulerILb1ELb0ELb0ELi128EEEEEEEEEvNT_6ParamsE$_ZN4cute3eso3ESOILb1ELb0EJNS_6LayoutINS_5tupleIJNS3_IJNS_1CILi2EEES5_EEEEEENS3_IJNS3_IJNS4_ILi1EEES5_EEEEEEEENS_10ViewEngineIPKfEEEEC2ERKSB_RKSF_) ;  /* 0xffff5cb000007944 */ /* 0x000fea0003c3ffff */
[----:B-1----:R1:W5:Y:S01]  /*132f0*/  LDL.64 R6, [R1+0x758] ;  /* 0x0007580001067983 */ /* 0x0023620000100a00 */
[----:B------:R-:W-:Y:S03]  /*13300*/  MOV R4, 0x13320 ;  /* 0x0001332000047802 */ /* 0x000fe60000000f00 */
[----:B-1---5:R-:W-:Y:S05]  /*13310*/  CALL.REL.NOINC `($_ZN7cutlass13device_kernelIN5flash19enable_sm80_to_sm89INS1_16FlashAttnBwdSm80INS1_25CollectiveMainloopBwdSm80ILi2ELi2EN4cute5tupleIJNS5_1CILi128EEES8_NS7_ILi64EEEEEENS_6half_tEfNS_4arch4Sm80ELb0ELb1ELb1ELb1ELb1ELb0ELb0ELb0ELi2ELi4ELi4ELi4ELb0EEENS1_21CollectiveEpilogueBwdISA_SB_SD_Li256ELb1ELb0ELi2EEENS1_19SingleTileSchedulerILb1ELb0ELb0ELi128EEEEEEEEEvNT_6ParamsE$_ZN4cute3eso3ESOILb1ELb0EJNS_6LayoutINS_5tupleIJNS3_IJNS_1CILi1EEENS4_ILi2EEES6_EEEEEENS3_IJNS3_IJS5_S5_S6_EEEEEEEENS_10ViewEngineIPjEEEEC2ERKSB_RKSE_) ;  /* 0xffff5c0000007944 */ /* 0x022fea0003c3ffff */
[----:B------:R-:W-:Y:S01]  /*13320*/  MOV R3, R11 ;  /* 0x0000000b00037202 */ /* 0x000fe20000000f00 */
[----:B------:R2:W5:Y:S01]  /*13330*/  LDL.64 R14, [R1+0x758] ;  /* 0x00075800010e7983 */ /* 0x0005620000100a00 */
[----:B------:R-:W-:Y:S03]  /*13340*/  MOV R4, 0x13360 ;  /* 0x0001336000047802 */ /* 0x000fe60000000f00 */
[----:B-12--5:R-:W-:Y:S05]  /*13350*/  CALL.REL.NOINC `($_ZN7cutlass13device_kernelIN5flash19enable_sm80_to_sm89INS1_16FlashAttnBwdSm80INS1_25CollectiveMainloopBwdSm80ILi2ELi2EN4cute5tupleIJNS5_1CILi128EEES8_NS7_ILi64EEEEEENS_6half_tEfNS_4arch4Sm80ELb0ELb1ELb1ELb1ELb1ELb0ELb0ELb0ELi2ELi4ELi4ELi4ELb0EEENS1_21CollectiveEpilogueBwdISA_SB_SD_Li256ELb1ELb0ELi2EEENS1_19SingleTileSchedulerILb1ELb0ELb0ELi128EEEEEEEEEvNT_6ParamsE$_ZN4cute3eso3ESOILb1ELb0EJNS_6LayoutINS_5tupleIJNS3_IJNS_1CILi1EEENS4_ILi2EEEEEEEEENS3_IJNS3_IJS5_S5_EEEEEEEENS_10ViewEngineIPjEEEEC2ERKSB_RKSE_) ;  /* 0xffff5ad000007944 */ /* 0x026fea0003c3ffff */
[----:B------:R-:W-:Y:S01]  /*13360*/  MOV R3, R9 ;  /* 0x0000000900037202 */ /* 0x000fe20000000f00 */
[----:B------:R2:W5:Y:S01]  /*13370*/  LDL.64 R16, [R1+0x758] ;  /* 0x0007580001107983 */ /* 0x0005620000100a00 */
[----:B------:R-:W-:Y:S03]  /*13380*/  MOV R4, 0x133a0 ;  /* 0x000133a000047802 */ /* 0x000fe60000000f00 */
[----:B-12--5:R-:W-:Y:S05]  /*13390*/  CALL.REL.NOINC `($_ZN7cutlass13device_kernelIN5flash19enable_sm80_to_sm89INS1_16FlashAttnBwdSm80INS1_25CollectiveMainloopBwdSm80ILi2ELi2EN4cute5tupleIJNS5_1CILi128EEES8_NS7_ILi64EEEEEENS_6half_tEfNS_4arch4Sm80ELb0ELb1ELb1ELb1ELb1ELb0ELb0ELb0ELi2ELi4ELi4ELi4ELb0EEENS1_21CollectiveEpilogueBwdISA_SB_SD_Li256ELb1ELb0ELi2EEENS1_19SingleTileSchedulerILb1ELb0ELb0ELi128EEEEEEEEEvNT_6ParamsE$_ZN4cute3eso3ESOILb1ELb0EJNS_6LayoutINS_5tupleIJNS3_IJNS_1CILi2EEES5_EEEEEENS3_IJNS3_IJNS4_ILi1EEES5_EEEEEEEENS_10ViewEngineIPfEEEEC2ERKSB_RKSE_) ;  /* 0xffff5ca000007944 */ /* 0x026fea0003c3ffff */
[----:B------:R-:W-:Y:S01]  /*133a0*/  MOV R3, R7 ;  /* 0x0000000700037202 */ /* 0x000fe20000000f00 */
[----:B------:R2:W5:Y:S01]  /*133b0*/  LDL.64 R42, [R1+0x758] ;  /* 0x00075800012a7983 */ /* 0x0005620000100a00 */
[----:B------:R-:W-:Y:S03]  /*133c0*/  MOV R4, 0x133e0 ;  /* 0x000133e000047802 */ /* 0x000fe60000000f00 */
[----:B-12--5:R-:W-:Y:S05]  /*133d0*/  CALL.REL.NOINC `($_ZN7cutlass13device_kernelIN5flash19enable_sm80_to_sm89INS1_16FlashAttnBwdSm80INS1_25CollectiveMainloopBwdSm80ILi2ELi2EN4cute5tupleIJNS5_1CILi128EEES8_NS7_ILi64EEEEEENS_6half_tEfNS_4arch4Sm80ELb0ELb1ELb1ELb1ELb1ELb0ELb0ELb0ELi2ELi4ELi4ELi4ELb0EEENS1_21CollectiveEpilogueBwdISA_SB_SD_Li256ELb1ELb0ELi2EEENS1_19SingleTileSchedulerILb1ELb0ELb0ELi128EEEEEEEEEvNT_6ParamsE$_ZN4cute3eso3ESOILb1ELb0EJNS_6LayoutINS_5tupleIJNS3_IJNS_1CILi2EEES5_EEEEEENS3_IJNS3_IJNS4_ILi1EEES5_EEEEEEEENS_10ViewEngineIPKfEEEEC2ERKSB_RKSF_) ;  /* 0xffff5bc000007944 */ /* 0x026fea0003c3ffff */
        /* <DEDUP_REMOVED lines=23> */
[----:B-1----:R-:W-:Y:S05]  /*13550*/  CALL.REL.NOINC `($_ZN7cutlass13device_kernelIN5flash19enable_sm80_to_sm89INS1_16FlashAttnBwdSm80INS1_25CollectiveMainloopBwdSm80ILi2ELi2EN4cute5tupleIJNS5_1CILi128EEES8_NS7_ILi64EEEEEENS_6half_tEfNS_4arch4Sm80ELb0ELb1ELb1ELb1ELb1ELb0ELb0ELb0ELi2ELi4ELi4ELi4ELb0EEENS1_21CollectiveEpilogueBwdISA_SB_SD_Li256ELb1ELb0ELi2EEENS1_19SingleTileSchedulerILb1ELb0ELb0ELi128EEEEEEEEEvNT_6ParamsE$_ZN4cute3eso3ESOILb1ELb0EJNS_10UnderscoreEiiEEC2ERKS2_RKiS7_) ;  /* 0xffff4d0000007944 */ /* 0x002fea0003c3ffff */
        /* <DEDUP_REMOVED lines=99> */
[----:B-1----:R-:W-:Y:S05]  /*13b90*/  CALL.REL.NOINC `($_ZN7cutlass13device_kernelIN5flash19enable_sm80_to_sm89INS1_16FlashAttnBwdSm80INS1_25CollectiveMainloopBwdSm80ILi2ELi2EN4cute5tupleIJNS5_1CILi128EEES8_NS7_ILi64EEEEEENS_6half_tEfNS_4arch4Sm80ELb0ELb1ELb1ELb1ELb1ELb0ELb0ELb0ELi2ELi4ELi4ELi4ELb0EEENS1_21CollectiveEpilogueBwdISA_SB_SD_Li256ELb1ELb0ELi2EEENS1_19SingleTileSchedulerILb1ELb0ELb0ELi128EEEEEEEEEvNT_6ParamsE$_ZN4cute3eso3ESOILb1ELb0EJNS_10UnderscoreES2_iEEC2ERKS2_S5_RKi) ;  /* 0xffff463000007944 */ /* 0x002fea0003c3ffff */
        /* <DEDUP_REMOVED lines=500> */
[----:B------:R-:W-:Y:S02]  /*15ae0*/  MOV R3, 0x1 ;  /* 0x0000000100037802 */ /* 0x000fe40000000f00 */
        /* <DEDUP_REMOVED lines=18> */
.L_x_3493:
        /* <DEDUP_REMOVED lines=194> */
[----:B------:R-:W-:Y:S05]  /*16830*/  CALL.REL.NOINC `($_ZN7cutlass13device_kernelIN5flash19enable_sm80_to_sm89INS1_16FlashAttnBwdSm80INS1_25CollectiveMainloopBwdSm80ILi2ELi2EN4cute5tupleIJNS5_1CILi128EEES8_NS7_ILi64EEEEEENS_6half_tEfNS_4arch4Sm80ELb0ELb1ELb1ELb1ELb1ELb0ELb0ELb0ELi2ELi4ELi4ELi4ELb0EEENS1_21CollectiveEpilogueBwdISA_SB_SD_Li256ELb1ELb0ELi2EEENS1_19SingleTileSchedulerILb1ELb0ELb0ELi128EEEEEEEEEvNT_6ParamsE$_ZN4cute3eso3ESOILb1ELb0EJNS_10UnderscoreES2_iEEC2ERKS2_S5_RKi) ;  /* 0xffff199000007944 */ /* 0x000fea0003c3ffff */
        /* <DEDUP_REMOVED lines=493> */
[----:B-1----:R-:W2:Y:S02]  /*18710*/  LDL R3, [R1+0x758] ;  /* 0x0007580001037983 */ /* 0x002ea40000100800 */
[----:B--2---:R-:W-:Y:S01]  /*18720*/  IMAD.WIDE R2, R3, 0x2, R6 ;  /* 0x0000000203027825 */ /* 0x004fe200078e0206 */
[----:B------:R-:W-:-:S04]  /*18730*/  MOV R6, 0x18760 ;  /* 0x0001876000067802 */ /* 0x000fc80000000f00 */
        /* <DEDUP_REMOVED lines=16> */
[----:B-1----:R-:W2:Y:S02]  /*18840*/  LDL R3, [R1+0x758] ;  /* 0x0007580001037983 */ /* 0x002ea40000100800 */
[----:B--2---:R-:W-:Y:S01]  /*18850*/  IMAD.WIDE R2, R3, 0x2, R4 ;  /* 0x0000000203027825 */ /* 0x004fe200078e0204 */
[----:B------:R-:W-:-:S04]  /*18860*/  MOV R4, 0x18890 ;  /* 0x0001889000047802 */ /* 0x000fc80000000f00 */
[----:B------:R-:W-:Y:S02]  /*18870*/  MOV R6, R2 ;  /* 0x0000000200067202 */ /* 0x000fe40000000f00 */
[----:B------:R-:W-:Y:S05]  /*18880*/  CALL.REL.NOINC `($_ZN7cutlass13device_kernelIN5flash19enable_sm80_to_sm89INS1_16FlashAttnBwdSm80INS1_25CollectiveMainloopBwdSm80ILi2ELi2EN4cute5tupleIJNS5_1CILi128EEES8_NS7_ILi64EEEEEENS_6half_tEfNS_4arch4Sm80ELb0ELb1ELb1ELb1ELb1ELb0ELb0ELb0ELi2ELi4ELi4ELi4ELb0EEENS1_21CollectiveEpilogueBwdISA_SB_SD_Li256ELb1ELb0ELi2EEENS1_19SingleTileSchedulerILb1ELb0ELb0ELi128EEEEEEEEEvNT_6ParamsE$_ZN4cute3eso3ESOILb1ELb0EJNS_6LayoutINS_5tupleIJNS3_IJNS_1CILi2EEES5_EEENS4_ILi8EEEEEENS3_IJNS3_IJNS4_ILi1EEES5_EEENS4_ILi4EEEEEEEENS_10ViewEngineIPN7cutlass6half_tEEEEEC2ERKSD_RKSI_) ;  /* 0xffff091000007944 */ /* 0x000fea0003c3ffff */
[----:B------:R2:W5:Y:S04]  /*18890*/  LDL.64 R26, [R1+0x758] ;  /* 0x00075800011a7983 */ /* 0x0005680000100a00 */
[----:B------:R2:W-:Y:S02]  /*188a0*/  STL [R1+0x770], RZ ;  /* 0x000770ff01007387 */ /* 0x0005e40000100800 */
.L_x_3494:
[----:B-1----:R-:W-:Y:S02]  /*188b0*/  LOP3.LUT R24, R32, 0x1, RZ, 0xc0, !PT ;  /* 0x0000000120187812 */ /* 0x002fe400078ec0ff */
[----:B------:R-:W-:Y:S03]  /*188c0*/  MOV R36, 0x188f0 ;  /* 0x000188f000247802 */ /* 0x000fe60000000f00 */
        /* <DEDUP_REMOVED lines=228> */
.L_x_3495:
[----:B------:R-:W-:Y:S02]  /*19710*/  LOP3.LUT R21, R20, 0x1, RZ, 0xc0, !PT ;  /* 0x0000000114157812 */ /* 0x000fe400078ec0ff */
[----:B------:R-:W-:Y:S03]  /*19720*/  MOV R36, 0x19750 ;  /* 0x0001975000247802 */ /* 0x000fe60000000f00 */
[----:B-1----:R-:W-:Y:S02]  /*19730*/  IMAD.MOV.U32 R38, RZ, RZ, R21 ;  /* 0x000000ffff267224 */ /* 0x002fe400078e0015 */
        /* <DEDUP_REMOVED lines=188> */
[----:B-----5:R-:W-:Y:S05]  /*1a300*/  CALL.REL.NOINC `($_ZN7cutlass13device_kernelIN5flash19enable_sm80_to_sm89INS1_16FlashAttnBwdSm80INS1_25CollectiveMainloopBwdSm80ILi2ELi2EN4cute5tupleIJNS5_1CILi128EEES8_NS7_ILi64EEEEEENS_6half_tEfNS_4arch4Sm80ELb0ELb1ELb1ELb1ELb1ELb0ELb0ELb0ELi2ELi4ELi4ELi4ELb0EEENS1_21CollectiveEpilogueBwdISA_SB_SD_Li256ELb1ELb0ELi2EEENS1_19SingleTileSchedulerILb1ELb0ELb0ELi128EEEEEEEEEvNT_6ParamsE$_ZN4cute8smem_ptrIPfECI1NS_12iter_adaptorIS1_S2_EEES1_) ;  /* 0xffff00f000007944 */ /* 0x020fea0003c3ffff */
[----:B-1----:R1:W5:Y:S01]  /*1a310*/  LDL.64 R4, [R1+0x758] ;  /* 0x0007580001047983 */ /* 0x0023620000100a00 */
[----:B------:R-:W-:-:S03]  /*1a320*/  MOV R10, 0x1a340 ;  /* 0x0001a340000a7802 */ /* 0x000fc60000000f00 */
[----:B-1---5:R-:W-:Y:S05]  /*1a330*/  CALL.REL.NOINC `($_ZN7cutlass13device_kernelIN5flash19enable_sm80_to_sm89INS1_16FlashAttnBwdSm80INS1_25CollectiveMainloopBwdSm80ILi2ELi2EN4cute5tupleIJNS5_1CILi128EEES8_NS7_ILi64EEEEEENS_6half_tEfNS_4arch4Sm80ELb0ELb1ELb1ELb1ELb1ELb0ELb0ELb0ELi2ELi4ELi4ELi4ELb0EEENS1_21CollectiveEpilogueBwdISA_SB_SD_Li256ELb1ELb0ELi2EEENS1_19SingleTileSchedulerILb1ELb0ELb0ELi128EEEEEEEEEvNT_6ParamsE$_ZN4cute3eso3ESOILb1ELb0EJNS_6LayoutINS_5tupleIJNS3_IJNS_1CILi2EEES5_EEEEEENS3_IJNS3_IJNS4_ILi8EEENS4_ILi64EEEEEEEEEEENS_10ViewEngineINS_8smem_ptrIPfEEEEEEC2ERKSC_RKSH_) ;  /* 0xfffeed9000007944 */ /* 0x022fea0003c3ffff */
        /* <DEDUP_REMOVED lines=9> */
[----:B--2--5:R-:W-:Y:S05]  /*1a3d0*/  CALL.REL.NOINC `($_ZN7cutlass13device_kernelIN5flash19enable_sm80_to_sm89INS1_16FlashAttnBwdSm80INS1_25CollectiveMainloopBwdSm80ILi2ELi2EN4cute5tupleIJNS5_1CILi128EEES8_NS7_ILi64EEEEEENS_6half_tEfNS_4arch4Sm80ELb0ELb1ELb1ELb1ELb1ELb0ELb0ELb0ELi2ELi4ELi4ELi4ELb0EEENS1_21CollectiveEpilogueBwdISA_SB_SD_Li256ELb1ELb0ELi2EEENS1_19SingleTileSchedulerILb1ELb0ELb0ELi128EEEEEEEEEvNT_6ParamsE$_ZN4cute3eso3ESOILb1ELb0EJNS_10UnderscoreEiEEC2ERKS2_RKi) ;  /* 0xfffede3000007944 */ /* 0x024fea0003c3ffff */
[----:B------:R-:W2:Y:S01]  /*1a3e0*/  LDL R5, [R1+0x758] ;  /* 0x0007580001057983 */ /* 0x000ea20000100800 */
[----:B------:R-:W-:Y:S02]  /*1a3f0*/  MOV R8, 0x1a420 ;  /* 0x0001a42000087802 */ /* 0x000fe40000000f00 */
[----:B--2---:R-:W-:Y:S02]  /*1a400*/  SHF.L.U32 R5, R5, 0x7, RZ ;  /* 0x0000000705057819 */ /* 0x004fe400000006ff */
[----:B-1----:R-:W-:Y:S05]  /*1a410*/  CALL.REL.NOINC `($_ZN7cutlass13device_kernelIN5flash19enable_sm80_to_sm89INS1_16FlashAttnBwdSm80INS1_25CollectiveMainloopBwdSm80ILi2ELi2EN4cute5tupleIJNS5_1CILi128EEES8_NS7_ILi64EEEEEENS_6half_tEfNS_4arch4Sm80ELb0ELb1ELb1ELb1ELb1ELb0ELb0ELb0ELi2ELi4ELi4ELi4ELb0EEENS1_21CollectiveEpilogueBwdISA_SB_SD_Li256ELb1ELb0ELi2EEENS1_19SingleTileSchedulerILb1ELb0ELb0ELi128EEEEEEEEEvNT_6ParamsE$_ZN4cute3eso3ESOILb1ELb0EJNS_6LayoutINS_5tupleIJNS3_IJNS_1CILi2EEES5_EEEEEENS3_IJNS3_IJNS4_ILi8EEENS4_ILi64EEEEEEEEEEEiEEC2ERKSC_RKi) ;  /* 0xfffeecf000007944 */ /* 0x002fea0003c3ffff */
[----:B------:R-:W-:Y:S01]  /*1a420*/  ULDC.64 UR4, c[0x0][0x118] ;  /* 0x0000460000047ab9 */ /* 0x000fe20000000a00 */
[----:B-1----:R-:W2:Y:S04]  /*1a430*/  LDL R4, [R1+0x758] ;  /* 0x0007580001047983 */ /* 0x002ea80000100800 */
[----:B------:R-:W2:Y:S01]  /*1a440*/  LD.E.64 R6, [R6.64] ;  /* 0x0000000406067980 */ /* 0x000ea2000c101b00 */
[----:B------:R-:W-:Y:S01]  /*1a450*/  MOV R10, 0x1a480 ;  /* 0x0001a480000a7802 */ /* 0x000fe20000000f00 */
[----:B--2---:R-:W-:-:S04]  /*1a460*/  IMAD.WIDE R4, R4, 0x4, R6 ;  /* 0x0000000404047825 */ /* 0x004fc800078e0206 */
[----:B------:R-:W-:Y:S05]  /*1a470*/  CALL.REL.NOINC `($_ZN7cutlass13device_kernelIN5flash19enable_sm80_to_sm89INS1_16FlashAttnBwdSm80INS1_25CollectiveMainloopBwdSm80ILi2ELi2EN4cute5tupleIJNS5_1CILi128EEES8_NS7_ILi64EEEEEENS_6half_tEfNS_4arch4Sm80ELb0ELb1ELb1ELb1ELb1ELb0ELb0ELb0ELi2ELi4ELi4ELi4ELb0EEENS1_21CollectiveEpilogueBwdISA_SB_SD_Li256ELb1ELb0ELi2EEENS1_19SingleTileSchedulerILb1ELb0ELb0ELi128EEEEEEEEEvNT_6ParamsE$_ZN4cute8smem_ptrIPfECI1NS_12iter_adaptorIS1_S2_EEES1_) ;  /* 0xfffeff8000007944 */ /* 0x000fea0003c3ffff */
[----:B-1----:R1:W5:Y:S01]  /*1a480*/  LDL.64 R4, [R1+0x758] ;  /* 0x0007580001047983 */ /* 0x0023620000100a00 */
[----:B------:R-:W-:-:S03]  /*1a490*/  MOV R10, 0x1a4b0 ;  /* 0x0001a4b0000a7802 */ /* 0x000fc60000000f00 */
[----:B-1---5:R-:W-:Y:S05]  /*1a4a0*/  CALL.REL.NOINC `($_ZN7cutlass13device_kernelIN5flash19enable_sm80_to_sm89INS1_16FlashAttnBwdSm80INS1_25CollectiveMainloopBwdSm80ILi2ELi2EN4cute5tupleIJNS5_1CILi128EEES8_NS7_ILi64EEEEEENS_6half_tEfNS_4arch4Sm80ELb0ELb1ELb1ELb1ELb1ELb0ELb0ELb0ELi2ELi4ELi4ELi4ELb0EEENS1_21CollectiveEpilogueBwdISA_SB_SD_Li256ELb1ELb0ELi2EEENS1_19SingleTileSchedulerILb1ELb0ELb0ELi128EEEEEEEEEvNT_6ParamsE$_ZN4cute3eso3ESOILb1ELb0EJNS_6LayoutINS_5tupleIJNS3_IJNS_1CILi2EEES5_EEEEEENS3_IJNS3_IJNS4_ILi8EEENS4_ILi64EEEEEEEEEEENS_10ViewEngineINS_8smem_ptrIPfEEEEEEC2ERKSC_RKSH_) ;  /* 0xfffeec2000007944 */ /* 0x022fea0003c3ffff */
[----:B-1----:R1:W5:Y:S01]  /*1a4b0*/  LDL.64 R4, [R1+0x758] ;  /* 0x0007580001047983 */ /* 0x0023620000100a00 */
[----:B------:R-:W-:Y:S01]  /*1a4c0*/  IMAD.MOV.U32 R7, RZ, RZ, R3 ;  /* 0x000000ffff077224 */ /* 0x000fe200078e0003 */
[----:B------:R-:W-:-:S02]  /*1a4d0*/  MOV R6, R16 ;  /* 0x0000001000067202 */ /* 0x000fc40000000f00 */
[----:B------:R-:W-:Y:S02]  /*1a4e0*/  MOV R8, 0x1a500 ;  /* 0x0001a50000087802 */ /* 0x000fe40000000f00 */
[----:B-1---5:R-:W-:Y:S05]  /*1a4f0*/  CALL.REL.NOINC `($_ZN7cutlass13device_kernelIN5flash19enable_sm80_to_sm89INS1_16FlashAttnBwdSm80INS1_25CollectiveMainloopBwdSm80ILi2ELi2EN4cute5tupleIJNS5_1CILi128EEES8_NS7_ILi64EEEEEENS_6half_tEfNS_4arch4Sm80ELb0ELb1ELb1ELb1ELb1ELb0ELb0ELb0ELi2ELi4ELi4ELi4ELb0EEENS1_21CollectiveEpilogueBwdISA_SB_SD_Li256ELb1ELb0ELi2EEENS1_19SingleTileSchedulerILb1ELb0ELb0ELi128EEEEEEEEEvNT_6ParamsE$_ZN4cute3eso3ESOILb1ELb0EJNS_6LayoutINS_5tupleIJNS_1CILi1EEENS4_ILi4EEEEEENS3_IJNS4_ILi0EEES5_EEEEENS_10ViewEngineIPfEEEEC2ERKSA_RKSD_) ;  /* 0xfffef74000007944 */ /* 0x022fea0003c3ffff */
[----:B------:R2:W5:Y:S01]  /*1a500*/  LDL.64 R6, [R1+0x758] ;  /* 0x0007580001067983 */ /* 0x0005620000100a00 */
[----:B------:R-:W-:Y:S02]  /*1a510*/  MOV R9, R5 ;  /* 0x0000000500097202 */ /* 0x000fe40000000f00 */
[----:B------:R-:W-:Y:S02]  /*1a520*/  MOV R8, 0x1a540 ;  /* 0x0001a54000087802 */ /* 0x000fe40000000f00 */
[----:B-12--5:R-:W-:Y:S05]  /*1a530*/  CALL.REL.NOINC `($_ZN7cutlass13device_kernelIN5flash19enable_sm80_to_sm89INS1_16FlashAttnBwdSm80INS1_25CollectiveMainloopBwdSm80ILi2ELi2EN4cute5tupleIJNS5_1CILi128EEES8_NS7_ILi64EEEEEENS_6half_tEfNS_4arch4Sm80ELb0ELb1ELb1ELb1ELb1ELb0ELb0ELb0ELi2ELi4ELi4ELi4ELb0EEENS1_21CollectiveEpilogueBwdISA_SB_SD_Li256ELb1ELb0ELi2EEENS1_19SingleTileSchedulerILb1ELb0ELb0ELi128EEEEEEEEEvNT_6ParamsE$_ZN4cute3eso3ESOILb1ELb0EJNS_6LayoutINS_5tupleIJNS_1CILi1EEENS3_IJNS4_ILi2EEES6_EEEEEENS3_IJNS4_ILi0EEENS3_IJNS4_ILi8EEENS4_ILi64EEEEEEEEEEENS_10ViewEngineINS_8smem_ptrIPfEEEEEEC2ERKSE_RKSJ_) ;  /* 0xfffef6a000007944 */ /* 0x026fea0003c3ffff */
[----:B-1----:R1:W5:Y:S01]  /*1a540*/  LDL.64 R4, [R1+0x758] ;  /* 0x0007580001047983 */ /* 0x0023620000100a00 */
[----:B------:R-:W-:-:S03]  /*1a550*/  MOV R10, 0x1a570 ;  /* 0x0001a570000a7802 */ /* 0x000fc60000000f00 */
[----:B-1---5:R-:W-:Y:S05]  /*1a560*/  CALL.REL.NOINC `($_ZN7cutlass13device_kernelIN5flash19enable_sm80_to_sm89INS1_16FlashAttnBwdSm80INS1_25CollectiveMainloopBwdSm80ILi2ELi2EN4cute5tupleIJNS5_1CILi128EEES8_NS7_ILi64EEEEEENS_6half_tEfNS_4arch4Sm80ELb0ELb1ELb1ELb1ELb1ELb0ELb0ELb0ELi2ELi4ELi4ELi4ELb0EEENS1_21CollectiveEpilogueBwdISA_SB_SD_Li256ELb1ELb0ELi2EEENS1_19SingleTileSchedulerILb1ELb0ELb0ELi128EEEEEEEEEvNT_6ParamsE$_ZN4cute8smem_ptrIPfECI1NS_12iter_adaptorIS1_S2_EEES1_) ;  /* 0xfffefe9000007944 */ /* 0x022fea0003c3ffff */
[----:B-1----:R1:W5:Y:S01]  /*1a570*/  LDL.64 R4, [R1+0x758] ;  /* 0x0007580001047983 */ /* 0x0023620000100a00 */
[----:B------:R-:W-:-:S03]  /*1a580*/  MOV R10, 0x1a5a0 ;  /* 0x0001a5a0000a7802 */ /* 0x000fc60000000f00 */
[----:B-1---5:R-:W-:Y:S05]  /*1a590*/  CALL.REL.NOINC `($_ZN7cutlass13device_kernelIN5flash19enable_sm80_to_sm89INS1_16FlashAttnBwdSm80INS1_25CollectiveMainloopBwdSm80ILi2ELi2EN4cute5tupleIJNS5_1CILi128EEES8_NS7_ILi64EEEEEENS_6half_tEfNS_4arch4Sm80ELb0ELb1ELb1ELb1ELb1ELb0ELb0ELb0ELi2ELi4ELi4ELi4ELb0EEENS1_21CollectiveEpilogueBwdISA_SB_SD_Li256ELb1ELb0ELi2EEENS1_19SingleTileSchedulerILb1ELb0ELb0ELi128EEEEEEEEEvNT_6ParamsE$_ZN4cute3eso3ESOILb1ELb0EJNS_6LayoutINS_5tupleIJNS3_IJNS_1CILi2EEES5_EEEEEENS3_IJNS3_IJNS4_ILi8EEENS4_ILi64EEEEEEEEEEENS_10ViewEngineINS_8smem_ptrIPfEEEEEEC2ERKSC_RKSH_) ;  /* 0xfffeeb3000007944 */ /* 0x022fea0003c3ffff */
[----:B------:R2:W5:Y:S01]  /*1a5a0*/  LDL.64 R10, [R1+0x758] ;  /* 0x00075800010a7983 */ /* 0x0005620000100a00 */
[----:B-1----:R-:W-:Y:S02]  /*1a5b0*/  MOV R4, R6 ;  /* 0x0000000600047202 */ /* 0x002fe40000000f00 */
[----:B------:R-:W-:Y:S02]  /*1a5c0*/  MOV R8, 0x1a5e0 ;  /* 0x0001a5e000087802 */ /* 0x000fe40000000f00 */
[----:B--2--5:R-:W-:Y:S05]  /*1a5d0*/  CALL.REL.NOINC `($_ZN7cutlass13device_kernelIN5flash19enable_sm80_to_sm89INS1_16FlashAttnBwdSm80INS1_25CollectiveMainloopBwdSm80ILi2ELi2EN4cute5tupleIJNS5_1CILi128EEES8_NS7_ILi64EEEEEENS_6half_tEfNS_4arch4Sm80ELb0ELb1ELb1ELb1ELb1ELb0ELb0ELb0ELi2ELi4ELi4ELi4ELb0EEENS1_21CollectiveEpilogueBwdISA_SB_SD_Li256ELb1ELb0ELi2EEENS1_19SingleTileSchedulerILb1ELb0ELb0ELi128EEEEEEEEEvNT_6ParamsE$_ZN4cute3eso3ESOILb1ELb0EJNS_6LayoutINS_5tupleIJNS_1CILi4EEEEEENS3_IJNS4_ILi1EEEEEEEENS_10ViewEngineIPfEEEEC2ERKS9_RKSC_) ;  /* 0xfffef6c000007944 */ /* 0x024fea0003c3ffff */
        /* <DEDUP_REMOVED lines=271> */
[----:B------:R-:W-:Y:S05]  /*1b6d0*/  CALL.REL.NOINC `($_ZN7cutlass13device_kernelIN5flash19enable_sm80_to_sm89INS1_16FlashAttnBwdSm80INS1_25CollectiveMainloopBwdSm80ILi2ELi2EN4cute5tupleIJNS5_1CILi128EEES8_NS7_ILi64EEEEEENS_6half_tEfNS_4arch4Sm80ELb0ELb1ELb1ELb1ELb1ELb0ELb0ELb0ELi2ELi4ELi4ELi4ELb0EEENS1_21CollectiveEpilogueBwdISA_SB_SD_Li256ELb1ELb0ELi2EEENS1_19SingleTileSchedulerILb1ELb0ELb0ELi128EEEEEEEEEvNT_6ParamsE$_ZN4cute3eso3ESOILb1ELb0EJNS_6LayoutINS_5tupleIJNS3_IJNS_1CILi2EEES5_EEENS3_IJS5_NS4_ILi8EEEEEEEEENS3_IJNS3_IJS5_NS4_ILi4EEEEEENS3_IJNS4_ILi1EEES7_EEEEEEEENS_10ViewEngineIPfEEEEC2ERKSF_RKSI_) ;  /* 0xfffeda7000007944 */ /* 0x000fea0003c3ffff */
        /* <DEDUP_REMOVED lines=150> */
[----:B-1---5:R-:W-:Y:S05]  /*1c040*/  CALL.REL.NOINC `($_ZN7cutlass13device_kernelIN5flash19enable_sm80_to_sm89INS1_16FlashAttnBwdSm80INS1_25CollectiveMainloopBwdSm80ILi2ELi2EN4cute5tupleIJNS5_1CILi128EEES8_NS7_ILi64EEEEEENS_6half_tEfNS_4arch4Sm80ELb0ELb1ELb1ELb1ELb1ELb0ELb0ELb0ELi2ELi4ELi4ELi4ELb0EEENS1_21CollectiveEpilogueBwdISA_SB_SD_Li256ELb1ELb0ELi2EEENS1_19SingleTileSchedulerILb1ELb0ELb0ELi128EEEEEEEEEvNT_6ParamsE$_ZZN5flash25CollectiveMainloopBwdSm80ILi2ELi2EN4cute5tupleIJNS1_1CILi128EEES4_NS3_ILi64EEEEEEN7cutlass6half_tEfNS7_4arch4Sm80ELb0ELb1ELb1ELb1ELb1ELb0ELb0ELb0ELi2ELi4ELi4ELi4ELb0EE3mmaINS_16FlashAttnBwdSm80ISB_NS_21CollectiveEpilogueBwdIS6_S8_SA_Li256ELb1ELb0ELi2EEENS_19SingleTileSchedulerILb1ELb0ELb0ELi128EEEE13SharedStorageENS1_6TensorINS1_11ArrayEngineIfLm32EEENS1_6LayoutINS2_IJNS2_IJNS3_ILi2EEESO_EEESO_NS3_ILi4EEEEEENS2_IJNS2_IJNS3_ILi1EEESO_EEESQ_NS3_ILi8EEEEEEEEEEEEbRKNSB_6ParamsERT0_S12_iNS2_IJiiiEEERT_ENKUlRT_iE_clINSK_INSL_IfLm64EEENSN_INS2_IJSP_SO_SU_EEESV_EEEEEEDaS17_i) ;  /* 0xfffef46000007944 */ /* 0x022fea0003c3ffff */
[----:B------:R-:W-:Y:S05]  /*1c050*/  BSYNC B3 ;  /* 0x0000000000037941 */ /* 0x000fea0003800000 */
.L_x_3496:
[----:B--2---:R-:W-:Y:S02]  /*1c060*/  MOV R7, RZ ;  /* 0x000000ff00077202 */ /* 0x004fe40000000f00 */
.L_x_3498:
[----:B-1----:R-:W-:-:S05]  /*1c070*/  MOV R2, 0x1c090 ;  /* 0x0001c09000027802 */ /* 0x002fca0000000f00 */
[----:B-1----:R-:W-:Y:S05]  /*1c080*/  CALL.REL.NOINC `($_ZN7cutlass13device_kernelIN5flash19enable_sm80_to_sm89INS1_16FlashAttnBwdSm80INS1_25CollectiveMainloopBwdSm80ILi2ELi2EN4cute5tupleIJNS5_1CILi128EEES8_NS7_ILi64EEEEEENS_6half_tEfNS_4arch4Sm80ELb0ELb1ELb1ELb1ELb1ELb0ELb0ELb0ELi2ELi4ELi4ELi4ELb0EEENS1_21CollectiveEpilogueBwdISA_SB_SD_Li256ELb1ELb0ELi2EEENS1_19SingleTileSchedulerILb1ELb0ELb0ELi128EEEEEEEEEvNT_6ParamsE$_ZZZN5flash25CollectiveMainloopBwdSm80ILi2ELi2EN4cute5tupleIJNS1_1CILi128EEES4_NS3_ILi64EEEEEEN7cutlass6half_tEfNS7_4arch4Sm80ELb0ELb1ELb1ELb1ELb1ELb0ELb0ELb0ELi2ELi4ELi4ELi4ELb0EE3mmaINS_16FlashAttnBwdSm80ISB_NS_21CollectiveEpilogueBwdIS6_S8_SA_Li256ELb1ELb0ELi2EEENS_19SingleTileSchedulerILb1ELb0ELb0ELi128EEEE13SharedStorageENS1_6TensorINS1_11ArrayEngineIfLm32EEENS1_6LayoutINS2_IJNS2_IJNS3_ILi2EEESO_EEESO_NS3_ILi4EEEEEENS2_IJNS2_IJNS3_ILi1EEESO_EEESQ_NS3_ILi8EEEEEEEEEEEEbRKNSB_6ParamsERT0_S12_iNS2_IJiiiEEERT_ENKUliT_E_clIZSC_ISJ_SX_EbS10_S12_S12_iS13_S15_EUlRS16_iE_EEDaiS16_ENKUlvE0_clEv) ;  /* 0x00033bc000007944 */ /* 0x002fea0003c00000 */
[----:B------:R1:W-:Y:S01]  /*1c090*/  STL [R1+0x770], RZ ;  /* 0x000770ff01007387 */ /* 0x0003e20000100800 */
[----:B------:R-:W-:-:S03]  /*1c0a0*/  MOV R5, RZ ;  /* 0x000000ff00057202 */ /* 0x000fc60000000f00 */
.L_x_3497:
[----:B------:R-:W-:Y:S01]  /*1c0b0*/  IMAD.MOV.U32 R81, RZ, RZ, R60 ;  /* 0x000000ffff517224 */ /* 0x000fe200078e003c */
[----:B-1----:R-:W-:-:S02]  /*1c0c0*/  MOV R2, R59 ;  /* 0x0000003b00027202 */ /* 0x002fc40000000f00 */
[----:B------:R-:W-:Y:S02]  /*1c0d0*/  MOV R12, 0x1c0f0 ;  /* 0x0001c0f0000c7802 */ /* 0x000fe40000000f00 */
[----:B-1---5:R-:W-:Y:S05]  /*1c0e0*/  CALL.REL.NOINC `($_ZN7cutlass13device_kernelIN5flash19enable_sm80_to_sm89INS1_16FlashAttnBwdSm80INS1_25CollectiveMainloopBwdSm80ILi2ELi2EN4cute5tupleIJNS5_1CILi128EEES8_NS7_ILi64EEEEEENS_6half_tEfNS_4arch4Sm80ELb0ELb1ELb1ELb1ELb1ELb0ELb0ELb0ELi2ELi4ELi4ELi4ELb0EEENS1_21CollectiveEpilogueBwdISA_SB_SD_Li256ELb1ELb0ELi2EEENS1_19SingleTileSchedulerILb1ELb0ELb0ELi128EEEEEEEEEvNT_6ParamsE$_ZN4cute3eso3ESOILb0ELb0EJiiEEC2ERKiS4_) ;  /* 0xfffebb3000007944 */ /* 0x022fea0003c3ffff */
        /* <DEDUP_REMOVED lines=20> */
[----:B------:R-:W-:Y:S05]  /*1c230*/  CALL.REL.NOINC `($_ZN7cutlass13device_kernelIN5flash19enable_sm80_to_sm89INS1_16FlashAttnBwdSm80INS1_25CollectiveMainloopBwdSm80ILi2ELi2EN4cute5tupleIJNS5_1CILi128EEES8_NS7_ILi64EEEEEENS_6half_tEfNS_4arch4Sm80ELb0ELb1ELb1ELb1ELb1ELb0ELb0ELb0ELi2ELi4ELi4ELi4ELb0EEENS1_21CollectiveEpilogueBwdISA_SB_SD_Li256ELb1ELb0ELi2EEENS1_19SingleTileSchedulerILb1ELb0ELb0ELi128EEEEEEEEEvNT_6ParamsE$exp2f) ;  /* 0x00033ab000007944 */ /* 0x000fea0003c00000 */
[----:B------:R-:W-:Y:S01]  /*1c240*/  IMAD.MOV.U32 R81, RZ, RZ, R60 ;  /* 0x000000ffff517224 */ /* 0x000fe200078e003c */
[----:B------:R-:W-:Y:S02]  /*1c250*/  MOV R2, R59 ;  /* 0x0000003b00027202 */ /* 0x000fe40000000f00 */
[----:B------:R-:W-:Y:S02]  /*1c260*/  MOV R12, 0x1c280 ;  /* 0x0001c280000c7802 */ /* 0x000fe40000000f00 */
[----:B-1----:R-:W-:Y:S05]  /*1c270*/  CALL.REL.NOINC `($_ZN7cutlass13device_kernelIN5flash19enable_sm80_to_sm89INS1_16FlashAttnBwdSm80INS1_25CollectiveMainloopBwdSm80ILi2ELi2EN4cute5tupleIJNS5_1CILi128EEES8_NS7_ILi64EEEEEENS_6half_tEfNS_4arch4Sm80ELb0ELb1ELb1ELb1ELb1ELb0ELb0ELb0ELi2ELi4ELi4ELi4ELb0EEENS1_21CollectiveEpilogueBwdISA_SB_SD_Li256ELb1ELb0ELi2EEENS1_19SingleTileSchedulerILb1ELb0ELb0ELi128EEEEEEEEEvNT_6ParamsE$_ZN4cute3eso3ESOILb0ELb0EJiiEEC2ERKiS4_) ;  /* 0xfffeb9a000007944 */ /* 0x002fea0003c3ffff */
        /* <DEDUP_REMOVED lines=65> */
[----:B-1---5:R-:W-:Y:S05]  /*1c690*/  CALL.REL.NOINC `($_ZN7cutlass13device_kernelIN5flash19enable_sm80_to_sm89INS1_16FlashAttnBwdSm80INS1_25CollectiveMainloopBwdSm80ILi2ELi2EN4cute5tupleIJNS5_1CILi128EEES8_NS7_ILi64EEEEEENS_6half_tEfNS_4arch4Sm80ELb0ELb1ELb1ELb1ELb1ELb0ELb0ELb0ELi2ELi4ELi4ELi4ELb0EEENS1_21CollectiveEpilogueBwdISA_SB_SD_Li256ELb1ELb0ELi2EEENS1_19SingleTileSchedulerILb1ELb0ELb0ELi128EEEEEEEEEvNT_6ParamsE$_ZN4cute8smem_ptrIPN7cutlass6half_tEECI1NS_12iter_adaptorIS3_S4_EEES3_) ;  /* 0xfffedce000007944 */ /* 0x022fea0003c3ffff */
[----:B-1----:R1:W5:Y:S01]  /*1c6a0*/  LDL.64 R2, [R1+0x758] ;  /* 0x0007580001027983 */ /* 0x0023620000100a00 */
        /* <DEDUP_REMOVED lines=26> */
[----:B--2---:R1:W-:Y:S04]  /*1c850*/  STL.64 [R1+0x750], R4 ;  /* 0x0007500401007387 */ /* 0x0043e80000100a00 */
[----:B-1----:R-:W-:Y:S05]  /*1c860*/  CALL.REL.NOINC `($_ZN7cutlass13device_kernelIN5flash19enable_sm80_to_sm89INS1_16FlashAttnBwdSm80INS1_25CollectiveMainloopBwdSm80ILi2ELi2EN4cute5tupleIJNS5_1CILi128EEES8_NS7_ILi64EEEEEENS_6half_tEfNS_4arch4Sm80ELb0ELb1ELb1ELb1ELb1ELb0ELb0ELb0ELi2ELi4ELi4ELi4ELb0EEENS1_21CollectiveEpilogueBwdISA_SB_SD_Li256ELb1ELb0ELi2EEENS1_19SingleTileSchedulerILb1ELb0ELb0ELi128EEEEEEEEEvNT_6ParamsE$_ZZN4cute4diceINS_5tupleIJNS1_IJiNS1_IJiNS_1CILi0EEEEEEEEENS1_IJNS_10UnderscoreENS1_IJS6_S6_EEEEEEEEES9_EEDaRKT_RKT0_ENKUlRKT_RKT0_E_clIS5_S5_EEDaSI_SL_) ;  /* 0xfffee28000007944 */ /* 0x002fea0003c3ffff */
[----:B------:R-:W-:Y:S02]  /*1c870*/  MOV R6, 0x1c890 ;  /* 0x0001c89000067802 */ /* 0x000fe40000000f00 */
[----:B-1---5:R-:W-:Y:S05]  /*1c880*/  CALL.REL.NOINC `($_ZN7cutlass13device_kernelIN5flash19enable_sm80_to_sm89INS1_16FlashAttnBwdSm80INS1_25CollectiveMainloopBwdSm80ILi2ELi2EN4cute5tupleIJNS5_1CILi128EEES8_NS7_ILi64EEEEEENS_6half_tEfNS_4arch4Sm80ELb0ELb1ELb1ELb1ELb1ELb0ELb0ELb0ELi2ELi4ELi4ELi4ELb0EEENS1_21CollectiveEpilogueBwdISA_SB_SD_Li256ELb1ELb0ELi2EEENS1_19SingleTileSchedulerILb1ELb0ELb0ELi128EEEEEEEEEvNT_6ParamsE$_ZZN4cute12filter_tupleINS_5tupleIJNS1_IJiNS1_IJiNS_1CILi0EEEEEEEEENS1_IJNS_10UnderscoreENS1_IJS6_S6_EEEEEEEEES9_ZNS_4diceIS9_S9_EEDaRKT_RKT0_EUlRKT_RKT0_E_EEDaSD_SG_OT1_ENKUlDpSJ_E_clIJNS1_IJiiS3_EEENS1_IJEEEEEEDaSQ_) ;  /* 0xfffedd0000007944 */ /* 0x022fea0003c3ffff */
[----:B------:R-:W-:Y:S02]  /*1c890*/  MOV R6, 0x1c8b0 ;  /* 0x0001c8b000067802 */ /* 0x000fe40000000f00 */
[----:B------:R-:W-:Y:S05]  /*1c8a0*/  CALL.REL.NOINC `($_ZN7cutlass13device_kernelIN5flash19enable_sm80_to_sm89INS1_16FlashAttnBwdSm80INS1_25CollectiveMainloopBwdSm80ILi2ELi2EN4cute5tupleIJNS5_1CILi128EEES8_NS7_ILi64EEEEEENS_6half_tEfNS_4arch4Sm80ELb0ELb1ELb1ELb1ELb1ELb0ELb0ELb0ELi2ELi4ELi4ELi4ELb0EEENS1_21CollectiveEpilogueBwdISA_SB_SD_Li256ELb1ELb0ELi2EEENS1_19SingleTileSchedulerILb1ELb0ELb0ELi128EEEEEEEEEvNT_6ParamsE$_ZZN4cute7idx2crdINS_5tupleIJiiNS_1CILi0EEEEEENS1_IJNS1_IJNS2_ILi4EEENS2_ILi8EEEEEES5_NS2_ILi1EEEEEEEEDaRKT_RKT0_ENKUlRKT_RKT0_E_clIiS7_EEDaSI_SL_) ;  /* 0xfffee99000007944 */ /* 0x000fea0003c3ffff */
[----:B------:R-:W-:Y:S02]  /*1c8b0*/  MOV R6, 0x1c8d0 ;  /* 0x0001c8d000067802 */ /* 0x000fe40000000f00 */
[----:B------:R-:W-:Y:S05]  /*1c8c0*/  CALL.REL.NOINC `($_ZN7cutlass13device_kernelIN5flash19enable_sm80_to_sm89INS1_16FlashAttnBwdSm80INS1_25CollectiveMainloopBwdSm80ILi2ELi2EN4cute5tupleIJNS5_1CILi128EEES8_NS7_ILi64EEEEEENS_6half_tEfNS_4arch4Sm80ELb0ELb1ELb1ELb1ELb1ELb0ELb0ELb0ELi2ELi4ELi4ELi4ELb0EEENS1_21CollectiveEpilogueBwdISA_SB_SD_Li256ELb1ELb0ELi2EEENS1_19SingleTileSchedulerILb1ELb0ELb0ELi128EEEEEEEEEvNT_6ParamsE$_ZZN4cute7idx2crdINS_5tupleIJiiNS_1CILi0EEEEEENS1_IJNS1_IJNS2_ILi4EEENS2_ILi8EEEEEES5_NS2_ILi1EEEEEEEEDaRKT_RKT0_ENKUlRKT_RKT0_E_clIiS5_EEDaSI_SL_) ;  /* 0xfffee93000007944 */ /* 0x000fea0003c3ffff */
[----:B------:R-:W-:Y:S02]  /*1c8d0*/  MOV R6, 0x1c8f0 ;  /* 0x0001c8f000067802 */ /* 0x000fe40000000f00 */
[----:B------:R-:W-:Y:S05]  /*1c8e0*/  CALL.REL.NOINC `($_ZN7cutlass13device_kernelIN5flash19enable_sm80_to_sm89INS1_16FlashAttnBwdSm80INS1_25CollectiveMainloopBwdSm80ILi2ELi2EN4cute5tupleIJNS5_1CILi128EEES8_NS7_ILi64EEEEEENS_6half_tEfNS_4arch4Sm80ELb0ELb1ELb1ELb1ELb1ELb0ELb0ELb0ELi2ELi4ELi4ELi4ELb0EEENS1_21CollectiveEpilogueBwdISA_SB_SD_Li256ELb1ELb0ELi2EEENS1_19SingleTileSchedulerILb1ELb0ELb0ELi128EEEEEEEEEvNT_6ParamsE$_ZZN4cute9transformINS_5tupleIJiiNS_1CILi0EEEEEENS1_IJNS1_IJNS2_ILi4EEENS2_ILi8EEEEEES5_NS2_ILi1EEEEEEZNS_7idx2crdIS4_S9_EEDaRKT_RKT0_EUlRKT_RKT0_E_EEDaSD_SG_OT1_ENKUlDpSJ_E_clIJNS1_IJiiEEEiS3_EEEDaSQ_) ;  /* 0xfffeeb3000007944 */ /* 0x000fea0003c3ffff */
[----:B------:R-:W-:Y:S02]  /*1c8f0*/  MOV R6, 0x1c910 ;  /* 0x0001c91000067802 */ /* 0x000fe40000000f00 */
[----:B------:R-:W-:Y:S05]  /*1c900*/  CALL.REL.NOINC `($_ZN7cutlass13device_kernelIN5flash19enable_sm80_to_sm89INS1_16FlashAttnBwdSm80INS1_25CollectiveMainloopBwdSm80ILi2ELi2EN4cute5tupleIJNS5_1CILi128EEES8_NS7_ILi64EEEEEENS_6half_tEfNS_4arch4Sm80ELb0ELb1ELb1ELb1ELb1ELb0ELb0ELb0ELi2ELi4ELi4ELi4ELb0EEENS1_21CollectiveEpilogueBwdISA_SB_SD_Li256ELb1ELb0ELi2EEENS1_19SingleTileSchedulerILb1ELb0ELb0ELi128EEEEEEEEEvNT_6ParamsE$_ZZN4cute13to_mixed_bitsINS_5tupleIJNS1_IJNS_1CILi4EEENS2_ILi8EEEEEES3_NS2_ILi1EEEEEENS1_IJNS1_IJNS2_ILi0EEENS2_ILi64EEEEEES8_S8_EEENS1_IJNS1_IJiiEEEiS8_EEEEEDaRKT_RKT0_RKT1_ENKUlRKT_RKT0_RKT1_E_clIS5_SA_SC_EEDaSP_SS_SV_) ;  /* 0xfffee00000007944 */ /* 0x000fea0003c3ffff */
[----:B------:R-:W-:Y:S02]  /*1c910*/  MOV R29, R4 ;  /* 0x00000004001d7202 */ /* 0x000fe40000000f00 */
[----:B------:R-:W-:Y:S02]  /*1c920*/  MOV R4, 0x1c940 ;  /* 0x0001c94000047802 */ /* 0x000fe40000000f00 */
[----:B------:R-:W-:Y:S05]  /*1c930*/  CALL.REL.NOINC `($_ZN7cutlass13device_kernelIN5flash19enable_sm80_to_sm89INS1_16FlashAttnBwdSm80INS1_25CollectiveMainloopBwdSm80ILi2ELi2EN4cute5tupleIJNS5_1CILi128EEES8_NS7_ILi64EEEEEENS_6half_tEfNS_4arch4Sm80ELb0ELb1ELb1ELb1ELb1ELb0ELb0ELb0ELi2ELi4ELi4ELi4ELb0EEENS1_21CollectiveEpilogueBwdISA_SB_SD_Li256ELb1ELb0ELi2EEENS1_19SingleTileSchedulerILb1ELb0ELb0ELi128EEEEEEEEEvNT_6ParamsE$_ZZN4cute13to_mixed_bitsINS_5tupleIJNS1_IJNS_1CILi4EEENS2_ILi8EEEEEES3_NS2_ILi1EEEEEENS1_IJNS1_IJNS2_ILi0EEENS2_ILi64EEEEEES8_S8_EEENS1_IJNS1_IJiiEEEiS8_EEEEEDaRKT_RKT0_RKT1_ENKUlDpRKT_E_clIJNS_9MixedBitsILj0ELj448EEENS2_ILj0EEESV_EEEDaSQ_) ;  /* 0xfffedfa000007944 */ /* 0x000fea0003c3ffff */
        /* <DEDUP_REMOVED lines=46> */
[----:B------:R-:W-:Y:S01]  /*1cc20*/  IMAD.MOV.U32 R6, RZ, RZ, R4 ;  /* 0x000000ffff067224 */ /* 0x000fe200078e0004 */
[----:B------:R-:W-:Y:S01]  /*1cc30*/  MOV R34, R11 ;  /* 0x0000000b00227202 */ /* 0x000fe20000000f00 */
[----:B------:R-:W-:Y:S01]  /*1cc40*/  IMAD.MOV.U32 R82, RZ, RZ, R59 ;  /* 0x000000ffff527224 */ /* 0x000fe200078e003b */
[----:B------:R-:W-:Y:S02]  /*1cc50*/  MOV R5, R19 ;  /* 0x0000001300057202 */ /* 0x000fe40000000f00 */
[----:B------:R-:W-:Y:S01]  /*1cc60*/  MOV R4, 0x1cc90 ;  /* 0x0001cc9000047802 */ /* 0x000fe20000000f00 */
[----:B--2---:R1:W-:Y:S04]  /*1cc70*/  STL.64 [R1+0x788], R2 ;  /* 0x0007880201007387 */ /* 0x0043e80000100a00 */
[----:B-1----:R-:W-:Y:S05]  /*1cc80*/  CALL.REL.NOINC `($_ZN7cutlass13device_kernelIN5flash19enable_sm80_to_sm89INS1_16FlashAttnBwdSm80INS1_25CollectiveMainloopBwdSm80ILi2ELi2EN4cute5tupleIJNS5_1CILi128EEES8_NS7_ILi64EEEEEENS_6half_tEfNS_4arch4Sm80ELb0ELb1ELb1ELb1ELb1ELb0ELb0ELb0ELi2ELi4ELi4ELi4ELb0EEENS1_21CollectiveEpilogueBwdISA_SB_SD_Li256ELb1ELb0ELi2EEENS1_19SingleTileSchedulerILb1ELb0ELb0ELi128EEEEEEEEEvNT_6ParamsE$_ZN4cute3eso3ESOILb0ELb0EJiiiNS_1CILi72EEENS2_ILi512EEEEEC2ERKiS7_S7_RKS3_RKS4_) ;  /* 0xfffeb24000007944 */ /* 0x002fea0003c3ffff */
        /* <DEDUP_REMOVED lines=16> */
[----:B------:R-:W-:Y:S02]  /*1cd90*/  IADD3 R69, R58, 0x50, RZ ;  /* 0x000000503a457810 */ /* 0x000fe40007ffe0ff */
[----:B------:R-:W-:Y:S01]  /*1cda0*/  MOV R6, 0x1cdf0 ;  /* 0x0001cdf000067802 */ /* 0x000fe20000000f00 */
[----:B------:R1:W-:Y:S04]  /*1cdb0*/  STL.U8 [R1+0x794], RZ ;  /* 0x000794ff01007387 */ /* 0x0003e80000100000 */
[----:B--2---:R1:W-:Y:S04]  /*1cdc0*/  STL.64 [R1+0x7a0], R2 ;  /* 0x0007a00201007387 */ /* 0x0043e80000100a00 */
[----:B---3--:R1:W-:Y:S02]  /*1cdd0*/  STL [R1+0x7a8], R4 ;  /* 0x0007a80401007387 */ /* 0x0083e40000100800 */
[----:B-1----:R-:W-:Y:S05]  /*1cde0*/  CALL.REL.NOINC `($_ZN7cutlass13device_kernelIN5flash19enable_sm80_to_sm89INS1_16FlashAttnBwdSm80INS1_25CollectiveMainloopBwdSm80ILi2ELi2EN4cute5tupleIJNS5_1CILi128EEES8_NS7_ILi64EEEEEENS_6half_tEfNS_4arch4Sm80ELb0ELb1ELb1ELb1ELb1ELb0ELb0ELb0ELi2ELi4ELi4ELi4ELb0EEENS1_21CollectiveEpilogueBwdISA_SB_SD_Li256ELb1ELb0ELi2EEENS1_19SingleTileSchedulerILb1ELb0ELb0ELi128EEEEEEEEEvNT_6ParamsE$_ZZN4cute6detail16composition_implINS_5tupleIJNS_1CILi8EEENS3_ILi2EEES5_S5_S4_S5_EEENS2_IJNS3_ILi1EEEiiiNS3_ILi72EEENS3_ILi512EEEEEENS2_IJNS2_IJS5_S5_S5_EEES5_NS3_ILi4EEEEEENS2_IJNS2_IJS7_S9_S4_EEENS3_ILi4096EEENS3_ILi16EEEEEEEEDaRKT_RKT0_RKT1_RKT2_ENKUlRKT_RKT0_E_clISB_SE_EEDaSW_SZ_) ;  /* 0xfffee10000007944 */ /* 0x002fea0003c3ffff */
[----:B------:R-:W-:Y:S02]  /*1cdf0*/  MOV R6, 0x1ce10 ;  /* 0x0001ce1000067802 */ /* 0x000fe40000000f00 */
[----:B-----5:R-:W-:Y:S05]  /*1ce00*/  CALL.REL.NOINC `($_ZN7cutlass13device_kernelIN5flash19enable_sm80_to_sm89INS1_16FlashAttnBwdSm80INS1_25CollectiveMainloopBwdSm80ILi2ELi2EN4cute5tupleIJNS5_1CILi128EEES8_NS7_ILi64EEEEEENS_6half_tEfNS_4arch4Sm80ELb0ELb1ELb1ELb1ELb1ELb0ELb0ELb0ELi2ELi4ELi4ELi4ELb0EEENS1_21CollectiveEpilogueBwdISA_SB_SD_Li256ELb1ELb0ELi2EEENS1_19SingleTileSchedulerILb1ELb0ELb0ELi128EEEEEEEEEvNT_6ParamsE$_ZZN4cute6detail16composition_implINS_5tupleIJNS_1CILi8EEENS3_ILi2EEES5_S5_S4_S5_EEENS2_IJNS3_ILi1EEEiiiNS3_ILi72EEENS3_ILi512EEEEEENS2_IJNS2_IJS5_S5_S5_EEES5_NS3_ILi4EEEEEENS2_IJNS2_IJS7_S9_S4_EEENS3_ILi4096EEENS3_ILi16EEEEEEEEDaRKT_RKT0_RKT1_RKT2_ENKUlRKT_RKT0_E_clISC_SG_EEDaSW_SZ_) ;  /* 0xfffee13000007944 */ /* 0x020fea0003c3ffff */
[----:B-----5:R2:W-:Y:S01]  /*1ce10*/  STL.64 [R1+0x770], R2 ;  /* 0x0007700201007387 */ /* 0x0205e20000100a00 */
[----:B------:R-:W-:-:S02]  /*1ce20*/  MOV R6, R4 ;  /* 0x0000000400067202 */ /* 0x000fc40000000f00 */
        /* <DEDUP_REMOVED lines=8> */
[----:B------:R-:W-:Y:S01]  /*1ceb0*/  LEA.HI R6, R15, R15, RZ, 0x1d ;  /* 0x0000000f0f067211 */ /* 0x000fe200078fe8ff */
[----:B------:R-:W-:-:S04]  /*1cec0*/  IMAD.MOV.U32 R15, RZ, RZ, R14 ;  /* 0x000000ffff0f7224 */ /* 0x000fc800078e000e */
[----:B------:R-:W-:Y:S01]  /*1ced0*/  IMAD.U32 R28, R7, 0x2, R6 ;  /* 0x00000002071c7824 */ /* 0x000fe200078e0006 */
[----:B------:R-:W-:-:S04]  /*1cee0*/  MOV R6, 0x1cf10 ;  /* 0x0001cf1000067802 */ /* 0x000fc80000000f00 */
[----:B------:R1:W-:Y:S03]  /*1cef0*/  STL [R1+0x77c], R28 ;  /* 0x00077c1c01007387 */ /* 0x0003e60000100800 */
        /* <DEDUP_REMOVED lines=35> */
[----:B-1---5:R-:W-:Y:S05]  /*1d130*/  CALL.REL.NOINC `($_ZN7cutlass13device_kernelIN5flash19enable_sm80_to_sm89INS1_16FlashAttnBwdSm80INS1_25CollectiveMainloopBwdSm80ILi2ELi2EN4cute5tupleIJNS5_1CILi128EEES8_NS7_ILi64EEEEEENS_6half_tEfNS_4arch4Sm80ELb0ELb1ELb1ELb1ELb1ELb0ELb0ELb0ELi2ELi4ELi4ELi4ELb0EEENS1_21CollectiveEpilogueBwdISA_SB_SD_Li256ELb1ELb0ELi2EEENS1_19SingleTileSchedulerILb1ELb0ELb0ELi128EEEEEEEEEvNT_6ParamsE$_ZN4cute3eso3ESOILb1ELb0EJNS_14ComposedLayoutINS_7SwizzleILi3ELi3ELi3EEENS_1CILi0EEENS_6LayoutINS_5tupleIJNS8_IJNS8_IJNS5_ILi4EEENS5_ILi8EEEEEENS8_IJNS5_ILi2EEENS5_ILi1EEEEEEEEENS8_IJNS8_IJSC_SC_EEENS8_IJSA_S9_EEEEEEEEENS8_IJNS8_IJNS8_IJSC_NS5_ILi64EEEEEENS8_IJNS5_ILi512EEES6_EEEEEENS8_IJNS8_IJSD_SA_EEENS8_IJNS5_ILi1024EEENS5_ILi16EEEEEEEEEEEEEEEENS_10ViewEngineINS_8smem_ptrIPN7cutlass6half_tEEEEEEEC2ERKSW_RKS13_) ;  /* 0xfffeb19000007944 */ /* 0x022fea0003c3ffff */
[----:B------:R-:W-:Y:S01]  /*1d140*/  ULDC.64 UR4, c[0x0][0x118] ;  /* 0x0000460000047ab9 */ /* 0x000fe20000000a00 */
[----:B------:R2:W5:Y:S04]  /*1d150*/  LDL.64 R20, [R1+0x758] ;  /* 0x0007580001147983 */ /* 0x0005680000100a00 */
[----:B-1----:R2:W5:Y:S01]  /*1d160*/  LD.E R3, [R34.64+0xc] ;  /* 0x00000c0422037980 */ /* 0x002562000c101900 */
[----:B------:R-:W-:Y:S02]  /*1d170*/  MOV R81, R60 ;  /* 0x0000003c00517202 */ /* 0x000fe40000000f00 */
[----:B------:R-:W-:-:S02]  /*1d180*/  MOV R6, 0x1d1a0 ;  /* 0x0001d1a000067802 */ /* 0x000fc40000000f00 */
        /* <DEDUP_REMOVED lines=103> */
[----:B------:R1:W-:Y:S04]  /*1d800*/  STL.U8 [R1+0x794], RZ ;  /* 0x000794ff01007387 */ /* 0x0003e80000100000 */
[----:B--2---:R1:W-:Y:S04]  /*1d810*/  STL.64 [R1+0x7a0], R2 ;  /* 0x0007a00201007387 */ /* 0x0043e80000100a00 */
[----:B---3--:R1:W-:Y:S02]  /*1d820*/  STL [R1+0x7a8], R4 ;  /* 0x0007a80401007387 */ /* 0x0083e40000100800 */
[----:B-1----:R-:W-:Y:S05]  /*1d830*/  CALL.REL.NOINC `($_ZN7cutlass13device_kernelIN5flash19enable_sm80_to_sm89INS1_16FlashAttnBwdSm80INS1_25CollectiveMainloopBwdSm80ILi2ELi2EN4cute5tupleIJNS5_1CILi128EEES8_NS7_ILi64EEEEEENS_6half_tEfNS_4arch4Sm80ELb0ELb1ELb1ELb1ELb1ELb0ELb0ELb0ELi2ELi4ELi4ELi4ELb0EEENS1_21CollectiveEpilogueBwdISA_SB_SD_Li256ELb1ELb0ELi2EEENS1_19SingleTileSchedulerILb1ELb0ELb0ELi128EEEEEEEEEvNT_6ParamsE$_ZZN4cute6detail16composition_implINS_5tupleIJNS_1CILi8EEENS3_ILi2EEES5_S5_S4_S5_EEENS2_IJNS3_ILi1EEEiiiNS3_ILi72EEENS3_ILi512EEEEEENS2_IJNS2_IJS5_S5_EEES4_NS3_ILi4EEEEEENS2_IJNS2_IJS7_S4_EEENS3_ILi1024EEENS3_ILi16EEEEEEEEDaRKT_RKT0_RKT1_RKT2_ENKUlRKT_RKT0_E_clISB_SE_EEDaSW_SZ_) ;  /* 0xfffed55000007944 */ /* 0x002fea0003c3ffff */
[----:B------:R-:W-:Y:S02]  /*1d840*/  MOV R13, R69 ;  /* 0x00000045000d7202 */ /* 0x000fe40000000f00 */
[----:B------:R-:W-:-:S02]  /*1d850*/  MOV R6, 0x1d870 ;  /* 0x0001d87000067802 */ /* 0x000fc40000000f00 */
[----:B-----5:R-:W-:Y:S05]  /*1d860*/  CALL.REL.NOINC `($_ZN7cutlass13device_kernelIN5flash19enable_sm80_to_sm89INS1_16FlashAttnBwdSm80INS1_25CollectiveMainloopBwdSm80ILi2ELi2EN4cute5tupleIJNS5_1CILi128EEES8_NS7_ILi64EEEEEENS_6half_tEfNS_4arch4Sm80ELb0ELb1ELb1ELb1ELb1ELb0ELb0ELb0ELi2ELi4ELi4ELi4ELb0EEENS1_21CollectiveEpilogueBwdISA_SB_SD_Li256ELb1ELb0ELi2EEENS1_19SingleTileSchedulerILb1ELb0ELb0ELi128EEEEEEEEEvNT_6ParamsE$_ZZN4cute6detail16composition_implINS_5tupleIJNS_1CILi8EEENS3_ILi2EEES5_S5_S4_S5_EEENS2_IJNS3_ILi1EEEiiiNS3_ILi72EEENS3_ILi512EEEEEENS2_IJNS2_IJS5_S5_EEES4_NS3_ILi4EEEEEENS2_IJNS2_IJS7_S4_EEENS3_ILi1024EEENS3_ILi16EEEEEEEEDaRKT_RKT0_RKT1_RKT2_ENKUlRKT_RKT0_E_clISC_SG_EEDaSW_SZ_) ;  /* 0xfffed57000007944 */ /* 0x020fea0003c3ffff */
[----:B-----5:R2:W-:Y:S01]  /*1d870*/  STL.64 [R1+0x770], R2 ;  /* 0x0007700201007387 */ /* 0x0205e20000100a00 */
[----:B------:R-:W-:-:S02]  /*1d880*/  MOV R6, R4 ;  /* 0x0000000400067202 */ /* 0x000fc40000000f00 */
        /* <DEDUP_REMOVED lines=8> */
[----:B------:R-:W-:Y:S01]  /*1d910*/  LEA.HI R10, R10, R10, RZ, 0x1d ;  /* 0x0000000a0a0a7211 */ /* 0x000fe200078fe8ff */
[----:B------:R-:W-:Y:S01]  /*1d920*/  IMAD.MOV.U32 R15, RZ, RZ, R9 ;  /* 0x000000ffff0f7224 */ /* 0x000fe200078e0009 */
        /* <DEDUP_REMOVED lines=48> */
[----:B------:R-:W-:-:S03]  /*1dc30*/  MOV R4, 0x1dc50 ;  /* 0x0001dc5000047802 */ /* 0x000fc60000000f00 */
[----:B-1----:R-:W-:Y:S05]  /*1dc40*/  CALL.REL.NOINC `($_ZN7cutlass13device_kernelIN5flash19enable_sm80_to_sm89INS1_16FlashAttnBwdSm80INS1_25CollectiveMainloopBwdSm80ILi2ELi2EN4cute5tupleIJNS5_1CILi128EEES8_NS7_ILi64EEEEEENS_6half_tEfNS_4arch4Sm80ELb0ELb1ELb1ELb1ELb1ELb0ELb0ELb0ELi2ELi4ELi4ELi4ELb0EEENS1_21CollectiveEpilogueBwdISA_SB_SD_Li256ELb1ELb0ELi2EEENS1_19SingleTileSchedulerILb1ELb0ELb0ELi128EEEEEEEEEvNT_6ParamsE$_ZZN4cute12filter_tupleINS_5tupleIJNS_10UnderscoreES2_S2_iEEENS1_IJNS1_IJNS_1CILi1EEENS4_ILi0EEEEEENS4_ILi4096EEENS1_IJiiEEENS1_IJS6_NS4_ILi8192EEEEEEEEEZNS_5sliceIS3_SC_EEDaRKT_RKT0_EUlRKT_RKT0_E_EEDaSG_SJ_OT1_ENKUlDpSM_E_clIJNS1_IJS7_EEENS1_IJS8_EEENS1_IJS9_EEENS1_IJEEEEEEDaST_) ;  /* 0xfffec9b000007944 */ /* 0x002fea0003c3ffff */
[----:B------:R-:W-:Y:S02]  /*1dc50*/  MOV R4, 0x1dc70 ;  /* 0x0001dc7000047802 */ /* 0x000fe40000000f00 */
[----:B-1---5:R-:W-:Y:S05]  /*1dc60*/  CALL.REL.NOINC `($_ZN7cutlass13device_kernelIN5flash19enable_sm80_to_sm89INS1_16FlashAttnBwdSm80INS1_25CollectiveMainloopBwdSm80ILi2ELi2EN4cute5tupleIJNS5_1CILi128EEES8_NS7_ILi64EEEEEENS_6half_tEfNS_4arch4Sm80ELb0ELb1ELb1ELb1ELb1ELb0ELb0ELb0ELi2ELi4ELi4ELi4ELb0EEENS1_21CollectiveEpilogueBwdISA_SB_SD_Li256ELb1ELb0ELi2EEENS1_19SingleTileSchedulerILb1ELb0ELb0ELi128EEEEEEEEEvNT_6ParamsE$_ZN4cute5tupleIJNS0_IJNS0_IJNS_1CILi8EEENS1_ILi1EEEEEENS1_ILi2EEENS0_IJS5_S5_EEEEEENS0_IJNS0_IJS3_NS1_ILi0EEEEEENS1_ILi4096EEENS0_IJiiEEEEEEEEC2ERKS7_RKSC_) ;  /* 0xfffec3a000007944 */ /* 0x022fea0003c3ffff */
[----:B-1----:R1:W5:Y:S01]  /*1dc70*/  LDL.64 R2, [R1+0x758] ;  /* 0x0007580001027983 */ /* 0x0023620000100a00 */
[----:B------:R-:W-:-:S02]  /*1dc80*/  SHF.L.U32 R4, R6, 0xd, RZ ;  /* 0x0000000d06047819 */ /* 0x000fc400000006ff */
        /* <DEDUP_REMOVED lines=199> */
[----:B------:R2:W5:Y:S01]  /*1e900*/  LDL.64 R4, [R1+0x758] ;  /* 0x0007580001047983 */ /* 0x0005620000100a00 */
[----:B------:R-:W-:Y:S01]  /*1e910*/  IMAD.MOV.U32 R12, RZ, RZ, R32 ;  /* 0x000000ffff0c7224 */ /* 0x000fe200078e0020 */
[----:B------:R-:W-:-:S02]  /*1e920*/  MOV R15, R33 ;  /* 0x00000021000f7202 */ /* 0x000fc40000000f00 */
[----:B-1----:R-:W-:Y:S02]  /*1e930*/  MOV R14, 0x1e950 ;  /* 0x0001e950000e7802 */ /* 0x002fe40000000f00 */
[----:B--2--5:R-:W-:Y:S05]  /*1e940*/  CALL.REL.NOINC `($_ZN7cutlass13device_kernelIN5flash19enable_sm80_to_sm89INS1_16FlashAttnBwdSm80INS1_25CollectiveMainloopBwdSm80ILi2ELi2EN4cute5tupleIJNS5_1CILi128EEES8_NS7_ILi64EEEEEENS_6half_tEfNS_4arch4Sm80ELb0ELb1ELb1ELb1ELb1ELb0ELb0ELb0ELi2ELi4ELi4ELi4ELb0EEENS1_21CollectiveEpilogueBwdISA_SB_SD_Li256ELb1ELb0ELi2EEENS1_19SingleTileSchedulerILb1ELb0ELb0ELi128EEEEEEEEEvNT_6ParamsE$_ZN4cute3eso3ESOILb1ELb0EJNS_6LayoutINS_5tupleIJNS3_IJNS_1CILi8EEENS4_ILi1EEEEEENS4_ILi4EEEEEENS3_IJNS3_IJS6_NS4_ILi0EEEEEES5_EEEEENS_10ViewEngineIPN7cutlass6half_tEEEEEC2ERKSD_RKSI_) ;  /* 0xfffeb1a000007944 */ /* 0x024fea0003c3ffff */
        /* <DEDUP_REMOVED lines=12> */
[----:B------:R2:W5:Y:S01]  /*1ea10*/  LDL.64 R4, [R1+0x758] ;  /* 0x0007580001047983 */ /* 0x0005620000100a00 */
[----:B-1----:R-:W-:Y:S01]  /*1ea20*/  IMAD.MOV.U32 R2, RZ, RZ, R6 ;  /* 0x000000ffff027224 */ /* 0x002fe200078e0006 */
[----:B------:R-:W-:-:S02]  /*1ea30*/  MOV R15, R7 ;  /* 0x00000007000f7202 */ /* 0x000fc40000000f00 */
[----:B------:R-:W-:Y:S02]  /*1ea40*/  MOV R14, 0x1ea60 ;  /* 0x0001ea60000e7802 */ /* 0x000fe40000000f00 */
[----:B--2--5:R-:W-:Y:S05]  /*1ea50*/  CALL.REL.NOINC `($_ZN7cutlass13device_kernelIN5flash19enable_sm80_to_sm89INS1_16FlashAttnBwdSm80INS1_25CollectiveMainloopBwdSm80ILi2ELi2EN4cute5tupleIJNS5_1CILi128EEES8_NS7_ILi64EEEEEENS_6half_tEfNS_4arch4Sm80ELb0ELb1ELb1ELb1ELb1ELb0ELb0ELb0ELi2ELi4ELi4ELi4ELb0EEENS1_21CollectiveEpilogueBwdISA_SB_SD_Li256ELb1ELb0ELi2EEENS1_19SingleTileSchedulerILb1ELb0ELb0ELi128EEEEEEEEEvNT_6ParamsE$_ZN4cute3eso3ESOILb1ELb0EJNS_6LayoutINS_5tupleIJNS3_IJNS3_IJNS_1CILi8EEENS4_ILi1EEEEEES6_EEENS3_IJNS3_IJS6_S6_EEENS4_ILi4EEEEEEEEENS3_IJNS3_IJNS3_IJS6_NS4_ILi0EEEEEESD_EEENS3_IJNS3_IJSD_SD_EEENS4_ILi2048EEEEEEEEEEENS_10ViewEngineINS_8smem_ptrIPN7cutlass6half_tEEEEEEEC2ERKSK_RKSR_) ;  /* 0xfffea29000007944 */ /* 0x024fea0003c3ffff */
[----:B-1----:R1:W5:Y:S01]  /*1ea60*/  LDL.64 R2, [R1+0x758] ;  /* 0x0007580001027983 */ /* 0x0023620000100a00 */
[----:B------:R-:W-:Y:S01]  /*1ea70*/  IMAD.MOV.U32 R12, RZ, RZ, R4 ;  /* 0x000000ffff0c7224 */ /* 0x000fe200078e0004 */
[----:B------:R-:W-:Y:S02]  /*1ea80*/  MOV R15, R5 ;  /* 0x00000005000f7202 */ /* 0x000fe40000000f00 */
[----:B------:R-:W-:Y:S02]  /*1ea90*/  MOV R14, 0x1eab0 ;  /* 0x0001eab0000e7802 */ /* 0x000fe40000000f00 */
[----:B-1---5:R-:W-:Y:S05]  /*1eaa0*/  CALL.REL.NOINC `($_ZN7cutlass13device_kernelIN5flash19enable_sm80_to_sm89INS1_16FlashAttnBwdSm80INS1_25CollectiveMainloopBwdSm80ILi2ELi2EN4cute5tupleIJNS5_1CILi128EEES8_NS7_ILi64EEEEEENS_6half_tEfNS_4arch4Sm80ELb0ELb1ELb1ELb1ELb1ELb0ELb0ELb0ELi2ELi4ELi4ELi4ELb0EEENS1_21CollectiveEpilogueBwdISA_SB_SD_Li256ELb1ELb0ELi2EEENS1_19SingleTileSchedulerILb1ELb0ELb0ELi128EEEEEEEEEvNT_6ParamsE$_ZN4cute3eso3ESOILb1ELb0EJNS_6LayoutINS_5tupleIJNS3_IJNS_1CILi8EEENS4_ILi1EEEEEENS4_ILi4EEEEEENS3_IJNS3_IJS6_NS4_ILi0EEEEEES5_EEEEENS_10ViewEngineIPN7cutlass6half_tEEEEEC2ERKSD_RKSI_) ;  /* 0xfffeb04000007944 */ /* 0x022fea0003c3ffff */
[----:B------:R2:W5:Y:S01]  /*1eab0*/  LDL.64 R8, [R1+0x758] ;  /* 0x0007580001087983 */ /* 0x0005620000100a00 */
[----:B------:R-:W-:Y:S02]  /*1eac0*/  MOV R38, R60 ;  /* 0x0000003c00267202 */ /* 0x000fe40000000f00 */
[----:B------:R-:W-:Y:S02]  /*1ead0*/  MOV R46, 0x1eaf0 ;  /* 0x0001eaf0002e7802 */ /* 0x000fe40000000f00 */
[----:B-12--5:R-:W-:Y:S05]  /*1eae0*/  CALL.REL.NOINC `($_ZN7cutlass13device_kernelIN5flash19enable_sm80_to_sm89INS1_16FlashAttnBwdSm80INS1_25CollectiveMainloopBwdSm80ILi2ELi2EN4cute5tupleIJNS5_1CILi128EEES8_NS7_ILi64EEEEEENS_6half_tEfNS_4arch4Sm80ELb0ELb1ELb1ELb1ELb1ELb0ELb0ELb0ELi2ELi4ELi4ELi4ELb0EEENS1_21CollectiveEpilogueBwdISA_SB_SD_Li256ELb1ELb0ELi2EEENS1_19SingleTileSchedulerILb1ELb0ELb0ELi128EEEEEEEEEvNT_6ParamsE$_ZN4cute8smem_ptrIPN7cutlass6half_tEECI1NS_12iter_adaptorIS3_S4_EEES3_) ;  /* 0xfffeb89000007944 */ /* 0x026fea0003c3ffff */
[----:B-1----:R1:W5:Y:S01]  /*1eaf0*/  LDL.64 R2, [R1+0x758] ;  /* 0x0007580001027983 */ /* 0x0023620000100a00 */
[----:B------:R-:W-:-:S03]  /*1eb00*/  MOV R16, 0x1eb20 ;  /* 0x0001eb2000107802 */ /* 0x000fc60000000f00 */
[----:B-1---5:R-:W-:Y:S05]  /*1eb10*/  CALL.REL.NOINC `($_ZN7cutlass13device_kernelIN5flash19enable_sm80_to_sm89INS1_16FlashAttnBwdSm80INS1_25CollectiveMainloopBwdSm80ILi2ELi2EN4cute5tupleIJNS5_1CILi128EEES8_NS7_ILi64EEEEEENS_6half_tEfNS_4arch4Sm80ELb0ELb1ELb1ELb1ELb1ELb0ELb0ELb0ELi2ELi4ELi4ELi4ELb0EEENS1_21CollectiveEpilogueBwdISA_SB_SD_Li256ELb1ELb0ELi2EEENS1_19SingleTileSchedulerILb1ELb0ELb0ELi128EEEEEEEEEvNT_6ParamsE$_ZN4cute3eso3ESOILb1ELb0EJNS_6LayoutINS_5tupleIJNS3_IJNS_1CILi8EEENS4_ILi1EEEEEENS4_ILi4EEEEEENS3_IJNS3_IJS6_NS4_ILi0EEEEEENS4_ILi2048EEEEEEEENS_10ViewEngineINS_8smem_ptrIPN7cutlass6half_tEEEEEEEC2ERKSE_RKSL_) ;  /* 0xfffeaf5000007944 */ /* 0x022fea0003c3ffff */
[----:B------:R2:W5:Y:S01]  /*1eb20*/  LDL.64 R10, [R1+0x758] ;  /* 0x00075800010a7983 */ /* 0x0005620000100a00 */
[----:B------:R-:W-:Y:S01]  /*1eb30*/  IMAD.MOV.U32 R82, RZ, RZ, R60 ;  /* 0x000000ffff527224 */ /* 0x000fe200078e003c */
[----:B------:R-:W-:-:S02]  /*1eb40*/  MOV R47, RZ ;  /* 0x000000ff002f7202 */ /* 0x000fc40000000f00 */
        /* <DEDUP_REMOVED lines=14> */
[----:B------:R-:W-:-:S02]  /*1ec30*/  MOV R38, 0x1ec50 ;  /* 0x0001ec5000267802 */ /* 0x000fc40000000f00 */
[----:B-1---5:R-:W-:Y:S05]  /*1ec40*/  CALL.REL.NOINC `($_ZN7cutlass13device_kernelIN5flash19enable_sm80_to_sm89INS1_16FlashAttnBwdSm80INS1_25CollectiveMainloopBwdSm80ILi2ELi2EN4cute5tupleIJNS5_1CILi128EEES8_NS7_ILi64EEEEEENS_6half_tEfNS_4arch4Sm80ELb0ELb1ELb1ELb1ELb1ELb0ELb0ELb0ELi2ELi4ELi4ELi4ELb0EEENS1_21CollectiveEpilogueBwdISA_SB_SD_Li256ELb1ELb0ELi2EEENS1_19SingleTileSchedulerILb1ELb0ELb0ELi128EEEEEEEEEvNT_6ParamsE$_ZN4cute3eso3ESOILb1ELb0EJNS_6LayoutINS_5tupleIJNS3_IJNS_1CILi8EEENS4_ILi1EEEEEEEEENS3_IJNS3_IJS6_NS4_ILi0EEEEEEEEEEENS_10ViewEngineINS_8smem_ptrIPN7cutlass6half_tEEEEEEEC2ERKSC_RKSJ_) ;  /* 0xfffea86000007944 */ /* 0x022fea0003c3ffff */
[----:B-1----:R1:W5:Y:S01]  /*1ec50*/  LDL.64 R2, [R1+0x758] ;  /* 0x0007580001027983 */ /* 0x0023620000100a00 */
[----:B------:R-:W-:Y:S01]  /*1ec60*/  IMAD.MOV.U32 R82, RZ, RZ, R60 ;  /* 0x000000ffff527224 */ /* 0x000fe200078e003c */
[----:B------:R-:W-:-:S02]  /*1ec70*/  MOV R47, RZ ;  /* 0x000000ff002f7202 */ /* 0x000fc40000000f00 */
        /* <DEDUP_REMOVED lines=211> */
.L_x_3502:
[----:B------:R-:W-:-:S13]  /*1f9b0*/  ISETP.NE.AND P0, PT, R25, 0x3, PT ;  /* 0x000000031900780c */ /* 0x000fda0003f05270 */
[----:B-1----:R-:W-:Y:S05]  /*1f9c0*/  @!P0 BRA `(.L_x_3499) ;  /* 0x00001ea000008947 */ /* 0x002fea0003800000 */
[----:B------:R-:W-:Y:S01]  /*1f9d0*/  IADD3 R8, R25, 0x1, RZ ;  /* 0x0000000119087810 */ /* 0x000fe20007ffe0ff */
[----:B------:R-:W-:Y:S01]  /*1f9e0*/  IMAD.MOV.U32 R82, RZ, RZ, R60 ;  /* 0x000000ffff527224 */ /* 0x000fe200078e003c */
[----:B------:R-:W-:-:S03]  /*1f9f0*/  MOV R46, 0x1fa20 ;  /* 0x0001fa20002e7802 */ /* 0x000fc60000000f00 */
[----:B-1----:R-:W-:Y:S02]  /*1fa00*/  IMAD.MOV.U32 R3, RZ, RZ, R8 ;  /* 0x000000ffff037224 */ /* 0x002fe400078e0008 */
[----:B------:R-:W-:Y:S05]  /*1fa10*/  CALL.REL.NOINC `($_ZN7cutlass13device_kernelIN5flash19enable_sm80_to_sm89INS1_16FlashAttnBwdSm80INS1_25CollectiveMainloopBwdSm80ILi2ELi2EN4cute5tupleIJNS5_1CILi128EEES8_NS7_ILi64EEEEEENS_6half_tEfNS_4arch4Sm80ELb0ELb1ELb1ELb1ELb1ELb0ELb0ELb0ELi2ELi4ELi4ELi4ELb0EEENS1_21CollectiveEpilogueBwdISA_SB_SD_Li256ELb1ELb0ELi2EEENS1_19SingleTileSchedulerILb1ELb0ELb0ELi128EEEEEEEEEvNT_6ParamsE$_ZN4cute3eso3ESOILb1ELb0EJNS_10UnderscoreES2_iEEC2ERKS2_S5_RKi) ;  /* 0xfffe87b000007944 */ /* 0x000fea0003c3ffff */
        /* <DEDUP_REMOVED lines=21> */
[----:B------:R-:W-:Y:S02]  /*1fb70*/  MOV R3, R8 ;  /* 0x0000000800037202 */ /* 0x000fe40000000f00 */
        /* <DEDUP_REMOVED lines=184> */
[----:B-1----:R-:W-:Y:S01]  /*20700*/  IMAD.MOV.U32 R3, RZ, RZ, R8 ;  /* 0x000000ffff037224 */ /* 0x002fe200078e0008 */
[----:B------:R-:W-:-:S02]  /*20710*/  MOV R82, R60 ;  /* 0x0000003c00527202 */ /* 0x000fc40000000f00 */
        /* <DEDUP_REMOVED lines=276> */
[----:B------:R-:W-:Y:S05]  /*21860*/  CALL.REL.NOINC `($_ZN7cutlass13device_kernelIN5flash19enable_sm80_to_sm89INS1_16FlashAttnBwdSm80INS1_25CollectiveMainloopBwdSm80ILi2ELi2EN4cute5tupleIJNS5_1CILi128EEES8_NS7_ILi64EEEEEENS_6half_tEfNS_4arch4Sm80ELb0ELb1ELb1ELb1ELb1ELb0ELb0ELb0ELi2ELi4ELi4ELi4ELb0EEENS1_21CollectiveEpilogueBwdISA_SB_SD_Li256ELb1ELb0ELi2EEENS1_19SingleTileSchedulerILb1ELb0ELb0ELi128EEEEEEEEEvNT_6ParamsE$_ZZN5flash25CollectiveMainloopBwdSm80ILi2ELi2EN4cute5tupleIJNS1_1CILi128EEES4_NS3_ILi64EEEEEEN7cutlass6half_tEfNS7_4arch4Sm80ELb0ELb1ELb1ELb1ELb1ELb0ELb0ELb0ELi2ELi4ELi4ELi4ELb0EE3mmaINS_16FlashAttnBwdSm80ISB_NS_21CollectiveEpilogueBwdIS6_S8_SA_Li256ELb1ELb0ELi2EEENS_19SingleTileSchedulerILb1ELb0ELb0ELi128EEEE13SharedStorageENS1_6TensorINS1_11ArrayEngineIfLm32EEENS1_6LayoutINS2_IJNS2_IJNS3_ILi2EEESO_EEESO_NS3_ILi4EEEEEENS2_IJNS2_IJNS3_ILi1EEESO_EEESQ_NS3_ILi8EEEEEEEEEEEEbRKNSB_6ParamsERT0_S12_iNS2_IJiiiEEERT_ENKUlvE_clEv) ;  /* 0x00027e2000007944 */ /* 0x000fea0003c00000 */
.L_x_3499:
[----:B------:R-:W-:Y:S01]  /*21870*/  IMAD.MOV.U32 R82, RZ, RZ, R60 ;  /* 0x000000ffff527224 */ /* 0x000fe200078e003c */
[----:B-1----:R-:W-:Y:S01]  /*21880*/  MOV R3, R25 ;  /* 0x0000001900037202 */ /* 0x002fe20000000f00 */
[----:B------:R-:W-:Y:S01]  /*21890*/  IMAD.MOV.U32 R48, RZ, RZ, RZ ;  /* 0x000000ffff307224 */ /* 0x000fe200078e00ff */
[----:B------:R-:W-:-:S02]  /*218a0*/  MOV R46, 0x218c0 ;  /* 0x000218c0002e7802 */ /* 0x000fc40000000f00 */
[----:B------:R-:W-:Y:S05]  /*218b0*/  CALL.REL.NOINC `($_ZN7cutlass13device_kernelIN5flash19enable_sm80_to_sm89INS1_16FlashAttnBwdSm80INS1_25CollectiveMainloopBwdSm80ILi2ELi2EN4cute5tupleIJNS5_1CILi128EEES8_NS7_ILi64EEEEEENS_6half_tEfNS_4arch4Sm80ELb0ELb1ELb1ELb1ELb1ELb0ELb0ELb0ELi2ELi4ELi4ELi4ELb0EEENS1_21CollectiveEpilogueBwdISA_SB_SD_Li256ELb1ELb0ELi2EEENS1_19SingleTileSchedulerILb1ELb0ELb0ELi128EEEEEEEEEvNT_6ParamsE$_ZN4cute3eso3ESOILb1ELb0EJNS_10UnderscoreES2_iEEC2ERKS2_S5_RKi) ;  /* 0xfffe691000007944 */ /* 0x000fea0003c3ffff */
        /* <DEDUP_REMOVED lines=16> */
[----:B------:R-:W-:Y:S02]  /*219c0*/  MOV R3, R25 ;  /* 0x0000001900037202 */ /* 0x000fe40000000f00 */
        /* <DEDUP_REMOVED lines=18> */
.L_x_3500:
        /* <DEDUP_REMOVED lines=190> */
.L_x_3501:
[----:B-1----:R-:W2:Y:S01]  /*226d0*/  LDL.64 R4, [R61+0xa0] ;  /* 0x0000a0003d047983 */ /* 0x002ea20000100a00 */
[----:B------:R-:W-:Y:S01]  /*226e0*/  ULDC.64 UR4, c[0x0][0x118] ;  /* 0x0000460000047ab9 */ /* 0x000fe20000000a00 */
[----:B------:R-:W-:Y:S02]  /*226f0*/  MOV R10, 0x22720 ;  /* 0x00022720000a7802 */ /* 0x000fe40000000f00 */
[----:B--2---:R-:W5:Y:S04]  /*22700*/  LD.E.64 R4, [R4.64] ;  /* 0x0000000404047980 */ /* 0x004f68000c101b00 */
[----:B-----5:R-:W-:Y:S05]  /*22710*/  CALL.REL.NOINC `($_ZN7cutlass13device_kernelIN5flash19enable_sm80_to_sm89INS1_16FlashAttnBwdSm80INS1_25CollectiveMainloopBwdSm80ILi2ELi2EN4cute5tupleIJNS5_1CILi128EEES8_NS7_ILi64EEEEEENS_6half_tEfNS_4arch4Sm80ELb0ELb1ELb1ELb1ELb1ELb0ELb0ELb0ELi2ELi4ELi4ELi4ELb0EEENS1_21CollectiveEpilogueBwdISA_SB_SD_Li256ELb1ELb0ELi2EEENS1_19SingleTileSchedulerILb1ELb0ELb0ELi128EEEEEEEEEvNT_6ParamsE$_ZN4cute8smem_ptrIPfECI1NS_12iter_adaptorIS1_S2_EEES1_) ;  /* 0xfffe7ce000007944 */ /* 0x020fea0003c3ffff */
[----:B-1----:R1:W5:Y:S01]  /*22720*/  LDL.64 R4, [R1+0x758] ;  /* 0x0007580001047983 */ /* 0x0023620000100a00 */
[----:B------:R-:W-:-:S03]  /*22730*/  MOV R10, 0x22750 ;  /* 0x00022750000a7802 */ /* 0x000fc60000000f00 */
[----:B-1---5:R-:W-:Y:S05]  /*22740*/  CALL.REL.NOINC `($_ZN7cutlass13device_kernelIN5flash19enable_sm80_to_sm89INS1_16FlashAttnBwdSm80INS1_25CollectiveMainloopBwdSm80ILi2ELi2EN4cute5tupleIJNS5_1CILi128EEES8_NS7_ILi64EEEEEENS_6half_tEfNS_4arch4Sm80ELb0ELb1ELb1ELb1ELb1ELb0ELb0ELb0ELi2ELi4ELi4ELi4ELb0EEENS1_21CollectiveEpilogueBwdISA_SB_SD_Li256ELb1ELb0ELi2EEENS1_19SingleTileSchedulerILb1ELb0ELb0ELi128EEEEEEEEEvNT_6ParamsE$_ZN4cute3eso3ESOILb1ELb0EJNS_6LayoutINS_5tupleIJNS3_IJNS_1CILi2EEES5_EEEEEENS3_IJNS3_IJNS4_ILi8EEENS4_ILi64EEEEEEEEEEENS_10ViewEngineINS_8smem_ptrIPfEEEEEEC2ERKSC_RKSH_) ;  /* 0xfffe698000007944 */ /* 0x022fea0003c3ffff */
[----:B------:R2:W-:Y:S04]  /*22750*/  STL.128 [R1+0xa50], RZ ;  /* 0x000a50ff01007387 */ /* 0x0005e80000100c00 */
[----:B------:R2:W5:Y:S01]  /*22760*/  LDL.64 R12, [R61+0xa0] ;  /* 0x0000a0003d0c7983 */ /* 0x0005620000100a00 */
[----:B------:R-:W-:Y:S01]  /*22770*/  IADD3 R6, P0, R58, 0x300, RZ ;  /* 0x000003003a067810 */ /* 0x000fe20007f1e0ff */
[----:B------:R-:W-:Y:S01]  /*22780*/  IMAD.MOV.U32 R82, RZ, RZ, R60 ;  /* 0x000000ffff527224 */ /* 0x000fe200078e003c */
[----:B------:R-:W-:-:S02]  /*22790*/  MOV R47, R24 ;  /* 0x00000018002f7202 */ /* 0x000fc40000000f00 */
[----:B------:R-:W-:Y:S01]  /*227a0*/  MOV R46, 0x227d0 ;  /* 0x000227d0002e7802 */ /* 0x000fe20000000f00 */
[----:B------:R-:W-:-:S03]  /*227b0*/  IMAD.X R2, RZ, RZ, R57, P0 ;  /* 0x000000ffff027224 */ /* 0x000fc600000e0639 */
[----:B-12--5:R-:W-:Y:S05]  /*227c0*/  CALL.REL.NOINC `($_ZN7cutlass13device_kernelIN5flash19enable_sm80_to_sm89INS1_16FlashAttnBwdSm80INS1_25CollectiveMainloopBwdSm80ILi2ELi2EN4cute5tupleIJNS5_1CILi128EEES8_NS7_ILi64EEEEEENS_6half_tEfNS_4arch4Sm80ELb0ELb1ELb1ELb1ELb1ELb0ELb0ELb0ELi2ELi4ELi4ELi4ELb0EEENS1_21CollectiveEpilogueBwdISA_SB_SD_Li256ELb1ELb0ELi2EEENS1_19SingleTileSchedulerILb1ELb0ELb0ELi128EEEEEEEEEvNT_6ParamsE$_ZN4cute3eso3ESOILb1ELb0EJNS_10UnderscoreEiEEC2ERKS2_RKi) ;  /* 0xfffe5a4000007944 */ /* 0x026fea0003c3ffff */
[----:B------:R-:W2:Y:S01]  /*227d0*/  LDL R5, [R1+0x758] ;  /* 0x0007580001057983 */ /* 0x000ea20000100800 */
[----:B------:R-:W-:Y:S02]  /*227e0*/  MOV R8, 0x22810 ;  /* 0x0002281000087802 */ /* 0x000fe40000000f00 */
[----:B--2---:R-:W-:Y:S02]  /*227f0*/  SHF.L.U32 R5, R5, 0x7, RZ ;  /* 0x0000000705057819 */ /* 0x004fe400000006ff */
[----:B-1----:R-:W-:Y:S05]  /*22800*/  CALL.REL.NOINC `($_ZN7cutlass13device_kernelIN5flash19enable_sm80_to_sm89INS1_16FlashAttnBwdSm80INS1_25CollectiveMainloopBwdSm80ILi2ELi2EN4cute5tupleIJNS5_1CILi128EEES8_NS7_ILi64EEEEEENS_6half_tEfNS_4arch4Sm80ELb0ELb1ELb1ELb1ELb1ELb0ELb0ELb0ELi2ELi4ELi4ELi4ELb0EEENS1_21CollectiveEpilogueBwdISA_SB_SD_Li256ELb1ELb0ELi2EEENS1_19SingleTileSchedulerILb1ELb0ELb0ELi128EEEEEEEEEvNT_6ParamsE$_ZN4cute3eso3ESOILb1ELb0EJNS_6LayoutINS_5tupleIJNS3_IJNS_1CILi2EEES5_EEEEEENS3_IJNS3_IJNS4_ILi8EEENS4_ILi64EEEEEEEEEEEiEEC2ERKSC_RKi) ;  /* 0xfffe690000007944 */ /* 0x002fea0003c3ffff */
[----:B------:R-:W-:Y:S01]  /*22810*/  ULDC.64 UR4, c[0x0][0x118] ;  /* 0x0000460000047ab9 */ /* 0x000fe20000000a00 */
[----:B------:R-:W2:Y:S04]  /*22820*/  LDL R3, [R1+0x758] ;  /* 0x0007580001037983 */ /* 0x000ea80000100800 */
[----:B-1----:R-:W2:Y:S01]  /*22830*/  LD.E.64 R4, [R12.64] ;  /* 0x000000040c047980 */ /* 0x002ea2000c101b00 */
[----:B------:R-:W-:Y:S01]  /*22840*/  MOV R10, 0x22870 ;  /* 0x00022870000a7802 */ /* 0x000fe20000000f00 */
[----:B--2---:R-:W-:-:S04]  /*22850*/  IMAD.WIDE R4, R3, 0x4, R4 ;  /* 0x0000000403047825 */ /* 0x004fc800078e0204 */
[----:B------:R-:W-:Y:S05]  /*22860*/  CALL.REL.NOINC `($_ZN7cutlass13device_kernelIN5flash19enable_sm80_to_sm89INS1_16FlashAttnBwdSm80INS1_25CollectiveMainloopBwdSm80ILi2ELi2EN4cute5tupleIJNS5_1CILi128EEES8_NS7_ILi64EEEEEENS_6half_tEfNS_4arch4Sm80ELb0ELb1ELb1ELb1ELb1ELb0ELb0ELb0ELi2ELi4ELi4ELi4ELb0EEENS1_21CollectiveEpilogueBwdISA_SB_SD_Li256ELb1ELb0ELi2EEENS1_19SingleTileSchedulerILb1ELb0ELb0ELi128EEEEEEEEEvNT_6ParamsE$_ZN4cute8smem_ptrIPfECI1NS_12iter_adaptorIS1_S2_EEES1_) ;  /* 0xfffe7b9000007944 */ /* 0x000fea0003c3ffff */
[----:B-1----:R1:W5:Y:S01]  /*22870*/  LDL.64 R4, [R1+0x758] ;  /* 0x0007580001047983 */ /* 0x0023620000100a00 */
[----:B------:R-:W-:-:S03]  /*22880*/  MOV R10, 0x228a0 ;  /* 0x000228a0000a7802 */ /* 0x000fc60000000f00 */
[----:B-1---5:R-:W-:Y:S05]  /*22890*/  CALL.REL.NOINC `($_ZN7cutlass13device_kernelIN5flash19enable_sm80_to_sm89INS1_16FlashAttnBwdSm80INS1_25CollectiveMainloopBwdSm80ILi2ELi2EN4cute5tupleIJNS5_1CILi128EEES8_NS7_ILi64EEEEEENS_6half_tEfNS_4arch4Sm80ELb0ELb1ELb1ELb1ELb1ELb0ELb0ELb0ELi2ELi4ELi4ELi4ELb0EEENS1_21CollectiveEpilogueBwdISA_SB_SD_Li256ELb1ELb0ELi2EEENS1_19SingleTileSchedulerILb1ELb0ELb0ELi128EEEEEEEEEvNT_6ParamsE$_ZN4cute3eso3ESOILb1ELb0EJNS_6LayoutINS_5tupleIJNS3_IJNS_1CILi2EEES5_EEEEEENS3_IJNS3_IJNS4_ILi8EEENS4_ILi64EEEEEEEEEEENS_10ViewEngineINS_8smem_ptrIPfEEEEEEC2ERKSC_RKSH_) ;  /* 0xfffe683000007944 */ /* 0x022fea0003c3ffff */
[----:B-1----:R1:W5:Y:S01]  /*228a0*/  LDL.64 R4, [R1+0x758] ;  /* 0x0007580001047983 */ /* 0x0023620000100a00 */
[----:B------:R-:W-:-:S02]  /*228b0*/  MOV R7, R2 ;  /* 0x0000000200077202 */ /* 0x000fc40000000f00 */
[----:B------:R-:W-:Y:S02]  /*228c0*/  MOV R8, 0x228e0 ;  /* 0x000228e000087802 */ /* 0x000fe40000000f00 */
[----:B-1---5:R-:W-:Y:S05]  /*228d0*/  CALL.REL.NOINC `($_ZN7cutlass13device_kernelIN5flash19enable_sm80_to_sm89INS1_16FlashAttnBwdSm80INS1_25CollectiveMainloopBwdSm80ILi2ELi2EN4cute5tupleIJNS5_1CILi128EEES8_NS7_ILi64EEEEEENS_6half_tEfNS_4arch4Sm80ELb0ELb1ELb1ELb1ELb1ELb0ELb0ELb0ELi2ELi4ELi4ELi4ELb0EEENS1_21CollectiveEpilogueBwdISA_SB_SD_Li256ELb1ELb0ELi2EEENS1_19SingleTileSchedulerILb1ELb0ELb0ELi128EEEEEEEEEvNT_6ParamsE$_ZN4cute3eso3ESOILb1ELb0EJNS_6LayoutINS_5tupleIJNS_1CILi1EEENS4_ILi4EEEEEENS3_IJNS4_ILi0EEES5_EEEEENS_10ViewEngineIPfEEEEC2ERKSA_RKSD_) ;  /* 0xfffe736000007944 */ /* 0x022fea0003c3ffff */
[----:B-1----:R1:W5:Y:S01]  /*228e0*/  LDL.64 R2, [R1+0x758] ;  /* 0x0007580001027983 */ /* 0x0023620000100a00 */
[----:B------:R-:W-:Y:S02]  /*228f0*/  MOV R9, R5 ;  /* 0x0000000500097202 */ /* 0x000fe40000000f00 */
[----:B------:R-:W-:Y:S02]  /*22900*/  MOV R8, 0x22920 ;  /* 0x0002292000087802 */ /* 0x000fe40000000f00 */
[----:B-1---5:R-:W-:Y:S05]  /*22910*/  CALL.REL.NOINC `($_ZN7cutlass13device_kernelIN5flash19enable_sm80_to_sm89INS1_16FlashAttnBwdSm80INS1_25CollectiveMainloopBwdSm80ILi2ELi2EN4cute5tupleIJNS5_1CILi128EEES8_NS7_ILi64EEEEEENS_6half_tEfNS_4arch4Sm80ELb0ELb1ELb1ELb1ELb1ELb0ELb0ELb0ELi2ELi4ELi4ELi4ELb0EEENS1_21CollectiveEpilogueBwdISA_SB_SD_Li256ELb1ELb0ELi2EEENS1_19SingleTileSchedulerILb1ELb0ELb0ELi128EEEEEEEEEvNT_6ParamsE$_ZN4cute3eso3ESOILb1ELb0EJNS_6LayoutINS_5tupleIJNS_1CILi1EEENS3_IJNS4_ILi2EEES6_EEEEEENS3_IJNS4_ILi0EEENS3_IJNS4_ILi8EEENS4_ILi64EEEEEEEEEEENS_10ViewEngineINS_8smem_ptrIPfEEEEEEC2ERKSE_RKSJ_) ;  /* 0xfffe72c000007944 */ /* 0x022fea0003c3ffff */
[----:B-1----:R1:W5:Y:S01]  /*22920*/  LDL.64 R4, [R1+0x758] ;  /* 0x0007580001047983 */ /* 0x0023620000100a00 */
[----:B------:R-:W-:-:S03]  /*22930*/  MOV R10, 0x22950 ;  /* 0x00022950000a7802 */ /* 0x000fc60000000f00 */
[----:B-1---5:R-:W-:Y:S05]  /*22940*/  CALL.REL.NOINC `($_ZN7cutlass13device_kernelIN5flash19enable_sm80_to_sm89INS1_16FlashAttnBwdSm80INS1_25CollectiveMainloopBwdSm80ILi2ELi2EN4cute5tupleIJNS5_1CILi128EEES8_NS7_ILi64EEEEEENS_6half_tEfNS_4arch4Sm80ELb0ELb1ELb1ELb1ELb1ELb0ELb0ELb0ELi2ELi4ELi4ELi4ELb0EEENS1_21CollectiveEpilogueBwdISA_SB_SD_Li256ELb1ELb0ELi2EEENS1_19SingleTileSchedulerILb1ELb0ELb0ELi128EEEEEEEEEvNT_6ParamsE$_ZN4cute8smem_ptrIPfECI1NS_12iter_adaptorIS1_S2_EEES1_) ;  /* 0xfffe7ab000007944 */ /* 0x022fea0003c3ffff */
[----:B-1----:R1:W5:Y:S01]  /*22950*/  LDL.64 R4, [R1+0x758] ;  /* 0x0007580001047983 */ /* 0x0023620000100a00 */
[----:B------:R-:W-:-:S03]  /*22960*/  MOV R10, 0x22980 ;  /* 0x00022980000a7802 */ /* 0x000fc60000000f00 */
[----:B-1---5:R-:W-:Y:S05]  /*22970*/  CALL.REL.NOINC `($_ZN7cutlass13device_kernelIN5flash19enable_sm80_to_sm89INS1_16FlashAttnBwdSm80INS1_25CollectiveMainloopBwdSm80ILi2ELi2EN4cute5tupleIJNS5_1CILi128EEES8_NS7_ILi64EEEEEENS_6half_tEfNS_4arch4Sm80ELb0ELb1ELb1ELb1ELb1ELb0ELb0ELb0ELi2ELi4ELi4ELi4ELb0EEENS1_21CollectiveEpilogueBwdISA_SB_SD_Li256ELb1ELb0ELi2EEENS1_19SingleTileSchedulerILb1ELb0ELb0ELi128EEEEEEEEEvNT_6ParamsE$_ZN4cute3eso3ESOILb1ELb0EJNS_6LayoutINS_5tupleIJNS3_IJNS_1CILi2EEES5_EEEEEENS3_IJNS3_IJNS4_ILi8EEENS4_ILi64EEEEEEEEEEENS_10ViewEngineINS_8smem_ptrIPfEEEEEEC2ERKSC_RKSH_) ;  /* 0xfffe675000007944 */ /* 0x022fea0003c3ffff */
[----:B------:R2:W5:Y:S01]  /*22980*/  LDL.64 R12, [R1+0x758] ;  /* 0x00075800010c7983 */ /* 0x0005620000100a00 */
[----:B-1----:R-:W-:Y:S01]  /*22990*/  IMAD.MOV.U32 R4, RZ, RZ, R2 ;  /* 0x000000ffff047224 */ /* 0x002fe200078e0002 */
[----:B------:R-:W-:Y:S02]  /*229a0*/  MOV R7, R3 ;  /* 0x0000000300077202 */ /* 0x000fe40000000f00 */
[----:B------:R-:W-:Y:S02]  /*229b0*/  MOV R8, 0x229d0 ;  /* 0x000229d000087802 */ /* 0x000fe40000000f00 */
[----:B--2--5:R-:W-:Y:S05]  /*229c0*/  CALL.REL.NOINC `($_ZN7cutlass13device_kernelIN5flash19enable_sm80_to_sm89INS1_16FlashAttnBwdSm80INS1_25CollectiveMainloopBwdSm80ILi2ELi2EN4cute5tupleIJNS5_1CILi128EEES8_NS7_ILi64EEEEEENS_6half_tEfNS_4arch4Sm80ELb0ELb1ELb1ELb1ELb1ELb0ELb0ELb0ELi2ELi4ELi4ELi4ELb0EEENS1_21CollectiveEpilogueBwdISA_SB_SD_Li256ELb1ELb0ELi2EEENS1_19SingleTileSchedulerILb1ELb0ELb0ELi128EEEEEEEEEvNT_6ParamsE$_ZN4cute3eso3ESOILb1ELb0EJNS_6LayoutINS_5tupleIJNS_1CILi4EEEEEENS3_IJNS4_ILi1EEEEEEEENS_10ViewEngineIPfEEEEC2ERKS9_RKSC_) ;  /* 0xfffe72d000007944 */ /* 0x024fea0003c3ffff */
        /* <DEDUP_REMOVED lines=13> */
[----:B-1----:R-:W-:Y:S05]  /*22aa0*/  CALL.REL.NOINC `($_ZN7cutlass13device_kernelIN5flash19enable_sm80_to_sm89INS1_16FlashAttnBwdSm80INS1_25CollectiveMainloopBwdSm80ILi2ELi2EN4cute5tupleIJNS5_1CILi128EEES8_NS7_ILi64EEEEEENS_6half_tEfNS_4arch4Sm80ELb0ELb1ELb1ELb1ELb1ELb0ELb0ELb0ELi2ELi4ELi4ELi4ELb0EEENS1_21CollectiveEpilogueBwdISA_SB_SD_Li256ELb1ELb0ELi2EEENS1_19SingleTileSchedulerILb1ELb0ELb0ELi128EEEEEEEEEvNT_6ParamsE$_ZN4cute3eso3ESOILb1ELb0EJNS_6LayoutINS_5tupleIJNS3_IJNS_1CILi2EEES5_EEENS3_IJS5_NS4_ILi8EEEEEEEEENS3_IJNS3_IJS5_NS4_ILi4EEEEEENS3_IJNS4_ILi1EEES7_EEEEEEEENS_10ViewEngineIPfEEEEC2ERKSF_RKSI_) ;  /* 0xfffe66a000007944 */ /* 0x002fea0003c3ffff */
[----:B-1----:R1:W5:Y:S01]  /*22ab0*/  LDL.64 R8, [R1+0x758] ;  /* 0x0007580001087983 */ /* 0x0023620000100a00 */
[----:B------:R-:W-:-:S03]  /*22ac0*/  MOV R7, RZ ;  /* 0x000000ff00077202 */ /* 0x000fc60000000f00 */
.L_x_3504:
[----:B-1----:R-:W-:-:S04]  /*22ad0*/  MOV R2, 0x22af0 ;  /* 0x00022af000027802 */ /* 0x002fc80000000f00 */
[----:B-1---5:R-:W-:Y:S05]  /*22ae0*/  CALL.REL.NOINC `($_ZN7cutlass13device_kernelIN5flash19enable_sm80_to_sm89INS1_16FlashAttnBwdSm80INS1_25CollectiveMainloopBwdSm80ILi2ELi2EN4cute5tupleIJNS5_1CILi128EEES8_NS7_ILi64EEEEEENS_6half_tEfNS_4arch4Sm80ELb0ELb1ELb1ELb1ELb1ELb0ELb0ELb0ELi2ELi4ELi4ELi4ELb0EEENS1_21CollectiveEpilogueBwdISA_SB_SD_Li256ELb1ELb0ELi2EEENS1_19SingleTileSchedulerILb1ELb0ELb0ELi128EEEEEEEEEvNT_6ParamsE$_ZZZN5flash25CollectiveMainloopBwdSm80ILi2ELi2EN4cute5tupleIJNS1_1CILi128EEES4_NS3_ILi64EEEEEEN7cutlass6half_tEfNS7_4arch4Sm80ELb0ELb1ELb1ELb1ELb1ELb0ELb0ELb0ELi2ELi4ELi4ELi4ELb0EE3mmaINS_16FlashAttnBwdSm80ISB_NS_21CollectiveEpilogueBwdIS6_S8_SA_Li256ELb1ELb0ELi2EEENS_19SingleTileSchedulerILb1ELb0ELb0ELi128EEEE13SharedStorageENS1_6TensorINS1_11ArrayEngineIfLm32EEENS1_6LayoutINS2_IJNS2_IJNS3_ILi2EEESO_EEESO_NS3_ILi4EEEEEENS2_IJNS2_IJNS3_ILi1EEESO_EEESQ_NS3_ILi8EEEEEEEEEEEEbRKNSB_6ParamsERT0_S12_iNS2_IJiiiEEERT_ENKUliT_E_clIZSC_ISJ_SX_EbS10_S12_S12_iS13_S15_EUlRS16_iE_EEDaiS16_ENKUlvE1_clEv) ;  /* 0x0002d1b000007944 */ /* 0x022fea0003c00000 */
[----:B------:R1:W-:Y:S01]  /*22af0*/  STL [R1+0x770], RZ ;  /* 0x000770ff01007387 */ /* 0x0003e20000100800 */
[----:B------:R-:W-:-:S03]  /*22b00*/  MOV R5, RZ ;  /* 0x000000ff00057202 */ /* 0x000fc60000000f00 */
.L_x_3503:
[----:B------:R-:W-:Y:S01]  /*22b10*/  IMAD.MOV.U32 R81, RZ, RZ, R60 ;  /* 0x000000ffff517224 */ /* 0x000fe200078e003c */
[----:B-1----:R-:W-:Y:S02]  /*22b20*/  MOV R2, R59 ;  /* 0x0000003b00027202 */ /* 0x002fe40000000f00 */
[----:B------:R-:W-:Y:S02]  /*22b30*/  MOV R12, 0x22b50 ;  /* 0x00022b50000c7802 */ /* 0x000fe40000000f00 */
[----:B-1---5:R-:W-:Y:S05]  /*22b40*/  CALL.REL.NOINC `($_ZN7cutlass13device_kernelIN5flash19enable_sm80_to_sm89INS1_16FlashAttnBwdSm80INS1_25CollectiveMainloopBwdSm80ILi2ELi2EN4cute5tupleIJNS5_1CILi128EEES8_NS7_ILi64EEEEEENS_6half_tEfNS_4arch4Sm80ELb0ELb1ELb1ELb1ELb1ELb0ELb0ELb0ELi2ELi4ELi4ELi4ELb0EEENS1_21CollectiveEpilogueBwdISA_SB_SD_Li256ELb1ELb0ELi2EEENS1_19SingleTileSchedulerILb1ELb0ELb0ELi128EEEEEEEEEvNT_6ParamsE$_ZN4cute3eso3ESOILb0ELb0EJiiEEC2ERKiS4_) ;  /* 0xfffe50d000007944 */ /* 0x022fea0003c3ffff */
        /* <DEDUP_REMOVED lines=19> */
[----:B-1---5:R-:W-:Y:S05]  /*22c80*/  CALL.REL.NOINC `($_ZN7cutlass13device_kernelIN5flash19enable_sm80_to_sm89INS1_16FlashAttnBwdSm80INS1_25CollectiveMainloopBwdSm80ILi2ELi2EN4cute5tupleIJNS5_1CILi128EEES8_NS7_ILi64EEEEEENS_6half_tEfNS_4arch4Sm80ELb0ELb1ELb1ELb1ELb1ELb0ELb0ELb0ELi2ELi4ELi4ELi4ELb0EEENS1_21CollectiveEpilogueBwdISA_SB_SD_Li256ELb1ELb0ELi2EEENS1_19SingleTileSchedulerILb1ELb0ELb0ELi128EEEEEEEEEvNT_6ParamsE$_ZN4cute3eso3ESOILb0ELb0EJiiEEC2ERKiS4_) ;  /* 0xfffe4f9000007944 */ /* 0x022fea0003c3ffff */
        /* <DEDUP_REMOVED lines=21> */
[----:B------:R-:W-:Y:S05]  /*22de0*/  CALL.REL.NOINC `($_ZN7cutlass13device_kernelIN5flash19enable_sm80_to_sm89INS1_16FlashAttnBwdSm80INS1_25CollectiveMainloopBwdSm80ILi2ELi2EN4cute5tupleIJNS5_1CILi128EEES8_NS7_ILi64EEEEEENS_6half_tEfNS_4arch4Sm80ELb0ELb1ELb1ELb1ELb1ELb0ELb0ELb0ELi2ELi4ELi4ELi4ELb0EEENS1_21CollectiveEpilogueBwdISA_SB_SD_Li256ELb1ELb0ELi2EEENS1_19SingleTileSchedulerILb1ELb0ELb0ELi128EEEEEEEEEvNT_6ParamsE$_ZN4cute3eso3ESOILb0ELb0EJiiEEC2ERKiS4_) ;  /* 0xfffe4e3000007944 */ /* 0x000fea0003c3ffff */
        /* <DEDUP_REMOVED lines=19> */
[----:B-1----:R-:W-:Y:S05]  /*22f20*/  CALL.REL.NOINC `($_ZN7cutlass13device_kernelIN5flash19enable_sm80_to_sm89INS1_16FlashAttnBwdSm80INS1_25CollectiveMainloopBwdSm80ILi2ELi2EN4cute5tupleIJNS5_1CILi128EEES8_NS7_ILi64EEEEEENS_6half_tEfNS_4arch4Sm80ELb0ELb1ELb1ELb1ELb1ELb0ELb0ELb0ELi2ELi4ELi4ELi4ELb0EEENS1_21CollectiveEpilogueBwdISA_SB_SD_Li256ELb1ELb0ELi2EEENS1_19SingleTileSchedulerILb1ELb0ELb0ELi128EEEEEEEEEvNT_6ParamsE$_ZN4cute3eso3ESOILb0ELb0EJiiEEC2ERKiS4_) ;  /* 0xfffe4cf000007944 */ /* 0x002fea0003c3ffff */
        /* <DEDUP_REMOVED lines=13> */
[----:B-----5:R-:W-:Y:S05]  /*23000*/  CALL.REL.NOINC `($_ZN7cutlass13device_kernelIN5flash19enable_sm80_to_sm89INS1_16FlashAttnBwdSm80INS1_25CollectiveMainloopBwdSm80ILi2ELi2EN4cute5tupleIJNS5_1CILi128EEES8_NS7_ILi64EEEEEENS_6half_tEfNS_4arch4Sm80ELb0ELb1ELb1ELb1ELb1ELb0ELb0ELb0ELi2ELi4ELi4ELi4ELb0EEENS1_21CollectiveEpilogueBwdISA_SB_SD_Li256ELb1ELb0ELi2EEENS1_19SingleTileSchedulerILb1ELb0ELb0ELi128EEEEEEEEEvNT_6ParamsE$_ZN4cute3eso3ESOILb0ELb0EJiiEEC2ERKiS4_) ;  /* 0xfffe4c1000007944 */ /* 0x020fea0003c3ffff */
        /* <DEDUP_REMOVED lines=48> */
[----:B--2---:R-:W-:Y:S05]  /*23310*/  CALL.REL.NOINC `($_ZN7cutlass13device_kernelIN5flash19enable_sm80_to_sm89INS1_16FlashAttnBwdSm80INS1_25CollectiveMainloopBwdSm80ILi2ELi2EN4cute5tupleIJNS5_1CILi128EEES8_NS7_ILi64EEEEEENS_6half_tEfNS_4arch4Sm80ELb0ELb1ELb1ELb1ELb1ELb0ELb0ELb0ELi2ELi4ELi4ELi4ELb0EEENS1_21CollectiveEpilogueBwdISA_SB_SD_Li256ELb1ELb0ELi2EEENS1_19SingleTileSchedulerILb1ELb0ELb0ELi128EEEEEEEEEvNT_6ParamsE$_ZN4cute3eso3ESOILb1ELb0EJNS_6LayoutINS_5tupleIJNS3_IJNS_1CILi1EEENS4_ILi2EEEEEES6_NS4_ILi8EEEEEENS3_IJNS3_IJS5_S5_EEES6_NS4_ILi4EEEEEEEENS_10ViewEngineIPKN7cutlass5ArrayIfLi2ELb1EEEEEEEC2ERKSD_RKSK_) ;  /* 0xfffe5b6000007944 */ /* 0x004fea0003c3ffff */
[----:B------:R2:W5:Y:S01]  /*23320*/  LDL.64 R20, [R8] ;  /* 0x0000000008147983 */ /* 0x0005620000100a00 */
[----:B------:R-:W-:Y:S01]  /*23330*/  IMAD.MOV.U32 R16, RZ, RZ, R7 ;  /* 0x000000ffff107224 */ /* 0x000fe200078e0007 */
[----:B-1----:R-:W-:Y:S02]  /*23340*/  MOV R3, R6 ;  /* 0x0000000600037202 */ /* 0x002fe40000000f00 */
[----:B------:R-:W-:Y:S02]  /*23350*/  MOV R14, 0x23370 ;  /* 0x00023370000e7802 */ /* 0x000fe40000000f00 */
[----:B--2--5:R-:W-:Y:S05]  /*23360*/  CALL.REL.NOINC `($_ZN7cutlass13device_kernelIN5flash19enable_sm80_to_sm89INS1_16FlashAttnBwdSm80INS1_25CollectiveMainloopBwdSm80ILi2ELi2EN4cute5tupleIJNS5_1CILi128EEES8_NS7_ILi64EEEEEENS_6half_tEfNS_4arch4Sm80ELb0ELb1ELb1ELb1ELb1ELb0ELb0ELb0ELi2ELi4ELi4ELi4ELb0EEENS1_21CollectiveEpilogueBwdISA_SB_SD_Li256ELb1ELb0ELi2EEENS1_19SingleTileSchedulerILb1ELb0ELb0ELi128EEEEEEEEEvNT_6ParamsE$_ZN4cute3eso3ESOILb1ELb0EJNS_6LayoutINS_5tupleIJNS3_IJNS_1CILi1EEENS4_ILi2EEEEEES6_NS4_ILi8EEEEEENS3_IJNS3_IJS5_S5_EEES6_NS4_ILi4EEEEEEEENS_10ViewEngineIPN7cutlass5ArrayINSF_6half_tELi2ELb0EEEEEEEC2ERKSD_RKSK_) ;  /* 0xfffe5b6000007944 */ /* 0x024fea0003c3ffff */
[----:B------:R-:W-:Y:S01]  /*23370*/  ULDC.64 UR4, c[0x0][0x118] ;  /* 0x0000460000047ab9 */ /* 0x000fe20000000a00 */
[----:B-1----:R1:W5:Y:S04]  /*23380*/  LDL.64 R16, [R8] ;  /* 0x0000000008107983 */ /* 0x0023680000100a00 */
[----:B------:R1:W5:Y:S01]  /*23390*/  LD.E.64 R2, [R20.64] ;  /* 0x0000000414027980 */ /* 0x000362000c101b00 */
[----:B------:R-:W-:-:S03]  /*233a0*/  MOV R14, 0x233c0 ;  /* 0x000233c0000e7802 */ /* 0x000fc60000000f00 */
[----:B-1---5:R-:W-:Y:S05]  /*233b0*/  CALL.REL.NOINC `($_ZN7cutlass13device_kernelIN5flash19enable_sm80_to_sm89INS1_16FlashAttnBwdSm80INS1_25CollectiveMainloopBwdSm80ILi2ELi2EN4cute5tupleIJNS5_1CILi128EEES8_NS7_ILi64EEEEEENS_6half_tEfNS_4arch4Sm80ELb0ELb1ELb1ELb1ELb1ELb0ELb0ELb0ELi2ELi4ELi4ELi4ELb0EEENS1_21CollectiveEpilogueBwdISA_SB_SD_Li256ELb1ELb0ELi2EEENS1_19SingleTileSchedulerILb1ELb0ELb0ELi128EEEEEEEEEvNT_6ParamsE$_ZN73_INTERNAL_e48e4f46_37_flash_bwd_hdim64_fp16_softcap_sm80_cu_3fbc093a_281817__float22half2_rnE6float2) ;  /* 0xfffe70d000007944 */ /* 0x022fea0003c3ffff */
[----:B------:R-:W-:Y:S02]  /*233c0*/  MOV R14, 0x233e0 ;  /* 0x000233e0000e7802 */ /* 0x000fe40000000f00 */
[----:B-1----:R-:W-:Y:S05]  /*233d0*/  CALL.REL.NOINC `($_ZN7cutlass13device_kernelIN5flash19enable_sm80_to_sm89INS1_16FlashAttnBwdSm80INS1_25CollectiveMainloopBwdSm80ILi2ELi2EN4cute5tupleIJNS5_1CILi128EEES8_NS7_ILi64EEEEEENS_6half_tEfNS_4arch4Sm80ELb0ELb1ELb1ELb1ELb1ELb0ELb0ELb0ELi2ELi4ELi4ELi4ELb0EEENS1_21CollectiveEpilogueBwdISA_SB_SD_Li256ELb1ELb0ELi2EEENS1_19SingleTileSchedulerILb1ELb0ELb0ELi128EEEEEEEEEvNT_6ParamsE$_ZN7__half2aSEOKS_) ;  /* 0xfffe710000007944 */ /* 0x002fea0003c3ffff */
[----:B------:R-:W2:Y:S01]  /*233e0*/  LDL R15, [R1+0x770] ;  /* 0x00077000010f7983 */ /* 0x000ea20000100800 */
[----:B------:R-:W-:Y:S01]  /*233f0*/  ULDC.64 UR4, c[0x0][0x118] ;  /* 0x0000460000047ab9 */ /* 0x000fe20000000a00 */
[----:B------:R-:W-:-:S02]  /*23400*/  MOV R14, 0x23440 ;  /* 0x00023440000e7802 */ /* 0x000fc40000000f00 */
[----:B--2---:R2:W-:Y:S04]  /*23410*/  ST.E [R16.64], R15 ;  /* 0x0000000f10007985 */ /* 0x0045e8000c101904 */
[----:B-1----:R2:W5:Y:S02]  /*23420*/  LD.E.64 R2, [R20.64+0x8] ;  /* 0x0000080414027980 */ /* 0x002564000c101b00 */
[----:B--2--5:R-:W-:Y:S05]  /*23430*/  CALL.REL.NOINC `($_ZN7cutlass13device_kernelIN5flash19enable_sm80_to_sm89INS1_16FlashAttnBwdSm80INS1_25CollectiveMainloopBwdSm80ILi2ELi2EN4cute5tupleIJNS5_1CILi128EEES8_NS7_ILi64EEEEEENS_6half_tEfNS_4arch4Sm80ELb0ELb1ELb1ELb1ELb1ELb0ELb0ELb0ELi2ELi4ELi4ELi4ELb0EEENS1_21CollectiveEpilogueBwdISA_SB_SD_Li256ELb1ELb0ELi2EEENS1_19SingleTileSchedulerILb1ELb0ELb0ELi128EEEEEEEEEvNT_6ParamsE$_ZN73_INTERNAL_e48e4f46_37_flash_bwd_hdim64_fp16_softcap_sm80_cu_3fbc093a_281817__float22half2_rnE6float2) ;  /* 0xfffe705000007944 */ /* 0x024fea0003c3ffff */
[----:B------:R-:W-:Y:S02]  /*23440*/  MOV R14, 0x23460 ;  /* 0x00023460000e7802 */ /* 0x000fe40000000f00 */
[----:B-1----:R-:W-:Y:S05]  /*23450*/  CALL.REL.NOINC `($_ZN7cutlass13device_kernelIN5flash19enable_sm80_to_sm89INS1_16FlashAttnBwdSm80INS1_25CollectiveMainloopBwdSm80ILi2ELi2EN4cute5tupleIJNS5_1CILi128EEES8_NS7_ILi64EEEEEENS_6half_tEfNS_4arch4Sm80ELb0ELb1ELb1ELb1ELb1ELb0ELb0ELb0ELi2ELi4ELi4ELi4ELb0EEENS1_21CollectiveEpilogueBwdISA_SB_SD_Li256ELb1ELb0ELi2EEENS1_19SingleTileSchedulerILb1ELb0ELb0ELi128EEEEEEEEEvNT_6ParamsE$_ZN7__half2aSEOKS_) ;  /* 0xfffe708000007944 */ /* 0x002fea0003c3ffff */
[----:B------:R-:W2:Y:S01]  /*23460*/  LDL R15, [R1+0x770] ;  /* 0x00077000010f7983 */ /* 0x000ea20000100800 */
[----:B------:R-:W-:Y:S01]  /*23470*/  ULDC.64 UR4, c[0x0][0x118] ;  /* 0x0000460000047ab9 */ /* 0x000fe20000000a00 */
[----:B------:R-:W-:Y:S02]  /*23480*/  MOV R14, 0x234c0 ;  /* 0x000234c0000e7802 */ /* 0x000fe40000000f00 */
[----:B--2---:R2:W-:Y:S04]  /*23490*/  ST.E [R16.64+0x4], R15 ;  /* 0x0000040f10007985 */ /* 0x0045e8000c101904 */
[----:B-1----:R2:W5:Y:S02]  /*234a0*/  LD.E.64 R2, [R20.64+0x10] ;  /* 0x0000100414027980 */ /* 0x002564000c101b00 */
[----:B--2--5:R-:W-:Y:S05]  /*234b0*/  CALL.REL.NOINC `($_ZN7cutlass13device_kernelIN5flash19enable_sm80_to_sm89INS1_16FlashAttnBwdSm80INS1_25CollectiveMainloopBwdSm80ILi2ELi2EN4cute5tupleIJNS5_1CILi128EEES8_NS7_ILi64EEEEEENS_6half_tEfNS_4arch4Sm80ELb0ELb1ELb1ELb1ELb1ELb0ELb0ELb0ELi2ELi4ELi4ELi4ELb0EEENS1_21CollectiveEpilogueBwdISA_SB_SD_Li256ELb1ELb0ELi2EEENS1_19SingleTileSchedulerILb1ELb0ELb0ELi128EEEEEEEEEvNT_6ParamsE$_ZN73_INTERNAL_e48e4f46_37_flash_bwd_hdim64_fp16_softcap_sm80_cu_3fbc093a_281817__float22half2_rnE6float2) ;  /* 0xfffe6fd000007944 */ /* 0x024fea0003c3ffff */
[----:B------:R-:W-:Y:S02]  /*234c0*/  MOV R14, 0x234e0 ;  /* 0x000234e0000e7802 */ /* 0x000fe40000000f00 */
[----:B-1----:R-:W-:Y:S05]  /*234d0*/  CALL.REL.NOINC `($_ZN7cutlass13device_kernelIN5flash19enable_sm80_to_sm89INS1_16FlashAttnBwdSm80INS1_25CollectiveMainloopBwdSm80ILi2ELi2EN4cute5tupleIJNS5_1CILi128EEES8_NS7_ILi64EEEEEENS_6half_tEfNS_4arch4Sm80ELb0ELb1ELb1ELb1ELb1ELb0ELb0ELb0ELi2ELi4ELi4ELi4ELb0EEENS1_21CollectiveEpilogueBwdISA_SB_SD_Li256ELb1ELb0ELi2EEENS1_19SingleTileSchedulerILb1ELb0ELb0ELi128EEEEEEEEEvNT_6ParamsE$_ZN7__half2aSEOKS_) ;  /* 0xfffe700000007944 */ /* 0x002fea0003c3ffff */
[----:B------:R-:W2:Y:S01]  /*234e0*/  LDL R15, [R1+0x770] ;  /* 0x00077000010f7983 */ /* 0x000ea20000100800 */
[----:B------:R-:W-:Y:S01]  /*234f0*/  ULDC.64 UR4, c[0x0][0x118] ;  /* 0x0000460000047ab9 */ /* 0x000fe20000000a00 */
[----:B------:R-:W-:-:S02]  /*23500*/  MOV R14, 0x23540 ;  /* 0x00023540000e7802 */ /* 0x000fc40000000f00 */
[----:B--2---:R2:W-:Y:S04]  /*23510*/  ST.E [R16.64+0x8], R15 ;  /* 0x0000080f10007985 */ /* 0x0045e8000c101904 */
        /* <DEDUP_REMOVED lines=228> */
[----:B-1----:R-:W2:Y:S01]  /*24360*/  LDL R3, [R1+0x770] ;  /* 0x0007700001037983 */ /* 0x002ea20000100800 */
[----:B------:R-:W-:Y:S01]  /*24370*/  ULDC.64 UR4, c[0x0][0x118] ;  /* 0x0000460000047ab9 */ /* 0x000fe20000000a00 */
[----:B------:R-:W-:Y:S01]  /*24380*/  IMAD.MOV.U32 R2, RZ, RZ, R7 ;  /* 0x000000ffff027224 */ /* 0x000fe200078e0007 */
[----:B------:R-:W-:Y:S02]  /*24390*/  MOV R7, R6 ;  /* 0x0000000600077202 */ /* 0x000fe40000000f00 */
[----:B------:R-:W-:Y:S01]  /*243a0*/  MOV R6, 0x243d0 ;  /* 0x000243d000067802 */ /* 0x000fe20000000f00 */
[----:B--2---:R1:W-:Y:S04]  /*243b0*/  ST.E [R16.64+0x7c], R3 ;  /* 0x00007c0310007985 */ /* 0x0043e8000c101904 */
[----:B-1----:R-:W-:Y:S05]  /*243c0*/  CALL.REL.NOINC `($_ZN7cutlass13device_kernelIN5flash19enable_sm80_to_sm89INS1_16FlashAttnBwdSm80INS1_25CollectiveMainloopBwdSm80ILi2ELi2EN4cute5tupleIJNS5_1CILi128EEES8_NS7_ILi64EEEEEENS_6half_tEfNS_4arch4Sm80ELb0ELb1ELb1ELb1ELb1ELb0ELb0ELb0ELi2ELi4ELi4ELi4ELb0EEENS1_21CollectiveEpilogueBwdISA_SB_SD_Li256ELb1ELb0ELi2EEENS1_19SingleTileSchedulerILb1ELb0ELb0ELi128EEEEEEEEEvNT_6ParamsE$_ZN4cute3eso3ESOILb1ELb0EJNS_6LayoutINS_5tupleIJNS3_IJNS_1CILi1EEENS3_IJNS4_ILi4EEENS4_ILi2EEEEEEEEES7_S6_EEENS3_IJNS3_IJNS4_ILi0EEENS3_IJS5_NS4_ILi8EEEEEEEEES6_NS4_ILi16EEEEEEEENS_10ViewEngineIPN7cutlass6half_tEEEEEC2ERKSH_RKSM_) ;  /* 0xfffe4a0000007944 */ /* 0x002fea0003c3ffff */
[----:B------:R2:W5:Y:S04]  /*243d0*/  LDL.64 R16, [R61+0xb8] ;  /* 0x0000b8003d107983 */ /* 0x0005680000100a00 */
[----:B-1----:R2:W5:Y:S01]  /*243e0*/  LDL.64 R2, [R8] ;  /* 0x0000000008027983 */ /* 0x0025620000100a00 */
[----:B------:R-:W-:-:S03]  /*243f0*/  MOV R14, 0x24410 ;  /* 0x00024410000e7802 */ /* 0x000fc60000000f00 */
[----:B--2--5:R-:W-:Y:S05]  /*24400*/  CALL.REL.NOINC `($_ZN7cutlass13device_kernelIN5flash19enable_sm80_to_sm89INS1_16FlashAttnBwdSm80INS1_25CollectiveMainloopBwdSm80ILi2ELi2EN4cute5tupleIJNS5_1CILi128EEES8_NS7_ILi64EEEEEENS_6half_tEfNS_4arch4Sm80ELb0ELb1ELb1ELb1ELb1ELb0ELb0ELb0ELi2ELi4ELi4ELi4ELb0EEENS1_21CollectiveEpilogueBwdISA_SB_SD_Li256ELb1ELb0ELi2EEENS1_19SingleTileSchedulerILb1ELb0ELb0ELi128EEEEEEEEEvNT_6ParamsE$_ZN4cute3eso3ESOILb1ELb0EJNS_6LayoutINS_5tupleIJNS3_IJNS_1CILi1EEENS3_IJNS4_ILi2EEES6_EEEEEES6_NS4_ILi4EEEEEENS3_IJNS3_IJNS4_ILi0EEENS3_IJS5_S9_EEEEEES6_NS4_ILi8EEEEEEEENS_10ViewEngineIPjEEEEC2ERKSG_RKSJ_) ;  /* 0xfffe498000007944 */ /* 0x024fea0003c3ffff */
[----:B------:R-:W-:Y:S01]  /*24410*/  ULDC.64 UR4, c[0x0][0x118] ;  /* 0x0000460000047ab9 */ /* 0x000fe20000000a00 */
[----:B------:R2:W5:Y:S04]  /*24420*/  LDL.64 R14, [R8] ;  /* 0x00000000080e7983 */ /* 0x0005680000100a00 */
[----:B------:R-:W3:Y:S04]  /*24430*/  LD.E R18, [R16.64] ;  /* 0x0000000410127980 */ /* 0x000ee8000c101900 */
[----:B-1----:R-:W4:Y:S01]  /*24440*/  LD.E R6, [R16.64+0x4] ;  /* 0x0000040410067980 */ /* 0x002f22000c101900 */
[----:B------:R-:W-:-:S03]  /*24450*/  MOV R2, 0x24490 ;  /* 0x0002449000027802 */ /* 0x000fc60000000f00 */
[----:B---3--:R2:W-:Y:S04]  /*24460*/  STL [R1+0x794], R18 ;  /* 0x0007941201007387 */ /* 0x0085e80000100800 */
[----:B----4-:R2:W-:Y:S02]  /*24470*/  STL [R1+0x798], R6 ;  /* 0x0007980601007387 */ /* 0x0105e40000100800 */
[----:B--2--5:R-:W-:Y:S05]  /*24480*/  CALL.REL.NOINC `($_ZN7cutlass13device_kernelIN5flash19enable_sm80_to_sm89INS1_16FlashAttnBwdSm80INS1_25CollectiveMainloopBwdSm80ILi2ELi2EN4cute5tupleIJNS5_1CILi128EEES8_NS7_ILi64EEEEEENS_6half_tEfNS_4arch4Sm80ELb0ELb1ELb1ELb1ELb1ELb0ELb0ELb0ELi2ELi4ELi4ELi4ELb0EEENS1_21CollectiveEpilogueBwdISA_SB_SD_Li256ELb1ELb0ELi2EEENS1_19SingleTileSchedulerILb1ELb0ELb0ELi128EEEEEEEEEvNT_6ParamsE$_ZZN4cute6upcastILi2ENS_5tupleIJNS1_IJNS_1CILi1EEENS1_IJNS2_ILi2EEES4_S4_EEEEEES4_NS1_IJS4_S4_EEEEEENS1_IJNS1_IJNS2_ILi0EEENS1_IJS3_NS2_ILi512EEEiEEEEEENS2_ILi4096EEENS1_IJiNS2_ILi8192EEEEEEEEEEEDaRKT0_RKT1_ENKUlRKT_RKT0_E_clIS6_SC_EEDaSP_SS_) ;  /* 0xfffe6b1000007944 */ /* 0x024fea0003c3ffff */
[----:B------:R1:W5:Y:S01]  /*24490*/  LDL R2, [R1+0x798] ;  /* 0x0007980001027983 */ /* 0x0003620000100800 */
[----:B------:R-:W-:-:S03]  /*244a0*/  MOV R18, 0x244c0 ;  /* 0x000244c000127802 */ /* 0x000fc60000000f00 */
[----:B-1---5:R-:W-:Y:S05]  /*244b0*/  CALL.REL.NOINC `($_ZN7cutlass13device_kernelIN5flash19enable_sm80_to_sm89INS1_16FlashAttnBwdSm80INS1_25CollectiveMainloopBwdSm80ILi2ELi2EN4cute5tupleIJNS5_1CILi128EEES8_NS7_ILi64EEEEEENS_6half_tEfNS_4arch4Sm80ELb0ELb1ELb1ELb1ELb1ELb0ELb0ELb0ELi2ELi4ELi4ELi4ELb0EEENS1_21CollectiveEpilogueBwdISA_SB_SD_Li256ELb1ELb0ELi2EEENS1_19SingleTileSchedulerILb1ELb0ELb0ELi128EEEEEEEEEvNT_6ParamsE$_ZZN4cute6upcastILi2ENS_5tupleIJNS1_IJNS_1CILi1EEENS1_IJNS2_ILi2EEES4_S4_EEEEEES4_NS1_IJS4_S4_EEEEEENS1_IJNS1_IJNS2_ILi0EEENS1_IJS3_NS2_ILi512EEEiEEEEEENS2_ILi4096EEENS1_IJiNS2_ILi8192EEEEEEEEEEEDaRKT0_RKT1_ENKUlRKT_RKT0_E_clIS7_SF_EEDaSP_SS_) ;  /* 0xfffe6b4000007944 */ /* 0x022fea0003c3ffff */
[----:B------:R1:W-:Y:S01]  /*244c0*/  STL [R1+0x750], R2 ;  /* 0x0007500201007387 */ /* 0x0003e20000100800 */
[----:B------:R-:W-:-:S03]  /*244d0*/  MOV R18, 0x244f0 ;  /* 0x000244f000127802 */ /* 0x000fc60000000f00 */
[----:B-1----:R-:W-:Y:S05]  /*244e0*/  CALL.REL.NOINC `($_ZN7cutlass13device_kernelIN5flash19enable_sm80_to_sm89INS1_16FlashAttnBwdSm80INS1_25CollectiveMainloopBwdSm80ILi2ELi2EN4cute5tupleIJNS5_1CILi128EEES8_NS7_ILi64EEEEEENS_6half_tEfNS_4arch4Sm80ELb0ELb1ELb1ELb1ELb1ELb0ELb0ELb0ELi2ELi4ELi4ELi4ELb0EEENS1_21CollectiveEpilogueBwdISA_SB_SD_Li256ELb1ELb0ELi2EEENS1_19SingleTileSchedulerILb1ELb0ELb0ELi128EEEEEEEEEvNT_6ParamsE$_ZN4cute3eso3ESOILb0ELb0EJNS_5tupleIJNS_1CILi0EEENS2_IJNS3_ILi1EEENS3_ILi256EEEiEEEEEENS3_ILi2048EEENS2_IJiNS3_ILi4096EEEEEEEEC2ERKS8_RKS9_RKSB_) ;  /* 0xfffe2ad000007944 */ /* 0x002fea0003c3ffff */
[----:B------:R2:W5:Y:S04]  /*244f0*/  LDL R21, [R8] ;  /* 0x0000000008157983 */ /* 0x0005680000100800 */
[----:B-1----:R2:W5:Y:S01]  /*24500*/  LDL R3, [R8+0x4] ;  /* 0x0000040008037983 */ /* 0x0025620000100800 */
[----:B------:R-:W-:-:S03]  /*24510*/  MOV R18, 0x24530 ;  /* 0x0002453000127802 */ /* 0x000fc60000000f00 */
[----:B--2--5:R-:W-:Y:S05]  /*24520*/  CALL.REL.NOINC `($_ZN7cutlass13device_kernelIN5flash19enable_sm80_to_sm89INS1_16FlashAttnBwdSm80INS1_25CollectiveMainloopBwdSm80ILi2ELi2EN4cute5tupleIJNS5_1CILi128EEES8_NS7_ILi64EEEEEENS_6half_tEfNS_4arch4Sm80ELb0ELb1ELb1ELb1ELb1ELb0ELb0ELb0ELi2ELi4ELi4ELi4ELb0EEENS1_21CollectiveEpilogueBwdISA_SB_SD_Li256ELb1ELb0ELi2EEENS1_19SingleTileSchedulerILb1ELb0ELb0ELi128EEEEEEEEEvNT_6ParamsE$_ZN4cute5tupleIJNS0_IJNS0_IJNS_1CILi1EEENS0_IJS2_NS1_ILi2EEES3_EEEEEES3_NS0_IJS3_S3_EEEEEENS0_IJNS0_IJNS1_ILi0EEENS0_IJS2_NS1_ILi256EEEiEEEEEENS1_ILi2048EEENS0_IJiNS1_ILi4096EEEEEEEEEEEC2ERKS7_RKSF_) ;  /* 0xfffe584000007944 */ /* 0x024fea0003c3ffff */
[----:B------:R2:W5:Y:S04]  /*24530*/  LDL R7, [R8] ;  /* 0x0000000008077983 */ /* 0x0005680000100800 */
[----:B------:R2:W5:Y:S01]  /*24540*/  LDL R6, [R8+0x4] ;  /* 0x0000040008067983 */ /* 0x0005620000100800 */
[----:B-1----:R-:W-:-:S03]  /*24550*/  MOV R2, 0x24570 ;  /* 0x0002457000027802 */ /* 0x002fc60000000f00 */
[----:B--2--5:R-:W-:Y:S05]  /*24560*/  CALL.REL.NOINC `($_ZN7cutlass13device_kernelIN5flash19enable_sm80_to_sm89INS1_16FlashAttnBwdSm80INS1_25CollectiveMainloopBwdSm80ILi2ELi2EN4cute5tupleIJNS5_1CILi128EEES8_NS7_ILi64EEEEEENS_6half_tEfNS_4arch4Sm80ELb0ELb1ELb1ELb1ELb1ELb0ELb0ELb0ELi2ELi4ELi4ELi4ELb0EEENS1_21CollectiveEpilogueBwdISA_SB_SD_Li256ELb1ELb0ELi2EEENS1_19SingleTileSchedulerILb1ELb0ELb0ELi128EEEEEEEEEvNT_6ParamsE$_ZZN4cute7flattenINS_5tupleIJNS1_IJNS_1CILi0EEENS1_IJNS2_ILi1EEENS2_ILi512EEEiEEEEEENS2_ILi4096EEENS1_IJiNS2_ILi8192EEEEEEEEEEEDaRKT_ENKUlRKT_E_clIS7_EEDaSH_) ;  /* 0xfffe6b0000007944 */ /* 0x024fea0003c3ffff */
[----:B------:R-:W-:Y:S02]  /*24570*/  MOV R2, 0x24590 ;  /* 0x0002459000027802 */ /* 0x000fe40000000f00 */
[----:B------:R-:W-:Y:S05]  /*24580*/  CALL.REL.NOINC `($_ZN7cutlass13device_kernelIN5flash19enable_sm80_to_sm89INS1_16FlashAttnBwdSm80INS1_25CollectiveMainloopBwdSm80ILi2ELi2EN4cute5tupleIJNS5_1CILi128EEES8_NS7_ILi64EEEEEENS_6half_tEfNS_4arch4Sm80ELb0ELb1ELb1ELb1ELb1ELb0ELb0ELb0ELi2ELi4ELi4ELi4ELb0EEENS1_21CollectiveEpilogueBwdISA_SB_SD_Li256ELb1ELb0ELi2EEENS1_19SingleTileSchedulerILb1ELb0ELb0ELi128EEEEEEEEEvNT_6ParamsE$_ZZN4cute7flattenINS_5tupleIJNS1_IJNS_1CILi0EEENS1_IJNS2_ILi1EEENS2_ILi512EEEiEEEEEENS2_ILi4096EEENS1_IJiNS2_ILi8192EEEEEEEEEEEDaRKT_ENKUlRKT_E_clISA_EEDaSH_) ;  /* 0xfffe6b0000007944 */ /* 0x000fea0003c3ffff */
[----:B------:R-:W-:Y:S02]  /*24590*/  MOV R2, 0x245b0 ;  /* 0x000245b000027802 */ /* 0x000fe40000000f00 */
[----:B------:R-:W-:Y:S05]  /*245a0*/  CALL.REL.NOINC `($_ZN7cutlass13device_kernelIN5flash19enable_sm80_to_sm89INS1_16FlashAttnBwdSm80INS1_25CollectiveMainloopBwdSm80ILi2ELi2EN4cute5tupleIJNS5_1CILi128EEES8_NS7_ILi64EEEEEENS_6half_tEfNS_4arch4Sm80ELb0ELb1ELb1ELb1ELb1ELb0ELb0ELb0ELi2ELi4ELi4ELi4ELb0EEENS1_21CollectiveEpilogueBwdISA_SB_SD_Li256ELb1ELb0ELi2EEENS1_19SingleTileSchedulerILb1ELb0ELb0ELi128EEEEEEEEEvNT_6ParamsE$_ZZN4cute12filter_tupleINS_5tupleIJNS1_IJNS_1CILi0EEENS1_IJNS2_ILi1EEENS2_ILi512EEEiEEEEEENS2_ILi4096EEENS1_IJiNS2_ILi8192EEEEEEEEEZNS_7flattenISB_EEDaRKT_EUlRKT_E_EEDaSF_OT0_ENKUlDpSI_E_clIJNS1_IJS3_S4_S5_iEEENS1_IJS8_EEESA_EEEDaSM_) ;  /* 0xfffe5fc000007944 */ /* 0x000fea0003c3ffff */
[----:B------:R-:W-:Y:S02]  /*245b0*/  ULDC.64 UR4, c[0x0][0x118] ;  /* 0x0000460000047ab9 */ /* 0x000fe40000000a00 */
[----:B------:R1:W5:Y:S01]  /*245c0*/  LD.E.64 R2, [R16.64+0x8] ;  /* 0x0000080410027980 */ /* 0x000362000c101b00 */
[----:B------:R-:W-:-:S02]  /*245d0*/  MOV R38, R69 ;  /* 0x0000004500267202 */ /* 0x000fc40000000f00 */
[----:B------:R-:W-:Y:S02]  /*245e0*/  MOV R46, 0x24600 ;  /* 0x00024600002e7802 */ /* 0x000fe40000000f00 */
[----:B-1---5:R-:W-:Y:S05]  /*245f0*/  CALL.REL.NOINC `($_ZN7cutlass13device_kernelIN5flash19enable_sm80_to_sm89INS1_16FlashAttnBwdSm80INS1_25CollectiveMainloopBwdSm80ILi2ELi2EN4cute5tupleIJNS5_1CILi128EEES8_NS7_ILi64EEEEEENS_6half_tEfNS_4arch4Sm80ELb0ELb1ELb1ELb1ELb1ELb0ELb0ELb0ELi2ELi4ELi4ELi4ELb0EEENS1_21CollectiveEpilogueBwdISA_SB_SD_Li256ELb1ELb0ELi2EEENS1_19SingleTileSchedulerILb1ELb0ELb0ELi128EEEEEEEEEvNT_6ParamsE$_ZN4cute8smem_ptrIPN7cutlass6half_tEECI1NS_12iter_adaptorIS3_S4_EEES3_) ;  /* 0xfffe5d8000007944 */ /* 0x022fea0003c3ffff */
[----:B-1----:R1:W5:Y:S01]  /*24600*/  LDL.64 R2, [R8] ;  /* 0x0000000008027983 */ /* 0x0023620000100a00 */
[----:B------:R-:W-:-:S03]  /*24610*/  MOV R18, 0x24630 ;  /* 0x0002463000127802 */ /* 0x000fc60000000f00 */
[----:B-1---5:R-:W-:Y:S05]  /*24620*/  CALL.REL.NOINC `($_ZN7cutlass13device_kernelIN5flash19enable_sm80_to_sm89INS1_16FlashAttnBwdSm80INS1_25CollectiveMainloopBwdSm80ILi2ELi2EN4cute5tupleIJNS5_1CILi128EEES8_NS7_ILi64EEEEEENS_6half_tEfNS_4arch4Sm80ELb0ELb1ELb1ELb1ELb1ELb0ELb0ELb0ELi2ELi4ELi4ELi4ELb0EEENS1_21CollectiveEpilogueBwdISA_SB_SD_Li256ELb1ELb0ELi2EEENS1_19SingleTileSchedulerILb1ELb0ELb0ELi128EEEEEEEEEvNT_6ParamsE$_ZN4cute8smem_ptrIPjECI1NS_12iter_adaptorIS1_S2_EEES1_) ;  /* 0xfffe5e1000007944 */ /* 0x022fea0003c3ffff */
[----:B------:R-:W2:Y:S01]  /*24630*/  LDL.64 R20, [R8] ;  /* 0x0000000008147983 */ /* 0x000ea20000100a00 */
[----:B-1----:R-:W-:Y:S01]  /*24640*/  IMAD.MOV.U32 R2, RZ, RZ, R7 ;  /* 0x000000ffff027224 */ /* 0x002fe200078e0007 */
[----:B------:R-:W-:Y:S02]  /*24650*/  MOV R3, R6 ;  /* 0x0000000600037202 */ /* 0x000fe40000000f00 */
[----:B------:R-:W-:Y:S01]  /*24660*/  MOV R16, 0x24690 ;  /* 0x0002469000107802 */ /* 0x000fe20000000f00 */
[----:B--2---:R1:W-:Y:S04]  /*24670*/  STL.64 [R1+0x750], R20 ;  /* 0x0007501401007387 */ /* 0x0043e80000100a00 */
[----:B-1----:R-:W-:Y:S05]  /*24680*/  CALL.REL.NOINC `($_ZN7cutlass13device_kernelIN5flash19enable_sm80_to_sm89INS1_16FlashAttnBwdSm80INS1_25CollectiveMainloopBwdSm80ILi2ELi2EN4cute5tupleIJNS5_1CILi128EEES8_NS7_ILi64EEEEEENS_6half_tEfNS_4arch4Sm80ELb0ELb1ELb1ELb1ELb1ELb0ELb0ELb0ELi2ELi4ELi4ELi4ELb0EEENS1_21CollectiveEpilogueBwdISA_SB_SD_Li256ELb1ELb0ELi2EEENS1_19SingleTileSchedulerILb1ELb0ELb0ELi128EEEEEEEEEvNT_6ParamsE$_ZN4cute3eso3ESOILb0ELb0EJNS_6LayoutINS_5tupleIJNS3_IJNS_1CILi1EEENS3_IJS5_NS4_ILi2EEES6_EEEEEES6_NS3_IJS6_S6_EEEEEENS3_IJNS3_IJNS4_ILi0EEENS3_IJS5_NS4_ILi256EEEiEEEEEENS4_ILi2048EEENS3_IJiNS4_ILi4096EEEEEEEEEEENS_10ViewEngineINS_8smem_ptrIPjEEEEEEC2ERKSJ_RKSO_) ;  /* 0xfffe2c7000007944 */ /* 0x002fea0003c3ffff */
        /* <DEDUP_REMOVED lines=84> */
[----:B----4-:R-:W-:Y:S05]  /*24bd0*/  CALL.REL.NOINC `($_ZN7cutlass13device_kernelIN5flash19enable_sm80_to_sm89INS1_16FlashAttnBwdSm80INS1_25CollectiveMainloopBwdSm80ILi2ELi2EN4cute5tupleIJNS5_1CILi128EEES8_NS7_ILi64EEEEEENS_6half_tEfNS_4arch4Sm80ELb0ELb1ELb1ELb1ELb1ELb0ELb0ELb0ELi2ELi4ELi4ELi4ELb0EEENS1_21CollectiveEpilogueBwdISA_SB_SD_Li256ELb1ELb0ELi2EEENS1_19SingleTileSchedulerILb1ELb0ELb0ELi128EEEEEEEEEvNT_6ParamsE$_ZN4cute3eso3ESOILb1ELb0EJNS_6LayoutINS_5tupleIJNS3_IJNS_1CILi1EEENS4_ILi2EEEEEES6_NS4_ILi8EEEEEENS3_IJNS3_IJS5_S5_EEES6_NS4_ILi4EEEEEEEENS_10ViewEngineIPKN7cutlass5ArrayIfLi2ELb1EEEEEEEC2ERKSD_RKSK_) ;  /* 0xfffe42a000007944 */ /* 0x010fea0003c3ffff */
[----:B------:R2:W5:Y:S01]  /*24be0*/  LDL.64 R20, [R8] ;  /* 0x0000000008147983 */ /* 0x0005620000100a00 */
[----:B------:R-:W-:Y:S01]  /*24bf0*/  IMAD.MOV.U32 R16, RZ, RZ, R6 ;  /* 0x000000ffff107224 */ /* 0x000fe200078e0006 */
[----:B-1----:R-:W-:-:S02]  /*24c00*/  MOV R3, R7 ;  /* 0x0000000700037202 */ /* 0x002fc40000000f00 */
        /* <DEDUP_REMOVED lines=11> */
[----:B------:R-:W-:Y:S02]  /*24cc0*/  MOV R14, 0x24d00 ;  /* 0x00024d00000e7802 */ /* 0x000fe40000000f00 */
[----:B--2---:R2:W-:Y:S04]  /*24cd0*/  ST.E [R16.64], R15 ;  /* 0x0000000f10007985 */ /* 0x0045e8000c101904 */
        /* <DEDUP_REMOVED lines=244> */
[----:B-1----:R-:W2:Y:S01]  /*25c20*/  LDL R3, [R1+0x770] ;  /* 0x0007700001037983 */ /* 0x002ea20000100800 */
[----:B------:R-:W-:Y:S01]  /*25c30*/  ULDC.64 UR4, c[0x0][0x118] ;  /* 0x0000460000047ab9 */ /* 0x000fe20000000a00 */
[----:B------:R-:W-:-:S02]  /*25c40*/  MOV R2, R6 ;  /* 0x0000000600027202 */ /* 0x000fc40000000f00 */
[----:B------:R-:W-:Y:S01]  /*25c50*/  MOV R6, 0x25c90 ;  /* 0x00025c9000067802 */ /* 0x000fe20000000f00 */
[----:B--2---:R1:W-:Y:S04]  /*25c60*/  ST.E [R16.64+0x7c], R3 ;  /* 0x00007c0310007985 */ /* 0x0043e8000c101904 */
[----:B------:R-:W-:Y:S06]  /*25c70*/  BAR.SYNC.DEFER_BLOCKING 0x0 ;  /* 0x0000000000007b1d */ /* 0x000fec0000010000 */
[----:B-1----:R-:W-:Y:S05]  /*25c80*/  CALL.REL.NOINC `($_ZN7cutlass13device_kernelIN5flash19enable_sm80_to_sm89INS1_16FlashAttnBwdSm80INS1_25CollectiveMainloopBwdSm80ILi2ELi2EN4cute5tupleIJNS5_1CILi128EEES8_NS7_ILi64EEEEEENS_6half_tEfNS_4arch4Sm80ELb0ELb1ELb1ELb1ELb1ELb0ELb0ELb0ELi2ELi4ELi4ELi4ELb0EEENS1_21CollectiveEpilogueBwdISA_SB_SD_Li256ELb1ELb0ELi2EEENS1_19SingleTileSchedulerILb1ELb0ELb0ELi128EEEEEEEEEvNT_6ParamsE$_ZN4cute3eso3ESOILb1ELb0EJNS_6LayoutINS_5tupleIJNS3_IJNS_1CILi1EEENS3_IJNS4_ILi4EEENS4_ILi2EEEEEEEEES7_S6_EEENS3_IJNS3_IJNS4_ILi0EEENS3_IJS5_NS4_ILi8EEEEEEEEES6_NS4_ILi16EEEEEEEENS_10ViewEngineIPN7cutlass6half_tEEEEEC2ERKSH_RKSM_) ;  /* 0xfffe314000007944 */ /* 0x002fea0003c3ffff */
[----:B------:R2:W5:Y:S04]  /*25c90*/  LDL.64 R16, [R61+0xc0] ;  /* 0x0000c0003d107983 */ /* 0x0005680000100a00 */
[----:B-1----:R2:W5:Y:S01]  /*25ca0*/  LDL.64 R2, [R8] ;  /* 0x0000000008027983 */ /* 0x0025620000100a00 */
[----:B------:R-:W-:-:S03]  /*25cb0*/  MOV R14, 0x25cd0 ;  /* 0x00025cd0000e7802 */ /* 0x000fc60000000f00 */
[----:B--2--5:R-:W-:Y:S05]  /*25cc0*/  CALL.REL.NOINC `($_ZN7cutlass13device_kernelIN5flash19enable_sm80_to_sm89INS1_16FlashAttnBwdSm80INS1_25CollectiveMainloopBwdSm80ILi2ELi2EN4cute5tupleIJNS5_1CILi128EEES8_NS7_ILi64EEEEEENS_6half_tEfNS_4arch4Sm80ELb0ELb1ELb1ELb1ELb1ELb0ELb0ELb0ELi2ELi4ELi4ELi4ELb0EEENS1_21CollectiveEpilogueBwdISA_SB_SD_Li256ELb1ELb0ELi2EEENS1_19SingleTileSchedulerILb1ELb0ELb0ELi128EEEEEEEEEvNT_6ParamsE$_ZN4cute3eso3ESOILb1ELb0EJNS_6LayoutINS_5tupleIJNS3_IJNS_1CILi1EEENS3_IJNS4_ILi2EEES6_EEEEEES6_NS4_ILi4EEEEEENS3_IJNS3_IJNS4_ILi0EEENS3_IJS5_S9_EEEEEES6_NS4_ILi8EEEEEEEENS_10ViewEngineIPjEEEEC2ERKSG_RKSJ_) ;  /* 0xfffe30c000007944 */ /* 0x024fea0003c3ffff */
[----:B------:R-:W-:Y:S01]  /*25cd0*/  ULDC.64 UR4, c[0x0][0x118] ;  /* 0x0000460000047ab9 */ /* 0x000fe20000000a00 */
[----:B-1----:R1:W5:Y:S04]  /*25ce0*/  LDL.64 R6, [R8] ;  /* 0x0000000008067983 */ /* 0x0023680000100a00 */
[----:B------:R-:W2:Y:S04]  /*25cf0*/  LD.E R18, [R16.64] ;  /* 0x0000000410127980 */ /* 0x000ea8000c101900 */
[----:B------:R-:W3:Y:S01]  /*25d00*/  LD.E R14, [R16.64+0x4] ;  /* 0x00000404100e7980 */ /* 0x000ee2000c101900 */
[----:B------:R-:W-:-:S03]  /*25d10*/  MOV R2, 0x25d50 ;  /* 0x00025d5000027802 */ /* 0x000fc60000000f00 */
[----:B--2---:R1:W-:Y:S04]  /*25d20*/  STL [R1+0x794], R18 ;  /* 0x0007941201007387 */ /* 0x0043e80000100800 */
[----:B---3--:R1:W-:Y:S02]  /*25d30*/  STL [R1+0x798], R14 ;  /* 0x0007980e01007387 */ /* 0x0083e40000100800 */
[----:B-1---5:R-:W-:Y:S05]  /*25d40*/  CALL.REL.NOINC `($_ZN7cutlass13device_kernelIN5flash19enable_sm80_to_sm89INS1_16FlashAttnBwdSm80INS1_25CollectiveMainloopBwdSm80ILi2ELi2EN4cute5tupleIJNS5_1CILi128EEES8_NS7_ILi64EEEEEENS_6half_tEfNS_4arch4Sm80ELb0ELb1ELb1ELb1ELb1ELb0ELb0ELb0ELi2ELi4ELi4ELi4ELb0EEENS1_21CollectiveEpilogueBwdISA_SB_SD_Li256ELb1ELb0ELi2EEENS1_19SingleTileSchedulerILb1ELb0ELb0ELi128EEEEEEEEEvNT_6ParamsE$_ZZN4cute6upcastILi2ENS_5tupleIJNS1_IJNS_1CILi1EEENS1_IJNS2_ILi2EEES4_S4_EEEEEES4_NS1_IJS4_S4_EEEEEENS1_IJNS1_IJNS2_ILi0EEENS1_IJS3_NS2_ILi512EEEiEEEEEENS2_ILi4096EEENS1_IJiNS2_ILi8192EEEEEEEEEEEDaRKT0_RKT1_ENKUlRKT_RKT0_E_clIS6_SC_EEDaSP_SS_) ;  /* 0xfffe525000007944 */ /* 0x022fea0003c3ffff */
        /* <DEDUP_REMOVED lines=108> */
[----:B-1---5:R-:W-:Y:S05]  /*26410*/  CALL.REL.NOINC `($_ZN7cutlass13device_kernelIN5flash19enable_sm80_to_sm89INS1_16FlashAttnBwdSm80INS1_25CollectiveMainloopBwdSm80ILi2ELi2EN4cute5tupleIJNS5_1CILi128EEES8_NS7_ILi64EEEEEENS_6half_tEfNS_4arch4Sm80ELb0ELb1ELb1ELb1ELb1ELb0ELb0ELb0ELi2ELi4ELi4ELi4ELb0EEENS1_21CollectiveEpilogueBwdISA_SB_SD_Li256ELb1ELb0ELi2EEENS1_19SingleTileSchedulerILb1ELb0ELb0ELi128EEEEEEEEEvNT_6ParamsE$_ZN4cute8smem_ptrIPN7cutlass6half_tEECI1NS_12iter_adaptorIS3_S4_EEES3_) ;  /* 0xfffe3f6000007944 */ /* 0x022fea0003c3ffff */
[----:B-1----:R1:W5:Y:S01]  /*26420*/  LDL.64 R2, [R8] ;  /* 0x0000000008027983 */ /* 0x0023620000100a00 */
[----:B------:R-:W-:-:S03]  /*26430*/  MOV R6, 0x26450 ;  /* 0x0002645000067802 */ /* 0x000fc60000000f00 */
[----:B-1---5:R-:W-:Y:S05]  /*26440*/  CALL.REL.NOINC `($_ZN7cutlass13device_kernelIN5flash19enable_sm80_to_sm89INS1_16FlashAttnBwdSm80INS1_25CollectiveMainloopBwdSm80ILi2ELi2EN4cute5tupleIJNS5_1CILi128EEES8_NS7_ILi64EEEEEENS_6half_tEfNS_4arch4Sm80ELb0ELb1ELb1ELb1ELb1ELb0ELb0ELb0ELi2ELi4ELi4ELi4ELb0EEENS1_21CollectiveEpilogueBwdISA_SB_SD_Li256ELb1ELb0ELi2EEENS1_19SingleTileSchedulerILb1ELb0ELb0ELi128EEEEEEEEEvNT_6ParamsE$_ZN4cute3eso3ESOILb1ELb0EJNS_14ComposedLayoutINS_7SwizzleILi3ELi3ELi3EEENS_1CILj0EEENS_6LayoutINS_5tupleIJNS5_ILi64EEENS5_ILi128EEEEEENS8_IJNS5_ILi1EEES9_EEEEEEENS_10ViewEngineINS_8smem_ptrIPN7cutlass6half_tEEEEEEEC2ERKSF_RKSM_) ;  /* 0xfffe1f4000007944 */ /* 0x022fea0003c3ffff */
[----:B-1----:R1:W5:Y:S01]  /*26450*/  LDL.64 R2, [R1+0x758] ;  /* 0x0007580001027983 */ /* 0x0023620000100a00 */
[----:B------:R-:W-:-:S03]  /*26460*/  MOV R6, 0x26480 ;  /* 0x0002648000067802 */ /* 0x000fc60000000f00 */
[----:B-1---5:R-:W-:Y:S05]  /*26470*/  CALL.REL.NOINC `($_ZN7cutlass13device_kernelIN5flash19enable_sm80_to_sm89INS1_16FlashAttnBwdSm80INS1_25CollectiveMainloopBwdSm80ILi2ELi2EN4cute5tupleIJNS5_1CILi128EEES8_NS7_ILi64EEEEEENS_6half_tEfNS_4arch4Sm80ELb0ELb1ELb1ELb1ELb1ELb0ELb0ELb0ELi2ELi4ELi4ELi4ELb0EEENS1_21CollectiveEpilogueBwdISA_SB_SD_Li256ELb1ELb0ELi2EEENS1_19SingleTileSchedulerILb1ELb0ELb0ELi128EEEEEEEEEvNT_6ParamsE$_ZN4cute3eso3ESOILb1ELb0EJNS_14ComposedLayoutINS_7SwizzleILi3ELi3ELi3EEENS_1CILj0EEENS_6LayoutINS_5tupleIJNS8_IJNS8_IJNS5_ILi4EEENS5_ILi8EEEEEENS8_IJNS5_ILi2EEENS5_ILi1EEEEEEEEENS8_IJNS8_IJSC_SC_EEESB_EEEEEENS8_IJNS8_IJNS8_IJNS5_ILi128EEESD_EEENS8_IJSA_NS5_ILi0EEEEEEEEENS8_IJNS8_IJNS5_ILi64EEENS5_ILi512EEEEEENS8_IJNS5_ILi16EEENS5_ILi1024EEEEEEEEEEEEEEEENS_10ViewEngineINS_8smem_ptrIPN7cutlass6half_tEEEEEEEC2ERKSX_RKS14_) ;  /* 0xfffe1f9000007944 */ /* 0x022fea0003c3ffff */
        /* <DEDUP_REMOVED lines=31> */
[----:B------:R-:W-:Y:S02]  /*26670*/  MOV R3, R4 ;  /* 0x0000000400037202 */ /* 0x000fe40000000f00 */
[----:B------:R-:W-:Y:S02]  /*26680*/  MOV R4, 0x266a0 ;  /* 0x000266a000047802 */ /* 0x000fe40000000f00 */
[----:B------:R-:W-:Y:S05]  /*26690*/  CALL.REL.NOINC `($_ZN7cutlass13device_kernelIN5flash19enable_sm80_to_sm89INS1_16FlashAttnBwdSm80INS1_25CollectiveMainloopBwdSm80ILi2ELi2EN4cute5tupleIJNS5_1CILi128EEES8_NS7_ILi64EEEEEENS_6half_tEfNS_4arch4Sm80ELb0ELb1ELb1ELb1ELb1ELb0ELb0ELb0ELi2ELi4ELi4ELi4ELb0EEENS1_21CollectiveEpilogueBwdISA_SB_SD_Li256ELb1ELb0ELi2EEENS1_19SingleTileSchedulerILb1ELb0ELb0ELi128EEEEEEEEEvNT_6ParamsE$_ZZN4cute13to_mixed_bitsINS_5tupleIJNS1_IJNS_1CILi4EEENS2_ILi8EEEEEENS2_ILi2EEENS2_ILi1EEEEEENS1_IJNS1_IJNS2_ILi128EEENS2_ILi0EEEEEES4_SA_EEENS1_IJNS1_IJiiEEEiSA_EEEEEDaRKT_RKT0_RKT1_ENKUlRKT_RKT0_RKT1_E_clIS5_SB_SD_EEDaSQ_ST_SW_) ;  /* 0xfffe41c000007944 */ /* 0x000fea0003c3ffff */
[----:B------:R-:W-:Y:S02]  /*266a0*/  MOV R6, 0x266c0 ;  /* 0x000266c000067802 */ /* 0x000fe40000000f00 */
[----:B------:R-:W-:Y:S05]  /*266b0*/  CALL.REL.NOINC `($_ZN7cutlass13device_kernelIN5flash19enable_sm80_to_sm89INS1_16FlashAttnBwdSm80INS1_25CollectiveMainloopBwdSm80ILi2ELi2EN4cute5tupleIJNS5_1CILi128EEES8_NS7_ILi64EEEEEENS_6half_tEfNS_4arch4Sm80ELb0ELb1ELb1ELb1ELb1ELb0ELb0ELb0ELi2ELi4ELi4ELi4ELb0EEENS1_21CollectiveEpilogueBwdISA_SB_SD_Li256ELb1ELb0ELi2EEENS1_19SingleTileSchedulerILb1ELb0ELb0ELi128EEEEEEEEEvNT_6ParamsE$_ZZN4cute13to_mixed_bitsINS_5tupleIJNS1_IJNS_1CILi4EEENS2_ILi8EEEEEENS2_ILi2EEENS2_ILi1EEEEEENS1_IJNS1_IJNS2_ILi128EEENS2_ILi0EEEEEES4_SA_EEENS1_IJNS1_IJiiEEEiSA_EEEEEDaRKT_RKT0_RKT1_ENKUlRKT_RKT0_RKT1_E_clIS6_S4_iEEDaSQ_ST_SW_) ;  /* 0xfffe41e000007944 */ /* 0x000fea0003c3ffff */
[----:B------:R-:W-:Y:S02]  /*266c0*/  MOV R5, R4 ;  /* 0x0000000400057202 */ /* 0x000fe40000000f00 */
[----:B------:R-:W-:Y:S02]  /*266d0*/  MOV R4, 0x266f0 ;  /* 0x000266f000047802 */ /* 0x000fe40000000f00 */
[----:B------:R-:W-:Y:S05]  /*266e0*/  CALL.REL.NOINC `($_ZN7cutlass13device_kernelIN5flash19enable_sm80_to_sm89INS1_16FlashAttnBwdSm80INS1_25CollectiveMainloopBwdSm80ILi2ELi2EN4cute5tupleIJNS5_1CILi128EEES8_NS7_ILi64EEEEEENS_6half_tEfNS_4arch4Sm80ELb0ELb1ELb1ELb1ELb1ELb0ELb0ELb0ELi2ELi4ELi4ELi4ELb0EEENS1_21CollectiveEpilogueBwdISA_SB_SD_Li256ELb1ELb0ELi2EEENS1_19SingleTileSchedulerILb1ELb0ELb0ELi128EEEEEEEEEvNT_6ParamsE$_ZZN4cute13to_mixed_bitsINS_5tupleIJNS1_IJNS_1CILi4EEENS2_ILi8EEEEEENS2_ILi2EEENS2_ILi1EEEEEENS1_IJNS1_IJNS2_ILi128EEENS2_ILi0EEEEEES4_SA_EEENS1_IJNS1_IJiiEEEiSA_EEEEEDaRKT_RKT0_RKT1_ENKUlDpRKT_E_clIJNS_9MixedBitsILj0ELj384EEENSU_ILj0ELj8EEENS2_ILj0EEEEEEDaSR_) ;  /* 0xfffe413000007944 */ /* 0x000fea0003c3ffff */
        /* <DEDUP_REMOVED lines=13> */
[----:B-1----:R-:W-:Y:S05]  /*267c0*/  CALL.REL.NOINC `($_ZN7cutlass13device_kernelIN5flash19enable_sm80_to_sm89INS1_16FlashAttnBwdSm80INS1_25CollectiveMainloopBwdSm80ILi2ELi2EN4cute5tupleIJNS5_1CILi128EEES8_NS7_ILi64EEEEEENS_6half_tEfNS_4arch4Sm80ELb0ELb1ELb1ELb1ELb1ELb0ELb0ELb0ELi2ELi4ELi4ELi4ELb0EEENS1_21CollectiveEpilogueBwdISA_SB_SD_Li256ELb1ELb0ELi2EEENS1_19SingleTileSchedulerILb1ELb0ELb0ELi128EEEEEEEEEvNT_6ParamsE$_ZN4cute3eso3ESOILb1ELb0EJNS_1CILi8EEEiiEEC2ERKS3_RKiS8_) ;  /* 0xfffe1f2000007944 */ /* 0x002fea0003c3ffff */
[----:B-1----:R1:W5:Y:S01]  /*267d0*/  LDL.64 R2, [R1+0x758] ;  /* 0x0007580001027983 */ /* 0x0023620000100a00 */
[----:B------:R-:W-:Y:S01]  /*267e0*/  IMAD.MOV.U32 R5, RZ, RZ, 0x48 ;  /* 0x00000048ff057424 */ /* 0x000fe200078e00ff */
[----:B------:R-:W-:Y:S01]  /*267f0*/  LOP3.LUT P0, RZ, R6, 0x8, RZ, 0xc0, !PT ;  /* 0x0000000806ff7812 */ /* 0x000fe2000780c0ff */
[----:B------:R-:W-:Y:S01]  /*26800*/  IMAD.MOV.U32 R81, RZ, RZ, R60 ;  /* 0x000000ffff517224 */ /* 0x000fe200078e003c */
[----:B------:R-:W-:-:S02]  /*26810*/  MOV R26, 0x26840 ;  /* 0x00026840001a7802 */ /* 0x000fc40000000f00 */
[----:B------:R-:W-:-:S04]  /*26820*/  SEL R5, R5, 0x38, !P0 ;  /* 0x0000003805057807 */ /* 0x000fc80004000000 */
[----:B-1---5:R-:W-:Y:S05]  /*26830*/  CALL.REL.NOINC `($_ZN7cutlass13device_kernelIN5flash19enable_sm80_to_sm89INS1_16FlashAttnBwdSm80INS1_25CollectiveMainloopBwdSm80ILi2ELi2EN4cute5tupleIJNS5_1CILi128EEES8_NS7_ILi64EEEEEENS_6half_tEfNS_4arch4Sm80ELb0ELb1ELb1ELb1ELb1ELb0ELb0ELb0ELi2ELi4ELi4ELi4ELb0EEENS1_21CollectiveEpilogueBwdISA_SB_SD_Li256ELb1ELb0ELi2EEENS1_19SingleTileSchedulerILb1ELb0ELb0ELi128EEEEEEEEEvNT_6ParamsE$_ZN4cute3eso3ESOILb0ELb1EJiNS_1CILi144EEENS2_ILi288EEEEEC2ERKiRKS3_RKS4_) ;  /* 0xfffe186000007944 */ /* 0x022fea0003c3ffff */
[----:B------:R-:W2:Y:S01]  /*26840*/  LDL R16, [R1+0x758] ;  /* 0x0007580001107983 */ /* 0x000ea20000100800 */
[----:B------:R-:W-:Y:S01]  /*26850*/  IMAD.MOV.U32 R81, RZ, RZ, R60 ;  /* 0x000000ffff517224 */ /* 0x000fe200078e003c */
[----:B-1----:R-:W-:Y:S02]  /*26860*/  MOV R4, R10 ;  /* 0x0000000a00047202 */ /* 0x002fe40000000f00 */
[----:B------:R-:W-:Y:S01]  /*26870*/  MOV R26, 0x268a0 ;  /* 0x000268a0001a7802 */ /* 0x000fe20000000f00 */
[----:B--2---:R1:W-:Y:S04]  /*26880*/  STL [R1+0x790], R16 ;  /* 0x0007901001007387 */ /* 0x0043e80000100800 */
[----:B-1----:R-:W-:Y:S05]  /*26890*/  CALL.REL.NOINC `($_ZN7cutlass13device_kernelIN5flash19enable_sm80_to_sm89INS1_16FlashAttnBwdSm80INS1_25CollectiveMainloopBwdSm80ILi2ELi2EN4cute5tupleIJNS5_1CILi128EEES8_NS7_ILi64EEEEEENS_6half_tEfNS_4arch4Sm80ELb0ELb1ELb1ELb1ELb1ELb0ELb0ELb0ELi2ELi4ELi4ELi4ELb0EEENS1_21CollectiveEpilogueBwdISA_SB_SD_Li256ELb1ELb0ELi2EEENS1_19SingleTileSchedulerILb1ELb0ELb0ELi128EEEEEEEEEvNT_6ParamsE$_ZN4cute3eso3ESOILb1ELb0EJNS_1CILi1EEENS_5tupleIJNS2_ILi8EEEiiEEENS2_ILi64EEENS4_IJiNS2_ILi144EEENS2_ILi288EEEEEENS2_ILi512EEEEEC2ERKS3_RKS6_RKS7_RKSA_RKSB_) ;  /* 0xfffe1bf000007944 */ /* 0x002fea0003c3ffff */
[----:B-1----:R1:W5:Y:S04]  /*268a0*/  LDL R5, [R1+0x760] ;  /* 0x0007600001057983 */ /* 0x0023680000100800 */
[----:B------:R1:W5:Y:S01]  /*268b0*/  LDL.64 R2, [R1+0x758] ;  /* 0x0007580001027983 */ /* 0x0003620000100a00 */
[----:B------:R-:W-:-:S02]  /*268c0*/  MOV R81, R60 ;  /* 0x0000003c00517202 */ /* 0x000fc40000000f00 */
[----:B------:R-:W-:Y:S02]  /*268d0*/  MOV R26, 0x268f0 ;  /* 0x000268f0001a7802 */ /* 0x000fe40000000f00 */
[----:B-1---5:R-:W-:Y:S05]  /*268e0*/  CALL.REL.NOINC `($_ZN7cutlass13device_kernelIN5flash19enable_sm80_to_sm89INS1_16FlashAttnBwdSm80INS1_25CollectiveMainloopBwdSm80ILi2ELi2EN4cute5tupleIJNS5_1CILi128EEES8_NS7_ILi64EEEEEENS_6half_tEfNS_4arch4Sm80ELb0ELb1ELb1ELb1ELb1ELb0ELb0ELb0ELi2ELi4ELi4ELi4ELb0EEENS1_21CollectiveEpilogueBwdISA_SB_SD_Li256ELb1ELb0ELi2EEENS1_19SingleTileSchedulerILb1ELb0ELb0ELi128EEEEEEEEEvNT_6ParamsE$_ZN4cute5tupleIJNS0_IJNS_1CILi8EEENS0_IJNS1_ILi2EEES3_S3_EEENS1_ILi1EEES4_S5_EEENS0_IJS5_NS0_IJS2_iiEEENS1_ILi64EEENS0_IJiNS1_ILi144EEENS1_ILi288EEEEEENS1_ILi512EEEEEEEEC2ERKS6_RKSD_) ;  /* 0xfffe388000007944 */ /* 0x022fea0003c3ffff */
[----:B------:R2:W5:Y:S04]  /*268f0*/  LDL R16, [R1+0x760] ;  /* 0x0007600001107983 */ /* 0x0005680000100800 */
[----:B-1----:R2:W5:Y:S01]  /*26900*/  LDL.64 R2, [R1+0x758] ;  /* 0x0007580001027983 */ /* 0x0025620000100a00 */
[----:B------:R-:W-:-:S03]  /*26910*/  MOV R4, 0x26930 ;  /* 0x0002693000047802 */ /* 0x000fc60000000f00 */
[----:B--2--5:R-:W-:Y:S05]  /*26920*/  CALL.REL.NOINC `($_ZN7cutlass13device_kernelIN5flash19enable_sm80_to_sm89INS1_16FlashAttnBwdSm80INS1_25CollectiveMainloopBwdSm80ILi2ELi2EN4cute5tupleIJNS5_1CILi128EEES8_NS7_ILi64EEEEEENS_6half_tEfNS_4arch4Sm80ELb0ELb1ELb1ELb1ELb1ELb0ELb0ELb0ELi2ELi4ELi4ELi4ELb0EEENS1_21CollectiveEpilogueBwdISA_SB_SD_Li256ELb1ELb0ELi2EEENS1_19SingleTileSchedulerILb1ELb0ELb0ELi128EEEEEEEEEvNT_6ParamsE$_ZZN4cute7flattenINS_5tupleIJNS_1CILi1EEENS1_IJNS2_ILi8EEEiiEEENS2_ILi64EEENS1_IJiNS2_ILi144EEENS2_ILi288EEEEEENS2_ILi512EEEEEEEEDaRKT_ENKUlRKT_E_clIS5_EEDaSH_) ;  /* 0xfffe478000007944 */ /* 0x024fea0003c3ffff */
[----:B------:R-:W-:Y:S02]  /*26930*/  MOV R3, R16 ;  /* 0x0000001000037202 */ /* 0x000fe40000000f00 */
[----:B------:R-:W-:Y:S02]  /*26940*/  MOV R4, 0x26960 ;  /* 0x0002696000047802 */ /* 0x000fe40000000f00 */
[----:B------:R-:W-:Y:S05]  /*26950*/  CALL.REL.NOINC `($_ZN7cutlass13device_kernelIN5flash19enable_sm80_to_sm89INS1_16FlashAttnBwdSm80INS1_25CollectiveMainloopBwdSm80ILi2ELi2EN4cute5tupleIJNS5_1CILi128EEES8_NS7_ILi64EEEEEENS_6half_tEfNS_4arch4Sm80ELb0ELb1ELb1ELb1ELb1ELb0ELb0ELb0ELi2ELi4ELi4ELi4ELb0EEENS1_21CollectiveEpilogueBwdISA_SB_SD_Li256ELb1ELb0ELi2EEENS1_19SingleTileSchedulerILb1ELb0ELb0ELi128EEEEEEEEEvNT_6ParamsE$_ZZN4cute7flattenINS_5tupleIJNS_1CILi1EEENS1_IJNS2_ILi8EEEiiEEENS2_ILi64EEENS1_IJiNS2_ILi144EEENS2_ILi288EEEEEENS2_ILi512EEEEEEEEDaRKT_ENKUlRKT_E_clIS9_EEDaSH_) ;  /* 0xfffe479000007944 */ /* 0x000fea0003c3ffff */
[----:B------:R-:W-:Y:S02]  /*26960*/  MOV R4, R2 ;  /* 0x0000000200047202 */ /* 0x000fe40000000f00 */
[----:B------:R-:W-:Y:S02]  /*26970*/  MOV R2, 0x26990 ;  /* 0x0002699000027802 */ /* 0x000fe40000000f00 */
[----:B------:R-:W-:Y:S05]  /*26980*/  CALL.REL.NOINC `($_ZN7cutlass13device_kernelIN5flash19enable_sm80_to_sm89INS1_16FlashAttnBwdSm80INS1_25CollectiveMainloopBwdSm80ILi2ELi2EN4cute5tupleIJNS5_1CILi128EEES8_NS7_ILi64EEEEEENS_6half_tEfNS_4arch4Sm80ELb0ELb1ELb1ELb1ELb1ELb0ELb0ELb0ELi2ELi4ELi4ELi4ELb0EEENS1_21CollectiveEpilogueBwdISA_SB_SD_Li256ELb1ELb0ELi2EEENS1_19SingleTileSchedulerILb1ELb0ELb0ELi128EEEEEEEEEvNT_6ParamsE$_ZZN4cute12filter_tupleINS_5tupleIJNS_1CILi1EEENS1_IJNS2_ILi8EEEiiEEENS2_ILi64EEENS1_IJiNS2_ILi144EEENS2_ILi288EEEEEENS2_ILi512EEEEEEZNS_7flattenISB_EEDaRKT_EUlRKT_E_EEDaSF_OT0_ENKUlDpSI_E_clIJNS1_IJS3_EEES5_NS1_IJS6_EEES9_NS1_IJSA_EEEEEEDaSM_) ;  /* 0xfffe3d5000007944 */ /* 0x000fea0003c3ffff */
[----:B------:R-:W-:Y:S02]  /*26990*/  MOV R81, R60 ;  /* 0x0000003c00517202 */ /* 0x000fe40000000f00 */
[----:B------:R-:W-:-:S02]  /*269a0*/  MOV R26, 0x269c0 ;  /* 0x000269c0001a7802 */ /* 0x000fc40000000f00 */
[----:B------:R-:W-:Y:S05]  /*269b0*/  CALL.REL.NOINC `($_ZN7cutlass13device_kernelIN5flash19enable_sm80_to_sm89INS1_16FlashAttnBwdSm80INS1_25CollectiveMainloopBwdSm80ILi2ELi2EN4cute5tupleIJNS5_1CILi128EEES8_NS7_ILi64EEEEEENS_6half_tEfNS_4arch4Sm80ELb0ELb1ELb1ELb1ELb1ELb0ELb0ELb0ELi2ELi4ELi4ELi4ELb0EEENS1_21CollectiveEpilogueBwdISA_SB_SD_Li256ELb1ELb0ELi2EEENS1_19SingleTileSchedulerILb1ELb0ELb0ELi128EEEEEEEEEvNT_6ParamsE$_ZN4cute3eso3ESOILb0ELb1EJiNS_1CILi144EEENS2_ILi512EEEEEC2ERKiRKS3_RKS4_) ;  /* 0xfffe173000007944 */ /* 0x000fea0003c3ffff */
[----:B------:R-:W2:Y:S01]  /*269c0*/  LDL R16, [R1+0x758] ;  /* 0x0007580001107983 */ /* 0x000ea20000100800 */
[----:B-1----:R-:W-:Y:S01]  /*269d0*/  IMAD.MOV.U32 R2, RZ, RZ, R12 ;  /* 0x000000ffff027224 */ /* 0x002fe200078e000c */
[----:B------:R-:W-:-:S02]  /*269e0*/  MOV R81, R60 ;  /* 0x0000003c00517202 */ /* 0x000fc40000000f00 */
[----:B------:R-:W-:Y:S01]  /*269f0*/  MOV R34, 0x26a20 ;  /* 0x00026a2000227802 */ /* 0x000fe20000000f00 */
[----:B--2---:R1:W-:Y:S04]  /*26a00*/  STL [R1+0x11ec], R16 ;  /* 0x0011ec1001007387 */ /* 0x0043e80000100800 */
[----:B-1----:R-:W-:Y:S05]  /*26a10*/  CALL.REL.NOINC `($_ZN7cutlass13device_kernelIN5flash19enable_sm80_to_sm89INS1_16FlashAttnBwdSm80INS1_25CollectiveMainloopBwdSm80ILi2ELi2EN4cute5tupleIJNS5_1CILi128EEES8_NS7_ILi64EEEEEENS_6half_tEfNS_4arch4Sm80ELb0ELb1ELb1ELb1ELb1ELb0ELb0ELb0ELi2ELi4ELi4ELi4ELb0EEENS1_21CollectiveEpilogueBwdISA_SB_SD_Li256ELb1ELb0ELi2EEENS1_19SingleTileSchedulerILb1ELb0ELb0ELi128EEEEEEEEEvNT_6ParamsE$_ZN4cute3eso3ESOILb0ELb0EJiiNS_1CILi144EEENS2_ILi512EEEEEC2ERKiS7_RKS3_RKS4_) ;  /* 0xfffe127000007944 */ /* 0x002fea0003c3ffff */
[----:B-1----:R-:W2:Y:S01]  /*26a20*/  LDL.64 R2, [R1+0x758] ;  /* 0x0007580001027983 */ /* 0x002ea20000100a00 */
[----:B------:R-:W-:Y:S01]  /*26a30*/  IMAD.MOV.U32 R12, RZ, RZ, R11 ;  /* 0x000000ffff0c7224 */ /* 0x000fe200078e000b */
[----:B------:R-:W-:Y:S01]  /*26a40*/  MOV R5, R19 ;  /* 0x0000001300057202 */ /* 0x000fe20000000f00 */
[----:B------:R-:W-:Y:S01]  /*26a50*/  IMAD.MOV.U32 R82, RZ, RZ, R60 ;  /* 0x000000ffff527224 */ /* 0x000fe200078e003c */
[----:B------:R-:W-:Y:S01]  /*26a60*/  MOV R26, 0x26a90 ;  /* 0x00026a90001a7802 */ /* 0x000fe20000000f00 */
[----:B--2---:R1:W-:Y:S04]  /*26a70*/  STL.64 [R1+0x788], R2 ;  /* 0x0007880201007387 */ /* 0x0043e80000100a00 */
[----:B-1----:R-:W-:Y:S05]  /*26a80*/  CALL.REL.NOINC `($_ZN7cutlass13device_kernelIN5flash19enable_sm80_to_sm89INS1_16FlashAttnBwdSm80INS1_25CollectiveMainloopBwdSm80ILi2ELi2EN4cute5tupleIJNS5_1CILi128EEES8_NS7_ILi64EEEEEENS_6half_tEfNS_4arch4Sm80ELb0ELb1ELb1ELb1ELb1ELb0ELb0ELb0ELi2ELi4ELi4ELi4ELb0EEENS1_21CollectiveEpilogueBwdISA_SB_SD_Li256ELb1ELb0ELi2EEENS1_19SingleTileSchedulerILb1ELb0ELb0ELi128EEEEEEEEEvNT_6ParamsE$_ZN4cute3eso3ESOILb0ELb0EJiiiNS_1CILi144EEENS2_ILi512EEEEEC2ERKiS7_S7_RKS3_RKS4_) ;  /* 0xfffe139000007944 */ /* 0x002fea0003c3ffff */
        /* <DEDUP_REMOVED lines=9> */
[----:B-1----:R-:W-:Y:S05]  /*26b20*/  CALL.REL.NOINC `($_ZN7cutlass13device_kernelIN5flash19enable_sm80_to_sm89INS1_16FlashAttnBwdSm80INS1_25CollectiveMainloopBwdSm80ILi2ELi2EN4cute5tupleIJNS5_1CILi128EEES8_NS7_ILi64EEEEEENS_6half_tEfNS_4arch4Sm80ELb0ELb1ELb1ELb1ELb1ELb0ELb0ELb0ELi2ELi4ELi4ELi4ELb0EEENS1_21CollectiveEpilogueBwdISA_SB_SD_Li256ELb1ELb0ELi2EEENS1_19SingleTileSchedulerILb1ELb0ELb0ELi128EEEEEEEEEvNT_6ParamsE$_ZN4cute3eso3ESOILb1ELb0EJNS_1CILi8EEEiiiNS2_ILi144EEENS2_ILi512EEEEEC2ERKS3_RKiSA_SA_RKS4_RKS5_) ;  /* 0xfffe1c3000007944 */ /* 0x002fea0003c3ffff */
        /* <DEDUP_REMOVED lines=8> */
[----:B-1----:R-:W-:Y:S05]  /*26bb0*/  CALL.REL.NOINC `($_ZN7cutlass13device_kernelIN5flash19enable_sm80_to_sm89INS1_16FlashAttnBwdSm80INS1_25CollectiveMainloopBwdSm80ILi2ELi2EN4cute5tupleIJNS5_1CILi128EEES8_NS7_ILi64EEEEEENS_6half_tEfNS_4arch4Sm80ELb0ELb1ELb1ELb1ELb1ELb0ELb0ELb0ELi2ELi4ELi4ELi4ELb0EEENS1_21CollectiveEpilogueBwdISA_SB_SD_Li256ELb1ELb0ELi2EEENS1_19SingleTileSchedulerILb1ELb0ELb0ELi128EEEEEEEEEvNT_6ParamsE$_ZN4cute3eso3ESOILb1ELb0EJNS_1CILi1EEEiiiNS2_ILi144EEENS2_ILi512EEEEEC2ERKS3_RKiSA_SA_RKS4_RKS5_) ;  /* 0xfffe19d000007944 */ /* 0x002fea0003c3ffff */
[----:B-1----:R1:W5:Y:S04]  /*26bc0*/  LDL R5, [R1+0x760] ;  /* 0x0007600001057983 */ /* 0x0023680000100800 */
[----:B------:R1:W5:Y:S01]  /*26bd0*/  LDL.64 R2, [R1+0x758] ;  /* 0x0007580001027983 */ /* 0x0003620000100a00 */
[----:B------:R-:W-:-:S02]  /*26be0*/  MOV R83, R60 ;  /* 0x0000003c00537202 */ /* 0x000fc40000000f00 */
[----:B------:R-:W-:Y:S02]  /*26bf0*/  MOV R12, 0x26c10 ;  /* 0x00026c10000c7802 */ /* 0x000fe40000000f00 */
[----:B-1---5:R-:W-:Y:S05]  /*26c00*/  CALL.REL.NOINC `($_ZN7cutlass13device_kernelIN5flash19enable_sm80_to_sm89INS1_16FlashAttnBwdSm80INS1_25CollectiveMainloopBwdSm80ILi2ELi2EN4cute5tupleIJNS5_1CILi128EEES8_NS7_ILi64EEEEEENS_6half_tEfNS_4arch4Sm80ELb0ELb1ELb1ELb1ELb1ELb0ELb0ELb0ELi2ELi4ELi4ELi4ELb0EEENS1_21CollectiveEpilogueBwdISA_SB_SD_Li256ELb1ELb0ELi2EEENS1_19SingleTileSchedulerILb1ELb0ELb0ELi128EEEEEEEEEvNT_6ParamsE$_ZN4cute5tupleIJNS0_IJNS_1CILi16EEENS1_ILi2EEES3_S3_NS1_ILi4EEES3_EEENS0_IJNS1_ILi1EEEiiiNS1_ILi144EEENS1_ILi512EEEEEEEEC2ERKS5_RKS9_) ;  /* 0xfffe34b000007944 */ /* 0x022fea0003c3ffff */
        /* <DEDUP_REMOVED lines=8> */
[----:B-1----:R-:W-:Y:S05]  /*26c90*/  CALL.REL.NOINC `($_ZN7cutlass13device_kernelIN5flash19enable_sm80_to_sm89INS1_16FlashAttnBwdSm80INS1_25CollectiveMainloopBwdSm80ILi2ELi2EN4cute5tupleIJNS5_1CILi128EEES8_NS7_ILi64EEEEEENS_6half_tEfNS_4arch4Sm80ELb0ELb1ELb1ELb1ELb1ELb0ELb0ELb0ELi2ELi4ELi4ELi4ELb0EEENS1_21CollectiveEpilogueBwdISA_SB_SD_Li256ELb1ELb0ELi2EEENS1_19SingleTileSchedulerILb1ELb0ELb0ELi128EEEEEEEEEvNT_6ParamsE$_ZZN4cute6detail16composition_implINS_5tupleIJNS_1CILi16EEENS3_ILi2EEES5_S5_NS3_ILi4EEES5_EEENS2_IJNS3_ILi1EEEiiiNS3_ILi144EEENS3_ILi512EEEEEENS2_IJNS2_IJS5_S5_EEES6_NS3_ILi8EEEEEENS2_IJNS2_IJNS3_ILi64EEESA_EEES4_NS3_ILi1024EEEEEEEEDaRKT_RKT0_RKT1_RKT2_ENKUlRKT_RKT0_E_clISC_SG_EEDaSX_S10_) ;  /* 0xfffe40a000007944 */ /* 0x002fea0003c3ffff */
[----:B------:R-:W-:Y:S02]  /*26ca0*/  MOV R2, R69 ;  /* 0x0000004500027202 */ /* 0x000fe40000000f00 */
[----:B------:R-:W-:-:S02]  /*26cb0*/  MOV R12, 0x26cd0 ;  /* 0x00026cd0000c7802 */ /* 0x000fc40000000f00 */
[----:B-----5:R-:W-:Y:S05]  /*26cc0*/  CALL.REL.NOINC `($_ZN7cutlass13device_kernelIN5flash19enable_sm80_to_sm89INS1_16FlashAttnBwdSm80INS1_25CollectiveMainloopBwdSm80ILi2ELi2EN4cute5tupleIJNS5_1CILi128EEES8_NS7_ILi64EEEEEENS_6half_tEfNS_4arch4Sm80ELb0ELb1ELb1ELb1ELb1ELb0ELb0ELb0ELi2ELi4ELi4ELi4ELb0EEENS1_21CollectiveEpilogueBwdISA_SB_SD_Li256ELb1ELb0ELi2EEENS1_19SingleTileSchedulerILb1ELb0ELb0ELi128EEEEEEEEEvNT_6ParamsE$_ZZN4cute6detail16composition_implINS_5tupleIJNS_1CILi16EEENS3_ILi2EEES5_S5_NS3_ILi4EEES5_EEENS2_IJNS3_ILi1EEEiiiNS3_ILi144EEENS3_ILi512EEEEEENS2_IJNS2_IJS5_S5_EEES6_NS3_ILi8EEEEEENS2_IJNS2_IJNS3_ILi64EEESA_EEES4_NS3_ILi1024EEEEEEEEDaRKT_RKT0_RKT1_RKT2_ENKUlRKT_RKT0_E_clIS6_S4_EEDaSX_S10_) ;  /* 0xfffe401000007944 */ /* 0x020fea0003c3ffff */
[----:B-----5:R2:W-:Y:S01]  /*26cd0*/  STL.64 [R1+0x770], R2 ;  /* 0x0007700201007387 */ /* 0x0205e20000100a00 */
[----:B------:R-:W-:Y:S01]  /*26ce0*/  IMAD.MOV.U32 R12, RZ, RZ, R4 ;  /* 0x000000ffff0c7224 */ /* 0x000fe200078e0004 */
[----:B------:R-:W-:Y:S01]  /*26cf0*/  MOV R81, R60 ;  /* 0x0000003c00517202 */ /* 0x000fe20000000f00 */
[----:B------:R-:W-:Y:S01]  /*26d00*/  IMAD.MOV.U32 R82, RZ, RZ, R59 ;  /* 0x000000ffff527224 */ /* 0x000fe200078e003b */
[----:B------:R-:W-:-:S02]  /*26d10*/  MOV R4, 0x26d30 ;  /* 0x00026d3000047802 */ /* 0x000fc40000000f00 */
[----:B-12---:R-:W-:Y:S05]  /*26d20*/  CALL.REL.NOINC `($_ZN7cutlass13device_kernelIN5flash19enable_sm80_to_sm89INS1_16FlashAttnBwdSm80INS1_25CollectiveMainloopBwdSm80ILi2ELi2EN4cute5tupleIJNS5_1CILi128EEES8_NS7_ILi64EEEEEENS_6half_tEfNS_4arch4Sm80ELb0ELb1ELb1ELb1ELb1ELb0ELb0ELb0ELi2ELi4ELi4ELi4ELb0EEENS1_21CollectiveEpilogueBwdISA_SB_SD_Li256ELb1ELb0ELi2EEENS1_19SingleTileSchedulerILb1ELb0ELb0ELi128EEEEEEEEEvNT_6ParamsE$_ZN4cute3eso3ESOILb0ELb0EJNS_5tupleIJiNS_1CILi512EEEEEENS2_IJiiEEENS3_ILi1024EEEEEC2ERKS5_RKS6_RKS7_) ;  /* 0xfffe04d000007944 */ /* 0x006fea0003c3ffff */
[----:B------:R2:W5:Y:S04]  /*26d30*/  LDL R5, [R1+0x760] ;  /* 0x0007600001057983 */ /* 0x0005680000100800 */
[----:B-1----:R2:W5:Y:S01]  /*26d40*/  LDL.64 R2, [R1+0x758] ;  /* 0x0007580001027983 */ /* 0x0025620000100a00 */
[----:B------:R-:W-:-:S02]  /*26d50*/  MOV R81, R60 ;  /* 0x0000003c00517202 */ /* 0x000fc40000000f00 */
[----:B------:R-:W-:Y:S02]  /*26d60*/  MOV R12, 0x26d80 ;  /* 0x00026d80000c7802 */ /* 0x000fe40000000f00 */
[----:B--2--5:R-:W-:Y:S05]  /*26d70*/  CALL.REL.NOINC `($_ZN7cutlass13device_kernelIN5flash19enable_sm80_to_sm89INS1_16FlashAttnBwdSm80INS1_25CollectiveMainloopBwdSm80ILi2ELi2EN4cute5tupleIJNS5_1CILi128EEES8_NS7_ILi64EEEEEENS_6half_tEfNS_4arch4Sm80ELb0ELb1ELb1ELb1ELb1ELb0ELb0ELb0ELi2ELi4ELi4ELi4ELb0EEENS1_21CollectiveEpilogueBwdISA_SB_SD_Li256ELb1ELb0ELi2EEENS1_19SingleTileSchedulerILb1ELb0ELb0ELi128EEEEEEEEEvNT_6ParamsE$_ZN4cute5tupleIJNS0_IJNS0_IJNS_1CILi2EEES2_EEES3_NS1_ILi8EEEEEENS0_IJNS0_IJiNS1_ILi512EEEEEENS0_IJiiEEENS1_ILi1024EEEEEEEEC2ERKS5_RKSA_) ;  /* 0xfffe30c000007944 */ /* 0x024fea0003c3ffff */
        /* <DEDUP_REMOVED lines=9> */
[----:B-1---5:R-:W-:Y:S05]  /*26e10*/  CALL.REL.NOINC `($_ZN7cutlass13device_kernelIN5flash19enable_sm80_to_sm89INS1_16FlashAttnBwdSm80INS1_25CollectiveMainloopBwdSm80ILi2ELi2EN4cute5tupleIJNS5_1CILi128EEES8_NS7_ILi64EEEEEENS_6half_tEfNS_4arch4Sm80ELb0ELb1ELb1ELb1ELb1ELb0ELb0ELb0ELi2ELi4ELi4ELi4ELb0EEENS1_21CollectiveEpilogueBwdISA_SB_SD_Li256ELb1ELb0ELi2EEENS1_19SingleTileSchedulerILb1ELb0ELb0ELi128EEEEEEEEEvNT_6ParamsE$_ZN4cute3eso3ESOILb0ELb0EJNS_6LayoutINS_5tupleIJNS3_IJNS_1CILi2EEES5_EEES6_NS4_ILi8EEEEEENS3_IJNS3_IJiNS4_ILi512EEEEEENS3_IJiiEEENS4_ILi1024EEEEEEEEjEEC2ERKSE_RKj) ;  /* 0xfffe070000007944 */ /* 0x022fea0003c3ffff */
[----:B-1----:R-:W2:Y:S04]  /*26e20*/  LDL.64 R6, [R1+0x760] ;  /* 0x0007600001067983 */ /* 0x002ea80000100a00 */
[----:B------:R1:W5:Y:S01]  /*26e30*/  LDL.64 R4, [R1+0x758] ;  /* 0x0007580001047983 */ /* 0x0003620000100a00 */
[----:B------:R-:W-:Y:S02]  /*26e40*/  MOV R38, R60 ;  /* 0x0000003c00267202 */ /* 0x000fe40000000f00 */
[----:B------:R-:W-:Y:S01]  /*26e50*/  MOV R46, 0x26e80 ;  /* 0x00026e80002e7802 */ /* 0x000fe20000000f00 */
[----:B--2---:R-:W-:-:S04]  /*26e60*/  IMAD.WIDE.U32 R2, R7, 0x2, R14 ;  /* 0x0000000207027825 */ /* 0x004fc800078e000e */
[----:B-1---5:R-:W-:Y:S05]  /*26e70*/  CALL.REL.NOINC `($_ZN7cutlass13device_kernelIN5flash19enable_sm80_to_sm89INS1_16FlashAttnBwdSm80INS1_25CollectiveMainloopBwdSm80ILi2ELi2EN4cute5tupleIJNS5_1CILi128EEES8_NS7_ILi64EEEEEENS_6half_tEfNS_4arch4Sm80ELb0ELb1ELb1ELb1ELb1ELb0ELb0ELb0ELi2ELi4ELi4ELi4ELb0EEENS1_21CollectiveEpilogueBwdISA_SB_SD_Li256ELb1ELb0ELi2EEENS1_19SingleTileSchedulerILb1ELb0ELb0ELi128EEEEEEEEEvNT_6ParamsE$_ZN4cute8smem_ptrIPN7cutlass6half_tEECI1NS_12iter_adaptorIS3_S4_EEES3_) ;  /* 0xfffe350000007944 */ /* 0x022fea0003c3ffff */
[----:B-1----:R-:W2:Y:S01]  /*26e80*/  LDL.64 R2, [R1+0x758] ;  /* 0x0007580001027983 */ /* 0x002ea20000100a00 */
[----:B------:R-:W-:Y:S01]  /*26e90*/  IMAD.MOV.U32 R81, RZ, RZ, R60 ;  /* 0x000000ffff517224 */ /* 0x000fe200078e003c */
[----:B------:R-:W-:-:S02]  /*26ea0*/  MOV R82, R69 ;  /* 0x0000004500527202 */ /* 0x000fc40000000f00 */
[----:B------:R-:W-:Y:S01]  /*26eb0*/  MOV R12, 0x26ee0 ;  /* 0x00026ee0000c7802 */ /* 0x000fe20000000f00 */
[----:B--2---:R1:W-:Y:S04]  /*26ec0*/  STL.64 [R8], R2 ;  /* 0x0000000208007387 */ /* 0x0043e80000100a00 */
[----:B-1----:R-:W-:Y:S05]  /*26ed0*/  CALL.REL.NOINC `($_ZN7cutlass13device_kernelIN5flash19enable_sm80_to_sm89INS1_16FlashAttnBwdSm80INS1_25CollectiveMainloopBwdSm80ILi2ELi2EN4cute5tupleIJNS5_1CILi128EEES8_NS7_ILi64EEEEEENS_6half_tEfNS_4arch4Sm80ELb0ELb1ELb1ELb1ELb1ELb0ELb0ELb0ELi2ELi4ELi4ELi4ELb0EEENS1_21CollectiveEpilogueBwdISA_SB_SD_Li256ELb1ELb0ELi2EEENS1_19SingleTileSchedulerILb1ELb0ELb0ELi128EEEEEEEEEvNT_6ParamsE$_ZN4cute3eso3ESOILb0ELb0EJNS_6LayoutINS_5tupleIJNS3_IJNS_1CILi2EEES5_EEES6_NS4_ILi8EEEEEENS3_IJNS3_IJiNS4_ILi512EEEEEENS3_IJiiEEENS4_ILi1024EEEEEEEENS_10ViewEngineINS_8smem_ptrIPN7cutlass6half_tEEEEEEEC2ERKSE_RKSL_) ;  /* 0xfffe05c000007944 */ /* 0x002fea0003c3ffff */
[----:B------:R-:W-:Y:S02]  /*26ee0*/  MOV R2, 0x26f00 ;  /* 0x00026f0000027802 */ /* 0x000fe40000000f00 */
[----:B-1----:R-:W-:Y:S05]  /*26ef0*/  CALL.REL.NOINC `($_ZN7cutlass13device_kernelIN5flash19enable_sm80_to_sm89INS1_16FlashAttnBwdSm80INS1_25CollectiveMainloopBwdSm80ILi2ELi2EN4cute5tupleIJNS5_1CILi128EEES8_NS7_ILi64EEEEEENS_6half_tEfNS_4arch4Sm80ELb0ELb1ELb1ELb1ELb1ELb0ELb0ELb0ELi2ELi4ELi4ELi4ELb0EEENS1_21CollectiveEpilogueBwdISA_SB_SD_Li256ELb1ELb0ELi2EEENS1_19SingleTileSchedulerILb1ELb0ELb0ELi128EEEEEEEEEvNT_6ParamsE$_ZZN4cute4takeILi1ELi3ENS_5tupleIJNS1_IJiNS_1CILi512EEEEEENS1_IJiiEEENS2_ILi1024EEEEEEEEDaRKT1_ENKUlDpRKT_E_clIJS5_S6_EEEDaSE_) ;  /* 0xfffe3ce000007944 */ /* 0x002fea0003c3ffff */
[----:B------:R-:W-:Y:S02]  /*26f00*/  MOV R2, 0x26f20 ;  /* 0x00026f2000027802 */ /* 0x000fe40000000f00 */
[----:B------:R-:W-:Y:S05]  /*26f10*/  CALL.REL.NOINC `($_ZN7cutlass13device_kernelIN5flash19enable_sm80_to_sm89INS1_16FlashAttnBwdSm80INS1_25CollectiveMainloopBwdSm80ILi2ELi2EN4cute5tupleIJNS5_1CILi128EEES8_NS7_ILi64EEEEEENS_6half_tEfNS_4arch4Sm80ELb0ELb1ELb1ELb1ELb1ELb0ELb0ELb0ELi2ELi4ELi4ELi4ELb0EEENS1_21CollectiveEpilogueBwdISA_SB_SD_Li256ELb1ELb0ELi2EEENS1_19SingleTileSchedulerILb1ELb0ELb0ELi128EEEEEEEEEvNT_6ParamsE$_ZZN4cute16flatten_to_tupleINS_5tupleIJNS1_IJiiEEENS_1CILi1024EEEEEEEEDaRKT_ENKUlRKT_E_clIS2_EEDaSB_) ;  /* 0xfffe3b5000007944 */ /* 0x000fea0003c3ffff */
[----:B------:R-:W-:Y:S02]  /*26f20*/  MOV R2, 0x26f40 ;  /* 0x00026f4000027802 */ /* 0x000fe40000000f00 */
[----:B------:R-:W-:Y:S05]  /*26f30*/  CALL.REL.NOINC `($_ZN7cutlass13device_kernelIN5flash19enable_sm80_to_sm89INS1_16FlashAttnBwdSm80INS1_25CollectiveMainloopBwdSm80ILi2ELi2EN4cute5tupleIJNS5_1CILi128EEES8_NS7_ILi64EEEEEENS_6half_tEfNS_4arch4Sm80ELb0ELb1ELb1ELb1ELb1ELb0ELb0ELb0ELi2ELi4ELi4ELi4ELb0EEENS1_21CollectiveEpilogueBwdISA_SB_SD_Li256ELb1ELb0ELi2EEENS1_19SingleTileSchedulerILb1ELb0ELb0ELi128EEEEEEEEEvNT_6ParamsE$_ZZN4cute12filter_tupleINS_5tupleIJNS1_IJiiEEENS_1CILi1024EEEEEEZNS_16flatten_to_tupleIS5_EEDaRKT_EUlRKT_E_EEDaS9_OT0_ENKUlDpSC_E_clIJS2_NS1_IJS4_EEEEEEDaSG_) ;  /* 0xfffe367000007944 */ /* 0x000fea0003c3ffff */
        /* <DEDUP_REMOVED lines=23> */
[----:B------:R2:W5:Y:S01]  /*270b0*/  LD.E R3, [R6.64] ;  /* 0x0000000406037980 */ /* 0x000562000c101900 */
[----:B-1----:R-:W-:-:S03]  /*270c0*/  MOV R2, 0x270e0 ;  /* 0x000270e000027802 */ /* 0x002fc60000000f00 */
[----:B--2--5:R-:W-:Y:S05]  /*270d0*/  CALL.REL.NOINC `($_ZN7cutlass13device_kernelIN5flash19enable_sm80_to_sm89INS1_16FlashAttnBwdSm80INS1_25CollectiveMainloopBwdSm80ILi2ELi2EN4cute5tupleIJNS5_1CILi128EEES8_NS7_ILi64EEEEEENS_6half_tEfNS_4arch4Sm80ELb0ELb1ELb1ELb1ELb1ELb0ELb0ELb0ELi2ELi4ELi4ELi4ELb0EEENS1_21CollectiveEpilogueBwdISA_SB_SD_Li256ELb1ELb0ELi2EEENS1_19SingleTileSchedulerILb1ELb0ELb0ELi128EEEEEEEEEvNT_6ParamsE$_ZZN4cute5sliceINS_5tupleIJNS_10UnderscoreES2_S2_iEEENS1_IJNS1_IJNS_1CILi1EEENS4_ILi0EEEEEEiNS4_ILi1024EEENS4_ILi8192EEEEEEEEDaRKT_RKT0_ENKUlRKT_RKT0_E_clIS2_iEEDaSJ_SM_) ;  /* 0xfffe3ba000007944 */ /* 0x024fea0003c3ffff */
[----:B------:R-:W-:Y:S02]  /*270e0*/  MOV R2, 0x27100 ;  /* 0x0002710000027802 */ /* 0x000fe40000000f00 */
[----:B------:R-:W-:Y:S05]  /*270f0*/  CALL.REL.NOINC `($_ZN7cutlass13device_kernelIN5flash19enable_sm80_to_sm89INS1_16FlashAttnBwdSm80INS1_25CollectiveMainloopBwdSm80ILi2ELi2EN4cute5tupleIJNS5_1CILi128EEES8_NS7_ILi64EEEEEENS_6half_tEfNS_4arch4Sm80ELb0ELb1ELb1ELb1ELb1ELb0ELb0ELb0ELi2ELi4ELi4ELi4ELb0EEENS1_21CollectiveEpilogueBwdISA_SB_SD_Li256ELb1ELb0ELi2EEENS1_19SingleTileSchedulerILb1ELb0ELb0ELi128EEEEEEEEEvNT_6ParamsE$_ZZN4cute12filter_tupleINS_5tupleIJNS_10UnderscoreES2_S2_iEEENS1_IJNS1_IJNS_1CILi1EEENS4_ILi0EEEEEEiNS4_ILi1024EEENS4_ILi8192EEEEEEZNS_5sliceIS3_SA_EEDaRKT_RKT0_EUlRKT_RKT0_E_EEDaSE_SH_OT1_ENKUlDpSK_E_clIJNS1_IJS7_EEENS1_IJiEEENS1_IJS8_EEENS1_IJEEEEEEDaSR_) ;  /* 0xfffe356000007944 */ /* 0x000fea0003c3ffff */
[----:B------:R-:W-:Y:S02]  /*27100*/  MOV R4, 0x27120 ;  /* 0x0002712000047802 */ /* 0x000fe40000000f00 */
[----:B------:R-:W-:Y:S05]  /*27110*/  CALL.REL.NOINC `($_ZN7cutlass13device_kernelIN5flash19enable_sm80_to_sm89INS1_16FlashAttnBwdSm80INS1_25CollectiveMainloopBwdSm80ILi2ELi2EN4cute5tupleIJNS5_1CILi128EEES8_NS7_ILi64EEEEEENS_6half_tEfNS_4arch4Sm80ELb0ELb1ELb1ELb1ELb1ELb0ELb0ELb0ELi2ELi4ELi4ELi4ELb0EEENS1_21CollectiveEpilogueBwdISA_SB_SD_Li256ELb1ELb0ELi2EEENS1_19SingleTileSchedulerILb1ELb0ELb0ELi128EEEEEEEEEvNT_6ParamsE$_ZN4cute5tupleIJNS0_IJNS0_IJNS_1CILi8EEENS1_ILi1EEEEEENS1_ILi2EEES2_EEENS0_IJNS0_IJS3_NS1_ILi0EEEEEEiNS1_ILi1024EEEEEEEEC2ERKS6_RKSA_) ;  /* 0xfffe2f5000007944 */ /* 0x000fea0003c3ffff */
[----:B-1----:R1:W5:Y:S01]  /*27120*/  LDL R2, [R1+0x758] ;  /* 0x0007580001027983 */ /* 0x0023620000100800 */
[----:B------:R-:W-:Y:S02]  /*27130*/  SHF.L.U32 R12, R5, 0xd, RZ ;  /* 0x0000000d050c7819 */ /* 0x000fe400000006ff */
[----:B------:R-:W-:-:S03]  /*27140*/  MOV R4, 0x27170 ;  /* 0x0002717000047802 */ /* 0x000fc60000000f00 */
[----:B------:R1:W-:Y:S04]  /*27150*/  STL [R1+0x11e0], R12 ;  /* 0x0011e00c01007387 */ /* 0x0003e80000100800 */
[----:B-1---5:R-:W-:Y:S05]  /*27160*/  CALL.REL.NOINC `($_ZN7cutlass13device_kernelIN5flash19enable_sm80_to_sm89INS1_16FlashAttnBwdSm80INS1_25CollectiveMainloopBwdSm80ILi2ELi2EN4cute5tupleIJNS5_1CILi128EEES8_NS7_ILi64EEEEEENS_6half_tEfNS_4arch4Sm80ELb0ELb1ELb1ELb1ELb1ELb0ELb0ELb0ELi2ELi4ELi4ELi4ELb0EEENS1_21CollectiveEpilogueBwdISA_SB_SD_Li256ELb1ELb0ELi2EEENS1_19SingleTileSchedulerILb1ELb0ELb0ELi128EEEEEEEEEvNT_6ParamsE$_ZN4cute3eso3ESOILb0ELb0EJNS_6LayoutINS_5tupleIJNS3_IJNS_1CILi8EEENS4_ILi1EEEEEENS4_ILi2EEES5_EEENS3_IJNS3_IJS6_NS4_ILi0EEEEEEiNS4_ILi1024EEEEEEEEiEEC2ERKSE_RKi) ;  /* 0xfffe094000007944 */ /* 0x022fea0003c3ffff */
[----:B------:R-:W-:Y:S01]  /*27170*/  ULDC.64 UR4, c[0x0][0x118] ;  /* 0x0000460000047ab9 */ /* 0x000fe20000000a00 */
[----:B------:R-:W2:Y:S04]  /*27180*/  LDL.64 R4, [R1+0x758] ;  /* 0x0007580001047983 */ /* 0x000ea80000100a00 */
[----:B-1----:R-:W2:Y:S01]  /*27190*/  LD.E.64 R2, [R6.64+0x8] ;  /* 0x0000080406027980 */ /* 0x002ea2000c101b00 */
[----:B------:R-:W-:Y:S02]  /*271a0*/  MOV R38, R60 ;  /* 0x0000003c00267202 */ /* 0x000fe40000000f00 */
[----:B------:R-:W-:Y:S01]  /*271b0*/  MOV R46, 0x271e0 ;  /* 0x000271e0002e7802 */ /* 0x000fe20000000f00 */
[----:B--2---:R-:W-:-:S04]  /*271c0*/  IMAD.WIDE R2, R5, 0x2, R2 ;  /* 0x0000000205027825 */ /* 0x004fc800078e0202 */
[----:B------:R-:W-:Y:S05]  /*271d0*/  CALL.REL.NOINC `($_ZN7cutlass13device_kernelIN5flash19enable_sm80_to_sm89INS1_16FlashAttnBwdSm80INS1_25CollectiveMainloopBwdSm80ILi2ELi2EN4cute5tupleIJNS5_1CILi128EEES8_NS7_ILi64EEEEEENS_6half_tEfNS_4arch4Sm80ELb0ELb1ELb1ELb1ELb1ELb0ELb0ELb0ELi2ELi4ELi4ELi4ELb0EEENS1_21CollectiveEpilogueBwdISA_SB_SD_Li256ELb1ELb0ELi2EEENS1_19SingleTileSchedulerILb1ELb0ELb0ELi128EEEEEEEEEvNT_6ParamsE$_ZN4cute8smem_ptrIPN7cutlass6half_tEECI1NS_12iter_adaptorIS3_S4_EEES3_) ;  /* 0xfffe31a000007944 */ /* 0x000fea0003c3ffff */
[----:B------:R-:W2:Y:S01]  /*271e0*/  LDL.64 R6, [R1+0x758] ;  /* 0x0007580001067983 */ /* 0x000ea20000100a00 */
[----:B-1----:R-:W-:Y:S01]  /*271f0*/  IMAD.MOV.U32 R3, RZ, RZ, R4 ;  /* 0x000000ffff037224 */ /* 0x002fe200078e0004 */
[----:B------:R-:W-:-:S02]  /*27200*/  MOV R0, R69 ;  /* 0x0000004500007202 */ /* 0x000fc40000000f00 */
[----:B------:R-:W-:Y:S01]  /*27210*/  MOV R4, 0x27240 ;  /* 0x0002724000047802 */ /* 0x000fe20000000f00 */
[----:B--2---:R1:W-:Y:S04]  /*27220*/  STL.64 [R8], R6 ;  /* 0x0000000608007387 */ /* 0x0043e80000100a00 */
[----:B-1----:R-:W-:Y:S05]  /*27230*/  CALL.REL.NOINC `($_ZN7cutlass13device_kernelIN5flash19enable_sm80_to_sm89INS1_16FlashAttnBwdSm80INS1_25CollectiveMainloopBwdSm80ILi2ELi2EN4cute5tupleIJNS5_1CILi128EEES8_NS7_ILi64EEEEEENS_6half_tEfNS_4arch4Sm80ELb0ELb1ELb1ELb1ELb1ELb0ELb0ELb0ELi2ELi4ELi4ELi4ELb0EEENS1_21CollectiveEpilogueBwdISA_SB_SD_Li256ELb1ELb0ELi2EEENS1_19SingleTileSchedulerILb1ELb0ELb0ELi128EEEEEEEEEvNT_6ParamsE$_ZN4cute3eso3ESOILb0ELb0EJNS_6LayoutINS_5tupleIJNS3_IJNS_1CILi8EEENS4_ILi1EEEEEENS4_ILi2EEES5_EEENS3_IJNS3_IJS6_NS4_ILi0EEEEEEiNS4_ILi1024EEEEEEEENS_10ViewEngineINS_8smem_ptrIPN7cutlass6half_tEEEEEEEC2ERKSE_RKSL_) ;  /* 0xfffe080000007944 */ /* 0x002fea0003c3ffff */
[----:B-1----:R-:W2:Y:S01]  /*27240*/  LDL.64 R2, [R61+0xe0] ;  /* 0x0000e0003d027983 */ /* 0x002ea20000100a00 */
[----:B------:R-:W-:-:S03]  /*27250*/  ULDC.64 UR4, c[0x0][0x118] ;  /* 0x0000460000047ab9 */ /* 0x000fc60000000a00 */
[----:B------:R1:W5:Y:S04]  /*27260*/  LDL R0, [R1+0x758] ;  /* 0x0007580001007983 */ /* 0x0003680000100800 */
[----:B------:R1:W5:Y:S04]  /*27270*/  LDL.64 R28, [R1+0x760] ;  /* 0x00076000011c7983 */ /* 0x0003680000100a00 */
[----:B------:R1:W5:Y:S04]  /*27280*/  LDL.64 R34, [R61+0xc8] ;  /* 0x0000c8003d227983 */ /* 0x0003680000100a00 */
[----:B--2---:R-:W5:Y:S01]  /*27290*/  LD.E.64 R2, [R2.64] ;  /* 0x0000000402027980 */ /* 0x004f62000c101b00 */
[----:B------:R-:W-:-:S03]  /*272a0*/  MOV R12, 0x272c0 ;  /* 0x000272c0000c7802 */ /* 0x000fc60000000f00 */
[----:B-1---5:R-:W-:Y:S05]  /*272b0*/  CALL.REL.NOINC `($_ZN7cutlass13device_kernelIN5flash19enable_sm80_to_sm89INS1_16FlashAttnBwdSm80INS1_25CollectiveMainloopBwdSm80ILi2ELi2EN4cute5tupleIJNS5_1CILi128EEES8_NS7_ILi64EEEEEENS_6half_tEfNS_4arch4Sm80ELb0ELb1ELb1ELb1ELb1ELb0ELb0ELb0ELi2ELi4ELi4ELi4ELb0EEENS1_21CollectiveEpilogueBwdISA_SB_SD_Li256ELb1ELb0ELi2EEENS1_19SingleTileSchedulerILb1ELb0ELb0ELi128EEEEEEEEEvNT_6ParamsE$_ZN4cute3eso3ESOILb1ELb0EJNS_14ComposedLayoutINS_7SwizzleILi3ELi3ELi3EEENS_1CILi0EEENS_6LayoutINS_5tupleIJNS8_IJNS8_IJNS5_ILi4EEENS5_ILi8EEEEEENS8_IJS9_NS5_ILi1EEEEEEEEENS8_IJNS8_IJNS5_ILi2EEESF_SF_EEENS8_IJSF_SA_EEEEEEEEENS8_IJNS8_IJNS8_IJNS5_ILi128EEESC_EEENS8_IJNS5_ILi16EEES6_EEEEEENS8_IJNS8_IJNS5_ILi64EEESA_NS5_ILi512EEEEEENS8_IJNS5_ILi8192EEENS5_ILi1024EEEEEEEEEEEEEEEENS_10ViewEngineINS_8smem_ptrIPN7cutlass6half_tEEEEEEEC2ERKSY_RKS15_) ;  /* 0xfffe109000007944 */ /* 0x022fea0003c3ffff */
        /* <DEDUP_REMOVED lines=32> */
[----:B------:R-:W-:Y:S05]  /*274c0*/  CALL.REL.NOINC `($_ZN7cutlass13device_kernelIN5flash19enable_sm80_to_sm89INS1_16FlashAttnBwdSm80INS1_25CollectiveMainloopBwdSm80ILi2ELi2EN4cute5tupleIJNS5_1CILi128EEES8_NS7_ILi64EEEEEENS_6half_tEfNS_4arch4Sm80ELb0ELb1ELb1ELb1ELb1ELb0ELb0ELb0ELi2ELi4ELi4ELi4ELb0EEENS1_21CollectiveEpilogueBwdISA_SB_SD_Li256ELb1ELb0ELi2EEENS1_19SingleTileSchedulerILb1ELb0ELb0ELi128EEEEEEEEEvNT_6ParamsE$_ZZN4cute13to_mixed_bitsINS_5tupleIJNS1_IJNS_1CILi4EEENS2_ILi8EEEEEES3_NS2_ILi1EEEEEENS1_IJNS1_IJNS2_ILi128EEENS2_ILi0EEEEEENS2_ILi16EEES9_EEENS1_IJNS1_IJiiEEEiS9_EEEEEDaRKT_RKT0_RKT1_ENKUlRKT_RKT0_RKT1_E_clIS5_SA_SD_EEDaSQ_ST_SW_) ;  /* 0xfffe350000007944 */ /* 0x000fea0003c3ffff */
[----:B------:R-:W-:Y:S02]  /*274d0*/  MOV R12, 0x274f0 ;  /* 0x000274f0000c7802 */ /* 0x000fe40000000f00 */
[----:B------:R-:W-:Y:S05]  /*274e0*/  CALL.REL.NOINC `($_ZN7cutlass13device_kernelIN5flash19enable_sm80_to_sm89INS1_16FlashAttnBwdSm80INS1_25CollectiveMainloopBwdSm80ILi2ELi2EN4cute5tupleIJNS5_1CILi128EEES8_NS7_ILi64EEEEEENS_6half_tEfNS_4arch4Sm80ELb0ELb1ELb1ELb1ELb1ELb0ELb0ELb0ELi2ELi4ELi4ELi4ELb0EEENS1_21CollectiveEpilogueBwdISA_SB_SD_Li256ELb1ELb0ELi2EEENS1_19SingleTileSchedulerILb1ELb0ELb0ELi128EEEEEEEEEvNT_6ParamsE$_ZZN4cute13to_mixed_bitsINS_5tupleIJNS1_IJNS_1CILi4EEENS2_ILi8EEEEEES3_NS2_ILi1EEEEEENS1_IJNS1_IJNS2_ILi128EEENS2_ILi0EEEEEENS2_ILi16EEES9_EEENS1_IJNS1_IJiiEEEiS9_EEEEEDaRKT_RKT0_RKT1_ENKUlRKT_RKT0_RKT1_E_clIS3_SB_iEEDaSQ_ST_SW_) ;  /* 0xfffe34a000007944 */ /* 0x000fea0003c3ffff */
[----:B------:R-:W-:Y:S02]  /*274f0*/  MOV R7, R6 ;  /* 0x0000000600077202 */ /* 0x000fe40000000f00 */
[----:B------:R-:W-:Y:S02]  /*27500*/  MOV R6, 0x27520 ;  /* 0x0002752000067802 */ /* 0x000fe40000000f00 */
[----:B------:R-:W-:Y:S05]  /*27510*/  CALL.REL.NOINC `($_ZN7cutlass13device_kernelIN5flash19enable_sm80_to_sm89INS1_16FlashAttnBwdSm80INS1_25CollectiveMainloopBwdSm80ILi2ELi2EN4cute5tupleIJNS5_1CILi128EEES8_NS7_ILi64EEEEEENS_6half_tEfNS_4arch4Sm80ELb0ELb1ELb1ELb1ELb1ELb0ELb0ELb0ELi2ELi4ELi4ELi4ELb0EEENS1_21CollectiveEpilogueBwdISA_SB_SD_Li256ELb1ELb0ELi2EEENS1_19SingleTileSchedulerILb1ELb0ELb0ELi128EEEEEEEEEvNT_6ParamsE$_ZZN4cute13to_mixed_bitsINS_5tupleIJNS1_IJNS_1CILi4EEENS2_ILi8EEEEEES3_NS2_ILi1EEEEEENS1_IJNS1_IJNS2_ILi128EEENS2_ILi0EEEEEENS2_ILi16EEES9_EEENS1_IJNS1_IJiiEEEiS9_EEEEEDaRKT_RKT0_RKT1_ENKUlDpRKT_E_clIJNS_9MixedBitsILj0ELj384EEENSU_ILj0ELj48EEENS2_ILj0EEEEEEDaSR_) ;  /* 0xfffe343000007944 */ /* 0x000fea0003c3ffff */
[----:B------:R-:W-:Y:S02]  /*27520*/  SHF.R.S32.HI R7, RZ, 0x1f, R2 ;  /* 0x0000001fff077819 */ /* 0x000fe40000011402 */
[----:B------:R-:W-:Y:S02]  /*27530*/  LOP3.LUT R3, R3, 0x1b0, RZ, 0xc0, !PT ;  /* 0x000001b003037812 */ /* 0x000fe400078ec0ff */
[----:B------:R-:W-:-:S02]  /*27540*/  LEA.HI R2, R7, R2, RZ, 0x2 ;  /* 0x0000000207027211 */ /* 0x000fc400078f10ff */
[----:B------:R-:W-:Y:S02]  /*27550*/  MOV R6, 0x27590 ;  /* 0x0002759000067802 */ /* 0x000fe40000000f00 */
[----:B------:R-:W-:-:S05]  /*27560*/  SHF.R.S32.HI R2, RZ, 0x2, R2 ;  /* 0x00000002ff027819 */ /* 0x000fca0000011402 */
[----:B------:R1:W-:Y:S02]  /*27570*/  STL [R1+0x77c], R2 ;  /* 0x00077c0201007387 */ /* 0x0003e40000100800 */
[----:B-1----:R-:W-:Y:S05]  /*27580*/  CALL.REL.NOINC `($_ZN7cutlass13device_kernelIN5flash19enable_sm80_to_sm89INS1_16FlashAttnBwdSm80INS1_25CollectiveMainloopBwdSm80ILi2ELi2EN4cute5tupleIJNS5_1CILi128EEES8_NS7_ILi64EEEEEENS_6half_tEfNS_4arch4Sm80ELb0ELb1ELb1ELb1ELb1ELb0ELb0ELb0ELi2ELi4ELi4ELi4ELb0EEENS1_21CollectiveEpilogueBwdISA_SB_SD_Li256ELb1ELb0ELi2EEENS1_19SingleTileSchedulerILb1ELb0ELb0ELi128EEEEEEEEEvNT_6ParamsE$_ZN4cute5tupleIJNS_7SwizzleILi3ELi3ELi3EEENS_9MixedBitsILj0ELj432EEENS_6LayoutINS0_IJNS0_IJNS_1CILi2EEES7_S7_EEES7_NS6_ILi8EEEEEENS0_IJNS0_IJNS6_ILi64EEES9_NS6_ILi512EEEEEENS6_ILi8192EEENS6_ILi1024EEEEEEEEEEC2ERKS2_RKS4_RKSH_) ;  /* 0xfffe2d7000007944 */ /* 0x002fea0003c3ffff */
[----:B-1----:R1:W5:Y:S01]  /*27590*/  LDL R2, [R1+0x758] ;  /* 0x0007580001027983 */ /* 0x0023620000100800 */
[----:B------:R-:W-:Y:S02]  /*275a0*/  MOV R3, R9 ;  /* 0x0000000900037202 */ /* 0x000fe40000000f00 */
[----:B------:R-:W-:Y:S02]  /*275b0*/  MOV R6, 0x275d0 ;  /* 0x000275d000067802 */ /* 0x000fe40000000f00 */
[----:B-1---5:R-:W-:Y:S05]  /*275c0*/  CALL.REL.NOINC `($_ZN7cutlass13device_kernelIN5flash19enable_sm80_to_sm89INS1_16FlashAttnBwdSm80INS1_25CollectiveMainloopBwdSm80ILi2ELi2EN4cute5tupleIJNS5_1CILi128EEES8_NS7_ILi64EEEEEENS_6half_tEfNS_4arch4Sm80ELb0ELb1ELb1ELb1ELb1ELb0ELb0ELb0ELi2ELi4ELi4ELi4ELb0EEENS1_21CollectiveEpilogueBwdISA_SB_SD_Li256ELb1ELb0ELi2EEENS1_19SingleTileSchedulerILb1ELb0ELb0ELi128EEEEEEEEEvNT_6ParamsE$_ZN4cute3eso3ESOILb0ELb0EJNS_14ComposedLayoutINS_7SwizzleILi3ELi3ELi3EEENS_9MixedBitsILj0ELj432EEENS_6LayoutINS_5tupleIJNS8_IJNS_1CILi2EEESA_SA_EEESA_NS9_ILi8EEEEEENS8_IJNS8_IJNS9_ILi64EEESC_NS9_ILi512EEEEEENS9_ILi8192EEENS9_ILi1024EEEEEEEEEEiEEC2ERKSL_RKi) ;  /* 0xfffdf97000007944 */ /* 0x022fea0003c3ffff */
[----:B-1----:R-:W2:Y:S01]  /*275d0*/  LDL.64 R6, [R1+0x758] ;  /* 0x0007580001067983 */ /* 0x002ea20000100a00 */
[----:B------:R-:W-:Y:S02]  /*275e0*/  MOV R38, R60 ;  /* 0x0000003c00267202 */ /* 0x000fe40000000f00 */
[----:B------:R-:W-:Y:S01]  /*275f0*/  MOV R46, 0x27620 ;  /* 0x00027620002e7802 */ /* 0x000fe20000000f00 */
[----:B--2---:R-:W-:-:S04]  /*27600*/  IMAD.WIDE R2, R7, 0x2, R4 ;  /* 0x0000000207027825 */ /* 0x004fc800078e0204 */
[----:B------:R-:W-:Y:S05]  /*27610*/  CALL.REL.NOINC `($_ZN7cutlass13device_kernelIN5flash19enable_sm80_to_sm89INS1_16FlashAttnBwdSm80INS1_25CollectiveMainloopBwdSm80ILi2ELi2EN4cute5tupleIJNS5_1CILi128EEES8_NS7_ILi64EEEEEENS_6half_tEfNS_4arch4Sm80ELb0ELb1ELb1ELb1ELb1ELb0ELb0ELb0ELi2ELi4ELi4ELi4ELb0EEENS1_21CollectiveEpilogueBwdISA_SB_SD_Li256ELb1ELb0ELi2EEENS1_19SingleTileSchedulerILb1ELb0ELb0ELi128EEEEEEEEEvNT_6ParamsE$_ZN4cute8smem_ptrIPN7cutlass6half_tEECI1NS_12iter_adaptorIS3_S4_EEES3_) ;  /* 0xfffe2d6000007944 */ /* 0x000fea0003c3ffff */
[----:B------:R-:W2:Y:S01]  /*27620*/  LDL.64 R4, [R1+0x758] ;  /* 0x0007580001047983 */ /* 0x000ea20000100a00 */
[----:B------:R-:W-:Y:S01]  /*27630*/  IMAD.MOV.U32 R10, RZ, RZ, R6 ;  /* 0x000000ffff0a7224 */ /* 0x000fe200078e0006 */
[----:B-1----:R-:W-:Y:S02]  /*27640*/  MOV R2, R69 ;  /* 0x0000004500027202 */ /* 0x002fe40000000f00 */
[----:B------:R-:W-:Y:S01]  /*27650*/  MOV R6, 0x27680 ;  /* 0x0002768000067802 */ /* 0x000fe20000000f00 */
[----:B--2---:R1:W-:Y:S04]  /*27660*/  STL.64 [R8], R4 ;  /* 0x0000000408007387 */ /* 0x0043e80000100a00 */
[----:B-1----:R-:W-:Y:S05]  /*27670*/  CALL.REL.NOINC `($_ZN7cutlass13device_kernelIN5flash19enable_sm80_to_sm89INS1_16FlashAttnBwdSm80INS1_25CollectiveMainloopBwdSm80ILi2ELi2EN4cute5tupleIJNS5_1CILi128EEES8_NS7_ILi64EEEEEENS_6half_tEfNS_4arch4Sm80ELb0ELb1ELb1ELb1ELb1ELb0ELb0ELb0ELi2ELi4ELi4ELi4ELb0EEENS1_21CollectiveEpilogueBwdISA_SB_SD_Li256ELb1ELb0ELi2EEENS1_19SingleTileSchedulerILb1ELb0ELb0ELi128EEEEEEEEEvNT_6ParamsE$_ZN4cute3eso3ESOILb0ELb0EJNS_14ComposedLayoutINS_7SwizzleILi3ELi3ELi3EEENS_9MixedBitsILj0ELj432EEENS_6LayoutINS_5tupleIJNS8_IJNS_1CILi2EEESA_SA_EEESA_NS9_ILi8EEEEEENS8_IJNS8_IJNS9_ILi64EEESC_NS9_ILi512EEEEEENS9_ILi8192EEENS9_ILi1024EEEEEEEEEENS_10ViewEngineINS_8smem_ptrIPN7cutlass6half_tEEEEEEEC2ERKSL_RKSS_) ;  /* 0xfffdf85000007944 */ /* 0x002fea0003c3ffff */
        /* <DEDUP_REMOVED lines=23> */
[----:B--2--5:R-:W-:Y:S05]  /*277f0*/  CALL.REL.NOINC `($_ZN7cutlass13device_kernelIN5flash19enable_sm80_to_sm89INS1_16FlashAttnBwdSm80INS1_25CollectiveMainloopBwdSm80ILi2ELi2EN4cute5tupleIJNS5_1CILi128EEES8_NS7_ILi64EEEEEENS_6half_tEfNS_4arch4Sm80ELb0ELb1ELb1ELb1ELb1ELb0ELb0ELb0ELi2ELi4ELi4ELi4ELb0EEENS1_21CollectiveEpilogueBwdISA_SB_SD_Li256ELb1ELb0ELi2EEENS1_19SingleTileSchedulerILb1ELb0ELb0ELi128EEEEEEEEEvNT_6ParamsE$_ZN4cute3eso3ESOILb1ELb0EJNS_6LayoutINS_5tupleIJNS3_IJNS_1CILi8EEENS4_ILi1EEEEEENS4_ILi2EEES5_EEENS3_IJNS3_IJS6_NS4_ILi0EEEEEENS4_ILi64EEES5_EEEEENS_10ViewEngineIPN7cutlass6half_tEEEEEC2ERKSE_RKSJ_) ;  /* 0xfffe222000007944 */ /* 0x024fea0003c3ffff */
[----:B------:R2:W5:Y:S01]  /*27800*/  LDL.64 R24, [R1+0x758] ;  /* 0x0007580001187983 */ /* 0x0005620000100a00 */
[----:B------:R-:W-:Y:S01]  /*27810*/  IMAD.MOV.U32 R9, RZ, RZ, R20 ;  /* 0x000000ffff097224 */ /* 0x000fe200078e0014 */
[----:B------:R-:W-:Y:S01]  /*27820*/  MOV R3, R21 ;  /* 0x0000001500037202 */ /* 0x000fe20000000f00 */
[----:B------:R-:W-:Y:S01]  /*27830*/  IMAD.MOV.U32 R82, RZ, RZ, R60 ;  /* 0x000000ffff527224 */ /* 0x000fe200078e003c */
[----:B------:R-:W-:Y:S02]  /*27840*/  MOV R10, 0x27860 ;  /* 0x00027860000a7802 */ /* 0x000fe40000000f00 */
[----:B-12--5:R-:W-:Y:S05]  /*27850*/  CALL.REL.NOINC `($_ZN7cutlass13device_kernelIN5flash19enable_sm80_to_sm89INS1_16FlashAttnBwdSm80INS1_25CollectiveMainloopBwdSm80ILi2ELi2EN4cute5tupleIJNS5_1CILi128EEES8_NS7_ILi64EEEEEENS_6half_tEfNS_4arch4Sm80ELb0ELb1ELb1ELb1ELb1ELb0ELb0ELb0ELi2ELi4ELi4ELi4ELb0EEENS1_21CollectiveEpilogueBwdISA_SB_SD_Li256ELb1ELb0ELi2EEENS1_19SingleTileSchedulerILb1ELb0ELb0ELi128EEEEEEEEEvNT_6ParamsE$_ZN4cute3eso3ESOILb1ELb0EJNS_6LayoutINS_5tupleIJNS3_IJNS3_IJNS_1CILi4EEENS4_ILi2EEEEEENS4_ILi1EEEEEES6_NS4_ILi8EEEEEENS3_IJNS3_IJNS3_IJS8_NS4_ILi32EEEEEENS4_ILi0EEEEEENS4_ILi64EEES5_EEEEENS_10ViewEngineIPN7cutlass6half_tEEEEEC2ERKSI_RKSN_) ;  /* 0xfffe12c000007944 */ /* 0x026fea0003c3ffff */
[----:B------:R-:W-:Y:S01]  /*27860*/  ULDC.64 UR4, c[0x0][0x118] ;  /* 0x0000460000047ab9 */ /* 0x000fe20000000a00 */
[----:B------:R2:W5:Y:S04]  /*27870*/  LDL.64 R22, [R1+0x758] ;  /* 0x0007580001167983 */ /* 0x0005680000100a00 */
[----:B-1----:R2:W5:Y:S01]  /*27880*/  LD.E.64 R2, [R26.64] ;  /* 0x000000041a027980 */ /* 0x002562000c101b00 */
[----:B------:R-:W-:-:S02]  /*27890*/  MOV R38, R60 ;  /* 0x0000003c00267202 */ /* 0x000fc40000000f00 */
[----:B------:R-:W-:Y:S02]  /*278a0*/  MOV R46, 0x278c0 ;  /* 0x000278c0002e7802 */ /* 0x000fe40000000f00 */
[----:B--2--5:R-:W-:Y:S05]  /*278b0*/  CALL.REL.NOINC `($_ZN7cutlass13device_kernelIN5flash19enable_sm80_to_sm89INS1_16FlashAttnBwdSm80INS1_25CollectiveMainloopBwdSm80ILi2ELi2EN4cute5tupleIJNS5_1CILi128EEES8_NS7_ILi64EEEEEENS_6half_tEfNS_4arch4Sm80ELb0ELb1ELb1ELb1ELb1ELb0ELb0ELb0ELi2ELi4ELi4ELi4ELb0EEENS1_21CollectiveEpilogueBwdISA_SB_SD_Li256ELb1ELb0ELi2EEENS1_19SingleTileSchedulerILb1ELb0ELb0ELi128EEEEEEEEEvNT_6ParamsE$_ZN4cute8smem_ptrIPN7cutlass6half_tEECI1NS_12iter_adaptorIS3_S4_EEES3_) ;  /* 0xfffe2ac000007944 */ /* 0x024fea0003c3ffff */
[----:B-1----:R1:W5:Y:S01]  /*278c0*/  LDL.64 R2, [R1+0x758] ;  /* 0x0007580001027983 */ /* 0x0023620000100a00 */
[----:B------:R-:W-:-:S03]  /*278d0*/  MOV R34, 0x278f0 ;  /* 0x000278f000227802 */ /* 0x000fc60000000f00 */
[----:B-1---5:R-:W-:Y:S05]  /*278e0*/  CALL.REL.NOINC `($_ZN7cutlass13device_kernelIN5flash19enable_sm80_to_sm89INS1_16FlashAttnBwdSm80INS1_25CollectiveMainloopBwdSm80ILi2ELi2EN4cute5tupleIJNS5_1CILi128EEES8_NS7_ILi64EEEEEENS_6half_tEfNS_4arch4Sm80ELb0ELb1ELb1ELb1ELb1ELb0ELb0ELb0ELi2ELi4ELi4ELi4ELb0EEENS1_21CollectiveEpilogueBwdISA_SB_SD_Li256ELb1ELb0ELi2EEENS1_19SingleTileSchedulerILb1ELb0ELb0ELi128EEEEEEEEEvNT_6ParamsE$_ZN4cute3eso3ESOILb1ELb0EJNS_6LayoutINS_5tupleIJNS3_IJNS_1CILi8EEENS4_ILi1EEEEEENS4_ILi2EEEEEENS3_IJNS3_IJS6_NS4_ILi0EEEEEENS4_ILi8192EEEEEEEENS_10ViewEngineINS_8smem_ptrIPN7cutlass6half_tEEEEEEEC2ERKSE_RKSL_) ;  /* 0xfffe1fa000007944 */ /* 0x022fea0003c3ffff */
[----:B-1----:R1:W5:Y:S01]  /*278f0*/  LDL.64 R2, [R1+0x758] ;  /* 0x0007580001027983 */ /* 0x0023620000100a00 */
[----:B------:R-:W-:Y:S01]  /*27900*/  IMAD.MOV.U32 R14, RZ, RZ, R24 ;  /* 0x000000ffff0e7224 */ /* 0x000fe200078e0018 */
[----:B------:R-:W-:Y:S02]  /*27910*/  MOV R11, R25 ;  /* 0x00000019000b7202 */ /* 0x000fe40000000f00 */
[----:B------:R-:W-:Y:S02]  /*27920*/  MOV R12, 0x27940 ;  /* 0x00027940000c7802 */ /* 0x000fe40000000f00 */
[----:B-1---5:R-:W-:Y:S05]  /*27930*/  CALL.REL.NOINC `($_ZN7cutlass13device_kernelIN5flash19enable_sm80_to_sm89INS1_16FlashAttnBwdSm80INS1_25CollectiveMainloopBwdSm80ILi2ELi2EN4cute5tupleIJNS5_1CILi128EEES8_NS7_ILi64EEEEEENS_6half_tEfNS_4arch4Sm80ELb0ELb1ELb1ELb1ELb1ELb0ELb0ELb0ELi2ELi4ELi4ELi4ELb0EEENS1_21CollectiveEpilogueBwdISA_SB_SD_Li256ELb1ELb0ELi2EEENS1_19SingleTileSchedulerILb1ELb0ELb0ELi128EEEEEEEEEvNT_6ParamsE$_ZN4cute3eso3ESOILb1ELb0EJNS_6LayoutINS_5tupleIJNS3_IJNS_1CILi8EEENS4_ILi1EEEEEENS4_ILi2EEEEEENS3_IJNS3_IJS6_NS4_ILi0EEEEEENS4_ILi64EEEEEEEENS_10ViewEngineIPN7cutlass6half_tEEEEEC2ERKSE_RKSJ_) ;  /* 0xfffe1ec000007944 */ /* 0x022fea0003c3ffff */
[----:B------:R2:W5:Y:S01]  /*27940*/  LDL.64 R6, [R1+0x758] ;  /* 0x0007580001067983 */ /* 0x0005620000100a00 */
[----:B------:R-:W-:Y:S02]  /*27950*/  MOV R11, R3 ;  /* 0x00000003000b7202 */ /* 0x000fe40000000f00 */
[----:B-1----:R-:W-:Y:S02]  /*27960*/  MOV R10, 0x27980 ;  /* 0x00027980000a7802 */ /* 0x002fe40000000f00 */
[----:B--2--5:R-:W-:Y:S05]  /*27970*/  CALL.REL.NOINC `($_ZN7cutlass13device_kernelIN5flash19enable_sm80_to_sm89INS1_16FlashAttnBwdSm80INS1_25CollectiveMainloopBwdSm80ILi2ELi2EN4cute5tupleIJNS5_1CILi128EEES8_NS7_ILi64EEEEEENS_6half_tEfNS_4arch4Sm80ELb0ELb1ELb1ELb1ELb1ELb0ELb0ELb0ELi2ELi4ELi4ELi4ELb0EEENS1_21CollectiveEpilogueBwdISA_SB_SD_Li256ELb1ELb0ELi2EEENS1_19SingleTileSchedulerILb1ELb0ELb0ELi128EEEEEEEEEvNT_6ParamsE$_ZN4cute3eso3ESOILb1ELb0EJNS_6LayoutINS_5tupleIJNS3_IJNS_1CILi8EEENS4_ILi1EEEEEENS3_IJNS4_ILi2EEEEEEEEENS3_IJNS3_IJS6_NS4_ILi0EEEEEENS3_IJNS4_ILi8192EEEEEEEEEEENS_10ViewEngineINS_8smem_ptrIPN7cutlass6half_tEEEEEEEC2ERKSG_RKSN_) ;  /* 0xfffe1ca000007944 */ /* 0x024fea0003c3ffff */
[----:B------:R2:W5:Y:S01]  /*27980*/  LDL.64 R4, [R1+0x758] ;  /* 0x0007580001047983 */ /* 0x0005620000100a00 */
[----:B------:R-:W-:Y:S01]  /*27990*/  IMAD.MOV.U32 R2, RZ, RZ, R6 ;  /* 0x000000ffff027224 */ /* 0x000fe200078e0006 */
[----:B------:R-:W-:-:S02]  /*279a0*/  MOV R11, R7 ;  /* 0x00000007000b7202 */ /* 0x000fc40000000f00 */
[----:B------:R-:W-:Y:S02]  /*279b0*/  MOV R10, 0x279d0 ;  /* 0x000279d0000a7802 */ /* 0x000fe40000000f00 */
[----:B-12--5:R-:W-:Y:S05]  /*279c0*/  CALL.REL.NOINC `($_ZN7cutlass13device_kernelIN5flash19enable_sm80_to_sm89INS1_16FlashAttnBwdSm80INS1_25CollectiveMainloopBwdSm80ILi2ELi2EN4cute5tupleIJNS5_1CILi128EEES8_NS7_ILi64EEEEEENS_6half_tEfNS_4arch4Sm80ELb0ELb1ELb1ELb1ELb1ELb0ELb0ELb0ELi2ELi4ELi4ELi4ELb0EEENS1_21CollectiveEpilogueBwdISA_SB_SD_Li256ELb1ELb0ELi2EEENS1_19SingleTileSchedulerILb1ELb0ELb0ELi128EEEEEEEEEvNT_6ParamsE$_ZN4cute3eso3ESOILb1ELb0EJNS_6LayoutINS_5tupleIJNS3_IJNS_1CILi8EEENS4_ILi1EEEEEENS3_IJNS4_ILi2EEEEEEEEENS3_IJNS3_IJS6_NS4_ILi0EEEEEENS3_IJNS4_ILi64EEEEEEEEEEENS_10ViewEngineIPN7cutlass6half_tEEEEEC2ERKSG_RKSL_) ;  /* 0xfffe1bf000007944 */ /* 0x026fea0003c3ffff */
[----:B-1----:R1:W5:Y:S01]  /*279d0*/  LDL.64 R2, [R1+0x758] ;  /* 0x0007580001027983 */ /* 0x0023620000100a00 */
[----:B------:R-:W-:-:S03]  /*279e0*/  MOV R12, 0x27a00 ;  /* 0x00027a00000c7802 */ /* 0x000fc60000000f00 */
[----:B-1---5:R-:W-:Y:S05]  /*279f0*/  CALL.REL.NOINC `($_ZN7cutlass13device_kernelIN5flash19enable_sm80_to_sm89INS1_16FlashAttnBwdSm80INS1_25CollectiveMainloopBwdSm80ILi2ELi2EN4cute5tupleIJNS5_1CILi128EEES8_NS7_ILi64EEEEEENS_6half_tEfNS_4arch4Sm80ELb0ELb1ELb1ELb1ELb1ELb0ELb0ELb0ELi2ELi4ELi4ELi4ELb0EEENS1_21CollectiveEpilogueBwdISA_SB_SD_Li256ELb1ELb0ELi2EEENS1_19SingleTileSchedulerILb1ELb0ELb0ELi128EEEEEEEEEvNT_6ParamsE$_ZN4cute3eso3ESOILb1ELb0EJNS_6LayoutINS_5tupleIJNS3_IJNS3_IJNS_1CILi8EEENS4_ILi1EEEEEES6_EEENS3_IJNS3_IJS6_S6_EEENS4_ILi2EEEEEEEEENS3_IJNS3_IJNS3_IJS6_NS4_ILi0EEEEEESD_EEENS3_IJNS3_IJSD_SD_EEENS4_ILi64EEEEEEEEEEENS_10ViewEngineIPN7cutlass6half_tEEEEEC2ERKSK_RKSP_) ;  /* 0xfffe121000007944 */ /* 0x022fea0003c3ffff */
[----:B-1----:R1:W5:Y:S01]  /*27a00*/  LDL.64 R10, [R1+0x758] ;  /* 0x00075800010a7983 */ /* 0x0023620000100a00 */
[----:B------:R-:W-:Y:S01]  /*27a10*/  IMAD.MOV.U32 R2, RZ, RZ, R4 ;  /* 0x000000ffff027224 */ /* 0x000fe200078e0004 */
[----:B------:R-:W-:Y:S02]  /*27a20*/  MOV R13, R5 ;  /* 0x00000005000d7202 */ /* 0x000fe40000000f00 */
[----:B------:R-:W-:Y:S02]  /*27a30*/  MOV R12, 0x27a50 ;  /* 0x00027a50000c7802 */ /* 0x000fe40000000f00 */
[----:B-1---5:R-:W-:Y:S05]  /*27a40*/  CALL.REL.NOINC `($_ZN7cutlass13device_kernelIN5flash19enable_sm80_to_sm89INS1_16FlashAttnBwdSm80INS1_25CollectiveMainloopBwdSm80ILi2ELi2EN4cute5tupleIJNS5_1CILi128EEES8_NS7_ILi64EEEEEENS_6half_tEfNS_4arch4Sm80ELb0ELb1ELb1ELb1ELb1ELb0ELb0ELb0ELi2ELi4ELi4ELi4ELb0EEENS1_21CollectiveEpilogueBwdISA_SB_SD_Li256ELb1ELb0ELi2EEENS1_19SingleTileSchedulerILb1ELb0ELb0ELi128EEEEEEEEEvNT_6ParamsE$_ZN4cute3eso3ESOILb1ELb0EJNS_6LayoutINS_5tupleIJNS3_IJNS3_IJNS_1CILi8EEENS4_ILi1EEEEEES6_EEENS3_IJNS3_IJS6_S6_EEENS4_ILi2EEEEEEEEENS3_IJNS3_IJNS3_IJS6_NS4_ILi0EEEEEESD_EEENS3_IJNS3_IJSD_SD_EEENS4_ILi8192EEEEEEEEEEENS_10ViewEngineINS_8smem_ptrIPN7cutlass6half_tEEEEEEEC2ERKSK_RKSR_) ;  /* 0xfffe120000007944 */ /* 0x022fea0003c3ffff */
[----:B-1----:R1:W5:Y:S01]  /*27a50*/  LDL.64 R2, [R1+0x758] ;  /* 0x0007580001027983 */ /* 0x0023620000100a00 */
[----:B------:R-:W-:Y:S02]  /*27a60*/  MOV R14, R10 ;  /* 0x0000000a000e7202 */ /* 0x000fe40000000f00 */
[----:B------:R-:W-:Y:S02]  /*27a70*/  MOV R12, 0x27a90 ;  /* 0x00027a90000c7802 */ /* 0x000fe40000000f00 */
[----:B-1---5:R-:W-:Y:S05]  /*27a80*/  CALL.REL.NOINC `($_ZN7cutlass13device_kernelIN5flash19enable_sm80_to_sm89INS1_16FlashAttnBwdSm80INS1_25CollectiveMainloopBwdSm80ILi2ELi2EN4cute5tupleIJNS5_1CILi128EEES8_NS7_ILi64EEEEEENS_6half_tEfNS_4arch4Sm80ELb0ELb1ELb1ELb1ELb1ELb0ELb0ELb0ELi2ELi4ELi4ELi4ELb0EEENS1_21CollectiveEpilogueBwdISA_SB_SD_Li256ELb1ELb0ELi2EEENS1_19SingleTileSchedulerILb1ELb0ELb0ELi128EEEEEEEEEvNT_6ParamsE$_ZN4cute3eso3ESOILb1ELb0EJNS_6LayoutINS_5tupleIJNS3_IJNS_1CILi8EEENS4_ILi1EEEEEENS4_ILi2EEEEEENS3_IJNS3_IJS6_NS4_ILi0EEEEEENS4_ILi64EEEEEEEENS_10ViewEngineIPN7cutlass6half_tEEEEEC2ERKSE_RKSJ_) ;  /* 0xfffe1d7000007944 */ /* 0x022fea0003c3ffff */
[----:B-1----:R1:W5:Y:S01]  /*27a90*/  LDL.64 R10, [R1+0x758] ;  /* 0x00075800010a7983 */ /* 0x0023620000100a00 */
[----:B------:R-:W-:Y:S02]  /*27aa0*/  MOV R38, R60 ;  /* 0x0000003c00267202 */ /* 0x000fe40000000f00 */
[----:B------:R-:W-:-:S02]  /*27ab0*/  MOV R46, 0x27ad0 ;  /* 0x00027ad0002e7802 */ /* 0x000fc40000000f00 */
[----:B-1---5:R-:W-:Y:S05]  /*27ac0*/  CALL.REL.NOINC `($_ZN7cutlass13device_kernelIN5flash19enable_sm80_to_sm89INS1_16FlashAttnBwdSm80INS1_25CollectiveMainloopBwdSm80ILi2ELi2EN4cute5tupleIJNS5_1CILi128EEES8_NS7_ILi64EEEEEENS_6half_tEfNS_4arch4Sm80ELb0ELb1ELb1ELb1ELb1ELb0ELb0ELb0ELi2ELi4ELi4ELi4ELb0EEENS1_21CollectiveEpilogueBwdISA_SB_SD_Li256ELb1ELb0ELi2EEENS1_19SingleTileSchedulerILb1ELb0ELb0ELi128EEEEEEEEEvNT_6ParamsE$_ZN4cute8smem_ptrIPN7cutlass6half_tEECI1NS_12iter_adaptorIS3_S4_EEES3_) ;  /* 0xfffe28b000007944 */ /* 0x022fea0003c3ffff */
[----:B-1----:R1:W5:Y:S01]  /*27ad0*/  LDL.64 R2, [R1+0x758] ;  /* 0x0007580001027983 */ /* 0x0023620000100a00 */
[----:B------:R-:W-:-:S03]  /*27ae0*/  MOV R34, 0x27b00 ;  /* 0x00027b0000227802 */ /* 0x000fc60000000f00 */
[----:B-1---5:R-:W-:Y:S05]  /*27af0*/  CALL.REL.NOINC `($_ZN7cutlass13device_kernelIN5flash19enable_sm80_to_sm89INS1_16FlashAttnBwdSm80INS1_25CollectiveMainloopBwdSm80ILi2ELi2EN4cute5tupleIJNS5_1CILi128EEES8_NS7_ILi64EEEEEENS_6half_tEfNS_4arch4Sm80ELb0ELb1ELb1ELb1ELb1ELb0ELb0ELb0ELi2ELi4ELi4ELi4ELb0EEENS1_21CollectiveEpilogueBwdISA_SB_SD_Li256ELb1ELb0ELi2EEENS1_19SingleTileSchedulerILb1ELb0ELb0ELi128EEEEEEEEEvNT_6ParamsE$_ZN4cute3eso3ESOILb1ELb0EJNS_6LayoutINS_5tupleIJNS3_IJNS_1CILi8EEENS4_ILi1EEEEEENS4_ILi2EEEEEENS3_IJNS3_IJS6_NS4_ILi0EEEEEENS4_ILi8192EEEEEEEENS_10ViewEngineINS_8smem_ptrIPN7cutlass6half_tEEEEEEEC2ERKSE_RKSL_) ;  /* 0xfffe1d9000007944 */ /* 0x022fea0003c3ffff */
        /* <DEDUP_REMOVED lines=119> */
[----:B-1----:R-:W-:Y:S05]  /*28270*/  CALL.REL.NOINC `($_ZN7cutlass13device_kernelIN5flash19enable_sm80_to_sm89INS1_16FlashAttnBwdSm80INS1_25CollectiveMainloopBwdSm80ILi2ELi2EN4cute5tupleIJNS5_1CILi128EEES8_NS7_ILi64EEEEEENS_6half_tEfNS_4arch4Sm80ELb0ELb1ELb1ELb1ELb1ELb0ELb0ELb0ELi2ELi4ELi4ELi4ELb0EEENS1_21CollectiveEpilogueBwdISA_SB_SD_Li256ELb1ELb0ELi2EEENS1_19SingleTileSchedulerILb1ELb0ELb0ELi128EEEEEEEEEvNT_6ParamsE$_ZZN4cute5sliceINS_5tupleIJNS_10UnderscoreES2_NS_1CILi0EEEEEENS1_IJNS1_IJNS3_ILi1EEES4_EEEiNS3_ILi1024EEEEEEEEDaRKT_RKT0_ENKUlRKT_RKT0_E_clIS2_iEEDaSI_SL_) ;  /* 0xfffe29b000007944 */ /* 0x002fea0003c3ffff */
[----:B------:R-:W-:Y:S02]  /*28280*/  MOV R2, 0x282a0 ;  /* 0x000282a000027802 */ /* 0x000fe40000000f00 */
[----:B------:R-:W-:Y:S05]  /*28290*/  CALL.REL.NOINC `($_ZN7cutlass13device_kernelIN5flash19enable_sm80_to_sm89INS1_16FlashAttnBwdSm80INS1_25CollectiveMainloopBwdSm80ILi2ELi2EN4cute5tupleIJNS5_1CILi128EEES8_NS7_ILi64EEEEEENS_6half_tEfNS_4arch4Sm80ELb0ELb1ELb1ELb1ELb1ELb0ELb0ELb0ELi2ELi4ELi4ELi4ELb0EEENS1_21CollectiveEpilogueBwdISA_SB_SD_Li256ELb1ELb0ELi2EEENS1_19SingleTileSchedulerILb1ELb0ELb0ELi128EEEEEEEEEvNT_6ParamsE$_ZZN4cute12filter_tupleINS_5tupleIJNS_10UnderscoreES2_NS_1CILi0EEEEEENS1_IJNS1_IJNS3_ILi1EEES4_EEEiNS3_ILi1024EEEEEEZNS_5sliceIS5_S9_EEDaRKT_RKT0_EUlRKT_RKT0_E_EEDaSD_SG_OT1_ENKUlDpSJ_E_clIJNS1_IJS7_EEENS1_IJiEEENS1_IJEEEEEEDaSQ_) ;  /* 0xfffe233000007944 */ /* 0x000fea0003c3ffff */
[----:B------:R-:W-:Y:S02]  /*282a0*/  MOV R82, R69 ;  /* 0x0000004500527202 */ /* 0x000fe40000000f00 */
[----:B------:R-:W-:-:S02]  /*282b0*/  MOV R36, 0x282d0 ;  /* 0x000282d000247802 */ /* 0x000fc40000000f00 */
[----:B------:R-:W-:Y:S05]  /*282c0*/  CALL.REL.NOINC `($_ZN7cutlass13device_kernelIN5flash19enable_sm80_to_sm89INS1_16FlashAttnBwdSm80INS1_25CollectiveMainloopBwdSm80ILi2ELi2EN4cute5tupleIJNS5_1CILi128EEES8_NS7_ILi64EEEEEENS_6half_tEfNS_4arch4Sm80ELb0ELb1ELb1ELb1ELb1ELb0ELb0ELb0ELi2ELi4ELi4ELi4ELb0EEENS1_21CollectiveEpilogueBwdISA_SB_SD_Li256ELb1ELb0ELi2EEENS1_19SingleTileSchedulerILb1ELb0ELb0ELi128EEEEEEEEEvNT_6ParamsE$_ZN4cute5tupleIJNS0_IJNS0_IJNS_1CILi8EEENS1_ILi1EEEEEENS1_ILi2EEEEEENS0_IJNS0_IJS3_NS1_ILi0EEEEEEiEEEEEC2ERKS6_RKS9_) ;  /* 0xfffe1d0000007944 */ /* 0x000fea0003c3ffff */
[----:B-1----:R1:W5:Y:S01]  /*282d0*/  LDL R3, [R8] ;  /* 0x0000000008037983 */ /* 0x0023620000100800 */
[----:B------:R-:W-:-:S02]  /*282e0*/  MOV R82, R69 ;  /* 0x0000004500527202 */ /* 0x000fc40000000f00 */
[----:B------:R-:W-:Y:S02]  /*282f0*/  MOV R12, 0x28310 ;  /* 0x00028310000c7802 */ /* 0x000fe40000000f00 */
[----:B-1---5:R-:W-:Y:S05]  /*28300*/  CALL.REL.NOINC `($_ZN7cutlass13device_kernelIN5flash19enable_sm80_to_sm89INS1_16FlashAttnBwdSm80INS1_25CollectiveMainloopBwdSm80ILi2ELi2EN4cute5tupleIJNS5_1CILi128EEES8_NS7_ILi64EEEEEENS_6half_tEfNS_4arch4Sm80ELb0ELb1ELb1ELb1ELb1ELb0ELb0ELb0ELi2ELi4ELi4ELi4ELb0EEENS1_21CollectiveEpilogueBwdISA_SB_SD_Li256ELb1ELb0ELi2EEENS1_19SingleTileSchedulerILb1ELb0ELb0ELi128EEEEEEEEEvNT_6ParamsE$_ZN4cute3eso3ESOILb0ELb1EJNS_6LayoutINS_5tupleIJNS3_IJNS_1CILi8EEENS4_ILi1EEEEEENS4_ILi2EEEEEENS3_IJNS3_IJS6_NS4_ILi0EEEEEEiEEEEESA_EEC2ERKSD_RKSA_) ;  /* 0xfffdfd1000007944 */ /* 0x022fea0003c3ffff */
[----:B------:R2:W5:Y:S01]  /*28310*/  LDL R36, [R8] ;  /* 0x0000000008247983 */ /* 0x0005620000100800 */
[----:B------:R-:W-:Y:S01]  /*28320*/  IMAD.MOV.U32 R38, RZ, RZ, R60 ;  /* 0x000000ffff267224 */ /* 0x000fe200078e003c */
[----:B-1----:R-:W-:Y:S01]  /*28330*/  MOV R2, R28 ;  /* 0x0000001c00027202 */ /* 0x002fe20000000f00 */
[----:B------:R-:W-:Y:S01]  /*28340*/  IMAD.MOV.U32 R3, RZ, RZ, R29 ;  /* 0x000000ffff037224 */ /* 0x000fe200078e001d */
[----:B------:R-:W-:Y:S02]  /*28350*/  MOV R46, 0x28370 ;  /* 0x00028370002e7802 */ /* 0x000fe40000000f00 */
[----:B--2--5:R-:W-:Y:S05]  /*28360*/  CALL.REL.NOINC `($_ZN7cutlass13device_kernelIN5flash19enable_sm80_to_sm89INS1_16FlashAttnBwdSm80INS1_25CollectiveMainloopBwdSm80ILi2ELi2EN4cute5tupleIJNS5_1CILi128EEES8_NS7_ILi64EEEEEENS_6half_tEfNS_4arch4Sm80ELb0ELb1ELb1ELb1ELb1ELb0ELb0ELb0ELi2ELi4ELi4ELi4ELb0EEENS1_21CollectiveEpilogueBwdISA_SB_SD_Li256ELb1ELb0ELi2EEENS1_19SingleTileSchedulerILb1ELb0ELb0ELi128EEEEEEEEEvNT_6ParamsE$_ZN4cute8smem_ptrIPN7cutlass6half_tEECI1NS_12iter_adaptorIS3_S4_EEES3_) ;  /* 0xfffe201000007944 */ /* 0x024fea0003c3ffff */
[----:B-1----:R-:W2:Y:S01]  /*28370*/  LDL.64 R2, [R1+0x758] ;  /* 0x0007580001027983 */ /* 0x002ea20000100a00 */
[----:B------:R-:W-:Y:S01]  /*28380*/  IMAD.MOV.U32 R82, RZ, RZ, R69 ;  /* 0x000000ffff527224 */ /* 0x000fe200078e0045 */
[----:B------:R-:W-:Y:S02]  /*28390*/  MOV R83, R59 ;  /* 0x0000003b00537202 */ /* 0x000fe40000000f00 */
[----:B------:R-:W-:Y:S01]  /*283a0*/  MOV R38, 0x283d0 ;  /* 0x000283d000267802 */ /* 0x000fe20000000f00 */
[----:B--2---:R1:W-:Y:S04]  /*283b0*/  STL.64 [R1+0x770], R2 ;  /* 0x0007700201007387 */ /* 0x0043e80000100a00 */
[----:B-1----:R-:W-:Y:S05]  /*283c0*/  CALL.REL.NOINC `($_ZN7cutlass13device_kernelIN5flash19enable_sm80_to_sm89INS1_16FlashAttnBwdSm80INS1_25CollectiveMainloopBwdSm80ILi2ELi2EN4cute5tupleIJNS5_1CILi128EEES8_NS7_ILi64EEEEEENS_6half_tEfNS_4arch4Sm80ELb0ELb1ELb1ELb1ELb1ELb0ELb0ELb0ELi2ELi4ELi4ELi4ELb0EEENS1_21CollectiveEpilogueBwdISA_SB_SD_Li256ELb1ELb0ELi2EEENS1_19SingleTileSchedulerILb1ELb0ELb0ELi128EEEEEEEEEvNT_6ParamsE$_ZN4cute3eso3ESOILb0ELb0EJNS_6LayoutINS_5tupleIJNS3_IJNS_1CILi8EEENS4_ILi1EEEEEENS4_ILi2EEEEEENS3_IJNS3_IJS6_NS4_ILi0EEEEEEiEEEEENS_10ViewEngineINS_8smem_ptrIPN7cutlass6half_tEEEEEEEC2ERKSD_RKSK_) ;  /* 0xfffdf4a000007944 */ /* 0x002fea0003c3ffff */
[----:B------:R2:W5:Y:S04]  /*283d0*/  LDL R37, [R8] ;  /* 0x0000000008257983 */ /* 0x0005680000100800 */
[----:B------:R2:W5:Y:S01]  /*283e0*/  LDL.64 R4, [R8+0x8] ;  /* 0x0000080008047983 */ /* 0x0005620000100a00 */
[----:B------:R-:W-:Y:S01]  /*283f0*/  IMAD.MOV.U32 R82, RZ, RZ, R69 ;  /* 0x000000ffff527224 */ /* 0x000fe200078e0045 */
[----:B------:R-:W-:Y:S01]  /*28400*/  MOV R38, R22 ;  /* 0x0000001600267202 */ /* 0x000fe20000000f00 */
[----:B-1----:R-:W-:Y:S01]  /*28410*/  IMAD.MOV.U32 R3, RZ, RZ, R23 ;  /* 0x000000ffff037224 */ /* 0x002fe200078e0017 */
[----:B------:R-:W-:-:S02]  /*28420*/  MOV R36, 0x28440 ;  /* 0x0002844000247802 */ /* 0x000fc40000000f00 */
[----:B--2--5:R-:W-:Y:S05]  /*28430*/  CALL.REL.NOINC `($_ZN7cutlass13device_kernelIN5flash19enable_sm80_to_sm89INS1_16FlashAttnBwdSm80INS1_25CollectiveMainloopBwdSm80ILi2ELi2EN4cute5tupleIJNS5_1CILi128EEES8_NS7_ILi64EEEEEENS_6half_tEfNS_4arch4Sm80ELb0ELb1ELb1ELb1ELb1ELb0ELb0ELb0ELi2ELi4ELi4ELi4ELb0EEENS1_21CollectiveEpilogueBwdISA_SB_SD_Li256ELb1ELb0ELi2EEENS1_19SingleTileSchedulerILb1ELb0ELb0ELi128EEEEEEEEEvNT_6ParamsE$_ZN4cute3eso3ESOILb1ELb0EJNS_6LayoutINS_5tupleIJNS3_IJNS3_IJNS_1CILi4EEENS4_ILi2EEEEEENS4_ILi1EEEEEES6_EEENS3_IJNS3_IJNS3_IJS8_NS4_ILi32EEEEEENS4_ILi0EEEEEENS4_ILi64EEEEEEEENS_10ViewEngineIPN7cutlass6half_tEEEEEC2ERKSH_RKSM_) ;  /* 0xfffe063000007944 */ /* 0x024fea0003c3ffff */
[----:B-1----:R1:W5:Y:S01]  /*28440*/  LDL.64 R2, [R8] ;  /* 0x0000000008027983 */ /* 0x0023620000100a00 */
[----:B------:R-:W-:-:S03]  /*28450*/  MOV R36, 0x28470 ;  /* 0x0002847000247802 */ /* 0x000fc60000000f00 */
[----:B-1---5:R-:W-:Y:S05]  /*28460*/  CALL.REL.NOINC `($_ZN7cutlass13device_kernelIN5flash19enable_sm80_to_sm89INS1_16FlashAttnBwdSm80INS1_25CollectiveMainloopBwdSm80ILi2ELi2EN4cute5tupleIJNS5_1CILi128EEES8_NS7_ILi64EEEEEENS_6half_tEfNS_4arch4Sm80ELb0ELb1ELb1ELb1ELb1ELb0ELb0ELb0ELi2ELi4ELi4ELi4ELb0EEENS1_21CollectiveEpilogueBwdISA_SB_SD_Li256ELb1ELb0ELi2EEENS1_19SingleTileSchedulerILb1ELb0ELb0ELi128EEEEEEEEEvNT_6ParamsE$_ZZN4cute4takeILi1ELi2ENS_5tupleIJNS1_IJNS_1CILi1EEENS2_ILi0EEEEEEiEEEEEDaRKT1_ENKUlDpRKT_E_clIJiEEEDaSD_) ;  /* 0xfffe26e000007944 */ /* 0x022fea0003c3ffff */
[----:B------:R-:W-:Y:S02]  /*28470*/  MOV R82, R60 ;  /* 0x0000003c00527202 */ /* 0x000fe40000000f00 */
[----:B------:R-:W-:-:S02]  /*28480*/  MOV R38, 0x284a0 ;  /* 0x000284a000267802 */ /* 0x000fc40000000f00 */
[----:B------:R-:W-:Y:S05]  /*28490*/  CALL.REL.NOINC `($_ZN7cutlass13device_kernelIN5flash19enable_sm80_to_sm89INS1_16FlashAttnBwdSm80INS1_25CollectiveMainloopBwdSm80ILi2ELi2EN4cute5tupleIJNS5_1CILi128EEES8_NS7_ILi64EEEEEENS_6half_tEfNS_4arch4Sm80ELb0ELb1ELb1ELb1ELb1ELb0ELb0ELb0ELi2ELi4ELi4ELi4ELb0EEENS1_21CollectiveEpilogueBwdISA_SB_SD_Li256ELb1ELb0ELi2EEENS1_19SingleTileSchedulerILb1ELb0ELb0ELi128EEEEEEEEEvNT_6ParamsE$_ZN4cute3eso3ESOILb1ELb0EJNS_5tupleIJNS_1CILi1EEENS3_ILi0EEEEEENS2_IJiEEEEEC2ERKS6_RKS7_) ;  /* 0xfffe042000007944 */ /* 0x000fea0003c3ffff */
[----:B-1----:R1:W5:Y:S01]  /*284a0*/  LDL R37, [R1+0x758] ;  /* 0x0007580001257983 */ /* 0x0023620000100800 */
[----:B------:R-:W-:-:S02]  /*284b0*/  MOV R82, R69 ;  /* 0x0000004500527202 */ /* 0x000fc40000000f00 */
[----:B------:R-:W-:Y:S02]  /*284c0*/  MOV R38, 0x284e0 ;  /* 0x000284e000267802 */ /* 0x000fe40000000f00 */
[----:B-1---5:R-:W-:Y:S05]  /*284d0*/  CALL.REL.NOINC `($_ZN7cutlass13device_kernelIN5flash19enable_sm80_to_sm89INS1_16FlashAttnBwdSm80INS1_25CollectiveMainloopBwdSm80ILi2ELi2EN4cute5tupleIJNS5_1CILi128EEES8_NS7_ILi64EEEEEENS_6half_tEfNS_4arch4Sm80ELb0ELb1ELb1ELb1ELb1ELb0ELb0ELb0ELi2ELi4ELi4ELi4ELb0EEENS1_21CollectiveEpilogueBwdISA_SB_SD_Li256ELb1ELb0ELi2EEENS1_19SingleTileSchedulerILb1ELb0ELb0ELi128EEEEEEEEEvNT_6ParamsE$_ZN4cute5tupleIJNS0_IJNS0_IJNS_1CILi8EEENS1_ILi1EEEEEENS0_IJNS1_ILi2EEEEEEEEENS0_IJNS0_IJS3_NS1_ILi0EEEEEENS0_IJiEEEEEEEEC2ERKS7_RKSB_) ;  /* 0xfffe1ab000007944 */ /* 0x022fea0003c3ffff */
[----:B------:R2:W5:Y:S01]  /*284e0*/  LDL R40, [R8] ;  /* 0x0000000008287983 */ /* 0x0005620000100800 */
[----:B------:R-:W-:Y:S01]  /*284f0*/  IMAD.MOV.U32 R82, RZ, RZ, R69 ;  /* 0x000000ffff527224 */ /* 0x000fe200078e0045 */
[----:B------:R-:W-:Y:S02]  /*28500*/  MOV R83, R59 ;  /* 0x0000003b00537202 */ /* 0x000fe40000000f00 */
[----:B------:R2:W-:Y:S01]  /*28510*/  STL.64 [R1+0x770], R4 ;  /* 0x0007700401007387 */ /* 0x0005e20000100a00 */
[----:B------:R-:W-:-:S03]  /*28520*/  MOV R38, 0x28540 ;  /* 0x0002854000267802 */ /* 0x000fc60000000f00 */
[----:B-12--5:R-:W-:Y:S05]  /*28530*/  CALL.REL.NOINC `($_ZN7cutlass13device_kernelIN5flash19enable_sm80_to_sm89INS1_16FlashAttnBwdSm80INS1_25CollectiveMainloopBwdSm80ILi2ELi2EN4cute5tupleIJNS5_1CILi128EEES8_NS7_ILi64EEEEEENS_6half_tEfNS_4arch4Sm80ELb0ELb1ELb1ELb1ELb1ELb0ELb0ELb0ELi2ELi4ELi4ELi4ELb0EEENS1_21CollectiveEpilogueBwdISA_SB_SD_Li256ELb1ELb0ELi2EEENS1_19SingleTileSchedulerILb1ELb0ELb0ELi128EEEEEEEEEvNT_6ParamsE$_ZN4cute3eso3ESOILb0ELb0EJNS_6LayoutINS_5tupleIJNS3_IJNS_1CILi8EEENS4_ILi1EEEEEENS3_IJNS4_ILi2EEEEEEEEENS3_IJNS3_IJS6_NS4_ILi0EEEEEENS3_IJiEEEEEEEENS_10ViewEngineINS_8smem_ptrIPN7cutlass6half_tEEEEEEEC2ERKSF_RKSM_) ;  /* 0xfffdf2c000007944 */ /* 0x026fea0003c3ffff */
[----:B------:R2:W5:Y:S04]  /*28540*/  LDL R11, [R8] ;  /* 0x00000000080b7983 */ /* 0x0005680000100800 */
[----:B------:R2:W5:Y:S01]  /*28550*/  LDL.64 R4, [R8+0x8] ;  /* 0x0000080008047983 */ /* 0x0005620000100a00 */
[----:B------:R-:W-:-:S02]  /*28560*/  MOV R82, R69 ;  /* 0x0000004500527202 */ /* 0x000fc40000000f00 */
[----:B------:R-:W-:Y:S02]  /*28570*/  MOV R38, 0x28590 ;  /* 0x0002859000267802 */ /* 0x000fe40000000f00 */
[----:B-12--5:R-:W-:Y:S05]  /*28580*/  CALL.REL.NOINC `($_ZN7cutlass13device_kernelIN5flash19enable_sm80_to_sm89INS1_16FlashAttnBwdSm80INS1_25CollectiveMainloopBwdSm80ILi2ELi2EN4cute5tupleIJNS5_1CILi128EEES8_NS7_ILi64EEEEEENS_6half_tEfNS_4arch4Sm80ELb0ELb1ELb1ELb1ELb1ELb0ELb0ELb0ELi2ELi4ELi4ELi4ELb0EEENS1_21CollectiveEpilogueBwdISA_SB_SD_Li256ELb1ELb0ELi2EEENS1_19SingleTileSchedulerILb1ELb0ELb0ELi128EEEEEEEEEvNT_6ParamsE$_ZN4cute3eso3ESOILb1ELb0EJNS_6LayoutINS_5tupleIJNS3_IJNS3_IJNS_1CILi4EEENS4_ILi2EEEEEENS4_ILi1EEEEEENS3_IJS6_EEEEEENS3_IJNS3_IJNS3_IJS8_NS4_ILi32EEEEEENS4_ILi0EEEEEENS3_IJNS4_ILi64EEEEEEEEEEENS_10ViewEngineIPN7cutlass6half_tEEEEEC2ERKSJ_RKSO_) ;  /* 0xfffe04a000007944 */ /* 0x026fea0003c3ffff */
[----:B-1----:R1:W5:Y:S01]  /*28590*/  LDL.64 R2, [R8] ;  /* 0x0000000008027983 */ /* 0x0023620000100a00 */
[----:B------:R-:W-:Y:S02]  /*285a0*/  MOV R82, R69 ;  /* 0x0000004500527202 */ /* 0x000fe40000000f00 */
[----:B------:R-:W-:Y:S02]  /*285b0*/  MOV R38, 0x285d0 ;  /* 0x000285d000267802 */ /* 0x000fe40000000f00 */
[----:B-1---5:R-:W-:Y:S05]  /*285c0*/  CALL.REL.NOINC `($_ZN7cutlass13device_kernelIN5flash19enable_sm80_to_sm89INS1_16FlashAttnBwdSm80INS1_25CollectiveMainloopBwdSm80ILi2ELi2EN4cute5tupleIJNS5_1CILi128EEES8_NS7_ILi64EEEEEENS_6half_tEfNS_4arch4Sm80ELb0ELb1ELb1ELb1ELb1ELb0ELb0ELb0ELi2ELi4ELi4ELi4ELb0EEENS1_21CollectiveEpilogueBwdISA_SB_SD_Li256ELb1ELb0ELi2EEENS1_19SingleTileSchedulerILb1ELb0ELb0ELi128EEEEEEEEEvNT_6ParamsE$_ZN4cute3eso3ESOILb1ELb0EJNS_6LayoutINS_5tupleIJNS3_IJNS3_IJNS3_IJNS_1CILi4EEENS4_ILi2EEEEEENS4_ILi1EEEEEES8_EEENS3_IJNS3_IJNS3_IJS8_S8_EEES8_EEES6_EEEEEENS3_IJNS3_IJNS3_IJNS3_IJS8_NS4_ILi32EEEEEENS4_ILi0EEEEEESH_EEENS3_IJNS3_IJNS3_IJSH_SH_EEESH_EEENS4_ILi64EEEEEEEEEEENS_10ViewEngineIPN7cutlass6half_tEEEEEC2ERKSP_RKSU_) ;  /* 0xfffe033000007944 */ /* 0x022fea0003c3ffff */
[----:B-1----:R1:W5:Y:S01]  /*285d0*/  LDL.64 R2, [R8] ;  /* 0x0000000008027983 */ /* 0x0023620000100a00 */
[----:B------:R-:W-:Y:S02]  /*285e0*/  MOV R83, R69 ;  /* 0x0000004500537202 */ /* 0x000fe40000000f00 */
[----:B------:R-:W-:Y:S02]  /*285f0*/  MOV R12, 0x28610 ;  /* 0x00028610000c7802 */ /* 0x000fe40000000f00 */
[----:B-1---5:R-:W-:Y:S05]  /*28600*/  CALL.REL.NOINC `($_ZN7cutlass13device_kernelIN5flash19enable_sm80_to_sm89INS1_16FlashAttnBwdSm80INS1_25CollectiveMainloopBwdSm80ILi2ELi2EN4cute5tupleIJNS5_1CILi128EEES8_NS7_ILi64EEEEEENS_6half_tEfNS_4arch4Sm80ELb0ELb1ELb1ELb1ELb1ELb0ELb0ELb0ELi2ELi4ELi4ELi4ELb0EEENS1_21CollectiveEpilogueBwdISA_SB_SD_Li256ELb1ELb0ELi2EEENS1_19SingleTileSchedulerILb1ELb0ELb0ELi128EEEEEEEEEvNT_6ParamsE$_ZN4cute5tupleIJNS0_IJNS_1CILi2EEEEEENS0_IJiEEEEEC2ERKS3_RKS4_) ;  /* 0xfffe1b2000007944 */ /* 0x022fea0003c3ffff */
[----:B------:R-:W2:Y:S01]  /*28610*/  LDL R6, [R8] ;  /* 0x0000000008067983 */ /* 0x000ea20000100800 */
[----:B------:R-:W-:Y:S02]  /*28620*/  MOV R82, R58 ;  /* 0x0000003a00527202 */ /* 0x000fe40000000f00 */
[----:B-1----:R-:W-:Y:S01]  /*28630*/  MOV R10, 0x28660 ;  /* 0x00028660000a7802 */ /* 0x002fe20000000f00 */
[----:B--2---:R1:W-:Y:S04]  /*28640*/  STL [R1+0x750], R6 ;  /* 0x0007500601007387 */ /* 0x0043e80000100800 */
[----:B-1----:R-:W-:Y:S05]  /*28650*/  CALL.REL.NOINC `($_ZN7cutlass13device_kernelIN5flash19enable_sm80_to_sm89INS1_16FlashAttnBwdSm80INS1_25CollectiveMainloopBwdSm80ILi2ELi2EN4cute5tupleIJNS5_1CILi128EEES8_NS7_ILi64EEEEEENS_6half_tEfNS_4arch4Sm80ELb0ELb1ELb1ELb1ELb1ELb0ELb0ELb0ELi2ELi4ELi4ELi4ELb0EEENS1_21CollectiveEpilogueBwdISA_SB_SD_Li256ELb1ELb0ELi2EEENS1_19SingleTileSchedulerILb1ELb0ELb0ELi128EEEEEEEEEvNT_6ParamsE$_ZZN4cute14logical_divideINS_5tupleIJNS1_IJNS_1CILi8EEENS2_ILi1EEEEEENS1_IJNS2_ILi2EEEEEEEEENS1_IJNS1_IJS4_NS2_ILi0EEEEEENS1_IJiEEEEEENS1_IJS5_NS_6LayoutIS4_S9_EEEEEEEDaRKNSD_IT_T0_EERKT1_ENKUlRKT_RKT0_E_clINSD_IS7_SB_EESE_EEDaSQ_ST_) ;  /* 0xfffe23c000007944 */ /* 0x002fea0003c3ffff */
[----:B------:R-:W-:Y:S02]  /*28660*/  MOV R10, R69 ;  /* 0x00000045000a7202 */ /* 0x000fe40000000f00 */
[----:B------:R-:W-:-:S02]  /*28670*/  MOV R12, 0x28690 ;  /* 0x00028690000c7802 */ /* 0x000fc40000000f00 */
[----:B-----5:R-:W-:Y:S05]  /*28680*/  CALL.REL.NOINC `($_ZN7cutlass13device_kernelIN5flash19enable_sm80_to_sm89INS1_16FlashAttnBwdSm80INS1_25CollectiveMainloopBwdSm80ILi2ELi2EN4cute5tupleIJNS5_1CILi128EEES8_NS7_ILi64EEEEEENS_6half_tEfNS_4arch4Sm80ELb0ELb1ELb1ELb1ELb1ELb0ELb0ELb0ELi2ELi4ELi4ELi4ELb0EEENS1_21CollectiveEpilogueBwdISA_SB_SD_Li256ELb1ELb0ELi2EEENS1_19SingleTileSchedulerILb1ELb0ELb0ELi128EEEEEEEEEvNT_6ParamsE$_ZN4cute3eso3ESOILb1ELb0EJNS_5tupleIJNS2_IJNS_1CILi1EEENS3_ILi0EEEEEENS2_IJS5_S5_EEEEEENS2_IJS5_iEEEEEC2ERKS8_RKS9_) ;  /* 0xfffe017000007944 */ /* 0x020fea0003c3ffff */
[----:B-1----:R1:W5:Y:S01]  /*28690*/  LDL R11, [R8] ;  /* 0x00000000080b7983 */ /* 0x0023620000100800 */
[----:B------:R-:W-:-:S02]  /*286a0*/  MOV R83, R69 ;  /* 0x0000004500537202 */ /* 0x000fc40000000f00 */
[----:B------:R-:W-:Y:S02]  /*286b0*/  MOV R12, 0x286d0 ;  /* 0x000286d0000c7802 */ /* 0x000fe40000000f00 */
[----:B-1---5:R-:W-:Y:S05]  /*286c0*/  CALL.REL.NOINC `($_ZN7cutlass13device_kernelIN5flash19enable_sm80_to_sm89INS1_16FlashAttnBwdSm80INS1_25CollectiveMainloopBwdSm80ILi2ELi2EN4cute5tupleIJNS5_1CILi128EEES8_NS7_ILi64EEEEEENS_6half_tEfNS_4arch4Sm80ELb0ELb1ELb1ELb1ELb1ELb0ELb0ELb0ELi2ELi4ELi4ELi4ELb0EEENS1_21CollectiveEpilogueBwdISA_SB_SD_Li256ELb1ELb0ELi2EEENS1_19SingleTileSchedulerILb1ELb0ELb0ELi128EEEEEEEEEvNT_6ParamsE$_ZN4cute5tupleIJNS0_IJNS0_IJNS0_IJNS_1CILi8EEENS1_ILi1EEEEEENS0_IJS3_S3_EEEEEENS0_IJS3_NS1_ILi2EEEEEEEEENS0_IJNS0_IJNS0_IJS3_NS1_ILi0EEEEEENS0_IJSA_SA_EEEEEENS0_IJSA_iEEEEEEEEC2ERKS9_RKSF_) ;  /* 0xfffe162000007944 */ /* 0x022fea0003c3ffff */
[----:B-1----:R1:W5:Y:S01]  /*286d0*/  LDL R11, [R8] ;  /* 0x00000000080b7983 */ /* 0x0023620000100800 */
[----:B------:R-:W-:Y:S02]  /*286e0*/  MOV R10, R69 ;  /* 0x00000045000a7202 */ /* 0x000fe40000000f00 */
[----:B------:R-:W-:Y:S02]  /*286f0*/  MOV R12, 0x28710 ;  /* 0x00028710000c7802 */ /* 0x000fe40000000f00 */
[----:B-1---5:R-:W-:Y:S05]  /*28700*/  CALL.REL.NOINC `($_ZN7cutlass13device_kernelIN5flash19enable_sm80_to_sm89INS1_16FlashAttnBwdSm80INS1_25CollectiveMainloopBwdSm80ILi2ELi2EN4cute5tupleIJNS5_1CILi128EEES8_NS7_ILi64EEEEEENS_6half_tEfNS_4arch4Sm80ELb0ELb1ELb1ELb1ELb1ELb0ELb0ELb0ELi2ELi4ELi4ELi4ELb0EEENS1_21CollectiveEpilogueBwdISA_SB_SD_Li256ELb1ELb0ELi2EEENS1_19SingleTileSchedulerILb1ELb0ELb0ELi128EEEEEEEEEvNT_6ParamsE$_ZN4cute3eso3ESOILb1ELb0EJNS_5tupleIJNS2_IJNS_1CILi1EEENS3_ILi0EEEEEENS2_IJS5_S5_EEEEEENS2_IJS5_iEEEEEC2ERKS8_RKS9_) ;  /* 0xfffe00f000007944 */ /* 0x022fea0003c3ffff */
[----:B-1----:R1:W5:Y:S01]  /*28710*/  LDL R11, [R8] ;  /* 0x00000000080b7983 */ /* 0x0023620000100800 */
[----:B------:R-:W-:Y:S02]  /*28720*/  MOV R82, R69 ;  /* 0x0000004500527202 */ /* 0x000fe40000000f00 */
[----:B------:R-:W-:Y:S02]  /*28730*/  MOV R12, 0x28750 ;  /* 0x00028750000c7802 */ /* 0x000fe40000000f00 */
[----:B-1---5:R-:W-:Y:S05]  /*28740*/  CALL.REL.NOINC `($_ZN7cutlass13device_kernelIN5flash19enable_sm80_to_sm89INS1_16FlashAttnBwdSm80INS1_25CollectiveMainloopBwdSm80ILi2ELi2EN4cute5tupleIJNS5_1CILi128EEES8_NS7_ILi64EEEEEENS_6half_tEfNS_4arch4Sm80ELb0ELb1ELb1ELb1ELb1ELb0ELb0ELb0ELi2ELi4ELi4ELi4ELb0EEENS1_21CollectiveEpilogueBwdISA_SB_SD_Li256ELb1ELb0ELi2EEENS1_19SingleTileSchedulerILb1ELb0ELb0ELi128EEEEEEEEEvNT_6ParamsE$_ZN4cute3eso3ESOILb1ELb0EJNS_5tupleIJNS_1CILi0EEES4_EEEiEEC2ERKS5_RKi) ;  /* 0xfffe013000007944 */ /* 0x022fea0003c3ffff */
[----:B-1----:R1:W5:Y:S01]  /*28750*/  LDL R11, [R8] ;  /* 0x00000000080b7983 */ /* 0x0023620000100800 */
[----:B------:R-:W-:Y:S02]  /*28760*/  MOV R82, R69 ;  /* 0x0000004500527202 */ /* 0x000fe40000000f00 */
[----:B------:R-:W-:Y:S02]  /*28770*/  MOV R12, 0x28790 ;  /* 0x00028790000c7802 */ /* 0x000fe40000000f00 */
[----:B-1---5:R-:W-:Y:S05]  /*28780*/  CALL.REL.NOINC `($_ZN7cutlass13device_kernelIN5flash19enable_sm80_to_sm89INS1_16FlashAttnBwdSm80INS1_25CollectiveMainloopBwdSm80ILi2ELi2EN4cute5tupleIJNS5_1CILi128EEES8_NS7_ILi64EEEEEENS_6half_tEfNS_4arch4Sm80ELb0ELb1ELb1ELb1ELb1ELb0ELb0ELb0ELi2ELi4ELi4ELi4ELb0EEENS1_21CollectiveEpilogueBwdISA_SB_SD_Li256ELb1ELb0ELi2EEENS1_19SingleTileSchedulerILb1ELb0ELb0ELi128EEEEEEEEEvNT_6ParamsE$_ZN4cute3eso3ESOILb1ELb0EJNS_5tupleIJNS2_IJNS_1CILi1EEENS3_ILi0EEEEEES5_EEENS2_IJNS2_IJS5_S5_EEEiEEEEEC2ERKS7_RKS9_) ;  /* 0xfffe00b000007944 */ /* 0x022fea0003c3ffff */
[----:B-1----:R1:W5:Y:S01]  /*28790*/  LDL R11, [R8] ;  /* 0x00000000080b7983 */ /* 0x0023620000100800 */
[----:B------:R-:W-:-:S02]  /*287a0*/  MOV R82, R69 ;  /* 0x0000004500527202 */ /* 0x000fc40000000f00 */
[----:B------:R-:W-:Y:S02]  /*287b0*/  MOV R12, 0x287d0 ;  /* 0x000287d0000c7802 */ /* 0x000fe40000000f00 */
[----:B-1---5:R-:W-:Y:S05]  /*287c0*/  CALL.REL.NOINC `($_ZN7cutlass13device_kernelIN5flash19enable_sm80_to_sm89INS1_16FlashAttnBwdSm80INS1_25CollectiveMainloopBwdSm80ILi2ELi2EN4cute5tupleIJNS5_1CILi128EEES8_NS7_ILi64EEEEEENS_6half_tEfNS_4arch4Sm80ELb0ELb1ELb1ELb1ELb1ELb0ELb0ELb0ELi2ELi4ELi4ELi4ELb0EEENS1_21CollectiveEpilogueBwdISA_SB_SD_Li256ELb1ELb0ELi2EEENS1_19SingleTileSchedulerILb1ELb0ELb0ELi128EEEEEEEEEvNT_6ParamsE$_ZN4cute5tupleIJNS0_IJNS0_IJNS0_IJNS_1CILi8EEENS1_ILi1EEEEEES3_EEENS0_IJNS0_IJS3_S3_EEENS1_ILi2EEEEEEEEENS0_IJNS0_IJNS0_IJS3_NS1_ILi0EEEEEESA_EEENS0_IJNS0_IJSA_SA_EEEiEEEEEEEEC2ERKS9_RKSF_) ;  /* 0xfffe156000007944 */ /* 0x022fea0003c3ffff */
[----:B------:R2:W5:Y:S01]  /*287d0*/  LDL R14, [R8] ;  /* 0x00000000080e7983 */ /* 0x0005620000100800 */
[----:B------:R-:W-:Y:S01]  /*287e0*/  IMAD.MOV.U32 R82, RZ, RZ, R69 ;  /* 0x000000ffff527224 */ /* 0x000fe200078e0045 */
[----:B------:R-:W-:Y:S02]  /*287f0*/  MOV R83, R59 ;  /* 0x0000003b00537202 */ /* 0x000fe40000000f00 */
[----:B------:R2:W-:Y:S01]  /*28800*/  STL.64 [R1+0x770], R4 ;  /* 0x0007700401007387 */ /* 0x0005e20000100a00 */
[----:B------:R-:W-:-:S03]  /*28810*/  MOV R12, 0x28830 ;  /* 0x00028830000c7802 */ /* 0x000fc60000000f00 */
[----:B-12--5:R-:W-:Y:S05]  /*28820*/  CALL.REL.NOINC `($_ZN7cutlass13device_kernelIN5flash19enable_sm80_to_sm89INS1_16FlashAttnBwdSm80INS1_25CollectiveMainloopBwdSm80ILi2ELi2EN4cute5tupleIJNS5_1CILi128EEES8_NS7_ILi64EEEEEENS_6half_tEfNS_4arch4Sm80ELb0ELb1ELb1ELb1ELb1ELb0ELb0ELb0ELi2ELi4ELi4ELi4ELb0EEENS1_21CollectiveEpilogueBwdISA_SB_SD_Li256ELb1ELb0ELi2EEENS1_19SingleTileSchedulerILb1ELb0ELb0ELi128EEEEEEEEEvNT_6ParamsE$_ZN4cute3eso3ESOILb0ELb0EJNS_6LayoutINS_5tupleIJNS3_IJNS3_IJNS_1CILi8EEENS4_ILi1EEEEEES6_EEENS3_IJNS3_IJS6_S6_EEENS4_ILi2EEEEEEEEENS3_IJNS3_IJNS3_IJS6_NS4_ILi0EEEEEESD_EEENS3_IJNS3_IJSD_SD_EEEiEEEEEEEENS_10ViewEngineINS_8smem_ptrIPN7cutlass6half_tEEEEEEEC2ERKSJ_RKSQ_) ;  /* 0xfffdea6000007944 */ /* 0x026fea0003c3ffff */
[----:B------:R2:W5:Y:S04]  /*28830*/  LDL R6, [R8] ;  /* 0x0000000008067983 */ /* 0x0005680000100800 */
[----:B------:R2:W5:Y:S01]  /*28840*/  LDL.64 R4, [R8+0x8] ;  /* 0x0000080008047983 */ /* 0x0005620000100a00 */
[----:B------:R-:W-:Y:S01]  /*28850*/  IMAD.MOV.U32 R38, RZ, RZ, R2 ;  /* 0x000000ffff267224 */ /* 0x000fe200078e0002 */
[----:B------:R-:W-:-:S02]  /*28860*/  MOV R82, R60 ;  /* 0x0000003c00527202 */ /* 0x000fc40000000f00 */
[----:B------:R-:W-:Y:S02]  /*28870*/  MOV R36, 0x28890 ;  /* 0x0002889000247802 */ /* 0x000fe40000000f00 */
[----:B-12--5:R-:W-:Y:S05]  /*28880*/  CALL.REL.NOINC `($_ZN7cutlass13device_kernelIN5flash19enable_sm80_to_sm89INS1_16FlashAttnBwdSm80INS1_25CollectiveMainloopBwdSm80ILi2ELi2EN4cute5tupleIJNS5_1CILi128EEES8_NS7_ILi64EEEEEENS_6half_tEfNS_4arch4Sm80ELb0ELb1ELb1ELb1ELb1ELb0ELb0ELb0ELi2ELi4ELi4ELi4ELb0EEENS1_21CollectiveEpilogueBwdISA_SB_SD_Li256ELb1ELb0ELi2EEENS1_19SingleTileSchedulerILb1ELb0ELb0ELi128EEEEEEEEEvNT_6ParamsE$_ZN4cute3eso3ESOILb1ELb0EJNS_6LayoutINS_5tupleIJNS3_IJNS3_IJNS_1CILi4EEENS4_ILi2EEEEEENS4_ILi1EEEEEES6_EEENS3_IJNS3_IJNS3_IJS8_NS4_ILi32EEEEEENS4_ILi0EEEEEENS4_ILi64EEEEEEEENS_10ViewEngineIPN7cutlass6half_tEEEEEC2ERKSH_RKSM_) ;  /* 0xfffe01e000007944 */ /* 0x026fea0003c3ffff */
[----:B------:R2:W5:Y:S01]  /*28890*/  LDL.64 R10, [R1+0x758] ;  /* 0x00075800010a7983 */ /* 0x0005620000100a00 */
[----:B------:R-:W-:Y:S02]  /*288a0*/  MOV R3, R6 ;  /* 0x0000000600037202 */ /* 0x000fe40000000f00 */
[----:B-1----:R-:W-:Y:S02]  /*288b0*/  MOV R2, 0x288d0 ;  /* 0x000288d000027802 */ /* 0x002fe40000000f00 */
[----:B--2--5:R-:W-:Y:S05]  /*288c0*/  CALL.REL.NOINC `($_ZN7cutlass13device_kernelIN5flash19enable_sm80_to_sm89INS1_16FlashAttnBwdSm80INS1_25CollectiveMainloopBwdSm80ILi2ELi2EN4cute5tupleIJNS5_1CILi128EEES8_NS7_ILi64EEEEEENS_6half_tEfNS_4arch4Sm80ELb0ELb1ELb1ELb1ELb1ELb0ELb0ELb0ELi2ELi4ELi4ELi4ELb0EEENS1_21CollectiveEpilogueBwdISA_SB_SD_Li256ELb1ELb0ELi2EEENS1_19SingleTileSchedulerILb1ELb0ELb0ELi128EEEEEEEEEvNT_6ParamsE$_ZZN4cute5sliceINS_5tupleIJNS1_IJNS_10UnderscoreENS_1CILi0EEEEEENS1_IJS4_S2_EEEEEENS1_IJNS1_IJNS1_IJNS3_ILi1EEES4_EEES4_EEENS1_IJNS1_IJS4_S4_EEEiEEEEEEEEDaRKT_RKT0_ENKUlRKT_RKT0_E_clIS6_SC_EEDaSM_SP_) ;  /* 0xfffe233000007944 */ /* 0x024fea0003c3ffff */
[----:B------:R-:W-:Y:S02]  /*288d0*/  MOV R2, 0x288f0 ;  /* 0x000288f000027802 */ /* 0x000fe40000000f00 */
[----:B------:R-:W-:Y:S05]  /*288e0*/  CALL.REL.NOINC `($_ZN7cutlass13device_kernelIN5flash19enable_sm80_to_sm89INS1_16FlashAttnBwdSm80INS1_25CollectiveMainloopBwdSm80ILi2ELi2EN4cute5tupleIJNS5_1CILi128EEES8_NS7_ILi64EEEEEENS_6half_tEfNS_4arch4Sm80ELb0ELb1ELb1ELb1ELb1ELb0ELb0ELb0ELi2ELi4ELi4ELi4ELb0EEENS1_21CollectiveEpilogueBwdISA_SB_SD_Li256ELb1ELb0ELi2EEENS1_19SingleTileSchedulerILb1ELb0ELb0ELi128EEEEEEEEEvNT_6ParamsE$_ZZN4cute12filter_tupleINS_5tupleIJNS1_IJNS_10UnderscoreENS_1CILi0EEEEEENS1_IJS4_S2_EEEEEENS1_IJNS1_IJNS1_IJNS3_ILi1EEES4_EEES4_EEENS1_IJNS1_IJS4_S4_EEEiEEEEEEZNS_5sliceIS7_SD_EEDaRKT_RKT0_EUlRKT_RKT0_E_EEDaSH_SK_OT1_ENKUlDpSN_E_clIJNS1_IJS9_EEENS1_IJiEEEEEEDaSU_) ;  /* 0xfffe1c5000007944 */ /* 0x000fea0003c3ffff */
[----:B------:R-:W-:Y:S02]  /*288f0*/  MOV R82, R60 ;  /* 0x0000003c00527202 */ /* 0x000fe40000000f00 */
[----:B------:R-:W-:Y:S02]  /*28900*/  MOV R36, 0x28920 ;  /* 0x0002892000247802 */ /* 0x000fe40000000f00 */
[----:B------:R-:W-:Y:S05]  /*28910*/  CALL.REL.NOINC `($_ZN7cutlass13device_kernelIN5flash19enable_sm80_to_sm89INS1_16FlashAttnBwdSm80INS1_25CollectiveMainloopBwdSm80ILi2ELi2EN4cute5tupleIJNS5_1CILi128EEES8_NS7_ILi64EEEEEENS_6half_tEfNS_4arch4Sm80ELb0ELb1ELb1ELb1ELb1ELb0ELb0ELb0ELi2ELi4ELi4ELi4ELb0EEENS1_21CollectiveEpilogueBwdISA_SB_SD_Li256ELb1ELb0ELi2EEENS1_19SingleTileSchedulerILb1ELb0ELb0ELi128EEEEEEEEEvNT_6ParamsE$_ZN4cute5tupleIJNS0_IJNS0_IJNS_1CILi8EEENS1_ILi1EEEEEENS1_ILi2EEEEEENS0_IJNS0_IJS3_NS1_ILi0EEEEEEiEEEEEC2ERKS6_RKS9_) ;  /* 0xfffe16b000007944 */ /* 0x000fea0003c3ffff */
[----:B-1----:R1:W5:Y:S01]  /*28920*/  LDL R3, [R1+0x758] ;  /* 0x0007580001037983 */ /* 0x0023620000100800 */
[----:B------:R-:W-:Y:S02]  /*28930*/  MOV R82, R60 ;  /* 0x0000003c00527202 */ /* 0x000fe40000000f00 */
[----:B------:R-:W-:Y:S02]  /*28940*/  MOV R12, 0x28960 ;  /* 0x00028960000c7802 */ /* 0x000fe40000000f00 */
[----:B-1---5:R-:W-:Y:S05]  /*28950*/  CALL.REL.NOINC `($_ZN7cutlass13device_kernelIN5flash19enable_sm80_to_sm89INS1_16FlashAttnBwdSm80INS1_25CollectiveMainloopBwdSm80ILi2ELi2EN4cute5tupleIJNS5_1CILi128EEES8_NS7_ILi64EEEEEENS_6half_tEfNS_4arch4Sm80ELb0ELb1ELb1ELb1ELb1ELb0ELb0ELb0ELi2ELi4ELi4ELi4ELb0EEENS1_21CollectiveEpilogueBwdISA_SB_SD_Li256ELb1ELb0ELi2EEENS1_19SingleTileSchedulerILb1ELb0ELb0ELi128EEEEEEEEEvNT_6ParamsE$_ZN4cute3eso3ESOILb0ELb1EJNS_6LayoutINS_5tupleIJNS3_IJNS_1CILi8EEENS4_ILi1EEEEEENS4_ILi2EEEEEENS3_IJNS3_IJS6_NS4_ILi0EEEEEEiEEEEESA_EEC2ERKSD_RKSA_) ;  /* 0xfffdf6c000007944 */ /* 0x022fea0003c3ffff */
[----:B------:R2:W5:Y:S01]  /*28960*/  LDL R36, [R1+0x758] ;  /* 0x0007580001247983 */ /* 0x0005620000100800 */
[----:B-1----:R-:W-:Y:S01]  /*28970*/  IMAD.MOV.U32 R2, RZ, RZ, R4 ;  /* 0x000000ffff027224 */ /* 0x002fe200078e0004 */
[----:B------:R-:W-:Y:S01]  /*28980*/  MOV R3, R5 ;  /* 0x0000000500037202 */ /* 0x000fe20000000f00 */
[----:B------:R-:W-:Y:S01]  /*28990*/  IMAD.MOV.U32 R38, RZ, RZ, R60 ;  /* 0x000000ffff267224 */ /* 0x000fe200078e003c */
[----:B------:R-:W-:-:S02]  /*289a0*/  MOV R46, 0x289c0 ;  /* 0x000289c0002e7802 */ /* 0x000fc40000000f00 */
[----:B--2--5:R-:W-:Y:S05]  /*289b0*/  CALL.REL.NOINC `($_ZN7cutlass13device_kernelIN5flash19enable_sm80_to_sm89INS1_16FlashAttnBwdSm80INS1_25CollectiveMainloopBwdSm80ILi2ELi2EN4cute5tupleIJNS5_1CILi128EEES8_NS7_ILi64EEEEEENS_6half_tEfNS_4arch4Sm80ELb0ELb1ELb1ELb1ELb1ELb0ELb0ELb0ELi2ELi4ELi4ELi4ELb0EEENS1_21CollectiveEpilogueBwdISA_SB_SD_Li256ELb1ELb0ELi2EEENS1_19SingleTileSchedulerILb1ELb0ELb0ELi128EEEEEEEEEvNT_6ParamsE$_ZN4cute8smem_ptrIPN7cutlass6half_tEECI1NS_12iter_adaptorIS3_S4_EEES3_) ;  /* 0xfffe19c000007944 */ /* 0x024fea0003c3ffff */
[----:B-1----:R-:W2:Y:S01]  /*289c0*/  LDL.64 R2, [R1+0x758] ;  /* 0x0007580001027983 */ /* 0x002ea20000100a00 */
[----:B------:R-:W-:Y:S01]  /*289d0*/  IMAD.MOV.U32 R82, RZ, RZ, R60 ;  /* 0x000000ffff527224 */ /* 0x000fe200078e003c */
[----:B------:R-:W-:-:S02]  /*289e0*/  MOV R83, R59 ;  /* 0x0000003b00537202 */ /* 0x000fc40000000f00 */
[----:B------:R-:W-:Y:S01]  /*289f0*/  MOV R38, 0x28a20 ;  /* 0x00028a2000267802 */ /* 0x000fe20000000f00 */
[----:B--2---:R1:W-:Y:S04]  /*28a00*/  STL.64 [R1+0x770], R2 ;  /* 0x0007700201007387 */ /* 0x0043e80000100a00 */
[----:B-1----:R-:W-:Y:S05]  /*28a10*/  CALL.REL.NOINC `($_ZN7cutlass13device_kernelIN5flash19enable_sm80_to_sm89INS1_16FlashAttnBwdSm80INS1_25CollectiveMainloopBwdSm80ILi2ELi2EN4cute5tupleIJNS5_1CILi128EEES8_NS7_ILi64EEEEEENS_6half_tEfNS_4arch4Sm80ELb0ELb1ELb1ELb1ELb1ELb0ELb0ELb0ELi2ELi4ELi4ELi4ELb0EEENS1_21CollectiveEpilogueBwdISA_SB_SD_Li256ELb1ELb0ELi2EEENS1_19SingleTileSchedulerILb1ELb0ELb0ELi128EEEEEEEEEvNT_6ParamsE$_ZN4cute3eso3ESOILb0ELb0EJNS_6LayoutINS_5tupleIJNS3_IJNS_1CILi8EEENS4_ILi1EEEEEENS4_ILi2EEEEEENS3_IJNS3_IJS6_NS4_ILi0EEEEEEiEEEEENS_10ViewEngineINS_8smem_ptrIPN7cutlass6half_tEEEEEEEC2ERKSD_RKSK_) ;  /* 0xfffdee5000007944 */ /* 0x002fea0003c3ffff */
[----:B------:R2:W5:Y:S04]  /*28a20*/  LDL R8, [R1+0x758] ;  /* 0x0007580001087983 */ /* 0x0005680000100800 */
[----:B------:R2:W5:Y:S01]  /*28a30*/  LDL.64 R14, [R1+0x760] ;  /* 0x00076000010e7983 */ /* 0x0005620000100a00 */
[----:B------:R-:W-:Y:S01]  /*28a40*/  IMAD.MOV.U32 R82, RZ, RZ, R60 ;  /* 0x000000ffff527224 */ /* 0x000fe200078e003c */
[----:B------:R-:W-:Y:S02]  /*28a50*/  MOV R47, RZ ;  /* 0x000000ff002f7202 */ /* 0x000fe40000000f00 */
[----:B------:R-:W-:Y:S02]  /*28a60*/  MOV R46, 0x28a80 ;  /* 0x00028a80002e7802 */ /* 0x000fe40000000f00 */
[----:B-12--5:R-:W-:Y:S05]  /*28a70*/  CALL.REL.NOINC `($_ZN7cutlass13device_kernelIN5flash19enable_sm80_to_sm89INS1_16FlashAttnBwdSm80INS1_25CollectiveMainloopBwdSm80ILi2ELi2EN4cute5tupleIJNS5_1CILi128EEES8_NS7_ILi64EEEEEENS_6half_tEfNS_4arch4Sm80ELb0ELb1ELb1ELb1ELb1ELb0ELb0ELb0ELi2ELi4ELi4ELi4ELb0EEENS1_21CollectiveEpilogueBwdISA_SB_SD_Li256ELb1ELb0ELi2EEENS1_19SingleTileSchedulerILb1ELb0ELb0ELi128EEEEEEEEEvNT_6ParamsE$_ZN4cute3eso3ESOILb1ELb0EJNS_10UnderscoreEiEEC2ERKS2_RKi) ;  /* 0xfffdf79000007944 */ /* 0x026fea0003c3ffff */
[----:B------:R-:W2:Y:S01]  /*28a80*/  LDL R37, [R1+0x758] ;  /* 0x0007580001257983 */ /* 0x000ea20000100800 */
[----:B------:R-:W-:-:S02]  /*28a90*/  MOV R82, R60 ;  /* 0x0000003c00527202 */ /* 0x000fc40000000f00 */
[----:B------:R-:W-:Y:S01]  /*28aa0*/  MOV R38, 0x28ad0 ;  /* 0x00028ad000267802 */ /* 0x000fe20000000f00 */
[----:B--2---:R-:W-:Y:S02]  /*28ab0*/  IMAD R37, R8, R37, RZ ;  /* 0x0000002508257224 */ /* 0x004fe400078e02ff */
        /* <DEDUP_REMOVED lines=19> */
[----:B-1----:R-:W-:Y:S05]  /*28bf0*/  CALL.REL.NOINC `($_ZN7cutlass13device_kernelIN5flash19enable_sm80_to_sm89INS1_16FlashAttnBwdSm80INS1_25CollectiveMainloopBwdSm80ILi2ELi2EN4cute5tupleIJNS5_1CILi128EEES8_NS7_ILi64EEEEEENS_6half_tEfNS_4arch4Sm80ELb0ELb1ELb1ELb1ELb1ELb0ELb0ELb0ELi2ELi4ELi4ELi4ELb0EEENS1_21CollectiveEpilogueBwdISA_SB_SD_Li256ELb1ELb0ELi2EEENS1_19SingleTileSchedulerILb1ELb0ELb0ELi128EEEEEEEEEvNT_6ParamsE$_ZN4cute3eso3ESOILb1ELb0EJNS_6LayoutINS_5tupleIJNS3_IJNS3_IJNS_1CILi4EEENS4_ILi2EEEEEENS4_ILi1EEEEEEEEENS3_IJNS3_IJNS3_IJS8_NS4_ILi32EEEEEENS4_ILi0EEEEEEEEEEEiEEC2ERKSG_RKi) ;  /* 0xfffdfdf000007944 */ /* 0x002fea0003c3ffff */
[----:B------:R-:W2:Y:S01]  /*28c00*/  LDL R5, [R1+0x758] ;  /* 0x0007580001057983 */ /* 0x000ea20000100800 */
[----:B------:R-:W-:Y:S02]  /*28c10*/  MOV R82, R60 ;  /* 0x0000003c00527202 */ /* 0x000fe40000000f00 */
[----:B------:R-:W-:Y:S01]  /*28c20*/  MOV R34, 0x28c60 ;  /* 0x00028c6000227802 */ /* 0x000fe20000000f00 */
[----:B-12---:R-:W-:-:S05]  /*28c30*/  IMAD.WIDE R12, R5, 0x2, R10 ;  /* 0x00000002050c7825 */ /* 0x006fca00078e020a */
[----:B------:R-:W-:Y:S02]  /*28c40*/  MOV R36, R12 ;  /* 0x0000000c00247202 */ /* 0x000fe40000000f00 */
[----:B------:R-:W-:Y:S05]  /*28c50*/  CALL.REL.NOINC `($_ZN7cutlass13device_kernelIN5flash19enable_sm80_to_sm89INS1_16FlashAttnBwdSm80INS1_25CollectiveMainloopBwdSm80ILi2ELi2EN4cute5tupleIJNS5_1CILi128EEES8_NS7_ILi64EEEEEENS_6half_tEfNS_4arch4Sm80ELb0ELb1ELb1ELb1ELb1ELb0ELb0ELb0ELi2ELi4ELi4ELi4ELb0EEENS1_21CollectiveEpilogueBwdISA_SB_SD_Li256ELb1ELb0ELi2EEENS1_19SingleTileSchedulerILb1ELb0ELb0ELi128EEEEEEEEEvNT_6ParamsE$_ZN4cute3eso3ESOILb1ELb0EJNS_6LayoutINS_5tupleIJNS3_IJNS3_IJNS_1CILi4EEENS4_ILi2EEEEEENS4_ILi1EEEEEEEEENS3_IJNS3_IJNS3_IJS8_NS4_ILi32EEEEEENS4_ILi0EEEEEEEEEEENS_10ViewEngineIPN7cutlass6half_tEEEEEC2ERKSG_RKSL_) ;  /* 0xfffdfd4000007944 */ /* 0x000fea0003c3ffff */
[----:B------:R2:W5:Y:S01]  /*28c60*/  LDL.64 R4, [R1+0x758] ;  /* 0x0007580001047983 */ /* 0x0005620000100a00 */
[----:B------:R-:W-:Y:S02]  /*28c70*/  MOV R38, R60 ;  /* 0x0000003c00267202 */ /* 0x000fe40000000f00 */
[----:B------:R-:W-:Y:S02]  /*28c80*/  MOV R46, 0x28ca0 ;  /* 0x00028ca0002e7802 */ /* 0x000fe40000000f00 */
[----:B-12--5:R-:W-:Y:S05]  /*28c90*/  CALL.REL.NOINC `($_ZN7cutlass13device_kernelIN5flash19enable_sm80_to_sm89INS1_16FlashAttnBwdSm80INS1_25CollectiveMainloopBwdSm80ILi2ELi2EN4cute5tupleIJNS5_1CILi128EEES8_NS7_ILi64EEEEEENS_6half_tEfNS_4arch4Sm80ELb0ELb1ELb1ELb1ELb1ELb0ELb0ELb0ELi2ELi4ELi4ELi4ELb0EEENS1_21CollectiveEpilogueBwdISA_SB_SD_Li256ELb1ELb0ELi2EEENS1_19SingleTileSchedulerILb1ELb0ELb0ELi128EEEEEEEEEvNT_6ParamsE$_ZN4cute8smem_ptrIPN7cutlass6half_tEECI1NS_12iter_adaptorIS3_S4_EEES3_) ;  /* 0xfffe16e000007944 */ /* 0x026fea0003c3ffff */
        /* <DEDUP_REMOVED lines=9> */
[----:B-1----:R-:W-:Y:S01]  /*28d30*/  IMAD.MOV.U32 R2, RZ, RZ, R4 ;  /* 0x000000ffff027224 */ /* 0x002fe200078e0004 */
[----:B------:R-:W-:Y:S01]  /*28d40*/  MOV R13, R5 ;  /* 0x00000005000d7202 */ /* 0x000fe20000000f00 */
[----:B------:R-:W-:Y:S01]  /*28d50*/  IMAD.MOV.U32 R82, RZ, RZ, R60 ;  /* 0x000000ffff527224 */ /* 0x000fe200078e003c */
[----:B------:R-:W-:-:S02]  /*28d60*/  MOV R12, 0x28d80 ;  /* 0x00028d80000c7802 */ /* 0x000fc40000000f00 */
[----:B--2--5:R-:W-:Y:S05]  /*28d70*/  CALL.REL.NOINC `($_ZN7cutlass13device_kernelIN5flash19enable_sm80_to_sm89INS1_16FlashAttnBwdSm80INS1_25CollectiveMainloopBwdSm80ILi2ELi2EN4cute5tupleIJNS5_1CILi128EEES8_NS7_ILi64EEEEEENS_6half_tEfNS_4arch4Sm80ELb0ELb1ELb1ELb1ELb1ELb0ELb0ELb0ELi2ELi4ELi4ELi4ELb0EEENS1_21CollectiveEpilogueBwdISA_SB_SD_Li256ELb1ELb0ELi2EEENS1_19SingleTileSchedulerILb1ELb0ELb0ELi128EEEEEEEEEvNT_6ParamsE$_ZN4cute3eso3ESOILb1ELb0EJNS_6LayoutINS_5tupleIJNS3_IJNS3_IJNS_1CILi2EEES5_EEENS4_ILi1EEEEEEEEENS3_IJNS3_IJNS3_IJS7_NS4_ILi16EEEEEENS4_ILi0EEEEEEEEEEENS_10ViewEngineIPjEEEEC2ERKSF_RKSI_) ;  /* 0xfffdfbc000007944 */ /* 0x024fea0003c3ffff */
        /* <DEDUP_REMOVED lines=11> */
[----:B-1----:R-:W-:Y:S05]  /*28e30*/  CALL.REL.NOINC `($_ZN7cutlass13device_kernelIN5flash19enable_sm80_to_sm89INS1_16FlashAttnBwdSm80INS1_25CollectiveMainloopBwdSm80ILi2ELi2EN4cute5tupleIJNS5_1CILi128EEES8_NS7_ILi64EEEEEENS_6half_tEfNS_4arch4Sm80ELb0ELb1ELb1ELb1ELb1ELb0ELb0ELb0ELi2ELi4ELi4ELi4ELb0EEENS1_21CollectiveEpilogueBwdISA_SB_SD_Li256ELb1ELb0ELi2EEENS1_19SingleTileSchedulerILb1ELb0ELb0ELi128EEEEEEEEEvNT_6ParamsE$_ZN4cute3eso3ESOILb1ELb0EJNS_10UnderscoreEiEEC2ERKS2_RKi) ;  /* 0xfffdf3d000007944 */ /* 0x002fea0003c3ffff */
        /* <DEDUP_REMOVED lines=16> */
[----:B------:R-:W-:-:S02]  /*28f40*/  MOV R47, 0x1 ;  /* 0x00000001002f7802 */ /* 0x000fc40000000f00 */
        /* <DEDUP_REMOVED lines=42> */
[----:B-1----:R-:W-:Y:S05]  /*291f0*/  CALL.REL.NOINC `($_ZN7cutlass13device_kernelIN5flash19enable_sm80_to_sm89INS1_16FlashAttnBwdSm80INS1_25CollectiveMainloopBwdSm80ILi2ELi2EN4cute5tupleIJNS5_1CILi128EEES8_NS7_ILi64EEEEEENS_6half_tEfNS_4arch4Sm80ELb0ELb1ELb1ELb1ELb1ELb0ELb0ELb0ELi2ELi4ELi4ELi4ELb0EEENS1_21CollectiveEpilogueBwdISA_SB_SD_Li256ELb1ELb0ELi2EEENS1_19SingleTileSchedulerILb1ELb0ELb0ELi128EEEEEEEEEvNT_6ParamsE$_ZN4cute3eso3ESOILb1ELb0EJNS_10UnderscoreES2_iEEC2ERKS2_S5_RKi) ;  /* 0xfffdefd000007944 */ /* 0x002fea0003c3ffff */
[----:B-1----:R-:W2:Y:S01]  /*29200*/  LDL R3, [R1+0x758] ;  /* 0x0007580001037983 */ /* 0x002ea20000100800 */
[----:B------:R-:W-:-:S02]  /*29210*/  MOV R10, 0x29240 ;  /* 0x00029240000a7802 */ /* 0x000fc40000000f00 */
[----:B--2---:R-:W-:Y:S02]  /*29220*/  SHF.L.U32 R3, R3, 0xa, RZ ;  /* 0x0000000a03037819 */ /* 0x004fe400000006ff */
[----:B------:R-:W-:Y:S05]  /*29230*/  CALL.REL.NOINC `($_ZN7cutlass13device_kernelIN5flash19enable_sm80_to_sm89INS1_16FlashAttnBwdSm80INS1_25CollectiveMainloopBwdSm80ILi2ELi2EN4cute5tupleIJNS5_1CILi128EEES8_NS7_ILi64EEEEEENS_6half_tEfNS_4arch4Sm80ELb0ELb1ELb1ELb1ELb1ELb0ELb0ELb0ELi2ELi4ELi4ELi4ELb0EEENS1_21CollectiveEpilogueBwdISA_SB_SD_Li256ELb1ELb0ELi2EEENS1_19SingleTileSchedulerILb1ELb0ELb0ELi128EEEEEEEEEvNT_6ParamsE$_ZN4cute3eso3ESOILb1ELb0EJNS_6LayoutINS_5tupleIJNS3_IJNS_1CILi8EEENS4_ILi1EEEEEENS4_ILi2EEEEEENS3_IJNS3_IJS6_NS4_ILi0EEEEEENS4_ILi8192EEEEEEEEiEEC2ERKSE_RKi) ;  /* 0xfffe069000007944 */ /* 0x000fea0003c3ffff */
[----:B------:R-:W-:Y:S01]  /*29240*/  ULDC.64 UR4, c[0x0][0x118] ;  /* 0x0000460000047ab9 */ /* 0x000fe20000000a00 */
[----:B-1----:R-:W2:Y:S04]  /*29250*/  LDL R2, [R1+0x758] ;  /* 0x0007580001027983 */ /* 0x002ea80000100800 */
[----:B------:R-:W2:Y:S01]  /*29260*/  LD.E.64 R4, [R26.64] ;  /* 0x000000041a047980 */ /* 0x000ea2000c101b00 */
[----:B------:R-:W-:Y:S02]  /*29270*/  MOV R38, R60 ;  /* 0x0000003c00267202 */ /* 0x000fe40000000f00 */
[----:B------:R-:W-:Y:S01]  /*29280*/  MOV R46, 0x292b0 ;  /* 0x000292b0002e7802 */ /* 0x000fe20000000f00 */
[----:B--2---:R-:W-:-:S04]  /*29290*/  IMAD.WIDE R2, R2, 0x2, R4 ;  /* 0x0000000202027825 */ /* 0x004fc800078e0204 */
[----:B------:R-:W-:Y:S05]  /*292a0*/  CALL.REL.NOINC `($_ZN7cutlass13device_kernelIN5flash19enable_sm80_to_sm89INS1_16FlashAttnBwdSm80INS1_25CollectiveMainloopBwdSm80ILi2ELi2EN4cute5tupleIJNS5_1CILi128EEES8_NS7_ILi64EEEEEENS_6half_tEfNS_4arch4Sm80ELb0ELb1ELb1ELb1ELb1ELb0ELb0ELb0ELi2ELi4ELi4ELi4ELb0EEENS1_21CollectiveEpilogueBwdISA_SB_SD_Li256ELb1ELb0ELi2EEENS1_19SingleTileSchedulerILb1ELb0ELb0ELi128EEEEEEEEEvNT_6ParamsE$_ZN4cute8smem_ptrIPN7cutlass6half_tEECI1NS_12iter_adaptorIS3_S4_EEES3_) ;  /* 0xfffe10d000007944 */ /* 0x000fea0003c3ffff */
[----:B-1----:R1:W5:Y:S01]  /*292b0*/  LDL.64 R2, [R1+0x758] ;  /* 0x0007580001027983 */ /* 0x0023620000100a00 */
[----:B------:R-:W-:-:S03]  /*292c0*/  MOV R34, 0x292e0 ;  /* 0x000292e000227802 */ /* 0x000fc60000000f00 */
[----:B-1---5:R-:W-:Y:S05]  /*292d0*/  CALL.REL.NOINC `($_ZN7cutlass13device_kernelIN5flash19enable_sm80_to_sm89INS1_16FlashAttnBwdSm80INS1_25CollectiveMainloopBwdSm80ILi2ELi2EN4cute5tupleIJNS5_1CILi128EEES8_NS7_ILi64EEEEEENS_6half_tEfNS_4arch4Sm80ELb0ELb1ELb1ELb1ELb1ELb0ELb0ELb0ELi2ELi4ELi4ELi4ELb0EEENS1_21CollectiveEpilogueBwdISA_SB_SD_Li256ELb1ELb0ELi2EEENS1_19SingleTileSchedulerILb1ELb0ELb0ELi128EEEEEEEEEvNT_6ParamsE$_ZN4cute3eso3ESOILb1ELb0EJNS_6LayoutINS_5tupleIJNS3_IJNS_1CILi8EEENS4_ILi1EEEEEENS4_ILi2EEEEEENS3_IJNS3_IJS6_NS4_ILi0EEEEEENS4_ILi8192EEEEEEEENS_10ViewEngineINS_8smem_ptrIPN7cutlass6half_tEEEEEEEC2ERKSE_RKSL_) ;  /* 0xfffe05b000007944 */ /* 0x022fea0003c3ffff */
        /* <DEDUP_REMOVED lines=8> */
[----:B------:R-:W-:Y:S05]  /*29360*/  CALL.REL.NOINC `($_ZN7cutlass13device_kernelIN5flash19enable_sm80_to_sm89INS1_16FlashAttnBwdSm80INS1_25CollectiveMainloopBwdSm80ILi2ELi2EN4cute5tupleIJNS5_1CILi128EEES8_NS7_ILi64EEEEEENS_6half_tEfNS_4arch4Sm80ELb0ELb1ELb1ELb1ELb1ELb0ELb0ELb0ELi2ELi4ELi4ELi4ELb0EEENS1_21CollectiveEpilogueBwdISA_SB_SD_Li256ELb1ELb0ELi2EEENS1_19SingleTileSchedulerILb1ELb0ELb0ELi128EEEEEEEEEvNT_6ParamsE$_ZN4cute3eso3ESOILb1ELb0EJNS_6LayoutINS_5tupleIJNS3_IJNS_1CILi8EEENS4_ILi1EEEEEENS4_ILi2EEEEEENS3_IJNS3_IJS6_NS4_ILi0EEEEEENS4_ILi64EEEEEEEEiEEC2ERKSE_RKi) ;  /* 0xfffe04e000007944 */ /* 0x000fea0003c3ffff */
[----:B-1----:R-:W2:Y:S01]  /*29370*/  LDL R3, [R1+0x758] ;  /* 0x0007580001037983 */ /* 0x002ea20000100800 */
[----:B------:R-:W-:Y:S01]  /*29380*/  MOV R12, 0x293c0 ;  /* 0x000293c0000c7802 */ /* 0x000fe20000000f00 */
[----:B--2---:R-:W-:-:S05]  /*29390*/  IMAD.WIDE R10, R3, 0x2, R24 ;  /* 0x00000002030a7825 */ /* 0x004fca00078e0218 */
[----:B------:R-:W-:Y:S02]  /*293a0*/  MOV R14, R10 ;  /* 0x0000000a000e7202 */ /* 0x000fe40000000f00 */
[----:B------:R-:W-:Y:S05]  /*293b0*/  CALL.REL.NOINC `($_ZN7cutlass13device_kernelIN5flash19enable_sm80_to_sm89INS1_16FlashAttnBwdSm80INS1_25CollectiveMainloopBwdSm80ILi2ELi2EN4cute5tupleIJNS5_1CILi128EEES8_NS7_ILi64EEEEEENS_6half_tEfNS_4arch4Sm80ELb0ELb1ELb1ELb1ELb1ELb0ELb0ELb0ELi2ELi4ELi4ELi4ELb0EEENS1_21CollectiveEpilogueBwdISA_SB_SD_Li256ELb1ELb0ELi2EEENS1_19SingleTileSchedulerILb1ELb0ELb0ELi128EEEEEEEEEvNT_6ParamsE$_ZN4cute3eso3ESOILb1ELb0EJNS_6LayoutINS_5tupleIJNS3_IJNS_1CILi8EEENS4_ILi1EEEEEENS4_ILi2EEEEEENS3_IJNS3_IJS6_NS4_ILi0EEEEEENS4_ILi64EEEEEEEENS_10ViewEngineIPN7cutlass6half_tEEEEEC2ERKSE_RKSJ_) ;  /* 0xfffe044000007944 */ /* 0x000fea0003c3ffff */
[----:B------:R2:W5:Y:S01]  /*293c0*/  LDL.64 R6, [R1+0x758] ;  /* 0x0007580001067983 */ /* 0x0005620000100a00 */
[----:B------:R-:W-:Y:S01]  /*293d0*/  IMAD.MOV.U32 R2, RZ, RZ, R4 ;  /* 0x000000ffff027224 */ /* 0x000fe200078e0004 */
[----:B------:R-:W-:Y:S02]  /*293e0*/  MOV R11, R5 ;  /* 0x00000005000b7202 */ /* 0x000fe40000000f00 */
[----:B-1----:R-:W-:Y:S02]  /*293f0*/  MOV R10, 0x29410 ;  /* 0x00029410000a7802 */ /* 0x002fe40000000f00 */
[----:B--2--5:R-:W-:Y:S05]  /*29400*/  CALL.REL.NOINC `($_ZN7cutlass13device_kernelIN5flash19enable_sm80_to_sm89INS1_16FlashAttnBwdSm80INS1_25CollectiveMainloopBwdSm80ILi2ELi2EN4cute5tupleIJNS5_1CILi128EEES8_NS7_ILi64EEEEEENS_6half_tEfNS_4arch4Sm80ELb0ELb1ELb1ELb1ELb1ELb0ELb0ELb0ELi2ELi4ELi4ELi4ELb0EEENS1_21CollectiveEpilogueBwdISA_SB_SD_Li256ELb1ELb0ELi2EEENS1_19SingleTileSchedulerILb1ELb0ELb0ELi128EEEEEEEEEvNT_6ParamsE$_ZN4cute3eso3ESOILb1ELb0EJNS_6LayoutINS_5tupleIJNS3_IJNS_1CILi8EEENS4_ILi1EEEEEENS3_IJNS4_ILi2EEEEEEEEENS3_IJNS3_IJS6_NS4_ILi0EEEEEENS3_IJNS4_ILi8192EEEEEEEEEEENS_10ViewEngineINS_8smem_ptrIPN7cutlass6half_tEEEEEEEC2ERKSG_RKSN_) ;  /* 0xfffe021000007944 */ /* 0x024fea0003c3ffff */
[----:B------:R2:W5:Y:S01]  /*29410*/  LDL.64 R4, [R1+0x758] ;  /* 0x0007580001047983 */ /* 0x0005620000100a00 */
[----:B------:R-:W-:Y:S01]  /*29420*/  IMAD.MOV.U32 R2, RZ, RZ, R6 ;  /* 0x000000ffff027224 */ /* 0x000fe200078e0006 */
[----:B------:R-:W-:Y:S02]  /*29430*/  MOV R11, R7 ;  /* 0x00000007000b7202 */ /* 0x000fe40000000f00 */
[----:B------:R-:W-:Y:S02]  /*29440*/  MOV R10, 0x29460 ;  /* 0x00029460000a7802 */ /* 0x000fe40000000f00 */
[----:B-12--5:R-:W-:Y:S05]  /*29450*/  CALL.REL.NOINC `($_ZN7cutlass13device_kernelIN5flash19enable_sm80_to_sm89INS1_16FlashAttnBwdSm80INS1_25CollectiveMainloopBwdSm80ILi2ELi2EN4cute5tupleIJNS5_1CILi128EEES8_NS7_ILi64EEEEEENS_6half_tEfNS_4arch4Sm80ELb0ELb1ELb1ELb1ELb1ELb0ELb0ELb0ELi2ELi4ELi4ELi4ELb0EEENS1_21CollectiveEpilogueBwdISA_SB_SD_Li256ELb1ELb0ELi2EEENS1_19SingleTileSchedulerILb1ELb0ELb0ELi128EEEEEEEEEvNT_6ParamsE$_ZN4cute3eso3ESOILb1ELb0EJNS_6LayoutINS_5tupleIJNS3_IJNS_1CILi8EEENS4_ILi1EEEEEENS3_IJNS4_ILi2EEEEEEEEENS3_IJNS3_IJS6_NS4_ILi0EEEEEENS3_IJNS4_ILi64EEEEEEEEEEENS_10ViewEngineIPN7cutlass6half_tEEEEEC2ERKSG_RKSL_) ;  /* 0xfffe016000007944 */ /* 0x026fea0003c3ffff */
[----:B-1----:R1:W5:Y:S01]  /*29460*/  LDL.64 R2, [R1+0x758] ;  /* 0x0007580001027983 */ /* 0x0023620000100a00 */
[----:B------:R-:W-:-:S03]  /*29470*/  MOV R12, 0x29490 ;  /* 0x00029490000c7802 */ /* 0x000fc60000000f00 */
[----:B-1---5:R-:W-:Y:S05]  /*29480*/  CALL.REL.NOINC `($_ZN7cutlass13device_kernelIN5flash19enable_sm80_to_sm89INS1_16FlashAttnBwdSm80INS1_25CollectiveMainloopBwdSm80ILi2ELi2EN4cute5tupleIJNS5_1CILi128EEES8_NS7_ILi64EEEEEENS_6half_tEfNS_4arch4Sm80ELb0ELb1ELb1ELb1ELb1ELb0ELb0ELb0ELi2ELi4ELi4ELi4ELb0EEENS1_21CollectiveEpilogueBwdISA_SB_SD_Li256ELb1ELb0ELi2EEENS1_19SingleTileSchedulerILb1ELb0ELb0ELi128EEEEEEEEEvNT_6ParamsE$_ZN4cute3eso3ESOILb1ELb0EJNS_6LayoutINS_5tupleIJNS3_IJNS3_IJNS_1CILi8EEENS4_ILi1EEEEEES6_EEENS3_IJNS3_IJS6_S6_EEENS4_ILi2EEEEEEEEENS3_IJNS3_IJNS3_IJS6_NS4_ILi0EEEEEESD_EEENS3_IJNS3_IJSD_SD_EEENS4_ILi64EEEEEEEEEEENS_10ViewEngineIPN7cutlass6half_tEEEEEC2ERKSK_RKSP_) ;  /* 0xfffdf78000007944 */ /* 0x022fea0003c3ffff */
[----:B-1----:R1:W5:Y:S01]  /*29490*/  LDL.64 R10, [R1+0x758] ;  /* 0x00075800010a7983 */ /* 0x0023620000100a00 */
[----:B------:R-:W-:Y:S01]  /*294a0*/  IMAD.MOV.U32 R2, RZ, RZ, R4 ;  /* 0x000000ffff027224 */ /* 0x000fe200078e0004 */
[----:B------:R-:W-:-:S02]  /*294b0*/  MOV R13, R5 ;  /* 0x00000005000d7202 */ /* 0x000fc40000000f00 */
[----:B------:R-:W-:Y:S02]  /*294c0*/  MOV R12, 0x294e0 ;  /* 0x000294e0000c7802 */ /* 0x000fe40000000f00 */
[----:B-1---5:R-:W-:Y:S05]  /*294d0*/  CALL.REL.NOINC `($_ZN7cutlass13device_kernelIN5flash19enable_sm80_to_sm89INS1_16FlashAttnBwdSm80INS1_25CollectiveMainloopBwdSm80ILi2ELi2EN4cute5tupleIJNS5_1CILi128EEES8_NS7_ILi64EEEEEENS_6half_tEfNS_4arch4Sm80ELb0ELb1ELb1ELb1ELb1ELb0ELb0ELb0ELi2ELi4ELi4ELi4ELb0EEENS1_21CollectiveEpilogueBwdISA_SB_SD_Li256ELb1ELb0ELi2EEENS1_19SingleTileSchedulerILb1ELb0ELb0ELi128EEEEEEEEEvNT_6ParamsE$_ZN4cute3eso3ESOILb1ELb0EJNS_6LayoutINS_5tupleIJNS3_IJNS3_IJNS_1CILi8EEENS4_ILi1EEEEEES6_EEENS3_IJNS3_IJS6_S6_EEENS4_ILi2EEEEEEEEENS3_IJNS3_IJNS3_IJS6_NS4_ILi0EEEEEESD_EEENS3_IJNS3_IJSD_SD_EEENS4_ILi8192EEEEEEEEEEENS_10ViewEngineINS_8smem_ptrIPN7cutlass6half_tEEEEEEEC2ERKSK_RKSR_) ;  /* 0xfffdf77000007944 */ /* 0x022fea0003c3ffff */
[----:B-1----:R1:W5:Y:S01]  /*294e0*/  LDL.64 R2, [R1+0x758] ;  /* 0x0007580001027983 */ /* 0x0023620000100a00 */
[----:B------:R-:W-:Y:S02]  /*294f0*/  MOV R14, R10 ;  /* 0x0000000a000e7202 */ /* 0x000fe40000000f00 */
[----:B------:R-:W-:Y:S02]  /*29500*/  MOV R12, 0x29520 ;  /* 0x00029520000c7802 */ /* 0x000fe40000000f00 */
[----:B-1---5:R-:W-:Y:S05]  /*29510*/  CALL.REL.NOINC `($_ZN7cutlass13device_kernelIN5flash19enable_sm80_to_sm89INS1_16FlashAttnBwdSm80INS1_25CollectiveMainloopBwdSm80ILi2ELi2EN4cute5tupleIJNS5_1CILi128EEES8_NS7_ILi64EEEEEENS_6half_tEfNS_4arch4Sm80ELb0ELb1ELb1ELb1ELb1ELb0ELb0ELb0ELi2ELi4ELi4ELi4ELb0EEENS1_21CollectiveEpilogueBwdISA_SB_SD_Li256ELb1ELb0ELi2EEENS1_19SingleTileSchedulerILb1ELb0ELb0ELi128EEEEEEEEEvNT_6ParamsE$_ZN4cute3eso3ESOILb1ELb0EJNS_6LayoutINS_5tupleIJNS3_IJNS_1CILi8EEENS4_ILi1EEEEEENS4_ILi2EEEEEENS3_IJNS3_IJS6_NS4_ILi0EEEEEENS4_ILi64EEEEEEEENS_10ViewEngineIPN7cutlass6half_tEEEEEC2ERKSE_RKSJ_) ;  /* 0xfffe02e000007944 */ /* 0x022fea0003c3ffff */
[----:B------:R2:W5:Y:S01]  /*29520*/  LDL.64 R8, [R1+0x758] ;  /* 0x0007580001087983 */ /* 0x0005620000100a00 */
[----:B------:R-:W-:Y:S02]  /*29530*/  MOV R38, R60 ;  /* 0x0000003c00267202 */ /* 0x000fe40000000f00 */
[----:B------:R-:W-:Y:S02]  /*29540*/  MOV R46, 0x29560 ;  /* 0x00029560002e7802 */ /* 0x000fe40000000f00 */
[----:B-12--5:R-:W-:Y:S05]  /*29550*/  CALL.REL.NOINC `($_ZN7cutlass13device_kernelIN5flash19enable_sm80_to_sm89INS1_16FlashAttnBwdSm80INS1_25CollectiveMainloopBwdSm80ILi2ELi2EN4cute5tupleIJNS5_1CILi128EEES8_NS7_ILi64EEEEEENS_6half_tEfNS_4arch4Sm80ELb0ELb1ELb1ELb1ELb1ELb0ELb0ELb0ELi2ELi4ELi4ELi4ELb0EEENS1_21CollectiveEpilogueBwdISA_SB_SD_Li256ELb1ELb0ELi2EEENS1_19SingleTileSchedulerILb1ELb0ELb0ELi128EEEEEEEEEvNT_6ParamsE$_ZN4cute8smem_ptrIPN7cutlass6half_tEECI1NS_12iter_adaptorIS3_S4_EEES3_) ;  /* 0xfffe0e2000007944 */ /* 0x026fea0003c3ffff */
[----:B-1----:R1:W5:Y:S01]  /*29560*/  LDL.64 R2, [R1+0x758] ;  /* 0x0007580001027983 */ /* 0x0023620000100a00 */
[----:B------:R-:W-:-:S03]  /*29570*/  MOV R34, 0x29590 ;  /* 0x0002959000227802 */ /* 0x000fc60000000f00 */
[----:B-1---5:R-:W-:Y:S05]  /*29580*/  CALL.REL.NOINC `($_ZN7cutlass13device_kernelIN5flash19enable_sm80_to_sm89INS1_16FlashAttnBwdSm80INS1_25CollectiveMainloopBwdSm80ILi2ELi2EN4cute5tupleIJNS5_1CILi128EEES8_NS7_ILi64EEEEEENS_6half_tEfNS_4arch4Sm80ELb0ELb1ELb1ELb1ELb1ELb0ELb0ELb0ELi2ELi4ELi4ELi4ELb0EEENS1_21CollectiveEpilogueBwdISA_SB_SD_Li256ELb1ELb0ELi2EEENS1_19SingleTileSchedulerILb1ELb0ELb0ELi128EEEEEEEEEvNT_6ParamsE$_ZN4cute3eso3ESOILb1ELb0EJNS_6LayoutINS_5tupleIJNS3_IJNS_1CILi8EEENS4_ILi1EEEEEENS4_ILi2EEEEEENS3_IJNS3_IJS6_NS4_ILi0EEEEEENS4_ILi8192EEEEEEEENS_10ViewEngineINS_8smem_ptrIPN7cutlass6half_tEEEEEEEC2ERKSE_RKSL_) ;  /* 0xfffe030000007944 */ /* 0x022fea0003c3ffff */
        /* <DEDUP_REMOVED lines=120> */
[----:B-12---:R-:W-:Y:S05]  /*29d10*/  CALL.REL.NOINC `($_ZN7cutlass13device_kernelIN5flash19enable_sm80_to_sm89INS1_16FlashAttnBwdSm80INS1_25CollectiveMainloopBwdSm80ILi2ELi2EN4cute5tupleIJNS5_1CILi128EEES8_NS7_ILi64EEEEEENS_6half_tEfNS_4arch4Sm80ELb0ELb1ELb1ELb1ELb1ELb0ELb0ELb0ELi2ELi4ELi4ELi4ELb0EEENS1_21CollectiveEpilogueBwdISA_SB_SD_Li256ELb1ELb0ELi2EEENS1_19SingleTileSchedulerILb1ELb0ELb0ELi128EEEEEEEEEvNT_6ParamsE$_ZN4cute3eso3ESOILb1ELb0EJNS_10UnderscoreES2_iEEC2ERKS2_S5_RKi) ;  /* 0xfffde4b000007944 */ /* 0x006fea0003c3ffff */
[----:B------:R2:W5:Y:S01]  /*29d20*/  LDL R4, [R1+0x758] ;  /* 0x0007580001047983 */ /* 0x0005620000100800 */
[----:B-1----:R-:W-:-:S02]  /*29d30*/  MOV R3, R0 ;  /* 0x0000000000037202 */ /* 0x002fc40000000f00 */
[----:B------:R-:W-:Y:S02]  /*29d40*/  MOV R2, 0x29d60 ;  /* 0x00029d6000027802 */ /* 0x000fe40000000f00 */
[----:B--2--5:R-:W-:Y:S05]  /*29d50*/  CALL.REL.NOINC `($_ZN7cutlass13device_kernelIN5flash19enable_sm80_to_sm89INS1_16FlashAttnBwdSm80INS1_25CollectiveMainloopBwdSm80ILi2ELi2EN4cute5tupleIJNS5_1CILi128EEES8_NS7_ILi64EEEEEENS_6half_tEfNS_4arch4Sm80ELb0ELb1ELb1ELb1ELb1ELb0ELb0ELb0ELi2ELi4ELi4ELi4ELb0EEENS1_21CollectiveEpilogueBwdISA_SB_SD_Li256ELb1ELb0ELi2EEENS1_19SingleTileSchedulerILb1ELb0ELb0ELi128EEEEEEEEEvNT_6ParamsE$_ZZN4cute5sliceINS_5tupleIJNS_10UnderscoreES2_iEEENS1_IJNS1_IJNS_1CILi1EEENS4_ILi0EEEEEEiNS4_ILi1024EEEEEEEEDaRKT_RKT0_ENKUlRKT_RKT0_E_clIS2_iEEDaSI_SL_) ;  /* 0xfffe0f5000007944 */ /* 0x024fea0003c3ffff */
[----:B------:R-:W-:Y:S02]  /*29d60*/  MOV R2, 0x29d80 ;  /* 0x00029d8000027802 */ /* 0x000fe40000000f00 */
[----:B------:R-:W-:Y:S05]  /*29d70*/  CALL.REL.NOINC `($_ZN7cutlass13device_kernelIN5flash19enable_sm80_to_sm89INS1_16FlashAttnBwdSm80INS1_25CollectiveMainloopBwdSm80ILi2ELi2EN4cute5tupleIJNS5_1CILi128EEES8_NS7_ILi64EEEEEENS_6half_tEfNS_4arch4Sm80ELb0ELb1ELb1ELb1ELb1ELb0ELb0ELb0ELi2ELi4ELi4ELi4ELb0EEENS1_21CollectiveEpilogueBwdISA_SB_SD_Li256ELb1ELb0ELi2EEENS1_19SingleTileSchedulerILb1ELb0ELb0ELi128EEEEEEEEEvNT_6ParamsE$_ZZN4cute12filter_tupleINS_5tupleIJNS_10UnderscoreES2_iEEENS1_IJNS1_IJNS_1CILi1EEENS4_ILi0EEEEEEiNS4_ILi1024EEEEEEZNS_5sliceIS3_S9_EEDaRKT_RKT0_EUlRKT_RKT0_E_EEDaSD_SG_OT1_ENKUlDpSJ_E_clIJNS1_IJS7_EEENS1_IJiEEENS1_IJEEEEEEDaSQ_) ;  /* 0xfffe091000007944 */ /* 0x000fea0003c3ffff */
[----:B------:R-:W-:Y:S02]  /*29d80*/  MOV R82, R60 ;  /* 0x0000003c00527202 */ /* 0x000fe40000000f00 */
[----:B------:R-:W-:Y:S02]  /*29d90*/  MOV R36, 0x29db0 ;  /* 0x00029db000247802 */ /* 0x000fe40000000f00 */
[----:B------:R-:W-:Y:S05]  /*29da0*/  CALL.REL.NOINC `($_ZN7cutlass13device_kernelIN5flash19enable_sm80_to_sm89INS1_16FlashAttnBwdSm80INS1_25CollectiveMainloopBwdSm80ILi2ELi2EN4cute5tupleIJNS5_1CILi128EEES8_NS7_ILi64EEEEEENS_6half_tEfNS_4arch4Sm80ELb0ELb1ELb1ELb1ELb1ELb0ELb0ELb0ELi2ELi4ELi4ELi4ELb0EEENS1_21CollectiveEpilogueBwdISA_SB_SD_Li256ELb1ELb0ELi2EEENS1_19SingleTileSchedulerILb1ELb0ELb0ELi128EEEEEEEEEvNT_6ParamsE$_ZN4cute5tupleIJNS0_IJNS0_IJNS_1CILi8EEENS1_ILi1EEEEEENS1_ILi2EEEEEENS0_IJNS0_IJS3_NS1_ILi0EEEEEEiEEEEEC2ERKS6_RKS9_) ;  /* 0xfffe022000007944 */ /* 0x000fea0003c3ffff */
[----:B------:R2:W5:Y:S01]  /*29db0*/  LDL R38, [R1+0x758] ;  /* 0x0007580001267983 */ /* 0x0005620000100800 */
[----:B------:R-:W-:Y:S01]  /*29dc0*/  IMAD.SHL.U32 R4, R4, 0x400, RZ ;  /* 0x0000040004047824 */ /* 0x000fe200078e00ff */
[----:B------:R-:W-:Y:S01]  /*29dd0*/  MOV R82, R60 ;  /* 0x0000003c00527202 */ /* 0x000fe20000000f00 */
[----:B------:R-:W-:Y:S01]  /*29de0*/  IMAD.MOV.U32 R83, RZ, RZ, R59 ;  /* 0x000000ffff537224 */ /* 0x000fe200078e003b */
[----:B------:R-:W-:Y:S02]  /*29df0*/  MOV R36, 0x29e20 ;  /* 0x00029e2000247802 */ /* 0x000fe40000000f00 */
[----:B------:R2:W-:Y:S04]  /*29e00*/  STL [R1+0x770], R4 ;  /* 0x0007700401007387 */ /* 0x0005e80000100800 */
[----:B-12--5:R-:W-:Y:S05]  /*29e10*/  CALL.REL.NOINC `($_ZN7cutlass13device_kernelIN5flash19enable_sm80_to_sm89INS1_16FlashAttnBwdSm80INS1_25CollectiveMainloopBwdSm80ILi2ELi2EN4cute5tupleIJNS5_1CILi128EEES8_NS7_ILi64EEEEEENS_6half_tEfNS_4arch4Sm80ELb0ELb1ELb1ELb1ELb1ELb0ELb0ELb0ELi2ELi4ELi4ELi4ELb0EEENS1_21CollectiveEpilogueBwdISA_SB_SD_Li256ELb1ELb0ELi2EEENS1_19SingleTileSchedulerILb1ELb0ELb0ELi128EEEEEEEEEvNT_6ParamsE$_ZN4cute3eso3ESOILb0ELb0EJNS_6LayoutINS_5tupleIJNS3_IJNS_1CILi8EEENS4_ILi1EEEEEENS4_ILi2EEEEEENS3_IJNS3_IJS6_NS4_ILi0EEEEEEiEEEEEiEEC2ERKSD_RKi) ;  /* 0xfffddac000007944 */ /* 0x026fea0003c3ffff */
[----:B------:R-:W2:Y:S01]  /*29e20*/  LDL.64 R36, [R1+0x758] ;  /* 0x0007580001247983 */ /* 0x000ea20000100a00 */
[----:B-1----:R-:W-:Y:S02]  /*29e30*/  MOV R38, R60 ;  /* 0x0000003c00267202 */ /* 0x002fe40000000f00 */
[----:B------:R-:W-:Y:S01]  /*29e40*/  MOV R46, 0x29e70 ;  /* 0x00029e70002e7802 */ /* 0x000fe20000000f00 */
[----:B--2---:R-:W-:-:S04]  /*29e50*/  IMAD.WIDE R2, R37, 0x2, R28 ;  /* 0x0000000225027825 */ /* 0x004fc800078e021c */
[----:B------:R-:W-:Y:S05]  /*29e60*/  CALL.REL.NOINC `($_ZN7cutlass13device_kernelIN5flash19enable_sm80_to_sm89INS1_16FlashAttnBwdSm80INS1_25CollectiveMainloopBwdSm80ILi2ELi2EN4cute5tupleIJNS5_1CILi128EEES8_NS7_ILi64EEEEEENS_6half_tEfNS_4arch4Sm80ELb0ELb1ELb1ELb1ELb1ELb0ELb0ELb0ELi2ELi4ELi4ELi4ELb0EEENS1_21CollectiveEpilogueBwdISA_SB_SD_Li256ELb1ELb0ELi2EEENS1_19SingleTileSchedulerILb1ELb0ELb0ELi128EEEEEEEEEvNT_6ParamsE$_ZN4cute8smem_ptrIPN7cutlass6half_tEECI1NS_12iter_adaptorIS3_S4_EEES3_) ;  /* 0xfffe051000007944 */ /* 0x000fea0003c3ffff */
        /* <DEDUP_REMOVED lines=9> */
[----:B-1----:R-:W-:Y:S02]  /*29f00*/  MOV R3, 0x1 ;  /* 0x0000000100037802 */ /* 0x002fe40000000f00 */
[----:B------:R-:W-:Y:S02]  /*29f10*/  MOV R46, 0x29f30 ;  /* 0x00029f30002e7802 */ /* 0x000fe40000000f00 */
[----:B--2--5:R-:W-:Y:S05]  /*29f20*/  CALL.REL.NOINC `($_ZN7cutlass13device_kernelIN5flash19enable_sm80_to_sm89INS1_16FlashAttnBwdSm80INS1_25CollectiveMainloopBwdSm80ILi2ELi2EN4cute5tupleIJNS5_1CILi128EEES8_NS7_ILi64EEEEEENS_6half_tEfNS_4arch4Sm80ELb0ELb1ELb1ELb1ELb1ELb0ELb0ELb0ELi2ELi4ELi4ELi4ELb0EEENS1_21CollectiveEpilogueBwdISA_SB_SD_Li256ELb1ELb0ELi2EEENS1_19SingleTileSchedulerILb1ELb0ELb0ELi128EEEEEEEEEvNT_6ParamsE$_ZN4cute3eso3ESOILb1ELb0EJNS_10UnderscoreES2_iEEC2ERKS2_S5_RKi) ;  /* 0xfffde2a000007944 */ /* 0x024fea0003c3ffff */
[----:B-1----:R-:W2:Y:S01]  /*29f30*/  LDL R3, [R1+0x758] ;  /* 0x0007580001037983 */ /* 0x002ea20000100800 */
[----:B------:R-:W-:Y:S01]  /*29f40*/  IMAD.MOV.U32 R82, RZ, RZ, R60 ;  /* 0x000000ffff527224 */ /* 0x000fe200078e003c */
[----:B------:R-:W-:-:S02]  /*29f50*/  MOV R36, 0x29f80 ;  /* 0x00029f8000247802 */ /* 0x000fc40000000f00 */
[----:B--2---:R-:W-:Y:S02]  /*29f60*/  SHF.L.U32 R3, R3, 0x2, RZ ;  /* 0x0000000203037819 */ /* 0x004fe400000006ff */
[----:B------:R-:W-:Y:S05]  /*29f70*/  CALL.REL.NOINC `($_ZN7cutlass13device_kernelIN5flash19enable_sm80_to_sm89INS1_16FlashAttnBwdSm80INS1_25CollectiveMainloopBwdSm80ILi2ELi2EN4cute5tupleIJNS5_1CILi128EEES8_NS7_ILi64EEEEEENS_6half_tEfNS_4arch4Sm80ELb0ELb1ELb1ELb1ELb1ELb0ELb0ELb0ELi2ELi4ELi4ELi4ELb0EEENS1_21CollectiveEpilogueBwdISA_SB_SD_Li256ELb1ELb0ELi2EEENS1_19SingleTileSchedulerILb1ELb0ELb0ELi128EEEEEEEEEvNT_6ParamsE$_ZN4cute3eso3ESOILb1ELb0EJNS_6LayoutINS_5tupleIJNS3_IJNS3_IJNS_1CILi4EEENS4_ILi2EEEEEENS4_ILi1EEEEEES6_EEENS3_IJNS3_IJNS3_IJS8_NS4_ILi32EEEEEENS4_ILi0EEEEEENS4_ILi64EEEEEEEEiEEC2ERKSH_RKi) ;  /* 0xfffdeb5000007944 */ /* 0x000fea0003c3ffff */
[----:B-1----:R-:W2:Y:S01]  /*29f80*/  LDL R3, [R1+0x758] ;  /* 0x0007580001037983 */ /* 0x002ea20000100800 */
[----:B------:R-:W-:Y:S02]  /*29f90*/  MOV R82, R60 ;  /* 0x0000003c00527202 */ /* 0x000fe40000000f00 */
[----:B------:R-:W-:Y:S01]  /*29fa0*/  MOV R36, 0x29fe0 ;  /* 0x00029fe000247802 */ /* 0x000fe20000000f00 */
[----:B--2---:R-:W-:-:S05]  /*29fb0*/  IMAD.WIDE R2, R3, 0x2, R22 ;  /* 0x0000000203027825 */ /* 0x004fca00078e0216 */
[----:B------:R-:W-:Y:S02]  /*29fc0*/  MOV R38, R2 ;  /* 0x0000000200267202 */ /* 0x000fe40000000f00 */
[----:B------:R-:W-:Y:S05]  /*29fd0*/  CALL.REL.NOINC `($_ZN7cutlass13device_kernelIN5flash19enable_sm80_to_sm89INS1_16FlashAttnBwdSm80INS1_25CollectiveMainloopBwdSm80ILi2ELi2EN4cute5tupleIJNS5_1CILi128EEES8_NS7_ILi64EEEEEENS_6half_tEfNS_4arch4Sm80ELb0ELb1ELb1ELb1ELb1ELb0ELb0ELb0ELi2ELi4ELi4ELi4ELb0EEENS1_21CollectiveEpilogueBwdISA_SB_SD_Li256ELb1ELb0ELi2EEENS1_19SingleTileSchedulerILb1ELb0ELb0ELi128EEEEEEEEEvNT_6ParamsE$_ZN4cute3eso3ESOILb1ELb0EJNS_6LayoutINS_5tupleIJNS3_IJNS3_IJNS_1CILi4EEENS4_ILi2EEEEEENS4_ILi1EEEEEES6_EEENS3_IJNS3_IJNS3_IJS8_NS4_ILi32EEEEEENS4_ILi0EEEEEENS4_ILi64EEEEEEEENS_10ViewEngineIPN7cutlass6half_tEEEEEC2ERKSH_RKSM_) ;  /* 0xfffdea9000007944 */ /* 0x000fea0003c3ffff */
[----:B-1----:R1:W5:Y:S01]  /*29fe0*/  LDL.64 R2, [R1+0x758] ;  /* 0x0007580001027983 */ /* 0x0023620000100a00 */
[----:B------:R-:W-:-:S03]  /*29ff0*/  MOV R36, 0x2a010 ;  /* 0x0002a01000247802 */ /* 0x000fc60000000f00 */
[----:B-1---5:R-:W-:Y:S05]  /*2a000*/  CALL.REL.NOINC `($_ZN7cutlass13device_kernelIN5flash19enable_sm80_to_sm89INS1_16FlashAttnBwdSm80INS1_25CollectiveMainloopBwdSm80ILi2ELi2EN4cute5tupleIJNS5_1CILi128EEES8_NS7_ILi64EEEEEENS_6half_tEfNS_4arch4Sm80ELb0ELb1ELb1ELb1ELb1ELb0ELb0ELb0ELi2ELi4ELi4ELi4ELb0EEENS1_21CollectiveEpilogueBwdISA_SB_SD_Li256ELb1ELb0ELi2EEENS1_19SingleTileSchedulerILb1ELb0ELb0ELi128EEEEEEEEEvNT_6ParamsE$_ZZN4cute4takeILi1ELi2ENS_5tupleIJNS1_IJNS_1CILi1EEENS2_ILi0EEEEEEiEEEEEDaRKT1_ENKUlDpRKT_E_clIJiEEEDaSD_) ;  /* 0xfffe0b4000007944 */ /* 0x022fea0003c3ffff */
[----:B------:R-:W-:Y:S02]  /*2a010*/  MOV R82, R60 ;  /* 0x0000003c00527202 */ /* 0x000fe40000000f00 */
[----:B------:R-:W-:Y:S02]  /*2a020*/  MOV R38, 0x2a040 ;  /* 0x0002a04000267802 */ /* 0x000fe40000000f00 */
[----:B------:R-:W-:Y:S05]  /*2a030*/  CALL.REL.NOINC `($_ZN7cutlass13device_kernelIN5flash19enable_sm80_to_sm89INS1_16FlashAttnBwdSm80INS1_25CollectiveMainloopBwdSm80ILi2ELi2EN4cute5tupleIJNS5_1CILi128EEES8_NS7_ILi64EEEEEENS_6half_tEfNS_4arch4Sm80ELb0ELb1ELb1ELb1ELb1ELb0ELb0ELb0ELi2ELi4ELi4ELi4ELb0EEENS1_21CollectiveEpilogueBwdISA_SB_SD_Li256ELb1ELb0ELi2EEENS1_19SingleTileSchedulerILb1ELb0ELb0ELi128EEEEEEEEEvNT_6ParamsE$_ZN4cute3eso3ESOILb1ELb0EJNS_5tupleIJNS_1CILi1EEENS3_ILi0EEEEEENS2_IJiEEEEEC2ERKS6_RKS7_) ;  /* 0xfffde88000007944 */ /* 0x000fea0003c3ffff */
[----:B-1----:R1:W5:Y:S01]  /*2a040*/  LDL R37, [R1+0x758] ;  /* 0x0007580001257983 */ /* 0x0023620000100800 */
[----:B------:R-:W-:Y:S02]  /*2a050*/  MOV R82, R60 ;  /* 0x0000003c00527202 */ /* 0x000fe40000000f00 */
[----:B------:R-:W-:Y:S02]  /*2a060*/  MOV R38, 0x2a080 ;  /* 0x0002a08000267802 */ /* 0x000fe40000000f00 */
[----:B-1---5:R-:W-:Y:S05]  /*2a070*/  CALL.REL.NOINC `($_ZN7cutlass13device_kernelIN5flash19enable_sm80_to_sm89INS1_16FlashAttnBwdSm80INS1_25CollectiveMainloopBwdSm80ILi2ELi2EN4cute5tupleIJNS5_1CILi128EEES8_NS7_ILi64EEEEEENS_6half_tEfNS_4arch4Sm80ELb0ELb1ELb1ELb1ELb1ELb0ELb0ELb0ELi2ELi4ELi4ELi4ELb0EEENS1_21CollectiveEpilogueBwdISA_SB_SD_Li256ELb1ELb0ELi2EEENS1_19SingleTileSchedulerILb1ELb0ELb0ELi128EEEEEEEEEvNT_6ParamsE$_ZN4cute5tupleIJNS0_IJNS0_IJNS_1CILi8EEENS1_ILi1EEEEEENS0_IJNS1_ILi2EEEEEEEEENS0_IJNS0_IJS3_NS1_ILi0EEEEEENS0_IJiEEEEEEEEC2ERKS7_RKSB_) ;  /* 0xfffdff1000007944 */ /* 0x022fea0003c3ffff */
[----:B------:R2:W5:Y:S01]  /*2a080*/  LDL R40, [R1+0x758] ;  /* 0x0007580001287983 */ /* 0x0005620000100800 */
[----:B------:R-:W-:Y:S01]  /*2a090*/  IMAD.MOV.U32 R82, RZ, RZ, R60 ;  /* 0x000000ffff527224 */ /* 0x000fe200078e003c */
[----:B------:R-:W-:Y:S02]  /*2a0a0*/  MOV R83, R59 ;  /* 0x0000003b00537202 */ /* 0x000fe40000000f00 */
[----:B------:R2:W-:Y:S01]  /*2a0b0*/  STL.64 [R1+0x770], R4 ;  /* 0x0007700401007387 */ /* 0x0005e20000100a00 */
[----:B------:R-:W-:-:S03]  /*2a0c0*/  MOV R38, 0x2a0e0 ;  /* 0x0002a0e000267802 */ /* 0x000fc60000000f00 */
[----:B-12--5:R-:W-:Y:S05]  /*2a0d0*/  CALL.REL.NOINC `($_ZN7cutlass13device_kernelIN5flash19enable_sm80_to_sm89INS1_16FlashAttnBwdSm80INS1_25CollectiveMainloopBwdSm80ILi2ELi2EN4cute5tupleIJNS5_1CILi128EEES8_NS7_ILi64EEEEEENS_6half_tEfNS_4arch4Sm80ELb0ELb1ELb1ELb1ELb1ELb0ELb0ELb0ELi2ELi4ELi4ELi4ELb0EEENS1_21CollectiveEpilogueBwdISA_SB_SD_Li256ELb1ELb0ELi2EEENS1_19SingleTileSchedulerILb1ELb0ELb0ELi128EEEEEEEEEvNT_6ParamsE$_ZN4cute3eso3ESOILb0ELb0EJNS_6LayoutINS_5tupleIJNS3_IJNS_1CILi8EEENS4_ILi1EEEEEENS3_IJNS4_ILi2EEEEEEEEENS3_IJNS3_IJS6_NS4_ILi0EEEEEENS3_IJiEEEEEEEENS_10ViewEngineINS_8smem_ptrIPN7cutlass6half_tEEEEEEEC2ERKSF_RKSM_) ;  /* 0xfffdd72000007944 */ /* 0x026fea0003c3ffff */
[----:B------:R2:W5:Y:S04]  /*2a0e0*/  LDL R11, [R1+0x758] ;  /* 0x00075800010b7983 */ /* 0x0005680000100800 */
[----:B------:R2:W5:Y:S01]  /*2a0f0*/  LDL.64 R4, [R1+0x760] ;  /* 0x0007600001047983 */ /* 0x0005620000100a00 */
[----:B------:R-:W-:-:S02]  /*2a100*/  MOV R82, R60 ;  /* 0x0000003c00527202 */ /* 0x000fc40000000f00 */
[----:B------:R-:W-:Y:S02]  /*2a110*/  MOV R38, 0x2a130 ;  /* 0x0002a13000267802 */ /* 0x000fe40000000f00 */
[----:B-12--5:R-:W-:Y:S05]  /*2a120*/  CALL.REL.NOINC `($_ZN7cutlass13device_kernelIN5flash19enable_sm80_to_sm89INS1_16FlashAttnBwdSm80INS1_25CollectiveMainloopBwdSm80ILi2ELi2EN4cute5tupleIJNS5_1CILi128EEES8_NS7_ILi64EEEEEENS_6half_tEfNS_4arch4Sm80ELb0ELb1ELb1ELb1ELb1ELb0ELb0ELb0ELi2ELi4ELi4ELi4ELb0EEENS1_21CollectiveEpilogueBwdISA_SB_SD_Li256ELb1ELb0ELi2EEENS1_19SingleTileSchedulerILb1ELb0ELb0ELi128EEEEEEEEEvNT_6ParamsE$_ZN4cute3eso3ESOILb1ELb0EJNS_6LayoutINS_5tupleIJNS3_IJNS3_IJNS_1CILi4EEENS4_ILi2EEEEEENS4_ILi1EEEEEENS3_IJS6_EEEEEENS3_IJNS3_IJNS3_IJS8_NS4_ILi32EEEEEENS4_ILi0EEEEEENS3_IJNS4_ILi64EEEEEEEEEEENS_10ViewEngineIPN7cutlass6half_tEEEEEC2ERKSJ_RKSO_) ;  /* 0xfffde90000007944 */ /* 0x026fea0003c3ffff */
[----:B-1----:R1:W5:Y:S01]  /*2a130*/  LDL.64 R2, [R1+0x758] ;  /* 0x0007580001027983 */ /* 0x0023620000100a00 */
[----:B------:R-:W-:Y:S02]  /*2a140*/  MOV R82, R60 ;  /* 0x0000003c00527202 */ /* 0x000fe40000000f00 */
[----:B------:R-:W-:Y:S02]  /*2a150*/  MOV R38, 0x2a170 ;  /* 0x0002a17000267802 */ /* 0x000fe40000000f00 */
[----:B-1---5:R-:W-:Y:S05]  /*2a160*/  CALL.REL.NOINC `($_ZN7cutlass13device_kernelIN5flash19enable_sm80_to_sm89INS1_16FlashAttnBwdSm80INS1_25CollectiveMainloopBwdSm80ILi2ELi2EN4cute5tupleIJNS5_1CILi128EEES8_NS7_ILi64EEEEEENS_6half_tEfNS_4arch4Sm80ELb0ELb1ELb1ELb1ELb1ELb0ELb0ELb0ELi2ELi4ELi4ELi4ELb0EEENS1_21CollectiveEpilogueBwdISA_SB_SD_Li256ELb1ELb0ELi2EEENS1_19SingleTileSchedulerILb1ELb0ELb0ELi128EEEEEEEEEvNT_6ParamsE$_ZN4cute3eso3ESOILb1ELb0EJNS_6LayoutINS_5tupleIJNS3_IJNS3_IJNS3_IJNS_1CILi4EEENS4_ILi2EEEEEENS4_ILi1EEEEEES8_EEENS3_IJNS3_IJNS3_IJS8_S8_EEES8_EEES6_EEEEEENS3_IJNS3_IJNS3_IJNS3_IJS8_NS4_ILi32EEEEEENS4_ILi0EEEEEESH_EEENS3_IJNS3_IJNS3_IJSH_SH_EEESH_EEENS4_ILi64EEEEEEEEEEENS_10ViewEngineIPN7cutlass6half_tEEEEEC2ERKSP_RKSU_) ;  /* 0xfffde79000007944 */ /* 0x022fea0003c3ffff */
[----:B-1----:R1:W5:Y:S01]  /*2a170*/  LDL.64 R2, [R1+0x758] ;  /* 0x0007580001027983 */ /* 0x0023620000100a00 */
[----:B------:R-:W-:Y:S02]  /*2a180*/  MOV R83, R60 ;  /* 0x0000003c00537202 */ /* 0x000fe40000000f00 */
[----:B------:R-:W-:Y:S02]  /*2a190*/  MOV R12, 0x2a1b0 ;  /* 0x0002a1b0000c7802 */ /* 0x000fe40000000f00 */
[----:B-1---5:R-:W-:Y:S05]  /*2a1a0*/  CALL.REL.NOINC `($_ZN7cutlass13device_kernelIN5flash19enable_sm80_to_sm89INS1_16FlashAttnBwdSm80INS1_25CollectiveMainloopBwdSm80ILi2ELi2EN4cute5tupleIJNS5_1CILi128EEES8_NS7_ILi64EEEEEENS_6half_tEfNS_4arch4Sm80ELb0ELb1ELb1ELb1ELb1ELb0ELb0ELb0ELi2ELi4ELi4ELi4ELb0EEENS1_21CollectiveEpilogueBwdISA_SB_SD_Li256ELb1ELb0ELi2EEENS1_19SingleTileSchedulerILb1ELb0ELb0ELi128EEEEEEEEEvNT_6ParamsE$_ZN4cute5tupleIJNS0_IJNS_1CILi2EEEEEENS0_IJiEEEEEC2ERKS3_RKS4_) ;  /* 0xfffdff8000007944 */ /* 0x022fea0003c3ffff */
[----:B------:R-:W2:Y:S01]  /*2a1b0*/  LDL R6, [R1+0x758] ;  /* 0x0007580001067983 */ /* 0x000ea20000100800 */
[----:B------:R-:W-:Y:S02]  /*2a1c0*/  MOV R82, R59 ;  /* 0x0000003b00527202 */ /* 0x000fe40000000f00 */
[----:B-1----:R-:W-:Y:S01]  /*2a1d0*/  MOV R10, 0x2a200 ;  /* 0x0002a200000a7802 */ /* 0x002fe20000000f00 */
[----:B--2---:R1:W-:Y:S04]  /*2a1e0*/  STL [R1+0x770], R6 ;  /* 0x0007700601007387 */ /* 0x0043e80000100800 */
[----:B-1----:R-:W-:Y:S05]  /*2a1f0*/  CALL.REL.NOINC `($_ZN7cutlass13device_kernelIN5flash19enable_sm80_to_sm89INS1_16FlashAttnBwdSm80INS1_25CollectiveMainloopBwdSm80ILi2ELi2EN4cute5tupleIJNS5_1CILi128EEES8_NS7_ILi64EEEEEENS_6half_tEfNS_4arch4Sm80ELb0ELb1ELb1ELb1ELb1ELb0ELb0ELb0ELi2ELi4ELi4ELi4ELb0EEENS1_21CollectiveEpilogueBwdISA_SB_SD_Li256ELb1ELb0ELi2EEENS1_19SingleTileSchedulerILb1ELb0ELb0ELi128EEEEEEEEEvNT_6ParamsE$_ZZN4cute14logical_divideINS_5tupleIJNS1_IJNS_1CILi8EEENS2_ILi1EEEEEENS1_IJNS2_ILi2EEEEEEEEENS1_IJNS1_IJS4_NS2_ILi0EEEEEENS1_IJiEEEEEENS1_IJS5_NS_6LayoutIS4_S9_EEEEEEEDaRKNSD_IT_T0_EERKT1_ENKUlRKT_RKT0_E_clINSD_IS7_SB_EESE_EEDaSQ_ST_) ;  /* 0xfffe082000007944 */ /* 0x002fea0003c3ffff */
[----:B------:R-:W-:Y:S02]  /*2a200*/  MOV R10, R60 ;  /* 0x0000003c000a7202 */ /* 0x000fe40000000f00 */
[----:B------:R-:W-:-:S02]  /*2a210*/  MOV R12, 0x2a230 ;  /* 0x0002a230000c7802 */ /* 0x000fc40000000f00 */
[----:B-----5:R-:W-:Y:S05]  /*2a220*/  CALL.REL.NOINC `($_ZN7cutlass13device_kernelIN5flash19enable_sm80_to_sm89INS1_16FlashAttnBwdSm80INS1_25CollectiveMainloopBwdSm80ILi2ELi2EN4cute5tupleIJNS5_1CILi128EEES8_NS7_ILi64EEEEEENS_6half_tEfNS_4arch4Sm80ELb0ELb1ELb1ELb1ELb1ELb0ELb0ELb0ELi2ELi4ELi4ELi4ELb0EEENS1_21CollectiveEpilogueBwdISA_SB_SD_Li256ELb1ELb0ELi2EEENS1_19SingleTileSchedulerILb1ELb0ELb0ELi128EEEEEEEEEvNT_6ParamsE$_ZN4cute3eso3ESOILb1ELb0EJNS_5tupleIJNS2_IJNS_1CILi1EEENS3_ILi0EEEEEENS2_IJS5_S5_EEEEEENS2_IJS5_iEEEEEC2ERKS8_RKS9_) ;  /* 0xfffde5d000007944 */ /* 0x020fea0003c3ffff */
[----:B-1----:R1:W5:Y:S01]  /*2a230*/  LDL R11, [R1+0x758] ;  /* 0x00075800010b7983 */ /* 0x0023620000100800 */
[----:B------:R-:W-:-:S02]  /*2a240*/  MOV R83, R60 ;  /* 0x0000003c00537202 */ /* 0x000fc40000000f00 */
[----:B------:R-:W-:Y:S02]  /*2a250*/  MOV R12, 0x2a270 ;  /* 0x0002a270000c7802 */ /* 0x000fe40000000f00 */
[----:B-1---5:R-:W-:Y:S05]  /*2a260*/  CALL.REL.NOINC `($_ZN7cutlass13device_kernelIN5flash19enable_sm80_to_sm89INS1_16FlashAttnBwdSm80INS1_25CollectiveMainloopBwdSm80ILi2ELi2EN4cute5tupleIJNS5_1CILi128EEES8_NS7_ILi64EEEEEENS_6half_tEfNS_4arch4Sm80ELb0ELb1ELb1ELb1ELb1ELb0ELb0ELb0ELi2ELi4ELi4ELi4ELb0EEENS1_21CollectiveEpilogueBwdISA_SB_SD_Li256ELb1ELb0ELi2EEENS1_19SingleTileSchedulerILb1ELb0ELb0ELi128EEEEEEEEEvNT_6ParamsE$_ZN4cute5tupleIJNS0_IJNS0_IJNS0_IJNS_1CILi8EEENS1_ILi1EEEEEENS0_IJS3_S3_EEEEEENS0_IJS3_NS1_ILi2EEEEEEEEENS0_IJNS0_IJNS0_IJS3_NS1_ILi0EEEEEENS0_IJSA_SA_EEEEEENS0_IJSA_iEEEEEEEEC2ERKS9_RKSF_) ;  /* 0xfffdfa8000007944 */ /* 0x022fea0003c3ffff */
[----:B-1----:R1:W5:Y:S01]  /*2a270*/  LDL R11, [R1+0x758] ;  /* 0x00075800010b7983 */ /* 0x0023620000100800 */
[----:B------:R-:W-:Y:S02]  /*2a280*/  MOV R10, R60 ;  /* 0x0000003c000a7202 */ /* 0x000fe40000000f00 */
[----:B------:R-:W-:Y:S02]  /*2a290*/  MOV R12, 0x2a2b0 ;  /* 0x0002a2b0000c7802 */ /* 0x000fe40000000f00 */
[----:B-1---5:R-:W-:Y:S05]  /*2a2a0*/  CALL.REL.NOINC `($_ZN7cutlass13device_kernelIN5flash19enable_sm80_to_sm89INS1_16FlashAttnBwdSm80INS1_25CollectiveMainloopBwdSm80ILi2ELi2EN4cute5tupleIJNS5_1CILi128EEES8_NS7_ILi64EEEEEENS_6half_tEfNS_4arch4Sm80ELb0ELb1ELb1ELb1ELb1ELb0ELb0ELb0ELi2ELi4ELi4ELi4ELb0EEENS1_21CollectiveEpilogueBwdISA_SB_SD_Li256ELb1ELb0ELi2EEENS1_19SingleTileSchedulerILb1ELb0ELb0ELi128EEEEEEEEEvNT_6ParamsE$_ZN4cute3eso3ESOILb1ELb0EJNS_5tupleIJNS2_IJNS_1CILi1EEENS3_ILi0EEEEEENS2_IJS5_S5_EEEEEENS2_IJS5_iEEEEEC2ERKS8_RKS9_) ;  /* 0xfffde55000007944 */ /* 0x022fea0003c3ffff */
[----:B-1----:R1:W5:Y:S01]  /*2a2b0*/  LDL R11, [R1+0x758] ;  /* 0x00075800010b7983 */ /* 0x0023620000100800 */
[----:B------:R-:W-:Y:S02]  /*2a2c0*/  MOV R82, R60 ;  /* 0x0000003c00527202 */ /* 0x000fe40000000f00 */
[----:B------:R-:W-:Y:S02]  /*2a2d0*/  MOV R12, 0x2a2f0 ;  /* 0x0002a2f0000c7802 */ /* 0x000fe40000000f00 */
[----:B-1---5:R-:W-:Y:S05]  /*2a2e0*/  CALL.REL.NOINC `($_ZN7cutlass13device_kernelIN5flash19enable_sm80_to_sm89INS1_16FlashAttnBwdSm80INS1_25CollectiveMainloopBwdSm80ILi2ELi2EN4cute5tupleIJNS5_1CILi128EEES8_NS7_ILi64EEEEEENS_6half_tEfNS_4arch4Sm80ELb0ELb1ELb1ELb1ELb1ELb0ELb0ELb0ELi2ELi4ELi4ELi4ELb0EEENS1_21CollectiveEpilogueBwdISA_SB_SD_Li256ELb1ELb0ELi2EEENS1_19SingleTileSchedulerILb1ELb0ELb0ELi128EEEEEEEEEvNT_6ParamsE$_ZN4cute3eso3ESOILb1ELb0EJNS_5tupleIJNS_1CILi0EEES4_EEEiEEC2ERKS5_RKi) ;  /* 0xfffde59000007944 */ /* 0x022fea0003c3ffff */
[----:B-1----:R1:W5:Y:S01]  /*2a2f0*/  LDL R11, [R1+0x758] ;  /* 0x00075800010b7983 */ /* 0x0023620000100800 */
[----:B------:R-:W-:Y:S02]  /*2a300*/  MOV R82, R60 ;  /* 0x0000003c00527202 */ /* 0x000fe40000000f00 */
[----:B------:R-:W-:Y:S02]  /*2a310*/  MOV R12, 0x2a330 ;  /* 0x0002a330000c7802 */ /* 0x000fe40000000f00 */
[----:B-1---5:R-:W-:Y:S05]  /*2a320*/  CALL.REL.NOINC `($_ZN7cutlass13device_kernelIN5flash19enable_sm80_to_sm89INS1_16FlashAttnBwdSm80INS1_25CollectiveMainloopBwdSm80ILi2ELi2EN4cute5tupleIJNS5_1CILi128EEES8_NS7_ILi64EEEEEENS_6half_tEfNS_4arch4Sm80ELb0ELb1ELb1ELb1ELb1ELb0ELb0ELb0ELi2ELi4ELi4ELi4ELb0EEENS1_21CollectiveEpilogueBwdISA_SB_SD_Li256ELb1ELb0ELi2EEENS1_19SingleTileSchedulerILb1ELb0ELb0ELi128EEEEEEEEEvNT_6ParamsE$_ZN4cute3eso3ESOILb1ELb0EJNS_5tupleIJNS2_IJNS_1CILi1EEENS3_ILi0EEEEEES5_EEENS2_IJNS2_IJS5_S5_EEEiEEEEEC2ERKS7_RKS9_) ;  /* 0xfffde51000007944 */ /* 0x022fea0003c3ffff */
[----:B-1----:R1:W5:Y:S01]  /*2a330*/  LDL R11, [R1+0x758] ;  /* 0x00075800010b7983 */ /* 0x0023620000100800 */
[----:B------:R-:W-:-:S02]  /*2a340*/  MOV R82, R60 ;  /* 0x0000003c00527202 */ /* 0x000fc40000000f00 */
[----:B------:R-:W-:Y:S02]  /*2a350*/  MOV R12, 0x2a370 ;  /* 0x0002a370000c7802 */ /* 0x000fe40000000f00 */
[----:B-1---5:R-:W-:Y:S05]  /*2a360*/  CALL.REL.NOINC `($_ZN7cutlass13device_kernelIN5flash19enable_sm80_to_sm89INS1_16FlashAttnBwdSm80INS1_25CollectiveMainloopBwdSm80ILi2ELi2EN4cute5tupleIJNS5_1CILi128EEES8_NS7_ILi64EEEEEENS_6half_tEfNS_4arch4Sm80ELb0ELb1ELb1ELb1ELb1ELb0ELb0ELb0ELi2ELi4ELi4ELi4ELb0EEENS1_21CollectiveEpilogueBwdISA_SB_SD_Li256ELb1ELb0ELi2EEENS1_19SingleTileSchedulerILb1ELb0ELb0ELi128EEEEEEEEEvNT_6ParamsE$_ZN4cute5tupleIJNS0_IJNS0_IJNS0_IJNS_1CILi8EEENS1_ILi1EEEEEES3_EEENS0_IJNS0_IJS3_S3_EEENS1_ILi2EEEEEEEEENS0_IJNS0_IJNS0_IJS3_NS1_ILi0EEEEEESA_EEENS0_IJNS0_IJSA_SA_EEEiEEEEEEEEC2ERKS9_RKSF_) ;  /* 0xfffdf9c000007944 */ /* 0x022fea0003c3ffff */
[----:B------:R2:W5:Y:S01]  /*2a370*/  LDL R14, [R1+0x758] ;  /* 0x00075800010e7983 */ /* 0x0005620000100800 */
[----:B------:R-:W-:Y:S01]  /*2a380*/  IMAD.MOV.U32 R82, RZ, RZ, R60 ;  /* 0x000000ffff527224 */ /* 0x000fe200078e003c */
[----:B------:R-:W-:Y:S02]  /*2a390*/  MOV R83, R59 ;  /* 0x0000003b00537202 */ /* 0x000fe40000000f00 */
[----:B------:R2:W-:Y:S01]  /*2a3a0*/  STL.64 [R1+0x770], R4 ;  /* 0x0007700401007387 */ /* 0x0005e20000100a00 */
[----:B------:R-:W-:-:S03]  /*2a3b0*/  MOV R12, 0x2a3d0 ;  /* 0x0002a3d0000c7802 */ /* 0x000fc60000000f00 */
[----:B-12--5:R-:W-:Y:S05]  /*2a3c0*/  CALL.REL.NOINC `($_ZN7cutlass13device_kernelIN5flash19enable_sm80_to_sm89INS1_16FlashAttnBwdSm80INS1_25CollectiveMainloopBwdSm80ILi2ELi2EN4cute5tupleIJNS5_1CILi128EEES8_NS7_ILi64EEEEEENS_6half_tEfNS_4arch4Sm80ELb0ELb1ELb1ELb1ELb1ELb0ELb0ELb0ELi2ELi4ELi4ELi4ELb0EEENS1_21CollectiveEpilogueBwdISA_SB_SD_Li256ELb1ELb0ELi2EEENS1_19SingleTileSchedulerILb1ELb0ELb0ELi128EEEEEEEEEvNT_6ParamsE$_ZN4cute3eso3ESOILb0ELb0EJNS_6LayoutINS_5tupleIJNS3_IJNS3_IJNS_1CILi8EEENS4_ILi1EEEEEES6_EEENS3_IJNS3_IJS6_S6_EEENS4_ILi2EEEEEEEEENS3_IJNS3_IJNS3_IJS6_NS4_ILi0EEEEEESD_EEENS3_IJNS3_IJSD_SD_EEEiEEEEEEEENS_10ViewEngineINS_8smem_ptrIPN7cutlass6half_tEEEEEEEC2ERKSJ_RKSQ_) ;  /* 0xfffdcec000007944 */ /* 0x026fea0003c3ffff */
[----:B------:R2:W5:Y:S04]  /*2a3d0*/  LDL R6, [R1+0x758] ;  /* 0x0007580001067983 */ /* 0x0005680000100800 */
        /* <DEDUP_REMOVED lines=159> */
[----:B------:R-:W-:Y:S05]  /*2add0*/  CALL.REL.NOINC `($_ZN7cutlass13device_kernelIN5flash19enable_sm80_to_sm89INS1_16FlashAttnBwdSm80INS1_25CollectiveMainloopBwdSm80ILi2ELi2EN4cute5tupleIJNS5_1CILi128EEES8_NS7_ILi64EEEEEENS_6half_tEfNS_4arch4Sm80ELb0ELb1ELb1ELb1ELb1ELb0ELb0ELb0ELi2ELi4ELi4ELi4ELb0EEENS1_21CollectiveEpilogueBwdISA_SB_SD_Li256ELb1ELb0ELi2EEENS1_19SingleTileSchedulerILb1ELb0ELb0ELi128EEEEEEEEEvNT_6ParamsE$_ZN4cute3eso3ESOILb1ELb0EJNS_6LayoutINS_5tupleIJNS3_IJNS_1CILi2EEES5_S5_EEES5_EEENS3_IJNS3_IJNS4_ILi1EEES5_NS4_ILi4EEEEEENS4_ILi64EEEEEEEEiEEC2ERKSD_RKi) ;  /* 0xfffde5c000007944 */ /* 0x000fea0003c3ffff */
[----:B-1----:R-:W2:Y:S01]  /*2ade0*/  LDL R3, [R1+0x758] ;  /* 0x0007580001037983 */ /* 0x002ea20000100800 */
[----:B------:R-:W-:Y:S01]  /*2adf0*/  MOV R4, 0x2ae30 ;  /* 0x0002ae3000047802 */ /* 0x000fe20000000f00 */
[----:B--2---:R-:W-:-:S05]  /*2ae00*/  IMAD.WIDE R2, R3, 0x2, R30 ;  /* 0x0000000203027825 */ /* 0x004fca00078e021e */
[----:B------:R-:W-:Y:S02]  /*2ae10*/  MOV R6, R2 ;  /* 0x0000000200067202 */ /* 0x000fe40000000f00 */
[----:B------:R-:W-:Y:S05]  /*2ae20*/  CALL.REL.NOINC `($_ZN7cutlass13device_kernelIN5flash19enable_sm80_to_sm89INS1_16FlashAttnBwdSm80INS1_25CollectiveMainloopBwdSm80ILi2ELi2EN4cute5tupleIJNS5_1CILi128EEES8_NS7_ILi64EEEEEENS_6half_tEfNS_4arch4Sm80ELb0ELb1ELb1ELb1ELb1ELb0ELb0ELb0ELi2ELi4ELi4ELi4ELb0EEENS1_21CollectiveEpilogueBwdISA_SB_SD_Li256ELb1ELb0ELi2EEENS1_19SingleTileSchedulerILb1ELb0ELb0ELi128EEEEEEEEEvNT_6ParamsE$_ZN4cute3eso3ESOILb1ELb0EJNS_6LayoutINS_5tupleIJNS3_IJNS_1CILi2EEES5_S5_EEES5_EEENS3_IJNS3_IJNS4_ILi1EEES5_NS4_ILi4EEEEEENS4_ILi64EEEEEEEENS_10ViewEngineIPN7cutlass6half_tEEEEEC2ERKSD_RKSI_) ;  /* 0xfffde52000007944 */ /* 0x000fea0003c3ffff */
[----:B------:R2:W5:Y:S01]  /*2ae30*/  LDL.64 R34, [R1+0x758] ;  /* 0x0007580001227983 */ /* 0x0005620000100a00 */
[----:B------:R-:W-:Y:S01]  /*2ae40*/  IMAD.MOV.U32 R82, RZ, RZ, R60 ;  /* 0x000000ffff527224 */ /* 0x000fe200078e003c */
[----:B------:R-:W-:Y:S02]  /*2ae50*/  MOV R3, RZ ;  /* 0x000000ff00037202 */ /* 0x000fe40000000f00 */
[----:B------:R-:W-:Y:S02]  /*2ae60*/  MOV R46, 0x2ae80 ;  /* 0x0002ae80002e7802 */ /* 0x000fe40000000f00 */
[----:B-12--5:R-:W-:Y:S05]  /*2ae70*/  CALL.REL.NOINC `($_ZN7cutlass13device_kernelIN5flash19enable_sm80_to_sm89INS1_16FlashAttnBwdSm80INS1_25CollectiveMainloopBwdSm80ILi2ELi2EN4cute5tupleIJNS5_1CILi128EEES8_NS7_ILi64EEEEEENS_6half_tEfNS_4arch4Sm80ELb0ELb1ELb1ELb1ELb1ELb0ELb0ELb0ELi2ELi4ELi4ELi4ELb0EEENS1_21CollectiveEpilogueBwdISA_SB_SD_Li256ELb1ELb0ELi2EEENS1_19SingleTileSchedulerILb1ELb0ELb0ELi128EEEEEEEEEvNT_6ParamsE$_ZN4cute3eso3ESOILb1ELb0EJNS_10UnderscoreES2_iEEC2ERKS2_S5_RKi) ;  /* 0xfffdd35000007944 */ /* 0x026fea0003c3ffff */
[----:B-1----:R-:W2:Y:S01]  /*2ae80*/  LDL R3, [R1+0x758] ;  /* 0x0007580001037983 */ /* 0x002ea20000100800 */
[----:B------:R-:W-:Y:S02]  /*2ae90*/  MOV R4, 0x2aec0 ;  /* 0x0002aec000047802 */ /* 0x000fe40000000f00 */
[----:B--2---:R-:W-:Y:S02]  /*2aea0*/  SHF.L.U32 R3, R3, 0x2, RZ ;  /* 0x0000000203037819 */ /* 0x004fe400000006ff */
[----:B------:R-:W-:Y:S05]  /*2aeb0*/  CALL.REL.NOINC `($_ZN7cutlass13device_kernelIN5flash19enable_sm80_to_sm89INS1_16FlashAttnBwdSm80INS1_25CollectiveMainloopBwdSm80ILi2ELi2EN4cute5tupleIJNS5_1CILi128EEES8_NS7_ILi64EEEEEENS_6half_tEfNS_4arch4Sm80ELb0ELb1ELb1ELb1ELb1ELb0ELb0ELb0ELi2ELi4ELi4ELi4ELb0EEENS1_21CollectiveEpilogueBwdISA_SB_SD_Li256ELb1ELb0ELi2EEENS1_19SingleTileSchedulerILb1ELb0ELb0ELi128EEEEEEEEEvNT_6ParamsE$_ZN4cute3eso3ESOILb1ELb0EJNS_6LayoutINS_5tupleIJNS3_IJNS_1CILi2EEES5_EEES6_EEENS3_IJNS3_IJNS4_ILi1EEES5_EEENS3_IJNS4_ILi32EEENS4_ILi64EEEEEEEEEEEiEEC2ERKSE_RKi) ;  /* 0xfffde3c000007944 */ /* 0x000fea0003c3ffff */
[----:B-1----:R-:W2:Y:S01]  /*2aec0*/  LDL R3, [R1+0x758] ;  /* 0x0007580001037983 */ /* 0x002ea20000100800 */
[----:B------:R-:W-:Y:S01]  /*2aed0*/  MOV R4, 0x2af10 ;  /* 0x0002af1000047802 */ /* 0x000fe20000000f00 */
[----:B--2---:R-:W-:-:S05]  /*2aee0*/  IMAD.WIDE R2, R3, 0x2, R20 ;  /* 0x0000000203027825 */ /* 0x004fca00078e0214 */
[----:B------:R-:W-:Y:S02]  /*2aef0*/  MOV R6, R2 ;  /* 0x0000000200067202 */ /* 0x000fe40000000f00 */
[----:B------:R-:W-:Y:S05]  /*2af00*/  CALL.REL.NOINC `($_ZN7cutlass13device_kernelIN5flash19enable_sm80_to_sm89INS1_16FlashAttnBwdSm80INS1_25CollectiveMainloopBwdSm80ILi2ELi2EN4cute5tupleIJNS5_1CILi128EEES8_NS7_ILi64EEEEEENS_6half_tEfNS_4arch4Sm80ELb0ELb1ELb1ELb1ELb1ELb0ELb0ELb0ELi2ELi4ELi4ELi4ELb0EEENS1_21CollectiveEpilogueBwdISA_SB_SD_Li256ELb1ELb0ELi2EEENS1_19SingleTileSchedulerILb1ELb0ELb0ELi128EEEEEEEEEvNT_6ParamsE$_ZN4cute3eso3ESOILb1ELb0EJNS_6LayoutINS_5tupleIJNS3_IJNS_1CILi2EEES5_EEES6_EEENS3_IJNS3_IJNS4_ILi1EEES5_EEENS3_IJNS4_ILi32EEENS4_ILi64EEEEEEEEEEENS_10ViewEngineIPN7cutlass6half_tEEEEEC2ERKSE_RKSJ_) ;  /* 0xfffde32000007944 */ /* 0x000fea0003c3ffff */
[----:B------:R2:W5:Y:S04]  /*2af10*/  LDL.64 R40, [R1+0x758] ;  /* 0x0007580001287983 */ /* 0x0005680000100a00 */
[----:B------:R2:W-:Y:S02]  /*2af20*/  STL [R1+0x770], RZ ;  /* 0x000770ff01007387 */ /* 0x0005e40000100800 */
.L_x_3505:
        /* <DEDUP_REMOVED lines=648> */
[----:B------:R-:W-:Y:S02]  /*2d7b0*/  MOV R4, R30 ;  /* 0x0000001e00047202 */ /* 0x000fe40000000f00 */
[----:B------:R-:W-:-:S05]  /*2d7c0*/  MOV R5, R31 ;  /* 0x0000001f00057202 */ /* 0x000fca0000000f00 */
[----:B--2---:R-:W-:Y:S01]  /*2d7d0*/  IMAD.WIDE R2, R2, 0x2, R4 ;  /* 0x0000000202027825 */ /* 0x004fe200078e0204 */
[----:B------:R-:W-:-:S04]  /*2d7e0*/  MOV R4, 0x2d810 ;  /* 0x0002d81000047802 */ /* 0x000fc80000000f00 */
[----:B------:R-:W-:Y:S02]  /*2d7f0*/  MOV R6, R2 ;  /* 0x0000000200067202 */ /* 0x000fe40000000f00 */
[----:B------:R-:W-:Y:S05]  /*2d800*/  CALL.REL.NOINC `($_ZN7cutlass13device_kernelIN5flash19enable_sm80_to_sm89INS1_16FlashAttnBwdSm80INS1_25CollectiveMainloopBwdSm80ILi2ELi2EN4cute5tupleIJNS5_1CILi128EEES8_NS7_ILi64EEEEEENS_6half_tEfNS_4arch4Sm80ELb0ELb1ELb1ELb1ELb1ELb0ELb0ELb0ELi2ELi4ELi4ELi4ELb0EEENS1_21CollectiveEpilogueBwdISA_SB_SD_Li256ELb1ELb0ELi2EEENS1_19SingleTileSchedulerILb1ELb0ELb0ELi128EEEEEEEEEvNT_6ParamsE$_ZN4cute3eso3ESOILb1ELb0EJNS_6LayoutINS_5tupleIJNS3_IJNS_1CILi2EEES5_S5_EEES5_EEENS3_IJNS3_IJNS4_ILi1EEES5_NS4_ILi4EEEEEENS4_ILi64EEEEEEEENS_10ViewEngineIPN7cutlass6half_tEEEEEC2ERKSD_RKSI_) ;  /* 0xfffdbb4000007944 */ /* 0x000fea0003c3ffff */
[----:B------:R2:W5:Y:S01]  /*2d810*/  LDL.64 R34, [R1+0x758] ;  /* 0x0007580001227983 */ /* 0x0005620000100a00 */
[----:B------:R-:W-:Y:S01]  /*2d820*/  IMAD.MOV.U32 R82, RZ, RZ, R60 ;  /* 0x000000ffff527224 */ /* 0x000fe200078e003c */
[----:B------:R-:W-:Y:S02]  /*2d830*/  MOV R3, 0x1 ;  /* 0x0000000100037802 */ /* 0x000fe40000000f00 */
        /* <DEDUP_REMOVED lines=13> */
.L_x_3506:
        /* <DEDUP_REMOVED lines=668> */
.L_x_3507:
        /* <DEDUP_REMOVED lines=202> */
[----:B------:R-:W-:Y:S05]  /*30f70*/  CALL.REL.NOINC `($_ZN7cutlass13device_kernelIN5flash19enable_sm80_to_sm89INS1_16FlashAttnBwdSm80INS1_25CollectiveMainloopBwdSm80ILi2ELi2EN4cute5tupleIJNS5_1CILi128EEES8_NS7_ILi64EEEEEENS_6half_tEfNS_4arch4Sm80ELb0ELb1ELb1ELb1ELb1ELb0ELb0ELb0ELi2ELi4ELi4ELi4ELb0EEENS1_21CollectiveEpilogueBwdISA_SB_SD_Li256ELb1ELb0ELi2EEENS1_19SingleTileSchedulerILb1ELb0ELb0ELi128EEEEEEEEEvNT_6ParamsE$_ZN4cute3eso3ESOILb1ELb0EJNS_10UnderscoreES2_iEEC2ERKS2_S5_RKi) ;  /* 0xfffd725000007944 */ /* 0x000fea0003c3ffff */
        /* <DEDUP_REMOVED lines=52> */
[----:B------:R-:W-:Y:S02]  /*312c0*/  MOV R46, 0x312e0 ;  /* 0x000312e0002e7802 */ /* 0x000fe40000000f00 */
[----:B-1---5:R-:W-:Y:S05]  /*312d0*/  CALL.REL.NOINC `($_ZN7cutlass13device_kernelIN5flash19enable_sm80_to_sm89INS1_16FlashAttnBwdSm80INS1_25CollectiveMainloopBwdSm80ILi2ELi2EN4cute5tupleIJNS5_1CILi128EEES8_NS7_ILi64EEEEEENS_6half_tEfNS_4arch4Sm80ELb0ELb1ELb1ELb1ELb1ELb0ELb0ELb0ELi2ELi4ELi4ELi4ELb0EEENS1_21CollectiveEpilogueBwdISA_SB_SD_Li256ELb1ELb0ELi2EEENS1_19SingleTileSchedulerILb1ELb0ELb0ELi128EEEEEEEEEvNT_6ParamsE$_ZN4cute8smem_ptrIPN7cutlass6half_tEECI1NS_12iter_adaptorIS3_S4_EEES3_) ;  /* 0xfffd90a000007944 */ /* 0x022fea0003c3ffff */
        /* <DEDUP_REMOVED lines=413> */
.L_x_3508:
        /* <DEDUP_REMOVED lines=670> */
.L_x_3509:
        /* <DEDUP_REMOVED lines=670> */
.L_x_3510:
        /* <DEDUP_REMOVED lines=670> */
.L_x_3511:
        /* <DEDUP_REMOVED lines=202> */
[----:B------:R-:W-:Y:S05]  /*3b6f0*/  CALL.REL.NOINC `($_ZN7cutlass13device_kernelIN5flash19enable_sm80_to_sm89INS1_16FlashAttnBwdSm80INS1_25CollectiveMainloopBwdSm80ILi2ELi2EN4cute5tupleIJNS5_1CILi128EEES8_NS7_ILi64EEEEEENS_6half_tEfNS_4arch4Sm80ELb0ELb1ELb1ELb1ELb1ELb0ELb0ELb0ELi2ELi4ELi4ELi4ELb0EEENS1_21CollectiveEpilogueBwdISA_SB_SD_Li256ELb1ELb0ELi2EEENS1_19SingleTileSchedulerILb1ELb0ELb0ELi128EEEEEEEEEvNT_6ParamsE$_ZN4cute3eso3ESOILb1ELb0EJNS_10UnderscoreES2_iEEC2ERKS2_S5_RKi) ;  /* 0xfffccad000007944 */ /* 0x000fea0003c3ffff */
        /* <DEDUP_REMOVED lines=25> */
.L_x_3512:
        /* <DEDUP_REMOVED lines=244> */
[----:B--2--5:R-:W-:Y:S05]  /*3c7d0*/  CALL.REL.NOINC `($_ZN7cutlass13device_kernelIN5flash19enable_sm80_to_sm89INS1_16FlashAttnBwdSm80INS1_25CollectiveMainloopBwdSm80ILi2ELi2EN4cute5tupleIJNS5_1CILi128EEES8_NS7_ILi64EEEEEENS_6half_tEfNS_4arch4Sm80ELb0ELb1ELb1ELb1ELb1ELb0ELb0ELb0ELi2ELi4ELi4ELi4ELb0EEENS1_21CollectiveEpilogueBwdISA_SB_SD_Li256ELb1ELb0ELi2EEENS1_19SingleTileSchedulerILb1ELb0ELb0ELi128EEEEEEEEEvNT_6ParamsE$_ZZZN5flash25CollectiveMainloopBwdSm80ILi2ELi2EN4cute5tupleIJNS1_1CILi128EEES4_NS3_ILi64EEEEEEN7cutlass6half_tEfNS7_4arch4Sm80ELb0ELb1ELb1ELb1ELb1ELb0ELb0ELb0ELi2ELi4ELi4ELi4ELb0EE3mmaINS_16FlashAttnBwdSm80ISB_NS_21CollectiveEpilogueBwdIS6_S8_SA_Li256ELb1ELb0ELi2EEENS_19SingleTileSchedulerILb1ELb0ELb0ELi128EEEE13SharedStorageENS1_6TensorINS1_11ArrayEngineIfLm32EEENS1_6LayoutINS2_IJNS2_IJNS3_ILi2EEESO_EEESO_NS3_ILi4EEEEEENS2_IJNS2_IJNS3_ILi1EEESO_EEESQ_NS3_ILi8EEEEEEEEEEEEbRKNSB_6ParamsERT0_S12_iNS2_IJiiiEEERT_ENKUliT_E_clIZSC_ISJ_SX_EbS10_S12_S12_iS13_S15_EUlRS16_iE_EEDaiS16_ENKUlT_E_clIZSC_ISJ_SX_EbS10_S12_S12_iS13_S15_EUlvE0_EEDaS1B_) ;  /* 0x0000d4f000007944 */ /* 0x024fea0003c00000 */
[----:B------:R-:W-:Y:S05]  /*3c7e0*/  BSYNC B1 ;  /* 0x0000000000017941 */ /* 0x000fea0003800000 */
.L_x_3513:
[----:B-12---:R-:W2:Y:S01]  /*3c7f0*/  LDL.64 R2, [R61+0x188] ;  /* 0x000188003d027983 */ /* 0x006ea20000100a00 */
[----:B------:R-:W-:-:S03]  /*3c800*/  ULDC.64 UR4, c[0x0][0x118] ;  /* 0x0000460000047ab9 */ /* 0x000fc60000000a00 */
[----:B------:R1:W5:Y:S04]  /*3c810*/  LDL.64 R34, [R61+0xc8] ;  /* 0x0000c8003d227983 */ /* 0x0003680000100a00 */
[----:B--2---:R-:W5:Y:S01]  /*3c820*/  LD.E.64 R2, [R2.64] ;  /* 0x0000000402027980 */ /* 0x004f62000c101b00 */
[----:B------:R-:W-:Y:S02]  /*3c830*/  MOV R38, R60 ;  /* 0x0000003c00267202 */ /* 0x000fe40000000f00 */
[----:B------:R-:W-:Y:S02]  /*3c840*/  MOV R46, 0x3c860 ;  /* 0x0003c860002e7802 */ /* 0x000fe40000000f00 */
[----:B-1-345:R-:W-:Y:S05]  /*3c850*/  CALL.REL.NOINC `($_ZN7cutlass13device_kernelIN5flash19enable_sm80_to_sm89INS1_16FlashAttnBwdSm80INS1_25CollectiveMainloopBwdSm80ILi2ELi2EN4cute5tupleIJNS5_1CILi128EEES8_NS7_ILi64EEEEEENS_6half_tEfNS_4arch4Sm80ELb0ELb1ELb1ELb1ELb1ELb0ELb0ELb0ELi2ELi4ELi4ELi4ELb0EEENS1_21CollectiveEpilogueBwdISA_SB_SD_Li256ELb1ELb0ELi2EEENS1_19SingleTileSchedulerILb1ELb0ELb0ELi128EEEEEEEEEvNT_6ParamsE$_ZN4cute8smem_ptrIPN7cutlass6half_tEECI1NS_12iter_adaptorIS3_S4_EEES3_) ;  /* 0xfffcdb2000007944 */ /* 0x03afea0003c3ffff */
[----:B-1----:R1:W5:Y:S01]  /*3c860*/  LDL.64 R2, [R1+0x758] ;  /* 0x0007580001027983 */ /* 0x0023620000100a00 */
        /* <DEDUP_REMOVED lines=111> */
[----:B-1----:R-:W-:Y:S05]  /*3cf60*/  CALL.REL.NOINC `($_ZN7cutlass13device_kernelIN5flash19enable_sm80_to_sm89INS1_16FlashAttnBwdSm80INS1_25CollectiveMainloopBwdSm80ILi2ELi2EN4cute5tupleIJNS5_1CILi128EEES8_NS7_ILi64EEEEEENS_6half_tEfNS_4arch4Sm80ELb0ELb1ELb1ELb1ELb1ELb0ELb0ELb0ELi2ELi4ELi4ELi4ELb0EEENS1_21CollectiveEpilogueBwdISA_SB_SD_Li256ELb1ELb0ELi2EEENS1_19SingleTileSchedulerILb1ELb0ELb0ELi128EEEEEEEEEvNT_6ParamsE$_ZN4cute3eso3ESOILb1ELb0EJNS_1CILi8EEEiiiNS2_ILi144EEENS2_ILi512EEEEEC2ERKS3_RKiSA_SA_RKS4_RKS5_) ;  /* 0xfffcb7f000007944 */ /* 0x002fea0003c3ffff */
        /* <DEDUP_REMOVED lines=57> */
[----:B--2---:R1:W-:Y:S04]  /*3d300*/  STL.64 [R1+0x770], R2 ;  /* 0x0007700201007387 */ /* 0x0043e80000100a00 */
        /* <DEDUP_REMOVED lines=41> */
[----:B------:R-:W-:Y:S01]  /*3d5a0*/  IMAD.SHL.U32 R10, R0, 0x2000, RZ ;  /* 0x00002000000a7824 */ /* 0x000fe200078e00ff */
[----:B------:R-:W-:-:S02]  /*3d5b0*/  MOV R0, R75 ;  /* 0x0000004b00007202 */ /* 0x000fc40000000f00 */
[----:B------:R-:W-:Y:S02]  /*3d5c0*/  MOV R4, 0x3d5f0 ;  /* 0x0003d5f000047802 */ /* 0x000fe40000000f00 */
        /* <DEDUP_REMOVED lines=13> */
[----:B--2---:R1:W-:Y:S04]  /*3d6a0*/  STL.64 [R1+0x770], R6 ;  /* 0x0007700601007387 */ /* 0x0043e80000100a00 */
        /* <DEDUP_REMOVED lines=30> */
[----:B--2---:R1:W-:Y:S04]  /*3d890*/  STL [R76], R12 ;  /* 0x0000000c4c007387 */ /* 0x0043e80000100800 */
[----:B------:R1:W-:Y:S02]  /*3d8a0*/  STL [R76+0x4], R13 ;  /* 0x0000040d4c007387 */ /* 0x0003e40000100800 */
        /* <DEDUP_REMOVED lines=14> */
[----:B------:R-:W-:-:S02]  /*3d990*/  MOV R6, 0x3d9b0 ;  /* 0x0003d9b000067802 */ /* 0x000fc40000000f00 */
[----:B------:R-:W-:Y:S05]  /*3d9a0*/  CALL.REL.NOINC `($_ZN7cutlass13device_kernelIN5flash19enable_sm80_to_sm89INS1_16FlashAttnBwdSm80INS1_25CollectiveMainloopBwdSm80ILi2ELi2EN4cute5tupleIJNS5_1CILi128EEES8_NS7_ILi64EEEEEENS_6half_tEfNS_4arch4Sm80ELb0ELb1ELb1ELb1ELb1ELb0ELb0ELb0ELi2ELi4ELi4ELi4ELb0EEENS1_21CollectiveEpilogueBwdISA_SB_SD_Li256ELb1ELb0ELi2EEENS1_19SingleTileSchedulerILb1ELb0ELb0ELi128EEEEEEEEEvNT_6ParamsE$_ZZN4cute13to_mixed_bitsINS_5tupleIJNS1_IJNS_1CILi4EEENS2_ILi8EEEEEES3_NS2_ILi1EEEEEENS1_IJNS1_IJNS2_ILi128EEENS2_ILi0EEEEEENS2_ILi16EEES9_EEENS1_IJNS1_IJiiEEEiS9_EEEEEDaRKT_RKT0_RKT1_ENKUlDpRKT_E_clIJNS_9MixedBitsILj0ELj384EEENSU_ILj0ELj48EEENS2_ILj0EEEEEEDaSR_) ;  /* 0xfffccfa000007944 */ /* 0x000fea0003c3ffff */
[----:B------:R-:W-:Y:S02]  /*3d9b0*/  SHF.R.S32.HI R7, RZ, 0x1f, R2 ;  /* 0x0000001fff077819 */ /* 0x000fe40000011402 */
[----:B------:R-:W-:-:S02]  /*3d9c0*/  LOP3.LUT R3, R3, 0x1b0, RZ, 0xc0, !PT ;  /* 0x000001b003037812 */ /* 0x000fc400078ec0ff */
[----:B------:R-:W-:Y:S02]  /*3d9d0*/  LEA.HI R2, R7, R2, RZ, 0x2 ;  /* 0x0000000207027211 */ /* 0x000fe400078f10ff */
        /* <DEDUP_REMOVED lines=17> */
[----:B--2---:R1:W-:Y:S04]  /*3daf0*/  STL.64 [R1+0x770], R12 ;  /* 0x0007700c01007387 */ /* 0x0043e80000100a00 */
        /* <DEDUP_REMOVED lines=22> */
[----:B--2--5:R-:W-:Y:S05]  /*3dc60*/  CALL.REL.NOINC `($_ZN7cutlass13device_kernelIN5flash19enable_sm80_to_sm89INS1_16FlashAttnBwdSm80INS1_25CollectiveMainloopBwdSm80ILi2ELi2EN4cute5tupleIJNS5_1CILi128EEES8_NS7_ILi64EEEEEENS_6half_tEfNS_4arch4Sm80ELb0ELb1ELb1ELb1ELb1ELb0ELb0ELb0ELi2ELi4ELi4ELi4ELb0EEENS1_21CollectiveEpilogueBwdISA_SB_SD_Li256ELb1ELb0ELi2EEENS1_19SingleTileSchedulerILb1ELb0ELb0ELi128EEEEEEEEEvNT_6ParamsE$_ZN4cute3eso3ESOILb1ELb0EJNS_6LayoutINS_5tupleIJNS3_IJNS_1CILi8EEENS4_ILi1EEEEEENS4_ILi2EEES5_EEENS3_IJNS3_IJS6_NS4_ILi0EEEEEENS4_ILi64EEES5_EEEEENS_10ViewEngineIPN7cutlass6half_tEEEEEC2ERKSE_RKSJ_) ;  /* 0xfffcbdb000007944 */ /* 0x024fea0003c3ffff */
[----:B------:R2:W5:Y:S01]  /*3dc70*/  LDL.64 R20, [R1+0x758] ;  /* 0x0007580001147983 */ /* 0x0005620000100a00 */
[----:B------:R-:W-:Y:S01]  /*3dc80*/  IMAD.MOV.U32 R3, RZ, RZ, R8 ;  /* 0x000000ffff037224 */ /* 0x000fe200078e0008 */
[----:B------:R-:W-:Y:S02]  /*3dc90*/  MOV R82, R60 ;  /* 0x0000003c00527202 */ /* 0x000fe40000000f00 */
        /* <DEDUP_REMOVED lines=39> */
[----:B------:R-:W-:-:S02]  /*3df10*/  MOV R46, 0x3df30 ;  /* 0x0003df30002e7802 */ /* 0x000fc40000000f00 */
[----:B-12--5:R-:W-:Y:S05]  /*3df20*/  CALL.REL.NOINC `($_ZN7cutlass13device_kernelIN5flash19enable_sm80_to_sm89INS1_16FlashAttnBwdSm80INS1_25CollectiveMainloopBwdSm80ILi2ELi2EN4cute5tupleIJNS5_1CILi128EEES8_NS7_ILi64EEEEEENS_6half_tEfNS_4arch4Sm80ELb0ELb1ELb1ELb1ELb1ELb0ELb0ELb0ELi2ELi4ELi4ELi4ELb0EEENS1_21CollectiveEpilogueBwdISA_SB_SD_Li256ELb1ELb0ELi2EEENS1_19SingleTileSchedulerILb1ELb0ELb0ELi128EEEEEEEEEvNT_6ParamsE$_ZN4cute8smem_ptrIPN7cutlass6half_tEECI1NS_12iter_adaptorIS3_S4_EEES3_) ;  /* 0xfffcc45000007944 */ /* 0x026fea0003c3ffff */
[----:B-1----:R1:W5:Y:S01]  /*3df30*/  LDL.64 R2, [R1+0x758] ;  /* 0x0007580001027983 */ /* 0x0023620000100a00 */
[----:B------:R-:W-:-:S03]  /*3df40*/  MOV R34, 0x3df60 ;  /* 0x0003df6000227802 */ /* 0x000fc60000000f00 */
[----:B-1---5:R-:W-:Y:S05]  /*3df50*/  CALL.REL.NOINC `($_ZN7cutlass13device_kernelIN5flash19enable_sm80_to_sm89INS1_16FlashAttnBwdSm80INS1_25CollectiveMainloopBwdSm80ILi2ELi2EN4cute5tupleIJNS5_1CILi128EEES8_NS7_ILi64EEEEEENS_6half_tEfNS_4arch4Sm80ELb0ELb1ELb1ELb1ELb1ELb0ELb0ELb0ELi2ELi4ELi4ELi4ELb0EEENS1_21CollectiveEpilogueBwdISA_SB_SD_Li256ELb1ELb0ELi2EEENS1_19SingleTileSchedulerILb1ELb0ELb0ELi128EEEEEEEEEvNT_6ParamsE$_ZN4cute3eso3ESOILb1ELb0EJNS_6LayoutINS_5tupleIJNS3_IJNS_1CILi8EEENS4_ILi1EEEEEENS4_ILi2EEEEEENS3_IJNS3_IJS6_NS4_ILi0EEEEEENS4_ILi8192EEEEEEEENS_10ViewEngineINS_8smem_ptrIPN7cutlass6half_tEEEEEEEC2ERKSE_RKSL_) ;  /* 0xfffcb93000007944 */ /* 0x022fea0003c3ffff */
        /* <DEDUP_REMOVED lines=125> */
[----:B-1----:R1:W5:Y:S01]  /*3e730*/  LDL R3, [R1+0x758] ;  /* 0x0007580001037983 */ /* 0x0023620000100800 */
[----:B------:R-:W-:-:S02]  /*3e740*/  MOV R82, R60 ;  /* 0x0000003c00527202 */ /* 0x000fc40000000f00 */
[----:B------:R-:W-:Y:S02]  /*3e750*/  MOV R12, 0x3e770 ;  /* 0x0003e770000c7802 */ /* 0x000fe40000000f00 */
[----:B-1---5:R-:W-:Y:S05]  /*3e760*/  CALL.REL.NOINC `($_ZN7cutlass13device_kernelIN5flash19enable_sm80_to_sm89INS1_16FlashAttnBwdSm80INS1_25CollectiveMainloopBwdSm80ILi2ELi2EN4cute5tupleIJNS5_1CILi128EEES8_NS7_ILi64EEEEEENS_6half_tEfNS_4arch4Sm80ELb0ELb1ELb1ELb1ELb1ELb0ELb0ELb0ELi2ELi4ELi4ELi4ELb0EEENS1_21CollectiveEpilogueBwdISA_SB_SD_Li256ELb1ELb0ELi2EEENS1_19SingleTileSchedulerILb1ELb0ELb0ELi128EEEEEEEEEvNT_6ParamsE$_ZN4cute3eso3ESOILb0ELb1EJNS_6LayoutINS_5tupleIJNS3_IJNS_1CILi8EEENS4_ILi1EEEEEENS4_ILi2EEEEEENS3_IJNS3_IJS6_NS4_ILi0EEEEEEiEEEEESA_EEC2ERKSD_RKSA_) ;  /* 0xfffc98b000007944 */ /* 0x022fea0003c3ffff */
[----:B------:R2:W5:Y:S01]  /*3e770*/  LDL R36, [R1+0x758] ;  /* 0x0007580001247983 */ /* 0x0005620000100800 */
        /* <DEDUP_REMOVED lines=11> */
[----:B------:R2:W5:Y:S04]  /*3e830*/  LDL R37, [R1+0x758] ;  /* 0x0007580001257983 */ /* 0x0005680000100800 */
[----:B------:R2:W5:Y:S01]  /*3e840*/  LDL.64 R8, [R1+0x760] ;  /* 0x0007600001087983 */ /* 0x0005620000100a00 */
[----:B------:R-:W-:Y:S01]  /*3e850*/  IMAD.MOV.U32 R82, RZ, RZ, R60 ;  /* 0x000000ffff527224 */ /* 0x000fe200078e003c */
[----:B------:R-:W-:Y:S01]  /*3e860*/  MOV R38, R18 ;  /* 0x0000001200267202 */ /* 0x000fe20000000f00 */
[----:B-1----:R-:W-:Y:S01]  /*3e870*/  IMAD.MOV.U32 R3, RZ, RZ, R19 ;  /* 0x000000ffff037224 */ /* 0x002fe200078e0013 */
[----:B------:R-:W-:-:S02]  /*3e880*/  MOV R36, 0x3e8a0 ;  /* 0x0003e8a000247802 */ /* 0x000fc40000000f00 */
[----:B--2--5:R-:W-:Y:S05]  /*3e890*/  CALL.REL.NOINC `($_ZN7cutlass13device_kernelIN5flash19enable_sm80_to_sm89INS1_16FlashAttnBwdSm80INS1_25CollectiveMainloopBwdSm80ILi2ELi2EN4cute5tupleIJNS5_1CILi128EEES8_NS7_ILi64EEEEEENS_6half_tEfNS_4arch4Sm80ELb0ELb1ELb1ELb1ELb1ELb0ELb0ELb0ELi2ELi4ELi4ELi4ELb0EEENS1_21CollectiveEpilogueBwdISA_SB_SD_Li256ELb1ELb0ELi2EEENS1_19SingleTileSchedulerILb1ELb0ELb0ELi128EEEEEEEEEvNT_6ParamsE$_ZN4cute3eso3ESOILb1ELb0EJNS_6LayoutINS_5tupleIJNS3_IJNS3_IJNS_1CILi4EEENS4_ILi2EEEEEENS4_ILi1EEEEEES6_EEENS3_IJNS3_IJNS3_IJS8_NS4_ILi32EEEEEENS4_ILi0EEEEEENS4_ILi64EEEEEEEENS_10ViewEngineIPN7cutlass6half_tEEEEEC2ERKSH_RKSM_) ;  /* 0xfffca1d000007944 */ /* 0x024fea0003c3ffff */
[----:B-1----:R1:W5:Y:S01]  /*3e8a0*/  LDL.64 R2, [R1+0x758] ;  /* 0x0007580001027983 */ /* 0x0023620000100a00 */
        /* <DEDUP_REMOVED lines=28> */
[----:B-1----:R-:W2:Y:S01]  /*3ea70*/  LDL R11, [R1+0x758] ;  /* 0x00075800010b7983 */ /* 0x002ea20000100800 */
[----:B------:R-:W-:Y:S02]  /*3ea80*/  MOV R82, R69 ;  /* 0x0000004500527202 */ /* 0x000fe40000000f00 */
[----:B------:R-:W-:Y:S01]  /*3ea90*/  MOV R10, 0x3eac0 ;  /* 0x0003eac0000a7802 */ /* 0x000fe20000000f00 */
[----:B--2---:R1:W-:Y:S04]  /*3eaa0*/  STL [R76], R11 ;  /* 0x0000000b4c007387 */ /* 0x0043e80000100800 */
        /* <DEDUP_REMOVED lines=393> */
[----:B------:R2:W5:Y:S01]  /*40340*/  LDL R8, [R1+0x760] ;  /* 0x0007600001087983 */ /* 0x0005620000100800 */
        /* <DEDUP_REMOVED lines=128> */
[----:B-12---:R-:W-:Y:S05]  /*40b50*/  CALL.REL.NOINC `($_ZN7cutlass13device_kernelIN5flash19enable_sm80_to_sm89INS1_16FlashAttnBwdSm80INS1_25CollectiveMainloopBwdSm80ILi2ELi2EN4cute5tupleIJNS5_1CILi128EEES8_NS7_ILi64EEEEEENS_6half_tEfNS_4arch4Sm80ELb0ELb1ELb1ELb1ELb1ELb0ELb0ELb0ELi2ELi4ELi4ELi4ELb0EEENS1_21CollectiveEpilogueBwdISA_SB_SD_Li256ELb1ELb0ELi2EEENS1_19SingleTileSchedulerILb1ELb0ELb0ELi128EEEEEEEEEvNT_6ParamsE$_ZN4cute3eso3ESOILb1ELb0EJNS_10UnderscoreES2_iEEC2ERKS2_S5_RKi) ;  /* 0xfffc767000007944 */ /* 0x006fea0003c3ffff */
        /* <DEDUP_REMOVED lines=2126> */
[----:B------:R-:W-:Y:S05]  /*49040*/  RET.REL.NODEC R8 `(_ZN7cutlass13device_kernelIN5flash19enable_sm80_to_sm89INS1_16FlashAttnBwdSm80INS1_25CollectiveMainloopBwdSm80ILi2ELi2EN4cute5tupleIJNS5_1CILi128EEES8_NS7_ILi64EEEEEENS_6half_tEfNS_4arch4Sm80ELb0ELb1ELb1ELb1ELb1ELb0ELb0ELb0ELi2ELi4ELi4ELi4ELb0EEENS1_21CollectiveEpilogueBwdISA_SB_SD_Li256ELb1ELb0ELi2EEENS1_19SingleTileSchedulerILb1ELb0ELb0ELi128EEEEEEEEEvNT_6ParamsE) ;  /* 0xfffb6fb008007950 */ /* 0x000fea0003c3ffff */
        .type           $_ZN7cutlass13device_kernelIN5flash19enable_sm80_to_sm89INS1_16FlashAttnBwdSm80INS1_25CollectiveMainloopBwdSm80ILi2ELi2EN4cute5tupleIJNS5_1CILi128EEES8_NS7_ILi64EEEEEENS_6half_tEfNS_4arch4Sm80ELb0ELb1ELb1ELb1ELb1ELb0ELb0ELb0ELi2ELi4ELi4ELi4ELb0EEENS1_21CollectiveEpilogueBwdISA_SB_SD_Li256ELb1ELb0ELi2EEENS1_19SingleTileSchedulerILb1ELb0ELb0ELi128EEEEEEEEEvNT_6ParamsE$_ZZN5flash25CollectiveMainloopBwdSm80ILi2ELi2EN4cute5tupleIJNS1_1CILi128EEES4_NS3_ILi64EEEEEEN7cutlass6half_tEfNS7_4arch4Sm80ELb0ELb1ELb1ELb1ELb1ELb0ELb0ELb0ELi2ELi4ELi4ELi4ELb0EE3mmaINS_16FlashAttnBwdSm80ISB_NS_21CollectiveEpilogueBwdIS6_S8_SA_Li256ELb1ELb0ELi2EEENS_19SingleTileSchedulerILb1ELb0ELb0ELi128EEEE13SharedStorageENS1_6TensorINS1_11ArrayEngineIfLm32EEENS1_6LayoutINS2_IJNS2_IJNS3_ILi2EEESO_EEESO_NS3_ILi4EEEEEENS2_IJNS2_IJNS3_ILi1EEESO_EEESQ_NS3_ILi8EEEEEEEEEEEEbRKNSB_6ParamsERT0_S12_iNS2_IJiiiEEERT_ENKUlvE0_clEv,@function
        .size           $_ZN7cutlass13device_kernelIN5flash19enable_sm80_to_sm89INS1_16FlashAttnBwdSm80INS1_25CollectiveMainloopBwdSm80ILi2ELi2EN4cute5tupleIJNS5_1CILi128EEES8_NS7_ILi64EEEEEENS_6half_tEfNS_4arch4Sm80ELb0ELb1ELb1ELb1ELb1ELb0ELb0ELb0ELi2ELi4ELi4ELi4ELb0EEENS1_21CollectiveEpilogueBwdISA_SB_SD_Li256ELb1ELb0ELi2EEENS1_19SingleTileSchedulerILb1ELb0ELb0ELi128EEEEEEEEEvNT_6ParamsE$_ZZN5flash25CollectiveMainloopBwdSm80ILi2ELi2EN4cute5tupleIJNS1_1CILi128EEES4_NS3_ILi64EEEEEEN7cutlass6half_tEfNS7_4arch4Sm80ELb0ELb1ELb1ELb1ELb1ELb0ELb0ELb0ELi2ELi4ELi4ELi4ELb0EE3mmaINS_16FlashAttnBwdSm80ISB_NS_21CollectiveEpilogueBwdIS6_S8_SA_Li256ELb1ELb0ELi2EEENS_19SingleTileSchedulerILb1ELb0ELb0ELi128EEEE13SharedStorageENS1_6TensorINS1_11ArrayEngineIfLm32EEENS1_6LayoutINS2_IJNS2_IJNS3_ILi2EEESO_EEESO_NS3_ILi4EEEEEENS2_IJNS2_IJNS3_ILi1EEESO_EEESQ_NS3_ILi8EEEEEEEEEEEEbRKNSB_6ParamsERT0_S12_iNS2_IJiiiEEERT_ENKUlvE0_clEv,($_ZN7cutlass13device_kernelIN5flash19enable_sm80_to_sm89INS1_16FlashAttnBwdSm80INS1_25CollectiveMainloopBwdSm80ILi2ELi2EN4cute5tupleIJNS5_1CILi128EEES8_NS7_ILi64EEEEEENS_6half_tEfNS_4arch4Sm80ELb0ELb1ELb1ELb1ELb1ELb0ELb0ELb0ELi2ELi4ELi4ELi4ELb0EEENS1_21CollectiveEpilogueBwdISA_SB_SD_Li256ELb1ELb0ELi2EEENS1_19SingleTileSchedulerILb1ELb0ELb0ELi128EEEEEEEEEvNT_6ParamsE$_ZZN5flash25CollectiveMainloopBwdSm80ILi2ELi2EN4cute5tupleIJNS1_1CILi128EEES4_NS3_ILi64EEEEEEN7cutlass6half_tEfNS7_4arch4Sm80ELb0ELb1ELb1ELb1ELb1ELb0ELb0ELb0ELi2ELi4ELi4ELi4ELb0EE3mmaINS_16FlashAttnBwdSm80ISB_NS_21CollectiveEpilogueBwdIS6_S8_SA_Li256ELb1ELb0ELi2EEENS_19SingleTileSchedulerILb1ELb0ELb0ELi128EEEE13SharedStorageENS1_6TensorINS1_11ArrayEngineIfLm32EEENS1_6LayoutINS2_IJNS2_IJNS3_ILi2EEESO_EEESO_NS3_ILi4EEEEEENS2_IJNS2_IJNS3_ILi1EEESO_EEESQ_NS3_ILi8EEEEEEEEEEEEbRKNSB_6ParamsERT0_S12_iNS2_IJiiiEEERT_ENKUlvE_clEv - $_ZN7cutlass13device_kernelIN5flash19enable_sm80_to_sm89INS1_16FlashAttnBwdSm80INS1_25CollectiveMainloopBwdSm80ILi2ELi2EN4cute5tupleIJNS5_1CILi128EEES8_NS7_ILi64EEEEEENS_6half_tEfNS_4arch4Sm80ELb0ELb1ELb1ELb1ELb1ELb0ELb0ELb0ELi2ELi4ELi4ELi4ELb0EEENS1_21CollectiveEpilogueBwdISA_SB_SD_Li256ELb1ELb0ELi2EEENS1_19SingleTileSchedulerILb1ELb0ELb0ELi128EEEEEEEEEvNT_6ParamsE$_ZZN5flash25CollectiveMainloopBwdSm80ILi2ELi2EN4cute5tupleIJNS1_1CILi128EEES4_NS3_ILi64EEEEEEN7cutlass6half_tEfNS7_4arch4Sm80ELb0ELb1ELb1ELb1ELb1ELb0ELb0ELb0ELi2ELi4ELi4ELi4ELb0EE3mmaINS_16FlashAttnBwdSm80ISB_NS_21CollectiveEpilogueBwdIS6_S8_SA_Li256ELb1ELb0ELi2EEENS_19SingleTileSchedulerILb1ELb0ELb0ELi128EEEE13SharedStorageENS1_6TensorINS1_11ArrayEngineIfLm32EEENS1_6LayoutINS2_IJNS2_IJNS3_ILi2EEESO_EEESO_NS3_ILi4EEEEEENS2_IJNS2_IJNS3_ILi1EEESO_EEESQ_NS3_ILi8EEEEEEEEEEEEbRKNSB_6ParamsERT0_S12_iNS2_IJiiiEEERT_ENKUlvE0_clEv)
$_ZN7cutlass13device_kernelIN5flash19enable_sm80_to_sm89INS1_16FlashAttnBwdSm80INS1_25CollectiveMainloopBwdSm80ILi2ELi2EN4cute5tupleIJNS5_1CILi128EEES8_NS7_ILi64EEEEEENS_6half_tEfNS_4arch4Sm80ELb0ELb1ELb1ELb1ELb1ELb0ELb0ELb0ELi2ELi4ELi4ELi4ELb0EEENS1_21CollectiveEpilogueBwdISA_SB_SD_Li256ELb1ELb0ELi2EEENS1_19SingleTileSchedulerILb1ELb0ELb0ELi128EEEEEEEEEvNT_6ParamsE$_ZZN5flash25CollectiveMainloopBwdSm80ILi2ELi2EN4cute5tupleIJNS1_1CILi128EEES4_NS3_ILi64EEEEEEN7cutlass6half_tEfNS7_4arch4Sm80ELb0ELb1ELb1ELb1ELb1ELb0ELb0ELb0ELi2ELi4ELi4ELi4ELb0EE3mmaINS_16FlashAttnBwdSm80ISB_NS_21CollectiveEpilogueBwdIS6_S8_SA_Li256ELb1ELb0ELi2EEENS_19SingleTileSchedulerILb1ELb0ELb0ELi128EEEE13SharedStorageENS1_6TensorINS1_11ArrayEngineIfLm32EEENS1_6LayoutINS2_IJNS2_IJNS3_ILi2EEESO_EEESO_NS3_ILi4EEEEEENS2_IJNS2_IJNS3_ILi1EEESO_EEESQ_NS3_ILi8EEEEEEEEEEEEbRKNSB_6ParamsERT0_S12_iNS2_IJiiiEEERT_ENKUlvE0_clEv:
        /* <DEDUP_REMOVED lines=96> */
.L_x_3515:
[----:B--2---:R-:W-:Y:S05]  /*49650*/  BSYNC B0 ;  /* 0x0000000000007941 */ /* 0x004fea0003800000 */
.L_x_3514:
[----:B------:R-:W-:Y:S01]  /*49660*/  MOV R41, 0x0 ;  /* 0x0000000000297802 */ /* 0x000fe20000000f00 */
[----:B------:R-:W0:Y:S03]  /*49670*/  LDGDEPBAR ;  /* 0x00000000000079af */ /* 0x000e260000000000 */
[----:B------:R-:W-:Y:S05]  /*49680*/  RET.REL.NODEC R40 `(_ZN7cutlass13device_kernelIN5flash19enable_sm80_to_sm89INS1_16FlashAttnBwdSm80INS1_25CollectiveMainloopBwdSm80ILi2ELi2EN4cute5tupleIJNS5_1CILi128EEES8_NS7_ILi64EEEEEENS_6half_tEfNS_4arch4Sm80ELb0ELb1ELb1ELb1ELb1ELb0ELb0ELb0ELi2ELi4ELi4ELi4ELb0EEENS1_21CollectiveEpilogueBwdISA_SB_SD_Li256ELb1ELb0ELi2EEENS1_19SingleTileSchedulerILb1ELb0ELb0ELi128EEEEEEEEEvNT_6ParamsE) ;  /* 0xfffb697028007950 */ /* 0x000fea0003c3ffff */
        .type           $_ZN7cutlass13device_kernelIN5flash19enable_sm80_to_sm89INS1_16FlashAttnBwdSm80INS1_25CollectiveMainloopBwdSm80ILi2ELi2EN4cute5tupleIJNS5_1CILi128EEES8_NS7_ILi64EEEEEENS_6half_tEfNS_4arch4Sm80ELb0ELb1ELb1ELb1ELb1ELb0ELb0ELb0ELi2ELi4ELi4ELi4ELb0EEENS1_21CollectiveEpilogueBwdISA_SB_SD_Li256ELb1ELb0ELi2EEENS1_19SingleTileSchedulerILb1ELb0ELb0ELi128EEEEEEEEEvNT_6ParamsE$_ZZN5flash25CollectiveMainloopBwdSm80ILi2ELi2EN4cute5tupleIJNS1_1CILi128EEES4_NS3_ILi64EEEEEEN7cutlass6half_tEfNS7_4arch4Sm80ELb0ELb1ELb1ELb1ELb1ELb0ELb0ELb0ELi2ELi4ELi4ELi4ELb0EE3mmaINS_16FlashAttnBwdSm80ISB_NS_21CollectiveEpilogueBwdIS6_S8_SA_Li256ELb1ELb0ELi2EEENS_19SingleTileSchedulerILb1ELb0ELb0ELi128EEEE13SharedStorageENS1_6TensorINS1_11ArrayEngineIfLm32EEENS1_6LayoutINS2_IJNS2_IJNS3_ILi2EEESO_EEESO_NS3_ILi4EEEEEENS2_IJNS2_IJNS3_ILi1EEESO_EEESQ_NS3_ILi8EEEEEEEEEEEEbRKNSB_6ParamsERT0_S12_iNS2_IJiiiEEERT_ENKUlvE_clEv,@function
        .size           $_ZN7cutlass13device_kernelIN5flash19enable_sm80_to_sm89INS1_16FlashAttnBwdSm80INS1_25CollectiveMainloopBwdSm80ILi2ELi2EN4cute5tupleIJNS5_1CILi128EEES8_NS7_ILi64EEEEEENS_6half_tEfNS_4arch4Sm80ELb0ELb1ELb1ELb1ELb1ELb0ELb0ELb0ELi2ELi4ELi4ELi4ELb0EEENS1_21CollectiveEpilogueBwdISA_SB_SD_Li256ELb1ELb0ELi2EEENS1_19SingleTileSchedulerILb1ELb0ELb0ELi128EEEEEEEEEvNT_6ParamsE$_ZZN5flash25CollectiveMainloopBwdSm80ILi2ELi2EN4cute5tupleIJNS1_1CILi128EEES4_NS3_ILi64EEEEEEN7cutlass6half_tEfNS7_4arch4Sm80ELb0ELb1ELb1ELb1ELb1ELb0ELb0ELb0ELi2ELi4ELi4ELi4ELb0EE3mmaINS_16FlashAttnBwdSm80ISB_NS_21CollectiveEpilogueBwdIS6_S8_SA_Li256ELb1ELb0ELi2EEENS_19SingleTileSchedulerILb1ELb0ELb0ELi128EEEE13SharedStorageENS1_6TensorINS1_11ArrayEngineIfLm32EEENS1_6LayoutINS2_IJNS2_IJNS3_ILi2EEESO_EEESO_NS3_ILi4EEEEEENS2_IJNS2_IJNS3_ILi1EEESO_EEESQ_NS3_ILi8EEEEEEEEEEEEbRKNSB_6ParamsERT0_S12_iNS2_IJiiiEEERT_ENKUlvE_clEv,($_ZN7cutlass13device_kernelIN5flash19enable_sm80_to_sm89INS1_16FlashAttnBwdSm80INS1_25CollectiveMainloopBwdSm80ILi2ELi2EN4cute5tupleIJNS5_1CILi128EEES8_NS7_ILi64EEEEEENS_6half_tEfNS_4arch4Sm80ELb0ELb1ELb1ELb1ELb1ELb0ELb0ELb0ELi2ELi4ELi4ELi4ELb0EEENS1_21CollectiveEpilogueBwdISA_SB_SD_Li256ELb1ELb0ELi2EEENS1_19SingleTileSchedulerILb1ELb0ELb0ELi128EEEEEEEEEvNT_6ParamsE$_ZZZN5flash25CollectiveMainloopBwdSm80ILi2ELi2EN4cute5tupleIJNS1_1CILi128EEES4_NS3_ILi64EEEEEEN7cutlass6half_tEfNS7_4arch4Sm80ELb0ELb1ELb1ELb1ELb1ELb0ELb0ELb0ELi2ELi4ELi4ELi4ELb0EE3mmaINS_16FlashAttnBwdSm80ISB_NS_21CollectiveEpilogueBwdIS6_S8_SA_Li256ELb1ELb0ELi2EEENS_19SingleTileSchedulerILb1ELb0ELb0ELi128EEEE13SharedStorageENS1_6TensorINS1_11ArrayEngineIfLm32EEENS1_6LayoutINS2_IJNS2_IJNS3_ILi2EEESO_EEESO_NS3_ILi4EEEEEENS2_IJNS2_IJNS3_ILi1EEESO_EEESQ_NS3_ILi8EEEEEEEEEEEEbRKNSB_6ParamsERT0_S12_iNS2_IJiiiEEERT_ENKUliT_E_clIZSC_ISJ_SX_EbS10_S12_S12_iS13_S15_EUlRS16_iE_EEDaiS16_ENKUlT_E_clIZSC_ISJ_SX_EbS10_S12_S12_iS13_S15_EUlvE0_EEDaS1B_ - $_ZN7cutlass13device_kernelIN5flash19enable_sm80_to_sm89INS1_16FlashAttnBwdSm80INS1_25CollectiveMainloopBwdSm80ILi2ELi2EN4cute5tupleIJNS5_1CILi128EEES8_NS7_ILi64EEEEEENS_6half_tEfNS_4arch4Sm80ELb0ELb1ELb1ELb1ELb1ELb0ELb0ELb0ELi2ELi4ELi4ELi4ELb0EEENS1_21CollectiveEpilogueBwdISA_SB_SD_Li256ELb1ELb0ELi2EEENS1_19SingleTileSchedulerILb1ELb0ELb0ELi128EEEEEEEEEvNT_6ParamsE$_ZZN5flash25CollectiveMainloopBwdSm80ILi2ELi2EN4cute5tupleIJNS1_1CILi128EEES4_NS3_ILi64EEEEEEN7cutlass6half_tEfNS7_4arch4Sm80ELb0ELb1ELb1ELb1ELb1ELb0ELb0ELb0ELi2ELi4ELi4ELi4ELb0EE3mmaINS_16FlashAttnBwdSm80ISB_NS_21CollectiveEpilogueBwdIS6_S8_SA_Li256ELb1ELb0ELi2EEENS_19SingleTileSchedulerILb1ELb0ELb0ELi128EEEE13SharedStorageENS1_6TensorINS1_11ArrayEngineIfLm32EEENS1_6LayoutINS2_IJNS2_IJNS3_ILi2EEESO_EEESO_NS3_ILi4EEEEEENS2_IJNS2_IJNS3_ILi1EEESO_EEESQ_NS3_ILi8EEEEEEEEEEEEbRKNSB_6ParamsERT0_S12_iNS2_IJiiiEEERT_ENKUlvE_clEv)
$_ZN7cutlass13device_kernelIN5flash19enable_sm80_to_sm89INS1_16FlashAttnBwdSm80INS1_25CollectiveMainloopBwdSm80ILi2ELi2EN4cute5tupleIJNS5_1CILi128EEES8_NS7_ILi64EEEEEENS_6half_tEfNS_4arch4Sm80ELb0ELb1ELb1ELb1ELb1ELb0ELb0ELb0ELi2ELi4ELi4ELi4ELb0EEENS1_21CollectiveEpilogueBwdISA_SB_SD_Li256ELb1ELb0ELi2EEENS1_19SingleTileSchedulerILb1ELb0ELb0ELi128EEEEEEEEEvNT_6ParamsE$_ZZN5flash25CollectiveMainloopBwdSm80ILi2ELi2EN4cute5tupleIJNS1_1CILi128EEES4_NS3_ILi64EEEEEEN7cutlass6half_tEfNS7_4arch4Sm80ELb0ELb1ELb1ELb1ELb1ELb0ELb0ELb0ELi2ELi4ELi4ELi4ELb0EE3mmaINS_16FlashAttnBwdSm80ISB_NS_21CollectiveEpilogueBwdIS6_S8_SA_Li256ELb1ELb0ELi2EEENS_19SingleTileSchedulerILb1ELb0ELb0ELi128EEEE13SharedStorageENS1_6TensorINS1_11ArrayEngineIfLm32EEENS1_6LayoutINS2_IJNS2_IJNS3_ILi2EEESO_EEESO_NS3_ILi4EEEEEENS2_IJNS2_IJNS3_ILi1EEESO_EEESQ_NS3_ILi8EEEEEEEEEEEEbRKNSB_6ParamsERT0_S12_iNS2_IJiiiEEERT_ENKUlvE_clEv:
        /* <DEDUP_REMOVED lines=96> */
.L_x_3517:
[----:B---3--:R-:W-:Y:S05]  /*49c90*/  BSYNC B0 ;  /* 0x0000000000007941 */ /* 0x008fea0003800000 */
.L_x_3516:
[----:B------:R-:W-:Y:S01]  /*49ca0*/  MOV R5, 0x0 ;  /* 0x0000000000057802 */ /* 0x000fe20000000f00 */
[----:B------:R-:W0:Y:S03]  /*49cb0*/  LDGDEPBAR ;  /* 0x00000000000079af */ /* 0x000e260000000000 */
[----:B------:R-:W-:Y:S05]  /*49cc0*/  RET.REL.NODEC R4 `(_ZN7cutlass13device_kernelIN5flash19enable_sm80_to_sm89INS1_16FlashAttnBwdSm80INS1_25CollectiveMainloopBwdSm80ILi2ELi2EN4cute5tupleIJNS5_1CILi128EEES8_NS7_ILi64EEEEEENS_6half_tEfNS_4arch4Sm80ELb0ELb1ELb1ELb1ELb1ELb0ELb0ELb0ELi2ELi4ELi4ELi4ELb0EEENS1_21CollectiveEpilogueBwdISA_SB_SD_Li256ELb1ELb0ELi2EEENS1_19SingleTileSchedulerILb1ELb0ELb0ELi128EEEEEEEEEvNT_6ParamsE) ;  /* 0xfffb633004007950 */ /* 0x000fea0003c3ffff */
        .type           $_ZN7cutlass13device_kernelIN5flash19enable_sm80_to_sm89INS1_16FlashAttnBwdSm80INS1_25CollectiveMainloopBwdSm80ILi2ELi2EN4cute5tupleIJNS5_1CILi128EEES8_NS7_ILi64EEEEEENS_6half_tEfNS_4arch4Sm80ELb0ELb1ELb1ELb1ELb1ELb0ELb0ELb0ELi2ELi4ELi4ELi4ELb0EEENS1_21CollectiveEpilogueBwdISA_SB_SD_Li256ELb1ELb0ELi2EEENS1_19SingleTileSchedulerILb1ELb0ELb0ELi128EEEEEEEEEvNT_6ParamsE$_ZZZN5flash25CollectiveMainloopBwdSm80ILi2ELi2EN4cute5tupleIJNS1_1CILi128EEES4_NS3_ILi64EEEEEEN7cutlass6half_tEfNS7_4arch4Sm80ELb0ELb1ELb1ELb1ELb1ELb0ELb0ELb0ELi2ELi4ELi4ELi4ELb0EE3mmaINS_16FlashAttnBwdSm80ISB_NS_21CollectiveEpilogueBwdIS6_S8_SA_Li256ELb1ELb0ELi2EEENS_19SingleTileSchedulerILb1ELb0ELb0ELi128EEEE13SharedStorageENS1_6TensorINS1_11ArrayEngineIfLm32EEENS1_6LayoutINS2_IJNS2_IJNS3_ILi2EEESO_EEESO_NS3_ILi4EEEEEENS2_IJNS2_IJNS3_ILi1EEESO_EEESQ_NS3_ILi8EEEEEEEEEEEEbRKNSB_6ParamsERT0_S12_iNS2_IJiiiEEERT_ENKUliT_E_clIZSC_ISJ_SX_EbS10_S12_S12_iS13_S15_EUlRS16_iE_EEDaiS16_ENKUlT_E_clIZSC_ISJ_SX_EbS10_S12_S12_iS13_S15_EUlvE0_EEDaS1B_,@function
        .size           $_ZN7cutlass13device_kernelIN5flash19enable_sm80_to_sm89INS1_16FlashAttnBwdSm80INS1_25CollectiveMainloopBwdSm80ILi2ELi2EN4cute5tupleIJNS5_1CILi128EEES8_NS7_ILi64EEEEEENS_6half_tEfNS_4arch4Sm80ELb0ELb1ELb1ELb1ELb1ELb0ELb0ELb0ELi2ELi4ELi4ELi4ELb0EEENS1_21CollectiveEpilogueBwdISA_SB_SD_Li256ELb1ELb0ELi2EEENS1_19SingleTileSchedulerILb1ELb0ELb0ELi128EEEEEEEEEvNT_6ParamsE$_ZZZN5flash25CollectiveMainloopBwdSm80ILi2ELi2EN4cute5tupleIJNS1_1CILi128EEES4_NS3_ILi64EEEEEEN7cutlass6half_tEfNS7_4arch4Sm80ELb0ELb1ELb1ELb1ELb1ELb0ELb0ELb0ELi2ELi4ELi4ELi4ELb0EE3mmaINS_16FlashAttnBwdSm80ISB_NS_21CollectiveEpilogueBwdIS6_S8_SA_Li256ELb1ELb0ELi2EEENS_19SingleTileSchedulerILb1ELb0ELb0ELi128EEEE13SharedStorageENS1_6TensorINS1_11ArrayEngineIfLm32EEENS1_6LayoutINS2_IJNS2_IJNS3_ILi2EEESO_EEESO_NS3_ILi4EEEEEENS2_IJNS2_IJNS3_ILi1EEESO_EEESQ_NS3_ILi8EEEEEEEEEEEEbRKNSB_6ParamsERT0_S12_iNS2_IJiiiEEERT_ENKUliT_E_clIZSC_ISJ_SX_EbS10_S12_S12_iS13_S15_EUlRS16_iE_EEDaiS16_ENKUlT_E_clIZSC_ISJ_SX_EbS10_S12_S12_iS13_S15_EUlvE0_EEDaS1B_,($_ZN7cutlass13device_kernelIN5flash19enable_sm80_to_sm89INS1_16FlashAttnBwdSm80INS1_25CollectiveMainloopBwdSm80ILi2ELi2EN4cute5tupleIJNS5_1CILi128EEES8_NS7_ILi64EEEEEENS_6half_tEfNS_4arch4Sm80ELb0ELb1ELb1ELb1ELb1ELb0ELb0ELb0ELi2ELi4ELi4ELi4ELb0EEENS1_21CollectiveEpilogueBwdISA_SB_SD_Li256ELb1ELb0ELi2EEENS1_19SingleTileSchedulerILb1ELb0ELb0ELi128EEEEEEEEEvNT_6ParamsE$_ZZZN5flash25CollectiveMainloopBwdSm80ILi2ELi2EN4cute5tupleIJNS1_1CILi128EEES4_NS3_ILi64EEEEEEN7cutlass6half_tEfNS7_4arch4Sm80ELb0ELb1ELb1ELb1ELb1ELb0ELb0ELb0ELi2ELi4ELi4ELi4ELb0EE3mmaINS_16FlashAttnBwdSm80ISB_NS_21CollectiveEpilogueBwdIS6_S8_SA_Li256ELb1ELb0ELi2EEENS_19SingleTileSchedulerILb1ELb0ELb0ELi128EEEE13SharedStorageENS1_6TensorINS1_11ArrayEngineIfLm32EEENS1_6LayoutINS2_IJNS2_IJNS3_ILi2EEESO_EEESO_NS3_ILi4EEEEEENS2_IJNS2_IJNS3_ILi1EEESO_EEESQ_NS3_ILi8EEEEEEEEEEEEbRKNSB_6ParamsERT0_S12_iNS2_IJiiiEEERT_ENKUliT_E_clIZSC_ISJ_SX_EbS10_S12_S12_iS13_S15_EUlRS16_iE_EEDaiS16_ENKUlvE0_clEv - $_ZN7cutlass13device_kernelIN5flash19enable_sm80_to_sm89INS1_16FlashAttnBwdSm80INS1_25CollectiveMainloopBwdSm80ILi2ELi2EN4cute5tupleIJNS5_1CILi128EEES8_NS7_ILi64EEEEEENS_6half_tEfNS_4arch4Sm80ELb0ELb1ELb1ELb1ELb1ELb0ELb0ELb0ELi2ELi4ELi4ELi4ELb0EEENS1_21CollectiveEpilogueBwdISA_SB_SD_Li256ELb1ELb0ELi2EEENS1_19SingleTileSchedulerILb1ELb0ELb0ELi128EEEEEEEEEvNT_6ParamsE$_ZZZN5flash25CollectiveMainloopBwdSm80ILi2ELi2EN4cute5tupleIJNS1_1CILi128EEES4_NS3_ILi64EEEEEEN7cutlass6half_tEfNS7_4arch4Sm80ELb0ELb1ELb1ELb1ELb1ELb0ELb0ELb0ELi2ELi4ELi4ELi4ELb0EE3mmaINS_16FlashAttnBwdSm80ISB_NS_21CollectiveEpilogueBwdIS6_S8_SA_Li256ELb1ELb0ELi2EEENS_19SingleTileSchedulerILb1ELb0ELb0ELi128EEEE13SharedStorageENS1_6TensorINS1_11ArrayEngineIfLm32EEENS1_6LayoutINS2_IJNS2_IJNS3_ILi2EEESO_EEESO_NS3_ILi4EEEEEENS2_IJNS2_IJNS3_ILi1EEESO_EEESQ_NS3_ILi8EEEEEEEEEEEEbRKNSB_6ParamsERT0_S12_iNS2_IJiiiEEERT_ENKUliT_E_clIZSC_ISJ_SX_EbS10_S12_S12_iS13_S15_EUlRS16_iE_EEDaiS16_ENKUlT_E_clIZSC_ISJ_SX_EbS10_S12_S12_iS13_S15_EUlvE0_EEDaS1B_)
$_ZN7cutlass13device_kernelIN5flash19enable_sm80_to_sm89INS1_16FlashAttnBwdSm80INS1_25CollectiveMainloopBwdSm80ILi2ELi2EN4cute5tupleIJNS5_1CILi128EEES8_NS7_ILi64EEEEEENS_6half_tEfNS_4arch4Sm80ELb0ELb1ELb1ELb1ELb1ELb0ELb0ELb0ELi2ELi4ELi4ELi4ELb0EEENS1_21CollectiveEpilogueBwdISA_SB_SD_Li256ELb1ELb0ELi2EEENS1_19SingleTileSchedulerILb1ELb0ELb0ELi128EEEEEEEEEvNT_6ParamsE$_ZZZN5flash25CollectiveMainloopBwdSm80ILi2ELi2EN4cute5tupleIJNS1_1CILi128EEES4_NS3_ILi64EEEEEEN7cutlass6half_tEfNS7_4arch4Sm80ELb0ELb1ELb1ELb1ELb1ELb0ELb0ELb0ELi2ELi4ELi4ELi4ELb0EE3mmaINS_16FlashAttnBwdSm80ISB_NS_21CollectiveEpilogueBwdIS6_S8_SA_Li256ELb1ELb0ELi2EEENS_19SingleTileSchedulerILb1ELb0ELb0ELi128EEEE13SharedStorageENS1_6TensorINS1_11ArrayEngineIfLm32EEENS1_6LayoutINS2_IJNS2_IJNS3_ILi2EEESO_EEESO_NS3_ILi4EEEEEENS2_IJNS2_IJNS3_ILi1EEESO_EEESQ_NS3_ILi8EEEEEEEEEEEEbRKNSB_6ParamsERT0_S12_iNS2_IJiiiEEERT_ENKUliT_E_clIZSC_ISJ_SX_EbS10_S12_S12_iS13_S15_EUlRS16_iE_EEDaiS16_ENKUlT_E_clIZSC_ISJ_SX_EbS10_S12_S12_iS13_S15_EUlvE0_EEDaS1B_:
        /* <DEDUP_REMOVED lines=23> */
[----:B-1---5:R-:W-:Y:S05]  /*49e40*/  CALL.REL.NOINC `($_ZN7cutlass13device_kernelIN5flash19enable_sm80_to_sm89INS1_16FlashAttnBwdSm80INS1_25CollectiveMainloopBwdSm80ILi2ELi2EN4cute5tupleIJNS5_1CILi128EEES8_NS7_ILi64EEEEEENS_6half_tEfNS_4arch4Sm80ELb0ELb1ELb1ELb1ELb1ELb0ELb0ELb0ELi2ELi4ELi4ELi4ELb0EEENS1_21CollectiveEpilogueBwdISA_SB_SD_Li256ELb1ELb0ELi2EEENS1_19SingleTileSchedulerILb1ELb0ELb0ELi128EEEEEEEEEvNT_6ParamsE$_ZN4cute3eso3ESOILb0ELb1EJiNS_1CILi0EEEEEC2ERKiRKS3_) ;  /* 0xfffbe21000007944 */ /* 0x022fea0003c3ffff */
[----:B------:R-:W2:Y:S01]  /*49e50*/  LDL R4, [R1+0x1590] ;  /* 0x0015900001047983 */ /* 0x000ea20000100800 */
[----:B-1----:R-:W-:Y:S02]  /*49e60*/  MOV R2, R15 ;  /* 0x0000000f00027202 */ /* 0x002fe40000000f00 */
[----:B------:R-:W-:Y:S01]  /*49e70*/  MOV R6, 0x49eb0 ;  /* 0x00049eb000067802 */ /* 0x000fe20000000f00 */
[----:B--2---:R1:W-:Y:S04]  /*49e80*/  STL [R1+0x15d8], R4 ;  /* 0x0015d80401007387 */ /* 0x0043e80000100800 */
[----:B------:R1:W5:Y:S02]  /*49e90*/  LD.E R34, [R34.64+0x4] ;  /* 0x0000040822227980 */ /* 0x000364000c101900 */
[----:B-1---5:R-:W-:Y:S05]  /*49ea0*/  CALL.REL.NOINC `($_ZN7cutlass13device_kernelIN5flash19enable_sm80_to_sm89INS1_16FlashAttnBwdSm80INS1_25CollectiveMainloopBwdSm80ILi2ELi2EN4cute5tupleIJNS5_1CILi128EEES8_NS7_ILi64EEEEEENS_6half_tEfNS_4arch4Sm80ELb0ELb1ELb1ELb1ELb1ELb0ELb0ELb0ELi2ELi4ELi4ELi4ELb0EEENS1_21CollectiveEpilogueBwdISA_SB_SD_Li256ELb1ELb0ELi2EEENS1_19SingleTileSchedulerILb1ELb0ELb0ELi128EEEEEEEEEvNT_6ParamsE$_ZN4cute3eso3ESOILb0ELb0EJiNS_5tupleIJiNS_1CILi0EEEEEEEEC2ERKiRKS5_) ;  /* 0xfffbdc7000007944 */ /* 0x022fea0003c3ffff */
[----:B-1----:R1:W5:Y:S01]  /*49eb0*/  LDL.64 R2, [R1+0x1590] ;  /* 0x0015900001027983 */ /* 0x0023620000100a00 */
[----:B------:R-:W-:-:S03]  /*49ec0*/  MOV R34, 0x49ee0 ;  /* 0x00049ee000227802 */ /* 0x000fc60000000f00 */
[----:B-1---5:R-:W-:Y:S05]  /*49ed0*/  CALL.REL.NOINC `($_ZN7cutlass13device_kernelIN5flash19enable_sm80_to_sm89INS1_16FlashAttnBwdSm80INS1_25CollectiveMainloopBwdSm80ILi2ELi2EN4cute5tupleIJNS5_1CILi128EEES8_NS7_ILi64EEEEEENS_6half_tEfNS_4arch4Sm80ELb0ELb1ELb1ELb1ELb1ELb0ELb0ELb0ELi2ELi4ELi4ELi4ELb0EEENS1_21CollectiveEpilogueBwdISA_SB_SD_Li256ELb1ELb0ELi2EEENS1_19SingleTileSchedulerILb1ELb0ELb0ELi128EEEEEEEEEvNT_6ParamsE$_ZN4cute3eso3ESOILb0ELb1EJNS_5tupleIJiNS2_IJiNS_1CILi0EEEEEEEEENS2_IJNS_10UnderscoreENS2_IJS7_S7_EEEEEEEEC2ERKS6_RKS9_) ;  /* 0xfffbe09000007944 */ /* 0x022fea0003c3ffff */
[----:B------:R-:W2:Y:S01]  /*49ee0*/  LDL.64 R4, [R1+0x1590] ;  /* 0x0015900001047983 */ /* 0x000ea20000100a00 */
[----:B-1----:R-:W-:-:S02]  /*49ef0*/  MOV R2, R12 ;  /* 0x0000000c00027202 */ /* 0x002fc40000000f00 */
        /* <DEDUP_REMOVED lines=35> */
[----:B------:R-:W-:Y:S05]  /*4a130*/  CALL.REL.NOINC `($_ZN7cutlass13device_kernelIN5flash19enable_sm80_to_sm89INS1_16FlashAttnBwdSm80INS1_25CollectiveMainloopBwdSm80ILi2ELi2EN4cute5tupleIJNS5_1CILi128EEES8_NS7_ILi64EEEEEENS_6half_tEfNS_4arch4Sm80ELb0ELb1ELb1ELb1ELb1ELb0ELb0ELb0ELi2ELi4ELi4ELi4ELb0EEENS1_21CollectiveEpilogueBwdISA_SB_SD_Li256ELb1ELb0ELi2EEENS1_19SingleTileSchedulerILb1ELb0ELb0ELi128EEEEEEEEEvNT_6ParamsE$_ZN4cute3eso3ESOILb0ELb0EJiiiEEC2ERKiS4_S4_) ;  /* 0xfffbdc4000007944 */ /* 0x000fea0003c3ffff */
[----:B------:R2:W5:Y:S04]  /*4a140*/  LDL R5, [R1+0x1598] ;  /* 0x0015980001057983 */ /* 0x0005680000100800 */
[----:B-1----:R2:W5:Y:S01]  /*4a150*/  LDL.64 R2, [R1+0x1590] ;  /* 0x0015900001027983 */ /* 0x0025620000100a00 */
[----:B------:R-:W-:-:S03]  /*4a160*/  MOV R6, 0x4a180 ;  /* 0x0004a18000067802 */ /* 0x000fc60000000f00 */
[----:B--2--5:R-:W-:Y:S05]  /*4a170*/  CALL.REL.NOINC `($_ZN7cutlass13device_kernelIN5flash19enable_sm80_to_sm89INS1_16FlashAttnBwdSm80INS1_25CollectiveMainloopBwdSm80ILi2ELi2EN4cute5tupleIJNS5_1CILi128EEES8_NS7_ILi64EEEEEENS_6half_tEfNS_4arch4Sm80ELb0ELb1ELb1ELb1ELb1ELb0ELb0ELb0ELi2ELi4ELi4ELi4ELb0EEENS1_21CollectiveEpilogueBwdISA_SB_SD_Li256ELb1ELb0ELi2EEENS1_19SingleTileSchedulerILb1ELb0ELb0ELi128EEEEEEEEEvNT_6ParamsE$_ZN4cute3eso3ESOILb1ELb0EJNS_1CILi1EEENS_5tupleIJiiiEEENS2_ILi64EEENS4_IJNS2_ILi72EEENS2_ILi144EEENS2_ILi288EEEEEENS2_ILi512EEEEEC2ERKS3_RKS5_RKS6_RKSA_RKSB_) ;  /* 0xfffbe3a000007944 */ /* 0x024fea0003c3ffff */
[----:B-1----:R1:W5:Y:S04]  /*4a180*/  LDL R5, [R1+0x1598] ;  /* 0x0015980001057983 */ /* 0x0023680000100800 */
[----:B------:R1:W5:Y:S01]  /*4a190*/  LDL.64 R2, [R1+0x1590] ;  /* 0x0015900001027983 */ /* 0x0003620000100a00 */
[----:B------:R-:W-:-:S03]  /*4a1a0*/  MOV R6, 0x4a1c0 ;  /* 0x0004a1c000067802 */ /* 0x000fc60000000f00 */
[----:B-1---5:R-:W-:Y:S05]  /*4a1b0*/  CALL.REL.NOINC `($_ZN7cutlass13device_kernelIN5flash19enable_sm80_to_sm89INS1_16FlashAttnBwdSm80INS1_25CollectiveMainloopBwdSm80ILi2ELi2EN4cute5tupleIJNS5_1CILi128EEES8_NS7_ILi64EEEEEENS_6half_tEfNS_4arch4Sm80ELb0ELb1ELb1ELb1ELb1ELb0ELb0ELb0ELi2ELi4ELi4ELi4ELb0EEENS1_21CollectiveEpilogueBwdISA_SB_SD_Li256ELb1ELb0ELi2EEENS1_19SingleTileSchedulerILb1ELb0ELb0ELi128EEEEEEEEEvNT_6ParamsE$_ZN4cute5tupleIJNS0_IJNS_1CILi8EEENS0_IJNS1_ILi2EEES3_S3_EEENS1_ILi1EEES4_S5_EEENS0_IJS5_NS0_IJiiiEEENS1_ILi64EEENS0_IJNS1_ILi72EEENS1_ILi144EEENS1_ILi288EEEEEENS1_ILi512EEEEEEEEC2ERKS6_RKSE_) ;  /* 0xfffc002000007944 */ /* 0x022fea0003c3ffff */
[----:B-1----:R1:W5:Y:S04]  /*4a1c0*/  LDL R5, [R1+0x1598] ;  /* 0x0015980001057983 */ /* 0x0023680000100800 */
[----:B------:R1:W5:Y:S01]  /*4a1d0*/  LDL.64 R2, [R1+0x1590] ;  /* 0x0015900001027983 */ /* 0x0003620000100a00 */
[----:B------:R-:W-:-:S03]  /*4a1e0*/  MOV R4, 0x4a200 ;  /* 0x0004a20000047802 */ /* 0x000fc60000000f00 */
[----:B-1---5:R-:W-:Y:S05]  /*4a1f0*/  CALL.REL.NOINC `($_ZN7cutlass13device_kernelIN5flash19enable_sm80_to_sm89INS1_16FlashAttnBwdSm80INS1_25CollectiveMainloopBwdSm80ILi2ELi2EN4cute5tupleIJNS5_1CILi128EEES8_NS7_ILi64EEEEEENS_6half_tEfNS_4arch4Sm80ELb0ELb1ELb1ELb1ELb1ELb0ELb0ELb0ELi2ELi4ELi4ELi4ELb0EEENS1_21CollectiveEpilogueBwdISA_SB_SD_Li256ELb1ELb0ELi2EEENS1_19SingleTileSchedulerILb1ELb0ELb0ELi128EEEEEEEEEvNT_6ParamsE$_ZZN4cute7flattenINS_5tupleIJNS_1CILi1EEENS1_IJiiiEEENS2_ILi64EEENS1_IJNS2_ILi72EEENS2_ILi144EEENS2_ILi288EEEEEENS2_ILi512EEEEEEEEDaRKT_ENKUlRKT_E_clIS4_EEDaSH_) ;  /* 0xfffc0f2000007944 */ /* 0x022fea0003c3ffff */
[----:B------:R-:W-:Y:S02]  /*4a200*/  MOV R6, 0x4a220 ;  /* 0x0004a22000067802 */ /* 0x000fe40000000f00 */
[----:B------:R-:W-:Y:S05]  /*4a210*/  CALL.REL.NOINC `($_ZN7cutlass13device_kernelIN5flash19enable_sm80_to_sm89INS1_16FlashAttnBwdSm80INS1_25CollectiveMainloopBwdSm80ILi2ELi2EN4cute5tupleIJNS5_1CILi128EEES8_NS7_ILi64EEEEEENS_6half_tEfNS_4arch4Sm80ELb0ELb1ELb1ELb1ELb1ELb0ELb0ELb0ELi2ELi4ELi4ELi4ELb0EEENS1_21CollectiveEpilogueBwdISA_SB_SD_Li256ELb1ELb0ELi2EEENS1_19SingleTileSchedulerILb1ELb0ELb0ELi128EEEEEEEEEvNT_6ParamsE$_ZZN4cute12filter_tupleINS_5tupleIJNS_1CILi1EEENS1_IJiiiEEENS2_ILi64EEENS1_IJNS2_ILi72EEENS2_ILi144EEENS2_ILi288EEEEEENS2_ILi512EEEEEEZNS_7flattenISB_EEDaRKT_EUlRKT_E_EEDaSF_OT0_ENKUlDpSI_E_clIJNS1_IJS3_EEES4_NS1_IJS5_EEES9_NS1_IJSA_EEEEEEDaSM_) ;  /* 0xfffc04f000007944 */ /* 0x000fea0003c3ffff */
[----:B------:R-:W-:Y:S02]  /*4a220*/  MOV R6, 0x4a240 ;  /* 0x0004a24000067802 */ /* 0x000fe40000000f00 */
[----:B------:R-:W-:Y:S05]  /*4a230*/  CALL.REL.NOINC `($_ZN7cutlass13device_kernelIN5flash19enable_sm80_to_sm89INS1_16FlashAttnBwdSm80INS1_25CollectiveMainloopBwdSm80ILi2ELi2EN4cute5tupleIJNS5_1CILi128EEES8_NS7_ILi64EEEEEENS_6half_tEfNS_4arch4Sm80ELb0ELb1ELb1ELb1ELb1ELb0ELb0ELb0ELi2ELi4ELi4ELi4ELb0EEENS1_21CollectiveEpilogueBwdISA_SB_SD_Li256ELb1ELb0ELi2EEENS1_19SingleTileSchedulerILb1ELb0ELb0ELi128EEEEEEEEEvNT_6ParamsE$_ZN4cute3eso3ESOILb0ELb1EJiNS_1CILi72EEENS2_ILi512EEEEEC2ERKiRKS3_RKS4_) ;  /* 0xfffbdf0000007944 */ /* 0x000fea0003c3ffff */
[----:B------:R-:W2:Y:S01]  /*4a240*/  LDL R28, [R1+0x1590] ;  /* 0x00159000011c7983 */ /* 0x000ea20000100800 */
[----:B-1----:R-:W-:-:S02]  /*4a250*/  MOV R2, R25 ;  /* 0x0000001900027202 */ /* 0x002fc40000000f00 */
[----:B------:R-:W-:Y:S01]  /*4a260*/  MOV R6, 0x4a290 ;  /* 0x0004a29000067802 */ /* 0x000fe20000000f00 */
[----:B--2---:R1:W-:Y:S04]  /*4a270*/  STL [R1+0x15e0], R28 ;  /* 0x0015e01c01007387 */ /* 0x0043e80000100800 */
[----:B-1----:R-:W-:Y:S05]  /*4a280*/  CALL.REL.NOINC `($_ZN7cutlass13device_kernelIN5flash19enable_sm80_to_sm89INS1_16FlashAttnBwdSm80INS1_25CollectiveMainloopBwdSm80ILi2ELi2EN4cute5tupleIJNS5_1CILi128EEES8_NS7_ILi64EEEEEENS_6half_tEfNS_4arch4Sm80ELb0ELb1ELb1ELb1ELb1ELb0ELb0ELb0ELi2ELi4ELi4ELi4ELb0EEENS1_21CollectiveEpilogueBwdISA_SB_SD_Li256ELb1ELb0ELi2EEENS1_19SingleTileSchedulerILb1ELb0ELb0ELi128EEEEEEEEEvNT_6ParamsE$_ZN4cute3eso3ESOILb0ELb0EJiiNS_1CILi72EEENS2_ILi512EEEEEC2ERKiS7_RKS3_RKS4_) ;  /* 0xfffbda7000007944 */ /* 0x002fea0003c3ffff */
[----:B-1----:R-:W2:Y:S01]  /*4a290*/  LDL.64 R2, [R1+0x1590] ;  /* 0x0015900001027983 */ /* 0x002ea20000100a00 */
[----:B------:R-:W-:Y:S01]  /*4a2a0*/  IMAD.MOV.U32 R6, RZ, RZ, R4 ;  /* 0x000000ffff067224 */ /* 0x000fe200078e0004 */
[----:B------:R-:W-:Y:S01]  /*4a2b0*/  IADD3 R5, R10, 0x250, RZ ;  /* 0x000002500a057810 */ /* 0x000fe20007ffe0ff */
[----:B------:R-:W-:Y:S01]  /*4a2c0*/  IMAD.MOV.U32 R34, RZ, RZ, R14 ;  /* 0x000000ffff227224 */ /* 0x000fe200078e000e */
[----:B------:R-:W-:Y:S01]  /*4a2d0*/  MOV R4, 0x4a310 ;  /* 0x0004a31000047802 */ /* 0x000fe20000000f00 */
[----:B--2---:R1:W-:Y:S04]  /*4a2e0*/  STL [R1+0x15cc], R2 ;  /* 0x0015cc0201007387 */ /* 0x0043e80000100800 */
[----:B------:R1:W-:Y:S02]  /*4a2f0*/  STL [R1+0x15d0], R3 ;  /* 0x0015d00301007387 */ /* 0x0003e40000100800 */
[----:B-1----:R-:W-:Y:S05]  /*4a300*/  CALL.REL.NOINC `($_ZN7cutlass13device_kernelIN5flash19enable_sm80_to_sm89INS1_16FlashAttnBwdSm80INS1_25CollectiveMainloopBwdSm80ILi2ELi2EN4cute5tupleIJNS5_1CILi128EEES8_NS7_ILi64EEEEEENS_6half_tEfNS_4arch4Sm80ELb0ELb1ELb1ELb1ELb1ELb0ELb0ELb0ELi2ELi4ELi4ELi4ELb0EEENS1_21CollectiveEpilogueBwdISA_SB_SD_Li256ELb1ELb0ELi2EEENS1_19SingleTileSchedulerILb1ELb0ELb0ELi128EEEEEEEEEvNT_6ParamsE$_ZN4cute3eso3ESOILb0ELb0EJiiiNS_1CILi72EEENS2_ILi512EEEEEC2ERKiS7_S7_RKS3_RKS4_) ;  /* 0xfffbdbc000007944 */ /* 0x002fea0003c3ffff */
        /* <DEDUP_REMOVED lines=8> */
[----:B-1----:R-:W-:Y:S05]  /*4a390*/  CALL.REL.NOINC `($_ZN7cutlass13device_kernelIN5flash19enable_sm80_to_sm89INS1_16FlashAttnBwdSm80INS1_25CollectiveMainloopBwdSm80ILi2ELi2EN4cute5tupleIJNS5_1CILi128EEES8_NS7_ILi64EEEEEENS_6half_tEfNS_4arch4Sm80ELb0ELb1ELb1ELb1ELb1ELb0ELb0ELb0ELi2ELi4ELi4ELi4ELb0EEENS1_21CollectiveEpilogueBwdISA_SB_SD_Li256ELb1ELb0ELi2EEENS1_19SingleTileSchedulerILb1ELb0ELb0ELi128EEEEEEEEEvNT_6ParamsE$_ZN4cute3eso3ESOILb1ELb0EJNS_1CILi1EEEiiiNS2_ILi72EEENS2_ILi512EEEEEC2ERKS3_RKiSA_SA_RKS4_RKS5_) ;  /* 0xfffbe2a000007944 */ /* 0x002fea0003c3ffff */
[----:B-1----:R1:W5:Y:S04]  /*4a3a0*/  LDL R5, [R1+0x1588] ;  /* 0x0015880001057983 */ /* 0x0023680000100800 */
[----:B------:R1:W5:Y:S01]  /*4a3b0*/  LDL.64 R2, [R1+0x1580] ;  /* 0x0015800001027983 */ /* 0x0003620000100a00 */
[----:B------:R-:W-:-:S03]  /*4a3c0*/  MOV R6, 0x4a3e0 ;  /* 0x0004a3e000067802 */ /* 0x000fc60000000f00 */
[----:B-1---5:R-:W-:Y:S05]  /*4a3d0*/  CALL.REL.NOINC `($_ZN7cutlass13device_kernelIN5flash19enable_sm80_to_sm89INS1_16FlashAttnBwdSm80INS1_25CollectiveMainloopBwdSm80ILi2ELi2EN4cute5tupleIJNS5_1CILi128EEES8_NS7_ILi64EEEEEENS_6half_tEfNS_4arch4Sm80ELb0ELb1ELb1ELb1ELb1ELb0ELb0ELb0ELi2ELi4ELi4ELi4ELb0EEENS1_21CollectiveEpilogueBwdISA_SB_SD_Li256ELb1ELb0ELi2EEENS1_19SingleTileSchedulerILb1ELb0ELb0ELi128EEEEEEEEEvNT_6ParamsE$_ZN4cute5tupleIJNS0_IJNS_1CILi8EEENS1_ILi2EEES3_S3_S2_S3_EEENS0_IJNS1_ILi1EEEiiiNS1_ILi72EEENS1_ILi512EEEEEEEEC2ERKS4_RKS8_) ;  /* 0xfffbfe7000007944 */ /* 0x022fea0003c3ffff */
[----:B-1----:R-:W2:Y:S04]  /*4a3e0*/  LDL.64 R2, [R1+0x1580] ;  /* 0x0015800001027983 */ /* 0x002ea80000100a00 */
[----:B------:R-:W3:Y:S01]  /*4a3f0*/  LDL R4, [R1+0x1588] ;  /* 0x0015880001047983 */ /* 0x000ee20000100800 */
[----:B------:R-:W-:-:S03]  /*4a400*/  MOV R6, 0x4a450 ;  /* 0x0004a45000067802 */ /* 0x000fc60000000f00 */
[----:B------:R1:W-:Y:S04]  /*4a410*/  STL.U8 [R1+0x15dc], RZ ;  /* 0x0015dcff01007387 */ /* 0x0003e80000100000 */
[----:B--2---:R1:W-:Y:S04]  /*4a420*/  STL.64 [R1+0x15b0], R2 ;  /* 0x0015b00201007387 */ /* 0x0043e80000100a00 */
[----:B---3--:R1:W-:Y:S02]  /*4a430*/  STL [R1+0x15b8], R4 ;  /* 0x0015b80401007387 */ /* 0x0083e40000100800 */
[----:B-1----:R-:W-:Y:S05]  /*4a440*/  CALL.REL.NOINC `($_ZN7cutlass13device_kernelIN5flash19enable_sm80_to_sm89INS1_16FlashAttnBwdSm80INS1_25CollectiveMainloopBwdSm80ILi2ELi2EN4cute5tupleIJNS5_1CILi128EEES8_NS7_ILi64EEEEEENS_6half_tEfNS_4arch4Sm80ELb0ELb1ELb1ELb1ELb1ELb0ELb0ELb0ELi2ELi4ELi4ELi4ELb0EEENS1_21CollectiveEpilogueBwdISA_SB_SD_Li256ELb1ELb0ELi2EEENS1_19SingleTileSchedulerILb1ELb0ELb0ELi128EEEEEEEEEvNT_6ParamsE$_ZZN4cute6detail16composition_implINS_5tupleIJNS_1CILi8EEENS3_ILi2EEES5_S5_S4_S5_EEENS2_IJNS3_ILi1EEEiiiNS3_ILi72EEENS3_ILi512EEEEEENS2_IJNS2_IJS5_S5_S5_EEES5_NS2_IJNS3_ILi4EEES5_EEEEEENS2_IJNS2_IJS7_S9_S4_EEENS3_ILi4096EEENS2_IJNS3_ILi16EEENS3_ILi8192EEEEEEEEEEEDaRKT_RKT0_RKT1_RKT2_ENKUlRKT_RKT0_E_clISB_SF_EEDaSZ_S12_) ;  /* 0xfffc09f000007944 */ /* 0x002fea0003c3ffff */
[----:B------:R-:W-:Y:S02]  /*4a450*/  MOV R4, 0x4a470 ;  /* 0x0004a47000047802 */ /* 0x000fe40000000f00 */
[----:B-----5:R-:W-:Y:S05]  /*4a460*/  CALL.REL.NOINC `($_ZN7cutlass13device_kernelIN5flash19enable_sm80_to_sm89INS1_16FlashAttnBwdSm80INS1_25CollectiveMainloopBwdSm80ILi2ELi2EN4cute5tupleIJNS5_1CILi128EEES8_NS7_ILi64EEEEEENS_6half_tEfNS_4arch4Sm80ELb0ELb1ELb1ELb1ELb1ELb0ELb0ELb0ELi2ELi4ELi4ELi4ELb0EEENS1_21CollectiveEpilogueBwdISA_SB_SD_Li256ELb1ELb0ELi2EEENS1_19SingleTileSchedulerILb1ELb0ELb0ELi128EEEEEEEEEvNT_6ParamsE$_ZZN4cute6detail16composition_implINS_5tupleIJNS_1CILi8EEENS3_ILi2EEES5_S5_S4_S5_EEENS2_IJNS3_ILi1EEEiiiNS3_ILi72EEENS3_ILi512EEEEEENS2_IJNS2_IJS5_S5_S5_EEES5_NS2_IJNS3_ILi4EEES5_EEEEEENS2_IJNS2_IJS7_S9_S4_EEENS3_ILi4096EEENS2_IJNS3_ILi16EEENS3_ILi8192EEEEEEEEEEEDaRKT_RKT0_RKT1_RKT2_ENKUlRKT_RKT0_E_clISD_SJ_EEDaSZ_S12_) ;  /* 0xfffc0a2000007944 */ /* 0x020fea0003c3ffff */
[----:B-----5:R2:W-:Y:S01]  /*4a470*/  STL.64 [R1+0x1580], R2 ;  /* 0x0015800201007387 */ /* 0x0205e20000100a00 */
[----:B-1----:R-:W-:-:S03]  /*4a480*/  MOV R6, 0x4a4a0 ;  /* 0x0004a4a000067802 */ /* 0x002fc60000000f00 */
[----:B--2---:R-:W-:Y:S05]  /*4a490*/  CALL.REL.NOINC `($_ZN7cutlass13device_kernelIN5flash19enable_sm80_to_sm89INS1_16FlashAttnBwdSm80INS1_25CollectiveMainloopBwdSm80ILi2ELi2EN4cute5tupleIJNS5_1CILi128EEES8_NS7_ILi64EEEEEENS_6half_tEfNS_4arch4Sm80ELb0ELb1ELb1ELb1ELb1ELb0ELb0ELb0ELi2ELi4ELi4ELi4ELb0EEENS1_21CollectiveEpilogueBwdISA_SB_SD_Li256ELb1ELb0ELi2EEENS1_19SingleTileSchedulerILb1ELb0ELb0ELi128EEEEEEEEEvNT_6ParamsE$_ZN4cute3eso3ESOILb0ELb0EJNS_5tupleIJNS_1CILi1EEENS3_ILi512EEEiEEENS3_ILi4096EEENS2_IJNS2_IJiiEEENS3_ILi8192EEEEEEEEC2ERKS6_RKS7_RKSA_) ;  /* 0xfffbcba000007944 */ /* 0x004fea0003c3ffff */
[----:B-1----:R1:W5:Y:S04]  /*4a4a0*/  LDL R5, [R1+0x1598] ;  /* 0x0015980001057983 */ /* 0x0023680000100800 */
[----:B------:R1:W5:Y:S01]  /*4a4b0*/  LDL.64 R2, [R1+0x1590] ;  /* 0x0015900001027983 */ /* 0x0003620000100a00 */
[----:B------:R-:W-:-:S03]  /*4a4c0*/  MOV R6, 0x4a4e0 ;  /* 0x0004a4e000067802 */ /* 0x000fc60000000f00 */
[----:B-1---5:R-:W-:Y:S05]  /*4a4d0*/  CALL.REL.NOINC `($_ZN7cutlass13device_kernelIN5flash19enable_sm80_to_sm89INS1_16FlashAttnBwdSm80INS1_25CollectiveMainloopBwdSm80ILi2ELi2EN4cute5tupleIJNS5_1CILi128EEES8_NS7_ILi64EEEEEENS_6half_tEfNS_4arch4Sm80ELb0ELb1ELb1ELb1ELb1ELb0ELb0ELb0ELi2ELi4ELi4ELi4ELb0EEENS1_21CollectiveEpilogueBwdISA_SB_SD_Li256ELb1ELb0ELi2EEENS1_19SingleTileSchedulerILb1ELb0ELb0ELi128EEEEEEEEEvNT_6ParamsE$_ZN4cute5tupleIJNS0_IJNS0_IJNS_1CILi2EEES2_S2_EEES2_NS0_IJNS0_IJS2_S2_EEES2_EEEEEENS0_IJNS0_IJNS1_ILi1EEENS1_ILi512EEEiEEENS1_ILi4096EEENS0_IJNS0_IJiiEEENS1_ILi8192EEEEEEEEEEEC2ERKS6_RKSE_) ;  /* 0xfffbf9d000007944 */ /* 0x022fea0003c3ffff */
[----:B-1----:R1:W5:Y:S04]  /*4a4e0*/  LDL R4, [R1+0x1598] ;  /* 0x0015980001047983 */ /* 0x0023680000100800 */
[----:B------:R1:W5:Y:S01]  /*4a4f0*/  LDL.64 R2, [R1+0x1590] ;  /* 0x0015900001027983 */ /* 0x0003620000100a00 */
[----:B------:R-:W-:-:S05]  /*4a500*/  LEA.HI R6, R29, R29, RZ, 0x1d ;  /* 0x0000001d1d067211 */ /* 0x000fca00078fe8ff */
[----:B------:R-:W-:Y:S01]  /*4a510*/  IMAD.U32 R32, R7, 0x2, R6 ;  /* 0x0000000207207824 */ /* 0x000fe200078e0006 */
[----:B------:R-:W-:-:S04]  /*4a520*/  MOV R6, 0x4a550 ;  /* 0x0004a55000067802 */ /* 0x000fc80000000f00 */
[----:B------:R1:W-:Y:S03]  /*4a530*/  STL [R1+0x15c4], R32 ;  /* 0x0015c42001007387 */ /* 0x0003e60000100800 */
[----:B-1---5:R-:W-:Y:S05]  /*4a540*/  CALL.REL.NOINC `($_ZN7cutlass13device_kernelIN5flash19enable_sm80_to_sm89INS1_16FlashAttnBwdSm80INS1_25CollectiveMainloopBwdSm80ILi2ELi2EN4cute5tupleIJNS5_1CILi128EEES8_NS7_ILi64EEEEEENS_6half_tEfNS_4arch4Sm80ELb0ELb1ELb1ELb1ELb1ELb0ELb0ELb0ELi2ELi4ELi4ELi4ELb0EEENS1_21CollectiveEpilogueBwdISA_SB_SD_Li256ELb1ELb0ELi2EEENS1_19SingleTileSchedulerILb1ELb0ELb0ELi128EEEEEEEEEvNT_6ParamsE$_ZN4cute3eso3ESOILb0ELb0EJNS_6LayoutINS_5tupleIJNS3_IJNS_1CILi2EEES5_S5_EEES5_NS3_IJNS3_IJS5_S5_EEES5_EEEEEENS3_IJNS3_IJNS4_ILi1EEENS4_ILi512EEEiEEENS4_ILi4096EEENS3_IJNS3_IJiiEEENS4_ILi8192EEEEEEEEEEEjEEC2ERKSI_RKj) ;  /* 0xfffbd0f000007944 */ /* 0x022fea0003c3ffff */
        /* <DEDUP_REMOVED lines=9> */
[----:B-1----:R-:W-:Y:S05]  /*4a5e0*/  CALL.REL.NOINC `($_ZN7cutlass13device_kernelIN5flash19enable_sm80_to_sm89INS1_16FlashAttnBwdSm80INS1_25CollectiveMainloopBwdSm80ILi2ELi2EN4cute5tupleIJNS5_1CILi128EEES8_NS7_ILi64EEEEEENS_6half_tEfNS_4arch4Sm80ELb0ELb1ELb1ELb1ELb1ELb0ELb0ELb0ELi2ELi4ELi4ELi4ELb0EEENS1_21CollectiveEpilogueBwdISA_SB_SD_Li256ELb1ELb0ELi2EEENS1_19SingleTileSchedulerILb1ELb0ELb0ELi128EEEEEEEEEvNT_6ParamsE$_ZN4cute3eso3ESOILb0ELb0EJNS_6LayoutINS_5tupleIJNS3_IJNS_1CILi2EEES5_S5_EEES5_NS3_IJNS3_IJS5_S5_EEES5_EEEEEENS3_IJNS3_IJNS4_ILi1EEENS4_ILi512EEEiEEENS4_ILi4096EEENS3_IJNS3_IJiiEEENS4_ILi8192EEEEEEEEEEENS_10ViewEngineINS_8smem_ptrIPN7cutlass6half_tEEEEEEEC2ERKSI_RKSP_) ;  /* 0xfffbcfd000007944 */ /* 0x002fea0003c3ffff */
[----:B------:R2:W5:Y:S04]  /*4a5f0*/  LDL R2, [R1+0x1594] ;  /* 0x0015940001027983 */ /* 0x0005680000100800 */
[----:B-1----:R2:W5:Y:S01]  /*4a600*/  LDL R3, [R1+0x1598] ;  /* 0x0015980001037983 */ /* 0x0025620000100800 */
[----:B------:R-:W-:-:S03]  /*4a610*/  MOV R4, 0x4a630 ;  /* 0x0004a63000047802 */ /* 0x000fc60000000f00 */
[----:B--2--5:R-:W-:Y:S05]  /*4a620*/  CALL.REL.NOINC `($_ZN7cutlass13device_kernelIN5flash19enable_sm80_to_sm89INS1_16FlashAttnBwdSm80INS1_25CollectiveMainloopBwdSm80ILi2ELi2EN4cute5tupleIJNS5_1CILi128EEES8_NS7_ILi64EEEEEENS_6half_tEfNS_4arch4Sm80ELb0ELb1ELb1ELb1ELb1ELb0ELb0ELb0ELi2ELi4ELi4ELi4ELb0EEENS1_21CollectiveEpilogueBwdISA_SB_SD_Li256ELb1ELb0ELi2EEENS1_19SingleTileSchedulerILb1ELb0ELb0ELi128EEEEEEEEEvNT_6ParamsE$_ZZN4cute4takeILi1ELi3ENS_5tupleIJNS1_IJNS_1CILi1EEENS2_ILi512EEEiEEENS2_ILi4096EEENS1_IJNS1_IJiiEEENS2_ILi8192EEEEEEEEEEEDaRKT1_ENKUlDpRKT_E_clIJS6_S9_EEEDaSH_) ;  /* 0xfffc055000007944 */ /* 0x024fea0003c3ffff */
[----:B------:R1:W-:Y:S01]  /*4a630*/  STL.64 [R1+0x1590], R2 ;  /* 0x0015900201007387 */ /* 0x0003e20000100a00 */
[----:B------:R-:W-:-:S03]  /*4a640*/  MOV R4, 0x4a660 ;  /* 0x0004a66000047802 */ /* 0x000fc60000000f00 */
[----:B-1----:R-:W-:Y:S05]  /*4a650*/  CALL.REL.NOINC `($_ZN7cutlass13device_kernelIN5flash19enable_sm80_to_sm89INS1_16FlashAttnBwdSm80INS1_25CollectiveMainloopBwdSm80ILi2ELi2EN4cute5tupleIJNS5_1CILi128EEES8_NS7_ILi64EEEEEENS_6half_tEfNS_4arch4Sm80ELb0ELb1ELb1ELb1ELb1ELb0ELb0ELb0ELi2ELi4ELi4ELi4ELb0EEENS1_21CollectiveEpilogueBwdISA_SB_SD_Li256ELb1ELb0ELi2EEENS1_19SingleTileSchedulerILb1ELb0ELb0ELi128EEEEEEEEEvNT_6ParamsE$_ZZN4cute16flatten_to_tupleINS_5tupleIJNS_1CILi4096EEENS1_IJNS1_IJiiEEENS2_ILi8192EEEEEEEEEEEDaRKT_ENKUlRKT_E_clIS6_EEDaSD_) ;  /* 0xfffc045000007944 */ /* 0x002fea0003c3ffff */
[----:B------:R-:W-:Y:S02]  /*4a660*/  MOV R2, 0x4a680 ;  /* 0x0004a68000027802 */ /* 0x000fe40000000f00 */
[----:B------:R-:W-:Y:S05]  /*4a670*/  CALL.REL.NOINC `($_ZN7cutlass13device_kernelIN5flash19enable_sm80_to_sm89INS1_16FlashAttnBwdSm80INS1_25CollectiveMainloopBwdSm80ILi2ELi2EN4cute5tupleIJNS5_1CILi128EEES8_NS7_ILi64EEEEEENS_6half_tEfNS_4arch4Sm80ELb0ELb1ELb1ELb1ELb1ELb0ELb0ELb0ELi2ELi4ELi4ELi4ELb0EEENS1_21CollectiveEpilogueBwdISA_SB_SD_Li256ELb1ELb0ELi2EEENS1_19SingleTileSchedulerILb1ELb0ELb0ELi128EEEEEEEEEvNT_6ParamsE$_ZZN4cute12filter_tupleINS_5tupleIJNS_1CILi4096EEENS1_IJNS1_IJiiEEENS2_ILi8192EEEEEEEEEZNS_16flatten_to_tupleIS7_EEDaRKT_EUlRKT_E_EEDaSB_OT0_ENKUlDpSE_E_clIJNS1_IJS3_EEENS1_IJiiS5_EEEEEEDaSI_) ;  /* 0xfffc00f000007944 */ /* 0x000fea0003c3ffff */
        /* <DEDUP_REMOVED lines=21> */
[----:B-1---5:R-:W-:Y:S05]  /*4a7d0*/  CALL.REL.NOINC `($_ZN7cutlass13device_kernelIN5flash19enable_sm80_to_sm89INS1_16FlashAttnBwdSm80INS1_25CollectiveMainloopBwdSm80ILi2ELi2EN4cute5tupleIJNS5_1CILi128EEES8_NS7_ILi64EEEEEENS_6half_tEfNS_4arch4Sm80ELb0ELb1ELb1ELb1ELb1ELb0ELb0ELb0ELi2ELi4ELi4ELi4ELb0EEENS1_21CollectiveEpilogueBwdISA_SB_SD_Li256ELb1ELb0ELi2EEENS1_19SingleTileSchedulerILb1ELb0ELb0ELi128EEEEEEEEEvNT_6ParamsE$_ZN4cute3eso3ESOILb1ELb0EJNS_14ComposedLayoutINS_7SwizzleILi3ELi3ELi3EEENS_1CILi0EEENS_6LayoutINS_5tupleIJNS8_IJNS8_IJNS5_ILi4EEENS5_ILi8EEEEEENS8_IJNS5_ILi2EEENS5_ILi1EEEEEEEEENS8_IJNS8_IJSC_SC_EEESB_EEEEEENS8_IJNS8_IJNS8_IJNS5_ILi128EEESD_EEENS8_IJSA_S6_EEEEEENS8_IJNS8_IJNS5_ILi64EEENS5_ILi512EEEEEENS8_IJNS5_ILi16EEENS5_ILi1024EEEEEEEEEEEEEEEENS_10ViewEngineINS_8smem_ptrIPN7cutlass6half_tEEEEEEEC2ERKSW_RKS13_) ;  /* 0xfffbdb3000007944 */ /* 0x022fea0003c3ffff */
[----:B-1----:R1:W5:Y:S04]  /*4a7e0*/  LD.E R3, [R34.64+0xc] ;  /* 0x00000c0822037980 */ /* 0x002368000c101900 */
[----:B------:R1:W5:Y:S01]  /*4a7f0*/  LDL.64 R30, [R1+0x1590] ;  /* 0x00159000011e7983 */ /* 0x0003620000100a00 */
[----:B------:R-:W-:-:S03]  /*4a800*/  MOV R6, 0x4a820 ;  /* 0x0004a82000067802 */ /* 0x000fc60000000f00 */
        /* <DEDUP_REMOVED lines=45> */
[----:B------:R-:W-:-:S02]  /*4aae0*/  LOP3.LUT P0, RZ, R6, 0x8, RZ, 0xc0, !PT ;  /* 0x0000000806ff7812 */ /* 0x000fc4000780c0ff */
[----:B------:R-:W-:Y:S02]  /*4aaf0*/  MOV R26, 0x4ab20 ;  /* 0x0004ab20001a7802 */ /* 0x000fe40000000f00 */
[----:B------:R-:W-:-:S04]  /*4ab00*/  SEL R5, R5, 0x38, !P0 ;  /* 0x0000003805057807 */ /* 0x000fc80004000000 */
[----:B-1---5:R-:W-:Y:S05]  /*4ab10*/  CALL.REL.NOINC `($_ZN7cutlass13device_kernelIN5flash19enable_sm80_to_sm89INS1_16FlashAttnBwdSm80INS1_25CollectiveMainloopBwdSm80ILi2ELi2EN4cute5tupleIJNS5_1CILi128EEES8_NS7_ILi64EEEEEENS_6half_tEfNS_4arch4Sm80ELb0ELb1ELb1ELb1ELb1ELb0ELb0ELb0ELi2ELi4ELi4ELi4ELb0EEENS1_21CollectiveEpilogueBwdISA_SB_SD_Li256ELb1ELb0ELi2EEENS1_19SingleTileSchedulerILb1ELb0ELb0ELi128EEEEEEEEEvNT_6ParamsE$_ZN4cute3eso3ESOILb0ELb1EJiNS_1CILi144EEENS2_ILi288EEEEEC2ERKiRKS3_RKS4_) ;  /* 0xfffbd58000007944 */ /* 0x022fea0003c3ffff */
[----:B------:R-:W2:Y:S01]  /*4ab20*/  LDL R32, [R1+0x1590] ;  /* 0x0015900001207983 */ /* 0x000ea20000100800 */
[----:B-1----:R-:W-:Y:S02]  /*4ab30*/  MOV R4, R24 ;  /* 0x0000001800047202 */ /* 0x002fe40000000f00 */
[----:B------:R-:W-:Y:S01]  /*4ab40*/  MOV R26, 0x4ab70 ;  /* 0x0004ab70001a7802 */ /* 0x000fe20000000f00 */
[----:B--2---:R1:W-:Y:S04]  /*4ab50*/  STL [R1+0x15dc], R32 ;  /* 0x0015dc2001007387 */ /* 0x0043e80000100800 */
[----:B-1----:R-:W-:Y:S05]  /*4ab60*/  CALL.REL.NOINC `($_ZN7cutlass13device_kernelIN5flash19enable_sm80_to_sm89INS1_16FlashAttnBwdSm80INS1_25CollectiveMainloopBwdSm80ILi2ELi2EN4cute5tupleIJNS5_1CILi128EEES8_NS7_ILi64EEEEEENS_6half_tEfNS_4arch4Sm80ELb0ELb1ELb1ELb1ELb1ELb0ELb0ELb0ELi2ELi4ELi4ELi4ELb0EEENS1_21CollectiveEpilogueBwdISA_SB_SD_Li256ELb1ELb0ELi2EEENS1_19SingleTileSchedulerILb1ELb0ELb0ELi128EEEEEEEEEvNT_6ParamsE$_ZN4cute3eso3ESOILb1ELb0EJNS_1CILi1EEENS_5tupleIJNS2_ILi8EEEiiEEENS2_ILi64EEENS4_IJiNS2_ILi144EEENS2_ILi288EEEEEENS2_ILi512EEEEEC2ERKS3_RKS6_RKS7_RKSA_RKSB_) ;  /* 0xfffbd92000007944 */ /* 0x002fea0003c3ffff */
[----:B-1----:R1:W5:Y:S04]  /*4ab70*/  LDL R5, [R1+0x1598] ;  /* 0x0015980001057983 */ /* 0x0023680000100800 */
[----:B------:R1:W5:Y:S01]  /*4ab80*/  LDL.64 R2, [R1+0x1590] ;  /* 0x0015900001027983 */ /* 0x0003620000100a00 */
[----:B------:R-:W-:-:S03]  /*4ab90*/  MOV R26, 0x4abb0 ;  /* 0x0004abb0001a7802 */ /* 0x000fc60000000f00 */
[----:B-1---5:R-:W-:Y:S05]  /*4aba0*/  CALL.REL.NOINC `($_ZN7cutlass13device_kernelIN5flash19enable_sm80_to_sm89INS1_16FlashAttnBwdSm80INS1_25CollectiveMainloopBwdSm80ILi2ELi2EN4cute5tupleIJNS5_1CILi128EEES8_NS7_ILi64EEEEEENS_6half_tEfNS_4arch4Sm80ELb0ELb1ELb1ELb1ELb1ELb0ELb0ELb0ELi2ELi4ELi4ELi4ELb0EEENS1_21CollectiveEpilogueBwdISA_SB_SD_Li256ELb1ELb0ELi2EEENS1_19SingleTileSchedulerILb1ELb0ELb0ELi128EEEEEEEEEvNT_6ParamsE$_ZN4cute5tupleIJNS0_IJNS_1CILi8EEENS0_IJNS1_ILi2EEES3_S3_EEENS1_ILi1EEES4_S5_EEENS0_IJS5_NS0_IJS2_iiEEENS1_ILi64EEENS0_IJiNS1_ILi144EEENS1_ILi288EEEEEENS1_ILi512EEEEEEEEC2ERKS6_RKSD_) ;  /* 0xfffbf5c000007944 */ /* 0x022fea0003c3ffff */
[----:B------:R2:W5:Y:S04]  /*4abb0*/  LDL R24, [R1+0x1598] ;  /* 0x0015980001187983 */ /* 0x0005680000100800 */
[----:B-1----:R2:W5:Y:S01]  /*4abc0*/  LDL.64 R2, [R1+0x1590] ;  /* 0x0015900001027983 */ /* 0x0025620000100a00 */
[----:B------:R-:W-:-:S03]  /*4abd0*/  MOV R4, 0x4abf0 ;  /* 0x0004abf000047802 */ /* 0x000fc60000000f00 */
[----:B--2--5:R-:W-:Y:S05]  /*4abe0*/  CALL.REL.NOINC `($_ZN7cutlass13device_kernelIN5flash19enable_sm80_to_sm89INS1_16FlashAttnBwdSm80INS1_25CollectiveMainloopBwdSm80ILi2ELi2EN4cute5tupleIJNS5_1CILi128EEES8_NS7_ILi64EEEEEENS_6half_tEfNS_4arch4Sm80ELb0ELb1ELb1ELb1ELb1ELb0ELb0ELb0ELi2ELi4ELi4ELi4ELb0EEENS1_21CollectiveEpilogueBwdISA_SB_SD_Li256ELb1ELb0ELi2EEENS1_19SingleTileSchedulerILb1ELb0ELb0ELi128EEEEEEEEEvNT_6ParamsE$_ZZN4cute7flattenINS_5tupleIJNS_1CILi1EEENS1_IJNS2_ILi8EEEiiEEENS2_ILi64EEENS1_IJiNS2_ILi144EEENS2_ILi288EEEEEENS2_ILi512EEEEEEEEDaRKT_ENKUlRKT_E_clIS5_EEDaSH_) ;  /* 0xfffc04c000007944 */ /* 0x024fea0003c3ffff */
[----:B------:R-:W-:Y:S02]  /*4abf0*/  MOV R3, R24 ;  /* 0x0000001800037202 */ /* 0x000fe40000000f00 */
[----:B------:R-:W-:-:S02]  /*4ac00*/  MOV R4, 0x4ac20 ;  /* 0x0004ac2000047802 */ /* 0x000fc40000000f00 */
[----:B------:R-:W-:Y:S05]  /*4ac10*/  CALL.REL.NOINC `($_ZN7cutlass13device_kernelIN5flash19enable_sm80_to_sm89INS1_16FlashAttnBwdSm80INS1_25CollectiveMainloopBwdSm80ILi2ELi2EN4cute5tupleIJNS5_1CILi128EEES8_NS7_ILi64EEEEEENS_6half_tEfNS_4arch4Sm80ELb0ELb1ELb1ELb1ELb1ELb0ELb0ELb0ELi2ELi4ELi4ELi4ELb0EEENS1_21CollectiveEpilogueBwdISA_SB_SD_Li256ELb1ELb0ELi2EEENS1_19SingleTileSchedulerILb1ELb0ELb0ELi128EEEEEEEEEvNT_6ParamsE$_ZZN4cute7flattenINS_5tupleIJNS_1CILi1EEENS1_IJNS2_ILi8EEEiiEEENS2_ILi64EEENS1_IJiNS2_ILi144EEENS2_ILi288EEEEEENS2_ILi512EEEEEEEEDaRKT_ENKUlRKT_E_clIS9_EEDaSH_) ;  /* 0xfffc04d000007944 */ /* 0x000fea0003c3ffff */
[----:B------:R-:W-:Y:S02]  /*4ac20*/  MOV R4, R2 ;  /* 0x0000000200047202 */ /* 0x000fe40000000f00 */
[----:B------:R-:W-:-:S02]  /*4ac30*/  MOV R2, 0x4ac50 ;  /* 0x0004ac5000027802 */ /* 0x000fc40000000f00 */
[----:B------:R-:W-:Y:S05]  /*4ac40*/  CALL.REL.NOINC `($_ZN7cutlass13device_kernelIN5flash19enable_sm80_to_sm89INS1_16FlashAttnBwdSm80INS1_25CollectiveMainloopBwdSm80ILi2ELi2EN4cute5tupleIJNS5_1CILi128EEES8_NS7_ILi64EEEEEENS_6half_tEfNS_4arch4Sm80ELb0ELb1ELb1ELb1ELb1ELb0ELb0ELb0ELi2ELi4ELi4ELi4ELb0EEENS1_21CollectiveEpilogueBwdISA_SB_SD_Li256ELb1ELb0ELi2EEENS1_19SingleTileSchedulerILb1ELb0ELb0ELi128EEEEEEEEEvNT_6ParamsE$_ZZN4cute12filter_tupleINS_5tupleIJNS_1CILi1EEENS1_IJNS2_ILi8EEEiiEEENS2_ILi64EEENS1_IJiNS2_ILi144EEENS2_ILi288EEEEEENS2_ILi512EEEEEEZNS_7flattenISB_EEDaRKT_EUlRKT_E_EEDaSF_OT0_ENKUlDpSI_E_clIJNS1_IJS3_EEES5_NS1_IJS6_EEES9_NS1_IJSA_EEEEEEDaSM_) ;  /* 0xfffbfa9000007944 */ /* 0x000fea0003c3ffff */
[----:B------:R-:W-:Y:S02]  /*4ac50*/  MOV R26, 0x4ac70 ;  /* 0x0004ac70001a7802 */ /* 0x000fe40000000f00 */
[----:B------:R-:W-:Y:S05]  /*4ac60*/  CALL.REL.NOINC `($_ZN7cutlass13device_kernelIN5flash19enable_sm80_to_sm89INS1_16FlashAttnBwdSm80INS1_25CollectiveMainloopBwdSm80ILi2ELi2EN4cute5tupleIJNS5_1CILi128EEES8_NS7_ILi64EEEEEENS_6half_tEfNS_4arch4Sm80ELb0ELb1ELb1ELb1ELb1ELb0ELb0ELb0ELi2ELi4ELi4ELi4ELb0EEENS1_21CollectiveEpilogueBwdISA_SB_SD_Li256ELb1ELb0ELi2EEENS1_19SingleTileSchedulerILb1ELb0ELb0ELi128EEEEEEEEEvNT_6ParamsE$_ZN4cute3eso3ESOILb0ELb1EJiNS_1CILi144EEENS2_ILi512EEEEEC2ERKiRKS3_RKS4_) ;  /* 0xfffbd48000007944 */ /* 0x000fea0003c3ffff */
[----:B------:R-:W2:Y:S01]  /*4ac70*/  LDL R24, [R1+0x1590] ;  /* 0x0015900001187983 */ /* 0x000ea20000100800 */
[----:B-1----:R-:W-:-:S02]  /*4ac80*/  MOV R2, R13 ;  /* 0x0000000d00027202 */ /* 0x002fc40000000f00 */
[----:B------:R-:W-:Y:S01]  /*4ac90*/  MOV R34, 0x4acc0 ;  /* 0x0004acc000227802 */ /* 0x000fe20000000f00 */
[----:B--2---:R1:W-:Y:S04]  /*4aca0*/  STL [R1+0x15c4], R24 ;  /* 0x0015c41801007387 */ /* 0x0043e80000100800 */
[----:B-1----:R-:W-:Y:S05]  /*4acb0*/  CALL.REL.NOINC `($_ZN7cutlass13device_kernelIN5flash19enable_sm80_to_sm89INS1_16FlashAttnBwdSm80INS1_25CollectiveMainloopBwdSm80ILi2ELi2EN4cute5tupleIJNS5_1CILi128EEES8_NS7_ILi64EEEEEENS_6half_tEfNS_4arch4Sm80ELb0ELb1ELb1ELb1ELb1ELb0ELb0ELb0ELi2ELi4ELi4ELi4ELb0EEENS1_21CollectiveEpilogueBwdISA_SB_SD_Li256ELb1ELb0ELi2EEENS1_19SingleTileSchedulerILb1ELb0ELb0ELi128EEEEEEEEEvNT_6ParamsE$_ZN4cute3eso3ESOILb0ELb0EJiiNS_1CILi144EEENS2_ILi512EEEEEC2ERKiS7_RKS3_RKS4_) ;  /* 0xfffbcfd000007944 */ /* 0x002fea0003c3ffff */
[----:B-1----:R-:W2:Y:S01]  /*4acc0*/  LDL.64 R2, [R1+0x1590] ;  /* 0x0015900001027983 */ /* 0x002ea20000100a00 */
[----:B------:R-:W-:Y:S02]  /*4acd0*/  IADD3 R5, R10, 0x240, RZ ;  /* 0x000002400a057810 */ /* 0x000fe40007ffe0ff */
[----:B------:R-:W-:Y:S01]  /*4ace0*/  MOV R26, 0x4ad20 ;  /* 0x0004ad20001a7802 */ /* 0x000fe20000000f00 */
[----:B--2---:R1:W-:Y:S04]  /*4acf0*/  STL [R1+0x15bc], R2 ;  /* 0x0015bc0201007387 */ /* 0x0043e80000100800 */
[----:B------:R1:W-:Y:S02]  /*4ad00*/  STL [R1+0x15c0], R3 ;  /* 0x0015c00301007387 */ /* 0x0003e40000100800 */
[----:B-1----:R-:W-:Y:S05]  /*4ad10*/  CALL.REL.NOINC `($_ZN7cutlass13device_kernelIN5flash19enable_sm80_to_sm89INS1_16FlashAttnBwdSm80INS1_25CollectiveMainloopBwdSm80ILi2ELi2EN4cute5tupleIJNS5_1CILi128EEES8_NS7_ILi64EEEEEENS_6half_tEfNS_4arch4Sm80ELb0ELb1ELb1ELb1ELb1ELb0ELb0ELb0ELi2ELi4ELi4ELi4ELb0EEENS1_21CollectiveEpilogueBwdISA_SB_SD_Li256ELb1ELb0ELi2EEENS1_19SingleTileSchedulerILb1ELb0ELb0ELi128EEEEEEEEEvNT_6ParamsE$_ZN4cute3eso3ESOILb0ELb0EJiiiNS_1CILi144EEENS2_ILi512EEEEEC2ERKiS7_S7_RKS3_RKS4_) ;  /* 0xfffbd10000007944 */ /* 0x002fea0003c3ffff */
[----:B-1----:R-:W2:Y:S04]  /*4ad20*/  LDL.64 R2, [R1+0x1580] ;  /* 0x0015800001027983 */ /* 0x002ea80000100a00 */
[----:B------:R-:W3:Y:S01]  /*4ad30*/  LDL R12, [R1+0x1588] ;  /* 0x00158800010c7983 */ /* 0x000ee20000100800 */
[----:B------:R-:W-:-:S03]  /*4ad40*/  MOV R4, 0x4ad80 ;  /* 0x0004ad8000047802 */ /* 0x000fc60000000f00 */
[----:B--2---:R1:W-:Y:S04]  /*4ad50*/  STL.64 [R1+0x1590], R2 ;  /* 0x0015900201007387 */ /* 0x0043e80000100a00 */
[----:B---3--:R1:W-:Y:S02]  /*4ad60*/  STL [R1+0x1598], R12 ;  /* 0x0015980c01007387 */ /* 0x0083e40000100800 */
[----:B-1----:R-:W-:Y:S05]  /*4ad70*/  CALL.REL.NOINC `($_ZN7cutlass13device_kernelIN5flash19enable_sm80_to_sm89INS1_16FlashAttnBwdSm80INS1_25CollectiveMainloopBwdSm80ILi2ELi2EN4cute5tupleIJNS5_1CILi128EEES8_NS7_ILi64EEEEEENS_6half_tEfNS_4arch4Sm80ELb0ELb1ELb1ELb1ELb1ELb0ELb0ELb0ELi2ELi4ELi4ELi4ELb0EEENS1_21CollectiveEpilogueBwdISA_SB_SD_Li256ELb1ELb0ELi2EEENS1_19SingleTileSchedulerILb1ELb0ELb0ELi128EEEEEEEEEvNT_6ParamsE$_ZN4cute3eso3ESOILb1ELb0EJNS_1CILi8EEEiiiNS2_ILi144EEENS2_ILi512EEEEEC2ERKS3_RKiSA_SA_RKS4_RKS5_) ;  /* 0xfffbd9e000007944 */ /* 0x002fea0003c3ffff */
[----:B-1----:R-:W2:Y:S04]  /*4ad80*/  LDL.64 R2, [R1+0x15b0] ;  /* 0x0015b00001027983 */ /* 0x002ea80000100a00 */
[----:B------:R-:W3:Y:S01]  /*4ad90*/  LDL R24, [R1+0x15b8] ;  /* 0x0015b80001187983 */ /* 0x000ee20000100800 */
[C---:B------:R-:W-:Y:S02]  /*4ada0*/  IADD3 R26, R10.reuse, 0x204, RZ ;  /* 0x000002040a1a7810 */ /* 0x040fe40007ffe0ff */
[----:B------:R-:W-:-:S02]  /*4adb0*/  IADD3 R12, R10, 0x208, RZ ;  /* 0x000002080a0c7810 */ /* 0x000fc40007ffe0ff */
[----:B------:R-:W-:Y:S01]  /*4adc0*/  MOV R4, 0x4ae00 ;  /* 0x0004ae0000047802 */ /* 0x000fe20000000f00 */
[----:B--2---:R1:W-:Y:S04]  /*4add0*/  STL.64 [R1+0x1580], R2 ;  /* 0x0015800201007387 */ /* 0x0043e80000100a00 */
[----:B---3--:R1:W-:Y:S02]  /*4ade0*/  STL [R1+0x1588], R24 ;  /* 0x0015881801007387 */ /* 0x0083e40000100800 */
[----:B-1----:R-:W-:Y:S05]  /*4adf0*/  CALL.REL.NOINC `($_ZN7cutlass13device_kernelIN5flash19enable_sm80_to_sm89INS1_16FlashAttnBwdSm80INS1_25CollectiveMainloopBwdSm80ILi2ELi2EN4cute5tupleIJNS5_1CILi128EEES8_NS7_ILi64EEEEEENS_6half_tEfNS_4arch4Sm80ELb0ELb1ELb1ELb1ELb1ELb0ELb0ELb0ELi2ELi4ELi4ELi4ELb0EEENS1_21CollectiveEpilogueBwdISA_SB_SD_Li256ELb1ELb0ELi2EEENS1_19SingleTileSchedulerILb1ELb0ELb0ELi128EEEEEEEEEvNT_6ParamsE$_ZN4cute3eso3ESOILb1ELb0EJNS_1CILi1EEEiiiNS2_ILi144EEENS2_ILi512EEEEEC2ERKS3_RKiSA_SA_RKS4_RKS5_) ;  /* 0xfffbd79000007944 */ /* 0x002fea0003c3ffff */
[----:B-1----:R1:W5:Y:S04]  /*4ae00*/  LDL R5, [R1+0x15b8] ;  /* 0x0015b80001057983 */ /* 0x0023680000100800 */
[----:B------:R1:W5:Y:S01]  /*4ae10*/  LDL.64 R2, [R1+0x15b0] ;  /* 0x0015b00001027983 */ /* 0x0003620000100a00 */
[----:B------:R-:W-:-:S03]  /*4ae20*/  MOV R12, 0x4ae40 ;  /* 0x0004ae40000c7802 */ /* 0x000fc60000000f00 */
[----:B-1---5:R-:W-:Y:S05]  /*4ae30*/  CALL.REL.NOINC `($_ZN7cutlass13device_kernelIN5flash19enable_sm80_to_sm89INS1_16FlashAttnBwdSm80INS1_25CollectiveMainloopBwdSm80ILi2ELi2EN4cute5tupleIJNS5_1CILi128EEES8_NS7_ILi64EEEEEENS_6half_tEfNS_4arch4Sm80ELb0ELb1ELb1ELb1ELb1ELb0ELb0ELb0ELi2ELi4ELi4ELi4ELb0EEENS1_21CollectiveEpilogueBwdISA_SB_SD_Li256ELb1ELb0ELi2EEENS1_19SingleTileSchedulerILb1ELb0ELb0ELi128EEEEEEEEEvNT_6ParamsE$_ZN4cute5tupleIJNS0_IJNS_1CILi16EEENS1_ILi2EEES3_S3_NS1_ILi4EEES3_EEENS0_IJNS1_ILi1EEEiiiNS1_ILi144EEENS1_ILi512EEEEEEEEC2ERKS5_RKS9_) ;  /* 0xfffbf28000007944 */ /* 0x022fea0003c3ffff */
        /* <DEDUP_REMOVED lines=8> */
[----:B-1----:R-:W-:Y:S05]  /*4aec0*/  CALL.REL.NOINC `($_ZN7cutlass13device_kernelIN5flash19enable_sm80_to_sm89INS1_16FlashAttnBwdSm80INS1_25CollectiveMainloopBwdSm80ILi2ELi2EN4cute5tupleIJNS5_1CILi128EEES8_NS7_ILi64EEEEEENS_6half_tEfNS_4arch4Sm80ELb0ELb1ELb1ELb1ELb1ELb0ELb0ELb0ELi2ELi4ELi4ELi4ELb0EEENS1_21CollectiveEpilogueBwdISA_SB_SD_Li256ELb1ELb0ELi2EEENS1_19SingleTileSchedulerILb1ELb0ELb0ELi128EEEEEEEEEvNT_6ParamsE$_ZZN4cute6detail16composition_implINS_5tupleIJNS_1CILi16EEENS3_ILi2EEES5_S5_NS3_ILi4EEES5_EEENS2_IJNS3_ILi1EEEiiiNS3_ILi144EEENS3_ILi512EEEEEENS2_IJNS2_IJS5_S5_EEES6_NS3_ILi8EEEEEENS2_IJNS2_IJNS3_ILi64EEESA_EEES4_NS3_ILi1024EEEEEEEEDaRKT_RKT0_RKT1_RKT2_ENKUlRKT_RKT0_E_clISC_SG_EEDaSX_S10_) ;  /* 0xfffbfe7000007944 */ /* 0x002fea0003c3ffff */
[----:B------:R-:W-:Y:S02]  /*4aed0*/  MOV R2, R14 ;  /* 0x0000000e00027202 */ /* 0x000fe40000000f00 */
[----:B------:R-:W-:Y:S02]  /*4aee0*/  MOV R12, 0x4af00 ;  /* 0x0004af00000c7802 */ /* 0x000fe40000000f00 */
[----:B-----5:R-:W-:Y:S05]  /*4aef0*/  CALL.REL.NOINC `($_ZN7cutlass13device_kernelIN5flash19enable_sm80_to_sm89INS1_16FlashAttnBwdSm80INS1_25CollectiveMainloopBwdSm80ILi2ELi2EN4cute5tupleIJNS5_1CILi128EEES8_NS7_ILi64EEEEEENS_6half_tEfNS_4arch4Sm80ELb0ELb1ELb1ELb1ELb1ELb0ELb0ELb0ELi2ELi4ELi4ELi4ELb0EEENS1_21CollectiveEpilogueBwdISA_SB_SD_Li256ELb1ELb0ELi2EEENS1_19SingleTileSchedulerILb1ELb0ELb0ELi128EEEEEEEEEvNT_6ParamsE$_ZZN4cute6detail16composition_implINS_5tupleIJNS_1CILi16EEENS3_ILi2EEES5_S5_NS3_ILi4EEES5_EEENS2_IJNS3_ILi1EEEiiiNS3_ILi144EEENS3_ILi512EEEEEENS2_IJNS2_IJS5_S5_EEES6_NS3_ILi8EEEEEENS2_IJNS2_IJNS3_ILi64EEESA_EEES4_NS3_ILi1024EEEEEEEEDaRKT_RKT0_RKT1_RKT2_ENKUlRKT_RKT0_E_clIS6_S4_EEDaSX_S10_) ;  /* 0xfffbfde000007944 */ /* 0x020fea0003c3ffff */
[----:B-----5:R2:W-:Y:S01]  /*4af00*/  STL.64 [R1+0x1580], R2 ;  /* 0x0015800201007387 */ /* 0x0205e20000100a00 */
[----:B------:R-:W-:Y:S02]  /*4af10*/  MOV R12, R4 ;  /* 0x00000004000c7202 */ /* 0x000fe40000000f00 */
[----:B------:R-:W-:Y:S02]  /*4af20*/  MOV R4, 0x4af40 ;  /* 0x0004af4000047802 */ /* 0x000fe40000000f00 */
[----:B-12---:R-:W-:Y:S05]  /*4af30*/  CALL.REL.NOINC `($_ZN7cutlass13device_kernelIN5flash19enable_sm80_to_sm89INS1_16FlashAttnBwdSm80INS1_25CollectiveMainloopBwdSm80ILi2ELi2EN4cute5tupleIJNS5_1CILi128EEES8_NS7_ILi64EEEEEENS_6half_tEfNS_4arch4Sm80ELb0ELb1ELb1ELb1ELb1ELb0ELb0ELb0ELi2ELi4ELi4ELi4ELb0EEENS1_21CollectiveEpilogueBwdISA_SB_SD_Li256ELb1ELb0ELi2EEENS1_19SingleTileSchedulerILb1ELb0ELb0ELi128EEEEEEEEEvNT_6ParamsE$_ZN4cute3eso3ESOILb0ELb0EJNS_5tupleIJiNS_1CILi512EEEEEENS2_IJiiEEENS3_ILi1024EEEEEC2ERKS5_RKS6_RKS7_) ;  /* 0xfffbc2c000007944 */ /* 0x006fea0003c3ffff */
[----:B------:R2:W5:Y:S04]  /*4af40*/  LDL R5, [R1+0x1598] ;  /* 0x0015980001057983 */ /* 0x0005680000100800 */
[----:B-1----:R2:W5:Y:S01]  /*4af50*/  LDL.64 R2, [R1+0x1590] ;  /* 0x0015900001027983 */ /* 0x0025620000100a00 */
[----:B------:R-:W-:-:S03]  /*4af60*/  MOV R12, 0x4af80 ;  /* 0x0004af80000c7802 */ /* 0x000fc60000000f00 */
[----:B--2--5:R-:W-:Y:S05]  /*4af70*/  CALL.REL.NOINC `($_ZN7cutlass13device_kernelIN5flash19enable_sm80_to_sm89INS1_16FlashAttnBwdSm80INS1_25CollectiveMainloopBwdSm80ILi2ELi2EN4cute5tupleIJNS5_1CILi128EEES8_NS7_ILi64EEEEEENS_6half_tEfNS_4arch4Sm80ELb0ELb1ELb1ELb1ELb1ELb0ELb0ELb0ELi2ELi4ELi4ELi4ELb0EEENS1_21CollectiveEpilogueBwdISA_SB_SD_Li256ELb1ELb0ELi2EEENS1_19SingleTileSchedulerILb1ELb0ELb0ELi128EEEEEEEEEvNT_6ParamsE$_ZN4cute5tupleIJNS0_IJNS0_IJNS_1CILi2EEES2_EEES3_NS1_ILi8EEEEEENS0_IJNS0_IJiNS1_ILi512EEEEEENS0_IJiiEEENS1_ILi1024EEEEEEEEC2ERKS5_RKSA_) ;  /* 0xfffbeec000007944 */ /* 0x024fea0003c3ffff */
        /* <DEDUP_REMOVED lines=48> */
[----:B-1---5:R-:W-:Y:S05]  /*4b280*/  CALL.REL.NOINC `($_ZN7cutlass13device_kernelIN5flash19enable_sm80_to_sm89INS1_16FlashAttnBwdSm80INS1_25CollectiveMainloopBwdSm80ILi2ELi2EN4cute5tupleIJNS5_1CILi128EEES8_NS7_ILi64EEEEEENS_6half_tEfNS_4arch4Sm80ELb0ELb1ELb1ELb1ELb1ELb0ELb0ELb0ELi2ELi4ELi4ELi4ELb0EEENS1_21CollectiveEpilogueBwdISA_SB_SD_Li256ELb1ELb0ELi2EEENS1_19SingleTileSchedulerILb1ELb0ELb0ELi128EEEEEEEEEvNT_6ParamsE$_ZN4cute3eso3ESOILb1ELb0EJNS_6LayoutINS_5tupleIJNS3_IJNS_1CILi8EEENS4_ILi1EEEEEENS4_ILi2EEENS3_IJNS4_ILi4EEES8_EEEEEENS3_IJNS3_IJS6_NS4_ILi0EEEEEES5_NS3_IJNS4_ILi32EEENS4_ILi16EEEEEEEEEEENS_10ViewEngineIPN7cutlass6half_tEEEEEC2ERKSI_RKSN_) ;  /* 0xfffbe70000007944 */ /* 0x022fea0003c3ffff */
[----:B------:R2:W5:Y:S01]  /*4b290*/  LDL.64 R90, [R1+0x1580] ;  /* 0x00158000015a7983 */ /* 0x0005620000100a00 */
[----:B------:R-:W-:-:S02]  /*4b2a0*/  MOV R3, R8 ;  /* 0x0000000800037202 */ /* 0x000fc40000000f00 */
[----:B-1----:R-:W-:Y:S02]  /*4b2b0*/  MOV R10, 0x4b2d0 ;  /* 0x0004b2d0000a7802 */ /* 0x002fe40000000f00 */
[----:B--2--5:R-:W-:Y:S05]  /*4b2c0*/  CALL.REL.NOINC `($_ZN7cutlass13device_kernelIN5flash19enable_sm80_to_sm89INS1_16FlashAttnBwdSm80INS1_25CollectiveMainloopBwdSm80ILi2ELi2EN4cute5tupleIJNS5_1CILi128EEES8_NS7_ILi64EEEEEENS_6half_tEfNS_4arch4Sm80ELb0ELb1ELb1ELb1ELb1ELb0ELb0ELb0ELi2ELi4ELi4ELi4ELb0EEENS1_21CollectiveEpilogueBwdISA_SB_SD_Li256ELb1ELb0ELi2EEENS1_19SingleTileSchedulerILb1ELb0ELb0ELi128EEEEEEEEEvNT_6ParamsE$_ZN4cute3eso3ESOILb1ELb0EJNS_6LayoutINS_5tupleIJNS3_IJNS3_IJNS_1CILi4EEENS4_ILi2EEEEEENS4_ILi1EEEEEES6_NS4_ILi8EEEEEENS3_IJNS3_IJNS3_IJS8_NS4_ILi32EEEEEENS4_ILi0EEEEEENS4_ILi64EEES5_EEEEENS_10ViewEngineIPN7cutlass6half_tEEEEEC2ERKSI_RKSN_) ;  /* 0xfffbd85000007944 */ /* 0x024fea0003c3ffff */
[----:B------:R2:W5:Y:S04]  /*4b2d0*/  LDL.64 R88, [R1+0x1580] ;  /* 0x0015800001587983 */ /* 0x0005680000100a00 */
[----:B-1----:R2:W5:Y:S01]  /*4b2e0*/  LD.E.64 R2, [R94.64+0x8] ;  /* 0x000008085e027980 */ /* 0x002562000c101b00 */
[----:B------:R-:W-:Y:S02]  /*4b2f0*/  MOV R38, R82 ;  /* 0x0000005200267202 */ /* 0x000fe40000000f00 */
[----:B------:R-:W-:Y:S02]  /*4b300*/  MOV R46, 0x4b320 ;  /* 0x0004b320002e7802 */ /* 0x000fe40000000f00 */
[----:B--2--5:R-:W-:Y:S05]  /*4b310*/  CALL.REL.NOINC `($_ZN7cutlass13device_kernelIN5flash19enable_sm80_to_sm89INS1_16FlashAttnBwdSm80INS1_25CollectiveMainloopBwdSm80ILi2ELi2EN4cute5tupleIJNS5_1CILi128EEES8_NS7_ILi64EEEEEENS_6half_tEfNS_4arch4Sm80ELb0ELb1ELb1ELb1ELb1ELb0ELb0ELb0ELi2ELi4ELi4ELi4ELb0EEENS1_21CollectiveEpilogueBwdISA_SB_SD_Li256ELb1ELb0ELi2EEENS1_19SingleTileSchedulerILb1ELb0ELb0ELi128EEEEEEEEEvNT_6ParamsE$_ZN4cute8smem_ptrIPN7cutlass6half_tEECI1NS_12iter_adaptorIS3_S4_EEES3_) ;  /* 0xfffbf06000007944 */ /* 0x024fea0003c3ffff */
[----:B-1----:R1:W5:Y:S01]  /*4b320*/  LDL.64 R2, [R1+0x1580] ;  /* 0x0015800001027983 */ /* 0x0023620000100a00 */
[----:B------:R-:W-:-:S03]  /*4b330*/  MOV R38, 0x4b350 ;  /* 0x0004b35000267802 */ /* 0x000fc60000000f00 */
[----:B-1---5:R-:W-:Y:S05]  /*4b340*/  CALL.REL.NOINC `($_ZN7cutlass13device_kernelIN5flash19enable_sm80_to_sm89INS1_16FlashAttnBwdSm80INS1_25CollectiveMainloopBwdSm80ILi2ELi2EN4cute5tupleIJNS5_1CILi128EEES8_NS7_ILi64EEEEEENS_6half_tEfNS_4arch4Sm80ELb0ELb1ELb1ELb1ELb1ELb0ELb0ELb0ELi2ELi4ELi4ELi4ELb0EEENS1_21CollectiveEpilogueBwdISA_SB_SD_Li256ELb1ELb0ELi2EEENS1_19SingleTileSchedulerILb1ELb0ELb0ELi128EEEEEEEEEvNT_6ParamsE$_ZN4cute3eso3ESOILb1ELb0EJNS_6LayoutINS_5tupleIJNS3_IJNS_1CILi8EEENS4_ILi1EEEEEENS4_ILi2EEEEEENS3_IJNS3_IJS6_NS4_ILi0EEEEEENS4_ILi4096EEEEEEEENS_10ViewEngineINS_8smem_ptrIPN7cutlass6half_tEEEEEEEC2ERKSE_RKSL_) ;  /* 0xfffbe43000007944 */ /* 0x022fea0003c3ffff */
[----:B-1----:R1:W5:Y:S01]  /*4b350*/  LDL.64 R36, [R1+0x1580] ;  /* 0x0015800001247983 */ /* 0x0023620000100a00 */
[----:B------:R-:W-:Y:S01]  /*4b360*/  IMAD.MOV.U32 R38, RZ, RZ, R90 ;  /* 0x000000ffff267224 */ /* 0x000fe200078e005a */
[----:B------:R-:W-:-:S02]  /*4b370*/  MOV R39, R91 ;  /* 0x0000005b00277202 */ /* 0x000fc40000000f00 */
[----:B------:R-:W-:Y:S02]  /*4b380*/  MOV R48, 0x4b3a0 ;  /* 0x0004b3a000307802 */ /* 0x000fe40000000f00 */
[----:B-1---5:R-:W-:Y:S05]  /*4b390*/  CALL.REL.NOINC `($_ZN7cutlass13device_kernelIN5flash19enable_sm80_to_sm89INS1_16FlashAttnBwdSm80INS1_25CollectiveMainloopBwdSm80ILi2ELi2EN4cute5tupleIJNS5_1CILi128EEES8_NS7_ILi64EEEEEENS_6half_tEfNS_4arch4Sm80ELb0ELb1ELb1ELb1ELb1ELb0ELb0ELb0ELi2ELi4ELi4ELi4ELb0EEENS1_21CollectiveEpilogueBwdISA_SB_SD_Li256ELb1ELb0ELi2EEENS1_19SingleTileSchedulerILb1ELb0ELb0ELi128EEEEEEEEEvNT_6ParamsE$_ZN4cute3eso3ESOILb1ELb0EJNS_6LayoutINS_5tupleIJNS3_IJNS_1CILi8EEENS4_ILi1EEEEEENS4_ILi2EEEEEENS3_IJNS3_IJS6_NS4_ILi0EEEEEES5_EEEEENS_10ViewEngineIPN7cutlass6half_tEEEEEC2ERKSD_RKSI_) ;  /* 0xfffbe57000007944 */ /* 0x022fea0003c3ffff */
[----:B------:R2:W5:Y:S01]  /*4b3a0*/  LDL.64 R2, [R1+0x1580] ;  /* 0x0015800001027983 */ /* 0x0005620000100a00 */
[----:B-1----:R-:W-:-:S03]  /*4b3b0*/  MOV R46, 0x4b3d0 ;  /* 0x0004b3d0002e7802 */ /* 0x002fc60000000f00 */
[----:B--2--5:R-:W-:Y:S05]  /*4b3c0*/  CALL.REL.NOINC `($_ZN7cutlass13device_kernelIN5flash19enable_sm80_to_sm89INS1_16FlashAttnBwdSm80INS1_25CollectiveMainloopBwdSm80ILi2ELi2EN4cute5tupleIJNS5_1CILi128EEES8_NS7_ILi64EEEEEENS_6half_tEfNS_4arch4Sm80ELb0ELb1ELb1ELb1ELb1ELb0ELb0ELb0ELi2ELi4ELi4ELi4ELb0EEENS1_21CollectiveEpilogueBwdISA_SB_SD_Li256ELb1ELb0ELi2EEENS1_19SingleTileSchedulerILb1ELb0ELb0ELi128EEEEEEEEEvNT_6ParamsE$_ZN4cute3eso3ESOILb1ELb0EJNS_6LayoutINS_5tupleIJNS3_IJNS_1CILi8EEENS4_ILi1EEEEEENS3_IJNS4_ILi2EEEEEEEEENS3_IJNS3_IJS6_NS4_ILi0EEEEEENS3_IJNS4_ILi4096EEEEEEEEEEENS_10ViewEngineINS_8smem_ptrIPN7cutlass6half_tEEEEEEEC2ERKSG_RKSN_) ;  /* 0xfffbe1b000007944 */ /* 0x024fea0003c3ffff */
[----:B-1----:R1:W5:Y:S01]  /*4b3d0*/  LDL.64 R36, [R1+0x1580] ;  /* 0x0015800001247983 */ /* 0x0023620000100a00 */
[----:B------:R-:W-:-:S03]  /*4b3e0*/  MOV R46, 0x4b400 ;  /* 0x0004b400002e7802 */ /* 0x000fc60000000f00 */
[----:B-1---5:R-:W-:Y:S05]  /*4b3f0*/  CALL.REL.NOINC `($_ZN7cutlass13device_kernelIN5flash19enable_sm80_to_sm89INS1_16FlashAttnBwdSm80INS1_25CollectiveMainloopBwdSm80ILi2ELi2EN4cute5tupleIJNS5_1CILi128EEES8_NS7_ILi64EEEEEENS_6half_tEfNS_4arch4Sm80ELb0ELb1ELb1ELb1ELb1ELb0ELb0ELb0ELi2ELi4ELi4ELi4ELb0EEENS1_21CollectiveEpilogueBwdISA_SB_SD_Li256ELb1ELb0ELi2EEENS1_19SingleTileSchedulerILb1ELb0ELb0ELi128EEEEEEEEEvNT_6ParamsE$_ZN4cute3eso3ESOILb1ELb0EJNS_6LayoutINS_5tupleIJNS3_IJNS_1CILi8EEENS4_ILi1EEEEEENS3_IJNS4_ILi2EEEEEEEEENS3_IJNS3_IJS6_NS4_ILi0EEEEEENS3_IJS5_EEEEEEEENS_10ViewEngineIPN7cutlass6half_tEEEEEC2ERKSF_RKSK_) ;  /* 0xfffbe28000007944 */ /* 0x022fea0003c3ffff */
[----:B-1----:R1:W5:Y:S01]  /*4b400*/  LDL.64 R2, [R1+0x1580] ;  /* 0x0015800001027983 */ /* 0x0023620000100a00 */
[----:B------:R-:W-:-:S03]  /*4b410*/  MOV R46, 0x4b430 ;  /* 0x0004b430002e7802 */ /* 0x000fc60000000f00 */
[----:B-1---5:R-:W-:Y:S05]  /*4b420*/  CALL.REL.NOINC `($_ZN7cutlass13device_kernelIN5flash19enable_sm80_to_sm89INS1_16FlashAttnBwdSm80INS1_25CollectiveMainloopBwdSm80ILi2ELi2EN4cute5tupleIJNS5_1CILi128EEES8_NS7_ILi64EEEEEENS_6half_tEfNS_4arch4Sm80ELb0ELb1ELb1ELb1ELb1ELb0ELb0ELb0ELi2ELi4ELi4ELi4ELb0EEENS1_21CollectiveEpilogueBwdISA_SB_SD_Li256ELb1ELb0ELi2EEENS1_19SingleTileSchedulerILb1ELb0ELb0ELi128EEEEEEEEEvNT_6ParamsE$_ZN4cute3eso3ESOILb1ELb0EJNS_6LayoutINS_5tupleIJNS3_IJNS3_IJNS_1CILi8EEENS4_ILi1EEEEEES6_EEENS3_IJNS3_IJS6_S6_EEENS4_ILi2EEEEEEEEENS3_IJNS3_IJNS3_IJS6_NS4_ILi0EEEEEESD_EEENS3_IJNS3_IJSD_SD_EEES5_EEEEEEEENS_10ViewEngineIPN7cutlass6half_tEEEEEC2ERKSJ_RKSO_) ;  /* 0xfffbd88000007944 */ /* 0x022fea0003c3ffff */
[----:B-1----:R1:W5:Y:S01]  /*4b430*/  LDL.64 R38, [R1+0x1580] ;  /* 0x0015800001267983 */ /* 0x0023620000100a00 */
[----:B------:R-:W-:-:S03]  /*4b440*/  MOV R46, 0x4b460 ;  /* 0x0004b460002e7802 */ /* 0x000fc60000000f00 */
[----:B-1---5:R-:W-:Y:S05]  /*4b450*/  CALL.REL.NOINC `($_ZN7cutlass13device_kernelIN5flash19enable_sm80_to_sm89INS1_16FlashAttnBwdSm80INS1_25CollectiveMainloopBwdSm80ILi2ELi2EN4cute5tupleIJNS5_1CILi128EEES8_NS7_ILi64EEEEEENS_6half_tEfNS_4arch4Sm80ELb0ELb1ELb1ELb1ELb1ELb0ELb0ELb0ELi2ELi4ELi4ELi4ELb0EEENS1_21CollectiveEpilogueBwdISA_SB_SD_Li256ELb1ELb0ELi2EEENS1_19SingleTileSchedulerILb1ELb0ELb0ELi128EEEEEEEEEvNT_6ParamsE$_ZN4cute3eso3ESOILb1ELb0EJNS_6LayoutINS_5tupleIJNS3_IJNS3_IJNS_1CILi8EEENS4_ILi1EEEEEES6_EEENS3_IJNS3_IJS6_S6_EEENS4_ILi2EEEEEEEEENS3_IJNS3_IJNS3_IJS6_NS4_ILi0EEEEEESD_EEENS3_IJNS3_IJSD_SD_EEENS4_ILi4096EEEEEEEEEEENS_10ViewEngineINS_8smem_ptrIPN7cutlass6half_tEEEEEEEC2ERKSK_RKSR_) ;  /* 0xfffbd77000007944 */ /* 0x022fea0003c3ffff */
[----:B-1----:R1:W5:Y:S01]  /*4b460*/  LDL.64 R2, [R1+0x1580] ;  /* 0x0015800001027983 */ /* 0x0023620000100a00 */
[----:B------:R-:W-:-:S03]  /*4b470*/  MOV R48, 0x4b490 ;  /* 0x0004b49000307802 */ /* 0x000fc60000000f00 */
[----:B-1---5:R-:W-:Y:S05]  /*4b480*/  CALL.REL.NOINC `($_ZN7cutlass13device_kernelIN5flash19enable_sm80_to_sm89INS1_16FlashAttnBwdSm80INS1_25CollectiveMainloopBwdSm80ILi2ELi2EN4cute5tupleIJNS5_1CILi128EEES8_NS7_ILi64EEEEEENS_6half_tEfNS_4arch4Sm80ELb0ELb1ELb1ELb1ELb1ELb0ELb0ELb0ELi2ELi4ELi4ELi4ELb0EEENS1_21CollectiveEpilogueBwdISA_SB_SD_Li256ELb1ELb0ELi2EEENS1_19SingleTileSchedulerILb1ELb0ELb0ELi128EEEEEEEEEvNT_6ParamsE$_ZN4cute3eso3ESOILb1ELb0EJNS_6LayoutINS_5tupleIJNS3_IJNS_1CILi8EEENS4_ILi1EEEEEENS4_ILi2EEEEEENS3_IJNS3_IJS6_NS4_ILi0EEEEEES5_EEEEENS_10ViewEngineIPN7cutlass6half_tEEEEEC2ERKSD_RKSI_) ;  /* 0xfffbe48000007944 */ /* 0x022fea0003c3ffff */
[----:B------:R2:W5:Y:S01]  /*4b490*/  LDL.64 R8, [R1+0x1580] ;  /* 0x0015800001087983 */ /* 0x0005620000100a00 */
[----:B-1----:R-:W-:Y:S02]  /*4b4a0*/  MOV R38, R82 ;  /* 0x0000005200267202 */ /* 0x002fe40000000f00 */
[----:B------:R-:W-:Y:S02]  /*4b4b0*/  MOV R46, 0x4b4d0 ;  /* 0x0004b4d0002e7802 */ /* 0x000fe40000000f00 */
[----:B--2--5:R-:W-:Y:S05]  /*4b4c0*/  CALL.REL.NOINC `($_ZN7cutlass13device_kernelIN5flash19enable_sm80_to_sm89INS1_16FlashAttnBwdSm80INS1_25CollectiveMainloopBwdSm80ILi2ELi2EN4cute5tupleIJNS5_1CILi128EEES8_NS7_ILi64EEEEEENS_6half_tEfNS_4arch4Sm80ELb0ELb1ELb1ELb1ELb1ELb0ELb0ELb0ELi2ELi4ELi4ELi4ELb0EEENS1_21CollectiveEpilogueBwdISA_SB_SD_Li256ELb1ELb0ELi2EEENS1_19SingleTileSchedulerILb1ELb0ELb0ELi128EEEEEEEEEvNT_6ParamsE$_ZN4cute8smem_ptrIPN7cutlass6half_tEECI1NS_12iter_adaptorIS3_S4_EEES3_) ;  /* 0xfffbeeb000007944 */ /* 0x024fea0003c3ffff */
[----:B-1----:R1:W5:Y:S01]  /*4b4d0*/  LDL.64 R2, [R1+0x1580] ;  /* 0x0015800001027983 */ /* 0x0023620000100a00 */
[----:B------:R-:W-:-:S03]  /*4b4e0*/  MOV R38, 0x4b500 ;  /* 0x0004b50000267802 */ /* 0x000fc60000000f00 */
[----:B-1---5:R-:W-:Y:S05]  /*4b4f0*/  CALL.REL.NOINC `($_ZN7cutlass13device_kernelIN5flash19enable_sm80_to_sm89INS1_16FlashAttnBwdSm80INS1_25CollectiveMainloopBwdSm80ILi2ELi2EN4cute5tupleIJNS5_1CILi128EEES8_NS7_ILi64EEEEEENS_6half_tEfNS_4arch4Sm80ELb0ELb1ELb1ELb1ELb1ELb0ELb0ELb0ELi2ELi4ELi4ELi4ELb0EEENS1_21CollectiveEpilogueBwdISA_SB_SD_Li256ELb1ELb0ELi2EEENS1_19SingleTileSchedulerILb1ELb0ELb0ELi128EEEEEEEEEvNT_6ParamsE$_ZN4cute3eso3ESOILb1ELb0EJNS_6LayoutINS_5tupleIJNS3_IJNS_1CILi8EEENS4_ILi1EEEEEENS4_ILi2EEEEEENS3_IJNS3_IJS6_NS4_ILi0EEEEEENS4_ILi4096EEEEEEEENS_10ViewEngineINS_8smem_ptrIPN7cutlass6half_tEEEEEEEC2ERKSE_RKSL_) ;  /* 0xfffbe28000007944 */ /* 0x022fea0003c3ffff */
[----:B------:R2:W5:Y:S01]  /*4b500*/  LDL.64 R10, [R1+0x1580] ;  /* 0x00158000010a7983 */ /* 0x0005620000100a00 */
[----:B------:R-:W-:-:S02]  /*4b510*/  MOV R47, RZ ;  /* 0x000000ff002f7202 */ /* 0x000fc40000000f00 */
[----:B------:R-:W-:Y:S02]  /*4b520*/  MOV R46, 0x4b540 ;  /* 0x0004b540002e7802 */ /* 0x000fe40000000f00 */
[----:B-12--5:R-:W-:Y:S05]  /*4b530*/  CALL.REL.NOINC `($_ZN7cutlass13device_kernelIN5flash19enable_sm80_to_sm89INS1_16FlashAttnBwdSm80INS1_25CollectiveMainloopBwdSm80ILi2ELi2EN4cute5tupleIJNS5_1CILi128EEES8_NS7_ILi64EEEEEENS_6half_tEfNS_4arch4Sm80ELb0ELb1ELb1ELb1ELb1ELb0ELb0ELb0ELi2ELi4ELi4ELi4ELb0EEENS1_21CollectiveEpilogueBwdISA_SB_SD_Li256ELb1ELb0ELi2EEENS1_19SingleTileSchedulerILb1ELb0ELb0ELi128EEEEEEEEEvNT_6ParamsE$_ZN4cute3eso3ESOILb1ELb0EJNS_10UnderscoreEiEEC2ERKS2_RKi) ;  /* 0xfffbccd000007944 */ /* 0x026fea0003c3ffff */
[----:B------:R-:W2:Y:S01]  /*4b540*/  LDL R37, [R1+0x1580] ;  /* 0x0015800001257983 */ /* 0x000ea20000100800 */
        /* <DEDUP_REMOVED lines=9> */
[----:B------:R-:W-:-:S03]  /*4b5e0*/  MOV R38, 0x4b600 ;  /* 0x0004b60000267802 */ /* 0x000fc60000000f00 */
[----:B-1---5:R-:W-:Y:S05]  /*4b5f0*/  CALL.REL.NOINC `($_ZN7cutlass13device_kernelIN5flash19enable_sm80_to_sm89INS1_16FlashAttnBwdSm80INS1_25CollectiveMainloopBwdSm80ILi2ELi2EN4cute5tupleIJNS5_1CILi128EEES8_NS7_ILi64EEEEEENS_6half_tEfNS_4arch4Sm80ELb0ELb1ELb1ELb1ELb1ELb0ELb0ELb0ELi2ELi4ELi4ELi4ELb0EEENS1_21CollectiveEpilogueBwdISA_SB_SD_Li256ELb1ELb0ELi2EEENS1_19SingleTileSchedulerILb1ELb0ELb0ELi128EEEEEEEEEvNT_6ParamsE$_ZN4cute3eso3ESOILb1ELb0EJNS_6LayoutINS_5tupleIJNS3_IJNS_1CILi8EEENS4_ILi1EEEEEEEEENS3_IJNS3_IJS6_NS4_ILi0EEEEEEEEEEENS_10ViewEngineINS_8smem_ptrIPN7cutlass6half_tEEEEEEEC2ERKSC_RKSJ_) ;  /* 0xfffbdeb000007944 */ /* 0x022fea0003c3ffff */
[----:B-1----:R1:W5:Y:S01]  /*4b600*/  LDL.64 R2, [R1+0x1580] ;  /* 0x0015800001027983 */ /* 0x0023620000100a00 */
[----:B------:R-:W-:Y:S02]  /*4b610*/  MOV R47, RZ ;  /* 0x000000ff002f7202 */ /* 0x000fe40000000f00 */
[----:B------:R-:W-:-:S02]  /*4b620*/  MOV R46, 0x4b640 ;  /* 0x0004b640002e7802 */ /* 0x000fc40000000f00 */
[----:B-1---5:R-:W-:Y:S05]  /*4b630*/  CALL.REL.NOINC `($_ZN7cutlass13device_kernelIN5flash19enable_sm80_to_sm89INS1_16FlashAttnBwdSm80INS1_25CollectiveMainloopBwdSm80ILi2ELi2EN4cute5tupleIJNS5_1CILi128EEES8_NS7_ILi64EEEEEENS_6half_tEfNS_4arch4Sm80ELb0ELb1ELb1ELb1ELb1ELb0ELb0ELb0ELi2ELi4ELi4ELi4ELb0EEENS1_21CollectiveEpilogueBwdISA_SB_SD_Li256ELb1ELb0ELi2EEENS1_19SingleTileSchedulerILb1ELb0ELb0ELi128EEEEEEEEEvNT_6ParamsE$_ZN4cute3eso3ESOILb1ELb0EJNS_10UnderscoreEiEEC2ERKS2_RKi) ;  /* 0xfffbcbd000007944 */ /* 0x022fea0003c3ffff */
[----:B------:R-:W2:Y:S01]  /*4b640*/  LDL R37, [R1+0x1580] ;  /* 0x0015800001257983 */ /* 0x000ea20000100800 */
[----:B------:R-:W-:-:S02]  /*4b650*/  MOV R38, 0x4b680 ;  /* 0x0004b68000267802 */ /* 0x000fc40000000f00 */
[----:B--2---:R-:W-:Y:S02]  /*4b660*/  SHF.L.U32 R37, R37, 0x3, RZ ;  /* 0x0000000325257819 */ /* 0x004fe400000006ff */
[----:B-1----:R-:W-:Y:S05]  /*4b670*/  CALL.REL.NOINC `($_ZN7cutlass13device_kernelIN5flash19enable_sm80_to_sm89INS1_16FlashAttnBwdSm80INS1_25CollectiveMainloopBwdSm80ILi2ELi2EN4cute5tupleIJNS5_1CILi128EEES8_NS7_ILi64EEEEEENS_6half_tEfNS_4arch4Sm80ELb0ELb1ELb1ELb1ELb1ELb0ELb0ELb0ELi2ELi4ELi4ELi4ELb0EEENS1_21CollectiveEpilogueBwdISA_SB_SD_Li256ELb1ELb0ELi2EEENS1_19SingleTileSchedulerILb1ELb0ELb0ELi128EEEEEEEEEvNT_6ParamsE$_ZN4cute3eso3ESOILb1ELb0EJNS_6LayoutINS_5tupleIJNS3_IJNS_1CILi8EEENS4_ILi1EEEEEEEEENS3_IJNS3_IJS6_NS4_ILi0EEEEEEEEEEEiEEC2ERKSC_RKi) ;  /* 0xfffbdec000007944 */ /* 0x002fea0003c3ffff */
[----:B------:R-:W2:Y:S01]  /*4b680*/  LDL R5, [R1+0x1580] ;  /* 0x0015800001057983 */ /* 0x000ea20000100800 */
        /* <DEDUP_REMOVED lines=9> */
[----:B------:R-:W-:-:S03]  /*4b720*/  MOV R46, 0x4b740 ;  /* 0x0004b740002e7802 */ /* 0x000fc60000000f00 */
[----:B-1---5:R-:W-:Y:S05]  /*4b730*/  CALL.REL.NOINC `($_ZN7cutlass13device_kernelIN5flash19enable_sm80_to_sm89INS1_16FlashAttnBwdSm80INS1_25CollectiveMainloopBwdSm80ILi2ELi2EN4cute5tupleIJNS5_1CILi128EEES8_NS7_ILi64EEEEEENS_6half_tEfNS_4arch4Sm80ELb0ELb1ELb1ELb1ELb1ELb0ELb0ELb0ELi2ELi4ELi4ELi4ELb0EEENS1_21CollectiveEpilogueBwdISA_SB_SD_Li256ELb1ELb0ELi2EEENS1_19SingleTileSchedulerILb1ELb0ELb0ELi128EEEEEEEEEvNT_6ParamsE$_ZN4cute8smem_ptrIPN7cutlass9uint128_tEECI1NS_12iter_adaptorIS3_S4_EEES3_) ;  /* 0xfffbec8000007944 */ /* 0x022fea0003c3ffff */
[----:B-1----:R1:W5:Y:S01]  /*4b740*/  LDL.64 R2, [R1+0x1580] ;  /* 0x0015800001027983 */ /* 0x0023620000100a00 */
[----:B------:R-:W-:-:S03]  /*4b750*/  MOV R46, 0x4b770 ;  /* 0x0004b770002e7802 */ /* 0x000fc60000000f00 */
[----:B-1---5:R-:W-:Y:S05]  /*4b760*/  CALL.REL.NOINC `($_ZN7cutlass13device_kernelIN5flash19enable_sm80_to_sm89INS1_16FlashAttnBwdSm80INS1_25CollectiveMainloopBwdSm80ILi2ELi2EN4cute5tupleIJNS5_1CILi128EEES8_NS7_ILi64EEEEEENS_6half_tEfNS_4arch4Sm80ELb0ELb1ELb1ELb1ELb1ELb0ELb0ELb0ELi2ELi4ELi4ELi4ELb0EEENS1_21CollectiveEpilogueBwdISA_SB_SD_Li256ELb1ELb0ELi2EEENS1_19SingleTileSchedulerILb1ELb0ELb0ELi128EEEEEEEEEvNT_6ParamsE$_ZN4cute3eso3ESOILb1ELb0EJNS_6LayoutINS_5tupleIJNS3_IJNS_1CILi1EEES5_EEEEEENS3_IJNS3_IJS5_NS4_ILi0EEEEEEEEEEENS_10ViewEngineINS_8smem_ptrIPN7cutlass9uint128_tEEEEEEEC2ERKSB_RKSI_) ;  /* 0xfffbd7f000007944 */ /* 0x022fea0003c3ffff */
[----:B------:R2:W5:Y:S01]  /*4b770*/  LDL R4, [R1+0x1580] ;  /* 0x0015800001047983 */ /* 0x0005620000100800 */
[----:B-1----:R-:W-:-:S03]  /*4b780*/  MOV R38, 0x4b7a0 ;  /* 0x0004b7a000267802 */ /* 0x002fc60000000f00 */
[----:B--2--5:R-:W-:Y:S05]  /*4b790*/  CALL.REL.NOINC `($_ZN7cutlass13device_kernelIN5flash19enable_sm80_to_sm89INS1_16FlashAttnBwdSm80INS1_25CollectiveMainloopBwdSm80ILi2ELi2EN4cute5tupleIJNS5_1CILi128EEES8_NS7_ILi64EEEEEENS_6half_tEfNS_4arch4Sm80ELb0ELb1ELb1ELb1ELb1ELb0ELb0ELb0ELi2ELi4ELi4ELi4ELb0EEENS1_21CollectiveEpilogueBwdISA_SB_SD_Li256ELb1ELb0ELi2EEENS1_19SingleTileSchedulerILb1ELb0ELb0ELi128EEEEEEEEEvNT_6ParamsE$_ZN4cute3eso3ESOILb1ELb0EJNS_6LayoutINS_5tupleIJNS3_IJNS_1CILi4EEENS4_ILi1EEEEEEEEENS3_IJNS3_IJS6_NS4_ILi0EEEEEEEEEEENS_10ViewEngineIPjEEEEC2ERKSC_RKSF_) ;  /* 0xfffbdcd000007944 */ /* 0x024fea0003c3ffff */
        /* <DEDUP_REMOVED lines=9> */
[----:B-1----:R-:W-:Y:S05]  /*4b830*/  CALL.REL.NOINC `($_ZN7cutlass13device_kernelIN5flash19enable_sm80_to_sm89INS1_16FlashAttnBwdSm80INS1_25CollectiveMainloopBwdSm80ILi2ELi2EN4cute5tupleIJNS5_1CILi128EEES8_NS7_ILi64EEEEEENS_6half_tEfNS_4arch4Sm80ELb0ELb1ELb1ELb1ELb1ELb0ELb0ELb0ELi2ELi4ELi4ELi4ELb0EEENS1_21CollectiveEpilogueBwdISA_SB_SD_Li256ELb1ELb0ELi2EEENS1_19SingleTileSchedulerILb1ELb0ELb0ELi128EEEEEEEEEvNT_6ParamsE$_ZN4cute3eso3ESOILb1ELb0EJNS_10UnderscoreEiEEC2ERKS2_RKi) ;  /* 0xfffbc9d000007944 */ /* 0x002fea0003c3ffff */
[----:B------:R-:W2:Y:S01]  /*4b840*/  LDL R37, [R1+0x1580] ;  /* 0x0015800001257983 */ /* 0x000ea20000100800 */
        /* <DEDUP_REMOVED lines=12> */
[----:B------:R-:W-:Y:S02]  /*4b910*/  MOV R47, 0x1 ;  /* 0x00000001002f7802 */ /* 0x000fe40000000f00 */
[----:B------:R-:W-:Y:S02]  /*4b920*/  MOV R46, 0x4b940 ;  /* 0x0004b940002e7802 */ /* 0x000fe40000000f00 */
[----:B-1---5:R-:W-:Y:S05]  /*4b930*/  CALL.REL.NOINC `($_ZN7cutlass13device_kernelIN5flash19enable_sm80_to_sm89INS1_16FlashAttnBwdSm80INS1_25CollectiveMainloopBwdSm80ILi2ELi2EN4cute5tupleIJNS5_1CILi128EEES8_NS7_ILi64EEEEEENS_6half_tEfNS_4arch4Sm80ELb0ELb1ELb1ELb1ELb1ELb0ELb0ELb0ELi2ELi4ELi4ELi4ELb0EEENS1_21CollectiveEpilogueBwdISA_SB_SD_Li256ELb1ELb0ELi2EEENS1_19SingleTileSchedulerILb1ELb0ELb0ELi128EEEEEEEEEvNT_6ParamsE$_ZN4cute3eso3ESOILb1ELb0EJNS_10UnderscoreEiEEC2ERKS2_RKi) ;  /* 0xfffbc8d000007944 */ /* 0x022fea0003c3ffff */
[----:B------:R-:W2:Y:S01]  /*4b940*/  LDL R37, [R1+0x1580] ;  /* 0x0015800001257983 */ /* 0x000ea20000100800 */
[----:B------:R-:W-:Y:S02]  /*4b950*/  MOV R38, 0x4b980 ;  /* 0x0004b98000267802 */ /* 0x000fe40000000f00 */
[----:B--2---:R-:W-:-:S02]  /*4b960*/  SHF.L.U32 R37, R37, 0x3, RZ ;  /* 0x0000000325257819 */ /* 0x004fc400000006ff */
        /* <DEDUP_REMOVED lines=28> */
[----:B--2--5:R-:W-:Y:S05]  /*4bb30*/  CALL.REL.NOINC `($_ZN7cutlass13device_kernelIN5flash19enable_sm80_to_sm89INS1_16FlashAttnBwdSm80INS1_25CollectiveMainloopBwdSm80ILi2ELi2EN4cute5tupleIJNS5_1CILi128EEES8_NS7_ILi64EEEEEENS_6half_tEfNS_4arch4Sm80ELb0ELb1ELb1ELb1ELb1ELb0ELb0ELb0ELi2ELi4ELi4ELi4ELb0EEENS1_21CollectiveEpilogueBwdISA_SB_SD_Li256ELb1ELb0ELi2EEENS1_19SingleTileSchedulerILb1ELb0ELb0ELi128EEEEEEEEEvNT_6ParamsE$_ZZN4cute5sliceINS_5tupleIJNS_10UnderscoreES2_NS_1CILi0EEEEEENS1_IJNS1_IJNS3_ILi1EEES4_EEEiNS3_ILi1024EEEEEEEEDaRKT_RKT0_ENKUlRKT_RKT0_E_clIS2_iEEDaSI_SL_) ;  /* 0xfffbf0f000007944 */ /* 0x024fea0003c3ffff */
[----:B------:R-:W-:Y:S02]  /*4bb40*/  MOV R2, 0x4bb60 ;  /* 0x0004bb6000027802 */ /* 0x000fe40000000f00 */
[----:B------:R-:W-:Y:S05]  /*4bb50*/  CALL.REL.NOINC `($_ZN7cutlass13device_kernelIN5flash19enable_sm80_to_sm89INS1_16FlashAttnBwdSm80INS1_25CollectiveMainloopBwdSm80ILi2ELi2EN4cute5tupleIJNS5_1CILi128EEES8_NS7_ILi64EEEEEENS_6half_tEfNS_4arch4Sm80ELb0ELb1ELb1ELb1ELb1ELb0ELb0ELb0ELi2ELi4ELi4ELi4ELb0EEENS1_21CollectiveEpilogueBwdISA_SB_SD_Li256ELb1ELb0ELi2EEENS1_19SingleTileSchedulerILb1ELb0ELb0ELi128EEEEEEEEEvNT_6ParamsE$_ZZN4cute12filter_tupleINS_5tupleIJNS_10UnderscoreES2_NS_1CILi0EEEEEENS1_IJNS1_IJNS3_ILi1EEES4_EEEiNS3_ILi1024EEEEEEZNS_5sliceIS5_S9_EEDaRKT_RKT0_EUlRKT_RKT0_E_EEDaSD_SG_OT1_ENKUlDpSJ_E_clIJNS1_IJS7_EEENS1_IJiEEENS1_IJEEEEEEDaSQ_) ;  /* 0xfffbea7000007944 */ /* 0x000fea0003c3ffff */
[----:B------:R-:W-:Y:S02]  /*4bb60*/  MOV R36, 0x4bb80 ;  /* 0x0004bb8000247802 */ /* 0x000fe40000000f00 */
[----:B------:R-:W-:Y:S05]  /*4bb70*/  CALL.REL.NOINC `($_ZN7cutlass13device_kernelIN5flash19enable_sm80_to_sm89INS1_16FlashAttnBwdSm80INS1_25CollectiveMainloopBwdSm80ILi2ELi2EN4cute5tupleIJNS5_1CILi128EEES8_NS7_ILi64EEEEEENS_6half_tEfNS_4arch4Sm80ELb0ELb1ELb1ELb1ELb1ELb0ELb0ELb0ELi2ELi4ELi4ELi4ELb0EEENS1_21CollectiveEpilogueBwdISA_SB_SD_Li256ELb1ELb0ELi2EEENS1_19SingleTileSchedulerILb1ELb0ELb0ELi128EEEEEEEEEvNT_6ParamsE$_ZN4cute5tupleIJNS0_IJNS0_IJNS_1CILi8EEENS1_ILi1EEEEEENS1_ILi2EEEEEENS0_IJNS0_IJS3_NS1_ILi0EEEEEEiEEEEEC2ERKS6_RKS9_) ;  /* 0xfffbe45000007944 */ /* 0x000fea0003c3ffff */
[----:B-1----:R1:W5:Y:S01]  /*4bb80*/  LDL R3, [R1+0x1580] ;  /* 0x0015800001037983 */ /* 0x0023620000100800 */
[----:B------:R-:W-:-:S03]  /*4bb90*/  MOV R12, 0x4bbb0 ;  /* 0x0004bbb0000c7802 */ /* 0x000fc60000000f00 */
[----:B-1---5:R-:W-:Y:S05]  /*4bba0*/  CALL.REL.NOINC `($_ZN7cutlass13device_kernelIN5flash19enable_sm80_to_sm89INS1_16FlashAttnBwdSm80INS1_25CollectiveMainloopBwdSm80ILi2ELi2EN4cute5tupleIJNS5_1CILi128EEES8_NS7_ILi64EEEEEENS_6half_tEfNS_4arch4Sm80ELb0ELb1ELb1ELb1ELb1ELb0ELb0ELb0ELi2ELi4ELi4ELi4ELb0EEENS1_21CollectiveEpilogueBwdISA_SB_SD_Li256ELb1ELb0ELi2EEENS1_19SingleTileSchedulerILb1ELb0ELb0ELi128EEEEEEEEEvNT_6ParamsE$_ZN4cute3eso3ESOILb0ELb1EJNS_6LayoutINS_5tupleIJNS3_IJNS_1CILi8EEENS4_ILi1EEEEEENS4_ILi2EEEEEENS3_IJNS3_IJS6_NS4_ILi0EEEEEEiEEEEESA_EEC2ERKSD_RKSA_) ;  /* 0xfffbc47000007944 */ /* 0x022fea0003c3ffff */
[----:B------:R2:W5:Y:S04]  /*4bbb0*/  LDL R36, [R1+0x1580] ;  /* 0x0015800001247983 */ /* 0x0005680000100800 */
[----:B-1----:R2:W5:Y:S01]  /*4bbc0*/  LD.E.64 R2, [R92.64+0x8] ;  /* 0x000008085c027980 */ /* 0x002562000c101b00 */
[----:B------:R-:W-:-:S02]  /*4bbd0*/  MOV R38, R82 ;  /* 0x0000005200267202 */ /* 0x000fc40000000f00 */
[----:B------:R-:W-:Y:S02]  /*4bbe0*/  MOV R46, 0x4bc00 ;  /* 0x0004bc00002e7802 */ /* 0x000fe40000000f00 */
[----:B--2--5:R-:W-:Y:S05]  /*4bbf0*/  CALL.REL.NOINC `($_ZN7cutlass13device_kernelIN5flash19enable_sm80_to_sm89INS1_16FlashAttnBwdSm80INS1_25CollectiveMainloopBwdSm80ILi2ELi2EN4cute5tupleIJNS5_1CILi128EEES8_NS7_ILi64EEEEEENS_6half_tEfNS_4arch4Sm80ELb0ELb1ELb1ELb1ELb1ELb0ELb0ELb0ELi2ELi4ELi4ELi4ELb0EEENS1_21CollectiveEpilogueBwdISA_SB_SD_Li256ELb1ELb0ELi2EEENS1_19SingleTileSchedulerILb1ELb0ELb0ELi128EEEEEEEEEvNT_6ParamsE$_ZN4cute8smem_ptrIPN7cutlass6half_tEECI1NS_12iter_adaptorIS3_S4_EEES3_) ;  /* 0xfffbe78000007944 */ /* 0x024fea0003c3ffff */
[----:B-1----:R-:W2:Y:S01]  /*4bc00*/  LDL.64 R2, [R1+0x1580] ;  /* 0x0015800001027983 */ /* 0x002ea20000100a00 */
[----:B------:R-:W-:-:S03]  /*4bc10*/  MOV R38, 0x4bc40 ;  /* 0x0004bc4000267802 */ /* 0x000fc60000000f00 */
[----:B--2---:R1:W-:Y:S04]  /*4bc20*/  STL.64 [R1+0x15b0], R2 ;  /* 0x0015b00201007387 */ /* 0x0043e80000100a00 */
[----:B-1----:R-:W-:Y:S05]  /*4bc30*/  CALL.REL.NOINC `($_ZN7cutlass13device_kernelIN5flash19enable_sm80_to_sm89INS1_16FlashAttnBwdSm80INS1_25CollectiveMainloopBwdSm80ILi2ELi2EN4cute5tupleIJNS5_1CILi128EEES8_NS7_ILi64EEEEEENS_6half_tEfNS_4arch4Sm80ELb0ELb1ELb1ELb1ELb1ELb0ELb0ELb0ELi2ELi4ELi4ELi4ELb0EEENS1_21CollectiveEpilogueBwdISA_SB_SD_Li256ELb1ELb0ELi2EEENS1_19SingleTileSchedulerILb1ELb0ELb0ELi128EEEEEEEEEvNT_6ParamsE$_ZN4cute3eso3ESOILb0ELb0EJNS_6LayoutINS_5tupleIJNS3_IJNS_1CILi8EEENS4_ILi1EEEEEENS4_ILi2EEEEEENS3_IJNS3_IJS6_NS4_ILi0EEEEEEiEEEEENS_10ViewEngineINS_8smem_ptrIPN7cutlass6half_tEEEEEEEC2ERKSD_RKSK_) ;  /* 0xfffbbc3000007944 */ /* 0x002fea0003c3ffff */
[----:B------:R2:W5:Y:S04]  /*4bc40*/  LDL R37, [R1+0x1580] ;  /* 0x0015800001257983 */ /* 0x0005680000100800 */
[----:B------:R2:W5:Y:S01]  /*4bc50*/  LDL.64 R4, [R1+0x1588] ;  /* 0x0015880001047983 */ /* 0x0005620000100a00 */
[----:B------:R-:W-:Y:S01]  /*4bc60*/  IMAD.MOV.U32 R38, RZ, RZ, R88 ;  /* 0x000000ffff267224 */ /* 0x000fe200078e0058 */
[----:B-1----:R-:W-:Y:S02]  /*4bc70*/  MOV R3, R89 ;  /* 0x0000005900037202 */ /* 0x002fe40000000f00 */
[----:B------:R-:W-:Y:S02]  /*4bc80*/  MOV R36, 0x4bca0 ;  /* 0x0004bca000247802 */ /* 0x000fe40000000f00 */
[----:B--2--5:R-:W-:Y:S05]  /*4bc90*/  CALL.REL.NOINC `($_ZN7cutlass13device_kernelIN5flash19enable_sm80_to_sm89INS1_16FlashAttnBwdSm80INS1_25CollectiveMainloopBwdSm80ILi2ELi2EN4cute5tupleIJNS5_1CILi128EEES8_NS7_ILi64EEEEEENS_6half_tEfNS_4arch4Sm80ELb0ELb1ELb1ELb1ELb1ELb0ELb0ELb0ELi2ELi4ELi4ELi4ELb0EEENS1_21CollectiveEpilogueBwdISA_SB_SD_Li256ELb1ELb0ELi2EEENS1_19SingleTileSchedulerILb1ELb0ELb0ELi128EEEEEEEEEvNT_6ParamsE$_ZN4cute3eso3ESOILb1ELb0EJNS_6LayoutINS_5tupleIJNS3_IJNS3_IJNS_1CILi4EEENS4_ILi2EEEEEENS4_ILi1EEEEEES6_EEENS3_IJNS3_IJNS3_IJS8_NS4_ILi32EEEEEENS4_ILi0EEEEEENS4_ILi64EEEEEEEENS_10ViewEngineIPN7cutlass6half_tEEEEEC2ERKSH_RKSM_) ;  /* 0xfffbcdd000007944 */ /* 0x024fea0003c3ffff */
[----:B-1----:R1:W5:Y:S01]  /*4bca0*/  LDL.64 R2, [R1+0x1580] ;  /* 0x0015800001027983 */ /* 0x0023620000100a00 */
[----:B------:R-:W-:-:S03]  /*4bcb0*/  MOV R36, 0x4bcd0 ;  /* 0x0004bcd000247802 */ /* 0x000fc60000000f00 */
[----:B-1---5:R-:W-:Y:S05]  /*4bcc0*/  CALL.REL.NOINC `($_ZN7cutlass13device_kernelIN5flash19enable_sm80_to_sm89INS1_16FlashAttnBwdSm80INS1_25CollectiveMainloopBwdSm80ILi2ELi2EN4cute5tupleIJNS5_1CILi128EEES8_NS7_ILi64EEEEEENS_6half_tEfNS_4arch4Sm80ELb0ELb1ELb1ELb1ELb1ELb0ELb0ELb0ELi2ELi4ELi4ELi4ELb0EEENS1_21CollectiveEpilogueBwdISA_SB_SD_Li256ELb1ELb0ELi2EEENS1_19SingleTileSchedulerILb1ELb0ELb0ELi128EEEEEEEEEvNT_6ParamsE$_ZZN4cute4takeILi1ELi2ENS_5tupleIJNS1_IJNS_1CILi1EEENS2_ILi0EEEEEEiEEEEEDaRKT1_ENKUlDpRKT_E_clIJiEEEDaSD_) ;  /* 0xfffbee8000007944 */ /* 0x022fea0003c3ffff */
[----:B------:R-:W-:Y:S02]  /*4bcd0*/  MOV R38, 0x4bcf0 ;  /* 0x0004bcf000267802 */ /* 0x000fe40000000f00 */
[----:B------:R-:W-:Y:S05]  /*4bce0*/  CALL.REL.NOINC `($_ZN7cutlass13device_kernelIN5flash19enable_sm80_to_sm89INS1_16FlashAttnBwdSm80INS1_25CollectiveMainloopBwdSm80ILi2ELi2EN4cute5tupleIJNS5_1CILi128EEES8_NS7_ILi64EEEEEENS_6half_tEfNS_4arch4Sm80ELb0ELb1ELb1ELb1ELb1ELb0ELb0ELb0ELi2ELi4ELi4ELi4ELb0EEENS1_21CollectiveEpilogueBwdISA_SB_SD_Li256ELb1ELb0ELi2EEENS1_19SingleTileSchedulerILb1ELb0ELb0ELi128EEEEEEEEEvNT_6ParamsE$_ZN4cute3eso3ESOILb1ELb0EJNS_5tupleIJNS_1CILi1EEENS3_ILi0EEEEEENS2_IJiEEEEEC2ERKS6_RKS7_) ;  /* 0xfffbcbd000007944 */ /* 0x000fea0003c3ffff */
[----:B-1----:R1:W5:Y:S01]  /*4bcf0*/  LDL R37, [R1+0x1580] ;  /* 0x0015800001257983 */ /* 0x0023620000100800 */
[----:B------:R-:W-:-:S03]  /*4bd00*/  MOV R38, 0x4bd20 ;  /* 0x0004bd2000267802 */ /* 0x000fc60000000f00 */
[----:B-1---5:R-:W-:Y:S05]  /*4bd10*/  CALL.REL.NOINC `($_ZN7cutlass13device_kernelIN5flash19enable_sm80_to_sm89INS1_16FlashAttnBwdSm80INS1_25CollectiveMainloopBwdSm80ILi2ELi2EN4cute5tupleIJNS5_1CILi128EEES8_NS7_ILi64EEEEEENS_6half_tEfNS_4arch4Sm80ELb0ELb1ELb1ELb1ELb1ELb0ELb0ELb0ELi2ELi4ELi4ELi4ELb0EEENS1_21CollectiveEpilogueBwdISA_SB_SD_Li256ELb1ELb0ELi2EEENS1_19SingleTileSchedulerILb1ELb0ELb0ELi128EEEEEEEEEvNT_6ParamsE$_ZN4cute5tupleIJNS0_IJNS0_IJNS_1CILi8EEENS1_ILi1EEEEEENS0_IJNS1_ILi2EEEEEEEEENS0_IJNS0_IJS3_NS1_ILi0EEEEEENS0_IJiEEEEEEEEC2ERKS7_RKSB_) ;  /* 0xfffbe27000007944 */ /* 0x022fea0003c3ffff */
[----:B------:R2:W5:Y:S01]  /*4bd20*/  LDL R40, [R1+0x1580] ;  /* 0x0015800001287983 */ /* 0x0005620000100800 */
[----:B------:R-:W-:-:S03]  /*4bd30*/  MOV R38, 0x4bd60 ;  /* 0x0004bd6000267802 */ /* 0x000fc60000000f00 */
[----:B------:R2:W-:Y:S04]  /*4bd40*/  STL.64 [R1+0x15b0], R4 ;  /* 0x0015b00401007387 */ /* 0x0005e80000100a00 */
[----:B-12--5:R-:W-:Y:S05]  /*4bd50*/  CALL.REL.NOINC `($_ZN7cutlass13device_kernelIN5flash19enable_sm80_to_sm89INS1_16FlashAttnBwdSm80INS1_25CollectiveMainloopBwdSm80ILi2ELi2EN4cute5tupleIJNS5_1CILi128EEES8_NS7_ILi64EEEEEENS_6half_tEfNS_4arch4Sm80ELb0ELb1ELb1ELb1ELb1ELb0ELb0ELb0ELi2ELi4ELi4ELi4ELb0EEENS1_21CollectiveEpilogueBwdISA_SB_SD_Li256ELb1ELb0ELi2EEENS1_19SingleTileSchedulerILb1ELb0ELb0ELi128EEEEEEEEEvNT_6ParamsE$_ZN4cute3eso3ESOILb0ELb0EJNS_6LayoutINS_5tupleIJNS3_IJNS_1CILi8EEENS4_ILi1EEEEEENS3_IJNS4_ILi2EEEEEEEEENS3_IJNS3_IJS6_NS4_ILi0EEEEEENS3_IJiEEEEEEEENS_10ViewEngineINS_8smem_ptrIPN7cutlass6half_tEEEEEEEC2ERKSF_RKSM_) ;  /* 0xfffbbaa000007944 */ /* 0x026fea0003c3ffff */
[----:B------:R2:W5:Y:S04]  /*4bd60*/  LDL R11, [R1+0x1580] ;  /* 0x00158000010b7983 */ /* 0x0005680000100800 */
[----:B------:R2:W5:Y:S01]  /*4bd70*/  LDL.64 R4, [R1+0x1588] ;  /* 0x0015880001047983 */ /* 0x0005620000100a00 */
[----:B------:R-:W-:-:S03]  /*4bd80*/  MOV R38, 0x4bda0 ;  /* 0x0004bda000267802 */ /* 0x000fc60000000f00 */
[----:B-12--5:R-:W-:Y:S05]  /*4bd90*/  CALL.REL.NOINC `($_ZN7cutlass13device_kernelIN5flash19enable_sm80_to_sm89INS1_16FlashAttnBwdSm80INS1_25CollectiveMainloopBwdSm80ILi2ELi2EN4cute5tupleIJNS5_1CILi128EEES8_NS7_ILi64EEEEEENS_6half_tEfNS_4arch4Sm80ELb0ELb1ELb1ELb1ELb1ELb0ELb0ELb0ELi2ELi4ELi4ELi4ELb0EEENS1_21CollectiveEpilogueBwdISA_SB_SD_Li256ELb1ELb0ELi2EEENS1_19SingleTileSchedulerILb1ELb0ELb0ELi128EEEEEEEEEvNT_6ParamsE$_ZN4cute3eso3ESOILb1ELb0EJNS_6LayoutINS_5tupleIJNS3_IJNS3_IJNS_1CILi4EEENS4_ILi2EEEEEENS4_ILi1EEEEEENS3_IJS6_EEEEEENS3_IJNS3_IJNS3_IJS8_NS4_ILi32EEEEEENS4_ILi0EEEEEENS3_IJNS4_ILi64EEEEEEEEEEENS_10ViewEngineIPN7cutlass6half_tEEEEEC2ERKSJ_RKSO_) ;  /* 0xfffbcc9000007944 */ /* 0x026fea0003c3ffff */
[----:B-1----:R1:W5:Y:S01]  /*4bda0*/  LDL.64 R2, [R1+0x1580] ;  /* 0x0015800001027983 */ /* 0x0023620000100a00 */
[----:B------:R-:W-:-:S03]  /*4bdb0*/  MOV R38, 0x4bdd0 ;  /* 0x0004bdd000267802 */ /* 0x000fc60000000f00 */
[----:B-1---5:R-:W-:Y:S05]  /*4bdc0*/  CALL.REL.NOINC `($_ZN7cutlass13device_kernelIN5flash19enable_sm80_to_sm89INS1_16FlashAttnBwdSm80INS1_25CollectiveMainloopBwdSm80ILi2ELi2EN4cute5tupleIJNS5_1CILi128EEES8_NS7_ILi64EEEEEENS_6half_tEfNS_4arch4Sm80ELb0ELb1ELb1ELb1ELb1ELb0ELb0ELb0ELi2ELi4ELi4ELi4ELb0EEENS1_21CollectiveEpilogueBwdISA_SB_SD_Li256ELb1ELb0ELi2EEENS1_19SingleTileSchedulerILb1ELb0ELb0ELi128EEEEEEEEEvNT_6ParamsE$_ZN4cute3eso3ESOILb1ELb0EJNS_6LayoutINS_5tupleIJNS3_IJNS3_IJNS3_IJNS_1CILi4EEENS4_ILi2EEEEEENS4_ILi1EEEEEES8_EEENS3_IJNS3_IJNS3_IJS8_S8_EEES8_EEES6_EEEEEENS3_IJNS3_IJNS3_IJNS3_IJS8_NS4_ILi32EEEEEENS4_ILi0EEEEEESH_EEENS3_IJNS3_IJNS3_IJSH_SH_EEESH_EEENS4_ILi64EEEEEEEEEEENS_10ViewEngineIPN7cutlass6half_tEEEEEC2ERKSP_RKSU_) ;  /* 0xfffbcb3000007944 */ /* 0x022fea0003c3ffff */
[----:B-1----:R1:W5:Y:S01]  /*4bdd0*/  LDL.64 R2, [R1+0x1580] ;  /* 0x0015800001027983 */ /* 0x0023620000100a00 */
[----:B------:R-:W-:-:S03]  /*4bde0*/  MOV R12, 0x4be00 ;  /* 0x0004be00000c7802 */ /* 0x000fc60000000f00 */
[----:B-1---5:R-:W-:Y:S05]  /*4bdf0*/  CALL.REL.NOINC `($_ZN7cutlass13device_kernelIN5flash19enable_sm80_to_sm89INS1_16FlashAttnBwdSm80INS1_25CollectiveMainloopBwdSm80ILi2ELi2EN4cute5tupleIJNS5_1CILi128EEES8_NS7_ILi64EEEEEENS_6half_tEfNS_4arch4Sm80ELb0ELb1ELb1ELb1ELb1ELb0ELb0ELb0ELi2ELi4ELi4ELi4ELb0EEENS1_21CollectiveEpilogueBwdISA_SB_SD_Li256ELb1ELb0ELi2EEENS1_19SingleTileSchedulerILb1ELb0ELb0ELi128EEEEEEEEEvNT_6ParamsE$_ZN4cute5tupleIJNS0_IJNS_1CILi2EEEEEENS0_IJiEEEEEC2ERKS3_RKS4_) ;  /* 0xfffbe33000007944 */ /* 0x022fea0003c3ffff */
[----:B------:R-:W2:Y:S01]  /*4be00*/  LDL R6, [R1+0x15b0] ;  /* 0x0015b00001067983 */ /* 0x000ea20000100800 */
[----:B-1----:R-:W-:-:S03]  /*4be10*/  MOV R10, 0x4be40 ;  /* 0x0004be40000a7802 */ /* 0x002fc60000000f00 */
[----:B--2---:R1:W-:Y:S04]  /*4be20*/  STL [R1+0x1580], R6 ;  /* 0x0015800601007387 */ /* 0x0043e80000100800 */
[----:B-1----:R-:W-:Y:S05]  /*4be30*/  CALL.REL.NOINC `($_ZN7cutlass13device_kernelIN5flash19enable_sm80_to_sm89INS1_16FlashAttnBwdSm80INS1_25CollectiveMainloopBwdSm80ILi2ELi2EN4cute5tupleIJNS5_1CILi128EEES8_NS7_ILi64EEEEEENS_6half_tEfNS_4arch4Sm80ELb0ELb1ELb1ELb1ELb1ELb0ELb0ELb0ELi2ELi4ELi4ELi4ELb0EEENS1_21CollectiveEpilogueBwdISA_SB_SD_Li256ELb1ELb0ELi2EEENS1_19SingleTileSchedulerILb1ELb0ELb0ELi128EEEEEEEEEvNT_6ParamsE$_ZZN4cute14logical_divideINS_5tupleIJNS1_IJNS_1CILi8EEENS2_ILi1EEEEEENS1_IJNS2_ILi2EEEEEEEEENS1_IJNS1_IJS4_NS2_ILi0EEEEEENS1_IJiEEEEEENS1_IJS5_NS_6LayoutIS4_S9_EEEEEEEDaRKNSD_IT_T0_EERKT1_ENKUlRKT_RKT0_E_clINSD_IS7_SB_EESE_EEDaSQ_ST_) ;  /* 0xfffbebe000007944 */ /* 0x002fea0003c3ffff */
[----:B------:R-:W-:Y:S02]  /*4be40*/  MOV R10, R83 ;  /* 0x00000053000a7202 */ /* 0x000fe40000000f00 */
[----:B------:R-:W-:Y:S02]  /*4be50*/  MOV R12, 0x4be70 ;  /* 0x0004be70000c7802 */ /* 0x000fe40000000f00 */
[----:B-----5:R-:W-:Y:S05]  /*4be60*/  CALL.REL.NOINC `($_ZN7cutlass13device_kernelIN5flash19enable_sm80_to_sm89INS1_16FlashAttnBwdSm80INS1_25CollectiveMainloopBwdSm80ILi2ELi2EN4cute5tupleIJNS5_1CILi128EEES8_NS7_ILi64EEEEEENS_6half_tEfNS_4arch4Sm80ELb0ELb1ELb1ELb1ELb1ELb0ELb0ELb0ELi2ELi4ELi4ELi4ELb0EEENS1_21CollectiveEpilogueBwdISA_SB_SD_Li256ELb1ELb0ELi2EEENS1_19SingleTileSchedulerILb1ELb0ELb0ELi128EEEEEEEEEvNT_6ParamsE$_ZN4cute3eso3ESOILb1ELb0EJNS_5tupleIJNS2_IJNS_1CILi1EEENS3_ILi0EEEEEENS2_IJS5_S5_EEEEEENS2_IJS5_iEEEEEC2ERKS8_RKS9_) ;  /* 0xfffbc99000007944 */ /* 0x020fea0003c3ffff */
[----:B-1----:R1:W5:Y:S01]  /*4be70*/  LDL R11, [R1+0x15b0] ;  /* 0x0015b000010b7983 */ /* 0x0023620000100800 */
[----:B------:R-:W-:-:S03]  /*4be80*/  MOV R12, 0x4bea0 ;  /* 0x0004bea0000c7802 */ /* 0x000fc60000000f00 */
[----:B-1---5:R-:W-:Y:S05]  /*4be90*/  CALL.REL.NOINC `($_ZN7cutlass13device_kernelIN5flash19enable_sm80_to_sm89INS1_16FlashAttnBwdSm80INS1_25CollectiveMainloopBwdSm80ILi2ELi2EN4cute5tupleIJNS5_1CILi128EEES8_NS7_ILi64EEEEEENS_6half_tEfNS_4arch4Sm80ELb0ELb1ELb1ELb1ELb1ELb0ELb0ELb0ELi2ELi4ELi4ELi4ELb0EEENS1_21CollectiveEpilogueBwdISA_SB_SD_Li256ELb1ELb0ELi2EEENS1_19SingleTileSchedulerILb1ELb0ELb0ELi128EEEEEEEEEvNT_6ParamsE$_ZN4cute5tupleIJNS0_IJNS0_IJNS0_IJNS_1CILi8EEENS1_ILi1EEEEEENS0_IJS3_S3_EEEEEENS0_IJS3_NS1_ILi2EEEEEEEEENS0_IJNS0_IJNS0_IJS3_NS1_ILi0EEEEEENS0_IJSA_SA_EEEEEENS0_IJSA_iEEEEEEEEC2ERKS9_RKSF_) ;  /* 0xfffbde5000007944 */ /* 0x022fea0003c3ffff */
[----:B-1----:R1:W5:Y:S01]  /*4bea0*/  LDL R11, [R1+0x15b0] ;  /* 0x0015b000010b7983 */ /* 0x0023620000100800 */
[----:B------:R-:W-:Y:S02]  /*4beb0*/  MOV R10, R82 ;  /* 0x00000052000a7202 */ /* 0x000fe40000000f00 */
[----:B------:R-:W-:Y:S02]  /*4bec0*/  MOV R12, 0x4bee0 ;  /* 0x0004bee0000c7802 */ /* 0x000fe40000000f00 */
[----:B-1---5:R-:W-:Y:S05]  /*4bed0*/  CALL.REL.NOINC `($_ZN7cutlass13device_kernelIN5flash19enable_sm80_to_sm89INS1_16FlashAttnBwdSm80INS1_25CollectiveMainloopBwdSm80ILi2ELi2EN4cute5tupleIJNS5_1CILi128EEES8_NS7_ILi64EEEEEENS_6half_tEfNS_4arch4Sm80ELb0ELb1ELb1ELb1ELb1ELb0ELb0ELb0ELi2ELi4ELi4ELi4ELb0EEENS1_21CollectiveEpilogueBwdISA_SB_SD_Li256ELb1ELb0ELi2EEENS1_19SingleTileSchedulerILb1ELb0ELb0ELi128EEEEEEEEEvNT_6ParamsE$_ZN4cute3eso3ESOILb1ELb0EJNS_5tupleIJNS2_IJNS_1CILi1EEENS3_ILi0EEEEEENS2_IJS5_S5_EEEEEENS2_IJS5_iEEEEEC2ERKS8_RKS9_) ;  /* 0xfffbc92000007944 */ /* 0x022fea0003c3ffff */
[----:B-1----:R1:W5:Y:S01]  /*4bee0*/  LDL R11, [R1+0x1580] ;  /* 0x00158000010b7983 */ /* 0x0023620000100800 */
[----:B------:R-:W-:-:S03]  /*4bef0*/  MOV R12, 0x4bf10 ;  /* 0x0004bf10000c7802 */ /* 0x000fc60000000f00 */
[----:B-1---5:R-:W-:Y:S05]  /*4bf00*/  CALL.REL.NOINC `($_ZN7cutlass13device_kernelIN5flash19enable_sm80_to_sm89INS1_16FlashAttnBwdSm80INS1_25CollectiveMainloopBwdSm80ILi2ELi2EN4cute5tupleIJNS5_1CILi128EEES8_NS7_ILi64EEEEEENS_6half_tEfNS_4arch4Sm80ELb0ELb1ELb1ELb1ELb1ELb0ELb0ELb0ELi2ELi4ELi4ELi4ELb0EEENS1_21CollectiveEpilogueBwdISA_SB_SD_Li256ELb1ELb0ELi2EEENS1_19SingleTileSchedulerILb1ELb0ELb0ELi128EEEEEEEEEvNT_6ParamsE$_ZN4cute3eso3ESOILb1ELb0EJNS_5tupleIJNS_1CILi0EEES4_EEEiEEC2ERKS5_RKi) ;  /* 0xfffbc97000007944 */ /* 0x022fea0003c3ffff */
[----:B-1----:R1:W5:Y:S01]  /*4bf10*/  LDL R11, [R1+0x1580] ;  /* 0x00158000010b7983 */ /* 0x0023620000100800 */
[----:B------:R-:W-:-:S03]  /*4bf20*/  MOV R12, 0x4bf40 ;  /* 0x0004bf40000c7802 */ /* 0x000fc60000000f00 */
[----:B-1---5:R-:W-:Y:S05]  /*4bf30*/  CALL.REL.NOINC `($_ZN7cutlass13device_kernelIN5flash19enable_sm80_to_sm89INS1_16FlashAttnBwdSm80INS1_25CollectiveMainloopBwdSm80ILi2ELi2EN4cute5tupleIJNS5_1CILi128EEES8_NS7_ILi64EEEEEENS_6half_tEfNS_4arch4Sm80ELb0ELb1ELb1ELb1ELb1ELb0ELb0ELb0ELi2ELi4ELi4ELi4ELb0EEENS1_21CollectiveEpilogueBwdISA_SB_SD_Li256ELb1ELb0ELi2EEENS1_19SingleTileSchedulerILb1ELb0ELb0ELi128EEEEEEEEEvNT_6ParamsE$_ZN4cute3eso3ESOILb1ELb0EJNS_5tupleIJNS2_IJNS_1CILi1EEENS3_ILi0EEEEEES5_EEENS2_IJNS2_IJS5_S5_EEEiEEEEEC2ERKS7_RKS9_) ;  /* 0xfffbc90000007944 */ /* 0x022fea0003c3ffff */
[----:B-1----:R1:W5:Y:S01]  /*4bf40*/  LDL R11, [R1+0x1580] ;  /* 0x00158000010b7983 */ /* 0x0023620000100800 */
[----:B------:R-:W-:-:S03]  /*4bf50*/  MOV R12, 0x4bf70 ;  /* 0x0004bf70000c7802 */ /* 0x000fc60000000f00 */
[----:B-1---5:R-:W-:Y:S05]  /*4bf60*/  CALL.REL.NOINC `($_ZN7cutlass13device_kernelIN5flash19enable_sm80_to_sm89INS1_16FlashAttnBwdSm80INS1_25CollectiveMainloopBwdSm80ILi2ELi2EN4cute5tupleIJNS5_1CILi128EEES8_NS7_ILi64EEEEEENS_6half_tEfNS_4arch4Sm80ELb0ELb1ELb1ELb1ELb1ELb0ELb0ELb0ELi2ELi4ELi4ELi4ELb0EEENS1_21CollectiveEpilogueBwdISA_SB_SD_Li256ELb1ELb0ELi2EEENS1_19SingleTileSchedulerILb1ELb0ELb0ELi128EEEEEEEEEvNT_6ParamsE$_ZN4cute5tupleIJNS0_IJNS0_IJNS0_IJNS_1CILi8EEENS1_ILi1EEEEEES3_EEENS0_IJNS0_IJS3_S3_EEENS1_ILi2EEEEEEEEENS0_IJNS0_IJNS0_IJS3_NS1_ILi0EEEEEESA_EEENS0_IJNS0_IJSA_SA_EEEiEEEEEEEEC2ERKS9_RKSF_) ;  /* 0xfffbddc000007944 */ /* 0x022fea0003c3ffff */
[----:B------:R2:W5:Y:S01]  /*4bf70*/  LDL R14, [R1+0x1580] ;  /* 0x00158000010e7983 */ /* 0x0005620000100800 */
[----:B------:R-:W-:-:S03]  /*4bf80*/  MOV R12, 0x4bfb0 ;  /* 0x0004bfb0000c7802 */ /* 0x000fc60000000f00 */
[----:B------:R2:W-:Y:S04]  /*4bf90*/  STL.64 [R1+0x15b0], R4 ;  /* 0x0015b00401007387 */ /* 0x0005e80000100a00 */
[----:B-12--5:R-:W-:Y:S05]  /*4bfa0*/  CALL.REL.NOINC `($_ZN7cutlass13device_kernelIN5flash19enable_sm80_to_sm89INS1_16FlashAttnBwdSm80INS1_25CollectiveMainloopBwdSm80ILi2ELi2EN4cute5tupleIJNS5_1CILi128EEES8_NS7_ILi64EEEEEENS_6half_tEfNS_4arch4Sm80ELb0ELb1ELb1ELb1ELb1ELb0ELb0ELb0ELi2ELi4ELi4ELi4ELb0EEENS1_21CollectiveEpilogueBwdISA_SB_SD_Li256ELb1ELb0ELi2EEENS1_19SingleTileSchedulerILb1ELb0ELb0ELi128EEEEEEEEEvNT_6ParamsE$_ZN4cute3eso3ESOILb0ELb0EJNS_6LayoutINS_5tupleIJNS3_IJNS3_IJNS_1CILi8EEENS4_ILi1EEEEEES6_EEENS3_IJNS3_IJS6_S6_EEENS4_ILi2EEEEEEEEENS3_IJNS3_IJNS3_IJS6_NS4_ILi0EEEEEESD_EEENS3_IJNS3_IJSD_SD_EEEiEEEEEEEENS_10ViewEngineINS_8smem_ptrIPN7cutlass6half_tEEEEEEEC2ERKSJ_RKSQ_) ;  /* 0xfffbb2e000007944 */ /* 0x026fea0003c3ffff */
[----:B------:R2:W5:Y:S04]  /*4bfb0*/  LDL R6, [R1+0x1580] ;  /* 0x0015800001067983 */ /* 0x0005680000100800 */
[----:B------:R2:W5:Y:S01]  /*4bfc0*/  LDL.64 R4, [R1+0x1588] ;  /* 0x0015880001047983 */ /* 0x0005620000100a00 */
[----:B------:R-:W-:Y:S02]  /*4bfd0*/  MOV R38, R2 ;  /* 0x0000000200267202 */ /* 0x000fe40000000f00 */
[----:B------:R-:W-:Y:S02]  /*4bfe0*/  MOV R36, 0x4c000 ;  /* 0x0004c00000247802 */ /* 0x000fe40000000f00 */
[----:B-12--5:R-:W-:Y:S05]  /*4bff0*/  CALL.REL.NOINC `($_ZN7cutlass13device_kernelIN5flash19enable_sm80_to_sm89INS1_16FlashAttnBwdSm80INS1_25CollectiveMainloopBwdSm80ILi2ELi2EN4cute5tupleIJNS5_1CILi128EEES8_NS7_ILi64EEEEEENS_6half_tEfNS_4arch4Sm80ELb0ELb1ELb1ELb1ELb1ELb0ELb0ELb0ELi2ELi4ELi4ELi4ELb0EEENS1_21CollectiveEpilogueBwdISA_SB_SD_Li256ELb1ELb0ELi2EEENS1_19SingleTileSchedulerILb1ELb0ELb0ELi128EEEEEEEEEvNT_6ParamsE$_ZN4cute3eso3ESOILb1ELb0EJNS_6LayoutINS_5tupleIJNS3_IJNS3_IJNS_1CILi4EEENS4_ILi2EEEEEENS4_ILi1EEEEEES6_EEENS3_IJNS3_IJNS3_IJS8_NS4_ILi32EEEEEENS4_ILi0EEEEEENS4_ILi64EEEEEEEENS_10ViewEngineIPN7cutlass6half_tEEEEEC2ERKSH_RKSM_) ;  /* 0xfffbca7000007944 */ /* 0x026fea0003c3ffff */
[----:B------:R2:W5:Y:S01]  /*4c000*/  LDL.64 R10, [R1+0x1580] ;  /* 0x00158000010a7983 */ /* 0x0005620000100a00 */
[----:B------:R-:W-:Y:S02]  /*4c010*/  MOV R3, R6 ;  /* 0x0000000600037202 */ /* 0x000fe40000000f00 */
[----:B-1----:R-:W-:-:S02]  /*4c020*/  MOV R2, 0x4c040 ;  /* 0x0004c04000027802 */ /* 0x002fc40000000f00 */
[----:B--2--5:R-:W-:Y:S05]  /*4c030*/  CALL.REL.NOINC `($_ZN7cutlass13device_kernelIN5flash19enable_sm80_to_sm89INS1_16FlashAttnBwdSm80INS1_25CollectiveMainloopBwdSm80ILi2ELi2EN4cute5tupleIJNS5_1CILi128EEES8_NS7_ILi64EEEEEENS_6half_tEfNS_4arch4Sm80ELb0ELb1ELb1ELb1ELb1ELb0ELb0ELb0ELi2ELi4ELi4ELi4ELb0EEENS1_21CollectiveEpilogueBwdISA_SB_SD_Li256ELb1ELb0ELi2EEENS1_19SingleTileSchedulerILb1ELb0ELb0ELi128EEEEEEEEEvNT_6ParamsE$_ZZN4cute5sliceINS_5tupleIJNS1_IJNS_10UnderscoreENS_1CILi0EEEEEENS1_IJS4_S2_EEEEEENS1_IJNS1_IJNS1_IJNS3_ILi1EEES4_EEES4_EEENS1_IJNS1_IJS4_S4_EEEiEEEEEEEEDaRKT_RKT0_ENKUlRKT_RKT0_E_clIS6_SC_EEDaSM_SP_) ;  /* 0xfffbebc000007944 */ /* 0x024fea0003c3ffff */
[----:B------:R-:W-:Y:S02]  /*4c040*/  MOV R2, 0x4c060 ;  /* 0x0004c06000027802 */ /* 0x000fe40000000f00 */
[----:B------:R-:W-:Y:S05]  /*4c050*/  CALL.REL.NOINC `($_ZN7cutlass13device_kernelIN5flash19enable_sm80_to_sm89INS1_16FlashAttnBwdSm80INS1_25CollectiveMainloopBwdSm80ILi2ELi2EN4cute5tupleIJNS5_1CILi128EEES8_NS7_ILi64EEEEEENS_6half_tEfNS_4arch4Sm80ELb0ELb1ELb1ELb1ELb1ELb0ELb0ELb0ELi2ELi4ELi4ELi4ELb0EEENS1_21CollectiveEpilogueBwdISA_SB_SD_Li256ELb1ELb0ELi2EEENS1_19SingleTileSchedulerILb1ELb0ELb0ELi128EEEEEEEEEvNT_6ParamsE$_ZZN4cute12filter_tupleINS_5tupleIJNS1_IJNS_10UnderscoreENS_1CILi0EEEEEENS1_IJS4_S2_EEEEEENS1_IJNS1_IJNS1_IJNS3_ILi1EEES4_EEES4_EEENS1_IJNS1_IJS4_S4_EEEiEEEEEEZNS_5sliceIS7_SD_EEDaRKT_RKT0_EUlRKT_RKT0_E_EEDaSH_SK_OT1_ENKUlDpSN_E_clIJNS1_IJS9_EEENS1_IJiEEEEEEDaSU_) ;  /* 0xfffbe4e000007944 */ /* 0x000fea0003c3ffff */
[----:B------:R-:W-:Y:S02]  /*4c060*/  MOV R36, 0x4c080 ;  /* 0x0004c08000247802 */ /* 0x000fe40000000f00 */
[----:B------:R-:W-:Y:S05]  /*4c070*/  CALL.REL.NOINC `($_ZN7cutlass13device_kernelIN5flash19enable_sm80_to_sm89INS1_16FlashAttnBwdSm80INS1_25CollectiveMainloopBwdSm80ILi2ELi2EN4cute5tupleIJNS5_1CILi128EEES8_NS7_ILi64EEEEEENS_6half_tEfNS_4arch4Sm80ELb0ELb1ELb1ELb1ELb1ELb0ELb0ELb0ELi2ELi4ELi4ELi4ELb0EEENS1_21CollectiveEpilogueBwdISA_SB_SD_Li256ELb1ELb0ELi2EEENS1_19SingleTileSchedulerILb1ELb0ELb0ELi128EEEEEEEEEvNT_6ParamsE$_ZN4cute5tupleIJNS0_IJNS0_IJNS_1CILi8EEENS1_ILi1EEEEEENS1_ILi2EEEEEENS0_IJNS0_IJS3_NS1_ILi0EEEEEEiEEEEEC2ERKS6_RKS9_) ;  /* 0xfffbdf5000007944 */ /* 0x000fea0003c3ffff */
[----:B-1----:R1:W5:Y:S01]  /*4c080*/  LDL R3, [R1+0x1580] ;  /* 0x0015800001037983 */ /* 0x0023620000100800 */
[----:B------:R-:W-:-:S03]  /*4c090*/  MOV R12, 0x4c0b0 ;  /* 0x0004c0b0000c7802 */ /* 0x000fc60000000f00 */
        /* <DEDUP_REMOVED lines=8> */
[----:B------:R-:W-:-:S03]  /*4c120*/  MOV R38, 0x4c150 ;  /* 0x0004c15000267802 */ /* 0x000fc60000000f00 */
[----:B--2---:R1:W-:Y:S04]  /*4c130*/  STL.64 [R1+0x15b0], R2 ;  /* 0x0015b00201007387 */ /* 0x0043e80000100a00 */
[----:B-1----:R-:W-:Y:S05]  /*4c140*/  CALL.REL.NOINC `($_ZN7cutlass13device_kernelIN5flash19enable_sm80_to_sm89INS1_16FlashAttnBwdSm80INS1_25CollectiveMainloopBwdSm80ILi2ELi2EN4cute5tupleIJNS5_1CILi128EEES8_NS7_ILi64EEEEEENS_6half_tEfNS_4arch4Sm80ELb0ELb1ELb1ELb1ELb1ELb0ELb0ELb0ELi2ELi4ELi4ELi4ELb0EEENS1_21CollectiveEpilogueBwdISA_SB_SD_Li256ELb1ELb0ELi2EEENS1_19SingleTileSchedulerILb1ELb0ELb0ELi128EEEEEEEEEvNT_6ParamsE$_ZN4cute3eso3ESOILb0ELb0EJNS_6LayoutINS_5tupleIJNS3_IJNS_1CILi8EEENS4_ILi1EEEEEENS4_ILi2EEEEEENS3_IJNS3_IJS6_NS4_ILi0EEEEEEiEEEEENS_10ViewEngineINS_8smem_ptrIPN7cutlass6half_tEEEEEEEC2ERKSD_RKSK_) ;  /* 0xfffbb72000007944 */ /* 0x002fea0003c3ffff */
[----:B------:R2:W5:Y:S04]  /*4c150*/  LDL R8, [R1+0x1580] ;  /* 0x0015800001087983 */ /* 0x0005680000100800 */
[----:B------:R2:W5:Y:S01]  /*4c160*/  LDL.64 R14, [R1+0x1588] ;  /* 0x00158800010e7983 */ /* 0x0005620000100a00 */
[----:B------:R-:W-:Y:S02]  /*4c170*/  MOV R47, RZ ;  /* 0x000000ff002f7202 */ /* 0x000fe40000000f00 */
[----:B------:R-:W-:Y:S02]  /*4c180*/  MOV R46, 0x4c1a0 ;  /* 0x0004c1a0002e7802 */ /* 0x000fe40000000f00 */
[----:B-12--5:R-:W-:Y:S05]  /*4c190*/  CALL.REL.NOINC `($_ZN7cutlass13device_kernelIN5flash19enable_sm80_to_sm89INS1_16FlashAttnBwdSm80INS1_25CollectiveMainloopBwdSm80ILi2ELi2EN4cute5tupleIJNS5_1CILi128EEES8_NS7_ILi64EEEEEENS_6half_tEfNS_4arch4Sm80ELb0ELb1ELb1ELb1ELb1ELb0ELb0ELb0ELi2ELi4ELi4ELi4ELb0EEENS1_21CollectiveEpilogueBwdISA_SB_SD_Li256ELb1ELb0ELi2EEENS1_19SingleTileSchedulerILb1ELb0ELb0ELi128EEEEEEEEEvNT_6ParamsE$_ZN4cute3eso3ESOILb1ELb0EJNS_10UnderscoreEiEEC2ERKS2_RKi) ;  /* 0xfffbc07000007944 */ /* 0x026fea0003c3ffff */
[----:B------:R-:W2:Y:S01]  /*4c1a0*/  LDL R37, [R1+0x1580] ;  /* 0x0015800001257983 */ /* 0x000ea20000100800 */
[----:B------:R-:W-:Y:S01]  /*4c1b0*/  MOV R38, 0x4c1e0 ;  /* 0x0004c1e000267802 */ /* 0x000fe20000000f00 */
[----:B--2---:R-:W-:Y:S02]  /*4c1c0*/  IMAD R37, R8, R37, RZ ;  /* 0x0000002508257224 */ /* 0x004fe400078e02ff */
[----:B-1----:R-:W-:Y:S05]  /*4c1d0*/  CALL.REL.NOINC `($_ZN7cutlass13device_kernelIN5flash19enable_sm80_to_sm89INS1_16FlashAttnBwdSm80INS1_25CollectiveMainloopBwdSm80ILi2ELi2EN4cute5tupleIJNS5_1CILi128EEES8_NS7_ILi64EEEEEENS_6half_tEfNS_4arch4Sm80ELb0ELb1ELb1ELb1ELb1ELb0ELb0ELb0ELi2ELi4ELi4ELi4ELb0EEENS1_21CollectiveEpilogueBwdISA_SB_SD_Li256ELb1ELb0ELi2EEENS1_19SingleTileSchedulerILb1ELb0ELb0ELi128EEEEEEEEEvNT_6ParamsE$_ZN4cute3eso3ESOILb1ELb0EJNS_6LayoutINS_5tupleIJNS3_IJNS_1CILi8EEENS4_ILi1EEEEEEEEENS3_IJNS3_IJS6_NS4_ILi0EEEEEEEEEEEiEEC2ERKSC_RKi) ;  /* 0xfffbd36000007944 */ /* 0x002fea0003c3ffff */
[----:B------:R-:W2:Y:S01]  /*4c1e0*/  LDL R3, [R1+0x1580] ;  /* 0x0015800001037983 */ /* 0x000ea20000100800 */
[----:B------:R-:W-:-:S02]  /*4c1f0*/  MOV R38, R82 ;  /* 0x0000005200267202 */ /* 0x000fc40000000f00 */
        /* <DEDUP_REMOVED lines=8> */
[----:B------:R-:W-:Y:S02]  /*4c280*/  MOV R46, 0x4c2a0 ;  /* 0x0004c2a0002e7802 */ /* 0x000fe40000000f00 */
[----:B-1---5:R-:W-:Y:S05]  /*4c290*/  CALL.REL.NOINC `($_ZN7cutlass13device_kernelIN5flash19enable_sm80_to_sm89INS1_16FlashAttnBwdSm80INS1_25CollectiveMainloopBwdSm80ILi2ELi2EN4cute5tupleIJNS5_1CILi128EEES8_NS7_ILi64EEEEEENS_6half_tEfNS_4arch4Sm80ELb0ELb1ELb1ELb1ELb1ELb0ELb0ELb0ELi2ELi4ELi4ELi4ELb0EEENS1_21CollectiveEpilogueBwdISA_SB_SD_Li256ELb1ELb0ELi2EEENS1_19SingleTileSchedulerILb1ELb0ELb0ELi128EEEEEEEEEvNT_6ParamsE$_ZN4cute3eso3ESOILb1ELb0EJNS_10UnderscoreEiEEC2ERKS2_RKi) ;  /* 0xfffbbf7000007944 */ /* 0x022fea0003c3ffff */
[----:B------:R-:W2:Y:S01]  /*4c2a0*/  LDL R13, [R1+0x1580] ;  /* 0x00158000010d7983 */ /* 0x000ea20000100800 */
[----:B------:R-:W-:Y:S02]  /*4c2b0*/  MOV R34, 0x4c2e0 ;  /* 0x0004c2e000227802 */ /* 0x000fe40000000f00 */
[----:B--2---:R-:W-:Y:S02]  /*4c2c0*/  SHF.L.U32 R13, R13, 0x6, RZ ;  /* 0x000000060d0d7819 */ /* 0x004fe400000006ff */
[----:B-1----:R-:W-:Y:S05]  /*4c2d0*/  CALL.REL.NOINC `($_ZN7cutlass13device_kernelIN5flash19enable_sm80_to_sm89INS1_16FlashAttnBwdSm80INS1_25CollectiveMainloopBwdSm80ILi2ELi2EN4cute5tupleIJNS5_1CILi128EEES8_NS7_ILi64EEEEEENS_6half_tEfNS_4arch4Sm80ELb0ELb1ELb1ELb1ELb1ELb0ELb0ELb0ELi2ELi4ELi4ELi4ELb0EEENS1_21CollectiveEpilogueBwdISA_SB_SD_Li256ELb1ELb0ELi2EEENS1_19SingleTileSchedulerILb1ELb0ELb0ELi128EEEEEEEEEvNT_6ParamsE$_ZN4cute3eso3ESOILb1ELb0EJNS_6LayoutINS_5tupleIJNS3_IJNS3_IJNS_1CILi4EEENS4_ILi2EEEEEENS4_ILi1EEEEEEEEENS3_IJNS3_IJNS3_IJS8_NS4_ILi32EEEEEENS4_ILi0EEEEEEEEEEEiEEC2ERKSG_RKi) ;  /* 0xfffbc71000007944 */ /* 0x002fea0003c3ffff */
[----:B------:R-:W2:Y:S01]  /*4c2e0*/  LDL R5, [R1+0x1580] ;  /* 0x0015800001057983 */ /* 0x000ea20000100800 */
        /* <DEDUP_REMOVED lines=9> */
[----:B------:R-:W-:-:S03]  /*4c380*/  MOV R46, 0x4c3a0 ;  /* 0x0004c3a0002e7802 */ /* 0x000fc60000000f00 */
[----:B-1---5:R-:W-:Y:S05]  /*4c390*/  CALL.REL.NOINC `($_ZN7cutlass13device_kernelIN5flash19enable_sm80_to_sm89INS1_16FlashAttnBwdSm80INS1_25CollectiveMainloopBwdSm80ILi2ELi2EN4cute5tupleIJNS5_1CILi128EEES8_NS7_ILi64EEEEEENS_6half_tEfNS_4arch4Sm80ELb0ELb1ELb1ELb1ELb1ELb0ELb0ELb0ELi2ELi4ELi4ELi4ELb0EEENS1_21CollectiveEpilogueBwdISA_SB_SD_Li256ELb1ELb0ELi2EEENS1_19SingleTileSchedulerILb1ELb0ELb0ELi128EEEEEEEEEvNT_6ParamsE$_ZN4cute8smem_ptrIPN7cutlass9uint128_tEECI1NS_12iter_adaptorIS3_S4_EEES3_) ;  /* 0xfffbe02000007944 */ /* 0x022fea0003c3ffff */
[----:B-1----:R1:W5:Y:S01]  /*4c3a0*/  LDL.64 R2, [R1+0x1580] ;  /* 0x0015800001027983 */ /* 0x0023620000100a00 */
[----:B------:R-:W-:-:S03]  /*4c3b0*/  MOV R46, 0x4c3d0 ;  /* 0x0004c3d0002e7802 */ /* 0x000fc60000000f00 */
[----:B-1---5:R-:W-:Y:S05]  /*4c3c0*/  CALL.REL.NOINC `($_ZN7cutlass13device_kernelIN5flash19enable_sm80_to_sm89INS1_16FlashAttnBwdSm80INS1_25CollectiveMainloopBwdSm80ILi2ELi2EN4cute5tupleIJNS5_1CILi128EEES8_NS7_ILi64EEEEEENS_6half_tEfNS_4arch4Sm80ELb0ELb1ELb1ELb1ELb1ELb0ELb0ELb0ELi2ELi4ELi4ELi4ELb0EEENS1_21CollectiveEpilogueBwdISA_SB_SD_Li256ELb1ELb0ELi2EEENS1_19SingleTileSchedulerILb1ELb0ELb0ELi128EEEEEEEEEvNT_6ParamsE$_ZN4cute3eso3ESOILb1ELb0EJNS_6LayoutINS_5tupleIJNS3_IJNS_1CILi1EEES5_EEEEEENS3_IJNS3_IJS5_NS4_ILi0EEEEEEEEEEENS_10ViewEngineINS_8smem_ptrIPN7cutlass9uint128_tEEEEEEEC2ERKSB_RKSI_) ;  /* 0xfffbcb9000007944 */ /* 0x022fea0003c3ffff */
[----:B------:R2:W5:Y:S01]  /*4c3d0*/  LDL R6, [R1+0x1580] ;  /* 0x0015800001067983 */ /* 0x0005620000100800 */
[----:B-1----:R-:W-:Y:S01]  /*4c3e0*/  IMAD.MOV.U32 R2, RZ, RZ, R4 ;  /* 0x000000ffff027224 */ /* 0x002fe200078e0004 */
[----:B------:R-:W-:Y:S02]  /*4c3f0*/  MOV R13, R5 ;  /* 0x00000005000d7202 */ /* 0x000fe40000000f00 */
[----:B------:R-:W-:Y:S02]  /*4c400*/  MOV R12, 0x4c420 ;  /* 0x0004c420000c7802 */ /* 0x000fe40000000f00 */
[----:B--2--5:R-:W-:Y:S05]  /*4c410*/  CALL.REL.NOINC `($_ZN7cutlass13device_kernelIN5flash19enable_sm80_to_sm89INS1_16FlashAttnBwdSm80INS1_25CollectiveMainloopBwdSm80ILi2ELi2EN4cute5tupleIJNS5_1CILi128EEES8_NS7_ILi64EEEEEENS_6half_tEfNS_4arch4Sm80ELb0ELb1ELb1ELb1ELb1ELb0ELb0ELb0ELi2ELi4ELi4ELi4ELb0EEENS1_21CollectiveEpilogueBwdISA_SB_SD_Li256ELb1ELb0ELi2EEENS1_19SingleTileSchedulerILb1ELb0ELb0ELi128EEEEEEEEEvNT_6ParamsE$_ZN4cute3eso3ESOILb1ELb0EJNS_6LayoutINS_5tupleIJNS3_IJNS3_IJNS_1CILi2EEES5_EEENS4_ILi1EEEEEEEEENS3_IJNS3_IJNS3_IJS7_NS4_ILi16EEEEEENS4_ILi0EEEEEEEEEEENS_10ViewEngineIPjEEEEC2ERKSF_RKSI_) ;  /* 0xfffbc52000007944 */ /* 0x024fea0003c3ffff */
        /* <DEDUP_REMOVED lines=9> */
[----:B-1----:R-:W-:Y:S05]  /*4c4b0*/  CALL.REL.NOINC `($_ZN7cutlass13device_kernelIN5flash19enable_sm80_to_sm89INS1_16FlashAttnBwdSm80INS1_25CollectiveMainloopBwdSm80ILi2ELi2EN4cute5tupleIJNS5_1CILi128EEES8_NS7_ILi64EEEEEENS_6half_tEfNS_4arch4Sm80ELb0ELb1ELb1ELb1ELb1ELb0ELb0ELb0ELi2ELi4ELi4ELi4ELb0EEENS1_21CollectiveEpilogueBwdISA_SB_SD_Li256ELb1ELb0ELi2EEENS1_19SingleTileSchedulerILb1ELb0ELb0ELi128EEEEEEEEEvNT_6ParamsE$_ZN4cute3eso3ESOILb1ELb0EJNS_10UnderscoreEiEEC2ERKS2_RKi) ;  /* 0xfffbbd5000007944 */ /* 0x002fea0003c3ffff */
[----:B------:R-:W2:Y:S01]  /*4c4c0*/  LDL R37, [R1+0x1580] ;  /* 0x0015800001257983 */ /* 0x000ea20000100800 */
[----:B------:R-:W-:Y:S01]  /*4c4d0*/  MOV R38, 0x4c500 ;  /* 0x0004c50000267802 */ /* 0x000fe20000000f00 */
[----:B--2---:R-:W-:-:S02]  /*4c4e0*/  IMAD R37, R8, R37, RZ ;  /* 0x0000002508257224 */ /* 0x004fc400078e02ff */
        /* <DEDUP_REMOVED lines=60> */
.L_x_3519:
[----:B------:R-:W-:Y:S11]  /*4c8b0*/  ISETP.NE.AND P0, PT, R50, 0x7, PT ;  /* 0x000000073200780c */ /* 0x000ff60003f05270 */
[----:B------:R-:W-:Y:S02]  /*4c8c0*/  @!UPT UIADD3 URZ, URZ, URZ, URZ ;  /* 0x0000003f3f3ff290 */ /* 0x000fe4000fffe03f */
[----:B------:R-:W-:-:S05]  /*4c8d0*/  @!P0 BRA `(.L_x_3518) ;  /* 0x00000f8000008947 */ /* 0x000fca0003800000 */
[----:B------:R-:W-:Y:S02]  /*4c8e0*/  IADD3 R40, R50, 0x1, RZ ;  /* 0x0000000132287810 */ /* 0x000fe40007ffe0ff */
[----:B------:R-:W-:Y:S03]  /*4c8f0*/  MOV R46, 0x4c920 ;  /* 0x0004c920002e7802 */ /* 0x000fe60000000f00 */
[----:B------:R-:W-:Y:S02]  /*4c900*/  IMAD.MOV.U32 R3, RZ, RZ, R40 ;  /* 0x000000ffff037224 */ /* 0x000fe400078e0028 */
[----:B------:R-:W-:Y:S05]  /*4c910*/  CALL.REL.NOINC `($_ZN7cutlass13device_kernelIN5flash19enable_sm80_to_sm89INS1_16FlashAttnBwdSm80INS1_25CollectiveMainloopBwdSm80ILi2ELi2EN4cute5tupleIJNS5_1CILi128EEES8_NS7_ILi64EEEEEENS_6half_tEfNS_4arch4Sm80ELb0ELb1ELb1ELb1ELb1ELb0ELb0ELb0ELi2ELi4ELi4ELi4ELb0EEENS1_21CollectiveEpilogueBwdISA_SB_SD_Li256ELb1ELb0ELi2EEENS1_19SingleTileSchedulerILb1ELb0ELb0ELi128EEEEEEEEEvNT_6ParamsE$_ZN4cute3eso3ESOILb1ELb0EJNS_10UnderscoreES2_iEEC2ERKS2_S5_RKi) ;  /* 0xfffbb8b000007944 */ /* 0x000fea0003c3ffff */
        /* <DEDUP_REMOVED lines=16> */
[----:B------:R-:W-:Y:S05]  /*4ca20*/  CALL.REL.NOINC `($_ZN7cutlass13device_kernelIN5flash19enable_sm80_to_sm89INS1_16FlashAttnBwdSm80INS1_25CollectiveMainloopBwdSm80ILi2ELi2EN4cute5tupleIJNS5_1CILi128EEES8_NS7_ILi64EEEEEENS_6half_tEfNS_4arch4Sm80ELb0ELb1ELb1ELb1ELb1ELb0ELb0ELb0ELi2ELi4ELi4ELi4ELb0EEENS1_21CollectiveEpilogueBwdISA_SB_SD_Li256ELb1ELb0ELi2EEENS1_19SingleTileSchedulerILb1ELb0ELb0ELi128EEEEEEEEEvNT_6ParamsE$_ZN4cute3eso3ESOILb1ELb0EJNS_6LayoutINS_5tupleIJNS3_IJNS_1CILi8EEENS4_ILi1EEEEEENS4_ILi2EEEEEENS3_IJNS3_IJS6_NS4_ILi0EEEEEENS4_ILi4096EEEEEEEEiEEC2ERKSE_RKi) ;  /* 0xfffbcd9000007944 */ /* 0x000fea0003c3ffff */
[----:B-1----:R-:W2:Y:S01]  /*4ca30*/  LDL R3, [R1+0x1580] ;  /* 0x0015800001037983 */ /* 0x002ea20000100800 */
[----:B------:R-:W-:Y:S01]  /*4ca40*/  MOV R46, 0x4caa0 ;  /* 0x0004caa0002e7802 */ /* 0x000fe20000000f00 */
[----:B------:R-:W-:Y:S02]  /*4ca50*/  IMAD.MOV.U32 R38, RZ, RZ, R82 ;  /* 0x000000ffff267224 */ /* 0x000fe400078e0052 */
[----:B------:R-:W2:Y:S02]  /*4ca60*/  LD.E.64 R36, [R94.64+0x8] ;  /* 0x000008085e247980 */ /* 0x000ea4000c101b00 */
[C---:B--2---:R-:W-:Y:S04]  /*4ca70*/  LEA R2, P0, R3.reuse, R36, 0x1 ;  /* 0x0000002403027211 */ /* 0x044fe800078008ff */
[----:B------:R-:W-:Y:S04]  /*4ca80*/  LEA.HI.X.SX32 R3, R3, R37, 0x1, P0 ;  /* 0x0000002503037211 */ /* 0x000fe800000f0eff */
[----:B------:R-:W-:Y:S05]  /*4ca90*/  CALL.REL.NOINC `($_ZN7cutlass13device_kernelIN5flash19enable_sm80_to_sm89INS1_16FlashAttnBwdSm80INS1_25CollectiveMainloopBwdSm80ILi2ELi2EN4cute5tupleIJNS5_1CILi128EEES8_NS7_ILi64EEEEEENS_6half_tEfNS_4arch4Sm80ELb0ELb1ELb1ELb1ELb1ELb0ELb0ELb0ELi2ELi4ELi4ELi4ELb0EEENS1_21CollectiveEpilogueBwdISA_SB_SD_Li256ELb1ELb0ELi2EEENS1_19SingleTileSchedulerILb1ELb0ELb0ELi128EEEEEEEEEvNT_6ParamsE$_ZN4cute8smem_ptrIPN7cutlass6half_tEECI1NS_12iter_adaptorIS3_S4_EEES3_) ;  /* 0xfffbd8e000007944 */ /* 0x000fea0003c3ffff */
[----:B-1----:R1:W5:Y:S01]  /*4caa0*/  LDL.64 R2, [R1+0x1580] ;  /* 0x0015800001027983 */ /* 0x0023620000100a00 */
[----:B------:R-:W-:Y:S03]  /*4cab0*/  MOV R38, 0x4cad0 ;  /* 0x0004cad000267802 */ /* 0x000fe60000000f00 */
[----:B-1---5:R-:W-:Y:S05]  /*4cac0*/  CALL.REL.NOINC `($_ZN7cutlass13device_kernelIN5flash19enable_sm80_to_sm89INS1_16FlashAttnBwdSm80INS1_25CollectiveMainloopBwdSm80ILi2ELi2EN4cute5tupleIJNS5_1CILi128EEES8_NS7_ILi64EEEEEENS_6half_tEfNS_4arch4Sm80ELb0ELb1ELb1ELb1ELb1ELb0ELb0ELb0ELi2ELi4ELi4ELi4ELb0EEENS1_21CollectiveEpilogueBwdISA_SB_SD_Li256ELb1ELb0ELi2EEENS1_19SingleTileSchedulerILb1ELb0ELb0ELi128EEEEEEEEEvNT_6ParamsE$_ZN4cute3eso3ESOILb1ELb0EJNS_6LayoutINS_5tupleIJNS3_IJNS_1CILi8EEENS4_ILi1EEEEEENS4_ILi2EEEEEENS3_IJNS3_IJS6_NS4_ILi0EEEEEENS4_ILi4096EEEEEEEENS_10ViewEngineINS_8smem_ptrIPN7cutlass6half_tEEEEEEEC2ERKSE_RKSL_) ;  /* 0xfffbccb000007944 */ /* 0x022fea0003c3ffff */
[----:B-1----:R-:W-:Y:S01]  /*4cad0*/  MOV R3, R40 ;  /* 0x0000002800037202 */ /* 0x002fe20000000f00 */
[----:B------:R1:W5:Y:S01]  /*4cae0*/  LDL.64 R36, [R1+0x1580] ;  /* 0x0015800001247983 */ /* 0x0003620000100a00 */
[----:B------:R-:W-:Y:S03]  /*4caf0*/  MOV R46, 0x4cb10 ;  /* 0x0004cb10002e7802 */ /* 0x000fe60000000f00 */
[----:B-1---5:R-:W-:Y:S05]  /*4cb00*/  CALL.REL.NOINC `($_ZN7cutlass13device_kernelIN5flash19enable_sm80_to_sm89INS1_16FlashAttnBwdSm80INS1_25CollectiveMainloopBwdSm80ILi2ELi2EN4cute5tupleIJNS5_1CILi128EEES8_NS7_ILi64EEEEEENS_6half_tEfNS_4arch4Sm80ELb0ELb1ELb1ELb1ELb1ELb0ELb0ELb0ELi2ELi4ELi4ELi4ELb0EEENS1_21CollectiveEpilogueBwdISA_SB_SD_Li256ELb1ELb0ELi2EEENS1_19SingleTileSchedulerILb1ELb0ELb0ELi128EEEEEEEEEvNT_6ParamsE$_ZN4cute3eso3ESOILb1ELb0EJNS_10UnderscoreES2_iEEC2ERKS2_S5_RKi) ;  /* 0xfffbb6c000007944 */ /* 0x022fea0003c3ffff */
        /* <DEDUP_REMOVED lines=9> */
[----:B------:R-:W-:Y:S05]  /*4cba0*/  CALL.REL.NOINC `($_ZN7cutlass13device_kernelIN5flash19enable_sm80_to_sm89INS1_16FlashAttnBwdSm80INS1_25CollectiveMainloopBwdSm80ILi2ELi2EN4cute5tupleIJNS5_1CILi128EEES8_NS7_ILi64EEEEEENS_6half_tEfNS_4arch4Sm80ELb0ELb1ELb1ELb1ELb1ELb0ELb0ELb0ELi2ELi4ELi4ELi4ELb0EEENS1_21CollectiveEpilogueBwdISA_SB_SD_Li256ELb1ELb0ELi2EEENS1_19SingleTileSchedulerILb1ELb0ELb0ELi128EEEEEEEEEvNT_6ParamsE$_ZN4cute3eso3ESOILb1ELb0EJNS_6LayoutINS_5tupleIJNS3_IJNS_1CILi8EEENS4_ILi1EEEEEENS4_ILi2EEEEEENS3_IJNS3_IJS6_NS4_ILi0EEEEEES5_EEEEEiEEC2ERKSD_RKi) ;  /* 0xfffbcda000007944 */ /* 0x000fea0003c3ffff */
[----:B------:R-:W-:Y:S01]  /*4cbb0*/  MOV R48, 0x4cc00 ;  /* 0x0004cc0000307802 */ /* 0x000fe20000000f00 */
[----:B------:R-:W2:Y:S02]  /*4cbc0*/  LDL R39, [R1+0x1580] ;  /* 0x0015800001277983 */ /* 0x000ea40000100800 */
[C---:B--2---:R-:W-:Y:S04]  /*4cbd0*/  LEA R38, P0, R39.reuse, R90, 0x1 ;  /* 0x0000005a27267211 */ /* 0x044fe800078008ff */
[----:B------:R-:W-:Y:S04]  /*4cbe0*/  LEA.HI.X.SX32 R39, R39, R91, 0x1, P0 ;  /* 0x0000005b27277211 */ /* 0x000fe800000f0eff */
[----:B-1----:R-:W-:Y:S05]  /*4cbf0*/  CALL.REL.NOINC `($_ZN7cutlass13device_kernelIN5flash19enable_sm80_to_sm89INS1_16FlashAttnBwdSm80INS1_25CollectiveMainloopBwdSm80ILi2ELi2EN4cute5tupleIJNS5_1CILi128EEES8_NS7_ILi64EEEEEENS_6half_tEfNS_4arch4Sm80ELb0ELb1ELb1ELb1ELb1ELb0ELb0ELb0ELi2ELi4ELi4ELi4ELb0EEENS1_21CollectiveEpilogueBwdISA_SB_SD_Li256ELb1ELb0ELi2EEENS1_19SingleTileSchedulerILb1ELb0ELb0ELi128EEEEEEEEEvNT_6ParamsE$_ZN4cute3eso3ESOILb1ELb0EJNS_6LayoutINS_5tupleIJNS3_IJNS_1CILi8EEENS4_ILi1EEEEEENS4_ILi2EEEEEENS3_IJNS3_IJS6_NS4_ILi0EEEEEES5_EEEEENS_10ViewEngineIPN7cutlass6half_tEEEEEC2ERKSD_RKSI_) ;  /* 0xfffbcd1000007944 */ /* 0x002fea0003c3ffff */
[----:B------:R2:W5:Y:S01]  /*4cc00*/  LDL.64 R2, [R1+0x1580] ;  /* 0x0015800001027983 */ /* 0x0005620000100a00 */
[----:B-1----:R-:W-:Y:S03]  /*4cc10*/  MOV R46, 0x4cc30 ;  /* 0x0004cc30002e7802 */ /* 0x002fe60000000f00 */
[----:B--2--5:R-:W-:Y:S05]  /*4cc20*/  CALL.REL.NOINC `($_ZN7cutlass13device_kernelIN5flash19enable_sm80_to_sm89INS1_16FlashAttnBwdSm80INS1_25CollectiveMainloopBwdSm80ILi2ELi2EN4cute5tupleIJNS5_1CILi128EEES8_NS7_ILi64EEEEEENS_6half_tEfNS_4arch4Sm80ELb0ELb1ELb1ELb1ELb1ELb0ELb0ELb0ELi2ELi4ELi4ELi4ELb0EEENS1_21CollectiveEpilogueBwdISA_SB_SD_Li256ELb1ELb0ELi2EEENS1_19SingleTileSchedulerILb1ELb0ELb0ELi128EEEEEEEEEvNT_6ParamsE$_ZN4cute3eso3ESOILb1ELb0EJNS_6LayoutINS_5tupleIJNS3_IJNS_1CILi8EEENS4_ILi1EEEEEENS3_IJNS4_ILi2EEEEEEEEENS3_IJNS3_IJS6_NS4_ILi0EEEEEENS3_IJNS4_ILi4096EEEEEEEEEEENS_10ViewEngineINS_8smem_ptrIPN7cutlass6half_tEEEEEEEC2ERKSG_RKSN_) ;  /* 0xfffbc95000007944 */ /* 0x024fea0003c3ffff */
[----:B-1----:R1:W5:Y:S01]  /*4cc30*/  LDL.64 R36, [R1+0x1580] ;  /* 0x0015800001247983 */ /* 0x0023620000100a00 */
[----:B------:R-:W-:Y:S03]  /*4cc40*/  MOV R46, 0x4cc60 ;  /* 0x0004cc60002e7802 */ /* 0x000fe60000000f00 */
[----:B-1---5:R-:W-:Y:S05]  /*4cc50*/  CALL.REL.NOINC `($_ZN7cutlass13device_kernelIN5flash19enable_sm80_to_sm89INS1_16FlashAttnBwdSm80INS1_25CollectiveMainloopBwdSm80ILi2ELi2EN4cute5tupleIJNS5_1CILi128EEES8_NS7_ILi64EEEEEENS_6half_tEfNS_4arch4Sm80ELb0ELb1ELb1ELb1ELb1ELb0ELb0ELb0ELi2ELi4ELi4ELi4ELb0EEENS1_21CollectiveEpilogueBwdISA_SB_SD_Li256ELb1ELb0ELi2EEENS1_19SingleTileSchedulerILb1ELb0ELb0ELi128EEEEEEEEEvNT_6ParamsE$_ZN4cute3eso3ESOILb1ELb0EJNS_6LayoutINS_5tupleIJNS3_IJNS_1CILi8EEENS4_ILi1EEEEEENS3_IJNS4_ILi2EEEEEEEEENS3_IJNS3_IJS6_NS4_ILi0EEEEEENS3_IJS5_EEEEEEEENS_10ViewEngineIPN7cutlass6half_tEEEEEC2ERKSF_RKSK_) ;  /* 0xfffbca2000007944 */ /* 0x022fea0003c3ffff */
[----:B-1----:R1:W5:Y:S01]  /*4cc60*/  LDL.64 R2, [R1+0x1580] ;  /* 0x0015800001027983 */ /* 0x0023620000100a00 */
[----:B------:R-:W-:Y:S03]  /*4cc70*/  MOV R46, 0x4cc90 ;  /* 0x0004cc90002e7802 */ /* 0x000fe60000000f00 */
[----:B-1---5:R-:W-:Y:S05]  /*4cc80*/  CALL.REL.NOINC `($_ZN7cutlass13device_kernelIN5flash19enable_sm80_to_sm89INS1_16FlashAttnBwdSm80INS1_25CollectiveMainloopBwdSm80ILi2ELi2EN4cute5tupleIJNS5_1CILi128EEES8_NS7_ILi64EEEEEENS_6half_tEfNS_4arch4Sm80ELb0ELb1ELb1ELb1ELb1ELb0ELb0ELb0ELi2ELi4ELi4ELi4ELb0EEENS1_21CollectiveEpilogueBwdISA_SB_SD_Li256ELb1ELb0ELi2EEENS1_19SingleTileSchedulerILb1ELb0ELb0ELi128EEEEEEEEEvNT_6ParamsE$_ZN4cute3eso3ESOILb1ELb0EJNS_6LayoutINS_5tupleIJNS3_IJNS3_IJNS_1CILi8EEENS4_ILi1EEEEEES6_EEENS3_IJNS3_IJS6_S6_EEENS4_ILi2EEEEEEEEENS3_IJNS3_IJNS3_IJS6_NS4_ILi0EEEEEESD_EEENS3_IJNS3_IJSD_SD_EEES5_EEEEEEEENS_10ViewEngineIPN7cutlass6half_tEEEEEC2ERKSJ_RKSO_) ;  /* 0xfffbc02000007944 */ /* 0x022fea0003c3ffff */
[----:B-1----:R1:W5:Y:S01]  /*4cc90*/  LDL.64 R38, [R1+0x1580] ;  /* 0x0015800001267983 */ /* 0x0023620000100a00 */
[----:B------:R-:W-:Y:S03]  /*4cca0*/  MOV R46, 0x4ccc0 ;  /* 0x0004ccc0002e7802 */ /* 0x000fe60000000f00 */
[----:B-1---5:R-:W-:Y:S05]  /*4ccb0*/  CALL.REL.NOINC `($_ZN7cutlass13device_kernelIN5flash19enable_sm80_to_sm89INS1_16FlashAttnBwdSm80INS1_25CollectiveMainloopBwdSm80ILi2ELi2EN4cute5tupleIJNS5_1CILi128EEES8_NS7_ILi64EEEEEENS_6half_tEfNS_4arch4Sm80ELb0ELb1ELb1ELb1ELb1ELb0ELb0ELb0ELi2ELi4ELi4ELi4ELb0EEENS1_21CollectiveEpilogueBwdISA_SB_SD_Li256ELb1ELb0ELi2EEENS1_19SingleTileSchedulerILb1ELb0ELb0ELi128EEEEEEEEEvNT_6ParamsE$_ZN4cute3eso3ESOILb1ELb0EJNS_6LayoutINS_5tupleIJNS3_IJNS3_IJNS_1CILi8EEENS4_ILi1EEEEEES6_EEENS3_IJNS3_IJS6_S6_EEENS4_ILi2EEEEEEEEENS3_IJNS3_IJNS3_IJS6_NS4_ILi0EEEEEESD_EEENS3_IJNS3_IJSD_SD_EEENS4_ILi4096EEEEEEEEEEENS_10ViewEngineINS_8smem_ptrIPN7cutlass6half_tEEEEEEEC2ERKSK_RKSR_) ;  /* 0xfffbbf1000007944 */ /* 0x022fea0003c3ffff */
[----:B-1----:R1:W5:Y:S01]  /*4ccc0*/  LDL.64 R2, [R1+0x1580] ;  /* 0x0015800001027983 */ /* 0x0023620000100a00 */
[----:B------:R-:W-:Y:S03]  /*4ccd0*/  MOV R48, 0x4ccf0 ;  /* 0x0004ccf000307802 */ /* 0x000fe60000000f00 */
[----:B-1---5:R-:W-:Y:S05]  /*4cce0*/  CALL.REL.NOINC `($_ZN7cutlass13device_kernelIN5flash19enable_sm80_to_sm89INS1_16FlashAttnBwdSm80INS1_25CollectiveMainloopBwdSm80ILi2ELi2EN4cute5tupleIJNS5_1CILi128EEES8_NS7_ILi64EEEEEENS_6half_tEfNS_4arch4Sm80ELb0ELb1ELb1ELb1ELb1ELb0ELb0ELb0ELi2ELi4ELi4ELi4ELb0EEENS1_21CollectiveEpilogueBwdISA_SB_SD_Li256ELb1ELb0ELi2EEENS1_19SingleTileSchedulerILb1ELb0ELb0ELi128EEEEEEEEEvNT_6ParamsE$_ZN4cute3eso3ESOILb1ELb0EJNS_6LayoutINS_5tupleIJNS3_IJNS_1CILi8EEENS4_ILi1EEEEEENS4_ILi2EEEEEENS3_IJNS3_IJS6_NS4_ILi0EEEEEES5_EEEEENS_10ViewEngineIPN7cutlass6half_tEEEEEC2ERKSD_RKSI_) ;  /* 0xfffbcc2000007944 */ /* 0x022fea0003c3ffff */
[----:B-1----:R-:W-:Y:S01]  /*4ccf0*/  MOV R38, R82 ;  /* 0x0000005200267202 */ /* 0x002fe20000000f00 */
[----:B------:R1:W5:Y:S01]  /*4cd00*/  LDL.64 R42, [R1+0x1580] ;  /* 0x00158000012a7983 */ /* 0x0003620000100a00 */
[----:B------:R-:W-:Y:S03]  /*4cd10*/  MOV R46, 0x4cd30 ;  /* 0x0004cd30002e7802 */ /* 0x000fe60000000f00 */
[----:B-1---5:R-:W-:Y:S05]  /*4cd20*/  CALL.REL.NOINC `($_ZN7cutlass13device_kernelIN5flash19enable_sm80_to_sm89INS1_16FlashAttnBwdSm80INS1_25CollectiveMainloopBwdSm80ILi2ELi2EN4cute5tupleIJNS5_1CILi128EEES8_NS7_ILi64EEEEEENS_6half_tEfNS_4arch4Sm80ELb0ELb1ELb1ELb1ELb1ELb0ELb0ELb0ELi2ELi4ELi4ELi4ELb0EEENS1_21CollectiveEpilogueBwdISA_SB_SD_Li256ELb1ELb0ELi2EEENS1_19SingleTileSchedulerILb1ELb0ELb0ELi128EEEEEEEEEvNT_6ParamsE$_ZN4cute8smem_ptrIPN7cutlass6half_tEECI1NS_12iter_adaptorIS3_S4_EEES3_) ;  /* 0xfffbd65000007944 */ /* 0x022fea0003c3ffff */
[----:B-1----:R1:W5:Y:S01]  /*4cd30*/  LDL.64 R2, [R1+0x1580] ;  /* 0x0015800001027983 */ /* 0x0023620000100a00 */
[----:B------:R-:W-:Y:S03]  /*4cd40*/  MOV R38, 0x4cd60 ;  /* 0x0004cd6000267802 */ /* 0x000fe60000000f00 */
[----:B-1---5:R-:W-:Y:S05]  /*4cd50*/  CALL.REL.NOINC `($_ZN7cutlass13device_kernelIN5flash19enable_sm80_to_sm89INS1_16FlashAttnBwdSm80INS1_25CollectiveMainloopBwdSm80ILi2ELi2EN4cute5tupleIJNS5_1CILi128EEES8_NS7_ILi64EEEEEENS_6half_tEfNS_4arch4Sm80ELb0ELb1ELb1ELb1ELb1ELb0ELb0ELb0ELi2ELi4ELi4ELi4ELb0EEENS1_21CollectiveEpilogueBwdISA_SB_SD_Li256ELb1ELb0ELi2EEENS1_19SingleTileSchedulerILb1ELb0ELb0ELi128EEEEEEEEEvNT_6ParamsE$_ZN4cute3eso3ESOILb1ELb0EJNS_6LayoutINS_5tupleIJNS3_IJNS_1CILi8EEENS4_ILi1EEEEEENS4_ILi2EEEEEENS3_IJNS3_IJS6_NS4_ILi0EEEEEENS4_ILi4096EEEEEEEENS_10ViewEngineINS_8smem_ptrIPN7cutlass6half_tEEEEEEEC2ERKSE_RKSL_) ;  /* 0xfffbca2000007944 */ /* 0x022fea0003c3ffff */
[----:B------:R-:W-:Y:S01]  /*4cd60*/  MOV R47, RZ ;  /* 0x000000ff002f7202 */ /* 0x000fe20000000f00 */
[----:B------:R2:W5:Y:S01]  /*4cd70*/  LDL.64 R44, [R1+0x1580] ;  /* 0x00158000012c7983 */ /* 0x0005620000100a00 */
[----:B------:R-:W-:Y:S03]  /*4cd80*/  MOV R46, 0x4cda0 ;  /* 0x0004cda0002e7802 */ /* 0x000fe60000000f00 */
[----:B-12--5:R-:W-:Y:S05]  /*4cd90*/  CALL.REL.NOINC `($_ZN7cutlass13device_kernelIN5flash19enable_sm80_to_sm89INS1_16FlashAttnBwdSm80INS1_25CollectiveMainloopBwdSm80ILi2ELi2EN4cute5tupleIJNS5_1CILi128EEES8_NS7_ILi64EEEEEENS_6half_tEfNS_4arch4Sm80ELb0ELb1ELb1ELb1ELb1ELb0ELb0ELb0ELi2ELi4ELi4ELi4ELb0EEENS1_21CollectiveEpilogueBwdISA_SB_SD_Li256ELb1ELb0ELi2EEENS1_19SingleTileSchedulerILb1ELb0ELb0ELi128EEEEEEEEEvNT_6ParamsE$_ZN4cute3eso3ESOILb1ELb0EJNS_10UnderscoreEiEEC2ERKS2_RKi) ;  /* 0xfffbb47000007944 */ /* 0x026fea0003c3ffff */
[----:B------:R-:W-:Y:S01]  /*4cda0*/  MOV R38, 0x4cde0 ;  /* 0x0004cde000267802 */ /* 0x000fe20000000f00 */
[----:B------:R-:W2:Y:S02]  /*4cdb0*/  LDL R37, [R1+0x1580] ;  /* 0x0015800001257983 */ /* 0x000ea40000100800 */
[----:B--2---:R-:W-:Y:S02]  /*4cdc0*/  SHF.L.U32 R37, R37, 0xc, RZ ;  /* 0x0000000c25257819 */ /* 0x004fe400000006ff */
[----:B-1----:R-:W-:Y:S05]  /*4cdd0*/  CALL.REL.NOINC `($_ZN7cutlass13device_kernelIN5flash19enable_sm80_to_sm89INS1_16FlashAttnBwdSm80INS1_25CollectiveMainloopBwdSm80ILi2ELi2EN4cute5tupleIJNS5_1CILi128EEES8_NS7_ILi64EEEEEENS_6half_tEfNS_4arch4Sm80ELb0ELb1ELb1ELb1ELb1ELb0ELb0ELb0ELi2ELi4ELi4ELi4ELb0EEENS1_21CollectiveEpilogueBwdISA_SB_SD_Li256ELb1ELb0ELi2EEENS1_19SingleTileSchedulerILb1ELb0ELb0ELi128EEEEEEEEEvNT_6ParamsE$_ZN4cute3eso3ESOILb1ELb0EJNS_6LayoutINS_5tupleIJNS3_IJNS_1CILi8EEENS4_ILi1EEEEEEEEENS3_IJNS3_IJS6_NS4_ILi0EEEEEEEEEEEiEEC2ERKSC_RKi) ;  /* 0xfffbc76000007944 */ /* 0x002fea0003c3ffff */
[----:B------:R-:W-:Y:S01]  /*4cde0*/  MOV R46, 0x4ce40 ;  /* 0x0004ce40002e7802 */ /* 0x000fe20000000f00 */
[----:B------:R-:W2:Y:S01]  /*4cdf0*/  LDL R3, [R1+0x1580] ;  /* 0x0015800001037983 */ /* 0x000ea20000100800 */
[----:B------:R-:W-:Y:S01]  /*4ce00*/  IMAD.MOV.U32 R38, RZ, RZ, R82 ;  /* 0x000000ffff267224 */ /* 0x000fe200078e0052 */
[C---:B--2---:R-:W-:Y:S04]  /*4ce10*/  LEA R2, P0, R3.reuse, R44, 0x1 ;  /* 0x0000002c03027211 */ /* 0x044fe800078008ff */
[----:B------:R-:W-:Y:S04]  /*4ce20*/  LEA.HI.X.SX32 R3, R3, R45, 0x1, P0 ;  /* 0x0000002d03037211 */ /* 0x000fe800000f0eff */
[----:B-1----:R-:W-:Y:S05]  /*4ce30*/  CALL.REL.NOINC `($_ZN7cutlass13device_kernelIN5flash19enable_sm80_to_sm89INS1_16FlashAttnBwdSm80INS1_25CollectiveMainloopBwdSm80ILi2ELi2EN4cute5tupleIJNS5_1CILi128EEES8_NS7_ILi64EEEEEENS_6half_tEfNS_4arch4Sm80ELb0ELb1ELb1ELb1ELb1ELb0ELb0ELb0ELi2ELi4ELi4ELi4ELb0EEENS1_21CollectiveEpilogueBwdISA_SB_SD_Li256ELb1ELb0ELi2EEENS1_19SingleTileSchedulerILb1ELb0ELb0ELi128EEEEEEEEEvNT_6ParamsE$_ZN4cute8smem_ptrIPN7cutlass6half_tEECI1NS_12iter_adaptorIS3_S4_EEES3_) ;  /* 0xfffbd54000007944 */ /* 0x002fea0003c3ffff */
[----:B-1----:R1:W5:Y:S01]  /*4ce40*/  LDL.64 R2, [R1+0x1580] ;  /* 0x0015800001027983 */ /* 0x0023620000100a00 */
[----:B------:R-:W-:Y:S03]  /*4ce50*/  MOV R38, 0x4ce70 ;  /* 0x0004ce7000267802 */ /* 0x000fe60000000f00 */
[----:B-1---5:R-:W-:Y:S05]  /*4ce60*/  CALL.REL.NOINC `($_ZN7cutlass13device_kernelIN5flash19enable_sm80_to_sm89INS1_16FlashAttnBwdSm80INS1_25CollectiveMainloopBwdSm80ILi2ELi2EN4cute5tupleIJNS5_1CILi128EEES8_NS7_ILi64EEEEEENS_6half_tEfNS_4arch4Sm80ELb0ELb1ELb1ELb1ELb1ELb0ELb0ELb0ELi2ELi4ELi4ELi4ELb0EEENS1_21CollectiveEpilogueBwdISA_SB_SD_Li256ELb1ELb0ELi2EEENS1_19SingleTileSchedulerILb1ELb0ELb0ELi128EEEEEEEEEvNT_6ParamsE$_ZN4cute3eso3ESOILb1ELb0EJNS_6LayoutINS_5tupleIJNS3_IJNS_1CILi8EEENS4_ILi1EEEEEEEEENS3_IJNS3_IJS6_NS4_ILi0EEEEEEEEEEENS_10ViewEngineINS_8smem_ptrIPN7cutlass6half_tEEEEEEEC2ERKSC_RKSJ_) ;  /* 0xfffbc64000007944 */ /* 0x022fea0003c3ffff */
[----:B------:R-:W-:Y:S01]  /*4ce70*/  MOV R47, RZ ;  /* 0x000000ff002f7202 */ /* 0x000fe20000000f00 */
[----:B-1----:R1:W5:Y:S01]  /*4ce80*/  LDL.64 R2, [R1+0x1580] ;  /* 0x0015800001027983 */ /* 0x0023620000100a00 */
[----:B------:R-:W-:Y:S03]  /*4ce90*/  MOV R46, 0x4ceb0 ;  /* 0x0004ceb0002e7802 */ /* 0x000fe60000000f00 */
[----:B-1---5:R-:W-:Y:S05]  /*4cea0*/  CALL.REL.NOINC `($_ZN7cutlass13device_kernelIN5flash19enable_sm80_to_sm89INS1_16FlashAttnBwdSm80INS1_25CollectiveMainloopBwdSm80ILi2ELi2EN4cute5tupleIJNS5_1CILi128EEES8_NS7_ILi64EEEEEENS_6half_tEfNS_4arch4Sm80ELb0ELb1ELb1ELb1ELb1ELb0ELb0ELb0ELi2ELi4ELi4ELi4ELb0EEENS1_21CollectiveEpilogueBwdISA_SB_SD_Li256ELb1ELb0ELi2EEENS1_19SingleTileSchedulerILb1ELb0ELb0ELi128EEEEEEEEEvNT_6ParamsE$_ZN4cute3eso3ESOILb1ELb0EJNS_10UnderscoreEiEEC2ERKS2_RKi) ;  /* 0xfffbb36000007944 */ /* 0x022fea0003c3ffff */
[----:B------:R-:W-:Y:S01]  /*4ceb0*/  MOV R38, 0x4cef0 ;  /* 0x0004cef000267802 */ /* 0x000fe20000000f00 */
[----:B------:R-:W2:Y:S02]  /*4cec0*/  LDL R37, [R1+0x1580] ;  /* 0x0015800001257983 */ /* 0x000ea40000100800 */
[----:B--2---:R-:W-:Y:S02]  /*4ced0*/  SHF.L.U32 R37, R37, 0x3, RZ ;  /* 0x0000000325257819 */ /* 0x004fe400000006ff */
[----:B-1----:R-:W-:Y:S05]  /*4cee0*/  CALL.REL.NOINC `($_ZN7cutlass13device_kernelIN5flash19enable_sm80_to_sm89INS1_16FlashAttnBwdSm80INS1_25CollectiveMainloopBwdSm80ILi2ELi2EN4cute5tupleIJNS5_1CILi128EEES8_NS7_ILi64EEEEEENS_6half_tEfNS_4arch4Sm80ELb0ELb1ELb1ELb1ELb1ELb0ELb0ELb0ELi2ELi4ELi4ELi4ELb0EEENS1_21CollectiveEpilogueBwdISA_SB_SD_Li256ELb1ELb0ELi2EEENS1_19SingleTileSchedulerILb1ELb0ELb0ELi128EEEEEEEEEvNT_6ParamsE$_ZN4cute3eso3ESOILb1ELb0EJNS_6LayoutINS_5tupleIJNS3_IJNS_1CILi8EEENS4_ILi1EEEEEEEEENS3_IJNS3_IJS6_NS4_ILi0EEEEEEEEEEEiEEC2ERKSC_RKi) ;  /* 0xfffbc65000007944 */ /* 0x002fea0003c3ffff */
[----:B------:R-:W-:Y:S01]  /*4cef0*/  MOV R38, 0x4cf40 ;  /* 0x0004cf4000267802 */ /* 0x000fe20000000f00 */
[----:B-1----:R-:W2:Y:S02]  /*4cf00*/  LDL R37, [R1+0x1580] ;  /* 0x0015800001257983 */ /* 0x002ea40000100800 */
[C---:B--2---:R-:W-:Y:S04]  /*4cf10*/  LEA R46, P0, R37.reuse, R42, 0x1 ;  /* 0x0000002a252e7211 */ /* 0x044fe800078008ff */
[----:B------:R-:W-:Y:S04]  /*4cf20*/  LEA.HI.X.SX32 R37, R37, R43, 0x1, P0 ;  /* 0x0000002b25257211 */ /* 0x000fe800000f0eff */
[----:B------:R-:W-:Y:S05]  /*4cf30*/  CALL.REL.NOINC `($_ZN7cutlass13device_kernelIN5flash19enable_sm80_to_sm89INS1_16FlashAttnBwdSm80INS1_25CollectiveMainloopBwdSm80ILi2ELi2EN4cute5tupleIJNS5_1CILi128EEES8_NS7_ILi64EEEEEENS_6half_tEfNS_4arch4Sm80ELb0ELb1ELb1ELb1ELb1ELb0ELb0ELb0ELi2ELi4ELi4ELi4ELb0EEENS1_21CollectiveEpilogueBwdISA_SB_SD_Li256ELb1ELb0ELi2EEENS1_19SingleTileSchedulerILb1ELb0ELb0ELi128EEEEEEEEEvNT_6ParamsE$_ZN4cute3eso3ESOILb1ELb0EJNS_6LayoutINS_5tupleIJNS3_IJNS_1CILi8EEENS4_ILi1EEEEEEEEENS3_IJNS3_IJS6_NS4_ILi0EEEEEEEEEEENS_10ViewEngineIPN7cutlass6half_tEEEEEC2ERKSC_RKSH_) ;  /* 0xfffbc5b000007944 */ /* 0x000fea0003c3ffff */
[----:B------:R-:W-:Y:S01]  /*4cf40*/  MOV R38, R82 ;  /* 0x0000005200267202 */ /* 0x000fe20000000f00 */
[----:B-1----:R1:W5:Y:S01]  /*4cf50*/  LDL.64 R36, [R1+0x1580] ;  /* 0x0015800001247983 */ /* 0x0023620000100a00 */
[----:B------:R-:W-:Y:S03]  /*4cf60*/  MOV R46, 0x4cf80 ;  /* 0x0004cf80002e7802 */ /* 0x000fe60000000f00 */
[----:B-1---5:R-:W-:Y:S05]  /*4cf70*/  CALL.REL.NOINC `($_ZN7cutlass13device_kernelIN5flash19enable_sm80_to_sm89INS1_16FlashAttnBwdSm80INS1_25CollectiveMainloopBwdSm80ILi2ELi2EN4cute5tupleIJNS5_1CILi128EEES8_NS7_ILi64EEEEEENS_6half_tEfNS_4arch4Sm80ELb0ELb1ELb1ELb1ELb1ELb0ELb0ELb0ELi2ELi4ELi4ELi4ELb0EEENS1_21CollectiveEpilogueBwdISA_SB_SD_Li256ELb1ELb0ELi2EEENS1_19SingleTileSchedulerILb1ELb0ELb0ELi128EEEEEEEEEvNT_6ParamsE$_ZN4cute8smem_ptrIPN7cutlass6half_tEECI1NS_12iter_adaptorIS3_S4_EEES3_) ;  /* 0xfffbd40000007944 */ /* 0x022fea0003c3ffff */
[----:B-1----:R1:W5:Y:S01]  /*4cf80*/  LDL.64 R2, [R1+0x1580] ;  /* 0x0015800001027983 */ /* 0x0023620000100a00 */
[----:B------:R-:W-:Y:S03]  /*4cf90*/  MOV R46, 0x4cfb0 ;  /* 0x0004cfb0002e7802 */ /* 0x000fe60000000f00 */
[----:B-1---5:R-:W-:Y:S05]  /*4cfa0*/  CALL.REL.NOINC `($_ZN7cutlass13device_kernelIN5flash19enable_sm80_to_sm89INS1_16FlashAttnBwdSm80INS1_25CollectiveMainloopBwdSm80ILi2ELi2EN4cute5tupleIJNS5_1CILi128EEES8_NS7_ILi64EEEEEENS_6half_tEfNS_4arch4Sm80ELb0ELb1ELb1ELb1ELb1ELb0ELb0ELb0ELi2ELi4ELi4ELi4ELb0EEENS1_21CollectiveEpilogueBwdISA_SB_SD_Li256ELb1ELb0ELi2EEENS1_19SingleTileSchedulerILb1ELb0ELb0ELi128EEEEEEEEEvNT_6ParamsE$_ZN4cute8smem_ptrIPN7cutlass9uint128_tEECI1NS_12iter_adaptorIS3_S4_EEES3_) ;  /* 0xfffbd41000007944 */ /* 0x022fea0003c3ffff */
[----:B-1----:R1:W5:Y:S01]  /*4cfb0*/  LDL.64 R2, [R1+0x1580] ;  /* 0x0015800001027983 */ /* 0x0023620000100a00 */
[----:B------:R-:W-:Y:S03]  /*4cfc0*/  MOV R46, 0x4cfe0 ;  /* 0x0004cfe0002e7802 */ /* 0x000fe60000000f00 */
[----:B-1---5:R-:W-:Y:S05]  /*4cfd0*/  CALL.REL.NOINC `($_ZN7cutlass13device_kernelIN5flash19enable_sm80_to_sm89INS1_16FlashAttnBwdSm80INS1_25CollectiveMainloopBwdSm80ILi2ELi2EN4cute5tupleIJNS5_1CILi128EEES8_NS7_ILi64EEEEEENS_6half_tEfNS_4arch4Sm80ELb0ELb1ELb1ELb1ELb1ELb0ELb0ELb0ELi2ELi4ELi4ELi4ELb0EEENS1_21CollectiveEpilogueBwdISA_SB_SD_Li256ELb1ELb0ELi2EEENS1_19SingleTileSchedulerILb1ELb0ELb0ELi128EEEEEEEEEvNT_6ParamsE$_ZN4cute3eso3ESOILb1ELb0EJNS_6LayoutINS_5tupleIJNS3_IJNS_1CILi1EEES5_EEEEEENS3_IJNS3_IJS5_NS4_ILi0EEEEEEEEEEENS_10ViewEngineINS_8smem_ptrIPN7cutlass9uint128_tEEEEEEEC2ERKSB_RKSI_) ;  /* 0xfffbbf8000007944 */ /* 0x022fea0003c3ffff */
[----:B------:R2:W5:Y:S01]  /*4cfe0*/  LDL R41, [R1+0x1580] ;  /* 0x0015800001297983 */ /* 0x0005620000100800 */
[----:B-1----:R-:W-:Y:S03]  /*4cff0*/  MOV R38, 0x4d010 ;  /* 0x0004d01000267802 */ /* 0x002fe60000000f00 */
[----:B--2--5:R-:W-:Y:S05]  /*4d000*/  CALL.REL.NOINC `($_ZN7cutlass13device_kernelIN5flash19enable_sm80_to_sm89INS1_16FlashAttnBwdSm80INS1_25CollectiveMainloopBwdSm80ILi2ELi2EN4cute5tupleIJNS5_1CILi128EEES8_NS7_ILi64EEEEEENS_6half_tEfNS_4arch4Sm80ELb0ELb1ELb1ELb1ELb1ELb0ELb0ELb0ELi2ELi4ELi4ELi4ELb0EEENS1_21CollectiveEpilogueBwdISA_SB_SD_Li256ELb1ELb0ELi2EEENS1_19SingleTileSchedulerILb1ELb0ELb0ELi128EEEEEEEEEvNT_6ParamsE$_ZN4cute3eso3ESOILb1ELb0EJNS_6LayoutINS_5tupleIJNS3_IJNS_1CILi4EEENS4_ILi1EEEEEEEEENS3_IJNS3_IJS6_NS4_ILi0EEEEEEEEEEENS_10ViewEngineIPjEEEEC2ERKSC_RKSF_) ;  /* 0xfffbc46000007944 */ /* 0x024fea0003c3ffff */
        /* <DEDUP_REMOVED lines=9> */
[----:B-1----:R-:W-:Y:S05]  /*4d0a0*/  CALL.REL.NOINC `($_ZN7cutlass13device_kernelIN5flash19enable_sm80_to_sm89INS1_16FlashAttnBwdSm80INS1_25CollectiveMainloopBwdSm80ILi2ELi2EN4cute5tupleIJNS5_1CILi128EEES8_NS7_ILi64EEEEEENS_6half_tEfNS_4arch4Sm80ELb0ELb1ELb1ELb1ELb1ELb0ELb0ELb0ELi2ELi4ELi4ELi4ELb0EEENS1_21CollectiveEpilogueBwdISA_SB_SD_Li256ELb1ELb0ELi2EEENS1_19SingleTileSchedulerILb1ELb0ELb0ELi128EEEEEEEEEvNT_6ParamsE$_ZN4cute3eso3ESOILb1ELb0EJNS_10UnderscoreEiEEC2ERKS2_RKi) ;  /* 0xfffbb16000007944 */ /* 0x002fea0003c3ffff */
        /* <DEDUP_REMOVED lines=13> */
[----:B------:R-:W-:Y:S01]  /*4d180*/  MOV R47, 0x1 ;  /* 0x00000001002f7802 */ /* 0x000fe20000000f00 */
        /* <DEDUP_REMOVED lines=34> */
[----:B-1----:R-:W-:Y:S05]  /*4d3b0*/  CALL.REL.NOINC `($_ZN7cutlass13device_kernelIN5flash19enable_sm80_to_sm89INS1_16FlashAttnBwdSm80INS1_25CollectiveMainloopBwdSm80ILi2ELi2EN4cute5tupleIJNS5_1CILi128EEES8_NS7_ILi64EEEEEENS_6half_tEfNS_4arch4Sm80ELb0ELb1ELb1ELb1ELb1ELb0ELb0ELb0ELi2ELi4ELi4ELi4ELb0EEENS1_21CollectiveEpilogueBwdISA_SB_SD_Li256ELb1ELb0ELi2EEENS1_19SingleTileSchedulerILb1ELb0ELb0ELi128EEEEEEEEEvNT_6ParamsE$_ZN4cute3eso3ESOILb1ELb0EJNS_10UnderscoreES2_iEEC2ERKS2_S5_RKi) ;  /* 0xfffbae1000007944 */ /* 0x002fea0003c3ffff */
[----:B------:R2:W5:Y:S01]  /*4d3c0*/  LDL R39, [R1+0x1580] ;  /* 0x0015800001277983 */ /* 0x0005620000100800 */
[----:B-1----:R-:W-:Y:S03]  /*4d3d0*/  MOV R2, 0x4d400 ;  /* 0x0004d40000027802 */ /* 0x002fe60000000f00 */
[----:B------:R2:W5:Y:S04]  /*4d3e0*/  LD.E R3, [R92.64] ;  /* 0x000000085c037980 */ /* 0x000568000c101900 */
[----:B--2--5:R-:W-:Y:S05]  /*4d3f0*/  CALL.REL.NOINC `($_ZN7cutlass13device_kernelIN5flash19enable_sm80_to_sm89INS1_16FlashAttnBwdSm80INS1_25CollectiveMainloopBwdSm80ILi2ELi2EN4cute5tupleIJNS5_1CILi128EEES8_NS7_ILi64EEEEEENS_6half_tEfNS_4arch4Sm80ELb0ELb1ELb1ELb1ELb1ELb0ELb0ELb0ELi2ELi4ELi4ELi4ELb0EEENS1_21CollectiveEpilogueBwdISA_SB_SD_Li256ELb1ELb0ELi2EEENS1_19SingleTileSchedulerILb1ELb0ELb0ELi128EEEEEEEEEvNT_6ParamsE$_ZZN4cute5sliceINS_5tupleIJNS_10UnderscoreES2_iEEENS1_IJNS1_IJNS_1CILi1EEENS4_ILi0EEEEEEiNS4_ILi1024EEEEEEEEDaRKT_RKT0_ENKUlRKT_RKT0_E_clIS2_iEEDaSI_SL_) ;  /* 0xfffbd8b000007944 */ /* 0x024fea0003c3ffff */
[----:B------:R-:W-:Y:S02]  /*4d400*/  MOV R2, 0x4d420 ;  /* 0x0004d42000027802 */ /* 0x000fe40000000f00 */
[----:B------:R-:W-:Y:S05]  /*4d410*/  CALL.REL.NOINC `($_ZN7cutlass13device_kernelIN5flash19enable_sm80_to_sm89INS1_16FlashAttnBwdSm80INS1_25CollectiveMainloopBwdSm80ILi2ELi2EN4cute5tupleIJNS5_1CILi128EEES8_NS7_ILi64EEEEEENS_6half_tEfNS_4arch4Sm80ELb0ELb1ELb1ELb1ELb1ELb0ELb0ELb0ELi2ELi4ELi4ELi4ELb0EEENS1_21CollectiveEpilogueBwdISA_SB_SD_Li256ELb1ELb0ELi2EEENS1_19SingleTileSchedulerILb1ELb0ELb0ELi128EEEEEEEEEvNT_6ParamsE$_ZZN4cute12filter_tupleINS_5tupleIJNS_10UnderscoreES2_iEEENS1_IJNS1_IJNS_1CILi1EEENS4_ILi0EEEEEEiNS4_ILi1024EEEEEEZNS_5sliceIS3_S9_EEDaRKT_RKT0_EUlRKT_RKT0_E_EEDaSD_SG_OT1_ENKUlDpSJ_E_clIJNS1_IJS7_EEENS1_IJiEEENS1_IJEEEEEEDaSQ_) ;  /* 0xfffbd27000007944 */ /* 0x000fea0003c3ffff */
[----:B------:R-:W-:Y:S02]  /*4d420*/  MOV R36, 0x4d440 ;  /* 0x0004d44000247802 */ /* 0x000fe40000000f00 */
[----:B------:R-:W-:Y:S05]  /*4d430*/  CALL.REL.NOINC `($_ZN7cutlass13device_kernelIN5flash19enable_sm80_to_sm89INS1_16FlashAttnBwdSm80INS1_25CollectiveMainloopBwdSm80ILi2ELi2EN4cute5tupleIJNS5_1CILi128EEES8_NS7_ILi64EEEEEENS_6half_tEfNS_4arch4Sm80ELb0ELb1ELb1ELb1ELb1ELb0ELb0ELb0ELi2ELi4ELi4ELi4ELb0EEENS1_21CollectiveEpilogueBwdISA_SB_SD_Li256ELb1ELb0ELi2EEENS1_19SingleTileSchedulerILb1ELb0ELb0ELi128EEEEEEEEEvNT_6ParamsE$_ZN4cute5tupleIJNS0_IJNS0_IJNS_1CILi8EEENS1_ILi1EEEEEENS1_ILi2EEEEEENS0_IJNS0_IJS3_NS1_ILi0EEEEEEiEEEEEC2ERKS6_RKS9_) ;  /* 0xfffbcb9000007944 */ /* 0x000fea0003c3ffff */
[----:B------:R2:W5:Y:S01]  /*4d440*/  LDL R38, [R1+0x1580] ;  /* 0x0015800001267983 */ /* 0x0005620000100800 */
[----:B-1----:R-:W-:Y:S02]  /*4d450*/  SHF.L.U32 R2, R39, 0xa, RZ ;  /* 0x0000000a27027819 */ /* 0x002fe400000006ff */
[----:B------:R-:W-:Y:S03]  /*4d460*/  MOV R36, 0x4d490 ;  /* 0x0004d49000247802 */ /* 0x000fe60000000f00 */
[----:B------:R2:W-:Y:S04]  /*4d470*/  STL [R1+0x15b0], R2 ;  /* 0x0015b00201007387 */ /* 0x0005e80000100800 */
[----:B--2--5:R-:W-:Y:S05]  /*4d480*/  CALL.REL.NOINC `($_ZN7cutlass13device_kernelIN5flash19enable_sm80_to_sm89INS1_16FlashAttnBwdSm80INS1_25CollectiveMainloopBwdSm80ILi2ELi2EN4cute5tupleIJNS5_1CILi128EEES8_NS7_ILi64EEEEEENS_6half_tEfNS_4arch4Sm80ELb0ELb1ELb1ELb1ELb1ELb0ELb0ELb0ELi2ELi4ELi4ELi4ELb0EEENS1_21CollectiveEpilogueBwdISA_SB_SD_Li256ELb1ELb0ELi2EEENS1_19SingleTileSchedulerILb1ELb0ELb0ELi128EEEEEEEEEvNT_6ParamsE$_ZN4cute3eso3ESOILb0ELb0EJNS_6LayoutINS_5tupleIJNS3_IJNS_1CILi8EEENS4_ILi1EEEEEENS4_ILi2EEEEEENS3_IJNS3_IJS6_NS4_ILi0EEEEEEiEEEEEiEEC2ERKSD_RKi) ;  /* 0xfffba45000007944 */ /* 0x024fea0003c3ffff */
[----:B-1----:R-:W2:Y:S01]  /*4d490*/  LD.E.64 R2, [R92.64+0x8] ;  /* 0x000008085c027980 */ /* 0x002ea2000c101b00 */
[----:B------:R-:W-:Y:S01]  /*4d4a0*/  MOV R46, 0x4d500 ;  /* 0x0004d500002e7802 */ /* 0x000fe20000000f00 */
[----:B------:R-:W-:Y:S02]  /*4d4b0*/  IMAD.MOV.U32 R38, RZ, RZ, R82 ;  /* 0x000000ffff267224 */ /* 0x000fe400078e0052 */
[----:B------:R-:W2:Y:S02]  /*4d4c0*/  LDL.64 R36, [R1+0x1580] ;  /* 0x0015800001247983 */ /* 0x000ea40000100a00 */
[C---:B--2---:R-:W-:Y:S04]  /*4d4d0*/  LEA R2, P0, R37.reuse, R2, 0x1 ;  /* 0x0000000225027211 */ /* 0x044fe800078008ff */
[----:B------:R-:W-:Y:S04]  /*4d4e0*/  LEA.HI.X.SX32 R3, R37, R3, 0x1, P0 ;  /* 0x0000000325037211 */ /* 0x000fe800000f0eff */
[----:B------:R-:W-:Y:S05]  /*4d4f0*/  CALL.REL.NOINC `($_ZN7cutlass13device_kernelIN5flash19enable_sm80_to_sm89INS1_16FlashAttnBwdSm80INS1_25CollectiveMainloopBwdSm80ILi2ELi2EN4cute5tupleIJNS5_1CILi128EEES8_NS7_ILi64EEEEEENS_6half_tEfNS_4arch4Sm80ELb0ELb1ELb1ELb1ELb1ELb0ELb0ELb0ELi2ELi4ELi4ELi4ELb0EEENS1_21CollectiveEpilogueBwdISA_SB_SD_Li256ELb1ELb0ELi2EEENS1_19SingleTileSchedulerILb1ELb0ELb0ELi128EEEEEEEEEvNT_6ParamsE$_ZN4cute8smem_ptrIPN7cutlass6half_tEECI1NS_12iter_adaptorIS3_S4_EEES3_) ;  /* 0xfffbce8000007944 */ /* 0x000fea0003c3ffff */
[----:B-1----:R-:W2:Y:S01]  /*4d500*/  LDL.64 R2, [R1+0x1580] ;  /* 0x0015800001027983 */ /* 0x002ea20000100a00 */
[----:B------:R-:W-:Y:S03]  /*4d510*/  MOV R38, 0x4d540 ;  /* 0x0004d54000267802 */ /* 0x000fe60000000f00 */
[----:B--2---:R1:W-:Y:S04]  /*4d520*/  STL.64 [R1+0x15b0], R2 ;  /* 0x0015b00201007387 */ /* 0x0043e80000100a00 */
[----:B-1----:R-:W-:Y:S05]  /*4d530*/  CALL.REL.NOINC `($_ZN7cutlass13device_kernelIN5flash19enable_sm80_to_sm89INS1_16FlashAttnBwdSm80INS1_25CollectiveMainloopBwdSm80ILi2ELi2EN4cute5tupleIJNS5_1CILi128EEES8_NS7_ILi64EEEEEENS_6half_tEfNS_4arch4Sm80ELb0ELb1ELb1ELb1ELb1ELb0ELb0ELb0ELi2ELi4ELi4ELi4ELb0EEENS1_21CollectiveEpilogueBwdISA_SB_SD_Li256ELb1ELb0ELi2EEENS1_19SingleTileSchedulerILb1ELb0ELb0ELi128EEEEEEEEEvNT_6ParamsE$_ZN4cute3eso3ESOILb0ELb0EJNS_6LayoutINS_5tupleIJNS3_IJNS_1CILi8EEENS4_ILi1EEEEEENS4_ILi2EEEEEENS3_IJNS3_IJS6_NS4_ILi0EEEEEEiEEEEENS_10ViewEngineINS_8smem_ptrIPN7cutlass6half_tEEEEEEEC2ERKSD_RKSK_) ;  /* 0xfffba33000007944 */ /* 0x002fea0003c3ffff */
[----:B------:R2:W5:Y:S01]  /*4d540*/  LDL R37, [R1+0x1580] ;  /* 0x0015800001257983 */ /* 0x0005620000100800 */
[----:B-1----:R-:W-:Y:S02]  /*4d550*/  MOV R3, R40 ;  /* 0x0000002800037202 */ /* 0x002fe40000000f00 */
[----:B------:R-:W-:Y:S01]  /*4d560*/  MOV R46, 0x4d590 ;  /* 0x0004d590002e7802 */ /* 0x000fe20000000f00 */
[----:B------:R2:W5:Y:S04]  /*4d570*/  LDL.64 R42, [R1+0x1588] ;  /* 0x00158800012a7983 */ /* 0x0005680000100a00 */
[----:B--2--5:R-:W-:Y:S05]  /*4d580*/  CALL.REL.NOINC `($_ZN7cutlass13device_kernelIN5flash19enable_sm80_to_sm89INS1_16FlashAttnBwdSm80INS1_25CollectiveMainloopBwdSm80ILi2ELi2EN4cute5tupleIJNS5_1CILi128EEES8_NS7_ILi64EEEEEENS_6half_tEfNS_4arch4Sm80ELb0ELb1ELb1ELb1ELb1ELb0ELb0ELb0ELi2ELi4ELi4ELi4ELb0EEENS1_21CollectiveEpilogueBwdISA_SB_SD_Li256ELb1ELb0ELi2EEENS1_19SingleTileSchedulerILb1ELb0ELb0ELi128EEEEEEEEEvNT_6ParamsE$_ZN4cute3eso3ESOILb1ELb0EJNS_10UnderscoreES2_iEEC2ERKS2_S5_RKi) ;  /* 0xfffbac4000007944 */ /* 0x024fea0003c3ffff */
[----:B------:R-:W-:Y:S01]  /*4d590*/  MOV R36, 0x4d5d0 ;  /* 0x0004d5d000247802 */ /* 0x000fe20000000f00 */
[----:B-1----:R-:W2:Y:S02]  /*4d5a0*/  LDL R3, [R1+0x1580] ;  /* 0x0015800001037983 */ /* 0x002ea40000100800 */
[----:B--2---:R-:W-:Y:S02]  /*4d5b0*/  SHF.L.U32 R3, R3, 0x2, RZ ;  /* 0x0000000203037819 */ /* 0x004fe400000006ff */
[----:B------:R-:W-:Y:S05]  /*4d5c0*/  CALL.REL.NOINC `($_ZN7cutlass13device_kernelIN5flash19enable_sm80_to_sm89INS1_16FlashAttnBwdSm80INS1_25CollectiveMainloopBwdSm80ILi2ELi2EN4cute5tupleIJNS5_1CILi128EEES8_NS7_ILi64EEEEEENS_6half_tEfNS_4arch4Sm80ELb0ELb1ELb1ELb1ELb1ELb0ELb0ELb0ELi2ELi4ELi4ELi4ELb0EEENS1_21CollectiveEpilogueBwdISA_SB_SD_Li256ELb1ELb0ELi2EEENS1_19SingleTileSchedulerILb1ELb0ELb0ELi128EEEEEEEEEvNT_6ParamsE$_ZN4cute3eso3ESOILb1ELb0EJNS_6LayoutINS_5tupleIJNS3_IJNS3_IJNS_1CILi4EEENS4_ILi2EEEEEENS4_ILi1EEEEEES6_EEENS3_IJNS3_IJNS3_IJS8_NS4_ILi32EEEEEENS4_ILi0EEEEEENS4_ILi64EEEEEEEEiEEC2ERKSH_RKi) ;  /* 0xfffbb50000007944 */ /* 0x000fea0003c3ffff */
[----:B------:R-:W-:Y:S01]  /*4d5d0*/  MOV R36, 0x4d620 ;  /* 0x0004d62000247802 */ /* 0x000fe20000000f00 */
[----:B-1----:R-:W2:Y:S02]  /*4d5e0*/  LDL R3, [R1+0x1580] ;  /* 0x0015800001037983 */ /* 0x002ea40000100800 */
[C---:B--2---:R-:W-:Y:S04]  /*4d5f0*/  LEA R38, P0, R3.reuse, R88, 0x1 ;  /* 0x0000005803267211 */ /* 0x044fe800078008ff */
[----:B------:R-:W-:Y:S04]  /*4d600*/  LEA.HI.X.SX32 R3, R3, R89, 0x1, P0 ;  /* 0x0000005903037211 */ /* 0x000fe800000f0eff */
[----:B------:R-:W-:Y:S05]  /*4d610*/  CALL.REL.NOINC `($_ZN7cutlass13device_kernelIN5flash19enable_sm80_to_sm89INS1_16FlashAttnBwdSm80INS1_25CollectiveMainloopBwdSm80ILi2ELi2EN4cute5tupleIJNS5_1CILi128EEES8_NS7_ILi64EEEEEENS_6half_tEfNS_4arch4Sm80ELb0ELb1ELb1ELb1ELb1ELb0ELb0ELb0ELi2ELi4ELi4ELi4ELb0EEENS1_21CollectiveEpilogueBwdISA_SB_SD_Li256ELb1ELb0ELi2EEENS1_19SingleTileSchedulerILb1ELb0ELb0ELi128EEEEEEEEEvNT_6ParamsE$_ZN4cute3eso3ESOILb1ELb0EJNS_6LayoutINS_5tupleIJNS3_IJNS3_IJNS_1CILi4EEENS4_ILi2EEEEEENS4_ILi1EEEEEES6_EEENS3_IJNS3_IJNS3_IJS8_NS4_ILi32EEEEEENS4_ILi0EEEEEENS4_ILi64EEEEEEEENS_10ViewEngineIPN7cutlass6half_tEEEEEC2ERKSH_RKSM_) ;  /* 0xfffbb45000007944 */ /* 0x000fea0003c3ffff */
[----:B-1----:R1:W5:Y:S01]  /*4d620*/  LDL.64 R2, [R1+0x1580] ;  /* 0x0015800001027983 */ /* 0x0023620000100a00 */
[----:B------:R-:W-:Y:S03]  /*4d630*/  MOV R36, 0x4d650 ;  /* 0x0004d65000247802 */ /* 0x000fe60000000f00 */
[----:B-1---5:R-:W-:Y:S05]  /*4d640*/  CALL.REL.NOINC `($_ZN7cutlass13device_kernelIN5flash19enable_sm80_to_sm89INS1_16FlashAttnBwdSm80INS1_25CollectiveMainloopBwdSm80ILi2ELi2EN4cute5tupleIJNS5_1CILi128EEES8_NS7_ILi64EEEEEENS_6half_tEfNS_4arch4Sm80ELb0ELb1ELb1ELb1ELb1ELb0ELb0ELb0ELi2ELi4ELi4ELi4ELb0EEENS1_21CollectiveEpilogueBwdISA_SB_SD_Li256ELb1ELb0ELi2EEENS1_19SingleTileSchedulerILb1ELb0ELb0ELi128EEEEEEEEEvNT_6ParamsE$_ZZN4cute4takeILi1ELi2ENS_5tupleIJNS1_IJNS_1CILi1EEENS2_ILi0EEEEEEiEEEEEDaRKT1_ENKUlDpRKT_E_clIJiEEEDaSD_) ;  /* 0xfffbd50000007944 */ /* 0x022fea0003c3ffff */
[----:B------:R-:W-:Y:S02]  /*4d650*/  MOV R38, 0x4d670 ;  /* 0x0004d67000267802 */ /* 0x000fe40000000f00 */
[----:B------:R-:W-:Y:S05]  /*4d660*/  CALL.REL.NOINC `($_ZN7cutlass13device_kernelIN5flash19enable_sm80_to_sm89INS1_16FlashAttnBwdSm80INS1_25CollectiveMainloopBwdSm80ILi2ELi2EN4cute5tupleIJNS5_1CILi128EEES8_NS7_ILi64EEEEEENS_6half_tEfNS_4arch4Sm80ELb0ELb1ELb1ELb1ELb1ELb0ELb0ELb0ELi2ELi4ELi4ELi4ELb0EEENS1_21CollectiveEpilogueBwdISA_SB_SD_Li256ELb1ELb0ELi2EEENS1_19SingleTileSchedulerILb1ELb0ELb0ELi128EEEEEEEEEvNT_6ParamsE$_ZN4cute3eso3ESOILb1ELb0EJNS_5tupleIJNS_1CILi1EEENS3_ILi0EEEEEENS2_IJiEEEEEC2ERKS6_RKS7_) ;  /* 0xfffbb25000007944 */ /* 0x000fea0003c3ffff */
[----:B-1----:R1:W5:Y:S01]  /*4d670*/  LDL R37, [R1+0x1580] ;  /* 0x0015800001257983 */ /* 0x0023620000100800 */
[----:B------:R-:W-:Y:S03]  /*4d680*/  MOV R38, 0x4d6a0 ;  /* 0x0004d6a000267802 */ /* 0x000fe60000000f00 */
[----:B-1---5:R-:W-:Y:S05]  /*4d690*/  CALL.REL.NOINC `($_ZN7cutlass13device_kernelIN5flash19enable_sm80_to_sm89INS1_16FlashAttnBwdSm80INS1_25CollectiveMainloopBwdSm80ILi2ELi2EN4cute5tupleIJNS5_1CILi128EEES8_NS7_ILi64EEEEEENS_6half_tEfNS_4arch4Sm80ELb0ELb1ELb1ELb1ELb1ELb0ELb0ELb0ELi2ELi4ELi4ELi4ELb0EEENS1_21CollectiveEpilogueBwdISA_SB_SD_Li256ELb1ELb0ELi2EEENS1_19SingleTileSchedulerILb1ELb0ELb0ELi128EEEEEEEEEvNT_6ParamsE$_ZN4cute5tupleIJNS0_IJNS0_IJNS_1CILi8EEENS1_ILi1EEEEEENS0_IJNS1_ILi2EEEEEEEEENS0_IJNS0_IJS3_NS1_ILi0EEEEEENS0_IJiEEEEEEEEC2ERKS7_RKSB_) ;  /* 0xfffbc8f000007944 */ /* 0x022fea0003c3ffff */
[----:B------:R2:W5:Y:S01]  /*4d6a0*/  LDL R40, [R1+0x1580] ;  /* 0x0015800001287983 */ /* 0x0005620000100800 */
[----:B------:R-:W-:Y:S03]  /*4d6b0*/  MOV R38, 0x4d6e0 ;  /* 0x0004d6e000267802 */ /* 0x000fe60000000f00 */
[----:B------:R2:W-:Y:S04]  /*4d6c0*/  STL.64 [R1+0x15b0], R42 ;  /* 0x0015b02a01007387 */ /* 0x0005e80000100a00 */
[----:B-12--5:R-:W-:Y:S05]  /*4d6d0*/  CALL.REL.NOINC `($_ZN7cutlass13device_kernelIN5flash19enable_sm80_to_sm89INS1_16FlashAttnBwdSm80INS1_25CollectiveMainloopBwdSm80ILi2ELi2EN4cute5tupleIJNS5_1CILi128EEES8_NS7_ILi64EEEEEENS_6half_tEfNS_4arch4Sm80ELb0ELb1ELb1ELb1ELb1ELb0ELb0ELb0ELi2ELi4ELi4ELi4ELb0EEENS1_21CollectiveEpilogueBwdISA_SB_SD_Li256ELb1ELb0ELi2EEENS1_19SingleTileSchedulerILb1ELb0ELb0ELi128EEEEEEEEEvNT_6ParamsE$_ZN4cute3eso3ESOILb0ELb0EJNS_6LayoutINS_5tupleIJNS3_IJNS_1CILi8EEENS4_ILi1EEEEEENS3_IJNS4_ILi2EEEEEEEEENS3_IJNS3_IJS6_NS4_ILi0EEEEEENS3_IJiEEEEEEEENS_10ViewEngineINS_8smem_ptrIPN7cutlass6half_tEEEEEEEC2ERKSF_RKSM_) ;  /* 0xfffba12000007944 */ /* 0x026fea0003c3ffff */
[----:B-1----:R1:W5:Y:S01]  /*4d6e0*/  LDL R37, [R1+0x1580] ;  /* 0x0015800001257983 */ /* 0x0023620000100800 */
[----:B------:R-:W-:Y:S03]  /*4d6f0*/  MOV R38, 0x4d720 ;  /* 0x0004d72000267802 */ /* 0x000fe60000000f00 */
[----:B------:R1:W5:Y:S04]  /*4d700*/  LDL R40, [R1+0x1588] ;  /* 0x0015880001287983 */ /* 0x0003680000100800 */
[----:B-1---5:R-:W-:Y:S05]  /*4d710*/  CALL.REL.NOINC `($_ZN7cutlass13device_kernelIN5flash19enable_sm80_to_sm89INS1_16FlashAttnBwdSm80INS1_25CollectiveMainloopBwdSm80ILi2ELi2EN4cute5tupleIJNS5_1CILi128EEES8_NS7_ILi64EEEEEENS_6half_tEfNS_4arch4Sm80ELb0ELb1ELb1ELb1ELb1ELb0ELb0ELb0ELi2ELi4ELi4ELi4ELb0EEENS1_21CollectiveEpilogueBwdISA_SB_SD_Li256ELb1ELb0ELi2EEENS1_19SingleTileSchedulerILb1ELb0ELb0ELi128EEEEEEEEEvNT_6ParamsE$_ZN4cute3eso3ESOILb1ELb0EJNS_6LayoutINS_5tupleIJNS3_IJNS3_IJNS_1CILi4EEENS4_ILi2EEEEEENS4_ILi1EEEEEENS3_IJS6_EEEEEENS3_IJNS3_IJNS3_IJS8_NS4_ILi32EEEEEENS4_ILi0EEEEEENS3_IJNS4_ILi64EEEEEEEEEEENS_10ViewEngineIPN7cutlass6half_tEEEEEC2ERKSJ_RKSO_) ;  /* 0xfffbb31000007944 */ /* 0x022fea0003c3ffff */
[----:B-1----:R1:W5:Y:S01]  /*4d720*/  LDL.64 R2, [R1+0x1580] ;  /* 0x0015800001027983 */ /* 0x0023620000100a00 */
[----:B------:R-:W-:Y:S03]  /*4d730*/  MOV R38, 0x4d750 ;  /* 0x0004d75000267802 */ /* 0x000fe60000000f00 */
[----:B-1---5:R-:W-:Y:S05]  /*4d740*/  CALL.REL.NOINC `($_ZN7cutlass13device_kernelIN5flash19enable_sm80_to_sm89INS1_16FlashAttnBwdSm80INS1_25CollectiveMainloopBwdSm80ILi2ELi2EN4cute5tupleIJNS5_1CILi128EEES8_NS7_ILi64EEEEEENS_6half_tEfNS_4arch4Sm80ELb0ELb1ELb1ELb1ELb1ELb0ELb0ELb0ELi2ELi4ELi4ELi4ELb0EEENS1_21CollectiveEpilogueBwdISA_SB_SD_Li256ELb1ELb0ELi2EEENS1_19SingleTileSchedulerILb1ELb0ELb0ELi128EEEEEEEEEvNT_6ParamsE$_ZN4cute3eso3ESOILb1ELb0EJNS_6LayoutINS_5tupleIJNS3_IJNS3_IJNS3_IJNS_1CILi4EEENS4_ILi2EEEEEENS4_ILi1EEEEEES8_EEENS3_IJNS3_IJNS3_IJS8_S8_EEES8_EEES6_EEEEEENS3_IJNS3_IJNS3_IJNS3_IJS8_NS4_ILi32EEEEEENS4_ILi0EEEEEESH_EEENS3_IJNS3_IJNS3_IJSH_SH_EEESH_EEENS4_ILi64EEEEEEEEEEENS_10ViewEngineIPN7cutlass6half_tEEEEEC2ERKSP_RKSU_) ;  /* 0xfffbb1b000007944 */ /* 0x022fea0003c3ffff */
        /* <DEDUP_REMOVED lines=16> */
[----:B-1----:R-:W-:Y:S05]  /*4d850*/  CALL.REL.NOINC `($_ZN7cutlass13device_kernelIN5flash19enable_sm80_to_sm89INS1_16FlashAttnBwdSm80INS1_25CollectiveMainloopBwdSm80ILi2ELi2EN4cute5tupleIJNS5_1CILi128EEES8_NS7_ILi64EEEEEENS_6half_tEfNS_4arch4Sm80ELb0ELb1ELb1ELb1ELb1ELb0ELb0ELb0ELi2ELi4ELi4ELi4ELb0EEENS1_21CollectiveEpilogueBwdISA_SB_SD_Li256ELb1ELb0ELi2EEENS1_19SingleTileSchedulerILb1ELb0ELb0ELi128EEEEEEEEEvNT_6ParamsE$_ZZN5flash25CollectiveMainloopBwdSm80ILi2ELi2EN4cute5tupleIJNS1_1CILi128EEES4_NS3_ILi64EEEEEEN7cutlass6half_tEfNS7_4arch4Sm80ELb0ELb1ELb1ELb1ELb1ELb0ELb0ELb0ELi2ELi4ELi4ELi4ELb0EE3mmaINS_16FlashAttnBwdSm80ISB_NS_21CollectiveEpilogueBwdIS6_S8_SA_Li256ELb1ELb0ELi2EEENS_19SingleTileSchedulerILb1ELb0ELb0ELi128EEEE13SharedStorageENS1_6TensorINS1_11ArrayEngineIfLm32EEENS1_6LayoutINS2_IJNS2_IJNS3_ILi2EEESO_EEESO_NS3_ILi4EEEEEENS2_IJNS2_IJNS3_ILi1EEESO_EEESQ_NS3_ILi8EEEEEEEEEEEEbRKNSB_6ParamsERT0_S12_iNS2_IJiiiEEERT_ENKUlvE0_clEv) ;  /* 0xffffb7f000007944 */ /* 0x002fea0003c3ffff */
.L_x_3518:
        /* <DEDUP_REMOVED lines=36> */
.L_x_3523:
[----:B------:R-:W1:Y:S02]  /*4daa0*/  LDS R2, [R0] ;  /* 0x0000000000027984 */ /* 0x000e640000000800 */
[----:B-1----:R-:W-:-:S06]  /*4dab0*/  FADD R3, R4, R2 ;  /* 0x0000000204037221 */ /* 0x002fcc0000000000 */
[----:B------:R-:W1:Y:S02]  /*4dac0*/  ATOMS.CAST.SPIN R3, [R0], R2, R3 ;  /* 0x000000020003738d */ /* 0x000e640001800003 */
[----:B-1----:R-:W-:-:S13]  /*4dad0*/  ISETP.EQ.U32.AND P0, PT, R3, 0x1, PT ;  /* 0x000000010300780c */ /* 0x002fda0003f02070 */
[----:B------:R-:W-:Y:S05]  /*4dae0*/  @!P0 BRA `(.L_x_3523) ;  /* 0xffffffb000008947 */ /* 0x000fea000383ffff */
[----:B------:R-:W-:Y:S05]  /*4daf0*/  BRA `(.L_x_3521) ;  /* 0x0000003000007947 */ /* 0x000fea0003800000 */
.L_x_3522:
[----:B------:R-:W2:Y:S02]  /*4db00*/  LD.E R3, [R36.64] ;  /* 0x0000000824037980 */ /* 0x000ea4000c101900 */
[----:B--2---:R-:W-:-:S05]  /*4db10*/  FADD R3, R4, R3 ;  /* 0x0000000304037221 */ /* 0x004fca0000000000 */
[----:B------:R1:W-:Y:S02]  /*4db20*/  ST.E [R36.64], R3 ;  /* 0x0000000324007985 */ /* 0x0003e4000c101908 */
.L_x_3521:
[----:B------:R-:W-:Y:S05]  /*4db30*/  BSYNC B0 ;  /* 0x0000000000007941 */ /* 0x000fea0003800000 */
.L_x_3520:
[----:B------:R-:W2:Y:S01]  /*4db40*/  ATOM.E.ADD.F32.FTZ.RN.STRONG.GPU P0, RZ, [R36.64+0x400], R5 ;  /* 0x0004000524ff798a */ /* 0x000ea2000810e7c8 */
[----:B------:R-:W-:Y:S01]  /*4db50*/  BSSY B0, `(.L_x_3524) ;  /* 0x000000f000007945 */ /* 0x000fe20003800000 */
[----:B--2---:R-:W-:Y:S05]  /*4db60*/  @P0 BRA `(.L_x_3525) ;  /* 0x000000d000000947 */ /* 0x004fea0003800000 */
[----:B------:R-:W2:Y:S02]  /*4db70*/  QSPC.E.S P0, RZ, [R36+0x400] ;  /* 0x0004000024ff73aa */ /* 0x000ea40000000500 */
[----:B--2---:R-:W-:Y:S05]  /*4db80*/  @!P0 BRA `(.L_x_3526) ;  /* 0x0000008000008947 */ /* 0x004fea0003800000 */
[----:B------:R-:W-:-:S04]  /*4db90*/  IADD3 R0, R36, 0x400, RZ ;  /* 0x0000040024007810 */ /* 0x000fc80007ffe0ff */
[----:B------:R-:W-:-:S05]  /*4dba0*/  LOP3.LUT R0, R0, 0xffffff, RZ, 0xc0, !PT ;  /* 0x00ffffff00007812 */ /* 0x000fca00078ec0ff */
.L_x_3527:
[----:B------:R-:W2:Y:S02]  /*4dbb0*/  LDS R2, [R0] ;  /* 0x0000000000027984 */ /* 0x000ea40000000800 */
[----:B-12---:R-:W-:-:S06]  /*4dbc0*/  FADD R3, R5, R2 ;  /* 0x0000000205037221 */ /* 0x006fcc0000000000 */
[----:B------:R-:W1:Y:S02]  /*4dbd0*/  ATOMS.CAST.SPIN R3, [R0], R2, R3 ;  /* 0x000000020003738d */ /* 0x000e640001800003 */
[----:B-1----:R-:W-:-:S13]  /*4dbe0*/  ISETP.EQ.U32.AND P0, PT, R3, 0x1, PT ;  /* 0x000000010300780c */ /* 0x002fda0003f02070 */
[----:B------:R-:W-:Y:S05]  /*4dbf0*/  @!P0 BRA `(.L_x_3527) ;  /* 0xffffffb000008947 */ /* 0x000fea000383ffff */
[----:B------:R-:W-:Y:S05]  /*4dc00*/  BRA `(.L_x_3525) ;  /* 0x0000003000007947 */ /* 0x000fea0003800000 */
.L_x_3526:
[----:B------:R-:W2:Y:S02]  /*4dc10*/  LD.E R0, [R36.64+0x400] ;  /* 0x0004000824007980 */ /* 0x000ea4000c101900 */
[----:B--2---:R-:W-:-:S05]  /*4dc20*/  FADD R5, R5, R0 ;  /* 0x0000000005057221 */ /* 0x004fca0000000000 */
[----:B------:R2:W-:Y:S02]  /*4dc30*/  ST.E [R36.64+0x400], R5 ;  /* 0x0004000524007985 */ /* 0x0005e4000c101908 */
.L_x_3525:
[----:B------:R-:W-:Y:S05]  /*4dc40*/  BSYNC B0 ;  /* 0x0000000000007941 */ /* 0x000fea0003800000 */
.L_x_3524:
[----:B------:R-:W3:Y:S01]  /*4dc50*/  ATOM.E.ADD.F32.FTZ.RN.STRONG.GPU P0, RZ, [R36.64+0x800], R6 ;  /* 0x0008000624ff798a */ /* 0x000ee2000810e7c8 */
[----:B------:R-:W-:Y:S01]  /*4dc60*/  BSSY B0, `(.L_x_3528) ;  /* 0x000000f000007945 */ /* 0x000fe20003800000 */
[----:B---3--:R-:W-:Y:S05]  /*4dc70*/  @P0 BRA `(.L_x_3529) ;  /* 0x000000d000000947 */ /* 0x008fea0003800000 */
[----:B------:R-:W3:Y:S02]  /*4dc80*/  QSPC.E.S P0, RZ, [R36+0x800] ;  /* 0x0008000024ff73aa */ /* 0x000ee40000000500 */
[----:B---3--:R-:W-:Y:S05]  /*4dc90*/  @!P0 BRA `(.L_x_3530) ;  /* 0x0000008000008947 */ /* 0x008fea0003800000 */
[----:B------:R-:W-:-:S04]  /*4dca0*/  IADD3 R0, R36, 0x800, RZ ;  /* 0x0000080024007810 */ /* 0x000fc80007ffe0ff */
[----:B------:R-:W-:-:S05]  /*4dcb0*/  LOP3.LUT R0, R0, 0xffffff, RZ, 0xc0, !PT ;  /* 0x00ffffff00007812 */ /* 0x000fca00078ec0ff */
.L_x_3531:
[----:B------:R-:W3:Y:S02]  /*4dcc0*/  LDS R2, [R0] ;  /* 0x0000000000027984 */ /* 0x000ee40000000800 */
[----:B-1-3--:R-:W-:-:S06]  /*4dcd0*/  FADD R3, R6, R2 ;  /* 0x0000000206037221 */ /* 0x00afcc0000000000 */
[----:B------:R-:W1:Y:S02]  /*4dce0*/  ATOMS.CAST.SPIN R3, [R0], R2, R3 ;  /* 0x000000020003738d */ /* 0x000e640001800003 */
[----:B-1----:R-:W-:-:S13]  /*4dcf0*/  ISETP.EQ.U32.AND P0, PT, R3, 0x1, PT ;  /* 0x000000010300780c */ /* 0x002fda0003f02070 */
[----:B------:R-:W-:Y:S05]  /*4dd00*/  @!P0 BRA `(.L_x_3531) ;  /* 0xffffffb000008947 */ /* 0x000fea000383ffff */
[----:B------:R-:W-:Y:S05]  /*4dd10*/  BRA `(.L_x_3529) ;  /* 0x0000003000007947 */ /* 0x000fea0003800000 */
.L_x_3530:
[----:B-1----:R-:W3:Y:S02]  /*4dd20*/  LD.E R3, [R36.64+0x800] ;  /* 0x0008000824037980 */ /* 0x002ee4000c101900 */
[----:B---3--:R-:W-:-:S05]  /*4dd30*/  FADD R3, R6, R3 ;  /* 0x0000000306037221 */ /* 0x008fca0000000000 */
[----:B------:R1:W-:Y:S02]  /*4dd40*/  ST.E [R36.64+0x800], R3 ;  /* 0x0008000324007985 */ /* 0x0003e4000c101908 */
.L_x_3529:
[----:B------:R-:W-:Y:S05]  /*4dd50*/  BSYNC B0 ;  /* 0x0000000000007941 */ /* 0x000fea0003800000 */
.L_x_3528:
[----:B------:R-:W3:Y:S01]  /*4dd60*/  ATOM.E.ADD.F32.FTZ.RN.STRONG.GPU P0, RZ, [R36.64+0xc00], R7 ;  /* 0x000c000724ff798a */ /* 0x000ee2000810e7c8 */
[----:B------:R-:W-:Y:S01]  /*4dd70*/  BSSY B0, `(.L_x_3532) ;  /* 0x000000f000007945 */ /* 0x000fe20003800000 */
[----:B---3--:R-:W-:Y:S05]  /*4dd80*/  @P0 BRA `(.L_x_3533) ;  /* 0x000000d000000947 */ /* 0x008fea0003800000 */
[----:B------:R-:W3:Y:S02]  /*4dd90*/  QSPC.E.S P0, RZ, [R36+0xc00] ;  /* 0x000c000024ff73aa */ /* 0x000ee40000000500 */
[----:B---3--:R-:W-:Y:S05]  /*4dda0*/  @!P0 BRA `(.L_x_3534) ;  /* 0x0000008000008947 */ /* 0x008fea0003800000 */
[----:B------:R-:W-:-:S04]  /*4ddb0*/  IADD3 R0, R36, 0xc00, RZ ;  /* 0x00000c0024007810 */ /* 0x000fc80007ffe0ff */
[----:B------:R-:W-:-:S05]  /*4ddc0*/  LOP3.LUT R0, R0, 0xffffff, RZ, 0xc0, !PT ;  /* 0x00ffffff00007812 */ /* 0x000fca00078ec0ff */
.L_x_3535:
[----:B------:R-:W3:Y:S02]  /*4ddd0*/  LDS R2, [R0] ;  /* 0x0000000000027984 */ /* 0x000ee40000000800 */
[----:B-1-3--:R-:W-:-:S06]  /*4dde0*/  FADD R3, R7, R2 ;  /* 0x0000000207037221 */ /* 0x00afcc0000000000 */
[----:B------:R-:W1:Y:S02]  /*4ddf0*/  ATOMS.CAST.SPIN R3, [R0], R2, R3 ;  /* 0x000000020003738d */ /* 0x000e640001800003 */
[----:B-1----:R-:W-:-:S13]  /*4de00*/  ISETP.EQ.U32.AND P0, PT, R3, 0x1, PT ;  /* 0x000000010300780c */ /* 0x002fda0003f02070 */
[----:B------:R-:W-:Y:S05]  /*4de10*/  @!P0 BRA `(.L_x_3535) ;  /* 0xffffffb000008947 */ /* 0x000fea000383ffff */
[----:B------:R-:W-:Y:S05]  /*4de20*/  BRA `(.L_x_3533) ;  /* 0x0000003000007947 */ /* 0x000fea0003800000 */
.L_x_3534:
[----:B------:R-:W3:Y:S02]  /*4de30*/  LD.E R0, [R36.64+0xc00] ;  /* 0x000c000824007980 */ /* 0x000ee4000c101900 */
[----:B---3--:R-:W-:-:S05]  /*4de40*/  FADD R7, R7, R0 ;  /* 0x0000000007077221 */ /* 0x008fca0000000000 */
[----:B------:R3:W-:Y:S02]  /*4de50*/  ST.E [R36.64+0xc00], R7 ;  /* 0x000c000724007985 */ /* 0x0007e4000c101908 */
.L_x_3533:
[----:B------:R-:W-:Y:S05]  /*4de60*/  BSYNC B0 ;  /* 0x0000000000007941 */ /* 0x000fea0003800000 */
.L_x_3532:
[----:B------:R-:W4:Y:S01]  /*4de70*/  ATOM.E.ADD.F32.FTZ.RN.STRONG.GPU P0, RZ, [R36.64+0x1000], R8 ;  /* 0x0010000824ff798a */ /* 0x000f22000810e7c8 */
[----:B------:R-:W-:Y:S01]  /*4de80*/  BSSY B0, `(.L_x_3536) ;  /* 0x000000f000007945 */ /* 0x000fe20003800000 */
[----:B----4-:R-:W-:Y:S05]  /*4de90*/  @P0 BRA `(.L_x_3537) ;  /* 0x000000d000000947 */ /* 0x010fea0003800000 */
[----:B------:R-:W4:Y:S02]  /*4dea0*/  QSPC.E.S P0, RZ, [R36+0x1000] ;  /* 0x0010000024ff73aa */ /* 0x000f240000000500 */
[----:B----4-:R-:W-:Y:S05]  /*4deb0*/  @!P0 BRA `(.L_x_3538) ;  /* 0x0000008000008947 */ /* 0x010fea0003800000 */
[----:B------:R-:W-:-:S04]  /*4dec0*/  IADD3 R0, R36, 0x1000, RZ ;  /* 0x0000100024007810 */ /* 0x000fc80007ffe0ff */
[----:B------:R-:W-:-:S05]  /*4ded0*/  LOP3.LUT R0, R0, 0xffffff, RZ, 0xc0, !PT ;  /* 0x00ffffff00007812 */ /* 0x000fca00078ec0ff */
.L_x_3539:
[----:B------:R-:W4:Y:S02]  /*4dee0*/  LDS R2, [R0] ;  /* 0x0000000000027984 */ /* 0x000f240000000800 */
[----:B-1--4-:R-:W-:-:S06]  /*4def0*/  FADD R3, R8, R2 ;  /* 0x0000000208037221 */ /* 0x012fcc0000000000 */
[----:B------:R-:W1:Y:S02]  /*4df00*/  ATOMS.CAST.SPIN R3, [R0], R2, R3 ;  /* 0x000000020003738d */ /* 0x000e640001800003 */
[----:B-1----:R-:W-:-:S13]  /*4df10*/  ISETP.EQ.U32.AND P0, PT, R3, 0x1, PT ;  /* 0x000000010300780c */ /* 0x002fda0003f02070 */
[----:B------:R-:W-:Y:S05]  /*4df20*/  @!P0 BRA `(.L_x_3539) ;  /* 0xffffffb000008947 */ /* 0x000fea000383ffff */
[----:B------:R-:W-:Y:S05]  /*4df30*/  BRA `(.L_x_3537) ;  /* 0x0000003000007947 */ /* 0x000fea0003800000 */
.L_x_3538:
[----:B-1----:R-:W4:Y:S02]  /*4df40*/  LD.E R3, [R36.64+0x1000] ;  /* 0x0010000824037980 */ /* 0x002f24000c101900 */
[----:B----4-:R-:W-:-:S05]  /*4df50*/  FADD R3, R8, R3 ;  /* 0x0000000308037221 */ /* 0x010fca0000000000 */
[----:B------:R1:W-:Y:S02]  /*4df60*/  ST.E [R36.64+0x1000], R3 ;  /* 0x0010000324007985 */ /* 0x0003e4000c101908 */
.L_x_3537:
[----:B------:R-:W-:Y:S05]  /*4df70*/  BSYNC B0 ;  /* 0x0000000000007941 */ /* 0x000fea0003800000 */
.L_x_3536:
[----:B------:R-:W4:Y:S01]  /*4df80*/  ATOM.E.ADD.F32.FTZ.RN.STRONG.GPU P0, RZ, [R36.64+0x1400], R9 ;  /* 0x0014000924ff798a */ /* 0x000f22000810e7c8 */
[----:B------:R-:W-:Y:S01]  /*4df90*/  BSSY B0, `(.L_x_3540) ;  /* 0x000000f000007945 */ /* 0x000fe20003800000 */
[----:B----4-:R-:W-:Y:S05]  /*4dfa0*/  @P0 BRA `(.L_x_3541) ;  /* 0x000000d000000947 */ /* 0x010fea0003800000 */
[----:B------:R-:W4:Y:S02]  /*4dfb0*/  QSPC.E.S P0, RZ, [R36+0x1400] ;  /* 0x0014000024ff73aa */ /* 0x000f240000000500 */
[----:B----4-:R-:W-:Y:S05]  /*4dfc0*/  @!P0 BRA `(.L_x_3542) ;  /* 0x0000008000008947 */ /* 0x010fea0003800000 */
[----:B------:R-:W-:-:S04]  /*4dfd0*/  IADD3 R0, R36, 0x1400, RZ ;  /* 0x0000140024007810 */ /* 0x000fc80007ffe0ff */
[----:B------:R-:W-:-:S05]  /*4dfe0*/  LOP3.LUT R0, R0, 0xffffff, RZ, 0xc0, !PT ;  /* 0x00ffffff00007812 */ /* 0x000fca00078ec0ff */
.L_x_3543:
[----:B------:R-:W4:Y:S02]  /*4dff0*/  LDS R2, [R0] ;  /* 0x0000000000027984 */ /* 0x000f240000000800 */
[----:B-1--4-:R-:W-:-:S06]  /*4e000*/  FADD R3, R9, R2 ;  /* 0x0000000209037221 */ /* 0x012fcc0000000000 */
[----:B------:R-:W1:Y:S02]  /*4e010*/  ATOMS.CAST.SPIN R3, [R0], R2, R3 ;  /* 0x000000020003738d */ /* 0x000e640001800003 */
[----:B-1----:R-:W-:-:S13]  /*4e020*/  ISETP.EQ.U32.AND P0, PT, R3, 0x1, PT ;  /* 0x000000010300780c */ /* 0x002fda0003f02070 */
[----:B------:R-:W-:Y:S05]  /*4e030*/  @!P0 BRA `(.L_x_3543) ;  /* 0xffffffb000008947 */ /* 0x000fea000383ffff */
[----:B------:R-:W-:Y:S05]  /*4e040*/  BRA `(.L_x_3541) ;  /* 0x0000003000007947 */ /* 0x000fea0003800000 */
.L_x_3542:
[----:B------:R-:W4:Y:S02]  /*4e050*/  LD.E R0, [R36.64+0x1400] ;  /* 0x0014000824007980 */ /* 0x000f24000c101900 */
[----:B----4-:R-:W-:-:S05]  /*4e060*/  FADD R9, R9, R0 ;  /* 0x0000000009097221 */ /* 0x010fca0000000000 */
[----:B------:R4:W-:Y:S02]  /*4e070*/  ST.E [R36.64+0x1400], R9 ;  /* 0x0014000924007985 */ /* 0x0009e4000c101908 */
.L_x_3541:
[----:B------:R-:W-:Y:S05]  /*4e080*/  BSYNC B0 ;  /* 0x0000000000007941 */ /* 0x000fea0003800000 */
.L_x_3540:
[----:B------:R-:W5:Y:S01]  /*4e090*/  ATOM.E.ADD.F32.FTZ.RN.STRONG.GPU P0, RZ, [R36.64+0x1800], R10 ;  /* 0x0018000a24ff798a */ /* 0x000f62000810e7c8 */
[----:B------:R-:W-:Y:S01]  /*4e0a0*/  BSSY B0, `(.L_x_3544) ;  /* 0x000000f000007945 */ /* 0x000fe20003800000 */
[----:B-----5:R-:W-:Y:S05]  /*4e0b0*/  @P0 BRA `(.L_x_3545) ;  /* 0x000000d000000947 */ /* 0x020fea0003800000 */
[----:B------:R-:W5:Y:S02]  /*4e0c0*/  QSPC.E.S P0, RZ, [R36+0x1800] ;  /* 0x0018000024ff73aa */ /* 0x000f640000000500 */
[----:B-----5:R-:W-:Y:S05]  /*4e0d0*/  @!P0 BRA `(.L_x_3546) ;  /* 0x0000008000008947 */ /* 0x020fea0003800000 */
[----:B------:R-:W-:-:S04]  /*4e0e0*/  IADD3 R0, R36, 0x1800, RZ ;  /* 0x0000180024007810 */ /* 0x000fc80007ffe0ff */
[----:B------:R-:W-:-:S05]  /*4e0f0*/  LOP3.LUT R0, R0, 0xffffff, RZ, 0xc0, !PT ;  /* 0x00ffffff00007812 */ /* 0x000fca00078ec0ff */
.L_x_3547:
[----:B------:R-:W5:Y:S02]  /*4e100*/  LDS R2, [R0] ;  /* 0x0000000000027984 */ /* 0x000f640000000800 */
[----:B-1---5:R-:W-:-:S06]  /*4e110*/  FADD R3, R10, R2 ;  /* 0x000000020a037221 */ /* 0x022fcc0000000000 */
[----:B------:R-:W1:Y:S02]  /*4e120*/  ATOMS.CAST.SPIN R3, [R0], R2, R3 ;  /* 0x000000020003738d */ /* 0x000e640001800003 */
[----:B-1----:R-:W-:-:S13]  /*4e130*/  ISETP.EQ.U32.AND P0, PT, R3, 0x1, PT ;  /* 0x000000010300780c */ /* 0x002fda0003f02070 */
[----:B------:R-:W-:Y:S05]  /*4e140*/  @!P0 BRA `(.L_x_3547) ;  /* 0xffffffb000008947 */ /* 0x000fea000383ffff */
[----:B------:R-:W-:Y:S05]  /*4e150*/  BRA `(.L_x_3545) ;  /* 0x0000003000007947 */ /* 0x000fea0003800000 */
.L_x_3546:
[----:B-1----:R-:W5:Y:S02]  /*4e160*/  LD.E R3, [R36.64+0x1800] ;  /* 0x0018000824037980 */ /* 0x002f64000c101900 */
[----:B-----5:R-:W-:-:S05]  /*4e170*/  FADD R3, R10, R3 ;  /* 0x000000030a037221 */ /* 0x020fca0000000000 */
[----:B------:R1:W-:Y:S02]  /*4e180*/  ST.E [R36.64+0x1800], R3 ;  /* 0x0018000324007985 */ /* 0x0003e4000c101908 */
.L_x_3545:
[----:B------:R-:W-:Y:S05]  /*4e190*/  BSYNC B0 ;  /* 0x0000000000007941 */ /* 0x000fea0003800000 */
.L_x_3544:
[----:B------:R-:W5:Y:S01]  /*4e1a0*/  ATOM.E.ADD.F32.FTZ.RN.STRONG.GPU P0, RZ, [R36.64+0x1c00], R11 ;  /* 0x001c000b24ff798a */ /* 0x000f62000810e7c8 */
[----:B------:R-:W-:Y:S01]  /*4e1b0*/  BSSY B0, `(.L_x_3548) ;  /* 0x000000f000007945 */ /* 0x000fe20003800000 */
[----:B-----5:R-:W-:Y:S05]  /*4e1c0*/  @P0 BRA `(.L_x_3549) ;  /* 0x000000d000000947 */ /* 0x020fea0003800000 */
[----:B------:R-:W5:Y:S02]  /*4e1d0*/  QSPC.E.S P0, RZ, [R36+0x1c00] ;  /* 0x001c000024ff73aa */ /* 0x000f640000000500 */
[----:B-----5:R-:W-:Y:S05]  /*4e1e0*/  @!P0 BRA `(.L_x_3550) ;  /* 0x0000008000008947 */ /* 0x020fea0003800000 */
[----:B------:R-:W-:-:S04]  /*4e1f0*/  IADD3 R0, R36, 0x1c00, RZ ;  /* 0x00001c0024007810 */ /* 0x000fc80007ffe0ff */
[----:B------:R-:W-:-:S05]  /*4e200*/  LOP3.LUT R0, R0, 0xffffff, RZ, 0xc0, !PT ;  /* 0x00ffffff00007812 */ /* 0x000fca00078ec0ff */
.L_x_3551:
[----:B------:R-:W5:Y:S02]  /*4e210*/  LDS R2, [R0] ;  /* 0x0000000000027984 */ /* 0x000f640000000800 */
[----:B-1---5:R-:W-:-:S06]  /*4e220*/  FADD R3, R11, R2 ;  /* 0x000000020b037221 */ /* 0x022fcc0000000000 */
[----:B------:R-:W1:Y:S02]  /*4e230*/  ATOMS.CAST.SPIN R3, [R0], R2, R3 ;  /* 0x000000020003738d */ /* 0x000e640001800003 */
[----:B-1----:R-:W-:-:S13]  /*4e240*/  ISETP.EQ.U32.AND P0, PT, R3, 0x1, PT ;  /* 0x000000010300780c */ /* 0x002fda0003f02070 */
[----:B------:R-:W-:Y:S05]  /*4e250*/  @!P0 BRA `(.L_x_3551) ;  /* 0xffffffb000008947 */ /* 0x000fea000383ffff */
[----:B------:R-:W-:Y:S05]  /*4e260*/  BRA `(.L_x_3549) ;  /* 0x0000003000007947 */ /* 0x000fea0003800000 */
.L_x_3550:
[----:B------:R-:W5:Y:S02]  /*4e270*/  LD.E R0, [R36.64+0x1c00] ;  /* 0x001c000824007980 */ /* 0x000f64000c101900 */
[----:B-----5:R-:W-:-:S05]  /*4e280*/  FADD R11, R11, R0 ;  /* 0x000000000b0b7221 */ /* 0x020fca0000000000 */
[----:B------:R1:W-:Y:S02]  /*4e290*/  ST.E [R36.64+0x1c00], R11 ;  /* 0x001c000b24007985 */ /* 0x0003e4000c101908 */
.L_x_3549:
[----:B------:R-:W-:Y:S05]  /*4e2a0*/  BSYNC B0 ;  /* 0x0000000000007941 */ /* 0x000fea0003800000 */
.L_x_3548:
[----:B------:R-:W5:Y:S01]  /*4e2b0*/  ATOM.E.ADD.F32.FTZ.RN.STRONG.GPU P0, RZ, [R36.64+0x2000], R16 ;  /* 0x0020001024ff798a */ /* 0x000f62000810e7c8 */
[----:B------:R-:W-:Y:S01]  /*4e2c0*/  BSSY B0, `(.L_x_3552) ;  /* 0x000000f000007945 */ /* 0x000fe20003800000 */
[----:B-----5:R-:W-:Y:S05]  /*4e2d0*/  @P0 BRA `(.L_x_3553) ;  /* 0x000000d000000947 */ /* 0x020fea0003800000 */
[----:B------:R-:W5:Y:S02]  /*4e2e0*/  QSPC.E.S P0, RZ, [R36+0x2000] ;  /* 0x0020000024ff73aa */ /* 0x000f640000000500 */
[----:B-----5:R-:W-:Y:S05]  /*4e2f0*/  @!P0 BRA `(.L_x_3554) ;  /* 0x0000008000008947 */ /* 0x020fea0003800000 */
[----:B------:R-:W-:-:S04]  /*4e300*/  IADD3 R0, R36, 0x2000, RZ ;  /* 0x0000200024007810 */ /* 0x000fc80007ffe0ff */
[----:B------:R-:W-:-:S05]  /*4e310*/  LOP3.LUT R0, R0, 0xffffff, RZ, 0xc0, !PT ;  /* 0x00ffffff00007812 */ /* 0x000fca00078ec0ff */
.L_x_3555:
[----:B------:R-:W5:Y:S02]  /*4e320*/  LDS R2, [R0] ;  /* 0x0000000000027984 */ /* 0x000f640000000800 */
[----:B-1---5:R-:W-:-:S06]  /*4e330*/  FADD R3, R16, R2 ;  /* 0x0000000210037221 */ /* 0x022fcc0000000000 */
[----:B------:R-:W1:Y:S02]  /*4e340*/  ATOMS.CAST.SPIN R3, [R0], R2, R3 ;  /* 0x000000020003738d */ /* 0x000e640001800003 */
[----:B-1----:R-:W-:-:S13]  /*4e350*/  ISETP.EQ.U32.AND P0, PT, R3, 0x1, PT ;  /* 0x000000010300780c */ /* 0x002fda0003f02070 */
[----:B------:R-:W-:Y:S05]  /*4e360*/  @!P0 BRA `(.L_x_3555) ;  /* 0xffffffb000008947 */ /* 0x000fea000383ffff */
[----:B------:R-:W-:Y:S05]  /*4e370*/  BRA `(.L_x_3553) ;  /* 0x0000003000007947 */ /* 0x000fea0003800000 */
.L_x_3554:
[----:B-1----:R-:W5:Y:S02]  /*4e380*/  LD.E R3, [R36.64+0x2000] ;  /* 0x0020000824037980 */ /* 0x002f64000c101900 */
[----:B-----5:R-:W-:-:S05]  /*4e390*/  FADD R3, R16, R3 ;  /* 0x0000000310037221 */ /* 0x020fca0000000000 */
[----:B------:R1:W-:Y:S02]  /*4e3a0*/  ST.E [R36.64+0x2000], R3 ;  /* 0x0020000324007985 */ /* 0x0003e4000c101908 */
.L_x_3553:
[----:B------:R-:W-:Y:S05]  /*4e3b0*/  BSYNC B0 ;  /* 0x0000000000007941 */ /* 0x000fea0003800000 */
.L_x_3552:
[----:B------:R-:W5:Y:S01]  /*4e3c0*/  ATOM.E.ADD.F32.FTZ.RN.STRONG.GPU P0, RZ, [R36.64+0x2400], R17 ;  /* 0x0024001124ff798a */ /* 0x000f62000810e7c8 */
[----:B------:R-:W-:Y:S01]  /*4e3d0*/  BSSY B0, `(.L_x_3556) ;  /* 0x000000f000007945 */ /* 0x000fe20003800000 */
[----:B-----5:R-:W-:Y:S05]  /*4e3e0*/  @P0 BRA `(.L_x_3557) ;  /* 0x000000d000000947 */ /* 0x020fea0003800000 */
[----:B------:R-:W5:Y:S02]  /*4e3f0*/  QSPC.E.S P0, RZ, [R36+0x2400] ;  /* 0x0024000024ff73aa */ /* 0x000f640000000500 */
[----:B-----5:R-:W-:Y:S05]  /*4e400*/  @!P0 BRA `(.L_x_3558) ;  /* 0x0000008000008947 */ /* 0x020fea0003800000 */
[----:B------:R-:W-:-:S04]  /*4e410*/  IADD3 R0, R36, 0x2400, RZ ;  /* 0x0000240024007810 */ /* 0x000fc80007ffe0ff */
[----:B------:R-:W-:-:S05]  /*4e420*/  LOP3.LUT R0, R0, 0xffffff, RZ, 0xc0, !PT ;  /* 0x00ffffff00007812 */ /* 0x000fca00078ec0ff */
.L_x_3559:
[----:B------:R-:W5:Y:S02]  /*4e430*/  LDS R2, [R0] ;  /* 0x0000000000027984 */ /* 0x000f640000000800 */
[----:B-1---5:R-:W-:-:S06]  /*4e440*/  FADD R3, R17, R2 ;  /* 0x0000000211037221 */ /* 0x022fcc0000000000 */
[----:B------:R-:W1:Y:S02]  /*4e450*/  ATOMS.CAST.SPIN R3, [R0], R2, R3 ;  /* 0x000000020003738d */ /* 0x000e640001800003 */
[----:B-1----:R-:W-:-:S13]  /*4e460*/  ISETP.EQ.U32.AND P0, PT, R3, 0x1, PT ;  /* 0x000000010300780c */ /* 0x002fda0003f02070 */
[----:B------:R-:W-:Y:S05]  /*4e470*/  @!P0 BRA `(.L_x_3559) ;  /* 0xffffffb000008947 */ /* 0x000fea000383ffff */
[----:B------:R-:W-:Y:S05]  /*4e480*/  BRA `(.L_x_3557) ;  /* 0x0000003000007947 */ /* 0x000fea0003800000 */
.L_x_3558:
[----:B------:R-:W5:Y:S02]  /*4e490*/  LD.E R0, [R36.64+0x2400] ;  /* 0x0024000824007980 */ /* 0x000f64000c101900 */
[----:B-----5:R-:W-:-:S05]  /*4e4a0*/  FADD R17, R17, R0 ;  /* 0x0000000011117221 */ /* 0x020fca0000000000 */
[----:B------:R1:W-:Y:S02]  /*4e4b0*/  ST.E [R36.64+0x2400], R17 ;  /* 0x0024001124007985 */ /* 0x0003e4000c101908 */
.L_x_3557:
[----:B------:R-:W-:Y:S05]  /*4e4c0*/  BSYNC B0 ;  /* 0x0000000000007941 */ /* 0x000fea0003800000 */
.L_x_3556:
[----:B------:R-:W5:Y:S01]  /*4e4d0*/  ATOM.E.ADD.F32.FTZ.RN.STRONG.GPU P0, RZ, [R36.64+0x2800], R18 ;  /* 0x0028001224ff798a */ /* 0x000f62000810e7c8 */
[----:B------:R-:W-:Y:S01]  /*4e4e0*/  BSSY B0, `(.L_x_3560) ;  /* 0x000000f000007945 */ /* 0x000fe20003800000 */
[----:B-----5:R-:W-:Y:S05]  /*4e4f0*/  @P0 BRA `(.L_x_3561) ;  /* 0x000000d000000947 */ /* 0x020fea0003800000 */
[----:B------:R-:W5:Y:S02]  /*4e500*/  QSPC.E.S P0, RZ, [R36+0x2800] ;  /* 0x0028000024ff73aa */ /* 0x000f640000000500 */
[----:B-----5:R-:W-:Y:S05]  /*4e510*/  @!P0 BRA `(.L_x_3562) ;  /* 0x0000008000008947 */ /* 0x020fea0003800000 */
[----:B------:R-:W-:-:S04]  /*4e520*/  IADD3 R0, R36, 0x2800, RZ ;  /* 0x0000280024007810 */ /* 0x000fc80007ffe0ff */
[----:B------:R-:W-:-:S05]  /*4e530*/  LOP3.LUT R0, R0, 0xffffff, RZ, 0xc0, !PT ;  /* 0x00ffffff00007812 */ /* 0x000fca00078ec0ff */
.L_x_3563:
[----:B------:R-:W5:Y:S02]  /*4e540*/  LDS R2, [R0] ;  /* 0x0000000000027984 */ /* 0x000f640000000800 */
[----:B-1---5:R-:W-:-:S06]  /*4e550*/  FADD R3, R18, R2 ;  /* 0x0000000212037221 */ /* 0x022fcc0000000000 */
[----:B------:R-:W1:Y:S02]  /*4e560*/  ATOMS.CAST.SPIN R3, [R0], R2, R3 ;  /* 0x000000020003738d */ /* 0x000e640001800003 */
[----:B-1----:R-:W-:-:S13]  /*4e570*/  ISETP.EQ.U32.AND P0, PT, R3, 0x1, PT ;  /* 0x000000010300780c */ /* 0x002fda0003f02070 */
[----:B------:R-:W-:Y:S05]  /*4e580*/  @!P0 BRA `(.L_x_3563) ;  /* 0xffffffb000008947 */ /* 0x000fea000383ffff */
[----:B------:R-:W-:Y:S05]  /*4e590*/  BRA `(.L_x_3561) ;  /* 0x0000003000007947 */ /* 0x000fea0003800000 */
.L_x_3562:
[----:B-1----:R-:W5:Y:S02]  /*4e5a0*/  LD.E R3, [R36.64+0x2800] ;  /* 0x0028000824037980 */ /* 0x002f64000c101900 */
[----:B-----5:R-:W-:-:S05]  /*4e5b0*/  FADD R3, R18, R3 ;  /* 0x0000000312037221 */ /* 0x020fca0000000000 */
[----:B------:R1:W-:Y:S02]  /*4e5c0*/  ST.E [R36.64+0x2800], R3 ;  /* 0x0028000324007985 */ /* 0x0003e4000c101908 */
.L_x_3561:
[----:B------:R-:W-:Y:S05]  /*4e5d0*/  BSYNC B0 ;  /* 0x0000000000007941 */ /* 0x000fea0003800000 */
.L_x_3560:
[----:B------:R-:W5:Y:S01]  /*4e5e0*/  ATOM.E.ADD.F32.FTZ.RN.STRONG.GPU P0, RZ, [R36.64+0x2c00], R19 ;  /* 0x002c001324ff798a */ /* 0x000f62000810e7c8 */
[----:B------:R-:W-:Y:S01]  /*4e5f0*/  BSSY B0, `(.L_x_3564) ;  /* 0x000000f000007945 */ /* 0x000fe20003800000 */
[----:B-----5:R-:W-:Y:S05]  /*4e600*/  @P0 BRA `(.L_x_3565) ;  /* 0x000000d000000947 */ /* 0x020fea0003800000 */
[----:B------:R-:W5:Y:S02]  /*4e610*/  QSPC.E.S P0, RZ, [R36+0x2c00] ;  /* 0x002c000024ff73aa */ /* 0x000f640000000500 */
[----:B-----5:R-:W-:Y:S05]  /*4e620*/  @!P0 BRA `(.L_x_3566) ;  /* 0x0000008000008947 */ /* 0x020fea0003800000 */
[----:B------:R-:W-:-:S04]  /*4e630*/  IADD3 R0, R36, 0x2c00, RZ ;  /* 0x00002c0024007810 */ /* 0x000fc80007ffe0ff */
[----:B------:R-:W-:-:S05]  /*4e640*/  LOP3.LUT R0, R0, 0xffffff, RZ, 0xc0, !PT ;  /* 0x00ffffff00007812 */ /* 0x000fca00078ec0ff */
.L_x_3567:
[----:B------:R-:W5:Y:S02]  /*4e650*/  LDS R2, [R0] ;  /* 0x0000000000027984 */ /* 0x000f640000000800 */
[----:B-1---5:R-:W-:-:S06]  /*4e660*/  FADD R3, R19, R2 ;  /* 0x0000000213037221 */ /* 0x022fcc0000000000 */
[----:B------:R-:W1:Y:S02]  /*4e670*/  ATOMS.CAST.SPIN R3, [R0], R2, R3 ;  /* 0x000000020003738d */ /* 0x000e640001800003 */
[----:B-1----:R-:W-:-:S13]  /*4e680*/  ISETP.EQ.U32.AND P0, PT, R3, 0x1, PT ;  /* 0x000000010300780c */ /* 0x002fda0003f02070 */
[----:B------:R-:W-:Y:S05]  /*4e690*/  @!P0 BRA `(.L_x_3567) ;  /* 0xffffffb000008947 */ /* 0x000fea000383ffff */
[----:B------:R-:W-:Y:S05]  /*4e6a0*/  BRA `(.L_x_3565) ;  /* 0x0000003000007947 */ /* 0x000fea0003800000 */
.L_x_3566:
[----:B------:R-:W5:Y:S02]  /*4e6b0*/  LD.E R0, [R36.64+0x2c00] ;  /* 0x002c000824007980 */ /* 0x000f64000c101900 */
[----:B-----5:R-:W-:-:S05]  /*4e6c0*/  FADD R19, R19, R0 ;  /* 0x0000000013137221 */ /* 0x020fca0000000000 */
[----:B------:R1:W-:Y:S02]  /*4e6d0*/  ST.E [R36.64+0x2c00], R19 ;  /* 0x002c001324007985 */ /* 0x0003e4000c101908 */
.L_x_3565:
[----:B------:R-:W-:Y:S05]  /*4e6e0*/  BSYNC B0 ;  /* 0x0000000000007941 */ /* 0x000fea0003800000 */
.L_x_3564:
[----:B------:R-:W5:Y:S01]  /*4e6f0*/  ATOM.E.ADD.F32.FTZ.RN.STRONG.GPU P0, RZ, [R36.64+0x3000], R12 ;  /* 0x0030000c24ff798a */ /* 0x000f62000810e7c8 */
[----:B------:R-:W-:Y:S01]  /*4e700*/  BSSY B0, `(.L_x_3568) ;  /* 0x000000f000007945 */ /* 0x000fe20003800000 */
[----:B-----5:R-:W-:Y:S05]  /*4e710*/  @P0 BRA `(.L_x_3569) ;  /* 0x000000d000000947 */ /* 0x020fea0003800000 */
[----:B------:R-:W5:Y:S02]  /*4e720*/  QSPC.E.S P0, RZ, [R36+0x3000] ;  /* 0x0030000024ff73aa */ /* 0x000f640000000500 */
[----:B-----5:R-:W-:Y:S05]  /*4e730*/  @!P0 BRA `(.L_x_3570) ;  /* 0x0000008000008947 */ /* 0x020fea0003800000 */
[----:B------:R-:W-:-:S04]  /*4e740*/  IADD3 R0, R36, 0x3000, RZ ;  /* 0x0000300024007810 */ /* 0x000fc80007ffe0ff */
[----:B------:R-:W-:-:S05]  /*4e750*/  LOP3.LUT R0, R0, 0xffffff, RZ, 0xc0, !PT ;  /* 0x00ffffff00007812 */ /* 0x000fca00078ec0ff */
.L_x_3571:
[----:B------:R-:W5:Y:S02]  /*4e760*/  LDS R2, [R0] ;  /* 0x0000000000027984 */ /* 0x000f640000000800 */
[----:B-1---5:R-:W-:-:S06]  /*4e770*/  FADD R3, R12, R2 ;  /* 0x000000020c037221 */ /* 0x022fcc0000000000 */
[----:B------:R-:W1:Y:S02]  /*4e780*/  ATOMS.CAST.SPIN R3, [R0], R2, R3 ;  /* 0x000000020003738d */ /* 0x000e640001800003 */
[----:B-1----:R-:W-:-:S13]  /*4e790*/  ISETP.EQ.U32.AND P0, PT, R3, 0x1, PT ;  /* 0x000000010300780c */ /* 0x002fda0003f02070 */
[----:B------:R-:W-:Y:S05]  /*4e7a0*/  @!P0 BRA `(.L_x_3571) ;  /* 0xffffffb000008947 */ /* 0x000fea000383ffff */
[----:B------:R-:W-:Y:S05]  /*4e7b0*/  BRA `(.L_x_3569) ;  /* 0x0000003000007947 */ /* 0x000fea0003800000 */
.L_x_3570:
[----:B-1----:R-:W5:Y:S02]  /*4e7c0*/  LD.E R3, [R36.64+0x3000] ;  /* 0x0030000824037980 */ /* 0x002f64000c101900 */
[----:B-----5:R-:W-:-:S05]  /*4e7d0*/  FADD R3, R12, R3 ;  /* 0x000000030c037221 */ /* 0x020fca0000000000 */
[----:B------:R1:W-:Y:S02]  /*4e7e0*/  ST.E [R36.64+0x3000], R3 ;  /* 0x0030000324007985 */ /* 0x0003e4000c101908 */
.L_x_3569:
[----:B------:R-:W-:Y:S05]  /*4e7f0*/  BSYNC B0 ;  /* 0x0000000000007941 */ /* 0x000fea0003800000 */
.L_x_3568:
[----:B------:R-:W5:Y:S01]  /*4e800*/  ATOM.E.ADD.F32.FTZ.RN.STRONG.GPU P0, RZ, [R36.64+0x3400], R13 ;  /* 0x0034000d24ff798a */ /* 0x000f62000810e7c8 */
[----:B------:R-:W-:Y:S01]  /*4e810*/  BSSY B0, `(.L_x_3572) ;  /* 0x000000f000007945 */ /* 0x000fe20003800000 */
[----:B-----5:R-:W-:Y:S05]  /*4e820*/  @P0 BRA `(.L_x_3573) ;  /* 0x000000d000000947 */ /* 0x020fea0003800000 */
[----:B------:R-:W5:Y:S02]  /*4e830*/  QSPC.E.S P0, RZ, [R36+0x3400] ;  /* 0x0034000024ff73aa */ /* 0x000f640000000500 */
[----:B-----5:R-:W-:Y:S05]  /*4e840*/  @!P0 BRA `(.L_x_3574) ;  /* 0x0000008000008947 */ /* 0x020fea0003800000 */
[----:B------:R-:W-:-:S04]  /*4e850*/  IADD3 R0, R36, 0x3400, RZ ;  /* 0x0000340024007810 */ /* 0x000fc80007ffe0ff */
[----:B------:R-:W-:-:S05]  /*4e860*/  LOP3.LUT R0, R0, 0xffffff, RZ, 0xc0, !PT ;  /* 0x00ffffff00007812 */ /* 0x000fca00078ec0ff */
.L_x_3575:
[----:B------:R-:W5:Y:S02]  /*4e870*/  LDS R2, [R0] ;  /* 0x0000000000027984 */ /* 0x000f640000000800 */
[----:B-1---5:R-:W-:-:S06]  /*4e880*/  FADD R3, R13, R2 ;  /* 0x000000020d037221 */ /* 0x022fcc0000000000 */
[----:B------:R-:W1:Y:S02]  /*4e890*/  ATOMS.CAST.SPIN R3, [R0], R2, R3 ;  /* 0x000000020003738d */ /* 0x000e640001800003 */
[----:B-1----:R-:W-:-:S13]  /*4e8a0*/  ISETP.EQ.U32.AND P0, PT, R3, 0x1, PT ;  /* 0x000000010300780c */ /* 0x002fda0003f02070 */
[----:B------:R-:W-:Y:S05]  /*4e8b0*/  @!P0 BRA `(.L_x_3575) ;  /* 0xffffffb000008947 */ /* 0x000fea000383ffff */
[----:B------:R-:W-:Y:S05]  /*4e8c0*/  BRA `(.L_x_3573) ;  /* 0x0000003000007947 */ /* 0x000fea0003800000 */
.L_x_3574:
[----:B------:R-:W5:Y:S02]  /*4e8d0*/  LD.E R0, [R36.64+0x3400] ;  /* 0x0034000824007980 */ /* 0x000f64000c101900 */
[----:B-----5:R-:W-:-:S05]  /*4e8e0*/  FADD R13, R13, R0 ;  /* 0x000000000d0d7221 */ /* 0x020fca0000000000 */
[----:B------:R1:W-:Y:S02]  /*4e8f0*/  ST.E [R36.64+0x3400], R13 ;  /* 0x0034000d24007985 */ /* 0x0003e4000c101908 */
.L_x_3573:
[----:B------:R-:W-:Y:S05]  /*4e900*/  BSYNC B0 ;  /* 0x0000000000007941 */ /* 0x000fea0003800000 */
.L_x_3572:
[----:B------:R-:W5:Y:S01]  /*4e910*/  ATOM.E.ADD.F32.FTZ.RN.STRONG.GPU P0, RZ, [R36.64+0x3800], R14 ;  /* 0x0038000e24ff798a */ /* 0x000f62000810e7c8 */
[----:B------:R-:W-:Y:S01]  /*4e920*/  BSSY B0, `(.L_x_3576) ;  /* 0x000000f000007945 */ /* 0x000fe20003800000 */
[----:B-----5:R-:W-:Y:S05]  /*4e930*/  @P0 BRA `(.L_x_3577) ;  /* 0x000000d000000947 */ /* 0x020fea0003800000 */
[----:B------:R-:W5:Y:S02]  /*4e940*/  QSPC.E.S P0, RZ, [R36+0x3800] ;  /* 0x0038000024ff73aa */ /* 0x000f640000000500 */
[----:B-----5:R-:W-:Y:S05]  /*4e950*/  @!P0 BRA `(.L_x_3578) ;  /* 0x0000008000008947 */ /* 0x020fea0003800000 */
[----:B------:R-:W-:-:S04]  /*4e960*/  IADD3 R0, R36, 0x3800, RZ ;  /* 0x0000380024007810 */ /* 0x000fc80007ffe0ff */
[----:B------:R-:W-:-:S05]  /*4e970*/  LOP3.LUT R0, R0, 0xffffff, RZ, 0xc0, !PT ;  /* 0x00ffffff00007812 */ /* 0x000fca00078ec0ff */
.L_x_3579:
[----:B------:R-:W5:Y:S02]  /*4e980*/  LDS R2, [R0] ;  /* 0x0000000000027984 */ /* 0x000f640000000800 */
[----:B-1---5:R-:W-:-:S06]  /*4e990*/  FADD R3, R14, R2 ;  /* 0x000000020e037221 */ /* 0x022fcc0000000000 */
[----:B------:R-:W1:Y:S02]  /*4e9a0*/  ATOMS.CAST.SPIN R3, [R0], R2, R3 ;  /* 0x000000020003738d */ /* 0x000e640001800003 */
[----:B-1----:R-:W-:-:S13]  /*4e9b0*/  ISETP.EQ.U32.AND P0, PT, R3, 0x1, PT ;  /* 0x000000010300780c */ /* 0x002fda0003f02070 */
[----:B------:R-:W-:Y:S05]  /*4e9c0*/  @!P0 BRA `(.L_x_3579) ;  /* 0xffffffb000008947 */ /* 0x000fea000383ffff */
[----:B------:R-:W-:Y:S05]  /*4e9d0*/  BRA `(.L_x_3577) ;  /* 0x0000003000007947 */ /* 0x000fea0003800000 */
.L_x_3578:
[----:B-1----:R-:W5:Y:S02]  /*4e9e0*/  LD.E R3, [R36.64+0x3800] ;  /* 0x0038000824037980 */ /* 0x002f64000c101900 */
[----:B-----5:R-:W-:-:S05]  /*4e9f0*/  FADD R3, R14, R3 ;  /* 0x000000030e037221 */ /* 0x020fca0000000000 */
[----:B------:R1:W-:Y:S02]  /*4ea00*/  ST.E [R36.64+0x3800], R3 ;  /* 0x0038000324007985 */ /* 0x0003e4000c101908 */
.L_x_3577:
[----:B------:R-:W-:Y:S05]  /*4ea10*/  BSYNC B0 ;  /* 0x0000000000007941 */ /* 0x000fea0003800000 */
.L_x_3576:
[----:B------:R-:W5:Y:S01]  /*4ea20*/  ATOM.E.ADD.F32.FTZ.RN.STRONG.GPU P0, RZ, [R36.64+0x3c00], R15 ;  /* 0x003c000f24ff798a */ /* 0x000f62000810e7c8 */
[----:B------:R-:W-:Y:S01]  /*4ea30*/  BSSY B0, `(.L_x_3580) ;  /* 0x000000f000007945 */ /* 0x000fe20003800000 */
[----:B-----5:R-:W-:Y:S05]  /*4ea40*/  @P0 BRA `(.L_x_3581) ;  /* 0x000000d000000947 */ /* 0x020fea0003800000 */
[----:B------:R-:W5:Y:S02]  /*4ea50*/  QSPC.E.S P0, RZ, [R36+0x3c00] ;  /* 0x003c000024ff73aa */ /* 0x000f640000000500 */
[----:B-----5:R-:W-:Y:S05]  /*4ea60*/  @!P0 BRA `(.L_x_3582) ;  /* 0x0000008000008947 */ /* 0x020fea0003800000 */
[----:B------:R-:W-:-:S04]  /*4ea70*/  IADD3 R0, R36, 0x3c00, RZ ;  /* 0x00003c0024007810 */ /* 0x000fc80007ffe0ff */
[----:B------:R-:W-:-:S05]  /*4ea80*/  LOP3.LUT R0, R0, 0xffffff, RZ, 0xc0, !PT ;  /* 0x00ffffff00007812 */ /* 0x000fca00078ec0ff */
.L_x_3583:
[----:B------:R-:W5:Y:S02]  /*4ea90*/  LDS R2, [R0] ;  /* 0x0000000000027984 */ /* 0x000f640000000800 */
[----:B-1---5:R-:W-:-:S06]  /*4eaa0*/  FADD R3, R15, R2 ;  /* 0x000000020f037221 */ /* 0x022fcc0000000000 */
[----:B------:R-:W1:Y:S02]  /*4eab0*/  ATOMS.CAST.SPIN R3, [R0], R2, R3 ;  /* 0x000000020003738d */ /* 0x000e640001800003 */
[----:B-1----:R-:W-:-:S13]  /*4eac0*/  ISETP.EQ.U32.AND P0, PT, R3, 0x1, PT ;  /* 0x000000010300780c */ /* 0x002fda0003f02070 */
[----:B------:R-:W-:Y:S05]  /*4ead0*/  @!P0 BRA `(.L_x_3583) ;  /* 0xffffffb000008947 */ /* 0x000fea000383ffff */
[----:B------:R-:W-:Y:S05]  /*4eae0*/  BRA `(.L_x_3581) ;  /* 0x0000003000007947 */ /* 0x000fea0003800000 */
.L_x_3582:
[----:B------:R-:W5:Y:S02]  /*4eaf0*/  LD.E R0, [R36.64+0x3c00] ;  /* 0x003c000824007980 */ /* 0x000f64000c101900 */
[----:B-----5:R-:W-:-:S05]  /*4eb00*/  FADD R15, R15, R0 ;  /* 0x000000000f0f7221 */ /* 0x020fca0000000000 */
[----:B------:R1:W-:Y:S02]  /*4eb10*/  ST.E [R36.64+0x3c00], R15 ;  /* 0x003c000f24007985 */ /* 0x0003e4000c101908 */
.L_x_3581:
[----:B------:R-:W-:Y:S05]  /*4eb20*/  BSYNC B0 ;  /* 0x0000000000007941 */ /* 0x000fea0003800000 */
.L_x_3580:
[----:B------:R-:W5:Y:S01]  /*4eb30*/  ATOM.E.ADD.F32.FTZ.RN.STRONG.GPU P0, RZ, [R36.64+0x4000], R20 ;  /* 0x0040001424ff798a */ /* 0x000f62000810e7c8 */
[----:B------:R-:W-:Y:S01]  /*4eb40*/  BSSY B0, `(.L_x_3584) ;  /* 0x000000f000007945 */ /* 0x000fe20003800000 */
[----:B-----5:R-:W-:Y:S05]  /*4eb50*/  @P0 BRA `(.L_x_3585) ;  /* 0x000000d000000947 */ /* 0x020fea0003800000 */
[----:B------:R-:W5:Y:S02]  /*4eb60*/  QSPC.E.S P0, RZ, [R36+0x4000] ;  /* 0x0040000024ff73aa */ /* 0x000f640000000500 */
[----:B-----5:R-:W-:Y:S05]  /*4eb70*/  @!P0 BRA `(.L_x_3586) ;  /* 0x0000008000008947 */ /* 0x020fea0003800000 */
[----:B------:R-:W-:-:S04]  /*4eb80*/  IADD3 R0, R36, 0x4000, RZ ;  /* 0x0000400024007810 */ /* 0x000fc80007ffe0ff */
[----:B------:R-:W-:-:S05]  /*4eb90*/  LOP3.LUT R0, R0, 0xffffff, RZ, 0xc0, !PT ;  /* 0x00ffffff00007812 */ /* 0x000fca00078ec0ff */
.L_x_3587:
[----:B------:R-:W5:Y:S02]  /*4eba0*/  LDS R2, [R0] ;  /* 0x0000000000027984 */ /* 0x000f640000000800 */
[----:B-1---5:R-:W-:-:S06]  /*4ebb0*/  FADD R3, R20, R2 ;  /* 0x0000000214037221 */ /* 0x022fcc0000000000 */
[----:B------:R-:W1:Y:S02]  /*4ebc0*/  ATOMS.CAST.SPIN R3, [R0], R2, R3 ;  /* 0x000000020003738d */ /* 0x000e640001800003 */
[----:B-1----:R-:W-:-:S13]  /*4ebd0*/  ISETP.EQ.U32.AND P0, PT, R3, 0x1, PT ;  /* 0x000000010300780c */ /* 0x002fda0003f02070 */
[----:B------:R-:W-:Y:S05]  /*4ebe0*/  @!P0 BRA `(.L_x_3587) ;  /* 0xffffffb000008947 */ /* 0x000fea000383ffff */
[----:B------:R-:W-:Y:S05]  /*4ebf0*/  BRA `(.L_x_3585) ;  /* 0x0000003000007947 */ /* 0x000fea0003800000 */
.L_x_3586:
[----:B-1----:R-:W5:Y:S02]  /*4ec00*/  LD.E R3, [R36.64+0x4000] ;  /* 0x0040000824037980 */ /* 0x002f64000c101900 */
[----:B-----5:R-:W-:-:S05]  /*4ec10*/  FADD R3, R20, R3 ;  /* 0x0000000314037221 */ /* 0x020fca0000000000 */
[----:B------:R1:W-:Y:S02]  /*4ec20*/  ST.E [R36.64+0x4000], R3 ;  /* 0x0040000324007985 */ /* 0x0003e4000c101908 */
.L_x_3585:
[----:B------:R-:W-:Y:S05]  /*4ec30*/  BSYNC B0 ;  /* 0x0000000000007941 */ /* 0x000fea0003800000 */
.L_x_3584:
[----:B------:R-:W5:Y:S01]  /*4ec40*/  ATOM.E.ADD.F32.FTZ.RN.STRONG.GPU P0, RZ, [R36.64+0x4400], R21 ;  /* 0x0044001524ff798a */ /* 0x000f62000810e7c8 */
[----:B------:R-:W-:Y:S01]  /*4ec50*/  BSSY B0, `(.L_x_3588) ;  /* 0x000000f000007945 */ /* 0x000fe20003800000 */
[----:B-----5:R-:W-:Y:S05]  /*4ec60*/  @P0 BRA `(.L_x_3589) ;  /* 0x000000d000000947 */ /* 0x020fea0003800000 */
[----:B------:R-:W5:Y:S02]  /*4ec70*/  QSPC.E.S P0, RZ, [R36+0x4400] ;  /* 0x0044000024ff73aa */ /* 0x000f640000000500 */
[----:B-----5:R-:W-:Y:S05]  /*4ec80*/  @!P0 BRA `(.L_x_3590) ;  /* 0x0000008000008947 */ /* 0x020fea0003800000 */
[----:B------:R-:W-:-:S04]  /*4ec90*/  IADD3 R0, R36, 0x4400, RZ ;  /* 0x0000440024007810 */ /* 0x000fc80007ffe0ff */
[----:B------:R-:W-:-:S05]  /*4eca0*/  LOP3.LUT R0, R0, 0xffffff, RZ, 0xc0, !PT ;  /* 0x00ffffff00007812 */ /* 0x000fca00078ec0ff */
.L_x_3591:
[----:B------:R-:W5:Y:S02]  /*4ecb0*/  LDS R2, [R0] ;  /* 0x0000000000027984 */ /* 0x000f640000000800 */
[----:B-1---5:R-:W-:-:S06]  /*4ecc0*/  FADD R3, R21, R2 ;  /* 0x0000000215037221 */ /* 0x022fcc0000000000 */
[----:B------:R-:W1:Y:S02]  /*4ecd0*/  ATOMS.CAST.SPIN R3, [R0], R2, R3 ;  /* 0x000000020003738d */ /* 0x000e640001800003 */
[----:B-1----:R-:W-:-:S13]  /*4ece0*/  ISETP.EQ.U32.AND P0, PT, R3, 0x1, PT ;  /* 0x000000010300780c */ /* 0x002fda0003f02070 */
[----:B------:R-:W-:Y:S05]  /*4ecf0*/  @!P0 BRA `(.L_x_3591) ;  /* 0xffffffb000008947 */ /* 0x000fea000383ffff */
[----:B------:R-:W-:Y:S05]  /*4ed00*/  BRA `(.L_x_3589) ;  /* 0x0000003000007947 */ /* 0x000fea0003800000 */
.L_x_3590:
[----:B------:R-:W5:Y:S02]  /*4ed10*/  LD.E R0, [R36.64+0x4400] ;  /* 0x0044000824007980 */ /* 0x000f64000c101900 */
[----:B-----5:R-:W-:-:S05]  /*4ed20*/  FADD R21, R21, R0 ;  /* 0x0000000015157221 */ /* 0x020fca0000000000 */
[----:B------:R1:W-:Y:S02]  /*4ed30*/  ST.E [R36.64+0x4400], R21 ;  /* 0x0044001524007985 */ /* 0x0003e4000c101908 */
.L_x_3589:
[----:B------:R-:W-:Y:S05]  /*4ed40*/  BSYNC B0 ;  /* 0x0000000000007941 */ /* 0x000fea0003800000 */
.L_x_3588:
[----:B------:R-:W5:Y:S01]  /*4ed50*/  ATOM.E.ADD.F32.FTZ.RN.STRONG.GPU P0, RZ, [R36.64+0x4800], R22 ;  /* 0x0048001624ff798a */ /* 0x000f62000810e7c8 */
[----:B------:R-:W-:Y:S01]  /*4ed60*/  BSSY B0, `(.L_x_3592) ;  /* 0x000000f000007945 */ /* 0x000fe20003800000 */
[----:B-----5:R-:W-:Y:S05]  /*4ed70*/  @P0 BRA `(.L_x_3593) ;  /* 0x000000d000000947 */ /* 0x020fea0003800000 */
[----:B------:R-:W5:Y:S02]  /*4ed80*/  QSPC.E.S P0, RZ, [R36+0x4800] ;  /* 0x0048000024ff73aa */ /* 0x000f640000000500 */
[----:B-----5:R-:W-:Y:S05]  /*4ed90*/  @!P0 BRA `(.L_x_3594) ;  /* 0x0000008000008947 */ /* 0x020fea0003800000 */
[----:B------:R-:W-:-:S04]  /*4eda0*/  IADD3 R0, R36, 0x4800, RZ ;  /* 0x0000480024007810 */ /* 0x000fc80007ffe0ff */
[----:B------:R-:W-:-:S05]  /*4edb0*/  LOP3.LUT R0, R0, 0xffffff, RZ, 0xc0, !PT ;  /* 0x00ffffff00007812 */ /* 0x000fca00078ec0ff */
.L_x_3595:
[----:B------:R-:W5:Y:S02]  /*4edc0*/  LDS R2, [R0] ;  /* 0x0000000000027984 */ /* 0x000f640000000800 */
[----:B-1---5:R-:W-:-:S06]  /*4edd0*/  FADD R3, R22, R2 ;  /* 0x0000000216037221 */ /* 0x022fcc0000000000 */
[----:B------:R-:W1:Y:S02]  /*4ede0*/  ATOMS.CAST.SPIN R3, [R0], R2, R3 ;  /* 0x000000020003738d */ /* 0x000e640001800003 */
[----:B-1----:R-:W-:-:S13]  /*4edf0*/  ISETP.EQ.U32.AND P0, PT, R3, 0x1, PT ;  /* 0x000000010300780c */ /* 0x002fda0003f02070 */
[----:B------:R-:W-:Y:S05]  /*4ee00*/  @!P0 BRA `(.L_x_3595) ;  /* 0xffffffb000008947 */ /* 0x000fea000383ffff */
[----:B------:R-:W-:Y:S05]  /*4ee10*/  BRA `(.L_x_3593) ;  /* 0x0000003000007947 */ /* 0x000fea0003800000 */
.L_x_3594:
[----:B-1----:R-:W5:Y:S02]  /*4ee20*/  LD.E R3, [R36.64+0x4800] ;  /* 0x0048000824037980 */ /* 0x002f64000c101900 */
[----:B-----5:R-:W-:-:S05]  /*4ee30*/  FADD R3, R22, R3 ;  /* 0x0000000316037221 */ /* 0x020fca0000000000 */
[----:B------:R1:W-:Y:S02]  /*4ee40*/  ST.E [R36.64+0x4800], R3 ;  /* 0x0048000324007985 */ /* 0x0003e4000c101908 */
.L_x_3593:
[----:B------:R-:W-:Y:S05]  /*4ee50*/  BSYNC B0 ;  /* 0x0000000000007941 */ /* 0x000fea0003800000 */
.L_x_3592:
[----:B------:R-:W5:Y:S01]  /*4ee60*/  ATOM.E.ADD.F32.FTZ.RN.STRONG.GPU P0, RZ, [R36.64+0x4c00], R23 ;  /* 0x004c001724ff798a */ /* 0x000f62000810e7c8 */
[----:B------:R-:W-:Y:S01]  /*4ee70*/  BSSY B0, `(.L_x_3596) ;  /* 0x000000f000007945 */ /* 0x000fe20003800000 */
[----:B-----5:R-:W-:Y:S05]  /*4ee80*/  @P0 BRA `(.L_x_3597) ;  /* 0x000000d000000947 */ /* 0x020fea0003800000 */
[----:B------:R-:W5:Y:S02]  /*4ee90*/  QSPC.E.S P0, RZ, [R36+0x4c00] ;  /* 0x004c000024ff73aa */ /* 0x000f640000000500 */
[----:B-----5:R-:W-:Y:S05]  /*4eea0*/  @!P0 BRA `(.L_x_3598) ;  /* 0x0000008000008947 */ /* 0x020fea0003800000 */
[----:B------:R-:W-:-:S04]  /*4eeb0*/  IADD3 R0, R36, 0x4c00, RZ ;  /* 0x00004c0024007810 */ /* 0x000fc80007ffe0ff */
[----:B------:R-:W-:-:S05]  /*4eec0*/  LOP3.LUT R0, R0, 0xffffff, RZ, 0xc0, !PT ;  /* 0x00ffffff00007812 */ /* 0x000fca00078ec0ff */
.L_x_3599:
[----:B------:R-:W5:Y:S02]  /*4eed0*/  LDS R2, [R0] ;  /* 0x0000000000027984 */ /* 0x000f640000000800 */
[----:B-1---5:R-:W-:-:S06]  /*4eee0*/  FADD R3, R23, R2 ;  /* 0x0000000217037221 */ /* 0x022fcc0000000000 */
[----:B------:R-:W1:Y:S02]  /*4eef0*/  ATOMS.CAST.SPIN R3, [R0], R2, R3 ;  /* 0x000000020003738d */ /* 0x000e640001800003 */
[----:B-1----:R-:W-:-:S13]  /*4ef00*/  ISETP.EQ.U32.AND P0, PT, R3, 0x1, PT ;  /* 0x000000010300780c */ /* 0x002fda0003f02070 */
[----:B------:R-:W-:Y:S05]  /*4ef10*/  @!P0 BRA `(.L_x_3599) ;  /* 0xffffffb000008947 */ /* 0x000fea000383ffff */
[----:B------:R-:W-:Y:S05]  /*4ef20*/  BRA `(.L_x_3597) ;  /* 0x0000003000007947 */ /* 0x000fea0003800000 */
.L_x_3598:
[----:B------:R-:W5:Y:S02]  /*4ef30*/  LD.E R0, [R36.64+0x4c00] ;  /* 0x004c000824007980 */ /* 0x000f64000c101900 */
[----:B-----5:R-:W-:-:S05]  /*4ef40*/  FADD R23, R23, R0 ;  /* 0x0000000017177221 */ /* 0x020fca0000000000 */
[----:B------:R1:W-:Y:S02]  /*4ef50*/  ST.E [R36.64+0x4c00], R23 ;  /* 0x004c001724007985 */ /* 0x0003e4000c101908 */
.L_x_3597:
[----:B------:R-:W-:Y:S05]  /*4ef60*/  BSYNC B0 ;  /* 0x0000000000007941 */ /* 0x000fea0003800000 */
.L_x_3596:
[----:B------:R-:W5:Y:S01]  /*4ef70*/  ATOM.E.ADD.F32.FTZ.RN.STRONG.GPU P0, RZ, [R36.64+0x5000], R24 ;  /* 0x0050001824ff798a */ /* 0x000f62000810e7c8 */
[----:B------:R-:W-:Y:S01]  /*4ef80*/  BSSY B0, `(.L_x_3600) ;  /* 0x000000f000007945 */ /* 0x000fe20003800000 */
[----:B-----5:R-:W-:Y:S05]  /*4ef90*/  @P0 BRA `(.L_x_3601) ;  /* 0x000000d000000947 */ /* 0x020fea0003800000 */
[----:B------:R-:W5:Y:S02]  /*4efa0*/  QSPC.E.S P0, RZ, [R36+0x5000] ;  /* 0x0050000024ff73aa */ /* 0x000f640000000500 */
[----:B-----5:R-:W-:Y:S05]  /*4efb0*/  @!P0 BRA `(.L_x_3602) ;  /* 0x0000008000008947 */ /* 0x020fea0003800000 */
[----:B------:R-:W-:-:S04]  /*4efc0*/  IADD3 R0, R36, 0x5000, RZ ;  /* 0x0000500024007810 */ /* 0x000fc80007ffe0ff */
[----:B------:R-:W-:-:S05]  /*4efd0*/  LOP3.LUT R0, R0, 0xffffff, RZ, 0xc0, !PT ;  /* 0x00ffffff00007812 */ /* 0x000fca00078ec0ff */
.L_x_3603:
[----:B------:R-:W5:Y:S02]  /*4efe0*/  LDS R2, [R0] ;  /* 0x0000000000027984 */ /* 0x000f640000000800 */
[----:B-1---5:R-:W-:-:S06]  /*4eff0*/  FADD R3, R24, R2 ;  /* 0x0000000218037221 */ /* 0x022fcc0000000000 */
[----:B------:R-:W1:Y:S02]  /*4f000*/  ATOMS.CAST.SPIN R3, [R0], R2, R3 ;  /* 0x000000020003738d */ /* 0x000e640001800003 */
[----:B-1----:R-:W-:-:S13]  /*4f010*/  ISETP.EQ.U32.AND P0, PT, R3, 0x1, PT ;  /* 0x000000010300780c */ /* 0x002fda0003f02070 */
[----:B------:R-:W-:Y:S05]  /*4f020*/  @!P0 BRA `(.L_x_3603) ;  /* 0xffffffb000008947 */ /* 0x000fea000383ffff */
[----:B------:R-:W-:Y:S05]  /*4f030*/  BRA `(.L_x_3601) ;  /* 0x0000003000007947 */ /* 0x000fea0003800000 */
.L_x_3602:
[----:B-1----:R-:W5:Y:S02]  /*4f040*/  LD.E R3, [R36.64+0x5000] ;  /* 0x0050000824037980 */ /* 0x002f64000c101900 */
[----:B-----5:R-:W-:-:S05]  /*4f050*/  FADD R3, R24, R3 ;  /* 0x0000000318037221 */ /* 0x020fca0000000000 */
[----:B------:R1:W-:Y:S02]  /*4f060*/  ST.E [R36.64+0x5000], R3 ;  /* 0x0050000324007985 */ /* 0x0003e4000c101908 */
.L_x_3601:
[----:B------:R-:W-:Y:S05]  /*4f070*/  BSYNC B0 ;  /* 0x0000000000007941 */ /* 0x000fea0003800000 */
.L_x_3600:
[----:B------:R-:W5:Y:S01]  /*4f080*/  ATOM.E.ADD.F32.FTZ.RN.STRONG.GPU P0, RZ, [R36.64+0x5400], R25 ;  /* 0x0054001924ff798a */ /* 0x000f62000810e7c8 */
[----:B------:R-:W-:Y:S01]  /*4f090*/  BSSY B0, `(.L_x_3604) ;  /* 0x000000f000007945 */ /* 0x000fe20003800000 */
[----:B-----5:R-:W-:Y:S05]  /*4f0a0*/  @P0 BRA `(.L_x_3605) ;  /* 0x000000d000000947 */ /* 0x020fea0003800000 */
[----:B------:R-:W5:Y:S02]  /*4f0b0*/  QSPC.E.S P0, RZ, [R36+0x5400] ;  /* 0x0054000024ff73aa */ /* 0x000f640000000500 */
[----:B-----5:R-:W-:Y:S05]  /*4f0c0*/  @!P0 BRA `(.L_x_3606) ;  /* 0x0000008000008947 */ /* 0x020fea0003800000 */
[----:B------:R-:W-:-:S04]  /*4f0d0*/  IADD3 R0, R36, 0x5400, RZ ;  /* 0x0000540024007810 */ /* 0x000fc80007ffe0ff */
[----:B------:R-:W-:-:S05]  /*4f0e0*/  LOP3.LUT R0, R0, 0xffffff, RZ, 0xc0, !PT ;  /* 0x00ffffff00007812 */ /* 0x000fca00078ec0ff */
.L_x_3607:
[----:B------:R-:W5:Y:S02]  /*4f0f0*/  LDS R2, [R0] ;  /* 0x0000000000027984 */ /* 0x000f640000000800 */
[----:B-1---5:R-:W-:-:S06]  /*4f100*/  FADD R3, R25, R2 ;  /* 0x0000000219037221 */ /* 0x022fcc0000000000 */
[----:B------:R-:W1:Y:S02]  /*4f110*/  ATOMS.CAST.SPIN R3, [R0], R2, R3 ;  /* 0x000000020003738d */ /* 0x000e640001800003 */
[----:B-1----:R-:W-:-:S13]  /*4f120*/  ISETP.EQ.U32.AND P0, PT, R3, 0x1, PT ;  /* 0x000000010300780c */ /* 0x002fda0003f02070 */
[----:B------:R-:W-:Y:S05]  /*4f130*/  @!P0 BRA `(.L_x_3607) ;  /* 0xffffffb000008947 */ /* 0x000fea000383ffff */
[----:B------:R-:W-:Y:S05]  /*4f140*/  BRA `(.L_x_3605) ;  /* 0x0000003000007947 */ /* 0x000fea0003800000 */
.L_x_3606:
[----:B------:R-:W5:Y:S02]  /*4f150*/  LD.E R0, [R36.64+0x5400] ;  /* 0x0054000824007980 */ /* 0x000f64000c101900 */
[----:B-----5:R-:W-:-:S05]  /*4f160*/  FADD R25, R25, R0 ;  /* 0x0000000019197221 */ /* 0x020fca0000000000 */
[----:B------:R1:W-:Y:S02]  /*4f170*/  ST.E [R36.64+0x5400], R25 ;  /* 0x0054001924007985 */ /* 0x0003e4000c101908 */
.L_x_3605:
[----:B------:R-:W-:Y:S05]  /*4f180*/  BSYNC B0 ;  /* 0x0000000000007941 */ /* 0x000fea0003800000 */
.L_x_3604:
[----:B------:R-:W5:Y:S01]  /*4f190*/  ATOM.E.ADD.F32.FTZ.RN.STRONG.GPU P0, RZ, [R36.64+0x5800], R26 ;  /* 0x0058001a24ff798a */ /* 0x000f62000810e7c8 */
[----:B------:R-:W-:Y:S01]  /*4f1a0*/  BSSY B0, `(.L_x_3608) ;  /* 0x000000f000007945 */ /* 0x000fe20003800000 */
[----:B-----5:R-:W-:Y:S05]  /*4f1b0*/  @P0 BRA `(.L_x_3609) ;  /* 0x000000d000000947 */ /* 0x020fea0003800000 */
[----:B------:R-:W5:Y:S02]  /*4f1c0*/  QSPC.E.S P0, RZ, [R36+0x5800] ;  /* 0x0058000024ff73aa */ /* 0x000f640000000500 */
[----:B-----5:R-:W-:Y:S05]  /*4f1d0*/  @!P0 BRA `(.L_x_3610) ;  /* 0x0000008000008947 */ /* 0x020fea0003800000 */
[----:B------:R-:W-:-:S04]  /*4f1e0*/  IADD3 R0, R36, 0x5800, RZ ;  /* 0x0000580024007810 */ /* 0x000fc80007ffe0ff */
[----:B------:R-:W-:-:S05]  /*4f1f0*/  LOP3.LUT R0, R0, 0xffffff, RZ, 0xc0, !PT ;  /* 0x00ffffff00007812 */ /* 0x000fca00078ec0ff */
.L_x_3611:
[----:B------:R-:W5:Y:S02]  /*4f200*/  LDS R2, [R0] ;  /* 0x0000000000027984 */ /* 0x000f640000000800 */
[----:B-1---5:R-:W-:-:S06]  /*4f210*/  FADD R3, R26, R2 ;  /* 0x000000021a037221 */ /* 0x022fcc0000000000 */
[----:B------:R-:W1:Y:S02]  /*4f220*/  ATOMS.CAST.SPIN R3, [R0], R2, R3 ;  /* 0x000000020003738d */ /* 0x000e640001800003 */
[----:B-1----:R-:W-:-:S13]  /*4f230*/  ISETP.EQ.U32.AND P0, PT, R3, 0x1, PT ;  /* 0x000000010300780c */ /* 0x002fda0003f02070 */
[----:B------:R-:W-:Y:S05]  /*4f240*/  @!P0 BRA `(.L_x_3611) ;  /* 0xffffffb000008947 */ /* 0x000fea000383ffff */
[----:B------:R-:W-:Y:S05]  /*4f250*/  BRA `(.L_x_3609) ;  /* 0x0000003000007947 */ /* 0x000fea0003800000 */
.L_x_3610:
[----:B-1----:R-:W5:Y:S02]  /*4f260*/  LD.E R3, [R36.64+0x5800] ;  /* 0x0058000824037980 */ /* 0x002f64000c101900 */
[----:B-----5:R-:W-:-:S05]  /*4f270*/  FADD R3, R26, R3 ;  /* 0x000000031a037221 */ /* 0x020fca0000000000 */
[----:B------:R1:W-:Y:S02]  /*4f280*/  ST.E [R36.64+0x5800], R3 ;  /* 0x0058000324007985 */ /* 0x0003e4000c101908 */
.L_x_3609:
[----:B------:R-:W-:Y:S05]  /*4f290*/  BSYNC B0 ;  /* 0x0000000000007941 */ /* 0x000fea0003800000 */
.L_x_3608:
[----:B------:R-:W5:Y:S01]  /*4f2a0*/  ATOM.E.ADD.F32.FTZ.RN.STRONG.GPU P0, RZ, [R36.64+0x5c00], R27 ;  /* 0x005c001b24ff798a */ /* 0x000f62000810e7c8 */
[----:B------:R-:W-:Y:S01]  /*4f2b0*/  BSSY B0, `(.L_x_3612) ;  /* 0x000000f000007945 */ /* 0x000fe20003800000 */
[----:B-----5:R-:W-:Y:S05]  /*4f2c0*/  @P0 BRA `(.L_x_3613) ;  /* 0x000000d000000947 */ /* 0x020fea0003800000 */
[----:B------:R-:W5:Y:S02]  /*4f2d0*/  QSPC.E.S P0, RZ, [R36+0x5c00] ;  /* 0x005c000024ff73aa */ /* 0x000f640000000500 */
[----:B-----5:R-:W-:Y:S05]  /*4f2e0*/  @!P0 BRA `(.L_x_3614) ;  /* 0x0000008000008947 */ /* 0x020fea0003800000 */
[----:B------:R-:W-:-:S04]  /*4f2f0*/  IADD3 R0, R36, 0x5c00, RZ ;  /* 0x00005c0024007810 */ /* 0x000fc80007ffe0ff */
[----:B------:R-:W-:-:S05]  /*4f300*/  LOP3.LUT R0, R0, 0xffffff, RZ, 0xc0, !PT ;  /* 0x00ffffff00007812 */ /* 0x000fca00078ec0ff */
.L_x_3615:
[----:B------:R-:W5:Y:S02]  /*4f310*/  LDS R2, [R0] ;  /* 0x0000000000027984 */ /* 0x000f640000000800 */
[----:B-1---5:R-:W-:-:S06]  /*4f320*/  FADD R3, R27, R2 ;  /* 0x000000021b037221 */ /* 0x022fcc0000000000 */
[----:B------:R-:W1:Y:S02]  /*4f330*/  ATOMS.CAST.SPIN R3, [R0], R2, R3 ;  /* 0x000000020003738d */ /* 0x000e640001800003 */
[----:B-1----:R-:W-:-:S13]  /*4f340*/  ISETP.EQ.U32.AND P0, PT, R3, 0x1, PT ;  /* 0x000000010300780c */ /* 0x002fda0003f02070 */
[----:B------:R-:W-:Y:S05]  /*4f350*/  @!P0 BRA `(.L_x_3615) ;  /* 0xffffffb000008947 */ /* 0x000fea000383ffff */
[----:B------:R-:W-:Y:S05]  /*4f360*/  BRA `(.L_x_3613) ;  /* 0x0000003000007947 */ /* 0x000fea0003800000 */
.L_x_3614:
[----:B------:R-:W5:Y:S02]  /*4f370*/  LD.E R0, [R36.64+0x5c00] ;  /* 0x005c000824007980 */ /* 0x000f64000c101900 */
[----:B-----5:R-:W-:-:S05]  /*4f380*/  FADD R27, R27, R0 ;  /* 0x000000001b1b7221 */ /* 0x020fca0000000000 */
[----:B------:R1:W-:Y:S02]  /*4f390*/  ST.E [R36.64+0x5c00], R27 ;  /* 0x005c001b24007985 */ /* 0x0003e4000c101908 */
.L_x_3613:
[----:B------:R-:W-:Y:S05]  /*4f3a0*/  BSYNC B0 ;  /* 0x0000000000007941 */ /* 0x000fea0003800000 */
.L_x_3612:
[----:B------:R-:W5:Y:S01]  /*4f3b0*/  ATOM.E.ADD.F32.FTZ.RN.STRONG.GPU P0, RZ, [R36.64+0x6000], R32 ;  /* 0x0060002024ff798a */ /* 0x000f62000810e7c8 */
[----:B------:R-:W-:Y:S01]  /*4f3c0*/  BSSY B0, `(.L_x_3616) ;  /* 0x000000f000007945 */ /* 0x000fe20003800000 */
[----:B-----5:R-:W-:Y:S05]  /*4f3d0*/  @P0 BRA `(.L_x_3617) ;  /* 0x000000d000000947 */ /* 0x020fea0003800000 */
[----:B------:R-:W5:Y:S02]  /*4f3e0*/  QSPC.E.S P0, RZ, [R36+0x6000] ;  /* 0x0060000024ff73aa */ /* 0x000f640000000500 */
[----:B-----5:R-:W-:Y:S05]  /*4f3f0*/  @!P0 BRA `(.L_x_3618) ;  /* 0x0000008000008947 */ /* 0x020fea0003800000 */
[----:B------:R-:W-:-:S04]  /*4f400*/  IADD3 R0, R36, 0x6000, RZ ;  /* 0x0000600024007810 */ /* 0x000fc80007ffe0ff */
[----:B------:R-:W-:-:S05]  /*4f410*/  LOP3.LUT R0, R0, 0xffffff, RZ, 0xc0, !PT ;  /* 0x00ffffff00007812 */ /* 0x000fca00078ec0ff */
.L_x_3619:
[----:B------:R-:W5:Y:S02]  /*4f420*/  LDS R2, [R0] ;  /* 0x0000000000027984 */ /* 0x000f640000000800 */
[----:B-1---5:R-:W-:-:S06]  /*4f430*/  FADD R3, R32, R2 ;  /* 0x0000000220037221 */ /* 0x022fcc0000000000 */
[----:B------:R-:W1:Y:S02]  /*4f440*/  ATOMS.CAST.SPIN R3, [R0], R2, R3 ;  /* 0x000000020003738d */ /* 0x000e640001800003 */
[----:B-1----:R-:W-:-:S13]  /*4f450*/  ISETP.EQ.U32.AND P0, PT, R3, 0x1, PT ;  /* 0x000000010300780c */ /* 0x002fda0003f02070 */
[----:B------:R-:W-:Y:S05]  /*4f460*/  @!P0 BRA `(.L_x_3619) ;  /* 0xffffffb000008947 */ /* 0x000fea000383ffff */
[----:B------:R-:W-:Y:S05]  /*4f470*/  BRA `(.L_x_3617) ;  /* 0x0000003000007947 */ /* 0x000fea0003800000 */
.L_x_3618:
[----:B-1----:R-:W5:Y:S02]  /*4f480*/  LD.E R3, [R36.64+0x6000] ;  /* 0x0060000824037980 */ /* 0x002f64000c101900 */
[----:B-----5:R-:W-:-:S05]  /*4f490*/  FADD R3, R32, R3 ;  /* 0x0000000320037221 */ /* 0x020fca0000000000 */
[----:B------:R1:W-:Y:S02]  /*4f4a0*/  ST.E [R36.64+0x6000], R3 ;  /* 0x0060000324007985 */ /* 0x0003e4000c101908 */
.L_x_3617:
[----:B------:R-:W-:Y:S05]  /*4f4b0*/  BSYNC B0 ;  /* 0x0000000000007941 */ /* 0x000fea0003800000 */
.L_x_3616:
[----:B------:R-:W5:Y:S01]  /*4f4c0*/  ATOM.E.ADD.F32.FTZ.RN.STRONG.GPU P0, RZ, [R36.64+0x6400], R33 ;  /* 0x0064002124ff798a */ /* 0x000f62000810e7c8 */
[----:B------:R-:W-:Y:S01]  /*4f4d0*/  BSSY B0, `(.L_x_3620) ;  /* 0x000000f000007945 */ /* 0x000fe20003800000 */
[----:B-----5:R-:W-:Y:S05]  /*4f4e0*/  @P0 BRA `(.L_x_3621) ;  /* 0x000000d000000947 */ /* 0x020fea0003800000 */
[----:B------:R-:W5:Y:S02]  /*4f4f0*/  QSPC.E.S P0, RZ, [R36+0x6400] ;  /* 0x0064000024ff73aa */ /* 0x000f640000000500 */
[----:B-----5:R-:W-:Y:S05]  /*4f500*/  @!P0 BRA `(.L_x_3622) ;  /* 0x0000008000008947 */ /* 0x020fea0003800000 */
[----:B------:R-:W-:-:S04]  /*4f510*/  IADD3 R0, R36, 0x6400, RZ ;  /* 0x0000640024007810 */ /* 0x000fc80007ffe0ff */
[----:B------:R-:W-:-:S05]  /*4f520*/  LOP3.LUT R0, R0, 0xffffff, RZ, 0xc0, !PT ;  /* 0x00ffffff00007812 */ /* 0x000fca00078ec0ff */
.L_x_3623:
[----:B------:R-:W5:Y:S02]  /*4f530*/  LDS R2, [R0] ;  /* 0x0000000000027984 */ /* 0x000f640000000800 */
[----:B-1---5:R-:W-:-:S06]  /*4f540*/  FADD R3, R33, R2 ;  /* 0x0000000221037221 */ /* 0x022fcc0000000000 */
[----:B------:R-:W1:Y:S02]  /*4f550*/  ATOMS.CAST.SPIN R3, [R0], R2, R3 ;  /* 0x000000020003738d */ /* 0x000e640001800003 */
[----:B-1----:R-:W-:-:S13]  /*4f560*/  ISETP.EQ.U32.AND P0, PT, R3, 0x1, PT ;  /* 0x000000010300780c */ /* 0x002fda0003f02070 */
[----:B------:R-:W-:Y:S05]  /*4f570*/  @!P0 BRA `(.L_x_3623) ;  /* 0xffffffb000008947 */ /* 0x000fea000383ffff */
[----:B------:R-:W-:Y:S05]  /*4f580*/  BRA `(.L_x_3621) ;  /* 0x0000003000007947 */ /* 0x000fea0003800000 */
.L_x_3622:
[----:B------:R-:W5:Y:S02]  /*4f590*/  LD.E R0, [R36.64+0x6400] ;  /* 0x0064000824007980 */ /* 0x000f64000c101900 */
[----:B-----5:R-:W-:-:S05]  /*4f5a0*/  FADD R33, R33, R0 ;  /* 0x0000000021217221 */ /* 0x020fca0000000000 */
[----:B------:R1:W-:Y:S02]  /*4f5b0*/  ST.E [R36.64+0x6400], R33 ;  /* 0x0064002124007985 */ /* 0x0003e4000c101908 */
.L_x_3621:
[----:B------:R-:W-:Y:S05]  /*4f5c0*/  BSYNC B0 ;  /* 0x0000000000007941 */ /* 0x000fea0003800000 */
.L_x_3620:
[----:B------:R-:W5:Y:S01]  /*4f5d0*/  ATOM.E.ADD.F32.FTZ.RN.STRONG.GPU P0, RZ, [R36.64+0x6800], R34 ;  /* 0x0068002224ff798a */ /* 0x000f62000810e7c8 */
[----:B------:R-:W-:Y:S01]  /*4f5e0*/  BSSY B0, `(.L_x_3624) ;  /* 0x000000f000007945 */ /* 0x000fe20003800000 */
[----:B-----5:R-:W-:Y:S05]  /*4f5f0*/  @P0 BRA `(.L_x_3625) ;  /* 0x000000d000000947 */ /* 0x020fea0003800000 */
[----:B------:R-:W5:Y:S02]  /*4f600*/  QSPC.E.S P0, RZ, [R36+0x6800] ;  /* 0x0068000024ff73aa */ /* 0x000f640000000500 */
[----:B-----5:R-:W-:Y:S05]  /*4f610*/  @!P0 BRA `(.L_x_3626) ;  /* 0x0000008000008947 */ /* 0x020fea0003800000 */
[----:B------:R-:W-:-:S04]  /*4f620*/  IADD3 R0, R36, 0x6800, RZ ;  /* 0x0000680024007810 */ /* 0x000fc80007ffe0ff */
[----:B------:R-:W-:-:S05]  /*4f630*/  LOP3.LUT R0, R0, 0xffffff, RZ, 0xc0, !PT ;  /* 0x00ffffff00007812 */ /* 0x000fca00078ec0ff */
.L_x_3627:
[----:B------:R-:W5:Y:S02]  /*4f640*/  LDS R2, [R0] ;  /* 0x0000000000027984 */ /* 0x000f640000000800 */
[----:B-1---5:R-:W-:-:S06]  /*4f650*/  FADD R3, R34, R2 ;  /* 0x0000000222037221 */ /* 0x022fcc0000000000 */
[----:B------:R-:W1:Y:S02]  /*4f660*/  ATOMS.CAST.SPIN R3, [R0], R2, R3 ;  /* 0x000000020003738d */ /* 0x000e640001800003 */
[----:B-1----:R-:W-:-:S13]  /*4f670*/  ISETP.EQ.U32.AND P0, PT, R3, 0x1, PT ;  /* 0x000000010300780c */ /* 0x002fda0003f02070 */
[----:B------:R-:W-:Y:S05]  /*4f680*/  @!P0 BRA `(.L_x_3627) ;  /* 0xffffffb000008947 */ /* 0x000fea000383ffff */
[----:B------:R-:W-:Y:S05]  /*4f690*/  BRA `(.L_x_3625) ;  /* 0x0000003000007947 */ /* 0x000fea0003800000 */
.L_x_3626:
[----:B-1----:R-:W5:Y:S02]  /*4f6a0*/  LD.E R3, [R36.64+0x6800] ;  /* 0x0068000824037980 */ /* 0x002f64000c101900 */
[----:B-----5:R-:W-:-:S05]  /*4f6b0*/  FADD R3, R34, R3 ;  /* 0x0000000322037221 */ /* 0x020fca0000000000 */
[----:B------:R1:W-:Y:S02]  /*4f6c0*/  ST.E [R36.64+0x6800], R3 ;  /* 0x0068000324007985 */ /* 0x0003e4000c101908 */
.L_x_3625:
[----:B------:R-:W-:Y:S05]  /*4f6d0*/  BSYNC B0 ;  /* 0x0000000000007941 */ /* 0x000fea0003800000 */
.L_x_3624:
[----:B------:R-:W5:Y:S01]  /*4f6e0*/  ATOM.E.ADD.F32.FTZ.RN.STRONG.GPU P0, RZ, [R36.64+0x6c00], R35 ;  /* 0x006c002324ff798a */ /* 0x000f62000810e7c8 */
[----:B------:R-:W-:Y:S01]  /*4f6f0*/  BSSY B0, `(.L_x_3628) ;  /* 0x000000f000007945 */ /* 0x000fe20003800000 */
[----:B-----5:R-:W-:Y:S05]  /*4f700*/  @P0 BRA `(.L_x_3629) ;  /* 0x000000d000000947 */ /* 0x020fea0003800000 */
[----:B------:R-:W5:Y:S02]  /*4f710*/  QSPC.E.S P0, RZ, [R36+0x6c00] ;  /* 0x006c000024ff73aa */ /* 0x000f640000000500 */
[----:B-----5:R-:W-:Y:S05]  /*4f720*/  @!P0 BRA `(.L_x_3630) ;  /* 0x0000008000008947 */ /* 0x020fea0003800000 */
[----:B------:R-:W-:-:S04]  /*4f730*/  IADD3 R0, R36, 0x6c00, RZ ;  /* 0x00006c0024007810 */ /* 0x000fc80007ffe0ff */
[----:B------:R-:W-:-:S05]  /*4f740*/  LOP3.LUT R0, R0, 0xffffff, RZ, 0xc0, !PT ;  /* 0x00ffffff00007812 */ /* 0x000fca00078ec0ff */
.L_x_3631:
[----:B------:R-:W5:Y:S02]  /*4f750*/  LDS R2, [R0] ;  /* 0x0000000000027984 */ /* 0x000f640000000800 */
[----:B-1---5:R-:W-:-:S06]  /*4f760*/  FADD R3, R35, R2 ;  /* 0x0000000223037221 */ /* 0x022fcc0000000000 */
[----:B------:R-:W1:Y:S02]  /*4f770*/  ATOMS.CAST.SPIN R3, [R0], R2, R3 ;  /* 0x000000020003738d */ /* 0x000e640001800003 */
[----:B-1----:R-:W-:-:S13]  /*4f780*/  ISETP.EQ.U32.AND P0, PT, R3, 0x1, PT ;  /* 0x000000010300780c */ /* 0x002fda0003f02070 */
[----:B------:R-:W-:Y:S05]  /*4f790*/  @!P0 BRA `(.L_x_3631) ;  /* 0xffffffb000008947 */ /* 0x000fea000383ffff */
[----:B------:R-:W-:Y:S05]  /*4f7a0*/  BRA `(.L_x_3629) ;  /* 0x0000003000007947 */ /* 0x000fea0003800000 */
.L_x_3630:
[----:B------:R-:W5:Y:S02]  /*4f7b0*/  LD.E R0, [R36.64+0x6c00] ;  /* 0x006c000824007980 */ /* 0x000f64000c101900 */
[----:B-----5:R-:W-:-:S05]  /*4f7c0*/  FADD R35, R35, R0 ;  /* 0x0000000023237221 */ /* 0x020fca0000000000 */
[----:B------:R1:W-:Y:S02]  /*4f7d0*/  ST.E [R36.64+0x6c00], R35 ;  /* 0x006c002324007985 */ /* 0x0003e4000c101908 */
.L_x_3629:
[----:B------:R-:W-:Y:S05]  /*4f7e0*/  BSYNC B0 ;  /* 0x0000000000007941 */ /* 0x000fea0003800000 */
.L_x_3628:
[----:B------:R-:W5:Y:S01]  /*4f7f0*/  ATOM.E.ADD.F32.FTZ.RN.STRONG.GPU P0, RZ, [R36.64+0x7000], R28 ;  /* 0x0070001c24ff798a */ /* 0x000f62000810e7c8 */
[----:B------:R-:W-:Y:S01]  /*4f800*/  BSSY B0, `(.L_x_3632) ;  /* 0x000000f000007945 */ /* 0x000fe20003800000 */
[----:B-----5:R-:W-:Y:S05]  /*4f810*/  @P0 BRA `(.L_x_3633) ;  /* 0x000000d000000947 */ /* 0x020fea0003800000 */
[----:B------:R-:W5:Y:S02]  /*4f820*/  QSPC.E.S P0, RZ, [R36+0x7000] ;  /* 0x0070000024ff73aa */ /* 0x000f640000000500 */
[----:B-----5:R-:W-:Y:S05]  /*4f830*/  @!P0 BRA `(.L_x_3634) ;  /* 0x0000008000008947 */ /* 0x020fea0003800000 */
[----:B------:R-:W-:-:S04]  /*4f840*/  IADD3 R0, R36, 0x7000, RZ ;  /* 0x0000700024007810 */ /* 0x000fc80007ffe0ff */
[----:B------:R-:W-:-:S05]  /*4f850*/  LOP3.LUT R0, R0, 0xffffff, RZ, 0xc0, !PT ;  /* 0x00ffffff00007812 */ /* 0x000fca00078ec0ff */
.L_x_3635:
[----:B------:R-:W5:Y:S02]  /*4f860*/  LDS R2, [R0] ;  /* 0x0000000000027984 */ /* 0x000f640000000800 */
[----:B-1---5:R-:W-:-:S06]  /*4f870*/  FADD R3, R28, R2 ;  /* 0x000000021c037221 */ /* 0x022fcc0000000000 */
[----:B------:R-:W1:Y:S02]  /*4f880*/  ATOMS.CAST.SPIN R3, [R0], R2, R3 ;  /* 0x000000020003738d */ /* 0x000e640001800003 */
[----:B-1----:R-:W-:-:S13]  /*4f890*/  ISETP.EQ.U32.AND P0, PT, R3, 0x1, PT ;  /* 0x000000010300780c */ /* 0x002fda0003f02070 */
[----:B------:R-:W-:Y:S05]  /*4f8a0*/  @!P0 BRA `(.L_x_3635) ;  /* 0xffffffb000008947 */ /* 0x000fea000383ffff */
[----:B------:R-:W-:Y:S05]  /*4f8b0*/  BRA `(.L_x_3633) ;  /* 0x0000003000007947 */ /* 0x000fea0003800000 */
.L_x_3634:
[----:B-1----:R-:W5:Y:S02]  /*4f8c0*/  LD.E R3, [R36.64+0x7000] ;  /* 0x0070000824037980 */ /* 0x002f64000c101900 */
[----:B-----5:R-:W-:-:S05]  /*4f8d0*/  FADD R3, R28, R3 ;  /* 0x000000031c037221 */ /* 0x020fca0000000000 */
[----:B------:R1:W-:Y:S02]  /*4f8e0*/  ST.E [R36.64+0x7000], R3 ;  /* 0x0070000324007985 */ /* 0x0003e4000c101908 */
.L_x_3633:
[----:B------:R-:W-:Y:S05]  /*4f8f0*/  BSYNC B0 ;  /* 0x0000000000007941 */ /* 0x000fea0003800000 */
.L_x_3632:
[----:B------:R-:W5:Y:S01]  /*4f900*/  ATOM.E.ADD.F32.FTZ.RN.STRONG.GPU P0, RZ, [R36.64+0x7400], R29 ;  /* 0x0074001d24ff798a */ /* 0x000f62000810e7c8 */
[----:B------:R-:W-:Y:S01]  /*4f910*/  BSSY B0, `(.L_x_3636) ;  /* 0x000000f000007945 */ /* 0x000fe20003800000 */
[----:B-----5:R-:W-:Y:S05]  /*4f920*/  @P0 BRA `(.L_x_3637) ;  /* 0x000000d000000947 */ /* 0x020fea0003800000 */
[----:B------:R-:W5:Y:S02]  /*4f930*/  QSPC.E.S P0, RZ, [R36+0x7400] ;  /* 0x0074000024ff73aa */ /* 0x000f640000000500 */
[----:B-----5:R-:W-:Y:S05]  /*4f940*/  @!P0 BRA `(.L_x_3638) ;  /* 0x0000008000008947 */ /* 0x020fea0003800000 */
[----:B------:R-:W-:-:S04]  /*4f950*/  IADD3 R0, R36, 0x7400, RZ ;  /* 0x0000740024007810 */ /* 0x000fc80007ffe0ff */
[----:B------:R-:W-:-:S05]  /*4f960*/  LOP3.LUT R0, R0, 0xffffff, RZ, 0xc0, !PT ;  /* 0x00ffffff00007812 */ /* 0x000fca00078ec0ff */
.L_x_3639:
[----:B------:R-:W5:Y:S02]  /*4f970*/  LDS R2, [R0] ;  /* 0x0000000000027984 */ /* 0x000f640000000800 */
[----:B-1---5:R-:W-:-:S06]  /*4f980*/  FADD R3, R29, R2 ;  /* 0x000000021d037221 */ /* 0x022fcc0000000000 */
[----:B------:R-:W1:Y:S02]  /*4f990*/  ATOMS.CAST.SPIN R3, [R0], R2, R3 ;  /* 0x000000020003738d */ /* 0x000e640001800003 */
[----:B-1----:R-:W-:-:S13]  /*4f9a0*/  ISETP.EQ.U32.AND P0, PT, R3, 0x1, PT ;  /* 0x000000010300780c */ /* 0x002fda0003f02070 */
[----:B------:R-:W-:Y:S05]  /*4f9b0*/  @!P0 BRA `(.L_x_3639) ;  /* 0xffffffb000008947 */ /* 0x000fea000383ffff */
[----:B------:R-:W-:Y:S05]  /*4f9c0*/  BRA `(.L_x_3637) ;  /* 0x0000003000007947 */ /* 0x000fea0003800000 */
.L_x_3638:
[----:B------:R-:W5:Y:S02]  /*4f9d0*/  LD.E R0, [R36.64+0x7400] ;  /* 0x0074000824007980 */ /* 0x000f64000c101900 */
[----:B-----5:R-:W-:-:S05]  /*4f9e0*/  FADD R29, R29, R0 ;  /* 0x000000001d1d7221 */ /* 0x020fca0000000000 */
[----:B------:R1:W-:Y:S02]  /*4f9f0*/  ST.E [R36.64+0x7400], R29 ;  /* 0x0074001d24007985 */ /* 0x0003e4000c101908 */
.L_x_3637:
[----:B------:R-:W-:Y:S05]  /*4fa00*/  BSYNC B0 ;  /* 0x0000000000007941 */ /* 0x000fea0003800000 */
.L_x_3636:
[----:B------:R-:W5:Y:S01]  /*4fa10*/  ATOM.E.ADD.F32.FTZ.RN.STRONG.GPU P0, RZ, [R36.64+0x7800], R30 ;  /* 0x0078001e24ff798a */ /* 0x000f62000810e7c8 */
[----:B------:R-:W-:Y:S01]  /*4fa20*/  BSSY B0, `(.L_x_3640) ;  /* 0x000000f000007945 */ /* 0x000fe20003800000 */
[----:B-----5:R-:W-:Y:S05]  /*4fa30*/  @P0 BRA `(.L_x_3641) ;  /* 0x000000d000000947 */ /* 0x020fea0003800000 */
[----:B------:R-:W5:Y:S02]  /*4fa40*/  QSPC.E.S P0, RZ, [R36+0x7800] ;  /* 0x0078000024ff73aa */ /* 0x000f640000000500 */
[----:B-----5:R-:W-:Y:S05]  /*4fa50*/  @!P0 BRA `(.L_x_3642) ;  /* 0x0000008000008947 */ /* 0x020fea0003800000 */
[----:B------:R-:W-:-:S04]  /*4fa60*/  IADD3 R0, R36, 0x7800, RZ ;  /* 0x0000780024007810 */ /* 0x000fc80007ffe0ff */
[----:B------:R-:W-:-:S05]  /*4fa70*/  LOP3.LUT R0, R0, 0xffffff, RZ, 0xc0, !PT ;  /* 0x00ffffff00007812 */ /* 0x000fca00078ec0ff */
.L_x_3643:
[----:B------:R-:W5:Y:S02]  /*4fa80*/  LDS R2, [R0] ;  /* 0x0000000000027984 */ /* 0x000f640000000800 */
[----:B-1---5:R-:W-:-:S06]  /*4fa90*/  FADD R3, R30, R2 ;  /* 0x000000021e037221 */ /* 0x022fcc0000000000 */
[----:B------:R-:W1:Y:S02]  /*4faa0*/  ATOMS.CAST.SPIN R3, [R0], R2, R3 ;  /* 0x000000020003738d */ /* 0x000e640001800003 */
[----:B-1----:R-:W-:-:S13]  /*4fab0*/  ISETP.EQ.U32.AND P0, PT, R3, 0x1, PT ;  /* 0x000000010300780c */ /* 0x002fda0003f02070 */
[----:B------:R-:W-:Y:S05]  /*4fac0*/  @!P0 BRA `(.L_x_3643) ;  /* 0xffffffb000008947 */ /* 0x000fea000383ffff */
[----:B------:R-:W-:Y:S05]  /*4fad0*/  BRA `(.L_x_3641) ;  /* 0x0000003000007947 */ /* 0x000fea0003800000 */
.L_x_3642:
[----:B-1----:R-:W5:Y:S02]  /*4fae0*/  LD.E R3, [R36.64+0x7800] ;  /* 0x0078000824037980 */ /* 0x002f64000c101900 */
[----:B-----5:R-:W-:-:S05]  /*4faf0*/  FADD R3, R30, R3 ;  /* 0x000000031e037221 */ /* 0x020fca0000000000 */
[----:B------:R1:W-:Y:S02]  /*4fb00*/  ST.E [R36.64+0x7800], R3 ;  /* 0x0078000324007985 */ /* 0x0003e4000c101908 */
.L_x_3641:
[----:B------:R-:W-:Y:S05]  /*4fb10*/  BSYNC B0 ;  /* 0x0000000000007941 */ /* 0x000fea0003800000 */
.L_x_3640:
[----:B------:R-:W5:Y:S01]  /*4fb20*/  ATOM.E.ADD.F32.FTZ.RN.STRONG.GPU P0, RZ, [R36.64+0x7c00], R31 ;  /* 0x007c001f24ff798a */ /* 0x000f62000810e7c8 */
[----:B------:R-:W-:-:S04]  /*4fb30*/  MOV R87, 0x0 ;  /* 0x0000000000577802 */ /* 0x000fc80000000f00 */
[----:B-----5:R-:W-:Y:S05]  /*4fb40*/  @P0 RET.REL.NODEC R86 `(_ZN7cutlass13device_kernelIN5flash19enable_sm80_to_sm89INS1_16FlashAttnBwdSm80INS1_25CollectiveMainloopBwdSm80ILi2ELi2EN4cute5tupleIJNS5_1CILi128EEES8_NS7_ILi64EEEEEENS_6half_tEfNS_4arch4Sm80ELb0ELb1ELb1ELb1ELb1ELb0ELb0ELb0ELi2ELi4ELi4ELi4ELb0EEENS1_21CollectiveEpilogueBwdISA_SB_SD_Li256ELb1ELb0ELi2EEENS1_19SingleTileSchedulerILb1ELb0ELb0ELi128EEEEEEEEEvNT_6ParamsE) ;  /* 0xfffb04b056000950 */ /* 0x020fea0003c3ffff */
[----:B------:R-:W5:Y:S02]  /*4fb50*/  QSPC.E.S P0, RZ, [R36+0x7c00] ;  /* 0x007c000024ff73aa */ /* 0x000f640000000500 */
[----:B-----5:R-:W-:Y:S05]  /*4fb60*/  @!P0 BRA `(.L_x_3644) ;  /* 0x0000009000008947 */ /* 0x020fea0003800000 */
[----:B------:R-:W-:-:S04]  /*4fb70*/  IADD3 R0, R36, 0x7c00, RZ ;  /* 0x00007c0024007810 */ /* 0x000fc80007ffe0ff */
[----:B------:R-:W-:-:S05]  /*4fb80*/  LOP3.LUT R0, R0, 0xffffff, RZ, 0xc0, !PT ;  /* 0x00ffffff00007812 */ /* 0x000fca00078ec0ff */
.L_x_3645:
[----:B------:R-:W5:Y:S02]  /*4fb90*/  LDS R2, [R0] ;  /* 0x0000000000027984 */ /* 0x000f640000000800 */
[----:B-1---5:R-:W-:-:S06]  /*4fba0*/  FADD R3, R31, R2 ;  /* 0x000000021f037221 */ /* 0x022fcc0000000000 */
[----:B------:R-:W1:Y:S02]  /*4fbb0*/  ATOMS.CAST.SPIN R3, [R0], R2, R3 ;  /* 0x000000020003738d */ /* 0x000e640001800003 */
[----:B-1----:R-:W-:-:S13]  /*4fbc0*/  ISETP.EQ.U32.AND P0, PT, R3, 0x1, PT ;  /* 0x000000010300780c */ /* 0x002fda0003f02070 */
[----:B------:R-:W-:Y:S05]  /*4fbd0*/  @!P0 BRA `(.L_x_3645) ;  /* 0xffffffb000008947 */ /* 0x000fea000383ffff */
[----:B------:R-:W-:-:S04]  /*4fbe0*/  MOV R87, 0x0 ;  /* 0x0000000000577802 */ /* 0x000fc80000000f00 */
[----:B------:R-:W-:Y:S05]  /*4fbf0*/  RET.REL.NODEC R86 `(_ZN7cutlass13device_kernelIN5flash19enable_sm80_to_sm89INS1_16FlashAttnBwdSm80INS1_25CollectiveMainloopBwdSm80ILi2ELi2EN4cute5tupleIJNS5_1CILi128EEES8_NS7_ILi64EEEEEENS_6half_tEfNS_4arch4Sm80ELb0ELb1ELb1ELb1ELb1ELb0ELb0ELb0ELi2ELi4ELi4ELi4ELb0EEENS1_21CollectiveEpilogueBwdISA_SB_SD_Li256ELb1ELb0ELi2EEENS1_19SingleTileSchedulerILb1ELb0ELb0ELi128EEEEEEEEEvNT_6ParamsE) ;  /* 0xfffb040056007950 */ /* 0x000fea0003c3ffff */
.L_x_3644:
[----:B------:R-:W5:Y:S01]  /*4fc00*/  LD.E R0, [R36.64+0x7c00] ;  /* 0x007c000824007980 */ /* 0x000f62000c101900 */
[----:B------:R-:W-:Y:S01]  /*4fc10*/  MOV R87, 0x0 ;  /* 0x0000000000577802 */ /* 0x000fe20000000f00 */
[----:B-----5:R-:W-:-:S05]  /*4fc20*/  FADD R31, R31, R0 ;  /* 0x000000001f1f7221 */ /* 0x020fca0000000000 */
[----:B------:R1:W-:Y:S01]  /*4fc30*/  ST.E [R36.64+0x7c00], R31 ;  /* 0x007c001f24007985 */ /* 0x0003e2000c101908 */
[----:B------:R-:W-:Y:S05]  /*4fc40*/  RET.REL.NODEC R86 `(_ZN7cutlass13device_kernelIN5flash19enable_sm80_to_sm89INS1_16FlashAttnBwdSm80INS1_25CollectiveMainloopBwdSm80ILi2ELi2EN4cute5tupleIJNS5_1CILi128EEES8_NS7_ILi64EEEEEENS_6half_tEfNS_4arch4Sm80ELb0ELb1ELb1ELb1ELb1ELb0ELb0ELb0ELi2ELi4ELi4ELi4ELb0EEENS1_21CollectiveEpilogueBwdISA_SB_SD_Li256ELb1ELb0ELi2EEENS1_19SingleTileSchedulerILb1ELb0ELb0ELi128EEEEEEEEEvNT_6ParamsE) ;  /* 0xfffb03b056007950 */ /* 0x000fea0003c3ffff */
        .type           $_ZN7cutlass13device_kernelIN5flash19enable_sm80_to_sm89INS1_16FlashAttnBwdSm80INS1_25CollectiveMainloopBwdSm80ILi2ELi2EN4cute5tupleIJNS5_1CILi128EEES8_NS7_ILi64EEEEEENS_6half_tEfNS_4arch4Sm80ELb0ELb1ELb1ELb1ELb1ELb0ELb0ELb0ELi2ELi4ELi4ELi4ELb0EEENS1_21CollectiveEpilogueBwdISA_SB_SD_Li256ELb1ELb0ELi2EEENS1_19SingleTileSchedulerILb1ELb0ELb0ELi128EEEEEEEEEvNT_6ParamsE$_ZZZN5flash25CollectiveMainloopBwdSm80ILi2ELi2EN4cute5tupleIJNS1_1CILi128EEES4_NS3_ILi64EEEEEEN7cutlass6half_tEfNS7_4arch4Sm80ELb0ELb1ELb1ELb1ELb1ELb0ELb0ELb0ELi2ELi4ELi4ELi4ELb0EE3mmaINS_16FlashAttnBwdSm80ISB_NS_21CollectiveEpilogueBwdIS6_S8_SA_Li256ELb1ELb0ELi2EEENS_19SingleTileSchedulerILb1ELb0ELb0ELi128EEEE13SharedStorageENS1_6TensorINS1_11ArrayEngineIfLm32EEENS1_6LayoutINS2_IJNS2_IJNS3_ILi2EEESO_EEESO_NS3_ILi4EEEEEENS2_IJNS2_IJNS3_ILi1EEESO_EEESQ_NS3_ILi8EEEEEEEEEEEEbRKNSB_6ParamsERT0_S12_iNS2_IJiiiEEERT_ENKUliT_E_clIZSC_ISJ_SX_EbS10_S12_S12_iS13_S15_EUlRS16_iE_EEDaiS16_ENKUlvE0_clEv,@function
        .size           $_ZN7cutlass13device_kernelIN5flash19enable_sm80_to_sm89INS1_16FlashAttnBwdSm80INS1_25CollectiveMainloopBwdSm80ILi2ELi2EN4cute5tupleIJNS5_1CILi128EEES8_NS7_ILi64EEEEEENS_6half_tEfNS_4arch4Sm80ELb0ELb1ELb1ELb1ELb1ELb0ELb0ELb0ELi2ELi4ELi4ELi4ELb0EEENS1_21CollectiveEpilogueBwdISA_SB_SD_Li256ELb1ELb0ELi2EEENS1_19SingleTileSchedulerILb1ELb0ELb0ELi128EEEEEEEEEvNT_6ParamsE$_ZZZN5flash25CollectiveMainloopBwdSm80ILi2ELi2EN4cute5tupleIJNS1_1CILi128EEES4_NS3_ILi64EEEEEEN7cutlass6half_tEfNS7_4arch4Sm80ELb0ELb1ELb1ELb1ELb1ELb0ELb0ELb0ELi2ELi4ELi4ELi4ELb0EE3mmaINS_16FlashAttnBwdSm80ISB_NS_21CollectiveEpilogueBwdIS6_S8_SA_Li256ELb1ELb0ELi2EEENS_19SingleTileSchedulerILb1ELb0ELb0ELi128EEEE13SharedStorageENS1_6TensorINS1_11ArrayEngineIfLm32EEENS1_6LayoutINS2_IJNS2_IJNS3_ILi2EEESO_EEESO_NS3_ILi4EEEEEENS2_IJNS2_IJNS3_ILi1EEESO_EEESQ_NS3_ILi8EEEEEEEEEEEEbRKNSB_6ParamsERT0_S12_iNS2_IJiiiEEERT_ENKUliT_E_clIZSC_ISJ_SX_EbS10_S12_S12_iS13_S15_EUlRS16_iE_EEDaiS16_ENKUlvE0_clEv,($_ZN7cutlass13device_kernelIN5flash19enable_sm80_to_sm89INS1_16FlashAttnBwdSm80INS1_25CollectiveMainloopBwdSm80ILi2ELi2EN4cute5tupleIJNS5_1CILi128EEES8_NS7_ILi64EEEEEENS_6half_tEfNS_4arch4Sm80ELb0ELb1ELb1ELb1ELb1ELb0ELb0ELb0ELi2ELi4ELi4ELi4ELb0EEENS1_21CollectiveEpilogueBwdISA_SB_SD_Li256ELb1ELb0ELi2EEENS1_19SingleTileSchedulerILb1ELb0ELb0ELi128EEEEEEEEEvNT_6ParamsE$_ZZZN5flash25CollectiveMainloopBwdSm80ILi2ELi2EN4cute5tupleIJNS1_1CILi128EEES4_NS3_ILi64EEEEEEN7cutlass6half_tEfNS7_4arch4Sm80ELb0ELb1ELb1ELb1ELb1ELb0ELb0ELb0ELi2ELi4ELi4ELi4ELb0EE3mmaINS_16FlashAttnBwdSm80ISB_NS_21CollectiveEpilogueBwdIS6_S8_SA_Li256ELb1ELb0ELi2EEENS_19SingleTileSchedulerILb1ELb0ELb0ELi128EEEE13SharedStorageENS1_6TensorINS1_11ArrayEngineIfLm32EEENS1_6LayoutINS2_IJNS2_IJNS3_ILi2EEESO_EEESO_NS3_ILi4EEEEEENS2_IJNS2_IJNS3_ILi1EEESO_EEESQ_NS3_ILi8EEEEEEEEEEEEbRKNSB_6ParamsERT0_S12_iNS2_IJiiiEEERT_ENKUliT_E_clIZSC_ISJ_SX_EbS10_S12_S12_iS13_S15_EUlRS16_iE_EEDaiS16_ENKUlvE1_clEv - $_ZN7cutlass13device_kernelIN5flash19enable_sm80_to_sm89INS1_16FlashAttnBwdSm80INS1_25CollectiveMainloopBwdSm80ILi2ELi2EN4cute5tupleIJNS5_1CILi128EEES8_NS7_ILi64EEEEEENS_6half_tEfNS_4arch4Sm80ELb0ELb1ELb1ELb1ELb1ELb0ELb0ELb0ELi2ELi4ELi4ELi4ELb0EEENS1_21CollectiveEpilogueBwdISA_SB_SD_Li256ELb1ELb0ELi2EEENS1_19SingleTileSchedulerILb1ELb0ELb0ELi128EEEEEEEEEvNT_6ParamsE$_ZZZN5flash25CollectiveMainloopBwdSm80ILi2ELi2EN4cute5tupleIJNS1_1CILi128EEES4_NS3_ILi64EEEEEEN7cutlass6half_tEfNS7_4arch4Sm80ELb0ELb1ELb1ELb1ELb1ELb0ELb0ELb0ELi2ELi4ELi4ELi4ELb0EE3mmaINS_16FlashAttnBwdSm80ISB_NS_21CollectiveEpilogueBwdIS6_S8_SA_Li256ELb1ELb0ELi2EEENS_19SingleTileSchedulerILb1ELb0ELb0ELi128EEEE13SharedStorageENS1_6TensorINS1_11ArrayEngineIfLm32EEENS1_6LayoutINS2_IJNS2_IJNS3_ILi2EEESO_EEESO_NS3_ILi4EEEEEENS2_IJNS2_IJNS3_ILi1EEESO_EEESQ_NS3_ILi8EEEEEEEEEEEEbRKNSB_6ParamsERT0_S12_iNS2_IJiiiEEERT_ENKUliT_E_clIZSC_ISJ_SX_EbS10_S12_S12_iS13_S15_EUlRS16_iE_EEDaiS16_ENKUlvE0_clEv)
$_ZN7cutlass13device_kernelIN5flash19enable_sm80_to_sm89INS1_16FlashAttnBwdSm80INS1_25CollectiveMainloopBwdSm80ILi2ELi2EN4cute5tupleIJNS5_1CILi128EEES8_NS7_ILi64EEEEEENS_6half_tEfNS_4arch4Sm80ELb0ELb1ELb1ELb1ELb1ELb0ELb0ELb0ELi2ELi4ELi4ELi4ELb0EEENS1_21CollectiveEpilogueBwdISA_SB_SD_Li256ELb1ELb0ELi2EEENS1_19SingleTileSchedulerILb1ELb0ELb0ELi128EEEEEEEEEvNT_6ParamsE$_ZZZN5flash25CollectiveMainloopBwdSm80ILi2ELi2EN4cute5tupleIJNS1_1CILi128EEES4_NS3_ILi64EEEEEEN7cutlass6half_tEfNS7_4arch4Sm80ELb0ELb1ELb1ELb1ELb1ELb0ELb0ELb0ELi2ELi4ELi4ELi4ELb0EE3mmaINS_16FlashAttnBwdSm80ISB_NS_21CollectiveEpilogueBwdIS6_S8_SA_Li256ELb1ELb0ELi2EEENS_19SingleTileSchedulerILb1ELb0ELb0ELi128EEEE13SharedStorageENS1_6TensorINS1_11ArrayEngineIfLm32EEENS1_6LayoutINS2_IJNS2_IJNS3_ILi2EEESO_EEESO_NS3_ILi4EEEEEENS2_IJNS2_IJNS3_ILi1EEESO_EEESQ_NS3_ILi8EEEEEEEEEEEEbRKNSB_6ParamsERT0_S12_iNS2_IJiiiEEERT_ENKUliT_E_clIZSC_ISJ_SX_EbS10_S12_S12_iS13_S15_EUlRS16_iE_EEDaiS16_ENKUlvE0_clEv:
[----:B------:R-:W-:-:S05]  /*4fc50*/  IADD3 R4, R16, -c[0x0][0x20], RZ ;  /* 0x8000080010047a10 */ /* 0x000fca0007ffe0ff */
[----:B------:R-:W-:-:S06]  /*4fc60*/  IMAD R4, R7, 0x4, R4 ;  /* 0x0000000407047824 */ /* 0x000fcc00078e0204 */
[----:B------:R-:W5:Y:S01]  /*4fc70*/  LDL R4, [R4] ;  /* 0x0000000004047983 */ /* 0x000f620000100800 */
[----:B------:R-:W-:-:S04]  /*4fc80*/  MOV R3, 0x0 ;  /* 0x0000000000037802 */ /* 0x000fc80000000f00 */
[----:B------:R-:W-:Y:S05]  /*4fc90*/  RET.REL.NODEC R2 `(_ZN7cutlass13device_kernelIN5flash19enable_sm80_to_sm89INS1_16FlashAttnBwdSm80INS1_25CollectiveMainloopBwdSm80ILi2ELi2EN4cute5tupleIJNS5_1CILi128EEES8_NS7_ILi64EEEEEENS_6half_tEfNS_4arch4Sm80ELb0ELb1ELb1ELb1ELb1ELb0ELb0ELb0ELi2ELi4ELi4ELi4ELb0EEENS1_21CollectiveEpilogueBwdISA_SB_SD_Li256ELb1ELb0ELi2EEENS1_19SingleTileSchedulerILb1ELb0ELb0ELi128EEEEEEEEEvNT_6ParamsE) ;  /* 0xfffb036002007950 */ /* 0x000fea0003c3ffff */
        .type           $_ZN7cutlass13device_kernelIN5flash19enable_sm80_to_sm89INS1_16FlashAttnBwdSm80INS1_25CollectiveMainloopBwdSm80ILi2ELi2EN4cute5tupleIJNS5_1CILi128EEES8_NS7_ILi64EEEEEENS_6half_tEfNS_4arch4Sm80ELb0ELb1ELb1ELb1ELb1ELb0ELb0ELb0ELi2ELi4ELi4ELi4ELb0EEENS1_21CollectiveEpilogueBwdISA_SB_SD_Li256ELb1ELb0ELi2EEENS1_19SingleTileSchedulerILb1ELb0ELb0ELi128EEEEEEEEEvNT_6ParamsE$_ZZZN5flash25CollectiveMainloopBwdSm80ILi2ELi2EN4cute5tupleIJNS1_1CILi128EEES4_NS3_ILi64EEEEEEN7cutlass6half_tEfNS7_4arch4Sm80ELb0ELb1ELb1ELb1ELb1ELb0ELb0ELb0ELi2ELi4ELi4ELi4ELb0EE3mmaINS_16FlashAttnBwdSm80ISB_NS_21CollectiveEpilogueBwdIS6_S8_SA_Li256ELb1ELb0ELi2EEENS_19SingleTileSchedulerILb1ELb0ELb0ELi128EEEE13SharedStorageENS1_6TensorINS1_11ArrayEngineIfLm32EEENS1_6LayoutINS2_IJNS2_IJNS3_ILi2EEESO_EEESO_NS3_ILi4EEEEEENS2_IJNS2_IJNS3_ILi1EEESO_EEESQ_NS3_ILi8EEEEEEEEEEEEbRKNSB_6ParamsERT0_S12_iNS2_IJiiiEEERT_ENKUliT_E_clIZSC_ISJ_SX_EbS10_S12_S12_iS13_S15_EUlRS16_iE_EEDaiS16_ENKUlvE1_clEv,@function
        .size           $_ZN7cutlass13device_kernelIN5flash19enable_sm80_to_sm89INS1_16FlashAttnBwdSm80INS1_25CollectiveMainloopBwdSm80ILi2ELi2EN4cute5tupleIJNS5_1CILi128EEES8_NS7_ILi64EEEEEENS_6half_tEfNS_4arch4Sm80ELb0ELb1ELb1ELb1ELb1ELb0ELb0ELb0ELi2ELi4ELi4ELi4ELb0EEENS1_21CollectiveEpilogueBwdISA_SB_SD_Li256ELb1ELb0ELi2EEENS1_19SingleTileSchedulerILb1ELb0ELb0ELi128EEEEEEEEEvNT_6ParamsE$_ZZZN5flash25CollectiveMainloopBwdSm80ILi2ELi2EN4cute5tupleIJNS1_1CILi128EEES4_NS3_ILi64EEEEEEN7cutlass6half_tEfNS7_4arch4Sm80ELb0ELb1ELb1ELb1ELb1ELb0ELb0ELb0ELi2ELi4ELi4ELi4ELb0EE3mmaINS_16FlashAttnBwdSm80ISB_NS_21CollectiveEpilogueBwdIS6_S8_SA_Li256ELb1ELb0ELi2EEENS_19SingleTileSchedulerILb1ELb0ELb0ELi128EEEE13SharedStorageENS1_6TensorINS1_11ArrayEngineIfLm32EEENS1_6LayoutINS2_IJNS2_IJNS3_ILi2EEESO_EEESO_NS3_ILi4EEEEEENS2_IJNS2_IJNS3_ILi1EEESO_EEESQ_NS3_ILi8EEEEEEEEEEEEbRKNSB_6ParamsERT0_S12_iNS2_IJiiiEEERT_ENKUliT_E_clIZSC_ISJ_SX_EbS10_S12_S12_iS13_S15_EUlRS16_iE_EEDaiS16_ENKUlvE1_clEv,($_ZN7cutlass13device_kernelIN5flash19enable_sm80_to_sm89INS1_16FlashAttnBwdSm80INS1_25CollectiveMainloopBwdSm80ILi2ELi2EN4cute5tupleIJNS5_1CILi128EEES8_NS7_ILi64EEEEEENS_6half_tEfNS_4arch4Sm80ELb0ELb1ELb1ELb1ELb1ELb0ELb0ELb0ELi2ELi4ELi4ELi4ELb0EEENS1_21CollectiveEpilogueBwdISA_SB_SD_Li256ELb1ELb0ELi2EEENS1_19SingleTileSchedulerILb1ELb0ELb0ELi128EEEEEEEEEvNT_6ParamsE$exp2f - $_ZN7cutlass13device_kernelIN5flash19enable_sm80_to_sm89INS1_16FlashAttnBwdSm80INS1_25CollectiveMainloopBwdSm80ILi2ELi2EN4cute5tupleIJNS5_1CILi128EEES8_NS7_ILi64EEEEEENS_6half_tEfNS_4arch4Sm80ELb0ELb1ELb1ELb1ELb1ELb0ELb0ELb0ELi2ELi4ELi4ELi4ELb0EEENS1_21CollectiveEpilogueBwdISA_SB_SD_Li256ELb1ELb0ELi2EEENS1_19SingleTileSchedulerILb1ELb0ELb0ELi128EEEEEEEEEvNT_6ParamsE$_ZZZN5flash25CollectiveMainloopBwdSm80ILi2ELi2EN4cute5tupleIJNS1_1CILi128EEES4_NS3_ILi64EEEEEEN7cutlass6half_tEfNS7_4arch4Sm80ELb0ELb1ELb1ELb1ELb1ELb0ELb0ELb0ELi2ELi4ELi4ELi4ELb0EE3mmaINS_16FlashAttnBwdSm80ISB_NS_21CollectiveEpilogueBwdIS6_S8_SA_Li256ELb1ELb0ELi2EEENS_19SingleTileSchedulerILb1ELb0ELb0ELi128EEEE13SharedStorageENS1_6TensorINS1_11ArrayEngineIfLm32EEENS1_6LayoutINS2_IJNS2_IJNS3_ILi2EEESO_EEESO_NS3_ILi4EEEEEENS2_IJNS2_IJNS3_ILi1EEESO_EEESQ_NS3_ILi8EEEEEEEEEEEEbRKNSB_6ParamsERT0_S12_iNS2_IJiiiEEERT_ENKUliT_E_clIZSC_ISJ_SX_EbS10_S12_S12_iS13_S15_EUlRS16_iE_EEDaiS16_ENKUlvE1_clEv)
$_ZN7cutlass13device_kernelIN5flash19enable_sm80_to_sm89INS1_16FlashAttnBwdSm80INS1_25CollectiveMainloopBwdSm80ILi2ELi2EN4cute5tupleIJNS5_1CILi128EEES8_NS7_ILi64EEEEEENS_6half_tEfNS_4arch4Sm80ELb0ELb1ELb1ELb1ELb1ELb0ELb0ELb0ELi2ELi4ELi4ELi4ELb0EEENS1_21CollectiveEpilogueBwdISA_SB_SD_Li256ELb1ELb0ELi2EEENS1_19SingleTileSchedulerILb1ELb0ELb0ELi128EEEEEEEEEvNT_6ParamsE$_ZZZN5flash25CollectiveMainloopBwdSm80ILi2ELi2EN4cute5tupleIJNS1_1CILi128EEES4_NS3_ILi64EEEEEEN7cutlass6half_tEfNS7_4arch4Sm80ELb0ELb1ELb1ELb1ELb1ELb0ELb0ELb0ELi2ELi4ELi4ELi4ELb0EE3mmaINS_16FlashAttnBwdSm80ISB_NS_21CollectiveEpilogueBwdIS6_S8_SA_Li256ELb1ELb0ELi2EEENS_19SingleTileSchedulerILb1ELb0ELb0ELi128EEEE13SharedStorageENS1_6TensorINS1_11ArrayEngineIfLm32EEENS1_6LayoutINS2_IJNS2_IJNS3_ILi2EEESO_EEESO_NS3_ILi4EEEEEENS2_IJNS2_IJNS3_ILi1EEESO_EEESQ_NS3_ILi8EEEEEEEEEEEEbRKNSB_6ParamsERT0_S12_iNS2_IJiiiEEERT_ENKUliT_E_clIZSC_ISJ_SX_EbS10_S12_S12_iS13_S15_EUlRS16_iE_EEDaiS16_ENKUlvE1_clEv:
[----:B------:R-:W-:-:S05]  /*4fca0*/  IADD3 R4, R6, -c[0x0][0x20], RZ ;  /* 0x8000080006047a10 */ /* 0x000fca0007ffe0ff */
[----:B------:R-:W-:-:S06]  /*4fcb0*/  IMAD R4, R7, 0x4, R4 ;  /* 0x0000000407047824 */ /* 0x000fcc00078e0204 */
[----:B------:R-:W5:Y:S01]  /*4fcc0*/  LDL R4, [R4] ;  /* 0x0000000004047983 */ /* 0x000f620000100800 */
[----:B------:R-:W-:-:S04]  /*4fcd0*/  MOV R3, 0x0 ;  /* 0x0000000000037802 */ /* 0x000fc80000000f00 */
[----:B------:R-:W-:Y:S05]  /*4fce0*/  RET.REL.NODEC R2 `(_ZN7cutlass13device_kernelIN5flash19enable_sm80_to_sm89INS1_16FlashAttnBwdSm80INS1_25CollectiveMainloopBwdSm80ILi2ELi2EN4cute5tupleIJNS5_1CILi128EEES8_NS7_ILi64EEEEEENS_6half_tEfNS_4arch4Sm80ELb0ELb1ELb1ELb1ELb1ELb0ELb0ELb0ELi2ELi4ELi4ELi4ELb0EEENS1_21CollectiveEpilogueBwdISA_SB_SD_Li256ELb1ELb0ELi2EEENS1_19SingleTileSchedulerILb1ELb0ELb0ELi128EEEEEEEEEvNT_6ParamsE) ;  /* 0xfffb031002007950 */ /* 0x000fea0003c3ffff */
        .type           $_ZN7cutlass13device_kernelIN5flash19enable_sm80_to_sm89INS1_16FlashAttnBwdSm80INS1_25CollectiveMainloopBwdSm80ILi2ELi2EN4cute5tupleIJNS5_1CILi128EEES8_NS7_ILi64EEEEEENS_6half_tEfNS_4arch4Sm80ELb0ELb1ELb1ELb1ELb1ELb0ELb0ELb0ELi2ELi4ELi4ELi4ELb0EEENS1_21CollectiveEpilogueBwdISA_SB_SD_Li256ELb1ELb0ELi2EEENS1_19SingleTileSchedulerILb1ELb0ELb0ELi128EEEEEEEEEvNT_6ParamsE$exp2f,@function
        .size           $_ZN7cutlass13device_kernelIN5flash19enable_sm80_to_sm89INS1_16FlashAttnBwdSm80INS1_25CollectiveMainloopBwdSm80ILi2ELi2EN4cute5tupleIJNS5_1CILi128EEES8_NS7_ILi64EEEEEENS_6half_tEfNS_4arch4Sm80ELb0ELb1ELb1ELb1ELb1ELb0ELb0ELb0ELi2ELi4ELi4ELi4ELb0EEENS1_21CollectiveEpilogueBwdISA_SB_SD_Li256ELb1ELb0ELi2EEENS1_19SingleTileSchedulerILb1ELb0ELb0ELi128EEEEEEEEEvNT_6ParamsE$exp2f,(.L_x_8518 - $_ZN7cutlass13device_kernelIN5flash19enable_sm80_to_sm89INS1_16FlashAttnBwdSm80INS1_25CollectiveMainloopBwdSm80ILi2ELi2EN4cute5tupleIJNS5_1CILi128EEES8_NS7_ILi64EEEEEENS_6half_tEfNS_4arch4Sm80ELb0ELb1ELb1ELb1ELb1ELb0ELb0ELb0ELi2ELi4ELi4ELi4ELb0EEENS1_21CollectiveEpilogueBwdISA_SB_SD_Li256ELb1ELb0ELi2EEENS1_19SingleTileSchedulerILb1ELb0ELb0ELi128EEEEEEEEEvNT_6ParamsE$exp2f)
$_ZN7cutlass13device_kernelIN5flash19enable_sm80_to_sm89INS1_16FlashAttnBwdSm80INS1_25CollectiveMainloopBwdSm80ILi2ELi2EN4cute5tupleIJNS5_1CILi128EEES8_NS7_ILi64EEEEEENS_6half_tEfNS_4arch4Sm80ELb0ELb1ELb1ELb1ELb1ELb0ELb0ELb0ELi2ELi4ELi4ELi4ELb0EEENS1_21CollectiveEpilogueBwdISA_SB_SD_Li256ELb1ELb0ELi2EEENS1_19SingleTileSchedulerILb1ELb0ELb0ELi128EEEEEEEEEvNT_6ParamsE$exp2f:
[----:B------:R-:W1:Y:S01]  /*4fcf0*/  MUFU.EX2 R6, R6 ;  /* 0x0000000600067308 */ /* 0x000e620000000800 */
[----:B------:R-:W-:-:S04]  /*4fd00*/  MOV R3, 0x0 ;  /* 0x0000000000037802 */ /* 0x000fc80000000f00 */
[----:B------:R-:W-:Y:S05]  /*4fd10*/  RET.REL.NODEC R2 `(_ZN7cutlass13device_kernelIN5flash19enable_sm80_to_sm89INS1_16FlashAttnBwdSm80INS1_25CollectiveMainloopBwdSm80ILi2ELi2EN4cute5tupleIJNS5_1CILi128EEES8_NS7_ILi64EEEEEENS_6half_tEfNS_4arch4Sm80ELb0ELb1ELb1ELb1ELb1ELb0ELb0ELb0ELi2ELi4ELi4ELi4ELb0EEENS1_21CollectiveEpilogueBwdISA_SB_SD_Li256ELb1ELb0ELi2EEENS1_19SingleTileSchedulerILb1ELb0ELb0ELi128EEEEEEEEEvNT_6ParamsE) ;  /* 0xfffb02e002007950 */ /* 0x000fea0003c3ffff */
.L_x_3646:
        /* <DEDUP_REMOVED lines=14> */
.L_x_8518:


//--------------------- .text._ZN7cutlass13device_kernelIN5flash19enable_sm80_to_sm89INS1_16FlashAttnBwdSm80INS1_25CollectiveMainloopBwdSm80ILi2ELi2EN4cute5tupleIJNS5_1CILi128EEES8_NS7_ILi64EEEEEENS_6half_tEfNS_4arch4Sm80ELb0ELb1ELb1ELb1ELb0ELb0ELb0ELb0ELi2ELi4ELi4ELi4ELb0EEENS1_24CollectiveEpilogueBwdGQAISA_fSD_Li256ELb1ELb0EEENS1_19SingleTileSchedulerILb1ELb0ELb0ELi128EEEEEEEEEvNT_6ParamsE --------------------------
	.section	.text._ZN7cutlass13device_kernelIN5flash19enable_sm80_to_sm89INS1_16FlashAttnBwdSm80INS1_25CollectiveMainloopBwdSm80ILi2ELi2EN4cute5tupleIJNS5_1CILi128EEES8_NS7_ILi64EEEEEENS_6half_tEfNS_4arch4Sm80ELb0ELb1ELb1ELb1ELb0ELb0ELb0ELb0ELi2ELi4ELi4ELi4ELb0EEENS1_24CollectiveEpilogueBwdGQAISA_fSD_Li256ELb1ELb0EEENS1_19SingleTileSchedulerILb1ELb0ELb0ELi128EEEEEEEEEvNT_6ParamsE,"ax",@progbits
	.sectioninfo	@"SHI_REGISTERS=96"
	.align	128
.text._ZN7cutlass13device_kernelIN5flash19enable_sm80_to_sm89INS1_16FlashAttnBwdSm80INS1_25CollectiveMainloopBwdSm80ILi2ELi2EN4cute5tupleIJNS5_1CILi128EEES8_NS7_ILi64EEEEEENS_6half_tEfNS_4arch4Sm80ELb0ELb1ELb1ELb1ELb0ELb0ELb0ELb0ELi2ELi4ELi4ELi4ELb0EEENS1_24CollectiveEpilogueBwdGQAISA_fSD_Li256ELb1ELb0EEENS1_19SingleTileSchedulerILb1ELb0ELb0ELi128EEEEEEEEEvNT_6ParamsE:
        .type           _ZN7cutlass13device_kernelIN5flash19enable_sm80_to_sm89INS1_16FlashAttnBwdSm80INS1_25CollectiveMainloopBwdSm80ILi2ELi2EN4cute5tupleIJNS5_1CILi128EEES8_NS7_ILi64EEEEEENS_6half_tEfNS_4arch4Sm80ELb0ELb1ELb1ELb1ELb0ELb0ELb0ELb0ELi2ELi4ELi4ELi4ELb0EEENS1_24CollectiveEpilogueBwdGQAISA_fSD_Li256ELb1ELb0EEENS1_19SingleTileSchedulerILb1ELb0ELb0ELi128EEEEEEEEEvNT_6ParamsE,@function
        .size           _ZN7cutlass13device_kernelIN5flash19enable_sm80_to_sm89INS1_16FlashAttnBwdSm80INS1_25CollectiveMainloopBwdSm80ILi2ELi2EN4cute5tupleIJNS5_1CILi128EEES8_NS7_ILi64EEEEEENS_6half_tEfNS_4arch4Sm80ELb0ELb1ELb1ELb1ELb0ELb0ELb0ELb0ELi2ELi4ELi4ELi4ELb0EEENS1_24CollectiveEpilogueBwdGQAISA_fSD_Li256ELb1ELb0EEENS1_19SingleTileSchedulerILb1ELb0ELb0ELi128EEEEEEEEEvNT_6ParamsE,(.L_x_8746 - _ZN7cutlass13device_kernelIN5flash19enable_sm80_to_sm89INS1_16FlashAttnBwdSm80INS1_25CollectiveMainloopBwdSm80ILi2ELi2EN4cute5tupleIJNS5_1CILi128EEES8_NS7_ILi64EEEEEENS_6half_tEfNS_4arch4Sm80ELb0ELb1ELb1ELb1ELb0ELb0ELb0ELb0ELi2ELi4ELi4ELi4ELb0EEENS1_24CollectiveEpilogueBwdGQAISA_fSD_Li256ELb1ELb0EEENS1_19SingleTileSchedulerILb1ELb0ELb0ELi128EEEEEEEEEvNT_6ParamsE)
        .other          _ZN7cutlass13device_kernelIN5flash19enable_sm80_to_sm89INS1_16FlashAttnBwdSm80INS1_25CollectiveMainloopBwdSm80ILi2ELi2EN4cute5tupleIJNS5_1CILi128EEES8_NS7_ILi64EEEEEENS_6half_tEfNS_4arch4Sm80ELb0ELb1ELb1ELb1ELb0ELb0ELb0ELb0ELi2ELi4ELi4ELi4ELb0EEENS1_24CollectiveEpilogueBwdGQAISA_fSD_Li256ELb1ELb0EEENS1_19SingleTileSchedulerILb1ELb0ELb0ELi128EEEEEEEEEvNT_6ParamsE,@"STO_CUDA_ENTRY STV_DEFAULT"
_ZN7cutlass13device_kernelIN5flash19enable_sm80_to_sm89INS1_16FlashAttnBwdSm80INS1_25CollectiveMainloopBwdSm80ILi2ELi2EN4cute5tupleIJNS5_1CILi128EEES8_NS7_ILi64EEEEEENS_6half_tEfNS_4arch4Sm80ELb0ELb1ELb1ELb1ELb0ELb0ELb0ELb0ELi2ELi4ELi4ELi4ELb0EEENS1_24CollectiveEpilogueBwdGQAISA_fSD_Li256ELb1ELb0EEENS1_19SingleTileSchedulerILb1ELb0ELb0ELi128EEEEEEEEEvNT_6ParamsE:
        /* <DEDUP_REMOVED lines=18> */
.L_x_3648:
        /* <DEDUP_REMOVED lines=8> */
.L_x_3650:
[----:B------:R-:W-:Y:S02]  /*01a0*/  MOV R3, c[0x0][0x3ac] ;  /* 0x0000eb0000037a02 */ /* 0x000fe40000000f00 */
.L_x_3649:
[----:B------:R-:W2:Y:S02]  /*01b0*/  S2R R34, SR_CTAID.X ;  /* 0x0000000000227919 */ /* 0x000ea40000002500 */
[----:B--2---:R-:W-:-:S05]  /*01c0*/  IMAD.SHL.U32 R0, R34, 0x80, RZ ;  /* 0x0000008022007824 */ /* 0x004fca00078e00ff */
[----:B-----5:R-:W-:-:S04]  /*01d0*/  ISETP.GE.AND P0, PT, R0, R3, PT ;  /* 0x000000030000720c */ /* 0x020fc80003f06270 */
[----:B------:R-:W-:Y:S01]  /*01e0*/  SEL R64, R64, 0xffffffff, !P0 ;  /* 0xffffffff40407807 */ /* 0x000fe20004000000 */
[----:B------:R-:W-:Y:S05]  /*01f0*/  BRA `(.L_x_3651) ;  /* 0x0000012000007947 */ /* 0x000fea0003800000 */
.L_x_3647:
[----:B------:R-:W-:-:S04]  /*0200*/  ISETP.NE.U32.AND P0, PT, RZ, c[0x0][0x3c8], PT ;  /* 0x0000f200ff007a0c */ /* 0x000fc80003f05070 */
[----:B------:R-:W-:-:S13]  /*0210*/  ISETP.NE.AND.EX P0, PT, RZ, c[0x0][0x3cc], PT, P0 ;  /* 0x0000f300ff007a0c */ /* 0x000fda0003f05300 */
[----:B------:R-:W-:Y:S05]  /*0220*/  @!P0 BRA `(.L_x_3652) ;  /* 0x0000002000008947 */ /* 0x000fea0003800000 */
[----:B------:R1:W5:Y:S01]  /*0230*/  LDG.E R3, [R4.64] ;  /* 0x0000000604037981 */ /* 0x000362000c1e1900 */
[----:B------:R-:W-:Y:S05]  /*0240*/  BRA `(.L_x_3653) ;  /* 0x0000009000007947 */ /* 0x000fea0003800000 */
.L_x_3652:
        /* <DEDUP_REMOVED lines=8> */
.L_x_3654:
[----:B------:R-:W-:Y:S02]  /*02d0*/  MOV R3, c[0x0][0x3ac] ;  /* 0x0000eb0000037a02 */ /* 0x000fe40000000f00 */
.L_x_3653:
[----:B------:R-:W2:Y:S02]  /*02e0*/  S2R R34, SR_CTAID.X ;  /* 0x0000000000227919 */ /* 0x000ea40000002500 */
[----:B--2---:R-:W-:-:S05]  /*02f0*/  IMAD.SHL.U32 R0, R34, 0x80, RZ ;  /* 0x0000008022007824 */ /* 0x004fca00078e00ff */
[----:B-----5:R-:W-:-:S04]  /*0300*/  ISETP.GE.AND P0, PT, R0, R3, PT ;  /* 0x000000030000720c */ /* 0x020fc80003f06270 */
[----:B------:R-:W-:-:S04]  /*0310*/  SEL R64, R64, 0xffffffff, !P0 ;  /* 0xffffffff40407807 */ /* 0x000fc80004000000 */
.L_x_3651:
        /* <DEDUP_REMOVED lines=57> */
.L_x_3655:
[----:B-----5:R2:W-:Y:S01]  /*06b0*/  STL [R3+0xc], R8 ;  /* 0x00000c0803007387 */ /* 0x0205e20000100800 */
[----:B------:R-:W-:-:S04]  /*06c0*/  ISETP.NE.U32.AND P0, PT, RZ, c[0x0][0x2e0], PT ;  /* 0x0000b800ff007a0c */ /* 0x000fc80003f05070 */
[----:B------:R-:W-:-:S13]  /*06d0*/  ISETP.NE.AND.EX P0, PT, RZ, c[0x0][0x2e4], PT, P0 ;  /* 0x0000b900ff007a0c */ /* 0x000fda0003f05300 */
[----:B------:R-:W-:Y:S05]  /*06e0*/  @!P0 BRA `(.L_x_3656) ;  /* 0x0000003000008947 */ /* 0x000fea0003800000 */
[----:B------:R-:W-:-:S05]  /*06f0*/  IMAD.WIDE R6, R64, R2, c[0x0][0x2e0] ;  /* 0x0000b80040067625 */ /* 0x000fca00078e0202 */
[----:B------:R3:W5:Y:S01]  /*0700*/  LDG.E R9, [R6.64] ;  /* 0x0000000606097981 */ /* 0x000762000c1e1900 */
[----:B------:R-:W-:Y:S05]  /*0710*/  BRA `(.L_x_3657) ;  /* 0x0000005000007947 */ /* 0x000fea0003800000 */
.L_x_3656:
[----:B------:R-:W-:Y:S05]  /*0720*/  @!P3 BRA `(.L_x_3657) ;  /* 0x000000400000b947 */ /* 0x000fea0003800000 */
[----:B------:R-:W-:-:S05]  /*0730*/  IMAD.WIDE R6, R64, R2, c[0x0][0x2d0] ;  /* 0x0000b40040067625 */ /* 0x000fca00078e0202 */
[----:B------:R-:W3:Y:S04]  /*0740*/  LDG.E R9, [R6.64] ;  /* 0x0000000606097981 */ /* 0x000ee8000c1e1900 */
[----:B------:R-:W3:Y:S02]  /*0750*/  LDG.E R2, [R6.64+0x4] ;  /* 0x0000040606027981 */ /* 0x000ee4000c1e1900 */
[----:B---3--:R-:W-:-:S04]  /*0760*/  IADD3 R9, -R9, R2, RZ ;  /* 0x0000000209097210 */ /* 0x008fc80007ffe1ff */
.L_x_3657:
[----:B------:R-:W-:Y:S01]  /*0770*/  ISETP.GE.AND P0, PT, R34, RZ, PT ;  /* 0x000000ff2200720c */ /* 0x000fe20003f06270 */
[----:B-----5:R4:W-:Y:S02]  /*0780*/  STL [R3+0x10], R9 ;  /* 0x0000100903007387 */ /* 0x0209e40000100800 */
[----:B-12-4-:R-:W-:-:S04]  /*0790*/  IADD3 R3, R8, 0x7f, RZ ;  /* 0x0000007f08037810 */ /* 0x016fc80007ffe0ff */
        /* <DEDUP_REMOVED lines=10> */
[----:B------:R-:W-:-:S04]  /*0840*/  IMNMX R2, R2, R3, PT ;  /* 0x0000000302027217 */ /* 0x000fc80003800200 */
.L_x_3658:
[----:B------:R-:W-:Y:S01]  /*0850*/  IMAD R5, R34, 0x80, -R9 ;  /* 0x0000008022057824 */ /* 0x000fe200078e0a09 */
[----:B------:R1:W-:Y:S01]  /*0860*/  STL [R1+0x18], R2 ;  /* 0x0000180201007387 */ /* 0x0003e20000100800 */
[----:B------:R-:W-:-:S03]  /*0870*/  PLOP3.LUT P2, PT, PT, PT, PT, 0x80, 0x0 ;  /* 0x000000000000781c */ /* 0x000fc60003f4f070 */
[----:B------:R-:W-:-:S04]  /*0880*/  IADD3 R5, R8, -c[0x0][0x2a4], R5 ;  /* 0x8000a90008057a10 */ /* 0x000fc80007ffe005 */
[----:B------:R-:W-:-:S04]  /*0890*/  SHF.R.S32.HI R3, RZ, 0x1f, R5 ;  /* 0x0000001fff037819 */ /* 0x000fc80000011405 */
[----:B------:R-:W-:-:S04]  /*08a0*/  LEA.HI R3, R3, R5, RZ, 0x7 ;  /* 0x0000000503037211 */ /* 0x000fc800078f38ff */
[----:B------:R-:W-:-:S04]  /*08b0*/  SHF.R.S32.HI R38, RZ, 0x7, R3 ;  /* 0x00000007ff267819 */ /* 0x000fc80000011403 */
[----:B------:R-:W-:-:S04]  /*08c0*/  IMNMX R38, RZ, R38, !PT ;  /* 0x00000026ff267217 */ /* 0x000fc80007800200 */
[----:B------:R-:W-:-:S13]  /*08d0*/  ISETP.GT.AND P0, PT, R2, R38, PT ;  /* 0x000000260200720c */ /* 0x000fda0003f04270 */
[----:B------:R-:W-:Y:S05]  /*08e0*/  @!P0 BRA `(.L_x_3659) ;  /* 0x00004a7000008947 */ /* 0x000fea0003800000 */
[----:B-1----:R-:W-:Y:S01]  /*08f0*/  IMAD.MOV.U32 R2, RZ, RZ, 0x1 ;  /* 0x00000001ff027424 */ /* 0x002fe200078e00ff */
        /* <DEDUP_REMOVED lines=39> */
[----:B------:R-:W-:Y:S01]  /*0b70*/  UIADD3 UR5, UP0, UR8, 0x20880, URZ ;  /* 0x0002088008057890 */ /* 0x000fe2000ff1e03f */
[----:B------:R-:W-:Y:S01]  /*0b80*/  LOP3.LUT R23, R23, R22, RZ, 0x3c, !PT ;  /* 0x0000001617177212 */ /* 0x000fe200078e3cff */
[----:B------:R-:W-:Y:S01]  /*0b90*/  IMAD.U32 R28, RZ, RZ, UR4 ;  /* 0x00000004ff1c7e24 */ /* 0x000fe2000f8e00ff */
[----:B------:R-:W-:Y:S01]  /*0ba0*/  IADD3 R3, R3, 0x1fff, RZ ;  /* 0x00001fff03037810 */ /* 0x000fe20007ffe0ff */
[----:B------:R-:W-:Y:S01]  /*0bb0*/  UIADD3.X UR4, URZ, UR9, URZ, UP0, !UPT ;  /* 0x000000093f047290 */ /* 0x000fe200087fe43f */
[----:B------:R-:W-:Y:S01]  /*0bc0*/  SHF.R.S32.HI R43, RZ, 0x1f, R5 ;  /* 0x0000001fff2b7819 */ /* 0x000fe20000011405 */
[----:B------:R2:W-:Y:S01]  /*0bd0*/  STL.128 [R1+0x80], R20 ;  /* 0x0000801401007387 */ /* 0x0005e20000100c00 */
[----:B------:R-:W-:Y:S01]  /*0be0*/  SHF.R.S32.HI R13, RZ, 0x1f, R3 ;  /* 0x0000001fff0d7819 */ /* 0x000fe20000011403 */
[----:B------:R-:W-:Y:S01]  /*0bf0*/  IMAD.U32 R45, RZ, RZ, UR5 ;  /* 0x00000005ff2d7e24 */ /* 0x000fe2000f8e00ff */
[----:B------:R-:W-:Y:S01]  /*0c00*/  LEA.HI R43, R43, R5, RZ, 0x7 ;  /* 0x000000052b2b7211 */ /* 0x000fe200078f38ff */
[----:B------:R-:W-:Y:S01]  /*0c10*/  IMAD.U32 R44, RZ, RZ, UR4 ;  /* 0x00000004ff2c7e24 */ /* 0x000fe2000f8e00ff */
[----:B------:R-:W-:Y:S01]  /*0c20*/  LEA.HI R13, R13, R3, RZ, 0xd ;  /* 0x000000030d0d7211 */ /* 0x000fe200078f68ff */
[----:B------:R-:W-:Y:S01]  /*0c30*/  IMAD.SHL.U32 R60, R35, 0x4, RZ ;  /* 0x00000004233c7824 */ /* 0x000fe200078e00ff */
[CC--:B------:R-:W-:Y:S01]  /*0c40*/  LEA.HI R57, R6.reuse, R35.reuse, RZ, 0x3 ;  /* 0x0000002306397211 */ /* 0x0c0fe200078f18ff */
[----:B------:R-:W-:Y:S01]  /*0c50*/  IMAD.MOV.U32 R42, RZ, RZ, 0x10 ;  /* 0x00000010ff2a7424 */ /* 0x000fe200078e00ff */
        /* <DEDUP_REMOVED lines=9> */
[----:B------:R-:W-:Y:S01]  /*0cf0*/  UIADD3 UR15, UP1, UR8, 0x18880, URZ ;  /* 0x00018880080f7890 */ /* 0x000fe2000ff3e03f */
[-C--:B------:R-:W-:Y:S01]  /*0d00*/  LOP3.LUT R45, R45, R44.reuse, RZ, 0x3c, !PT ;  /* 0x0000002c2d2d7212 */ /* 0x080fe200078e3cff */
[----:B------:R-:W-:Y:S01]  /*0d10*/  @!P0 IMAD.MOV.U32 R33, RZ, RZ, R2 ;  /* 0x000000ffff218224 */ /* 0x000fe200078e0002 */
[----:B------:R-:W-:Y:S01]  /*0d20*/  LEA.HI R2, R6, R35, RZ, 0x4 ;  /* 0x0000002306027211 */ /* 0x000fe200078f20ff */
[----:B------:R-:W-:Y:S01]  /*0d30*/  IMAD.IADD R14, R35, 0x1, -R14 ;  /* 0x00000001230e7824 */ /* 0x000fe200078e0a0e */
[----:B------:R-:W-:Y:S01]  /*0d40*/  LOP3.LUT R44, R45, R44, RZ, 0x3c, !PT ;  /* 0x0000002c2d2c7212 */ /* 0x000fe200078e3cff */
[----:B------:R-:W-:Y:S01]  /*0d50*/  IMAD.SHL.U32 R18, R18, 0x8, RZ ;  /* 0x0000000812127824 */ /* 0x000fe200078e00ff */
[----:B------:R-:W-:Y:S01]  /*0d60*/  SHF.R.S32.HI R5, RZ, 0x4, R2 ;  /* 0x00000004ff057819 */ /* 0x000fe20000011402 */
[----:B------:R-:W-:Y:S01]  /*0d70*/  IMAD.U32 R30, RZ, RZ, UR11 ;  /* 0x0000000bff1e7e24 */ /* 0x000fe2000f8e00ff */
[C---:B------:R-:W-:Y:S01]  /*0d80*/  LOP3.LUT R55, R2.reuse, 0xfffffff0, RZ, 0xc0, !PT ;  /* 0xfffffff002377812 */ /* 0x040fe200078ec0ff */
[----:B------:R-:W-:Y:S01]  /*0d90*/  IMAD.MOV.U32 R46, RZ, RZ, R44 ;  /* 0x000000ffff2e7224 */ /* 0x000fe200078e002c */
[----:B------:R-:W-:Y:S01]  /*0da0*/  LEA.HI R40, R2, R5, RZ, 0x1 ;  /* 0x0000000502287211 */ /* 0x000fe200078f08ff */
[----:B------:R-:W-:Y:S01]  /*0db0*/  UIADD3.X UR11, URZ, UR9, URZ, UP1, !UPT ;  /* 0x000000093f0b7290 */ /* 0x000fe20008ffe43f */
[----:B--2---:R-:W-:Y:S01]  /*0dc0*/  LEA.HI R22, R6, R35, RZ, 0x2 ;  /* 0x0000002306167211 */ /* 0x004fe200078f10ff */
[----:B------:R-:W-:Y:S01]  /*0dd0*/  IMAD.IADD R55, R35, 0x1, -R55 ;  /* 0x0000000123377824 */ /* 0x000fe200078e0a37 */
[----:B------:R-:W-:Y:S01]  /*0de0*/  LOP3.LUT R40, R40, 0xfffffffe, RZ, 0xc0, !PT ;  /* 0xfffffffe28287812 */ /* 0x000fe200078ec0ff */
[----:B------:R-:W-:Y:S01]  /*0df0*/  IMAD.SHL.U32 R23, R14, 0x40, RZ ;  /* 0x000000400e177824 */ /* 0x000fe200078e00ff */
[--C-:B------:R-:W-:Y:S01]  /*0e00*/  SHF.R.S32.HI R20, RZ, 0x2, R22.reuse ;  /* 0x00000002ff147819 */ /* 0x100fe20000011416 */
[----:B------:R-:W-:Y:S01]  /*0e10*/  ULDC.64 UR4, c[0x0][0x208] ;  /* 0x0000820000047ab9 */ /* 0x000fe20000000a00 */
[----:B------:R-:W-:Y:S01]  /*0e20*/  SHF.R.S32.HI R3, RZ, 0x1f, R22 ;  /* 0x0000001fff037819 */ /* 0x000fe20000011416 */
[----:B------:R-:W-:Y:S01]  /*0e30*/  IMAD.IADD R40, R5, 0x1, -R40 ;  /* 0x0000000105287824 */ /* 0x000fe200078e0a28 */
[----:B------:R-:W-:Y:S01]  /*0e40*/  SHF.R.S32.HI R2, RZ, 0x3, R57 ;  /* 0x00000003ff027819 */ /* 0x000fe20000011439 */
[----:B------:R-:W-:Y:S01]  /*0e50*/  USHF.L.U64.HI UR13, UR4, UR13, UR5 ;  /* 0x0000000d040d7299 */ /* 0x000fe20008010205 */
[----:B------:R-:W-:Y:S01]  /*0e60*/  LEA.HI R3, R3, R20, RZ, 0x3 ;  /* 0x0000001403037211 */ /* 0x000fe200078f18ff */
[----:B------:R-:W-:Y:S01]  /*0e70*/  IMAD.SHL.U32 R54, R40, 0x10, RZ ;  /* 0x0000001028367824 */ /* 0x000fe200078e00ff */
[----:B-1----:R-:W-:Y:S01]  /*0e80*/  SHF.R.S32.HI R7, RZ, 0x1f, R55 ;  /* 0x0000001fff077819 */ /* 0x002fe20000011437 */
[----:B------:R-:W-:Y:S01]  /*0e90*/  IMAD.SHL.U32 R5, R2, 0x40, RZ ;  /* 0x0000004002057824 */ /* 0x000fe200078e00ff */
[----:B------:R-:W-:Y:S01]  /*0ea0*/  LOP3.LUT R3, R3, 0xfffffff8, RZ, 0xc0, !PT ;  /* 0xfffffff803037812 */ /* 0x000fe200078ec0ff */
[----:B------:R-:W-:Y:S01]  /*0eb0*/  USHF.L.U32 UR17, UR4, 0x7, URZ ;  /* 0x0000000704117899 */ /* 0x000fe2000800063f */
[----:B------:R-:W-:Y:S01]  /*0ec0*/  LOP3.LUT R23, R23, 0x1c0, RZ, 0xc0, !PT ;  /* 0x000001c017177812 */ /* 0x000fe200078ec0ff */
[----:B------:R-:W-:Y:S01]  /*0ed0*/  USHF.L.U64.HI UR5, UR4, UR12, UR5 ;  /* 0x0000000c04057299 */ /* 0x000fe20008010205 */
[----:B------:R-:W-:Y:S01]  /*0ee0*/  LOP3.LUT R5, R5, 0x1c0, RZ, 0xc0, !PT ;  /* 0x000001c005057812 */ /* 0x000fe200078ec0ff */
[----:B------:R-:W-:Y:S01]  /*0ef0*/  IMAD.IADD R20, R20, 0x1, -R3 ;  /* 0x0000000114147824 */ /* 0x000fe200078e0a03 */
[----:B------:R-:W-:Y:S01]  /*0f00*/  LOP3.LUT R21, R23, 0x8, R57, 0xf8, !PT ;  /* 0x0000000817157812 */ /* 0x000fe200078ef839 */
[----:B------:R-:W-:Y:S01]  /*0f10*/  IMAD.SHL.U32 R3, R14, 0x8, RZ ;  /* 0x000000080e037824 */ /* 0x000fe200078e00ff */
[----:B------:R-:W-:Y:S01]  /*0f20*/  SHF.R.U32.HI R11, RZ, 0x3, R5 ;  /* 0x00000003ff0b7819 */ /* 0x000fe20000011605 */
[----:B------:R-:W-:Y:S01]  /*0f30*/  USHF.L.U32 UR4, UR4, 0x5, URZ ;  /* 0x0000000504047899 */ /* 0x000fe2000800063f */
[----:B------:R-:W-:Y:S01]  /*0f40*/  LOP3.LUT R45, R45, R44, RZ, 0x3c, !PT ;  /* 0x0000002c2d2d7212 */ /* 0x000fe200078e3cff */
[--C-:B------:R-:W-:Y:S01]  /*0f50*/  IMAD.MOV.U32 R50, RZ, RZ, R3.reuse ;  /* 0x000000ffff327224 */ /* 0x100fe200078e0003 */
[----:B------:R-:W-:Y:S01]  /*0f60*/  LOP3.LUT R36, R5, 0x38, R3, 0xf8, !PT ;  /* 0x0000003805247812 */ /* 0x000fe200078ef803 */
[----:B------:R-:W-:Y:S01]  /*0f70*/  STL [R1+0x74], R35 ;  /* 0x0000742301007387 */ /* 0x000fe20000100800 */
[----:B------:R-:W-:Y:S01]  /*0f80*/  LEA.HI R5, R7, R55, RZ, 0x3 ;  /* 0x0000003707057211 */ /* 0x000fe200078f18ff */
[----:B------:R-:W-:Y:S01]  /*0f90*/  IMAD.MOV.U32 R47, RZ, RZ, R45 ;  /* 0x000000ffff2f7224 */ /* 0x000fe200078e002d */
[----:B------:R-:W-:Y:S01]  /*0fa0*/  LOP3.LUT R36, R36, R11, RZ, 0x3c, !PT ;  /* 0x0000000b24247212 */ /* 0x000fe200078e3cff */
[----:B------:R-:W-:Y:S01]  /*0fb0*/  IMAD.U32 R78, RZ, RZ, UR17 ;  /* 0x00000011ff4e7e24 */ /* 0x000fe2000f8e00ff */
[--C-:B------:R-:W-:Y:S01]  /*0fc0*/  SHF.R.S32.HI R11, RZ, 0x5, R10.reuse ;  /* 0x00000005ff0b7819 */ /* 0x100fe2000001140a */
[----:B------:R-:W-:Y:S01]  /*0fd0*/  IMAD.U32 R79, RZ, RZ, UR13 ;  /* 0x0000000dff4f7e24 */ /* 0x000fe2000f8e00ff */
[----:B------:R-:W-:Y:S01]  /*0fe0*/  SHF.R.S32.HI R7, RZ, 0x1f, R10 ;  /* 0x0000001fff077819 */ /* 0x000fe2000001140a */
[----:B------:R1:W-:Y:S01]  /*0ff0*/  STL.128 [R1+0x60], R44 ;  /* 0x0000602c01007387 */ /* 0x0003e20000100c00 */
[C---:B------:R-:W-:Y:S01]  /*1000*/  LOP3.LUT R15, R5.reuse, 0xfffffff8, RZ, 0xc0, !PT ;  /* 0xfffffff8050f7812 */ /* 0x040fe200078ec0ff */
[----:B------:R-:W-:Y:S01]  /*1010*/  IMAD.SHL.U32 R5, R5, 0x40, RZ ;  /* 0x0000004005057824 */ /* 0x000fe200078e00ff */
[----:B------:R-:W-:-:S02]  /*1020*/  LEA.HI R6, R7, R11, RZ, 0x2 ;  /* 0x0000000b07067211 */ /* 0x000fc400078f10ff */
[----:B------:R-:W-:Y:S01]  /*1030*/  LOP3.LUT R10, R10, 0xffffffe0, RZ, 0xc0, !PT ;  /* 0xffffffe00a0a7812 */ /* 0x000fe200078ec0ff */
[----:B------:R-:W-:Y:S01]  /*1040*/  IMAD.IADD R55, R55, 0x1, -R15 ;  /* 0x0000000137377824 */ /* 0x000fe200078e0a0f */
[----:B------:R-:W-:Y:S02]  /*1050*/  LOP3.LUT R6, R6, 0xfffffffc, RZ, 0xc0, !PT ;  /* 0xfffffffc06067812 */ /* 0x000fe400078ec0ff */
[----:B------:R-:W-:Y:S01]  /*1060*/  SHF.R.S32.HI R7, RZ, 0x7, R19 ;  /* 0x00000007ff077819 */ /* 0x000fe20000011413 */
[----:B------:R-:W-:Y:S01]  /*1070*/  IMAD.IADD R10, R35, 0x1, -R10 ;  /* 0x00000001230a7824 */ /* 0x000fe200078e0a0a */
[----:B------:R-:W-:Y:S01]  /*1080*/  SHF.R.U32.HI R15, RZ, 0x3, R23 ;  /* 0x00000003ff0f7819 */ /* 0x000fe20000011617 */
[----:B------:R-:W-:Y:S01]  /*1090*/  IMAD.IADD R11, R11, 0x1, -R6 ;  /* 0x000000010b0b7824 */ /* 0x000fe200078e0a06 */
[----:B------:R-:W-:Y:S01]  /*10a0*/  LEA.HI R19, R19, R7, RZ, 0x1 ;  /* 0x0000000713137211 */ /* 0x000fe200078f08ff */
[----:B------:R-:W-:Y:S01]  /*10b0*/  IMAD R56, R40, 0x2, R7 ;  /* 0x0000000228387824 */ /* 0x000fe200078e0207 */
[----:B------:R-:W-:Y:S01]  /*10c0*/  LOP3.LUT R21, R21, R15, RZ, 0x3c, !PT ;  /* 0x0000000f15157212 */ /* 0x000fe200078e3cff */
[----:B------:R-:W-:Y:S01]  /*10d0*/  IMAD.SHL.U32 R24, R11, 0x10, RZ ;  /* 0x000000100b187824 */ /* 0x000fe200078e00ff */
[----:B------:R-:W-:-:S02]  /*10e0*/  LOP3.LUT R36, R36, 0xfffffe00, R18, 0xf8, !PT ;  /* 0xfffffe0024247812 */ /* 0x000fc400078ef812 */
[----:B------:R-:W-:Y:S01]  /*10f0*/  SHF.R.S32.HI R6, RZ, 0x1f, R33 ;  /* 0x0000001fff067819 */ /* 0x000fe20000011421 */
[----:B------:R-:W-:Y:S01]  /*1100*/  IMAD.U32 R56, R56, 0x200, R21 ;  /* 0x0000020038387824 */ /* 0x000fe200078e0015 */
[----:B------:R-:W-:Y:S01]  /*1110*/  SHF.R.S32.HI R18, RZ, 0x1f, R10 ;  /* 0x0000001fff127819 */ /* 0x000fe2000001140a */
[----:B------:R-:W-:Y:S01]  /*1120*/  IMAD.SHL.U32 R21, R20, 0x40, RZ ;  /* 0x0000004014157824 */ /* 0x000fe200078e00ff */
[----:B------:R-:W-:Y:S01]  /*1130*/  LOP3.LUT R19, R19, 0xfffffffe, RZ, 0xc0, !PT ;  /* 0xfffffffe13137812 */ /* 0x000fe200078ec0ff */
[C---:B------:R-:W-:Y:S01]  /*1140*/  IMAD R66, R6.reuse, c[0x0][0x210], RZ ;  /* 0x0000840006427a24 */ /* 0x040fe200078e02ff */
[----:B------:R-:W-:Y:S01]  /*1150*/  SHF.R.S32.HI R51, RZ, 0x1f, R3 ;  /* 0x0000001fff337819 */ /* 0x000fe20000011403 */
[----:B------:R-:W-:Y:S01]  /*1160*/  IMAD R70, R6, c[0x0][0x238], RZ ;  /* 0x00008e0006467a24 */ /* 0x000fe200078e02ff */
[----:B------:R-:W-:Y:S01]  /*1170*/  LEA.HI R18, R18, R10, RZ, 0x2 ;  /* 0x0000000a12127211 */ /* 0x000fe200078f10ff */
[----:B------:R-:W-:Y:S01]  /*1180*/  IMAD R26, R6, c[0x0][0x270], RZ ;  /* 0x00009c00061a7a24 */ /* 0x000fe200078e02ff */
[----:B------:R-:W-:Y:S01]  /*1190*/  SHF.R.S32.HI R61, RZ, 0x1f, R60 ;  /* 0x0000001fff3d7819 */ /* 0x000fe2000001143c */
[----:B------:R-:W-:Y:S01]  /*11a0*/  IMAD.IADD R19, R7, 0x1, -R19 ;  /* 0x0000000107137824 */ /* 0x000fe200078e0a13 */
[----:B------:R-:W-:Y:S01]  /*11b0*/  LOP3.LUT R23, R23, 0x30, R24, 0xf8, !PT ;  /* 0x0000003017177812 */ /* 0x000fe200078ef818 */
[----:B------:R-:W-:Y:S01]  /*11c0*/  IMAD.SHL.U32 R7, R7, 0x8, RZ ;  /* 0x0000000807077824 */ /* 0x000fe200078e00ff */
[----:B------:R-:W-:Y:S01]  /*11d0*/  LEA.HI.SX32 R18, R18, R24, 0x1e ;  /* 0x0000001812127211 */ /* 0x000fe200078ff2ff */
[----:B------:R-:W-:Y:S01]  /*11e0*/  IMAD R66, R33, c[0x0][0x214], R66 ;  /* 0x0000850021427a24 */ /* 0x000fe200078e0242 */
[----:B------:R-:W-:Y:S01]  /*11f0*/  LOP3.LUT R21, R21, 0x1c0, RZ, 0xc0, !PT ;  /* 0x000001c015157812 */ /* 0x000fe200078ec0ff */
[----:B------:R-:W-:Y:S01]  /*1200*/  IMAD.WIDE.U32 R62, R33, c[0x0][0x210], R50 ;  /* 0x00008400213e7a25 */ /* 0x000fe200078e0032 */
[----:B------:R-:W-:-:S02]  /*1210*/  SHF.R.S32.HI R32, RZ, 0x1f, R64 ;  /* 0x0000001fff207819 */ /* 0x000fc40000011440 */
[----:B------:R-:W-:Y:S01]  /*1220*/  LOP3.LUT R7, R7, 0x8, RZ, 0xc0, !PT ;  /* 0x0000000807077812 */ /* 0x000fe200078ec0ff */
[----:B------:R-:W-:Y:S01]  /*1230*/  IMAD.WIDE.U32 R24, R33, c[0x0][0x238], RZ ;  /* 0x00008e0021187a25 */ /* 0x000fe200078e00ff */
[----:B------:R-:W-:Y:S02]  /*1240*/  SHF.R.U32.HI R58, RZ, 0x3, R21 ;  /* 0x00000003ff3a7819 */ /* 0x000fe40000011615 */
[----:B------:R-:W-:Y:S01]  /*1250*/  LOP3.LUT R57, R23, 0x8, R57, 0xf8, !PT ;  /* 0x0000000817397812 */ /* 0x000fe200078ef839 */
[C---:B------:R-:W-:Y:S01]  /*1260*/  IMAD R70, R33.reuse, c[0x0][0x23c], R70 ;  /* 0x00008f0021467a24 */ /* 0x040fe200078e0246 */
[----:B------:R-:W-:Y:S01]  /*1270*/  SEL R41, R32, RZ, !P1 ;  /* 0x000000ff20297207 */ /* 0x000fe20004800000 */
[----:B-1----:R-:W-:Y:S01]  /*1280*/  IMAD.WIDE.U32 R46, R33, c[0x0][0x270], R60 ;  /* 0x00009c00212e7a25 */ /* 0x002fe200078e003c */
[----:B------:R-:W-:Y:S02]  /*1290*/  LOP3.LUT R58, R58, R21, R7, 0x1e, !PT ;  /* 0x000000153a3a7212 */ /* 0x000fe400078e1e07 */
[----:B------:R-:W-:Y:S01]  /*12a0*/  LOP3.LUT R57, R57, R15, RZ, 0x3c, !PT ;  /* 0x0000000f39397212 */ /* 0x000fe200078e3cff */
[C---:B------:R-:W-:Y:S01]  /*12b0*/  IMAD R68, R6.reuse, c[0x0][0x180], RZ ;  /* 0x0000600006447a24 */ /* 0x040fe200078e02ff */
[----:B------:R-:W-:Y:S01]  /*12c0*/  LOP3.LUT R54, R7, 0x10, R54, 0xf8, !PT ;  /* 0x0000001007367812 */ /* 0x000fe200078ef836 */
[----:B------:R-:W-:Y:S01]  /*12d0*/  IMAD R26, R33, c[0x0][0x274], R26 ;  /* 0x00009d00211a7a24 */ /* 0x000fe200078e021a */
[----:B------:R-:W-:Y:S01]  /*12e0*/  SHF.R.S32.HI R49, RZ, 0x1f, R0 ;  /* 0x0000001fff317819 */ /* 0x000fe20000011400 */
[----:B------:R-:W-:Y:S01]  /*12f0*/  IMAD R6, R6, c[0x0][0x288], RZ ;  /* 0x0000a20006067a24 */ /* 0x000fe200078e02ff */
[----:B------:R-:W-:Y:S01]  /*1300*/  LOP3.LUT R22, R22, 0x7ffffffc, RZ, 0xc0, !PT ;  /* 0x7ffffffc16167812 */ /* 0x000fe200078ec0ff */
[----:B------:R-:W-:Y:S01]  /*1310*/  IMAD.IADD R67, R63, 0x1, R66 ;  /* 0x000000013f437824 */ /* 0x000fe200078e0242 */
[----:B------:R-:W-:Y:S01]  /*1320*/  LOP3.LUT R29, R29, R28, RZ, 0x3c, !PT ;  /* 0x0000001c1d1d7212 */ /* 0x000fe200078e3cff */
[----:B------:R-:W-:Y:S01]  /*1330*/  IMAD.IADD R71, R25, 0x1, R70 ;  /* 0x0000000119477824 */ /* 0x000fe200078e0246 */
[----:B------:R-:W-:Y:S01]  /*1340*/  LOP3.LUT R31, R31, R30, RZ, 0x3c, !PT ;  /* 0x0000001e1f1f7212 */ /* 0x000fe200078e3cff */
[----:B------:R-:W-:Y:S01]  /*1350*/  IMAD.MOV.U32 R66, RZ, RZ, R62 ;  /* 0x000000ffff427224 */ /* 0x000fe200078e003e */
[----:B------:R-:W-:Y:S01]  /*1360*/  SEL R62, R64, RZ, !P1 ;  /* 0x000000ff403e7207 */ /* 0x000fe20004800000 */
[----:B------:R-:W-:Y:S01]  /*1370*/  IMAD.MOV.U32 R70, RZ, RZ, R24 ;  /* 0x000000ffff467224 */ /* 0x000fe200078e0018 */
[----:B------:R-:W-:Y:S01]  /*1380*/  R2P PR, R55, 0x6 ;  /* 0x0000000637007804 */ /* 0x000fe20000000000 */
[----:B------:R-:W-:Y:S01]  /*1390*/  IMAD R68, R33, c[0x0][0x184], R68 ;  /* 0x0000610021447a24 */ /* 0x000fe200078e0244 */
[----:B------:R-:W-:Y:S01]  /*13a0*/  LOP3.LUT R28, R29, R28, RZ, 0x3c, !PT ;  /* 0x0000001c1d1c7212 */ /* 0x000fe200078e3cff */
[----:B------:R-:W-:Y:S01]  /*13b0*/  IMAD.WIDE.U32 R72, R33, c[0x0][0x180], R50 ;  /* 0x0000600021487a25 */ /* 0x000fe200078e0032 */
[----:B------:R-:W-:-:S02]  /*13c0*/  LOP3.LUT R30, R31, R30, RZ, 0x3c, !PT ;  /* 0x0000001e1f1e7212 */ /* 0x000fc400078e3cff */
[----:B------:R-:W-:Y:S01]  /*13d0*/  LOP3.LUT R29, R29, R28, RZ, 0x3c, !PT ;  /* 0x0000001c1d1d7212 */ /* 0x000fe200078e3cff */
[----:B------:R-:W-:Y:S01]  /*13e0*/  IMAD.IADD R27, R47, 0x1, R26 ;  /* 0x000000012f1b7824 */ /* 0x000fe200078e021a */
[----:B------:R-:W-:Y:S01]  /*13f0*/  LOP3.LUT R31, R31, R30, RZ, 0x3c, !PT ;  /* 0x0000001e1f1f7212 */ /* 0x000fe200078e3cff */
[C---:B------:R-:W-:Y:S01]  /*1400*/  IMAD.WIDE.U32 R24, R33.reuse, c[0x0][0x288], R60 ;  /* 0x0000a20021187a25 */ /* 0x040fe200078e003c */
[----:B------:R-:W-:Y:S02]  /*1410*/  SHF.R.S32.HI R48, RZ, 0x7, R48 ;  /* 0x00000007ff307819 */ /* 0x000fe40000011430 */
[----:B------:R-:W-:Y:S01]  /*1420*/  SHF.R.S32.HI R43, RZ, 0x7, R43 ;  /* 0x00000007ff2b7819 */ /* 0x000fe2000001142b */
[----:B------:R-:W-:Y:S01]  /*1430*/  IMAD R6, R33, c[0x0][0x28c], R6 ;  /* 0x0000a30021067a24 */ /* 0x000fe200078e0206 */
[----:B------:R1:W-:Y:S01]  /*1440*/  STL.128 [R1+0x30], R28 ;  /* 0x0000301c01007387 */ /* 0x0003e20000100c00 */
[----:B------:R-:W-:Y:S01]  /*1450*/  IMAD.MOV.U32 R26, RZ, RZ, R46 ;  /* 0x000000ffff1a7224 */ /* 0x000fe200078e002e */
[----:B------:R-:W-:Y:S01]  /*1460*/  SHF.R.S32.HI R13, RZ, 0xd, R13 ;  /* 0x0000000dff0d7819 */ /* 0x000fe2000001140d */
[----:B------:R-:W-:-:S02]  /*1470*/  IMAD.IADD R69, R73, 0x1, R68 ;  /* 0x0000000149457824 */ /* 0x000fc400078e0244 */
[C---:B------:R-:W-:Y:S02]  /*1480*/  IMAD R47, R41.reuse, c[0x0][0x278], RZ ;  /* 0x00009e00292f7a24 */ /* 0x040fe400078e02ff */
[C---:B------:R-:W-:Y:S02]  /*1490*/  IMAD R23, R41.reuse, c[0x0][0x188], RZ ;  /* 0x0000620029177a24 */ /* 0x040fe400078e02ff */
[C---:B------:R-:W-:Y:S02]  /*14a0*/  IMAD R15, R41.reuse, c[0x0][0x218], RZ ;  /* 0x00008600290f7a24 */ /* 0x040fe400078e02ff */
[----:B------:R-:W-:Y:S02]  /*14b0*/  IMAD R21, R41, c[0x0][0x240], RZ ;  /* 0x0000900029157a24 */ /* 0x000fe400078e02ff */
[----:B------:R-:W-:Y:S02]  /*14c0*/  IMAD.IADD R7, R25, 0x1, R6 ;  /* 0x0000000119077824 */ /* 0x000fe400078e0206 */
[----:B------:R-:W-:-:S02]  /*14d0*/  IMAD.MOV.U32 R68, RZ, RZ, R72 ;  /* 0x000000ffff447224 */ /* 0x000fc400078e0048 */
[----:B------:R-:W-:Y:S02]  /*14e0*/  IMAD R41, R41, c[0x0][0x290], RZ ;  /* 0x0000a40029297a24 */ /* 0x000fe400078e02ff */
[----:B------:R-:W-:-:S04]  /*14f0*/  IMAD.WIDE.U32 R26, R62, c[0x0][0x278], R26 ;  /* 0x00009e003e1a7a25 */ /* 0x000fc800078e001a */
[----:B------:R-:W-:Y:S01]  /*1500*/  IMAD.MOV.U32 R6, RZ, RZ, R24 ;  /* 0x000000ffff067224 */ /* 0x000fe200078e0018 */
[----:B------:R-:W-:Y:S01]  /*1510*/  IADD3 R24, P4, R0, R26, RZ ;  /* 0x0000001a00187210 */ /* 0x000fe20007f9e0ff */
[----:B------:R-:W-:Y:S02]  /*1520*/  IMAD.MOV.U32 R46, RZ, RZ, 0x20 ;  /* 0x00000020ff2e7424 */ /* 0x000fe400078e00ff */
[C---:B------:R-:W-:Y:S02]  /*1530*/  IMAD R47, R62.reuse, c[0x0][0x27c], R47 ;  /* 0x00009f003e2f7a24 */ /* 0x040fe400078e022f */
[C---:B------:R-:W-:Y:S02]  /*1540*/  IMAD R23, R62.reuse, c[0x0][0x18c], R23 ;  /* 0x000063003e177a24 */ /* 0x040fe400078e0217 */
[C---:B------:R-:W-:Y:S01]  /*1550*/  IMAD R15, R62.reuse, c[0x0][0x21c], R15 ;  /* 0x000087003e0f7a24 */ /* 0x040fe200078e020f */
[----:B------:R-:W-:Y:S01]  /*1560*/  IADD3.X R47, R49, R27, R47, P4, !PT ;  /* 0x0000001b312f7210 */ /* 0x000fe200027fe42f */
[----:B------:R-:W-:-:S02]  /*1570*/  IMAD R21, R62, c[0x0][0x244], R21 ;  /* 0x000091003e157a24 */ /* 0x000fc400078e0215 */
[C---:B------:R-:W-:Y:S02]  /*1580*/  IMAD R41, R62.reuse, c[0x0][0x294], R41 ;  /* 0x0000a5003e297a24 */ /* 0x040fe400078e0229 */
[----:B------:R-:W-:-:S04]  /*1590*/  IMAD.WIDE.U32 R70, R62, c[0x0][0x240], R70 ;  /* 0x000090003e467a25 */ /* 0x000fc800078e0046 */
[----:B------:R-:W-:-:S04]  /*15a0*/  IMAD.WIDE.U32 R68, R62, c[0x0][0x188], R68 ;  /* 0x000062003e447a25 */ /* 0x000fc800078e0044 */
[----:B------:R-:W-:-:S04]  /*15b0*/  IMAD.WIDE.U32 R66, R62, c[0x0][0x218], R66 ;  /* 0x000086003e427a25 */ /* 0x000fc800078e0042 */
[----:B------:R-:W-:Y:S01]  /*15c0*/  IMAD.WIDE.U32 R62, R62, c[0x0][0x290], R6 ;  /* 0x0000a4003e3e7a25 */ /* 0x000fe200078e0006 */
[----:B------:R-:W-:Y:S02]  /*15d0*/  SEL R7, R46, 0xffffffe0, !P2 ;  /* 0xffffffe02e077807 */ /* 0x000fe40005000000 */
[----:B------:R-:W-:Y:S01]  /*15e0*/  SEL R6, R42, 0xfffffff0, !P1 ;  /* 0xfffffff02a067807 */ /* 0x000fe20004800000 */
[----:B------:R-:W-:Y:S01]  /*15f0*/  IMAD.MOV.U32 R26, RZ, RZ, 0x2 ;  /* 0x00000002ff1a7424 */ /* 0x000fe200078e00ff */
[----:B------:R-:W-:Y:S01]  /*1600*/  R2P PR, R14, 0x6 ;  /* 0x000000060e007804 */ /* 0x000fe20000000000 */
[C---:B------:R-:W-:Y:S01]  /*1610*/  IMAD.SHL.U32 R27, R0.reuse, 0x40, RZ ;  /* 0x00000040001b7824 */ /* 0x040fe200078e00ff */
[----:B------:R-:W-:Y:S01]  /*1620*/  IADD3 R14, P4, R0, R62, RZ ;  /* 0x0000003e000e7210 */ /* 0x000fe20007f9e0ff */
[----:B------:R-:W-:Y:S02]  /*1630*/  IMAD.IADD R22, R35, 0x1, -R22 ;  /* 0x0000000123167824 */ /* 0x000fe400078e0a16 */
[----:B------:R-:W-:Y:S01]  /*1640*/  IMAD.SHL.U32 R25, R11, 0x400, RZ ;  /* 0x000004000b197824 */ /* 0x000fe200078e00ff */
[----:B------:R-:W-:Y:S01]  /*1650*/  IADD3.X R0, R49, R63, R41, P4, !PT ;  /* 0x0000003f31007210 */ /* 0x000fe200027fe429 */
[----:B------:R-:W-:Y:S01]  /*1660*/  IMAD.WIDE.U32 R62, R56, R26, c[0x0][0x18] ;  /* 0x00000600383e7625 */ /* 0x000fe200078e001a */
[----:B------:R-:W-:-:S03]  /*1670*/  SHF.R.S32.HI R26, RZ, 0x1f, R35 ;  /* 0x0000001fff1a7819 */ /* 0x000fc60000011423 */
[----:B------:R-:W-:Y:S01]  /*1680*/  IMAD R22, R22, 0x2, R25 ;  /* 0x0000000216167824 */ /* 0x000fe200078e0219 */
[----:B------:R-:W-:Y:S01]  /*1690*/  IADD3 R62, P4, R62, 0x4080, RZ ;  /* 0x000040803e3e7810 */ /* 0x000fe20007f9e0ff */
[----:B------:R-:W-:Y:S02]  /*16a0*/  IMAD.SHL.U32 R55, R55, 0x40, RZ ;  /* 0x0000004037377824 */ /* 0x000fe400078e00ff */
[----:B------:R-:W-:Y:S01]  /*16b0*/  IMAD.IADD R58, R22, 0x1, R58 ;  /* 0x00000001163a7824 */ /* 0x000fe200078e023a */
[----:B------:R-:W-:Y:S01]  /*16c0*/  IADD3 R22, P6, P5, R35, R70, R27 ;  /* 0x0000004623167210 */ /* 0x000fe20007dde01b */
[----:B------:R-:W-:Y:S01]  /*16d0*/  IMAD.IADD R21, R71, 0x1, R21 ;  /* 0x0000000147157824 */ /* 0x000fe200078e0215 */
[----:B------:R-:W-:Y:S01]  /*16e0*/  LOP3.LUT R41, R55, 0x1c0, RZ, 0xc0, !PT ;  /* 0x000001c037297812 */ /* 0x000fe200078ec0ff */
[C---:B------:R-:W-:Y:S01]  /*16f0*/  IMAD R57, R40.reuse, 0x200, R57 ;  /* 0x0000020028397824 */ /* 0x040fe200078e0239 */
[----:B------:R-:W-:Y:S01]  /*1700*/  SHF.R.S32.HI R27, RZ, 0x1f, R27 ;  /* 0x0000001fff1b7819 */ /* 0x000fe2000001141b */
[----:B------:R-:W-:Y:S01]  /*1710*/  IMAD.SHL.U32 R40, R40, 0x8, RZ ;  /* 0x0000000828287824 */ /* 0x000fe200078e00ff */
[----:B------:R-:W-:Y:S01]  /*1720*/  SHF.R.U32.HI R55, RZ, 0x3, R41 ;  /* 0x00000003ff377819 */ /* 0x000fe20000011629 */
[----:B------:R-:W-:Y:S01]  /*1730*/  IMAD.X R63, RZ, RZ, R63, P4 ;  /* 0x000000ffff3f7224 */ /* 0x000fe200020e063f */
[----:B------:R-:W-:Y:S01]  /*1740*/  IADD3.X R21, R26, R21, R27, P6, P5 ;  /* 0x000000151a157210 */ /* 0x000fe200037ea41b */
[----:B------:R-:W-:Y:S01]  /*1750*/  IMAD.IADD R69, R69, 0x1, R23 ;  /* 0x0000000145457824 */ /* 0x000fe200078e0217 */
[----:B------:R-:W-:Y:S01]  /*1760*/  IADD3 R23, P4, R2, R4, RZ ;  /* 0x0000000402177210 */ /* 0x000fe20007f9e0ff */
[----:B------:R-:W-:Y:S01]  /*1770*/  IMAD.IADD R67, R67, 0x1, R15 ;  /* 0x0000000143437824 */ /* 0x000fe200078e020f */
[----:B------:R-:W-:Y:S01]  /*1780*/  SHF.R.S32.HI R15, RZ, 0x1f, R2 ;  /* 0x0000001fff0f7819 */ /* 0x000fe20000011402 */
[----:B-1----:R-:W-:Y:S01]  /*1790*/  IMAD.U32 R31, RZ, RZ, UR15 ;  /* 0x0000000fff1f7e24 */ /* 0x002fe2000f8e00ff */
[----:B------:R-:W-:Y:S01]  /*17a0*/  LOP3.LUT R40, R41, 0x8, R40, 0xf8, !PT ;  /* 0x0000000829287812 */ /* 0x000fe200078ef828 */
[----:B------:R-:W-:Y:S01]  /*17b0*/  UIADD3 UR15, UP0, UR8, 0x8080, URZ ;  /* 0x00008080080f7890 */ /* 0x000fe2000ff1e03f */
[----:B------:R-:W-:Y:S01]  /*17c0*/  LEA.HI.X.SX32 R26, R4, R15, 0x1, P4 ;  /* 0x0000000f041a7211 */ /* 0x000fe200020f0eff */
[----:B------:R-:W-:Y:S01]  /*17d0*/  IMAD.U32 R30, RZ, RZ, UR11 ;  /* 0x0000000bff1e7e24 */ /* 0x000fe2000f8e00ff */
[----:B------:R-:W-:Y:S01]  /*17e0*/  LOP3.LUT R27, R5, 0xfffffe00, RZ, 0xc0, !PT ;  /* 0xfffffe00051b7812 */ /* 0x000fe200078ec0ff */
[----:B------:R-:W-:Y:S01]  /*17f0*/  UIADD3.X UR11, URZ, UR9, URZ, UP0, !UPT ;  /* 0x000000093f0b7290 */ /* 0x000fe200087fe43f */
[----:B------:R-:W-:Y:S01]  /*1800*/  LOP3.LUT R54, R55, R54, R41, 0x1e, !PT ;  /* 0x0000003637367212 */ /* 0x000fe200078e1e29 */
[----:B------:R-:W-:Y:S01]  /*1810*/  IMAD.WIDE.U32 R74, R56, 0x2, R28 ;  /* 0x00000002384a7825 */ /* 0x000fe200078e001c */
[----:B------:R-:W-:-:S02]  /*1820*/  SEL R5, R46, 0xffffffe0, !P2 ;  /* 0xffffffe02e057807 */ /* 0x000fc40005000000 */
[----:B------:R-:W-:Y:S02]  /*1830*/  SEL R4, R42, 0xfffffff0, !P1 ;  /* 0xfffffff02a047807 */ /* 0x000fe40004800000 */
[----:B------:R-:W-:Y:S01]  /*1840*/  LOP3.LUT R55, R40, R55, RZ, 0x3c, !PT ;  /* 0x0000003728377212 */ /* 0x000fe200078e3cff */
[----:B------:R-:W-:Y:S01]  /*1850*/  IMAD.WIDE.U32 R40, R23, c[0x0][0x208], R66 ;  /* 0x0000820017287a25 */ /* 0x000fe200078e0042 */
[----:B------:R-:W-:Y:S02]  /*1860*/  R2P PR, R20, 0x6 ;  /* 0x0000000614007804 */ /* 0x000fe40000000000 */
[----:B------:R-:W-:Y:S01]  /*1870*/  LEA R49, P4, R24, c[0x0][0x258], 0x2 ;  /* 0x0000960018317a11 */ /* 0x000fe200078810ff */
[C---:B------:R-:W-:Y:S01]  /*1880*/  IMAD R20, R26.reuse, c[0x0][0x178], RZ ;  /* 0x00005e001a147a24 */ /* 0x040fe200078e02ff */
[-C--:B------:R-:W-:Y:S01]  /*1890*/  IADD3 R55, R55, R27.reuse, R25 ;  /* 0x0000001b37377210 */ /* 0x080fe20007ffe019 */
[----:B------:R-:W-:Y:S01]  /*18a0*/  IMAD R26, R26, c[0x0][0x208], RZ ;  /* 0x000082001a1a7a24 */ /* 0x000fe200078e02ff */
[----:B------:R-:W-:Y:S01]  /*18b0*/  LOP3.LUT R54, R54, R27, RZ, 0xfc, !PT ;  /* 0x0000001b36367212 */ /* 0x000fe200078efcff */
[C---:B------:R-:W-:Y:S01]  /*18c0*/  IMAD R25, R23.reuse, c[0x0][0x17c], R20 ;  /* 0x00005f0017197a24 */ /* 0x040fe200078e0214 */
[----:B------:R-:W-:Y:S01]  /*18d0*/  LEA.HI.X R47, R24, c[0x0][0x25c], R47, 0x2, P4 ;  /* 0x00009700182f7a11 */ /* 0x000fe200020f142f */
[C---:B------:R-:W-:Y:S01]  /*18e0*/  IMAD R20, R23.reuse, c[0x0][0x20c], R26 ;  /* 0x0000830017147a24 */ /* 0x040fe200078e021a */
[----:B------:R-:W-:Y:S01]  /*18f0*/  LEA R66, P4, R22, c[0x0][0x220], 0x2 ;  /* 0x0000880016427a11 */ /* 0x000fe200078810ff */
[----:B------:R-:W-:Y:S01]  /*1900*/  IMAD.WIDE.U32 R26, R23, c[0x0][0x178], R68 ;  /* 0x00005e00171a7a25 */ /* 0x000fe200078e0044 */
[----:B------:R-:W-:-:S02]  /*1910*/  LEA R68, P5, R14, c[0x0][0x280], 0x2 ;  /* 0x0000a0000e447a11 */ /* 0x000fc400078a10ff */
[----:B------:R-:W-:Y:S01]  /*1920*/  LEA.HI.X R67, R22, c[0x0][0x224], R21, 0x2, P4 ;  /* 0x0000890016437a11 */ /* 0x000fe200020f1415 */
[----:B------:R-:W-:Y:S01]  /*1930*/  IMAD.U32 R21, RZ, RZ, UR11 ;  /* 0x0000000bff157e24 */ /* 0x000fe2000f8e00ff */
[----:B------:R-:W-:Y:S01]  /*1940*/  LEA.HI.X R69, R14, c[0x0][0x284], R0, 0x2, P5 ;  /* 0x0000a1000e457a11 */ /* 0x000fe200028f1400 */
[----:B------:R-:W-:Y:S01]  /*1950*/  IMAD.IADD R0, R27, 0x1, R25 ;  /* 0x000000011b007824 */ /* 0x000fe200078e0219 */
[C---:B------:R-:W-:Y:S01]  /*1960*/  LEA R14, P4, R26.reuse, c[0x0][0x160], 0x1 ;  /* 0x000058001a0e7a11 */ /* 0x040fe200078808ff */
[----:B------:R-:W-:Y:S01]  /*1970*/  UIADD3 UR11, UP0, UR8, 0x10080, URZ ;  /* 0x00010080080b7890 */ /* 0x000fe2000ff1e03f */
[----:B------:R-:W-:Y:S01]  /*1980*/  IMAD.IADD R22, R41, 0x1, R20 ;  /* 0x0000000129167824 */ /* 0x000fe200078e0214 */
[-C--:B------:R-:W-:Y:S01]  /*1990*/  LOP3.LUT R31, R31, R30.reuse, RZ, 0x3c, !PT ;  /* 0x0000001e1f1f7212 */ /* 0x080fe200078e3cff */
[----:B------:R-:W-:Y:S01]  /*19a0*/  IMAD.U32 R23, RZ, RZ, UR15 ;  /* 0x0000000fff177e24 */ /* 0x000fe2000f8e00ff */
[----:B------:R-:W-:Y:S01]  /*19b0*/  LEA.HI.X R0, R26, c[0x0][0x164], R0, 0x1, P4 ;  /* 0x000059001a007a11 */ /* 0x000fe200020f0c00 */
[----:B------:R-:W-:Y:S01]  /*19c0*/  UIADD3.X UR9, URZ, UR9, URZ, UP0, !UPT ;  /* 0x000000093f097290 */ /* 0x000fe200087fe43f */
[C---:B------:R-:W-:Y:S01]  /*19d0*/  LEA R70, P4, R40.reuse, c[0x0][0x1f0], 0x1 ;  /* 0x00007c0028467a11 */ /* 0x040fe200078808ff */
[----:B------:R-:W-:Y:S01]  /*19e0*/  IMAD.MOV.U32 R20, RZ, RZ, R23 ;  /* 0x000000ffff147224 */ /* 0x000fe200078e0017 */
[----:B------:R-:W-:Y:S01]  /*19f0*/  LOP3.LUT R30, R31, R30, RZ, 0x3c, !PT ;  /* 0x0000001e1f1e7212 */ /* 0x000fe200078e3cff */
[----:B------:R-:W-:Y:S01]  /*1a00*/  IMAD.U32 R23, RZ, RZ, UR11 ;  /* 0x0000000bff177e24 */ /* 0x000fe2000f8e00ff */
[----:B------:R-:W-:Y:S01]  /*1a10*/  LEA.HI.X R71, R40, c[0x0][0x1f4], R22, 0x1, P4 ;  /* 0x00007d0028477a11 */ /* 0x000fe200020f0c16 */
[----:B------:R-:W-:Y:S01]  /*1a20*/  IMAD.U32 R22, RZ, RZ, UR9 ;  /* 0x00000009ff167e24 */ /* 0x000fe2000f8e00ff */
[----:B------:R-:W-:Y:S01]  /*1a30*/  IADD3 R41, P4, R53, 0xa0, RZ ;  /* 0x000000a035297810 */ /* 0x000fe20007f9e0ff */
[----:B------:R-:W-:Y:S01]  /*1a40*/  IMAD.WIDE.U32 R26, R36, 0x2, R20 ;  /* 0x00000002241a7825 */ /* 0x000fe200078e0014 */
[----:B------:R-:W-:Y:S01]  /*1a50*/  LOP3.LUT R31, R31, R30, RZ, 0x3c, !PT ;  /* 0x0000001e1f1f7212 */ /* 0x000fe200078e3cff */
[----:B------:R-:W-:Y:S01]  /*1a60*/  UIADD3 UR9, UP0, UR8, 0x18080, URZ ;  /* 0x0001808008097890 */ /* 0x000fe2000ff1e03f */
[-C--:B------:R-:W-:Y:S01]  /*1a70*/  LOP3.LUT R23, R23, R22.reuse, RZ, 0x3c, !PT ;  /* 0x0000001617177212 */ /* 0x080fe200078e3cff */
[----:B------:R-:W-:Y:S01]  /*1a80*/  IMAD.MOV.U32 R24, RZ, RZ, R14 ;  /* 0x000000ffff187224 */ /* 0x000fe200078e000e */
[----:B------:R-:W-:Y:S01]  /*1a90*/  IADD3 R40, R41, -c[0x0][0x20], RZ ;  /* 0x8000080029287a10 */ /* 0x000fe20007ffe0ff */
[----:B------:R-:W-:Y:S01]  /*1aa0*/  IMAD.MOV.U32 R25, RZ, RZ, R0 ;  /* 0x000000ffff197224 */ /* 0x000fe200078e0000 */
[----:B------:R-:W-:Y:S01]  /*1ab0*/  LOP3.LUT R22, R23, R22, RZ, 0x3c, !PT ;  /* 0x0000001617167212 */ /* 0x000fe200078e3cff */
[----:B------:R1:W-:Y:S01]  /*1ac0*/  STL.128 [R1+0x50], R28 ;  /* 0x0000501c01007387 */ /* 0x0003e20000100c00 */
[----:B------:R-:W-:-:S02]  /*1ad0*/  IMAD.WIDE.U32 R72, R54, 0x2, R20 ;  /* 0x0000000236487825 */ /* 0x000fc400078e0014 */
[----:B------:R-:W-:Y:S01]  /*1ae0*/  LOP3.LUT R23, R23, R22, RZ, 0x3c, !PT ;  /* 0x0000001617177212 */ /* 0x000fe200078e3cff */
[----:B------:R2:W-:Y:S04]  /*1af0*/  STL.128 [R1+0x90], R24 ;  /* 0x0000901801007387 */ /* 0x0005e80000100c00 */
[----:B------:R-:W-:Y:S01]  /*1b00*/  STL.128 [R1+0x20], R20 ;  /* 0x0000201401007387 */ /* 0x000fe20000100c00 */
[----:B------:R-:W-:-:S03]  /*1b10*/  IMAD.WIDE.U32 R76, R55, 0x2, R22 ;  /* 0x00000002374c7825 */ /* 0x000fc600078e0016 */
[----:B------:R-:W-:Y:S04]  /*1b20*/  STL.128 [R1+0x40], R20 ;  /* 0x0000401401007387 */ /* 0x000fe80000100c00 */
[----:B------:R3:W-:Y:S04]  /*1b30*/  STL.64 [R40+0x18], R70 ;  /* 0x0000184628007387 */ /* 0x0007e80000100a00 */
[----:B------:R-:W-:Y:S04]  /*1b40*/  STL.64 [R40+0x10], R78 ;  /* 0x0000104e28007387 */ /* 0x000fe80000100a00 */
[----:B------:R-:W-:Y:S01]  /*1b50*/  STL [R40], R48 ;  /* 0x0000003028007387 */ /* 0x000fe20000100800 */
[----:B-1----:R-:W-:-:S04]  /*1b60*/  IMAD.WIDE.U32 R28, R54, 0x2, R28 ;  /* 0x00000002361c7825 */ /* 0x002fc800078e001c */
[----:B--2---:R-:W-:Y:S01]  /*1b70*/  IMAD.U32 R24, RZ, RZ, UR4 ;  /* 0x00000004ff187e24 */ /* 0x004fe2000f8e00ff */
[----:B------:R-:W-:Y:S01]  /*1b80*/  ULDC UR4, c[0x0][0x1c] ;  /* 0x0000070000047ab9 */ /* 0x000fe20000000800 */
[----:B------:R-:W-:Y:S01]  /*1b90*/  IMAD.U32 R25, RZ, RZ, UR5 ;  /* 0x00000005ff197e24 */ /* 0x000fe2000f8e00ff */
[----:B------:R-:W-:Y:S01]  /*1ba0*/  UIADD3.X UR5, URZ, UR4, URZ, UP0, !UPT ;  /* 0x000000043f057290 */ /* 0x000fe200087fe43f */
[----:B------:R-:W-:Y:S01]  /*1bb0*/  IMAD.WIDE.U32 R26, R57, 0x2, R44 ;  /* 0x00000002391a7825 */ /* 0x000fe200078e002c */
[----:B------:R-:W-:Y:S02]  /*1bc0*/  UIADD3 UR8, UP0, UR8, 0x18480, URZ ;  /* 0x0001848008087890 */ /* 0x000fe4000ff1e03f */
[----:B------:R1:W-:Y:S01]  /*1bd0*/  STL.64 [R40+0x8], R24 ;  /* 0x0000081828007387 */ /* 0x0003e20000100a00 */
[----:B---3--:R-:W-:Y:S01]  /*1be0*/  IMAD.WIDE.U32 R70, R58, 0x2, R30 ;  /* 0x000000023a467825 */ /* 0x008fe200078e001e */
[----:B------:R-:W-:-:S03]  /*1bf0*/  UIADD3.X UR4, URZ, UR4, URZ, UP0, !UPT ;  /* 0x000000043f047290 */ /* 0x000fc600087fe43f */
[----:B------:R-:W-:-:S04]  /*1c00*/  IMAD.WIDE.U32 R58, R58, 0x2, R44 ;  /* 0x000000023a3a7825 */ /* 0x000fc800078e002c */
[----:B------:R-:W-:-:S04]  /*1c10*/  IMAD.WIDE.U32 R44, R55, 0x2, R44 ;  /* 0x00000002372c7825 */ /* 0x000fc800078e002c */
[----:B-1----:R-:W-:Y:S01]  /*1c20*/  IMAD.WIDE.U32 R24, R57, 0x2, R30 ;  /* 0x0000000239187825 */ /* 0x002fe200078e001e */
[----:B------:R-:W-:-:S03]  /*1c30*/  MOV R31, UR5 ;  /* 0x00000005001f7c02 */ /* 0x000fc60008000f00 */
[----:B------:R-:W-:-:S04]  /*1c40*/  IMAD.WIDE.U32 R56, R55, 0x2, R20 ;  /* 0x0000000237387825 */ /* 0x000fc800078e0014 */
[----:B------:R-:W-:-:S04]  /*1c50*/  IMAD.WIDE.U32 R20, R36, 0x2, R22 ;  /* 0x0000000224147825 */ /* 0x000fc800078e0016 */
[----:B------:R-:W-:Y:S01]  /*1c60*/  IMAD.U32 R30, RZ, RZ, UR9 ;  /* 0x00000009ff1e7e24 */ /* 0x000fe2000f8e00ff */
[----:B------:R1:W-:Y:S01]  /*1c70*/  STL.64 [R40+0x20], R20 ;  /* 0x0000201428007387 */ /* 0x0003e20000100a00 */
[----:B------:R-:W-:-:S03]  /*1c80*/  IMAD.WIDE.U32 R54, R54, 0x2, R22 ;  /* 0x0000000236367825 */ /* 0x000fc600078e0016 */
[----:B------:R-:W-:Y:S01]  /*1c90*/  STL [R1+0xc8], R43 ;  /* 0x0000c82b01007387 */ /* 0x000fe20000100800 */
[----:B------:R-:W-:-:S04]  /*1ca0*/  IMAD.WIDE R22, R60, 0x4, R30 ;  /* 0x000000043c167825 */ /* 0x000fc800078e021e */
[----:B------:R-:W-:-:S04]  /*1cb0*/  IMAD.WIDE R30, R18, 0x4, R30 ;  /* 0x00000004121e7825 */ /* 0x000fc800078e021e */
[----:B-1----:R-:W-:Y:S02]  /*1cc0*/  IMAD.MOV.U32 R20, RZ, RZ, R49 ;  /* 0x000000ffff147224 */ /* 0x002fe400078e0031 */
[----:B------:R-:W-:-:S05]  /*1cd0*/  IMAD.MOV.U32 R21, RZ, RZ, R47 ;  /* 0x000000ffff157224 */ /* 0x000fca00078e002f */
[----:B------:R1:W-:Y:S04]  /*1ce0*/  STL.128 [R1+0xd0], R20 ;  /* 0x0000d01401007387 */ /* 0x0003e80000100c00 */
[----:B------:R-:W-:Y:S04]  /*1cf0*/  STL.64 [R40+0x48], R68 ;  /* 0x0000484428007387 */ /* 0x000fe80000100a00 */
[----:B------:R-:W-:Y:S04]  /*1d00*/  STL [R40+0x40], R43 ;  /* 0x0000402b28007387 */ /* 0x000fe80000100800 */
[----:B------:R-:W-:Y:S04]  /*1d10*/  STL.64 [R1+0x270], R4 ;  /* 0x0002700401007387 */ /* 0x000fe80000100a00 */
[----:B------:R2:W-:Y:S04]  /*1d20*/  STL.64 [R1+0x280], R4 ;  /* 0x0002800401007387 */ /* 0x0005e80000100a00 */
[----:B------:R-:W-:Y:S04]  /*1d30*/  STL.64 [R1+0x110], R10 ;  /* 0x0001100a01007387 */ /* 0x000fe80000100a00 */
[----:B------:R-:W-:Y:S04]  /*1d40*/  STL.64 [R1+0x120], R10 ;  /* 0x0001200a01007387 */ /* 0x000fe80000100a00 */
[----:B------:R3:W-:Y:S01]  /*1d50*/  STL.64 [R1+0x130], R10 ;  /* 0x0001300a01007387 */ /* 0x0007e20000100a00 */
[----:B-1----:R-:W-:-:S03]  /*1d60*/  IMAD.U32 R20, RZ, RZ, UR8 ;  /* 0x00000008ff147e24 */ /* 0x002fc6000f8e00ff */
[----:B------:R1:W-:Y:S01]  /*1d70*/  STL.128 [R1+0x320], R28 ;  /* 0x0003201c01007387 */ /* 0x0003e20000100c00 */
[----:B------:R-:W-:Y:S01]  /*1d80*/  IMAD.U32 R21, RZ, RZ, UR4 ;  /* 0x00000004ff157e24 */ /* 0x000fe2000f8e00ff */
[----:B------:R-:W-:Y:S01]  /*1d90*/  @P0 SHF.R.U32.HI R37, RZ, c[0x0][0x250], R37 ;  /* 0x00009400ff250a19 */ /* 0x000fe20000011625 */
[----:B------:R-:W-:Y:S01]  /*1da0*/  ULDC.64 UR4, c[0x0][0x1d8] ;  /* 0x0000760000047ab9 */ /* 0x000fe20000000a00 */
[----:B------:R-:W-:Y:S04]  /*1db0*/  STL.128 [R1+0x2c0], R24 ;  /* 0x0002c01801007387 */ /* 0x000fe80000100c00 */
[----:B------:R-:W-:Y:S01]  /*1dc0*/  STL.64 [R1+0x100], R66 ;  /* 0x0001004201007387 */ /* 0x000fe20000100a00 */
[----:B--2---:R-:W-:-:S03]  /*1dd0*/  IMAD.WIDE R4, R18, 0x4, R20 ;  /* 0x0000000412047825 */ /* 0x004fc600078e0214 */
[----:B------:R-:W-:Y:S01]  /*1de0*/  STL.64 [R1+0x278], R74 ;  /* 0x0002784a01007387 */ /* 0x000fe20000100a00 */
[----:B------:R-:W-:Y:S01]  /*1df0*/  IADD3 R18, P5, R53, 0x78, RZ ;  /* 0x0000007835127810 */ /* 0x000fe20007fbe0ff */
[----:B------:R-:W-:Y:S02]  /*1e00*/  IMAD.WIDE R20, R60, 0x4, R20 ;  /* 0x000000043c147825 */ /* 0x000fe400078e0214 */
[----:B------:R2:W-:Y:S02]  /*1e10*/  STL.64 [R1+0x330], R4 ;  /* 0x0003300401007387 */ /* 0x0005e40000100a00 */
[----:B------:R-:W-:Y:S02]  /*1e20*/  IMAD.X R22, RZ, RZ, R52, P5 ;  /* 0x000000ffff167224 */ /* 0x000fe400028e0634 */
[----:B------:R-:W-:Y:S01]  /*1e30*/  STL.64 [R1+0x288], R62 ;  /* 0x0002883e01007387 */ /* 0x000fe20000100a00 */
[----:B---3--:R-:W-:-:S03]  /*1e40*/  SEL R11, R46, 0xffffffe0, !P2 ;  /* 0xffffffe02e0b7807 */ /* 0x008fc60005000000 */
[----:B------:R-:W-:Y:S01]  /*1e50*/  STL.64 [R1+0x2a0], R70 ;  /* 0x0002a04601007387 */ /* 0x000fe20000100a00 */
[----:B------:R-:W-:Y:S01]  /*1e60*/  SEL R10, R42, 0xfffffff0, !P1 ;  /* 0xfffffff02a0a7807 */ /* 0x000fe20004800000 */
[--C-:B------:R-:W-:Y:S01]  /*1e70*/  IMAD.X R42, RZ, RZ, R52.reuse, P4 ;  /* 0x000000ffff2a7224 */ /* 0x100fe200020e0634 */
[C---:B------:R-:W-:Y:S01]  /*1e80*/  ISETP.GE.AND P2, PT, R3.reuse, c[0x0][0x16c], PT ;  /* 0x00005b0003007a0c */ /* 0x040fe20003f46270 */
[----:B------:R-:W-:Y:S01]  /*1e90*/  STL.64 [R1+0x2b0], R58 ;  /* 0x0002b03a01007387 */ /* 0x000fe20000100a00 */
[----:B------:R-:W-:Y:S02]  /*1ea0*/  ISETP.GE.AND P1, PT, R3, c[0x0][0x1fc], PT ;  /* 0x00007f0003007a0c */ /* 0x000fe40003f26270 */
[----:B-1----:R-:W-:Y:S01]  /*1eb0*/  IADD3 R28, P4, R53, 0xd8, RZ ;  /* 0x000000d8351c7810 */ /* 0x002fe20007f9e0ff */
[----:B------:R-:W-:Y:S04]  /*1ec0*/  STL.64 [R1+0x298], R10 ;  /* 0x0002980a01007387 */ /* 0x000fe80000100a00 */
[----:B------:R1:W-:Y:S01]  /*1ed0*/  STL.64 [R1+0x2a8], R10 ;  /* 0x0002a80a01007387 */ /* 0x0003e20000100a00 */
[----:B------:R-:W-:-:S03]  /*1ee0*/  IMAD.X R29, RZ, RZ, R52, P4 ;  /* 0x000000ffff1d7224 */ /* 0x000fc600020e0634 */
[----:B------:R-:W-:Y:S01]  /*1ef0*/  STL.64 [R1+0x260], R76 ;  /* 0x0002604c01007387 */ /* 0x000fe20000100a00 */
[----:B--2---:R-:W-:-:S03]  /*1f00*/  SEL R5, RZ, 0x1, P2 ;  /* 0x00000001ff057807 */ /* 0x004fc60001000000 */
[----:B------:R-:W-:Y:S01]  /*1f10*/  STL.64 [R1+0x2e0], R54 ;  /* 0x0002e03601007387 */ /* 0x000fe20000100a00 */
[----:B------:R-:W-:-:S03]  /*1f20*/  SEL R4, RZ, 0x1, P1 ;  /* 0x00000001ff047807 */ /* 0x000fc60000800000 */
[----:B------:R-:W-:Y:S04]  /*1f30*/  STL.64 [R1+0x250], R56 ;  /* 0x0002503801007387 */ /* 0x000fe80000100a00 */
[----:B------:R-:W-:Y:S04]  /*1f40*/  STL.64 [R1+0x2f0], R72 ;  /* 0x0002f04801007387 */ /* 0x000fe80000100a00 */
[----:B------:R2:W-:Y:S04]  /*1f50*/  STL.64 [R1+0xf0], R20 ;  /* 0x0000f01401007387 */ /* 0x0005e80000100a00 */
[----:B------:R-:W-:Y:S01]  /*1f60*/  STL.64 [R1+0x308], R44 ;  /* 0x0003082c01007387 */ /* 0x000fe20000100a00 */
[----:B-1----:R-:W-:-:S03]  /*1f70*/  IADD3 R11, P6, R53, 0x341, RZ ;  /* 0x00000341350b7810 */ /* 0x002fc60007fde0ff */
[----:B------:R-:W-:Y:S01]  /*1f80*/  STL [R1+0x118], R19 ;  /* 0x0001181301007387 */ /* 0x000fe20000100800 */
[----:B------:R-:W-:-:S03]  /*1f90*/  IADD3 R10, P1, R53, 0xc8, RZ ;  /* 0x000000c8350a7810 */ /* 0x000fc60007f3e0ff */
[----:B------:R-:W-:Y:S04]  /*1fa0*/  STL [R1+0x128], R19 ;  /* 0x0001281301007387 */ /* 0x000fe80000100800 */
[----:B------:R1:W-:Y:S04]  /*1fb0*/  STL [R1+0x138], R19 ;  /* 0x0001381301007387 */ /* 0x0003e80000100800 */
[----:B------:R-:W-:Y:S04]  /*1fc0*/  STL.64 [R1+0x248], R6 ;  /* 0x0002480601007387 */ /* 0x000fe80000100a00 */
[----:B------:R-:W-:Y:S01]  /*1fd0*/  STL.64 [R1+0x258], R6 ;  /* 0x0002580601007387 */ /* 0x000fe20000100a00 */
[----:B--2---:R-:W-:-:S03]  /*1fe0*/  IADD3 R21, P2, R53, 0x98, RZ ;  /* 0x0000009835157810 */ /* 0x004fc60007f5e0ff */
[----:B------:R2:W-:Y:S04]  /*1ff0*/  STL.64 [R1+0x300], R6 ;  /* 0x0003000601007387 */ /* 0x0005e80000100a00 */
[----:B------:R-:W-:Y:S01]  /*2000*/  STL [R1+0x2d8], R7 ;  /* 0x0002d80701007387 */ /* 0x000fe20000100800 */
[----:B------:R-:W-:-:S03]  /*2010*/  IMAD.X R20, RZ, RZ, R52, P2 ;  /* 0x000000ffff147224 */ /* 0x000fc600010e0634 */
[----:B------:R-:W-:Y:S04]  /*2020*/  STL [R1+0x2e8], R7 ;  /* 0x0002e80701007387 */ /* 0x000fe80000100800 */
[----:B------:R3:W-:Y:S01]  /*2030*/  STL [R1+0x318], R7 ;  /* 0x0003180701007387 */ /* 0x0007e20000100800 */
[----:B-1----:R-:W-:-:S03]  /*2040*/  IMAD.X R19, RZ, RZ, R52, P6 ;  /* 0x000000ffff137224 */ /* 0x002fc600030e0634 */
[----:B------:R1:W-:Y:S04]  /*2050*/  STL [R1+0xf8], R13 ;  /* 0x0000f80d01007387 */ /* 0x0003e80000100800 */
[----:B------:R-:W-:Y:S04]  /*2060*/  STL.U8 [R1+0x108], RZ ;  /* 0x000108ff01007387 */ /* 0x000fe80000100000 */
[----:B------:R-:W-:Y:S01]  /*2070*/  STL.U8 [R1+0x109], RZ ;  /* 0x000109ff01007387 */ /* 0x000fe20000100000 */
[----:B--2---:R-:W-:-:S03]  /*2080*/  IMAD.MOV.U32 R6, RZ, RZ, c[0x0][0x2ac] ;  /* 0x0000ab00ff067624 */ /* 0x004fc600078e00ff */
[----:B------:R-:W-:Y:S04]  /*2090*/  STL.U8 [R1+0x10a], RZ ;  /* 0x00010aff01007387 */ /* 0x000fe80000100000 */
[----:B------:R-:W-:Y:S04]  /*20a0*/  STL.U8 [R1+0x10c], RZ ;  /* 0x00010cff01007387 */ /* 0x000fe80000100000 */
[----:B------:R-:W-:Y:S01]  /*20b0*/  STL.U8 [R1+0x11c], RZ ;  /* 0x00011cff01007387 */ /* 0x000fe20000100000 */
[----:B---3--:R-:W-:-:S03]  /*20c0*/  IMAD.MOV.U32 R7, RZ, RZ, c[0x0][0x2b0] ;  /* 0x0000ac00ff077624 */ /* 0x008fc600078e00ff */
[----:B------:R-:W-:Y:S01]  /*20d0*/  STL.U8 [R1+0x12c], RZ ;  /* 0x00012cff01007387 */ /* 0x000fe20000100000 */
[----:B-1----:R-:W-:-:S03]  /*20e0*/  IMAD.X R13, RZ, RZ, R52, P1 ;  /* 0x000000ffff0d7224 */ /* 0x002fc600008e0634 */
        /* <DEDUP_REMOVED lines=34> */
[----:B------:R-:W-:Y:S04]  /*2310*/  STL [R1+0x430], R38 ;  /* 0x0004302601007387 */ /* 0x000fe80000100800 */
[----:B------:R-:W3:Y:S01]  /*2320*/  LDL.128 R56, [R1+0xd0] ;  /* 0x0000d00001387983 */ /* 0x000ee20000100c00 */
        /* <DEDUP_REMOVED lines=21> */
[----:B------:R-:W-:Y:S01]  /*2480*/  IMAD.MOV.U32 R7, RZ, RZ, R13 ;  /* 0x000000ffff077224 */ /* 0x000fe200078e000d */
[----:B------:R-:W-:Y:S01]  /*2490*/  MOV R13, c[0x0][0x24c] ;  /* 0x00009300000d7a02 */ /* 0x000fe20000000f00 */
[----:B------:R-:W-:Y:S01]  /*24a0*/  IMAD.X R19, RZ, RZ, R52, P2 ;  /* 0x000000ffff137224 */ /* 0x000fe200010e0634 */
[----:B------:R-:W-:Y:S01]  /*24b0*/  IADD3 R23, P2, R53, 0x70, RZ ;  /* 0x0000007035177810 */ /* 0x000fe20007f5e0ff */
[----:B------:R-:W-:Y:S01]  /*24c0*/  IMAD.MOV.U32 R10, RZ, RZ, c[0x0][0x2a0] ;  /* 0x0000a800ff0a7624 */ /* 0x000fe200078e00ff */
[----:B------:R1:W-:Y:S01]  /*24d0*/  STL.128 [R1+0x3b0], R4 ;  /* 0x0003b00401007387 */ /* 0x0003e20000100c00 */
[----:B------:R-:W-:-:S02]  /*24e0*/  IMAD.MOV.U32 R25, RZ, RZ, R19 ;  /* 0x000000ffff197224 */ /* 0x000fc400078e0013 */
[----:B------:R-:W-:Y:S01]  /*24f0*/  IMAD.X R22, RZ, RZ, R52, P2 ;  /* 0x000000ffff167224 */ /* 0x000fe200010e0634 */
[----:B------:R-:W-:Y:S04]  /*2500*/  STL.64 [R1+0x370], R12 ;  /* 0x0003700c01007387 */ /* 0x000fe80000100a00 */
[----:B------:R2:W-:Y:S01]  /*2510*/  STL.128 [R1+0x3f0], R24 ;  /* 0x0003f01801007387 */ /* 0x0005e20000100c00 */
[----:B------:R-:W-:-:S03]  /*2520*/  LOP3.LUT R23, R23, R22, RZ, 0x3c, !PT ;  /* 0x0000001617177212 */ /* 0x000fc600078e3cff */
[----:B------:R-:W-:Y:S01]  /*2530*/  STL.128 [R1+0x390], R16 ;  /* 0x0003901001007387 */ /* 0x000fe20000100c00 */
        /* <DEDUP_REMOVED lines=13> */
[----:B----4-:R-:W-:-:S05]  /*2610*/  IADD3 R20, P2, R53, 0xe0, RZ ;  /* 0x000000e035147810 */ /* 0x010fca0007f5e0ff */
        /* <DEDUP_REMOVED lines=9> */
[----:B------:R-:W4:Y:S04]  /*26b0*/  LDL.U8 R10, [R1+0x341] ;  /* 0x00034100010a7983 */ /* 0x000f280000100000 */
        /* <DEDUP_REMOVED lines=10> */
[----:B------:R-:W2:Y:S04]  /*2760*/  LDL.U8 R5, [R1+0x341] ;  /* 0x0003410001057983 */ /* 0x000ea80000100000 */
[----:B------:R1:W-:Y:S04]  /*2770*/  STL [R1+0x378], R4 ;  /* 0x0003780401007387 */ /* 0x0003e80000100800 */
[----:B------:R-:W2:Y:S01]  /*2780*/  LDL R40, [R40+0x2a4] ;  /* 0x0002a40028287983 */ /* 0x000ea20000100800 */
[----:B------:R-:W-:-:S05]  /*2790*/  @!P0 IMAD.MOV.U32 R37, RZ, RZ, R33 ;  /* 0x000000ffff258224 */ /* 0x000fca00078e0021 */
[----:B------:R-:W-:Y:S01]  /*27a0*/  SHF.R.S32.HI R13, RZ, 0x1f, R37 ;  /* 0x0000001fff0d7819 */ /* 0x000fe20000011425 */
[----:B------:R-:W-:-:S04]  /*27b0*/  IMAD.WIDE.U32 R28, R37, c[0x0][0x1e0], R50 ;  /* 0x00007800251c7a25 */ /* 0x000fc800078e0032 */
[----:B------:R-:W-:Y:S01]  /*27c0*/  IMAD R12, R13, c[0x0][0x1e0], RZ ;  /* 0x000078000d0c7a24 */ /* 0x000fe200078e02ff */
[----:B------:R-:W-:-:S03]  /*27d0*/  SEL R32, R32, RZ, !P3 ;  /* 0x000000ff20207207 */ /* 0x000fc60005800000 */
[----:B------:R-:W-:Y:S01]  /*27e0*/  IMAD R12, R37, c[0x0][0x1e4], R12 ;  /* 0x00007900250c7a24 */ /* 0x000fe200078e020c */
[----:B------:R-:W-:Y:S02]  /*27f0*/  IADD3 R24, P0, R2, R39, RZ ;  /* 0x0000002702187210 */ /* 0x000fe40007f1e0ff */
[----:B-----5:R-:W-:Y:S01]  /*2800*/  SEL R22, R64, RZ, !P3 ;  /* 0x000000ff40167207 */ /* 0x020fe20005800000 */
[----:B------:R-:W-:Y:S01]  /*2810*/  IMAD.IADD R29, R29, 0x1, R12 ;  /* 0x000000011d1d7824 */ /* 0x000fe200078e020c */
[----:B------:R-:W-:Y:S01]  /*2820*/  LEA.HI.X.SX32 R25, R39, R15, 0x1, P0 ;  /* 0x0000000f27197211 */ /* 0x000fe200000f0eff */
[----:B------:R-:W-:Y:S02]  /*2830*/  IMAD R12, R32, c[0x0][0x1e8], RZ ;  /* 0x00007a00200c7a24 */ /* 0x000fe400078e02ff */
[----:B------:R-:W-:-:S04]  /*2840*/  IMAD.WIDE.U32 R28, R22, c[0x0][0x1e8], R28 ;  /* 0x00007a00161c7a25 */ /* 0x000fc800078e001c */
[----:B------:R-:W-:Y:S02]  /*2850*/  IMAD R12, R22, c[0x0][0x1ec], R12 ;  /* 0x00007b00160c7a24 */ /* 0x000fe400078e020c */
[C---:B------:R-:W-:Y:S02]  /*2860*/  IMAD R9, R34.reuse, -0x80, R9 ;  /* 0xffffff8022097824 */ /* 0x040fe400078e0209 */
[----:B------:R-:W-:-:S04]  /*2870*/  IMAD.WIDE R24, R34, 0x80, R24 ;  /* 0x0000008022187825 */ /* 0x000fc800078e0218 */
[----:B------:R-:W-:Y:S02]  /*2880*/  IMAD.IADD R29, R29, 0x1, R12 ;  /* 0x000000011d1d7824 */ /* 0x000fe400078e020c */
[----:B------:R-:W-:Y:S02]  /*2890*/  IMAD.IADD R12, R9, 0x1, -R2 ;  /* 0x00000001090c7824 */ /* 0x000fe400078e0a02 */
[----:B------:R-:W-:Y:S02]  /*28a0*/  IMAD R9, R25, c[0x0][0x1d8], RZ ;  /* 0x0000760019097a24 */ /* 0x000fe400078e02ff */
[----:B------:R-:W-:Y:S01]  /*28b0*/  IMAD.WIDE.U32 R48, R24, c[0x0][0x1d8], R28 ;  /* 0x0000760018307a25 */ /* 0x000fe200078e001c */
[----:B------:R-:W-:-:S03]  /*28c0*/  ISETP.GE.AND P1, PT, R12, 0x1, PT ;  /* 0x000000010c00780c */ /* 0x000fc60003f26270 */
[----:B------:R-:W-:Y:S01]  /*28d0*/  IMAD R9, R24, c[0x0][0x1dc], R9 ;  /* 0x0000770018097a24 */ /* 0x000fe200078e0209 */
[----:B------:R-:W-:Y:S01]  /*28e0*/  USHF.L.U32 UR9, UR4, 0x6, URZ ;  /* 0x0000000604097899 */ /* 0x000fe2000800063f */
[----:B------:R-:W-:Y:S02]  /*28f0*/  ISETP.GE.OR P3, PT, R3, c[0x0][0x1cc], !P1 ;  /* 0x0000730003007a0c */ /* 0x000fe40004f66670 */
[----:B------:R-:W-:Y:S01]  /*2900*/  IMAD.IADD R9, R49, 0x1, R9 ;  /* 0x0000000131097824 */ /* 0x000fe200078e0209 */
[----:B------:R-:W-:Y:S01]  /*2910*/  LEA R28, P0, R48, c[0x0][0x1c0], 0x1 ;  /* 0x00007000301c7a11 */ /* 0x000fe200078008ff */
[----:B------:R-:W-:Y:S01]  /*2920*/  IMAD R13, R13, c[0x0][0x1b0], RZ ;  /* 0x00006c000d0d7a24 */ /* 0x000fe200078e02ff */
[----:B--2---:R-:W-:-:S13]  /*2930*/  ISETP.GT.AND P2, PT, R40, 0x7f, PT ;  /* 0x0000007f2800780c */ /* 0x004fda0003f44270 */
[----:B-1----:R-:W2:Y:S04]  /*2940*/  @!P2 LDL.U8 R4, [R1+0x71] ;  /* 0x000071000104a983 */ /* 0x002ea80000100000 */
[----:B------:R-:W5:Y:S04]  /*2950*/  @!P2 LDL.128 R44, [R1+0x3e0] ;  /* 0x0003e000012ca983 */ /* 0x000f680000100c00 */
[----:B------:R-:W5:Y:S04]  /*2960*/  @!P2 LDL.64 R6, [R1+0x408] ;  /* 0x000408000106a983 */ /* 0x000f680000100a00 */
[----:B------:R-:W5:Y:S04]  /*2970*/  @!P2 LDL.64 R18, [R1+0x3f0] ;  /* 0x0003f0000112a983 */ /* 0x000f680000100a00 */
[----:B------:R-:W5:Y:S01]  /*2980*/  @!P2 LDL.64 R26, [R1+0x3d8] ;  /* 0x0003d800011aa983 */ /* 0x000f620000100a00 */
[----:B------:R-:W-:Y:S01]  /*2990*/  UMOV UR8, 0x6 ;  /* 0x0000000600087882 */ /* 0x000fe20000000000 */
[----:B------:R-:W-:Y:S01]  /*29a0*/  ISETP.GE.AND P6, PT, R12, 0x21, PT ;  /* 0x000000210c00780c */ /* 0x000fe20003fc6270 */
[----:B------:R-:W-:Y:S01]  /*29b0*/  USHF.L.U64.HI UR5, UR4, UR8, UR5 ;  /* 0x0000000804057299 */ /* 0x000fe20008010205 */
[----:B------:R-:W-:Y:S01]  /*29c0*/  LEA.HI.X R29, R48, c[0x0][0x1c4], R9, 0x1, P0 ;  /* 0x00007100301d7a11 */ /* 0x000fe200000f0c09 */
[C---:B------:R-:W-:Y:S01]  /*29d0*/  IMAD.WIDE.U32 R34, R37.reuse, c[0x0][0x1b0], R50 ;  /* 0x00006c0025227a25 */ /* 0x040fe200078e0032 */
[----:B------:R-:W-:Y:S01]  /*29e0*/  IADD3 R48, P0, R28, UR9, RZ ;  /* 0x000000091c307c10 */ /* 0x000fe2000ff1e0ff */
[----:B------:R-:W5:Y:S01]  /*29f0*/  @!P2 LDL.64 R30, [R1+0x420] ;  /* 0x00042000011ea983 */ /* 0x000f620000100a00 */
[----:B------:R-:W-:Y:S01]  /*2a00*/  ISETP.GE.AND P5, PT, R12, 0x41, PT ;  /* 0x000000410c00780c */ /* 0x000fe20003fa6270 */
[----:B------:R-:W-:Y:S01]  /*2a10*/  IMAD R13, R37, c[0x0][0x1b4], R13 ;  /* 0x00006d00250d7a24 */ /* 0x000fe200078e020d */
[----:B------:R-:W-:Y:S01]  /*2a20*/  ISETP.GE.OR P4, PT, R3, c[0x0][0x1cc], !P6 ;  /* 0x0000730003007a0c */ /* 0x000fe20007786670 */
[----:B------:R-:W-:Y:S01]  /*2a30*/  IMAD.SHL.U32 R36, R36, 0x2, RZ ;  /* 0x0000000224247824 */ /* 0x000fe200078e00ff */
[----:B------:R-:W-:Y:S01]  /*2a40*/  IADD3.X R49, R29, UR5, RZ, P0, !PT ;  /* 0x000000051d317c10 */ /* 0x000fe200087fe4ff */
[----:B------:R-:W-:Y:S01]  /*2a50*/  IMAD.IADD R35, R35, 0x1, R13 ;  /* 0x0000000123237824 */ /* 0x000fe200078e020d */
[C---:B------:R-:W-:Y:S01]  /*2a60*/  ISETP.GE.OR P0, PT, R3.reuse, c[0x0][0x1cc], !P5 ;  /* 0x0000730003007a0c */ /* 0x040fe20006f06670 */
[----:B------:R-:W-:Y:S01]  /*2a70*/  IMAD R32, R32, c[0x0][0x1b8], RZ ;  /* 0x00006e0020207a24 */ /* 0x000fe200078e02ff */
[----:B------:R-:W-:Y:S01]  /*2a80*/  @!PT LDS RZ, [RZ] ;  /* 0x00000000fffff984 */ /* 0x000fe20000000800 */
[----:B------:R-:W-:Y:S01]  /*2a90*/  @!PT LDS RZ, [RZ] ;  /* 0x00000000fffff984 */ /* 0x000fe20000000800 */
[----:B------:R-:W-:Y:S01]  /*2aa0*/  @!PT LDS RZ, [RZ] ;  /* 0x00000000fffff984 */ /* 0x000fe20000000800 */
[----:B------:R1:W-:Y:S01]  /*2ab0*/  LDGSTS.E.BYPASS.LTC128B.128 [R36+0x4080], [R28.64], !P3 ;  /* 0x040800001c247fae */ /* 0x0003e2000d901d46 */
[----:B------:R-:W-:Y:S01]  /*2ac0*/  IMAD.WIDE.U32 R34, R22, c[0x0][0x1b8], R34 ;  /* 0x00006e0016227a25 */ /* 0x000fe200078e0022 */
[----:B------:R-:W-:-:S02]  /*2ad0*/  ISETP.GE.OR P1, PT, R3, c[0x0][0x19c], !P1 ;  /* 0x0000670003007a0c */ /* 0x000fc40004f26670 */
[----:B------:R-:W-:Y:S01]  /*2ae0*/  LOP3.LUT R11, R11, 0x1, RZ, 0xc0, !PT ;  /* 0x000000010b0b7812 */ /* 0x000fe200078ec0ff */
[----:B------:R-:W-:Y:S01]  /*2af0*/  IMAD R32, R22, c[0x0][0x1bc], R32 ;  /* 0x00006f0016207a24 */ /* 0x000fe200078e0220 */
[----:B------:R-:W-:Y:S01]  /*2b00*/  IADD3 R22, P3, R48, UR9, RZ ;  /* 0x0000000930167c10 */ /* 0x000fe2000ff7e0ff */
[----:B------:R-:W-:Y:S01]  /*2b10*/  IMAD R9, R25, c[0x0][0x1a8], RZ ;  /* 0x00006a0019097a24 */ /* 0x000fe200078e02ff */
[----:B------:R2:W-:Y:S02]  /*2b20*/  LDGSTS.E.BYPASS.LTC128B.128 [R36+0x5080], [R48.64], !P4 ;  /* 0x0508000030247fae */ /* 0x0005e4000e101d46 */
[----:B------:R-:W-:Y:S01]  /*2b30*/  IADD3.X R23, R49, UR5, RZ, P3, !PT ;  /* 0x0000000531177c10 */ /* 0x000fe20009ffe4ff */
[----:B------:R-:W-:Y:S01]  /*2b40*/  IMAD R9, R24, c[0x0][0x1ac], R9 ;  /* 0x00006b0018097a24 */ /* 0x000fe200078e0209 */
[----:B------:R-:W-:Y:S01]  /*2b50*/  ISETP.GE.AND P4, PT, R12, 0x61, PT ;  /* 0x000000610c00780c */ /* 0x000fe20003f86270 */
[----:B------:R-:W5:Y:S04]  /*2b60*/  @!P2 LDL.64 R20, [R1+0x410] ;  /* 0x000410000114a983 */ /* 0x000f680000100a00 */
[----:B------:R3:W-:Y:S01]  /*2b70*/  LDGSTS.E.BYPASS.LTC128B.128 [R36+0x6080], [R22.64], !P0 ;  /* 0x0608000016247fae */ /* 0x0007e2000c101d46 */
[----:B------:R-:W-:Y:S01]  /*2b80*/  ISETP.GE.OR P3, PT, R3, c[0x0][0x1cc], !P4 ;  /* 0x0000730003007a0c */ /* 0x000fe20006766670 */
[----:B-1----:R-:W-:-:S02]  /*2b90*/  IMAD.IADD R29, R35, 0x1, R32 ;  /* 0x00000001231d7824 */ /* 0x002fc400078e0220 */
[----:B------:R-:W-:-:S04]  /*2ba0*/  IMAD.MOV.U32 R28, RZ, RZ, R34 ;  /* 0x000000ffff1c7224 */ /* 0x000fc800078e0022 */
[----:B------:R-:W-:Y:S01]  /*2bb0*/  IMAD.WIDE.U32 R28, R24, c[0x0][0x1a8], R28 ;  /* 0x00006a00181c7a25 */ /* 0x000fe200078e001c */
[----:B------:R-:W-:-:S04]  /*2bc0*/  IADD3 R24, P0, R22, UR9, RZ ;  /* 0x0000000916187c10 */ /* 0x000fc8000ff1e0ff */
[----:B------:R-:W-:Y:S01]  /*2bd0*/  IADD3.X R25, R23, UR5, RZ, P0, !PT ;  /* 0x0000000517197c10 */ /* 0x000fe200087fe4ff */
[----:B------:R-:W-:Y:S01]  /*2be0*/  ULDC.64 UR4, c[0x0][0x1a8] ;  /* 0x00006a0000047ab9 */ /* 0x000fe20000000a00 */
[----:B------:R-:W-:Y:S01]  /*2bf0*/  IMAD.IADD R9, R29, 0x1, R9 ;  /* 0x000000011d097824 */ /* 0x000fe200078e0209 */
[----:B------:R-:W-:Y:S01]  /*2c00*/  USHF.L.U32 UR9, UR4, 0x6, URZ ;  /* 0x0000000604097899 */ /* 0x000fe2000800063f */
[----:B---3--:R-:W-:Y:S01]  /*2c10*/  LEA R22, P0, R28, c[0x0][0x190], 0x1 ;  /* 0x000064001c167a11 */ /* 0x008fe200078008ff */
[----:B------:R-:W-:Y:S01]  /*2c20*/  USHF.L.U64.HI UR5, UR4, UR8, UR5 ;  /* 0x0000000804057299 */ /* 0x000fe20008010205 */
[----:B------:R-:W-:Y:S01]  /*2c30*/  ISETP.GE.OR P6, PT, R3, c[0x0][0x19c], !P6 ;  /* 0x0000670003007a0c */ /* 0x000fe200077c6670 */
[----:B------:R-:W-:Y:S01]  /*2c40*/  IMAD.SHL.U32 R12, R38, 0x80, RZ ;  /* 0x00000080260c7824 */ /* 0x000fe200078e00ff */
[----:B------:R-:W-:Y:S01]  /*2c50*/  LEA.HI.X R23, R28, c[0x0][0x194], R9, 0x1, P0 ;  /* 0x000065001c177a11 */ /* 0x000fe200000f0c09 */
[----:B------:R1:W-:Y:S01]  /*2c60*/  LDGSTS.E.BYPASS.LTC128B.128 [R36+0x7080], [R24.64], !P3 ;  /* 0x0708000018247fae */ /* 0x0003e2000d901d46 */
[----:B------:R-:W-:-:S02]  /*2c70*/  IADD3 R28, P0, R22, UR9, RZ ;  /* 0x00000009161c7c10 */ /* 0x000fc4000ff1e0ff */
[----:B------:R-:W-:Y:S01]  /*2c80*/  ISETP.GE.OR P5, PT, R3, c[0x0][0x19c], !P5 ;  /* 0x0000670003007a0c */ /* 0x000fe20006fa6670 */
[----:B------:R3:W-:Y:S01]  /*2c90*/  LDGSTS.E.BYPASS.LTC128B.128 [R36+0x80], [R22.64], !P1 ;  /* 0x0008000016247fae */ /* 0x0007e2000c901d46 */
[----:B------:R-:W-:Y:S02]  /*2ca0*/  IADD3.X R29, R23, UR5, RZ, P0, !PT ;  /* 0x00000005171d7c10 */ /* 0x000fe400087fe4ff */
[----:B------:R-:W-:Y:S01]  /*2cb0*/  IADD3 R2, -R2, R8, -R12 ;  /* 0x0000000802027210 */ /* 0x000fe20007ffe90c */
[----:B------:R-:W-:Y:S01]  /*2cc0*/  IMAD R8, R38, UR14, RZ ;  /* 0x0000000e26087c24 */ /* 0x000fe2000f8e02ff */
[----:B------:R-:W-:Y:S01]  /*2cd0*/  SHF.R.S32.HI R9, RZ, 0x1f, R38 ;  /* 0x0000001fff097819 */ /* 0x000fe20000011426 */
[----:B------:R2:W-:Y:S01]  /*2ce0*/  LDGSTS.E.BYPASS.LTC128B.128 [R36+0x1080], [R28.64], !P6 ;  /* 0x010800001c247fae */ /* 0x0005e2000f101d46 */
[C---:B------:R-:W-:Y:S02]  /*2cf0*/  ISETP.GE.OR P4, PT, R3.reuse, c[0x0][0x19c], !P4 ;  /* 0x0000670003007a0c */ /* 0x040fe40006786670 */
[----:B------:R-:W-:Y:S01]  /*2d00*/  ISETP.GE.AND P3, PT, R3, c[0x0][0x16c], PT ;  /* 0x00005b0003007a0c */ /* 0x000fe20003f66270 */
[----:B------:R-:W-:Y:S01]  /*2d10*/  IMAD R8, R9, UR16, R8 ;  /* 0x0000001009087c24 */ /* 0x000fe2000f8e0208 */
[----:B------:R-:W-:Y:S01]  /*2d20*/  ULDC UR4, c[0x0][0x17c] ;  /* 0x00005f0000047ab9 */ /* 0x000fe20000000800 */
[----:B----4-:R-:W-:Y:S01]  /*2d30*/  LOP3.LUT R10, R10, 0x1, RZ, 0xc0, !PT ;  /* 0x000000010a0a7812 */ /* 0x010fe200078ec0ff */
[----:B------:R-:W-:Y:S01]  /*2d40*/  USHF.L.U64.HI UR4, UR10, UR8, UR4 ;  /* 0x000000080a047299 */ /* 0x000fe20008010204 */
[----:B---3--:R-:W-:Y:S01]  /*2d50*/  IADD3 R22, P1, R28, UR9, RZ ;  /* 0x000000091c167c10 */ /* 0x008fe2000ff3e0ff */
[----:B-1----:R-:W-:-:S03]  /*2d60*/  IMAD.WIDE.U32 R24, R38, UR16, RZ ;  /* 0x0000001026187c25 */ /* 0x002fc6000f8e00ff */
[----:B------:R-:W-:Y:S02]  /*2d70*/  IADD3.X R23, R29, UR5, RZ, P1, !PT ;  /* 0x000000051d177c10 */ /* 0x000fe40008ffe4ff */
[----:B------:R-:W-:Y:S01]  /*2d80*/  IADD3 R32, P1, R22, UR9, RZ ;  /* 0x0000000916207c10 */ /* 0x000fe2000ff3e0ff */
[----:B------:R-:W-:Y:S02]  /*2d90*/  IMAD.IADD R8, R25, 0x1, R8 ;  /* 0x0000000119087824 */ /* 0x000fe400078e0208 */
[----:B------:R1:W-:Y:S01]  /*2da0*/  LDGSTS.E.BYPASS.LTC128B.128 [R36+0x2080], [R22.64], !P5 ;  /* 0x0208000016247fae */ /* 0x0003e2000e901d46 */
[----:B------:R-:W-:Y:S01]  /*2db0*/  IADD3.X R33, R23, UR5, RZ, P1, !PT ;  /* 0x0000000517217c10 */ /* 0x000fe20008ffe4ff */
[----:B------:R-:W-:Y:S01]  /*2dc0*/  USHF.L.U32 UR5, UR10, 0x6, URZ ;  /* 0x000000060a057899 */ /* 0x000fe2000800063f */
[----:B------:R-:W-:Y:S02]  /*2dd0*/  ISETP.LT.OR P5, PT, R2, 0x1, P3 ;  /* 0x000000010200780c */ /* 0x000fe40001fa1670 */
[----:B------:R-:W-:Y:S01]  /*2de0*/  LEA R14, P0, R24, R14, 0x1 ;  /* 0x0000000e180e7211 */ /* 0x000fe200078008ff */
[----:B------:R3:W-:Y:S01]  /*2df0*/  LDGSTS.E.BYPASS.LTC128B.128 [R36+0x3080], [R32.64], !P4 ;  /* 0x0308000020247fae */ /* 0x0007e2000e101d46 */
[----:B------:R-:W-:-:S02]  /*2e00*/  LOP3.LUT R5, R5, 0x1, RZ, 0xc0, !PT ;  /* 0x0000000105057812 */ /* 0x000fc400078ec0ff */
[----:B------:R-:W-:Y:S01]  /*2e10*/  LEA.HI.X R15, R24, R0, R8, 0x1, P0 ;  /* 0x00000000180f7211 */ /* 0x000fe200000f0c08 */
[----:B------:R-:W0:Y:S01]  /*2e20*/  LDGDEPBAR ;  /* 0x00000000000079af */ /* 0x000e220000000000 */
[----:B------:R-:W-:Y:S02]  /*2e30*/  ISETP.NE.U32.AND P1, PT, R11, 0x1, PT ;  /* 0x000000010b00780c */ /* 0x000fe40003f25070 */
[----:B------:R-:W-:Y:S02]  /*2e40*/  ISETP.NE.U32.AND P4, PT, R10, 0x1, PT ;  /* 0x000000010a00780c */ /* 0x000fe40003f85070 */
[----:B------:R-:W-:Y:S01]  /*2e50*/  ISETP.NE.U32.AND P3, PT, R5, 0x1, PT ;  /* 0x000000010500780c */ /* 0x000fe20003f65070 */
[----:B------:R4:W-:Y:S01]  /*2e60*/  LDGSTS.E.BYPASS.LTC128B.128 [R36+0x8080], [R14.64], !P5 ;  /* 0x080800000e247fae */ /* 0x0009e2000e901d46 */
[C---:B------:R-:W-:Y:S02]  /*2e70*/  ISETP.LT.OR P1, PT, R2.reuse, 0x21, P1 ;  /* 0x000000210200780c */ /* 0x040fe40000f21670 */
[----:B------:R-:W-:-:S02]  /*2e80*/  ISETP.LT.OR P4, PT, R2, 0x41, P4 ;  /* 0x000000410200780c */ /* 0x000fc40002781670 */
[----:B------:R-:W-:Y:S02]  /*2e90*/  ISETP.LT.OR P3, PT, R2, 0x61, P3 ;  /* 0x000000610200780c */ /* 0x000fe40001f61670 */
[----:B-1----:R-:W-:-:S04]  /*2ea0*/  IADD3 R22, P0, R14, UR5, RZ ;  /* 0x000000050e167c10 */ /* 0x002fc8000ff1e0ff */
[----:B------:R-:W-:Y:S02]  /*2eb0*/  IADD3.X R23, R15, UR4, RZ, P0, !PT ;  /* 0x000000040f177c10 */ /* 0x000fe400087fe4ff */
[----:B------:R-:W-:Y:S01]  /*2ec0*/  IADD3 R10, P0, R22, UR5, RZ ;  /* 0x00000005160a7c10 */ /* 0x000fe2000ff1e0ff */
[----:B------:R-:W-:Y:S01]  /*2ed0*/  IMAD.WIDE R56, R12, 0x4, R56 ;  /* 0x000000040c387825 */ /* 0x000fe200078e0238 */
[----:B------:R-:W-:Y:S01]  /*2ee0*/  @!P2 IADD3 R58, R58, -c[0x0][0x18], RZ ;  /* 0x800006003a3aaa10 */ /* 0x000fe20007ffe0ff */
[----:B------:R3:W-:Y:S01]  /*2ef0*/  LDGSTS.E.BYPASS.LTC128B.128 [R36+0x9080], [R22.64], !P1 ;  /* 0x0908000016247fae */ /* 0x0007e2000c901d46 */
[----:B------:R-:W-:Y:S02]  /*2f00*/  IADD3.X R11, R23, UR4, RZ, P0, !PT ;  /* 0x00000004170b7c10 */ /* 0x000fe400087fe4ff */
[----:B------:R-:W-:-:S03]  /*2f10*/  IADD3 R2, P0, R10, UR5, RZ ;  /* 0x000000050a027c10 */ /* 0x000fc6000ff1e0ff */
[----:B------:R1:W-:Y:S01]  /*2f20*/  LDGSTS.E.BYPASS.LTC128B.128 [R36+0xa080], [R10.64], !P4 ;  /* 0x0a0800000a247fae */ /* 0x0003e2000e101d46 */
[----:B------:R-:W-:-:S05]  /*2f30*/  IADD3.X R3, R11, UR4, RZ, P0, !PT ;  /* 0x000000040b037c10 */ /* 0x000fca00087fe4ff */
[----:B------:R1:W-:Y:S02]  /*2f40*/  LDGSTS.E.BYPASS.LTC128B.128 [R36+0xb080], [R2.64], !P3 ;  /* 0x0b08000002247fae */ /* 0x0003e4000d901d46 */
[----:B-1----:R-:W-:Y:S02]  /*2f50*/  IMAD.MOV.U32 R2, RZ, RZ, R38 ;  /* 0x000000ffff027224 */ /* 0x002fe400078e0026 */
[----:B------:R-:W3:Y:S01]  /*2f60*/  @!P2 LDL R38, [R1+0x430] ;  /* 0x000430000126a983 */ /* 0x000ee20000100800 */
[----:B------:R-:W-:Y:S01]  /*2f70*/  IMAD.MOV.U32 R3, RZ, RZ, R9 ;  /* 0x000000ffff037224 */ /* 0x000fe200078e0009 */
[----:B--2---:R-:W-:Y:S01]  /*2f80*/  @!P2 ISETP.NE.AND P5, PT, R4, RZ, PT ;  /* 0x000000ff0400a20c */ /* 0x004fe20003fa5270 */
[----:B-----5:R-:W-:Y:S02]  /*2f90*/  @!P2 IMAD.MOV.U32 R42, RZ, RZ, R45 ;  /* 0x000000ffff2aa224 */ /* 0x020fe400078e002d */
[----:B------:R-:W-:Y:S02]  /*2fa0*/  @!P2 IMAD.MOV.U32 R41, RZ, RZ, R44 ;  /* 0x000000ffff29a224 */ /* 0x000fe400078e002c */
[----:B------:R-:W-:-:S02]  /*2fb0*/  IMAD.MOV.U32 R43, RZ, RZ, R42 ;  /* 0x000000ffff2b7224 */ /* 0x000fc400078e002a */
[----:B------:R-:W-:Y:S02]  /*2fc0*/  @!P2 IMAD.MOV.U32 R16, RZ, RZ, R46 ;  /* 0x000000ffff10a224 */ /* 0x000fe400078e002e */
[----:B------:R-:W-:-:S04]  /*2fd0*/  IMAD.MOV.U32 R42, RZ, RZ, R41 ;  /* 0x000000ffff2a7224 */ /* 0x000fc800078e0029 */
[----:B------:R1:W-:Y:S01]  /*2fe0*/  @!P2 LDGSTS.E.BYPASS.LTC128B.128 [R58], [R56.64], P5 ;  /* 0x00000000383aafae */ /* 0x0003e2000a901d46 */
[----:B------:R-:W-:-:S03]  /*2ff0*/  @!P2 IMAD.MOV.U32 R17, RZ, RZ, R47 ;  /* 0x000000ffff11a224 */ /* 0x000fc600078e002f */
[----:B------:R-:W2:Y:S04]  /*3000*/  LD.E.U8 R0, [R6.64] ;  /* 0x0000000606007980 */ /* 0x000ea8000c101100 */
[----:B------:R5:W2:Y:S04]  /*3010*/  LD.E.64 R8, [R42.64+0x10] ;  /* 0x000010062a087980 */ /* 0x000aa8000c101b00 */
[----:B------:R-:W2:Y:S04]  /*3020*/  LD.E R18, [R18.64] ;  /* 0x0000000612127980 */ /* 0x000ea8000c101900 */
[----:B------:R-:W2:Y:S04]  /*3030*/  LD.E R16, [R16.64+0xc] ;  /* 0x00000c0610107980 */ /* 0x000ea8000c101900 */
[----:B------:R5:W2:Y:S04]  /*3040*/  LD.E.64 R10, [R42.64+0x18] ;  /* 0x000018062a0a7980 */ /* 0x000aa8000c101b00 */
[----:B------:R-:W2:Y:S01]  /*3050*/  LD.E R26, [R26.64] ;  /* 0x000000061a1a7980 */ /* 0x000ea2000c101900 */
[--C-:B----4-:R-:W-:Y:S01]  /*3060*/  SHF.R.S32.HI R15, RZ, 0x1f, R12.reuse ;  /* 0x0000001fff0f7819 */ /* 0x110fe2000001140c */
[----:B------:R-:W-:-:S02]  /*3070*/  IMAD.MOV.U32 R14, RZ, RZ, R12 ;  /* 0x000000ffff0e7224 */ /* 0x000fc400078e000c */
[----:B------:R-:W0:Y:S04]  /*3080*/  LDGDEPBAR ;  /* 0x00000000000079af */ /* 0x000e280000000000 */
[----:B-----5:R-:W4:Y:S01]  /*3090*/  LD.E.64 R42, [R42.64+0x8] ;  /* 0x000008062a2a7980 */ /* 0x020f22000c101b00 */
[----:B---3--:R-:W-:Y:S02]  /*30a0*/  @!P2 IMAD.SHL.U32 R12, R38, 0x80, RZ ;  /* 0x00000080260ca824 */ /* 0x008fe400078e00ff */
        /* <DEDUP_REMOVED lines=17> */
[----:B------:R-:W3:Y:S01]  /*31c0*/  LD.E.U8 R0, [R6.64] ;  /* 0x0000000606007980 */ /* 0x000ee2000c101100 */
[----:B----4-:R-:W-:-:S05]  /*31d0*/  IMAD.SHL.U32 R4, R42, 0x2, RZ ;  /* 0x000000022a047824 */ /* 0x010fca00078e00ff */
        /* <DEDUP_REMOVED lines=10> */
[----:B--2---:R-:W2:Y:S01]  /*3280*/  LD.E.U8 R2, [R6.64] ;  /* 0x0000000606027980 */ /* 0x004ea2000c101100 */
[----:B---3--:R-:W-:-:S05]  /*3290*/  IADD3 R8, P0, R8, R4, RZ ;  /* 0x0000000408087210 */ /* 0x008fca0007f1e0ff */
        /* <DEDUP_REMOVED lines=19> */
[----:B------:R-:W4:Y:S04]  /*33d0*/  LD.E R30, [R30.64] ;  /* 0x000000061e1e7980 */ /* 0x000f28000c101900 */
[----:B------:R-:W5:Y:S01]  /*33e0*/  LD.E.64 R20, [R20.64+0x8] ;  /* 0x0000080614147980 */ /* 0x000f62000c101b00 */
[----:B----4-:R-:W-:-:S13]  /*33f0*/  ISETP.GT.AND P1, PT, R30, 0x7f, PT ;  /* 0x0000007f1e00780c */ /* 0x010fda0003f24270 */
[----:B------:R-:W4:Y:S04]  /*3400*/  @!P1 LDL.64 R2, [R1+0x428] ;  /* 0x0004280001029983 */ /* 0x000f280000100a00 */
[----:B--2---:R-:W2:Y:S04]  /*3410*/  @!P1 LDL.64 R4, [R1+0x418] ;  /* 0x0004180001049983 */ /* 0x004ea80000100a00 */
[----:B------:R-:W2:Y:S04]  /*3420*/  @!P1 LDL R38, [R1+0x430] ;  /* 0x0004300001269983 */ /* 0x000ea80000100800 */
[----:B----4-:R2:W4:Y:S04]  /*3430*/  @!P1 LD.E.U8 R2, [R2.64] ;  /* 0x0000000602029980 */ /* 0x010528000c101100 */
[----:B--2---:R5:W2:Y:S01]  /*3440*/  @!P1 LD.E R3, [R4.64] ;  /* 0x0000000604039980 */ /* 0x004aa2000c101900 */
[--C-:B------:R-:W-:Y:S01]  /*3450*/  @!P2 IMAD.MOV.U32 R14, RZ, RZ, R12.reuse ;  /* 0x000000ffff0ea224 */ /* 0x100fe200078e000c */
[----:B------:R-:W-:-:S02]  /*3460*/  @!P2 SHF.R.S32.HI R15, RZ, 0x1f, R12 ;  /* 0x0000001fff0fa819 */ /* 0x000fc4000001140c */
[----:B------:R-:W-:Y:S02]  /*3470*/  IADD3 R38, R38, 0x1, RZ ;  /* 0x0000000126267810 */ /* 0x000fe40007ffe0ff */
[----:B-----5:R-:W-:-:S04]  /*3480*/  LEA R4, P2, R14, R20, 0x2 ;  /* 0x000000140e047211 */ /* 0x020fc800078410ff */
[----:B------:R-:W-:Y:S01]  /*3490*/  LEA.HI.X R5, R14, R21, R15, 0x2, P2 ;  /* 0x000000150e057211 */ /* 0x000fe200010f140f */
[----:B------:R-:W-:Y:S01]  /*34a0*/  BSSY B0, `(.L_x_3660) ;  /* 0x000005c000007945 */ /* 0x000fe20003800000 */
[----:B----4-:R-:W-:Y:S02]  /*34b0*/  @!P1 ISETP.NE.AND P0, PT, R2, RZ, PT ;  /* 0x000000ff0200920c */ /* 0x010fe40003f05270 */
[----:B--2---:R-:W-:-:S11]  /*34c0*/  @!P1 IADD3 R3, R3, -c[0x0][0x18], RZ ;  /* 0x8000060003039a10 */ /* 0x004fd60007ffe0ff */
[----:B------:R-:W-:Y:S01]  /*34d0*/  @!PT LDS RZ, [RZ] ;  /* 0x00000000fffff984 */ /* 0x000fe20000000800 */
[----:B------:R-:W-:Y:S01]  /*34e0*/  @!PT LDS RZ, [RZ] ;  /* 0x00000000fffff984 */ /* 0x000fe20000000800 */
[----:B------:R-:W-:Y:S01]  /*34f0*/  @!PT LDS RZ, [RZ] ;  /* 0x00000000fffff984 */ /* 0x000fe20000000800 */
[----:B------:R2:W-:Y:S01]  /*3500*/  @!P1 LDGSTS.E.BYPASS.LTC128B.128 [R3], [R4.64], P0 ;  /* 0x0000000004039fae */ /* 0x0005e20008101d46 */
[----:B---3--:R-:W-:-:S03]  /*3510*/  ISETP.GE.AND P1, PT, R38, R0, PT ;  /* 0x000000002600720c */ /* 0x008fc60003f26270 */
[----:B------:R-:W0:Y:S04]  /*3520*/  LDGDEPBAR ;  /* 0x00000000000079af */ /* 0x000e280000000000 */
[----:B------:R-:W0:Y:S01]  /*3530*/  LDGDEPBAR ;  /* 0x00000000000079af */ /* 0x000e220000000000 */
[----:B--2---:R-:W-:Y:S01]  /*3540*/  IADD3 R3, P0, R53, 0x2c8, RZ ;  /* 0x000002c835037810 */ /* 0x004fe20007f1e0ff */
[----:B------:R-:W-:-:S04]  /*3550*/  IMAD.MOV.U32 R5, RZ, RZ, 0x1 ;  /* 0x00000001ff057424 */ /* 0x000fc800078e00ff */
[----:B------:R-:W-:Y:S01]  /*3560*/  IMAD.X R2, RZ, RZ, R52, P0 ;  /* 0x000000ffff027224 */ /* 0x000fe200000e0634 */
[----:B------:R-:W-:Y:S05]  /*3570*/  @P1 BRA `(.L_x_3661) ;  /* 0x000004e000001947 */ /* 0x000fea0003800000 */
[----:B-1----:R-:W2:Y:S04]  /*3580*/  LDL.64 R6, [R1+0x408] ;  /* 0x0004080001067983 */ /* 0x002ea80000100a00 */
[----:B------:R-:W3:Y:S04]  /*3590*/  LDL.128 R8, [R1+0x3e0] ;  /* 0x0003e00001087983 */ /* 0x000ee80000100c00 */
[----:B------:R-:W4:Y:S04]  /*35a0*/  LDL.64 R16, [R1+0x3f0] ;  /* 0x0003f00001107983 */ /* 0x000f280000100a00 */
[----:B------:R-:W5:Y:S04]  /*35b0*/  LDL.64 R14, [R1+0x3d8] ;  /* 0x0003d800010e7983 */ /* 0x000f680000100a00 */
[----:B--2---:R1:W2:Y:S04]  /*35c0*/  LD.E.U8 R6, [R6.64] ;  /* 0x0000000606067980 */ /* 0x0042a8000c101100 */
[----:B---3--:R-:W3:Y:S04]  /*35d0*/  LD.E.64 R18, [R8.64+0x10] ;  /* 0x0000100608127980 */ /* 0x008ee8000c101b00 */
[----:B------:R5:W3:Y:S04]  /*35e0*/  LD.E R12, [R10.64+0xc] ;  /* 0x00000c060a0c7980 */ /* 0x000ae8000c101900 */
[----:B----4-:R4:W3:Y:S04]  /*35f0*/  LD.E R4, [R16.64] ;  /* 0x0000000610047980 */ /* 0x0108e8000c101900 */
        /* <DEDUP_REMOVED lines=8> */
[----:B------:R-:W-:Y:S01]  /*3680*/  IMAD.WIDE.U32 R38, R18, R38, RZ ;  /* 0x0000002612267225 */ /* 0x000fe200078e00ff */
[----:B------:R-:W-:-:S03]  /*3690*/  IADD3 R4, -R4, R12, -R0 ;  /* 0x0000000c04047210 */ /* 0x000fc60007ffe900 */
[----:B------:R-:W-:Y:S01]  /*36a0*/  IMAD R6, R18, R7, R6 ;  /* 0x0000000712067224 */ /* 0x000fe200078e0206 */
[----:B------:R-:W-:-:S03]  /*36b0*/  ISETP.LT.OR P1, PT, R4, 0x1, P1 ;  /* 0x000000010400780c */ /* 0x000fc60000f21670 */
[----:B------:R-:W-:Y:S01]  /*36c0*/  IMAD.IADD R6, R39, 0x1, R6 ;  /* 0x0000000127067824 */ /* 0x000fe200078e0206 */
[----:B------:R-:W-:Y:S02]  /*36d0*/  IADD3 R11, R11, -c[0x0][0x18], RZ ;  /* 0x800006000b0b7a10 */ /* 0x000fe40007ffe0ff */
[----:B----4-:R-:W-:-:S04]  /*36e0*/  LEA R12, P0, R38, R16, 0x1 ;  /* 0x00000010260c7211 */ /* 0x010fc800078008ff */
[----:B------:R-:W-:Y:S02]  /*36f0*/  LEA.HI.X R13, R38, R17, R6, 0x1, P0 ;  /* 0x00000011260d7211 */ /* 0x000fe400000f0c06 */
[----:B------:R1:W2:Y:S04]  /*3700*/  LD.E.64 R16, [R8.64+0x8] ;  /* 0x0000080608107980 */ /* 0x0002a8000c101b00 */
[----:B------:R-:W-:Y:S01]  /*3710*/  @!PT LDS RZ, [RZ] ;  /* 0x00000000fffff984 */ /* 0x000fe20000000800 */
[----:B------:R-:W-:Y:S01]  /*3720*/  @!PT LDS RZ, [RZ] ;  /* 0x00000000fffff984 */ /* 0x000fe20000000800 */
[----:B------:R-:W-:Y:S01]  /*3730*/  @!PT LDS RZ, [RZ] ;  /* 0x00000000fffff984 */ /* 0x000fe20000000800 */
[----:B------:R3:W-:Y:S04]  /*3740*/  LDGSTS.E.BYPASS.LTC128B.128 [R11+0x4000], [R12.64], !P1 ;  /* 0x040000000c0b7fae */ /* 0x0007e8000c901d46 */
[----:B-----5:R-:W4:Y:S04]  /*3750*/  LD.E.U8 R6, [R14.64] ;  /* 0x000000060e067980 */ /* 0x020f28000c101100 */
[----:B-1----:R-:W5:Y:S01]  /*3760*/  LDL.64 R8, [R1+0x408] ;  /* 0x0004080001087983 */ /* 0x002f620000100a00 */
[----:B--2---:R-:W-:Y:S01]  /*3770*/  IMAD.SHL.U32 R7, R16, 0x2, RZ ;  /* 0x0000000210077824 */ /* 0x004fe200078e00ff */
[----:B----4-:R-:W-:-:S04]  /*3780*/  LOP3.LUT R6, R6, 0x1, RZ, 0xc0, !PT ;  /* 0x0000000106067812 */ /* 0x010fc800078ec0ff */
[----:B------:R-:W-:-:S04]  /*3790*/  ISETP.NE.U32.AND P1, PT, R6, 0x1, PT ;  /* 0x000000010600780c */ /* 0x000fc80003f25070 */
[----:B------:R-:W-:Y:S02]  /*37a0*/  ISETP.LT.OR P1, PT, R4, 0x21, P1 ;  /* 0x000000210400780c */ /* 0x000fe40000f21670 */
[----:B------:R-:W-:Y:S02]  /*37b0*/  SHF.L.U64.HI R6, R16, 0x1, R17 ;  /* 0x0000000110067819 */ /* 0x000fe40000010211 */
[----:B---3--:R-:W-:-:S05]  /*37c0*/  IADD3 R12, P0, R7, R12, RZ ;  /* 0x0000000c070c7210 */ /* 0x008fca0007f1e0ff */
[----:B------:R-:W-:-:S05]  /*37d0*/  IMAD.X R13, R6, 0x1, R13, P0 ;  /* 0x00000001060d7824 */ /* 0x000fca00000e060d */
[----:B------:R-:W-:Y:S01]  /*37e0*/  @!PT LDS RZ, [RZ] ;  /* 0x00000000fffff984 */ /* 0x000fe20000000800 */
[----:B------:R-:W-:Y:S01]  /*37f0*/  @!PT LDS RZ, [RZ] ;  /* 0x00000000fffff984 */ /* 0x000fe20000000800 */
[----:B------:R-:W-:Y:S01]  /*3800*/  @!PT LDS RZ, [RZ] ;  /* 0x00000000fffff984 */ /* 0x000fe20000000800 */
[----:B------:R1:W-:Y:S04]  /*3810*/  LDGSTS.E.BYPASS.LTC128B.128 [R11+0x5000], [R12.64], !P1 ;  /* 0x050000000c0b7fae */ /* 0x0003e8000c901d46 */
[----:B-----5:R2:W3:Y:S04]  /*3820*/  LD.E.U8 R10, [R8.64] ;  /* 0x00000006080a7980 */ /* 0x0204e8000c101100 */
[----:B--2---:R-:W2:Y:S01]  /*3830*/  LDL.64 R8, [R1+0x408] ;  /* 0x0004080001087983 */ /* 0x004ea20000100a00 */
        /* <DEDUP_REMOVED lines=34> */
.L_x_3661:
[----:B-1----:R-:W-:Y:S05]  /*3a60*/  BSYNC B0 ;  /* 0x0000000000007941 */ /* 0x002fea0003800000 */
.L_x_3660:
        /* <DEDUP_REMOVED lines=341> */
.L_x_3665:
[----:B-1----:R-:W-:Y:S02]  /*4fc0*/  MOV R62, 0x4fe0 ;  /* 0x00004fe0003e7802 */ /* 0x002fe40000000f00 */
[----:B------:R-:W-:Y:S05]  /*4fd0*/  CALL.REL.NOINC `($_ZN7cutlass13device_kernelIN5flash19enable_sm80_to_sm89INS1_16FlashAttnBwdSm80INS1_25CollectiveMainloopBwdSm80ILi2ELi2EN4cute5tupleIJNS5_1CILi128EEES8_NS7_ILi64EEEEEENS_6half_tEfNS_4arch4Sm80ELb0ELb1ELb1ELb1ELb0ELb0ELb0ELb0ELi2ELi4ELi4ELi4ELb0EEENS1_24CollectiveEpilogueBwdGQAISA_fSD_Li256ELb1ELb0EEENS1_19SingleTileSchedulerILb1ELb0ELb0ELi128EEEEEEEEEvNT_6ParamsE$_ZZN5flash25CollectiveMainloopBwdSm80ILi2ELi2EN4cute5tupleIJNS1_1CILi128EEES4_NS3_ILi64EEEEEEN7cutlass6half_tEfNS7_4arch4Sm80ELb0ELb1ELb1ELb1ELb0ELb0ELb0ELb0ELi2ELi4ELi4ELi4ELb0EE3mmaINS_16FlashAttnBwdSm80ISB_NS_24CollectiveEpilogueBwdGQAIS6_fSA_Li256ELb1ELb0EEENS_19SingleTileSchedulerILb1ELb0ELb0ELi128EEEE13SharedStorageENS1_6TensorINS1_11ArrayEngineIfLm32EEENS1_6LayoutINS2_IJNS2_IJNS3_ILi2EEESO_EEESO_NS3_ILi4EEEEEENS2_IJNS2_IJNS3_ILi1EEESO_EEESQ_NS3_ILi8EEEEEEEEEEEEbRKNSB_6ParamsERT0_S12_iNS2_IJiiiEEERT_ENKUliT_E_clIZSC_ISJ_SX_EbS10_S12_S12_iS13_S15_EUlRS16_iE_EEDaiS16_) ;  /* 0x00007d7000007944 */ /* 0x000fea0003c00000 */
[----:B------:R-:W2:Y:S02]  /*4fe0*/  LDL R0, [R1+0x430] ;  /* 0x0004300001007983 */ /* 0x000ea40000100800 */
[----:B--2---:R-:W-:-:S04]  /*4ff0*/  IADD3 R0, R0, 0x1, RZ ;  /* 0x0000000100007810 */ /* 0x004fc80007ffe0ff */
[----:B------:R-:W-:Y:S01]  /*5000*/  ISETP.GE.AND P0, PT, R0, R63, PT ;  /* 0x0000003f0000720c */ /* 0x000fe20003f06270 */
[----:B------:R1:W-:-:S12]  /*5010*/  STL [R1+0x430], R0 ;  /* 0x0004300001007387 */ /* 0x0003d80000100800 */
[----:B------:R-:W-:Y:S05]  /*5020*/  @!P0 BRA `(.L_x_3665) ;  /* 0xffffff9000008947 */ /* 0x000fea000383ffff */
[----:B------:R-:W-:Y:S05]  /*5030*/  BSYNC B4 ;  /* 0x0000000000047941 */ /* 0x000fea0003800000 */
.L_x_3664:
        /* <DEDUP_REMOVED lines=8> */
.L_x_3663:
[----:B------:R-:W-:Y:S05]  /*50c0*/  BSYNC B5 ;  /* 0x0000000000057941 */ /* 0x000fea0003800000 */
.L_x_3662:
        /* <DEDUP_REMOVED lines=41> */
.L_x_3659:
[----:B-1----:R-:W-:Y:S05]  /*5360*/  @P2 EXIT ;  /* 0x000000000000294d */ /* 0x002fea0003800000 */
[----:B------:R-:W-:Y:S01]  /*5370*/  ISETP.NE.U32.AND P2, PT, RZ, c[0x0][0x360], PT ;  /* 0x0000d800ff007a0c */ /* 0x000fe20003f45070 */
[----:B------:R-:W4:Y:S03]  /*5380*/  LDL.128 R68, [R1+0x6d0] ;  /* 0x0006d00001447983 */ /* 0x000f260000100c00 */
[----:B------:R-:W-:Y:S01]  /*5390*/  ISETP.NE.AND.EX P2, PT, RZ, c[0x0][0x364], PT, P2 ;  /* 0x0000d900ff007a0c */ /* 0x000fe20003f45320 */
[----:B------:R-:W5:Y:S04]  /*53a0*/  LDL.128 R60, [R1+0x6e0] ;  /* 0x0006e000013c7983 */ /* 0x000f680000100c00 */
[----:B--2---:R-:W2:Y:S04]  /*53b0*/  LDL.128 R56, [R1+0x6f0] ;  /* 0x0006f00001387983 */ /* 0x004ea80000100c00 */
[----:B---3--:R-:W3:Y:S04]  /*53c0*/  LDL.128 R52, [R1+0x700] ;  /* 0x0007000001347983 */ /* 0x008ee80000100c00 */
[----:B------:R-:W-:Y:S01]  /*53d0*/  @P2 IMAD.MOV.U32 R0, RZ, RZ, 0x4 ;  /* 0x00000004ff002424 */ /* 0x000fe200078e00ff */
        /* <DEDUP_REMOVED lines=57> */
[----:B----4-:R-:W-:Y:S04]  /*5770*/  RED.E.ADD.F32.FTZ.RN.STRONG.GPU [R66.64], R68 ;  /* 0x000000444200798e */ /* 0x010fe8000c10e786 */
[----:B------:R-:W-:Y:S04]  /*5780*/  RED.E.ADD.F32.FTZ.RN.STRONG.GPU [R66.64+0x400], R69 ;  /* 0x000400454200798e */ /* 0x000fe8000c10e786 */
[----:B------:R-:W-:Y:S04]  /*5790*/  RED.E.ADD.F32.FTZ.RN.STRONG.GPU [R66.64+0x800], R70 ;  /* 0x000800464200798e */ /* 0x000fe8000c10e786 */
[----:B------:R-:W-:Y:S04]  /*57a0*/  RED.E.ADD.F32.FTZ.RN.STRONG.GPU [R66.64+0xc00], R71 ;  /* 0x000c00474200798e */ /* 0x000fe8000c10e786 */
[----:B-----5:R-:W-:Y:S04]  /*57b0*/  RED.E.ADD.F32.FTZ.RN.STRONG.GPU [R66.64+0x1000], R60 ;  /* 0x0010003c4200798e */ /* 0x020fe8000c10e786 */
        /* <DEDUP_REMOVED lines=63> */
        .type           $_ZN7cutlass13device_kernelIN5flash19enable_sm80_to_sm89INS1_16FlashAttnBwdSm80INS1_25CollectiveMainloopBwdSm80ILi2ELi2EN4cute5tupleIJNS5_1CILi128EEES8_NS7_ILi64EEEEEENS_6half_tEfNS_4arch4Sm80ELb0ELb1ELb1ELb1ELb0ELb0ELb0ELb0ELi2ELi4ELi4ELi4ELb0EEENS1_24CollectiveEpilogueBwdGQAISA_fSD_Li256ELb1ELb0EEENS1_19SingleTileSchedulerILb1ELb0ELb0ELi128EEEEEEEEEvNT_6ParamsE$_ZN4cute3eso3ESOILb0ELb0EJNS_14ComposedLayoutINS_7SwizzleILi3ELi3ELi3EEENS_9MixedBitsILj0ELj432EEENS_6LayoutINS_5tupleIJNS8_IJNS_1CILi2EEESA_SA_EEESA_NS9_ILi8EEEEEENS8_IJNS8_IJNS9_ILi64EEESC_NS9_ILi512EEEEEENS9_ILi8192EEENS9_ILi1024EEEEEEEEEENS_10ViewEngineINS_8smem_ptrIPN7cutlass6half_tEEEEEEEC2ERKSL_RKSS_,@function
        .size           $_ZN7cutlass13device_kernelIN5flash19enable_sm80_to_sm89INS1_16FlashAttnBwdSm80INS1_25CollectiveMainloopBwdSm80ILi2ELi2EN4cute5tupleIJNS5_1CILi128EEES8_NS7_ILi64EEEEEENS_6half_tEfNS_4arch4Sm80ELb0ELb1ELb1ELb1ELb0ELb0ELb0ELb0ELi2ELi4ELi4ELi4ELb0EEENS1_24CollectiveEpilogueBwdGQAISA_fSD_Li256ELb1ELb0EEENS1_19SingleTileSchedulerILb1ELb0ELb0ELi128EEEEEEEEEvNT_6ParamsE$_ZN4cute3eso3ESOILb0ELb0EJNS_14ComposedLayoutINS_7SwizzleILi3ELi3ELi3EEENS_9MixedBitsILj0ELj432EEENS_6LayoutINS_5tupleIJNS8_IJNS_1CILi2EEESA_SA_EEESA_NS9_ILi8EEEEEENS8_IJNS8_IJNS9_ILi64EEESC_NS9_ILi512EEEEEENS9_ILi8192EEENS9_ILi1024EEEEEEEEEENS_10ViewEngineINS_8smem_ptrIPN7cutlass6half_tEEEEEEEC2ERKSL_RKSS_,($_ZN7cutlass13device_kernelIN5flash19enable_sm80_to_sm89INS1_16FlashAttnBwdSm80INS1_25CollectiveMainloopBwdSm80ILi2ELi2EN4cute5tupleIJNS5_1CILi128EEES8_NS7_ILi64EEEEEENS_6half_tEfNS_4arch4Sm80ELb0ELb1ELb1ELb1ELb0ELb0ELb0ELb0ELi2ELi4ELi4ELi4ELb0EEENS1_24CollectiveEpilogueBwdGQAISA_fSD_Li256ELb1ELb0EEENS1_19SingleTileSchedulerILb1ELb0ELb0ELi128EEEEEEEEEvNT_6ParamsE$_ZN4cute3eso3ESOILb0ELb0EJNS_14ComposedLayoutINS_7SwizzleILi3ELi3ELi3EEENS_9MixedBitsILj0ELj432EEENS_6LayoutINS_5tupleIJNS8_IJNS_1CILi2EEESA_SA_EEESA_NS9_ILi8EEEEEENS8_IJNS8_IJNS9_ILi64EEESC_NS9_ILi512EEEEEENS9_ILi8192EEENS9_ILi1024EEEEEEEEEEiEEC2ERKSL_RKi - $_ZN7cutlass13device_kernelIN5flash19enable_sm80_to_sm89INS1_16FlashAttnBwdSm80INS1_25CollectiveMainloopBwdSm80ILi2ELi2EN4cute5tupleIJNS5_1CILi128EEES8_NS7_ILi64EEEEEENS_6half_tEfNS_4arch4Sm80ELb0ELb1ELb1ELb1ELb0ELb0ELb0ELb0ELi2ELi4ELi4ELi4ELb0EEENS1_24CollectiveEpilogueBwdGQAISA_fSD_Li256ELb1ELb0EEENS1_19SingleTileSchedulerILb1ELb0ELb0ELi128EEEEEEEEEvNT_6ParamsE$_ZN4cute3eso3ESOILb0ELb0EJNS_14ComposedLayoutINS_7SwizzleILi3ELi3ELi3EEENS_9MixedBitsILj0ELj432EEENS_6LayoutINS_5tupleIJNS8_IJNS_1CILi2EEESA_SA_EEESA_NS9_ILi8EEEEEENS8_IJNS8_IJNS9_ILi64EEESC_NS9_ILi512EEEEEENS9_ILi8192EEENS9_ILi1024EEEEEEEEEENS_10ViewEngineINS_8smem_ptrIPN7cutlass6half_tEEEEEEEC2ERKSL_RKSS_)
$_ZN7cutlass13device_kernelIN5flash19enable_sm80_to_sm89INS1_16FlashAttnBwdSm80INS1_25CollectiveMainloopBwdSm80ILi2ELi2EN4cute5tupleIJNS5_1CILi128EEES8_NS7_ILi64EEEEEENS_6half_tEfNS_4arch4Sm80ELb0ELb1ELb1ELb1ELb0ELb0ELb0ELb0ELi2ELi4ELi4ELi4ELb0EEENS1_24CollectiveEpilogueBwdGQAISA_fSD_Li256ELb1ELb0EEENS1_19SingleTileSchedulerILb1ELb0ELb0ELi128EEEEEEEEEvNT_6ParamsE$_ZN4cute3eso3ESOILb0ELb0EJNS_14ComposedLayoutINS_7SwizzleILi3ELi3ELi3EEENS_9MixedBitsILj0ELj432EEENS_6LayoutINS_5tupleIJNS8_IJNS_1CILi2EEESA_SA_EEESA_NS9_ILi8EEEEEENS8_IJNS8_IJNS9_ILi64EEESC_NS9_ILi512EEEEEENS9_ILi8192EEENS9_ILi1024EEEEEEEEEENS_10ViewEngineINS_8smem_ptrIPN7cutlass6half_tEEEEEEEC2ERKSL_RKSS_:
[----:B------:R-:W-:Y:S02]  /*5bb0*/  IADD3 R3, R3, -c[0x0][0x20], RZ ;  /* 0x8000080003037a10 */ /* 0x000fe40007ffe0ff */
[----:B------:R-:W-:-:S03]  /*5bc0*/  IADD3 R2, R2, -c[0x0][0x20], RZ ;  /* 0x8000080002027a10 */ /* 0x000fc60007ffe0ff */
[----:B------:R1:W-:Y:S04]  /*5bd0*/  STL [R3], R7 ;  /* 0x0000000703007387 */ /* 0x0003e80000100800 */
[----:B------:R-:W2:Y:S01]  /*5be0*/  LDL.64 R10, [R2] ;  /* 0x00000000020a7983 */ /* 0x000ea20000100a00 */
[----:B-1----:R-:W-:-:S03]  /*5bf0*/  IMAD.MOV.U32 R7, RZ, RZ, 0x0 ;  /* 0x00000000ff077424 */ /* 0x002fc600078e00ff */
[----:B--2---:R1:W-:Y:S01]  /*5c00*/  STL.64 [R3+0x8], R10 ;  /* 0x0000080a03007387 */ /* 0x0043e20000100a00 */
[----:B------:R-:W-:Y:S05]  /*5c10*/  RET.REL.NODEC R6 `(_ZN7cutlass13device_kernelIN5flash19enable_sm80_to_sm89INS1_16FlashAttnBwdSm80INS1_25CollectiveMainloopBwdSm80ILi2ELi2EN4cute5tupleIJNS5_1CILi128EEES8_NS7_ILi64EEEEEENS_6half_tEfNS_4arch4Sm80ELb0ELb1ELb1ELb1ELb0ELb0ELb0ELb0ELi2ELi4ELi4ELi4ELb0EEENS1_24CollectiveEpilogueBwdGQAISA_fSD_Li256ELb1ELb0EEENS1_19SingleTileSchedulerILb1ELb0ELb0ELi128EEEEEEEEEvNT_6ParamsE) ;  /* 0xffffa3e006007950 */ /* 0x000fea0003c3ffff */
        .type           $_ZN7cutlass13device_kernelIN5flash19enable_sm80_to_sm89INS1_16FlashAttnBwdSm80INS1_25CollectiveMainloopBwdSm80ILi2ELi2EN4cute5tupleIJNS5_1CILi128EEES8_NS7_ILi64EEEEEENS_6half_tEfNS_4arch4Sm80ELb0ELb1ELb1ELb1ELb0ELb0ELb0ELb0ELi2ELi4ELi4ELi4ELb0EEENS1_24CollectiveEpilogueBwdGQAISA_fSD_Li256ELb1ELb0EEENS1_19SingleTileSchedulerILb1ELb0ELb0ELi128EEEEEEEEEvNT_6ParamsE$_ZN4cute3eso3ESOILb0ELb0EJNS_14ComposedLayoutINS_7SwizzleILi3ELi3ELi3EEENS_9MixedBitsILj0ELj432EEENS_6LayoutINS_5tupleIJNS8_IJNS_1CILi2EEESA_SA_EEESA_NS9_ILi8EEEEEENS8_IJNS8_IJNS9_ILi64EEESC_NS9_ILi512EEEEEENS9_ILi8192EEENS9_ILi1024EEEEEEEEEEiEEC2ERKSL_RKi,@function
        .size           $_ZN7cutlass13device_kernelIN5flash19enable_sm80_to_sm89INS1_16FlashAttnBwdSm80INS1_25CollectiveMainloopBwdSm80ILi2ELi2EN4cute5tupleIJNS5_1CILi128EEES8_NS7_ILi64EEEEEENS_6half_tEfNS_4arch4Sm80ELb0ELb1ELb1ELb1ELb0ELb0ELb0ELb0ELi2ELi4ELi4ELi4ELb0EEENS1_24CollectiveEpilogueBwdGQAISA_fSD_Li256ELb1ELb0EEENS1_19SingleTileSchedulerILb1ELb0ELb0ELi128EEEEEEEEEvNT_6ParamsE$_ZN4cute3eso3ESOILb0ELb0EJNS_14ComposedLayoutINS_7SwizzleILi3ELi3ELi3EEENS_9MixedBitsILj0ELj432EEENS_6LayoutINS_5tupleIJNS8_IJNS_1CILi2EEESA_SA_EEESA_NS9_ILi8EEEEEENS8_IJNS8_IJNS9_ILi64EEESC_NS9_ILi512EEEEEENS9_ILi8192EEENS9_ILi1024EEEEEEEEEEiEEC2ERKSL_RKi,($_ZN7cutlass13device_kernelIN5flash19enable_sm80_to_sm89INS1_16FlashAttnBwdSm80INS1_25CollectiveMainloopBwdSm80ILi2ELi2EN4cute5tupleIJNS5_1CILi128EEES8_NS7_ILi64EEEEEENS_6half_tEfNS_4arch4Sm80ELb0ELb1ELb1ELb1ELb0ELb0ELb0ELb0ELi2ELi4ELi4ELi4ELb0EEENS1_24CollectiveEpilogueBwdGQAISA_fSD_Li256ELb1ELb0EEENS1_19SingleTileSchedulerILb1ELb0ELb0ELi128EEEEEEEEEvNT_6ParamsE$_ZN4cute3eso3ESOILb0ELb0EJNS_5tupleIJNS_1CILi0EEENS2_IJNS3_ILi1EEENS3_ILi256EEEiEEEEEENS3_ILi2048EEENS2_IJiNS3_ILi4096EEEEEEEEC2ERKS8_RKS9_RKSB_ - $_ZN7cutlass13device_kernelIN5flash19enable_sm80_to_sm89INS1_16FlashAttnBwdSm80INS1_25CollectiveMainloopBwdSm80ILi2ELi2EN4cute5tupleIJNS5_1CILi128EEES8_NS7_ILi64EEEEEENS_6half_tEfNS_4arch4Sm80ELb0ELb1ELb1ELb1ELb0ELb0ELb0ELb0ELi2ELi4ELi4ELi4ELb0EEENS1_24CollectiveEpilogueBwdGQAISA_fSD_Li256ELb1ELb0EEENS1_19SingleTileSchedulerILb1ELb0ELb0ELi128EEEEEEEEEvNT_6ParamsE$_ZN4cute3eso3ESOILb0ELb0EJNS_14ComposedLayoutINS_7SwizzleILi3ELi3ELi3EEENS_9MixedBitsILj0ELj432EEENS_6LayoutINS_5tupleIJNS8_IJNS_1CILi2EEESA_SA_EEESA_NS9_ILi8EEEEEENS8_IJNS8_IJNS9_ILi64EEESC_NS9_ILi512EEEEEENS9_ILi8192EEENS9_ILi1024EEEEEEEEEEiEEC2ERKSL_RKi)
$_ZN7cutlass13device_kernelIN5flash19enable_sm80_to_sm89INS1_16FlashAttnBwdSm80INS1_25CollectiveMainloopBwdSm80ILi2ELi2EN4cute5tupleIJNS5_1CILi128EEES8_NS7_ILi64EEEEEENS_6half_tEfNS_4arch4Sm80ELb0ELb1ELb1ELb1ELb0ELb0ELb0ELb0ELi2ELi4ELi4ELi4ELb0EEENS1_24CollectiveEpilogueBwdGQAISA_fSD_Li256ELb1ELb0EEENS1_19SingleTileSchedulerILb1ELb0ELb0ELi128EEEEEEEEEvNT_6ParamsE$_ZN4cute3eso3ESOILb0ELb0EJNS_14ComposedLayoutINS_7SwizzleILi3ELi3ELi3EEENS_9MixedBitsILj0ELj432EEENS_6LayoutINS_5tupleIJNS8_IJNS_1CILi2EEESA_SA_EEESA_NS9_ILi8EEEEEENS8_IJNS8_IJNS9_ILi64EEESC_NS9_ILi512EEEEEENS9_ILi8192EEENS9_ILi1024EEEEEEEEEEiEEC2ERKSL_RKi:
[----:B------:R-:W-:Y:S02]  /*5c20*/  IADD3 R6, R6, -c[0x0][0x20], RZ ;  /* 0x8000080006067a10 */ /* 0x000fe40007ffe0ff */
[----:B------:R-:W-:-:S03]  /*5c30*/  IADD3 R3, R3, -c[0x0][0x20], RZ ;  /* 0x8000080003037a10 */ /* 0x000fc60007ffe0ff */
[----:B------:R1:W-:Y:S04]  /*5c40*/  STL [R6], R2 ;  /* 0x0000000206007387 */ /* 0x0003e80000100800 */
[----:B------:R-:W2:Y:S01]  /*5c50*/  LDL R3, [R3] ;  /* 0x0000000003037983 */ /* 0x000ea20000100800 */
[----:B-1----:R-:W-:-:S03]  /*5c60*/  IMAD.MOV.U32 R2, RZ, RZ, R7 ;  /* 0x000000ffff027224 */ /* 0x002fc600078e0007 */
[----:B--2---:R1:W-:Y:S02]  /*5c70*/  STL [R6+0x4], R3 ;  /* 0x0000040306007387 */ /* 0x0043e40000100800 */
[----:B-1----:R-:W-:-:S04]  /*5c80*/  IMAD.MOV.U32 R3, RZ, RZ, 0x0 ;  /* 0x00000000ff037424 */ /* 0x002fc800078e00ff */
[----:B------:R-:W-:Y:S05]  /*5c90*/  RET.REL.NODEC R2 `(_ZN7cutlass13device_kernelIN5flash19enable_sm80_to_sm89INS1_16FlashAttnBwdSm80INS1_25CollectiveMainloopBwdSm80ILi2ELi2EN4cute5tupleIJNS5_1CILi128EEES8_NS7_ILi64EEEEEENS_6half_tEfNS_4arch4Sm80ELb0ELb1ELb1ELb1ELb0ELb0ELb0ELb0ELi2ELi4ELi4ELi4ELb0EEENS1_24CollectiveEpilogueBwdGQAISA_fSD_Li256ELb1ELb0EEENS1_19SingleTileSchedulerILb1ELb0ELb0ELi128EEEEEEEEEvNT_6ParamsE) ;  /* 0xffffa36002007950 */ /* 0x000fea0003c3ffff */
        .type           $_ZN7cutlass13device_kernelIN5flash19enable_sm80_to_sm89INS1_16FlashAttnBwdSm80INS1_25CollectiveMainloopBwdSm80ILi2ELi2EN4cute5tupleIJNS5_1CILi128EEES8_NS7_ILi64EEEEEENS_6half_tEfNS_4arch4Sm80ELb0ELb1ELb1ELb1ELb0ELb0ELb0ELb0ELi2ELi4ELi4ELi4ELb0EEENS1_24CollectiveEpilogueBwdGQAISA_fSD_Li256ELb1ELb0EEENS1_19SingleTileSchedulerILb1ELb0ELb0ELi128EEEEEEEEEvNT_6ParamsE$_ZN4cute3eso3ESOILb0ELb0EJNS_5tupleIJNS_1CILi0EEENS2_IJNS3_ILi1EEENS3_ILi256EEEiEEEEEENS3_ILi2048EEENS2_IJiNS3_ILi4096EEEEEEEEC2ERKS8_RKS9_RKSB_,@function
        .size           $_ZN7cutlass13device_kernelIN5flash19enable_sm80_to_sm89INS1_16FlashAttnBwdSm80INS1_25CollectiveMainloopBwdSm80ILi2ELi2EN4cute5tupleIJNS5_1CILi128EEES8_NS7_ILi64EEEEEENS_6half_tEfNS_4arch4Sm80ELb0ELb1ELb1ELb1ELb0ELb0ELb0ELb0ELi2ELi4ELi4ELi4ELb0EEENS1_24CollectiveEpilogueBwdGQAISA_fSD_Li256ELb1ELb0EEENS1_19SingleTileSchedulerILb1ELb0ELb0ELi128EEEEEEEEEvNT_6ParamsE$_ZN4cute3eso3ESOILb0ELb0EJNS_5tupleIJNS_1CILi0EEENS2_IJNS3_ILi1EEENS3_ILi256EEEiEEEEEENS3_ILi2048EEENS2_IJiNS3_ILi4096EEEEEEEEC2ERKS8_RKS9_RKSB_,($_ZN7cutlass13device_kernelIN5flash19enable_sm80_to_sm89INS1_16FlashAttnBwdSm80INS1_25CollectiveMainloopBwdSm80ILi2ELi2EN4cute5tupleIJNS5_1CILi128EEES8_NS7_ILi64EEEEEENS_6half_tEfNS_4arch4Sm80ELb0ELb1ELb1ELb1ELb0ELb0ELb0ELb0ELi2ELi4ELi4ELi4ELb0EEENS1_24CollectiveEpilogueBwdGQAISA_fSD_Li256ELb1ELb0EEENS1_19SingleTileSchedulerILb1ELb0ELb0ELi128EEEEEEEEEvNT_6ParamsE$_ZN4cute3eso3ESOILb0ELb0EJNS_5tupleIJNS_1CILi1EEENS3_ILi512EEEiEEENS3_ILi4096EEENS2_IJNS2_IJiiEEENS3_ILi8192EEEEEEEEC2ERKS6_RKS7_RKSA_ - $_ZN7cutlass13device_kernelIN5flash19enable_sm80_to_sm89INS1_16FlashAttnBwdSm80INS1_25CollectiveMainloopBwdSm80ILi2ELi2EN4cute5tupleIJNS5_1CILi128EEES8_NS7_ILi64EEEEEENS_6half_tEfNS_4arch4Sm80ELb0ELb1ELb1ELb1ELb0ELb0ELb0ELb0ELi2ELi4ELi4ELi4ELb0EEENS1_24CollectiveEpilogueBwdGQAISA_fSD_Li256ELb1ELb0EEENS1_19SingleTileSchedulerILb1ELb0ELb0ELi128EEEEEEEEEvNT_6ParamsE$_ZN4cute3eso3ESOILb0ELb0EJNS_5tupleIJNS_1CILi0EEENS2_IJNS3_ILi1EEENS3_ILi256EEEiEEEEEENS3_ILi2048EEENS2_IJiNS3_ILi4096EEEEEEEEC2ERKS8_RKS9_RKSB_)
$_ZN7cutlass13device_kernelIN5flash19enable_sm80_to_sm89INS1_16FlashAttnBwdSm80INS1_25CollectiveMainloopBwdSm80ILi2ELi2EN4cute5tupleIJNS5_1CILi128EEES8_NS7_ILi64EEEEEENS_6half_tEfNS_4arch4Sm80ELb0ELb1ELb1ELb1ELb0ELb0ELb0ELb0ELi2ELi4ELi4ELi4ELb0EEENS1_24CollectiveEpilogueBwdGQAISA_fSD_Li256ELb1ELb0EEENS1_19SingleTileSchedulerILb1ELb0ELb0ELi128EEEEEEEEEvNT_6ParamsE$_ZN4cute3eso3ESOILb0ELb0EJNS_5tupleIJNS_1CILi0EEENS2_IJNS3_ILi1EEENS3_ILi256EEEiEEEEEENS3_ILi2048EEENS2_IJiNS3_ILi4096EEEEEEEEC2ERKS8_RKS9_RKSB_:
[----:B------:R-:W-:Y:S02]  /*5ca0*/  IADD3 R3, R3, -c[0x0][0x20], RZ ;  /* 0x8000080003037a10 */ /* 0x000fe40007ffe0ff */
[----:B------:R-:W-:-:S03]  /*5cb0*/  IADD3 R2, R2, -c[0x0][0x20], RZ ;  /* 0x8000080002027a10 */ /* 0x000fc60007ffe0ff */
[----:B------:R-:W-:Y:S04]  /*5cc0*/  STL [R3], R20 ;  /* 0x0000001403007387 */ /* 0x000fe80000100800 */
[----:B------:R-:W2:Y:S04]  /*5cd0*/  LDL R2, [R2] ;  /* 0x0000000002027983 */ /* 0x000ea80000100800 */
[----:B--2---:R1:W-:Y:S02]  /*5ce0*/  STL [R3+0x4], R2 ;  /* 0x0000040203007387 */ /* 0x0043e40000100800 */
[----:B-1----:R-:W-:-:S02]  /*5cf0*/  IMAD.MOV.U32 R2, RZ, RZ, R16 ;  /* 0x000000ffff027224 */ /* 0x002fc400078e0010 */
[----:B------:R-:W-:-:S04]  /*5d00*/  IMAD.MOV.U32 R3, RZ, RZ, 0x0 ;  /* 0x00000000ff037424 */ /* 0x000fc800078e00ff */
[----:B------:R-:W-:Y:S05]  /*5d10*/  RET.REL.NODEC R2 `(_ZN7cutlass13device_kernelIN5flash19enable_sm80_to_sm89INS1_16FlashAttnBwdSm80INS1_25CollectiveMainloopBwdSm80ILi2ELi2EN4cute5tupleIJNS5_1CILi128EEES8_NS7_ILi64EEEEEENS_6half_tEfNS_4arch4Sm80ELb0ELb1ELb1ELb1ELb0ELb0ELb0ELb0ELi2ELi4ELi4ELi4ELb0EEENS1_24CollectiveEpilogueBwdGQAISA_fSD_Li256ELb1ELb0EEENS1_19SingleTileSchedulerILb1ELb0ELb0ELi128EEEEEEEEEvNT_6ParamsE) ;  /* 0xffffa2e002007950 */ /* 0x000fea0003c3ffff */
        .type           $_ZN7cutlass13device_kernelIN5flash19enable_sm80_to_sm89INS1_16FlashAttnBwdSm80INS1_25CollectiveMainloopBwdSm80ILi2ELi2EN4cute5tupleIJNS5_1CILi128EEES8_NS7_ILi64EEEEEENS_6half_tEfNS_4arch4Sm80ELb0ELb1ELb1ELb1ELb0ELb0ELb0ELb0ELi2ELi4ELi4ELi4ELb0EEENS1_24CollectiveEpilogueBwdGQAISA_fSD_Li256ELb1ELb0EEENS1_19SingleTileSchedulerILb1ELb0ELb0ELi128EEEEEEEEEvNT_6ParamsE$_ZN4cute3eso3ESOILb0ELb0EJNS_5tupleIJNS_1CILi1EEENS3_ILi512EEEiEEENS3_ILi4096EEENS2_IJNS2_IJiiEEENS3_ILi8192EEEEEEEEC2ERKS6_RKS7_RKSA_,@function
        .size           $_ZN7cutlass13device_kernelIN5flash19enable_sm80_to_sm89INS1_16FlashAttnBwdSm80INS1_25CollectiveMainloopBwdSm80ILi2ELi2EN4cute5tupleIJNS5_1CILi128EEES8_NS7_ILi64EEEEEENS_6half_tEfNS_4arch4Sm80ELb0ELb1ELb1ELb1ELb0ELb0ELb0ELb0ELi2ELi4ELi4ELi4ELb0EEENS1_24CollectiveEpilogueBwdGQAISA_fSD_Li256ELb1ELb0EEENS1_19SingleTileSchedulerILb1ELb0ELb0ELi128EEEEEEEEEvNT_6ParamsE$_ZN4cute3eso3ESOILb0ELb0EJNS_5tupleIJNS_1CILi1EEENS3_ILi512EEEiEEENS3_ILi4096EEENS2_IJNS2_IJiiEEENS3_ILi8192EEEEEEEEC2ERKS6_RKS7_RKSA_,($_ZN7cutlass13device_kernelIN5flash19enable_sm80_to_sm89INS1_16FlashAttnBwdSm80INS1_25CollectiveMainloopBwdSm80ILi2ELi2EN4cute5tupleIJNS5_1CILi128EEES8_NS7_ILi64EEEEEENS_6half_tEfNS_4arch4Sm80ELb0ELb1ELb1ELb1ELb0ELb0ELb0ELb0ELi2ELi4ELi4ELi4ELb0EEENS1_24CollectiveEpilogueBwdGQAISA_fSD_Li256ELb1ELb0EEENS1_19SingleTileSchedulerILb1ELb0ELb0ELi128EEEEEEEEEvNT_6ParamsE$_ZN4cute3eso3ESOILb0ELb0EJNS_5tupleIJNS_1CILi1EEENS3_ILi512EEEiEEENS3_ILi4096EEENS2_IJiiEEEEEC2ERKS6_RKS7_RKS8_ - $_ZN7cutlass13device_kernelIN5flash19enable_sm80_to_sm89INS1_16FlashAttnBwdSm80INS1_25CollectiveMainloopBwdSm80ILi2ELi2EN4cute5tupleIJNS5_1CILi128EEES8_NS7_ILi64EEEEEENS_6half_tEfNS_4arch4Sm80ELb0ELb1ELb1ELb1ELb0ELb0ELb0ELb0ELi2ELi4ELi4ELi4ELb0EEENS1_24CollectiveEpilogueBwdGQAISA_fSD_Li256ELb1ELb0EEENS1_19SingleTileSchedulerILb1ELb0ELb0ELi128EEEEEEEEEvNT_6ParamsE$_ZN4cute3eso3ESOILb0ELb0EJNS_5tupleIJNS_1CILi1EEENS3_ILi512EEEiEEENS3_ILi4096EEENS2_IJNS2_IJiiEEENS3_ILi8192EEEEEEEEC2ERKS6_RKS7_RKSA_)
$_ZN7cutlass13device_kernelIN5flash19enable_sm80_to_sm89INS1_16FlashAttnBwdSm80INS1_25CollectiveMainloopBwdSm80ILi2ELi2EN4cute5tupleIJNS5_1CILi128EEES8_NS7_ILi64EEEEEENS_6half_tEfNS_4arch4Sm80ELb0ELb1ELb1ELb1ELb0ELb0ELb0ELb0ELi2ELi4ELi4ELi4ELb0EEENS1_24CollectiveEpilogueBwdGQAISA_fSD_Li256ELb1ELb0EEENS1_19SingleTileSchedulerILb1ELb0ELb0ELi128EEEEEEEEEvNT_6ParamsE$_ZN4cute3eso3ESOILb0ELb0EJNS_5tupleIJNS_1CILi1EEENS3_ILi512EEEiEEENS3_ILi4096EEENS2_IJNS2_IJiiEEENS3_ILi8192EEEEEEEEC2ERKS6_RKS7_RKSA_:
        /* <DEDUP_REMOVED lines=8> */
[----:B------:R-:W-:Y:S05]  /*5da0*/  RET.REL.NODEC R4 `(_ZN7cutlass13device_kernelIN5flash19enable_sm80_to_sm89INS1_16FlashAttnBwdSm80INS1_25CollectiveMainloopBwdSm80ILi2ELi2EN4cute5tupleIJNS5_1CILi128EEES8_NS7_ILi64EEEEEENS_6half_tEfNS_4arch4Sm80ELb0ELb1ELb1ELb1ELb0ELb0ELb0ELb0ELi2ELi4ELi4ELi4ELb0EEENS1_24CollectiveEpilogueBwdGQAISA_fSD_Li256ELb1ELb0EEENS1_19SingleTileSchedulerILb1ELb0ELb0ELi128EEEEEEEEEvNT_6ParamsE) ;  /* 0xffffa25004007950 */ /* 0x000fea0003c3ffff */
        .type           $_ZN7cutlass13device_kernelIN5flash19enable_sm80_to_sm89INS1_16FlashAttnBwdSm80INS1_25CollectiveMainloopBwdSm80ILi2ELi2EN4cute5tupleIJNS5_1CILi128EEES8_NS7_ILi64EEEEEENS_6half_tEfNS_4arch4Sm80ELb0ELb1ELb1ELb1ELb0ELb0ELb0ELb0ELi2ELi4ELi4ELi4ELb0EEENS1_24CollectiveEpilogueBwdGQAISA_fSD_Li256ELb1ELb0EEENS1_19SingleTileSchedulerILb1ELb0ELb0ELi128EEEEEEEEEvNT_6ParamsE$_ZN4cute3eso3ESOILb0ELb0EJNS_5tupleIJNS_1CILi1EEENS3_ILi512EEEiEEENS3_ILi4096EEENS2_IJiiEEEEEC2ERKS6_RKS7_RKS8_,@function
        .size           $_ZN7cutlass13device_kernelIN5flash19enable_sm80_to_sm89INS1_16FlashAttnBwdSm80INS1_25CollectiveMainloopBwdSm80ILi2ELi2EN4cute5tupleIJNS5_1CILi128EEES8_NS7_ILi64EEEEEENS_6half_tEfNS_4arch4Sm80ELb0ELb1ELb1ELb1ELb0ELb0ELb0ELb0ELi2ELi4ELi4ELi4ELb0EEENS1_24CollectiveEpilogueBwdGQAISA_fSD_Li256ELb1ELb0EEENS1_19SingleTileSchedulerILb1ELb0ELb0ELi128EEEEEEEEEvNT_6ParamsE$_ZN4cute3eso3ESOILb0ELb0EJNS_5tupleIJNS_1CILi1EEENS3_ILi512EEEiEEENS3_ILi4096EEENS2_IJiiEEEEEC2ERKS6_RKS7_RKS8_,($_ZN7cutlass13device_kernelIN5flash19enable_sm80_to_sm89INS1_16FlashAttnBwdSm80INS1_25CollectiveMainloopBwdSm80ILi2ELi2EN4cute5tupleIJNS5_1CILi128EEES8_NS7_ILi64EEEEEENS_6half_tEfNS_4arch4Sm80ELb0ELb1ELb1ELb1ELb0ELb0ELb0ELb0ELi2ELi4ELi4ELi4ELb0EEENS1_24CollectiveEpilogueBwdGQAISA_fSD_Li256ELb1ELb0EEENS1_19SingleTileSchedulerILb1ELb0ELb0ELi128EEEEEEEEEvNT_6ParamsE$_ZN4cute3eso3ESOILb0ELb0EJNS_5tupleIJNS_1CILi1EEEiEEENS3_ILi1024EEENS2_IJiiEEEEEC2ERKS5_RKS6_RKS7_ - $_ZN7cutlass13device_kernelIN5flash19enable_sm80_to_sm89INS1_16FlashAttnBwdSm80INS1_25CollectiveMainloopBwdSm80ILi2ELi2EN4cute5tupleIJNS5_1CILi128EEES8_NS7_ILi64EEEEEENS_6half_tEfNS_4arch4Sm80ELb0ELb1ELb1ELb1ELb0ELb0ELb0ELb0ELi2ELi4ELi4ELi4ELb0EEENS1_24CollectiveEpilogueBwdGQAISA_fSD_Li256ELb1ELb0EEENS1_19SingleTileSchedulerILb1ELb0ELb0ELi128EEEEEEEEEvNT_6ParamsE$_ZN4cute3eso3ESOILb0ELb0EJNS_5tupleIJNS_1CILi1EEENS3_ILi512EEEiEEENS3_ILi4096EEENS2_IJiiEEEEEC2ERKS6_RKS7_RKS8_)
$_ZN7cutlass13device_kernelIN5flash19enable_sm80_to_sm89INS1_16FlashAttnBwdSm80INS1_25CollectiveMainloopBwdSm80ILi2ELi2EN4cute5tupleIJNS5_1CILi128EEES8_NS7_ILi64EEEEEENS_6half_tEfNS_4arch4Sm80ELb0ELb1ELb1ELb1ELb0ELb0ELb0ELb0ELi2ELi4ELi4ELi4ELb0EEENS1_24CollectiveEpilogueBwdGQAISA_fSD_Li256ELb1ELb0EEENS1_19SingleTileSchedulerILb1ELb0ELb0ELi128EEEEEEEEEvNT_6ParamsE$_ZN4cute3eso3ESOILb0ELb0EJNS_5tupleIJNS_1CILi1EEENS3_ILi512EEEiEEENS3_ILi4096EEENS2_IJiiEEEEEC2ERKS6_RKS7_RKS8_:
        /* <DEDUP_REMOVED lines=9> */
        .type           $_ZN7cutlass13device_kernelIN5flash19enable_sm80_to_sm89INS1_16FlashAttnBwdSm80INS1_25CollectiveMainloopBwdSm80ILi2ELi2EN4cute5tupleIJNS5_1CILi128EEES8_NS7_ILi64EEEEEENS_6half_tEfNS_4arch4Sm80ELb0ELb1ELb1ELb1ELb0ELb0ELb0ELb0ELi2ELi4ELi4ELi4ELb0EEENS1_24CollectiveEpilogueBwdGQAISA_fSD_Li256ELb1ELb0EEENS1_19SingleTileSchedulerILb1ELb0ELb0ELi128EEEEEEEEEvNT_6ParamsE$_ZN4cute3eso3ESOILb0ELb0EJNS_5tupleIJNS_1CILi1EEEiEEENS3_ILi1024EEENS2_IJiiEEEEEC2ERKS5_RKS6_RKS7_,@function
        .size           $_ZN7cutlass13device_kernelIN5flash19enable_sm80_to_sm89INS1_16FlashAttnBwdSm80INS1_25CollectiveMainloopBwdSm80ILi2ELi2EN4cute5tupleIJNS5_1CILi128EEES8_NS7_ILi64EEEEEENS_6half_tEfNS_4arch4Sm80ELb0ELb1ELb1ELb1ELb0ELb0ELb0ELb0ELi2ELi4ELi4ELi4ELb0EEENS1_24CollectiveEpilogueBwdGQAISA_fSD_Li256ELb1ELb0EEENS1_19SingleTileSchedulerILb1ELb0ELb0ELi128EEEEEEEEEvNT_6ParamsE$_ZN4cute3eso3ESOILb0ELb0EJNS_5tupleIJNS_1CILi1EEEiEEENS3_ILi1024EEENS2_IJiiEEEEEC2ERKS5_RKS6_RKS7_,($_ZN7cutlass13device_kernelIN5flash19enable_sm80_to_sm89INS1_16FlashAttnBwdSm80INS1_25CollectiveMainloopBwdSm80ILi2ELi2EN4cute5tupleIJNS5_1CILi128EEES8_NS7_ILi64EEEEEENS_6half_tEfNS_4arch4Sm80ELb0ELb1ELb1ELb1ELb0ELb0ELb0ELb0ELi2ELi4ELi4ELi4ELb0EEENS1_24CollectiveEpilogueBwdGQAISA_fSD_Li256ELb1ELb0EEENS1_19SingleTileSchedulerILb1ELb0ELb0ELi128EEEEEEEEEvNT_6ParamsE$_ZN4cute3eso3ESOILb0ELb0EJNS_5tupleIJiNS_1CILi512EEEEEENS2_IJiiEEENS3_ILi1024EEEEEC2ERKS5_RKS6_RKS7_ - $_ZN7cutlass13device_kernelIN5flash19enable_sm80_to_sm89INS1_16FlashAttnBwdSm80INS1_25CollectiveMainloopBwdSm80ILi2ELi2EN4cute5tupleIJNS5_1CILi128EEES8_NS7_ILi64EEEEEENS_6half_tEfNS_4arch4Sm80ELb0ELb1ELb1ELb1ELb0ELb0ELb0ELb0ELi2ELi4ELi4ELi4ELb0EEENS1_24CollectiveEpilogueBwdGQAISA_fSD_Li256ELb1ELb0EEENS1_19SingleTileSchedulerILb1ELb0ELb0ELi128EEEEEEEEEvNT_6ParamsE$_ZN4cute3eso3ESOILb0ELb0EJNS_5tupleIJNS_1CILi1EEEiEEENS3_ILi1024EEENS2_IJiiEEEEEC2ERKS5_RKS6_RKS7_)
$_ZN7cutlass13device_kernelIN5flash19enable_sm80_to_sm89INS1_16FlashAttnBwdSm80INS1_25CollectiveMainloopBwdSm80ILi2ELi2EN4cute5tupleIJNS5_1CILi128EEES8_NS7_ILi64EEEEEENS_6half_tEfNS_4arch4Sm80ELb0ELb1ELb1ELb1ELb0ELb0ELb0ELb0ELi2ELi4ELi4ELi4ELb0EEENS1_24CollectiveEpilogueBwdGQAISA_fSD_Li256ELb1ELb0EEENS1_19SingleTileSchedulerILb1ELb0ELb0ELi128EEEEEEEEEvNT_6ParamsE$_ZN4cute3eso3ESOILb0ELb0EJNS_5tupleIJNS_1CILi1EEEiEEENS3_ILi1024EEENS2_IJiiEEEEEC2ERKS5_RKS6_RKS7_:
        /* <DEDUP_REMOVED lines=9> */
        .type           $_ZN7cutlass13device_kernelIN5flash19enable_sm80_to_sm89INS1_16FlashAttnBwdSm80INS1_25CollectiveMainloopBwdSm80ILi2ELi2EN4cute5tupleIJNS5_1CILi128EEES8_NS7_ILi64EEEEEENS_6half_tEfNS_4arch4Sm80ELb0ELb1ELb1ELb1ELb0ELb0ELb0ELb0ELi2ELi4ELi4ELi4ELb0EEENS1_24CollectiveEpilogueBwdGQAISA_fSD_Li256ELb1ELb0EEENS1_19SingleTileSchedulerILb1ELb0ELb0ELi128EEEEEEEEEvNT_6ParamsE$_ZN4cute3eso3ESOILb0ELb0EJNS_5tupleIJiNS_1CILi512EEEEEENS2_IJiiEEENS3_ILi1024EEEEEC2ERKS5_RKS6_RKS7_,@function
        .size           $_ZN7cutlass13device_kernelIN5flash19enable_sm80_to_sm89INS1_16FlashAttnBwdSm80INS1_25CollectiveMainloopBwdSm80ILi2ELi2EN4cute5tupleIJNS5_1CILi128EEES8_NS7_ILi64EEEEEENS_6half_tEfNS_4arch4Sm80ELb0ELb1ELb1ELb1ELb0ELb0ELb0ELb0ELi2ELi4ELi4ELi4ELb0EEENS1_24CollectiveEpilogueBwdGQAISA_fSD_Li256ELb1ELb0EEENS1_19SingleTileSchedulerILb1ELb0ELb0ELi128EEEEEEEEEvNT_6ParamsE$_ZN4cute3eso3ESOILb0ELb0EJNS_5tupleIJiNS_1CILi512EEEEEENS2_IJiiEEENS3_ILi1024EEEEEC2ERKS5_RKS6_RKS7_,($_ZN7cutlass13device_kernelIN5flash19enable_sm80_to_sm89INS1_16FlashAttnBwdSm80INS1_25CollectiveMainloopBwdSm80ILi2ELi2EN4cute5tupleIJNS5_1CILi128EEES8_NS7_ILi64EEEEEENS_6half_tEfNS_4arch4Sm80ELb0ELb1ELb1ELb1ELb0ELb0ELb0ELb0ELi2ELi4ELi4ELi4ELb0EEENS1_24CollectiveEpilogueBwdGQAISA_fSD_Li256ELb1ELb0EEENS1_19SingleTileSchedulerILb1ELb0ELb0ELi128EEEEEEEEEvNT_6ParamsE$_ZN4cute3eso3ESOILb0ELb0EJNS_6LayoutINS_5tupleIJNS3_IJNS3_IJNS_1CILi8EEENS4_ILi1EEEEEES6_EEENS3_IJNS3_IJS6_S6_EEENS4_ILi2EEEEEEEEENS3_IJNS3_IJNS3_IJS6_NS4_ILi0EEEEEESD_EEENS3_IJNS3_IJSD_SD_EEEiEEEEEEEENS_10ViewEngineINS_8smem_ptrIPN7cutlass6half_tEEEEEEEC2ERKSJ_RKSQ_ - $_ZN7cutlass13device_kernelIN5flash19enable_sm80_to_sm89INS1_16FlashAttnBwdSm80INS1_25CollectiveMainloopBwdSm80ILi2ELi2EN4cute5tupleIJNS5_1CILi128EEES8_NS7_ILi64EEEEEENS_6half_tEfNS_4arch4Sm80ELb0ELb1ELb1ELb1ELb0ELb0ELb0ELb0ELi2ELi4ELi4ELi4ELb0EEENS1_24CollectiveEpilogueBwdGQAISA_fSD_Li256ELb1ELb0EEENS1_19SingleTileSchedulerILb1ELb0ELb0ELi128EEEEEEEEEvNT_6ParamsE$_ZN4cute3eso3ESOILb0ELb0EJNS_5tupleIJiNS_1CILi512EEEEEENS2_IJiiEEENS3_ILi1024EEEEEC2ERKS5_RKS6_RKS7_)
$_ZN7cutlass13device_kernelIN5flash19enable_sm80_to_sm89INS1_16FlashAttnBwdSm80INS1_25CollectiveMainloopBwdSm80ILi2ELi2EN4cute5tupleIJNS5_1CILi128EEES8_NS7_ILi64EEEEEENS_6half_tEfNS_4arch4Sm80ELb0ELb1ELb1ELb1ELb0ELb0ELb0ELb0ELi2ELi4ELi4ELi4ELb0EEENS1_24CollectiveEpilogueBwdGQAISA_fSD_Li256ELb1ELb0EEENS1_19SingleTileSchedulerILb1ELb0ELb0ELi128EEEEEEEEEvNT_6ParamsE$_ZN4cute3eso3ESOILb0ELb0EJNS_5tupleIJiNS_1CILi512EEEEEENS2_IJiiEEENS3_ILi1024EEEEEC2ERKS5_RKS6_RKS7_:
        /* <DEDUP_REMOVED lines=9> */
        .type           $_ZN7cutlass13device_kernelIN5flash19enable_sm80_to_sm89INS1_16FlashAttnBwdSm80INS1_25CollectiveMainloopBwdSm80ILi2ELi2EN4cute5tupleIJNS5_1CILi128EEES8_NS7_ILi64EEEEEENS_6half_tEfNS_4arch4Sm80ELb0ELb1ELb1ELb1ELb0ELb0ELb0ELb0ELi2ELi4ELi4ELi4ELb0EEENS1_24CollectiveEpilogueBwdGQAISA_fSD_Li256ELb1ELb0EEENS1_19SingleTileSchedulerILb1ELb0ELb0ELi128EEEEEEEEEvNT_6ParamsE$_ZN4cute3eso3ESOILb0ELb0EJNS_6LayoutINS_5tupleIJNS3_IJNS3_IJNS_1CILi8EEENS4_ILi1EEEEEES6_EEENS3_IJNS3_IJS6_S6_EEENS4_ILi2EEEEEEEEENS3_IJNS3_IJNS3_IJS6_NS4_ILi0EEEEEESD_EEENS3_IJNS3_IJSD_SD_EEEiEEEEEEEENS_10ViewEngineINS_8smem_ptrIPN7cutlass6half_tEEEEEEEC2ERKSJ_RKSQ_,@function
        .size           $_ZN7cutlass13device_kernelIN5flash19enable_sm80_to_sm89INS1_16FlashAttnBwdSm80INS1_25CollectiveMainloopBwdSm80ILi2ELi2EN4cute5tupleIJNS5_1CILi128EEES8_NS7_ILi64EEEEEENS_6half_tEfNS_4arch4Sm80ELb0ELb1ELb1ELb1ELb0ELb0ELb0ELb0ELi2ELi4ELi4ELi4ELb0EEENS1_24CollectiveEpilogueBwdGQAISA_fSD_Li256ELb1ELb0EEENS1_19SingleTileSchedulerILb1ELb0ELb0ELi128EEEEEEEEEvNT_6ParamsE$_ZN4cute3eso3ESOILb0ELb0EJNS_6LayoutINS_5tupleIJNS3_IJNS3_IJNS_1CILi8EEENS4_ILi1EEEEEES6_EEENS3_IJNS3_IJS6_S6_EEENS4_ILi2EEEEEEEEENS3_IJNS3_IJNS3_IJS6_NS4_ILi0EEEEEESD_EEENS3_IJNS3_IJSD_SD_EEEiEEEEEEEENS_10ViewEngineINS_8smem_ptrIPN7cutlass6half_tEEEEEEEC2ERKSJ_RKSQ_,($_ZN7cutlass13device_kernelIN5flash19enable_sm80_to_sm89INS1_16FlashAttnBwdSm80INS1_25CollectiveMainloopBwdSm80ILi2ELi2EN4cute5tupleIJNS5_1CILi128EEES8_NS7_ILi64EEEEEENS_6half_tEfNS_4arch4Sm80ELb0ELb1ELb1ELb1ELb0ELb0ELb0ELb0ELi2ELi4ELi4ELi4ELb0EEENS1_24CollectiveEpilogueBwdGQAISA_fSD_Li256ELb1ELb0EEENS1_19SingleTileSchedulerILb1ELb0ELb0ELi128EEEEEEEEEvNT_6ParamsE$_ZN4cute3eso3ESOILb0ELb0EJNS_6LayoutINS_5tupleIJNS3_IJNS_1CILi1EEENS3_IJS5_NS4_ILi2EEES6_EEEEEES6_NS3_IJS6_S6_EEEEEENS3_IJNS3_IJNS4_ILi0EEENS3_IJS5_NS4_ILi256EEEiEEEEEENS4_ILi2048EEENS3_IJiNS4_ILi4096EEEEEEEEEEENS_10ViewEngineINS_8smem_ptrIPjEEEEEEC2ERKSJ_RKSO_ - $_ZN7cutlass13device_kernelIN5flash19enable_sm80_to_sm89INS1_16FlashAttnBwdSm80INS1_25CollectiveMainloopBwdSm80ILi2ELi2EN4cute5tupleIJNS5_1CILi128EEES8_NS7_ILi64EEEEEENS_6half_tEfNS_4arch4Sm80ELb0ELb1ELb1ELb1ELb0ELb0ELb0ELb0ELi2ELi4ELi4ELi4ELb0EEENS1_24CollectiveEpilogueBwdGQAISA_fSD_Li256ELb1ELb0EEENS1_19SingleTileSchedulerILb1ELb0ELb0ELi128EEEEEEEEEvNT_6ParamsE$_ZN4cute3eso3ESOILb0ELb0EJNS_6LayoutINS_5tupleIJNS3_IJNS3_IJNS_1CILi8EEENS4_ILi1EEEEEES6_EEENS3_IJNS3_IJS6_S6_EEENS4_ILi2EEEEEEEEENS3_IJNS3_IJNS3_IJS6_NS4_ILi0EEEEEESD_EEENS3_IJNS3_IJSD_SD_EEEiEEEEEEEENS_10ViewEngineINS_8smem_ptrIPN7cutlass6half_tEEEEEEEC2ERKSJ_RKSQ_)
$_ZN7cutlass13device_kernelIN5flash19enable_sm80_to_sm89INS1_16FlashAttnBwdSm80INS1_25CollectiveMainloopBwdSm80ILi2ELi2EN4cute5tupleIJNS5_1CILi128EEES8_NS7_ILi64EEEEEENS_6half_tEfNS_4arch4Sm80ELb0ELb1ELb1ELb1ELb0ELb0ELb0ELb0ELi2ELi4ELi4ELi4ELb0EEENS1_24CollectiveEpilogueBwdGQAISA_fSD_Li256ELb1ELb0EEENS1_19SingleTileSchedulerILb1ELb0ELb0ELi128EEEEEEEEEvNT_6ParamsE$_ZN4cute3eso3ESOILb0ELb0EJNS_6LayoutINS_5tupleIJNS3_IJNS3_IJNS_1CILi8EEENS4_ILi1EEEEEES6_EEENS3_IJNS3_IJS6_S6_EEENS4_ILi2EEEEEEEEENS3_IJNS3_IJNS3_IJS6_NS4_ILi0EEEEEESD_EEENS3_IJNS3_IJSD_SD_EEEiEEEEEEEENS_10ViewEngineINS_8smem_ptrIPN7cutlass6half_tEEEEEEEC2ERKSJ_RKSQ_:
[----:B------:R-:W-:Y:S02]  /*5f60*/  IADD3 R11, R78, -c[0x0][0x20], RZ ;  /* 0x800008004e0b7a10 */ /* 0x000fe40007ffe0ff */
[----:B------:R-:W-:-:S03]  /*5f70*/  IADD3 R10, R79, -c[0x0][0x20], RZ ;  /* 0x800008004f0a7a10 */ /* 0x000fc60007ffe0ff */
[----:B------:R1:W-:Y:S04]  /*5f80*/  STL [R11], R13 ;  /* 0x0000000d0b007387 */ /* 0x0003e80000100800 */
[----:B------:R-:W2:Y:S01]  /*5f90*/  LDL.64 R14, [R10] ;  /* 0x000000000a0e7983 */ /* 0x000ea20000100a00 */
[----:B-1----:R-:W-:-:S03]  /*5fa0*/  IMAD.MOV.U32 R13, RZ, RZ, 0x0 ;  /* 0x00000000ff0d7424 */ /* 0x002fc600078e00ff */
[----:B--2---:R1:W-:Y:S01]  /*5fb0*/  STL.64 [R11+0x8], R14 ;  /* 0x0000080e0b007387 */ /* 0x0043e20000100a00 */
[----:B------:R-:W-:Y:S05]  /*5fc0*/  RET.REL.NODEC R12 `(_ZN7cutlass13device_kernelIN5flash19enable_sm80_to_sm89INS1_16FlashAttnBwdSm80INS1_25CollectiveMainloopBwdSm80ILi2ELi2EN4cute5tupleIJNS5_1CILi128EEES8_NS7_ILi64EEEEEENS_6half_tEfNS_4arch4Sm80ELb0ELb1ELb1ELb1ELb0ELb0ELb0ELb0ELi2ELi4ELi4ELi4ELb0EEENS1_24CollectiveEpilogueBwdGQAISA_fSD_Li256ELb1ELb0EEENS1_19SingleTileSchedulerILb1ELb0ELb0ELi128EEEEEEEEEvNT_6ParamsE) ;  /* 0xffffa0300c007950 */ /* 0x000fea0003c3ffff */
        .type           $_ZN7cutlass13device_kernelIN5flash19enable_sm80_to_sm89INS1_16FlashAttnBwdSm80INS1_25CollectiveMainloopBwdSm80ILi2ELi2EN4cute5tupleIJNS5_1CILi128EEES8_NS7_ILi64EEEEEENS_6half_tEfNS_4arch4Sm80ELb0ELb1ELb1ELb1ELb0ELb0ELb0ELb0ELi2ELi4ELi4ELi4ELb0EEENS1_24CollectiveEpilogueBwdGQAISA_fSD_Li256ELb1ELb0EEENS1_19SingleTileSchedulerILb1ELb0ELb0ELi128EEEEEEEEEvNT_6ParamsE$_ZN4cute3eso3ESOILb0ELb0EJNS_6LayoutINS_5tupleIJNS3_IJNS_1CILi1EEENS3_IJS5_NS4_ILi2EEES6_EEEEEES6_NS3_IJS6_S6_EEEEEENS3_IJNS3_IJNS4_ILi0EEENS3_IJS5_NS4_ILi256EEEiEEEEEENS4_ILi2048EEENS3_IJiNS4_ILi4096EEEEEEEEEEENS_10ViewEngineINS_8smem_ptrIPjEEEEEEC2ERKSJ_RKSO_,@function
        .size           $_ZN7cutlass13device_kernelIN5flash19enable_sm80_to_sm89INS1_16FlashAttnBwdSm80INS1_25CollectiveMainloopBwdSm80ILi2ELi2EN4cute5tupleIJNS5_1CILi128EEES8_NS7_ILi64EEEEEENS_6half_tEfNS_4arch4Sm80ELb0ELb1ELb1ELb1ELb0ELb0ELb0ELb0ELi2ELi4ELi4ELi4ELb0EEENS1_24CollectiveEpilogueBwdGQAISA_fSD_Li256ELb1ELb0EEENS1_19SingleTileSchedulerILb1ELb0ELb0ELi128EEEEEEEEEvNT_6ParamsE$_ZN4cute3eso3ESOILb0ELb0EJNS_6LayoutINS_5tupleIJNS3_IJNS_1CILi1EEENS3_IJS5_NS4_ILi2EEES6_EEEEEES6_NS3_IJS6_S6_EEEEEENS3_IJNS3_IJNS4_ILi0EEENS3_IJS5_NS4_ILi256EEEiEEEEEENS4_ILi2048EEENS3_IJiNS4_ILi4096EEEEEEEEEEENS_10ViewEngineINS_8smem_ptrIPjEEEEEEC2ERKSJ_RKSO_,($_ZN7cutlass13device_kernelIN5flash19enable_sm80_to_sm89INS1_16FlashAttnBwdSm80INS1_25CollectiveMainloopBwdSm80ILi2ELi2EN4cute5tupleIJNS5_1CILi128EEES8_NS7_ILi64EEEEEENS_6half_tEfNS_4arch4Sm80ELb0ELb1ELb1ELb1ELb0ELb0ELb0ELb0ELi2ELi4ELi4ELi4ELb0EEENS1_24CollectiveEpilogueBwdGQAISA_fSD_Li256ELb1ELb0EEENS1_19SingleTileSchedulerILb1ELb0ELb0ELi128EEEEEEEEEvNT_6ParamsE$_ZN4cute3eso3ESOILb0ELb0EJNS_6LayoutINS_5tupleIJNS3_IJNS_1CILi2EEES5_EEENS4_ILi8EEES6_EEENS3_IJNS3_IJNS4_ILi1EEEiEEENS4_ILi1024EEENS3_IJiiEEEEEEEENS_10ViewEngineINS_8smem_ptrIPN7cutlass6half_tEEEEEEEC2ERKSE_RKSL_ - $_ZN7cutlass13device_kernelIN5flash19enable_sm80_to_sm89INS1_16FlashAttnBwdSm80INS1_25CollectiveMainloopBwdSm80ILi2ELi2EN4cute5tupleIJNS5_1CILi128EEES8_NS7_ILi64EEEEEENS_6half_tEfNS_4arch4Sm80ELb0ELb1ELb1ELb1ELb0ELb0ELb0ELb0ELi2ELi4ELi4ELi4ELb0EEENS1_24CollectiveEpilogueBwdGQAISA_fSD_Li256ELb1ELb0EEENS1_19SingleTileSchedulerILb1ELb0ELb0ELi128EEEEEEEEEvNT_6ParamsE$_ZN4cute3eso3ESOILb0ELb0EJNS_6LayoutINS_5tupleIJNS3_IJNS_1CILi1EEENS3_IJS5_NS4_ILi2EEES6_EEEEEES6_NS3_IJS6_S6_EEEEEENS3_IJNS3_IJNS4_ILi0EEENS3_IJS5_NS4_ILi256EEEiEEEEEENS4_ILi2048EEENS3_IJiNS4_ILi4096EEEEEEEEEEENS_10ViewEngineINS_8smem_ptrIPjEEEEEEC2ERKSJ_RKSO_)
$_ZN7cutlass13device_kernelIN5flash19enable_sm80_to_sm89INS1_16FlashAttnBwdSm80INS1_25CollectiveMainloopBwdSm80ILi2ELi2EN4cute5tupleIJNS5_1CILi128EEES8_NS7_ILi64EEEEEENS_6half_tEfNS_4arch4Sm80ELb0ELb1ELb1ELb1ELb0ELb0ELb0ELb0ELi2ELi4ELi4ELi4ELb0EEENS1_24CollectiveEpilogueBwdGQAISA_fSD_Li256ELb1ELb0EEENS1_19SingleTileSchedulerILb1ELb0ELb0ELi128EEEEEEEEEvNT_6ParamsE$_ZN4cute3eso3ESOILb0ELb0EJNS_6LayoutINS_5tupleIJNS3_IJNS_1CILi1EEENS3_IJS5_NS4_ILi2EEES6_EEEEEES6_NS3_IJS6_S6_EEEEEENS3_IJNS3_IJNS4_ILi0EEENS3_IJS5_NS4_ILi256EEEiEEEEEENS4_ILi2048EEENS3_IJiNS4_ILi4096EEEEEEEEEEENS_10ViewEngineINS_8smem_ptrIPjEEEEEEC2ERKSJ_RKSO_:
[----:B------:R-:W-:Y:S02]  /*5fd0*/  IADD3 R18, R18, -c[0x0][0x20], RZ ;  /* 0x8000080012127a10 */ /* 0x000fe40007ffe0ff */
[----:B------:R-:W-:-:S03]  /*5fe0*/  IADD3 R16, R16, -c[0x0][0x20], RZ ;  /* 0x8000080010107a10 */ /* 0x000fc60007ffe0ff */
[----:B------:R1:W-:Y:S04]  /*5ff0*/  STL.64 [R18], R2 ;  /* 0x0000000212007387 */ /* 0x0003e80000100a00 */
[----:B-1----:R-:W2:Y:S04]  /*6000*/  LDL.64 R2, [R16] ;  /* 0x0000000010027983 */ /* 0x002ea80000100a00 */
[----:B--2---:R1:W-:Y:S02]  /*6010*/  STL.64 [R18+0x8], R2 ;  /* 0x0000080212007387 */ /* 0x0043e40000100a00 */
[----:B-1----:R-:W-:-:S02]  /*6020*/  IMAD.MOV.U32 R2, RZ, RZ, R19 ;  /* 0x000000ffff027224 */ /* 0x002fc400078e0013 */
[----:B------:R-:W-:-:S04]  /*6030*/  IMAD.MOV.U32 R3, RZ, RZ, 0x0 ;  /* 0x00000000ff037424 */ /* 0x000fc800078e00ff */
[----:B------:R-:W-:Y:S05]  /*6040*/  RET.REL.NODEC R2 `(_ZN7cutlass13device_kernelIN5flash19enable_sm80_to_sm89INS1_16FlashAttnBwdSm80INS1_25CollectiveMainloopBwdSm80ILi2ELi2EN4cute5tupleIJNS5_1CILi128EEES8_NS7_ILi64EEEEEENS_6half_tEfNS_4arch4Sm80ELb0ELb1ELb1ELb1ELb0ELb0ELb0ELb0ELi2ELi4ELi4ELi4ELb0EEENS1_24CollectiveEpilogueBwdGQAISA_fSD_Li256ELb1ELb0EEENS1_19SingleTileSchedulerILb1ELb0ELb0ELi128EEEEEEEEEvNT_6ParamsE) ;  /* 0xffff9fb002007950 */ /* 0x000fea0003c3ffff */
        .type           $_ZN7cutlass13device_kernelIN5flash19enable_sm80_to_sm89INS1_16FlashAttnBwdSm80INS1_25CollectiveMainloopBwdSm80ILi2ELi2EN4cute5tupleIJNS5_1CILi128EEES8_NS7_ILi64EEEEEENS_6half_tEfNS_4arch4Sm80ELb0ELb1ELb1ELb1ELb0ELb0ELb0ELb0ELi2ELi4ELi4ELi4ELb0EEENS1_24CollectiveEpilogueBwdGQAISA_fSD_Li256ELb1ELb0EEENS1_19SingleTileSchedulerILb1ELb0ELb0ELi128EEEEEEEEEvNT_6ParamsE$_ZN4cute3eso3ESOILb0ELb0EJNS_6LayoutINS_5tupleIJNS3_IJNS_1CILi2EEES5_EEENS4_ILi8EEES6_EEENS3_IJNS3_IJNS4_ILi1EEEiEEENS4_ILi1024EEENS3_IJiiEEEEEEEENS_10ViewEngineINS_8smem_ptrIPN7cutlass6half_tEEEEEEEC2ERKSE_RKSL_,@function
        .size           $_ZN7cutlass13device_kernelIN5flash19enable_sm80_to_sm89INS1_16FlashAttnBwdSm80INS1_25CollectiveMainloopBwdSm80ILi2ELi2EN4cute5tupleIJNS5_1CILi128EEES8_NS7_ILi64EEEEEENS_6half_tEfNS_4arch4Sm80ELb0ELb1ELb1ELb1ELb0ELb0ELb0ELb0ELi2ELi4ELi4ELi4ELb0EEENS1_24CollectiveEpilogueBwdGQAISA_fSD_Li256ELb1ELb0EEENS1_19SingleTileSchedulerILb1ELb0ELb0ELi128EEEEEEEEEvNT_6ParamsE$_ZN4cute3eso3ESOILb0ELb0EJNS_6LayoutINS_5tupleIJNS3_IJNS_1CILi2EEES5_EEENS4_ILi8EEES6_EEENS3_IJNS3_IJNS4_ILi1EEEiEEENS4_ILi1024EEENS3_IJiiEEEEEEEENS_10ViewEngineINS_8smem_ptrIPN7cutlass6half_tEEEEEEEC2ERKSE_RKSL_,($_ZN7cutlass13device_kernelIN5flash19enable_sm80_to_sm89INS1_16FlashAttnBwdSm80INS1_25CollectiveMainloopBwdSm80ILi2ELi2EN4cute5tupleIJNS5_1CILi128EEES8_NS7_ILi64EEEEEENS_6half_tEfNS_4arch4Sm80ELb0ELb1ELb1ELb1ELb0ELb0ELb0ELb0ELi2ELi4ELi4ELi4ELb0EEENS1_24CollectiveEpilogueBwdGQAISA_fSD_Li256ELb1ELb0EEENS1_19SingleTileSchedulerILb1ELb0ELb0ELi128EEEEEEEEEvNT_6ParamsE$_ZN4cute3eso3ESOILb0ELb0EJNS_6LayoutINS_5tupleIJNS3_IJNS_1CILi2EEES5_EEENS4_ILi8EEES6_EEENS3_IJNS3_IJNS4_ILi1EEEiEEENS4_ILi1024EEENS3_IJiiEEEEEEEEjEEC2ERKSE_RKj - $_ZN7cutlass13device_kernelIN5flash19enable_sm80_to_sm89INS1_16FlashAttnBwdSm80INS1_25CollectiveMainloopBwdSm80ILi2ELi2EN4cute5tupleIJNS5_1CILi128EEES8_NS7_ILi64EEEEEENS_6half_tEfNS_4arch4Sm80ELb0ELb1ELb1ELb1ELb0ELb0ELb0ELb0ELi2ELi4ELi4ELi4ELb0EEENS1_24CollectiveEpilogueBwdGQAISA_fSD_Li256ELb1ELb0EEENS1_19SingleTileSchedulerILb1ELb0ELb0ELi128EEEEEEEEEvNT_6ParamsE$_ZN4cute3eso3ESOILb0ELb0EJNS_6LayoutINS_5tupleIJNS3_IJNS_1CILi2EEES5_EEENS4_ILi8EEES6_EEENS3_IJNS3_IJNS4_ILi1EEEiEEENS4_ILi1024EEENS3_IJiiEEEEEEEENS_10ViewEngineINS_8smem_ptrIPN7cutlass6half_tEEEEEEEC2ERKSE_RKSL_)
$_ZN7cutlass13device_kernelIN5flash19enable_sm80_to_sm89INS1_16FlashAttnBwdSm80INS1_25CollectiveMainloopBwdSm80ILi2ELi2EN4cute5tupleIJNS5_1CILi128EEES8_NS7_ILi64EEEEEENS_6half_tEfNS_4arch4Sm80ELb0ELb1ELb1ELb1ELb0ELb0ELb0ELb0ELi2ELi4ELi4ELi4ELb0EEENS1_24CollectiveEpilogueBwdGQAISA_fSD_Li256ELb1ELb0EEENS1_19SingleTileSchedulerILb1ELb0ELb0ELi128EEEEEEEEEvNT_6ParamsE$_ZN4cute3eso3ESOILb0ELb0EJNS_6LayoutINS_5tupleIJNS3_IJNS_1CILi2EEES5_EEENS4_ILi8EEES6_EEENS3_IJNS3_IJNS4_ILi1EEEiEEENS4_ILi1024EEENS3_IJiiEEEEEEEENS_10ViewEngineINS_8smem_ptrIPN7cutlass6half_tEEEEEEEC2ERKSE_RKSL_:
        /* <DEDUP_REMOVED lines=8> */
[----:B------:R-:W-:Y:S05]  /*60d0*/  RET.REL.NODEC R2 `(_ZN7cutlass13device_kernelIN5flash19enable_sm80_to_sm89INS1_16FlashAttnBwdSm80INS1_25CollectiveMainloopBwdSm80ILi2ELi2EN4cute5tupleIJNS5_1CILi128EEES8_NS7_ILi64EEEEEENS_6half_tEfNS_4arch4Sm80ELb0ELb1ELb1ELb1ELb0ELb0ELb0ELb0ELi2ELi4ELi4ELi4ELb0EEENS1_24CollectiveEpilogueBwdGQAISA_fSD_Li256ELb1ELb0EEENS1_19SingleTileSchedulerILb1ELb0ELb0ELi128EEEEEEEEEvNT_6ParamsE) ;  /* 0xffff9f2002007950 */ /* 0x000fea0003c3ffff */
        .type           $_ZN7cutlass13device_kernelIN5flash19enable_sm80_to_sm89INS1_16FlashAttnBwdSm80INS1_25CollectiveMainloopBwdSm80ILi2ELi2EN4cute5tupleIJNS5_1CILi128EEES8_NS7_ILi64EEEEEENS_6half_tEfNS_4arch4Sm80ELb0ELb1ELb1ELb1ELb0ELb0ELb0ELb0ELi2ELi4ELi4ELi4ELb0EEENS1_24CollectiveEpilogueBwdGQAISA_fSD_Li256ELb1ELb0EEENS1_19SingleTileSchedulerILb1ELb0ELb0ELi128EEEEEEEEEvNT_6ParamsE$_ZN4cute3eso3ESOILb0ELb0EJNS_6LayoutINS_5tupleIJNS3_IJNS_1CILi2EEES5_EEENS4_ILi8EEES6_EEENS3_IJNS3_IJNS4_ILi1EEEiEEENS4_ILi1024EEENS3_IJiiEEEEEEEEjEEC2ERKSE_RKj,@function
        .size           $_ZN7cutlass13device_kernelIN5flash19enable_sm80_to_sm89INS1_16FlashAttnBwdSm80INS1_25CollectiveMainloopBwdSm80ILi2ELi2EN4cute5tupleIJNS5_1CILi128EEES8_NS7_ILi64EEEEEENS_6half_tEfNS_4arch4Sm80ELb0ELb1ELb1ELb1ELb0ELb0ELb0ELb0ELi2ELi4ELi4ELi4ELb0EEENS1_24CollectiveEpilogueBwdGQAISA_fSD_Li256ELb1ELb0EEENS1_19SingleTileSchedulerILb1ELb0ELb0ELi128EEEEEEEEEvNT_6ParamsE$_ZN4cute3eso3ESOILb0ELb0EJNS_6LayoutINS_5tupleIJNS3_IJNS_1CILi2EEES5_EEENS4_ILi8EEES6_EEENS3_IJNS3_IJNS4_ILi1EEEiEEENS4_ILi1024EEENS3_IJiiEEEEEEEEjEEC2ERKSE_RKj,($_ZN7cutlass13device_kernelIN5flash19enable_sm80_to_sm89INS1_16FlashAttnBwdSm80INS1_25CollectiveMainloopBwdSm80ILi2ELi2EN4cute5tupleIJNS5_1CILi128EEES8_NS7_ILi64EEEEEENS_6half_tEfNS_4arch4Sm80ELb0ELb1ELb1ELb1ELb0ELb0ELb0ELb0ELi2ELi4ELi4ELi4ELb0EEENS1_24CollectiveEpilogueBwdGQAISA_fSD_Li256ELb1ELb0EEENS1_19SingleTileSchedulerILb1ELb0ELb0ELi128EEEEEEEEEvNT_6ParamsE$_ZN4cute3eso3ESOILb0ELb0EJNS_6LayoutINS_5tupleIJNS3_IJNS_1CILi2EEES5_EEES6_NS4_ILi8EEEEEENS3_IJNS3_IJiNS4_ILi512EEEEEENS3_IJiiEEENS4_ILi1024EEEEEEEENS_10ViewEngineINS_8smem_ptrIPN7cutlass6half_tEEEEEEEC2ERKSE_RKSL_ - $_ZN7cutlass13device_kernelIN5flash19enable_sm80_to_sm89INS1_16FlashAttnBwdSm80INS1_25CollectiveMainloopBwdSm80ILi2ELi2EN4cute5tupleIJNS5_1CILi128EEES8_NS7_ILi64EEEEEENS_6half_tEfNS_4arch4Sm80ELb0ELb1ELb1ELb1ELb0ELb0ELb0ELb0ELi2ELi4ELi4ELi4ELb0EEENS1_24CollectiveEpilogueBwdGQAISA_fSD_Li256ELb1ELb0EEENS1_19SingleTileSchedulerILb1ELb0ELb0ELi128EEEEEEEEEvNT_6ParamsE$_ZN4cute3eso3ESOILb0ELb0EJNS_6LayoutINS_5tupleIJNS3_IJNS_1CILi2EEES5_EEENS4_ILi8EEES6_EEENS3_IJNS3_IJNS4_ILi1EEEiEEENS4_ILi1024EEENS3_IJiiEEEEEEEEjEEC2ERKSE_RKj)
$_ZN7cutlass13device_kernelIN5flash19enable_sm80_to_sm89INS1_16FlashAttnBwdSm80INS1_25CollectiveMainloopBwdSm80ILi2ELi2EN4cute5tupleIJNS5_1CILi128EEES8_NS7_ILi64EEEEEENS_6half_tEfNS_4arch4Sm80ELb0ELb1ELb1ELb1ELb0ELb0ELb0ELb0ELi2ELi4ELi4ELi4ELb0EEENS1_24CollectiveEpilogueBwdGQAISA_fSD_Li256ELb1ELb0EEENS1_19SingleTileSchedulerILb1ELb0ELb0ELi128EEEEEEEEEvNT_6ParamsE$_ZN4cute3eso3ESOILb0ELb0EJNS_6LayoutINS_5tupleIJNS3_IJNS_1CILi2EEES5_EEENS4_ILi8EEES6_EEENS3_IJNS3_IJNS4_ILi1EEEiEEENS4_ILi1024EEENS3_IJiiEEEEEEEEjEEC2ERKSE_RKj:
        /* <DEDUP_REMOVED lines=9> */
[----:B------:R-:W-:Y:S05]  /*6170*/  RET.REL.NODEC R2 `(_ZN7cutlass13device_kernelIN5flash19enable_sm80_to_sm89INS1_16FlashAttnBwdSm80INS1_25CollectiveMainloopBwdSm80ILi2ELi2EN4cute5tupleIJNS5_1CILi128EEES8_NS7_ILi64EEEEEENS_6half_tEfNS_4arch4Sm80ELb0ELb1ELb1ELb1ELb0ELb0ELb0ELb0ELi2ELi4ELi4ELi4ELb0EEENS1_24CollectiveEpilogueBwdGQAISA_fSD_Li256ELb1ELb0EEENS1_19SingleTileSchedulerILb1ELb0ELb0ELi128EEEEEEEEEvNT_6ParamsE) ;  /* 0xffff9e8002007950 */ /* 0x000fea0003c3ffff */
        .type           $_ZN7cutlass13device_kernelIN5flash19enable_sm80_to_sm89INS1_16FlashAttnBwdSm80INS1_25CollectiveMainloopBwdSm80ILi2ELi2EN4cute5tupleIJNS5_1CILi128EEES8_NS7_ILi64EEEEEENS_6half_tEfNS_4arch4Sm80ELb0ELb1ELb1ELb1ELb0ELb0ELb0ELb0ELi2ELi4ELi4ELi4ELb0EEENS1_24CollectiveEpilogueBwdGQAISA_fSD_Li256ELb1ELb0EEENS1_19SingleTileSchedulerILb1ELb0ELb0ELi128EEEEEEEEEvNT_6ParamsE$_ZN4cute3eso3ESOILb0ELb0EJNS_6LayoutINS_5tupleIJNS3_IJNS_1CILi2EEES5_EEES6_NS4_ILi8EEEEEENS3_IJNS3_IJiNS4_ILi512EEEEEENS3_IJiiEEENS4_ILi1024EEEEEEEENS_10ViewEngineINS_8smem_ptrIPN7cutlass6half_tEEEEEEEC2ERKSE_RKSL_,@function
        .size           $_ZN7cutlass13device_kernelIN5flash19enable_sm80_to_sm89INS1_16FlashAttnBwdSm80INS1_25CollectiveMainloopBwdSm80ILi2ELi2EN4cute5tupleIJNS5_1CILi128EEES8_NS7_ILi64EEEEEENS_6half_tEfNS_4arch4Sm80ELb0ELb1ELb1ELb1ELb0ELb0ELb0ELb0ELi2ELi4ELi4ELi4ELb0EEENS1_24CollectiveEpilogueBwdGQAISA_fSD_Li256ELb1ELb0EEENS1_19SingleTileSchedulerILb1ELb0ELb0ELi128EEEEEEEEEvNT_6ParamsE$_ZN4cute3eso3ESOILb0ELb0EJNS_6LayoutINS_5tupleIJNS3_IJNS_1CILi2EEES5_EEES6_NS4_ILi8EEEEEENS3_IJNS3_IJiNS4_ILi512EEEEEENS3_IJiiEEENS4_ILi1024EEEEEEEENS_10ViewEngineINS_8smem_ptrIPN7cutlass6half_tEEEEEEEC2ERKSE_RKSL_,($_ZN7cutlass13device_kernelIN5flash19enable_sm80_to_sm89INS1_16FlashAttnBwdSm80INS1_25CollectiveMainloopBwdSm80ILi2ELi2EN4cute5tupleIJNS5_1CILi128EEES8_NS7_ILi64EEEEEENS_6half_tEfNS_4arch4Sm80ELb0ELb1ELb1ELb1ELb0ELb0ELb0ELb0ELi2ELi4ELi4ELi4ELb0EEENS1_24CollectiveEpilogueBwdGQAISA_fSD_Li256ELb1ELb0EEENS1_19SingleTileSchedulerILb1ELb0ELb0ELi128EEEEEEEEEvNT_6ParamsE$_ZN4cute3eso3ESOILb0ELb0EJNS_6LayoutINS_5tupleIJNS3_IJNS_1CILi2EEES5_EEES6_NS4_ILi8EEEEEENS3_IJNS3_IJiNS4_ILi512EEEEEENS3_IJiiEEENS4_ILi1024EEEEEEEEjEEC2ERKSE_RKj - $_ZN7cutlass13device_kernelIN5flash19enable_sm80_to_sm89INS1_16FlashAttnBwdSm80INS1_25CollectiveMainloopBwdSm80ILi2ELi2EN4cute5tupleIJNS5_1CILi128EEES8_NS7_ILi64EEEEEENS_6half_tEfNS_4arch4Sm80ELb0ELb1ELb1ELb1ELb0ELb0ELb0ELb0ELi2ELi4ELi4ELi4ELb0EEENS1_24CollectiveEpilogueBwdGQAISA_fSD_Li256ELb1ELb0EEENS1_19SingleTileSchedulerILb1ELb0ELb0ELi128EEEEEEEEEvNT_6ParamsE$_ZN4cute3eso3ESOILb0ELb0EJNS_6LayoutINS_5tupleIJNS3_IJNS_1CILi2EEES5_EEES6_NS4_ILi8EEEEEENS3_IJNS3_IJiNS4_ILi512EEEEEENS3_IJiiEEENS4_ILi1024EEEEEEEENS_10ViewEngineINS_8smem_ptrIPN7cutlass6half_tEEEEEEEC2ERKSE_RKSL_)
$_ZN7cutlass13device_kernelIN5flash19enable_sm80_to_sm89INS1_16FlashAttnBwdSm80INS1_25CollectiveMainloopBwdSm80ILi2ELi2EN4cute5tupleIJNS5_1CILi128EEES8_NS7_ILi64EEEEEENS_6half_tEfNS_4arch4Sm80ELb0ELb1ELb1ELb1ELb0ELb0ELb0ELb0ELi2ELi4ELi4ELi4ELb0EEENS1_24CollectiveEpilogueBwdGQAISA_fSD_Li256ELb1ELb0EEENS1_19SingleTileSchedulerILb1ELb0ELb0ELi128EEEEEEEEEvNT_6ParamsE$_ZN4cute3eso3ESOILb0ELb0EJNS_6LayoutINS_5tupleIJNS3_IJNS_1CILi2EEES5_EEES6_NS4_ILi8EEEEEENS3_IJNS3_IJiNS4_ILi512EEEEEENS3_IJiiEEENS4_ILi1024EEEEEEEENS_10ViewEngineINS_8smem_ptrIPN7cutlass6half_tEEEEEEEC2ERKSE_RKSL_:
        /* <DEDUP_REMOVED lines=9> */
        .type           $_ZN7cutlass13device_kernelIN5flash19enable_sm80_to_sm89INS1_16FlashAttnBwdSm80INS1_25CollectiveMainloopBwdSm80ILi2ELi2EN4cute5tupleIJNS5_1CILi128EEES8_NS7_ILi64EEEEEENS_6half_tEfNS_4arch4Sm80ELb0ELb1ELb1ELb1ELb0ELb0ELb0ELb0ELi2ELi4ELi4ELi4ELb0EEENS1_24CollectiveEpilogueBwdGQAISA_fSD_Li256ELb1ELb0EEENS1_19SingleTileSchedulerILb1ELb0ELb0ELi128EEEEEEEEEvNT_6ParamsE$_ZN4cute3eso3ESOILb0ELb0EJNS_6LayoutINS_5tupleIJNS3_IJNS_1CILi2EEES5_EEES6_NS4_ILi8EEEEEENS3_IJNS3_IJiNS4_ILi512EEEEEENS3_IJiiEEENS4_ILi1024EEEEEEEEjEEC2ERKSE_RKj,@function
        .size           $_ZN7cutlass13device_kernelIN5flash19enable_sm80_to_sm89INS1_16FlashAttnBwdSm80INS1_25CollectiveMainloopBwdSm80ILi2ELi2EN4cute5tupleIJNS5_1CILi128EEES8_NS7_ILi64EEEEEENS_6half_tEfNS_4arch4Sm80ELb0ELb1ELb1ELb1ELb0ELb0ELb0ELb0ELi2ELi4ELi4ELi4ELb0EEENS1_24CollectiveEpilogueBwdGQAISA_fSD_Li256ELb1ELb0EEENS1_19SingleTileSchedulerILb1ELb0ELb0ELi128EEEEEEEEEvNT_6ParamsE$_ZN4cute3eso3ESOILb0ELb0EJNS_6LayoutINS_5tupleIJNS3_IJNS_1CILi2EEES5_EEES6_NS4_ILi8EEEEEENS3_IJNS3_IJiNS4_ILi512EEEEEENS3_IJiiEEENS4_ILi1024EEEEEEEEjEEC2ERKSE_RKj,($_ZN7cutlass13device_kernelIN5flash19enable_sm80_to_sm89INS1_16FlashAttnBwdSm80INS1_25CollectiveMainloopBwdSm80ILi2ELi2EN4cute5tupleIJNS5_1CILi128EEES8_NS7_ILi64EEEEEENS_6half_tEfNS_4arch4Sm80ELb0ELb1ELb1ELb1ELb0ELb0ELb0ELb0ELi2ELi4ELi4ELi4ELb0EEENS1_24CollectiveEpilogueBwdGQAISA_fSD_Li256ELb1ELb0EEENS1_19SingleTileSchedulerILb1ELb0ELb0ELi128EEEEEEEEEvNT_6ParamsE$_ZN4cute3eso3ESOILb0ELb0EJNS_6LayoutINS_5tupleIJNS3_IJNS_1CILi2EEES5_S5_EEES5_NS3_IJNS3_IJS5_S5_EEES5_EEEEEENS3_IJNS3_IJNS4_ILi1EEENS4_ILi512EEEiEEENS4_ILi4096EEENS3_IJNS3_IJiiEEENS4_ILi8192EEEEEEEEEEENS_10ViewEngineINS_8smem_ptrIPN7cutlass6half_tEEEEEEEC2ERKSI_RKSP_ - $_ZN7cutlass13device_kernelIN5flash19enable_sm80_to_sm89INS1_16FlashAttnBwdSm80INS1_25CollectiveMainloopBwdSm80ILi2ELi2EN4cute5tupleIJNS5_1CILi128EEES8_NS7_ILi64EEEEEENS_6half_tEfNS_4arch4Sm80ELb0ELb1ELb1ELb1ELb0ELb0ELb0ELb0ELi2ELi4ELi4ELi4ELb0EEENS1_24CollectiveEpilogueBwdGQAISA_fSD_Li256ELb1ELb0EEENS1_19SingleTileSchedulerILb1ELb0ELb0ELi128EEEEEEEEEvNT_6ParamsE$_ZN4cute3eso3ESOILb0ELb0EJNS_6LayoutINS_5tupleIJNS3_IJNS_1CILi2EEES5_EEES6_NS4_ILi8EEEEEENS3_IJNS3_IJiNS4_ILi512EEEEEENS3_IJiiEEENS4_ILi1024EEEEEEEEjEEC2ERKSE_RKj)
$_ZN7cutlass13device_kernelIN5flash19enable_sm80_to_sm89INS1_16FlashAttnBwdSm80INS1_25CollectiveMainloopBwdSm80ILi2ELi2EN4cute5tupleIJNS5_1CILi128EEES8_NS7_ILi64EEEEEENS_6half_tEfNS_4arch4Sm80ELb0ELb1ELb1ELb1ELb0ELb0ELb0ELb0ELi2ELi4ELi4ELi4ELb0EEENS1_24CollectiveEpilogueBwdGQAISA_fSD_Li256ELb1ELb0EEENS1_19SingleTileSchedulerILb1ELb0ELb0ELi128EEEEEEEEEvNT_6ParamsE$_ZN4cute3eso3ESOILb0ELb0EJNS_6LayoutINS_5tupleIJNS3_IJNS_1CILi2EEES5_EEES6_NS4_ILi8EEEEEENS3_IJNS3_IJiNS4_ILi512EEEEEENS3_IJiiEEENS4_ILi1024EEEEEEEEjEEC2ERKSE_RKj:
        /* <DEDUP_REMOVED lines=10> */
        .type           $_ZN7cutlass13device_kernelIN5flash19enable_sm80_to_sm89INS1_16FlashAttnBwdSm80INS1_25CollectiveMainloopBwdSm80ILi2ELi2EN4cute5tupleIJNS5_1CILi128EEES8_NS7_ILi64EEEEEENS_6half_tEfNS_4arch4Sm80ELb0ELb1ELb1ELb1ELb0ELb0ELb0ELb0ELi2ELi4ELi4ELi4ELb0EEENS1_24CollectiveEpilogueBwdGQAISA_fSD_Li256ELb1ELb0EEENS1_19SingleTileSchedulerILb1ELb0ELb0ELi128EEEEEEEEEvNT_6ParamsE$_ZN4cute3eso3ESOILb0ELb0EJNS_6LayoutINS_5tupleIJNS3_IJNS_1CILi2EEES5_S5_EEES5_NS3_IJNS3_IJS5_S5_EEES5_EEEEEENS3_IJNS3_IJNS4_ILi1EEENS4_ILi512EEEiEEENS4_ILi4096EEENS3_IJNS3_IJiiEEENS4_ILi8192EEEEEEEEEEENS_10ViewEngineINS_8smem_ptrIPN7cutlass6half_tEEEEEEEC2ERKSI_RKSP_,@function
        .size           $_ZN7cutlass13device_kernelIN5flash19enable_sm80_to_sm89INS1_16FlashAttnBwdSm80INS1_25CollectiveMainloopBwdSm80ILi2ELi2EN4cute5tupleIJNS5_1CILi128EEES8_NS7_ILi64EEEEEENS_6half_tEfNS_4arch4Sm80ELb0ELb1ELb1ELb1ELb0ELb0ELb0ELb0ELi2ELi4ELi4ELi4ELb0EEENS1_24CollectiveEpilogueBwdGQAISA_fSD_Li256ELb1ELb0EEENS1_19SingleTileSchedulerILb1ELb0ELb0ELi128EEEEEEEEEvNT_6ParamsE$_ZN4cute3eso3ESOILb0ELb0EJNS_6LayoutINS_5tupleIJNS3_IJNS_1CILi2EEES5_S5_EEES5_NS3_IJNS3_IJS5_S5_EEES5_EEEEEENS3_IJNS3_IJNS4_ILi1EEENS4_ILi512EEEiEEENS4_ILi4096EEENS3_IJNS3_IJiiEEENS4_ILi8192EEEEEEEEEEENS_10ViewEngineINS_8smem_ptrIPN7cutlass6half_tEEEEEEEC2ERKSI_RKSP_,($_ZN7cutlass13device_kernelIN5flash19enable_sm80_to_sm89INS1_16FlashAttnBwdSm80INS1_25CollectiveMainloopBwdSm80ILi2ELi2EN4cute5tupleIJNS5_1CILi128EEES8_NS7_ILi64EEEEEENS_6half_tEfNS_4arch4Sm80ELb0ELb1ELb1ELb1ELb0ELb0ELb0ELb0ELi2ELi4ELi4ELi4ELb0EEENS1_24CollectiveEpilogueBwdGQAISA_fSD_Li256ELb1ELb0EEENS1_19SingleTileSchedulerILb1ELb0ELb0ELi128EEEEEEEEEvNT_6ParamsE$_ZN4cute3eso3ESOILb0ELb0EJNS_6LayoutINS_5tupleIJNS3_IJNS_1CILi2EEES5_S5_EEES5_NS3_IJNS3_IJS5_S5_EEES5_EEEEEENS3_IJNS3_IJNS4_ILi1EEENS4_ILi512EEEiEEENS4_ILi4096EEENS3_IJNS3_IJiiEEENS4_ILi8192EEEEEEEEEEEjEEC2ERKSI_RKj - $_ZN7cutlass13device_kernelIN5flash19enable_sm80_to_sm89INS1_16FlashAttnBwdSm80INS1_25CollectiveMainloopBwdSm80ILi2ELi2EN4cute5tupleIJNS5_1CILi128EEES8_NS7_ILi64EEEEEENS_6half_tEfNS_4arch4Sm80ELb0ELb1ELb1ELb1ELb0ELb0ELb0ELb0ELi2ELi4ELi4ELi4ELb0EEENS1_24CollectiveEpilogueBwdGQAISA_fSD_Li256ELb1ELb0EEENS1_19SingleTileSchedulerILb1ELb0ELb0ELi128EEEEEEEEEvNT_6ParamsE$_ZN4cute3eso3ESOILb0ELb0EJNS_6LayoutINS_5tupleIJNS3_IJNS_1CILi2EEES5_S5_EEES5_NS3_IJNS3_IJS5_S5_EEES5_EEEEEENS3_IJNS3_IJNS4_ILi1EEENS4_ILi512EEEiEEENS4_ILi4096EEENS3_IJNS3_IJiiEEENS4_ILi8192EEEEEEEEEEENS_10ViewEngineINS_8smem_ptrIPN7cutlass6half_tEEEEEEEC2ERKSI_RKSP_)
$_ZN7cutlass13device_kernelIN5flash19enable_sm80_to_sm89INS1_16FlashAttnBwdSm80INS1_25CollectiveMainloopBwdSm80ILi2ELi2EN4cute5tupleIJNS5_1CILi128EEES8_NS7_ILi64EEEEEENS_6half_tEfNS_4arch4Sm80ELb0ELb1ELb1ELb1ELb0ELb0ELb0ELb0ELi2ELi4ELi4ELi4ELb0EEENS1_24CollectiveEpilogueBwdGQAISA_fSD_Li256ELb1ELb0EEENS1_19SingleTileSchedulerILb1ELb0ELb0ELi128EEEEEEEEEvNT_6ParamsE$_ZN4cute3eso3ESOILb0ELb0EJNS_6LayoutINS_5tupleIJNS3_IJNS_1CILi2EEES5_S5_EEES5_NS3_IJNS3_IJS5_S5_EEES5_EEEEEENS3_IJNS3_IJNS4_ILi1EEENS4_ILi512EEEiEEENS4_ILi4096EEENS3_IJNS3_IJiiEEENS4_ILi8192EEEEEEEEEEENS_10ViewEngineINS_8smem_ptrIPN7cutlass6half_tEEEEEEEC2ERKSI_RKSP_:
        /* <DEDUP_REMOVED lines=9> */
        .type           $_ZN7cutlass13device_kernelIN5flash19enable_sm80_to_sm89INS1_16FlashAttnBwdSm80INS1_25CollectiveMainloopBwdSm80ILi2ELi2EN4cute5tupleIJNS5_1CILi128EEES8_NS7_ILi64EEEEEENS_6half_tEfNS_4arch4Sm80ELb0ELb1ELb1ELb1ELb0ELb0ELb0ELb0ELi2ELi4ELi4ELi4ELb0EEENS1_24CollectiveEpilogueBwdGQAISA_fSD_Li256ELb1ELb0EEENS1_19SingleTileSchedulerILb1ELb0ELb0ELi128EEEEEEEEEvNT_6ParamsE$_ZN4cute3eso3ESOILb0ELb0EJNS_6LayoutINS_5tupleIJNS3_IJNS_1CILi2EEES5_S5_EEES5_NS3_IJNS3_IJS5_S5_EEES5_EEEEEENS3_IJNS3_IJNS4_ILi1EEENS4_ILi512EEEiEEENS4_ILi4096EEENS3_IJNS3_IJiiEEENS4_ILi8192EEEEEEEEEEEjEEC2ERKSI_RKj,@function
        .size           $_ZN7cutlass13device_kernelIN5flash19enable_sm80_to_sm89INS1_16FlashAttnBwdSm80INS1_25CollectiveMainloopBwdSm80ILi2ELi2EN4cute5tupleIJNS5_1CILi128EEES8_NS7_ILi64EEEEEENS_6half_tEfNS_4arch4Sm80ELb0ELb1ELb1ELb1ELb0ELb0ELb0ELb0ELi2ELi4ELi4ELi4ELb0EEENS1_24CollectiveEpilogueBwdGQAISA_fSD_Li256ELb1ELb0EEENS1_19SingleTileSchedulerILb1ELb0ELb0ELi128EEEEEEEEEvNT_6ParamsE$_ZN4cute3eso3ESOILb0ELb0EJNS_6LayoutINS_5tupleIJNS3_IJNS_1CILi2EEES5_S5_EEES5_NS3_IJNS3_IJS5_S5_EEES5_EEEEEENS3_IJNS3_IJNS4_ILi1EEENS4_ILi512EEEiEEENS4_ILi4096EEENS3_IJNS3_IJiiEEENS4_ILi8192EEEEEEEEEEEjEEC2ERKSI_RKj,($_ZN7cutlass13device_kernelIN5flash19enable_sm80_to_sm89INS1_16FlashAttnBwdSm80INS1_25CollectiveMainloopBwdSm80ILi2ELi2EN4cute5tupleIJNS5_1CILi128EEES8_NS7_ILi64EEEEEENS_6half_tEfNS_4arch4Sm80ELb0ELb1ELb1ELb1ELb0ELb0ELb0ELb0ELi2ELi4ELi4ELi4ELb0EEENS1_24CollectiveEpilogueBwdGQAISA_fSD_Li256ELb1ELb0EEENS1_19SingleTileSchedulerILb1ELb0ELb0ELi128EEEEEEEEEvNT_6ParamsE$_ZN4cute3eso3ESOILb0ELb0EJNS_6LayoutINS_5tupleIJNS3_IJNS_1CILi2EEES5_S5_EEES5_NS3_IJS5_S5_EEEEEENS3_IJNS3_IJNS4_ILi1EEENS4_ILi512EEEiEEENS4_ILi4096EEENS3_IJiiEEEEEEEENS_10ViewEngineINS_8smem_ptrIPN7cutlass6half_tEEEEEEEC2ERKSF_RKSM_ - $_ZN7cutlass13device_kernelIN5flash19enable_sm80_to_sm89INS1_16FlashAttnBwdSm80INS1_25CollectiveMainloopBwdSm80ILi2ELi2EN4cute5tupleIJNS5_1CILi128EEES8_NS7_ILi64EEEEEENS_6half_tEfNS_4arch4Sm80ELb0ELb1ELb1ELb1ELb0ELb0ELb0ELb0ELi2ELi4ELi4ELi4ELb0EEENS1_24CollectiveEpilogueBwdGQAISA_fSD_Li256ELb1ELb0EEENS1_19SingleTileSchedulerILb1ELb0ELb0ELi128EEEEEEEEEvNT_6ParamsE$_ZN4cute3eso3ESOILb0ELb0EJNS_6LayoutINS_5tupleIJNS3_IJNS_1CILi2EEES5_S5_EEES5_NS3_IJNS3_IJS5_S5_EEES5_EEEEEENS3_IJNS3_IJNS4_ILi1EEENS4_ILi512EEEiEEENS4_ILi4096EEENS3_IJNS3_IJiiEEENS4_ILi8192EEEEEEEEEEEjEEC2ERKSI_RKj)
$_ZN7cutlass13device_kernelIN5flash19enable_sm80_to_sm89INS1_16FlashAttnBwdSm80INS1_25CollectiveMainloopBwdSm80ILi2ELi2EN4cute5tupleIJNS5_1CILi128EEES8_NS7_ILi64EEEEEENS_6half_tEfNS_4arch4Sm80ELb0ELb1ELb1ELb1ELb0ELb0ELb0ELb0ELi2ELi4ELi4ELi4ELb0EEENS1_24CollectiveEpilogueBwdGQAISA_fSD_Li256ELb1ELb0EEENS1_19SingleTileSchedulerILb1ELb0ELb0ELi128EEEEEEEEEvNT_6ParamsE$_ZN4cute3eso3ESOILb0ELb0EJNS_6LayoutINS_5tupleIJNS3_IJNS_1CILi2EEES5_S5_EEES5_NS3_IJNS3_IJS5_S5_EEES5_EEEEEENS3_IJNS3_IJNS4_ILi1EEENS4_ILi512EEEiEEENS4_ILi4096EEENS3_IJNS3_IJiiEEENS4_ILi8192EEEEEEEEEEEjEEC2ERKSI_RKj:
        /* <DEDUP_REMOVED lines=10> */
        .type           $_ZN7cutlass13device_kernelIN5flash19enable_sm80_to_sm89INS1_16FlashAttnBwdSm80INS1_25CollectiveMainloopBwdSm80ILi2ELi2EN4cute5tupleIJNS5_1CILi128EEES8_NS7_ILi64EEEEEENS_6half_tEfNS_4arch4Sm80ELb0ELb1ELb1ELb1ELb0ELb0ELb0ELb0ELi2ELi4ELi4ELi4ELb0EEENS1_24CollectiveEpilogueBwdGQAISA_fSD_Li256ELb1ELb0EEENS1_19SingleTileSchedulerILb1ELb0ELb0ELi128EEEEEEEEEvNT_6ParamsE$_ZN4cute3eso3ESOILb0ELb0EJNS_6LayoutINS_5tupleIJNS3_IJNS_1CILi2EEES5_S5_EEES5_NS3_IJS5_S5_EEEEEENS3_IJNS3_IJNS4_ILi1EEENS4_ILi512EEEiEEENS4_ILi4096EEENS3_IJiiEEEEEEEENS_10ViewEngineINS_8smem_ptrIPN7cutlass6half_tEEEEEEEC2ERKSF_RKSM_,@function
        .size           $_ZN7cutlass13device_kernelIN5flash19enable_sm80_to_sm89INS1_16FlashAttnBwdSm80INS1_25CollectiveMainloopBwdSm80ILi2ELi2EN4cute5tupleIJNS5_1CILi128EEES8_NS7_ILi64EEEEEENS_6half_tEfNS_4arch4Sm80ELb0ELb1ELb1ELb1ELb0ELb0ELb0ELb0ELi2ELi4ELi4ELi4ELb0EEENS1_24CollectiveEpilogueBwdGQAISA_fSD_Li256ELb1ELb0EEENS1_19SingleTileSchedulerILb1ELb0ELb0ELi128EEEEEEEEEvNT_6ParamsE$_ZN4cute3eso3ESOILb0ELb0EJNS_6LayoutINS_5tupleIJNS3_IJNS_1CILi2EEES5_S5_EEES5_NS3_IJS5_S5_EEEEEENS3_IJNS3_IJNS4_ILi1EEENS4_ILi512EEEiEEENS4_ILi4096EEENS3_IJiiEEEEEEEENS_10ViewEngineINS_8smem_ptrIPN7cutlass6half_tEEEEEEEC2ERKSF_RKSM_,($_ZN7cutlass13device_kernelIN5flash19enable_sm80_to_sm89INS1_16FlashAttnBwdSm80INS1_25CollectiveMainloopBwdSm80ILi2ELi2EN4cute5tupleIJNS5_1CILi128EEES8_NS7_ILi64EEEEEENS_6half_tEfNS_4arch4Sm80ELb0ELb1ELb1ELb1ELb0ELb0ELb0ELb0ELi2ELi4ELi4ELi4ELb0EEENS1_24CollectiveEpilogueBwdGQAISA_fSD_Li256ELb1ELb0EEENS1_19SingleTileSchedulerILb1ELb0ELb0ELi128EEEEEEEEEvNT_6ParamsE$_ZN4cute3eso3ESOILb0ELb0EJNS_6LayoutINS_5tupleIJNS3_IJNS_1CILi2EEES5_S5_EEES5_NS3_IJS5_S5_EEEEEENS3_IJNS3_IJNS4_ILi1EEENS4_ILi512EEEiEEENS4_ILi4096EEENS3_IJiiEEEEEEEEjEEC2ERKSF_RKj - $_ZN7cutlass13device_kernelIN5flash19enable_sm80_to_sm89INS1_16FlashAttnBwdSm80INS1_25CollectiveMainloopBwdSm80ILi2ELi2EN4cute5tupleIJNS5_1CILi128EEES8_NS7_ILi64EEEEEENS_6half_tEfNS_4arch4Sm80ELb0ELb1ELb1ELb1ELb0ELb0ELb0ELb0ELi2ELi4ELi4ELi4ELb0EEENS1_24CollectiveEpilogueBwdGQAISA_fSD_Li256ELb1ELb0EEENS1_19SingleTileSchedulerILb1ELb0ELb0ELi128EEEEEEEEEvNT_6ParamsE$_ZN4cute3eso3ESOILb0ELb0EJNS_6LayoutINS_5tupleIJNS3_IJNS_1CILi2EEES5_S5_EEES5_NS3_IJS5_S5_EEEEEENS3_IJNS3_IJNS4_ILi1EEENS4_ILi512EEEiEEENS4_ILi4096EEENS3_IJiiEEEEEEEENS_10ViewEngineINS_8smem_ptrIPN7cutlass6half_tEEEEEEEC2ERKSF_RKSM_)
$_ZN7cutlass13device_kernelIN5flash19enable_sm80_to_sm89INS1_16FlashAttnBwdSm80INS1_25CollectiveMainloopBwdSm80ILi2ELi2EN4cute5tupleIJNS5_1CILi128EEES8_NS7_ILi64EEEEEENS_6half_tEfNS_4arch4Sm80ELb0ELb1ELb1ELb1ELb0ELb0ELb0ELb0ELi2ELi4ELi4ELi4ELb0EEENS1_24CollectiveEpilogueBwdGQAISA_fSD_Li256ELb1ELb0EEENS1_19SingleTileSchedulerILb1ELb0ELb0ELi128EEEEEEEEEvNT_6ParamsE$_ZN4cute3eso3ESOILb0ELb0EJNS_6LayoutINS_5tupleIJNS3_IJNS_1CILi2EEES5_S5_EEES5_NS3_IJS5_S5_EEEEEENS3_IJNS3_IJNS4_ILi1EEENS4_ILi512EEEiEEENS4_ILi4096EEENS3_IJiiEEEEEEEENS_10ViewEngineINS_8smem_ptrIPN7cutlass6half_tEEEEEEEC2ERKSF_RKSM_:
        /* <DEDUP_REMOVED lines=8> */
[----:B------:R-:W-:Y:S05]  /*6460*/  RET.REL.NODEC R2 `(_ZN7cutlass13device_kernelIN5flash19enable_sm80_to_sm89INS1_16FlashAttnBwdSm80INS1_25CollectiveMainloopBwdSm80ILi2ELi2EN4cute5tupleIJNS5_1CILi128EEES8_NS7_ILi64EEEEEENS_6half_tEfNS_4arch4Sm80ELb0ELb1ELb1ELb1ELb0ELb0ELb0ELb0ELi2ELi4ELi4ELi4ELb0EEENS1_24CollectiveEpilogueBwdGQAISA_fSD_Li256ELb1ELb0EEENS1_19SingleTileSchedulerILb1ELb0ELb0ELi128EEEEEEEEEvNT_6ParamsE) ;  /* 0xffff9b9002007950 */ /* 0x000fea0003c3ffff */
        .type           $_ZN7cutlass13device_kernelIN5flash19enable_sm80_to_sm89INS1_16FlashAttnBwdSm80INS1_25CollectiveMainloopBwdSm80ILi2ELi2EN4cute5tupleIJNS5_1CILi128EEES8_NS7_ILi64EEEEEENS_6half_tEfNS_4arch4Sm80ELb0ELb1ELb1ELb1ELb0ELb0ELb0ELb0ELi2ELi4ELi4ELi4ELb0EEENS1_24CollectiveEpilogueBwdGQAISA_fSD_Li256ELb1ELb0EEENS1_19SingleTileSchedulerILb1ELb0ELb0ELi128EEEEEEEEEvNT_6ParamsE$_ZN4cute3eso3ESOILb0ELb0EJNS_6LayoutINS_5tupleIJNS3_IJNS_1CILi2EEES5_S5_EEES5_NS3_IJS5_S5_EEEEEENS3_IJNS3_IJNS4_ILi1EEENS4_ILi512EEEiEEENS4_ILi4096EEENS3_IJiiEEEEEEEEjEEC2ERKSF_RKj,@function
        .size           $_ZN7cutlass13device_kernelIN5flash19enable_sm80_to_sm89INS1_16FlashAttnBwdSm80INS1_25CollectiveMainloopBwdSm80ILi2ELi2EN4cute5tupleIJNS5_1CILi128EEES8_NS7_ILi64EEEEEENS_6half_tEfNS_4arch4Sm80ELb0ELb1ELb1ELb1ELb0ELb0ELb0ELb0ELi2ELi4ELi4ELi4ELb0EEENS1_24CollectiveEpilogueBwdGQAISA_fSD_Li256ELb1ELb0EEENS1_19SingleTileSchedulerILb1ELb0ELb0ELi128EEEEEEEEEvNT_6ParamsE$_ZN4cute3eso3ESOILb0ELb0EJNS_6LayoutINS_5tupleIJNS3_IJNS_1CILi2EEES5_S5_EEES5_NS3_IJS5_S5_EEEEEENS3_IJNS3_IJNS4_ILi1EEENS4_ILi512EEEiEEENS4_ILi4096EEENS3_IJiiEEEEEEEEjEEC2ERKSF_RKj,($_ZN7cutlass13device_kernelIN5flash19enable_sm80_to_sm89INS1_16FlashAttnBwdSm80INS1_25CollectiveMainloopBwdSm80ILi2ELi2EN4cute5tupleIJNS5_1CILi128EEES8_NS7_ILi64EEEEEENS_6half_tEfNS_4arch4Sm80ELb0ELb1ELb1ELb1ELb0ELb0ELb0ELb0ELi2ELi4ELi4ELi4ELb0EEENS1_24CollectiveEpilogueBwdGQAISA_fSD_Li256ELb1ELb0EEENS1_19SingleTileSchedulerILb1ELb0ELb0ELi128EEEEEEEEEvNT_6ParamsE$_ZN4cute3eso3ESOILb0ELb0EJNS_6LayoutINS_5tupleIJNS3_IJNS_1CILi8EEENS4_ILi1EEEEEENS3_IJNS4_ILi2EEEEEEEEENS3_IJNS3_IJS6_NS4_ILi0EEEEEENS3_IJiEEEEEEEENS_10ViewEngineINS_8smem_ptrIPN7cutlass6half_tEEEEEEEC2ERKSF_RKSM_ - $_ZN7cutlass13device_kernelIN5flash19enable_sm80_to_sm89INS1_16FlashAttnBwdSm80INS1_25CollectiveMainloopBwdSm80ILi2ELi2EN4cute5tupleIJNS5_1CILi128EEES8_NS7_ILi64EEEEEENS_6half_tEfNS_4arch4Sm80ELb0ELb1ELb1ELb1ELb0ELb0ELb0ELb0ELi2ELi4ELi4ELi4ELb0EEENS1_24CollectiveEpilogueBwdGQAISA_fSD_Li256ELb1ELb0EEENS1_19SingleTileSchedulerILb1ELb0ELb0ELi128EEEEEEEEEvNT_6ParamsE$_ZN4cute3eso3ESOILb0ELb0EJNS_6LayoutINS_5tupleIJNS3_IJNS_1CILi2EEES5_S5_EEES5_NS3_IJS5_S5_EEEEEENS3_IJNS3_IJNS4_ILi1EEENS4_ILi512EEEiEEENS4_ILi4096EEENS3_IJiiEEEEEEEEjEEC2ERKSF_RKj)
$_ZN7cutlass13device_kernelIN5flash19enable_sm80_to_sm89INS1_16FlashAttnBwdSm80INS1_25CollectiveMainloopBwdSm80ILi2ELi2EN4cute5tupleIJNS5_1CILi128EEES8_NS7_ILi64EEEEEENS_6half_tEfNS_4arch4Sm80ELb0ELb1ELb1ELb1ELb0ELb0ELb0ELb0ELi2ELi4ELi4ELi4ELb0EEENS1_24CollectiveEpilogueBwdGQAISA_fSD_Li256ELb1ELb0EEENS1_19SingleTileSchedulerILb1ELb0ELb0ELi128EEEEEEEEEvNT_6ParamsE$_ZN4cute3eso3ESOILb0ELb0EJNS_6LayoutINS_5tupleIJNS3_IJNS_1CILi2EEES5_S5_EEES5_NS3_IJS5_S5_EEEEEENS3_IJNS3_IJNS4_ILi1EEENS4_ILi512EEEiEEENS4_ILi4096EEENS3_IJiiEEEEEEEEjEEC2ERKSF_RKj:
        /* <DEDUP_REMOVED lines=10> */
        .type           $_ZN7cutlass13device_kernelIN5flash19enable_sm80_to_sm89INS1_16FlashAttnBwdSm80INS1_25CollectiveMainloopBwdSm80ILi2ELi2EN4cute5tupleIJNS5_1CILi128EEES8_NS7_ILi64EEEEEENS_6half_tEfNS_4arch4Sm80ELb0ELb1ELb1ELb1ELb0ELb0ELb0ELb0ELi2ELi4ELi4ELi4ELb0EEENS1_24CollectiveEpilogueBwdGQAISA_fSD_Li256ELb1ELb0EEENS1_19SingleTileSchedulerILb1ELb0ELb0ELi128EEEEEEEEEvNT_6ParamsE$_ZN4cute3eso3ESOILb0ELb0EJNS_6LayoutINS_5tupleIJNS3_IJNS_1CILi8EEENS4_ILi1EEEEEENS3_IJNS4_ILi2EEEEEEEEENS3_IJNS3_IJS6_NS4_ILi0EEEEEENS3_IJiEEEEEEEENS_10ViewEngineINS_8smem_ptrIPN7cutlass6half_tEEEEEEEC2ERKSF_RKSM_,@function
        .size           $_ZN7cutlass13device_kernelIN5flash19enable_sm80_to_sm89INS1_16FlashAttnBwdSm80INS1_25CollectiveMainloopBwdSm80ILi2ELi2EN4cute5tupleIJNS5_1CILi128EEES8_NS7_ILi64EEEEEENS_6half_tEfNS_4arch4Sm80ELb0ELb1ELb1ELb1ELb0ELb0ELb0ELb0ELi2ELi4ELi4ELi4ELb0EEENS1_24CollectiveEpilogueBwdGQAISA_fSD_Li256ELb1ELb0EEENS1_19SingleTileSchedulerILb1ELb0ELb0ELi128EEEEEEEEEvNT_6ParamsE$_ZN4cute3eso3ESOILb0ELb0EJNS_6LayoutINS_5tupleIJNS3_IJNS_1CILi8EEENS4_ILi1EEEEEENS3_IJNS4_ILi2EEEEEEEEENS3_IJNS3_IJS6_NS4_ILi0EEEEEENS3_IJiEEEEEEEENS_10ViewEngineINS_8smem_ptrIPN7cutlass6half_tEEEEEEEC2ERKSF_RKSM_,($_ZN7cutlass13device_kernelIN5flash19enable_sm80_to_sm89INS1_16FlashAttnBwdSm80INS1_25CollectiveMainloopBwdSm80ILi2ELi2EN4cute5tupleIJNS5_1CILi128EEES8_NS7_ILi64EEEEEENS_6half_tEfNS_4arch4Sm80ELb0ELb1ELb1ELb1ELb0ELb0ELb0ELb0ELi2ELi4ELi4ELi4ELb0EEENS1_24CollectiveEpilogueBwdGQAISA_fSD_Li256ELb1ELb0EEENS1_19SingleTileSchedulerILb1ELb0ELb0ELi128EEEEEEEEEvNT_6ParamsE$_ZN4cute3eso3ESOILb0ELb0EJNS_6LayoutINS_5tupleIJNS3_IJNS_1CILi8EEENS4_ILi1EEEEEENS4_ILi2EEEEEENS3_IJNS3_IJS6_NS4_ILi0EEEEEEiEEEEENS_10ViewEngineINS_8smem_ptrIPN7cutlass6half_tEEEEEEEC2ERKSD_RKSK_ - $_ZN7cutlass13device_kernelIN5flash19enable_sm80_to_sm89INS1_16FlashAttnBwdSm80INS1_25CollectiveMainloopBwdSm80ILi2ELi2EN4cute5tupleIJNS5_1CILi128EEES8_NS7_ILi64EEEEEENS_6half_tEfNS_4arch4Sm80ELb0ELb1ELb1ELb1ELb0ELb0ELb0ELb0ELi2ELi4ELi4ELi4ELb0EEENS1_24CollectiveEpilogueBwdGQAISA_fSD_Li256ELb1ELb0EEENS1_19SingleTileSchedulerILb1ELb0ELb0ELi128EEEEEEEEEvNT_6ParamsE$_ZN4cute3eso3ESOILb0ELb0EJNS_6LayoutINS_5tupleIJNS3_IJNS_1CILi8EEENS4_ILi1EEEEEENS3_IJNS4_ILi2EEEEEEEEENS3_IJNS3_IJS6_NS4_ILi0EEEEEENS3_IJiEEEEEEEENS_10ViewEngineINS_8smem_ptrIPN7cutlass6half_tEEEEEEEC2ERKSF_RKSM_)
$_ZN7cutlass13device_kernelIN5flash19enable_sm80_to_sm89INS1_16FlashAttnBwdSm80INS1_25CollectiveMainloopBwdSm80ILi2ELi2EN4cute5tupleIJNS5_1CILi128EEES8_NS7_ILi64EEEEEENS_6half_tEfNS_4arch4Sm80ELb0ELb1ELb1ELb1ELb0ELb0ELb0ELb0ELi2ELi4ELi4ELi4ELb0EEENS1_24CollectiveEpilogueBwdGQAISA_fSD_Li256ELb1ELb0EEENS1_19SingleTileSchedulerILb1ELb0ELb0ELi128EEEEEEEEEvNT_6ParamsE$_ZN4cute3eso3ESOILb0ELb0EJNS_6LayoutINS_5tupleIJNS3_IJNS_1CILi8EEENS4_ILi1EEEEEENS3_IJNS4_ILi2EEEEEEEEENS3_IJNS3_IJS6_NS4_ILi0EEEEEENS3_IJiEEEEEEEENS_10ViewEngineINS_8smem_ptrIPN7cutlass6half_tEEEEEEEC2ERKSF_RKSM_:
[----:B------:R-:W-:Y:S02]  /*6510*/  IADD3 R37, R78, -c[0x0][0x20], RZ ;  /* 0x800008004e257a10 */ /* 0x000fe40007ffe0ff */
[----:B------:R-:W-:-:S03]  /*6520*/  IADD3 R36, R79, -c[0x0][0x20], RZ ;  /* 0x800008004f247a10 */ /* 0x000fc60007ffe0ff */
[----:B------:R1:W-:Y:S04]  /*6530*/  STL [R37], R39 ;  /* 0x0000002725007387 */ /* 0x0003e80000100800 */
[----:B------:R-:W2:Y:S01]  /*6540*/  LDL.64 R40, [R36] ;  /* 0x0000000024287983 */ /* 0x000ea20000100a00 */
[----:B-1----:R-:W-:-:S03]  /*6550*/  IMAD.MOV.U32 R39, RZ, RZ, 0x0 ;  /* 0x00000000ff277424 */ /* 0x002fc600078e00ff */
[----:B--2---:R1:W-:Y:S01]  /*6560*/  STL.64 [R37+0x8], R40 ;  /* 0x0000082825007387 */ /* 0x0043e20000100a00 */
[----:B------:R-:W-:Y:S05]  /*6570*/  RET.REL.NODEC R38 `(_ZN7cutlass13device_kernelIN5flash19enable_sm80_to_sm89INS1_16FlashAttnBwdSm80INS1_25CollectiveMainloopBwdSm80ILi2ELi2EN4cute5tupleIJNS5_1CILi128EEES8_NS7_ILi64EEEEEENS_6half_tEfNS_4arch4Sm80ELb0ELb1ELb1ELb1ELb0ELb0ELb0ELb0ELi2ELi4ELi4ELi4ELb0EEENS1_24CollectiveEpilogueBwdGQAISA_fSD_Li256ELb1ELb0EEENS1_19SingleTileSchedulerILb1ELb0ELb0ELi128EEEEEEEEEvNT_6ParamsE) ;  /* 0xffff9a8026007950 */ /* 0x000fea0003c3ffff */
        .type           $_ZN7cutlass13device_kernelIN5flash19enable_sm80_to_sm89INS1_16FlashAttnBwdSm80INS1_25CollectiveMainloopBwdSm80ILi2ELi2EN4cute5tupleIJNS5_1CILi128EEES8_NS7_ILi64EEEEEENS_6half_tEfNS_4arch4Sm80ELb0ELb1ELb1ELb1ELb0ELb0ELb0ELb0ELi2ELi4ELi4ELi4ELb0EEENS1_24CollectiveEpilogueBwdGQAISA_fSD_Li256ELb1ELb0EEENS1_19SingleTileSchedulerILb1ELb0ELb0ELi128EEEEEEEEEvNT_6ParamsE$_ZN4cute3eso3ESOILb0ELb0EJNS_6LayoutINS_5tupleIJNS3_IJNS_1CILi8EEENS4_ILi1EEEEEENS4_ILi2EEEEEENS3_IJNS3_IJS6_NS4_ILi0EEEEEEiEEEEENS_10ViewEngineINS_8smem_ptrIPN7cutlass6half_tEEEEEEEC2ERKSD_RKSK_,@function
        .size           $_ZN7cutlass13device_kernelIN5flash19enable_sm80_to_sm89INS1_16FlashAttnBwdSm80INS1_25CollectiveMainloopBwdSm80ILi2ELi2EN4cute5tupleIJNS5_1CILi128EEES8_NS7_ILi64EEEEEENS_6half_tEfNS_4arch4Sm80ELb0ELb1ELb1ELb1ELb0ELb0ELb0ELb0ELi2ELi4ELi4ELi4ELb0EEENS1_24CollectiveEpilogueBwdGQAISA_fSD_Li256ELb1ELb0EEENS1_19SingleTileSchedulerILb1ELb0ELb0ELi128EEEEEEEEEvNT_6ParamsE$_ZN4cute3eso3ESOILb0ELb0EJNS_6LayoutINS_5tupleIJNS3_IJNS_1CILi8EEENS4_ILi1EEEEEENS4_ILi2EEEEEENS3_IJNS3_IJS6_NS4_ILi0EEEEEEiEEEEENS_10ViewEngineINS_8smem_ptrIPN7cutlass6half_tEEEEEEEC2ERKSD_RKSK_,($_ZN7cutlass13device_kernelIN5flash19enable_sm80_to_sm89INS1_16FlashAttnBwdSm80INS1_25CollectiveMainloopBwdSm80ILi2ELi2EN4cute5tupleIJNS5_1CILi128EEES8_NS7_ILi64EEEEEENS_6half_tEfNS_4arch4Sm80ELb0ELb1ELb1ELb1ELb0ELb0ELb0ELb0ELi2ELi4ELi4ELi4ELb0EEENS1_24CollectiveEpilogueBwdGQAISA_fSD_Li256ELb1ELb0EEENS1_19SingleTileSchedulerILb1ELb0ELb0ELi128EEEEEEEEEvNT_6ParamsE$_ZN4cute3eso3ESOILb0ELb0EJNS_6LayoutINS_5tupleIJNS3_IJNS_1CILi8EEENS4_ILi1EEEEEENS4_ILi2EEEEEENS3_IJNS3_IJS6_NS4_ILi0EEEEEEiEEEEEiEEC2ERKSD_RKi - $_ZN7cutlass13device_kernelIN5flash19enable_sm80_to_sm89INS1_16FlashAttnBwdSm80INS1_25CollectiveMainloopBwdSm80ILi2ELi2EN4cute5tupleIJNS5_1CILi128EEES8_NS7_ILi64EEEEEENS_6half_tEfNS_4arch4Sm80ELb0ELb1ELb1ELb1ELb0ELb0ELb0ELb0ELi2ELi4ELi4ELi4ELb0EEENS1_24CollectiveEpilogueBwdGQAISA_fSD_Li256ELb1ELb0EEENS1_19SingleTileSchedulerILb1ELb0ELb0ELi128EEEEEEEEEvNT_6ParamsE$_ZN4cute3eso3ESOILb0ELb0EJNS_6LayoutINS_5tupleIJNS3_IJNS_1CILi8EEENS4_ILi1EEEEEENS4_ILi2EEEEEENS3_IJNS3_IJS6_NS4_ILi0EEEEEEiEEEEENS_10ViewEngineINS_8smem_ptrIPN7cutlass6half_tEEEEEEEC2ERKSD_RKSK_)
$_ZN7cutlass13device_kernelIN5flash19enable_sm80_to_sm89INS1_16FlashAttnBwdSm80INS1_25CollectiveMainloopBwdSm80ILi2ELi2EN4cute5tupleIJNS5_1CILi128EEES8_NS7_ILi64EEEEEENS_6half_tEfNS_4arch4Sm80ELb0ELb1ELb1ELb1ELb0ELb0ELb0ELb0ELi2ELi4ELi4ELi4ELb0EEENS1_24CollectiveEpilogueBwdGQAISA_fSD_Li256ELb1ELb0EEENS1_19SingleTileSchedulerILb1ELb0ELb0ELi128EEEEEEEEEvNT_6ParamsE$_ZN4cute3eso3ESOILb0ELb0EJNS_6LayoutINS_5tupleIJNS3_IJNS_1CILi8EEENS4_ILi1EEEEEENS4_ILi2EEEEEENS3_IJNS3_IJS6_NS4_ILi0EEEEEEiEEEEENS_10ViewEngineINS_8smem_ptrIPN7cutlass6half_tEEEEEEEC2ERKSD_RKSK_:
[----:B------:R-:W-:Y:S02]  /*6580*/  IADD3 R3, R78, -c[0x0][0x20], RZ ;  /* 0x800008004e037a10 */ /* 0x000fe40007ffe0ff */
[----:B------:R-:W-:-:S03]  /*6590*/  IADD3 R2, R79, -c[0x0][0x20], RZ ;  /* 0x800008004f027a10 */ /* 0x000fc60007ffe0ff */
[----:B------:R-:W-:Y:S04]  /*65a0*/  STL [R3], R36 ;  /* 0x0000002403007387 */ /* 0x000fe80000100800 */
[----:B------:R1:W2:Y:S02]  /*65b0*/  LDL.64 R38, [R2] ;  /* 0x0000000002267983 */ /* 0x0002a40000100a00 */
[----:B-1----:R-:W-:Y:S02]  /*65c0*/  IMAD.MOV.U32 R2, RZ, RZ, R37 ;  /* 0x000000ffff027224 */ /* 0x002fe400078e0025 */
[----:B--2---:R1:W-:Y:S02]  /*65d0*/  STL.64 [R3+0x8], R38 ;  /* 0x0000082603007387 */ /* 0x0043e40000100a00 */
[----:B-1----:R-:W-:-:S04]  /*65e0*/  IMAD.MOV.U32 R3, RZ, RZ, 0x0 ;  /* 0x00000000ff037424 */ /* 0x002fc800078e00ff */
[----:B------:R-:W-:Y:S05]  /*65f0*/  RET.REL.NODEC R2 `(_ZN7cutlass13device_kernelIN5flash19enable_sm80_to_sm89INS1_16FlashAttnBwdSm80INS1_25CollectiveMainloopBwdSm80ILi2ELi2EN4cute5tupleIJNS5_1CILi128EEES8_NS7_ILi64EEEEEENS_6half_tEfNS_4arch4Sm80ELb0ELb1ELb1ELb1ELb0ELb0ELb0ELb0ELi2ELi4ELi4ELi4ELb0EEENS1_24CollectiveEpilogueBwdGQAISA_fSD_Li256ELb1ELb0EEENS1_19SingleTileSchedulerILb1ELb0ELb0ELi128EEEEEEEEEvNT_6ParamsE) ;  /* 0xffff9a0002007950 */ /* 0x000fea0003c3ffff */
        .type           $_ZN7cutlass13device_kernelIN5flash19enable_sm80_to_sm89INS1_16FlashAttnBwdSm80INS1_25CollectiveMainloopBwdSm80ILi2ELi2EN4cute5tupleIJNS5_1CILi128EEES8_NS7_ILi64EEEEEENS_6half_tEfNS_4arch4Sm80ELb0ELb1ELb1ELb1ELb0ELb0ELb0ELb0ELi2ELi4ELi4ELi4ELb0EEENS1_24CollectiveEpilogueBwdGQAISA_fSD_Li256ELb1ELb0EEENS1_19SingleTileSchedulerILb1ELb0ELb0ELi128EEEEEEEEEvNT_6ParamsE$_ZN4cute3eso3ESOILb0ELb0EJNS_6LayoutINS_5tupleIJNS3_IJNS_1CILi8EEENS4_ILi1EEEEEENS4_ILi2EEEEEENS3_IJNS3_IJS6_NS4_ILi0EEEEEEiEEEEEiEEC2ERKSD_RKi,@function
        .size           $_ZN7cutlass13device_kernelIN5flash19enable_sm80_to_sm89INS1_16FlashAttnBwdSm80INS1_25CollectiveMainloopBwdSm80ILi2ELi2EN4cute5tupleIJNS5_1CILi128EEES8_NS7_ILi64EEEEEENS_6half_tEfNS_4arch4Sm80ELb0ELb1ELb1ELb1ELb0ELb0ELb0ELb0ELi2ELi4ELi4ELi4ELb0EEENS1_24CollectiveEpilogueBwdGQAISA_fSD_Li256ELb1ELb0EEENS1_19SingleTileSchedulerILb1ELb0ELb0ELi128EEEEEEEEEvNT_6ParamsE$_ZN4cute3eso3ESOILb0ELb0EJNS_6LayoutINS_5tupleIJNS3_IJNS_1CILi8EEENS4_ILi1EEEEEENS4_ILi2EEEEEENS3_IJNS3_IJS6_NS4_ILi0EEEEEEiEEEEEiEEC2ERKSD_RKi,($_ZN7cutlass13device_kernelIN5flash19enable_sm80_to_sm89INS1_16FlashAttnBwdSm80INS1_25CollectiveMainloopBwdSm80ILi2ELi2EN4cute5tupleIJNS5_1CILi128EEES8_NS7_ILi64EEEEEENS_6half_tEfNS_4arch4Sm80ELb0ELb1ELb1ELb1ELb0ELb0ELb0ELb0ELi2ELi4ELi4ELi4ELb0EEENS1_24CollectiveEpilogueBwdGQAISA_fSD_Li256ELb1ELb0EEENS1_19SingleTileSchedulerILb1ELb0ELb0ELi128EEEEEEEEEvNT_6ParamsE$_ZN4cute3eso3ESOILb0ELb0EJNS_6LayoutINS_5tupleIJNS3_IJNS_1CILi8EEENS4_ILi1EEEEEENS4_ILi2EEENS3_IJS8_S8_EEEEEENS3_IJNS3_IJS6_NS4_ILi0EEEEEENS4_ILi4096EEENS3_IJiiEEEEEEEENS_10ViewEngineINS_8smem_ptrIPN7cutlass6half_tEEEEEEEC2ERKSG_RKSN_ - $_ZN7cutlass13device_kernelIN5flash19enable_sm80_to_sm89INS1_16FlashAttnBwdSm80INS1_25CollectiveMainloopBwdSm80ILi2ELi2EN4cute5tupleIJNS5_1CILi128EEES8_NS7_ILi64EEEEEENS_6half_tEfNS_4arch4Sm80ELb0ELb1ELb1ELb1ELb0ELb0ELb0ELb0ELi2ELi4ELi4ELi4ELb0EEENS1_24CollectiveEpilogueBwdGQAISA_fSD_Li256ELb1ELb0EEENS1_19SingleTileSchedulerILb1ELb0ELb0ELi128EEEEEEEEEvNT_6ParamsE$_ZN4cute3eso3ESOILb0ELb0EJNS_6LayoutINS_5tupleIJNS3_IJNS_1CILi8EEENS4_ILi1EEEEEENS4_ILi2EEEEEENS3_IJNS3_IJS6_NS4_ILi0EEEEEEiEEEEEiEEC2ERKSD_RKi)
$_ZN7cutlass13device_kernelIN5flash19enable_sm80_to_sm89INS1_16FlashAttnBwdSm80INS1_25CollectiveMainloopBwdSm80ILi2ELi2EN4cute5tupleIJNS5_1CILi128EEES8_NS7_ILi64EEEEEENS_6half_tEfNS_4arch4Sm80ELb0ELb1ELb1ELb1ELb0ELb0ELb0ELb0ELi2ELi4ELi4ELi4ELb0EEENS1_24CollectiveEpilogueBwdGQAISA_fSD_Li256ELb1ELb0EEENS1_19SingleTileSchedulerILb1ELb0ELb0ELi128EEEEEEEEEvNT_6ParamsE$_ZN4cute3eso3ESOILb0ELb0EJNS_6LayoutINS_5tupleIJNS3_IJNS_1CILi8EEENS4_ILi1EEEEEENS4_ILi2EEEEEENS3_IJNS3_IJS6_NS4_ILi0EEEEEEiEEEEEiEEC2ERKSD_RKi:
[----:B------:R-:W-:Y:S02]  /*6600*/  IADD3 R3, R78, -c[0x0][0x20], RZ ;  /* 0x800008004e037a10 */ /* 0x000fe40007ffe0ff */
[----:B------:R-:W-:-:S03]  /*6610*/  IADD3 R2, R79, -c[0x0][0x20], RZ ;  /* 0x800008004f027a10 */ /* 0x000fc60007ffe0ff */
[----:B------:R1:W-:Y:S04]  /*6620*/  STL [R3], R37 ;  /* 0x0000002503007387 */ /* 0x0003e80000100800 */
[----:B------:R-:W2:Y:S01]  /*6630*/  LDL R2, [R2] ;  /* 0x0000000002027983 */ /* 0x000ea20000100800 */
[----:B-1----:R-:W-:-:S03]  /*6640*/  IMAD.MOV.U32 R37, RZ, RZ, 0x0 ;  /* 0x00000000ff257424 */ /* 0x002fc600078e00ff */
[----:B--2---:R1:W-:Y:S01]  /*6650*/  STL [R3+0x4], R2 ;  /* 0x0000040203007387 */ /* 0x0043e20000100800 */
[----:B------:R-:W-:Y:S05]  /*6660*/  RET.REL.NODEC R36 `(_ZN7cutlass13device_kernelIN5flash19enable_sm80_to_sm89INS1_16FlashAttnBwdSm80INS1_25CollectiveMainloopBwdSm80ILi2ELi2EN4cute5tupleIJNS5_1CILi128EEES8_NS7_ILi64EEEEEENS_6half_tEfNS_4arch4Sm80ELb0ELb1ELb1ELb1ELb0ELb0ELb0ELb0ELi2ELi4ELi4ELi4ELb0EEENS1_24CollectiveEpilogueBwdGQAISA_fSD_Li256ELb1ELb0EEENS1_19SingleTileSchedulerILb1ELb0ELb0ELi128EEEEEEEEEvNT_6ParamsE) ;  /* 0xffff999024007950 */ /* 0x000fea0003c3ffff */
        .type           $_ZN7cutlass13device_kernelIN5flash19enable_sm80_to_sm89INS1_16FlashAttnBwdSm80INS1_25CollectiveMainloopBwdSm80ILi2ELi2EN4cute5tupleIJNS5_1CILi128EEES8_NS7_ILi64EEEEEENS_6half_tEfNS_4arch4Sm80ELb0ELb1ELb1ELb1ELb0ELb0ELb0ELb0ELi2ELi4ELi4ELi4ELb0EEENS1_24CollectiveEpilogueBwdGQAISA_fSD_Li256ELb1ELb0EEENS1_19SingleTileSchedulerILb1ELb0ELb0ELi128EEEEEEEEEvNT_6ParamsE$_ZN4cute3eso3ESOILb0ELb0EJNS_6LayoutINS_5tupleIJNS3_IJNS_1CILi8EEENS4_ILi1EEEEEENS4_ILi2EEENS3_IJS8_S8_EEEEEENS3_IJNS3_IJS6_NS4_ILi0EEEEEENS4_ILi4096EEENS3_IJiiEEEEEEEENS_10ViewEngineINS_8smem_ptrIPN7cutlass6half_tEEEEEEEC2ERKSG_RKSN_,@function
        .size           $_ZN7cutlass13device_kernelIN5flash19enable_sm80_to_sm89INS1_16FlashAttnBwdSm80INS1_25CollectiveMainloopBwdSm80ILi2ELi2EN4cute5tupleIJNS5_1CILi128EEES8_NS7_ILi64EEEEEENS_6half_tEfNS_4arch4Sm80ELb0ELb1ELb1ELb1ELb0ELb0ELb0ELb0ELi2ELi4ELi4ELi4ELb0EEENS1_24CollectiveEpilogueBwdGQAISA_fSD_Li256ELb1ELb0EEENS1_19SingleTileSchedulerILb1ELb0ELb0ELi128EEEEEEEEEvNT_6ParamsE$_ZN4cute3eso3ESOILb0ELb0EJNS_6LayoutINS_5tupleIJNS3_IJNS_1CILi8EEENS4_ILi1EEEEEENS4_ILi2EEENS3_IJS8_S8_EEEEEENS3_IJNS3_IJS6_NS4_ILi0EEEEEENS4_ILi4096EEENS3_IJiiEEEEEEEENS_10ViewEngineINS_8smem_ptrIPN7cutlass6half_tEEEEEEEC2ERKSG_RKSN_,($_ZN7cutlass13device_kernelIN5flash19enable_sm80_to_sm89INS1_16FlashAttnBwdSm80INS1_25CollectiveMainloopBwdSm80ILi2ELi2EN4cute5tupleIJNS5_1CILi128EEES8_NS7_ILi64EEEEEENS_6half_tEfNS_4arch4Sm80ELb0ELb1ELb1ELb1ELb0ELb0ELb0ELb0ELi2ELi4ELi4ELi4ELb0EEENS1_24CollectiveEpilogueBwdGQAISA_fSD_Li256ELb1ELb0EEENS1_19SingleTileSchedulerILb1ELb0ELb0ELi128EEEEEEEEEvNT_6ParamsE$_ZN4cute3eso3ESOILb0ELb0EJNS_6LayoutINS_5tupleIJNS3_IJNS_1CILi8EEENS4_ILi1EEEEEENS4_ILi2EEENS3_IJS8_S8_EEEEEENS3_IJNS3_IJS6_NS4_ILi0EEEEEENS4_ILi4096EEENS3_IJiiEEEEEEEEiEEC2ERKSG_RKi - $_ZN7cutlass13device_kernelIN5flash19enable_sm80_to_sm89INS1_16FlashAttnBwdSm80INS1_25CollectiveMainloopBwdSm80ILi2ELi2EN4cute5tupleIJNS5_1CILi128EEES8_NS7_ILi64EEEEEENS_6half_tEfNS_4arch4Sm80ELb0ELb1ELb1ELb1ELb0ELb0ELb0ELb0ELi2ELi4ELi4ELi4ELb0EEENS1_24CollectiveEpilogueBwdGQAISA_fSD_Li256ELb1ELb0EEENS1_19SingleTileSchedulerILb1ELb0ELb0ELi128EEEEEEEEEvNT_6ParamsE$_ZN4cute3eso3ESOILb0ELb0EJNS_6LayoutINS_5tupleIJNS3_IJNS_1CILi8EEENS4_ILi1EEEEEENS4_ILi2EEENS3_IJS8_S8_EEEEEENS3_IJNS3_IJS6_NS4_ILi0EEEEEENS4_ILi4096EEENS3_IJiiEEEEEEEENS_10ViewEngineINS_8smem_ptrIPN7cutlass6half_tEEEEEEEC2ERKSG_RKSN_)
$_ZN7cutlass13device_kernelIN5flash19enable_sm80_to_sm89INS1_16FlashAttnBwdSm80INS1_25CollectiveMainloopBwdSm80ILi2ELi2EN4cute5tupleIJNS5_1CILi128EEES8_NS7_ILi64EEEEEENS_6half_tEfNS_4arch4Sm80ELb0ELb1ELb1ELb1ELb0ELb0ELb0ELb0ELi2ELi4ELi4ELi4ELb0EEENS1_24CollectiveEpilogueBwdGQAISA_fSD_Li256ELb1ELb0EEENS1_19SingleTileSchedulerILb1ELb0ELb0ELi128EEEEEEEEEvNT_6ParamsE$_ZN4cute3eso3ESOILb0ELb0EJNS_6LayoutINS_5tupleIJNS3_IJNS_1CILi8EEENS4_ILi1EEEEEENS4_ILi2EEENS3_IJS8_S8_EEEEEENS3_IJNS3_IJS6_NS4_ILi0EEEEEENS4_ILi4096EEENS3_IJiiEEEEEEEENS_10ViewEngineINS_8smem_ptrIPN7cutlass6half_tEEEEEEEC2ERKSG_RKSN_:
[----:B------:R-:W-:Y:S02]  /*6670*/  IADD3 R3, R3, -c[0x0][0x20], RZ ;  /* 0x8000080003037a10 */ /* 0x000fe40007ffe0ff */
[----:B------:R-:W-:-:S03]  /*6680*/  IADD3 R2, R2, -c[0x0][0x20], RZ ;  /* 0x8000080002027a10 */ /* 0x000fc60007ffe0ff */
[----:B------:R1:W-:Y:S04]  /*6690*/  STL.64 [R3], R4 ;  /* 0x0000000403007387 */ /* 0x0003e80000100a00 */
[----:B-1----:R-:W2:Y:S01]  /*66a0*/  LDL.64 R4, [R2] ;  /* 0x0000000002047983 */ /* 0x002ea20000100a00 */
[----:B------:R-:W-:-:S03]  /*66b0*/  IMAD.MOV.U32 R7, RZ, RZ, 0x0 ;  /* 0x00000000ff077424 */ /* 0x000fc600078e00ff */
[----:B--2---:R1:W-:Y:S01]  /*66c0*/  STL.64 [R3+0x8], R4 ;  /* 0x0000080403007387 */ /* 0x0043e20000100a00 */
[----:B------:R-:W-:Y:S05]  /*66d0*/  RET.REL.NODEC R6 `(_ZN7cutlass13device_kernelIN5flash19enable_sm80_to_sm89INS1_16FlashAttnBwdSm80INS1_25CollectiveMainloopBwdSm80ILi2ELi2EN4cute5tupleIJNS5_1CILi128EEES8_NS7_ILi64EEEEEENS_6half_tEfNS_4arch4Sm80ELb0ELb1ELb1ELb1ELb0ELb0ELb0ELb0ELi2ELi4ELi4ELi4ELb0EEENS1_24CollectiveEpilogueBwdGQAISA_fSD_Li256ELb1ELb0EEENS1_19SingleTileSchedulerILb1ELb0ELb0ELi128EEEEEEEEEvNT_6ParamsE) ;  /* 0xffff992006007950 */ /* 0x000fea0003c3ffff */
        .type           $_ZN7cutlass13device_kernelIN5flash19enable_sm80_to_sm89INS1_16FlashAttnBwdSm80INS1_25CollectiveMainloopBwdSm80ILi2ELi2EN4cute5tupleIJNS5_1CILi128EEES8_NS7_ILi64EEEEEENS_6half_tEfNS_4arch4Sm80ELb0ELb1ELb1ELb1ELb0ELb0ELb0ELb0ELi2ELi4ELi4ELi4ELb0EEENS1_24CollectiveEpilogueBwdGQAISA_fSD_Li256ELb1ELb0EEENS1_19SingleTileSchedulerILb1ELb0ELb0ELi128EEEEEEEEEvNT_6ParamsE$_ZN4cute3eso3ESOILb0ELb0EJNS_6LayoutINS_5tupleIJNS3_IJNS_1CILi8EEENS4_ILi1EEEEEENS4_ILi2EEENS3_IJS8_S8_EEEEEENS3_IJNS3_IJS6_NS4_ILi0EEEEEENS4_ILi4096EEENS3_IJiiEEEEEEEEiEEC2ERKSG_RKi,@function
        .size           $_ZN7cutlass13device_kernelIN5flash19enable_sm80_to_sm89INS1_16FlashAttnBwdSm80INS1_25CollectiveMainloopBwdSm80ILi2ELi2EN4cute5tupleIJNS5_1CILi128EEES8_NS7_ILi64EEEEEENS_6half_tEfNS_4arch4Sm80ELb0ELb1ELb1ELb1ELb0ELb0ELb0ELb0ELi2ELi4ELi4ELi4ELb0EEENS1_24CollectiveEpilogueBwdGQAISA_fSD_Li256ELb1ELb0EEENS1_19SingleTileSchedulerILb1ELb0ELb0ELi128EEEEEEEEEvNT_6ParamsE$_ZN4cute3eso3ESOILb0ELb0EJNS_6LayoutINS_5tupleIJNS3_IJNS_1CILi8EEENS4_ILi1EEEEEENS4_ILi2EEENS3_IJS8_S8_EEEEEENS3_IJNS3_IJS6_NS4_ILi0EEEEEENS4_ILi4096EEENS3_IJiiEEEEEEEEiEEC2ERKSG_RKi,($_ZN7cutlass13device_kernelIN5flash19enable_sm80_to_sm89INS1_16FlashAttnBwdSm80INS1_25CollectiveMainloopBwdSm80ILi2ELi2EN4cute5tupleIJNS5_1CILi128EEES8_NS7_ILi64EEEEEENS_6half_tEfNS_4arch4Sm80ELb0ELb1ELb1ELb1ELb0ELb0ELb0ELb0ELi2ELi4ELi4ELi4ELb0EEENS1_24CollectiveEpilogueBwdGQAISA_fSD_Li256ELb1ELb0EEENS1_19SingleTileSchedulerILb1ELb0ELb0ELi128EEEEEEEEEvNT_6ParamsE$_ZN4cute3eso3ESOILb0ELb0EJNS_6LayoutINS_5tupleIJNS3_IJNS_1CILi8EEENS4_ILi1EEEEEENS4_ILi2EEES5_EEENS3_IJNS3_IJS6_NS4_ILi0EEEEEEiNS4_ILi1024EEEEEEEENS_10ViewEngineINS_8smem_ptrIPN7cutlass6half_tEEEEEEEC2ERKSE_RKSL_ - $_ZN7cutlass13device_kernelIN5flash19enable_sm80_to_sm89INS1_16FlashAttnBwdSm80INS1_25CollectiveMainloopBwdSm80ILi2ELi2EN4cute5tupleIJNS5_1CILi128EEES8_NS7_ILi64EEEEEENS_6half_tEfNS_4arch4Sm80ELb0ELb1ELb1ELb1ELb0ELb0ELb0ELb0ELi2ELi4ELi4ELi4ELb0EEENS1_24CollectiveEpilogueBwdGQAISA_fSD_Li256ELb1ELb0EEENS1_19SingleTileSchedulerILb1ELb0ELb0ELi128EEEEEEEEEvNT_6ParamsE$_ZN4cute3eso3ESOILb0ELb0EJNS_6LayoutINS_5tupleIJNS3_IJNS_1CILi8EEENS4_ILi1EEEEEENS4_ILi2EEENS3_IJS8_S8_EEEEEENS3_IJNS3_IJS6_NS4_ILi0EEEEEENS4_ILi4096EEENS3_IJiiEEEEEEEEiEEC2ERKSG_RKi)
$_ZN7cutlass13device_kernelIN5flash19enable_sm80_to_sm89INS1_16FlashAttnBwdSm80INS1_25CollectiveMainloopBwdSm80ILi2ELi2EN4cute5tupleIJNS5_1CILi128EEES8_NS7_ILi64EEEEEENS_6half_tEfNS_4arch4Sm80ELb0ELb1ELb1ELb1ELb0ELb0ELb0ELb0ELi2ELi4ELi4ELi4ELb0EEENS1_24CollectiveEpilogueBwdGQAISA_fSD_Li256ELb1ELb0EEENS1_19SingleTileSchedulerILb1ELb0ELb0ELi128EEEEEEEEEvNT_6ParamsE$_ZN4cute3eso3ESOILb0ELb0EJNS_6LayoutINS_5tupleIJNS3_IJNS_1CILi8EEENS4_ILi1EEEEEENS4_ILi2EEENS3_IJS8_S8_EEEEEENS3_IJNS3_IJS6_NS4_ILi0EEEEEENS4_ILi4096EEENS3_IJiiEEEEEEEEiEEC2ERKSG_RKi:
[----:B------:R-:W-:Y:S02]  /*66e0*/  IADD3 R5, R5, -c[0x0][0x20], RZ ;  /* 0x8000080005057a10 */ /* 0x000fe40007ffe0ff */
[----:B------:R-:W-:-:S03]  /*66f0*/  IADD3 R4, R4, -c[0x0][0x20], RZ ;  /* 0x8000080004047a10 */ /* 0x000fc60007ffe0ff */
[----:B------:R1:W-:Y:S04]  /*6700*/  STL [R5], R2 ;  /* 0x0000000205007387 */ /* 0x0003e80000100800 */
[----:B------:R1:W-:Y:S04]  /*6710*/  STL [R5+0x4], R3 ;  /* 0x0000040305007387 */ /* 0x0003e80000100800 */
[----:B------:R-:W2:Y:S01]  /*6720*/  LDL R4, [R4] ;  /* 0x0000000004047983 */ /* 0x000ea20000100800 */
[----:B------:R-:W-:-:S03]  /*6730*/  IMAD.MOV.U32 R7, RZ, RZ, 0x0 ;  /* 0x00000000ff077424 */ /* 0x000fc600078e00ff */
[----:B--2---:R1:W-:Y:S01]  /*6740*/  STL [R5+0x8], R4 ;  /* 0x0000080405007387 */ /* 0x0043e20000100800 */
[----:B------:R-:W-:Y:S05]  /*6750*/  RET.REL.NODEC R6 `(_ZN7cutlass13device_kernelIN5flash19enable_sm80_to_sm89INS1_16FlashAttnBwdSm80INS1_25CollectiveMainloopBwdSm80ILi2ELi2EN4cute5tupleIJNS5_1CILi128EEES8_NS7_ILi64EEEEEENS_6half_tEfNS_4arch4Sm80ELb0ELb1ELb1ELb1ELb0ELb0ELb0ELb0ELi2ELi4ELi4ELi4ELb0EEENS1_24CollectiveEpilogueBwdGQAISA_fSD_Li256ELb1ELb0EEENS1_19SingleTileSchedulerILb1ELb0ELb0ELi128EEEEEEEEEvNT_6ParamsE) ;  /* 0xffff98a006007950 */ /* 0x000fea0003c3ffff */
        .type           $_ZN7cutlass13device_kernelIN5flash19enable_sm80_to_sm89INS1_16FlashAttnBwdSm80INS1_25CollectiveMainloopBwdSm80ILi2ELi2EN4cute5tupleIJNS5_1CILi128EEES8_NS7_ILi64EEEEEENS_6half_tEfNS_4arch4Sm80ELb0ELb1ELb1ELb1ELb0ELb0ELb0ELb0ELi2ELi4ELi4ELi4ELb0EEENS1_24CollectiveEpilogueBwdGQAISA_fSD_Li256ELb1ELb0EEENS1_19SingleTileSchedulerILb1ELb0ELb0ELi128EEEEEEEEEvNT_6ParamsE$_ZN4cute3eso3ESOILb0ELb0EJNS_6LayoutINS_5tupleIJNS3_IJNS_1CILi8EEENS4_ILi1EEEEEENS4_ILi2EEES5_EEENS3_IJNS3_IJS6_NS4_ILi0EEEEEEiNS4_ILi1024EEEEEEEENS_10ViewEngineINS_8smem_ptrIPN7cutlass6half_tEEEEEEEC2ERKSE_RKSL_,@function
        .size           $_ZN7cutlass13device_kernelIN5flash19enable_sm80_to_sm89INS1_16FlashAttnBwdSm80INS1_25CollectiveMainloopBwdSm80ILi2ELi2EN4cute5tupleIJNS5_1CILi128EEES8_NS7_ILi64EEEEEENS_6half_tEfNS_4arch4Sm80ELb0ELb1ELb1ELb1ELb0ELb0ELb0ELb0ELi2ELi4ELi4ELi4ELb0EEENS1_24CollectiveEpilogueBwdGQAISA_fSD_Li256ELb1ELb0EEENS1_19SingleTileSchedulerILb1ELb0ELb0ELi128EEEEEEEEEvNT_6ParamsE$_ZN4cute3eso3ESOILb0ELb0EJNS_6LayoutINS_5tupleIJNS3_IJNS_1CILi8EEENS4_ILi1EEEEEENS4_ILi2EEES5_EEENS3_IJNS3_IJS6_NS4_ILi0EEEEEEiNS4_ILi1024EEEEEEEENS_10ViewEngineINS_8smem_ptrIPN7cutlass6half_tEEEEEEEC2ERKSE_RKSL_,($_ZN7cutlass13device_kernelIN5flash19enable_sm80_to_sm89INS1_16FlashAttnBwdSm80INS1_25CollectiveMainloopBwdSm80ILi2ELi2EN4cute5tupleIJNS5_1CILi128EEES8_NS7_ILi64EEEEEENS_6half_tEfNS_4arch4Sm80ELb0ELb1ELb1ELb1ELb0ELb0ELb0ELb0ELi2ELi4ELi4ELi4ELb0EEENS1_24CollectiveEpilogueBwdGQAISA_fSD_Li256ELb1ELb0EEENS1_19SingleTileSchedulerILb1ELb0ELb0ELi128EEEEEEEEEvNT_6ParamsE$_ZN4cute3eso3ESOILb0ELb0EJNS_6LayoutINS_5tupleIJNS3_IJNS_1CILi8EEENS4_ILi1EEEEEENS4_ILi2EEES5_EEENS3_IJNS3_IJS6_NS4_ILi0EEEEEEiNS4_ILi1024EEEEEEEEiEEC2ERKSE_RKi - $_ZN7cutlass13device_kernelIN5flash19enable_sm80_to_sm89INS1_16FlashAttnBwdSm80INS1_25CollectiveMainloopBwdSm80ILi2ELi2EN4cute5tupleIJNS5_1CILi128EEES8_NS7_ILi64EEEEEENS_6half_tEfNS_4arch4Sm80ELb0ELb1ELb1ELb1ELb0ELb0ELb0ELb0ELi2ELi4ELi4ELi4ELb0EEENS1_24CollectiveEpilogueBwdGQAISA_fSD_Li256ELb1ELb0EEENS1_19SingleTileSchedulerILb1ELb0ELb0ELi128EEEEEEEEEvNT_6ParamsE$_ZN4cute3eso3ESOILb0ELb0EJNS_6LayoutINS_5tupleIJNS3_IJNS_1CILi8EEENS4_ILi1EEEEEENS4_ILi2EEES5_EEENS3_IJNS3_IJS6_NS4_ILi0EEEEEEiNS4_ILi1024EEEEEEEENS_10ViewEngineINS_8smem_ptrIPN7cutlass6half_tEEEEEEEC2ERKSE_RKSL_)
$_ZN7cutlass13device_kernelIN5flash19enable_sm80_to_sm89INS1_16FlashAttnBwdSm80INS1_25CollectiveMainloopBwdSm80ILi2ELi2EN4cute5tupleIJNS5_1CILi128EEES8_NS7_ILi64EEEEEENS_6half_tEfNS_4arch4Sm80ELb0ELb1ELb1ELb1ELb0ELb0ELb0ELb0ELi2ELi4ELi4ELi4ELb0EEENS1_24CollectiveEpilogueBwdGQAISA_fSD_Li256ELb1ELb0EEENS1_19SingleTileSchedulerILb1ELb0ELb0ELi128EEEEEEEEEvNT_6ParamsE$_ZN4cute3eso3ESOILb0ELb0EJNS_6LayoutINS_5tupleIJNS3_IJNS_1CILi8EEENS4_ILi1EEEEEENS4_ILi2EEES5_EEENS3_IJNS3_IJS6_NS4_ILi0EEEEEEiNS4_ILi1024EEEEEEEENS_10ViewEngineINS_8smem_ptrIPN7cutlass6half_tEEEEEEEC2ERKSE_RKSL_:
[----:B------:R-:W-:Y:S02]  /*6760*/  IADD3 R2, R2, -c[0x0][0x20], RZ ;  /* 0x8000080002027a10 */ /* 0x000fe40007ffe0ff */
[----:B------:R-:W-:-:S03]  /*6770*/  IADD3 R0, R0, -c[0x0][0x20], RZ ;  /* 0x8000080000007a10 */ /* 0x000fc60007ffe0ff */
[----:B------:R1:W-:Y:S04]  /*6780*/  STL [R2], R4 ;  /* 0x0000000402007387 */ /* 0x0003e80000100800 */
[----:B-1----:R-:W2:Y:S04]  /*6790*/  LDL.64 R4, [R0] ;  /* 0x0000000000047983 */ /* 0x002ea80000100a00 */
[----:B--2---:R1:W-:Y:S02]  /*67a0*/  STL.64 [R2+0x8], R4 ;  /* 0x0000080402007387 */ /* 0x0043e40000100a00 */
[----:B-1----:R-:W-:-:S02]  /*67b0*/  IMAD.MOV.U32 R2, RZ, RZ, R3 ;  /* 0x000000ffff027224 */ /* 0x002fc400078e0003 */
[----:B------:R-:W-:-:S04]  /*67c0*/  IMAD.MOV.U32 R3, RZ, RZ, 0x0 ;  /* 0x00000000ff037424 */ /* 0x000fc800078e00ff */
[----:B------:R-:W-:Y:S05]  /*67d0*/  RET.REL.NODEC R2 `(_ZN7cutlass13device_kernelIN5flash19enable_sm80_to_sm89INS1_16FlashAttnBwdSm80INS1_25CollectiveMainloopBwdSm80ILi2ELi2EN4cute5tupleIJNS5_1CILi128EEES8_NS7_ILi64EEEEEENS_6half_tEfNS_4arch4Sm80ELb0ELb1ELb1ELb1ELb0ELb0ELb0ELb0ELi2ELi4ELi4ELi4ELb0EEENS1_24CollectiveEpilogueBwdGQAISA_fSD_Li256ELb1ELb0EEENS1_19SingleTileSchedulerILb1ELb0ELb0ELi128EEEEEEEEEvNT_6ParamsE) ;  /* 0xffff982002007950 */ /* 0x000fea0003c3ffff */
        .type           $_ZN7cutlass13device_kernelIN5flash19enable_sm80_to_sm89INS1_16FlashAttnBwdSm80INS1_25CollectiveMainloopBwdSm80ILi2ELi2EN4cute5tupleIJNS5_1CILi128EEES8_NS7_ILi64EEEEEENS_6half_tEfNS_4arch4Sm80ELb0ELb1ELb1ELb1ELb0ELb0ELb0ELb0ELi2ELi4ELi4ELi4ELb0EEENS1_24CollectiveEpilogueBwdGQAISA_fSD_Li256ELb1ELb0EEENS1_19SingleTileSchedulerILb1ELb0ELb0ELi128EEEEEEEEEvNT_6ParamsE$_ZN4cute3eso3ESOILb0ELb0EJNS_6LayoutINS_5tupleIJNS3_IJNS_1CILi8EEENS4_ILi1EEEEEENS4_ILi2EEES5_EEENS3_IJNS3_IJS6_NS4_ILi0EEEEEEiNS4_ILi1024EEEEEEEEiEEC2ERKSE_RKi,@function
        .size           $_ZN7cutlass13device_kernelIN5flash19enable_sm80_to_sm89INS1_16FlashAttnBwdSm80INS1_25CollectiveMainloopBwdSm80ILi2ELi2EN4cute5tupleIJNS5_1CILi128EEES8_NS7_ILi64EEEEEENS_6half_tEfNS_4arch4Sm80ELb0ELb1ELb1ELb1ELb0ELb0ELb0ELb0ELi2ELi4ELi4ELi4ELb0EEENS1_24CollectiveEpilogueBwdGQAISA_fSD_Li256ELb1ELb0EEENS1_19SingleTileSchedulerILb1ELb0ELb0ELi128EEEEEEEEEvNT_6ParamsE$_ZN4cute3eso3ESOILb0ELb0EJNS_6LayoutINS_5tupleIJNS3_IJNS_1CILi8EEENS4_ILi1EEEEEENS4_ILi2EEES5_EEENS3_IJNS3_IJS6_NS4_ILi0EEEEEEiNS4_ILi1024EEEEEEEEiEEC2ERKSE_RKi,($_ZN7cutlass13device_kernelIN5flash19enable_sm80_to_sm89INS1_16FlashAttnBwdSm80INS1_25CollectiveMainloopBwdSm80ILi2ELi2EN4cute5tupleIJNS5_1CILi128EEES8_NS7_ILi64EEEEEENS_6half_tEfNS_4arch4Sm80ELb0ELb1ELb1ELb1ELb0ELb0ELb0ELb0ELi2ELi4ELi4ELi4ELb0EEENS1_24CollectiveEpilogueBwdGQAISA_fSD_Li256ELb1ELb0EEENS1_19SingleTileSchedulerILb1ELb0ELb0ELi128EEEEEEEEEvNT_6ParamsE$_ZN4cute3eso3ESOILb0ELb0EJiNS_5tupleIJiNS_1CILi0EEEEEEEEC2ERKiRKS5_ - $_ZN7cutlass13device_kernelIN5flash19enable_sm80_to_sm89INS1_16FlashAttnBwdSm80INS1_25CollectiveMainloopBwdSm80ILi2ELi2EN4cute5tupleIJNS5_1CILi128EEES8_NS7_ILi64EEEEEENS_6half_tEfNS_4arch4Sm80ELb0ELb1ELb1ELb1ELb0ELb0ELb0ELb0ELi2ELi4ELi4ELi4ELb0EEENS1_24CollectiveEpilogueBwdGQAISA_fSD_Li256ELb1ELb0EEENS1_19SingleTileSchedulerILb1ELb0ELb0ELi128EEEEEEEEEvNT_6ParamsE$_ZN4cute3eso3ESOILb0ELb0EJNS_6LayoutINS_5tupleIJNS3_IJNS_1CILi8EEENS4_ILi1EEEEEENS4_ILi2EEES5_EEENS3_IJNS3_IJS6_NS4_ILi0EEEEEEiNS4_ILi1024EEEEEEEEiEEC2ERKSE_RKi)
$_ZN7cutlass13device_kernelIN5flash19enable_sm80_to_sm89INS1_16FlashAttnBwdSm80INS1_25CollectiveMainloopBwdSm80ILi2ELi2EN4cute5tupleIJNS5_1CILi128EEES8_NS7_ILi64EEEEEENS_6half_tEfNS_4arch4Sm80ELb0ELb1ELb1ELb1ELb0ELb0ELb0ELb0ELi2ELi4ELi4ELi4ELb0EEENS1_24CollectiveEpilogueBwdGQAISA_fSD_Li256ELb1ELb0EEENS1_19SingleTileSchedulerILb1ELb0ELb0ELi128EEEEEEEEEvNT_6ParamsE$_ZN4cute3eso3ESOILb0ELb0EJNS_6LayoutINS_5tupleIJNS3_IJNS_1CILi8EEENS4_ILi1EEEEEENS4_ILi2EEES5_EEENS3_IJNS3_IJS6_NS4_ILi0EEEEEEiNS4_ILi1024EEEEEEEEiEEC2ERKSE_RKi:
[----:B------:R-:W-:Y:S02]  /*67e0*/  IADD3 R3, R3, -c[0x0][0x20], RZ ;  /* 0x8000080003037a10 */ /* 0x000fe40007ffe0ff */
[----:B------:R-:W-:-:S03]  /*67f0*/  IADD3 R0, R0, -c[0x0][0x20], RZ ;  /* 0x8000080000007a10 */ /* 0x000fc60007ffe0ff */
[----:B------:R1:W-:Y:S04]  /*6800*/  STL [R3], R2 ;  /* 0x0000000203007387 */ /* 0x0003e80000100800 */
[----:B------:R-:W2:Y:S01]  /*6810*/  LDL R0, [R0] ;  /* 0x0000000000007983 */ /* 0x000ea20000100800 */
[----:B------:R-:W-:-:S03]  /*6820*/  IMAD.MOV.U32 R5, RZ, RZ, 0x0 ;  /* 0x00000000ff057424 */ /* 0x000fc600078e00ff */
[----:B--2---:R1:W-:Y:S01]  /*6830*/  STL [R3+0x4], R0 ;  /* 0x0000040003007387 */ /* 0x0043e20000100800 */
[----:B------:R-:W-:Y:S05]  /*6840*/  RET.REL.NODEC R4 `(_ZN7cutlass13device_kernelIN5flash19enable_sm80_to_sm89INS1_16FlashAttnBwdSm80INS1_25CollectiveMainloopBwdSm80ILi2ELi2EN4cute5tupleIJNS5_1CILi128EEES8_NS7_ILi64EEEEEENS_6half_tEfNS_4arch4Sm80ELb0ELb1ELb1ELb1ELb0ELb0ELb0ELb0ELi2ELi4ELi4ELi4ELb0EEENS1_24CollectiveEpilogueBwdGQAISA_fSD_Li256ELb1ELb0EEENS1_19SingleTileSchedulerILb1ELb0ELb0ELi128EEEEEEEEEvNT_6ParamsE) ;  /* 0xffff97b004007950 */ /* 0x000fea0003c3ffff */
        .type           $_ZN7cutlass13device_kernelIN5flash19enable_sm80_to_sm89INS1_16FlashAttnBwdSm80INS1_25CollectiveMainloopBwdSm80ILi2ELi2EN4cute5tupleIJNS5_1CILi128EEES8_NS7_ILi64EEEEEENS_6half_tEfNS_4arch4Sm80ELb0ELb1ELb1ELb1ELb0ELb0ELb0ELb0ELi2ELi4ELi4ELi4ELb0EEENS1_24CollectiveEpilogueBwdGQAISA_fSD_Li256ELb1ELb0EEENS1_19SingleTileSchedulerILb1ELb0ELb0ELi128EEEEEEEEEvNT_6ParamsE$_ZN4cute3eso3ESOILb0ELb0EJiNS_5tupleIJiNS_1CILi0EEEEEEEEC2ERKiRKS5_,@function
        .size           $_ZN7cutlass13device_kernelIN5flash19enable_sm80_to_sm89INS1_16FlashAttnBwdSm80INS1_25CollectiveMainloopBwdSm80ILi2ELi2EN4cute5tupleIJNS5_1CILi128EEES8_NS7_ILi64EEEEEENS_6half_tEfNS_4arch4Sm80ELb0ELb1ELb1ELb1ELb0ELb0ELb0ELb0ELi2ELi4ELi4ELi4ELb0EEENS1_24CollectiveEpilogueBwdGQAISA_fSD_Li256ELb1ELb0EEENS1_19SingleTileSchedulerILb1ELb0ELb0ELi128EEEEEEEEEvNT_6ParamsE$_ZN4cute3eso3ESOILb0ELb0EJiNS_5tupleIJiNS_1CILi0EEEEEEEEC2ERKiRKS5_,($_ZN7cutlass13device_kernelIN5flash19enable_sm80_to_sm89INS1_16FlashAttnBwdSm80INS1_25CollectiveMainloopBwdSm80ILi2ELi2EN4cute5tupleIJNS5_1CILi128EEES8_NS7_ILi64EEEEEENS_6half_tEfNS_4arch4Sm80ELb0ELb1ELb1ELb1ELb0ELb0ELb0ELb0ELi2ELi4ELi4ELi4ELb0EEENS1_24CollectiveEpilogueBwdGQAISA_fSD_Li256ELb1ELb0EEENS1_19SingleTileSchedulerILb1ELb0ELb0ELi128EEEEEEEEEvNT_6ParamsE$_ZN4cute3eso3ESOILb0ELb0EJiNS_5tupleIJiiEEEEEC2ERKiRKS3_ - $_ZN7cutlass13device_kernelIN5flash19enable_sm80_to_sm89INS1_16FlashAttnBwdSm80INS1_25CollectiveMainloopBwdSm80ILi2ELi2EN4cute5tupleIJNS5_1CILi128EEES8_NS7_ILi64EEEEEENS_6half_tEfNS_4arch4Sm80ELb0ELb1ELb1ELb1ELb0ELb0ELb0ELb0ELi2ELi4ELi4ELi4ELb0EEENS1_24CollectiveEpilogueBwdGQAISA_fSD_Li256ELb1ELb0EEENS1_19SingleTileSchedulerILb1ELb0ELb0ELi128EEEEEEEEEvNT_6ParamsE$_ZN4cute3eso3ESOILb0ELb0EJiNS_5tupleIJiNS_1CILi0EEEEEEEEC2ERKiRKS5_)
$_ZN7cutlass13device_kernelIN5flash19enable_sm80_to_sm89INS1_16FlashAttnBwdSm80INS1_25CollectiveMainloopBwdSm80ILi2ELi2EN4cute5tupleIJNS5_1CILi128EEES8_NS7_ILi64EEEEEENS_6half_tEfNS_4arch4Sm80ELb0ELb1ELb1ELb1ELb0ELb0ELb0ELb0ELi2ELi4ELi4ELi4ELb0EEENS1_24CollectiveEpilogueBwdGQAISA_fSD_Li256ELb1ELb0EEENS1_19SingleTileSchedulerILb1ELb0ELb0ELi128EEEEEEEEEvNT_6ParamsE$_ZN4cute3eso3ESOILb0ELb0EJiNS_5tupleIJiNS_1CILi0EEEEEEEEC2ERKiRKS5_:
[----:B------:R-:W-:Y:S02]  /*6850*/  IADD3 R3, R77, -c[0x0][0x20], RZ ;  /* 0x800008004d037a10 */ /* 0x000fe40007ffe0ff */
[----:B------:R-:W-:-:S03]  /*6860*/  IADD3 R2, R2, -c[0x0][0x20], RZ ;  /* 0x8000080002027a10 */ /* 0x000fc60007ffe0ff */
[----:B------:R1:W-:Y:S04]  /*6870*/  STL [R3], R7 ;  /* 0x0000000703007387 */ /* 0x0003e80000100800 */
[----:B------:R-:W2:Y:S01]  /*6880*/  LDL R2, [R2] ;  /* 0x0000000002027983 */ /* 0x000ea20000100800 */
[----:B-1----:R-:W-:-:S03]  /*6890*/  IMAD.MOV.U32 R7, RZ, RZ, 0x0 ;  /* 0x00000000ff077424 */ /* 0x002fc600078e00ff */
[----:B--2---:R1:W-:Y:S01]  /*68a0*/  STL [R3+0x4], R2 ;  /* 0x0000040203007387 */ /* 0x0043e20000100800 */
[----:B------:R-:W-:Y:S05]  /*68b0*/  RET.REL.NODEC R6 `(_ZN7cutlass13device_kernelIN5flash19enable_sm80_to_sm89INS1_16FlashAttnBwdSm80INS1_25CollectiveMainloopBwdSm80ILi2ELi2EN4cute5tupleIJNS5_1CILi128EEES8_NS7_ILi64EEEEEENS_6half_tEfNS_4arch4Sm80ELb0ELb1ELb1ELb1ELb0ELb0ELb0ELb0ELi2ELi4ELi4ELi4ELb0EEENS1_24CollectiveEpilogueBwdGQAISA_fSD_Li256ELb1ELb0EEENS1_19SingleTileSchedulerILb1ELb0ELb0ELi128EEEEEEEEEvNT_6ParamsE) ;  /* 0xffff974006007950 */ /* 0x000fea0003c3ffff */
        .type           $_ZN7cutlass13device_kernelIN5flash19enable_sm80_to_sm89INS1_16FlashAttnBwdSm80INS1_25CollectiveMainloopBwdSm80ILi2ELi2EN4cute5tupleIJNS5_1CILi128EEES8_NS7_ILi64EEEEEENS_6half_tEfNS_4arch4Sm80ELb0ELb1ELb1ELb1ELb0ELb0ELb0ELb0ELi2ELi4ELi4ELi4ELb0EEENS1_24CollectiveEpilogueBwdGQAISA_fSD_Li256ELb1ELb0EEENS1_19SingleTileSchedulerILb1ELb0ELb0ELi128EEEEEEEEEvNT_6ParamsE$_ZN4cute3eso3ESOILb0ELb0EJiNS_5tupleIJiiEEEEEC2ERKiRKS3_,@function
        .size           $_ZN7cutlass13device_kernelIN5flash19enable_sm80_to_sm89INS1_16FlashAttnBwdSm80INS1_25CollectiveMainloopBwdSm80ILi2ELi2EN4cute5tupleIJNS5_1CILi128EEES8_NS7_ILi64EEEEEENS_6half_tEfNS_4arch4Sm80ELb0ELb1ELb1ELb1ELb0ELb0ELb0ELb0ELi2ELi4ELi4ELi4ELb0EEENS1_24CollectiveEpilogueBwdGQAISA_fSD_Li256ELb1ELb0EEENS1_19SingleTileSchedulerILb1ELb0ELb0ELi128EEEEEEEEEvNT_6ParamsE$_ZN4cute3eso3ESOILb0ELb0EJiNS_5tupleIJiiEEEEEC2ERKiRKS3_,($_ZN7cutlass13device_kernelIN5flash19enable_sm80_to_sm89INS1_16FlashAttnBwdSm80INS1_25CollectiveMainloopBwdSm80ILi2ELi2EN4cute5tupleIJNS5_1CILi128EEES8_NS7_ILi64EEEEEENS_6half_tEfNS_4arch4Sm80ELb0ELb1ELb1ELb1ELb0ELb0ELb0ELb0ELi2ELi4ELi4ELi4ELb0EEENS1_24CollectiveEpilogueBwdGQAISA_fSD_Li256ELb1ELb0EEENS1_19SingleTileSchedulerILb1ELb0ELb0ELi128EEEEEEEEEvNT_6ParamsE$_ZN4cute3eso3ESOILb0ELb0EJiiEEC2ERKiS4_ - $_ZN7cutlass13device_kernelIN5flash19enable_sm80_to_sm89INS1_16FlashAttnBwdSm80INS1_25CollectiveMainloopBwdSm80ILi2ELi2EN4cute5tupleIJNS5_1CILi128EEES8_NS7_ILi64EEEEEENS_6half_tEfNS_4arch4Sm80ELb0ELb1ELb1ELb1ELb0ELb0ELb0ELb0ELi2ELi4ELi4ELi4ELb0EEENS1_24CollectiveEpilogueBwdGQAISA_fSD_Li256ELb1ELb0EEENS1_19SingleTileSchedulerILb1ELb0ELb0ELi128EEEEEEEEEvNT_6ParamsE$_ZN4cute3eso3ESOILb0ELb0EJiNS_5tupleIJiiEEEEEC2ERKiRKS3_)
$_ZN7cutlass13device_kernelIN5flash19enable_sm80_to_sm89INS1_16FlashAttnBwdSm80INS1_25CollectiveMainloopBwdSm80ILi2ELi2EN4cute5tupleIJNS5_1CILi128EEES8_NS7_ILi64EEEEEENS_6half_tEfNS_4arch4Sm80ELb0ELb1ELb1ELb1ELb0ELb0ELb0ELb0ELi2ELi4ELi4ELi4ELb0EEENS1_24CollectiveEpilogueBwdGQAISA_fSD_Li256ELb1ELb0EEENS1_19SingleTileSchedulerILb1ELb0ELb0ELi128EEEEEEEEEvNT_6ParamsE$_ZN4cute3eso3ESOILb0ELb0EJiNS_5tupleIJiiEEEEEC2ERKiRKS3_:
[----:B------:R-:W-:Y:S02]  /*68c0*/  IADD3 R2, R10, -c[0x0][0x20], RZ ;  /* 0x800008000a027a10 */ /* 0x000fe40007ffe0ff */
[----:B------:R-:W-:-:S03]  /*68d0*/  IADD3 R4, R4, -c[0x0][0x20], RZ ;  /* 0x8000080004047a10 */ /* 0x000fc60007ffe0ff */
[----:B------:R1:W-:Y:S04]  /*68e0*/  STL [R2], R5 ;  /* 0x0000000502007387 */ /* 0x0003e80000100800 */
[----:B-1----:R1:W2:Y:S04]  /*68f0*/  LDL R5, [R4] ;  /* 0x0000000004057983 */ /* 0x0022a80000100800 */
[----:B-1----:R-:W3:Y:S04]  /*6900*/  LDL R4, [R4+0x4] ;  /* 0x0000040004047983 */ /* 0x002ee80000100800 */
[----:B--2---:R-:W-:Y:S04]  /*6910*/  STL [R2+0x4], R5 ;  /* 0x0000040502007387 */ /* 0x004fe80000100800 */
[----:B---3--:R1:W-:Y:S02]  /*6920*/  STL [R2+0x8], R4 ;  /* 0x0000080402007387 */ /* 0x0083e40000100800 */
[----:B-1----:R-:W-:-:S02]  /*6930*/  IMAD.MOV.U32 R2, RZ, RZ, R3 ;  /* 0x000000ffff027224 */ /* 0x002fc400078e0003 */
[----:B------:R-:W-:-:S04]  /*6940*/  IMAD.MOV.U32 R3, RZ, RZ, 0x0 ;  /* 0x00000000ff037424 */ /* 0x000fc800078e00ff */
[----:B------:R-:W-:Y:S05]  /*6950*/  RET.REL.NODEC R2 `(_ZN7cutlass13device_kernelIN5flash19enable_sm80_to_sm89INS1_16FlashAttnBwdSm80INS1_25CollectiveMainloopBwdSm80ILi2ELi2EN4cute5tupleIJNS5_1CILi128EEES8_NS7_ILi64EEEEEENS_6half_tEfNS_4arch4Sm80ELb0ELb1ELb1ELb1ELb0ELb0ELb0ELb0ELi2ELi4ELi4ELi4ELb0EEENS1_24CollectiveEpilogueBwdGQAISA_fSD_Li256ELb1ELb0EEENS1_19SingleTileSchedulerILb1ELb0ELb0ELi128EEEEEEEEEvNT_6ParamsE) ;  /* 0xffff96a002007950 */ /* 0x000fea0003c3ffff */
        .type           $_ZN7cutlass13device_kernelIN5flash19enable_sm80_to_sm89INS1_16FlashAttnBwdSm80INS1_25CollectiveMainloopBwdSm80ILi2ELi2EN4cute5tupleIJNS5_1CILi128EEES8_NS7_ILi64EEEEEENS_6half_tEfNS_4arch4Sm80ELb0ELb1ELb1ELb1ELb0ELb0ELb0ELb0ELi2ELi4ELi4ELi4ELb0EEENS1_24CollectiveEpilogueBwdGQAISA_fSD_Li256ELb1ELb0EEENS1_19SingleTileSchedulerILb1ELb0ELb0ELi128EEEEEEEEEvNT_6ParamsE$_ZN4cute3eso3ESOILb0ELb0EJiiEEC2ERKiS4_,@function
        .size           $_ZN7cutlass13device_kernelIN5flash19enable_sm80_to_sm89INS1_16FlashAttnBwdSm80INS1_25CollectiveMainloopBwdSm80ILi2ELi2EN4cute5tupleIJNS5_1CILi128EEES8_NS7_ILi64EEEEEENS_6half_tEfNS_4arch4Sm80ELb0ELb1ELb1ELb1ELb0ELb0ELb0ELb0ELi2ELi4ELi4ELi4ELb0EEENS1_24CollectiveEpilogueBwdGQAISA_fSD_Li256ELb1ELb0EEENS1_19SingleTileSchedulerILb1ELb0ELb0ELi128EEEEEEEEEvNT_6ParamsE$_ZN4cute3eso3ESOILb0ELb0EJiiEEC2ERKiS4_,($_ZN7cutlass13device_kernelIN5flash19enable_sm80_to_sm89INS1_16FlashAttnBwdSm80INS1_25CollectiveMainloopBwdSm80ILi2ELi2EN4cute5tupleIJNS5_1CILi128EEES8_NS7_ILi64EEEEEENS_6half_tEfNS_4arch4Sm80ELb0ELb1ELb1ELb1ELb0ELb0ELb0ELb0ELi2ELi4ELi4ELi4ELb0EEENS1_24CollectiveEpilogueBwdGQAISA_fSD_Li256ELb1ELb0EEENS1_19SingleTileSchedulerILb1ELb0ELb0ELi128EEEEEEEEEvNT_6ParamsE$_ZN4cute3eso3ESOILb0ELb0EJiiNS_1CILi144EEENS2_ILi512EEEEEC2ERKiS7_RKS3_RKS4_ - $_ZN7cutlass13device_kernelIN5flash19enable_sm80_to_sm89INS1_16FlashAttnBwdSm80INS1_25CollectiveMainloopBwdSm80ILi2ELi2EN4cute5tupleIJNS5_1CILi128EEES8_NS7_ILi64EEEEEENS_6half_tEfNS_4arch4Sm80ELb0ELb1ELb1ELb1ELb0ELb0ELb0ELb0ELi2ELi4ELi4ELi4ELb0EEENS1_24CollectiveEpilogueBwdGQAISA_fSD_Li256ELb1ELb0EEENS1_19SingleTileSchedulerILb1ELb0ELb0ELi128EEEEEEEEEvNT_6ParamsE$_ZN4cute3eso3ESOILb0ELb0EJiiEEC2ERKiS4_)
$_ZN7cutlass13device_kernelIN5flash19enable_sm80_to_sm89INS1_16FlashAttnBwdSm80INS1_25CollectiveMainloopBwdSm80ILi2ELi2EN4cute5tupleIJNS5_1CILi128EEES8_NS7_ILi64EEEEEENS_6half_tEfNS_4arch4Sm80ELb0ELb1ELb1ELb1ELb0ELb0ELb0ELb0ELi2ELi4ELi4ELi4ELb0EEENS1_24CollectiveEpilogueBwdGQAISA_fSD_Li256ELb1ELb0EEENS1_19SingleTileSchedulerILb1ELb0ELb0ELi128EEEEEEEEEvNT_6ParamsE$_ZN4cute3eso3ESOILb0ELb0EJiiEEC2ERKiS4_:
        /* <DEDUP_REMOVED lines=8> */
        .type           $_ZN7cutlass13device_kernelIN5flash19enable_sm80_to_sm89INS1_16FlashAttnBwdSm80INS1_25CollectiveMainloopBwdSm80ILi2ELi2EN4cute5tupleIJNS5_1CILi128EEES8_NS7_ILi64EEEEEENS_6half_tEfNS_4arch4Sm80ELb0ELb1ELb1ELb1ELb0ELb0ELb0ELb0ELi2ELi4ELi4ELi4ELb0EEENS1_24CollectiveEpilogueBwdGQAISA_fSD_Li256ELb1ELb0EEENS1_19SingleTileSchedulerILb1ELb0ELb0ELi128EEEEEEEEEvNT_6ParamsE$_ZN4cute3eso3ESOILb0ELb0EJiiNS_1CILi144EEENS2_ILi512EEEEEC2ERKiS7_RKS3_RKS4_,@function
        .size           $_ZN7cutlass13device_kernelIN5flash19enable_sm80_to_sm89INS1_16FlashAttnBwdSm80INS1_25CollectiveMainloopBwdSm80ILi2ELi2EN4cute5tupleIJNS5_1CILi128EEES8_NS7_ILi64EEEEEENS_6half_tEfNS_4arch4Sm80ELb0ELb1ELb1ELb1ELb0ELb0ELb0ELb0ELi2ELi4ELi4ELi4ELb0EEENS1_24CollectiveEpilogueBwdGQAISA_fSD_Li256ELb1ELb0EEENS1_19SingleTileSchedulerILb1ELb0ELb0ELi128EEEEEEEEEvNT_6ParamsE$_ZN4cute3eso3ESOILb0ELb0EJiiNS_1CILi144EEENS2_ILi512EEEEEC2ERKiS7_RKS3_RKS4_,($_ZN7cutlass13device_kernelIN5flash19enable_sm80_to_sm89INS1_16FlashAttnBwdSm80INS1_25CollectiveMainloopBwdSm80ILi2ELi2EN4cute5tupleIJNS5_1CILi128EEES8_NS7_ILi64EEEEEENS_6half_tEfNS_4arch4Sm80ELb0ELb1ELb1ELb1ELb0ELb0ELb0ELb0ELi2ELi4ELi4ELi4ELb0EEENS1_24CollectiveEpilogueBwdGQAISA_fSD_Li256ELb1ELb0EEENS1_19SingleTileSchedulerILb1ELb0ELb0ELi128EEEEEEEEEvNT_6ParamsE$_ZN4cute3eso3ESOILb0ELb0EJiiNS_1CILi72EEENS2_ILi512EEEEEC2ERKiS7_RKS3_RKS4_ - $_ZN7cutlass13device_kernelIN5flash19enable_sm80_to_sm89INS1_16FlashAttnBwdSm80INS1_25CollectiveMainloopBwdSm80ILi2ELi2EN4cute5tupleIJNS5_1CILi128EEES8_NS7_ILi64EEEEEENS_6half_tEfNS_4arch4Sm80ELb0ELb1ELb1ELb1ELb0ELb0ELb0ELb0ELi2ELi4ELi4ELi4ELb0EEENS1_24CollectiveEpilogueBwdGQAISA_fSD_Li256ELb1ELb0EEENS1_19SingleTileSchedulerILb1ELb0ELb0ELi128EEEEEEEEEvNT_6ParamsE$_ZN4cute3eso3ESOILb0ELb0EJiiNS_1CILi144EEENS2_ILi512EEEEEC2ERKiS7_RKS3_RKS4_)
$_ZN7cutlass13device_kernelIN5flash19enable_sm80_to_sm89INS1_16FlashAttnBwdSm80INS1_25CollectiveMainloopBwdSm80ILi2ELi2EN4cute5tupleIJNS5_1CILi128EEES8_NS7_ILi64EEEEEENS_6half_tEfNS_4arch4Sm80ELb0ELb1ELb1ELb1ELb0ELb0ELb0ELb0ELi2ELi4ELi4ELi4ELb0EEENS1_24CollectiveEpilogueBwdGQAISA_fSD_Li256ELb1ELb0EEENS1_19SingleTileSchedulerILb1ELb0ELb0ELi128EEEEEEEEEvNT_6ParamsE$_ZN4cute3eso3ESOILb0ELb0EJiiNS_1CILi144EEENS2_ILi512EEEEEC2ERKiS7_RKS3_RKS4_:
        /* <DEDUP_REMOVED lines=8> */
        .type           $_ZN7cutlass13device_kernelIN5flash19enable_sm80_to_sm89INS1_16FlashAttnBwdSm80INS1_25CollectiveMainloopBwdSm80ILi2ELi2EN4cute5tupleIJNS5_1CILi128EEES8_NS7_ILi64EEEEEENS_6half_tEfNS_4arch4Sm80ELb0ELb1ELb1ELb1ELb0ELb0ELb0ELb0ELi2ELi4ELi4ELi4ELb0EEENS1_24CollectiveEpilogueBwdGQAISA_fSD_Li256ELb1ELb0EEENS1_19SingleTileSchedulerILb1ELb0ELb0ELi128EEEEEEEEEvNT_6ParamsE$_ZN4cute3eso3ESOILb0ELb0EJiiNS_1CILi72EEENS2_ILi512EEEEEC2ERKiS7_RKS3_RKS4_,@function
        .size           $_ZN7cutlass13device_kernelIN5flash19enable_sm80_to_sm89INS1_16FlashAttnBwdSm80INS1_25CollectiveMainloopBwdSm80ILi2ELi2EN4cute5tupleIJNS5_1CILi128EEES8_NS7_ILi64EEEEEENS_6half_tEfNS_4arch4Sm80ELb0ELb1ELb1ELb1ELb0ELb0ELb0ELb0ELi2ELi4ELi4ELi4ELb0EEENS1_24CollectiveEpilogueBwdGQAISA_fSD_Li256ELb1ELb0EEENS1_19SingleTileSchedulerILb1ELb0ELb0ELi128EEEEEEEEEvNT_6ParamsE$_ZN4cute3eso3ESOILb0ELb0EJiiNS_1CILi72EEENS2_ILi512EEEEEC2ERKiS7_RKS3_RKS4_,($_ZN7cutlass13device_kernelIN5flash19enable_sm80_to_sm89INS1_16FlashAttnBwdSm80INS1_25CollectiveMainloopBwdSm80ILi2ELi2EN4cute5tupleIJNS5_1CILi128EEES8_NS7_ILi64EEEEEENS_6half_tEfNS_4arch4Sm80ELb0ELb1ELb1ELb1ELb0ELb0ELb0ELb0ELi2ELi4ELi4ELi4ELb0EEENS1_24CollectiveEpilogueBwdGQAISA_fSD_Li256ELb1ELb0EEENS1_19SingleTileSchedulerILb1ELb0ELb0ELi128EEEEEEEEEvNT_6ParamsE$_ZN4cute3eso3ESOILb0ELb0EJiiiEEC2ERKiS4_S4_ - $_ZN7cutlass13device_kernelIN5flash19enable_sm80_to_sm89INS1_16FlashAttnBwdSm80INS1_25CollectiveMainloopBwdSm80ILi2ELi2EN4cute5tupleIJNS5_1CILi128EEES8_NS7_ILi64EEEEEENS_6half_tEfNS_4arch4Sm80ELb0ELb1ELb1ELb1ELb0ELb0ELb0ELb0ELi2ELi4ELi4ELi4ELb0EEENS1_24CollectiveEpilogueBwdGQAISA_fSD_Li256ELb1ELb0EEENS1_19SingleTileSchedulerILb1ELb0ELb0ELi128EEEEEEEEEvNT_6ParamsE$_ZN4cute3eso3ESOILb0ELb0EJiiNS_1CILi72EEENS2_ILi512EEEEEC2ERKiS7_RKS3_RKS4_)
$_ZN7cutlass13device_kernelIN5flash19enable_sm80_to_sm89INS1_16FlashAttnBwdSm80INS1_25CollectiveMainloopBwdSm80ILi2ELi2EN4cute5tupleIJNS5_1CILi128EEES8_NS7_ILi64EEEEEENS_6half_tEfNS_4arch4Sm80ELb0ELb1ELb1ELb1ELb0ELb0ELb0ELb0ELi2ELi4ELi4ELi4ELb0EEENS1_24CollectiveEpilogueBwdGQAISA_fSD_Li256ELb1ELb0EEENS1_19SingleTileSchedulerILb1ELb0ELb0ELi128EEEEEEEEEvNT_6ParamsE$_ZN4cute3eso3ESOILb0ELb0EJiiNS_1CILi72EEENS2_ILi512EEEEEC2ERKiS7_RKS3_RKS4_:
        /* <DEDUP_REMOVED lines=8> */
        .type           $_ZN7cutlass13device_kernelIN5flash19enable_sm80_to_sm89INS1_16FlashAttnBwdSm80INS1_25CollectiveMainloopBwdSm80ILi2ELi2EN4cute5tupleIJNS5_1CILi128EEES8_NS7_ILi64EEEEEENS_6half_tEfNS_4arch4Sm80ELb0ELb1ELb1ELb1ELb0ELb0ELb0ELb0ELi2ELi4ELi4ELi4ELb0EEENS1_24CollectiveEpilogueBwdGQAISA_fSD_Li256ELb1ELb0EEENS1_19SingleTileSchedulerILb1ELb0ELb0ELi128EEEEEEEEEvNT_6ParamsE$_ZN4cute3eso3ESOILb0ELb0EJiiiEEC2ERKiS4_S4_,@function
        .size           $_ZN7cutlass13device_kernelIN5flash19enable_sm80_to_sm89INS1_16FlashAttnBwdSm80INS1_25CollectiveMainloopBwdSm80ILi2ELi2EN4cute5tupleIJNS5_1CILi128EEES8_NS7_ILi64EEEEEENS_6half_tEfNS_4arch4Sm80ELb0ELb1ELb1ELb1ELb0ELb0ELb0ELb0ELi2ELi4ELi4ELi4ELb0EEENS1_24CollectiveEpilogueBwdGQAISA_fSD_Li256ELb1ELb0EEENS1_19SingleTileSchedulerILb1ELb0ELb0ELi128EEEEEEEEEvNT_6ParamsE$_ZN4cute3eso3ESOILb0ELb0EJiiiEEC2ERKiS4_S4_,($_ZN7cutlass13device_kernelIN5flash19enable_sm80_to_sm89INS1_16FlashAttnBwdSm80INS1_25CollectiveMainloopBwdSm80ILi2ELi2EN4cute5tupleIJNS5_1CILi128EEES8_NS7_ILi64EEEEEENS_6half_tEfNS_4arch4Sm80ELb0ELb1ELb1ELb1ELb0ELb0ELb0ELb0ELi2ELi4ELi4ELi4ELb0EEENS1_24CollectiveEpilogueBwdGQAISA_fSD_Li256ELb1ELb0EEENS1_19SingleTileSchedulerILb1ELb0ELb0ELi128EEEEEEEEEvNT_6ParamsE$_ZN4cute3eso3ESOILb0ELb0EJiiiNS_1CILi144EEENS2_ILi512EEEEEC2ERKiS7_S7_RKS3_RKS4_ - $_ZN7cutlass13device_kernelIN5flash19enable_sm80_to_sm89INS1_16FlashAttnBwdSm80INS1_25CollectiveMainloopBwdSm80ILi2ELi2EN4cute5tupleIJNS5_1CILi128EEES8_NS7_ILi64EEEEEENS_6half_tEfNS_4arch4Sm80ELb0ELb1ELb1ELb1ELb0ELb0ELb0ELb0ELi2ELi4ELi4ELi4ELb0EEENS1_24CollectiveEpilogueBwdGQAISA_fSD_Li256ELb1ELb0EEENS1_19SingleTileSchedulerILb1ELb0ELb0ELi128EEEEEEEEEvNT_6ParamsE$_ZN4cute3eso3ESOILb0ELb0EJiiiEEC2ERKiS4_S4_)
$_ZN7cutlass13device_kernelIN5flash19enable_sm80_to_sm89INS1_16FlashAttnBwdSm80INS1_25CollectiveMainloopBwdSm80ILi2ELi2EN4cute5tupleIJNS5_1CILi128EEES8_NS7_ILi64EEEEEENS_6half_tEfNS_4arch4Sm80ELb0ELb1ELb1ELb1ELb0ELb0ELb0ELb0ELi2ELi4ELi4ELi4ELb0EEENS1_24CollectiveEpilogueBwdGQAISA_fSD_Li256ELb1ELb0EEENS1_19SingleTileSchedulerILb1ELb0ELb0ELi128EEEEEEEEEvNT_6ParamsE$_ZN4cute3eso3ESOILb0ELb0EJiiiEEC2ERKiS4_S4_:
        /* <DEDUP_REMOVED lines=9> */
[----:B------:R-:W-:Y:S05]  /*6b70*/  RET.REL.NODEC R4 `(_ZN7cutlass13device_kernelIN5flash19enable_sm80_to_sm89INS1_16FlashAttnBwdSm80INS1_25CollectiveMainloopBwdSm80ILi2ELi2EN4cute5tupleIJNS5_1CILi128EEES8_NS7_ILi64EEEEEENS_6half_tEfNS_4arch4Sm80ELb0ELb1ELb1ELb1ELb0ELb0ELb0ELb0ELi2ELi4ELi4ELi4ELb0EEENS1_24CollectiveEpilogueBwdGQAISA_fSD_Li256ELb1ELb0EEENS1_19SingleTileSchedulerILb1ELb0ELb0ELi128EEEEEEEEEvNT_6ParamsE) ;  /* 0xffff948004007950 */ /* 0x000fea0003c3ffff */
        .type           $_ZN7cutlass13device_kernelIN5flash19enable_sm80_to_sm89INS1_16FlashAttnBwdSm80INS1_25CollectiveMainloopBwdSm80ILi2ELi2EN4cute5tupleIJNS5_1CILi128EEES8_NS7_ILi64EEEEEENS_6half_tEfNS_4arch4Sm80ELb0ELb1ELb1ELb1ELb0ELb0ELb0ELb0ELi2ELi4ELi4ELi4ELb0EEENS1_24CollectiveEpilogueBwdGQAISA_fSD_Li256ELb1ELb0EEENS1_19SingleTileSchedulerILb1ELb0ELb0ELi128EEEEEEEEEvNT_6ParamsE$_ZN4cute3eso3ESOILb0ELb0EJiiiNS_1CILi144EEENS2_ILi512EEEEEC2ERKiS7_S7_RKS3_RKS4_,@function
        .size           $_ZN7cutlass13device_kernelIN5flash19enable_sm80_to_sm89INS1_16FlashAttnBwdSm80INS1_25CollectiveMainloopBwdSm80ILi2ELi2EN4cute5tupleIJNS5_1CILi128EEES8_NS7_ILi64EEEEEENS_6half_tEfNS_4arch4Sm80ELb0ELb1ELb1ELb1ELb0ELb0ELb0ELb0ELi2ELi4ELi4ELi4ELb0EEENS1_24CollectiveEpilogueBwdGQAISA_fSD_Li256ELb1ELb0EEENS1_19SingleTileSchedulerILb1ELb0ELb0ELi128EEEEEEEEEvNT_6ParamsE$_ZN4cute3eso3ESOILb0ELb0EJiiiNS_1CILi144EEENS2_ILi512EEEEEC2ERKiS7_S7_RKS3_RKS4_,($_ZN7cutlass13device_kernelIN5flash19enable_sm80_to_sm89INS1_16FlashAttnBwdSm80INS1_25CollectiveMainloopBwdSm80ILi2ELi2EN4cute5tupleIJNS5_1CILi128EEES8_NS7_ILi64EEEEEENS_6half_tEfNS_4arch4Sm80ELb0ELb1ELb1ELb1ELb0ELb0ELb0ELb0ELi2ELi4ELi4ELi4ELb0EEENS1_24CollectiveEpilogueBwdGQAISA_fSD_Li256ELb1ELb0EEENS1_19SingleTileSchedulerILb1ELb0ELb0ELi128EEEEEEEEEvNT_6ParamsE$_ZN4cute3eso3ESOILb0ELb0EJiiiNS_1CILi72EEENS2_ILi512EEEEEC2ERKiS7_S7_RKS3_RKS4_ - $_ZN7cutlass13device_kernelIN5flash19enable_sm80_to_sm89INS1_16FlashAttnBwdSm80INS1_25CollectiveMainloopBwdSm80ILi2ELi2EN4cute5tupleIJNS5_1CILi128EEES8_NS7_ILi64EEEEEENS_6half_tEfNS_4arch4Sm80ELb0ELb1ELb1ELb1ELb0ELb0ELb0ELb0ELi2ELi4ELi4ELi4ELb0EEENS1_24CollectiveEpilogueBwdGQAISA_fSD_Li256ELb1ELb0EEENS1_19SingleTileSchedulerILb1ELb0ELb0ELi128EEEEEEEEEvNT_6ParamsE$_ZN4cute3eso3ESOILb0ELb0EJiiiNS_1CILi144EEENS2_ILi512EEEEEC2ERKiS7_S7_RKS3_RKS4_)
$_ZN7cutlass13device_kernelIN5flash19enable_sm80_to_sm89INS1_16FlashAttnBwdSm80INS1_25CollectiveMainloopBwdSm80ILi2ELi2EN4cute5tupleIJNS5_1CILi128EEES8_NS7_ILi64EEEEEENS_6half_tEfNS_4arch4Sm80ELb0ELb1ELb1ELb1ELb0ELb0ELb0ELb0ELi2ELi4ELi4ELi4ELb0EEENS1_24CollectiveEpilogueBwdGQAISA_fSD_Li256ELb1ELb0EEENS1_19SingleTileSchedulerILb1ELb0ELb0ELi128EEEEEEEEEvNT_6ParamsE$_ZN4cute3eso3ESOILb0ELb0EJiiiNS_1CILi144EEENS2_ILi512EEEEEC2ERKiS7_S7_RKS3_RKS4_:
        /* <DEDUP_REMOVED lines=10> */
[----:B------:R-:W-:Y:S05]  /*6c20*/  RET.REL.NODEC R2 `(_ZN7cutlass13device_kernelIN5flash19enable_sm80_to_sm89INS1_16FlashAttnBwdSm80INS1_25CollectiveMainloopBwdSm80ILi2ELi2EN4cute5tupleIJNS5_1CILi128EEES8_NS7_ILi64EEEEEENS_6half_tEfNS_4arch4Sm80ELb0ELb1ELb1ELb1ELb0ELb0ELb0ELb0ELi2ELi4ELi4ELi4ELb0EEENS1_24CollectiveEpilogueBwdGQAISA_fSD_Li256ELb1ELb0EEENS1_19SingleTileSchedulerILb1ELb0ELb0ELi128EEEEEEEEEvNT_6ParamsE) ;  /* 0xffff93d002007950 */ /* 0x000fea0003c3ffff */
        .type           $_ZN7cutlass13device_kernelIN5flash19enable_sm80_to_sm89INS1_16FlashAttnBwdSm80INS1_25CollectiveMainloopBwdSm80ILi2ELi2EN4cute5tupleIJNS5_1CILi128EEES8_NS7_ILi64EEEEEENS_6half_tEfNS_4arch4Sm80ELb0ELb1ELb1ELb1ELb0ELb0ELb0ELb0ELi2ELi4ELi4ELi4ELb0EEENS1_24CollectiveEpilogueBwdGQAISA_fSD_Li256ELb1ELb0EEENS1_19SingleTileSchedulerILb1ELb0ELb0ELi128EEEEEEEEEvNT_6ParamsE$_ZN4cute3eso3ESOILb0ELb0EJiiiNS_1CILi72EEENS2_ILi512EEEEEC2ERKiS7_S7_RKS3_RKS4_,@function
        .size           $_ZN7cutlass13device_kernelIN5flash19enable_sm80_to_sm89INS1_16FlashAttnBwdSm80INS1_25CollectiveMainloopBwdSm80ILi2ELi2EN4cute5tupleIJNS5_1CILi128EEES8_NS7_ILi64EEEEEENS_6half_tEfNS_4arch4Sm80ELb0ELb1ELb1ELb1ELb0ELb0ELb0ELb0ELi2ELi4ELi4ELi4ELb0EEENS1_24CollectiveEpilogueBwdGQAISA_fSD_Li256ELb1ELb0EEENS1_19SingleTileSchedulerILb1ELb0ELb0ELi128EEEEEEEEEvNT_6ParamsE$_ZN4cute3eso3ESOILb0ELb0EJiiiNS_1CILi72EEENS2_ILi512EEEEEC2ERKiS7_S7_RKS3_RKS4_,($_ZN7cutlass13device_kernelIN5flash19enable_sm80_to_sm89INS1_16FlashAttnBwdSm80INS1_25CollectiveMainloopBwdSm80ILi2ELi2EN4cute5tupleIJNS5_1CILi128EEES8_NS7_ILi64EEEEEENS_6half_tEfNS_4arch4Sm80ELb0ELb1ELb1ELb1ELb0ELb0ELb0ELb0ELi2ELi4ELi4ELi4ELb0EEENS1_24CollectiveEpilogueBwdGQAISA_fSD_Li256ELb1ELb0EEENS1_19SingleTileSchedulerILb1ELb0ELb0ELi128EEEEEEEEEvNT_6ParamsE$_ZN4cute3eso3ESOILb0ELb1EJNS_5tupleIJiNS2_IJiNS_1CILi0EEEEEEEEENS2_IJNS_10UnderscoreENS2_IJS7_S7_EEEEEEEEC2ERKS6_RKS9_ - $_ZN7cutlass13device_kernelIN5flash19enable_sm80_to_sm89INS1_16FlashAttnBwdSm80INS1_25CollectiveMainloopBwdSm80ILi2ELi2EN4cute5tupleIJNS5_1CILi128EEES8_NS7_ILi64EEEEEENS_6half_tEfNS_4arch4Sm80ELb0ELb1ELb1ELb1ELb0ELb0ELb0ELb0ELi2ELi4ELi4ELi4ELb0EEENS1_24CollectiveEpilogueBwdGQAISA_fSD_Li256ELb1ELb0EEENS1_19SingleTileSchedulerILb1ELb0ELb0ELi128EEEEEEEEEvNT_6ParamsE$_ZN4cute3eso3ESOILb0ELb0EJiiiNS_1CILi72EEENS2_ILi512EEEEEC2ERKiS7_S7_RKS3_RKS4_)
$_ZN7cutlass13device_kernelIN5flash19enable_sm80_to_sm89INS1_16FlashAttnBwdSm80INS1_25CollectiveMainloopBwdSm80ILi2ELi2EN4cute5tupleIJNS5_1CILi128EEES8_NS7_ILi64EEEEEENS_6half_tEfNS_4arch4Sm80ELb0ELb1ELb1ELb1ELb0ELb0ELb0ELb0ELi2ELi4ELi4ELi4ELb0EEENS1_24CollectiveEpilogueBwdGQAISA_fSD_Li256ELb1ELb0EEENS1_19SingleTileSchedulerILb1ELb0ELb0ELi128EEEEEEEEEvNT_6ParamsE$_ZN4cute3eso3ESOILb0ELb0EJiiiNS_1CILi72EEENS2_ILi512EEEEEC2ERKiS7_S7_RKS3_RKS4_:
        /* <DEDUP_REMOVED lines=10> */
        .type           $_ZN7cutlass13device_kernelIN5flash19enable_sm80_to_sm89INS1_16FlashAttnBwdSm80INS1_25CollectiveMainloopBwdSm80ILi2ELi2EN4cute5tupleIJNS5_1CILi128EEES8_NS7_ILi64EEEEEENS_6half_tEfNS_4arch4Sm80ELb0ELb1ELb1ELb1ELb0ELb0ELb0ELb0ELi2ELi4ELi4ELi4ELb0EEENS1_24CollectiveEpilogueBwdGQAISA_fSD_Li256ELb1ELb0EEENS1_19SingleTileSchedulerILb1ELb0ELb0ELi128EEEEEEEEEvNT_6ParamsE$_ZN4cute3eso3ESOILb0ELb1EJNS_5tupleIJiNS2_IJiNS_1CILi0EEEEEEEEENS2_IJNS_10UnderscoreENS2_IJS7_S7_EEEEEEEEC2ERKS6_RKS9_,@function
        .size           $_ZN7cutlass13device_kernelIN5flash19enable_sm80_to_sm89INS1_16FlashAttnBwdSm80INS1_25CollectiveMainloopBwdSm80ILi2ELi2EN4cute5tupleIJNS5_1CILi128EEES8_NS7_ILi64EEEEEENS_6half_tEfNS_4arch4Sm80ELb0ELb1ELb1ELb1ELb0ELb0ELb0ELb0ELi2ELi4ELi4ELi4ELb0EEENS1_24CollectiveEpilogueBwdGQAISA_fSD_Li256ELb1ELb0EEENS1_19SingleTileSchedulerILb1ELb0ELb0ELi128EEEEEEEEEvNT_6ParamsE$_ZN4cute3eso3ESOILb0ELb1EJNS_5tupleIJiNS2_IJiNS_1CILi0EEEEEEEEENS2_IJNS_10UnderscoreENS2_IJS7_S7_EEEEEEEEC2ERKS6_RKS9_,($_ZN7cutlass13device_kernelIN5flash19enable_sm80_to_sm89INS1_16FlashAttnBwdSm80INS1_25CollectiveMainloopBwdSm80ILi2ELi2EN4cute5tupleIJNS5_1CILi128EEES8_NS7_ILi64EEEEEENS_6half_tEfNS_4arch4Sm80ELb0ELb1ELb1ELb1ELb0ELb0ELb0ELb0ELi2ELi4ELi4ELi4ELb0EEENS1_24CollectiveEpilogueBwdGQAISA_fSD_Li256ELb1ELb0EEENS1_19SingleTileSchedulerILb1ELb0ELb0ELi128EEEEEEEEEvNT_6ParamsE$_ZN4cute3eso3ESOILb0ELb1EJNS_5tupleIJiNS2_IJiiEEEEEENS2_IJNS_10UnderscoreENS2_IJS5_S5_EEEEEEEEC2ERKS4_RKS7_ - $_ZN7cutlass13device_kernelIN5flash19enable_sm80_to_sm89INS1_16FlashAttnBwdSm80INS1_25CollectiveMainloopBwdSm80ILi2ELi2EN4cute5tupleIJNS5_1CILi128EEES8_NS7_ILi64EEEEEENS_6half_tEfNS_4arch4Sm80ELb0ELb1ELb1ELb1ELb0ELb0ELb0ELb0ELi2ELi4ELi4ELi4ELb0EEENS1_24CollectiveEpilogueBwdGQAISA_fSD_Li256ELb1ELb0EEENS1_19SingleTileSchedulerILb1ELb0ELb0ELi128EEEEEEEEEvNT_6ParamsE$_ZN4cute3eso3ESOILb0ELb1EJNS_5tupleIJiNS2_IJiNS_1CILi0EEEEEEEEENS2_IJNS_10UnderscoreENS2_IJS7_S7_EEEEEEEEC2ERKS6_RKS9_)
$_ZN7cutlass13device_kernelIN5flash19enable_sm80_to_sm89INS1_16FlashAttnBwdSm80INS1_25CollectiveMainloopBwdSm80ILi2ELi2EN4cute5tupleIJNS5_1CILi128EEES8_NS7_ILi64EEEEEENS_6half_tEfNS_4arch4Sm80ELb0ELb1ELb1ELb1ELb0ELb0ELb0ELb0ELi2ELi4ELi4ELi4ELb0EEENS1_24CollectiveEpilogueBwdGQAISA_fSD_Li256ELb1ELb0EEENS1_19SingleTileSchedulerILb1ELb0ELb0ELi128EEEEEEEEEvNT_6ParamsE$_ZN4cute3eso3ESOILb0ELb1EJNS_5tupleIJiNS2_IJiNS_1CILi0EEEEEEEEENS2_IJNS_10UnderscoreENS2_IJS7_S7_EEEEEEEEC2ERKS6_RKS9_:
[----:B------:R-:W-:-:S05]  /*6cd0*/  IADD3 R6, R77, -c[0x0][0x20], RZ ;  /* 0x800008004d067a10 */ /* 0x000fca0007ffe0ff */
[----:B------:R1:W-:Y:S04]  /*6ce0*/  STL [R6], R2 ;  /* 0x0000000206007387 */ /* 0x0003e80000100800 */
[----:B------:R2:W-:Y:S01]  /*6cf0*/  STL [R6+0x4], R3 ;  /* 0x0000040306007387 */ /* 0x0005e20000100800 */
[----:B-1----:R-:W-:Y:S01]  /*6d00*/  IMAD.MOV.U32 R2, RZ, RZ, R7 ;  /* 0x000000ffff027224 */ /* 0x002fe200078e0007 */
[----:B--2---:R-:W-:-:S04]  /*6d10*/  MOV R3, 0x0 ;  /* 0x0000000000037802 */ /* 0x004fc80000000f00 */
[----:B------:R-:W-:Y:S05]  /*6d20*/  RET.REL.NODEC R2 `(_ZN7cutlass13device_kernelIN5flash19enable_sm80_to_sm89INS1_16FlashAttnBwdSm80INS1_25CollectiveMainloopBwdSm80ILi2ELi2EN4cute5tupleIJNS5_1CILi128EEES8_NS7_ILi64EEEEEENS_6half_tEfNS_4arch4Sm80ELb0ELb1ELb1ELb1ELb0ELb0ELb0ELb0ELi2ELi4ELi4ELi4ELb0EEENS1_24CollectiveEpilogueBwdGQAISA_fSD_Li256ELb1ELb0EEENS1_19SingleTileSchedulerILb1ELb0ELb0ELi128EEEEEEEEEvNT_6ParamsE) ;  /* 0xffff92d002007950 */ /* 0x000fea0003c3ffff */
        .type           $_ZN7cutlass13device_kernelIN5flash19enable_sm80_to_sm89INS1_16FlashAttnBwdSm80INS1_25CollectiveMainloopBwdSm80ILi2ELi2EN4cute5tupleIJNS5_1CILi128EEES8_NS7_ILi64EEEEEENS_6half_tEfNS_4arch4Sm80ELb0ELb1ELb1ELb1ELb0ELb0ELb0ELb0ELi2ELi4ELi4ELi4ELb0EEENS1_24CollectiveEpilogueBwdGQAISA_fSD_Li256ELb1ELb0EEENS1_19SingleTileSchedulerILb1ELb0ELb0ELi128EEEEEEEEEvNT_6ParamsE$_ZN4cute3eso3ESOILb0ELb1EJNS_5tupleIJiNS2_IJiiEEEEEENS2_IJNS_10UnderscoreENS2_IJS5_S5_EEEEEEEEC2ERKS4_RKS7_,@function
        .size           $_ZN7cutlass13device_kernelIN5flash19enable_sm80_to_sm89INS1_16FlashAttnBwdSm80INS1_25CollectiveMainloopBwdSm80ILi2ELi2EN4cute5tupleIJNS5_1CILi128EEES8_NS7_ILi64EEEEEENS_6half_tEfNS_4arch4Sm80ELb0ELb1ELb1ELb1ELb0ELb0ELb0ELb0ELi2ELi4ELi4ELi4ELb0EEENS1_24CollectiveEpilogueBwdGQAISA_fSD_Li256ELb1ELb0EEENS1_19SingleTileSchedulerILb1ELb0ELb0ELi128EEEEEEEEEvNT_6ParamsE$_ZN4cute3eso3ESOILb0ELb1EJNS_5tupleIJiNS2_IJiiEEEEEENS2_IJNS_10UnderscoreENS2_IJS5_S5_EEEEEEEEC2ERKS4_RKS7_,($_ZN7cutlass13device_kernelIN5flash19enable_sm80_to_sm89INS1_16FlashAttnBwdSm80INS1_25CollectiveMainloopBwdSm80ILi2ELi2EN4cute5tupleIJNS5_1CILi128EEES8_NS7_ILi64EEEEEENS_6half_tEfNS_4arch4Sm80ELb0ELb1ELb1ELb1ELb0ELb0ELb0ELb0ELi2ELi4ELi4ELi4ELb0EEENS1_24CollectiveEpilogueBwdGQAISA_fSD_Li256ELb1ELb0EEENS1_19SingleTileSchedulerILb1ELb0ELb0ELi128EEEEEEEEEvNT_6ParamsE$_ZN4cute3eso3ESOILb0ELb1EJNS_6LayoutINS_5tupleIJNS3_IJNS_1CILi8EEENS4_ILi1EEEEEENS4_ILi2EEEEEENS3_IJNS3_IJS6_NS4_ILi0EEEEEEiEEEEESA_EEC2ERKSD_RKSA_ - $_ZN7cutlass13device_kernelIN5flash19enable_sm80_to_sm89INS1_16FlashAttnBwdSm80INS1_25CollectiveMainloopBwdSm80ILi2ELi2EN4cute5tupleIJNS5_1CILi128EEES8_NS7_ILi64EEEEEENS_6half_tEfNS_4arch4Sm80ELb0ELb1ELb1ELb1ELb0ELb0ELb0ELb0ELi2ELi4ELi4ELi4ELb0EEENS1_24CollectiveEpilogueBwdGQAISA_fSD_Li256ELb1ELb0EEENS1_19SingleTileSchedulerILb1ELb0ELb0ELi128EEEEEEEEEvNT_6ParamsE$_ZN4cute3eso3ESOILb0ELb1EJNS_5tupleIJiNS2_IJiiEEEEEENS2_IJNS_10UnderscoreENS2_IJS5_S5_EEEEEEEEC2ERKS4_RKS7_)
$_ZN7cutlass13device_kernelIN5flash19enable_sm80_to_sm89INS1_16FlashAttnBwdSm80INS1_25CollectiveMainloopBwdSm80ILi2ELi2EN4cute5tupleIJNS5_1CILi128EEES8_NS7_ILi64EEEEEENS_6half_tEfNS_4arch4Sm80ELb0ELb1ELb1ELb1ELb0ELb0ELb0ELb0ELi2ELi4ELi4ELi4ELb0EEENS1_24CollectiveEpilogueBwdGQAISA_fSD_Li256ELb1ELb0EEENS1_19SingleTileSchedulerILb1ELb0ELb0ELi128EEEEEEEEEvNT_6ParamsE$_ZN4cute3eso3ESOILb0ELb1EJNS_5tupleIJiNS2_IJiiEEEEEENS2_IJNS_10UnderscoreENS2_IJS5_S5_EEEEEEEEC2ERKS4_RKS7_:
[----:B------:R-:W-:-:S05]  /*6d30*/  IADD3 R4, R10, -c[0x0][0x20], RZ ;  /* 0x800008000a047a10 */ /* 0x000fca0007ffe0ff */
[----:B------:R1:W-:Y:S04]  /*6d40*/  STL [R4+0x4], R2 ;  /* 0x0000040204007387 */ /* 0x0003e80000100800 */
[----:B------:R2:W-:Y:S04]  /*6d50*/  STL [R4+0x8], R3 ;  /* 0x0000080304007387 */ /* 0x0005e80000100800 */
[----:B------:R3:W-:Y:S01]  /*6d60*/  STL [R4], R13 ;  /* 0x0000000d04007387 */ /* 0x0007e20000100800 */
[----:B-1----:R-:W-:Y:S01]  /*6d70*/  IMAD.MOV.U32 R2, RZ, RZ, R5 ;  /* 0x000000ffff027224 */ /* 0x002fe200078e0005 */
[----:B--2---:R-:W-:-:S04]  /*6d80*/  MOV R3, 0x0 ;  /* 0x0000000000037802 */ /* 0x004fc80000000f00 */
[----:B---3--:R-:W-:Y:S05]  /*6d90*/  RET.REL.NODEC R2 `(_ZN7cutlass13device_kernelIN5flash19enable_sm80_to_sm89INS1_16FlashAttnBwdSm80INS1_25CollectiveMainloopBwdSm80ILi2ELi2EN4cute5tupleIJNS5_1CILi128EEES8_NS7_ILi64EEEEEENS_6half_tEfNS_4arch4Sm80ELb0ELb1ELb1ELb1ELb0ELb0ELb0ELb0ELi2ELi4ELi4ELi4ELb0EEENS1_24CollectiveEpilogueBwdGQAISA_fSD_Li256ELb1ELb0EEENS1_19SingleTileSchedulerILb1ELb0ELb0ELi128EEEEEEEEEvNT_6ParamsE) ;  /* 0xffff926002007950 */ /* 0x008fea0003c3ffff */
        .type           $_ZN7cutlass13device_kernelIN5flash19enable_sm80_to_sm89INS1_16FlashAttnBwdSm80INS1_25CollectiveMainloopBwdSm80ILi2ELi2EN4cute5tupleIJNS5_1CILi128EEES8_NS7_ILi64EEEEEENS_6half_tEfNS_4arch4Sm80ELb0ELb1ELb1ELb1ELb0ELb0ELb0ELb0ELi2ELi4ELi4ELi4ELb0EEENS1_24CollectiveEpilogueBwdGQAISA_fSD_Li256ELb1ELb0EEENS1_19SingleTileSchedulerILb1ELb0ELb0ELi128EEEEEEEEEvNT_6ParamsE$_ZN4cute3eso3ESOILb0ELb1EJNS_6LayoutINS_5tupleIJNS3_IJNS_1CILi8EEENS4_ILi1EEEEEENS4_ILi2EEEEEENS3_IJNS3_IJS6_NS4_ILi0EEEEEEiEEEEESA_EEC2ERKSD_RKSA_,@function
        .size           $_ZN7cutlass13device_kernelIN5flash19enable_sm80_to_sm89INS1_16FlashAttnBwdSm80INS1_25CollectiveMainloopBwdSm80ILi2ELi2EN4cute5tupleIJNS5_1CILi128EEES8_NS7_ILi64EEEEEENS_6half_tEfNS_4arch4Sm80ELb0ELb1ELb1ELb1ELb0ELb0ELb0ELb0ELi2ELi4ELi4ELi4ELb0EEENS1_24CollectiveEpilogueBwdGQAISA_fSD_Li256ELb1ELb0EEENS1_19SingleTileSchedulerILb1ELb0ELb0ELi128EEEEEEEEEvNT_6ParamsE$_ZN4cute3eso3ESOILb0ELb1EJNS_6LayoutINS_5tupleIJNS3_IJNS_1CILi8EEENS4_ILi1EEEEEENS4_ILi2EEEEEENS3_IJNS3_IJS6_NS4_ILi0EEEEEEiEEEEESA_EEC2ERKSD_RKSA_,($_ZN7cutlass13device_kernelIN5flash19enable_sm80_to_sm89INS1_16FlashAttnBwdSm80INS1_25CollectiveMainloopBwdSm80ILi2ELi2EN4cute5tupleIJNS5_1CILi128EEES8_NS7_ILi64EEEEEENS_6half_tEfNS_4arch4Sm80ELb0ELb1ELb1ELb1ELb0ELb0ELb0ELb0ELi2ELi4ELi4ELi4ELb0EEENS1_24CollectiveEpilogueBwdGQAISA_fSD_Li256ELb1ELb0EEENS1_19SingleTileSchedulerILb1ELb0ELb0ELi128EEEEEEEEEvNT_6ParamsE$_ZN4cute3eso3ESOILb0ELb1EJiNS_1CILi0EEEEEC2ERKiRKS3_ - $_ZN7cutlass13device_kernelIN5flash19enable_sm80_to_sm89INS1_16FlashAttnBwdSm80INS1_25CollectiveMainloopBwdSm80ILi2ELi2EN4cute5tupleIJNS5_1CILi128EEES8_NS7_ILi64EEEEEENS_6half_tEfNS_4arch4Sm80ELb0ELb1ELb1ELb1ELb0ELb0ELb0ELb0ELi2ELi4ELi4ELi4ELb0EEENS1_24CollectiveEpilogueBwdGQAISA_fSD_Li256ELb1ELb0EEENS1_19SingleTileSchedulerILb1ELb0ELb0ELi128EEEEEEEEEvNT_6ParamsE$_ZN4cute3eso3ESOILb0ELb1EJNS_6LayoutINS_5tupleIJNS3_IJNS_1CILi8EEENS4_ILi1EEEEEENS4_ILi2EEEEEENS3_IJNS3_IJS6_NS4_ILi0EEEEEEiEEEEESA_EEC2ERKSD_RKSA_)
$_ZN7cutlass13device_kernelIN5flash19enable_sm80_to_sm89INS1_16FlashAttnBwdSm80INS1_25CollectiveMainloopBwdSm80ILi2ELi2EN4cute5tupleIJNS5_1CILi128EEES8_NS7_ILi64EEEEEENS_6half_tEfNS_4arch4Sm80ELb0ELb1ELb1ELb1ELb0ELb0ELb0ELb0ELi2ELi4ELi4ELi4ELb0EEENS1_24CollectiveEpilogueBwdGQAISA_fSD_Li256ELb1ELb0EEENS1_19SingleTileSchedulerILb1ELb0ELb0ELi128EEEEEEEEEvNT_6ParamsE$_ZN4cute3eso3ESOILb0ELb1EJNS_6LayoutINS_5tupleIJNS3_IJNS_1CILi8EEENS4_ILi1EEEEEENS4_ILi2EEEEEENS3_IJNS3_IJS6_NS4_ILi0EEEEEEiEEEEESA_EEC2ERKSD_RKSA_:
[----:B------:R-:W-:-:S05]  /*6da0*/  IADD3 R2, R78, -c[0x0][0x20], RZ ;  /* 0x800008004e027a10 */ /* 0x000fca0007ffe0ff */
[----:B------:R1:W-:Y:S02]  /*6db0*/  STL [R2], R12 ;  /* 0x0000000c02007387 */ /* 0x0003e40000100800 */
[----:B-1----:R-:W-:Y:S01]  /*6dc0*/  IMAD.MOV.U32 R2, RZ, RZ, R3 ;  /* 0x000000ffff027224 */ /* 0x002fe200078e0003 */
[----:B------:R-:W-:-:S04]  /*6dd0*/  MOV R3, 0x0 ;  /* 0x0000000000037802 */ /* 0x000fc80000000f00 */
[----:B------:R-:W-:Y:S05]  /*6de0*/  RET.REL.NODEC R2 `(_ZN7cutlass13device_kernelIN5flash19enable_sm80_to_sm89INS1_16FlashAttnBwdSm80INS1_25CollectiveMainloopBwdSm80ILi2ELi2EN4cute5tupleIJNS5_1CILi128EEES8_NS7_ILi64EEEEEENS_6half_tEfNS_4arch4Sm80ELb0ELb1ELb1ELb1ELb0ELb0ELb0ELb0ELi2ELi4ELi4ELi4ELb0EEENS1_24CollectiveEpilogueBwdGQAISA_fSD_Li256ELb1ELb0EEENS1_19SingleTileSchedulerILb1ELb0ELb0ELi128EEEEEEEEEvNT_6ParamsE) ;  /* 0xffff921002007950 */ /* 0x000fea0003c3ffff */
        .type           $_ZN7cutlass13device_kernelIN5flash19enable_sm80_to_sm89INS1_16FlashAttnBwdSm80INS1_25CollectiveMainloopBwdSm80ILi2ELi2EN4cute5tupleIJNS5_1CILi128EEES8_NS7_ILi64EEEEEENS_6half_tEfNS_4arch4Sm80ELb0ELb1ELb1ELb1ELb0ELb0ELb0ELb0ELi2ELi4ELi4ELi4ELb0EEENS1_24CollectiveEpilogueBwdGQAISA_fSD_Li256ELb1ELb0EEENS1_19SingleTileSchedulerILb1ELb0ELb0ELi128EEEEEEEEEvNT_6ParamsE$_ZN4cute3eso3ESOILb0ELb1EJiNS_1CILi0EEEEEC2ERKiRKS3_,@function
        .size           $_ZN7cutlass13device_kernelIN5flash19enable_sm80_to_sm89INS1_16FlashAttnBwdSm80INS1_25CollectiveMainloopBwdSm80ILi2ELi2EN4cute5tupleIJNS5_1CILi128EEES8_NS7_ILi64EEEEEENS_6half_tEfNS_4arch4Sm80ELb0ELb1ELb1ELb1ELb0ELb0ELb0ELb0ELi2ELi4ELi4ELi4ELb0EEENS1_24CollectiveEpilogueBwdGQAISA_fSD_Li256ELb1ELb0EEENS1_19SingleTileSchedulerILb1ELb0ELb0ELi128EEEEEEEEEvNT_6ParamsE$_ZN4cute3eso3ESOILb0ELb1EJiNS_1CILi0EEEEEC2ERKiRKS3_,($_ZN7cutlass13device_kernelIN5flash19enable_sm80_to_sm89INS1_16FlashAttnBwdSm80INS1_25CollectiveMainloopBwdSm80ILi2ELi2EN4cute5tupleIJNS5_1CILi128EEES8_NS7_ILi64EEEEEENS_6half_tEfNS_4arch4Sm80ELb0ELb1ELb1ELb1ELb0ELb0ELb0ELb0ELi2ELi4ELi4ELi4ELb0EEENS1_24CollectiveEpilogueBwdGQAISA_fSD_Li256ELb1ELb0EEENS1_19SingleTileSchedulerILb1ELb0ELb0ELi128EEEEEEEEEvNT_6ParamsE$_ZN4cute3eso3ESOILb0ELb1EJiNS_1CILi144EEENS2_ILi288EEEEEC2ERKiRKS3_RKS4_ - $_ZN7cutlass13device_kernelIN5flash19enable_sm80_to_sm89INS1_16FlashAttnBwdSm80INS1_25CollectiveMainloopBwdSm80ILi2ELi2EN4cute5tupleIJNS5_1CILi128EEES8_NS7_ILi64EEEEEENS_6half_tEfNS_4arch4Sm80ELb0ELb1ELb1ELb1ELb0ELb0ELb0ELb0ELi2ELi4ELi4ELi4ELb0EEENS1_24CollectiveEpilogueBwdGQAISA_fSD_Li256ELb1ELb0EEENS1_19SingleTileSchedulerILb1ELb0ELb0ELi128EEEEEEEEEvNT_6ParamsE$_ZN4cute3eso3ESOILb0ELb1EJiNS_1CILi0EEEEEC2ERKiRKS3_)
$_ZN7cutlass13device_kernelIN5flash19enable_sm80_to_sm89INS1_16FlashAttnBwdSm80INS1_25CollectiveMainloopBwdSm80ILi2ELi2EN4cute5tupleIJNS5_1CILi128EEES8_NS7_ILi64EEEEEENS_6half_tEfNS_4arch4Sm80ELb0ELb1ELb1ELb1ELb0ELb0ELb0ELb0ELi2ELi4ELi4ELi4ELb0EEENS1_24CollectiveEpilogueBwdGQAISA_fSD_Li256ELb1ELb0EEENS1_19SingleTileSchedulerILb1ELb0ELb0ELi128EEEEEEEEEvNT_6ParamsE$_ZN4cute3eso3ESOILb0ELb1EJiNS_1CILi0EEEEEC2ERKiRKS3_:
[----:B------:R-:W-:-:S05]  /*6df0*/  IADD3 R2, R77, -c[0x0][0x20], RZ ;  /* 0x800008004d027a10 */ /* 0x000fca0007ffe0ff */
[----:B------:R1:W-:Y:S02]  /*6e00*/  STL [R2], R6 ;  /* 0x0000000602007387 */ /* 0x0003e40000100800 */
[----:B-1----:R-:W-:Y:S01]  /*6e10*/  IMAD.MOV.U32 R2, RZ, RZ, R3 ;  /* 0x000000ffff027224 */ /* 0x002fe200078e0003 */
[----:B------:R-:W-:-:S04]  /*6e20*/  MOV R3, 0x0 ;  /* 0x0000000000037802 */ /* 0x000fc80000000f00 */
[----:B------:R-:W-:Y:S05]  /*6e30*/  RET.REL.NODEC R2 `(_ZN7cutlass13device_kernelIN5flash19enable_sm80_to_sm89INS1_16FlashAttnBwdSm80INS1_25CollectiveMainloopBwdSm80ILi2ELi2EN4cute5tupleIJNS5_1CILi128EEES8_NS7_ILi64EEEEEENS_6half_tEfNS_4arch4Sm80ELb0ELb1ELb1ELb1ELb0ELb0ELb0ELb0ELi2ELi4ELi4ELi4ELb0EEENS1_24CollectiveEpilogueBwdGQAISA_fSD_Li256ELb1ELb0EEENS1_19SingleTileSchedulerILb1ELb0ELb0ELi128EEEEEEEEEvNT_6ParamsE) ;  /* 0xffff91c002007950 */ /* 0x000fea0003c3ffff */
        .type           $_ZN7cutlass13device_kernelIN5flash19enable_sm80_to_sm89INS1_16FlashAttnBwdSm80INS1_25CollectiveMainloopBwdSm80ILi2ELi2EN4cute5tupleIJNS5_1CILi128EEES8_NS7_ILi64EEEEEENS_6half_tEfNS_4arch4Sm80ELb0ELb1ELb1ELb1ELb0ELb0ELb0ELb0ELi2ELi4ELi4ELi4ELb0EEENS1_24CollectiveEpilogueBwdGQAISA_fSD_Li256ELb1ELb0EEENS1_19SingleTileSchedulerILb1ELb0ELb0ELi128EEEEEEEEEvNT_6ParamsE$_ZN4cute3eso3ESOILb0ELb1EJiNS_1CILi144EEENS2_ILi288EEEEEC2ERKiRKS3_RKS4_,@function
        .size           $_ZN7cutlass13device_kernelIN5flash19enable_sm80_to_sm89INS1_16FlashAttnBwdSm80INS1_25CollectiveMainloopBwdSm80ILi2ELi2EN4cute5tupleIJNS5_1CILi128EEES8_NS7_ILi64EEEEEENS_6half_tEfNS_4arch4Sm80ELb0ELb1ELb1ELb1ELb0ELb0ELb0ELb0ELi2ELi4ELi4ELi4ELb0EEENS1_24CollectiveEpilogueBwdGQAISA_fSD_Li256ELb1ELb0EEENS1_19SingleTileSchedulerILb1ELb0ELb0ELi128EEEEEEEEEvNT_6ParamsE$_ZN4cute3eso3ESOILb0ELb1EJiNS_1CILi144EEENS2_ILi288EEEEEC2ERKiRKS3_RKS4_,($_ZN7cutlass13device_kernelIN5flash19enable_sm80_to_sm89INS1_16FlashAttnBwdSm80INS1_25CollectiveMainloopBwdSm80ILi2ELi2EN4cute5tupleIJNS5_1CILi128EEES8_NS7_ILi64EEEEEENS_6half_tEfNS_4arch4Sm80ELb0ELb1ELb1ELb1ELb0ELb0ELb0ELb0ELi2ELi4ELi4ELi4ELb0EEENS1_24CollectiveEpilogueBwdGQAISA_fSD_Li256ELb1ELb0EEENS1_19SingleTileSchedulerILb1ELb0ELb0ELi128EEEEEEEEEvNT_6ParamsE$_ZN4cute3eso3ESOILb0ELb1EJiNS_1CILi144EEENS2_ILi512EEEEEC2ERKiRKS3_RKS4_ - $_ZN7cutlass13device_kernelIN5flash19enable_sm80_to_sm89INS1_16FlashAttnBwdSm80INS1_25CollectiveMainloopBwdSm80ILi2ELi2EN4cute5tupleIJNS5_1CILi128EEES8_NS7_ILi64EEEEEENS_6half_tEfNS_4arch4Sm80ELb0ELb1ELb1ELb1ELb0ELb0ELb0ELb0ELi2ELi4ELi4ELi4ELb0EEENS1_24CollectiveEpilogueBwdGQAISA_fSD_Li256ELb1ELb0EEENS1_19SingleTileSchedulerILb1ELb0ELb0ELi128EEEEEEEEEvNT_6ParamsE$_ZN4cute3eso3ESOILb0ELb1EJiNS_1CILi144EEENS2_ILi288EEEEEC2ERKiRKS3_RKS4_)
$_ZN7cutlass13device_kernelIN5flash19enable_sm80_to_sm89INS1_16FlashAttnBwdSm80INS1_25CollectiveMainloopBwdSm80ILi2ELi2EN4cute5tupleIJNS5_1CILi128EEES8_NS7_ILi64EEEEEENS_6half_tEfNS_4arch4Sm80ELb0ELb1ELb1ELb1ELb0ELb0ELb0ELb0ELi2ELi4ELi4ELi4ELb0EEENS1_24CollectiveEpilogueBwdGQAISA_fSD_Li256ELb1ELb0EEENS1_19SingleTileSchedulerILb1ELb0ELb0ELi128EEEEEEEEEvNT_6ParamsE$_ZN4cute3eso3ESOILb0ELb1EJiNS_1CILi144EEENS2_ILi288EEEEEC2ERKiRKS3_RKS4_:
[----:B------:R-:W-:-:S05]  /*6e40*/  IADD3 R4, R4, -c[0x0][0x20], RZ ;  /* 0x8000080004047a10 */ /* 0x000fca0007ffe0ff */
[----:B------:R1:W-:Y:S02]  /*6e50*/  STL [R4], R26 ;  /* 0x0000001a04007387 */ /* 0x0003e40000100800 */
[----:B-1----:R-:W-:Y:S01]  /*6e60*/  IMAD.MOV.U32 R4, RZ, RZ, R5 ;  /* 0x000000ffff047224 */ /* 0x002fe200078e0005 */
[----:B------:R-:W-:-:S04]  /*6e70*/  MOV R5, 0x0 ;  /* 0x0000000000057802 */ /* 0x000fc80000000f00 */
[----:B------:R-:W-:Y:S05]  /*6e80*/  RET.REL.NODEC R4 `(_ZN7cutlass13device_kernelIN5flash19enable_sm80_to_sm89INS1_16FlashAttnBwdSm80INS1_25CollectiveMainloopBwdSm80ILi2ELi2EN4cute5tupleIJNS5_1CILi128EEES8_NS7_ILi64EEEEEENS_6half_tEfNS_4arch4Sm80ELb0ELb1ELb1ELb1ELb0ELb0ELb0ELb0ELi2ELi4ELi4ELi4ELb0EEENS1_24CollectiveEpilogueBwdGQAISA_fSD_Li256ELb1ELb0EEENS1_19SingleTileSchedulerILb1ELb0ELb0ELi128EEEEEEEEEvNT_6ParamsE) ;  /* 0xffff917004007950 */ /* 0x000fea0003c3ffff */
        .type           $_ZN7cutlass13device_kernelIN5flash19enable_sm80_to_sm89INS1_16FlashAttnBwdSm80INS1_25CollectiveMainloopBwdSm80ILi2ELi2EN4cute5tupleIJNS5_1CILi128EEES8_NS7_ILi64EEEEEENS_6half_tEfNS_4arch4Sm80ELb0ELb1ELb1ELb1ELb0ELb0ELb0ELb0ELi2ELi4ELi4ELi4ELb0EEENS1_24CollectiveEpilogueBwdGQAISA_fSD_Li256ELb1ELb0EEENS1_19SingleTileSchedulerILb1ELb0ELb0ELi128EEEEEEEEEvNT_6ParamsE$_ZN4cute3eso3ESOILb0ELb1EJiNS_1CILi144EEENS2_ILi512EEEEEC2ERKiRKS3_RKS4_,@function
        .size           $_ZN7cutlass13device_kernelIN5flash19enable_sm80_to_sm89INS1_16FlashAttnBwdSm80INS1_25CollectiveMainloopBwdSm80ILi2ELi2EN4cute5tupleIJNS5_1CILi128EEES8_NS7_ILi64EEEEEENS_6half_tEfNS_4arch4Sm80ELb0ELb1ELb1ELb1ELb0ELb0ELb0ELb0ELi2ELi4ELi4ELi4ELb0EEENS1_24CollectiveEpilogueBwdGQAISA_fSD_Li256ELb1ELb0EEENS1_19SingleTileSchedulerILb1ELb0ELb0ELi128EEEEEEEEEvNT_6ParamsE$_ZN4cute3eso3ESOILb0ELb1EJiNS_1CILi144EEENS2_ILi512EEEEEC2ERKiRKS3_RKS4_,($_ZN7cutlass13device_kernelIN5flash19enable_sm80_to_sm89INS1_16FlashAttnBwdSm80INS1_25CollectiveMainloopBwdSm80ILi2ELi2EN4cute5tupleIJNS5_1CILi128EEES8_NS7_ILi64EEEEEENS_6half_tEfNS_4arch4Sm80ELb0ELb1ELb1ELb1ELb0ELb0ELb0ELb0ELi2ELi4ELi4ELi4ELb0EEENS1_24CollectiveEpilogueBwdGQAISA_fSD_Li256ELb1ELb0EEENS1_19SingleTileSchedulerILb1ELb0ELb0ELi128EEEEEEEEEvNT_6ParamsE$_ZN4cute3eso3ESOILb0ELb1EJiNS_1CILi72EEENS2_ILi512EEEEEC2ERKiRKS3_RKS4_ - $_ZN7cutlass13device_kernelIN5flash19enable_sm80_to_sm89INS1_16FlashAttnBwdSm80INS1_25CollectiveMainloopBwdSm80ILi2ELi2EN4cute5tupleIJNS5_1CILi128EEES8_NS7_ILi64EEEEEENS_6half_tEfNS_4arch4Sm80ELb0ELb1ELb1ELb1ELb0ELb0ELb0ELb0ELi2ELi4ELi4ELi4ELb0EEENS1_24CollectiveEpilogueBwdGQAISA_fSD_Li256ELb1ELb0EEENS1_19SingleTileSchedulerILb1ELb0ELb0ELi128EEEEEEEEEvNT_6ParamsE$_ZN4cute3eso3ESOILb0ELb1EJiNS_1CILi144EEENS2_ILi512EEEEEC2ERKiRKS3_RKS4_)
$_ZN7cutlass13device_kernelIN5flash19enable_sm80_to_sm89INS1_16FlashAttnBwdSm80INS1_25CollectiveMainloopBwdSm80ILi2ELi2EN4cute5tupleIJNS5_1CILi128EEES8_NS7_ILi64EEEEEENS_6half_tEfNS_4arch4Sm80ELb0ELb1ELb1ELb1ELb0ELb0ELb0ELb0ELi2ELi4ELi4ELi4ELb0EEENS1_24CollectiveEpilogueBwdGQAISA_fSD_Li256ELb1ELb0EEENS1_19SingleTileSchedulerILb1ELb0ELb0ELi128EEEEEEEEEvNT_6ParamsE$_ZN4cute3eso3ESOILb0ELb1EJiNS_1CILi144EEENS2_ILi512EEEEEC2ERKiRKS3_RKS4_:
[----:B------:R-:W-:-:S05]  /*6e90*/  IADD3 R2, R2, -c[0x0][0x20], RZ ;  /* 0x8000080002027a10 */ /* 0x000fca0007ffe0ff */
[----:B------:R1:W-:Y:S02]  /*6ea0*/  STL [R2], R5 ;  /* 0x0000000502007387 */ /* 0x0003e40000100800 */
[----:B-1----:R-:W-:Y:S01]  /*6eb0*/  IMAD.MOV.U32 R2, RZ, RZ, R3 ;  /* 0x000000ffff027224 */ /* 0x002fe200078e0003 */
[----:B------:R-:W-:-:S04]  /*6ec0*/  MOV R3, 0x0 ;  /* 0x0000000000037802 */ /* 0x000fc80000000f00 */
[----:B------:R-:W-:Y:S05]  /*6ed0*/  RET.REL.NODEC R2 `(_ZN7cutlass13device_kernelIN5flash19enable_sm80_to_sm89INS1_16FlashAttnBwdSm80INS1_25CollectiveMainloopBwdSm80ILi2ELi2EN4cute5tupleIJNS5_1CILi128EEES8_NS7_ILi64EEEEEENS_6half_tEfNS_4arch4Sm80ELb0ELb1ELb1ELb1ELb0ELb0ELb0ELb0ELi2ELi4ELi4ELi4ELb0EEENS1_24CollectiveEpilogueBwdGQAISA_fSD_Li256ELb1ELb0EEENS1_19SingleTileSchedulerILb1ELb0ELb0ELi128EEEEEEEEEvNT_6ParamsE) ;  /* 0xffff912002007950 */ /* 0x000fea0003c3ffff */
        .type           $_ZN7cutlass13device_kernelIN5flash19enable_sm80_to_sm89INS1_16FlashAttnBwdSm80INS1_25CollectiveMainloopBwdSm80ILi2ELi2EN4cute5tupleIJNS5_1CILi128EEES8_NS7_ILi64EEEEEENS_6half_tEfNS_4arch4Sm80ELb0ELb1ELb1ELb1ELb0ELb0ELb0ELb0ELi2ELi4ELi4ELi4ELb0EEENS1_24CollectiveEpilogueBwdGQAISA_fSD_Li256ELb1ELb0EEENS1_19SingleTileSchedulerILb1ELb0ELb0ELi128EEEEEEEEEvNT_6ParamsE$_ZN4cute3eso3ESOILb0ELb1EJiNS_1CILi72EEENS2_ILi512EEEEEC2ERKiRKS3_RKS4_,@function
        .size           $_ZN7cutlass13device_kernelIN5flash19enable_sm80_to_sm89INS1_16FlashAttnBwdSm80INS1_25CollectiveMainloopBwdSm80ILi2ELi2EN4cute5tupleIJNS5_1CILi128EEES8_NS7_ILi64EEEEEENS_6half_tEfNS_4arch4Sm80ELb0ELb1ELb1ELb1ELb0ELb0ELb0ELb0ELi2ELi4ELi4ELi4ELb0EEENS1_24CollectiveEpilogueBwdGQAISA_fSD_Li256ELb1ELb0EEENS1_19SingleTileSchedulerILb1ELb0ELb0ELi128EEEEEEEEEvNT_6ParamsE$_ZN4cute3eso3ESOILb0ELb1EJiNS_1CILi72EEENS2_ILi512EEEEEC2ERKiRKS3_RKS4_,($_ZN7cutlass13device_kernelIN5flash19enable_sm80_to_sm89INS1_16FlashAttnBwdSm80INS1_25CollectiveMainloopBwdSm80ILi2ELi2EN4cute5tupleIJNS5_1CILi128EEES8_NS7_ILi64EEEEEENS_6half_tEfNS_4arch4Sm80ELb0ELb1ELb1ELb1ELb0ELb0ELb0ELb0ELi2ELi4ELi4ELi4ELb0EEENS1_24CollectiveEpilogueBwdGQAISA_fSD_Li256ELb1ELb0EEENS1_19SingleTileSchedulerILb1ELb0ELb0ELi128EEEEEEEEEvNT_6ParamsE$_ZN4cute3eso3ESOILb1ELb0EJNS_10UnderscoreES2_S2_iEEC2ERKS2_S5_S5_RKi - $_ZN7cutlass13device_kernelIN5flash19enable_sm80_to_sm89INS1_16FlashAttnBwdSm80INS1_25CollectiveMainloopBwdSm80ILi2ELi2EN4cute5tupleIJNS5_1CILi128EEES8_NS7_ILi64EEEEEENS_6half_tEfNS_4arch4Sm80ELb0ELb1ELb1ELb1ELb0ELb0ELb0ELb0ELi2ELi4ELi4ELi4ELb0EEENS1_24CollectiveEpilogueBwdGQAISA_fSD_Li256ELb1ELb0EEENS1_19SingleTileSchedulerILb1ELb0ELb0ELi128EEEEEEEEEvNT_6ParamsE$_ZN4cute3eso3ESOILb0ELb1EJiNS_1CILi72EEENS2_ILi512EEEEEC2ERKiRKS3_RKS4_)
$_ZN7cutlass13device_kernelIN5flash19enable_sm80_to_sm89INS1_16FlashAttnBwdSm80INS1_25CollectiveMainloopBwdSm80ILi2ELi2EN4cute5tupleIJNS5_1CILi128EEES8_NS7_ILi64EEEEEENS_6half_tEfNS_4arch4Sm80ELb0ELb1ELb1ELb1ELb0ELb0ELb0ELb0ELi2ELi4ELi4ELi4ELb0EEENS1_24CollectiveEpilogueBwdGQAISA_fSD_Li256ELb1ELb0EEENS1_19SingleTileSchedulerILb1ELb0ELb0ELi128EEEEEEEEEvNT_6ParamsE$_ZN4cute3eso3ESOILb0ELb1EJiNS_1CILi72EEENS2_ILi512EEEEEC2ERKiRKS3_RKS4_:
[----:B------:R-:W-:Y:S01]  /*6ee0*/  IADD3 R2, R2, -c[0x0][0x20], RZ ;  /* 0x8000080002027a10 */ /* 0x000fe20007ffe0ff */
[----:B------:R-:W-:Y:S01]  /*6ef0*/  IMAD.MOV.U32 R38, RZ, RZ, R5 ;  /* 0x000000ffff267224 */ /* 0x000fe200078e0005 */
[----:B------:R-:W-:-:S03]  /*6f00*/  MOV R39, 0x0 ;  /* 0x0000000000277802 */ /* 0x000fc60000000f00 */
[----:B------:R1:W-:Y:S01]  /*6f10*/  STL [R2], R6 ;  /* 0x0000000602007387 */ /* 0x0003e20000100800 */
[----:B------:R-:W-:Y:S05]  /*6f20*/  RET.REL.NODEC R38 `(_ZN7cutlass13device_kernelIN5flash19enable_sm80_to_sm89INS1_16FlashAttnBwdSm80INS1_25CollectiveMainloopBwdSm80ILi2ELi2EN4cute5tupleIJNS5_1CILi128EEES8_NS7_ILi64EEEEEENS_6half_tEfNS_4arch4Sm80ELb0ELb1ELb1ELb1ELb0ELb0ELb0ELb0ELi2ELi4ELi4ELi4ELb0EEENS1_24CollectiveEpilogueBwdGQAISA_fSD_Li256ELb1ELb0EEENS1_19SingleTileSchedulerILb1ELb0ELb0ELi128EEEEEEEEEvNT_6ParamsE) ;  /* 0xffff90d026007950 */ /* 0x000fea0003c3ffff */
        .type           $_ZN7cutlass13device_kernelIN5flash19enable_sm80_to_sm89INS1_16FlashAttnBwdSm80INS1_25CollectiveMainloopBwdSm80ILi2ELi2EN4cute5tupleIJNS5_1CILi128EEES8_NS7_ILi64EEEEEENS_6half_tEfNS_4arch4Sm80ELb0ELb1ELb1ELb1ELb0ELb0ELb0ELb0ELi2ELi4ELi4ELi4ELb0EEENS1_24CollectiveEpilogueBwdGQAISA_fSD_Li256ELb1ELb0EEENS1_19SingleTileSchedulerILb1ELb0ELb0ELi128EEEEEEEEEvNT_6ParamsE$_ZN4cute3eso3ESOILb1ELb0EJNS_10UnderscoreES2_S2_iEEC2ERKS2_S5_S5_RKi,@function
        .size           $_ZN7cutlass13device_kernelIN5flash19enable_sm80_to_sm89INS1_16FlashAttnBwdSm80INS1_25CollectiveMainloopBwdSm80ILi2ELi2EN4cute5tupleIJNS5_1CILi128EEES8_NS7_ILi64EEEEEENS_6half_tEfNS_4arch4Sm80ELb0ELb1ELb1ELb1ELb0ELb0ELb0ELb0ELi2ELi4ELi4ELi4ELb0EEENS1_24CollectiveEpilogueBwdGQAISA_fSD_Li256ELb1ELb0EEENS1_19SingleTileSchedulerILb1ELb0ELb0ELi128EEEEEEEEEvNT_6ParamsE$_ZN4cute3eso3ESOILb1ELb0EJNS_10UnderscoreES2_S2_iEEC2ERKS2_S5_S5_RKi,($_ZN7cutlass13device_kernelIN5flash19enable_sm80_to_sm89INS1_16FlashAttnBwdSm80INS1_25CollectiveMainloopBwdSm80ILi2ELi2EN4cute5tupleIJNS5_1CILi128EEES8_NS7_ILi64EEEEEENS_6half_tEfNS_4arch4Sm80ELb0ELb1ELb1ELb1ELb0ELb0ELb0ELb0ELi2ELi4ELi4ELi4ELb0EEENS1_24CollectiveEpilogueBwdGQAISA_fSD_Li256ELb1ELb0EEENS1_19SingleTileSchedulerILb1ELb0ELb0ELi128EEEEEEEEEvNT_6ParamsE$_ZN4cute3eso3ESOILb1ELb0EJNS_10UnderscoreES2_iEEC2ERKS2_S5_RKi - $_ZN7cutlass13device_kernelIN5flash19enable_sm80_to_sm89INS1_16FlashAttnBwdSm80INS1_25CollectiveMainloopBwdSm80ILi2ELi2EN4cute5tupleIJNS5_1CILi128EEES8_NS7_ILi64EEEEEENS_6half_tEfNS_4arch4Sm80ELb0ELb1ELb1ELb1ELb0ELb0ELb0ELb0ELi2ELi4ELi4ELi4ELb0EEENS1_24CollectiveEpilogueBwdGQAISA_fSD_Li256ELb1ELb0EEENS1_19SingleTileSchedulerILb1ELb0ELb0ELi128EEEEEEEEEvNT_6ParamsE$_ZN4cute3eso3ESOILb1ELb0EJNS_10UnderscoreES2_S2_iEEC2ERKS2_S5_S5_RKi)
$_ZN7cutlass13device_kernelIN5flash19enable_sm80_to_sm89INS1_16FlashAttnBwdSm80INS1_25CollectiveMainloopBwdSm80ILi2ELi2EN4cute5tupleIJNS5_1CILi128EEES8_NS7_ILi64EEEEEENS_6half_tEfNS_4arch4Sm80ELb0ELb1ELb1ELb1ELb0ELb0ELb0ELb0ELi2ELi4ELi4ELi4ELb0EEENS1_24CollectiveEpilogueBwdGQAISA_fSD_Li256ELb1ELb0EEENS1_19SingleTileSchedulerILb1ELb0ELb0ELi128EEEEEEEEEvNT_6ParamsE$_ZN4cute3eso3ESOILb1ELb0EJNS_10UnderscoreES2_S2_iEEC2ERKS2_S5_S5_RKi:
[----:B------:R-:W-:-:S05]  /*6f30*/  IADD3 R2, R2, -c[0x0][0x20], RZ ;  /* 0x8000080002027a10 */ /* 0x000fca0007ffe0ff */
[----:B------:R1:W-:Y:S02]  /*6f40*/  STL [R2], R24 ;  /* 0x0000001802007387 */ /* 0x0003e40000100800 */
[----:B-1----:R-:W-:Y:S01]  /*6f50*/  IMAD.MOV.U32 R2, RZ, RZ, R3 ;  /* 0x000000ffff027224 */ /* 0x002fe200078e0003 */
[----:B------:R-:W-:-:S04]  /*6f60*/  MOV R3, 0x0 ;  /* 0x0000000000037802 */ /* 0x000fc80000000f00 */
[----:B------:R-:W-:Y:S05]  /*6f70*/  RET.REL.NODEC R2 `(_ZN7cutlass13device_kernelIN5flash19enable_sm80_to_sm89INS1_16FlashAttnBwdSm80INS1_25CollectiveMainloopBwdSm80ILi2ELi2EN4cute5tupleIJNS5_1CILi128EEES8_NS7_ILi64EEEEEENS_6half_tEfNS_4arch4Sm80ELb0ELb1ELb1ELb1ELb0ELb0ELb0ELb0ELi2ELi4ELi4ELi4ELb0EEENS1_24CollectiveEpilogueBwdGQAISA_fSD_Li256ELb1ELb0EEENS1_19SingleTileSchedulerILb1ELb0ELb0ELi128EEEEEEEEEvNT_6ParamsE) ;  /* 0xffff908002007950 */ /* 0x000fea0003c3ffff */
        .type           $_ZN7cutlass13device_kernelIN5flash19enable_sm80_to_sm89INS1_16FlashAttnBwdSm80INS1_25CollectiveMainloopBwdSm80ILi2ELi2EN4cute5tupleIJNS5_1CILi128EEES8_NS7_ILi64EEEEEENS_6half_tEfNS_4arch4Sm80ELb0ELb1ELb1ELb1ELb0ELb0ELb0ELb0ELi2ELi4ELi4ELi4ELb0EEENS1_24CollectiveEpilogueBwdGQAISA_fSD_Li256ELb1ELb0EEENS1_19SingleTileSchedulerILb1ELb0ELb0ELi128EEEEEEEEEvNT_6ParamsE$_ZN4cute3eso3ESOILb1ELb0EJNS_10UnderscoreES2_iEEC2ERKS2_S5_RKi,@function
        .size           $_ZN7cutlass13device_kernelIN5flash19enable_sm80_to_sm89INS1_16FlashAttnBwdSm80INS1_25CollectiveMainloopBwdSm80ILi2ELi2EN4cute5tupleIJNS5_1CILi128EEES8_NS7_ILi64EEEEEENS_6half_tEfNS_4arch4Sm80ELb0ELb1ELb1ELb1ELb0ELb0ELb0ELb0ELi2ELi4ELi4ELi4ELb0EEENS1_24CollectiveEpilogueBwdGQAISA_fSD_Li256ELb1ELb0EEENS1_19SingleTileSchedulerILb1ELb0ELb0ELi128EEEEEEEEEvNT_6ParamsE$_ZN4cute3eso3ESOILb1ELb0EJNS_10UnderscoreES2_iEEC2ERKS2_S5_RKi,($_ZN7cutlass13device_kernelIN5flash19enable_sm80_to_sm89INS1_16FlashAttnBwdSm80INS1_25CollectiveMainloopBwdSm80ILi2ELi2EN4cute5tupleIJNS5_1CILi128EEES8_NS7_ILi64EEEEEENS_6half_tEfNS_4arch4Sm80ELb0ELb1ELb1ELb1ELb0ELb0ELb0ELb0ELi2ELi4ELi4ELi4ELb0EEENS1_24CollectiveEpilogueBwdGQAISA_fSD_Li256ELb1ELb0EEENS1_19SingleTileSchedulerILb1ELb0ELb0ELi128EEEEEEEEEvNT_6ParamsE$_ZN4cute3eso3ESOILb1ELb0EJNS_10UnderscoreEiEEC2ERKS2_RKi - $_ZN7cutlass13device_kernelIN5flash19enable_sm80_to_sm89INS1_16FlashAttnBwdSm80INS1_25CollectiveMainloopBwdSm80ILi2ELi2EN4cute5tupleIJNS5_1CILi128EEES8_NS7_ILi64EEEEEENS_6half_tEfNS_4arch4Sm80ELb0ELb1ELb1ELb1ELb0ELb0ELb0ELb0ELi2ELi4ELi4ELi4ELb0EEENS1_24CollectiveEpilogueBwdGQAISA_fSD_Li256ELb1ELb0EEENS1_19SingleTileSchedulerILb1ELb0ELb0ELi128EEEEEEEEEvNT_6ParamsE$_ZN4cute3eso3ESOILb1ELb0EJNS_10UnderscoreES2_iEEC2ERKS2_S5_RKi)
$_ZN7cutlass13device_kernelIN5flash19enable_sm80_to_sm89INS1_16FlashAttnBwdSm80INS1_25CollectiveMainloopBwdSm80ILi2ELi2EN4cute5tupleIJNS5_1CILi128EEES8_NS7_ILi64EEEEEENS_6half_tEfNS_4arch4Sm80ELb0ELb1ELb1ELb1ELb0ELb0ELb0ELb0ELi2ELi4ELi4ELi4ELb0EEENS1_24CollectiveEpilogueBwdGQAISA_fSD_Li256ELb1ELb0EEENS1_19SingleTileSchedulerILb1ELb0ELb0ELi128EEEEEEEEEvNT_6ParamsE$_ZN4cute3eso3ESOILb1ELb0EJNS_10UnderscoreES2_iEEC2ERKS2_S5_RKi:
[----:B------:R-:W-:-:S05]  /*6f80*/  IADD3 R2, R78, -c[0x0][0x20], RZ ;  /* 0x800008004e027a10 */ /* 0x000fca0007ffe0ff */
[----:B------:R1:W-:Y:S02]  /*6f90*/  STL [R2], R38 ;  /* 0x0000002602007387 */ /* 0x0003e40000100800 */
[----:B-1----:R-:W-:Y:S01]  /*6fa0*/  IMAD.MOV.U32 R2, RZ, RZ, R3 ;  /* 0x000000ffff027224 */ /* 0x002fe200078e0003 */
[----:B------:R-:W-:-:S04]  /*6fb0*/  MOV R3, 0x0 ;  /* 0x0000000000037802 */ /* 0x000fc80000000f00 */
[----:B------:R-:W-:Y:S05]  /*6fc0*/  RET.REL.NODEC R2 `(_ZN7cutlass13device_kernelIN5flash19enable_sm80_to_sm89INS1_16FlashAttnBwdSm80INS1_25CollectiveMainloopBwdSm80ILi2ELi2EN4cute5tupleIJNS5_1CILi128EEES8_NS7_ILi64EEEEEENS_6half_tEfNS_4arch4Sm80ELb0ELb1ELb1ELb1ELb0ELb0ELb0ELb0ELi2ELi4ELi4ELi4ELb0EEENS1_24CollectiveEpilogueBwdGQAISA_fSD_Li256ELb1ELb0EEENS1_19SingleTileSchedulerILb1ELb0ELb0ELi128EEEEEEEEEvNT_6ParamsE) ;  /* 0xffff903002007950 */ /* 0x000fea0003c3ffff */
        .type           $_ZN7cutlass13device_kernelIN5flash19enable_sm80_to_sm89INS1_16FlashAttnBwdSm80INS1_25CollectiveMainloopBwdSm80ILi2ELi2EN4cute5tupleIJNS5_1CILi128EEES8_NS7_ILi64EEEEEENS_6half_tEfNS_4arch4Sm80ELb0ELb1ELb1ELb1ELb0ELb0ELb0ELb0ELi2ELi4ELi4ELi4ELb0EEENS1_24CollectiveEpilogueBwdGQAISA_fSD_Li256ELb1ELb0EEENS1_19SingleTileSchedulerILb1ELb0ELb0ELi128EEEEEEEEEvNT_6ParamsE$_ZN4cute3eso3ESOILb1ELb0EJNS_10UnderscoreEiEEC2ERKS2_RKi,@function
        .size           $_ZN7cutlass13device_kernelIN5flash19enable_sm80_to_sm89INS1_16FlashAttnBwdSm80INS1_25CollectiveMainloopBwdSm80ILi2ELi2EN4cute5tupleIJNS5_1CILi128EEES8_NS7_ILi64EEEEEENS_6half_tEfNS_4arch4Sm80ELb0ELb1ELb1ELb1ELb0ELb0ELb0ELb0ELi2ELi4ELi4ELi4ELb0EEENS1_24CollectiveEpilogueBwdGQAISA_fSD_Li256ELb1ELb0EEENS1_19SingleTileSchedulerILb1ELb0ELb0ELi128EEEEEEEEEvNT_6ParamsE$_ZN4cute3eso3ESOILb1ELb0EJNS_10UnderscoreEiEEC2ERKS2_RKi,($_ZN7cutlass13device_kernelIN5flash19enable_sm80_to_sm89INS1_16FlashAttnBwdSm80INS1_25CollectiveMainloopBwdSm80ILi2ELi2EN4cute5tupleIJNS5_1CILi128EEES8_NS7_ILi64EEEEEENS_6half_tEfNS_4arch4Sm80ELb0ELb1ELb1ELb1ELb0ELb0ELb0ELb0ELi2ELi4ELi4ELi4ELb0EEENS1_24CollectiveEpilogueBwdGQAISA_fSD_Li256ELb1ELb0EEENS1_19SingleTileSchedulerILb1ELb0ELb0ELi128EEEEEEEEEvNT_6ParamsE$_ZN4cute3eso3ESOILb1ELb0EJNS_10UnderscoreEiiEEC2ERKS2_RKiS7_ - $_ZN7cutlass13device_kernelIN5flash19enable_sm80_to_sm89INS1_16FlashAttnBwdSm80INS1_25CollectiveMainloopBwdSm80ILi2ELi2EN4cute5tupleIJNS5_1CILi128EEES8_NS7_ILi64EEEEEENS_6half_tEfNS_4arch4Sm80ELb0ELb1ELb1ELb1ELb0ELb0ELb0ELb0ELi2ELi4ELi4ELi4ELb0EEENS1_24CollectiveEpilogueBwdGQAISA_fSD_Li256ELb1ELb0EEENS1_19SingleTileSchedulerILb1ELb0ELb0ELi128EEEEEEEEEvNT_6ParamsE$_ZN4cute3eso3ESOILb1ELb0EJNS_10UnderscoreEiEEC2ERKS2_RKi)
$_ZN7cutlass13device_kernelIN5flash19enable_sm80_to_sm89INS1_16FlashAttnBwdSm80INS1_25CollectiveMainloopBwdSm80ILi2ELi2EN4cute5tupleIJNS5_1CILi128EEES8_NS7_ILi64EEEEEENS_6half_tEfNS_4arch4Sm80ELb0ELb1ELb1ELb1ELb0ELb0ELb0ELb0ELi2ELi4ELi4ELi4ELb0EEENS1_24CollectiveEpilogueBwdGQAISA_fSD_Li256ELb1ELb0EEENS1_19SingleTileSchedulerILb1ELb0ELb0ELi128EEEEEEEEEvNT_6ParamsE$_ZN4cute3eso3ESOILb1ELb0EJNS_10UnderscoreEiEEC2ERKS2_RKi:
[----:B------:R-:W-:-:S05]  /*6fd0*/  IADD3 R36, R78, -c[0x0][0x20], RZ ;  /* 0x800008004e247a10 */ /* 0x000fca0007ffe0ff */
[----:B------:R1:W-:Y:S02]  /*6fe0*/  STL [R36], R38 ;  /* 0x0000002624007387 */ /* 0x0003e40000100800 */
[----:B-1----:R-:W-:Y:S01]  /*6ff0*/  IMAD.MOV.U32 R36, RZ, RZ, R37 ;  /* 0x000000ffff247224 */ /* 0x002fe200078e0025 */
[----:B------:R-:W-:-:S04]  /*7000*/  MOV R37, 0x0 ;  /* 0x0000000000257802 */ /* 0x000fc80000000f00 */
[----:B------:R-:W-:Y:S05]  /*7010*/  RET.REL.NODEC R36 `(_ZN7cutlass13device_kernelIN5flash19enable_sm80_to_sm89INS1_16FlashAttnBwdSm80INS1_25CollectiveMainloopBwdSm80ILi2ELi2EN4cute5tupleIJNS5_1CILi128EEES8_NS7_ILi64EEEEEENS_6half_tEfNS_4arch4Sm80ELb0ELb1ELb1ELb1ELb0ELb0ELb0ELb0ELi2ELi4ELi4ELi4ELb0EEENS1_24CollectiveEpilogueBwdGQAISA_fSD_Li256ELb1ELb0EEENS1_19SingleTileSchedulerILb1ELb0ELb0ELi128EEEEEEEEEvNT_6ParamsE) ;  /* 0xffff8fe024007950 */ /* 0x000fea0003c3ffff */
        .type           $_ZN7cutlass13device_kernelIN5flash19enable_sm80_to_sm89INS1_16FlashAttnBwdSm80INS1_25CollectiveMainloopBwdSm80ILi2ELi2EN4cute5tupleIJNS5_1CILi128EEES8_NS7_ILi64EEEEEENS_6half_tEfNS_4arch4Sm80ELb0ELb1ELb1ELb1ELb0ELb0ELb0ELb0ELi2ELi4ELi4ELi4ELb0EEENS1_24CollectiveEpilogueBwdGQAISA_fSD_Li256ELb1ELb0EEENS1_19SingleTileSchedulerILb1ELb0ELb0ELi128EEEEEEEEEvNT_6ParamsE$_ZN4cute3eso3ESOILb1ELb0EJNS_10UnderscoreEiiEEC2ERKS2_RKiS7_,@function
        .size           $_ZN7cutlass13device_kernelIN5flash19enable_sm80_to_sm89INS1_16FlashAttnBwdSm80INS1_25CollectiveMainloopBwdSm80ILi2ELi2EN4cute5tupleIJNS5_1CILi128EEES8_NS7_ILi64EEEEEENS_6half_tEfNS_4arch4Sm80ELb0ELb1ELb1ELb1ELb0ELb0ELb0ELb0ELi2ELi4ELi4ELi4ELb0EEENS1_24CollectiveEpilogueBwdGQAISA_fSD_Li256ELb1ELb0EEENS1_19SingleTileSchedulerILb1ELb0ELb0ELi128EEEEEEEEEvNT_6ParamsE$_ZN4cute3eso3ESOILb1ELb0EJNS_10UnderscoreEiiEEC2ERKS2_RKiS7_,($_ZN7cutlass13device_kernelIN5flash19enable_sm80_to_sm89INS1_16FlashAttnBwdSm80INS1_25CollectiveMainloopBwdSm80ILi2ELi2EN4cute5tupleIJNS5_1CILi128EEES8_NS7_ILi64EEEEEENS_6half_tEfNS_4arch4Sm80ELb0ELb1ELb1ELb1ELb0ELb0ELb0ELb0ELi2ELi4ELi4ELi4ELb0EEENS1_24CollectiveEpilogueBwdGQAISA_fSD_Li256ELb1ELb0EEENS1_19SingleTileSchedulerILb1ELb0ELb0ELi128EEEEEEEEEvNT_6ParamsE$_ZN4cute3eso3ESOILb1ELb0EJNS_14ComposedLayoutINS_7SwizzleILi3ELi3ELi3EEENS_1CILi0EEENS_6LayoutINS_5tupleIJNS8_IJNS8_IJNS5_ILi4EEENS5_ILi8EEEEEENS8_IJNS5_ILi2EEENS5_ILi1EEEEEEEEENS8_IJNS8_IJSC_SC_EEENS8_IJSA_S9_EEEEEEEEENS8_IJNS8_IJNS8_IJSC_NS5_ILi64EEEEEENS8_IJNS5_ILi512EEES6_EEEEEENS8_IJNS8_IJSD_SA_EEENS8_IJNS5_ILi1024EEENS5_ILi16EEEEEEEEEEEEEEEENS_10ViewEngineINS_8smem_ptrIPN7cutlass6half_tEEEEEEEC2ERKSW_RKS13_ - $_ZN7cutlass13device_kernelIN5flash19enable_sm80_to_sm89INS1_16FlashAttnBwdSm80INS1_25CollectiveMainloopBwdSm80ILi2ELi2EN4cute5tupleIJNS5_1CILi128EEES8_NS7_ILi64EEEEEENS_6half_tEfNS_4arch4Sm80ELb0ELb1ELb1ELb1ELb0ELb0ELb0ELb0ELi2ELi4ELi4ELi4ELb0EEENS1_24CollectiveEpilogueBwdGQAISA_fSD_Li256ELb1ELb0EEENS1_19SingleTileSchedulerILb1ELb0ELb0ELi128EEEEEEEEEvNT_6ParamsE$_ZN4cute3eso3ESOILb1ELb0EJNS_10UnderscoreEiiEEC2ERKS2_RKiS7_)
$_ZN7cutlass13device_kernelIN5flash19enable_sm80_to_sm89INS1_16FlashAttnBwdSm80INS1_25CollectiveMainloopBwdSm80ILi2ELi2EN4cute5tupleIJNS5_1CILi128EEES8_NS7_ILi64EEEEEENS_6half_tEfNS_4arch4Sm80ELb0ELb1ELb1ELb1ELb0ELb0ELb0ELb0ELi2ELi4ELi4ELi4ELb0EEENS1_24CollectiveEpilogueBwdGQAISA_fSD_Li256ELb1ELb0EEENS1_19SingleTileSchedulerILb1ELb0ELb0ELi128EEEEEEEEEvNT_6ParamsE$_ZN4cute3eso3ESOILb1ELb0EJNS_10UnderscoreEiiEEC2ERKS2_RKiS7_:
[----:B------:R-:W-:Y:S02]  /*7020*/  IADD3 R3, R58, -c[0x0][0x20], RZ ;  /* 0x800008003a037a10 */ /* 0x000fe40007ffe0ff */
[----:B------:R-:W-:-:S03]  /*7030*/  IADD3 R2, R57, -c[0x0][0x20], RZ ;  /* 0x8000080039027a10 */ /* 0x000fc60007ffe0ff */
[----:B------:R1:W-:Y:S04]  /*7040*/  STL [R3], R14 ;  /* 0x0000000e03007387 */ /* 0x0003e80000100800 */
[----:B------:R-:W2:Y:S01]  /*7050*/  LDL R2, [R2] ;  /* 0x0000000002027983 */ /* 0x000ea20000100800 */
[----:B------:R-:W-:-:S03]  /*7060*/  IMAD.MOV.U32 R13, RZ, RZ, 0x0 ;  /* 0x00000000ff0d7424 */ /* 0x000fc600078e00ff */
[----:B--2---:R1:W-:Y:S01]  /*7070*/  STL [R3+0x4], R2 ;  /* 0x0000040203007387 */ /* 0x0043e20000100800 */
[----:B------:R-:W-:Y:S05]  /*7080*/  RET.REL.NODEC R12 `(_ZN7cutlass13device_kernelIN5flash19enable_sm80_to_sm89INS1_16FlashAttnBwdSm80INS1_25CollectiveMainloopBwdSm80ILi2ELi2EN4cute5tupleIJNS5_1CILi128EEES8_NS7_ILi64EEEEEENS_6half_tEfNS_4arch4Sm80ELb0ELb1ELb1ELb1ELb0ELb0ELb0ELb0ELi2ELi4ELi4ELi4ELb0EEENS1_24CollectiveEpilogueBwdGQAISA_fSD_Li256ELb1ELb0EEENS1_19SingleTileSchedulerILb1ELb0ELb0ELi128EEEEEEEEEvNT_6ParamsE) ;  /* 0xffff8f700c007950 */ /* 0x000fea0003c3ffff */
        .type           $_ZN7cutlass13device_kernelIN5flash19enable_sm80_to_sm89INS1_16FlashAttnBwdSm80INS1_25CollectiveMainloopBwdSm80ILi2ELi2EN4cute5tupleIJNS5_1CILi128EEES8_NS7_ILi64EEEEEENS_6half_tEfNS_4arch4Sm80ELb0ELb1ELb1ELb1ELb0ELb0ELb0ELb0ELi2ELi4ELi4ELi4ELb0EEENS1_24CollectiveEpilogueBwdGQAISA_fSD_Li256ELb1ELb0EEENS1_19SingleTileSchedulerILb1ELb0ELb0ELi128EEEEEEEEEvNT_6ParamsE$_ZN4cute3eso3ESOILb1ELb0EJNS_14ComposedLayoutINS_7SwizzleILi3ELi3ELi3EEENS_1CILi0EEENS_6LayoutINS_5tupleIJNS8_IJNS8_IJNS5_ILi4EEENS5_ILi8EEEEEENS8_IJNS5_ILi2EEENS5_ILi1EEEEEEEEENS8_IJNS8_IJSC_SC_EEENS8_IJSA_S9_EEEEEEEEENS8_IJNS8_IJNS8_IJSC_NS5_ILi64EEEEEENS8_IJNS5_ILi512EEES6_EEEEEENS8_IJNS8_IJSD_SA_EEENS8_IJNS5_ILi1024EEENS5_ILi16EEEEEEEEEEEEEEEENS_10ViewEngineINS_8smem_ptrIPN7cutlass6half_tEEEEEEEC2ERKSW_RKS13_,@function
        .size           $_ZN7cutlass13device_kernelIN5flash19enable_sm80_to_sm89INS1_16FlashAttnBwdSm80INS1_25CollectiveMainloopBwdSm80ILi2ELi2EN4cute5tupleIJNS5_1CILi128EEES8_NS7_ILi64EEEEEENS_6half_tEfNS_4arch4Sm80ELb0ELb1ELb1ELb1ELb0ELb0ELb0ELb0ELi2ELi4ELi4ELi4ELb0EEENS1_24CollectiveEpilogueBwdGQAISA_fSD_Li256ELb1ELb0EEENS1_19SingleTileSchedulerILb1ELb0ELb0ELi128EEEEEEEEEvNT_6ParamsE$_ZN4cute3eso3ESOILb1ELb0EJNS_14ComposedLayoutINS_7SwizzleILi3ELi3ELi3EEENS_1CILi0EEENS_6LayoutINS_5tupleIJNS8_IJNS8_IJNS5_ILi4EEENS5_ILi8EEEEEENS8_IJNS5_ILi2EEENS5_ILi1EEEEEEEEENS8_IJNS8_IJSC_SC_EEENS8_IJSA_S9_EEEEEEEEENS8_IJNS8_IJNS8_IJSC_NS5_ILi64EEEEEENS8_IJNS5_ILi512EEES6_EEEEEENS8_IJNS8_IJSD_SA_EEENS8_IJNS5_ILi1024EEENS5_ILi16EEEEEEEEEEEEEEEENS_10ViewEngineINS_8smem_ptrIPN7cutlass6half_tEEEEEEEC2ERKSW_RKS13_,($_ZN7cutlass13device_kernelIN5flash19enable_sm80_to_sm89INS1_16FlashAttnBwdSm80INS1_25CollectiveMainloopBwdSm80ILi2ELi2EN4cute5tupleIJNS5_1CILi128EEES8_NS7_ILi64EEEEEENS_6half_tEfNS_4arch4Sm80ELb0ELb1ELb1ELb1ELb0ELb0ELb0ELb0ELi2ELi4ELi4ELi4ELb0EEENS1_24CollectiveEpilogueBwdGQAISA_fSD_Li256ELb1ELb0EEENS1_19SingleTileSchedulerILb1ELb0ELb0ELi128EEEEEEEEEvNT_6ParamsE$_ZN4cute3eso3ESOILb1ELb0EJNS_14ComposedLayoutINS_7SwizzleILi3ELi3ELi3EEENS_1CILi0EEENS_6LayoutINS_5tupleIJNS8_IJNS8_IJNS5_ILi4EEENS5_ILi8EEEEEENS8_IJNS5_ILi2EEENS5_ILi1EEEEEEEEENS8_IJNS8_IJSC_SC_EEESB_EEEEEENS8_IJNS8_IJNS8_IJNS5_ILi128EEESD_EEENS8_IJSA_S6_EEEEEENS8_IJNS8_IJNS5_ILi64EEENS5_ILi512EEEEEENS8_IJNS5_ILi16EEENS5_ILi1024EEEEEEEEEEEEEEEENS_10ViewEngineINS_8smem_ptrIPN7cutlass6half_tEEEEEEEC2ERKSW_RKS13_ - $_ZN7cutlass13device_kernelIN5flash19enable_sm80_to_sm89INS1_16FlashAttnBwdSm80INS1_25CollectiveMainloopBwdSm80ILi2ELi2EN4cute5tupleIJNS5_1CILi128EEES8_NS7_ILi64EEEEEENS_6half_tEfNS_4arch4Sm80ELb0ELb1ELb1ELb1ELb0ELb0ELb0ELb0ELi2ELi4ELi4ELi4ELb0EEENS1_24CollectiveEpilogueBwdGQAISA_fSD_Li256ELb1ELb0EEENS1_19SingleTileSchedulerILb1ELb0ELb0ELi128EEEEEEEEEvNT_6ParamsE$_ZN4cute3eso3ESOILb1ELb0EJNS_14ComposedLayoutINS_7SwizzleILi3ELi3ELi3EEENS_1CILi0EEENS_6LayoutINS_5tupleIJNS8_IJNS8_IJNS5_ILi4EEENS5_ILi8EEEEEENS8_IJNS5_ILi2EEENS5_ILi1EEEEEEEEENS8_IJNS8_IJSC_SC_EEENS8_IJSA_S9_EEEEEEEEENS8_IJNS8_IJNS8_IJSC_NS5_ILi64EEEEEENS8_IJNS5_ILi512EEES6_EEEEEENS8_IJNS8_IJSD_SA_EEENS8_IJNS5_ILi1024EEENS5_ILi16EEEEEEEEEEEEEEEENS_10ViewEngineINS_8smem_ptrIPN7cutlass6half_tEEEEEEEC2ERKSW_RKS13_)
$_ZN7cutlass13device_kernelIN5flash19enable_sm80_to_sm89INS1_16FlashAttnBwdSm80INS1_25CollectiveMainloopBwdSm80ILi2ELi2EN4cute5tupleIJNS5_1CILi128EEES8_NS7_ILi64EEEEEENS_6half_tEfNS_4arch4Sm80ELb0ELb1ELb1ELb1ELb0ELb0ELb0ELb0ELi2ELi4ELi4ELi4ELb0EEENS1_24CollectiveEpilogueBwdGQAISA_fSD_Li256ELb1ELb0EEENS1_19SingleTileSchedulerILb1ELb0ELb0ELi128EEEEEEEEEvNT_6ParamsE$_ZN4cute3eso3ESOILb1ELb0EJNS_14ComposedLayoutINS_7SwizzleILi3ELi3ELi3EEENS_1CILi0EEENS_6LayoutINS_5tupleIJNS8_IJNS8_IJNS5_ILi4EEENS5_ILi8EEEEEENS8_IJNS5_ILi2EEENS5_ILi1EEEEEEEEENS8_IJNS8_IJSC_SC_EEENS8_IJSA_S9_EEEEEEEEENS8_IJNS8_IJNS8_IJSC_NS5_ILi64EEEEEENS8_IJNS5_ILi512EEES6_EEEEEENS8_IJNS8_IJSD_SA_EEENS8_IJNS5_ILi1024EEENS5_ILi16EEEEEEEEEEEEEEEENS_10ViewEngineINS_8smem_ptrIPN7cutlass6half_tEEEEEEEC2ERKSW_RKS13_:
[----:B------:R-:W-:-:S05]  /*7090*/  IADD3 R4, R4, -c[0x0][0x20], RZ ;  /* 0x8000080004047a10 */ /* 0x000fca0007ffe0ff */
[----:B------:R1:W-:Y:S02]  /*70a0*/  STL.64 [R4], R2 ;  /* 0x0000000204007387 */ /* 0x0003e40000100a00 */
[----:B-1----:R-:W-:Y:S01]  /*70b0*/  IMAD.MOV.U32 R2, RZ, RZ, R5 ;  /* 0x000000ffff027224 */ /* 0x002fe200078e0005 */
[----:B------:R-:W-:-:S04]  /*70c0*/  MOV R3, 0x0 ;  /* 0x0000000000037802 */ /* 0x000fc80000000f00 */
[----:B------:R-:W-:Y:S05]  /*70d0*/  RET.REL.NODEC R2 `(_ZN7cutlass13device_kernelIN5flash19enable_sm80_to_sm89INS1_16FlashAttnBwdSm80INS1_25CollectiveMainloopBwdSm80ILi2ELi2EN4cute5tupleIJNS5_1CILi128EEES8_NS7_ILi64EEEEEENS_6half_tEfNS_4arch4Sm80ELb0ELb1ELb1ELb1ELb0ELb0ELb0ELb0ELi2ELi4ELi4ELi4ELb0EEENS1_24CollectiveEpilogueBwdGQAISA_fSD_Li256ELb1ELb0EEENS1_19SingleTileSchedulerILb1ELb0ELb0ELi128EEEEEEEEEvNT_6ParamsE) ;  /* 0xffff8f2002007950 */ /* 0x000fea0003c3ffff */
        .type           $_ZN7cutlass13device_kernelIN5flash19enable_sm80_to_sm89INS1_16FlashAttnBwdSm80INS1_25CollectiveMainloopBwdSm80ILi2ELi2EN4cute5tupleIJNS5_1CILi128EEES8_NS7_ILi64EEEEEENS_6half_tEfNS_4arch4Sm80ELb0ELb1ELb1ELb1ELb0ELb0ELb0ELb0ELi2ELi4ELi4ELi4ELb0EEENS1_24CollectiveEpilogueBwdGQAISA_fSD_Li256ELb1ELb0EEENS1_19SingleTileSchedulerILb1ELb0ELb0ELi128EEEEEEEEEvNT_6ParamsE$_ZN4cute3eso3ESOILb1ELb0EJNS_14ComposedLayoutINS_7SwizzleILi3ELi3ELi3EEENS_1CILi0EEENS_6LayoutINS_5tupleIJNS8_IJNS8_IJNS5_ILi4EEENS5_ILi8EEEEEENS8_IJNS5_ILi2EEENS5_ILi1EEEEEEEEENS8_IJNS8_IJSC_SC_EEESB_EEEEEENS8_IJNS8_IJNS8_IJNS5_ILi128EEESD_EEENS8_IJSA_S6_EEEEEENS8_IJNS8_IJNS5_ILi64EEENS5_ILi512EEEEEENS8_IJNS5_ILi16EEENS5_ILi1024EEEEEEEEEEEEEEEENS_10ViewEngineINS_8smem_ptrIPN7cutlass6half_tEEEEEEEC2ERKSW_RKS13_,@function
        .size           $_ZN7cutlass13device_kernelIN5flash19enable_sm80_to_sm89INS1_16FlashAttnBwdSm80INS1_25CollectiveMainloopBwdSm80ILi2ELi2EN4cute5tupleIJNS5_1CILi128EEES8_NS7_ILi64EEEEEENS_6half_tEfNS_4arch4Sm80ELb0ELb1ELb1ELb1ELb0ELb0ELb0ELb0ELi2ELi4ELi4ELi4ELb0EEENS1_24CollectiveEpilogueBwdGQAISA_fSD_Li256ELb1ELb0EEENS1_19SingleTileSchedulerILb1ELb0ELb0ELi128EEEEEEEEEvNT_6ParamsE$_ZN4cute3eso3ESOILb1ELb0EJNS_14ComposedLayoutINS_7SwizzleILi3ELi3ELi3EEENS_1CILi0EEENS_6LayoutINS_5tupleIJNS8_IJNS8_IJNS5_ILi4EEENS5_ILi8EEEEEENS8_IJNS5_ILi2EEENS5_ILi1EEEEEEEEENS8_IJNS8_IJSC_SC_EEESB_EEEEEENS8_IJNS8_IJNS8_IJNS5_ILi128EEESD_EEENS8_IJSA_S6_EEEEEENS8_IJNS8_IJNS5_ILi64EEENS5_ILi512EEEEEENS8_IJNS5_ILi16EEENS5_ILi1024EEEEEEEEEEEEEEEENS_10ViewEngineINS_8smem_ptrIPN7cutlass6half_tEEEEEEEC2ERKSW_RKS13_,($_ZN7cutlass13device_kernelIN5flash19enable_sm80_to_sm89INS1_16FlashAttnBwdSm80INS1_25CollectiveMainloopBwdSm80ILi2ELi2EN4cute5tupleIJNS5_1CILi128EEES8_NS7_ILi64EEEEEENS_6half_tEfNS_4arch4Sm80ELb0ELb1ELb1ELb1ELb0ELb0ELb0ELb0ELi2ELi4ELi4ELi4ELb0EEENS1_24CollectiveEpilogueBwdGQAISA_fSD_Li256ELb1ELb0EEENS1_19SingleTileSchedulerILb1ELb0ELb0ELi128EEEEEEEEEvNT_6ParamsE$_ZN4cute3eso3ESOILb1ELb0EJNS_14ComposedLayoutINS_7SwizzleILi3ELi3ELi3EEENS_1CILi0EEENS_6LayoutINS_5tupleIJNS8_IJNS8_IJNS5_ILi4EEENS5_ILi8EEEEEENS8_IJS9_NS5_ILi1EEEEEEEEENS8_IJNS8_IJNS5_ILi2EEESF_SF_EEENS8_IJSF_SA_EEEEEEEEENS8_IJNS8_IJNS8_IJNS5_ILi128EEESC_EEENS8_IJNS5_ILi16EEES6_EEEEEENS8_IJNS8_IJNS5_ILi64EEESA_NS5_ILi512EEEEEENS8_IJNS5_ILi8192EEENS5_ILi1024EEEEEEEEEEEEEEEENS_10ViewEngineINS_8smem_ptrIPN7cutlass6half_tEEEEEEEC2ERKSY_RKS15_ - $_ZN7cutlass13device_kernelIN5flash19enable_sm80_to_sm89INS1_16FlashAttnBwdSm80INS1_25CollectiveMainloopBwdSm80ILi2ELi2EN4cute5tupleIJNS5_1CILi128EEES8_NS7_ILi64EEEEEENS_6half_tEfNS_4arch4Sm80ELb0ELb1ELb1ELb1ELb0ELb0ELb0ELb0ELi2ELi4ELi4ELi4ELb0EEENS1_24CollectiveEpilogueBwdGQAISA_fSD_Li256ELb1ELb0EEENS1_19SingleTileSchedulerILb1ELb0ELb0ELi128EEEEEEEEEvNT_6ParamsE$_ZN4cute3eso3ESOILb1ELb0EJNS_14ComposedLayoutINS_7SwizzleILi3ELi3ELi3EEENS_1CILi0EEENS_6LayoutINS_5tupleIJNS8_IJNS8_IJNS5_ILi4EEENS5_ILi8EEEEEENS8_IJNS5_ILi2EEENS5_ILi1EEEEEEEEENS8_IJNS8_IJSC_SC_EEESB_EEEEEENS8_IJNS8_IJNS8_IJNS5_ILi128EEESD_EEENS8_IJSA_S6_EEEEEENS8_IJNS8_IJNS5_ILi64EEENS5_ILi512EEEEEENS8_IJNS5_ILi16EEENS5_ILi1024EEEEEEEEEEEEEEEENS_10ViewEngineINS_8smem_ptrIPN7cutlass6half_tEEEEEEEC2ERKSW_RKS13_)
$_ZN7cutlass13device_kernelIN5flash19enable_sm80_to_sm89INS1_16FlashAttnBwdSm80INS1_25CollectiveMainloopBwdSm80ILi2ELi2EN4cute5tupleIJNS5_1CILi128EEES8_NS7_ILi64EEEEEENS_6half_tEfNS_4arch4Sm80ELb0ELb1ELb1ELb1ELb0ELb0ELb0ELb0ELi2ELi4ELi4ELi4ELb0EEENS1_24CollectiveEpilogueBwdGQAISA_fSD_Li256ELb1ELb0EEENS1_19SingleTileSchedulerILb1ELb0ELb0ELi128EEEEEEEEEvNT_6ParamsE$_ZN4cute3eso3ESOILb1ELb0EJNS_14ComposedLayoutINS_7SwizzleILi3ELi3ELi3EEENS_1CILi0EEENS_6LayoutINS_5tupleIJNS8_IJNS8_IJNS5_ILi4EEENS5_ILi8EEEEEENS8_IJNS5_ILi2EEENS5_ILi1EEEEEEEEENS8_IJNS8_IJSC_SC_EEESB_EEEEEENS8_IJNS8_IJNS8_IJNS5_ILi128EEESD_EEENS8_IJSA_S6_EEEEEENS8_IJNS8_IJNS5_ILi64EEENS5_ILi512EEEEEENS8_IJNS5_ILi16EEENS5_ILi1024EEEEEEEEEEEEEEEENS_10ViewEngineINS_8smem_ptrIPN7cutlass6half_tEEEEEEEC2ERKSW_RKS13_:
[----:B------:R-:W-:-:S05]  /*70e0*/  IADD3 R6, R77, -c[0x0][0x20], RZ ;  /* 0x800008004d067a10 */ /* 0x000fca0007ffe0ff */
[----:B------:R1:W-:Y:S02]  /*70f0*/  STL.64 [R6], R2 ;  /* 0x0000000206007387 */ /* 0x0003e40000100a00 */
[----:B-1----:R-:W-:Y:S01]  /*7100*/  IMAD.MOV.U32 R2, RZ, RZ, R7 ;  /* 0x000000ffff027224 */ /* 0x002fe200078e0007 */
[----:B------:R-:W-:-:S04]  /*7110*/  MOV R3, 0x0 ;  /* 0x0000000000037802 */ /* 0x000fc80000000f00 */
[----:B------:R-:W-:Y:S05]  /*7120*/  RET.REL.NODEC R2 `(_ZN7cutlass13device_kernelIN5flash19enable_sm80_to_sm89INS1_16FlashAttnBwdSm80INS1_25CollectiveMainloopBwdSm80ILi2ELi2EN4cute5tupleIJNS5_1CILi128EEES8_NS7_ILi64EEEEEENS_6half_tEfNS_4arch4Sm80ELb0ELb1ELb1ELb1ELb0ELb0ELb0ELb0ELi2ELi4ELi4ELi4ELb0EEENS1_24CollectiveEpilogueBwdGQAISA_fSD_Li256ELb1ELb0EEENS1_19SingleTileSchedulerILb1ELb0ELb0ELi128EEEEEEEEEvNT_6ParamsE) ;  /* 0xffff8ed002007950 */ /* 0x000fea0003c3ffff */
        .type           $_ZN7cutlass13device_kernelIN5flash19enable_sm80_to_sm89INS1_16FlashAttnBwdSm80INS1_25CollectiveMainloopBwdSm80ILi2ELi2EN4cute5tupleIJNS5_1CILi128EEES8_NS7_ILi64EEEEEENS_6half_tEfNS_4arch4Sm80ELb0ELb1ELb1ELb1ELb0ELb0ELb0ELb0ELi2ELi4ELi4ELi4ELb0EEENS1_24CollectiveEpilogueBwdGQAISA_fSD_Li256ELb1ELb0EEENS1_19SingleTileSchedulerILb1ELb0ELb0ELi128EEEEEEEEEvNT_6ParamsE$_ZN4cute3eso3ESOILb1ELb0EJNS_14ComposedLayoutINS_7SwizzleILi3ELi3ELi3EEENS_1CILi0EEENS_6LayoutINS_5tupleIJNS8_IJNS8_IJNS5_ILi4EEENS5_ILi8EEEEEENS8_IJS9_NS5_ILi1EEEEEEEEENS8_IJNS8_IJNS5_ILi2EEESF_SF_EEENS8_IJSF_SA_EEEEEEEEENS8_IJNS8_IJNS8_IJNS5_ILi128EEESC_EEENS8_IJNS5_ILi16EEES6_EEEEEENS8_IJNS8_IJNS5_ILi64EEESA_NS5_ILi512EEEEEENS8_IJNS5_ILi8192EEENS5_ILi1024EEEEEEEEEEEEEEEENS_10ViewEngineINS_8smem_ptrIPN7cutlass6half_tEEEEEEEC2ERKSY_RKS15_,@function
        .size           $_ZN7cutlass13device_kernelIN5flash19enable_sm80_to_sm89INS1_16FlashAttnBwdSm80INS1_25CollectiveMainloopBwdSm80ILi2ELi2EN4cute5tupleIJNS5_1CILi128EEES8_NS7_ILi64EEEEEENS_6half_tEfNS_4arch4Sm80ELb0ELb1ELb1ELb1ELb0ELb0ELb0ELb0ELi2ELi4ELi4ELi4ELb0EEENS1_24CollectiveEpilogueBwdGQAISA_fSD_Li256ELb1ELb0EEENS1_19SingleTileSchedulerILb1ELb0ELb0ELi128EEEEEEEEEvNT_6ParamsE$_ZN4cute3eso3ESOILb1ELb0EJNS_14ComposedLayoutINS_7SwizzleILi3ELi3ELi3EEENS_1CILi0EEENS_6LayoutINS_5tupleIJNS8_IJNS8_IJNS5_ILi4EEENS5_ILi8EEEEEENS8_IJS9_NS5_ILi1EEEEEEEEENS8_IJNS8_IJNS5_ILi2EEESF_SF_EEENS8_IJSF_SA_EEEEEEEEENS8_IJNS8_IJNS8_IJNS5_ILi128EEESC_EEENS8_IJNS5_ILi16EEES6_EEEEEENS8_IJNS8_IJNS5_ILi64EEESA_NS5_ILi512EEEEEENS8_IJNS5_ILi8192EEENS5_ILi1024EEEEEEEEEEEEEEEENS_10ViewEngineINS_8smem_ptrIPN7cutlass6half_tEEEEEEEC2ERKSY_RKS15_,($_ZN7cutlass13device_kernelIN5flash19enable_sm80_to_sm89INS1_16FlashAttnBwdSm80INS1_25CollectiveMainloopBwdSm80ILi2ELi2EN4cute5tupleIJNS5_1CILi128EEES8_NS7_ILi64EEEEEENS_6half_tEfNS_4arch4Sm80ELb0ELb1ELb1ELb1ELb0ELb0ELb0ELb0ELi2ELi4ELi4ELi4ELb0EEENS1_24CollectiveEpilogueBwdGQAISA_fSD_Li256ELb1ELb0EEENS1_19SingleTileSchedulerILb1ELb0ELb0ELi128EEEEEEEEEvNT_6ParamsE$_ZN4cute3eso3ESOILb1ELb0EJNS_14ComposedLayoutINS_7SwizzleILi3ELi3ELi3EEENS_1CILj0EEENS_6LayoutINS_5tupleIJNS5_ILi64EEENS5_ILi128EEEEEENS8_IJNS5_ILi1EEES9_EEEEEEENS_10ViewEngineINS_8smem_ptrIPN7cutlass6half_tEEEEEEEC2ERKSF_RKSM_ - $_ZN7cutlass13device_kernelIN5flash19enable_sm80_to_sm89INS1_16FlashAttnBwdSm80INS1_25CollectiveMainloopBwdSm80ILi2ELi2EN4cute5tupleIJNS5_1CILi128EEES8_NS7_ILi64EEEEEENS_6half_tEfNS_4arch4Sm80ELb0ELb1ELb1ELb1ELb0ELb0ELb0ELb0ELi2ELi4ELi4ELi4ELb0EEENS1_24CollectiveEpilogueBwdGQAISA_fSD_Li256ELb1ELb0EEENS1_19SingleTileSchedulerILb1ELb0ELb0ELi128EEEEEEEEEvNT_6ParamsE$_ZN4cute3eso3ESOILb1ELb0EJNS_14ComposedLayoutINS_7SwizzleILi3ELi3ELi3EEENS_1CILi0EEENS_6LayoutINS_5tupleIJNS8_IJNS8_IJNS5_ILi4EEENS5_ILi8EEEEEENS8_IJS9_NS5_ILi1EEEEEEEEENS8_IJNS8_IJNS5_ILi2EEESF_SF_EEENS8_IJSF_SA_EEEEEEEEENS8_IJNS8_IJNS8_IJNS5_ILi128EEESC_EEENS8_IJNS5_ILi16EEES6_EEEEEENS8_IJNS8_IJNS5_ILi64EEESA_NS5_ILi512EEEEEENS8_IJNS5_ILi8192EEENS5_ILi1024EEEEEEEEEEEEEEEENS_10ViewEngineINS_8smem_ptrIPN7cutlass6half_tEEEEEEEC2ERKSY_RKS15_)
$_ZN7cutlass13device_kernelIN5flash19enable_sm80_to_sm89INS1_16FlashAttnBwdSm80INS1_25CollectiveMainloopBwdSm80ILi2ELi2EN4cute5tupleIJNS5_1CILi128EEES8_NS7_ILi64EEEEEENS_6half_tEfNS_4arch4Sm80ELb0ELb1ELb1ELb1ELb0ELb0ELb0ELb0ELi2ELi4ELi4ELi4ELb0EEENS1_24CollectiveEpilogueBwdGQAISA_fSD_Li256ELb1ELb0EEENS1_19SingleTileSchedulerILb1ELb0ELb0ELi128EEEEEEEEEvNT_6ParamsE$_ZN4cute3eso3ESOILb1ELb0EJNS_14ComposedLayoutINS_7SwizzleILi3ELi3ELi3EEENS_1CILi0EEENS_6LayoutINS_5tupleIJNS8_IJNS8_IJNS5_ILi4EEENS5_ILi8EEEEEENS8_IJS9_NS5_ILi1EEEEEEEEENS8_IJNS8_IJNS5_ILi2EEESF_SF_EEENS8_IJSF_SA_EEEEEEEEENS8_IJNS8_IJNS8_IJNS5_ILi128EEESC_EEENS8_IJNS5_ILi16EEES6_EEEEEENS8_IJNS8_IJNS5_ILi64EEESA_NS5_ILi512EEEEEENS8_IJNS5_ILi8192EEENS5_ILi1024EEEEEEEEEEEEEEEENS_10ViewEngineINS_8smem_ptrIPN7cutlass6half_tEEEEEEEC2ERKSY_RKS15_:
[----:B------:R-:W-:-:S05]  /*7130*/  IADD3 R6, R6, -c[0x0][0x20], RZ ;  /* 0x8000080006067a10 */ /* 0x000fca0007ffe0ff */
[----:B------:R1:W-:Y:S02]  /*7140*/  STL.64 [R6], R2 ;  /* 0x0000000206007387 */ /* 0x0003e40000100a00 */
[----:B-1----:R-:W-:Y:S01]  /*7150*/  IMAD.MOV.U32 R2, RZ, RZ, R7 ;  /* 0x000000ffff027224 */ /* 0x002fe200078e0007 */
[----:B------:R-:W-:-:S04]  /*7160*/  MOV R3, 0x0 ;  /* 0x0000000000037802 */ /* 0x000fc80000000f00 */
[----:B------:R-:W-:Y:S05]  /*7170*/  RET.REL.NODEC R2 `(_ZN7cutlass13device_kernelIN5flash19enable_sm80_to_sm89INS1_16FlashAttnBwdSm80INS1_25CollectiveMainloopBwdSm80ILi2ELi2EN4cute5tupleIJNS5_1CILi128EEES8_NS7_ILi64EEEEEENS_6half_tEfNS_4arch4Sm80ELb0ELb1ELb1ELb1ELb0ELb0ELb0ELb0ELi2ELi4ELi4ELi4ELb0EEENS1_24CollectiveEpilogueBwdGQAISA_fSD_Li256ELb1ELb0EEENS1_19SingleTileSchedulerILb1ELb0ELb0ELi128EEEEEEEEEvNT_6ParamsE) ;  /* 0xffff8e8002007950 */ /* 0x000fea0003c3ffff */
        .type           $_ZN7cutlass13device_kernelIN5flash19enable_sm80_to_sm89INS1_16FlashAttnBwdSm80INS1_25CollectiveMainloopBwdSm80ILi2ELi2EN4cute5tupleIJNS5_1CILi128EEES8_NS7_ILi64EEEEEENS_6half_tEfNS_4arch4Sm80ELb0ELb1ELb1ELb1ELb0ELb0ELb0ELb0ELi2ELi4ELi4ELi4ELb0EEENS1_24CollectiveEpilogueBwdGQAISA_fSD_Li256ELb1ELb0EEENS1_19SingleTileSchedulerILb1ELb0ELb0ELi128EEEEEEEEEvNT_6ParamsE$_ZN4cute3eso3ESOILb1ELb0EJNS_14ComposedLayoutINS_7SwizzleILi3ELi3ELi3EEENS_1CILj0EEENS_6LayoutINS_5tupleIJNS5_ILi64EEENS5_ILi128EEEEEENS8_IJNS5_ILi1EEES9_EEEEEEENS_10ViewEngineINS_8smem_ptrIPN7cutlass6half_tEEEEEEEC2ERKSF_RKSM_,@function
        .size           $_ZN7cutlass13device_kernelIN5flash19enable_sm80_to_sm89INS1_16FlashAttnBwdSm80INS1_25CollectiveMainloopBwdSm80ILi2ELi2EN4cute5tupleIJNS5_1CILi128EEES8_NS7_ILi64EEEEEENS_6half_tEfNS_4arch4Sm80ELb0ELb1ELb1ELb1ELb0ELb0ELb0ELb0ELi2ELi4ELi4ELi4ELb0EEENS1_24CollectiveEpilogueBwdGQAISA_fSD_Li256ELb1ELb0EEENS1_19SingleTileSchedulerILb1ELb0ELb0ELi128EEEEEEEEEvNT_6ParamsE$_ZN4cute3eso3ESOILb1ELb0EJNS_14ComposedLayoutINS_7SwizzleILi3ELi3ELi3EEENS_1CILj0EEENS_6LayoutINS_5tupleIJNS5_ILi64EEENS5_ILi128EEEEEENS8_IJNS5_ILi1EEES9_EEEEEEENS_10ViewEngineINS_8smem_ptrIPN7cutlass6half_tEEEEEEEC2ERKSF_RKSM_,($_ZN7cutlass13device_kernelIN5flash19enable_sm80_to_sm89INS1_16FlashAttnBwdSm80INS1_25CollectiveMainloopBwdSm80ILi2ELi2EN4cute5tupleIJNS5_1CILi128EEES8_NS7_ILi64EEEEEENS_6half_tEfNS_4arch4Sm80ELb0ELb1ELb1ELb1ELb0ELb0ELb0ELb0ELi2ELi4ELi4ELi4ELb0EEENS1_24CollectiveEpilogueBwdGQAISA_fSD_Li256ELb1ELb0EEENS1_19SingleTileSchedulerILb1ELb0ELb0ELi128EEEEEEEEEvNT_6ParamsE$_ZN4cute3eso3ESOILb1ELb0EJNS_14ComposedLayoutINS_7SwizzleILi3ELi3ELi3EEENS_1CILj0EEENS_6LayoutINS_5tupleIJNS8_IJNS5_ILi8EEENS5_ILi16EEEEEENS8_IJNS5_ILi64EEENS5_ILi1EEEEEEEEENS8_IJNS8_IJSC_NS5_ILi512EEEEEENS8_IJSD_NS5_ILi0EEEEEEEEEEEEENS_10ViewEngineINS_8smem_ptrIPN7cutlass6half_tEEEEEEEC2ERKSM_RKST_ - $_ZN7cutlass13device_kernelIN5flash19enable_sm80_to_sm89INS1_16FlashAttnBwdSm80INS1_25CollectiveMainloopBwdSm80ILi2ELi2EN4cute5tupleIJNS5_1CILi128EEES8_NS7_ILi64EEEEEENS_6half_tEfNS_4arch4Sm80ELb0ELb1ELb1ELb1ELb0ELb0ELb0ELb0ELi2ELi4ELi4ELi4ELb0EEENS1_24CollectiveEpilogueBwdGQAISA_fSD_Li256ELb1ELb0EEENS1_19SingleTileSchedulerILb1ELb0ELb0ELi128EEEEEEEEEvNT_6ParamsE$_ZN4cute3eso3ESOILb1ELb0EJNS_14ComposedLayoutINS_7SwizzleILi3ELi3ELi3EEENS_1CILj0EEENS_6LayoutINS_5tupleIJNS5_ILi64EEENS5_ILi128EEEEEENS8_IJNS5_ILi1EEES9_EEEEEEENS_10ViewEngineINS_8smem_ptrIPN7cutlass6half_tEEEEEEEC2ERKSF_RKSM_)
$_ZN7cutlass13device_kernelIN5flash19enable_sm80_to_sm89INS1_16FlashAttnBwdSm80INS1_25CollectiveMainloopBwdSm80ILi2ELi2EN4cute5tupleIJNS5_1CILi128EEES8_NS7_ILi64EEEEEENS_6half_tEfNS_4arch4Sm80ELb0ELb1ELb1ELb1ELb0ELb0ELb0ELb0ELi2ELi4ELi4ELi4ELb0EEENS1_24CollectiveEpilogueBwdGQAISA_fSD_Li256ELb1ELb0EEENS1_19SingleTileSchedulerILb1ELb0ELb0ELi128EEEEEEEEEvNT_6ParamsE$_ZN4cute3eso3ESOILb1ELb0EJNS_14ComposedLayoutINS_7SwizzleILi3ELi3ELi3EEENS_1CILj0EEENS_6LayoutINS_5tupleIJNS5_ILi64EEENS5_ILi128EEEEEENS8_IJNS5_ILi1EEES9_EEEEEEENS_10ViewEngineINS_8smem_ptrIPN7cutlass6half_tEEEEEEEC2ERKSF_RKSM_:
[----:B------:R-:W-:-:S05]  /*7180*/  IADD3 R6, R6, -c[0x0][0x20], RZ ;  /* 0x8000080006067a10 */ /* 0x000fca0007ffe0ff */
[----:B------:R1:W-:Y:S02]  /*7190*/  STL.64 [R6], R2 ;  /* 0x0000000206007387 */ /* 0x0003e40000100a00 */
[----:B-1----:R-:W-:Y:S01]  /*71a0*/  IMAD.MOV.U32 R2, RZ, RZ, R7 ;  /* 0x000000ffff027224 */ /* 0x002fe200078e0007 */
[----:B------:R-:W-:-:S04]  /*71b0*/  MOV R3, 0x0 ;  /* 0x0000000000037802 */ /* 0x000fc80000000f00 */
[----:B------:R-:W-:Y:S05]  /*71c0*/  RET.REL.NODEC R2 `(_ZN7cutlass13device_kernelIN5flash19enable_sm80_to_sm89INS1_16FlashAttnBwdSm80INS1_25CollectiveMainloopBwdSm80ILi2ELi2EN4cute5tupleIJNS5_1CILi128EEES8_NS7_ILi64EEEEEENS_6half_tEfNS_4arch4Sm80ELb0ELb1ELb1ELb1ELb0ELb0ELb0ELb0ELi2ELi4ELi4ELi4ELb0EEENS1_24CollectiveEpilogueBwdGQAISA_fSD_Li256ELb1ELb0EEENS1_19SingleTileSchedulerILb1ELb0ELb0ELi128EEEEEEEEEvNT_6ParamsE) ;  /* 0xffff8e3002007950 */ /* 0x000fea0003c3ffff */
        .type           $_ZN7cutlass13device_kernelIN5flash19enable_sm80_to_sm89INS1_16FlashAttnBwdSm80INS1_25CollectiveMainloopBwdSm80ILi2ELi2EN4cute5tupleIJNS5_1CILi128EEES8_NS7_ILi64EEEEEENS_6half_tEfNS_4arch4Sm80ELb0ELb1ELb1ELb1ELb0ELb0ELb0ELb0ELi2ELi4ELi4ELi4ELb0EEENS1_24CollectiveEpilogueBwdGQAISA_fSD_Li256ELb1ELb0EEENS1_19SingleTileSchedulerILb1ELb0ELb0ELi128EEEEEEEEEvNT_6ParamsE$_ZN4cute3eso3ESOILb1ELb0EJNS_14ComposedLayoutINS_7SwizzleILi3ELi3ELi3EEENS_1CILj0EEENS_6LayoutINS_5tupleIJNS8_IJNS5_ILi8EEENS5_ILi16EEEEEENS8_IJNS5_ILi64EEENS5_ILi1EEEEEEEEENS8_IJNS8_IJSC_NS5_ILi512EEEEEENS8_IJSD_NS5_ILi0EEEEEEEEEEEEENS_10ViewEngineINS_8smem_ptrIPN7cutlass6half_tEEEEEEEC2ERKSM_RKST_,@function
        .size           $_ZN7cutlass13device_kernelIN5flash19enable_sm80_to_sm89INS1_16FlashAttnBwdSm80INS1_25CollectiveMainloopBwdSm80ILi2ELi2EN4cute5tupleIJNS5_1CILi128EEES8_NS7_ILi64EEEEEENS_6half_tEfNS_4arch4Sm80ELb0ELb1ELb1ELb1ELb0ELb0ELb0ELb0ELi2ELi4ELi4ELi4ELb0EEENS1_24CollectiveEpilogueBwdGQAISA_fSD_Li256ELb1ELb0EEENS1_19SingleTileSchedulerILb1ELb0ELb0ELi128EEEEEEEEEvNT_6ParamsE$_ZN4cute3eso3ESOILb1ELb0EJNS_14ComposedLayoutINS_7SwizzleILi3ELi3ELi3EEENS_1CILj0EEENS_6LayoutINS_5tupleIJNS8_IJNS5_ILi8EEENS5_ILi16EEEEEENS8_IJNS5_ILi64EEENS5_ILi1EEEEEEEEENS8_IJNS8_IJSC_NS5_ILi512EEEEEENS8_IJSD_NS5_ILi0EEEEEEEEEEEEENS_10ViewEngineINS_8smem_ptrIPN7cutlass6half_tEEEEEEEC2ERKSM_RKST_,($_ZN7cutlass13device_kernelIN5flash19enable_sm80_to_sm89INS1_16FlashAttnBwdSm80INS1_25CollectiveMainloopBwdSm80ILi2ELi2EN4cute5tupleIJNS5_1CILi128EEES8_NS7_ILi64EEEEEENS_6half_tEfNS_4arch4Sm80ELb0ELb1ELb1ELb1ELb0ELb0ELb0ELb0ELi2ELi4ELi4ELi4ELb0EEENS1_24CollectiveEpilogueBwdGQAISA_fSD_Li256ELb1ELb0EEENS1_19SingleTileSchedulerILb1ELb0ELb0ELi128EEEEEEEEEvNT_6ParamsE$_ZN4cute3eso3ESOILb1ELb0EJNS_14ComposedLayoutINS_7SwizzleILi3ELi3ELi3EEENS_1CILj0EEENS_6LayoutINS_5tupleIJNS8_IJNS8_IJNS5_ILi4EEENS5_ILi8EEEEEENS8_IJNS5_ILi2EEENS5_ILi1EEEEEEEEENS8_IJNS8_IJSC_SC_EEESB_EEEEEENS8_IJNS8_IJNS8_IJNS5_ILi128EEESD_EEENS8_IJSA_NS5_ILi0EEEEEEEEENS8_IJNS8_IJNS5_ILi64EEENS5_ILi512EEEEEENS8_IJNS5_ILi16EEENS5_ILi1024EEEEEEEEEEEEEEEENS_10ViewEngineINS_8smem_ptrIPN7cutlass6half_tEEEEEEEC2ERKSX_RKS14_ - $_ZN7cutlass13device_kernelIN5flash19enable_sm80_to_sm89INS1_16FlashAttnBwdSm80INS1_25CollectiveMainloopBwdSm80ILi2ELi2EN4cute5tupleIJNS5_1CILi128EEES8_NS7_ILi64EEEEEENS_6half_tEfNS_4arch4Sm80ELb0ELb1ELb1ELb1ELb0ELb0ELb0ELb0ELi2ELi4ELi4ELi4ELb0EEENS1_24CollectiveEpilogueBwdGQAISA_fSD_Li256ELb1ELb0EEENS1_19SingleTileSchedulerILb1ELb0ELb0ELi128EEEEEEEEEvNT_6ParamsE$_ZN4cute3eso3ESOILb1ELb0EJNS_14ComposedLayoutINS_7SwizzleILi3ELi3ELi3EEENS_1CILj0EEENS_6LayoutINS_5tupleIJNS8_IJNS5_ILi8EEENS5_ILi16EEEEEENS8_IJNS5_ILi64EEENS5_ILi1EEEEEEEEENS8_IJNS8_IJSC_NS5_ILi512EEEEEENS8_IJSD_NS5_ILi0EEEEEEEEEEEEENS_10ViewEngineINS_8smem_ptrIPN7cutlass6half_tEEEEEEEC2ERKSM_RKST_)
$_ZN7cutlass13device_kernelIN5flash19enable_sm80_to_sm89INS1_16FlashAttnBwdSm80INS1_25CollectiveMainloopBwdSm80ILi2ELi2EN4cute5tupleIJNS5_1CILi128EEES8_NS7_ILi64EEEEEENS_6half_tEfNS_4arch4Sm80ELb0ELb1ELb1ELb1ELb0ELb0ELb0ELb0ELi2ELi4ELi4ELi4ELb0EEENS1_24CollectiveEpilogueBwdGQAISA_fSD_Li256ELb1ELb0EEENS1_19SingleTileSchedulerILb1ELb0ELb0ELi128EEEEEEEEEvNT_6ParamsE$_ZN4cute3eso3ESOILb1ELb0EJNS_14ComposedLayoutINS_7SwizzleILi3ELi3ELi3EEENS_1CILj0EEENS_6LayoutINS_5tupleIJNS8_IJNS5_ILi8EEENS5_ILi16EEEEEENS8_IJNS5_ILi64EEENS5_ILi1EEEEEEEEENS8_IJNS8_IJSC_NS5_ILi512EEEEEENS8_IJSD_NS5_ILi0EEEEEEEEEEEEENS_10ViewEngineINS_8smem_ptrIPN7cutlass6half_tEEEEEEEC2ERKSM_RKST_:
[----:B------:R-:W-:Y:S02]  /*71d0*/  IADD3 R5, R5, -c[0x0][0x20], RZ ;  /* 0x8000080005057a10 */ /* 0x000fe40007ffe0ff */
[----:B------:R-:W-:-:S03]  /*71e0*/  MOV R7, 0x0 ;  /* 0x0000000000077802 */ /* 0x000fc60000000f00 */
[----:B------:R1:W-:Y:S01]  /*71f0*/  STL.64 [R5], R2 ;  /* 0x0000000205007387 */ /* 0x0003e20000100a00 */
[----:B------:R-:W-:Y:S05]  /*7200*/  RET.REL.NODEC R6 `(_ZN7cutlass13device_kernelIN5flash19enable_sm80_to_sm89INS1_16FlashAttnBwdSm80INS1_25CollectiveMainloopBwdSm80ILi2ELi2EN4cute5tupleIJNS5_1CILi128EEES8_NS7_ILi64EEEEEENS_6half_tEfNS_4arch4Sm80ELb0ELb1ELb1ELb1ELb0ELb0ELb0ELb0ELi2ELi4ELi4ELi4ELb0EEENS1_24CollectiveEpilogueBwdGQAISA_fSD_Li256ELb1ELb0EEENS1_19SingleTileSchedulerILb1ELb0ELb0ELi128EEEEEEEEEvNT_6ParamsE) ;  /* 0xffff8df006007950 */ /* 0x000fea0003c3ffff */
        .type           $_ZN7cutlass13device_kernelIN5flash19enable_sm80_to_sm89INS1_16FlashAttnBwdSm80INS1_25CollectiveMainloopBwdSm80ILi2ELi2EN4cute5tupleIJNS5_1CILi128EEES8_NS7_ILi64EEEEEENS_6half_tEfNS_4arch4Sm80ELb0ELb1ELb1ELb1ELb0ELb0ELb0ELb0ELi2ELi4ELi4ELi4ELb0EEENS1_24CollectiveEpilogueBwdGQAISA_fSD_Li256ELb1ELb0EEENS1_19SingleTileSchedulerILb1ELb0ELb0ELi128EEEEEEEEEvNT_6ParamsE$_ZN4cute3eso3ESOILb1ELb0EJNS_14ComposedLayoutINS_7SwizzleILi3ELi3ELi3EEENS_1CILj0EEENS_6LayoutINS_5tupleIJNS8_IJNS8_IJNS5_ILi4EEENS5_ILi8EEEEEENS8_IJNS5_ILi2EEENS5_ILi1EEEEEEEEENS8_IJNS8_IJSC_SC_EEESB_EEEEEENS8_IJNS8_IJNS8_IJNS5_ILi128EEESD_EEENS8_IJSA_NS5_ILi0EEEEEEEEENS8_IJNS8_IJNS5_ILi64EEENS5_ILi512EEEEEENS8_IJNS5_ILi16EEENS5_ILi1024EEEEEEEEEEEEEEEENS_10ViewEngineINS_8smem_ptrIPN7cutlass6half_tEEEEEEEC2ERKSX_RKS14_,@function
        .size           $_ZN7cutlass13device_kernelIN5flash19enable_sm80_to_sm89INS1_16FlashAttnBwdSm80INS1_25CollectiveMainloopBwdSm80ILi2ELi2EN4cute5tupleIJNS5_1CILi128EEES8_NS7_ILi64EEEEEENS_6half_tEfNS_4arch4Sm80ELb0ELb1ELb1ELb1ELb0ELb0ELb0ELb0ELi2ELi4ELi4ELi4ELb0EEENS1_24CollectiveEpilogueBwdGQAISA_fSD_Li256ELb1ELb0EEENS1_19SingleTileSchedulerILb1ELb0ELb0ELi128EEEEEEEEEvNT_6ParamsE$_ZN4cute3eso3ESOILb1ELb0EJNS_14ComposedLayoutINS_7SwizzleILi3ELi3ELi3EEENS_1CILj0EEENS_6LayoutINS_5tupleIJNS8_IJNS8_IJNS5_ILi4EEENS5_ILi8EEEEEENS8_IJNS5_ILi2EEENS5_ILi1EEEEEEEEENS8_IJNS8_IJSC_SC_EEESB_EEEEEENS8_IJNS8_IJNS8_IJNS5_ILi128EEESD_EEENS8_IJSA_NS5_ILi0EEEEEEEEENS8_IJNS8_IJNS5_ILi64EEENS5_ILi512EEEEEENS8_IJNS5_ILi16EEENS5_ILi1024EEEEEEEEEEEEEEEENS_10ViewEngineINS_8smem_ptrIPN7cutlass6half_tEEEEEEEC2ERKSX_RKS14_,($_ZN7cutlass13device_kernelIN5flash19enable_sm80_to_sm89INS1_16FlashAttnBwdSm80INS1_25CollectiveMainloopBwdSm80ILi2ELi2EN4cute5tupleIJNS5_1CILi128EEES8_NS7_ILi64EEEEEENS_6half_tEfNS_4arch4Sm80ELb0ELb1ELb1ELb1ELb0ELb0ELb0ELb0ELi2ELi4ELi4ELi4ELb0EEENS1_24CollectiveEpilogueBwdGQAISA_fSD_Li256ELb1ELb0EEENS1_19SingleTileSchedulerILb1ELb0ELb0ELi128EEEEEEEEEvNT_6ParamsE$_ZN4cute3eso3ESOILb1ELb0EJNS_14ComposedLayoutINS_7SwizzleILi3ELi3ELi3EEENS_1CILj0EEENS_6LayoutINS_5tupleIJNS8_IJNS8_IJNS5_ILi4EEENS5_ILi8EEEEEENS8_IJS9_NS5_ILi1EEEEEEEEENS8_IJNS8_IJNS5_ILi2EEESF_SF_EEENS8_IJSF_S9_EEEEEEEEENS8_IJNS8_IJNS8_IJSF_NS5_ILi64EEEEEENS8_IJNS5_ILi1024EEENS5_ILi0EEEEEEEEENS8_IJNS8_IJSC_NS5_ILi512EEESA_EEENS8_IJNS5_ILi4096EEENS5_ILi16EEEEEEEEEEEEEEEENS_10ViewEngineINS_8smem_ptrIPN7cutlass6half_tEEEEEEEC2ERKSY_RKS15_ - $_ZN7cutlass13device_kernelIN5flash19enable_sm80_to_sm89INS1_16FlashAttnBwdSm80INS1_25CollectiveMainloopBwdSm80ILi2ELi2EN4cute5tupleIJNS5_1CILi128EEES8_NS7_ILi64EEEEEENS_6half_tEfNS_4arch4Sm80ELb0ELb1ELb1ELb1ELb0ELb0ELb0ELb0ELi2ELi4ELi4ELi4ELb0EEENS1_24CollectiveEpilogueBwdGQAISA_fSD_Li256ELb1ELb0EEENS1_19SingleTileSchedulerILb1ELb0ELb0ELi128EEEEEEEEEvNT_6ParamsE$_ZN4cute3eso3ESOILb1ELb0EJNS_14ComposedLayoutINS_7SwizzleILi3ELi3ELi3EEENS_1CILj0EEENS_6LayoutINS_5tupleIJNS8_IJNS8_IJNS5_ILi4EEENS5_ILi8EEEEEENS8_IJNS5_ILi2EEENS5_ILi1EEEEEEEEENS8_IJNS8_IJSC_SC_EEESB_EEEEEENS8_IJNS8_IJNS8_IJNS5_ILi128EEESD_EEENS8_IJSA_NS5_ILi0EEEEEEEEENS8_IJNS8_IJNS5_ILi64EEENS5_ILi512EEEEEENS8_IJNS5_ILi16EEENS5_ILi1024EEEEEEEEEEEEEEEENS_10ViewEngineINS_8smem_ptrIPN7cutlass6half_tEEEEEEEC2ERKSX_RKS14_)
$_ZN7cutlass13device_kernelIN5flash19enable_sm80_to_sm89INS1_16FlashAttnBwdSm80INS1_25CollectiveMainloopBwdSm80ILi2ELi2EN4cute5tupleIJNS5_1CILi128EEES8_NS7_ILi64EEEEEENS_6half_tEfNS_4arch4Sm80ELb0ELb1ELb1ELb1ELb0ELb0ELb0ELb0ELi2ELi4ELi4ELi4ELb0EEENS1_24CollectiveEpilogueBwdGQAISA_fSD_Li256ELb1ELb0EEENS1_19SingleTileSchedulerILb1ELb0ELb0ELi128EEEEEEEEEvNT_6ParamsE$_ZN4cute3eso3ESOILb1ELb0EJNS_14ComposedLayoutINS_7SwizzleILi3ELi3ELi3EEENS_1CILj0EEENS_6LayoutINS_5tupleIJNS8_IJNS8_IJNS5_ILi4EEENS5_ILi8EEEEEENS8_IJNS5_ILi2EEENS5_ILi1EEEEEEEEENS8_IJNS8_IJSC_SC_EEESB_EEEEEENS8_IJNS8_IJNS8_IJNS5_ILi128EEESD_EEENS8_IJSA_NS5_ILi0EEEEEEEEENS8_IJNS8_IJNS5_ILi64EEENS5_ILi512EEEEEENS8_IJNS5_ILi16EEENS5_ILi1024EEEEEEEEEEEEEEEENS_10ViewEngineINS_8smem_ptrIPN7cutlass6half_tEEEEEEEC2ERKSX_RKS14_:
[----:B------:R-:W-:-:S05]  /*7210*/  IADD3 R6, R6, -c[0x0][0x20], RZ ;  /* 0x8000080006067a10 */ /* 0x000fca0007ffe0ff */
[----:B------:R1:W-:Y:S02]  /*7220*/  STL.64 [R6], R2 ;  /* 0x0000000206007387 */ /* 0x0003e40000100a00 */
[----:B-1----:R-:W-:Y:S01]  /*7230*/  IMAD.MOV.U32 R2, RZ, RZ, R7 ;  /* 0x000000ffff027224 */ /* 0x002fe200078e0007 */
[----:B------:R-:W-:-:S04]  /*7240*/  MOV R3, 0x0 ;  /* 0x0000000000037802 */ /* 0x000fc80000000f00 */
[----:B------:R-:W-:Y:S05]  /*7250*/  RET.REL.NODEC R2 `(_ZN7cutlass13device_kernelIN5flash19enable_sm80_to_sm89INS1_16FlashAttnBwdSm80INS1_25CollectiveMainloopBwdSm80ILi2ELi2EN4cute5tupleIJNS5_1CILi128EEES8_NS7_ILi64EEEEEENS_6half_tEfNS_4arch4Sm80ELb0ELb1ELb1ELb1ELb0ELb0ELb0ELb0ELi2ELi4ELi4ELi4ELb0EEENS1_24CollectiveEpilogueBwdGQAISA_fSD_Li256ELb1ELb0EEENS1_19SingleTileSchedulerILb1ELb0ELb0ELi128EEEEEEEEEvNT_6ParamsE) ;  /* 0xffff8da002007950 */ /* 0x000fea0003c3ffff */
        .type           $_ZN7cutlass13device_kernelIN5flash19enable_sm80_to_sm89INS1_16FlashAttnBwdSm80INS1_25CollectiveMainloopBwdSm80ILi2ELi2EN4cute5tupleIJNS5_1CILi128EEES8_NS7_ILi64EEEEEENS_6half_tEfNS_4arch4Sm80ELb0ELb1ELb1ELb1ELb0ELb0ELb0ELb0ELi2ELi4ELi4ELi4ELb0EEENS1_24CollectiveEpilogueBwdGQAISA_fSD_Li256ELb1ELb0EEENS1_19SingleTileSchedulerILb1ELb0ELb0ELi128EEEEEEEEEvNT_6ParamsE$_ZN4cute3eso3ESOILb1ELb0EJNS_14ComposedLayoutINS_7SwizzleILi3ELi3ELi3EEENS_1CILj0EEENS_6LayoutINS_5tupleIJNS8_IJNS8_IJNS5_ILi4EEENS5_ILi8EEEEEENS8_IJS9_NS5_ILi1EEEEEEEEENS8_IJNS8_IJNS5_ILi2EEESF_SF_EEENS8_IJSF_S9_EEEEEEEEENS8_IJNS8_IJNS8_IJSF_NS5_ILi64EEEEEENS8_IJNS5_ILi1024EEENS5_ILi0EEEEEEEEENS8_IJNS8_IJSC_NS5_ILi512EEESA_EEENS8_IJNS5_ILi4096EEENS5_ILi16EEEEEEEEEEEEEEEENS_10ViewEngineINS_8smem_ptrIPN7cutlass6half_tEEEEEEEC2ERKSY_RKS15_,@function
        .size           $_ZN7cutlass13device_kernelIN5flash19enable_sm80_to_sm89INS1_16FlashAttnBwdSm80INS1_25CollectiveMainloopBwdSm80ILi2ELi2EN4cute5tupleIJNS5_1CILi128EEES8_NS7_ILi64EEEEEENS_6half_tEfNS_4arch4Sm80ELb0ELb1ELb1ELb1ELb0ELb0ELb0ELb0ELi2ELi4ELi4ELi4ELb0EEENS1_24CollectiveEpilogueBwdGQAISA_fSD_Li256ELb1ELb0EEENS1_19SingleTileSchedulerILb1ELb0ELb0ELi128EEEEEEEEEvNT_6ParamsE$_ZN4cute3eso3ESOILb1ELb0EJNS_14ComposedLayoutINS_7SwizzleILi3ELi3ELi3EEENS_1CILj0EEENS_6LayoutINS_5tupleIJNS8_IJNS8_IJNS5_ILi4EEENS5_ILi8EEEEEENS8_IJS9_NS5_ILi1EEEEEEEEENS8_IJNS8_IJNS5_ILi2EEESF_SF_EEENS8_IJSF_S9_EEEEEEEEENS8_IJNS8_IJNS8_IJSF_NS5_ILi64EEEEEENS8_IJNS5_ILi1024EEENS5_ILi0EEEEEEEEENS8_IJNS8_IJSC_NS5_ILi512EEESA_EEENS8_IJNS5_ILi4096EEENS5_ILi16EEEEEEEEEEEEEEEENS_10ViewEngineINS_8smem_ptrIPN7cutlass6half_tEEEEEEEC2ERKSY_RKS15_,($_ZN7cutlass13device_kernelIN5flash19enable_sm80_to_sm89INS1_16FlashAttnBwdSm80INS1_25CollectiveMainloopBwdSm80ILi2ELi2EN4cute5tupleIJNS5_1CILi128EEES8_NS7_ILi64EEEEEENS_6half_tEfNS_4arch4Sm80ELb0ELb1ELb1ELb1ELb0ELb0ELb0ELb0ELi2ELi4ELi4ELi4ELb0EEENS1_24CollectiveEpilogueBwdGQAISA_fSD_Li256ELb1ELb0EEENS1_19SingleTileSchedulerILb1ELb0ELb0ELi128EEEEEEEEEvNT_6ParamsE$_ZN4cute3eso3ESOILb1ELb0EJNS_1CILi1EEENS_5tupleIJNS2_ILi8EEEiiEEENS2_ILi64EEENS4_IJiNS2_ILi144EEENS2_ILi288EEEEEENS2_ILi512EEEEEC2ERKS3_RKS6_RKS7_RKSA_RKSB_ - $_ZN7cutlass13device_kernelIN5flash19enable_sm80_to_sm89INS1_16FlashAttnBwdSm80INS1_25CollectiveMainloopBwdSm80ILi2ELi2EN4cute5tupleIJNS5_1CILi128EEES8_NS7_ILi64EEEEEENS_6half_tEfNS_4arch4Sm80ELb0ELb1ELb1ELb1ELb0ELb0ELb0ELb0ELi2ELi4ELi4ELi4ELb0EEENS1_24CollectiveEpilogueBwdGQAISA_fSD_Li256ELb1ELb0EEENS1_19SingleTileSchedulerILb1ELb0ELb0ELi128EEEEEEEEEvNT_6ParamsE$_ZN4cute3eso3ESOILb1ELb0EJNS_14ComposedLayoutINS_7SwizzleILi3ELi3ELi3EEENS_1CILj0EEENS_6LayoutINS_5tupleIJNS8_IJNS8_IJNS5_ILi4EEENS5_ILi8EEEEEENS8_IJS9_NS5_ILi1EEEEEEEEENS8_IJNS8_IJNS5_ILi2EEESF_SF_EEENS8_IJSF_S9_EEEEEEEEENS8_IJNS8_IJNS8_IJSF_NS5_ILi64EEEEEENS8_IJNS5_ILi1024EEENS5_ILi0EEEEEEEEENS8_IJNS8_IJSC_NS5_ILi512EEESA_EEENS8_IJNS5_ILi4096EEENS5_ILi16EEEEEEEEEEEEEEEENS_10ViewEngineINS_8smem_ptrIPN7cutlass6half_tEEEEEEEC2ERKSY_RKS15_)
$_ZN7cutlass13device_kernelIN5flash19enable_sm80_to_sm89INS1_16FlashAttnBwdSm80INS1_25CollectiveMainloopBwdSm80ILi2ELi2EN4cute5tupleIJNS5_1CILi128EEES8_NS7_ILi64EEEEEENS_6half_tEfNS_4arch4Sm80ELb0ELb1ELb1ELb1ELb0ELb0ELb0ELb0ELi2ELi4ELi4ELi4ELb0EEENS1_24CollectiveEpilogueBwdGQAISA_fSD_Li256ELb1ELb0EEENS1_19SingleTileSchedulerILb1ELb0ELb0ELi128EEEEEEEEEvNT_6ParamsE$_ZN4cute3eso3ESOILb1ELb0EJNS_14ComposedLayoutINS_7SwizzleILi3ELi3ELi3EEENS_1CILj0EEENS_6LayoutINS_5tupleIJNS8_IJNS8_IJNS5_ILi4EEENS5_ILi8EEEEEENS8_IJS9_NS5_ILi1EEEEEEEEENS8_IJNS8_IJNS5_ILi2EEESF_SF_EEENS8_IJSF_S9_EEEEEEEEENS8_IJNS8_IJNS8_IJSF_NS5_ILi64EEEEEENS8_IJNS5_ILi1024EEENS5_ILi0EEEEEEEEENS8_IJNS8_IJSC_NS5_ILi512EEESA_EEENS8_IJNS5_ILi4096EEENS5_ILi16EEEEEEEEEEEEEEEENS_10ViewEngineINS_8smem_ptrIPN7cutlass6half_tEEEEEEEC2ERKSY_RKS15_:
[----:B------:R-:W-:Y:S02]  /*7260*/  IADD3 R5, R5, -c[0x0][0x20], RZ ;  /* 0x8000080005057a10 */ /* 0x000fe40007ffe0ff */
[----:B------:R-:W-:-:S03]  /*7270*/  MOV R7, 0x0 ;  /* 0x0000000000077802 */ /* 0x000fc60000000f00 */
[----:B------:R1:W-:Y:S01]  /*7280*/  STL.64 [R5], R2 ;  /* 0x0000000205007387 */ /* 0x0003e20000100a00 */
[----:B------:R-:W-:Y:S05]  /*7290*/  RET.REL.NODEC R6 `(_ZN7cutlass13device_kernelIN5flash19enable_sm80_to_sm89INS1_16FlashAttnBwdSm80INS1_25CollectiveMainloopBwdSm80ILi2ELi2EN4cute5tupleIJNS5_1CILi128EEES8_NS7_ILi64EEEEEENS_6half_tEfNS_4arch4Sm80ELb0ELb1ELb1ELb1ELb0ELb0ELb0ELb0ELi2ELi4ELi4ELi4ELb0EEENS1_24CollectiveEpilogueBwdGQAISA_fSD_Li256ELb1ELb0EEENS1_19SingleTileSchedulerILb1ELb0ELb0ELi128EEEEEEEEEvNT_6ParamsE) ;  /* 0xffff8d6006007950 */ /* 0x000fea0003c3ffff */
        .type           $_ZN7cutlass13device_kernelIN5flash19enable_sm80_to_sm89INS1_16FlashAttnBwdSm80INS1_25CollectiveMainloopBwdSm80ILi2ELi2EN4cute5tupleIJNS5_1CILi128EEES8_NS7_ILi64EEEEEENS_6half_tEfNS_4arch4Sm80ELb0ELb1ELb1ELb1ELb0ELb0ELb0ELb0ELi2ELi4ELi4ELi4ELb0EEENS1_24CollectiveEpilogueBwdGQAISA_fSD_Li256ELb1ELb0EEENS1_19SingleTileSchedulerILb1ELb0ELb0ELi128EEEEEEEEEvNT_6ParamsE$_ZN4cute3eso3ESOILb1ELb0EJNS_1CILi1EEENS_5tupleIJNS2_ILi8EEEiiEEENS2_ILi64EEENS4_IJiNS2_ILi144EEENS2_ILi288EEEEEENS2_ILi512EEEEEC2ERKS3_RKS6_RKS7_RKSA_RKSB_,@function
        .size           $_ZN7cutlass13device_kernelIN5flash19enable_sm80_to_sm89INS1_16FlashAttnBwdSm80INS1_25CollectiveMainloopBwdSm80ILi2ELi2EN4cute5tupleIJNS5_1CILi128EEES8_NS7_ILi64EEEEEENS_6half_tEfNS_4arch4Sm80ELb0ELb1ELb1ELb1ELb0ELb0ELb0ELb0ELi2ELi4ELi4ELi4ELb0EEENS1_24CollectiveEpilogueBwdGQAISA_fSD_Li256ELb1ELb0EEENS1_19SingleTileSchedulerILb1ELb0ELb0ELi128EEEEEEEEEvNT_6ParamsE$_ZN4cute3eso3ESOILb1ELb0EJNS_1CILi1EEENS_5tupleIJNS2_ILi8EEEiiEEENS2_ILi64EEENS4_IJiNS2_ILi144EEENS2_ILi288EEEEEENS2_ILi512EEEEEC2ERKS3_RKS6_RKS7_RKSA_RKSB_,($_ZN7cutlass13device_kernelIN5flash19enable_sm80_to_sm89INS1_16FlashAttnBwdSm80INS1_25CollectiveMainloopBwdSm80ILi2ELi2EN4cute5tupleIJNS5_1CILi128EEES8_NS7_ILi64EEEEEENS_6half_tEfNS_4arch4Sm80ELb0ELb1ELb1ELb1ELb0ELb0ELb0ELb0ELi2ELi4ELi4ELi4ELb0EEENS1_24CollectiveEpilogueBwdGQAISA_fSD_Li256ELb1ELb0EEENS1_19SingleTileSchedulerILb1ELb0ELb0ELi128EEEEEEEEEvNT_6ParamsE$_ZN4cute3eso3ESOILb1ELb0EJNS_1CILi1EEENS_5tupleIJiiiEEENS2_ILi64EEENS4_IJNS2_ILi72EEENS2_ILi144EEENS2_ILi288EEEEEENS2_ILi512EEEEEC2ERKS3_RKS5_RKS6_RKSA_RKSB_ - $_ZN7cutlass13device_kernelIN5flash19enable_sm80_to_sm89INS1_16FlashAttnBwdSm80INS1_25CollectiveMainloopBwdSm80ILi2ELi2EN4cute5tupleIJNS5_1CILi128EEES8_NS7_ILi64EEEEEENS_6half_tEfNS_4arch4Sm80ELb0ELb1ELb1ELb1ELb0ELb0ELb0ELb0ELi2ELi4ELi4ELi4ELb0EEENS1_24CollectiveEpilogueBwdGQAISA_fSD_Li256ELb1ELb0EEENS1_19SingleTileSchedulerILb1ELb0ELb0ELi128EEEEEEEEEvNT_6ParamsE$_ZN4cute3eso3ESOILb1ELb0EJNS_1CILi1EEENS_5tupleIJNS2_ILi8EEEiiEEENS2_ILi64EEENS4_IJiNS2_ILi144EEENS2_ILi288EEEEEENS2_ILi512EEEEEC2ERKS3_RKS6_RKS7_RKSA_RKSB_)
$_ZN7cutlass13device_kernelIN5flash19enable_sm80_to_sm89INS1_16FlashAttnBwdSm80INS1_25CollectiveMainloopBwdSm80ILi2ELi2EN4cute5tupleIJNS5_1CILi128EEES8_NS7_ILi64EEEEEENS_6half_tEfNS_4arch4Sm80ELb0ELb1ELb1ELb1ELb0ELb0ELb0ELb0ELi2ELi4ELi4ELi4ELb0EEENS1_24CollectiveEpilogueBwdGQAISA_fSD_Li256ELb1ELb0EEENS1_19SingleTileSchedulerILb1ELb0ELb0ELi128EEEEEEEEEvNT_6ParamsE$_ZN4cute3eso3ESOILb1ELb0EJNS_1CILi1EEENS_5tupleIJNS2_ILi8EEEiiEEENS2_ILi64EEENS4_IJiNS2_ILi144EEENS2_ILi288EEEEEENS2_ILi512EEEEEC2ERKS3_RKS6_RKS7_RKSA_RKSB_:
        /* <DEDUP_REMOVED lines=8> */
[----:B------:R-:W-:Y:S05]  /*7320*/  RET.REL.NODEC R2 `(_ZN7cutlass13device_kernelIN5flash19enable_sm80_to_sm89INS1_16FlashAttnBwdSm80INS1_25CollectiveMainloopBwdSm80ILi2ELi2EN4cute5tupleIJNS5_1CILi128EEES8_NS7_ILi64EEEEEENS_6half_tEfNS_4arch4Sm80ELb0ELb1ELb1ELb1ELb0ELb0ELb0ELb0ELi2ELi4ELi4ELi4ELb0EEENS1_24CollectiveEpilogueBwdGQAISA_fSD_Li256ELb1ELb0EEENS1_19SingleTileSchedulerILb1ELb0ELb0ELi128EEEEEEEEEvNT_6ParamsE) ;  /* 0xffff8cd002007950 */ /* 0x000fea0003c3ffff */
        .type           $_ZN7cutlass13device_kernelIN5flash19enable_sm80_to_sm89INS1_16FlashAttnBwdSm80INS1_25CollectiveMainloopBwdSm80ILi2ELi2EN4cute5tupleIJNS5_1CILi128EEES8_NS7_ILi64EEEEEENS_6half_tEfNS_4arch4Sm80ELb0ELb1ELb1ELb1ELb0ELb0ELb0ELb0ELi2ELi4ELi4ELi4ELb0EEENS1_24CollectiveEpilogueBwdGQAISA_fSD_Li256ELb1ELb0EEENS1_19SingleTileSchedulerILb1ELb0ELb0ELi128EEEEEEEEEvNT_6ParamsE$_ZN4cute3eso3ESOILb1ELb0EJNS_1CILi1EEENS_5tupleIJiiiEEENS2_ILi64EEENS4_IJNS2_ILi72EEENS2_ILi144EEENS2_ILi288EEEEEENS2_ILi512EEEEEC2ERKS3_RKS5_RKS6_RKSA_RKSB_,@function
        .size           $_ZN7cutlass13device_kernelIN5flash19enable_sm80_to_sm89INS1_16FlashAttnBwdSm80INS1_25CollectiveMainloopBwdSm80ILi2ELi2EN4cute5tupleIJNS5_1CILi128EEES8_NS7_ILi64EEEEEENS_6half_tEfNS_4arch4Sm80ELb0ELb1ELb1ELb1ELb0ELb0ELb0ELb0ELi2ELi4ELi4ELi4ELb0EEENS1_24CollectiveEpilogueBwdGQAISA_fSD_Li256ELb1ELb0EEENS1_19SingleTileSchedulerILb1ELb0ELb0ELi128EEEEEEEEEvNT_6ParamsE$_ZN4cute3eso3ESOILb1ELb0EJNS_1CILi1EEENS_5tupleIJiiiEEENS2_ILi64EEENS4_IJNS2_ILi72EEENS2_ILi144EEENS2_ILi288EEEEEENS2_ILi512EEEEEC2ERKS3_RKS5_RKS6_RKSA_RKSB_,($_ZN7cutlass13device_kernelIN5flash19enable_sm80_to_sm89INS1_16FlashAttnBwdSm80INS1_25CollectiveMainloopBwdSm80ILi2ELi2EN4cute5tupleIJNS5_1CILi128EEES8_NS7_ILi64EEEEEENS_6half_tEfNS_4arch4Sm80ELb0ELb1ELb1ELb1ELb0ELb0ELb0ELb0ELi2ELi4ELi4ELi4ELb0EEENS1_24CollectiveEpilogueBwdGQAISA_fSD_Li256ELb1ELb0EEENS1_19SingleTileSchedulerILb1ELb0ELb0ELi128EEEEEEEEEvNT_6ParamsE$_ZN4cute3eso3ESOILb1ELb0EJNS_1CILi1EEEiiiNS2_ILi144EEENS2_ILi512EEEEEC2ERKS3_RKiSA_SA_RKS4_RKS5_ - $_ZN7cutlass13device_kernelIN5flash19enable_sm80_to_sm89INS1_16FlashAttnBwdSm80INS1_25CollectiveMainloopBwdSm80ILi2ELi2EN4cute5tupleIJNS5_1CILi128EEES8_NS7_ILi64EEEEEENS_6half_tEfNS_4arch4Sm80ELb0ELb1ELb1ELb1ELb0ELb0ELb0ELb0ELi2ELi4ELi4ELi4ELb0EEENS1_24CollectiveEpilogueBwdGQAISA_fSD_Li256ELb1ELb0EEENS1_19SingleTileSchedulerILb1ELb0ELb0ELi128EEEEEEEEEvNT_6ParamsE$_ZN4cute3eso3ESOILb1ELb0EJNS_1CILi1EEENS_5tupleIJiiiEEENS2_ILi64EEENS4_IJNS2_ILi72EEENS2_ILi144EEENS2_ILi288EEEEEENS2_ILi512EEEEEC2ERKS3_RKS5_RKS6_RKSA_RKSB_)
$_ZN7cutlass13device_kernelIN5flash19enable_sm80_to_sm89INS1_16FlashAttnBwdSm80INS1_25CollectiveMainloopBwdSm80ILi2ELi2EN4cute5tupleIJNS5_1CILi128EEES8_NS7_ILi64EEEEEENS_6half_tEfNS_4arch4Sm80ELb0ELb1ELb1ELb1ELb0ELb0ELb0ELb0ELi2ELi4ELi4ELi4ELb0EEENS1_24CollectiveEpilogueBwdGQAISA_fSD_Li256ELb1ELb0EEENS1_19SingleTileSchedulerILb1ELb0ELb0ELi128EEEEEEEEEvNT_6ParamsE$_ZN4cute3eso3ESOILb1ELb0EJNS_1CILi1EEENS_5tupleIJiiiEEENS2_ILi64EEENS4_IJNS2_ILi72EEENS2_ILi144EEENS2_ILi288EEEEEENS2_ILi512EEEEEC2ERKS3_RKS5_RKS6_RKSA_RKSB_:
[----:B------:R-:W-:-:S05]  /*7330*/  IADD3 R4, R4, -c[0x0][0x20], RZ ;  /* 0x8000080004047a10 */ /* 0x000fca0007ffe0ff */
[----:B------:R1:W-:Y:S04]  /*7340*/  STL [R4], R2 ;  /* 0x0000000204007387 */ /* 0x0003e80000100800 */
[----:B------:R2:W-:Y:S04]  /*7350*/  STL [R4+0x4], R3 ;  /* 0x0000040304007387 */ /* 0x0005e80000100800 */
[----:B------:R3:W-:Y:S01]  /*7360*/  STL [R4+0x8], R6 ;  /* 0x0000080604007387 */ /* 0x0007e20000100800 */
[----:B-1----:R-:W-:Y:S01]  /*7370*/  IMAD.MOV.U32 R2, RZ, RZ, R5 ;  /* 0x000000ffff027224 */ /* 0x002fe200078e0005 */
[----:B--2---:R-:W-:-:S04]  /*7380*/  MOV R3, 0x0 ;  /* 0x0000000000037802 */ /* 0x004fc80000000f00 */
[----:B---3--:R-:W-:Y:S05]  /*7390*/  RET.REL.NODEC R2 `(_ZN7cutlass13device_kernelIN5flash19enable_sm80_to_sm89INS1_16FlashAttnBwdSm80INS1_25CollectiveMainloopBwdSm80ILi2ELi2EN4cute5tupleIJNS5_1CILi128EEES8_NS7_ILi64EEEEEENS_6half_tEfNS_4arch4Sm80ELb0ELb1ELb1ELb1ELb0ELb0ELb0ELb0ELi2ELi4ELi4ELi4ELb0EEENS1_24CollectiveEpilogueBwdGQAISA_fSD_Li256ELb1ELb0EEENS1_19SingleTileSchedulerILb1ELb0ELb0ELi128EEEEEEEEEvNT_6ParamsE) ;  /* 0xffff8c6002007950 */ /* 0x008fea0003c3ffff */
        .type           $_ZN7cutlass13device_kernelIN5flash19enable_sm80_to_sm89INS1_16FlashAttnBwdSm80INS1_25CollectiveMainloopBwdSm80ILi2ELi2EN4cute5tupleIJNS5_1CILi128EEES8_NS7_ILi64EEEEEENS_6half_tEfNS_4arch4Sm80ELb0ELb1ELb1ELb1ELb0ELb0ELb0ELb0ELi2ELi4ELi4ELi4ELb0EEENS1_24CollectiveEpilogueBwdGQAISA_fSD_Li256ELb1ELb0EEENS1_19SingleTileSchedulerILb1ELb0ELb0ELi128EEEEEEEEEvNT_6ParamsE$_ZN4cute3eso3ESOILb1ELb0EJNS_1CILi1EEEiiiNS2_ILi144EEENS2_ILi512EEEEEC2ERKS3_RKiSA_SA_RKS4_RKS5_,@function
        .size           $_ZN7cutlass13device_kernelIN5flash19enable_sm80_to_sm89INS1_16FlashAttnBwdSm80INS1_25CollectiveMainloopBwdSm80ILi2ELi2EN4cute5tupleIJNS5_1CILi128EEES8_NS7_ILi64EEEEEENS_6half_tEfNS_4arch4Sm80ELb0ELb1ELb1ELb1ELb0ELb0ELb0ELb0ELi2ELi4ELi4ELi4ELb0EEENS1_24CollectiveEpilogueBwdGQAISA_fSD_Li256ELb1ELb0EEENS1_19SingleTileSchedulerILb1ELb0ELb0ELi128EEEEEEEEEvNT_6ParamsE$_ZN4cute3eso3ESOILb1ELb0EJNS_1CILi1EEEiiiNS2_ILi144EEENS2_ILi512EEEEEC2ERKS3_RKiSA_SA_RKS4_RKS5_,($_ZN7cutlass13device_kernelIN5flash19enable_sm80_to_sm89INS1_16FlashAttnBwdSm80INS1_25CollectiveMainloopBwdSm80ILi2ELi2EN4cute5tupleIJNS5_1CILi128EEES8_NS7_ILi64EEEEEENS_6half_tEfNS_4arch4Sm80ELb0ELb1ELb1ELb1ELb0ELb0ELb0ELb0ELi2ELi4ELi4ELi4ELb0EEENS1_24CollectiveEpilogueBwdGQAISA_fSD_Li256ELb1ELb0EEENS1_19SingleTileSchedulerILb1ELb0ELb0ELi128EEEEEEEEEvNT_6ParamsE$_ZN4cute3eso3ESOILb1ELb0EJNS_1CILi1EEEiiiNS2_ILi72EEENS2_ILi512EEEEEC2ERKS3_RKiSA_SA_RKS4_RKS5_ - $_ZN7cutlass13device_kernelIN5flash19enable_sm80_to_sm89INS1_16FlashAttnBwdSm80INS1_25CollectiveMainloopBwdSm80ILi2ELi2EN4cute5tupleIJNS5_1CILi128EEES8_NS7_ILi64EEEEEENS_6half_tEfNS_4arch4Sm80ELb0ELb1ELb1ELb1ELb0ELb0ELb0ELb0ELi2ELi4ELi4ELi4ELb0EEENS1_24CollectiveEpilogueBwdGQAISA_fSD_Li256ELb1ELb0EEENS1_19SingleTileSchedulerILb1ELb0ELb0ELi128EEEEEEEEEvNT_6ParamsE$_ZN4cute3eso3ESOILb1ELb0EJNS_1CILi1EEEiiiNS2_ILi144EEENS2_ILi512EEEEEC2ERKS3_RKiSA_SA_RKS4_RKS5_)
$_ZN7cutlass13device_kernelIN5flash19enable_sm80_to_sm89INS1_16FlashAttnBwdSm80INS1_25CollectiveMainloopBwdSm80ILi2ELi2EN4cute5tupleIJNS5_1CILi128EEES8_NS7_ILi64EEEEEENS_6half_tEfNS_4arch4Sm80ELb0ELb1ELb1ELb1ELb0ELb0ELb0ELb0ELi2ELi4ELi4ELi4ELb0EEENS1_24CollectiveEpilogueBwdGQAISA_fSD_Li256ELb1ELb0EEENS1_19SingleTileSchedulerILb1ELb0ELb0ELi128EEEEEEEEEvNT_6ParamsE$_ZN4cute3eso3ESOILb1ELb0EJNS_1CILi1EEEiiiNS2_ILi144EEENS2_ILi512EEEEEC2ERKS3_RKiSA_SA_RKS4_RKS5_:
        /* <DEDUP_REMOVED lines=10> */
[----:B------:R-:W-:Y:S05]  /*7440*/  RET.REL.NODEC R2 `(_ZN7cutlass13device_kernelIN5flash19enable_sm80_to_sm89INS1_16FlashAttnBwdSm80INS1_25CollectiveMainloopBwdSm80ILi2ELi2EN4cute5tupleIJNS5_1CILi128EEES8_NS7_ILi64EEEEEENS_6half_tEfNS_4arch4Sm80ELb0ELb1ELb1ELb1ELb0ELb0ELb0ELb0ELi2ELi4ELi4ELi4ELb0EEENS1_24CollectiveEpilogueBwdGQAISA_fSD_Li256ELb1ELb0EEENS1_19SingleTileSchedulerILb1ELb0ELb0ELi128EEEEEEEEEvNT_6ParamsE) ;  /* 0xffff8bb002007950 */ /* 0x000fea0003c3ffff */
        .type           $_ZN7cutlass13device_kernelIN5flash19enable_sm80_to_sm89INS1_16FlashAttnBwdSm80INS1_25CollectiveMainloopBwdSm80ILi2ELi2EN4cute5tupleIJNS5_1CILi128EEES8_NS7_ILi64EEEEEENS_6half_tEfNS_4arch4Sm80ELb0ELb1ELb1ELb1ELb0ELb0ELb0ELb0ELi2ELi4ELi4ELi4ELb0EEENS1_24CollectiveEpilogueBwdGQAISA_fSD_Li256ELb1ELb0EEENS1_19SingleTileSchedulerILb1ELb0ELb0ELi128EEEEEEEEEvNT_6ParamsE$_ZN4cute3eso3ESOILb1ELb0EJNS_1CILi1EEEiiiNS2_ILi72EEENS2_ILi512EEEEEC2ERKS3_RKiSA_SA_RKS4_RKS5_,@function
        .size           $_ZN7cutlass13device_kernelIN5flash19enable_sm80_to_sm89INS1_16FlashAttnBwdSm80INS1_25CollectiveMainloopBwdSm80ILi2ELi2EN4cute5tupleIJNS5_1CILi128EEES8_NS7_ILi64EEEEEENS_6half_tEfNS_4arch4Sm80ELb0ELb1ELb1ELb1ELb0ELb0ELb0ELb0ELi2ELi4ELi4ELi4ELb0EEENS1_24CollectiveEpilogueBwdGQAISA_fSD_Li256ELb1ELb0EEENS1_19SingleTileSchedulerILb1ELb0ELb0ELi128EEEEEEEEEvNT_6ParamsE$_ZN4cute3eso3ESOILb1ELb0EJNS_1CILi1EEEiiiNS2_ILi72EEENS2_ILi512EEEEEC2ERKS3_RKiSA_SA_RKS4_RKS5_,($_ZN7cutlass13device_kernelIN5flash19enable_sm80_to_sm89INS1_16FlashAttnBwdSm80INS1_25CollectiveMainloopBwdSm80ILi2ELi2EN4cute5tupleIJNS5_1CILi128EEES8_NS7_ILi64EEEEEENS_6half_tEfNS_4arch4Sm80ELb0ELb1ELb1ELb1ELb0ELb0ELb0ELb0ELi2ELi4ELi4ELi4ELb0EEENS1_24CollectiveEpilogueBwdGQAISA_fSD_Li256ELb1ELb0EEENS1_19SingleTileSchedulerILb1ELb0ELb0ELi128EEEEEEEEEvNT_6ParamsE$_ZN4cute3eso3ESOILb1ELb0EJNS_1CILi8EEEiiEEC2ERKS3_RKiS8_ - $_ZN7cutlass13device_kernelIN5flash19enable_sm80_to_sm89INS1_16FlashAttnBwdSm80INS1_25CollectiveMainloopBwdSm80ILi2ELi2EN4cute5tupleIJNS5_1CILi128EEES8_NS7_ILi64EEEEEENS_6half_tEfNS_4arch4Sm80ELb0ELb1ELb1ELb1ELb0ELb0ELb0ELb0ELi2ELi4ELi4ELi4ELb0EEENS1_24CollectiveEpilogueBwdGQAISA_fSD_Li256ELb1ELb0EEENS1_19SingleTileSchedulerILb1ELb0ELb0ELi128EEEEEEEEEvNT_6ParamsE$_ZN4cute3eso3ESOILb1ELb0EJNS_1CILi1EEEiiiNS2_ILi72EEENS2_ILi512EEEEEC2ERKS3_RKiSA_SA_RKS4_RKS5_)
$_ZN7cutlass13device_kernelIN5flash19enable_sm80_to_sm89INS1_16FlashAttnBwdSm80INS1_25CollectiveMainloopBwdSm80ILi2ELi2EN4cute5tupleIJNS5_1CILi128EEES8_NS7_ILi64EEEEEENS_6half_tEfNS_4arch4Sm80ELb0ELb1ELb1ELb1ELb0ELb0ELb0ELb0ELi2ELi4ELi4ELi4ELb0EEENS1_24CollectiveEpilogueBwdGQAISA_fSD_Li256ELb1ELb0EEENS1_19SingleTileSchedulerILb1ELb0ELb0ELi128EEEEEEEEEvNT_6ParamsE$_ZN4cute3eso3ESOILb1ELb0EJNS_1CILi1EEEiiiNS2_ILi72EEENS2_ILi512EEEEEC2ERKS3_RKiSA_SA_RKS4_RKS5_:
        /* <DEDUP_REMOVED lines=10> */
[----:B------:R-:W-:Y:S05]  /*74f0*/  RET.REL.NODEC R2 `(_ZN7cutlass13device_kernelIN5flash19enable_sm80_to_sm89INS1_16FlashAttnBwdSm80INS1_25CollectiveMainloopBwdSm80ILi2ELi2EN4cute5tupleIJNS5_1CILi128EEES8_NS7_ILi64EEEEEENS_6half_tEfNS_4arch4Sm80ELb0ELb1ELb1ELb1ELb0ELb0ELb0ELb0ELi2ELi4ELi4ELi4ELb0EEENS1_24CollectiveEpilogueBwdGQAISA_fSD_Li256ELb1ELb0EEENS1_19SingleTileSchedulerILb1ELb0ELb0ELi128EEEEEEEEEvNT_6ParamsE) ;  /* 0xffff8b0002007950 */ /* 0x000fea0003c3ffff */
        .type           $_ZN7cutlass13device_kernelIN5flash19enable_sm80_to_sm89INS1_16FlashAttnBwdSm80INS1_25CollectiveMainloopBwdSm80ILi2ELi2EN4cute5tupleIJNS5_1CILi128EEES8_NS7_ILi64EEEEEENS_6half_tEfNS_4arch4Sm80ELb0ELb1ELb1ELb1ELb0ELb0ELb0ELb0ELi2ELi4ELi4ELi4ELb0EEENS1_24CollectiveEpilogueBwdGQAISA_fSD_Li256ELb1ELb0EEENS1_19SingleTileSchedulerILb1ELb0ELb0ELi128EEEEEEEEEvNT_6ParamsE$_ZN4cute3eso3ESOILb1ELb0EJNS_1CILi8EEEiiEEC2ERKS3_RKiS8_,@function
        .size           $_ZN7cutlass13device_kernelIN5flash19enable_sm80_to_sm89INS1_16FlashAttnBwdSm80INS1_25CollectiveMainloopBwdSm80ILi2ELi2EN4cute5tupleIJNS5_1CILi128EEES8_NS7_ILi64EEEEEENS_6half_tEfNS_4arch4Sm80ELb0ELb1ELb1ELb1ELb0ELb0ELb0ELb0ELi2ELi4ELi4ELi4ELb0EEENS1_24CollectiveEpilogueBwdGQAISA_fSD_Li256ELb1ELb0EEENS1_19SingleTileSchedulerILb1ELb0ELb0ELi128EEEEEEEEEvNT_6ParamsE$_ZN4cute3eso3ESOILb1ELb0EJNS_1CILi8EEEiiEEC2ERKS3_RKiS8_,($_ZN7cutlass13device_kernelIN5flash19enable_sm80_to_sm89INS1_16FlashAttnBwdSm80INS1_25CollectiveMainloopBwdSm80ILi2ELi2EN4cute5tupleIJNS5_1CILi128EEES8_NS7_ILi64EEEEEENS_6half_tEfNS_4arch4Sm80ELb0ELb1ELb1ELb1ELb0ELb0ELb0ELb0ELi2ELi4ELi4ELi4ELb0EEENS1_24CollectiveEpilogueBwdGQAISA_fSD_Li256ELb1ELb0EEENS1_19SingleTileSchedulerILb1ELb0ELb0ELi128EEEEEEEEEvNT_6ParamsE$_ZN4cute3eso3ESOILb1ELb0EJNS_1CILi8EEEiiiNS2_ILi144EEENS2_ILi512EEEEEC2ERKS3_RKiSA_SA_RKS4_RKS5_ - $_ZN7cutlass13device_kernelIN5flash19enable_sm80_to_sm89INS1_16FlashAttnBwdSm80INS1_25CollectiveMainloopBwdSm80ILi2ELi2EN4cute5tupleIJNS5_1CILi128EEES8_NS7_ILi64EEEEEENS_6half_tEfNS_4arch4Sm80ELb0ELb1ELb1ELb1ELb0ELb0ELb0ELb0ELi2ELi4ELi4ELi4ELb0EEENS1_24CollectiveEpilogueBwdGQAISA_fSD_Li256ELb1ELb0EEENS1_19SingleTileSchedulerILb1ELb0ELb0ELi128EEEEEEEEEvNT_6ParamsE$_ZN4cute3eso3ESOILb1ELb0EJNS_1CILi8EEEiiEEC2ERKS3_RKiS8_)
$_ZN7cutlass13device_kernelIN5flash19enable_sm80_to_sm89INS1_16FlashAttnBwdSm80INS1_25CollectiveMainloopBwdSm80ILi2ELi2EN4cute5tupleIJNS5_1CILi128EEES8_NS7_ILi64EEEEEENS_6half_tEfNS_4arch4Sm80ELb0ELb1ELb1ELb1ELb0ELb0ELb0ELb0ELi2ELi4ELi4ELi4ELb0EEENS1_24CollectiveEpilogueBwdGQAISA_fSD_Li256ELb1ELb0EEENS1_19SingleTileSchedulerILb1ELb0ELb0ELi128EEEEEEEEEvNT_6ParamsE$_ZN4cute3eso3ESOILb1ELb0EJNS_1CILi8EEEiiEEC2ERKS3_RKiS8_:
[----:B------:R-:W-:Y:S02]  /*7500*/  IADD3 R3, R3, -c[0x0][0x20], RZ ;  /* 0x8000080003037a10 */ /* 0x000fe40007ffe0ff */
[----:B------:R-:W-:-:S03]  /*7510*/  IADD3 R2, R2, -c[0x0][0x20], RZ ;  /* 0x8000080002027a10 */ /* 0x000fc60007ffe0ff */
[----:B------:R1:W-:Y:S04]  /*7520*/  STL [R3], R5 ;  /* 0x0000000503007387 */ /* 0x0003e80000100800 */
[----:B------:R-:W2:Y:S01]  /*7530*/  LDL R2, [R2] ;  /* 0x0000000002027983 */ /* 0x000ea20000100800 */
[----:B-1----:R-:W-:-:S03]  /*7540*/  IMAD.MOV.U32 R5, RZ, RZ, 0x0 ;  /* 0x00000000ff057424 */ /* 0x002fc600078e00ff */
[----:B--2---:R1:W-:Y:S01]  /*7550*/  STL [R3+0x4], R2 ;  /* 0x0000040203007387 */ /* 0x0043e20000100800 */
[----:B------:R-:W-:Y:S05]  /*7560*/  RET.REL.NODEC R4 `(_ZN7cutlass13device_kernelIN5flash19enable_sm80_to_sm89INS1_16FlashAttnBwdSm80INS1_25CollectiveMainloopBwdSm80ILi2ELi2EN4cute5tupleIJNS5_1CILi128EEES8_NS7_ILi64EEEEEENS_6half_tEfNS_4arch4Sm80ELb0ELb1ELb1ELb1ELb0ELb0ELb0ELb0ELi2ELi4ELi4ELi4ELb0EEENS1_24CollectiveEpilogueBwdGQAISA_fSD_Li256ELb1ELb0EEENS1_19SingleTileSchedulerILb1ELb0ELb0ELi128EEEEEEEEEvNT_6ParamsE) ;  /* 0xffff8a9004007950 */ /* 0x000fea0003c3ffff */
        .type           $_ZN7cutlass13device_kernelIN5flash19enable_sm80_to_sm89INS1_16FlashAttnBwdSm80INS1_25CollectiveMainloopBwdSm80ILi2ELi2EN4cute5tupleIJNS5_1CILi128EEES8_NS7_ILi64EEEEEENS_6half_tEfNS_4arch4Sm80ELb0ELb1ELb1ELb1ELb0ELb0ELb0ELb0ELi2ELi4ELi4ELi4ELb0EEENS1_24CollectiveEpilogueBwdGQAISA_fSD_Li256ELb1ELb0EEENS1_19SingleTileSchedulerILb1ELb0ELb0ELi128EEEEEEEEEvNT_6ParamsE$_ZN4cute3eso3ESOILb1ELb0EJNS_1CILi8EEEiiiNS2_ILi144EEENS2_ILi512EEEEEC2ERKS3_RKiSA_SA_RKS4_RKS5_,@function
        .size           $_ZN7cutlass13device_kernelIN5flash19enable_sm80_to_sm89INS1_16FlashAttnBwdSm80INS1_25CollectiveMainloopBwdSm80ILi2ELi2EN4cute5tupleIJNS5_1CILi128EEES8_NS7_ILi64EEEEEENS_6half_tEfNS_4arch4Sm80ELb0ELb1ELb1ELb1ELb0ELb0ELb0ELb0ELi2ELi4ELi4ELi4ELb0EEENS1_24CollectiveEpilogueBwdGQAISA_fSD_Li256ELb1ELb0EEENS1_19SingleTileSchedulerILb1ELb0ELb0ELi128EEEEEEEEEvNT_6ParamsE$_ZN4cute3eso3ESOILb1ELb0EJNS_1CILi8EEEiiiNS2_ILi144EEENS2_ILi512EEEEEC2ERKS3_RKiSA_SA_RKS4_RKS5_,($_ZN7cutlass13device_kernelIN5flash19enable_sm80_to_sm89INS1_16FlashAttnBwdSm80INS1_25CollectiveMainloopBwdSm80ILi2ELi2EN4cute5tupleIJNS5_1CILi128EEES8_NS7_ILi64EEEEEENS_6half_tEfNS_4arch4Sm80ELb0ELb1ELb1ELb1ELb0ELb0ELb0ELb0ELi2ELi4ELi4ELi4ELb0EEENS1_24CollectiveEpilogueBwdGQAISA_fSD_Li256ELb1ELb0EEENS1_19SingleTileSchedulerILb1ELb0ELb0ELi128EEEEEEEEEvNT_6ParamsE$_ZN4cute3eso3ESOILb1ELb0EJNS_5tupleIJNS2_IJNS_1CILi1EEENS3_ILi0EEEEEENS2_IJS5_S5_EEEEEENS2_IJS5_iEEEEEC2ERKS8_RKS9_ - $_ZN7cutlass13device_kernelIN5flash19enable_sm80_to_sm89INS1_16FlashAttnBwdSm80INS1_25CollectiveMainloopBwdSm80ILi2ELi2EN4cute5tupleIJNS5_1CILi128EEES8_NS7_ILi64EEEEEENS_6half_tEfNS_4arch4Sm80ELb0ELb1ELb1ELb1ELb0ELb0ELb0ELb0ELi2ELi4ELi4ELi4ELb0EEENS1_24CollectiveEpilogueBwdGQAISA_fSD_Li256ELb1ELb0EEENS1_19SingleTileSchedulerILb1ELb0ELb0ELi128EEEEEEEEEvNT_6ParamsE$_ZN4cute3eso3ESOILb1ELb0EJNS_1CILi8EEEiiiNS2_ILi144EEENS2_ILi512EEEEEC2ERKS3_RKiSA_SA_RKS4_RKS5_)
$_ZN7cutlass13device_kernelIN5flash19enable_sm80_to_sm89INS1_16FlashAttnBwdSm80INS1_25CollectiveMainloopBwdSm80ILi2ELi2EN4cute5tupleIJNS5_1CILi128EEES8_NS7_ILi64EEEEEENS_6half_tEfNS_4arch4Sm80ELb0ELb1ELb1ELb1ELb0ELb0ELb0ELb0ELi2ELi4ELi4ELi4ELb0EEENS1_24CollectiveEpilogueBwdGQAISA_fSD_Li256ELb1ELb0EEENS1_19SingleTileSchedulerILb1ELb0ELb0ELi128EEEEEEEEEvNT_6ParamsE$_ZN4cute3eso3ESOILb1ELb0EJNS_1CILi8EEEiiiNS2_ILi144EEENS2_ILi512EEEEEC2ERKS3_RKiSA_SA_RKS4_RKS5_:
        /* <DEDUP_REMOVED lines=9> */
[----:B------:R-:W-:Y:S05]  /*7600*/  RET.REL.NODEC R4 `(_ZN7cutlass13device_kernelIN5flash19enable_sm80_to_sm89INS1_16FlashAttnBwdSm80INS1_25CollectiveMainloopBwdSm80ILi2ELi2EN4cute5tupleIJNS5_1CILi128EEES8_NS7_ILi64EEEEEENS_6half_tEfNS_4arch4Sm80ELb0ELb1ELb1ELb1ELb0ELb0ELb0ELb0ELi2ELi4ELi4ELi4ELb0EEENS1_24CollectiveEpilogueBwdGQAISA_fSD_Li256ELb1ELb0EEENS1_19SingleTileSchedulerILb1ELb0ELb0ELi128EEEEEEEEEvNT_6ParamsE) ;  /* 0xffff89f004007950 */ /* 0x000fea0003c3ffff */
        .type           $_ZN7cutlass13device_kernelIN5flash19enable_sm80_to_sm89INS1_16FlashAttnBwdSm80INS1_25CollectiveMainloopBwdSm80ILi2ELi2EN4cute5tupleIJNS5_1CILi128EEES8_NS7_ILi64EEEEEENS_6half_tEfNS_4arch4Sm80ELb0ELb1ELb1ELb1ELb0ELb0ELb0ELb0ELi2ELi4ELi4ELi4ELb0EEENS1_24CollectiveEpilogueBwdGQAISA_fSD_Li256ELb1ELb0EEENS1_19SingleTileSchedulerILb1ELb0ELb0ELi128EEEEEEEEEvNT_6ParamsE$_ZN4cute3eso3ESOILb1ELb0EJNS_5tupleIJNS2_IJNS_1CILi1EEENS3_ILi0EEEEEENS2_IJS5_S5_EEEEEENS2_IJS5_iEEEEEC2ERKS8_RKS9_,@function
        .size           $_ZN7cutlass13device_kernelIN5flash19enable_sm80_to_sm89INS1_16FlashAttnBwdSm80INS1_25CollectiveMainloopBwdSm80ILi2ELi2EN4cute5tupleIJNS5_1CILi128EEES8_NS7_ILi64EEEEEENS_6half_tEfNS_4arch4Sm80ELb0ELb1ELb1ELb1ELb0ELb0ELb0ELb0ELi2ELi4ELi4ELi4ELb0EEENS1_24CollectiveEpilogueBwdGQAISA_fSD_Li256ELb1ELb0EEENS1_19SingleTileSchedulerILb1ELb0ELb0ELi128EEEEEEEEEvNT_6ParamsE$_ZN4cute3eso3ESOILb1ELb0EJNS_5tupleIJNS2_IJNS_1CILi1EEENS3_ILi0EEEEEENS2_IJS5_S5_EEEEEENS2_IJS5_iEEEEEC2ERKS8_RKS9_,($_ZN7cutlass13device_kernelIN5flash19enable_sm80_to_sm89INS1_16FlashAttnBwdSm80INS1_25CollectiveMainloopBwdSm80ILi2ELi2EN4cute5tupleIJNS5_1CILi128EEES8_NS7_ILi64EEEEEENS_6half_tEfNS_4arch4Sm80ELb0ELb1ELb1ELb1ELb0ELb0ELb0ELb0ELi2ELi4ELi4ELi4ELb0EEENS1_24CollectiveEpilogueBwdGQAISA_fSD_Li256ELb1ELb0EEENS1_19SingleTileSchedulerILb1ELb0ELb0ELi128EEEEEEEEEvNT_6ParamsE$_ZN4cute3eso3ESOILb1ELb0EJNS_5tupleIJNS2_IJNS_1CILi1EEENS3_ILi0EEEEEES5_EEENS2_IJNS2_IJS5_S5_EEEiEEEEEC2ERKS7_RKS9_ - $_ZN7cutlass13device_kernelIN5flash19enable_sm80_to_sm89INS1_16FlashAttnBwdSm80INS1_25CollectiveMainloopBwdSm80ILi2ELi2EN4cute5tupleIJNS5_1CILi128EEES8_NS7_ILi64EEEEEENS_6half_tEfNS_4arch4Sm80ELb0ELb1ELb1ELb1ELb0ELb0ELb0ELb0ELi2ELi4ELi4ELi4ELb0EEENS1_24CollectiveEpilogueBwdGQAISA_fSD_Li256ELb1ELb0EEENS1_19SingleTileSchedulerILb1ELb0ELb0ELi128EEEEEEEEEvNT_6ParamsE$_ZN4cute3eso3ESOILb1ELb0EJNS_5tupleIJNS2_IJNS_1CILi1EEENS3_ILi0EEEEEENS2_IJS5_S5_EEEEEENS2_IJS5_iEEEEEC2ERKS8_RKS9_)
$_ZN7cutlass13device_kernelIN5flash19enable_sm80_to_sm89INS1_16FlashAttnBwdSm80INS1_25CollectiveMainloopBwdSm80ILi2ELi2EN4cute5tupleIJNS5_1CILi128EEES8_NS7_ILi64EEEEEENS_6half_tEfNS_4arch4Sm80ELb0ELb1ELb1ELb1ELb0ELb0ELb0ELb0ELi2ELi4ELi4ELi4ELb0EEENS1_24CollectiveEpilogueBwdGQAISA_fSD_Li256ELb1ELb0EEENS1_19SingleTileSchedulerILb1ELb0ELb0ELi128EEEEEEEEEvNT_6ParamsE$_ZN4cute3eso3ESOILb1ELb0EJNS_5tupleIJNS2_IJNS_1CILi1EEENS3_ILi0EEEEEENS2_IJS5_S5_EEEEEENS2_IJS5_iEEEEEC2ERKS8_RKS9_:
[----:B------:R-:W-:-:S05]  /*7610*/  IADD3 R10, R10, -c[0x0][0x20], RZ ;  /* 0x800008000a0a7a10 */ /* 0x000fca0007ffe0ff */
[----:B------:R1:W-:Y:S02]  /*7620*/  STL [R10], R12 ;  /* 0x0000000c0a007387 */ /* 0x0003e40000100800 */
[----:B-1----:R-:W-:Y:S01]  /*7630*/  IMAD.MOV.U32 R10, RZ, RZ, R11 ;  /* 0x000000ffff0a7224 */ /* 0x002fe200078e000b */
[----:B------:R-:W-:-:S04]  /*7640*/  MOV R11, 0x0 ;  /* 0x00000000000b7802 */ /* 0x000fc80000000f00 */
[----:B------:R-:W-:Y:S05]  /*7650*/  RET.REL.NODEC R10 `(_ZN7cutlass13device_kernelIN5flash19enable_sm80_to_sm89INS1_16FlashAttnBwdSm80INS1_25CollectiveMainloopBwdSm80ILi2ELi2EN4cute5tupleIJNS5_1CILi128EEES8_NS7_ILi64EEEEEENS_6half_tEfNS_4arch4Sm80ELb0ELb1ELb1ELb1ELb0ELb0ELb0ELb0ELi2ELi4ELi4ELi4ELb0EEENS1_24CollectiveEpilogueBwdGQAISA_fSD_Li256ELb1ELb0EEENS1_19SingleTileSchedulerILb1ELb0ELb0ELi128EEEEEEEEEvNT_6ParamsE) ;  /* 0xffff89a00a007950 */ /* 0x000fea0003c3ffff */
        .type           $_ZN7cutlass13device_kernelIN5flash19enable_sm80_to_sm89INS1_16FlashAttnBwdSm80INS1_25CollectiveMainloopBwdSm80ILi2ELi2EN4cute5tupleIJNS5_1CILi128EEES8_NS7_ILi64EEEEEENS_6half_tEfNS_4arch4Sm80ELb0ELb1ELb1ELb1ELb0ELb0ELb0ELb0ELi2ELi4ELi4ELi4ELb0EEENS1_24CollectiveEpilogueBwdGQAISA_fSD_Li256ELb1ELb0EEENS1_19SingleTileSchedulerILb1ELb0ELb0ELi128EEEEEEEEEvNT_6ParamsE$_ZN4cute3eso3ESOILb1ELb0EJNS_5tupleIJNS2_IJNS_1CILi1EEENS3_ILi0EEEEEES5_EEENS2_IJNS2_IJS5_S5_EEEiEEEEEC2ERKS7_RKS9_,@function
        .size           $_ZN7cutlass13device_kernelIN5flash19enable_sm80_to_sm89INS1_16FlashAttnBwdSm80INS1_25CollectiveMainloopBwdSm80ILi2ELi2EN4cute5tupleIJNS5_1CILi128EEES8_NS7_ILi64EEEEEENS_6half_tEfNS_4arch4Sm80ELb0ELb1ELb1ELb1ELb0ELb0ELb0ELb0ELi2ELi4ELi4ELi4ELb0EEENS1_24CollectiveEpilogueBwdGQAISA_fSD_Li256ELb1ELb0EEENS1_19SingleTileSchedulerILb1ELb0ELb0ELi128EEEEEEEEEvNT_6ParamsE$_ZN4cute3eso3ESOILb1ELb0EJNS_5tupleIJNS2_IJNS_1CILi1EEENS3_ILi0EEEEEES5_EEENS2_IJNS2_IJS5_S5_EEEiEEEEEC2ERKS7_RKS9_,($_ZN7cutlass13device_kernelIN5flash19enable_sm80_to_sm89INS1_16FlashAttnBwdSm80INS1_25CollectiveMainloopBwdSm80ILi2ELi2EN4cute5tupleIJNS5_1CILi128EEES8_NS7_ILi64EEEEEENS_6half_tEfNS_4arch4Sm80ELb0ELb1ELb1ELb1ELb0ELb0ELb0ELb0ELi2ELi4ELi4ELi4ELb0EEENS1_24CollectiveEpilogueBwdGQAISA_fSD_Li256ELb1ELb0EEENS1_19SingleTileSchedulerILb1ELb0ELb0ELi128EEEEEEEEEvNT_6ParamsE$_ZN4cute3eso3ESOILb1ELb0EJNS_5tupleIJNS_1CILi0EEES4_EEEiEEC2ERKS5_RKi - $_ZN7cutlass13device_kernelIN5flash19enable_sm80_to_sm89INS1_16FlashAttnBwdSm80INS1_25CollectiveMainloopBwdSm80ILi2ELi2EN4cute5tupleIJNS5_1CILi128EEES8_NS7_ILi64EEEEEENS_6half_tEfNS_4arch4Sm80ELb0ELb1ELb1ELb1ELb0ELb0ELb0ELb0ELi2ELi4ELi4ELi4ELb0EEENS1_24CollectiveEpilogueBwdGQAISA_fSD_Li256ELb1ELb0EEENS1_19SingleTileSchedulerILb1ELb0ELb0ELi128EEEEEEEEEvNT_6ParamsE$_ZN4cute3eso3ESOILb1ELb0EJNS_5tupleIJNS2_IJNS_1CILi1EEENS3_ILi0EEEEEES5_EEENS2_IJNS2_IJS5_S5_EEEiEEEEEC2ERKS7_RKS9_)
$_ZN7cutlass13device_kernelIN5flash19enable_sm80_to_sm89INS1_16FlashAttnBwdSm80INS1_25CollectiveMainloopBwdSm80ILi2ELi2EN4cute5tupleIJNS5_1CILi128EEES8_NS7_ILi64EEEEEENS_6half_tEfNS_4arch4Sm80ELb0ELb1ELb1ELb1ELb0ELb0ELb0ELb0ELi2ELi4ELi4ELi4ELb0EEENS1_24CollectiveEpilogueBwdGQAISA_fSD_Li256ELb1ELb0EEENS1_19SingleTileSchedulerILb1ELb0ELb0ELi128EEEEEEEEEvNT_6ParamsE$_ZN4cute3eso3ESOILb1ELb0EJNS_5tupleIJNS2_IJNS_1CILi1EEENS3_ILi0EEEEEES5_EEENS2_IJNS2_IJS5_S5_EEEiEEEEEC2ERKS7_RKS9_:
[----:B------:R-:W-:-:S05]  /*7660*/  IADD3 R10, R78, -c[0x0][0x20], RZ ;  /* 0x800008004e0a7a10 */ /* 0x000fca0007ffe0ff */
[----:B------:R1:W-:Y:S02]  /*7670*/  STL [R10], R12 ;  /* 0x0000000c0a007387 */ /* 0x0003e40000100800 */
[----:B-1----:R-:W-:Y:S01]  /*7680*/  IMAD.MOV.U32 R10, RZ, RZ, R11 ;  /* 0x000000ffff0a7224 */ /* 0x002fe200078e000b */
[----:B------:R-:W-:-:S04]  /*7690*/  MOV R11, 0x0 ;  /* 0x00000000000b7802 */ /* 0x000fc80000000f00 */
[----:B------:R-:W-:Y:S05]  /*76a0*/  RET.REL.NODEC R10 `(_ZN7cutlass13device_kernelIN5flash19enable_sm80_to_sm89INS1_16FlashAttnBwdSm80INS1_25CollectiveMainloopBwdSm80ILi2ELi2EN4cute5tupleIJNS5_1CILi128EEES8_NS7_ILi64EEEEEENS_6half_tEfNS_4arch4Sm80ELb0ELb1ELb1ELb1ELb0ELb0ELb0ELb0ELi2ELi4ELi4ELi4ELb0EEENS1_24CollectiveEpilogueBwdGQAISA_fSD_Li256ELb1ELb0EEENS1_19SingleTileSchedulerILb1ELb0ELb0ELi128EEEEEEEEEvNT_6ParamsE) ;  /* 0xffff89500a007950 */ /* 0x000fea0003c3ffff */
        .type           $_ZN7cutlass13device_kernelIN5flash19enable_sm80_to_sm89INS1_16FlashAttnBwdSm80INS1_25CollectiveMainloopBwdSm80ILi2ELi2EN4cute5tupleIJNS5_1CILi128EEES8_NS7_ILi64EEEEEENS_6half_tEfNS_4arch4Sm80ELb0ELb1ELb1ELb1ELb0ELb0ELb0ELb0ELi2ELi4ELi4ELi4ELb0EEENS1_24CollectiveEpilogueBwdGQAISA_fSD_Li256ELb1ELb0EEENS1_19SingleTileSchedulerILb1ELb0ELb0ELi128EEEEEEEEEvNT_6ParamsE$_ZN4cute3eso3ESOILb1ELb0EJNS_5tupleIJNS_1CILi0EEES4_EEEiEEC2ERKS5_RKi,@function
        .size           $_ZN7cutlass13device_kernelIN5flash19enable_sm80_to_sm89INS1_16FlashAttnBwdSm80INS1_25CollectiveMainloopBwdSm80ILi2ELi2EN4cute5tupleIJNS5_1CILi128EEES8_NS7_ILi64EEEEEENS_6half_tEfNS_4arch4Sm80ELb0ELb1ELb1ELb1ELb0ELb0ELb0ELb0ELi2ELi4ELi4ELi4ELb0EEENS1_24CollectiveEpilogueBwdGQAISA_fSD_Li256ELb1ELb0EEENS1_19SingleTileSchedulerILb1ELb0ELb0ELi128EEEEEEEEEvNT_6ParamsE$_ZN4cute3eso3ESOILb1ELb0EJNS_5tupleIJNS_1CILi0EEES4_EEEiEEC2ERKS5_RKi,($_ZN7cutlass13device_kernelIN5flash19enable_sm80_to_sm89INS1_16FlashAttnBwdSm80INS1_25CollectiveMainloopBwdSm80ILi2ELi2EN4cute5tupleIJNS5_1CILi128EEES8_NS7_ILi64EEEEEENS_6half_tEfNS_4arch4Sm80ELb0ELb1ELb1ELb1ELb0ELb0ELb0ELb0ELi2ELi4ELi4ELi4ELb0EEENS1_24CollectiveEpilogueBwdGQAISA_fSD_Li256ELb1ELb0EEENS1_19SingleTileSchedulerILb1ELb0ELb0ELi128EEEEEEEEEvNT_6ParamsE$_ZN4cute3eso3ESOILb1ELb0EJNS_5tupleIJNS_1CILi1EEENS3_ILi0EEEEEENS2_IJiEEEEEC2ERKS6_RKS7_ - $_ZN7cutlass13device_kernelIN5flash19enable_sm80_to_sm89INS1_16FlashAttnBwdSm80INS1_25CollectiveMainloopBwdSm80ILi2ELi2EN4cute5tupleIJNS5_1CILi128EEES8_NS7_ILi64EEEEEENS_6half_tEfNS_4arch4Sm80ELb0ELb1ELb1ELb1ELb0ELb0ELb0ELb0ELi2ELi4ELi4ELi4ELb0EEENS1_24CollectiveEpilogueBwdGQAISA_fSD_Li256ELb1ELb0EEENS1_19SingleTileSchedulerILb1ELb0ELb0ELi128EEEEEEEEEvNT_6ParamsE$_ZN4cute3eso3ESOILb1ELb0EJNS_5tupleIJNS_1CILi0EEES4_EEEiEEC2ERKS5_RKi)
$_ZN7cutlass13device_kernelIN5flash19enable_sm80_to_sm89INS1_16FlashAttnBwdSm80INS1_25CollectiveMainloopBwdSm80ILi2ELi2EN4cute5tupleIJNS5_1CILi128EEES8_NS7_ILi64EEEEEENS_6half_tEfNS_4arch4Sm80ELb0ELb1ELb1ELb1ELb0ELb0ELb0ELb0ELi2ELi4ELi4ELi4ELb0EEENS1_24CollectiveEpilogueBwdGQAISA_fSD_Li256ELb1ELb0EEENS1_19SingleTileSchedulerILb1ELb0ELb0ELi128EEEEEEEEEvNT_6ParamsE$_ZN4cute3eso3ESOILb1ELb0EJNS_5tupleIJNS_1CILi0EEES4_EEEiEEC2ERKS5_RKi:
[----:B------:R-:W-:-:S05]  /*76b0*/  IADD3 R10, R78, -c[0x0][0x20], RZ ;  /* 0x800008004e0a7a10 */ /* 0x000fca0007ffe0ff */
[----:B------:R1:W-:Y:S02]  /*76c0*/  STL [R10], R12 ;  /* 0x0000000c0a007387 */ /* 0x0003e40000100800 */
[----:B-1----:R-:W-:Y:S01]  /*76d0*/  IMAD.MOV.U32 R10, RZ, RZ, R11 ;  /* 0x000000ffff0a7224 */ /* 0x002fe200078e000b */
[----:B------:R-:W-:-:S04]  /*76e0*/  MOV R11, 0x0 ;  /* 0x00000000000b7802 */ /* 0x000fc80000000f00 */
[----:B------:R-:W-:Y:S05]  /*76f0*/  RET.REL.NODEC R10 `(_ZN7cutlass13device_kernelIN5flash19enable_sm80_to_sm89INS1_16FlashAttnBwdSm80INS1_25CollectiveMainloopBwdSm80ILi2ELi2EN4cute5tupleIJNS5_1CILi128EEES8_NS7_ILi64EEEEEENS_6half_tEfNS_4arch4Sm80ELb0ELb1ELb1ELb1ELb0ELb0ELb0ELb0ELi2ELi4ELi4ELi4ELb0EEENS1_24CollectiveEpilogueBwdGQAISA_fSD_Li256ELb1ELb0EEENS1_19SingleTileSchedulerILb1ELb0ELb0ELi128EEEEEEEEEvNT_6ParamsE) ;  /* 0xffff89000a007950 */ /* 0x000fea0003c3ffff */
        .type           $_ZN7cutlass13device_kernelIN5flash19enable_sm80_to_sm89INS1_16FlashAttnBwdSm80INS1_25CollectiveMainloopBwdSm80ILi2ELi2EN4cute5tupleIJNS5_1CILi128EEES8_NS7_ILi64EEEEEENS_6half_tEfNS_4arch4Sm80ELb0ELb1ELb1ELb1ELb0ELb0ELb0ELb0ELi2ELi4ELi4ELi4ELb0EEENS1_24CollectiveEpilogueBwdGQAISA_fSD_Li256ELb1ELb0EEENS1_19SingleTileSchedulerILb1ELb0ELb0ELi128EEEEEEEEEvNT_6ParamsE$_ZN4cute3eso3ESOILb1ELb0EJNS_5tupleIJNS_1CILi1EEENS3_ILi0EEEEEENS2_IJiEEEEEC2ERKS6_RKS7_,@function
        .size           $_ZN7cutlass13device_kernelIN5flash19enable_sm80_to_sm89INS1_16FlashAttnBwdSm80INS1_25CollectiveMainloopBwdSm80ILi2ELi2EN4cute5tupleIJNS5_1CILi128EEES8_NS7_ILi64EEEEEENS_6half_tEfNS_4arch4Sm80ELb0ELb1ELb1ELb1ELb0ELb0ELb0ELb0ELi2ELi4ELi4ELi4ELb0EEENS1_24CollectiveEpilogueBwdGQAISA_fSD_Li256ELb1ELb0EEENS1_19SingleTileSchedulerILb1ELb0ELb0ELi128EEEEEEEEEvNT_6ParamsE$_ZN4cute3eso3ESOILb1ELb0EJNS_5tupleIJNS_1CILi1EEENS3_ILi0EEEEEENS2_IJiEEEEEC2ERKS6_RKS7_,($_ZN7cutlass13device_kernelIN5flash19enable_sm80_to_sm89INS1_16FlashAttnBwdSm80INS1_25CollectiveMainloopBwdSm80ILi2ELi2EN4cute5tupleIJNS5_1CILi128EEES8_NS7_ILi64EEEEEENS_6half_tEfNS_4arch4Sm80ELb0ELb1ELb1ELb1ELb0ELb0ELb0ELb0ELi2ELi4ELi4ELi4ELb0EEENS1_24CollectiveEpilogueBwdGQAISA_fSD_Li256ELb1ELb0EEENS1_19SingleTileSchedulerILb1ELb0ELb0ELi128EEEEEEEEEvNT_6ParamsE$_ZN4cute3eso3ESOILb1ELb0EJNS_6LayoutINS_5tupleIJNS3_IJNS3_IJNS3_IJNS_1CILi4EEENS4_ILi2EEEEEENS4_ILi1EEEEEES8_EEENS3_IJNS3_IJNS3_IJS8_S8_EEES8_EEES6_EEEEEENS3_IJNS3_IJNS3_IJNS3_IJS8_NS4_ILi32EEEEEENS4_ILi0EEEEEESH_EEENS3_IJNS3_IJNS3_IJSH_SH_EEESH_EEENS4_ILi64EEEEEEEEEEENS_10ViewEngineIPN7cutlass6half_tEEEEEC2ERKSP_RKSU_ - $_ZN7cutlass13device_kernelIN5flash19enable_sm80_to_sm89INS1_16FlashAttnBwdSm80INS1_25CollectiveMainloopBwdSm80ILi2ELi2EN4cute5tupleIJNS5_1CILi128EEES8_NS7_ILi64EEEEEENS_6half_tEfNS_4arch4Sm80ELb0ELb1ELb1ELb1ELb0ELb0ELb0ELb0ELi2ELi4ELi4ELi4ELb0EEENS1_24CollectiveEpilogueBwdGQAISA_fSD_Li256ELb1ELb0EEENS1_19SingleTileSchedulerILb1ELb0ELb0ELi128EEEEEEEEEvNT_6ParamsE$_ZN4cute3eso3ESOILb1ELb0EJNS_5tupleIJNS_1CILi1EEENS3_ILi0EEEEEENS2_IJiEEEEEC2ERKS6_RKS7_)
$_ZN7cutlass13device_kernelIN5flash19enable_sm80_to_sm89INS1_16FlashAttnBwdSm80INS1_25CollectiveMainloopBwdSm80ILi2ELi2EN4cute5tupleIJNS5_1CILi128EEES8_NS7_ILi64EEEEEENS_6half_tEfNS_4arch4Sm80ELb0ELb1ELb1ELb1ELb0ELb0ELb0ELb0ELi2ELi4ELi4ELi4ELb0EEENS1_24CollectiveEpilogueBwdGQAISA_fSD_Li256ELb1ELb0EEENS1_19SingleTileSchedulerILb1ELb0ELb0ELi128EEEEEEEEEvNT_6ParamsE$_ZN4cute3eso3ESOILb1ELb0EJNS_5tupleIJNS_1CILi1EEENS3_ILi0EEEEEENS2_IJiEEEEEC2ERKS6_RKS7_:
[----:B------:R-:W-:-:S05]  /*7700*/  IADD3 R36, R78, -c[0x0][0x20], RZ ;  /* 0x800008004e247a10 */ /* 0x000fca0007ffe0ff */
[----:B------:R1:W-:Y:S02]  /*7710*/  STL [R36], R38 ;  /* 0x0000002624007387 */ /* 0x0003e40000100800 */
[----:B-1----:R-:W-:Y:S01]  /*7720*/  IMAD.MOV.U32 R36, RZ, RZ, R37 ;  /* 0x000000ffff247224 */ /* 0x002fe200078e0025 */
[----:B------:R-:W-:-:S04]  /*7730*/  MOV R37, 0x0 ;  /* 0x0000000000257802 */ /* 0x000fc80000000f00 */
[----:B------:R-:W-:Y:S05]  /*7740*/  RET.REL.NODEC R36 `(_ZN7cutlass13device_kernelIN5flash19enable_sm80_to_sm89INS1_16FlashAttnBwdSm80INS1_25CollectiveMainloopBwdSm80ILi2ELi2EN4cute5tupleIJNS5_1CILi128EEES8_NS7_ILi64EEEEEENS_6half_tEfNS_4arch4Sm80ELb0ELb1ELb1ELb1ELb0ELb0ELb0ELb0ELi2ELi4ELi4ELi4ELb0EEENS1_24CollectiveEpilogueBwdGQAISA_fSD_Li256ELb1ELb0EEENS1_19SingleTileSchedulerILb1ELb0ELb0ELi128EEEEEEEEEvNT_6ParamsE) ;  /* 0xffff88b024007950 */ /* 0x000fea0003c3ffff */
        .type           $_ZN7cutlass13device_kernelIN5flash19enable_sm80_to_sm89INS1_16FlashAttnBwdSm80INS1_25CollectiveMainloopBwdSm80ILi2ELi2EN4cute5tupleIJNS5_1CILi128EEES8_NS7_ILi64EEEEEENS_6half_tEfNS_4arch4Sm80ELb0ELb1ELb1ELb1ELb0ELb0ELb0ELb0ELi2ELi4ELi4ELi4ELb0EEENS1_24CollectiveEpilogueBwdGQAISA_fSD_Li256ELb1ELb0EEENS1_19SingleTileSchedulerILb1ELb0ELb0ELi128EEEEEEEEEvNT_6ParamsE$_ZN4cute3eso3ESOILb1ELb0EJNS_6LayoutINS_5tupleIJNS3_IJNS3_IJNS3_IJNS_1CILi4EEENS4_ILi2EEEEEENS4_ILi1EEEEEES8_EEENS3_IJNS3_IJNS3_IJS8_S8_EEES8_EEES6_EEEEEENS3_IJNS3_IJNS3_IJNS3_IJS8_NS4_ILi32EEEEEENS4_ILi0EEEEEESH_EEENS3_IJNS3_IJNS3_IJSH_SH_EEESH_EEENS4_ILi64EEEEEEEEEEENS_10ViewEngineIPN7cutlass6half_tEEEEEC2ERKSP_RKSU_,@function
        .size           $_ZN7cutlass13device_kernelIN5flash19enable_sm80_to_sm89INS1_16FlashAttnBwdSm80INS1_25CollectiveMainloopBwdSm80ILi2ELi2EN4cute5tupleIJNS5_1CILi128EEES8_NS7_ILi64EEEEEENS_6half_tEfNS_4arch4Sm80ELb0ELb1ELb1ELb1ELb0ELb0ELb0ELb0ELi2ELi4ELi4ELi4ELb0EEENS1_24CollectiveEpilogueBwdGQAISA_fSD_Li256ELb1ELb0EEENS1_19SingleTileSchedulerILb1ELb0ELb0ELi128EEEEEEEEEvNT_6ParamsE$_ZN4cute3eso3ESOILb1ELb0EJNS_6LayoutINS_5tupleIJNS3_IJNS3_IJNS3_IJNS_1CILi4EEENS4_ILi2EEEEEENS4_ILi1EEEEEES8_EEENS3_IJNS3_IJNS3_IJS8_S8_EEES8_EEES6_EEEEEENS3_IJNS3_IJNS3_IJNS3_IJS8_NS4_ILi32EEEEEENS4_ILi0EEEEEESH_EEENS3_IJNS3_IJNS3_IJSH_SH_EEESH_EEENS4_ILi64EEEEEEEEEEENS_10ViewEngineIPN7cutlass6half_tEEEEEC2ERKSP_RKSU_,($_ZN7cutlass13device_kernelIN5flash19enable_sm80_to_sm89INS1_16FlashAttnBwdSm80INS1_25CollectiveMainloopBwdSm80ILi2ELi2EN4cute5tupleIJNS5_1CILi128EEES8_NS7_ILi64EEEEEENS_6half_tEfNS_4arch4Sm80ELb0ELb1ELb1ELb1ELb0ELb0ELb0ELb0ELi2ELi4ELi4ELi4ELb0EEENS1_24CollectiveEpilogueBwdGQAISA_fSD_Li256ELb1ELb0EEENS1_19SingleTileSchedulerILb1ELb0ELb0ELi128EEEEEEEEEvNT_6ParamsE$_ZN4cute3eso3ESOILb1ELb0EJNS_6LayoutINS_5tupleIJNS3_IJNS3_IJNS_1CILi2EEES5_EEENS4_ILi1EEEEEEEEENS3_IJNS3_IJNS3_IJS7_NS4_ILi16EEEEEENS4_ILi0EEEEEEEEEEENS_10ViewEngineIPjEEEEC2ERKSF_RKSI_ - $_ZN7cutlass13device_kernelIN5flash19enable_sm80_to_sm89INS1_16FlashAttnBwdSm80INS1_25CollectiveMainloopBwdSm80ILi2ELi2EN4cute5tupleIJNS5_1CILi128EEES8_NS7_ILi64EEEEEENS_6half_tEfNS_4arch4Sm80ELb0ELb1ELb1ELb1ELb0ELb0ELb0ELb0ELi2ELi4ELi4ELi4ELb0EEENS1_24CollectiveEpilogueBwdGQAISA_fSD_Li256ELb1ELb0EEENS1_19SingleTileSchedulerILb1ELb0ELb0ELi128EEEEEEEEEvNT_6ParamsE$_ZN4cute3eso3ESOILb1ELb0EJNS_6LayoutINS_5tupleIJNS3_IJNS3_IJNS3_IJNS_1CILi4EEENS4_ILi2EEEEEENS4_ILi1EEEEEES8_EEENS3_IJNS3_IJNS3_IJS8_S8_EEES8_EEES6_EEEEEENS3_IJNS3_IJNS3_IJNS3_IJS8_NS4_ILi32EEEEEENS4_ILi0EEEEEESH_EEENS3_IJNS3_IJNS3_IJSH_SH_EEESH_EEENS4_ILi64EEEEEEEEEEENS_10ViewEngineIPN7cutlass6half_tEEEEEC2ERKSP_RKSU_)
$_ZN7cutlass13device_kernelIN5flash19enable_sm80_to_sm89INS1_16FlashAttnBwdSm80INS1_25CollectiveMainloopBwdSm80ILi2ELi2EN4cute5tupleIJNS5_1CILi128EEES8_NS7_ILi64EEEEEENS_6half_tEfNS_4arch4Sm80ELb0ELb1ELb1ELb1ELb0ELb0ELb0ELb0ELi2ELi4ELi4ELi4ELb0EEENS1_24CollectiveEpilogueBwdGQAISA_fSD_Li256ELb1ELb0EEENS1_19SingleTileSchedulerILb1ELb0ELb0ELi128EEEEEEEEEvNT_6ParamsE$_ZN4cute3eso3ESOILb1ELb0EJNS_6LayoutINS_5tupleIJNS3_IJNS3_IJNS3_IJNS_1CILi4EEENS4_ILi2EEEEEENS4_ILi1EEEEEES8_EEENS3_IJNS3_IJNS3_IJS8_S8_EEES8_EEES6_EEEEEENS3_IJNS3_IJNS3_IJNS3_IJS8_NS4_ILi32EEEEEENS4_ILi0EEEEEESH_EEENS3_IJNS3_IJNS3_IJSH_SH_EEESH_EEENS4_ILi64EEEEEEEEEEENS_10ViewEngineIPN7cutlass6half_tEEEEEC2ERKSP_RKSU_:
[----:B------:R-:W-:-:S05]  /*7750*/  IADD3 R36, R78, -c[0x0][0x20], RZ ;  /* 0x800008004e247a10 */ /* 0x000fca0007ffe0ff */
[----:B------:R1:W-:Y:S02]  /*7760*/  STL.64 [R36], R2 ;  /* 0x0000000224007387 */ /* 0x0003e40000100a00 */
[----:B-1----:R-:W-:Y:S01]  /*7770*/  IMAD.MOV.U32 R2, RZ, RZ, R37 ;  /* 0x000000ffff027224 */ /* 0x002fe200078e0025 */
[----:B------:R-:W-:-:S04]  /*7780*/  MOV R3, 0x0 ;  /* 0x0000000000037802 */ /* 0x000fc80000000f00 */
[----:B------:R-:W-:Y:S05]  /*7790*/  RET.REL.NODEC R2 `(_ZN7cutlass13device_kernelIN5flash19enable_sm80_to_sm89INS1_16FlashAttnBwdSm80INS1_25CollectiveMainloopBwdSm80ILi2ELi2EN4cute5tupleIJNS5_1CILi128EEES8_NS7_ILi64EEEEEENS_6half_tEfNS_4arch4Sm80ELb0ELb1ELb1ELb1ELb0ELb0ELb0ELb0ELi2ELi4ELi4ELi4ELb0EEENS1_24CollectiveEpilogueBwdGQAISA_fSD_Li256ELb1ELb0EEENS1_19SingleTileSchedulerILb1ELb0ELb0ELi128EEEEEEEEEvNT_6ParamsE) ;  /* 0xffff886002007950 */ /* 0x000fea0003c3ffff */
        .type           $_ZN7cutlass13device_kernelIN5flash19enable_sm80_to_sm89INS1_16FlashAttnBwdSm80INS1_25CollectiveMainloopBwdSm80ILi2ELi2EN4cute5tupleIJNS5_1CILi128EEES8_NS7_ILi64EEEEEENS_6half_tEfNS_4arch4Sm80ELb0ELb1ELb1ELb1ELb0ELb0ELb0ELb0ELi2ELi4ELi4ELi4ELb0EEENS1_24CollectiveEpilogueBwdGQAISA_fSD_Li256ELb1ELb0EEENS1_19SingleTileSchedulerILb1ELb0ELb0ELi128EEEEEEEEEvNT_6ParamsE$_ZN4cute3eso3ESOILb1ELb0EJNS_6LayoutINS_5tupleIJNS3_IJNS3_IJNS_1CILi2EEES5_EEENS4_ILi1EEEEEEEEENS3_IJNS3_IJNS3_IJS7_NS4_ILi16EEEEEENS4_ILi0EEEEEEEEEEENS_10ViewEngineIPjEEEEC2ERKSF_RKSI_,@function
        .size           $_ZN7cutlass13device_kernelIN5flash19enable_sm80_to_sm89INS1_16FlashAttnBwdSm80INS1_25CollectiveMainloopBwdSm80ILi2ELi2EN4cute5tupleIJNS5_1CILi128EEES8_NS7_ILi64EEEEEENS_6half_tEfNS_4arch4Sm80ELb0ELb1ELb1ELb1ELb0ELb0ELb0ELb0ELi2ELi4ELi4ELi4ELb0EEENS1_24CollectiveEpilogueBwdGQAISA_fSD_Li256ELb1ELb0EEENS1_19SingleTileSchedulerILb1ELb0ELb0ELi128EEEEEEEEEvNT_6ParamsE$_ZN4cute3eso3ESOILb1ELb0EJNS_6LayoutINS_5tupleIJNS3_IJNS3_IJNS_1CILi2EEES5_EEENS4_ILi1EEEEEEEEENS3_IJNS3_IJNS3_IJS7_NS4_ILi16EEEEEENS4_ILi0EEEEEEEEEEENS_10ViewEngineIPjEEEEC2ERKSF_RKSI_,($_ZN7cutlass13device_kernelIN5flash19enable_sm80_to_sm89INS1_16FlashAttnBwdSm80INS1_25CollectiveMainloopBwdSm80ILi2ELi2EN4cute5tupleIJNS5_1CILi128EEES8_NS7_ILi64EEEEEENS_6half_tEfNS_4arch4Sm80ELb0ELb1ELb1ELb1ELb0ELb0ELb0ELb0ELi2ELi4ELi4ELi4ELb0EEENS1_24CollectiveEpilogueBwdGQAISA_fSD_Li256ELb1ELb0EEENS1_19SingleTileSchedulerILb1ELb0ELb0ELi128EEEEEEEEEvNT_6ParamsE$_ZN4cute3eso3ESOILb1ELb0EJNS_6LayoutINS_5tupleIJNS3_IJNS3_IJNS_1CILi4EEENS4_ILi2EEEEEENS4_ILi1EEEEEEEEENS3_IJNS3_IJNS3_IJS8_NS4_ILi32EEEEEENS4_ILi0EEEEEEEEEEENS_10ViewEngineIPN7cutlass6half_tEEEEEC2ERKSG_RKSL_ - $_ZN7cutlass13device_kernelIN5flash19enable_sm80_to_sm89INS1_16FlashAttnBwdSm80INS1_25CollectiveMainloopBwdSm80ILi2ELi2EN4cute5tupleIJNS5_1CILi128EEES8_NS7_ILi64EEEEEENS_6half_tEfNS_4arch4Sm80ELb0ELb1ELb1ELb1ELb0ELb0ELb0ELb0ELi2ELi4ELi4ELi4ELb0EEENS1_24CollectiveEpilogueBwdGQAISA_fSD_Li256ELb1ELb0EEENS1_19SingleTileSchedulerILb1ELb0ELb0ELi128EEEEEEEEEvNT_6ParamsE$_ZN4cute3eso3ESOILb1ELb0EJNS_6LayoutINS_5tupleIJNS3_IJNS3_IJNS_1CILi2EEES5_EEENS4_ILi1EEEEEEEEENS3_IJNS3_IJNS3_IJS7_NS4_ILi16EEEEEENS4_ILi0EEEEEEEEEEENS_10ViewEngineIPjEEEEC2ERKSF_RKSI_)
$_ZN7cutlass13device_kernelIN5flash19enable_sm80_to_sm89INS1_16FlashAttnBwdSm80INS1_25CollectiveMainloopBwdSm80ILi2ELi2EN4cute5tupleIJNS5_1CILi128EEES8_NS7_ILi64EEEEEENS_6half_tEfNS_4arch4Sm80ELb0ELb1ELb1ELb1ELb0ELb0ELb0ELb0ELi2ELi4ELi4ELi4ELb0EEENS1_24CollectiveEpilogueBwdGQAISA_fSD_Li256ELb1ELb0EEENS1_19SingleTileSchedulerILb1ELb0ELb0ELi128EEEEEEEEEvNT_6ParamsE$_ZN4cute3eso3ESOILb1ELb0EJNS_6LayoutINS_5tupleIJNS3_IJNS3_IJNS_1CILi2EEES5_EEENS4_ILi1EEEEEEEEENS3_IJNS3_IJNS3_IJS7_NS4_ILi16EEEEEENS4_ILi0EEEEEEEEEEENS_10ViewEngineIPjEEEEC2ERKSF_RKSI_:
[----:B------:R-:W-:Y:S01]  /*77a0*/  IADD3 R3, R78, -c[0x0][0x20], RZ ;  /* 0x800008004e037a10 */ /* 0x000fe20007ffe0ff */
[----:B------:R-:W-:Y:S01]  /*77b0*/  IMAD.MOV.U32 R32, RZ, RZ, R2 ;  /* 0x000000ffff207224 */ /* 0x000fe200078e0002 */
[----:B------:R-:W-:Y:S01]  /*77c0*/  MOV R33, R13 ;  /* 0x0000000d00217202 */ /* 0x000fe20000000f00 */
[----:B------:R-:W-:-:S04]  /*77d0*/  IMAD.MOV.U32 R13, RZ, RZ, 0x0 ;  /* 0x00000000ff0d7424 */ /* 0x000fc800078e00ff */
[----:B------:R1:W-:Y:S01]  /*77e0*/  STL.64 [R3], R32 ;  /* 0x0000002003007387 */ /* 0x0003e20000100a00 */
[----:B------:R-:W-:Y:S05]  /*77f0*/  RET.REL.NODEC R12 `(_ZN7cutlass13device_kernelIN5flash19enable_sm80_to_sm89INS1_16FlashAttnBwdSm80INS1_25CollectiveMainloopBwdSm80ILi2ELi2EN4cute5tupleIJNS5_1CILi128EEES8_NS7_ILi64EEEEEENS_6half_tEfNS_4arch4Sm80ELb0ELb1ELb1ELb1ELb0ELb0ELb0ELb0ELi2ELi4ELi4ELi4ELb0EEENS1_24CollectiveEpilogueBwdGQAISA_fSD_Li256ELb1ELb0EEENS1_19SingleTileSchedulerILb1ELb0ELb0ELi128EEEEEEEEEvNT_6ParamsE) ;  /* 0xffff88000c007950 */ /* 0x000fea0003c3ffff */
        .type           $_ZN7cutlass13device_kernelIN5flash19enable_sm80_to_sm89INS1_16FlashAttnBwdSm80INS1_25CollectiveMainloopBwdSm80ILi2ELi2EN4cute5tupleIJNS5_1CILi128EEES8_NS7_ILi64EEEEEENS_6half_tEfNS_4arch4Sm80ELb0ELb1ELb1ELb1ELb0ELb0ELb0ELb0ELi2ELi4ELi4ELi4ELb0EEENS1_24CollectiveEpilogueBwdGQAISA_fSD_Li256ELb1ELb0EEENS1_19SingleTileSchedulerILb1ELb0ELb0ELi128EEEEEEEEEvNT_6ParamsE$_ZN4cute3eso3ESOILb1ELb0EJNS_6LayoutINS_5tupleIJNS3_IJNS3_IJNS_1CILi4EEENS4_ILi2EEEEEENS4_ILi1EEEEEEEEENS3_IJNS3_IJNS3_IJS8_NS4_ILi32EEEEEENS4_ILi0EEEEEEEEEEENS_10ViewEngineIPN7cutlass6half_tEEEEEC2ERKSG_RKSL_,@function
        .size           $_ZN7cutlass13device_kernelIN5flash19enable_sm80_to_sm89INS1_16FlashAttnBwdSm80INS1_25CollectiveMainloopBwdSm80ILi2ELi2EN4cute5tupleIJNS5_1CILi128EEES8_NS7_ILi64EEEEEENS_6half_tEfNS_4arch4Sm80ELb0ELb1ELb1ELb1ELb0ELb0ELb0ELb0ELi2ELi4ELi4ELi4ELb0EEENS1_24CollectiveEpilogueBwdGQAISA_fSD_Li256ELb1ELb0EEENS1_19SingleTileSchedulerILb1ELb0ELb0ELi128EEEEEEEEEvNT_6ParamsE$_ZN4cute3eso3ESOILb1ELb0EJNS_6LayoutINS_5tupleIJNS3_IJNS3_IJNS_1CILi4EEENS4_ILi2EEEEEENS4_ILi1EEEEEEEEENS3_IJNS3_IJNS3_IJS8_NS4_ILi32EEEEEENS4_ILi0EEEEEEEEEEENS_10ViewEngineIPN7cutlass6half_tEEEEEC2ERKSG_RKSL_,($_ZN7cutlass13device_kernelIN5flash19enable_sm80_to_sm89INS1_16FlashAttnBwdSm80INS1_25CollectiveMainloopBwdSm80ILi2ELi2EN4cute5tupleIJNS5_1CILi128EEES8_NS7_ILi64EEEEEENS_6half_tEfNS_4arch4Sm80ELb0ELb1ELb1ELb1ELb0ELb0ELb0ELb0ELi2ELi4ELi4ELi4ELb0EEENS1_24CollectiveEpilogueBwdGQAISA_fSD_Li256ELb1ELb0EEENS1_19SingleTileSchedulerILb1ELb0ELb0ELi128EEEEEEEEEvNT_6ParamsE$_ZN4cute3eso3ESOILb1ELb0EJNS_6LayoutINS_5tupleIJNS3_IJNS3_IJNS_1CILi4EEENS4_ILi2EEEEEENS4_ILi1EEEEEEEEENS3_IJNS3_IJNS3_IJS8_NS4_ILi32EEEEEENS4_ILi0EEEEEEEEEEEiEEC2ERKSG_RKi - $_ZN7cutlass13device_kernelIN5flash19enable_sm80_to_sm89INS1_16FlashAttnBwdSm80INS1_25CollectiveMainloopBwdSm80ILi2ELi2EN4cute5tupleIJNS5_1CILi128EEES8_NS7_ILi64EEEEEENS_6half_tEfNS_4arch4Sm80ELb0ELb1ELb1ELb1ELb0ELb0ELb0ELb0ELi2ELi4ELi4ELi4ELb0EEENS1_24CollectiveEpilogueBwdGQAISA_fSD_Li256ELb1ELb0EEENS1_19SingleTileSchedulerILb1ELb0ELb0ELi128EEEEEEEEEvNT_6ParamsE$_ZN4cute3eso3ESOILb1ELb0EJNS_6LayoutINS_5tupleIJNS3_IJNS3_IJNS_1CILi4EEENS4_ILi2EEEEEENS4_ILi1EEEEEEEEENS3_IJNS3_IJNS3_IJS8_NS4_ILi32EEEEEENS4_ILi0EEEEEEEEEEENS_10ViewEngineIPN7cutlass6half_tEEEEEC2ERKSG_RKSL_)
$_ZN7cutlass13device_kernelIN5flash19enable_sm80_to_sm89INS1_16FlashAttnBwdSm80INS1_25CollectiveMainloopBwdSm80ILi2ELi2EN4cute5tupleIJNS5_1CILi128EEES8_NS7_ILi64EEEEEENS_6half_tEfNS_4arch4Sm80ELb0ELb1ELb1ELb1ELb0ELb0ELb0ELb0ELi2ELi4ELi4ELi4ELb0EEENS1_24CollectiveEpilogueBwdGQAISA_fSD_Li256ELb1ELb0EEENS1_19SingleTileSchedulerILb1ELb0ELb0ELi128EEEEEEEEEvNT_6ParamsE$_ZN4cute3eso3ESOILb1ELb0EJNS_6LayoutINS_5tupleIJNS3_IJNS3_IJNS_1CILi4EEENS4_ILi2EEEEEENS4_ILi1EEEEEEEEENS3_IJNS3_IJNS3_IJS8_NS4_ILi32EEEEEENS4_ILi0EEEEEEEEEEENS_10ViewEngineIPN7cutlass6half_tEEEEEC2ERKSG_RKSL_:
[----:B------:R-:W-:Y:S01]  /*7800*/  IADD3 R12, R78, -c[0x0][0x20], RZ ;  /* 0x800008004e0c7a10 */ /* 0x000fe20007ffe0ff */
[----:B------:R-:W-:-:S05]  /*7810*/  IMAD.MOV.U32 R33, RZ, RZ, R31 ;  /* 0x000000ffff217224 */ /* 0x000fca00078e001f */
[----:B------:R1:W-:Y:S02]  /*7820*/  STL.64 [R12], R32 ;  /* 0x000000200c007387 */ /* 0x0003e40000100a00 */
[----:B-1----:R-:W-:Y:S01]  /*7830*/  MOV R12, R13 ;  /* 0x0000000d000c7202 */ /* 0x002fe20000000f00 */
[----:B------:R-:W-:-:S04]  /*7840*/  IMAD.MOV.U32 R13, RZ, RZ, 0x0 ;  /* 0x00000000ff0d7424 */ /* 0x000fc800078e00ff */
[----:B------:R-:W-:Y:S05]  /*7850*/  RET.REL.NODEC R12 `(_ZN7cutlass13device_kernelIN5flash19enable_sm80_to_sm89INS1_16FlashAttnBwdSm80INS1_25CollectiveMainloopBwdSm80ILi2ELi2EN4cute5tupleIJNS5_1CILi128EEES8_NS7_ILi64EEEEEENS_6half_tEfNS_4arch4Sm80ELb0ELb1ELb1ELb1ELb0ELb0ELb0ELb0ELi2ELi4ELi4ELi4ELb0EEENS1_24CollectiveEpilogueBwdGQAISA_fSD_Li256ELb1ELb0EEENS1_19SingleTileSchedulerILb1ELb0ELb0ELi128EEEEEEEEEvNT_6ParamsE) ;  /* 0xffff87a00c007950 */ /* 0x000fea0003c3ffff */
        .type           $_ZN7cutlass13device_kernelIN5flash19enable_sm80_to_sm89INS1_16FlashAttnBwdSm80INS1_25CollectiveMainloopBwdSm80ILi2ELi2EN4cute5tupleIJNS5_1CILi128EEES8_NS7_ILi64EEEEEENS_6half_tEfNS_4arch4Sm80ELb0ELb1ELb1ELb1ELb0ELb0ELb0ELb0ELi2ELi4ELi4ELi4ELb0EEENS1_24CollectiveEpilogueBwdGQAISA_fSD_Li256ELb1ELb0EEENS1_19SingleTileSchedulerILb1ELb0ELb0ELi128EEEEEEEEEvNT_6ParamsE$_ZN4cute3eso3ESOILb1ELb0EJNS_6LayoutINS_5tupleIJNS3_IJNS3_IJNS_1CILi4EEENS4_ILi2EEEEEENS4_ILi1EEEEEEEEENS3_IJNS3_IJNS3_IJS8_NS4_ILi32EEEEEENS4_ILi0EEEEEEEEEEEiEEC2ERKSG_RKi,@function
        .size           $_ZN7cutlass13device_kernelIN5flash19enable_sm80_to_sm89INS1_16FlashAttnBwdSm80INS1_25CollectiveMainloopBwdSm80ILi2ELi2EN4cute5tupleIJNS5_1CILi128EEES8_NS7_ILi64EEEEEENS_6half_tEfNS_4arch4Sm80ELb0ELb1ELb1ELb1ELb0ELb0ELb0ELb0ELi2ELi4ELi4ELi4ELb0EEENS1_24CollectiveEpilogueBwdGQAISA_fSD_Li256ELb1ELb0EEENS1_19SingleTileSchedulerILb1ELb0ELb0ELi128EEEEEEEEEvNT_6ParamsE$_ZN4cute3eso3ESOILb1ELb0EJNS_6LayoutINS_5tupleIJNS3_IJNS3_IJNS_1CILi4EEENS4_ILi2EEEEEENS4_ILi1EEEEEEEEENS3_IJNS3_IJNS3_IJS8_NS4_ILi32EEEEEENS4_ILi0EEEEEEEEEEEiEEC2ERKSG_RKi,($_ZN7cutlass13device_kernelIN5flash19enable_sm80_to_sm89INS1_16FlashAttnBwdSm80INS1_25CollectiveMainloopBwdSm80ILi2ELi2EN4cute5tupleIJNS5_1CILi128EEES8_NS7_ILi64EEEEEENS_6half_tEfNS_4arch4Sm80ELb0ELb1ELb1ELb1ELb0ELb0ELb0ELb0ELi2ELi4ELi4ELi4ELb0EEENS1_24CollectiveEpilogueBwdGQAISA_fSD_Li256ELb1ELb0EEENS1_19SingleTileSchedulerILb1ELb0ELb0ELi128EEEEEEEEEvNT_6ParamsE$_ZN4cute3eso3ESOILb1ELb0EJNS_6LayoutINS_5tupleIJNS3_IJNS3_IJNS_1CILi4EEENS4_ILi2EEEEEENS4_ILi1EEEEEENS3_IJS6_EEEEEENS3_IJNS3_IJNS3_IJS8_NS4_ILi32EEEEEENS4_ILi0EEEEEENS3_IJNS4_ILi64EEEEEEEEEEENS_10ViewEngineIPN7cutlass6half_tEEEEEC2ERKSJ_RKSO_ - $_ZN7cutlass13device_kernelIN5flash19enable_sm80_to_sm89INS1_16FlashAttnBwdSm80INS1_25CollectiveMainloopBwdSm80ILi2ELi2EN4cute5tupleIJNS5_1CILi128EEES8_NS7_ILi64EEEEEENS_6half_tEfNS_4arch4Sm80ELb0ELb1ELb1ELb1ELb0ELb0ELb0ELb0ELi2ELi4ELi4ELi4ELb0EEENS1_24CollectiveEpilogueBwdGQAISA_fSD_Li256ELb1ELb0EEENS1_19SingleTileSchedulerILb1ELb0ELb0ELi128EEEEEEEEEvNT_6ParamsE$_ZN4cute3eso3ESOILb1ELb0EJNS_6LayoutINS_5tupleIJNS3_IJNS3_IJNS_1CILi4EEENS4_ILi2EEEEEENS4_ILi1EEEEEEEEENS3_IJNS3_IJNS3_IJS8_NS4_ILi32EEEEEENS4_ILi0EEEEEEEEEEEiEEC2ERKSG_RKi)
$_ZN7cutlass13device_kernelIN5flash19enable_sm80_to_sm89INS1_16FlashAttnBwdSm80INS1_25CollectiveMainloopBwdSm80ILi2ELi2EN4cute5tupleIJNS5_1CILi128EEES8_NS7_ILi64EEEEEENS_6half_tEfNS_4arch4Sm80ELb0ELb1ELb1ELb1ELb0ELb0ELb0ELb0ELi2ELi4ELi4ELi4ELb0EEENS1_24CollectiveEpilogueBwdGQAISA_fSD_Li256ELb1ELb0EEENS1_19SingleTileSchedulerILb1ELb0ELb0ELi128EEEEEEEEEvNT_6ParamsE$_ZN4cute3eso3ESOILb1ELb0EJNS_6LayoutINS_5tupleIJNS3_IJNS3_IJNS_1CILi4EEENS4_ILi2EEEEEENS4_ILi1EEEEEEEEENS3_IJNS3_IJNS3_IJS8_NS4_ILi32EEEEEENS4_ILi0EEEEEEEEEEEiEEC2ERKSG_RKi:
[----:B------:R-:W-:-:S05]  /*7860*/  IADD3 R12, R78, -c[0x0][0x20], RZ ;  /* 0x800008004e0c7a10 */ /* 0x000fca0007ffe0ff */
[----:B------:R1:W-:Y:S02]  /*7870*/  STL [R12], R31 ;  /* 0x0000001f0c007387 */ /* 0x0003e40000100800 */
[----:B-1----:R-:W-:Y:S01]  /*7880*/  IMAD.MOV.U32 R12, RZ, RZ, R13 ;  /* 0x000000ffff0c7224 */ /* 0x002fe200078e000d */
[----:B------:R-:W-:-:S04]  /*7890*/  MOV R13, 0x0 ;  /* 0x00000000000d7802 */ /* 0x000fc80000000f00 */
[----:B------:R-:W-:Y:S05]  /*78a0*/  RET.REL.NODEC R12 `(_ZN7cutlass13device_kernelIN5flash19enable_sm80_to_sm89INS1_16FlashAttnBwdSm80INS1_25CollectiveMainloopBwdSm80ILi2ELi2EN4cute5tupleIJNS5_1CILi128EEES8_NS7_ILi64EEEEEENS_6half_tEfNS_4arch4Sm80ELb0ELb1ELb1ELb1ELb0ELb0ELb0ELb0ELi2ELi4ELi4ELi4ELb0EEENS1_24CollectiveEpilogueBwdGQAISA_fSD_Li256ELb1ELb0EEENS1_19SingleTileSchedulerILb1ELb0ELb0ELi128EEEEEEEEEvNT_6ParamsE) ;  /* 0xffff87500c007950 */ /* 0x000fea0003c3ffff */
        .type           $_ZN7cutlass13device_kernelIN5flash19enable_sm80_to_sm89INS1_16FlashAttnBwdSm80INS1_25CollectiveMainloopBwdSm80ILi2ELi2EN4cute5tupleIJNS5_1CILi128EEES8_NS7_ILi64EEEEEENS_6half_tEfNS_4arch4Sm80ELb0ELb1ELb1ELb1ELb0ELb0ELb0ELb0ELi2ELi4ELi4ELi4ELb0EEENS1_24CollectiveEpilogueBwdGQAISA_fSD_Li256ELb1ELb0EEENS1_19SingleTileSchedulerILb1ELb0ELb0ELi128EEEEEEEEEvNT_6ParamsE$_ZN4cute3eso3ESOILb1ELb0EJNS_6LayoutINS_5tupleIJNS3_IJNS3_IJNS_1CILi4EEENS4_ILi2EEEEEENS4_ILi1EEEEEENS3_IJS6_EEEEEENS3_IJNS3_IJNS3_IJS8_NS4_ILi32EEEEEENS4_ILi0EEEEEENS3_IJNS4_ILi64EEEEEEEEEEENS_10ViewEngineIPN7cutlass6half_tEEEEEC2ERKSJ_RKSO_,@function
        .size           $_ZN7cutlass13device_kernelIN5flash19enable_sm80_to_sm89INS1_16FlashAttnBwdSm80INS1_25CollectiveMainloopBwdSm80ILi2ELi2EN4cute5tupleIJNS5_1CILi128EEES8_NS7_ILi64EEEEEENS_6half_tEfNS_4arch4Sm80ELb0ELb1ELb1ELb1ELb0ELb0ELb0ELb0ELi2ELi4ELi4ELi4ELb0EEENS1_24CollectiveEpilogueBwdGQAISA_fSD_Li256ELb1ELb0EEENS1_19SingleTileSchedulerILb1ELb0ELb0ELi128EEEEEEEEEvNT_6ParamsE$_ZN4cute3eso3ESOILb1ELb0EJNS_6LayoutINS_5tupleIJNS3_IJNS3_IJNS_1CILi4EEENS4_ILi2EEEEEENS4_ILi1EEEEEENS3_IJS6_EEEEEENS3_IJNS3_IJNS3_IJS8_NS4_ILi32EEEEEENS4_ILi0EEEEEENS3_IJNS4_ILi64EEEEEEEEEEENS_10ViewEngineIPN7cutlass6half_tEEEEEC2ERKSJ_RKSO_,($_ZN7cutlass13device_kernelIN5flash19enable_sm80_to_sm89INS1_16FlashAttnBwdSm80INS1_25CollectiveMainloopBwdSm80ILi2ELi2EN4cute5tupleIJNS5_1CILi128EEES8_NS7_ILi64EEEEEENS_6half_tEfNS_4arch4Sm80ELb0ELb1ELb1ELb1ELb0ELb0ELb0ELb0ELi2ELi4ELi4ELi4ELb0EEENS1_24CollectiveEpilogueBwdGQAISA_fSD_Li256ELb1ELb0EEENS1_19SingleTileSchedulerILb1ELb0ELb0ELi128EEEEEEEEEvNT_6ParamsE$_ZN4cute3eso3ESOILb1ELb0EJNS_6LayoutINS_5tupleIJNS3_IJNS3_IJNS_1CILi4EEENS4_ILi2EEEEEENS4_ILi1EEEEEES6_EEENS3_IJNS3_IJNS3_IJS8_NS4_ILi32EEEEEENS4_ILi0EEEEEENS4_ILi64EEEEEEEENS_10ViewEngineIPN7cutlass6half_tEEEEEC2ERKSH_RKSM_ - $_ZN7cutlass13device_kernelIN5flash19enable_sm80_to_sm89INS1_16FlashAttnBwdSm80INS1_25CollectiveMainloopBwdSm80ILi2ELi2EN4cute5tupleIJNS5_1CILi128EEES8_NS7_ILi64EEEEEENS_6half_tEfNS_4arch4Sm80ELb0ELb1ELb1ELb1ELb0ELb0ELb0ELb0ELi2ELi4ELi4ELi4ELb0EEENS1_24CollectiveEpilogueBwdGQAISA_fSD_Li256ELb1ELb0EEENS1_19SingleTileSchedulerILb1ELb0ELb0ELi128EEEEEEEEEvNT_6ParamsE$_ZN4cute3eso3ESOILb1ELb0EJNS_6LayoutINS_5tupleIJNS3_IJNS3_IJNS_1CILi4EEENS4_ILi2EEEEEENS4_ILi1EEEEEENS3_IJS6_EEEEEENS3_IJNS3_IJNS3_IJS8_NS4_ILi32EEEEEENS4_ILi0EEEEEENS3_IJNS4_ILi64EEEEEEEEEEENS_10ViewEngineIPN7cutlass6half_tEEEEEC2ERKSJ_RKSO_)
$_ZN7cutlass13device_kernelIN5flash19enable_sm80_to_sm89INS1_16FlashAttnBwdSm80INS1_25CollectiveMainloopBwdSm80ILi2ELi2EN4cute5tupleIJNS5_1CILi128EEES8_NS7_ILi64EEEEEENS_6half_tEfNS_4arch4Sm80ELb0ELb1ELb1ELb1ELb0ELb0ELb0ELb0ELi2ELi4ELi4ELi4ELb0EEENS1_24CollectiveEpilogueBwdGQAISA_fSD_Li256ELb1ELb0EEENS1_19SingleTileSchedulerILb1ELb0ELb0ELi128EEEEEEEEEvNT_6ParamsE$_ZN4cute3eso3ESOILb1ELb0EJNS_6LayoutINS_5tupleIJNS3_IJNS3_IJNS_1CILi4EEENS4_ILi2EEEEEENS4_ILi1EEEEEENS3_IJS6_EEEEEENS3_IJNS3_IJNS3_IJS8_NS4_ILi32EEEEEENS4_ILi0EEEEEENS3_IJNS4_ILi64EEEEEEEEEEENS_10ViewEngineIPN7cutlass6half_tEEEEEC2ERKSJ_RKSO_:
[----:B------:R-:W-:-:S05]  /*78b0*/  IADD3 R36, R78, -c[0x0][0x20], RZ ;  /* 0x800008004e247a10 */ /* 0x000fca0007ffe0ff */
[----:B------:R1:W-:Y:S02]  /*78c0*/  STL.64 [R36], R2 ;  /* 0x0000000224007387 */ /* 0x0003e40000100a00 */
[----:B-1----:R-:W-:Y:S01]  /*78d0*/  IMAD.MOV.U32 R2, RZ, RZ, R37 ;  /* 0x000000ffff027224 */ /* 0x002fe200078e0025 */
[----:B------:R-:W-:-:S04]  /*78e0*/  MOV R3, 0x0 ;  /* 0x0000000000037802 */ /* 0x000fc80000000f00 */
[----:B------:R-:W-:Y:S05]  /*78f0*/  RET.REL.NODEC R2 `(_ZN7cutlass13device_kernelIN5flash19enable_sm80_to_sm89INS1_16FlashAttnBwdSm80INS1_25CollectiveMainloopBwdSm80ILi2ELi2EN4cute5tupleIJNS5_1CILi128EEES8_NS7_ILi64EEEEEENS_6half_tEfNS_4arch4Sm80ELb0ELb1ELb1ELb1ELb0ELb0ELb0ELb0ELi2ELi4ELi4ELi4ELb0EEENS1_24CollectiveEpilogueBwdGQAISA_fSD_Li256ELb1ELb0EEENS1_19SingleTileSchedulerILb1ELb0ELb0ELi128EEEEEEEEEvNT_6ParamsE) ;  /* 0xffff870002007950 */ /* 0x000fea0003c3ffff */
        .type           $_ZN7cutlass13device_kernelIN5flash19enable_sm80_to_sm89INS1_16FlashAttnBwdSm80INS1_25CollectiveMainloopBwdSm80ILi2ELi2EN4cute5tupleIJNS5_1CILi128EEES8_NS7_ILi64EEEEEENS_6half_tEfNS_4arch4Sm80ELb0ELb1ELb1ELb1ELb0ELb0ELb0ELb0ELi2ELi4ELi4ELi4ELb0EEENS1_24CollectiveEpilogueBwdGQAISA_fSD_Li256ELb1ELb0EEENS1_19SingleTileSchedulerILb1ELb0ELb0ELi128EEEEEEEEEvNT_6ParamsE$_ZN4cute3eso3ESOILb1ELb0EJNS_6LayoutINS_5tupleIJNS3_IJNS3_IJNS_1CILi4EEENS4_ILi2EEEEEENS4_ILi1EEEEEES6_EEENS3_IJNS3_IJNS3_IJS8_NS4_ILi32EEEEEENS4_ILi0EEEEEENS4_ILi64EEEEEEEENS_10ViewEngineIPN7cutlass6half_tEEEEEC2ERKSH_RKSM_,@function
        .size           $_ZN7cutlass13device_kernelIN5flash19enable_sm80_to_sm89INS1_16FlashAttnBwdSm80INS1_25CollectiveMainloopBwdSm80ILi2ELi2EN4cute5tupleIJNS5_1CILi128EEES8_NS7_ILi64EEEEEENS_6half_tEfNS_4arch4Sm80ELb0ELb1ELb1ELb1ELb0ELb0ELb0ELb0ELi2ELi4ELi4ELi4ELb0EEENS1_24CollectiveEpilogueBwdGQAISA_fSD_Li256ELb1ELb0EEENS1_19SingleTileSchedulerILb1ELb0ELb0ELi128EEEEEEEEEvNT_6ParamsE$_ZN4cute3eso3ESOILb1ELb0EJNS_6LayoutINS_5tupleIJNS3_IJNS3_IJNS_1CILi4EEENS4_ILi2EEEEEENS4_ILi1EEEEEES6_EEENS3_IJNS3_IJNS3_IJS8_NS4_ILi32EEEEEENS4_ILi0EEEEEENS4_ILi64EEEEEEEENS_10ViewEngineIPN7cutlass6half_tEEEEEC2ERKSH_RKSM_,($_ZN7cutlass13device_kernelIN5flash19enable_sm80_to_sm89INS1_16FlashAttnBwdSm80INS1_25CollectiveMainloopBwdSm80ILi2ELi2EN4cute5tupleIJNS5_1CILi128EEES8_NS7_ILi64EEEEEENS_6half_tEfNS_4arch4Sm80ELb0ELb1ELb1ELb1ELb0ELb0ELb0ELb0ELi2ELi4ELi4ELi4ELb0EEENS1_24CollectiveEpilogueBwdGQAISA_fSD_Li256ELb1ELb0EEENS1_19SingleTileSchedulerILb1ELb0ELb0ELi128EEEEEEEEEvNT_6ParamsE$_ZN4cute3eso3ESOILb1ELb0EJNS_6LayoutINS_5tupleIJNS3_IJNS3_IJNS_1CILi4EEENS4_ILi2EEEEEENS4_ILi1EEEEEES6_EEENS3_IJNS3_IJNS3_IJS8_NS4_ILi32EEEEEENS4_ILi0EEEEEENS4_ILi64EEEEEEEEiEEC2ERKSH_RKi - $_ZN7cutlass13device_kernelIN5flash19enable_sm80_to_sm89INS1_16FlashAttnBwdSm80INS1_25CollectiveMainloopBwdSm80ILi2ELi2EN4cute5tupleIJNS5_1CILi128EEES8_NS7_ILi64EEEEEENS_6half_tEfNS_4arch4Sm80ELb0ELb1ELb1ELb1ELb0ELb0ELb0ELb0ELi2ELi4ELi4ELi4ELb0EEENS1_24CollectiveEpilogueBwdGQAISA_fSD_Li256ELb1ELb0EEENS1_19SingleTileSchedulerILb1ELb0ELb0ELi128EEEEEEEEEvNT_6ParamsE$_ZN4cute3eso3ESOILb1ELb0EJNS_6LayoutINS_5tupleIJNS3_IJNS3_IJNS_1CILi4EEENS4_ILi2EEEEEENS4_ILi1EEEEEES6_EEENS3_IJNS3_IJNS3_IJS8_NS4_ILi32EEEEEENS4_ILi0EEEEEENS4_ILi64EEEEEEEENS_10ViewEngineIPN7cutlass6half_tEEEEEC2ERKSH_RKSM_)
$_ZN7cutlass13device_kernelIN5flash19enable_sm80_to_sm89INS1_16FlashAttnBwdSm80INS1_25CollectiveMainloopBwdSm80ILi2ELi2EN4cute5tupleIJNS5_1CILi128EEES8_NS7_ILi64EEEEEENS_6half_tEfNS_4arch4Sm80ELb0ELb1ELb1ELb1ELb0ELb0ELb0ELb0ELi2ELi4ELi4ELi4ELb0EEENS1_24CollectiveEpilogueBwdGQAISA_fSD_Li256ELb1ELb0EEENS1_19SingleTileSchedulerILb1ELb0ELb0ELi128EEEEEEEEEvNT_6ParamsE$_ZN4cute3eso3ESOILb1ELb0EJNS_6LayoutINS_5tupleIJNS3_IJNS3_IJNS_1CILi4EEENS4_ILi2EEEEEENS4_ILi1EEEEEES6_EEENS3_IJNS3_IJNS3_IJS8_NS4_ILi32EEEEEENS4_ILi0EEEEEENS4_ILi64EEEEEEEENS_10ViewEngineIPN7cutlass6half_tEEEEEC2ERKSH_RKSM_:
[-C--:B------:R-:W-:Y:S02]  /*7900*/  LOP3.LUT R37, R37, R36.reuse, RZ, 0x3c, !PT ;  /* 0x0000002425257212 */ /* 0x080fe400078e3cff */
[----:B------:R-:W-:Y:S02]  /*7910*/  IADD3 R2, R78, -c[0x0][0x20], RZ ;  /* 0x800008004e027a10 */ /* 0x000fe40007ffe0ff */
[----:B------:R-:W-:-:S04]  /*7920*/  LOP3.LUT R36, R37, R36, RZ, 0x3c, !PT ;  /* 0x0000002425247212 */ /* 0x000fc800078e3cff */
[----:B------:R-:W-:-:S05]  /*7930*/  LOP3.LUT R37, R37, R36, RZ, 0x3c, !PT ;  /* 0x0000002425257212 */ /* 0x000fca00078e3cff */
[----:B------:R1:W-:Y:S02]  /*7940*/  STL.64 [R2], R36 ;  /* 0x0000002402007387 */ /* 0x0003e40000100a00 */
[----:B-1----:R-:W-:Y:S02]  /*7950*/  IMAD.MOV.U32 R2, RZ, RZ, R3 ;  /* 0x000000ffff027224 */ /* 0x002fe400078e0003 */
[----:B------:R-:W-:-:S04]  /*7960*/  IMAD.MOV.U32 R3, RZ, RZ, 0x0 ;  /* 0x00000000ff037424 */ /* 0x000fc800078e00ff */
[----:B------:R-:W-:Y:S05]  /*7970*/  RET.REL.NODEC R2 `(_ZN7cutlass13device_kernelIN5flash19enable_sm80_to_sm89INS1_16FlashAttnBwdSm80INS1_25CollectiveMainloopBwdSm80ILi2ELi2EN4cute5tupleIJNS5_1CILi128EEES8_NS7_ILi64EEEEEENS_6half_tEfNS_4arch4Sm80ELb0ELb1ELb1ELb1ELb0ELb0ELb0ELb0ELi2ELi4ELi4ELi4ELb0EEENS1_24CollectiveEpilogueBwdGQAISA_fSD_Li256ELb1ELb0EEENS1_19SingleTileSchedulerILb1ELb0ELb0ELi128EEEEEEEEEvNT_6ParamsE) ;  /* 0xffff868002007950 */ /* 0x000fea0003c3ffff */
        .type           $_ZN7cutlass13device_kernelIN5flash19enable_sm80_to_sm89INS1_16FlashAttnBwdSm80INS1_25CollectiveMainloopBwdSm80ILi2ELi2EN4cute5tupleIJNS5_1CILi128EEES8_NS7_ILi64EEEEEENS_6half_tEfNS_4arch4Sm80ELb0ELb1ELb1ELb1ELb0ELb0ELb0ELb0ELi2ELi4ELi4ELi4ELb0EEENS1_24CollectiveEpilogueBwdGQAISA_fSD_Li256ELb1ELb0EEENS1_19SingleTileSchedulerILb1ELb0ELb0ELi128EEEEEEEEEvNT_6ParamsE$_ZN4cute3eso3ESOILb1ELb0EJNS_6LayoutINS_5tupleIJNS3_IJNS3_IJNS_1CILi4EEENS4_ILi2EEEEEENS4_ILi1EEEEEES6_EEENS3_IJNS3_IJNS3_IJS8_NS4_ILi32EEEEEENS4_ILi0EEEEEENS4_ILi64EEEEEEEEiEEC2ERKSH_RKi,@function
        .size           $_ZN7cutlass13device_kernelIN5flash19enable_sm80_to_sm89INS1_16FlashAttnBwdSm80INS1_25CollectiveMainloopBwdSm80ILi2ELi2EN4cute5tupleIJNS5_1CILi128EEES8_NS7_ILi64EEEEEENS_6half_tEfNS_4arch4Sm80ELb0ELb1ELb1ELb1ELb0ELb0ELb0ELb0ELi2ELi4ELi4ELi4ELb0EEENS1_24CollectiveEpilogueBwdGQAISA_fSD_Li256ELb1ELb0EEENS1_19SingleTileSchedulerILb1ELb0ELb0ELi128EEEEEEEEEvNT_6ParamsE$_ZN4cute3eso3ESOILb1ELb0EJNS_6LayoutINS_5tupleIJNS3_IJNS3_IJNS_1CILi4EEENS4_ILi2EEEEEENS4_ILi1EEEEEES6_EEENS3_IJNS3_IJNS3_IJS8_NS4_ILi32EEEEEENS4_ILi0EEEEEENS4_ILi64EEEEEEEEiEEC2ERKSH_RKi,($_ZN7cutlass13device_kernelIN5flash19enable_sm80_to_sm89INS1_16FlashAttnBwdSm80INS1_25CollectiveMainloopBwdSm80ILi2ELi2EN4cute5tupleIJNS5_1CILi128EEES8_NS7_ILi64EEEEEENS_6half_tEfNS_4arch4Sm80ELb0ELb1ELb1ELb1ELb0ELb0ELb0ELb0ELi2ELi4ELi4ELi4ELb0EEENS1_24CollectiveEpilogueBwdGQAISA_fSD_Li256ELb1ELb0EEENS1_19SingleTileSchedulerILb1ELb0ELb0ELi128EEEEEEEEEvNT_6ParamsE$_ZN4cute3eso3ESOILb1ELb0EJNS_6LayoutINS_5tupleIJNS3_IJNS3_IJNS_1CILi4EEENS4_ILi2EEEEEENS4_ILi1EEEEEES6_NS4_ILi8EEEEEENS3_IJNS3_IJNS3_IJS8_NS4_ILi32EEEEEENS4_ILi0EEEEEENS4_ILi64EEES5_EEEEENS_10ViewEngineIPN7cutlass6half_tEEEEEC2ERKSI_RKSN_ - $_ZN7cutlass13device_kernelIN5flash19enable_sm80_to_sm89INS1_16FlashAttnBwdSm80INS1_25CollectiveMainloopBwdSm80ILi2ELi2EN4cute5tupleIJNS5_1CILi128EEES8_NS7_ILi64EEEEEENS_6half_tEfNS_4arch4Sm80ELb0ELb1ELb1ELb1ELb0ELb0ELb0ELb0ELi2ELi4ELi4ELi4ELb0EEENS1_24CollectiveEpilogueBwdGQAISA_fSD_Li256ELb1ELb0EEENS1_19SingleTileSchedulerILb1ELb0ELb0ELi128EEEEEEEEEvNT_6ParamsE$_ZN4cute3eso3ESOILb1ELb0EJNS_6LayoutINS_5tupleIJNS3_IJNS3_IJNS_1CILi4EEENS4_ILi2EEEEEENS4_ILi1EEEEEES6_EEENS3_IJNS3_IJNS3_IJS8_NS4_ILi32EEEEEENS4_ILi0EEEEEENS4_ILi64EEEEEEEEiEEC2ERKSH_RKi)
$_ZN7cutlass13device_kernelIN5flash19enable_sm80_to_sm89INS1_16FlashAttnBwdSm80INS1_25CollectiveMainloopBwdSm80ILi2ELi2EN4cute5tupleIJNS5_1CILi128EEES8_NS7_ILi64EEEEEENS_6half_tEfNS_4arch4Sm80ELb0ELb1ELb1ELb1ELb0ELb0ELb0ELb0ELi2ELi4ELi4ELi4ELb0EEENS1_24CollectiveEpilogueBwdGQAISA_fSD_Li256ELb1ELb0EEENS1_19SingleTileSchedulerILb1ELb0ELb0ELi128EEEEEEEEEvNT_6ParamsE$_ZN4cute3eso3ESOILb1ELb0EJNS_6LayoutINS_5tupleIJNS3_IJNS3_IJNS_1CILi4EEENS4_ILi2EEEEEENS4_ILi1EEEEEES6_EEENS3_IJNS3_IJNS3_IJS8_NS4_ILi32EEEEEENS4_ILi0EEEEEENS4_ILi64EEEEEEEEiEEC2ERKSH_RKi:
[----:B------:R-:W-:-:S05]  /*7980*/  IADD3 R2, R78, -c[0x0][0x20], RZ ;  /* 0x800008004e027a10 */ /* 0x000fca0007ffe0ff */
[----:B------:R1:W-:Y:S02]  /*7990*/  STL [R2], R36 ;  /* 0x0000002402007387 */ /* 0x0003e40000100800 */
[----:B-1----:R-:W-:Y:S01]  /*79a0*/  IMAD.MOV.U32 R2, RZ, RZ, R3 ;  /* 0x000000ffff027224 */ /* 0x002fe200078e0003 */
[----:B------:R-:W-:-:S04]  /*79b0*/  MOV R3, 0x0 ;  /* 0x0000000000037802 */ /* 0x000fc80000000f00 */
[----:B------:R-:W-:Y:S05]  /*79c0*/  RET.REL.NODEC R2 `(_ZN7cutlass13device_kernelIN5flash19enable_sm80_to_sm89INS1_16FlashAttnBwdSm80INS1_25CollectiveMainloopBwdSm80ILi2ELi2EN4cute5tupleIJNS5_1CILi128EEES8_NS7_ILi64EEEEEENS_6half_tEfNS_4arch4Sm80ELb0ELb1ELb1ELb1ELb0ELb0ELb0ELb0ELi2ELi4ELi4ELi4ELb0EEENS1_24CollectiveEpilogueBwdGQAISA_fSD_Li256ELb1ELb0EEENS1_19SingleTileSchedulerILb1ELb0ELb0ELi128EEEEEEEEEvNT_6ParamsE) ;  /* 0xffff863002007950 */ /* 0x000fea0003c3ffff */
        .type           $_ZN7cutlass13device_kernelIN5flash19enable_sm80_to_sm89INS1_16FlashAttnBwdSm80INS1_25CollectiveMainloopBwdSm80ILi2ELi2EN4cute5tupleIJNS5_1CILi128EEES8_NS7_ILi64EEEEEENS_6half_tEfNS_4arch4Sm80ELb0ELb1ELb1ELb1ELb0ELb0ELb0ELb0ELi2ELi4ELi4ELi4ELb0EEENS1_24CollectiveEpilogueBwdGQAISA_fSD_Li256ELb1ELb0EEENS1_19SingleTileSchedulerILb1ELb0ELb0ELi128EEEEEEEEEvNT_6ParamsE$_ZN4cute3eso3ESOILb1ELb0EJNS_6LayoutINS_5tupleIJNS3_IJNS3_IJNS_1CILi4EEENS4_ILi2EEEEEENS4_ILi1EEEEEES6_NS4_ILi8EEEEEENS3_IJNS3_IJNS3_IJS8_NS4_ILi32EEEEEENS4_ILi0EEEEEENS4_ILi64EEES5_EEEEENS_10ViewEngineIPN7cutlass6half_tEEEEEC2ERKSI_RKSN_,@function
        .size           $_ZN7cutlass13device_kernelIN5flash19enable_sm80_to_sm89INS1_16FlashAttnBwdSm80INS1_25CollectiveMainloopBwdSm80ILi2ELi2EN4cute5tupleIJNS5_1CILi128EEES8_NS7_ILi64EEEEEENS_6half_tEfNS_4arch4Sm80ELb0ELb1ELb1ELb1ELb0ELb0ELb0ELb0ELi2ELi4ELi4ELi4ELb0EEENS1_24CollectiveEpilogueBwdGQAISA_fSD_Li256ELb1ELb0EEENS1_19SingleTileSchedulerILb1ELb0ELb0ELi128EEEEEEEEEvNT_6ParamsE$_ZN4cute3eso3ESOILb1ELb0EJNS_6LayoutINS_5tupleIJNS3_IJNS3_IJNS_1CILi4EEENS4_ILi2EEEEEENS4_ILi1EEEEEES6_NS4_ILi8EEEEEENS3_IJNS3_IJNS3_IJS8_NS4_ILi32EEEEEENS4_ILi0EEEEEENS4_ILi64EEES5_EEEEENS_10ViewEngineIPN7cutlass6half_tEEEEEC2ERKSI_RKSN_,($_ZN7cutlass13device_kernelIN5flash19enable_sm80_to_sm89INS1_16FlashAttnBwdSm80INS1_25CollectiveMainloopBwdSm80ILi2ELi2EN4cute5tupleIJNS5_1CILi128EEES8_NS7_ILi64EEEEEENS_6half_tEfNS_4arch4Sm80ELb0ELb1ELb1ELb1ELb0ELb0ELb0ELb0ELi2ELi4ELi4ELi4ELb0EEENS1_24CollectiveEpilogueBwdGQAISA_fSD_Li256ELb1ELb0EEENS1_19SingleTileSchedulerILb1ELb0ELb0ELi128EEEEEEEEEvNT_6ParamsE$_ZN4cute3eso3ESOILb1ELb0EJNS_6LayoutINS_5tupleIJNS3_IJNS3_IJNS_1CILi4EEENS4_ILi8EEEEEENS3_IJS5_NS4_ILi2EEEEEEEEENS3_IJNS3_IJS8_S8_EEENS3_IJS8_S6_EEEEEEEEENS3_IJNS3_IJNS3_IJNS_11ScaledBasisIS8_JLi1EEEENSF_INS4_ILi1EEEJLi0EEEEEEENS3_IJNSF_INS4_ILi16EEEJLi0EEEENSF_IS6_JLi1EEEEEEEEEENS3_IJNS3_IJNSF_ISH_JLi1EEEENSF_IS6_JLi0EEEEEEENS3_IJNSF_INS4_ILi64EEEJLi0EEEENSF_ISK_JLi1EEEEEEEEEEEEEEENS_10ViewEngineINS_23ArithmeticTupleIteratorINS_15ArithmeticTupleIJNS4_ILi0EEES12_EEEEEEEEEC2ERKSY_RKS15_ - $_ZN7cutlass13device_kernelIN5flash19enable_sm80_to_sm89INS1_16FlashAttnBwdSm80INS1_25CollectiveMainloopBwdSm80ILi2ELi2EN4cute5tupleIJNS5_1CILi128EEES8_NS7_ILi64EEEEEENS_6half_tEfNS_4arch4Sm80ELb0ELb1ELb1ELb1ELb0ELb0ELb0ELb0ELi2ELi4ELi4ELi4ELb0EEENS1_24CollectiveEpilogueBwdGQAISA_fSD_Li256ELb1ELb0EEENS1_19SingleTileSchedulerILb1ELb0ELb0ELi128EEEEEEEEEvNT_6ParamsE$_ZN4cute3eso3ESOILb1ELb0EJNS_6LayoutINS_5tupleIJNS3_IJNS3_IJNS_1CILi4EEENS4_ILi2EEEEEENS4_ILi1EEEEEES6_NS4_ILi8EEEEEENS3_IJNS3_IJNS3_IJS8_NS4_ILi32EEEEEENS4_ILi0EEEEEENS4_ILi64EEES5_EEEEENS_10ViewEngineIPN7cutlass6half_tEEEEEC2ERKSI_RKSN_)
$_ZN7cutlass13device_kernelIN5flash19enable_sm80_to_sm89INS1_16FlashAttnBwdSm80INS1_25CollectiveMainloopBwdSm80ILi2ELi2EN4cute5tupleIJNS5_1CILi128EEES8_NS7_ILi64EEEEEENS_6half_tEfNS_4arch4Sm80ELb0ELb1ELb1ELb1ELb0ELb0ELb0ELb0ELi2ELi4ELi4ELi4ELb0EEENS1_24CollectiveEpilogueBwdGQAISA_fSD_Li256ELb1ELb0EEENS1_19SingleTileSchedulerILb1ELb0ELb0ELi128EEEEEEEEEvNT_6ParamsE$_ZN4cute3eso3ESOILb1ELb0EJNS_6LayoutINS_5tupleIJNS3_IJNS3_IJNS_1CILi4EEENS4_ILi2EEEEEENS4_ILi1EEEEEES6_NS4_ILi8EEEEEENS3_IJNS3_IJNS3_IJS8_NS4_ILi32EEEEEENS4_ILi0EEEEEENS4_ILi64EEES5_EEEEENS_10ViewEngineIPN7cutlass6half_tEEEEEC2ERKSI_RKSN_:
[----:B------:R-:W-:Y:S01]  /*79d0*/  IMAD.MOV.U32 R11, RZ, RZ, R10 ;  /* 0x000000ffff0b7224 */ /* 0x000fe200078e000a */
[----:B------:R-:W-:Y:S01]  /*79e0*/  IADD3 R2, R2, -c[0x0][0x20], RZ ;  /* 0x8000080002027a10 */ /* 0x000fe20007ffe0ff */
[----:B------:R-:W-:-:S05]  /*79f0*/  IMAD.MOV.U32 R10, RZ, RZ, R9 ;  /* 0x000000ffff0a7224 */ /* 0x000fca00078e0009 */
[----:B------:R1:W-:Y:S02]  /*7a00*/  STL.64 [R2], R10 ;  /* 0x0000000a02007387 */ /* 0x0003e40000100a00 */
[----:B-1----:R-:W-:Y:S02]  /*7a10*/  MOV R2, R3 ;  /* 0x0000000300027202 */ /* 0x002fe40000000f00 */
[----:B------:R-:W-:-:S04]  /*7a20*/  MOV R3, 0x0 ;  /* 0x0000000000037802 */ /* 0x000fc80000000f00 */
[----:B------:R-:W-:Y:S05]  /*7a30*/  RET.REL.NODEC R2 `(_ZN7cutlass13device_kernelIN5flash19enable_sm80_to_sm89INS1_16FlashAttnBwdSm80INS1_25CollectiveMainloopBwdSm80ILi2ELi2EN4cute5tupleIJNS5_1CILi128EEES8_NS7_ILi64EEEEEENS_6half_tEfNS_4arch4Sm80ELb0ELb1ELb1ELb1ELb0ELb0ELb0ELb0ELi2ELi4ELi4ELi4ELb0EEENS1_24CollectiveEpilogueBwdGQAISA_fSD_Li256ELb1ELb0EEENS1_19SingleTileSchedulerILb1ELb0ELb0ELi128EEEEEEEEEvNT_6ParamsE) ;  /* 0xffff85c002007950 */ /* 0x000fea0003c3ffff */
        .type           $_ZN7cutlass13device_kernelIN5flash19enable_sm80_to_sm89INS1_16FlashAttnBwdSm80INS1_25CollectiveMainloopBwdSm80ILi2ELi2EN4cute5tupleIJNS5_1CILi128EEES8_NS7_ILi64EEEEEENS_6half_tEfNS_4arch4Sm80ELb0ELb1ELb1ELb1ELb0ELb0ELb0ELb0ELi2ELi4ELi4ELi4ELb0EEENS1_24CollectiveEpilogueBwdGQAISA_fSD_Li256ELb1ELb0EEENS1_19SingleTileSchedulerILb1ELb0ELb0ELi128EEEEEEEEEvNT_6ParamsE$_ZN4cute3eso3ESOILb1ELb0EJNS_6LayoutINS_5tupleIJNS3_IJNS3_IJNS_1CILi4EEENS4_ILi8EEEEEENS3_IJS5_NS4_ILi2EEEEEEEEENS3_IJNS3_IJS8_S8_EEENS3_IJS8_S6_EEEEEEEEENS3_IJNS3_IJNS3_IJNS_11ScaledBasisIS8_JLi1EEEENSF_INS4_ILi1EEEJLi0EEEEEEENS3_IJNSF_INS4_ILi16EEEJLi0EEEENSF_IS6_JLi1EEEEEEEEEENS3_IJNS3_IJNSF_ISH_JLi1EEEENSF_IS6_JLi0EEEEEEENS3_IJNSF_INS4_ILi64EEEJLi0EEEENSF_ISK_JLi1EEEEEEEEEEEEEEENS_10ViewEngineINS_23ArithmeticTupleIteratorINS_15ArithmeticTupleIJNS4_ILi0EEES12_EEEEEEEEEC2ERKSY_RKS15_,@function
        .size           $_ZN7cutlass13device_kernelIN5flash19enable_sm80_to_sm89INS1_16FlashAttnBwdSm80INS1_25CollectiveMainloopBwdSm80ILi2ELi2EN4cute5tupleIJNS5_1CILi128EEES8_NS7_ILi64EEEEEENS_6half_tEfNS_4arch4Sm80ELb0ELb1ELb1ELb1ELb0ELb0ELb0ELb0ELi2ELi4ELi4ELi4ELb0EEENS1_24CollectiveEpilogueBwdGQAISA_fSD_Li256ELb1ELb0EEENS1_19SingleTileSchedulerILb1ELb0ELb0ELi128EEEEEEEEEvNT_6ParamsE$_ZN4cute3eso3ESOILb1ELb0EJNS_6LayoutINS_5tupleIJNS3_IJNS3_IJNS_1CILi4EEENS4_ILi8EEEEEENS3_IJS5_NS4_ILi2EEEEEEEEENS3_IJNS3_IJS8_S8_EEENS3_IJS8_S6_EEEEEEEEENS3_IJNS3_IJNS3_IJNS_11ScaledBasisIS8_JLi1EEEENSF_INS4_ILi1EEEJLi0EEEEEEENS3_IJNSF_INS4_ILi16EEEJLi0EEEENSF_IS6_JLi1EEEEEEEEEENS3_IJNS3_IJNSF_ISH_JLi1EEEENSF_IS6_JLi0EEEEEEENS3_IJNSF_INS4_ILi64EEEJLi0EEEENSF_ISK_JLi1EEEEEEEEEEEEEEENS_10ViewEngineINS_23ArithmeticTupleIteratorINS_15ArithmeticTupleIJNS4_ILi0EEES12_EEEEEEEEEC2ERKSY_RKS15_,($_ZN7cutlass13device_kernelIN5flash19enable_sm80_to_sm89INS1_16FlashAttnBwdSm80INS1_25CollectiveMainloopBwdSm80ILi2ELi2EN4cute5tupleIJNS5_1CILi128EEES8_NS7_ILi64EEEEEENS_6half_tEfNS_4arch4Sm80ELb0ELb1ELb1ELb1ELb0ELb0ELb0ELb0ELi2ELi4ELi4ELi4ELb0EEENS1_24CollectiveEpilogueBwdGQAISA_fSD_Li256ELb1ELb0EEENS1_19SingleTileSchedulerILb1ELb0ELb0ELi128EEEEEEEEEvNT_6ParamsE$_ZN4cute3eso3ESOILb1ELb0EJNS_6LayoutINS_5tupleIJNS3_IJNS3_IJNS_1CILi8EEENS4_ILi1EEEEEES6_EEENS3_IJNS3_IJS6_S6_EEENS4_ILi2EEEEEEEEENS3_IJNS3_IJNS3_IJS6_NS4_ILi0EEEEEESD_EEENS3_IJNS3_IJSD_SD_EEENS4_ILi4096EEEEEEEEEEENS_10ViewEngineINS_8smem_ptrIPN7cutlass6half_tEEEEEEEC2ERKSK_RKSR_ - $_ZN7cutlass13device_kernelIN5flash19enable_sm80_to_sm89INS1_16FlashAttnBwdSm80INS1_25CollectiveMainloopBwdSm80ILi2ELi2EN4cute5tupleIJNS5_1CILi128EEES8_NS7_ILi64EEEEEENS_6half_tEfNS_4arch4Sm80ELb0ELb1ELb1ELb1ELb0ELb0ELb0ELb0ELi2ELi4ELi4ELi4ELb0EEENS1_24CollectiveEpilogueBwdGQAISA_fSD_Li256ELb1ELb0EEENS1_19SingleTileSchedulerILb1ELb0ELb0ELi128EEEEEEEEEvNT_6ParamsE$_ZN4cute3eso3ESOILb1ELb0EJNS_6LayoutINS_5tupleIJNS3_IJNS3_IJNS_1CILi4EEENS4_ILi8EEEEEENS3_IJS5_NS4_ILi2EEEEEEEEENS3_IJNS3_IJS8_S8_EEENS3_IJS8_S6_EEEEEEEEENS3_IJNS3_IJNS3_IJNS_11ScaledBasisIS8_JLi1EEEENSF_INS4_ILi1EEEJLi0EEEEEEENS3_IJNSF_INS4_ILi16EEEJLi0EEEENSF_IS6_JLi1EEEEEEEEEENS3_IJNS3_IJNSF_ISH_JLi1EEEENSF_IS6_JLi0EEEEEEENS3_IJNSF_INS4_ILi64EEEJLi0EEEENSF_ISK_JLi1EEEEEEEEEEEEEEENS_10ViewEngineINS_23ArithmeticTupleIteratorINS_15ArithmeticTupleIJNS4_ILi0EEES12_EEEEEEEEEC2ERKSY_RKS15_)
$_ZN7cutlass13device_kernelIN5flash19enable_sm80_to_sm89INS1_16FlashAttnBwdSm80INS1_25CollectiveMainloopBwdSm80ILi2ELi2EN4cute5tupleIJNS5_1CILi128EEES8_NS7_ILi64EEEEEENS_6half_tEfNS_4arch4Sm80ELb0ELb1ELb1ELb1ELb0ELb0ELb0ELb0ELi2ELi4ELi4ELi4ELb0EEENS1_24CollectiveEpilogueBwdGQAISA_fSD_Li256ELb1ELb0EEENS1_19SingleTileSchedulerILb1ELb0ELb0ELi128EEEEEEEEEvNT_6ParamsE$_ZN4cute3eso3ESOILb1ELb0EJNS_6LayoutINS_5tupleIJNS3_IJNS3_IJNS_1CILi4EEENS4_ILi8EEEEEENS3_IJS5_NS4_ILi2EEEEEEEEENS3_IJNS3_IJS8_S8_EEENS3_IJS8_S6_EEEEEEEEENS3_IJNS3_IJNS3_IJNS_11ScaledBasisIS8_JLi1EEEENSF_INS4_ILi1EEEJLi0EEEEEEENS3_IJNSF_INS4_ILi16EEEJLi0EEEENSF_IS6_JLi1EEEEEEEEEENS3_IJNS3_IJNSF_ISH_JLi1EEEENSF_IS6_JLi0EEEEEEENS3_IJNSF_INS4_ILi64EEEJLi0EEEENSF_ISK_JLi1EEEEEEEEEEEEEEENS_10ViewEngineINS_23ArithmeticTupleIteratorINS_15ArithmeticTupleIJNS4_ILi0EEES12_EEEEEEEEEC2ERKSY_RKS15_:
[----:B------:R-:W-:Y:S01]  /*7a40*/  IADD3 R3, R3, -c[0x0][0x20], RZ ;  /* 0x8000080003037a10 */ /* 0x000fe20007ffe0ff */
[----:B------:R-:W-:Y:S01]  /*7a50*/  IMAD.MOV.U32 R15, RZ, RZ, 0x0 ;  /* 0x00000000ff0f7424 */ /* 0x000fe200078e00ff */
[----:B------:R-:W-:-:S05]  /*7a60*/  PRMT R14, RZ, 0x7610, R14 ;  /* 0x00007610ff0e7816 */ /* 0x000fca000000000e */
[----:B------:R1:W-:Y:S02]  /*7a70*/  STL.U8 [R3], R14 ;  /* 0x0000000e03007387 */ /* 0x0003e40000100000 */
[----:B-1----:R-:W-:-:S04]  /*7a80*/  IMAD.MOV.U32 R14, RZ, RZ, R13 ;  /* 0x000000ffff0e7224 */ /* 0x002fc800078e000d */
[----:B------:R-:W-:Y:S05]  /*7a90*/  RET.REL.NODEC R14 `(_ZN7cutlass13device_kernelIN5flash19enable_sm80_to_sm89INS1_16FlashAttnBwdSm80INS1_25CollectiveMainloopBwdSm80ILi2ELi2EN4cute5tupleIJNS5_1CILi128EEES8_NS7_ILi64EEEEEENS_6half_tEfNS_4arch4Sm80ELb0ELb1ELb1ELb1ELb0ELb0ELb0ELb0ELi2ELi4ELi4ELi4ELb0EEENS1_24CollectiveEpilogueBwdGQAISA_fSD_Li256ELb1ELb0EEENS1_19SingleTileSchedulerILb1ELb0ELb0ELi128EEEEEEEEEvNT_6ParamsE) ;  /* 0xffff85600e007950 */ /* 0x000fea0003c3ffff */
        .type           $_ZN7cutlass13device_kernelIN5flash19enable_sm80_to_sm89INS1_16FlashAttnBwdSm80INS1_25CollectiveMainloopBwdSm80ILi2ELi2EN4cute5tupleIJNS5_1CILi128EEES8_NS7_ILi64EEEEEENS_6half_tEfNS_4arch4Sm80ELb0ELb1ELb1ELb1ELb0ELb0ELb0ELb0ELi2ELi4ELi4ELi4ELb0EEENS1_24CollectiveEpilogueBwdGQAISA_fSD_Li256ELb1ELb0EEENS1_19SingleTileSchedulerILb1ELb0ELb0ELi128EEEEEEEEEvNT_6ParamsE$_ZN4cute3eso3ESOILb1ELb0EJNS_6LayoutINS_5tupleIJNS3_IJNS3_IJNS_1CILi8EEENS4_ILi1EEEEEES6_EEENS3_IJNS3_IJS6_S6_EEENS4_ILi2EEEEEEEEENS3_IJNS3_IJNS3_IJS6_NS4_ILi0EEEEEESD_EEENS3_IJNS3_IJSD_SD_EEENS4_ILi4096EEEEEEEEEEENS_10ViewEngineINS_8smem_ptrIPN7cutlass6half_tEEEEEEEC2ERKSK_RKSR_,@function
        .size           $_ZN7cutlass13device_kernelIN5flash19enable_sm80_to_sm89INS1_16FlashAttnBwdSm80INS1_25CollectiveMainloopBwdSm80ILi2ELi2EN4cute5tupleIJNS5_1CILi128EEES8_NS7_ILi64EEEEEENS_6half_tEfNS_4arch4Sm80ELb0ELb1ELb1ELb1ELb0ELb0ELb0ELb0ELi2ELi4ELi4ELi4ELb0EEENS1_24CollectiveEpilogueBwdGQAISA_fSD_Li256ELb1ELb0EEENS1_19SingleTileSchedulerILb1ELb0ELb0ELi128EEEEEEEEEvNT_6ParamsE$_ZN4cute3eso3ESOILb1ELb0EJNS_6LayoutINS_5tupleIJNS3_IJNS3_IJNS_1CILi8EEENS4_ILi1EEEEEES6_EEENS3_IJNS3_IJS6_S6_EEENS4_ILi2EEEEEEEEENS3_IJNS3_IJNS3_IJS6_NS4_ILi0EEEEEESD_EEENS3_IJNS3_IJSD_SD_EEENS4_ILi4096EEEEEEEEEEENS_10ViewEngineINS_8smem_ptrIPN7cutlass6half_tEEEEEEEC2ERKSK_RKSR_,($_ZN7cutlass13device_kernelIN5flash19enable_sm80_to_sm89INS1_16FlashAttnBwdSm80INS1_25CollectiveMainloopBwdSm80ILi2ELi2EN4cute5tupleIJNS5_1CILi128EEES8_NS7_ILi64EEEEEENS_6half_tEfNS_4arch4Sm80ELb0ELb1ELb1ELb1ELb0ELb0ELb0ELb0ELi2ELi4ELi4ELi4ELb0EEENS1_24CollectiveEpilogueBwdGQAISA_fSD_Li256ELb1ELb0EEENS1_19SingleTileSchedulerILb1ELb0ELb0ELi128EEEEEEEEEvNT_6ParamsE$_ZN4cute3eso3ESOILb1ELb0EJNS_6LayoutINS_5tupleIJNS3_IJNS3_IJNS_1CILi8EEENS4_ILi1EEEEEES6_EEENS3_IJNS3_IJS6_S6_EEENS4_ILi2EEEEEEEEENS3_IJNS3_IJNS3_IJS6_NS4_ILi0EEEEEESD_EEENS3_IJNS3_IJSD_SD_EEENS4_ILi64EEEEEEEEEEENS_10ViewEngineIPN7cutlass6half_tEEEEEC2ERKSK_RKSP_ - $_ZN7cutlass13device_kernelIN5flash19enable_sm80_to_sm89INS1_16FlashAttnBwdSm80INS1_25CollectiveMainloopBwdSm80ILi2ELi2EN4cute5tupleIJNS5_1CILi128EEES8_NS7_ILi64EEEEEENS_6half_tEfNS_4arch4Sm80ELb0ELb1ELb1ELb1ELb0ELb0ELb0ELb0ELi2ELi4ELi4ELi4ELb0EEENS1_24CollectiveEpilogueBwdGQAISA_fSD_Li256ELb1ELb0EEENS1_19SingleTileSchedulerILb1ELb0ELb0ELi128EEEEEEEEEvNT_6ParamsE$_ZN4cute3eso3ESOILb1ELb0EJNS_6LayoutINS_5tupleIJNS3_IJNS3_IJNS_1CILi8EEENS4_ILi1EEEEEES6_EEENS3_IJNS3_IJS6_S6_EEENS4_ILi2EEEEEEEEENS3_IJNS3_IJNS3_IJS6_NS4_ILi0EEEEEESD_EEENS3_IJNS3_IJSD_SD_EEENS4_ILi4096EEEEEEEEEEENS_10ViewEngineINS_8smem_ptrIPN7cutlass6half_tEEEEEEEC2ERKSK_RKSR_)
$_ZN7cutlass13device_kernelIN5flash19enable_sm80_to_sm89INS1_16FlashAttnBwdSm80INS1_25CollectiveMainloopBwdSm80ILi2ELi2EN4cute5tupleIJNS5_1CILi128EEES8_NS7_ILi64EEEEEENS_6half_tEfNS_4arch4Sm80ELb0ELb1ELb1ELb1ELb0ELb0ELb0ELb0ELi2ELi4ELi4ELi4ELb0EEENS1_24CollectiveEpilogueBwdGQAISA_fSD_Li256ELb1ELb0EEENS1_19SingleTileSchedulerILb1ELb0ELb0ELi128EEEEEEEEEvNT_6ParamsE$_ZN4cute3eso3ESOILb1ELb0EJNS_6LayoutINS_5tupleIJNS3_IJNS3_IJNS_1CILi8EEENS4_ILi1EEEEEES6_EEENS3_IJNS3_IJS6_S6_EEENS4_ILi2EEEEEEEEENS3_IJNS3_IJNS3_IJS6_NS4_ILi0EEEEEESD_EEENS3_IJNS3_IJSD_SD_EEENS4_ILi4096EEEEEEEEEEENS_10ViewEngineINS_8smem_ptrIPN7cutlass6half_tEEEEEEEC2ERKSK_RKSR_:
[----:B------:R-:W-:-:S05]  /*7aa0*/  IADD3 R2, R78, -c[0x0][0x20], RZ ;  /* 0x800008004e027a10 */ /* 0x000fca0007ffe0ff */
[----:B------:R1:W-:Y:S02]  /*7ab0*/  STL.64 [R2], R36 ;  /* 0x0000002402007387 */ /* 0x0003e40000100a00 */
[----:B-1----:R-:W-:Y:S01]  /*7ac0*/  IMAD.MOV.U32 R2, RZ, RZ, R3 ;  /* 0x000000ffff027224 */ /* 0x002fe200078e0003 */
[----:B------:R-:W-:-:S04]  /*7ad0*/  MOV R3, 0x0 ;  /* 0x0000000000037802 */ /* 0x000fc80000000f00 */
[----:B------:R-:W-:Y:S05]  /*7ae0*/  RET.REL.NODEC R2 `(_ZN7cutlass13device_kernelIN5flash19enable_sm80_to_sm89INS1_16FlashAttnBwdSm80INS1_25CollectiveMainloopBwdSm80ILi2ELi2EN4cute5tupleIJNS5_1CILi128EEES8_NS7_ILi64EEEEEENS_6half_tEfNS_4arch4Sm80ELb0ELb1ELb1ELb1ELb0ELb0ELb0ELb0ELi2ELi4ELi4ELi4ELb0EEENS1_24CollectiveEpilogueBwdGQAISA_fSD_Li256ELb1ELb0EEENS1_19SingleTileSchedulerILb1ELb0ELb0ELi128EEEEEEEEEvNT_6ParamsE) ;  /* 0xffff851002007950 */ /* 0x000fea0003c3ffff */
        .type           $_ZN7cutlass13device_kernelIN5flash19enable_sm80_to_sm89INS1_16FlashAttnBwdSm80INS1_25CollectiveMainloopBwdSm80ILi2ELi2EN4cute5tupleIJNS5_1CILi128EEES8_NS7_ILi64EEEEEENS_6half_tEfNS_4arch4Sm80ELb0ELb1ELb1ELb1ELb0ELb0ELb0ELb0ELi2ELi4ELi4ELi4ELb0EEENS1_24CollectiveEpilogueBwdGQAISA_fSD_Li256ELb1ELb0EEENS1_19SingleTileSchedulerILb1ELb0ELb0ELi128EEEEEEEEEvNT_6ParamsE$_ZN4cute3eso3ESOILb1ELb0EJNS_6LayoutINS_5tupleIJNS3_IJNS3_IJNS_1CILi8EEENS4_ILi1EEEEEES6_EEENS3_IJNS3_IJS6_S6_EEENS4_ILi2EEEEEEEEENS3_IJNS3_IJNS3_IJS6_NS4_ILi0EEEEEESD_EEENS3_IJNS3_IJSD_SD_EEENS4_ILi64EEEEEEEEEEENS_10ViewEngineIPN7cutlass6half_tEEEEEC2ERKSK_RKSP_,@function
        .size           $_ZN7cutlass13device_kernelIN5flash19enable_sm80_to_sm89INS1_16FlashAttnBwdSm80INS1_25CollectiveMainloopBwdSm80ILi2ELi2EN4cute5tupleIJNS5_1CILi128EEES8_NS7_ILi64EEEEEENS_6half_tEfNS_4arch4Sm80ELb0ELb1ELb1ELb1ELb0ELb0ELb0ELb0ELi2ELi4ELi4ELi4ELb0EEENS1_24CollectiveEpilogueBwdGQAISA_fSD_Li256ELb1ELb0EEENS1_19SingleTileSchedulerILb1ELb0ELb0ELi128EEEEEEEEEvNT_6ParamsE$_ZN4cute3eso3ESOILb1ELb0EJNS_6LayoutINS_5tupleIJNS3_IJNS3_IJNS_1CILi8EEENS4_ILi1EEEEEES6_EEENS3_IJNS3_IJS6_S6_EEENS4_ILi2EEEEEEEEENS3_IJNS3_IJNS3_IJS6_NS4_ILi0EEEEEESD_EEENS3_IJNS3_IJSD_SD_EEENS4_ILi64EEEEEEEEEEENS_10ViewEngineIPN7cutlass6half_tEEEEEC2ERKSK_RKSP_,($_ZN7cutlass13device_kernelIN5flash19enable_sm80_to_sm89INS1_16FlashAttnBwdSm80INS1_25CollectiveMainloopBwdSm80ILi2ELi2EN4cute5tupleIJNS5_1CILi128EEES8_NS7_ILi64EEEEEENS_6half_tEfNS_4arch4Sm80ELb0ELb1ELb1ELb1ELb0ELb0ELb0ELb0ELi2ELi4ELi4ELi4ELb0EEENS1_24CollectiveEpilogueBwdGQAISA_fSD_Li256ELb1ELb0EEENS1_19SingleTileSchedulerILb1ELb0ELb0ELi128EEEEEEEEEvNT_6ParamsE$_ZN4cute3eso3ESOILb1ELb0EJNS_6LayoutINS_5tupleIJNS3_IJNS3_IJNS_1CILi8EEENS4_ILi1EEEEEES6_EEENS3_IJNS3_IJS6_S6_EEENS4_ILi2EEEEEEEEENS3_IJNS3_IJNS3_IJS6_NS4_ILi0EEEEEESD_EEENS3_IJNS3_IJSD_SD_EEENS4_ILi8192EEEEEEEEEEENS_10ViewEngineINS_8smem_ptrIPN7cutlass6half_tEEEEEEEC2ERKSK_RKSR_ - $_ZN7cutlass13device_kernelIN5flash19enable_sm80_to_sm89INS1_16FlashAttnBwdSm80INS1_25CollectiveMainloopBwdSm80ILi2ELi2EN4cute5tupleIJNS5_1CILi128EEES8_NS7_ILi64EEEEEENS_6half_tEfNS_4arch4Sm80ELb0ELb1ELb1ELb1ELb0ELb0ELb0ELb0ELi2ELi4ELi4ELi4ELb0EEENS1_24CollectiveEpilogueBwdGQAISA_fSD_Li256ELb1ELb0EEENS1_19SingleTileSchedulerILb1ELb0ELb0ELi128EEEEEEEEEvNT_6ParamsE$_ZN4cute3eso3ESOILb1ELb0EJNS_6LayoutINS_5tupleIJNS3_IJNS3_IJNS_1CILi8EEENS4_ILi1EEEEEES6_EEENS3_IJNS3_IJS6_S6_EEENS4_ILi2EEEEEEEEENS3_IJNS3_IJNS3_IJS6_NS4_ILi0EEEEEESD_EEENS3_IJNS3_IJSD_SD_EEENS4_ILi64EEEEEEEEEEENS_10ViewEngineIPN7cutlass6half_tEEEEEC2ERKSK_RKSP_)
$_ZN7cutlass13device_kernelIN5flash19enable_sm80_to_sm89INS1_16FlashAttnBwdSm80INS1_25CollectiveMainloopBwdSm80ILi2ELi2EN4cute5tupleIJNS5_1CILi128EEES8_NS7_ILi64EEEEEENS_6half_tEfNS_4arch4Sm80ELb0ELb1ELb1ELb1ELb0ELb0ELb0ELb0ELi2ELi4ELi4ELi4ELb0EEENS1_24CollectiveEpilogueBwdGQAISA_fSD_Li256ELb1ELb0EEENS1_19SingleTileSchedulerILb1ELb0ELb0ELi128EEEEEEEEEvNT_6ParamsE$_ZN4cute3eso3ESOILb1ELb0EJNS_6LayoutINS_5tupleIJNS3_IJNS3_IJNS_1CILi8EEENS4_ILi1EEEEEES6_EEENS3_IJNS3_IJS6_S6_EEENS4_ILi2EEEEEEEEENS3_IJNS3_IJNS3_IJS6_NS4_ILi0EEEEEESD_EEENS3_IJNS3_IJSD_SD_EEENS4_ILi64EEEEEEEEEEENS_10ViewEngineIPN7cutlass6half_tEEEEEC2ERKSK_RKSP_:
[----:B------:R-:W-:-:S05]  /*7af0*/  IADD3 R10, R58, -c[0x0][0x20], RZ ;  /* 0x800008003a0a7a10 */ /* 0x000fca0007ffe0ff */
[----:B------:R1:W-:Y:S02]  /*7b00*/  STL.64 [R10], R2 ;  /* 0x000000020a007387 */ /* 0x0003e40000100a00 */
[----:B-1----:R-:W-:Y:S01]  /*7b10*/  IMAD.MOV.U32 R2, RZ, RZ, R11 ;  /* 0x000000ffff027224 */ /* 0x002fe200078e000b */
[----:B------:R-:W-:-:S04]  /*7b20*/  MOV R3, 0x0 ;  /* 0x0000000000037802 */ /* 0x000fc80000000f00 */
[----:B------:R-:W-:Y:S05]  /*7b30*/  RET.REL.NODEC R2 `(_ZN7cutlass13device_kernelIN5flash19enable_sm80_to_sm89INS1_16FlashAttnBwdSm80INS1_25CollectiveMainloopBwdSm80ILi2ELi2EN4cute5tupleIJNS5_1CILi128EEES8_NS7_ILi64EEEEEENS_6half_tEfNS_4arch4Sm80ELb0ELb1ELb1ELb1ELb0ELb0ELb0ELb0ELi2ELi4ELi4ELi4ELb0EEENS1_24CollectiveEpilogueBwdGQAISA_fSD_Li256ELb1ELb0EEENS1_19SingleTileSchedulerILb1ELb0ELb0ELi128EEEEEEEEEvNT_6ParamsE) ;  /* 0xffff84c002007950 */ /* 0x000fea0003c3ffff */
        .type           $_ZN7cutlass13device_kernelIN5flash19enable_sm80_to_sm89INS1_16FlashAttnBwdSm80INS1_25CollectiveMainloopBwdSm80ILi2ELi2EN4cute5tupleIJNS5_1CILi128EEES8_NS7_ILi64EEEEEENS_6half_tEfNS_4arch4Sm80ELb0ELb1ELb1ELb1ELb0ELb0ELb0ELb0ELi2ELi4ELi4ELi4ELb0EEENS1_24CollectiveEpilogueBwdGQAISA_fSD_Li256ELb1ELb0EEENS1_19SingleTileSchedulerILb1ELb0ELb0ELi128EEEEEEEEEvNT_6ParamsE$_ZN4cute3eso3ESOILb1ELb0EJNS_6LayoutINS_5tupleIJNS3_IJNS3_IJNS_1CILi8EEENS4_ILi1EEEEEES6_EEENS3_IJNS3_IJS6_S6_EEENS4_ILi2EEEEEEEEENS3_IJNS3_IJNS3_IJS6_NS4_ILi0EEEEEESD_EEENS3_IJNS3_IJSD_SD_EEENS4_ILi8192EEEEEEEEEEENS_10ViewEngineINS_8smem_ptrIPN7cutlass6half_tEEEEEEEC2ERKSK_RKSR_,@function
        .size           $_ZN7cutlass13device_kernelIN5flash19enable_sm80_to_sm89INS1_16FlashAttnBwdSm80INS1_25CollectiveMainloopBwdSm80ILi2ELi2EN4cute5tupleIJNS5_1CILi128EEES8_NS7_ILi64EEEEEENS_6half_tEfNS_4arch4Sm80ELb0ELb1ELb1ELb1ELb0ELb0ELb0ELb0ELi2ELi4ELi4ELi4ELb0EEENS1_24CollectiveEpilogueBwdGQAISA_fSD_Li256ELb1ELb0EEENS1_19SingleTileSchedulerILb1ELb0ELb0ELi128EEEEEEEEEvNT_6ParamsE$_ZN4cute3eso3ESOILb1ELb0EJNS_6LayoutINS_5tupleIJNS3_IJNS3_IJNS_1CILi8EEENS4_ILi1EEEEEES6_EEENS3_IJNS3_IJS6_S6_EEENS4_ILi2EEEEEEEEENS3_IJNS3_IJNS3_IJS6_NS4_ILi0EEEEEESD_EEENS3_IJNS3_IJSD_SD_EEENS4_ILi8192EEEEEEEEEEENS_10ViewEngineINS_8smem_ptrIPN7cutlass6half_tEEEEEEEC2ERKSK_RKSR_,($_ZN7cutlass13device_kernelIN5flash19enable_sm80_to_sm89INS1_16FlashAttnBwdSm80INS1_25CollectiveMainloopBwdSm80ILi2ELi2EN4cute5tupleIJNS5_1CILi128EEES8_NS7_ILi64EEEEEENS_6half_tEfNS_4arch4Sm80ELb0ELb1ELb1ELb1ELb0ELb0ELb0ELb0ELi2ELi4ELi4ELi4ELb0EEENS1_24CollectiveEpilogueBwdGQAISA_fSD_Li256ELb1ELb0EEENS1_19SingleTileSchedulerILb1ELb0ELb0ELi128EEEEEEEEEvNT_6ParamsE$_ZN4cute3eso3ESOILb1ELb0EJNS_6LayoutINS_5tupleIJNS3_IJNS3_IJNS_1CILi8EEENS4_ILi1EEEEEES6_EEENS3_IJNS3_IJS6_S6_EEENS4_ILi2EEEEEEEEENS3_IJNS3_IJNS3_IJS6_NS4_ILi0EEEEEESD_EEENS3_IJNS3_IJSD_SD_EEES5_EEEEEEEENS_10ViewEngineIPN7cutlass6half_tEEEEEC2ERKSJ_RKSO_ - $_ZN7cutlass13device_kernelIN5flash19enable_sm80_to_sm89INS1_16FlashAttnBwdSm80INS1_25CollectiveMainloopBwdSm80ILi2ELi2EN4cute5tupleIJNS5_1CILi128EEES8_NS7_ILi64EEEEEENS_6half_tEfNS_4arch4Sm80ELb0ELb1ELb1ELb1ELb0ELb0ELb0ELb0ELi2ELi4ELi4ELi4ELb0EEENS1_24CollectiveEpilogueBwdGQAISA_fSD_Li256ELb1ELb0EEENS1_19SingleTileSchedulerILb1ELb0ELb0ELi128EEEEEEEEEvNT_6ParamsE$_ZN4cute3eso3ESOILb1ELb0EJNS_6LayoutINS_5tupleIJNS3_IJNS3_IJNS_1CILi8EEENS4_ILi1EEEEEES6_EEENS3_IJNS3_IJS6_S6_EEENS4_ILi2EEEEEEEEENS3_IJNS3_IJNS3_IJS6_NS4_ILi0EEEEEESD_EEENS3_IJNS3_IJSD_SD_EEENS4_ILi8192EEEEEEEEEEENS_10ViewEngineINS_8smem_ptrIPN7cutlass6half_tEEEEEEEC2ERKSK_RKSR_)
$_ZN7cutlass13device_kernelIN5flash19enable_sm80_to_sm89INS1_16FlashAttnBwdSm80INS1_25CollectiveMainloopBwdSm80ILi2ELi2EN4cute5tupleIJNS5_1CILi128EEES8_NS7_ILi64EEEEEENS_6half_tEfNS_4arch4Sm80ELb0ELb1ELb1ELb1ELb0ELb0ELb0ELb0ELi2ELi4ELi4ELi4ELb0EEENS1_24CollectiveEpilogueBwdGQAISA_fSD_Li256ELb1ELb0EEENS1_19SingleTileSchedulerILb1ELb0ELb0ELi128EEEEEEEEEvNT_6ParamsE$_ZN4cute3eso3ESOILb1ELb0EJNS_6LayoutINS_5tupleIJNS3_IJNS3_IJNS_1CILi8EEENS4_ILi1EEEEEES6_EEENS3_IJNS3_IJS6_S6_EEENS4_ILi2EEEEEEEEENS3_IJNS3_IJNS3_IJS6_NS4_ILi0EEEEEESD_EEENS3_IJNS3_IJSD_SD_EEENS4_ILi8192EEEEEEEEEEENS_10ViewEngineINS_8smem_ptrIPN7cutlass6half_tEEEEEEEC2ERKSK_RKSR_:
[----:B------:R-:W-:Y:S01]  /*7b40*/  IADD3 R11, R58, -c[0x0][0x20], RZ ;  /* 0x800008003a0b7a10 */ /* 0x000fe20007ffe0ff */
[----:B------:R-:W-:Y:S01]  /*7b50*/  IMAD.MOV.U32 R14, RZ, RZ, R10 ;  /* 0x000000ffff0e7224 */ /* 0x000fe200078e000a */
[----:B------:R-:W-:Y:S01]  /*7b60*/  MOV R15, R13 ;  /* 0x0000000d000f7202 */ /* 0x000fe20000000f00 */
[----:B------:R-:W-:-:S04]  /*7b70*/  IMAD.MOV.U32 R13, RZ, RZ, 0x0 ;  /* 0x00000000ff0d7424 */ /* 0x000fc800078e00ff */
[----:B------:R1:W-:Y:S01]  /*7b80*/  STL.64 [R11], R14 ;  /* 0x0000000e0b007387 */ /* 0x0003e20000100a00 */
[----:B------:R-:W-:Y:S05]  /*7b90*/  RET.REL.NODEC R12 `(_ZN7cutlass13device_kernelIN5flash19enable_sm80_to_sm89INS1_16FlashAttnBwdSm80INS1_25CollectiveMainloopBwdSm80ILi2ELi2EN4cute5tupleIJNS5_1CILi128EEES8_NS7_ILi64EEEEEENS_6half_tEfNS_4arch4Sm80ELb0ELb1ELb1ELb1ELb0ELb0ELb0ELb0ELi2ELi4ELi4ELi4ELb0EEENS1_24CollectiveEpilogueBwdGQAISA_fSD_Li256ELb1ELb0EEENS1_19SingleTileSchedulerILb1ELb0ELb0ELi128EEEEEEEEEvNT_6ParamsE) ;  /* 0xffff84600c007950 */ /* 0x000fea0003c3ffff */
        .type           $_ZN7cutlass13device_kernelIN5flash19enable_sm80_to_sm89INS1_16FlashAttnBwdSm80INS1_25CollectiveMainloopBwdSm80ILi2ELi2EN4cute5tupleIJNS5_1CILi128EEES8_NS7_ILi64EEEEEENS_6half_tEfNS_4arch4Sm80ELb0ELb1ELb1ELb1ELb0ELb0ELb0ELb0ELi2ELi4ELi4ELi4ELb0EEENS1_24CollectiveEpilogueBwdGQAISA_fSD_Li256ELb1ELb0EEENS1_19SingleTileSchedulerILb1ELb0ELb0ELi128EEEEEEEEEvNT_6ParamsE$_ZN4cute3eso3ESOILb1ELb0EJNS_6LayoutINS_5tupleIJNS3_IJNS3_IJNS_1CILi8EEENS4_ILi1EEEEEES6_EEENS3_IJNS3_IJS6_S6_EEENS4_ILi2EEEEEEEEENS3_IJNS3_IJNS3_IJS6_NS4_ILi0EEEEEESD_EEENS3_IJNS3_IJSD_SD_EEES5_EEEEEEEENS_10ViewEngineIPN7cutlass6half_tEEEEEC2ERKSJ_RKSO_,@function
        .size           $_ZN7cutlass13device_kernelIN5flash19enable_sm80_to_sm89INS1_16FlashAttnBwdSm80INS1_25CollectiveMainloopBwdSm80ILi2ELi2EN4cute5tupleIJNS5_1CILi128EEES8_NS7_ILi64EEEEEENS_6half_tEfNS_4arch4Sm80ELb0ELb1ELb1ELb1ELb0ELb0ELb0ELb0ELi2ELi4ELi4ELi4ELb0EEENS1_24CollectiveEpilogueBwdGQAISA_fSD_Li256ELb1ELb0EEENS1_19SingleTileSchedulerILb1ELb0ELb0ELi128EEEEEEEEEvNT_6ParamsE$_ZN4cute3eso3ESOILb1ELb0EJNS_6LayoutINS_5tupleIJNS3_IJNS3_IJNS_1CILi8EEENS4_ILi1EEEEEES6_EEENS3_IJNS3_IJS6_S6_EEENS4_ILi2EEEEEEEEENS3_IJNS3_IJNS3_IJS6_NS4_ILi0EEEEEESD_EEENS3_IJNS3_IJSD_SD_EEES5_EEEEEEEENS_10ViewEngineIPN7cutlass6half_tEEEEEC2ERKSJ_RKSO_,($_ZN7cutlass13device_kernelIN5flash19enable_sm80_to_sm89INS1_16FlashAttnBwdSm80INS1_25CollectiveMainloopBwdSm80ILi2ELi2EN4cute5tupleIJNS5_1CILi128EEES8_NS7_ILi64EEEEEENS_6half_tEfNS_4arch4Sm80ELb0ELb1ELb1ELb1ELb0ELb0ELb0ELb0ELi2ELi4ELi4ELi4ELb0EEENS1_24CollectiveEpilogueBwdGQAISA_fSD_Li256ELb1ELb0EEENS1_19SingleTileSchedulerILb1ELb0ELb0ELi128EEEEEEEEEvNT_6ParamsE$_ZN4cute3eso3ESOILb1ELb0EJNS_6LayoutINS_5tupleIJNS3_IJNS3_IJNS_1CILi8EEENS4_ILi1EEEEEES6_EEENS3_IJNS3_IJS6_S6_EEENS4_ILi4EEEEEEEEENS3_IJNS3_IJNS3_IJS6_NS4_ILi0EEEEEESD_EEENS3_IJNS3_IJSD_SD_EEENS4_ILi2048EEEEEEEEEEENS_10ViewEngineINS_8smem_ptrIPN7cutlass6half_tEEEEEEEC2ERKSK_RKSR_ - $_ZN7cutlass13device_kernelIN5flash19enable_sm80_to_sm89INS1_16FlashAttnBwdSm80INS1_25CollectiveMainloopBwdSm80ILi2ELi2EN4cute5tupleIJNS5_1CILi128EEES8_NS7_ILi64EEEEEENS_6half_tEfNS_4arch4Sm80ELb0ELb1ELb1ELb1ELb0ELb0ELb0ELb0ELi2ELi4ELi4ELi4ELb0EEENS1_24CollectiveEpilogueBwdGQAISA_fSD_Li256ELb1ELb0EEENS1_19SingleTileSchedulerILb1ELb0ELb0ELi128EEEEEEEEEvNT_6ParamsE$_ZN4cute3eso3ESOILb1ELb0EJNS_6LayoutINS_5tupleIJNS3_IJNS3_IJNS_1CILi8EEENS4_ILi1EEEEEES6_EEENS3_IJNS3_IJS6_S6_EEENS4_ILi2EEEEEEEEENS3_IJNS3_IJNS3_IJS6_NS4_ILi0EEEEEESD_EEENS3_IJNS3_IJSD_SD_EEES5_EEEEEEEENS_10ViewEngineIPN7cutlass6half_tEEEEEC2ERKSJ_RKSO_)
$_ZN7cutlass13device_kernelIN5flash19enable_sm80_to_sm89INS1_16FlashAttnBwdSm80INS1_25CollectiveMainloopBwdSm80ILi2ELi2EN4cute5tupleIJNS5_1CILi128EEES8_NS7_ILi64EEEEEENS_6half_tEfNS_4arch4Sm80ELb0ELb1ELb1ELb1ELb0ELb0ELb0ELb0ELi2ELi4ELi4ELi4ELb0EEENS1_24CollectiveEpilogueBwdGQAISA_fSD_Li256ELb1ELb0EEENS1_19SingleTileSchedulerILb1ELb0ELb0ELi128EEEEEEEEEvNT_6ParamsE$_ZN4cute3eso3ESOILb1ELb0EJNS_6LayoutINS_5tupleIJNS3_IJNS3_IJNS_1CILi8EEENS4_ILi1EEEEEES6_EEENS3_IJNS3_IJS6_S6_EEENS4_ILi2EEEEEEEEENS3_IJNS3_IJNS3_IJS6_NS4_ILi0EEEEEESD_EEENS3_IJNS3_IJSD_SD_EEES5_EEEEEEEENS_10ViewEngineIPN7cutlass6half_tEEEEEC2ERKSJ_RKSO_:
[----:B------:R-:W-:-:S05]  /*7ba0*/  IADD3 R38, R78, -c[0x0][0x20], RZ ;  /* 0x800008004e267a10 */ /* 0x000fca0007ffe0ff */
[----:B------:R1:W-:Y:S02]  /*7bb0*/  STL.64 [R38], R2 ;  /* 0x0000000226007387 */ /* 0x0003e40000100a00 */
[----:B-1----:R-:W-:Y:S01]  /*7bc0*/  IMAD.MOV.U32 R2, RZ, RZ, R39 ;  /* 0x000000ffff027224 */ /* 0x002fe200078e0027 */
[----:B------:R-:W-:-:S04]  /*7bd0*/  MOV R3, 0x0 ;  /* 0x0000000000037802 */ /* 0x000fc80000000f00 */
[----:B------:R-:W-:Y:S05]  /*7be0*/  RET.REL.NODEC R2 `(_ZN7cutlass13device_kernelIN5flash19enable_sm80_to_sm89INS1_16FlashAttnBwdSm80INS1_25CollectiveMainloopBwdSm80ILi2ELi2EN4cute5tupleIJNS5_1CILi128EEES8_NS7_ILi64EEEEEENS_6half_tEfNS_4arch4Sm80ELb0ELb1ELb1ELb1ELb0ELb0ELb0ELb0ELi2ELi4ELi4ELi4ELb0EEENS1_24CollectiveEpilogueBwdGQAISA_fSD_Li256ELb1ELb0EEENS1_19SingleTileSchedulerILb1ELb0ELb0ELi128EEEEEEEEEvNT_6ParamsE) ;  /* 0xffff841002007950 */ /* 0x000fea0003c3ffff */
        .type           $_ZN7cutlass13device_kernelIN5flash19enable_sm80_to_sm89INS1_16FlashAttnBwdSm80INS1_25CollectiveMainloopBwdSm80ILi2ELi2EN4cute5tupleIJNS5_1CILi128EEES8_NS7_ILi64EEEEEENS_6half_tEfNS_4arch4Sm80ELb0ELb1ELb1ELb1ELb0ELb0ELb0ELb0ELi2ELi4ELi4ELi4ELb0EEENS1_24CollectiveEpilogueBwdGQAISA_fSD_Li256ELb1ELb0EEENS1_19SingleTileSchedulerILb1ELb0ELb0ELi128EEEEEEEEEvNT_6ParamsE$_ZN4cute3eso3ESOILb1ELb0EJNS_6LayoutINS_5tupleIJNS3_IJNS3_IJNS_1CILi8EEENS4_ILi1EEEEEES6_EEENS3_IJNS3_IJS6_S6_EEENS4_ILi4EEEEEEEEENS3_IJNS3_IJNS3_IJS6_NS4_ILi0EEEEEESD_EEENS3_IJNS3_IJSD_SD_EEENS4_ILi2048EEEEEEEEEEENS_10ViewEngineINS_8smem_ptrIPN7cutlass6half_tEEEEEEEC2ERKSK_RKSR_,@function
        .size           $_ZN7cutlass13device_kernelIN5flash19enable_sm80_to_sm89INS1_16FlashAttnBwdSm80INS1_25CollectiveMainloopBwdSm80ILi2ELi2EN4cute5tupleIJNS5_1CILi128EEES8_NS7_ILi64EEEEEENS_6half_tEfNS_4arch4Sm80ELb0ELb1ELb1ELb1ELb0ELb0ELb0ELb0ELi2ELi4ELi4ELi4ELb0EEENS1_24CollectiveEpilogueBwdGQAISA_fSD_Li256ELb1ELb0EEENS1_19SingleTileSchedulerILb1ELb0ELb0ELi128EEEEEEEEEvNT_6ParamsE$_ZN4cute3eso3ESOILb1ELb0EJNS_6LayoutINS_5tupleIJNS3_IJNS3_IJNS_1CILi8EEENS4_ILi1EEEEEES6_EEENS3_IJNS3_IJS6_S6_EEENS4_ILi4EEEEEEEEENS3_IJNS3_IJNS3_IJS6_NS4_ILi0EEEEEESD_EEENS3_IJNS3_IJSD_SD_EEENS4_ILi2048EEEEEEEEEEENS_10ViewEngineINS_8smem_ptrIPN7cutlass6half_tEEEEEEEC2ERKSK_RKSR_,($_ZN7cutlass13device_kernelIN5flash19enable_sm80_to_sm89INS1_16FlashAttnBwdSm80INS1_25CollectiveMainloopBwdSm80ILi2ELi2EN4cute5tupleIJNS5_1CILi128EEES8_NS7_ILi64EEEEEENS_6half_tEfNS_4arch4Sm80ELb0ELb1ELb1ELb1ELb0ELb0ELb0ELb0ELi2ELi4ELi4ELi4ELb0EEENS1_24CollectiveEpilogueBwdGQAISA_fSD_Li256ELb1ELb0EEENS1_19SingleTileSchedulerILb1ELb0ELb0ELi128EEEEEEEEEvNT_6ParamsE$_ZN4cute3eso3ESOILb1ELb0EJNS_6LayoutINS_5tupleIJNS3_IJNS3_IJNS_1CILi8EEENS4_ILi1EEEEEES6_EEENS3_IJNS3_IJS6_S6_EEENS4_ILi4EEEEEEEEENS3_IJNS3_IJNS3_IJS6_NS4_ILi0EEEEEESD_EEENS3_IJNS3_IJSD_SD_EEES5_EEEEEEEENS_10ViewEngineIPN7cutlass6half_tEEEEEC2ERKSJ_RKSO_ - $_ZN7cutlass13device_kernelIN5flash19enable_sm80_to_sm89INS1_16FlashAttnBwdSm80INS1_25CollectiveMainloopBwdSm80ILi2ELi2EN4cute5tupleIJNS5_1CILi128EEES8_NS7_ILi64EEEEEENS_6half_tEfNS_4arch4Sm80ELb0ELb1ELb1ELb1ELb0ELb0ELb0ELb0ELi2ELi4ELi4ELi4ELb0EEENS1_24CollectiveEpilogueBwdGQAISA_fSD_Li256ELb1ELb0EEENS1_19SingleTileSchedulerILb1ELb0ELb0ELi128EEEEEEEEEvNT_6ParamsE$_ZN4cute3eso3ESOILb1ELb0EJNS_6LayoutINS_5tupleIJNS3_IJNS3_IJNS_1CILi8EEENS4_ILi1EEEEEES6_EEENS3_IJNS3_IJS6_S6_EEENS4_ILi4EEEEEEEEENS3_IJNS3_IJNS3_IJS6_NS4_ILi0EEEEEESD_EEENS3_IJNS3_IJSD_SD_EEENS4_ILi2048EEEEEEEEEEENS_10ViewEngineINS_8smem_ptrIPN7cutlass6half_tEEEEEEEC2ERKSK_RKSR_)
$_ZN7cutlass13device_kernelIN5flash19enable_sm80_to_sm89INS1_16FlashAttnBwdSm80INS1_25CollectiveMainloopBwdSm80ILi2ELi2EN4cute5tupleIJNS5_1CILi128EEES8_NS7_ILi64EEEEEENS_6half_tEfNS_4arch4Sm80ELb0ELb1ELb1ELb1ELb0ELb0ELb0ELb0ELi2ELi4ELi4ELi4ELb0EEENS1_24CollectiveEpilogueBwdGQAISA_fSD_Li256ELb1ELb0EEENS1_19SingleTileSchedulerILb1ELb0ELb0ELi128EEEEEEEEEvNT_6ParamsE$_ZN4cute3eso3ESOILb1ELb0EJNS_6LayoutINS_5tupleIJNS3_IJNS3_IJNS_1CILi8EEENS4_ILi1EEEEEES6_EEENS3_IJNS3_IJS6_S6_EEENS4_ILi4EEEEEEEEENS3_IJNS3_IJNS3_IJS6_NS4_ILi0EEEEEESD_EEENS3_IJNS3_IJSD_SD_EEENS4_ILi2048EEEEEEEEEEENS_10ViewEngineINS_8smem_ptrIPN7cutlass6half_tEEEEEEEC2ERKSK_RKSR_:
[----:B------:R-:W-:Y:S01]  /*7bf0*/  IADD3 R3, R3, -c[0x0][0x20], RZ ;  /* 0x8000080003037a10 */ /* 0x000fe20007ffe0ff */
[----:B------:R-:W-:Y:S01]  /*7c00*/  IMAD.MOV.U32 R36, RZ, RZ, R2 ;  /* 0x000000ffff247224 */ /* 0x000fe200078e0002 */
[----:B------:R-:W-:Y:S01]  /*7c10*/  MOV R37, R15 ;  /* 0x0000000f00257202 */ /* 0x000fe20000000f00 */
[----:B------:R-:W-:-:S04]  /*7c20*/  IMAD.MOV.U32 R15, RZ, RZ, 0x0 ;  /* 0x00000000ff0f7424 */ /* 0x000fc800078e00ff */
[----:B------:R1:W-:Y:S01]  /*7c30*/  STL.64 [R3], R36 ;  /* 0x0000002403007387 */ /* 0x0003e20000100a00 */
[----:B------:R-:W-:Y:S05]  /*7c40*/  RET.REL.NODEC R14 `(_ZN7cutlass13device_kernelIN5flash19enable_sm80_to_sm89INS1_16FlashAttnBwdSm80INS1_25CollectiveMainloopBwdSm80ILi2ELi2EN4cute5tupleIJNS5_1CILi128EEES8_NS7_ILi64EEEEEENS_6half_tEfNS_4arch4Sm80ELb0ELb1ELb1ELb1ELb0ELb0ELb0ELb0ELi2ELi4ELi4ELi4ELb0EEENS1_24CollectiveEpilogueBwdGQAISA_fSD_Li256ELb1ELb0EEENS1_19SingleTileSchedulerILb1ELb0ELb0ELi128EEEEEEEEEvNT_6ParamsE) ;  /* 0xffff83b00e007950 */ /* 0x000fea0003c3ffff */
        .type           $_ZN7cutlass13device_kernelIN5flash19enable_sm80_to_sm89INS1_16FlashAttnBwdSm80INS1_25CollectiveMainloopBwdSm80ILi2ELi2EN4cute5tupleIJNS5_1CILi128EEES8_NS7_ILi64EEEEEENS_6half_tEfNS_4arch4Sm80ELb0ELb1ELb1ELb1ELb0ELb0ELb0ELb0ELi2ELi4ELi4ELi4ELb0EEENS1_24CollectiveEpilogueBwdGQAISA_fSD_Li256ELb1ELb0EEENS1_19SingleTileSchedulerILb1ELb0ELb0ELi128EEEEEEEEEvNT_6ParamsE$_ZN4cute3eso3ESOILb1ELb0EJNS_6LayoutINS_5tupleIJNS3_IJNS3_IJNS_1CILi8EEENS4_ILi1EEEEEES6_EEENS3_IJNS3_IJS6_S6_EEENS4_ILi4EEEEEEEEENS3_IJNS3_IJNS3_IJS6_NS4_ILi0EEEEEESD_EEENS3_IJNS3_IJSD_SD_EEES5_EEEEEEEENS_10ViewEngineIPN7cutlass6half_tEEEEEC2ERKSJ_RKSO_,@function
        .size           $_ZN7cutlass13device_kernelIN5flash19enable_sm80_to_sm89INS1_16FlashAttnBwdSm80INS1_25CollectiveMainloopBwdSm80ILi2ELi2EN4cute5tupleIJNS5_1CILi128EEES8_NS7_ILi64EEEEEENS_6half_tEfNS_4arch4Sm80ELb0ELb1ELb1ELb1ELb0ELb0ELb0ELb0ELi2ELi4ELi4ELi4ELb0EEENS1_24CollectiveEpilogueBwdGQAISA_fSD_Li256ELb1ELb0EEENS1_19SingleTileSchedulerILb1ELb0ELb0ELi128EEEEEEEEEvNT_6ParamsE$_ZN4cute3eso3ESOILb1ELb0EJNS_6LayoutINS_5tupleIJNS3_IJNS3_IJNS_1CILi8EEENS4_ILi1EEEEEES6_EEENS3_IJNS3_IJS6_S6_EEENS4_ILi4EEEEEEEEENS3_IJNS3_IJNS3_IJS6_NS4_ILi0EEEEEESD_EEENS3_IJNS3_IJSD_SD_EEES5_EEEEEEEENS_10ViewEngineIPN7cutlass6half_tEEEEEC2ERKSJ_RKSO_,($_ZN7cutlass13device_kernelIN5flash19enable_sm80_to_sm89INS1_16FlashAttnBwdSm80INS1_25CollectiveMainloopBwdSm80ILi2ELi2EN4cute5tupleIJNS5_1CILi128EEES8_NS7_ILi64EEEEEENS_6half_tEfNS_4arch4Sm80ELb0ELb1ELb1ELb1ELb0ELb0ELb0ELb0ELi2ELi4ELi4ELi4ELb0EEENS1_24CollectiveEpilogueBwdGQAISA_fSD_Li256ELb1ELb0EEENS1_19SingleTileSchedulerILb1ELb0ELb0ELi128EEEEEEEEEvNT_6ParamsE$_ZN4cute3eso3ESOILb1ELb0EJNS_6LayoutINS_5tupleIJNS3_IJNS_1CILi1EEENS3_IJNS4_ILi2EEES6_EEEEEES6_NS4_ILi4EEEEEENS3_IJNS3_IJNS4_ILi0EEENS3_IJS5_S9_EEEEEES6_NS4_ILi8EEEEEEEENS_10ViewEngineIPjEEEEC2ERKSG_RKSJ_ - $_ZN7cutlass13device_kernelIN5flash19enable_sm80_to_sm89INS1_16FlashAttnBwdSm80INS1_25CollectiveMainloopBwdSm80ILi2ELi2EN4cute5tupleIJNS5_1CILi128EEES8_NS7_ILi64EEEEEENS_6half_tEfNS_4arch4Sm80ELb0ELb1ELb1ELb1ELb0ELb0ELb0ELb0ELi2ELi4ELi4ELi4ELb0EEENS1_24CollectiveEpilogueBwdGQAISA_fSD_Li256ELb1ELb0EEENS1_19SingleTileSchedulerILb1ELb0ELb0ELi128EEEEEEEEEvNT_6ParamsE$_ZN4cute3eso3ESOILb1ELb0EJNS_6LayoutINS_5tupleIJNS3_IJNS3_IJNS_1CILi8EEENS4_ILi1EEEEEES6_EEENS3_IJNS3_IJS6_S6_EEENS4_ILi4EEEEEEEEENS3_IJNS3_IJNS3_IJS6_NS4_ILi0EEEEEESD_EEENS3_IJNS3_IJSD_SD_EEES5_EEEEEEEENS_10ViewEngineIPN7cutlass6half_tEEEEEC2ERKSJ_RKSO_)
$_ZN7cutlass13device_kernelIN5flash19enable_sm80_to_sm89INS1_16FlashAttnBwdSm80INS1_25CollectiveMainloopBwdSm80ILi2ELi2EN4cute5tupleIJNS5_1CILi128EEES8_NS7_ILi64EEEEEENS_6half_tEfNS_4arch4Sm80ELb0ELb1ELb1ELb1ELb0ELb0ELb0ELb0ELi2ELi4ELi4ELi4ELb0EEENS1_24CollectiveEpilogueBwdGQAISA_fSD_Li256ELb1ELb0EEENS1_19SingleTileSchedulerILb1ELb0ELb0ELi128EEEEEEEEEvNT_6ParamsE$_ZN4cute3eso3ESOILb1ELb0EJNS_6LayoutINS_5tupleIJNS3_IJNS3_IJNS_1CILi8EEENS4_ILi1EEEEEES6_EEENS3_IJNS3_IJS6_S6_EEENS4_ILi4EEEEEEEEENS3_IJNS3_IJNS3_IJS6_NS4_ILi0EEEEEESD_EEENS3_IJNS3_IJSD_SD_EEES5_EEEEEEEENS_10ViewEngineIPN7cutlass6half_tEEEEEC2ERKSJ_RKSO_:
[----:B------:R-:W-:-:S05]  /*7c50*/  IADD3 R12, R12, -c[0x0][0x20], RZ ;  /* 0x800008000c0c7a10 */ /* 0x000fca0007ffe0ff */
[----:B------:R1:W-:Y:S02]  /*7c60*/  STL.64 [R12], R2 ;  /* 0x000000020c007387 */ /* 0x0003e40000100a00 */
[----:B-1----:R-:W-:Y:S01]  /*7c70*/  IMAD.MOV.U32 R2, RZ, RZ, R13 ;  /* 0x000000ffff027224 */ /* 0x002fe200078e000d */
[----:B------:R-:W-:-:S04]  /*7c80*/  MOV R3, 0x0 ;  /* 0x0000000000037802 */ /* 0x000fc80000000f00 */
[----:B------:R-:W-:Y:S05]  /*7c90*/  RET.REL.NODEC R2 `(_ZN7cutlass13device_kernelIN5flash19enable_sm80_to_sm89INS1_16FlashAttnBwdSm80INS1_25CollectiveMainloopBwdSm80ILi2ELi2EN4cute5tupleIJNS5_1CILi128EEES8_NS7_ILi64EEEEEENS_6half_tEfNS_4arch4Sm80ELb0ELb1ELb1ELb1ELb0ELb0ELb0ELb0ELi2ELi4ELi4ELi4ELb0EEENS1_24CollectiveEpilogueBwdGQAISA_fSD_Li256ELb1ELb0EEENS1_19SingleTileSchedulerILb1ELb0ELb0ELi128EEEEEEEEEvNT_6ParamsE) ;  /* 0xffff836002007950 */ /* 0x000fea0003c3ffff */
        .type           $_ZN7cutlass13device_kernelIN5flash19enable_sm80_to_sm89INS1_16FlashAttnBwdSm80INS1_25CollectiveMainloopBwdSm80ILi2ELi2EN4cute5tupleIJNS5_1CILi128EEES8_NS7_ILi64EEEEEENS_6half_tEfNS_4arch4Sm80ELb0ELb1ELb1ELb1ELb0ELb0ELb0ELb0ELi2ELi4ELi4ELi4ELb0EEENS1_24CollectiveEpilogueBwdGQAISA_fSD_Li256ELb1ELb0EEENS1_19SingleTileSchedulerILb1ELb0ELb0ELi128EEEEEEEEEvNT_6ParamsE$_ZN4cute3eso3ESOILb1ELb0EJNS_6LayoutINS_5tupleIJNS3_IJNS_1CILi1EEENS3_IJNS4_ILi2EEES6_EEEEEES6_NS4_ILi4EEEEEENS3_IJNS3_IJNS4_ILi0EEENS3_IJS5_S9_EEEEEES6_NS4_ILi8EEEEEEEENS_10ViewEngineIPjEEEEC2ERKSG_RKSJ_,@function
        .size           $_ZN7cutlass13device_kernelIN5flash19enable_sm80_to_sm89INS1_16FlashAttnBwdSm80INS1_25CollectiveMainloopBwdSm80ILi2ELi2EN4cute5tupleIJNS5_1CILi128EEES8_NS7_ILi64EEEEEENS_6half_tEfNS_4arch4Sm80ELb0ELb1ELb1ELb1ELb0ELb0ELb0ELb0ELi2ELi4ELi4ELi4ELb0EEENS1_24CollectiveEpilogueBwdGQAISA_fSD_Li256ELb1ELb0EEENS1_19SingleTileSchedulerILb1ELb0ELb0ELi128EEEEEEEEEvNT_6ParamsE$_ZN4cute3eso3ESOILb1ELb0EJNS_6LayoutINS_5tupleIJNS3_IJNS_1CILi1EEENS3_IJNS4_ILi2EEES6_EEEEEES6_NS4_ILi4EEEEEENS3_IJNS3_IJNS4_ILi0EEENS3_IJS5_S9_EEEEEES6_NS4_ILi8EEEEEEEENS_10ViewEngineIPjEEEEC2ERKSG_RKSJ_,($_ZN7cutlass13device_kernelIN5flash19enable_sm80_to_sm89INS1_16FlashAttnBwdSm80INS1_25CollectiveMainloopBwdSm80ILi2ELi2EN4cute5tupleIJNS5_1CILi128EEES8_NS7_ILi64EEEEEENS_6half_tEfNS_4arch4Sm80ELb0ELb1ELb1ELb1ELb0ELb0ELb0ELb0ELi2ELi4ELi4ELi4ELb0EEENS1_24CollectiveEpilogueBwdGQAISA_fSD_Li256ELb1ELb0EEENS1_19SingleTileSchedulerILb1ELb0ELb0ELi128EEEEEEEEEvNT_6ParamsE$_ZN4cute3eso3ESOILb1ELb0EJNS_6LayoutINS_5tupleIJNS3_IJNS_1CILi1EEENS3_IJNS4_ILi4EEENS4_ILi2EEEEEEEEES7_S6_EEENS3_IJNS3_IJNS4_ILi0EEENS3_IJS5_NS4_ILi8EEEEEEEEES6_NS4_ILi16EEEEEEEENS_10ViewEngineIPN7cutlass6half_tEEEEEC2ERKSH_RKSM_ - $_ZN7cutlass13device_kernelIN5flash19enable_sm80_to_sm89INS1_16FlashAttnBwdSm80INS1_25CollectiveMainloopBwdSm80ILi2ELi2EN4cute5tupleIJNS5_1CILi128EEES8_NS7_ILi64EEEEEENS_6half_tEfNS_4arch4Sm80ELb0ELb1ELb1ELb1ELb0ELb0ELb0ELb0ELi2ELi4ELi4ELi4ELb0EEENS1_24CollectiveEpilogueBwdGQAISA_fSD_Li256ELb1ELb0EEENS1_19SingleTileSchedulerILb1ELb0ELb0ELi128EEEEEEEEEvNT_6ParamsE$_ZN4cute3eso3ESOILb1ELb0EJNS_6LayoutINS_5tupleIJNS3_IJNS_1CILi1EEENS3_IJNS4_ILi2EEES6_EEEEEES6_NS4_ILi4EEEEEENS3_IJNS3_IJNS4_ILi0EEENS3_IJS5_S9_EEEEEES6_NS4_ILi8EEEEEEEENS_10ViewEngineIPjEEEEC2ERKSG_RKSJ_)
$_ZN7cutlass13device_kernelIN5flash19enable_sm80_to_sm89INS1_16FlashAttnBwdSm80INS1_25CollectiveMainloopBwdSm80ILi2ELi2EN4cute5tupleIJNS5_1CILi128EEES8_NS7_ILi64EEEEEENS_6half_tEfNS_4arch4Sm80ELb0ELb1ELb1ELb1ELb0ELb0ELb0ELb0ELi2ELi4ELi4ELi4ELb0EEENS1_24CollectiveEpilogueBwdGQAISA_fSD_Li256ELb1ELb0EEENS1_19SingleTileSchedulerILb1ELb0ELb0ELi128EEEEEEEEEvNT_6ParamsE$_ZN4cute3eso3ESOILb1ELb0EJNS_6LayoutINS_5tupleIJNS3_IJNS_1CILi1EEENS3_IJNS4_ILi2EEES6_EEEEEES6_NS4_ILi4EEEEEENS3_IJNS3_IJNS4_ILi0EEENS3_IJS5_S9_EEEEEES6_NS4_ILi8EEEEEEEENS_10ViewEngineIPjEEEEC2ERKSG_RKSJ_:
[----:B------:R-:W-:-:S05]  /*7ca0*/  IADD3 R6, R6, -c[0x0][0x20], RZ ;  /* 0x8000080006067a10 */ /* 0x000fca0007ffe0ff */
[----:B------:R1:W-:Y:S02]  /*7cb0*/  STL.64 [R6], R2 ;  /* 0x0000000206007387 */ /* 0x0003e40000100a00 */
[----:B-1----:R-:W-:Y:S01]  /*7cc0*/  IMAD.MOV.U32 R2, RZ, RZ, R7 ;  /* 0x000000ffff027224 */ /* 0x002fe200078e0007 */
[----:B------:R-:W-:-:S04]  /*7cd0*/  MOV R3, 0x0 ;  /* 0x0000000000037802 */ /* 0x000fc80000000f00 */
[----:B------:R-:W-:Y:S05]  /*7ce0*/  RET.REL.NODEC R2 `(_ZN7cutlass13device_kernelIN5flash19enable_sm80_to_sm89INS1_16FlashAttnBwdSm80INS1_25CollectiveMainloopBwdSm80ILi2ELi2EN4cute5tupleIJNS5_1CILi128EEES8_NS7_ILi64EEEEEENS_6half_tEfNS_4arch4Sm80ELb0ELb1ELb1ELb1ELb0ELb0ELb0ELb0ELi2ELi4ELi4ELi4ELb0EEENS1_24CollectiveEpilogueBwdGQAISA_fSD_Li256ELb1ELb0EEENS1_19SingleTileSchedulerILb1ELb0ELb0ELi128EEEEEEEEEvNT_6ParamsE) ;  /* 0xffff831002007950 */ /* 0x000fea0003c3ffff */
        .type           $_ZN7cutlass13device_kernelIN5flash19enable_sm80_to_sm89INS1_16FlashAttnBwdSm80INS1_25CollectiveMainloopBwdSm80ILi2ELi2EN4cute5tupleIJNS5_1CILi128EEES8_NS7_ILi64EEEEEENS_6half_tEfNS_4arch4Sm80ELb0ELb1ELb1ELb1ELb0ELb0ELb0ELb0ELi2ELi4ELi4ELi4ELb0EEENS1_24CollectiveEpilogueBwdGQAISA_fSD_Li256ELb1ELb0EEENS1_19SingleTileSchedulerILb1ELb0ELb0ELi128EEEEEEEEEvNT_6ParamsE$_ZN4cute3eso3ESOILb1ELb0EJNS_6LayoutINS_5tupleIJNS3_IJNS_1CILi1EEENS3_IJNS4_ILi4EEENS4_ILi2EEEEEEEEES7_S6_EEENS3_IJNS3_IJNS4_ILi0EEENS3_IJS5_NS4_ILi8EEEEEEEEES6_NS4_ILi16EEEEEEEENS_10ViewEngineIPN7cutlass6half_tEEEEEC2ERKSH_RKSM_,@function
        .size           $_ZN7cutlass13device_kernelIN5flash19enable_sm80_to_sm89INS1_16FlashAttnBwdSm80INS1_25CollectiveMainloopBwdSm80ILi2ELi2EN4cute5tupleIJNS5_1CILi128EEES8_NS7_ILi64EEEEEENS_6half_tEfNS_4arch4Sm80ELb0ELb1ELb1ELb1ELb0ELb0ELb0ELb0ELi2ELi4ELi4ELi4ELb0EEENS1_24CollectiveEpilogueBwdGQAISA_fSD_Li256ELb1ELb0EEENS1_19SingleTileSchedulerILb1ELb0ELb0ELi128EEEEEEEEEvNT_6ParamsE$_ZN4cute3eso3ESOILb1ELb0EJNS_6LayoutINS_5tupleIJNS3_IJNS_1CILi1EEENS3_IJNS4_ILi4EEENS4_ILi2EEEEEEEEES7_S6_EEENS3_IJNS3_IJNS4_ILi0EEENS3_IJS5_NS4_ILi8EEEEEEEEES6_NS4_ILi16EEEEEEEENS_10ViewEngineIPN7cutlass6half_tEEEEEC2ERKSH_RKSM_,($_ZN7cutlass13device_kernelIN5flash19enable_sm80_to_sm89INS1_16FlashAttnBwdSm80INS1_25CollectiveMainloopBwdSm80ILi2ELi2EN4cute5tupleIJNS5_1CILi128EEES8_NS7_ILi64EEEEEENS_6half_tEfNS_4arch4Sm80ELb0ELb1ELb1ELb1ELb0ELb0ELb0ELb0ELi2ELi4ELi4ELi4ELb0EEENS1_24CollectiveEpilogueBwdGQAISA_fSD_Li256ELb1ELb0EEENS1_19SingleTileSchedulerILb1ELb0ELb0ELi128EEEEEEEEEvNT_6ParamsE$_ZN4cute3eso3ESOILb1ELb0EJNS_6LayoutINS_5tupleIJNS3_IJNS_1CILi1EEENS4_ILi2EEEEEEEEENS3_IJNS3_IJS5_S5_EEEEEEEENS_10ViewEngineIPjEEEEC2ERKSB_RKSE_ - $_ZN7cutlass13device_kernelIN5flash19enable_sm80_to_sm89INS1_16FlashAttnBwdSm80INS1_25CollectiveMainloopBwdSm80ILi2ELi2EN4cute5tupleIJNS5_1CILi128EEES8_NS7_ILi64EEEEEENS_6half_tEfNS_4arch4Sm80ELb0ELb1ELb1ELb1ELb0ELb0ELb0ELb0ELi2ELi4ELi4ELi4ELb0EEENS1_24CollectiveEpilogueBwdGQAISA_fSD_Li256ELb1ELb0EEENS1_19SingleTileSchedulerILb1ELb0ELb0ELi128EEEEEEEEEvNT_6ParamsE$_ZN4cute3eso3ESOILb1ELb0EJNS_6LayoutINS_5tupleIJNS3_IJNS_1CILi1EEENS3_IJNS4_ILi4EEENS4_ILi2EEEEEEEEES7_S6_EEENS3_IJNS3_IJNS4_ILi0EEENS3_IJS5_NS4_ILi8EEEEEEEEES6_NS4_ILi16EEEEEEEENS_10ViewEngineIPN7cutlass6half_tEEEEEC2ERKSH_RKSM_)
$_ZN7cutlass13device_kernelIN5flash19enable_sm80_to_sm89INS1_16FlashAttnBwdSm80INS1_25CollectiveMainloopBwdSm80ILi2ELi2EN4cute5tupleIJNS5_1CILi128EEES8_NS7_ILi64EEEEEENS_6half_tEfNS_4arch4Sm80ELb0ELb1ELb1ELb1ELb0ELb0ELb0ELb0ELi2ELi4ELi4ELi4ELb0EEENS1_24CollectiveEpilogueBwdGQAISA_fSD_Li256ELb1ELb0EEENS1_19SingleTileSchedulerILb1ELb0ELb0ELi128EEEEEEEEEvNT_6ParamsE$_ZN4cute3eso3ESOILb1ELb0EJNS_6LayoutINS_5tupleIJNS3_IJNS_1CILi1EEENS3_IJNS4_ILi4EEENS4_ILi2EEEEEEEEES7_S6_EEENS3_IJNS3_IJNS4_ILi0EEENS3_IJS5_NS4_ILi8EEEEEEEEES6_NS4_ILi16EEEEEEEENS_10ViewEngineIPN7cutlass6half_tEEEEEC2ERKSH_RKSM_:
[----:B------:R-:W-:Y:S01]  /*7cf0*/  IADD3 R3, R3, -c[0x0][0x20], RZ ;  /* 0x8000080003037a10 */ /* 0x000fe20007ffe0ff */
[----:B------:R-:W-:Y:S01]  /*7d00*/  IMAD.MOV.U32 R14, RZ, RZ, R2 ;  /* 0x000000ffff0e7224 */ /* 0x000fe200078e0002 */
[----:B------:R-:W-:Y:S01]  /*7d10*/  MOV R15, R7 ;  /* 0x00000007000f7202 */ /* 0x000fe20000000f00 */
[----:B------:R-:W-:-:S04]  /*7d20*/  IMAD.MOV.U32 R7, RZ, RZ, 0x0 ;  /* 0x00000000ff077424 */ /* 0x000fc800078e00ff */
[----:B------:R1:W-:Y:S01]  /*7d30*/  STL.64 [R3], R14 ;  /* 0x0000000e03007387 */ /* 0x0003e20000100a00 */
[----:B------:R-:W-:Y:S05]  /*7d40*/  RET.REL.NODEC R6 `(_ZN7cutlass13device_kernelIN5flash19enable_sm80_to_sm89INS1_16FlashAttnBwdSm80INS1_25CollectiveMainloopBwdSm80ILi2ELi2EN4cute5tupleIJNS5_1CILi128EEES8_NS7_ILi64EEEEEENS_6half_tEfNS_4arch4Sm80ELb0ELb1ELb1ELb1ELb0ELb0ELb0ELb0ELi2ELi4ELi4ELi4ELb0EEENS1_24CollectiveEpilogueBwdGQAISA_fSD_Li256ELb1ELb0EEENS1_19SingleTileSchedulerILb1ELb0ELb0ELi128EEEEEEEEEvNT_6ParamsE) ;  /* 0xffff82b006007950 */ /* 0x000fea0003c3ffff */
        .type           $_ZN7cutlass13device_kernelIN5flash19enable_sm80_to_sm89INS1_16FlashAttnBwdSm80INS1_25CollectiveMainloopBwdSm80ILi2ELi2EN4cute5tupleIJNS5_1CILi128EEES8_NS7_ILi64EEEEEENS_6half_tEfNS_4arch4Sm80ELb0ELb1ELb1ELb1ELb0ELb0ELb0ELb0ELi2ELi4ELi4ELi4ELb0EEENS1_24CollectiveEpilogueBwdGQAISA_fSD_Li256ELb1ELb0EEENS1_19SingleTileSchedulerILb1ELb0ELb0ELi128EEEEEEEEEvNT_6ParamsE$_ZN4cute3eso3ESOILb1ELb0EJNS_6LayoutINS_5tupleIJNS3_IJNS_1CILi1EEENS4_ILi2EEEEEEEEENS3_IJNS3_IJS5_S5_EEEEEEEENS_10ViewEngineIPjEEEEC2ERKSB_RKSE_,@function
        .size           $_ZN7cutlass13device_kernelIN5flash19enable_sm80_to_sm89INS1_16FlashAttnBwdSm80INS1_25CollectiveMainloopBwdSm80ILi2ELi2EN4cute5tupleIJNS5_1CILi128EEES8_NS7_ILi64EEEEEENS_6half_tEfNS_4arch4Sm80ELb0ELb1ELb1ELb1ELb0ELb0ELb0ELb0ELi2ELi4ELi4ELi4ELb0EEENS1_24CollectiveEpilogueBwdGQAISA_fSD_Li256ELb1ELb0EEENS1_19SingleTileSchedulerILb1ELb0ELb0ELi128EEEEEEEEEvNT_6ParamsE$_ZN4cute3eso3ESOILb1ELb0EJNS_6LayoutINS_5tupleIJNS3_IJNS_1CILi1EEENS4_ILi2EEEEEEEEENS3_IJNS3_IJS5_S5_EEEEEEEENS_10ViewEngineIPjEEEEC2ERKSB_RKSE_,($_ZN7cutlass13device_kernelIN5flash19enable_sm80_to_sm89INS1_16FlashAttnBwdSm80INS1_25CollectiveMainloopBwdSm80ILi2ELi2EN4cute5tupleIJNS5_1CILi128EEES8_NS7_ILi64EEEEEENS_6half_tEfNS_4arch4Sm80ELb0ELb1ELb1ELb1ELb0ELb0ELb0ELb0ELi2ELi4ELi4ELi4ELb0EEENS1_24CollectiveEpilogueBwdGQAISA_fSD_Li256ELb1ELb0EEENS1_19SingleTileSchedulerILb1ELb0ELb0ELi128EEEEEEEEEvNT_6ParamsE$_ZN4cute3eso3ESOILb1ELb0EJNS_6LayoutINS_5tupleIJNS3_IJNS_1CILi1EEENS4_ILi2EEEEEES6_NS4_ILi8EEEEEENS3_IJNS3_IJS5_S5_EEES6_NS4_ILi4EEEEEEEENS_10ViewEngineIPKN7cutlass5ArrayIfLi2ELb1EEEEEEEC2ERKSD_RKSK_ - $_ZN7cutlass13device_kernelIN5flash19enable_sm80_to_sm89INS1_16FlashAttnBwdSm80INS1_25CollectiveMainloopBwdSm80ILi2ELi2EN4cute5tupleIJNS5_1CILi128EEES8_NS7_ILi64EEEEEENS_6half_tEfNS_4arch4Sm80ELb0ELb1ELb1ELb1ELb0ELb0ELb0ELb0ELi2ELi4ELi4ELi4ELb0EEENS1_24CollectiveEpilogueBwdGQAISA_fSD_Li256ELb1ELb0EEENS1_19SingleTileSchedulerILb1ELb0ELb0ELi128EEEEEEEEEvNT_6ParamsE$_ZN4cute3eso3ESOILb1ELb0EJNS_6LayoutINS_5tupleIJNS3_IJNS_1CILi1EEENS4_ILi2EEEEEEEEENS3_IJNS3_IJS5_S5_EEEEEEEENS_10ViewEngineIPjEEEEC2ERKSB_RKSE_)
$_ZN7cutlass13device_kernelIN5flash19enable_sm80_to_sm89INS1_16FlashAttnBwdSm80INS1_25CollectiveMainloopBwdSm80ILi2ELi2EN4cute5tupleIJNS5_1CILi128EEES8_NS7_ILi64EEEEEENS_6half_tEfNS_4arch4Sm80ELb0ELb1ELb1ELb1ELb0ELb0ELb0ELb0ELi2ELi4ELi4ELi4ELb0EEENS1_24CollectiveEpilogueBwdGQAISA_fSD_Li256ELb1ELb0EEENS1_19SingleTileSchedulerILb1ELb0ELb0ELi128EEEEEEEEEvNT_6ParamsE$_ZN4cute3eso3ESOILb1ELb0EJNS_6LayoutINS_5tupleIJNS3_IJNS_1CILi1EEENS4_ILi2EEEEEEEEENS3_IJNS3_IJS5_S5_EEEEEEEENS_10ViewEngineIPjEEEEC2ERKSB_RKSE_:
        /* <DEDUP_REMOVED lines=8> */
        .type           $_ZN7cutlass13device_kernelIN5flash19enable_sm80_to_sm89INS1_16FlashAttnBwdSm80INS1_25CollectiveMainloopBwdSm80ILi2ELi2EN4cute5tupleIJNS5_1CILi128EEES8_NS7_ILi64EEEEEENS_6half_tEfNS_4arch4Sm80ELb0ELb1ELb1ELb1ELb0ELb0ELb0ELb0ELi2ELi4ELi4ELi4ELb0EEENS1_24CollectiveEpilogueBwdGQAISA_fSD_Li256ELb1ELb0EEENS1_19SingleTileSchedulerILb1ELb0ELb0ELi128EEEEEEEEEvNT_6ParamsE$_ZN4cute3eso3ESOILb1ELb0EJNS_6LayoutINS_5tupleIJNS3_IJNS_1CILi1EEENS4_ILi2EEEEEES6_NS4_ILi8EEEEEENS3_IJNS3_IJS5_S5_EEES6_NS4_ILi4EEEEEEEENS_10ViewEngineIPKN7cutlass5ArrayIfLi2ELb1EEEEEEEC2ERKSD_RKSK_,@function
        .size           $_ZN7cutlass13device_kernelIN5flash19enable_sm80_to_sm89INS1_16FlashAttnBwdSm80INS1_25CollectiveMainloopBwdSm80ILi2ELi2EN4cute5tupleIJNS5_1CILi128EEES8_NS7_ILi64EEEEEENS_6half_tEfNS_4arch4Sm80ELb0ELb1ELb1ELb1ELb0ELb0ELb0ELb0ELi2ELi4ELi4ELi4ELb0EEENS1_24CollectiveEpilogueBwdGQAISA_fSD_Li256ELb1ELb0EEENS1_19SingleTileSchedulerILb1ELb0ELb0ELi128EEEEEEEEEvNT_6ParamsE$_ZN4cute3eso3ESOILb1ELb0EJNS_6LayoutINS_5tupleIJNS3_IJNS_1CILi1EEENS4_ILi2EEEEEES6_NS4_ILi8EEEEEENS3_IJNS3_IJS5_S5_EEES6_NS4_ILi4EEEEEEEENS_10ViewEngineIPKN7cutlass5ArrayIfLi2ELb1EEEEEEEC2ERKSD_RKSK_,($_ZN7cutlass13device_kernelIN5flash19enable_sm80_to_sm89INS1_16FlashAttnBwdSm80INS1_25CollectiveMainloopBwdSm80ILi2ELi2EN4cute5tupleIJNS5_1CILi128EEES8_NS7_ILi64EEEEEENS_6half_tEfNS_4arch4Sm80ELb0ELb1ELb1ELb1ELb0ELb0ELb0ELb0ELi2ELi4ELi4ELi4ELb0EEENS1_24CollectiveEpilogueBwdGQAISA_fSD_Li256ELb1ELb0EEENS1_19SingleTileSchedulerILb1ELb0ELb0ELi128EEEEEEEEEvNT_6ParamsE$_ZN4cute3eso3ESOILb1ELb0EJNS_6LayoutINS_5tupleIJNS3_IJNS_1CILi1EEENS4_ILi2EEEEEES6_NS4_ILi8EEEEEENS3_IJNS3_IJS5_S5_EEES6_NS4_ILi4EEEEEEEENS_10ViewEngineIPN7cutlass5ArrayINSF_6half_tELi2ELb0EEEEEEEC2ERKSD_RKSK_ - $_ZN7cutlass13device_kernelIN5flash19enable_sm80_to_sm89INS1_16FlashAttnBwdSm80INS1_25CollectiveMainloopBwdSm80ILi2ELi2EN4cute5tupleIJNS5_1CILi128EEES8_NS7_ILi64EEEEEENS_6half_tEfNS_4arch4Sm80ELb0ELb1ELb1ELb1ELb0ELb0ELb0ELb0ELi2ELi4ELi4ELi4ELb0EEENS1_24CollectiveEpilogueBwdGQAISA_fSD_Li256ELb1ELb0EEENS1_19SingleTileSchedulerILb1ELb0ELb0ELi128EEEEEEEEEvNT_6ParamsE$_ZN4cute3eso3ESOILb1ELb0EJNS_6LayoutINS_5tupleIJNS3_IJNS_1CILi1EEENS4_ILi2EEEEEES6_NS4_ILi8EEEEEENS3_IJNS3_IJS5_S5_EEES6_NS4_ILi4EEEEEEEENS_10ViewEngineIPKN7cutlass5ArrayIfLi2ELb1EEEEEEEC2ERKSD_RKSK_)
$_ZN7cutlass13device_kernelIN5flash19enable_sm80_to_sm89INS1_16FlashAttnBwdSm80INS1_25CollectiveMainloopBwdSm80ILi2ELi2EN4cute5tupleIJNS5_1CILi128EEES8_NS7_ILi64EEEEEENS_6half_tEfNS_4arch4Sm80ELb0ELb1ELb1ELb1ELb0ELb0ELb0ELb0ELi2ELi4ELi4ELi4ELb0EEENS1_24CollectiveEpilogueBwdGQAISA_fSD_Li256ELb1ELb0EEENS1_19SingleTileSchedulerILb1ELb0ELb0ELi128EEEEEEEEEvNT_6ParamsE$_ZN4cute3eso3ESOILb1ELb0EJNS_6LayoutINS_5tupleIJNS3_IJNS_1CILi1EEENS4_ILi2EEEEEES6_NS4_ILi8EEEEEENS3_IJNS3_IJS5_S5_EEES6_NS4_ILi4EEEEEEEENS_10ViewEngineIPKN7cutlass5ArrayIfLi2ELb1EEEEEEEC2ERKSD_RKSK_:
[----:B------:R-:W-:Y:S01]  /*7dd0*/  IADD3 R3, R3, -c[0x0][0x20], RZ ;  /* 0x8000080003037a10 */ /* 0x000fe20007ffe0ff */
[----:B------:R-:W-:Y:S01]  /*7de0*/  IMAD.MOV.U32 R18, RZ, RZ, R2 ;  /* 0x000000ffff127224 */ /* 0x000fe200078e0002 */
[----:B------:R-:W-:Y:S01]  /*7df0*/  MOV R19, R20 ;  /* 0x0000001400137202 */ /* 0x000fe20000000f00 */
[----:B------:R-:W-:-:S04]  /*7e00*/  IMAD.MOV.U32 R15, RZ, RZ, 0x0 ;  /* 0x00000000ff0f7424 */ /* 0x000fc800078e00ff */
[----:B------:R1:W-:Y:S01]  /*7e10*/  STL.64 [R3], R18 ;  /* 0x0000001203007387 */ /* 0x0003e20000100a00 */
[----:B------:R-:W-:Y:S05]  /*7e20*/  RET.REL.NODEC R14 `(_ZN7cutlass13device_kernelIN5flash19enable_sm80_to_sm89INS1_16FlashAttnBwdSm80INS1_25CollectiveMainloopBwdSm80ILi2ELi2EN4cute5tupleIJNS5_1CILi128EEES8_NS7_ILi64EEEEEENS_6half_tEfNS_4arch4Sm80ELb0ELb1ELb1ELb1ELb0ELb0ELb0ELb0ELi2ELi4ELi4ELi4ELb0EEENS1_24CollectiveEpilogueBwdGQAISA_fSD_Li256ELb1ELb0EEENS1_19SingleTileSchedulerILb1ELb0ELb0ELi128EEEEEEEEEvNT_6ParamsE) ;  /* 0xffff81d00e007950 */ /* 0x000fea0003c3ffff */
        .type           $_ZN7cutlass13device_kernelIN5flash19enable_sm80_to_sm89INS1_16FlashAttnBwdSm80INS1_25CollectiveMainloopBwdSm80ILi2ELi2EN4cute5tupleIJNS5_1CILi128EEES8_NS7_ILi64EEEEEENS_6half_tEfNS_4arch4Sm80ELb0ELb1ELb1ELb1ELb0ELb0ELb0ELb0ELi2ELi4ELi4ELi4ELb0EEENS1_24CollectiveEpilogueBwdGQAISA_fSD_Li256ELb1ELb0EEENS1_19SingleTileSchedulerILb1ELb0ELb0ELi128EEEEEEEEEvNT_6ParamsE$_ZN4cute3eso3ESOILb1ELb0EJNS_6LayoutINS_5tupleIJNS3_IJNS_1CILi1EEENS4_ILi2EEEEEES6_NS4_ILi8EEEEEENS3_IJNS3_IJS5_S5_EEES6_NS4_ILi4EEEEEEEENS_10ViewEngineIPN7cutlass5ArrayINSF_6half_tELi2ELb0EEEEEEEC2ERKSD_RKSK_,@function
        .size           $_ZN7cutlass13device_kernelIN5flash19enable_sm80_to_sm89INS1_16FlashAttnBwdSm80INS1_25CollectiveMainloopBwdSm80ILi2ELi2EN4cute5tupleIJNS5_1CILi128EEES8_NS7_ILi64EEEEEENS_6half_tEfNS_4arch4Sm80ELb0ELb1ELb1ELb1ELb0ELb0ELb0ELb0ELi2ELi4ELi4ELi4ELb0EEENS1_24CollectiveEpilogueBwdGQAISA_fSD_Li256ELb1ELb0EEENS1_19SingleTileSchedulerILb1ELb0ELb0ELi128EEEEEEEEEvNT_6ParamsE$_ZN4cute3eso3ESOILb1ELb0EJNS_6LayoutINS_5tupleIJNS3_IJNS_1CILi1EEENS4_ILi2EEEEEES6_NS4_ILi8EEEEEENS3_IJNS3_IJS5_S5_EEES6_NS4_ILi4EEEEEEEENS_10ViewEngineIPN7cutlass5ArrayINSF_6half_tELi2ELb0EEEEEEEC2ERKSD_RKSK_,($_ZN7cutlass13device_kernelIN5flash19enable_sm80_to_sm89INS1_16FlashAttnBwdSm80INS1_25CollectiveMainloopBwdSm80ILi2ELi2EN4cute5tupleIJNS5_1CILi128EEES8_NS7_ILi64EEEEEENS_6half_tEfNS_4arch4Sm80ELb0ELb1ELb1ELb1ELb0ELb0ELb0ELb0ELi2ELi4ELi4ELi4ELb0EEENS1_24CollectiveEpilogueBwdGQAISA_fSD_Li256ELb1ELb0EEENS1_19SingleTileSchedulerILb1ELb0ELb0ELi128EEEEEEEEEvNT_6ParamsE$_ZN4cute3eso3ESOILb1ELb0EJNS_6LayoutINS_5tupleIJNS3_IJNS_1CILi1EEENS4_ILi2EEES6_EEEEEENS3_IJNS3_IJS5_S5_S6_EEEEEEEENS_10ViewEngineIPjEEEEC2ERKSB_RKSE_ - $_ZN7cutlass13device_kernelIN5flash19enable_sm80_to_sm89INS1_16FlashAttnBwdSm80INS1_25CollectiveMainloopBwdSm80ILi2ELi2EN4cute5tupleIJNS5_1CILi128EEES8_NS7_ILi64EEEEEENS_6half_tEfNS_4arch4Sm80ELb0ELb1ELb1ELb1ELb0ELb0ELb0ELb0ELi2ELi4ELi4ELi4ELb0EEENS1_24CollectiveEpilogueBwdGQAISA_fSD_Li256ELb1ELb0EEENS1_19SingleTileSchedulerILb1ELb0ELb0ELi128EEEEEEEEEvNT_6ParamsE$_ZN4cute3eso3ESOILb1ELb0EJNS_6LayoutINS_5tupleIJNS3_IJNS_1CILi1EEENS4_ILi2EEEEEES6_NS4_ILi8EEEEEENS3_IJNS3_IJS5_S5_EEES6_NS4_ILi4EEEEEEEENS_10ViewEngineIPN7cutlass5ArrayINSF_6half_tELi2ELb0EEEEEEEC2ERKSD_RKSK_)
$_ZN7cutlass13device_kernelIN5flash19enable_sm80_to_sm89INS1_16FlashAttnBwdSm80INS1_25CollectiveMainloopBwdSm80ILi2ELi2EN4cute5tupleIJNS5_1CILi128EEES8_NS7_ILi64EEEEEENS_6half_tEfNS_4arch4Sm80ELb0ELb1ELb1ELb1ELb0ELb0ELb0ELb0ELi2ELi4ELi4ELi4ELb0EEENS1_24CollectiveEpilogueBwdGQAISA_fSD_Li256ELb1ELb0EEENS1_19SingleTileSchedulerILb1ELb0ELb0ELi128EEEEEEEEEvNT_6ParamsE$_ZN4cute3eso3ESOILb1ELb0EJNS_6LayoutINS_5tupleIJNS3_IJNS_1CILi1EEENS4_ILi2EEEEEES6_NS4_ILi8EEEEEENS3_IJNS3_IJS5_S5_EEES6_NS4_ILi4EEEEEEEENS_10ViewEngineIPN7cutlass5ArrayINSF_6half_tELi2ELb0EEEEEEEC2ERKSD_RKSK_:
        /* <DEDUP_REMOVED lines=8> */
        .type           $_ZN7cutlass13device_kernelIN5flash19enable_sm80_to_sm89INS1_16FlashAttnBwdSm80INS1_25CollectiveMainloopBwdSm80ILi2ELi2EN4cute5tupleIJNS5_1CILi128EEES8_NS7_ILi64EEEEEENS_6half_tEfNS_4arch4Sm80ELb0ELb1ELb1ELb1ELb0ELb0ELb0ELb0ELi2ELi4ELi4ELi4ELb0EEENS1_24CollectiveEpilogueBwdGQAISA_fSD_Li256ELb1ELb0EEENS1_19SingleTileSchedulerILb1ELb0ELb0ELi128EEEEEEEEEvNT_6ParamsE$_ZN4cute3eso3ESOILb1ELb0EJNS_6LayoutINS_5tupleIJNS3_IJNS_1CILi1EEENS4_ILi2EEES6_EEEEEENS3_IJNS3_IJS5_S5_S6_EEEEEEEENS_10ViewEngineIPjEEEEC2ERKSB_RKSE_,@function
        .size           $_ZN7cutlass13device_kernelIN5flash19enable_sm80_to_sm89INS1_16FlashAttnBwdSm80INS1_25CollectiveMainloopBwdSm80ILi2ELi2EN4cute5tupleIJNS5_1CILi128EEES8_NS7_ILi64EEEEEENS_6half_tEfNS_4arch4Sm80ELb0ELb1ELb1ELb1ELb0ELb0ELb0ELb0ELi2ELi4ELi4ELi4ELb0EEENS1_24CollectiveEpilogueBwdGQAISA_fSD_Li256ELb1ELb0EEENS1_19SingleTileSchedulerILb1ELb0ELb0ELi128EEEEEEEEEvNT_6ParamsE$_ZN4cute3eso3ESOILb1ELb0EJNS_6LayoutINS_5tupleIJNS3_IJNS_1CILi1EEENS4_ILi2EEES6_EEEEEENS3_IJNS3_IJS5_S5_S6_EEEEEEEENS_10ViewEngineIPjEEEEC2ERKSB_RKSE_,($_ZN7cutlass13device_kernelIN5flash19enable_sm80_to_sm89INS1_16FlashAttnBwdSm80INS1_25CollectiveMainloopBwdSm80ILi2ELi2EN4cute5tupleIJNS5_1CILi128EEES8_NS7_ILi64EEEEEENS_6half_tEfNS_4arch4Sm80ELb0ELb1ELb1ELb1ELb0ELb0ELb0ELb0ELi2ELi4ELi4ELi4ELb0EEENS1_24CollectiveEpilogueBwdGQAISA_fSD_Li256ELb1ELb0EEENS1_19SingleTileSchedulerILb1ELb0ELb0ELi128EEEEEEEEEvNT_6ParamsE$_ZN4cute3eso3ESOILb1ELb0EJNS_6LayoutINS_5tupleIJNS3_IJNS_1CILi1EEES5_EEEEEENS3_IJNS3_IJS5_NS4_ILi0EEEEEEEEEEENS_10ViewEngineINS_8smem_ptrIPN7cutlass9uint128_tEEEEEEEC2ERKSB_RKSI_ - $_ZN7cutlass13device_kernelIN5flash19enable_sm80_to_sm89INS1_16FlashAttnBwdSm80INS1_25CollectiveMainloopBwdSm80ILi2ELi2EN4cute5tupleIJNS5_1CILi128EEES8_NS7_ILi64EEEEEENS_6half_tEfNS_4arch4Sm80ELb0ELb1ELb1ELb1ELb0ELb0ELb0ELb0ELi2ELi4ELi4ELi4ELb0EEENS1_24CollectiveEpilogueBwdGQAISA_fSD_Li256ELb1ELb0EEENS1_19SingleTileSchedulerILb1ELb0ELb0ELi128EEEEEEEEEvNT_6ParamsE$_ZN4cute3eso3ESOILb1ELb0EJNS_6LayoutINS_5tupleIJNS3_IJNS_1CILi1EEENS4_ILi2EEES6_EEEEEENS3_IJNS3_IJS5_S5_S6_EEEEEEEENS_10ViewEngineIPjEEEEC2ERKSB_RKSE_)
$_ZN7cutlass13device_kernelIN5flash19enable_sm80_to_sm89INS1_16FlashAttnBwdSm80INS1_25CollectiveMainloopBwdSm80ILi2ELi2EN4cute5tupleIJNS5_1CILi128EEES8_NS7_ILi64EEEEEENS_6half_tEfNS_4arch4Sm80ELb0ELb1ELb1ELb1ELb0ELb0ELb0ELb0ELi2ELi4ELi4ELi4ELb0EEENS1_24CollectiveEpilogueBwdGQAISA_fSD_Li256ELb1ELb0EEENS1_19SingleTileSchedulerILb1ELb0ELb0ELi128EEEEEEEEEvNT_6ParamsE$_ZN4cute3eso3ESOILb1ELb0EJNS_6LayoutINS_5tupleIJNS3_IJNS_1CILi1EEENS4_ILi2EEES6_EEEEEENS3_IJNS3_IJS5_S5_S6_EEEEEEEENS_10ViewEngineIPjEEEEC2ERKSB_RKSE_:
[----:B------:R-:W-:-:S05]  /*7eb0*/  IADD3 R2, R58, -c[0x0][0x20], RZ ;  /* 0x800008003a027a10 */ /* 0x000fca0007ffe0ff */
[----:B------:R1:W-:Y:S02]  /*7ec0*/  STL.64 [R2], R4 ;  /* 0x0000000402007387 */ /* 0x0003e40000100a00 */
[----:B-1----:R-:W-:Y:S01]  /*7ed0*/  IMAD.MOV.U32 R2, RZ, RZ, R3 ;  /* 0x000000ffff027224 */ /* 0x002fe200078e0003 */
[----:B------:R-:W-:-:S04]  /*7ee0*/  MOV R3, 0x0 ;  /* 0x0000000000037802 */ /* 0x000fc80000000f00 */
[----:B------:R-:W-:Y:S05]  /*7ef0*/  RET.REL.NODEC R2 `(_ZN7cutlass13device_kernelIN5flash19enable_sm80_to_sm89INS1_16FlashAttnBwdSm80INS1_25CollectiveMainloopBwdSm80ILi2ELi2EN4cute5tupleIJNS5_1CILi128EEES8_NS7_ILi64EEEEEENS_6half_tEfNS_4arch4Sm80ELb0ELb1ELb1ELb1ELb0ELb0ELb0ELb0ELi2ELi4ELi4ELi4ELb0EEENS1_24CollectiveEpilogueBwdGQAISA_fSD_Li256ELb1ELb0EEENS1_19SingleTileSchedulerILb1ELb0ELb0ELi128EEEEEEEEEvNT_6ParamsE) ;  /* 0xffff810002007950 */ /* 0x000fea0003c3ffff */
        .type           $_ZN7cutlass13device_kernelIN5flash19enable_sm80_to_sm89INS1_16FlashAttnBwdSm80INS1_25CollectiveMainloopBwdSm80ILi2ELi2EN4cute5tupleIJNS5_1CILi128EEES8_NS7_ILi64EEEEEENS_6half_tEfNS_4arch4Sm80ELb0ELb1ELb1ELb1ELb0ELb0ELb0ELb0ELi2ELi4ELi4ELi4ELb0EEENS1_24CollectiveEpilogueBwdGQAISA_fSD_Li256ELb1ELb0EEENS1_19SingleTileSchedulerILb1ELb0ELb0ELi128EEEEEEEEEvNT_6ParamsE$_ZN4cute3eso3ESOILb1ELb0EJNS_6LayoutINS_5tupleIJNS3_IJNS_1CILi1EEES5_EEEEEENS3_IJNS3_IJS5_NS4_ILi0EEEEEEEEEEENS_10ViewEngineINS_8smem_ptrIPN7cutlass9uint128_tEEEEEEEC2ERKSB_RKSI_,@function
        .size           $_ZN7cutlass13device_kernelIN5flash19enable_sm80_to_sm89INS1_16FlashAttnBwdSm80INS1_25CollectiveMainloopBwdSm80ILi2ELi2EN4cute5tupleIJNS5_1CILi128EEES8_NS7_ILi64EEEEEENS_6half_tEfNS_4arch4Sm80ELb0ELb1ELb1ELb1ELb0ELb0ELb0ELb0ELi2ELi4ELi4ELi4ELb0EEENS1_24CollectiveEpilogueBwdGQAISA_fSD_Li256ELb1ELb0EEENS1_19SingleTileSchedulerILb1ELb0ELb0ELi128EEEEEEEEEvNT_6ParamsE$_ZN4cute3eso3ESOILb1ELb0EJNS_6LayoutINS_5tupleIJNS3_IJNS_1CILi1EEES5_EEEEEENS3_IJNS3_IJS5_NS4_ILi0EEEEEEEEEEENS_10ViewEngineINS_8smem_ptrIPN7cutlass9uint128_tEEEEEEEC2ERKSB_RKSI_,($_ZN7cutlass13device_kernelIN5flash19enable_sm80_to_sm89INS1_16FlashAttnBwdSm80INS1_25CollectiveMainloopBwdSm80ILi2ELi2EN4cute5tupleIJNS5_1CILi128EEES8_NS7_ILi64EEEEEENS_6half_tEfNS_4arch4Sm80ELb0ELb1ELb1ELb1ELb0ELb0ELb0ELb0ELi2ELi4ELi4ELi4ELb0EEENS1_24CollectiveEpilogueBwdGQAISA_fSD_Li256ELb1ELb0EEENS1_19SingleTileSchedulerILb1ELb0ELb0ELi128EEEEEEEEEvNT_6ParamsE$_ZN4cute3eso3ESOILb1ELb0EJNS_6LayoutINS_5tupleIJNS3_IJNS_1CILi2EEES5_EEEEEENS3_IJNS3_IJNS4_ILi1EEES5_EEEEEEEENS_10ViewEngineIPKfEEEEC2ERKSB_RKSF_ - $_ZN7cutlass13device_kernelIN5flash19enable_sm80_to_sm89INS1_16FlashAttnBwdSm80INS1_25CollectiveMainloopBwdSm80ILi2ELi2EN4cute5tupleIJNS5_1CILi128EEES8_NS7_ILi64EEEEEENS_6half_tEfNS_4arch4Sm80ELb0ELb1ELb1ELb1ELb0ELb0ELb0ELb0ELi2ELi4ELi4ELi4ELb0EEENS1_24CollectiveEpilogueBwdGQAISA_fSD_Li256ELb1ELb0EEENS1_19SingleTileSchedulerILb1ELb0ELb0ELi128EEEEEEEEEvNT_6ParamsE$_ZN4cute3eso3ESOILb1ELb0EJNS_6LayoutINS_5tupleIJNS3_IJNS_1CILi1EEES5_EEEEEENS3_IJNS3_IJS5_NS4_ILi0EEEEEEEEEEENS_10ViewEngineINS_8smem_ptrIPN7cutlass9uint128_tEEEEEEEC2ERKSB_RKSI_)
$_ZN7cutlass13device_kernelIN5flash19enable_sm80_to_sm89INS1_16FlashAttnBwdSm80INS1_25CollectiveMainloopBwdSm80ILi2ELi2EN4cute5tupleIJNS5_1CILi128EEES8_NS7_ILi64EEEEEENS_6half_tEfNS_4arch4Sm80ELb0ELb1ELb1ELb1ELb0ELb0ELb0ELb0ELi2ELi4ELi4ELi4ELb0EEENS1_24CollectiveEpilogueBwdGQAISA_fSD_Li256ELb1ELb0EEENS1_19SingleTileSchedulerILb1ELb0ELb0ELi128EEEEEEEEEvNT_6ParamsE$_ZN4cute3eso3ESOILb1ELb0EJNS_6LayoutINS_5tupleIJNS3_IJNS_1CILi1EEES5_EEEEEENS3_IJNS3_IJS5_NS4_ILi0EEEEEEEEEEENS_10ViewEngineINS_8smem_ptrIPN7cutlass9uint128_tEEEEEEEC2ERKSB_RKSI_:
[----:B------:R-:W-:-:S05]  /*7f00*/  IADD3 R38, R78, -c[0x0][0x20], RZ ;  /* 0x800008004e267a10 */ /* 0x000fca0007ffe0ff */
[----:B------:R1:W-:Y:S02]  /*7f10*/  STL.64 [R38], R2 ;  /* 0x0000000226007387 */ /* 0x0003e40000100a00 */
[----:B-1----:R-:W-:Y:S01]  /*7f20*/  IMAD.MOV.U32 R2, RZ, RZ, R39 ;  /* 0x000000ffff027224 */ /* 0x002fe200078e0027 */
[----:B------:R-:W-:-:S04]  /*7f30*/  MOV R3, 0x0 ;  /* 0x0000000000037802 */ /* 0x000fc80000000f00 */
[----:B------:R-:W-:Y:S05]  /*7f40*/  RET.REL.NODEC R2 `(_ZN7cutlass13device_kernelIN5flash19enable_sm80_to_sm89INS1_16FlashAttnBwdSm80INS1_25CollectiveMainloopBwdSm80ILi2ELi2EN4cute5tupleIJNS5_1CILi128EEES8_NS7_ILi64EEEEEENS_6half_tEfNS_4arch4Sm80ELb0ELb1ELb1ELb1ELb0ELb0ELb0ELb0ELi2ELi4ELi4ELi4ELb0EEENS1_24CollectiveEpilogueBwdGQAISA_fSD_Li256ELb1ELb0EEENS1_19SingleTileSchedulerILb1ELb0ELb0ELi128EEEEEEEEEvNT_6ParamsE) ;  /* 0xffff80b002007950 */ /* 0x000fea0003c3ffff */
        .type           $_ZN7cutlass13device_kernelIN5flash19enable_sm80_to_sm89INS1_16FlashAttnBwdSm80INS1_25CollectiveMainloopBwdSm80ILi2ELi2EN4cute5tupleIJNS5_1CILi128EEES8_NS7_ILi64EEEEEENS_6half_tEfNS_4arch4Sm80ELb0ELb1ELb1ELb1ELb0ELb0ELb0ELb0ELi2ELi4ELi4ELi4ELb0EEENS1_24CollectiveEpilogueBwdGQAISA_fSD_Li256ELb1ELb0EEENS1_19SingleTileSchedulerILb1ELb0ELb0ELi128EEEEEEEEEvNT_6ParamsE$_ZN4cute3eso3ESOILb1ELb0EJNS_6LayoutINS_5tupleIJNS3_IJNS_1CILi2EEES5_EEEEEENS3_IJNS3_IJNS4_ILi1EEES5_EEEEEEEENS_10ViewEngineIPKfEEEEC2ERKSB_RKSF_,@function
        .size           $_ZN7cutlass13device_kernelIN5flash19enable_sm80_to_sm89INS1_16FlashAttnBwdSm80INS1_25CollectiveMainloopBwdSm80ILi2ELi2EN4cute5tupleIJNS5_1CILi128EEES8_NS7_ILi64EEEEEENS_6half_tEfNS_4arch4Sm80ELb0ELb1ELb1ELb1ELb0ELb0ELb0ELb0ELi2ELi4ELi4ELi4ELb0EEENS1_24CollectiveEpilogueBwdGQAISA_fSD_Li256ELb1ELb0EEENS1_19SingleTileSchedulerILb1ELb0ELb0ELi128EEEEEEEEEvNT_6ParamsE$_ZN4cute3eso3ESOILb1ELb0EJNS_6LayoutINS_5tupleIJNS3_IJNS_1CILi2EEES5_EEEEEENS3_IJNS3_IJNS4_ILi1EEES5_EEEEEEEENS_10ViewEngineIPKfEEEEC2ERKSB_RKSF_,($_ZN7cutlass13device_kernelIN5flash19enable_sm80_to_sm89INS1_16FlashAttnBwdSm80INS1_25CollectiveMainloopBwdSm80ILi2ELi2EN4cute5tupleIJNS5_1CILi128EEES8_NS7_ILi64EEEEEENS_6half_tEfNS_4arch4Sm80ELb0ELb1ELb1ELb1ELb0ELb0ELb0ELb0ELi2ELi4ELi4ELi4ELb0EEENS1_24CollectiveEpilogueBwdGQAISA_fSD_Li256ELb1ELb0EEENS1_19SingleTileSchedulerILb1ELb0ELb0ELi128EEEEEEEEEvNT_6ParamsE$_ZN4cute3eso3ESOILb1ELb0EJNS_6LayoutINS_5tupleIJNS3_IJNS_1CILi2EEES5_EEEEEENS3_IJNS3_IJNS4_ILi1EEES5_EEEEEEEENS_10ViewEngineIPN7cutlass6half_tEEEEEC2ERKSB_RKSG_ - $_ZN7cutlass13device_kernelIN5flash19enable_sm80_to_sm89INS1_16FlashAttnBwdSm80INS1_25CollectiveMainloopBwdSm80ILi2ELi2EN4cute5tupleIJNS5_1CILi128EEES8_NS7_ILi64EEEEEENS_6half_tEfNS_4arch4Sm80ELb0ELb1ELb1ELb1ELb0ELb0ELb0ELb0ELi2ELi4ELi4ELi4ELb0EEENS1_24CollectiveEpilogueBwdGQAISA_fSD_Li256ELb1ELb0EEENS1_19SingleTileSchedulerILb1ELb0ELb0ELi128EEEEEEEEEvNT_6ParamsE$_ZN4cute3eso3ESOILb1ELb0EJNS_6LayoutINS_5tupleIJNS3_IJNS_1CILi2EEES5_EEEEEENS3_IJNS3_IJNS4_ILi1EEES5_EEEEEEEENS_10ViewEngineIPKfEEEEC2ERKSB_RKSF_)
$_ZN7cutlass13device_kernelIN5flash19enable_sm80_to_sm89INS1_16FlashAttnBwdSm80INS1_25CollectiveMainloopBwdSm80ILi2ELi2EN4cute5tupleIJNS5_1CILi128EEES8_NS7_ILi64EEEEEENS_6half_tEfNS_4arch4Sm80ELb0ELb1ELb1ELb1ELb0ELb0ELb0ELb0ELi2ELi4ELi4ELi4ELb0EEENS1_24CollectiveEpilogueBwdGQAISA_fSD_Li256ELb1ELb0EEENS1_19SingleTileSchedulerILb1ELb0ELb0ELi128EEEEEEEEEvNT_6ParamsE$_ZN4cute3eso3ESOILb1ELb0EJNS_6LayoutINS_5tupleIJNS3_IJNS_1CILi2EEES5_EEEEEENS3_IJNS3_IJNS4_ILi1EEES5_EEEEEEEENS_10ViewEngineIPKfEEEEC2ERKSB_RKSF_:
        /* <DEDUP_REMOVED lines=8> */
        .type           $_ZN7cutlass13device_kernelIN5flash19enable_sm80_to_sm89INS1_16FlashAttnBwdSm80INS1_25CollectiveMainloopBwdSm80ILi2ELi2EN4cute5tupleIJNS5_1CILi128EEES8_NS7_ILi64EEEEEENS_6half_tEfNS_4arch4Sm80ELb0ELb1ELb1ELb1ELb0ELb0ELb0ELb0ELi2ELi4ELi4ELi4ELb0EEENS1_24CollectiveEpilogueBwdGQAISA_fSD_Li256ELb1ELb0EEENS1_19SingleTileSchedulerILb1ELb0ELb0ELi128EEEEEEEEEvNT_6ParamsE$_ZN4cute3eso3ESOILb1ELb0EJNS_6LayoutINS_5tupleIJNS3_IJNS_1CILi2EEES5_EEEEEENS3_IJNS3_IJNS4_ILi1EEES5_EEEEEEEENS_10ViewEngineIPN7cutlass6half_tEEEEEC2ERKSB_RKSG_,@function
        .size           $_ZN7cutlass13device_kernelIN5flash19enable_sm80_to_sm89INS1_16FlashAttnBwdSm80INS1_25CollectiveMainloopBwdSm80ILi2ELi2EN4cute5tupleIJNS5_1CILi128EEES8_NS7_ILi64EEEEEENS_6half_tEfNS_4arch4Sm80ELb0ELb1ELb1ELb1ELb0ELb0ELb0ELb0ELi2ELi4ELi4ELi4ELb0EEENS1_24CollectiveEpilogueBwdGQAISA_fSD_Li256ELb1ELb0EEENS1_19SingleTileSchedulerILb1ELb0ELb0ELi128EEEEEEEEEvNT_6ParamsE$_ZN4cute3eso3ESOILb1ELb0EJNS_6LayoutINS_5tupleIJNS3_IJNS_1CILi2EEES5_EEEEEENS3_IJNS3_IJNS4_ILi1EEES5_EEEEEEEENS_10ViewEngineIPN7cutlass6half_tEEEEEC2ERKSB_RKSG_,($_ZN7cutlass13device_kernelIN5flash19enable_sm80_to_sm89INS1_16FlashAttnBwdSm80INS1_25CollectiveMainloopBwdSm80ILi2ELi2EN4cute5tupleIJNS5_1CILi128EEES8_NS7_ILi64EEEEEENS_6half_tEfNS_4arch4Sm80ELb0ELb1ELb1ELb1ELb0ELb0ELb0ELb0ELi2ELi4ELi4ELi4ELb0EEENS1_24CollectiveEpilogueBwdGQAISA_fSD_Li256ELb1ELb0EEENS1_19SingleTileSchedulerILb1ELb0ELb0ELi128EEEEEEEEEvNT_6ParamsE$_ZN4cute3eso3ESOILb1ELb0EJNS_6LayoutINS_5tupleIJNS3_IJNS_1CILi2EEES5_EEEEEENS3_IJNS3_IJNS4_ILi1EEES5_EEEEEEEENS_10ViewEngineIPfEEEEC2ERKSB_RKSE_ - $_ZN7cutlass13device_kernelIN5flash19enable_sm80_to_sm89INS1_16FlashAttnBwdSm80INS1_25CollectiveMainloopBwdSm80ILi2ELi2EN4cute5tupleIJNS5_1CILi128EEES8_NS7_ILi64EEEEEENS_6half_tEfNS_4arch4Sm80ELb0ELb1ELb1ELb1ELb0ELb0ELb0ELb0ELi2ELi4ELi4ELi4ELb0EEENS1_24CollectiveEpilogueBwdGQAISA_fSD_Li256ELb1ELb0EEENS1_19SingleTileSchedulerILb1ELb0ELb0ELi128EEEEEEEEEvNT_6ParamsE$_ZN4cute3eso3ESOILb1ELb0EJNS_6LayoutINS_5tupleIJNS3_IJNS_1CILi2EEES5_EEEEEENS3_IJNS3_IJNS4_ILi1EEES5_EEEEEEEENS_10ViewEngineIPN7cutlass6half_tEEEEEC2ERKSB_RKSG_)
$_ZN7cutlass13device_kernelIN5flash19enable_sm80_to_sm89INS1_16FlashAttnBwdSm80INS1_25CollectiveMainloopBwdSm80ILi2ELi2EN4cute5tupleIJNS5_1CILi128EEES8_NS7_ILi64EEEEEENS_6half_tEfNS_4arch4Sm80ELb0ELb1ELb1ELb1ELb0ELb0ELb0ELb0ELi2ELi4ELi4ELi4ELb0EEENS1_24CollectiveEpilogueBwdGQAISA_fSD_Li256ELb1ELb0EEENS1_19SingleTileSchedulerILb1ELb0ELb0ELi128EEEEEEEEEvNT_6ParamsE$_ZN4cute3eso3ESOILb1ELb0EJNS_6LayoutINS_5tupleIJNS3_IJNS_1CILi2EEES5_EEEEEENS3_IJNS3_IJNS4_ILi1EEES5_EEEEEEEENS_10ViewEngineIPN7cutlass6half_tEEEEEC2ERKSB_RKSG_:
        /* <DEDUP_REMOVED lines=8> */
        .type           $_ZN7cutlass13device_kernelIN5flash19enable_sm80_to_sm89INS1_16FlashAttnBwdSm80INS1_25CollectiveMainloopBwdSm80ILi2ELi2EN4cute5tupleIJNS5_1CILi128EEES8_NS7_ILi64EEEEEENS_6half_tEfNS_4arch4Sm80ELb0ELb1ELb1ELb1ELb0ELb0ELb0ELb0ELi2ELi4ELi4ELi4ELb0EEENS1_24CollectiveEpilogueBwdGQAISA_fSD_Li256ELb1ELb0EEENS1_19SingleTileSchedulerILb1ELb0ELb0ELi128EEEEEEEEEvNT_6ParamsE$_ZN4cute3eso3ESOILb1ELb0EJNS_6LayoutINS_5tupleIJNS3_IJNS_1CILi2EEES5_EEEEEENS3_IJNS3_IJNS4_ILi1EEES5_EEEEEEEENS_10ViewEngineIPfEEEEC2ERKSB_RKSE_,@function
        .size           $_ZN7cutlass13device_kernelIN5flash19enable_sm80_to_sm89INS1_16FlashAttnBwdSm80INS1_25CollectiveMainloopBwdSm80ILi2ELi2EN4cute5tupleIJNS5_1CILi128EEES8_NS7_ILi64EEEEEENS_6half_tEfNS_4arch4Sm80ELb0ELb1ELb1ELb1ELb0ELb0ELb0ELb0ELi2ELi4ELi4ELi4ELb0EEENS1_24CollectiveEpilogueBwdGQAISA_fSD_Li256ELb1ELb0EEENS1_19SingleTileSchedulerILb1ELb0ELb0ELi128EEEEEEEEEvNT_6ParamsE$_ZN4cute3eso3ESOILb1ELb0EJNS_6LayoutINS_5tupleIJNS3_IJNS_1CILi2EEES5_EEEEEENS3_IJNS3_IJNS4_ILi1EEES5_EEEEEEEENS_10ViewEngineIPfEEEEC2ERKSB_RKSE_,($_ZN7cutlass13device_kernelIN5flash19enable_sm80_to_sm89INS1_16FlashAttnBwdSm80INS1_25CollectiveMainloopBwdSm80ILi2ELi2EN4cute5tupleIJNS5_1CILi128EEES8_NS7_ILi64EEEEEENS_6half_tEfNS_4arch4Sm80ELb0ELb1ELb1ELb1ELb0ELb0ELb0ELb0ELi2ELi4ELi4ELi4ELb0EEENS1_24CollectiveEpilogueBwdGQAISA_fSD_Li256ELb1ELb0EEENS1_19SingleTileSchedulerILb1ELb0ELb0ELi128EEEEEEEEEvNT_6ParamsE$_ZN4cute3eso3ESOILb1ELb0EJNS_6LayoutINS_5tupleIJNS3_IJNS_1CILi2EEES5_EEEEEENS3_IJNS3_IJNS4_ILi1EEES5_EEEEEEEEiEEC2ERKSB_RKi - $_ZN7cutlass13device_kernelIN5flash19enable_sm80_to_sm89INS1_16FlashAttnBwdSm80INS1_25CollectiveMainloopBwdSm80ILi2ELi2EN4cute5tupleIJNS5_1CILi128EEES8_NS7_ILi64EEEEEENS_6half_tEfNS_4arch4Sm80ELb0ELb1ELb1ELb1ELb0ELb0ELb0ELb0ELi2ELi4ELi4ELi4ELb0EEENS1_24CollectiveEpilogueBwdGQAISA_fSD_Li256ELb1ELb0EEENS1_19SingleTileSchedulerILb1ELb0ELb0ELi128EEEEEEEEEvNT_6ParamsE$_ZN4cute3eso3ESOILb1ELb0EJNS_6LayoutINS_5tupleIJNS3_IJNS_1CILi2EEES5_EEEEEENS3_IJNS3_IJNS4_ILi1EEES5_EEEEEEEENS_10ViewEngineIPfEEEEC2ERKSB_RKSE_)
$_ZN7cutlass13device_kernelIN5flash19enable_sm80_to_sm89INS1_16FlashAttnBwdSm80INS1_25CollectiveMainloopBwdSm80ILi2ELi2EN4cute5tupleIJNS5_1CILi128EEES8_NS7_ILi64EEEEEENS_6half_tEfNS_4arch4Sm80ELb0ELb1ELb1ELb1ELb0ELb0ELb0ELb0ELi2ELi4ELi4ELi4ELb0EEENS1_24CollectiveEpilogueBwdGQAISA_fSD_Li256ELb1ELb0EEENS1_19SingleTileSchedulerILb1ELb0ELb0ELi128EEEEEEEEEvNT_6ParamsE$_ZN4cute3eso3ESOILb1ELb0EJNS_6LayoutINS_5tupleIJNS3_IJNS_1CILi2EEES5_EEEEEENS3_IJNS3_IJNS4_ILi1EEES5_EEEEEEEENS_10ViewEngineIPfEEEEC2ERKSB_RKSE_:
        /* <DEDUP_REMOVED lines=8> */
        .type           $_ZN7cutlass13device_kernelIN5flash19enable_sm80_to_sm89INS1_16FlashAttnBwdSm80INS1_25CollectiveMainloopBwdSm80ILi2ELi2EN4cute5tupleIJNS5_1CILi128EEES8_NS7_ILi64EEEEEENS_6half_tEfNS_4arch4Sm80ELb0ELb1ELb1ELb1ELb0ELb0ELb0ELb0ELi2ELi4ELi4ELi4ELb0EEENS1_24CollectiveEpilogueBwdGQAISA_fSD_Li256ELb1ELb0EEENS1_19SingleTileSchedulerILb1ELb0ELb0ELi128EEEEEEEEEvNT_6ParamsE$_ZN4cute3eso3ESOILb1ELb0EJNS_6LayoutINS_5tupleIJNS3_IJNS_1CILi2EEES5_EEEEEENS3_IJNS3_IJNS4_ILi1EEES5_EEEEEEEEiEEC2ERKSB_RKi,@function
        .size           $_ZN7cutlass13device_kernelIN5flash19enable_sm80_to_sm89INS1_16FlashAttnBwdSm80INS1_25CollectiveMainloopBwdSm80ILi2ELi2EN4cute5tupleIJNS5_1CILi128EEES8_NS7_ILi64EEEEEENS_6half_tEfNS_4arch4Sm80ELb0ELb1ELb1ELb1ELb0ELb0ELb0ELb0ELi2ELi4ELi4ELi4ELb0EEENS1_24CollectiveEpilogueBwdGQAISA_fSD_Li256ELb1ELb0EEENS1_19SingleTileSchedulerILb1ELb0ELb0ELi128EEEEEEEEEvNT_6ParamsE$_ZN4cute3eso3ESOILb1ELb0EJNS_6LayoutINS_5tupleIJNS3_IJNS_1CILi2EEES5_EEEEEENS3_IJNS3_IJNS4_ILi1EEES5_EEEEEEEEiEEC2ERKSB_RKi,($_ZN7cutlass13device_kernelIN5flash19enable_sm80_to_sm89INS1_16FlashAttnBwdSm80INS1_25CollectiveMainloopBwdSm80ILi2ELi2EN4cute5tupleIJNS5_1CILi128EEES8_NS7_ILi64EEEEEENS_6half_tEfNS_4arch4Sm80ELb0ELb1ELb1ELb1ELb0ELb0ELb0ELb0ELi2ELi4ELi4ELi4ELb0EEENS1_24CollectiveEpilogueBwdGQAISA_fSD_Li256ELb1ELb0EEENS1_19SingleTileSchedulerILb1ELb0ELb0ELi128EEEEEEEEEvNT_6ParamsE$_ZN4cute3eso3ESOILb1ELb0EJNS_6LayoutINS_5tupleIJNS3_IJNS_1CILi2EEES5_EEEEEENS3_IJNS3_IJNS4_ILi8EEENS4_ILi64EEEEEEEEEEENS_10ViewEngineINS_8smem_ptrIPfEEEEEEC2ERKSC_RKSH_ - $_ZN7cutlass13device_kernelIN5flash19enable_sm80_to_sm89INS1_16FlashAttnBwdSm80INS1_25CollectiveMainloopBwdSm80ILi2ELi2EN4cute5tupleIJNS5_1CILi128EEES8_NS7_ILi64EEEEEENS_6half_tEfNS_4arch4Sm80ELb0ELb1ELb1ELb1ELb0ELb0ELb0ELb0ELi2ELi4ELi4ELi4ELb0EEENS1_24CollectiveEpilogueBwdGQAISA_fSD_Li256ELb1ELb0EEENS1_19SingleTileSchedulerILb1ELb0ELb0ELi128EEEEEEEEEvNT_6ParamsE$_ZN4cute3eso3ESOILb1ELb0EJNS_6LayoutINS_5tupleIJNS3_IJNS_1CILi2EEES5_EEEEEENS3_IJNS3_IJNS4_ILi1EEES5_EEEEEEEEiEEC2ERKSB_RKi)
$_ZN7cutlass13device_kernelIN5flash19enable_sm80_to_sm89INS1_16FlashAttnBwdSm80INS1_25CollectiveMainloopBwdSm80ILi2ELi2EN4cute5tupleIJNS5_1CILi128EEES8_NS7_ILi64EEEEEENS_6half_tEfNS_4arch4Sm80ELb0ELb1ELb1ELb1ELb0ELb0ELb0ELb0ELi2ELi4ELi4ELi4ELb0EEENS1_24CollectiveEpilogueBwdGQAISA_fSD_Li256ELb1ELb0EEENS1_19SingleTileSchedulerILb1ELb0ELb0ELi128EEEEEEEEEvNT_6ParamsE$_ZN4cute3eso3ESOILb1ELb0EJNS_6LayoutINS_5tupleIJNS3_IJNS_1CILi2EEES5_EEEEEENS3_IJNS3_IJNS4_ILi1EEES5_EEEEEEEEiEEC2ERKSB_RKi:
[----:B------:R-:W-:-:S05]  /*80d0*/  IADD3 R2, R58, -c[0x0][0x20], RZ ;  /* 0x800008003a027a10 */ /* 0x000fca0007ffe0ff */
[----:B------:R1:W-:Y:S02]  /*80e0*/  STL [R2], R6 ;  /* 0x0000000602007387 */ /* 0x0003e40000100800 */
[----:B-1----:R-:W-:Y:S01]  /*80f0*/  IMAD.MOV.U32 R2, RZ, RZ, R3 ;  /* 0x000000ffff027224 */ /* 0x002fe200078e0003 */
[----:B------:R-:W-:-:S04]  /*8100*/  MOV R3, 0x0 ;  /* 0x0000000000037802 */ /* 0x000fc80000000f00 */
[----:B------:R-:W-:Y:S05]  /*8110*/  RET.REL.NODEC R2 `(_ZN7cutlass13device_kernelIN5flash19enable_sm80_to_sm89INS1_16FlashAttnBwdSm80INS1_25CollectiveMainloopBwdSm80ILi2ELi2EN4cute5tupleIJNS5_1CILi128EEES8_NS7_ILi64EEEEEENS_6half_tEfNS_4arch4Sm80ELb0ELb1ELb1ELb1ELb0ELb0ELb0ELb0ELi2ELi4ELi4ELi4ELb0EEENS1_24CollectiveEpilogueBwdGQAISA_fSD_Li256ELb1ELb0EEENS1_19SingleTileSchedulerILb1ELb0ELb0ELi128EEEEEEEEEvNT_6ParamsE) ;  /* 0xffff7ee002007950 */ /* 0x000fea0003c3ffff */
        .type           $_ZN7cutlass13device_kernelIN5flash19enable_sm80_to_sm89INS1_16FlashAttnBwdSm80INS1_25CollectiveMainloopBwdSm80ILi2ELi2EN4cute5tupleIJNS5_1CILi128EEES8_NS7_ILi64EEEEEENS_6half_tEfNS_4arch4Sm80ELb0ELb1ELb1ELb1ELb0ELb0ELb0ELb0ELi2ELi4ELi4ELi4ELb0EEENS1_24CollectiveEpilogueBwdGQAISA_fSD_Li256ELb1ELb0EEENS1_19SingleTileSchedulerILb1ELb0ELb0ELi128EEEEEEEEEvNT_6ParamsE$_ZN4cute3eso3ESOILb1ELb0EJNS_6LayoutINS_5tupleIJNS3_IJNS_1CILi2EEES5_EEEEEENS3_IJNS3_IJNS4_ILi8EEENS4_ILi64EEEEEEEEEEENS_10ViewEngineINS_8smem_ptrIPfEEEEEEC2ERKSC_RKSH_,@function
        .size           $_ZN7cutlass13device_kernelIN5flash19enable_sm80_to_sm89INS1_16FlashAttnBwdSm80INS1_25CollectiveMainloopBwdSm80ILi2ELi2EN4cute5tupleIJNS5_1CILi128EEES8_NS7_ILi64EEEEEENS_6half_tEfNS_4arch4Sm80ELb0ELb1ELb1ELb1ELb0ELb0ELb0ELb0ELi2ELi4ELi4ELi4ELb0EEENS1_24CollectiveEpilogueBwdGQAISA_fSD_Li256ELb1ELb0EEENS1_19SingleTileSchedulerILb1ELb0ELb0ELi128EEEEEEEEEvNT_6ParamsE$_ZN4cute3eso3ESOILb1ELb0EJNS_6LayoutINS_5tupleIJNS3_IJNS_1CILi2EEES5_EEEEEENS3_IJNS3_IJNS4_ILi8EEENS4_ILi64EEEEEEEEEEENS_10ViewEngineINS_8smem_ptrIPfEEEEEEC2ERKSC_RKSH_,($_ZN7cutlass13device_kernelIN5flash19enable_sm80_to_sm89INS1_16FlashAttnBwdSm80INS1_25CollectiveMainloopBwdSm80ILi2ELi2EN4cute5tupleIJNS5_1CILi128EEES8_NS7_ILi64EEEEEENS_6half_tEfNS_4arch4Sm80ELb0ELb1ELb1ELb1ELb0ELb0ELb0ELb0ELi2ELi4ELi4ELi4ELb0EEENS1_24CollectiveEpilogueBwdGQAISA_fSD_Li256ELb1ELb0EEENS1_19SingleTileSchedulerILb1ELb0ELb0ELi128EEEEEEEEEvNT_6ParamsE$_ZN4cute3eso3ESOILb1ELb0EJNS_6LayoutINS_5tupleIJNS3_IJNS_1CILi2EEES5_EEEEEENS3_IJNS3_IJNS4_ILi8EEENS4_ILi64EEEEEEEEEEEiEEC2ERKSC_RKi - $_ZN7cutlass13device_kernelIN5flash19enable_sm80_to_sm89INS1_16FlashAttnBwdSm80INS1_25CollectiveMainloopBwdSm80ILi2ELi2EN4cute5tupleIJNS5_1CILi128EEES8_NS7_ILi64EEEEEENS_6half_tEfNS_4arch4Sm80ELb0ELb1ELb1ELb1ELb0ELb0ELb0ELb0ELi2ELi4ELi4ELi4ELb0EEENS1_24CollectiveEpilogueBwdGQAISA_fSD_Li256ELb1ELb0EEENS1_19SingleTileSchedulerILb1ELb0ELb0ELi128EEEEEEEEEvNT_6ParamsE$_ZN4cute3eso3ESOILb1ELb0EJNS_6LayoutINS_5tupleIJNS3_IJNS_1CILi2EEES5_EEEEEENS3_IJNS3_IJNS4_ILi8EEENS4_ILi64EEEEEEEEEEENS_10ViewEngineINS_8smem_ptrIPfEEEEEEC2ERKSC_RKSH_)
$_ZN7cutlass13device_kernelIN5flash19enable_sm80_to_sm89INS1_16FlashAttnBwdSm80INS1_25CollectiveMainloopBwdSm80ILi2ELi2EN4cute5tupleIJNS5_1CILi128EEES8_NS7_ILi64EEEEEENS_6half_tEfNS_4arch4Sm80ELb0ELb1ELb1ELb1ELb0ELb0ELb0ELb0ELi2ELi4ELi4ELi4ELb0EEENS1_24CollectiveEpilogueBwdGQAISA_fSD_Li256ELb1ELb0EEENS1_19SingleTileSchedulerILb1ELb0ELb0ELi128EEEEEEEEEvNT_6ParamsE$_ZN4cute3eso3ESOILb1ELb0EJNS_6LayoutINS_5tupleIJNS3_IJNS_1CILi2EEES5_EEEEEENS3_IJNS3_IJNS4_ILi8EEENS4_ILi64EEEEEEEEEEENS_10ViewEngineINS_8smem_ptrIPfEEEEEEC2ERKSC_RKSH_:
[----:B------:R-:W-:Y:S02]  /*8120*/  IADD3 R5, R5, -c[0x0][0x20], RZ ;  /* 0x8000080005057a10 */ /* 0x000fe40007ffe0ff */
[----:B------:R-:W-:-:S03]  /*8130*/  MOV R11, 0x0 ;  /* 0x00000000000b7802 */ /* 0x000fc60000000f00 */
[----:B------:R1:W-:Y:S01]  /*8140*/  STL.64 [R5], R6 ;  /* 0x0000000605007387 */ /* 0x0003e20000100a00 */
[----:B------:R-:W-:Y:S05]  /*8150*/  RET.REL.NODEC R10 `(_ZN7cutlass13device_kernelIN5flash19enable_sm80_to_sm89INS1_16FlashAttnBwdSm80INS1_25CollectiveMainloopBwdSm80ILi2ELi2EN4cute5tupleIJNS5_1CILi128EEES8_NS7_ILi64EEEEEENS_6half_tEfNS_4arch4Sm80ELb0ELb1ELb1ELb1ELb0ELb0ELb0ELb0ELi2ELi4ELi4ELi4ELb0EEENS1_24CollectiveEpilogueBwdGQAISA_fSD_Li256ELb1ELb0EEENS1_19SingleTileSchedulerILb1ELb0ELb0ELi128EEEEEEEEEvNT_6ParamsE) ;  /* 0xffff7ea00a007950 */ /* 0x000fea0003c3ffff */
        .type           $_ZN7cutlass13device_kernelIN5flash19enable_sm80_to_sm89INS1_16FlashAttnBwdSm80INS1_25CollectiveMainloopBwdSm80ILi2ELi2EN4cute5tupleIJNS5_1CILi128EEES8_NS7_ILi64EEEEEENS_6half_tEfNS_4arch4Sm80ELb0ELb1ELb1ELb1ELb0ELb0ELb0ELb0ELi2ELi4ELi4ELi4ELb0EEENS1_24CollectiveEpilogueBwdGQAISA_fSD_Li256ELb1ELb0EEENS1_19SingleTileSchedulerILb1ELb0ELb0ELi128EEEEEEEEEvNT_6ParamsE$_ZN4cute3eso3ESOILb1ELb0EJNS_6LayoutINS_5tupleIJNS3_IJNS_1CILi2EEES5_EEEEEENS3_IJNS3_IJNS4_ILi8EEENS4_ILi64EEEEEEEEEEEiEEC2ERKSC_RKi,@function
        .size           $_ZN7cutlass13device_kernelIN5flash19enable_sm80_to_sm89INS1_16FlashAttnBwdSm80INS1_25CollectiveMainloopBwdSm80ILi2ELi2EN4cute5tupleIJNS5_1CILi128EEES8_NS7_ILi64EEEEEENS_6half_tEfNS_4arch4Sm80ELb0ELb1ELb1ELb1ELb0ELb0ELb0ELb0ELi2ELi4ELi4ELi4ELb0EEENS1_24CollectiveEpilogueBwdGQAISA_fSD_Li256ELb1ELb0EEENS1_19SingleTileSchedulerILb1ELb0ELb0ELi128EEEEEEEEEvNT_6ParamsE$_ZN4cute3eso3ESOILb1ELb0EJNS_6LayoutINS_5tupleIJNS3_IJNS_1CILi2EEES5_EEEEEENS3_IJNS3_IJNS4_ILi8EEENS4_ILi64EEEEEEEEEEEiEEC2ERKSC_RKi,($_ZN7cutlass13device_kernelIN5flash19enable_sm80_to_sm89INS1_16FlashAttnBwdSm80INS1_25CollectiveMainloopBwdSm80ILi2ELi2EN4cute5tupleIJNS5_1CILi128EEES8_NS7_ILi64EEEEEENS_6half_tEfNS_4arch4Sm80ELb0ELb1ELb1ELb1ELb0ELb0ELb0ELb0ELi2ELi4ELi4ELi4ELb0EEENS1_24CollectiveEpilogueBwdGQAISA_fSD_Li256ELb1ELb0EEENS1_19SingleTileSchedulerILb1ELb0ELb0ELi128EEEEEEEEEvNT_6ParamsE$_ZN4cute3eso3ESOILb1ELb0EJNS_6LayoutINS_5tupleIJNS3_IJNS_1CILi2EEES5_EEENS3_IJS5_NS4_ILi8EEEEEEEEENS3_IJNS3_IJS5_NS4_ILi4EEEEEENS3_IJNS4_ILi1EEES7_EEEEEEEENS_10ViewEngineIPfEEEEC2ERKSF_RKSI_ - $_ZN7cutlass13device_kernelIN5flash19enable_sm80_to_sm89INS1_16FlashAttnBwdSm80INS1_25CollectiveMainloopBwdSm80ILi2ELi2EN4cute5tupleIJNS5_1CILi128EEES8_NS7_ILi64EEEEEENS_6half_tEfNS_4arch4Sm80ELb0ELb1ELb1ELb1ELb0ELb0ELb0ELb0ELi2ELi4ELi4ELi4ELb0EEENS1_24CollectiveEpilogueBwdGQAISA_fSD_Li256ELb1ELb0EEENS1_19SingleTileSchedulerILb1ELb0ELb0ELi128EEEEEEEEEvNT_6ParamsE$_ZN4cute3eso3ESOILb1ELb0EJNS_6LayoutINS_5tupleIJNS3_IJNS_1CILi2EEES5_EEEEEENS3_IJNS3_IJNS4_ILi8EEENS4_ILi64EEEEEEEEEEEiEEC2ERKSC_RKi)
$_ZN7cutlass13device_kernelIN5flash19enable_sm80_to_sm89INS1_16FlashAttnBwdSm80INS1_25CollectiveMainloopBwdSm80ILi2ELi2EN4cute5tupleIJNS5_1CILi128EEES8_NS7_ILi64EEEEEENS_6half_tEfNS_4arch4Sm80ELb0ELb1ELb1ELb1ELb0ELb0ELb0ELb0ELi2ELi4ELi4ELi4ELb0EEENS1_24CollectiveEpilogueBwdGQAISA_fSD_Li256ELb1ELb0EEENS1_19SingleTileSchedulerILb1ELb0ELb0ELi128EEEEEEEEEvNT_6ParamsE$_ZN4cute3eso3ESOILb1ELb0EJNS_6LayoutINS_5tupleIJNS3_IJNS_1CILi2EEES5_EEEEEENS3_IJNS3_IJNS4_ILi8EEENS4_ILi64EEEEEEEEEEEiEEC2ERKSC_RKi:
[----:B------:R-:W-:-:S05]  /*8160*/  IADD3 R5, R5, -c[0x0][0x20], RZ ;  /* 0x8000080005057a10 */ /* 0x000fca0007ffe0ff */
[----:B------:R1:W-:Y:S02]  /*8170*/  STL [R5], R7 ;  /* 0x0000000705007387 */ /* 0x0003e40000100800 */
[----:B-1----:R-:W-:-:S04]  /*8180*/  MOV R7, 0x0 ;  /* 0x0000000000077802 */ /* 0x002fc80000000f00 */
[----:B------:R-:W-:Y:S05]  /*8190*/  RET.REL.NODEC R6 `(_ZN7cutlass13device_kernelIN5flash19enable_sm80_to_sm89INS1_16FlashAttnBwdSm80INS1_25CollectiveMainloopBwdSm80ILi2ELi2EN4cute5tupleIJNS5_1CILi128EEES8_NS7_ILi64EEEEEENS_6half_tEfNS_4arch4Sm80ELb0ELb1ELb1ELb1ELb0ELb0ELb0ELb0ELi2ELi4ELi4ELi4ELb0EEENS1_24CollectiveEpilogueBwdGQAISA_fSD_Li256ELb1ELb0EEENS1_19SingleTileSchedulerILb1ELb0ELb0ELi128EEEEEEEEEvNT_6ParamsE) ;  /* 0xffff7e6006007950 */ /* 0x000fea0003c3ffff */
        .type           $_ZN7cutlass13device_kernelIN5flash19enable_sm80_to_sm89INS1_16FlashAttnBwdSm80INS1_25CollectiveMainloopBwdSm80ILi2ELi2EN4cute5tupleIJNS5_1CILi128EEES8_NS7_ILi64EEEEEENS_6half_tEfNS_4arch4Sm80ELb0ELb1ELb1ELb1ELb0ELb0ELb0ELb0ELi2ELi4ELi4ELi4ELb0EEENS1_24CollectiveEpilogueBwdGQAISA_fSD_Li256ELb1ELb0EEENS1_19SingleTileSchedulerILb1ELb0ELb0ELi128EEEEEEEEEvNT_6ParamsE$_ZN4cute3eso3ESOILb1ELb0EJNS_6LayoutINS_5tupleIJNS3_IJNS_1CILi2EEES5_EEENS3_IJS5_NS4_ILi8EEEEEEEEENS3_IJNS3_IJS5_NS4_ILi4EEEEEENS3_IJNS4_ILi1EEES7_EEEEEEEENS_10ViewEngineIPfEEEEC2ERKSF_RKSI_,@function
        .size           $_ZN7cutlass13device_kernelIN5flash19enable_sm80_to_sm89INS1_16FlashAttnBwdSm80INS1_25CollectiveMainloopBwdSm80ILi2ELi2EN4cute5tupleIJNS5_1CILi128EEES8_NS7_ILi64EEEEEENS_6half_tEfNS_4arch4Sm80ELb0ELb1ELb1ELb1ELb0ELb0ELb0ELb0ELi2ELi4ELi4ELi4ELb0EEENS1_24CollectiveEpilogueBwdGQAISA_fSD_Li256ELb1ELb0EEENS1_19SingleTileSchedulerILb1ELb0ELb0ELi128EEEEEEEEEvNT_6ParamsE$_ZN4cute3eso3ESOILb1ELb0EJNS_6LayoutINS_5tupleIJNS3_IJNS_1CILi2EEES5_EEENS3_IJS5_NS4_ILi8EEEEEEEEENS3_IJNS3_IJS5_NS4_ILi4EEEEEENS3_IJNS4_ILi1EEES7_EEEEEEEENS_10ViewEngineIPfEEEEC2ERKSF_RKSI_,($_ZN7cutlass13device_kernelIN5flash19enable_sm80_to_sm89INS1_16FlashAttnBwdSm80INS1_25CollectiveMainloopBwdSm80ILi2ELi2EN4cute5tupleIJNS5_1CILi128EEES8_NS7_ILi64EEEEEENS_6half_tEfNS_4arch4Sm80ELb0ELb1ELb1ELb1ELb0ELb0ELb0ELb0ELi2ELi4ELi4ELi4ELb0EEENS1_24CollectiveEpilogueBwdGQAISA_fSD_Li256ELb1ELb0EEENS1_19SingleTileSchedulerILb1ELb0ELb0ELi128EEEEEEEEEvNT_6ParamsE$_ZN4cute3eso3ESOILb1ELb0EJNS_6LayoutINS_5tupleIJNS3_IJNS_1CILi2EEES5_EEENS4_ILi8EEEEEENS3_IJNS3_IJNS4_ILi1EEES5_EEENS4_ILi4EEEEEEEENS_10ViewEngineIPN7cutlass6half_tEEEEEC2ERKSD_RKSI_ - $_ZN7cutlass13device_kernelIN5flash19enable_sm80_to_sm89INS1_16FlashAttnBwdSm80INS1_25CollectiveMainloopBwdSm80ILi2ELi2EN4cute5tupleIJNS5_1CILi128EEES8_NS7_ILi64EEEEEENS_6half_tEfNS_4arch4Sm80ELb0ELb1ELb1ELb1ELb0ELb0ELb0ELb0ELi2ELi4ELi4ELi4ELb0EEENS1_24CollectiveEpilogueBwdGQAISA_fSD_Li256ELb1ELb0EEENS1_19SingleTileSchedulerILb1ELb0ELb0ELi128EEEEEEEEEvNT_6ParamsE$_ZN4cute3eso3ESOILb1ELb0EJNS_6LayoutINS_5tupleIJNS3_IJNS_1CILi2EEES5_EEENS3_IJS5_NS4_ILi8EEEEEEEEENS3_IJNS3_IJS5_NS4_ILi4EEEEEENS3_IJNS4_ILi1EEES7_EEEEEEEENS_10ViewEngineIPfEEEEC2ERKSF_RKSI_)
$_ZN7cutlass13device_kernelIN5flash19enable_sm80_to_sm89INS1_16FlashAttnBwdSm80INS1_25CollectiveMainloopBwdSm80ILi2ELi2EN4cute5tupleIJNS5_1CILi128EEES8_NS7_ILi64EEEEEENS_6half_tEfNS_4arch4Sm80ELb0ELb1ELb1ELb1ELb0ELb0ELb0ELb0ELi2ELi4ELi4ELi4ELb0EEENS1_24CollectiveEpilogueBwdGQAISA_fSD_Li256ELb1ELb0EEENS1_19SingleTileSchedulerILb1ELb0ELb0ELi128EEEEEEEEEvNT_6ParamsE$_ZN4cute3eso3ESOILb1ELb0EJNS_6LayoutINS_5tupleIJNS3_IJNS_1CILi2EEES5_EEENS3_IJS5_NS4_ILi8EEEEEEEEENS3_IJNS3_IJS5_NS4_ILi4EEEEEENS3_IJNS4_ILi1EEES7_EEEEEEEENS_10ViewEngineIPfEEEEC2ERKSF_RKSI_:
        /* <DEDUP_REMOVED lines=8> */
        .type           $_ZN7cutlass13device_kernelIN5flash19enable_sm80_to_sm89INS1_16FlashAttnBwdSm80INS1_25CollectiveMainloopBwdSm80ILi2ELi2EN4cute5tupleIJNS5_1CILi128EEES8_NS7_ILi64EEEEEENS_6half_tEfNS_4arch4Sm80ELb0ELb1ELb1ELb1ELb0ELb0ELb0ELb0ELi2ELi4ELi4ELi4ELb0EEENS1_24CollectiveEpilogueBwdGQAISA_fSD_Li256ELb1ELb0EEENS1_19SingleTileSchedulerILb1ELb0ELb0ELi128EEEEEEEEEvNT_6ParamsE$_ZN4cute3eso3ESOILb1ELb0EJNS_6LayoutINS_5tupleIJNS3_IJNS_1CILi2EEES5_EEENS4_ILi8EEEEEENS3_IJNS3_IJNS4_ILi1EEES5_EEENS4_ILi4EEEEEEEENS_10ViewEngineIPN7cutlass6half_tEEEEEC2ERKSD_RKSI_,@function
        .size           $_ZN7cutlass13device_kernelIN5flash19enable_sm80_to_sm89INS1_16FlashAttnBwdSm80INS1_25CollectiveMainloopBwdSm80ILi2ELi2EN4cute5tupleIJNS5_1CILi128EEES8_NS7_ILi64EEEEEENS_6half_tEfNS_4arch4Sm80ELb0ELb1ELb1ELb1ELb0ELb0ELb0ELb0ELi2ELi4ELi4ELi4ELb0EEENS1_24CollectiveEpilogueBwdGQAISA_fSD_Li256ELb1ELb0EEENS1_19SingleTileSchedulerILb1ELb0ELb0ELi128EEEEEEEEEvNT_6ParamsE$_ZN4cute3eso3ESOILb1ELb0EJNS_6LayoutINS_5tupleIJNS3_IJNS_1CILi2EEES5_EEENS4_ILi8EEEEEENS3_IJNS3_IJNS4_ILi1EEES5_EEENS4_ILi4EEEEEEEENS_10ViewEngineIPN7cutlass6half_tEEEEEC2ERKSD_RKSI_,($_ZN7cutlass13device_kernelIN5flash19enable_sm80_to_sm89INS1_16FlashAttnBwdSm80INS1_25CollectiveMainloopBwdSm80ILi2ELi2EN4cute5tupleIJNS5_1CILi128EEES8_NS7_ILi64EEEEEENS_6half_tEfNS_4arch4Sm80ELb0ELb1ELb1ELb1ELb0ELb0ELb0ELb0ELi2ELi4ELi4ELi4ELb0EEENS1_24CollectiveEpilogueBwdGQAISA_fSD_Li256ELb1ELb0EEENS1_19SingleTileSchedulerILb1ELb0ELb0ELi128EEEEEEEEEvNT_6ParamsE$_ZN4cute3eso3ESOILb1ELb0EJNS_6LayoutINS_5tupleIJNS3_IJNS_1CILi2EEES5_EEENS4_ILi8EEEEEENS3_IJNS3_IJNS4_ILi1EEES5_EEENS4_ILi4EEEEEEEEiEEC2ERKSD_RKi - $_ZN7cutlass13device_kernelIN5flash19enable_sm80_to_sm89INS1_16FlashAttnBwdSm80INS1_25CollectiveMainloopBwdSm80ILi2ELi2EN4cute5tupleIJNS5_1CILi128EEES8_NS7_ILi64EEEEEENS_6half_tEfNS_4arch4Sm80ELb0ELb1ELb1ELb1ELb0ELb0ELb0ELb0ELi2ELi4ELi4ELi4ELb0EEENS1_24CollectiveEpilogueBwdGQAISA_fSD_Li256ELb1ELb0EEENS1_19SingleTileSchedulerILb1ELb0ELb0ELi128EEEEEEEEEvNT_6ParamsE$_ZN4cute3eso3ESOILb1ELb0EJNS_6LayoutINS_5tupleIJNS3_IJNS_1CILi2EEES5_EEENS4_ILi8EEEEEENS3_IJNS3_IJNS4_ILi1EEES5_EEENS4_ILi4EEEEEEEENS_10ViewEngineIPN7cutlass6half_tEEEEEC2ERKSD_RKSI_)
$_ZN7cutlass13device_kernelIN5flash19enable_sm80_to_sm89INS1_16FlashAttnBwdSm80INS1_25CollectiveMainloopBwdSm80ILi2ELi2EN4cute5tupleIJNS5_1CILi128EEES8_NS7_ILi64EEEEEENS_6half_tEfNS_4arch4Sm80ELb0ELb1ELb1ELb1ELb0ELb0ELb0ELb0ELi2ELi4ELi4ELi4ELb0EEENS1_24CollectiveEpilogueBwdGQAISA_fSD_Li256ELb1ELb0EEENS1_19SingleTileSchedulerILb1ELb0ELb0ELi128EEEEEEEEEvNT_6ParamsE$_ZN4cute3eso3ESOILb1ELb0EJNS_6LayoutINS_5tupleIJNS3_IJNS_1CILi2EEES5_EEENS4_ILi8EEEEEENS3_IJNS3_IJNS4_ILi1EEES5_EEENS4_ILi4EEEEEEEENS_10ViewEngineIPN7cutlass6half_tEEEEEC2ERKSD_RKSI_:
        /* <DEDUP_REMOVED lines=8> */
        .type           $_ZN7cutlass13device_kernelIN5flash19enable_sm80_to_sm89INS1_16FlashAttnBwdSm80INS1_25CollectiveMainloopBwdSm80ILi2ELi2EN4cute5tupleIJNS5_1CILi128EEES8_NS7_ILi64EEEEEENS_6half_tEfNS_4arch4Sm80ELb0ELb1ELb1ELb1ELb0ELb0ELb0ELb0ELi2ELi4ELi4ELi4ELb0EEENS1_24CollectiveEpilogueBwdGQAISA_fSD_Li256ELb1ELb0EEENS1_19SingleTileSchedulerILb1ELb0ELb0ELi128EEEEEEEEEvNT_6ParamsE$_ZN4cute3eso3ESOILb1ELb0EJNS_6LayoutINS_5tupleIJNS3_IJNS_1CILi2EEES5_EEENS4_ILi8EEEEEENS3_IJNS3_IJNS4_ILi1EEES5_EEENS4_ILi4EEEEEEEEiEEC2ERKSD_RKi,@function
        .size           $_ZN7cutlass13device_kernelIN5flash19enable_sm80_to_sm89INS1_16FlashAttnBwdSm80INS1_25CollectiveMainloopBwdSm80ILi2ELi2EN4cute5tupleIJNS5_1CILi128EEES8_NS7_ILi64EEEEEENS_6half_tEfNS_4arch4Sm80ELb0ELb1ELb1ELb1ELb0ELb0ELb0ELb0ELi2ELi4ELi4ELi4ELb0EEENS1_24CollectiveEpilogueBwdGQAISA_fSD_Li256ELb1ELb0EEENS1_19SingleTileSchedulerILb1ELb0ELb0ELi128EEEEEEEEEvNT_6ParamsE$_ZN4cute3eso3ESOILb1ELb0EJNS_6LayoutINS_5tupleIJNS3_IJNS_1CILi2EEES5_EEENS4_ILi8EEEEEENS3_IJNS3_IJNS4_ILi1EEES5_EEENS4_ILi4EEEEEEEEiEEC2ERKSD_RKi,($_ZN7cutlass13device_kernelIN5flash19enable_sm80_to_sm89INS1_16FlashAttnBwdSm80INS1_25CollectiveMainloopBwdSm80ILi2ELi2EN4cute5tupleIJNS5_1CILi128EEES8_NS7_ILi64EEEEEENS_6half_tEfNS_4arch4Sm80ELb0ELb1ELb1ELb1ELb0ELb0ELb0ELb0ELi2ELi4ELi4ELi4ELb0EEENS1_24CollectiveEpilogueBwdGQAISA_fSD_Li256ELb1ELb0EEENS1_19SingleTileSchedulerILb1ELb0ELb0ELi128EEEEEEEEEvNT_6ParamsE$_ZN4cute3eso3ESOILb1ELb0EJNS_6LayoutINS_5tupleIJNS3_IJNS_1CILi2EEES5_EEES6_EEENS3_IJNS3_IJNS4_ILi1EEES5_EEENS3_IJNS4_ILi32EEENS4_ILi64EEEEEEEEEEENS_10ViewEngineIPN7cutlass6half_tEEEEEC2ERKSE_RKSJ_ - $_ZN7cutlass13device_kernelIN5flash19enable_sm80_to_sm89INS1_16FlashAttnBwdSm80INS1_25CollectiveMainloopBwdSm80ILi2ELi2EN4cute5tupleIJNS5_1CILi128EEES8_NS7_ILi64EEEEEENS_6half_tEfNS_4arch4Sm80ELb0ELb1ELb1ELb1ELb0ELb0ELb0ELb0ELi2ELi4ELi4ELi4ELb0EEENS1_24CollectiveEpilogueBwdGQAISA_fSD_Li256ELb1ELb0EEENS1_19SingleTileSchedulerILb1ELb0ELb0ELi128EEEEEEEEEvNT_6ParamsE$_ZN4cute3eso3ESOILb1ELb0EJNS_6LayoutINS_5tupleIJNS3_IJNS_1CILi2EEES5_EEENS4_ILi8EEEEEENS3_IJNS3_IJNS4_ILi1EEES5_EEENS4_ILi4EEEEEEEEiEEC2ERKSD_RKi)
$_ZN7cutlass13device_kernelIN5flash19enable_sm80_to_sm89INS1_16FlashAttnBwdSm80INS1_25CollectiveMainloopBwdSm80ILi2ELi2EN4cute5tupleIJNS5_1CILi128EEES8_NS7_ILi64EEEEEENS_6half_tEfNS_4arch4Sm80ELb0ELb1ELb1ELb1ELb0ELb0ELb0ELb0ELi2ELi4ELi4ELi4ELb0EEENS1_24CollectiveEpilogueBwdGQAISA_fSD_Li256ELb1ELb0EEENS1_19SingleTileSchedulerILb1ELb0ELb0ELi128EEEEEEEEEvNT_6ParamsE$_ZN4cute3eso3ESOILb1ELb0EJNS_6LayoutINS_5tupleIJNS3_IJNS_1CILi2EEES5_EEENS4_ILi8EEEEEENS3_IJNS3_IJNS4_ILi1EEES5_EEENS4_ILi4EEEEEEEEiEEC2ERKSD_RKi:
[----:B------:R-:W-:-:S05]  /*82a0*/  IADD3 R2, R2, -c[0x0][0x20], RZ ;  /* 0x8000080002027a10 */ /* 0x000fca0007ffe0ff */
[----:B------:R1:W-:Y:S02]  /*82b0*/  STL [R2], R6 ;  /* 0x0000000602007387 */ /* 0x0003e40000100800 */
[----:B-1----:R-:W-:Y:S01]  /*82c0*/  IMAD.MOV.U32 R2, RZ, RZ, R3 ;  /* 0x000000ffff027224 */ /* 0x002fe200078e0003 */
[----:B------:R-:W-:-:S04]  /*82d0*/  MOV R3, 0x0 ;  /* 0x0000000000037802 */ /* 0x000fc80000000f00 */
[----:B------:R-:W-:Y:S05]  /*82e0*/  RET.REL.NODEC R2 `(_ZN7cutlass13device_kernelIN5flash19enable_sm80_to_sm89INS1_16FlashAttnBwdSm80INS1_25CollectiveMainloopBwdSm80ILi2ELi2EN4cute5tupleIJNS5_1CILi128EEES8_NS7_ILi64EEEEEENS_6half_tEfNS_4arch4Sm80ELb0ELb1ELb1ELb1ELb0ELb0ELb0ELb0ELi2ELi4ELi4ELi4ELb0EEENS1_24CollectiveEpilogueBwdGQAISA_fSD_Li256ELb1ELb0EEENS1_19SingleTileSchedulerILb1ELb0ELb0ELi128EEEEEEEEEvNT_6ParamsE) ;  /* 0xffff7d1002007950 */ /* 0x000fea0003c3ffff */
        .type           $_ZN7cutlass13device_kernelIN5flash19enable_sm80_to_sm89INS1_16FlashAttnBwdSm80INS1_25CollectiveMainloopBwdSm80ILi2ELi2EN4cute5tupleIJNS5_1CILi128EEES8_NS7_ILi64EEEEEENS_6half_tEfNS_4arch4Sm80ELb0ELb1ELb1ELb1ELb0ELb0ELb0ELb0ELi2ELi4ELi4ELi4ELb0EEENS1_24CollectiveEpilogueBwdGQAISA_fSD_Li256ELb1ELb0EEENS1_19SingleTileSchedulerILb1ELb0ELb0ELi128EEEEEEEEEvNT_6ParamsE$_ZN4cute3eso3ESOILb1ELb0EJNS_6LayoutINS_5tupleIJNS3_IJNS_1CILi2EEES5_EEES6_EEENS3_IJNS3_IJNS4_ILi1EEES5_EEENS3_IJNS4_ILi32EEENS4_ILi64EEEEEEEEEEENS_10ViewEngineIPN7cutlass6half_tEEEEEC2ERKSE_RKSJ_,@function
        .size           $_ZN7cutlass13device_kernelIN5flash19enable_sm80_to_sm89INS1_16FlashAttnBwdSm80INS1_25CollectiveMainloopBwdSm80ILi2ELi2EN4cute5tupleIJNS5_1CILi128EEES8_NS7_ILi64EEEEEENS_6half_tEfNS_4arch4Sm80ELb0ELb1ELb1ELb1ELb0ELb0ELb0ELb0ELi2ELi4ELi4ELi4ELb0EEENS1_24CollectiveEpilogueBwdGQAISA_fSD_Li256ELb1ELb0EEENS1_19SingleTileSchedulerILb1ELb0ELb0ELi128EEEEEEEEEvNT_6ParamsE$_ZN4cute3eso3ESOILb1ELb0EJNS_6LayoutINS_5tupleIJNS3_IJNS_1CILi2EEES5_EEES6_EEENS3_IJNS3_IJNS4_ILi1EEES5_EEENS3_IJNS4_ILi32EEENS4_ILi64EEEEEEEEEEENS_10ViewEngineIPN7cutlass6half_tEEEEEC2ERKSE_RKSJ_,($_ZN7cutlass13device_kernelIN5flash19enable_sm80_to_sm89INS1_16FlashAttnBwdSm80INS1_25CollectiveMainloopBwdSm80ILi2ELi2EN4cute5tupleIJNS5_1CILi128EEES8_NS7_ILi64EEEEEENS_6half_tEfNS_4arch4Sm80ELb0ELb1ELb1ELb1ELb0ELb0ELb0ELb0ELi2ELi4ELi4ELi4ELb0EEENS1_24CollectiveEpilogueBwdGQAISA_fSD_Li256ELb1ELb0EEENS1_19SingleTileSchedulerILb1ELb0ELb0ELi128EEEEEEEEEvNT_6ParamsE$_ZN4cute3eso3ESOILb1ELb0EJNS_6LayoutINS_5tupleIJNS3_IJNS_1CILi2EEES5_EEES6_EEENS3_IJNS3_IJNS4_ILi1EEES5_EEENS3_IJNS4_ILi32EEENS4_ILi64EEEEEEEEEEEiEEC2ERKSE_RKi - $_ZN7cutlass13device_kernelIN5flash19enable_sm80_to_sm89INS1_16FlashAttnBwdSm80INS1_25CollectiveMainloopBwdSm80ILi2ELi2EN4cute5tupleIJNS5_1CILi128EEES8_NS7_ILi64EEEEEENS_6half_tEfNS_4arch4Sm80ELb0ELb1ELb1ELb1ELb0ELb0ELb0ELb0ELi2ELi4ELi4ELi4ELb0EEENS1_24CollectiveEpilogueBwdGQAISA_fSD_Li256ELb1ELb0EEENS1_19SingleTileSchedulerILb1ELb0ELb0ELi128EEEEEEEEEvNT_6ParamsE$_ZN4cute3eso3ESOILb1ELb0EJNS_6LayoutINS_5tupleIJNS3_IJNS_1CILi2EEES5_EEES6_EEENS3_IJNS3_IJNS4_ILi1EEES5_EEENS3_IJNS4_ILi32EEENS4_ILi64EEEEEEEEEEENS_10ViewEngineIPN7cutlass6half_tEEEEEC2ERKSE_RKSJ_)
$_ZN7cutlass13device_kernelIN5flash19enable_sm80_to_sm89INS1_16FlashAttnBwdSm80INS1_25CollectiveMainloopBwdSm80ILi2ELi2EN4cute5tupleIJNS5_1CILi128EEES8_NS7_ILi64EEEEEENS_6half_tEfNS_4arch4Sm80ELb0ELb1ELb1ELb1ELb0ELb0ELb0ELb0ELi2ELi4ELi4ELi4ELb0EEENS1_24CollectiveEpilogueBwdGQAISA_fSD_Li256ELb1ELb0EEENS1_19SingleTileSchedulerILb1ELb0ELb0ELi128EEEEEEEEEvNT_6ParamsE$_ZN4cute3eso3ESOILb1ELb0EJNS_6LayoutINS_5tupleIJNS3_IJNS_1CILi2EEES5_EEES6_EEENS3_IJNS3_IJNS4_ILi1EEES5_EEENS3_IJNS4_ILi32EEENS4_ILi64EEEEEEEEEEENS_10ViewEngineIPN7cutlass6half_tEEEEEC2ERKSE_RKSJ_:
        /* <DEDUP_REMOVED lines=8> */
        .type           $_ZN7cutlass13device_kernelIN5flash19enable_sm80_to_sm89INS1_16FlashAttnBwdSm80INS1_25CollectiveMainloopBwdSm80ILi2ELi2EN4cute5tupleIJNS5_1CILi128EEES8_NS7_ILi64EEEEEENS_6half_tEfNS_4arch4Sm80ELb0ELb1ELb1ELb1ELb0ELb0ELb0ELb0ELi2ELi4ELi4ELi4ELb0EEENS1_24CollectiveEpilogueBwdGQAISA_fSD_Li256ELb1ELb0EEENS1_19SingleTileSchedulerILb1ELb0ELb0ELi128EEEEEEEEEvNT_6ParamsE$_ZN4cute3eso3ESOILb1ELb0EJNS_6LayoutINS_5tupleIJNS3_IJNS_1CILi2EEES5_EEES6_EEENS3_IJNS3_IJNS4_ILi1EEES5_EEENS3_IJNS4_ILi32EEENS4_ILi64EEEEEEEEEEEiEEC2ERKSE_RKi,@function
        .size           $_ZN7cutlass13device_kernelIN5flash19enable_sm80_to_sm89INS1_16FlashAttnBwdSm80INS1_25CollectiveMainloopBwdSm80ILi2ELi2EN4cute5tupleIJNS5_1CILi128EEES8_NS7_ILi64EEEEEENS_6half_tEfNS_4arch4Sm80ELb0ELb1ELb1ELb1ELb0ELb0ELb0ELb0ELi2ELi4ELi4ELi4ELb0EEENS1_24CollectiveEpilogueBwdGQAISA_fSD_Li256ELb1ELb0EEENS1_19SingleTileSchedulerILb1ELb0ELb0ELi128EEEEEEEEEvNT_6ParamsE$_ZN4cute3eso3ESOILb1ELb0EJNS_6LayoutINS_5tupleIJNS3_IJNS_1CILi2EEES5_EEES6_EEENS3_IJNS3_IJNS4_ILi1EEES5_EEENS3_IJNS4_ILi32EEENS4_ILi64EEEEEEEEEEEiEEC2ERKSE_RKi,($_ZN7cutlass13device_kernelIN5flash19enable_sm80_to_sm89INS1_16FlashAttnBwdSm80INS1_25CollectiveMainloopBwdSm80ILi2ELi2EN4cute5tupleIJNS5_1CILi128EEES8_NS7_ILi64EEEEEENS_6half_tEfNS_4arch4Sm80ELb0ELb1ELb1ELb1ELb0ELb0ELb0ELb0ELi2ELi4ELi4ELi4ELb0EEENS1_24CollectiveEpilogueBwdGQAISA_fSD_Li256ELb1ELb0EEENS1_19SingleTileSchedulerILb1ELb0ELb0ELi128EEEEEEEEEvNT_6ParamsE$_ZN4cute3eso3ESOILb1ELb0EJNS_6LayoutINS_5tupleIJNS3_IJNS_1CILi2EEES5_S5_EEEEEENS3_IJNS3_IJNS4_ILi1EEES5_NS4_ILi4EEEEEEEEEEENS_10ViewEngineIPN7cutlass6half_tEEEEEC2ERKSC_RKSH_ - $_ZN7cutlass13device_kernelIN5flash19enable_sm80_to_sm89INS1_16FlashAttnBwdSm80INS1_25CollectiveMainloopBwdSm80ILi2ELi2EN4cute5tupleIJNS5_1CILi128EEES8_NS7_ILi64EEEEEENS_6half_tEfNS_4arch4Sm80ELb0ELb1ELb1ELb1ELb0ELb0ELb0ELb0ELi2ELi4ELi4ELi4ELb0EEENS1_24CollectiveEpilogueBwdGQAISA_fSD_Li256ELb1ELb0EEENS1_19SingleTileSchedulerILb1ELb0ELb0ELi128EEEEEEEEEvNT_6ParamsE$_ZN4cute3eso3ESOILb1ELb0EJNS_6LayoutINS_5tupleIJNS3_IJNS_1CILi2EEES5_EEES6_EEENS3_IJNS3_IJNS4_ILi1EEES5_EEENS3_IJNS4_ILi32EEENS4_ILi64EEEEEEEEEEEiEEC2ERKSE_RKi)
$_ZN7cutlass13device_kernelIN5flash19enable_sm80_to_sm89INS1_16FlashAttnBwdSm80INS1_25CollectiveMainloopBwdSm80ILi2ELi2EN4cute5tupleIJNS5_1CILi128EEES8_NS7_ILi64EEEEEENS_6half_tEfNS_4arch4Sm80ELb0ELb1ELb1ELb1ELb0ELb0ELb0ELb0ELi2ELi4ELi4ELi4ELb0EEENS1_24CollectiveEpilogueBwdGQAISA_fSD_Li256ELb1ELb0EEENS1_19SingleTileSchedulerILb1ELb0ELb0ELi128EEEEEEEEEvNT_6ParamsE$_ZN4cute3eso3ESOILb1ELb0EJNS_6LayoutINS_5tupleIJNS3_IJNS_1CILi2EEES5_EEES6_EEENS3_IJNS3_IJNS4_ILi1EEES5_EEENS3_IJNS4_ILi32EEENS4_ILi64EEEEEEEEEEEiEEC2ERKSE_RKi:
[----:B------:R-:W-:-:S05]  /*8370*/  IADD3 R2, R2, -c[0x0][0x20], RZ ;  /* 0x8000080002027a10 */ /* 0x000fca0007ffe0ff */
[----:B------:R1:W-:Y:S02]  /*8380*/  STL [R2], R4 ;  /* 0x0000000402007387 */ /* 0x0003e40000100800 */
[----:B-1----:R-:W-:Y:S01]  /*8390*/  IMAD.MOV.U32 R2, RZ, RZ, R3 ;  /* 0x000000ffff027224 */ /* 0x002fe200078e0003 */
[----:B------:R-:W-:-:S04]  /*83a0*/  MOV R3, 0x0 ;  /* 0x0000000000037802 */ /* 0x000fc80000000f00 */
[----:B------:R-:W-:Y:S05]  /*83b0*/  RET.REL.NODEC R2 `(_ZN7cutlass13device_kernelIN5flash19enable_sm80_to_sm89INS1_16FlashAttnBwdSm80INS1_25CollectiveMainloopBwdSm80ILi2ELi2EN4cute5tupleIJNS5_1CILi128EEES8_NS7_ILi64EEEEEENS_6half_tEfNS_4arch4Sm80ELb0ELb1ELb1ELb1ELb0ELb0ELb0ELb0ELi2ELi4ELi4ELi4ELb0EEENS1_24CollectiveEpilogueBwdGQAISA_fSD_Li256ELb1ELb0EEENS1_19SingleTileSchedulerILb1ELb0ELb0ELi128EEEEEEEEEvNT_6ParamsE) ;  /* 0xffff7c4002007950 */ /* 0x000fea0003c3ffff */
        .type           $_ZN7cutlass13device_kernelIN5flash19enable_sm80_to_sm89INS1_16FlashAttnBwdSm80INS1_25CollectiveMainloopBwdSm80ILi2ELi2EN4cute5tupleIJNS5_1CILi128EEES8_NS7_ILi64EEEEEENS_6half_tEfNS_4arch4Sm80ELb0ELb1ELb1ELb1ELb0ELb0ELb0ELb0ELi2ELi4ELi4ELi4ELb0EEENS1_24CollectiveEpilogueBwdGQAISA_fSD_Li256ELb1ELb0EEENS1_19SingleTileSchedulerILb1ELb0ELb0ELi128EEEEEEEEEvNT_6ParamsE$_ZN4cute3eso3ESOILb1ELb0EJNS_6LayoutINS_5tupleIJNS3_IJNS_1CILi2EEES5_S5_EEEEEENS3_IJNS3_IJNS4_ILi1EEES5_NS4_ILi4EEEEEEEEEEENS_10ViewEngineIPN7cutlass6half_tEEEEEC2ERKSC_RKSH_,@function
        .size           $_ZN7cutlass13device_kernelIN5flash19enable_sm80_to_sm89INS1_16FlashAttnBwdSm80INS1_25CollectiveMainloopBwdSm80ILi2ELi2EN4cute5tupleIJNS5_1CILi128EEES8_NS7_ILi64EEEEEENS_6half_tEfNS_4arch4Sm80ELb0ELb1ELb1ELb1ELb0ELb0ELb0ELb0ELi2ELi4ELi4ELi4ELb0EEENS1_24CollectiveEpilogueBwdGQAISA_fSD_Li256ELb1ELb0EEENS1_19SingleTileSchedulerILb1ELb0ELb0ELi128EEEEEEEEEvNT_6ParamsE$_ZN4cute3eso3ESOILb1ELb0EJNS_6LayoutINS_5tupleIJNS3_IJNS_1CILi2EEES5_S5_EEEEEENS3_IJNS3_IJNS4_ILi1EEES5_NS4_ILi4EEEEEEEEEEENS_10ViewEngineIPN7cutlass6half_tEEEEEC2ERKSC_RKSH_,($_ZN7cutlass13device_kernelIN5flash19enable_sm80_to_sm89INS1_16FlashAttnBwdSm80INS1_25CollectiveMainloopBwdSm80ILi2ELi2EN4cute5tupleIJNS5_1CILi128EEES8_NS7_ILi64EEEEEENS_6half_tEfNS_4arch4Sm80ELb0ELb1ELb1ELb1ELb0ELb0ELb0ELb0ELi2ELi4ELi4ELi4ELb0EEENS1_24CollectiveEpilogueBwdGQAISA_fSD_Li256ELb1ELb0EEENS1_19SingleTileSchedulerILb1ELb0ELb0ELi128EEEEEEEEEvNT_6ParamsE$_ZN4cute3eso3ESOILb1ELb0EJNS_6LayoutINS_5tupleIJNS3_IJNS_1CILi2EEES5_S5_EEEEEENS3_IJNS3_IJNS4_ILi1EEES5_NS4_ILi4EEEEEEEEEEEiEEC2ERKSC_RKi - $_ZN7cutlass13device_kernelIN5flash19enable_sm80_to_sm89INS1_16FlashAttnBwdSm80INS1_25CollectiveMainloopBwdSm80ILi2ELi2EN4cute5tupleIJNS5_1CILi128EEES8_NS7_ILi64EEEEEENS_6half_tEfNS_4arch4Sm80ELb0ELb1ELb1ELb1ELb0ELb0ELb0ELb0ELi2ELi4ELi4ELi4ELb0EEENS1_24CollectiveEpilogueBwdGQAISA_fSD_Li256ELb1ELb0EEENS1_19SingleTileSchedulerILb1ELb0ELb0ELi128EEEEEEEEEvNT_6ParamsE$_ZN4cute3eso3ESOILb1ELb0EJNS_6LayoutINS_5tupleIJNS3_IJNS_1CILi2EEES5_S5_EEEEEENS3_IJNS3_IJNS4_ILi1EEES5_NS4_ILi4EEEEEEEEEEENS_10ViewEngineIPN7cutlass6half_tEEEEEC2ERKSC_RKSH_)
$_ZN7cutlass13device_kernelIN5flash19enable_sm80_to_sm89INS1_16FlashAttnBwdSm80INS1_25CollectiveMainloopBwdSm80ILi2ELi2EN4cute5tupleIJNS5_1CILi128EEES8_NS7_ILi64EEEEEENS_6half_tEfNS_4arch4Sm80ELb0ELb1ELb1ELb1ELb0ELb0ELb0ELb0ELi2ELi4ELi4ELi4ELb0EEENS1_24CollectiveEpilogueBwdGQAISA_fSD_Li256ELb1ELb0EEENS1_19SingleTileSchedulerILb1ELb0ELb0ELi128EEEEEEEEEvNT_6ParamsE$_ZN4cute3eso3ESOILb1ELb0EJNS_6LayoutINS_5tupleIJNS3_IJNS_1CILi2EEES5_S5_EEEEEENS3_IJNS3_IJNS4_ILi1EEES5_NS4_ILi4EEEEEEEEEEENS_10ViewEngineIPN7cutlass6half_tEEEEEC2ERKSC_RKSH_:
        /* <DEDUP_REMOVED lines=8> */
        .type           $_ZN7cutlass13device_kernelIN5flash19enable_sm80_to_sm89INS1_16FlashAttnBwdSm80INS1_25CollectiveMainloopBwdSm80ILi2ELi2EN4cute5tupleIJNS5_1CILi128EEES8_NS7_ILi64EEEEEENS_6half_tEfNS_4arch4Sm80ELb0ELb1ELb1ELb1ELb0ELb0ELb0ELb0ELi2ELi4ELi4ELi4ELb0EEENS1_24CollectiveEpilogueBwdGQAISA_fSD_Li256ELb1ELb0EEENS1_19SingleTileSchedulerILb1ELb0ELb0ELi128EEEEEEEEEvNT_6ParamsE$_ZN4cute3eso3ESOILb1ELb0EJNS_6LayoutINS_5tupleIJNS3_IJNS_1CILi2EEES5_S5_EEEEEENS3_IJNS3_IJNS4_ILi1EEES5_NS4_ILi4EEEEEEEEEEEiEEC2ERKSC_RKi,@function
        .size           $_ZN7cutlass13device_kernelIN5flash19enable_sm80_to_sm89INS1_16FlashAttnBwdSm80INS1_25CollectiveMainloopBwdSm80ILi2ELi2EN4cute5tupleIJNS5_1CILi128EEES8_NS7_ILi64EEEEEENS_6half_tEfNS_4arch4Sm80ELb0ELb1ELb1ELb1ELb0ELb0ELb0ELb0ELi2ELi4ELi4ELi4ELb0EEENS1_24CollectiveEpilogueBwdGQAISA_fSD_Li256ELb1ELb0EEENS1_19SingleTileSchedulerILb1ELb0ELb0ELi128EEEEEEEEEvNT_6ParamsE$_ZN4cute3eso3ESOILb1ELb0EJNS_6LayoutINS_5tupleIJNS3_IJNS_1CILi2EEES5_S5_EEEEEENS3_IJNS3_IJNS4_ILi1EEES5_NS4_ILi4EEEEEEEEEEEiEEC2ERKSC_RKi,($_ZN7cutlass13device_kernelIN5flash19enable_sm80_to_sm89INS1_16FlashAttnBwdSm80INS1_25CollectiveMainloopBwdSm80ILi2ELi2EN4cute5tupleIJNS5_1CILi128EEES8_NS7_ILi64EEEEEENS_6half_tEfNS_4arch4Sm80ELb0ELb1ELb1ELb1ELb0ELb0ELb0ELb0ELi2ELi4ELi4ELi4ELb0EEENS1_24CollectiveEpilogueBwdGQAISA_fSD_Li256ELb1ELb0EEENS1_19SingleTileSchedulerILb1ELb0ELb0ELi128EEEEEEEEEvNT_6ParamsE$_ZN4cute3eso3ESOILb1ELb0EJNS_6LayoutINS_5tupleIJNS3_IJNS_1CILi2EEES5_S5_EEES5_EEENS3_IJNS3_IJNS4_ILi1EEES5_NS4_ILi4EEEEEENS4_ILi64EEEEEEEENS_10ViewEngineIPN7cutlass6half_tEEEEEC2ERKSD_RKSI_ - $_ZN7cutlass13device_kernelIN5flash19enable_sm80_to_sm89INS1_16FlashAttnBwdSm80INS1_25CollectiveMainloopBwdSm80ILi2ELi2EN4cute5tupleIJNS5_1CILi128EEES8_NS7_ILi64EEEEEENS_6half_tEfNS_4arch4Sm80ELb0ELb1ELb1ELb1ELb0ELb0ELb0ELb0ELi2ELi4ELi4ELi4ELb0EEENS1_24CollectiveEpilogueBwdGQAISA_fSD_Li256ELb1ELb0EEENS1_19SingleTileSchedulerILb1ELb0ELb0ELi128EEEEEEEEEvNT_6ParamsE$_ZN4cute3eso3ESOILb1ELb0EJNS_6LayoutINS_5tupleIJNS3_IJNS_1CILi2EEES5_S5_EEEEEENS3_IJNS3_IJNS4_ILi1EEES5_NS4_ILi4EEEEEEEEEEEiEEC2ERKSC_RKi)
$_ZN7cutlass13device_kernelIN5flash19enable_sm80_to_sm89INS1_16FlashAttnBwdSm80INS1_25CollectiveMainloopBwdSm80ILi2ELi2EN4cute5tupleIJNS5_1CILi128EEES8_NS7_ILi64EEEEEENS_6half_tEfNS_4arch4Sm80ELb0ELb1ELb1ELb1ELb0ELb0ELb0ELb0ELi2ELi4ELi4ELi4ELb0EEENS1_24CollectiveEpilogueBwdGQAISA_fSD_Li256ELb1ELb0EEENS1_19SingleTileSchedulerILb1ELb0ELb0ELi128EEEEEEEEEvNT_6ParamsE$_ZN4cute3eso3ESOILb1ELb0EJNS_6LayoutINS_5tupleIJNS3_IJNS_1CILi2EEES5_S5_EEEEEENS3_IJNS3_IJNS4_ILi1EEES5_NS4_ILi4EEEEEEEEEEEiEEC2ERKSC_RKi:
[----:B------:R-:W-:-:S05]  /*8440*/  IADD3 R2, R58, -c[0x0][0x20], RZ ;  /* 0x800008003a027a10 */ /* 0x000fca0007ffe0ff */
[----:B------:R1:W-:Y:S02]  /*8450*/  STL [R2], R4 ;  /* 0x0000000402007387 */ /* 0x0003e40000100800 */
[----:B-1----:R-:W-:Y:S01]  /*8460*/  IMAD.MOV.U32 R2, RZ, RZ, R3 ;  /* 0x000000ffff027224 */ /* 0x002fe200078e0003 */
[----:B------:R-:W-:-:S04]  /*8470*/  MOV R3, 0x0 ;  /* 0x0000000000037802 */ /* 0x000fc80000000f00 */
[----:B------:R-:W-:Y:S05]  /*8480*/  RET.REL.NODEC R2 `(_ZN7cutlass13device_kernelIN5flash19enable_sm80_to_sm89INS1_16FlashAttnBwdSm80INS1_25CollectiveMainloopBwdSm80ILi2ELi2EN4cute5tupleIJNS5_1CILi128EEES8_NS7_ILi64EEEEEENS_6half_tEfNS_4arch4Sm80ELb0ELb1ELb1ELb1ELb0ELb0ELb0ELb0ELi2ELi4ELi4ELi4ELb0EEENS1_24CollectiveEpilogueBwdGQAISA_fSD_Li256ELb1ELb0EEENS1_19SingleTileSchedulerILb1ELb0ELb0ELi128EEEEEEEEEvNT_6ParamsE) ;  /* 0xffff7b7002007950 */ /* 0x000fea0003c3ffff */
        .type           $_ZN7cutlass13device_kernelIN5flash19enable_sm80_to_sm89INS1_16FlashAttnBwdSm80INS1_25CollectiveMainloopBwdSm80ILi2ELi2EN4cute5tupleIJNS5_1CILi128EEES8_NS7_ILi64EEEEEENS_6half_tEfNS_4arch4Sm80ELb0ELb1ELb1ELb1ELb0ELb0ELb0ELb0ELi2ELi4ELi4ELi4ELb0EEENS1_24CollectiveEpilogueBwdGQAISA_fSD_Li256ELb1ELb0EEENS1_19SingleTileSchedulerILb1ELb0ELb0ELi128EEEEEEEEEvNT_6ParamsE$_ZN4cute3eso3ESOILb1ELb0EJNS_6LayoutINS_5tupleIJNS3_IJNS_1CILi2EEES5_S5_EEES5_EEENS3_IJNS3_IJNS4_ILi1EEES5_NS4_ILi4EEEEEENS4_ILi64EEEEEEEENS_10ViewEngineIPN7cutlass6half_tEEEEEC2ERKSD_RKSI_,@function
        .size           $_ZN7cutlass13device_kernelIN5flash19enable_sm80_to_sm89INS1_16FlashAttnBwdSm80INS1_25CollectiveMainloopBwdSm80ILi2ELi2EN4cute5tupleIJNS5_1CILi128EEES8_NS7_ILi64EEEEEENS_6half_tEfNS_4arch4Sm80ELb0ELb1ELb1ELb1ELb0ELb0ELb0ELb0ELi2ELi4ELi4ELi4ELb0EEENS1_24CollectiveEpilogueBwdGQAISA_fSD_Li256ELb1ELb0EEENS1_19SingleTileSchedulerILb1ELb0ELb0ELi128EEEEEEEEEvNT_6ParamsE$_ZN4cute3eso3ESOILb1ELb0EJNS_6LayoutINS_5tupleIJNS3_IJNS_1CILi2EEES5_S5_EEES5_EEENS3_IJNS3_IJNS4_ILi1EEES5_NS4_ILi4EEEEEENS4_ILi64EEEEEEEENS_10ViewEngineIPN7cutlass6half_tEEEEEC2ERKSD_RKSI_,($_ZN7cutlass13device_kernelIN5flash19enable_sm80_to_sm89INS1_16FlashAttnBwdSm80INS1_25CollectiveMainloopBwdSm80ILi2ELi2EN4cute5tupleIJNS5_1CILi128EEES8_NS7_ILi64EEEEEENS_6half_tEfNS_4arch4Sm80ELb0ELb1ELb1ELb1ELb0ELb0ELb0ELb0ELi2ELi4ELi4ELi4ELb0EEENS1_24CollectiveEpilogueBwdGQAISA_fSD_Li256ELb1ELb0EEENS1_19SingleTileSchedulerILb1ELb0ELb0ELi128EEEEEEEEEvNT_6ParamsE$_ZN4cute3eso3ESOILb1ELb0EJNS_6LayoutINS_5tupleIJNS3_IJNS_1CILi2EEES5_S5_EEES5_EEENS3_IJNS3_IJNS4_ILi1EEES5_NS4_ILi4EEEEEENS4_ILi64EEEEEEEEiEEC2ERKSD_RKi - $_ZN7cutlass13device_kernelIN5flash19enable_sm80_to_sm89INS1_16FlashAttnBwdSm80INS1_25CollectiveMainloopBwdSm80ILi2ELi2EN4cute5tupleIJNS5_1CILi128EEES8_NS7_ILi64EEEEEENS_6half_tEfNS_4arch4Sm80ELb0ELb1ELb1ELb1ELb0ELb0ELb0ELb0ELi2ELi4ELi4ELi4ELb0EEENS1_24CollectiveEpilogueBwdGQAISA_fSD_Li256ELb1ELb0EEENS1_19SingleTileSchedulerILb1ELb0ELb0ELi128EEEEEEEEEvNT_6ParamsE$_ZN4cute3eso3ESOILb1ELb0EJNS_6LayoutINS_5tupleIJNS3_IJNS_1CILi2EEES5_S5_EEES5_EEENS3_IJNS3_IJNS4_ILi1EEES5_NS4_ILi4EEEEEENS4_ILi64EEEEEEEENS_10ViewEngineIPN7cutlass6half_tEEEEEC2ERKSD_RKSI_)
$_ZN7cutlass13device_kernelIN5flash19enable_sm80_to_sm89INS1_16FlashAttnBwdSm80INS1_25CollectiveMainloopBwdSm80ILi2ELi2EN4cute5tupleIJNS5_1CILi128EEES8_NS7_ILi64EEEEEENS_6half_tEfNS_4arch4Sm80ELb0ELb1ELb1ELb1ELb0ELb0ELb0ELb0ELi2ELi4ELi4ELi4ELb0EEENS1_24CollectiveEpilogueBwdGQAISA_fSD_Li256ELb1ELb0EEENS1_19SingleTileSchedulerILb1ELb0ELb0ELi128EEEEEEEEEvNT_6ParamsE$_ZN4cute3eso3ESOILb1ELb0EJNS_6LayoutINS_5tupleIJNS3_IJNS_1CILi2EEES5_S5_EEES5_EEENS3_IJNS3_IJNS4_ILi1EEES5_NS4_ILi4EEEEEENS4_ILi64EEEEEEEENS_10ViewEngineIPN7cutlass6half_tEEEEEC2ERKSD_RKSI_:
        /* <DEDUP_REMOVED lines=8> */
        .type           $_ZN7cutlass13device_kernelIN5flash19enable_sm80_to_sm89INS1_16FlashAttnBwdSm80INS1_25CollectiveMainloopBwdSm80ILi2ELi2EN4cute5tupleIJNS5_1CILi128EEES8_NS7_ILi64EEEEEENS_6half_tEfNS_4arch4Sm80ELb0ELb1ELb1ELb1ELb0ELb0ELb0ELb0ELi2ELi4ELi4ELi4ELb0EEENS1_24CollectiveEpilogueBwdGQAISA_fSD_Li256ELb1ELb0EEENS1_19SingleTileSchedulerILb1ELb0ELb0ELi128EEEEEEEEEvNT_6ParamsE$_ZN4cute3eso3ESOILb1ELb0EJNS_6LayoutINS_5tupleIJNS3_IJNS_1CILi2EEES5_S5_EEES5_EEENS3_IJNS3_IJNS4_ILi1EEES5_NS4_ILi4EEEEEENS4_ILi64EEEEEEEEiEEC2ERKSD_RKi,@function
        .size           $_ZN7cutlass13device_kernelIN5flash19enable_sm80_to_sm89INS1_16FlashAttnBwdSm80INS1_25CollectiveMainloopBwdSm80ILi2ELi2EN4cute5tupleIJNS5_1CILi128EEES8_NS7_ILi64EEEEEENS_6half_tEfNS_4arch4Sm80ELb0ELb1ELb1ELb1ELb0ELb0ELb0ELb0ELi2ELi4ELi4ELi4ELb0EEENS1_24CollectiveEpilogueBwdGQAISA_fSD_Li256ELb1ELb0EEENS1_19SingleTileSchedulerILb1ELb0ELb0ELi128EEEEEEEEEvNT_6ParamsE$_ZN4cute3eso3ESOILb1ELb0EJNS_6LayoutINS_5tupleIJNS3_IJNS_1CILi2EEES5_S5_EEES5_EEENS3_IJNS3_IJNS4_ILi1EEES5_NS4_ILi4EEEEEENS4_ILi64EEEEEEEEiEEC2ERKSD_RKi,($_ZN7cutlass13device_kernelIN5flash19enable_sm80_to_sm89INS1_16FlashAttnBwdSm80INS1_25CollectiveMainloopBwdSm80ILi2ELi2EN4cute5tupleIJNS5_1CILi128EEES8_NS7_ILi64EEEEEENS_6half_tEfNS_4arch4Sm80ELb0ELb1ELb1ELb1ELb0ELb0ELb0ELb0ELi2ELi4ELi4ELi4ELb0EEENS1_24CollectiveEpilogueBwdGQAISA_fSD_Li256ELb1ELb0EEENS1_19SingleTileSchedulerILb1ELb0ELb0ELi128EEEEEEEEEvNT_6ParamsE$_ZN4cute3eso3ESOILb1ELb0EJNS_6LayoutINS_5tupleIJNS3_IJNS_1CILi2EEES5_S5_EEES5_EEENS3_IJNS3_IJNS4_ILi1EEES5_NS4_ILi4EEEEEENS4_ILi8EEEEEEEENS_10ViewEngineIPN7cutlass6half_tEEEEEC2ERKSD_RKSI_ - $_ZN7cutlass13device_kernelIN5flash19enable_sm80_to_sm89INS1_16FlashAttnBwdSm80INS1_25CollectiveMainloopBwdSm80ILi2ELi2EN4cute5tupleIJNS5_1CILi128EEES8_NS7_ILi64EEEEEENS_6half_tEfNS_4arch4Sm80ELb0ELb1ELb1ELb1ELb0ELb0ELb0ELb0ELi2ELi4ELi4ELi4ELb0EEENS1_24CollectiveEpilogueBwdGQAISA_fSD_Li256ELb1ELb0EEENS1_19SingleTileSchedulerILb1ELb0ELb0ELi128EEEEEEEEEvNT_6ParamsE$_ZN4cute3eso3ESOILb1ELb0EJNS_6LayoutINS_5tupleIJNS3_IJNS_1CILi2EEES5_S5_EEES5_EEENS3_IJNS3_IJNS4_ILi1EEES5_NS4_ILi4EEEEEENS4_ILi64EEEEEEEEiEEC2ERKSD_RKi)
$_ZN7cutlass13device_kernelIN5flash19enable_sm80_to_sm89INS1_16FlashAttnBwdSm80INS1_25CollectiveMainloopBwdSm80ILi2ELi2EN4cute5tupleIJNS5_1CILi128EEES8_NS7_ILi64EEEEEENS_6half_tEfNS_4arch4Sm80ELb0ELb1ELb1ELb1ELb0ELb0ELb0ELb0ELi2ELi4ELi4ELi4ELb0EEENS1_24CollectiveEpilogueBwdGQAISA_fSD_Li256ELb1ELb0EEENS1_19SingleTileSchedulerILb1ELb0ELb0ELi128EEEEEEEEEvNT_6ParamsE$_ZN4cute3eso3ESOILb1ELb0EJNS_6LayoutINS_5tupleIJNS3_IJNS_1CILi2EEES5_S5_EEES5_EEENS3_IJNS3_IJNS4_ILi1EEES5_NS4_ILi4EEEEEENS4_ILi64EEEEEEEEiEEC2ERKSD_RKi:
[----:B------:R-:W-:-:S05]  /*8510*/  IADD3 R2, R2, -c[0x0][0x20], RZ ;  /* 0x8000080002027a10 */ /* 0x000fca0007ffe0ff */
[----:B------:R1:W-:Y:S02]  /*8520*/  STL [R2], R6 ;  /* 0x0000000602007387 */ /* 0x0003e40000100800 */
[----:B-1----:R-:W-:Y:S01]  /*8530*/  IMAD.MOV.U32 R2, RZ, RZ, R3 ;  /* 0x000000ffff027224 */ /* 0x002fe200078e0003 */
[----:B------:R-:W-:-:S04]  /*8540*/  MOV R3, 0x0 ;  /* 0x0000000000037802 */ /* 0x000fc80000000f00 */
[----:B------:R-:W-:Y:S05]  /*8550*/  RET.REL.NODEC R2 `(_ZN7cutlass13device_kernelIN5flash19enable_sm80_to_sm89INS1_16FlashAttnBwdSm80INS1_25CollectiveMainloopBwdSm80ILi2ELi2EN4cute5tupleIJNS5_1CILi128EEES8_NS7_ILi64EEEEEENS_6half_tEfNS_4arch4Sm80ELb0ELb1ELb1ELb1ELb0ELb0ELb0ELb0ELi2ELi4ELi4ELi4ELb0EEENS1_24CollectiveEpilogueBwdGQAISA_fSD_Li256ELb1ELb0EEENS1_19SingleTileSchedulerILb1ELb0ELb0ELi128EEEEEEEEEvNT_6ParamsE) ;  /* 0xffff7aa002007950 */ /* 0x000fea0003c3ffff */
        .type           $_ZN7cutlass13device_kernelIN5flash19enable_sm80_to_sm89INS1_16FlashAttnBwdSm80INS1_25CollectiveMainloopBwdSm80ILi2ELi2EN4cute5tupleIJNS5_1CILi128EEES8_NS7_ILi64EEEEEENS_6half_tEfNS_4arch4Sm80ELb0ELb1ELb1ELb1ELb0ELb0ELb0ELb0ELi2ELi4ELi4ELi4ELb0EEENS1_24CollectiveEpilogueBwdGQAISA_fSD_Li256ELb1ELb0EEENS1_19SingleTileSchedulerILb1ELb0ELb0ELi128EEEEEEEEEvNT_6ParamsE$_ZN4cute3eso3ESOILb1ELb0EJNS_6LayoutINS_5tupleIJNS3_IJNS_1CILi2EEES5_S5_EEES5_EEENS3_IJNS3_IJNS4_ILi1EEES5_NS4_ILi4EEEEEENS4_ILi8EEEEEEEENS_10ViewEngineIPN7cutlass6half_tEEEEEC2ERKSD_RKSI_,@function
        .size           $_ZN7cutlass13device_kernelIN5flash19enable_sm80_to_sm89INS1_16FlashAttnBwdSm80INS1_25CollectiveMainloopBwdSm80ILi2ELi2EN4cute5tupleIJNS5_1CILi128EEES8_NS7_ILi64EEEEEENS_6half_tEfNS_4arch4Sm80ELb0ELb1ELb1ELb1ELb0ELb0ELb0ELb0ELi2ELi4ELi4ELi4ELb0EEENS1_24CollectiveEpilogueBwdGQAISA_fSD_Li256ELb1ELb0EEENS1_19SingleTileSchedulerILb1ELb0ELb0ELi128EEEEEEEEEvNT_6ParamsE$_ZN4cute3eso3ESOILb1ELb0EJNS_6LayoutINS_5tupleIJNS3_IJNS_1CILi2EEES5_S5_EEES5_EEENS3_IJNS3_IJNS4_ILi1EEES5_NS4_ILi4EEEEEENS4_ILi8EEEEEEEENS_10ViewEngineIPN7cutlass6half_tEEEEEC2ERKSD_RKSI_,($_ZN7cutlass13device_kernelIN5flash19enable_sm80_to_sm89INS1_16FlashAttnBwdSm80INS1_25CollectiveMainloopBwdSm80ILi2ELi2EN4cute5tupleIJNS5_1CILi128EEES8_NS7_ILi64EEEEEENS_6half_tEfNS_4arch4Sm80ELb0ELb1ELb1ELb1ELb0ELb0ELb0ELb0ELi2ELi4ELi4ELi4ELb0EEENS1_24CollectiveEpilogueBwdGQAISA_fSD_Li256ELb1ELb0EEENS1_19SingleTileSchedulerILb1ELb0ELb0ELi128EEEEEEEEEvNT_6ParamsE$_ZN4cute3eso3ESOILb1ELb0EJNS_6LayoutINS_5tupleIJNS3_IJNS_1CILi2EEES5_S5_EEES5_EEENS3_IJNS3_IJNS4_ILi1EEES5_NS4_ILi4EEEEEENS4_ILi8EEEEEEEEiEEC2ERKSD_RKi - $_ZN7cutlass13device_kernelIN5flash19enable_sm80_to_sm89INS1_16FlashAttnBwdSm80INS1_25CollectiveMainloopBwdSm80ILi2ELi2EN4cute5tupleIJNS5_1CILi128EEES8_NS7_ILi64EEEEEENS_6half_tEfNS_4arch4Sm80ELb0ELb1ELb1ELb1ELb0ELb0ELb0ELb0ELi2ELi4ELi4ELi4ELb0EEENS1_24CollectiveEpilogueBwdGQAISA_fSD_Li256ELb1ELb0EEENS1_19SingleTileSchedulerILb1ELb0ELb0ELi128EEEEEEEEEvNT_6ParamsE$_ZN4cute3eso3ESOILb1ELb0EJNS_6LayoutINS_5tupleIJNS3_IJNS_1CILi2EEES5_S5_EEES5_EEENS3_IJNS3_IJNS4_ILi1EEES5_NS4_ILi4EEEEEENS4_ILi8EEEEEEEENS_10ViewEngineIPN7cutlass6half_tEEEEEC2ERKSD_RKSI_)
$_ZN7cutlass13device_kernelIN5flash19enable_sm80_to_sm89INS1_16FlashAttnBwdSm80INS1_25CollectiveMainloopBwdSm80ILi2ELi2EN4cute5tupleIJNS5_1CILi128EEES8_NS7_ILi64EEEEEENS_6half_tEfNS_4arch4Sm80ELb0ELb1ELb1ELb1ELb0ELb0ELb0ELb0ELi2ELi4ELi4ELi4ELb0EEENS1_24CollectiveEpilogueBwdGQAISA_fSD_Li256ELb1ELb0EEENS1_19SingleTileSchedulerILb1ELb0ELb0ELi128EEEEEEEEEvNT_6ParamsE$_ZN4cute3eso3ESOILb1ELb0EJNS_6LayoutINS_5tupleIJNS3_IJNS_1CILi2EEES5_S5_EEES5_EEENS3_IJNS3_IJNS4_ILi1EEES5_NS4_ILi4EEEEEENS4_ILi8EEEEEEEENS_10ViewEngineIPN7cutlass6half_tEEEEEC2ERKSD_RKSI_:
        /* <DEDUP_REMOVED lines=8> */
        .type           $_ZN7cutlass13device_kernelIN5flash19enable_sm80_to_sm89INS1_16FlashAttnBwdSm80INS1_25CollectiveMainloopBwdSm80ILi2ELi2EN4cute5tupleIJNS5_1CILi128EEES8_NS7_ILi64EEEEEENS_6half_tEfNS_4arch4Sm80ELb0ELb1ELb1ELb1ELb0ELb0ELb0ELb0ELi2ELi4ELi4ELi4ELb0EEENS1_24CollectiveEpilogueBwdGQAISA_fSD_Li256ELb1ELb0EEENS1_19SingleTileSchedulerILb1ELb0ELb0ELi128EEEEEEEEEvNT_6ParamsE$_ZN4cute3eso3ESOILb1ELb0EJNS_6LayoutINS_5tupleIJNS3_IJNS_1CILi2EEES5_S5_EEES5_EEENS3_IJNS3_IJNS4_ILi1EEES5_NS4_ILi4EEEEEENS4_ILi8EEEEEEEEiEEC2ERKSD_RKi,@function
        .size           $_ZN7cutlass13device_kernelIN5flash19enable_sm80_to_sm89INS1_16FlashAttnBwdSm80INS1_25CollectiveMainloopBwdSm80ILi2ELi2EN4cute5tupleIJNS5_1CILi128EEES8_NS7_ILi64EEEEEENS_6half_tEfNS_4arch4Sm80ELb0ELb1ELb1ELb1ELb0ELb0ELb0ELb0ELi2ELi4ELi4ELi4ELb0EEENS1_24CollectiveEpilogueBwdGQAISA_fSD_Li256ELb1ELb0EEENS1_19SingleTileSchedulerILb1ELb0ELb0ELi128EEEEEEEEEvNT_6ParamsE$_ZN4cute3eso3ESOILb1ELb0EJNS_6LayoutINS_5tupleIJNS3_IJNS_1CILi2EEES5_S5_EEES5_EEENS3_IJNS3_IJNS4_ILi1EEES5_NS4_ILi4EEEEEENS4_ILi8EEEEEEEEiEEC2ERKSD_RKi,($_ZN7cutlass13device_kernelIN5flash19enable_sm80_to_sm89INS1_16FlashAttnBwdSm80INS1_25CollectiveMainloopBwdSm80ILi2ELi2EN4cute5tupleIJNS5_1CILi128EEES8_NS7_ILi64EEEEEENS_6half_tEfNS_4arch4Sm80ELb0ELb1ELb1ELb1ELb0ELb0ELb0ELb0ELi2ELi4ELi4ELi4ELb0EEENS1_24CollectiveEpilogueBwdGQAISA_fSD_Li256ELb1ELb0EEENS1_19SingleTileSchedulerILb1ELb0ELb0ELi128EEEEEEEEEvNT_6ParamsE$_ZN4cute3eso3ESOILb1ELb0EJNS_6LayoutINS_5tupleIJNS3_IJNS_1CILi4EEENS4_ILi1EEEEEEEEENS3_IJNS3_IJS6_NS4_ILi0EEEEEEEEEEENS_10ViewEngineIPjEEEEC2ERKSC_RKSF_ - $_ZN7cutlass13device_kernelIN5flash19enable_sm80_to_sm89INS1_16FlashAttnBwdSm80INS1_25CollectiveMainloopBwdSm80ILi2ELi2EN4cute5tupleIJNS5_1CILi128EEES8_NS7_ILi64EEEEEENS_6half_tEfNS_4arch4Sm80ELb0ELb1ELb1ELb1ELb0ELb0ELb0ELb0ELi2ELi4ELi4ELi4ELb0EEENS1_24CollectiveEpilogueBwdGQAISA_fSD_Li256ELb1ELb0EEENS1_19SingleTileSchedulerILb1ELb0ELb0ELi128EEEEEEEEEvNT_6ParamsE$_ZN4cute3eso3ESOILb1ELb0EJNS_6LayoutINS_5tupleIJNS3_IJNS_1CILi2EEES5_S5_EEES5_EEENS3_IJNS3_IJNS4_ILi1EEES5_NS4_ILi4EEEEEENS4_ILi8EEEEEEEEiEEC2ERKSD_RKi)
$_ZN7cutlass13device_kernelIN5flash19enable_sm80_to_sm89INS1_16FlashAttnBwdSm80INS1_25CollectiveMainloopBwdSm80ILi2ELi2EN4cute5tupleIJNS5_1CILi128EEES8_NS7_ILi64EEEEEENS_6half_tEfNS_4arch4Sm80ELb0ELb1ELb1ELb1ELb0ELb0ELb0ELb0ELi2ELi4ELi4ELi4ELb0EEENS1_24CollectiveEpilogueBwdGQAISA_fSD_Li256ELb1ELb0EEENS1_19SingleTileSchedulerILb1ELb0ELb0ELi128EEEEEEEEEvNT_6ParamsE$_ZN4cute3eso3ESOILb1ELb0EJNS_6LayoutINS_5tupleIJNS3_IJNS_1CILi2EEES5_S5_EEES5_EEENS3_IJNS3_IJNS4_ILi1EEES5_NS4_ILi4EEEEEENS4_ILi8EEEEEEEEiEEC2ERKSD_RKi:
[----:B------:R-:W-:-:S05]  /*85e0*/  IADD3 R2, R2, -c[0x0][0x20], RZ ;  /* 0x8000080002027a10 */ /* 0x000fca0007ffe0ff */
[----:B------:R1:W-:Y:S02]  /*85f0*/  STL [R2], R12 ;  /* 0x0000000c02007387 */ /* 0x0003e40000100800 */
[----:B-1----:R-:W-:Y:S01]  /*8600*/  IMAD.MOV.U32 R2, RZ, RZ, R3 ;  /* 0x000000ffff027224 */ /* 0x002fe200078e0003 */
[----:B------:R-:W-:-:S04]  /*8610*/  MOV R3, 0x0 ;  /* 0x0000000000037802 */ /* 0x000fc80000000f00 */
[----:B------:R-:W-:Y:S05]  /*8620*/  RET.REL.NODEC R2 `(_ZN7cutlass13device_kernelIN5flash19enable_sm80_to_sm89INS1_16FlashAttnBwdSm80INS1_25CollectiveMainloopBwdSm80ILi2ELi2EN4cute5tupleIJNS5_1CILi128EEES8_NS7_ILi64EEEEEENS_6half_tEfNS_4arch4Sm80ELb0ELb1ELb1ELb1ELb0ELb0ELb0ELb0ELi2ELi4ELi4ELi4ELb0EEENS1_24CollectiveEpilogueBwdGQAISA_fSD_Li256ELb1ELb0EEENS1_19SingleTileSchedulerILb1ELb0ELb0ELi128EEEEEEEEEvNT_6ParamsE) ;  /* 0xffff79d002007950 */ /* 0x000fea0003c3ffff */
        .type           $_ZN7cutlass13device_kernelIN5flash19enable_sm80_to_sm89INS1_16FlashAttnBwdSm80INS1_25CollectiveMainloopBwdSm80ILi2ELi2EN4cute5tupleIJNS5_1CILi128EEES8_NS7_ILi64EEEEEENS_6half_tEfNS_4arch4Sm80ELb0ELb1ELb1ELb1ELb0ELb0ELb0ELb0ELi2ELi4ELi4ELi4ELb0EEENS1_24CollectiveEpilogueBwdGQAISA_fSD_Li256ELb1ELb0EEENS1_19SingleTileSchedulerILb1ELb0ELb0ELi128EEEEEEEEEvNT_6ParamsE$_ZN4cute3eso3ESOILb1ELb0EJNS_6LayoutINS_5tupleIJNS3_IJNS_1CILi4EEENS4_ILi1EEEEEEEEENS3_IJNS3_IJS6_NS4_ILi0EEEEEEEEEEENS_10ViewEngineIPjEEEEC2ERKSC_RKSF_,@function
        .size           $_ZN7cutlass13device_kernelIN5flash19enable_sm80_to_sm89INS1_16FlashAttnBwdSm80INS1_25CollectiveMainloopBwdSm80ILi2ELi2EN4cute5tupleIJNS5_1CILi128EEES8_NS7_ILi64EEEEEENS_6half_tEfNS_4arch4Sm80ELb0ELb1ELb1ELb1ELb0ELb0ELb0ELb0ELi2ELi4ELi4ELi4ELb0EEENS1_24CollectiveEpilogueBwdGQAISA_fSD_Li256ELb1ELb0EEENS1_19SingleTileSchedulerILb1ELb0ELb0ELi128EEEEEEEEEvNT_6ParamsE$_ZN4cute3eso3ESOILb1ELb0EJNS_6LayoutINS_5tupleIJNS3_IJNS_1CILi4EEENS4_ILi1EEEEEEEEENS3_IJNS3_IJS6_NS4_ILi0EEEEEEEEEEENS_10ViewEngineIPjEEEEC2ERKSC_RKSF_,($_ZN7cutlass13device_kernelIN5flash19enable_sm80_to_sm89INS1_16FlashAttnBwdSm80INS1_25CollectiveMainloopBwdSm80ILi2ELi2EN4cute5tupleIJNS5_1CILi128EEES8_NS7_ILi64EEEEEENS_6half_tEfNS_4arch4Sm80ELb0ELb1ELb1ELb1ELb0ELb0ELb0ELb0ELi2ELi4ELi4ELi4ELb0EEENS1_24CollectiveEpilogueBwdGQAISA_fSD_Li256ELb1ELb0EEENS1_19SingleTileSchedulerILb1ELb0ELb0ELi128EEEEEEEEEvNT_6ParamsE$_ZN4cute3eso3ESOILb1ELb0EJNS_6LayoutINS_5tupleIJNS3_IJNS_1CILi8EEENS4_ILi1EEEEEEEEENS3_IJNS3_IJS6_NS4_ILi0EEEEEEEEEEENS_10ViewEngineINS_8smem_ptrIPN7cutlass6half_tEEEEEEEC2ERKSC_RKSJ_ - $_ZN7cutlass13device_kernelIN5flash19enable_sm80_to_sm89INS1_16FlashAttnBwdSm80INS1_25CollectiveMainloopBwdSm80ILi2ELi2EN4cute5tupleIJNS5_1CILi128EEES8_NS7_ILi64EEEEEENS_6half_tEfNS_4arch4Sm80ELb0ELb1ELb1ELb1ELb0ELb0ELb0ELb0ELi2ELi4ELi4ELi4ELb0EEENS1_24CollectiveEpilogueBwdGQAISA_fSD_Li256ELb1ELb0EEENS1_19SingleTileSchedulerILb1ELb0ELb0ELi128EEEEEEEEEvNT_6ParamsE$_ZN4cute3eso3ESOILb1ELb0EJNS_6LayoutINS_5tupleIJNS3_IJNS_1CILi4EEENS4_ILi1EEEEEEEEENS3_IJNS3_IJS6_NS4_ILi0EEEEEEEEEEENS_10ViewEngineIPjEEEEC2ERKSC_RKSF_)
$_ZN7cutlass13device_kernelIN5flash19enable_sm80_to_sm89INS1_16FlashAttnBwdSm80INS1_25CollectiveMainloopBwdSm80ILi2ELi2EN4cute5tupleIJNS5_1CILi128EEES8_NS7_ILi64EEEEEENS_6half_tEfNS_4arch4Sm80ELb0ELb1ELb1ELb1ELb0ELb0ELb0ELb0ELi2ELi4ELi4ELi4ELb0EEENS1_24CollectiveEpilogueBwdGQAISA_fSD_Li256ELb1ELb0EEENS1_19SingleTileSchedulerILb1ELb0ELb0ELi128EEEEEEEEEvNT_6ParamsE$_ZN4cute3eso3ESOILb1ELb0EJNS_6LayoutINS_5tupleIJNS3_IJNS_1CILi4EEENS4_ILi1EEEEEEEEENS3_IJNS3_IJS6_NS4_ILi0EEEEEEEEEEENS_10ViewEngineIPjEEEEC2ERKSC_RKSF_:
[----:B------:R-:W-:-:S05]  /*8630*/  IADD3 R2, R78, -c[0x0][0x20], RZ ;  /* 0x800008004e027a10 */ /* 0x000fca0007ffe0ff */
[----:B------:R1:W-:Y:S02]  /*8640*/  STL.64 [R2], R36 ;  /* 0x0000002402007387 */ /* 0x0003e40000100a00 */
[----:B-1----:R-:W-:Y:S01]  /*8650*/  IMAD.MOV.U32 R2, RZ, RZ, R3 ;  /* 0x000000ffff027224 */ /* 0x002fe200078e0003 */
[----:B------:R-:W-:-:S04]  /*8660*/  MOV R3, 0x0 ;  /* 0x0000000000037802 */ /* 0x000fc80000000f00 */
[----:B------:R-:W-:Y:S05]  /*8670*/  RET.REL.NODEC R2 `(_ZN7cutlass13device_kernelIN5flash19enable_sm80_to_sm89INS1_16FlashAttnBwdSm80INS1_25CollectiveMainloopBwdSm80ILi2ELi2EN4cute5tupleIJNS5_1CILi128EEES8_NS7_ILi64EEEEEENS_6half_tEfNS_4arch4Sm80ELb0ELb1ELb1ELb1ELb0ELb0ELb0ELb0ELi2ELi4ELi4ELi4ELb0EEENS1_24CollectiveEpilogueBwdGQAISA_fSD_Li256ELb1ELb0EEENS1_19SingleTileSchedulerILb1ELb0ELb0ELi128EEEEEEEEEvNT_6ParamsE) ;  /* 0xffff798002007950 */ /* 0x000fea0003c3ffff */
        .type           $_ZN7cutlass13device_kernelIN5flash19enable_sm80_to_sm89INS1_16FlashAttnBwdSm80INS1_25CollectiveMainloopBwdSm80ILi2ELi2EN4cute5tupleIJNS5_1CILi128EEES8_NS7_ILi64EEEEEENS_6half_tEfNS_4arch4Sm80ELb0ELb1ELb1ELb1ELb0ELb0ELb0ELb0ELi2ELi4ELi4ELi4ELb0EEENS1_24CollectiveEpilogueBwdGQAISA_fSD_Li256ELb1ELb0EEENS1_19SingleTileSchedulerILb1ELb0ELb0ELi128EEEEEEEEEvNT_6ParamsE$_ZN4cute3eso3ESOILb1ELb0EJNS_6LayoutINS_5tupleIJNS3_IJNS_1CILi8EEENS4_ILi1EEEEEEEEENS3_IJNS3_IJS6_NS4_ILi0EEEEEEEEEEENS_10ViewEngineINS_8smem_ptrIPN7cutlass6half_tEEEEEEEC2ERKSC_RKSJ_,@function
        .size           $_ZN7cutlass13device_kernelIN5flash19enable_sm80_to_sm89INS1_16FlashAttnBwdSm80INS1_25CollectiveMainloopBwdSm80ILi2ELi2EN4cute5tupleIJNS5_1CILi128EEES8_NS7_ILi64EEEEEENS_6half_tEfNS_4arch4Sm80ELb0ELb1ELb1ELb1ELb0ELb0ELb0ELb0ELi2ELi4ELi4ELi4ELb0EEENS1_24CollectiveEpilogueBwdGQAISA_fSD_Li256ELb1ELb0EEENS1_19SingleTileSchedulerILb1ELb0ELb0ELi128EEEEEEEEEvNT_6ParamsE$_ZN4cute3eso3ESOILb1ELb0EJNS_6LayoutINS_5tupleIJNS3_IJNS_1CILi8EEENS4_ILi1EEEEEEEEENS3_IJNS3_IJS6_NS4_ILi0EEEEEEEEEEENS_10ViewEngineINS_8smem_ptrIPN7cutlass6half_tEEEEEEEC2ERKSC_RKSJ_,($_ZN7cutlass13device_kernelIN5flash19enable_sm80_to_sm89INS1_16FlashAttnBwdSm80INS1_25CollectiveMainloopBwdSm80ILi2ELi2EN4cute5tupleIJNS5_1CILi128EEES8_NS7_ILi64EEEEEENS_6half_tEfNS_4arch4Sm80ELb0ELb1ELb1ELb1ELb0ELb0ELb0ELb0ELi2ELi4ELi4ELi4ELb0EEENS1_24CollectiveEpilogueBwdGQAISA_fSD_Li256ELb1ELb0EEENS1_19SingleTileSchedulerILb1ELb0ELb0ELi128EEEEEEEEEvNT_6ParamsE$_ZN4cute3eso3ESOILb1ELb0EJNS_6LayoutINS_5tupleIJNS3_IJNS_1CILi8EEENS4_ILi1EEEEEEEEENS3_IJNS3_IJS6_NS4_ILi0EEEEEEEEEEENS_10ViewEngineIPN7cutlass6half_tEEEEEC2ERKSC_RKSH_ - $_ZN7cutlass13device_kernelIN5flash19enable_sm80_to_sm89INS1_16FlashAttnBwdSm80INS1_25CollectiveMainloopBwdSm80ILi2ELi2EN4cute5tupleIJNS5_1CILi128EEES8_NS7_ILi64EEEEEENS_6half_tEfNS_4arch4Sm80ELb0ELb1ELb1ELb1ELb0ELb0ELb0ELb0ELi2ELi4ELi4ELi4ELb0EEENS1_24CollectiveEpilogueBwdGQAISA_fSD_Li256ELb1ELb0EEENS1_19SingleTileSchedulerILb1ELb0ELb0ELi128EEEEEEEEEvNT_6ParamsE$_ZN4cute3eso3ESOILb1ELb0EJNS_6LayoutINS_5tupleIJNS3_IJNS_1CILi8EEENS4_ILi1EEEEEEEEENS3_IJNS3_IJS6_NS4_ILi0EEEEEEEEEEENS_10ViewEngineINS_8smem_ptrIPN7cutlass6half_tEEEEEEEC2ERKSC_RKSJ_)
$_ZN7cutlass13device_kernelIN5flash19enable_sm80_to_sm89INS1_16FlashAttnBwdSm80INS1_25CollectiveMainloopBwdSm80ILi2ELi2EN4cute5tupleIJNS5_1CILi128EEES8_NS7_ILi64EEEEEENS_6half_tEfNS_4arch4Sm80ELb0ELb1ELb1ELb1ELb0ELb0ELb0ELb0ELi2ELi4ELi4ELi4ELb0EEENS1_24CollectiveEpilogueBwdGQAISA_fSD_Li256ELb1ELb0EEENS1_19SingleTileSchedulerILb1ELb0ELb0ELi128EEEEEEEEEvNT_6ParamsE$_ZN4cute3eso3ESOILb1ELb0EJNS_6LayoutINS_5tupleIJNS3_IJNS_1CILi8EEENS4_ILi1EEEEEEEEENS3_IJNS3_IJS6_NS4_ILi0EEEEEEEEEEENS_10ViewEngineINS_8smem_ptrIPN7cutlass6half_tEEEEEEEC2ERKSC_RKSJ_:
[----:B------:R-:W-:-:S05]  /*8680*/  IADD3 R36, R78, -c[0x0][0x20], RZ ;  /* 0x800008004e247a10 */ /* 0x000fca0007ffe0ff */
[----:B------:R1:W-:Y:S02]  /*8690*/  STL.64 [R36], R2 ;  /* 0x0000000224007387 */ /* 0x0003e40000100a00 */
[----:B-1----:R-:W-:Y:S01]  /*86a0*/  IMAD.MOV.U32 R2, RZ, RZ, R37 ;  /* 0x000000ffff027224 */ /* 0x002fe200078e0025 */
[----:B------:R-:W-:-:S04]  /*86b0*/  MOV R3, 0x0 ;  /* 0x0000000000037802 */ /* 0x000fc80000000f00 */
[----:B------:R-:W-:Y:S05]  /*86c0*/  RET.REL.NODEC R2 `(_ZN7cutlass13device_kernelIN5flash19enable_sm80_to_sm89INS1_16FlashAttnBwdSm80INS1_25CollectiveMainloopBwdSm80ILi2ELi2EN4cute5tupleIJNS5_1CILi128EEES8_NS7_ILi64EEEEEENS_6half_tEfNS_4arch4Sm80ELb0ELb1ELb1ELb1ELb0ELb0ELb0ELb0ELi2ELi4ELi4ELi4ELb0EEENS1_24CollectiveEpilogueBwdGQAISA_fSD_Li256ELb1ELb0EEENS1_19SingleTileSchedulerILb1ELb0ELb0ELi128EEEEEEEEEvNT_6ParamsE) ;  /* 0xffff793002007950 */ /* 0x000fea0003c3ffff */
        .type           $_ZN7cutlass13device_kernelIN5flash19enable_sm80_to_sm89INS1_16FlashAttnBwdSm80INS1_25CollectiveMainloopBwdSm80ILi2ELi2EN4cute5tupleIJNS5_1CILi128EEES8_NS7_ILi64EEEEEENS_6half_tEfNS_4arch4Sm80ELb0ELb1ELb1ELb1ELb0ELb0ELb0ELb0ELi2ELi4ELi4ELi4ELb0EEENS1_24CollectiveEpilogueBwdGQAISA_fSD_Li256ELb1ELb0EEENS1_19SingleTileSchedulerILb1ELb0ELb0ELi128EEEEEEEEEvNT_6ParamsE$_ZN4cute3eso3ESOILb1ELb0EJNS_6LayoutINS_5tupleIJNS3_IJNS_1CILi8EEENS4_ILi1EEEEEEEEENS3_IJNS3_IJS6_NS4_ILi0EEEEEEEEEEENS_10ViewEngineIPN7cutlass6half_tEEEEEC2ERKSC_RKSH_,@function
        .size           $_ZN7cutlass13device_kernelIN5flash19enable_sm80_to_sm89INS1_16FlashAttnBwdSm80INS1_25CollectiveMainloopBwdSm80ILi2ELi2EN4cute5tupleIJNS5_1CILi128EEES8_NS7_ILi64EEEEEENS_6half_tEfNS_4arch4Sm80ELb0ELb1ELb1ELb1ELb0ELb0ELb0ELb0ELi2ELi4ELi4ELi4ELb0EEENS1_24CollectiveEpilogueBwdGQAISA_fSD_Li256ELb1ELb0EEENS1_19SingleTileSchedulerILb1ELb0ELb0ELi128EEEEEEEEEvNT_6ParamsE$_ZN4cute3eso3ESOILb1ELb0EJNS_6LayoutINS_5tupleIJNS3_IJNS_1CILi8EEENS4_ILi1EEEEEEEEENS3_IJNS3_IJS6_NS4_ILi0EEEEEEEEEEENS_10ViewEngineIPN7cutlass6half_tEEEEEC2ERKSC_RKSH_,($_ZN7cutlass13device_kernelIN5flash19enable_sm80_to_sm89INS1_16FlashAttnBwdSm80INS1_25CollectiveMainloopBwdSm80ILi2ELi2EN4cute5tupleIJNS5_1CILi128EEES8_NS7_ILi64EEEEEENS_6half_tEfNS_4arch4Sm80ELb0ELb1ELb1ELb1ELb0ELb0ELb0ELb0ELi2ELi4ELi4ELi4ELb0EEENS1_24CollectiveEpilogueBwdGQAISA_fSD_Li256ELb1ELb0EEENS1_19SingleTileSchedulerILb1ELb0ELb0ELi128EEEEEEEEEvNT_6ParamsE$_ZN4cute3eso3ESOILb1ELb0EJNS_6LayoutINS_5tupleIJNS3_IJNS_1CILi8EEENS4_ILi1EEEEEEEEENS3_IJNS3_IJS6_NS4_ILi0EEEEEEEEEEEiEEC2ERKSC_RKi - $_ZN7cutlass13device_kernelIN5flash19enable_sm80_to_sm89INS1_16FlashAttnBwdSm80INS1_25CollectiveMainloopBwdSm80ILi2ELi2EN4cute5tupleIJNS5_1CILi128EEES8_NS7_ILi64EEEEEENS_6half_tEfNS_4arch4Sm80ELb0ELb1ELb1ELb1ELb0ELb0ELb0ELb0ELi2ELi4ELi4ELi4ELb0EEENS1_24CollectiveEpilogueBwdGQAISA_fSD_Li256ELb1ELb0EEENS1_19SingleTileSchedulerILb1ELb0ELb0ELi128EEEEEEEEEvNT_6ParamsE$_ZN4cute3eso3ESOILb1ELb0EJNS_6LayoutINS_5tupleIJNS3_IJNS_1CILi8EEENS4_ILi1EEEEEEEEENS3_IJNS3_IJS6_NS4_ILi0EEEEEEEEEEENS_10ViewEngineIPN7cutlass6half_tEEEEEC2ERKSC_RKSH_)
$_ZN7cutlass13device_kernelIN5flash19enable_sm80_to_sm89INS1_16FlashAttnBwdSm80INS1_25CollectiveMainloopBwdSm80ILi2ELi2EN4cute5tupleIJNS5_1CILi128EEES8_NS7_ILi64EEEEEENS_6half_tEfNS_4arch4Sm80ELb0ELb1ELb1ELb1ELb0ELb0ELb0ELb0ELi2ELi4ELi4ELi4ELb0EEENS1_24CollectiveEpilogueBwdGQAISA_fSD_Li256ELb1ELb0EEENS1_19SingleTileSchedulerILb1ELb0ELb0ELi128EEEEEEEEEvNT_6ParamsE$_ZN4cute3eso3ESOILb1ELb0EJNS_6LayoutINS_5tupleIJNS3_IJNS_1CILi8EEENS4_ILi1EEEEEEEEENS3_IJNS3_IJS6_NS4_ILi0EEEEEEEEEEENS_10ViewEngineIPN7cutlass6half_tEEEEEC2ERKSC_RKSH_:
[----:B------:R-:W-:-:S05]  /*86d0*/  IADD3 R36, R78, -c[0x0][0x20], RZ ;  /* 0x800008004e247a10 */ /* 0x000fca0007ffe0ff */
[----:B------:R1:W-:Y:S02]  /*86e0*/  STL.64 [R36], R38 ;  /* 0x0000002624007387 */ /* 0x0003e40000100a00 */
[----:B-1----:R-:W-:Y:S01]  /*86f0*/  IMAD.MOV.U32 R36, RZ, RZ, R37 ;  /* 0x000000ffff247224 */ /* 0x002fe200078e0025 */
[----:B------:R-:W-:-:S04]  /*8700*/  MOV R37, 0x0 ;  /* 0x0000000000257802 */ /* 0x000fc80000000f00 */
[----:B------:R-:W-:Y:S05]  /*8710*/  RET.REL.NODEC R36 `(_ZN7cutlass13device_kernelIN5flash19enable_sm80_to_sm89INS1_16FlashAttnBwdSm80INS1_25CollectiveMainloopBwdSm80ILi2ELi2EN4cute5tupleIJNS5_1CILi128EEES8_NS7_ILi64EEEEEENS_6half_tEfNS_4arch4Sm80ELb0ELb1ELb1ELb1ELb0ELb0ELb0ELb0ELi2ELi4ELi4ELi4ELb0EEENS1_24CollectiveEpilogueBwdGQAISA_fSD_Li256ELb1ELb0EEENS1_19SingleTileSchedulerILb1ELb0ELb0ELi128EEEEEEEEEvNT_6ParamsE) ;  /* 0xffff78e024007950 */ /* 0x000fea0003c3ffff */
        .type           $_ZN7cutlass13device_kernelIN5flash19enable_sm80_to_sm89INS1_16FlashAttnBwdSm80INS1_25CollectiveMainloopBwdSm80ILi2ELi2EN4cute5tupleIJNS5_1CILi128EEES8_NS7_ILi64EEEEEENS_6half_tEfNS_4arch4Sm80ELb0ELb1ELb1ELb1ELb0ELb0ELb0ELb0ELi2ELi4ELi4ELi4ELb0EEENS1_24CollectiveEpilogueBwdGQAISA_fSD_Li256ELb1ELb0EEENS1_19SingleTileSchedulerILb1ELb0ELb0ELi128EEEEEEEEEvNT_6ParamsE$_ZN4cute3eso3ESOILb1ELb0EJNS_6LayoutINS_5tupleIJNS3_IJNS_1CILi8EEENS4_ILi1EEEEEEEEENS3_IJNS3_IJS6_NS4_ILi0EEEEEEEEEEEiEEC2ERKSC_RKi,@function
        .size           $_ZN7cutlass13device_kernelIN5flash19enable_sm80_to_sm89INS1_16FlashAttnBwdSm80INS1_25CollectiveMainloopBwdSm80ILi2ELi2EN4cute5tupleIJNS5_1CILi128EEES8_NS7_ILi64EEEEEENS_6half_tEfNS_4arch4Sm80ELb0ELb1ELb1ELb1ELb0ELb0ELb0ELb0ELi2ELi4ELi4ELi4ELb0EEENS1_24CollectiveEpilogueBwdGQAISA_fSD_Li256ELb1ELb0EEENS1_19SingleTileSchedulerILb1ELb0ELb0ELi128EEEEEEEEEvNT_6ParamsE$_ZN4cute3eso3ESOILb1ELb0EJNS_6LayoutINS_5tupleIJNS3_IJNS_1CILi8EEENS4_ILi1EEEEEEEEENS3_IJNS3_IJS6_NS4_ILi0EEEEEEEEEEEiEEC2ERKSC_RKi,($_ZN7cutlass13device_kernelIN5flash19enable_sm80_to_sm89INS1_16FlashAttnBwdSm80INS1_25CollectiveMainloopBwdSm80ILi2ELi2EN4cute5tupleIJNS5_1CILi128EEES8_NS7_ILi64EEEEEENS_6half_tEfNS_4arch4Sm80ELb0ELb1ELb1ELb1ELb0ELb0ELb0ELb0ELi2ELi4ELi4ELi4ELb0EEENS1_24CollectiveEpilogueBwdGQAISA_fSD_Li256ELb1ELb0EEENS1_19SingleTileSchedulerILb1ELb0ELb0ELi128EEEEEEEEEvNT_6ParamsE$_ZN4cute3eso3ESOILb1ELb0EJNS_6LayoutINS_5tupleIJNS3_IJNS_1CILi8EEENS4_ILi1EEEEEENS3_IJNS4_ILi2EEEEEEEEENS3_IJNS3_IJS6_NS4_ILi0EEEEEENS3_IJNS4_ILi4096EEEEEEEEEEENS_10ViewEngineINS_8smem_ptrIPN7cutlass6half_tEEEEEEEC2ERKSG_RKSN_ - $_ZN7cutlass13device_kernelIN5flash19enable_sm80_to_sm89INS1_16FlashAttnBwdSm80INS1_25CollectiveMainloopBwdSm80ILi2ELi2EN4cute5tupleIJNS5_1CILi128EEES8_NS7_ILi64EEEEEENS_6half_tEfNS_4arch4Sm80ELb0ELb1ELb1ELb1ELb0ELb0ELb0ELb0ELi2ELi4ELi4ELi4ELb0EEENS1_24CollectiveEpilogueBwdGQAISA_fSD_Li256ELb1ELb0EEENS1_19SingleTileSchedulerILb1ELb0ELb0ELi128EEEEEEEEEvNT_6ParamsE$_ZN4cute3eso3ESOILb1ELb0EJNS_6LayoutINS_5tupleIJNS3_IJNS_1CILi8EEENS4_ILi1EEEEEEEEENS3_IJNS3_IJS6_NS4_ILi0EEEEEEEEEEEiEEC2ERKSC_RKi)
$_ZN7cutlass13device_kernelIN5flash19enable_sm80_to_sm89INS1_16FlashAttnBwdSm80INS1_25CollectiveMainloopBwdSm80ILi2ELi2EN4cute5tupleIJNS5_1CILi128EEES8_NS7_ILi64EEEEEENS_6half_tEfNS_4arch4Sm80ELb0ELb1ELb1ELb1ELb0ELb0ELb0ELb0ELi2ELi4ELi4ELi4ELb0EEENS1_24CollectiveEpilogueBwdGQAISA_fSD_Li256ELb1ELb0EEENS1_19SingleTileSchedulerILb1ELb0ELb0ELi128EEEEEEEEEvNT_6ParamsE$_ZN4cute3eso3ESOILb1ELb0EJNS_6LayoutINS_5tupleIJNS3_IJNS_1CILi8EEENS4_ILi1EEEEEEEEENS3_IJNS3_IJS6_NS4_ILi0EEEEEEEEEEEiEEC2ERKSC_RKi:
[----:B------:R-:W-:-:S05]  /*8720*/  IADD3 R36, R78, -c[0x0][0x20], RZ ;  /* 0x800008004e247a10 */ /* 0x000fca0007ffe0ff */
[----:B------:R1:W-:Y:S02]  /*8730*/  STL [R36], R38 ;  /* 0x0000002624007387 */ /* 0x0003e40000100800 */
[----:B-1----:R-:W-:Y:S01]  /*8740*/  IMAD.MOV.U32 R36, RZ, RZ, R37 ;  /* 0x000000ffff247224 */ /* 0x002fe200078e0025 */
[----:B------:R-:W-:-:S04]  /*8750*/  MOV R37, 0x0 ;  /* 0x0000000000257802 */ /* 0x000fc80000000f00 */
[----:B------:R-:W-:Y:S05]  /*8760*/  RET.REL.NODEC R36 `(_ZN7cutlass13device_kernelIN5flash19enable_sm80_to_sm89INS1_16FlashAttnBwdSm80INS1_25CollectiveMainloopBwdSm80ILi2ELi2EN4cute5tupleIJNS5_1CILi128EEES8_NS7_ILi64EEEEEENS_6half_tEfNS_4arch4Sm80ELb0ELb1ELb1ELb1ELb0ELb0ELb0ELb0ELi2ELi4ELi4ELi4ELb0EEENS1_24CollectiveEpilogueBwdGQAISA_fSD_Li256ELb1ELb0EEENS1_19SingleTileSchedulerILb1ELb0ELb0ELi128EEEEEEEEEvNT_6ParamsE) ;  /* 0xffff789024007950 */ /* 0x000fea0003c3ffff */
        .type           $_ZN7cutlass13device_kernelIN5flash19enable_sm80_to_sm89INS1_16FlashAttnBwdSm80INS1_25CollectiveMainloopBwdSm80ILi2ELi2EN4cute5tupleIJNS5_1CILi128EEES8_NS7_ILi64EEEEEENS_6half_tEfNS_4arch4Sm80ELb0ELb1ELb1ELb1ELb0ELb0ELb0ELb0ELi2ELi4ELi4ELi4ELb0EEENS1_24CollectiveEpilogueBwdGQAISA_fSD_Li256ELb1ELb0EEENS1_19SingleTileSchedulerILb1ELb0ELb0ELi128EEEEEEEEEvNT_6ParamsE$_ZN4cute3eso3ESOILb1ELb0EJNS_6LayoutINS_5tupleIJNS3_IJNS_1CILi8EEENS4_ILi1EEEEEENS3_IJNS4_ILi2EEEEEEEEENS3_IJNS3_IJS6_NS4_ILi0EEEEEENS3_IJNS4_ILi4096EEEEEEEEEEENS_10ViewEngineINS_8smem_ptrIPN7cutlass6half_tEEEEEEEC2ERKSG_RKSN_,@function
        .size           $_ZN7cutlass13device_kernelIN5flash19enable_sm80_to_sm89INS1_16FlashAttnBwdSm80INS1_25CollectiveMainloopBwdSm80ILi2ELi2EN4cute5tupleIJNS5_1CILi128EEES8_NS7_ILi64EEEEEENS_6half_tEfNS_4arch4Sm80ELb0ELb1ELb1ELb1ELb0ELb0ELb0ELb0ELi2ELi4ELi4ELi4ELb0EEENS1_24CollectiveEpilogueBwdGQAISA_fSD_Li256ELb1ELb0EEENS1_19SingleTileSchedulerILb1ELb0ELb0ELi128EEEEEEEEEvNT_6ParamsE$_ZN4cute3eso3ESOILb1ELb0EJNS_6LayoutINS_5tupleIJNS3_IJNS_1CILi8EEENS4_ILi1EEEEEENS3_IJNS4_ILi2EEEEEEEEENS3_IJNS3_IJS6_NS4_ILi0EEEEEENS3_IJNS4_ILi4096EEEEEEEEEEENS_10ViewEngineINS_8smem_ptrIPN7cutlass6half_tEEEEEEEC2ERKSG_RKSN_,($_ZN7cutlass13device_kernelIN5flash19enable_sm80_to_sm89INS1_16FlashAttnBwdSm80INS1_25CollectiveMainloopBwdSm80ILi2ELi2EN4cute5tupleIJNS5_1CILi128EEES8_NS7_ILi64EEEEEENS_6half_tEfNS_4arch4Sm80ELb0ELb1ELb1ELb1ELb0ELb0ELb0ELb0ELi2ELi4ELi4ELi4ELb0EEENS1_24CollectiveEpilogueBwdGQAISA_fSD_Li256ELb1ELb0EEENS1_19SingleTileSchedulerILb1ELb0ELb0ELi128EEEEEEEEEvNT_6ParamsE$_ZN4cute3eso3ESOILb1ELb0EJNS_6LayoutINS_5tupleIJNS3_IJNS_1CILi8EEENS4_ILi1EEEEEENS3_IJNS4_ILi2EEEEEEEEENS3_IJNS3_IJS6_NS4_ILi0EEEEEENS3_IJNS4_ILi64EEEEEEEEEEENS_10ViewEngineIPN7cutlass6half_tEEEEEC2ERKSG_RKSL_ - $_ZN7cutlass13device_kernelIN5flash19enable_sm80_to_sm89INS1_16FlashAttnBwdSm80INS1_25CollectiveMainloopBwdSm80ILi2ELi2EN4cute5tupleIJNS5_1CILi128EEES8_NS7_ILi64EEEEEENS_6half_tEfNS_4arch4Sm80ELb0ELb1ELb1ELb1ELb0ELb0ELb0ELb0ELi2ELi4ELi4ELi4ELb0EEENS1_24CollectiveEpilogueBwdGQAISA_fSD_Li256ELb1ELb0EEENS1_19SingleTileSchedulerILb1ELb0ELb0ELi128EEEEEEEEEvNT_6ParamsE$_ZN4cute3eso3ESOILb1ELb0EJNS_6LayoutINS_5tupleIJNS3_IJNS_1CILi8EEENS4_ILi1EEEEEENS3_IJNS4_ILi2EEEEEEEEENS3_IJNS3_IJS6_NS4_ILi0EEEEEENS3_IJNS4_ILi4096EEEEEEEEEEENS_10ViewEngineINS_8smem_ptrIPN7cutlass6half_tEEEEEEEC2ERKSG_RKSN_)
$_ZN7cutlass13device_kernelIN5flash19enable_sm80_to_sm89INS1_16FlashAttnBwdSm80INS1_25CollectiveMainloopBwdSm80ILi2ELi2EN4cute5tupleIJNS5_1CILi128EEES8_NS7_ILi64EEEEEENS_6half_tEfNS_4arch4Sm80ELb0ELb1ELb1ELb1ELb0ELb0ELb0ELb0ELi2ELi4ELi4ELi4ELb0EEENS1_24CollectiveEpilogueBwdGQAISA_fSD_Li256ELb1ELb0EEENS1_19SingleTileSchedulerILb1ELb0ELb0ELi128EEEEEEEEEvNT_6ParamsE$_ZN4cute3eso3ESOILb1ELb0EJNS_6LayoutINS_5tupleIJNS3_IJNS_1CILi8EEENS4_ILi1EEEEEENS3_IJNS4_ILi2EEEEEEEEENS3_IJNS3_IJS6_NS4_ILi0EEEEEENS3_IJNS4_ILi4096EEEEEEEEEEENS_10ViewEngineINS_8smem_ptrIPN7cutlass6half_tEEEEEEEC2ERKSG_RKSN_:
[----:B------:R-:W-:-:S05]  /*8770*/  IADD3 R38, R78, -c[0x0][0x20], RZ ;  /* 0x800008004e267a10 */ /* 0x000fca0007ffe0ff */
[----:B------:R1:W-:Y:S02]  /*8780*/  STL.64 [R38], R36 ;  /* 0x0000002426007387 */ /* 0x0003e40000100a00 */
[----:B-1----:R-:W-:Y:S01]  /*8790*/  IMAD.MOV.U32 R36, RZ, RZ, R39 ;  /* 0x000000ffff247224 */ /* 0x002fe200078e0027 */
[----:B------:R-:W-:-:S04]  /*87a0*/  MOV R37, 0x0 ;  /* 0x0000000000257802 */ /* 0x000fc80000000f00 */
[----:B------:R-:W-:Y:S05]  /*87b0*/  RET.REL.NODEC R36 `(_ZN7cutlass13device_kernelIN5flash19enable_sm80_to_sm89INS1_16FlashAttnBwdSm80INS1_25CollectiveMainloopBwdSm80ILi2ELi2EN4cute5tupleIJNS5_1CILi128EEES8_NS7_ILi64EEEEEENS_6half_tEfNS_4arch4Sm80ELb0ELb1ELb1ELb1ELb0ELb0ELb0ELb0ELi2ELi4ELi4ELi4ELb0EEENS1_24CollectiveEpilogueBwdGQAISA_fSD_Li256ELb1ELb0EEENS1_19SingleTileSchedulerILb1ELb0ELb0ELi128EEEEEEEEEvNT_6ParamsE) ;  /* 0xffff784024007950 */ /* 0x000fea0003c3ffff */
        .type           $_ZN7cutlass13device_kernelIN5flash19enable_sm80_to_sm89INS1_16FlashAttnBwdSm80INS1_25CollectiveMainloopBwdSm80ILi2ELi2EN4cute5tupleIJNS5_1CILi128EEES8_NS7_ILi64EEEEEENS_6half_tEfNS_4arch4Sm80ELb0ELb1ELb1ELb1ELb0ELb0ELb0ELb0ELi2ELi4ELi4ELi4ELb0EEENS1_24CollectiveEpilogueBwdGQAISA_fSD_Li256ELb1ELb0EEENS1_19SingleTileSchedulerILb1ELb0ELb0ELi128EEEEEEEEEvNT_6ParamsE$_ZN4cute3eso3ESOILb1ELb0EJNS_6LayoutINS_5tupleIJNS3_IJNS_1CILi8EEENS4_ILi1EEEEEENS3_IJNS4_ILi2EEEEEEEEENS3_IJNS3_IJS6_NS4_ILi0EEEEEENS3_IJNS4_ILi64EEEEEEEEEEENS_10ViewEngineIPN7cutlass6half_tEEEEEC2ERKSG_RKSL_,@function
        .size           $_ZN7cutlass13device_kernelIN5flash19enable_sm80_to_sm89INS1_16FlashAttnBwdSm80INS1_25CollectiveMainloopBwdSm80ILi2ELi2EN4cute5tupleIJNS5_1CILi128EEES8_NS7_ILi64EEEEEENS_6half_tEfNS_4arch4Sm80ELb0ELb1ELb1ELb1ELb0ELb0ELb0ELb0ELi2ELi4ELi4ELi4ELb0EEENS1_24CollectiveEpilogueBwdGQAISA_fSD_Li256ELb1ELb0EEENS1_19SingleTileSchedulerILb1ELb0ELb0ELi128EEEEEEEEEvNT_6ParamsE$_ZN4cute3eso3ESOILb1ELb0EJNS_6LayoutINS_5tupleIJNS3_IJNS_1CILi8EEENS4_ILi1EEEEEENS3_IJNS4_ILi2EEEEEEEEENS3_IJNS3_IJS6_NS4_ILi0EEEEEENS3_IJNS4_ILi64EEEEEEEEEEENS_10ViewEngineIPN7cutlass6half_tEEEEEC2ERKSG_RKSL_,($_ZN7cutlass13device_kernelIN5flash19enable_sm80_to_sm89INS1_16FlashAttnBwdSm80INS1_25CollectiveMainloopBwdSm80ILi2ELi2EN4cute5tupleIJNS5_1CILi128EEES8_NS7_ILi64EEEEEENS_6half_tEfNS_4arch4Sm80ELb0ELb1ELb1ELb1ELb0ELb0ELb0ELb0ELi2ELi4ELi4ELi4ELb0EEENS1_24CollectiveEpilogueBwdGQAISA_fSD_Li256ELb1ELb0EEENS1_19SingleTileSchedulerILb1ELb0ELb0ELi128EEEEEEEEEvNT_6ParamsE$_ZN4cute3eso3ESOILb1ELb0EJNS_6LayoutINS_5tupleIJNS3_IJNS_1CILi8EEENS4_ILi1EEEEEENS3_IJNS4_ILi2EEEEEEEEENS3_IJNS3_IJS6_NS4_ILi0EEEEEENS3_IJNS4_ILi8192EEEEEEEEEEENS_10ViewEngineINS_8smem_ptrIPN7cutlass6half_tEEEEEEEC2ERKSG_RKSN_ - $_ZN7cutlass13device_kernelIN5flash19enable_sm80_to_sm89INS1_16FlashAttnBwdSm80INS1_25CollectiveMainloopBwdSm80ILi2ELi2EN4cute5tupleIJNS5_1CILi128EEES8_NS7_ILi64EEEEEENS_6half_tEfNS_4arch4Sm80ELb0ELb1ELb1ELb1ELb0ELb0ELb0ELb0ELi2ELi4ELi4ELi4ELb0EEENS1_24CollectiveEpilogueBwdGQAISA_fSD_Li256ELb1ELb0EEENS1_19SingleTileSchedulerILb1ELb0ELb0ELi128EEEEEEEEEvNT_6ParamsE$_ZN4cute3eso3ESOILb1ELb0EJNS_6LayoutINS_5tupleIJNS3_IJNS_1CILi8EEENS4_ILi1EEEEEENS3_IJNS4_ILi2EEEEEEEEENS3_IJNS3_IJS6_NS4_ILi0EEEEEENS3_IJNS4_ILi64EEEEEEEEEEENS_10ViewEngineIPN7cutlass6half_tEEEEEC2ERKSG_RKSL_)
$_ZN7cutlass13device_kernelIN5flash19enable_sm80_to_sm89INS1_16FlashAttnBwdSm80INS1_25CollectiveMainloopBwdSm80ILi2ELi2EN4cute5tupleIJNS5_1CILi128EEES8_NS7_ILi64EEEEEENS_6half_tEfNS_4arch4Sm80ELb0ELb1ELb1ELb1ELb0ELb0ELb0ELb0ELi2ELi4ELi4ELi4ELb0EEENS1_24CollectiveEpilogueBwdGQAISA_fSD_Li256ELb1ELb0EEENS1_19SingleTileSchedulerILb1ELb0ELb0ELi128EEEEEEEEEvNT_6ParamsE$_ZN4cute3eso3ESOILb1ELb0EJNS_6LayoutINS_5tupleIJNS3_IJNS_1CILi8EEENS4_ILi1EEEEEENS3_IJNS4_ILi2EEEEEEEEENS3_IJNS3_IJS6_NS4_ILi0EEEEEENS3_IJNS4_ILi64EEEEEEEEEEENS_10ViewEngineIPN7cutlass6half_tEEEEEC2ERKSG_RKSL_:
        /* <DEDUP_REMOVED lines=8> */
        .type           $_ZN7cutlass13device_kernelIN5flash19enable_sm80_to_sm89INS1_16FlashAttnBwdSm80INS1_25CollectiveMainloopBwdSm80ILi2ELi2EN4cute5tupleIJNS5_1CILi128EEES8_NS7_ILi64EEEEEENS_6half_tEfNS_4arch4Sm80ELb0ELb1ELb1ELb1ELb0ELb0ELb0ELb0ELi2ELi4ELi4ELi4ELb0EEENS1_24CollectiveEpilogueBwdGQAISA_fSD_Li256ELb1ELb0EEENS1_19SingleTileSchedulerILb1ELb0ELb0ELi128EEEEEEEEEvNT_6ParamsE$_ZN4cute3eso3ESOILb1ELb0EJNS_6LayoutINS_5tupleIJNS3_IJNS_1CILi8EEENS4_ILi1EEEEEENS3_IJNS4_ILi2EEEEEEEEENS3_IJNS3_IJS6_NS4_ILi0EEEEEENS3_IJNS4_ILi8192EEEEEEEEEEENS_10ViewEngineINS_8smem_ptrIPN7cutlass6half_tEEEEEEEC2ERKSG_RKSN_,@function
        .size           $_ZN7cutlass13device_kernelIN5flash19enable_sm80_to_sm89INS1_16FlashAttnBwdSm80INS1_25CollectiveMainloopBwdSm80ILi2ELi2EN4cute5tupleIJNS5_1CILi128EEES8_NS7_ILi64EEEEEENS_6half_tEfNS_4arch4Sm80ELb0ELb1ELb1ELb1ELb0ELb0ELb0ELb0ELi2ELi4ELi4ELi4ELb0EEENS1_24CollectiveEpilogueBwdGQAISA_fSD_Li256ELb1ELb0EEENS1_19SingleTileSchedulerILb1ELb0ELb0ELi128EEEEEEEEEvNT_6ParamsE$_ZN4cute3eso3ESOILb1ELb0EJNS_6LayoutINS_5tupleIJNS3_IJNS_1CILi8EEENS4_ILi1EEEEEENS3_IJNS4_ILi2EEEEEEEEENS3_IJNS3_IJS6_NS4_ILi0EEEEEENS3_IJNS4_ILi8192EEEEEEEEEEENS_10ViewEngineINS_8smem_ptrIPN7cutlass6half_tEEEEEEEC2ERKSG_RKSN_,($_ZN7cutlass13device_kernelIN5flash19enable_sm80_to_sm89INS1_16FlashAttnBwdSm80INS1_25CollectiveMainloopBwdSm80ILi2ELi2EN4cute5tupleIJNS5_1CILi128EEES8_NS7_ILi64EEEEEENS_6half_tEfNS_4arch4Sm80ELb0ELb1ELb1ELb1ELb0ELb0ELb0ELb0ELi2ELi4ELi4ELi4ELb0EEENS1_24CollectiveEpilogueBwdGQAISA_fSD_Li256ELb1ELb0EEENS1_19SingleTileSchedulerILb1ELb0ELb0ELi128EEEEEEEEEvNT_6ParamsE$_ZN4cute3eso3ESOILb1ELb0EJNS_6LayoutINS_5tupleIJNS3_IJNS_1CILi8EEENS4_ILi1EEEEEENS3_IJNS4_ILi2EEEEEEEEENS3_IJNS3_IJS6_NS4_ILi0EEEEEENS3_IJS5_EEEEEEEENS_10ViewEngineIPN7cutlass6half_tEEEEEC2ERKSF_RKSK_ - $_ZN7cutlass13device_kernelIN5flash19enable_sm80_to_sm89INS1_16FlashAttnBwdSm80INS1_25CollectiveMainloopBwdSm80ILi2ELi2EN4cute5tupleIJNS5_1CILi128EEES8_NS7_ILi64EEEEEENS_6half_tEfNS_4arch4Sm80ELb0ELb1ELb1ELb1ELb0ELb0ELb0ELb0ELi2ELi4ELi4ELi4ELb0EEENS1_24CollectiveEpilogueBwdGQAISA_fSD_Li256ELb1ELb0EEENS1_19SingleTileSchedulerILb1ELb0ELb0ELi128EEEEEEEEEvNT_6ParamsE$_ZN4cute3eso3ESOILb1ELb0EJNS_6LayoutINS_5tupleIJNS3_IJNS_1CILi8EEENS4_ILi1EEEEEENS3_IJNS4_ILi2EEEEEEEEENS3_IJNS3_IJS6_NS4_ILi0EEEEEENS3_IJNS4_ILi8192EEEEEEEEEEENS_10ViewEngineINS_8smem_ptrIPN7cutlass6half_tEEEEEEEC2ERKSG_RKSN_)
$_ZN7cutlass13device_kernelIN5flash19enable_sm80_to_sm89INS1_16FlashAttnBwdSm80INS1_25CollectiveMainloopBwdSm80ILi2ELi2EN4cute5tupleIJNS5_1CILi128EEES8_NS7_ILi64EEEEEENS_6half_tEfNS_4arch4Sm80ELb0ELb1ELb1ELb1ELb0ELb0ELb0ELb0ELi2ELi4ELi4ELi4ELb0EEENS1_24CollectiveEpilogueBwdGQAISA_fSD_Li256ELb1ELb0EEENS1_19SingleTileSchedulerILb1ELb0ELb0ELi128EEEEEEEEEvNT_6ParamsE$_ZN4cute3eso3ESOILb1ELb0EJNS_6LayoutINS_5tupleIJNS3_IJNS_1CILi8EEENS4_ILi1EEEEEENS3_IJNS4_ILi2EEEEEEEEENS3_IJNS3_IJS6_NS4_ILi0EEEEEENS3_IJNS4_ILi8192EEEEEEEEEEENS_10ViewEngineINS_8smem_ptrIPN7cutlass6half_tEEEEEEEC2ERKSG_RKSN_:
[----:B------:R-:W-:Y:S01]  /*8840*/  IADD3 R11, R58, -c[0x0][0x20], RZ ;  /* 0x800008003a0b7a10 */ /* 0x000fe20007ffe0ff */
[----:B------:R-:W-:Y:S01]  /*8850*/  IMAD.MOV.U32 R14, RZ, RZ, R10 ;  /* 0x000000ffff0e7224 */ /* 0x000fe200078e000a */
[----:B------:R-:W-:Y:S01]  /*8860*/  MOV R15, R13 ;  /* 0x0000000d000f7202 */ /* 0x000fe20000000f00 */
[----:B------:R-:W-:-:S04]  /*8870*/  IMAD.MOV.U32 R13, RZ, RZ, 0x0 ;  /* 0x00000000ff0d7424 */ /* 0x000fc800078e00ff */
[----:B------:R1:W-:Y:S01]  /*8880*/  STL.64 [R11], R14 ;  /* 0x0000000e0b007387 */ /* 0x0003e20000100a00 */
[----:B------:R-:W-:Y:S05]  /*8890*/  RET.REL.NODEC R12 `(_ZN7cutlass13device_kernelIN5flash19enable_sm80_to_sm89INS1_16FlashAttnBwdSm80INS1_25CollectiveMainloopBwdSm80ILi2ELi2EN4cute5tupleIJNS5_1CILi128EEES8_NS7_ILi64EEEEEENS_6half_tEfNS_4arch4Sm80ELb0ELb1ELb1ELb1ELb0ELb0ELb0ELb0ELi2ELi4ELi4ELi4ELb0EEENS1_24CollectiveEpilogueBwdGQAISA_fSD_Li256ELb1ELb0EEENS1_19SingleTileSchedulerILb1ELb0ELb0ELi128EEEEEEEEEvNT_6ParamsE) ;  /* 0xffff77600c007950 */ /* 0x000fea0003c3ffff */
        .type           $_ZN7cutlass13device_kernelIN5flash19enable_sm80_to_sm89INS1_16FlashAttnBwdSm80INS1_25CollectiveMainloopBwdSm80ILi2ELi2EN4cute5tupleIJNS5_1CILi128EEES8_NS7_ILi64EEEEEENS_6half_tEfNS_4arch4Sm80ELb0ELb1ELb1ELb1ELb0ELb0ELb0ELb0ELi2ELi4ELi4ELi4ELb0EEENS1_24CollectiveEpilogueBwdGQAISA_fSD_Li256ELb1ELb0EEENS1_19SingleTileSchedulerILb1ELb0ELb0ELi128EEEEEEEEEvNT_6ParamsE$_ZN4cute3eso3ESOILb1ELb0EJNS_6LayoutINS_5tupleIJNS3_IJNS_1CILi8EEENS4_ILi1EEEEEENS3_IJNS4_ILi2EEEEEEEEENS3_IJNS3_IJS6_NS4_ILi0EEEEEENS3_IJS5_EEEEEEEENS_10ViewEngineIPN7cutlass6half_tEEEEEC2ERKSF_RKSK_,@function
        .size           $_ZN7cutlass13device_kernelIN5flash19enable_sm80_to_sm89INS1_16FlashAttnBwdSm80INS1_25CollectiveMainloopBwdSm80ILi2ELi2EN4cute5tupleIJNS5_1CILi128EEES8_NS7_ILi64EEEEEENS_6half_tEfNS_4arch4Sm80ELb0ELb1ELb1ELb1ELb0ELb0ELb0ELb0ELi2ELi4ELi4ELi4ELb0EEENS1_24CollectiveEpilogueBwdGQAISA_fSD_Li256ELb1ELb0EEENS1_19SingleTileSchedulerILb1ELb0ELb0ELi128EEEEEEEEEvNT_6ParamsE$_ZN4cute3eso3ESOILb1ELb0EJNS_6LayoutINS_5tupleIJNS3_IJNS_1CILi8EEENS4_ILi1EEEEEENS3_IJNS4_ILi2EEEEEEEEENS3_IJNS3_IJS6_NS4_ILi0EEEEEENS3_IJS5_EEEEEEEENS_10ViewEngineIPN7cutlass6half_tEEEEEC2ERKSF_RKSK_,($_ZN7cutlass13device_kernelIN5flash19enable_sm80_to_sm89INS1_16FlashAttnBwdSm80INS1_25CollectiveMainloopBwdSm80ILi2ELi2EN4cute5tupleIJNS5_1CILi128EEES8_NS7_ILi64EEEEEENS_6half_tEfNS_4arch4Sm80ELb0ELb1ELb1ELb1ELb0ELb0ELb0ELb0ELi2ELi4ELi4ELi4ELb0EEENS1_24CollectiveEpilogueBwdGQAISA_fSD_Li256ELb1ELb0EEENS1_19SingleTileSchedulerILb1ELb0ELb0ELi128EEEEEEEEEvNT_6ParamsE$_ZN4cute3eso3ESOILb1ELb0EJNS_6LayoutINS_5tupleIJNS3_IJNS_1CILi8EEENS4_ILi1EEEEEENS3_IJNS4_ILi4EEEEEEEEENS3_IJNS3_IJS6_NS4_ILi0EEEEEENS3_IJNS4_ILi2048EEEEEEEEEEENS_10ViewEngineINS_8smem_ptrIPN7cutlass6half_tEEEEEEEC2ERKSG_RKSN_ - $_ZN7cutlass13device_kernelIN5flash19enable_sm80_to_sm89INS1_16FlashAttnBwdSm80INS1_25CollectiveMainloopBwdSm80ILi2ELi2EN4cute5tupleIJNS5_1CILi128EEES8_NS7_ILi64EEEEEENS_6half_tEfNS_4arch4Sm80ELb0ELb1ELb1ELb1ELb0ELb0ELb0ELb0ELi2ELi4ELi4ELi4ELb0EEENS1_24CollectiveEpilogueBwdGQAISA_fSD_Li256ELb1ELb0EEENS1_19SingleTileSchedulerILb1ELb0ELb0ELi128EEEEEEEEEvNT_6ParamsE$_ZN4cute3eso3ESOILb1ELb0EJNS_6LayoutINS_5tupleIJNS3_IJNS_1CILi8EEENS4_ILi1EEEEEENS3_IJNS4_ILi2EEEEEEEEENS3_IJNS3_IJS6_NS4_ILi0EEEEEENS3_IJS5_EEEEEEEENS_10ViewEngineIPN7cutlass6half_tEEEEEC2ERKSF_RKSK_)
$_ZN7cutlass13device_kernelIN5flash19enable_sm80_to_sm89INS1_16FlashAttnBwdSm80INS1_25CollectiveMainloopBwdSm80ILi2ELi2EN4cute5tupleIJNS5_1CILi128EEES8_NS7_ILi64EEEEEENS_6half_tEfNS_4arch4Sm80ELb0ELb1ELb1ELb1ELb0ELb0ELb0ELb0ELi2ELi4ELi4ELi4ELb0EEENS1_24CollectiveEpilogueBwdGQAISA_fSD_Li256ELb1ELb0EEENS1_19SingleTileSchedulerILb1ELb0ELb0ELi128EEEEEEEEEvNT_6ParamsE$_ZN4cute3eso3ESOILb1ELb0EJNS_6LayoutINS_5tupleIJNS3_IJNS_1CILi8EEENS4_ILi1EEEEEENS3_IJNS4_ILi2EEEEEEEEENS3_IJNS3_IJS6_NS4_ILi0EEEEEENS3_IJS5_EEEEEEEENS_10ViewEngineIPN7cutlass6half_tEEEEEC2ERKSF_RKSK_:
[----:B------:R-:W-:-:S05]  /*88a0*/  IADD3 R38, R78, -c[0x0][0x20], RZ ;  /* 0x800008004e267a10 */ /* 0x000fca0007ffe0ff */
[----:B------:R1:W-:Y:S02]  /*88b0*/  STL.64 [R38], R2 ;  /* 0x0000000226007387 */ /* 0x0003e40000100a00 */
[----:B-1----:R-:W-:Y:S01]  /*88c0*/  IMAD.MOV.U32 R2, RZ, RZ, R39 ;  /* 0x000000ffff027224 */ /* 0x002fe200078e0027 */
[----:B------:R-:W-:-:S04]  /*88d0*/  MOV R3, 0x0 ;  /* 0x0000000000037802 */ /* 0x000fc80000000f00 */
[----:B------:R-:W-:Y:S05]  /*88e0*/  RET.REL.NODEC R2 `(_ZN7cutlass13device_kernelIN5flash19enable_sm80_to_sm89INS1_16FlashAttnBwdSm80INS1_25CollectiveMainloopBwdSm80ILi2ELi2EN4cute5tupleIJNS5_1CILi128EEES8_NS7_ILi64EEEEEENS_6half_tEfNS_4arch4Sm80ELb0ELb1ELb1ELb1ELb0ELb0ELb0ELb0ELi2ELi4ELi4ELi4ELb0EEENS1_24CollectiveEpilogueBwdGQAISA_fSD_Li256ELb1ELb0EEENS1_19SingleTileSchedulerILb1ELb0ELb0ELi128EEEEEEEEEvNT_6ParamsE) ;  /* 0xffff771002007950 */ /* 0x000fea0003c3ffff */
        .type           $_ZN7cutlass13device_kernelIN5flash19enable_sm80_to_sm89INS1_16FlashAttnBwdSm80INS1_25CollectiveMainloopBwdSm80ILi2ELi2EN4cute5tupleIJNS5_1CILi128EEES8_NS7_ILi64EEEEEENS_6half_tEfNS_4arch4Sm80ELb0ELb1ELb1ELb1ELb0ELb0ELb0ELb0ELi2ELi4ELi4ELi4ELb0EEENS1_24CollectiveEpilogueBwdGQAISA_fSD_Li256ELb1ELb0EEENS1_19SingleTileSchedulerILb1ELb0ELb0ELi128EEEEEEEEEvNT_6ParamsE$_ZN4cute3eso3ESOILb1ELb0EJNS_6LayoutINS_5tupleIJNS3_IJNS_1CILi8EEENS4_ILi1EEEEEENS3_IJNS4_ILi4EEEEEEEEENS3_IJNS3_IJS6_NS4_ILi0EEEEEENS3_IJNS4_ILi2048EEEEEEEEEEENS_10ViewEngineINS_8smem_ptrIPN7cutlass6half_tEEEEEEEC2ERKSG_RKSN_,@function
        .size           $_ZN7cutlass13device_kernelIN5flash19enable_sm80_to_sm89INS1_16FlashAttnBwdSm80INS1_25CollectiveMainloopBwdSm80ILi2ELi2EN4cute5tupleIJNS5_1CILi128EEES8_NS7_ILi64EEEEEENS_6half_tEfNS_4arch4Sm80ELb0ELb1ELb1ELb1ELb0ELb0ELb0ELb0ELi2ELi4ELi4ELi4ELb0EEENS1_24CollectiveEpilogueBwdGQAISA_fSD_Li256ELb1ELb0EEENS1_19SingleTileSchedulerILb1ELb0ELb0ELi128EEEEEEEEEvNT_6ParamsE$_ZN4cute3eso3ESOILb1ELb0EJNS_6LayoutINS_5tupleIJNS3_IJNS_1CILi8EEENS4_ILi1EEEEEENS3_IJNS4_ILi4EEEEEEEEENS3_IJNS3_IJS6_NS4_ILi0EEEEEENS3_IJNS4_ILi2048EEEEEEEEEEENS_10ViewEngineINS_8smem_ptrIPN7cutlass6half_tEEEEEEEC2ERKSG_RKSN_,($_ZN7cutlass13device_kernelIN5flash19enable_sm80_to_sm89INS1_16FlashAttnBwdSm80INS1_25CollectiveMainloopBwdSm80ILi2ELi2EN4cute5tupleIJNS5_1CILi128EEES8_NS7_ILi64EEEEEENS_6half_tEfNS_4arch4Sm80ELb0ELb1ELb1ELb1ELb0ELb0ELb0ELb0ELi2ELi4ELi4ELi4ELb0EEENS1_24CollectiveEpilogueBwdGQAISA_fSD_Li256ELb1ELb0EEENS1_19SingleTileSchedulerILb1ELb0ELb0ELi128EEEEEEEEEvNT_6ParamsE$_ZN4cute3eso3ESOILb1ELb0EJNS_6LayoutINS_5tupleIJNS3_IJNS_1CILi8EEENS4_ILi1EEEEEENS3_IJNS4_ILi4EEEEEEEEENS3_IJNS3_IJS6_NS4_ILi0EEEEEENS3_IJS5_EEEEEEEENS_10ViewEngineIPN7cutlass6half_tEEEEEC2ERKSF_RKSK_ - $_ZN7cutlass13device_kernelIN5flash19enable_sm80_to_sm89INS1_16FlashAttnBwdSm80INS1_25CollectiveMainloopBwdSm80ILi2ELi2EN4cute5tupleIJNS5_1CILi128EEES8_NS7_ILi64EEEEEENS_6half_tEfNS_4arch4Sm80ELb0ELb1ELb1ELb1ELb0ELb0ELb0ELb0ELi2ELi4ELi4ELi4ELb0EEENS1_24CollectiveEpilogueBwdGQAISA_fSD_Li256ELb1ELb0EEENS1_19SingleTileSchedulerILb1ELb0ELb0ELi128EEEEEEEEEvNT_6ParamsE$_ZN4cute3eso3ESOILb1ELb0EJNS_6LayoutINS_5tupleIJNS3_IJNS_1CILi8EEENS4_ILi1EEEEEENS3_IJNS4_ILi4EEEEEEEEENS3_IJNS3_IJS6_NS4_ILi0EEEEEENS3_IJNS4_ILi2048EEEEEEEEEEENS_10ViewEngineINS_8smem_ptrIPN7cutlass6half_tEEEEEEEC2ERKSG_RKSN_)
$_ZN7cutlass13device_kernelIN5flash19enable_sm80_to_sm89INS1_16FlashAttnBwdSm80INS1_25CollectiveMainloopBwdSm80ILi2ELi2EN4cute5tupleIJNS5_1CILi128EEES8_NS7_ILi64EEEEEENS_6half_tEfNS_4arch4Sm80ELb0ELb1ELb1ELb1ELb0ELb0ELb0ELb0ELi2ELi4ELi4ELi4ELb0EEENS1_24CollectiveEpilogueBwdGQAISA_fSD_Li256ELb1ELb0EEENS1_19SingleTileSchedulerILb1ELb0ELb0ELi128EEEEEEEEEvNT_6ParamsE$_ZN4cute3eso3ESOILb1ELb0EJNS_6LayoutINS_5tupleIJNS3_IJNS_1CILi8EEENS4_ILi1EEEEEENS3_IJNS4_ILi4EEEEEEEEENS3_IJNS3_IJS6_NS4_ILi0EEEEEENS3_IJNS4_ILi2048EEEEEEEEEEENS_10ViewEngineINS_8smem_ptrIPN7cutlass6half_tEEEEEEEC2ERKSG_RKSN_:
[----:B------:R-:W-:Y:S01]  /*88f0*/  IADD3 R13, R13, -c[0x0][0x20], RZ ;  /* 0x800008000d0d7a10 */ /* 0x000fe20007ffe0ff */
[----:B------:R-:W-:Y:S01]  /*8900*/  IMAD.MOV.U32 R36, RZ, RZ, R12 ;  /* 0x000000ffff247224 */ /* 0x000fe200078e000c */
[----:B------:R-:W-:Y:S01]  /*8910*/  MOV R37, R15 ;  /* 0x0000000f00257202 */ /* 0x000fe20000000f00 */
[----:B------:R-:W-:-:S04]  /*8920*/  IMAD.MOV.U32 R15, RZ, RZ, 0x0 ;  /* 0x00000000ff0f7424 */ /* 0x000fc800078e00ff */
[----:B------:R1:W-:Y:S01]  /*8930*/  STL.64 [R13], R36 ;  /* 0x000000240d007387 */ /* 0x0003e20000100a00 */
[----:B------:R-:W-:Y:S05]  /*8940*/  RET.REL.NODEC R14 `(_ZN7cutlass13device_kernelIN5flash19enable_sm80_to_sm89INS1_16FlashAttnBwdSm80INS1_25CollectiveMainloopBwdSm80ILi2ELi2EN4cute5tupleIJNS5_1CILi128EEES8_NS7_ILi64EEEEEENS_6half_tEfNS_4arch4Sm80ELb0ELb1ELb1ELb1ELb0ELb0ELb0ELb0ELi2ELi4ELi4ELi4ELb0EEENS1_24CollectiveEpilogueBwdGQAISA_fSD_Li256ELb1ELb0EEENS1_19SingleTileSchedulerILb1ELb0ELb0ELi128EEEEEEEEEvNT_6ParamsE) ;  /* 0xffff76b00e007950 */ /* 0x000fea0003c3ffff */
        .type           $_ZN7cutlass13device_kernelIN5flash19enable_sm80_to_sm89INS1_16FlashAttnBwdSm80INS1_25CollectiveMainloopBwdSm80ILi2ELi2EN4cute5tupleIJNS5_1CILi128EEES8_NS7_ILi64EEEEEENS_6half_tEfNS_4arch4Sm80ELb0ELb1ELb1ELb1ELb0ELb0ELb0ELb0ELi2ELi4ELi4ELi4ELb0EEENS1_24CollectiveEpilogueBwdGQAISA_fSD_Li256ELb1ELb0EEENS1_19SingleTileSchedulerILb1ELb0ELb0ELi128EEEEEEEEEvNT_6ParamsE$_ZN4cute3eso3ESOILb1ELb0EJNS_6LayoutINS_5tupleIJNS3_IJNS_1CILi8EEENS4_ILi1EEEEEENS3_IJNS4_ILi4EEEEEEEEENS3_IJNS3_IJS6_NS4_ILi0EEEEEENS3_IJS5_EEEEEEEENS_10ViewEngineIPN7cutlass6half_tEEEEEC2ERKSF_RKSK_,@function
        .size           $_ZN7cutlass13device_kernelIN5flash19enable_sm80_to_sm89INS1_16FlashAttnBwdSm80INS1_25CollectiveMainloopBwdSm80ILi2ELi2EN4cute5tupleIJNS5_1CILi128EEES8_NS7_ILi64EEEEEENS_6half_tEfNS_4arch4Sm80ELb0ELb1ELb1ELb1ELb0ELb0ELb0ELb0ELi2ELi4ELi4ELi4ELb0EEENS1_24CollectiveEpilogueBwdGQAISA_fSD_Li256ELb1ELb0EEENS1_19SingleTileSchedulerILb1ELb0ELb0ELi128EEEEEEEEEvNT_6ParamsE$_ZN4cute3eso3ESOILb1ELb0EJNS_6LayoutINS_5tupleIJNS3_IJNS_1CILi8EEENS4_ILi1EEEEEENS3_IJNS4_ILi4EEEEEEEEENS3_IJNS3_IJS6_NS4_ILi0EEEEEENS3_IJS5_EEEEEEEENS_10ViewEngineIPN7cutlass6half_tEEEEEC2ERKSF_RKSK_,($_ZN7cutlass13device_kernelIN5flash19enable_sm80_to_sm89INS1_16FlashAttnBwdSm80INS1_25CollectiveMainloopBwdSm80ILi2ELi2EN4cute5tupleIJNS5_1CILi128EEES8_NS7_ILi64EEEEEENS_6half_tEfNS_4arch4Sm80ELb0ELb1ELb1ELb1ELb0ELb0ELb0ELb0ELi2ELi4ELi4ELi4ELb0EEENS1_24CollectiveEpilogueBwdGQAISA_fSD_Li256ELb1ELb0EEENS1_19SingleTileSchedulerILb1ELb0ELb0ELi128EEEEEEEEEvNT_6ParamsE$_ZN4cute3eso3ESOILb1ELb0EJNS_6LayoutINS_5tupleIJNS3_IJNS_1CILi8EEENS4_ILi1EEEEEENS4_ILi2EEEEEENS3_IJNS3_IJS6_NS4_ILi0EEEEEENS4_ILi4096EEEEEEEENS_10ViewEngineINS_8smem_ptrIPN7cutlass6half_tEEEEEEEC2ERKSE_RKSL_ - $_ZN7cutlass13device_kernelIN5flash19enable_sm80_to_sm89INS1_16FlashAttnBwdSm80INS1_25CollectiveMainloopBwdSm80ILi2ELi2EN4cute5tupleIJNS5_1CILi128EEES8_NS7_ILi64EEEEEENS_6half_tEfNS_4arch4Sm80ELb0ELb1ELb1ELb1ELb0ELb0ELb0ELb0ELi2ELi4ELi4ELi4ELb0EEENS1_24CollectiveEpilogueBwdGQAISA_fSD_Li256ELb1ELb0EEENS1_19SingleTileSchedulerILb1ELb0ELb0ELi128EEEEEEEEEvNT_6ParamsE$_ZN4cute3eso3ESOILb1ELb0EJNS_6LayoutINS_5tupleIJNS3_IJNS_1CILi8EEENS4_ILi1EEEEEENS3_IJNS4_ILi4EEEEEEEEENS3_IJNS3_IJS6_NS4_ILi0EEEEEENS3_IJS5_EEEEEEEENS_10ViewEngineIPN7cutlass6half_tEEEEEC2ERKSF_RKSK_)
$_ZN7cutlass13device_kernelIN5flash19enable_sm80_to_sm89INS1_16FlashAttnBwdSm80INS1_25CollectiveMainloopBwdSm80ILi2ELi2EN4cute5tupleIJNS5_1CILi128EEES8_NS7_ILi64EEEEEENS_6half_tEfNS_4arch4Sm80ELb0ELb1ELb1ELb1ELb0ELb0ELb0ELb0ELi2ELi4ELi4ELi4ELb0EEENS1_24CollectiveEpilogueBwdGQAISA_fSD_Li256ELb1ELb0EEENS1_19SingleTileSchedulerILb1ELb0ELb0ELi128EEEEEEEEEvNT_6ParamsE$_ZN4cute3eso3ESOILb1ELb0EJNS_6LayoutINS_5tupleIJNS3_IJNS_1CILi8EEENS4_ILi1EEEEEENS3_IJNS4_ILi4EEEEEEEEENS3_IJNS3_IJS6_NS4_ILi0EEEEEENS3_IJS5_EEEEEEEENS_10ViewEngineIPN7cutlass6half_tEEEEEC2ERKSF_RKSK_:
[----:B------:R-:W-:Y:S01]  /*8950*/  IADD3 R3, R3, -c[0x0][0x20], RZ ;  /* 0x8000080003037a10 */ /* 0x000fe20007ffe0ff */
[----:B------:R-:W-:Y:S01]  /*8960*/  IMAD.MOV.U32 R36, RZ, RZ, R2 ;  /* 0x000000ffff247224 */ /* 0x000fe200078e0002 */
[----:B------:R-:W-:Y:S01]  /*8970*/  MOV R37, R13 ;  /* 0x0000000d00257202 */ /* 0x000fe20000000f00 */
[----:B------:R-:W-:-:S04]  /*8980*/  IMAD.MOV.U32 R13, RZ, RZ, 0x0 ;  /* 0x00000000ff0d7424 */ /* 0x000fc800078e00ff */
[----:B------:R1:W-:Y:S01]  /*8990*/  STL.64 [R3], R36 ;  /* 0x0000002403007387 */ /* 0x0003e20000100a00 */
[----:B------:R-:W-:Y:S05]  /*89a0*/  RET.REL.NODEC R12 `(_ZN7cutlass13device_kernelIN5flash19enable_sm80_to_sm89INS1_16FlashAttnBwdSm80INS1_25CollectiveMainloopBwdSm80ILi2ELi2EN4cute5tupleIJNS5_1CILi128EEES8_NS7_ILi64EEEEEENS_6half_tEfNS_4arch4Sm80ELb0ELb1ELb1ELb1ELb0ELb0ELb0ELb0ELi2ELi4ELi4ELi4ELb0EEENS1_24CollectiveEpilogueBwdGQAISA_fSD_Li256ELb1ELb0EEENS1_19SingleTileSchedulerILb1ELb0ELb0ELi128EEEEEEEEEvNT_6ParamsE) ;  /* 0xffff76500c007950 */ /* 0x000fea0003c3ffff */
        .type           $_ZN7cutlass13device_kernelIN5flash19enable_sm80_to_sm89INS1_16FlashAttnBwdSm80INS1_25CollectiveMainloopBwdSm80ILi2ELi2EN4cute5tupleIJNS5_1CILi128EEES8_NS7_ILi64EEEEEENS_6half_tEfNS_4arch4Sm80ELb0ELb1ELb1ELb1ELb0ELb0ELb0ELb0ELi2ELi4ELi4ELi4ELb0EEENS1_24CollectiveEpilogueBwdGQAISA_fSD_Li256ELb1ELb0EEENS1_19SingleTileSchedulerILb1ELb0ELb0ELi128EEEEEEEEEvNT_6ParamsE$_ZN4cute3eso3ESOILb1ELb0EJNS_6LayoutINS_5tupleIJNS3_IJNS_1CILi8EEENS4_ILi1EEEEEENS4_ILi2EEEEEENS3_IJNS3_IJS6_NS4_ILi0EEEEEENS4_ILi4096EEEEEEEENS_10ViewEngineINS_8smem_ptrIPN7cutlass6half_tEEEEEEEC2ERKSE_RKSL_,@function
        .size           $_ZN7cutlass13device_kernelIN5flash19enable_sm80_to_sm89INS1_16FlashAttnBwdSm80INS1_25CollectiveMainloopBwdSm80ILi2ELi2EN4cute5tupleIJNS5_1CILi128EEES8_NS7_ILi64EEEEEENS_6half_tEfNS_4arch4Sm80ELb0ELb1ELb1ELb1ELb0ELb0ELb0ELb0ELi2ELi4ELi4ELi4ELb0EEENS1_24CollectiveEpilogueBwdGQAISA_fSD_Li256ELb1ELb0EEENS1_19SingleTileSchedulerILb1ELb0ELb0ELi128EEEEEEEEEvNT_6ParamsE$_ZN4cute3eso3ESOILb1ELb0EJNS_6LayoutINS_5tupleIJNS3_IJNS_1CILi8EEENS4_ILi1EEEEEENS4_ILi2EEEEEENS3_IJNS3_IJS6_NS4_ILi0EEEEEENS4_ILi4096EEEEEEEENS_10ViewEngineINS_8smem_ptrIPN7cutlass6half_tEEEEEEEC2ERKSE_RKSL_,($_ZN7cutlass13device_kernelIN5flash19enable_sm80_to_sm89INS1_16FlashAttnBwdSm80INS1_25CollectiveMainloopBwdSm80ILi2ELi2EN4cute5tupleIJNS5_1CILi128EEES8_NS7_ILi64EEEEEENS_6half_tEfNS_4arch4Sm80ELb0ELb1ELb1ELb1ELb0ELb0ELb0ELb0ELi2ELi4ELi4ELi4ELb0EEENS1_24CollectiveEpilogueBwdGQAISA_fSD_Li256ELb1ELb0EEENS1_19SingleTileSchedulerILb1ELb0ELb0ELi128EEEEEEEEEvNT_6ParamsE$_ZN4cute3eso3ESOILb1ELb0EJNS_6LayoutINS_5tupleIJNS3_IJNS_1CILi8EEENS4_ILi1EEEEEENS4_ILi2EEEEEENS3_IJNS3_IJS6_NS4_ILi0EEEEEENS4_ILi4096EEEEEEEEiEEC2ERKSE_RKi - $_ZN7cutlass13device_kernelIN5flash19enable_sm80_to_sm89INS1_16FlashAttnBwdSm80INS1_25CollectiveMainloopBwdSm80ILi2ELi2EN4cute5tupleIJNS5_1CILi128EEES8_NS7_ILi64EEEEEENS_6half_tEfNS_4arch4Sm80ELb0ELb1ELb1ELb1ELb0ELb0ELb0ELb0ELi2ELi4ELi4ELi4ELb0EEENS1_24CollectiveEpilogueBwdGQAISA_fSD_Li256ELb1ELb0EEENS1_19SingleTileSchedulerILb1ELb0ELb0ELi128EEEEEEEEEvNT_6ParamsE$_ZN4cute3eso3ESOILb1ELb0EJNS_6LayoutINS_5tupleIJNS3_IJNS_1CILi8EEENS4_ILi1EEEEEENS4_ILi2EEEEEENS3_IJNS3_IJS6_NS4_ILi0EEEEEENS4_ILi4096EEEEEEEENS_10ViewEngineINS_8smem_ptrIPN7cutlass6half_tEEEEEEEC2ERKSE_RKSL_)
$_ZN7cutlass13device_kernelIN5flash19enable_sm80_to_sm89INS1_16FlashAttnBwdSm80INS1_25CollectiveMainloopBwdSm80ILi2ELi2EN4cute5tupleIJNS5_1CILi128EEES8_NS7_ILi64EEEEEENS_6half_tEfNS_4arch4Sm80ELb0ELb1ELb1ELb1ELb0ELb0ELb0ELb0ELi2ELi4ELi4ELi4ELb0EEENS1_24CollectiveEpilogueBwdGQAISA_fSD_Li256ELb1ELb0EEENS1_19SingleTileSchedulerILb1ELb0ELb0ELi128EEEEEEEEEvNT_6ParamsE$_ZN4cute3eso3ESOILb1ELb0EJNS_6LayoutINS_5tupleIJNS3_IJNS_1CILi8EEENS4_ILi1EEEEEENS4_ILi2EEEEEENS3_IJNS3_IJS6_NS4_ILi0EEEEEENS4_ILi4096EEEEEEEENS_10ViewEngineINS_8smem_ptrIPN7cutlass6half_tEEEEEEEC2ERKSE_RKSL_:
[----:B------:R-:W-:-:S05]  /*89b0*/  IADD3 R36, R78, -c[0x0][0x20], RZ ;  /* 0x800008004e247a10 */ /* 0x000fca0007ffe0ff */
[----:B------:R1:W-:Y:S02]  /*89c0*/  STL.64 [R36], R2 ;  /* 0x0000000224007387 */ /* 0x0003e40000100a00 */
[----:B-1----:R-:W-:Y:S01]  /*89d0*/  IMAD.MOV.U32 R2, RZ, RZ, R37 ;  /* 0x000000ffff027224 */ /* 0x002fe200078e0025 */
[----:B------:R-:W-:-:S04]  /*89e0*/  MOV R3, 0x0 ;  /* 0x0000000000037802 */ /* 0x000fc80000000f00 */
[----:B------:R-:W-:Y:S05]  /*89f0*/  RET.REL.NODEC R2 `(_ZN7cutlass13device_kernelIN5flash19enable_sm80_to_sm89INS1_16FlashAttnBwdSm80INS1_25CollectiveMainloopBwdSm80ILi2ELi2EN4cute5tupleIJNS5_1CILi128EEES8_NS7_ILi64EEEEEENS_6half_tEfNS_4arch4Sm80ELb0ELb1ELb1ELb1ELb0ELb0ELb0ELb0ELi2ELi4ELi4ELi4ELb0EEENS1_24CollectiveEpilogueBwdGQAISA_fSD_Li256ELb1ELb0EEENS1_19SingleTileSchedulerILb1ELb0ELb0ELi128EEEEEEEEEvNT_6ParamsE) ;  /* 0xffff760002007950 */ /* 0x000fea0003c3ffff */
        .type           $_ZN7cutlass13device_kernelIN5flash19enable_sm80_to_sm89INS1_16FlashAttnBwdSm80INS1_25CollectiveMainloopBwdSm80ILi2ELi2EN4cute5tupleIJNS5_1CILi128EEES8_NS7_ILi64EEEEEENS_6half_tEfNS_4arch4Sm80ELb0ELb1ELb1ELb1ELb0ELb0ELb0ELb0ELi2ELi4ELi4ELi4ELb0EEENS1_24CollectiveEpilogueBwdGQAISA_fSD_Li256ELb1ELb0EEENS1_19SingleTileSchedulerILb1ELb0ELb0ELi128EEEEEEEEEvNT_6ParamsE$_ZN4cute3eso3ESOILb1ELb0EJNS_6LayoutINS_5tupleIJNS3_IJNS_1CILi8EEENS4_ILi1EEEEEENS4_ILi2EEEEEENS3_IJNS3_IJS6_NS4_ILi0EEEEEENS4_ILi4096EEEEEEEEiEEC2ERKSE_RKi,@function
        .size           $_ZN7cutlass13device_kernelIN5flash19enable_sm80_to_sm89INS1_16FlashAttnBwdSm80INS1_25CollectiveMainloopBwdSm80ILi2ELi2EN4cute5tupleIJNS5_1CILi128EEES8_NS7_ILi64EEEEEENS_6half_tEfNS_4arch4Sm80ELb0ELb1ELb1ELb1ELb0ELb0ELb0ELb0ELi2ELi4ELi4ELi4ELb0EEENS1_24CollectiveEpilogueBwdGQAISA_fSD_Li256ELb1ELb0EEENS1_19SingleTileSchedulerILb1ELb0ELb0ELi128EEEEEEEEEvNT_6ParamsE$_ZN4cute3eso3ESOILb1ELb0EJNS_6LayoutINS_5tupleIJNS3_IJNS_1CILi8EEENS4_ILi1EEEEEENS4_ILi2EEEEEENS3_IJNS3_IJS6_NS4_ILi0EEEEEENS4_ILi4096EEEEEEEEiEEC2ERKSE_RKi,($_ZN7cutlass13device_kernelIN5flash19enable_sm80_to_sm89INS1_16FlashAttnBwdSm80INS1_25CollectiveMainloopBwdSm80ILi2ELi2EN4cute5tupleIJNS5_1CILi128EEES8_NS7_ILi64EEEEEENS_6half_tEfNS_4arch4Sm80ELb0ELb1ELb1ELb1ELb0ELb0ELb0ELb0ELi2ELi4ELi4ELi4ELb0EEENS1_24CollectiveEpilogueBwdGQAISA_fSD_Li256ELb1ELb0EEENS1_19SingleTileSchedulerILb1ELb0ELb0ELi128EEEEEEEEEvNT_6ParamsE$_ZN4cute3eso3ESOILb1ELb0EJNS_6LayoutINS_5tupleIJNS3_IJNS_1CILi8EEENS4_ILi1EEEEEENS4_ILi2EEEEEENS3_IJNS3_IJS6_NS4_ILi0EEEEEENS4_ILi64EEEEEEEENS_10ViewEngineIPN7cutlass6half_tEEEEEC2ERKSE_RKSJ_ - $_ZN7cutlass13device_kernelIN5flash19enable_sm80_to_sm89INS1_16FlashAttnBwdSm80INS1_25CollectiveMainloopBwdSm80ILi2ELi2EN4cute5tupleIJNS5_1CILi128EEES8_NS7_ILi64EEEEEENS_6half_tEfNS_4arch4Sm80ELb0ELb1ELb1ELb1ELb0ELb0ELb0ELb0ELi2ELi4ELi4ELi4ELb0EEENS1_24CollectiveEpilogueBwdGQAISA_fSD_Li256ELb1ELb0EEENS1_19SingleTileSchedulerILb1ELb0ELb0ELi128EEEEEEEEEvNT_6ParamsE$_ZN4cute3eso3ESOILb1ELb0EJNS_6LayoutINS_5tupleIJNS3_IJNS_1CILi8EEENS4_ILi1EEEEEENS4_ILi2EEEEEENS3_IJNS3_IJS6_NS4_ILi0EEEEEENS4_ILi4096EEEEEEEEiEEC2ERKSE_RKi)
$_ZN7cutlass13device_kernelIN5flash19enable_sm80_to_sm89INS1_16FlashAttnBwdSm80INS1_25CollectiveMainloopBwdSm80ILi2ELi2EN4cute5tupleIJNS5_1CILi128EEES8_NS7_ILi64EEEEEENS_6half_tEfNS_4arch4Sm80ELb0ELb1ELb1ELb1ELb0ELb0ELb0ELb0ELi2ELi4ELi4ELi4ELb0EEENS1_24CollectiveEpilogueBwdGQAISA_fSD_Li256ELb1ELb0EEENS1_19SingleTileSchedulerILb1ELb0ELb0ELi128EEEEEEEEEvNT_6ParamsE$_ZN4cute3eso3ESOILb1ELb0EJNS_6LayoutINS_5tupleIJNS3_IJNS_1CILi8EEENS4_ILi1EEEEEENS4_ILi2EEEEEENS3_IJNS3_IJS6_NS4_ILi0EEEEEENS4_ILi4096EEEEEEEEiEEC2ERKSE_RKi:
[----:B------:R-:W-:-:S05]  /*8a00*/  IADD3 R2, R78, -c[0x0][0x20], RZ ;  /* 0x800008004e027a10 */ /* 0x000fca0007ffe0ff */
[----:B------:R1:W-:Y:S02]  /*8a10*/  STL [R2], R36 ;  /* 0x0000002402007387 */ /* 0x0003e40000100800 */
[----:B-1----:R-:W-:Y:S01]  /*8a20*/  IMAD.MOV.U32 R2, RZ, RZ, R3 ;  /* 0x000000ffff027224 */ /* 0x002fe200078e0003 */
[----:B------:R-:W-:-:S04]  /*8a30*/  MOV R3, 0x0 ;  /* 0x0000000000037802 */ /* 0x000fc80000000f00 */
[----:B------:R-:W-:Y:S05]  /*8a40*/  RET.REL.NODEC R2 `(_ZN7cutlass13device_kernelIN5flash19enable_sm80_to_sm89INS1_16FlashAttnBwdSm80INS1_25CollectiveMainloopBwdSm80ILi2ELi2EN4cute5tupleIJNS5_1CILi128EEES8_NS7_ILi64EEEEEENS_6half_tEfNS_4arch4Sm80ELb0ELb1ELb1ELb1ELb0ELb0ELb0ELb0ELi2ELi4ELi4ELi4ELb0EEENS1_24CollectiveEpilogueBwdGQAISA_fSD_Li256ELb1ELb0EEENS1_19SingleTileSchedulerILb1ELb0ELb0ELi128EEEEEEEEEvNT_6ParamsE) ;  /* 0xffff75b002007950 */ /* 0x000fea0003c3ffff */
        .type           $_ZN7cutlass13device_kernelIN5flash19enable_sm80_to_sm89INS1_16FlashAttnBwdSm80INS1_25CollectiveMainloopBwdSm80ILi2ELi2EN4cute5tupleIJNS5_1CILi128EEES8_NS7_ILi64EEEEEENS_6half_tEfNS_4arch4Sm80ELb0ELb1ELb1ELb1ELb0ELb0ELb0ELb0ELi2ELi4ELi4ELi4ELb0EEENS1_24CollectiveEpilogueBwdGQAISA_fSD_Li256ELb1ELb0EEENS1_19SingleTileSchedulerILb1ELb0ELb0ELi128EEEEEEEEEvNT_6ParamsE$_ZN4cute3eso3ESOILb1ELb0EJNS_6LayoutINS_5tupleIJNS3_IJNS_1CILi8EEENS4_ILi1EEEEEENS4_ILi2EEEEEENS3_IJNS3_IJS6_NS4_ILi0EEEEEENS4_ILi64EEEEEEEENS_10ViewEngineIPN7cutlass6half_tEEEEEC2ERKSE_RKSJ_,@function
        .size           $_ZN7cutlass13device_kernelIN5flash19enable_sm80_to_sm89INS1_16FlashAttnBwdSm80INS1_25CollectiveMainloopBwdSm80ILi2ELi2EN4cute5tupleIJNS5_1CILi128EEES8_NS7_ILi64EEEEEENS_6half_tEfNS_4arch4Sm80ELb0ELb1ELb1ELb1ELb0ELb0ELb0ELb0ELi2ELi4ELi4ELi4ELb0EEENS1_24CollectiveEpilogueBwdGQAISA_fSD_Li256ELb1ELb0EEENS1_19SingleTileSchedulerILb1ELb0ELb0ELi128EEEEEEEEEvNT_6ParamsE$_ZN4cute3eso3ESOILb1ELb0EJNS_6LayoutINS_5tupleIJNS3_IJNS_1CILi8EEENS4_ILi1EEEEEENS4_ILi2EEEEEENS3_IJNS3_IJS6_NS4_ILi0EEEEEENS4_ILi64EEEEEEEENS_10ViewEngineIPN7cutlass6half_tEEEEEC2ERKSE_RKSJ_,($_ZN7cutlass13device_kernelIN5flash19enable_sm80_to_sm89INS1_16FlashAttnBwdSm80INS1_25CollectiveMainloopBwdSm80ILi2ELi2EN4cute5tupleIJNS5_1CILi128EEES8_NS7_ILi64EEEEEENS_6half_tEfNS_4arch4Sm80ELb0ELb1ELb1ELb1ELb0ELb0ELb0ELb0ELi2ELi4ELi4ELi4ELb0EEENS1_24CollectiveEpilogueBwdGQAISA_fSD_Li256ELb1ELb0EEENS1_19SingleTileSchedulerILb1ELb0ELb0ELi128EEEEEEEEEvNT_6ParamsE$_ZN4cute3eso3ESOILb1ELb0EJNS_6LayoutINS_5tupleIJNS3_IJNS_1CILi8EEENS4_ILi1EEEEEENS4_ILi2EEEEEENS3_IJNS3_IJS6_NS4_ILi0EEEEEENS4_ILi64EEEEEEEEiEEC2ERKSE_RKi - $_ZN7cutlass13device_kernelIN5flash19enable_sm80_to_sm89INS1_16FlashAttnBwdSm80INS1_25CollectiveMainloopBwdSm80ILi2ELi2EN4cute5tupleIJNS5_1CILi128EEES8_NS7_ILi64EEEEEENS_6half_tEfNS_4arch4Sm80ELb0ELb1ELb1ELb1ELb0ELb0ELb0ELb0ELi2ELi4ELi4ELi4ELb0EEENS1_24CollectiveEpilogueBwdGQAISA_fSD_Li256ELb1ELb0EEENS1_19SingleTileSchedulerILb1ELb0ELb0ELi128EEEEEEEEEvNT_6ParamsE$_ZN4cute3eso3ESOILb1ELb0EJNS_6LayoutINS_5tupleIJNS3_IJNS_1CILi8EEENS4_ILi1EEEEEENS4_ILi2EEEEEENS3_IJNS3_IJS6_NS4_ILi0EEEEEENS4_ILi64EEEEEEEENS_10ViewEngineIPN7cutlass6half_tEEEEEC2ERKSE_RKSJ_)
$_ZN7cutlass13device_kernelIN5flash19enable_sm80_to_sm89INS1_16FlashAttnBwdSm80INS1_25CollectiveMainloopBwdSm80ILi2ELi2EN4cute5tupleIJNS5_1CILi128EEES8_NS7_ILi64EEEEEENS_6half_tEfNS_4arch4Sm80ELb0ELb1ELb1ELb1ELb0ELb0ELb0ELb0ELi2ELi4ELi4ELi4ELb0EEENS1_24CollectiveEpilogueBwdGQAISA_fSD_Li256ELb1ELb0EEENS1_19SingleTileSchedulerILb1ELb0ELb0ELi128EEEEEEEEEvNT_6ParamsE$_ZN4cute3eso3ESOILb1ELb0EJNS_6LayoutINS_5tupleIJNS3_IJNS_1CILi8EEENS4_ILi1EEEEEENS4_ILi2EEEEEENS3_IJNS3_IJS6_NS4_ILi0EEEEEENS4_ILi64EEEEEEEENS_10ViewEngineIPN7cutlass6half_tEEEEEC2ERKSE_RKSJ_:
        /* <DEDUP_REMOVED lines=8> */
        .type           $_ZN7cutlass13device_kernelIN5flash19enable_sm80_to_sm89INS1_16FlashAttnBwdSm80INS1_25CollectiveMainloopBwdSm80ILi2ELi2EN4cute5tupleIJNS5_1CILi128EEES8_NS7_ILi64EEEEEENS_6half_tEfNS_4arch4Sm80ELb0ELb1ELb1ELb1ELb0ELb0ELb0ELb0ELi2ELi4ELi4ELi4ELb0EEENS1_24CollectiveEpilogueBwdGQAISA_fSD_Li256ELb1ELb0EEENS1_19SingleTileSchedulerILb1ELb0ELb0ELi128EEEEEEEEEvNT_6ParamsE$_ZN4cute3eso3ESOILb1ELb0EJNS_6LayoutINS_5tupleIJNS3_IJNS_1CILi8EEENS4_ILi1EEEEEENS4_ILi2EEEEEENS3_IJNS3_IJS6_NS4_ILi0EEEEEENS4_ILi64EEEEEEEEiEEC2ERKSE_RKi,@function
        .size           $_ZN7cutlass13device_kernelIN5flash19enable_sm80_to_sm89INS1_16FlashAttnBwdSm80INS1_25CollectiveMainloopBwdSm80ILi2ELi2EN4cute5tupleIJNS5_1CILi128EEES8_NS7_ILi64EEEEEENS_6half_tEfNS_4arch4Sm80ELb0ELb1ELb1ELb1ELb0ELb0ELb0ELb0ELi2ELi4ELi4ELi4ELb0EEENS1_24CollectiveEpilogueBwdGQAISA_fSD_Li256ELb1ELb0EEENS1_19SingleTileSchedulerILb1ELb0ELb0ELi128EEEEEEEEEvNT_6ParamsE$_ZN4cute3eso3ESOILb1ELb0EJNS_6LayoutINS_5tupleIJNS3_IJNS_1CILi8EEENS4_ILi1EEEEEENS4_ILi2EEEEEENS3_IJNS3_IJS6_NS4_ILi0EEEEEENS4_ILi64EEEEEEEEiEEC2ERKSE_RKi,($_ZN7cutlass13device_kernelIN5flash19enable_sm80_to_sm89INS1_16FlashAttnBwdSm80INS1_25CollectiveMainloopBwdSm80ILi2ELi2EN4cute5tupleIJNS5_1CILi128EEES8_NS7_ILi64EEEEEENS_6half_tEfNS_4arch4Sm80ELb0ELb1ELb1ELb1ELb0ELb0ELb0ELb0ELi2ELi4ELi4ELi4ELb0EEENS1_24CollectiveEpilogueBwdGQAISA_fSD_Li256ELb1ELb0EEENS1_19SingleTileSchedulerILb1ELb0ELb0ELi128EEEEEEEEEvNT_6ParamsE$_ZN4cute3eso3ESOILb1ELb0EJNS_6LayoutINS_5tupleIJNS3_IJNS_1CILi8EEENS4_ILi1EEEEEENS4_ILi2EEEEEENS3_IJNS3_IJS6_NS4_ILi0EEEEEENS4_ILi8192EEEEEEEENS_10ViewEngineINS_8smem_ptrIPN7cutlass6half_tEEEEEEEC2ERKSE_RKSL_ - $_ZN7cutlass13device_kernelIN5flash19enable_sm80_to_sm89INS1_16FlashAttnBwdSm80INS1_25CollectiveMainloopBwdSm80ILi2ELi2EN4cute5tupleIJNS5_1CILi128EEES8_NS7_ILi64EEEEEENS_6half_tEfNS_4arch4Sm80ELb0ELb1ELb1ELb1ELb0ELb0ELb0ELb0ELi2ELi4ELi4ELi4ELb0EEENS1_24CollectiveEpilogueBwdGQAISA_fSD_Li256ELb1ELb0EEENS1_19SingleTileSchedulerILb1ELb0ELb0ELi128EEEEEEEEEvNT_6ParamsE$_ZN4cute3eso3ESOILb1ELb0EJNS_6LayoutINS_5tupleIJNS3_IJNS_1CILi8EEENS4_ILi1EEEEEENS4_ILi2EEEEEENS3_IJNS3_IJS6_NS4_ILi0EEEEEENS4_ILi64EEEEEEEEiEEC2ERKSE_RKi)
$_ZN7cutlass13device_kernelIN5flash19enable_sm80_to_sm89INS1_16FlashAttnBwdSm80INS1_25CollectiveMainloopBwdSm80ILi2ELi2EN4cute5tupleIJNS5_1CILi128EEES8_NS7_ILi64EEEEEENS_6half_tEfNS_4arch4Sm80ELb0ELb1ELb1ELb1ELb0ELb0ELb0ELb0ELi2ELi4ELi4ELi4ELb0EEENS1_24CollectiveEpilogueBwdGQAISA_fSD_Li256ELb1ELb0EEENS1_19SingleTileSchedulerILb1ELb0ELb0ELi128EEEEEEEEEvNT_6ParamsE$_ZN4cute3eso3ESOILb1ELb0EJNS_6LayoutINS_5tupleIJNS3_IJNS_1CILi8EEENS4_ILi1EEEEEENS4_ILi2EEEEEENS3_IJNS3_IJS6_NS4_ILi0EEEEEENS4_ILi64EEEEEEEEiEEC2ERKSE_RKi:
[----:B------:R-:W-:-:S05]  /*8ad0*/  IADD3 R2, R58, -c[0x0][0x20], RZ ;  /* 0x800008003a027a10 */ /* 0x000fca0007ffe0ff */
[----:B------:R1:W-:Y:S02]  /*8ae0*/  STL [R2], R10 ;  /* 0x0000000a02007387 */ /* 0x0003e40000100800 */
[----:B-1----:R-:W-:Y:S01]  /*8af0*/  IMAD.MOV.U32 R2, RZ, RZ, R3 ;  /* 0x000000ffff027224 */ /* 0x002fe200078e0003 */
[----:B------:R-:W-:-:S04]  /*8b00*/  MOV R3, 0x0 ;  /* 0x0000000000037802 */ /* 0x000fc80000000f00 */
[----:B------:R-:W-:Y:S05]  /*8b10*/  RET.REL.NODEC R2 `(_ZN7cutlass13device_kernelIN5flash19enable_sm80_to_sm89INS1_16FlashAttnBwdSm80INS1_25CollectiveMainloopBwdSm80ILi2ELi2EN4cute5tupleIJNS5_1CILi128EEES8_NS7_ILi64EEEEEENS_6half_tEfNS_4arch4Sm80ELb0ELb1ELb1ELb1ELb0ELb0ELb0ELb0ELi2ELi4ELi4ELi4ELb0EEENS1_24CollectiveEpilogueBwdGQAISA_fSD_Li256ELb1ELb0EEENS1_19SingleTileSchedulerILb1ELb0ELb0ELi128EEEEEEEEEvNT_6ParamsE) ;  /* 0xffff74e002007950 */ /* 0x000fea0003c3ffff */
        .type           $_ZN7cutlass13device_kernelIN5flash19enable_sm80_to_sm89INS1_16FlashAttnBwdSm80INS1_25CollectiveMainloopBwdSm80ILi2ELi2EN4cute5tupleIJNS5_1CILi128EEES8_NS7_ILi64EEEEEENS_6half_tEfNS_4arch4Sm80ELb0ELb1ELb1ELb1ELb0ELb0ELb0ELb0ELi2ELi4ELi4ELi4ELb0EEENS1_24CollectiveEpilogueBwdGQAISA_fSD_Li256ELb1ELb0EEENS1_19SingleTileSchedulerILb1ELb0ELb0ELi128EEEEEEEEEvNT_6ParamsE$_ZN4cute3eso3ESOILb1ELb0EJNS_6LayoutINS_5tupleIJNS3_IJNS_1CILi8EEENS4_ILi1EEEEEENS4_ILi2EEEEEENS3_IJNS3_IJS6_NS4_ILi0EEEEEENS4_ILi8192EEEEEEEENS_10ViewEngineINS_8smem_ptrIPN7cutlass6half_tEEEEEEEC2ERKSE_RKSL_,@function
        .size           $_ZN7cutlass13device_kernelIN5flash19enable_sm80_to_sm89INS1_16FlashAttnBwdSm80INS1_25CollectiveMainloopBwdSm80ILi2ELi2EN4cute5tupleIJNS5_1CILi128EEES8_NS7_ILi64EEEEEENS_6half_tEfNS_4arch4Sm80ELb0ELb1ELb1ELb1ELb0ELb0ELb0ELb0ELi2ELi4ELi4ELi4ELb0EEENS1_24CollectiveEpilogueBwdGQAISA_fSD_Li256ELb1ELb0EEENS1_19SingleTileSchedulerILb1ELb0ELb0ELi128EEEEEEEEEvNT_6ParamsE$_ZN4cute3eso3ESOILb1ELb0EJNS_6LayoutINS_5tupleIJNS3_IJNS_1CILi8EEENS4_ILi1EEEEEENS4_ILi2EEEEEENS3_IJNS3_IJS6_NS4_ILi0EEEEEENS4_ILi8192EEEEEEEENS_10ViewEngineINS_8smem_ptrIPN7cutlass6half_tEEEEEEEC2ERKSE_RKSL_,($_ZN7cutlass13device_kernelIN5flash19enable_sm80_to_sm89INS1_16FlashAttnBwdSm80INS1_25CollectiveMainloopBwdSm80ILi2ELi2EN4cute5tupleIJNS5_1CILi128EEES8_NS7_ILi64EEEEEENS_6half_tEfNS_4arch4Sm80ELb0ELb1ELb1ELb1ELb0ELb0ELb0ELb0ELi2ELi4ELi4ELi4ELb0EEENS1_24CollectiveEpilogueBwdGQAISA_fSD_Li256ELb1ELb0EEENS1_19SingleTileSchedulerILb1ELb0ELb0ELi128EEEEEEEEEvNT_6ParamsE$_ZN4cute3eso3ESOILb1ELb0EJNS_6LayoutINS_5tupleIJNS3_IJNS_1CILi8EEENS4_ILi1EEEEEENS4_ILi2EEEEEENS3_IJNS3_IJS6_NS4_ILi0EEEEEENS4_ILi8192EEEEEEEEiEEC2ERKSE_RKi - $_ZN7cutlass13device_kernelIN5flash19enable_sm80_to_sm89INS1_16FlashAttnBwdSm80INS1_25CollectiveMainloopBwdSm80ILi2ELi2EN4cute5tupleIJNS5_1CILi128EEES8_NS7_ILi64EEEEEENS_6half_tEfNS_4arch4Sm80ELb0ELb1ELb1ELb1ELb0ELb0ELb0ELb0ELi2ELi4ELi4ELi4ELb0EEENS1_24CollectiveEpilogueBwdGQAISA_fSD_Li256ELb1ELb0EEENS1_19SingleTileSchedulerILb1ELb0ELb0ELi128EEEEEEEEEvNT_6ParamsE$_ZN4cute3eso3ESOILb1ELb0EJNS_6LayoutINS_5tupleIJNS3_IJNS_1CILi8EEENS4_ILi1EEEEEENS4_ILi2EEEEEENS3_IJNS3_IJS6_NS4_ILi0EEEEEENS4_ILi8192EEEEEEEENS_10ViewEngineINS_8smem_ptrIPN7cutlass6half_tEEEEEEEC2ERKSE_RKSL_)
$_ZN7cutlass13device_kernelIN5flash19enable_sm80_to_sm89INS1_16FlashAttnBwdSm80INS1_25CollectiveMainloopBwdSm80ILi2ELi2EN4cute5tupleIJNS5_1CILi128EEES8_NS7_ILi64EEEEEENS_6half_tEfNS_4arch4Sm80ELb0ELb1ELb1ELb1ELb0ELb0ELb0ELb0ELi2ELi4ELi4ELi4ELb0EEENS1_24CollectiveEpilogueBwdGQAISA_fSD_Li256ELb1ELb0EEENS1_19SingleTileSchedulerILb1ELb0ELb0ELi128EEEEEEEEEvNT_6ParamsE$_ZN4cute3eso3ESOILb1ELb0EJNS_6LayoutINS_5tupleIJNS3_IJNS_1CILi8EEENS4_ILi1EEEEEENS4_ILi2EEEEEENS3_IJNS3_IJS6_NS4_ILi0EEEEEENS4_ILi8192EEEEEEEENS_10ViewEngineINS_8smem_ptrIPN7cutlass6half_tEEEEEEEC2ERKSE_RKSL_:
[----:B------:R-:W-:-:S05]  /*8b20*/  IADD3 R14, R58, -c[0x0][0x20], RZ ;  /* 0x800008003a0e7a10 */ /* 0x000fca0007ffe0ff */
[----:B------:R1:W-:Y:S02]  /*8b30*/  STL.64 [R14], R2 ;  /* 0x000000020e007387 */ /* 0x0003e40000100a00 */
[----:B-1----:R-:W-:Y:S01]  /*8b40*/  IMAD.MOV.U32 R2, RZ, RZ, R15 ;  /* 0x000000ffff027224 */ /* 0x002fe200078e000f */
[----:B------:R-:W-:-:S04]  /*8b50*/  MOV R3, 0x0 ;  /* 0x0000000000037802 */ /* 0x000fc80000000f00 */
[----:B------:R-:W-:Y:S05]  /*8b60*/  RET.REL.NODEC R2 `(_ZN7cutlass13device_kernelIN5flash19enable_sm80_to_sm89INS1_16FlashAttnBwdSm80INS1_25CollectiveMainloopBwdSm80ILi2ELi2EN4cute5tupleIJNS5_1CILi128EEES8_NS7_ILi64EEEEEENS_6half_tEfNS_4arch4Sm80ELb0ELb1ELb1ELb1ELb0ELb0ELb0ELb0ELi2ELi4ELi4ELi4ELb0EEENS1_24CollectiveEpilogueBwdGQAISA_fSD_Li256ELb1ELb0EEENS1_19SingleTileSchedulerILb1ELb0ELb0ELi128EEEEEEEEEvNT_6ParamsE) ;  /* 0xffff749002007950 */ /* 0x000fea0003c3ffff */
        .type           $_ZN7cutlass13device_kernelIN5flash19enable_sm80_to_sm89INS1_16FlashAttnBwdSm80INS1_25CollectiveMainloopBwdSm80ILi2ELi2EN4cute5tupleIJNS5_1CILi128EEES8_NS7_ILi64EEEEEENS_6half_tEfNS_4arch4Sm80ELb0ELb1ELb1ELb1ELb0ELb0ELb0ELb0ELi2ELi4ELi4ELi4ELb0EEENS1_24CollectiveEpilogueBwdGQAISA_fSD_Li256ELb1ELb0EEENS1_19SingleTileSchedulerILb1ELb0ELb0ELi128EEEEEEEEEvNT_6ParamsE$_ZN4cute3eso3ESOILb1ELb0EJNS_6LayoutINS_5tupleIJNS3_IJNS_1CILi8EEENS4_ILi1EEEEEENS4_ILi2EEEEEENS3_IJNS3_IJS6_NS4_ILi0EEEEEENS4_ILi8192EEEEEEEEiEEC2ERKSE_RKi,@function
        .size           $_ZN7cutlass13device_kernelIN5flash19enable_sm80_to_sm89INS1_16FlashAttnBwdSm80INS1_25CollectiveMainloopBwdSm80ILi2ELi2EN4cute5tupleIJNS5_1CILi128EEES8_NS7_ILi64EEEEEENS_6half_tEfNS_4arch4Sm80ELb0ELb1ELb1ELb1ELb0ELb0ELb0ELb0ELi2ELi4ELi4ELi4ELb0EEENS1_24CollectiveEpilogueBwdGQAISA_fSD_Li256ELb1ELb0EEENS1_19SingleTileSchedulerILb1ELb0ELb0ELi128EEEEEEEEEvNT_6ParamsE$_ZN4cute3eso3ESOILb1ELb0EJNS_6LayoutINS_5tupleIJNS3_IJNS_1CILi8EEENS4_ILi1EEEEEENS4_ILi2EEEEEENS3_IJNS3_IJS6_NS4_ILi0EEEEEENS4_ILi8192EEEEEEEEiEEC2ERKSE_RKi,($_ZN7cutlass13device_kernelIN5flash19enable_sm80_to_sm89INS1_16FlashAttnBwdSm80INS1_25CollectiveMainloopBwdSm80ILi2ELi2EN4cute5tupleIJNS5_1CILi128EEES8_NS7_ILi64EEEEEENS_6half_tEfNS_4arch4Sm80ELb0ELb1ELb1ELb1ELb0ELb0ELb0ELb0ELi2ELi4ELi4ELi4ELb0EEENS1_24CollectiveEpilogueBwdGQAISA_fSD_Li256ELb1ELb0EEENS1_19SingleTileSchedulerILb1ELb0ELb0ELi128EEEEEEEEEvNT_6ParamsE$_ZN4cute3eso3ESOILb1ELb0EJNS_6LayoutINS_5tupleIJNS3_IJNS_1CILi8EEENS4_ILi1EEEEEENS4_ILi2EEEEEENS3_IJNS3_IJS6_NS4_ILi0EEEEEES5_EEEEENS_10ViewEngineIPN7cutlass6half_tEEEEEC2ERKSD_RKSI_ - $_ZN7cutlass13device_kernelIN5flash19enable_sm80_to_sm89INS1_16FlashAttnBwdSm80INS1_25CollectiveMainloopBwdSm80ILi2ELi2EN4cute5tupleIJNS5_1CILi128EEES8_NS7_ILi64EEEEEENS_6half_tEfNS_4arch4Sm80ELb0ELb1ELb1ELb1ELb0ELb0ELb0ELb0ELi2ELi4ELi4ELi4ELb0EEENS1_24CollectiveEpilogueBwdGQAISA_fSD_Li256ELb1ELb0EEENS1_19SingleTileSchedulerILb1ELb0ELb0ELi128EEEEEEEEEvNT_6ParamsE$_ZN4cute3eso3ESOILb1ELb0EJNS_6LayoutINS_5tupleIJNS3_IJNS_1CILi8EEENS4_ILi1EEEEEENS4_ILi2EEEEEENS3_IJNS3_IJS6_NS4_ILi0EEEEEENS4_ILi8192EEEEEEEEiEEC2ERKSE_RKi)
$_ZN7cutlass13device_kernelIN5flash19enable_sm80_to_sm89INS1_16FlashAttnBwdSm80INS1_25CollectiveMainloopBwdSm80ILi2ELi2EN4cute5tupleIJNS5_1CILi128EEES8_NS7_ILi64EEEEEENS_6half_tEfNS_4arch4Sm80ELb0ELb1ELb1ELb1ELb0ELb0ELb0ELb0ELi2ELi4ELi4ELi4ELb0EEENS1_24CollectiveEpilogueBwdGQAISA_fSD_Li256ELb1ELb0EEENS1_19SingleTileSchedulerILb1ELb0ELb0ELi128EEEEEEEEEvNT_6ParamsE$_ZN4cute3eso3ESOILb1ELb0EJNS_6LayoutINS_5tupleIJNS3_IJNS_1CILi8EEENS4_ILi1EEEEEENS4_ILi2EEEEEENS3_IJNS3_IJS6_NS4_ILi0EEEEEENS4_ILi8192EEEEEEEEiEEC2ERKSE_RKi:
[----:B------:R-:W-:-:S05]  /*8b70*/  IADD3 R2, R58, -c[0x0][0x20], RZ ;  /* 0x800008003a027a10 */ /* 0x000fca0007ffe0ff */
[----:B------:R1:W-:Y:S02]  /*8b80*/  STL [R2], R10 ;  /* 0x0000000a02007387 */ /* 0x0003e40000100800 */
[----:B-1----:R-:W-:Y:S01]  /*8b90*/  IMAD.MOV.U32 R2, RZ, RZ, R3 ;  /* 0x000000ffff027224 */ /* 0x002fe200078e0003 */
[----:B------:R-:W-:-:S04]  /*8ba0*/  MOV R3, 0x0 ;  /* 0x0000000000037802 */ /* 0x000fc80000000f00 */
[----:B------:R-:W-:Y:S05]  /*8bb0*/  RET.REL.NODEC R2 `(_ZN7cutlass13device_kernelIN5flash19enable_sm80_to_sm89INS1_16FlashAttnBwdSm80INS1_25CollectiveMainloopBwdSm80ILi2ELi2EN4cute5tupleIJNS5_1CILi128EEES8_NS7_ILi64EEEEEENS_6half_tEfNS_4arch4Sm80ELb0ELb1ELb1ELb1ELb0ELb0ELb0ELb0ELi2ELi4ELi4ELi4ELb0EEENS1_24CollectiveEpilogueBwdGQAISA_fSD_Li256ELb1ELb0EEENS1_19SingleTileSchedulerILb1ELb0ELb0ELi128EEEEEEEEEvNT_6ParamsE) ;  /* 0xffff744002007950 */ /* 0x000fea0003c3ffff */
        .type           $_ZN7cutlass13device_kernelIN5flash19enable_sm80_to_sm89INS1_16FlashAttnBwdSm80INS1_25CollectiveMainloopBwdSm80ILi2ELi2EN4cute5tupleIJNS5_1CILi128EEES8_NS7_ILi64EEEEEENS_6half_tEfNS_4arch4Sm80ELb0ELb1ELb1ELb1ELb0ELb0ELb0ELb0ELi2ELi4ELi4ELi4ELb0EEENS1_24CollectiveEpilogueBwdGQAISA_fSD_Li256ELb1ELb0EEENS1_19SingleTileSchedulerILb1ELb0ELb0ELi128EEEEEEEEEvNT_6ParamsE$_ZN4cute3eso3ESOILb1ELb0EJNS_6LayoutINS_5tupleIJNS3_IJNS_1CILi8EEENS4_ILi1EEEEEENS4_ILi2EEEEEENS3_IJNS3_IJS6_NS4_ILi0EEEEEES5_EEEEENS_10ViewEngineIPN7cutlass6half_tEEEEEC2ERKSD_RKSI_,@function
        .size           $_ZN7cutlass13device_kernelIN5flash19enable_sm80_to_sm89INS1_16FlashAttnBwdSm80INS1_25CollectiveMainloopBwdSm80ILi2ELi2EN4cute5tupleIJNS5_1CILi128EEES8_NS7_ILi64EEEEEENS_6half_tEfNS_4arch4Sm80ELb0ELb1ELb1ELb1ELb0ELb0ELb0ELb0ELi2ELi4ELi4ELi4ELb0EEENS1_24CollectiveEpilogueBwdGQAISA_fSD_Li256ELb1ELb0EEENS1_19SingleTileSchedulerILb1ELb0ELb0ELi128EEEEEEEEEvNT_6ParamsE$_ZN4cute3eso3ESOILb1ELb0EJNS_6LayoutINS_5tupleIJNS3_IJNS_1CILi8EEENS4_ILi1EEEEEENS4_ILi2EEEEEENS3_IJNS3_IJS6_NS4_ILi0EEEEEES5_EEEEENS_10ViewEngineIPN7cutlass6half_tEEEEEC2ERKSD_RKSI_,($_ZN7cutlass13device_kernelIN5flash19enable_sm80_to_sm89INS1_16FlashAttnBwdSm80INS1_25CollectiveMainloopBwdSm80ILi2ELi2EN4cute5tupleIJNS5_1CILi128EEES8_NS7_ILi64EEEEEENS_6half_tEfNS_4arch4Sm80ELb0ELb1ELb1ELb1ELb0ELb0ELb0ELb0ELi2ELi4ELi4ELi4ELb0EEENS1_24CollectiveEpilogueBwdGQAISA_fSD_Li256ELb1ELb0EEENS1_19SingleTileSchedulerILb1ELb0ELb0ELi128EEEEEEEEEvNT_6ParamsE$_ZN4cute3eso3ESOILb1ELb0EJNS_6LayoutINS_5tupleIJNS3_IJNS_1CILi8EEENS4_ILi1EEEEEENS4_ILi2EEEEEENS3_IJNS3_IJS6_NS4_ILi0EEEEEES5_EEEEEiEEC2ERKSD_RKi - $_ZN7cutlass13device_kernelIN5flash19enable_sm80_to_sm89INS1_16FlashAttnBwdSm80INS1_25CollectiveMainloopBwdSm80ILi2ELi2EN4cute5tupleIJNS5_1CILi128EEES8_NS7_ILi64EEEEEENS_6half_tEfNS_4arch4Sm80ELb0ELb1ELb1ELb1ELb0ELb0ELb0ELb0ELi2ELi4ELi4ELi4ELb0EEENS1_24CollectiveEpilogueBwdGQAISA_fSD_Li256ELb1ELb0EEENS1_19SingleTileSchedulerILb1ELb0ELb0ELi128EEEEEEEEEvNT_6ParamsE$_ZN4cute3eso3ESOILb1ELb0EJNS_6LayoutINS_5tupleIJNS3_IJNS_1CILi8EEENS4_ILi1EEEEEENS4_ILi2EEEEEENS3_IJNS3_IJS6_NS4_ILi0EEEEEES5_EEEEENS_10ViewEngineIPN7cutlass6half_tEEEEEC2ERKSD_RKSI_)
$_ZN7cutlass13device_kernelIN5flash19enable_sm80_to_sm89INS1_16FlashAttnBwdSm80INS1_25CollectiveMainloopBwdSm80ILi2ELi2EN4cute5tupleIJNS5_1CILi128EEES8_NS7_ILi64EEEEEENS_6half_tEfNS_4arch4Sm80ELb0ELb1ELb1ELb1ELb0ELb0ELb0ELb0ELi2ELi4ELi4ELi4ELb0EEENS1_24CollectiveEpilogueBwdGQAISA_fSD_Li256ELb1ELb0EEENS1_19SingleTileSchedulerILb1ELb0ELb0ELi128EEEEEEEEEvNT_6ParamsE$_ZN4cute3eso3ESOILb1ELb0EJNS_6LayoutINS_5tupleIJNS3_IJNS_1CILi8EEENS4_ILi1EEEEEENS4_ILi2EEEEEENS3_IJNS3_IJS6_NS4_ILi0EEEEEES5_EEEEENS_10ViewEngineIPN7cutlass6half_tEEEEEC2ERKSD_RKSI_:
[----:B------:R-:W-:-:S05]  /*8bc0*/  IADD3 R44, R78, -c[0x0][0x20], RZ ;  /* 0x800008004e2c7a10 */ /* 0x000fca0007ffe0ff */
[----:B------:R1:W-:Y:S02]  /*8bd0*/  STL.64 [R44], R38 ;  /* 0x000000262c007387 */ /* 0x0003e40000100a00 */
[----:B-1----:R-:W-:Y:S01]  /*8be0*/  IMAD.MOV.U32 R38, RZ, RZ, R45 ;  /* 0x000000ffff267224 */ /* 0x002fe200078e002d */
[----:B------:R-:W-:-:S04]  /*8bf0*/  MOV R39, 0x0 ;  /* 0x0000000000277802 */ /* 0x000fc80000000f00 */
[----:B------:R-:W-:Y:S05]  /*8c00*/  RET.REL.NODEC R38 `(_ZN7cutlass13device_kernelIN5flash19enable_sm80_to_sm89INS1_16FlashAttnBwdSm80INS1_25CollectiveMainloopBwdSm80ILi2ELi2EN4cute5tupleIJNS5_1CILi128EEES8_NS7_ILi64EEEEEENS_6half_tEfNS_4arch4Sm80ELb0ELb1ELb1ELb1ELb0ELb0ELb0ELb0ELi2ELi4ELi4ELi4ELb0EEENS1_24CollectiveEpilogueBwdGQAISA_fSD_Li256ELb1ELb0EEENS1_19SingleTileSchedulerILb1ELb0ELb0ELi128EEEEEEEEEvNT_6ParamsE) ;  /* 0xffff73f026007950 */ /* 0x000fea0003c3ffff */
        .type           $_ZN7cutlass13device_kernelIN5flash19enable_sm80_to_sm89INS1_16FlashAttnBwdSm80INS1_25CollectiveMainloopBwdSm80ILi2ELi2EN4cute5tupleIJNS5_1CILi128EEES8_NS7_ILi64EEEEEENS_6half_tEfNS_4arch4Sm80ELb0ELb1ELb1ELb1ELb0ELb0ELb0ELb0ELi2ELi4ELi4ELi4ELb0EEENS1_24CollectiveEpilogueBwdGQAISA_fSD_Li256ELb1ELb0EEENS1_19SingleTileSchedulerILb1ELb0ELb0ELi128EEEEEEEEEvNT_6ParamsE$_ZN4cute3eso3ESOILb1ELb0EJNS_6LayoutINS_5tupleIJNS3_IJNS_1CILi8EEENS4_ILi1EEEEEENS4_ILi2EEEEEENS3_IJNS3_IJS6_NS4_ILi0EEEEEES5_EEEEEiEEC2ERKSD_RKi,@function
        .size           $_ZN7cutlass13device_kernelIN5flash19enable_sm80_to_sm89INS1_16FlashAttnBwdSm80INS1_25CollectiveMainloopBwdSm80ILi2ELi2EN4cute5tupleIJNS5_1CILi128EEES8_NS7_ILi64EEEEEENS_6half_tEfNS_4arch4Sm80ELb0ELb1ELb1ELb1ELb0ELb0ELb0ELb0ELi2ELi4ELi4ELi4ELb0EEENS1_24CollectiveEpilogueBwdGQAISA_fSD_Li256ELb1ELb0EEENS1_19SingleTileSchedulerILb1ELb0ELb0ELi128EEEEEEEEEvNT_6ParamsE$_ZN4cute3eso3ESOILb1ELb0EJNS_6LayoutINS_5tupleIJNS3_IJNS_1CILi8EEENS4_ILi1EEEEEENS4_ILi2EEEEEENS3_IJNS3_IJS6_NS4_ILi0EEEEEES5_EEEEEiEEC2ERKSD_RKi,($_ZN7cutlass13device_kernelIN5flash19enable_sm80_to_sm89INS1_16FlashAttnBwdSm80INS1_25CollectiveMainloopBwdSm80ILi2ELi2EN4cute5tupleIJNS5_1CILi128EEES8_NS7_ILi64EEEEEENS_6half_tEfNS_4arch4Sm80ELb0ELb1ELb1ELb1ELb0ELb0ELb0ELb0ELi2ELi4ELi4ELi4ELb0EEENS1_24CollectiveEpilogueBwdGQAISA_fSD_Li256ELb1ELb0EEENS1_19SingleTileSchedulerILb1ELb0ELb0ELi128EEEEEEEEEvNT_6ParamsE$_ZN4cute3eso3ESOILb1ELb0EJNS_6LayoutINS_5tupleIJNS3_IJNS_1CILi8EEENS4_ILi1EEEEEENS4_ILi2EEENS3_IJNS4_ILi4EEES8_EEEEEENS3_IJNS3_IJS6_NS4_ILi0EEEEEES5_NS3_IJNS4_ILi32EEENS4_ILi16EEEEEEEEEEENS_10ViewEngineIPN7cutlass6half_tEEEEEC2ERKSI_RKSN_ - $_ZN7cutlass13device_kernelIN5flash19enable_sm80_to_sm89INS1_16FlashAttnBwdSm80INS1_25CollectiveMainloopBwdSm80ILi2ELi2EN4cute5tupleIJNS5_1CILi128EEES8_NS7_ILi64EEEEEENS_6half_tEfNS_4arch4Sm80ELb0ELb1ELb1ELb1ELb0ELb0ELb0ELb0ELi2ELi4ELi4ELi4ELb0EEENS1_24CollectiveEpilogueBwdGQAISA_fSD_Li256ELb1ELb0EEENS1_19SingleTileSchedulerILb1ELb0ELb0ELi128EEEEEEEEEvNT_6ParamsE$_ZN4cute3eso3ESOILb1ELb0EJNS_6LayoutINS_5tupleIJNS3_IJNS_1CILi8EEENS4_ILi1EEEEEENS4_ILi2EEEEEENS3_IJNS3_IJS6_NS4_ILi0EEEEEES5_EEEEEiEEC2ERKSD_RKi)
$_ZN7cutlass13device_kernelIN5flash19enable_sm80_to_sm89INS1_16FlashAttnBwdSm80INS1_25CollectiveMainloopBwdSm80ILi2ELi2EN4cute5tupleIJNS5_1CILi128EEES8_NS7_ILi64EEEEEENS_6half_tEfNS_4arch4Sm80ELb0ELb1ELb1ELb1ELb0ELb0ELb0ELb0ELi2ELi4ELi4ELi4ELb0EEENS1_24CollectiveEpilogueBwdGQAISA_fSD_Li256ELb1ELb0EEENS1_19SingleTileSchedulerILb1ELb0ELb0ELi128EEEEEEEEEvNT_6ParamsE$_ZN4cute3eso3ESOILb1ELb0EJNS_6LayoutINS_5tupleIJNS3_IJNS_1CILi8EEENS4_ILi1EEEEEENS4_ILi2EEEEEENS3_IJNS3_IJS6_NS4_ILi0EEEEEES5_EEEEEiEEC2ERKSD_RKi:
[----:B------:R-:W-:-:S05]  /*8c10*/  IADD3 R2, R78, -c[0x0][0x20], RZ ;  /* 0x800008004e027a10 */ /* 0x000fca0007ffe0ff */
[----:B------:R1:W-:Y:S02]  /*8c20*/  STL [R2], R38 ;  /* 0x0000002602007387 */ /* 0x0003e40000100800 */
[----:B-1----:R-:W-:Y:S01]  /*8c30*/  IMAD.MOV.U32 R2, RZ, RZ, R3 ;  /* 0x000000ffff027224 */ /* 0x002fe200078e0003 */
[----:B------:R-:W-:-:S04]  /*8c40*/  MOV R3, 0x0 ;  /* 0x0000000000037802 */ /* 0x000fc80000000f00 */
[----:B------:R-:W-:Y:S05]  /*8c50*/  RET.REL.NODEC R2 `(_ZN7cutlass13device_kernelIN5flash19enable_sm80_to_sm89INS1_16FlashAttnBwdSm80INS1_25CollectiveMainloopBwdSm80ILi2ELi2EN4cute5tupleIJNS5_1CILi128EEES8_NS7_ILi64EEEEEENS_6half_tEfNS_4arch4Sm80ELb0ELb1ELb1ELb1ELb0ELb0ELb0ELb0ELi2ELi4ELi4ELi4ELb0EEENS1_24CollectiveEpilogueBwdGQAISA_fSD_Li256ELb1ELb0EEENS1_19SingleTileSchedulerILb1ELb0ELb0ELi128EEEEEEEEEvNT_6ParamsE) ;  /* 0xffff73a002007950 */ /* 0x000fea0003c3ffff */
        .type           $_ZN7cutlass13device_kernelIN5flash19enable_sm80_to_sm89INS1_16FlashAttnBwdSm80INS1_25CollectiveMainloopBwdSm80ILi2ELi2EN4cute5tupleIJNS5_1CILi128EEES8_NS7_ILi64EEEEEENS_6half_tEfNS_4arch4Sm80ELb0ELb1ELb1ELb1ELb0ELb0ELb0ELb0ELi2ELi4ELi4ELi4ELb0EEENS1_24CollectiveEpilogueBwdGQAISA_fSD_Li256ELb1ELb0EEENS1_19SingleTileSchedulerILb1ELb0ELb0ELi128EEEEEEEEEvNT_6ParamsE$_ZN4cute3eso3ESOILb1ELb0EJNS_6LayoutINS_5tupleIJNS3_IJNS_1CILi8EEENS4_ILi1EEEEEENS4_ILi2EEENS3_IJNS4_ILi4EEES8_EEEEEENS3_IJNS3_IJS6_NS4_ILi0EEEEEES5_NS3_IJNS4_ILi32EEENS4_ILi16EEEEEEEEEEENS_10ViewEngineIPN7cutlass6half_tEEEEEC2ERKSI_RKSN_,@function
        .size           $_ZN7cutlass13device_kernelIN5flash19enable_sm80_to_sm89INS1_16FlashAttnBwdSm80INS1_25CollectiveMainloopBwdSm80ILi2ELi2EN4cute5tupleIJNS5_1CILi128EEES8_NS7_ILi64EEEEEENS_6half_tEfNS_4arch4Sm80ELb0ELb1ELb1ELb1ELb0ELb0ELb0ELb0ELi2ELi4ELi4ELi4ELb0EEENS1_24CollectiveEpilogueBwdGQAISA_fSD_Li256ELb1ELb0EEENS1_19SingleTileSchedulerILb1ELb0ELb0ELi128EEEEEEEEEvNT_6ParamsE$_ZN4cute3eso3ESOILb1ELb0EJNS_6LayoutINS_5tupleIJNS3_IJNS_1CILi8EEENS4_ILi1EEEEEENS4_ILi2EEENS3_IJNS4_ILi4EEES8_EEEEEENS3_IJNS3_IJS6_NS4_ILi0EEEEEES5_NS3_IJNS4_ILi32EEENS4_ILi16EEEEEEEEEEENS_10ViewEngineIPN7cutlass6half_tEEEEEC2ERKSI_RKSN_,($_ZN7cutlass13device_kernelIN5flash19enable_sm80_to_sm89INS1_16FlashAttnBwdSm80INS1_25CollectiveMainloopBwdSm80ILi2ELi2EN4cute5tupleIJNS5_1CILi128EEES8_NS7_ILi64EEEEEENS_6half_tEfNS_4arch4Sm80ELb0ELb1ELb1ELb1ELb0ELb0ELb0ELb0ELi2ELi4ELi4ELi4ELb0EEENS1_24CollectiveEpilogueBwdGQAISA_fSD_Li256ELb1ELb0EEENS1_19SingleTileSchedulerILb1ELb0ELb0ELi128EEEEEEEEEvNT_6ParamsE$_ZN4cute3eso3ESOILb1ELb0EJNS_6LayoutINS_5tupleIJNS3_IJNS_1CILi8EEENS4_ILi1EEEEEENS4_ILi2EEENS4_ILi4EEEEEENS3_IJNS3_IJS6_NS4_ILi0EEEEEES5_NS4_ILi16EEEEEEEENS_10ViewEngineIPN7cutlass6half_tEEEEEC2ERKSF_RKSK_ - $_ZN7cutlass13device_kernelIN5flash19enable_sm80_to_sm89INS1_16FlashAttnBwdSm80INS1_25CollectiveMainloopBwdSm80ILi2ELi2EN4cute5tupleIJNS5_1CILi128EEES8_NS7_ILi64EEEEEENS_6half_tEfNS_4arch4Sm80ELb0ELb1ELb1ELb1ELb0ELb0ELb0ELb0ELi2ELi4ELi4ELi4ELb0EEENS1_24CollectiveEpilogueBwdGQAISA_fSD_Li256ELb1ELb0EEENS1_19SingleTileSchedulerILb1ELb0ELb0ELi128EEEEEEEEEvNT_6ParamsE$_ZN4cute3eso3ESOILb1ELb0EJNS_6LayoutINS_5tupleIJNS3_IJNS_1CILi8EEENS4_ILi1EEEEEENS4_ILi2EEENS3_IJNS4_ILi4EEES8_EEEEEENS3_IJNS3_IJS6_NS4_ILi0EEEEEES5_NS3_IJNS4_ILi32EEENS4_ILi16EEEEEEEEEEENS_10ViewEngineIPN7cutlass6half_tEEEEEC2ERKSI_RKSN_)
$_ZN7cutlass13device_kernelIN5flash19enable_sm80_to_sm89INS1_16FlashAttnBwdSm80INS1_25CollectiveMainloopBwdSm80ILi2ELi2EN4cute5tupleIJNS5_1CILi128EEES8_NS7_ILi64EEEEEENS_6half_tEfNS_4arch4Sm80ELb0ELb1ELb1ELb1ELb0ELb0ELb0ELb0ELi2ELi4ELi4ELi4ELb0EEENS1_24CollectiveEpilogueBwdGQAISA_fSD_Li256ELb1ELb0EEENS1_19SingleTileSchedulerILb1ELb0ELb0ELi128EEEEEEEEEvNT_6ParamsE$_ZN4cute3eso3ESOILb1ELb0EJNS_6LayoutINS_5tupleIJNS3_IJNS_1CILi8EEENS4_ILi1EEEEEENS4_ILi2EEENS3_IJNS4_ILi4EEES8_EEEEEENS3_IJNS3_IJS6_NS4_ILi0EEEEEES5_NS3_IJNS4_ILi32EEENS4_ILi16EEEEEEEEEEENS_10ViewEngineIPN7cutlass6half_tEEEEEC2ERKSI_RKSN_:
        /* <DEDUP_REMOVED lines=8> */
        .type           $_ZN7cutlass13device_kernelIN5flash19enable_sm80_to_sm89INS1_16FlashAttnBwdSm80INS1_25CollectiveMainloopBwdSm80ILi2ELi2EN4cute5tupleIJNS5_1CILi128EEES8_NS7_ILi64EEEEEENS_6half_tEfNS_4arch4Sm80ELb0ELb1ELb1ELb1ELb0ELb0ELb0ELb0ELi2ELi4ELi4ELi4ELb0EEENS1_24CollectiveEpilogueBwdGQAISA_fSD_Li256ELb1ELb0EEENS1_19SingleTileSchedulerILb1ELb0ELb0ELi128EEEEEEEEEvNT_6ParamsE$_ZN4cute3eso3ESOILb1ELb0EJNS_6LayoutINS_5tupleIJNS3_IJNS_1CILi8EEENS4_ILi1EEEEEENS4_ILi2EEENS4_ILi4EEEEEENS3_IJNS3_IJS6_NS4_ILi0EEEEEES5_NS4_ILi16EEEEEEEENS_10ViewEngineIPN7cutlass6half_tEEEEEC2ERKSF_RKSK_,@function
        .size           $_ZN7cutlass13device_kernelIN5flash19enable_sm80_to_sm89INS1_16FlashAttnBwdSm80INS1_25CollectiveMainloopBwdSm80ILi2ELi2EN4cute5tupleIJNS5_1CILi128EEES8_NS7_ILi64EEEEEENS_6half_tEfNS_4arch4Sm80ELb0ELb1ELb1ELb1ELb0ELb0ELb0ELb0ELi2ELi4ELi4ELi4ELb0EEENS1_24CollectiveEpilogueBwdGQAISA_fSD_Li256ELb1ELb0EEENS1_19SingleTileSchedulerILb1ELb0ELb0ELi128EEEEEEEEEvNT_6ParamsE$_ZN4cute3eso3ESOILb1ELb0EJNS_6LayoutINS_5tupleIJNS3_IJNS_1CILi8EEENS4_ILi1EEEEEENS4_ILi2EEENS4_ILi4EEEEEENS3_IJNS3_IJS6_NS4_ILi0EEEEEES5_NS4_ILi16EEEEEEEENS_10ViewEngineIPN7cutlass6half_tEEEEEC2ERKSF_RKSK_,($_ZN7cutlass13device_kernelIN5flash19enable_sm80_to_sm89INS1_16FlashAttnBwdSm80INS1_25CollectiveMainloopBwdSm80ILi2ELi2EN4cute5tupleIJNS5_1CILi128EEES8_NS7_ILi64EEEEEENS_6half_tEfNS_4arch4Sm80ELb0ELb1ELb1ELb1ELb0ELb0ELb0ELb0ELi2ELi4ELi4ELi4ELb0EEENS1_24CollectiveEpilogueBwdGQAISA_fSD_Li256ELb1ELb0EEENS1_19SingleTileSchedulerILb1ELb0ELb0ELi128EEEEEEEEEvNT_6ParamsE$_ZN4cute3eso3ESOILb1ELb0EJNS_6LayoutINS_5tupleIJNS3_IJNS_1CILi8EEENS4_ILi1EEEEEENS4_ILi2EEES5_EEENS3_IJNS3_IJS6_NS4_ILi0EEEEEENS4_ILi64EEES5_EEEEENS_10ViewEngineIPN7cutlass6half_tEEEEEC2ERKSE_RKSJ_ - $_ZN7cutlass13device_kernelIN5flash19enable_sm80_to_sm89INS1_16FlashAttnBwdSm80INS1_25CollectiveMainloopBwdSm80ILi2ELi2EN4cute5tupleIJNS5_1CILi128EEES8_NS7_ILi64EEEEEENS_6half_tEfNS_4arch4Sm80ELb0ELb1ELb1ELb1ELb0ELb0ELb0ELb0ELi2ELi4ELi4ELi4ELb0EEENS1_24CollectiveEpilogueBwdGQAISA_fSD_Li256ELb1ELb0EEENS1_19SingleTileSchedulerILb1ELb0ELb0ELi128EEEEEEEEEvNT_6ParamsE$_ZN4cute3eso3ESOILb1ELb0EJNS_6LayoutINS_5tupleIJNS3_IJNS_1CILi8EEENS4_ILi1EEEEEENS4_ILi2EEENS4_ILi4EEEEEENS3_IJNS3_IJS6_NS4_ILi0EEEEEES5_NS4_ILi16EEEEEEEENS_10ViewEngineIPN7cutlass6half_tEEEEEC2ERKSF_RKSK_)
$_ZN7cutlass13device_kernelIN5flash19enable_sm80_to_sm89INS1_16FlashAttnBwdSm80INS1_25CollectiveMainloopBwdSm80ILi2ELi2EN4cute5tupleIJNS5_1CILi128EEES8_NS7_ILi64EEEEEENS_6half_tEfNS_4arch4Sm80ELb0ELb1ELb1ELb1ELb0ELb0ELb0ELb0ELi2ELi4ELi4ELi4ELb0EEENS1_24CollectiveEpilogueBwdGQAISA_fSD_Li256ELb1ELb0EEENS1_19SingleTileSchedulerILb1ELb0ELb0ELi128EEEEEEEEEvNT_6ParamsE$_ZN4cute3eso3ESOILb1ELb0EJNS_6LayoutINS_5tupleIJNS3_IJNS_1CILi8EEENS4_ILi1EEEEEENS4_ILi2EEENS4_ILi4EEEEEENS3_IJNS3_IJS6_NS4_ILi0EEEEEES5_NS4_ILi16EEEEEEEENS_10ViewEngineIPN7cutlass6half_tEEEEEC2ERKSF_RKSK_:
        /* <DEDUP_REMOVED lines=8> */
        .type           $_ZN7cutlass13device_kernelIN5flash19enable_sm80_to_sm89INS1_16FlashAttnBwdSm80INS1_25CollectiveMainloopBwdSm80ILi2ELi2EN4cute5tupleIJNS5_1CILi128EEES8_NS7_ILi64EEEEEENS_6half_tEfNS_4arch4Sm80ELb0ELb1ELb1ELb1ELb0ELb0ELb0ELb0ELi2ELi4ELi4ELi4ELb0EEENS1_24CollectiveEpilogueBwdGQAISA_fSD_Li256ELb1ELb0EEENS1_19SingleTileSchedulerILb1ELb0ELb0ELi128EEEEEEEEEvNT_6ParamsE$_ZN4cute3eso3ESOILb1ELb0EJNS_6LayoutINS_5tupleIJNS3_IJNS_1CILi8EEENS4_ILi1EEEEEENS4_ILi2EEES5_EEENS3_IJNS3_IJS6_NS4_ILi0EEEEEENS4_ILi64EEES5_EEEEENS_10ViewEngineIPN7cutlass6half_tEEEEEC2ERKSE_RKSJ_,@function
        .size           $_ZN7cutlass13device_kernelIN5flash19enable_sm80_to_sm89INS1_16FlashAttnBwdSm80INS1_25CollectiveMainloopBwdSm80ILi2ELi2EN4cute5tupleIJNS5_1CILi128EEES8_NS7_ILi64EEEEEENS_6half_tEfNS_4arch4Sm80ELb0ELb1ELb1ELb1ELb0ELb0ELb0ELb0ELi2ELi4ELi4ELi4ELb0EEENS1_24CollectiveEpilogueBwdGQAISA_fSD_Li256ELb1ELb0EEENS1_19SingleTileSchedulerILb1ELb0ELb0ELi128EEEEEEEEEvNT_6ParamsE$_ZN4cute3eso3ESOILb1ELb0EJNS_6LayoutINS_5tupleIJNS3_IJNS_1CILi8EEENS4_ILi1EEEEEENS4_ILi2EEES5_EEENS3_IJNS3_IJS6_NS4_ILi0EEEEEENS4_ILi64EEES5_EEEEENS_10ViewEngineIPN7cutlass6half_tEEEEEC2ERKSE_RKSJ_,($_ZN7cutlass13device_kernelIN5flash19enable_sm80_to_sm89INS1_16FlashAttnBwdSm80INS1_25CollectiveMainloopBwdSm80ILi2ELi2EN4cute5tupleIJNS5_1CILi128EEES8_NS7_ILi64EEEEEENS_6half_tEfNS_4arch4Sm80ELb0ELb1ELb1ELb1ELb0ELb0ELb0ELb0ELi2ELi4ELi4ELi4ELb0EEENS1_24CollectiveEpilogueBwdGQAISA_fSD_Li256ELb1ELb0EEENS1_19SingleTileSchedulerILb1ELb0ELb0ELi128EEEEEEEEEvNT_6ParamsE$_ZN4cute3eso3ESOILb1ELb0EJNS_6LayoutINS_5tupleIJNS3_IJNS_1CILi8EEENS4_ILi1EEEEEENS4_ILi4EEEEEENS3_IJNS3_IJS6_NS4_ILi0EEEEEENS4_ILi2048EEEEEEEENS_10ViewEngineINS_8smem_ptrIPN7cutlass6half_tEEEEEEEC2ERKSE_RKSL_ - $_ZN7cutlass13device_kernelIN5flash19enable_sm80_to_sm89INS1_16FlashAttnBwdSm80INS1_25CollectiveMainloopBwdSm80ILi2ELi2EN4cute5tupleIJNS5_1CILi128EEES8_NS7_ILi64EEEEEENS_6half_tEfNS_4arch4Sm80ELb0ELb1ELb1ELb1ELb0ELb0ELb0ELb0ELi2ELi4ELi4ELi4ELb0EEENS1_24CollectiveEpilogueBwdGQAISA_fSD_Li256ELb1ELb0EEENS1_19SingleTileSchedulerILb1ELb0ELb0ELi128EEEEEEEEEvNT_6ParamsE$_ZN4cute3eso3ESOILb1ELb0EJNS_6LayoutINS_5tupleIJNS3_IJNS_1CILi8EEENS4_ILi1EEEEEENS4_ILi2EEES5_EEENS3_IJNS3_IJS6_NS4_ILi0EEEEEENS4_ILi64EEES5_EEEEENS_10ViewEngineIPN7cutlass6half_tEEEEEC2ERKSE_RKSJ_)
$_ZN7cutlass13device_kernelIN5flash19enable_sm80_to_sm89INS1_16FlashAttnBwdSm80INS1_25CollectiveMainloopBwdSm80ILi2ELi2EN4cute5tupleIJNS5_1CILi128EEES8_NS7_ILi64EEEEEENS_6half_tEfNS_4arch4Sm80ELb0ELb1ELb1ELb1ELb0ELb0ELb0ELb0ELi2ELi4ELi4ELi4ELb0EEENS1_24CollectiveEpilogueBwdGQAISA_fSD_Li256ELb1ELb0EEENS1_19SingleTileSchedulerILb1ELb0ELb0ELi128EEEEEEEEEvNT_6ParamsE$_ZN4cute3eso3ESOILb1ELb0EJNS_6LayoutINS_5tupleIJNS3_IJNS_1CILi8EEENS4_ILi1EEEEEENS4_ILi2EEES5_EEENS3_IJNS3_IJS6_NS4_ILi0EEEEEENS4_ILi64EEES5_EEEEENS_10ViewEngineIPN7cutlass6half_tEEEEEC2ERKSE_RKSJ_:
        /* <DEDUP_REMOVED lines=8> */
        .type           $_ZN7cutlass13device_kernelIN5flash19enable_sm80_to_sm89INS1_16FlashAttnBwdSm80INS1_25CollectiveMainloopBwdSm80ILi2ELi2EN4cute5tupleIJNS5_1CILi128EEES8_NS7_ILi64EEEEEENS_6half_tEfNS_4arch4Sm80ELb0ELb1ELb1ELb1ELb0ELb0ELb0ELb0ELi2ELi4ELi4ELi4ELb0EEENS1_24CollectiveEpilogueBwdGQAISA_fSD_Li256ELb1ELb0EEENS1_19SingleTileSchedulerILb1ELb0ELb0ELi128EEEEEEEEEvNT_6ParamsE$_ZN4cute3eso3ESOILb1ELb0EJNS_6LayoutINS_5tupleIJNS3_IJNS_1CILi8EEENS4_ILi1EEEEEENS4_ILi4EEEEEENS3_IJNS3_IJS6_NS4_ILi0EEEEEENS4_ILi2048EEEEEEEENS_10ViewEngineINS_8smem_ptrIPN7cutlass6half_tEEEEEEEC2ERKSE_RKSL_,@function
        .size           $_ZN7cutlass13device_kernelIN5flash19enable_sm80_to_sm89INS1_16FlashAttnBwdSm80INS1_25CollectiveMainloopBwdSm80ILi2ELi2EN4cute5tupleIJNS5_1CILi128EEES8_NS7_ILi64EEEEEENS_6half_tEfNS_4arch4Sm80ELb0ELb1ELb1ELb1ELb0ELb0ELb0ELb0ELi2ELi4ELi4ELi4ELb0EEENS1_24CollectiveEpilogueBwdGQAISA_fSD_Li256ELb1ELb0EEENS1_19SingleTileSchedulerILb1ELb0ELb0ELi128EEEEEEEEEvNT_6ParamsE$_ZN4cute3eso3ESOILb1ELb0EJNS_6LayoutINS_5tupleIJNS3_IJNS_1CILi8EEENS4_ILi1EEEEEENS4_ILi4EEEEEENS3_IJNS3_IJS6_NS4_ILi0EEEEEENS4_ILi2048EEEEEEEENS_10ViewEngineINS_8smem_ptrIPN7cutlass6half_tEEEEEEEC2ERKSE_RKSL_,($_ZN7cutlass13device_kernelIN5flash19enable_sm80_to_sm89INS1_16FlashAttnBwdSm80INS1_25CollectiveMainloopBwdSm80ILi2ELi2EN4cute5tupleIJNS5_1CILi128EEES8_NS7_ILi64EEEEEENS_6half_tEfNS_4arch4Sm80ELb0ELb1ELb1ELb1ELb0ELb0ELb0ELb0ELi2ELi4ELi4ELi4ELb0EEENS1_24CollectiveEpilogueBwdGQAISA_fSD_Li256ELb1ELb0EEENS1_19SingleTileSchedulerILb1ELb0ELb0ELi128EEEEEEEEEvNT_6ParamsE$_ZN4cute3eso3ESOILb1ELb0EJNS_6LayoutINS_5tupleIJNS3_IJNS_1CILi8EEENS4_ILi1EEEEEENS4_ILi4EEEEEENS3_IJNS3_IJS6_NS4_ILi0EEEEEENS4_ILi2048EEEEEEEEiEEC2ERKSE_RKi - $_ZN7cutlass13device_kernelIN5flash19enable_sm80_to_sm89INS1_16FlashAttnBwdSm80INS1_25CollectiveMainloopBwdSm80ILi2ELi2EN4cute5tupleIJNS5_1CILi128EEES8_NS7_ILi64EEEEEENS_6half_tEfNS_4arch4Sm80ELb0ELb1ELb1ELb1ELb0ELb0ELb0ELb0ELi2ELi4ELi4ELi4ELb0EEENS1_24CollectiveEpilogueBwdGQAISA_fSD_Li256ELb1ELb0EEENS1_19SingleTileSchedulerILb1ELb0ELb0ELi128EEEEEEEEEvNT_6ParamsE$_ZN4cute3eso3ESOILb1ELb0EJNS_6LayoutINS_5tupleIJNS3_IJNS_1CILi8EEENS4_ILi1EEEEEENS4_ILi4EEEEEENS3_IJNS3_IJS6_NS4_ILi0EEEEEENS4_ILi2048EEEEEEEENS_10ViewEngineINS_8smem_ptrIPN7cutlass6half_tEEEEEEEC2ERKSE_RKSL_)
$_ZN7cutlass13device_kernelIN5flash19enable_sm80_to_sm89INS1_16FlashAttnBwdSm80INS1_25CollectiveMainloopBwdSm80ILi2ELi2EN4cute5tupleIJNS5_1CILi128EEES8_NS7_ILi64EEEEEENS_6half_tEfNS_4arch4Sm80ELb0ELb1ELb1ELb1ELb0ELb0ELb0ELb0ELi2ELi4ELi4ELi4ELb0EEENS1_24CollectiveEpilogueBwdGQAISA_fSD_Li256ELb1ELb0EEENS1_19SingleTileSchedulerILb1ELb0ELb0ELi128EEEEEEEEEvNT_6ParamsE$_ZN4cute3eso3ESOILb1ELb0EJNS_6LayoutINS_5tupleIJNS3_IJNS_1CILi8EEENS4_ILi1EEEEEENS4_ILi4EEEEEENS3_IJNS3_IJS6_NS4_ILi0EEEEEENS4_ILi2048EEEEEEEENS_10ViewEngineINS_8smem_ptrIPN7cutlass6half_tEEEEEEEC2ERKSE_RKSL_:
[----:B------:R-:W-:-:S05]  /*8de0*/  IADD3 R14, R58, -c[0x0][0x20], RZ ;  /* 0x800008003a0e7a10 */ /* 0x000fca0007ffe0ff */
[----:B------:R1:W-:Y:S02]  /*8df0*/  STL.64 [R14], R2 ;  /* 0x000000020e007387 */ /* 0x0003e40000100a00 */
[----:B-1----:R-:W-:Y:S01]  /*8e00*/  IMAD.MOV.U32 R2, RZ, RZ, R15 ;  /* 0x000000ffff027224 */ /* 0x002fe200078e000f */
[----:B------:R-:W-:-:S04]  /*8e10*/  MOV R3, 0x0 ;  /* 0x0000000000037802 */ /* 0x000fc80000000f00 */
[----:B------:R-:W-:Y:S05]  /*8e20*/  RET.REL.NODEC R2 `(_ZN7cutlass13device_kernelIN5flash19enable_sm80_to_sm89INS1_16FlashAttnBwdSm80INS1_25CollectiveMainloopBwdSm80ILi2ELi2EN4cute5tupleIJNS5_1CILi128EEES8_NS7_ILi64EEEEEENS_6half_tEfNS_4arch4Sm80ELb0ELb1ELb1ELb1ELb0ELb0ELb0ELb0ELi2ELi4ELi4ELi4ELb0EEENS1_24CollectiveEpilogueBwdGQAISA_fSD_Li256ELb1ELb0EEENS1_19SingleTileSchedulerILb1ELb0ELb0ELi128EEEEEEEEEvNT_6ParamsE) ;  /* 0xffff71d002007950 */ /* 0x000fea0003c3ffff */
        .type           $_ZN7cutlass13device_kernelIN5flash19enable_sm80_to_sm89INS1_16FlashAttnBwdSm80INS1_25CollectiveMainloopBwdSm80ILi2ELi2EN4cute5tupleIJNS5_1CILi128EEES8_NS7_ILi64EEEEEENS_6half_tEfNS_4arch4Sm80ELb0ELb1ELb1ELb1ELb0ELb0ELb0ELb0ELi2ELi4ELi4ELi4ELb0EEENS1_24CollectiveEpilogueBwdGQAISA_fSD_Li256ELb1ELb0EEENS1_19SingleTileSchedulerILb1ELb0ELb0ELi128EEEEEEEEEvNT_6ParamsE$_ZN4cute3eso3ESOILb1ELb0EJNS_6LayoutINS_5tupleIJNS3_IJNS_1CILi8EEENS4_ILi1EEEEEENS4_ILi4EEEEEENS3_IJNS3_IJS6_NS4_ILi0EEEEEENS4_ILi2048EEEEEEEEiEEC2ERKSE_RKi,@function
        .size           $_ZN7cutlass13device_kernelIN5flash19enable_sm80_to_sm89INS1_16FlashAttnBwdSm80INS1_25CollectiveMainloopBwdSm80ILi2ELi2EN4cute5tupleIJNS5_1CILi128EEES8_NS7_ILi64EEEEEENS_6half_tEfNS_4arch4Sm80ELb0ELb1ELb1ELb1ELb0ELb0ELb0ELb0ELi2ELi4ELi4ELi4ELb0EEENS1_24CollectiveEpilogueBwdGQAISA_fSD_Li256ELb1ELb0EEENS1_19SingleTileSchedulerILb1ELb0ELb0ELi128EEEEEEEEEvNT_6ParamsE$_ZN4cute3eso3ESOILb1ELb0EJNS_6LayoutINS_5tupleIJNS3_IJNS_1CILi8EEENS4_ILi1EEEEEENS4_ILi4EEEEEENS3_IJNS3_IJS6_NS4_ILi0EEEEEENS4_ILi2048EEEEEEEEiEEC2ERKSE_RKi,($_ZN7cutlass13device_kernelIN5flash19enable_sm80_to_sm89INS1_16FlashAttnBwdSm80INS1_25CollectiveMainloopBwdSm80ILi2ELi2EN4cute5tupleIJNS5_1CILi128EEES8_NS7_ILi64EEEEEENS_6half_tEfNS_4arch4Sm80ELb0ELb1ELb1ELb1ELb0ELb0ELb0ELb0ELi2ELi4ELi4ELi4ELb0EEENS1_24CollectiveEpilogueBwdGQAISA_fSD_Li256ELb1ELb0EEENS1_19SingleTileSchedulerILb1ELb0ELb0ELi128EEEEEEEEEvNT_6ParamsE$_ZN4cute3eso3ESOILb1ELb0EJNS_6LayoutINS_5tupleIJNS3_IJNS_1CILi8EEENS4_ILi1EEEEEENS4_ILi4EEEEEENS3_IJNS3_IJS6_NS4_ILi0EEEEEES5_EEEEENS_10ViewEngineIPN7cutlass6half_tEEEEEC2ERKSD_RKSI_ - $_ZN7cutlass13device_kernelIN5flash19enable_sm80_to_sm89INS1_16FlashAttnBwdSm80INS1_25CollectiveMainloopBwdSm80ILi2ELi2EN4cute5tupleIJNS5_1CILi128EEES8_NS7_ILi64EEEEEENS_6half_tEfNS_4arch4Sm80ELb0ELb1ELb1ELb1ELb0ELb0ELb0ELb0ELi2ELi4ELi4ELi4ELb0EEENS1_24CollectiveEpilogueBwdGQAISA_fSD_Li256ELb1ELb0EEENS1_19SingleTileSchedulerILb1ELb0ELb0ELi128EEEEEEEEEvNT_6ParamsE$_ZN4cute3eso3ESOILb1ELb0EJNS_6LayoutINS_5tupleIJNS3_IJNS_1CILi8EEENS4_ILi1EEEEEENS4_ILi4EEEEEENS3_IJNS3_IJS6_NS4_ILi0EEEEEENS4_ILi2048EEEEEEEEiEEC2ERKSE_RKi)
$_ZN7cutlass13device_kernelIN5flash19enable_sm80_to_sm89INS1_16FlashAttnBwdSm80INS1_25CollectiveMainloopBwdSm80ILi2ELi2EN4cute5tupleIJNS5_1CILi128EEES8_NS7_ILi64EEEEEENS_6half_tEfNS_4arch4Sm80ELb0ELb1ELb1ELb1ELb0ELb0ELb0ELb0ELi2ELi4ELi4ELi4ELb0EEENS1_24CollectiveEpilogueBwdGQAISA_fSD_Li256ELb1ELb0EEENS1_19SingleTileSchedulerILb1ELb0ELb0ELi128EEEEEEEEEvNT_6ParamsE$_ZN4cute3eso3ESOILb1ELb0EJNS_6LayoutINS_5tupleIJNS3_IJNS_1CILi8EEENS4_ILi1EEEEEENS4_ILi4EEEEEENS3_IJNS3_IJS6_NS4_ILi0EEEEEENS4_ILi2048EEEEEEEEiEEC2ERKSE_RKi:
[----:B------:R-:W-:-:S05]  /*8e30*/  IADD3 R2, R2, -c[0x0][0x20], RZ ;  /* 0x8000080002027a10 */ /* 0x000fca0007ffe0ff */
[----:B------:R1:W-:Y:S02]  /*8e40*/  STL [R2], R12 ;  /* 0x0000000c02007387 */ /* 0x0003e40000100800 */
[----:B-1----:R-:W-:Y:S01]  /*8e50*/  IMAD.MOV.U32 R2, RZ, RZ, R3 ;  /* 0x000000ffff027224 */ /* 0x002fe200078e0003 */
[----:B------:R-:W-:-:S04]  /*8e60*/  MOV R3, 0x0 ;  /* 0x0000000000037802 */ /* 0x000fc80000000f00 */
[----:B------:R-:W-:Y:S05]  /*8e70*/  RET.REL.NODEC R2 `(_ZN7cutlass13device_kernelIN5flash19enable_sm80_to_sm89INS1_16FlashAttnBwdSm80INS1_25CollectiveMainloopBwdSm80ILi2ELi2EN4cute5tupleIJNS5_1CILi128EEES8_NS7_ILi64EEEEEENS_6half_tEfNS_4arch4Sm80ELb0ELb1ELb1ELb1ELb0ELb0ELb0ELb0ELi2ELi4ELi4ELi4ELb0EEENS1_24CollectiveEpilogueBwdGQAISA_fSD_Li256ELb1ELb0EEENS1_19SingleTileSchedulerILb1ELb0ELb0ELi128EEEEEEEEEvNT_6ParamsE) ;  /* 0xffff718002007950 */ /* 0x000fea0003c3ffff */
        .type           $_ZN7cutlass13device_kernelIN5flash19enable_sm80_to_sm89INS1_16FlashAttnBwdSm80INS1_25CollectiveMainloopBwdSm80ILi2ELi2EN4cute5tupleIJNS5_1CILi128EEES8_NS7_ILi64EEEEEENS_6half_tEfNS_4arch4Sm80ELb0ELb1ELb1ELb1ELb0ELb0ELb0ELb0ELi2ELi4ELi4ELi4ELb0EEENS1_24CollectiveEpilogueBwdGQAISA_fSD_Li256ELb1ELb0EEENS1_19SingleTileSchedulerILb1ELb0ELb0ELi128EEEEEEEEEvNT_6ParamsE$_ZN4cute3eso3ESOILb1ELb0EJNS_6LayoutINS_5tupleIJNS3_IJNS_1CILi8EEENS4_ILi1EEEEEENS4_ILi4EEEEEENS3_IJNS3_IJS6_NS4_ILi0EEEEEES5_EEEEENS_10ViewEngineIPN7cutlass6half_tEEEEEC2ERKSD_RKSI_,@function
        .size           $_ZN7cutlass13device_kernelIN5flash19enable_sm80_to_sm89INS1_16FlashAttnBwdSm80INS1_25CollectiveMainloopBwdSm80ILi2ELi2EN4cute5tupleIJNS5_1CILi128EEES8_NS7_ILi64EEEEEENS_6half_tEfNS_4arch4Sm80ELb0ELb1ELb1ELb1ELb0ELb0ELb0ELb0ELi2ELi4ELi4ELi4ELb0EEENS1_24CollectiveEpilogueBwdGQAISA_fSD_Li256ELb1ELb0EEENS1_19SingleTileSchedulerILb1ELb0ELb0ELi128EEEEEEEEEvNT_6ParamsE$_ZN4cute3eso3ESOILb1ELb0EJNS_6LayoutINS_5tupleIJNS3_IJNS_1CILi8EEENS4_ILi1EEEEEENS4_ILi4EEEEEENS3_IJNS3_IJS6_NS4_ILi0EEEEEES5_EEEEENS_10ViewEngineIPN7cutlass6half_tEEEEEC2ERKSD_RKSI_,($_ZN7cutlass13device_kernelIN5flash19enable_sm80_to_sm89INS1_16FlashAttnBwdSm80INS1_25CollectiveMainloopBwdSm80ILi2ELi2EN4cute5tupleIJNS5_1CILi128EEES8_NS7_ILi64EEEEEENS_6half_tEfNS_4arch4Sm80ELb0ELb1ELb1ELb1ELb0ELb0ELb0ELb0ELi2ELi4ELi4ELi4ELb0EEENS1_24CollectiveEpilogueBwdGQAISA_fSD_Li256ELb1ELb0EEENS1_19SingleTileSchedulerILb1ELb0ELb0ELi128EEEEEEEEEvNT_6ParamsE$_ZN4cute3eso3ESOILb1ELb0EJNS_6LayoutINS_5tupleIJNS3_IJNS_1CILi8EEENS4_ILi1EEEEEENS4_ILi4EEEEEENS3_IJNS3_IJS6_NS4_ILi0EEEEEES5_EEEEEiEEC2ERKSD_RKi - $_ZN7cutlass13device_kernelIN5flash19enable_sm80_to_sm89INS1_16FlashAttnBwdSm80INS1_25CollectiveMainloopBwdSm80ILi2ELi2EN4cute5tupleIJNS5_1CILi128EEES8_NS7_ILi64EEEEEENS_6half_tEfNS_4arch4Sm80ELb0ELb1ELb1ELb1ELb0ELb0ELb0ELb0ELi2ELi4ELi4ELi4ELb0EEENS1_24CollectiveEpilogueBwdGQAISA_fSD_Li256ELb1ELb0EEENS1_19SingleTileSchedulerILb1ELb0ELb0ELi128EEEEEEEEEvNT_6ParamsE$_ZN4cute3eso3ESOILb1ELb0EJNS_6LayoutINS_5tupleIJNS3_IJNS_1CILi8EEENS4_ILi1EEEEEENS4_ILi4EEEEEENS3_IJNS3_IJS6_NS4_ILi0EEEEEES5_EEEEENS_10ViewEngineIPN7cutlass6half_tEEEEEC2ERKSD_RKSI_)
$_ZN7cutlass13device_kernelIN5flash19enable_sm80_to_sm89INS1_16FlashAttnBwdSm80INS1_25CollectiveMainloopBwdSm80ILi2ELi2EN4cute5tupleIJNS5_1CILi128EEES8_NS7_ILi64EEEEEENS_6half_tEfNS_4arch4Sm80ELb0ELb1ELb1ELb1ELb0ELb0ELb0ELb0ELi2ELi4ELi4ELi4ELb0EEENS1_24CollectiveEpilogueBwdGQAISA_fSD_Li256ELb1ELb0EEENS1_19SingleTileSchedulerILb1ELb0ELb0ELi128EEEEEEEEEvNT_6ParamsE$_ZN4cute3eso3ESOILb1ELb0EJNS_6LayoutINS_5tupleIJNS3_IJNS_1CILi8EEENS4_ILi1EEEEEENS4_ILi4EEEEEENS3_IJNS3_IJS6_NS4_ILi0EEEEEES5_EEEEENS_10ViewEngineIPN7cutlass6half_tEEEEEC2ERKSD_RKSI_:
[----:B------:R-:W-:Y:S01]  /*8e80*/  IADD3 R13, R58, -c[0x0][0x20], RZ ;  /* 0x800008003a0d7a10 */ /* 0x000fe20007ffe0ff */
[----:B------:R-:W-:Y:S01]  /*8e90*/  IMAD.MOV.U32 R36, RZ, RZ, R12 ;  /* 0x000000ffff247224 */ /* 0x000fe200078e000c */
[----:B------:R-:W-:Y:S01]  /*8ea0*/  MOV R37, R15 ;  /* 0x0000000f00257202 */ /* 0x000fe20000000f00 */
[----:B------:R-:W-:-:S04]  /*8eb0*/  IMAD.MOV.U32 R15, RZ, RZ, 0x0 ;  /* 0x00000000ff0f7424 */ /* 0x000fc800078e00ff */
[----:B------:R1:W-:Y:S01]  /*8ec0*/  STL.64 [R13], R36 ;  /* 0x000000240d007387 */ /* 0x0003e20000100a00 */
[----:B------:R-:W-:Y:S05]  /*8ed0*/  RET.REL.NODEC R14 `(_ZN7cutlass13device_kernelIN5flash19enable_sm80_to_sm89INS1_16FlashAttnBwdSm80INS1_25CollectiveMainloopBwdSm80ILi2ELi2EN4cute5tupleIJNS5_1CILi128EEES8_NS7_ILi64EEEEEENS_6half_tEfNS_4arch4Sm80ELb0ELb1ELb1ELb1ELb0ELb0ELb0ELb0ELi2ELi4ELi4ELi4ELb0EEENS1_24CollectiveEpilogueBwdGQAISA_fSD_Li256ELb1ELb0EEENS1_19SingleTileSchedulerILb1ELb0ELb0ELi128EEEEEEEEEvNT_6ParamsE) ;  /* 0xffff71200e007950 */ /* 0x000fea0003c3ffff */
        .type           $_ZN7cutlass13device_kernelIN5flash19enable_sm80_to_sm89INS1_16FlashAttnBwdSm80INS1_25CollectiveMainloopBwdSm80ILi2ELi2EN4cute5tupleIJNS5_1CILi128EEES8_NS7_ILi64EEEEEENS_6half_tEfNS_4arch4Sm80ELb0ELb1ELb1ELb1ELb0ELb0ELb0ELb0ELi2ELi4ELi4ELi4ELb0EEENS1_24CollectiveEpilogueBwdGQAISA_fSD_Li256ELb1ELb0EEENS1_19SingleTileSchedulerILb1ELb0ELb0ELi128EEEEEEEEEvNT_6ParamsE$_ZN4cute3eso3ESOILb1ELb0EJNS_6LayoutINS_5tupleIJNS3_IJNS_1CILi8EEENS4_ILi1EEEEEENS4_ILi4EEEEEENS3_IJNS3_IJS6_NS4_ILi0EEEEEES5_EEEEEiEEC2ERKSD_RKi,@function
        .size           $_ZN7cutlass13device_kernelIN5flash19enable_sm80_to_sm89INS1_16FlashAttnBwdSm80INS1_25CollectiveMainloopBwdSm80ILi2ELi2EN4cute5tupleIJNS5_1CILi128EEES8_NS7_ILi64EEEEEENS_6half_tEfNS_4arch4Sm80ELb0ELb1ELb1ELb1ELb0ELb0ELb0ELb0ELi2ELi4ELi4ELi4ELb0EEENS1_24CollectiveEpilogueBwdGQAISA_fSD_Li256ELb1ELb0EEENS1_19SingleTileSchedulerILb1ELb0ELb0ELi128EEEEEEEEEvNT_6ParamsE$_ZN4cute3eso3ESOILb1ELb0EJNS_6LayoutINS_5tupleIJNS3_IJNS_1CILi8EEENS4_ILi1EEEEEENS4_ILi4EEEEEENS3_IJNS3_IJS6_NS4_ILi0EEEEEES5_EEEEEiEEC2ERKSD_RKi,($_ZN7cutlass13device_kernelIN5flash19enable_sm80_to_sm89INS1_16FlashAttnBwdSm80INS1_25CollectiveMainloopBwdSm80ILi2ELi2EN4cute5tupleIJNS5_1CILi128EEES8_NS7_ILi64EEEEEENS_6half_tEfNS_4arch4Sm80ELb0ELb1ELb1ELb1ELb0ELb0ELb0ELb0ELi2ELi4ELi4ELi4ELb0EEENS1_24CollectiveEpilogueBwdGQAISA_fSD_Li256ELb1ELb0EEENS1_19SingleTileSchedulerILb1ELb0ELb0ELi128EEEEEEEEEvNT_6ParamsE$_ZN4cute3eso3ESOILb1ELb0EJNS_6LayoutINS_5tupleIJNS3_IJNS_1CILi8EEENS4_ILi1EEEEEENS4_ILi4EEES8_EEENS3_IJNS3_IJS6_NS4_ILi0EEEEEES5_NS4_ILi32EEEEEEEENS_10ViewEngineIPN7cutlass6half_tEEEEEC2ERKSE_RKSJ_ - $_ZN7cutlass13device_kernelIN5flash19enable_sm80_to_sm89INS1_16FlashAttnBwdSm80INS1_25CollectiveMainloopBwdSm80ILi2ELi2EN4cute5tupleIJNS5_1CILi128EEES8_NS7_ILi64EEEEEENS_6half_tEfNS_4arch4Sm80ELb0ELb1ELb1ELb1ELb0ELb0ELb0ELb0ELi2ELi4ELi4ELi4ELb0EEENS1_24CollectiveEpilogueBwdGQAISA_fSD_Li256ELb1ELb0EEENS1_19SingleTileSchedulerILb1ELb0ELb0ELi128EEEEEEEEEvNT_6ParamsE$_ZN4cute3eso3ESOILb1ELb0EJNS_6LayoutINS_5tupleIJNS3_IJNS_1CILi8EEENS4_ILi1EEEEEENS4_ILi4EEEEEENS3_IJNS3_IJS6_NS4_ILi0EEEEEES5_EEEEEiEEC2ERKSD_RKi)
$_ZN7cutlass13device_kernelIN5flash19enable_sm80_to_sm89INS1_16FlashAttnBwdSm80INS1_25CollectiveMainloopBwdSm80ILi2ELi2EN4cute5tupleIJNS5_1CILi128EEES8_NS7_ILi64EEEEEENS_6half_tEfNS_4arch4Sm80ELb0ELb1ELb1ELb1ELb0ELb0ELb0ELb0ELi2ELi4ELi4ELi4ELb0EEENS1_24CollectiveEpilogueBwdGQAISA_fSD_Li256ELb1ELb0EEENS1_19SingleTileSchedulerILb1ELb0ELb0ELi128EEEEEEEEEvNT_6ParamsE$_ZN4cute3eso3ESOILb1ELb0EJNS_6LayoutINS_5tupleIJNS3_IJNS_1CILi8EEENS4_ILi1EEEEEENS4_ILi4EEEEEENS3_IJNS3_IJS6_NS4_ILi0EEEEEES5_EEEEEiEEC2ERKSD_RKi:
[----:B------:R-:W-:-:S05]  /*8ee0*/  IADD3 R2, R2, -c[0x0][0x20], RZ ;  /* 0x8000080002027a10 */ /* 0x000fca0007ffe0ff */
[----:B------:R1:W-:Y:S02]  /*8ef0*/  STL [R2], R12 ;  /* 0x0000000c02007387 */ /* 0x0003e40000100800 */
[----:B-1----:R-:W-:Y:S01]  /*8f00*/  IMAD.MOV.U32 R2, RZ, RZ, R3 ;  /* 0x000000ffff027224 */ /* 0x002fe200078e0003 */
[----:B------:R-:W-:-:S04]  /*8f10*/  MOV R3, 0x0 ;  /* 0x0000000000037802 */ /* 0x000fc80000000f00 */
[----:B------:R-:W-:Y:S05]  /*8f20*/  RET.REL.NODEC R2 `(_ZN7cutlass13device_kernelIN5flash19enable_sm80_to_sm89INS1_16FlashAttnBwdSm80INS1_25CollectiveMainloopBwdSm80ILi2ELi2EN4cute5tupleIJNS5_1CILi128EEES8_NS7_ILi64EEEEEENS_6half_tEfNS_4arch4Sm80ELb0ELb1ELb1ELb1ELb0ELb0ELb0ELb0ELi2ELi4ELi4ELi4ELb0EEENS1_24CollectiveEpilogueBwdGQAISA_fSD_Li256ELb1ELb0EEENS1_19SingleTileSchedulerILb1ELb0ELb0ELi128EEEEEEEEEvNT_6ParamsE) ;  /* 0xffff70d002007950 */ /* 0x000fea0003c3ffff */
        .type           $_ZN7cutlass13device_kernelIN5flash19enable_sm80_to_sm89INS1_16FlashAttnBwdSm80INS1_25CollectiveMainloopBwdSm80ILi2ELi2EN4cute5tupleIJNS5_1CILi128EEES8_NS7_ILi64EEEEEENS_6half_tEfNS_4arch4Sm80ELb0ELb1ELb1ELb1ELb0ELb0ELb0ELb0ELi2ELi4ELi4ELi4ELb0EEENS1_24CollectiveEpilogueBwdGQAISA_fSD_Li256ELb1ELb0EEENS1_19SingleTileSchedulerILb1ELb0ELb0ELi128EEEEEEEEEvNT_6ParamsE$_ZN4cute3eso3ESOILb1ELb0EJNS_6LayoutINS_5tupleIJNS3_IJNS_1CILi8EEENS4_ILi1EEEEEENS4_ILi4EEES8_EEENS3_IJNS3_IJS6_NS4_ILi0EEEEEES5_NS4_ILi32EEEEEEEENS_10ViewEngineIPN7cutlass6half_tEEEEEC2ERKSE_RKSJ_,@function
        .size           $_ZN7cutlass13device_kernelIN5flash19enable_sm80_to_sm89INS1_16FlashAttnBwdSm80INS1_25CollectiveMainloopBwdSm80ILi2ELi2EN4cute5tupleIJNS5_1CILi128EEES8_NS7_ILi64EEEEEENS_6half_tEfNS_4arch4Sm80ELb0ELb1ELb1ELb1ELb0ELb0ELb0ELb0ELi2ELi4ELi4ELi4ELb0EEENS1_24CollectiveEpilogueBwdGQAISA_fSD_Li256ELb1ELb0EEENS1_19SingleTileSchedulerILb1ELb0ELb0ELi128EEEEEEEEEvNT_6ParamsE$_ZN4cute3eso3ESOILb1ELb0EJNS_6LayoutINS_5tupleIJNS3_IJNS_1CILi8EEENS4_ILi1EEEEEENS4_ILi4EEES8_EEENS3_IJNS3_IJS6_NS4_ILi0EEEEEES5_NS4_ILi32EEEEEEEENS_10ViewEngineIPN7cutlass6half_tEEEEEC2ERKSE_RKSJ_,($_ZN7cutlass13device_kernelIN5flash19enable_sm80_to_sm89INS1_16FlashAttnBwdSm80INS1_25CollectiveMainloopBwdSm80ILi2ELi2EN4cute5tupleIJNS5_1CILi128EEES8_NS7_ILi64EEEEEENS_6half_tEfNS_4arch4Sm80ELb0ELb1ELb1ELb1ELb0ELb0ELb0ELb0ELi2ELi4ELi4ELi4ELb0EEENS1_24CollectiveEpilogueBwdGQAISA_fSD_Li256ELb1ELb0EEENS1_19SingleTileSchedulerILb1ELb0ELb0ELi128EEEEEEEEEvNT_6ParamsE$_ZN4cute3eso3ESOILb1ELb0EJNS_6LayoutINS_5tupleIJNS_1CILi1EEENS3_IJNS4_ILi2EEES6_EEEEEENS3_IJNS4_ILi0EEENS3_IJNS4_ILi8EEENS4_ILi64EEEEEEEEEEENS_10ViewEngineINS_8smem_ptrIPfEEEEEEC2ERKSE_RKSJ_ - $_ZN7cutlass13device_kernelIN5flash19enable_sm80_to_sm89INS1_16FlashAttnBwdSm80INS1_25CollectiveMainloopBwdSm80ILi2ELi2EN4cute5tupleIJNS5_1CILi128EEES8_NS7_ILi64EEEEEENS_6half_tEfNS_4arch4Sm80ELb0ELb1ELb1ELb1ELb0ELb0ELb0ELb0ELi2ELi4ELi4ELi4ELb0EEENS1_24CollectiveEpilogueBwdGQAISA_fSD_Li256ELb1ELb0EEENS1_19SingleTileSchedulerILb1ELb0ELb0ELi128EEEEEEEEEvNT_6ParamsE$_ZN4cute3eso3ESOILb1ELb0EJNS_6LayoutINS_5tupleIJNS3_IJNS_1CILi8EEENS4_ILi1EEEEEENS4_ILi4EEES8_EEENS3_IJNS3_IJS6_NS4_ILi0EEEEEES5_NS4_ILi32EEEEEEEENS_10ViewEngineIPN7cutlass6half_tEEEEEC2ERKSE_RKSJ_)
$_ZN7cutlass13device_kernelIN5flash19enable_sm80_to_sm89INS1_16FlashAttnBwdSm80INS1_25CollectiveMainloopBwdSm80ILi2ELi2EN4cute5tupleIJNS5_1CILi128EEES8_NS7_ILi64EEEEEENS_6half_tEfNS_4arch4Sm80ELb0ELb1ELb1ELb1ELb0ELb0ELb0ELb0ELi2ELi4ELi4ELi4ELb0EEENS1_24CollectiveEpilogueBwdGQAISA_fSD_Li256ELb1ELb0EEENS1_19SingleTileSchedulerILb1ELb0ELb0ELi128EEEEEEEEEvNT_6ParamsE$_ZN4cute3eso3ESOILb1ELb0EJNS_6LayoutINS_5tupleIJNS3_IJNS_1CILi8EEENS4_ILi1EEEEEENS4_ILi4EEES8_EEENS3_IJNS3_IJS6_NS4_ILi0EEEEEES5_NS4_ILi32EEEEEEEENS_10ViewEngineIPN7cutlass6half_tEEEEEC2ERKSE_RKSJ_:
        /* <DEDUP_REMOVED lines=8> */
        .type           $_ZN7cutlass13device_kernelIN5flash19enable_sm80_to_sm89INS1_16FlashAttnBwdSm80INS1_25CollectiveMainloopBwdSm80ILi2ELi2EN4cute5tupleIJNS5_1CILi128EEES8_NS7_ILi64EEEEEENS_6half_tEfNS_4arch4Sm80ELb0ELb1ELb1ELb1ELb0ELb0ELb0ELb0ELi2ELi4ELi4ELi4ELb0EEENS1_24CollectiveEpilogueBwdGQAISA_fSD_Li256ELb1ELb0EEENS1_19SingleTileSchedulerILb1ELb0ELb0ELi128EEEEEEEEEvNT_6ParamsE$_ZN4cute3eso3ESOILb1ELb0EJNS_6LayoutINS_5tupleIJNS_1CILi1EEENS3_IJNS4_ILi2EEES6_EEEEEENS3_IJNS4_ILi0EEENS3_IJNS4_ILi8EEENS4_ILi64EEEEEEEEEEENS_10ViewEngineINS_8smem_ptrIPfEEEEEEC2ERKSE_RKSJ_,@function
        .size           $_ZN7cutlass13device_kernelIN5flash19enable_sm80_to_sm89INS1_16FlashAttnBwdSm80INS1_25CollectiveMainloopBwdSm80ILi2ELi2EN4cute5tupleIJNS5_1CILi128EEES8_NS7_ILi64EEEEEENS_6half_tEfNS_4arch4Sm80ELb0ELb1ELb1ELb1ELb0ELb0ELb0ELb0ELi2ELi4ELi4ELi4ELb0EEENS1_24CollectiveEpilogueBwdGQAISA_fSD_Li256ELb1ELb0EEENS1_19SingleTileSchedulerILb1ELb0ELb0ELi128EEEEEEEEEvNT_6ParamsE$_ZN4cute3eso3ESOILb1ELb0EJNS_6LayoutINS_5tupleIJNS_1CILi1EEENS3_IJNS4_ILi2EEES6_EEEEEENS3_IJNS4_ILi0EEENS3_IJNS4_ILi8EEENS4_ILi64EEEEEEEEEEENS_10ViewEngineINS_8smem_ptrIPfEEEEEEC2ERKSE_RKSJ_,($_ZN7cutlass13device_kernelIN5flash19enable_sm80_to_sm89INS1_16FlashAttnBwdSm80INS1_25CollectiveMainloopBwdSm80ILi2ELi2EN4cute5tupleIJNS5_1CILi128EEES8_NS7_ILi64EEEEEENS_6half_tEfNS_4arch4Sm80ELb0ELb1ELb1ELb1ELb0ELb0ELb0ELb0ELi2ELi4ELi4ELi4ELb0EEENS1_24CollectiveEpilogueBwdGQAISA_fSD_Li256ELb1ELb0EEENS1_19SingleTileSchedulerILb1ELb0ELb0ELi128EEEEEEEEEvNT_6ParamsE$_ZN4cute3eso3ESOILb1ELb0EJNS_6LayoutINS_5tupleIJNS_1CILi1EEENS4_ILi4EEEEEENS3_IJNS4_ILi0EEES5_EEEEENS_10ViewEngineIPfEEEEC2ERKSA_RKSD_ - $_ZN7cutlass13device_kernelIN5flash19enable_sm80_to_sm89INS1_16FlashAttnBwdSm80INS1_25CollectiveMainloopBwdSm80ILi2ELi2EN4cute5tupleIJNS5_1CILi128EEES8_NS7_ILi64EEEEEENS_6half_tEfNS_4arch4Sm80ELb0ELb1ELb1ELb1ELb0ELb0ELb0ELb0ELi2ELi4ELi4ELi4ELb0EEENS1_24CollectiveEpilogueBwdGQAISA_fSD_Li256ELb1ELb0EEENS1_19SingleTileSchedulerILb1ELb0ELb0ELi128EEEEEEEEEvNT_6ParamsE$_ZN4cute3eso3ESOILb1ELb0EJNS_6LayoutINS_5tupleIJNS_1CILi1EEENS3_IJNS4_ILi2EEES6_EEEEEENS3_IJNS4_ILi0EEENS3_IJNS4_ILi8EEENS4_ILi64EEEEEEEEEEENS_10ViewEngineINS_8smem_ptrIPfEEEEEEC2ERKSE_RKSJ_)
$_ZN7cutlass13device_kernelIN5flash19enable_sm80_to_sm89INS1_16FlashAttnBwdSm80INS1_25CollectiveMainloopBwdSm80ILi2ELi2EN4cute5tupleIJNS5_1CILi128EEES8_NS7_ILi64EEEEEENS_6half_tEfNS_4arch4Sm80ELb0ELb1ELb1ELb1ELb0ELb0ELb0ELb0ELi2ELi4ELi4ELi4ELb0EEENS1_24CollectiveEpilogueBwdGQAISA_fSD_Li256ELb1ELb0EEENS1_19SingleTileSchedulerILb1ELb0ELb0ELi128EEEEEEEEEvNT_6ParamsE$_ZN4cute3eso3ESOILb1ELb0EJNS_6LayoutINS_5tupleIJNS_1CILi1EEENS3_IJNS4_ILi2EEES6_EEEEEENS3_IJNS4_ILi0EEENS3_IJNS4_ILi8EEENS4_ILi64EEEEEEEEEEENS_10ViewEngineINS_8smem_ptrIPfEEEEEEC2ERKSE_RKSJ_:
[----:B------:R-:W-:Y:S01]  /*8fb0*/  IMAD.MOV.U32 R11, RZ, RZ, R10 ;  /* 0x000000ffff0b7224 */ /* 0x000fe200078e000a */
[----:B------:R-:W-:Y:S01]  /*8fc0*/  IADD3 R5, R5, -c[0x0][0x20], RZ ;  /* 0x8000080005057a10 */ /* 0x000fe20007ffe0ff */
[----:B------:R-:W-:Y:S01]  /*8fd0*/  IMAD.MOV.U32 R10, RZ, RZ, R6 ;  /* 0x000000ffff0a7224 */ /* 0x000fe200078e0006 */
[----:B------:R-:W-:Y:S02]  /*8fe0*/  MOV R6, R7 ;  /* 0x0000000700067202 */ /* 0x000fe40000000f00 */
[----:B------:R-:W-:Y:S02]  /*8ff0*/  MOV R7, 0x0 ;  /* 0x0000000000077802 */ /* 0x000fe40000000f00 */
[----:B------:R1:W-:Y:S02]  /*9000*/  STL.64 [R5], R10 ;  /* 0x0000000a05007387 */ /* 0x0003e40000100a00 */
[----:B------:R-:W-:Y:S05]  /*9010*/  RET.REL.NODEC R6 `(_ZN7cutlass13device_kernelIN5flash19enable_sm80_to_sm89INS1_16FlashAttnBwdSm80INS1_25CollectiveMainloopBwdSm80ILi2ELi2EN4cute5tupleIJNS5_1CILi128EEES8_NS7_ILi64EEEEEENS_6half_tEfNS_4arch4Sm80ELb0ELb1ELb1ELb1ELb0ELb0ELb0ELb0ELi2ELi4ELi4ELi4ELb0EEENS1_24CollectiveEpilogueBwdGQAISA_fSD_Li256ELb1ELb0EEENS1_19SingleTileSchedulerILb1ELb0ELb0ELi128EEEEEEEEEvNT_6ParamsE) ;  /* 0xffff6fe006007950 */ /* 0x000fea0003c3ffff */
        .type           $_ZN7cutlass13device_kernelIN5flash19enable_sm80_to_sm89INS1_16FlashAttnBwdSm80INS1_25CollectiveMainloopBwdSm80ILi2ELi2EN4cute5tupleIJNS5_1CILi128EEES8_NS7_ILi64EEEEEENS_6half_tEfNS_4arch4Sm80ELb0ELb1ELb1ELb1ELb0ELb0ELb0ELb0ELi2ELi4ELi4ELi4ELb0EEENS1_24CollectiveEpilogueBwdGQAISA_fSD_Li256ELb1ELb0EEENS1_19SingleTileSchedulerILb1ELb0ELb0ELi128EEEEEEEEEvNT_6ParamsE$_ZN4cute3eso3ESOILb1ELb0EJNS_6LayoutINS_5tupleIJNS_1CILi1EEENS4_ILi4EEEEEENS3_IJNS4_ILi0EEES5_EEEEENS_10ViewEngineIPfEEEEC2ERKSA_RKSD_,@function
        .size           $_ZN7cutlass13device_kernelIN5flash19enable_sm80_to_sm89INS1_16FlashAttnBwdSm80INS1_25CollectiveMainloopBwdSm80ILi2ELi2EN4cute5tupleIJNS5_1CILi128EEES8_NS7_ILi64EEEEEENS_6half_tEfNS_4arch4Sm80ELb0ELb1ELb1ELb1ELb0ELb0ELb0ELb0ELi2ELi4ELi4ELi4ELb0EEENS1_24CollectiveEpilogueBwdGQAISA_fSD_Li256ELb1ELb0EEENS1_19SingleTileSchedulerILb1ELb0ELb0ELi128EEEEEEEEEvNT_6ParamsE$_ZN4cute3eso3ESOILb1ELb0EJNS_6LayoutINS_5tupleIJNS_1CILi1EEENS4_ILi4EEEEEENS3_IJNS4_ILi0EEES5_EEEEENS_10ViewEngineIPfEEEEC2ERKSA_RKSD_,($_ZN7cutlass13device_kernelIN5flash19enable_sm80_to_sm89INS1_16FlashAttnBwdSm80INS1_25CollectiveMainloopBwdSm80ILi2ELi2EN4cute5tupleIJNS5_1CILi128EEES8_NS7_ILi64EEEEEENS_6half_tEfNS_4arch4Sm80ELb0ELb1ELb1ELb1ELb0ELb0ELb0ELb0ELi2ELi4ELi4ELi4ELb0EEENS1_24CollectiveEpilogueBwdGQAISA_fSD_Li256ELb1ELb0EEENS1_19SingleTileSchedulerILb1ELb0ELb0ELi128EEEEEEEEEvNT_6ParamsE$_ZN4cute3eso3ESOILb1ELb0EJNS_6LayoutINS_5tupleIJNS_1CILi4EEEEEENS3_IJNS4_ILi1EEEEEEEENS_10ViewEngineIPfEEEEC2ERKS9_RKSC_ - $_ZN7cutlass13device_kernelIN5flash19enable_sm80_to_sm89INS1_16FlashAttnBwdSm80INS1_25CollectiveMainloopBwdSm80ILi2ELi2EN4cute5tupleIJNS5_1CILi128EEES8_NS7_ILi64EEEEEENS_6half_tEfNS_4arch4Sm80ELb0ELb1ELb1ELb1ELb0ELb0ELb0ELb0ELi2ELi4ELi4ELi4ELb0EEENS1_24CollectiveEpilogueBwdGQAISA_fSD_Li256ELb1ELb0EEENS1_19SingleTileSchedulerILb1ELb0ELb0ELi128EEEEEEEEEvNT_6ParamsE$_ZN4cute3eso3ESOILb1ELb0EJNS_6LayoutINS_5tupleIJNS_1CILi1EEENS4_ILi4EEEEEENS3_IJNS4_ILi0EEES5_EEEEENS_10ViewEngineIPfEEEEC2ERKSA_RKSD_)
$_ZN7cutlass13device_kernelIN5flash19enable_sm80_to_sm89INS1_16FlashAttnBwdSm80INS1_25CollectiveMainloopBwdSm80ILi2ELi2EN4cute5tupleIJNS5_1CILi128EEES8_NS7_ILi64EEEEEENS_6half_tEfNS_4arch4Sm80ELb0ELb1ELb1ELb1ELb0ELb0ELb0ELb0ELi2ELi4ELi4ELi4ELb0EEENS1_24CollectiveEpilogueBwdGQAISA_fSD_Li256ELb1ELb0EEENS1_19SingleTileSchedulerILb1ELb0ELb0ELi128EEEEEEEEEvNT_6ParamsE$_ZN4cute3eso3ESOILb1ELb0EJNS_6LayoutINS_5tupleIJNS_1CILi1EEENS4_ILi4EEEEEENS3_IJNS4_ILi0EEES5_EEEEENS_10ViewEngineIPfEEEEC2ERKSA_RKSD_:
[----:B------:R-:W-:Y:S01]  /*9020*/  IADD3 R9, R9, -c[0x0][0x20], RZ ;  /* 0x8000080009097a10 */ /* 0x000fe20007ffe0ff */
[----:B------:R-:W-:Y:S01]  /*9030*/  IMAD.MOV.U32 R12, RZ, RZ, R8 ;  /* 0x000000ffff0c7224 */ /* 0x000fe200078e0008 */
[----:B------:R-:W-:Y:S01]  /*9040*/  MOV R13, R11 ;  /* 0x0000000b000d7202 */ /* 0x000fe20000000f00 */
[----:B------:R-:W-:-:S04]  /*9050*/  IMAD.MOV.U32 R11, RZ, RZ, 0x0 ;  /* 0x00000000ff0b7424 */ /* 0x000fc800078e00ff */
[----:B------:R1:W-:Y:S01]  /*9060*/  STL.64 [R9], R12 ;  /* 0x0000000c09007387 */ /* 0x0003e20000100a00 */
[----:B------:R-:W-:Y:S05]  /*9070*/  RET.REL.NODEC R10 `(_ZN7cutlass13device_kernelIN5flash19enable_sm80_to_sm89INS1_16FlashAttnBwdSm80INS1_25CollectiveMainloopBwdSm80ILi2ELi2EN4cute5tupleIJNS5_1CILi128EEES8_NS7_ILi64EEEEEENS_6half_tEfNS_4arch4Sm80ELb0ELb1ELb1ELb1ELb0ELb0ELb0ELb0ELi2ELi4ELi4ELi4ELb0EEENS1_24CollectiveEpilogueBwdGQAISA_fSD_Li256ELb1ELb0EEENS1_19SingleTileSchedulerILb1ELb0ELb0ELi128EEEEEEEEEvNT_6ParamsE) ;  /* 0xffff6f800a007950 */ /* 0x000fea0003c3ffff */
        .type           $_ZN7cutlass13device_kernelIN5flash19enable_sm80_to_sm89INS1_16FlashAttnBwdSm80INS1_25CollectiveMainloopBwdSm80ILi2ELi2EN4cute5tupleIJNS5_1CILi128EEES8_NS7_ILi64EEEEEENS_6half_tEfNS_4arch4Sm80ELb0ELb1ELb1ELb1ELb0ELb0ELb0ELb0ELi2ELi4ELi4ELi4ELb0EEENS1_24CollectiveEpilogueBwdGQAISA_fSD_Li256ELb1ELb0EEENS1_19SingleTileSchedulerILb1ELb0ELb0ELi128EEEEEEEEEvNT_6ParamsE$_ZN4cute3eso3ESOILb1ELb0EJNS_6LayoutINS_5tupleIJNS_1CILi4EEEEEENS3_IJNS4_ILi1EEEEEEEENS_10ViewEngineIPfEEEEC2ERKS9_RKSC_,@function
        .size           $_ZN7cutlass13device_kernelIN5flash19enable_sm80_to_sm89INS1_16FlashAttnBwdSm80INS1_25CollectiveMainloopBwdSm80ILi2ELi2EN4cute5tupleIJNS5_1CILi128EEES8_NS7_ILi64EEEEEENS_6half_tEfNS_4arch4Sm80ELb0ELb1ELb1ELb1ELb0ELb0ELb0ELb0ELi2ELi4ELi4ELi4ELb0EEENS1_24CollectiveEpilogueBwdGQAISA_fSD_Li256ELb1ELb0EEENS1_19SingleTileSchedulerILb1ELb0ELb0ELi128EEEEEEEEEvNT_6ParamsE$_ZN4cute3eso3ESOILb1ELb0EJNS_6LayoutINS_5tupleIJNS_1CILi4EEEEEENS3_IJNS4_ILi1EEEEEEEENS_10ViewEngineIPfEEEEC2ERKS9_RKSC_,($_ZN7cutlass13device_kernelIN5flash19enable_sm80_to_sm89INS1_16FlashAttnBwdSm80INS1_25CollectiveMainloopBwdSm80ILi2ELi2EN4cute5tupleIJNS5_1CILi128EEES8_NS7_ILi64EEEEEENS_6half_tEfNS_4arch4Sm80ELb0ELb1ELb1ELb1ELb0ELb0ELb0ELb0ELi2ELi4ELi4ELi4ELb0EEENS1_24CollectiveEpilogueBwdGQAISA_fSD_Li256ELb1ELb0EEENS1_19SingleTileSchedulerILb1ELb0ELb0ELi128EEEEEEEEEvNT_6ParamsE$_ZN4cute5tupleIJNS0_IJNS0_IJNS0_IJNS_1CILi8EEENS1_ILi1EEEEEENS0_IJS3_S3_EEEEEENS0_IJS3_NS1_ILi2EEEEEEEEENS0_IJNS0_IJNS0_IJS3_NS1_ILi0EEEEEENS0_IJSA_SA_EEEEEENS0_IJSA_iEEEEEEEEC2ERKS9_RKSF_ - $_ZN7cutlass13device_kernelIN5flash19enable_sm80_to_sm89INS1_16FlashAttnBwdSm80INS1_25CollectiveMainloopBwdSm80ILi2ELi2EN4cute5tupleIJNS5_1CILi128EEES8_NS7_ILi64EEEEEENS_6half_tEfNS_4arch4Sm80ELb0ELb1ELb1ELb1ELb0ELb0ELb0ELb0ELi2ELi4ELi4ELi4ELb0EEENS1_24CollectiveEpilogueBwdGQAISA_fSD_Li256ELb1ELb0EEENS1_19SingleTileSchedulerILb1ELb0ELb0ELi128EEEEEEEEEvNT_6ParamsE$_ZN4cute3eso3ESOILb1ELb0EJNS_6LayoutINS_5tupleIJNS_1CILi4EEEEEENS3_IJNS4_ILi1EEEEEEEENS_10ViewEngineIPfEEEEC2ERKS9_RKSC_)
$_ZN7cutlass13device_kernelIN5flash19enable_sm80_to_sm89INS1_16FlashAttnBwdSm80INS1_25CollectiveMainloopBwdSm80ILi2ELi2EN4cute5tupleIJNS5_1CILi128EEES8_NS7_ILi64EEEEEENS_6half_tEfNS_4arch4Sm80ELb0ELb1ELb1ELb1ELb0ELb0ELb0ELb0ELi2ELi4ELi4ELi4ELb0EEENS1_24CollectiveEpilogueBwdGQAISA_fSD_Li256ELb1ELb0EEENS1_19SingleTileSchedulerILb1ELb0ELb0ELi128EEEEEEEEEvNT_6ParamsE$_ZN4cute3eso3ESOILb1ELb0EJNS_6LayoutINS_5tupleIJNS_1CILi4EEEEEENS3_IJNS4_ILi1EEEEEEEENS_10ViewEngineIPfEEEEC2ERKS9_RKSC_:
[----:B------:R-:W-:Y:S01]  /*9080*/  IADD3 R6, R6, -c[0x0][0x20], RZ ;  /* 0x8000080006067a10 */ /* 0x000fe20007ffe0ff */
[----:B------:R-:W-:Y:S02]  /*9090*/  IMAD.MOV.U32 R12, RZ, RZ, R5 ;  /* 0x000000ffff0c7224 */ /* 0x000fe400078e0005 */
[----:B------:R-:W-:-:S05]  /*90a0*/  IMAD.MOV.U32 R13, RZ, RZ, R9 ;  /* 0x000000ffff0d7224 */ /* 0x000fca00078e0009 */
[----:B------:R1:W-:Y:S02]  /*90b0*/  STL.64 [R6], R12 ;  /* 0x0000000c06007387 */ /* 0x0003e40000100a00 */
[----:B-1----:R-:W-:Y:S02]  /*90c0*/  MOV R6, R7 ;  /* 0x0000000700067202 */ /* 0x002fe40000000f00 */
[----:B------:R-:W-:-:S04]  /*90d0*/  MOV R7, 0x0 ;  /* 0x0000000000077802 */ /* 0x000fc80000000f00 */
[----:B------:R-:W-:Y:S05]  /*90e0*/  RET.REL.NODEC R6 `(_ZN7cutlass13device_kernelIN5flash19enable_sm80_to_sm89INS1_16FlashAttnBwdSm80INS1_25CollectiveMainloopBwdSm80ILi2ELi2EN4cute5tupleIJNS5_1CILi128EEES8_NS7_ILi64EEEEEENS_6half_tEfNS_4arch4Sm80ELb0ELb1ELb1ELb1ELb0ELb0ELb0ELb0ELi2ELi4ELi4ELi4ELb0EEENS1_24CollectiveEpilogueBwdGQAISA_fSD_Li256ELb1ELb0EEENS1_19SingleTileSchedulerILb1ELb0ELb0ELi128EEEEEEEEEvNT_6ParamsE) ;  /* 0xffff6f1006007950 */ /* 0x000fea0003c3ffff */
        .type           $_ZN7cutlass13device_kernelIN5flash19enable_sm80_to_sm89INS1_16FlashAttnBwdSm80INS1_25CollectiveMainloopBwdSm80ILi2ELi2EN4cute5tupleIJNS5_1CILi128EEES8_NS7_ILi64EEEEEENS_6half_tEfNS_4arch4Sm80ELb0ELb1ELb1ELb1ELb0ELb0ELb0ELb0ELi2ELi4ELi4ELi4ELb0EEENS1_24CollectiveEpilogueBwdGQAISA_fSD_Li256ELb1ELb0EEENS1_19SingleTileSchedulerILb1ELb0ELb0ELi128EEEEEEEEEvNT_6ParamsE$_ZN4cute5tupleIJNS0_IJNS0_IJNS0_IJNS_1CILi8EEENS1_ILi1EEEEEENS0_IJS3_S3_EEEEEENS0_IJS3_NS1_ILi2EEEEEEEEENS0_IJNS0_IJNS0_IJS3_NS1_ILi0EEEEEENS0_IJSA_SA_EEEEEENS0_IJSA_iEEEEEEEEC2ERKS9_RKSF_,@function
        .size           $_ZN7cutlass13device_kernelIN5flash19enable_sm80_to_sm89INS1_16FlashAttnBwdSm80INS1_25CollectiveMainloopBwdSm80ILi2ELi2EN4cute5tupleIJNS5_1CILi128EEES8_NS7_ILi64EEEEEENS_6half_tEfNS_4arch4Sm80ELb0ELb1ELb1ELb1ELb0ELb0ELb0ELb0ELi2ELi4ELi4ELi4ELb0EEENS1_24CollectiveEpilogueBwdGQAISA_fSD_Li256ELb1ELb0EEENS1_19SingleTileSchedulerILb1ELb0ELb0ELi128EEEEEEEEEvNT_6ParamsE$_ZN4cute5tupleIJNS0_IJNS0_IJNS0_IJNS_1CILi8EEENS1_ILi1EEEEEENS0_IJS3_S3_EEEEEENS0_IJS3_NS1_ILi2EEEEEEEEENS0_IJNS0_IJNS0_IJS3_NS1_ILi0EEEEEENS0_IJSA_SA_EEEEEENS0_IJSA_iEEEEEEEEC2ERKS9_RKSF_,($_ZN7cutlass13device_kernelIN5flash19enable_sm80_to_sm89INS1_16FlashAttnBwdSm80INS1_25CollectiveMainloopBwdSm80ILi2ELi2EN4cute5tupleIJNS5_1CILi128EEES8_NS7_ILi64EEEEEENS_6half_tEfNS_4arch4Sm80ELb0ELb1ELb1ELb1ELb0ELb0ELb0ELb0ELi2ELi4ELi4ELi4ELb0EEENS1_24CollectiveEpilogueBwdGQAISA_fSD_Li256ELb1ELb0EEENS1_19SingleTileSchedulerILb1ELb0ELb0ELi128EEEEEEEEEvNT_6ParamsE$_ZN4cute5tupleIJNS0_IJNS0_IJNS0_IJNS_1CILi8EEENS1_ILi1EEEEEES3_EEENS0_IJNS0_IJS3_S3_EEENS1_ILi2EEEEEEEEENS0_IJNS0_IJNS0_IJS3_NS1_ILi0EEEEEESA_EEENS0_IJNS0_IJSA_SA_EEEiEEEEEEEEC2ERKS9_RKSF_ - $_ZN7cutlass13device_kernelIN5flash19enable_sm80_to_sm89INS1_16FlashAttnBwdSm80INS1_25CollectiveMainloopBwdSm80ILi2ELi2EN4cute5tupleIJNS5_1CILi128EEES8_NS7_ILi64EEEEEENS_6half_tEfNS_4arch4Sm80ELb0ELb1ELb1ELb1ELb0ELb0ELb0ELb0ELi2ELi4ELi4ELi4ELb0EEENS1_24CollectiveEpilogueBwdGQAISA_fSD_Li256ELb1ELb0EEENS1_19SingleTileSchedulerILb1ELb0ELb0ELi128EEEEEEEEEvNT_6ParamsE$_ZN4cute5tupleIJNS0_IJNS0_IJNS0_IJNS_1CILi8EEENS1_ILi1EEEEEENS0_IJS3_S3_EEEEEENS0_IJS3_NS1_ILi2EEEEEEEEENS0_IJNS0_IJNS0_IJS3_NS1_ILi0EEEEEENS0_IJSA_SA_EEEEEENS0_IJSA_iEEEEEEEEC2ERKS9_RKSF_)
$_ZN7cutlass13device_kernelIN5flash19enable_sm80_to_sm89INS1_16FlashAttnBwdSm80INS1_25CollectiveMainloopBwdSm80ILi2ELi2EN4cute5tupleIJNS5_1CILi128EEES8_NS7_ILi64EEEEEENS_6half_tEfNS_4arch4Sm80ELb0ELb1ELb1ELb1ELb0ELb0ELb0ELb0ELi2ELi4ELi4ELi4ELb0EEENS1_24CollectiveEpilogueBwdGQAISA_fSD_Li256ELb1ELb0EEENS1_19SingleTileSchedulerILb1ELb0ELb0ELi128EEEEEEEEEvNT_6ParamsE$_ZN4cute5tupleIJNS0_IJNS0_IJNS0_IJNS_1CILi8EEENS1_ILi1EEEEEENS0_IJS3_S3_EEEEEENS0_IJS3_NS1_ILi2EEEEEEEEENS0_IJNS0_IJNS0_IJS3_NS1_ILi0EEEEEENS0_IJSA_SA_EEEEEENS0_IJSA_iEEEEEEEEC2ERKS9_RKSF_:
[----:B------:R-:W-:-:S05]  /*90f0*/  IADD3 R10, R79, -c[0x0][0x20], RZ ;  /* 0x800008004f0a7a10 */ /* 0x000fca0007ffe0ff */
[----:B------:R1:W-:Y:S02]  /*9100*/  STL [R10], R12 ;  /* 0x0000000c0a007387 */ /* 0x0003e40000100800 */
[----:B-1----:R-:W-:Y:S01]  /*9110*/  IMAD.MOV.U32 R10, RZ, RZ, R11 ;  /* 0x000000ffff0a7224 */ /* 0x002fe200078e000b */
[----:B------:R-:W-:-:S04]  /*9120*/  MOV R11, 0x0 ;  /* 0x00000000000b7802 */ /* 0x000fc80000000f00 */
[----:B------:R-:W-:Y:S05]  /*9130*/  RET.REL.NODEC R10 `(_ZN7cutlass13device_kernelIN5flash19enable_sm80_to_sm89INS1_16FlashAttnBwdSm80INS1_25CollectiveMainloopBwdSm80ILi2ELi2EN4cute5tupleIJNS5_1CILi128EEES8_NS7_ILi64EEEEEENS_6half_tEfNS_4arch4Sm80ELb0ELb1ELb1ELb1ELb0ELb0ELb0ELb0ELi2ELi4ELi4ELi4ELb0EEENS1_24CollectiveEpilogueBwdGQAISA_fSD_Li256ELb1ELb0EEENS1_19SingleTileSchedulerILb1ELb0ELb0ELi128EEEEEEEEEvNT_6ParamsE) ;  /* 0xffff6ec00a007950 */ /* 0x000fea0003c3ffff */
        .type           $_ZN7cutlass13device_kernelIN5flash19enable_sm80_to_sm89INS1_16FlashAttnBwdSm80INS1_25CollectiveMainloopBwdSm80ILi2ELi2EN4cute5tupleIJNS5_1CILi128EEES8_NS7_ILi64EEEEEENS_6half_tEfNS_4arch4Sm80ELb0ELb1ELb1ELb1ELb0ELb0ELb0ELb0ELi2ELi4ELi4ELi4ELb0EEENS1_24CollectiveEpilogueBwdGQAISA_fSD_Li256ELb1ELb0EEENS1_19SingleTileSchedulerILb1ELb0ELb0ELi128EEEEEEEEEvNT_6ParamsE$_ZN4cute5tupleIJNS0_IJNS0_IJNS0_IJNS_1CILi8EEENS1_ILi1EEEEEES3_EEENS0_IJNS0_IJS3_S3_EEENS1_ILi2EEEEEEEEENS0_IJNS0_IJNS0_IJS3_NS1_ILi0EEEEEESA_EEENS0_IJNS0_IJSA_SA_EEEiEEEEEEEEC2ERKS9_RKSF_,@function
        .size           $_ZN7cutlass13device_kernelIN5flash19enable_sm80_to_sm89INS1_16FlashAttnBwdSm80INS1_25CollectiveMainloopBwdSm80ILi2ELi2EN4cute5tupleIJNS5_1CILi128EEES8_NS7_ILi64EEEEEENS_6half_tEfNS_4arch4Sm80ELb0ELb1ELb1ELb1ELb0ELb0ELb0ELb0ELi2ELi4ELi4ELi4ELb0EEENS1_24CollectiveEpilogueBwdGQAISA_fSD_Li256ELb1ELb0EEENS1_19SingleTileSchedulerILb1ELb0ELb0ELi128EEEEEEEEEvNT_6ParamsE$_ZN4cute5tupleIJNS0_IJNS0_IJNS0_IJNS_1CILi8EEENS1_ILi1EEEEEES3_EEENS0_IJNS0_IJS3_S3_EEENS1_ILi2EEEEEEEEENS0_IJNS0_IJNS0_IJS3_NS1_ILi0EEEEEESA_EEENS0_IJNS0_IJSA_SA_EEEiEEEEEEEEC2ERKS9_RKSF_,($_ZN7cutlass13device_kernelIN5flash19enable_sm80_to_sm89INS1_16FlashAttnBwdSm80INS1_25CollectiveMainloopBwdSm80ILi2ELi2EN4cute5tupleIJNS5_1CILi128EEES8_NS7_ILi64EEEEEENS_6half_tEfNS_4arch4Sm80ELb0ELb1ELb1ELb1ELb0ELb0ELb0ELb0ELi2ELi4ELi4ELi4ELb0EEENS1_24CollectiveEpilogueBwdGQAISA_fSD_Li256ELb1ELb0EEENS1_19SingleTileSchedulerILb1ELb0ELb0ELi128EEEEEEEEEvNT_6ParamsE$_ZN4cute5tupleIJNS0_IJNS0_IJNS_1CILi1EEENS0_IJS2_NS1_ILi2EEES3_EEEEEES3_NS0_IJS3_S3_EEEEEENS0_IJNS0_IJNS1_ILi0EEENS0_IJS2_NS1_ILi256EEEiEEEEEENS1_ILi2048EEENS0_IJiNS1_ILi4096EEEEEEEEEEEC2ERKS7_RKSF_ - $_ZN7cutlass13device_kernelIN5flash19enable_sm80_to_sm89INS1_16FlashAttnBwdSm80INS1_25CollectiveMainloopBwdSm80ILi2ELi2EN4cute5tupleIJNS5_1CILi128EEES8_NS7_ILi64EEEEEENS_6half_tEfNS_4arch4Sm80ELb0ELb1ELb1ELb1ELb0ELb0ELb0ELb0ELi2ELi4ELi4ELi4ELb0EEENS1_24CollectiveEpilogueBwdGQAISA_fSD_Li256ELb1ELb0EEENS1_19SingleTileSchedulerILb1ELb0ELb0ELi128EEEEEEEEEvNT_6ParamsE$_ZN4cute5tupleIJNS0_IJNS0_IJNS0_IJNS_1CILi8EEENS1_ILi1EEEEEES3_EEENS0_IJNS0_IJS3_S3_EEENS1_ILi2EEEEEEEEENS0_IJNS0_IJNS0_IJS3_NS1_ILi0EEEEEESA_EEENS0_IJNS0_IJSA_SA_EEEiEEEEEEEEC2ERKS9_RKSF_)
$_ZN7cutlass13device_kernelIN5flash19enable_sm80_to_sm89INS1_16FlashAttnBwdSm80INS1_25CollectiveMainloopBwdSm80ILi2ELi2EN4cute5tupleIJNS5_1CILi128EEES8_NS7_ILi64EEEEEENS_6half_tEfNS_4arch4Sm80ELb0ELb1ELb1ELb1ELb0ELb0ELb0ELb0ELi2ELi4ELi4ELi4ELb0EEENS1_24CollectiveEpilogueBwdGQAISA_fSD_Li256ELb1ELb0EEENS1_19SingleTileSchedulerILb1ELb0ELb0ELi128EEEEEEEEEvNT_6ParamsE$_ZN4cute5tupleIJNS0_IJNS0_IJNS0_IJNS_1CILi8EEENS1_ILi1EEEEEES3_EEENS0_IJNS0_IJS3_S3_EEENS1_ILi2EEEEEEEEENS0_IJNS0_IJNS0_IJS3_NS1_ILi0EEEEEESA_EEENS0_IJNS0_IJSA_SA_EEEiEEEEEEEEC2ERKS9_RKSF_:
[----:B------:R-:W-:-:S05]  /*9140*/  IADD3 R10, R78, -c[0x0][0x20], RZ ;  /* 0x800008004e0a7a10 */ /* 0x000fca0007ffe0ff */
[----:B------:R1:W-:Y:S02]  /*9150*/  STL [R10], R12 ;  /* 0x0000000c0a007387 */ /* 0x0003e40000100800 */
[----:B-1----:R-:W-:Y:S01]  /*9160*/  IMAD.MOV.U32 R10, RZ, RZ, R11 ;  /* 0x000000ffff0a7224 */ /* 0x002fe200078e000b */
[----:B------:R-:W-:-:S04]  /*9170*/  MOV R11, 0x0 ;  /* 0x00000000000b7802 */ /* 0x000fc80000000f00 */
[----:B------:R-:W-:Y:S05]  /*9180*/  RET.REL.NODEC R10 `(_ZN7cutlass13device_kernelIN5flash19enable_sm80_to_sm89INS1_16FlashAttnBwdSm80INS1_25CollectiveMainloopBwdSm80ILi2ELi2EN4cute5tupleIJNS5_1CILi128EEES8_NS7_ILi64EEEEEENS_6half_tEfNS_4arch4Sm80ELb0ELb1ELb1ELb1ELb0ELb0ELb0ELb0ELi2ELi4ELi4ELi4ELb0EEENS1_24CollectiveEpilogueBwdGQAISA_fSD_Li256ELb1ELb0EEENS1_19SingleTileSchedulerILb1ELb0ELb0ELi128EEEEEEEEEvNT_6ParamsE) ;  /* 0xffff6e700a007950 */ /* 0x000fea0003c3ffff */
        .type           $_ZN7cutlass13device_kernelIN5flash19enable_sm80_to_sm89INS1_16FlashAttnBwdSm80INS1_25CollectiveMainloopBwdSm80ILi2ELi2EN4cute5tupleIJNS5_1CILi128EEES8_NS7_ILi64EEEEEENS_6half_tEfNS_4arch4Sm80ELb0ELb1ELb1ELb1ELb0ELb0ELb0ELb0ELi2ELi4ELi4ELi4ELb0EEENS1_24CollectiveEpilogueBwdGQAISA_fSD_Li256ELb1ELb0EEENS1_19SingleTileSchedulerILb1ELb0ELb0ELi128EEEEEEEEEvNT_6ParamsE$_ZN4cute5tupleIJNS0_IJNS0_IJNS_1CILi1EEENS0_IJS2_NS1_ILi2EEES3_EEEEEES3_NS0_IJS3_S3_EEEEEENS0_IJNS0_IJNS1_ILi0EEENS0_IJS2_NS1_ILi256EEEiEEEEEENS1_ILi2048EEENS0_IJiNS1_ILi4096EEEEEEEEEEEC2ERKS7_RKSF_,@function
        .size           $_ZN7cutlass13device_kernelIN5flash19enable_sm80_to_sm89INS1_16FlashAttnBwdSm80INS1_25CollectiveMainloopBwdSm80ILi2ELi2EN4cute5tupleIJNS5_1CILi128EEES8_NS7_ILi64EEEEEENS_6half_tEfNS_4arch4Sm80ELb0ELb1ELb1ELb1ELb0ELb0ELb0ELb0ELi2ELi4ELi4ELi4ELb0EEENS1_24CollectiveEpilogueBwdGQAISA_fSD_Li256ELb1ELb0EEENS1_19SingleTileSchedulerILb1ELb0ELb0ELi128EEEEEEEEEvNT_6ParamsE$_ZN4cute5tupleIJNS0_IJNS0_IJNS_1CILi1EEENS0_IJS2_NS1_ILi2EEES3_EEEEEES3_NS0_IJS3_S3_EEEEEENS0_IJNS0_IJNS1_ILi0EEENS0_IJS2_NS1_ILi256EEEiEEEEEENS1_ILi2048EEENS0_IJiNS1_ILi4096EEEEEEEEEEEC2ERKS7_RKSF_,($_ZN7cutlass13device_kernelIN5flash19enable_sm80_to_sm89INS1_16FlashAttnBwdSm80INS1_25CollectiveMainloopBwdSm80ILi2ELi2EN4cute5tupleIJNS5_1CILi128EEES8_NS7_ILi64EEEEEENS_6half_tEfNS_4arch4Sm80ELb0ELb1ELb1ELb1ELb0ELb0ELb0ELb0ELi2ELi4ELi4ELi4ELb0EEENS1_24CollectiveEpilogueBwdGQAISA_fSD_Li256ELb1ELb0EEENS1_19SingleTileSchedulerILb1ELb0ELb0ELi128EEEEEEEEEvNT_6ParamsE$_ZN4cute5tupleIJNS0_IJNS0_IJNS_1CILi2EEES2_EEENS1_ILi8EEES3_EEENS0_IJNS0_IJNS1_ILi1EEEiEEENS1_ILi1024EEENS0_IJiiEEEEEEEEC2ERKS5_RKSA_ - $_ZN7cutlass13device_kernelIN5flash19enable_sm80_to_sm89INS1_16FlashAttnBwdSm80INS1_25CollectiveMainloopBwdSm80ILi2ELi2EN4cute5tupleIJNS5_1CILi128EEES8_NS7_ILi64EEEEEENS_6half_tEfNS_4arch4Sm80ELb0ELb1ELb1ELb1ELb0ELb0ELb0ELb0ELi2ELi4ELi4ELi4ELb0EEENS1_24CollectiveEpilogueBwdGQAISA_fSD_Li256ELb1ELb0EEENS1_19SingleTileSchedulerILb1ELb0ELb0ELi128EEEEEEEEEvNT_6ParamsE$_ZN4cute5tupleIJNS0_IJNS0_IJNS_1CILi1EEENS0_IJS2_NS1_ILi2EEES3_EEEEEES3_NS0_IJS3_S3_EEEEEENS0_IJNS0_IJNS1_ILi0EEENS0_IJS2_NS1_ILi256EEEiEEEEEENS1_ILi2048EEENS0_IJiNS1_ILi4096EEEEEEEEEEEC2ERKS7_RKSF_)
$_ZN7cutlass13device_kernelIN5flash19enable_sm80_to_sm89INS1_16FlashAttnBwdSm80INS1_25CollectiveMainloopBwdSm80ILi2ELi2EN4cute5tupleIJNS5_1CILi128EEES8_NS7_ILi64EEEEEENS_6half_tEfNS_4arch4Sm80ELb0ELb1ELb1ELb1ELb0ELb0ELb0ELb0ELi2ELi4ELi4ELi4ELb0EEENS1_24CollectiveEpilogueBwdGQAISA_fSD_Li256ELb1ELb0EEENS1_19SingleTileSchedulerILb1ELb0ELb0ELi128EEEEEEEEEvNT_6ParamsE$_ZN4cute5tupleIJNS0_IJNS0_IJNS_1CILi1EEENS0_IJS2_NS1_ILi2EEES3_EEEEEES3_NS0_IJS3_S3_EEEEEENS0_IJNS0_IJNS1_ILi0EEENS0_IJS2_NS1_ILi256EEEiEEEEEENS1_ILi2048EEENS0_IJiNS1_ILi4096EEEEEEEEEEEC2ERKS7_RKSF_:
[----:B------:R-:W-:-:S05]  /*9190*/  IADD3 R2, R2, -c[0x0][0x20], RZ ;  /* 0x8000080002027a10 */ /* 0x000fca0007ffe0ff */
[----:B------:R-:W-:Y:S04]  /*91a0*/  STL [R2], R20 ;  /* 0x0000001402007387 */ /* 0x000fe80000100800 */
[----:B------:R1:W-:Y:S02]  /*91b0*/  STL [R2+0x4], R16 ;  /* 0x0000041002007387 */ /* 0x0003e40000100800 */
[----:B-1----:R-:W-:Y:S01]  /*91c0*/  IMAD.MOV.U32 R2, RZ, RZ, R3 ;  /* 0x000000ffff027224 */ /* 0x002fe200078e0003 */
[----:B------:R-:W-:-:S04]  /*91d0*/  MOV R3, 0x0 ;  /* 0x0000000000037802 */ /* 0x000fc80000000f00 */
[----:B------:R-:W-:Y:S05]  /*91e0*/  RET.REL.NODEC R2 `(_ZN7cutlass13device_kernelIN5flash19enable_sm80_to_sm89INS1_16FlashAttnBwdSm80INS1_25CollectiveMainloopBwdSm80ILi2ELi2EN4cute5tupleIJNS5_1CILi128EEES8_NS7_ILi64EEEEEENS_6half_tEfNS_4arch4Sm80ELb0ELb1ELb1ELb1ELb0ELb0ELb0ELb0ELi2ELi4ELi4ELi4ELb0EEENS1_24CollectiveEpilogueBwdGQAISA_fSD_Li256ELb1ELb0EEENS1_19SingleTileSchedulerILb1ELb0ELb0ELi128EEEEEEEEEvNT_6ParamsE) ;  /* 0xffff6e1002007950 */ /* 0x000fea0003c3ffff */
        .type           $_ZN7cutlass13device_kernelIN5flash19enable_sm80_to_sm89INS1_16FlashAttnBwdSm80INS1_25CollectiveMainloopBwdSm80ILi2ELi2EN4cute5tupleIJNS5_1CILi128EEES8_NS7_ILi64EEEEEENS_6half_tEfNS_4arch4Sm80ELb0ELb1ELb1ELb1ELb0ELb0ELb0ELb0ELi2ELi4ELi4ELi4ELb0EEENS1_24CollectiveEpilogueBwdGQAISA_fSD_Li256ELb1ELb0EEENS1_19SingleTileSchedulerILb1ELb0ELb0ELi128EEEEEEEEEvNT_6ParamsE$_ZN4cute5tupleIJNS0_IJNS0_IJNS_1CILi2EEES2_EEENS1_ILi8EEES3_EEENS0_IJNS0_IJNS1_ILi1EEEiEEENS1_ILi1024EEENS0_IJiiEEEEEEEEC2ERKS5_RKSA_,@function
        .size           $_ZN7cutlass13device_kernelIN5flash19enable_sm80_to_sm89INS1_16FlashAttnBwdSm80INS1_25CollectiveMainloopBwdSm80ILi2ELi2EN4cute5tupleIJNS5_1CILi128EEES8_NS7_ILi64EEEEEENS_6half_tEfNS_4arch4Sm80ELb0ELb1ELb1ELb1ELb0ELb0ELb0ELb0ELi2ELi4ELi4ELi4ELb0EEENS1_24CollectiveEpilogueBwdGQAISA_fSD_Li256ELb1ELb0EEENS1_19SingleTileSchedulerILb1ELb0ELb0ELi128EEEEEEEEEvNT_6ParamsE$_ZN4cute5tupleIJNS0_IJNS0_IJNS_1CILi2EEES2_EEENS1_ILi8EEES3_EEENS0_IJNS0_IJNS1_ILi1EEEiEEENS1_ILi1024EEENS0_IJiiEEEEEEEEC2ERKS5_RKSA_,($_ZN7cutlass13device_kernelIN5flash19enable_sm80_to_sm89INS1_16FlashAttnBwdSm80INS1_25CollectiveMainloopBwdSm80ILi2ELi2EN4cute5tupleIJNS5_1CILi128EEES8_NS7_ILi64EEEEEENS_6half_tEfNS_4arch4Sm80ELb0ELb1ELb1ELb1ELb0ELb0ELb0ELb0ELi2ELi4ELi4ELi4ELb0EEENS1_24CollectiveEpilogueBwdGQAISA_fSD_Li256ELb1ELb0EEENS1_19SingleTileSchedulerILb1ELb0ELb0ELi128EEEEEEEEEvNT_6ParamsE$_ZN4cute5tupleIJNS0_IJNS0_IJNS_1CILi2EEES2_EEES3_NS1_ILi8EEEEEENS0_IJNS0_IJiNS1_ILi512EEEEEENS0_IJiiEEENS1_ILi1024EEEEEEEEC2ERKS5_RKSA_ - $_ZN7cutlass13device_kernelIN5flash19enable_sm80_to_sm89INS1_16FlashAttnBwdSm80INS1_25CollectiveMainloopBwdSm80ILi2ELi2EN4cute5tupleIJNS5_1CILi128EEES8_NS7_ILi64EEEEEENS_6half_tEfNS_4arch4Sm80ELb0ELb1ELb1ELb1ELb0ELb0ELb0ELb0ELi2ELi4ELi4ELi4ELb0EEENS1_24CollectiveEpilogueBwdGQAISA_fSD_Li256ELb1ELb0EEENS1_19SingleTileSchedulerILb1ELb0ELb0ELi128EEEEEEEEEvNT_6ParamsE$_ZN4cute5tupleIJNS0_IJNS0_IJNS_1CILi2EEES2_EEENS1_ILi8EEES3_EEENS0_IJNS0_IJNS1_ILi1EEEiEEENS1_ILi1024EEENS0_IJiiEEEEEEEEC2ERKS5_RKSA_)
$_ZN7cutlass13device_kernelIN5flash19enable_sm80_to_sm89INS1_16FlashAttnBwdSm80INS1_25CollectiveMainloopBwdSm80ILi2ELi2EN4cute5tupleIJNS5_1CILi128EEES8_NS7_ILi64EEEEEENS_6half_tEfNS_4arch4Sm80ELb0ELb1ELb1ELb1ELb0ELb0ELb0ELb0ELi2ELi4ELi4ELi4ELb0EEENS1_24CollectiveEpilogueBwdGQAISA_fSD_Li256ELb1ELb0EEENS1_19SingleTileSchedulerILb1ELb0ELb0ELi128EEEEEEEEEvNT_6ParamsE$_ZN4cute5tupleIJNS0_IJNS0_IJNS_1CILi2EEES2_EEENS1_ILi8EEES3_EEENS0_IJNS0_IJNS1_ILi1EEEiEEENS1_ILi1024EEENS0_IJiiEEEEEEEEC2ERKS5_RKSA_:
[----:B------:R-:W-:-:S05]  /*91f0*/  IADD3 R4, R4, -c[0x0][0x20], RZ ;  /* 0x8000080004047a10 */ /* 0x000fca0007ffe0ff */
[----:B------:R1:W-:Y:S04]  /*9200*/  STL [R4], R2 ;  /* 0x0000000204007387 */ /* 0x0003e80000100800 */
[----:B------:R2:W-:Y:S04]  /*9210*/  STL [R4+0x4], R3 ;  /* 0x0000040304007387 */ /* 0x0005e80000100800 */
[----:B------:R3:W-:Y:S01]  /*9220*/  STL [R4+0x8], R6 ;  /* 0x0000080604007387 */ /* 0x0007e20000100800 */
[----:B-1----:R-:W-:Y:S01]  /*9230*/  IMAD.MOV.U32 R2, RZ, RZ, R5 ;  /* 0x000000ffff027224 */ /* 0x002fe200078e0005 */
[----:B--2---:R-:W-:-:S04]  /*9240*/  MOV R3, 0x0 ;  /* 0x0000000000037802 */ /* 0x004fc80000000f00 */
[----:B---3--:R-:W-:Y:S05]  /*9250*/  RET.REL.NODEC R2 `(_ZN7cutlass13device_kernelIN5flash19enable_sm80_to_sm89INS1_16FlashAttnBwdSm80INS1_25CollectiveMainloopBwdSm80ILi2ELi2EN4cute5tupleIJNS5_1CILi128EEES8_NS7_ILi64EEEEEENS_6half_tEfNS_4arch4Sm80ELb0ELb1ELb1ELb1ELb0ELb0ELb0ELb0ELi2ELi4ELi4ELi4ELb0EEENS1_24CollectiveEpilogueBwdGQAISA_fSD_Li256ELb1ELb0EEENS1_19SingleTileSchedulerILb1ELb0ELb0ELi128EEEEEEEEEvNT_6ParamsE) ;  /* 0xffff6da002007950 */ /* 0x008fea0003c3ffff */
        .type           $_ZN7cutlass13device_kernelIN5flash19enable_sm80_to_sm89INS1_16FlashAttnBwdSm80INS1_25CollectiveMainloopBwdSm80ILi2ELi2EN4cute5tupleIJNS5_1CILi128EEES8_NS7_ILi64EEEEEENS_6half_tEfNS_4arch4Sm80ELb0ELb1ELb1ELb1ELb0ELb0ELb0ELb0ELi2ELi4ELi4ELi4ELb0EEENS1_24CollectiveEpilogueBwdGQAISA_fSD_Li256ELb1ELb0EEENS1_19SingleTileSchedulerILb1ELb0ELb0ELi128EEEEEEEEEvNT_6ParamsE$_ZN4cute5tupleIJNS0_IJNS0_IJNS_1CILi2EEES2_EEES3_NS1_ILi8EEEEEENS0_IJNS0_IJiNS1_ILi512EEEEEENS0_IJiiEEENS1_ILi1024EEEEEEEEC2ERKS5_RKSA_,@function
        .size           $_ZN7cutlass13device_kernelIN5flash19enable_sm80_to_sm89INS1_16FlashAttnBwdSm80INS1_25CollectiveMainloopBwdSm80ILi2ELi2EN4cute5tupleIJNS5_1CILi128EEES8_NS7_ILi64EEEEEENS_6half_tEfNS_4arch4Sm80ELb0ELb1ELb1ELb1ELb0ELb0ELb0ELb0ELi2ELi4ELi4ELi4ELb0EEENS1_24CollectiveEpilogueBwdGQAISA_fSD_Li256ELb1ELb0EEENS1_19SingleTileSchedulerILb1ELb0ELb0ELi128EEEEEEEEEvNT_6ParamsE$_ZN4cute5tupleIJNS0_IJNS0_IJNS_1CILi2EEES2_EEES3_NS1_ILi8EEEEEENS0_IJNS0_IJiNS1_ILi512EEEEEENS0_IJiiEEENS1_ILi1024EEEEEEEEC2ERKS5_RKSA_,($_ZN7cutlass13device_kernelIN5flash19enable_sm80_to_sm89INS1_16FlashAttnBwdSm80INS1_25CollectiveMainloopBwdSm80ILi2ELi2EN4cute5tupleIJNS5_1CILi128EEES8_NS7_ILi64EEEEEENS_6half_tEfNS_4arch4Sm80ELb0ELb1ELb1ELb1ELb0ELb0ELb0ELb0ELi2ELi4ELi4ELi4ELb0EEENS1_24CollectiveEpilogueBwdGQAISA_fSD_Li256ELb1ELb0EEENS1_19SingleTileSchedulerILb1ELb0ELb0ELi128EEEEEEEEEvNT_6ParamsE$_ZN4cute5tupleIJNS0_IJNS0_IJNS_1CILi2EEES2_S2_EEES2_NS0_IJNS0_IJS2_S2_EEES2_EEEEEENS0_IJNS0_IJNS1_ILi1EEENS1_ILi512EEEiEEENS1_ILi4096EEENS0_IJNS0_IJiiEEENS1_ILi8192EEEEEEEEEEEC2ERKS6_RKSE_ - $_ZN7cutlass13device_kernelIN5flash19enable_sm80_to_sm89INS1_16FlashAttnBwdSm80INS1_25CollectiveMainloopBwdSm80ILi2ELi2EN4cute5tupleIJNS5_1CILi128EEES8_NS7_ILi64EEEEEENS_6half_tEfNS_4arch4Sm80ELb0ELb1ELb1ELb1ELb0ELb0ELb0ELb0ELi2ELi4ELi4ELi4ELb0EEENS1_24CollectiveEpilogueBwdGQAISA_fSD_Li256ELb1ELb0EEENS1_19SingleTileSchedulerILb1ELb0ELb0ELi128EEEEEEEEEvNT_6ParamsE$_ZN4cute5tupleIJNS0_IJNS0_IJNS_1CILi2EEES2_EEES3_NS1_ILi8EEEEEENS0_IJNS0_IJiNS1_ILi512EEEEEENS0_IJiiEEENS1_ILi1024EEEEEEEEC2ERKS5_RKSA_)
$_ZN7cutlass13device_kernelIN5flash19enable_sm80_to_sm89INS1_16FlashAttnBwdSm80INS1_25CollectiveMainloopBwdSm80ILi2ELi2EN4cute5tupleIJNS5_1CILi128EEES8_NS7_ILi64EEEEEENS_6half_tEfNS_4arch4Sm80ELb0ELb1ELb1ELb1ELb0ELb0ELb0ELb0ELi2ELi4ELi4ELi4ELb0EEENS1_24CollectiveEpilogueBwdGQAISA_fSD_Li256ELb1ELb0EEENS1_19SingleTileSchedulerILb1ELb0ELb0ELi128EEEEEEEEEvNT_6ParamsE$_ZN4cute5tupleIJNS0_IJNS0_IJNS_1CILi2EEES2_EEES3_NS1_ILi8EEEEEENS0_IJNS0_IJiNS1_ILi512EEEEEENS0_IJiiEEENS1_ILi1024EEEEEEEEC2ERKS5_RKSA_:
[----:B------:R-:W-:-:S05]  /*9260*/  IADD3 R4, R4, -c[0x0][0x20], RZ ;  /* 0x8000080004047a10 */ /* 0x000fca0007ffe0ff */
[----:B------:R1:W-:Y:S04]  /*9270*/  STL [R4], R2 ;  /* 0x0000000204007387 */ /* 0x0003e80000100800 */
[----:B------:R2:W-:Y:S04]  /*9280*/  STL [R4+0x4], R3 ;  /* 0x0000040304007387 */ /* 0x0005e80000100800 */
[----:B------:R3:W-:Y:S01]  /*9290*/  STL [R4+0x8], R12 ;  /* 0x0000080c04007387 */ /* 0x0007e20000100800 */
[----:B-1----:R-:W-:Y:S01]  /*92a0*/  IMAD.MOV.U32 R2, RZ, RZ, R5 ;  /* 0x000000ffff027224 */ /* 0x002fe200078e0005 */
[----:B--2---:R-:W-:-:S04]  /*92b0*/  MOV R3, 0x0 ;  /* 0x0000000000037802 */ /* 0x004fc80000000f00 */
[----:B---3--:R-:W-:Y:S05]  /*92c0*/  RET.REL.NODEC R2 `(_ZN7cutlass13device_kernelIN5flash19enable_sm80_to_sm89INS1_16FlashAttnBwdSm80INS1_25CollectiveMainloopBwdSm80ILi2ELi2EN4cute5tupleIJNS5_1CILi128EEES8_NS7_ILi64EEEEEENS_6half_tEfNS_4arch4Sm80ELb0ELb1ELb1ELb1ELb0ELb0ELb0ELb0ELi2ELi4ELi4ELi4ELb0EEENS1_24CollectiveEpilogueBwdGQAISA_fSD_Li256ELb1ELb0EEENS1_19SingleTileSchedulerILb1ELb0ELb0ELi128EEEEEEEEEvNT_6ParamsE) ;  /* 0xffff6d3002007950 */ /* 0x008fea0003c3ffff */
        .type           $_ZN7cutlass13device_kernelIN5flash19enable_sm80_to_sm89INS1_16FlashAttnBwdSm80INS1_25CollectiveMainloopBwdSm80ILi2ELi2EN4cute5tupleIJNS5_1CILi128EEES8_NS7_ILi64EEEEEENS_6half_tEfNS_4arch4Sm80ELb0ELb1ELb1ELb1ELb0ELb0ELb0ELb0ELi2ELi4ELi4ELi4ELb0EEENS1_24CollectiveEpilogueBwdGQAISA_fSD_Li256ELb1ELb0EEENS1_19SingleTileSchedulerILb1ELb0ELb0ELi128EEEEEEEEEvNT_6ParamsE$_ZN4cute5tupleIJNS0_IJNS0_IJNS_1CILi2EEES2_S2_EEES2_NS0_IJNS0_IJS2_S2_EEES2_EEEEEENS0_IJNS0_IJNS1_ILi1EEENS1_ILi512EEEiEEENS1_ILi4096EEENS0_IJNS0_IJiiEEENS1_ILi8192EEEEEEEEEEEC2ERKS6_RKSE_,@function
        .size           $_ZN7cutlass13device_kernelIN5flash19enable_sm80_to_sm89INS1_16FlashAttnBwdSm80INS1_25CollectiveMainloopBwdSm80ILi2ELi2EN4cute5tupleIJNS5_1CILi128EEES8_NS7_ILi64EEEEEENS_6half_tEfNS_4arch4Sm80ELb0ELb1ELb1ELb1ELb0ELb0ELb0ELb0ELi2ELi4ELi4ELi4ELb0EEENS1_24CollectiveEpilogueBwdGQAISA_fSD_Li256ELb1ELb0EEENS1_19SingleTileSchedulerILb1ELb0ELb0ELi128EEEEEEEEEvNT_6ParamsE$_ZN4cute5tupleIJNS0_IJNS0_IJNS_1CILi2EEES2_S2_EEES2_NS0_IJNS0_IJS2_S2_EEES2_EEEEEENS0_IJNS0_IJNS1_ILi1EEENS1_ILi512EEEiEEENS1_ILi4096EEENS0_IJNS0_IJiiEEENS1_ILi8192EEEEEEEEEEEC2ERKS6_RKSE_,($_ZN7cutlass13device_kernelIN5flash19enable_sm80_to_sm89INS1_16FlashAttnBwdSm80INS1_25CollectiveMainloopBwdSm80ILi2ELi2EN4cute5tupleIJNS5_1CILi128EEES8_NS7_ILi64EEEEEENS_6half_tEfNS_4arch4Sm80ELb0ELb1ELb1ELb1ELb0ELb0ELb0ELb0ELi2ELi4ELi4ELi4ELb0EEENS1_24CollectiveEpilogueBwdGQAISA_fSD_Li256ELb1ELb0EEENS1_19SingleTileSchedulerILb1ELb0ELb0ELi128EEEEEEEEEvNT_6ParamsE$_ZN4cute5tupleIJNS0_IJNS0_IJNS_1CILi2EEES2_S2_EEES2_NS0_IJS2_S2_EEEEEENS0_IJNS0_IJNS1_ILi1EEENS1_ILi512EEEiEEENS1_ILi4096EEENS0_IJiiEEEEEEEEC2ERKS5_RKSB_ - $_ZN7cutlass13device_kernelIN5flash19enable_sm80_to_sm89INS1_16FlashAttnBwdSm80INS1_25CollectiveMainloopBwdSm80ILi2ELi2EN4cute5tupleIJNS5_1CILi128EEES8_NS7_ILi64EEEEEENS_6half_tEfNS_4arch4Sm80ELb0ELb1ELb1ELb1ELb0ELb0ELb0ELb0ELi2ELi4ELi4ELi4ELb0EEENS1_24CollectiveEpilogueBwdGQAISA_fSD_Li256ELb1ELb0EEENS1_19SingleTileSchedulerILb1ELb0ELb0ELi128EEEEEEEEEvNT_6ParamsE$_ZN4cute5tupleIJNS0_IJNS0_IJNS_1CILi2EEES2_S2_EEES2_NS0_IJNS0_IJS2_S2_EEES2_EEEEEENS0_IJNS0_IJNS1_ILi1EEENS1_ILi512EEEiEEENS1_ILi4096EEENS0_IJNS0_IJiiEEENS1_ILi8192EEEEEEEEEEEC2ERKS6_RKSE_)
$_ZN7cutlass13device_kernelIN5flash19enable_sm80_to_sm89INS1_16FlashAttnBwdSm80INS1_25CollectiveMainloopBwdSm80ILi2ELi2EN4cute5tupleIJNS5_1CILi128EEES8_NS7_ILi64EEEEEENS_6half_tEfNS_4arch4Sm80ELb0ELb1ELb1ELb1ELb0ELb0ELb0ELb0ELi2ELi4ELi4ELi4ELb0EEENS1_24CollectiveEpilogueBwdGQAISA_fSD_Li256ELb1ELb0EEENS1_19SingleTileSchedulerILb1ELb0ELb0ELi128EEEEEEEEEvNT_6ParamsE$_ZN4cute5tupleIJNS0_IJNS0_IJNS_1CILi2EEES2_S2_EEES2_NS0_IJNS0_IJS2_S2_EEES2_EEEEEENS0_IJNS0_IJNS1_ILi1EEENS1_ILi512EEEiEEENS1_ILi4096EEENS0_IJNS0_IJiiEEENS1_ILi8192EEEEEEEEEEEC2ERKS6_RKSE_:
[----:B------:R-:W-:-:S05]  /*92d0*/  IADD3 R4, R77, -c[0x0][0x20], RZ ;  /* 0x800008004d047a10 */ /* 0x000fca0007ffe0ff */
[----:B------:R1:W-:Y:S04]  /*92e0*/  STL [R4], R2 ;  /* 0x0000000204007387 */ /* 0x0003e80000100800 */
[----:B------:R2:W-:Y:S04]  /*92f0*/  STL [R4+0x4], R3 ;  /* 0x0000040304007387 */ /* 0x0005e80000100800 */
[----:B------:R3:W-:Y:S01]  /*9300*/  STL [R4+0x8], R6 ;  /* 0x0000080604007387 */ /* 0x0007e20000100800 */
[----:B-1----:R-:W-:Y:S01]  /*9310*/  IMAD.MOV.U32 R2, RZ, RZ, R5 ;  /* 0x000000ffff027224 */ /* 0x002fe200078e0005 */
[----:B--2---:R-:W-:-:S04]  /*9320*/  MOV R3, 0x0 ;  /* 0x0000000000037802 */ /* 0x004fc80000000f00 */
[----:B---3--:R-:W-:Y:S05]  /*9330*/  RET.REL.NODEC R2 `(_ZN7cutlass13device_kernelIN5flash19enable_sm80_to_sm89INS1_16FlashAttnBwdSm80INS1_25CollectiveMainloopBwdSm80ILi2ELi2EN4cute5tupleIJNS5_1CILi128EEES8_NS7_ILi64EEEEEENS_6half_tEfNS_4arch4Sm80ELb0ELb1ELb1ELb1ELb0ELb0ELb0ELb0ELi2ELi4ELi4ELi4ELb0EEENS1_24CollectiveEpilogueBwdGQAISA_fSD_Li256ELb1ELb0EEENS1_19SingleTileSchedulerILb1ELb0ELb0ELi128EEEEEEEEEvNT_6ParamsE) ;  /* 0xffff6cc002007950 */ /* 0x008fea0003c3ffff */
        .type           $_ZN7cutlass13device_kernelIN5flash19enable_sm80_to_sm89INS1_16FlashAttnBwdSm80INS1_25CollectiveMainloopBwdSm80ILi2ELi2EN4cute5tupleIJNS5_1CILi128EEES8_NS7_ILi64EEEEEENS_6half_tEfNS_4arch4Sm80ELb0ELb1ELb1ELb1ELb0ELb0ELb0ELb0ELi2ELi4ELi4ELi4ELb0EEENS1_24CollectiveEpilogueBwdGQAISA_fSD_Li256ELb1ELb0EEENS1_19SingleTileSchedulerILb1ELb0ELb0ELi128EEEEEEEEEvNT_6ParamsE$_ZN4cute5tupleIJNS0_IJNS0_IJNS_1CILi2EEES2_S2_EEES2_NS0_IJS2_S2_EEEEEENS0_IJNS0_IJNS1_ILi1EEENS1_ILi512EEEiEEENS1_ILi4096EEENS0_IJiiEEEEEEEEC2ERKS5_RKSB_,@function
        .size           $_ZN7cutlass13device_kernelIN5flash19enable_sm80_to_sm89INS1_16FlashAttnBwdSm80INS1_25CollectiveMainloopBwdSm80ILi2ELi2EN4cute5tupleIJNS5_1CILi128EEES8_NS7_ILi64EEEEEENS_6half_tEfNS_4arch4Sm80ELb0ELb1ELb1ELb1ELb0ELb0ELb0ELb0ELi2ELi4ELi4ELi4ELb0EEENS1_24CollectiveEpilogueBwdGQAISA_fSD_Li256ELb1ELb0EEENS1_19SingleTileSchedulerILb1ELb0ELb0ELi128EEEEEEEEEvNT_6ParamsE$_ZN4cute5tupleIJNS0_IJNS0_IJNS_1CILi2EEES2_S2_EEES2_NS0_IJS2_S2_EEEEEENS0_IJNS0_IJNS1_ILi1EEENS1_ILi512EEEiEEENS1_ILi4096EEENS0_IJiiEEEEEEEEC2ERKS5_RKSB_,($_ZN7cutlass13device_kernelIN5flash19enable_sm80_to_sm89INS1_16FlashAttnBwdSm80INS1_25CollectiveMainloopBwdSm80ILi2ELi2EN4cute5tupleIJNS5_1CILi128EEES8_NS7_ILi64EEEEEENS_6half_tEfNS_4arch4Sm80ELb0ELb1ELb1ELb1ELb0ELb0ELb0ELb0ELi2ELi4ELi4ELi4ELb0EEENS1_24CollectiveEpilogueBwdGQAISA_fSD_Li256ELb1ELb0EEENS1_19SingleTileSchedulerILb1ELb0ELb0ELi128EEEEEEEEEvNT_6ParamsE$_ZN4cute5tupleIJNS0_IJNS0_IJNS_1CILi8EEENS1_ILi1EEEEEENS0_IJNS1_ILi2EEEEEEEEENS0_IJNS0_IJS3_NS1_ILi0EEEEEENS0_IJiEEEEEEEEC2ERKS7_RKSB_ - $_ZN7cutlass13device_kernelIN5flash19enable_sm80_to_sm89INS1_16FlashAttnBwdSm80INS1_25CollectiveMainloopBwdSm80ILi2ELi2EN4cute5tupleIJNS5_1CILi128EEES8_NS7_ILi64EEEEEENS_6half_tEfNS_4arch4Sm80ELb0ELb1ELb1ELb1ELb0ELb0ELb0ELb0ELi2ELi4ELi4ELi4ELb0EEENS1_24CollectiveEpilogueBwdGQAISA_fSD_Li256ELb1ELb0EEENS1_19SingleTileSchedulerILb1ELb0ELb0ELi128EEEEEEEEEvNT_6ParamsE$_ZN4cute5tupleIJNS0_IJNS0_IJNS_1CILi2EEES2_S2_EEES2_NS0_IJS2_S2_EEEEEENS0_IJNS0_IJNS1_ILi1EEENS1_ILi512EEEiEEENS1_ILi4096EEENS0_IJiiEEEEEEEEC2ERKS5_RKSB_)
$_ZN7cutlass13device_kernelIN5flash19enable_sm80_to_sm89INS1_16FlashAttnBwdSm80INS1_25CollectiveMainloopBwdSm80ILi2ELi2EN4cute5tupleIJNS5_1CILi128EEES8_NS7_ILi64EEEEEENS_6half_tEfNS_4arch4Sm80ELb0ELb1ELb1ELb1ELb0ELb0ELb0ELb0ELi2ELi4ELi4ELi4ELb0EEENS1_24CollectiveEpilogueBwdGQAISA_fSD_Li256ELb1ELb0EEENS1_19SingleTileSchedulerILb1ELb0ELb0ELi128EEEEEEEEEvNT_6ParamsE$_ZN4cute5tupleIJNS0_IJNS0_IJNS_1CILi2EEES2_S2_EEES2_NS0_IJS2_S2_EEEEEENS0_IJNS0_IJNS1_ILi1EEENS1_ILi512EEEiEEENS1_ILi4096EEENS0_IJiiEEEEEEEEC2ERKS5_RKSB_:
[----:B------:R-:W-:-:S05]  /*9340*/  IADD3 R4, R4, -c[0x0][0x20], RZ ;  /* 0x8000080004047a10 */ /* 0x000fca0007ffe0ff */
[----:B------:R1:W-:Y:S04]  /*9350*/  STL [R4], R2 ;  /* 0x0000000204007387 */ /* 0x0003e80000100800 */
[----:B------:R2:W-:Y:S04]  /*9360*/  STL [R4+0x4], R3 ;  /* 0x0000040304007387 */ /* 0x0005e80000100800 */
[----:B------:R3:W-:Y:S01]  /*9370*/  STL [R4+0x8], R6 ;  /* 0x0000080604007387 */ /* 0x0007e20000100800 */
[----:B-1----:R-:W-:Y:S01]  /*9380*/  IMAD.MOV.U32 R2, RZ, RZ, R5 ;  /* 0x000000ffff027224 */ /* 0x002fe200078e0005 */
[----:B--2---:R-:W-:-:S04]  /*9390*/  MOV R3, 0x0 ;  /* 0x0000000000037802 */ /* 0x004fc80000000f00 */
[----:B---3--:R-:W-:Y:S05]  /*93a0*/  RET.REL.NODEC R2 `(_ZN7cutlass13device_kernelIN5flash19enable_sm80_to_sm89INS1_16FlashAttnBwdSm80INS1_25CollectiveMainloopBwdSm80ILi2ELi2EN4cute5tupleIJNS5_1CILi128EEES8_NS7_ILi64EEEEEENS_6half_tEfNS_4arch4Sm80ELb0ELb1ELb1ELb1ELb0ELb0ELb0ELb0ELi2ELi4ELi4ELi4ELb0EEENS1_24CollectiveEpilogueBwdGQAISA_fSD_Li256ELb1ELb0EEENS1_19SingleTileSchedulerILb1ELb0ELb0ELi128EEEEEEEEEvNT_6ParamsE) ;  /* 0xffff6c5002007950 */ /* 0x008fea0003c3ffff */
        .type           $_ZN7cutlass13device_kernelIN5flash19enable_sm80_to_sm89INS1_16FlashAttnBwdSm80INS1_25CollectiveMainloopBwdSm80ILi2ELi2EN4cute5tupleIJNS5_1CILi128EEES8_NS7_ILi64EEEEEENS_6half_tEfNS_4arch4Sm80ELb0ELb1ELb1ELb1ELb0ELb0ELb0ELb0ELi2ELi4ELi4ELi4ELb0EEENS1_24CollectiveEpilogueBwdGQAISA_fSD_Li256ELb1ELb0EEENS1_19SingleTileSchedulerILb1ELb0ELb0ELi128EEEEEEEEEvNT_6ParamsE$_ZN4cute5tupleIJNS0_IJNS0_IJNS_1CILi8EEENS1_ILi1EEEEEENS0_IJNS1_ILi2EEEEEEEEENS0_IJNS0_IJS3_NS1_ILi0EEEEEENS0_IJiEEEEEEEEC2ERKS7_RKSB_,@function
        .size           $_ZN7cutlass13device_kernelIN5flash19enable_sm80_to_sm89INS1_16FlashAttnBwdSm80INS1_25CollectiveMainloopBwdSm80ILi2ELi2EN4cute5tupleIJNS5_1CILi128EEES8_NS7_ILi64EEEEEENS_6half_tEfNS_4arch4Sm80ELb0ELb1ELb1ELb1ELb0ELb0ELb0ELb0ELi2ELi4ELi4ELi4ELb0EEENS1_24CollectiveEpilogueBwdGQAISA_fSD_Li256ELb1ELb0EEENS1_19SingleTileSchedulerILb1ELb0ELb0ELi128EEEEEEEEEvNT_6ParamsE$_ZN4cute5tupleIJNS0_IJNS0_IJNS_1CILi8EEENS1_ILi1EEEEEENS0_IJNS1_ILi2EEEEEEEEENS0_IJNS0_IJS3_NS1_ILi0EEEEEENS0_IJiEEEEEEEEC2ERKS7_RKSB_,($_ZN7cutlass13device_kernelIN5flash19enable_sm80_to_sm89INS1_16FlashAttnBwdSm80INS1_25CollectiveMainloopBwdSm80ILi2ELi2EN4cute5tupleIJNS5_1CILi128EEES8_NS7_ILi64EEEEEENS_6half_tEfNS_4arch4Sm80ELb0ELb1ELb1ELb1ELb0ELb0ELb0ELb0ELi2ELi4ELi4ELi4ELb0EEENS1_24CollectiveEpilogueBwdGQAISA_fSD_Li256ELb1ELb0EEENS1_19SingleTileSchedulerILb1ELb0ELb0ELi128EEEEEEEEEvNT_6ParamsE$_ZN4cute5tupleIJNS0_IJNS0_IJNS_1CILi8EEENS1_ILi1EEEEEENS1_ILi2EEEEEENS0_IJNS0_IJS3_NS1_ILi0EEEEEEiEEEEEC2ERKS6_RKS9_ - $_ZN7cutlass13device_kernelIN5flash19enable_sm80_to_sm89INS1_16FlashAttnBwdSm80INS1_25CollectiveMainloopBwdSm80ILi2ELi2EN4cute5tupleIJNS5_1CILi128EEES8_NS7_ILi64EEEEEENS_6half_tEfNS_4arch4Sm80ELb0ELb1ELb1ELb1ELb0ELb0ELb0ELb0ELi2ELi4ELi4ELi4ELb0EEENS1_24CollectiveEpilogueBwdGQAISA_fSD_Li256ELb1ELb0EEENS1_19SingleTileSchedulerILb1ELb0ELb0ELi128EEEEEEEEEvNT_6ParamsE$_ZN4cute5tupleIJNS0_IJNS0_IJNS_1CILi8EEENS1_ILi1EEEEEENS0_IJNS1_ILi2EEEEEEEEENS0_IJNS0_IJS3_NS1_ILi0EEEEEENS0_IJiEEEEEEEEC2ERKS7_RKSB_)
$_ZN7cutlass13device_kernelIN5flash19enable_sm80_to_sm89INS1_16FlashAttnBwdSm80INS1_25CollectiveMainloopBwdSm80ILi2ELi2EN4cute5tupleIJNS5_1CILi128EEES8_NS7_ILi64EEEEEENS_6half_tEfNS_4arch4Sm80ELb0ELb1ELb1ELb1ELb0ELb0ELb0ELb0ELi2ELi4ELi4ELi4ELb0EEENS1_24CollectiveEpilogueBwdGQAISA_fSD_Li256ELb1ELb0EEENS1_19SingleTileSchedulerILb1ELb0ELb0ELi128EEEEEEEEEvNT_6ParamsE$_ZN4cute5tupleIJNS0_IJNS0_IJNS_1CILi8EEENS1_ILi1EEEEEENS0_IJNS1_ILi2EEEEEEEEENS0_IJNS0_IJS3_NS1_ILi0EEEEEENS0_IJiEEEEEEEEC2ERKS7_RKSB_:
[----:B------:R-:W-:-:S05]  /*93b0*/  IADD3 R36, R78, -c[0x0][0x20], RZ ;  /* 0x800008004e247a10 */ /* 0x000fca0007ffe0ff */
[----:B------:R1:W-:Y:S02]  /*93c0*/  STL [R36], R38 ;  /* 0x0000002624007387 */ /* 0x0003e40000100800 */
[----:B-1----:R-:W-:Y:S01]  /*93d0*/  IMAD.MOV.U32 R36, RZ, RZ, R37 ;  /* 0x000000ffff247224 */ /* 0x002fe200078e0025 */
[----:B------:R-:W-:-:S04]  /*93e0*/  MOV R37, 0x0 ;  /* 0x0000000000257802 */ /* 0x000fc80000000f00 */
[----:B------:R-:W-:Y:S05]  /*93f0*/  RET.REL.NODEC R36 `(_ZN7cutlass13device_kernelIN5flash19enable_sm80_to_sm89INS1_16FlashAttnBwdSm80INS1_25CollectiveMainloopBwdSm80ILi2ELi2EN4cute5tupleIJNS5_1CILi128EEES8_NS7_ILi64EEEEEENS_6half_tEfNS_4arch4Sm80ELb0ELb1ELb1ELb1ELb0ELb0ELb0ELb0ELi2ELi4ELi4ELi4ELb0EEENS1_24CollectiveEpilogueBwdGQAISA_fSD_Li256ELb1ELb0EEENS1_19SingleTileSchedulerILb1ELb0ELb0ELi128EEEEEEEEEvNT_6ParamsE) ;  /* 0xffff6c0024007950 */ /* 0x000fea0003c3ffff */
        .type           $_ZN7cutlass13device_kernelIN5flash19enable_sm80_to_sm89INS1_16FlashAttnBwdSm80INS1_25CollectiveMainloopBwdSm80ILi2ELi2EN4cute5tupleIJNS5_1CILi128EEES8_NS7_ILi64EEEEEENS_6half_tEfNS_4arch4Sm80ELb0ELb1ELb1ELb1ELb0ELb0ELb0ELb0ELi2ELi4ELi4ELi4ELb0EEENS1_24CollectiveEpilogueBwdGQAISA_fSD_Li256ELb1ELb0EEENS1_19SingleTileSchedulerILb1ELb0ELb0ELi128EEEEEEEEEvNT_6ParamsE$_ZN4cute5tupleIJNS0_IJNS0_IJNS_1CILi8EEENS1_ILi1EEEEEENS1_ILi2EEEEEENS0_IJNS0_IJS3_NS1_ILi0EEEEEEiEEEEEC2ERKS6_RKS9_,@function
        .size           $_ZN7cutlass13device_kernelIN5flash19enable_sm80_to_sm89INS1_16FlashAttnBwdSm80INS1_25CollectiveMainloopBwdSm80ILi2ELi2EN4cute5tupleIJNS5_1CILi128EEES8_NS7_ILi64EEEEEENS_6half_tEfNS_4arch4Sm80ELb0ELb1ELb1ELb1ELb0ELb0ELb0ELb0ELi2ELi4ELi4ELi4ELb0EEENS1_24CollectiveEpilogueBwdGQAISA_fSD_Li256ELb1ELb0EEENS1_19SingleTileSchedulerILb1ELb0ELb0ELi128EEEEEEEEEvNT_6ParamsE$_ZN4cute5tupleIJNS0_IJNS0_IJNS_1CILi8EEENS1_ILi1EEEEEENS1_ILi2EEEEEENS0_IJNS0_IJS3_NS1_ILi0EEEEEEiEEEEEC2ERKS6_RKS9_,($_ZN7cutlass13device_kernelIN5flash19enable_sm80_to_sm89INS1_16FlashAttnBwdSm80INS1_25CollectiveMainloopBwdSm80ILi2ELi2EN4cute5tupleIJNS5_1CILi128EEES8_NS7_ILi64EEEEEENS_6half_tEfNS_4arch4Sm80ELb0ELb1ELb1ELb1ELb0ELb0ELb0ELb0ELi2ELi4ELi4ELi4ELb0EEENS1_24CollectiveEpilogueBwdGQAISA_fSD_Li256ELb1ELb0EEENS1_19SingleTileSchedulerILb1ELb0ELb0ELi128EEEEEEEEEvNT_6ParamsE$_ZN4cute5tupleIJNS0_IJNS0_IJNS_1CILi8EEENS1_ILi1EEEEEENS1_ILi2EEENS0_IJS5_S5_EEEEEENS0_IJNS0_IJS3_NS1_ILi0EEEEEENS1_ILi4096EEENS0_IJiiEEEEEEEEC2ERKS7_RKSC_ - $_ZN7cutlass13device_kernelIN5flash19enable_sm80_to_sm89INS1_16FlashAttnBwdSm80INS1_25CollectiveMainloopBwdSm80ILi2ELi2EN4cute5tupleIJNS5_1CILi128EEES8_NS7_ILi64EEEEEENS_6half_tEfNS_4arch4Sm80ELb0ELb1ELb1ELb1ELb0ELb0ELb0ELb0ELi2ELi4ELi4ELi4ELb0EEENS1_24CollectiveEpilogueBwdGQAISA_fSD_Li256ELb1ELb0EEENS1_19SingleTileSchedulerILb1ELb0ELb0ELi128EEEEEEEEEvNT_6ParamsE$_ZN4cute5tupleIJNS0_IJNS0_IJNS_1CILi8EEENS1_ILi1EEEEEENS1_ILi2EEEEEENS0_IJNS0_IJS3_NS1_ILi0EEEEEEiEEEEEC2ERKS6_RKS9_)
$_ZN7cutlass13device_kernelIN5flash19enable_sm80_to_sm89INS1_16FlashAttnBwdSm80INS1_25CollectiveMainloopBwdSm80ILi2ELi2EN4cute5tupleIJNS5_1CILi128EEES8_NS7_ILi64EEEEEENS_6half_tEfNS_4arch4Sm80ELb0ELb1ELb1ELb1ELb0ELb0ELb0ELb0ELi2ELi4ELi4ELi4ELb0EEENS1_24CollectiveEpilogueBwdGQAISA_fSD_Li256ELb1ELb0EEENS1_19SingleTileSchedulerILb1ELb0ELb0ELi128EEEEEEEEEvNT_6ParamsE$_ZN4cute5tupleIJNS0_IJNS0_IJNS_1CILi8EEENS1_ILi1EEEEEENS1_ILi2EEEEEENS0_IJNS0_IJS3_NS1_ILi0EEEEEEiEEEEEC2ERKS6_RKS9_:
[----:B------:R-:W-:-:S05]  /*9400*/  IADD3 R2, R78, -c[0x0][0x20], RZ ;  /* 0x800008004e027a10 */ /* 0x000fca0007ffe0ff */
[----:B------:R1:W-:Y:S02]  /*9410*/  STL [R2], R36 ;  /* 0x0000002402007387 */ /* 0x0003e40000100800 */
[----:B-1----:R-:W-:Y:S01]  /*9420*/  IMAD.MOV.U32 R2, RZ, RZ, R3 ;  /* 0x000000ffff027224 */ /* 0x002fe200078e0003 */
[----:B------:R-:W-:-:S04]  /*9430*/  MOV R3, 0x0 ;  /* 0x0000000000037802 */ /* 0x000fc80000000f00 */
[----:B------:R-:W-:Y:S05]  /*9440*/  RET.REL.NODEC R2 `(_ZN7cutlass13device_kernelIN5flash19enable_sm80_to_sm89INS1_16FlashAttnBwdSm80INS1_25CollectiveMainloopBwdSm80ILi2ELi2EN4cute5tupleIJNS5_1CILi128EEES8_NS7_ILi64EEEEEENS_6half_tEfNS_4arch4Sm80ELb0ELb1ELb1ELb1ELb0ELb0ELb0ELb0ELi2ELi4ELi4ELi4ELb0EEENS1_24CollectiveEpilogueBwdGQAISA_fSD_Li256ELb1ELb0EEENS1_19SingleTileSchedulerILb1ELb0ELb0ELi128EEEEEEEEEvNT_6ParamsE) ;  /* 0xffff6bb002007950 */ /* 0x000fea0003c3ffff */
        .type           $_ZN7cutlass13device_kernelIN5flash19enable_sm80_to_sm89INS1_16FlashAttnBwdSm80INS1_25CollectiveMainloopBwdSm80ILi2ELi2EN4cute5tupleIJNS5_1CILi128EEES8_NS7_ILi64EEEEEENS_6half_tEfNS_4arch4Sm80ELb0ELb1ELb1ELb1ELb0ELb0ELb0ELb0ELi2ELi4ELi4ELi4ELb0EEENS1_24CollectiveEpilogueBwdGQAISA_fSD_Li256ELb1ELb0EEENS1_19SingleTileSchedulerILb1ELb0ELb0ELi128EEEEEEEEEvNT_6ParamsE$_ZN4cute5tupleIJNS0_IJNS0_IJNS_1CILi8EEENS1_ILi1EEEEEENS1_ILi2EEENS0_IJS5_S5_EEEEEENS0_IJNS0_IJS3_NS1_ILi0EEEEEENS1_ILi4096EEENS0_IJiiEEEEEEEEC2ERKS7_RKSC_,@function
        .size           $_ZN7cutlass13device_kernelIN5flash19enable_sm80_to_sm89INS1_16FlashAttnBwdSm80INS1_25CollectiveMainloopBwdSm80ILi2ELi2EN4cute5tupleIJNS5_1CILi128EEES8_NS7_ILi64EEEEEENS_6half_tEfNS_4arch4Sm80ELb0ELb1ELb1ELb1ELb0ELb0ELb0ELb0ELi2ELi4ELi4ELi4ELb0EEENS1_24CollectiveEpilogueBwdGQAISA_fSD_Li256ELb1ELb0EEENS1_19SingleTileSchedulerILb1ELb0ELb0ELi128EEEEEEEEEvNT_6ParamsE$_ZN4cute5tupleIJNS0_IJNS0_IJNS_1CILi8EEENS1_ILi1EEEEEENS1_ILi2EEENS0_IJS5_S5_EEEEEENS0_IJNS0_IJS3_NS1_ILi0EEEEEENS1_ILi4096EEENS0_IJiiEEEEEEEEC2ERKS7_RKSC_,($_ZN7cutlass13device_kernelIN5flash19enable_sm80_to_sm89INS1_16FlashAttnBwdSm80INS1_25CollectiveMainloopBwdSm80ILi2ELi2EN4cute5tupleIJNS5_1CILi128EEES8_NS7_ILi64EEEEEENS_6half_tEfNS_4arch4Sm80ELb0ELb1ELb1ELb1ELb0ELb0ELb0ELb0ELi2ELi4ELi4ELi4ELb0EEENS1_24CollectiveEpilogueBwdGQAISA_fSD_Li256ELb1ELb0EEENS1_19SingleTileSchedulerILb1ELb0ELb0ELi128EEEEEEEEEvNT_6ParamsE$_ZN4cute5tupleIJNS0_IJNS0_IJNS_1CILi8EEENS1_ILi1EEEEEENS1_ILi2EEES2_EEENS0_IJNS0_IJS3_NS1_ILi0EEEEEEiNS1_ILi1024EEEEEEEEC2ERKS6_RKSA_ - $_ZN7cutlass13device_kernelIN5flash19enable_sm80_to_sm89INS1_16FlashAttnBwdSm80INS1_25CollectiveMainloopBwdSm80ILi2ELi2EN4cute5tupleIJNS5_1CILi128EEES8_NS7_ILi64EEEEEENS_6half_tEfNS_4arch4Sm80ELb0ELb1ELb1ELb1ELb0ELb0ELb0ELb0ELi2ELi4ELi4ELi4ELb0EEENS1_24CollectiveEpilogueBwdGQAISA_fSD_Li256ELb1ELb0EEENS1_19SingleTileSchedulerILb1ELb0ELb0ELi128EEEEEEEEEvNT_6ParamsE$_ZN4cute5tupleIJNS0_IJNS0_IJNS_1CILi8EEENS1_ILi1EEEEEENS1_ILi2EEENS0_IJS5_S5_EEEEEENS0_IJNS0_IJS3_NS1_ILi0EEEEEENS1_ILi4096EEENS0_IJiiEEEEEEEEC2ERKS7_RKSC_)
$_ZN7cutlass13device_kernelIN5flash19enable_sm80_to_sm89INS1_16FlashAttnBwdSm80INS1_25CollectiveMainloopBwdSm80ILi2ELi2EN4cute5tupleIJNS5_1CILi128EEES8_NS7_ILi64EEEEEENS_6half_tEfNS_4arch4Sm80ELb0ELb1ELb1ELb1ELb0ELb0ELb0ELb0ELi2ELi4ELi4ELi4ELb0EEENS1_24CollectiveEpilogueBwdGQAISA_fSD_Li256ELb1ELb0EEENS1_19SingleTileSchedulerILb1ELb0ELb0ELi128EEEEEEEEEvNT_6ParamsE$_ZN4cute5tupleIJNS0_IJNS0_IJNS_1CILi8EEENS1_ILi1EEEEEENS1_ILi2EEENS0_IJS5_S5_EEEEEENS0_IJNS0_IJS3_NS1_ILi0EEEEEENS1_ILi4096EEENS0_IJiiEEEEEEEEC2ERKS7_RKSC_:
[----:B------:R-:W-:-:S05]  /*9450*/  IADD3 R2, R2, -c[0x0][0x20], RZ ;  /* 0x8000080002027a10 */ /* 0x000fca0007ffe0ff */
[----:B------:R-:W-:Y:S04]  /*9460*/  STL [R2], R5 ;  /* 0x0000000502007387 */ /* 0x000fe80000100800 */
[----:B------:R1:W-:Y:S02]  /*9470*/  STL [R2+0x4], R4 ;  /* 0x0000040402007387 */ /* 0x0003e40000100800 */
[----:B-1----:R-:W-:Y:S01]  /*9480*/  IMAD.MOV.U32 R2, RZ, RZ, R3 ;  /* 0x000000ffff027224 */ /* 0x002fe200078e0003 */
[----:B------:R-:W-:-:S04]  /*9490*/  MOV R3, 0x0 ;  /* 0x0000000000037802 */ /* 0x000fc80000000f00 */
[----:B------:R-:W-:Y:S05]  /*94a0*/  RET.REL.NODEC R2 `(_ZN7cutlass13device_kernelIN5flash19enable_sm80_to_sm89INS1_16FlashAttnBwdSm80INS1_25CollectiveMainloopBwdSm80ILi2ELi2EN4cute5tupleIJNS5_1CILi128EEES8_NS7_ILi64EEEEEENS_6half_tEfNS_4arch4Sm80ELb0ELb1ELb1ELb1ELb0ELb0ELb0ELb0ELi2ELi4ELi4ELi4ELb0EEENS1_24CollectiveEpilogueBwdGQAISA_fSD_Li256ELb1ELb0EEENS1_19SingleTileSchedulerILb1ELb0ELb0ELi128EEEEEEEEEvNT_6ParamsE) ;  /* 0xffff6b5002007950 */ /* 0x000fea0003c3ffff */
        .type           $_ZN7cutlass13device_kernelIN5flash19enable_sm80_to_sm89INS1_16FlashAttnBwdSm80INS1_25CollectiveMainloopBwdSm80ILi2ELi2EN4cute5tupleIJNS5_1CILi128EEES8_NS7_ILi64EEEEEENS_6half_tEfNS_4arch4Sm80ELb0ELb1ELb1ELb1ELb0ELb0ELb0ELb0ELi2ELi4ELi4ELi4ELb0EEENS1_24CollectiveEpilogueBwdGQAISA_fSD_Li256ELb1ELb0EEENS1_19SingleTileSchedulerILb1ELb0ELb0ELi128EEEEEEEEEvNT_6ParamsE$_ZN4cute5tupleIJNS0_IJNS0_IJNS_1CILi8EEENS1_ILi1EEEEEENS1_ILi2EEES2_EEENS0_IJNS0_IJS3_NS1_ILi0EEEEEEiNS1_ILi1024EEEEEEEEC2ERKS6_RKSA_,@function
        .size           $_ZN7cutlass13device_kernelIN5flash19enable_sm80_to_sm89INS1_16FlashAttnBwdSm80INS1_25CollectiveMainloopBwdSm80ILi2ELi2EN4cute5tupleIJNS5_1CILi128EEES8_NS7_ILi64EEEEEENS_6half_tEfNS_4arch4Sm80ELb0ELb1ELb1ELb1ELb0ELb0ELb0ELb0ELi2ELi4ELi4ELi4ELb0EEENS1_24CollectiveEpilogueBwdGQAISA_fSD_Li256ELb1ELb0EEENS1_19SingleTileSchedulerILb1ELb0ELb0ELi128EEEEEEEEEvNT_6ParamsE$_ZN4cute5tupleIJNS0_IJNS0_IJNS_1CILi8EEENS1_ILi1EEEEEENS1_ILi2EEES2_EEENS0_IJNS0_IJS3_NS1_ILi0EEEEEEiNS1_ILi1024EEEEEEEEC2ERKS6_RKSA_,($_ZN7cutlass13device_kernelIN5flash19enable_sm80_to_sm89INS1_16FlashAttnBwdSm80INS1_25CollectiveMainloopBwdSm80ILi2ELi2EN4cute5tupleIJNS5_1CILi128EEES8_NS7_ILi64EEEEEENS_6half_tEfNS_4arch4Sm80ELb0ELb1ELb1ELb1ELb0ELb0ELb0ELb0ELi2ELi4ELi4ELi4ELb0EEENS1_24CollectiveEpilogueBwdGQAISA_fSD_Li256ELb1ELb0EEENS1_19SingleTileSchedulerILb1ELb0ELb0ELi128EEEEEEEEEvNT_6ParamsE$_ZN4cute5tupleIJNS0_IJNS_1CILi16EEENS1_ILi2EEES3_S3_NS1_ILi4EEES3_EEENS0_IJNS1_ILi1EEEiiiNS1_ILi144EEENS1_ILi512EEEEEEEEC2ERKS5_RKS9_ - $_ZN7cutlass13device_kernelIN5flash19enable_sm80_to_sm89INS1_16FlashAttnBwdSm80INS1_25CollectiveMainloopBwdSm80ILi2ELi2EN4cute5tupleIJNS5_1CILi128EEES8_NS7_ILi64EEEEEENS_6half_tEfNS_4arch4Sm80ELb0ELb1ELb1ELb1ELb0ELb0ELb0ELb0ELi2ELi4ELi4ELi4ELb0EEENS1_24CollectiveEpilogueBwdGQAISA_fSD_Li256ELb1ELb0EEENS1_19SingleTileSchedulerILb1ELb0ELb0ELi128EEEEEEEEEvNT_6ParamsE$_ZN4cute5tupleIJNS0_IJNS0_IJNS_1CILi8EEENS1_ILi1EEEEEENS1_ILi2EEES2_EEENS0_IJNS0_IJS3_NS1_ILi0EEEEEEiNS1_ILi1024EEEEEEEEC2ERKS6_RKSA_)
$_ZN7cutlass13device_kernelIN5flash19enable_sm80_to_sm89INS1_16FlashAttnBwdSm80INS1_25CollectiveMainloopBwdSm80ILi2ELi2EN4cute5tupleIJNS5_1CILi128EEES8_NS7_ILi64EEEEEENS_6half_tEfNS_4arch4Sm80ELb0ELb1ELb1ELb1ELb0ELb0ELb0ELb0ELi2ELi4ELi4ELi4ELb0EEENS1_24CollectiveEpilogueBwdGQAISA_fSD_Li256ELb1ELb0EEENS1_19SingleTileSchedulerILb1ELb0ELb0ELi128EEEEEEEEEvNT_6ParamsE$_ZN4cute5tupleIJNS0_IJNS0_IJNS_1CILi8EEENS1_ILi1EEEEEENS1_ILi2EEES2_EEENS0_IJNS0_IJS3_NS1_ILi0EEEEEEiNS1_ILi1024EEEEEEEEC2ERKS6_RKSA_:
[----:B------:R-:W-:-:S05]  /*94b0*/  IADD3 R2, R2, -c[0x0][0x20], RZ ;  /* 0x8000080002027a10 */ /* 0x000fca0007ffe0ff */
[----:B------:R1:W-:Y:S02]  /*94c0*/  STL [R2], R4 ;  /* 0x0000000402007387 */ /* 0x0003e40000100800 */
[----:B-1----:R-:W-:Y:S01]  /*94d0*/  IMAD.MOV.U32 R2, RZ, RZ, R3 ;  /* 0x000000ffff027224 */ /* 0x002fe200078e0003 */
[----:B------:R-:W-:-:S04]  /*94e0*/  MOV R3, 0x0 ;  /* 0x0000000000037802 */ /* 0x000fc80000000f00 */
[----:B------:R-:W-:Y:S05]  /*94f0*/  RET.REL.NODEC R2 `(_ZN7cutlass13device_kernelIN5flash19enable_sm80_to_sm89INS1_16FlashAttnBwdSm80INS1_25CollectiveMainloopBwdSm80ILi2ELi2EN4cute5tupleIJNS5_1CILi128EEES8_NS7_ILi64EEEEEENS_6half_tEfNS_4arch4Sm80ELb0ELb1ELb1ELb1ELb0ELb0ELb0ELb0ELi2ELi4ELi4ELi4ELb0EEENS1_24CollectiveEpilogueBwdGQAISA_fSD_Li256ELb1ELb0EEENS1_19SingleTileSchedulerILb1ELb0ELb0ELi128EEEEEEEEEvNT_6ParamsE) ;  /* 0xffff6b0002007950 */ /* 0x000fea0003c3ffff */
        .type           $_ZN7cutlass13device_kernelIN5flash19enable_sm80_to_sm89INS1_16FlashAttnBwdSm80INS1_25CollectiveMainloopBwdSm80ILi2ELi2EN4cute5tupleIJNS5_1CILi128EEES8_NS7_ILi64EEEEEENS_6half_tEfNS_4arch4Sm80ELb0ELb1ELb1ELb1ELb0ELb0ELb0ELb0ELi2ELi4ELi4ELi4ELb0EEENS1_24CollectiveEpilogueBwdGQAISA_fSD_Li256ELb1ELb0EEENS1_19SingleTileSchedulerILb1ELb0ELb0ELi128EEEEEEEEEvNT_6ParamsE$_ZN4cute5tupleIJNS0_IJNS_1CILi16EEENS1_ILi2EEES3_S3_NS1_ILi4EEES3_EEENS0_IJNS1_ILi1EEEiiiNS1_ILi144EEENS1_ILi512EEEEEEEEC2ERKS5_RKS9_,@function
        .size           $_ZN7cutlass13device_kernelIN5flash19enable_sm80_to_sm89INS1_16FlashAttnBwdSm80INS1_25CollectiveMainloopBwdSm80ILi2ELi2EN4cute5tupleIJNS5_1CILi128EEES8_NS7_ILi64EEEEEENS_6half_tEfNS_4arch4Sm80ELb0ELb1ELb1ELb1ELb0ELb0ELb0ELb0ELi2ELi4ELi4ELi4ELb0EEENS1_24CollectiveEpilogueBwdGQAISA_fSD_Li256ELb1ELb0EEENS1_19SingleTileSchedulerILb1ELb0ELb0ELi128EEEEEEEEEvNT_6ParamsE$_ZN4cute5tupleIJNS0_IJNS_1CILi16EEENS1_ILi2EEES3_S3_NS1_ILi4EEES3_EEENS0_IJNS1_ILi1EEEiiiNS1_ILi144EEENS1_ILi512EEEEEEEEC2ERKS5_RKS9_,($_ZN7cutlass13device_kernelIN5flash19enable_sm80_to_sm89INS1_16FlashAttnBwdSm80INS1_25CollectiveMainloopBwdSm80ILi2ELi2EN4cute5tupleIJNS5_1CILi128EEES8_NS7_ILi64EEEEEENS_6half_tEfNS_4arch4Sm80ELb0ELb1ELb1ELb1ELb0ELb0ELb0ELb0ELi2ELi4ELi4ELi4ELb0EEENS1_24CollectiveEpilogueBwdGQAISA_fSD_Li256ELb1ELb0EEENS1_19SingleTileSchedulerILb1ELb0ELb0ELi128EEEEEEEEEvNT_6ParamsE$_ZN4cute5tupleIJNS0_IJNS_1CILi2EEEEEENS0_IJiEEEEEC2ERKS3_RKS4_ - $_ZN7cutlass13device_kernelIN5flash19enable_sm80_to_sm89INS1_16FlashAttnBwdSm80INS1_25CollectiveMainloopBwdSm80ILi2ELi2EN4cute5tupleIJNS5_1CILi128EEES8_NS7_ILi64EEEEEENS_6half_tEfNS_4arch4Sm80ELb0ELb1ELb1ELb1ELb0ELb0ELb0ELb0ELi2ELi4ELi4ELi4ELb0EEENS1_24CollectiveEpilogueBwdGQAISA_fSD_Li256ELb1ELb0EEENS1_19SingleTileSchedulerILb1ELb0ELb0ELi128EEEEEEEEEvNT_6ParamsE$_ZN4cute5tupleIJNS0_IJNS_1CILi16EEENS1_ILi2EEES3_S3_NS1_ILi4EEES3_EEENS0_IJNS1_ILi1EEEiiiNS1_ILi144EEENS1_ILi512EEEEEEEEC2ERKS5_RKS9_)
$_ZN7cutlass13device_kernelIN5flash19enable_sm80_to_sm89INS1_16FlashAttnBwdSm80INS1_25CollectiveMainloopBwdSm80ILi2ELi2EN4cute5tupleIJNS5_1CILi128EEES8_NS7_ILi64EEEEEENS_6half_tEfNS_4arch4Sm80ELb0ELb1ELb1ELb1ELb0ELb0ELb0ELb0ELi2ELi4ELi4ELi4ELb0EEENS1_24CollectiveEpilogueBwdGQAISA_fSD_Li256ELb1ELb0EEENS1_19SingleTileSchedulerILb1ELb0ELb0ELi128EEEEEEEEEvNT_6ParamsE$_ZN4cute5tupleIJNS0_IJNS_1CILi16EEENS1_ILi2EEES3_S3_NS1_ILi4EEES3_EEENS0_IJNS1_ILi1EEEiiiNS1_ILi144EEENS1_ILi512EEEEEEEEC2ERKS5_RKS9_:
[----:B------:R-:W-:-:S05]  /*9500*/  IADD3 R4, R4, -c[0x0][0x20], RZ ;  /* 0x8000080004047a10 */ /* 0x000fca0007ffe0ff */
[----:B------:R1:W-:Y:S04]  /*9510*/  STL [R4], R2 ;  /* 0x0000000204007387 */ /* 0x0003e80000100800 */
[----:B------:R2:W-:Y:S04]  /*9520*/  STL [R4+0x4], R3 ;  /* 0x0000040304007387 */ /* 0x0005e80000100800 */
[----:B------:R3:W-:Y:S01]  /*9530*/  STL [R4+0x8], R12 ;  /* 0x0000080c04007387 */ /* 0x0007e20000100800 */
[----:B-1----:R-:W-:Y:S01]  /*9540*/  IMAD.MOV.U32 R2, RZ, RZ, R5 ;  /* 0x000000ffff027224 */ /* 0x002fe200078e0005 */
[----:B--2---:R-:W-:-:S04]  /*9550*/  MOV R3, 0x0 ;  /* 0x0000000000037802 */ /* 0x004fc80000000f00 */
[----:B---3--:R-:W-:Y:S05]  /*9560*/  RET.REL.NODEC R2 `(_ZN7cutlass13device_kernelIN5flash19enable_sm80_to_sm89INS1_16FlashAttnBwdSm80INS1_25CollectiveMainloopBwdSm80ILi2ELi2EN4cute5tupleIJNS5_1CILi128EEES8_NS7_ILi64EEEEEENS_6half_tEfNS_4arch4Sm80ELb0ELb1ELb1ELb1ELb0ELb0ELb0ELb0ELi2ELi4ELi4ELi4ELb0EEENS1_24CollectiveEpilogueBwdGQAISA_fSD_Li256ELb1ELb0EEENS1_19SingleTileSchedulerILb1ELb0ELb0ELi128EEEEEEEEEvNT_6ParamsE) ;  /* 0xffff6a9002007950 */ /* 0x008fea0003c3ffff */
        .type           $_ZN7cutlass13device_kernelIN5flash19enable_sm80_to_sm89INS1_16FlashAttnBwdSm80INS1_25CollectiveMainloopBwdSm80ILi2ELi2EN4cute5tupleIJNS5_1CILi128EEES8_NS7_ILi64EEEEEENS_6half_tEfNS_4arch4Sm80ELb0ELb1ELb1ELb1ELb0ELb0ELb0ELb0ELi2ELi4ELi4ELi4ELb0EEENS1_24CollectiveEpilogueBwdGQAISA_fSD_Li256ELb1ELb0EEENS1_19SingleTileSchedulerILb1ELb0ELb0ELi128EEEEEEEEEvNT_6ParamsE$_ZN4cute5tupleIJNS0_IJNS_1CILi2EEEEEENS0_IJiEEEEEC2ERKS3_RKS4_,@function
        .size           $_ZN7cutlass13device_kernelIN5flash19enable_sm80_to_sm89INS1_16FlashAttnBwdSm80INS1_25CollectiveMainloopBwdSm80ILi2ELi2EN4cute5tupleIJNS5_1CILi128EEES8_NS7_ILi64EEEEEENS_6half_tEfNS_4arch4Sm80ELb0ELb1ELb1ELb1ELb0ELb0ELb0ELb0ELi2ELi4ELi4ELi4ELb0EEENS1_24CollectiveEpilogueBwdGQAISA_fSD_Li256ELb1ELb0EEENS1_19SingleTileSchedulerILb1ELb0ELb0ELi128EEEEEEEEEvNT_6ParamsE$_ZN4cute5tupleIJNS0_IJNS_1CILi2EEEEEENS0_IJiEEEEEC2ERKS3_RKS4_,($_ZN7cutlass13device_kernelIN5flash19enable_sm80_to_sm89INS1_16FlashAttnBwdSm80INS1_25CollectiveMainloopBwdSm80ILi2ELi2EN4cute5tupleIJNS5_1CILi128EEES8_NS7_ILi64EEEEEENS_6half_tEfNS_4arch4Sm80ELb0ELb1ELb1ELb1ELb0ELb0ELb0ELb0ELi2ELi4ELi4ELi4ELb0EEENS1_24CollectiveEpilogueBwdGQAISA_fSD_Li256ELb1ELb0EEENS1_19SingleTileSchedulerILb1ELb0ELb0ELi128EEEEEEEEEvNT_6ParamsE$_ZN4cute5tupleIJNS0_IJNS_1CILi8EEENS0_IJNS1_ILi2EEES3_S3_EEENS1_ILi1EEES4_S5_EEENS0_IJS5_NS0_IJS2_iiEEENS1_ILi64EEENS0_IJiNS1_ILi144EEENS1_ILi288EEEEEENS1_ILi512EEEEEEEEC2ERKS6_RKSD_ - $_ZN7cutlass13device_kernelIN5flash19enable_sm80_to_sm89INS1_16FlashAttnBwdSm80INS1_25CollectiveMainloopBwdSm80ILi2ELi2EN4cute5tupleIJNS5_1CILi128EEES8_NS7_ILi64EEEEEENS_6half_tEfNS_4arch4Sm80ELb0ELb1ELb1ELb1ELb0ELb0ELb0ELb0ELi2ELi4ELi4ELi4ELb0EEENS1_24CollectiveEpilogueBwdGQAISA_fSD_Li256ELb1ELb0EEENS1_19SingleTileSchedulerILb1ELb0ELb0ELi128EEEEEEEEEvNT_6ParamsE$_ZN4cute5tupleIJNS0_IJNS_1CILi2EEEEEENS0_IJiEEEEEC2ERKS3_RKS4_)
$_ZN7cutlass13device_kernelIN5flash19enable_sm80_to_sm89INS1_16FlashAttnBwdSm80INS1_25CollectiveMainloopBwdSm80ILi2ELi2EN4cute5tupleIJNS5_1CILi128EEES8_NS7_ILi64EEEEEENS_6half_tEfNS_4arch4Sm80ELb0ELb1ELb1ELb1ELb0ELb0ELb0ELb0ELi2ELi4ELi4ELi4ELb0EEENS1_24CollectiveEpilogueBwdGQAISA_fSD_Li256ELb1ELb0EEENS1_19SingleTileSchedulerILb1ELb0ELb0ELi128EEEEEEEEEvNT_6ParamsE$_ZN4cute5tupleIJNS0_IJNS_1CILi2EEEEEENS0_IJiEEEEEC2ERKS3_RKS4_:
[----:B------:R-:W-:-:S05]  /*9570*/  IADD3 R10, R79, -c[0x0][0x20], RZ ;  /* 0x800008004f0a7a10 */ /* 0x000fca0007ffe0ff */
[----:B------:R1:W-:Y:S02]  /*9580*/  STL [R10], R12 ;  /* 0x0000000c0a007387 */ /* 0x0003e40000100800 */
[----:B-1----:R-:W-:Y:S01]  /*9590*/  IMAD.MOV.U32 R10, RZ, RZ, R11 ;  /* 0x000000ffff0a7224 */ /* 0x002fe200078e000b */
[----:B------:R-:W-:-:S04]  /*95a0*/  MOV R11, 0x0 ;  /* 0x00000000000b7802 */ /* 0x000fc80000000f00 */
[----:B------:R-:W-:Y:S05]  /*95b0*/  RET.REL.NODEC R10 `(_ZN7cutlass13device_kernelIN5flash19enable_sm80_to_sm89INS1_16FlashAttnBwdSm80INS1_25CollectiveMainloopBwdSm80ILi2ELi2EN4cute5tupleIJNS5_1CILi128EEES8_NS7_ILi64EEEEEENS_6half_tEfNS_4arch4Sm80ELb0ELb1ELb1ELb1ELb0ELb0ELb0ELb0ELi2ELi4ELi4ELi4ELb0EEENS1_24CollectiveEpilogueBwdGQAISA_fSD_Li256ELb1ELb0EEENS1_19SingleTileSchedulerILb1ELb0ELb0ELi128EEEEEEEEEvNT_6ParamsE) ;  /* 0xffff6a400a007950 */ /* 0x000fea0003c3ffff */
        .type           $_ZN7cutlass13device_kernelIN5flash19enable_sm80_to_sm89INS1_16FlashAttnBwdSm80INS1_25CollectiveMainloopBwdSm80ILi2ELi2EN4cute5tupleIJNS5_1CILi128EEES8_NS7_ILi64EEEEEENS_6half_tEfNS_4arch4Sm80ELb0ELb1ELb1ELb1ELb0ELb0ELb0ELb0ELi2ELi4ELi4ELi4ELb0EEENS1_24CollectiveEpilogueBwdGQAISA_fSD_Li256ELb1ELb0EEENS1_19SingleTileSchedulerILb1ELb0ELb0ELi128EEEEEEEEEvNT_6ParamsE$_ZN4cute5tupleIJNS0_IJNS_1CILi8EEENS0_IJNS1_ILi2EEES3_S3_EEENS1_ILi1EEES4_S5_EEENS0_IJS5_NS0_IJS2_iiEEENS1_ILi64EEENS0_IJiNS1_ILi144EEENS1_ILi288EEEEEENS1_ILi512EEEEEEEEC2ERKS6_RKSD_,@function
        .size           $_ZN7cutlass13device_kernelIN5flash19enable_sm80_to_sm89INS1_16FlashAttnBwdSm80INS1_25CollectiveMainloopBwdSm80ILi2ELi2EN4cute5tupleIJNS5_1CILi128EEES8_NS7_ILi64EEEEEENS_6half_tEfNS_4arch4Sm80ELb0ELb1ELb1ELb1ELb0ELb0ELb0ELb0ELi2ELi4ELi4ELi4ELb0EEENS1_24CollectiveEpilogueBwdGQAISA_fSD_Li256ELb1ELb0EEENS1_19SingleTileSchedulerILb1ELb0ELb0ELi128EEEEEEEEEvNT_6ParamsE$_ZN4cute5tupleIJNS0_IJNS_1CILi8EEENS0_IJNS1_ILi2EEES3_S3_EEENS1_ILi1EEES4_S5_EEENS0_IJS5_NS0_IJS2_iiEEENS1_ILi64EEENS0_IJiNS1_ILi144EEENS1_ILi288EEEEEENS1_ILi512EEEEEEEEC2ERKS6_RKSD_,($_ZN7cutlass13device_kernelIN5flash19enable_sm80_to_sm89INS1_16FlashAttnBwdSm80INS1_25CollectiveMainloopBwdSm80ILi2ELi2EN4cute5tupleIJNS5_1CILi128EEES8_NS7_ILi64EEEEEENS_6half_tEfNS_4arch4Sm80ELb0ELb1ELb1ELb1ELb0ELb0ELb0ELb0ELi2ELi4ELi4ELi4ELb0EEENS1_24CollectiveEpilogueBwdGQAISA_fSD_Li256ELb1ELb0EEENS1_19SingleTileSchedulerILb1ELb0ELb0ELi128EEEEEEEEEvNT_6ParamsE$_ZN4cute5tupleIJNS0_IJNS_1CILi8EEENS0_IJNS1_ILi2EEES3_S3_EEENS1_ILi1EEES4_S5_EEENS0_IJS5_NS0_IJiiiEEENS1_ILi64EEENS0_IJNS1_ILi72EEENS1_ILi144EEENS1_ILi288EEEEEENS1_ILi512EEEEEEEEC2ERKS6_RKSE_ - $_ZN7cutlass13device_kernelIN5flash19enable_sm80_to_sm89INS1_16FlashAttnBwdSm80INS1_25CollectiveMainloopBwdSm80ILi2ELi2EN4cute5tupleIJNS5_1CILi128EEES8_NS7_ILi64EEEEEENS_6half_tEfNS_4arch4Sm80ELb0ELb1ELb1ELb1ELb0ELb0ELb0ELb0ELi2ELi4ELi4ELi4ELb0EEENS1_24CollectiveEpilogueBwdGQAISA_fSD_Li256ELb1ELb0EEENS1_19SingleTileSchedulerILb1ELb0ELb0ELi128EEEEEEEEEvNT_6ParamsE$_ZN4cute5tupleIJNS0_IJNS_1CILi8EEENS0_IJNS1_ILi2EEES3_S3_EEENS1_ILi1EEES4_S5_EEENS0_IJS5_NS0_IJS2_iiEEENS1_ILi64EEENS0_IJiNS1_ILi144EEENS1_ILi288EEEEEENS1_ILi512EEEEEEEEC2ERKS6_RKSD_)
$_ZN7cutlass13device_kernelIN5flash19enable_sm80_to_sm89INS1_16FlashAttnBwdSm80INS1_25CollectiveMainloopBwdSm80ILi2ELi2EN4cute5tupleIJNS5_1CILi128EEES8_NS7_ILi64EEEEEENS_6half_tEfNS_4arch4Sm80ELb0ELb1ELb1ELb1ELb0ELb0ELb0ELb0ELi2ELi4ELi4ELi4ELb0EEENS1_24CollectiveEpilogueBwdGQAISA_fSD_Li256ELb1ELb0EEENS1_19SingleTileSchedulerILb1ELb0ELb0ELi128EEEEEEEEEvNT_6ParamsE$_ZN4cute5tupleIJNS0_IJNS_1CILi8EEENS0_IJNS1_ILi2EEES3_S3_EEENS1_ILi1EEES4_S5_EEENS0_IJS5_NS0_IJS2_iiEEENS1_ILi64EEENS0_IJiNS1_ILi144EEENS1_ILi288EEEEEENS1_ILi512EEEEEEEEC2ERKS6_RKSD_:
[----:B------:R-:W-:-:S05]  /*95c0*/  IADD3 R4, R4, -c[0x0][0x20], RZ ;  /* 0x8000080004047a10 */ /* 0x000fca0007ffe0ff */
[----:B------:R1:W-:Y:S04]  /*95d0*/  STL [R4], R2 ;  /* 0x0000000204007387 */ /* 0x0003e80000100800 */
[----:B------:R2:W-:Y:S04]  /*95e0*/  STL [R4+0x4], R3 ;  /* 0x0000040304007387 */ /* 0x0005e80000100800 */
[----:B------:R3:W-:Y:S01]  /*95f0*/  STL [R4+0x8], R26 ;  /* 0x0000081a04007387 */ /* 0x0007e20000100800 */
[----:B-1----:R-:W-:Y:S01]  /*9600*/  IMAD.MOV.U32 R2, RZ, RZ, R5 ;  /* 0x000000ffff027224 */ /* 0x002fe200078e0005 */
[----:B--2---:R-:W-:-:S04]  /*9610*/  MOV R3, 0x0 ;  /* 0x0000000000037802 */ /* 0x004fc80000000f00 */
[----:B---3--:R-:W-:Y:S05]  /*9620*/  RET.REL.NODEC R2 `(_ZN7cutlass13device_kernelIN5flash19enable_sm80_to_sm89INS1_16FlashAttnBwdSm80INS1_25CollectiveMainloopBwdSm80ILi2ELi2EN4cute5tupleIJNS5_1CILi128EEES8_NS7_ILi64EEEEEENS_6half_tEfNS_4arch4Sm80ELb0ELb1ELb1ELb1ELb0ELb0ELb0ELb0ELi2ELi4ELi4ELi4ELb0EEENS1_24CollectiveEpilogueBwdGQAISA_fSD_Li256ELb1ELb0EEENS1_19SingleTileSchedulerILb1ELb0ELb0ELi128EEEEEEEEEvNT_6ParamsE) ;  /* 0xffff69d002007950 */ /* 0x008fea0003c3ffff */
        .type           $_ZN7cutlass13device_kernelIN5flash19enable_sm80_to_sm89INS1_16FlashAttnBwdSm80INS1_25CollectiveMainloopBwdSm80ILi2ELi2EN4cute5tupleIJNS5_1CILi128EEES8_NS7_ILi64EEEEEENS_6half_tEfNS_4arch4Sm80ELb0ELb1ELb1ELb1ELb0ELb0ELb0ELb0ELi2ELi4ELi4ELi4ELb0EEENS1_24CollectiveEpilogueBwdGQAISA_fSD_Li256ELb1ELb0EEENS1_19SingleTileSchedulerILb1ELb0ELb0ELi128EEEEEEEEEvNT_6ParamsE$_ZN4cute5tupleIJNS0_IJNS_1CILi8EEENS0_IJNS1_ILi2EEES3_S3_EEENS1_ILi1EEES4_S5_EEENS0_IJS5_NS0_IJiiiEEENS1_ILi64EEENS0_IJNS1_ILi72EEENS1_ILi144EEENS1_ILi288EEEEEENS1_ILi512EEEEEEEEC2ERKS6_RKSE_,@function
        .size           $_ZN7cutlass13device_kernelIN5flash19enable_sm80_to_sm89INS1_16FlashAttnBwdSm80INS1_25CollectiveMainloopBwdSm80ILi2ELi2EN4cute5tupleIJNS5_1CILi128EEES8_NS7_ILi64EEEEEENS_6half_tEfNS_4arch4Sm80ELb0ELb1ELb1ELb1ELb0ELb0ELb0ELb0ELi2ELi4ELi4ELi4ELb0EEENS1_24CollectiveEpilogueBwdGQAISA_fSD_Li256ELb1ELb0EEENS1_19SingleTileSchedulerILb1ELb0ELb0ELi128EEEEEEEEEvNT_6ParamsE$_ZN4cute5tupleIJNS0_IJNS_1CILi8EEENS0_IJNS1_ILi2EEES3_S3_EEENS1_ILi1EEES4_S5_EEENS0_IJS5_NS0_IJiiiEEENS1_ILi64EEENS0_IJNS1_ILi72EEENS1_ILi144EEENS1_ILi288EEEEEENS1_ILi512EEEEEEEEC2ERKS6_RKSE_,($_ZN7cutlass13device_kernelIN5flash19enable_sm80_to_sm89INS1_16FlashAttnBwdSm80INS1_25CollectiveMainloopBwdSm80ILi2ELi2EN4cute5tupleIJNS5_1CILi128EEES8_NS7_ILi64EEEEEENS_6half_tEfNS_4arch4Sm80ELb0ELb1ELb1ELb1ELb0ELb0ELb0ELb0ELi2ELi4ELi4ELi4ELb0EEENS1_24CollectiveEpilogueBwdGQAISA_fSD_Li256ELb1ELb0EEENS1_19SingleTileSchedulerILb1ELb0ELb0ELi128EEEEEEEEEvNT_6ParamsE$_ZN4cute5tupleIJNS0_IJNS_1CILi8EEENS1_ILi2EEES3_S3_S2_S3_EEENS0_IJNS1_ILi1EEEiiiNS1_ILi72EEENS1_ILi512EEEEEEEEC2ERKS4_RKS8_ - $_ZN7cutlass13device_kernelIN5flash19enable_sm80_to_sm89INS1_16FlashAttnBwdSm80INS1_25CollectiveMainloopBwdSm80ILi2ELi2EN4cute5tupleIJNS5_1CILi128EEES8_NS7_ILi64EEEEEENS_6half_tEfNS_4arch4Sm80ELb0ELb1ELb1ELb1ELb0ELb0ELb0ELb0ELi2ELi4ELi4ELi4ELb0EEENS1_24CollectiveEpilogueBwdGQAISA_fSD_Li256ELb1ELb0EEENS1_19SingleTileSchedulerILb1ELb0ELb0ELi128EEEEEEEEEvNT_6ParamsE$_ZN4cute5tupleIJNS0_IJNS_1CILi8EEENS0_IJNS1_ILi2EEES3_S3_EEENS1_ILi1EEES4_S5_EEENS0_IJS5_NS0_IJiiiEEENS1_ILi64EEENS0_IJNS1_ILi72EEENS1_ILi144EEENS1_ILi288EEEEEENS1_ILi512EEEEEEEEC2ERKS6_RKSE_)
$_ZN7cutlass13device_kernelIN5flash19enable_sm80_to_sm89INS1_16FlashAttnBwdSm80INS1_25CollectiveMainloopBwdSm80ILi2ELi2EN4cute5tupleIJNS5_1CILi128EEES8_NS7_ILi64EEEEEENS_6half_tEfNS_4arch4Sm80ELb0ELb1ELb1ELb1ELb0ELb0ELb0ELb0ELi2ELi4ELi4ELi4ELb0EEENS1_24CollectiveEpilogueBwdGQAISA_fSD_Li256ELb1ELb0EEENS1_19SingleTileSchedulerILb1ELb0ELb0ELi128EEEEEEEEEvNT_6ParamsE$_ZN4cute5tupleIJNS0_IJNS_1CILi8EEENS0_IJNS1_ILi2EEES3_S3_EEENS1_ILi1EEES4_S5_EEENS0_IJS5_NS0_IJiiiEEENS1_ILi64EEENS0_IJNS1_ILi72EEENS1_ILi144EEENS1_ILi288EEEEEENS1_ILi512EEEEEEEEC2ERKS6_RKSE_:
[----:B------:R-:W-:-:S05]  /*9630*/  IADD3 R4, R4, -c[0x0][0x20], RZ ;  /* 0x8000080004047a10 */ /* 0x000fca0007ffe0ff */
[----:B------:R1:W-:Y:S04]  /*9640*/  STL [R4], R2 ;  /* 0x0000000204007387 */ /* 0x0003e80000100800 */
[----:B------:R2:W-:Y:S04]  /*9650*/  STL [R4+0x4], R3 ;  /* 0x0000040304007387 */ /* 0x0005e80000100800 */
[----:B------:R3:W-:Y:S01]  /*9660*/  STL [R4+0x8], R6 ;  /* 0x0000080604007387 */ /* 0x0007e20000100800 */
[----:B-1----:R-:W-:Y:S01]  /*9670*/  IMAD.MOV.U32 R2, RZ, RZ, R5 ;  /* 0x000000ffff027224 */ /* 0x002fe200078e0005 */
[----:B--2---:R-:W-:-:S04]  /*9680*/  MOV R3, 0x0 ;  /* 0x0000000000037802 */ /* 0x004fc80000000f00 */
[----:B---3--:R-:W-:Y:S05]  /*9690*/  RET.REL.NODEC R2 `(_ZN7cutlass13device_kernelIN5flash19enable_sm80_to_sm89INS1_16FlashAttnBwdSm80INS1_25CollectiveMainloopBwdSm80ILi2ELi2EN4cute5tupleIJNS5_1CILi128EEES8_NS7_ILi64EEEEEENS_6half_tEfNS_4arch4Sm80ELb0ELb1ELb1ELb1ELb0ELb0ELb0ELb0ELi2ELi4ELi4ELi4ELb0EEENS1_24CollectiveEpilogueBwdGQAISA_fSD_Li256ELb1ELb0EEENS1_19SingleTileSchedulerILb1ELb0ELb0ELi128EEEEEEEEEvNT_6ParamsE) ;  /* 0xffff696002007950 */ /* 0x008fea0003c3ffff */
        .type           $_ZN7cutlass13device_kernelIN5flash19enable_sm80_to_sm89INS1_16FlashAttnBwdSm80INS1_25CollectiveMainloopBwdSm80ILi2ELi2EN4cute5tupleIJNS5_1CILi128EEES8_NS7_ILi64EEEEEENS_6half_tEfNS_4arch4Sm80ELb0ELb1ELb1ELb1ELb0ELb0ELb0ELb0ELi2ELi4ELi4ELi4ELb0EEENS1_24CollectiveEpilogueBwdGQAISA_fSD_Li256ELb1ELb0EEENS1_19SingleTileSchedulerILb1ELb0ELb0ELi128EEEEEEEEEvNT_6ParamsE$_ZN4cute5tupleIJNS0_IJNS_1CILi8EEENS1_ILi2EEES3_S3_S2_S3_EEENS0_IJNS1_ILi1EEEiiiNS1_ILi72EEENS1_ILi512EEEEEEEEC2ERKS4_RKS8_,@function
        .size           $_ZN7cutlass13device_kernelIN5flash19enable_sm80_to_sm89INS1_16FlashAttnBwdSm80INS1_25CollectiveMainloopBwdSm80ILi2ELi2EN4cute5tupleIJNS5_1CILi128EEES8_NS7_ILi64EEEEEENS_6half_tEfNS_4arch4Sm80ELb0ELb1ELb1ELb1ELb0ELb0ELb0ELb0ELi2ELi4ELi4ELi4ELb0EEENS1_24CollectiveEpilogueBwdGQAISA_fSD_Li256ELb1ELb0EEENS1_19SingleTileSchedulerILb1ELb0ELb0ELi128EEEEEEEEEvNT_6ParamsE$_ZN4cute5tupleIJNS0_IJNS_1CILi8EEENS1_ILi2EEES3_S3_S2_S3_EEENS0_IJNS1_ILi1EEEiiiNS1_ILi72EEENS1_ILi512EEEEEEEEC2ERKS4_RKS8_,($_ZN7cutlass13device_kernelIN5flash19enable_sm80_to_sm89INS1_16FlashAttnBwdSm80INS1_25CollectiveMainloopBwdSm80ILi2ELi2EN4cute5tupleIJNS5_1CILi128EEES8_NS7_ILi64EEEEEENS_6half_tEfNS_4arch4Sm80ELb0ELb1ELb1ELb1ELb0ELb0ELb0ELb0ELi2ELi4ELi4ELi4ELb0EEENS1_24CollectiveEpilogueBwdGQAISA_fSD_Li256ELb1ELb0EEENS1_19SingleTileSchedulerILb1ELb0ELb0ELi128EEEEEEEEEvNT_6ParamsE$_ZN4cute5tupleIJNS_1CILi0EEEiEEC2ERKS2_RKi - $_ZN7cutlass13device_kernelIN5flash19enable_sm80_to_sm89INS1_16FlashAttnBwdSm80INS1_25CollectiveMainloopBwdSm80ILi2ELi2EN4cute5tupleIJNS5_1CILi128EEES8_NS7_ILi64EEEEEENS_6half_tEfNS_4arch4Sm80ELb0ELb1ELb1ELb1ELb0ELb0ELb0ELb0ELi2ELi4ELi4ELi4ELb0EEENS1_24CollectiveEpilogueBwdGQAISA_fSD_Li256ELb1ELb0EEENS1_19SingleTileSchedulerILb1ELb0ELb0ELi128EEEEEEEEEvNT_6ParamsE$_ZN4cute5tupleIJNS0_IJNS_1CILi8EEENS1_ILi2EEES3_S3_S2_S3_EEENS0_IJNS1_ILi1EEEiiiNS1_ILi72EEENS1_ILi512EEEEEEEEC2ERKS4_RKS8_)
$_ZN7cutlass13device_kernelIN5flash19enable_sm80_to_sm89INS1_16FlashAttnBwdSm80INS1_25CollectiveMainloopBwdSm80ILi2ELi2EN4cute5tupleIJNS5_1CILi128EEES8_NS7_ILi64EEEEEENS_6half_tEfNS_4arch4Sm80ELb0ELb1ELb1ELb1ELb0ELb0ELb0ELb0ELi2ELi4ELi4ELi4ELb0EEENS1_24CollectiveEpilogueBwdGQAISA_fSD_Li256ELb1ELb0EEENS1_19SingleTileSchedulerILb1ELb0ELb0ELi128EEEEEEEEEvNT_6ParamsE$_ZN4cute5tupleIJNS0_IJNS_1CILi8EEENS1_ILi2EEES3_S3_S2_S3_EEENS0_IJNS1_ILi1EEEiiiNS1_ILi72EEENS1_ILi512EEEEEEEEC2ERKS4_RKS8_:
[----:B------:R-:W-:-:S05]  /*96a0*/  IADD3 R4, R4, -c[0x0][0x20], RZ ;  /* 0x8000080004047a10 */ /* 0x000fca0007ffe0ff */
[----:B------:R1:W-:Y:S04]  /*96b0*/  STL [R4], R2 ;  /* 0x0000000204007387 */ /* 0x0003e80000100800 */
[----:B------:R2:W-:Y:S04]  /*96c0*/  STL [R4+0x4], R3 ;  /* 0x0000040304007387 */ /* 0x0005e80000100800 */
[----:B------:R3:W-:Y:S01]  /*96d0*/  STL [R4+0x8], R6 ;  /* 0x0000080604007387 */ /* 0x0007e20000100800 */
[----:B-1----:R-:W-:Y:S01]  /*96e0*/  IMAD.MOV.U32 R2, RZ, RZ, R5 ;  /* 0x000000ffff027224 */ /* 0x002fe200078e0005 */
[----:B--2---:R-:W-:-:S04]  /*96f0*/  MOV R3, 0x0 ;  /* 0x0000000000037802 */ /* 0x004fc80000000f00 */
[----:B---3--:R-:W-:Y:S05]  /*9700*/  RET.REL.NODEC R2 `(_ZN7cutlass13device_kernelIN5flash19enable_sm80_to_sm89INS1_16FlashAttnBwdSm80INS1_25CollectiveMainloopBwdSm80ILi2ELi2EN4cute5tupleIJNS5_1CILi128EEES8_NS7_ILi64EEEEEENS_6half_tEfNS_4arch4Sm80ELb0ELb1ELb1ELb1ELb0ELb0ELb0ELb0ELi2ELi4ELi4ELi4ELb0EEENS1_24CollectiveEpilogueBwdGQAISA_fSD_Li256ELb1ELb0EEENS1_19SingleTileSchedulerILb1ELb0ELb0ELi128EEEEEEEEEvNT_6ParamsE) ;  /* 0xffff68f002007950 */ /* 0x008fea0003c3ffff */
        .type           $_ZN7cutlass13device_kernelIN5flash19enable_sm80_to_sm89INS1_16FlashAttnBwdSm80INS1_25CollectiveMainloopBwdSm80ILi2ELi2EN4cute5tupleIJNS5_1CILi128EEES8_NS7_ILi64EEEEEENS_6half_tEfNS_4arch4Sm80ELb0ELb1ELb1ELb1ELb0ELb0ELb0ELb0ELi2ELi4ELi4ELi4ELb0EEENS1_24CollectiveEpilogueBwdGQAISA_fSD_Li256ELb1ELb0EEENS1_19SingleTileSchedulerILb1ELb0ELb0ELi128EEEEEEEEEvNT_6ParamsE$_ZN4cute5tupleIJNS_1CILi0EEEiEEC2ERKS2_RKi,@function
        .size           $_ZN7cutlass13device_kernelIN5flash19enable_sm80_to_sm89INS1_16FlashAttnBwdSm80INS1_25CollectiveMainloopBwdSm80ILi2ELi2EN4cute5tupleIJNS5_1CILi128EEES8_NS7_ILi64EEEEEENS_6half_tEfNS_4arch4Sm80ELb0ELb1ELb1ELb1ELb0ELb0ELb0ELb0ELi2ELi4ELi4ELi4ELb0EEENS1_24CollectiveEpilogueBwdGQAISA_fSD_Li256ELb1ELb0EEENS1_19SingleTileSchedulerILb1ELb0ELb0ELi128EEEEEEEEEvNT_6ParamsE$_ZN4cute5tupleIJNS_1CILi0EEEiEEC2ERKS2_RKi,($_ZN7cutlass13device_kernelIN5flash19enable_sm80_to_sm89INS1_16FlashAttnBwdSm80INS1_25CollectiveMainloopBwdSm80ILi2ELi2EN4cute5tupleIJNS5_1CILi128EEES8_NS7_ILi64EEEEEENS_6half_tEfNS_4arch4Sm80ELb0ELb1ELb1ELb1ELb0ELb0ELb0ELb0ELi2ELi4ELi4ELi4ELb0EEENS1_24CollectiveEpilogueBwdGQAISA_fSD_Li256ELb1ELb0EEENS1_19SingleTileSchedulerILb1ELb0ELb0ELi128EEEEEEEEEvNT_6ParamsE$_ZN4cute5tupleIJNS_7SwizzleILi3ELi3ELi3EEENS_9MixedBitsILj0ELj432EEENS_6LayoutINS0_IJNS0_IJNS_1CILi2EEES7_S7_EEES7_NS6_ILi8EEEEEENS0_IJNS0_IJNS6_ILi64EEES9_NS6_ILi512EEEEEENS6_ILi8192EEENS6_ILi1024EEEEEEEEEEC2ERKS2_RKS4_RKSH_ - $_ZN7cutlass13device_kernelIN5flash19enable_sm80_to_sm89INS1_16FlashAttnBwdSm80INS1_25CollectiveMainloopBwdSm80ILi2ELi2EN4cute5tupleIJNS5_1CILi128EEES8_NS7_ILi64EEEEEENS_6half_tEfNS_4arch4Sm80ELb0ELb1ELb1ELb1ELb0ELb0ELb0ELb0ELi2ELi4ELi4ELi4ELb0EEENS1_24CollectiveEpilogueBwdGQAISA_fSD_Li256ELb1ELb0EEENS1_19SingleTileSchedulerILb1ELb0ELb0ELi128EEEEEEEEEvNT_6ParamsE$_ZN4cute5tupleIJNS_1CILi0EEEiEEC2ERKS2_RKi)
$_ZN7cutlass13device_kernelIN5flash19enable_sm80_to_sm89INS1_16FlashAttnBwdSm80INS1_25CollectiveMainloopBwdSm80ILi2ELi2EN4cute5tupleIJNS5_1CILi128EEES8_NS7_ILi64EEEEEENS_6half_tEfNS_4arch4Sm80ELb0ELb1ELb1ELb1ELb0ELb0ELb0ELb0ELi2ELi4ELi4ELi4ELb0EEENS1_24CollectiveEpilogueBwdGQAISA_fSD_Li256ELb1ELb0EEENS1_19SingleTileSchedulerILb1ELb0ELb0ELi128EEEEEEEEEvNT_6ParamsE$_ZN4cute5tupleIJNS_1CILi0EEEiEEC2ERKS2_RKi:
[----:B------:R-:W-:Y:S02]  /*9710*/  IADD3 R3, R10, -c[0x0][0x20], RZ ;  /* 0x800008000a037a10 */ /* 0x000fe40007ffe0ff */
[----:B------:R-:W-:-:S03]  /*9720*/  MOV R15, 0x0 ;  /* 0x00000000000f7802 */ /* 0x000fc60000000f00 */
[----:B------:R1:W-:Y:S02]  /*9730*/  STL [R3], R14 ;  /* 0x0000000e03007387 */ /* 0x0003e40000100800 */
[----:B-1----:R-:W-:-:S04]  /*9740*/  IMAD.MOV.U32 R14, RZ, RZ, R13 ;  /* 0x000000ffff0e7224 */ /* 0x002fc800078e000d */
[----:B------:R-:W-:Y:S05]  /*9750*/  RET.REL.NODEC R14 `(_ZN7cutlass13device_kernelIN5flash19enable_sm80_to_sm89INS1_16FlashAttnBwdSm80INS1_25CollectiveMainloopBwdSm80ILi2ELi2EN4cute5tupleIJNS5_1CILi128EEES8_NS7_ILi64EEEEEENS_6half_tEfNS_4arch4Sm80ELb0ELb1ELb1ELb1ELb0ELb0ELb0ELb0ELi2ELi4ELi4ELi4ELb0EEENS1_24CollectiveEpilogueBwdGQAISA_fSD_Li256ELb1ELb0EEENS1_19SingleTileSchedulerILb1ELb0ELb0ELi128EEEEEEEEEvNT_6ParamsE) ;  /* 0xffff68a00e007950 */ /* 0x000fea0003c3ffff */
        .type           $_ZN7cutlass13device_kernelIN5flash19enable_sm80_to_sm89INS1_16FlashAttnBwdSm80INS1_25CollectiveMainloopBwdSm80ILi2ELi2EN4cute5tupleIJNS5_1CILi128EEES8_NS7_ILi64EEEEEENS_6half_tEfNS_4arch4Sm80ELb0ELb1ELb1ELb1ELb0ELb0ELb0ELb0ELi2ELi4ELi4ELi4ELb0EEENS1_24CollectiveEpilogueBwdGQAISA_fSD_Li256ELb1ELb0EEENS1_19SingleTileSchedulerILb1ELb0ELb0ELi128EEEEEEEEEvNT_6ParamsE$_ZN4cute5tupleIJNS_7SwizzleILi3ELi3ELi3EEENS_9MixedBitsILj0ELj432EEENS_6LayoutINS0_IJNS0_IJNS_1CILi2EEES7_S7_EEES7_NS6_ILi8EEEEEENS0_IJNS0_IJNS6_ILi64EEES9_NS6_ILi512EEEEEENS6_ILi8192EEENS6_ILi1024EEEEEEEEEEC2ERKS2_RKS4_RKSH_,@function
        .size           $_ZN7cutlass13device_kernelIN5flash19enable_sm80_to_sm89INS1_16FlashAttnBwdSm80INS1_25CollectiveMainloopBwdSm80ILi2ELi2EN4cute5tupleIJNS5_1CILi128EEES8_NS7_ILi64EEEEEENS_6half_tEfNS_4arch4Sm80ELb0ELb1ELb1ELb1ELb0ELb0ELb0ELb0ELi2ELi4ELi4ELi4ELb0EEENS1_24CollectiveEpilogueBwdGQAISA_fSD_Li256ELb1ELb0EEENS1_19SingleTileSchedulerILb1ELb0ELb0ELi128EEEEEEEEEvNT_6ParamsE$_ZN4cute5tupleIJNS_7SwizzleILi3ELi3ELi3EEENS_9MixedBitsILj0ELj432EEENS_6LayoutINS0_IJNS0_IJNS_1CILi2EEES7_S7_EEES7_NS6_ILi8EEEEEENS0_IJNS0_IJNS6_ILi64EEES9_NS6_ILi512EEEEEENS6_ILi8192EEENS6_ILi1024EEEEEEEEEEC2ERKS2_RKS4_RKSH_,($_ZN7cutlass13device_kernelIN5flash19enable_sm80_to_sm89INS1_16FlashAttnBwdSm80INS1_25CollectiveMainloopBwdSm80ILi2ELi2EN4cute5tupleIJNS5_1CILi128EEES8_NS7_ILi64EEEEEENS_6half_tEfNS_4arch4Sm80ELb0ELb1ELb1ELb1ELb0ELb0ELb0ELb0ELi2ELi4ELi4ELi4ELb0EEENS1_24CollectiveEpilogueBwdGQAISA_fSD_Li256ELb1ELb0EEENS1_19SingleTileSchedulerILb1ELb0ELb0ELi128EEEEEEEEEvNT_6ParamsE$_ZN4cute5tupleIJiEEC2ERKi - $_ZN7cutlass13device_kernelIN5flash19enable_sm80_to_sm89INS1_16FlashAttnBwdSm80INS1_25CollectiveMainloopBwdSm80ILi2ELi2EN4cute5tupleIJNS5_1CILi128EEES8_NS7_ILi64EEEEEENS_6half_tEfNS_4arch4Sm80ELb0ELb1ELb1ELb1ELb0ELb0ELb0ELb0ELi2ELi4ELi4ELi4ELb0EEENS1_24CollectiveEpilogueBwdGQAISA_fSD_Li256ELb1ELb0EEENS1_19SingleTileSchedulerILb1ELb0ELb0ELi128EEEEEEEEEvNT_6ParamsE$_ZN4cute5tupleIJNS_7SwizzleILi3ELi3ELi3EEENS_9MixedBitsILj0ELj432EEENS_6LayoutINS0_IJNS0_IJNS_1CILi2EEES7_S7_EEES7_NS6_ILi8EEEEEENS0_IJNS0_IJNS6_ILi64EEES9_NS6_ILi512EEEEEENS6_ILi8192EEENS6_ILi1024EEEEEEEEEEC2ERKS2_RKS4_RKSH_)
$_ZN7cutlass13device_kernelIN5flash19enable_sm80_to_sm89INS1_16FlashAttnBwdSm80INS1_25CollectiveMainloopBwdSm80ILi2ELi2EN4cute5tupleIJNS5_1CILi128EEES8_NS7_ILi64EEEEEENS_6half_tEfNS_4arch4Sm80ELb0ELb1ELb1ELb1ELb0ELb0ELb0ELb0ELi2ELi4ELi4ELi4ELb0EEENS1_24CollectiveEpilogueBwdGQAISA_fSD_Li256ELb1ELb0EEENS1_19SingleTileSchedulerILb1ELb0ELb0ELi128EEEEEEEEEvNT_6ParamsE$_ZN4cute5tupleIJNS_7SwizzleILi3ELi3ELi3EEENS_9MixedBitsILj0ELj432EEENS_6LayoutINS0_IJNS0_IJNS_1CILi2EEES7_S7_EEES7_NS6_ILi8EEEEEENS0_IJNS0_IJNS6_ILi64EEES9_NS6_ILi512EEEEEENS6_ILi8192EEENS6_ILi1024EEEEEEEEEEC2ERKS2_RKS4_RKSH_:
[----:B------:R-:W-:-:S05]  /*9760*/  IADD3 R2, R2, -c[0x0][0x20], RZ ;  /* 0x8000080002027a10 */ /* 0x000fca0007ffe0ff */
[----:B------:R1:W-:Y:S02]  /*9770*/  STL [R2], R6 ;  /* 0x0000000602007387 */ /* 0x0003e40000100800 */
[----:B-1----:R-:W-:Y:S01]  /*9780*/  IMAD.MOV.U32 R2, RZ, RZ, R3 ;  /* 0x000000ffff027224 */ /* 0x002fe200078e0003 */
[----:B------:R-:W-:-:S04]  /*9790*/  MOV R3, 0x0 ;  /* 0x0000000000037802 */ /* 0x000fc80000000f00 */
[----:B------:R-:W-:Y:S05]  /*97a0*/  RET.REL.NODEC R2 `(_ZN7cutlass13device_kernelIN5flash19enable_sm80_to_sm89INS1_16FlashAttnBwdSm80INS1_25CollectiveMainloopBwdSm80ILi2ELi2EN4cute5tupleIJNS5_1CILi128EEES8_NS7_ILi64EEEEEENS_6half_tEfNS_4arch4Sm80ELb0ELb1ELb1ELb1ELb0ELb0ELb0ELb0ELi2ELi4ELi4ELi4ELb0EEENS1_24CollectiveEpilogueBwdGQAISA_fSD_Li256ELb1ELb0EEENS1_19SingleTileSchedulerILb1ELb0ELb0ELi128EEEEEEEEEvNT_6ParamsE) ;  /* 0xffff685002007950 */ /* 0x000fea0003c3ffff */
        .type           $_ZN7cutlass13device_kernelIN5flash19enable_sm80_to_sm89INS1_16FlashAttnBwdSm80INS1_25CollectiveMainloopBwdSm80ILi2ELi2EN4cute5tupleIJNS5_1CILi128EEES8_NS7_ILi64EEEEEENS_6half_tEfNS_4arch4Sm80ELb0ELb1ELb1ELb1ELb0ELb0ELb0ELb0ELi2ELi4ELi4ELi4ELb0EEENS1_24CollectiveEpilogueBwdGQAISA_fSD_Li256ELb1ELb0EEENS1_19SingleTileSchedulerILb1ELb0ELb0ELi128EEEEEEEEEvNT_6ParamsE$_ZN4cute5tupleIJiEEC2ERKi,@function
        .size           $_ZN7cutlass13device_kernelIN5flash19enable_sm80_to_sm89INS1_16FlashAttnBwdSm80INS1_25CollectiveMainloopBwdSm80ILi2ELi2EN4cute5tupleIJNS5_1CILi128EEES8_NS7_ILi64EEEEEENS_6half_tEfNS_4arch4Sm80ELb0ELb1ELb1ELb1ELb0ELb0ELb0ELb0ELi2ELi4ELi4ELi4ELb0EEENS1_24CollectiveEpilogueBwdGQAISA_fSD_Li256ELb1ELb0EEENS1_19SingleTileSchedulerILb1ELb0ELb0ELi128EEEEEEEEEvNT_6ParamsE$_ZN4cute5tupleIJiEEC2ERKi,($_ZN7cutlass13device_kernelIN5flash19enable_sm80_to_sm89INS1_16FlashAttnBwdSm80INS1_25CollectiveMainloopBwdSm80ILi2ELi2EN4cute5tupleIJNS5_1CILi128EEES8_NS7_ILi64EEEEEENS_6half_tEfNS_4arch4Sm80ELb0ELb1ELb1ELb1ELb0ELb0ELb0ELb0ELi2ELi4ELi4ELi4ELb0EEENS1_24CollectiveEpilogueBwdGQAISA_fSD_Li256ELb1ELb0EEENS1_19SingleTileSchedulerILb1ELb0ELb0ELi128EEEEEEEEEvNT_6ParamsE$_ZN4cute8smem_ptrIPN7cutlass6half_tEECI1NS_12iter_adaptorIS3_S4_EEES3_ - $_ZN7cutlass13device_kernelIN5flash19enable_sm80_to_sm89INS1_16FlashAttnBwdSm80INS1_25CollectiveMainloopBwdSm80ILi2ELi2EN4cute5tupleIJNS5_1CILi128EEES8_NS7_ILi64EEEEEENS_6half_tEfNS_4arch4Sm80ELb0ELb1ELb1ELb1ELb0ELb0ELb0ELb0ELi2ELi4ELi4ELi4ELb0EEENS1_24CollectiveEpilogueBwdGQAISA_fSD_Li256ELb1ELb0EEENS1_19SingleTileSchedulerILb1ELb0ELb0ELi128EEEEEEEEEvNT_6ParamsE$_ZN4cute5tupleIJiEEC2ERKi)
$_ZN7cutlass13device_kernelIN5flash19enable_sm80_to_sm89INS1_16FlashAttnBwdSm80INS1_25CollectiveMainloopBwdSm80ILi2ELi2EN4cute5tupleIJNS5_1CILi128EEES8_NS7_ILi64EEEEEENS_6half_tEfNS_4arch4Sm80ELb0ELb1ELb1ELb1ELb0ELb0ELb0ELb0ELi2ELi4ELi4ELi4ELb0EEENS1_24CollectiveEpilogueBwdGQAISA_fSD_Li256ELb1ELb0EEENS1_19SingleTileSchedulerILb1ELb0ELb0ELi128EEEEEEEEEvNT_6ParamsE$_ZN4cute5tupleIJiEEC2ERKi:
[----:B------:R-:W-:-:S05]  /*97b0*/  IADD3 R14, R14, -c[0x0][0x20], RZ ;  /* 0x800008000e0e7a10 */ /* 0x000fca0007ffe0ff */
[----:B------:R1:W-:Y:S02]  /*97c0*/  STL [R14], R19 ;  /* 0x000000130e007387 */ /* 0x0003e40000100800 */
[----:B-1----:R-:W-:Y:S01]  /*97d0*/  IMAD.MOV.U32 R14, RZ, RZ, R15 ;  /* 0x000000ffff0e7224 */ /* 0x002fe200078e000f */
[----:B------:R-:W-:-:S04]  /*97e0*/  MOV R15, 0x0 ;  /* 0x00000000000f7802 */ /* 0x000fc80000000f00 */
[----:B------:R-:W-:Y:S05]  /*97f0*/  RET.REL.NODEC R14 `(_ZN7cutlass13device_kernelIN5flash19enable_sm80_to_sm89INS1_16FlashAttnBwdSm80INS1_25CollectiveMainloopBwdSm80ILi2ELi2EN4cute5tupleIJNS5_1CILi128EEES8_NS7_ILi64EEEEEENS_6half_tEfNS_4arch4Sm80ELb0ELb1ELb1ELb1ELb0ELb0ELb0ELb0ELi2ELi4ELi4ELi4ELb0EEENS1_24CollectiveEpilogueBwdGQAISA_fSD_Li256ELb1ELb0EEENS1_19SingleTileSchedulerILb1ELb0ELb0ELi128EEEEEEEEEvNT_6ParamsE) ;  /* 0xffff68000e007950 */ /* 0x000fea0003c3ffff */
        .type           $_ZN7cutlass13device_kernelIN5flash19enable_sm80_to_sm89INS1_16FlashAttnBwdSm80INS1_25CollectiveMainloopBwdSm80ILi2ELi2EN4cute5tupleIJNS5_1CILi128EEES8_NS7_ILi64EEEEEENS_6half_tEfNS_4arch4Sm80ELb0ELb1ELb1ELb1ELb0ELb0ELb0ELb0ELi2ELi4ELi4ELi4ELb0EEENS1_24CollectiveEpilogueBwdGQAISA_fSD_Li256ELb1ELb0EEENS1_19SingleTileSchedulerILb1ELb0ELb0ELi128EEEEEEEEEvNT_6ParamsE$_ZN4cute8smem_ptrIPN7cutlass6half_tEECI1NS_12iter_adaptorIS3_S4_EEES3_,@function
        .size           $_ZN7cutlass13device_kernelIN5flash19enable_sm80_to_sm89INS1_16FlashAttnBwdSm80INS1_25CollectiveMainloopBwdSm80ILi2ELi2EN4cute5tupleIJNS5_1CILi128EEES8_NS7_ILi64EEEEEENS_6half_tEfNS_4arch4Sm80ELb0ELb1ELb1ELb1ELb0ELb0ELb0ELb0ELi2ELi4ELi4ELi4ELb0EEENS1_24CollectiveEpilogueBwdGQAISA_fSD_Li256ELb1ELb0EEENS1_19SingleTileSchedulerILb1ELb0ELb0ELi128EEEEEEEEEvNT_6ParamsE$_ZN4cute8smem_ptrIPN7cutlass6half_tEECI1NS_12iter_adaptorIS3_S4_EEES3_,($_ZN7cutlass13device_kernelIN5flash19enable_sm80_to_sm89INS1_16FlashAttnBwdSm80INS1_25CollectiveMainloopBwdSm80ILi2ELi2EN4cute5tupleIJNS5_1CILi128EEES8_NS7_ILi64EEEEEENS_6half_tEfNS_4arch4Sm80ELb0ELb1ELb1ELb1ELb0ELb0ELb0ELb0ELi2ELi4ELi4ELi4ELb0EEENS1_24CollectiveEpilogueBwdGQAISA_fSD_Li256ELb1ELb0EEENS1_19SingleTileSchedulerILb1ELb0ELb0ELi128EEEEEEEEEvNT_6ParamsE$_ZN4cute8smem_ptrIPN7cutlass9uint128_tEECI1NS_12iter_adaptorIS3_S4_EEES3_ - $_ZN7cutlass13device_kernelIN5flash19enable_sm80_to_sm89INS1_16FlashAttnBwdSm80INS1_25CollectiveMainloopBwdSm80ILi2ELi2EN4cute5tupleIJNS5_1CILi128EEES8_NS7_ILi64EEEEEENS_6half_tEfNS_4arch4Sm80ELb0ELb1ELb1ELb1ELb0ELb0ELb0ELb0ELi2ELi4ELi4ELi4ELb0EEENS1_24CollectiveEpilogueBwdGQAISA_fSD_Li256ELb1ELb0EEENS1_19SingleTileSchedulerILb1ELb0ELb0ELi128EEEEEEEEEvNT_6ParamsE$_ZN4cute8smem_ptrIPN7cutlass6half_tEECI1NS_12iter_adaptorIS3_S4_EEES3_)
$_ZN7cutlass13device_kernelIN5flash19enable_sm80_to_sm89INS1_16FlashAttnBwdSm80INS1_25CollectiveMainloopBwdSm80ILi2ELi2EN4cute5tupleIJNS5_1CILi128EEES8_NS7_ILi64EEEEEENS_6half_tEfNS_4arch4Sm80ELb0ELb1ELb1ELb1ELb0ELb0ELb0ELb0ELi2ELi4ELi4ELi4ELb0EEENS1_24CollectiveEpilogueBwdGQAISA_fSD_Li256ELb1ELb0EEENS1_19SingleTileSchedulerILb1ELb0ELb0ELi128EEEEEEEEEvNT_6ParamsE$_ZN4cute8smem_ptrIPN7cutlass6half_tEECI1NS_12iter_adaptorIS3_S4_EEES3_:
[----:B------:R-:W-:-:S05]  /*9800*/  IADD3 R38, R38, -c[0x0][0x20], RZ ;  /* 0x8000080026267a10 */ /* 0x000fca0007ffe0ff */
[----:B------:R1:W-:Y:S02]  /*9810*/  STL.64 [R38], R2 ;  /* 0x0000000226007387 */ /* 0x0003e40000100a00 */
[----:B-1----:R-:W-:Y:S01]  /*9820*/  IMAD.MOV.U32 R2, RZ, RZ, R39 ;  /* 0x000000ffff027224 */ /* 0x002fe200078e0027 */
[----:B------:R-:W-:-:S04]  /*9830*/  MOV R3, 0x0 ;  /* 0x0000000000037802 */ /* 0x000fc80000000f00 */
[----:B------:R-:W-:Y:S05]  /*9840*/  RET.REL.NODEC R2 `(_ZN7cutlass13device_kernelIN5flash19enable_sm80_to_sm89INS1_16FlashAttnBwdSm80INS1_25CollectiveMainloopBwdSm80ILi2ELi2EN4cute5tupleIJNS5_1CILi128EEES8_NS7_ILi64EEEEEENS_6half_tEfNS_4arch4Sm80ELb0ELb1ELb1ELb1ELb0ELb0ELb0ELb0ELi2ELi4ELi4ELi4ELb0EEENS1_24CollectiveEpilogueBwdGQAISA_fSD_Li256ELb1ELb0EEENS1_19SingleTileSchedulerILb1ELb0ELb0ELi128EEEEEEEEEvNT_6ParamsE) ;  /* 0xffff67b002007950 */ /* 0x000fea0003c3ffff */
        .type           $_ZN7cutlass13device_kernelIN5flash19enable_sm80_to_sm89INS1_16FlashAttnBwdSm80INS1_25CollectiveMainloopBwdSm80ILi2ELi2EN4cute5tupleIJNS5_1CILi128EEES8_NS7_ILi64EEEEEENS_6half_tEfNS_4arch4Sm80ELb0ELb1ELb1ELb1ELb0ELb0ELb0ELb0ELi2ELi4ELi4ELi4ELb0EEENS1_24CollectiveEpilogueBwdGQAISA_fSD_Li256ELb1ELb0EEENS1_19SingleTileSchedulerILb1ELb0ELb0ELi128EEEEEEEEEvNT_6ParamsE$_ZN4cute8smem_ptrIPN7cutlass9uint128_tEECI1NS_12iter_adaptorIS3_S4_EEES3_,@function
        .size           $_ZN7cutlass13device_kernelIN5flash19enable_sm80_to_sm89INS1_16FlashAttnBwdSm80INS1_25CollectiveMainloopBwdSm80ILi2ELi2EN4cute5tupleIJNS5_1CILi128EEES8_NS7_ILi64EEEEEENS_6half_tEfNS_4arch4Sm80ELb0ELb1ELb1ELb1ELb0ELb0ELb0ELb0ELi2ELi4ELi4ELi4ELb0EEENS1_24CollectiveEpilogueBwdGQAISA_fSD_Li256ELb1ELb0EEENS1_19SingleTileSchedulerILb1ELb0ELb0ELi128EEEEEEEEEvNT_6ParamsE$_ZN4cute8smem_ptrIPN7cutlass9uint128_tEECI1NS_12iter_adaptorIS3_S4_EEES3_,($_ZN7cutlass13device_kernelIN5flash19enable_sm80_to_sm89INS1_16FlashAttnBwdSm80INS1_25CollectiveMainloopBwdSm80ILi2ELi2EN4cute5tupleIJNS5_1CILi128EEES8_NS7_ILi64EEEEEENS_6half_tEfNS_4arch4Sm80ELb0ELb1ELb1ELb1ELb0ELb0ELb0ELb0ELi2ELi4ELi4ELi4ELb0EEENS1_24CollectiveEpilogueBwdGQAISA_fSD_Li256ELb1ELb0EEENS1_19SingleTileSchedulerILb1ELb0ELb0ELi128EEEEEEEEEvNT_6ParamsE$_ZN4cute8smem_ptrIPfECI1NS_12iter_adaptorIS1_S2_EEES1_ - $_ZN7cutlass13device_kernelIN5flash19enable_sm80_to_sm89INS1_16FlashAttnBwdSm80INS1_25CollectiveMainloopBwdSm80ILi2ELi2EN4cute5tupleIJNS5_1CILi128EEES8_NS7_ILi64EEEEEENS_6half_tEfNS_4arch4Sm80ELb0ELb1ELb1ELb1ELb0ELb0ELb0ELb0ELi2ELi4ELi4ELi4ELb0EEENS1_24CollectiveEpilogueBwdGQAISA_fSD_Li256ELb1ELb0EEENS1_19SingleTileSchedulerILb1ELb0ELb0ELi128EEEEEEEEEvNT_6ParamsE$_ZN4cute8smem_ptrIPN7cutlass9uint128_tEECI1NS_12iter_adaptorIS3_S4_EEES3_)
$_ZN7cutlass13device_kernelIN5flash19enable_sm80_to_sm89INS1_16FlashAttnBwdSm80INS1_25CollectiveMainloopBwdSm80ILi2ELi2EN4cute5tupleIJNS5_1CILi128EEES8_NS7_ILi64EEEEEENS_6half_tEfNS_4arch4Sm80ELb0ELb1ELb1ELb1ELb0ELb0ELb0ELb0ELi2ELi4ELi4ELi4ELb0EEENS1_24CollectiveEpilogueBwdGQAISA_fSD_Li256ELb1ELb0EEENS1_19SingleTileSchedulerILb1ELb0ELb0ELi128EEEEEEEEEvNT_6ParamsE$_ZN4cute8smem_ptrIPN7cutlass9uint128_tEECI1NS_12iter_adaptorIS3_S4_EEES3_:
[----:B------:R-:W-:-:S05]  /*9850*/  IADD3 R38, R78, -c[0x0][0x20], RZ ;  /* 0x800008004e267a10 */ /* 0x000fca0007ffe0ff */
[----:B------:R1:W-:Y:S02]  /*9860*/  STL.64 [R38], R2 ;  /* 0x0000000226007387 */ /* 0x0003e40000100a00 */
[----:B-1----:R-:W-:Y:S01]  /*9870*/  IMAD.MOV.U32 R2, RZ, RZ, R39 ;  /* 0x000000ffff027224 */ /* 0x002fe200078e0027 */
[----:B------:R-:W-:-:S04]  /*9880*/  MOV R3, 0x0 ;  /* 0x0000000000037802 */ /* 0x000fc80000000f00 */
[----:B------:R-:W-:Y:S05]  /*9890*/  RET.REL.NODEC R2 `(_ZN7cutlass13device_kernelIN5flash19enable_sm80_to_sm89INS1_16FlashAttnBwdSm80INS1_25CollectiveMainloopBwdSm80ILi2ELi2EN4cute5tupleIJNS5_1CILi128EEES8_NS7_ILi64EEEEEENS_6half_tEfNS_4arch4Sm80ELb0ELb1ELb1ELb1ELb0ELb0ELb0ELb0ELi2ELi4ELi4ELi4ELb0EEENS1_24CollectiveEpilogueBwdGQAISA_fSD_Li256ELb1ELb0EEENS1_19SingleTileSchedulerILb1ELb0ELb0ELi128EEEEEEEEEvNT_6ParamsE) ;  /* 0xffff676002007950 */ /* 0x000fea0003c3ffff */
        .type           $_ZN7cutlass13device_kernelIN5flash19enable_sm80_to_sm89INS1_16FlashAttnBwdSm80INS1_25CollectiveMainloopBwdSm80ILi2ELi2EN4cute5tupleIJNS5_1CILi128EEES8_NS7_ILi64EEEEEENS_6half_tEfNS_4arch4Sm80ELb0ELb1ELb1ELb1ELb0ELb0ELb0ELb0ELi2ELi4ELi4ELi4ELb0EEENS1_24CollectiveEpilogueBwdGQAISA_fSD_Li256ELb1ELb0EEENS1_19SingleTileSchedulerILb1ELb0ELb0ELi128EEEEEEEEEvNT_6ParamsE$_ZN4cute8smem_ptrIPfECI1NS_12iter_adaptorIS1_S2_EEES1_,@function
        .size           $_ZN7cutlass13device_kernelIN5flash19enable_sm80_to_sm89INS1_16FlashAttnBwdSm80INS1_25CollectiveMainloopBwdSm80ILi2ELi2EN4cute5tupleIJNS5_1CILi128EEES8_NS7_ILi64EEEEEENS_6half_tEfNS_4arch4Sm80ELb0ELb1ELb1ELb1ELb0ELb0ELb0ELb0ELi2ELi4ELi4ELi4ELb0EEENS1_24CollectiveEpilogueBwdGQAISA_fSD_Li256ELb1ELb0EEENS1_19SingleTileSchedulerILb1ELb0ELb0ELi128EEEEEEEEEvNT_6ParamsE$_ZN4cute8smem_ptrIPfECI1NS_12iter_adaptorIS1_S2_EEES1_,($_ZN7cutlass13device_kernelIN5flash19enable_sm80_to_sm89INS1_16FlashAttnBwdSm80INS1_25CollectiveMainloopBwdSm80ILi2ELi2EN4cute5tupleIJNS5_1CILi128EEES8_NS7_ILi64EEEEEENS_6half_tEfNS_4arch4Sm80ELb0ELb1ELb1ELb1ELb0ELb0ELb0ELb0ELi2ELi4ELi4ELi4ELb0EEENS1_24CollectiveEpilogueBwdGQAISA_fSD_Li256ELb1ELb0EEENS1_19SingleTileSchedulerILb1ELb0ELb0ELi128EEEEEEEEEvNT_6ParamsE$_ZN4cute8smem_ptrIPjECI1NS_12iter_adaptorIS1_S2_EEES1_ - $_ZN7cutlass13device_kernelIN5flash19enable_sm80_to_sm89INS1_16FlashAttnBwdSm80INS1_25CollectiveMainloopBwdSm80ILi2ELi2EN4cute5tupleIJNS5_1CILi128EEES8_NS7_ILi64EEEEEENS_6half_tEfNS_4arch4Sm80ELb0ELb1ELb1ELb1ELb0ELb0ELb0ELb0ELi2ELi4ELi4ELi4ELb0EEENS1_24CollectiveEpilogueBwdGQAISA_fSD_Li256ELb1ELb0EEENS1_19SingleTileSchedulerILb1ELb0ELb0ELi128EEEEEEEEEvNT_6ParamsE$_ZN4cute8smem_ptrIPfECI1NS_12iter_adaptorIS1_S2_EEES1_)
$_ZN7cutlass13device_kernelIN5flash19enable_sm80_to_sm89INS1_16FlashAttnBwdSm80INS1_25CollectiveMainloopBwdSm80ILi2ELi2EN4cute5tupleIJNS5_1CILi128EEES8_NS7_ILi64EEEEEENS_6half_tEfNS_4arch4Sm80ELb0ELb1ELb1ELb1ELb0ELb0ELb0ELb0ELi2ELi4ELi4ELi4ELb0EEENS1_24CollectiveEpilogueBwdGQAISA_fSD_Li256ELb1ELb0EEENS1_19SingleTileSchedulerILb1ELb0ELb0ELi128EEEEEEEEEvNT_6ParamsE$_ZN4cute8smem_ptrIPfECI1NS_12iter_adaptorIS1_S2_EEES1_:
[----:B------:R-:W-:Y:S02]  /*98a0*/  IADD3 R5, R5, -c[0x0][0x20], RZ ;  /* 0x8000080005057a10 */ /* 0x000fe40007ffe0ff */
[----:B------:R-:W-:-:S03]  /*98b0*/  MOV R11, 0x0 ;  /* 0x00000000000b7802 */ /* 0x000fc60000000f00 */
[----:B------:R1:W-:Y:S01]  /*98c0*/  STL.64 [R5], R6 ;  /* 0x0000000605007387 */ /* 0x0003e20000100a00 */
[----:B------:R-:W-:Y:S05]  /*98d0*/  RET.REL.NODEC R10 `(_ZN7cutlass13device_kernelIN5flash19enable_sm80_to_sm89INS1_16FlashAttnBwdSm80INS1_25CollectiveMainloopBwdSm80ILi2ELi2EN4cute5tupleIJNS5_1CILi128EEES8_NS7_ILi64EEEEEENS_6half_tEfNS_4arch4Sm80ELb0ELb1ELb1ELb1ELb0ELb0ELb0ELb0ELi2ELi4ELi4ELi4ELb0EEENS1_24CollectiveEpilogueBwdGQAISA_fSD_Li256ELb1ELb0EEENS1_19SingleTileSchedulerILb1ELb0ELb0ELi128EEEEEEEEEvNT_6ParamsE) ;  /* 0xffff67200a007950 */ /* 0x000fea0003c3ffff */
        .type           $_ZN7cutlass13device_kernelIN5flash19enable_sm80_to_sm89INS1_16FlashAttnBwdSm80INS1_25CollectiveMainloopBwdSm80ILi2ELi2EN4cute5tupleIJNS5_1CILi128EEES8_NS7_ILi64EEEEEENS_6half_tEfNS_4arch4Sm80ELb0ELb1ELb1ELb1ELb0ELb0ELb0ELb0ELi2ELi4ELi4ELi4ELb0EEENS1_24CollectiveEpilogueBwdGQAISA_fSD_Li256ELb1ELb0EEENS1_19SingleTileSchedulerILb1ELb0ELb0ELi128EEEEEEEEEvNT_6ParamsE$_ZN4cute8smem_ptrIPjECI1NS_12iter_adaptorIS1_S2_EEES1_,@function
        .size           $_ZN7cutlass13device_kernelIN5flash19enable_sm80_to_sm89INS1_16FlashAttnBwdSm80INS1_25CollectiveMainloopBwdSm80ILi2ELi2EN4cute5tupleIJNS5_1CILi128EEES8_NS7_ILi64EEEEEENS_6half_tEfNS_4arch4Sm80ELb0ELb1ELb1ELb1ELb0ELb0ELb0ELb0ELi2ELi4ELi4ELi4ELb0EEENS1_24CollectiveEpilogueBwdGQAISA_fSD_Li256ELb1ELb0EEENS1_19SingleTileSchedulerILb1ELb0ELb0ELi128EEEEEEEEEvNT_6ParamsE$_ZN4cute8smem_ptrIPjECI1NS_12iter_adaptorIS1_S2_EEES1_,($_ZN7cutlass13device_kernelIN5flash19enable_sm80_to_sm89INS1_16FlashAttnBwdSm80INS1_25CollectiveMainloopBwdSm80ILi2ELi2EN4cute5tupleIJNS5_1CILi128EEES8_NS7_ILi64EEEEEENS_6half_tEfNS_4arch4Sm80ELb0ELb1ELb1ELb1ELb0ELb0ELb0ELb0ELi2ELi4ELi4ELi4ELb0EEENS1_24CollectiveEpilogueBwdGQAISA_fSD_Li256ELb1ELb0EEENS1_19SingleTileSchedulerILb1ELb0ELb0ELi128EEEEEEEEEvNT_6ParamsE$_ZN73_INTERNAL_e48e4f46_37_flash_bwd_hdim64_fp16_softcap_sm80_cu_3fbc093a_281817__float22half2_rnE6float2 - $_ZN7cutlass13device_kernelIN5flash19enable_sm80_to_sm89INS1_16FlashAttnBwdSm80INS1_25CollectiveMainloopBwdSm80ILi2ELi2EN4cute5tupleIJNS5_1CILi128EEES8_NS7_ILi64EEEEEENS_6half_tEfNS_4arch4Sm80ELb0ELb1ELb1ELb1ELb0ELb0ELb0ELb0ELi2ELi4ELi4ELi4ELb0EEENS1_24CollectiveEpilogueBwdGQAISA_fSD_Li256ELb1ELb0EEENS1_19SingleTileSchedulerILb1ELb0ELb0ELi128EEEEEEEEEvNT_6ParamsE$_ZN4cute8smem_ptrIPjECI1NS_12iter_adaptorIS1_S2_EEES1_)
$_ZN7cutlass13device_kernelIN5flash19enable_sm80_to_sm89INS1_16FlashAttnBwdSm80INS1_25CollectiveMainloopBwdSm80ILi2ELi2EN4cute5tupleIJNS5_1CILi128EEES8_NS7_ILi64EEEEEENS_6half_tEfNS_4arch4Sm80ELb0ELb1ELb1ELb1ELb0ELb0ELb0ELb0ELi2ELi4ELi4ELi4ELb0EEENS1_24CollectiveEpilogueBwdGQAISA_fSD_Li256ELb1ELb0EEENS1_19SingleTileSchedulerILb1ELb0ELb0ELi128EEEEEEEEEvNT_6ParamsE$_ZN4cute8smem_ptrIPjECI1NS_12iter_adaptorIS1_S2_EEES1_:
[----:B------:R-:W-:Y:S02]  /*98e0*/  IADD3 R16, R16, -c[0x0][0x20], RZ ;  /* 0x8000080010107a10 */ /* 0x000fe40007ffe0ff */
[----:B------:R-:W-:-:S03]  /*98f0*/  MOV R19, 0x0 ;  /* 0x0000000000137802 */ /* 0x000fc60000000f00 */
[----:B------:R1:W-:Y:S01]  /*9900*/  STL.64 [R16], R2 ;  /* 0x0000000210007387 */ /* 0x0003e20000100a00 */
[----:B------:R-:W-:Y:S05]  /*9910*/  RET.REL.NODEC R18 `(_ZN7cutlass13device_kernelIN5flash19enable_sm80_to_sm89INS1_16FlashAttnBwdSm80INS1_25CollectiveMainloopBwdSm80ILi2ELi2EN4cute5tupleIJNS5_1CILi128EEES8_NS7_ILi64EEEEEENS_6half_tEfNS_4arch4Sm80ELb0ELb1ELb1ELb1ELb0ELb0ELb0ELb0ELi2ELi4ELi4ELi4ELb0EEENS1_24CollectiveEpilogueBwdGQAISA_fSD_Li256ELb1ELb0EEENS1_19SingleTileSchedulerILb1ELb0ELb0ELi128EEEEEEEEEvNT_6ParamsE) ;  /* 0xffff66e012007950 */ /* 0x000fea0003c3ffff */
        .type           $_ZN7cutlass13device_kernelIN5flash19enable_sm80_to_sm89INS1_16FlashAttnBwdSm80INS1_25CollectiveMainloopBwdSm80ILi2ELi2EN4cute5tupleIJNS5_1CILi128EEES8_NS7_ILi64EEEEEENS_6half_tEfNS_4arch4Sm80ELb0ELb1ELb1ELb1ELb0ELb0ELb0ELb0ELi2ELi4ELi4ELi4ELb0EEENS1_24CollectiveEpilogueBwdGQAISA_fSD_Li256ELb1ELb0EEENS1_19SingleTileSchedulerILb1ELb0ELb0ELi128EEEEEEEEEvNT_6ParamsE$_ZN73_INTERNAL_e48e4f46_37_flash_bwd_hdim64_fp16_softcap_sm80_cu_3fbc093a_281817__float22half2_rnE6float2,@function
        .size           $_ZN7cutlass13device_kernelIN5flash19enable_sm80_to_sm89INS1_16FlashAttnBwdSm80INS1_25CollectiveMainloopBwdSm80ILi2ELi2EN4cute5tupleIJNS5_1CILi128EEES8_NS7_ILi64EEEEEENS_6half_tEfNS_4arch4Sm80ELb0ELb1ELb1ELb1ELb0ELb0ELb0ELb0ELi2ELi4ELi4ELi4ELb0EEENS1_24CollectiveEpilogueBwdGQAISA_fSD_Li256ELb1ELb0EEENS1_19SingleTileSchedulerILb1ELb0ELb0ELi128EEEEEEEEEvNT_6ParamsE$_ZN73_INTERNAL_e48e4f46_37_flash_bwd_hdim64_fp16_softcap_sm80_cu_3fbc093a_281817__float22half2_rnE6float2,($_ZN7cutlass13device_kernelIN5flash19enable_sm80_to_sm89INS1_16FlashAttnBwdSm80INS1_25CollectiveMainloopBwdSm80ILi2ELi2EN4cute5tupleIJNS5_1CILi128EEES8_NS7_ILi64EEEEEENS_6half_tEfNS_4arch4Sm80ELb0ELb1ELb1ELb1ELb0ELb0ELb0ELb0ELi2ELi4ELi4ELi4ELb0EEENS1_24CollectiveEpilogueBwdGQAISA_fSD_Li256ELb1ELb0EEENS1_19SingleTileSchedulerILb1ELb0ELb0ELi128EEEEEEEEEvNT_6ParamsE$_ZN7__half2aSEOKS_ - $_ZN7cutlass13device_kernelIN5flash19enable_sm80_to_sm89INS1_16FlashAttnBwdSm80INS1_25CollectiveMainloopBwdSm80ILi2ELi2EN4cute5tupleIJNS5_1CILi128EEES8_NS7_ILi64EEEEEENS_6half_tEfNS_4arch4Sm80ELb0ELb1ELb1ELb1ELb0ELb0ELb0ELb0ELi2ELi4ELi4ELi4ELb0EEENS1_24CollectiveEpilogueBwdGQAISA_fSD_Li256ELb1ELb0EEENS1_19SingleTileSchedulerILb1ELb0ELb0ELi128EEEEEEEEEvNT_6ParamsE$_ZN73_INTERNAL_e48e4f46_37_flash_bwd_hdim64_fp16_softcap_sm80_cu_3fbc093a_281817__float22half2_rnE6float2)
$_ZN7cutlass13device_kernelIN5flash19enable_sm80_to_sm89INS1_16FlashAttnBwdSm80INS1_25CollectiveMainloopBwdSm80ILi2ELi2EN4cute5tupleIJNS5_1CILi128EEES8_NS7_ILi64EEEEEENS_6half_tEfNS_4arch4Sm80ELb0ELb1ELb1ELb1ELb0ELb0ELb0ELb0ELi2ELi4ELi4ELi4ELb0EEENS1_24CollectiveEpilogueBwdGQAISA_fSD_Li256ELb1ELb0EEENS1_19SingleTileSchedulerILb1ELb0ELb0ELi128EEEEEEEEEvNT_6ParamsE$_ZN73_INTERNAL_e48e4f46_37_flash_bwd_hdim64_fp16_softcap_sm80_cu_3fbc093a_281817__float22half2_rnE6float2:
[----:B------:R-:W-:Y:S01]  /*9920*/  F2FP.PACK_AB R2, R3, R2 ;  /* 0x000000020302723e */ /* 0x000fe200000000ff */
[----:B------:R-:W-:Y:S01]  /*9930*/  IMAD.MOV.U32 R15, RZ, RZ, 0x0 ;  /* 0x00000000ff0f7424 */ /* 0x000fe200078e00ff */
[----:B------:R-:W-:-:S05]  /*9940*/  IADD3 R3, R58, -c[0x0][0x20], RZ ;  /* 0x800008003a037a10 */ /* 0x000fca0007ffe0ff */
[----:B------:R1:W-:Y:S01]  /*9950*/  STL [R3], R2 ;  /* 0x0000000203007387 */ /* 0x0003e20000100800 */
[----:B------:R-:W-:Y:S05]  /*9960*/  RET.REL.NODEC R14 `(_ZN7cutlass13device_kernelIN5flash19enable_sm80_to_sm89INS1_16FlashAttnBwdSm80INS1_25CollectiveMainloopBwdSm80ILi2ELi2EN4cute5tupleIJNS5_1CILi128EEES8_NS7_ILi64EEEEEENS_6half_tEfNS_4arch4Sm80ELb0ELb1ELb1ELb1ELb0ELb0ELb0ELb0ELi2ELi4ELi4ELi4ELb0EEENS1_24CollectiveEpilogueBwdGQAISA_fSD_Li256ELb1ELb0EEENS1_19SingleTileSchedulerILb1ELb0ELb0ELi128EEEEEEEEEvNT_6ParamsE) ;  /* 0xffff66900e007950 */ /* 0x000fea0003c3ffff */
        .type           $_ZN7cutlass13device_kernelIN5flash19enable_sm80_to_sm89INS1_16FlashAttnBwdSm80INS1_25CollectiveMainloopBwdSm80ILi2ELi2EN4cute5tupleIJNS5_1CILi128EEES8_NS7_ILi64EEEEEENS_6half_tEfNS_4arch4Sm80ELb0ELb1ELb1ELb1ELb0ELb0ELb0ELb0ELi2ELi4ELi4ELi4ELb0EEENS1_24CollectiveEpilogueBwdGQAISA_fSD_Li256ELb1ELb0EEENS1_19SingleTileSchedulerILb1ELb0ELb0ELi128EEEEEEEEEvNT_6ParamsE$_ZN7__half2aSEOKS_,@function
        .size           $_ZN7cutlass13device_kernelIN5flash19enable_sm80_to_sm89INS1_16FlashAttnBwdSm80INS1_25CollectiveMainloopBwdSm80ILi2ELi2EN4cute5tupleIJNS5_1CILi128EEES8_NS7_ILi64EEEEEENS_6half_tEfNS_4arch4Sm80ELb0ELb1ELb1ELb1ELb0ELb0ELb0ELb0ELi2ELi4ELi4ELi4ELb0EEENS1_24CollectiveEpilogueBwdGQAISA_fSD_Li256ELb1ELb0EEENS1_19SingleTileSchedulerILb1ELb0ELb0ELi128EEEEEEEEEvNT_6ParamsE$_ZN7__half2aSEOKS_,($_ZN7cutlass13device_kernelIN5flash19enable_sm80_to_sm89INS1_16FlashAttnBwdSm80INS1_25CollectiveMainloopBwdSm80ILi2ELi2EN4cute5tupleIJNS5_1CILi128EEES8_NS7_ILi64EEEEEENS_6half_tEfNS_4arch4Sm80ELb0ELb1ELb1ELb1ELb0ELb0ELb0ELb0ELi2ELi4ELi4ELi4ELb0EEENS1_24CollectiveEpilogueBwdGQAISA_fSD_Li256ELb1ELb0EEENS1_19SingleTileSchedulerILb1ELb0ELb0ELi128EEEEEEEEEvNT_6ParamsE$_ZZN4cute12filter_tupleINS_5tupleIJNS1_IJNS_10UnderscoreENS_1CILi0EEEEEENS1_IJS4_S2_EEEEEENS1_IJNS1_IJNS1_IJNS3_ILi1EEES4_EEES4_EEENS1_IJNS1_IJS4_S4_EEEiEEEEEEZNS_5sliceIS7_SD_EEDaRKT_RKT0_EUlRKT_RKT0_E_EEDaSH_SK_OT1_ENKUlDpSN_E_clIJNS1_IJS9_EEENS1_IJiEEEEEEDaSU_ - $_ZN7cutlass13device_kernelIN5flash19enable_sm80_to_sm89INS1_16FlashAttnBwdSm80INS1_25CollectiveMainloopBwdSm80ILi2ELi2EN4cute5tupleIJNS5_1CILi128EEES8_NS7_ILi64EEEEEENS_6half_tEfNS_4arch4Sm80ELb0ELb1ELb1ELb1ELb0ELb0ELb0ELb0ELi2ELi4ELi4ELi4ELb0EEENS1_24CollectiveEpilogueBwdGQAISA_fSD_Li256ELb1ELb0EEENS1_19SingleTileSchedulerILb1ELb0ELb0ELi128EEEEEEEEEvNT_6ParamsE$_ZN7__half2aSEOKS_)
$_ZN7cutlass13device_kernelIN5flash19enable_sm80_to_sm89INS1_16FlashAttnBwdSm80INS1_25CollectiveMainloopBwdSm80ILi2ELi2EN4cute5tupleIJNS5_1CILi128EEES8_NS7_ILi64EEEEEENS_6half_tEfNS_4arch4Sm80ELb0ELb1ELb1ELb1ELb0ELb0ELb0ELb0ELi2ELi4ELi4ELi4ELb0EEENS1_24CollectiveEpilogueBwdGQAISA_fSD_Li256ELb1ELb0EEENS1_19SingleTileSchedulerILb1ELb0ELb0ELi128EEEEEEEEEvNT_6ParamsE$_ZN7__half2aSEOKS_:
[----:B------:R-:W-:-:S06]  /*9970*/  IADD3 R14, R58, -c[0x0][0x20], RZ ;  /* 0x800008003a0e7a10 */ /* 0x000fcc0007ffe0ff */
[----:B------:R-:W2:Y:S01]  /*9980*/  LDL R14, [R14] ;  /* 0x000000000e0e7983 */ /* 0x000ea20000100800 */
[----:B------:R-:W-:-:S05]  /*9990*/  IADD3 R2, R57, -c[0x0][0x20], RZ ;  /* 0x8000080039027a10 */ /* 0x000fca0007ffe0ff */
[----:B--2---:R1:W-:Y:S02]  /*99a0*/  STL [R2], R14 ;  /* 0x0000000e02007387 */ /* 0x0043e40000100800 */
[----:B-1----:R-:W-:Y:S02]  /*99b0*/  IMAD.MOV.U32 R2, RZ, RZ, R3 ;  /* 0x000000ffff027224 */ /* 0x002fe400078e0003 */
[----:B------:R-:W-:-:S04]  /*99c0*/  IMAD.MOV.U32 R3, RZ, RZ, 0x0 ;  /* 0x00000000ff037424 */ /* 0x000fc800078e00ff */
[----:B------:R-:W-:Y:S05]  /*99d0*/  RET.REL.NODEC R2 `(_ZN7cutlass13device_kernelIN5flash19enable_sm80_to_sm89INS1_16FlashAttnBwdSm80INS1_25CollectiveMainloopBwdSm80ILi2ELi2EN4cute5tupleIJNS5_1CILi128EEES8_NS7_ILi64EEEEEENS_6half_tEfNS_4arch4Sm80ELb0ELb1ELb1ELb1ELb0ELb0ELb0ELb0ELi2ELi4ELi4ELi4ELb0EEENS1_24CollectiveEpilogueBwdGQAISA_fSD_Li256ELb1ELb0EEENS1_19SingleTileSchedulerILb1ELb0ELb0ELi128EEEEEEEEEvNT_6ParamsE) ;  /* 0xffff662002007950 */ /* 0x000fea0003c3ffff */
        .type           $_ZN7cutlass13device_kernelIN5flash19enable_sm80_to_sm89INS1_16FlashAttnBwdSm80INS1_25CollectiveMainloopBwdSm80ILi2ELi2EN4cute5tupleIJNS5_1CILi128EEES8_NS7_ILi64EEEEEENS_6half_tEfNS_4arch4Sm80ELb0ELb1ELb1ELb1ELb0ELb0ELb0ELb0ELi2ELi4ELi4ELi4ELb0EEENS1_24CollectiveEpilogueBwdGQAISA_fSD_Li256ELb1ELb0EEENS1_19SingleTileSchedulerILb1ELb0ELb0ELi128EEEEEEEEEvNT_6ParamsE$_ZZN4cute12filter_tupleINS_5tupleIJNS1_IJNS_10UnderscoreENS_1CILi0EEEEEENS1_IJS4_S2_EEEEEENS1_IJNS1_IJNS1_IJNS3_ILi1EEES4_EEES4_EEENS1_IJNS1_IJS4_S4_EEEiEEEEEEZNS_5sliceIS7_SD_EEDaRKT_RKT0_EUlRKT_RKT0_E_EEDaSH_SK_OT1_ENKUlDpSN_E_clIJNS1_IJS9_EEENS1_IJiEEEEEEDaSU_,@function
        .size           $_ZN7cutlass13device_kernelIN5flash19enable_sm80_to_sm89INS1_16FlashAttnBwdSm80INS1_25CollectiveMainloopBwdSm80ILi2ELi2EN4cute5tupleIJNS5_1CILi128EEES8_NS7_ILi64EEEEEENS_6half_tEfNS_4arch4Sm80ELb0ELb1ELb1ELb1ELb0ELb0ELb0ELb0ELi2ELi4ELi4ELi4ELb0EEENS1_24CollectiveEpilogueBwdGQAISA_fSD_Li256ELb1ELb0EEENS1_19SingleTileSchedulerILb1ELb0ELb0ELi128EEEEEEEEEvNT_6ParamsE$_ZZN4cute12filter_tupleINS_5tupleIJNS1_IJNS_10UnderscoreENS_1CILi0EEEEEENS1_IJS4_S2_EEEEEENS1_IJNS1_IJNS1_IJNS3_ILi1EEES4_EEES4_EEENS1_IJNS1_IJS4_S4_EEEiEEEEEEZNS_5sliceIS7_SD_EEDaRKT_RKT0_EUlRKT_RKT0_E_EEDaSH_SK_OT1_ENKUlDpSN_E_clIJNS1_IJS9_EEENS1_IJiEEEEEEDaSU_,($_ZN7cutlass13device_kernelIN5flash19enable_sm80_to_sm89INS1_16FlashAttnBwdSm80INS1_25CollectiveMainloopBwdSm80ILi2ELi2EN4cute5tupleIJNS5_1CILi128EEES8_NS7_ILi64EEEEEENS_6half_tEfNS_4arch4Sm80ELb0ELb1ELb1ELb1ELb0ELb0ELb0ELb0ELi2ELi4ELi4ELi4ELb0EEENS1_24CollectiveEpilogueBwdGQAISA_fSD_Li256ELb1ELb0EEENS1_19SingleTileSchedulerILb1ELb0ELb0ELi128EEEEEEEEEvNT_6ParamsE$_ZZN4cute12filter_tupleINS_5tupleIJNS1_IJNS_1CILi0EEENS1_IJNS2_ILi1EEENS2_ILi512EEEiEEEEEENS2_ILi4096EEENS1_IJiNS2_ILi8192EEEEEEEEEZNS_7flattenISB_EEDaRKT_EUlRKT_E_EEDaSF_OT0_ENKUlDpSI_E_clIJNS1_IJS3_S4_S5_iEEENS1_IJS8_EEESA_EEEDaSM_ - $_ZN7cutlass13device_kernelIN5flash19enable_sm80_to_sm89INS1_16FlashAttnBwdSm80INS1_25CollectiveMainloopBwdSm80ILi2ELi2EN4cute5tupleIJNS5_1CILi128EEES8_NS7_ILi64EEEEEENS_6half_tEfNS_4arch4Sm80ELb0ELb1ELb1ELb1ELb0ELb0ELb0ELb0ELi2ELi4ELi4ELi4ELb0EEENS1_24CollectiveEpilogueBwdGQAISA_fSD_Li256ELb1ELb0EEENS1_19SingleTileSchedulerILb1ELb0ELb0ELi128EEEEEEEEEvNT_6ParamsE$_ZZN4cute12filter_tupleINS_5tupleIJNS1_IJNS_10UnderscoreENS_1CILi0EEEEEENS1_IJS4_S2_EEEEEENS1_IJNS1_IJNS1_IJNS3_ILi1EEES4_EEES4_EEENS1_IJNS1_IJS4_S4_EEEiEEEEEEZNS_5sliceIS7_SD_EEDaRKT_RKT0_EUlRKT_RKT0_E_EEDaSH_SK_OT1_ENKUlDpSN_E_clIJNS1_IJS9_EEENS1_IJiEEEEEEDaSU_)
$_ZN7cutlass13device_kernelIN5flash19enable_sm80_to_sm89INS1_16FlashAttnBwdSm80INS1_25CollectiveMainloopBwdSm80ILi2ELi2EN4cute5tupleIJNS5_1CILi128EEES8_NS7_ILi64EEEEEENS_6half_tEfNS_4arch4Sm80ELb0ELb1ELb1ELb1ELb0ELb0ELb0ELb0ELi2ELi4ELi4ELi4ELb0EEENS1_24CollectiveEpilogueBwdGQAISA_fSD_Li256ELb1ELb0EEENS1_19SingleTileSchedulerILb1ELb0ELb0ELi128EEEEEEEEEvNT_6ParamsE$_ZZN4cute12filter_tupleINS_5tupleIJNS1_IJNS_10UnderscoreENS_1CILi0EEEEEENS1_IJS4_S2_EEEEEENS1_IJNS1_IJNS1_IJNS3_ILi1EEES4_EEES4_EEENS1_IJNS1_IJS4_S4_EEEiEEEEEEZNS_5sliceIS7_SD_EEDaRKT_RKT0_EUlRKT_RKT0_E_EEDaSH_SK_OT1_ENKUlDpSN_E_clIJNS1_IJS9_EEENS1_IJiEEEEEEDaSU_:
[----:B------:R-:W-:-:S04]  /*99e0*/  MOV R3, 0x0 ;  /* 0x0000000000037802 */ /* 0x000fc80000000f00 */
[----:B------:R-:W-:Y:S05]  /*99f0*/  RET.REL.NODEC R2 `(_ZN7cutlass13device_kernelIN5flash19enable_sm80_to_sm89INS1_16FlashAttnBwdSm80INS1_25CollectiveMainloopBwdSm80ILi2ELi2EN4cute5tupleIJNS5_1CILi128EEES8_NS7_ILi64EEEEEENS_6half_tEfNS_4arch4Sm80ELb0ELb1ELb1ELb1ELb0ELb0ELb0ELb0ELi2ELi4ELi4ELi4ELb0EEENS1_24CollectiveEpilogueBwdGQAISA_fSD_Li256ELb1ELb0EEENS1_19SingleTileSchedulerILb1ELb0ELb0ELi128EEEEEEEEEvNT_6ParamsE) ;  /* 0xffff660002007950 */ /* 0x000fea0003c3ffff */
        .type           $_ZN7cutlass13device_kernelIN5flash19enable_sm80_to_sm89INS1_16FlashAttnBwdSm80INS1_25CollectiveMainloopBwdSm80ILi2ELi2EN4cute5tupleIJNS5_1CILi128EEES8_NS7_ILi64EEEEEENS_6half_tEfNS_4arch4Sm80ELb0ELb1ELb1ELb1ELb0ELb0ELb0ELb0ELi2ELi4ELi4ELi4ELb0EEENS1_24CollectiveEpilogueBwdGQAISA_fSD_Li256ELb1ELb0EEENS1_19SingleTileSchedulerILb1ELb0ELb0ELi128EEEEEEEEEvNT_6ParamsE$_ZZN4cute12filter_tupleINS_5tupleIJNS1_IJNS_1CILi0EEENS1_IJNS2_ILi1EEENS2_ILi512EEEiEEEEEENS2_ILi4096EEENS1_IJiNS2_ILi8192EEEEEEEEEZNS_7flattenISB_EEDaRKT_EUlRKT_E_EEDaSF_OT0_ENKUlDpSI_E_clIJNS1_IJS3_S4_S5_iEEENS1_IJS8_EEESA_EEEDaSM_,@function
        .size           $_ZN7cutlass13device_kernelIN5flash19enable_sm80_to_sm89INS1_16FlashAttnBwdSm80INS1_25CollectiveMainloopBwdSm80ILi2ELi2EN4cute5tupleIJNS5_1CILi128EEES8_NS7_ILi64EEEEEENS_6half_tEfNS_4arch4Sm80ELb0ELb1ELb1ELb1ELb0ELb0ELb0ELb0ELi2ELi4ELi4ELi4ELb0EEENS1_24CollectiveEpilogueBwdGQAISA_fSD_Li256ELb1ELb0EEENS1_19SingleTileSchedulerILb1ELb0ELb0ELi128EEEEEEEEEvNT_6ParamsE$_ZZN4cute12filter_tupleINS_5tupleIJNS1_IJNS_1CILi0EEENS1_IJNS2_ILi1EEENS2_ILi512EEEiEEEEEENS2_ILi4096EEENS1_IJiNS2_ILi8192EEEEEEEEEZNS_7flattenISB_EEDaRKT_EUlRKT_E_EEDaSF_OT0_ENKUlDpSI_E_clIJNS1_IJS3_S4_S5_iEEENS1_IJS8_EEESA_EEEDaSM_,($_ZN7cutlass13device_kernelIN5flash19enable_sm80_to_sm89INS1_16FlashAttnBwdSm80INS1_25CollectiveMainloopBwdSm80ILi2ELi2EN4cute5tupleIJNS5_1CILi128EEES8_NS7_ILi64EEEEEENS_6half_tEfNS_4arch4Sm80ELb0ELb1ELb1ELb1ELb0ELb0ELb0ELb0ELi2ELi4ELi4ELi4ELb0EEENS1_24CollectiveEpilogueBwdGQAISA_fSD_Li256ELb1ELb0EEENS1_19SingleTileSchedulerILb1ELb0ELb0ELi128EEEEEEEEEvNT_6ParamsE$_ZZN4cute12filter_tupleINS_5tupleIJNS1_IJiNS1_IJiNS_1CILi0EEEEEEEEENS1_IJNS_10UnderscoreENS1_IJS6_S6_EEEEEEEEES9_ZNS_4diceIS9_S9_EEDaRKT_RKT0_EUlRKT_RKT0_E_EEDaSD_SG_OT1_ENKUlDpSJ_E_clIJNS1_IJiiS3_EEENS1_IJEEEEEEDaSQ_ - $_ZN7cutlass13device_kernelIN5flash19enable_sm80_to_sm89INS1_16FlashAttnBwdSm80INS1_25CollectiveMainloopBwdSm80ILi2ELi2EN4cute5tupleIJNS5_1CILi128EEES8_NS7_ILi64EEEEEENS_6half_tEfNS_4arch4Sm80ELb0ELb1ELb1ELb1ELb0ELb0ELb0ELb0ELi2ELi4ELi4ELi4ELb0EEENS1_24CollectiveEpilogueBwdGQAISA_fSD_Li256ELb1ELb0EEENS1_19SingleTileSchedulerILb1ELb0ELb0ELi128EEEEEEEEEvNT_6ParamsE$_ZZN4cute12filter_tupleINS_5tupleIJNS1_IJNS_1CILi0EEENS1_IJNS2_ILi1EEENS2_ILi512EEEiEEEEEENS2_ILi4096EEENS1_IJiNS2_ILi8192EEEEEEEEEZNS_7flattenISB_EEDaRKT_EUlRKT_E_EEDaSF_OT0_ENKUlDpSI_E_clIJNS1_IJS3_S4_S5_iEEENS1_IJS8_EEESA_EEEDaSM_)
$_ZN7cutlass13device_kernelIN5flash19enable_sm80_to_sm89INS1_16FlashAttnBwdSm80INS1_25CollectiveMainloopBwdSm80ILi2ELi2EN4cute5tupleIJNS5_1CILi128EEES8_NS7_ILi64EEEEEENS_6half_tEfNS_4arch4Sm80ELb0ELb1ELb1ELb1ELb0ELb0ELb0ELb0ELi2ELi4ELi4ELi4ELb0EEENS1_24CollectiveEpilogueBwdGQAISA_fSD_Li256ELb1ELb0EEENS1_19SingleTileSchedulerILb1ELb0ELb0ELi128EEEEEEEEEvNT_6ParamsE$_ZZN4cute12filter_tupleINS_5tupleIJNS1_IJNS_1CILi0EEENS1_IJNS2_ILi1EEENS2_ILi512EEEiEEEEEENS2_ILi4096EEENS1_IJiNS2_ILi8192EEEEEEEEEZNS_7flattenISB_EEDaRKT_EUlRKT_E_EEDaSF_OT0_ENKUlDpSI_E_clIJNS1_IJS3_S4_S5_iEEENS1_IJS8_EEESA_EEEDaSM_:
[----:B------:R-:W-:-:S04]  /*9a00*/  MOV R3, 0x0 ;  /* 0x0000000000037802 */ /* 0x000fc80000000f00 */
[----:B------:R-:W-:Y:S05]  /*9a10*/  RET.REL.NODEC R2 `(_ZN7cutlass13device_kernelIN5flash19enable_sm80_to_sm89INS1_16FlashAttnBwdSm80INS1_25CollectiveMainloopBwdSm80ILi2ELi2EN4cute5tupleIJNS5_1CILi128EEES8_NS7_ILi64EEEEEENS_6half_tEfNS_4arch4Sm80ELb0ELb1ELb1ELb1ELb0ELb0ELb0ELb0ELi2ELi4ELi4ELi4ELb0EEENS1_24CollectiveEpilogueBwdGQAISA_fSD_Li256ELb1ELb0EEENS1_19SingleTileSchedulerILb1ELb0ELb0ELi128EEEEEEEEEvNT_6ParamsE) ;  /* 0xffff65e002007950 */ /* 0x000fea0003c3ffff */
        .type           $_ZN7cutlass13device_kernelIN5flash19enable_sm80_to_sm89INS1_16FlashAttnBwdSm80INS1_25CollectiveMainloopBwdSm80ILi2ELi2EN4cute5tupleIJNS5_1CILi128EEES8_NS7_ILi64EEEEEENS_6half_tEfNS_4arch4Sm80ELb0ELb1ELb1ELb1ELb0ELb0ELb0ELb0ELi2ELi4ELi4ELi4ELb0EEENS1_24CollectiveEpilogueBwdGQAISA_fSD_Li256ELb1ELb0EEENS1_19SingleTileSchedulerILb1ELb0ELb0ELi128EEEEEEEEEvNT_6ParamsE$_ZZN4cute12filter_tupleINS_5tupleIJNS1_IJiNS1_IJiNS_1CILi0EEEEEEEEENS1_IJNS_10UnderscoreENS1_IJS6_S6_EEEEEEEEES9_ZNS_4diceIS9_S9_EEDaRKT_RKT0_EUlRKT_RKT0_E_EEDaSD_SG_OT1_ENKUlDpSJ_E_clIJNS1_IJiiS3_EEENS1_IJEEEEEEDaSQ_,@function
        .size           $_ZN7cutlass13device_kernelIN5flash19enable_sm80_to_sm89INS1_16FlashAttnBwdSm80INS1_25CollectiveMainloopBwdSm80ILi2ELi2EN4cute5tupleIJNS5_1CILi128EEES8_NS7_ILi64EEEEEENS_6half_tEfNS_4arch4Sm80ELb0ELb1ELb1ELb1ELb0ELb0ELb0ELb0ELi2ELi4ELi4ELi4ELb0EEENS1_24CollectiveEpilogueBwdGQAISA_fSD_Li256ELb1ELb0EEENS1_19SingleTileSchedulerILb1ELb0ELb0ELi128EEEEEEEEEvNT_6ParamsE$_ZZN4cute12filter_tupleINS_5tupleIJNS1_IJiNS1_IJiNS_1CILi0EEEEEEEEENS1_IJNS_10UnderscoreENS1_IJS6_S6_EEEEEEEEES9_ZNS_4diceIS9_S9_EEDaRKT_RKT0_EUlRKT_RKT0_E_EEDaSD_SG_OT1_ENKUlDpSJ_E_clIJNS1_IJiiS3_EEENS1_IJEEEEEEDaSQ_,($_ZN7cutlass13device_kernelIN5flash19enable_sm80_to_sm89INS1_16FlashAttnBwdSm80INS1_25CollectiveMainloopBwdSm80ILi2ELi2EN4cute5tupleIJNS5_1CILi128EEES8_NS7_ILi64EEEEEENS_6half_tEfNS_4arch4Sm80ELb0ELb1ELb1ELb1ELb0ELb0ELb0ELb0ELi2ELi4ELi4ELi4ELb0EEENS1_24CollectiveEpilogueBwdGQAISA_fSD_Li256ELb1ELb0EEENS1_19SingleTileSchedulerILb1ELb0ELb0ELi128EEEEEEEEEvNT_6ParamsE$_ZZN4cute12filter_tupleINS_5tupleIJNS1_IJiiEEENS_1CILi1024EEEEEEZNS_16flatten_to_tupleIS5_EEDaRKT_EUlRKT_E_EEDaS9_OT0_ENKUlDpSC_E_clIJS2_NS1_IJS4_EEEEEEDaSG_ - $_ZN7cutlass13device_kernelIN5flash19enable_sm80_to_sm89INS1_16FlashAttnBwdSm80INS1_25CollectiveMainloopBwdSm80ILi2ELi2EN4cute5tupleIJNS5_1CILi128EEES8_NS7_ILi64EEEEEENS_6half_tEfNS_4arch4Sm80ELb0ELb1ELb1ELb1ELb0ELb0ELb0ELb0ELi2ELi4ELi4ELi4ELb0EEENS1_24CollectiveEpilogueBwdGQAISA_fSD_Li256ELb1ELb0EEENS1_19SingleTileSchedulerILb1ELb0ELb0ELi128EEEEEEEEEvNT_6ParamsE$_ZZN4cute12filter_tupleINS_5tupleIJNS1_IJiNS1_IJiNS_1CILi0EEEEEEEEENS1_IJNS_10UnderscoreENS1_IJS6_S6_EEEEEEEEES9_ZNS_4diceIS9_S9_EEDaRKT_RKT0_EUlRKT_RKT0_E_EEDaSD_SG_OT1_ENKUlDpSJ_E_clIJNS1_IJiiS3_EEENS1_IJEEEEEEDaSQ_)
$_ZN7cutlass13device_kernelIN5flash19enable_sm80_to_sm89INS1_16FlashAttnBwdSm80INS1_25CollectiveMainloopBwdSm80ILi2ELi2EN4cute5tupleIJNS5_1CILi128EEES8_NS7_ILi64EEEEEENS_6half_tEfNS_4arch4Sm80ELb0ELb1ELb1ELb1ELb0ELb0ELb0ELb0ELi2ELi4ELi4ELi4ELb0EEENS1_24CollectiveEpilogueBwdGQAISA_fSD_Li256ELb1ELb0EEENS1_19SingleTileSchedulerILb1ELb0ELb0ELi128EEEEEEEEEvNT_6ParamsE$_ZZN4cute12filter_tupleINS_5tupleIJNS1_IJiNS1_IJiNS_1CILi0EEEEEEEEENS1_IJNS_10UnderscoreENS1_IJS6_S6_EEEEEEEEES9_ZNS_4diceIS9_S9_EEDaRKT_RKT0_EUlRKT_RKT0_E_EEDaSD_SG_OT1_ENKUlDpSJ_E_clIJNS1_IJiiS3_EEENS1_IJEEEEEEDaSQ_:
[----:B------:R-:W-:Y:S02]  /*9a20*/  MOV R38, R3 ;  /* 0x0000000300267202 */ /* 0x000fe40000000f00 */
[----:B------:R-:W-:-:S04]  /*9a30*/  MOV R39, 0x0 ;  /* 0x0000000000277802 */ /* 0x000fc80000000f00 */
[----:B------:R-:W-:Y:S05]  /*9a40*/  RET.REL.NODEC R38 `(_ZN7cutlass13device_kernelIN5flash19enable_sm80_to_sm89INS1_16FlashAttnBwdSm80INS1_25CollectiveMainloopBwdSm80ILi2ELi2EN4cute5tupleIJNS5_1CILi128EEES8_NS7_ILi64EEEEEENS_6half_tEfNS_4arch4Sm80ELb0ELb1ELb1ELb1ELb0ELb0ELb0ELb0ELi2ELi4ELi4ELi4ELb0EEENS1_24CollectiveEpilogueBwdGQAISA_fSD_Li256ELb1ELb0EEENS1_19SingleTileSchedulerILb1ELb0ELb0ELi128EEEEEEEEEvNT_6ParamsE) ;  /* 0xffff65b026007950 */ /* 0x000fea0003c3ffff */
        .type           $_ZN7cutlass13device_kernelIN5flash19enable_sm80_to_sm89INS1_16FlashAttnBwdSm80INS1_25CollectiveMainloopBwdSm80ILi2ELi2EN4cute5tupleIJNS5_1CILi128EEES8_NS7_ILi64EEEEEENS_6half_tEfNS_4arch4Sm80ELb0ELb1ELb1ELb1ELb0ELb0ELb0ELb0ELi2ELi4ELi4ELi4ELb0EEENS1_24CollectiveEpilogueBwdGQAISA_fSD_Li256ELb1ELb0EEENS1_19SingleTileSchedulerILb1ELb0ELb0ELi128EEEEEEEEEvNT_6ParamsE$_ZZN4cute12filter_tupleINS_5tupleIJNS1_IJiiEEENS_1CILi1024EEEEEEZNS_16flatten_to_tupleIS5_EEDaRKT_EUlRKT_E_EEDaS9_OT0_ENKUlDpSC_E_clIJS2_NS1_IJS4_EEEEEEDaSG_,@function
        .size           $_ZN7cutlass13device_kernelIN5flash19enable_sm80_to_sm89INS1_16FlashAttnBwdSm80INS1_25CollectiveMainloopBwdSm80ILi2ELi2EN4cute5tupleIJNS5_1CILi128EEES8_NS7_ILi64EEEEEENS_6half_tEfNS_4arch4Sm80ELb0ELb1ELb1ELb1ELb0ELb0ELb0ELb0ELi2ELi4ELi4ELi4ELb0EEENS1_24CollectiveEpilogueBwdGQAISA_fSD_Li256ELb1ELb0EEENS1_19SingleTileSchedulerILb1ELb0ELb0ELi128EEEEEEEEEvNT_6ParamsE$_ZZN4cute12filter_tupleINS_5tupleIJNS1_IJiiEEENS_1CILi1024EEEEEEZNS_16flatten_to_tupleIS5_EEDaRKT_EUlRKT_E_EEDaS9_OT0_ENKUlDpSC_E_clIJS2_NS1_IJS4_EEEEEEDaSG_,($_ZN7cutlass13device_kernelIN5flash19enable_sm80_to_sm89INS1_16FlashAttnBwdSm80INS1_25CollectiveMainloopBwdSm80ILi2ELi2EN4cute5tupleIJNS5_1CILi128EEES8_NS7_ILi64EEEEEENS_6half_tEfNS_4arch4Sm80ELb0ELb1ELb1ELb1ELb0ELb0ELb0ELb0ELi2ELi4ELi4ELi4ELb0EEENS1_24CollectiveEpilogueBwdGQAISA_fSD_Li256ELb1ELb0EEENS1_19SingleTileSchedulerILb1ELb0ELb0ELi128EEEEEEEEEvNT_6ParamsE$_ZZN4cute12filter_tupleINS_5tupleIJNS_10UnderscoreES2_NS_1CILi0EEEEEENS1_IJNS1_IJNS3_ILi1EEES4_EEEiNS3_ILi1024EEEEEEZNS_5sliceIS5_S9_EEDaRKT_RKT0_EUlRKT_RKT0_E_EEDaSD_SG_OT1_ENKUlDpSJ_E_clIJNS1_IJS7_EEENS1_IJiEEENS1_IJEEEEEEDaSQ_ - $_ZN7cutlass13device_kernelIN5flash19enable_sm80_to_sm89INS1_16FlashAttnBwdSm80INS1_25CollectiveMainloopBwdSm80ILi2ELi2EN4cute5tupleIJNS5_1CILi128EEES8_NS7_ILi64EEEEEENS_6half_tEfNS_4arch4Sm80ELb0ELb1ELb1ELb1ELb0ELb0ELb0ELb0ELi2ELi4ELi4ELi4ELb0EEENS1_24CollectiveEpilogueBwdGQAISA_fSD_Li256ELb1ELb0EEENS1_19SingleTileSchedulerILb1ELb0ELb0ELi128EEEEEEEEEvNT_6ParamsE$_ZZN4cute12filter_tupleINS_5tupleIJNS1_IJiiEEENS_1CILi1024EEEEEEZNS_16flatten_to_tupleIS5_EEDaRKT_EUlRKT_E_EEDaS9_OT0_ENKUlDpSC_E_clIJS2_NS1_IJS4_EEEEEEDaSG_)
$_ZN7cutlass13device_kernelIN5flash19enable_sm80_to_sm89INS1_16FlashAttnBwdSm80INS1_25CollectiveMainloopBwdSm80ILi2ELi2EN4cute5tupleIJNS5_1CILi128EEES8_NS7_ILi64EEEEEENS_6half_tEfNS_4arch4Sm80ELb0ELb1ELb1ELb1ELb0ELb0ELb0ELb0ELi2ELi4ELi4ELi4ELb0EEENS1_24CollectiveEpilogueBwdGQAISA_fSD_Li256ELb1ELb0EEENS1_19SingleTileSchedulerILb1ELb0ELb0ELi128EEEEEEEEEvNT_6ParamsE$_ZZN4cute12filter_tupleINS_5tupleIJNS1_IJiiEEENS_1CILi1024EEEEEEZNS_16flatten_to_tupleIS5_EEDaRKT_EUlRKT_E_EEDaS9_OT0_ENKUlDpSC_E_clIJS2_NS1_IJS4_EEEEEEDaSG_:
[----:B------:R-:W-:-:S04]  /*9a50*/  MOV R3, 0x0 ;  /* 0x0000000000037802 */ /* 0x000fc80000000f00 */
[----:B------:R-:W-:Y:S05]  /*9a60*/  RET.REL.NODEC R2 `(_ZN7cutlass13device_kernelIN5flash19enable_sm80_to_sm89INS1_16FlashAttnBwdSm80INS1_25CollectiveMainloopBwdSm80ILi2ELi2EN4cute5tupleIJNS5_1CILi128EEES8_NS7_ILi64EEEEEENS_6half_tEfNS_4arch4Sm80ELb0ELb1ELb1ELb1ELb0ELb0ELb0ELb0ELi2ELi4ELi4ELi4ELb0EEENS1_24CollectiveEpilogueBwdGQAISA_fSD_Li256ELb1ELb0EEENS1_19SingleTileSchedulerILb1ELb0ELb0ELi128EEEEEEEEEvNT_6ParamsE) ;  /* 0xffff659002007950 */ /* 0x000fea0003c3ffff */
        .type           $_ZN7cutlass13device_kernelIN5flash19enable_sm80_to_sm89INS1_16FlashAttnBwdSm80INS1_25CollectiveMainloopBwdSm80ILi2ELi2EN4cute5tupleIJNS5_1CILi128EEES8_NS7_ILi64EEEEEENS_6half_tEfNS_4arch4Sm80ELb0ELb1ELb1ELb1ELb0ELb0ELb0ELb0ELi2ELi4ELi4ELi4ELb0EEENS1_24CollectiveEpilogueBwdGQAISA_fSD_Li256ELb1ELb0EEENS1_19SingleTileSchedulerILb1ELb0ELb0ELi128EEEEEEEEEvNT_6ParamsE$_ZZN4cute12filter_tupleINS_5tupleIJNS_10UnderscoreES2_NS_1CILi0EEEEEENS1_IJNS1_IJNS3_ILi1EEES4_EEEiNS3_ILi1024EEEEEEZNS_5sliceIS5_S9_EEDaRKT_RKT0_EUlRKT_RKT0_E_EEDaSD_SG_OT1_ENKUlDpSJ_E_clIJNS1_IJS7_EEENS1_IJiEEENS1_IJEEEEEEDaSQ_,@function
        .size           $_ZN7cutlass13device_kernelIN5flash19enable_sm80_to_sm89INS1_16FlashAttnBwdSm80INS1_25CollectiveMainloopBwdSm80ILi2ELi2EN4cute5tupleIJNS5_1CILi128EEES8_NS7_ILi64EEEEEENS_6half_tEfNS_4arch4Sm80ELb0ELb1ELb1ELb1ELb0ELb0ELb0ELb0ELi2ELi4ELi4ELi4ELb0EEENS1_24CollectiveEpilogueBwdGQAISA_fSD_Li256ELb1ELb0EEENS1_19SingleTileSchedulerILb1ELb0ELb0ELi128EEEEEEEEEvNT_6ParamsE$_ZZN4cute12filter_tupleINS_5tupleIJNS_10UnderscoreES2_NS_1CILi0EEEEEENS1_IJNS1_IJNS3_ILi1EEES4_EEEiNS3_ILi1024EEEEEEZNS_5sliceIS5_S9_EEDaRKT_RKT0_EUlRKT_RKT0_E_EEDaSD_SG_OT1_ENKUlDpSJ_E_clIJNS1_IJS7_EEENS1_IJiEEENS1_IJEEEEEEDaSQ_,($_ZN7cutlass13device_kernelIN5flash19enable_sm80_to_sm89INS1_16FlashAttnBwdSm80INS1_25CollectiveMainloopBwdSm80ILi2ELi2EN4cute5tupleIJNS5_1CILi128EEES8_NS7_ILi64EEEEEENS_6half_tEfNS_4arch4Sm80ELb0ELb1ELb1ELb1ELb0ELb0ELb0ELb0ELi2ELi4ELi4ELi4ELb0EEENS1_24CollectiveEpilogueBwdGQAISA_fSD_Li256ELb1ELb0EEENS1_19SingleTileSchedulerILb1ELb0ELb0ELi128EEEEEEEEEvNT_6ParamsE$_ZZN4cute12filter_tupleINS_5tupleIJNS_10UnderscoreES2_S2_iEEENS1_IJNS1_IJNS_1CILi1EEENS4_ILi0EEEEEENS4_ILi4096EEENS1_IJiiEEENS1_IJS6_NS4_ILi8192EEEEEEEEEZNS_5sliceIS3_SC_EEDaRKT_RKT0_EUlRKT_RKT0_E_EEDaSG_SJ_OT1_ENKUlDpSM_E_clIJNS1_IJS7_EEENS1_IJS8_EEENS1_IJS9_EEENS1_IJEEEEEEDaST_ - $_ZN7cutlass13device_kernelIN5flash19enable_sm80_to_sm89INS1_16FlashAttnBwdSm80INS1_25CollectiveMainloopBwdSm80ILi2ELi2EN4cute5tupleIJNS5_1CILi128EEES8_NS7_ILi64EEEEEENS_6half_tEfNS_4arch4Sm80ELb0ELb1ELb1ELb1ELb0ELb0ELb0ELb0ELi2ELi4ELi4ELi4ELb0EEENS1_24CollectiveEpilogueBwdGQAISA_fSD_Li256ELb1ELb0EEENS1_19SingleTileSchedulerILb1ELb0ELb0ELi128EEEEEEEEEvNT_6ParamsE$_ZZN4cute12filter_tupleINS_5tupleIJNS_10UnderscoreES2_NS_1CILi0EEEEEENS1_IJNS1_IJNS3_ILi1EEES4_EEEiNS3_ILi1024EEEEEEZNS_5sliceIS5_S9_EEDaRKT_RKT0_EUlRKT_RKT0_E_EEDaSD_SG_OT1_ENKUlDpSJ_E_clIJNS1_IJS7_EEENS1_IJiEEENS1_IJEEEEEEDaSQ_)
$_ZN7cutlass13device_kernelIN5flash19enable_sm80_to_sm89INS1_16FlashAttnBwdSm80INS1_25CollectiveMainloopBwdSm80ILi2ELi2EN4cute5tupleIJNS5_1CILi128EEES8_NS7_ILi64EEEEEENS_6half_tEfNS_4arch4Sm80ELb0ELb1ELb1ELb1ELb0ELb0ELb0ELb0ELi2ELi4ELi4ELi4ELb0EEENS1_24CollectiveEpilogueBwdGQAISA_fSD_Li256ELb1ELb0EEENS1_19SingleTileSchedulerILb1ELb0ELb0ELi128EEEEEEEEEvNT_6ParamsE$_ZZN4cute12filter_tupleINS_5tupleIJNS_10UnderscoreES2_NS_1CILi0EEEEEENS1_IJNS1_IJNS3_ILi1EEES4_EEEiNS3_ILi1024EEEEEEZNS_5sliceIS5_S9_EEDaRKT_RKT0_EUlRKT_RKT0_E_EEDaSD_SG_OT1_ENKUlDpSJ_E_clIJNS1_IJS7_EEENS1_IJiEEENS1_IJEEEEEEDaSQ_:
[----:B------:R-:W-:-:S04]  /*9a70*/  MOV R3, 0x0 ;  /* 0x0000000000037802 */ /* 0x000fc80000000f00 */
[----:B------:R-:W-:Y:S05]  /*9a80*/  RET.REL.NODEC R2 `(_ZN7cutlass13device_kernelIN5flash19enable_sm80_to_sm89INS1_16FlashAttnBwdSm80INS1_25CollectiveMainloopBwdSm80ILi2ELi2EN4cute5tupleIJNS5_1CILi128EEES8_NS7_ILi64EEEEEENS_6half_tEfNS_4arch4Sm80ELb0ELb1ELb1ELb1ELb0ELb0ELb0ELb0ELi2ELi4ELi4ELi4ELb0EEENS1_24CollectiveEpilogueBwdGQAISA_fSD_Li256ELb1ELb0EEENS1_19SingleTileSchedulerILb1ELb0ELb0ELi128EEEEEEEEEvNT_6ParamsE) ;  /* 0xffff657002007950 */ /* 0x000fea0003c3ffff */
        .type           $_ZN7cutlass13device_kernelIN5flash19enable_sm80_to_sm89INS1_16FlashAttnBwdSm80INS1_25CollectiveMainloopBwdSm80ILi2ELi2EN4cute5tupleIJNS5_1CILi128EEES8_NS7_ILi64EEEEEENS_6half_tEfNS_4arch4Sm80ELb0ELb1ELb1ELb1ELb0ELb0ELb0ELb0ELi2ELi4ELi4ELi4ELb0EEENS1_24CollectiveEpilogueBwdGQAISA_fSD_Li256ELb1ELb0EEENS1_19SingleTileSchedulerILb1ELb0ELb0ELi128EEEEEEEEEvNT_6ParamsE$_ZZN4cute12filter_tupleINS_5tupleIJNS_10UnderscoreES2_S2_iEEENS1_IJNS1_IJNS_1CILi1EEENS4_ILi0EEEEEENS4_ILi4096EEENS1_IJiiEEENS1_IJS6_NS4_ILi8192EEEEEEEEEZNS_5sliceIS3_SC_EEDaRKT_RKT0_EUlRKT_RKT0_E_EEDaSG_SJ_OT1_ENKUlDpSM_E_clIJNS1_IJS7_EEENS1_IJS8_EEENS1_IJS9_EEENS1_IJEEEEEEDaST_,@function
        .size           $_ZN7cutlass13device_kernelIN5flash19enable_sm80_to_sm89INS1_16FlashAttnBwdSm80INS1_25CollectiveMainloopBwdSm80ILi2ELi2EN4cute5tupleIJNS5_1CILi128EEES8_NS7_ILi64EEEEEENS_6half_tEfNS_4arch4Sm80ELb0ELb1ELb1ELb1ELb0ELb0ELb0ELb0ELi2ELi4ELi4ELi4ELb0EEENS1_24CollectiveEpilogueBwdGQAISA_fSD_Li256ELb1ELb0EEENS1_19SingleTileSchedulerILb1ELb0ELb0ELi128EEEEEEEEEvNT_6ParamsE$_ZZN4cute12filter_tupleINS_5tupleIJNS_10UnderscoreES2_S2_iEEENS1_IJNS1_IJNS_1CILi1EEENS4_ILi0EEEEEENS4_ILi4096EEENS1_IJiiEEENS1_IJS6_NS4_ILi8192EEEEEEEEEZNS_5sliceIS3_SC_EEDaRKT_RKT0_EUlRKT_RKT0_E_EEDaSG_SJ_OT1_ENKUlDpSM_E_clIJNS1_IJS7_EEENS1_IJS8_EEENS1_IJS9_EEENS1_IJEEEEEEDaST_,($_ZN7cutlass13device_kernelIN5flash19enable_sm80_to_sm89INS1_16FlashAttnBwdSm80INS1_25CollectiveMainloopBwdSm80ILi2ELi2EN4cute5tupleIJNS5_1CILi128EEES8_NS7_ILi64EEEEEENS_6half_tEfNS_4arch4Sm80ELb0ELb1ELb1ELb1ELb0ELb0ELb0ELb0ELi2ELi4ELi4ELi4ELb0EEENS1_24CollectiveEpilogueBwdGQAISA_fSD_Li256ELb1ELb0EEENS1_19SingleTileSchedulerILb1ELb0ELb0ELi128EEEEEEEEEvNT_6ParamsE$_ZZN4cute12filter_tupleINS_5tupleIJNS_10UnderscoreES2_S2_iEEENS1_IJNS1_IJNS_1CILi1EEENS4_ILi0EEEEEEiNS4_ILi1024EEENS4_ILi8192EEEEEEZNS_5sliceIS3_SA_EEDaRKT_RKT0_EUlRKT_RKT0_E_EEDaSE_SH_OT1_ENKUlDpSK_E_clIJNS1_IJS7_EEENS1_IJiEEENS1_IJS8_EEENS1_IJEEEEEEDaSR_ - $_ZN7cutlass13device_kernelIN5flash19enable_sm80_to_sm89INS1_16FlashAttnBwdSm80INS1_25CollectiveMainloopBwdSm80ILi2ELi2EN4cute5tupleIJNS5_1CILi128EEES8_NS7_ILi64EEEEEENS_6half_tEfNS_4arch4Sm80ELb0ELb1ELb1ELb1ELb0ELb0ELb0ELb0ELi2ELi4ELi4ELi4ELb0EEENS1_24CollectiveEpilogueBwdGQAISA_fSD_Li256ELb1ELb0EEENS1_19SingleTileSchedulerILb1ELb0ELb0ELi128EEEEEEEEEvNT_6ParamsE$_ZZN4cute12filter_tupleINS_5tupleIJNS_10UnderscoreES2_S2_iEEENS1_IJNS1_IJNS_1CILi1EEENS4_ILi0EEEEEENS4_ILi4096EEENS1_IJiiEEENS1_IJS6_NS4_ILi8192EEEEEEEEEZNS_5sliceIS3_SC_EEDaRKT_RKT0_EUlRKT_RKT0_E_EEDaSG_SJ_OT1_ENKUlDpSM_E_clIJNS1_IJS7_EEENS1_IJS8_EEENS1_IJS9_EEENS1_IJEEEEEEDaST_)
$_ZN7cutlass13device_kernelIN5flash19enable_sm80_to_sm89INS1_16FlashAttnBwdSm80INS1_25CollectiveMainloopBwdSm80ILi2ELi2EN4cute5tupleIJNS5_1CILi128EEES8_NS7_ILi64EEEEEENS_6half_tEfNS_4arch4Sm80ELb0ELb1ELb1ELb1ELb0ELb0ELb0ELb0ELi2ELi4ELi4ELi4ELb0EEENS1_24CollectiveEpilogueBwdGQAISA_fSD_Li256ELb1ELb0EEENS1_19SingleTileSchedulerILb1ELb0ELb0ELi128EEEEEEEEEvNT_6ParamsE$_ZZN4cute12filter_tupleINS_5tupleIJNS_10UnderscoreES2_S2_iEEENS1_IJNS1_IJNS_1CILi1EEENS4_ILi0EEEEEENS4_ILi4096EEENS1_IJiiEEENS1_IJS6_NS4_ILi8192EEEEEEEEEZNS_5sliceIS3_SC_EEDaRKT_RKT0_EUlRKT_RKT0_E_EEDaSG_SJ_OT1_ENKUlDpSM_E_clIJNS1_IJS7_EEENS1_IJS8_EEENS1_IJS9_EEENS1_IJEEEEEEDaST_:
[----:B------:R-:W-:-:S05]  /*9a90*/  IADD3 R5, R3, -c[0x0][0x20], RZ ;  /* 0x8000080003057a10 */ /* 0x000fca0007ffe0ff */
[----:B------:R1:W5:Y:S04]  /*9aa0*/  LDL R4, [R5+0x4] ;  /* 0x0000040005047983 */ /* 0x0003680000100800 */
[----:B-1----:R-:W5:Y:S01]  /*9ab0*/  LDL R5, [R5] ;  /* 0x0000000005057983 */ /* 0x002f620000100800 */
[----:B------:R-:W-:-:S04]  /*9ac0*/  MOV R3, 0x0 ;  /* 0x0000000000037802 */ /* 0x000fc80000000f00 */
[----:B------:R-:W-:Y:S05]  /*9ad0*/  RET.REL.NODEC R2 `(_ZN7cutlass13device_kernelIN5flash19enable_sm80_to_sm89INS1_16FlashAttnBwdSm80INS1_25CollectiveMainloopBwdSm80ILi2ELi2EN4cute5tupleIJNS5_1CILi128EEES8_NS7_ILi64EEEEEENS_6half_tEfNS_4arch4Sm80ELb0ELb1ELb1ELb1ELb0ELb0ELb0ELb0ELi2ELi4ELi4ELi4ELb0EEENS1_24CollectiveEpilogueBwdGQAISA_fSD_Li256ELb1ELb0EEENS1_19SingleTileSchedulerILb1ELb0ELb0ELi128EEEEEEEEEvNT_6ParamsE) ;  /* 0xffff652002007950 */ /* 0x000fea0003c3ffff */
        .type           $_ZN7cutlass13device_kernelIN5flash19enable_sm80_to_sm89INS1_16FlashAttnBwdSm80INS1_25CollectiveMainloopBwdSm80ILi2ELi2EN4cute5tupleIJNS5_1CILi128EEES8_NS7_ILi64EEEEEENS_6half_tEfNS_4arch4Sm80ELb0ELb1ELb1ELb1ELb0ELb0ELb0ELb0ELi2ELi4ELi4ELi4ELb0EEENS1_24CollectiveEpilogueBwdGQAISA_fSD_Li256ELb1ELb0EEENS1_19SingleTileSchedulerILb1ELb0ELb0ELi128EEEEEEEEEvNT_6ParamsE$_ZZN4cute12filter_tupleINS_5tupleIJNS_10UnderscoreES2_S2_iEEENS1_IJNS1_IJNS_1CILi1EEENS4_ILi0EEEEEEiNS4_ILi1024EEENS4_ILi8192EEEEEEZNS_5sliceIS3_SA_EEDaRKT_RKT0_EUlRKT_RKT0_E_EEDaSE_SH_OT1_ENKUlDpSK_E_clIJNS1_IJS7_EEENS1_IJiEEENS1_IJS8_EEENS1_IJEEEEEEDaSR_,@function
        .size           $_ZN7cutlass13device_kernelIN5flash19enable_sm80_to_sm89INS1_16FlashAttnBwdSm80INS1_25CollectiveMainloopBwdSm80ILi2ELi2EN4cute5tupleIJNS5_1CILi128EEES8_NS7_ILi64EEEEEENS_6half_tEfNS_4arch4Sm80ELb0ELb1ELb1ELb1ELb0ELb0ELb0ELb0ELi2ELi4ELi4ELi4ELb0EEENS1_24CollectiveEpilogueBwdGQAISA_fSD_Li256ELb1ELb0EEENS1_19SingleTileSchedulerILb1ELb0ELb0ELi128EEEEEEEEEvNT_6ParamsE$_ZZN4cute12filter_tupleINS_5tupleIJNS_10UnderscoreES2_S2_iEEENS1_IJNS1_IJNS_1CILi1EEENS4_ILi0EEEEEEiNS4_ILi1024EEENS4_ILi8192EEEEEEZNS_5sliceIS3_SA_EEDaRKT_RKT0_EUlRKT_RKT0_E_EEDaSE_SH_OT1_ENKUlDpSK_E_clIJNS1_IJS7_EEENS1_IJiEEENS1_IJS8_EEENS1_IJEEEEEEDaSR_,($_ZN7cutlass13device_kernelIN5flash19enable_sm80_to_sm89INS1_16FlashAttnBwdSm80INS1_25CollectiveMainloopBwdSm80ILi2ELi2EN4cute5tupleIJNS5_1CILi128EEES8_NS7_ILi64EEEEEENS_6half_tEfNS_4arch4Sm80ELb0ELb1ELb1ELb1ELb0ELb0ELb0ELb0ELi2ELi4ELi4ELi4ELb0EEENS1_24CollectiveEpilogueBwdGQAISA_fSD_Li256ELb1ELb0EEENS1_19SingleTileSchedulerILb1ELb0ELb0ELi128EEEEEEEEEvNT_6ParamsE$_ZZN4cute12filter_tupleINS_5tupleIJNS_10UnderscoreES2_iEEENS1_IJNS1_IJNS_1CILi1EEENS4_ILi0EEEEEEiNS4_ILi1024EEEEEEZNS_5sliceIS3_S9_EEDaRKT_RKT0_EUlRKT_RKT0_E_EEDaSD_SG_OT1_ENKUlDpSJ_E_clIJNS1_IJS7_EEENS1_IJiEEENS1_IJEEEEEEDaSQ_ - $_ZN7cutlass13device_kernelIN5flash19enable_sm80_to_sm89INS1_16FlashAttnBwdSm80INS1_25CollectiveMainloopBwdSm80ILi2ELi2EN4cute5tupleIJNS5_1CILi128EEES8_NS7_ILi64EEEEEENS_6half_tEfNS_4arch4Sm80ELb0ELb1ELb1ELb1ELb0ELb0ELb0ELb0ELi2ELi4ELi4ELi4ELb0EEENS1_24CollectiveEpilogueBwdGQAISA_fSD_Li256ELb1ELb0EEENS1_19SingleTileSchedulerILb1ELb0ELb0ELi128EEEEEEEEEvNT_6ParamsE$_ZZN4cute12filter_tupleINS_5tupleIJNS_10UnderscoreES2_S2_iEEENS1_IJNS1_IJNS_1CILi1EEENS4_ILi0EEEEEEiNS4_ILi1024EEENS4_ILi8192EEEEEEZNS_5sliceIS3_SA_EEDaRKT_RKT0_EUlRKT_RKT0_E_EEDaSE_SH_OT1_ENKUlDpSK_E_clIJNS1_IJS7_EEENS1_IJiEEENS1_IJS8_EEENS1_IJEEEEEEDaSR_)
$_ZN7cutlass13device_kernelIN5flash19enable_sm80_to_sm89INS1_16FlashAttnBwdSm80INS1_25CollectiveMainloopBwdSm80ILi2ELi2EN4cute5tupleIJNS5_1CILi128EEES8_NS7_ILi64EEEEEENS_6half_tEfNS_4arch4Sm80ELb0ELb1ELb1ELb1ELb0ELb0ELb0ELb0ELi2ELi4ELi4ELi4ELb0EEENS1_24CollectiveEpilogueBwdGQAISA_fSD_Li256ELb1ELb0EEENS1_19SingleTileSchedulerILb1ELb0ELb0ELi128EEEEEEEEEvNT_6ParamsE$_ZZN4cute12filter_tupleINS_5tupleIJNS_10UnderscoreES2_S2_iEEENS1_IJNS1_IJNS_1CILi1EEENS4_ILi0EEEEEEiNS4_ILi1024EEENS4_ILi8192EEEEEEZNS_5sliceIS3_SA_EEDaRKT_RKT0_EUlRKT_RKT0_E_EEDaSE_SH_OT1_ENKUlDpSK_E_clIJNS1_IJS7_EEENS1_IJiEEENS1_IJS8_EEENS1_IJEEEEEEDaSR_:
[----:B------:R-:W-:-:S04]  /*9ae0*/  MOV R3, 0x0 ;  /* 0x0000000000037802 */ /* 0x000fc80000000f00 */
[----:B------:R-:W-:Y:S05]  /*9af0*/  RET.REL.NODEC R2 `(_ZN7cutlass13device_kernelIN5flash19enable_sm80_to_sm89INS1_16FlashAttnBwdSm80INS1_25CollectiveMainloopBwdSm80ILi2ELi2EN4cute5tupleIJNS5_1CILi128EEES8_NS7_ILi64EEEEEENS_6half_tEfNS_4arch4Sm80ELb0ELb1ELb1ELb1ELb0ELb0ELb0ELb0ELi2ELi4ELi4ELi4ELb0EEENS1_24CollectiveEpilogueBwdGQAISA_fSD_Li256ELb1ELb0EEENS1_19SingleTileSchedulerILb1ELb0ELb0ELi128EEEEEEEEEvNT_6ParamsE) ;  /* 0xffff650002007950 */ /* 0x000fea0003c3ffff */
        .type           $_ZN7cutlass13device_kernelIN5flash19enable_sm80_to_sm89INS1_16FlashAttnBwdSm80INS1_25CollectiveMainloopBwdSm80ILi2ELi2EN4cute5tupleIJNS5_1CILi128EEES8_NS7_ILi64EEEEEENS_6half_tEfNS_4arch4Sm80ELb0ELb1ELb1ELb1ELb0ELb0ELb0ELb0ELi2ELi4ELi4ELi4ELb0EEENS1_24CollectiveEpilogueBwdGQAISA_fSD_Li256ELb1ELb0EEENS1_19SingleTileSchedulerILb1ELb0ELb0ELi128EEEEEEEEEvNT_6ParamsE$_ZZN4cute12filter_tupleINS_5tupleIJNS_10UnderscoreES2_iEEENS1_IJNS1_IJNS_1CILi1EEENS4_ILi0EEEEEEiNS4_ILi1024EEEEEEZNS_5sliceIS3_S9_EEDaRKT_RKT0_EUlRKT_RKT0_E_EEDaSD_SG_OT1_ENKUlDpSJ_E_clIJNS1_IJS7_EEENS1_IJiEEENS1_IJEEEEEEDaSQ_,@function
        .size           $_ZN7cutlass13device_kernelIN5flash19enable_sm80_to_sm89INS1_16FlashAttnBwdSm80INS1_25CollectiveMainloopBwdSm80ILi2ELi2EN4cute5tupleIJNS5_1CILi128EEES8_NS7_ILi64EEEEEENS_6half_tEfNS_4arch4Sm80ELb0ELb1ELb1ELb1ELb0ELb0ELb0ELb0ELi2ELi4ELi4ELi4ELb0EEENS1_24CollectiveEpilogueBwdGQAISA_fSD_Li256ELb1ELb0EEENS1_19SingleTileSchedulerILb1ELb0ELb0ELi128EEEEEEEEEvNT_6ParamsE$_ZZN4cute12filter_tupleINS_5tupleIJNS_10UnderscoreES2_iEEENS1_IJNS1_IJNS_1CILi1EEENS4_ILi0EEEEEEiNS4_ILi1024EEEEEEZNS_5sliceIS3_S9_EEDaRKT_RKT0_EUlRKT_RKT0_E_EEDaSD_SG_OT1_ENKUlDpSJ_E_clIJNS1_IJS7_EEENS1_IJiEEENS1_IJEEEEEEDaSQ_,($_ZN7cutlass13device_kernelIN5flash19enable_sm80_to_sm89INS1_16FlashAttnBwdSm80INS1_25CollectiveMainloopBwdSm80ILi2ELi2EN4cute5tupleIJNS5_1CILi128EEES8_NS7_ILi64EEEEEENS_6half_tEfNS_4arch4Sm80ELb0ELb1ELb1ELb1ELb0ELb0ELb0ELb0ELi2ELi4ELi4ELi4ELb0EEENS1_24CollectiveEpilogueBwdGQAISA_fSD_Li256ELb1ELb0EEENS1_19SingleTileSchedulerILb1ELb0ELb0ELi128EEEEEEEEEvNT_6ParamsE$_ZZN4cute12filter_tupleINS_5tupleIJNS_1CILi1024EEENS1_IJiiEEEEEEZNS_16flatten_to_tupleIS5_EEDaRKT_EUlRKT_E_EEDaS9_OT0_ENKUlDpSC_E_clIJNS1_IJS3_EEES4_EEEDaSG_ - $_ZN7cutlass13device_kernelIN5flash19enable_sm80_to_sm89INS1_16FlashAttnBwdSm80INS1_25CollectiveMainloopBwdSm80ILi2ELi2EN4cute5tupleIJNS5_1CILi128EEES8_NS7_ILi64EEEEEENS_6half_tEfNS_4arch4Sm80ELb0ELb1ELb1ELb1ELb0ELb0ELb0ELb0ELi2ELi4ELi4ELi4ELb0EEENS1_24CollectiveEpilogueBwdGQAISA_fSD_Li256ELb1ELb0EEENS1_19SingleTileSchedulerILb1ELb0ELb0ELi128EEEEEEEEEvNT_6ParamsE$_ZZN4cute12filter_tupleINS_5tupleIJNS_10UnderscoreES2_iEEENS1_IJNS1_IJNS_1CILi1EEENS4_ILi0EEEEEEiNS4_ILi1024EEEEEEZNS_5sliceIS3_S9_EEDaRKT_RKT0_EUlRKT_RKT0_E_EEDaSD_SG_OT1_ENKUlDpSJ_E_clIJNS1_IJS7_EEENS1_IJiEEENS1_IJEEEEEEDaSQ_)
$_ZN7cutlass13device_kernelIN5flash19enable_sm80_to_sm89INS1_16FlashAttnBwdSm80INS1_25CollectiveMainloopBwdSm80ILi2ELi2EN4cute5tupleIJNS5_1CILi128EEES8_NS7_ILi64EEEEEENS_6half_tEfNS_4arch4Sm80ELb0ELb1ELb1ELb1ELb0ELb0ELb0ELb0ELi2ELi4ELi4ELi4ELb0EEENS1_24CollectiveEpilogueBwdGQAISA_fSD_Li256ELb1ELb0EEENS1_19SingleTileSchedulerILb1ELb0ELb0ELi128EEEEEEEEEvNT_6ParamsE$_ZZN4cute12filter_tupleINS_5tupleIJNS_10UnderscoreES2_iEEENS1_IJNS1_IJNS_1CILi1EEENS4_ILi0EEEEEEiNS4_ILi1024EEEEEEZNS_5sliceIS3_S9_EEDaRKT_RKT0_EUlRKT_RKT0_E_EEDaSD_SG_OT1_ENKUlDpSJ_E_clIJNS1_IJS7_EEENS1_IJiEEENS1_IJEEEEEEDaSQ_:
[----:B------:R-:W-:-:S04]  /*9b00*/  MOV R3, 0x0 ;  /* 0x0000000000037802 */ /* 0x000fc80000000f00 */
[----:B------:R-:W-:Y:S05]  /*9b10*/  RET.REL.NODEC R2 `(_ZN7cutlass13device_kernelIN5flash19enable_sm80_to_sm89INS1_16FlashAttnBwdSm80INS1_25CollectiveMainloopBwdSm80ILi2ELi2EN4cute5tupleIJNS5_1CILi128EEES8_NS7_ILi64EEEEEENS_6half_tEfNS_4arch4Sm80ELb0ELb1ELb1ELb1ELb0ELb0ELb0ELb0ELi2ELi4ELi4ELi4ELb0EEENS1_24CollectiveEpilogueBwdGQAISA_fSD_Li256ELb1ELb0EEENS1_19SingleTileSchedulerILb1ELb0ELb0ELi128EEEEEEEEEvNT_6ParamsE) ;  /* 0xffff64e002007950 */ /* 0x000fea0003c3ffff */
        .type           $_ZN7cutlass13device_kernelIN5flash19enable_sm80_to_sm89INS1_16FlashAttnBwdSm80INS1_25CollectiveMainloopBwdSm80ILi2ELi2EN4cute5tupleIJNS5_1CILi128EEES8_NS7_ILi64EEEEEENS_6half_tEfNS_4arch4Sm80ELb0ELb1ELb1ELb1ELb0ELb0ELb0ELb0ELi2ELi4ELi4ELi4ELb0EEENS1_24CollectiveEpilogueBwdGQAISA_fSD_Li256ELb1ELb0EEENS1_19SingleTileSchedulerILb1ELb0ELb0ELi128EEEEEEEEEvNT_6ParamsE$_ZZN4cute12filter_tupleINS_5tupleIJNS_1CILi1024EEENS1_IJiiEEEEEEZNS_16flatten_to_tupleIS5_EEDaRKT_EUlRKT_E_EEDaS9_OT0_ENKUlDpSC_E_clIJNS1_IJS3_EEES4_EEEDaSG_,@function
        .size           $_ZN7cutlass13device_kernelIN5flash19enable_sm80_to_sm89INS1_16FlashAttnBwdSm80INS1_25CollectiveMainloopBwdSm80ILi2ELi2EN4cute5tupleIJNS5_1CILi128EEES8_NS7_ILi64EEEEEENS_6half_tEfNS_4arch4Sm80ELb0ELb1ELb1ELb1ELb0ELb0ELb0ELb0ELi2ELi4ELi4ELi4ELb0EEENS1_24CollectiveEpilogueBwdGQAISA_fSD_Li256ELb1ELb0EEENS1_19SingleTileSchedulerILb1ELb0ELb0ELi128EEEEEEEEEvNT_6ParamsE$_ZZN4cute12filter_tupleINS_5tupleIJNS_1CILi1024EEENS1_IJiiEEEEEEZNS_16flatten_to_tupleIS5_EEDaRKT_EUlRKT_E_EEDaS9_OT0_ENKUlDpSC_E_clIJNS1_IJS3_EEES4_EEEDaSG_,($_ZN7cutlass13device_kernelIN5flash19enable_sm80_to_sm89INS1_16FlashAttnBwdSm80INS1_25CollectiveMainloopBwdSm80ILi2ELi2EN4cute5tupleIJNS5_1CILi128EEES8_NS7_ILi64EEEEEENS_6half_tEfNS_4arch4Sm80ELb0ELb1ELb1ELb1ELb0ELb0ELb0ELb0ELi2ELi4ELi4ELi4ELb0EEENS1_24CollectiveEpilogueBwdGQAISA_fSD_Li256ELb1ELb0EEENS1_19SingleTileSchedulerILb1ELb0ELb0ELi128EEEEEEEEEvNT_6ParamsE$_ZZN4cute12filter_tupleINS_5tupleIJNS_1CILi1EEENS1_IJNS2_ILi8EEEiiEEENS2_ILi64EEENS1_IJiNS2_ILi144EEENS2_ILi288EEEEEENS2_ILi512EEEEEEZNS_7flattenISB_EEDaRKT_EUlRKT_E_EEDaSF_OT0_ENKUlDpSI_E_clIJNS1_IJS3_EEES5_NS1_IJS6_EEES9_NS1_IJSA_EEEEEEDaSM_ - $_ZN7cutlass13device_kernelIN5flash19enable_sm80_to_sm89INS1_16FlashAttnBwdSm80INS1_25CollectiveMainloopBwdSm80ILi2ELi2EN4cute5tupleIJNS5_1CILi128EEES8_NS7_ILi64EEEEEENS_6half_tEfNS_4arch4Sm80ELb0ELb1ELb1ELb1ELb0ELb0ELb0ELb0ELi2ELi4ELi4ELi4ELb0EEENS1_24CollectiveEpilogueBwdGQAISA_fSD_Li256ELb1ELb0EEENS1_19SingleTileSchedulerILb1ELb0ELb0ELi128EEEEEEEEEvNT_6ParamsE$_ZZN4cute12filter_tupleINS_5tupleIJNS_1CILi1024EEENS1_IJiiEEEEEEZNS_16flatten_to_tupleIS5_EEDaRKT_EUlRKT_E_EEDaS9_OT0_ENKUlDpSC_E_clIJNS1_IJS3_EEES4_EEEDaSG_)
$_ZN7cutlass13device_kernelIN5flash19enable_sm80_to_sm89INS1_16FlashAttnBwdSm80INS1_25CollectiveMainloopBwdSm80ILi2ELi2EN4cute5tupleIJNS5_1CILi128EEES8_NS7_ILi64EEEEEENS_6half_tEfNS_4arch4Sm80ELb0ELb1ELb1ELb1ELb0ELb0ELb0ELb0ELi2ELi4ELi4ELi4ELb0EEENS1_24CollectiveEpilogueBwdGQAISA_fSD_Li256ELb1ELb0EEENS1_19SingleTileSchedulerILb1ELb0ELb0ELi128EEEEEEEEEvNT_6ParamsE$_ZZN4cute12filter_tupleINS_5tupleIJNS_1CILi1024EEENS1_IJiiEEEEEEZNS_16flatten_to_tupleIS5_EEDaRKT_EUlRKT_E_EEDaS9_OT0_ENKUlDpSC_E_clIJNS1_IJS3_EEES4_EEEDaSG_:
[----:B------:R-:W-:-:S04]  /*9b20*/  MOV R3, 0x0 ;  /* 0x0000000000037802 */ /* 0x000fc80000000f00 */
[----:B------:R-:W-:Y:S05]  /*9b30*/  RET.REL.NODEC R2 `(_ZN7cutlass13device_kernelIN5flash19enable_sm80_to_sm89INS1_16FlashAttnBwdSm80INS1_25CollectiveMainloopBwdSm80ILi2ELi2EN4cute5tupleIJNS5_1CILi128EEES8_NS7_ILi64EEEEEENS_6half_tEfNS_4arch4Sm80ELb0ELb1ELb1ELb1ELb0ELb0ELb0ELb0ELi2ELi4ELi4ELi4ELb0EEENS1_24CollectiveEpilogueBwdGQAISA_fSD_Li256ELb1ELb0EEENS1_19SingleTileSchedulerILb1ELb0ELb0ELi128EEEEEEEEEvNT_6ParamsE) ;  /* 0xffff64c002007950 */ /* 0x000fea0003c3ffff */
        .type           $_ZN7cutlass13device_kernelIN5flash19enable_sm80_to_sm89INS1_16FlashAttnBwdSm80INS1_25CollectiveMainloopBwdSm80ILi2ELi2EN4cute5tupleIJNS5_1CILi128EEES8_NS7_ILi64EEEEEENS_6half_tEfNS_4arch4Sm80ELb0ELb1ELb1ELb1ELb0ELb0ELb0ELb0ELi2ELi4ELi4ELi4ELb0EEENS1_24CollectiveEpilogueBwdGQAISA_fSD_Li256ELb1ELb0EEENS1_19SingleTileSchedulerILb1ELb0ELb0ELi128EEEEEEEEEvNT_6ParamsE$_ZZN4cute12filter_tupleINS_5tupleIJNS_1CILi1EEENS1_IJNS2_ILi8EEEiiEEENS2_ILi64EEENS1_IJiNS2_ILi144EEENS2_ILi288EEEEEENS2_ILi512EEEEEEZNS_7flattenISB_EEDaRKT_EUlRKT_E_EEDaSF_OT0_ENKUlDpSI_E_clIJNS1_IJS3_EEES5_NS1_IJS6_EEES9_NS1_IJSA_EEEEEEDaSM_,@function
        .size           $_ZN7cutlass13device_kernelIN5flash19enable_sm80_to_sm89INS1_16FlashAttnBwdSm80INS1_25CollectiveMainloopBwdSm80ILi2ELi2EN4cute5tupleIJNS5_1CILi128EEES8_NS7_ILi64EEEEEENS_6half_tEfNS_4arch4Sm80ELb0ELb1ELb1ELb1ELb0ELb0ELb0ELb0ELi2ELi4ELi4ELi4ELb0EEENS1_24CollectiveEpilogueBwdGQAISA_fSD_Li256ELb1ELb0EEENS1_19SingleTileSchedulerILb1ELb0ELb0ELi128EEEEEEEEEvNT_6ParamsE$_ZZN4cute12filter_tupleINS_5tupleIJNS_1CILi1EEENS1_IJNS2_ILi8EEEiiEEENS2_ILi64EEENS1_IJiNS2_ILi144EEENS2_ILi288EEEEEENS2_ILi512EEEEEEZNS_7flattenISB_EEDaRKT_EUlRKT_E_EEDaSF_OT0_ENKUlDpSI_E_clIJNS1_IJS3_EEES5_NS1_IJS6_EEES9_NS1_IJSA_EEEEEEDaSM_,($_ZN7cutlass13device_kernelIN5flash19enable_sm80_to_sm89INS1_16FlashAttnBwdSm80INS1_25CollectiveMainloopBwdSm80ILi2ELi2EN4cute5tupleIJNS5_1CILi128EEES8_NS7_ILi64EEEEEENS_6half_tEfNS_4arch4Sm80ELb0ELb1ELb1ELb1ELb0ELb0ELb0ELb0ELi2ELi4ELi4ELi4ELb0EEENS1_24CollectiveEpilogueBwdGQAISA_fSD_Li256ELb1ELb0EEENS1_19SingleTileSchedulerILb1ELb0ELb0ELi128EEEEEEEEEvNT_6ParamsE$_ZZN4cute12filter_tupleINS_5tupleIJNS_1CILi1EEENS1_IJiiiEEENS2_ILi64EEENS1_IJNS2_ILi72EEENS2_ILi144EEENS2_ILi288EEEEEENS2_ILi512EEEEEEZNS_7flattenISB_EEDaRKT_EUlRKT_E_EEDaSF_OT0_ENKUlDpSI_E_clIJNS1_IJS3_EEES4_NS1_IJS5_EEES9_NS1_IJSA_EEEEEEDaSM_ - $_ZN7cutlass13device_kernelIN5flash19enable_sm80_to_sm89INS1_16FlashAttnBwdSm80INS1_25CollectiveMainloopBwdSm80ILi2ELi2EN4cute5tupleIJNS5_1CILi128EEES8_NS7_ILi64EEEEEENS_6half_tEfNS_4arch4Sm80ELb0ELb1ELb1ELb1ELb0ELb0ELb0ELb0ELi2ELi4ELi4ELi4ELb0EEENS1_24CollectiveEpilogueBwdGQAISA_fSD_Li256ELb1ELb0EEENS1_19SingleTileSchedulerILb1ELb0ELb0ELi128EEEEEEEEEvNT_6ParamsE$_ZZN4cute12filter_tupleINS_5tupleIJNS_1CILi1EEENS1_IJNS2_ILi8EEEiiEEENS2_ILi64EEENS1_IJiNS2_ILi144EEENS2_ILi288EEEEEENS2_ILi512EEEEEEZNS_7flattenISB_EEDaRKT_EUlRKT_E_EEDaSF_OT0_ENKUlDpSI_E_clIJNS1_IJS3_EEES5_NS1_IJS6_EEES9_NS1_IJSA_EEEEEEDaSM_)
$_ZN7cutlass13device_kernelIN5flash19enable_sm80_to_sm89INS1_16FlashAttnBwdSm80INS1_25CollectiveMainloopBwdSm80ILi2ELi2EN4cute5tupleIJNS5_1CILi128EEES8_NS7_ILi64EEEEEENS_6half_tEfNS_4arch4Sm80ELb0ELb1ELb1ELb1ELb0ELb0ELb0ELb0ELi2ELi4ELi4ELi4ELb0EEENS1_24CollectiveEpilogueBwdGQAISA_fSD_Li256ELb1ELb0EEENS1_19SingleTileSchedulerILb1ELb0ELb0ELi128EEEEEEEEEvNT_6ParamsE$_ZZN4cute12filter_tupleINS_5tupleIJNS_1CILi1EEENS1_IJNS2_ILi8EEEiiEEENS2_ILi64EEENS1_IJiNS2_ILi144EEENS2_ILi288EEEEEENS2_ILi512EEEEEEZNS_7flattenISB_EEDaRKT_EUlRKT_E_EEDaSF_OT0_ENKUlDpSI_E_clIJNS1_IJS3_EEES5_NS1_IJS6_EEES9_NS1_IJSA_EEEEEEDaSM_:
[----:B------:R-:W-:Y:S02]  /*9b40*/  MOV R5, R3 ;  /* 0x0000000300057202 */ /* 0x000fe40000000f00 */
[----:B------:R-:W-:-:S04]  /*9b50*/  MOV R3, 0x0 ;  /* 0x0000000000037802 */ /* 0x000fc80000000f00 */
[----:B------:R-:W-:Y:S05]  /*9b60*/  RET.REL.NODEC R2 `(_ZN7cutlass13device_kernelIN5flash19enable_sm80_to_sm89INS1_16FlashAttnBwdSm80INS1_25CollectiveMainloopBwdSm80ILi2ELi2EN4cute5tupleIJNS5_1CILi128EEES8_NS7_ILi64EEEEEENS_6half_tEfNS_4arch4Sm80ELb0ELb1ELb1ELb1ELb0ELb0ELb0ELb0ELi2ELi4ELi4ELi4ELb0EEENS1_24CollectiveEpilogueBwdGQAISA_fSD_Li256ELb1ELb0EEENS1_19SingleTileSchedulerILb1ELb0ELb0ELi128EEEEEEEEEvNT_6ParamsE) ;  /* 0xffff649002007950 */ /* 0x000fea0003c3ffff */
        .type           $_ZN7cutlass13device_kernelIN5flash19enable_sm80_to_sm89INS1_16FlashAttnBwdSm80INS1_25CollectiveMainloopBwdSm80ILi2ELi2EN4cute5tupleIJNS5_1CILi128EEES8_NS7_ILi64EEEEEENS_6half_tEfNS_4arch4Sm80ELb0ELb1ELb1ELb1ELb0ELb0ELb0ELb0ELi2ELi4ELi4ELi4ELb0EEENS1_24CollectiveEpilogueBwdGQAISA_fSD_Li256ELb1ELb0EEENS1_19SingleTileSchedulerILb1ELb0ELb0ELi128EEEEEEEEEvNT_6ParamsE$_ZZN4cute12filter_tupleINS_5tupleIJNS_1CILi1EEENS1_IJiiiEEENS2_ILi64EEENS1_IJNS2_ILi72EEENS2_ILi144EEENS2_ILi288EEEEEENS2_ILi512EEEEEEZNS_7flattenISB_EEDaRKT_EUlRKT_E_EEDaSF_OT0_ENKUlDpSI_E_clIJNS1_IJS3_EEES4_NS1_IJS5_EEES9_NS1_IJSA_EEEEEEDaSM_,@function
        .size           $_ZN7cutlass13device_kernelIN5flash19enable_sm80_to_sm89INS1_16FlashAttnBwdSm80INS1_25CollectiveMainloopBwdSm80ILi2ELi2EN4cute5tupleIJNS5_1CILi128EEES8_NS7_ILi64EEEEEENS_6half_tEfNS_4arch4Sm80ELb0ELb1ELb1ELb1ELb0ELb0ELb0ELb0ELi2ELi4ELi4ELi4ELb0EEENS1_24CollectiveEpilogueBwdGQAISA_fSD_Li256ELb1ELb0EEENS1_19SingleTileSchedulerILb1ELb0ELb0ELi128EEEEEEEEEvNT_6ParamsE$_ZZN4cute12filter_tupleINS_5tupleIJNS_1CILi1EEENS1_IJiiiEEENS2_ILi64EEENS1_IJNS2_ILi72EEENS2_ILi144EEENS2_ILi288EEEEEENS2_ILi512EEEEEEZNS_7flattenISB_EEDaRKT_EUlRKT_E_EEDaSF_OT0_ENKUlDpSI_E_clIJNS1_IJS3_EEES4_NS1_IJS5_EEES9_NS1_IJSA_EEEEEEDaSM_,($_ZN7cutlass13device_kernelIN5flash19enable_sm80_to_sm89INS1_16FlashAttnBwdSm80INS1_25CollectiveMainloopBwdSm80ILi2ELi2EN4cute5tupleIJNS5_1CILi128EEES8_NS7_ILi64EEEEEENS_6half_tEfNS_4arch4Sm80ELb0ELb1ELb1ELb1ELb0ELb0ELb0ELb0ELi2ELi4ELi4ELi4ELb0EEENS1_24CollectiveEpilogueBwdGQAISA_fSD_Li256ELb1ELb0EEENS1_19SingleTileSchedulerILb1ELb0ELb0ELi128EEEEEEEEEvNT_6ParamsE$_ZZN4cute12filter_tupleINS_5tupleIJNS_1CILi4096EEENS1_IJNS1_IJiiEEENS2_ILi8192EEEEEEEEEZNS_16flatten_to_tupleIS7_EEDaRKT_EUlRKT_E_EEDaSB_OT0_ENKUlDpSE_E_clIJNS1_IJS3_EEENS1_IJiiS5_EEEEEEDaSI_ - $_ZN7cutlass13device_kernelIN5flash19enable_sm80_to_sm89INS1_16FlashAttnBwdSm80INS1_25CollectiveMainloopBwdSm80ILi2ELi2EN4cute5tupleIJNS5_1CILi128EEES8_NS7_ILi64EEEEEENS_6half_tEfNS_4arch4Sm80ELb0ELb1ELb1ELb1ELb0ELb0ELb0ELb0ELi2ELi4ELi4ELi4ELb0EEENS1_24CollectiveEpilogueBwdGQAISA_fSD_Li256ELb1ELb0EEENS1_19SingleTileSchedulerILb1ELb0ELb0ELi128EEEEEEEEEvNT_6ParamsE$_ZZN4cute12filter_tupleINS_5tupleIJNS_1CILi1EEENS1_IJiiiEEENS2_ILi64EEENS1_IJNS2_ILi72EEENS2_ILi144EEENS2_ILi288EEEEEENS2_ILi512EEEEEEZNS_7flattenISB_EEDaRKT_EUlRKT_E_EEDaSF_OT0_ENKUlDpSI_E_clIJNS1_IJS3_EEES4_NS1_IJS5_EEES9_NS1_IJSA_EEEEEEDaSM_)
$_ZN7cutlass13device_kernelIN5flash19enable_sm80_to_sm89INS1_16FlashAttnBwdSm80INS1_25CollectiveMainloopBwdSm80ILi2ELi2EN4cute5tupleIJNS5_1CILi128EEES8_NS7_ILi64EEEEEENS_6half_tEfNS_4arch4Sm80ELb0ELb1ELb1ELb1ELb0ELb0ELb0ELb0ELi2ELi4ELi4ELi4ELb0EEENS1_24CollectiveEpilogueBwdGQAISA_fSD_Li256ELb1ELb0EEENS1_19SingleTileSchedulerILb1ELb0ELb0ELi128EEEEEEEEEvNT_6ParamsE$_ZZN4cute12filter_tupleINS_5tupleIJNS_1CILi1EEENS1_IJiiiEEENS2_ILi64EEENS1_IJNS2_ILi72EEENS2_ILi144EEENS2_ILi288EEEEEENS2_ILi512EEEEEEZNS_7flattenISB_EEDaRKT_EUlRKT_E_EEDaSF_OT0_ENKUlDpSI_E_clIJNS1_IJS3_EEES4_NS1_IJS5_EEES9_NS1_IJSA_EEEEEEDaSM_:
[----:B------:R-:W-:Y:S02]  /*9b70*/  MOV R38, R5 ;  /* 0x0000000500267202 */ /* 0x000fe40000000f00 */
[----:B------:R-:W-:Y:S02]  /*9b80*/  MOV R39, 0x0 ;  /* 0x0000000000277802 */ /* 0x000fe40000000f00 */
[----:B------:R-:W-:Y:S02]  /*9b90*/  MOV R4, R2 ;  /* 0x0000000200047202 */ /* 0x000fe40000000f00 */
[----:B------:R-:W-:Y:S05]  /*9ba0*/  RET.REL.NODEC R38 `(_ZN7cutlass13device_kernelIN5flash19enable_sm80_to_sm89INS1_16FlashAttnBwdSm80INS1_25CollectiveMainloopBwdSm80ILi2ELi2EN4cute5tupleIJNS5_1CILi128EEES8_NS7_ILi64EEEEEENS_6half_tEfNS_4arch4Sm80ELb0ELb1ELb1ELb1ELb0ELb0ELb0ELb0ELi2ELi4ELi4ELi4ELb0EEENS1_24CollectiveEpilogueBwdGQAISA_fSD_Li256ELb1ELb0EEENS1_19SingleTileSchedulerILb1ELb0ELb0ELi128EEEEEEEEEvNT_6ParamsE) ;  /* 0xffff645026007950 */ /* 0x000fea0003c3ffff */
        .type           $_ZN7cutlass13device_kernelIN5flash19enable_sm80_to_sm89INS1_16FlashAttnBwdSm80INS1_25CollectiveMainloopBwdSm80ILi2ELi2EN4cute5tupleIJNS5_1CILi128EEES8_NS7_ILi64EEEEEENS_6half_tEfNS_4arch4Sm80ELb0ELb1ELb1ELb1ELb0ELb0ELb0ELb0ELi2ELi4ELi4ELi4ELb0EEENS1_24CollectiveEpilogueBwdGQAISA_fSD_Li256ELb1ELb0EEENS1_19SingleTileSchedulerILb1ELb0ELb0ELi128EEEEEEEEEvNT_6ParamsE$_ZZN4cute12filter_tupleINS_5tupleIJNS_1CILi4096EEENS1_IJNS1_IJiiEEENS2_ILi8192EEEEEEEEEZNS_16flatten_to_tupleIS7_EEDaRKT_EUlRKT_E_EEDaSB_OT0_ENKUlDpSE_E_clIJNS1_IJS3_EEENS1_IJiiS5_EEEEEEDaSI_,@function
        .size           $_ZN7cutlass13device_kernelIN5flash19enable_sm80_to_sm89INS1_16FlashAttnBwdSm80INS1_25CollectiveMainloopBwdSm80ILi2ELi2EN4cute5tupleIJNS5_1CILi128EEES8_NS7_ILi64EEEEEENS_6half_tEfNS_4arch4Sm80ELb0ELb1ELb1ELb1ELb0ELb0ELb0ELb0ELi2ELi4ELi4ELi4ELb0EEENS1_24CollectiveEpilogueBwdGQAISA_fSD_Li256ELb1ELb0EEENS1_19SingleTileSchedulerILb1ELb0ELb0ELi128EEEEEEEEEvNT_6ParamsE$_ZZN4cute12filter_tupleINS_5tupleIJNS_1CILi4096EEENS1_IJNS1_IJiiEEENS2_ILi8192EEEEEEEEEZNS_16flatten_to_tupleIS7_EEDaRKT_EUlRKT_E_EEDaSB_OT0_ENKUlDpSE_E_clIJNS1_IJS3_EEENS1_IJiiS5_EEEEEEDaSI_,($_ZN7cutlass13device_kernelIN5flash19enable_sm80_to_sm89INS1_16FlashAttnBwdSm80INS1_25CollectiveMainloopBwdSm80ILi2ELi2EN4cute5tupleIJNS5_1CILi128EEES8_NS7_ILi64EEEEEENS_6half_tEfNS_4arch4Sm80ELb0ELb1ELb1ELb1ELb0ELb0ELb0ELb0ELi2ELi4ELi4ELi4ELb0EEENS1_24CollectiveEpilogueBwdGQAISA_fSD_Li256ELb1ELb0EEENS1_19SingleTileSchedulerILb1ELb0ELb0ELi128EEEEEEEEEvNT_6ParamsE$_ZZN4cute12filter_tupleINS_5tupleIJNS_1CILi4096EEENS1_IJiiEEEEEEZNS_16flatten_to_tupleIS5_EEDaRKT_EUlRKT_E_EEDaS9_OT0_ENKUlDpSC_E_clIJNS1_IJS3_EEES4_EEEDaSG_ - $_ZN7cutlass13device_kernelIN5flash19enable_sm80_to_sm89INS1_16FlashAttnBwdSm80INS1_25CollectiveMainloopBwdSm80ILi2ELi2EN4cute5tupleIJNS5_1CILi128EEES8_NS7_ILi64EEEEEENS_6half_tEfNS_4arch4Sm80ELb0ELb1ELb1ELb1ELb0ELb0ELb0ELb0ELi2ELi4ELi4ELi4ELb0EEENS1_24CollectiveEpilogueBwdGQAISA_fSD_Li256ELb1ELb0EEENS1_19SingleTileSchedulerILb1ELb0ELb0ELi128EEEEEEEEEvNT_6ParamsE$_ZZN4cute12filter_tupleINS_5tupleIJNS_1CILi4096EEENS1_IJNS1_IJiiEEENS2_ILi8192EEEEEEEEEZNS_16flatten_to_tupleIS7_EEDaRKT_EUlRKT_E_EEDaSB_OT0_ENKUlDpSE_E_clIJNS1_IJS3_EEENS1_IJiiS5_EEEEEEDaSI_)
$_ZN7cutlass13device_kernelIN5flash19enable_sm80_to_sm89INS1_16FlashAttnBwdSm80INS1_25CollectiveMainloopBwdSm80ILi2ELi2EN4cute5tupleIJNS5_1CILi128EEES8_NS7_ILi64EEEEEENS_6half_tEfNS_4arch4Sm80ELb0ELb1ELb1ELb1ELb0ELb0ELb0ELb0ELi2ELi4ELi4ELi4ELb0EEENS1_24CollectiveEpilogueBwdGQAISA_fSD_Li256ELb1ELb0EEENS1_19SingleTileSchedulerILb1ELb0ELb0ELi128EEEEEEEEEvNT_6ParamsE$_ZZN4cute12filter_tupleINS_5tupleIJNS_1CILi4096EEENS1_IJNS1_IJiiEEENS2_ILi8192EEEEEEEEEZNS_16flatten_to_tupleIS7_EEDaRKT_EUlRKT_E_EEDaSB_OT0_ENKUlDpSE_E_clIJNS1_IJS3_EEENS1_IJiiS5_EEEEEEDaSI_:
[----:B------:R-:W-:-:S04]  /*9bb0*/  MOV R3, 0x0 ;  /* 0x0000000000037802 */ /* 0x000fc80000000f00 */
[----:B------:R-:W-:Y:S05]  /*9bc0*/  RET.REL.NODEC R2 `(_ZN7cutlass13device_kernelIN5flash19enable_sm80_to_sm89INS1_16FlashAttnBwdSm80INS1_25CollectiveMainloopBwdSm80ILi2ELi2EN4cute5tupleIJNS5_1CILi128EEES8_NS7_ILi64EEEEEENS_6half_tEfNS_4arch4Sm80ELb0ELb1ELb1ELb1ELb0ELb0ELb0ELb0ELi2ELi4ELi4ELi4ELb0EEENS1_24CollectiveEpilogueBwdGQAISA_fSD_Li256ELb1ELb0EEENS1_19SingleTileSchedulerILb1ELb0ELb0ELi128EEEEEEEEEvNT_6ParamsE) ;  /* 0xffff643002007950 */ /* 0x000fea0003c3ffff */
        .type           $_ZN7cutlass13device_kernelIN5flash19enable_sm80_to_sm89INS1_16FlashAttnBwdSm80INS1_25CollectiveMainloopBwdSm80ILi2ELi2EN4cute5tupleIJNS5_1CILi128EEES8_NS7_ILi64EEEEEENS_6half_tEfNS_4arch4Sm80ELb0ELb1ELb1ELb1ELb0ELb0ELb0ELb0ELi2ELi4ELi4ELi4ELb0EEENS1_24CollectiveEpilogueBwdGQAISA_fSD_Li256ELb1ELb0EEENS1_19SingleTileSchedulerILb1ELb0ELb0ELi128EEEEEEEEEvNT_6ParamsE$_ZZN4cute12filter_tupleINS_5tupleIJNS_1CILi4096EEENS1_IJiiEEEEEEZNS_16flatten_to_tupleIS5_EEDaRKT_EUlRKT_E_EEDaS9_OT0_ENKUlDpSC_E_clIJNS1_IJS3_EEES4_EEEDaSG_,@function
        .size           $_ZN7cutlass13device_kernelIN5flash19enable_sm80_to_sm89INS1_16FlashAttnBwdSm80INS1_25CollectiveMainloopBwdSm80ILi2ELi2EN4cute5tupleIJNS5_1CILi128EEES8_NS7_ILi64EEEEEENS_6half_tEfNS_4arch4Sm80ELb0ELb1ELb1ELb1ELb0ELb0ELb0ELb0ELi2ELi4ELi4ELi4ELb0EEENS1_24CollectiveEpilogueBwdGQAISA_fSD_Li256ELb1ELb0EEENS1_19SingleTileSchedulerILb1ELb0ELb0ELi128EEEEEEEEEvNT_6ParamsE$_ZZN4cute12filter_tupleINS_5tupleIJNS_1CILi4096EEENS1_IJiiEEEEEEZNS_16flatten_to_tupleIS5_EEDaRKT_EUlRKT_E_EEDaS9_OT0_ENKUlDpSC_E_clIJNS1_IJS3_EEES4_EEEDaSG_,($_ZN7cutlass13device_kernelIN5flash19enable_sm80_to_sm89INS1_16FlashAttnBwdSm80INS1_25CollectiveMainloopBwdSm80ILi2ELi2EN4cute5tupleIJNS5_1CILi128EEES8_NS7_ILi64EEEEEENS_6half_tEfNS_4arch4Sm80ELb0ELb1ELb1ELb1ELb0ELb0ELb0ELb0ELi2ELi4ELi4ELi4ELb0EEENS1_24CollectiveEpilogueBwdGQAISA_fSD_Li256ELb1ELb0EEENS1_19SingleTileSchedulerILb1ELb0ELb0ELi128EEEEEEEEEvNT_6ParamsE$_ZZN4cute13to_mixed_bitsINS_5tupleIJNS1_IJNS_1CILi4EEENS2_ILi8EEEEEENS2_ILi2EEENS2_ILi1EEEEEENS1_IJNS1_IJNS2_ILi0EEENS2_ILi64EEEEEES9_S9_EEENS1_IJNS1_IJiiEEEiS9_EEEEEDaRKT_RKT0_RKT1_ENKUlDpRKT_E_clIJNS_9MixedBitsILj0ELj448EEENS2_ILj0EEESW_EEEDaSR_ - $_ZN7cutlass13device_kernelIN5flash19enable_sm80_to_sm89INS1_16FlashAttnBwdSm80INS1_25CollectiveMainloopBwdSm80ILi2ELi2EN4cute5tupleIJNS5_1CILi128EEES8_NS7_ILi64EEEEEENS_6half_tEfNS_4arch4Sm80ELb0ELb1ELb1ELb1ELb0ELb0ELb0ELb0ELi2ELi4ELi4ELi4ELb0EEENS1_24CollectiveEpilogueBwdGQAISA_fSD_Li256ELb1ELb0EEENS1_19SingleTileSchedulerILb1ELb0ELb0ELi128EEEEEEEEEvNT_6ParamsE$_ZZN4cute12filter_tupleINS_5tupleIJNS_1CILi4096EEENS1_IJiiEEEEEEZNS_16flatten_to_tupleIS5_EEDaRKT_EUlRKT_E_EEDaS9_OT0_ENKUlDpSC_E_clIJNS1_IJS3_EEES4_EEEDaSG_)
$_ZN7cutlass13device_kernelIN5flash19enable_sm80_to_sm89INS1_16FlashAttnBwdSm80INS1_25CollectiveMainloopBwdSm80ILi2ELi2EN4cute5tupleIJNS5_1CILi128EEES8_NS7_ILi64EEEEEENS_6half_tEfNS_4arch4Sm80ELb0ELb1ELb1ELb1ELb0ELb0ELb0ELb0ELi2ELi4ELi4ELi4ELb0EEENS1_24CollectiveEpilogueBwdGQAISA_fSD_Li256ELb1ELb0EEENS1_19SingleTileSchedulerILb1ELb0ELb0ELi128EEEEEEEEEvNT_6ParamsE$_ZZN4cute12filter_tupleINS_5tupleIJNS_1CILi4096EEENS1_IJiiEEEEEEZNS_16flatten_to_tupleIS5_EEDaRKT_EUlRKT_E_EEDaS9_OT0_ENKUlDpSC_E_clIJNS1_IJS3_EEES4_EEEDaSG_:
[----:B------:R-:W-:-:S04]  /*9bd0*/  MOV R3, 0x0 ;  /* 0x0000000000037802 */ /* 0x000fc80000000f00 */
[----:B------:R-:W-:Y:S05]  /*9be0*/  RET.REL.NODEC R2 `(_ZN7cutlass13device_kernelIN5flash19enable_sm80_to_sm89INS1_16FlashAttnBwdSm80INS1_25CollectiveMainloopBwdSm80ILi2ELi2EN4cute5tupleIJNS5_1CILi128EEES8_NS7_ILi64EEEEEENS_6half_tEfNS_4arch4Sm80ELb0ELb1ELb1ELb1ELb0ELb0ELb0ELb0ELi2ELi4ELi4ELi4ELb0EEENS1_24CollectiveEpilogueBwdGQAISA_fSD_Li256ELb1ELb0EEENS1_19SingleTileSchedulerILb1ELb0ELb0ELi128EEEEEEEEEvNT_6ParamsE) ;  /* 0xffff641002007950 */ /* 0x000fea0003c3ffff */
        .type           $_ZN7cutlass13device_kernelIN5flash19enable_sm80_to_sm89INS1_16FlashAttnBwdSm80INS1_25CollectiveMainloopBwdSm80ILi2ELi2EN4cute5tupleIJNS5_1CILi128EEES8_NS7_ILi64EEEEEENS_6half_tEfNS_4arch4Sm80ELb0ELb1ELb1ELb1ELb0ELb0ELb0ELb0ELi2ELi4ELi4ELi4ELb0EEENS1_24CollectiveEpilogueBwdGQAISA_fSD_Li256ELb1ELb0EEENS1_19SingleTileSchedulerILb1ELb0ELb0ELi128EEEEEEEEEvNT_6ParamsE$_ZZN4cute13to_mixed_bitsINS_5tupleIJNS1_IJNS_1CILi4EEENS2_ILi8EEEEEENS2_ILi2EEENS2_ILi1EEEEEENS1_IJNS1_IJNS2_ILi0EEENS2_ILi64EEEEEES9_S9_EEENS1_IJNS1_IJiiEEEiS9_EEEEEDaRKT_RKT0_RKT1_ENKUlDpRKT_E_clIJNS_9MixedBitsILj0ELj448EEENS2_ILj0EEESW_EEEDaSR_,@function
        .size           $_ZN7cutlass13device_kernelIN5flash19enable_sm80_to_sm89INS1_16FlashAttnBwdSm80INS1_25CollectiveMainloopBwdSm80ILi2ELi2EN4cute5tupleIJNS5_1CILi128EEES8_NS7_ILi64EEEEEENS_6half_tEfNS_4arch4Sm80ELb0ELb1ELb1ELb1ELb0ELb0ELb0ELb0ELi2ELi4ELi4ELi4ELb0EEENS1_24CollectiveEpilogueBwdGQAISA_fSD_Li256ELb1ELb0EEENS1_19SingleTileSchedulerILb1ELb0ELb0ELi128EEEEEEEEEvNT_6ParamsE$_ZZN4cute13to_mixed_bitsINS_5tupleIJNS1_IJNS_1CILi4EEENS2_ILi8EEEEEENS2_ILi2EEENS2_ILi1EEEEEENS1_IJNS1_IJNS2_ILi0EEENS2_ILi64EEEEEES9_S9_EEENS1_IJNS1_IJiiEEEiS9_EEEEEDaRKT_RKT0_RKT1_ENKUlDpRKT_E_clIJNS_9MixedBitsILj0ELj448EEENS2_ILj0EEESW_EEEDaSR_,($_ZN7cutlass13device_kernelIN5flash19enable_sm80_to_sm89INS1_16FlashAttnBwdSm80INS1_25CollectiveMainloopBwdSm80ILi2ELi2EN4cute5tupleIJNS5_1CILi128EEES8_NS7_ILi64EEEEEENS_6half_tEfNS_4arch4Sm80ELb0ELb1ELb1ELb1ELb0ELb0ELb0ELb0ELi2ELi4ELi4ELi4ELb0EEENS1_24CollectiveEpilogueBwdGQAISA_fSD_Li256ELb1ELb0EEENS1_19SingleTileSchedulerILb1ELb0ELb0ELi128EEEEEEEEEvNT_6ParamsE$_ZZN4cute13to_mixed_bitsINS_5tupleIJNS1_IJNS_1CILi4EEENS2_ILi8EEEEEENS2_ILi2EEENS2_ILi1EEEEEENS1_IJNS1_IJNS2_ILi0EEENS2_ILi64EEEEEES9_S9_EEENS1_IJNS1_IJiiEEEiS9_EEEEEDaRKT_RKT0_RKT1_ENKUlRKT_RKT0_RKT1_E_clIS5_SB_SD_EEDaSQ_ST_SW_ - $_ZN7cutlass13device_kernelIN5flash19enable_sm80_to_sm89INS1_16FlashAttnBwdSm80INS1_25CollectiveMainloopBwdSm80ILi2ELi2EN4cute5tupleIJNS5_1CILi128EEES8_NS7_ILi64EEEEEENS_6half_tEfNS_4arch4Sm80ELb0ELb1ELb1ELb1ELb0ELb0ELb0ELb0ELi2ELi4ELi4ELi4ELb0EEENS1_24CollectiveEpilogueBwdGQAISA_fSD_Li256ELb1ELb0EEENS1_19SingleTileSchedulerILb1ELb0ELb0ELi128EEEEEEEEEvNT_6ParamsE$_ZZN4cute13to_mixed_bitsINS_5tupleIJNS1_IJNS_1CILi4EEENS2_ILi8EEEEEENS2_ILi2EEENS2_ILi1EEEEEENS1_IJNS1_IJNS2_ILi0EEENS2_ILi64EEEEEES9_S9_EEENS1_IJNS1_IJiiEEEiS9_EEEEEDaRKT_RKT0_RKT1_ENKUlDpRKT_E_clIJNS_9MixedBitsILj0ELj448EEENS2_ILj0EEESW_EEEDaSR_)
$_ZN7cutlass13device_kernelIN5flash19enable_sm80_to_sm89INS1_16FlashAttnBwdSm80INS1_25CollectiveMainloopBwdSm80ILi2ELi2EN4cute5tupleIJNS5_1CILi128EEES8_NS7_ILi64EEEEEENS_6half_tEfNS_4arch4Sm80ELb0ELb1ELb1ELb1ELb0ELb0ELb0ELb0ELi2ELi4ELi4ELi4ELb0EEENS1_24CollectiveEpilogueBwdGQAISA_fSD_Li256ELb1ELb0EEENS1_19SingleTileSchedulerILb1ELb0ELb0ELi128EEEEEEEEEvNT_6ParamsE$_ZZN4cute13to_mixed_bitsINS_5tupleIJNS1_IJNS_1CILi4EEENS2_ILi8EEEEEENS2_ILi2EEENS2_ILi1EEEEEENS1_IJNS1_IJNS2_ILi0EEENS2_ILi64EEEEEES9_S9_EEENS1_IJNS1_IJiiEEEiS9_EEEEEDaRKT_RKT0_RKT1_ENKUlDpRKT_E_clIJNS_9MixedBitsILj0ELj448EEENS2_ILj0EEESW_EEEDaSR_:
[----:B------:R-:W-:Y:S02]  /*9bf0*/  MOV R5, 0x0 ;  /* 0x0000000000057802 */ /* 0x000fe40000000f00 */
[----:B------:R-:W-:Y:S02]  /*9c00*/  LOP3.LUT R3, R3, 0x1c0, RZ, 0xc0, !PT ;  /* 0x000001c003037812 */ /* 0x000fe400078ec0ff */
[----:B------:R-:W-:Y:S05]  /*9c10*/  RET.REL.NODEC R4 `(_ZN7cutlass13device_kernelIN5flash19enable_sm80_to_sm89INS1_16FlashAttnBwdSm80INS1_25CollectiveMainloopBwdSm80ILi2ELi2EN4cute5tupleIJNS5_1CILi128EEES8_NS7_ILi64EEEEEENS_6half_tEfNS_4arch4Sm80ELb0ELb1ELb1ELb1ELb0ELb0ELb0ELb0ELi2ELi4ELi4ELi4ELb0EEENS1_24CollectiveEpilogueBwdGQAISA_fSD_Li256ELb1ELb0EEENS1_19SingleTileSchedulerILb1ELb0ELb0ELi128EEEEEEEEEvNT_6ParamsE) ;  /* 0xffff63e004007950 */ /* 0x000fea0003c3ffff */
        .type           $_ZN7cutlass13device_kernelIN5flash19enable_sm80_to_sm89INS1_16FlashAttnBwdSm80INS1_25CollectiveMainloopBwdSm80ILi2ELi2EN4cute5tupleIJNS5_1CILi128EEES8_NS7_ILi64EEEEEENS_6half_tEfNS_4arch4Sm80ELb0ELb1ELb1ELb1ELb0ELb0ELb0ELb0ELi2ELi4ELi4ELi4ELb0EEENS1_24CollectiveEpilogueBwdGQAISA_fSD_Li256ELb1ELb0EEENS1_19SingleTileSchedulerILb1ELb0ELb0ELi128EEEEEEEEEvNT_6ParamsE$_ZZN4cute13to_mixed_bitsINS_5tupleIJNS1_IJNS_1CILi4EEENS2_ILi8EEEEEENS2_ILi2EEENS2_ILi1EEEEEENS1_IJNS1_IJNS2_ILi0EEENS2_ILi64EEEEEES9_S9_EEENS1_IJNS1_IJiiEEEiS9_EEEEEDaRKT_RKT0_RKT1_ENKUlRKT_RKT0_RKT1_E_clIS5_SB_SD_EEDaSQ_ST_SW_,@function
        .size           $_ZN7cutlass13device_kernelIN5flash19enable_sm80_to_sm89INS1_16FlashAttnBwdSm80INS1_25CollectiveMainloopBwdSm80ILi2ELi2EN4cute5tupleIJNS5_1CILi128EEES8_NS7_ILi64EEEEEENS_6half_tEfNS_4arch4Sm80ELb0ELb1ELb1ELb1ELb0ELb0ELb0ELb0ELi2ELi4ELi4ELi4ELb0EEENS1_24CollectiveEpilogueBwdGQAISA_fSD_Li256ELb1ELb0EEENS1_19SingleTileSchedulerILb1ELb0ELb0ELi128EEEEEEEEEvNT_6ParamsE$_ZZN4cute13to_mixed_bitsINS_5tupleIJNS1_IJNS_1CILi4EEENS2_ILi8EEEEEENS2_ILi2EEENS2_ILi1EEEEEENS1_IJNS1_IJNS2_ILi0EEENS2_ILi64EEEEEES9_S9_EEENS1_IJNS1_IJiiEEEiS9_EEEEEDaRKT_RKT0_RKT1_ENKUlRKT_RKT0_RKT1_E_clIS5_SB_SD_EEDaSQ_ST_SW_,($_ZN7cutlass13device_kernelIN5flash19enable_sm80_to_sm89INS1_16FlashAttnBwdSm80INS1_25CollectiveMainloopBwdSm80ILi2ELi2EN4cute5tupleIJNS5_1CILi128EEES8_NS7_ILi64EEEEEENS_6half_tEfNS_4arch4Sm80ELb0ELb1ELb1ELb1ELb0ELb0ELb0ELb0ELi2ELi4ELi4ELi4ELb0EEENS1_24CollectiveEpilogueBwdGQAISA_fSD_Li256ELb1ELb0EEENS1_19SingleTileSchedulerILb1ELb0ELb0ELi128EEEEEEEEEvNT_6ParamsE$_ZZN4cute13to_mixed_bitsINS_5tupleIJNS1_IJNS_1CILi4EEENS2_ILi8EEEEEENS2_ILi2EEENS2_ILi1EEEEEENS1_IJNS1_IJNS2_ILi128EEENS2_ILi0EEEEEES4_SA_EEENS1_IJNS1_IJiiEEEiSA_EEEEEDaRKT_RKT0_RKT1_ENKUlDpRKT_E_clIJNS_9MixedBitsILj0ELj384EEENSU_ILj0ELj8EEENS2_ILj0EEEEEEDaSR_ - $_ZN7cutlass13device_kernelIN5flash19enable_sm80_to_sm89INS1_16FlashAttnBwdSm80INS1_25CollectiveMainloopBwdSm80ILi2ELi2EN4cute5tupleIJNS5_1CILi128EEES8_NS7_ILi64EEEEEENS_6half_tEfNS_4arch4Sm80ELb0ELb1ELb1ELb1ELb0ELb0ELb0ELb0ELi2ELi4ELi4ELi4ELb0EEENS1_24CollectiveEpilogueBwdGQAISA_fSD_Li256ELb1ELb0EEENS1_19SingleTileSchedulerILb1ELb0ELb0ELi128EEEEEEEEEvNT_6ParamsE$_ZZN4cute13to_mixed_bitsINS_5tupleIJNS1_IJNS_1CILi4EEENS2_ILi8EEEEEENS2_ILi2EEENS2_ILi1EEEEEENS1_IJNS1_IJNS2_ILi0EEENS2_ILi64EEEEEES9_S9_EEENS1_IJNS1_IJiiEEEiS9_EEEEEDaRKT_RKT0_RKT1_ENKUlRKT_RKT0_RKT1_E_clIS5_SB_SD_EEDaSQ_ST_SW_)
$_ZN7cutlass13device_kernelIN5flash19enable_sm80_to_sm89INS1_16FlashAttnBwdSm80INS1_25CollectiveMainloopBwdSm80ILi2ELi2EN4cute5tupleIJNS5_1CILi128EEES8_NS7_ILi64EEEEEENS_6half_tEfNS_4arch4Sm80ELb0ELb1ELb1ELb1ELb0ELb0ELb0ELb0ELi2ELi4ELi4ELi4ELb0EEENS1_24CollectiveEpilogueBwdGQAISA_fSD_Li256ELb1ELb0EEENS1_19SingleTileSchedulerILb1ELb0ELb0ELi128EEEEEEEEEvNT_6ParamsE$_ZZN4cute13to_mixed_bitsINS_5tupleIJNS1_IJNS_1CILi4EEENS2_ILi8EEEEEENS2_ILi2EEENS2_ILi1EEEEEENS1_IJNS1_IJNS2_ILi0EEENS2_ILi64EEEEEES9_S9_EEENS1_IJNS1_IJiiEEEiS9_EEEEEDaRKT_RKT0_RKT1_ENKUlRKT_RKT0_RKT1_E_clIS5_SB_SD_EEDaSQ_ST_SW_:
[----:B------:R-:W-:Y:S01]  /*9c20*/  MOV R5, 0x0 ;  /* 0x0000000000057802 */ /* 0x000fe20000000f00 */
[----:B------:R-:W-:-:S05]  /*9c30*/  IMAD.SHL.U32 R3, R3, 0x40, RZ ;  /* 0x0000004003037824 */ /* 0x000fca00078e00ff */
[----:B------:R-:W-:Y:S01]  /*9c40*/  LOP3.LUT R3, R3, 0x1c0, RZ, 0xc0, !PT ;  /* 0x000001c003037812 */ /* 0x000fe200078ec0ff */
[----:B------:R-:W-:Y:S06]  /*9c50*/  RET.REL.NODEC R4 `(_ZN7cutlass13device_kernelIN5flash19enable_sm80_to_sm89INS1_16FlashAttnBwdSm80INS1_25CollectiveMainloopBwdSm80ILi2ELi2EN4cute5tupleIJNS5_1CILi128EEES8_NS7_ILi64EEEEEENS_6half_tEfNS_4arch4Sm80ELb0ELb1ELb1ELb1ELb0ELb0ELb0ELb0ELi2ELi4ELi4ELi4ELb0EEENS1_24CollectiveEpilogueBwdGQAISA_fSD_Li256ELb1ELb0EEENS1_19SingleTileSchedulerILb1ELb0ELb0ELi128EEEEEEEEEvNT_6ParamsE) ;  /* 0xffff63a004007950 */ /* 0x000fec0003c3ffff */
        .type           $_ZN7cutlass13device_kernelIN5flash19enable_sm80_to_sm89INS1_16FlashAttnBwdSm80INS1_25CollectiveMainloopBwdSm80ILi2ELi2EN4cute5tupleIJNS5_1CILi128EEES8_NS7_ILi64EEEEEENS_6half_tEfNS_4arch4Sm80ELb0ELb1ELb1ELb1ELb0ELb0ELb0ELb0ELi2ELi4ELi4ELi4ELb0EEENS1_24CollectiveEpilogueBwdGQAISA_fSD_Li256ELb1ELb0EEENS1_19SingleTileSchedulerILb1ELb0ELb0ELi128EEEEEEEEEvNT_6ParamsE$_ZZN4cute13to_mixed_bitsINS_5tupleIJNS1_IJNS_1CILi4EEENS2_ILi8EEEEEENS2_ILi2EEENS2_ILi1EEEEEENS1_IJNS1_IJNS2_ILi128EEENS2_ILi0EEEEEES4_SA_EEENS1_IJNS1_IJiiEEEiSA_EEEEEDaRKT_RKT0_RKT1_ENKUlDpRKT_E_clIJNS_9MixedBitsILj0ELj384EEENSU_ILj0ELj8EEENS2_ILj0EEEEEEDaSR_,@function
        .size           $_ZN7cutlass13device_kernelIN5flash19enable_sm80_to_sm89INS1_16FlashAttnBwdSm80INS1_25CollectiveMainloopBwdSm80ILi2ELi2EN4cute5tupleIJNS5_1CILi128EEES8_NS7_ILi64EEEEEENS_6half_tEfNS_4arch4Sm80ELb0ELb1ELb1ELb1ELb0ELb0ELb0ELb0ELi2ELi4ELi4ELi4ELb0EEENS1_24CollectiveEpilogueBwdGQAISA_fSD_Li256ELb1ELb0EEENS1_19SingleTileSchedulerILb1ELb0ELb0ELi128EEEEEEEEEvNT_6ParamsE$_ZZN4cute13to_mixed_bitsINS_5tupleIJNS1_IJNS_1CILi4EEENS2_ILi8EEEEEENS2_ILi2EEENS2_ILi1EEEEEENS1_IJNS1_IJNS2_ILi128EEENS2_ILi0EEEEEES4_SA_EEENS1_IJNS1_IJiiEEEiSA_EEEEEDaRKT_RKT0_RKT1_ENKUlDpRKT_E_clIJNS_9MixedBitsILj0ELj384EEENSU_ILj0ELj8EEENS2_ILj0EEEEEEDaSR_,($_ZN7cutlass13device_kernelIN5flash19enable_sm80_to_sm89INS1_16FlashAttnBwdSm80INS1_25CollectiveMainloopBwdSm80ILi2ELi2EN4cute5tupleIJNS5_1CILi128EEES8_NS7_ILi64EEEEEENS_6half_tEfNS_4arch4Sm80ELb0ELb1ELb1ELb1ELb0ELb0ELb0ELb0ELi2ELi4ELi4ELi4ELb0EEENS1_24CollectiveEpilogueBwdGQAISA_fSD_Li256ELb1ELb0EEENS1_19SingleTileSchedulerILb1ELb0ELb0ELi128EEEEEEEEEvNT_6ParamsE$_ZZN4cute13to_mixed_bitsINS_5tupleIJNS1_IJNS_1CILi4EEENS2_ILi8EEEEEENS2_ILi2EEENS2_ILi1EEEEEENS1_IJNS1_IJNS2_ILi128EEENS2_ILi0EEEEEES4_SA_EEENS1_IJNS1_IJiiEEEiSA_EEEEEDaRKT_RKT0_RKT1_ENKUlRKT_RKT0_RKT1_E_clIS5_SB_SD_EEDaSQ_ST_SW_ - $_ZN7cutlass13device_kernelIN5flash19enable_sm80_to_sm89INS1_16FlashAttnBwdSm80INS1_25CollectiveMainloopBwdSm80ILi2ELi2EN4cute5tupleIJNS5_1CILi128EEES8_NS7_ILi64EEEEEENS_6half_tEfNS_4arch4Sm80ELb0ELb1ELb1ELb1ELb0ELb0ELb0ELb0ELi2ELi4ELi4ELi4ELb0EEENS1_24CollectiveEpilogueBwdGQAISA_fSD_Li256ELb1ELb0EEENS1_19SingleTileSchedulerILb1ELb0ELb0ELi128EEEEEEEEEvNT_6ParamsE$_ZZN4cute13to_mixed_bitsINS_5tupleIJNS1_IJNS_1CILi4EEENS2_ILi8EEEEEENS2_ILi2EEENS2_ILi1EEEEEENS1_IJNS1_IJNS2_ILi128EEENS2_ILi0EEEEEES4_SA_EEENS1_IJNS1_IJiiEEEiSA_EEEEEDaRKT_RKT0_RKT1_ENKUlDpRKT_E_clIJNS_9MixedBitsILj0ELj384EEENSU_ILj0ELj8EEENS2_ILj0EEEEEEDaSR_)
$_ZN7cutlass13device_kernelIN5flash19enable_sm80_to_sm89INS1_16FlashAttnBwdSm80INS1_25CollectiveMainloopBwdSm80ILi2ELi2EN4cute5tupleIJNS5_1CILi128EEES8_NS7_ILi64EEEEEENS_6half_tEfNS_4arch4Sm80ELb0ELb1ELb1ELb1ELb0ELb0ELb0ELb0ELi2ELi4ELi4ELi4ELb0EEENS1_24CollectiveEpilogueBwdGQAISA_fSD_Li256ELb1ELb0EEENS1_19SingleTileSchedulerILb1ELb0ELb0ELi128EEEEEEEEEvNT_6ParamsE$_ZZN4cute13to_mixed_bitsINS_5tupleIJNS1_IJNS_1CILi4EEENS2_ILi8EEEEEENS2_ILi2EEENS2_ILi1EEEEEENS1_IJNS1_IJNS2_ILi128EEENS2_ILi0EEEEEES4_SA_EEENS1_IJNS1_IJiiEEEiSA_EEEEEDaRKT_RKT0_RKT1_ENKUlDpRKT_E_clIJNS_9MixedBitsILj0ELj384EEENSU_ILj0ELj8EEENS2_ILj0EEEEEEDaSR_:
[----:B------:R-:W-:Y:S01]  /*9c60*/  LOP3.LUT R4, R4, 0x8, RZ, 0xc0, !PT ;  /* 0x0000000804047812 */ /* 0x000fe200078ec0ff */
[----:B------:R-:W-:-:S03]  /*9c70*/  IMAD.MOV.U32 R5, RZ, RZ, 0x0 ;  /* 0x00000000ff057424 */ /* 0x000fc600078e00ff */
[----:B------:R-:W-:Y:S01]  /*9c80*/  LOP3.LUT R6, R4, 0x188, R6, 0x78, !PT ;  /* 0x0000018804067812 */ /* 0x000fe200078e7806 */
[----:B------:R-:W-:-:S04]  /*9c90*/  IMAD.MOV.U32 R4, RZ, RZ, R3 ;  /* 0x000000ffff047224 */ /* 0x000fc800078e0003 */
[----:B------:R-:W-:Y:S05]  /*9ca0*/  RET.REL.NODEC R4 `(_ZN7cutlass13device_kernelIN5flash19enable_sm80_to_sm89INS1_16FlashAttnBwdSm80INS1_25CollectiveMainloopBwdSm80ILi2ELi2EN4cute5tupleIJNS5_1CILi128EEES8_NS7_ILi64EEEEEENS_6half_tEfNS_4arch4Sm80ELb0ELb1ELb1ELb1ELb0ELb0ELb0ELb0ELi2ELi4ELi4ELi4ELb0EEENS1_24CollectiveEpilogueBwdGQAISA_fSD_Li256ELb1ELb0EEENS1_19SingleTileSchedulerILb1ELb0ELb0ELi128EEEEEEEEEvNT_6ParamsE) ;  /* 0xffff635004007950 */ /* 0x000fea0003c3ffff */
        .type           $_ZN7cutlass13device_kernelIN5flash19enable_sm80_to_sm89INS1_16FlashAttnBwdSm80INS1_25CollectiveMainloopBwdSm80ILi2ELi2EN4cute5tupleIJNS5_1CILi128EEES8_NS7_ILi64EEEEEENS_6half_tEfNS_4arch4Sm80ELb0ELb1ELb1ELb1ELb0ELb0ELb0ELb0ELi2ELi4ELi4ELi4ELb0EEENS1_24CollectiveEpilogueBwdGQAISA_fSD_Li256ELb1ELb0EEENS1_19SingleTileSchedulerILb1ELb0ELb0ELi128EEEEEEEEEvNT_6ParamsE$_ZZN4cute13to_mixed_bitsINS_5tupleIJNS1_IJNS_1CILi4EEENS2_ILi8EEEEEENS2_ILi2EEENS2_ILi1EEEEEENS1_IJNS1_IJNS2_ILi128EEENS2_ILi0EEEEEES4_SA_EEENS1_IJNS1_IJiiEEEiSA_EEEEEDaRKT_RKT0_RKT1_ENKUlRKT_RKT0_RKT1_E_clIS5_SB_SD_EEDaSQ_ST_SW_,@function
        .size           $_ZN7cutlass13device_kernelIN5flash19enable_sm80_to_sm89INS1_16FlashAttnBwdSm80INS1_25CollectiveMainloopBwdSm80ILi2ELi2EN4cute5tupleIJNS5_1CILi128EEES8_NS7_ILi64EEEEEENS_6half_tEfNS_4arch4Sm80ELb0ELb1ELb1ELb1ELb0ELb0ELb0ELb0ELi2ELi4ELi4ELi4ELb0EEENS1_24CollectiveEpilogueBwdGQAISA_fSD_Li256ELb1ELb0EEENS1_19SingleTileSchedulerILb1ELb0ELb0ELi128EEEEEEEEEvNT_6ParamsE$_ZZN4cute13to_mixed_bitsINS_5tupleIJNS1_IJNS_1CILi4EEENS2_ILi8EEEEEENS2_ILi2EEENS2_ILi1EEEEEENS1_IJNS1_IJNS2_ILi128EEENS2_ILi0EEEEEES4_SA_EEENS1_IJNS1_IJiiEEEiSA_EEEEEDaRKT_RKT0_RKT1_ENKUlRKT_RKT0_RKT1_E_clIS5_SB_SD_EEDaSQ_ST_SW_,($_ZN7cutlass13device_kernelIN5flash19enable_sm80_to_sm89INS1_16FlashAttnBwdSm80INS1_25CollectiveMainloopBwdSm80ILi2ELi2EN4cute5tupleIJNS5_1CILi128EEES8_NS7_ILi64EEEEEENS_6half_tEfNS_4arch4Sm80ELb0ELb1ELb1ELb1ELb0ELb0ELb0ELb0ELi2ELi4ELi4ELi4ELb0EEENS1_24CollectiveEpilogueBwdGQAISA_fSD_Li256ELb1ELb0EEENS1_19SingleTileSchedulerILb1ELb0ELb0ELi128EEEEEEEEEvNT_6ParamsE$_ZZN4cute13to_mixed_bitsINS_5tupleIJNS1_IJNS_1CILi4EEENS2_ILi8EEEEEENS2_ILi2EEENS2_ILi1EEEEEENS1_IJNS1_IJNS2_ILi128EEENS2_ILi0EEEEEES4_SA_EEENS1_IJNS1_IJiiEEEiSA_EEEEEDaRKT_RKT0_RKT1_ENKUlRKT_RKT0_RKT1_E_clIS6_S4_iEEDaSQ_ST_SW_ - $_ZN7cutlass13device_kernelIN5flash19enable_sm80_to_sm89INS1_16FlashAttnBwdSm80INS1_25CollectiveMainloopBwdSm80ILi2ELi2EN4cute5tupleIJNS5_1CILi128EEES8_NS7_ILi64EEEEEENS_6half_tEfNS_4arch4Sm80ELb0ELb1ELb1ELb1ELb0ELb0ELb0ELb0ELi2ELi4ELi4ELi4ELb0EEENS1_24CollectiveEpilogueBwdGQAISA_fSD_Li256ELb1ELb0EEENS1_19SingleTileSchedulerILb1ELb0ELb0ELi128EEEEEEEEEvNT_6ParamsE$_ZZN4cute13to_mixed_bitsINS_5tupleIJNS1_IJNS_1CILi4EEENS2_ILi8EEEEEENS2_ILi2EEENS2_ILi1EEEEEENS1_IJNS1_IJNS2_ILi128EEENS2_ILi0EEEEEES4_SA_EEENS1_IJNS1_IJiiEEEiSA_EEEEEDaRKT_RKT0_RKT1_ENKUlRKT_RKT0_RKT1_E_clIS5_SB_SD_EEDaSQ_ST_SW_)
$_ZN7cutlass13device_kernelIN5flash19enable_sm80_to_sm89INS1_16FlashAttnBwdSm80INS1_25CollectiveMainloopBwdSm80ILi2ELi2EN4cute5tupleIJNS5_1CILi128EEES8_NS7_ILi64EEEEEENS_6half_tEfNS_4arch4Sm80ELb0ELb1ELb1ELb1ELb0ELb0ELb0ELb0ELi2ELi4ELi4ELi4ELb0EEENS1_24CollectiveEpilogueBwdGQAISA_fSD_Li256ELb1ELb0EEENS1_19SingleTileSchedulerILb1ELb0ELb0ELi128EEEEEEEEEvNT_6ParamsE$_ZZN4cute13to_mixed_bitsINS_5tupleIJNS1_IJNS_1CILi4EEENS2_ILi8EEEEEENS2_ILi2EEENS2_ILi1EEEEEENS1_IJNS1_IJNS2_ILi128EEENS2_ILi0EEEEEES4_SA_EEENS1_IJNS1_IJiiEEEiSA_EEEEEDaRKT_RKT0_RKT1_ENKUlRKT_RKT0_RKT1_E_clIS5_SB_SD_EEDaSQ_ST_SW_:
[----:B------:R-:W-:Y:S01]  /*9cb0*/  MOV R5, 0x0 ;  /* 0x0000000000057802 */ /* 0x000fe20000000f00 */
[----:B------:R-:W-:-:S05]  /*9cc0*/  IMAD.SHL.U32 R3, R3, 0x80, RZ ;  /* 0x0000008003037824 */ /* 0x000fca00078e00ff */
[----:B------:R-:W-:Y:S01]  /*9cd0*/  LOP3.LUT R3, R3, 0x180, RZ, 0xc0, !PT ;  /* 0x0000018003037812 */ /* 0x000fe200078ec0ff */
[----:B------:R-:W-:Y:S06]  /*9ce0*/  RET.REL.NODEC R4 `(_ZN7cutlass13device_kernelIN5flash19enable_sm80_to_sm89INS1_16FlashAttnBwdSm80INS1_25CollectiveMainloopBwdSm80ILi2ELi2EN4cute5tupleIJNS5_1CILi128EEES8_NS7_ILi64EEEEEENS_6half_tEfNS_4arch4Sm80ELb0ELb1ELb1ELb1ELb0ELb0ELb0ELb0ELi2ELi4ELi4ELi4ELb0EEENS1_24CollectiveEpilogueBwdGQAISA_fSD_Li256ELb1ELb0EEENS1_19SingleTileSchedulerILb1ELb0ELb0ELi128EEEEEEEEEvNT_6ParamsE) ;  /* 0xffff631004007950 */ /* 0x000fec0003c3ffff */
        .type           $_ZN7cutlass13device_kernelIN5flash19enable_sm80_to_sm89INS1_16FlashAttnBwdSm80INS1_25CollectiveMainloopBwdSm80ILi2ELi2EN4cute5tupleIJNS5_1CILi128EEES8_NS7_ILi64EEEEEENS_6half_tEfNS_4arch4Sm80ELb0ELb1ELb1ELb1ELb0ELb0ELb0ELb0ELi2ELi4ELi4ELi4ELb0EEENS1_24CollectiveEpilogueBwdGQAISA_fSD_Li256ELb1ELb0EEENS1_19SingleTileSchedulerILb1ELb0ELb0ELi128EEEEEEEEEvNT_6ParamsE$_ZZN4cute13to_mixed_bitsINS_5tupleIJNS1_IJNS_1CILi4EEENS2_ILi8EEEEEENS2_ILi2EEENS2_ILi1EEEEEENS1_IJNS1_IJNS2_ILi128EEENS2_ILi0EEEEEES4_SA_EEENS1_IJNS1_IJiiEEEiSA_EEEEEDaRKT_RKT0_RKT1_ENKUlRKT_RKT0_RKT1_E_clIS6_S4_iEEDaSQ_ST_SW_,@function
        .size           $_ZN7cutlass13device_kernelIN5flash19enable_sm80_to_sm89INS1_16FlashAttnBwdSm80INS1_25CollectiveMainloopBwdSm80ILi2ELi2EN4cute5tupleIJNS5_1CILi128EEES8_NS7_ILi64EEEEEENS_6half_tEfNS_4arch4Sm80ELb0ELb1ELb1ELb1ELb0ELb0ELb0ELb0ELi2ELi4ELi4ELi4ELb0EEENS1_24CollectiveEpilogueBwdGQAISA_fSD_Li256ELb1ELb0EEENS1_19SingleTileSchedulerILb1ELb0ELb0ELi128EEEEEEEEEvNT_6ParamsE$_ZZN4cute13to_mixed_bitsINS_5tupleIJNS1_IJNS_1CILi4EEENS2_ILi8EEEEEENS2_ILi2EEENS2_ILi1EEEEEENS1_IJNS1_IJNS2_ILi128EEENS2_ILi0EEEEEES4_SA_EEENS1_IJNS1_IJiiEEEiSA_EEEEEDaRKT_RKT0_RKT1_ENKUlRKT_RKT0_RKT1_E_clIS6_S4_iEEDaSQ_ST_SW_,($_ZN7cutlass13device_kernelIN5flash19enable_sm80_to_sm89INS1_16FlashAttnBwdSm80INS1_25CollectiveMainloopBwdSm80ILi2ELi2EN4cute5tupleIJNS5_1CILi128EEES8_NS7_ILi64EEEEEENS_6half_tEfNS_4arch4Sm80ELb0ELb1ELb1ELb1ELb0ELb0ELb0ELb0ELi2ELi4ELi4ELi4ELb0EEENS1_24CollectiveEpilogueBwdGQAISA_fSD_Li256ELb1ELb0EEENS1_19SingleTileSchedulerILb1ELb0ELb0ELi128EEEEEEEEEvNT_6ParamsE$_ZZN4cute13to_mixed_bitsINS_5tupleIJNS1_IJNS_1CILi4EEENS2_ILi8EEEEEES3_NS2_ILi1EEEEEENS1_IJNS1_IJNS2_ILi0EEENS2_ILi64EEEEEES8_S8_EEENS1_IJNS1_IJiiEEEiS8_EEEEEDaRKT_RKT0_RKT1_ENKUlDpRKT_E_clIJNS_9MixedBitsILj0ELj448EEENS2_ILj0EEESV_EEEDaSQ_ - $_ZN7cutlass13device_kernelIN5flash19enable_sm80_to_sm89INS1_16FlashAttnBwdSm80INS1_25CollectiveMainloopBwdSm80ILi2ELi2EN4cute5tupleIJNS5_1CILi128EEES8_NS7_ILi64EEEEEENS_6half_tEfNS_4arch4Sm80ELb0ELb1ELb1ELb1ELb0ELb0ELb0ELb0ELi2ELi4ELi4ELi4ELb0EEENS1_24CollectiveEpilogueBwdGQAISA_fSD_Li256ELb1ELb0EEENS1_19SingleTileSchedulerILb1ELb0ELb0ELi128EEEEEEEEEvNT_6ParamsE$_ZZN4cute13to_mixed_bitsINS_5tupleIJNS1_IJNS_1CILi4EEENS2_ILi8EEEEEENS2_ILi2EEENS2_ILi1EEEEEENS1_IJNS1_IJNS2_ILi128EEENS2_ILi0EEEEEES4_SA_EEENS1_IJNS1_IJiiEEEiSA_EEEEEDaRKT_RKT0_RKT1_ENKUlRKT_RKT0_RKT1_E_clIS6_S4_iEEDaSQ_ST_SW_)
$_ZN7cutlass13device_kernelIN5flash19enable_sm80_to_sm89INS1_16FlashAttnBwdSm80INS1_25CollectiveMainloopBwdSm80ILi2ELi2EN4cute5tupleIJNS5_1CILi128EEES8_NS7_ILi64EEEEEENS_6half_tEfNS_4arch4Sm80ELb0ELb1ELb1ELb1ELb0ELb0ELb0ELb0ELi2ELi4ELi4ELi4ELb0EEENS1_24CollectiveEpilogueBwdGQAISA_fSD_Li256ELb1ELb0EEENS1_19SingleTileSchedulerILb1ELb0ELb0ELi128EEEEEEEEEvNT_6ParamsE$_ZZN4cute13to_mixed_bitsINS_5tupleIJNS1_IJNS_1CILi4EEENS2_ILi8EEEEEENS2_ILi2EEENS2_ILi1EEEEEENS1_IJNS1_IJNS2_ILi128EEENS2_ILi0EEEEEES4_SA_EEENS1_IJNS1_IJiiEEEiSA_EEEEEDaRKT_RKT0_RKT1_ENKUlRKT_RKT0_RKT1_E_clIS6_S4_iEEDaSQ_ST_SW_:
[----:B------:R-:W-:Y:S01]  /*9cf0*/  IMAD.SHL.U32 R4, R7, 0x8, RZ ;  /* 0x0000000807047824 */ /* 0x000fe200078e00ff */
[----:B------:R-:W-:Y:S01]  /*9d00*/  MOV R6, R5 ;  /* 0x0000000500067202 */ /* 0x000fe20000000f00 */
[----:B------:R-:W-:-:S03]  /*9d10*/  IMAD.MOV.U32 R7, RZ, RZ, 0x0 ;  /* 0x00000000ff077424 */ /* 0x000fc600078e00ff */
[----:B------:R-:W-:Y:S01]  /*9d20*/  LOP3.LUT R4, R4, 0x8, RZ, 0xc0, !PT ;  /* 0x0000000804047812 */ /* 0x000fe200078ec0ff */
[----:B------:R-:W-:Y:S06]  /*9d30*/  RET.REL.NODEC R6 `(_ZN7cutlass13device_kernelIN5flash19enable_sm80_to_sm89INS1_16FlashAttnBwdSm80INS1_25CollectiveMainloopBwdSm80ILi2ELi2EN4cute5tupleIJNS5_1CILi128EEES8_NS7_ILi64EEEEEENS_6half_tEfNS_4arch4Sm80ELb0ELb1ELb1ELb1ELb0ELb0ELb0ELb0ELi2ELi4ELi4ELi4ELb0EEENS1_24CollectiveEpilogueBwdGQAISA_fSD_Li256ELb1ELb0EEENS1_19SingleTileSchedulerILb1ELb0ELb0ELi128EEEEEEEEEvNT_6ParamsE) ;  /* 0xffff62c006007950 */ /* 0x000fec0003c3ffff */
        .type           $_ZN7cutlass13device_kernelIN5flash19enable_sm80_to_sm89INS1_16FlashAttnBwdSm80INS1_25CollectiveMainloopBwdSm80ILi2ELi2EN4cute5tupleIJNS5_1CILi128EEES8_NS7_ILi64EEEEEENS_6half_tEfNS_4arch4Sm80ELb0ELb1ELb1ELb1ELb0ELb0ELb0ELb0ELi2ELi4ELi4ELi4ELb0EEENS1_24CollectiveEpilogueBwdGQAISA_fSD_Li256ELb1ELb0EEENS1_19SingleTileSchedulerILb1ELb0ELb0ELi128EEEEEEEEEvNT_6ParamsE$_ZZN4cute13to_mixed_bitsINS_5tupleIJNS1_IJNS_1CILi4EEENS2_ILi8EEEEEES3_NS2_ILi1EEEEEENS1_IJNS1_IJNS2_ILi0EEENS2_ILi64EEEEEES8_S8_EEENS1_IJNS1_IJiiEEEiS8_EEEEEDaRKT_RKT0_RKT1_ENKUlDpRKT_E_clIJNS_9MixedBitsILj0ELj448EEENS2_ILj0EEESV_EEEDaSQ_,@function
        .size           $_ZN7cutlass13device_kernelIN5flash19enable_sm80_to_sm89INS1_16FlashAttnBwdSm80INS1_25CollectiveMainloopBwdSm80ILi2ELi2EN4cute5tupleIJNS5_1CILi128EEES8_NS7_ILi64EEEEEENS_6half_tEfNS_4arch4Sm80ELb0ELb1ELb1ELb1ELb0ELb0ELb0ELb0ELi2ELi4ELi4ELi4ELb0EEENS1_24CollectiveEpilogueBwdGQAISA_fSD_Li256ELb1ELb0EEENS1_19SingleTileSchedulerILb1ELb0ELb0ELi128EEEEEEEEEvNT_6ParamsE$_ZZN4cute13to_mixed_bitsINS_5tupleIJNS1_IJNS_1CILi4EEENS2_ILi8EEEEEES3_NS2_ILi1EEEEEENS1_IJNS1_IJNS2_ILi0EEENS2_ILi64EEEEEES8_S8_EEENS1_IJNS1_IJiiEEEiS8_EEEEEDaRKT_RKT0_RKT1_ENKUlDpRKT_E_clIJNS_9MixedBitsILj0ELj448EEENS2_ILj0EEESV_EEEDaSQ_,($_ZN7cutlass13device_kernelIN5flash19enable_sm80_to_sm89INS1_16FlashAttnBwdSm80INS1_25CollectiveMainloopBwdSm80ILi2ELi2EN4cute5tupleIJNS5_1CILi128EEES8_NS7_ILi64EEEEEENS_6half_tEfNS_4arch4Sm80ELb0ELb1ELb1ELb1ELb0ELb0ELb0ELb0ELi2ELi4ELi4ELi4ELb0EEENS1_24CollectiveEpilogueBwdGQAISA_fSD_Li256ELb1ELb0EEENS1_19SingleTileSchedulerILb1ELb0ELb0ELi128EEEEEEEEEvNT_6ParamsE$_ZZN4cute13to_mixed_bitsINS_5tupleIJNS1_IJNS_1CILi4EEENS2_ILi8EEEEEES3_NS2_ILi1EEEEEENS1_IJNS1_IJNS2_ILi0EEENS2_ILi64EEEEEES8_S8_EEENS1_IJNS1_IJiiEEEiS8_EEEEEDaRKT_RKT0_RKT1_ENKUlRKT_RKT0_RKT1_E_clIS5_SA_SC_EEDaSP_SS_SV_ - $_ZN7cutlass13device_kernelIN5flash19enable_sm80_to_sm89INS1_16FlashAttnBwdSm80INS1_25CollectiveMainloopBwdSm80ILi2ELi2EN4cute5tupleIJNS5_1CILi128EEES8_NS7_ILi64EEEEEENS_6half_tEfNS_4arch4Sm80ELb0ELb1ELb1ELb1ELb0ELb0ELb0ELb0ELi2ELi4ELi4ELi4ELb0EEENS1_24CollectiveEpilogueBwdGQAISA_fSD_Li256ELb1ELb0EEENS1_19SingleTileSchedulerILb1ELb0ELb0ELi128EEEEEEEEEvNT_6ParamsE$_ZZN4cute13to_mixed_bitsINS_5tupleIJNS1_IJNS_1CILi4EEENS2_ILi8EEEEEES3_NS2_ILi1EEEEEENS1_IJNS1_IJNS2_ILi0EEENS2_ILi64EEEEEES8_S8_EEENS1_IJNS1_IJiiEEEiS8_EEEEEDaRKT_RKT0_RKT1_ENKUlDpRKT_E_clIJNS_9MixedBitsILj0ELj448EEENS2_ILj0EEESV_EEEDaSQ_)
$_ZN7cutlass13device_kernelIN5flash19enable_sm80_to_sm89INS1_16FlashAttnBwdSm80INS1_25CollectiveMainloopBwdSm80ILi2ELi2EN4cute5tupleIJNS5_1CILi128EEES8_NS7_ILi64EEEEEENS_6half_tEfNS_4arch4Sm80ELb0ELb1ELb1ELb1ELb0ELb0ELb0ELb0ELi2ELi4ELi4ELi4ELb0EEENS1_24CollectiveEpilogueBwdGQAISA_fSD_Li256ELb1ELb0EEENS1_19SingleTileSchedulerILb1ELb0ELb0ELi128EEEEEEEEEvNT_6ParamsE$_ZZN4cute13to_mixed_bitsINS_5tupleIJNS1_IJNS_1CILi4EEENS2_ILi8EEEEEES3_NS2_ILi1EEEEEENS1_IJNS1_IJNS2_ILi0EEENS2_ILi64EEEEEES8_S8_EEENS1_IJNS1_IJiiEEEiS8_EEEEEDaRKT_RKT0_RKT1_ENKUlDpRKT_E_clIJNS_9MixedBitsILj0ELj448EEENS2_ILj0EEESV_EEEDaSQ_:
[----:B------:R-:W-:Y:S01]  /*9d40*/  IMAD.MOV.U32 R38, RZ, RZ, R3 ;  /* 0x000000ffff267224 */ /* 0x000fe200078e0003 */
[----:B------:R-:W-:Y:S02]  /*9d50*/  MOV R39, 0x0 ;  /* 0x0000000000277802 */ /* 0x000fe40000000f00 */
[----:B------:R-:W-:Y:S02]  /*9d60*/  LOP3.LUT R29, R29, 0x1c0, RZ, 0xc0, !PT ;  /* 0x000001c01d1d7812 */ /* 0x000fe400078ec0ff */
[----:B------:R-:W-:Y:S05]  /*9d70*/  RET.REL.NODEC R38 `(_ZN7cutlass13device_kernelIN5flash19enable_sm80_to_sm89INS1_16FlashAttnBwdSm80INS1_25CollectiveMainloopBwdSm80ILi2ELi2EN4cute5tupleIJNS5_1CILi128EEES8_NS7_ILi64EEEEEENS_6half_tEfNS_4arch4Sm80ELb0ELb1ELb1ELb1ELb0ELb0ELb0ELb0ELi2ELi4ELi4ELi4ELb0EEENS1_24CollectiveEpilogueBwdGQAISA_fSD_Li256ELb1ELb0EEENS1_19SingleTileSchedulerILb1ELb0ELb0ELi128EEEEEEEEEvNT_6ParamsE) ;  /* 0xffff628026007950 */ /* 0x000fea0003c3ffff */
        .type           $_ZN7cutlass13device_kernelIN5flash19enable_sm80_to_sm89INS1_16FlashAttnBwdSm80INS1_25CollectiveMainloopBwdSm80ILi2ELi2EN4cute5tupleIJNS5_1CILi128EEES8_NS7_ILi64EEEEEENS_6half_tEfNS_4arch4Sm80ELb0ELb1ELb1ELb1ELb0ELb0ELb0ELb0ELi2ELi4ELi4ELi4ELb0EEENS1_24CollectiveEpilogueBwdGQAISA_fSD_Li256ELb1ELb0EEENS1_19SingleTileSchedulerILb1ELb0ELb0ELi128EEEEEEEEEvNT_6ParamsE$_ZZN4cute13to_mixed_bitsINS_5tupleIJNS1_IJNS_1CILi4EEENS2_ILi8EEEEEES3_NS2_ILi1EEEEEENS1_IJNS1_IJNS2_ILi0EEENS2_ILi64EEEEEES8_S8_EEENS1_IJNS1_IJiiEEEiS8_EEEEEDaRKT_RKT0_RKT1_ENKUlRKT_RKT0_RKT1_E_clIS5_SA_SC_EEDaSP_SS_SV_,@function
        .size           $_ZN7cutlass13device_kernelIN5flash19enable_sm80_to_sm89INS1_16FlashAttnBwdSm80INS1_25CollectiveMainloopBwdSm80ILi2ELi2EN4cute5tupleIJNS5_1CILi128EEES8_NS7_ILi64EEEEEENS_6half_tEfNS_4arch4Sm80ELb0ELb1ELb1ELb1ELb0ELb0ELb0ELb0ELi2ELi4ELi4ELi4ELb0EEENS1_24CollectiveEpilogueBwdGQAISA_fSD_Li256ELb1ELb0EEENS1_19SingleTileSchedulerILb1ELb0ELb0ELi128EEEEEEEEEvNT_6ParamsE$_ZZN4cute13to_mixed_bitsINS_5tupleIJNS1_IJNS_1CILi4EEENS2_ILi8EEEEEES3_NS2_ILi1EEEEEENS1_IJNS1_IJNS2_ILi0EEENS2_ILi64EEEEEES8_S8_EEENS1_IJNS1_IJiiEEEiS8_EEEEEDaRKT_RKT0_RKT1_ENKUlRKT_RKT0_RKT1_E_clIS5_SA_SC_EEDaSP_SS_SV_,($_ZN7cutlass13device_kernelIN5flash19enable_sm80_to_sm89INS1_16FlashAttnBwdSm80INS1_25CollectiveMainloopBwdSm80ILi2ELi2EN4cute5tupleIJNS5_1CILi128EEES8_NS7_ILi64EEEEEENS_6half_tEfNS_4arch4Sm80ELb0ELb1ELb1ELb1ELb0ELb0ELb0ELb0ELi2ELi4ELi4ELi4ELb0EEENS1_24CollectiveEpilogueBwdGQAISA_fSD_Li256ELb1ELb0EEENS1_19SingleTileSchedulerILb1ELb0ELb0ELi128EEEEEEEEEvNT_6ParamsE$_ZZN4cute13to_mixed_bitsINS_5tupleIJNS1_IJNS_1CILi4EEENS2_ILi8EEEEEES3_NS2_ILi1EEEEEENS1_IJNS1_IJNS2_ILi128EEENS2_ILi0EEEEEENS2_ILi16EEES9_EEENS1_IJNS1_IJiiEEEiS9_EEEEEDaRKT_RKT0_RKT1_ENKUlDpRKT_E_clIJNS_9MixedBitsILj0ELj384EEENSU_ILj0ELj48EEENS2_ILj0EEEEEEDaSR_ - $_ZN7cutlass13device_kernelIN5flash19enable_sm80_to_sm89INS1_16FlashAttnBwdSm80INS1_25CollectiveMainloopBwdSm80ILi2ELi2EN4cute5tupleIJNS5_1CILi128EEES8_NS7_ILi64EEEEEENS_6half_tEfNS_4arch4Sm80ELb0ELb1ELb1ELb1ELb0ELb0ELb0ELb0ELi2ELi4ELi4ELi4ELb0EEENS1_24CollectiveEpilogueBwdGQAISA_fSD_Li256ELb1ELb0EEENS1_19SingleTileSchedulerILb1ELb0ELb0ELi128EEEEEEEEEvNT_6ParamsE$_ZZN4cute13to_mixed_bitsINS_5tupleIJNS1_IJNS_1CILi4EEENS2_ILi8EEEEEES3_NS2_ILi1EEEEEENS1_IJNS1_IJNS2_ILi0EEENS2_ILi64EEEEEES8_S8_EEENS1_IJNS1_IJiiEEEiS8_EEEEEDaRKT_RKT0_RKT1_ENKUlRKT_RKT0_RKT1_E_clIS5_SA_SC_EEDaSP_SS_SV_)
$_ZN7cutlass13device_kernelIN5flash19enable_sm80_to_sm89INS1_16FlashAttnBwdSm80INS1_25CollectiveMainloopBwdSm80ILi2ELi2EN4cute5tupleIJNS5_1CILi128EEES8_NS7_ILi64EEEEEENS_6half_tEfNS_4arch4Sm80ELb0ELb1ELb1ELb1ELb0ELb0ELb0ELb0ELi2ELi4ELi4ELi4ELb0EEENS1_24CollectiveEpilogueBwdGQAISA_fSD_Li256ELb1ELb0EEENS1_19SingleTileSchedulerILb1ELb0ELb0ELi128EEEEEEEEEvNT_6ParamsE$_ZZN4cute13to_mixed_bitsINS_5tupleIJNS1_IJNS_1CILi4EEENS2_ILi8EEEEEES3_NS2_ILi1EEEEEENS1_IJNS1_IJNS2_ILi0EEENS2_ILi64EEEEEES8_S8_EEENS1_IJNS1_IJiiEEEiS8_EEEEEDaRKT_RKT0_RKT1_ENKUlRKT_RKT0_RKT1_E_clIS5_SA_SC_EEDaSP_SS_SV_:
[----:B------:R-:W-:Y:S01]  /*9d80*/  IMAD.SHL.U32 R3, R28, 0x40, RZ ;  /* 0x000000401c037824 */ /* 0x000fe200078e00ff */
[----:B------:R-:W-:Y:S01]  /*9d90*/  MOV R28, R5 ;  /* 0x00000005001c7202 */ /* 0x000fe20000000f00 */
[----:B------:R-:W-:-:S03]  /*9da0*/  IMAD.MOV.U32 R29, RZ, RZ, 0x0 ;  /* 0x00000000ff1d7424 */ /* 0x000fc600078e00ff */
[----:B------:R-:W-:Y:S01]  /*9db0*/  LOP3.LUT R3, R3, 0x1c0, RZ, 0xc0, !PT ;  /* 0x000001c003037812 */ /* 0x000fe200078ec0ff */
[----:B------:R-:W-:Y:S06]  /*9dc0*/  RET.REL.NODEC R28 `(_ZN7cutlass13device_kernelIN5flash19enable_sm80_to_sm89INS1_16FlashAttnBwdSm80INS1_25CollectiveMainloopBwdSm80ILi2ELi2EN4cute5tupleIJNS5_1CILi128EEES8_NS7_ILi64EEEEEENS_6half_tEfNS_4arch4Sm80ELb0ELb1ELb1ELb1ELb0ELb0ELb0ELb0ELi2ELi4ELi4ELi4ELb0EEENS1_24CollectiveEpilogueBwdGQAISA_fSD_Li256ELb1ELb0EEENS1_19SingleTileSchedulerILb1ELb0ELb0ELi128EEEEEEEEEvNT_6ParamsE) ;  /* 0xffff62301c007950 */ /* 0x000fec0003c3ffff */
        .type           $_ZN7cutlass13device_kernelIN5flash19enable_sm80_to_sm89INS1_16FlashAttnBwdSm80INS1_25CollectiveMainloopBwdSm80ILi2ELi2EN4cute5tupleIJNS5_1CILi128EEES8_NS7_ILi64EEEEEENS_6half_tEfNS_4arch4Sm80ELb0ELb1ELb1ELb1ELb0ELb0ELb0ELb0ELi2ELi4ELi4ELi4ELb0EEENS1_24CollectiveEpilogueBwdGQAISA_fSD_Li256ELb1ELb0EEENS1_19SingleTileSchedulerILb1ELb0ELb0ELi128EEEEEEEEEvNT_6ParamsE$_ZZN4cute13to_mixed_bitsINS_5tupleIJNS1_IJNS_1CILi4EEENS2_ILi8EEEEEES3_NS2_ILi1EEEEEENS1_IJNS1_IJNS2_ILi128EEENS2_ILi0EEEEEENS2_ILi16EEES9_EEENS1_IJNS1_IJiiEEEiS9_EEEEEDaRKT_RKT0_RKT1_ENKUlDpRKT_E_clIJNS_9MixedBitsILj0ELj384EEENSU_ILj0ELj48EEENS2_ILj0EEEEEEDaSR_,@function
        .size           $_ZN7cutlass13device_kernelIN5flash19enable_sm80_to_sm89INS1_16FlashAttnBwdSm80INS1_25CollectiveMainloopBwdSm80ILi2ELi2EN4cute5tupleIJNS5_1CILi128EEES8_NS7_ILi64EEEEEENS_6half_tEfNS_4arch4Sm80ELb0ELb1ELb1ELb1ELb0ELb0ELb0ELb0ELi2ELi4ELi4ELi4ELb0EEENS1_24CollectiveEpilogueBwdGQAISA_fSD_Li256ELb1ELb0EEENS1_19SingleTileSchedulerILb1ELb0ELb0ELi128EEEEEEEEEvNT_6ParamsE$_ZZN4cute13to_mixed_bitsINS_5tupleIJNS1_IJNS_1CILi4EEENS2_ILi8EEEEEES3_NS2_ILi1EEEEEENS1_IJNS1_IJNS2_ILi128EEENS2_ILi0EEEEEENS2_ILi16EEES9_EEENS1_IJNS1_IJiiEEEiS9_EEEEEDaRKT_RKT0_RKT1_ENKUlDpRKT_E_clIJNS_9MixedBitsILj0ELj384EEENSU_ILj0ELj48EEENS2_ILj0EEEEEEDaSR_,($_ZN7cutlass13device_kernelIN5flash19enable_sm80_to_sm89INS1_16FlashAttnBwdSm80INS1_25CollectiveMainloopBwdSm80ILi2ELi2EN4cute5tupleIJNS5_1CILi128EEES8_NS7_ILi64EEEEEENS_6half_tEfNS_4arch4Sm80ELb0ELb1ELb1ELb1ELb0ELb0ELb0ELb0ELi2ELi4ELi4ELi4ELb0EEENS1_24CollectiveEpilogueBwdGQAISA_fSD_Li256ELb1ELb0EEENS1_19SingleTileSchedulerILb1ELb0ELb0ELi128EEEEEEEEEvNT_6ParamsE$_ZZN4cute13to_mixed_bitsINS_5tupleIJNS1_IJNS_1CILi4EEENS2_ILi8EEEEEES3_NS2_ILi1EEEEEENS1_IJNS1_IJNS2_ILi128EEENS2_ILi0EEEEEENS2_ILi16EEES9_EEENS1_IJNS1_IJiiEEEiS9_EEEEEDaRKT_RKT0_RKT1_ENKUlRKT_RKT0_RKT1_E_clIS3_SB_iEEDaSQ_ST_SW_ - $_ZN7cutlass13device_kernelIN5flash19enable_sm80_to_sm89INS1_16FlashAttnBwdSm80INS1_25CollectiveMainloopBwdSm80ILi2ELi2EN4cute5tupleIJNS5_1CILi128EEES8_NS7_ILi64EEEEEENS_6half_tEfNS_4arch4Sm80ELb0ELb1ELb1ELb1ELb0ELb0ELb0ELb0ELi2ELi4ELi4ELi4ELb0EEENS1_24CollectiveEpilogueBwdGQAISA_fSD_Li256ELb1ELb0EEENS1_19SingleTileSchedulerILb1ELb0ELb0ELi128EEEEEEEEEvNT_6ParamsE$_ZZN4cute13to_mixed_bitsINS_5tupleIJNS1_IJNS_1CILi4EEENS2_ILi8EEEEEES3_NS2_ILi1EEEEEENS1_IJNS1_IJNS2_ILi128EEENS2_ILi0EEEEEENS2_ILi16EEES9_EEENS1_IJNS1_IJiiEEEiS9_EEEEEDaRKT_RKT0_RKT1_ENKUlDpRKT_E_clIJNS_9MixedBitsILj0ELj384EEENSU_ILj0ELj48EEENS2_ILj0EEEEEEDaSR_)
$_ZN7cutlass13device_kernelIN5flash19enable_sm80_to_sm89INS1_16FlashAttnBwdSm80INS1_25CollectiveMainloopBwdSm80ILi2ELi2EN4cute5tupleIJNS5_1CILi128EEES8_NS7_ILi64EEEEEENS_6half_tEfNS_4arch4Sm80ELb0ELb1ELb1ELb1ELb0ELb0ELb0ELb0ELi2ELi4ELi4ELi4ELb0EEENS1_24CollectiveEpilogueBwdGQAISA_fSD_Li256ELb1ELb0EEENS1_19SingleTileSchedulerILb1ELb0ELb0ELi128EEEEEEEEEvNT_6ParamsE$_ZZN4cute13to_mixed_bitsINS_5tupleIJNS1_IJNS_1CILi4EEENS2_ILi8EEEEEES3_NS2_ILi1EEEEEENS1_IJNS1_IJNS2_ILi128EEENS2_ILi0EEEEEENS2_ILi16EEES9_EEENS1_IJNS1_IJiiEEEiS9_EEEEEDaRKT_RKT0_RKT1_ENKUlDpRKT_E_clIJNS_9MixedBitsILj0ELj384EEENSU_ILj0ELj48EEENS2_ILj0EEEEEEDaSR_:
[----:B------:R-:W-:-:S04]  /*9dd0*/  LOP3.LUT R7, R7, 0x30, RZ, 0xc0, !PT ;  /* 0x0000003007077812 */ /* 0x000fc800078ec0ff */
[----:B------:R-:W-:Y:S01]  /*9de0*/  LOP3.LUT R3, R7, 0x1b0, R3, 0x78, !PT ;  /* 0x000001b007037812 */ /* 0x000fe200078e7803 */
[----:B------:R-:W-:-:S04]  /*9df0*/  IMAD.MOV.U32 R7, RZ, RZ, 0x0 ;  /* 0x00000000ff077424 */ /* 0x000fc800078e00ff */
[----:B------:R-:W-:Y:S05]  /*9e00*/  RET.REL.NODEC R6 `(_ZN7cutlass13device_kernelIN5flash19enable_sm80_to_sm89INS1_16FlashAttnBwdSm80INS1_25CollectiveMainloopBwdSm80ILi2ELi2EN4cute5tupleIJNS5_1CILi128EEES8_NS7_ILi64EEEEEENS_6half_tEfNS_4arch4Sm80ELb0ELb1ELb1ELb1ELb0ELb0ELb0ELb0ELi2ELi4ELi4ELi4ELb0EEENS1_24CollectiveEpilogueBwdGQAISA_fSD_Li256ELb1ELb0EEENS1_19SingleTileSchedulerILb1ELb0ELb0ELi128EEEEEEEEEvNT_6ParamsE) ;  /* 0xffff61f006007950 */ /* 0x000fea0003c3ffff */
        .type           $_ZN7cutlass13device_kernelIN5flash19enable_sm80_to_sm89INS1_16FlashAttnBwdSm80INS1_25CollectiveMainloopBwdSm80ILi2ELi2EN4cute5tupleIJNS5_1CILi128EEES8_NS7_ILi64EEEEEENS_6half_tEfNS_4arch4Sm80ELb0ELb1ELb1ELb1ELb0ELb0ELb0ELb0ELi2ELi4ELi4ELi4ELb0EEENS1_24CollectiveEpilogueBwdGQAISA_fSD_Li256ELb1ELb0EEENS1_19SingleTileSchedulerILb1ELb0ELb0ELi128EEEEEEEEEvNT_6ParamsE$_ZZN4cute13to_mixed_bitsINS_5tupleIJNS1_IJNS_1CILi4EEENS2_ILi8EEEEEES3_NS2_ILi1EEEEEENS1_IJNS1_IJNS2_ILi128EEENS2_ILi0EEEEEENS2_ILi16EEES9_EEENS1_IJNS1_IJiiEEEiS9_EEEEEDaRKT_RKT0_RKT1_ENKUlRKT_RKT0_RKT1_E_clIS3_SB_iEEDaSQ_ST_SW_,@function
        .size           $_ZN7cutlass13device_kernelIN5flash19enable_sm80_to_sm89INS1_16FlashAttnBwdSm80INS1_25CollectiveMainloopBwdSm80ILi2ELi2EN4cute5tupleIJNS5_1CILi128EEES8_NS7_ILi64EEEEEENS_6half_tEfNS_4arch4Sm80ELb0ELb1ELb1ELb1ELb0ELb0ELb0ELb0ELi2ELi4ELi4ELi4ELb0EEENS1_24CollectiveEpilogueBwdGQAISA_fSD_Li256ELb1ELb0EEENS1_19SingleTileSchedulerILb1ELb0ELb0ELi128EEEEEEEEEvNT_6ParamsE$_ZZN4cute13to_mixed_bitsINS_5tupleIJNS1_IJNS_1CILi4EEENS2_ILi8EEEEEES3_NS2_ILi1EEEEEENS1_IJNS1_IJNS2_ILi128EEENS2_ILi0EEEEEENS2_ILi16EEES9_EEENS1_IJNS1_IJiiEEEiS9_EEEEEDaRKT_RKT0_RKT1_ENKUlRKT_RKT0_RKT1_E_clIS3_SB_iEEDaSQ_ST_SW_,($_ZN7cutlass13device_kernelIN5flash19enable_sm80_to_sm89INS1_16FlashAttnBwdSm80INS1_25CollectiveMainloopBwdSm80ILi2ELi2EN4cute5tupleIJNS5_1CILi128EEES8_NS7_ILi64EEEEEENS_6half_tEfNS_4arch4Sm80ELb0ELb1ELb1ELb1ELb0ELb0ELb0ELb0ELi2ELi4ELi4ELi4ELb0EEENS1_24CollectiveEpilogueBwdGQAISA_fSD_Li256ELb1ELb0EEENS1_19SingleTileSchedulerILb1ELb0ELb0ELi128EEEEEEEEEvNT_6ParamsE$_ZZN4cute13to_mixed_bitsINS_5tupleIJNS1_IJNS_1CILi4EEENS2_ILi8EEEEEES3_NS2_ILi1EEEEEENS1_IJNS1_IJNS2_ILi128EEENS2_ILi0EEEEEENS2_ILi16EEES9_EEENS1_IJNS1_IJiiEEEiS9_EEEEEDaRKT_RKT0_RKT1_ENKUlRKT_RKT0_RKT1_E_clIS5_SA_SD_EEDaSQ_ST_SW_ - $_ZN7cutlass13device_kernelIN5flash19enable_sm80_to_sm89INS1_16FlashAttnBwdSm80INS1_25CollectiveMainloopBwdSm80ILi2ELi2EN4cute5tupleIJNS5_1CILi128EEES8_NS7_ILi64EEEEEENS_6half_tEfNS_4arch4Sm80ELb0ELb1ELb1ELb1ELb0ELb0ELb0ELb0ELi2ELi4ELi4ELi4ELb0EEENS1_24CollectiveEpilogueBwdGQAISA_fSD_Li256ELb1ELb0EEENS1_19SingleTileSchedulerILb1ELb0ELb0ELi128EEEEEEEEEvNT_6ParamsE$_ZZN4cute13to_mixed_bitsINS_5tupleIJNS1_IJNS_1CILi4EEENS2_ILi8EEEEEES3_NS2_ILi1EEEEEENS1_IJNS1_IJNS2_ILi128EEENS2_ILi0EEEEEENS2_ILi16EEES9_EEENS1_IJNS1_IJiiEEEiS9_EEEEEDaRKT_RKT0_RKT1_ENKUlRKT_RKT0_RKT1_E_clIS3_SB_iEEDaSQ_ST_SW_)
$_ZN7cutlass13device_kernelIN5flash19enable_sm80_to_sm89INS1_16FlashAttnBwdSm80INS1_25CollectiveMainloopBwdSm80ILi2ELi2EN4cute5tupleIJNS5_1CILi128EEES8_NS7_ILi64EEEEEENS_6half_tEfNS_4arch4Sm80ELb0ELb1ELb1ELb1ELb0ELb0ELb0ELb0ELi2ELi4ELi4ELi4ELb0EEENS1_24CollectiveEpilogueBwdGQAISA_fSD_Li256ELb1ELb0EEENS1_19SingleTileSchedulerILb1ELb0ELb0ELi128EEEEEEEEEvNT_6ParamsE$_ZZN4cute13to_mixed_bitsINS_5tupleIJNS1_IJNS_1CILi4EEENS2_ILi8EEEEEES3_NS2_ILi1EEEEEENS1_IJNS1_IJNS2_ILi128EEENS2_ILi0EEEEEENS2_ILi16EEES9_EEENS1_IJNS1_IJiiEEEiS9_EEEEEDaRKT_RKT0_RKT1_ENKUlRKT_RKT0_RKT1_E_clIS3_SB_iEEDaSQ_ST_SW_:
[----:B------:R-:W-:Y:S01]  /*9e10*/  MOV R12, R7 ;  /* 0x00000007000c7202 */ /* 0x000fe20000000f00 */
[----:B------:R-:W-:Y:S02]  /*9e20*/  IMAD.MOV.U32 R13, RZ, RZ, 0x0 ;  /* 0x00000000ff0d7424 */ /* 0x000fe400078e00ff */
[----:B------:R-:W-:-:S05]  /*9e30*/  IMAD.SHL.U32 R6, R6, 0x10, RZ ;  /* 0x0000001006067824 */ /* 0x000fca00078e00ff */
[----:B------:R-:W-:Y:S01]  /*9e40*/  LOP3.LUT R6, R6, 0x30, RZ, 0xc0, !PT ;  /* 0x0000003006067812 */ /* 0x000fe200078ec0ff */
[----:B------:R-:W-:Y:S06]  /*9e50*/  RET.REL.NODEC R12 `(_ZN7cutlass13device_kernelIN5flash19enable_sm80_to_sm89INS1_16FlashAttnBwdSm80INS1_25CollectiveMainloopBwdSm80ILi2ELi2EN4cute5tupleIJNS5_1CILi128EEES8_NS7_ILi64EEEEEENS_6half_tEfNS_4arch4Sm80ELb0ELb1ELb1ELb1ELb0ELb0ELb0ELb0ELi2ELi4ELi4ELi4ELb0EEENS1_24CollectiveEpilogueBwdGQAISA_fSD_Li256ELb1ELb0EEENS1_19SingleTileSchedulerILb1ELb0ELb0ELi128EEEEEEEEEvNT_6ParamsE) ;  /* 0xffff61a00c007950 */ /* 0x000fec0003c3ffff */
        .type           $_ZN7cutlass13device_kernelIN5flash19enable_sm80_to_sm89INS1_16FlashAttnBwdSm80INS1_25CollectiveMainloopBwdSm80ILi2ELi2EN4cute5tupleIJNS5_1CILi128EEES8_NS7_ILi64EEEEEENS_6half_tEfNS_4arch4Sm80ELb0ELb1ELb1ELb1ELb0ELb0ELb0ELb0ELi2ELi4ELi4ELi4ELb0EEENS1_24CollectiveEpilogueBwdGQAISA_fSD_Li256ELb1ELb0EEENS1_19SingleTileSchedulerILb1ELb0ELb0ELi128EEEEEEEEEvNT_6ParamsE$_ZZN4cute13to_mixed_bitsINS_5tupleIJNS1_IJNS_1CILi4EEENS2_ILi8EEEEEES3_NS2_ILi1EEEEEENS1_IJNS1_IJNS2_ILi128EEENS2_ILi0EEEEEENS2_ILi16EEES9_EEENS1_IJNS1_IJiiEEEiS9_EEEEEDaRKT_RKT0_RKT1_ENKUlRKT_RKT0_RKT1_E_clIS5_SA_SD_EEDaSQ_ST_SW_,@function
        .size           $_ZN7cutlass13device_kernelIN5flash19enable_sm80_to_sm89INS1_16FlashAttnBwdSm80INS1_25CollectiveMainloopBwdSm80ILi2ELi2EN4cute5tupleIJNS5_1CILi128EEES8_NS7_ILi64EEEEEENS_6half_tEfNS_4arch4Sm80ELb0ELb1ELb1ELb1ELb0ELb0ELb0ELb0ELi2ELi4ELi4ELi4ELb0EEENS1_24CollectiveEpilogueBwdGQAISA_fSD_Li256ELb1ELb0EEENS1_19SingleTileSchedulerILb1ELb0ELb0ELi128EEEEEEEEEvNT_6ParamsE$_ZZN4cute13to_mixed_bitsINS_5tupleIJNS1_IJNS_1CILi4EEENS2_ILi8EEEEEES3_NS2_ILi1EEEEEENS1_IJNS1_IJNS2_ILi128EEENS2_ILi0EEEEEENS2_ILi16EEES9_EEENS1_IJNS1_IJiiEEEiS9_EEEEEDaRKT_RKT0_RKT1_ENKUlRKT_RKT0_RKT1_E_clIS5_SA_SD_EEDaSQ_ST_SW_,($_ZN7cutlass13device_kernelIN5flash19enable_sm80_to_sm89INS1_16FlashAttnBwdSm80INS1_25CollectiveMainloopBwdSm80ILi2ELi2EN4cute5tupleIJNS5_1CILi128EEES8_NS7_ILi64EEEEEENS_6half_tEfNS_4arch4Sm80ELb0ELb1ELb1ELb1ELb0ELb0ELb0ELb0ELi2ELi4ELi4ELi4ELb0EEENS1_24CollectiveEpilogueBwdGQAISA_fSD_Li256ELb1ELb0EEENS1_19SingleTileSchedulerILb1ELb0ELb0ELi128EEEEEEEEEvNT_6ParamsE$_ZZN4cute14logical_divideINS_5tupleIJNS1_IJNS_1CILi8EEENS2_ILi1EEEEEENS1_IJNS2_ILi2EEEEEEEEENS1_IJNS1_IJS4_NS2_ILi0EEEEEENS1_IJiEEEEEENS1_IJS5_NS_6LayoutIS4_S9_EEEEEEEDaRKNSD_IT_T0_EERKT1_ENKUlRKT_RKT0_E_clINSD_IS7_SB_EESE_EEDaSQ_ST_ - $_ZN7cutlass13device_kernelIN5flash19enable_sm80_to_sm89INS1_16FlashAttnBwdSm80INS1_25CollectiveMainloopBwdSm80ILi2ELi2EN4cute5tupleIJNS5_1CILi128EEES8_NS7_ILi64EEEEEENS_6half_tEfNS_4arch4Sm80ELb0ELb1ELb1ELb1ELb0ELb0ELb0ELb0ELi2ELi4ELi4ELi4ELb0EEENS1_24CollectiveEpilogueBwdGQAISA_fSD_Li256ELb1ELb0EEENS1_19SingleTileSchedulerILb1ELb0ELb0ELi128EEEEEEEEEvNT_6ParamsE$_ZZN4cute13to_mixed_bitsINS_5tupleIJNS1_IJNS_1CILi4EEENS2_ILi8EEEEEES3_NS2_ILi1EEEEEENS1_IJNS1_IJNS2_ILi128EEENS2_ILi0EEEEEENS2_ILi16EEES9_EEENS1_IJNS1_IJiiEEEiS9_EEEEEDaRKT_RKT0_RKT1_ENKUlRKT_RKT0_RKT1_E_clIS5_SA_SD_EEDaSQ_ST_SW_)
$_ZN7cutlass13device_kernelIN5flash19enable_sm80_to_sm89INS1_16FlashAttnBwdSm80INS1_25CollectiveMainloopBwdSm80ILi2ELi2EN4cute5tupleIJNS5_1CILi128EEES8_NS7_ILi64EEEEEENS_6half_tEfNS_4arch4Sm80ELb0ELb1ELb1ELb1ELb0ELb0ELb0ELb0ELi2ELi4ELi4ELi4ELb0EEENS1_24CollectiveEpilogueBwdGQAISA_fSD_Li256ELb1ELb0EEENS1_19SingleTileSchedulerILb1ELb0ELb0ELi128EEEEEEEEEvNT_6ParamsE$_ZZN4cute13to_mixed_bitsINS_5tupleIJNS1_IJNS_1CILi4EEENS2_ILi8EEEEEES3_NS2_ILi1EEEEEENS1_IJNS1_IJNS2_ILi128EEENS2_ILi0EEEEEENS2_ILi16EEES9_EEENS1_IJNS1_IJiiEEEiS9_EEEEEDaRKT_RKT0_RKT1_ENKUlRKT_RKT0_RKT1_E_clIS5_SA_SD_EEDaSQ_ST_SW_:
[----:B------:R-:W-:Y:S01]  /*9e60*/  MOV R12, R6 ;  /* 0x00000006000c7202 */ /* 0x000fe20000000f00 */
[----:B------:R-:W-:Y:S02]  /*9e70*/  IMAD.MOV.U32 R13, RZ, RZ, 0x0 ;  /* 0x00000000ff0d7424 */ /* 0x000fe400078e00ff */
[----:B------:R-:W-:-:S05]  /*9e80*/  IMAD.SHL.U32 R3, R29, 0x80, RZ ;  /* 0x000000801d037824 */ /* 0x000fca00078e00ff */
[----:B------:R-:W-:Y:S01]  /*9e90*/  LOP3.LUT R3, R3, 0x180, RZ, 0xc0, !PT ;  /* 0x0000018003037812 */ /* 0x000fe200078ec0ff */
[----:B------:R-:W-:Y:S06]  /*9ea0*/  RET.REL.NODEC R12 `(_ZN7cutlass13device_kernelIN5flash19enable_sm80_to_sm89INS1_16FlashAttnBwdSm80INS1_25CollectiveMainloopBwdSm80ILi2ELi2EN4cute5tupleIJNS5_1CILi128EEES8_NS7_ILi64EEEEEENS_6half_tEfNS_4arch4Sm80ELb0ELb1ELb1ELb1ELb0ELb0ELb0ELb0ELi2ELi4ELi4ELi4ELb0EEENS1_24CollectiveEpilogueBwdGQAISA_fSD_Li256ELb1ELb0EEENS1_19SingleTileSchedulerILb1ELb0ELb0ELi128EEEEEEEEEvNT_6ParamsE) ;  /* 0xffff61500c007950 */ /* 0x000fec0003c3ffff */
        .type           $_ZN7cutlass13device_kernelIN5flash19enable_sm80_to_sm89INS1_16FlashAttnBwdSm80INS1_25CollectiveMainloopBwdSm80ILi2ELi2EN4cute5tupleIJNS5_1CILi128EEES8_NS7_ILi64EEEEEENS_6half_tEfNS_4arch4Sm80ELb0ELb1ELb1ELb1ELb0ELb0ELb0ELb0ELi2ELi4ELi4ELi4ELb0EEENS1_24CollectiveEpilogueBwdGQAISA_fSD_Li256ELb1ELb0EEENS1_19SingleTileSchedulerILb1ELb0ELb0ELi128EEEEEEEEEvNT_6ParamsE$_ZZN4cute14logical_divideINS_5tupleIJNS1_IJNS_1CILi8EEENS2_ILi1EEEEEENS1_IJNS2_ILi2EEEEEEEEENS1_IJNS1_IJS4_NS2_ILi0EEEEEENS1_IJiEEEEEENS1_IJS5_NS_6LayoutIS4_S9_EEEEEEEDaRKNSD_IT_T0_EERKT1_ENKUlRKT_RKT0_E_clINSD_IS7_SB_EESE_EEDaSQ_ST_,@function
        .size           $_ZN7cutlass13device_kernelIN5flash19enable_sm80_to_sm89INS1_16FlashAttnBwdSm80INS1_25CollectiveMainloopBwdSm80ILi2ELi2EN4cute5tupleIJNS5_1CILi128EEES8_NS7_ILi64EEEEEENS_6half_tEfNS_4arch4Sm80ELb0ELb1ELb1ELb1ELb0ELb0ELb0ELb0ELi2ELi4ELi4ELi4ELb0EEENS1_24CollectiveEpilogueBwdGQAISA_fSD_Li256ELb1ELb0EEENS1_19SingleTileSchedulerILb1ELb0ELb0ELi128EEEEEEEEEvNT_6ParamsE$_ZZN4cute14logical_divideINS_5tupleIJNS1_IJNS_1CILi8EEENS2_ILi1EEEEEENS1_IJNS2_ILi2EEEEEEEEENS1_IJNS1_IJS4_NS2_ILi0EEEEEENS1_IJiEEEEEENS1_IJS5_NS_6LayoutIS4_S9_EEEEEEEDaRKNSD_IT_T0_EERKT1_ENKUlRKT_RKT0_E_clINSD_IS7_SB_EESE_EEDaSQ_ST_,($_ZN7cutlass13device_kernelIN5flash19enable_sm80_to_sm89INS1_16FlashAttnBwdSm80INS1_25CollectiveMainloopBwdSm80ILi2ELi2EN4cute5tupleIJNS5_1CILi128EEES8_NS7_ILi64EEEEEENS_6half_tEfNS_4arch4Sm80ELb0ELb1ELb1ELb1ELb0ELb0ELb0ELb0ELi2ELi4ELi4ELi4ELb0EEENS1_24CollectiveEpilogueBwdGQAISA_fSD_Li256ELb1ELb0EEENS1_19SingleTileSchedulerILb1ELb0ELb0ELi128EEEEEEEEEvNT_6ParamsE$_ZZN4cute16flatten_to_tupleINS_5tupleIJNS1_IJiiEEENS_1CILi1024EEEEEEEEDaRKT_ENKUlRKT_E_clIS2_EEDaSB_ - $_ZN7cutlass13device_kernelIN5flash19enable_sm80_to_sm89INS1_16FlashAttnBwdSm80INS1_25CollectiveMainloopBwdSm80ILi2ELi2EN4cute5tupleIJNS5_1CILi128EEES8_NS7_ILi64EEEEEENS_6half_tEfNS_4arch4Sm80ELb0ELb1ELb1ELb1ELb0ELb0ELb0ELb0ELi2ELi4ELi4ELi4ELb0EEENS1_24CollectiveEpilogueBwdGQAISA_fSD_Li256ELb1ELb0EEENS1_19SingleTileSchedulerILb1ELb0ELb0ELi128EEEEEEEEEvNT_6ParamsE$_ZZN4cute14logical_divideINS_5tupleIJNS1_IJNS_1CILi8EEENS2_ILi1EEEEEENS1_IJNS2_ILi2EEEEEEEEENS1_IJNS1_IJS4_NS2_ILi0EEEEEENS1_IJiEEEEEENS1_IJS5_NS_6LayoutIS4_S9_EEEEEEEDaRKNSD_IT_T0_EERKT1_ENKUlRKT_RKT0_E_clINSD_IS7_SB_EESE_EEDaSQ_ST_)
$_ZN7cutlass13device_kernelIN5flash19enable_sm80_to_sm89INS1_16FlashAttnBwdSm80INS1_25CollectiveMainloopBwdSm80ILi2ELi2EN4cute5tupleIJNS5_1CILi128EEES8_NS7_ILi64EEEEEENS_6half_tEfNS_4arch4Sm80ELb0ELb1ELb1ELb1ELb0ELb0ELb0ELb0ELi2ELi4ELi4ELi4ELb0EEENS1_24CollectiveEpilogueBwdGQAISA_fSD_Li256ELb1ELb0EEENS1_19SingleTileSchedulerILb1ELb0ELb0ELi128EEEEEEEEEvNT_6ParamsE$_ZZN4cute14logical_divideINS_5tupleIJNS1_IJNS_1CILi8EEENS2_ILi1EEEEEENS1_IJNS2_ILi2EEEEEEEEENS1_IJNS1_IJS4_NS2_ILi0EEEEEENS1_IJiEEEEEENS1_IJS5_NS_6LayoutIS4_S9_EEEEEEEDaRKNSD_IT_T0_EERKT1_ENKUlRKT_RKT0_E_clINSD_IS7_SB_EESE_EEDaSQ_ST_:
[----:B------:R-:W-:-:S06]  /*9eb0*/  IADD3 R12, R78, -c[0x0][0x20], RZ ;  /* 0x800008004e0c7a10 */ /* 0x000fcc0007ffe0ff */
[----:B------:R-:W5:Y:S01]  /*9ec0*/  LDL R12, [R12] ;  /* 0x000000000c0c7983 */ /* 0x000f620000100800 */
[----:B------:R-:W-:-:S04]  /*9ed0*/  MOV R11, 0x0 ;  /* 0x00000000000b7802 */ /* 0x000fc80000000f00 */
[----:B------:R-:W-:Y:S05]  /*9ee0*/  RET.REL.NODEC R10 `(_ZN7cutlass13device_kernelIN5flash19enable_sm80_to_sm89INS1_16FlashAttnBwdSm80INS1_25CollectiveMainloopBwdSm80ILi2ELi2EN4cute5tupleIJNS5_1CILi128EEES8_NS7_ILi64EEEEEENS_6half_tEfNS_4arch4Sm80ELb0ELb1ELb1ELb1ELb0ELb0ELb0ELb0ELi2ELi4ELi4ELi4ELb0EEENS1_24CollectiveEpilogueBwdGQAISA_fSD_Li256ELb1ELb0EEENS1_19SingleTileSchedulerILb1ELb0ELb0ELi128EEEEEEEEEvNT_6ParamsE) ;  /* 0xffff61100a007950 */ /* 0x000fea0003c3ffff */
        .type           $_ZN7cutlass13device_kernelIN5flash19enable_sm80_to_sm89INS1_16FlashAttnBwdSm80INS1_25CollectiveMainloopBwdSm80ILi2ELi2EN4cute5tupleIJNS5_1CILi128EEES8_NS7_ILi64EEEEEENS_6half_tEfNS_4arch4Sm80ELb0ELb1ELb1ELb1ELb0ELb0ELb0ELb0ELi2ELi4ELi4ELi4ELb0EEENS1_24CollectiveEpilogueBwdGQAISA_fSD_Li256ELb1ELb0EEENS1_19SingleTileSchedulerILb1ELb0ELb0ELi128EEEEEEEEEvNT_6ParamsE$_ZZN4cute16flatten_to_tupleINS_5tupleIJNS1_IJiiEEENS_1CILi1024EEEEEEEEDaRKT_ENKUlRKT_E_clIS2_EEDaSB_,@function
        .size           $_ZN7cutlass13device_kernelIN5flash19enable_sm80_to_sm89INS1_16FlashAttnBwdSm80INS1_25CollectiveMainloopBwdSm80ILi2ELi2EN4cute5tupleIJNS5_1CILi128EEES8_NS7_ILi64EEEEEENS_6half_tEfNS_4arch4Sm80ELb0ELb1ELb1ELb1ELb0ELb0ELb0ELb0ELi2ELi4ELi4ELi4ELb0EEENS1_24CollectiveEpilogueBwdGQAISA_fSD_Li256ELb1ELb0EEENS1_19SingleTileSchedulerILb1ELb0ELb0ELi128EEEEEEEEEvNT_6ParamsE$_ZZN4cute16flatten_to_tupleINS_5tupleIJNS1_IJiiEEENS_1CILi1024EEEEEEEEDaRKT_ENKUlRKT_E_clIS2_EEDaSB_,($_ZN7cutlass13device_kernelIN5flash19enable_sm80_to_sm89INS1_16FlashAttnBwdSm80INS1_25CollectiveMainloopBwdSm80ILi2ELi2EN4cute5tupleIJNS5_1CILi128EEES8_NS7_ILi64EEEEEENS_6half_tEfNS_4arch4Sm80ELb0ELb1ELb1ELb1ELb0ELb0ELb0ELb0ELi2ELi4ELi4ELi4ELb0EEENS1_24CollectiveEpilogueBwdGQAISA_fSD_Li256ELb1ELb0EEENS1_19SingleTileSchedulerILb1ELb0ELb0ELi128EEEEEEEEEvNT_6ParamsE$_ZZN4cute16flatten_to_tupleINS_5tupleIJNS_1CILi1024EEENS1_IJiiEEEEEEEEDaRKT_ENKUlRKT_E_clIS4_EEDaSB_ - $_ZN7cutlass13device_kernelIN5flash19enable_sm80_to_sm89INS1_16FlashAttnBwdSm80INS1_25CollectiveMainloopBwdSm80ILi2ELi2EN4cute5tupleIJNS5_1CILi128EEES8_NS7_ILi64EEEEEENS_6half_tEfNS_4arch4Sm80ELb0ELb1ELb1ELb1ELb0ELb0ELb0ELb0ELi2ELi4ELi4ELi4ELb0EEENS1_24CollectiveEpilogueBwdGQAISA_fSD_Li256ELb1ELb0EEENS1_19SingleTileSchedulerILb1ELb0ELb0ELi128EEEEEEEEEvNT_6ParamsE$_ZZN4cute16flatten_to_tupleINS_5tupleIJNS1_IJiiEEENS_1CILi1024EEEEEEEEDaRKT_ENKUlRKT_E_clIS2_EEDaSB_)
$_ZN7cutlass13device_kernelIN5flash19enable_sm80_to_sm89INS1_16FlashAttnBwdSm80INS1_25CollectiveMainloopBwdSm80ILi2ELi2EN4cute5tupleIJNS5_1CILi128EEES8_NS7_ILi64EEEEEENS_6half_tEfNS_4arch4Sm80ELb0ELb1ELb1ELb1ELb0ELb0ELb0ELb0ELi2ELi4ELi4ELi4ELb0EEENS1_24CollectiveEpilogueBwdGQAISA_fSD_Li256ELb1ELb0EEENS1_19SingleTileSchedulerILb1ELb0ELb0ELi128EEEEEEEEEvNT_6ParamsE$_ZZN4cute16flatten_to_tupleINS_5tupleIJNS1_IJiiEEENS_1CILi1024EEEEEEEEDaRKT_ENKUlRKT_E_clIS2_EEDaSB_:
[----:B------:R-:W-:-:S04]  /*9ef0*/  MOV R3, 0x0 ;  /* 0x0000000000037802 */ /* 0x000fc80000000f00 */
[----:B------:R-:W-:Y:S05]  /*9f00*/  RET.REL.NODEC R2 `(_ZN7cutlass13device_kernelIN5flash19enable_sm80_to_sm89INS1_16FlashAttnBwdSm80INS1_25CollectiveMainloopBwdSm80ILi2ELi2EN4cute5tupleIJNS5_1CILi128EEES8_NS7_ILi64EEEEEENS_6half_tEfNS_4arch4Sm80ELb0ELb1ELb1ELb1ELb0ELb0ELb0ELb0ELi2ELi4ELi4ELi4ELb0EEENS1_24CollectiveEpilogueBwdGQAISA_fSD_Li256ELb1ELb0EEENS1_19SingleTileSchedulerILb1ELb0ELb0ELi128EEEEEEEEEvNT_6ParamsE) ;  /* 0xffff60f002007950 */ /* 0x000fea0003c3ffff */
        .type           $_ZN7cutlass13device_kernelIN5flash19enable_sm80_to_sm89INS1_16FlashAttnBwdSm80INS1_25CollectiveMainloopBwdSm80ILi2ELi2EN4cute5tupleIJNS5_1CILi128EEES8_NS7_ILi64EEEEEENS_6half_tEfNS_4arch4Sm80ELb0ELb1ELb1ELb1ELb0ELb0ELb0ELb0ELi2ELi4ELi4ELi4ELb0EEENS1_24CollectiveEpilogueBwdGQAISA_fSD_Li256ELb1ELb0EEENS1_19SingleTileSchedulerILb1ELb0ELb0ELi128EEEEEEEEEvNT_6ParamsE$_ZZN4cute16flatten_to_tupleINS_5tupleIJNS_1CILi1024EEENS1_IJiiEEEEEEEEDaRKT_ENKUlRKT_E_clIS4_EEDaSB_,@function
        .size           $_ZN7cutlass13device_kernelIN5flash19enable_sm80_to_sm89INS1_16FlashAttnBwdSm80INS1_25CollectiveMainloopBwdSm80ILi2ELi2EN4cute5tupleIJNS5_1CILi128EEES8_NS7_ILi64EEEEEENS_6half_tEfNS_4arch4Sm80ELb0ELb1ELb1ELb1ELb0ELb0ELb0ELb0ELi2ELi4ELi4ELi4ELb0EEENS1_24CollectiveEpilogueBwdGQAISA_fSD_Li256ELb1ELb0EEENS1_19SingleTileSchedulerILb1ELb0ELb0ELi128EEEEEEEEEvNT_6ParamsE$_ZZN4cute16flatten_to_tupleINS_5tupleIJNS_1CILi1024EEENS1_IJiiEEEEEEEEDaRKT_ENKUlRKT_E_clIS4_EEDaSB_,($_ZN7cutlass13device_kernelIN5flash19enable_sm80_to_sm89INS1_16FlashAttnBwdSm80INS1_25CollectiveMainloopBwdSm80ILi2ELi2EN4cute5tupleIJNS5_1CILi128EEES8_NS7_ILi64EEEEEENS_6half_tEfNS_4arch4Sm80ELb0ELb1ELb1ELb1ELb0ELb0ELb0ELb0ELi2ELi4ELi4ELi4ELb0EEENS1_24CollectiveEpilogueBwdGQAISA_fSD_Li256ELb1ELb0EEENS1_19SingleTileSchedulerILb1ELb0ELb0ELi128EEEEEEEEEvNT_6ParamsE$_ZZN4cute16flatten_to_tupleINS_5tupleIJNS_1CILi4096EEENS1_IJNS1_IJiiEEENS2_ILi8192EEEEEEEEEEEDaRKT_ENKUlRKT_E_clIS6_EEDaSD_ - $_ZN7cutlass13device_kernelIN5flash19enable_sm80_to_sm89INS1_16FlashAttnBwdSm80INS1_25CollectiveMainloopBwdSm80ILi2ELi2EN4cute5tupleIJNS5_1CILi128EEES8_NS7_ILi64EEEEEENS_6half_tEfNS_4arch4Sm80ELb0ELb1ELb1ELb1ELb0ELb0ELb0ELb0ELi2ELi4ELi4ELi4ELb0EEENS1_24CollectiveEpilogueBwdGQAISA_fSD_Li256ELb1ELb0EEENS1_19SingleTileSchedulerILb1ELb0ELb0ELi128EEEEEEEEEvNT_6ParamsE$_ZZN4cute16flatten_to_tupleINS_5tupleIJNS_1CILi1024EEENS1_IJiiEEEEEEEEDaRKT_ENKUlRKT_E_clIS4_EEDaSB_)
$_ZN7cutlass13device_kernelIN5flash19enable_sm80_to_sm89INS1_16FlashAttnBwdSm80INS1_25CollectiveMainloopBwdSm80ILi2ELi2EN4cute5tupleIJNS5_1CILi128EEES8_NS7_ILi64EEEEEENS_6half_tEfNS_4arch4Sm80ELb0ELb1ELb1ELb1ELb0ELb0ELb0ELb0ELi2ELi4ELi4ELi4ELb0EEENS1_24CollectiveEpilogueBwdGQAISA_fSD_Li256ELb1ELb0EEENS1_19SingleTileSchedulerILb1ELb0ELb0ELi128EEEEEEEEEvNT_6ParamsE$_ZZN4cute16flatten_to_tupleINS_5tupleIJNS_1CILi1024EEENS1_IJiiEEEEEEEEDaRKT_ENKUlRKT_E_clIS4_EEDaSB_:
[----:B------:R-:W-:-:S04]  /*9f10*/  MOV R3, 0x0 ;  /* 0x0000000000037802 */ /* 0x000fc80000000f00 */
[----:B------:R-:W-:Y:S05]  /*9f20*/  RET.REL.NODEC R2 `(_ZN7cutlass13device_kernelIN5flash19enable_sm80_to_sm89INS1_16FlashAttnBwdSm80INS1_25CollectiveMainloopBwdSm80ILi2ELi2EN4cute5tupleIJNS5_1CILi128EEES8_NS7_ILi64EEEEEENS_6half_tEfNS_4arch4Sm80ELb0ELb1ELb1ELb1ELb0ELb0ELb0ELb0ELi2ELi4ELi4ELi4ELb0EEENS1_24CollectiveEpilogueBwdGQAISA_fSD_Li256ELb1ELb0EEENS1_19SingleTileSchedulerILb1ELb0ELb0ELi128EEEEEEEEEvNT_6ParamsE) ;  /* 0xffff60d002007950 */ /* 0x000fea0003c3ffff */
        .type           $_ZN7cutlass13device_kernelIN5flash19enable_sm80_to_sm89INS1_16FlashAttnBwdSm80INS1_25CollectiveMainloopBwdSm80ILi2ELi2EN4cute5tupleIJNS5_1CILi128EEES8_NS7_ILi64EEEEEENS_6half_tEfNS_4arch4Sm80ELb0ELb1ELb1ELb1ELb0ELb0ELb0ELb0ELi2ELi4ELi4ELi4ELb0EEENS1_24CollectiveEpilogueBwdGQAISA_fSD_Li256ELb1ELb0EEENS1_19SingleTileSchedulerILb1ELb0ELb0ELi128EEEEEEEEEvNT_6ParamsE$_ZZN4cute16flatten_to_tupleINS_5tupleIJNS_1CILi4096EEENS1_IJNS1_IJiiEEENS2_ILi8192EEEEEEEEEEEDaRKT_ENKUlRKT_E_clIS6_EEDaSD_,@function
        .size           $_ZN7cutlass13device_kernelIN5flash19enable_sm80_to_sm89INS1_16FlashAttnBwdSm80INS1_25CollectiveMainloopBwdSm80ILi2ELi2EN4cute5tupleIJNS5_1CILi128EEES8_NS7_ILi64EEEEEENS_6half_tEfNS_4arch4Sm80ELb0ELb1ELb1ELb1ELb0ELb0ELb0ELb0ELi2ELi4ELi4ELi4ELb0EEENS1_24CollectiveEpilogueBwdGQAISA_fSD_Li256ELb1ELb0EEENS1_19SingleTileSchedulerILb1ELb0ELb0ELi128EEEEEEEEEvNT_6ParamsE$_ZZN4cute16flatten_to_tupleINS_5tupleIJNS_1CILi4096EEENS1_IJNS1_IJiiEEENS2_ILi8192EEEEEEEEEEEDaRKT_ENKUlRKT_E_clIS6_EEDaSD_,($_ZN7cutlass13device_kernelIN5flash19enable_sm80_to_sm89INS1_16FlashAttnBwdSm80INS1_25CollectiveMainloopBwdSm80ILi2ELi2EN4cute5tupleIJNS5_1CILi128EEES8_NS7_ILi64EEEEEENS_6half_tEfNS_4arch4Sm80ELb0ELb1ELb1ELb1ELb0ELb0ELb0ELb0ELi2ELi4ELi4ELi4ELb0EEENS1_24CollectiveEpilogueBwdGQAISA_fSD_Li256ELb1ELb0EEENS1_19SingleTileSchedulerILb1ELb0ELb0ELi128EEEEEEEEEvNT_6ParamsE$_ZZN4cute16flatten_to_tupleINS_5tupleIJNS_1CILi4096EEENS1_IJiiEEEEEEEEDaRKT_ENKUlRKT_E_clIS4_EEDaSB_ - $_ZN7cutlass13device_kernelIN5flash19enable_sm80_to_sm89INS1_16FlashAttnBwdSm80INS1_25CollectiveMainloopBwdSm80ILi2ELi2EN4cute5tupleIJNS5_1CILi128EEES8_NS7_ILi64EEEEEENS_6half_tEfNS_4arch4Sm80ELb0ELb1ELb1ELb1ELb0ELb0ELb0ELb0ELi2ELi4ELi4ELi4ELb0EEENS1_24CollectiveEpilogueBwdGQAISA_fSD_Li256ELb1ELb0EEENS1_19SingleTileSchedulerILb1ELb0ELb0ELi128EEEEEEEEEvNT_6ParamsE$_ZZN4cute16flatten_to_tupleINS_5tupleIJNS_1CILi4096EEENS1_IJNS1_IJiiEEENS2_ILi8192EEEEEEEEEEEDaRKT_ENKUlRKT_E_clIS6_EEDaSD_)
$_ZN7cutlass13device_kernelIN5flash19enable_sm80_to_sm89INS1_16FlashAttnBwdSm80INS1_25CollectiveMainloopBwdSm80ILi2ELi2EN4cute5tupleIJNS5_1CILi128EEES8_NS7_ILi64EEEEEENS_6half_tEfNS_4arch4Sm80ELb0ELb1ELb1ELb1ELb0ELb0ELb0ELb0ELi2ELi4ELi4ELi4ELb0EEENS1_24CollectiveEpilogueBwdGQAISA_fSD_Li256ELb1ELb0EEENS1_19SingleTileSchedulerILb1ELb0ELb0ELi128EEEEEEEEEvNT_6ParamsE$_ZZN4cute16flatten_to_tupleINS_5tupleIJNS_1CILi4096EEENS1_IJNS1_IJiiEEENS2_ILi8192EEEEEEEEEEEDaRKT_ENKUlRKT_E_clIS6_EEDaSD_:
[----:B------:R-:W-:-:S04]  /*9f30*/  MOV R3, 0x0 ;  /* 0x0000000000037802 */ /* 0x000fc80000000f00 */
[----:B------:R-:W-:Y:S05]  /*9f40*/  RET.REL.NODEC R2 `(_ZN7cutlass13device_kernelIN5flash19enable_sm80_to_sm89INS1_16FlashAttnBwdSm80INS1_25CollectiveMainloopBwdSm80ILi2ELi2EN4cute5tupleIJNS5_1CILi128EEES8_NS7_ILi64EEEEEENS_6half_tEfNS_4arch4Sm80ELb0ELb1ELb1ELb1ELb0ELb0ELb0ELb0ELi2ELi4ELi4ELi4ELb0EEENS1_24CollectiveEpilogueBwdGQAISA_fSD_Li256ELb1ELb0EEENS1_19SingleTileSchedulerILb1ELb0ELb0ELi128EEEEEEEEEvNT_6ParamsE) ;  /* 0xffff60b002007950 */ /* 0x000fea0003c3ffff */
        .type           $_ZN7cutlass13device_kernelIN5flash19enable_sm80_to_sm89INS1_16FlashAttnBwdSm80INS1_25CollectiveMainloopBwdSm80ILi2ELi2EN4cute5tupleIJNS5_1CILi128EEES8_NS7_ILi64EEEEEENS_6half_tEfNS_4arch4Sm80ELb0ELb1ELb1ELb1ELb0ELb0ELb0ELb0ELi2ELi4ELi4ELi4ELb0EEENS1_24CollectiveEpilogueBwdGQAISA_fSD_Li256ELb1ELb0EEENS1_19SingleTileSchedulerILb1ELb0ELb0ELi128EEEEEEEEEvNT_6ParamsE$_ZZN4cute16flatten_to_tupleINS_5tupleIJNS_1CILi4096EEENS1_IJiiEEEEEEEEDaRKT_ENKUlRKT_E_clIS4_EEDaSB_,@function
        .size           $_ZN7cutlass13device_kernelIN5flash19enable_sm80_to_sm89INS1_16FlashAttnBwdSm80INS1_25CollectiveMainloopBwdSm80ILi2ELi2EN4cute5tupleIJNS5_1CILi128EEES8_NS7_ILi64EEEEEENS_6half_tEfNS_4arch4Sm80ELb0ELb1ELb1ELb1ELb0ELb0ELb0ELb0ELi2ELi4ELi4ELi4ELb0EEENS1_24CollectiveEpilogueBwdGQAISA_fSD_Li256ELb1ELb0EEENS1_19SingleTileSchedulerILb1ELb0ELb0ELi128EEEEEEEEEvNT_6ParamsE$_ZZN4cute16flatten_to_tupleINS_5tupleIJNS_1CILi4096EEENS1_IJiiEEEEEEEEDaRKT_ENKUlRKT_E_clIS4_EEDaSB_,($_ZN7cutlass13device_kernelIN5flash19enable_sm80_to_sm89INS1_16FlashAttnBwdSm80INS1_25CollectiveMainloopBwdSm80ILi2ELi2EN4cute5tupleIJNS5_1CILi128EEES8_NS7_ILi64EEEEEENS_6half_tEfNS_4arch4Sm80ELb0ELb1ELb1ELb1ELb0ELb0ELb0ELb0ELi2ELi4ELi4ELi4ELb0EEENS1_24CollectiveEpilogueBwdGQAISA_fSD_Li256ELb1ELb0EEENS1_19SingleTileSchedulerILb1ELb0ELb0ELi128EEEEEEEEEvNT_6ParamsE$_ZZN4cute4diceINS_5tupleIJNS1_IJiNS1_IJiNS_1CILi0EEEEEEEEENS1_IJNS_10UnderscoreENS1_IJS6_S6_EEEEEEEEES9_EEDaRKT_RKT0_ENKUlRKT_RKT0_E_clIS5_S5_EEDaSI_SL_ - $_ZN7cutlass13device_kernelIN5flash19enable_sm80_to_sm89INS1_16FlashAttnBwdSm80INS1_25CollectiveMainloopBwdSm80ILi2ELi2EN4cute5tupleIJNS5_1CILi128EEES8_NS7_ILi64EEEEEENS_6half_tEfNS_4arch4Sm80ELb0ELb1ELb1ELb1ELb0ELb0ELb0ELb0ELi2ELi4ELi4ELi4ELb0EEENS1_24CollectiveEpilogueBwdGQAISA_fSD_Li256ELb1ELb0EEENS1_19SingleTileSchedulerILb1ELb0ELb0ELi128EEEEEEEEEvNT_6ParamsE$_ZZN4cute16flatten_to_tupleINS_5tupleIJNS_1CILi4096EEENS1_IJiiEEEEEEEEDaRKT_ENKUlRKT_E_clIS4_EEDaSB_)
$_ZN7cutlass13device_kernelIN5flash19enable_sm80_to_sm89INS1_16FlashAttnBwdSm80INS1_25CollectiveMainloopBwdSm80ILi2ELi2EN4cute5tupleIJNS5_1CILi128EEES8_NS7_ILi64EEEEEENS_6half_tEfNS_4arch4Sm80ELb0ELb1ELb1ELb1ELb0ELb0ELb0ELb0ELi2ELi4ELi4ELi4ELb0EEENS1_24CollectiveEpilogueBwdGQAISA_fSD_Li256ELb1ELb0EEENS1_19SingleTileSchedulerILb1ELb0ELb0ELi128EEEEEEEEEvNT_6ParamsE$_ZZN4cute16flatten_to_tupleINS_5tupleIJNS_1CILi4096EEENS1_IJiiEEEEEEEEDaRKT_ENKUlRKT_E_clIS4_EEDaSB_:
[----:B------:R-:W-:-:S04]  /*9f50*/  MOV R3, 0x0 ;  /* 0x0000000000037802 */ /* 0x000fc80000000f00 */
[----:B------:R-:W-:Y:S05]  /*9f60*/  RET.REL.NODEC R2 `(_ZN7cutlass13device_kernelIN5flash19enable_sm80_to_sm89INS1_16FlashAttnBwdSm80INS1_25CollectiveMainloopBwdSm80ILi2ELi2EN4cute5tupleIJNS5_1CILi128EEES8_NS7_ILi64EEEEEENS_6half_tEfNS_4arch4Sm80ELb0ELb1ELb1ELb1ELb0ELb0ELb0ELb0ELi2ELi4ELi4ELi4ELb0EEENS1_24CollectiveEpilogueBwdGQAISA_fSD_Li256ELb1ELb0EEENS1_19SingleTileSchedulerILb1ELb0ELb0ELi128EEEEEEEEEvNT_6ParamsE) ;  /* 0xffff609002007950 */ /* 0x000fea0003c3ffff */
        .type           $_ZN7cutlass13device_kernelIN5flash19enable_sm80_to_sm89INS1_16FlashAttnBwdSm80INS1_25CollectiveMainloopBwdSm80ILi2ELi2EN4cute5tupleIJNS5_1CILi128EEES8_NS7_ILi64EEEEEENS_6half_tEfNS_4arch4Sm80ELb0ELb1ELb1ELb1ELb0ELb0ELb0ELb0ELi2ELi4ELi4ELi4ELb0EEENS1_24CollectiveEpilogueBwdGQAISA_fSD_Li256ELb1ELb0EEENS1_19SingleTileSchedulerILb1ELb0ELb0ELi128EEEEEEEEEvNT_6ParamsE$_ZZN4cute4diceINS_5tupleIJNS1_IJiNS1_IJiNS_1CILi0EEEEEEEEENS1_IJNS_10UnderscoreENS1_IJS6_S6_EEEEEEEEES9_EEDaRKT_RKT0_ENKUlRKT_RKT0_E_clIS5_S5_EEDaSI_SL_,@function
        .size           $_ZN7cutlass13device_kernelIN5flash19enable_sm80_to_sm89INS1_16FlashAttnBwdSm80INS1_25CollectiveMainloopBwdSm80ILi2ELi2EN4cute5tupleIJNS5_1CILi128EEES8_NS7_ILi64EEEEEENS_6half_tEfNS_4arch4Sm80ELb0ELb1ELb1ELb1ELb0ELb0ELb0ELb0ELi2ELi4ELi4ELi4ELb0EEENS1_24CollectiveEpilogueBwdGQAISA_fSD_Li256ELb1ELb0EEENS1_19SingleTileSchedulerILb1ELb0ELb0ELi128EEEEEEEEEvNT_6ParamsE$_ZZN4cute4diceINS_5tupleIJNS1_IJiNS1_IJiNS_1CILi0EEEEEEEEENS1_IJNS_10UnderscoreENS1_IJS6_S6_EEEEEEEEES9_EEDaRKT_RKT0_ENKUlRKT_RKT0_E_clIS5_S5_EEDaSI_SL_,($_ZN7cutlass13device_kernelIN5flash19enable_sm80_to_sm89INS1_16FlashAttnBwdSm80INS1_25CollectiveMainloopBwdSm80ILi2ELi2EN4cute5tupleIJNS5_1CILi128EEES8_NS7_ILi64EEEEEENS_6half_tEfNS_4arch4Sm80ELb0ELb1ELb1ELb1ELb0ELb0ELb0ELb0ELi2ELi4ELi4ELi4ELb0EEENS1_24CollectiveEpilogueBwdGQAISA_fSD_Li256ELb1ELb0EEENS1_19SingleTileSchedulerILb1ELb0ELb0ELi128EEEEEEEEEvNT_6ParamsE$_ZZN4cute4takeILi1ELi2ENS_5tupleIJNS1_IJNS_1CILi1EEENS2_ILi0EEEEEEiEEEEEDaRKT1_ENKUlDpRKT_E_clIJiEEEDaSD_ - $_ZN7cutlass13device_kernelIN5flash19enable_sm80_to_sm89INS1_16FlashAttnBwdSm80INS1_25CollectiveMainloopBwdSm80ILi2ELi2EN4cute5tupleIJNS5_1CILi128EEES8_NS7_ILi64EEEEEENS_6half_tEfNS_4arch4Sm80ELb0ELb1ELb1ELb1ELb0ELb0ELb0ELb0ELi2ELi4ELi4ELi4ELb0EEENS1_24CollectiveEpilogueBwdGQAISA_fSD_Li256ELb1ELb0EEENS1_19SingleTileSchedulerILb1ELb0ELb0ELi128EEEEEEEEEvNT_6ParamsE$_ZZN4cute4diceINS_5tupleIJNS1_IJiNS1_IJiNS_1CILi0EEEEEEEEENS1_IJNS_10UnderscoreENS1_IJS6_S6_EEEEEEEEES9_EEDaRKT_RKT0_ENKUlRKT_RKT0_E_clIS5_S5_EEDaSI_SL_)
$_ZN7cutlass13device_kernelIN5flash19enable_sm80_to_sm89INS1_16FlashAttnBwdSm80INS1_25CollectiveMainloopBwdSm80ILi2ELi2EN4cute5tupleIJNS5_1CILi128EEES8_NS7_ILi64EEEEEENS_6half_tEfNS_4arch4Sm80ELb0ELb1ELb1ELb1ELb0ELb0ELb0ELb0ELi2ELi4ELi4ELi4ELb0EEENS1_24CollectiveEpilogueBwdGQAISA_fSD_Li256ELb1ELb0EEENS1_19SingleTileSchedulerILb1ELb0ELb0ELi128EEEEEEEEEvNT_6ParamsE$_ZZN4cute4diceINS_5tupleIJNS1_IJiNS1_IJiNS_1CILi0EEEEEEEEENS1_IJNS_10UnderscoreENS1_IJS6_S6_EEEEEEEEES9_EEDaRKT_RKT0_ENKUlRKT_RKT0_E_clIS5_S5_EEDaSI_SL_:
[----:B------:R-:W-:-:S05]  /*9f70*/  IADD3 R2, R2, -c[0x0][0x20], RZ ;  /* 0x8000080002027a10 */ /* 0x000fca0007ffe0ff */
[----:B------:R1:W5:Y:S04]  /*9f80*/  LDL R3, [R2+0x4] ;  /* 0x0000040002037983 */ /* 0x0003680000100800 */
[----:B-1----:R-:W5:Y:S01]  /*9f90*/  LDL R2, [R2] ;  /* 0x0000000002027983 */ /* 0x002f620000100800 */
[----:B------:R-:W-:-:S04]  /*9fa0*/  MOV R7, 0x0 ;  /* 0x0000000000077802 */ /* 0x000fc80000000f00 */
[----:B------:R-:W-:Y:S05]  /*9fb0*/  RET.REL.NODEC R6 `(_ZN7cutlass13device_kernelIN5flash19enable_sm80_to_sm89INS1_16FlashAttnBwdSm80INS1_25CollectiveMainloopBwdSm80ILi2ELi2EN4cute5tupleIJNS5_1CILi128EEES8_NS7_ILi64EEEEEENS_6half_tEfNS_4arch4Sm80ELb0ELb1ELb1ELb1ELb0ELb0ELb0ELb0ELi2ELi4ELi4ELi4ELb0EEENS1_24CollectiveEpilogueBwdGQAISA_fSD_Li256ELb1ELb0EEENS1_19SingleTileSchedulerILb1ELb0ELb0ELi128EEEEEEEEEvNT_6ParamsE) ;  /* 0xffff604006007950 */ /* 0x000fea0003c3ffff */
        .type           $_ZN7cutlass13device_kernelIN5flash19enable_sm80_to_sm89INS1_16FlashAttnBwdSm80INS1_25CollectiveMainloopBwdSm80ILi2ELi2EN4cute5tupleIJNS5_1CILi128EEES8_NS7_ILi64EEEEEENS_6half_tEfNS_4arch4Sm80ELb0ELb1ELb1ELb1ELb0ELb0ELb0ELb0ELi2ELi4ELi4ELi4ELb0EEENS1_24CollectiveEpilogueBwdGQAISA_fSD_Li256ELb1ELb0EEENS1_19SingleTileSchedulerILb1ELb0ELb0ELi128EEEEEEEEEvNT_6ParamsE$_ZZN4cute4takeILi1ELi2ENS_5tupleIJNS1_IJNS_1CILi1EEENS2_ILi0EEEEEEiEEEEEDaRKT1_ENKUlDpRKT_E_clIJiEEEDaSD_,@function
        .size           $_ZN7cutlass13device_kernelIN5flash19enable_sm80_to_sm89INS1_16FlashAttnBwdSm80INS1_25CollectiveMainloopBwdSm80ILi2ELi2EN4cute5tupleIJNS5_1CILi128EEES8_NS7_ILi64EEEEEENS_6half_tEfNS_4arch4Sm80ELb0ELb1ELb1ELb1ELb0ELb0ELb0ELb0ELi2ELi4ELi4ELi4ELb0EEENS1_24CollectiveEpilogueBwdGQAISA_fSD_Li256ELb1ELb0EEENS1_19SingleTileSchedulerILb1ELb0ELb0ELi128EEEEEEEEEvNT_6ParamsE$_ZZN4cute4takeILi1ELi2ENS_5tupleIJNS1_IJNS_1CILi1EEENS2_ILi0EEEEEEiEEEEEDaRKT1_ENKUlDpRKT_E_clIJiEEEDaSD_,($_ZN7cutlass13device_kernelIN5flash19enable_sm80_to_sm89INS1_16FlashAttnBwdSm80INS1_25CollectiveMainloopBwdSm80ILi2ELi2EN4cute5tupleIJNS5_1CILi128EEES8_NS7_ILi64EEEEEENS_6half_tEfNS_4arch4Sm80ELb0ELb1ELb1ELb1ELb0ELb0ELb0ELb0ELi2ELi4ELi4ELi4ELb0EEENS1_24CollectiveEpilogueBwdGQAISA_fSD_Li256ELb1ELb0EEENS1_19SingleTileSchedulerILb1ELb0ELb0ELi128EEEEEEEEEvNT_6ParamsE$_ZZN4cute4takeILi1ELi3ENS_5tupleIJNS1_IJNS_1CILi1EEENS2_ILi512EEEiEEENS2_ILi4096EEENS1_IJNS1_IJiiEEENS2_ILi8192EEEEEEEEEEEDaRKT1_ENKUlDpRKT_E_clIJS6_S9_EEEDaSH_ - $_ZN7cutlass13device_kernelIN5flash19enable_sm80_to_sm89INS1_16FlashAttnBwdSm80INS1_25CollectiveMainloopBwdSm80ILi2ELi2EN4cute5tupleIJNS5_1CILi128EEES8_NS7_ILi64EEEEEENS_6half_tEfNS_4arch4Sm80ELb0ELb1ELb1ELb1ELb0ELb0ELb0ELb0ELi2ELi4ELi4ELi4ELb0EEENS1_24CollectiveEpilogueBwdGQAISA_fSD_Li256ELb1ELb0EEENS1_19SingleTileSchedulerILb1ELb0ELb0ELi128EEEEEEEEEvNT_6ParamsE$_ZZN4cute4takeILi1ELi2ENS_5tupleIJNS1_IJNS_1CILi1EEENS2_ILi0EEEEEEiEEEEEDaRKT1_ENKUlDpRKT_E_clIJiEEEDaSD_)
$_ZN7cutlass13device_kernelIN5flash19enable_sm80_to_sm89INS1_16FlashAttnBwdSm80INS1_25CollectiveMainloopBwdSm80ILi2ELi2EN4cute5tupleIJNS5_1CILi128EEES8_NS7_ILi64EEEEEENS_6half_tEfNS_4arch4Sm80ELb0ELb1ELb1ELb1ELb0ELb0ELb0ELb0ELi2ELi4ELi4ELi4ELb0EEENS1_24CollectiveEpilogueBwdGQAISA_fSD_Li256ELb1ELb0EEENS1_19SingleTileSchedulerILb1ELb0ELb0ELi128EEEEEEEEEvNT_6ParamsE$_ZZN4cute4takeILi1ELi2ENS_5tupleIJNS1_IJNS_1CILi1EEENS2_ILi0EEEEEEiEEEEEDaRKT1_ENKUlDpRKT_E_clIJiEEEDaSD_:
[----:B------:R-:W-:-:S04]  /*9fc0*/  MOV R37, 0x0 ;  /* 0x0000000000257802 */ /* 0x000fc80000000f00 */
[----:B------:R-:W-:Y:S05]  /*9fd0*/  RET.REL.NODEC R36 `(_ZN7cutlass13device_kernelIN5flash19enable_sm80_to_sm89INS1_16FlashAttnBwdSm80INS1_25CollectiveMainloopBwdSm80ILi2ELi2EN4cute5tupleIJNS5_1CILi128EEES8_NS7_ILi64EEEEEENS_6half_tEfNS_4arch4Sm80ELb0ELb1ELb1ELb1ELb0ELb0ELb0ELb0ELi2ELi4ELi4ELi4ELb0EEENS1_24CollectiveEpilogueBwdGQAISA_fSD_Li256ELb1ELb0EEENS1_19SingleTileSchedulerILb1ELb0ELb0ELi128EEEEEEEEEvNT_6ParamsE) ;  /* 0xffff602024007950 */ /* 0x000fea0003c3ffff */
        .type           $_ZN7cutlass13device_kernelIN5flash19enable_sm80_to_sm89INS1_16FlashAttnBwdSm80INS1_25CollectiveMainloopBwdSm80ILi2ELi2EN4cute5tupleIJNS5_1CILi128EEES8_NS7_ILi64EEEEEENS_6half_tEfNS_4arch4Sm80ELb0ELb1ELb1ELb1ELb0ELb0ELb0ELb0ELi2ELi4ELi4ELi4ELb0EEENS1_24CollectiveEpilogueBwdGQAISA_fSD_Li256ELb1ELb0EEENS1_19SingleTileSchedulerILb1ELb0ELb0ELi128EEEEEEEEEvNT_6ParamsE$_ZZN4cute4takeILi1ELi3ENS_5tupleIJNS1_IJNS_1CILi1EEENS2_ILi512EEEiEEENS2_ILi4096EEENS1_IJNS1_IJiiEEENS2_ILi8192EEEEEEEEEEEDaRKT1_ENKUlDpRKT_E_clIJS6_S9_EEEDaSH_,@function
        .size           $_ZN7cutlass13device_kernelIN5flash19enable_sm80_to_sm89INS1_16FlashAttnBwdSm80INS1_25CollectiveMainloopBwdSm80ILi2ELi2EN4cute5tupleIJNS5_1CILi128EEES8_NS7_ILi64EEEEEENS_6half_tEfNS_4arch4Sm80ELb0ELb1ELb1ELb1ELb0ELb0ELb0ELb0ELi2ELi4ELi4ELi4ELb0EEENS1_24CollectiveEpilogueBwdGQAISA_fSD_Li256ELb1ELb0EEENS1_19SingleTileSchedulerILb1ELb0ELb0ELi128EEEEEEEEEvNT_6ParamsE$_ZZN4cute4takeILi1ELi3ENS_5tupleIJNS1_IJNS_1CILi1EEENS2_ILi512EEEiEEENS2_ILi4096EEENS1_IJNS1_IJiiEEENS2_ILi8192EEEEEEEEEEEDaRKT1_ENKUlDpRKT_E_clIJS6_S9_EEEDaSH_,($_ZN7cutlass13device_kernelIN5flash19enable_sm80_to_sm89INS1_16FlashAttnBwdSm80INS1_25CollectiveMainloopBwdSm80ILi2ELi2EN4cute5tupleIJNS5_1CILi128EEES8_NS7_ILi64EEEEEENS_6half_tEfNS_4arch4Sm80ELb0ELb1ELb1ELb1ELb0ELb0ELb0ELb0ELi2ELi4ELi4ELi4ELb0EEENS1_24CollectiveEpilogueBwdGQAISA_fSD_Li256ELb1ELb0EEENS1_19SingleTileSchedulerILb1ELb0ELb0ELi128EEEEEEEEEvNT_6ParamsE$_ZZN4cute4takeILi1ELi3ENS_5tupleIJNS1_IJNS_1CILi1EEENS2_ILi512EEEiEEENS2_ILi4096EEENS1_IJiiEEEEEEEEDaRKT1_ENKUlDpRKT_E_clIJS6_S7_EEEDaSF_ - $_ZN7cutlass13device_kernelIN5flash19enable_sm80_to_sm89INS1_16FlashAttnBwdSm80INS1_25CollectiveMainloopBwdSm80ILi2ELi2EN4cute5tupleIJNS5_1CILi128EEES8_NS7_ILi64EEEEEENS_6half_tEfNS_4arch4Sm80ELb0ELb1ELb1ELb1ELb0ELb0ELb0ELb0ELi2ELi4ELi4ELi4ELb0EEENS1_24CollectiveEpilogueBwdGQAISA_fSD_Li256ELb1ELb0EEENS1_19SingleTileSchedulerILb1ELb0ELb0ELi128EEEEEEEEEvNT_6ParamsE$_ZZN4cute4takeILi1ELi3ENS_5tupleIJNS1_IJNS_1CILi1EEENS2_ILi512EEEiEEENS2_ILi4096EEENS1_IJNS1_IJiiEEENS2_ILi8192EEEEEEEEEEEDaRKT1_ENKUlDpRKT_E_clIJS6_S9_EEEDaSH_)
$_ZN7cutlass13device_kernelIN5flash19enable_sm80_to_sm89INS1_16FlashAttnBwdSm80INS1_25CollectiveMainloopBwdSm80ILi2ELi2EN4cute5tupleIJNS5_1CILi128EEES8_NS7_ILi64EEEEEENS_6half_tEfNS_4arch4Sm80ELb0ELb1ELb1ELb1ELb0ELb0ELb0ELb0ELi2ELi4ELi4ELi4ELb0EEENS1_24CollectiveEpilogueBwdGQAISA_fSD_Li256ELb1ELb0EEENS1_19SingleTileSchedulerILb1ELb0ELb0ELi128EEEEEEEEEvNT_6ParamsE$_ZZN4cute4takeILi1ELi3ENS_5tupleIJNS1_IJNS_1CILi1EEENS2_ILi512EEEiEEENS2_ILi4096EEENS1_IJNS1_IJiiEEENS2_ILi8192EEEEEEEEEEEDaRKT1_ENKUlDpRKT_E_clIJS6_S9_EEEDaSH_:
[----:B------:R-:W-:-:S04]  /*9fe0*/  MOV R5, 0x0 ;  /* 0x0000000000057802 */ /* 0x000fc80000000f00 */
[----:B------:R-:W-:Y:S05]  /*9ff0*/  RET.REL.NODEC R4 `(_ZN7cutlass13device_kernelIN5flash19enable_sm80_to_sm89INS1_16FlashAttnBwdSm80INS1_25CollectiveMainloopBwdSm80ILi2ELi2EN4cute5tupleIJNS5_1CILi128EEES8_NS7_ILi64EEEEEENS_6half_tEfNS_4arch4Sm80ELb0ELb1ELb1ELb1ELb0ELb0ELb0ELb0ELi2ELi4ELi4ELi4ELb0EEENS1_24CollectiveEpilogueBwdGQAISA_fSD_Li256ELb1ELb0EEENS1_19SingleTileSchedulerILb1ELb0ELb0ELi128EEEEEEEEEvNT_6ParamsE) ;  /* 0xffff600004007950 */ /* 0x000fea0003c3ffff */
        .type           $_ZN7cutlass13device_kernelIN5flash19enable_sm80_to_sm89INS1_16FlashAttnBwdSm80INS1_25CollectiveMainloopBwdSm80ILi2ELi2EN4cute5tupleIJNS5_1CILi128EEES8_NS7_ILi64EEEEEENS_6half_tEfNS_4arch4Sm80ELb0ELb1ELb1ELb1ELb0ELb0ELb0ELb0ELi2ELi4ELi4ELi4ELb0EEENS1_24CollectiveEpilogueBwdGQAISA_fSD_Li256ELb1ELb0EEENS1_19SingleTileSchedulerILb1ELb0ELb0ELi128EEEEEEEEEvNT_6ParamsE$_ZZN4cute4takeILi1ELi3ENS_5tupleIJNS1_IJNS_1CILi1EEENS2_ILi512EEEiEEENS2_ILi4096EEENS1_IJiiEEEEEEEEDaRKT1_ENKUlDpRKT_E_clIJS6_S7_EEEDaSF_,@function
        .size           $_ZN7cutlass13device_kernelIN5flash19enable_sm80_to_sm89INS1_16FlashAttnBwdSm80INS1_25CollectiveMainloopBwdSm80ILi2ELi2EN4cute5tupleIJNS5_1CILi128EEES8_NS7_ILi64EEEEEENS_6half_tEfNS_4arch4Sm80ELb0ELb1ELb1ELb1ELb0ELb0ELb0ELb0ELi2ELi4ELi4ELi4ELb0EEENS1_24CollectiveEpilogueBwdGQAISA_fSD_Li256ELb1ELb0EEENS1_19SingleTileSchedulerILb1ELb0ELb0ELi128EEEEEEEEEvNT_6ParamsE$_ZZN4cute4takeILi1ELi3ENS_5tupleIJNS1_IJNS_1CILi1EEENS2_ILi512EEEiEEENS2_ILi4096EEENS1_IJiiEEEEEEEEDaRKT1_ENKUlDpRKT_E_clIJS6_S7_EEEDaSF_,($_ZN7cutlass13device_kernelIN5flash19enable_sm80_to_sm89INS1_16FlashAttnBwdSm80INS1_25CollectiveMainloopBwdSm80ILi2ELi2EN4cute5tupleIJNS5_1CILi128EEES8_NS7_ILi64EEEEEENS_6half_tEfNS_4arch4Sm80ELb0ELb1ELb1ELb1ELb0ELb0ELb0ELb0ELi2ELi4ELi4ELi4ELb0EEENS1_24CollectiveEpilogueBwdGQAISA_fSD_Li256ELb1ELb0EEENS1_19SingleTileSchedulerILb1ELb0ELb0ELi128EEEEEEEEEvNT_6ParamsE$_ZZN4cute4takeILi1ELi3ENS_5tupleIJNS1_IJNS_1CILi1EEEiEEENS2_ILi1024EEENS1_IJiiEEEEEEEEDaRKT1_ENKUlDpRKT_E_clIJS5_S6_EEEDaSE_ - $_ZN7cutlass13device_kernelIN5flash19enable_sm80_to_sm89INS1_16FlashAttnBwdSm80INS1_25CollectiveMainloopBwdSm80ILi2ELi2EN4cute5tupleIJNS5_1CILi128EEES8_NS7_ILi64EEEEEENS_6half_tEfNS_4arch4Sm80ELb0ELb1ELb1ELb1ELb0ELb0ELb0ELb0ELi2ELi4ELi4ELi4ELb0EEENS1_24CollectiveEpilogueBwdGQAISA_fSD_Li256ELb1ELb0EEENS1_19SingleTileSchedulerILb1ELb0ELb0ELi128EEEEEEEEEvNT_6ParamsE$_ZZN4cute4takeILi1ELi3ENS_5tupleIJNS1_IJNS_1CILi1EEENS2_ILi512EEEiEEENS2_ILi4096EEENS1_IJiiEEEEEEEEDaRKT1_ENKUlDpRKT_E_clIJS6_S7_EEEDaSF_)
$_ZN7cutlass13device_kernelIN5flash19enable_sm80_to_sm89INS1_16FlashAttnBwdSm80INS1_25CollectiveMainloopBwdSm80ILi2ELi2EN4cute5tupleIJNS5_1CILi128EEES8_NS7_ILi64EEEEEENS_6half_tEfNS_4arch4Sm80ELb0ELb1ELb1ELb1ELb0ELb0ELb0ELb0ELi2ELi4ELi4ELi4ELb0EEENS1_24CollectiveEpilogueBwdGQAISA_fSD_Li256ELb1ELb0EEENS1_19SingleTileSchedulerILb1ELb0ELb0ELi128EEEEEEEEEvNT_6ParamsE$_ZZN4cute4takeILi1ELi3ENS_5tupleIJNS1_IJNS_1CILi1EEENS2_ILi512EEEiEEENS2_ILi4096EEENS1_IJiiEEEEEEEEDaRKT1_ENKUlDpRKT_E_clIJS6_S7_EEEDaSF_:
[----:B------:R-:W-:-:S04]  /*a000*/  MOV R3, 0x0 ;  /* 0x0000000000037802 */ /* 0x000fc80000000f00 */
[----:B------:R-:W-:Y:S05]  /*a010*/  RET.REL.NODEC R2 `(_ZN7cutlass13device_kernelIN5flash19enable_sm80_to_sm89INS1_16FlashAttnBwdSm80INS1_25CollectiveMainloopBwdSm80ILi2ELi2EN4cute5tupleIJNS5_1CILi128EEES8_NS7_ILi64EEEEEENS_6half_tEfNS_4arch4Sm80ELb0ELb1ELb1ELb1ELb0ELb0ELb0ELb0ELi2ELi4ELi4ELi4ELb0EEENS1_24CollectiveEpilogueBwdGQAISA_fSD_Li256ELb1ELb0EEENS1_19SingleTileSchedulerILb1ELb0ELb0ELi128EEEEEEEEEvNT_6ParamsE) ;  /* 0xffff5fe002007950 */ /* 0x000fea0003c3ffff */
        .type           $_ZN7cutlass13device_kernelIN5flash19enable_sm80_to_sm89INS1_16FlashAttnBwdSm80INS1_25CollectiveMainloopBwdSm80ILi2ELi2EN4cute5tupleIJNS5_1CILi128EEES8_NS7_ILi64EEEEEENS_6half_tEfNS_4arch4Sm80ELb0ELb1ELb1ELb1ELb0ELb0ELb0ELb0ELi2ELi4ELi4ELi4ELb0EEENS1_24CollectiveEpilogueBwdGQAISA_fSD_Li256ELb1ELb0EEENS1_19SingleTileSchedulerILb1ELb0ELb0ELi128EEEEEEEEEvNT_6ParamsE$_ZZN4cute4takeILi1ELi3ENS_5tupleIJNS1_IJNS_1CILi1EEEiEEENS2_ILi1024EEENS1_IJiiEEEEEEEEDaRKT1_ENKUlDpRKT_E_clIJS5_S6_EEEDaSE_,@function
        .size           $_ZN7cutlass13device_kernelIN5flash19enable_sm80_to_sm89INS1_16FlashAttnBwdSm80INS1_25CollectiveMainloopBwdSm80ILi2ELi2EN4cute5tupleIJNS5_1CILi128EEES8_NS7_ILi64EEEEEENS_6half_tEfNS_4arch4Sm80ELb0ELb1ELb1ELb1ELb0ELb0ELb0ELb0ELi2ELi4ELi4ELi4ELb0EEENS1_24CollectiveEpilogueBwdGQAISA_fSD_Li256ELb1ELb0EEENS1_19SingleTileSchedulerILb1ELb0ELb0ELi128EEEEEEEEEvNT_6ParamsE$_ZZN4cute4takeILi1ELi3ENS_5tupleIJNS1_IJNS_1CILi1EEEiEEENS2_ILi1024EEENS1_IJiiEEEEEEEEDaRKT1_ENKUlDpRKT_E_clIJS5_S6_EEEDaSE_,($_ZN7cutlass13device_kernelIN5flash19enable_sm80_to_sm89INS1_16FlashAttnBwdSm80INS1_25CollectiveMainloopBwdSm80ILi2ELi2EN4cute5tupleIJNS5_1CILi128EEES8_NS7_ILi64EEEEEENS_6half_tEfNS_4arch4Sm80ELb0ELb1ELb1ELb1ELb0ELb0ELb0ELb0ELi2ELi4ELi4ELi4ELb0EEENS1_24CollectiveEpilogueBwdGQAISA_fSD_Li256ELb1ELb0EEENS1_19SingleTileSchedulerILb1ELb0ELb0ELi128EEEEEEEEEvNT_6ParamsE$_ZZN4cute4takeILi1ELi3ENS_5tupleIJNS1_IJiNS_1CILi512EEEEEENS1_IJiiEEENS2_ILi1024EEEEEEEEDaRKT1_ENKUlDpRKT_E_clIJS5_S6_EEEDaSE_ - $_ZN7cutlass13device_kernelIN5flash19enable_sm80_to_sm89INS1_16FlashAttnBwdSm80INS1_25CollectiveMainloopBwdSm80ILi2ELi2EN4cute5tupleIJNS5_1CILi128EEES8_NS7_ILi64EEEEEENS_6half_tEfNS_4arch4Sm80ELb0ELb1ELb1ELb1ELb0ELb0ELb0ELb0ELi2ELi4ELi4ELi4ELb0EEENS1_24CollectiveEpilogueBwdGQAISA_fSD_Li256ELb1ELb0EEENS1_19SingleTileSchedulerILb1ELb0ELb0ELi128EEEEEEEEEvNT_6ParamsE$_ZZN4cute4takeILi1ELi3ENS_5tupleIJNS1_IJNS_1CILi1EEEiEEENS2_ILi1024EEENS1_IJiiEEEEEEEEDaRKT1_ENKUlDpRKT_E_clIJS5_S6_EEEDaSE_)
$_ZN7cutlass13device_kernelIN5flash19enable_sm80_to_sm89INS1_16FlashAttnBwdSm80INS1_25CollectiveMainloopBwdSm80ILi2ELi2EN4cute5tupleIJNS5_1CILi128EEES8_NS7_ILi64EEEEEENS_6half_tEfNS_4arch4Sm80ELb0ELb1ELb1ELb1ELb0ELb0ELb0ELb0ELi2ELi4ELi4ELi4ELb0EEENS1_24CollectiveEpilogueBwdGQAISA_fSD_Li256ELb1ELb0EEENS1_19SingleTileSchedulerILb1ELb0ELb0ELi128EEEEEEEEEvNT_6ParamsE$_ZZN4cute4takeILi1ELi3ENS_5tupleIJNS1_IJNS_1CILi1EEEiEEENS2_ILi1024EEENS1_IJiiEEEEEEEEDaRKT1_ENKUlDpRKT_E_clIJS5_S6_EEEDaSE_:
[----:B------:R-:W-:-:S04]  /*a020*/  MOV R3, 0x0 ;  /* 0x0000000000037802 */ /* 0x000fc80000000f00 */
[----:B------:R-:W-:Y:S05]  /*a030*/  RET.REL.NODEC R2 `(_ZN7cutlass13device_kernelIN5flash19enable_sm80_to_sm89INS1_16FlashAttnBwdSm80INS1_25CollectiveMainloopBwdSm80ILi2ELi2EN4cute5tupleIJNS5_1CILi128EEES8_NS7_ILi64EEEEEENS_6half_tEfNS_4arch4Sm80ELb0ELb1ELb1ELb1ELb0ELb0ELb0ELb0ELi2ELi4ELi4ELi4ELb0EEENS1_24CollectiveEpilogueBwdGQAISA_fSD_Li256ELb1ELb0EEENS1_19SingleTileSchedulerILb1ELb0ELb0ELi128EEEEEEEEEvNT_6ParamsE) ;  /* 0xffff5fc002007950 */ /* 0x000fea0003c3ffff */
        .type           $_ZN7cutlass13device_kernelIN5flash19enable_sm80_to_sm89INS1_16FlashAttnBwdSm80INS1_25CollectiveMainloopBwdSm80ILi2ELi2EN4cute5tupleIJNS5_1CILi128EEES8_NS7_ILi64EEEEEENS_6half_tEfNS_4arch4Sm80ELb0ELb1ELb1ELb1ELb0ELb0ELb0ELb0ELi2ELi4ELi4ELi4ELb0EEENS1_24CollectiveEpilogueBwdGQAISA_fSD_Li256ELb1ELb0EEENS1_19SingleTileSchedulerILb1ELb0ELb0ELi128EEEEEEEEEvNT_6ParamsE$_ZZN4cute4takeILi1ELi3ENS_5tupleIJNS1_IJiNS_1CILi512EEEEEENS1_IJiiEEENS2_ILi1024EEEEEEEEDaRKT1_ENKUlDpRKT_E_clIJS5_S6_EEEDaSE_,@function
        .size           $_ZN7cutlass13device_kernelIN5flash19enable_sm80_to_sm89INS1_16FlashAttnBwdSm80INS1_25CollectiveMainloopBwdSm80ILi2ELi2EN4cute5tupleIJNS5_1CILi128EEES8_NS7_ILi64EEEEEENS_6half_tEfNS_4arch4Sm80ELb0ELb1ELb1ELb1ELb0ELb0ELb0ELb0ELi2ELi4ELi4ELi4ELb0EEENS1_24CollectiveEpilogueBwdGQAISA_fSD_Li256ELb1ELb0EEENS1_19SingleTileSchedulerILb1ELb0ELb0ELi128EEEEEEEEEvNT_6ParamsE$_ZZN4cute4takeILi1ELi3ENS_5tupleIJNS1_IJiNS_1CILi512EEEEEENS1_IJiiEEENS2_ILi1024EEEEEEEEDaRKT1_ENKUlDpRKT_E_clIJS5_S6_EEEDaSE_,($_ZN7cutlass13device_kernelIN5flash19enable_sm80_to_sm89INS1_16FlashAttnBwdSm80INS1_25CollectiveMainloopBwdSm80ILi2ELi2EN4cute5tupleIJNS5_1CILi128EEES8_NS7_ILi64EEEEEENS_6half_tEfNS_4arch4Sm80ELb0ELb1ELb1ELb1ELb0ELb0ELb0ELb0ELi2ELi4ELi4ELi4ELb0EEENS1_24CollectiveEpilogueBwdGQAISA_fSD_Li256ELb1ELb0EEENS1_19SingleTileSchedulerILb1ELb0ELb0ELi128EEEEEEEEEvNT_6ParamsE$_ZZN4cute5sliceINS_5tupleIJNS1_IJNS_10UnderscoreENS_1CILi0EEEEEENS1_IJS4_S2_EEEEEENS1_IJNS1_IJNS1_IJNS3_ILi1EEES4_EEES4_EEENS1_IJNS1_IJS4_S4_EEEiEEEEEEEEDaRKT_RKT0_ENKUlRKT_RKT0_E_clIS6_SC_EEDaSM_SP_ - $_ZN7cutlass13device_kernelIN5flash19enable_sm80_to_sm89INS1_16FlashAttnBwdSm80INS1_25CollectiveMainloopBwdSm80ILi2ELi2EN4cute5tupleIJNS5_1CILi128EEES8_NS7_ILi64EEEEEENS_6half_tEfNS_4arch4Sm80ELb0ELb1ELb1ELb1ELb0ELb0ELb0ELb0ELi2ELi4ELi4ELi4ELb0EEENS1_24CollectiveEpilogueBwdGQAISA_fSD_Li256ELb1ELb0EEENS1_19SingleTileSchedulerILb1ELb0ELb0ELi128EEEEEEEEEvNT_6ParamsE$_ZZN4cute4takeILi1ELi3ENS_5tupleIJNS1_IJiNS_1CILi512EEEEEENS1_IJiiEEENS2_ILi1024EEEEEEEEDaRKT1_ENKUlDpRKT_E_clIJS5_S6_EEEDaSE_)
$_ZN7cutlass13device_kernelIN5flash19enable_sm80_to_sm89INS1_16FlashAttnBwdSm80INS1_25CollectiveMainloopBwdSm80ILi2ELi2EN4cute5tupleIJNS5_1CILi128EEES8_NS7_ILi64EEEEEENS_6half_tEfNS_4arch4Sm80ELb0ELb1ELb1ELb1ELb0ELb0ELb0ELb0ELi2ELi4ELi4ELi4ELb0EEENS1_24CollectiveEpilogueBwdGQAISA_fSD_Li256ELb1ELb0EEENS1_19SingleTileSchedulerILb1ELb0ELb0ELi128EEEEEEEEEvNT_6ParamsE$_ZZN4cute4takeILi1ELi3ENS_5tupleIJNS1_IJiNS_1CILi512EEEEEENS1_IJiiEEENS2_ILi1024EEEEEEEEDaRKT1_ENKUlDpRKT_E_clIJS5_S6_EEEDaSE_:
[----:B------:R-:W-:-:S04]  /*a040*/  MOV R3, 0x0 ;  /* 0x0000000000037802 */ /* 0x000fc80000000f00 */
[----:B------:R-:W-:Y:S05]  /*a050*/  RET.REL.NODEC R2 `(_ZN7cutlass13device_kernelIN5flash19enable_sm80_to_sm89INS1_16FlashAttnBwdSm80INS1_25CollectiveMainloopBwdSm80ILi2ELi2EN4cute5tupleIJNS5_1CILi128EEES8_NS7_ILi64EEEEEENS_6half_tEfNS_4arch4Sm80ELb0ELb1ELb1ELb1ELb0ELb0ELb0ELb0ELi2ELi4ELi4ELi4ELb0EEENS1_24CollectiveEpilogueBwdGQAISA_fSD_Li256ELb1ELb0EEENS1_19SingleTileSchedulerILb1ELb0ELb0ELi128EEEEEEEEEvNT_6ParamsE) ;  /* 0xffff5fa002007950 */ /* 0x000fea0003c3ffff */
        .type           $_ZN7cutlass13device_kernelIN5flash19enable_sm80_to_sm89INS1_16FlashAttnBwdSm80INS1_25CollectiveMainloopBwdSm80ILi2ELi2EN4cute5tupleIJNS5_1CILi128EEES8_NS7_ILi64EEEEEENS_6half_tEfNS_4arch4Sm80ELb0ELb1ELb1ELb1ELb0ELb0ELb0ELb0ELi2ELi4ELi4ELi4ELb0EEENS1_24CollectiveEpilogueBwdGQAISA_fSD_Li256ELb1ELb0EEENS1_19SingleTileSchedulerILb1ELb0ELb0ELi128EEEEEEEEEvNT_6ParamsE$_ZZN4cute5sliceINS_5tupleIJNS1_IJNS_10UnderscoreENS_1CILi0EEEEEENS1_IJS4_S2_EEEEEENS1_IJNS1_IJNS1_IJNS3_ILi1EEES4_EEES4_EEENS1_IJNS1_IJS4_S4_EEEiEEEEEEEEDaRKT_RKT0_ENKUlRKT_RKT0_E_clIS6_SC_EEDaSM_SP_,@function
        .size           $_ZN7cutlass13device_kernelIN5flash19enable_sm80_to_sm89INS1_16FlashAttnBwdSm80INS1_25CollectiveMainloopBwdSm80ILi2ELi2EN4cute5tupleIJNS5_1CILi128EEES8_NS7_ILi64EEEEEENS_6half_tEfNS_4arch4Sm80ELb0ELb1ELb1ELb1ELb0ELb0ELb0ELb0ELi2ELi4ELi4ELi4ELb0EEENS1_24CollectiveEpilogueBwdGQAISA_fSD_Li256ELb1ELb0EEENS1_19SingleTileSchedulerILb1ELb0ELb0ELi128EEEEEEEEEvNT_6ParamsE$_ZZN4cute5sliceINS_5tupleIJNS1_IJNS_10UnderscoreENS_1CILi0EEEEEENS1_IJS4_S2_EEEEEENS1_IJNS1_IJNS1_IJNS3_ILi1EEES4_EEES4_EEENS1_IJNS1_IJS4_S4_EEEiEEEEEEEEDaRKT_RKT0_ENKUlRKT_RKT0_E_clIS6_SC_EEDaSM_SP_,($_ZN7cutlass13device_kernelIN5flash19enable_sm80_to_sm89INS1_16FlashAttnBwdSm80INS1_25CollectiveMainloopBwdSm80ILi2ELi2EN4cute5tupleIJNS5_1CILi128EEES8_NS7_ILi64EEEEEENS_6half_tEfNS_4arch4Sm80ELb0ELb1ELb1ELb1ELb0ELb0ELb0ELb0ELi2ELi4ELi4ELi4ELb0EEENS1_24CollectiveEpilogueBwdGQAISA_fSD_Li256ELb1ELb0EEENS1_19SingleTileSchedulerILb1ELb0ELb0ELi128EEEEEEEEEvNT_6ParamsE$_ZZN4cute5sliceINS_5tupleIJNS_10UnderscoreES2_NS_1CILi0EEEEEENS1_IJNS1_IJNS3_ILi1EEES4_EEEiNS3_ILi1024EEEEEEEEDaRKT_RKT0_ENKUlRKT_RKT0_E_clIS2_iEEDaSI_SL_ - $_ZN7cutlass13device_kernelIN5flash19enable_sm80_to_sm89INS1_16FlashAttnBwdSm80INS1_25CollectiveMainloopBwdSm80ILi2ELi2EN4cute5tupleIJNS5_1CILi128EEES8_NS7_ILi64EEEEEENS_6half_tEfNS_4arch4Sm80ELb0ELb1ELb1ELb1ELb0ELb0ELb0ELb0ELi2ELi4ELi4ELi4ELb0EEENS1_24CollectiveEpilogueBwdGQAISA_fSD_Li256ELb1ELb0EEENS1_19SingleTileSchedulerILb1ELb0ELb0ELi128EEEEEEEEEvNT_6ParamsE$_ZZN4cute5sliceINS_5tupleIJNS1_IJNS_10UnderscoreENS_1CILi0EEEEEENS1_IJS4_S2_EEEEEENS1_IJNS1_IJNS1_IJNS3_ILi1EEES4_EEES4_EEENS1_IJNS1_IJS4_S4_EEEiEEEEEEEEDaRKT_RKT0_ENKUlRKT_RKT0_E_clIS6_SC_EEDaSM_SP_)
$_ZN7cutlass13device_kernelIN5flash19enable_sm80_to_sm89INS1_16FlashAttnBwdSm80INS1_25CollectiveMainloopBwdSm80ILi2ELi2EN4cute5tupleIJNS5_1CILi128EEES8_NS7_ILi64EEEEEENS_6half_tEfNS_4arch4Sm80ELb0ELb1ELb1ELb1ELb0ELb0ELb0ELb0ELi2ELi4ELi4ELi4ELb0EEENS1_24CollectiveEpilogueBwdGQAISA_fSD_Li256ELb1ELb0EEENS1_19SingleTileSchedulerILb1ELb0ELb0ELi128EEEEEEEEEvNT_6ParamsE$_ZZN4cute5sliceINS_5tupleIJNS1_IJNS_10UnderscoreENS_1CILi0EEEEEENS1_IJS4_S2_EEEEEENS1_IJNS1_IJNS1_IJNS3_ILi1EEES4_EEES4_EEENS1_IJNS1_IJS4_S4_EEEiEEEEEEEEDaRKT_RKT0_ENKUlRKT_RKT0_E_clIS6_SC_EEDaSM_SP_:
[----:B------:R-:W-:-:S04]  /*a060*/  MOV R3, 0x0 ;  /* 0x0000000000037802 */ /* 0x000fc80000000f00 */
[----:B------:R-:W-:Y:S05]  /*a070*/  RET.REL.NODEC R2 `(_ZN7cutlass13device_kernelIN5flash19enable_sm80_to_sm89INS1_16FlashAttnBwdSm80INS1_25CollectiveMainloopBwdSm80ILi2ELi2EN4cute5tupleIJNS5_1CILi128EEES8_NS7_ILi64EEEEEENS_6half_tEfNS_4arch4Sm80ELb0ELb1ELb1ELb1ELb0ELb0ELb0ELb0ELi2ELi4ELi4ELi4ELb0EEENS1_24CollectiveEpilogueBwdGQAISA_fSD_Li256ELb1ELb0EEENS1_19SingleTileSchedulerILb1ELb0ELb0ELi128EEEEEEEEEvNT_6ParamsE) ;  /* 0xffff5f8002007950 */ /* 0x000fea0003c3ffff */
        .type           $_ZN7cutlass13device_kernelIN5flash19enable_sm80_to_sm89INS1_16FlashAttnBwdSm80INS1_25CollectiveMainloopBwdSm80ILi2ELi2EN4cute5tupleIJNS5_1CILi128EEES8_NS7_ILi64EEEEEENS_6half_tEfNS_4arch4Sm80ELb0ELb1ELb1ELb1ELb0ELb0ELb0ELb0ELi2ELi4ELi4ELi4ELb0EEENS1_24CollectiveEpilogueBwdGQAISA_fSD_Li256ELb1ELb0EEENS1_19SingleTileSchedulerILb1ELb0ELb0ELi128EEEEEEEEEvNT_6ParamsE$_ZZN4cute5sliceINS_5tupleIJNS_10UnderscoreES2_NS_1CILi0EEEEEENS1_IJNS1_IJNS3_ILi1EEES4_EEEiNS3_ILi1024EEEEEEEEDaRKT_RKT0_ENKUlRKT_RKT0_E_clIS2_iEEDaSI_SL_,@function
        .size           $_ZN7cutlass13device_kernelIN5flash19enable_sm80_to_sm89INS1_16FlashAttnBwdSm80INS1_25CollectiveMainloopBwdSm80ILi2ELi2EN4cute5tupleIJNS5_1CILi128EEES8_NS7_ILi64EEEEEENS_6half_tEfNS_4arch4Sm80ELb0ELb1ELb1ELb1ELb0ELb0ELb0ELb0ELi2ELi4ELi4ELi4ELb0EEENS1_24CollectiveEpilogueBwdGQAISA_fSD_Li256ELb1ELb0EEENS1_19SingleTileSchedulerILb1ELb0ELb0ELi128EEEEEEEEEvNT_6ParamsE$_ZZN4cute5sliceINS_5tupleIJNS_10UnderscoreES2_NS_1CILi0EEEEEENS1_IJNS1_IJNS3_ILi1EEES4_EEEiNS3_ILi1024EEEEEEEEDaRKT_RKT0_ENKUlRKT_RKT0_E_clIS2_iEEDaSI_SL_,($_ZN7cutlass13device_kernelIN5flash19enable_sm80_to_sm89INS1_16FlashAttnBwdSm80INS1_25CollectiveMainloopBwdSm80ILi2ELi2EN4cute5tupleIJNS5_1CILi128EEES8_NS7_ILi64EEEEEENS_6half_tEfNS_4arch4Sm80ELb0ELb1ELb1ELb1ELb0ELb0ELb0ELb0ELi2ELi4ELi4ELi4ELb0EEENS1_24CollectiveEpilogueBwdGQAISA_fSD_Li256ELb1ELb0EEENS1_19SingleTileSchedulerILb1ELb0ELb0ELi128EEEEEEEEEvNT_6ParamsE$_ZZN4cute5sliceINS_5tupleIJNS_10UnderscoreES2_S2_iEEENS1_IJNS1_IJNS_1CILi1EEENS4_ILi0EEEEEENS4_ILi4096EEENS1_IJiiEEENS1_IJS6_NS4_ILi8192EEEEEEEEEEEDaRKT_RKT0_ENKUlRKT_RKT0_E_clIS2_S9_EEDaSL_SO_ - $_ZN7cutlass13device_kernelIN5flash19enable_sm80_to_sm89INS1_16FlashAttnBwdSm80INS1_25CollectiveMainloopBwdSm80ILi2ELi2EN4cute5tupleIJNS5_1CILi128EEES8_NS7_ILi64EEEEEENS_6half_tEfNS_4arch4Sm80ELb0ELb1ELb1ELb1ELb0ELb0ELb0ELb0ELi2ELi4ELi4ELi4ELb0EEENS1_24CollectiveEpilogueBwdGQAISA_fSD_Li256ELb1ELb0EEENS1_19SingleTileSchedulerILb1ELb0ELb0ELi128EEEEEEEEEvNT_6ParamsE$_ZZN4cute5sliceINS_5tupleIJNS_10UnderscoreES2_NS_1CILi0EEEEEENS1_IJNS1_IJNS3_ILi1EEES4_EEEiNS3_ILi1024EEEEEEEEDaRKT_RKT0_ENKUlRKT_RKT0_E_clIS2_iEEDaSI_SL_)
$_ZN7cutlass13device_kernelIN5flash19enable_sm80_to_sm89INS1_16FlashAttnBwdSm80INS1_25CollectiveMainloopBwdSm80ILi2ELi2EN4cute5tupleIJNS5_1CILi128EEES8_NS7_ILi64EEEEEENS_6half_tEfNS_4arch4Sm80ELb0ELb1ELb1ELb1ELb0ELb0ELb0ELb0ELi2ELi4ELi4ELi4ELb0EEENS1_24CollectiveEpilogueBwdGQAISA_fSD_Li256ELb1ELb0EEENS1_19SingleTileSchedulerILb1ELb0ELb0ELi128EEEEEEEEEvNT_6ParamsE$_ZZN4cute5sliceINS_5tupleIJNS_10UnderscoreES2_NS_1CILi0EEEEEENS1_IJNS1_IJNS3_ILi1EEES4_EEEiNS3_ILi1024EEEEEEEEDaRKT_RKT0_ENKUlRKT_RKT0_E_clIS2_iEEDaSI_SL_:
[----:B------:R-:W-:Y:S02]  /*a080*/  MOV R36, R3 ;  /* 0x0000000300247202 */ /* 0x000fe40000000f00 */
[----:B------:R-:W-:-:S04]  /*a090*/  MOV R3, 0x0 ;  /* 0x0000000000037802 */ /* 0x000fc80000000f00 */
[----:B------:R-:W-:Y:S05]  /*a0a0*/  RET.REL.NODEC R2 `(_ZN7cutlass13device_kernelIN5flash19enable_sm80_to_sm89INS1_16FlashAttnBwdSm80INS1_25CollectiveMainloopBwdSm80ILi2ELi2EN4cute5tupleIJNS5_1CILi128EEES8_NS7_ILi64EEEEEENS_6half_tEfNS_4arch4Sm80ELb0ELb1ELb1ELb1ELb0ELb0ELb0ELb0ELi2ELi4ELi4ELi4ELb0EEENS1_24CollectiveEpilogueBwdGQAISA_fSD_Li256ELb1ELb0EEENS1_19SingleTileSchedulerILb1ELb0ELb0ELi128EEEEEEEEEvNT_6ParamsE) ;  /* 0xffff5f5002007950 */ /* 0x000fea0003c3ffff */
        .type           $_ZN7cutlass13device_kernelIN5flash19enable_sm80_to_sm89INS1_16FlashAttnBwdSm80INS1_25CollectiveMainloopBwdSm80ILi2ELi2EN4cute5tupleIJNS5_1CILi128EEES8_NS7_ILi64EEEEEENS_6half_tEfNS_4arch4Sm80ELb0ELb1ELb1ELb1ELb0ELb0ELb0ELb0ELi2ELi4ELi4ELi4ELb0EEENS1_24CollectiveEpilogueBwdGQAISA_fSD_Li256ELb1ELb0EEENS1_19SingleTileSchedulerILb1ELb0ELb0ELi128EEEEEEEEEvNT_6ParamsE$_ZZN4cute5sliceINS_5tupleIJNS_10UnderscoreES2_S2_iEEENS1_IJNS1_IJNS_1CILi1EEENS4_ILi0EEEEEENS4_ILi4096EEENS1_IJiiEEENS1_IJS6_NS4_ILi8192EEEEEEEEEEEDaRKT_RKT0_ENKUlRKT_RKT0_E_clIS2_S9_EEDaSL_SO_,@function
        .size           $_ZN7cutlass13device_kernelIN5flash19enable_sm80_to_sm89INS1_16FlashAttnBwdSm80INS1_25CollectiveMainloopBwdSm80ILi2ELi2EN4cute5tupleIJNS5_1CILi128EEES8_NS7_ILi64EEEEEENS_6half_tEfNS_4arch4Sm80ELb0ELb1ELb1ELb1ELb0ELb0ELb0ELb0ELi2ELi4ELi4ELi4ELb0EEENS1_24CollectiveEpilogueBwdGQAISA_fSD_Li256ELb1ELb0EEENS1_19SingleTileSchedulerILb1ELb0ELb0ELi128EEEEEEEEEvNT_6ParamsE$_ZZN4cute5sliceINS_5tupleIJNS_10UnderscoreES2_S2_iEEENS1_IJNS1_IJNS_1CILi1EEENS4_ILi0EEEEEENS4_ILi4096EEENS1_IJiiEEENS1_IJS6_NS4_ILi8192EEEEEEEEEEEDaRKT_RKT0_ENKUlRKT_RKT0_E_clIS2_S9_EEDaSL_SO_,($_ZN7cutlass13device_kernelIN5flash19enable_sm80_to_sm89INS1_16FlashAttnBwdSm80INS1_25CollectiveMainloopBwdSm80ILi2ELi2EN4cute5tupleIJNS5_1CILi128EEES8_NS7_ILi64EEEEEENS_6half_tEfNS_4arch4Sm80ELb0ELb1ELb1ELb1ELb0ELb0ELb0ELb0ELi2ELi4ELi4ELi4ELb0EEENS1_24CollectiveEpilogueBwdGQAISA_fSD_Li256ELb1ELb0EEENS1_19SingleTileSchedulerILb1ELb0ELb0ELi128EEEEEEEEEvNT_6ParamsE$_ZZN4cute5sliceINS_5tupleIJNS_10UnderscoreES2_S2_iEEENS1_IJNS1_IJNS_1CILi1EEENS4_ILi0EEEEEEiNS4_ILi1024EEENS4_ILi8192EEEEEEEEDaRKT_RKT0_ENKUlRKT_RKT0_E_clIS2_iEEDaSJ_SM_ - $_ZN7cutlass13device_kernelIN5flash19enable_sm80_to_sm89INS1_16FlashAttnBwdSm80INS1_25CollectiveMainloopBwdSm80ILi2ELi2EN4cute5tupleIJNS5_1CILi128EEES8_NS7_ILi64EEEEEENS_6half_tEfNS_4arch4Sm80ELb0ELb1ELb1ELb1ELb0ELb0ELb0ELb0ELi2ELi4ELi4ELi4ELb0EEENS1_24CollectiveEpilogueBwdGQAISA_fSD_Li256ELb1ELb0EEENS1_19SingleTileSchedulerILb1ELb0ELb0ELi128EEEEEEEEEvNT_6ParamsE$_ZZN4cute5sliceINS_5tupleIJNS_10UnderscoreES2_S2_iEEENS1_IJNS1_IJNS_1CILi1EEENS4_ILi0EEEEEENS4_ILi4096EEENS1_IJiiEEENS1_IJS6_NS4_ILi8192EEEEEEEEEEEDaRKT_RKT0_ENKUlRKT_RKT0_E_clIS2_S9_EEDaSL_SO_)
$_ZN7cutlass13device_kernelIN5flash19enable_sm80_to_sm89INS1_16FlashAttnBwdSm80INS1_25CollectiveMainloopBwdSm80ILi2ELi2EN4cute5tupleIJNS5_1CILi128EEES8_NS7_ILi64EEEEEENS_6half_tEfNS_4arch4Sm80ELb0ELb1ELb1ELb1ELb0ELb0ELb0ELb0ELi2ELi4ELi4ELi4ELb0EEENS1_24CollectiveEpilogueBwdGQAISA_fSD_Li256ELb1ELb0EEENS1_19SingleTileSchedulerILb1ELb0ELb0ELi128EEEEEEEEEvNT_6ParamsE$_ZZN4cute5sliceINS_5tupleIJNS_10UnderscoreES2_S2_iEEENS1_IJNS1_IJNS_1CILi1EEENS4_ILi0EEEEEENS4_ILi4096EEENS1_IJiiEEENS1_IJS6_NS4_ILi8192EEEEEEEEEEEDaRKT_RKT0_ENKUlRKT_RKT0_E_clIS2_S9_EEDaSL_SO_:
[----:B------:R-:W-:-:S04]  /*a0b0*/  MOV R5, 0x0 ;  /* 0x0000000000057802 */ /* 0x000fc80000000f00 */
[----:B------:R-:W-:Y:S05]  /*a0c0*/  RET.REL.NODEC R4 `(_ZN7cutlass13device_kernelIN5flash19enable_sm80_to_sm89INS1_16FlashAttnBwdSm80INS1_25CollectiveMainloopBwdSm80ILi2ELi2EN4cute5tupleIJNS5_1CILi128EEES8_NS7_ILi64EEEEEENS_6half_tEfNS_4arch4Sm80ELb0ELb1ELb1ELb1ELb0ELb0ELb0ELb0ELi2ELi4ELi4ELi4ELb0EEENS1_24CollectiveEpilogueBwdGQAISA_fSD_Li256ELb1ELb0EEENS1_19SingleTileSchedulerILb1ELb0ELb0ELi128EEEEEEEEEvNT_6ParamsE) ;  /* 0xffff5f3004007950 */ /* 0x000fea0003c3ffff */
        .type           $_ZN7cutlass13device_kernelIN5flash19enable_sm80_to_sm89INS1_16FlashAttnBwdSm80INS1_25CollectiveMainloopBwdSm80ILi2ELi2EN4cute5tupleIJNS5_1CILi128EEES8_NS7_ILi64EEEEEENS_6half_tEfNS_4arch4Sm80ELb0ELb1ELb1ELb1ELb0ELb0ELb0ELb0ELi2ELi4ELi4ELi4ELb0EEENS1_24CollectiveEpilogueBwdGQAISA_fSD_Li256ELb1ELb0EEENS1_19SingleTileSchedulerILb1ELb0ELb0ELi128EEEEEEEEEvNT_6ParamsE$_ZZN4cute5sliceINS_5tupleIJNS_10UnderscoreES2_S2_iEEENS1_IJNS1_IJNS_1CILi1EEENS4_ILi0EEEEEEiNS4_ILi1024EEENS4_ILi8192EEEEEEEEDaRKT_RKT0_ENKUlRKT_RKT0_E_clIS2_iEEDaSJ_SM_,@function
        .size           $_ZN7cutlass13device_kernelIN5flash19enable_sm80_to_sm89INS1_16FlashAttnBwdSm80INS1_25CollectiveMainloopBwdSm80ILi2ELi2EN4cute5tupleIJNS5_1CILi128EEES8_NS7_ILi64EEEEEENS_6half_tEfNS_4arch4Sm80ELb0ELb1ELb1ELb1ELb0ELb0ELb0ELb0ELi2ELi4ELi4ELi4ELb0EEENS1_24CollectiveEpilogueBwdGQAISA_fSD_Li256ELb1ELb0EEENS1_19SingleTileSchedulerILb1ELb0ELb0ELi128EEEEEEEEEvNT_6ParamsE$_ZZN4cute5sliceINS_5tupleIJNS_10UnderscoreES2_S2_iEEENS1_IJNS1_IJNS_1CILi1EEENS4_ILi0EEEEEEiNS4_ILi1024EEENS4_ILi8192EEEEEEEEDaRKT_RKT0_ENKUlRKT_RKT0_E_clIS2_iEEDaSJ_SM_,($_ZN7cutlass13device_kernelIN5flash19enable_sm80_to_sm89INS1_16FlashAttnBwdSm80INS1_25CollectiveMainloopBwdSm80ILi2ELi2EN4cute5tupleIJNS5_1CILi128EEES8_NS7_ILi64EEEEEENS_6half_tEfNS_4arch4Sm80ELb0ELb1ELb1ELb1ELb0ELb0ELb0ELb0ELi2ELi4ELi4ELi4ELb0EEENS1_24CollectiveEpilogueBwdGQAISA_fSD_Li256ELb1ELb0EEENS1_19SingleTileSchedulerILb1ELb0ELb0ELi128EEEEEEEEEvNT_6ParamsE$_ZZN4cute5sliceINS_5tupleIJNS_10UnderscoreES2_iEEENS1_IJNS1_IJNS_1CILi1EEENS4_ILi0EEEEEEiNS4_ILi1024EEEEEEEEDaRKT_RKT0_ENKUlRKT_RKT0_E_clIS2_iEEDaSI_SL_ - $_ZN7cutlass13device_kernelIN5flash19enable_sm80_to_sm89INS1_16FlashAttnBwdSm80INS1_25CollectiveMainloopBwdSm80ILi2ELi2EN4cute5tupleIJNS5_1CILi128EEES8_NS7_ILi64EEEEEENS_6half_tEfNS_4arch4Sm80ELb0ELb1ELb1ELb1ELb0ELb0ELb0ELb0ELi2ELi4ELi4ELi4ELb0EEENS1_24CollectiveEpilogueBwdGQAISA_fSD_Li256ELb1ELb0EEENS1_19SingleTileSchedulerILb1ELb0ELb0ELi128EEEEEEEEEvNT_6ParamsE$_ZZN4cute5sliceINS_5tupleIJNS_10UnderscoreES2_S2_iEEENS1_IJNS1_IJNS_1CILi1EEENS4_ILi0EEEEEEiNS4_ILi1024EEENS4_ILi8192EEEEEEEEDaRKT_RKT0_ENKUlRKT_RKT0_E_clIS2_iEEDaSJ_SM_)
$_ZN7cutlass13device_kernelIN5flash19enable_sm80_to_sm89INS1_16FlashAttnBwdSm80INS1_25CollectiveMainloopBwdSm80ILi2ELi2EN4cute5tupleIJNS5_1CILi128EEES8_NS7_ILi64EEEEEENS_6half_tEfNS_4arch4Sm80ELb0ELb1ELb1ELb1ELb0ELb0ELb0ELb0ELi2ELi4ELi4ELi4ELb0EEENS1_24CollectiveEpilogueBwdGQAISA_fSD_Li256ELb1ELb0EEENS1_19SingleTileSchedulerILb1ELb0ELb0ELi128EEEEEEEEEvNT_6ParamsE$_ZZN4cute5sliceINS_5tupleIJNS_10UnderscoreES2_S2_iEEENS1_IJNS1_IJNS_1CILi1EEENS4_ILi0EEEEEEiNS4_ILi1024EEENS4_ILi8192EEEEEEEEDaRKT_RKT0_ENKUlRKT_RKT0_E_clIS2_iEEDaSJ_SM_:
[----:B------:R-:W-:-:S04]  /*a0d0*/  MOV R3, 0x0 ;  /* 0x0000000000037802 */ /* 0x000fc80000000f00 */
[----:B------:R-:W-:Y:S05]  /*a0e0*/  RET.REL.NODEC R2 `(_ZN7cutlass13device_kernelIN5flash19enable_sm80_to_sm89INS1_16FlashAttnBwdSm80INS1_25CollectiveMainloopBwdSm80ILi2ELi2EN4cute5tupleIJNS5_1CILi128EEES8_NS7_ILi64EEEEEENS_6half_tEfNS_4arch4Sm80ELb0ELb1ELb1ELb1ELb0ELb0ELb0ELb0ELi2ELi4ELi4ELi4ELb0EEENS1_24CollectiveEpilogueBwdGQAISA_fSD_Li256ELb1ELb0EEENS1_19SingleTileSchedulerILb1ELb0ELb0ELi128EEEEEEEEEvNT_6ParamsE) ;  /* 0xffff5f1002007950 */ /* 0x000fea0003c3ffff */
        .type           $_ZN7cutlass13device_kernelIN5flash19enable_sm80_to_sm89INS1_16FlashAttnBwdSm80INS1_25CollectiveMainloopBwdSm80ILi2ELi2EN4cute5tupleIJNS5_1CILi128EEES8_NS7_ILi64EEEEEENS_6half_tEfNS_4arch4Sm80ELb0ELb1ELb1ELb1ELb0ELb0ELb0ELb0ELi2ELi4ELi4ELi4ELb0EEENS1_24CollectiveEpilogueBwdGQAISA_fSD_Li256ELb1ELb0EEENS1_19SingleTileSchedulerILb1ELb0ELb0ELi128EEEEEEEEEvNT_6ParamsE$_ZZN4cute5sliceINS_5tupleIJNS_10UnderscoreES2_iEEENS1_IJNS1_IJNS_1CILi1EEENS4_ILi0EEEEEEiNS4_ILi1024EEEEEEEEDaRKT_RKT0_ENKUlRKT_RKT0_E_clIS2_iEEDaSI_SL_,@function
        .size           $_ZN7cutlass13device_kernelIN5flash19enable_sm80_to_sm89INS1_16FlashAttnBwdSm80INS1_25CollectiveMainloopBwdSm80ILi2ELi2EN4cute5tupleIJNS5_1CILi128EEES8_NS7_ILi64EEEEEENS_6half_tEfNS_4arch4Sm80ELb0ELb1ELb1ELb1ELb0ELb0ELb0ELb0ELi2ELi4ELi4ELi4ELb0EEENS1_24CollectiveEpilogueBwdGQAISA_fSD_Li256ELb1ELb0EEENS1_19SingleTileSchedulerILb1ELb0ELb0ELi128EEEEEEEEEvNT_6ParamsE$_ZZN4cute5sliceINS_5tupleIJNS_10UnderscoreES2_iEEENS1_IJNS1_IJNS_1CILi1EEENS4_ILi0EEEEEEiNS4_ILi1024EEEEEEEEDaRKT_RKT0_ENKUlRKT_RKT0_E_clIS2_iEEDaSI_SL_,($_ZN7cutlass13device_kernelIN5flash19enable_sm80_to_sm89INS1_16FlashAttnBwdSm80INS1_25CollectiveMainloopBwdSm80ILi2ELi2EN4cute5tupleIJNS5_1CILi128EEES8_NS7_ILi64EEEEEENS_6half_tEfNS_4arch4Sm80ELb0ELb1ELb1ELb1ELb0ELb0ELb0ELb0ELi2ELi4ELi4ELi4ELb0EEENS1_24CollectiveEpilogueBwdGQAISA_fSD_Li256ELb1ELb0EEENS1_19SingleTileSchedulerILb1ELb0ELb0ELi128EEEEEEEEEvNT_6ParamsE$_ZZN4cute6detail16composition_implINS_5tupleIJNS_1CILi16EEENS3_ILi2EEES5_S5_NS3_ILi4EEES5_EEENS2_IJNS3_ILi1EEEiiiNS3_ILi144EEENS3_ILi512EEEEEENS2_IJNS2_IJS5_S5_EEES6_NS3_ILi8EEEEEENS2_IJNS2_IJNS3_ILi64EEESA_EEES4_NS3_ILi1024EEEEEEEEDaRKT_RKT0_RKT1_RKT2_ENKUlRKT_RKT0_E_clIS6_S4_EEDaSX_S10_ - $_ZN7cutlass13device_kernelIN5flash19enable_sm80_to_sm89INS1_16FlashAttnBwdSm80INS1_25CollectiveMainloopBwdSm80ILi2ELi2EN4cute5tupleIJNS5_1CILi128EEES8_NS7_ILi64EEEEEENS_6half_tEfNS_4arch4Sm80ELb0ELb1ELb1ELb1ELb0ELb0ELb0ELb0ELi2ELi4ELi4ELi4ELb0EEENS1_24CollectiveEpilogueBwdGQAISA_fSD_Li256ELb1ELb0EEENS1_19SingleTileSchedulerILb1ELb0ELb0ELi128EEEEEEEEEvNT_6ParamsE$_ZZN4cute5sliceINS_5tupleIJNS_10UnderscoreES2_iEEENS1_IJNS1_IJNS_1CILi1EEENS4_ILi0EEEEEEiNS4_ILi1024EEEEEEEEDaRKT_RKT0_ENKUlRKT_RKT0_E_clIS2_iEEDaSI_SL_)
$_ZN7cutlass13device_kernelIN5flash19enable_sm80_to_sm89INS1_16FlashAttnBwdSm80INS1_25CollectiveMainloopBwdSm80ILi2ELi2EN4cute5tupleIJNS5_1CILi128EEES8_NS7_ILi64EEEEEENS_6half_tEfNS_4arch4Sm80ELb0ELb1ELb1ELb1ELb0ELb0ELb0ELb0ELi2ELi4ELi4ELi4ELb0EEENS1_24CollectiveEpilogueBwdGQAISA_fSD_Li256ELb1ELb0EEENS1_19SingleTileSchedulerILb1ELb0ELb0ELi128EEEEEEEEEvNT_6ParamsE$_ZZN4cute5sliceINS_5tupleIJNS_10UnderscoreES2_iEEENS1_IJNS1_IJNS_1CILi1EEENS4_ILi0EEEEEEiNS4_ILi1024EEEEEEEEDaRKT_RKT0_ENKUlRKT_RKT0_E_clIS2_iEEDaSI_SL_:
[----:B------:R-:W-:-:S04]  /*a0f0*/  MOV R3, 0x0 ;  /* 0x0000000000037802 */ /* 0x000fc80000000f00 */
[----:B------:R-:W-:Y:S05]  /*a100*/  RET.REL.NODEC R2 `(_ZN7cutlass13device_kernelIN5flash19enable_sm80_to_sm89INS1_16FlashAttnBwdSm80INS1_25CollectiveMainloopBwdSm80ILi2ELi2EN4cute5tupleIJNS5_1CILi128EEES8_NS7_ILi64EEEEEENS_6half_tEfNS_4arch4Sm80ELb0ELb1ELb1ELb1ELb0ELb0ELb0ELb0ELi2ELi4ELi4ELi4ELb0EEENS1_24CollectiveEpilogueBwdGQAISA_fSD_Li256ELb1ELb0EEENS1_19SingleTileSchedulerILb1ELb0ELb0ELi128EEEEEEEEEvNT_6ParamsE) ;  /* 0xffff5ef002007950 */ /* 0x000fea0003c3ffff */
        .type           $_ZN7cutlass13device_kernelIN5flash19enable_sm80_to_sm89INS1_16FlashAttnBwdSm80INS1_25CollectiveMainloopBwdSm80ILi2ELi2EN4cute5tupleIJNS5_1CILi128EEES8_NS7_ILi64EEEEEENS_6half_tEfNS_4arch4Sm80ELb0ELb1ELb1ELb1ELb0ELb0ELb0ELb0ELi2ELi4ELi4ELi4ELb0EEENS1_24CollectiveEpilogueBwdGQAISA_fSD_Li256ELb1ELb0EEENS1_19SingleTileSchedulerILb1ELb0ELb0ELi128EEEEEEEEEvNT_6ParamsE$_ZZN4cute6detail16composition_implINS_5tupleIJNS_1CILi16EEENS3_ILi2EEES5_S5_NS3_ILi4EEES5_EEENS2_IJNS3_ILi1EEEiiiNS3_ILi144EEENS3_ILi512EEEEEENS2_IJNS2_IJS5_S5_EEES6_NS3_ILi8EEEEEENS2_IJNS2_IJNS3_ILi64EEESA_EEES4_NS3_ILi1024EEEEEEEEDaRKT_RKT0_RKT1_RKT2_ENKUlRKT_RKT0_E_clIS6_S4_EEDaSX_S10_,@function
        .size           $_ZN7cutlass13device_kernelIN5flash19enable_sm80_to_sm89INS1_16FlashAttnBwdSm80INS1_25CollectiveMainloopBwdSm80ILi2ELi2EN4cute5tupleIJNS5_1CILi128EEES8_NS7_ILi64EEEEEENS_6half_tEfNS_4arch4Sm80ELb0ELb1ELb1ELb1ELb0ELb0ELb0ELb0ELi2ELi4ELi4ELi4ELb0EEENS1_24CollectiveEpilogueBwdGQAISA_fSD_Li256ELb1ELb0EEENS1_19SingleTileSchedulerILb1ELb0ELb0ELi128EEEEEEEEEvNT_6ParamsE$_ZZN4cute6detail16composition_implINS_5tupleIJNS_1CILi16EEENS3_ILi2EEES5_S5_NS3_ILi4EEES5_EEENS2_IJNS3_ILi1EEEiiiNS3_ILi144EEENS3_ILi512EEEEEENS2_IJNS2_IJS5_S5_EEES6_NS3_ILi8EEEEEENS2_IJNS2_IJNS3_ILi64EEESA_EEES4_NS3_ILi1024EEEEEEEEDaRKT_RKT0_RKT1_RKT2_ENKUlRKT_RKT0_E_clIS6_S4_EEDaSX_S10_,($_ZN7cutlass13device_kernelIN5flash19enable_sm80_to_sm89INS1_16FlashAttnBwdSm80INS1_25CollectiveMainloopBwdSm80ILi2ELi2EN4cute5tupleIJNS5_1CILi128EEES8_NS7_ILi64EEEEEENS_6half_tEfNS_4arch4Sm80ELb0ELb1ELb1ELb1ELb0ELb0ELb0ELb0ELi2ELi4ELi4ELi4ELb0EEENS1_24CollectiveEpilogueBwdGQAISA_fSD_Li256ELb1ELb0EEENS1_19SingleTileSchedulerILb1ELb0ELb0ELi128EEEEEEEEEvNT_6ParamsE$_ZZN4cute6detail16composition_implINS_5tupleIJNS_1CILi16EEENS3_ILi2EEES5_S5_NS3_ILi4EEES5_EEENS2_IJNS3_ILi1EEEiiiNS3_ILi144EEENS3_ILi512EEEEEENS2_IJNS2_IJS5_S5_EEES6_NS3_ILi8EEEEEENS2_IJNS2_IJNS3_ILi64EEESA_EEES4_NS3_ILi1024EEEEEEEEDaRKT_RKT0_RKT1_RKT2_ENKUlRKT_RKT0_E_clISC_SG_EEDaSX_S10_ - $_ZN7cutlass13device_kernelIN5flash19enable_sm80_to_sm89INS1_16FlashAttnBwdSm80INS1_25CollectiveMainloopBwdSm80ILi2ELi2EN4cute5tupleIJNS5_1CILi128EEES8_NS7_ILi64EEEEEENS_6half_tEfNS_4arch4Sm80ELb0ELb1ELb1ELb1ELb0ELb0ELb0ELb0ELi2ELi4ELi4ELi4ELb0EEENS1_24CollectiveEpilogueBwdGQAISA_fSD_Li256ELb1ELb0EEENS1_19SingleTileSchedulerILb1ELb0ELb0ELi128EEEEEEEEEvNT_6ParamsE$_ZZN4cute6detail16composition_implINS_5tupleIJNS_1CILi16EEENS3_ILi2EEES5_S5_NS3_ILi4EEES5_EEENS2_IJNS3_ILi1EEEiiiNS3_ILi144EEENS3_ILi512EEEEEENS2_IJNS2_IJS5_S5_EEES6_NS3_ILi8EEEEEENS2_IJNS2_IJNS3_ILi64EEESA_EEES4_NS3_ILi1024EEEEEEEEDaRKT_RKT0_RKT1_RKT2_ENKUlRKT_RKT0_E_clIS6_S4_EEDaSX_S10_)
$_ZN7cutlass13device_kernelIN5flash19enable_sm80_to_sm89INS1_16FlashAttnBwdSm80INS1_25CollectiveMainloopBwdSm80ILi2ELi2EN4cute5tupleIJNS5_1CILi128EEES8_NS7_ILi64EEEEEENS_6half_tEfNS_4arch4Sm80ELb0ELb1ELb1ELb1ELb0ELb0ELb0ELb0ELi2ELi4ELi4ELi4ELb0EEENS1_24CollectiveEpilogueBwdGQAISA_fSD_Li256ELb1ELb0EEENS1_19SingleTileSchedulerILb1ELb0ELb0ELi128EEEEEEEEEvNT_6ParamsE$_ZZN4cute6detail16composition_implINS_5tupleIJNS_1CILi16EEENS3_ILi2EEES5_S5_NS3_ILi4EEES5_EEENS2_IJNS3_ILi1EEEiiiNS3_ILi144EEENS3_ILi512EEEEEENS2_IJNS2_IJS5_S5_EEES6_NS3_ILi8EEEEEENS2_IJNS2_IJNS3_ILi64EEESA_EEES4_NS3_ILi1024EEEEEEEEDaRKT_RKT0_RKT1_RKT2_ENKUlRKT_RKT0_E_clIS6_S4_EEDaSX_S10_:
[----:B------:R-:W-:-:S05]  /*a110*/  IADD3 R2, R2, -c[0x0][0x20], RZ ;  /* 0x8000080002027a10 */ /* 0x000fca0007ffe0ff */
[----:B------:R1:W5:Y:S04]  /*a120*/  LDL R3, [R2+0x4] ;  /* 0x0000040002037983 */ /* 0x0003680000100800 */
[----:B-1----:R-:W5:Y:S01]  /*a130*/  LDL R2, [R2] ;  /* 0x0000000002027983 */ /* 0x002f620000100800 */
[----:B------:R-:W-:Y:S01]  /*a140*/  IMAD.MOV.U32 R26, RZ, RZ, R5 ;  /* 0x000000ffff1a7224 */ /* 0x000fe200078e0005 */
[----:B------:R-:W-:-:S04]  /*a150*/  MOV R27, 0x0 ;  /* 0x00000000001b7802 */ /* 0x000fc80000000f00 */
[----:B------:R-:W-:Y:S05]  /*a160*/  RET.REL.NODEC R26 `(_ZN7cutlass13device_kernelIN5flash19enable_sm80_to_sm89INS1_16FlashAttnBwdSm80INS1_25CollectiveMainloopBwdSm80ILi2ELi2EN4cute5tupleIJNS5_1CILi128EEES8_NS7_ILi64EEEEEENS_6half_tEfNS_4arch4Sm80ELb0ELb1ELb1ELb1ELb0ELb0ELb0ELb0ELi2ELi4ELi4ELi4ELb0EEENS1_24CollectiveEpilogueBwdGQAISA_fSD_Li256ELb1ELb0EEENS1_19SingleTileSchedulerILb1ELb0ELb0ELi128EEEEEEEEEvNT_6ParamsE) ;  /* 0xffff5e901a007950 */ /* 0x000fea0003c3ffff */
        .type           $_ZN7cutlass13device_kernelIN5flash19enable_sm80_to_sm89INS1_16FlashAttnBwdSm80INS1_25CollectiveMainloopBwdSm80ILi2ELi2EN4cute5tupleIJNS5_1CILi128EEES8_NS7_ILi64EEEEEENS_6half_tEfNS_4arch4Sm80ELb0ELb1ELb1ELb1ELb0ELb0ELb0ELb0ELi2ELi4ELi4ELi4ELb0EEENS1_24CollectiveEpilogueBwdGQAISA_fSD_Li256ELb1ELb0EEENS1_19SingleTileSchedulerILb1ELb0ELb0ELi128EEEEEEEEEvNT_6ParamsE$_ZZN4cute6detail16composition_implINS_5tupleIJNS_1CILi16EEENS3_ILi2EEES5_S5_NS3_ILi4EEES5_EEENS2_IJNS3_ILi1EEEiiiNS3_ILi144EEENS3_ILi512EEEEEENS2_IJNS2_IJS5_S5_EEES6_NS3_ILi8EEEEEENS2_IJNS2_IJNS3_ILi64EEESA_EEES4_NS3_ILi1024EEEEEEEEDaRKT_RKT0_RKT1_RKT2_ENKUlRKT_RKT0_E_clISC_SG_EEDaSX_S10_,@function
        .size           $_ZN7cutlass13device_kernelIN5flash19enable_sm80_to_sm89INS1_16FlashAttnBwdSm80INS1_25CollectiveMainloopBwdSm80ILi2ELi2EN4cute5tupleIJNS5_1CILi128EEES8_NS7_ILi64EEEEEENS_6half_tEfNS_4arch4Sm80ELb0ELb1ELb1ELb1ELb0ELb0ELb0ELb0ELi2ELi4ELi4ELi4ELb0EEENS1_24CollectiveEpilogueBwdGQAISA_fSD_Li256ELb1ELb0EEENS1_19SingleTileSchedulerILb1ELb0ELb0ELi128EEEEEEEEEvNT_6ParamsE$_ZZN4cute6detail16composition_implINS_5tupleIJNS_1CILi16EEENS3_ILi2EEES5_S5_NS3_ILi4EEES5_EEENS2_IJNS3_ILi1EEEiiiNS3_ILi144EEENS3_ILi512EEEEEENS2_IJNS2_IJS5_S5_EEES6_NS3_ILi8EEEEEENS2_IJNS2_IJNS3_ILi64EEESA_EEES4_NS3_ILi1024EEEEEEEEDaRKT_RKT0_RKT1_RKT2_ENKUlRKT_RKT0_E_clISC_SG_EEDaSX_S10_,($_ZN7cutlass13device_kernelIN5flash19enable_sm80_to_sm89INS1_16FlashAttnBwdSm80INS1_25CollectiveMainloopBwdSm80ILi2ELi2EN4cute5tupleIJNS5_1CILi128EEES8_NS7_ILi64EEEEEENS_6half_tEfNS_4arch4Sm80ELb0ELb1ELb1ELb1ELb0ELb0ELb0ELb0ELi2ELi4ELi4ELi4ELb0EEENS1_24CollectiveEpilogueBwdGQAISA_fSD_Li256ELb1ELb0EEENS1_19SingleTileSchedulerILb1ELb0ELb0ELi128EEEEEEEEEvNT_6ParamsE$_ZZN4cute6detail16composition_implINS_5tupleIJNS_1CILi8EEENS3_ILi2EEES5_S5_S4_S5_EEENS2_IJNS3_ILi1EEEiiiNS3_ILi72EEENS3_ILi512EEEEEENS2_IJNS2_IJS5_S5_EEES4_NS3_ILi4EEEEEENS2_IJNS2_IJS7_S4_EEENS3_ILi1024EEENS3_ILi16EEEEEEEEDaRKT_RKT0_RKT1_RKT2_ENKUlRKT_RKT0_E_clISB_SE_EEDaSW_SZ_ - $_ZN7cutlass13device_kernelIN5flash19enable_sm80_to_sm89INS1_16FlashAttnBwdSm80INS1_25CollectiveMainloopBwdSm80ILi2ELi2EN4cute5tupleIJNS5_1CILi128EEES8_NS7_ILi64EEEEEENS_6half_tEfNS_4arch4Sm80ELb0ELb1ELb1ELb1ELb0ELb0ELb0ELb0ELi2ELi4ELi4ELi4ELb0EEENS1_24CollectiveEpilogueBwdGQAISA_fSD_Li256ELb1ELb0EEENS1_19SingleTileSchedulerILb1ELb0ELb0ELi128EEEEEEEEEvNT_6ParamsE$_ZZN4cute6detail16composition_implINS_5tupleIJNS_1CILi16EEENS3_ILi2EEES5_S5_NS3_ILi4EEES5_EEENS2_IJNS3_ILi1EEEiiiNS3_ILi144EEENS3_ILi512EEEEEENS2_IJNS2_IJS5_S5_EEES6_NS3_ILi8EEEEEENS2_IJNS2_IJNS3_ILi64EEESA_EEES4_NS3_ILi1024EEEEEEEEDaRKT_RKT0_RKT1_RKT2_ENKUlRKT_RKT0_E_clISC_SG_EEDaSX_S10_)
$_ZN7cutlass13device_kernelIN5flash19enable_sm80_to_sm89INS1_16FlashAttnBwdSm80INS1_25CollectiveMainloopBwdSm80ILi2ELi2EN4cute5tupleIJNS5_1CILi128EEES8_NS7_ILi64EEEEEENS_6half_tEfNS_4arch4Sm80ELb0ELb1ELb1ELb1ELb0ELb0ELb0ELb0ELi2ELi4ELi4ELi4ELb0EEENS1_24CollectiveEpilogueBwdGQAISA_fSD_Li256ELb1ELb0EEENS1_19SingleTileSchedulerILb1ELb0ELb0ELi128EEEEEEEEEvNT_6ParamsE$_ZZN4cute6detail16composition_implINS_5tupleIJNS_1CILi16EEENS3_ILi2EEES5_S5_NS3_ILi4EEES5_EEENS2_IJNS3_ILi1EEEiiiNS3_ILi144EEENS3_ILi512EEEEEENS2_IJNS2_IJS5_S5_EEES6_NS3_ILi8EEEEEENS2_IJNS2_IJNS3_ILi64EEESA_EEES4_NS3_ILi1024EEEEEEEEDaRKT_RKT0_RKT1_RKT2_ENKUlRKT_RKT0_E_clISC_SG_EEDaSX_S10_:
[----:B------:R-:W-:-:S06]  /*a170*/  IADD3 R4, R3, -c[0x0][0x20], RZ ;  /* 0x8000080003047a10 */ /* 0x000fcc0007ffe0ff */
[----:B------:R-:W5:Y:S01]  /*a180*/  LDL R4, [R4+0x8] ;  /* 0x0000080004047983 */ /* 0x000f620000100800 */
[----:B------:R-:W-:-:S04]  /*a190*/  MOV R3, 0x0 ;  /* 0x0000000000037802 */ /* 0x000fc80000000f00 */
[----:B------:R-:W-:Y:S05]  /*a1a0*/  RET.REL.NODEC R2 `(_ZN7cutlass13device_kernelIN5flash19enable_sm80_to_sm89INS1_16FlashAttnBwdSm80INS1_25CollectiveMainloopBwdSm80ILi2ELi2EN4cute5tupleIJNS5_1CILi128EEES8_NS7_ILi64EEEEEENS_6half_tEfNS_4arch4Sm80ELb0ELb1ELb1ELb1ELb0ELb0ELb0ELb0ELi2ELi4ELi4ELi4ELb0EEENS1_24CollectiveEpilogueBwdGQAISA_fSD_Li256ELb1ELb0EEENS1_19SingleTileSchedulerILb1ELb0ELb0ELi128EEEEEEEEEvNT_6ParamsE) ;  /* 0xffff5e5002007950 */ /* 0x000fea0003c3ffff */
        .type           $_ZN7cutlass13device_kernelIN5flash19enable_sm80_to_sm89INS1_16FlashAttnBwdSm80INS1_25CollectiveMainloopBwdSm80ILi2ELi2EN4cute5tupleIJNS5_1CILi128EEES8_NS7_ILi64EEEEEENS_6half_tEfNS_4arch4Sm80ELb0ELb1ELb1ELb1ELb0ELb0ELb0ELb0ELi2ELi4ELi4ELi4ELb0EEENS1_24CollectiveEpilogueBwdGQAISA_fSD_Li256ELb1ELb0EEENS1_19SingleTileSchedulerILb1ELb0ELb0ELi128EEEEEEEEEvNT_6ParamsE$_ZZN4cute6detail16composition_implINS_5tupleIJNS_1CILi8EEENS3_ILi2EEES5_S5_S4_S5_EEENS2_IJNS3_ILi1EEEiiiNS3_ILi72EEENS3_ILi512EEEEEENS2_IJNS2_IJS5_S5_EEES4_NS3_ILi4EEEEEENS2_IJNS2_IJS7_S4_EEENS3_ILi1024EEENS3_ILi16EEEEEEEEDaRKT_RKT0_RKT1_RKT2_ENKUlRKT_RKT0_E_clISB_SE_EEDaSW_SZ_,@function
        .size           $_ZN7cutlass13device_kernelIN5flash19enable_sm80_to_sm89INS1_16FlashAttnBwdSm80INS1_25CollectiveMainloopBwdSm80ILi2ELi2EN4cute5tupleIJNS5_1CILi128EEES8_NS7_ILi64EEEEEENS_6half_tEfNS_4arch4Sm80ELb0ELb1ELb1ELb1ELb0ELb0ELb0ELb0ELi2ELi4ELi4ELi4ELb0EEENS1_24CollectiveEpilogueBwdGQAISA_fSD_Li256ELb1ELb0EEENS1_19SingleTileSchedulerILb1ELb0ELb0ELi128EEEEEEEEEvNT_6ParamsE$_ZZN4cute6detail16composition_implINS_5tupleIJNS_1CILi8EEENS3_ILi2EEES5_S5_S4_S5_EEENS2_IJNS3_ILi1EEEiiiNS3_ILi72EEENS3_ILi512EEEEEENS2_IJNS2_IJS5_S5_EEES4_NS3_ILi4EEEEEENS2_IJNS2_IJS7_S4_EEENS3_ILi1024EEENS3_ILi16EEEEEEEEDaRKT_RKT0_RKT1_RKT2_ENKUlRKT_RKT0_E_clISB_SE_EEDaSW_SZ_,($_ZN7cutlass13device_kernelIN5flash19enable_sm80_to_sm89INS1_16FlashAttnBwdSm80INS1_25CollectiveMainloopBwdSm80ILi2ELi2EN4cute5tupleIJNS5_1CILi128EEES8_NS7_ILi64EEEEEENS_6half_tEfNS_4arch4Sm80ELb0ELb1ELb1ELb1ELb0ELb0ELb0ELb0ELi2ELi4ELi4ELi4ELb0EEENS1_24CollectiveEpilogueBwdGQAISA_fSD_Li256ELb1ELb0EEENS1_19SingleTileSchedulerILb1ELb0ELb0ELi128EEEEEEEEEvNT_6ParamsE$_ZZN4cute6detail16composition_implINS_5tupleIJNS_1CILi8EEENS3_ILi2EEES5_S5_S4_S5_EEENS2_IJNS3_ILi1EEEiiiNS3_ILi72EEENS3_ILi512EEEEEENS2_IJNS2_IJS5_S5_EEES4_NS3_ILi4EEEEEENS2_IJNS2_IJS7_S4_EEENS3_ILi1024EEENS3_ILi16EEEEEEEEDaRKT_RKT0_RKT1_RKT2_ENKUlRKT_RKT0_E_clISC_SG_EEDaSW_SZ_ - $_ZN7cutlass13device_kernelIN5flash19enable_sm80_to_sm89INS1_16FlashAttnBwdSm80INS1_25CollectiveMainloopBwdSm80ILi2ELi2EN4cute5tupleIJNS5_1CILi128EEES8_NS7_ILi64EEEEEENS_6half_tEfNS_4arch4Sm80ELb0ELb1ELb1ELb1ELb0ELb0ELb0ELb0ELi2ELi4ELi4ELi4ELb0EEENS1_24CollectiveEpilogueBwdGQAISA_fSD_Li256ELb1ELb0EEENS1_19SingleTileSchedulerILb1ELb0ELb0ELi128EEEEEEEEEvNT_6ParamsE$_ZZN4cute6detail16composition_implINS_5tupleIJNS_1CILi8EEENS3_ILi2EEES5_S5_S4_S5_EEENS2_IJNS3_ILi1EEEiiiNS3_ILi72EEENS3_ILi512EEEEEENS2_IJNS2_IJS5_S5_EEES4_NS3_ILi4EEEEEENS2_IJNS2_IJS7_S4_EEENS3_ILi1024EEENS3_ILi16EEEEEEEEDaRKT_RKT0_RKT1_RKT2_ENKUlRKT_RKT0_E_clISB_SE_EEDaSW_SZ_)
$_ZN7cutlass13device_kernelIN5flash19enable_sm80_to_sm89INS1_16FlashAttnBwdSm80INS1_25CollectiveMainloopBwdSm80ILi2ELi2EN4cute5tupleIJNS5_1CILi128EEES8_NS7_ILi64EEEEEENS_6half_tEfNS_4arch4Sm80ELb0ELb1ELb1ELb1ELb0ELb0ELb0ELb0ELi2ELi4ELi4ELi4ELb0EEENS1_24CollectiveEpilogueBwdGQAISA_fSD_Li256ELb1ELb0EEENS1_19SingleTileSchedulerILb1ELb0ELb0ELi128EEEEEEEEEvNT_6ParamsE$_ZZN4cute6detail16composition_implINS_5tupleIJNS_1CILi8EEENS3_ILi2EEES5_S5_S4_S5_EEENS2_IJNS3_ILi1EEEiiiNS3_ILi72EEENS3_ILi512EEEEEENS2_IJNS2_IJS5_S5_EEES4_NS3_ILi4EEEEEENS2_IJNS2_IJS7_S4_EEENS3_ILi1024EEENS3_ILi16EEEEEEEEDaRKT_RKT0_RKT1_RKT2_ENKUlRKT_RKT0_E_clISB_SE_EEDaSW_SZ_:
[----:B------:R-:W-:-:S06]  /*a1b0*/  IADD3 R4, R3, -c[0x0][0x20], RZ ;  /* 0x8000080003047a10 */ /* 0x000fcc0007ffe0ff */
[----:B------:R-:W5:Y:S01]  /*a1c0*/  LDL R4, [R4] ;  /* 0x0000000004047983 */ /* 0x000f620000100800 */
[----:B------:R-:W-:-:S04]  /*a1d0*/  MOV R3, 0x0 ;  /* 0x0000000000037802 */ /* 0x000fc80000000f00 */
[----:B------:R-:W-:Y:S05]  /*a1e0*/  RET.REL.NODEC R2 `(_ZN7cutlass13device_kernelIN5flash19enable_sm80_to_sm89INS1_16FlashAttnBwdSm80INS1_25CollectiveMainloopBwdSm80ILi2ELi2EN4cute5tupleIJNS5_1CILi128EEES8_NS7_ILi64EEEEEENS_6half_tEfNS_4arch4Sm80ELb0ELb1ELb1ELb1ELb0ELb0ELb0ELb0ELi2ELi4ELi4ELi4ELb0EEENS1_24CollectiveEpilogueBwdGQAISA_fSD_Li256ELb1ELb0EEENS1_19SingleTileSchedulerILb1ELb0ELb0ELi128EEEEEEEEEvNT_6ParamsE) ;  /* 0xffff5e1002007950 */ /* 0x000fea0003c3ffff */
        .type           $_ZN7cutlass13device_kernelIN5flash19enable_sm80_to_sm89INS1_16FlashAttnBwdSm80INS1_25CollectiveMainloopBwdSm80ILi2ELi2EN4cute5tupleIJNS5_1CILi128EEES8_NS7_ILi64EEEEEENS_6half_tEfNS_4arch4Sm80ELb0ELb1ELb1ELb1ELb0ELb0ELb0ELb0ELi2ELi4ELi4ELi4ELb0EEENS1_24CollectiveEpilogueBwdGQAISA_fSD_Li256ELb1ELb0EEENS1_19SingleTileSchedulerILb1ELb0ELb0ELi128EEEEEEEEEvNT_6ParamsE$_ZZN4cute6detail16composition_implINS_5tupleIJNS_1CILi8EEENS3_ILi2EEES5_S5_S4_S5_EEENS2_IJNS3_ILi1EEEiiiNS3_ILi72EEENS3_ILi512EEEEEENS2_IJNS2_IJS5_S5_EEES4_NS3_ILi4EEEEEENS2_IJNS2_IJS7_S4_EEENS3_ILi1024EEENS3_ILi16EEEEEEEEDaRKT_RKT0_RKT1_RKT2_ENKUlRKT_RKT0_E_clISC_SG_EEDaSW_SZ_,@function
        .size           $_ZN7cutlass13device_kernelIN5flash19enable_sm80_to_sm89INS1_16FlashAttnBwdSm80INS1_25CollectiveMainloopBwdSm80ILi2ELi2EN4cute5tupleIJNS5_1CILi128EEES8_NS7_ILi64EEEEEENS_6half_tEfNS_4arch4Sm80ELb0ELb1ELb1ELb1ELb0ELb0ELb0ELb0ELi2ELi4ELi4ELi4ELb0EEENS1_24CollectiveEpilogueBwdGQAISA_fSD_Li256ELb1ELb0EEENS1_19SingleTileSchedulerILb1ELb0ELb0ELi128EEEEEEEEEvNT_6ParamsE$_ZZN4cute6detail16composition_implINS_5tupleIJNS_1CILi8EEENS3_ILi2EEES5_S5_S4_S5_EEENS2_IJNS3_ILi1EEEiiiNS3_ILi72EEENS3_ILi512EEEEEENS2_IJNS2_IJS5_S5_EEES4_NS3_ILi4EEEEEENS2_IJNS2_IJS7_S4_EEENS3_ILi1024EEENS3_ILi16EEEEEEEEDaRKT_RKT0_RKT1_RKT2_ENKUlRKT_RKT0_E_clISC_SG_EEDaSW_SZ_,($_ZN7cutlass13device_kernelIN5flash19enable_sm80_to_sm89INS1_16FlashAttnBwdSm80INS1_25CollectiveMainloopBwdSm80ILi2ELi2EN4cute5tupleIJNS5_1CILi128EEES8_NS7_ILi64EEEEEENS_6half_tEfNS_4arch4Sm80ELb0ELb1ELb1ELb1ELb0ELb0ELb0ELb0ELi2ELi4ELi4ELi4ELb0EEENS1_24CollectiveEpilogueBwdGQAISA_fSD_Li256ELb1ELb0EEENS1_19SingleTileSchedulerILb1ELb0ELb0ELi128EEEEEEEEEvNT_6ParamsE$_ZZN4cute6detail16composition_implINS_5tupleIJNS_1CILi8EEENS3_ILi2EEES5_S5_S4_S5_EEENS2_IJNS3_ILi1EEEiiiNS3_ILi72EEENS3_ILi512EEEEEENS2_IJNS2_IJS5_S5_S5_EEES5_NS2_IJNS3_ILi4EEES5_EEEEEENS2_IJNS2_IJS7_S9_S4_EEENS3_ILi4096EEENS2_IJNS3_ILi16EEENS3_ILi8192EEEEEEEEEEEDaRKT_RKT0_RKT1_RKT2_ENKUlRKT_RKT0_E_clISB_SF_EEDaSZ_S12_ - $_ZN7cutlass13device_kernelIN5flash19enable_sm80_to_sm89INS1_16FlashAttnBwdSm80INS1_25CollectiveMainloopBwdSm80ILi2ELi2EN4cute5tupleIJNS5_1CILi128EEES8_NS7_ILi64EEEEEENS_6half_tEfNS_4arch4Sm80ELb0ELb1ELb1ELb1ELb0ELb0ELb0ELb0ELi2ELi4ELi4ELi4ELb0EEENS1_24CollectiveEpilogueBwdGQAISA_fSD_Li256ELb1ELb0EEENS1_19SingleTileSchedulerILb1ELb0ELb0ELi128EEEEEEEEEvNT_6ParamsE$_ZZN4cute6detail16composition_implINS_5tupleIJNS_1CILi8EEENS3_ILi2EEES5_S5_S4_S5_EEENS2_IJNS3_ILi1EEEiiiNS3_ILi72EEENS3_ILi512EEEEEENS2_IJNS2_IJS5_S5_EEES4_NS3_ILi4EEEEEENS2_IJNS2_IJS7_S4_EEENS3_ILi1024EEENS3_ILi16EEEEEEEEDaRKT_RKT0_RKT1_RKT2_ENKUlRKT_RKT0_E_clISC_SG_EEDaSW_SZ_)
$_ZN7cutlass13device_kernelIN5flash19enable_sm80_to_sm89INS1_16FlashAttnBwdSm80INS1_25CollectiveMainloopBwdSm80ILi2ELi2EN4cute5tupleIJNS5_1CILi128EEES8_NS7_ILi64EEEEEENS_6half_tEfNS_4arch4Sm80ELb0ELb1ELb1ELb1ELb0ELb0ELb0ELb0ELi2ELi4ELi4ELi4ELb0EEENS1_24CollectiveEpilogueBwdGQAISA_fSD_Li256ELb1ELb0EEENS1_19SingleTileSchedulerILb1ELb0ELb0ELi128EEEEEEEEEvNT_6ParamsE$_ZZN4cute6detail16composition_implINS_5tupleIJNS_1CILi8EEENS3_ILi2EEES5_S5_S4_S5_EEENS2_IJNS3_ILi1EEEiiiNS3_ILi72EEENS3_ILi512EEEEEENS2_IJNS2_IJS5_S5_EEES4_NS3_ILi4EEEEEENS2_IJNS2_IJS7_S4_EEENS3_ILi1024EEENS3_ILi16EEEEEEEEDaRKT_RKT0_RKT1_RKT2_ENKUlRKT_RKT0_E_clISC_SG_EEDaSW_SZ_:
[----:B------:R-:W-:-:S05]  /*a1f0*/  IADD3 R2, R13, -c[0x0][0x20], RZ ;  /* 0x800008000d027a10 */ /* 0x000fca0007ffe0ff */
[----:B------:R1:W5:Y:S04]  /*a200*/  LDL R3, [R2+0x8] ;  /* 0x0000080002037983 */ /* 0x0003680000100800 */
[----:B-1----:R-:W5:Y:S01]  /*a210*/  LDL R2, [R2+0x4] ;  /* 0x0000040002027983 */ /* 0x002f620000100800 */
[----:B------:R-:W-:Y:S01]  /*a220*/  IMAD.MOV.U32 R28, RZ, RZ, R5 ;  /* 0x000000ffff1c7224 */ /* 0x000fe200078e0005 */
[----:B------:R-:W-:-:S04]  /*a230*/  MOV R29, 0x0 ;  /* 0x00000000001d7802 */ /* 0x000fc80000000f00 */
[----:B------:R-:W-:Y:S05]  /*a240*/  RET.REL.NODEC R28 `(_ZN7cutlass13device_kernelIN5flash19enable_sm80_to_sm89INS1_16FlashAttnBwdSm80INS1_25CollectiveMainloopBwdSm80ILi2ELi2EN4cute5tupleIJNS5_1CILi128EEES8_NS7_ILi64EEEEEENS_6half_tEfNS_4arch4Sm80ELb0ELb1ELb1ELb1ELb0ELb0ELb0ELb0ELi2ELi4ELi4ELi4ELb0EEENS1_24CollectiveEpilogueBwdGQAISA_fSD_Li256ELb1ELb0EEENS1_19SingleTileSchedulerILb1ELb0ELb0ELi128EEEEEEEEEvNT_6ParamsE) ;  /* 0xffff5db01c007950 */ /* 0x000fea0003c3ffff */
        .type           $_ZN7cutlass13device_kernelIN5flash19enable_sm80_to_sm89INS1_16FlashAttnBwdSm80INS1_25CollectiveMainloopBwdSm80ILi2ELi2EN4cute5tupleIJNS5_1CILi128EEES8_NS7_ILi64EEEEEENS_6half_tEfNS_4arch4Sm80ELb0ELb1ELb1ELb1ELb0ELb0ELb0ELb0ELi2ELi4ELi4ELi4ELb0EEENS1_24CollectiveEpilogueBwdGQAISA_fSD_Li256ELb1ELb0EEENS1_19SingleTileSchedulerILb1ELb0ELb0ELi128EEEEEEEEEvNT_6ParamsE$_ZZN4cute6detail16composition_implINS_5tupleIJNS_1CILi8EEENS3_ILi2EEES5_S5_S4_S5_EEENS2_IJNS3_ILi1EEEiiiNS3_ILi72EEENS3_ILi512EEEEEENS2_IJNS2_IJS5_S5_S5_EEES5_NS2_IJNS3_ILi4EEES5_EEEEEENS2_IJNS2_IJS7_S9_S4_EEENS3_ILi4096EEENS2_IJNS3_ILi16EEENS3_ILi8192EEEEEEEEEEEDaRKT_RKT0_RKT1_RKT2_ENKUlRKT_RKT0_E_clISB_SF_EEDaSZ_S12_,@function
        .size           $_ZN7cutlass13device_kernelIN5flash19enable_sm80_to_sm89INS1_16FlashAttnBwdSm80INS1_25CollectiveMainloopBwdSm80ILi2ELi2EN4cute5tupleIJNS5_1CILi128EEES8_NS7_ILi64EEEEEENS_6half_tEfNS_4arch4Sm80ELb0ELb1ELb1ELb1ELb0ELb0ELb0ELb0ELi2ELi4ELi4ELi4ELb0EEENS1_24CollectiveEpilogueBwdGQAISA_fSD_Li256ELb1ELb0EEENS1_19SingleTileSchedulerILb1ELb0ELb0ELi128EEEEEEEEEvNT_6ParamsE$_ZZN4cute6detail16composition_implINS_5tupleIJNS_1CILi8EEENS3_ILi2EEES5_S5_S4_S5_EEENS2_IJNS3_ILi1EEEiiiNS3_ILi72EEENS3_ILi512EEEEEENS2_IJNS2_IJS5_S5_S5_EEES5_NS2_IJNS3_ILi4EEES5_EEEEEENS2_IJNS2_IJS7_S9_S4_EEENS3_ILi4096EEENS2_IJNS3_ILi16EEENS3_ILi8192EEEEEEEEEEEDaRKT_RKT0_RKT1_RKT2_ENKUlRKT_RKT0_E_clISB_SF_EEDaSZ_S12_,($_ZN7cutlass13device_kernelIN5flash19enable_sm80_to_sm89INS1_16FlashAttnBwdSm80INS1_25CollectiveMainloopBwdSm80ILi2ELi2EN4cute5tupleIJNS5_1CILi128EEES8_NS7_ILi64EEEEEENS_6half_tEfNS_4arch4Sm80ELb0ELb1ELb1ELb1ELb0ELb0ELb0ELb0ELi2ELi4ELi4ELi4ELb0EEENS1_24CollectiveEpilogueBwdGQAISA_fSD_Li256ELb1ELb0EEENS1_19SingleTileSchedulerILb1ELb0ELb0ELi128EEEEEEEEEvNT_6ParamsE$_ZZN4cute6detail16composition_implINS_5tupleIJNS_1CILi8EEENS3_ILi2EEES5_S5_S4_S5_EEENS2_IJNS3_ILi1EEEiiiNS3_ILi72EEENS3_ILi512EEEEEENS2_IJNS2_IJS5_S5_S5_EEES5_NS2_IJNS3_ILi4EEES5_EEEEEENS2_IJNS2_IJS7_S9_S4_EEENS3_ILi4096EEENS2_IJNS3_ILi16EEENS3_ILi8192EEEEEEEEEEEDaRKT_RKT0_RKT1_RKT2_ENKUlRKT_RKT0_E_clISD_SJ_EEDaSZ_S12_ - $_ZN7cutlass13device_kernelIN5flash19enable_sm80_to_sm89INS1_16FlashAttnBwdSm80INS1_25CollectiveMainloopBwdSm80ILi2ELi2EN4cute5tupleIJNS5_1CILi128EEES8_NS7_ILi64EEEEEENS_6half_tEfNS_4arch4Sm80ELb0ELb1ELb1ELb1ELb0ELb0ELb0ELb0ELi2ELi4ELi4ELi4ELb0EEENS1_24CollectiveEpilogueBwdGQAISA_fSD_Li256ELb1ELb0EEENS1_19SingleTileSchedulerILb1ELb0ELb0ELi128EEEEEEEEEvNT_6ParamsE$_ZZN4cute6detail16composition_implINS_5tupleIJNS_1CILi8EEENS3_ILi2EEES5_S5_S4_S5_EEENS2_IJNS3_ILi1EEEiiiNS3_ILi72EEENS3_ILi512EEEEEENS2_IJNS2_IJS5_S5_S5_EEES5_NS2_IJNS3_ILi4EEES5_EEEEEENS2_IJNS2_IJS7_S9_S4_EEENS3_ILi4096EEENS2_IJNS3_ILi16EEENS3_ILi8192EEEEEEEEEEEDaRKT_RKT0_RKT1_RKT2_ENKUlRKT_RKT0_E_clISB_SF_EEDaSZ_S12_)
$_ZN7cutlass13device_kernelIN5flash19enable_sm80_to_sm89INS1_16FlashAttnBwdSm80INS1_25CollectiveMainloopBwdSm80ILi2ELi2EN4cute5tupleIJNS5_1CILi128EEES8_NS7_ILi64EEEEEENS_6half_tEfNS_4arch4Sm80ELb0ELb1ELb1ELb1ELb0ELb0ELb0ELb0ELi2ELi4ELi4ELi4ELb0EEENS1_24CollectiveEpilogueBwdGQAISA_fSD_Li256ELb1ELb0EEENS1_19SingleTileSchedulerILb1ELb0ELb0ELi128EEEEEEEEEvNT_6ParamsE$_ZZN4cute6detail16composition_implINS_5tupleIJNS_1CILi8EEENS3_ILi2EEES5_S5_S4_S5_EEENS2_IJNS3_ILi1EEEiiiNS3_ILi72EEENS3_ILi512EEEEEENS2_IJNS2_IJS5_S5_S5_EEES5_NS2_IJNS3_ILi4EEES5_EEEEEENS2_IJNS2_IJS7_S9_S4_EEENS3_ILi4096EEENS2_IJNS3_ILi16EEENS3_ILi8192EEEEEEEEEEEDaRKT_RKT0_RKT1_RKT2_ENKUlRKT_RKT0_E_clISB_SF_EEDaSZ_S12_:
[----:B------:R-:W-:-:S06]  /*a250*/  IADD3 R5, R79, -c[0x0][0x20], RZ ;  /* 0x800008004f057a10 */ /* 0x000fcc0007ffe0ff */
[----:B------:R-:W5:Y:S01]  /*a260*/  LDL R5, [R5] ;  /* 0x0000000005057983 */ /* 0x000f620000100800 */
[----:B------:R-:W-:-:S04]  /*a270*/  MOV R3, 0x0 ;  /* 0x0000000000037802 */ /* 0x000fc80000000f00 */
[----:B------:R-:W-:Y:S05]  /*a280*/  RET.REL.NODEC R2 `(_ZN7cutlass13device_kernelIN5flash19enable_sm80_to_sm89INS1_16FlashAttnBwdSm80INS1_25CollectiveMainloopBwdSm80ILi2ELi2EN4cute5tupleIJNS5_1CILi128EEES8_NS7_ILi64EEEEEENS_6half_tEfNS_4arch4Sm80ELb0ELb1ELb1ELb1ELb0ELb0ELb0ELb0ELi2ELi4ELi4ELi4ELb0EEENS1_24CollectiveEpilogueBwdGQAISA_fSD_Li256ELb1ELb0EEENS1_19SingleTileSchedulerILb1ELb0ELb0ELi128EEEEEEEEEvNT_6ParamsE) ;  /* 0xffff5d7002007950 */ /* 0x000fea0003c3ffff */
        .type           $_ZN7cutlass13device_kernelIN5flash19enable_sm80_to_sm89INS1_16FlashAttnBwdSm80INS1_25CollectiveMainloopBwdSm80ILi2ELi2EN4cute5tupleIJNS5_1CILi128EEES8_NS7_ILi64EEEEEENS_6half_tEfNS_4arch4Sm80ELb0ELb1ELb1ELb1ELb0ELb0ELb0ELb0ELi2ELi4ELi4ELi4ELb0EEENS1_24CollectiveEpilogueBwdGQAISA_fSD_Li256ELb1ELb0EEENS1_19SingleTileSchedulerILb1ELb0ELb0ELi128EEEEEEEEEvNT_6ParamsE$_ZZN4cute6detail16composition_implINS_5tupleIJNS_1CILi8EEENS3_ILi2EEES5_S5_S4_S5_EEENS2_IJNS3_ILi1EEEiiiNS3_ILi72EEENS3_ILi512EEEEEENS2_IJNS2_IJS5_S5_S5_EEES5_NS2_IJNS3_ILi4EEES5_EEEEEENS2_IJNS2_IJS7_S9_S4_EEENS3_ILi4096EEENS2_IJNS3_ILi16EEENS3_ILi8192EEEEEEEEEEEDaRKT_RKT0_RKT1_RKT2_ENKUlRKT_RKT0_E_clISD_SJ_EEDaSZ_S12_,@function
        .size           $_ZN7cutlass13device_kernelIN5flash19enable_sm80_to_sm89INS1_16FlashAttnBwdSm80INS1_25CollectiveMainloopBwdSm80ILi2ELi2EN4cute5tupleIJNS5_1CILi128EEES8_NS7_ILi64EEEEEENS_6half_tEfNS_4arch4Sm80ELb0ELb1ELb1ELb1ELb0ELb0ELb0ELb0ELi2ELi4ELi4ELi4ELb0EEENS1_24CollectiveEpilogueBwdGQAISA_fSD_Li256ELb1ELb0EEENS1_19SingleTileSchedulerILb1ELb0ELb0ELi128EEEEEEEEEvNT_6ParamsE$_ZZN4cute6detail16composition_implINS_5tupleIJNS_1CILi8EEENS3_ILi2EEES5_S5_S4_S5_EEENS2_IJNS3_ILi1EEEiiiNS3_ILi72EEENS3_ILi512EEEEEENS2_IJNS2_IJS5_S5_S5_EEES5_NS2_IJNS3_ILi4EEES5_EEEEEENS2_IJNS2_IJS7_S9_S4_EEENS3_ILi4096EEENS2_IJNS3_ILi16EEENS3_ILi8192EEEEEEEEEEEDaRKT_RKT0_RKT1_RKT2_ENKUlRKT_RKT0_E_clISD_SJ_EEDaSZ_S12_,($_ZN7cutlass13device_kernelIN5flash19enable_sm80_to_sm89INS1_16FlashAttnBwdSm80INS1_25CollectiveMainloopBwdSm80ILi2ELi2EN4cute5tupleIJNS5_1CILi128EEES8_NS7_ILi64EEEEEENS_6half_tEfNS_4arch4Sm80ELb0ELb1ELb1ELb1ELb0ELb0ELb0ELb0ELi2ELi4ELi4ELi4ELb0EEENS1_24CollectiveEpilogueBwdGQAISA_fSD_Li256ELb1ELb0EEENS1_19SingleTileSchedulerILb1ELb0ELb0ELi128EEEEEEEEEvNT_6ParamsE$_ZZN4cute6detail16composition_implINS_5tupleIJNS_1CILi8EEENS3_ILi2EEES5_S5_S4_S5_EEENS2_IJNS3_ILi1EEEiiiNS3_ILi72EEENS3_ILi512EEEEEENS2_IJNS2_IJS5_S5_S5_EEES5_NS3_ILi4EEEEEENS2_IJNS2_IJS7_S9_S4_EEENS3_ILi4096EEENS3_ILi16EEEEEEEEDaRKT_RKT0_RKT1_RKT2_ENKUlRKT_RKT0_E_clISB_SE_EEDaSW_SZ_ - $_ZN7cutlass13device_kernelIN5flash19enable_sm80_to_sm89INS1_16FlashAttnBwdSm80INS1_25CollectiveMainloopBwdSm80ILi2ELi2EN4cute5tupleIJNS5_1CILi128EEES8_NS7_ILi64EEEEEENS_6half_tEfNS_4arch4Sm80ELb0ELb1ELb1ELb1ELb0ELb0ELb0ELb0ELi2ELi4ELi4ELi4ELb0EEENS1_24CollectiveEpilogueBwdGQAISA_fSD_Li256ELb1ELb0EEENS1_19SingleTileSchedulerILb1ELb0ELb0ELi128EEEEEEEEEvNT_6ParamsE$_ZZN4cute6detail16composition_implINS_5tupleIJNS_1CILi8EEENS3_ILi2EEES5_S5_S4_S5_EEENS2_IJNS3_ILi1EEEiiiNS3_ILi72EEENS3_ILi512EEEEEENS2_IJNS2_IJS5_S5_S5_EEES5_NS2_IJNS3_ILi4EEES5_EEEEEENS2_IJNS2_IJS7_S9_S4_EEENS3_ILi4096EEENS2_IJNS3_ILi16EEENS3_ILi8192EEEEEEEEEEEDaRKT_RKT0_RKT1_RKT2_ENKUlRKT_RKT0_E_clISD_SJ_EEDaSZ_S12_)
$_ZN7cutlass13device_kernelIN5flash19enable_sm80_to_sm89INS1_16FlashAttnBwdSm80INS1_25CollectiveMainloopBwdSm80ILi2ELi2EN4cute5tupleIJNS5_1CILi128EEES8_NS7_ILi64EEEEEENS_6half_tEfNS_4arch4Sm80ELb0ELb1ELb1ELb1ELb0ELb0ELb0ELb0ELi2ELi4ELi4ELi4ELb0EEENS1_24CollectiveEpilogueBwdGQAISA_fSD_Li256ELb1ELb0EEENS1_19SingleTileSchedulerILb1ELb0ELb0ELi128EEEEEEEEEvNT_6ParamsE$_ZZN4cute6detail16composition_implINS_5tupleIJNS_1CILi8EEENS3_ILi2EEES5_S5_S4_S5_EEENS2_IJNS3_ILi1EEEiiiNS3_ILi72EEENS3_ILi512EEEEEENS2_IJNS2_IJS5_S5_S5_EEES5_NS2_IJNS3_ILi4EEES5_EEEEEENS2_IJNS2_IJS7_S9_S4_EEENS3_ILi4096EEENS2_IJNS3_ILi16EEENS3_ILi8192EEEEEEEEEEEDaRKT_RKT0_RKT1_RKT2_ENKUlRKT_RKT0_E_clISD_SJ_EEDaSZ_S12_:
[----:B------:R-:W-:-:S05]  /*a290*/  IADD3 R2, R79, -c[0x0][0x20], RZ ;  /* 0x800008004f027a10 */ /* 0x000fca0007ffe0ff */
[----:B------:R1:W5:Y:S04]  /*a2a0*/  LDL R3, [R2+0x8] ;  /* 0x0000080002037983 */ /* 0x0003680000100800 */
[----:B-1----:R-:W5:Y:S01]  /*a2b0*/  LDL R2, [R2+0x4] ;  /* 0x0000040002027983 */ /* 0x002f620000100800 */
[----:B------:R-:W-:Y:S01]  /*a2c0*/  IMAD.MOV.U32 R32, RZ, RZ, R4 ;  /* 0x000000ffff207224 */ /* 0x000fe200078e0004 */
[----:B------:R-:W-:-:S04]  /*a2d0*/  MOV R33, 0x0 ;  /* 0x0000000000217802 */ /* 0x000fc80000000f00 */
[----:B------:R-:W-:Y:S05]  /*a2e0*/  RET.REL.NODEC R32 `(_ZN7cutlass13device_kernelIN5flash19enable_sm80_to_sm89INS1_16FlashAttnBwdSm80INS1_25CollectiveMainloopBwdSm80ILi2ELi2EN4cute5tupleIJNS5_1CILi128EEES8_NS7_ILi64EEEEEENS_6half_tEfNS_4arch4Sm80ELb0ELb1ELb1ELb1ELb0ELb0ELb0ELb0ELi2ELi4ELi4ELi4ELb0EEENS1_24CollectiveEpilogueBwdGQAISA_fSD_Li256ELb1ELb0EEENS1_19SingleTileSchedulerILb1ELb0ELb0ELi128EEEEEEEEEvNT_6ParamsE) ;  /* 0xffff5d1020007950 */ /* 0x000fea0003c3ffff */
        .type           $_ZN7cutlass13device_kernelIN5flash19enable_sm80_to_sm89INS1_16FlashAttnBwdSm80INS1_25CollectiveMainloopBwdSm80ILi2ELi2EN4cute5tupleIJNS5_1CILi128EEES8_NS7_ILi64EEEEEENS_6half_tEfNS_4arch4Sm80ELb0ELb1ELb1ELb1ELb0ELb0ELb0ELb0ELi2ELi4ELi4ELi4ELb0EEENS1_24CollectiveEpilogueBwdGQAISA_fSD_Li256ELb1ELb0EEENS1_19SingleTileSchedulerILb1ELb0ELb0ELi128EEEEEEEEEvNT_6ParamsE$_ZZN4cute6detail16composition_implINS_5tupleIJNS_1CILi8EEENS3_ILi2EEES5_S5_S4_S5_EEENS2_IJNS3_ILi1EEEiiiNS3_ILi72EEENS3_ILi512EEEEEENS2_IJNS2_IJS5_S5_S5_EEES5_NS3_ILi4EEEEEENS2_IJNS2_IJS7_S9_S4_EEENS3_ILi4096EEENS3_ILi16EEEEEEEEDaRKT_RKT0_RKT1_RKT2_ENKUlRKT_RKT0_E_clISB_SE_EEDaSW_SZ_,@function
        .size           $_ZN7cutlass13device_kernelIN5flash19enable_sm80_to_sm89INS1_16FlashAttnBwdSm80INS1_25CollectiveMainloopBwdSm80ILi2ELi2EN4cute5tupleIJNS5_1CILi128EEES8_NS7_ILi64EEEEEENS_6half_tEfNS_4arch4Sm80ELb0ELb1ELb1ELb1ELb0ELb0ELb0ELb0ELi2ELi4ELi4ELi4ELb0EEENS1_24CollectiveEpilogueBwdGQAISA_fSD_Li256ELb1ELb0EEENS1_19SingleTileSchedulerILb1ELb0ELb0ELi128EEEEEEEEEvNT_6ParamsE$_ZZN4cute6detail16composition_implINS_5tupleIJNS_1CILi8EEENS3_ILi2EEES5_S5_S4_S5_EEENS2_IJNS3_ILi1EEEiiiNS3_ILi72EEENS3_ILi512EEEEEENS2_IJNS2_IJS5_S5_S5_EEES5_NS3_ILi4EEEEEENS2_IJNS2_IJS7_S9_S4_EEENS3_ILi4096EEENS3_ILi16EEEEEEEEDaRKT_RKT0_RKT1_RKT2_ENKUlRKT_RKT0_E_clISB_SE_EEDaSW_SZ_,($_ZN7cutlass13device_kernelIN5flash19enable_sm80_to_sm89INS1_16FlashAttnBwdSm80INS1_25CollectiveMainloopBwdSm80ILi2ELi2EN4cute5tupleIJNS5_1CILi128EEES8_NS7_ILi64EEEEEENS_6half_tEfNS_4arch4Sm80ELb0ELb1ELb1ELb1ELb0ELb0ELb0ELb0ELi2ELi4ELi4ELi4ELb0EEENS1_24CollectiveEpilogueBwdGQAISA_fSD_Li256ELb1ELb0EEENS1_19SingleTileSchedulerILb1ELb0ELb0ELi128EEEEEEEEEvNT_6ParamsE$_ZZN4cute6detail16composition_implINS_5tupleIJNS_1CILi8EEENS3_ILi2EEES5_S5_S4_S5_EEENS2_IJNS3_ILi1EEEiiiNS3_ILi72EEENS3_ILi512EEEEEENS2_IJNS2_IJS5_S5_S5_EEES5_NS3_ILi4EEEEEENS2_IJNS2_IJS7_S9_S4_EEENS3_ILi4096EEENS3_ILi16EEEEEEEEDaRKT_RKT0_RKT1_RKT2_ENKUlRKT_RKT0_E_clISC_SG_EEDaSW_SZ_ - $_ZN7cutlass13device_kernelIN5flash19enable_sm80_to_sm89INS1_16FlashAttnBwdSm80INS1_25CollectiveMainloopBwdSm80ILi2ELi2EN4cute5tupleIJNS5_1CILi128EEES8_NS7_ILi64EEEEEENS_6half_tEfNS_4arch4Sm80ELb0ELb1ELb1ELb1ELb0ELb0ELb0ELb0ELi2ELi4ELi4ELi4ELb0EEENS1_24CollectiveEpilogueBwdGQAISA_fSD_Li256ELb1ELb0EEENS1_19SingleTileSchedulerILb1ELb0ELb0ELi128EEEEEEEEEvNT_6ParamsE$_ZZN4cute6detail16composition_implINS_5tupleIJNS_1CILi8EEENS3_ILi2EEES5_S5_S4_S5_EEENS2_IJNS3_ILi1EEEiiiNS3_ILi72EEENS3_ILi512EEEEEENS2_IJNS2_IJS5_S5_S5_EEES5_NS3_ILi4EEEEEENS2_IJNS2_IJS7_S9_S4_EEENS3_ILi4096EEENS3_ILi16EEEEEEEEDaRKT_RKT0_RKT1_RKT2_ENKUlRKT_RKT0_E_clISB_SE_EEDaSW_SZ_)
$_ZN7cutlass13device_kernelIN5flash19enable_sm80_to_sm89INS1_16FlashAttnBwdSm80INS1_25CollectiveMainloopBwdSm80ILi2ELi2EN4cute5tupleIJNS5_1CILi128EEES8_NS7_ILi64EEEEEENS_6half_tEfNS_4arch4Sm80ELb0ELb1ELb1ELb1ELb0ELb0ELb0ELb0ELi2ELi4ELi4ELi4ELb0EEENS1_24CollectiveEpilogueBwdGQAISA_fSD_Li256ELb1ELb0EEENS1_19SingleTileSchedulerILb1ELb0ELb0ELi128EEEEEEEEEvNT_6ParamsE$_ZZN4cute6detail16composition_implINS_5tupleIJNS_1CILi8EEENS3_ILi2EEES5_S5_S4_S5_EEENS2_IJNS3_ILi1EEEiiiNS3_ILi72EEENS3_ILi512EEEEEENS2_IJNS2_IJS5_S5_S5_EEES5_NS3_ILi4EEEEEENS2_IJNS2_IJS7_S9_S4_EEENS3_ILi4096EEENS3_ILi16EEEEEEEEDaRKT_RKT0_RKT1_RKT2_ENKUlRKT_RKT0_E_clISB_SE_EEDaSW_SZ_:
[----:B------:R-:W-:-:S06]  /*a2f0*/  IADD3 R4, R3, -c[0x0][0x20], RZ ;  /* 0x8000080003047a10 */ /* 0x000fcc0007ffe0ff */
[----:B------:R-:W5:Y:S01]  /*a300*/  LDL R4, [R4] ;  /* 0x0000000004047983 */ /* 0x000f620000100800 */
[----:B------:R-:W-:-:S04]  /*a310*/  MOV R3, 0x0 ;  /* 0x0000000000037802 */ /* 0x000fc80000000f00 */
[----:B------:R-:W-:Y:S05]  /*a320*/  RET.REL.NODEC R2 `(_ZN7cutlass13device_kernelIN5flash19enable_sm80_to_sm89INS1_16FlashAttnBwdSm80INS1_25CollectiveMainloopBwdSm80ILi2ELi2EN4cute5tupleIJNS5_1CILi128EEES8_NS7_ILi64EEEEEENS_6half_tEfNS_4arch4Sm80ELb0ELb1ELb1ELb1ELb0ELb0ELb0ELb0ELi2ELi4ELi4ELi4ELb0EEENS1_24CollectiveEpilogueBwdGQAISA_fSD_Li256ELb1ELb0EEENS1_19SingleTileSchedulerILb1ELb0ELb0ELi128EEEEEEEEEvNT_6ParamsE) ;  /* 0xffff5cd002007950 */ /* 0x000fea0003c3ffff */
        .type           $_ZN7cutlass13device_kernelIN5flash19enable_sm80_to_sm89INS1_16FlashAttnBwdSm80INS1_25CollectiveMainloopBwdSm80ILi2ELi2EN4cute5tupleIJNS5_1CILi128EEES8_NS7_ILi64EEEEEENS_6half_tEfNS_4arch4Sm80ELb0ELb1ELb1ELb1ELb0ELb0ELb0ELb0ELi2ELi4ELi4ELi4ELb0EEENS1_24CollectiveEpilogueBwdGQAISA_fSD_Li256ELb1ELb0EEENS1_19SingleTileSchedulerILb1ELb0ELb0ELi128EEEEEEEEEvNT_6ParamsE$_ZZN4cute6detail16composition_implINS_5tupleIJNS_1CILi8EEENS3_ILi2EEES5_S5_S4_S5_EEENS2_IJNS3_ILi1EEEiiiNS3_ILi72EEENS3_ILi512EEEEEENS2_IJNS2_IJS5_S5_S5_EEES5_NS3_ILi4EEEEEENS2_IJNS2_IJS7_S9_S4_EEENS3_ILi4096EEENS3_ILi16EEEEEEEEDaRKT_RKT0_RKT1_RKT2_ENKUlRKT_RKT0_E_clISC_SG_EEDaSW_SZ_,@function
        .size           $_ZN7cutlass13device_kernelIN5flash19enable_sm80_to_sm89INS1_16FlashAttnBwdSm80INS1_25CollectiveMainloopBwdSm80ILi2ELi2EN4cute5tupleIJNS5_1CILi128EEES8_NS7_ILi64EEEEEENS_6half_tEfNS_4arch4Sm80ELb0ELb1ELb1ELb1ELb0ELb0ELb0ELb0ELi2ELi4ELi4ELi4ELb0EEENS1_24CollectiveEpilogueBwdGQAISA_fSD_Li256ELb1ELb0EEENS1_19SingleTileSchedulerILb1ELb0ELb0ELi128EEEEEEEEEvNT_6ParamsE$_ZZN4cute6detail16composition_implINS_5tupleIJNS_1CILi8EEENS3_ILi2EEES5_S5_S4_S5_EEENS2_IJNS3_ILi1EEEiiiNS3_ILi72EEENS3_ILi512EEEEEENS2_IJNS2_IJS5_S5_S5_EEES5_NS3_ILi4EEEEEENS2_IJNS2_IJS7_S9_S4_EEENS3_ILi4096EEENS3_ILi16EEEEEEEEDaRKT_RKT0_RKT1_RKT2_ENKUlRKT_RKT0_E_clISC_SG_EEDaSW_SZ_,($_ZN7cutlass13device_kernelIN5flash19enable_sm80_to_sm89INS1_16FlashAttnBwdSm80INS1_25CollectiveMainloopBwdSm80ILi2ELi2EN4cute5tupleIJNS5_1CILi128EEES8_NS7_ILi64EEEEEENS_6half_tEfNS_4arch4Sm80ELb0ELb1ELb1ELb1ELb0ELb0ELb0ELb0ELi2ELi4ELi4ELi4ELb0EEENS1_24CollectiveEpilogueBwdGQAISA_fSD_Li256ELb1ELb0EEENS1_19SingleTileSchedulerILb1ELb0ELb0ELi128EEEEEEEEEvNT_6ParamsE$_ZZN4cute6upcastILi2ENS_5tupleIJNS1_IJNS_1CILi1EEENS1_IJNS2_ILi2EEES4_S4_EEEEEES4_NS1_IJS4_S4_EEEEEENS1_IJNS1_IJNS2_ILi0EEENS1_IJS3_NS2_ILi512EEEiEEEEEENS2_ILi4096EEENS1_IJiNS2_ILi8192EEEEEEEEEEEDaRKT0_RKT1_ENKUlRKT_RKT0_E_clIS6_SC_EEDaSP_SS_ - $_ZN7cutlass13device_kernelIN5flash19enable_sm80_to_sm89INS1_16FlashAttnBwdSm80INS1_25CollectiveMainloopBwdSm80ILi2ELi2EN4cute5tupleIJNS5_1CILi128EEES8_NS7_ILi64EEEEEENS_6half_tEfNS_4arch4Sm80ELb0ELb1ELb1ELb1ELb0ELb0ELb0ELb0ELi2ELi4ELi4ELi4ELb0EEENS1_24CollectiveEpilogueBwdGQAISA_fSD_Li256ELb1ELb0EEENS1_19SingleTileSchedulerILb1ELb0ELb0ELi128EEEEEEEEEvNT_6ParamsE$_ZZN4cute6detail16composition_implINS_5tupleIJNS_1CILi8EEENS3_ILi2EEES5_S5_S4_S5_EEENS2_IJNS3_ILi1EEEiiiNS3_ILi72EEENS3_ILi512EEEEEENS2_IJNS2_IJS5_S5_S5_EEES5_NS3_ILi4EEEEEENS2_IJNS2_IJS7_S9_S4_EEENS3_ILi4096EEENS3_ILi16EEEEEEEEDaRKT_RKT0_RKT1_RKT2_ENKUlRKT_RKT0_E_clISC_SG_EEDaSW_SZ_)
$_ZN7cutlass13device_kernelIN5flash19enable_sm80_to_sm89INS1_16FlashAttnBwdSm80INS1_25CollectiveMainloopBwdSm80ILi2ELi2EN4cute5tupleIJNS5_1CILi128EEES8_NS7_ILi64EEEEEENS_6half_tEfNS_4arch4Sm80ELb0ELb1ELb1ELb1ELb0ELb0ELb0ELb0ELi2ELi4ELi4ELi4ELb0EEENS1_24CollectiveEpilogueBwdGQAISA_fSD_Li256ELb1ELb0EEENS1_19SingleTileSchedulerILb1ELb0ELb0ELi128EEEEEEEEEvNT_6ParamsE$_ZZN4cute6detail16composition_implINS_5tupleIJNS_1CILi8EEENS3_ILi2EEES5_S5_S4_S5_EEENS2_IJNS3_ILi1EEEiiiNS3_ILi72EEENS3_ILi512EEEEEENS2_IJNS2_IJS5_S5_S5_EEES5_NS3_ILi4EEEEEENS2_IJNS2_IJS7_S9_S4_EEENS3_ILi4096EEENS3_ILi16EEEEEEEEDaRKT_RKT0_RKT1_RKT2_ENKUlRKT_RKT0_E_clISC_SG_EEDaSW_SZ_:
[----:B------:R-:W-:-:S05]  /*a330*/  IADD3 R2, R2, -c[0x0][0x20], RZ ;  /* 0x8000080002027a10 */ /* 0x000fca0007ffe0ff */
[----:B------:R1:W5:Y:S04]  /*a340*/  LDL R3, [R2+0x8] ;  /* 0x0000080002037983 */ /* 0x0003680000100800 */
[----:B-1----:R-:W5:Y:S01]  /*a350*/  LDL R2, [R2+0x4] ;  /* 0x0000040002027983 */ /* 0x002f620000100800 */
[----:B------:R-:W-:Y:S01]  /*a360*/  IMAD.MOV.U32 R28, RZ, RZ, R5 ;  /* 0x000000ffff1c7224 */ /* 0x000fe200078e0005 */
[----:B------:R-:W-:-:S04]  /*a370*/  MOV R29, 0x0 ;  /* 0x00000000001d7802 */ /* 0x000fc80000000f00 */
[----:B------:R-:W-:Y:S05]  /*a380*/  RET.REL.NODEC R28 `(_ZN7cutlass13device_kernelIN5flash19enable_sm80_to_sm89INS1_16FlashAttnBwdSm80INS1_25CollectiveMainloopBwdSm80ILi2ELi2EN4cute5tupleIJNS5_1CILi128EEES8_NS7_ILi64EEEEEENS_6half_tEfNS_4arch4Sm80ELb0ELb1ELb1ELb1ELb0ELb0ELb0ELb0ELi2ELi4ELi4ELi4ELb0EEENS1_24CollectiveEpilogueBwdGQAISA_fSD_Li256ELb1ELb0EEENS1_19SingleTileSchedulerILb1ELb0ELb0ELi128EEEEEEEEEvNT_6ParamsE) ;  /* 0xffff5c701c007950 */ /* 0x000fea0003c3ffff */
        .type           $_ZN7cutlass13device_kernelIN5flash19enable_sm80_to_sm89INS1_16FlashAttnBwdSm80INS1_25CollectiveMainloopBwdSm80ILi2ELi2EN4cute5tupleIJNS5_1CILi128EEES8_NS7_ILi64EEEEEENS_6half_tEfNS_4arch4Sm80ELb0ELb1ELb1ELb1ELb0ELb0ELb0ELb0ELi2ELi4ELi4ELi4ELb0EEENS1_24CollectiveEpilogueBwdGQAISA_fSD_Li256ELb1ELb0EEENS1_19SingleTileSchedulerILb1ELb0ELb0ELi128EEEEEEEEEvNT_6ParamsE$_ZZN4cute6upcastILi2ENS_5tupleIJNS1_IJNS_1CILi1EEENS1_IJNS2_ILi2EEES4_S4_EEEEEES4_NS1_IJS4_S4_EEEEEENS1_IJNS1_IJNS2_ILi0EEENS1_IJS3_NS2_ILi512EEEiEEEEEENS2_ILi4096EEENS1_IJiNS2_ILi8192EEEEEEEEEEEDaRKT0_RKT1_ENKUlRKT_RKT0_E_clIS6_SC_EEDaSP_SS_,@function
        .size           $_ZN7cutlass13device_kernelIN5flash19enable_sm80_to_sm89INS1_16FlashAttnBwdSm80INS1_25CollectiveMainloopBwdSm80ILi2ELi2EN4cute5tupleIJNS5_1CILi128EEES8_NS7_ILi64EEEEEENS_6half_tEfNS_4arch4Sm80ELb0ELb1ELb1ELb1ELb0ELb0ELb0ELb0ELi2ELi4ELi4ELi4ELb0EEENS1_24CollectiveEpilogueBwdGQAISA_fSD_Li256ELb1ELb0EEENS1_19SingleTileSchedulerILb1ELb0ELb0ELi128EEEEEEEEEvNT_6ParamsE$_ZZN4cute6upcastILi2ENS_5tupleIJNS1_IJNS_1CILi1EEENS1_IJNS2_ILi2EEES4_S4_EEEEEES4_NS1_IJS4_S4_EEEEEENS1_IJNS1_IJNS2_ILi0EEENS1_IJS3_NS2_ILi512EEEiEEEEEENS2_ILi4096EEENS1_IJiNS2_ILi8192EEEEEEEEEEEDaRKT0_RKT1_ENKUlRKT_RKT0_E_clIS6_SC_EEDaSP_SS_,($_ZN7cutlass13device_kernelIN5flash19enable_sm80_to_sm89INS1_16FlashAttnBwdSm80INS1_25CollectiveMainloopBwdSm80ILi2ELi2EN4cute5tupleIJNS5_1CILi128EEES8_NS7_ILi64EEEEEENS_6half_tEfNS_4arch4Sm80ELb0ELb1ELb1ELb1ELb0ELb0ELb0ELb0ELi2ELi4ELi4ELi4ELb0EEENS1_24CollectiveEpilogueBwdGQAISA_fSD_Li256ELb1ELb0EEENS1_19SingleTileSchedulerILb1ELb0ELb0ELi128EEEEEEEEEvNT_6ParamsE$_ZZN4cute6upcastILi2ENS_5tupleIJNS1_IJNS_1CILi1EEENS1_IJNS2_ILi2EEES4_S4_EEEEEES4_NS1_IJS4_S4_EEEEEENS1_IJNS1_IJNS2_ILi0EEENS1_IJS3_NS2_ILi512EEEiEEEEEENS2_ILi4096EEENS1_IJiNS2_ILi8192EEEEEEEEEEEDaRKT0_RKT1_ENKUlRKT_RKT0_E_clIS7_SF_EEDaSP_SS_ - $_ZN7cutlass13device_kernelIN5flash19enable_sm80_to_sm89INS1_16FlashAttnBwdSm80INS1_25CollectiveMainloopBwdSm80ILi2ELi2EN4cute5tupleIJNS5_1CILi128EEES8_NS7_ILi64EEEEEENS_6half_tEfNS_4arch4Sm80ELb0ELb1ELb1ELb1ELb0ELb0ELb0ELb0ELi2ELi4ELi4ELi4ELb0EEENS1_24CollectiveEpilogueBwdGQAISA_fSD_Li256ELb1ELb0EEENS1_19SingleTileSchedulerILb1ELb0ELb0ELi128EEEEEEEEEvNT_6ParamsE$_ZZN4cute6upcastILi2ENS_5tupleIJNS1_IJNS_1CILi1EEENS1_IJNS2_ILi2EEES4_S4_EEEEEES4_NS1_IJS4_S4_EEEEEENS1_IJNS1_IJNS2_ILi0EEENS1_IJS3_NS2_ILi512EEEiEEEEEENS2_ILi4096EEENS1_IJiNS2_ILi8192EEEEEEEEEEEDaRKT0_RKT1_ENKUlRKT_RKT0_E_clIS6_SC_EEDaSP_SS_)
$_ZN7cutlass13device_kernelIN5flash19enable_sm80_to_sm89INS1_16FlashAttnBwdSm80INS1_25CollectiveMainloopBwdSm80ILi2ELi2EN4cute5tupleIJNS5_1CILi128EEES8_NS7_ILi64EEEEEENS_6half_tEfNS_4arch4Sm80ELb0ELb1ELb1ELb1ELb0ELb0ELb0ELb0ELi2ELi4ELi4ELi4ELb0EEENS1_24CollectiveEpilogueBwdGQAISA_fSD_Li256ELb1ELb0EEENS1_19SingleTileSchedulerILb1ELb0ELb0ELi128EEEEEEEEEvNT_6ParamsE$_ZZN4cute6upcastILi2ENS_5tupleIJNS1_IJNS_1CILi1EEENS1_IJNS2_ILi2EEES4_S4_EEEEEES4_NS1_IJS4_S4_EEEEEENS1_IJNS1_IJNS2_ILi0EEENS1_IJS3_NS2_ILi512EEEiEEEEEENS2_ILi4096EEENS1_IJiNS2_ILi8192EEEEEEEEEEEDaRKT0_RKT1_ENKUlRKT_RKT0_E_clIS6_SC_EEDaSP_SS_:
[----:B------:R-:W-:-:S06]  /*a390*/  IADD3 R3, R5, -c[0x0][0x20], RZ ;  /* 0x8000080005037a10 */ /* 0x000fcc0007ffe0ff */
[----:B------:R-:W2:Y:S02]  /*a3a0*/  LDL R3, [R3] ;  /* 0x0000000003037983 */ /* 0x000ea40000100800 */
[----:B--2---:R-:W-:Y:S01]  /*a3b0*/  LEA.HI R20, R3, R3, RZ, 0x1 ;  /* 0x0000000303147211 */ /* 0x004fe200078f08ff */
[----:B------:R-:W-:-:S03]  /*a3c0*/  IMAD.MOV.U32 R3, RZ, RZ, 0x0 ;  /* 0x00000000ff037424 */ /* 0x000fc600078e00ff */
[----:B------:R-:W-:Y:S01]  /*a3d0*/  SHF.R.S32.HI R20, RZ, 0x1, R20 ;  /* 0x00000001ff147819 */ /* 0x000fe20000011414 */
[----:B------:R-:W-:Y:S06]  /*a3e0*/  RET.REL.NODEC R2 `(_ZN7cutlass13device_kernelIN5flash19enable_sm80_to_sm89INS1_16FlashAttnBwdSm80INS1_25CollectiveMainloopBwdSm80ILi2ELi2EN4cute5tupleIJNS5_1CILi128EEES8_NS7_ILi64EEEEEENS_6half_tEfNS_4arch4Sm80ELb0ELb1ELb1ELb1ELb0ELb0ELb0ELb0ELi2ELi4ELi4ELi4ELb0EEENS1_24CollectiveEpilogueBwdGQAISA_fSD_Li256ELb1ELb0EEENS1_19SingleTileSchedulerILb1ELb0ELb0ELi128EEEEEEEEEvNT_6ParamsE) ;  /* 0xffff5c1002007950 */ /* 0x000fec0003c3ffff */
        .type           $_ZN7cutlass13device_kernelIN5flash19enable_sm80_to_sm89INS1_16FlashAttnBwdSm80INS1_25CollectiveMainloopBwdSm80ILi2ELi2EN4cute5tupleIJNS5_1CILi128EEES8_NS7_ILi64EEEEEENS_6half_tEfNS_4arch4Sm80ELb0ELb1ELb1ELb1ELb0ELb0ELb0ELb0ELi2ELi4ELi4ELi4ELb0EEENS1_24CollectiveEpilogueBwdGQAISA_fSD_Li256ELb1ELb0EEENS1_19SingleTileSchedulerILb1ELb0ELb0ELi128EEEEEEEEEvNT_6ParamsE$_ZZN4cute6upcastILi2ENS_5tupleIJNS1_IJNS_1CILi1EEENS1_IJNS2_ILi2EEES4_S4_EEEEEES4_NS1_IJS4_S4_EEEEEENS1_IJNS1_IJNS2_ILi0EEENS1_IJS3_NS2_ILi512EEEiEEEEEENS2_ILi4096EEENS1_IJiNS2_ILi8192EEEEEEEEEEEDaRKT0_RKT1_ENKUlRKT_RKT0_E_clIS7_SF_EEDaSP_SS_,@function
        .size           $_ZN7cutlass13device_kernelIN5flash19enable_sm80_to_sm89INS1_16FlashAttnBwdSm80INS1_25CollectiveMainloopBwdSm80ILi2ELi2EN4cute5tupleIJNS5_1CILi128EEES8_NS7_ILi64EEEEEENS_6half_tEfNS_4arch4Sm80ELb0ELb1ELb1ELb1ELb0ELb0ELb0ELb0ELi2ELi4ELi4ELi4ELb0EEENS1_24CollectiveEpilogueBwdGQAISA_fSD_Li256ELb1ELb0EEENS1_19SingleTileSchedulerILb1ELb0ELb0ELi128EEEEEEEEEvNT_6ParamsE$_ZZN4cute6upcastILi2ENS_5tupleIJNS1_IJNS_1CILi1EEENS1_IJNS2_ILi2EEES4_S4_EEEEEES4_NS1_IJS4_S4_EEEEEENS1_IJNS1_IJNS2_ILi0EEENS1_IJS3_NS2_ILi512EEEiEEEEEENS2_ILi4096EEENS1_IJiNS2_ILi8192EEEEEEEEEEEDaRKT0_RKT1_ENKUlRKT_RKT0_E_clIS7_SF_EEDaSP_SS_,($_ZN7cutlass13device_kernelIN5flash19enable_sm80_to_sm89INS1_16FlashAttnBwdSm80INS1_25CollectiveMainloopBwdSm80ILi2ELi2EN4cute5tupleIJNS5_1CILi128EEES8_NS7_ILi64EEEEEENS_6half_tEfNS_4arch4Sm80ELb0ELb1ELb1ELb1ELb0ELb0ELb0ELb0ELi2ELi4ELi4ELi4ELb0EEENS1_24CollectiveEpilogueBwdGQAISA_fSD_Li256ELb1ELb0EEENS1_19SingleTileSchedulerILb1ELb0ELb0ELi128EEEEEEEEEvNT_6ParamsE$_ZZN4cute7crd2crdINS_5tupleIJiiiNS_1CILi0EEEEEENS1_IJNS2_ILi32EEENS2_ILi4EEENS2_ILi2EEENS2_ILi1EEEEEENS1_IJS8_S8_S8_S8_EEEEEDaRKT_RKT0_RKT1_ENKUlRKT_RKT0_RKT1_E_clIiS7_S8_EEDaSM_SP_SS_ - $_ZN7cutlass13device_kernelIN5flash19enable_sm80_to_sm89INS1_16FlashAttnBwdSm80INS1_25CollectiveMainloopBwdSm80ILi2ELi2EN4cute5tupleIJNS5_1CILi128EEES8_NS7_ILi64EEEEEENS_6half_tEfNS_4arch4Sm80ELb0ELb1ELb1ELb1ELb0ELb0ELb0ELb0ELi2ELi4ELi4ELi4ELb0EEENS1_24CollectiveEpilogueBwdGQAISA_fSD_Li256ELb1ELb0EEENS1_19SingleTileSchedulerILb1ELb0ELb0ELi128EEEEEEEEEvNT_6ParamsE$_ZZN4cute6upcastILi2ENS_5tupleIJNS1_IJNS_1CILi1EEENS1_IJNS2_ILi2EEES4_S4_EEEEEES4_NS1_IJS4_S4_EEEEEENS1_IJNS1_IJNS2_ILi0EEENS1_IJS3_NS2_ILi512EEEiEEEEEENS2_ILi4096EEENS1_IJiNS2_ILi8192EEEEEEEEEEEDaRKT0_RKT1_ENKUlRKT_RKT0_E_clIS7_SF_EEDaSP_SS_)
$_ZN7cutlass13device_kernelIN5flash19enable_sm80_to_sm89INS1_16FlashAttnBwdSm80INS1_25CollectiveMainloopBwdSm80ILi2ELi2EN4cute5tupleIJNS5_1CILi128EEES8_NS7_ILi64EEEEEENS_6half_tEfNS_4arch4Sm80ELb0ELb1ELb1ELb1ELb0ELb0ELb0ELb0ELi2ELi4ELi4ELi4ELb0EEENS1_24CollectiveEpilogueBwdGQAISA_fSD_Li256ELb1ELb0EEENS1_19SingleTileSchedulerILb1ELb0ELb0ELi128EEEEEEEEEvNT_6ParamsE$_ZZN4cute6upcastILi2ENS_5tupleIJNS1_IJNS_1CILi1EEENS1_IJNS2_ILi2EEES4_S4_EEEEEES4_NS1_IJS4_S4_EEEEEENS1_IJNS1_IJNS2_ILi0EEENS1_IJS3_NS2_ILi512EEEiEEEEEENS2_ILi4096EEENS1_IJiNS2_ILi8192EEEEEEEEEEEDaRKT0_RKT1_ENKUlRKT_RKT0_E_clIS7_SF_EEDaSP_SS_:
[----:B------:R-:W-:Y:S01]  /*a3f0*/  IMAD.MOV.U32 R22, RZ, RZ, R3 ;  /* 0x000000ffff167224 */ /* 0x000fe200078e0003 */
[----:B------:R-:W-:Y:S01]  /*a400*/  LEA.HI R2, R2, R2, RZ, 0x1 ;  /* 0x0000000202027211 */ /* 0x000fe200078f08ff */
[----:B------:R-:W-:-:S03]  /*a410*/  IMAD.MOV.U32 R23, RZ, RZ, 0x0 ;  /* 0x00000000ff177424 */ /* 0x000fc600078e00ff */
[----:B------:R-:W-:Y:S01]  /*a420*/  SHF.R.S32.HI R2, RZ, 0x1, R2 ;  /* 0x00000001ff027819 */ /* 0x000fe20000011402 */
[----:B------:R-:W-:Y:S06]  /*a430*/  RET.REL.NODEC R22 `(_ZN7cutlass13device_kernelIN5flash19enable_sm80_to_sm89INS1_16FlashAttnBwdSm80INS1_25CollectiveMainloopBwdSm80ILi2ELi2EN4cute5tupleIJNS5_1CILi128EEES8_NS7_ILi64EEEEEENS_6half_tEfNS_4arch4Sm80ELb0ELb1ELb1ELb1ELb0ELb0ELb0ELb0ELi2ELi4ELi4ELi4ELb0EEENS1_24CollectiveEpilogueBwdGQAISA_fSD_Li256ELb1ELb0EEENS1_19SingleTileSchedulerILb1ELb0ELb0ELi128EEEEEEEEEvNT_6ParamsE) ;  /* 0xffff5bc016007950 */ /* 0x000fec0003c3ffff */
        .type           $_ZN7cutlass13device_kernelIN5flash19enable_sm80_to_sm89INS1_16FlashAttnBwdSm80INS1_25CollectiveMainloopBwdSm80ILi2ELi2EN4cute5tupleIJNS5_1CILi128EEES8_NS7_ILi64EEEEEENS_6half_tEfNS_4arch4Sm80ELb0ELb1ELb1ELb1ELb0ELb0ELb0ELb0ELi2ELi4ELi4ELi4ELb0EEENS1_24CollectiveEpilogueBwdGQAISA_fSD_Li256ELb1ELb0EEENS1_19SingleTileSchedulerILb1ELb0ELb0ELi128EEEEEEEEEvNT_6ParamsE$_ZZN4cute7crd2crdINS_5tupleIJiiiNS_1CILi0EEEEEENS1_IJNS2_ILi32EEENS2_ILi4EEENS2_ILi2EEENS2_ILi1EEEEEENS1_IJS8_S8_S8_S8_EEEEEDaRKT_RKT0_RKT1_ENKUlRKT_RKT0_RKT1_E_clIiS7_S8_EEDaSM_SP_SS_,@function
        .size           $_ZN7cutlass13device_kernelIN5flash19enable_sm80_to_sm89INS1_16FlashAttnBwdSm80INS1_25CollectiveMainloopBwdSm80ILi2ELi2EN4cute5tupleIJNS5_1CILi128EEES8_NS7_ILi64EEEEEENS_6half_tEfNS_4arch4Sm80ELb0ELb1ELb1ELb1ELb0ELb0ELb0ELb0ELi2ELi4ELi4ELi4ELb0EEENS1_24CollectiveEpilogueBwdGQAISA_fSD_Li256ELb1ELb0EEENS1_19SingleTileSchedulerILb1ELb0ELb0ELi128EEEEEEEEEvNT_6ParamsE$_ZZN4cute7crd2crdINS_5tupleIJiiiNS_1CILi0EEEEEENS1_IJNS2_ILi32EEENS2_ILi4EEENS2_ILi2EEENS2_ILi1EEEEEENS1_IJS8_S8_S8_S8_EEEEEDaRKT_RKT0_RKT1_ENKUlRKT_RKT0_RKT1_E_clIiS7_S8_EEDaSM_SP_SS_,($_ZN7cutlass13device_kernelIN5flash19enable_sm80_to_sm89INS1_16FlashAttnBwdSm80INS1_25CollectiveMainloopBwdSm80ILi2ELi2EN4cute5tupleIJNS5_1CILi128EEES8_NS7_ILi64EEEEEENS_6half_tEfNS_4arch4Sm80ELb0ELb1ELb1ELb1ELb0ELb0ELb0ELb0ELi2ELi4ELi4ELi4ELb0EEENS1_24CollectiveEpilogueBwdGQAISA_fSD_Li256ELb1ELb0EEENS1_19SingleTileSchedulerILb1ELb0ELb0ELi128EEEEEEEEEvNT_6ParamsE$_ZZN4cute7flattenINS_5tupleIJNS1_IJNS_1CILi0EEENS1_IJNS2_ILi1EEENS2_ILi512EEEiEEEEEENS2_ILi4096EEENS1_IJiNS2_ILi8192EEEEEEEEEEEDaRKT_ENKUlRKT_E_clIS7_EEDaSH_ - $_ZN7cutlass13device_kernelIN5flash19enable_sm80_to_sm89INS1_16FlashAttnBwdSm80INS1_25CollectiveMainloopBwdSm80ILi2ELi2EN4cute5tupleIJNS5_1CILi128EEES8_NS7_ILi64EEEEEENS_6half_tEfNS_4arch4Sm80ELb0ELb1ELb1ELb1ELb0ELb0ELb0ELb0ELi2ELi4ELi4ELi4ELb0EEENS1_24CollectiveEpilogueBwdGQAISA_fSD_Li256ELb1ELb0EEENS1_19SingleTileSchedulerILb1ELb0ELb0ELi128EEEEEEEEEvNT_6ParamsE$_ZZN4cute7crd2crdINS_5tupleIJiiiNS_1CILi0EEEEEENS1_IJNS2_ILi32EEENS2_ILi4EEENS2_ILi2EEENS2_ILi1EEEEEENS1_IJS8_S8_S8_S8_EEEEEDaRKT_RKT0_RKT1_ENKUlRKT_RKT0_RKT1_E_clIiS7_S8_EEDaSM_SP_SS_)
$_ZN7cutlass13device_kernelIN5flash19enable_sm80_to_sm89INS1_16FlashAttnBwdSm80INS1_25CollectiveMainloopBwdSm80ILi2ELi2EN4cute5tupleIJNS5_1CILi128EEES8_NS7_ILi64EEEEEENS_6half_tEfNS_4arch4Sm80ELb0ELb1ELb1ELb1ELb0ELb0ELb0ELb0ELi2ELi4ELi4ELi4ELb0EEENS1_24CollectiveEpilogueBwdGQAISA_fSD_Li256ELb1ELb0EEENS1_19SingleTileSchedulerILb1ELb0ELb0ELi128EEEEEEEEEvNT_6ParamsE$_ZZN4cute7crd2crdINS_5tupleIJiiiNS_1CILi0EEEEEENS1_IJNS2_ILi32EEENS2_ILi4EEENS2_ILi2EEENS2_ILi1EEEEEENS1_IJS8_S8_S8_S8_EEEEEDaRKT_RKT0_RKT1_ENKUlRKT_RKT0_RKT1_E_clIiS7_S8_EEDaSM_SP_SS_:
[----:B------:R-:W-:Y:S02]  /*a440*/  MOV R14, R5 ;  /* 0x00000005000e7202 */ /* 0x000fe40000000f00 */
[----:B------:R-:W-:-:S04]  /*a450*/  MOV R15, 0x0 ;  /* 0x00000000000f7802 */ /* 0x000fc80000000f00 */
[----:B------:R-:W-:Y:S05]  /*a460*/  RET.REL.NODEC R14 `(_ZN7cutlass13device_kernelIN5flash19enable_sm80_to_sm89INS1_16FlashAttnBwdSm80INS1_25CollectiveMainloopBwdSm80ILi2ELi2EN4cute5tupleIJNS5_1CILi128EEES8_NS7_ILi64EEEEEENS_6half_tEfNS_4arch4Sm80ELb0ELb1ELb1ELb1ELb0ELb0ELb0ELb0ELi2ELi4ELi4ELi4ELb0EEENS1_24CollectiveEpilogueBwdGQAISA_fSD_Li256ELb1ELb0EEENS1_19SingleTileSchedulerILb1ELb0ELb0ELi128EEEEEEEEEvNT_6ParamsE) ;  /* 0xffff5b900e007950 */ /* 0x000fea0003c3ffff */
        .type           $_ZN7cutlass13device_kernelIN5flash19enable_sm80_to_sm89INS1_16FlashAttnBwdSm80INS1_25CollectiveMainloopBwdSm80ILi2ELi2EN4cute5tupleIJNS5_1CILi128EEES8_NS7_ILi64EEEEEENS_6half_tEfNS_4arch4Sm80ELb0ELb1ELb1ELb1ELb0ELb0ELb0ELb0ELi2ELi4ELi4ELi4ELb0EEENS1_24CollectiveEpilogueBwdGQAISA_fSD_Li256ELb1ELb0EEENS1_19SingleTileSchedulerILb1ELb0ELb0ELi128EEEEEEEEEvNT_6ParamsE$_ZZN4cute7flattenINS_5tupleIJNS1_IJNS_1CILi0EEENS1_IJNS2_ILi1EEENS2_ILi512EEEiEEEEEENS2_ILi4096EEENS1_IJiNS2_ILi8192EEEEEEEEEEEDaRKT_ENKUlRKT_E_clIS7_EEDaSH_,@function
        .size           $_ZN7cutlass13device_kernelIN5flash19enable_sm80_to_sm89INS1_16FlashAttnBwdSm80INS1_25CollectiveMainloopBwdSm80ILi2ELi2EN4cute5tupleIJNS5_1CILi128EEES8_NS7_ILi64EEEEEENS_6half_tEfNS_4arch4Sm80ELb0ELb1ELb1ELb1ELb0ELb0ELb0ELb0ELi2ELi4ELi4ELi4ELb0EEENS1_24CollectiveEpilogueBwdGQAISA_fSD_Li256ELb1ELb0EEENS1_19SingleTileSchedulerILb1ELb0ELb0ELi128EEEEEEEEEvNT_6ParamsE$_ZZN4cute7flattenINS_5tupleIJNS1_IJNS_1CILi0EEENS1_IJNS2_ILi1EEENS2_ILi512EEEiEEEEEENS2_ILi4096EEENS1_IJiNS2_ILi8192EEEEEEEEEEEDaRKT_ENKUlRKT_E_clIS7_EEDaSH_,($_ZN7cutlass13device_kernelIN5flash19enable_sm80_to_sm89INS1_16FlashAttnBwdSm80INS1_25CollectiveMainloopBwdSm80ILi2ELi2EN4cute5tupleIJNS5_1CILi128EEES8_NS7_ILi64EEEEEENS_6half_tEfNS_4arch4Sm80ELb0ELb1ELb1ELb1ELb0ELb0ELb0ELb0ELi2ELi4ELi4ELi4ELb0EEENS1_24CollectiveEpilogueBwdGQAISA_fSD_Li256ELb1ELb0EEENS1_19SingleTileSchedulerILb1ELb0ELb0ELi128EEEEEEEEEvNT_6ParamsE$_ZZN4cute7flattenINS_5tupleIJNS1_IJNS_1CILi0EEENS1_IJNS2_ILi1EEENS2_ILi512EEEiEEEEEENS2_ILi4096EEENS1_IJiNS2_ILi8192EEEEEEEEEEEDaRKT_ENKUlRKT_E_clISA_EEDaSH_ - $_ZN7cutlass13device_kernelIN5flash19enable_sm80_to_sm89INS1_16FlashAttnBwdSm80INS1_25CollectiveMainloopBwdSm80ILi2ELi2EN4cute5tupleIJNS5_1CILi128EEES8_NS7_ILi64EEEEEENS_6half_tEfNS_4arch4Sm80ELb0ELb1ELb1ELb1ELb0ELb0ELb0ELb0ELi2ELi4ELi4ELi4ELb0EEENS1_24CollectiveEpilogueBwdGQAISA_fSD_Li256ELb1ELb0EEENS1_19SingleTileSchedulerILb1ELb0ELb0ELi128EEEEEEEEEvNT_6ParamsE$_ZZN4cute7flattenINS_5tupleIJNS1_IJNS_1CILi0EEENS1_IJNS2_ILi1EEENS2_ILi512EEEiEEEEEENS2_ILi4096EEENS1_IJiNS2_ILi8192EEEEEEEEEEEDaRKT_ENKUlRKT_E_clIS7_EEDaSH_)
$_ZN7cutlass13device_kernelIN5flash19enable_sm80_to_sm89INS1_16FlashAttnBwdSm80INS1_25CollectiveMainloopBwdSm80ILi2ELi2EN4cute5tupleIJNS5_1CILi128EEES8_NS7_ILi64EEEEEENS_6half_tEfNS_4arch4Sm80ELb0ELb1ELb1ELb1ELb0ELb0ELb0ELb0ELi2ELi4ELi4ELi4ELb0EEENS1_24CollectiveEpilogueBwdGQAISA_fSD_Li256ELb1ELb0EEENS1_19SingleTileSchedulerILb1ELb0ELb0ELi128EEEEEEEEEvNT_6ParamsE$_ZZN4cute7flattenINS_5tupleIJNS1_IJNS_1CILi0EEENS1_IJNS2_ILi1EEENS2_ILi512EEEiEEEEEENS2_ILi4096EEENS1_IJiNS2_ILi8192EEEEEEEEEEEDaRKT_ENKUlRKT_E_clIS7_EEDaSH_:
[----:B------:R-:W-:-:S04]  /*a470*/  MOV R3, 0x0 ;  /* 0x0000000000037802 */ /* 0x000fc80000000f00 */
[----:B------:R-:W-:Y:S05]  /*a480*/  RET.REL.NODEC R2 `(_ZN7cutlass13device_kernelIN5flash19enable_sm80_to_sm89INS1_16FlashAttnBwdSm80INS1_25CollectiveMainloopBwdSm80ILi2ELi2EN4cute5tupleIJNS5_1CILi128EEES8_NS7_ILi64EEEEEENS_6half_tEfNS_4arch4Sm80ELb0ELb1ELb1ELb1ELb0ELb0ELb0ELb0ELi2ELi4ELi4ELi4ELb0EEENS1_24CollectiveEpilogueBwdGQAISA_fSD_Li256ELb1ELb0EEENS1_19SingleTileSchedulerILb1ELb0ELb0ELi128EEEEEEEEEvNT_6ParamsE) ;  /* 0xffff5b7002007950 */ /* 0x000fea0003c3ffff */
        .type           $_ZN7cutlass13device_kernelIN5flash19enable_sm80_to_sm89INS1_16FlashAttnBwdSm80INS1_25CollectiveMainloopBwdSm80ILi2ELi2EN4cute5tupleIJNS5_1CILi128EEES8_NS7_ILi64EEEEEENS_6half_tEfNS_4arch4Sm80ELb0ELb1ELb1ELb1ELb0ELb0ELb0ELb0ELi2ELi4ELi4ELi4ELb0EEENS1_24CollectiveEpilogueBwdGQAISA_fSD_Li256ELb1ELb0EEENS1_19SingleTileSchedulerILb1ELb0ELb0ELi128EEEEEEEEEvNT_6ParamsE$_ZZN4cute7flattenINS_5tupleIJNS1_IJNS_1CILi0EEENS1_IJNS2_ILi1EEENS2_ILi512EEEiEEEEEENS2_ILi4096EEENS1_IJiNS2_ILi8192EEEEEEEEEEEDaRKT_ENKUlRKT_E_clISA_EEDaSH_,@function
        .size           $_ZN7cutlass13device_kernelIN5flash19enable_sm80_to_sm89INS1_16FlashAttnBwdSm80INS1_25CollectiveMainloopBwdSm80ILi2ELi2EN4cute5tupleIJNS5_1CILi128EEES8_NS7_ILi64EEEEEENS_6half_tEfNS_4arch4Sm80ELb0ELb1ELb1ELb1ELb0ELb0ELb0ELb0ELi2ELi4ELi4ELi4ELb0EEENS1_24CollectiveEpilogueBwdGQAISA_fSD_Li256ELb1ELb0EEENS1_19SingleTileSchedulerILb1ELb0ELb0ELi128EEEEEEEEEvNT_6ParamsE$_ZZN4cute7flattenINS_5tupleIJNS1_IJNS_1CILi0EEENS1_IJNS2_ILi1EEENS2_ILi512EEEiEEEEEENS2_ILi4096EEENS1_IJiNS2_ILi8192EEEEEEEEEEEDaRKT_ENKUlRKT_E_clISA_EEDaSH_,($_ZN7cutlass13device_kernelIN5flash19enable_sm80_to_sm89INS1_16FlashAttnBwdSm80INS1_25CollectiveMainloopBwdSm80ILi2ELi2EN4cute5tupleIJNS5_1CILi128EEES8_NS7_ILi64EEEEEENS_6half_tEfNS_4arch4Sm80ELb0ELb1ELb1ELb1ELb0ELb0ELb0ELb0ELi2ELi4ELi4ELi4ELb0EEENS1_24CollectiveEpilogueBwdGQAISA_fSD_Li256ELb1ELb0EEENS1_19SingleTileSchedulerILb1ELb0ELb0ELi128EEEEEEEEEvNT_6ParamsE$_ZZN4cute7flattenINS_5tupleIJNS_1CILi1EEENS1_IJNS2_ILi8EEEiiEEENS2_ILi64EEENS1_IJiNS2_ILi144EEENS2_ILi288EEEEEENS2_ILi512EEEEEEEEDaRKT_ENKUlRKT_E_clIS5_EEDaSH_ - $_ZN7cutlass13device_kernelIN5flash19enable_sm80_to_sm89INS1_16FlashAttnBwdSm80INS1_25CollectiveMainloopBwdSm80ILi2ELi2EN4cute5tupleIJNS5_1CILi128EEES8_NS7_ILi64EEEEEENS_6half_tEfNS_4arch4Sm80ELb0ELb1ELb1ELb1ELb0ELb0ELb0ELb0ELi2ELi4ELi4ELi4ELb0EEENS1_24CollectiveEpilogueBwdGQAISA_fSD_Li256ELb1ELb0EEENS1_19SingleTileSchedulerILb1ELb0ELb0ELi128EEEEEEEEEvNT_6ParamsE$_ZZN4cute7flattenINS_5tupleIJNS1_IJNS_1CILi0EEENS1_IJNS2_ILi1EEENS2_ILi512EEEiEEEEEENS2_ILi4096EEENS1_IJiNS2_ILi8192EEEEEEEEEEEDaRKT_ENKUlRKT_E_clISA_EEDaSH_)
$_ZN7cutlass13device_kernelIN5flash19enable_sm80_to_sm89INS1_16FlashAttnBwdSm80INS1_25CollectiveMainloopBwdSm80ILi2ELi2EN4cute5tupleIJNS5_1CILi128EEES8_NS7_ILi64EEEEEENS_6half_tEfNS_4arch4Sm80ELb0ELb1ELb1ELb1ELb0ELb0ELb0ELb0ELi2ELi4ELi4ELi4ELb0EEENS1_24CollectiveEpilogueBwdGQAISA_fSD_Li256ELb1ELb0EEENS1_19SingleTileSchedulerILb1ELb0ELb0ELi128EEEEEEEEEvNT_6ParamsE$_ZZN4cute7flattenINS_5tupleIJNS1_IJNS_1CILi0EEENS1_IJNS2_ILi1EEENS2_ILi512EEEiEEEEEENS2_ILi4096EEENS1_IJiNS2_ILi8192EEEEEEEEEEEDaRKT_ENKUlRKT_E_clISA_EEDaSH_:
[----:B------:R-:W-:-:S04]  /*a490*/  MOV R3, 0x0 ;  /* 0x0000000000037802 */ /* 0x000fc80000000f00 */
[----:B------:R-:W-:Y:S05]  /*a4a0*/  RET.REL.NODEC R2 `(_ZN7cutlass13device_kernelIN5flash19enable_sm80_to_sm89INS1_16FlashAttnBwdSm80INS1_25CollectiveMainloopBwdSm80ILi2ELi2EN4cute5tupleIJNS5_1CILi128EEES8_NS7_ILi64EEEEEENS_6half_tEfNS_4arch4Sm80ELb0ELb1ELb1ELb1ELb0ELb0ELb0ELb0ELi2ELi4ELi4ELi4ELb0EEENS1_24CollectiveEpilogueBwdGQAISA_fSD_Li256ELb1ELb0EEENS1_19SingleTileSchedulerILb1ELb0ELb0ELi128EEEEEEEEEvNT_6ParamsE) ;  /* 0xffff5b5002007950 */ /* 0x000fea0003c3ffff */
        .type           $_ZN7cutlass13device_kernelIN5flash19enable_sm80_to_sm89INS1_16FlashAttnBwdSm80INS1_25CollectiveMainloopBwdSm80ILi2ELi2EN4cute5tupleIJNS5_1CILi128EEES8_NS7_ILi64EEEEEENS_6half_tEfNS_4arch4Sm80ELb0ELb1ELb1ELb1ELb0ELb0ELb0ELb0ELi2ELi4ELi4ELi4ELb0EEENS1_24CollectiveEpilogueBwdGQAISA_fSD_Li256ELb1ELb0EEENS1_19SingleTileSchedulerILb1ELb0ELb0ELi128EEEEEEEEEvNT_6ParamsE$_ZZN4cute7flattenINS_5tupleIJNS_1CILi1EEENS1_IJNS2_ILi8EEEiiEEENS2_ILi64EEENS1_IJiNS2_ILi144EEENS2_ILi288EEEEEENS2_ILi512EEEEEEEEDaRKT_ENKUlRKT_E_clIS5_EEDaSH_,@function
        .size           $_ZN7cutlass13device_kernelIN5flash19enable_sm80_to_sm89INS1_16FlashAttnBwdSm80INS1_25CollectiveMainloopBwdSm80ILi2ELi2EN4cute5tupleIJNS5_1CILi128EEES8_NS7_ILi64EEEEEENS_6half_tEfNS_4arch4Sm80ELb0ELb1ELb1ELb1ELb0ELb0ELb0ELb0ELi2ELi4ELi4ELi4ELb0EEENS1_24CollectiveEpilogueBwdGQAISA_fSD_Li256ELb1ELb0EEENS1_19SingleTileSchedulerILb1ELb0ELb0ELi128EEEEEEEEEvNT_6ParamsE$_ZZN4cute7flattenINS_5tupleIJNS_1CILi1EEENS1_IJNS2_ILi8EEEiiEEENS2_ILi64EEENS1_IJiNS2_ILi144EEENS2_ILi288EEEEEENS2_ILi512EEEEEEEEDaRKT_ENKUlRKT_E_clIS5_EEDaSH_,($_ZN7cutlass13device_kernelIN5flash19enable_sm80_to_sm89INS1_16FlashAttnBwdSm80INS1_25CollectiveMainloopBwdSm80ILi2ELi2EN4cute5tupleIJNS5_1CILi128EEES8_NS7_ILi64EEEEEENS_6half_tEfNS_4arch4Sm80ELb0ELb1ELb1ELb1ELb0ELb0ELb0ELb0ELi2ELi4ELi4ELi4ELb0EEENS1_24CollectiveEpilogueBwdGQAISA_fSD_Li256ELb1ELb0EEENS1_19SingleTileSchedulerILb1ELb0ELb0ELi128EEEEEEEEEvNT_6ParamsE$_ZZN4cute7flattenINS_5tupleIJNS_1CILi1EEENS1_IJNS2_ILi8EEEiiEEENS2_ILi64EEENS1_IJiNS2_ILi144EEENS2_ILi288EEEEEENS2_ILi512EEEEEEEEDaRKT_ENKUlRKT_E_clIS9_EEDaSH_ - $_ZN7cutlass13device_kernelIN5flash19enable_sm80_to_sm89INS1_16FlashAttnBwdSm80INS1_25CollectiveMainloopBwdSm80ILi2ELi2EN4cute5tupleIJNS5_1CILi128EEES8_NS7_ILi64EEEEEENS_6half_tEfNS_4arch4Sm80ELb0ELb1ELb1ELb1ELb0ELb0ELb0ELb0ELi2ELi4ELi4ELi4ELb0EEENS1_24CollectiveEpilogueBwdGQAISA_fSD_Li256ELb1ELb0EEENS1_19SingleTileSchedulerILb1ELb0ELb0ELi128EEEEEEEEEvNT_6ParamsE$_ZZN4cute7flattenINS_5tupleIJNS_1CILi1EEENS1_IJNS2_ILi8EEEiiEEENS2_ILi64EEENS1_IJiNS2_ILi144EEENS2_ILi288EEEEEENS2_ILi512EEEEEEEEDaRKT_ENKUlRKT_E_clIS5_EEDaSH_)
$_ZN7cutlass13device_kernelIN5flash19enable_sm80_to_sm89INS1_16FlashAttnBwdSm80INS1_25CollectiveMainloopBwdSm80ILi2ELi2EN4cute5tupleIJNS5_1CILi128EEES8_NS7_ILi64EEEEEENS_6half_tEfNS_4arch4Sm80ELb0ELb1ELb1ELb1ELb0ELb0ELb0ELb0ELi2ELi4ELi4ELi4ELb0EEENS1_24CollectiveEpilogueBwdGQAISA_fSD_Li256ELb1ELb0EEENS1_19SingleTileSchedulerILb1ELb0ELb0ELi128EEEEEEEEEvNT_6ParamsE$_ZZN4cute7flattenINS_5tupleIJNS_1CILi1EEENS1_IJNS2_ILi8EEEiiEEENS2_ILi64EEENS1_IJiNS2_ILi144EEENS2_ILi288EEEEEENS2_ILi512EEEEEEEEDaRKT_ENKUlRKT_E_clIS5_EEDaSH_:
[----:B------:R-:W-:Y:S02]  /*a4b0*/  MOV R5, 0x0 ;  /* 0x0000000000057802 */ /* 0x000fe40000000f00 */
[----:B------:R-:W-:Y:S02]  /*a4c0*/  MOV R26, R3 ;  /* 0x00000003001a7202 */ /* 0x000fe40000000f00 */
[----:B------:R-:W-:Y:S05]  /*a4d0*/  RET.REL.NODEC R4 `(_ZN7cutlass13device_kernelIN5flash19enable_sm80_to_sm89INS1_16FlashAttnBwdSm80INS1_25CollectiveMainloopBwdSm80ILi2ELi2EN4cute5tupleIJNS5_1CILi128EEES8_NS7_ILi64EEEEEENS_6half_tEfNS_4arch4Sm80ELb0ELb1ELb1ELb1ELb0ELb0ELb0ELb0ELi2ELi4ELi4ELi4ELb0EEENS1_24CollectiveEpilogueBwdGQAISA_fSD_Li256ELb1ELb0EEENS1_19SingleTileSchedulerILb1ELb0ELb0ELi128EEEEEEEEEvNT_6ParamsE) ;  /* 0xffff5b2004007950 */ /* 0x000fea0003c3ffff */
        .type           $_ZN7cutlass13device_kernelIN5flash19enable_sm80_to_sm89INS1_16FlashAttnBwdSm80INS1_25CollectiveMainloopBwdSm80ILi2ELi2EN4cute5tupleIJNS5_1CILi128EEES8_NS7_ILi64EEEEEENS_6half_tEfNS_4arch4Sm80ELb0ELb1ELb1ELb1ELb0ELb0ELb0ELb0ELi2ELi4ELi4ELi4ELb0EEENS1_24CollectiveEpilogueBwdGQAISA_fSD_Li256ELb1ELb0EEENS1_19SingleTileSchedulerILb1ELb0ELb0ELi128EEEEEEEEEvNT_6ParamsE$_ZZN4cute7flattenINS_5tupleIJNS_1CILi1EEENS1_IJNS2_ILi8EEEiiEEENS2_ILi64EEENS1_IJiNS2_ILi144EEENS2_ILi288EEEEEENS2_ILi512EEEEEEEEDaRKT_ENKUlRKT_E_clIS9_EEDaSH_,@function
        .size           $_ZN7cutlass13device_kernelIN5flash19enable_sm80_to_sm89INS1_16FlashAttnBwdSm80INS1_25CollectiveMainloopBwdSm80ILi2ELi2EN4cute5tupleIJNS5_1CILi128EEES8_NS7_ILi64EEEEEENS_6half_tEfNS_4arch4Sm80ELb0ELb1ELb1ELb1ELb0ELb0ELb0ELb0ELi2ELi4ELi4ELi4ELb0EEENS1_24CollectiveEpilogueBwdGQAISA_fSD_Li256ELb1ELb0EEENS1_19SingleTileSchedulerILb1ELb0ELb0ELi128EEEEEEEEEvNT_6ParamsE$_ZZN4cute7flattenINS_5tupleIJNS_1CILi1EEENS1_IJNS2_ILi8EEEiiEEENS2_ILi64EEENS1_IJiNS2_ILi144EEENS2_ILi288EEEEEENS2_ILi512EEEEEEEEDaRKT_ENKUlRKT_E_clIS9_EEDaSH_,($_ZN7cutlass13device_kernelIN5flash19enable_sm80_to_sm89INS1_16FlashAttnBwdSm80INS1_25CollectiveMainloopBwdSm80ILi2ELi2EN4cute5tupleIJNS5_1CILi128EEES8_NS7_ILi64EEEEEENS_6half_tEfNS_4arch4Sm80ELb0ELb1ELb1ELb1ELb0ELb0ELb0ELb0ELi2ELi4ELi4ELi4ELb0EEENS1_24CollectiveEpilogueBwdGQAISA_fSD_Li256ELb1ELb0EEENS1_19SingleTileSchedulerILb1ELb0ELb0ELi128EEEEEEEEEvNT_6ParamsE$_ZZN4cute7flattenINS_5tupleIJNS_1CILi1EEENS1_IJiiiEEENS2_ILi64EEENS1_IJNS2_ILi72EEENS2_ILi144EEENS2_ILi288EEEEEENS2_ILi512EEEEEEEEDaRKT_ENKUlRKT_E_clIS4_EEDaSH_ - $_ZN7cutlass13device_kernelIN5flash19enable_sm80_to_sm89INS1_16FlashAttnBwdSm80INS1_25CollectiveMainloopBwdSm80ILi2ELi2EN4cute5tupleIJNS5_1CILi128EEES8_NS7_ILi64EEEEEENS_6half_tEfNS_4arch4Sm80ELb0ELb1ELb1ELb1ELb0ELb0ELb0ELb0ELi2ELi4ELi4ELi4ELb0EEENS1_24CollectiveEpilogueBwdGQAISA_fSD_Li256ELb1ELb0EEENS1_19SingleTileSchedulerILb1ELb0ELb0ELi128EEEEEEEEEvNT_6ParamsE$_ZZN4cute7flattenINS_5tupleIJNS_1CILi1EEENS1_IJNS2_ILi8EEEiiEEENS2_ILi64EEENS1_IJiNS2_ILi144EEENS2_ILi288EEEEEENS2_ILi512EEEEEEEEDaRKT_ENKUlRKT_E_clIS9_EEDaSH_)
$_ZN7cutlass13device_kernelIN5flash19enable_sm80_to_sm89INS1_16FlashAttnBwdSm80INS1_25CollectiveMainloopBwdSm80ILi2ELi2EN4cute5tupleIJNS5_1CILi128EEES8_NS7_ILi64EEEEEENS_6half_tEfNS_4arch4Sm80ELb0ELb1ELb1ELb1ELb0ELb0ELb0ELb0ELi2ELi4ELi4ELi4ELb0EEENS1_24CollectiveEpilogueBwdGQAISA_fSD_Li256ELb1ELb0EEENS1_19SingleTileSchedulerILb1ELb0ELb0ELi128EEEEEEEEEvNT_6ParamsE$_ZZN4cute7flattenINS_5tupleIJNS_1CILi1EEENS1_IJNS2_ILi8EEEiiEEENS2_ILi64EEENS1_IJiNS2_ILi144EEENS2_ILi288EEEEEENS2_ILi512EEEEEEEEDaRKT_ENKUlRKT_E_clIS9_EEDaSH_:
[----:B------:R-:W-:-:S04]  /*a4e0*/  MOV R5, 0x0 ;  /* 0x0000000000057802 */ /* 0x000fc80000000f00 */
[----:B------:R-:W-:Y:S05]  /*a4f0*/  RET.REL.NODEC R4 `(_ZN7cutlass13device_kernelIN5flash19enable_sm80_to_sm89INS1_16FlashAttnBwdSm80INS1_25CollectiveMainloopBwdSm80ILi2ELi2EN4cute5tupleIJNS5_1CILi128EEES8_NS7_ILi64EEEEEENS_6half_tEfNS_4arch4Sm80ELb0ELb1ELb1ELb1ELb0ELb0ELb0ELb0ELi2ELi4ELi4ELi4ELb0EEENS1_24CollectiveEpilogueBwdGQAISA_fSD_Li256ELb1ELb0EEENS1_19SingleTileSchedulerILb1ELb0ELb0ELi128EEEEEEEEEvNT_6ParamsE) ;  /* 0xffff5b0004007950 */ /* 0x000fea0003c3ffff */
        .type           $_ZN7cutlass13device_kernelIN5flash19enable_sm80_to_sm89INS1_16FlashAttnBwdSm80INS1_25CollectiveMainloopBwdSm80ILi2ELi2EN4cute5tupleIJNS5_1CILi128EEES8_NS7_ILi64EEEEEENS_6half_tEfNS_4arch4Sm80ELb0ELb1ELb1ELb1ELb0ELb0ELb0ELb0ELi2ELi4ELi4ELi4ELb0EEENS1_24CollectiveEpilogueBwdGQAISA_fSD_Li256ELb1ELb0EEENS1_19SingleTileSchedulerILb1ELb0ELb0ELi128EEEEEEEEEvNT_6ParamsE$_ZZN4cute7flattenINS_5tupleIJNS_1CILi1EEENS1_IJiiiEEENS2_ILi64EEENS1_IJNS2_ILi72EEENS2_ILi144EEENS2_ILi288EEEEEENS2_ILi512EEEEEEEEDaRKT_ENKUlRKT_E_clIS4_EEDaSH_,@function
        .size           $_ZN7cutlass13device_kernelIN5flash19enable_sm80_to_sm89INS1_16FlashAttnBwdSm80INS1_25CollectiveMainloopBwdSm80ILi2ELi2EN4cute5tupleIJNS5_1CILi128EEES8_NS7_ILi64EEEEEENS_6half_tEfNS_4arch4Sm80ELb0ELb1ELb1ELb1ELb0ELb0ELb0ELb0ELi2ELi4ELi4ELi4ELb0EEENS1_24CollectiveEpilogueBwdGQAISA_fSD_Li256ELb1ELb0EEENS1_19SingleTileSchedulerILb1ELb0ELb0ELi128EEEEEEEEEvNT_6ParamsE$_ZZN4cute7flattenINS_5tupleIJNS_1CILi1EEENS1_IJiiiEEENS2_ILi64EEENS1_IJNS2_ILi72EEENS2_ILi144EEENS2_ILi288EEEEEENS2_ILi512EEEEEEEEDaRKT_ENKUlRKT_E_clIS4_EEDaSH_,($_ZN7cutlass13device_kernelIN5flash19enable_sm80_to_sm89INS1_16FlashAttnBwdSm80INS1_25CollectiveMainloopBwdSm80ILi2ELi2EN4cute5tupleIJNS5_1CILi128EEES8_NS7_ILi64EEEEEENS_6half_tEfNS_4arch4Sm80ELb0ELb1ELb1ELb1ELb0ELb0ELb0ELb0ELi2ELi4ELi4ELi4ELb0EEENS1_24CollectiveEpilogueBwdGQAISA_fSD_Li256ELb1ELb0EEENS1_19SingleTileSchedulerILb1ELb0ELb0ELi128EEEEEEEEEvNT_6ParamsE$_ZZN4cute7idx2crdINS_5tupleIJiiNS_1CILi0EEEEEENS1_IJNS1_IJNS2_ILi4EEENS2_ILi8EEEEEENS2_ILi2EEENS2_ILi1EEEEEEEEDaRKT_RKT0_ENKUlRKT_RKT0_E_clIiS7_EEDaSJ_SM_ - $_ZN7cutlass13device_kernelIN5flash19enable_sm80_to_sm89INS1_16FlashAttnBwdSm80INS1_25CollectiveMainloopBwdSm80ILi2ELi2EN4cute5tupleIJNS5_1CILi128EEES8_NS7_ILi64EEEEEENS_6half_tEfNS_4arch4Sm80ELb0ELb1ELb1ELb1ELb0ELb0ELb0ELb0ELi2ELi4ELi4ELi4ELb0EEENS1_24CollectiveEpilogueBwdGQAISA_fSD_Li256ELb1ELb0EEENS1_19SingleTileSchedulerILb1ELb0ELb0ELi128EEEEEEEEEvNT_6ParamsE$_ZZN4cute7flattenINS_5tupleIJNS_1CILi1EEENS1_IJiiiEEENS2_ILi64EEENS1_IJNS2_ILi72EEENS2_ILi144EEENS2_ILi288EEEEEENS2_ILi512EEEEEEEEDaRKT_ENKUlRKT_E_clIS4_EEDaSH_)
$_ZN7cutlass13device_kernelIN5flash19enable_sm80_to_sm89INS1_16FlashAttnBwdSm80INS1_25CollectiveMainloopBwdSm80ILi2ELi2EN4cute5tupleIJNS5_1CILi128EEES8_NS7_ILi64EEEEEENS_6half_tEfNS_4arch4Sm80ELb0ELb1ELb1ELb1ELb0ELb0ELb0ELb0ELi2ELi4ELi4ELi4ELb0EEENS1_24CollectiveEpilogueBwdGQAISA_fSD_Li256ELb1ELb0EEENS1_19SingleTileSchedulerILb1ELb0ELb0ELi128EEEEEEEEEvNT_6ParamsE$_ZZN4cute7flattenINS_5tupleIJNS_1CILi1EEENS1_IJiiiEEENS2_ILi64EEENS1_IJNS2_ILi72EEENS2_ILi144EEENS2_ILi288EEEEEENS2_ILi512EEEEEEEEDaRKT_ENKUlRKT_E_clIS4_EEDaSH_:
[----:B------:R-:W-:Y:S02]  /*a500*/  MOV R38, R4 ;  /* 0x0000000400267202 */ /* 0x000fe40000000f00 */
[----:B------:R-:W-:-:S04]  /*a510*/  MOV R39, 0x0 ;  /* 0x0000000000277802 */ /* 0x000fc80000000f00 */
[----:B------:R-:W-:Y:S05]  /*a520*/  RET.REL.NODEC R38 `(_ZN7cutlass13device_kernelIN5flash19enable_sm80_to_sm89INS1_16FlashAttnBwdSm80INS1_25CollectiveMainloopBwdSm80ILi2ELi2EN4cute5tupleIJNS5_1CILi128EEES8_NS7_ILi64EEEEEENS_6half_tEfNS_4arch4Sm80ELb0ELb1ELb1ELb1ELb0ELb0ELb0ELb0ELi2ELi4ELi4ELi4ELb0EEENS1_24CollectiveEpilogueBwdGQAISA_fSD_Li256ELb1ELb0EEENS1_19SingleTileSchedulerILb1ELb0ELb0ELi128EEEEEEEEEvNT_6ParamsE) ;  /* 0xffff5ad026007950 */ /* 0x000fea0003c3ffff */
        .type           $_ZN7cutlass13device_kernelIN5flash19enable_sm80_to_sm89INS1_16FlashAttnBwdSm80INS1_25CollectiveMainloopBwdSm80ILi2ELi2EN4cute5tupleIJNS5_1CILi128EEES8_NS7_ILi64EEEEEENS_6half_tEfNS_4arch4Sm80ELb0ELb1ELb1ELb1ELb0ELb0ELb0ELb0ELi2ELi4ELi4ELi4ELb0EEENS1_24CollectiveEpilogueBwdGQAISA_fSD_Li256ELb1ELb0EEENS1_19SingleTileSchedulerILb1ELb0ELb0ELi128EEEEEEEEEvNT_6ParamsE$_ZZN4cute7idx2crdINS_5tupleIJiiNS_1CILi0EEEEEENS1_IJNS1_IJNS2_ILi4EEENS2_ILi8EEEEEENS2_ILi2EEENS2_ILi1EEEEEEEEDaRKT_RKT0_ENKUlRKT_RKT0_E_clIiS7_EEDaSJ_SM_,@function
        .size           $_ZN7cutlass13device_kernelIN5flash19enable_sm80_to_sm89INS1_16FlashAttnBwdSm80INS1_25CollectiveMainloopBwdSm80ILi2ELi2EN4cute5tupleIJNS5_1CILi128EEES8_NS7_ILi64EEEEEENS_6half_tEfNS_4arch4Sm80ELb0ELb1ELb1ELb1ELb0ELb0ELb0ELb0ELi2ELi4ELi4ELi4ELb0EEENS1_24CollectiveEpilogueBwdGQAISA_fSD_Li256ELb1ELb0EEENS1_19SingleTileSchedulerILb1ELb0ELb0ELi128EEEEEEEEEvNT_6ParamsE$_ZZN4cute7idx2crdINS_5tupleIJiiNS_1CILi0EEEEEENS1_IJNS1_IJNS2_ILi4EEENS2_ILi8EEEEEENS2_ILi2EEENS2_ILi1EEEEEEEEDaRKT_RKT0_ENKUlRKT_RKT0_E_clIiS7_EEDaSJ_SM_,($_ZN7cutlass13device_kernelIN5flash19enable_sm80_to_sm89INS1_16FlashAttnBwdSm80INS1_25CollectiveMainloopBwdSm80ILi2ELi2EN4cute5tupleIJNS5_1CILi128EEES8_NS7_ILi64EEEEEENS_6half_tEfNS_4arch4Sm80ELb0ELb1ELb1ELb1ELb0ELb0ELb0ELb0ELi2ELi4ELi4ELi4ELb0EEENS1_24CollectiveEpilogueBwdGQAISA_fSD_Li256ELb1ELb0EEENS1_19SingleTileSchedulerILb1ELb0ELb0ELi128EEEEEEEEEvNT_6ParamsE$_ZZN4cute7idx2crdINS_5tupleIJiiNS_1CILi0EEEEEENS1_IJNS1_IJNS2_ILi4EEENS2_ILi8EEEEEENS2_ILi2EEENS2_ILi1EEEEEEEEDaRKT_RKT0_ENKUlRKT_RKT0_E_clIiS8_EEDaSJ_SM_ - $_ZN7cutlass13device_kernelIN5flash19enable_sm80_to_sm89INS1_16FlashAttnBwdSm80INS1_25CollectiveMainloopBwdSm80ILi2ELi2EN4cute5tupleIJNS5_1CILi128EEES8_NS7_ILi64EEEEEENS_6half_tEfNS_4arch4Sm80ELb0ELb1ELb1ELb1ELb0ELb0ELb0ELb0ELi2ELi4ELi4ELi4ELb0EEENS1_24CollectiveEpilogueBwdGQAISA_fSD_Li256ELb1ELb0EEENS1_19SingleTileSchedulerILb1ELb0ELb0ELi128EEEEEEEEEvNT_6ParamsE$_ZZN4cute7idx2crdINS_5tupleIJiiNS_1CILi0EEEEEENS1_IJNS1_IJNS2_ILi4EEENS2_ILi8EEEEEENS2_ILi2EEENS2_ILi1EEEEEEEEDaRKT_RKT0_ENKUlRKT_RKT0_E_clIiS7_EEDaSJ_SM_)
$_ZN7cutlass13device_kernelIN5flash19enable_sm80_to_sm89INS1_16FlashAttnBwdSm80INS1_25CollectiveMainloopBwdSm80ILi2ELi2EN4cute5tupleIJNS5_1CILi128EEES8_NS7_ILi64EEEEEENS_6half_tEfNS_4arch4Sm80ELb0ELb1ELb1ELb1ELb0ELb0ELb0ELb0ELi2ELi4ELi4ELi4ELb0EEENS1_24CollectiveEpilogueBwdGQAISA_fSD_Li256ELb1ELb0EEENS1_19SingleTileSchedulerILb1ELb0ELb0ELi128EEEEEEEEEvNT_6ParamsE$_ZZN4cute7idx2crdINS_5tupleIJiiNS_1CILi0EEEEEENS1_IJNS1_IJNS2_ILi4EEENS2_ILi8EEEEEENS2_ILi2EEENS2_ILi1EEEEEEEEDaRKT_RKT0_ENKUlRKT_RKT0_E_clIiS7_EEDaSJ_SM_:
[----:B------:R-:W-:Y:S01]  /*a530*/  SHF.R.S32.HI R4, RZ, 0x1f, R2 ;  /* 0x0000001fff047819 */ /* 0x000fe20000011402 */
[----:B------:R-:W-:Y:S02]  /*a540*/  IMAD.MOV.U32 R38, RZ, RZ, R5 ;  /* 0x000000ffff267224 */ /* 0x000fe400078e0005 */
[----:B------:R-:W-:Y:S01]  /*a550*/  IMAD.MOV.U32 R39, RZ, RZ, 0x0 ;  /* 0x00000000ff277424 */ /* 0x000fe200078e00ff */
[----:B------:R-:W-:-:S04]  /*a560*/  LEA.HI R4, R4, R2, RZ, 0x2 ;  /* 0x0000000204047211 */ /* 0x000fc800078f10ff */
[----:B------:R-:W-:Y:S02]  /*a570*/  LOP3.LUT R3, R4, 0xfffffffc, RZ, 0xc0, !PT ;  /* 0xfffffffc04037812 */ /* 0x000fe400078ec0ff */
[----:B------:R-:W-:-:S03]  /*a580*/  SHF.R.S32.HI R4, RZ, 0x2, R4 ;  /* 0x00000002ff047819 */ /* 0x000fc60000011404 */
[----:B------:R-:W-:Y:S01]  /*a590*/  IMAD.IADD R3, R2, 0x1, -R3 ;  /* 0x0000000102037824 */ /* 0x000fe200078e0a03 */
[----:B------:R-:W-:Y:S06]  /*a5a0*/  RET.REL.NODEC R38 `(_ZN7cutlass13device_kernelIN5flash19enable_sm80_to_sm89INS1_16FlashAttnBwdSm80INS1_25CollectiveMainloopBwdSm80ILi2ELi2EN4cute5tupleIJNS5_1CILi128EEES8_NS7_ILi64EEEEEENS_6half_tEfNS_4arch4Sm80ELb0ELb1ELb1ELb1ELb0ELb0ELb0ELb0ELi2ELi4ELi4ELi4ELb0EEENS1_24CollectiveEpilogueBwdGQAISA_fSD_Li256ELb1ELb0EEENS1_19SingleTileSchedulerILb1ELb0ELb0ELi128EEEEEEEEEvNT_6ParamsE) ;  /* 0xffff5a5026007950 */ /* 0x000fec0003c3ffff */
        .type           $_ZN7cutlass13device_kernelIN5flash19enable_sm80_to_sm89INS1_16FlashAttnBwdSm80INS1_25CollectiveMainloopBwdSm80ILi2ELi2EN4cute5tupleIJNS5_1CILi128EEES8_NS7_ILi64EEEEEENS_6half_tEfNS_4arch4Sm80ELb0ELb1ELb1ELb1ELb0ELb0ELb0ELb0ELi2ELi4ELi4ELi4ELb0EEENS1_24CollectiveEpilogueBwdGQAISA_fSD_Li256ELb1ELb0EEENS1_19SingleTileSchedulerILb1ELb0ELb0ELi128EEEEEEEEEvNT_6ParamsE$_ZZN4cute7idx2crdINS_5tupleIJiiNS_1CILi0EEEEEENS1_IJNS1_IJNS2_ILi4EEENS2_ILi8EEEEEENS2_ILi2EEENS2_ILi1EEEEEEEEDaRKT_RKT0_ENKUlRKT_RKT0_E_clIiS8_EEDaSJ_SM_,@function
        .size           $_ZN7cutlass13device_kernelIN5flash19enable_sm80_to_sm89INS1_16FlashAttnBwdSm80INS1_25CollectiveMainloopBwdSm80ILi2ELi2EN4cute5tupleIJNS5_1CILi128EEES8_NS7_ILi64EEEEEENS_6half_tEfNS_4arch4Sm80ELb0ELb1ELb1ELb1ELb0ELb0ELb0ELb0ELi2ELi4ELi4ELi4ELb0EEENS1_24CollectiveEpilogueBwdGQAISA_fSD_Li256ELb1ELb0EEENS1_19SingleTileSchedulerILb1ELb0ELb0ELi128EEEEEEEEEvNT_6ParamsE$_ZZN4cute7idx2crdINS_5tupleIJiiNS_1CILi0EEEEEENS1_IJNS1_IJNS2_ILi4EEENS2_ILi8EEEEEENS2_ILi2EEENS2_ILi1EEEEEEEEDaRKT_RKT0_ENKUlRKT_RKT0_E_clIiS8_EEDaSJ_SM_,($_ZN7cutlass13device_kernelIN5flash19enable_sm80_to_sm89INS1_16FlashAttnBwdSm80INS1_25CollectiveMainloopBwdSm80ILi2ELi2EN4cute5tupleIJNS5_1CILi128EEES8_NS7_ILi64EEEEEENS_6half_tEfNS_4arch4Sm80ELb0ELb1ELb1ELb1ELb0ELb0ELb0ELb0ELi2ELi4ELi4ELi4ELb0EEENS1_24CollectiveEpilogueBwdGQAISA_fSD_Li256ELb1ELb0EEENS1_19SingleTileSchedulerILb1ELb0ELb0ELi128EEEEEEEEEvNT_6ParamsE$_ZZN4cute7idx2crdINS_5tupleIJiiNS_1CILi0EEEEEENS1_IJNS1_IJNS2_ILi4EEENS2_ILi8EEEEEES5_NS2_ILi1EEEEEEEEDaRKT_RKT0_ENKUlRKT_RKT0_E_clIiS5_EEDaSI_SL_ - $_ZN7cutlass13device_kernelIN5flash19enable_sm80_to_sm89INS1_16FlashAttnBwdSm80INS1_25CollectiveMainloopBwdSm80ILi2ELi2EN4cute5tupleIJNS5_1CILi128EEES8_NS7_ILi64EEEEEENS_6half_tEfNS_4arch4Sm80ELb0ELb1ELb1ELb1ELb0ELb0ELb0ELb0ELi2ELi4ELi4ELi4ELb0EEENS1_24CollectiveEpilogueBwdGQAISA_fSD_Li256ELb1ELb0EEENS1_19SingleTileSchedulerILb1ELb0ELb0ELi128EEEEEEEEEvNT_6ParamsE$_ZZN4cute7idx2crdINS_5tupleIJiiNS_1CILi0EEEEEENS1_IJNS1_IJNS2_ILi4EEENS2_ILi8EEEEEENS2_ILi2EEENS2_ILi1EEEEEEEEDaRKT_RKT0_ENKUlRKT_RKT0_E_clIiS8_EEDaSJ_SM_)
$_ZN7cutlass13device_kernelIN5flash19enable_sm80_to_sm89INS1_16FlashAttnBwdSm80INS1_25CollectiveMainloopBwdSm80ILi2ELi2EN4cute5tupleIJNS5_1CILi128EEES8_NS7_ILi64EEEEEENS_6half_tEfNS_4arch4Sm80ELb0ELb1ELb1ELb1ELb0ELb0ELb0ELb0ELi2ELi4ELi4ELi4ELb0EEENS1_24CollectiveEpilogueBwdGQAISA_fSD_Li256ELb1ELb0EEENS1_19SingleTileSchedulerILb1ELb0ELb0ELi128EEEEEEEEEvNT_6ParamsE$_ZZN4cute7idx2crdINS_5tupleIJiiNS_1CILi0EEEEEENS1_IJNS1_IJNS2_ILi4EEENS2_ILi8EEEEEENS2_ILi2EEENS2_ILi1EEEEEEEEDaRKT_RKT0_ENKUlRKT_RKT0_E_clIiS8_EEDaSJ_SM_:
[----:B------:R-:W-:Y:S02]  /*a5b0*/  MOV R38, R5 ;  /* 0x0000000500267202 */ /* 0x000fe40000000f00 */
[----:B------:R-:W-:Y:S02]  /*a5c0*/  MOV R39, 0x0 ;  /* 0x0000000000277802 */ /* 0x000fe40000000f00 */
[----:B------:R-:W-:Y:S02]  /*a5d0*/  MOV R7, R6 ;  /* 0x0000000600077202 */ /* 0x000fe40000000f00 */
[----:B------:R-:W-:Y:S05]  /*a5e0*/  RET.REL.NODEC R38 `(_ZN7cutlass13device_kernelIN5flash19enable_sm80_to_sm89INS1_16FlashAttnBwdSm80INS1_25CollectiveMainloopBwdSm80ILi2ELi2EN4cute5tupleIJNS5_1CILi128EEES8_NS7_ILi64EEEEEENS_6half_tEfNS_4arch4Sm80ELb0ELb1ELb1ELb1ELb0ELb0ELb0ELb0ELi2ELi4ELi4ELi4ELb0EEENS1_24CollectiveEpilogueBwdGQAISA_fSD_Li256ELb1ELb0EEENS1_19SingleTileSchedulerILb1ELb0ELb0ELi128EEEEEEEEEvNT_6ParamsE) ;  /* 0xffff5a1026007950 */ /* 0x000fea0003c3ffff */
        .type           $_ZN7cutlass13device_kernelIN5flash19enable_sm80_to_sm89INS1_16FlashAttnBwdSm80INS1_25CollectiveMainloopBwdSm80ILi2ELi2EN4cute5tupleIJNS5_1CILi128EEES8_NS7_ILi64EEEEEENS_6half_tEfNS_4arch4Sm80ELb0ELb1ELb1ELb1ELb0ELb0ELb0ELb0ELi2ELi4ELi4ELi4ELb0EEENS1_24CollectiveEpilogueBwdGQAISA_fSD_Li256ELb1ELb0EEENS1_19SingleTileSchedulerILb1ELb0ELb0ELi128EEEEEEEEEvNT_6ParamsE$_ZZN4cute7idx2crdINS_5tupleIJiiNS_1CILi0EEEEEENS1_IJNS1_IJNS2_ILi4EEENS2_ILi8EEEEEES5_NS2_ILi1EEEEEEEEDaRKT_RKT0_ENKUlRKT_RKT0_E_clIiS5_EEDaSI_SL_,@function
        .size           $_ZN7cutlass13device_kernelIN5flash19enable_sm80_to_sm89INS1_16FlashAttnBwdSm80INS1_25CollectiveMainloopBwdSm80ILi2ELi2EN4cute5tupleIJNS5_1CILi128EEES8_NS7_ILi64EEEEEENS_6half_tEfNS_4arch4Sm80ELb0ELb1ELb1ELb1ELb0ELb0ELb0ELb0ELi2ELi4ELi4ELi4ELb0EEENS1_24CollectiveEpilogueBwdGQAISA_fSD_Li256ELb1ELb0EEENS1_19SingleTileSchedulerILb1ELb0ELb0ELi128EEEEEEEEEvNT_6ParamsE$_ZZN4cute7idx2crdINS_5tupleIJiiNS_1CILi0EEEEEENS1_IJNS1_IJNS2_ILi4EEENS2_ILi8EEEEEES5_NS2_ILi1EEEEEEEEDaRKT_RKT0_ENKUlRKT_RKT0_E_clIiS5_EEDaSI_SL_,($_ZN7cutlass13device_kernelIN5flash19enable_sm80_to_sm89INS1_16FlashAttnBwdSm80INS1_25CollectiveMainloopBwdSm80ILi2ELi2EN4cute5tupleIJNS5_1CILi128EEES8_NS7_ILi64EEEEEENS_6half_tEfNS_4arch4Sm80ELb0ELb1ELb1ELb1ELb0ELb0ELb0ELb0ELi2ELi4ELi4ELi4ELb0EEENS1_24CollectiveEpilogueBwdGQAISA_fSD_Li256ELb1ELb0EEENS1_19SingleTileSchedulerILb1ELb0ELb0ELi128EEEEEEEEEvNT_6ParamsE$_ZZN4cute7idx2crdINS_5tupleIJiiNS_1CILi0EEEEEENS1_IJNS1_IJNS2_ILi4EEENS2_ILi8EEEEEES5_NS2_ILi1EEEEEEEEDaRKT_RKT0_ENKUlRKT_RKT0_E_clIiS7_EEDaSI_SL_ - $_ZN7cutlass13device_kernelIN5flash19enable_sm80_to_sm89INS1_16FlashAttnBwdSm80INS1_25CollectiveMainloopBwdSm80ILi2ELi2EN4cute5tupleIJNS5_1CILi128EEES8_NS7_ILi64EEEEEENS_6half_tEfNS_4arch4Sm80ELb0ELb1ELb1ELb1ELb0ELb0ELb0ELb0ELi2ELi4ELi4ELi4ELb0EEENS1_24CollectiveEpilogueBwdGQAISA_fSD_Li256ELb1ELb0EEENS1_19SingleTileSchedulerILb1ELb0ELb0ELi128EEEEEEEEEvNT_6ParamsE$_ZZN4cute7idx2crdINS_5tupleIJiiNS_1CILi0EEEEEENS1_IJNS1_IJNS2_ILi4EEENS2_ILi8EEEEEES5_NS2_ILi1EEEEEEEEDaRKT_RKT0_ENKUlRKT_RKT0_E_clIiS5_EEDaSI_SL_)
$_ZN7cutlass13device_kernelIN5flash19enable_sm80_to_sm89INS1_16FlashAttnBwdSm80INS1_25CollectiveMainloopBwdSm80ILi2ELi2EN4cute5tupleIJNS5_1CILi128EEES8_NS7_ILi64EEEEEENS_6half_tEfNS_4arch4Sm80ELb0ELb1ELb1ELb1ELb0ELb0ELb0ELb0ELi2ELi4ELi4ELi4ELb0EEENS1_24CollectiveEpilogueBwdGQAISA_fSD_Li256ELb1ELb0EEENS1_19SingleTileSchedulerILb1ELb0ELb0ELi128EEEEEEEEEvNT_6ParamsE$_ZZN4cute7idx2crdINS_5tupleIJiiNS_1CILi0EEEEEENS1_IJNS1_IJNS2_ILi4EEENS2_ILi8EEEEEES5_NS2_ILi1EEEEEEEEDaRKT_RKT0_ENKUlRKT_RKT0_E_clIiS5_EEDaSI_SL_:
[----:B------:R-:W-:Y:S02]  /*a5f0*/  MOV R38, R3 ;  /* 0x0000000300267202 */ /* 0x000fe40000000f00 */
[----:B------:R-:W-:Y:S02]  /*a600*/  MOV R39, 0x0 ;  /* 0x0000000000277802 */ /* 0x000fe40000000f00 */
[----:B------:R-:W-:-:S02]  /*a610*/  MOV R7, R6 ;  /* 0x0000000600077202 */ /* 0x000fc40000000f00 */
[----:B------:R-:W-:Y:S05]  /*a620*/  RET.REL.NODEC R38 `(_ZN7cutlass13device_kernelIN5flash19enable_sm80_to_sm89INS1_16FlashAttnBwdSm80INS1_25CollectiveMainloopBwdSm80ILi2ELi2EN4cute5tupleIJNS5_1CILi128EEES8_NS7_ILi64EEEEEENS_6half_tEfNS_4arch4Sm80ELb0ELb1ELb1ELb1ELb0ELb0ELb0ELb0ELi2ELi4ELi4ELi4ELb0EEENS1_24CollectiveEpilogueBwdGQAISA_fSD_Li256ELb1ELb0EEENS1_19SingleTileSchedulerILb1ELb0ELb0ELi128EEEEEEEEEvNT_6ParamsE) ;  /* 0xffff59d026007950 */ /* 0x000fea0003c3ffff */
        .type           $_ZN7cutlass13device_kernelIN5flash19enable_sm80_to_sm89INS1_16FlashAttnBwdSm80INS1_25CollectiveMainloopBwdSm80ILi2ELi2EN4cute5tupleIJNS5_1CILi128EEES8_NS7_ILi64EEEEEENS_6half_tEfNS_4arch4Sm80ELb0ELb1ELb1ELb1ELb0ELb0ELb0ELb0ELi2ELi4ELi4ELi4ELb0EEENS1_24CollectiveEpilogueBwdGQAISA_fSD_Li256ELb1ELb0EEENS1_19SingleTileSchedulerILb1ELb0ELb0ELi128EEEEEEEEEvNT_6ParamsE$_ZZN4cute7idx2crdINS_5tupleIJiiNS_1CILi0EEEEEENS1_IJNS1_IJNS2_ILi4EEENS2_ILi8EEEEEES5_NS2_ILi1EEEEEEEEDaRKT_RKT0_ENKUlRKT_RKT0_E_clIiS7_EEDaSI_SL_,@function
        .size           $_ZN7cutlass13device_kernelIN5flash19enable_sm80_to_sm89INS1_16FlashAttnBwdSm80INS1_25CollectiveMainloopBwdSm80ILi2ELi2EN4cute5tupleIJNS5_1CILi128EEES8_NS7_ILi64EEEEEENS_6half_tEfNS_4arch4Sm80ELb0ELb1ELb1ELb1ELb0ELb0ELb0ELb0ELi2ELi4ELi4ELi4ELb0EEENS1_24CollectiveEpilogueBwdGQAISA_fSD_Li256ELb1ELb0EEENS1_19SingleTileSchedulerILb1ELb0ELb0ELi128EEEEEEEEEvNT_6ParamsE$_ZZN4cute7idx2crdINS_5tupleIJiiNS_1CILi0EEEEEENS1_IJNS1_IJNS2_ILi4EEENS2_ILi8EEEEEES5_NS2_ILi1EEEEEEEEDaRKT_RKT0_ENKUlRKT_RKT0_E_clIiS7_EEDaSI_SL_,($_ZN7cutlass13device_kernelIN5flash19enable_sm80_to_sm89INS1_16FlashAttnBwdSm80INS1_25CollectiveMainloopBwdSm80ILi2ELi2EN4cute5tupleIJNS5_1CILi128EEES8_NS7_ILi64EEEEEENS_6half_tEfNS_4arch4Sm80ELb0ELb1ELb1ELb1ELb0ELb0ELb0ELb0ELi2ELi4ELi4ELi4ELb0EEENS1_24CollectiveEpilogueBwdGQAISA_fSD_Li256ELb1ELb0EEENS1_19SingleTileSchedulerILb1ELb0ELb0ELi128EEEEEEEEEvNT_6ParamsE$_ZZN4cute7idx2crdIiNS_5tupleIJNS_1CILi32EEENS2_ILi4EEENS2_ILi2EEENS2_ILi1EEEEEENS1_IJS6_S3_NS2_ILi128EEENS2_ILi0EEEEEEEEDaRKT_RKT0_RKT1_ENKUlRKT_RKT0_E_clIS4_S3_EEDaSM_SP_ - $_ZN7cutlass13device_kernelIN5flash19enable_sm80_to_sm89INS1_16FlashAttnBwdSm80INS1_25CollectiveMainloopBwdSm80ILi2ELi2EN4cute5tupleIJNS5_1CILi128EEES8_NS7_ILi64EEEEEENS_6half_tEfNS_4arch4Sm80ELb0ELb1ELb1ELb1ELb0ELb0ELb0ELb0ELi2ELi4ELi4ELi4ELb0EEENS1_24CollectiveEpilogueBwdGQAISA_fSD_Li256ELb1ELb0EEENS1_19SingleTileSchedulerILb1ELb0ELb0ELi128EEEEEEEEEvNT_6ParamsE$_ZZN4cute7idx2crdINS_5tupleIJiiNS_1CILi0EEEEEENS1_IJNS1_IJNS2_ILi4EEENS2_ILi8EEEEEES5_NS2_ILi1EEEEEEEEDaRKT_RKT0_ENKUlRKT_RKT0_E_clIiS7_EEDaSI_SL_)
$_ZN7cutlass13device_kernelIN5flash19enable_sm80_to_sm89INS1_16FlashAttnBwdSm80INS1_25CollectiveMainloopBwdSm80ILi2ELi2EN4cute5tupleIJNS5_1CILi128EEES8_NS7_ILi64EEEEEENS_6half_tEfNS_4arch4Sm80ELb0ELb1ELb1ELb1ELb0ELb0ELb0ELb0ELi2ELi4ELi4ELi4ELb0EEENS1_24CollectiveEpilogueBwdGQAISA_fSD_Li256ELb1ELb0EEENS1_19SingleTileSchedulerILb1ELb0ELb0ELi128EEEEEEEEEvNT_6ParamsE$_ZZN4cute7idx2crdINS_5tupleIJiiNS_1CILi0EEEEEENS1_IJNS1_IJNS2_ILi4EEENS2_ILi8EEEEEES5_NS2_ILi1EEEEEEEEDaRKT_RKT0_ENKUlRKT_RKT0_E_clIiS7_EEDaSI_SL_:
        /* <DEDUP_REMOVED lines=8> */
        .type           $_ZN7cutlass13device_kernelIN5flash19enable_sm80_to_sm89INS1_16FlashAttnBwdSm80INS1_25CollectiveMainloopBwdSm80ILi2ELi2EN4cute5tupleIJNS5_1CILi128EEES8_NS7_ILi64EEEEEENS_6half_tEfNS_4arch4Sm80ELb0ELb1ELb1ELb1ELb0ELb0ELb0ELb0ELi2ELi4ELi4ELi4ELb0EEENS1_24CollectiveEpilogueBwdGQAISA_fSD_Li256ELb1ELb0EEENS1_19SingleTileSchedulerILb1ELb0ELb0ELi128EEEEEEEEEvNT_6ParamsE$_ZZN4cute7idx2crdIiNS_5tupleIJNS_1CILi32EEENS2_ILi4EEENS2_ILi2EEENS2_ILi1EEEEEENS1_IJS6_S3_NS2_ILi128EEENS2_ILi0EEEEEEEEDaRKT_RKT0_RKT1_ENKUlRKT_RKT0_E_clIS4_S3_EEDaSM_SP_,@function
        .size           $_ZN7cutlass13device_kernelIN5flash19enable_sm80_to_sm89INS1_16FlashAttnBwdSm80INS1_25CollectiveMainloopBwdSm80ILi2ELi2EN4cute5tupleIJNS5_1CILi128EEES8_NS7_ILi64EEEEEENS_6half_tEfNS_4arch4Sm80ELb0ELb1ELb1ELb1ELb0ELb0ELb0ELb0ELi2ELi4ELi4ELi4ELb0EEENS1_24CollectiveEpilogueBwdGQAISA_fSD_Li256ELb1ELb0EEENS1_19SingleTileSchedulerILb1ELb0ELb0ELi128EEEEEEEEEvNT_6ParamsE$_ZZN4cute7idx2crdIiNS_5tupleIJNS_1CILi32EEENS2_ILi4EEENS2_ILi2EEENS2_ILi1EEEEEENS1_IJS6_S3_NS2_ILi128EEENS2_ILi0EEEEEEEEDaRKT_RKT0_RKT1_ENKUlRKT_RKT0_E_clIS4_S3_EEDaSM_SP_,($_ZN7cutlass13device_kernelIN5flash19enable_sm80_to_sm89INS1_16FlashAttnBwdSm80INS1_25CollectiveMainloopBwdSm80ILi2ELi2EN4cute5tupleIJNS5_1CILi128EEES8_NS7_ILi64EEEEEENS_6half_tEfNS_4arch4Sm80ELb0ELb1ELb1ELb1ELb0ELb0ELb0ELb0ELi2ELi4ELi4ELi4ELb0EEENS1_24CollectiveEpilogueBwdGQAISA_fSD_Li256ELb1ELb0EEENS1_19SingleTileSchedulerILb1ELb0ELb0ELi128EEEEEEEEEvNT_6ParamsE$_ZZN4cute7idx2crdIiNS_5tupleIJNS_1CILi32EEENS2_ILi4EEENS2_ILi2EEENS2_ILi1EEEEEENS1_IJS6_S3_NS2_ILi128EEENS2_ILi0EEEEEEEEDaRKT_RKT0_RKT1_ENKUlRKT_RKT0_E_clIS5_S8_EEDaSM_SP_ - $_ZN7cutlass13device_kernelIN5flash19enable_sm80_to_sm89INS1_16FlashAttnBwdSm80INS1_25CollectiveMainloopBwdSm80ILi2ELi2EN4cute5tupleIJNS5_1CILi128EEES8_NS7_ILi64EEEEEENS_6half_tEfNS_4arch4Sm80ELb0ELb1ELb1ELb1ELb0ELb0ELb0ELb0ELi2ELi4ELi4ELi4ELb0EEENS1_24CollectiveEpilogueBwdGQAISA_fSD_Li256ELb1ELb0EEENS1_19SingleTileSchedulerILb1ELb0ELb0ELi128EEEEEEEEEvNT_6ParamsE$_ZZN4cute7idx2crdIiNS_5tupleIJNS_1CILi32EEENS2_ILi4EEENS2_ILi2EEENS2_ILi1EEEEEENS1_IJS6_S3_NS2_ILi128EEENS2_ILi0EEEEEEEEDaRKT_RKT0_RKT1_ENKUlRKT_RKT0_E_clIS4_S3_EEDaSM_SP_)
$_ZN7cutlass13device_kernelIN5flash19enable_sm80_to_sm89INS1_16FlashAttnBwdSm80INS1_25CollectiveMainloopBwdSm80ILi2ELi2EN4cute5tupleIJNS5_1CILi128EEES8_NS7_ILi64EEEEEENS_6half_tEfNS_4arch4Sm80ELb0ELb1ELb1ELb1ELb0ELb0ELb0ELb0ELi2ELi4ELi4ELi4ELb0EEENS1_24CollectiveEpilogueBwdGQAISA_fSD_Li256ELb1ELb0EEENS1_19SingleTileSchedulerILb1ELb0ELb0ELi128EEEEEEEEEvNT_6ParamsE$_ZZN4cute7idx2crdIiNS_5tupleIJNS_1CILi32EEENS2_ILi4EEENS2_ILi2EEENS2_ILi1EEEEEENS1_IJS6_S3_NS2_ILi128EEENS2_ILi0EEEEEEEEDaRKT_RKT0_RKT1_ENKUlRKT_RKT0_E_clIS4_S3_EEDaSM_SP_:
        /* <DEDUP_REMOVED lines=9> */
[----:B------:R-:W-:Y:S05]  /*a740*/  RET.REL.NODEC R14 `(_ZN7cutlass13device_kernelIN5flash19enable_sm80_to_sm89INS1_16FlashAttnBwdSm80INS1_25CollectiveMainloopBwdSm80ILi2ELi2EN4cute5tupleIJNS5_1CILi128EEES8_NS7_ILi64EEEEEENS_6half_tEfNS_4arch4Sm80ELb0ELb1ELb1ELb1ELb0ELb0ELb0ELb0ELi2ELi4ELi4ELi4ELb0EEENS1_24CollectiveEpilogueBwdGQAISA_fSD_Li256ELb1ELb0EEENS1_19SingleTileSchedulerILb1ELb0ELb0ELi128EEEEEEEEEvNT_6ParamsE) ;  /* 0xffff58b00e007950 */ /* 0x000fea0003c3ffff */
        .type           $_ZN7cutlass13device_kernelIN5flash19enable_sm80_to_sm89INS1_16FlashAttnBwdSm80INS1_25CollectiveMainloopBwdSm80ILi2ELi2EN4cute5tupleIJNS5_1CILi128EEES8_NS7_ILi64EEEEEENS_6half_tEfNS_4arch4Sm80ELb0ELb1ELb1ELb1ELb0ELb0ELb0ELb0ELi2ELi4ELi4ELi4ELb0EEENS1_24CollectiveEpilogueBwdGQAISA_fSD_Li256ELb1ELb0EEENS1_19SingleTileSchedulerILb1ELb0ELb0ELi128EEEEEEEEEvNT_6ParamsE$_ZZN4cute7idx2crdIiNS_5tupleIJNS_1CILi32EEENS2_ILi4EEENS2_ILi2EEENS2_ILi1EEEEEENS1_IJS6_S3_NS2_ILi128EEENS2_ILi0EEEEEEEEDaRKT_RKT0_RKT1_ENKUlRKT_RKT0_E_clIS5_S8_EEDaSM_SP_,@function
        .size           $_ZN7cutlass13device_kernelIN5flash19enable_sm80_to_sm89INS1_16FlashAttnBwdSm80INS1_25CollectiveMainloopBwdSm80ILi2ELi2EN4cute5tupleIJNS5_1CILi128EEES8_NS7_ILi64EEEEEENS_6half_tEfNS_4arch4Sm80ELb0ELb1ELb1ELb1ELb0ELb0ELb0ELb0ELi2ELi4ELi4ELi4ELb0EEENS1_24CollectiveEpilogueBwdGQAISA_fSD_Li256ELb1ELb0EEENS1_19SingleTileSchedulerILb1ELb0ELb0ELi128EEEEEEEEEvNT_6ParamsE$_ZZN4cute7idx2crdIiNS_5tupleIJNS_1CILi32EEENS2_ILi4EEENS2_ILi2EEENS2_ILi1EEEEEENS1_IJS6_S3_NS2_ILi128EEENS2_ILi0EEEEEEEEDaRKT_RKT0_RKT1_ENKUlRKT_RKT0_E_clIS5_S8_EEDaSM_SP_,($_ZN7cutlass13device_kernelIN5flash19enable_sm80_to_sm89INS1_16FlashAttnBwdSm80INS1_25CollectiveMainloopBwdSm80ILi2ELi2EN4cute5tupleIJNS5_1CILi128EEES8_NS7_ILi64EEEEEENS_6half_tEfNS_4arch4Sm80ELb0ELb1ELb1ELb1ELb0ELb0ELb0ELb0ELi2ELi4ELi4ELi4ELb0EEENS1_24CollectiveEpilogueBwdGQAISA_fSD_Li256ELb1ELb0EEENS1_19SingleTileSchedulerILb1ELb0ELb0ELi128EEEEEEEEEvNT_6ParamsE$_ZZN4cute9transformINS_5tupleIJNS_1CILi32EEENS2_ILi4EEENS2_ILi2EEENS2_ILi1EEEEEENS1_IJS6_S3_NS2_ILi128EEENS2_ILi0EEEEEEZNS_7idx2crdIiS7_SA_EEDaRKT_RKT0_RKT1_EUlRKT_RKT0_E_EEDaSE_SH_OSI_ENKUlDpSN_E_clIJiiiS9_EEEDaST_ - $_ZN7cutlass13device_kernelIN5flash19enable_sm80_to_sm89INS1_16FlashAttnBwdSm80INS1_25CollectiveMainloopBwdSm80ILi2ELi2EN4cute5tupleIJNS5_1CILi128EEES8_NS7_ILi64EEEEEENS_6half_tEfNS_4arch4Sm80ELb0ELb1ELb1ELb1ELb0ELb0ELb0ELb0ELi2ELi4ELi4ELi4ELb0EEENS1_24CollectiveEpilogueBwdGQAISA_fSD_Li256ELb1ELb0EEENS1_19SingleTileSchedulerILb1ELb0ELb0ELi128EEEEEEEEEvNT_6ParamsE$_ZZN4cute7idx2crdIiNS_5tupleIJNS_1CILi32EEENS2_ILi4EEENS2_ILi2EEENS2_ILi1EEEEEENS1_IJS6_S3_NS2_ILi128EEENS2_ILi0EEEEEEEEDaRKT_RKT0_RKT1_ENKUlRKT_RKT0_E_clIS5_S8_EEDaSM_SP_)
$_ZN7cutlass13device_kernelIN5flash19enable_sm80_to_sm89INS1_16FlashAttnBwdSm80INS1_25CollectiveMainloopBwdSm80ILi2ELi2EN4cute5tupleIJNS5_1CILi128EEES8_NS7_ILi64EEEEEENS_6half_tEfNS_4arch4Sm80ELb0ELb1ELb1ELb1ELb0ELb0ELb0ELb0ELi2ELi4ELi4ELi4ELb0EEENS1_24CollectiveEpilogueBwdGQAISA_fSD_Li256ELb1ELb0EEENS1_19SingleTileSchedulerILb1ELb0ELb0ELi128EEEEEEEEEvNT_6ParamsE$_ZZN4cute7idx2crdIiNS_5tupleIJNS_1CILi32EEENS2_ILi4EEENS2_ILi2EEENS2_ILi1EEEEEENS1_IJS6_S3_NS2_ILi128EEENS2_ILi0EEEEEEEEDaRKT_RKT0_RKT1_ENKUlRKT_RKT0_E_clIS5_S8_EEDaSM_SP_:
[----:B------:R-:W-:Y:S01]  /*a750*/  SHF.R.S32.HI R14, RZ, 0x1f, R3 ;  /* 0x0000001fff0e7819 */ /* 0x000fe20000011403 */
[----:B------:R-:W-:-:S03]  /*a760*/  IMAD.MOV.U32 R15, RZ, RZ, 0x0 ;  /* 0x00000000ff0f7424 */ /* 0x000fc600078e00ff */
[----:B------:R-:W-:-:S04]  /*a770*/  LEA.HI R3, R14, R3, RZ, 0x7 ;  /* 0x000000030e037211 */ /* 0x000fc800078f38ff */
[----:B------:R-:W-:-:S04]  /*a780*/  SHF.R.S32.HI R14, RZ, 0x7, R3 ;  /* 0x00000007ff0e7819 */ /* 0x000fc80000011403 */
[----:B------:R-:W-:-:S04]  /*a790*/  LEA.HI R3, R3, R14, RZ, 0x1 ;  /* 0x0000000e03037211 */ /* 0x000fc800078f08ff */
[----:B------:R-:W-:-:S05]  /*a7a0*/  LOP3.LUT R3, R3, 0xfffffffe, RZ, 0xc0, !PT ;  /* 0xfffffffe03037812 */ /* 0x000fca00078ec0ff */
[----:B------:R-:W-:Y:S02]  /*a7b0*/  IMAD.IADD R3, R14, 0x1, -R3 ;  /* 0x000000010e037824 */ /* 0x000fe400078e0a03 */
[----:B------:R-:W-:-:S04]  /*a7c0*/  IMAD.MOV.U32 R14, RZ, RZ, R5 ;  /* 0x000000ffff0e7224 */ /* 0x000fc800078e0005 */
[----:B------:R-:W-:Y:S05]  /*a7d0*/  RET.REL.NODEC R14 `(_ZN7cutlass13device_kernelIN5flash19enable_sm80_to_sm89INS1_16FlashAttnBwdSm80INS1_25CollectiveMainloopBwdSm80ILi2ELi2EN4cute5tupleIJNS5_1CILi128EEES8_NS7_ILi64EEEEEENS_6half_tEfNS_4arch4Sm80ELb0ELb1ELb1ELb1ELb0ELb0ELb0ELb0ELi2ELi4ELi4ELi4ELb0EEENS1_24CollectiveEpilogueBwdGQAISA_fSD_Li256ELb1ELb0EEENS1_19SingleTileSchedulerILb1ELb0ELb0ELi128EEEEEEEEEvNT_6ParamsE) ;  /* 0xffff58200e007950 */ /* 0x000fea0003c3ffff */
        .type           $_ZN7cutlass13device_kernelIN5flash19enable_sm80_to_sm89INS1_16FlashAttnBwdSm80INS1_25CollectiveMainloopBwdSm80ILi2ELi2EN4cute5tupleIJNS5_1CILi128EEES8_NS7_ILi64EEEEEENS_6half_tEfNS_4arch4Sm80ELb0ELb1ELb1ELb1ELb0ELb0ELb0ELb0ELi2ELi4ELi4ELi4ELb0EEENS1_24CollectiveEpilogueBwdGQAISA_fSD_Li256ELb1ELb0EEENS1_19SingleTileSchedulerILb1ELb0ELb0ELi128EEEEEEEEEvNT_6ParamsE$_ZZN4cute9transformINS_5tupleIJNS_1CILi32EEENS2_ILi4EEENS2_ILi2EEENS2_ILi1EEEEEENS1_IJS6_S3_NS2_ILi128EEENS2_ILi0EEEEEEZNS_7idx2crdIiS7_SA_EEDaRKT_RKT0_RKT1_EUlRKT_RKT0_E_EEDaSE_SH_OSI_ENKUlDpSN_E_clIJiiiS9_EEEDaST_,@function
        .size           $_ZN7cutlass13device_kernelIN5flash19enable_sm80_to_sm89INS1_16FlashAttnBwdSm80INS1_25CollectiveMainloopBwdSm80ILi2ELi2EN4cute5tupleIJNS5_1CILi128EEES8_NS7_ILi64EEEEEENS_6half_tEfNS_4arch4Sm80ELb0ELb1ELb1ELb1ELb0ELb0ELb0ELb0ELi2ELi4ELi4ELi4ELb0EEENS1_24CollectiveEpilogueBwdGQAISA_fSD_Li256ELb1ELb0EEENS1_19SingleTileSchedulerILb1ELb0ELb0ELi128EEEEEEEEEvNT_6ParamsE$_ZZN4cute9transformINS_5tupleIJNS_1CILi32EEENS2_ILi4EEENS2_ILi2EEENS2_ILi1EEEEEENS1_IJS6_S3_NS2_ILi128EEENS2_ILi0EEEEEEZNS_7idx2crdIiS7_SA_EEDaRKT_RKT0_RKT1_EUlRKT_RKT0_E_EEDaSE_SH_OSI_ENKUlDpSN_E_clIJiiiS9_EEEDaST_,($_ZN7cutlass13device_kernelIN5flash19enable_sm80_to_sm89INS1_16FlashAttnBwdSm80INS1_25CollectiveMainloopBwdSm80ILi2ELi2EN4cute5tupleIJNS5_1CILi128EEES8_NS7_ILi64EEEEEENS_6half_tEfNS_4arch4Sm80ELb0ELb1ELb1ELb1ELb0ELb0ELb0ELb0ELi2ELi4ELi4ELi4ELb0EEENS1_24CollectiveEpilogueBwdGQAISA_fSD_Li256ELb1ELb0EEENS1_19SingleTileSchedulerILb1ELb0ELb0ELi128EEEEEEEEEvNT_6ParamsE$_ZZN4cute9transformINS_5tupleIJiiNS_1CILi0EEEEEENS1_IJNS1_IJNS2_ILi4EEENS2_ILi8EEEEEENS2_ILi2EEENS2_ILi1EEEEEEZNS_7idx2crdIS4_SA_EEDaRKT_RKT0_EUlRKT_RKT0_E_EEDaSE_SH_OT1_ENKUlDpSK_E_clIJNS1_IJiiEEEiS3_EEEDaSR_ - $_ZN7cutlass13device_kernelIN5flash19enable_sm80_to_sm89INS1_16FlashAttnBwdSm80INS1_25CollectiveMainloopBwdSm80ILi2ELi2EN4cute5tupleIJNS5_1CILi128EEES8_NS7_ILi64EEEEEENS_6half_tEfNS_4arch4Sm80ELb0ELb1ELb1ELb1ELb0ELb0ELb0ELb0ELi2ELi4ELi4ELi4ELb0EEENS1_24CollectiveEpilogueBwdGQAISA_fSD_Li256ELb1ELb0EEENS1_19SingleTileSchedulerILb1ELb0ELb0ELi128EEEEEEEEEvNT_6ParamsE$_ZZN4cute9transformINS_5tupleIJNS_1CILi32EEENS2_ILi4EEENS2_ILi2EEENS2_ILi1EEEEEENS1_IJS6_S3_NS2_ILi128EEENS2_ILi0EEEEEEZNS_7idx2crdIiS7_SA_EEDaRKT_RKT0_RKT1_EUlRKT_RKT0_E_EEDaSE_SH_OSI_ENKUlDpSN_E_clIJiiiS9_EEEDaST_)
$_ZN7cutlass13device_kernelIN5flash19enable_sm80_to_sm89INS1_16FlashAttnBwdSm80INS1_25CollectiveMainloopBwdSm80ILi2ELi2EN4cute5tupleIJNS5_1CILi128EEES8_NS7_ILi64EEEEEENS_6half_tEfNS_4arch4Sm80ELb0ELb1ELb1ELb1ELb0ELb0ELb0ELb0ELi2ELi4ELi4ELi4ELb0EEENS1_24CollectiveEpilogueBwdGQAISA_fSD_Li256ELb1ELb0EEENS1_19SingleTileSchedulerILb1ELb0ELb0ELi128EEEEEEEEEvNT_6ParamsE$_ZZN4cute9transformINS_5tupleIJNS_1CILi32EEENS2_ILi4EEENS2_ILi2EEENS2_ILi1EEEEEENS1_IJS6_S3_NS2_ILi128EEENS2_ILi0EEEEEEZNS_7idx2crdIiS7_SA_EEDaRKT_RKT0_RKT1_EUlRKT_RKT0_E_EEDaSE_SH_OSI_ENKUlDpSN_E_clIJiiiS9_EEEDaST_:
[----:B------:R-:W-:Y:S02]  /*a7e0*/  MOV R14, R5 ;  /* 0x00000005000e7202 */ /* 0x000fe40000000f00 */
[----:B------:R-:W-:-:S04]  /*a7f0*/  MOV R15, 0x0 ;  /* 0x00000000000f7802 */ /* 0x000fc80000000f00 */
[----:B------:R-:W-:Y:S05]  /*a800*/  RET.REL.NODEC R14 `(_ZN7cutlass13device_kernelIN5flash19enable_sm80_to_sm89INS1_16FlashAttnBwdSm80INS1_25CollectiveMainloopBwdSm80ILi2ELi2EN4cute5tupleIJNS5_1CILi128EEES8_NS7_ILi64EEEEEENS_6half_tEfNS_4arch4Sm80ELb0ELb1ELb1ELb1ELb0ELb0ELb0ELb0ELi2ELi4ELi4ELi4ELb0EEENS1_24CollectiveEpilogueBwdGQAISA_fSD_Li256ELb1ELb0EEENS1_19SingleTileSchedulerILb1ELb0ELb0ELi128EEEEEEEEEvNT_6ParamsE) ;  /* 0xffff57f00e007950 */ /* 0x000fea0003c3ffff */
        .type           $_ZN7cutlass13device_kernelIN5flash19enable_sm80_to_sm89INS1_16FlashAttnBwdSm80INS1_25CollectiveMainloopBwdSm80ILi2ELi2EN4cute5tupleIJNS5_1CILi128EEES8_NS7_ILi64EEEEEENS_6half_tEfNS_4arch4Sm80ELb0ELb1ELb1ELb1ELb0ELb0ELb0ELb0ELi2ELi4ELi4ELi4ELb0EEENS1_24CollectiveEpilogueBwdGQAISA_fSD_Li256ELb1ELb0EEENS1_19SingleTileSchedulerILb1ELb0ELb0ELi128EEEEEEEEEvNT_6ParamsE$_ZZN4cute9transformINS_5tupleIJiiNS_1CILi0EEEEEENS1_IJNS1_IJNS2_ILi4EEENS2_ILi8EEEEEENS2_ILi2EEENS2_ILi1EEEEEEZNS_7idx2crdIS4_SA_EEDaRKT_RKT0_EUlRKT_RKT0_E_EEDaSE_SH_OT1_ENKUlDpSK_E_clIJNS1_IJiiEEEiS3_EEEDaSR_,@function
        .size           $_ZN7cutlass13device_kernelIN5flash19enable_sm80_to_sm89INS1_16FlashAttnBwdSm80INS1_25CollectiveMainloopBwdSm80ILi2ELi2EN4cute5tupleIJNS5_1CILi128EEES8_NS7_ILi64EEEEEENS_6half_tEfNS_4arch4Sm80ELb0ELb1ELb1ELb1ELb0ELb0ELb0ELb0ELi2ELi4ELi4ELi4ELb0EEENS1_24CollectiveEpilogueBwdGQAISA_fSD_Li256ELb1ELb0EEENS1_19SingleTileSchedulerILb1ELb0ELb0ELi128EEEEEEEEEvNT_6ParamsE$_ZZN4cute9transformINS_5tupleIJiiNS_1CILi0EEEEEENS1_IJNS1_IJNS2_ILi4EEENS2_ILi8EEEEEENS2_ILi2EEENS2_ILi1EEEEEEZNS_7idx2crdIS4_SA_EEDaRKT_RKT0_EUlRKT_RKT0_E_EEDaSE_SH_OT1_ENKUlDpSK_E_clIJNS1_IJiiEEEiS3_EEEDaSR_,($_ZN7cutlass13device_kernelIN5flash19enable_sm80_to_sm89INS1_16FlashAttnBwdSm80INS1_25CollectiveMainloopBwdSm80ILi2ELi2EN4cute5tupleIJNS5_1CILi128EEES8_NS7_ILi64EEEEEENS_6half_tEfNS_4arch4Sm80ELb0ELb1ELb1ELb1ELb0ELb0ELb0ELb0ELi2ELi4ELi4ELi4ELb0EEENS1_24CollectiveEpilogueBwdGQAISA_fSD_Li256ELb1ELb0EEENS1_19SingleTileSchedulerILb1ELb0ELb0ELi128EEEEEEEEEvNT_6ParamsE$_ZZN4cute9transformINS_5tupleIJiiNS_1CILi0EEEEEENS1_IJNS1_IJNS2_ILi4EEENS2_ILi8EEEEEES5_NS2_ILi1EEEEEEZNS_7idx2crdIS4_S9_EEDaRKT_RKT0_EUlRKT_RKT0_E_EEDaSD_SG_OT1_ENKUlDpSJ_E_clIJNS1_IJiiEEEiS3_EEEDaSQ_ - $_ZN7cutlass13device_kernelIN5flash19enable_sm80_to_sm89INS1_16FlashAttnBwdSm80INS1_25CollectiveMainloopBwdSm80ILi2ELi2EN4cute5tupleIJNS5_1CILi128EEES8_NS7_ILi64EEEEEENS_6half_tEfNS_4arch4Sm80ELb0ELb1ELb1ELb1ELb0ELb0ELb0ELb0ELi2ELi4ELi4ELi4ELb0EEENS1_24CollectiveEpilogueBwdGQAISA_fSD_Li256ELb1ELb0EEENS1_19SingleTileSchedulerILb1ELb0ELb0ELi128EEEEEEEEEvNT_6ParamsE$_ZZN4cute9transformINS_5tupleIJiiNS_1CILi0EEEEEENS1_IJNS1_IJNS2_ILi4EEENS2_ILi8EEEEEENS2_ILi2EEENS2_ILi1EEEEEEZNS_7idx2crdIS4_SA_EEDaRKT_RKT0_EUlRKT_RKT0_E_EEDaSE_SH_OT1_ENKUlDpSK_E_clIJNS1_IJiiEEEiS3_EEEDaSR_)
$_ZN7cutlass13device_kernelIN5flash19enable_sm80_to_sm89INS1_16FlashAttnBwdSm80INS1_25CollectiveMainloopBwdSm80ILi2ELi2EN4cute5tupleIJNS5_1CILi128EEES8_NS7_ILi64EEEEEENS_6half_tEfNS_4arch4Sm80ELb0ELb1ELb1ELb1ELb0ELb0ELb0ELb0ELi2ELi4ELi4ELi4ELb0EEENS1_24CollectiveEpilogueBwdGQAISA_fSD_Li256ELb1ELb0EEENS1_19SingleTileSchedulerILb1ELb0ELb0ELi128EEEEEEEEEvNT_6ParamsE$_ZZN4cute9transformINS_5tupleIJiiNS_1CILi0EEEEEENS1_IJNS1_IJNS2_ILi4EEENS2_ILi8EEEEEENS2_ILi2EEENS2_ILi1EEEEEEZNS_7idx2crdIS4_SA_EEDaRKT_RKT0_EUlRKT_RKT0_E_EEDaSE_SH_OT1_ENKUlDpSK_E_clIJNS1_IJiiEEEiS3_EEEDaSR_:
[----:B------:R-:W-:Y:S02]  /*a810*/  MOV R38, R5 ;  /* 0x0000000500267202 */ /* 0x000fe40000000f00 */
[----:B------:R-:W-:-:S04]  /*a820*/  MOV R39, 0x0 ;  /* 0x0000000000277802 */ /* 0x000fc80000000f00 */
[----:B------:R-:W-:Y:S05]  /*a830*/  RET.REL.NODEC R38 `(_ZN7cutlass13device_kernelIN5flash19enable_sm80_to_sm89INS1_16FlashAttnBwdSm80INS1_25CollectiveMainloopBwdSm80ILi2ELi2EN4cute5tupleIJNS5_1CILi128EEES8_NS7_ILi64EEEEEENS_6half_tEfNS_4arch4Sm80ELb0ELb1ELb1ELb1ELb0ELb0ELb0ELb0ELi2ELi4ELi4ELi4ELb0EEENS1_24CollectiveEpilogueBwdGQAISA_fSD_Li256ELb1ELb0EEENS1_19SingleTileSchedulerILb1ELb0ELb0ELi128EEEEEEEEEvNT_6ParamsE) ;  /* 0xffff57c026007950 */ /* 0x000fea0003c3ffff */
        .type           $_ZN7cutlass13device_kernelIN5flash19enable_sm80_to_sm89INS1_16FlashAttnBwdSm80INS1_25CollectiveMainloopBwdSm80ILi2ELi2EN4cute5tupleIJNS5_1CILi128EEES8_NS7_ILi64EEEEEENS_6half_tEfNS_4arch4Sm80ELb0ELb1ELb1ELb1ELb0ELb0ELb0ELb0ELi2ELi4ELi4ELi4ELb0EEENS1_24CollectiveEpilogueBwdGQAISA_fSD_Li256ELb1ELb0EEENS1_19SingleTileSchedulerILb1ELb0ELb0ELi128EEEEEEEEEvNT_6ParamsE$_ZZN4cute9transformINS_5tupleIJiiNS_1CILi0EEEEEENS1_IJNS1_IJNS2_ILi4EEENS2_ILi8EEEEEES5_NS2_ILi1EEEEEEZNS_7idx2crdIS4_S9_EEDaRKT_RKT0_EUlRKT_RKT0_E_EEDaSD_SG_OT1_ENKUlDpSJ_E_clIJNS1_IJiiEEEiS3_EEEDaSQ_,@function
        .size           $_ZN7cutlass13device_kernelIN5flash19enable_sm80_to_sm89INS1_16FlashAttnBwdSm80INS1_25CollectiveMainloopBwdSm80ILi2ELi2EN4cute5tupleIJNS5_1CILi128EEES8_NS7_ILi64EEEEEENS_6half_tEfNS_4arch4Sm80ELb0ELb1ELb1ELb1ELb0ELb0ELb0ELb0ELi2ELi4ELi4ELi4ELb0EEENS1_24CollectiveEpilogueBwdGQAISA_fSD_Li256ELb1ELb0EEENS1_19SingleTileSchedulerILb1ELb0ELb0ELi128EEEEEEEEEvNT_6ParamsE$_ZZN4cute9transformINS_5tupleIJiiNS_1CILi0EEEEEENS1_IJNS1_IJNS2_ILi4EEENS2_ILi8EEEEEES5_NS2_ILi1EEEEEEZNS_7idx2crdIS4_S9_EEDaRKT_RKT0_EUlRKT_RKT0_E_EEDaSD_SG_OT1_ENKUlDpSJ_E_clIJNS1_IJiiEEEiS3_EEEDaSQ_,($_ZN7cutlass13device_kernelIN5flash19enable_sm80_to_sm89INS1_16FlashAttnBwdSm80INS1_25CollectiveMainloopBwdSm80ILi2ELi2EN4cute5tupleIJNS5_1CILi128EEES8_NS7_ILi64EEEEEENS_6half_tEfNS_4arch4Sm80ELb0ELb1ELb1ELb1ELb0ELb0ELb0ELb0ELi2ELi4ELi4ELi4ELb0EEENS1_24CollectiveEpilogueBwdGQAISA_fSD_Li256ELb1ELb0EEENS1_19SingleTileSchedulerILb1ELb0ELb0ELi128EEEEEEEEEvNT_6ParamsE$_ZZN4cute9transformINS_5tupleIJiiiNS_1CILi0EEEEEENS1_IJNS2_ILi32EEENS2_ILi4EEENS2_ILi2EEENS2_ILi1EEEEEENS1_IJS8_S8_S8_S8_EEEZNS_7crd2crdIS4_S9_SA_EEDaRKT_RKT0_RKT1_EUlRKT_RKT0_RKT1_E_EEDaSE_SH_SK_OT2_ENKUlDpSN_E_clIJiiiS3_EEEDaSX_ - $_ZN7cutlass13device_kernelIN5flash19enable_sm80_to_sm89INS1_16FlashAttnBwdSm80INS1_25CollectiveMainloopBwdSm80ILi2ELi2EN4cute5tupleIJNS5_1CILi128EEES8_NS7_ILi64EEEEEENS_6half_tEfNS_4arch4Sm80ELb0ELb1ELb1ELb1ELb0ELb0ELb0ELb0ELi2ELi4ELi4ELi4ELb0EEENS1_24CollectiveEpilogueBwdGQAISA_fSD_Li256ELb1ELb0EEENS1_19SingleTileSchedulerILb1ELb0ELb0ELi128EEEEEEEEEvNT_6ParamsE$_ZZN4cute9transformINS_5tupleIJiiNS_1CILi0EEEEEENS1_IJNS1_IJNS2_ILi4EEENS2_ILi8EEEEEES5_NS2_ILi1EEEEEEZNS_7idx2crdIS4_S9_EEDaRKT_RKT0_EUlRKT_RKT0_E_EEDaSD_SG_OT1_ENKUlDpSJ_E_clIJNS1_IJiiEEEiS3_EEEDaSQ_)
$_ZN7cutlass13device_kernelIN5flash19enable_sm80_to_sm89INS1_16FlashAttnBwdSm80INS1_25CollectiveMainloopBwdSm80ILi2ELi2EN4cute5tupleIJNS5_1CILi128EEES8_NS7_ILi64EEEEEENS_6half_tEfNS_4arch4Sm80ELb0ELb1ELb1ELb1ELb0ELb0ELb0ELb0ELi2ELi4ELi4ELi4ELb0EEENS1_24CollectiveEpilogueBwdGQAISA_fSD_Li256ELb1ELb0EEENS1_19SingleTileSchedulerILb1ELb0ELb0ELi128EEEEEEEEEvNT_6ParamsE$_ZZN4cute9transformINS_5tupleIJiiNS_1CILi0EEEEEENS1_IJNS1_IJNS2_ILi4EEENS2_ILi8EEEEEES5_NS2_ILi1EEEEEEZNS_7idx2crdIS4_S9_EEDaRKT_RKT0_EUlRKT_RKT0_E_EEDaSD_SG_OT1_ENKUlDpSJ_E_clIJNS1_IJiiEEEiS3_EEEDaSQ_:
[----:B------:R-:W-:Y:S02]  /*a840*/  MOV R38, R3 ;  /* 0x0000000300267202 */ /* 0x000fe40000000f00 */
[----:B------:R-:W-:-:S04]  /*a850*/  MOV R39, 0x0 ;  /* 0x0000000000277802 */ /* 0x000fc80000000f00 */
[----:B------:R-:W-:Y:S05]  /*a860*/  RET.REL.NODEC R38 `(_ZN7cutlass13device_kernelIN5flash19enable_sm80_to_sm89INS1_16FlashAttnBwdSm80INS1_25CollectiveMainloopBwdSm80ILi2ELi2EN4cute5tupleIJNS5_1CILi128EEES8_NS7_ILi64EEEEEENS_6half_tEfNS_4arch4Sm80ELb0ELb1ELb1ELb1ELb0ELb0ELb0ELb0ELi2ELi4ELi4ELi4ELb0EEENS1_24CollectiveEpilogueBwdGQAISA_fSD_Li256ELb1ELb0EEENS1_19SingleTileSchedulerILb1ELb0ELb0ELi128EEEEEEEEEvNT_6ParamsE) ;  /* 0xffff579026007950 */ /* 0x000fea0003c3ffff */
        .type           $_ZN7cutlass13device_kernelIN5flash19enable_sm80_to_sm89INS1_16FlashAttnBwdSm80INS1_25CollectiveMainloopBwdSm80ILi2ELi2EN4cute5tupleIJNS5_1CILi128EEES8_NS7_ILi64EEEEEENS_6half_tEfNS_4arch4Sm80ELb0ELb1ELb1ELb1ELb0ELb0ELb0ELb0ELi2ELi4ELi4ELi4ELb0EEENS1_24CollectiveEpilogueBwdGQAISA_fSD_Li256ELb1ELb0EEENS1_19SingleTileSchedulerILb1ELb0ELb0ELi128EEEEEEEEEvNT_6ParamsE$_ZZN4cute9transformINS_5tupleIJiiiNS_1CILi0EEEEEENS1_IJNS2_ILi32EEENS2_ILi4EEENS2_ILi2EEENS2_ILi1EEEEEENS1_IJS8_S8_S8_S8_EEEZNS_7crd2crdIS4_S9_SA_EEDaRKT_RKT0_RKT1_EUlRKT_RKT0_RKT1_E_EEDaSE_SH_SK_OT2_ENKUlDpSN_E_clIJiiiS3_EEEDaSX_,@function
        .size           $_ZN7cutlass13device_kernelIN5flash19enable_sm80_to_sm89INS1_16FlashAttnBwdSm80INS1_25CollectiveMainloopBwdSm80ILi2ELi2EN4cute5tupleIJNS5_1CILi128EEES8_NS7_ILi64EEEEEENS_6half_tEfNS_4arch4Sm80ELb0ELb1ELb1ELb1ELb0ELb0ELb0ELb0ELi2ELi4ELi4ELi4ELb0EEENS1_24CollectiveEpilogueBwdGQAISA_fSD_Li256ELb1ELb0EEENS1_19SingleTileSchedulerILb1ELb0ELb0ELi128EEEEEEEEEvNT_6ParamsE$_ZZN4cute9transformINS_5tupleIJiiiNS_1CILi0EEEEEENS1_IJNS2_ILi32EEENS2_ILi4EEENS2_ILi2EEENS2_ILi1EEEEEENS1_IJS8_S8_S8_S8_EEEZNS_7crd2crdIS4_S9_SA_EEDaRKT_RKT0_RKT1_EUlRKT_RKT0_RKT1_E_EEDaSE_SH_SK_OT2_ENKUlDpSN_E_clIJiiiS3_EEEDaSX_,($_ZN7cutlass13device_kernelIN5flash19enable_sm80_to_sm89INS1_16FlashAttnBwdSm80INS1_25CollectiveMainloopBwdSm80ILi2ELi2EN4cute5tupleIJNS5_1CILi128EEES8_NS7_ILi64EEEEEENS_6half_tEfNS_4arch4Sm80ELb0ELb1ELb1ELb1ELb0ELb0ELb0ELb0ELi2ELi4ELi4ELi4ELb0EEENS1_24CollectiveEpilogueBwdGQAISA_fSD_Li256ELb1ELb0EEENS1_19SingleTileSchedulerILb1ELb0ELb0ELi128EEEEEEEEEvNT_6ParamsE$_ZZN4cuteplIJNS_1CILi0EEEiEJiEEEDaRKNS_15ArithmeticTupleIJDpT_EEERKNS3_IJDpT0_EEEENKUlDpRKT_E_clIJiiEEEDaSH_ - $_ZN7cutlass13device_kernelIN5flash19enable_sm80_to_sm89INS1_16FlashAttnBwdSm80INS1_25CollectiveMainloopBwdSm80ILi2ELi2EN4cute5tupleIJNS5_1CILi128EEES8_NS7_ILi64EEEEEENS_6half_tEfNS_4arch4Sm80ELb0ELb1ELb1ELb1ELb0ELb0ELb0ELb0ELi2ELi4ELi4ELi4ELb0EEENS1_24CollectiveEpilogueBwdGQAISA_fSD_Li256ELb1ELb0EEENS1_19SingleTileSchedulerILb1ELb0ELb0ELi128EEEEEEEEEvNT_6ParamsE$_ZZN4cute9transformINS_5tupleIJiiiNS_1CILi0EEEEEENS1_IJNS2_ILi32EEENS2_ILi4EEENS2_ILi2EEENS2_ILi1EEEEEENS1_IJS8_S8_S8_S8_EEEZNS_7crd2crdIS4_S9_SA_EEDaRKT_RKT0_RKT1_EUlRKT_RKT0_RKT1_E_EEDaSE_SH_SK_OT2_ENKUlDpSN_E_clIJiiiS3_EEEDaSX_)
$_ZN7cutlass13device_kernelIN5flash19enable_sm80_to_sm89INS1_16FlashAttnBwdSm80INS1_25CollectiveMainloopBwdSm80ILi2ELi2EN4cute5tupleIJNS5_1CILi128EEES8_NS7_ILi64EEEEEENS_6half_tEfNS_4arch4Sm80ELb0ELb1ELb1ELb1ELb0ELb0ELb0ELb0ELi2ELi4ELi4ELi4ELb0EEENS1_24CollectiveEpilogueBwdGQAISA_fSD_Li256ELb1ELb0EEENS1_19SingleTileSchedulerILb1ELb0ELb0ELi128EEEEEEEEEvNT_6ParamsE$_ZZN4cute9transformINS_5tupleIJiiiNS_1CILi0EEEEEENS1_IJNS2_ILi32EEENS2_ILi4EEENS2_ILi2EEENS2_ILi1EEEEEENS1_IJS8_S8_S8_S8_EEEZNS_7crd2crdIS4_S9_SA_EEDaRKT_RKT0_RKT1_EUlRKT_RKT0_RKT1_E_EEDaSE_SH_SK_OT2_ENKUlDpSN_E_clIJiiiS3_EEEDaSX_:
[----:B------:R-:W-:Y:S02]  /*a870*/  MOV R14, R5 ;  /* 0x00000005000e7202 */ /* 0x000fe40000000f00 */
[----:B------:R-:W-:-:S04]  /*a880*/  MOV R15, 0x0 ;  /* 0x00000000000f7802 */ /* 0x000fc80000000f00 */
[----:B------:R-:W-:Y:S05]  /*a890*/  RET.REL.NODEC R14 `(_ZN7cutlass13device_kernelIN5flash19enable_sm80_to_sm89INS1_16FlashAttnBwdSm80INS1_25CollectiveMainloopBwdSm80ILi2ELi2EN4cute5tupleIJNS5_1CILi128EEES8_NS7_ILi64EEEEEENS_6half_tEfNS_4arch4Sm80ELb0ELb1ELb1ELb1ELb0ELb0ELb0ELb0ELi2ELi4ELi4ELi4ELb0EEENS1_24CollectiveEpilogueBwdGQAISA_fSD_Li256ELb1ELb0EEENS1_19SingleTileSchedulerILb1ELb0ELb0ELi128EEEEEEEEEvNT_6ParamsE) ;  /* 0xffff57600e007950 */ /* 0x000fea0003c3ffff */
        .type           $_ZN7cutlass13device_kernelIN5flash19enable_sm80_to_sm89INS1_16FlashAttnBwdSm80INS1_25CollectiveMainloopBwdSm80ILi2ELi2EN4cute5tupleIJNS5_1CILi128EEES8_NS7_ILi64EEEEEENS_6half_tEfNS_4arch4Sm80ELb0ELb1ELb1ELb1ELb0ELb0ELb0ELb0ELi2ELi4ELi4ELi4ELb0EEENS1_24CollectiveEpilogueBwdGQAISA_fSD_Li256ELb1ELb0EEENS1_19SingleTileSchedulerILb1ELb0ELb0ELi128EEEEEEEEEvNT_6ParamsE$_ZZN4cuteplIJNS_1CILi0EEEiEJiEEEDaRKNS_15ArithmeticTupleIJDpT_EEERKNS3_IJDpT0_EEEENKUlDpRKT_E_clIJiiEEEDaSH_,@function
        .size           $_ZN7cutlass13device_kernelIN5flash19enable_sm80_to_sm89INS1_16FlashAttnBwdSm80INS1_25CollectiveMainloopBwdSm80ILi2ELi2EN4cute5tupleIJNS5_1CILi128EEES8_NS7_ILi64EEEEEENS_6half_tEfNS_4arch4Sm80ELb0ELb1ELb1ELb1ELb0ELb0ELb0ELb0ELi2ELi4ELi4ELi4ELb0EEENS1_24CollectiveEpilogueBwdGQAISA_fSD_Li256ELb1ELb0EEENS1_19SingleTileSchedulerILb1ELb0ELb0ELi128EEEEEEEEEvNT_6ParamsE$_ZZN4cuteplIJNS_1CILi0EEEiEJiEEEDaRKNS_15ArithmeticTupleIJDpT_EEERKNS3_IJDpT0_EEEENKUlDpRKT_E_clIJiiEEEDaSH_,($_ZN7cutlass13device_kernelIN5flash19enable_sm80_to_sm89INS1_16FlashAttnBwdSm80INS1_25CollectiveMainloopBwdSm80ILi2ELi2EN4cute5tupleIJNS5_1CILi128EEES8_NS7_ILi64EEEEEENS_6half_tEfNS_4arch4Sm80ELb0ELb1ELb1ELb1ELb0ELb0ELb0ELb0ELi2ELi4ELi4ELi4ELb0EEENS1_24CollectiveEpilogueBwdGQAISA_fSD_Li256ELb1ELb0EEENS1_19SingleTileSchedulerILb1ELb0ELb0ELi128EEEEEEEEEvNT_6ParamsE$_ZZN5flash25CollectiveMainloopBwdSm80ILi2ELi2EN4cute5tupleIJNS1_1CILi128EEES4_NS3_ILi64EEEEEEN7cutlass6half_tEfNS7_4arch4Sm80ELb0ELb1ELb1ELb1ELb0ELb0ELb0ELb0ELi2ELi4ELi4ELi4ELb0EE3mmaINS_16FlashAttnBwdSm80ISB_NS_24CollectiveEpilogueBwdGQAIS6_fSA_Li256ELb1ELb0EEENS_19SingleTileSchedulerILb1ELb0ELb0ELi128EEEE13SharedStorageENS1_6TensorINS1_11ArrayEngineIfLm32EEENS1_6LayoutINS2_IJNS2_IJNS3_ILi2EEESO_EEESO_NS3_ILi4EEEEEENS2_IJNS2_IJNS3_ILi1EEESO_EEESQ_NS3_ILi8EEEEEEEEEEEEbRKNSB_6ParamsERT0_S12_iNS2_IJiiiEEERT_ENKUlRT_iE_clINSK_INSL_IfLm64EEENSN_INS2_IJSP_SO_SU_EEESV_EEEEEEDaS17_i - $_ZN7cutlass13device_kernelIN5flash19enable_sm80_to_sm89INS1_16FlashAttnBwdSm80INS1_25CollectiveMainloopBwdSm80ILi2ELi2EN4cute5tupleIJNS5_1CILi128EEES8_NS7_ILi64EEEEEENS_6half_tEfNS_4arch4Sm80ELb0ELb1ELb1ELb1ELb0ELb0ELb0ELb0ELi2ELi4ELi4ELi4ELb0EEENS1_24CollectiveEpilogueBwdGQAISA_fSD_Li256ELb1ELb0EEENS1_19SingleTileSchedulerILb1ELb0ELb0ELi128EEEEEEEEEvNT_6ParamsE$_ZZN4cuteplIJNS_1CILi0EEEiEJiEEEDaRKNS_15ArithmeticTupleIJDpT_EEERKNS3_IJDpT0_EEEENKUlDpRKT_E_clIJiiEEEDaSH_)
$_ZN7cutlass13device_kernelIN5flash19enable_sm80_to_sm89INS1_16FlashAttnBwdSm80INS1_25CollectiveMainloopBwdSm80ILi2ELi2EN4cute5tupleIJNS5_1CILi128EEES8_NS7_ILi64EEEEEENS_6half_tEfNS_4arch4Sm80ELb0ELb1ELb1ELb1ELb0ELb0ELb0ELb0ELi2ELi4ELi4ELi4ELb0EEENS1_24CollectiveEpilogueBwdGQAISA_fSD_Li256ELb1ELb0EEENS1_19SingleTileSchedulerILb1ELb0ELb0ELi128EEEEEEEEEvNT_6ParamsE$_ZZN4cuteplIJNS_1CILi0EEEiEJiEEEDaRKNS_15ArithmeticTupleIJDpT_EEERKNS3_IJDpT0_EEEENKUlDpRKT_E_clIJiiEEEDaSH_:
[----:B------:R-:W-:Y:S02]  /*a8a0*/  MOV R14, R6 ;  /* 0x00000006000e7202 */ /* 0x000fe40000000f00 */
[----:B------:R-:W-:Y:S02]  /*a8b0*/  MOV R15, 0x0 ;  /* 0x00000000000f7802 */ /* 0x000fe40000000f00 */
[----:B------:R-:W-:Y:S02]  /*a8c0*/  MOV R3, R13 ;  /* 0x0000000d00037202 */ /* 0x000fe40000000f00 */
[----:B------:R-:W-:Y:S05]  /*a8d0*/  RET.REL.NODEC R14 `(_ZN7cutlass13device_kernelIN5flash19enable_sm80_to_sm89INS1_16FlashAttnBwdSm80INS1_25CollectiveMainloopBwdSm80ILi2ELi2EN4cute5tupleIJNS5_1CILi128EEES8_NS7_ILi64EEEEEENS_6half_tEfNS_4arch4Sm80ELb0ELb1ELb1ELb1ELb0ELb0ELb0ELb0ELi2ELi4ELi4ELi4ELb0EEENS1_24CollectiveEpilogueBwdGQAISA_fSD_Li256ELb1ELb0EEENS1_19SingleTileSchedulerILb1ELb0ELb0ELi128EEEEEEEEEvNT_6ParamsE) ;  /* 0xffff57200e007950 */ /* 0x000fea0003c3ffff */
        .type           $_ZN7cutlass13device_kernelIN5flash19enable_sm80_to_sm89INS1_16FlashAttnBwdSm80INS1_25CollectiveMainloopBwdSm80ILi2ELi2EN4cute5tupleIJNS5_1CILi128EEES8_NS7_ILi64EEEEEENS_6half_tEfNS_4arch4Sm80ELb0ELb1ELb1ELb1ELb0ELb0ELb0ELb0ELi2ELi4ELi4ELi4ELb0EEENS1_24CollectiveEpilogueBwdGQAISA_fSD_Li256ELb1ELb0EEENS1_19SingleTileSchedulerILb1ELb0ELb0ELi128EEEEEEEEEvNT_6ParamsE$_ZZN5flash25CollectiveMainloopBwdSm80ILi2ELi2EN4cute5tupleIJNS1_1CILi128EEES4_NS3_ILi64EEEEEEN7cutlass6half_tEfNS7_4arch4Sm80ELb0ELb1ELb1ELb1ELb0ELb0ELb0ELb0ELi2ELi4ELi4ELi4ELb0EE3mmaINS_16FlashAttnBwdSm80ISB_NS_24CollectiveEpilogueBwdGQAIS6_fSA_Li256ELb1ELb0EEENS_19SingleTileSchedulerILb1ELb0ELb0ELi128EEEE13SharedStorageENS1_6TensorINS1_11ArrayEngineIfLm32EEENS1_6LayoutINS2_IJNS2_IJNS3_ILi2EEESO_EEESO_NS3_ILi4EEEEEENS2_IJNS2_IJNS3_ILi1EEESO_EEESQ_NS3_ILi8EEEEEEEEEEEEbRKNSB_6ParamsERT0_S12_iNS2_IJiiiEEERT_ENKUlRT_iE_clINSK_INSL_IfLm64EEENSN_INS2_IJSP_SO_SU_EEESV_EEEEEEDaS17_i,@function
        .size           $_ZN7cutlass13device_kernelIN5flash19enable_sm80_to_sm89INS1_16FlashAttnBwdSm80INS1_25CollectiveMainloopBwdSm80ILi2ELi2EN4cute5tupleIJNS5_1CILi128EEES8_NS7_ILi64EEEEEENS_6half_tEfNS_4arch4Sm80ELb0ELb1ELb1ELb1ELb0ELb0ELb0ELb0ELi2ELi4ELi4ELi4ELb0EEENS1_24CollectiveEpilogueBwdGQAISA_fSD_Li256ELb1ELb0EEENS1_19SingleTileSchedulerILb1ELb0ELb0ELi128EEEEEEEEEvNT_6ParamsE$_ZZN5flash25CollectiveMainloopBwdSm80ILi2ELi2EN4cute5tupleIJNS1_1CILi128EEES4_NS3_ILi64EEEEEEN7cutlass6half_tEfNS7_4arch4Sm80ELb0ELb1ELb1ELb1ELb0ELb0ELb0ELb0ELi2ELi4ELi4ELi4ELb0EE3mmaINS_16FlashAttnBwdSm80ISB_NS_24CollectiveEpilogueBwdGQAIS6_fSA_Li256ELb1ELb0EEENS_19SingleTileSchedulerILb1ELb0ELb0ELi128EEEE13SharedStorageENS1_6TensorINS1_11ArrayEngineIfLm32EEENS1_6LayoutINS2_IJNS2_IJNS3_ILi2EEESO_EEESO_NS3_ILi4EEEEEENS2_IJNS2_IJNS3_ILi1EEESO_EEESQ_NS3_ILi8EEEEEEEEEEEEbRKNSB_6ParamsERT0_S12_iNS2_IJiiiEEERT_ENKUlRT_iE_clINSK_INSL_IfLm64EEENSN_INS2_IJSP_SO_SU_EEESV_EEEEEEDaS17_i,($_ZN7cutlass13device_kernelIN5flash19enable_sm80_to_sm89INS1_16FlashAttnBwdSm80INS1_25CollectiveMainloopBwdSm80ILi2ELi2EN4cute5tupleIJNS5_1CILi128EEES8_NS7_ILi64EEEEEENS_6half_tEfNS_4arch4Sm80ELb0ELb1ELb1ELb1ELb0ELb0ELb0ELb0ELi2ELi4ELi4ELi4ELb0EEENS1_24CollectiveEpilogueBwdGQAISA_fSD_Li256ELb1ELb0EEENS1_19SingleTileSchedulerILb1ELb0ELb0ELi128EEEEEEEEEvNT_6ParamsE$_ZZN5flash25CollectiveMainloopBwdSm80ILi2ELi2EN4cute5tupleIJNS1_1CILi128EEES4_NS3_ILi64EEEEEEN7cutlass6half_tEfNS7_4arch4Sm80ELb0ELb1ELb1ELb1ELb0ELb0ELb0ELb0ELi2ELi4ELi4ELi4ELb0EE3mmaINS_16FlashAttnBwdSm80ISB_NS_24CollectiveEpilogueBwdGQAIS6_fSA_Li256ELb1ELb0EEENS_19SingleTileSchedulerILb1ELb0ELb0ELi128EEEE13SharedStorageENS1_6TensorINS1_11ArrayEngineIfLm32EEENS1_6LayoutINS2_IJNS2_IJNS3_ILi2EEESO_EEESO_NS3_ILi4EEEEEENS2_IJNS2_IJNS3_ILi1EEESO_EEESQ_NS3_ILi8EEEEEEEEEEEEbRKNSB_6ParamsERT0_S12_iNS2_IJiiiEEERT_ENKUliT_E_clIZSC_ISJ_SX_EbS10_S12_S12_iS13_S15_EUlRS16_iE_EEDaiS16_ - $_ZN7cutlass13device_kernelIN5flash19enable_sm80_to_sm89INS1_16FlashAttnBwdSm80INS1_25CollectiveMainloopBwdSm80ILi2ELi2EN4cute5tupleIJNS5_1CILi128EEES8_NS7_ILi64EEEEEENS_6half_tEfNS_4arch4Sm80ELb0ELb1ELb1ELb1ELb0ELb0ELb0ELb0ELi2ELi4ELi4ELi4ELb0EEENS1_24CollectiveEpilogueBwdGQAISA_fSD_Li256ELb1ELb0EEENS1_19SingleTileSchedulerILb1ELb0ELb0ELi128EEEEEEEEEvNT_6ParamsE$_ZZN5flash25CollectiveMainloopBwdSm80ILi2ELi2EN4cute5tupleIJNS1_1CILi128EEES4_NS3_ILi64EEEEEEN7cutlass6half_tEfNS7_4arch4Sm80ELb0ELb1ELb1ELb1ELb0ELb0ELb0ELb0ELi2ELi4ELi4ELi4ELb0EE3mmaINS_16FlashAttnBwdSm80ISB_NS_24CollectiveEpilogueBwdGQAIS6_fSA_Li256ELb1ELb0EEENS_19SingleTileSchedulerILb1ELb0ELb0ELi128EEEE13SharedStorageENS1_6TensorINS1_11ArrayEngineIfLm32EEENS1_6LayoutINS2_IJNS2_IJNS3_ILi2EEESO_EEESO_NS3_ILi4EEEEEENS2_IJNS2_IJNS3_ILi1EEESO_EEESQ_NS3_ILi8EEEEEEEEEEEEbRKNSB_6ParamsERT0_S12_iNS2_IJiiiEEERT_ENKUlRT_iE_clINSK_INSL_IfLm64EEENSN_INS2_IJSP_SO_SU_EEESV_EEEEEEDaS17_i)
$_ZN7cutlass13device_kernelIN5flash19enable_sm80_to_sm89INS1_16FlashAttnBwdSm80INS1_25CollectiveMainloopBwdSm80ILi2ELi2EN4cute5tupleIJNS5_1CILi128EEES8_NS7_ILi64EEEEEENS_6half_tEfNS_4arch4Sm80ELb0ELb1ELb1ELb1ELb0ELb0ELb0ELb0ELi2ELi4ELi4ELi4ELb0EEENS1_24CollectiveEpilogueBwdGQAISA_fSD_Li256ELb1ELb0EEENS1_19SingleTileSchedulerILb1ELb0ELb0ELi128EEEEEEEEEvNT_6ParamsE$_ZZN5flash25CollectiveMainloopBwdSm80ILi2ELi2EN4cute5tupleIJNS1_1CILi128EEES4_NS3_ILi64EEEEEEN7cutlass6half_tEfNS7_4arch4Sm80ELb0ELb1ELb1ELb1ELb0ELb0ELb0ELb0ELi2ELi4ELi4ELi4ELb0EE3mmaINS_16FlashAttnBwdSm80ISB_NS_24CollectiveEpilogueBwdGQAIS6_fSA_Li256ELb1ELb0EEENS_19SingleTileSchedulerILb1ELb0ELb0ELi128EEEE13SharedStorageENS1_6TensorINS1_11ArrayEngineIfLm32EEENS1_6LayoutINS2_IJNS2_IJNS3_ILi2EEESO_EEESO_NS3_ILi4EEEEEENS2_IJNS2_IJNS3_ILi1EEESO_EEESQ_NS3_ILi8EEEEEEEEEEEEbRKNSB_6ParamsERT0_S12_iNS2_IJiiiEEERT_ENKUlRT_iE_clINSK_INSL_IfLm64EEENSN_INS2_IJSP_SO_SU_EEESV_EEEEEEDaS17_i:
[----:B------:R-:W-:Y:S01]  /*a8e0*/  IMAD.MOV.U32 R8, RZ, RZ, R3 ;  /* 0x000000ffff087224 */ /* 0x000fe200078e0003 */
[----:B------:R-:W-:Y:S01]  /*a8f0*/  ULDC.64 UR4, c[0x0][0x118] ;  /* 0x0000460000047ab9 */ /* 0x000fe20000000a00 */
[----:B------:R-:W-:-:S05]  /*a900*/  IMAD.MOV.U32 R9, RZ, RZ, R2 ;  /* 0x000000ffff097224 */ /* 0x000fca00078e0002 */
[----:B------:R-:W2:Y:S01]  /*a910*/  LD.E R3, [R8.64] ;  /* 0x0000000408037980 */ /* 0x000ea2000c101900 */
[----:B------:R-:W-:Y:S02]  /*a920*/  IADD3 R6, R1, 0x1380, RZ ;  /* 0x0000138001067810 */ /* 0x000fe40007ffe0ff */
[----:B------:R-:W-:Y:S02]  /*a930*/  MOV R2, 0xa9c0 ;  /* 0x0000a9c000027802 */ /* 0x000fe40000000f00 */
[----:B------:R-:W-:-:S04]  /*a940*/  IADD3 R6, R6, c[0x0][0x20], RZ ;  /* 0x0000080006067a10 */ /* 0x000fc80007ffe0ff */
[C---:B------:R-:W-:Y:S02]  /*a950*/  IADD3 R10, R6.reuse, 0x4, RZ ;  /* 0x00000004060a7810 */ /* 0x040fe40007ffe0ff */
[----:B------:R-:W-:Y:S02]  /*a960*/  IADD3 R4, R6, 0x10, RZ ;  /* 0x0000001006047810 */ /* 0x000fe40007ffe0ff */
[----:B--2---:R-:W-:-:S04]  /*a970*/  SHF.R.S32.HI R13, RZ, 0x1f, R3 ;  /* 0x0000001fff0d7819 */ /* 0x004fc80000011403 */
[----:B------:R-:W-:-:S04]  /*a980*/  LEA.HI R13, R13, R3, RZ, 0x5 ;  /* 0x000000030d0d7211 */ /* 0x000fc800078f28ff */
[----:B------:R-:W-:-:S05]  /*a990*/  LOP3.LUT R13, R13, 0xffffffe0, RZ, 0xc0, !PT ;  /* 0xffffffe00d0d7812 */ /* 0x000fca00078ec0ff */
[----:B------:R-:W-:Y:S02]  /*a9a0*/  IMAD.IADD R13, R3, 0x1, -R13 ;  /* 0x00000001030d7824 */ /* 0x000fe400078e0a0d */
[----:B------:R-:W-:Y:S05]  /*a9b0*/  CALL.REL.NOINC `($_ZN7cutlass13device_kernelIN5flash19enable_sm80_to_sm89INS1_16FlashAttnBwdSm80INS1_25CollectiveMainloopBwdSm80ILi2ELi2EN4cute5tupleIJNS5_1CILi128EEES8_NS7_ILi64EEEEEENS_6half_tEfNS_4arch4Sm80ELb0ELb1ELb1ELb1ELb0ELb0ELb0ELb0ELi2ELi4ELi4ELi4ELb0EEENS1_24CollectiveEpilogueBwdGQAISA_fSD_Li256ELb1ELb0EEENS1_19SingleTileSchedulerILb1ELb0ELb0ELi128EEEEEEEEEvNT_6ParamsE$_ZZN4cute7idx2crdIiNS_5tupleIJNS_1CILi32EEENS2_ILi4EEENS2_ILi2EEENS2_ILi1EEEEEENS1_IJS6_S3_NS2_ILi128EEENS2_ILi0EEEEEEEEDaRKT_RKT0_RKT1_ENKUlRKT_RKT0_E_clIS4_S3_EEDaSM_SP_) ;  /* 0xfffffcf000007944 */ /* 0x000fea0003c3ffff */
[----:B------:R-:W-:Y:S02]  /*a9c0*/  MOV R2, R5 ;  /* 0x0000000500027202 */ /* 0x000fe40000000f00 */
[----:B------:R-:W-:Y:S02]  /*a9d0*/  MOV R5, 0xa9f0 ;  /* 0x0000a9f000057802 */ /* 0x000fe40000000f00 */
[----:B------:R-:W-:Y:S05]  /*a9e0*/  CALL.REL.NOINC `($_ZN7cutlass13device_kernelIN5flash19enable_sm80_to_sm89INS1_16FlashAttnBwdSm80INS1_25CollectiveMainloopBwdSm80ILi2ELi2EN4cute5tupleIJNS5_1CILi128EEES8_NS7_ILi64EEEEEENS_6half_tEfNS_4arch4Sm80ELb0ELb1ELb1ELb1ELb0ELb0ELb0ELb0ELi2ELi4ELi4ELi4ELb0EEENS1_24CollectiveEpilogueBwdGQAISA_fSD_Li256ELb1ELb0EEENS1_19SingleTileSchedulerILb1ELb0ELb0ELi128EEEEEEEEEvNT_6ParamsE$_ZZN4cute7idx2crdIiNS_5tupleIJNS_1CILi32EEENS2_ILi4EEENS2_ILi2EEENS2_ILi1EEEEEENS1_IJS6_S3_NS2_ILi128EEENS2_ILi0EEEEEEEEDaRKT_RKT0_RKT1_ENKUlRKT_RKT0_E_clIS5_S8_EEDaSM_SP_) ;  /* 0xfffffd6000007944 */ /* 0x000fea0003c3ffff */
[----:B------:R-:W-:Y:S02]  /*a9f0*/  MOV R5, 0xaa10 ;  /* 0x0000aa1000057802 */ /* 0x000fe40000000f00 */
[----:B------:R-:W-:Y:S05]  /*aa00*/  CALL.REL.NOINC `($_ZN7cutlass13device_kernelIN5flash19enable_sm80_to_sm89INS1_16FlashAttnBwdSm80INS1_25CollectiveMainloopBwdSm80ILi2ELi2EN4cute5tupleIJNS5_1CILi128EEES8_NS7_ILi64EEEEEENS_6half_tEfNS_4arch4Sm80ELb0ELb1ELb1ELb1ELb0ELb0ELb0ELb0ELi2ELi4ELi4ELi4ELb0EEENS1_24CollectiveEpilogueBwdGQAISA_fSD_Li256ELb1ELb0EEENS1_19SingleTileSchedulerILb1ELb0ELb0ELi128EEEEEEEEEvNT_6ParamsE$_ZZN4cute9transformINS_5tupleIJNS_1CILi32EEENS2_ILi4EEENS2_ILi2EEENS2_ILi1EEEEEENS1_IJS6_S3_NS2_ILi128EEENS2_ILi0EEEEEEZNS_7idx2crdIiS7_SA_EEDaRKT_RKT0_RKT1_EUlRKT_RKT0_E_EEDaSE_SH_OSI_ENKUlDpSN_E_clIJiiiS9_EEEDaST_) ;  /* 0xfffffdd000007944 */ /* 0x000fea0003c3ffff */
[----:B------:R-:W-:Y:S02]  /*aa10*/  MOV R5, 0xaa30 ;  /* 0x0000aa3000057802 */ /* 0x000fe40000000f00 */
[----:B------:R-:W-:Y:S05]  /*aa20*/  CALL.REL.NOINC `($_ZN7cutlass13device_kernelIN5flash19enable_sm80_to_sm89INS1_16FlashAttnBwdSm80INS1_25CollectiveMainloopBwdSm80ILi2ELi2EN4cute5tupleIJNS5_1CILi128EEES8_NS7_ILi64EEEEEENS_6half_tEfNS_4arch4Sm80ELb0ELb1ELb1ELb1ELb0ELb0ELb0ELb0ELi2ELi4ELi4ELi4ELb0EEENS1_24CollectiveEpilogueBwdGQAISA_fSD_Li256ELb1ELb0EEENS1_19SingleTileSchedulerILb1ELb0ELb0ELi128EEEEEEEEEvNT_6ParamsE$_ZZN4cute7crd2crdINS_5tupleIJiiiNS_1CILi0EEEEEENS1_IJNS2_ILi32EEENS2_ILi4EEENS2_ILi2EEENS2_ILi1EEEEEENS1_IJS8_S8_S8_S8_EEEEEDaRKT_RKT0_RKT1_ENKUlRKT_RKT0_RKT1_E_clIiS7_S8_EEDaSM_SP_SS_) ;  /* 0xfffffa1000007944 */ /* 0x000fea0003c3ffff */
[----:B------:R-:W-:Y:S02]  /*aa30*/  MOV R5, 0xaa50 ;  /* 0x0000aa5000057802 */ /* 0x000fe40000000f00 */
[----:B------:R-:W-:Y:S05]  /*aa40*/  CALL.REL.NOINC `($_ZN7cutlass13device_kernelIN5flash19enable_sm80_to_sm89INS1_16FlashAttnBwdSm80INS1_25CollectiveMainloopBwdSm80ILi2ELi2EN4cute5tupleIJNS5_1CILi128EEES8_NS7_ILi64EEEEEENS_6half_tEfNS_4arch4Sm80ELb0ELb1ELb1ELb1ELb0ELb0ELb0ELb0ELi2ELi4ELi4ELi4ELb0EEENS1_24CollectiveEpilogueBwdGQAISA_fSD_Li256ELb1ELb0EEENS1_19SingleTileSchedulerILb1ELb0ELb0ELi128EEEEEEEEEvNT_6ParamsE$_ZZN4cute9transformINS_5tupleIJiiiNS_1CILi0EEEEEENS1_IJNS2_ILi32EEENS2_ILi4EEENS2_ILi2EEENS2_ILi1EEEEEENS1_IJS8_S8_S8_S8_EEEZNS_7crd2crdIS4_S9_SA_EEDaRKT_RKT0_RKT1_EUlRKT_RKT0_RKT1_E_EEDaSE_SH_SK_OT2_ENKUlDpSN_E_clIJiiiS3_EEEDaSX_) ;  /* 0xfffffe2000007944 */ /* 0x000fea0003c3ffff */
[----:B------:R-:W-:Y:S01]  /*aa50*/  STL.U8 [R1+0x1398], RZ ;  /* 0x001398ff01007387 */ /* 0x000fe20000100000 */
[----:B------:R-:W-:-:S03]  /*aa60*/  IMAD.MOV.U32 R5, RZ, RZ, R13 ;  /* 0x000000ffff057224 */ /* 0x000fc600078e000d */
[----:B------:R1:W-:Y:S04]  /*aa70*/  STL.64 [R1+0x13a0], R2 ;  /* 0x0013a00201007387 */ /* 0x0003e80000100a00 */
[----:B------:R2:W-:Y:S01]  /*aa80*/  STL [R1+0x139c], R13 ;  /* 0x00139c0d01007387 */ /* 0x0005e20000100800 */
[----:B-1----:R-:W-:Y:S02]  /*aa90*/  IADD3 R3, R6, 0x28, RZ ;  /* 0x0000002806037810 */ /* 0x002fe40007ffe0ff */
[----:B--2---:R-:W-:Y:S02]  /*aaa0*/  MOV R13, 0xaac0 ;  /* 0x0000aac0000d7802 */ /* 0x004fe40000000f00 */
[----:B------:R-:W-:Y:S05]  /*aab0*/  CALL.REL.NOINC `($_ZN7cutlass13device_kernelIN5flash19enable_sm80_to_sm89INS1_16FlashAttnBwdSm80INS1_25CollectiveMainloopBwdSm80ILi2ELi2EN4cute5tupleIJNS5_1CILi128EEES8_NS7_ILi64EEEEEENS_6half_tEfNS_4arch4Sm80ELb0ELb1ELb1ELb1ELb0ELb0ELb0ELb0ELi2ELi4ELi4ELi4ELb0EEENS1_24CollectiveEpilogueBwdGQAISA_fSD_Li256ELb1ELb0EEENS1_19SingleTileSchedulerILb1ELb0ELb0ELi128EEEEEEEEEvNT_6ParamsE$_ZN4cute3eso3ESOILb1ELb0EJNS_6LayoutINS_5tupleIJNS3_IJNS3_IJNS_1CILi4EEENS4_ILi8EEEEEENS3_IJS5_NS4_ILi2EEEEEEEEENS3_IJNS3_IJS8_S8_EEENS3_IJS8_S6_EEEEEEEEENS3_IJNS3_IJNS3_IJNS_11ScaledBasisIS8_JLi1EEEENSF_INS4_ILi1EEEJLi0EEEEEEENS3_IJNSF_INS4_ILi16EEEJLi0EEEENSF_IS6_JLi1EEEEEEEEEENS3_IJNS3_IJNSF_ISH_JLi1EEEENSF_IS6_JLi0EEEEEEENS3_IJNSF_INS4_ILi64EEEJLi0EEEENSF_ISK_JLi1EEEEEEEEEEEEEEENS_10ViewEngineINS_23ArithmeticTupleIteratorINS_15ArithmeticTupleIJNS4_ILi0EEES12_EEEEEEEEEC2ERKSY_RKS15_) ;  /* 0xffffcf8000007944 */ /* 0x000fea0003c3ffff */
[----:B------:R-:W-:Y:S01]  /*aac0*/  IMAD.MOV.U32 R14, RZ, RZ, R2 ;  /* 0x000000ffff0e7224 */ /* 0x000fe200078e0002 */
[----:B------:R-:W-:Y:S01]  /*aad0*/  IADD3 R2, R6, 0x24, RZ ;  /* 0x0000002406027810 */ /* 0x000fe20007ffe0ff */
[----:B------:R-:W-:Y:S01]  /*aae0*/  IMAD.MOV.U32 R3, RZ, RZ, R10 ;  /* 0x000000ffff037224 */ /* 0x000fe200078e000a */
[----:B------:R-:W-:-:S02]  /*aaf0*/  MOV R13, 0xab10 ;  /* 0x0000ab10000d7802 */ /* 0x000fc40000000f00 */
[----:B------:R-:W-:Y:S05]  /*ab00*/  CALL.REL.NOINC `($_ZN7cutlass13device_kernelIN5flash19enable_sm80_to_sm89INS1_16FlashAttnBwdSm80INS1_25CollectiveMainloopBwdSm80ILi2ELi2EN4cute5tupleIJNS5_1CILi128EEES8_NS7_ILi64EEEEEENS_6half_tEfNS_4arch4Sm80ELb0ELb1ELb1ELb1ELb0ELb0ELb0ELb0ELi2ELi4ELi4ELi4ELb0EEENS1_24CollectiveEpilogueBwdGQAISA_fSD_Li256ELb1ELb0EEENS1_19SingleTileSchedulerILb1ELb0ELb0ELi128EEEEEEEEEvNT_6ParamsE$_ZN4cute3eso3ESOILb0ELb0EJiiEEC2ERKiS4_) ;  /* 0xffffbe5000007944 */ /* 0x000fea0003c3ffff */
[----:B------:R-:W2:Y:S04]  /*ab10*/  LDL R2, [R1+0x1384] ;  /* 0x0013840001027983 */ /* 0x000ea80000100800 */
[----:B------:R-:W2:Y:S04]  /*ab20*/  LDL R3, [R1+0x1388] ;  /* 0x0013880001037983 */ /* 0x000ea80000100800 */
[----:B--2---:R1:W-:Y:S02]  /*ab30*/  STL.64 [R1+0x1390], R2 ;  /* 0x0013900201007387 */ /* 0x0043e40000100a00 */
[----:B-1----:R-:W-:-:S02]  /*ab40*/  MOV R3, 0xab60 ;  /* 0x0000ab6000037802 */ /* 0x002fc40000000f00 */
[----:B------:R-:W-:Y:S05]  /*ab50*/  CALL.REL.NOINC `($_ZN7cutlass13device_kernelIN5flash19enable_sm80_to_sm89INS1_16FlashAttnBwdSm80INS1_25CollectiveMainloopBwdSm80ILi2ELi2EN4cute5tupleIJNS5_1CILi128EEES8_NS7_ILi64EEEEEENS_6half_tEfNS_4arch4Sm80ELb0ELb1ELb1ELb1ELb0ELb0ELb0ELb0ELi2ELi4ELi4ELi4ELb0EEENS1_24CollectiveEpilogueBwdGQAISA_fSD_Li256ELb1ELb0EEENS1_19SingleTileSchedulerILb1ELb0ELb0ELi128EEEEEEEEEvNT_6ParamsE$_ZN4cute3eso3ESOILb0ELb0EJiNS_5tupleIJiiEEEEEC2ERKiRKS3_) ;  /* 0xffffbd6000007944 */ /* 0x000fea0003c3ffff */
[----:B------:R1:W5:Y:S04]  /*ab60*/  LDL R13, [R1+0x1384] ;  /* 0x00138400010d7983 */ /* 0x0003680000100800 */
[----:B------:R1:W5:Y:S01]  /*ab70*/  LDL.64 R2, [R1+0x1388] ;  /* 0x0013880001027983 */ /* 0x0003620000100a00 */
[----:B------:R-:W-:-:S03]  /*ab80*/  MOV R5, 0xaba0 ;  /* 0x0000aba000057802 */ /* 0x000fc60000000f00 */
[----:B-1---5:R-:W-:Y:S05]  /*ab90*/  CALL.REL.NOINC `($_ZN7cutlass13device_kernelIN5flash19enable_sm80_to_sm89INS1_16FlashAttnBwdSm80INS1_25CollectiveMainloopBwdSm80ILi2ELi2EN4cute5tupleIJNS5_1CILi128EEES8_NS7_ILi64EEEEEENS_6half_tEfNS_4arch4Sm80ELb0ELb1ELb1ELb1ELb0ELb0ELb0ELb0ELi2ELi4ELi4ELi4ELb0EEENS1_24CollectiveEpilogueBwdGQAISA_fSD_Li256ELb1ELb0EEENS1_19SingleTileSchedulerILb1ELb0ELb0ELi128EEEEEEEEEvNT_6ParamsE$_ZN4cute3eso3ESOILb0ELb1EJNS_5tupleIJiNS2_IJiiEEEEEENS2_IJNS_10UnderscoreENS2_IJS5_S5_EEEEEEEEC2ERKS4_RKS7_) ;  /* 0xffffc19000007944 */ /* 0x022fea0003c3ffff */
[----:B------:R-:W2:Y:S04]  /*aba0*/  LDL R3, [R1+0x1384] ;  /* 0x0013840001037983 */ /* 0x000ea80000100800 */
[----:B------:R1:W5:Y:S01]  /*abb0*/  LDL.64 R4, [R1+0x1388] ;  /* 0x0013880001047983 */ /* 0x0003620000100a00 */
[----:B------:R-:W-:Y:S01]  /*abc0*/  IMAD.MOV.U32 R14, RZ, RZ, R10 ;  /* 0x000000ffff0e7224 */ /* 0x000fe200078e000a */
[----:B------:R-:W-:-:S02]  /*abd0*/  MOV R15, 0xac50 ;  /* 0x0000ac50000f7802 */ /* 0x000fc40000000f00 */
[----:B--2---:R-:W-:-:S04]  /*abe0*/  SHF.R.S32.HI R2, RZ, 0x1f, R3 ;  /* 0x0000001fff027819 */ /* 0x004fc80000011403 */
[----:B------:R-:W-:-:S04]  /*abf0*/  LEA.HI R2, R2, R3, RZ, 0x2 ;  /* 0x0000000302027211 */ /* 0x000fc800078f10ff */
[----:B------:R-:W-:Y:S02]  /*ac00*/  LOP3.LUT R19, R2, 0x7ffffffc, RZ, 0xc0, !PT ;  /* 0x7ffffffc02137812 */ /* 0x000fe400078ec0ff */
[----:B------:R-:W-:-:S03]  /*ac10*/  SHF.R.S32.HI R2, RZ, 0x2, R2 ;  /* 0x00000002ff027819 */ /* 0x000fc60000011402 */
[----:B------:R-:W-:-:S04]  /*ac20*/  IMAD.IADD R19, R3, 0x1, -R19 ;  /* 0x0000000103137824 */ /* 0x000fc800078e0a13 */
[----:B------:R-:W-:Y:S02]  /*ac30*/  IMAD.SHL.U32 R19, R19, 0x2, RZ ;  /* 0x0000000213137824 */ /* 0x000fe400078e00ff */
[----:B-1---5:R-:W-:Y:S05]  /*ac40*/  CALL.REL.NOINC `($_ZN7cutlass13device_kernelIN5flash19enable_sm80_to_sm89INS1_16FlashAttnBwdSm80INS1_25CollectiveMainloopBwdSm80ILi2ELi2EN4cute5tupleIJNS5_1CILi128EEES8_NS7_ILi64EEEEEENS_6half_tEfNS_4arch4Sm80ELb0ELb1ELb1ELb1ELb0ELb0ELb0ELb0ELi2ELi4ELi4ELi4ELb0EEENS1_24CollectiveEpilogueBwdGQAISA_fSD_Li256ELb1ELb0EEENS1_19SingleTileSchedulerILb1ELb0ELb0ELi128EEEEEEEEEvNT_6ParamsE$_ZN4cute5tupleIJiEEC2ERKi) ;  /* 0xffffeb6000007944 */ /* 0x022fea0003c3ffff */
[----:B------:R1:W5:Y:S01]  /*ac50*/  LDL R3, [R1+0x1384] ;  /* 0x0013840001037983 */ /* 0x0003620000100800 */
[----:B------:R-:W-:Y:S01]  /*ac60*/  IMAD.MOV.U32 R19, RZ, RZ, R2 ;  /* 0x000000ffff137224 */ /* 0x000fe200078e0002 */
[----:B------:R-:W-:Y:S02]  /*ac70*/  MOV R14, R10 ;  /* 0x0000000a000e7202 */ /* 0x000fe40000000f00 */
[----:B------:R-:W-:Y:S02]  /*ac80*/  MOV R15, 0xaca0 ;  /* 0x0000aca0000f7802 */ /* 0x000fe40000000f00 */
[----:B-1---5:R-:W-:Y:S05]  /*ac90*/  CALL.REL.NOINC `($_ZN7cutlass13device_kernelIN5flash19enable_sm80_to_sm89INS1_16FlashAttnBwdSm80INS1_25CollectiveMainloopBwdSm80ILi2ELi2EN4cute5tupleIJNS5_1CILi128EEES8_NS7_ILi64EEEEEENS_6half_tEfNS_4arch4Sm80ELb0ELb1ELb1ELb1ELb0ELb0ELb0ELb0ELi2ELi4ELi4ELi4ELb0EEENS1_24CollectiveEpilogueBwdGQAISA_fSD_Li256ELb1ELb0EEENS1_19SingleTileSchedulerILb1ELb0ELb0ELi128EEEEEEEEEvNT_6ParamsE$_ZN4cute5tupleIJiEEC2ERKi) ;  /* 0xffffeb1000007944 */ /* 0x022fea0003c3ffff */
[----:B------:R1:W5:Y:S01]  /*aca0*/  LDL R2, [R1+0x1384] ;  /* 0x0013840001027983 */ /* 0x0003620000100800 */
[----:B------:R-:W-:Y:S01]  /*acb0*/  IMAD.MOV.U32 R19, RZ, RZ, R3 ;  /* 0x000000ffff137224 */ /* 0x000fe200078e0003 */
[----:B------:R-:W-:Y:S02]  /*acc0*/  MOV R14, R6 ;  /* 0x00000006000e7202 */ /* 0x000fe40000000f00 */
[----:B------:R-:W-:Y:S02]  /*acd0*/  MOV R15, 0xacf0 ;  /* 0x0000acf0000f7802 */ /* 0x000fe40000000f00 */
[----:B-1---5:R-:W-:Y:S05]  /*ace0*/  CALL.REL.NOINC `($_ZN7cutlass13device_kernelIN5flash19enable_sm80_to_sm89INS1_16FlashAttnBwdSm80INS1_25CollectiveMainloopBwdSm80ILi2ELi2EN4cute5tupleIJNS5_1CILi128EEES8_NS7_ILi64EEEEEENS_6half_tEfNS_4arch4Sm80ELb0ELb1ELb1ELb1ELb0ELb0ELb0ELb0ELi2ELi4ELi4ELi4ELb0EEENS1_24CollectiveEpilogueBwdGQAISA_fSD_Li256ELb1ELb0EEENS1_19SingleTileSchedulerILb1ELb0ELb0ELi128EEEEEEEEEvNT_6ParamsE$_ZN4cute5tupleIJiEEC2ERKi) ;  /* 0xffffeac000007944 */ /* 0x022fea0003c3ffff */
[----:B------:R1:W5:Y:S01]  /*acf0*/  LDL R14, [R1+0x1380] ;  /* 0x00138000010e7983 */ /* 0x0003620000100800 */
[----:B------:R-:W-:-:S03]  /*ad00*/  MOV R13, 0xad20 ;  /* 0x0000ad20000d7802 */ /* 0x000fc60000000f00 */
[----:B-1---5:R-:W-:Y:S05]  /*ad10*/  CALL.REL.NOINC `($_ZN7cutlass13device_kernelIN5flash19enable_sm80_to_sm89INS1_16FlashAttnBwdSm80INS1_25CollectiveMainloopBwdSm80ILi2ELi2EN4cute5tupleIJNS5_1CILi128EEES8_NS7_ILi64EEEEEENS_6half_tEfNS_4arch4Sm80ELb0ELb1ELb1ELb1ELb0ELb0ELb0ELb0ELi2ELi4ELi4ELi4ELb0EEENS1_24CollectiveEpilogueBwdGQAISA_fSD_Li256ELb1ELb0EEENS1_19SingleTileSchedulerILb1ELb0ELb0ELi128EEEEEEEEEvNT_6ParamsE$_ZN4cute5tupleIJNS_1CILi0EEEiEEC2ERKS2_RKi) ;  /* 0xffffe9f000007944 */ /* 0x022fea0003c3ffff */
[----:B------:R1:W5:Y:S01]  /*ad20*/  LDL R13, [R1+0x1384] ;  /* 0x00138400010d7983 */ /* 0x0003620000100800 */
[----:B------:R-:W-:Y:S01]  /*ad30*/  IMAD.MOV.U32 R14, RZ, RZ, R6 ;  /* 0x000000ffff0e7224 */ /* 0x000fe200078e0006 */
[----:B------:R-:W-:-:S02]  /*ad40*/  MOV R19, R2 ;  /* 0x0000000200137202 */ /* 0x000fc40000000f00 */
[----:B------:R-:W-:Y:S02]  /*ad50*/  MOV R15, 0xad70 ;  /* 0x0000ad70000f7802 */ /* 0x000fe40000000f00 */
[----:B-1---5:R-:W-:Y:S05]  /*ad60*/  CALL.REL.NOINC `($_ZN7cutlass13device_kernelIN5flash19enable_sm80_to_sm89INS1_16FlashAttnBwdSm80INS1_25CollectiveMainloopBwdSm80ILi2ELi2EN4cute5tupleIJNS5_1CILi128EEES8_NS7_ILi64EEEEEENS_6half_tEfNS_4arch4Sm80ELb0ELb1ELb1ELb1ELb0ELb0ELb0ELb0ELi2ELi4ELi4ELi4ELb0EEENS1_24CollectiveEpilogueBwdGQAISA_fSD_Li256ELb1ELb0EEENS1_19SingleTileSchedulerILb1ELb0ELb0ELi128EEEEEEEEEvNT_6ParamsE$_ZN4cute5tupleIJiEEC2ERKi) ;  /* 0xffffea4000007944 */ /* 0x022fea0003c3ffff */
[----:B------:R1:W5:Y:S01]  /*ad70*/  LDL R19, [R1+0x1380] ;  /* 0x0013800001137983 */ /* 0x0003620000100800 */
[----:B------:R-:W-:Y:S02]  /*ad80*/  MOV R14, R10 ;  /* 0x0000000a000e7202 */ /* 0x000fe40000000f00 */
[----:B------:R-:W-:Y:S02]  /*ad90*/  MOV R15, 0xadb0 ;  /* 0x0000adb0000f7802 */ /* 0x000fe40000000f00 */
[----:B-1---5:R-:W-:Y:S05]  /*ada0*/  CALL.REL.NOINC `($_ZN7cutlass13device_kernelIN5flash19enable_sm80_to_sm89INS1_16FlashAttnBwdSm80INS1_25CollectiveMainloopBwdSm80ILi2ELi2EN4cute5tupleIJNS5_1CILi128EEES8_NS7_ILi64EEEEEENS_6half_tEfNS_4arch4Sm80ELb0ELb1ELb1ELb1ELb0ELb0ELb0ELb0ELi2ELi4ELi4ELi4ELb0EEENS1_24CollectiveEpilogueBwdGQAISA_fSD_Li256ELb1ELb0EEENS1_19SingleTileSchedulerILb1ELb0ELb0ELi128EEEEEEEEEvNT_6ParamsE$_ZN4cute5tupleIJiEEC2ERKi) ;  /* 0xffffea0000007944 */ /* 0x022fea0003c3ffff */
[----:B------:R1:W5:Y:S01]  /*adb0*/  LDL R6, [R1+0x1384] ;  /* 0x0013840001067983 */ /* 0x0003620000100800 */
[----:B------:R-:W-:Y:S02]  /*adc0*/  MOV R77, R10 ;  /* 0x0000000a004d7202 */ /* 0x000fe40000000f00 */
[----:B------:R-:W-:Y:S02]  /*add0*/  MOV R3, 0xadf0 ;  /* 0x0000adf000037802 */ /* 0x000fe40000000f00 */
[----:B-1---5:R-:W-:Y:S05]  /*ade0*/  CALL.REL.NOINC `($_ZN7cutlass13device_kernelIN5flash19enable_sm80_to_sm89INS1_16FlashAttnBwdSm80INS1_25CollectiveMainloopBwdSm80ILi2ELi2EN4cute5tupleIJNS5_1CILi128EEES8_NS7_ILi64EEEEEENS_6half_tEfNS_4arch4Sm80ELb0ELb1ELb1ELb1ELb0ELb0ELb0ELb0ELi2ELi4ELi4ELi4ELb0EEENS1_24CollectiveEpilogueBwdGQAISA_fSD_Li256ELb1ELb0EEENS1_19SingleTileSchedulerILb1ELb0ELb0ELi128EEEEEEEEEvNT_6ParamsE$_ZN4cute3eso3ESOILb0ELb1EJiNS_1CILi0EEEEEC2ERKiRKS3_) ;  /* 0xffffc00000007944 */ /* 0x022fea0003c3ffff */
[----:B------:R1:W5:Y:S01]  /*adf0*/  LDL R2, [R1+0x1384] ;  /* 0x0013840001027983 */ /* 0x0003620000100800 */
[----:B------:R-:W-:-:S03]  /*ae00*/  MOV R6, 0xae20 ;  /* 0x0000ae2000067802 */ /* 0x000fc60000000f00 */
[----:B-1---5:R-:W-:Y:S05]  /*ae10*/  CALL.REL.NOINC `($_ZN7cutlass13device_kernelIN5flash19enable_sm80_to_sm89INS1_16FlashAttnBwdSm80INS1_25CollectiveMainloopBwdSm80ILi2ELi2EN4cute5tupleIJNS5_1CILi128EEES8_NS7_ILi64EEEEEENS_6half_tEfNS_4arch4Sm80ELb0ELb1ELb1ELb1ELb0ELb0ELb0ELb0ELi2ELi4ELi4ELi4ELb0EEENS1_24CollectiveEpilogueBwdGQAISA_fSD_Li256ELb1ELb0EEENS1_19SingleTileSchedulerILb1ELb0ELb0ELi128EEEEEEEEEvNT_6ParamsE$_ZZN4cuteplIJNS_1CILi0EEEiEJiEEEDaRKNS_15ArithmeticTupleIJDpT_EEERKNS3_IJDpT0_EEEENKUlDpRKT_E_clIJiiEEEDaSH_) ;  /* 0xfffffa8000007944 */ /* 0x022fea0003c3ffff */
[----:B------:R-:W-:Y:S01]  /*ae20*/  IMAD.SHL.U32 R19, R4, 0x10, RZ ;  /* 0x0000001004137824 */ /* 0x000fe200078e00ff */
[----:B------:R-:W-:Y:S02]  /*ae30*/  MOV R14, R10 ;  /* 0x0000000a000e7202 */ /* 0x000fe40000000f00 */
[----:B------:R-:W-:-:S02]  /*ae40*/  MOV R15, 0xae60 ;  /* 0x0000ae60000f7802 */ /* 0x000fc40000000f00 */
[----:B------:R-:W-:Y:S05]  /*ae50*/  CALL.REL.NOINC `($_ZN7cutlass13device_kernelIN5flash19enable_sm80_to_sm89INS1_16FlashAttnBwdSm80INS1_25CollectiveMainloopBwdSm80ILi2ELi2EN4cute5tupleIJNS5_1CILi128EEES8_NS7_ILi64EEEEEENS_6half_tEfNS_4arch4Sm80ELb0ELb1ELb1ELb1ELb0ELb0ELb0ELb0ELi2ELi4ELi4ELi4ELb0EEENS1_24CollectiveEpilogueBwdGQAISA_fSD_Li256ELb1ELb0EEENS1_19SingleTileSchedulerILb1ELb0ELb0ELi128EEEEEEEEEvNT_6ParamsE$_ZN4cute5tupleIJiEEC2ERKi) ;  /* 0xffffe95000007944 */ /* 0x000fea0003c3ffff */
[----:B------:R1:W5:Y:S01]  /*ae60*/  LDL R4, [R1+0x1384] ;  /* 0x0013840001047983 */ /* 0x0003620000100800 */
[----:B------:R-:W-:Y:S01]  /*ae70*/  IMAD.SHL.U32 R19, R5, 0x8, RZ ;  /* 0x0000000805137824 */ /* 0x000fe200078e00ff */
[----:B------:R-:W-:-:S02]  /*ae80*/  MOV R14, R10 ;  /* 0x0000000a000e7202 */ /* 0x000fc40000000f00 */
[----:B------:R-:W-:Y:S02]  /*ae90*/  MOV R15, 0xaeb0 ;  /* 0x0000aeb0000f7802 */ /* 0x000fe40000000f00 */
[----:B-1---5:R-:W-:Y:S05]  /*aea0*/  CALL.REL.NOINC `($_ZN7cutlass13device_kernelIN5flash19enable_sm80_to_sm89INS1_16FlashAttnBwdSm80INS1_25CollectiveMainloopBwdSm80ILi2ELi2EN4cute5tupleIJNS5_1CILi128EEES8_NS7_ILi64EEEEEENS_6half_tEfNS_4arch4Sm80ELb0ELb1ELb1ELb1ELb0ELb0ELb0ELb0ELi2ELi4ELi4ELi4ELb0EEENS1_24CollectiveEpilogueBwdGQAISA_fSD_Li256ELb1ELb0EEENS1_19SingleTileSchedulerILb1ELb0ELb0ELi128EEEEEEEEEvNT_6ParamsE$_ZN4cute5tupleIJiEEC2ERKi) ;  /* 0xffffe90000007944 */ /* 0x022fea0003c3ffff */
[----:B------:R1:W5:Y:S01]  /*aeb0*/  LDL R6, [R1+0x1384] ;  /* 0x0013840001067983 */ /* 0x0003620000100800 */
[----:B------:R-:W-:Y:S01]  /*aec0*/  IMAD.MOV.U32 R14, RZ, RZ, R10 ;  /* 0x000000ffff0e7224 */ /* 0x000fe200078e000a */
[----:B------:R-:W-:Y:S02]  /*aed0*/  MOV R19, R4 ;  /* 0x0000000400137202 */ /* 0x000fe40000000f00 */
[----:B------:R-:W-:Y:S02]  /*aee0*/  MOV R15, 0xaf00 ;  /* 0x0000af00000f7802 */ /* 0x000fe40000000f00 */
[----:B-1---5:R-:W-:Y:S05]  /*aef0*/  CALL.REL.NOINC `($_ZN7cutlass13device_kernelIN5flash19enable_sm80_to_sm89INS1_16FlashAttnBwdSm80INS1_25CollectiveMainloopBwdSm80ILi2ELi2EN4cute5tupleIJNS5_1CILi128EEES8_NS7_ILi64EEEEEENS_6half_tEfNS_4arch4Sm80ELb0ELb1ELb1ELb1ELb0ELb0ELb0ELb0ELi2ELi4ELi4ELi4ELb0EEENS1_24CollectiveEpilogueBwdGQAISA_fSD_Li256ELb1ELb0EEENS1_19SingleTileSchedulerILb1ELb0ELb0ELi128EEEEEEEEEvNT_6ParamsE$_ZN4cute5tupleIJiEEC2ERKi) ;  /* 0xffffe8b000007944 */ /* 0x022fea0003c3ffff */
[----:B------:R-:W2:Y:S04]  /*af00*/  LD.E R13, [R8.64+0x18] ;  /* 0x00001804080d7980 */ /* 0x000ea8000c101900 */
[----:B------:R-:W3:Y:S04]  /*af10*/  LD.E R25, [R8.64+0x8] ;  /* 0x0000080408197980 */ /* 0x000ee8000c101900 */
[----:B------:R-:W3:Y:S04]  /*af20*/  LD.E R15, [R8.64+0x4] ;  /* 0x00000404080f7980 */ /* 0x000ee8000c101900 */
[----:B------:R-:W4:Y:S04]  /*af30*/  LD.E R5, [R8.64+0xc] ;  /* 0x00000c0408057980 */ /* 0x000f28000c101900 */
[----:B------:R-:W5:Y:S04]  /*af40*/  LD.E R4, [R8.64+0x10] ;  /* 0x0000100408047980 */ /* 0x000f68000c101900 */
[----:B------:R-:W5:Y:S04]  /*af50*/  LDL R19, [R1+0x1384] ;  /* 0x0013840001137983 */ /* 0x000f680000100800 */
[----:B------:R-:W5:Y:S01]  /*af60*/  LD.E R14, [R8.64+0x14] ;  /* 0x00001404080e7980 */ /* 0x000f62000c101900 */
[----:B------:R-:W-:-:S02]  /*af70*/  IMAD.IADD R10, R3, 0x1, R6 ;  /* 0x00000001030a7824 */ /* 0x000fc400078e0206 */
[----:B------:R-:W-:-:S05]  /*af80*/  IMAD.SHL.U32 R6, R12, 0x80, RZ ;  /* 0x000000800c067824 */ /* 0x000fca00078e00ff */
[----:B------:R-:W-:Y:S01]  /*af90*/  IADD3 R3, -R10, 0x1, -R6 ;  /* 0x000000010a037810 */ /* 0x000fe20007ffe906 */
[----:B------:R-:W-:Y:S01]  /*afa0*/  IMAD R2, R11, 0x80, R2 ;  /* 0x000000800b027824 */ /* 0x000fe200078e0202 */
        /* <DEDUP_REMOVED lines=25> */
.L_x_3671:
[----:B------:R-:W-:Y:S05]  /*b140*/  BSYNC B0 ;  /* 0x0000000000007941 */ /* 0x000fea0003800000 */
.L_x_3670:
[----:B------:R-:W-:Y:S01]  /*b150*/  LOP3.LUT R15, RZ, R15, RZ, 0x33, !PT ;  /* 0x0000000fff0f7212 */ /* 0x000fe200078e33ff */
[----:B------:R-:W-:Y:S05]  /*b160*/  BRA `(.L_x_3672) ;  /* 0x0000006000007947 */ /* 0x000fea0003800000 */
.L_x_3669:
[----:B------:R-:W-:-:S13]  /*b170*/  ISETP.NE.AND P0, PT, R13, 0x1, PT ;  /* 0x000000010d00780c */ /* 0x000fda0003f05270 */
[----:B------:R-:W-:Y:S05]  /*b180*/  @!P0 BRA `(.L_x_3672) ;  /* 0x0000004000008947 */ /* 0x000fea0003800000 */
[----:B------:R-:W2:Y:S04]  /*b190*/  LD.E R12, [R8.64+0x1c] ;  /* 0x00001c04080c7980 */ /* 0x000ea8000c101900 */
[----:B------:R-:W3:Y:S01]  /*b1a0*/  LD.E R11, [R8.64+0x20] ;  /* 0x00002004080b7980 */ /* 0x000ee2000c101900 */
[----:B--2---:R-:W-:-:S05]  /*b1b0*/  IMAD.HI.U32 R12, R15, R12, RZ ;  /* 0x0000000c0f0c7227 */ /* 0x004fca00078e00ff */
[----:B---3--:R-:W-:Y:S02]  /*b1c0*/  SHF.R.U32.HI R15, RZ, R11, R12 ;  /* 0x0000000bff0f7219 */ /* 0x008fe4000001160c */
.L_x_3672:
[----:B------:R-:W-:Y:S05]  /*b1d0*/  BSYNC B1 ;  /* 0x0000000000017941 */ /* 0x000fea0003800000 */
.L_x_3668:
[----:B------:R-:W-:-:S04]  /*b1e0*/  IMAD R11, R13, R15, -R6 ;  /* 0x0000000f0d0b7224 */ /* 0x000fc800078e0a06 */
[----:B------:R-:W-:-:S05]  /*b1f0*/  IMAD.IADD R11, R11, 0x1, -R10 ;  /* 0x000000010b0b7824 */ /* 0x000fca00078e0a0a */
[-C--:B------:R-:W-:Y:S02]  /*b200*/  IADD3 R13, R13, R11.reuse, RZ ;  /* 0x0000000b0d0d7210 */ /* 0x080fe40007ffe0ff */
[----:B------:R-:W-:Y:S02]  /*b210*/  IMNMX R19, R19, R11, !PT ;  /* 0x0000000b13137217 */ /* 0x000fe40007800200 */
[----:B------:R-:W-:Y:S02]  /*b220*/  IMNMX R24, R24, R13, PT ;  /* 0x0000000d18187217 */ /* 0x000fe40003800200 */
.L_x_3667:
[----:B------:R-:W-:Y:S05]  /*b230*/  BSYNC B2 ;  /* 0x0000000000027941 */ /* 0x000fea0003800000 */
.L_x_3666:
[----:B------:R-:W-:Y:S02]  /*b240*/  ISETP.GT.AND P0, PT, R14, RZ, PT ;  /* 0x000000ff0e00720c */ /* 0x000fe40003f04270 */
[----:B------:R-:W-:Y:S02]  /*b250*/  IADD3 R15, R0, -c[0x0][0x20], RZ ;  /* 0x80000800000f7a10 */ /* 0x000fe40007ffe0ff */
[----:B------:R-:W-:Y:S02]  /*b260*/  P2R R13, PR, RZ, 0x1 ;  /* 0x00000001ff0d7803 */ /* 0x000fe40000000000 */
[----:B------:R-:W-:-:S02]  /*b270*/  ISETP.LT.OR P2, PT, R19, 0x1, P0 ;  /* 0x000000011300780c */ /* 0x000fc40000741670 */
[----:B------:R-:W-:Y:S02]  /*b280*/  ISETP.GT.AND P0, PT, R14, 0x10, PT ;  /* 0x000000100e00780c */ /* 0x000fe40003f04270 */
[----:B------:R-:W-:Y:S02]  /*b290*/  ISETP.GT.AND P2, PT, R24, RZ, P2 ;  /* 0x000000ff1800720c */ /* 0x000fe40001744270 */
[----:B------:R-:W-:Y:S02]  /*b2a0*/  P2R R11, PR, RZ, 0x1 ;  /* 0x00000001ff0b7803 */ /* 0x000fe40000000000 */
[----:B------:R-:W-:Y:S02]  /*b2b0*/  ISETP.LT.OR P0, PT, R19, 0x11, P0 ;  /* 0x000000111300780c */ /* 0x000fe40000701670 */
[----:B------:R-:W-:Y:S02]  /*b2c0*/  ISETP.GT.AND P1, PT, R14, 0x1, PT ;  /* 0x000000010e00780c */ /* 0x000fe40003f24270 */
[----:B------:R-:W-:-:S02]  /*b2d0*/  ISETP.GT.AND P0, PT, R24, 0x10, P0 ;  /* 0x000000101800780c */ /* 0x000fc40000704270 */
[----:B------:R-:W-:Y:S02]  /*b2e0*/  P2R R12, PR, RZ, 0x2 ;  /* 0x00000002ff0c7803 */ /* 0x000fe40000000000 */
[----:B------:R-:W-:Y:S01]  /*b2f0*/  ISETP.LT.OR P1, PT, R19, 0x2, P1 ;  /* 0x000000021300780c */ /* 0x000fe20000f21670 */
[----:B------:R-:W-:Y:S01]  /*b300*/  @!P2 IMAD.MOV.U32 R25, RZ, RZ, -0x800000 ;  /* 0xff800000ff19a424 */ /* 0x000fe200078e00ff */
[----:B------:R-:W-:Y:S02]  /*b310*/  ISETP.GT.AND P3, PT, R14, 0x20, PT ;  /* 0x000000200e00780c */ /* 0x000fe40003f64270 */
[----:B------:R-:W-:Y:S02]  /*b320*/  ISETP.GT.AND P1, PT, R24, 0x1, P1 ;  /* 0x000000011800780c */ /* 0x000fe40000f24270 */
[----:B------:R1:W-:Y:S01]  /*b330*/  @!P2 STL [R15], R25 ;  /* 0x000000190f00a387 */ /* 0x0003e20000100800 */
[C---:B------:R-:W-:Y:S02]  /*b340*/  ISETP.GT.AND P4, PT, R14.reuse, 0x11, PT ;  /* 0x000000110e00780c */ /* 0x040fe40003f84270 */
[----:B------:R-:W-:-:S02]  /*b350*/  ISETP.GT.AND P2, PT, R14, 0x21, PT ;  /* 0x000000210e00780c */ /* 0x000fc40003f44270 */
[C---:B------:R-:W-:Y:S02]  /*b360*/  ISETP.GT.AND P6, PT, R14.reuse, 0x50, PT ;  /* 0x000000500e00780c */ /* 0x040fe40003fc4270 */
[----:B------:R-:W-:Y:S02]  /*b370*/  ISETP.GT.AND P5, PT, R14, 0x51, PT ;  /* 0x000000510e00780c */ /* 0x000fe40003fa4270 */
[----:B------:R-:W-:Y:S02]  /*b380*/  P2R R34, PR, RZ, 0x10 ;  /* 0x00000010ff227803 */ /* 0x000fe40000000000 */
[----:B------:R-:W-:Y:S01]  /*b390*/  @!P1 IMAD.MOV.U32 R26, RZ, RZ, -0x800000 ;  /* 0xff800000ff1a9424 */ /* 0x000fe200078e00ff */
[----:B------:R-:W-:Y:S02]  /*b3a0*/  P2R R33, PR, RZ, 0x8 ;  /* 0x00000008ff217803 */ /* 0x000fe40000000000 */
[----:B------:R-:W-:Y:S02]  /*b3b0*/  P2R R32, PR, RZ, 0x4 ;  /* 0x00000004ff207803 */ /* 0x000fe40000000000 */
[----:B------:R2:W-:Y:S01]  /*b3c0*/  @!P1 STL [R15+0x4], R26 ;  /* 0x0000041a0f009387 */ /* 0x0005e20000100800 */
[----:B------:R-:W-:-:S02]  /*b3d0*/  ISETP.LT.OR P1, PT, R19, 0x12, P4 ;  /* 0x000000121300780c */ /* 0x000fc40002721670 */
[----:B------:R-:W-:Y:S02]  /*b3e0*/  ISETP.GT.AND P4, PT, R14, 0x60, PT ;  /* 0x000000600e00780c */ /* 0x000fe40003f84270 */
[----:B------:R-:W-:Y:S01]  /*b3f0*/  ISETP.GT.AND P1, PT, R24, 0x11, P1 ;  /* 0x000000111800780c */ /* 0x000fe20000f24270 */
[----:B-1----:R-:W-:-:S05]  /*b400*/  @!P0 IMAD.MOV.U32 R25, RZ, RZ, -0x800000 ;  /* 0xff800000ff198424 */ /* 0x002fca00078e00ff */
[----:B------:R1:W-:Y:S01]  /*b410*/  @!P0 STL [R15+0x20], R25 ;  /* 0x000020190f008387 */ /* 0x0003e20000100800 */
[----:B------:R-:W-:Y:S02]  /*b420*/  ISETP.LT.OR P0, PT, R19, 0x21, P3 ;  /* 0x000000211300780c */ /* 0x000fe40001f01670 */
[----:B------:R-:W-:Y:S02]  /*b430*/  ISETP.GT.AND P3, PT, R14, 0x61, PT ;  /* 0x000000610e00780c */ /* 0x000fe40003f64270 */
[----:B------:R-:W-:Y:S02]  /*b440*/  ISETP.GT.AND P0, PT, R24, 0x20, P0 ;  /* 0x000000201800780c */ /* 0x000fe40000704270 */
[----:B--2---:R-:W-:-:S05]  /*b450*/  @!P1 IMAD.MOV.U32 R26, RZ, RZ, -0x800000 ;  /* 0xff800000ff1a9424 */ /* 0x004fca00078e00ff */
[----:B------:R-:W-:Y:S01]  /*b460*/  @!P1 STL [R15+0x24], R26 ;  /* 0x0000241a0f009387 */ /* 0x000fe20000100800 */
[----:B------:R-:W-:-:S04]  /*b470*/  ISETP.GT.AND P1, PT, R14, 0x30, PT ;  /* 0x000000300e00780c */ /* 0x000fc80003f24270 */
[----:B------:R-:W-:Y:S01]  /*b480*/  P2R R31, PR, RZ, 0x2 ;  /* 0x00000002ff1f7803 */ /* 0x000fe20000000000 */
[----:B-1----:R-:W-:-:S05]  /*b490*/  @!P0 IMAD.MOV.U32 R25, RZ, RZ, -0x800000 ;  /* 0xff800000ff198424 */ /* 0x002fca00078e00ff */
[----:B------:R1:W-:Y:S01]  /*b4a0*/  @!P0 STL [R15+0x40], R25 ;  /* 0x000040190f008387 */ /* 0x0003e20000100800 */
[----:B------:R-:W-:Y:S02]  /*b4b0*/  ISETP.LT.OR P0, PT, R19, 0x22, P2 ;  /* 0x000000221300780c */ /* 0x000fe40001701670 */
[----:B------:R-:W-:Y:S02]  /*b4c0*/  ISETP.GT.AND P2, PT, R14, 0x70, PT ;  /* 0x000000700e00780c */ /* 0x000fe40003f44270 */
[----:B------:R-:W-:-:S13]  /*b4d0*/  ISETP.GT.AND P0, PT, R24, 0x21, P0 ;  /* 0x000000211800780c */ /* 0x000fda0000704270 */
[----:B-1----:R-:W-:-:S05]  /*b4e0*/  @!P0 IMAD.MOV.U32 R25, RZ, RZ, -0x800000 ;  /* 0xff800000ff198424 */ /* 0x002fca00078e00ff */
[----:B------:R1:W-:Y:S01]  /*b4f0*/  @!P0 STL [R15+0x44], R25 ;  /* 0x000044190f008387 */ /* 0x0003e20000100800 */
[----:B------:R-:W-:Y:S02]  /*b500*/  ISETP.LT.OR P0, PT, R19, 0x31, P1 ;  /* 0x000000311300780c */ /* 0x000fe40000f01670 */
[----:B------:R-:W-:Y:S02]  /*b510*/  ISETP.GT.AND P1, PT, R14, 0x31, PT ;  /* 0x000000310e00780c */ /* 0x000fe40003f24270 */
[----:B------:R-:W-:Y:S02]  /*b520*/  ISETP.GT.AND P0, PT, R24, 0x30, P0 ;  /* 0x000000301800780c */ /* 0x000fe40000704270 */
[----:B------:R-:W-:-:S11]  /*b530*/  P2R R30, PR, RZ, 0x2 ;  /* 0x00000002ff1e7803 */ /* 0x000fd60000000000 */
        /* <DEDUP_REMOVED lines=16> */
[----:B------:R-:W-:-:S13]  /*b640*/  ISETP.GT.AND P0, PT, R24, 0x41, P0 ;  /* 0x000000411800780c */ /* 0x000fda0000704270 */
[----:B-1----:R-:W-:-:S05]  /*b650*/  @!P0 IMAD.MOV.U32 R25, RZ, RZ, -0x800000 ;  /* 0xff800000ff198424 */ /* 0x002fca00078e00ff */
[----:B------:R1:W-:Y:S01]  /*b660*/  @!P0 STL [R15+0x84], R25 ;  /* 0x000084190f008387 */ /* 0x0003e20000100800 */
[----:B------:R-:W-:-:S04]  /*b670*/  ISETP.LT.OR P0, PT, R19, 0x51, P6 ;  /* 0x000000511300780c */ /* 0x000fc80003701670 */
        /* <DEDUP_REMOVED lines=18> */
[----:B------:R-:W-:Y:S01]  /*b7a0*/  @!P0 STL [R15+0xe0], R25 ;  /* 0x0000e0190f008387 */ /* 0x000fe20000100800 */
[----:B------:R-:W-:-:S04]  /*b7b0*/  ISETP.LT.OR P0, PT, R19, 0x72, P1 ;  /* 0x000000721300780c */ /* 0x000fc80000f01670 */
[----:B------:R-:W-:-:S13]  /*b7c0*/  ISETP.GT.AND P0, PT, R24, 0x71, P0 ;  /* 0x000000711800780c */ /* 0x000fda0000704270 */
[----:B------:R-:W-:-:S05]  /*b7d0*/  @!P0 IMAD.MOV.U32 R14, RZ, RZ, -0x800000 ;  /* 0xff800000ff0e8424 */ /* 0x000fca00078e00ff */
[----:B------:R1:W-:Y:S04]  /*b7e0*/  @!P0 STL [R15+0xe4], R14 ;  /* 0x0000e40e0f008387 */ /* 0x0003e80000100800 */
[----:B-1----:R-:W2:Y:S01]  /*b7f0*/  LD.E R14, [R8.64+0x18] ;  /* 0x00001804080e7980 */ /* 0x002ea2000c101900 */
[----:B------:R-:W-:Y:S01]  /*b800*/  IADD3 R25, R2, 0x8, RZ ;  /* 0x0000000802197810 */ /* 0x000fe20007ffe0ff */
[----:B------:R-:W-:Y:S04]  /*b810*/  BSSY B2, `(.L_x_3673) ;  /* 0x0000023000027945 */ /* 0x000fe80003800000 */
[----:B------:R-:W-:-:S02]  /*b820*/  IMAD.IADD R27, R4, 0x1, R25 ;  /* 0x00000001041b7824 */ /* 0x000fc400078e0219 */
[----:B------:R-:W-:-:S03]  /*b830*/  IMAD.IADD R26, R3, 0x1, R25 ;  /* 0x00000001031a7824 */ /* 0x000fc600078e0219 */
[----:B------:R-:W-:Y:S02]  /*b840*/  IMNMX R27, R5, R27, PT ;  /* 0x0000001b051b7217 */ /* 0x000fe40003800200 */
[----:B--2---:R-:W-:-:S13]  /*b850*/  ISETP.GE.AND P0, PT, R14, 0x1, PT ;  /* 0x000000010e00780c */ /* 0x004fda0003f06270 */
[----:B------:R-:W-:Y:S05]  /*b860*/  @!P0 BRA `(.L_x_3674) ;  /* 0x000001d000008947 */ /* 0x000fea0003800000 */
[----:B------:R-:W2:Y:S04]  /*b870*/  LD.E R24, [R8.64+0x8] ;  /* 0x0000080408187980 */ /* 0x000ea8000c101900 */
        /* <DEDUP_REMOVED lines=13> */
.L_x_3678:
[----:B------:R-:W-:Y:S05]  /*b950*/  BSYNC B0 ;  /* 0x0000000000007941 */ /* 0x000fea0003800000 */
.L_x_3677:
[----:B------:R-:W-:Y:S01]  /*b960*/  LOP3.LUT R25, RZ, R25, RZ, 0x33, !PT ;  /* 0x00000019ff197212 */ /* 0x000fe200078e33ff */
[----:B------:R-:W-:Y:S05]  /*b970*/  BRA `(.L_x_3679) ;  /* 0x0000006000007947 */ /* 0x000fea0003800000 */
.L_x_3676:
[----:B------:R-:W-:-:S13]  /*b980*/  ISETP.NE.AND P0, PT, R14, 0x1, PT ;  /* 0x000000010e00780c */ /* 0x000fda0003f05270 */
[----:B------:R-:W-:Y:S05]  /*b990*/  @!P0 BRA `(.L_x_3679) ;  /* 0x0000004000008947 */ /* 0x000fea0003800000 */
[----:B------:R-:W2:Y:S04]  /*b9a0*/  LD.E R24, [R8.64+0x1c] ;  /* 0x00001c0408187980 */ /* 0x000ea8000c101900 */
[----:B------:R-:W3:Y:S01]  /*b9b0*/  LD.E R19, [R8.64+0x20] ;  /* 0x0000200408137980 */ /* 0x000ee2000c101900 */
[----:B--2---:R-:W-:-:S05]  /*b9c0*/  IMAD.HI.U32 R24, R25, R24, RZ ;  /* 0x0000001819187227 */ /* 0x004fca00078e00ff */
[----:B---3--:R-:W-:Y:S02]  /*b9d0*/  SHF.R.U32.HI R25, RZ, R19, R24 ;  /* 0x00000013ff197219 */ /* 0x008fe40000011618 */
.L_x_3679:
[----:B------:R-:W-:Y:S05]  /*b9e0*/  BSYNC B1 ;  /* 0x0000000000017941 */ /* 0x000fea0003800000 */
.L_x_3675:
[----:B------:R-:W-:-:S04]  /*b9f0*/  IMAD R19, R14, R25, -R6 ;  /* 0x000000190e137224 */ /* 0x000fc800078e0a06 */
[----:B------:R-:W-:-:S05]  /*ba00*/  IMAD.IADD R19, R19, 0x1, -R10 ;  /* 0x0000000113137824 */ /* 0x000fca00078e0a0a */
[-C--:B------:R-:W-:Y:S02]  /*ba10*/  IADD3 R14, R14, R19.reuse, RZ ;  /* 0x000000130e0e7210 */ /* 0x080fe40007ffe0ff */
[----:B------:R-:W-:Y:S02]  /*ba20*/  IMNMX R26, R26, R19, !PT ;  /* 0x000000131a1a7217 */ /* 0x000fe40007800200 */
[----:B------:R-:W-:Y:S02]  /*ba30*/  IMNMX R27, R27, R14, PT ;  /* 0x0000000e1b1b7217 */ /* 0x000fe40003800200 */
.L_x_3674:
[----:B------:R-:W-:Y:S05]  /*ba40*/  BSYNC B2 ;  /* 0x0000000000027941 */ /* 0x000fea0003800000 */
.L_x_3673:
        /* <DEDUP_REMOVED lines=65> */
[----:B------:R-:W-:-:S04]  /*be60*/  ISETP.NE.AND P0, PT, R13, RZ, PT ;  /* 0x000000ff0d00720c */ /* 0x000fc80003f05270 */
[----:B------:R-:W-:-:S04]  /*be70*/  ISETP.LT.OR P0, PT, R26, 0x1, P0 ;  /* 0x000000011a00780c */ /* 0x000fc80000701670 */
[----:B------:R-:W-:-:S13]  /*be80*/  ISETP.GT.AND P0, PT, R27, RZ, P0 ;  /* 0x000000ff1b00720c */ /* 0x000fda0000704270 */
[----:B-1----:R-:W-:-:S05]  /*be90*/  @!P0 IMAD.MOV.U32 R14, RZ, RZ, -0x800000 ;  /* 0xff800000ff0e8424 */ /* 0x002fca00078e00ff */
[----:B------:R1:W-:Y:S01]  /*bea0*/  @!P0 STL [R15+0x8], R14 ;  /* 0x0000080e0f008387 */ /* 0x0003e20000100800 */
[----:B------:R-:W-:-:S04]  /*beb0*/  ISETP.LT.OR P0, PT, R26, 0x72, P1 ;  /* 0x000000721a00780c */ /* 0x000fc80000f01670 */
[----:B------:R-:W-:-:S13]  /*bec0*/  ISETP.GT.AND P0, PT, R27, 0x71, P0 ;  /* 0x000000711b00780c */ /* 0x000fda0000704270 */
[----:B-1----:R-:W-:-:S05]  /*bed0*/  @!P0 IMAD.MOV.U32 R14, RZ, RZ, -0x800000 ;  /* 0xff800000ff0e8424 */ /* 0x002fca00078e00ff */
        /* <DEDUP_REMOVED lines=23> */
.L_x_3685:
[----:B------:R-:W-:Y:S05]  /*c050*/  BSYNC B0 ;  /* 0x0000000000007941 */ /* 0x000fea0003800000 */
.L_x_3684:
[----:B------:R-:W-:Y:S01]  /*c060*/  LOP3.LUT R25, RZ, R25, RZ, 0x33, !PT ;  /* 0x00000019ff197212 */ /* 0x000fe200078e33ff */
[----:B------:R-:W-:Y:S05]  /*c070*/  BRA `(.L_x_3686) ;  /* 0x0000006000007947 */ /* 0x000fea0003800000 */
.L_x_3683:
[----:B------:R-:W-:-:S13]  /*c080*/  ISETP.NE.AND P0, PT, R14, 0x1, PT ;  /* 0x000000010e00780c */ /* 0x000fda0003f05270 */
[----:B------:R-:W-:Y:S05]  /*c090*/  @!P0 BRA `(.L_x_3686) ;  /* 0x0000004000008947 */ /* 0x000fea0003800000 */
[----:B------:R-:W2:Y:S04]  /*c0a0*/  LD.E R24, [R8.64+0x1c] ;  /* 0x00001c0408187980 */ /* 0x000ea8000c101900 */
[----:B------:R-:W3:Y:S01]  /*c0b0*/  LD.E R19, [R8.64+0x20] ;  /* 0x0000200408137980 */ /* 0x000ee2000c101900 */
[----:B--2---:R-:W-:-:S05]  /*c0c0*/  IMAD.HI.U32 R24, R25, R24, RZ ;  /* 0x0000001819187227 */ /* 0x004fca00078e00ff */
[----:B---3--:R-:W-:Y:S02]  /*c0d0*/  SHF.R.U32.HI R25, RZ, R19, R24 ;  /* 0x00000013ff197219 */ /* 0x008fe40000011618 */
.L_x_3686:
[----:B------:R-:W-:Y:S05]  /*c0e0*/  BSYNC B1 ;  /* 0x0000000000017941 */ /* 0x000fea0003800000 */
.L_x_3682:
[----:B------:R-:W-:-:S04]  /*c0f0*/  IMAD R19, R14, R25, -R6 ;  /* 0x000000190e137224 */ /* 0x000fc800078e0a06 */
[----:B------:R-:W-:-:S05]  /*c100*/  IMAD.IADD R19, R19, 0x1, -R10 ;  /* 0x0000000113137824 */ /* 0x000fca00078e0a0a */
[-C--:B------:R-:W-:Y:S02]  /*c110*/  IADD3 R14, R14, R19.reuse, RZ ;  /* 0x000000130e0e7210 */ /* 0x080fe40007ffe0ff */
[----:B------:R-:W-:Y:S02]  /*c120*/  IMNMX R26, R26, R19, !PT ;  /* 0x000000131a1a7217 */ /* 0x000fe40007800200 */
[----:B------:R-:W-:Y:S02]  /*c130*/  IMNMX R27, R27, R14, PT ;  /* 0x0000000e1b1b7217 */ /* 0x000fe40003800200 */
.L_x_3681:
[----:B------:R-:W-:Y:S05]  /*c140*/  BSYNC B2 ;  /* 0x0000000000027941 */ /* 0x000fea0003800000 */
.L_x_3680:
        /* <DEDUP_REMOVED lines=92> */
[----:B------:R1:W2:Y:S04]  /*c710*/  LD.E R2, [R8.64+0x1c] ;  /* 0x00001c0408027980 */ /* 0x0002a8000c101900 */
[----:B-1----:R-:W3:Y:S01]  /*c720*/  LD.E R8, [R8.64+0x20] ;  /* 0x0000200408087980 */ /* 0x002ee2000c101900 */
[----:B--2---:R-:W-:-:S05]  /*c730*/  IMAD.HI.U32 R2, R4, R2, RZ ;  /* 0x0000000204027227 */ /* 0x004fca00078e00ff */
[----:B---3--:R-:W-:Y:S02]  /*c740*/  SHF.R.U32.HI R4, RZ, R8, R2 ;  /* 0x00000008ff047219 */ /* 0x008fe40000011602 */
.L_x_3692:
[----:B------:R-:W-:Y:S05]  /*c750*/  BSYNC B0 ;  /* 0x0000000000007941 */ /* 0x000fea0003800000 */
.L_x_3691:
[----:B------:R-:W-:Y:S01]  /*c760*/  LOP3.LUT R4, RZ, R4, RZ, 0x33, !PT ;  /* 0x00000004ff047212 */ /* 0x000fe200078e33ff */
[----:B------:R-:W-:Y:S05]  /*c770*/  BRA `(.L_x_3693) ;  /* 0x0000006000007947 */ /* 0x000fea0003800000 */
.L_x_3690:
[----:B------:R-:W-:-:S13]  /*c780*/  ISETP.NE.AND P0, PT, R14, 0x1, PT ;  /* 0x000000010e00780c */ /* 0x000fda0003f05270 */
[----:B------:R-:W-:Y:S05]  /*c790*/  @!P0 BRA `(.L_x_3693) ;  /* 0x0000004000008947 */ /* 0x000fea0003800000 */
[----:B------:R1:W2:Y:S04]  /*c7a0*/  LD.E R2, [R8.64+0x1c] ;  /* 0x00001c0408027980 */ /* 0x0002a8000c101900 */
[----:B-1----:R-:W3:Y:S01]  /*c7b0*/  LD.E R8, [R8.64+0x20] ;  /* 0x0000200408087980 */ /* 0x002ee2000c101900 */
[----:B--2---:R-:W-:-:S05]  /*c7c0*/  IMAD.HI.U32 R2, R4, R2, RZ ;  /* 0x0000000204027227 */ /* 0x004fca00078e00ff */
[----:B---3--:R-:W-:Y:S02]  /*c7d0*/  SHF.R.U32.HI R4, RZ, R8, R2 ;  /* 0x00000008ff047219 */ /* 0x008fe40000011602 */
.L_x_3693:
[----:B------:R-:W-:Y:S05]  /*c7e0*/  BSYNC B1 ;  /* 0x0000000000017941 */ /* 0x000fea0003800000 */
.L_x_3689:
[----:B------:R-:W-:-:S04]  /*c7f0*/  IMAD R4, R14, R4, -R6 ;  /* 0x000000040e047224 */ /* 0x000fc800078e0a06 */
[----:B------:R-:W-:-:S05]  /*c800*/  IMAD.IADD R4, R4, 0x1, -R10 ;  /* 0x0000000104047824 */ /* 0x000fca00078e0a0a */
[-C--:B------:R-:W-:Y:S02]  /*c810*/  IADD3 R14, R14, R4.reuse, RZ ;  /* 0x000000040e0e7210 */ /* 0x080fe40007ffe0ff */
[----:B------:R-:W-:Y:S02]  /*c820*/  IMNMX R3, R3, R4, !PT ;  /* 0x0000000403037217 */ /* 0x000fe40007800200 */
[----:B------:R-:W-:Y:S02]  /*c830*/  IMNMX R19, R19, R14, PT ;  /* 0x0000000e13137217 */ /* 0x000fe40003800200 */
.L_x_3688:
[----:B------:R-:W-:Y:S05]  /*c840*/  BSYNC B2 ;  /* 0x0000000000027941 */ /* 0x000fea0003800000 */
.L_x_3687:
        /* <DEDUP_REMOVED lines=14> */
[----:B------:R-:W-:Y:S02]  /*c930*/  ISETP.NE.AND P0, PT, R11, RZ, PT ;  /* 0x000000ff0b00720c */ /* 0x000fe40003f05270 */
[----:B------:R-:W-:Y:S02]  /*c940*/  @!P5 IMAD.MOV.U32 R6, RZ, RZ, -0x800000 ;  /* 0xff800000ff06d424 */ /* 0x000fe400078e00ff */
[----:B------:R-:W-:Y:S01]  /*c950*/  ISETP.LT.OR P0, PT, R3, 0x11, P0 ;  /* 0x000000110300780c */ /* 0x000fe20000701670 */
[----:B------:R-:W-:Y:S02]  /*c960*/  @!P4 IMAD.MOV.U32 R5, RZ, RZ, -0x800000 ;  /* 0xff800000ff05c424 */ /* 0x000fe400078e00ff */
[----:B------:R-:W-:Y:S01]  /*c970*/  @!P3 IMAD.MOV.U32 R4, RZ, RZ, -0x800000 ;  /* 0xff800000ff04b424 */ /* 0x000fe200078e00ff */
[----:B------:R-:W-:Y:S01]  /*c980*/  ISETP.GT.AND P0, PT, R19, 0x10, P0 ;  /* 0x000000101300780c */ /* 0x000fe20000704270 */
[----:B------:R-:W-:Y:S04]  /*c990*/  @!P5 STL [R15+0xbc], R6 ;  /* 0x0000bc060f00d387 */ /* 0x000fe80000100800 */
[----:B------:R-:W-:Y:S04]  /*c9a0*/  @!P4 STL [R15+0xd8], R5 ;  /* 0x0000d8050f00c387 */ /* 0x000fe80000100800 */
[----:B------:R-:W-:Y:S04]  /*c9b0*/  @!P3 STL [R15+0xdc], R4 ;  /* 0x0000dc040f00b387 */ /* 0x000fe80000100800 */
        /* <DEDUP_REMOVED lines=37> */
[----:B------:R-:W-:Y:S02]  /*cc10*/  ISETP.LT.OR P0, PT, R3, 0x51, P6 ;  /* 0x000000510300780c */ /* 0x000fe40003701670 */
[----:B------:R-:W-:Y:S02]  /*cc20*/  ISETP.NE.AND P6, PT, R13, RZ, PT ;  /* 0x000000ff0d00720c */ /* 0x000fe40003fc5270 */
[----:B------:R-:W-:Y:S02]  /*cc30*/  ISETP.GT.AND P0, PT, R19, 0x50, P0 ;  /* 0x000000501300780c */ /* 0x000fe40000704270 */
[----:B------:R-:W-:Y:S01]  /*cc40*/  ISETP.LT.OR P6, PT, R3, 0x1, P6 ;  /* 0x000000010300780c */ /* 0x000fe200037c1670 */
[----:B------:R-:W-:-:S03]  /*cc50*/  @P1 IMAD.MOV.U32 R3, RZ, RZ, 0x0 ;  /* 0x00000000ff031424 */ /* 0x000fc600078e00ff */
[----:B------:R-:W-:-:S13]  /*cc60*/  ISETP.GT.AND P6, PT, R19, RZ, P6 ;  /* 0x000000ff1300720c */ /* 0x000fda00037c4270 */
[----:B------:R-:W-:Y:S02]  /*cc70*/  @!P6 IMAD.MOV.U32 R8, RZ, RZ, -0x800000 ;  /* 0xff800000ff08e424 */ /* 0x000fe400078e00ff */
[----:B-1----:R-:W-:-:S03]  /*cc80*/  @!P0 IMAD.MOV.U32 R2, RZ, RZ, -0x800000 ;  /* 0xff800000ff028424 */ /* 0x002fc600078e00ff */
[----:B------:R-:W-:Y:S04]  /*cc90*/  @!P6 STL [R15+0x18], R8 ;  /* 0x000018080f00e387 */ /* 0x000fe80000100800 */
[----:B------:R1:W-:Y:S01]  /*cca0*/  @!P0 STL [R15+0xb8], R2 ;  /* 0x0000b8020f008387 */ /* 0x0003e20000100800 */
[----:B------:R-:W-:Y:S01]  /*ccb0*/  ISETP.GT.AND P0, PT, R19, 0x71, PT ;  /* 0x000000711300780c */ /* 0x000fe20003f04270 */
[----:B-1----:R-:W-:-:S05]  /*ccc0*/  @!P2 IMAD.MOV.U32 R2, RZ, RZ, -0x800000 ;  /* 0xff800000ff02a424 */ /* 0x002fca00078e00ff */
[----:B------:R1:W-:Y:S02]  /*ccd0*/  @!P2 STL [R15+0xf8], R2 ;  /* 0x0000f8020f00a387 */ /* 0x0003e40000100800 */
[----:B-1----:R-:W-:-:S05]  /*cce0*/  @P1 IMAD.MOV.U32 R2, RZ, RZ, R7 ;  /* 0x000000ffff021224 */ /* 0x002fca00078e0007 */
[----:B------:R-:W-:Y:S05]  /*ccf0*/  @P1 RET.REL.NODEC P0, R2 `(_ZN7cutlass13device_kernelIN5flash19enable_sm80_to_sm89INS1_16FlashAttnBwdSm80INS1_25CollectiveMainloopBwdSm80ILi2ELi2EN4cute5tupleIJNS5_1CILi128EEES8_NS7_ILi64EEEEEENS_6half_tEfNS_4arch4Sm80ELb0ELb1ELb1ELb1ELb0ELb0ELb0ELb0ELi2ELi4ELi4ELi4ELb0EEENS1_24CollectiveEpilogueBwdGQAISA_fSD_Li256ELb1ELb0EEENS1_19SingleTileSchedulerILb1ELb0ELb0ELi128EEEEEEEEEvNT_6ParamsE) ;  /* 0xffff330002001950 */ /* 0x000fea000043ffff */
[----:B------:R-:W-:Y:S02]  /*cd00*/  MOV R2, 0xff800000 ;  /* 0xff80000000027802 */ /* 0x000fe40000000f00 */
[----:B------:R-:W-:-:S03]  /*cd10*/  MOV R3, 0x0 ;  /* 0x0000000000037802 */ /* 0x000fc60000000f00 */
[----:B------:R1:W-:Y:S02]  /*cd20*/  STL [R15+0xfc], R2 ;  /* 0x0000fc020f007387 */ /* 0x0003e40000100800 */
[----:B-1----:R-:W-:-:S04]  /*cd30*/  MOV R2, R7 ;  /* 0x0000000700027202 */ /* 0x002fc80000000f00 */
[----:B------:R-:W-:Y:S05]  /*cd40*/  RET.REL.NODEC R2 `(_ZN7cutlass13device_kernelIN5flash19enable_sm80_to_sm89INS1_16FlashAttnBwdSm80INS1_25CollectiveMainloopBwdSm80ILi2ELi2EN4cute5tupleIJNS5_1CILi128EEES8_NS7_ILi64EEEEEENS_6half_tEfNS_4arch4Sm80ELb0ELb1ELb1ELb1ELb0ELb0ELb0ELb0ELi2ELi4ELi4ELi4ELb0EEENS1_24CollectiveEpilogueBwdGQAISA_fSD_Li256ELb1ELb0EEENS1_19SingleTileSchedulerILb1ELb0ELb0ELi128EEEEEEEEEvNT_6ParamsE) ;  /* 0xffff32b002007950 */ /* 0x000fea0003c3ffff */
        .type           $_ZN7cutlass13device_kernelIN5flash19enable_sm80_to_sm89INS1_16FlashAttnBwdSm80INS1_25CollectiveMainloopBwdSm80ILi2ELi2EN4cute5tupleIJNS5_1CILi128EEES8_NS7_ILi64EEEEEENS_6half_tEfNS_4arch4Sm80ELb0ELb1ELb1ELb1ELb0ELb0ELb0ELb0ELi2ELi4ELi4ELi4ELb0EEENS1_24CollectiveEpilogueBwdGQAISA_fSD_Li256ELb1ELb0EEENS1_19SingleTileSchedulerILb1ELb0ELb0ELi128EEEEEEEEEvNT_6ParamsE$_ZZN5flash25CollectiveMainloopBwdSm80ILi2ELi2EN4cute5tupleIJNS1_1CILi128EEES4_NS3_ILi64EEEEEEN7cutlass6half_tEfNS7_4arch4Sm80ELb0ELb1ELb1ELb1ELb0ELb0ELb0ELb0ELi2ELi4ELi4ELi4ELb0EE3mmaINS_16FlashAttnBwdSm80ISB_NS_24CollectiveEpilogueBwdGQAIS6_fSA_Li256ELb1ELb0EEENS_19SingleTileSchedulerILb1ELb0ELb0ELi128EEEE13SharedStorageENS1_6TensorINS1_11ArrayEngineIfLm32EEENS1_6LayoutINS2_IJNS2_IJNS3_ILi2EEESO_EEESO_NS3_ILi4EEEEEENS2_IJNS2_IJNS3_ILi1EEESO_EEESQ_NS3_ILi8EEEEEEEEEEEEbRKNSB_6ParamsERT0_S12_iNS2_IJiiiEEERT_ENKUliT_E_clIZSC_ISJ_SX_EbS10_S12_S12_iS13_S15_EUlRS16_iE_EEDaiS16_,@function
        .size           $_ZN7cutlass13device_kernelIN5flash19enable_sm80_to_sm89INS1_16FlashAttnBwdSm80INS1_25CollectiveMainloopBwdSm80ILi2ELi2EN4cute5tupleIJNS5_1CILi128EEES8_NS7_ILi64EEEEEENS_6half_tEfNS_4arch4Sm80ELb0ELb1ELb1ELb1ELb0ELb0ELb0ELb0ELi2ELi4ELi4ELi4ELb0EEENS1_24CollectiveEpilogueBwdGQAISA_fSD_Li256ELb1ELb0EEENS1_19SingleTileSchedulerILb1ELb0ELb0ELi128EEEEEEEEEvNT_6ParamsE$_ZZN5flash25CollectiveMainloopBwdSm80ILi2ELi2EN4cute5tupleIJNS1_1CILi128EEES4_NS3_ILi64EEEEEEN7cutlass6half_tEfNS7_4arch4Sm80ELb0ELb1ELb1ELb1ELb0ELb0ELb0ELb0ELi2ELi4ELi4ELi4ELb0EE3mmaINS_16FlashAttnBwdSm80ISB_NS_24CollectiveEpilogueBwdGQAIS6_fSA_Li256ELb1ELb0EEENS_19SingleTileSchedulerILb1ELb0ELb0ELi128EEEE13SharedStorageENS1_6TensorINS1_11ArrayEngineIfLm32EEENS1_6LayoutINS2_IJNS2_IJNS3_ILi2EEESO_EEESO_NS3_ILi4EEEEEENS2_IJNS2_IJNS3_ILi1EEESO_EEESQ_NS3_ILi8EEEEEEEEEEEEbRKNSB_6ParamsERT0_S12_iNS2_IJiiiEEERT_ENKUliT_E_clIZSC_ISJ_SX_EbS10_S12_S12_iS13_S15_EUlRS16_iE_EEDaiS16_,($_ZN7cutlass13device_kernelIN5flash19enable_sm80_to_sm89INS1_16FlashAttnBwdSm80INS1_25CollectiveMainloopBwdSm80ILi2ELi2EN4cute5tupleIJNS5_1CILi128EEES8_NS7_ILi64EEEEEENS_6half_tEfNS_4arch4Sm80ELb0ELb1ELb1ELb1ELb0ELb0ELb0ELb0ELi2ELi4ELi4ELi4ELb0EEENS1_24CollectiveEpilogueBwdGQAISA_fSD_Li256ELb1ELb0EEENS1_19SingleTileSchedulerILb1ELb0ELb0ELi128EEEEEEEEEvNT_6ParamsE$_ZZN5flash25CollectiveMainloopBwdSm80ILi2ELi2EN4cute5tupleIJNS1_1CILi128EEES4_NS3_ILi64EEEEEEN7cutlass6half_tEfNS7_4arch4Sm80ELb0ELb1ELb1ELb1ELb0ELb0ELb0ELb0ELi2ELi4ELi4ELi4ELb0EE3mmaINS_16FlashAttnBwdSm80ISB_NS_24CollectiveEpilogueBwdGQAIS6_fSA_Li256ELb1ELb0EEENS_19SingleTileSchedulerILb1ELb0ELb0ELi128EEEE13SharedStorageENS1_6TensorINS1_11ArrayEngineIfLm32EEENS1_6LayoutINS2_IJNS2_IJNS3_ILi2EEESO_EEESO_NS3_ILi4EEEEEENS2_IJNS2_IJNS3_ILi1EEESO_EEESQ_NS3_ILi8EEEEEEEEEEEEbRKNSB_6ParamsERT0_S12_iNS2_IJiiiEEERT_ENKUlvE0_clEv - $_ZN7cutlass13device_kernelIN5flash19enable_sm80_to_sm89INS1_16FlashAttnBwdSm80INS1_25CollectiveMainloopBwdSm80ILi2ELi2EN4cute5tupleIJNS5_1CILi128EEES8_NS7_ILi64EEEEEENS_6half_tEfNS_4arch4Sm80ELb0ELb1ELb1ELb1ELb0ELb0ELb0ELb0ELi2ELi4ELi4ELi4ELb0EEENS1_24CollectiveEpilogueBwdGQAISA_fSD_Li256ELb1ELb0EEENS1_19SingleTileSchedulerILb1ELb0ELb0ELi128EEEEEEEEEvNT_6ParamsE$_ZZN5flash25CollectiveMainloopBwdSm80ILi2ELi2EN4cute5tupleIJNS1_1CILi128EEES4_NS3_ILi64EEEEEEN7cutlass6half_tEfNS7_4arch4Sm80ELb0ELb1ELb1ELb1ELb0ELb0ELb0ELb0ELi2ELi4ELi4ELi4ELb0EE3mmaINS_16FlashAttnBwdSm80ISB_NS_24CollectiveEpilogueBwdGQAIS6_fSA_Li256ELb1ELb0EEENS_19SingleTileSchedulerILb1ELb0ELb0ELi128EEEE13SharedStorageENS1_6TensorINS1_11ArrayEngineIfLm32EEENS1_6LayoutINS2_IJNS2_IJNS3_ILi2EEESO_EEESO_NS3_ILi4EEEEEENS2_IJNS2_IJNS3_ILi1EEESO_EEESQ_NS3_ILi8EEEEEEEEEEEEbRKNSB_6ParamsERT0_S12_iNS2_IJiiiEEERT_ENKUliT_E_clIZSC_ISJ_SX_EbS10_S12_S12_iS13_S15_EUlRS16_iE_EEDaiS16_)
$_ZN7cutlass13device_kernelIN5flash19enable_sm80_to_sm89INS1_16FlashAttnBwdSm80INS1_25CollectiveMainloopBwdSm80ILi2ELi2EN4cute5tupleIJNS5_1CILi128EEES8_NS7_ILi64EEEEEENS_6half_tEfNS_4arch4Sm80ELb0ELb1ELb1ELb1ELb0ELb0ELb0ELb0ELi2ELi4ELi4ELi4ELb0EEENS1_24CollectiveEpilogueBwdGQAISA_fSD_Li256ELb1ELb0EEENS1_19SingleTileSchedulerILb1ELb0ELb0ELi128EEEEEEEEEvNT_6ParamsE$_ZZN5flash25CollectiveMainloopBwdSm80ILi2ELi2EN4cute5tupleIJNS1_1CILi128EEES4_NS3_ILi64EEEEEEN7cutlass6half_tEfNS7_4arch4Sm80ELb0ELb1ELb1ELb1ELb0ELb0ELb0ELb0ELi2ELi4ELi4ELi4ELb0EE3mmaINS_16FlashAttnBwdSm80ISB_NS_24CollectiveEpilogueBwdGQAIS6_fSA_Li256ELb1ELb0EEENS_19SingleTileSchedulerILb1ELb0ELb0ELi128EEEE13SharedStorageENS1_6TensorINS1_11ArrayEngineIfLm32EEENS1_6LayoutINS2_IJNS2_IJNS3_ILi2EEESO_EEESO_NS3_ILi4EEEEEENS2_IJNS2_IJNS3_ILi1EEESO_EEESQ_NS3_ILi8EEEEEEEEEEEEbRKNSB_6ParamsERT0_S12_iNS2_IJiiiEEERT_ENKUliT_E_clIZSC_ISJ_SX_EbS10_S12_S12_iS13_S15_EUlRS16_iE_EEDaiS16_:
        /* <DEDUP_REMOVED lines=47> */
[----:B-1---5:R-:W-:Y:S05]  /*d040*/  CALL.REL.NOINC `($_ZN7cutlass13device_kernelIN5flash19enable_sm80_to_sm89INS1_16FlashAttnBwdSm80INS1_25CollectiveMainloopBwdSm80ILi2ELi2EN4cute5tupleIJNS5_1CILi128EEES8_NS7_ILi64EEEEEENS_6half_tEfNS_4arch4Sm80ELb0ELb1ELb1ELb1ELb0ELb0ELb0ELb0ELi2ELi4ELi4ELi4ELb0EEENS1_24CollectiveEpilogueBwdGQAISA_fSD_Li256ELb1ELb0EEENS1_19SingleTileSchedulerILb1ELb0ELb0ELi128EEEEEEEEEvNT_6ParamsE$_ZN4cute3eso3ESOILb1ELb0EJNS_14ComposedLayoutINS_7SwizzleILi3ELi3ELi3EEENS_1CILj0EEENS_6LayoutINS_5tupleIJNS8_IJNS5_ILi8EEENS5_ILi16EEEEEENS8_IJNS5_ILi64EEENS5_ILi1EEEEEEEEENS8_IJNS8_IJSC_NS5_ILi512EEEEEENS8_IJSD_NS5_ILi0EEEEEEEEEEEEENS_10ViewEngineINS_8smem_ptrIPN7cutlass6half_tEEEEEEEC2ERKSM_RKST_) ;  /* 0xffffa18000007944 */ /* 0x022fea0003c3ffff */
[----:B-1----:R1:W5:Y:S01]  /*d050*/  LDL.64 R2, [R1+0x758] ;  /* 0x0007580001027983 */ /* 0x0023620000100a00 */
[----:B------:R-:W-:Y:S02]  /*d060*/  MOV R5, R58 ;  /* 0x0000003a00057202 */ /* 0x000fe40000000f00 */
[----:B------:R-:W-:Y:S02]  /*d070*/  MOV R6, 0xd090 ;  /* 0x0000d09000067802 */ /* 0x000fe40000000f00 */
[----:B-1---5:R-:W-:Y:S05]  /*d080*/  CALL.REL.NOINC `($_ZN7cutlass13device_kernelIN5flash19enable_sm80_to_sm89INS1_16FlashAttnBwdSm80INS1_25CollectiveMainloopBwdSm80ILi2ELi2EN4cute5tupleIJNS5_1CILi128EEES8_NS7_ILi64EEEEEENS_6half_tEfNS_4arch4Sm80ELb0ELb1ELb1ELb1ELb0ELb0ELb0ELb0ELi2ELi4ELi4ELi4ELb0EEENS1_24CollectiveEpilogueBwdGQAISA_fSD_Li256ELb1ELb0EEENS1_19SingleTileSchedulerILb1ELb0ELb0ELi128EEEEEEEEEvNT_6ParamsE$_ZN4cute3eso3ESOILb1ELb0EJNS_14ComposedLayoutINS_7SwizzleILi3ELi3ELi3EEENS_1CILj0EEENS_6LayoutINS_5tupleIJNS8_IJNS8_IJNS5_ILi4EEENS5_ILi8EEEEEENS8_IJS9_NS5_ILi1EEEEEEEEENS8_IJNS8_IJNS5_ILi2EEESF_SF_EEENS8_IJSF_S9_EEEEEEEEENS8_IJNS8_IJNS8_IJSF_NS5_ILi64EEEEEENS8_IJNS5_ILi1024EEENS5_ILi0EEEEEEEEENS8_IJNS8_IJSC_NS5_ILi512EEESA_EEENS8_IJNS5_ILi4096EEENS5_ILi16EEEEEEEEEEEEEEEENS_10ViewEngineINS_8smem_ptrIPN7cutlass6half_tEEEEEEEC2ERKSY_RKS15_) ;  /* 0xffffa1d000007944 */ /* 0x022fea0003c3ffff */
[----:B------:R-:W-:Y:S01]  /*d090*/  ULDC.64 UR4, c[0x0][0x118] ;  /* 0x0000460000047ab9 */ /* 0x000fe20000000a00 */
[----:B------:R2:W5:Y:S04]  /*d0a0*/  LDL.64 R26, [R1+0x758] ;  /* 0x00075800011a7983 */ /* 0x0005680000100a00 */
[----:B------:R2:W5:Y:S01]  /*d0b0*/  LD.E R6, [R24.64+0x8] ;  /* 0x0000080418067980 */ /* 0x000562000c101900 */
[----:B------:R-:W-:-:S02]  /*d0c0*/  MOV R77, R58 ;  /* 0x0000003a004d7202 */ /* 0x000fc40000000f00 */
[----:B-1----:R-:W-:Y:S02]  /*d0d0*/  MOV R3, 0xd0f0 ;  /* 0x0000d0f000037802 */ /* 0x002fe40000000f00 */
[----:B--2--5:R-:W-:Y:S05]  /*d0e0*/  CALL.REL.NOINC `($_ZN7cutlass13device_kernelIN5flash19enable_sm80_to_sm89INS1_16FlashAttnBwdSm80INS1_25CollectiveMainloopBwdSm80ILi2ELi2EN4cute5tupleIJNS5_1CILi128EEES8_NS7_ILi64EEEEEENS_6half_tEfNS_4arch4Sm80ELb0ELb1ELb1ELb1ELb0ELb0ELb0ELb0ELi2ELi4ELi4ELi4ELb0EEENS1_24CollectiveEpilogueBwdGQAISA_fSD_Li256ELb1ELb0EEENS1_19SingleTileSchedulerILb1ELb0ELb0ELi128EEEEEEEEEvNT_6ParamsE$_ZN4cute3eso3ESOILb0ELb1EJiNS_1CILi0EEEEEC2ERKiRKS3_) ;  /* 0xffff9d0000007944 */ /* 0x024fea0003c3ffff */
[----:B------:R-:W2:Y:S01]  /*d0f0*/  LDL R2, [R1+0x758] ;  /* 0x0007580001027983 */ /* 0x000ea20000100800 */
[----:B------:R-:W-:Y:S01]  /*d100*/  ULDC.64 UR4, c[0x0][0x118] ;  /* 0x0000460000047ab9 */ /* 0x000fe20000000a00 */
[----:B------:R-:W-:Y:S01]  /*d110*/  IMAD.MOV.U32 R77, RZ, RZ, R58 ;  /* 0x000000ffff4d7224 */ /* 0x000fe200078e003a */
[----:B------:R-:W-:Y:S01]  /*d120*/  MOV R6, 0xd170 ;  /* 0x0000d17000067802 */ /* 0x000fe20000000f00 */
[----:B--2---:R1:W-:Y:S04]  /*d130*/  STL [R1+0x11e8], R2 ;  /* 0x0011e80201007387 */ /* 0x0043e80000100800 */
[----:B------:R2:W5:Y:S01]  /*d140*/  LD.E R7, [R24.64+0x4] ;  /* 0x0000040418077980 */ /* 0x000562000c101900 */
[----:B-1----:R-:W-:-:S03]  /*d150*/  MOV R2, R18 ;  /* 0x0000001200027202 */ /* 0x002fc60000000f00 */
[----:B--2--5:R-:W-:Y:S05]  /*d160*/  CALL.REL.NOINC `($_ZN7cutlass13device_kernelIN5flash19enable_sm80_to_sm89INS1_16FlashAttnBwdSm80INS1_25CollectiveMainloopBwdSm80ILi2ELi2EN4cute5tupleIJNS5_1CILi128EEES8_NS7_ILi64EEEEEENS_6half_tEfNS_4arch4Sm80ELb0ELb1ELb1ELb1ELb0ELb0ELb0ELb0ELi2ELi4ELi4ELi4ELb0EEENS1_24CollectiveEpilogueBwdGQAISA_fSD_Li256ELb1ELb0EEENS1_19SingleTileSchedulerILb1ELb0ELb0ELi128EEEEEEEEEvNT_6ParamsE$_ZN4cute3eso3ESOILb0ELb0EJiNS_5tupleIJiNS_1CILi0EEEEEEEEC2ERKiRKS5_) ;  /* 0xffff96e000007944 */ /* 0x024fea0003c3ffff */
[----:B-1----:R1:W5:Y:S01]  /*d170*/  LDL.64 R2, [R1+0x758] ;  /* 0x0007580001027983 */ /* 0x0023620000100a00 */
[----:B------:R-:W-:-:S02]  /*d180*/  MOV R77, R58 ;  /* 0x0000003a004d7202 */ /* 0x000fc40000000f00 */
[----:B------:R-:W-:Y:S02]  /*d190*/  MOV R7, 0xd1b0 ;  /* 0x0000d1b000077802 */ /* 0x000fe40000000f00 */
[----:B-1---5:R-:W-:Y:S05]  /*d1a0*/  CALL.REL.NOINC `($_ZN7cutlass13device_kernelIN5flash19enable_sm80_to_sm89INS1_16FlashAttnBwdSm80INS1_25CollectiveMainloopBwdSm80ILi2ELi2EN4cute5tupleIJNS5_1CILi128EEES8_NS7_ILi64EEEEEENS_6half_tEfNS_4arch4Sm80ELb0ELb1ELb1ELb1ELb0ELb0ELb0ELb0ELi2ELi4ELi4ELi4ELb0EEENS1_24CollectiveEpilogueBwdGQAISA_fSD_Li256ELb1ELb0EEENS1_19SingleTileSchedulerILb1ELb0ELb0ELi128EEEEEEEEEvNT_6ParamsE$_ZN4cute3eso3ESOILb0ELb1EJNS_5tupleIJiNS2_IJiNS_1CILi0EEEEEEEEENS2_IJNS_10UnderscoreENS2_IJS7_S7_EEEEEEEEC2ERKS6_RKS9_) ;  /* 0xffff9b2000007944 */ /* 0x022fea0003c3ffff */
[----:B------:R-:W2:Y:S01]  /*d1b0*/  LDL.64 R2, [R1+0x758] ;  /* 0x0007580001027983 */ /* 0x000ea20000100a00 */
[----:B------:R-:W-:-:S03]  /*d1c0*/  MOV R6, 0xd210 ;  /* 0x0000d21000067802 */ /* 0x000fc60000000f00 */
[----:B--2---:R-:W-:Y:S04]  /*d1d0*/  STL [R1+0x11f0], R3 ;  /* 0x0011f00301007387 */ /* 0x004fe80000100800 */
[----:B------:R1:W-:Y:S02]  /*d1e0*/  STL [R1+0x11ec], R2 ;  /* 0x0011ec0201007387 */ /* 0x0003e40000100800 */
[----:B-1----:R-:W-:Y:S02]  /*d1f0*/  MOV R2, R22 ;  /* 0x0000001600027202 */ /* 0x002fe40000000f00 */
[----:B------:R-:W-:Y:S05]  /*d200*/  CALL.REL.NOINC `($_ZN7cutlass13device_kernelIN5flash19enable_sm80_to_sm89INS1_16FlashAttnBwdSm80INS1_25CollectiveMainloopBwdSm80ILi2ELi2EN4cute5tupleIJNS5_1CILi128EEES8_NS7_ILi64EEEEEENS_6half_tEfNS_4arch4Sm80ELb0ELb1ELb1ELb1ELb0ELb0ELb0ELb0ELi2ELi4ELi4ELi4ELb0EEENS1_24CollectiveEpilogueBwdGQAISA_fSD_Li256ELb1ELb0EEENS1_19SingleTileSchedulerILb1ELb0ELb0ELi128EEEEEEEEEvNT_6ParamsE$_ZZN4cute4diceINS_5tupleIJNS1_IJiNS1_IJiNS_1CILi0EEEEEEEEENS1_IJNS_10UnderscoreENS1_IJS6_S6_EEEEEEEEES9_EEDaRKT_RKT0_ENKUlRKT_RKT0_E_clIS5_S5_EEDaSI_SL_) ;  /* 0xffffcd6000007944 */ /* 0x000fea0003c3ffff */
[----:B-----5:R-:W-:Y:S02]  /*d210*/  MOV R6, R3 ;  /* 0x0000000300067202 */ /* 0x020fe40000000f00 */
[----:B------:R-:W-:Y:S02]  /*d220*/  MOV R3, 0xd240 ;  /* 0x0000d24000037802 */ /* 0x000fe40000000f00 */
[----:B------:R-:W-:Y:S05]  /*d230*/  CALL.REL.NOINC `($_ZN7cutlass13device_kernelIN5flash19enable_sm80_to_sm89INS1_16FlashAttnBwdSm80INS1_25CollectiveMainloopBwdSm80ILi2ELi2EN4cute5tupleIJNS5_1CILi128EEES8_NS7_ILi64EEEEEENS_6half_tEfNS_4arch4Sm80ELb0ELb1ELb1ELb1ELb0ELb0ELb0ELb0ELi2ELi4ELi4ELi4ELb0EEENS1_24CollectiveEpilogueBwdGQAISA_fSD_Li256ELb1ELb0EEENS1_19SingleTileSchedulerILb1ELb0ELb0ELi128EEEEEEEEEvNT_6ParamsE$_ZZN4cute12filter_tupleINS_5tupleIJNS1_IJiNS1_IJiNS_1CILi0EEEEEEEEENS1_IJNS_10UnderscoreENS1_IJS6_S6_EEEEEEEEES9_ZNS_4diceIS9_S9_EEDaRKT_RKT0_EUlRKT_RKT0_E_EEDaSD_SG_OT1_ENKUlDpSJ_E_clIJNS1_IJiiS3_EEENS1_IJEEEEEEDaSQ_) ;  /* 0xffffc7e000007944 */ /* 0x000fea0003c3ffff */
[----:B------:R-:W-:Y:S02]  /*d240*/  MOV R3, 0xd260 ;  /* 0x0000d26000037802 */ /* 0x000fe40000000f00 */
[----:B------:R-:W-:Y:S05]  /*d250*/  CALL.REL.NOINC `($_ZN7cutlass13device_kernelIN5flash19enable_sm80_to_sm89INS1_16FlashAttnBwdSm80INS1_25CollectiveMainloopBwdSm80ILi2ELi2EN4cute5tupleIJNS5_1CILi128EEES8_NS7_ILi64EEEEEENS_6half_tEfNS_4arch4Sm80ELb0ELb1ELb1ELb1ELb0ELb0ELb0ELb0ELi2ELi4ELi4ELi4ELb0EEENS1_24CollectiveEpilogueBwdGQAISA_fSD_Li256ELb1ELb0EEENS1_19SingleTileSchedulerILb1ELb0ELb0ELi128EEEEEEEEEvNT_6ParamsE$_ZZN4cute7idx2crdINS_5tupleIJiiNS_1CILi0EEEEEENS1_IJNS1_IJNS2_ILi4EEENS2_ILi8EEEEEES5_NS2_ILi1EEEEEEEEDaRKT_RKT0_ENKUlRKT_RKT0_E_clIiS7_EEDaSI_SL_) ;  /* 0xffffd3d000007944 */ /* 0x000fea0003c3ffff */
[----:B------:R-:W-:Y:S02]  /*d260*/  MOV R7, R6 ;  /* 0x0000000600077202 */ /* 0x000fe40000000f00 */
[----:B------:R-:W-:-:S02]  /*d270*/  MOV R3, 0xd290 ;  /* 0x0000d29000037802 */ /* 0x000fc40000000f00 */
[----:B------:R-:W-:Y:S05]  /*d280*/  CALL.REL.NOINC `($_ZN7cutlass13device_kernelIN5flash19enable_sm80_to_sm89INS1_16FlashAttnBwdSm80INS1_25CollectiveMainloopBwdSm80ILi2ELi2EN4cute5tupleIJNS5_1CILi128EEES8_NS7_ILi64EEEEEENS_6half_tEfNS_4arch4Sm80ELb0ELb1ELb1ELb1ELb0ELb0ELb0ELb0ELi2ELi4ELi4ELi4ELb0EEENS1_24CollectiveEpilogueBwdGQAISA_fSD_Li256ELb1ELb0EEENS1_19SingleTileSchedulerILb1ELb0ELb0ELi128EEEEEEEEEvNT_6ParamsE$_ZZN4cute9transformINS_5tupleIJiiNS_1CILi0EEEEEENS1_IJNS1_IJNS2_ILi4EEENS2_ILi8EEEEEES5_NS2_ILi1EEEEEEZNS_7idx2crdIS4_S9_EEDaRKT_RKT0_EUlRKT_RKT0_E_EEDaSD_SG_OT1_ENKUlDpSJ_E_clIJNS1_IJiiEEEiS3_EEEDaSQ_) ;  /* 0xffffd5b000007944 */ /* 0x000fea0003c3ffff */
[----:B------:R-:W-:Y:S02]  /*d290*/  MOV R5, 0xd2b0 ;  /* 0x0000d2b000057802 */ /* 0x000fe40000000f00 */
[----:B------:R-:W-:Y:S05]  /*d2a0*/  CALL.REL.NOINC `($_ZN7cutlass13device_kernelIN5flash19enable_sm80_to_sm89INS1_16FlashAttnBwdSm80INS1_25CollectiveMainloopBwdSm80ILi2ELi2EN4cute5tupleIJNS5_1CILi128EEES8_NS7_ILi64EEEEEENS_6half_tEfNS_4arch4Sm80ELb0ELb1ELb1ELb1ELb0ELb0ELb0ELb0ELi2ELi4ELi4ELi4ELb0EEENS1_24CollectiveEpilogueBwdGQAISA_fSD_Li256ELb1ELb0EEENS1_19SingleTileSchedulerILb1ELb0ELb0ELi128EEEEEEEEEvNT_6ParamsE$_ZZN4cute13to_mixed_bitsINS_5tupleIJNS1_IJNS_1CILi4EEENS2_ILi8EEEEEES3_NS2_ILi1EEEEEENS1_IJNS1_IJNS2_ILi0EEENS2_ILi64EEEEEES8_S8_EEENS1_IJNS1_IJiiEEEiS8_EEEEEDaRKT_RKT0_RKT1_ENKUlRKT_RKT0_RKT1_E_clIS5_SA_SC_EEDaSP_SS_SV_) ;  /* 0xffffcad000007944 */ /* 0x000fea0003c3ffff */
[----:B------:R-:W-:Y:S02]  /*d2b0*/  MOV R29, R3 ;  /* 0x00000003001d7202 */ /* 0x000fe40000000f00 */
[----:B------:R-:W-:-:S02]  /*d2c0*/  MOV R3, 0xd2e0 ;  /* 0x0000d2e000037802 */ /* 0x000fc40000000f00 */
[----:B------:R-:W-:Y:S05]  /*d2d0*/  CALL.REL.NOINC `($_ZN7cutlass13device_kernelIN5flash19enable_sm80_to_sm89INS1_16FlashAttnBwdSm80INS1_25CollectiveMainloopBwdSm80ILi2ELi2EN4cute5tupleIJNS5_1CILi128EEES8_NS7_ILi64EEEEEENS_6half_tEfNS_4arch4Sm80ELb0ELb1ELb1ELb1ELb0ELb0ELb0ELb0ELi2ELi4ELi4ELi4ELb0EEENS1_24CollectiveEpilogueBwdGQAISA_fSD_Li256ELb1ELb0EEENS1_19SingleTileSchedulerILb1ELb0ELb0ELi128EEEEEEEEEvNT_6ParamsE$_ZZN4cute13to_mixed_bitsINS_5tupleIJNS1_IJNS_1CILi4EEENS2_ILi8EEEEEES3_NS2_ILi1EEEEEENS1_IJNS1_IJNS2_ILi0EEENS2_ILi64EEEEEES8_S8_EEENS1_IJNS1_IJiiEEEiS8_EEEEEDaRKT_RKT0_RKT1_ENKUlDpRKT_E_clIJNS_9MixedBitsILj0ELj448EEENS2_ILj0EEESV_EEEDaSQ_) ;  /* 0xffffca6000007944 */ /* 0x000fea0003c3ffff */
        /* <DEDUP_REMOVED lines=21> */
[----:B------:R-:W-:Y:S05]  /*d430*/  CALL.REL.NOINC `($_ZN7cutlass13device_kernelIN5flash19enable_sm80_to_sm89INS1_16FlashAttnBwdSm80INS1_25CollectiveMainloopBwdSm80ILi2ELi2EN4cute5tupleIJNS5_1CILi128EEES8_NS7_ILi64EEEEEENS_6half_tEfNS_4arch4Sm80ELb0ELb1ELb1ELb1ELb0ELb0ELb0ELb0ELi2ELi4ELi4ELi4ELb0EEENS1_24CollectiveEpilogueBwdGQAISA_fSD_Li256ELb1ELb0EEENS1_19SingleTileSchedulerILb1ELb0ELb0ELi128EEEEEEEEEvNT_6ParamsE$_ZN4cute3eso3ESOILb0ELb0EJiiiEEC2ERKiS4_S4_) ;  /* 0xffff96a000007944 */ /* 0x000fea0003c3ffff */
[----:B------:R1:W5:Y:S04]  /*d440*/  LDL R6, [R1+0x760] ;  /* 0x0007600001067983 */ /* 0x0003680000100800 */
[----:B------:R1:W5:Y:S01]  /*d450*/  LDL.64 R2, [R1+0x758] ;  /* 0x0007580001027983 */ /* 0x0003620000100a00 */
[----:B------:R-:W-:-:S02]  /*d460*/  MOV R4, R58 ;  /* 0x0000003a00047202 */ /* 0x000fc40000000f00 */
[----:B------:R-:W-:Y:S02]  /*d470*/  MOV R5, 0xd490 ;  /* 0x0000d49000057802 */ /* 0x000fe40000000f00 */
[----:B-1---5:R-:W-:Y:S05]  /*d480*/  CALL.REL.NOINC `($_ZN7cutlass13device_kernelIN5flash19enable_sm80_to_sm89INS1_16FlashAttnBwdSm80INS1_25CollectiveMainloopBwdSm80ILi2ELi2EN4cute5tupleIJNS5_1CILi128EEES8_NS7_ILi64EEEEEENS_6half_tEfNS_4arch4Sm80ELb0ELb1ELb1ELb1ELb0ELb0ELb0ELb0ELi2ELi4ELi4ELi4ELb0EEENS1_24CollectiveEpilogueBwdGQAISA_fSD_Li256ELb1ELb0EEENS1_19SingleTileSchedulerILb1ELb0ELb0ELi128EEEEEEEEEvNT_6ParamsE$_ZN4cute3eso3ESOILb1ELb0EJNS_1CILi1EEENS_5tupleIJiiiEEENS2_ILi64EEENS4_IJNS2_ILi72EEENS2_ILi144EEENS2_ILi288EEEEEENS2_ILi512EEEEEC2ERKS3_RKS5_RKS6_RKSA_RKSB_) ;  /* 0xffff9ea000007944 */ /* 0x022fea0003c3ffff */
[----:B------:R1:W5:Y:S04]  /*d490*/  LDL R6, [R1+0x760] ;  /* 0x0007600001067983 */ /* 0x0003680000100800 */
[----:B------:R1:W5:Y:S01]  /*d4a0*/  LDL.64 R2, [R1+0x758] ;  /* 0x0007580001027983 */ /* 0x0003620000100a00 */
[----:B------:R-:W-:Y:S02]  /*d4b0*/  MOV R4, R58 ;  /* 0x0000003a00047202 */ /* 0x000fe40000000f00 */
[----:B------:R-:W-:Y:S02]  /*d4c0*/  MOV R5, 0xd4e0 ;  /* 0x0000d4e000057802 */ /* 0x000fe40000000f00 */
[----:B-1---5:R-:W-:Y:S05]  /*d4d0*/  CALL.REL.NOINC `($_ZN7cutlass13device_kernelIN5flash19enable_sm80_to_sm89INS1_16FlashAttnBwdSm80INS1_25CollectiveMainloopBwdSm80ILi2ELi2EN4cute5tupleIJNS5_1CILi128EEES8_NS7_ILi64EEEEEENS_6half_tEfNS_4arch4Sm80ELb0ELb1ELb1ELb1ELb0ELb0ELb0ELb0ELi2ELi4ELi4ELi4ELb0EEENS1_24CollectiveEpilogueBwdGQAISA_fSD_Li256ELb1ELb0EEENS1_19SingleTileSchedulerILb1ELb0ELb0ELi128EEEEEEEEEvNT_6ParamsE$_ZN4cute5tupleIJNS0_IJNS_1CILi8EEENS0_IJNS1_ILi2EEES3_S3_EEENS1_ILi1EEES4_S5_EEENS0_IJS5_NS0_IJiiiEEENS1_ILi64EEENS0_IJNS1_ILi72EEENS1_ILi144EEENS1_ILi288EEEEEENS1_ILi512EEEEEEEEC2ERKS6_RKSE_) ;  /* 0xffffc15000007944 */ /* 0x022fea0003c3ffff */
[----:B------:R1:W5:Y:S04]  /*d4e0*/  LDL R5, [R1+0x760] ;  /* 0x0007600001057983 */ /* 0x0003680000100800 */
[----:B------:R1:W5:Y:S01]  /*d4f0*/  LDL.64 R2, [R1+0x758] ;  /* 0x0007580001027983 */ /* 0x0003620000100a00 */
[----:B------:R-:W-:-:S03]  /*d500*/  MOV R4, 0xd520 ;  /* 0x0000d52000047802 */ /* 0x000fc60000000f00 */
[----:B-1---5:R-:W-:Y:S05]  /*d510*/  CALL.REL.NOINC `($_ZN7cutlass13device_kernelIN5flash19enable_sm80_to_sm89INS1_16FlashAttnBwdSm80INS1_25CollectiveMainloopBwdSm80ILi2ELi2EN4cute5tupleIJNS5_1CILi128EEES8_NS7_ILi64EEEEEENS_6half_tEfNS_4arch4Sm80ELb0ELb1ELb1ELb1ELb0ELb0ELb0ELb0ELi2ELi4ELi4ELi4ELb0EEENS1_24CollectiveEpilogueBwdGQAISA_fSD_Li256ELb1ELb0EEENS1_19SingleTileSchedulerILb1ELb0ELb0ELi128EEEEEEEEEvNT_6ParamsE$_ZZN4cute7flattenINS_5tupleIJNS_1CILi1EEENS1_IJiiiEEENS2_ILi64EEENS1_IJNS2_ILi72EEENS2_ILi144EEENS2_ILi288EEEEEENS2_ILi512EEEEEEEEDaRKT_ENKUlRKT_E_clIS4_EEDaSH_) ;  /* 0xffffcfe000007944 */ /* 0x022fea0003c3ffff */
[----:B------:R-:W-:Y:S02]  /*d520*/  MOV R6, R5 ;  /* 0x0000000500067202 */ /* 0x000fe40000000f00 */
[----:B------:R-:W-:-:S02]  /*d530*/  MOV R5, 0xd550 ;  /* 0x0000d55000057802 */ /* 0x000fc40000000f00 */
[----:B------:R-:W-:Y:S05]  /*d540*/  CALL.REL.NOINC `($_ZN7cutlass13device_kernelIN5flash19enable_sm80_to_sm89INS1_16FlashAttnBwdSm80INS1_25CollectiveMainloopBwdSm80ILi2ELi2EN4cute5tupleIJNS5_1CILi128EEES8_NS7_ILi64EEEEEENS_6half_tEfNS_4arch4Sm80ELb0ELb1ELb1ELb1ELb0ELb0ELb0ELb0ELi2ELi4ELi4ELi4ELb0EEENS1_24CollectiveEpilogueBwdGQAISA_fSD_Li256ELb1ELb0EEENS1_19SingleTileSchedulerILb1ELb0ELb0ELi128EEEEEEEEEvNT_6ParamsE$_ZZN4cute12filter_tupleINS_5tupleIJNS_1CILi1EEENS1_IJiiiEEENS2_ILi64EEENS1_IJNS2_ILi72EEENS2_ILi144EEENS2_ILi288EEEEEENS2_ILi512EEEEEEZNS_7flattenISB_EEDaRKT_EUlRKT_E_EEDaSF_OT0_ENKUlDpSI_E_clIJNS1_IJS3_EEES4_NS1_IJS5_EEES9_NS1_IJSA_EEEEEEDaSM_) ;  /* 0xffffc62000007944 */ /* 0x000fea0003c3ffff */
[----:B------:R-:W-:Y:S02]  /*d550*/  MOV R2, R58 ;  /* 0x0000003a00027202 */ /* 0x000fe40000000f00 */
[----:B------:R-:W-:-:S02]  /*d560*/  MOV R5, 0xd580 ;  /* 0x0000d58000057802 */ /* 0x000fc40000000f00 */
[----:B------:R-:W-:Y:S05]  /*d570*/  CALL.REL.NOINC `($_ZN7cutlass13device_kernelIN5flash19enable_sm80_to_sm89INS1_16FlashAttnBwdSm80INS1_25CollectiveMainloopBwdSm80ILi2ELi2EN4cute5tupleIJNS5_1CILi128EEES8_NS7_ILi64EEEEEENS_6half_tEfNS_4arch4Sm80ELb0ELb1ELb1ELb1ELb0ELb0ELb0ELb0ELi2ELi4ELi4ELi4ELb0EEENS1_24CollectiveEpilogueBwdGQAISA_fSD_Li256ELb1ELb0EEENS1_19SingleTileSchedulerILb1ELb0ELb0ELi128EEEEEEEEEvNT_6ParamsE$_ZN4cute3eso3ESOILb0ELb1EJiNS_1CILi72EEENS2_ILi512EEEEEC2ERKiRKS3_RKS4_) ;  /* 0xffff996000007944 */ /* 0x000fea0003c3ffff */
[----:B-1----:R-:W2:Y:S01]  /*d580*/  LDL R2, [R1+0x758] ;  /* 0x0007580001027983 */ /* 0x002ea20000100800 */
[----:B------:R-:W-:Y:S01]  /*d590*/  IMAD.MOV.U32 R6, RZ, RZ, R3 ;  /* 0x000000ffff067224 */ /* 0x000fe200078e0003 */
[----:B------:R-:W-:Y:S01]  /*d5a0*/  MOV R5, 0xd5f0 ;  /* 0x0000d5f000057802 */ /* 0x000fe20000000f00 */
[----:B------:R-:W-:Y:S01]  /*d5b0*/  IMAD.MOV.U32 R28, RZ, RZ, R12 ;  /* 0x000000ffff1c7224 */ /* 0x000fe200078e000c */
[----:B--2---:R1:W-:Y:S02]  /*d5c0*/  STL [R1+0x790], R2 ;  /* 0x0007900201007387 */ /* 0x0043e40000100800 */
[----:B-1----:R-:W-:-:S02]  /*d5d0*/  MOV R2, R58 ;  /* 0x0000003a00027202 */ /* 0x002fc40000000f00 */
[----:B------:R-:W-:Y:S05]  /*d5e0*/  CALL.REL.NOINC `($_ZN7cutlass13device_kernelIN5flash19enable_sm80_to_sm89INS1_16FlashAttnBwdSm80INS1_25CollectiveMainloopBwdSm80ILi2ELi2EN4cute5tupleIJNS5_1CILi128EEES8_NS7_ILi64EEEEEENS_6half_tEfNS_4arch4Sm80ELb0ELb1ELb1ELb1ELb0ELb0ELb0ELb0ELi2ELi4ELi4ELi4ELb0EEENS1_24CollectiveEpilogueBwdGQAISA_fSD_Li256ELb1ELb0EEENS1_19SingleTileSchedulerILb1ELb0ELb0ELi128EEEEEEEEEvNT_6ParamsE$_ZN4cute3eso3ESOILb0ELb0EJiiNS_1CILi72EEENS2_ILi512EEEEEC2ERKiS7_RKS3_RKS4_) ;  /* 0xffff947000007944 */ /* 0x000fea0003c3ffff */
        /* <DEDUP_REMOVED lines=8> */
[----:B------:R-:W-:Y:S05]  /*d670*/  CALL.REL.NOINC `($_ZN7cutlass13device_kernelIN5flash19enable_sm80_to_sm89INS1_16FlashAttnBwdSm80INS1_25CollectiveMainloopBwdSm80ILi2ELi2EN4cute5tupleIJNS5_1CILi128EEES8_NS7_ILi64EEEEEENS_6half_tEfNS_4arch4Sm80ELb0ELb1ELb1ELb1ELb0ELb0ELb0ELb0ELi2ELi4ELi4ELi4ELb0EEENS1_24CollectiveEpilogueBwdGQAISA_fSD_Li256ELb1ELb0EEENS1_19SingleTileSchedulerILb1ELb0ELb0ELi128EEEEEEEEEvNT_6ParamsE$_ZN4cute3eso3ESOILb0ELb0EJiiiNS_1CILi72EEENS2_ILi512EEEEEC2ERKiS7_S7_RKS3_RKS4_) ;  /* 0xffff95b000007944 */ /* 0x000fea0003c3ffff */
        /* <DEDUP_REMOVED lines=10> */
[----:B------:R-:W-:Y:S05]  /*d720*/  CALL.REL.NOINC `($_ZN7cutlass13device_kernelIN5flash19enable_sm80_to_sm89INS1_16FlashAttnBwdSm80INS1_25CollectiveMainloopBwdSm80ILi2ELi2EN4cute5tupleIJNS5_1CILi128EEES8_NS7_ILi64EEEEEENS_6half_tEfNS_4arch4Sm80ELb0ELb1ELb1ELb1ELb0ELb0ELb0ELb0ELi2ELi4ELi4ELi4ELb0EEENS1_24CollectiveEpilogueBwdGQAISA_fSD_Li256ELb1ELb0EEENS1_19SingleTileSchedulerILb1ELb0ELb0ELi128EEEEEEEEEvNT_6ParamsE$_ZN4cute3eso3ESOILb1ELb0EJNS_1CILi1EEEiiiNS2_ILi72EEENS2_ILi512EEEEEC2ERKS3_RKiSA_SA_RKS4_RKS5_) ;  /* 0xffff9d2000007944 */ /* 0x000fea0003c3ffff */
[----:B------:R1:W5:Y:S04]  /*d730*/  LDL R6, [R1+0x778] ;  /* 0x0007780001067983 */ /* 0x0003680000100800 */
[----:B------:R1:W5:Y:S01]  /*d740*/  LDL.64 R2, [R1+0x770] ;  /* 0x0007700001027983 */ /* 0x0003620000100a00 */
[----:B------:R-:W-:-:S02]  /*d750*/  MOV R4, R57 ;  /* 0x0000003900047202 */ /* 0x000fc40000000f00 */
[----:B------:R-:W-:Y:S02]  /*d760*/  MOV R5, 0xd780 ;  /* 0x0000d78000057802 */ /* 0x000fe40000000f00 */
[----:B-1---5:R-:W-:Y:S05]  /*d770*/  CALL.REL.NOINC `($_ZN7cutlass13device_kernelIN5flash19enable_sm80_to_sm89INS1_16FlashAttnBwdSm80INS1_25CollectiveMainloopBwdSm80ILi2ELi2EN4cute5tupleIJNS5_1CILi128EEES8_NS7_ILi64EEEEEENS_6half_tEfNS_4arch4Sm80ELb0ELb1ELb1ELb1ELb0ELb0ELb0ELb0ELi2ELi4ELi4ELi4ELb0EEENS1_24CollectiveEpilogueBwdGQAISA_fSD_Li256ELb1ELb0EEENS1_19SingleTileSchedulerILb1ELb0ELb0ELi128EEEEEEEEEvNT_6ParamsE$_ZN4cute5tupleIJNS0_IJNS_1CILi8EEENS1_ILi2EEES3_S3_S2_S3_EEENS0_IJNS1_ILi1EEEiiiNS1_ILi72EEENS1_ILi512EEEEEEEEC2ERKS4_RKS8_) ;  /* 0xffffbf2000007944 */ /* 0x022fea0003c3ffff */
        /* <DEDUP_REMOVED lines=8> */
[----:B------:R-:W-:Y:S05]  /*d800*/  CALL.REL.NOINC `($_ZN7cutlass13device_kernelIN5flash19enable_sm80_to_sm89INS1_16FlashAttnBwdSm80INS1_25CollectiveMainloopBwdSm80ILi2ELi2EN4cute5tupleIJNS5_1CILi128EEES8_NS7_ILi64EEEEEENS_6half_tEfNS_4arch4Sm80ELb0ELb1ELb1ELb1ELb0ELb0ELb0ELb0ELi2ELi4ELi4ELi4ELb0EEENS1_24CollectiveEpilogueBwdGQAISA_fSD_Li256ELb1ELb0EEENS1_19SingleTileSchedulerILb1ELb0ELb0ELi128EEEEEEEEEvNT_6ParamsE$_ZZN4cute6detail16composition_implINS_5tupleIJNS_1CILi8EEENS3_ILi2EEES5_S5_S4_S5_EEENS2_IJNS3_ILi1EEEiiiNS3_ILi72EEENS3_ILi512EEEEEENS2_IJNS2_IJS5_S5_S5_EEES5_NS3_ILi4EEEEEENS2_IJNS2_IJS7_S9_S4_EEENS3_ILi4096EEENS3_ILi16EEEEEEEEDaRKT_RKT0_RKT1_RKT2_ENKUlRKT_RKT0_E_clISB_SE_EEDaSW_SZ_) ;  /* 0xffffcae000007944 */ /* 0x000fea0003c3ffff */
[----:B------:R-:W-:Y:S02]  /*d810*/  MOV R2, R13 ;  /* 0x0000000d00027202 */ /* 0x000fe40000000f00 */
[----:B------:R-:W-:Y:S02]  /*d820*/  MOV R5, 0xd840 ;  /* 0x0000d84000057802 */ /* 0x000fe40000000f00 */
[----:B-----5:R-:W-:Y:S05]  /*d830*/  CALL.REL.NOINC `($_ZN7cutlass13device_kernelIN5flash19enable_sm80_to_sm89INS1_16FlashAttnBwdSm80INS1_25CollectiveMainloopBwdSm80ILi2ELi2EN4cute5tupleIJNS5_1CILi128EEES8_NS7_ILi64EEEEEENS_6half_tEfNS_4arch4Sm80ELb0ELb1ELb1ELb1ELb0ELb0ELb0ELb0ELi2ELi4ELi4ELi4ELb0EEENS1_24CollectiveEpilogueBwdGQAISA_fSD_Li256ELb1ELb0EEENS1_19SingleTileSchedulerILb1ELb0ELb0ELi128EEEEEEEEEvNT_6ParamsE$_ZZN4cute6detail16composition_implINS_5tupleIJNS_1CILi8EEENS3_ILi2EEES5_S5_S4_S5_EEENS2_IJNS3_ILi1EEEiiiNS3_ILi72EEENS3_ILi512EEEEEENS2_IJNS2_IJS5_S5_S5_EEES5_NS3_ILi4EEEEEENS2_IJNS2_IJS7_S9_S4_EEENS3_ILi4096EEENS3_ILi16EEEEEEEEDaRKT_RKT0_RKT1_RKT2_ENKUlRKT_RKT0_E_clISC_SG_EEDaSW_SZ_) ;  /* 0xffffcaf000007944 */ /* 0x020fea0003c3ffff */
[----:B-----5:R1:W-:Y:S01]  /*d840*/  STL.64 [R1+0x770], R2 ;  /* 0x0007700201007387 */ /* 0x0203e20000100a00 */
[----:B------:R-:W-:Y:S01]  /*d850*/  IMAD.MOV.U32 R5, RZ, RZ, R4 ;  /* 0x000000ffff057224 */ /* 0x000fe200078e0004 */
[----:B------:R-:W-:Y:S02]  /*d860*/  MOV R4, 0xd8a0 ;  /* 0x0000d8a000047802 */ /* 0x000fe40000000f00 */
[----:B-1----:R-:W-:Y:S01]  /*d870*/  MOV R3, R58 ;  /* 0x0000003a00037202 */ /* 0x002fe20000000f00 */
[----:B------:R-:W-:-:S02]  /*d880*/  IMAD.MOV.U32 R2, RZ, RZ, R57 ;  /* 0x000000ffff027224 */ /* 0x000fc400078e0039 */
[----:B------:R-:W-:Y:S05]  /*d890*/  CALL.REL.NOINC `($_ZN7cutlass13device_kernelIN5flash19enable_sm80_to_sm89INS1_16FlashAttnBwdSm80INS1_25CollectiveMainloopBwdSm80ILi2ELi2EN4cute5tupleIJNS5_1CILi128EEES8_NS7_ILi64EEEEEENS_6half_tEfNS_4arch4Sm80ELb0ELb1ELb1ELb1ELb0ELb0ELb0ELb0ELi2ELi4ELi4ELi4ELb0EEENS1_24CollectiveEpilogueBwdGQAISA_fSD_Li256ELb1ELb0EEENS1_19SingleTileSchedulerILb1ELb0ELb0ELi128EEEEEEEEEvNT_6ParamsE$_ZN4cute3eso3ESOILb0ELb0EJNS_5tupleIJNS_1CILi1EEENS3_ILi512EEEiEEENS3_ILi4096EEENS2_IJiiEEEEEC2ERKS6_RKS7_RKS8_) ;  /* 0xffff851000007944 */ /* 0x000fea0003c3ffff */
[----:B------:R1:W5:Y:S04]  /*d8a0*/  LDL R6, [R1+0x760] ;  /* 0x0007600001067983 */ /* 0x0003680000100800 */
[----:B--2---:R1:W5:Y:S01]  /*d8b0*/  LDL.64 R2, [R1+0x758] ;  /* 0x0007580001027983 */ /* 0x0043620000100a00 */
[----:B------:R-:W-:-:S02]  /*d8c0*/  MOV R4, R58 ;  /* 0x0000003a00047202 */ /* 0x000fc40000000f00 */
[----:B------:R-:W-:Y:S02]  /*d8d0*/  MOV R5, 0xd8f0 ;  /* 0x0000d8f000057802 */ /* 0x000fe40000000f00 */
[----:B-1---5:R-:W-:Y:S05]  /*d8e0*/  CALL.REL.NOINC `($_ZN7cutlass13device_kernelIN5flash19enable_sm80_to_sm89INS1_16FlashAttnBwdSm80INS1_25CollectiveMainloopBwdSm80ILi2ELi2EN4cute5tupleIJNS5_1CILi128EEES8_NS7_ILi64EEEEEENS_6half_tEfNS_4arch4Sm80ELb0ELb1ELb1ELb1ELb0ELb0ELb0ELb0ELi2ELi4ELi4ELi4ELb0EEENS1_24CollectiveEpilogueBwdGQAISA_fSD_Li256ELb1ELb0EEENS1_19SingleTileSchedulerILb1ELb0ELb0ELi128EEEEEEEEEvNT_6ParamsE$_ZN4cute5tupleIJNS0_IJNS0_IJNS_1CILi2EEES2_S2_EEES2_NS0_IJS2_S2_EEEEEENS0_IJNS0_IJNS1_ILi1EEENS1_ILi512EEEiEEENS1_ILi4096EEENS0_IJiiEEEEEEEEC2ERKS5_RKSB_) ;  /* 0xffffba5000007944 */ /* 0x022fea0003c3ffff */
        /* <DEDUP_REMOVED lines=8> */
[----:B-1---5:R-:W-:Y:S05]  /*d970*/  CALL.REL.NOINC `($_ZN7cutlass13device_kernelIN5flash19enable_sm80_to_sm89INS1_16FlashAttnBwdSm80INS1_25CollectiveMainloopBwdSm80ILi2ELi2EN4cute5tupleIJNS5_1CILi128EEES8_NS7_ILi64EEEEEENS_6half_tEfNS_4arch4Sm80ELb0ELb1ELb1ELb1ELb0ELb0ELb0ELb0ELi2ELi4ELi4ELi4ELb0EEENS1_24CollectiveEpilogueBwdGQAISA_fSD_Li256ELb1ELb0EEENS1_19SingleTileSchedulerILb1ELb0ELb0ELi128EEEEEEEEEvNT_6ParamsE$_ZN4cute3eso3ESOILb0ELb0EJNS_6LayoutINS_5tupleIJNS3_IJNS_1CILi2EEES5_S5_EEES5_NS3_IJS5_S5_EEEEEENS3_IJNS3_IJNS4_ILi1EEENS4_ILi512EEEiEEENS4_ILi4096EEENS3_IJiiEEEEEEEEjEEC2ERKSF_RKj) ;  /* 0xffff8af000007944 */ /* 0x022fea0003c3ffff */
[----:B---3--:R-:W2:Y:S04]  /*d980*/  LDL.64 R6, [R1+0x760] ;  /* 0x0007600001067983 */ /* 0x008ea80000100a00 */
[----:B------:R1:W5:Y:S01]  /*d990*/  LDL.64 R4, [R1+0x758] ;  /* 0x0007580001047983 */ /* 0x0003620000100a00 */
[----:B------:R-:W-:Y:S02]  /*d9a0*/  MOV R38, R58 ;  /* 0x0000003a00267202 */ /* 0x000fe40000000f00 */
[----:B------:R-:W-:Y:S01]  /*d9b0*/  MOV R39, 0xda00 ;  /* 0x0000da0000277802 */ /* 0x000fe20000000f00 */
[----:B--2---:R-:W-:-:S05]  /*d9c0*/  IMAD.WIDE.U32 R26, R7, 0x2, R26 ;  /* 0x00000002071a7825 */ /* 0x004fca00078e001a */
[----:B------:R-:W-:Y:S02]  /*d9d0*/  MOV R2, R26 ;  /* 0x0000001a00027202 */ /* 0x000fe40000000f00 */
[----:B------:R-:W-:Y:S02]  /*d9e0*/  MOV R3, R27 ;  /* 0x0000001b00037202 */ /* 0x000fe40000000f00 */
[----:B-1---5:R-:W-:Y:S05]  /*d9f0*/  CALL.REL.NOINC `($_ZN7cutlass13device_kernelIN5flash19enable_sm80_to_sm89INS1_16FlashAttnBwdSm80INS1_25CollectiveMainloopBwdSm80ILi2ELi2EN4cute5tupleIJNS5_1CILi128EEES8_NS7_ILi64EEEEEENS_6half_tEfNS_4arch4Sm80ELb0ELb1ELb1ELb1ELb0ELb0ELb0ELb0ELi2ELi4ELi4ELi4ELb0EEENS1_24CollectiveEpilogueBwdGQAISA_fSD_Li256ELb1ELb0EEENS1_19SingleTileSchedulerILb1ELb0ELb0ELi128EEEEEEEEEvNT_6ParamsE$_ZN4cute8smem_ptrIPN7cutlass6half_tEECI1NS_12iter_adaptorIS3_S4_EEES3_) ;  /* 0xffffbe0000007944 */ /* 0x022fea0003c3ffff */
[----:B------:R-:W2:Y:S01]  /*da00*/  LDL.64 R2, [R1+0x758] ;  /* 0x0007580001027983 */ /* 0x000ea20000100a00 */
[----:B------:R-:W-:-:S03]  /*da10*/  MOV R7, 0xda80 ;  /* 0x0000da8000077802 */ /* 0x000fc60000000f00 */
[----:B--2---:R1:W-:Y:S02]  /*da20*/  STL.64 [R1+0x770], R2 ;  /* 0x0007700201007387 */ /* 0x0043e40000100a00 */
[----:B-1----:R-:W-:Y:S01]  /*da30*/  IMAD.MOV.U32 R2, RZ, RZ, R4 ;  /* 0x000000ffff027224 */ /* 0x002fe200078e0004 */
[----:B------:R-:W-:Y:S01]  /*da40*/  MOV R4, R57 ;  /* 0x0000003900047202 */ /* 0x000fe20000000f00 */
[----:B------:R-:W-:Y:S01]  /*da50*/  IMAD.MOV.U32 R3, RZ, RZ, R5 ;  /* 0x000000ffff037224 */ /* 0x000fe200078e0005 */
[----:B------:R-:W-:Y:S02]  /*da60*/  MOV R5, R58 ;  /* 0x0000003a00057202 */ /* 0x000fe40000000f00 */
[----:B------:R-:W-:Y:S05]  /*da70*/  CALL.REL.NOINC `($_ZN7cutlass13device_kernelIN5flash19enable_sm80_to_sm89INS1_16FlashAttnBwdSm80INS1_25CollectiveMainloopBwdSm80ILi2ELi2EN4cute5tupleIJNS5_1CILi128EEES8_NS7_ILi64EEEEEENS_6half_tEfNS_4arch4Sm80ELb0ELb1ELb1ELb1ELb0ELb0ELb0ELb0ELi2ELi4ELi4ELi4ELb0EEENS1_24CollectiveEpilogueBwdGQAISA_fSD_Li256ELb1ELb0EEENS1_19SingleTileSchedulerILb1ELb0ELb0ELi128EEEEEEEEEvNT_6ParamsE$_ZN4cute3eso3ESOILb0ELb0EJNS_6LayoutINS_5tupleIJNS3_IJNS_1CILi2EEES5_S5_EEES5_NS3_IJS5_S5_EEEEEENS3_IJNS3_IJNS4_ILi1EEENS4_ILi512EEEiEEENS4_ILi4096EEENS3_IJiiEEEEEEEENS_10ViewEngineINS_8smem_ptrIPN7cutlass6half_tEEEEEEEC2ERKSF_RKSM_) ;  /* 0xffff896000007944 */ /* 0x000fea0003c3ffff */
[----:B------:R-:W-:Y:S02]  /*da80*/  MOV R2, 0xdaa0 ;  /* 0x0000daa000027802 */ /* 0x000fe40000000f00 */
[----:B------:R-:W-:Y:S05]  /*da90*/  CALL.REL.NOINC `($_ZN7cutlass13device_kernelIN5flash19enable_sm80_to_sm89INS1_16FlashAttnBwdSm80INS1_25CollectiveMainloopBwdSm80ILi2ELi2EN4cute5tupleIJNS5_1CILi128EEES8_NS7_ILi64EEEEEENS_6half_tEfNS_4arch4Sm80ELb0ELb1ELb1ELb1ELb0ELb0ELb0ELb0ELi2ELi4ELi4ELi4ELb0EEENS1_24CollectiveEpilogueBwdGQAISA_fSD_Li256ELb1ELb0EEENS1_19SingleTileSchedulerILb1ELb0ELb0ELi128EEEEEEEEEvNT_6ParamsE$_ZZN4cute4takeILi1ELi3ENS_5tupleIJNS1_IJNS_1CILi1EEENS2_ILi512EEEiEEENS2_ILi4096EEENS1_IJiiEEEEEEEEDaRKT1_ENKUlDpRKT_E_clIJS6_S7_EEEDaSF_) ;  /* 0xffffc56000007944 */ /* 0x000fea0003c3ffff */
[----:B------:R-:W-:Y:S02]  /*daa0*/  MOV R2, 0xdac0 ;  /* 0x0000dac000027802 */ /* 0x000fe40000000f00 */
[----:B------:R-:W-:Y:S05]  /*dab0*/  CALL.REL.NOINC `($_ZN7cutlass13device_kernelIN5flash19enable_sm80_to_sm89INS1_16FlashAttnBwdSm80INS1_25CollectiveMainloopBwdSm80ILi2ELi2EN4cute5tupleIJNS5_1CILi128EEES8_NS7_ILi64EEEEEENS_6half_tEfNS_4arch4Sm80ELb0ELb1ELb1ELb1ELb0ELb0ELb0ELb0ELi2ELi4ELi4ELi4ELb0EEENS1_24CollectiveEpilogueBwdGQAISA_fSD_Li256ELb1ELb0EEENS1_19SingleTileSchedulerILb1ELb0ELb0ELi128EEEEEEEEEvNT_6ParamsE$_ZZN4cute16flatten_to_tupleINS_5tupleIJNS_1CILi4096EEENS1_IJiiEEEEEEEEDaRKT_ENKUlRKT_E_clIS4_EEDaSB_) ;  /* 0xffffc49000007944 */ /* 0x000fea0003c3ffff */
[----:B------:R-:W-:Y:S02]  /*dac0*/  MOV R2, 0xdae0 ;  /* 0x0000dae000027802 */ /* 0x000fe40000000f00 */
[----:B------:R-:W-:Y:S05]  /*dad0*/  CALL.REL.NOINC `($_ZN7cutlass13device_kernelIN5flash19enable_sm80_to_sm89INS1_16FlashAttnBwdSm80INS1_25CollectiveMainloopBwdSm80ILi2ELi2EN4cute5tupleIJNS5_1CILi128EEES8_NS7_ILi64EEEEEENS_6half_tEfNS_4arch4Sm80ELb0ELb1ELb1ELb1ELb0ELb0ELb0ELb0ELi2ELi4ELi4ELi4ELb0EEENS1_24CollectiveEpilogueBwdGQAISA_fSD_Li256ELb1ELb0EEENS1_19SingleTileSchedulerILb1ELb0ELb0ELi128EEEEEEEEEvNT_6ParamsE$_ZZN4cute12filter_tupleINS_5tupleIJNS_1CILi4096EEENS1_IJiiEEEEEEZNS_16flatten_to_tupleIS5_EEDaRKT_EUlRKT_E_EEDaS9_OT0_ENKUlDpSC_E_clIJNS1_IJS3_EEES4_EEEDaSG_) ;  /* 0xffffc0f000007944 */ /* 0x000fea0003c3ffff */
        /* <DEDUP_REMOVED lines=15> */
[----:B-1---5:R-:W-:Y:S05]  /*dbd0*/  CALL.REL.NOINC `($_ZN7cutlass13device_kernelIN5flash19enable_sm80_to_sm89INS1_16FlashAttnBwdSm80INS1_25CollectiveMainloopBwdSm80ILi2ELi2EN4cute5tupleIJNS5_1CILi128EEES8_NS7_ILi64EEEEEENS_6half_tEfNS_4arch4Sm80ELb0ELb1ELb1ELb1ELb0ELb0ELb0ELb0ELi2ELi4ELi4ELi4ELb0EEENS1_24CollectiveEpilogueBwdGQAISA_fSD_Li256ELb1ELb0EEENS1_19SingleTileSchedulerILb1ELb0ELb0ELi128EEEEEEEEEvNT_6ParamsE$_ZN4cute3eso3ESOILb1ELb0EJNS_14ComposedLayoutINS_7SwizzleILi3ELi3ELi3EEENS_1CILi0EEENS_6LayoutINS_5tupleIJNS8_IJNS8_IJNS5_ILi4EEENS5_ILi8EEEEEENS8_IJNS5_ILi2EEENS5_ILi1EEEEEEEEENS8_IJNS8_IJSC_SC_EEENS8_IJSA_S9_EEEEEEEEENS8_IJNS8_IJNS8_IJSC_NS5_ILi64EEEEEENS8_IJNS5_ILi512EEES6_EEEEEENS8_IJNS8_IJSD_SA_EEENS8_IJNS5_ILi1024EEENS5_ILi16EEEEEEEEEEEEEEEENS_10ViewEngineINS_8smem_ptrIPN7cutlass6half_tEEEEEEEC2ERKSW_RKS13_) ;  /* 0xffff94b000007944 */ /* 0x022fea0003c3ffff */
[----:B------:R-:W-:Y:S01]  /*dbe0*/  ULDC.64 UR4, c[0x0][0x118] ;  /* 0x0000460000047ab9 */ /* 0x000fe20000000a00 */
[----:B------:R1:W5:Y:S04]  /*dbf0*/  LDL.64 R26, [R1+0x758] ;  /* 0x00075800011a7983 */ /* 0x0003680000100a00 */
[----:B------:R1:W5:Y:S01]  /*dc00*/  LD.E R6, [R28.64+0xc] ;  /* 0x00000c041c067980 */ /* 0x000362000c101900 */
[----:B------:R-:W-:-:S02]  /*dc10*/  MOV R77, R58 ;  /* 0x0000003a004d7202 */ /* 0x000fc40000000f00 */
[----:B------:R-:W-:Y:S02]  /*dc20*/  MOV R3, 0xdc40 ;  /* 0x0000dc4000037802 */ /* 0x000fe40000000f00 */
[----:B-1---5:R-:W-:Y:S05]  /*dc30*/  CALL.REL.NOINC `($_ZN7cutlass13device_kernelIN5flash19enable_sm80_to_sm89INS1_16FlashAttnBwdSm80INS1_25CollectiveMainloopBwdSm80ILi2ELi2EN4cute5tupleIJNS5_1CILi128EEES8_NS7_ILi64EEEEEENS_6half_tEfNS_4arch4Sm80ELb0ELb1ELb1ELb1ELb0ELb0ELb0ELb0ELi2ELi4ELi4ELi4ELb0EEENS1_24CollectiveEpilogueBwdGQAISA_fSD_Li256ELb1ELb0EEENS1_19SingleTileSchedulerILb1ELb0ELb0ELi128EEEEEEEEEvNT_6ParamsE$_ZN4cute3eso3ESOILb0ELb1EJiNS_1CILi0EEEEEC2ERKiRKS3_) ;  /* 0xffff91b000007944 */ /* 0x022fea0003c3ffff */
[----:B------:R-:W2:Y:S01]  /*dc40*/  LDL R2, [R1+0x758] ;  /* 0x0007580001027983 */ /* 0x000ea20000100800 */
[----:B------:R-:W-:Y:S01]  /*dc50*/  ULDC.64 UR4, c[0x0][0x118] ;  /* 0x0000460000047ab9 */ /* 0x000fe20000000a00 */
[----:B------:R-:W-:Y:S02]  /*dc60*/  MOV R77, R58 ;  /* 0x0000003a004d7202 */ /* 0x000fe40000000f00 */
[----:B--2---:R1:W-:Y:S04]  /*dc70*/  STL [R1+0x790], R2 ;  /* 0x0007900201007387 */ /* 0x0043e80000100800 */
[----:B------:R2:W5:Y:S01]  /*dc80*/  LD.E R7, [R28.64+0x4] ;  /* 0x000004041c077980 */ /* 0x000562000c101900 */
[----:B------:R-:W-:Y:S01]  /*dc90*/  MOV R6, 0xdcc0 ;  /* 0x0000dcc000067802 */ /* 0x000fe20000000f00 */
[----:B-1----:R-:W-:-:S02]  /*dca0*/  IMAD.MOV.U32 R2, RZ, RZ, R12 ;  /* 0x000000ffff027224 */ /* 0x002fc400078e000c */
        /* <DEDUP_REMOVED lines=15> */
[----:B------:R-:W-:Y:S05]  /*dda0*/  CALL.REL.NOINC `($_ZN7cutlass13device_kernelIN5flash19enable_sm80_to_sm89INS1_16FlashAttnBwdSm80INS1_25CollectiveMainloopBwdSm80ILi2ELi2EN4cute5tupleIJNS5_1CILi128EEES8_NS7_ILi64EEEEEENS_6half_tEfNS_4arch4Sm80ELb0ELb1ELb1ELb1ELb0ELb0ELb0ELb0ELi2ELi4ELi4ELi4ELb0EEENS1_24CollectiveEpilogueBwdGQAISA_fSD_Li256ELb1ELb0EEENS1_19SingleTileSchedulerILb1ELb0ELb0ELi128EEEEEEEEEvNT_6ParamsE$_ZZN4cute7idx2crdINS_5tupleIJiiNS_1CILi0EEEEEENS1_IJNS1_IJNS2_ILi4EEENS2_ILi8EEEEEENS2_ILi2EEENS2_ILi1EEEEEEEEDaRKT_RKT0_ENKUlRKT_RKT0_E_clIiS7_EEDaSJ_SM_) ;  /* 0xffffc78000007944 */ /* 0x000fea0003c3ffff */
[----:B------:R-:W-:Y:S02]  /*ddb0*/  MOV R5, 0xddd0 ;  /* 0x0000ddd000057802 */ /* 0x000fe40000000f00 */
[----:B------:R-:W-:Y:S05]  /*ddc0*/  CALL.REL.NOINC `($_ZN7cutlass13device_kernelIN5flash19enable_sm80_to_sm89INS1_16FlashAttnBwdSm80INS1_25CollectiveMainloopBwdSm80ILi2ELi2EN4cute5tupleIJNS5_1CILi128EEES8_NS7_ILi64EEEEEENS_6half_tEfNS_4arch4Sm80ELb0ELb1ELb1ELb1ELb0ELb0ELb0ELb0ELi2ELi4ELi4ELi4ELb0EEENS1_24CollectiveEpilogueBwdGQAISA_fSD_Li256ELb1ELb0EEENS1_19SingleTileSchedulerILb1ELb0ELb0ELi128EEEEEEEEEvNT_6ParamsE$_ZZN4cute7idx2crdINS_5tupleIJiiNS_1CILi0EEEEEENS1_IJNS1_IJNS2_ILi4EEENS2_ILi8EEEEEENS2_ILi2EEENS2_ILi1EEEEEEEEDaRKT_RKT0_ENKUlRKT_RKT0_E_clIiS8_EEDaSJ_SM_) ;  /* 0xffffc7e000007944 */ /* 0x000fea0003c3ffff */
[----:B------:R-:W-:Y:S02]  /*ddd0*/  MOV R5, 0xddf0 ;  /* 0x0000ddf000057802 */ /* 0x000fe40000000f00 */
[----:B------:R-:W-:Y:S05]  /*dde0*/  CALL.REL.NOINC `($_ZN7cutlass13device_kernelIN5flash19enable_sm80_to_sm89INS1_16FlashAttnBwdSm80INS1_25CollectiveMainloopBwdSm80ILi2ELi2EN4cute5tupleIJNS5_1CILi128EEES8_NS7_ILi64EEEEEENS_6half_tEfNS_4arch4Sm80ELb0ELb1ELb1ELb1ELb0ELb0ELb0ELb0ELi2ELi4ELi4ELi4ELb0EEENS1_24CollectiveEpilogueBwdGQAISA_fSD_Li256ELb1ELb0EEENS1_19SingleTileSchedulerILb1ELb0ELb0ELi128EEEEEEEEEvNT_6ParamsE$_ZZN4cute9transformINS_5tupleIJiiNS_1CILi0EEEEEENS1_IJNS1_IJNS2_ILi4EEENS2_ILi8EEEEEENS2_ILi2EEENS2_ILi1EEEEEEZNS_7idx2crdIS4_SA_EEDaRKT_RKT0_EUlRKT_RKT0_E_EEDaSE_SH_OT1_ENKUlDpSK_E_clIJNS1_IJiiEEEiS3_EEEDaSR_) ;  /* 0xffffca2000007944 */ /* 0x000fea0003c3ffff */
[----:B------:R-:W-:Y:S02]  /*ddf0*/  MOV R3, R4 ;  /* 0x0000000400037202 */ /* 0x000fe40000000f00 */
[----:B------:R-:W-:-:S02]  /*de00*/  MOV R4, 0xde20 ;  /* 0x0000de2000047802 */ /* 0x000fc40000000f00 */
[----:B------:R-:W-:Y:S05]  /*de10*/  CALL.REL.NOINC `($_ZN7cutlass13device_kernelIN5flash19enable_sm80_to_sm89INS1_16FlashAttnBwdSm80INS1_25CollectiveMainloopBwdSm80ILi2ELi2EN4cute5tupleIJNS5_1CILi128EEES8_NS7_ILi64EEEEEENS_6half_tEfNS_4arch4Sm80ELb0ELb1ELb1ELb1ELb0ELb0ELb0ELb0ELi2ELi4ELi4ELi4ELb0EEENS1_24CollectiveEpilogueBwdGQAISA_fSD_Li256ELb1ELb0EEENS1_19SingleTileSchedulerILb1ELb0ELb0ELi128EEEEEEEEEvNT_6ParamsE$_ZZN4cute13to_mixed_bitsINS_5tupleIJNS1_IJNS_1CILi4EEENS2_ILi8EEEEEENS2_ILi2EEENS2_ILi1EEEEEENS1_IJNS1_IJNS2_ILi0EEENS2_ILi64EEEEEES9_S9_EEENS1_IJNS1_IJiiEEEiS9_EEEEEDaRKT_RKT0_RKT1_ENKUlRKT_RKT0_RKT1_E_clIS5_SB_SD_EEDaSQ_ST_SW_) ;  /* 0xffffbe0000007944 */ /* 0x000fea0003c3ffff */
[----:B------:R-:W-:Y:S02]  /*de20*/  MOV R4, 0xde40 ;  /* 0x0000de4000047802 */ /* 0x000fe40000000f00 */
[----:B------:R-:W-:Y:S05]  /*de30*/  CALL.REL.NOINC `($_ZN7cutlass13device_kernelIN5flash19enable_sm80_to_sm89INS1_16FlashAttnBwdSm80INS1_25CollectiveMainloopBwdSm80ILi2ELi2EN4cute5tupleIJNS5_1CILi128EEES8_NS7_ILi64EEEEEENS_6half_tEfNS_4arch4Sm80ELb0ELb1ELb1ELb1ELb0ELb0ELb0ELb0ELi2ELi4ELi4ELi4ELb0EEENS1_24CollectiveEpilogueBwdGQAISA_fSD_Li256ELb1ELb0EEENS1_19SingleTileSchedulerILb1ELb0ELb0ELi128EEEEEEEEEvNT_6ParamsE$_ZZN4cute13to_mixed_bitsINS_5tupleIJNS1_IJNS_1CILi4EEENS2_ILi8EEEEEENS2_ILi2EEENS2_ILi1EEEEEENS1_IJNS1_IJNS2_ILi0EEENS2_ILi64EEEEEES9_S9_EEENS1_IJNS1_IJiiEEEiS9_EEEEEDaRKT_RKT0_RKT1_ENKUlDpRKT_E_clIJNS_9MixedBitsILj0ELj448EEENS2_ILj0EEESW_EEEDaSR_) ;  /* 0xffffbdb000007944 */ /* 0x000fea0003c3ffff */
        /* <DEDUP_REMOVED lines=21> */
[----:B------:R-:W-:Y:S05]  /*df90*/  CALL.REL.NOINC `($_ZN7cutlass13device_kernelIN5flash19enable_sm80_to_sm89INS1_16FlashAttnBwdSm80INS1_25CollectiveMainloopBwdSm80ILi2ELi2EN4cute5tupleIJNS5_1CILi128EEES8_NS7_ILi64EEEEEENS_6half_tEfNS_4arch4Sm80ELb0ELb1ELb1ELb1ELb0ELb0ELb0ELb0ELi2ELi4ELi4ELi4ELb0EEENS1_24CollectiveEpilogueBwdGQAISA_fSD_Li256ELb1ELb0EEENS1_19SingleTileSchedulerILb1ELb0ELb0ELi128EEEEEEEEEvNT_6ParamsE$_ZN4cute3eso3ESOILb0ELb0EJiiiEEC2ERKiS4_S4_) ;  /* 0xffff8b4000007944 */ /* 0x000fea0003c3ffff */
[----:B------:R1:W5:Y:S04]  /*dfa0*/  LDL R6, [R1+0x760] ;  /* 0x0007600001067983 */ /* 0x0003680000100800 */
[----:B------:R1:W5:Y:S01]  /*dfb0*/  LDL.64 R2, [R1+0x758] ;  /* 0x0007580001027983 */ /* 0x0003620000100a00 */
[----:B------:R-:W-:Y:S02]  /*dfc0*/  MOV R4, R58 ;  /* 0x0000003a00047202 */ /* 0x000fe40000000f00 */
[----:B------:R-:W-:Y:S02]  /*dfd0*/  MOV R5, 0xdff0 ;  /* 0x0000dff000057802 */ /* 0x000fe40000000f00 */
[----:B-1---5:R-:W-:Y:S05]  /*dfe0*/  CALL.REL.NOINC `($_ZN7cutlass13device_kernelIN5flash19enable_sm80_to_sm89INS1_16FlashAttnBwdSm80INS1_25CollectiveMainloopBwdSm80ILi2ELi2EN4cute5tupleIJNS5_1CILi128EEES8_NS7_ILi64EEEEEENS_6half_tEfNS_4arch4Sm80ELb0ELb1ELb1ELb1ELb0ELb0ELb0ELb0ELi2ELi4ELi4ELi4ELb0EEENS1_24CollectiveEpilogueBwdGQAISA_fSD_Li256ELb1ELb0EEENS1_19SingleTileSchedulerILb1ELb0ELb0ELi128EEEEEEEEEvNT_6ParamsE$_ZN4cute3eso3ESOILb1ELb0EJNS_1CILi1EEENS_5tupleIJiiiEEENS2_ILi64EEENS4_IJNS2_ILi72EEENS2_ILi144EEENS2_ILi288EEEEEENS2_ILi512EEEEEC2ERKS3_RKS5_RKS6_RKSA_RKSB_) ;  /* 0xffff934000007944 */ /* 0x022fea0003c3ffff */
[----:B------:R1:W5:Y:S04]  /*dff0*/  LDL R6, [R1+0x760] ;  /* 0x0007600001067983 */ /* 0x0003680000100800 */
[----:B------:R1:W5:Y:S01]  /*e000*/  LDL.64 R2, [R1+0x758] ;  /* 0x0007580001027983 */ /* 0x0003620000100a00 */
[----:B------:R-:W-:-:S02]  /*e010*/  MOV R4, R58 ;  /* 0x0000003a00047202 */ /* 0x000fc40000000f00 */
[----:B------:R-:W-:Y:S02]  /*e020*/  MOV R5, 0xe040 ;  /* 0x0000e04000057802 */ /* 0x000fe40000000f00 */
[----:B-1---5:R-:W-:Y:S05]  /*e030*/  CALL.REL.NOINC `($_ZN7cutlass13device_kernelIN5flash19enable_sm80_to_sm89INS1_16FlashAttnBwdSm80INS1_25CollectiveMainloopBwdSm80ILi2ELi2EN4cute5tupleIJNS5_1CILi128EEES8_NS7_ILi64EEEEEENS_6half_tEfNS_4arch4Sm80ELb0ELb1ELb1ELb1ELb0ELb0ELb0ELb0ELi2ELi4ELi4ELi4ELb0EEENS1_24CollectiveEpilogueBwdGQAISA_fSD_Li256ELb1ELb0EEENS1_19SingleTileSchedulerILb1ELb0ELb0ELi128EEEEEEEEEvNT_6ParamsE$_ZN4cute5tupleIJNS0_IJNS_1CILi8EEENS0_IJNS1_ILi2EEES3_S3_EEENS1_ILi1EEES4_S5_EEENS0_IJS5_NS0_IJiiiEEENS1_ILi64EEENS0_IJNS1_ILi72EEENS1_ILi144EEENS1_ILi288EEEEEENS1_ILi512EEEEEEEEC2ERKS6_RKSE_) ;  /* 0xffffb5f000007944 */ /* 0x022fea0003c3ffff */
[----:B------:R1:W5:Y:S04]  /*e040*/  LDL R5, [R1+0x760] ;  /* 0x0007600001057983 */ /* 0x0003680000100800 */
[----:B------:R1:W5:Y:S01]  /*e050*/  LDL.64 R2, [R1+0x758] ;  /* 0x0007580001027983 */ /* 0x0003620000100a00 */
[----:B------:R-:W-:-:S03]  /*e060*/  MOV R4, 0xe080 ;  /* 0x0000e08000047802 */ /* 0x000fc60000000f00 */
[----:B-1---5:R-:W-:Y:S05]  /*e070*/  CALL.REL.NOINC `($_ZN7cutlass13device_kernelIN5flash19enable_sm80_to_sm89INS1_16FlashAttnBwdSm80INS1_25CollectiveMainloopBwdSm80ILi2ELi2EN4cute5tupleIJNS5_1CILi128EEES8_NS7_ILi64EEEEEENS_6half_tEfNS_4arch4Sm80ELb0ELb1ELb1ELb1ELb0ELb0ELb0ELb0ELi2ELi4ELi4ELi4ELb0EEENS1_24CollectiveEpilogueBwdGQAISA_fSD_Li256ELb1ELb0EEENS1_19SingleTileSchedulerILb1ELb0ELb0ELi128EEEEEEEEEvNT_6ParamsE$_ZZN4cute7flattenINS_5tupleIJNS_1CILi1EEENS1_IJiiiEEENS2_ILi64EEENS1_IJNS2_ILi72EEENS2_ILi144EEENS2_ILi288EEEEEENS2_ILi512EEEEEEEEDaRKT_ENKUlRKT_E_clIS4_EEDaSH_) ;  /* 0xffffc48000007944 */ /* 0x022fea0003c3ffff */
[----:B------:R-:W-:Y:S02]  /*e080*/  MOV R6, R5 ;  /* 0x0000000500067202 */ /* 0x000fe40000000f00 */
[----:B------:R-:W-:Y:S02]  /*e090*/  MOV R5, 0xe0b0 ;  /* 0x0000e0b000057802 */ /* 0x000fe40000000f00 */
[----:B------:R-:W-:Y:S05]  /*e0a0*/  CALL.REL.NOINC `($_ZN7cutlass13device_kernelIN5flash19enable_sm80_to_sm89INS1_16FlashAttnBwdSm80INS1_25CollectiveMainloopBwdSm80ILi2ELi2EN4cute5tupleIJNS5_1CILi128EEES8_NS7_ILi64EEEEEENS_6half_tEfNS_4arch4Sm80ELb0ELb1ELb1ELb1ELb0ELb0ELb0ELb0ELi2ELi4ELi4ELi4ELb0EEENS1_24CollectiveEpilogueBwdGQAISA_fSD_Li256ELb1ELb0EEENS1_19SingleTileSchedulerILb1ELb0ELb0ELi128EEEEEEEEEvNT_6ParamsE$_ZZN4cute12filter_tupleINS_5tupleIJNS_1CILi1EEENS1_IJiiiEEENS2_ILi64EEENS1_IJNS2_ILi72EEENS2_ILi144EEENS2_ILi288EEEEEENS2_ILi512EEEEEEZNS_7flattenISB_EEDaRKT_EUlRKT_E_EEDaSF_OT0_ENKUlDpSI_E_clIJNS1_IJS3_EEES4_NS1_IJS5_EEES9_NS1_IJSA_EEEEEEDaSM_) ;  /* 0xffffbac000007944 */ /* 0x000fea0003c3ffff */
[----:B------:R-:W-:Y:S02]  /*e0b0*/  MOV R2, R58 ;  /* 0x0000003a00027202 */ /* 0x000fe40000000f00 */
[----:B------:R-:W-:Y:S02]  /*e0c0*/  MOV R5, 0xe0e0 ;  /* 0x0000e0e000057802 */ /* 0x000fe40000000f00 */
[----:B------:R-:W-:Y:S05]  /*e0d0*/  CALL.REL.NOINC `($_ZN7cutlass13device_kernelIN5flash19enable_sm80_to_sm89INS1_16FlashAttnBwdSm80INS1_25CollectiveMainloopBwdSm80ILi2ELi2EN4cute5tupleIJNS5_1CILi128EEES8_NS7_ILi64EEEEEENS_6half_tEfNS_4arch4Sm80ELb0ELb1ELb1ELb1ELb0ELb0ELb0ELb0ELi2ELi4ELi4ELi4ELb0EEENS1_24CollectiveEpilogueBwdGQAISA_fSD_Li256ELb1ELb0EEENS1_19SingleTileSchedulerILb1ELb0ELb0ELi128EEEEEEEEEvNT_6ParamsE$_ZN4cute3eso3ESOILb0ELb1EJiNS_1CILi72EEENS2_ILi512EEEEEC2ERKiRKS3_RKS4_) ;  /* 0xffff8e0000007944 */ /* 0x000fea0003c3ffff */
[----:B-1----:R-:W2:Y:S01]  /*e0e0*/  LDL R2, [R1+0x758] ;  /* 0x0007580001027983 */ /* 0x002ea20000100800 */
[----:B------:R-:W-:Y:S01]  /*e0f0*/  IMAD.MOV.U32 R6, RZ, RZ, R3 ;  /* 0x000000ffff067224 */ /* 0x000fe200078e0003 */
[----:B------:R-:W-:-:S02]  /*e100*/  MOV R28, R18 ;  /* 0x00000012001c7202 */ /* 0x000fc40000000f00 */
[----:B------:R-:W-:Y:S01]  /*e110*/  MOV R5, 0xe150 ;  /* 0x0000e15000057802 */ /* 0x000fe20000000f00 */
[----:B--2---:R1:W-:Y:S02]  /*e120*/  STL [R1+0x11e8], R2 ;  /* 0x0011e80201007387 */ /* 0x0043e40000100800 */
[----:B-1----:R-:W-:Y:S02]  /*e130*/  IMAD.MOV.U32 R2, RZ, RZ, R58 ;  /* 0x000000ffff027224 */ /* 0x002fe400078e003a */
[----:B------:R-:W-:Y:S05]  /*e140*/  CALL.REL.NOINC `($_ZN7cutlass13device_kernelIN5flash19enable_sm80_to_sm89INS1_16FlashAttnBwdSm80INS1_25CollectiveMainloopBwdSm80ILi2ELi2EN4cute5tupleIJNS5_1CILi128EEES8_NS7_ILi64EEEEEENS_6half_tEfNS_4arch4Sm80ELb0ELb1ELb1ELb1ELb0ELb0ELb0ELb0ELi2ELi4ELi4ELi4ELb0EEENS1_24CollectiveEpilogueBwdGQAISA_fSD_Li256ELb1ELb0EEENS1_19SingleTileSchedulerILb1ELb0ELb0ELi128EEEEEEEEEvNT_6ParamsE$_ZN4cute3eso3ESOILb0ELb0EJiiNS_1CILi72EEENS2_ILi512EEEEEC2ERKiS7_RKS3_RKS4_) ;  /* 0xffff891000007944 */ /* 0x000fea0003c3ffff */
[----:B------:R-:W2:Y:S01]  /*e150*/  LDL.64 R2, [R1+0x758] ;  /* 0x0007580001027983 */ /* 0x000ea20000100a00 */
[----:B------:R-:W-:Y:S01]  /*e160*/  IMAD.MOV.U32 R5, RZ, RZ, R4 ;  /* 0x000000ffff057224 */ /* 0x000fe200078e0004 */
[----:B------:R-:W-:Y:S01]  /*e170*/  MOV R6, R17 ;  /* 0x0000001100067202 */ /* 0x000fe20000000f00 */
[----:B------:R-:W-:Y:S01]  /*e180*/  IMAD.MOV.U32 R28, RZ, RZ, R19 ;  /* 0x000000ffff1c7224 */ /* 0x000fe200078e0013 */
[----:B------:R-:W-:Y:S01]  /*e190*/  MOV R4, 0xe1d0 ;  /* 0x0000e1d000047802 */ /* 0x000fe20000000f00 */
[----:B--2---:R1:W-:Y:S02]  /*e1a0*/  STL.64 [R1+0x788], R2 ;  /* 0x0007880201007387 */ /* 0x0043e40000100a00 */
[----:B-1----:R-:W-:-:S02]  /*e1b0*/  MOV R2, R57 ;  /* 0x0000003900027202 */ /* 0x002fc40000000f00 */
[----:B------:R-:W-:Y:S05]  /*e1c0*/  CALL.REL.NOINC `($_ZN7cutlass13device_kernelIN5flash19enable_sm80_to_sm89INS1_16FlashAttnBwdSm80INS1_25CollectiveMainloopBwdSm80ILi2ELi2EN4cute5tupleIJNS5_1CILi128EEES8_NS7_ILi64EEEEEENS_6half_tEfNS_4arch4Sm80ELb0ELb1ELb1ELb1ELb0ELb0ELb0ELb0ELi2ELi4ELi4ELi4ELb0EEENS1_24CollectiveEpilogueBwdGQAISA_fSD_Li256ELb1ELb0EEENS1_19SingleTileSchedulerILb1ELb0ELb0ELi128EEEEEEEEEvNT_6ParamsE$_ZN4cute3eso3ESOILb0ELb0EJiiiNS_1CILi72EEENS2_ILi512EEEEEC2ERKiS7_S7_RKS3_RKS4_) ;  /* 0xffff8a6000007944 */ /* 0x000fea0003c3ffff */
        /* <DEDUP_REMOVED lines=22> */
[----:B------:R-:W-:Y:S05]  /*e330*/  CALL.REL.NOINC `($_ZN7cutlass13device_kernelIN5flash19enable_sm80_to_sm89INS1_16FlashAttnBwdSm80INS1_25CollectiveMainloopBwdSm80ILi2ELi2EN4cute5tupleIJNS5_1CILi128EEES8_NS7_ILi64EEEEEENS_6half_tEfNS_4arch4Sm80ELb0ELb1ELb1ELb1ELb0ELb0ELb0ELb0ELi2ELi4ELi4ELi4ELb0EEENS1_24CollectiveEpilogueBwdGQAISA_fSD_Li256ELb1ELb0EEENS1_19SingleTileSchedulerILb1ELb0ELb0ELi128EEEEEEEEEvNT_6ParamsE$_ZZN4cute6detail16composition_implINS_5tupleIJNS_1CILi8EEENS3_ILi2EEES5_S5_S4_S5_EEENS2_IJNS3_ILi1EEEiiiNS3_ILi72EEENS3_ILi512EEEEEENS2_IJNS2_IJS5_S5_EEES4_NS3_ILi4EEEEEENS2_IJNS2_IJS7_S4_EEENS3_ILi1024EEENS3_ILi16EEEEEEEEDaRKT_RKT0_RKT1_RKT2_ENKUlRKT_RKT0_E_clISB_SE_EEDaSW_SZ_) ;  /* 0xffffbe7000007944 */ /* 0x000fea0003c3ffff */
[----:B------:R-:W-:Y:S02]  /*e340*/  MOV R5, 0xe360 ;  /* 0x0000e36000057802 */ /* 0x000fe40000000f00 */
[----:B-----5:R-:W-:Y:S05]  /*e350*/  CALL.REL.NOINC `($_ZN7cutlass13device_kernelIN5flash19enable_sm80_to_sm89INS1_16FlashAttnBwdSm80INS1_25CollectiveMainloopBwdSm80ILi2ELi2EN4cute5tupleIJNS5_1CILi128EEES8_NS7_ILi64EEEEEENS_6half_tEfNS_4arch4Sm80ELb0ELb1ELb1ELb1ELb0ELb0ELb0ELb0ELi2ELi4ELi4ELi4ELb0EEENS1_24CollectiveEpilogueBwdGQAISA_fSD_Li256ELb1ELb0EEENS1_19SingleTileSchedulerILb1ELb0ELb0ELi128EEEEEEEEEvNT_6ParamsE$_ZZN4cute6detail16composition_implINS_5tupleIJNS_1CILi8EEENS3_ILi2EEES5_S5_S4_S5_EEENS2_IJNS3_ILi1EEEiiiNS3_ILi72EEENS3_ILi512EEEEEENS2_IJNS2_IJS5_S5_EEES4_NS3_ILi4EEEEEENS2_IJNS2_IJS7_S4_EEENS3_ILi1024EEENS3_ILi16EEEEEEEEDaRKT_RKT0_RKT1_RKT2_ENKUlRKT_RKT0_E_clISC_SG_EEDaSW_SZ_) ;  /* 0xffffbe9000007944 */ /* 0x020fea0003c3ffff */
[----:B-----5:R1:W-:Y:S01]  /*e360*/  STL.64 [R1+0x770], R2 ;  /* 0x0007700201007387 */ /* 0x0203e20000100a00 */
[----:B------:R-:W-:Y:S01]  /*e370*/  IMAD.MOV.U32 R5, RZ, RZ, R4 ;  /* 0x000000ffff057224 */ /* 0x000fe200078e0004 */
[----:B------:R-:W-:Y:S02]  /*e380*/  MOV R4, 0xe3c0 ;  /* 0x0000e3c000047802 */ /* 0x000fe40000000f00 */
[----:B-1----:R-:W-:Y:S01]  /*e390*/  MOV R3, R58 ;  /* 0x0000003a00037202 */ /* 0x002fe20000000f00 */
[----:B------:R-:W-:Y:S02]  /*e3a0*/  IMAD.MOV.U32 R2, RZ, RZ, R57 ;  /* 0x000000ffff027224 */ /* 0x000fe400078e0039 */
[----:B------:R-:W-:Y:S05]  /*e3b0*/  CALL.REL.NOINC `($_ZN7cutlass13device_kernelIN5flash19enable_sm80_to_sm89INS1_16FlashAttnBwdSm80INS1_25CollectiveMainloopBwdSm80ILi2ELi2EN4cute5tupleIJNS5_1CILi128EEES8_NS7_ILi64EEEEEENS_6half_tEfNS_4arch4Sm80ELb0ELb1ELb1ELb1ELb0ELb0ELb0ELb0ELi2ELi4ELi4ELi4ELb0EEENS1_24CollectiveEpilogueBwdGQAISA_fSD_Li256ELb1ELb0EEENS1_19SingleTileSchedulerILb1ELb0ELb0ELi128EEEEEEEEEvNT_6ParamsE$_ZN4cute3eso3ESOILb0ELb0EJNS_5tupleIJNS_1CILi1EEEiEEENS3_ILi1024EEENS2_IJiiEEEEEC2ERKS5_RKS6_RKS7_) ;  /* 0xffff7a8000007944 */ /* 0x000fea0003c3ffff */
[----:B------:R1:W5:Y:S04]  /*e3c0*/  LDL R6, [R1+0x760] ;  /* 0x0007600001067983 */ /* 0x0003680000100800 */
[----:B--2---:R1:W5:Y:S01]  /*e3d0*/  LDL.64 R2, [R1+0x758] ;  /* 0x0007580001027983 */ /* 0x0043620000100a00 */
[----:B------:R-:W-:-:S02]  /*e3e0*/  MOV R4, R58 ;  /* 0x0000003a00047202 */ /* 0x000fc40000000f00 */
[----:B------:R-:W-:Y:S02]  /*e3f0*/  MOV R5, 0xe410 ;  /* 0x0000e41000057802 */ /* 0x000fe40000000f00 */
[----:B-1---5:R-:W-:Y:S05]  /*e400*/  CALL.REL.NOINC `($_ZN7cutlass13device_kernelIN5flash19enable_sm80_to_sm89INS1_16FlashAttnBwdSm80INS1_25CollectiveMainloopBwdSm80ILi2ELi2EN4cute5tupleIJNS5_1CILi128EEES8_NS7_ILi64EEEEEENS_6half_tEfNS_4arch4Sm80ELb0ELb1ELb1ELb1ELb0ELb0ELb0ELb0ELi2ELi4ELi4ELi4ELb0EEENS1_24CollectiveEpilogueBwdGQAISA_fSD_Li256ELb1ELb0EEENS1_19SingleTileSchedulerILb1ELb0ELb0ELi128EEEEEEEEEvNT_6ParamsE$_ZN4cute5tupleIJNS0_IJNS0_IJNS_1CILi2EEES2_EEENS1_ILi8EEES3_EEENS0_IJNS0_IJNS1_ILi1EEEiEEENS1_ILi1024EEENS0_IJiiEEEEEEEEC2ERKS5_RKSA_) ;  /* 0xffffade000007944 */ /* 0x022fea0003c3ffff */
        /* <DEDUP_REMOVED lines=8> */
[----:B-1---5:R-:W-:Y:S05]  /*e490*/  CALL.REL.NOINC `($_ZN7cutlass13device_kernelIN5flash19enable_sm80_to_sm89INS1_16FlashAttnBwdSm80INS1_25CollectiveMainloopBwdSm80ILi2ELi2EN4cute5tupleIJNS5_1CILi128EEES8_NS7_ILi64EEEEEENS_6half_tEfNS_4arch4Sm80ELb0ELb1ELb1ELb1ELb0ELb0ELb0ELb0ELi2ELi4ELi4ELi4ELb0EEENS1_24CollectiveEpilogueBwdGQAISA_fSD_Li256ELb1ELb0EEENS1_19SingleTileSchedulerILb1ELb0ELb0ELi128EEEEEEEEEvNT_6ParamsE$_ZN4cute3eso3ESOILb0ELb0EJNS_6LayoutINS_5tupleIJNS3_IJNS_1CILi2EEES5_EEENS4_ILi8EEES6_EEENS3_IJNS3_IJNS4_ILi1EEEiEEENS4_ILi1024EEENS3_IJiiEEEEEEEEjEEC2ERKSE_RKj) ;  /* 0xffff7c4000007944 */ /* 0x022fea0003c3ffff */
        /* <DEDUP_REMOVED lines=12> */
[----:B------:R-:W-:Y:S02]  /*e560*/  MOV R2, R57 ;  /* 0x0000003900027202 */ /* 0x000fe40000000f00 */
[----:B------:R-:W-:Y:S05]  /*e570*/  CALL.REL.NOINC `($_ZN7cutlass13device_kernelIN5flash19enable_sm80_to_sm89INS1_16FlashAttnBwdSm80INS1_25CollectiveMainloopBwdSm80ILi2ELi2EN4cute5tupleIJNS5_1CILi128EEES8_NS7_ILi64EEEEEENS_6half_tEfNS_4arch4Sm80ELb0ELb1ELb1ELb1ELb0ELb0ELb0ELb0ELi2ELi4ELi4ELi4ELb0EEENS1_24CollectiveEpilogueBwdGQAISA_fSD_Li256ELb1ELb0EEENS1_19SingleTileSchedulerILb1ELb0ELb0ELi128EEEEEEEEEvNT_6ParamsE$_ZN4cute3eso3ESOILb0ELb0EJNS_6LayoutINS_5tupleIJNS3_IJNS_1CILi2EEES5_EEENS4_ILi8EEES6_EEENS3_IJNS3_IJNS4_ILi1EEEiEEENS4_ILi1024EEENS3_IJiiEEEEEEEENS_10ViewEngineINS_8smem_ptrIPN7cutlass6half_tEEEEEEEC2ERKSE_RKSL_) ;  /* 0xffff7ad000007944 */ /* 0x000fea0003c3ffff */
[----:B------:R-:W-:Y:S02]  /*e580*/  MOV R2, 0xe5a0 ;  /* 0x0000e5a000027802 */ /* 0x000fe40000000f00 */
[----:B------:R-:W-:Y:S05]  /*e590*/  CALL.REL.NOINC `($_ZN7cutlass13device_kernelIN5flash19enable_sm80_to_sm89INS1_16FlashAttnBwdSm80INS1_25CollectiveMainloopBwdSm80ILi2ELi2EN4cute5tupleIJNS5_1CILi128EEES8_NS7_ILi64EEEEEENS_6half_tEfNS_4arch4Sm80ELb0ELb1ELb1ELb1ELb0ELb0ELb0ELb0ELi2ELi4ELi4ELi4ELb0EEENS1_24CollectiveEpilogueBwdGQAISA_fSD_Li256ELb1ELb0EEENS1_19SingleTileSchedulerILb1ELb0ELb0ELi128EEEEEEEEEvNT_6ParamsE$_ZZN4cute4takeILi1ELi3ENS_5tupleIJNS1_IJNS_1CILi1EEEiEEENS2_ILi1024EEENS1_IJiiEEEEEEEEDaRKT1_ENKUlDpRKT_E_clIJS5_S6_EEEDaSE_) ;  /* 0xffffba8000007944 */ /* 0x000fea0003c3ffff */
[----:B------:R-:W-:Y:S02]  /*e5a0*/  MOV R2, 0xe5c0 ;  /* 0x0000e5c000027802 */ /* 0x000fe40000000f00 */
[----:B------:R-:W-:Y:S05]  /*e5b0*/  CALL.REL.NOINC `($_ZN7cutlass13device_kernelIN5flash19enable_sm80_to_sm89INS1_16FlashAttnBwdSm80INS1_25CollectiveMainloopBwdSm80ILi2ELi2EN4cute5tupleIJNS5_1CILi128EEES8_NS7_ILi64EEEEEENS_6half_tEfNS_4arch4Sm80ELb0ELb1ELb1ELb1ELb0ELb0ELb0ELb0ELi2ELi4ELi4ELi4ELb0EEENS1_24CollectiveEpilogueBwdGQAISA_fSD_Li256ELb1ELb0EEENS1_19SingleTileSchedulerILb1ELb0ELb0ELi128EEEEEEEEEvNT_6ParamsE$_ZZN4cute16flatten_to_tupleINS_5tupleIJNS_1CILi1024EEENS1_IJiiEEEEEEEEDaRKT_ENKUlRKT_E_clIS4_EEDaSB_) ;  /* 0xffffb95000007944 */ /* 0x000fea0003c3ffff */
[----:B------:R-:W-:Y:S02]  /*e5c0*/  MOV R2, 0xe5e0 ;  /* 0x0000e5e000027802 */ /* 0x000fe40000000f00 */
[----:B------:R-:W-:Y:S05]  /*e5d0*/  CALL.REL.NOINC `($_ZN7cutlass13device_kernelIN5flash19enable_sm80_to_sm89INS1_16FlashAttnBwdSm80INS1_25CollectiveMainloopBwdSm80ILi2ELi2EN4cute5tupleIJNS5_1CILi128EEES8_NS7_ILi64EEEEEENS_6half_tEfNS_4arch4Sm80ELb0ELb1ELb1ELb1ELb0ELb0ELb0ELb0ELi2ELi4ELi4ELi4ELb0EEENS1_24CollectiveEpilogueBwdGQAISA_fSD_Li256ELb1ELb0EEENS1_19SingleTileSchedulerILb1ELb0ELb0ELi128EEEEEEEEEvNT_6ParamsE$_ZZN4cute12filter_tupleINS_5tupleIJNS_1CILi1024EEENS1_IJiiEEEEEEZNS_16flatten_to_tupleIS5_EEDaRKT_EUlRKT_E_EEDaS9_OT0_ENKUlDpSC_E_clIJNS1_IJS3_EEES4_EEEDaSG_) ;  /* 0xffffb54000007944 */ /* 0x000fea0003c3ffff */
        /* <DEDUP_REMOVED lines=22> */
[----:B-1---5:R-:W-:Y:S05]  /*e740*/  CALL.REL.NOINC `($_ZN7cutlass13device_kernelIN5flash19enable_sm80_to_sm89INS1_16FlashAttnBwdSm80INS1_25CollectiveMainloopBwdSm80ILi2ELi2EN4cute5tupleIJNS5_1CILi128EEES8_NS7_ILi64EEEEEENS_6half_tEfNS_4arch4Sm80ELb0ELb1ELb1ELb1ELb0ELb0ELb0ELb0ELi2ELi4ELi4ELi4ELb0EEENS1_24CollectiveEpilogueBwdGQAISA_fSD_Li256ELb1ELb0EEENS1_19SingleTileSchedulerILb1ELb0ELb0ELi128EEEEEEEEEvNT_6ParamsE$_ZN4cute3eso3ESOILb1ELb0EJNS_10UnderscoreES2_S2_iEEC2ERKS2_S5_S5_RKi) ;  /* 0xffff87e000007944 */ /* 0x022fea0003c3ffff */
[----:B------:R-:W-:Y:S01]  /*e750*/  ULDC.64 UR4, c[0x0][0x118] ;  /* 0x0000460000047ab9 */ /* 0x000fe20000000a00 */
[----:B------:R1:W5:Y:S04]  /*e760*/  LDL R6, [R1+0x758] ;  /* 0x0007580001067983 */ /* 0x0003680000100800 */
[----:B------:R1:W5:Y:S04]  /*e770*/  LD.E R2, [R12.64] ;  /* 0x000000040c027980 */ /* 0x000368000c101900 */
[----:B------:R1:W5:Y:S01]  /*e780*/  LD.E R3, [R12.64+0x4] ;  /* 0x000004040c037980 */ /* 0x000362000c101900 */
[----:B------:R-:W-:-:S03]  /*e790*/  MOV R4, 0xe7b0 ;  /* 0x0000e7b000047802 */ /* 0x000fc60000000f00 */
[----:B-1---5:R-:W-:Y:S05]  /*e7a0*/  CALL.REL.NOINC `($_ZN7cutlass13device_kernelIN5flash19enable_sm80_to_sm89INS1_16FlashAttnBwdSm80INS1_25CollectiveMainloopBwdSm80ILi2ELi2EN4cute5tupleIJNS5_1CILi128EEES8_NS7_ILi64EEEEEENS_6half_tEfNS_4arch4Sm80ELb0ELb1ELb1ELb1ELb0ELb0ELb0ELb0ELi2ELi4ELi4ELi4ELb0EEENS1_24CollectiveEpilogueBwdGQAISA_fSD_Li256ELb1ELb0EEENS1_19SingleTileSchedulerILb1ELb0ELb0ELi128EEEEEEEEEvNT_6ParamsE$_ZZN4cute5sliceINS_5tupleIJNS_10UnderscoreES2_S2_iEEENS1_IJNS1_IJNS_1CILi1EEENS4_ILi0EEEEEENS4_ILi4096EEENS1_IJiiEEENS1_IJS6_NS4_ILi8192EEEEEEEEEEEDaRKT_RKT0_ENKUlRKT_RKT0_E_clIS2_S9_EEDaSL_SO_) ;  /* 0xffffb90000007944 */ /* 0x022fea0003c3ffff */
[----:B------:R1:W-:Y:S02]  /*e7b0*/  STL.64 [R1+0x758], R2 ;  /* 0x0007580201007387 */ /* 0x0003e40000100a00 */
[----:B-1----:R-:W-:-:S02]  /*e7c0*/  MOV R3, R58 ;  /* 0x0000003a00037202 */ /* 0x002fc40000000f00 */
[----:B------:R-:W-:Y:S02]  /*e7d0*/  MOV R2, 0xe7f0 ;  /* 0x0000e7f000027802 */ /* 0x000fe40000000f00 */
[----:B------:R-:W-:Y:S05]  /*e7e0*/  CALL.REL.NOINC `($_ZN7cutlass13device_kernelIN5flash19enable_sm80_to_sm89INS1_16FlashAttnBwdSm80INS1_25CollectiveMainloopBwdSm80ILi2ELi2EN4cute5tupleIJNS5_1CILi128EEES8_NS7_ILi64EEEEEENS_6half_tEfNS_4arch4Sm80ELb0ELb1ELb1ELb1ELb0ELb0ELb0ELb0ELi2ELi4ELi4ELi4ELb0EEENS1_24CollectiveEpilogueBwdGQAISA_fSD_Li256ELb1ELb0EEENS1_19SingleTileSchedulerILb1ELb0ELb0ELi128EEEEEEEEEvNT_6ParamsE$_ZZN4cute12filter_tupleINS_5tupleIJNS_10UnderscoreES2_S2_iEEENS1_IJNS1_IJNS_1CILi1EEENS4_ILi0EEEEEENS4_ILi4096EEENS1_IJiiEEENS1_IJS6_NS4_ILi8192EEEEEEEEEZNS_5sliceIS3_SC_EEDaRKT_RKT0_EUlRKT_RKT0_E_EEDaSG_SJ_OT1_ENKUlDpSM_E_clIJNS1_IJS7_EEENS1_IJS8_EEENS1_IJS9_EEENS1_IJEEEEEEDaST_) ;  /* 0xffffb2a000007944 */ /* 0x000fea0003c3ffff */
[----:B------:R-:W-:Y:S02]  /*e7f0*/  MOV R2, R58 ;  /* 0x0000003a00027202 */ /* 0x000fe40000000f00 */
[----:B------:R-:W-:Y:S02]  /*e800*/  MOV R3, 0xe820 ;  /* 0x0000e82000037802 */ /* 0x000fe40000000f00 */
[----:B-----5:R-:W-:Y:S05]  /*e810*/  CALL.REL.NOINC `($_ZN7cutlass13device_kernelIN5flash19enable_sm80_to_sm89INS1_16FlashAttnBwdSm80INS1_25CollectiveMainloopBwdSm80ILi2ELi2EN4cute5tupleIJNS5_1CILi128EEES8_NS7_ILi64EEEEEENS_6half_tEfNS_4arch4Sm80ELb0ELb1ELb1ELb1ELb0ELb0ELb0ELb0ELi2ELi4ELi4ELi4ELb0EEENS1_24CollectiveEpilogueBwdGQAISA_fSD_Li256ELb1ELb0EEENS1_19SingleTileSchedulerILb1ELb0ELb0ELi128EEEEEEEEEvNT_6ParamsE$_ZN4cute5tupleIJNS0_IJNS0_IJNS_1CILi8EEENS1_ILi1EEEEEENS1_ILi2EEENS0_IJS5_S5_EEEEEENS0_IJNS0_IJS3_NS1_ILi0EEEEEENS1_ILi4096EEENS0_IJiiEEEEEEEEC2ERKS7_RKSC_) ;  /* 0xffffac3000007944 */ /* 0x020fea0003c3ffff */
[----:B------:R1:W5:Y:S01]  /*e820*/  LDL.64 R2, [R1+0x758] ;  /* 0x0007580001027983 */ /* 0x0003620000100a00 */
[----:B------:R-:W-:Y:S01]  /*e830*/  IMAD.SHL.U32 R6, R6, 0x2000, RZ ;  /* 0x0000200006067824 */ /* 0x000fe200078e00ff */
[----:B------:R-:W-:Y:S01]  /*e840*/  MOV R5, R58 ;  /* 0x0000003a00057202 */ /* 0x000fe20000000f00 */
[----:B------:R-:W-:-:S03]  /*e850*/  IMAD.MOV.U32 R4, RZ, RZ, R57 ;  /* 0x000000ffff047224 */ /* 0x000fc600078e0039 */
[----:B------:R2:W-:Y:S02]  /*e860*/  STL [R1+0x770], R6 ;  /* 0x0007700601007387 */ /* 0x0005e40000100800 */
[----:B--2---:R-:W-:Y:S02]  /*e870*/  MOV R6, 0xe890 ;  /* 0x0000e89000067802 */ /* 0x004fe40000000f00 */
[----:B-1---5:R-:W-:Y:S05]  /*e880*/  CALL.REL.NOINC `($_ZN7cutlass13device_kernelIN5flash19enable_sm80_to_sm89INS1_16FlashAttnBwdSm80INS1_25CollectiveMainloopBwdSm80ILi2ELi2EN4cute5tupleIJNS5_1CILi128EEES8_NS7_ILi64EEEEEENS_6half_tEfNS_4arch4Sm80ELb0ELb1ELb1ELb1ELb0ELb0ELb0ELb0ELi2ELi4ELi4ELi4ELb0EEENS1_24CollectiveEpilogueBwdGQAISA_fSD_Li256ELb1ELb0EEENS1_19SingleTileSchedulerILb1ELb0ELb0ELi128EEEEEEEEEvNT_6ParamsE$_ZN4cute3eso3ESOILb0ELb0EJNS_6LayoutINS_5tupleIJNS3_IJNS_1CILi8EEENS4_ILi1EEEEEENS4_ILi2EEENS3_IJS8_S8_EEEEEENS3_IJNS3_IJS6_NS4_ILi0EEEEEENS4_ILi4096EEENS3_IJiiEEEEEEEEiEEC2ERKSG_RKi) ;  /* 0xffff7e5000007944 */ /* 0x022fea0003c3ffff */
[----:B------:R-:W-:Y:S01]  /*e890*/  ULDC.64 UR4, c[0x0][0x118] ;  /* 0x0000460000047ab9 */ /* 0x000fe20000000a00 */
[----:B-1----:R-:W2:Y:S04]  /*e8a0*/  LDL R2, [R1+0x760] ;  /* 0x0007600001027983 */ /* 0x002ea80000100800 */
[----:B------:R-:W2:Y:S04]  /*e8b0*/  LD.E.64 R12, [R12.64+0x8] ;  /* 0x000008040c0c7980 */ /* 0x000ea8000c101b00 */
[----:B------:R1:W5:Y:S01]  /*e8c0*/  LDL.64 R4, [R1+0x758] ;  /* 0x0007580001047983 */ /* 0x0003620000100a00 */
[----:B------:R-:W-:-:S02]  /*e8d0*/  MOV R38, R58 ;  /* 0x0000003a00267202 */ /* 0x000fc40000000f00 */
[----:B------:R-:W-:Y:S01]  /*e8e0*/  MOV R39, 0xe910 ;  /* 0x0000e91000277802 */ /* 0x000fe20000000f00 */
[----:B--2---:R-:W-:-:S04]  /*e8f0*/  IMAD.WIDE R2, R2, 0x2, R12 ;  /* 0x0000000202027825 */ /* 0x004fc800078e020c */
[----:B-1---5:R-:W-:Y:S05]  /*e900*/  CALL.REL.NOINC `($_ZN7cutlass13device_kernelIN5flash19enable_sm80_to_sm89INS1_16FlashAttnBwdSm80INS1_25CollectiveMainloopBwdSm80ILi2ELi2EN4cute5tupleIJNS5_1CILi128EEES8_NS7_ILi64EEEEEENS_6half_tEfNS_4arch4Sm80ELb0ELb1ELb1ELb1ELb0ELb0ELb0ELb0ELi2ELi4ELi4ELi4ELb0EEENS1_24CollectiveEpilogueBwdGQAISA_fSD_Li256ELb1ELb0EEENS1_19SingleTileSchedulerILb1ELb0ELb0ELi128EEEEEEEEEvNT_6ParamsE$_ZN4cute8smem_ptrIPN7cutlass6half_tEECI1NS_12iter_adaptorIS3_S4_EEES3_) ;  /* 0xffffaef000007944 */ /* 0x022fea0003c3ffff */
[----:B------:R-:W2:Y:S01]  /*e910*/  LDL.64 R2, [R1+0x758] ;  /* 0x0007580001027983 */ /* 0x000ea20000100a00 */
[----:B------:R-:W-:-:S03]  /*e920*/  MOV R6, 0xe970 ;  /* 0x0000e97000067802 */ /* 0x000fc60000000f00 */
[----:B--2---:R1:W-:Y:S02]  /*e930*/  STL.64 [R1+0x770], R2 ;  /* 0x0007700201007387 */ /* 0x0043e40000100a00 */
[----:B-1----:R-:W-:Y:S01]  /*e940*/  IMAD.MOV.U32 R3, RZ, RZ, R58 ;  /* 0x000000ffff037224 */ /* 0x002fe200078e003a */
[----:B------:R-:W-:Y:S02]  /*e950*/  MOV R2, R57 ;  /* 0x0000003900027202 */ /* 0x000fe40000000f00 */
[----:B------:R-:W-:Y:S05]  /*e960*/  CALL.REL.NOINC `($_ZN7cutlass13device_kernelIN5flash19enable_sm80_to_sm89INS1_16FlashAttnBwdSm80INS1_25CollectiveMainloopBwdSm80ILi2ELi2EN4cute5tupleIJNS5_1CILi128EEES8_NS7_ILi64EEEEEENS_6half_tEfNS_4arch4Sm80ELb0ELb1ELb1ELb1ELb0ELb0ELb0ELb0ELi2ELi4ELi4ELi4ELb0EEENS1_24CollectiveEpilogueBwdGQAISA_fSD_Li256ELb1ELb0EEENS1_19SingleTileSchedulerILb1ELb0ELb0ELi128EEEEEEEEEvNT_6ParamsE$_ZN4cute3eso3ESOILb0ELb0EJNS_6LayoutINS_5tupleIJNS3_IJNS_1CILi8EEENS4_ILi1EEEEEENS4_ILi2EEENS3_IJS8_S8_EEEEEENS3_IJNS3_IJS6_NS4_ILi0EEEEEENS4_ILi4096EEENS3_IJiiEEEEEEEENS_10ViewEngineINS_8smem_ptrIPN7cutlass6half_tEEEEEEEC2ERKSG_RKSN_) ;  /* 0xffff7d0000007944 */ /* 0x000fea0003c3ffff */
[----:B------:R2:W5:Y:S04]  /*e970*/  LDL.64 R28, [R1+0x760] ;  /* 0x00076000011c7983 */ /* 0x0005680000100a00 */
[----:B------:R2:W5:Y:S04]  /*e980*/  LDL.64 R26, [R59+0x30] ;  /* 0x000030003b1a7983 */ /* 0x0005680000100a00 */
[----:B------:R2:W5:Y:S01]  /*e990*/  LDL.64 R18, [R1+0x758] ;  /* 0x0007580001127983 */ /* 0x0005620000100a00 */
[----:B------:R-:W-:Y:S01]  /*e9a0*/  IMAD.MOV.U32 R2, RZ, RZ, R58 ;  /* 0x000000ffff027224 */ /* 0x000fe200078e003a */
[----:B-1----:R-:W-:Y:S01]  /*e9b0*/  MOV R5, R10 ;  /* 0x0000000a00057202 */ /* 0x002fe20000000f00 */
[----:B------:R-:W-:Y:S01]  /*e9c0*/  IMAD.MOV.U32 R4, RZ, RZ, R11 ;  /* 0x000000ffff047224 */ /* 0x000fe200078e000b */
[----:B------:R-:W-:-:S02]  /*e9d0*/  MOV R3, 0xe9f0 ;  /* 0x0000e9f000037802 */ /* 0x000fc40000000f00 */
[----:B--2--5:R-:W-:Y:S05]  /*e9e0*/  CALL.REL.NOINC `($_ZN7cutlass13device_kernelIN5flash19enable_sm80_to_sm89INS1_16FlashAttnBwdSm80INS1_25CollectiveMainloopBwdSm80ILi2ELi2EN4cute5tupleIJNS5_1CILi128EEES8_NS7_ILi64EEEEEENS_6half_tEfNS_4arch4Sm80ELb0ELb1ELb1ELb1ELb0ELb0ELb0ELb0ELi2ELi4ELi4ELi4ELb0EEENS1_24CollectiveEpilogueBwdGQAISA_fSD_Li256ELb1ELb0EEENS1_19SingleTileSchedulerILb1ELb0ELb0ELi128EEEEEEEEEvNT_6ParamsE$_ZN4cute3eso3ESOILb1ELb0EJNS_6LayoutINS_5tupleIJNS3_IJNS_1CILi8EEENS4_ILi1EEEEEENS4_ILi2EEENS4_ILi4EEEEEENS3_IJNS3_IJS6_NS4_ILi0EEEEEES5_NS4_ILi16EEEEEEEENS_10ViewEngineIPN7cutlass6half_tEEEEEC2ERKSF_RKSK_) ;  /* 0xffffa2f000007944 */ /* 0x024fea0003c3ffff */
[----:B------:R1:W5:Y:S01]  /*e9f0*/  LDL.64 R24, [R1+0x758] ;  /* 0x0007580001187983 */ /* 0x0003620000100a00 */
[----:B------:R-:W-:Y:S01]  /*ea00*/  IMAD.MOV.U32 R2, RZ, RZ, R58 ;  /* 0x000000ffff027224 */ /* 0x000fe200078e003a */
[----:B------:R-:W-:Y:S01]  /*ea10*/  MOV R5, R8 ;  /* 0x0000000800057202 */ /* 0x000fe20000000f00 */
[----:B------:R-:W-:Y:S01]  /*ea20*/  IMAD.MOV.U32 R4, RZ, RZ, R9 ;  /* 0x000000ffff047224 */ /* 0x000fe200078e0009 */
[----:B------:R-:W-:-:S02]  /*ea30*/  MOV R3, 0xea50 ;  /* 0x0000ea5000037802 */ /* 0x000fc40000000f00 */
[----:B-1---5:R-:W-:Y:S05]  /*ea40*/  CALL.REL.NOINC `($_ZN7cutlass13device_kernelIN5flash19enable_sm80_to_sm89INS1_16FlashAttnBwdSm80INS1_25CollectiveMainloopBwdSm80ILi2ELi2EN4cute5tupleIJNS5_1CILi128EEES8_NS7_ILi64EEEEEENS_6half_tEfNS_4arch4Sm80ELb0ELb1ELb1ELb1ELb0ELb0ELb0ELb0ELi2ELi4ELi4ELi4ELb0EEENS1_24CollectiveEpilogueBwdGQAISA_fSD_Li256ELb1ELb0EEENS1_19SingleTileSchedulerILb1ELb0ELb0ELi128EEEEEEEEEvNT_6ParamsE$_ZN4cute3eso3ESOILb1ELb0EJNS_6LayoutINS_5tupleIJNS3_IJNS_1CILi8EEENS4_ILi1EEEEEENS4_ILi4EEES8_EEENS3_IJNS3_IJS6_NS4_ILi0EEEEEES5_NS4_ILi32EEEEEEEENS_10ViewEngineIPN7cutlass6half_tEEEEEC2ERKSE_RKSJ_) ;  /* 0xffffa4e000007944 */ /* 0x022fea0003c3ffff */
[----:B------:R1:W5:Y:S01]  /*ea50*/  LDL.64 R22, [R1+0x758] ;  /* 0x0007580001167983 */ /* 0x0003620000100a00 */
[----:B------:R-:W-:Y:S01]  /*ea60*/  IMAD.MOV.U32 R38, RZ, RZ, R58 ;  /* 0x000000ffff267224 */ /* 0x000fe200078e003a */
[----:B------:R-:W-:Y:S01]  /*ea70*/  MOV R2, R28 ;  /* 0x0000001c00027202 */ /* 0x000fe20000000f00 */
[----:B------:R-:W-:Y:S01]  /*ea80*/  IMAD.MOV.U32 R3, RZ, RZ, R29 ;  /* 0x000000ffff037224 */ /* 0x000fe200078e001d */
[----:B------:R-:W-:-:S02]  /*ea90*/  MOV R39, 0xeab0 ;  /* 0x0000eab000277802 */ /* 0x000fc40000000f00 */
[----:B-1---5:R-:W-:Y:S05]  /*eaa0*/  CALL.REL.NOINC `($_ZN7cutlass13device_kernelIN5flash19enable_sm80_to_sm89INS1_16FlashAttnBwdSm80INS1_25CollectiveMainloopBwdSm80ILi2ELi2EN4cute5tupleIJNS5_1CILi128EEES8_NS7_ILi64EEEEEENS_6half_tEfNS_4arch4Sm80ELb0ELb1ELb1ELb1ELb0ELb0ELb0ELb0ELi2ELi4ELi4ELi4ELb0EEENS1_24CollectiveEpilogueBwdGQAISA_fSD_Li256ELb1ELb0EEENS1_19SingleTileSchedulerILb1ELb0ELb0ELi128EEEEEEEEEvNT_6ParamsE$_ZN4cute8smem_ptrIPN7cutlass6half_tEECI1NS_12iter_adaptorIS3_S4_EEES3_) ;  /* 0xffffad5000007944 */ /* 0x022fea0003c3ffff */
[----:B------:R1:W5:Y:S01]  /*eab0*/  LDL.64 R2, [R1+0x758] ;  /* 0x0007580001027983 */ /* 0x0003620000100a00 */
[----:B------:R-:W-:-:S02]  /*eac0*/  MOV R78, R58 ;  /* 0x0000003a004e7202 */ /* 0x000fc40000000f00 */
[----:B------:R-:W-:Y:S02]  /*ead0*/  MOV R37, 0xeaf0 ;  /* 0x0000eaf000257802 */ /* 0x000fe40000000f00 */
[----:B-1---5:R-:W-:Y:S05]  /*eae0*/  CALL.REL.NOINC `($_ZN7cutlass13device_kernelIN5flash19enable_sm80_to_sm89INS1_16FlashAttnBwdSm80INS1_25CollectiveMainloopBwdSm80ILi2ELi2EN4cute5tupleIJNS5_1CILi128EEES8_NS7_ILi64EEEEEENS_6half_tEfNS_4arch4Sm80ELb0ELb1ELb1ELb1ELb0ELb0ELb0ELb0ELi2ELi4ELi4ELi4ELb0EEENS1_24CollectiveEpilogueBwdGQAISA_fSD_Li256ELb1ELb0EEENS1_19SingleTileSchedulerILb1ELb0ELb0ELi128EEEEEEEEEvNT_6ParamsE$_ZN4cute3eso3ESOILb1ELb0EJNS_6LayoutINS_5tupleIJNS3_IJNS_1CILi8EEENS4_ILi1EEEEEENS4_ILi2EEEEEENS3_IJNS3_IJS6_NS4_ILi0EEEEEENS4_ILi4096EEEEEEEENS_10ViewEngineINS_8smem_ptrIPN7cutlass6half_tEEEEEEEC2ERKSE_RKSL_) ;  /* 0xffff9ec000007944 */ /* 0x022fea0003c3ffff */
[----:B------:R1:W5:Y:S01]  /*eaf0*/  LDL.64 R36, [R1+0x758] ;  /* 0x0007580001247983 */ /* 0x0003620000100a00 */
[----:B------:R-:W-:Y:S01]  /*eb00*/  IMAD.MOV.U32 R78, RZ, RZ, R58 ;  /* 0x000000ffff4e7224 */ /* 0x000fe200078e003a */
[----:B------:R-:W-:Y:S01]  /*eb10*/  MOV R38, R24 ;  /* 0x0000001800267202 */ /* 0x000fe20000000f00 */
[----:B------:R-:W-:Y:S01]  /*eb20*/  IMAD.MOV.U32 R39, RZ, RZ, R25 ;  /* 0x000000ffff277224 */ /* 0x000fe200078e0019 */
[----:B------:R-:W-:Y:S02]  /*eb30*/  MOV R45, 0xeb50 ;  /* 0x0000eb50002d7802 */ /* 0x000fe40000000f00 */
[----:B-1---5:R-:W-:Y:S05]  /*eb40*/  CALL.REL.NOINC `($_ZN7cutlass13device_kernelIN5flash19enable_sm80_to_sm89INS1_16FlashAttnBwdSm80INS1_25CollectiveMainloopBwdSm80ILi2ELi2EN4cute5tupleIJNS5_1CILi128EEES8_NS7_ILi64EEEEEENS_6half_tEfNS_4arch4Sm80ELb0ELb1ELb1ELb1ELb0ELb0ELb0ELb0ELi2ELi4ELi4ELi4ELb0EEENS1_24CollectiveEpilogueBwdGQAISA_fSD_Li256ELb1ELb0EEENS1_19SingleTileSchedulerILb1ELb0ELb0ELi128EEEEEEEEEvNT_6ParamsE$_ZN4cute3eso3ESOILb1ELb0EJNS_6LayoutINS_5tupleIJNS3_IJNS_1CILi8EEENS4_ILi1EEEEEENS4_ILi2EEEEEENS3_IJNS3_IJS6_NS4_ILi0EEEEEES5_EEEEENS_10ViewEngineIPN7cutlass6half_tEEEEEC2ERKSD_RKSI_) ;  /* 0xffffa07000007944 */ /* 0x022fea0003c3ffff */
[----:B------:R1:W5:Y:S01]  /*eb50*/  LDL.64 R2, [R1+0x758] ;  /* 0x0007580001027983 */ /* 0x0003620000100a00 */
[----:B------:R-:W-:Y:S02]  /*eb60*/  MOV R78, R58 ;  /* 0x0000003a004e7202 */ /* 0x000fe40000000f00 */
[----:B------:R-:W-:Y:S02]  /*eb70*/  MOV R39, 0xeb90 ;  /* 0x0000eb9000277802 */ /* 0x000fe40000000f00 */
[----:B-1---5:R-:W-:Y:S05]  /*eb80*/  CALL.REL.NOINC `($_ZN7cutlass13device_kernelIN5flash19enable_sm80_to_sm89INS1_16FlashAttnBwdSm80INS1_25CollectiveMainloopBwdSm80ILi2ELi2EN4cute5tupleIJNS5_1CILi128EEES8_NS7_ILi64EEEEEENS_6half_tEfNS_4arch4Sm80ELb0ELb1ELb1ELb1ELb0ELb0ELb0ELb0ELi2ELi4ELi4ELi4ELb0EEENS1_24CollectiveEpilogueBwdGQAISA_fSD_Li256ELb1ELb0EEENS1_19SingleTileSchedulerILb1ELb0ELb0ELi128EEEEEEEEEvNT_6ParamsE$_ZN4cute3eso3ESOILb1ELb0EJNS_6LayoutINS_5tupleIJNS3_IJNS_1CILi8EEENS4_ILi1EEEEEENS3_IJNS4_ILi2EEEEEEEEENS3_IJNS3_IJS6_NS4_ILi0EEEEEENS3_IJNS4_ILi4096EEEEEEEEEEENS_10ViewEngineINS_8smem_ptrIPN7cutlass6half_tEEEEEEEC2ERKSG_RKSN_) ;  /* 0xffff9be000007944 */ /* 0x022fea0003c3ffff */
[----:B------:R1:W5:Y:S01]  /*eb90*/  LDL.64 R36, [R1+0x758] ;  /* 0x0007580001247983 */ /* 0x0003620000100a00 */
[----:B------:R-:W-:Y:S02]  /*eba0*/  MOV R78, R58 ;  /* 0x0000003a004e7202 */ /* 0x000fe40000000f00 */
[----:B------:R-:W-:-:S02]  /*ebb0*/  MOV R39, 0xebd0 ;  /* 0x0000ebd000277802 */ /* 0x000fc40000000f00 */
[----:B-1---5:R-:W-:Y:S05]  /*ebc0*/  CALL.REL.NOINC `($_ZN7cutlass13device_kernelIN5flash19enable_sm80_to_sm89INS1_16FlashAttnBwdSm80INS1_25CollectiveMainloopBwdSm80ILi2ELi2EN4cute5tupleIJNS5_1CILi128EEES8_NS7_ILi64EEEEEENS_6half_tEfNS_4arch4Sm80ELb0ELb1ELb1ELb1ELb0ELb0ELb0ELb0ELi2ELi4ELi4ELi4ELb0EEENS1_24CollectiveEpilogueBwdGQAISA_fSD_Li256ELb1ELb0EEENS1_19SingleTileSchedulerILb1ELb0ELb0ELi128EEEEEEEEEvNT_6ParamsE$_ZN4cute3eso3ESOILb1ELb0EJNS_6LayoutINS_5tupleIJNS3_IJNS_1CILi8EEENS4_ILi1EEEEEENS3_IJNS4_ILi2EEEEEEEEENS3_IJNS3_IJS6_NS4_ILi0EEEEEENS3_IJS5_EEEEEEEENS_10ViewEngineIPN7cutlass6half_tEEEEEC2ERKSF_RKSK_) ;  /* 0xffff9cd000007944 */ /* 0x022fea0003c3ffff */
[----:B------:R1:W5:Y:S01]  /*ebd0*/  LDL.64 R2, [R1+0x758] ;  /* 0x0007580001027983 */ /* 0x0003620000100a00 */
[----:B------:R-:W-:-:S02]  /*ebe0*/  MOV R78, R58 ;  /* 0x0000003a004e7202 */ /* 0x000fc40000000f00 */
[----:B------:R-:W-:Y:S02]  /*ebf0*/  MOV R39, 0xec10 ;  /* 0x0000ec1000277802 */ /* 0x000fe40000000f00 */
[----:B-1---5:R-:W-:Y:S05]  /*ec00*/  CALL.REL.NOINC `($_ZN7cutlass13device_kernelIN5flash19enable_sm80_to_sm89INS1_16FlashAttnBwdSm80INS1_25CollectiveMainloopBwdSm80ILi2ELi2EN4cute5tupleIJNS5_1CILi128EEES8_NS7_ILi64EEEEEENS_6half_tEfNS_4arch4Sm80ELb0ELb1ELb1ELb1ELb0ELb0ELb0ELb0ELi2ELi4ELi4ELi4ELb0EEENS1_24CollectiveEpilogueBwdGQAISA_fSD_Li256ELb1ELb0EEENS1_19SingleTileSchedulerILb1ELb0ELb0ELi128EEEEEEEEEvNT_6ParamsE$_ZN4cute3eso3ESOILb1ELb0EJNS_6LayoutINS_5tupleIJNS3_IJNS3_IJNS_1CILi8EEENS4_ILi1EEEEEES6_EEENS3_IJNS3_IJS6_S6_EEENS4_ILi2EEEEEEEEENS3_IJNS3_IJNS3_IJS6_NS4_ILi0EEEEEESD_EEENS3_IJNS3_IJSD_SD_EEES5_EEEEEEEENS_10ViewEngineIPN7cutlass6half_tEEEEEC2ERKSJ_RKSO_) ;  /* 0xffff8f9000007944 */ /* 0x022fea0003c3ffff */
[----:B------:R1:W5:Y:S01]  /*ec10*/  LDL.64 R38, [R1+0x758] ;  /* 0x0007580001267983 */ /* 0x0003620000100a00 */
[----:B------:R-:W-:Y:S02]  /*ec20*/  MOV R78, R58 ;  /* 0x0000003a004e7202 */ /* 0x000fe40000000f00 */
[----:B------:R-:W-:Y:S02]  /*ec30*/  MOV R3, 0xec50 ;  /* 0x0000ec5000037802 */ /* 0x000fe40000000f00 */
[----:B-1---5:R-:W-:Y:S05]  /*ec40*/  CALL.REL.NOINC `($_ZN7cutlass13device_kernelIN5flash19enable_sm80_to_sm89INS1_16FlashAttnBwdSm80INS1_25CollectiveMainloopBwdSm80ILi2ELi2EN4cute5tupleIJNS5_1CILi128EEES8_NS7_ILi64EEEEEENS_6half_tEfNS_4arch4Sm80ELb0ELb1ELb1ELb1ELb0ELb0ELb0ELb0ELi2ELi4ELi4ELi4ELb0EEENS1_24CollectiveEpilogueBwdGQAISA_fSD_Li256ELb1ELb0EEENS1_19SingleTileSchedulerILb1ELb0ELb0ELi128EEEEEEEEEvNT_6ParamsE$_ZN4cute3eso3ESOILb1ELb0EJNS_6LayoutINS_5tupleIJNS3_IJNS3_IJNS_1CILi8EEENS4_ILi1EEEEEES6_EEENS3_IJNS3_IJS6_S6_EEENS4_ILi2EEEEEEEEENS3_IJNS3_IJNS3_IJS6_NS4_ILi0EEEEEESD_EEENS3_IJNS3_IJSD_SD_EEENS4_ILi4096EEEEEEEEEEENS_10ViewEngineINS_8smem_ptrIPN7cutlass6half_tEEEEEEEC2ERKSK_RKSR_) ;  /* 0xffff8e5000007944 */ /* 0x022fea0003c3ffff */
[----:B------:R1:W5:Y:S01]  /*ec50*/  LDL.64 R2, [R1+0x758] ;  /* 0x0007580001027983 */ /* 0x0003620000100a00 */
[----:B------:R-:W-:Y:S02]  /*ec60*/  MOV R78, R58 ;  /* 0x0000003a004e7202 */ /* 0x000fe40000000f00 */
[----:B------:R-:W-:Y:S02]  /*ec70*/  MOV R45, 0xec90 ;  /* 0x0000ec90002d7802 */ /* 0x000fe40000000f00 */
[----:B-1---5:R-:W-:Y:S05]  /*ec80*/  CALL.REL.NOINC `($_ZN7cutlass13device_kernelIN5flash19enable_sm80_to_sm89INS1_16FlashAttnBwdSm80INS1_25CollectiveMainloopBwdSm80ILi2ELi2EN4cute5tupleIJNS5_1CILi128EEES8_NS7_ILi64EEEEEENS_6half_tEfNS_4arch4Sm80ELb0ELb1ELb1ELb1ELb0ELb0ELb0ELb0ELi2ELi4ELi4ELi4ELb0EEENS1_24CollectiveEpilogueBwdGQAISA_fSD_Li256ELb1ELb0EEENS1_19SingleTileSchedulerILb1ELb0ELb0ELi128EEEEEEEEEvNT_6ParamsE$_ZN4cute3eso3ESOILb1ELb0EJNS_6LayoutINS_5tupleIJNS3_IJNS_1CILi8EEENS4_ILi1EEEEEENS4_ILi2EEEEEENS3_IJNS3_IJS6_NS4_ILi0EEEEEES5_EEEEENS_10ViewEngineIPN7cutlass6half_tEEEEEC2ERKSD_RKSI_) ;  /* 0xffff9f3000007944 */ /* 0x022fea0003c3ffff */
[----:B------:R1:W5:Y:S01]  /*ec90*/  LDL.64 R12, [R1+0x758] ;  /* 0x00075800010c7983 */ /* 0x0003620000100a00 */
[----:B------:R-:W-:Y:S02]  /*eca0*/  MOV R38, R58 ;  /* 0x0000003a00267202 */ /* 0x000fe40000000f00 */
[----:B------:R-:W-:Y:S02]  /*ecb0*/  MOV R39, 0xecd0 ;  /* 0x0000ecd000277802 */ /* 0x000fe40000000f00 */
[----:B-1---5:R-:W-:Y:S05]  /*ecc0*/  CALL.REL.NOINC `($_ZN7cutlass13device_kernelIN5flash19enable_sm80_to_sm89INS1_16FlashAttnBwdSm80INS1_25CollectiveMainloopBwdSm80ILi2ELi2EN4cute5tupleIJNS5_1CILi128EEES8_NS7_ILi64EEEEEENS_6half_tEfNS_4arch4Sm80ELb0ELb1ELb1ELb1ELb0ELb0ELb0ELb0ELi2ELi4ELi4ELi4ELb0EEENS1_24CollectiveEpilogueBwdGQAISA_fSD_Li256ELb1ELb0EEENS1_19SingleTileSchedulerILb1ELb0ELb0ELi128EEEEEEEEEvNT_6ParamsE$_ZN4cute8smem_ptrIPN7cutlass6half_tEECI1NS_12iter_adaptorIS3_S4_EEES3_) ;  /* 0xffffab3000007944 */ /* 0x022fea0003c3ffff */
[----:B------:R1:W5:Y:S01]  /*ecd0*/  LDL.64 R2, [R1+0x758] ;  /* 0x0007580001027983 */ /* 0x0003620000100a00 */
[----:B------:R-:W-:-:S02]  /*ece0*/  MOV R78, R58 ;  /* 0x0000003a004e7202 */ /* 0x000fc40000000f00 */
[----:B------:R-:W-:Y:S02]  /*ecf0*/  MOV R37, 0xed10 ;  /* 0x0000ed1000257802 */ /* 0x000fe40000000f00 */
[----:B-1---5:R-:W-:Y:S05]  /*ed00*/  CALL.REL.NOINC `($_ZN7cutlass13device_kernelIN5flash19enable_sm80_to_sm89INS1_16FlashAttnBwdSm80INS1_25CollectiveMainloopBwdSm80ILi2ELi2EN4cute5tupleIJNS5_1CILi128EEES8_NS7_ILi64EEEEEENS_6half_tEfNS_4arch4Sm80ELb0ELb1ELb1ELb1ELb0ELb0ELb0ELb0ELi2ELi4ELi4ELi4ELb0EEENS1_24CollectiveEpilogueBwdGQAISA_fSD_Li256ELb1ELb0EEENS1_19SingleTileSchedulerILb1ELb0ELb0ELi128EEEEEEEEEvNT_6ParamsE$_ZN4cute3eso3ESOILb1ELb0EJNS_6LayoutINS_5tupleIJNS3_IJNS_1CILi8EEENS4_ILi1EEEEEENS4_ILi2EEEEEENS3_IJNS3_IJS6_NS4_ILi0EEEEEENS4_ILi4096EEEEEEEENS_10ViewEngineINS_8smem_ptrIPN7cutlass6half_tEEEEEEEC2ERKSE_RKSL_) ;  /* 0xffff9ca000007944 */ /* 0x022fea0003c3ffff */
[----:B------:R1:W5:Y:S01]  /*ed10*/  LDL.64 R14, [R1+0x758] ;  /* 0x00075800010e7983 */ /* 0x0003620000100a00 */
[----:B------:R-:W-:Y:S01]  /*ed20*/  IMAD.MOV.U32 R78, RZ, RZ, R58 ;  /* 0x000000ffff4e7224 */ /* 0x000fe200078e003a */
[----:B------:R-:W-:Y:S02]  /*ed30*/  MOV R38, RZ ;  /* 0x000000ff00267202 */ /* 0x000fe40000000f00 */
[----:B------:R-:W-:Y:S02]  /*ed40*/  MOV R37, 0xed60 ;  /* 0x0000ed6000257802 */ /* 0x000fe40000000f00 */
[----:B-1---5:R-:W-:Y:S05]  /*ed50*/  CALL.REL.NOINC `($_ZN7cutlass13device_kernelIN5flash19enable_sm80_to_sm89INS1_16FlashAttnBwdSm80INS1_25CollectiveMainloopBwdSm80ILi2ELi2EN4cute5tupleIJNS5_1CILi128EEES8_NS7_ILi64EEEEEENS_6half_tEfNS_4arch4Sm80ELb0ELb1ELb1ELb1ELb0ELb0ELb0ELb0ELi2ELi4ELi4ELi4ELb0EEENS1_24CollectiveEpilogueBwdGQAISA_fSD_Li256ELb1ELb0EEENS1_19SingleTileSchedulerILb1ELb0ELb0ELi128EEEEEEEEEvNT_6ParamsE$_ZN4cute3eso3ESOILb1ELb0EJNS_10UnderscoreEiEEC2ERKS2_RKi) ;  /* 0xffff827000007944 */ /* 0x022fea0003c3ffff */
[----:B------:R-:W2:Y:S01]  /*ed60*/  LDL R38, [R1+0x758] ;  /* 0x0007580001267983 */ /* 0x000ea20000100800 */
[----:B------:R-:W-:Y:S01]  /*ed70*/  IMAD.MOV.U32 R78, RZ, RZ, R58 ;  /* 0x000000ffff4e7224 */ /* 0x000fe200078e003a */
[----:B------:R-:W-:Y:S02]  /*ed80*/  MOV R37, 0xedb0 ;  /* 0x0000edb000257802 */ /* 0x000fe40000000f00 */
[----:B--2---:R-:W-:Y:S02]  /*ed90*/  SHF.L.U32 R38, R38, 0xc, RZ ;  /* 0x0000000c26267819 */ /* 0x004fe400000006ff */
[----:B------:R-:W-:Y:S05]  /*eda0*/  CALL.REL.NOINC `($_ZN7cutlass13device_kernelIN5flash19enable_sm80_to_sm89INS1_16FlashAttnBwdSm80INS1_25CollectiveMainloopBwdSm80ILi2ELi2EN4cute5tupleIJNS5_1CILi128EEES8_NS7_ILi64EEEEEENS_6half_tEfNS_4arch4Sm80ELb0ELb1ELb1ELb1ELb0ELb0ELb0ELb0ELi2ELi4ELi4ELi4ELb0EEENS1_24CollectiveEpilogueBwdGQAISA_fSD_Li256ELb1ELb0EEENS1_19SingleTileSchedulerILb1ELb0ELb0ELi128EEEEEEEEEvNT_6ParamsE$_ZN4cute3eso3ESOILb1ELb0EJNS_6LayoutINS_5tupleIJNS3_IJNS_1CILi8EEENS4_ILi1EEEEEEEEENS3_IJNS3_IJS6_NS4_ILi0EEEEEEEEEEEiEEC2ERKSC_RKi) ;  /* 0xffff997000007944 */ /* 0x000fea0003c3ffff */
[----:B------:R-:W2:Y:S01]  /*edb0*/  LDL R2, [R1+0x758] ;  /* 0x0007580001027983 */ /* 0x000ea20000100800 */
[----:B------:R-:W-:Y:S02]  /*edc0*/  MOV R38, R58 ;  /* 0x0000003a00267202 */ /* 0x000fe40000000f00 */
[----:B------:R-:W-:Y:S01]  /*edd0*/  MOV R39, 0xee00 ;  /* 0x0000ee0000277802 */ /* 0x000fe20000000f00 */
[----:B--2---:R-:W-:-:S04]  /*ede0*/  IMAD.WIDE R2, R2, 0x2, R14 ;  /* 0x0000000202027825 */ /* 0x004fc800078e020e */
[----:B------:R-:W-:Y:S05]  /*edf0*/  CALL.REL.NOINC `($_ZN7cutlass13device_kernelIN5flash19enable_sm80_to_sm89INS1_16FlashAttnBwdSm80INS1_25CollectiveMainloopBwdSm80ILi2ELi2EN4cute5tupleIJNS5_1CILi128EEES8_NS7_ILi64EEEEEENS_6half_tEfNS_4arch4Sm80ELb0ELb1ELb1ELb1ELb0ELb0ELb0ELb0ELi2ELi4ELi4ELi4ELb0EEENS1_24CollectiveEpilogueBwdGQAISA_fSD_Li256ELb1ELb0EEENS1_19SingleTileSchedulerILb1ELb0ELb0ELi128EEEEEEEEEvNT_6ParamsE$_ZN4cute8smem_ptrIPN7cutlass6half_tEECI1NS_12iter_adaptorIS3_S4_EEES3_) ;  /* 0xffffaa0000007944 */ /* 0x000fea0003c3ffff */
[----:B------:R1:W5:Y:S01]  /*ee00*/  LDL.64 R2, [R1+0x758] ;  /* 0x0007580001027983 */ /* 0x0003620000100a00 */
[----:B------:R-:W-:-:S02]  /*ee10*/  MOV R78, R58 ;  /* 0x0000003a004e7202 */ /* 0x000fc40000000f00 */
[----:B------:R-:W-:Y:S02]  /*ee20*/  MOV R37, 0xee40 ;  /* 0x0000ee4000257802 */ /* 0x000fe40000000f00 */
[----:B-1---5:R-:W-:Y:S05]  /*ee30*/  CALL.REL.NOINC `($_ZN7cutlass13device_kernelIN5flash19enable_sm80_to_sm89INS1_16FlashAttnBwdSm80INS1_25CollectiveMainloopBwdSm80ILi2ELi2EN4cute5tupleIJNS5_1CILi128EEES8_NS7_ILi64EEEEEENS_6half_tEfNS_4arch4Sm80ELb0ELb1ELb1ELb1ELb0ELb0ELb0ELb0ELi2ELi4ELi4ELi4ELb0EEENS1_24CollectiveEpilogueBwdGQAISA_fSD_Li256ELb1ELb0EEENS1_19SingleTileSchedulerILb1ELb0ELb0ELi128EEEEEEEEEvNT_6ParamsE$_ZN4cute3eso3ESOILb1ELb0EJNS_6LayoutINS_5tupleIJNS3_IJNS_1CILi8EEENS4_ILi1EEEEEEEEENS3_IJNS3_IJS6_NS4_ILi0EEEEEEEEEEENS_10ViewEngineINS_8smem_ptrIPN7cutlass6half_tEEEEEEEC2ERKSC_RKSJ_) ;  /* 0xffff984000007944 */ /* 0x022fea0003c3ffff */
        /* <DEDUP_REMOVED lines=13> */
[----:B--2---:R-:W-:-:S05]  /*ef10*/  IMAD.WIDE R4, R4, 0x2, R12 ;  /* 0x0000000204047825 */ /* 0x004fca00078e020c */
[----:B------:R-:W-:Y:S02]  /*ef20*/  MOV R38, R4 ;  /* 0x0000000400267202 */ /* 0x000fe40000000f00 */
[----:B------:R-:W-:Y:S02]  /*ef30*/  MOV R39, R5 ;  /* 0x0000000500277202 */ /* 0x000fe40000000f00 */
[----:B------:R-:W-:Y:S05]  /*ef40*/  CALL.REL.NOINC `($_ZN7cutlass13device_kernelIN5flash19enable_sm80_to_sm89INS1_16FlashAttnBwdSm80INS1_25CollectiveMainloopBwdSm80ILi2ELi2EN4cute5tupleIJNS5_1CILi128EEES8_NS7_ILi64EEEEEENS_6half_tEfNS_4arch4Sm80ELb0ELb1ELb1ELb1ELb0ELb0ELb0ELb0ELi2ELi4ELi4ELi4ELb0EEENS1_24CollectiveEpilogueBwdGQAISA_fSD_Li256ELb1ELb0EEENS1_19SingleTileSchedulerILb1ELb0ELb0ELi128EEEEEEEEEvNT_6ParamsE$_ZN4cute3eso3ESOILb1ELb0EJNS_6LayoutINS_5tupleIJNS3_IJNS_1CILi8EEENS4_ILi1EEEEEEEEENS3_IJNS3_IJS6_NS4_ILi0EEEEEEEEEEENS_10ViewEngineIPN7cutlass6half_tEEEEEC2ERKSC_RKSH_) ;  /* 0xffff978000007944 */ /* 0x000fea0003c3ffff */
[----:B------:R1:W5:Y:S01]  /*ef50*/  LDL.64 R36, [R1+0x758] ;  /* 0x0007580001247983 */ /* 0x0003620000100a00 */
[----:B------:R-:W-:Y:S02]  /*ef60*/  MOV R38, R58 ;  /* 0x0000003a00267202 */ /* 0x000fe40000000f00 */
[----:B------:R-:W-:Y:S02]  /*ef70*/  MOV R39, 0xef90 ;  /* 0x0000ef9000277802 */ /* 0x000fe40000000f00 */
[----:B-1---5:R-:W-:Y:S05]  /*ef80*/  CALL.REL.NOINC `($_ZN7cutlass13device_kernelIN5flash19enable_sm80_to_sm89INS1_16FlashAttnBwdSm80INS1_25CollectiveMainloopBwdSm80ILi2ELi2EN4cute5tupleIJNS5_1CILi128EEES8_NS7_ILi64EEEEEENS_6half_tEfNS_4arch4Sm80ELb0ELb1ELb1ELb1ELb0ELb0ELb0ELb0ELi2ELi4ELi4ELi4ELb0EEENS1_24CollectiveEpilogueBwdGQAISA_fSD_Li256ELb1ELb0EEENS1_19SingleTileSchedulerILb1ELb0ELb0ELi128EEEEEEEEEvNT_6ParamsE$_ZN4cute8smem_ptrIPN7cutlass6half_tEECI1NS_12iter_adaptorIS3_S4_EEES3_) ;  /* 0xffffa87000007944 */ /* 0x022fea0003c3ffff */
[----:B------:R1:W5:Y:S01]  /*ef90*/  LDL.64 R2, [R1+0x758] ;  /* 0x0007580001027983 */ /* 0x0003620000100a00 */
[----:B------:R-:W-:Y:S02]  /*efa0*/  MOV R78, R58 ;  /* 0x0000003a004e7202 */ /* 0x000fe40000000f00 */
[----:B------:R-:W-:Y:S02]  /*efb0*/  MOV R39, 0xefd0 ;  /* 0x0000efd000277802 */ /* 0x000fe40000000f00 */
[----:B-1---5:R-:W-:Y:S05]  /*efc0*/  CALL.REL.NOINC `($_ZN7cutlass13device_kernelIN5flash19enable_sm80_to_sm89INS1_16FlashAttnBwdSm80INS1_25CollectiveMainloopBwdSm80ILi2ELi2EN4cute5tupleIJNS5_1CILi128EEES8_NS7_ILi64EEEEEENS_6half_tEfNS_4arch4Sm80ELb0ELb1ELb1ELb1ELb0ELb0ELb0ELb0ELi2ELi4ELi4ELi4ELb0EEENS1_24CollectiveEpilogueBwdGQAISA_fSD_Li256ELb1ELb0EEENS1_19SingleTileSchedulerILb1ELb0ELb0ELi128EEEEEEEEEvNT_6ParamsE$_ZN4cute8smem_ptrIPN7cutlass9uint128_tEECI1NS_12iter_adaptorIS3_S4_EEES3_) ;  /* 0xffffa88000007944 */ /* 0x022fea0003c3ffff */
[----:B------:R1:W5:Y:S01]  /*efd0*/  LDL.64 R2, [R1+0x758] ;  /* 0x0007580001027983 */ /* 0x0003620000100a00 */
[----:B------:R-:W-:Y:S02]  /*efe0*/  MOV R78, R58 ;  /* 0x0000003a004e7202 */ /* 0x000fe40000000f00 */
[----:B------:R-:W-:-:S02]  /*eff0*/  MOV R39, 0xf010 ;  /* 0x0000f01000277802 */ /* 0x000fc40000000f00 */
[----:B-1---5:R-:W-:Y:S05]  /*f000*/  CALL.REL.NOINC `($_ZN7cutlass13device_kernelIN5flash19enable_sm80_to_sm89INS1_16FlashAttnBwdSm80INS1_25CollectiveMainloopBwdSm80ILi2ELi2EN4cute5tupleIJNS5_1CILi128EEES8_NS7_ILi64EEEEEENS_6half_tEfNS_4arch4Sm80ELb0ELb1ELb1ELb1ELb0ELb0ELb0ELb0ELi2ELi4ELi4ELi4ELb0EEENS1_24CollectiveEpilogueBwdGQAISA_fSD_Li256ELb1ELb0EEENS1_19SingleTileSchedulerILb1ELb0ELb0ELi128EEEEEEEEEvNT_6ParamsE$_ZN4cute3eso3ESOILb1ELb0EJNS_6LayoutINS_5tupleIJNS3_IJNS_1CILi1EEES5_EEEEEENS3_IJNS3_IJS5_NS4_ILi0EEEEEEEEEEENS_10ViewEngineINS_8smem_ptrIPN7cutlass9uint128_tEEEEEEEC2ERKSB_RKSI_) ;  /* 0xffff8ef000007944 */ /* 0x022fea0003c3ffff */
[----:B------:R1:W5:Y:S01]  /*f010*/  LDL R4, [R1+0x758] ;  /* 0x0007580001047983 */ /* 0x0003620000100800 */
[----:B------:R-:W-:-:S02]  /*f020*/  MOV R78, R58 ;  /* 0x0000003a004e7202 */ /* 0x000fc40000000f00 */
[----:B------:R-:W-:Y:S02]  /*f030*/  MOV R3, 0xf050 ;  /* 0x0000f05000037802 */ /* 0x000fe40000000f00 */
[----:B-1---5:R-:W-:Y:S05]  /*f040*/  CALL.REL.NOINC `($_ZN7cutlass13device_kernelIN5flash19enable_sm80_to_sm89INS1_16FlashAttnBwdSm80INS1_25CollectiveMainloopBwdSm80ILi2ELi2EN4cute5tupleIJNS5_1CILi128EEES8_NS7_ILi64EEEEEENS_6half_tEfNS_4arch4Sm80ELb0ELb1ELb1ELb1ELb0ELb0ELb0ELb0ELi2ELi4ELi4ELi4ELb0EEENS1_24CollectiveEpilogueBwdGQAISA_fSD_Li256ELb1ELb0EEENS1_19SingleTileSchedulerILb1ELb0ELb0ELi128EEEEEEEEEvNT_6ParamsE$_ZN4cute3eso3ESOILb1ELb0EJNS_6LayoutINS_5tupleIJNS3_IJNS_1CILi4EEENS4_ILi1EEEEEEEEENS3_IJNS3_IJS6_NS4_ILi0EEEEEEEEEEENS_10ViewEngineIPjEEEEC2ERKSC_RKSF_) ;  /* 0xffff95e000007944 */ /* 0x022fea0003c3ffff */
        /* <DEDUP_REMOVED lines=11> */
[----:B-1----:R-:W-:Y:S05]  /*f100*/  CALL.REL.NOINC `($_ZN7cutlass13device_kernelIN5flash19enable_sm80_to_sm89INS1_16FlashAttnBwdSm80INS1_25CollectiveMainloopBwdSm80ILi2ELi2EN4cute5tupleIJNS5_1CILi128EEES8_NS7_ILi64EEEEEENS_6half_tEfNS_4arch4Sm80ELb0ELb1ELb1ELb1ELb0ELb0ELb0ELb0ELi2ELi4ELi4ELi4ELb0EEENS1_24CollectiveEpilogueBwdGQAISA_fSD_Li256ELb1ELb0EEENS1_19SingleTileSchedulerILb1ELb0ELb0ELi128EEEEEEEEEvNT_6ParamsE$_ZN4cute3eso3ESOILb1ELb0EJNS_10UnderscoreEiEEC2ERKS2_RKi) ;  /* 0xffff7ec000007944 */ /* 0x002fea0003c3ffff */
[----:B------:R-:W2:Y:S01]  /*f110*/  LDL R38, [R1+0x758] ;  /* 0x0007580001267983 */ /* 0x000ea20000100800 */
[----:B------:R-:W-:Y:S01]  /*f120*/  IMAD.MOV.U32 R78, RZ, RZ, R58 ;  /* 0x000000ffff4e7224 */ /* 0x000fe200078e003a */
[----:B------:R-:W-:-:S02]  /*f130*/  MOV R37, 0xf160 ;  /* 0x0000f16000257802 */ /* 0x000fc40000000f00 */
        /* <DEDUP_REMOVED lines=8> */
[----:B------:R-:W-:Y:S02]  /*f1c0*/  MOV R78, R58 ;  /* 0x0000003a004e7202 */ /* 0x000fe40000000f00 */
[----:B------:R-:W-:Y:S02]  /*f1d0*/  MOV R37, 0xf1f0 ;  /* 0x0000f1f000257802 */ /* 0x000fe40000000f00 */
[----:B-1---5:R-:W-:Y:S05]  /*f1e0*/  CALL.REL.NOINC `($_ZN7cutlass13device_kernelIN5flash19enable_sm80_to_sm89INS1_16FlashAttnBwdSm80INS1_25CollectiveMainloopBwdSm80ILi2ELi2EN4cute5tupleIJNS5_1CILi128EEES8_NS7_ILi64EEEEEENS_6half_tEfNS_4arch4Sm80ELb0ELb1ELb1ELb1ELb0ELb0ELb0ELb0ELi2ELi4ELi4ELi4ELb0EEENS1_24CollectiveEpilogueBwdGQAISA_fSD_Li256ELb1ELb0EEENS1_19SingleTileSchedulerILb1ELb0ELb0ELi128EEEEEEEEEvNT_6ParamsE$_ZN4cute3eso3ESOILb1ELb0EJNS_6LayoutINS_5tupleIJNS3_IJNS_1CILi8EEENS4_ILi1EEEEEEEEENS3_IJNS3_IJS6_NS4_ILi0EEEEEEEEEEENS_10ViewEngineINS_8smem_ptrIPN7cutlass6half_tEEEEEEEC2ERKSC_RKSJ_) ;  /* 0xffff949000007944 */ /* 0x022fea0003c3ffff */
[----:B------:R1:W5:Y:S01]  /*f1f0*/  LDL.64 R2, [R1+0x758] ;  /* 0x0007580001027983 */ /* 0x0003620000100a00 */
[----:B------:R-:W-:Y:S01]  /*f200*/  IMAD.MOV.U32 R78, RZ, RZ, R58 ;  /* 0x000000ffff4e7224 */ /* 0x000fe200078e003a */
[----:B------:R-:W-:Y:S02]  /*f210*/  MOV R38, 0x1 ;  /* 0x0000000100267802 */ /* 0x000fe40000000f00 */
[----:B------:R-:W-:-:S02]  /*f220*/  MOV R37, 0xf240 ;  /* 0x0000f24000257802 */ /* 0x000fc40000000f00 */
[----:B-1---5:R-:W-:Y:S05]  /*f230*/  CALL.REL.NOINC `($_ZN7cutlass13device_kernelIN5flash19enable_sm80_to_sm89INS1_16FlashAttnBwdSm80INS1_25CollectiveMainloopBwdSm80ILi2ELi2EN4cute5tupleIJNS5_1CILi128EEES8_NS7_ILi64EEEEEENS_6half_tEfNS_4arch4Sm80ELb0ELb1ELb1ELb1ELb0ELb0ELb0ELb0ELi2ELi4ELi4ELi4ELb0EEENS1_24CollectiveEpilogueBwdGQAISA_fSD_Li256ELb1ELb0EEENS1_19SingleTileSchedulerILb1ELb0ELb0ELi128EEEEEEEEEvNT_6ParamsE$_ZN4cute3eso3ESOILb1ELb0EJNS_10UnderscoreEiEEC2ERKS2_RKi) ;  /* 0xffff7d9000007944 */ /* 0x022fea0003c3ffff */
        /* <DEDUP_REMOVED lines=39> */
[----:B-1---5:R-:W-:Y:S05]  /*f4b0*/  CALL.REL.NOINC `($_ZN7cutlass13device_kernelIN5flash19enable_sm80_to_sm89INS1_16FlashAttnBwdSm80INS1_25CollectiveMainloopBwdSm80ILi2ELi2EN4cute5tupleIJNS5_1CILi128EEES8_NS7_ILi64EEEEEENS_6half_tEfNS_4arch4Sm80ELb0ELb1ELb1ELb1ELb0ELb0ELb0ELb0ELi2ELi4ELi4ELi4ELb0EEENS1_24CollectiveEpilogueBwdGQAISA_fSD_Li256ELb1ELb0EEENS1_19SingleTileSchedulerILb1ELb0ELb0ELi128EEEEEEEEEvNT_6ParamsE$_ZN4cute8smem_ptrIPN7cutlass6half_tEECI1NS_12iter_adaptorIS3_S4_EEES3_) ;  /* 0xffffa34000007944 */ /* 0x022fea0003c3ffff */
[----:B------:R1:W5:Y:S01]  /*f4c0*/  LDL.64 R2, [R1+0x758] ;  /* 0x0007580001027983 */ /* 0x0003620000100a00 */
[----:B------:R-:W-:-:S03]  /*f4d0*/  MOV R15, 0xf4f0 ;  /* 0x0000f4f0000f7802 */ /* 0x000fc60000000f00 */
[----:B-1---5:R-:W-:Y:S05]  /*f4e0*/  CALL.REL.NOINC `($_ZN7cutlass13device_kernelIN5flash19enable_sm80_to_sm89INS1_16FlashAttnBwdSm80INS1_25CollectiveMainloopBwdSm80ILi2ELi2EN4cute5tupleIJNS5_1CILi128EEES8_NS7_ILi64EEEEEENS_6half_tEfNS_4arch4Sm80ELb0ELb1ELb1ELb1ELb0ELb0ELb0ELb0ELi2ELi4ELi4ELi4ELb0EEENS1_24CollectiveEpilogueBwdGQAISA_fSD_Li256ELb1ELb0EEENS1_19SingleTileSchedulerILb1ELb0ELb0ELi128EEEEEEEEEvNT_6ParamsE$_ZN4cute3eso3ESOILb1ELb0EJNS_6LayoutINS_5tupleIJNS3_IJNS_1CILi8EEENS4_ILi1EEEEEENS4_ILi4EEEEEENS3_IJNS3_IJS6_NS4_ILi0EEEEEENS4_ILi2048EEEEEEEENS_10ViewEngineINS_8smem_ptrIPN7cutlass6half_tEEEEEEEC2ERKSE_RKSL_) ;  /* 0xffff98f000007944 */ /* 0x022fea0003c3ffff */
[----:B------:R1:W5:Y:S01]  /*f4f0*/  LDL.64 R2, [R1+0x758] ;  /* 0x0007580001027983 */ /* 0x0003620000100a00 */
[----:B------:R-:W-:Y:S01]  /*f500*/  IMAD.MOV.U32 R12, RZ, RZ, R22 ;  /* 0x000000ffff0c7224 */ /* 0x000fe200078e0016 */
[----:B------:R-:W-:-:S02]  /*f510*/  MOV R15, R23 ;  /* 0x00000017000f7202 */ /* 0x000fc40000000f00 */
[----:B------:R-:W-:Y:S02]  /*f520*/  MOV R14, 0xf540 ;  /* 0x0000f540000e7802 */ /* 0x000fe40000000f00 */
[----:B-1---5:R-:W-:Y:S05]  /*f530*/  CALL.REL.NOINC `($_ZN7cutlass13device_kernelIN5flash19enable_sm80_to_sm89INS1_16FlashAttnBwdSm80INS1_25CollectiveMainloopBwdSm80ILi2ELi2EN4cute5tupleIJNS5_1CILi128EEES8_NS7_ILi64EEEEEENS_6half_tEfNS_4arch4Sm80ELb0ELb1ELb1ELb1ELb0ELb0ELb0ELb0ELi2ELi4ELi4ELi4ELb0EEENS1_24CollectiveEpilogueBwdGQAISA_fSD_Li256ELb1ELb0EEENS1_19SingleTileSchedulerILb1ELb0ELb0ELi128EEEEEEEEEvNT_6ParamsE$_ZN4cute3eso3ESOILb1ELb0EJNS_6LayoutINS_5tupleIJNS3_IJNS_1CILi8EEENS4_ILi1EEEEEENS4_ILi4EEEEEENS3_IJNS3_IJS6_NS4_ILi0EEEEEES5_EEEEENS_10ViewEngineIPN7cutlass6half_tEEEEEC2ERKSD_RKSI_) ;  /* 0xffff994000007944 */ /* 0x022fea0003c3ffff */
[----:B------:R2:W5:Y:S01]  /*f540*/  LDL.64 R4, [R1+0x758] ;  /* 0x0007580001047983 */ /* 0x0005620000100a00 */
[----:B------:R-:W-:Y:S01]  /*f550*/  IMAD.MOV.U32 R12, RZ, RZ, R2 ;  /* 0x000000ffff0c7224 */ /* 0x000fe200078e0002 */
[----:B------:R-:W-:Y:S01]  /*f560*/  MOV R15, R3 ;  /* 0x00000003000f7202 */ /* 0x000fe20000000f00 */
[----:B-1----:R-:W-:Y:S01]  /*f570*/  IMAD.MOV.U32 R13, RZ, RZ, R58 ;  /* 0x000000ffff0d7224 */ /* 0x002fe200078e003a */
[----:B------:R-:W-:Y:S02]  /*f580*/  MOV R14, 0xf5a0 ;  /* 0x0000f5a0000e7802 */ /* 0x000fe40000000f00 */
[----:B--2--5:R-:W-:Y:S05]  /*f590*/  CALL.REL.NOINC `($_ZN7cutlass13device_kernelIN5flash19enable_sm80_to_sm89INS1_16FlashAttnBwdSm80INS1_25CollectiveMainloopBwdSm80ILi2ELi2EN4cute5tupleIJNS5_1CILi128EEES8_NS7_ILi64EEEEEENS_6half_tEfNS_4arch4Sm80ELb0ELb1ELb1ELb1ELb0ELb0ELb0ELb0ELi2ELi4ELi4ELi4ELb0EEENS1_24CollectiveEpilogueBwdGQAISA_fSD_Li256ELb1ELb0EEENS1_19SingleTileSchedulerILb1ELb0ELb0ELi128EEEEEEEEEvNT_6ParamsE$_ZN4cute3eso3ESOILb1ELb0EJNS_6LayoutINS_5tupleIJNS3_IJNS_1CILi8EEENS4_ILi1EEEEEENS3_IJNS4_ILi4EEEEEEEEENS3_IJNS3_IJS6_NS4_ILi0EEEEEENS3_IJNS4_ILi2048EEEEEEEEEEENS_10ViewEngineINS_8smem_ptrIPN7cutlass6half_tEEEEEEEC2ERKSG_RKSN_) ;  /* 0xffff935000007944 */ /* 0x024fea0003c3ffff */
[----:B------:R2:W5:Y:S01]  /*f5a0*/  LDL.64 R6, [R1+0x758] ;  /* 0x0007580001067983 */ /* 0x0005620000100a00 */
[----:B------:R-:W-:Y:S01]  /*f5b0*/  IMAD.MOV.U32 R2, RZ, RZ, R4 ;  /* 0x000000ffff027224 */ /* 0x000fe200078e0004 */
[----:B-1----:R-:W-:Y:S01]  /*f5c0*/  MOV R13, R5 ;  /* 0x00000005000d7202 */ /* 0x002fe20000000f00 */
[----:B------:R-:W-:Y:S01]  /*f5d0*/  IMAD.MOV.U32 R3, RZ, RZ, R58 ;  /* 0x000000ffff037224 */ /* 0x000fe200078e003a */
[----:B------:R-:W-:Y:S02]  /*f5e0*/  MOV R12, 0xf600 ;  /* 0x0000f600000c7802 */ /* 0x000fe40000000f00 */
[----:B--2--5:R-:W-:Y:S05]  /*f5f0*/  CALL.REL.NOINC `($_ZN7cutlass13device_kernelIN5flash19enable_sm80_to_sm89INS1_16FlashAttnBwdSm80INS1_25CollectiveMainloopBwdSm80ILi2ELi2EN4cute5tupleIJNS5_1CILi128EEES8_NS7_ILi64EEEEEENS_6half_tEfNS_4arch4Sm80ELb0ELb1ELb1ELb1ELb0ELb0ELb0ELb0ELi2ELi4ELi4ELi4ELb0EEENS1_24CollectiveEpilogueBwdGQAISA_fSD_Li256ELb1ELb0EEENS1_19SingleTileSchedulerILb1ELb0ELb0ELi128EEEEEEEEEvNT_6ParamsE$_ZN4cute3eso3ESOILb1ELb0EJNS_6LayoutINS_5tupleIJNS3_IJNS_1CILi8EEENS4_ILi1EEEEEENS3_IJNS4_ILi4EEEEEEEEENS3_IJNS3_IJS6_NS4_ILi0EEEEEENS3_IJS5_EEEEEEEENS_10ViewEngineIPN7cutlass6half_tEEEEEC2ERKSF_RKSK_) ;  /* 0xffff935000007944 */ /* 0x024fea0003c3ffff */
[----:B-1----:R1:W5:Y:S01]  /*f600*/  LDL.64 R2, [R1+0x758] ;  /* 0x0007580001027983 */ /* 0x0023620000100a00 */
[----:B------:R-:W-:Y:S02]  /*f610*/  MOV R12, R58 ;  /* 0x0000003a000c7202 */ /* 0x000fe40000000f00 */
[----:B------:R-:W-:-:S02]  /*f620*/  MOV R13, 0xf640 ;  /* 0x0000f640000d7802 */ /* 0x000fc40000000f00 */
[----:B-1---5:R-:W-:Y:S05]  /*f630*/  CALL.REL.NOINC `($_ZN7cutlass13device_kernelIN5flash19enable_sm80_to_sm89INS1_16FlashAttnBwdSm80INS1_25CollectiveMainloopBwdSm80ILi2ELi2EN4cute5tupleIJNS5_1CILi128EEES8_NS7_ILi64EEEEEENS_6half_tEfNS_4arch4Sm80ELb0ELb1ELb1ELb1ELb0ELb0ELb0ELb0ELi2ELi4ELi4ELi4ELb0EEENS1_24CollectiveEpilogueBwdGQAISA_fSD_Li256ELb1ELb0EEENS1_19SingleTileSchedulerILb1ELb0ELb0ELi128EEEEEEEEEvNT_6ParamsE$_ZN4cute3eso3ESOILb1ELb0EJNS_6LayoutINS_5tupleIJNS3_IJNS3_IJNS_1CILi8EEENS4_ILi1EEEEEES6_EEENS3_IJNS3_IJS6_S6_EEENS4_ILi4EEEEEEEEENS3_IJNS3_IJNS3_IJS6_NS4_ILi0EEEEEESD_EEENS3_IJNS3_IJSD_SD_EEES5_EEEEEEEENS_10ViewEngineIPN7cutlass6half_tEEEEEC2ERKSJ_RKSO_) ;  /* 0xffff861000007944 */ /* 0x022fea0003c3ffff */
[----:B------:R1:W5:Y:S01]  /*f640*/  LDL.64 R12, [R1+0x758] ;  /* 0x00075800010c7983 */ /* 0x0003620000100a00 */
[----:B------:R-:W-:Y:S01]  /*f650*/  IMAD.MOV.U32 R2, RZ, RZ, R6 ;  /* 0x000000ffff027224 */ /* 0x000fe200078e0006 */
[----:B------:R-:W-:Y:S01]  /*f660*/  MOV R15, R7 ;  /* 0x00000007000f7202 */ /* 0x000fe20000000f00 */
[----:B------:R-:W-:Y:S01]  /*f670*/  IMAD.MOV.U32 R3, RZ, RZ, R58 ;  /* 0x000000ffff037224 */ /* 0x000fe200078e003a */
[----:B------:R-:W-:-:S02]  /*f680*/  MOV R14, 0xf6a0 ;  /* 0x0000f6a0000e7802 */ /* 0x000fc40000000f00 */
[----:B-1---5:R-:W-:Y:S05]  /*f690*/  CALL.REL.NOINC `($_ZN7cutlass13device_kernelIN5flash19enable_sm80_to_sm89INS1_16FlashAttnBwdSm80INS1_25CollectiveMainloopBwdSm80ILi2ELi2EN4cute5tupleIJNS5_1CILi128EEES8_NS7_ILi64EEEEEENS_6half_tEfNS_4arch4Sm80ELb0ELb1ELb1ELb1ELb0ELb0ELb0ELb0ELi2ELi4ELi4ELi4ELb0EEENS1_24CollectiveEpilogueBwdGQAISA_fSD_Li256ELb1ELb0EEENS1_19SingleTileSchedulerILb1ELb0ELb0ELi128EEEEEEEEEvNT_6ParamsE$_ZN4cute3eso3ESOILb1ELb0EJNS_6LayoutINS_5tupleIJNS3_IJNS3_IJNS_1CILi8EEENS4_ILi1EEEEEES6_EEENS3_IJNS3_IJS6_S6_EEENS4_ILi4EEEEEEEEENS3_IJNS3_IJNS3_IJS6_NS4_ILi0EEEEEESD_EEENS3_IJNS3_IJSD_SD_EEENS4_ILi2048EEEEEEEEEEENS_10ViewEngineINS_8smem_ptrIPN7cutlass6half_tEEEEEEEC2ERKSK_RKSR_) ;  /* 0xffff855000007944 */ /* 0x022fea0003c3ffff */
[----:B-1----:R1:W5:Y:S01]  /*f6a0*/  LDL.64 R2, [R1+0x758] ;  /* 0x0007580001027983 */ /* 0x0023620000100a00 */
[----:B------:R-:W-:-:S02]  /*f6b0*/  MOV R15, R13 ;  /* 0x0000000d000f7202 */ /* 0x000fc40000000f00 */
[----:B------:R-:W-:Y:S02]  /*f6c0*/  MOV R14, 0xf6e0 ;  /* 0x0000f6e0000e7802 */ /* 0x000fe40000000f00 */
[----:B-1---5:R-:W-:Y:S05]  /*f6d0*/  CALL.REL.NOINC `($_ZN7cutlass13device_kernelIN5flash19enable_sm80_to_sm89INS1_16FlashAttnBwdSm80INS1_25CollectiveMainloopBwdSm80ILi2ELi2EN4cute5tupleIJNS5_1CILi128EEES8_NS7_ILi64EEEEEENS_6half_tEfNS_4arch4Sm80ELb0ELb1ELb1ELb1ELb0ELb0ELb0ELb0ELi2ELi4ELi4ELi4ELb0EEENS1_24CollectiveEpilogueBwdGQAISA_fSD_Li256ELb1ELb0EEENS1_19SingleTileSchedulerILb1ELb0ELb0ELi128EEEEEEEEEvNT_6ParamsE$_ZN4cute3eso3ESOILb1ELb0EJNS_6LayoutINS_5tupleIJNS3_IJNS_1CILi8EEENS4_ILi1EEEEEENS4_ILi4EEEEEENS3_IJNS3_IJS6_NS4_ILi0EEEEEES5_EEEEENS_10ViewEngineIPN7cutlass6half_tEEEEEC2ERKSD_RKSI_) ;  /* 0xffff97a000007944 */ /* 0x022fea0003c3ffff */
[----:B-1----:R1:W5:Y:S01]  /*f6e0*/  LDL.64 R12, [R1+0x758] ;  /* 0x00075800010c7983 */ /* 0x0023620000100a00 */
[----:B------:R-:W-:Y:S02]  /*f6f0*/  MOV R38, R58 ;  /* 0x0000003a00267202 */ /* 0x000fe40000000f00 */
[----:B------:R-:W-:Y:S02]  /*f700*/  MOV R39, 0xf720 ;  /* 0x0000f72000277802 */ /* 0x000fe40000000f00 */
[----:B-1---5:R-:W-:Y:S05]  /*f710*/  CALL.REL.NOINC `($_ZN7cutlass13device_kernelIN5flash19enable_sm80_to_sm89INS1_16FlashAttnBwdSm80INS1_25CollectiveMainloopBwdSm80ILi2ELi2EN4cute5tupleIJNS5_1CILi128EEES8_NS7_ILi64EEEEEENS_6half_tEfNS_4arch4Sm80ELb0ELb1ELb1ELb1ELb0ELb0ELb0ELb0ELi2ELi4ELi4ELi4ELb0EEENS1_24CollectiveEpilogueBwdGQAISA_fSD_Li256ELb1ELb0EEENS1_19SingleTileSchedulerILb1ELb0ELb0ELi128EEEEEEEEEvNT_6ParamsE$_ZN4cute8smem_ptrIPN7cutlass6half_tEECI1NS_12iter_adaptorIS3_S4_EEES3_) ;  /* 0xffffa0e000007944 */ /* 0x022fea0003c3ffff */
[----:B------:R1:W5:Y:S01]  /*f720*/  LDL.64 R2, [R1+0x758] ;  /* 0x0007580001027983 */ /* 0x0003620000100a00 */
[----:B------:R-:W-:-:S03]  /*f730*/  MOV R15, 0xf750 ;  /* 0x0000f750000f7802 */ /* 0x000fc60000000f00 */
[----:B-1---5:R-:W-:Y:S05]  /*f740*/  CALL.REL.NOINC `($_ZN7cutlass13device_kernelIN5flash19enable_sm80_to_sm89INS1_16FlashAttnBwdSm80INS1_25CollectiveMainloopBwdSm80ILi2ELi2EN4cute5tupleIJNS5_1CILi128EEES8_NS7_ILi64EEEEEENS_6half_tEfNS_4arch4Sm80ELb0ELb1ELb1ELb1ELb0ELb0ELb0ELb0ELi2ELi4ELi4ELi4ELb0EEENS1_24CollectiveEpilogueBwdGQAISA_fSD_Li256ELb1ELb0EEENS1_19SingleTileSchedulerILb1ELb0ELb0ELi128EEEEEEEEEvNT_6ParamsE$_ZN4cute3eso3ESOILb1ELb0EJNS_6LayoutINS_5tupleIJNS3_IJNS_1CILi8EEENS4_ILi1EEEEEENS4_ILi4EEEEEENS3_IJNS3_IJS6_NS4_ILi0EEEEEENS4_ILi2048EEEEEEEENS_10ViewEngineINS_8smem_ptrIPN7cutlass6half_tEEEEEEEC2ERKSE_RKSL_) ;  /* 0xffff969000007944 */ /* 0x022fea0003c3ffff */
[----:B------:R1:W5:Y:S01]  /*f750*/  LDL.64 R14, [R1+0x758] ;  /* 0x00075800010e7983 */ /* 0x0003620000100a00 */
[----:B------:R-:W-:Y:S01]  /*f760*/  IMAD.MOV.U32 R78, RZ, RZ, R58 ;  /* 0x000000ffff4e7224 */ /* 0x000fe200078e003a */
[----:B------:R-:W-:Y:S02]  /*f770*/  MOV R38, RZ ;  /* 0x000000ff00267202 */ /* 0x000fe40000000f00 */
[----:B------:R-:W-:Y:S02]  /*f780*/  MOV R37, 0xf7a0 ;  /* 0x0000f7a000257802 */ /* 0x000fe40000000f00 */
        /* <DEDUP_REMOVED lines=17> */
[----:B------:R-:W-:Y:S02]  /*f8a0*/  MOV R38, RZ ;  /* 0x000000ff00267202 */ /* 0x000fe40000000f00 */
        /* <DEDUP_REMOVED lines=218> */
[----:B------:R-:W-:Y:S05]  /*10650*/  CALL.REL.NOINC `($_ZN7cutlass13device_kernelIN5flash19enable_sm80_to_sm89INS1_16FlashAttnBwdSm80INS1_25CollectiveMainloopBwdSm80ILi2ELi2EN4cute5tupleIJNS5_1CILi128EEES8_NS7_ILi64EEEEEENS_6half_tEfNS_4arch4Sm80ELb0ELb1ELb1ELb1ELb0ELb0ELb0ELb0ELi2ELi4ELi4ELi4ELb0EEENS1_24CollectiveEpilogueBwdGQAISA_fSD_Li256ELb1ELb0EEENS1_19SingleTileSchedulerILb1ELb0ELb0ELi128EEEEEEEEEvNT_6ParamsE$_ZN4cute3eso3ESOILb1ELb0EJNS_10UnderscoreES2_iEEC2ERKS2_S5_RKi) ;  /* 0xffff692000007944 */ /* 0x000fea0003c3ffff */
        /* <DEDUP_REMOVED lines=9> */
[----:B------:R-:W-:Y:S05]  /*106f0*/  CALL.REL.NOINC `($_ZN7cutlass13device_kernelIN5flash19enable_sm80_to_sm89INS1_16FlashAttnBwdSm80INS1_25CollectiveMainloopBwdSm80ILi2ELi2EN4cute5tupleIJNS5_1CILi128EEES8_NS7_ILi64EEEEEENS_6half_tEfNS_4arch4Sm80ELb0ELb1ELb1ELb1ELb0ELb0ELb0ELb0ELi2ELi4ELi4ELi4ELb0EEENS1_24CollectiveEpilogueBwdGQAISA_fSD_Li256ELb1ELb0EEENS1_19SingleTileSchedulerILb1ELb0ELb0ELi128EEEEEEEEEvNT_6ParamsE$_ZN4cute3eso3ESOILb1ELb0EJNS_6LayoutINS_5tupleIJNS3_IJNS_1CILi8EEENS4_ILi1EEEEEENS4_ILi2EEEEEENS3_IJNS3_IJS6_NS4_ILi0EEEEEENS4_ILi4096EEEEEEEEiEEC2ERKSE_RKi) ;  /* 0xffff830000007944 */ /* 0x000fea0003c3ffff */
        /* <DEDUP_REMOVED lines=8> */
[----:B-1---5:R-:W-:Y:S05]  /*10780*/  CALL.REL.NOINC `($_ZN7cutlass13device_kernelIN5flash19enable_sm80_to_sm89INS1_16FlashAttnBwdSm80INS1_25CollectiveMainloopBwdSm80ILi2ELi2EN4cute5tupleIJNS5_1CILi128EEES8_NS7_ILi64EEEEEENS_6half_tEfNS_4arch4Sm80ELb0ELb1ELb1ELb1ELb0ELb0ELb0ELb0ELi2ELi4ELi4ELi4ELb0EEENS1_24CollectiveEpilogueBwdGQAISA_fSD_Li256ELb1ELb0EEENS1_19SingleTileSchedulerILb1ELb0ELb0ELi128EEEEEEEEEvNT_6ParamsE$_ZN4cute3eso3ESOILb1ELb0EJNS_6LayoutINS_5tupleIJNS3_IJNS_1CILi8EEENS4_ILi1EEEEEENS4_ILi2EEEEEENS3_IJNS3_IJS6_NS4_ILi0EEEEEENS4_ILi4096EEEEEEEENS_10ViewEngineINS_8smem_ptrIPN7cutlass6half_tEEEEEEEC2ERKSE_RKSL_) ;  /* 0xffff822000007944 */ /* 0x022fea0003c3ffff */
[----:B------:R1:W5:Y:S01]  /*10790*/  LDL.64 R36, [R1+0x758] ;  /* 0x0007580001247983 */ /* 0x0003620000100a00 */
[----:B------:R-:W-:Y:S01]  /*107a0*/  IMAD.MOV.U32 R78, RZ, RZ, R58 ;  /* 0x000000ffff4e7224 */ /* 0x000fe200078e003a */
[----:B------:R-:W-:Y:S02]  /*107b0*/  MOV R38, 0x1 ;  /* 0x0000000100267802 */ /* 0x000fe40000000f00 */
[----:B------:R-:W-:-:S02]  /*107c0*/  MOV R3, 0x107e0 ;  /* 0x000107e000037802 */ /* 0x000fc40000000f00 */
[----:B-1---5:R-:W-:Y:S05]  /*107d0*/  CALL.REL.NOINC `($_ZN7cutlass13device_kernelIN5flash19enable_sm80_to_sm89INS1_16FlashAttnBwdSm80INS1_25CollectiveMainloopBwdSm80ILi2ELi2EN4cute5tupleIJNS5_1CILi128EEES8_NS7_ILi64EEEEEENS_6half_tEfNS_4arch4Sm80ELb0ELb1ELb1ELb1ELb0ELb0ELb0ELb0ELi2ELi4ELi4ELi4ELb0EEENS1_24CollectiveEpilogueBwdGQAISA_fSD_Li256ELb1ELb0EEENS1_19SingleTileSchedulerILb1ELb0ELb0ELi128EEEEEEEEEvNT_6ParamsE$_ZN4cute3eso3ESOILb1ELb0EJNS_10UnderscoreES2_iEEC2ERKS2_S5_RKi) ;  /* 0xffff67a000007944 */ /* 0x022fea0003c3ffff */
[----:B------:R-:W2:Y:S01]  /*107e0*/  LDL R38, [R1+0x758] ;  /* 0x0007580001267983 */ /* 0x000ea20000100800 */
[----:B------:R-:W-:Y:S01]  /*107f0*/  IMAD.MOV.U32 R78, RZ, RZ, R58 ;  /* 0x000000ffff4e7224 */ /* 0x000fe200078e003a */
[----:B------:R-:W-:-:S02]  /*10800*/  MOV R3, 0x10830 ;  /* 0x0001083000037802 */ /* 0x000fc40000000f00 */
[----:B--2---:R-:W-:Y:S02]  /*10810*/  SHF.L.U32 R38, R38, 0x4, RZ ;  /* 0x0000000426267819 */ /* 0x004fe400000006ff */
[----:B------:R-:W-:Y:S05]  /*10820*/  CALL.REL.NOINC `($_ZN7cutlass13device_kernelIN5flash19enable_sm80_to_sm89INS1_16FlashAttnBwdSm80INS1_25CollectiveMainloopBwdSm80ILi2ELi2EN4cute5tupleIJNS5_1CILi128EEES8_NS7_ILi64EEEEEENS_6half_tEfNS_4arch4Sm80ELb0ELb1ELb1ELb1ELb0ELb0ELb0ELb0ELi2ELi4ELi4ELi4ELb0EEENS1_24CollectiveEpilogueBwdGQAISA_fSD_Li256ELb1ELb0EEENS1_19SingleTileSchedulerILb1ELb0ELb0ELi128EEEEEEEEEvNT_6ParamsE$_ZN4cute3eso3ESOILb1ELb0EJNS_6LayoutINS_5tupleIJNS3_IJNS_1CILi8EEENS4_ILi1EEEEEENS4_ILi2EEEEEENS3_IJNS3_IJS6_NS4_ILi0EEEEEES5_EEEEEiEEC2ERKSD_RKi) ;  /* 0xffff83e000007944 */ /* 0x000fea0003c3ffff */
[----:B------:R-:W2:Y:S01]  /*10830*/  LDL R2, [R1+0x758] ;  /* 0x0007580001027983 */ /* 0x000ea20000100800 */
[----:B------:R-:W-:Y:S02]  /*10840*/  MOV R78, R58 ;  /* 0x0000003a004e7202 */ /* 0x000fe40000000f00 */
[----:B------:R-:W-:Y:S01]  /*10850*/  MOV R45, 0x108a0 ;  /* 0x000108a0002d7802 */ /* 0x000fe20000000f00 */
[----:B--2---:R-:W-:-:S05]  /*10860*/  IMAD.WIDE R2, R2, 0x2, R24 ;  /* 0x0000000202027825 */ /* 0x004fca00078e0218 */
[----:B------:R-:W-:Y:S02]  /*10870*/  MOV R38, R2 ;  /* 0x0000000200267202 */ /* 0x000fe40000000f00 */
[----:B------:R-:W-:Y:S02]  /*10880*/  MOV R39, R3 ;  /* 0x0000000300277202 */ /* 0x000fe40000000f00 */
[----:B------:R-:W-:Y:S05]  /*10890*/  CALL.REL.NOINC `($_ZN7cutlass13device_kernelIN5flash19enable_sm80_to_sm89INS1_16FlashAttnBwdSm80INS1_25CollectiveMainloopBwdSm80ILi2ELi2EN4cute5tupleIJNS5_1CILi128EEES8_NS7_ILi64EEEEEENS_6half_tEfNS_4arch4Sm80ELb0ELb1ELb1ELb1ELb0ELb0ELb0ELb0ELi2ELi4ELi4ELi4ELb0EEENS1_24CollectiveEpilogueBwdGQAISA_fSD_Li256ELb1ELb0EEENS1_19SingleTileSchedulerILb1ELb0ELb0ELi128EEEEEEEEEvNT_6ParamsE$_ZN4cute3eso3ESOILb1ELb0EJNS_6LayoutINS_5tupleIJNS3_IJNS_1CILi8EEENS4_ILi1EEEEEENS4_ILi2EEEEEENS3_IJNS3_IJS6_NS4_ILi0EEEEEES5_EEEEENS_10ViewEngineIPN7cutlass6half_tEEEEEC2ERKSD_RKSI_) ;  /* 0xffff832000007944 */ /* 0x000fea0003c3ffff */
[----:B------:R1:W5:Y:S01]  /*108a0*/  LDL.64 R2, [R1+0x758] ;  /* 0x0007580001027983 */ /* 0x0003620000100a00 */
[----:B------:R-:W-:Y:S02]  /*108b0*/  MOV R78, R58 ;  /* 0x0000003a004e7202 */ /* 0x000fe40000000f00 */
[----:B------:R-:W-:Y:S02]  /*108c0*/  MOV R39, 0x108e0 ;  /* 0x000108e000277802 */ /* 0x000fe40000000f00 */
[----:B-1---5:R-:W-:Y:S05]  /*108d0*/  CALL.REL.NOINC `($_ZN7cutlass13device_kernelIN5flash19enable_sm80_to_sm89INS1_16FlashAttnBwdSm80INS1_25CollectiveMainloopBwdSm80ILi2ELi2EN4cute5tupleIJNS5_1CILi128EEES8_NS7_ILi64EEEEEENS_6half_tEfNS_4arch4Sm80ELb0ELb1ELb1ELb1ELb0ELb0ELb0ELb0ELi2ELi4ELi4ELi4ELb0EEENS1_24CollectiveEpilogueBwdGQAISA_fSD_Li256ELb1ELb0EEENS1_19SingleTileSchedulerILb1ELb0ELb0ELi128EEEEEEEEEvNT_6ParamsE$_ZN4cute3eso3ESOILb1ELb0EJNS_6LayoutINS_5tupleIJNS3_IJNS_1CILi8EEENS4_ILi1EEEEEENS3_IJNS4_ILi2EEEEEEEEENS3_IJNS3_IJS6_NS4_ILi0EEEEEENS3_IJNS4_ILi4096EEEEEEEEEEENS_10ViewEngineINS_8smem_ptrIPN7cutlass6half_tEEEEEEEC2ERKSG_RKSN_) ;  /* 0xffff7e9000007944 */ /* 0x022fea0003c3ffff */
[----:B------:R1:W5:Y:S01]  /*108e0*/  LDL.64 R36, [R1+0x758] ;  /* 0x0007580001247983 */ /* 0x0003620000100a00 */
[----:B------:R-:W-:Y:S02]  /*108f0*/  MOV R78, R58 ;  /* 0x0000003a004e7202 */ /* 0x000fe40000000f00 */
[----:B------:R-:W-:Y:S02]  /*10900*/  MOV R39, 0x10920 ;  /* 0x0001092000277802 */ /* 0x000fe40000000f00 */
[----:B-1---5:R-:W-:Y:S05]  /*10910*/  CALL.REL.NOINC `($_ZN7cutlass13device_kernelIN5flash19enable_sm80_to_sm89INS1_16FlashAttnBwdSm80INS1_25CollectiveMainloopBwdSm80ILi2ELi2EN4cute5tupleIJNS5_1CILi128EEES8_NS7_ILi64EEEEEENS_6half_tEfNS_4arch4Sm80ELb0ELb1ELb1ELb1ELb0ELb0ELb0ELb0ELi2ELi4ELi4ELi4ELb0EEENS1_24CollectiveEpilogueBwdGQAISA_fSD_Li256ELb1ELb0EEENS1_19SingleTileSchedulerILb1ELb0ELb0ELi128EEEEEEEEEvNT_6ParamsE$_ZN4cute3eso3ESOILb1ELb0EJNS_6LayoutINS_5tupleIJNS3_IJNS_1CILi8EEENS4_ILi1EEEEEENS3_IJNS4_ILi2EEEEEEEEENS3_IJNS3_IJS6_NS4_ILi0EEEEEENS3_IJS5_EEEEEEEENS_10ViewEngineIPN7cutlass6half_tEEEEEC2ERKSF_RKSK_) ;  /* 0xffff7f8000007944 */ /* 0x022fea0003c3ffff */
[----:B------:R1:W5:Y:S01]  /*10920*/  LDL.64 R2, [R1+0x758] ;  /* 0x0007580001027983 */ /* 0x0003620000100a00 */
[----:B------:R-:W-:Y:S02]  /*10930*/  MOV R78, R58 ;  /* 0x0000003a004e7202 */ /* 0x000fe40000000f00 */
[----:B------:R-:W-:-:S02]  /*10940*/  MOV R39, 0x10960 ;  /* 0x0001096000277802 */ /* 0x000fc40000000f00 */
[----:B-1---5:R-:W-:Y:S05]  /*10950*/  CALL.REL.NOINC `($_ZN7cutlass13device_kernelIN5flash19enable_sm80_to_sm89INS1_16FlashAttnBwdSm80INS1_25CollectiveMainloopBwdSm80ILi2ELi2EN4cute5tupleIJNS5_1CILi128EEES8_NS7_ILi64EEEEEENS_6half_tEfNS_4arch4Sm80ELb0ELb1ELb1ELb1ELb0ELb0ELb0ELb0ELi2ELi4ELi4ELi4ELb0EEENS1_24CollectiveEpilogueBwdGQAISA_fSD_Li256ELb1ELb0EEENS1_19SingleTileSchedulerILb1ELb0ELb0ELi128EEEEEEEEEvNT_6ParamsE$_ZN4cute3eso3ESOILb1ELb0EJNS_6LayoutINS_5tupleIJNS3_IJNS3_IJNS_1CILi8EEENS4_ILi1EEEEEES6_EEENS3_IJNS3_IJS6_S6_EEENS4_ILi2EEEEEEEEENS3_IJNS3_IJNS3_IJS6_NS4_ILi0EEEEEESD_EEENS3_IJNS3_IJSD_SD_EEES5_EEEEEEEENS_10ViewEngineIPN7cutlass6half_tEEEEEC2ERKSJ_RKSO_) ;  /* 0xffff724000007944 */ /* 0x022fea0003c3ffff */
[----:B------:R1:W5:Y:S01]  /*10960*/  LDL.64 R38, [R1+0x758] ;  /* 0x0007580001267983 */ /* 0x0003620000100a00 */
[----:B------:R-:W-:-:S02]  /*10970*/  MOV R78, R58 ;  /* 0x0000003a004e7202 */ /* 0x000fc40000000f00 */
        /* <DEDUP_REMOVED lines=11> */
[----:B------:R-:W-:Y:S02]  /*10a30*/  MOV R78, R58 ;  /* 0x0000003a004e7202 */ /* 0x000fe40000000f00 */
[----:B------:R-:W-:Y:S02]  /*10a40*/  MOV R37, 0x10a60 ;  /* 0x00010a6000257802 */ /* 0x000fe40000000f00 */
[----:B-1---5:R-:W-:Y:S05]  /*10a50*/  CALL.REL.NOINC `($_ZN7cutlass13device_kernelIN5flash19enable_sm80_to_sm89INS1_16FlashAttnBwdSm80INS1_25CollectiveMainloopBwdSm80ILi2ELi2EN4cute5tupleIJNS5_1CILi128EEES8_NS7_ILi64EEEEEENS_6half_tEfNS_4arch4Sm80ELb0ELb1ELb1ELb1ELb0ELb0ELb0ELb0ELi2ELi4ELi4ELi4ELb0EEENS1_24CollectiveEpilogueBwdGQAISA_fSD_Li256ELb1ELb0EEENS1_19SingleTileSchedulerILb1ELb0ELb0ELi128EEEEEEEEEvNT_6ParamsE$_ZN4cute3eso3ESOILb1ELb0EJNS_6LayoutINS_5tupleIJNS3_IJNS_1CILi8EEENS4_ILi1EEEEEENS4_ILi2EEEEEENS3_IJNS3_IJS6_NS4_ILi0EEEEEENS4_ILi4096EEEEEEEENS_10ViewEngineINS_8smem_ptrIPN7cutlass6half_tEEEEEEEC2ERKSE_RKSL_) ;  /* 0xffff7f5000007944 */ /* 0x022fea0003c3ffff */
[----:B------:R1:W5:Y:S01]  /*10a60*/  LDL.64 R14, [R1+0x758] ;  /* 0x00075800010e7983 */ /* 0x0003620000100a00 */
[----:B------:R-:W-:Y:S01]  /*10a70*/  IMAD.MOV.U32 R78, RZ, RZ, R58 ;  /* 0x000000ffff4e7224 */ /* 0x000fe200078e003a */
[----:B------:R-:W-:-:S02]  /*10a80*/  MOV R38, RZ ;  /* 0x000000ff00267202 */ /* 0x000fc40000000f00 */
        /* <DEDUP_REMOVED lines=14> */
[----:B------:R-:W-:-:S02]  /*10b70*/  MOV R37, 0x10b90 ;  /* 0x00010b9000257802 */ /* 0x000fc40000000f00 */
[----:B-1---5:R-:W-:Y:S05]  /*10b80*/  CALL.REL.NOINC `($_ZN7cutlass13device_kernelIN5flash19enable_sm80_to_sm89INS1_16FlashAttnBwdSm80INS1_25CollectiveMainloopBwdSm80ILi2ELi2EN4cute5tupleIJNS5_1CILi128EEES8_NS7_ILi64EEEEEENS_6half_tEfNS_4arch4Sm80ELb0ELb1ELb1ELb1ELb0ELb0ELb0ELb0ELi2ELi4ELi4ELi4ELb0EEENS1_24CollectiveEpilogueBwdGQAISA_fSD_Li256ELb1ELb0EEENS1_19SingleTileSchedulerILb1ELb0ELb0ELi128EEEEEEEEEvNT_6ParamsE$_ZN4cute3eso3ESOILb1ELb0EJNS_6LayoutINS_5tupleIJNS3_IJNS_1CILi8EEENS4_ILi1EEEEEEEEENS3_IJNS3_IJS6_NS4_ILi0EEEEEEEEEEENS_10ViewEngineINS_8smem_ptrIPN7cutlass6half_tEEEEEEEC2ERKSC_RKSJ_) ;  /* 0xffff7af000007944 */ /* 0x022fea0003c3ffff */
        /* <DEDUP_REMOVED lines=116> */
[----:B------:R-:W-:Y:S05]  /*112d0*/  CALL.REL.NOINC `($_ZN7cutlass13device_kernelIN5flash19enable_sm80_to_sm89INS1_16FlashAttnBwdSm80INS1_25CollectiveMainloopBwdSm80ILi2ELi2EN4cute5tupleIJNS5_1CILi128EEES8_NS7_ILi64EEEEEENS_6half_tEfNS_4arch4Sm80ELb0ELb1ELb1ELb1ELb0ELb0ELb0ELb0ELi2ELi4ELi4ELi4ELb0EEENS1_24CollectiveEpilogueBwdGQAISA_fSD_Li256ELb1ELb0EEENS1_19SingleTileSchedulerILb1ELb0ELb0ELi128EEEEEEEEEvNT_6ParamsE$_ZN4cute3eso3ESOILb1ELb0EJNS_6LayoutINS_5tupleIJNS3_IJNS_1CILi8EEENS4_ILi1EEEEEENS4_ILi4EEEEEENS3_IJNS3_IJS6_NS4_ILi0EEEEEENS4_ILi2048EEEEEEEEiEEC2ERKSE_RKi) ;  /* 0xffff7b5000007944 */ /* 0x000fea0003c3ffff */
[----:B------:R-:W-:Y:S01]  /*112e0*/  ULDC.64 UR4, c[0x0][0x118] ;  /* 0x0000460000047ab9 */ /* 0x000fe20000000a00 */
[----:B------:R-:W2:Y:S04]  /*112f0*/  LDL R2, [R1+0x758] ;  /* 0x0007580001027983 */ /* 0x000ea80000100800 */
[----:B------:R-:W2:Y:S01]  /*11300*/  LD.E.64 R4, [R26.64+0x8] ;  /* 0x000008041a047980 */ /* 0x000ea2000c101b00 */
[----:B------:R-:W-:-:S02]  /*11310*/  MOV R38, R58 ;  /* 0x0000003a00267202 */ /* 0x000fc40000000f00 */
[----:B------:R-:W-:Y:S01]  /*11320*/  MOV R39, 0x11350 ;  /* 0x0001135000277802 */ /* 0x000fe20000000f00 */
[----:B--2---:R-:W-:-:S04]  /*11330*/  IMAD.WIDE R2, R2, 0x2, R4 ;  /* 0x0000000202027825 */ /* 0x004fc800078e0204 */
[----:B------:R-:W-:Y:S05]  /*11340*/  CALL.REL.NOINC `($_ZN7cutlass13device_kernelIN5flash19enable_sm80_to_sm89INS1_16FlashAttnBwdSm80INS1_25CollectiveMainloopBwdSm80ILi2ELi2EN4cute5tupleIJNS5_1CILi128EEES8_NS7_ILi64EEEEEENS_6half_tEfNS_4arch4Sm80ELb0ELb1ELb1ELb1ELb0ELb0ELb0ELb0ELi2ELi4ELi4ELi4ELb0EEENS1_24CollectiveEpilogueBwdGQAISA_fSD_Li256ELb1ELb0EEENS1_19SingleTileSchedulerILb1ELb0ELb0ELi128EEEEEEEEEvNT_6ParamsE$_ZN4cute8smem_ptrIPN7cutlass6half_tEECI1NS_12iter_adaptorIS3_S4_EEES3_) ;  /* 0xffff84b000007944 */ /* 0x000fea0003c3ffff */
[----:B------:R1:W5:Y:S01]  /*11350*/  LDL.64 R2, [R1+0x758] ;  /* 0x0007580001027983 */ /* 0x0003620000100a00 */
[----:B------:R-:W-:-:S03]  /*11360*/  MOV R15, 0x11380 ;  /* 0x00011380000f7802 */ /* 0x000fc60000000f00 */
[----:B-1---5:R-:W-:Y:S05]  /*11370*/  CALL.REL.NOINC `($_ZN7cutlass13device_kernelIN5flash19enable_sm80_to_sm89INS1_16FlashAttnBwdSm80INS1_25CollectiveMainloopBwdSm80ILi2ELi2EN4cute5tupleIJNS5_1CILi128EEES8_NS7_ILi64EEEEEENS_6half_tEfNS_4arch4Sm80ELb0ELb1ELb1ELb1ELb0ELb0ELb0ELb0ELi2ELi4ELi4ELi4ELb0EEENS1_24CollectiveEpilogueBwdGQAISA_fSD_Li256ELb1ELb0EEENS1_19SingleTileSchedulerILb1ELb0ELb0ELi128EEEEEEEEEvNT_6ParamsE$_ZN4cute3eso3ESOILb1ELb0EJNS_6LayoutINS_5tupleIJNS3_IJNS_1CILi8EEENS4_ILi1EEEEEENS4_ILi4EEEEEENS3_IJNS3_IJS6_NS4_ILi0EEEEEENS4_ILi2048EEEEEEEENS_10ViewEngineINS_8smem_ptrIPN7cutlass6half_tEEEEEEEC2ERKSE_RKSL_) ;  /* 0xffff7a6000007944 */ /* 0x022fea0003c3ffff */
[----:B------:R1:W5:Y:S01]  /*11380*/  LDL.64 R4, [R1+0x758] ;  /* 0x0007580001047983 */ /* 0x0003620000100a00 */
[----:B------:R-:W-:Y:S01]  /*11390*/  IMAD.MOV.U32 R78, RZ, RZ, R58 ;  /* 0x000000ffff4e7224 */ /* 0x000fe200078e003a */
[----:B------:R-:W-:Y:S02]  /*113a0*/  MOV R38, 0x1 ;  /* 0x0000000100267802 */ /* 0x000fe40000000f00 */
[----:B------:R-:W-:Y:S02]  /*113b0*/  MOV R3, 0x113d0 ;  /* 0x000113d000037802 */ /* 0x000fe40000000f00 */
[----:B-1---5:R-:W-:Y:S05]  /*113c0*/  CALL.REL.NOINC `($_ZN7cutlass13device_kernelIN5flash19enable_sm80_to_sm89INS1_16FlashAttnBwdSm80INS1_25CollectiveMainloopBwdSm80ILi2ELi2EN4cute5tupleIJNS5_1CILi128EEES8_NS7_ILi64EEEEEENS_6half_tEfNS_4arch4Sm80ELb0ELb1ELb1ELb1ELb0ELb0ELb0ELb0ELi2ELi4ELi4ELi4ELb0EEENS1_24CollectiveEpilogueBwdGQAISA_fSD_Li256ELb1ELb0EEENS1_19SingleTileSchedulerILb1ELb0ELb0ELi128EEEEEEEEEvNT_6ParamsE$_ZN4cute3eso3ESOILb1ELb0EJNS_10UnderscoreES2_iEEC2ERKS2_S5_RKi) ;  /* 0xffff5bb000007944 */ /* 0x022fea0003c3ffff */
[----:B------:R-:W2:Y:S01]  /*113d0*/  LDL R12, [R1+0x758] ;  /* 0x00075800010c7983 */ /* 0x000ea20000100800 */
[----:B------:R-:W-:Y:S01]  /*113e0*/  IMAD.MOV.U32 R2, RZ, RZ, R58 ;  /* 0x000000ffff027224 */ /* 0x000fe200078e003a */
[----:B------:R-:W-:Y:S02]  /*113f0*/  MOV R3, 0x11420 ;  /* 0x0001142000037802 */ /* 0x000fe40000000f00 */
[----:B--2---:R-:W-:-:S02]  /*11400*/  SHF.L.U32 R12, R12, 0x5, RZ ;  /* 0x000000050c0c7819 */ /* 0x004fc400000006ff */
[----:B------:R-:W-:Y:S05]  /*11410*/  CALL.REL.NOINC `($_ZN7cutlass13device_kernelIN5flash19enable_sm80_to_sm89INS1_16FlashAttnBwdSm80INS1_25CollectiveMainloopBwdSm80ILi2ELi2EN4cute5tupleIJNS5_1CILi128EEES8_NS7_ILi64EEEEEENS_6half_tEfNS_4arch4Sm80ELb0ELb1ELb1ELb1ELb0ELb0ELb0ELb0ELi2ELi4ELi4ELi4ELb0EEENS1_24CollectiveEpilogueBwdGQAISA_fSD_Li256ELb1ELb0EEENS1_19SingleTileSchedulerILb1ELb0ELb0ELi128EEEEEEEEEvNT_6ParamsE$_ZN4cute3eso3ESOILb1ELb0EJNS_6LayoutINS_5tupleIJNS3_IJNS_1CILi8EEENS4_ILi1EEEEEENS4_ILi4EEEEEENS3_IJNS3_IJS6_NS4_ILi0EEEEEES5_EEEEEiEEC2ERKSD_RKi) ;  /* 0xffff7ac000007944 */ /* 0x000fea0003c3ffff */
[----:B------:R-:W2:Y:S01]  /*11420*/  LDL R2, [R1+0x758] ;  /* 0x0007580001027983 */ /* 0x000ea20000100800 */
[----:B------:R-:W-:Y:S01]  /*11430*/  MOV R14, 0x11480 ;  /* 0x00011480000e7802 */ /* 0x000fe20000000f00 */
[----:B--2---:R-:W-:-:S05]  /*11440*/  IMAD.WIDE R2, R2, 0x2, R22 ;  /* 0x0000000202027825 */ /* 0x004fca00078e0216 */
[----:B------:R-:W-:Y:S02]  /*11450*/  MOV R12, R2 ;  /* 0x00000002000c7202 */ /* 0x000fe40000000f00 */
[----:B------:R-:W-:Y:S02]  /*11460*/  MOV R15, R3 ;  /* 0x00000003000f7202 */ /* 0x000fe40000000f00 */
[----:B------:R-:W-:Y:S05]  /*11470*/  CALL.REL.NOINC `($_ZN7cutlass13device_kernelIN5flash19enable_sm80_to_sm89INS1_16FlashAttnBwdSm80INS1_25CollectiveMainloopBwdSm80ILi2ELi2EN4cute5tupleIJNS5_1CILi128EEES8_NS7_ILi64EEEEEENS_6half_tEfNS_4arch4Sm80ELb0ELb1ELb1ELb1ELb0ELb0ELb0ELb0ELi2ELi4ELi4ELi4ELb0EEENS1_24CollectiveEpilogueBwdGQAISA_fSD_Li256ELb1ELb0EEENS1_19SingleTileSchedulerILb1ELb0ELb0ELi128EEEEEEEEEvNT_6ParamsE$_ZN4cute3eso3ESOILb1ELb0EJNS_6LayoutINS_5tupleIJNS3_IJNS_1CILi8EEENS4_ILi1EEEEEENS4_ILi4EEEEEENS3_IJNS3_IJS6_NS4_ILi0EEEEEES5_EEEEENS_10ViewEngineIPN7cutlass6half_tEEEEEC2ERKSD_RKSI_) ;  /* 0xffff7a0000007944 */ /* 0x000fea0003c3ffff */
[----:B------:R2:W5:Y:S01]  /*11480*/  LDL.64 R2, [R1+0x758] ;  /* 0x0007580001027983 */ /* 0x0005620000100a00 */
[----:B------:R-:W-:Y:S01]  /*11490*/  IMAD.MOV.U32 R12, RZ, RZ, R4 ;  /* 0x000000ffff0c7224 */ /* 0x000fe200078e0004 */
[----:B------:R-:W-:Y:S01]  /*114a0*/  MOV R15, R5 ;  /* 0x00000005000f7202 */ /* 0x000fe20000000f00 */
[----:B-1----:R-:W-:Y:S01]  /*114b0*/  IMAD.MOV.U32 R13, RZ, RZ, R58 ;  /* 0x000000ffff0d7224 */ /* 0x002fe200078e003a */
[----:B------:R-:W-:Y:S02]  /*114c0*/  MOV R14, 0x114e0 ;  /* 0x000114e0000e7802 */ /* 0x000fe40000000f00 */
[----:B--2--5:R-:W-:Y:S05]  /*114d0*/  CALL.REL.NOINC `($_ZN7cutlass13device_kernelIN5flash19enable_sm80_to_sm89INS1_16FlashAttnBwdSm80INS1_25CollectiveMainloopBwdSm80ILi2ELi2EN4cute5tupleIJNS5_1CILi128EEES8_NS7_ILi64EEEEEENS_6half_tEfNS_4arch4Sm80ELb0ELb1ELb1ELb1ELb0ELb0ELb0ELb0ELi2ELi4ELi4ELi4ELb0EEENS1_24CollectiveEpilogueBwdGQAISA_fSD_Li256ELb1ELb0EEENS1_19SingleTileSchedulerILb1ELb0ELb0ELi128EEEEEEEEEvNT_6ParamsE$_ZN4cute3eso3ESOILb1ELb0EJNS_6LayoutINS_5tupleIJNS3_IJNS_1CILi8EEENS4_ILi1EEEEEENS3_IJNS4_ILi4EEEEEEEEENS3_IJNS3_IJS6_NS4_ILi0EEEEEENS3_IJNS4_ILi2048EEEEEEEEEEENS_10ViewEngineINS_8smem_ptrIPN7cutlass6half_tEEEEEEEC2ERKSG_RKSN_) ;  /* 0xffff741000007944 */ /* 0x024fea0003c3ffff */
[----:B------:R2:W5:Y:S01]  /*114e0*/  LDL.64 R4, [R1+0x758] ;  /* 0x0007580001047983 */ /* 0x0005620000100a00 */
[----:B-1----:R-:W-:Y:S01]  /*114f0*/  IMAD.MOV.U32 R13, RZ, RZ, R3 ;  /* 0x000000ffff0d7224 */ /* 0x002fe200078e0003 */
[----:B------:R-:W-:Y:S02]  /*11500*/  MOV R3, R58 ;  /* 0x0000003a00037202 */ /* 0x000fe40000000f00 */
[----:B------:R-:W-:-:S02]  /*11510*/  MOV R12, 0x11530 ;  /* 0x00011530000c7802 */ /* 0x000fc40000000f00 */
[----:B--2--5:R-:W-:Y:S05]  /*11520*/  CALL.REL.NOINC `($_ZN7cutlass13device_kernelIN5flash19enable_sm80_to_sm89INS1_16FlashAttnBwdSm80INS1_25CollectiveMainloopBwdSm80ILi2ELi2EN4cute5tupleIJNS5_1CILi128EEES8_NS7_ILi64EEEEEENS_6half_tEfNS_4arch4Sm80ELb0ELb1ELb1ELb1ELb0ELb0ELb0ELb0ELi2ELi4ELi4ELi4ELb0EEENS1_24CollectiveEpilogueBwdGQAISA_fSD_Li256ELb1ELb0EEENS1_19SingleTileSchedulerILb1ELb0ELb0ELi128EEEEEEEEEvNT_6ParamsE$_ZN4cute3eso3ESOILb1ELb0EJNS_6LayoutINS_5tupleIJNS3_IJNS_1CILi8EEENS4_ILi1EEEEEENS3_IJNS4_ILi4EEEEEEEEENS3_IJNS3_IJS6_NS4_ILi0EEEEEENS3_IJS5_EEEEEEEENS_10ViewEngineIPN7cutlass6half_tEEEEEC2ERKSF_RKSK_) ;  /* 0xffff742000007944 */ /* 0x024fea0003c3ffff */
[----:B-1----:R1:W5:Y:S01]  /*11530*/  LDL.64 R2, [R1+0x758] ;  /* 0x0007580001027983 */ /* 0x0023620000100a00 */
[----:B------:R-:W-:-:S02]  /*11540*/  MOV R12, R58 ;  /* 0x0000003a000c7202 */ /* 0x000fc40000000f00 */
[----:B------:R-:W-:Y:S02]  /*11550*/  MOV R13, 0x11570 ;  /* 0x00011570000d7802 */ /* 0x000fe40000000f00 */
[----:B-1---5:R-:W-:Y:S05]  /*11560*/  CALL.REL.NOINC `($_ZN7cutlass13device_kernelIN5flash19enable_sm80_to_sm89INS1_16FlashAttnBwdSm80INS1_25CollectiveMainloopBwdSm80ILi2ELi2EN4cute5tupleIJNS5_1CILi128EEES8_NS7_ILi64EEEEEENS_6half_tEfNS_4arch4Sm80ELb0ELb1ELb1ELb1ELb0ELb0ELb0ELb0ELi2ELi4ELi4ELi4ELb0EEENS1_24CollectiveEpilogueBwdGQAISA_fSD_Li256ELb1ELb0EEENS1_19SingleTileSchedulerILb1ELb0ELb0ELi128EEEEEEEEEvNT_6ParamsE$_ZN4cute3eso3ESOILb1ELb0EJNS_6LayoutINS_5tupleIJNS3_IJNS3_IJNS_1CILi8EEENS4_ILi1EEEEEES6_EEENS3_IJNS3_IJS6_S6_EEENS4_ILi4EEEEEEEEENS3_IJNS3_IJNS3_IJS6_NS4_ILi0EEEEEESD_EEENS3_IJNS3_IJSD_SD_EEES5_EEEEEEEENS_10ViewEngineIPN7cutlass6half_tEEEEEC2ERKSJ_RKSO_) ;  /* 0xffff66e000007944 */ /* 0x022fea0003c3ffff */
[----:B------:R1:W5:Y:S01]  /*11570*/  LDL.64 R12, [R1+0x758] ;  /* 0x00075800010c7983 */ /* 0x0003620000100a00 */
[----:B------:R-:W-:Y:S01]  /*11580*/  IMAD.MOV.U32 R2, RZ, RZ, R4 ;  /* 0x000000ffff027224 */ /* 0x000fe200078e0004 */
[----:B------:R-:W-:Y:S01]  /*11590*/  MOV R15, R5 ;  /* 0x00000005000f7202 */ /* 0x000fe20000000f00 */
[----:B------:R-:W-:Y:S01]  /*115a0*/  IMAD.MOV.U32 R3, RZ, RZ, R58 ;  /* 0x000000ffff037224 */ /* 0x000fe200078e003a */
[----:B------:R-:W-:Y:S02]  /*115b0*/  MOV R14, 0x115d0 ;  /* 0x000115d0000e7802 */ /* 0x000fe40000000f00 */
[----:B-1---5:R-:W-:Y:S05]  /*115c0*/  CALL.REL.NOINC `($_ZN7cutlass13device_kernelIN5flash19enable_sm80_to_sm89INS1_16FlashAttnBwdSm80INS1_25CollectiveMainloopBwdSm80ILi2ELi2EN4cute5tupleIJNS5_1CILi128EEES8_NS7_ILi64EEEEEENS_6half_tEfNS_4arch4Sm80ELb0ELb1ELb1ELb1ELb0ELb0ELb0ELb0ELi2ELi4ELi4ELi4ELb0EEENS1_24CollectiveEpilogueBwdGQAISA_fSD_Li256ELb1ELb0EEENS1_19SingleTileSchedulerILb1ELb0ELb0ELi128EEEEEEEEEvNT_6ParamsE$_ZN4cute3eso3ESOILb1ELb0EJNS_6LayoutINS_5tupleIJNS3_IJNS3_IJNS_1CILi8EEENS4_ILi1EEEEEES6_EEENS3_IJNS3_IJS6_S6_EEENS4_ILi4EEEEEEEEENS3_IJNS3_IJNS3_IJS6_NS4_ILi0EEEEEESD_EEENS3_IJNS3_IJSD_SD_EEENS4_ILi2048EEEEEEEEEEENS_10ViewEngineINS_8smem_ptrIPN7cutlass6half_tEEEEEEEC2ERKSK_RKSR_) ;  /* 0xffff662000007944 */ /* 0x022fea0003c3ffff */
[----:B-1----:R1:W5:Y:S01]  /*115d0*/  LDL.64 R2, [R1+0x758] ;  /* 0x0007580001027983 */ /* 0x0023620000100a00 */
[----:B------:R-:W-:Y:S02]  /*115e0*/  MOV R15, R13 ;  /* 0x0000000d000f7202 */ /* 0x000fe40000000f00 */
[----:B------:R-:W-:Y:S02]  /*115f0*/  MOV R14, 0x11610 ;  /* 0x00011610000e7802 */ /* 0x000fe40000000f00 */
[----:B-1---5:R-:W-:Y:S05]  /*11600*/  CALL.REL.NOINC `($_ZN7cutlass13device_kernelIN5flash19enable_sm80_to_sm89INS1_16FlashAttnBwdSm80INS1_25CollectiveMainloopBwdSm80ILi2ELi2EN4cute5tupleIJNS5_1CILi128EEES8_NS7_ILi64EEEEEENS_6half_tEfNS_4arch4Sm80ELb0ELb1ELb1ELb1ELb0ELb0ELb0ELb0ELi2ELi4ELi4ELi4ELb0EEENS1_24CollectiveEpilogueBwdGQAISA_fSD_Li256ELb1ELb0EEENS1_19SingleTileSchedulerILb1ELb0ELb0ELi128EEEEEEEEEvNT_6ParamsE$_ZN4cute3eso3ESOILb1ELb0EJNS_6LayoutINS_5tupleIJNS3_IJNS_1CILi8EEENS4_ILi1EEEEEENS4_ILi4EEEEEENS3_IJNS3_IJS6_NS4_ILi0EEEEEES5_EEEEENS_10ViewEngineIPN7cutlass6half_tEEEEEC2ERKSD_RKSI_) ;  /* 0xffff787000007944 */ /* 0x022fea0003c3ffff */
[----:B-1----:R1:W5:Y:S01]  /*11610*/  LDL.64 R12, [R1+0x758] ;  /* 0x00075800010c7983 */ /* 0x0023620000100a00 */
[----:B------:R-:W-:Y:S02]  /*11620*/  MOV R38, R58 ;  /* 0x0000003a00267202 */ /* 0x000fe40000000f00 */
[----:B------:R-:W-:-:S02]  /*11630*/  MOV R39, 0x11650 ;  /* 0x0001165000277802 */ /* 0x000fc40000000f00 */
[----:B-1---5:R-:W-:Y:S05]  /*11640*/  CALL.REL.NOINC `($_ZN7cutlass13device_kernelIN5flash19enable_sm80_to_sm89INS1_16FlashAttnBwdSm80INS1_25CollectiveMainloopBwdSm80ILi2ELi2EN4cute5tupleIJNS5_1CILi128EEES8_NS7_ILi64EEEEEENS_6half_tEfNS_4arch4Sm80ELb0ELb1ELb1ELb1ELb0ELb0ELb0ELb0ELi2ELi4ELi4ELi4ELb0EEENS1_24CollectiveEpilogueBwdGQAISA_fSD_Li256ELb1ELb0EEENS1_19SingleTileSchedulerILb1ELb0ELb0ELi128EEEEEEEEEvNT_6ParamsE$_ZN4cute8smem_ptrIPN7cutlass6half_tEECI1NS_12iter_adaptorIS3_S4_EEES3_) ;  /* 0xffff81b000007944 */ /* 0x022fea0003c3ffff */
[----:B------:R1:W5:Y:S01]  /*11650*/  LDL.64 R2, [R1+0x758] ;  /* 0x0007580001027983 */ /* 0x0003620000100a00 */
[----:B------:R-:W-:-:S03]  /*11660*/  MOV R15, 0x11680 ;  /* 0x00011680000f7802 */ /* 0x000fc60000000f00 */
[----:B-1---5:R-:W-:Y:S05]  /*11670*/  CALL.REL.NOINC `($_ZN7cutlass13device_kernelIN5flash19enable_sm80_to_sm89INS1_16FlashAttnBwdSm80INS1_25CollectiveMainloopBwdSm80ILi2ELi2EN4cute5tupleIJNS5_1CILi128EEES8_NS7_ILi64EEEEEENS_6half_tEfNS_4arch4Sm80ELb0ELb1ELb1ELb1ELb0ELb0ELb0ELb0ELi2ELi4ELi4ELi4ELb0EEENS1_24CollectiveEpilogueBwdGQAISA_fSD_Li256ELb1ELb0EEENS1_19SingleTileSchedulerILb1ELb0ELb0ELi128EEEEEEEEEvNT_6ParamsE$_ZN4cute3eso3ESOILb1ELb0EJNS_6LayoutINS_5tupleIJNS3_IJNS_1CILi8EEENS4_ILi1EEEEEENS4_ILi4EEEEEENS3_IJNS3_IJS6_NS4_ILi0EEEEEENS4_ILi2048EEEEEEEENS_10ViewEngineINS_8smem_ptrIPN7cutlass6half_tEEEEEEEC2ERKSE_RKSL_) ;  /* 0xffff776000007944 */ /* 0x022fea0003c3ffff */
        /* <DEDUP_REMOVED lines=240> */
[----:B------:R-:W-:Y:S05]  /*12580*/  CALL.REL.NOINC `($_ZN7cutlass13device_kernelIN5flash19enable_sm80_to_sm89INS1_16FlashAttnBwdSm80INS1_25CollectiveMainloopBwdSm80ILi2ELi2EN4cute5tupleIJNS5_1CILi128EEES8_NS7_ILi64EEEEEENS_6half_tEfNS_4arch4Sm80ELb0ELb1ELb1ELb1ELb0ELb0ELb0ELb0ELi2ELi4ELi4ELi4ELb0EEENS1_24CollectiveEpilogueBwdGQAISA_fSD_Li256ELb1ELb0EEENS1_19SingleTileSchedulerILb1ELb0ELb0ELi128EEEEEEEEEvNT_6ParamsE$_ZN4cute3eso3ESOILb1ELb0EJNS_10UnderscoreES2_iEEC2ERKS2_S5_RKi) ;  /* 0xffff49f000007944 */ /* 0x000fea0003c3ffff */
        /* <DEDUP_REMOVED lines=9> */
[----:B------:R-:W-:Y:S05]  /*12620*/  CALL.REL.NOINC `($_ZN7cutlass13device_kernelIN5flash19enable_sm80_to_sm89INS1_16FlashAttnBwdSm80INS1_25CollectiveMainloopBwdSm80ILi2ELi2EN4cute5tupleIJNS5_1CILi128EEES8_NS7_ILi64EEEEEENS_6half_tEfNS_4arch4Sm80ELb0ELb1ELb1ELb1ELb0ELb0ELb0ELb0ELi2ELi4ELi4ELi4ELb0EEENS1_24CollectiveEpilogueBwdGQAISA_fSD_Li256ELb1ELb0EEENS1_19SingleTileSchedulerILb1ELb0ELb0ELi128EEEEEEEEEvNT_6ParamsE$_ZN4cute3eso3ESOILb1ELb0EJNS_6LayoutINS_5tupleIJNS3_IJNS_1CILi2EEES5_S5_EEES5_EEENS3_IJNS3_IJNS4_ILi1EEES5_NS4_ILi4EEEEEENS4_ILi8EEEEEEEEiEEC2ERKSD_RKi) ;  /* 0xffff5fb000007944 */ /* 0x000fea0003c3ffff */
[----:B------:R-:W2:Y:S01]  /*12630*/  LDL R2, [R1+0x758] ;  /* 0x0007580001027983 */ /* 0x000ea20000100800 */
[----:B------:R-:W-:Y:S01]  /*12640*/  MOV R3, 0x126a0 ;  /* 0x000126a000037802 */ /* 0x000fe20000000f00 */
[----:B--2---:R-:W-:Y:S01]  /*12650*/  IMAD.WIDE R10, R2, 0x2, R10 ;  /* 0x00000002020a7825 */ /* 0x004fe200078e020a */
[----:B------:R-:W-:-:S04]  /*12660*/  MOV R2, R58 ;  /* 0x0000003a00027202 */ /* 0x000fc80000000f00 */
[----:B------:R-:W-:Y:S02]  /*12670*/  MOV R7, R10 ;  /* 0x0000000a00077202 */ /* 0x000fe40000000f00 */
[----:B------:R-:W-:Y:S02]  /*12680*/  MOV R6, R11 ;  /* 0x0000000b00067202 */ /* 0x000fe40000000f00 */
[----:B------:R-:W-:Y:S05]  /*12690*/  CALL.REL.NOINC `($_ZN7cutlass13device_kernelIN5flash19enable_sm80_to_sm89INS1_16FlashAttnBwdSm80INS1_25CollectiveMainloopBwdSm80ILi2ELi2EN4cute5tupleIJNS5_1CILi128EEES8_NS7_ILi64EEEEEENS_6half_tEfNS_4arch4Sm80ELb0ELb1ELb1ELb1ELb0ELb0ELb0ELb0ELi2ELi4ELi4ELi4ELb0EEENS1_24CollectiveEpilogueBwdGQAISA_fSD_Li256ELb1ELb0EEENS1_19SingleTileSchedulerILb1ELb0ELb0ELi128EEEEEEEEEvNT_6ParamsE$_ZN4cute3eso3ESOILb1ELb0EJNS_6LayoutINS_5tupleIJNS3_IJNS_1CILi2EEES5_S5_EEES5_EEENS3_IJNS3_IJNS4_ILi1EEES5_NS4_ILi4EEEEEENS4_ILi8EEEEEEEENS_10ViewEngineIPN7cutlass6half_tEEEEEC2ERKSD_RKSI_) ;  /* 0xffff5ec000007944 */ /* 0x000fea0003c3ffff */
[----:B------:R1:W5:Y:S01]  /*126a0*/  LDL.64 R32, [R1+0x758] ;  /* 0x0007580001207983 */ /* 0x0003620000100a00 */
[----:B------:R-:W-:Y:S01]  /*126b0*/  IMAD.MOV.U32 R78, RZ, RZ, R58 ;  /* 0x000000ffff4e7224 */ /* 0x000fe200078e003a */
[----:B------:R-:W-:Y:S02]  /*126c0*/  MOV R38, RZ ;  /* 0x000000ff00267202 */ /* 0x000fe40000000f00 */
[----:B------:R-:W-:Y:S02]  /*126d0*/  MOV R3, 0x126f0 ;  /* 0x000126f000037802 */ /* 0x000fe40000000f00 */
[----:B-1---5:R-:W-:Y:S05]  /*126e0*/  CALL.REL.NOINC `($_ZN7cutlass13device_kernelIN5flash19enable_sm80_to_sm89INS1_16FlashAttnBwdSm80INS1_25CollectiveMainloopBwdSm80ILi2ELi2EN4cute5tupleIJNS5_1CILi128EEES8_NS7_ILi64EEEEEENS_6half_tEfNS_4arch4Sm80ELb0ELb1ELb1ELb1ELb0ELb0ELb0ELb0ELi2ELi4ELi4ELi4ELb0EEENS1_24CollectiveEpilogueBwdGQAISA_fSD_Li256ELb1ELb0EEENS1_19SingleTileSchedulerILb1ELb0ELb0ELi128EEEEEEEEEvNT_6ParamsE$_ZN4cute3eso3ESOILb1ELb0EJNS_10UnderscoreES2_iEEC2ERKS2_S5_RKi) ;  /* 0xffff489000007944 */ /* 0x022fea0003c3ffff */
        /* <DEDUP_REMOVED lines=9> */
[----:B------:R-:W-:Y:S05]  /*12780*/  CALL.REL.NOINC `($_ZN7cutlass13device_kernelIN5flash19enable_sm80_to_sm89INS1_16FlashAttnBwdSm80INS1_25CollectiveMainloopBwdSm80ILi2ELi2EN4cute5tupleIJNS5_1CILi128EEES8_NS7_ILi64EEEEEENS_6half_tEfNS_4arch4Sm80ELb0ELb1ELb1ELb1ELb0ELb0ELb0ELb0ELi2ELi4ELi4ELi4ELb0EEENS1_24CollectiveEpilogueBwdGQAISA_fSD_Li256ELb1ELb0EEENS1_19SingleTileSchedulerILb1ELb0ELb0ELi128EEEEEEEEEvNT_6ParamsE$_ZN4cute3eso3ESOILb1ELb0EJNS_6LayoutINS_5tupleIJNS3_IJNS_1CILi2EEES5_EEENS4_ILi8EEEEEENS3_IJNS3_IJNS4_ILi1EEES5_EEENS4_ILi4EEEEEEEEiEEC2ERKSD_RKi) ;  /* 0xffff5b1000007944 */ /* 0x000fea0003c3ffff */
[----:B------:R-:W2:Y:S01]  /*12790*/  LDL R2, [R1+0x758] ;  /* 0x0007580001027983 */ /* 0x000ea20000100800 */
[----:B------:R-:W-:Y:S01]  /*127a0*/  MOV R3, 0x12800 ;  /* 0x0001280000037802 */ /* 0x000fe20000000f00 */
[----:B--2---:R-:W-:Y:S01]  /*127b0*/  IMAD.WIDE R8, R2, 0x2, R8 ;  /* 0x0000000202087825 */ /* 0x004fe200078e0208 */
[----:B------:R-:W-:-:S04]  /*127c0*/  MOV R2, R58 ;  /* 0x0000003a00027202 */ /* 0x000fc80000000f00 */
[----:B------:R-:W-:Y:S02]  /*127d0*/  MOV R5, R8 ;  /* 0x0000000800057202 */ /* 0x000fe40000000f00 */
[----:B------:R-:W-:Y:S02]  /*127e0*/  MOV R4, R9 ;  /* 0x0000000900047202 */ /* 0x000fe40000000f00 */
[----:B------:R-:W-:Y:S05]  /*127f0*/  CALL.REL.NOINC `($_ZN7cutlass13device_kernelIN5flash19enable_sm80_to_sm89INS1_16FlashAttnBwdSm80INS1_25CollectiveMainloopBwdSm80ILi2ELi2EN4cute5tupleIJNS5_1CILi128EEES8_NS7_ILi64EEEEEENS_6half_tEfNS_4arch4Sm80ELb0ELb1ELb1ELb1ELb0ELb0ELb0ELb0ELi2ELi4ELi4ELi4ELb0EEENS1_24CollectiveEpilogueBwdGQAISA_fSD_Li256ELb1ELb0EEENS1_19SingleTileSchedulerILb1ELb0ELb0ELi128EEEEEEEEEvNT_6ParamsE$_ZN4cute3eso3ESOILb1ELb0EJNS_6LayoutINS_5tupleIJNS3_IJNS_1CILi2EEES5_EEENS4_ILi8EEEEEENS3_IJNS3_IJNS4_ILi1EEES5_EEENS4_ILi4EEEEEEEENS_10ViewEngineIPN7cutlass6half_tEEEEEC2ERKSD_RKSI_) ;  /* 0xffff5a2000007944 */ /* 0x000fea0003c3ffff */
[----:B------:R1:W5:Y:S04]  /*12800*/  LDL.64 R34, [R1+0x758] ;  /* 0x0007580001227983 */ /* 0x0003680000100a00 */
[----:B------:R1:W-:Y:S02]  /*12810*/  STL [R1+0x770], RZ ;  /* 0x000770ff01007387 */ /* 0x0003e40000100800 */
.L_x_3694:
[----:B------:R-:W-:Y:S02]  /*12820*/  LOP3.LUT R31, R30, 0x1, RZ, 0xc0, !PT ;  /* 0x000000011e1f7812 */ /* 0x000fe400078ec0ff */
[----:B------:R-:W-:Y:S03]  /*12830*/  MOV R12, 0x12860 ;  /* 0x00012860000c7802 */ /* 0x000fe60000000f00 */
[----:B-1----:R-:W-:Y:S02]  /*12840*/  IMAD.MOV.U32 R14, RZ, RZ, R31 ;  /* 0x000000ffff0e7224 */ /* 0x002fe400078e001f */
[----:B-1---5:R-:W-:Y:S05]  /*12850*/  CALL.REL.NOINC `($_ZN7cutlass13device_kernelIN5flash19enable_sm80_to_sm89INS1_16FlashAttnBwdSm80INS1_25CollectiveMainloopBwdSm80ILi2ELi2EN4cute5tupleIJNS5_1CILi128EEES8_NS7_ILi64EEEEEENS_6half_tEfNS_4arch4Sm80ELb0ELb1ELb1ELb1ELb0ELb0ELb0ELb0ELi2ELi4ELi4ELi4ELb0EEENS1_24CollectiveEpilogueBwdGQAISA_fSD_Li256ELb1ELb0EEENS1_19SingleTileSchedulerILb1ELb0ELb0ELi128EEEEEEEEEvNT_6ParamsE$_ZN4cute3eso3ESOILb1ELb0EJNS_10UnderscoreEiiEEC2ERKS2_RKiS7_) ;  /* 0xffff47c000007944 */ /* 0x022fea0003c3ffff */
[----:B-1----:R-:W2:Y:S02]  /*12860*/  LDL.64 R2, [R1+0x758] ;  /* 0x0007580001027983 */ /* 0x002ea40000100a00 */
[----:B--2---:R-:W-:Y:S01]  /*12870*/  IMAD R2, R3, 0x2, R2 ;  /* 0x0000000203027824 */ /* 0x004fe200078e0202 */
[----:B------:R-:W-:Y:S04]  /*12880*/  MOV R3, 0x128b0 ;  /* 0x000128b000037802 */ /* 0x000fe80000000f00 */
[----:B------:R-:W-:Y:S02]  /*12890*/  SHF.L.U32 R6, R2, 0x2, RZ ;  /* 0x0000000202067819 */ /* 0x000fe400000006ff */
[----:B------:R-:W-:Y:S05]  /*128a0*/  CALL.REL.NOINC `($_ZN7cutlass13device_kernelIN5flash19enable_sm80_to_sm89INS1_16FlashAttnBwdSm80INS1_25CollectiveMainloopBwdSm80ILi2ELi2EN4cute5tupleIJNS5_1CILi128EEES8_NS7_ILi64EEEEEENS_6half_tEfNS_4arch4Sm80ELb0ELb1ELb1ELb1ELb0ELb0ELb0ELb0ELi2ELi4ELi4ELi4ELb0EEENS1_24CollectiveEpilogueBwdGQAISA_fSD_Li256ELb1ELb0EEENS1_19SingleTileSchedulerILb1ELb0ELb0ELi128EEEEEEEEEvNT_6ParamsE$_ZN4cute3eso3ESOILb1ELb0EJNS_6LayoutINS_5tupleIJNS3_IJNS_1CILi2EEES5_EEEEEENS3_IJNS3_IJNS4_ILi1EEES5_EEEEEEEEiEEC2ERKSB_RKi) ;  /* 0xffff582000007944 */ /* 0x000fea0003c3ffff */
[----:B------:R-:W-:Y:S01]  /*128b0*/  MOV R3, 0x12900 ;  /* 0x0001290000037802 */ /* 0x000fe20000000f00 */
[----:B------:R-:W2:Y:S02]  /*128c0*/  LDL R6, [R1+0x758] ;  /* 0x0007580001067983 */ /* 0x000ea40000100800 */
[C---:B--2---:R-:W-:Y:S04]  /*128d0*/  LEA R7, P0, R6.reuse, R20, 0x2 ;  /* 0x0000001406077211 */ /* 0x044fe800078010ff */
[----:B------:R-:W-:Y:S04]  /*128e0*/  LEA.HI.X.SX32 R6, R6, R21, 0x2, P0 ;  /* 0x0000001506067211 */ /* 0x000fe800000f16ff */
[----:B------:R-:W-:Y:S05]  /*128f0*/  CALL.REL.NOINC `($_ZN7cutlass13device_kernelIN5flash19enable_sm80_to_sm89INS1_16FlashAttnBwdSm80INS1_25CollectiveMainloopBwdSm80ILi2ELi2EN4cute5tupleIJNS5_1CILi128EEES8_NS7_ILi64EEEEEENS_6half_tEfNS_4arch4Sm80ELb0ELb1ELb1ELb1ELb0ELb0ELb0ELb0ELi2ELi4ELi4ELi4ELb0EEENS1_24CollectiveEpilogueBwdGQAISA_fSD_Li256ELb1ELb0EEENS1_19SingleTileSchedulerILb1ELb0ELb0ELi128EEEEEEEEEvNT_6ParamsE$_ZN4cute3eso3ESOILb1ELb0EJNS_6LayoutINS_5tupleIJNS3_IJNS_1CILi2EEES5_EEEEEENS3_IJNS3_IJNS4_ILi1EEES5_EEEEEEEENS_10ViewEngineIPfEEEEC2ERKSB_RKSE_) ;  /* 0xffff575000007944 */ /* 0x000fea0003c3ffff */
[----:B------:R-:W-:Y:S01]  /*12900*/  MOV R38, R31 ;  /* 0x0000001f00267202 */ /* 0x000fe20000000f00 */
[----:B------:R1:W5:Y:S01]  /*12910*/  LDL.64 R8, [R1+0x758] ;  /* 0x0007580001087983 */ /* 0x0003620000100a00 */
[----:B------:R-:W-:Y:S01]  /*12920*/  MOV R37, 0x12950 ;  /* 0x0001295000257802 */ /* 0x000fe20000000f00 */
[----:B------:R-:W-:Y:S02]  /*12930*/  IMAD.MOV.U32 R78, RZ, RZ, R58 ;  /* 0x000000ffff4e7224 */ /* 0x000fe400078e003a */
[----:B-1---5:R-:W-:Y:S05]  /*12940*/  CALL.REL.NOINC `($_ZN7cutlass13device_kernelIN5flash19enable_sm80_to_sm89INS1_16FlashAttnBwdSm80INS1_25CollectiveMainloopBwdSm80ILi2ELi2EN4cute5tupleIJNS5_1CILi128EEES8_NS7_ILi64EEEEEENS_6half_tEfNS_4arch4Sm80ELb0ELb1ELb1ELb1ELb0ELb0ELb0ELb0ELi2ELi4ELi4ELi4ELb0EEENS1_24CollectiveEpilogueBwdGQAISA_fSD_Li256ELb1ELb0EEENS1_19SingleTileSchedulerILb1ELb0ELb0ELi128EEEEEEEEEvNT_6ParamsE$_ZN4cute3eso3ESOILb1ELb0EJNS_10UnderscoreEiEEC2ERKS2_RKi) ;  /* 0xffff468000007944 */ /* 0x022fea0003c3ffff */
[----:B------:R-:W-:Y:S01]  /*12950*/  MOV R3, 0x12990 ;  /* 0x0001299000037802 */ /* 0x000fe20000000f00 */
[----:B------:R-:W2:Y:S02]  /*12960*/  LDL R4, [R1+0x758] ;  /* 0x0007580001047983 */ /* 0x000ea40000100800 */
[----:B--2---:R-:W-:Y:S02]  /*12970*/  SHF.L.U32 R4, R4, 0x3, RZ ;  /* 0x0000000304047819 */ /* 0x004fe400000006ff */
[----:B------:R-:W-:Y:S05]  /*12980*/  CALL.REL.NOINC `($_ZN7cutlass13device_kernelIN5flash19enable_sm80_to_sm89INS1_16FlashAttnBwdSm80INS1_25CollectiveMainloopBwdSm80ILi2ELi2EN4cute5tupleIJNS5_1CILi128EEES8_NS7_ILi64EEEEEENS_6half_tEfNS_4arch4Sm80ELb0ELb1ELb1ELb1ELb0ELb0ELb0ELb0ELi2ELi4ELi4ELi4ELb0EEENS1_24CollectiveEpilogueBwdGQAISA_fSD_Li256ELb1ELb0EEENS1_19SingleTileSchedulerILb1ELb0ELb0ELi128EEEEEEEEEvNT_6ParamsE$_ZN4cute3eso3ESOILb1ELb0EJNS_6LayoutINS_5tupleIJNS3_IJNS_1CILi2EEES5_S5_EEEEEENS3_IJNS3_IJNS4_ILi1EEES5_NS4_ILi4EEEEEEEEEEEiEEC2ERKSC_RKi) ;  /* 0xffff5ab000007944 */ /* 0x000fea0003c3ffff */
[----:B------:R-:W-:Y:S01]  /*12990*/  MOV R3, 0x129e0 ;  /* 0x000129e000037802 */ /* 0x000fe20000000f00 */
[----:B------:R-:W2:Y:S02]  /*129a0*/  LDL R4, [R1+0x758] ;  /* 0x0007580001047983 */ /* 0x000ea40000100800 */
[C---:B--2---:R-:W-:Y:S04]  /*129b0*/  LEA R5, P0, R4.reuse, R32, 0x1 ;  /* 0x0000002004057211 */ /* 0x044fe800078008ff */
[----:B------:R-:W-:Y:S04]  /*129c0*/  LEA.HI.X.SX32 R4, R4, R33, 0x1, P0 ;  /* 0x0000002104047211 */ /* 0x000fe800000f0eff */
[----:B------:R-:W-:Y:S05]  /*129d0*/  CALL.REL.NOINC `($_ZN7cutlass13device_kernelIN5flash19enable_sm80_to_sm89INS1_16FlashAttnBwdSm80INS1_25CollectiveMainloopBwdSm80ILi2ELi2EN4cute5tupleIJNS5_1CILi128EEES8_NS7_ILi64EEEEEENS_6half_tEfNS_4arch4Sm80ELb0ELb1ELb1ELb1ELb0ELb0ELb0ELb0ELi2ELi4ELi4ELi4ELb0EEENS1_24CollectiveEpilogueBwdGQAISA_fSD_Li256ELb1ELb0EEENS1_19SingleTileSchedulerILb1ELb0ELb0ELi128EEEEEEEEEvNT_6ParamsE$_ZN4cute3eso3ESOILb1ELb0EJNS_6LayoutINS_5tupleIJNS3_IJNS_1CILi2EEES5_S5_EEEEEENS3_IJNS3_IJNS4_ILi1EEES5_NS4_ILi4EEEEEEEEEEENS_10ViewEngineIPN7cutlass6half_tEEEEEC2ERKSC_RKSH_) ;  /* 0xffff59e000007944 */ /* 0x000fea0003c3ffff */
        /* <DEDUP_REMOVED lines=8> */
[----:B------:R-:W-:Y:S05]  /*12a60*/  CALL.REL.NOINC `($_ZN7cutlass13device_kernelIN5flash19enable_sm80_to_sm89INS1_16FlashAttnBwdSm80INS1_25CollectiveMainloopBwdSm80ILi2ELi2EN4cute5tupleIJNS5_1CILi128EEES8_NS7_ILi64EEEEEENS_6half_tEfNS_4arch4Sm80ELb0ELb1ELb1ELb1ELb0ELb0ELb0ELb0ELi2ELi4ELi4ELi4ELb0EEENS1_24CollectiveEpilogueBwdGQAISA_fSD_Li256ELb1ELb0EEENS1_19SingleTileSchedulerILb1ELb0ELb0ELi128EEEEEEEEEvNT_6ParamsE$_ZN4cute3eso3ESOILb1ELb0EJNS_6LayoutINS_5tupleIJNS3_IJNS_1CILi2EEES5_EEEEEENS3_IJNS3_IJNS4_ILi1EEES5_EEEEEEEEiEEC2ERKSB_RKi) ;  /* 0xffff566000007944 */ /* 0x000fea0003c3ffff */
[----:B------:R-:W-:Y:S01]  /*12a70*/  MOV R3, 0x12ac0 ;  /* 0x00012ac000037802 */ /* 0x000fe20000000f00 */
[----:B------:R-:W2:Y:S02]  /*12a80*/  LDL R6, [R1+0x758] ;  /* 0x0007580001067983 */ /* 0x000ea40000100800 */
[C---:B--2---:R-:W-:Y:S04]  /*12a90*/  LEA R7, P0, R6.reuse, R34, 0x1 ;  /* 0x0000002206077211 */ /* 0x044fe800078008ff */
[----:B------:R-:W-:Y:S04]  /*12aa0*/  LEA.HI.X.SX32 R6, R6, R35, 0x1, P0 ;  /* 0x0000002306067211 */ /* 0x000fe800000f0eff */
[----:B------:R-:W-:Y:S05]  /*12ab0*/  CALL.REL.NOINC `($_ZN7cutlass13device_kernelIN5flash19enable_sm80_to_sm89INS1_16FlashAttnBwdSm80INS1_25CollectiveMainloopBwdSm80ILi2ELi2EN4cute5tupleIJNS5_1CILi128EEES8_NS7_ILi64EEEEEENS_6half_tEfNS_4arch4Sm80ELb0ELb1ELb1ELb1ELb0ELb0ELb0ELb0ELi2ELi4ELi4ELi4ELb0EEENS1_24CollectiveEpilogueBwdGQAISA_fSD_Li256ELb1ELb0EEENS1_19SingleTileSchedulerILb1ELb0ELb0ELi128EEEEEEEEEvNT_6ParamsE$_ZN4cute3eso3ESOILb1ELb0EJNS_6LayoutINS_5tupleIJNS3_IJNS_1CILi2EEES5_EEEEEENS3_IJNS3_IJNS4_ILi1EEES5_EEEEEEEENS_10ViewEngineIPN7cutlass6half_tEEEEEC2ERKSB_RKSG_) ;  /* 0xffff551000007944 */ /* 0x000fea0003c3ffff */
[----:B------:R-:W-:Y:S01]  /*12ac0*/  MOV R14, R31 ;  /* 0x0000001f000e7202 */ /* 0x000fe20000000f00 */
[----:B------:R1:W5:Y:S01]  /*12ad0*/  LDL.64 R10, [R1+0x758] ;  /* 0x00075800010a7983 */ /* 0x0003620000100a00 */
[----:B------:R-:W-:Y:S03]  /*12ae0*/  MOV R12, 0x12b00 ;  /* 0x00012b00000c7802 */ /* 0x000fe60000000f00 */
        /* <DEDUP_REMOVED lines=10> */
[----:B------:R-:W-:Y:S05]  /*12b90*/  CALL.REL.NOINC `($_ZN7cutlass13device_kernelIN5flash19enable_sm80_to_sm89INS1_16FlashAttnBwdSm80INS1_25CollectiveMainloopBwdSm80ILi2ELi2EN4cute5tupleIJNS5_1CILi128EEES8_NS7_ILi64EEEEEENS_6half_tEfNS_4arch4Sm80ELb0ELb1ELb1ELb1ELb0ELb0ELb0ELb0ELi2ELi4ELi4ELi4ELb0EEENS1_24CollectiveEpilogueBwdGQAISA_fSD_Li256ELb1ELb0EEENS1_19SingleTileSchedulerILb1ELb0ELb0ELi128EEEEEEEEEvNT_6ParamsE$_ZN4cute3eso3ESOILb1ELb0EJNS_6LayoutINS_5tupleIJNS3_IJNS_1CILi2EEES5_EEEEEENS3_IJNS3_IJNS4_ILi1EEES5_EEEEEEEENS_10ViewEngineIPKfEEEEC2ERKSB_RKSF_) ;  /* 0xffff53b000007944 */ /* 0x000fea0003c3ffff */
[----:B------:R1:W5:Y:S01]  /*12ba0*/  LDL.64 R12, [R1+0x758] ;  /* 0x00075800010c7983 */ /* 0x0003620000100a00 */
[----:B------:R-:W-:Y:S03]  /*12bb0*/  MOV R3, 0x12bd0 ;  /* 0x00012bd000037802 */ /* 0x000fe60000000f00 */
[----:B-1---5:R-:W-:Y:S05]  /*12bc0*/  CALL.REL.NOINC `($_ZN7cutlass13device_kernelIN5flash19enable_sm80_to_sm89INS1_16FlashAttnBwdSm80INS1_25CollectiveMainloopBwdSm80ILi2ELi2EN4cute5tupleIJNS5_1CILi128EEES8_NS7_ILi64EEEEEENS_6half_tEfNS_4arch4Sm80ELb0ELb1ELb1ELb1ELb0ELb0ELb0ELb0ELi2ELi4ELi4ELi4ELb0EEENS1_24CollectiveEpilogueBwdGQAISA_fSD_Li256ELb1ELb0EEENS1_19SingleTileSchedulerILb1ELb0ELb0ELi128EEEEEEEEEvNT_6ParamsE$_ZN4cute3eso3ESOILb1ELb0EJNS_6LayoutINS_5tupleIJNS3_IJNS_1CILi1EEENS4_ILi2EEES6_EEEEEENS3_IJNS3_IJS5_S5_S6_EEEEEEEENS_10ViewEngineIPjEEEEC2ERKSB_RKSE_) ;  /* 0xffff52e000007944 */ /* 0x022fea0003c3ffff */
[----:B------:R-:W-:Y:S01]  /*12bd0*/  MOV R4, R11 ;  /* 0x0000000b00047202 */ /* 0x000fe20000000f00 */
[----:B------:R1:W5:Y:S01]  /*12be0*/  LDL.64 R14, [R1+0x758] ;  /* 0x00075800010e7983 */ /* 0x0003620000100a00 */
[----:B------:R-:W-:Y:S01]  /*12bf0*/  MOV R3, 0x12c20 ;  /* 0x00012c2000037802 */ /* 0x000fe20000000f00 */
[----:B------:R-:W-:Y:S02]  /*12c00*/  IMAD.MOV.U32 R5, RZ, RZ, R10 ;  /* 0x000000ffff057224 */ /* 0x000fe400078e000a */
[----:B-1---5:R-:W-:Y:S05]  /*12c10*/  CALL.REL.NOINC `($_ZN7cutlass13device_kernelIN5flash19enable_sm80_to_sm89INS1_16FlashAttnBwdSm80INS1_25CollectiveMainloopBwdSm80ILi2ELi2EN4cute5tupleIJNS5_1CILi128EEES8_NS7_ILi64EEEEEENS_6half_tEfNS_4arch4Sm80ELb0ELb1ELb1ELb1ELb0ELb0ELb0ELb0ELi2ELi4ELi4ELi4ELb0EEENS1_24CollectiveEpilogueBwdGQAISA_fSD_Li256ELb1ELb0EEENS1_19SingleTileSchedulerILb1ELb0ELb0ELi128EEEEEEEEEvNT_6ParamsE$_ZN4cute3eso3ESOILb1ELb0EJNS_6LayoutINS_5tupleIJNS3_IJNS_1CILi1EEENS4_ILi2EEEEEEEEENS3_IJNS3_IJS5_S5_EEEEEEEENS_10ViewEngineIPjEEEEC2ERKSB_RKSE_) ;  /* 0xffff513000007944 */ /* 0x022fea0003c3ffff */
[----:B------:R-:W-:Y:S01]  /*12c20*/  MOV R6, R9 ;  /* 0x0000000900067202 */ /* 0x000fe20000000f00 */
[----:B------:R1:W5:Y:S01]  /*12c30*/  LDL.64 R4, [R1+0x758] ;  /* 0x0007580001047983 */ /* 0x0003620000100a00 */
[----:B------:R-:W-:Y:S01]  /*12c40*/  MOV R3, 0x12c70 ;  /* 0x00012c7000037802 */ /* 0x000fe20000000f00 */
[----:B------:R-:W-:Y:S02]  /*12c50*/  IMAD.MOV.U32 R7, RZ, RZ, R8 ;  /* 0x000000ffff077224 */ /* 0x000fe400078e0008 */
[----:B-1---5:R-:W-:Y:S05]  /*12c60*/  CALL.REL.NOINC `($_ZN7cutlass13device_kernelIN5flash19enable_sm80_to_sm89INS1_16FlashAttnBwdSm80INS1_25CollectiveMainloopBwdSm80ILi2ELi2EN4cute5tupleIJNS5_1CILi128EEES8_NS7_ILi64EEEEEENS_6half_tEfNS_4arch4Sm80ELb0ELb1ELb1ELb1ELb0ELb0ELb0ELb0ELi2ELi4ELi4ELi4ELb0EEENS1_24CollectiveEpilogueBwdGQAISA_fSD_Li256ELb1ELb0EEENS1_19SingleTileSchedulerILb1ELb0ELb0ELi128EEEEEEEEEvNT_6ParamsE$_ZN4cute3eso3ESOILb1ELb0EJNS_6LayoutINS_5tupleIJNS3_IJNS_1CILi2EEES5_EEEEEENS3_IJNS3_IJNS4_ILi1EEES5_EEEEEEEENS_10ViewEngineIPfEEEEC2ERKSB_RKSE_) ;  /* 0xffff53e000007944 */ /* 0x022fea0003c3ffff */
[----:B------:R-:W-:Y:S01]  /*12c70*/  MOV R6, R13 ;  /* 0x0000000d00067202 */ /* 0x000fe20000000f00 */
[----:B------:R1:W5:Y:S01]  /*12c80*/  LDL.64 R36, [R1+0x758] ;  /* 0x0007580001247983 */ /* 0x0003620000100a00 */
[----:B------:R-:W-:Y:S01]  /*12c90*/  MOV R3, 0x12cc0 ;  /* 0x00012cc000037802 */ /* 0x000fe20000000f00 */
[----:B------:R-:W-:Y:S02]  /*12ca0*/  IMAD.MOV.U32 R7, RZ, RZ, R12 ;  /* 0x000000ffff077224 */ /* 0x000fe400078e000c */
[----:B-1---5:R-:W-:Y:S05]  /*12cb0*/  CALL.REL.NOINC `($_ZN7cutlass13device_kernelIN5flash19enable_sm80_to_sm89INS1_16FlashAttnBwdSm80INS1_25CollectiveMainloopBwdSm80ILi2ELi2EN4cute5tupleIJNS5_1CILi128EEES8_NS7_ILi64EEEEEENS_6half_tEfNS_4arch4Sm80ELb0ELb1ELb1ELb1ELb0ELb0ELb0ELb0ELi2ELi4ELi4ELi4ELb0EEENS1_24CollectiveEpilogueBwdGQAISA_fSD_Li256ELb1ELb0EEENS1_19SingleTileSchedulerILb1ELb0ELb0ELi128EEEEEEEEEvNT_6ParamsE$_ZN4cute3eso3ESOILb1ELb0EJNS_6LayoutINS_5tupleIJNS3_IJNS_1CILi2EEES5_EEEEEENS3_IJNS3_IJNS4_ILi1EEES5_EEEEEEEENS_10ViewEngineIPKfEEEEC2ERKSB_RKSF_) ;  /* 0xffff529000007944 */ /* 0x022fea0003c3ffff */
        /* <DEDUP_REMOVED lines=21> */
[----:B-1----:R-:W-:Y:S05]  /*12e10*/  CALL.REL.NOINC `($_ZN7cutlass13device_kernelIN5flash19enable_sm80_to_sm89INS1_16FlashAttnBwdSm80INS1_25CollectiveMainloopBwdSm80ILi2ELi2EN4cute5tupleIJNS5_1CILi128EEES8_NS7_ILi64EEEEEENS_6half_tEfNS_4arch4Sm80ELb0ELb1ELb1ELb1ELb0ELb0ELb0ELb0ELi2ELi4ELi4ELi4ELb0EEENS1_24CollectiveEpilogueBwdGQAISA_fSD_Li256ELb1ELb0EEENS1_19SingleTileSchedulerILb1ELb0ELb0ELi128EEEEEEEEEvNT_6ParamsE$_ZN4cute3eso3ESOILb1ELb0EJNS_10UnderscoreEiiEEC2ERKS2_RKiS7_) ;  /* 0xffff420000007944 */ /* 0x002fea0003c3ffff */
        /* <DEDUP_REMOVED lines=101> */
[----:B-1----:R-:W-:Y:S05]  /*13470*/  CALL.REL.NOINC `($_ZN7cutlass13device_kernelIN5flash19enable_sm80_to_sm89INS1_16FlashAttnBwdSm80INS1_25CollectiveMainloopBwdSm80ILi2ELi2EN4cute5tupleIJNS5_1CILi128EEES8_NS7_ILi64EEEEEENS_6half_tEfNS_4arch4Sm80ELb0ELb1ELb1ELb1ELb0ELb0ELb0ELb0ELi2ELi4ELi4ELi4ELb0EEENS1_24CollectiveEpilogueBwdGQAISA_fSD_Li256ELb1ELb0EEENS1_19SingleTileSchedulerILb1ELb0ELb0ELi128EEEEEEEEEvNT_6ParamsE$_ZN4cute3eso3ESOILb1ELb0EJNS_10UnderscoreES2_iEEC2ERKS2_S5_RKi) ;  /* 0xffff3b0000007944 */ /* 0x002fea0003c3ffff */
        /* <DEDUP_REMOVED lines=518> */
[----:B------:R-:W-:Y:S02]  /*154e0*/  MOV R38, 0x1 ;  /* 0x0000000100267802 */ /* 0x000fe40000000f00 */
        /* <DEDUP_REMOVED lines=21> */
.L_x_3695:
        /* <DEDUP_REMOVED lines=441> */
[----:B------:R-:W-:Y:S02]  /*171d0*/  MOV R3, R58 ;  /* 0x0000003a00037202 */ /* 0x000fe40000000f00 */
        /* <DEDUP_REMOVED lines=295> */
.L_x_3696:
[----:B-1----:R-:W-:Y:S02]  /*18450*/  LOP3.LUT R18, R30, 0x1, RZ, 0xc0, !PT ;  /* 0x000000011e127812 */ /* 0x002fe400078ec0ff */
[----:B------:R-:W-:Y:S03]  /*18460*/  MOV R12, 0x18490 ;  /* 0x00018490000c7802 */ /* 0x000fe60000000f00 */
[----:B------:R-:W-:Y:S02]  /*18470*/  IMAD.MOV.U32 R14, RZ, RZ, R18 ;  /* 0x000000ffff0e7224 */ /* 0x000fe400078e0012 */
        /* <DEDUP_REMOVED lines=236> */
.L_x_3697:
        /* <DEDUP_REMOVED lines=199> */
[----:B-----5:R-:W-:Y:S05]  /*19fb0*/  CALL.REL.NOINC `($_ZN7cutlass13device_kernelIN5flash19enable_sm80_to_sm89INS1_16FlashAttnBwdSm80INS1_25CollectiveMainloopBwdSm80ILi2ELi2EN4cute5tupleIJNS5_1CILi128EEES8_NS7_ILi64EEEEEENS_6half_tEfNS_4arch4Sm80ELb0ELb1ELb1ELb1ELb0ELb0ELb0ELb0ELi2ELi4ELi4ELi4ELb0EEENS1_24CollectiveEpilogueBwdGQAISA_fSD_Li256ELb1ELb0EEENS1_19SingleTileSchedulerILb1ELb0ELb0ELi128EEEEEEEEEvNT_6ParamsE$_ZN4cute8smem_ptrIPfECI1NS_12iter_adaptorIS1_S2_EEES1_) ;  /* 0xfffef8e000007944 */ /* 0x020fea0003c3ffff */
[----:B-1----:R1:W5:Y:S01]  /*19fc0*/  LDL.64 R6, [R1+0x758] ;  /* 0x0007580001067983 */ /* 0x0023620000100a00 */
[----:B------:R-:W-:Y:S02]  /*19fd0*/  MOV R5, R58 ;  /* 0x0000003a00057202 */ /* 0x000fe40000000f00 */
[----:B------:R-:W-:Y:S02]  /*19fe0*/  MOV R10, 0x1a000 ;  /* 0x0001a000000a7802 */ /* 0x000fe40000000f00 */
[----:B-1---5:R-:W-:Y:S05]  /*19ff0*/  CALL.REL.NOINC `($_ZN7cutlass13device_kernelIN5flash19enable_sm80_to_sm89INS1_16FlashAttnBwdSm80INS1_25CollectiveMainloopBwdSm80ILi2ELi2EN4cute5tupleIJNS5_1CILi128EEES8_NS7_ILi64EEEEEENS_6half_tEfNS_4arch4Sm80ELb0ELb1ELb1ELb1ELb0ELb0ELb0ELb0ELi2ELi4ELi4ELi4ELb0EEENS1_24CollectiveEpilogueBwdGQAISA_fSD_Li256ELb1ELb0EEENS1_19SingleTileSchedulerILb1ELb0ELb0ELi128EEEEEEEEEvNT_6ParamsE$_ZN4cute3eso3ESOILb1ELb0EJNS_6LayoutINS_5tupleIJNS3_IJNS_1CILi2EEES5_EEEEEENS3_IJNS3_IJNS4_ILi8EEENS4_ILi64EEEEEEEEEEENS_10ViewEngineINS_8smem_ptrIPfEEEEEEC2ERKSC_RKSH_) ;  /* 0xfffee12000007944 */ /* 0x022fea0003c3ffff */
        /* <DEDUP_REMOVED lines=9> */
[----:B-12--5:R-:W-:Y:S05]  /*1a090*/  CALL.REL.NOINC `($_ZN7cutlass13device_kernelIN5flash19enable_sm80_to_sm89INS1_16FlashAttnBwdSm80INS1_25CollectiveMainloopBwdSm80ILi2ELi2EN4cute5tupleIJNS5_1CILi128EEES8_NS7_ILi64EEEEEENS_6half_tEfNS_4arch4Sm80ELb0ELb1ELb1ELb1ELb0ELb0ELb0ELb0ELi2ELi4ELi4ELi4ELb0EEENS1_24CollectiveEpilogueBwdGQAISA_fSD_Li256ELb1ELb0EEENS1_19SingleTileSchedulerILb1ELb0ELb0ELi128EEEEEEEEEvNT_6ParamsE$_ZN4cute3eso3ESOILb1ELb0EJNS_10UnderscoreEiEEC2ERKS2_RKi) ;  /* 0xfffecf3000007944 */ /* 0x026fea0003c3ffff */
[----:B------:R-:W2:Y:S01]  /*1a0a0*/  LDL R7, [R1+0x758] ;  /* 0x0007580001077983 */ /* 0x000ea20000100800 */
[----:B------:R-:W-:Y:S01]  /*1a0b0*/  IMAD.MOV.U32 R5, RZ, RZ, R58 ;  /* 0x000000ffff057224 */ /* 0x000fe200078e003a */
[----:B------:R-:W-:Y:S02]  /*1a0c0*/  MOV R6, 0x1a0f0 ;  /* 0x0001a0f000067802 */ /* 0x000fe40000000f00 */
[----:B--2---:R-:W-:Y:S02]  /*1a0d0*/  SHF.L.U32 R7, R7, 0x7, RZ ;  /* 0x0000000707077819 */ /* 0x004fe400000006ff */
[----:B------:R-:W-:Y:S05]  /*1a0e0*/  CALL.REL.NOINC `($_ZN7cutlass13device_kernelIN5flash19enable_sm80_to_sm89INS1_16FlashAttnBwdSm80INS1_25CollectiveMainloopBwdSm80ILi2ELi2EN4cute5tupleIJNS5_1CILi128EEES8_NS7_ILi64EEEEEENS_6half_tEfNS_4arch4Sm80ELb0ELb1ELb1ELb1ELb0ELb0ELb0ELb0ELi2ELi4ELi4ELi4ELb0EEENS1_24CollectiveEpilogueBwdGQAISA_fSD_Li256ELb1ELb0EEENS1_19SingleTileSchedulerILb1ELb0ELb0ELi128EEEEEEEEEvNT_6ParamsE$_ZN4cute3eso3ESOILb1ELb0EJNS_6LayoutINS_5tupleIJNS3_IJNS_1CILi2EEES5_EEEEEENS3_IJNS3_IJNS4_ILi8EEENS4_ILi64EEEEEEEEEEEiEEC2ERKSC_RKi) ;  /* 0xfffee07000007944 */ /* 0x000fea0003c3ffff */
[----:B------:R-:W-:Y:S01]  /*1a0f0*/  ULDC.64 UR4, c[0x0][0x118] ;  /* 0x0000460000047ab9 */ /* 0x000fe20000000a00 */
[----:B------:R-:W2:Y:S04]  /*1a100*/  LDL R5, [R1+0x758] ;  /* 0x0007580001057983 */ /* 0x000ea80000100800 */
[----:B------:R1:W2:Y:S02]  /*1a110*/  LD.E.64 R6, [R10.64] ;  /* 0x000000040a067980 */ /* 0x0002a4000c101b00 */
[----:B-1----:R-:W-:Y:S01]  /*1a120*/  MOV R10, 0x1a160 ;  /* 0x0001a160000a7802 */ /* 0x002fe20000000f00 */
[----:B--2---:R-:W-:Y:S01]  /*1a130*/  IMAD.WIDE R6, R5, 0x4, R6 ;  /* 0x0000000405067825 */ /* 0x004fe200078e0206 */
[----:B------:R-:W-:-:S03]  /*1a140*/  MOV R5, R58 ;  /* 0x0000003a00057202 */ /* 0x000fc60000000f00 */
[----:B------:R-:W-:Y:S05]  /*1a150*/  CALL.REL.NOINC `($_ZN7cutlass13device_kernelIN5flash19enable_sm80_to_sm89INS1_16FlashAttnBwdSm80INS1_25CollectiveMainloopBwdSm80ILi2ELi2EN4cute5tupleIJNS5_1CILi128EEES8_NS7_ILi64EEEEEENS_6half_tEfNS_4arch4Sm80ELb0ELb1ELb1ELb1ELb0ELb0ELb0ELb0ELi2ELi4ELi4ELi4ELb0EEENS1_24CollectiveEpilogueBwdGQAISA_fSD_Li256ELb1ELb0EEENS1_19SingleTileSchedulerILb1ELb0ELb0ELi128EEEEEEEEEvNT_6ParamsE$_ZN4cute8smem_ptrIPfECI1NS_12iter_adaptorIS1_S2_EEES1_) ;  /* 0xfffef74000007944 */ /* 0x000fea0003c3ffff */
[----:B-1----:R1:W5:Y:S01]  /*1a160*/  LDL.64 R6, [R1+0x758] ;  /* 0x0007580001067983 */ /* 0x0023620000100a00 */
[----:B------:R-:W-:-:S02]  /*1a170*/  MOV R5, R58 ;  /* 0x0000003a00057202 */ /* 0x000fc40000000f00 */
[----:B------:R-:W-:Y:S02]  /*1a180*/  MOV R10, 0x1a1a0 ;  /* 0x0001a1a0000a7802 */ /* 0x000fe40000000f00 */
[----:B-1---5:R-:W-:Y:S05]  /*1a190*/  CALL.REL.NOINC `($_ZN7cutlass13device_kernelIN5flash19enable_sm80_to_sm89INS1_16FlashAttnBwdSm80INS1_25CollectiveMainloopBwdSm80ILi2ELi2EN4cute5tupleIJNS5_1CILi128EEES8_NS7_ILi64EEEEEENS_6half_tEfNS_4arch4Sm80ELb0ELb1ELb1ELb1ELb0ELb0ELb0ELb0ELi2ELi4ELi4ELi4ELb0EEENS1_24CollectiveEpilogueBwdGQAISA_fSD_Li256ELb1ELb0EEENS1_19SingleTileSchedulerILb1ELb0ELb0ELi128EEEEEEEEEvNT_6ParamsE$_ZN4cute3eso3ESOILb1ELb0EJNS_6LayoutINS_5tupleIJNS3_IJNS_1CILi2EEES5_EEEEEENS3_IJNS3_IJNS4_ILi8EEENS4_ILi64EEEEEEEEEEENS_10ViewEngineINS_8smem_ptrIPfEEEEEEC2ERKSC_RKSH_) ;  /* 0xfffedf8000007944 */ /* 0x022fea0003c3ffff */
[----:B-1----:R1:W5:Y:S01]  /*1a1a0*/  LDL.64 R6, [R1+0x758] ;  /* 0x0007580001067983 */ /* 0x0023620000100a00 */
[----:B------:R-:W-:Y:S01]  /*1a1b0*/  IMAD.MOV.U32 R11, RZ, RZ, R8 ;  /* 0x000000ffff0b7224 */ /* 0x000fe200078e0008 */
[----:B------:R-:W-:Y:S01]  /*1a1c0*/  MOV R9, R58 ;  /* 0x0000003a00097202 */ /* 0x000fe20000000f00 */
[----:B------:R-:W-:Y:S01]  /*1a1d0*/  IMAD.MOV.U32 R8, RZ, RZ, R18 ;  /* 0x000000ffff087224 */ /* 0x000fe200078e0012 */
[----:B------:R-:W-:Y:S02]  /*1a1e0*/  MOV R10, 0x1a200 ;  /* 0x0001a200000a7802 */ /* 0x000fe40000000f00 */
[----:B-1---5:R-:W-:Y:S05]  /*1a1f0*/  CALL.REL.NOINC `($_ZN7cutlass13device_kernelIN5flash19enable_sm80_to_sm89INS1_16FlashAttnBwdSm80INS1_25CollectiveMainloopBwdSm80ILi2ELi2EN4cute5tupleIJNS5_1CILi128EEES8_NS7_ILi64EEEEEENS_6half_tEfNS_4arch4Sm80ELb0ELb1ELb1ELb1ELb0ELb0ELb0ELb0ELi2ELi4ELi4ELi4ELb0EEENS1_24CollectiveEpilogueBwdGQAISA_fSD_Li256ELb1ELb0EEENS1_19SingleTileSchedulerILb1ELb0ELb0ELi128EEEEEEEEEvNT_6ParamsE$_ZN4cute3eso3ESOILb1ELb0EJNS_6LayoutINS_5tupleIJNS_1CILi1EEENS4_ILi4EEEEEENS3_IJNS4_ILi0EEES5_EEEEENS_10ViewEngineIPfEEEEC2ERKSA_RKSD_) ;  /* 0xfffeee2000007944 */ /* 0x022fea0003c3ffff */
[----:B-1----:R1:W5:Y:S01]  /*1a200*/  LDL.64 R8, [R1+0x758] ;  /* 0x0007580001087983 */ /* 0x0023620000100a00 */
[----:B------:R-:W-:Y:S01]  /*1a210*/  IMAD.MOV.U32 R10, RZ, RZ, R7 ;  /* 0x000000ffff0a7224 */ /* 0x000fe200078e0007 */
[----:B------:R-:W-:Y:S02]  /*1a220*/  MOV R5, R58 ;  /* 0x0000003a00057202 */ /* 0x000fe40000000f00 */
[----:B------:R-:W-:Y:S02]  /*1a230*/  MOV R7, 0x1a250 ;  /* 0x0001a25000077802 */ /* 0x000fe40000000f00 */
[----:B-1---5:R-:W-:Y:S05]  /*1a240*/  CALL.REL.NOINC `($_ZN7cutlass13device_kernelIN5flash19enable_sm80_to_sm89INS1_16FlashAttnBwdSm80INS1_25CollectiveMainloopBwdSm80ILi2ELi2EN4cute5tupleIJNS5_1CILi128EEES8_NS7_ILi64EEEEEENS_6half_tEfNS_4arch4Sm80ELb0ELb1ELb1ELb1ELb0ELb0ELb0ELb0ELi2ELi4ELi4ELi4ELb0EEENS1_24CollectiveEpilogueBwdGQAISA_fSD_Li256ELb1ELb0EEENS1_19SingleTileSchedulerILb1ELb0ELb0ELi128EEEEEEEEEvNT_6ParamsE$_ZN4cute3eso3ESOILb1ELb0EJNS_6LayoutINS_5tupleIJNS_1CILi1EEENS3_IJNS4_ILi2EEES6_EEEEEENS3_IJNS4_ILi0EEENS3_IJNS4_ILi8EEENS4_ILi64EEEEEEEEEEENS_10ViewEngineINS_8smem_ptrIPfEEEEEEC2ERKSE_RKSJ_) ;  /* 0xfffeed6000007944 */ /* 0x022fea0003c3ffff */
[----:B------:R2:W5:Y:S01]  /*1a250*/  LDL.64 R6, [R1+0x758] ;  /* 0x0007580001067983 */ /* 0x0005620000100a00 */
[----:B-1----:R-:W-:Y:S02]  /*1a260*/  MOV R5, R58 ;  /* 0x0000003a00057202 */ /* 0x002fe40000000f00 */
[----:B------:R-:W-:-:S02]  /*1a270*/  MOV R10, 0x1a290 ;  /* 0x0001a290000a7802 */ /* 0x000fc40000000f00 */
[----:B--2--5:R-:W-:Y:S05]  /*1a280*/  CALL.REL.NOINC `($_ZN7cutlass13device_kernelIN5flash19enable_sm80_to_sm89INS1_16FlashAttnBwdSm80INS1_25CollectiveMainloopBwdSm80ILi2ELi2EN4cute5tupleIJNS5_1CILi128EEES8_NS7_ILi64EEEEEENS_6half_tEfNS_4arch4Sm80ELb0ELb1ELb1ELb1ELb0ELb0ELb0ELb0ELi2ELi4ELi4ELi4ELb0EEENS1_24CollectiveEpilogueBwdGQAISA_fSD_Li256ELb1ELb0EEENS1_19SingleTileSchedulerILb1ELb0ELb0ELi128EEEEEEEEEvNT_6ParamsE$_ZN4cute8smem_ptrIPfECI1NS_12iter_adaptorIS1_S2_EEES1_) ;  /* 0xfffef61000007944 */ /* 0x024fea0003c3ffff */
[----:B-1----:R1:W5:Y:S01]  /*1a290*/  LDL.64 R6, [R1+0x758] ;  /* 0x0007580001067983 */ /* 0x0023620000100a00 */
[----:B------:R-:W-:-:S02]  /*1a2a0*/  MOV R5, R58 ;  /* 0x0000003a00057202 */ /* 0x000fc40000000f00 */
[----:B------:R-:W-:Y:S02]  /*1a2b0*/  MOV R10, 0x1a2d0 ;  /* 0x0001a2d0000a7802 */ /* 0x000fe40000000f00 */
[----:B-1---5:R-:W-:Y:S05]  /*1a2c0*/  CALL.REL.NOINC `($_ZN7cutlass13device_kernelIN5flash19enable_sm80_to_sm89INS1_16FlashAttnBwdSm80INS1_25CollectiveMainloopBwdSm80ILi2ELi2EN4cute5tupleIJNS5_1CILi128EEES8_NS7_ILi64EEEEEENS_6half_tEfNS_4arch4Sm80ELb0ELb1ELb1ELb1ELb0ELb0ELb0ELb0ELi2ELi4ELi4ELi4ELb0EEENS1_24CollectiveEpilogueBwdGQAISA_fSD_Li256ELb1ELb0EEENS1_19SingleTileSchedulerILb1ELb0ELb0ELi128EEEEEEEEEvNT_6ParamsE$_ZN4cute3eso3ESOILb1ELb0EJNS_6LayoutINS_5tupleIJNS3_IJNS_1CILi2EEES5_EEEEEENS3_IJNS3_IJNS4_ILi8EEENS4_ILi64EEEEEEEEEEENS_10ViewEngineINS_8smem_ptrIPfEEEEEEC2ERKSC_RKSH_) ;  /* 0xfffede5000007944 */ /* 0x022fea0003c3ffff */
[----:B------:R2:W5:Y:S01]  /*1a2d0*/  LDL.64 R10, [R1+0x758] ;  /* 0x00075800010a7983 */ /* 0x0005620000100a00 */
[----:B-1----:R-:W-:Y:S01]  /*1a2e0*/  IMAD.MOV.U32 R5, RZ, RZ, R8 ;  /* 0x000000ffff057224 */ /* 0x002fe200078e0008 */
[----:B------:R-:W-:Y:S02]  /*1a2f0*/  MOV R6, R58 ;  /* 0x0000003a00067202 */ /* 0x000fe40000000f00 */
[----:B------:R-:W-:Y:S02]  /*1a300*/  MOV R7, 0x1a320 ;  /* 0x0001a32000077802 */ /* 0x000fe40000000f00 */
[----:B--2--5:R-:W-:Y:S05]  /*1a310*/  CALL.REL.NOINC `($_ZN7cutlass13device_kernelIN5flash19enable_sm80_to_sm89INS1_16FlashAttnBwdSm80INS1_25CollectiveMainloopBwdSm80ILi2ELi2EN4cute5tupleIJNS5_1CILi128EEES8_NS7_ILi64EEEEEENS_6half_tEfNS_4arch4Sm80ELb0ELb1ELb1ELb1ELb0ELb0ELb0ELb0ELi2ELi4ELi4ELi4ELb0EEENS1_24CollectiveEpilogueBwdGQAISA_fSD_Li256ELb1ELb0EEENS1_19SingleTileSchedulerILb1ELb0ELb0ELi128EEEEEEEEEvNT_6ParamsE$_ZN4cute3eso3ESOILb1ELb0EJNS_6LayoutINS_5tupleIJNS_1CILi4EEEEEENS3_IJNS4_ILi1EEEEEEEENS_10ViewEngineIPfEEEEC2ERKS9_RKSC_) ;  /* 0xfffeed6000007944 */ /* 0x024fea0003c3ffff */
        /* <DEDUP_REMOVED lines=271> */
[----:B------:R-:W-:Y:S05]  /*1b410*/  CALL.REL.NOINC `($_ZN7cutlass13device_kernelIN5flash19enable_sm80_to_sm89INS1_16FlashAttnBwdSm80INS1_25CollectiveMainloopBwdSm80ILi2ELi2EN4cute5tupleIJNS5_1CILi128EEES8_NS7_ILi64EEEEEENS_6half_tEfNS_4arch4Sm80ELb0ELb1ELb1ELb1ELb0ELb0ELb0ELb0ELi2ELi4ELi4ELi4ELb0EEENS1_24CollectiveEpilogueBwdGQAISA_fSD_Li256ELb1ELb0EEENS1_19SingleTileSchedulerILb1ELb0ELb0ELi128EEEEEEEEEvNT_6ParamsE$_ZN4cute3eso3ESOILb1ELb0EJNS_6LayoutINS_5tupleIJNS3_IJNS_1CILi2EEES5_EEENS3_IJS5_NS4_ILi8EEEEEEEEENS3_IJNS3_IJS5_NS4_ILi4EEEEEENS3_IJNS4_ILi1EEES7_EEEEEEEENS_10ViewEngineIPfEEEEC2ERKSF_RKSI_) ;  /* 0xfffecd8000007944 */ /* 0x000fea0003c3ffff */
        /* <DEDUP_REMOVED lines=144> */
[----:B------:R-:W-:-:S05]  /*1bd20*/  FFMA.FTZ R7, -R19, R19, 1 ;  /* 0x3f80000013077423 */ /* 0x000fca0000010113 */
[----:B------:R3:W-:Y:S04]  /*1bd30*/  STL.128 [R1+0x11d0], R4 ;  /* 0x0011d00401007387 */ /* 0x0007e80000100c00 */
[----:B-1----:R1:W5:Y:S04]  /*1bd40*/  LD.E R12, [R32.64] ;  /* 0x00000004200c7980 */ /* 0x002368000c101900 */
[----:B--2---:R1:W5:Y:S01]  /*1bd50*/  LDL R11, [R1+0xfd0] ;  /* 0x000fd000010b7983 */ /* 0x0043620000100800 */
[----:B------:R-:W-:Y:S01]  /*1bd60*/  BSSY B3, `(.L_x_3698) ;  /* 0x0000003000037945 */ /* 0x000fe20003800000 */
[----:B---3--:R-:W-:-:S02]  /*1bd70*/  MOV R7, 0x1bd90 ;  /* 0x0001bd9000077802 */ /* 0x008fc40000000f00 */
[----:B-1---5:R-:W-:Y:S05]  /*1bd80*/  CALL.REL.NOINC `($_ZN7cutlass13device_kernelIN5flash19enable_sm80_to_sm89INS1_16FlashAttnBwdSm80INS1_25CollectiveMainloopBwdSm80ILi2ELi2EN4cute5tupleIJNS5_1CILi128EEES8_NS7_ILi64EEEEEENS_6half_tEfNS_4arch4Sm80ELb0ELb1ELb1ELb1ELb0ELb0ELb0ELb0ELi2ELi4ELi4ELi4ELb0EEENS1_24CollectiveEpilogueBwdGQAISA_fSD_Li256ELb1ELb0EEENS1_19SingleTileSchedulerILb1ELb0ELb0ELi128EEEEEEEEEvNT_6ParamsE$_ZZN5flash25CollectiveMainloopBwdSm80ILi2ELi2EN4cute5tupleIJNS1_1CILi128EEES4_NS3_ILi64EEEEEEN7cutlass6half_tEfNS7_4arch4Sm80ELb0ELb1ELb1ELb1ELb0ELb0ELb0ELb0ELi2ELi4ELi4ELi4ELb0EE3mmaINS_16FlashAttnBwdSm80ISB_NS_24CollectiveEpilogueBwdGQAIS6_fSA_Li256ELb1ELb0EEENS_19SingleTileSchedulerILb1ELb0ELb0ELi128EEEE13SharedStorageENS1_6TensorINS1_11ArrayEngineIfLm32EEENS1_6LayoutINS2_IJNS2_IJNS3_ILi2EEESO_EEESO_NS3_ILi4EEEEEENS2_IJNS2_IJNS3_ILi1EEESO_EEESQ_NS3_ILi8EEEEEEEEEEEEbRKNSB_6ParamsERT0_S12_iNS2_IJiiiEEERT_ENKUlRT_iE_clINSK_INSL_IfLm64EEENSN_INS2_IJSP_SO_SU_EEESV_EEEEEEDaS17_i) ;  /* 0xfffeeb5000007944 */ /* 0x022fea0003c3ffff */
[----:B------:R-:W-:Y:S05]  /*1bd90*/  BSYNC B3 ;  /* 0x0000000000037941 */ /* 0x000fea0003800000 */
.L_x_3698:
[----:B------:R-:W-:Y:S02]  /*1bda0*/  MOV R6, RZ ;  /* 0x000000ff00067202 */ /* 0x000fe40000000f00 */
.L_x_3700:
[----:B-1----:R-:W-:-:S05]  /*1bdb0*/  MOV R2, 0x1bdd0 ;  /* 0x0001bdd000027802 */ /* 0x002fca0000000f00 */
[----:B------:R-:W-:Y:S05]  /*1bdc0*/  CALL.REL.NOINC `($_ZN7cutlass13device_kernelIN5flash19enable_sm80_to_sm89INS1_16FlashAttnBwdSm80INS1_25CollectiveMainloopBwdSm80ILi2ELi2EN4cute5tupleIJNS5_1CILi128EEES8_NS7_ILi64EEEEEENS_6half_tEfNS_4arch4Sm80ELb0ELb1ELb1ELb1ELb0ELb0ELb0ELb0ELi2ELi4ELi4ELi4ELb0EEENS1_24CollectiveEpilogueBwdGQAISA_fSD_Li256ELb1ELb0EEENS1_19SingleTileSchedulerILb1ELb0ELb0ELi128EEEEEEEEEvNT_6ParamsE$_ZZZN5flash25CollectiveMainloopBwdSm80ILi2ELi2EN4cute5tupleIJNS1_1CILi128EEES4_NS3_ILi64EEEEEEN7cutlass6half_tEfNS7_4arch4Sm80ELb0ELb1ELb1ELb1ELb0ELb0ELb0ELb0ELi2ELi4ELi4ELi4ELb0EE3mmaINS_16FlashAttnBwdSm80ISB_NS_24CollectiveEpilogueBwdGQAIS6_fSA_Li256ELb1ELb0EEENS_19SingleTileSchedulerILb1ELb0ELb0ELi128EEEE13SharedStorageENS1_6TensorINS1_11ArrayEngineIfLm32EEENS1_6LayoutINS2_IJNS2_IJNS3_ILi2EEESO_EEESO_NS3_ILi4EEEEEENS2_IJNS2_IJNS3_ILi1EEESO_EEESQ_NS3_ILi8EEEEEEEEEEEEbRKNSB_6ParamsERT0_S12_iNS2_IJiiiEEERT_ENKUliT_E_clIZSC_ISJ_SX_EbS10_S12_S12_iS13_S15_EUlRS16_iE_EEDaiS16_ENKUlvE0_clEv) ;  /* 0x0003589000007944 */ /* 0x000fea0003c00000 */
[----:B------:R1:W-:Y:S01]  /*1bdd0*/  STL [R1+0x770], RZ ;  /* 0x000770ff01007387 */ /* 0x0003e20000100800 */
[----:B------:R-:W-:-:S03]  /*1bde0*/  MOV R5, RZ ;  /* 0x000000ff00057202 */ /* 0x000fc60000000f00 */
.L_x_3699:
[----:B------:R-:W-:Y:S01]  /*1bdf0*/  IMAD.MOV.U32 R3, RZ, RZ, R58 ;  /* 0x000000ffff037224 */ /* 0x000fe200078e003a */
[----:B------:R-:W-:Y:S01]  /*1be00*/  MOV R14, R6 ;  /* 0x00000006000e7202 */ /* 0x000fe20000000f00 */
[----:B-1----:R-:W-:Y:S01]  /*1be10*/  IMAD.MOV.U32 R2, RZ, RZ, R57 ;  /* 0x000000ffff027224 */ /* 0x002fe200078e0039 */
[----:B------:R-:W-:-:S02]  /*1be20*/  MOV R13, 0x1be40 ;  /* 0x0001be40000d7802 */ /* 0x000fc40000000f00 */
[----:B-1---5:R-:W-:Y:S05]  /*1be30*/  CALL.REL.NOINC `($_ZN7cutlass13device_kernelIN5flash19enable_sm80_to_sm89INS1_16FlashAttnBwdSm80INS1_25CollectiveMainloopBwdSm80ILi2ELi2EN4cute5tupleIJNS5_1CILi128EEES8_NS7_ILi64EEEEEENS_6half_tEfNS_4arch4Sm80ELb0ELb1ELb1ELb1ELb0ELb0ELb0ELb0ELi2ELi4ELi4ELi4ELb0EEENS1_24CollectiveEpilogueBwdGQAISA_fSD_Li256ELb1ELb0EEENS1_19SingleTileSchedulerILb1ELb0ELb0ELi128EEEEEEEEEvNT_6ParamsE$_ZN4cute3eso3ESOILb0ELb0EJiiEEC2ERKiS4_) ;  /* 0xfffeab2000007944 */ /* 0x022fea0003c3ffff */
[----:B------:R-:W2:Y:S04]  /*1be40*/  LDL.64 R2, [R1+0x758] ;  /* 0x0007580001027983 */ /* 0x000ea80000100a00 */
[----:B------:R-:W3:Y:S01]  /*1be50*/  LDL.64 R10, [R59+0x60] ;  /* 0x000060003b0a7983 */ /* 0x000ee20000100a00 */
[----:B------:R-:W-:Y:S01]  /*1be60*/  ULDC.64 UR4, c[0x0][0x118] ;  /* 0x0000460000047ab9 */ /* 0x000fe20000000a00 */
[----:B--2---:R-:W-:-:S02]  /*1be70*/  LEA.HI R8, R2, R2, RZ, 0x1 ;  /* 0x0000000202087211 */ /* 0x004fc400078f08ff */
[----:B------:R-:W-:Y:S02]  /*1be80*/  LEA.HI R7, R3, R3, RZ, 0x1 ;  /* 0x0000000303077211 */ /* 0x000fe400078f08ff */
[C---:B------:R-:W-:Y:S01]  /*1be90*/  LOP3.LUT R9, R8.reuse, 0x7ffffffe, RZ, 0xc0, !PT ;  /* 0x7ffffffe08097812 */ /* 0x040fe200078ec0ff */
[----:B------:R-:W-:Y:S01]  /*1bea0*/  IMAD.SHL.U32 R8, R8, 0x2, RZ ;  /* 0x0000000208087824 */ /* 0x000fe200078e00ff */
[----:B---3--:R-:W2:Y:S03]  /*1beb0*/  LD.E R10, [R10.64+0x13c] ;  /* 0x00013c040a0a7980 */ /* 0x008ea6000c101900 */
[----:B------:R-:W-:Y:S01]  /*1bec0*/  IMAD.IADD R9, R2, 0x1, -R9 ;  /* 0x0000000102097824 */ /* 0x000fe200078e0a09 */
[----:B------:R-:W-:Y:S01]  /*1bed0*/  LOP3.LUT R8, R8, 0xfffffffc, RZ, 0xc0, !PT ;  /* 0xfffffffc08087812 */ /* 0x000fe200078ec0ff */
[C---:B------:R-:W-:Y:S01]  /*1bee0*/  IMAD.SHL.U32 R2, R7.reuse, 0x4, RZ ;  /* 0x0000000407027824 */ /* 0x040fe200078e00ff */
[----:B------:R-:W-:-:S03]  /*1bef0*/  LOP3.LUT R7, R7, 0xfffffffe, RZ, 0xc0, !PT ;  /* 0xfffffffe07077812 */ /* 0x000fc600078ec0ff */
[----:B------:R-:W-:Y:S01]  /*1bf00*/  IMAD R8, R9, 0x2, R8 ;  /* 0x0000000209087824 */ /* 0x000fe200078e0208 */
[----:B------:R-:W-:-:S04]  /*1bf10*/  LOP3.LUT R2, R2, 0xfffffff8, RZ, 0xc0, !PT ;  /* 0xfffffff802027812 */ /* 0x000fc800078ec0ff */
[----:B------:R-:W-:-:S05]  /*1bf20*/  IADD3 R7, R8, R3, -R7 ;  /* 0x0000000308077210 */ /* 0x000fca0007ffe807 */
[----:B------:R-:W-:-:S04]  /*1bf30*/  IMAD.IADD R2, R2, 0x1, R7 ;  /* 0x0000000102027824 */ /* 0x000fc800078e0207 */
[----:B------:R-:W-:-:S05]  /*1bf40*/  IMAD.WIDE R2, R2, 0x4, R22 ;  /* 0x0000000402027825 */ /* 0x000fca00078e0216 */
[----:B------:R1:W2:Y:S02]  /*1bf50*/  LD.E R7, [R2.64] ;  /* 0x0000000402077980 */ /* 0x0002a4000c101900 */
[----:B-1----:R-:W-:Y:S01]  /*1bf60*/  MOV R2, 0x1bf90 ;  /* 0x0001bf9000027802 */ /* 0x002fe20000000f00 */
[----:B--2---:R-:W-:Y:S02]  /*1bf70*/  FFMA.FTZ R7, R10, R7, -R4 ;  /* 0x000000070a077223 */ /* 0x004fe40000010804 */
[----:B------:R-:W-:Y:S05]  /*1bf80*/  CALL.REL.NOINC `($_ZN7cutlass13device_kernelIN5flash19enable_sm80_to_sm89INS1_16FlashAttnBwdSm80INS1_25CollectiveMainloopBwdSm80ILi2ELi2EN4cute5tupleIJNS5_1CILi128EEES8_NS7_ILi64EEEEEENS_6half_tEfNS_4arch4Sm80ELb0ELb1ELb1ELb1ELb0ELb0ELb0ELb0ELi2ELi4ELi4ELi4ELb0EEENS1_24CollectiveEpilogueBwdGQAISA_fSD_Li256ELb1ELb0EEENS1_19SingleTileSchedulerILb1ELb0ELb0ELi128EEEEEEEEEvNT_6ParamsE$exp2f) ;  /* 0x0003577000007944 */ /* 0x000fea0003c00000 */
[----:B------:R-:W-:Y:S01]  /*1bf90*/  IMAD.MOV.U32 R3, RZ, RZ, R58 ;  /* 0x000000ffff037224 */ /* 0x000fe200078e003a */
[----:B------:R-:W-:Y:S01]  /*1bfa0*/  MOV R14, R6 ;  /* 0x00000006000e7202 */ /* 0x000fe20000000f00 */
[----:B------:R-:W-:Y:S01]  /*1bfb0*/  IMAD.MOV.U32 R2, RZ, RZ, R57 ;  /* 0x000000ffff027224 */ /* 0x000fe200078e0039 */
[----:B------:R-:W-:Y:S02]  /*1bfc0*/  MOV R13, 0x1bfe0 ;  /* 0x0001bfe0000d7802 */ /* 0x000fe40000000f00 */
[----:B-1----:R-:W-:Y:S05]  /*1bfd0*/  CALL.REL.NOINC `($_ZN7cutlass13device_kernelIN5flash19enable_sm80_to_sm89INS1_16FlashAttnBwdSm80INS1_25CollectiveMainloopBwdSm80ILi2ELi2EN4cute5tupleIJNS5_1CILi128EEES8_NS7_ILi64EEEEEENS_6half_tEfNS_4arch4Sm80ELb0ELb1ELb1ELb1ELb0ELb0ELb0ELb0ELi2ELi4ELi4ELi4ELb0EEENS1_24CollectiveEpilogueBwdGQAISA_fSD_Li256ELb1ELb0EEENS1_19SingleTileSchedulerILb1ELb0ELb0ELi128EEEEEEEEEvNT_6ParamsE$_ZN4cute3eso3ESOILb0ELb0EJiiEEC2ERKiS4_) ;  /* 0xfffea98000007944 */ /* 0x002fea0003c3ffff */
[----:B------:R-:W2:Y:S01]  /*1bfe0*/  LDL.64 R2, [R1+0x758] ;  /* 0x0007580001027983 */ /* 0x000ea20000100a00 */
[----:B------:R-:W-:Y:S01]  /*1bff0*/  ULDC.64 UR4, c[0x0][0x118] ;  /* 0x0000460000047ab9 */ /* 0x000fe20000000a00 */
[----:B------:R-:W-:Y:S02]  /*1c000*/  ISETP.GE.U32.AND P0, PT, R5, 0xf, PT ;  /* 0x0000000f0500780c */ /* 0x000fe40003f06070 */
[----:B--2---:R-:W-:-:S02]  /*1c010*/  LEA.HI R9, R2, R2, RZ, 0x1 ;  /* 0x0000000202097211 */ /* 0x004fc400078f08ff */
        /* <DEDUP_REMOVED lines=61> */
[----:B-1---5:R-:W-:Y:S05]  /*1c3f0*/  CALL.REL.NOINC `($_ZN7cutlass13device_kernelIN5flash19enable_sm80_to_sm89INS1_16FlashAttnBwdSm80INS1_25CollectiveMainloopBwdSm80ILi2ELi2EN4cute5tupleIJNS5_1CILi128EEES8_NS7_ILi64EEEEEENS_6half_tEfNS_4arch4Sm80ELb0ELb1ELb1ELb1ELb0ELb0ELb0ELb0ELi2ELi4ELi4ELi4ELb0EEENS1_24CollectiveEpilogueBwdGQAISA_fSD_Li256ELb1ELb0EEENS1_19SingleTileSchedulerILb1ELb0ELb0ELi128EEEEEEEEEvNT_6ParamsE$_ZN4cute8smem_ptrIPN7cutlass6half_tEECI1NS_12iter_adaptorIS3_S4_EEES3_) ;  /* 0xfffed40000007944 */ /* 0x022fea0003c3ffff */
[----:B------:R1:W5:Y:S01]  /*1c400*/  LDL.64 R2, [R1+0x758] ;  /* 0x0007580001027983 */ /* 0x0003620000100a00 */
[----:B------:R-:W-:Y:S02]  /*1c410*/  MOV R5, R58 ;  /* 0x0000003a00057202 */ /* 0x000fe40000000f00 */
        /* <DEDUP_REMOVED lines=26> */
[----:B--2---:R1:W-:Y:S02]  /*1c5c0*/  STL.64 [R1+0x750], R2 ;  /* 0x0007500201007387 */ /* 0x0043e40000100a00 */
[----:B-1----:R-:W-:Y:S02]  /*1c5d0*/  MOV R2, R56 ;  /* 0x0000003800027202 */ /* 0x002fe40000000f00 */
[----:B------:R-:W-:Y:S05]  /*1c5e0*/  CALL.REL.NOINC `($_ZN7cutlass13device_kernelIN5flash19enable_sm80_to_sm89INS1_16FlashAttnBwdSm80INS1_25CollectiveMainloopBwdSm80ILi2ELi2EN4cute5tupleIJNS5_1CILi128EEES8_NS7_ILi64EEEEEENS_6half_tEfNS_4arch4Sm80ELb0ELb1ELb1ELb1ELb0ELb0ELb0ELb0ELi2ELi4ELi4ELi4ELb0EEENS1_24CollectiveEpilogueBwdGQAISA_fSD_Li256ELb1ELb0EEENS1_19SingleTileSchedulerILb1ELb0ELb0ELi128EEEEEEEEEvNT_6ParamsE$_ZZN4cute4diceINS_5tupleIJNS1_IJiNS1_IJiNS_1CILi0EEEEEEEEENS1_IJNS_10UnderscoreENS1_IJS6_S6_EEEEEEEEES9_EEDaRKT_RKT0_ENKUlRKT_RKT0_E_clIS5_S5_EEDaSI_SL_) ;  /* 0xfffed98000007944 */ /* 0x000fea0003c3ffff */
[----:B-----5:R-:W-:Y:S02]  /*1c5f0*/  MOV R6, R3 ;  /* 0x0000000300067202 */ /* 0x020fe40000000f00 */
[----:B------:R-:W-:Y:S02]  /*1c600*/  MOV R3, 0x1c620 ;  /* 0x0001c62000037802 */ /* 0x000fe40000000f00 */
[----:B------:R-:W-:Y:S05]  /*1c610*/  CALL.REL.NOINC `($_ZN7cutlass13device_kernelIN5flash19enable_sm80_to_sm89INS1_16FlashAttnBwdSm80INS1_25CollectiveMainloopBwdSm80ILi2ELi2EN4cute5tupleIJNS5_1CILi128EEES8_NS7_ILi64EEEEEENS_6half_tEfNS_4arch4Sm80ELb0ELb1ELb1ELb1ELb0ELb0ELb0ELb0ELi2ELi4ELi4ELi4ELb0EEENS1_24CollectiveEpilogueBwdGQAISA_fSD_Li256ELb1ELb0EEENS1_19SingleTileSchedulerILb1ELb0ELb0ELi128EEEEEEEEEvNT_6ParamsE$_ZZN4cute12filter_tupleINS_5tupleIJNS1_IJiNS1_IJiNS_1CILi0EEEEEEEEENS1_IJNS_10UnderscoreENS1_IJS6_S6_EEEEEEEEES9_ZNS_4diceIS9_S9_EEDaRKT_RKT0_EUlRKT_RKT0_E_EEDaSD_SG_OT1_ENKUlDpSJ_E_clIJNS1_IJiiS3_EEENS1_IJEEEEEEDaSQ_) ;  /* 0xfffed40000007944 */ /* 0x000fea0003c3ffff */
[----:B------:R-:W-:Y:S02]  /*1c620*/  MOV R3, 0x1c640 ;  /* 0x0001c64000037802 */ /* 0x000fe40000000f00 */
[----:B------:R-:W-:Y:S05]  /*1c630*/  CALL.REL.NOINC `($_ZN7cutlass13device_kernelIN5flash19enable_sm80_to_sm89INS1_16FlashAttnBwdSm80INS1_25CollectiveMainloopBwdSm80ILi2ELi2EN4cute5tupleIJNS5_1CILi128EEES8_NS7_ILi64EEEEEENS_6half_tEfNS_4arch4Sm80ELb0ELb1ELb1ELb1ELb0ELb0ELb0ELb0ELi2ELi4ELi4ELi4ELb0EEENS1_24CollectiveEpilogueBwdGQAISA_fSD_Li256ELb1ELb0EEENS1_19SingleTileSchedulerILb1ELb0ELb0ELi128EEEEEEEEEvNT_6ParamsE$_ZZN4cute7idx2crdINS_5tupleIJiiNS_1CILi0EEEEEENS1_IJNS1_IJNS2_ILi4EEENS2_ILi8EEEEEES5_NS2_ILi1EEEEEEEEDaRKT_RKT0_ENKUlRKT_RKT0_E_clIiS7_EEDaSI_SL_) ;  /* 0xfffedff000007944 */ /* 0x000fea0003c3ffff */
[----:B------:R-:W-:Y:S02]  /*1c640*/  MOV R3, 0x1c660 ;  /* 0x0001c66000037802 */ /* 0x000fe40000000f00 */
[----:B------:R-:W-:Y:S05]  /*1c650*/  CALL.REL.NOINC `($_ZN7cutlass13device_kernelIN5flash19enable_sm80_to_sm89INS1_16FlashAttnBwdSm80INS1_25CollectiveMainloopBwdSm80ILi2ELi2EN4cute5tupleIJNS5_1CILi128EEES8_NS7_ILi64EEEEEENS_6half_tEfNS_4arch4Sm80ELb0ELb1ELb1ELb1ELb0ELb0ELb0ELb0ELi2ELi4ELi4ELi4ELb0EEENS1_24CollectiveEpilogueBwdGQAISA_fSD_Li256ELb1ELb0EEENS1_19SingleTileSchedulerILb1ELb0ELb0ELi128EEEEEEEEEvNT_6ParamsE$_ZZN4cute7idx2crdINS_5tupleIJiiNS_1CILi0EEEEEENS1_IJNS1_IJNS2_ILi4EEENS2_ILi8EEEEEES5_NS2_ILi1EEEEEEEEDaRKT_RKT0_ENKUlRKT_RKT0_E_clIiS5_EEDaSI_SL_) ;  /* 0xfffedf9000007944 */ /* 0x000fea0003c3ffff */
[----:B------:R-:W-:Y:S02]  /*1c660*/  MOV R3, 0x1c680 ;  /* 0x0001c68000037802 */ /* 0x000fe40000000f00 */
[----:B------:R-:W-:Y:S05]  /*1c670*/  CALL.REL.NOINC `($_ZN7cutlass13device_kernelIN5flash19enable_sm80_to_sm89INS1_16FlashAttnBwdSm80INS1_25CollectiveMainloopBwdSm80ILi2ELi2EN4cute5tupleIJNS5_1CILi128EEES8_NS7_ILi64EEEEEENS_6half_tEfNS_4arch4Sm80ELb0ELb1ELb1ELb1ELb0ELb0ELb0ELb0ELi2ELi4ELi4ELi4ELb0EEENS1_24CollectiveEpilogueBwdGQAISA_fSD_Li256ELb1ELb0EEENS1_19SingleTileSchedulerILb1ELb0ELb0ELi128EEEEEEEEEvNT_6ParamsE$_ZZN4cute9transformINS_5tupleIJiiNS_1CILi0EEEEEENS1_IJNS1_IJNS2_ILi4EEENS2_ILi8EEEEEES5_NS2_ILi1EEEEEEZNS_7idx2crdIS4_S9_EEDaRKT_RKT0_EUlRKT_RKT0_E_EEDaSD_SG_OT1_ENKUlDpSJ_E_clIJNS1_IJiiEEEiS3_EEEDaSQ_) ;  /* 0xfffee1c000007944 */ /* 0x000fea0003c3ffff */
[----:B------:R-:W-:Y:S02]  /*1c680*/  MOV R5, 0x1c6a0 ;  /* 0x0001c6a000057802 */ /* 0x000fe40000000f00 */
[----:B------:R-:W-:Y:S05]  /*1c690*/  CALL.REL.NOINC `($_ZN7cutlass13device_kernelIN5flash19enable_sm80_to_sm89INS1_16FlashAttnBwdSm80INS1_25CollectiveMainloopBwdSm80ILi2ELi2EN4cute5tupleIJNS5_1CILi128EEES8_NS7_ILi64EEEEEENS_6half_tEfNS_4arch4Sm80ELb0ELb1ELb1ELb1ELb0ELb0ELb0ELb0ELi2ELi4ELi4ELi4ELb0EEENS1_24CollectiveEpilogueBwdGQAISA_fSD_Li256ELb1ELb0EEENS1_19SingleTileSchedulerILb1ELb0ELb0ELi128EEEEEEEEEvNT_6ParamsE$_ZZN4cute13to_mixed_bitsINS_5tupleIJNS1_IJNS_1CILi4EEENS2_ILi8EEEEEES3_NS2_ILi1EEEEEENS1_IJNS1_IJNS2_ILi0EEENS2_ILi64EEEEEES8_S8_EEENS1_IJNS1_IJiiEEEiS8_EEEEEDaRKT_RKT0_RKT1_ENKUlRKT_RKT0_RKT1_E_clIS5_SA_SC_EEDaSP_SS_SV_) ;  /* 0xfffed6e000007944 */ /* 0x000fea0003c3ffff */
[----:B------:R-:W-:Y:S02]  /*1c6a0*/  MOV R29, R3 ;  /* 0x00000003001d7202 */ /* 0x000fe40000000f00 */
[----:B------:R-:W-:Y:S02]  /*1c6b0*/  MOV R3, 0x1c6d0 ;  /* 0x0001c6d000037802 */ /* 0x000fe40000000f00 */
[----:B------:R-:W-:Y:S05]  /*1c6c0*/  CALL.REL.NOINC `($_ZN7cutlass13device_kernelIN5flash19enable_sm80_to_sm89INS1_16FlashAttnBwdSm80INS1_25CollectiveMainloopBwdSm80ILi2ELi2EN4cute5tupleIJNS5_1CILi128EEES8_NS7_ILi64EEEEEENS_6half_tEfNS_4arch4Sm80ELb0ELb1ELb1ELb1ELb0ELb0ELb0ELb0ELi2ELi4ELi4ELi4ELb0EEENS1_24CollectiveEpilogueBwdGQAISA_fSD_Li256ELb1ELb0EEENS1_19SingleTileSchedulerILb1ELb0ELb0ELi128EEEEEEEEEvNT_6ParamsE$_ZZN4cute13to_mixed_bitsINS_5tupleIJNS1_IJNS_1CILi4EEENS2_ILi8EEEEEES3_NS2_ILi1EEEEEENS1_IJNS1_IJNS2_ILi0EEENS2_ILi64EEEEEES8_S8_EEENS1_IJNS1_IJiiEEEiS8_EEEEEDaRKT_RKT0_RKT1_ENKUlDpRKT_E_clIJNS_9MixedBitsILj0ELj448EEENS2_ILj0EEESV_EEEDaSQ_) ;  /* 0xfffed67000007944 */ /* 0x000fea0003c3ffff */
        /* <DEDUP_REMOVED lines=20> */
[----:B-1----:R-:W-:Y:S05]  /*1c810*/  CALL.REL.NOINC `($_ZN7cutlass13device_kernelIN5flash19enable_sm80_to_sm89INS1_16FlashAttnBwdSm80INS1_25CollectiveMainloopBwdSm80ILi2ELi2EN4cute5tupleIJNS5_1CILi128EEES8_NS7_ILi64EEEEEENS_6half_tEfNS_4arch4Sm80ELb0ELb1ELb1ELb1ELb0ELb0ELb0ELb0ELi2ELi4ELi4ELi4ELb0EEENS1_24CollectiveEpilogueBwdGQAISA_fSD_Li256ELb1ELb0EEENS1_19SingleTileSchedulerILb1ELb0ELb0ELi128EEEEEEEEEvNT_6ParamsE$_ZN4cute3eso3ESOILb0ELb0EJiiiEEC2ERKiS4_S4_) ;  /* 0xfffea2c000007944 */ /* 0x002fea0003c3ffff */
        /* <DEDUP_REMOVED lines=28> */
[----:B------:R-:W-:Y:S01]  /*1c9e0*/  IMAD.MOV.U32 R5, RZ, RZ, R4 ;  /* 0x000000ffff057224 */ /* 0x000fe200078e0004 */
[----:B------:R-:W-:-:S02]  /*1c9f0*/  MOV R28, R11 ;  /* 0x0000000b001c7202 */ /* 0x000fc40000000f00 */
[----:B------:R-:W-:Y:S02]  /*1ca00*/  MOV R6, R17 ;  /* 0x0000001100067202 */ /* 0x000fe40000000f00 */
[----:B------:R-:W-:Y:S01]  /*1ca10*/  MOV R4, 0x1ca50 ;  /* 0x0001ca5000047802 */ /* 0x000fe20000000f00 */
[----:B--2---:R1:W-:Y:S02]  /*1ca20*/  STL.64 [R1+0x788], R2 ;  /* 0x0007880201007387 */ /* 0x0043e40000100a00 */
[----:B-1----:R-:W-:Y:S02]  /*1ca30*/  IMAD.MOV.U32 R2, RZ, RZ, R57 ;  /* 0x000000ffff027224 */ /* 0x002fe400078e0039 */
[----:B------:R-:W-:Y:S05]  /*1ca40*/  CALL.REL.NOINC `($_ZN7cutlass13device_kernelIN5flash19enable_sm80_to_sm89INS1_16FlashAttnBwdSm80INS1_25CollectiveMainloopBwdSm80ILi2ELi2EN4cute5tupleIJNS5_1CILi128EEES8_NS7_ILi64EEEEEENS_6half_tEfNS_4arch4Sm80ELb0ELb1ELb1ELb1ELb0ELb0ELb0ELb0ELi2ELi4ELi4ELi4ELb0EEENS1_24CollectiveEpilogueBwdGQAISA_fSD_Li256ELb1ELb0EEENS1_19SingleTileSchedulerILb1ELb0ELb0ELi128EEEEEEEEEvNT_6ParamsE$_ZN4cute3eso3ESOILb0ELb0EJiiiNS_1CILi72EEENS2_ILi512EEEEEC2ERKiS7_S7_RKS3_RKS4_) ;  /* 0xfffea1e000007944 */ /* 0x000fea0003c3ffff */
        /* <DEDUP_REMOVED lines=8> */
[----:B------:R-:W-:Y:S05]  /*1cad0*/  CALL.REL.NOINC `($_ZN7cutlass13device_kernelIN5flash19enable_sm80_to_sm89INS1_16FlashAttnBwdSm80INS1_25CollectiveMainloopBwdSm80ILi2ELi2EN4cute5tupleIJNS5_1CILi128EEES8_NS7_ILi64EEEEEENS_6half_tEfNS_4arch4Sm80ELb0ELb1ELb1ELb1ELb0ELb0ELb0ELb0ELi2ELi4ELi4ELi4ELb0EEENS1_24CollectiveEpilogueBwdGQAISA_fSD_Li256ELb1ELb0EEENS1_19SingleTileSchedulerILb1ELb0ELb0ELi128EEEEEEEEEvNT_6ParamsE$_ZN4cute3eso3ESOILb1ELb0EJNS_1CILi1EEEiiiNS2_ILi72EEENS2_ILi512EEEEEC2ERKS3_RKiSA_SA_RKS4_RKS5_) ;  /* 0xfffea97000007944 */ /* 0x000fea0003c3ffff */
[----:B------:R1:W5:Y:S04]  /*1cae0*/  LDL R6, [R1+0x778] ;  /* 0x0007780001067983 */ /* 0x0003680000100800 */
[----:B------:R1:W5:Y:S01]  /*1caf0*/  LDL.64 R2, [R1+0x770] ;  /* 0x0007700001027983 */ /* 0x0003620000100a00 */
[----:B------:R-:W-:-:S02]  /*1cb00*/  MOV R4, R57 ;  /* 0x0000003900047202 */ /* 0x000fc40000000f00 */
[----:B------:R-:W-:Y:S02]  /*1cb10*/  MOV R5, 0x1cb30 ;  /* 0x0001cb3000057802 */ /* 0x000fe40000000f00 */
[----:B-1---5:R-:W-:Y:S05]  /*1cb20*/  CALL.REL.NOINC `($_ZN7cutlass13device_kernelIN5flash19enable_sm80_to_sm89INS1_16FlashAttnBwdSm80INS1_25CollectiveMainloopBwdSm80ILi2ELi2EN4cute5tupleIJNS5_1CILi128EEES8_NS7_ILi64EEEEEENS_6half_tEfNS_4arch4Sm80ELb0ELb1ELb1ELb1ELb0ELb0ELb0ELb0ELi2ELi4ELi4ELi4ELb0EEENS1_24CollectiveEpilogueBwdGQAISA_fSD_Li256ELb1ELb0EEENS1_19SingleTileSchedulerILb1ELb0ELb0ELi128EEEEEEEEEvNT_6ParamsE$_ZN4cute5tupleIJNS0_IJNS_1CILi8EEENS1_ILi2EEES3_S3_S2_S3_EEENS0_IJNS1_ILi1EEEiiiNS1_ILi72EEENS1_ILi512EEEEEEEEC2ERKS4_RKS8_) ;  /* 0xfffecb7000007944 */ /* 0x022fea0003c3ffff */
        /* <DEDUP_REMOVED lines=8> */
[----:B------:R-:W-:Y:S05]  /*1cbb0*/  CALL.REL.NOINC `($_ZN7cutlass13device_kernelIN5flash19enable_sm80_to_sm89INS1_16FlashAttnBwdSm80INS1_25CollectiveMainloopBwdSm80ILi2ELi2EN4cute5tupleIJNS5_1CILi128EEES8_NS7_ILi64EEEEEENS_6half_tEfNS_4arch4Sm80ELb0ELb1ELb1ELb1ELb0ELb0ELb0ELb0ELi2ELi4ELi4ELi4ELb0EEENS1_24CollectiveEpilogueBwdGQAISA_fSD_Li256ELb1ELb0EEENS1_19SingleTileSchedulerILb1ELb0ELb0ELi128EEEEEEEEEvNT_6ParamsE$_ZZN4cute6detail16composition_implINS_5tupleIJNS_1CILi8EEENS3_ILi2EEES5_S5_S4_S5_EEENS2_IJNS3_ILi1EEEiiiNS3_ILi72EEENS3_ILi512EEEEEENS2_IJNS2_IJS5_S5_S5_EEES5_NS3_ILi4EEEEEENS2_IJNS2_IJS7_S9_S4_EEENS3_ILi4096EEENS3_ILi16EEEEEEEEDaRKT_RKT0_RKT1_RKT2_ENKUlRKT_RKT0_E_clISB_SE_EEDaSW_SZ_) ;  /* 0xfffed73000007944 */ /* 0x000fea0003c3ffff */
[----:B------:R-:W-:Y:S02]  /*1cbc0*/  MOV R2, R65 ;  /* 0x0000004100027202 */ /* 0x000fe40000000f00 */
[----:B------:R-:W-:Y:S02]  /*1cbd0*/  MOV R5, 0x1cbf0 ;  /* 0x0001cbf000057802 */ /* 0x000fe40000000f00 */
[----:B-----5:R-:W-:Y:S05]  /*1cbe0*/  CALL.REL.NOINC `($_ZN7cutlass13device_kernelIN5flash19enable_sm80_to_sm89INS1_16FlashAttnBwdSm80INS1_25CollectiveMainloopBwdSm80ILi2ELi2EN4cute5tupleIJNS5_1CILi128EEES8_NS7_ILi64EEEEEENS_6half_tEfNS_4arch4Sm80ELb0ELb1ELb1ELb1ELb0ELb0ELb0ELb0ELi2ELi4ELi4ELi4ELb0EEENS1_24CollectiveEpilogueBwdGQAISA_fSD_Li256ELb1ELb0EEENS1_19SingleTileSchedulerILb1ELb0ELb0ELi128EEEEEEEEEvNT_6ParamsE$_ZZN4cute6detail16composition_implINS_5tupleIJNS_1CILi8EEENS3_ILi2EEES5_S5_S4_S5_EEENS2_IJNS3_ILi1EEEiiiNS3_ILi72EEENS3_ILi512EEEEEENS2_IJNS2_IJS5_S5_S5_EEES5_NS3_ILi4EEEEEENS2_IJNS2_IJS7_S9_S4_EEENS3_ILi4096EEENS3_ILi16EEEEEEEEDaRKT_RKT0_RKT1_RKT2_ENKUlRKT_RKT0_E_clISC_SG_EEDaSW_SZ_) ;  /* 0xfffed74000007944 */ /* 0x020fea0003c3ffff */
[----:B-----5:R1:W-:Y:S01]  /*1cbf0*/  STL.64 [R1+0x770], R2 ;  /* 0x0007700201007387 */ /* 0x0203e20000100a00 */
[----:B------:R-:W-:Y:S01]  /*1cc00*/  IMAD.MOV.U32 R5, RZ, RZ, R4 ;  /* 0x000000ffff057224 */ /* 0x000fe200078e0004 */
[----:B------:R-:W-:-:S02]  /*1cc10*/  MOV R4, 0x1cc50 ;  /* 0x0001cc5000047802 */ /* 0x000fc40000000f00 */
[----:B-1----:R-:W-:Y:S01]  /*1cc20*/  MOV R3, R58 ;  /* 0x0000003a00037202 */ /* 0x002fe20000000f00 */
[----:B------:R-:W-:Y:S02]  /*1cc30*/  IMAD.MOV.U32 R2, RZ, RZ, R57 ;  /* 0x000000ffff027224 */ /* 0x000fe400078e0039 */
[----:B------:R-:W-:Y:S05]  /*1cc40*/  CALL.REL.NOINC `($_ZN7cutlass13device_kernelIN5flash19enable_sm80_to_sm89INS1_16FlashAttnBwdSm80INS1_25CollectiveMainloopBwdSm80ILi2ELi2EN4cute5tupleIJNS5_1CILi128EEES8_NS7_ILi64EEEEEENS_6half_tEfNS_4arch4Sm80ELb0ELb1ELb1ELb1ELb0ELb0ELb0ELb0ELi2ELi4ELi4ELi4ELb0EEENS1_24CollectiveEpilogueBwdGQAISA_fSD_Li256ELb1ELb0EEENS1_19SingleTileSchedulerILb1ELb0ELb0ELi128EEEEEEEEEvNT_6ParamsE$_ZN4cute3eso3ESOILb0ELb0EJNS_5tupleIJNS_1CILi1EEENS3_ILi512EEEiEEENS3_ILi4096EEENS2_IJiiEEEEEC2ERKS6_RKS7_RKS8_) ;  /* 0xfffe916000007944 */ /* 0x000fea0003c3ffff */
[----:B------:R1:W5:Y:S04]  /*1cc50*/  LDL R6, [R1+0x760] ;  /* 0x0007600001067983 */ /* 0x0003680000100800 */
[----:B--2---:R1:W5:Y:S01]  /*1cc60*/  LDL.64 R2, [R1+0x758] ;  /* 0x0007580001027983 */ /* 0x0043620000100a00 */
[----:B------:R-:W-:Y:S02]  /*1cc70*/  MOV R4, R58 ;  /* 0x0000003a00047202 */ /* 0x000fe40000000f00 */
        /* <DEDUP_REMOVED lines=84> */
[----:B------:R-:W-:Y:S02]  /*1d1c0*/  MOV R4, 0x1d1e0 ;  /* 0x0001d1e000047802 */ /* 0x000fe40000000f00 */
        /* <DEDUP_REMOVED lines=76> */
[----:B------:R-:W-:Y:S04]  /*1d690*/  STL.U8 [R1+0x794], RZ ;  /* 0x000794ff01007387 */ /* 0x000fe80000100000 */
[----:B--2---:R-:W-:Y:S04]  /*1d6a0*/  STL [R1+0x7a8], R4 ;  /* 0x0007a80401007387 */ /* 0x004fe80000100800 */
[----:B---3--:R1:W-:Y:S02]  /*1d6b0*/  STL.64 [R1+0x7a0], R2 ;  /* 0x0007a00201007387 */ /* 0x0083e40000100a00 */
[----:B-1----:R-:W-:-:S02]  /*1d6c0*/  MOV R3, R65 ;  /* 0x0000004100037202 */ /* 0x002fc40000000f00 */
[----:B------:R-:W-:Y:S02]  /*1d6d0*/  MOV R2, 0x1d6f0 ;  /* 0x0001d6f000027802 */ /* 0x000fe40000000f00 */
[----:B------:R-:W-:Y:S05]  /*1d6e0*/  CALL.REL.NOINC `($_ZN7cutlass13device_kernelIN5flash19enable_sm80_to_sm89INS1_16FlashAttnBwdSm80INS1_25CollectiveMainloopBwdSm80ILi2ELi2EN4cute5tupleIJNS5_1CILi128EEES8_NS7_ILi64EEEEEENS_6half_tEfNS_4arch4Sm80ELb0ELb1ELb1ELb1ELb0ELb0ELb0ELb0ELi2ELi4ELi4ELi4ELb0EEENS1_24CollectiveEpilogueBwdGQAISA_fSD_Li256ELb1ELb0EEENS1_19SingleTileSchedulerILb1ELb0ELb0ELi128EEEEEEEEEvNT_6ParamsE$_ZZN4cute6detail16composition_implINS_5tupleIJNS_1CILi8EEENS3_ILi2EEES5_S5_S4_S5_EEENS2_IJNS3_ILi1EEEiiiNS3_ILi72EEENS3_ILi512EEEEEENS2_IJNS2_IJS5_S5_EEES4_NS3_ILi4EEEEEENS2_IJNS2_IJS7_S4_EEENS3_ILi1024EEENS3_ILi16EEEEEEEEDaRKT_RKT0_RKT1_RKT2_ENKUlRKT_RKT0_E_clISB_SE_EEDaSW_SZ_) ;  /* 0xfffecac000007944 */ /* 0x000fea0003c3ffff */
[----:B------:R-:W-:Y:S02]  /*1d6f0*/  MOV R13, R65 ;  /* 0x00000041000d7202 */ /* 0x000fe40000000f00 */
        /* <DEDUP_REMOVED lines=313> */
[----:B------:R-:W-:Y:S01]  /*1ea90*/  IMAD.MOV.U32 R12, RZ, RZ, R4 ;  /* 0x000000ffff0c7224 */ /* 0x000fe200078e0004 */
[----:B------:R-:W-:-:S02]  /*1eaa0*/  MOV R15, R5 ;  /* 0x00000005000f7202 */ /* 0x000fc40000000f00 */
[----:B------:R-:W-:Y:S02]  /*1eab0*/  MOV R14, 0x1ead0 ;  /* 0x0001ead0000e7802 */ /* 0x000fe40000000f00 */
[----:B-1---5:R-:W-:Y:S05]  /*1eac0*/  CALL.REL.NOINC `($_ZN7cutlass13device_kernelIN5flash19enable_sm80_to_sm89INS1_16FlashAttnBwdSm80INS1_25CollectiveMainloopBwdSm80ILi2ELi2EN4cute5tupleIJNS5_1CILi128EEES8_NS7_ILi64EEEEEENS_6half_tEfNS_4arch4Sm80ELb0ELb1ELb1ELb1ELb0ELb0ELb0ELb0ELi2ELi4ELi4ELi4ELb0EEENS1_24CollectiveEpilogueBwdGQAISA_fSD_Li256ELb1ELb0EEENS1_19SingleTileSchedulerILb1ELb0ELb0ELi128EEEEEEEEEvNT_6ParamsE$_ZN4cute3eso3ESOILb1ELb0EJNS_6LayoutINS_5tupleIJNS3_IJNS_1CILi8EEENS4_ILi1EEEEEENS4_ILi4EEEEEENS3_IJNS3_IJS6_NS4_ILi0EEEEEES5_EEEEENS_10ViewEngineIPN7cutlass6half_tEEEEEC2ERKSD_RKSI_) ;  /* 0xfffea3b000007944 */ /* 0x022fea0003c3ffff */
[----:B------:R2:W5:Y:S01]  /*1ead0*/  LDL.64 R8, [R1+0x758] ;  /* 0x0007580001087983 */ /* 0x0005620000100a00 */
[----:B------:R-:W-:Y:S02]  /*1eae0*/  MOV R38, R58 ;  /* 0x0000003a00267202 */ /* 0x000fe40000000f00 */
[----:B------:R-:W-:Y:S02]  /*1eaf0*/  MOV R39, 0x1eb10 ;  /* 0x0001eb1000277802 */ /* 0x000fe40000000f00 */
[----:B-12--5:R-:W-:Y:S05]  /*1eb00*/  CALL.REL.NOINC `($_ZN7cutlass13device_kernelIN5flash19enable_sm80_to_sm89INS1_16FlashAttnBwdSm80INS1_25CollectiveMainloopBwdSm80ILi2ELi2EN4cute5tupleIJNS5_1CILi128EEES8_NS7_ILi64EEEEEENS_6half_tEfNS_4arch4Sm80ELb0ELb1ELb1ELb1ELb0ELb0ELb0ELb0ELi2ELi4ELi4ELi4ELb0EEENS1_24CollectiveEpilogueBwdGQAISA_fSD_Li256ELb1ELb0EEENS1_19SingleTileSchedulerILb1ELb0ELb0ELi128EEEEEEEEEvNT_6ParamsE$_ZN4cute8smem_ptrIPN7cutlass6half_tEECI1NS_12iter_adaptorIS3_S4_EEES3_) ;  /* 0xfffeacf000007944 */ /* 0x026fea0003c3ffff */
        /* <DEDUP_REMOVED lines=240> */
.L_x_3704:
[----:B------:R-:W-:-:S13]  /*1fa10*/  ISETP.NE.AND P0, PT, R25, 0x3, PT ;  /* 0x000000031900780c */ /* 0x000fda0003f05270 */
[----:B-1----:R-:W-:Y:S05]  /*1fa20*/  @!P0 BRA `(.L_x_3701) ;  /* 0x00001f9000008947 */ /* 0x002fea0003800000 */
[----:B------:R-:W-:Y:S01]  /*1fa30*/  IADD3 R8, R25, 0x1, RZ ;  /* 0x0000000119087810 */ /* 0x000fe20007ffe0ff */
[----:B------:R-:W-:Y:S01]  /*1fa40*/  IMAD.MOV.U32 R78, RZ, RZ, R58 ;  /* 0x000000ffff4e7224 */ /* 0x000fe200078e003a */
[----:B-1----:R-:W-:-:S03]  /*1fa50*/  MOV R3, 0x1fa80 ;  /* 0x0001fa8000037802 */ /* 0x002fc60000000f00 */
[----:B------:R-:W-:Y:S02]  /*1fa60*/  IMAD.MOV.U32 R38, RZ, RZ, R8 ;  /* 0x000000ffff267224 */ /* 0x000fe400078e0008 */
        /* <DEDUP_REMOVED lines=22> */
[----:B------:R-:W-:Y:S02]  /*1fbd0*/  MOV R38, R8 ;  /* 0x0000000800267202 */ /* 0x000fe40000000f00 */
        /* <DEDUP_REMOVED lines=190> */
[----:B------:R-:W-:Y:S02]  /*207c0*/  MOV R78, R58 ;  /* 0x0000003a004e7202 */ /* 0x000fe40000000f00 */
        /* <DEDUP_REMOVED lines=35> */
[----:B------:R-:W-:Y:S01]  /*20a00*/  IMAD.MOV.U32 R12, RZ, RZ, R4 ;  /* 0x000000ffff0c7224 */ /* 0x000fe200078e0004 */
[----:B------:R-:W-:Y:S02]  /*20a10*/  MOV R15, R5 ;  /* 0x00000005000f7202 */ /* 0x000fe40000000f00 */
[----:B------:R-:W-:Y:S02]  /*20a20*/  MOV R14, 0x20a40 ;  /* 0x00020a40000e7802 */ /* 0x000fe40000000f00 */
[----:B-1---5:R-:W-:Y:S05]  /*20a30*/  CALL.REL.NOINC `($_ZN7cutlass13device_kernelIN5flash19enable_sm80_to_sm89INS1_16FlashAttnBwdSm80INS1_25CollectiveMainloopBwdSm80ILi2ELi2EN4cute5tupleIJNS5_1CILi128EEES8_NS7_ILi64EEEEEENS_6half_tEfNS_4arch4Sm80ELb0ELb1ELb1ELb1ELb0ELb0ELb0ELb0ELi2ELi4ELi4ELi4ELb0EEENS1_24CollectiveEpilogueBwdGQAISA_fSD_Li256ELb1ELb0EEENS1_19SingleTileSchedulerILb1ELb0ELb0ELi128EEEEEEEEEvNT_6ParamsE$_ZN4cute3eso3ESOILb1ELb0EJNS_6LayoutINS_5tupleIJNS3_IJNS_1CILi8EEENS4_ILi1EEEEEENS4_ILi4EEEEEENS3_IJNS3_IJS6_NS4_ILi0EEEEEES5_EEEEENS_10ViewEngineIPN7cutlass6half_tEEEEEC2ERKSD_RKSI_) ;  /* 0xfffe844000007944 */ /* 0x022fea0003c3ffff */
[----:B------:R2:W5:Y:S01]  /*20a40*/  LDL.64 R8, [R1+0x758] ;  /* 0x0007580001087983 */ /* 0x0005620000100a00 */
[----:B------:R-:W-:Y:S02]  /*20a50*/  MOV R38, R58 ;  /* 0x0000003a00267202 */ /* 0x000fe40000000f00 */
[----:B------:R-:W-:-:S02]  /*20a60*/  MOV R39, 0x20a80 ;  /* 0x00020a8000277802 */ /* 0x000fc40000000f00 */
[----:B-12--5:R-:W-:Y:S05]  /*20a70*/  CALL.REL.NOINC `($_ZN7cutlass13device_kernelIN5flash19enable_sm80_to_sm89INS1_16FlashAttnBwdSm80INS1_25CollectiveMainloopBwdSm80ILi2ELi2EN4cute5tupleIJNS5_1CILi128EEES8_NS7_ILi64EEEEEENS_6half_tEfNS_4arch4Sm80ELb0ELb1ELb1ELb1ELb0ELb0ELb0ELb0ELi2ELi4ELi4ELi4ELb0EEENS1_24CollectiveEpilogueBwdGQAISA_fSD_Li256ELb1ELb0EEENS1_19SingleTileSchedulerILb1ELb0ELb0ELi128EEEEEEEEEvNT_6ParamsE$_ZN4cute8smem_ptrIPN7cutlass6half_tEECI1NS_12iter_adaptorIS3_S4_EEES3_) ;  /* 0xfffe8d8000007944 */ /* 0x026fea0003c3ffff */
        /* <DEDUP_REMOVED lines=243> */
[----:B------:R-:W-:Y:S05]  /*219b0*/  CALL.REL.NOINC `($_ZN7cutlass13device_kernelIN5flash19enable_sm80_to_sm89INS1_16FlashAttnBwdSm80INS1_25CollectiveMainloopBwdSm80ILi2ELi2EN4cute5tupleIJNS5_1CILi128EEES8_NS7_ILi64EEEEEENS_6half_tEfNS_4arch4Sm80ELb0ELb1ELb1ELb1ELb0ELb0ELb0ELb0ELi2ELi4ELi4ELi4ELb0EEENS1_24CollectiveEpilogueBwdGQAISA_fSD_Li256ELb1ELb0EEENS1_19SingleTileSchedulerILb1ELb0ELb0ELi128EEEEEEEEEvNT_6ParamsE$_ZZN5flash25CollectiveMainloopBwdSm80ILi2ELi2EN4cute5tupleIJNS1_1CILi128EEES4_NS3_ILi64EEEEEEN7cutlass6half_tEfNS7_4arch4Sm80ELb0ELb1ELb1ELb1ELb0ELb0ELb0ELb0ELi2ELi4ELi4ELi4ELb0EE3mmaINS_16FlashAttnBwdSm80ISB_NS_24CollectiveEpilogueBwdGQAIS6_fSA_Li256ELb1ELb0EEENS_19SingleTileSchedulerILb1ELb0ELb0ELi128EEEE13SharedStorageENS1_6TensorINS1_11ArrayEngineIfLm32EEENS1_6LayoutINS2_IJNS2_IJNS3_ILi2EEESO_EEESO_NS3_ILi4EEEEEENS2_IJNS2_IJNS3_ILi1EEESO_EEESQ_NS3_ILi8EEEEEEEEEEEEbRKNSB_6ParamsERT0_S12_iNS2_IJiiiEEERT_ENKUlvE_clEv) ;  /* 0x0002941000007944 */ /* 0x000fea0003c00000 */
.L_x_3701:
[----:B------:R-:W-:Y:S01]  /*219c0*/  IMAD.MOV.U32 R78, RZ, RZ, R58 ;  /* 0x000000ffff4e7224 */ /* 0x000fe200078e003a */
[----:B------:R-:W-:Y:S01]  /*219d0*/  MOV R38, R25 ;  /* 0x0000001900267202 */ /* 0x000fe20000000f00 */
[----:B------:R-:W-:Y:S01]  /*219e0*/  IMAD.MOV.U32 R39, RZ, RZ, RZ ;  /* 0x000000ffff277224 */ /* 0x000fe200078e00ff */
        /* <DEDUP_REMOVED lines=21> */
[----:B------:R-:W-:Y:S02]  /*21b40*/  MOV R38, R25 ;  /* 0x0000001900267202 */ /* 0x000fe40000000f00 */
        /* <DEDUP_REMOVED lines=21> */
.L_x_3702:
        /* <DEDUP_REMOVED lines=193> */
.L_x_3703:
[----:B-1----:R-:W2:Y:S01]  /*228b0*/  LDL.64 R6, [R59+0xa0] ;  /* 0x0000a0003b067983 */ /* 0x002ea20000100a00 */
[----:B------:R-:W-:Y:S01]  /*228c0*/  ULDC.64 UR4, c[0x0][0x118] ;  /* 0x0000460000047ab9 */ /* 0x000fe20000000a00 */
[----:B------:R-:W-:Y:S02]  /*228d0*/  MOV R5, R58 ;  /* 0x0000003a00057202 */ /* 0x000fe40000000f00 */
[----:B------:R-:W-:Y:S01]  /*228e0*/  MOV R10, 0x22910 ;  /* 0x00022910000a7802 */ /* 0x000fe20000000f00 */
[----:B--2---:R-:W5:Y:S04]  /*228f0*/  LD.E.64 R6, [R6.64] ;  /* 0x0000000406067980 */ /* 0x004f68000c101b00 */
[----:B-----5:R-:W-:Y:S05]  /*22900*/  CALL.REL.NOINC `($_ZN7cutlass13device_kernelIN5flash19enable_sm80_to_sm89INS1_16FlashAttnBwdSm80INS1_25CollectiveMainloopBwdSm80ILi2ELi2EN4cute5tupleIJNS5_1CILi128EEES8_NS7_ILi64EEEEEENS_6half_tEfNS_4arch4Sm80ELb0ELb1ELb1ELb1ELb0ELb0ELb0ELb0ELi2ELi4ELi4ELi4ELb0EEENS1_24CollectiveEpilogueBwdGQAISA_fSD_Li256ELb1ELb0EEENS1_19SingleTileSchedulerILb1ELb0ELb0ELi128EEEEEEEEEvNT_6ParamsE$_ZN4cute8smem_ptrIPfECI1NS_12iter_adaptorIS1_S2_EEES1_) ;  /* 0xfffe6f9000007944 */ /* 0x020fea0003c3ffff */
[----:B-1----:R1:W5:Y:S01]  /*22910*/  LDL.64 R6, [R1+0x758] ;  /* 0x0007580001067983 */ /* 0x0023620000100a00 */
[----:B------:R-:W-:Y:S02]  /*22920*/  MOV R5, R58 ;  /* 0x0000003a00057202 */ /* 0x000fe40000000f00 */
[----:B------:R-:W-:Y:S02]  /*22930*/  MOV R10, 0x22950 ;  /* 0x00022950000a7802 */ /* 0x000fe40000000f00 */
[----:B-1---5:R-:W-:Y:S05]  /*22940*/  CALL.REL.NOINC `($_ZN7cutlass13device_kernelIN5flash19enable_sm80_to_sm89INS1_16FlashAttnBwdSm80INS1_25CollectiveMainloopBwdSm80ILi2ELi2EN4cute5tupleIJNS5_1CILi128EEES8_NS7_ILi64EEEEEENS_6half_tEfNS_4arch4Sm80ELb0ELb1ELb1ELb1ELb0ELb0ELb0ELb0ELi2ELi4ELi4ELi4ELb0EEENS1_24CollectiveEpilogueBwdGQAISA_fSD_Li256ELb1ELb0EEENS1_19SingleTileSchedulerILb1ELb0ELb0ELi128EEEEEEEEEvNT_6ParamsE$_ZN4cute3eso3ESOILb1ELb0EJNS_6LayoutINS_5tupleIJNS3_IJNS_1CILi2EEES5_EEEEEENS3_IJNS3_IJNS4_ILi8EEENS4_ILi64EEEEEEEEEEENS_10ViewEngineINS_8smem_ptrIPfEEEEEEC2ERKSC_RKSH_) ;  /* 0xfffe57d000007944 */ /* 0x022fea0003c3ffff */
[----:B------:R2:W-:Y:S04]  /*22950*/  STL.128 [R1+0xa50], RZ ;  /* 0x000a50ff01007387 */ /* 0x0005e80000100c00 */
[----:B------:R2:W5:Y:S01]  /*22960*/  LDL.64 R10, [R59+0xa0] ;  /* 0x0000a0003b0a7983 */ /* 0x0005620000100a00 */
[----:B------:R-:W-:Y:S01]  /*22970*/  IADD3 R8, P0, R56, 0x300, RZ ;  /* 0x0000030038087810 */ /* 0x000fe20007f1e0ff */
[----:B------:R-:W-:Y:S01]  /*22980*/  IMAD.MOV.U32 R78, RZ, RZ, R58 ;  /* 0x000000ffff4e7224 */ /* 0x000fe200078e003a */
[----:B------:R-:W-:-:S02]  /*22990*/  MOV R38, R24 ;  /* 0x0000001800267202 */ /* 0x000fc40000000f00 */
[----:B------:R-:W-:Y:S01]  /*229a0*/  MOV R37, 0x229d0 ;  /* 0x000229d000257802 */ /* 0x000fe20000000f00 */
[----:B------:R-:W-:-:S03]  /*229b0*/  IMAD.X R2, RZ, RZ, R55, P0 ;  /* 0x000000ffff027224 */ /* 0x000fc600000e0637 */
        /* <DEDUP_REMOVED lines=8> */
[----:B------:R1:W2:Y:S01]  /*22a40*/  LD.E.64 R6, [R10.64] ;  /* 0x000000040a067980 */ /* 0x0002a2000c101b00 */
[----:B------:R-:W-:-:S02]  /*22a50*/  MOV R5, R58 ;  /* 0x0000003a00057202 */ /* 0x000fc40000000f00 */
[----:B-1----:R-:W-:Y:S01]  /*22a60*/  MOV R10, 0x22a90 ;  /* 0x00022a90000a7802 */ /* 0x002fe20000000f00 */
[----:B--2---:R-:W-:-:S04]  /*22a70*/  IMAD.WIDE R6, R3, 0x4, R6 ;  /* 0x0000000403067825 */ /* 0x004fc800078e0206 */
[----:B------:R-:W-:Y:S05]  /*22a80*/  CALL.REL.NOINC `($_ZN7cutlass13device_kernelIN5flash19enable_sm80_to_sm89INS1_16FlashAttnBwdSm80INS1_25CollectiveMainloopBwdSm80ILi2ELi2EN4cute5tupleIJNS5_1CILi128EEES8_NS7_ILi64EEEEEENS_6half_tEfNS_4arch4Sm80ELb0ELb1ELb1ELb1ELb0ELb0ELb0ELb0ELi2ELi4ELi4ELi4ELb0EEENS1_24CollectiveEpilogueBwdGQAISA_fSD_Li256ELb1ELb0EEENS1_19SingleTileSchedulerILb1ELb0ELb0ELi128EEEEEEEEEvNT_6ParamsE$_ZN4cute8smem_ptrIPfECI1NS_12iter_adaptorIS1_S2_EEES1_) ;  /* 0xfffe6e1000007944 */ /* 0x000fea0003c3ffff */
[----:B-1----:R1:W5:Y:S01]  /*22a90*/  LDL.64 R6, [R1+0x758] ;  /* 0x0007580001067983 */ /* 0x0023620000100a00 */
[----:B------:R-:W-:Y:S02]  /*22aa0*/  MOV R5, R58 ;  /* 0x0000003a00057202 */ /* 0x000fe40000000f00 */
[----:B------:R-:W-:Y:S02]  /*22ab0*/  MOV R10, 0x22ad0 ;  /* 0x00022ad0000a7802 */ /* 0x000fe40000000f00 */
[----:B-1---5:R-:W-:Y:S05]  /*22ac0*/  CALL.REL.NOINC `($_ZN7cutlass13device_kernelIN5flash19enable_sm80_to_sm89INS1_16FlashAttnBwdSm80INS1_25CollectiveMainloopBwdSm80ILi2ELi2EN4cute5tupleIJNS5_1CILi128EEES8_NS7_ILi64EEEEEENS_6half_tEfNS_4arch4Sm80ELb0ELb1ELb1ELb1ELb0ELb0ELb0ELb0ELi2ELi4ELi4ELi4ELb0EEENS1_24CollectiveEpilogueBwdGQAISA_fSD_Li256ELb1ELb0EEENS1_19SingleTileSchedulerILb1ELb0ELb0ELi128EEEEEEEEEvNT_6ParamsE$_ZN4cute3eso3ESOILb1ELb0EJNS_6LayoutINS_5tupleIJNS3_IJNS_1CILi2EEES5_EEEEEENS3_IJNS3_IJNS4_ILi8EEENS4_ILi64EEEEEEEEEEENS_10ViewEngineINS_8smem_ptrIPfEEEEEEC2ERKSC_RKSH_) ;  /* 0xfffe565000007944 */ /* 0x022fea0003c3ffff */
[----:B-1----:R1:W5:Y:S01]  /*22ad0*/  LDL.64 R4, [R1+0x758] ;  /* 0x0007580001047983 */ /* 0x0023620000100a00 */
[----:B------:R-:W-:Y:S01]  /*22ae0*/  IMAD.MOV.U32 R11, RZ, RZ, R2 ;  /* 0x000000ffff0b7224 */ /* 0x000fe200078e0002 */
[----:B------:R-:W-:Y:S02]  /*22af0*/  MOV R9, R58 ;  /* 0x0000003a00097202 */ /* 0x000fe40000000f00 */
[----:B------:R-:W-:Y:S02]  /*22b00*/  MOV R10, 0x22b20 ;  /* 0x00022b20000a7802 */ /* 0x000fe40000000f00 */
[----:B-1---5:R-:W-:Y:S05]  /*22b10*/  CALL.REL.NOINC `($_ZN7cutlass13device_kernelIN5flash19enable_sm80_to_sm89INS1_16FlashAttnBwdSm80INS1_25CollectiveMainloopBwdSm80ILi2ELi2EN4cute5tupleIJNS5_1CILi128EEES8_NS7_ILi64EEEEEENS_6half_tEfNS_4arch4Sm80ELb0ELb1ELb1ELb1ELb0ELb0ELb0ELb0ELi2ELi4ELi4ELi4ELb0EEENS1_24CollectiveEpilogueBwdGQAISA_fSD_Li256ELb1ELb0EEENS1_19SingleTileSchedulerILb1ELb0ELb0ELi128EEEEEEEEEvNT_6ParamsE$_ZN4cute3eso3ESOILb1ELb0EJNS_6LayoutINS_5tupleIJNS_1CILi1EEENS4_ILi4EEEEEENS3_IJNS4_ILi0EEES5_EEEEENS_10ViewEngineIPfEEEEC2ERKSA_RKSD_) ;  /* 0xfffe650000007944 */ /* 0x022fea0003c3ffff */
[----:B------:R2:W5:Y:S01]  /*22b20*/  LDL.64 R2, [R1+0x758] ;  /* 0x0007580001027983 */ /* 0x0005620000100a00 */
[----:B------:R-:W-:Y:S01]  /*22b30*/  MOV R10, R5 ;  /* 0x00000005000a7202 */ /* 0x000fe20000000f00 */
[----:B------:R-:W-:Y:S01]  /*22b40*/  IMAD.MOV.U32 R6, RZ, RZ, R4 ;  /* 0x000000ffff067224 */ /* 0x000fe200078e0004 */
[----:B------:R-:W-:Y:S01]  /*22b50*/  MOV R7, 0x22b80 ;  /* 0x00022b8000077802 */ /* 0x000fe20000000f00 */
[----:B------:R-:W-:-:S02]  /*22b60*/  IMAD.MOV.U32 R5, RZ, RZ, R58 ;  /* 0x000000ffff057224 */ /* 0x000fc400078e003a */
[----:B-12--5:R-:W-:Y:S05]  /*22b70*/  CALL.REL.NOINC `($_ZN7cutlass13device_kernelIN5flash19enable_sm80_to_sm89INS1_16FlashAttnBwdSm80INS1_25CollectiveMainloopBwdSm80ILi2ELi2EN4cute5tupleIJNS5_1CILi128EEES8_NS7_ILi64EEEEEENS_6half_tEfNS_4arch4Sm80ELb0ELb1ELb1ELb1ELb0ELb0ELb0ELb0ELi2ELi4ELi4ELi4ELb0EEENS1_24CollectiveEpilogueBwdGQAISA_fSD_Li256ELb1ELb0EEENS1_19SingleTileSchedulerILb1ELb0ELb0ELi128EEEEEEEEEvNT_6ParamsE$_ZN4cute3eso3ESOILb1ELb0EJNS_6LayoutINS_5tupleIJNS_1CILi1EEENS3_IJNS4_ILi2EEES6_EEEEEENS3_IJNS4_ILi0EEENS3_IJNS4_ILi8EEENS4_ILi64EEEEEEEEEEENS_10ViewEngineINS_8smem_ptrIPfEEEEEEC2ERKSE_RKSJ_) ;  /* 0xfffe643000007944 */ /* 0x026fea0003c3ffff */
[----:B------:R2:W5:Y:S01]  /*22b80*/  LDL.64 R6, [R1+0x758] ;  /* 0x0007580001067983 */ /* 0x0005620000100a00 */
[----:B-1----:R-:W-:-:S02]  /*22b90*/  MOV R5, R58 ;  /* 0x0000003a00057202 */ /* 0x002fc40000000f00 */
[----:B------:R-:W-:Y:S02]  /*22ba0*/  MOV R10, 0x22bc0 ;  /* 0x00022bc0000a7802 */ /* 0x000fe40000000f00 */
[----:B--2--5:R-:W-:Y:S05]  /*22bb0*/  CALL.REL.NOINC `($_ZN7cutlass13device_kernelIN5flash19enable_sm80_to_sm89INS1_16FlashAttnBwdSm80INS1_25CollectiveMainloopBwdSm80ILi2ELi2EN4cute5tupleIJNS5_1CILi128EEES8_NS7_ILi64EEEEEENS_6half_tEfNS_4arch4Sm80ELb0ELb1ELb1ELb1ELb0ELb0ELb0ELb0ELi2ELi4ELi4ELi4ELb0EEENS1_24CollectiveEpilogueBwdGQAISA_fSD_Li256ELb1ELb0EEENS1_19SingleTileSchedulerILb1ELb0ELb0ELi128EEEEEEEEEvNT_6ParamsE$_ZN4cute8smem_ptrIPfECI1NS_12iter_adaptorIS1_S2_EEES1_) ;  /* 0xfffe6ce000007944 */ /* 0x024fea0003c3ffff */
[----:B-1----:R1:W5:Y:S01]  /*22bc0*/  LDL.64 R6, [R1+0x758] ;  /* 0x0007580001067983 */ /* 0x0023620000100a00 */
[----:B------:R-:W-:Y:S02]  /*22bd0*/  MOV R5, R58 ;  /* 0x0000003a00057202 */ /* 0x000fe40000000f00 */
[----:B------:R-:W-:Y:S02]  /*22be0*/  MOV R10, 0x22c00 ;  /* 0x00022c00000a7802 */ /* 0x000fe40000000f00 */
[----:B-1---5:R-:W-:Y:S05]  /*22bf0*/  CALL.REL.NOINC `($_ZN7cutlass13device_kernelIN5flash19enable_sm80_to_sm89INS1_16FlashAttnBwdSm80INS1_25CollectiveMainloopBwdSm80ILi2ELi2EN4cute5tupleIJNS5_1CILi128EEES8_NS7_ILi64EEEEEENS_6half_tEfNS_4arch4Sm80ELb0ELb1ELb1ELb1ELb0ELb0ELb0ELb0ELi2ELi4ELi4ELi4ELb0EEENS1_24CollectiveEpilogueBwdGQAISA_fSD_Li256ELb1ELb0EEENS1_19SingleTileSchedulerILb1ELb0ELb0ELi128EEEEEEEEEvNT_6ParamsE$_ZN4cute3eso3ESOILb1ELb0EJNS_6LayoutINS_5tupleIJNS3_IJNS_1CILi2EEES5_EEEEEENS3_IJNS3_IJNS4_ILi8EEENS4_ILi64EEEEEEEEEEENS_10ViewEngineINS_8smem_ptrIPfEEEEEEC2ERKSC_RKSH_) ;  /* 0xfffe552000007944 */ /* 0x022fea0003c3ffff */
[----:B------:R2:W5:Y:S01]  /*22c00*/  LDL.64 R10, [R1+0x758] ;  /* 0x00075800010a7983 */ /* 0x0005620000100a00 */
[----:B-1----:R-:W-:Y:S01]  /*22c10*/  IMAD.MOV.U32 R5, RZ, RZ, R2 ;  /* 0x000000ffff057224 */ /* 0x002fe200078e0002 */
[----:B------:R-:W-:Y:S01]  /*22c20*/  MOV R9, R3 ;  /* 0x0000000300097202 */ /* 0x000fe20000000f00 */
[----:B------:R-:W-:Y:S01]  /*22c30*/  IMAD.MOV.U32 R6, RZ, RZ, R58 ;  /* 0x000000ffff067224 */ /* 0x000fe200078e003a */
        /* <DEDUP_REMOVED lines=15> */
[----:B-1----:R-:W-:Y:S05]  /*22d30*/  CALL.REL.NOINC `($_ZN7cutlass13device_kernelIN5flash19enable_sm80_to_sm89INS1_16FlashAttnBwdSm80INS1_25CollectiveMainloopBwdSm80ILi2ELi2EN4cute5tupleIJNS5_1CILi128EEES8_NS7_ILi64EEEEEENS_6half_tEfNS_4arch4Sm80ELb0ELb1ELb1ELb1ELb0ELb0ELb0ELb0ELi2ELi4ELi4ELi4ELb0EEENS1_24CollectiveEpilogueBwdGQAISA_fSD_Li256ELb1ELb0EEENS1_19SingleTileSchedulerILb1ELb0ELb0ELi128EEEEEEEEEvNT_6ParamsE$_ZN4cute3eso3ESOILb1ELb0EJNS_6LayoutINS_5tupleIJNS3_IJNS_1CILi2EEES5_EEENS3_IJS5_NS4_ILi8EEEEEEEEENS3_IJNS3_IJS5_NS4_ILi4EEEEEENS3_IJNS4_ILi1EEES7_EEEEEEEENS_10ViewEngineIPfEEEEC2ERKSF_RKSI_) ;  /* 0xfffe546000007944 */ /* 0x002fea0003c3ffff */
[----:B------:R1:W5:Y:S01]  /*22d40*/  LDL.64 R10, [R1+0x758] ;  /* 0x00075800010a7983 */ /* 0x0003620000100a00 */
[----:B------:R-:W-:-:S03]  /*22d50*/  MOV R6, RZ ;  /* 0x000000ff00067202 */ /* 0x000fc60000000f00 */
.L_x_3706:
[----:B-1----:R-:W-:-:S04]  /*22d60*/  MOV R2, 0x22d80 ;  /* 0x00022d8000027802 */ /* 0x002fc80000000f00 */
[----:B-1---5:R-:W-:Y:S05]  /*22d70*/  CALL.REL.NOINC `($_ZN7cutlass13device_kernelIN5flash19enable_sm80_to_sm89INS1_16FlashAttnBwdSm80INS1_25CollectiveMainloopBwdSm80ILi2ELi2EN4cute5tupleIJNS5_1CILi128EEES8_NS7_ILi64EEEEEENS_6half_tEfNS_4arch4Sm80ELb0ELb1ELb1ELb1ELb0ELb0ELb0ELb0ELi2ELi4ELi4ELi4ELb0EEENS1_24CollectiveEpilogueBwdGQAISA_fSD_Li256ELb1ELb0EEENS1_19SingleTileSchedulerILb1ELb0ELb0ELi128EEEEEEEEEvNT_6ParamsE$_ZZZN5flash25CollectiveMainloopBwdSm80ILi2ELi2EN4cute5tupleIJNS1_1CILi128EEES4_NS3_ILi64EEEEEEN7cutlass6half_tEfNS7_4arch4Sm80ELb0ELb1ELb1ELb1ELb0ELb0ELb0ELb0ELi2ELi4ELi4ELi4ELb0EE3mmaINS_16FlashAttnBwdSm80ISB_NS_24CollectiveEpilogueBwdGQAIS6_fSA_Li256ELb1ELb0EEENS_19SingleTileSchedulerILb1ELb0ELb0ELi128EEEE13SharedStorageENS1_6TensorINS1_11ArrayEngineIfLm32EEENS1_6LayoutINS2_IJNS2_IJNS3_ILi2EEESO_EEESO_NS3_ILi4EEEEEENS2_IJNS2_IJNS3_ILi1EEESO_EEESQ_NS3_ILi8EEEEEEEEEEEEbRKNSB_6ParamsERT0_S12_iNS2_IJiiiEEERT_ENKUliT_E_clIZSC_ISJ_SX_EbS10_S12_S12_iS13_S15_EUlRS16_iE_EEDaiS16_ENKUlvE1_clEv) ;  /* 0x0002e93000007944 */ /* 0x022fea0003c00000 */
[----:B------:R1:W-:Y:S01]  /*22d80*/  STL [R1+0x770], RZ ;  /* 0x000770ff01007387 */ /* 0x0003e20000100800 */
[----:B------:R-:W-:-:S03]  /*22d90*/  MOV R5, RZ ;  /* 0x000000ff00057202 */ /* 0x000fc60000000f00 */
.L_x_3705:
[----:B------:R-:W-:Y:S01]  /*22da0*/  IMAD.MOV.U32 R3, RZ, RZ, R58 ;  /* 0x000000ffff037224 */ /* 0x000fe200078e003a */
[----:B------:R-:W-:Y:S01]  /*22db0*/  MOV R14, R6 ;  /* 0x00000006000e7202 */ /* 0x000fe20000000f00 */
[----:B-1----:R-:W-:Y:S01]  /*22dc0*/  IMAD.MOV.U32 R2, RZ, RZ, R57 ;  /* 0x000000ffff027224 */ /* 0x002fe200078e0039 */
[----:B------:R-:W-:Y:S02]  /*22dd0*/  MOV R13, 0x22df0 ;  /* 0x00022df0000d7802 */ /* 0x000fe40000000f00 */
[----:B-1---5:R-:W-:Y:S05]  /*22de0*/  CALL.REL.NOINC `($_ZN7cutlass13device_kernelIN5flash19enable_sm80_to_sm89INS1_16FlashAttnBwdSm80INS1_25CollectiveMainloopBwdSm80ILi2ELi2EN4cute5tupleIJNS5_1CILi128EEES8_NS7_ILi64EEEEEENS_6half_tEfNS_4arch4Sm80ELb0ELb1ELb1ELb1ELb0ELb0ELb0ELb0ELi2ELi4ELi4ELi4ELb0EEENS1_24CollectiveEpilogueBwdGQAISA_fSD_Li256ELb1ELb0EEENS1_19SingleTileSchedulerILb1ELb0ELb0ELi128EEEEEEEEEvNT_6ParamsE$_ZN4cute3eso3ESOILb0ELb0EJiiEEC2ERKiS4_) ;  /* 0xfffe3b7000007944 */ /* 0x022fea0003c3ffff */
[----:B------:R-:W2:Y:S01]  /*22df0*/  LDL.64 R2, [R1+0x758] ;  /* 0x0007580001027983 */ /* 0x000ea20000100a00 */
[----:B------:R-:W-:Y:S01]  /*22e00*/  ULDC.64 UR4, c[0x0][0x118] ;  /* 0x0000460000047ab9 */ /* 0x000fe20000000a00 */
[----:B------:R-:W-:Y:S01]  /*22e10*/  IMAD.MOV.U32 R14, RZ, RZ, R6 ;  /* 0x000000ffff0e7224 */ /* 0x000fe200078e0006 */
[----:B------:R-:W-:Y:S02]  /*22e20*/  MOV R13, 0x22f40 ;  /* 0x00022f40000d7802 */ /* 0x000fe40000000f00 */
        /* <DEDUP_REMOVED lines=10> */
[----:B------:R-:W-:-:S04]  /*22ed0*/  IADD3 R2, R9, R3, -R2 ;  /* 0x0000000309027210 */ /* 0x000fc80007ffe802 */
[----:B------:R-:W-:-:S05]  /*22ee0*/  IADD3 R2, R7, R2, RZ ;  /* 0x0000000207027210 */ /* 0x000fca0007ffe0ff */
[----:B------:R-:W-:-:S05]  /*22ef0*/  IMAD.WIDE R2, R2, 0x4, R22 ;  /* 0x0000000402027825 */ /* 0x000fca00078e0216 */
[----:B------:R1:W5:Y:S02]  /*22f00*/  LD.E R7, [R2.64] ;  /* 0x0000000402077980 */ /* 0x000364000c101900 */
[----:B-1----:R-:W-:Y:S01]  /*22f10*/  IMAD.MOV.U32 R3, RZ, RZ, R58 ;  /* 0x000000ffff037224 */ /* 0x002fe200078e003a */
[----:B------:R-:W-:Y:S02]  /*22f20*/  MOV R2, R57 ;  /* 0x0000003900027202 */ /* 0x000fe40000000f00 */
[----:B-----5:R-:W-:Y:S05]  /*22f30*/  CALL.REL.NOINC `($_ZN7cutlass13device_kernelIN5flash19enable_sm80_to_sm89INS1_16FlashAttnBwdSm80INS1_25CollectiveMainloopBwdSm80ILi2ELi2EN4cute5tupleIJNS5_1CILi128EEES8_NS7_ILi64EEEEEENS_6half_tEfNS_4arch4Sm80ELb0ELb1ELb1ELb1ELb0ELb0ELb0ELb0ELi2ELi4ELi4ELi4ELb0EEENS1_24CollectiveEpilogueBwdGQAISA_fSD_Li256ELb1ELb0EEENS1_19SingleTileSchedulerILb1ELb0ELb0ELi128EEEEEEEEEvNT_6ParamsE$_ZN4cute3eso3ESOILb0ELb0EJiiEEC2ERKiS4_) ;  /* 0xfffe3a2000007944 */ /* 0x020fea0003c3ffff */
[----:B------:R-:W2:Y:S01]  /*22f40*/  LDL.64 R2, [R1+0x758] ;  /* 0x0007580001027983 */ /* 0x000ea20000100a00 */
[----:B------:R-:W-:Y:S01]  /*22f50*/  ULDC.64 UR4, c[0x0][0x118] ;  /* 0x0000460000047ab9 */ /* 0x000fe20000000a00 */
[----:B--2---:R-:W-:Y:S02]  /*22f60*/  LEA.HI R12, R2, R2, RZ, 0x1 ;  /* 0x00000002020c7211 */ /* 0x004fe400078f08ff */
[----:B------:R-:W-:Y:S02]  /*22f70*/  LEA.HI R9, R3, R3, RZ, 0x1 ;  /* 0x0000000303097211 */ /* 0x000fe400078f08ff */
[C---:B------:R-:W-:Y:S01]  /*22f80*/  LOP3.LUT R13, R12.reuse, 0x7ffffffe, RZ, 0xc0, !PT ;  /* 0x7ffffffe0c0d7812 */ /* 0x040fe200078ec0ff */
[----:B------:R-:W-:-:S04]  /*22f90*/  IMAD.SHL.U32 R12, R12, 0x2, RZ ;  /* 0x000000020c0c7824 */ /* 0x000fc800078e00ff */
[----:B------:R-:W-:Y:S01]  /*22fa0*/  IMAD.IADD R13, R2, 0x1, -R13 ;  /* 0x00000001020d7824 */ /* 0x000fe200078e0a0d */
[----:B------:R-:W-:Y:S02]  /*22fb0*/  LOP3.LUT R12, R12, 0xfffffffc, RZ, 0xc0, !PT ;  /* 0xfffffffc0c0c7812 */ /* 0x000fe400078ec0ff */
[C---:B------:R-:W-:Y:S02]  /*22fc0*/  LOP3.LUT R2, R9.reuse, 0xfffffffe, RZ, 0xc0, !PT ;  /* 0xfffffffe09027812 */ /* 0x040fe400078ec0ff */
[----:B------:R-:W-:Y:S01]  /*22fd0*/  SHF.L.U32 R9, R9, 0x2, RZ ;  /* 0x0000000209097819 */ /* 0x000fe200000006ff */
[----:B------:R-:W-:-:S03]  /*22fe0*/  IMAD R12, R13, 0x2, R12 ;  /* 0x000000020d0c7824 */ /* 0x000fc600078e020c */
        /* <DEDUP_REMOVED lines=9> */
[----:B------:R-:W-:Y:S01]  /*23080*/  FMUL.FTZ R7, R7, R2 ;  /* 0x0000000207077220 */ /* 0x000fe20000410000 */
[----:B------:R-:W-:Y:S02]  /*23090*/  MOV R2, R57 ;  /* 0x0000003900027202 */ /* 0x000fe40000000f00 */
[----:B------:R-:W-:Y:S05]  /*230a0*/  CALL.REL.NOINC `($_ZN7cutlass13device_kernelIN5flash19enable_sm80_to_sm89INS1_16FlashAttnBwdSm80INS1_25CollectiveMainloopBwdSm80ILi2ELi2EN4cute5tupleIJNS5_1CILi128EEES8_NS7_ILi64EEEEEENS_6half_tEfNS_4arch4Sm80ELb0ELb1ELb1ELb1ELb0ELb0ELb0ELb0ELi2ELi4ELi4ELi4ELb0EEENS1_24CollectiveEpilogueBwdGQAISA_fSD_Li256ELb1ELb0EEENS1_19SingleTileSchedulerILb1ELb0ELb0ELi128EEEEEEEEEvNT_6ParamsE$_ZN4cute3eso3ESOILb0ELb0EJiiEEC2ERKiS4_) ;  /* 0xfffe38b000007944 */ /* 0x000fea0003c3ffff */
[----:B------:R-:W2:Y:S01]  /*230b0*/  LDL.64 R2, [R1+0x758] ;  /* 0x0007580001027983 */ /* 0x000ea20000100a00 */
        /* <DEDUP_REMOVED lines=10> */
[----:B------:R-:W-:Y:S01]  /*23160*/  IMAD R12, R13, 0x2, R12 ;  /* 0x000000020d0c7824 */ /* 0x000fe200078e020c */
[----:B------:R-:W-:Y:S02]  /*23170*/  MOV R13, 0x23200 ;  /* 0x00023200000d7802 */ /* 0x000fe40000000f00 */
[----:B------:R-:W-:Y:S02]  /*23180*/  LOP3.LUT R9, R9, 0xfffffff8, RZ, 0xc0, !PT ;  /* 0xfffffff809097812 */ /* 0x000fe400078ec0ff */
[----:B------:R-:W-:-:S04]  /*23190*/  IADD3 R2, R12, R3, -R2 ;  /* 0x000000030c027210 */ /* 0x000fc80007ffe802 */
[----:B------:R-:W-:-:S05]  /*231a0*/  IADD3 R2, R9, R2, RZ ;  /* 0x0000000209027210 */ /* 0x000fca0007ffe0ff */
[----:B------:R-:W-:-:S05]  /*231b0*/  IMAD.WIDE R2, R2, 0x4, R10 ;  /* 0x0000000402027825 */ /* 0x000fca00078e020a */
[----:B------:R1:W-:Y:S02]  /*231c0*/  ST.E [R2.64], R7 ;  /* 0x0000000702007985 */ /* 0x0003e4000c101904 */
[----:B-1----:R-:W-:Y:S01]  /*231d0*/  IMAD.MOV.U32 R3, RZ, RZ, R58 ;  /* 0x000000ffff037224 */ /* 0x002fe200078e003a */
[----:B------:R-:W-:Y:S02]  /*231e0*/  MOV R2, R57 ;  /* 0x0000003900027202 */ /* 0x000fe40000000f00 */
[----:B------:R-:W-:Y:S05]  /*231f0*/  CALL.REL.NOINC `($_ZN7cutlass13device_kernelIN5flash19enable_sm80_to_sm89INS1_16FlashAttnBwdSm80INS1_25CollectiveMainloopBwdSm80ILi2ELi2EN4cute5tupleIJNS5_1CILi128EEES8_NS7_ILi64EEEEEENS_6half_tEfNS_4arch4Sm80ELb0ELb1ELb1ELb1ELb0ELb0ELb0ELb0ELi2ELi4ELi4ELi4ELb0EEENS1_24CollectiveEpilogueBwdGQAISA_fSD_Li256ELb1ELb0EEENS1_19SingleTileSchedulerILb1ELb0ELb0ELi128EEEEEEEEEvNT_6ParamsE$_ZN4cute3eso3ESOILb0ELb0EJiiEEC2ERKiS4_) ;  /* 0xfffe376000007944 */ /* 0x000fea0003c3ffff */
[----:B------:R-:W2:Y:S02]  /*23200*/  LDL.64 R2, [R1+0x758] ;  /* 0x0007580001027983 */ /* 0x000ea40000100a00 */
[----:B--2---:R-:W-:-:S05]  /*23210*/  LEA.HI R9, R3, R3, RZ, 0x1 ;  /* 0x0000000303097211 */ /* 0x004fca00078f08ff */
[C---:B------:R-:W-:Y:S01]  /*23220*/  IMAD.SHL.U32 R7, R9.reuse, 0x4, RZ ;  /* 0x0000000409077824 */ /* 0x040fe200078e00ff */
[----:B------:R-:W-:-:S04]  /*23230*/  LOP3.LUT R9, R9, 0x3ffffffe, RZ, 0xc0, !PT ;  /* 0x3ffffffe09097812 */ /* 0x000fc800078ec0ff */
[----:B------:R-:W-:Y:S01]  /*23240*/  LOP3.LUT R7, R7, 0xfffffff8, RZ, 0xc0, !PT ;  /* 0xfffffff807077812 */ /* 0x000fe200078ec0ff */
[----:B------:R-:W-:-:S03]  /*23250*/  IMAD.IADD R9, R3, 0x1, -R9 ;  /* 0x0000000103097824 */ /* 0x000fc600078e0a09 */
[----:B------:R-:W-:-:S05]  /*23260*/  IADD3 R2, R7, R2, RZ ;  /* 0x0000000207027210 */ /* 0x000fca0007ffe0ff */
[----:B------:R-:W-:-:S04]  /*23270*/  IMAD R2, R9, 0x4, R2 ;  /* 0x0000000409027824 */ /* 0x000fc800078e0202 */
[----:B------:R-:W-:-:S06]  /*23280*/  IMAD R7, R2, 0x4, R16 ;  /* 0x0000000402077824 */ /* 0x000fcc00078e0210 */
[----:B------:R-:W5:Y:S01]  /*23290*/  LDL R7, [R7] ;  /* 0x0000000007077983 */ /* 0x000f620000100800 */
[----:B------:R-:W-:Y:S01]  /*232a0*/  MOV R3, R58 ;  /* 0x0000003a00037202 */ /* 0x000fe20000000f00 */
[----:B------:R-:W-:Y:S01]  /*232b0*/  IMAD.MOV.U32 R14, RZ, RZ, R6 ;  /* 0x000000ffff0e7224 */ /* 0x000fe200078e0006 */
[----:B------:R-:W-:Y:S02]  /*232c0*/  MOV R2, R57 ;  /* 0x0000003900027202 */ /* 0x000fe40000000f00 */
[----:B------:R-:W-:Y:S02]  /*232d0*/  MOV R13, 0x232f0 ;  /* 0x000232f0000d7802 */ /* 0x000fe40000000f00 */
        /* <DEDUP_REMOVED lines=51> */
[----:B--2---:R-:W-:Y:S05]  /*23610*/  CALL.REL.NOINC `($_ZN7cutlass13device_kernelIN5flash19enable_sm80_to_sm89INS1_16FlashAttnBwdSm80INS1_25CollectiveMainloopBwdSm80ILi2ELi2EN4cute5tupleIJNS5_1CILi128EEES8_NS7_ILi64EEEEEENS_6half_tEfNS_4arch4Sm80ELb0ELb1ELb1ELb1ELb0ELb0ELb0ELb0ELi2ELi4ELi4ELi4ELb0EEENS1_24CollectiveEpilogueBwdGQAISA_fSD_Li256ELb1ELb0EEENS1_19SingleTileSchedulerILb1ELb0ELb0ELi128EEEEEEEEEvNT_6ParamsE$_ZN4cute3eso3ESOILb1ELb0EJNS_6LayoutINS_5tupleIJNS3_IJNS_1CILi1EEENS4_ILi2EEEEEES6_NS4_ILi8EEEEEENS3_IJNS3_IJS5_S5_EEES6_NS4_ILi4EEEEEEEENS_10ViewEngineIPKN7cutlass5ArrayIfLi2ELb1EEEEEEEC2ERKSD_RKSK_) ;  /* 0xfffe47b000007944 */ /* 0x004fea0003c3ffff */
[----:B------:R2:W5:Y:S01]  /*23620*/  LDL.64 R20, [R8] ;  /* 0x0000000008147983 */ /* 0x0005620000100a00 */
[----:B------:R-:W-:Y:S01]  /*23630*/  IMAD.MOV.U32 R2, RZ, RZ, R65 ;  /* 0x000000ffff027224 */ /* 0x000fe200078e0041 */
[----:B------:R-:W-:Y:S01]  /*23640*/  MOV R15, R7 ;  /* 0x00000007000f7202 */ /* 0x000fe20000000f00 */
[----:B------:R-:W-:Y:S01]  /*23650*/  IMAD.MOV.U32 R14, RZ, RZ, R6 ;  /* 0x000000ffff0e7224 */ /* 0x000fe200078e0006 */
[----:B-1----:R-:W-:-:S02]  /*23660*/  MOV R3, 0x23680 ;  /* 0x0002368000037802 */ /* 0x002fc40000000f00 */
[----:B--2--5:R-:W-:Y:S05]  /*23670*/  CALL.REL.NOINC `($_ZN7cutlass13device_kernelIN5flash19enable_sm80_to_sm89INS1_16FlashAttnBwdSm80INS1_25CollectiveMainloopBwdSm80ILi2ELi2EN4cute5tupleIJNS5_1CILi128EEES8_NS7_ILi64EEEEEENS_6half_tEfNS_4arch4Sm80ELb0ELb1ELb1ELb1ELb0ELb0ELb0ELb0ELi2ELi4ELi4ELi4ELb0EEENS1_24CollectiveEpilogueBwdGQAISA_fSD_Li256ELb1ELb0EEENS1_19SingleTileSchedulerILb1ELb0ELb0ELi128EEEEEEEEEvNT_6ParamsE$_ZN4cute3eso3ESOILb1ELb0EJNS_6LayoutINS_5tupleIJNS3_IJNS_1CILi1EEENS4_ILi2EEEEEES6_NS4_ILi8EEEEEENS3_IJNS3_IJS5_S5_EEES6_NS4_ILi4EEEEEEEENS_10ViewEngineIPN7cutlass5ArrayINSF_6half_tELi2ELb0EEEEEEEC2ERKSD_RKSK_) ;  /* 0xfffe47b000007944 */ /* 0x024fea0003c3ffff */
[----:B------:R-:W-:Y:S01]  /*23680*/  ULDC.64 UR4, c[0x0][0x118] ;  /* 0x0000460000047ab9 */ /* 0x000fe20000000a00 */
[----:B------:R1:W5:Y:S04]  /*23690*/  LDL.64 R18, [R8] ;  /* 0x0000000008127983 */ /* 0x0003680000100a00 */
[----:B------:R1:W5:Y:S01]  /*236a0*/  LD.E.64 R2, [R20.64] ;  /* 0x0000000414027980 */ /* 0x000362000c101b00 */
[----:B------:R-:W-:-:S03]  /*236b0*/  MOV R14, 0x236d0 ;  /* 0x000236d0000e7802 */ /* 0x000fc60000000f00 */
[----:B-1---5:R-:W-:Y:S05]  /*236c0*/  CALL.REL.NOINC `($_ZN7cutlass13device_kernelIN5flash19enable_sm80_to_sm89INS1_16FlashAttnBwdSm80INS1_25CollectiveMainloopBwdSm80ILi2ELi2EN4cute5tupleIJNS5_1CILi128EEES8_NS7_ILi64EEEEEENS_6half_tEfNS_4arch4Sm80ELb0ELb1ELb1ELb1ELb0ELb0ELb0ELb0ELi2ELi4ELi4ELi4ELb0EEENS1_24CollectiveEpilogueBwdGQAISA_fSD_Li256ELb1ELb0EEENS1_19SingleTileSchedulerILb1ELb0ELb0ELi128EEEEEEEEEvNT_6ParamsE$_ZN73_INTERNAL_e48e4f46_37_flash_bwd_hdim64_fp16_softcap_sm80_cu_3fbc093a_281817__float22half2_rnE6float2) ;  /* 0xfffe625000007944 */ /* 0x022fea0003c3ffff */
[----:B-1----:R-:W-:Y:S02]  /*236d0*/  MOV R3, 0x236f0 ;  /* 0x000236f000037802 */ /* 0x002fe40000000f00 */
[----:B------:R-:W-:Y:S05]  /*236e0*/  CALL.REL.NOINC `($_ZN7cutlass13device_kernelIN5flash19enable_sm80_to_sm89INS1_16FlashAttnBwdSm80INS1_25CollectiveMainloopBwdSm80ILi2ELi2EN4cute5tupleIJNS5_1CILi128EEES8_NS7_ILi64EEEEEENS_6half_tEfNS_4arch4Sm80ELb0ELb1ELb1ELb1ELb0ELb0ELb0ELb0ELi2ELi4ELi4ELi4ELb0EEENS1_24CollectiveEpilogueBwdGQAISA_fSD_Li256ELb1ELb0EEENS1_19SingleTileSchedulerILb1ELb0ELb0ELi128EEEEEEEEEvNT_6ParamsE$_ZN7__half2aSEOKS_) ;  /* 0xfffe628000007944 */ /* 0x000fea0003c3ffff */
[----:B------:R-:W2:Y:S01]  /*236f0*/  LDL R2, [R1+0x770] ;  /* 0x0007700001027983 */ /* 0x000ea20000100800 */
[----:B------:R-:W-:Y:S01]  /*23700*/  ULDC.64 UR4, c[0x0][0x118] ;  /* 0x0000460000047ab9 */ /* 0x000fe20000000a00 */
[----:B------:R-:W-:-:S02]  /*23710*/  MOV R14, 0x23750 ;  /* 0x00023750000e7802 */ /* 0x000fc40000000f00 */
[----:B--2---:R1:W-:Y:S04]  /*23720*/  ST.E [R18.64], R2 ;  /* 0x0000000212007985 */ /* 0x0043e8000c101904 */
[----:B-1----:R1:W5:Y:S02]  /*23730*/  LD.E.64 R2, [R20.64+0x8] ;  /* 0x0000080414027980 */ /* 0x002364000c101b00 */
[----:B-1---5:R-:W-:Y:S05]  /*23740*/  CALL.REL.NOINC `($_ZN7cutlass13device_kernelIN5flash19enable_sm80_to_sm89INS1_16FlashAttnBwdSm80INS1_25CollectiveMainloopBwdSm80ILi2ELi2EN4cute5tupleIJNS5_1CILi128EEES8_NS7_ILi64EEEEEENS_6half_tEfNS_4arch4Sm80ELb0ELb1ELb1ELb1ELb0ELb0ELb0ELb0ELi2ELi4ELi4ELi4ELb0EEENS1_24CollectiveEpilogueBwdGQAISA_fSD_Li256ELb1ELb0EEENS1_19SingleTileSchedulerILb1ELb0ELb0ELi128EEEEEEEEEvNT_6ParamsE$_ZN73_INTERNAL_e48e4f46_37_flash_bwd_hdim64_fp16_softcap_sm80_cu_3fbc093a_281817__float22half2_rnE6float2) ;  /* 0xfffe61d000007944 */ /* 0x022fea0003c3ffff */
[----:B-1----:R-:W-:Y:S02]  /*23750*/  MOV R3, 0x23770 ;  /* 0x0002377000037802 */ /* 0x002fe40000000f00 */
[----:B------:R-:W-:Y:S05]  /*23760*/  CALL.REL.NOINC `($_ZN7cutlass13device_kernelIN5flash19enable_sm80_to_sm89INS1_16FlashAttnBwdSm80INS1_25CollectiveMainloopBwdSm80ILi2ELi2EN4cute5tupleIJNS5_1CILi128EEES8_NS7_ILi64EEEEEENS_6half_tEfNS_4arch4Sm80ELb0ELb1ELb1ELb1ELb0ELb0ELb0ELb0ELi2ELi4ELi4ELi4ELb0EEENS1_24CollectiveEpilogueBwdGQAISA_fSD_Li256ELb1ELb0EEENS1_19SingleTileSchedulerILb1ELb0ELb0ELi128EEEEEEEEEvNT_6ParamsE$_ZN7__half2aSEOKS_) ;  /* 0xfffe620000007944 */ /* 0x000fea0003c3ffff */
[----:B------:R-:W2:Y:S01]  /*23770*/  LDL R2, [R1+0x770] ;  /* 0x0007700001027983 */ /* 0x000ea20000100800 */
[----:B------:R-:W-:Y:S01]  /*23780*/  ULDC.64 UR4, c[0x0][0x118] ;  /* 0x0000460000047ab9 */ /* 0x000fe20000000a00 */
[----:B------:R-:W-:Y:S02]  /*23790*/  MOV R14, 0x237d0 ;  /* 0x000237d0000e7802 */ /* 0x000fe40000000f00 */
[----:B--2---:R1:W-:Y:S04]  /*237a0*/  ST.E [R18.64+0x4], R2 ;  /* 0x0000040212007985 */ /* 0x0043e8000c101904 */
[----:B-1----:R1:W5:Y:S02]  /*237b0*/  LD.E.64 R2, [R20.64+0x10] ;  /* 0x0000100414027980 */ /* 0x002364000c101b00 */
[----:B-1---5:R-:W-:Y:S05]  /*237c0*/  CALL.REL.NOINC `($_ZN7cutlass13device_kernelIN5flash19enable_sm80_to_sm89INS1_16FlashAttnBwdSm80INS1_25CollectiveMainloopBwdSm80ILi2ELi2EN4cute5tupleIJNS5_1CILi128EEES8_NS7_ILi64EEEEEENS_6half_tEfNS_4arch4Sm80ELb0ELb1ELb1ELb1ELb0ELb0ELb0ELb0ELi2ELi4ELi4ELi4ELb0EEENS1_24CollectiveEpilogueBwdGQAISA_fSD_Li256ELb1ELb0EEENS1_19SingleTileSchedulerILb1ELb0ELb0ELi128EEEEEEEEEvNT_6ParamsE$_ZN73_INTERNAL_e48e4f46_37_flash_bwd_hdim64_fp16_softcap_sm80_cu_3fbc093a_281817__float22half2_rnE6float2) ;  /* 0xfffe615000007944 */ /* 0x022fea0003c3ffff */
[----:B-1----:R-:W-:Y:S02]  /*237d0*/  MOV R3, 0x237f0 ;  /* 0x000237f000037802 */ /* 0x002fe40000000f00 */
[----:B------:R-:W-:Y:S05]  /*237e0*/  CALL.REL.NOINC `($_ZN7cutlass13device_kernelIN5flash19enable_sm80_to_sm89INS1_16FlashAttnBwdSm80INS1_25CollectiveMainloopBwdSm80ILi2ELi2EN4cute5tupleIJNS5_1CILi128EEES8_NS7_ILi64EEEEEENS_6half_tEfNS_4arch4Sm80ELb0ELb1ELb1ELb1ELb0ELb0ELb0ELb0ELi2ELi4ELi4ELi4ELb0EEENS1_24CollectiveEpilogueBwdGQAISA_fSD_Li256ELb1ELb0EEENS1_19SingleTileSchedulerILb1ELb0ELb0ELi128EEEEEEEEEvNT_6ParamsE$_ZN7__half2aSEOKS_) ;  /* 0xfffe618000007944 */ /* 0x000fea0003c3ffff */
[----:B------:R-:W2:Y:S01]  /*237f0*/  LDL R2, [R1+0x770] ;  /* 0x0007700001027983 */ /* 0x000ea20000100800 */
[----:B------:R-:W-:Y:S01]  /*23800*/  ULDC.64 UR4, c[0x0][0x118] ;  /* 0x0000460000047ab9 */ /* 0x000fe20000000a00 */
[----:B------:R-:W-:-:S02]  /*23810*/  MOV R14, 0x23850 ;  /* 0x00023850000e7802 */ /* 0x000fc40000000f00 */
[----:B--2---:R1:W-:Y:S04]  /*23820*/  ST.E [R18.64+0x8], R2 ;  /* 0x0000080212007985 */ /* 0x0043e8000c101904 */
        /* <DEDUP_REMOVED lines=230> */
[----:B------:R-:W-:Y:S02]  /*24690*/  IMAD.MOV.U32 R3, RZ, RZ, R65 ;  /* 0x000000ffff037224 */ /* 0x000fe400078e0041 */
[----:B--2---:R1:W-:Y:S02]  /*246a0*/  ST.E [R18.64+0x7c], R2 ;  /* 0x00007c0212007985 */ /* 0x0043e4000c101904 */
[----:B-1----:R-:W-:Y:S01]  /*246b0*/  IMAD.MOV.U32 R2, RZ, RZ, R7 ;  /* 0x000000ffff027224 */ /* 0x002fe200078e0007 */
[----:B------:R-:W-:-:S02]  /*246c0*/  MOV R7, R6 ;  /* 0x0000000600077202 */ /* 0x000fc40000000f00 */
[----:B------:R-:W-:Y:S02]  /*246d0*/  MOV R6, 0x246f0 ;  /* 0x000246f000067802 */ /* 0x000fe40000000f00 */
[----:B------:R-:W-:Y:S05]  /*246e0*/  CALL.REL.NOINC `($_ZN7cutlass13device_kernelIN5flash19enable_sm80_to_sm89INS1_16FlashAttnBwdSm80INS1_25CollectiveMainloopBwdSm80ILi2ELi2EN4cute5tupleIJNS5_1CILi128EEES8_NS7_ILi64EEEEEENS_6half_tEfNS_4arch4Sm80ELb0ELb1ELb1ELb1ELb0ELb0ELb0ELb0ELi2ELi4ELi4ELi4ELb0EEENS1_24CollectiveEpilogueBwdGQAISA_fSD_Li256ELb1ELb0EEENS1_19SingleTileSchedulerILb1ELb0ELb0ELi128EEEEEEEEEvNT_6ParamsE$_ZN4cute3eso3ESOILb1ELb0EJNS_6LayoutINS_5tupleIJNS3_IJNS_1CILi1EEENS3_IJNS4_ILi4EEENS4_ILi2EEEEEEEEES7_S6_EEENS3_IJNS3_IJNS4_ILi0EEENS3_IJS5_NS4_ILi8EEEEEEEEES6_NS4_ILi16EEEEEEEENS_10ViewEngineIPN7cutlass6half_tEEEEEC2ERKSH_RKSM_) ;  /* 0xfffe360000007944 */ /* 0x000fea0003c3ffff */
[----:B------:R2:W5:Y:S04]  /*246f0*/  LDL.64 R18, [R59+0xb8] ;  /* 0x0000b8003b127983 */ /* 0x0005680000100a00 */
[----:B-1----:R2:W5:Y:S01]  /*24700*/  LDL.64 R2, [R8] ;  /* 0x0000000008027983 */ /* 0x0025620000100a00 */
[----:B------:R-:W-:Y:S02]  /*24710*/  MOV R6, R65 ;  /* 0x0000004100067202 */ /* 0x000fe40000000f00 */
[----:B------:R-:W-:Y:S02]  /*24720*/  MOV R7, 0x24740 ;  /* 0x0002474000077802 */ /* 0x000fe40000000f00 */
[----:B--2--5:R-:W-:Y:S05]  /*24730*/  CALL.REL.NOINC `($_ZN7cutlass13device_kernelIN5flash19enable_sm80_to_sm89INS1_16FlashAttnBwdSm80INS1_25CollectiveMainloopBwdSm80ILi2ELi2EN4cute5tupleIJNS5_1CILi128EEES8_NS7_ILi64EEEEEENS_6half_tEfNS_4arch4Sm80ELb0ELb1ELb1ELb1ELb0ELb0ELb0ELb0ELi2ELi4ELi4ELi4ELb0EEENS1_24CollectiveEpilogueBwdGQAISA_fSD_Li256ELb1ELb0EEENS1_19SingleTileSchedulerILb1ELb0ELb0ELi128EEEEEEEEEvNT_6ParamsE$_ZN4cute3eso3ESOILb1ELb0EJNS_6LayoutINS_5tupleIJNS3_IJNS_1CILi1EEENS3_IJNS4_ILi2EEES6_EEEEEES6_NS4_ILi4EEEEEENS3_IJNS3_IJNS4_ILi0EEENS3_IJS5_S9_EEEEEES6_NS4_ILi8EEEEEEEENS_10ViewEngineIPjEEEEC2ERKSG_RKSJ_) ;  /* 0xfffe356000007944 */ /* 0x024fea0003c3ffff */
[----:B------:R-:W-:Y:S01]  /*24740*/  ULDC.64 UR4, c[0x0][0x118] ;  /* 0x0000460000047ab9 */ /* 0x000fe20000000a00 */
[----:B------:R1:W5:Y:S04]  /*24750*/  LDL.64 R14, [R8] ;  /* 0x00000000080e7983 */ /* 0x0003680000100a00 */
[----:B------:R-:W2:Y:S04]  /*24760*/  LD.E R3, [R18.64] ;  /* 0x0000000412037980 */ /* 0x000ea8000c101900 */
[----:B------:R-:W3:Y:S04]  /*24770*/  LD.E R2, [R18.64+0x4] ;  /* 0x0000040412027980 */ /* 0x000ee8000c101900 */
[----:B--2---:R-:W-:Y:S04]  /*24780*/  STL [R1+0x794], R3 ;  /* 0x0007940301007387 */ /* 0x004fe80000100800 */
[----:B---3--:R2:W-:Y:S02]  /*24790*/  STL [R1+0x798], R2 ;  /* 0x0007980201007387 */ /* 0x0085e40000100800 */
[----:B--2---:R-:W-:-:S02]  /*247a0*/  MOV R2, 0x247c0 ;  /* 0x000247c000027802 */ /* 0x004fc40000000f00 */
[----:B-1---5:R-:W-:Y:S05]  /*247b0*/  CALL.REL.NOINC `($_ZN7cutlass13device_kernelIN5flash19enable_sm80_to_sm89INS1_16FlashAttnBwdSm80INS1_25CollectiveMainloopBwdSm80ILi2ELi2EN4cute5tupleIJNS5_1CILi128EEES8_NS7_ILi64EEEEEENS_6half_tEfNS_4arch4Sm80ELb0ELb1ELb1ELb1ELb0ELb0ELb0ELb0ELi2ELi4ELi4ELi4ELb0EEENS1_24CollectiveEpilogueBwdGQAISA_fSD_Li256ELb1ELb0EEENS1_19SingleTileSchedulerILb1ELb0ELb0ELi128EEEEEEEEEvNT_6ParamsE$_ZZN4cute6upcastILi2ENS_5tupleIJNS1_IJNS_1CILi1EEENS1_IJNS2_ILi2EEES4_S4_EEEEEES4_NS1_IJS4_S4_EEEEEENS1_IJNS1_IJNS2_ILi0EEENS1_IJS3_NS2_ILi512EEEiEEEEEENS2_ILi4096EEENS1_IJiNS2_ILi8192EEEEEEEEEEEDaRKT0_RKT1_ENKUlRKT_RKT0_E_clIS6_SC_EEDaSP_SS_) ;  /* 0xfffe5bd000007944 */ /* 0x022fea0003c3ffff */
[----:B------:R1:W5:Y:S01]  /*247c0*/  LDL R2, [R1+0x798] ;  /* 0x0007980001027983 */ /* 0x0003620000100800 */
[----:B------:R-:W-:-:S03]  /*247d0*/  MOV R3, 0x247f0 ;  /* 0x000247f000037802 */ /* 0x000fc60000000f00 */
[----:B-1---5:R-:W-:Y:S05]  /*247e0*/  CALL.REL.NOINC `($_ZN7cutlass13device_kernelIN5flash19enable_sm80_to_sm89INS1_16FlashAttnBwdSm80INS1_25CollectiveMainloopBwdSm80ILi2ELi2EN4cute5tupleIJNS5_1CILi128EEES8_NS7_ILi64EEEEEENS_6half_tEfNS_4arch4Sm80ELb0ELb1ELb1ELb1ELb0ELb0ELb0ELb0ELi2ELi4ELi4ELi4ELb0EEENS1_24CollectiveEpilogueBwdGQAISA_fSD_Li256ELb1ELb0EEENS1_19SingleTileSchedulerILb1ELb0ELb0ELi128EEEEEEEEEvNT_6ParamsE$_ZZN4cute6upcastILi2ENS_5tupleIJNS1_IJNS_1CILi1EEENS1_IJNS2_ILi2EEES4_S4_EEEEEES4_NS1_IJS4_S4_EEEEEENS1_IJNS1_IJNS2_ILi0EEENS1_IJS3_NS2_ILi512EEEiEEEEEENS2_ILi4096EEENS1_IJiNS2_ILi8192EEEEEEEEEEEDaRKT0_RKT1_ENKUlRKT_RKT0_E_clIS7_SF_EEDaSP_SS_) ;  /* 0xfffe5c0000007944 */ /* 0x022fea0003c3ffff */
[----:B------:R1:W-:Y:S01]  /*247f0*/  STL [R1+0x750], R2 ;  /* 0x0007500201007387 */ /* 0x0003e20000100800 */
[----:B------:R-:W-:Y:S01]  /*24800*/  IMAD.MOV.U32 R3, RZ, RZ, R65 ;  /* 0x000000ffff037224 */ /* 0x000fe200078e0041 */
[----:B------:R-:W-:-:S02]  /*24810*/  MOV R16, 0x24840 ;  /* 0x0002484000107802 */ /* 0x000fc40000000f00 */
[----:B-1----:R-:W-:Y:S02]  /*24820*/  MOV R2, R56 ;  /* 0x0000003800027202 */ /* 0x002fe40000000f00 */
[----:B------:R-:W-:Y:S05]  /*24830*/  CALL.REL.NOINC `($_ZN7cutlass13device_kernelIN5flash19enable_sm80_to_sm89INS1_16FlashAttnBwdSm80INS1_25CollectiveMainloopBwdSm80ILi2ELi2EN4cute5tupleIJNS5_1CILi128EEES8_NS7_ILi64EEEEEENS_6half_tEfNS_4arch4Sm80ELb0ELb1ELb1ELb1ELb0ELb0ELb0ELb0ELi2ELi4ELi4ELi4ELb0EEENS1_24CollectiveEpilogueBwdGQAISA_fSD_Li256ELb1ELb0EEENS1_19SingleTileSchedulerILb1ELb0ELb0ELi128EEEEEEEEEvNT_6ParamsE$_ZN4cute3eso3ESOILb0ELb0EJNS_5tupleIJNS_1CILi0EEENS2_IJNS3_ILi1EEENS3_ILi256EEEiEEEEEENS3_ILi2048EEENS2_IJiNS3_ILi4096EEEEEEEEC2ERKS8_RKS9_RKSB_) ;  /* 0xfffe146000007944 */ /* 0x000fea0003c3ffff */
[----:B------:R1:W5:Y:S04]  /*24840*/  LDL R20, [R8] ;  /* 0x0000000008147983 */ /* 0x0003680000100800 */
[----:B------:R1:W5:Y:S01]  /*24850*/  LDL R16, [R8+0x4] ;  /* 0x0000040008107983 */ /* 0x0003620000100800 */
[----:B------:R-:W-:Y:S02]  /*24860*/  MOV R2, R65 ;  /* 0x0000004100027202 */ /* 0x000fe40000000f00 */
[----:B------:R-:W-:Y:S02]  /*24870*/  MOV R3, 0x24890 ;  /* 0x0002489000037802 */ /* 0x000fe40000000f00 */
[----:B-1---5:R-:W-:Y:S05]  /*24880*/  CALL.REL.NOINC `($_ZN7cutlass13device_kernelIN5flash19enable_sm80_to_sm89INS1_16FlashAttnBwdSm80INS1_25CollectiveMainloopBwdSm80ILi2ELi2EN4cute5tupleIJNS5_1CILi128EEES8_NS7_ILi64EEEEEENS_6half_tEfNS_4arch4Sm80ELb0ELb1ELb1ELb1ELb0ELb0ELb0ELb0ELi2ELi4ELi4ELi4ELb0EEENS1_24CollectiveEpilogueBwdGQAISA_fSD_Li256ELb1ELb0EEENS1_19SingleTileSchedulerILb1ELb0ELb0ELi128EEEEEEEEEvNT_6ParamsE$_ZN4cute5tupleIJNS0_IJNS0_IJNS_1CILi1EEENS0_IJS2_NS1_ILi2EEES3_EEEEEES3_NS0_IJS3_S3_EEEEEENS0_IJNS0_IJNS1_ILi0EEENS0_IJS2_NS1_ILi256EEEiEEEEEENS1_ILi2048EEENS0_IJiNS1_ILi4096EEEEEEEEEEEC2ERKS7_RKSF_) ;  /* 0xfffe490000007944 */ /* 0x022fea0003c3ffff */
[----:B------:R1:W5:Y:S04]  /*24890*/  LDL R7, [R8] ;  /* 0x0000000008077983 */ /* 0x0003680000100800 */
[----:B------:R1:W5:Y:S01]  /*248a0*/  LDL R6, [R8+0x4] ;  /* 0x0000040008067983 */ /* 0x0003620000100800 */
[----:B------:R-:W-:-:S03]  /*248b0*/  MOV R2, 0x248d0 ;  /* 0x000248d000027802 */ /* 0x000fc60000000f00 */
[----:B-1---5:R-:W-:Y:S05]  /*248c0*/  CALL.REL.NOINC `($_ZN7cutlass13device_kernelIN5flash19enable_sm80_to_sm89INS1_16FlashAttnBwdSm80INS1_25CollectiveMainloopBwdSm80ILi2ELi2EN4cute5tupleIJNS5_1CILi128EEES8_NS7_ILi64EEEEEENS_6half_tEfNS_4arch4Sm80ELb0ELb1ELb1ELb1ELb0ELb0ELb0ELb0ELi2ELi4ELi4ELi4ELb0EEENS1_24CollectiveEpilogueBwdGQAISA_fSD_Li256ELb1ELb0EEENS1_19SingleTileSchedulerILb1ELb0ELb0ELi128EEEEEEEEEvNT_6ParamsE$_ZZN4cute7flattenINS_5tupleIJNS1_IJNS_1CILi0EEENS1_IJNS2_ILi1EEENS2_ILi512EEEiEEEEEENS2_ILi4096EEENS1_IJiNS2_ILi8192EEEEEEEEEEEDaRKT_ENKUlRKT_E_clIS7_EEDaSH_) ;  /* 0xfffe5ba000007944 */ /* 0x022fea0003c3ffff */
[----:B------:R-:W-:Y:S02]  /*248d0*/  MOV R2, 0x248f0 ;  /* 0x000248f000027802 */ /* 0x000fe40000000f00 */
[----:B------:R-:W-:Y:S05]  /*248e0*/  CALL.REL.NOINC `($_ZN7cutlass13device_kernelIN5flash19enable_sm80_to_sm89INS1_16FlashAttnBwdSm80INS1_25CollectiveMainloopBwdSm80ILi2ELi2EN4cute5tupleIJNS5_1CILi128EEES8_NS7_ILi64EEEEEENS_6half_tEfNS_4arch4Sm80ELb0ELb1ELb1ELb1ELb0ELb0ELb0ELb0ELi2ELi4ELi4ELi4ELb0EEENS1_24CollectiveEpilogueBwdGQAISA_fSD_Li256ELb1ELb0EEENS1_19SingleTileSchedulerILb1ELb0ELb0ELi128EEEEEEEEEvNT_6ParamsE$_ZZN4cute7flattenINS_5tupleIJNS1_IJNS_1CILi0EEENS1_IJNS2_ILi1EEENS2_ILi512EEEiEEEEEENS2_ILi4096EEENS1_IJiNS2_ILi8192EEEEEEEEEEEDaRKT_ENKUlRKT_E_clISA_EEDaSH_) ;  /* 0xfffe5ba000007944 */ /* 0x000fea0003c3ffff */
[----:B------:R-:W-:Y:S02]  /*248f0*/  MOV R2, 0x24910 ;  /* 0x0002491000027802 */ /* 0x000fe40000000f00 */
[----:B------:R-:W-:Y:S05]  /*24900*/  CALL.REL.NOINC `($_ZN7cutlass13device_kernelIN5flash19enable_sm80_to_sm89INS1_16FlashAttnBwdSm80INS1_25CollectiveMainloopBwdSm80ILi2ELi2EN4cute5tupleIJNS5_1CILi128EEES8_NS7_ILi64EEEEEENS_6half_tEfNS_4arch4Sm80ELb0ELb1ELb1ELb1ELb0ELb0ELb0ELb0ELi2ELi4ELi4ELi4ELb0EEENS1_24CollectiveEpilogueBwdGQAISA_fSD_Li256ELb1ELb0EEENS1_19SingleTileSchedulerILb1ELb0ELb0ELi128EEEEEEEEEvNT_6ParamsE$_ZZN4cute12filter_tupleINS_5tupleIJNS1_IJNS_1CILi0EEENS1_IJNS2_ILi1EEENS2_ILi512EEEiEEEEEENS2_ILi4096EEENS1_IJiNS2_ILi8192EEEEEEEEEZNS_7flattenISB_EEDaRKT_EUlRKT_E_EEDaSF_OT0_ENKUlDpSI_E_clIJNS1_IJS3_S4_S5_iEEENS1_IJS8_EEESA_EEEDaSM_) ;  /* 0xfffe50f000007944 */ /* 0x000fea0003c3ffff */
[----:B------:R-:W-:Y:S02]  /*24910*/  ULDC.64 UR4, c[0x0][0x118] ;  /* 0x0000460000047ab9 */ /* 0x000fe40000000a00 */
[----:B------:R1:W5:Y:S01]  /*24920*/  LD.E.64 R2, [R18.64+0x8] ;  /* 0x0000080412027980 */ /* 0x000362000c101b00 */
[----:B------:R-:W-:-:S02]  /*24930*/  MOV R38, R65 ;  /* 0x0000004100267202 */ /* 0x000fc40000000f00 */
[----:B------:R-:W-:Y:S02]  /*24940*/  MOV R39, 0x24960 ;  /* 0x0002496000277802 */ /* 0x000fe40000000f00 */
[----:B-1---5:R-:W-:Y:S05]  /*24950*/  CALL.REL.NOINC `($_ZN7cutlass13device_kernelIN5flash19enable_sm80_to_sm89INS1_16FlashAttnBwdSm80INS1_25CollectiveMainloopBwdSm80ILi2ELi2EN4cute5tupleIJNS5_1CILi128EEES8_NS7_ILi64EEEEEENS_6half_tEfNS_4arch4Sm80ELb0ELb1ELb1ELb1ELb0ELb0ELb0ELb0ELi2ELi4ELi4ELi4ELb0EEENS1_24CollectiveEpilogueBwdGQAISA_fSD_Li256ELb1ELb0EEENS1_19SingleTileSchedulerILb1ELb0ELb0ELi128EEEEEEEEEvNT_6ParamsE$_ZN4cute8smem_ptrIPN7cutlass6half_tEECI1NS_12iter_adaptorIS3_S4_EEES3_) ;  /* 0xfffe4ea000007944 */ /* 0x022fea0003c3ffff */
[----:B------:R1:W5:Y:S01]  /*24960*/  LDL.64 R2, [R8] ;  /* 0x0000000008027983 */ /* 0x0003620000100a00 */
[----:B------:R-:W-:Y:S02]  /*24970*/  MOV R16, R65 ;  /* 0x0000004100107202 */ /* 0x000fe40000000f00 */
[----:B------:R-:W-:Y:S02]  /*24980*/  MOV R18, 0x249a0 ;  /* 0x000249a000127802 */ /* 0x000fe40000000f00 */
[----:B-1---5:R-:W-:Y:S05]  /*24990*/  CALL.REL.NOINC `($_ZN7cutlass13device_kernelIN5flash19enable_sm80_to_sm89INS1_16FlashAttnBwdSm80INS1_25CollectiveMainloopBwdSm80ILi2ELi2EN4cute5tupleIJNS5_1CILi128EEES8_NS7_ILi64EEEEEENS_6half_tEfNS_4arch4Sm80ELb0ELb1ELb1ELb1ELb0ELb0ELb0ELb0ELi2ELi4ELi4ELi4ELb0EEENS1_24CollectiveEpilogueBwdGQAISA_fSD_Li256ELb1ELb0EEENS1_19SingleTileSchedulerILb1ELb0ELb0ELi128EEEEEEEEEvNT_6ParamsE$_ZN4cute8smem_ptrIPjECI1NS_12iter_adaptorIS1_S2_EEES1_) ;  /* 0xfffe4f4000007944 */ /* 0x022fea0003c3ffff */
[----:B-1----:R-:W2:Y:S01]  /*249a0*/  LDL.64 R2, [R8] ;  /* 0x0000000008027983 */ /* 0x002ea20000100a00 */
[----:B------:R-:W-:Y:S01]  /*249b0*/  IMAD.MOV.U32 R18, RZ, RZ, R65 ;  /* 0x000000ffff127224 */ /* 0x000fe200078e0041 */
[----:B------:R-:W-:Y:S01]  /*249c0*/  MOV R19, 0x24a20 ;  /* 0x00024a2000137802 */ /* 0x000fe20000000f00 */
[----:B------:R-:W-:Y:S01]  /*249d0*/  IMAD.MOV.U32 R16, RZ, RZ, R56 ;  /* 0x000000ffff107224 */ /* 0x000fe200078e0038 */
[----:B--2---:R1:W-:Y:S02]  /*249e0*/  STL.64 [R1+0x750], R2 ;  /* 0x0007500201007387 */ /* 0x0043e40000100a00 */
[----:B-1----:R-:W-:Y:S02]  /*249f0*/  MOV R2, R7 ;  /* 0x0000000700027202 */ /* 0x002fe40000000f00 */
[----:B------:R-:W-:-:S02]  /*24a00*/  MOV R3, R6 ;  /* 0x0000000600037202 */ /* 0x000fc40000000f00 */
[----:B------:R-:W-:Y:S05]  /*24a10*/  CALL.REL.NOINC `($_ZN7cutlass13device_kernelIN5flash19enable_sm80_to_sm89INS1_16FlashAttnBwdSm80INS1_25CollectiveMainloopBwdSm80ILi2ELi2EN4cute5tupleIJNS5_1CILi128EEES8_NS7_ILi64EEEEEENS_6half_tEfNS_4arch4Sm80ELb0ELb1ELb1ELb1ELb0ELb0ELb0ELb0ELi2ELi4ELi4ELi4ELb0EEENS1_24CollectiveEpilogueBwdGQAISA_fSD_Li256ELb1ELb0EEENS1_19SingleTileSchedulerILb1ELb0ELb0ELi128EEEEEEEEEvNT_6ParamsE$_ZN4cute3eso3ESOILb0ELb0EJNS_6LayoutINS_5tupleIJNS3_IJNS_1CILi1EEENS3_IJS5_NS4_ILi2EEES6_EEEEEES6_NS3_IJS6_S6_EEEEEENS3_IJNS3_IJNS4_ILi0EEENS3_IJS5_NS4_ILi256EEEiEEEEEENS4_ILi2048EEENS3_IJiNS4_ILi4096EEEEEEEEEEENS_10ViewEngineINS_8smem_ptrIPjEEEEEEC2ERKSJ_RKSO_) ;  /* 0xfffe15b000007944 */ /* 0x000fea0003c3ffff */
        /* <DEDUP_REMOVED lines=85> */
[----:B--2---:R-:W-:Y:S05]  /*24f70*/  CALL.REL.NOINC `($_ZN7cutlass13device_kernelIN5flash19enable_sm80_to_sm89INS1_16FlashAttnBwdSm80INS1_25CollectiveMainloopBwdSm80ILi2ELi2EN4cute5tupleIJNS5_1CILi128EEES8_NS7_ILi64EEEEEENS_6half_tEfNS_4arch4Sm80ELb0ELb1ELb1ELb1ELb0ELb0ELb0ELb0ELi2ELi4ELi4ELi4ELb0EEENS1_24CollectiveEpilogueBwdGQAISA_fSD_Li256ELb1ELb0EEENS1_19SingleTileSchedulerILb1ELb0ELb0ELi128EEEEEEEEEvNT_6ParamsE$_ZN4cute3eso3ESOILb1ELb0EJNS_6LayoutINS_5tupleIJNS3_IJNS_1CILi1EEENS4_ILi2EEEEEES6_NS4_ILi8EEEEEENS3_IJNS3_IJS5_S5_EEES6_NS4_ILi4EEEEEEEENS_10ViewEngineIPKN7cutlass5ArrayIfLi2ELb1EEEEEEEC2ERKSD_RKSK_) ;  /* 0xfffe2e5000007944 */ /* 0x004fea0003c3ffff */
[----:B------:R2:W5:Y:S01]  /*24f80*/  LDL.64 R20, [R8] ;  /* 0x0000000008147983 */ /* 0x0005620000100a00 */
[----:B------:R-:W-:Y:S01]  /*24f90*/  IMAD.MOV.U32 R2, RZ, RZ, R65 ;  /* 0x000000ffff027224 */ /* 0x000fe200078e0041 */
[----:B------:R-:W-:Y:S01]  /*24fa0*/  MOV R15, R6 ;  /* 0x00000006000f7202 */ /* 0x000fe20000000f00 */
[----:B------:R-:W-:Y:S01]  /*24fb0*/  IMAD.MOV.U32 R14, RZ, RZ, R7 ;  /* 0x000000ffff0e7224 */ /* 0x000fe200078e0007 */
[----:B-1----:R-:W-:Y:S02]  /*24fc0*/  MOV R3, 0x24fe0 ;  /* 0x00024fe000037802 */ /* 0x002fe40000000f00 */
        /* <DEDUP_REMOVED lines=258> */
[----:B------:R-:W-:Y:S02]  /*25ff0*/  MOV R3, R65 ;  /* 0x0000004100037202 */ /* 0x000fe40000000f00 */
[----:B--2---:R1:W-:Y:S02]  /*26000*/  ST.E [R18.64+0x7c], R2 ;  /* 0x00007c0212007985 */ /* 0x0043e4000c101904 */
[----:B-1----:R-:W-:Y:S01]  /*26010*/  IMAD.MOV.U32 R2, RZ, RZ, R6 ;  /* 0x000000ffff027224 */ /* 0x002fe200078e0006 */
[----:B------:R-:W-:Y:S01]  /*26020*/  MOV R6, 0x26050 ;  /* 0x0002605000067802 */ /* 0x000fe20000000f00 */
[----:B------:R-:W-:Y:S06]  /*26030*/  BAR.SYNC.DEFER_BLOCKING 0x0 ;  /* 0x0000000000007b1d */ /* 0x000fec0000010000 */
[----:B------:R-:W-:Y:S05]  /*26040*/  CALL.REL.NOINC `($_ZN7cutlass13device_kernelIN5flash19enable_sm80_to_sm89INS1_16FlashAttnBwdSm80INS1_25CollectiveMainloopBwdSm80ILi2ELi2EN4cute5tupleIJNS5_1CILi128EEES8_NS7_ILi64EEEEEENS_6half_tEfNS_4arch4Sm80ELb0ELb1ELb1ELb1ELb0ELb0ELb0ELb0ELi2ELi4ELi4ELi4ELb0EEENS1_24CollectiveEpilogueBwdGQAISA_fSD_Li256ELb1ELb0EEENS1_19SingleTileSchedulerILb1ELb0ELb0ELi128EEEEEEEEEvNT_6ParamsE$_ZN4cute3eso3ESOILb1ELb0EJNS_6LayoutINS_5tupleIJNS3_IJNS_1CILi1EEENS3_IJNS4_ILi4EEENS4_ILi2EEEEEEEEES7_S6_EEENS3_IJNS3_IJNS4_ILi0EEENS3_IJS5_NS4_ILi8EEEEEEEEES6_NS4_ILi16EEEEEEEENS_10ViewEngineIPN7cutlass6half_tEEEEEC2ERKSH_RKSM_) ;  /* 0xfffe1ca000007944 */ /* 0x000fea0003c3ffff */
[----:B------:R2:W5:Y:S04]  /*26050*/  LDL.64 R18, [R59+0xc0] ;  /* 0x0000c0003b127983 */ /* 0x0005680000100a00 */
[----:B-1----:R2:W5:Y:S01]  /*26060*/  LDL.64 R2, [R8] ;  /* 0x0000000008027983 */ /* 0x0025620000100a00 */
[----:B------:R-:W-:-:S02]  /*26070*/  MOV R6, R65 ;  /* 0x0000004100067202 */ /* 0x000fc40000000f00 */
        /* <DEDUP_REMOVED lines=124> */
[----:B--2--5:R-:W-:Y:S05]  /*26840*/  CALL.REL.NOINC `($_ZN7cutlass13device_kernelIN5flash19enable_sm80_to_sm89INS1_16FlashAttnBwdSm80INS1_25CollectiveMainloopBwdSm80ILi2ELi2EN4cute5tupleIJNS5_1CILi128EEES8_NS7_ILi64EEEEEENS_6half_tEfNS_4arch4Sm80ELb0ELb1ELb1ELb1ELb0ELb0ELb0ELb0ELi2ELi4ELi4ELi4ELb0EEENS1_24CollectiveEpilogueBwdGQAISA_fSD_Li256ELb1ELb0EEENS1_19SingleTileSchedulerILb1ELb0ELb0ELi128EEEEEEEEEvNT_6ParamsE$_ZN4cute8smem_ptrIPN7cutlass6half_tEECI1NS_12iter_adaptorIS3_S4_EEES3_) ;  /* 0xfffe2fb000007944 */ /* 0x024fea0003c3ffff */
[----:B------:R1:W5:Y:S01]  /*26850*/  LDL.64 R2, [R8] ;  /* 0x0000000008027983 */ /* 0x0003620000100a00 */
[----:B------:R-:W-:Y:S02]  /*26860*/  MOV R6, R58 ;  /* 0x0000003a00067202 */ /* 0x000fe40000000f00 */
[----:B------:R-:W-:Y:S02]  /*26870*/  MOV R7, 0x26890 ;  /* 0x0002689000077802 */ /* 0x000fe40000000f00 */
[----:B-1---5:R-:W-:Y:S05]  /*26880*/  CALL.REL.NOINC `($_ZN7cutlass13device_kernelIN5flash19enable_sm80_to_sm89INS1_16FlashAttnBwdSm80INS1_25CollectiveMainloopBwdSm80ILi2ELi2EN4cute5tupleIJNS5_1CILi128EEES8_NS7_ILi64EEEEEENS_6half_tEfNS_4arch4Sm80ELb0ELb1ELb1ELb1ELb0ELb0ELb0ELb0ELi2ELi4ELi4ELi4ELb0EEENS1_24CollectiveEpilogueBwdGQAISA_fSD_Li256ELb1ELb0EEENS1_19SingleTileSchedulerILb1ELb0ELb0ELi128EEEEEEEEEvNT_6ParamsE$_ZN4cute3eso3ESOILb1ELb0EJNS_14ComposedLayoutINS_7SwizzleILi3ELi3ELi3EEENS_1CILj0EEENS_6LayoutINS_5tupleIJNS5_ILi64EEENS5_ILi128EEEEEENS8_IJNS5_ILi1EEES9_EEEEEEENS_10ViewEngineINS_8smem_ptrIPN7cutlass6half_tEEEEEEEC2ERKSF_RKSM_) ;  /* 0xfffe08f000007944 */ /* 0x022fea0003c3ffff */
[----:B------:R1:W5:Y:S01]  /*26890*/  LDL.64 R2, [R1+0x758] ;  /* 0x0007580001027983 */ /* 0x0003620000100a00 */
[----:B------:R-:W-:Y:S02]  /*268a0*/  MOV R6, R58 ;  /* 0x0000003a00067202 */ /* 0x000fe40000000f00 */
[----:B------:R-:W-:Y:S02]  /*268b0*/  MOV R7, 0x268d0 ;  /* 0x000268d000077802 */ /* 0x000fe40000000f00 */
[----:B-1---5:R-:W-:Y:S05]  /*268c0*/  CALL.REL.NOINC `($_ZN7cutlass13device_kernelIN5flash19enable_sm80_to_sm89INS1_16FlashAttnBwdSm80INS1_25CollectiveMainloopBwdSm80ILi2ELi2EN4cute5tupleIJNS5_1CILi128EEES8_NS7_ILi64EEEEEENS_6half_tEfNS_4arch4Sm80ELb0ELb1ELb1ELb1ELb0ELb0ELb0ELb0ELi2ELi4ELi4ELi4ELb0EEENS1_24CollectiveEpilogueBwdGQAISA_fSD_Li256ELb1ELb0EEENS1_19SingleTileSchedulerILb1ELb0ELb0ELi128EEEEEEEEEvNT_6ParamsE$_ZN4cute3eso3ESOILb1ELb0EJNS_14ComposedLayoutINS_7SwizzleILi3ELi3ELi3EEENS_1CILj0EEENS_6LayoutINS_5tupleIJNS8_IJNS8_IJNS5_ILi4EEENS5_ILi8EEEEEENS8_IJNS5_ILi2EEENS5_ILi1EEEEEEEEENS8_IJNS8_IJSC_SC_EEESB_EEEEEENS8_IJNS8_IJNS8_IJNS5_ILi128EEESD_EEENS8_IJSA_NS5_ILi0EEEEEEEEENS8_IJNS8_IJNS5_ILi64EEENS5_ILi512EEEEEENS8_IJNS5_ILi16EEENS5_ILi1024EEEEEEEEEEEEEEEENS_10ViewEngineINS_8smem_ptrIPN7cutlass6half_tEEEEEEEC2ERKSX_RKS14_) ;  /* 0xfffe094000007944 */ /* 0x022fea0003c3ffff */
        /* <DEDUP_REMOVED lines=32> */
[----:B------:R-:W-:Y:S02]  /*26ad0*/  MOV R4, 0x26af0 ;  /* 0x00026af000047802 */ /* 0x000fe40000000f00 */
[----:B------:R-:W-:Y:S05]  /*26ae0*/  CALL.REL.NOINC `($_ZN7cutlass13device_kernelIN5flash19enable_sm80_to_sm89INS1_16FlashAttnBwdSm80INS1_25CollectiveMainloopBwdSm80ILi2ELi2EN4cute5tupleIJNS5_1CILi128EEES8_NS7_ILi64EEEEEENS_6half_tEfNS_4arch4Sm80ELb0ELb1ELb1ELb1ELb0ELb0ELb0ELb0ELi2ELi4ELi4ELi4ELb0EEENS1_24CollectiveEpilogueBwdGQAISA_fSD_Li256ELb1ELb0EEENS1_19SingleTileSchedulerILb1ELb0ELb0ELi128EEEEEEEEEvNT_6ParamsE$_ZZN4cute13to_mixed_bitsINS_5tupleIJNS1_IJNS_1CILi4EEENS2_ILi8EEEEEENS2_ILi2EEENS2_ILi1EEEEEENS1_IJNS1_IJNS2_ILi128EEENS2_ILi0EEEEEES4_SA_EEENS1_IJNS1_IJiiEEEiSA_EEEEEDaRKT_RKT0_RKT1_ENKUlRKT_RKT0_RKT1_E_clIS5_SB_SD_EEDaSQ_ST_SW_) ;  /* 0xfffe31c000007944 */ /* 0x000fea0003c3ffff */
[----:B------:R-:W-:Y:S02]  /*26af0*/  MOV R5, 0x26b10 ;  /* 0x00026b1000057802 */ /* 0x000fe40000000f00 */
[----:B------:R-:W-:Y:S05]  /*26b00*/  CALL.REL.NOINC `($_ZN7cutlass13device_kernelIN5flash19enable_sm80_to_sm89INS1_16FlashAttnBwdSm80INS1_25CollectiveMainloopBwdSm80ILi2ELi2EN4cute5tupleIJNS5_1CILi128EEES8_NS7_ILi64EEEEEENS_6half_tEfNS_4arch4Sm80ELb0ELb1ELb1ELb1ELb0ELb0ELb0ELb0ELi2ELi4ELi4ELi4ELb0EEENS1_24CollectiveEpilogueBwdGQAISA_fSD_Li256ELb1ELb0EEENS1_19SingleTileSchedulerILb1ELb0ELb0ELi128EEEEEEEEEvNT_6ParamsE$_ZZN4cute13to_mixed_bitsINS_5tupleIJNS1_IJNS_1CILi4EEENS2_ILi8EEEEEENS2_ILi2EEENS2_ILi1EEEEEENS1_IJNS1_IJNS2_ILi128EEENS2_ILi0EEEEEES4_SA_EEENS1_IJNS1_IJiiEEEiSA_EEEEEDaRKT_RKT0_RKT1_ENKUlRKT_RKT0_RKT1_E_clIS6_S4_iEEDaSQ_ST_SW_) ;  /* 0xfffe31e000007944 */ /* 0x000fea0003c3ffff */
[----:B------:R-:W-:Y:S02]  /*26b10*/  MOV R6, R3 ;  /* 0x0000000300067202 */ /* 0x000fe40000000f00 */
[----:B------:R-:W-:Y:S02]  /*26b20*/  MOV R3, 0x26b40 ;  /* 0x00026b4000037802 */ /* 0x000fe40000000f00 */
[----:B------:R-:W-:Y:S05]  /*26b30*/  CALL.REL.NOINC `($_ZN7cutlass13device_kernelIN5flash19enable_sm80_to_sm89INS1_16FlashAttnBwdSm80INS1_25CollectiveMainloopBwdSm80ILi2ELi2EN4cute5tupleIJNS5_1CILi128EEES8_NS7_ILi64EEEEEENS_6half_tEfNS_4arch4Sm80ELb0ELb1ELb1ELb1ELb0ELb0ELb0ELb0ELi2ELi4ELi4ELi4ELb0EEENS1_24CollectiveEpilogueBwdGQAISA_fSD_Li256ELb1ELb0EEENS1_19SingleTileSchedulerILb1ELb0ELb0ELi128EEEEEEEEEvNT_6ParamsE$_ZZN4cute13to_mixed_bitsINS_5tupleIJNS1_IJNS_1CILi4EEENS2_ILi8EEEEEENS2_ILi2EEENS2_ILi1EEEEEENS1_IJNS1_IJNS2_ILi128EEENS2_ILi0EEEEEES4_SA_EEENS1_IJNS1_IJiiEEEiSA_EEEEEDaRKT_RKT0_RKT1_ENKUlDpRKT_E_clIJNS_9MixedBitsILj0ELj384EEENSU_ILj0ELj8EEENS2_ILj0EEEEEEDaSR_) ;  /* 0xfffe312000007944 */ /* 0x000fea0003c3ffff */
        /* <DEDUP_REMOVED lines=13> */
[----:B------:R-:W-:Y:S05]  /*26c10*/  CALL.REL.NOINC `($_ZN7cutlass13device_kernelIN5flash19enable_sm80_to_sm89INS1_16FlashAttnBwdSm80INS1_25CollectiveMainloopBwdSm80ILi2ELi2EN4cute5tupleIJNS5_1CILi128EEES8_NS7_ILi64EEEEEENS_6half_tEfNS_4arch4Sm80ELb0ELb1ELb1ELb1ELb0ELb0ELb0ELb0ELi2ELi4ELi4ELi4ELb0EEENS1_24CollectiveEpilogueBwdGQAISA_fSD_Li256ELb1ELb0EEENS1_19SingleTileSchedulerILb1ELb0ELb0ELi128EEEEEEEEEvNT_6ParamsE$_ZN4cute3eso3ESOILb1ELb0EJNS_1CILi8EEEiiEEC2ERKS3_RKiS8_) ;  /* 0xfffe08e000007944 */ /* 0x000fea0003c3ffff */
[----:B-1----:R1:W5:Y:S01]  /*26c20*/  LDL.64 R2, [R1+0x758] ;  /* 0x0007580001027983 */ /* 0x0023620000100a00 */
[----:B------:R-:W-:Y:S01]  /*26c30*/  IMAD.MOV.U32 R26, RZ, RZ, 0x48 ;  /* 0x00000048ff1a7424 */ /* 0x000fe200078e00ff */
[----:B------:R-:W-:Y:S01]  /*26c40*/  LOP3.LUT P0, RZ, R6, 0x8, RZ, 0xc0, !PT ;  /* 0x0000000806ff7812 */ /* 0x000fe2000780c0ff */
[----:B------:R-:W-:Y:S01]  /*26c50*/  IMAD.MOV.U32 R4, RZ, RZ, R58 ;  /* 0x000000ffff047224 */ /* 0x000fe200078e003a */
[----:B------:R-:W-:-:S02]  /*26c60*/  MOV R5, 0x26c90 ;  /* 0x00026c9000057802 */ /* 0x000fc40000000f00 */
[----:B------:R-:W-:-:S04]  /*26c70*/  SEL R26, R26, 0x38, !P0 ;  /* 0x000000381a1a7807 */ /* 0x000fc80004000000 */
[----:B-1---5:R-:W-:Y:S05]  /*26c80*/  CALL.REL.NOINC `($_ZN7cutlass13device_kernelIN5flash19enable_sm80_to_sm89INS1_16FlashAttnBwdSm80INS1_25CollectiveMainloopBwdSm80ILi2ELi2EN4cute5tupleIJNS5_1CILi128EEES8_NS7_ILi64EEEEEENS_6half_tEfNS_4arch4Sm80ELb0ELb1ELb1ELb1ELb0ELb0ELb0ELb0ELi2ELi4ELi4ELi4ELb0EEENS1_24CollectiveEpilogueBwdGQAISA_fSD_Li256ELb1ELb0EEENS1_19SingleTileSchedulerILb1ELb0ELb0ELi128EEEEEEEEEvNT_6ParamsE$_ZN4cute3eso3ESOILb0ELb1EJiNS_1CILi144EEENS2_ILi288EEEEEC2ERKiRKS3_RKS4_) ;  /* 0xfffe01b000007944 */ /* 0x022fea0003c3ffff */
[----:B------:R-:W2:Y:S01]  /*26c90*/  LDL R4, [R1+0x758] ;  /* 0x0007580001047983 */ /* 0x000ea20000100800 */
[----:B------:R-:W-:Y:S01]  /*26ca0*/  IMAD.MOV.U32 R5, RZ, RZ, R58 ;  /* 0x000000ffff057224 */ /* 0x000fe200078e003a */
[----:B------:R-:W-:Y:S02]  /*26cb0*/  MOV R26, 0x26cf0 ;  /* 0x00026cf0001a7802 */ /* 0x000fe40000000f00 */
[----:B--2---:R1:W-:Y:S02]  /*26cc0*/  STL [R1+0x790], R4 ;  /* 0x0007900401007387 */ /* 0x0043e40000100800 */
[----:B-1----:R-:W-:Y:S02]  /*26cd0*/  MOV R4, R10 ;  /* 0x0000000a00047202 */ /* 0x002fe40000000f00 */
[----:B------:R-:W-:Y:S05]  /*26ce0*/  CALL.REL.NOINC `($_ZN7cutlass13device_kernelIN5flash19enable_sm80_to_sm89INS1_16FlashAttnBwdSm80INS1_25CollectiveMainloopBwdSm80ILi2ELi2EN4cute5tupleIJNS5_1CILi128EEES8_NS7_ILi64EEEEEENS_6half_tEfNS_4arch4Sm80ELb0ELb1ELb1ELb1ELb0ELb0ELb0ELb0ELi2ELi4ELi4ELi4ELb0EEENS1_24CollectiveEpilogueBwdGQAISA_fSD_Li256ELb1ELb0EEENS1_19SingleTileSchedulerILb1ELb0ELb0ELi128EEEEEEEEEvNT_6ParamsE$_ZN4cute3eso3ESOILb1ELb0EJNS_1CILi1EEENS_5tupleIJNS2_ILi8EEEiiEEENS2_ILi64EEENS4_IJiNS2_ILi144EEENS2_ILi288EEEEEENS2_ILi512EEEEEC2ERKS3_RKS6_RKS7_RKSA_RKSB_) ;  /* 0xfffe05b000007944 */ /* 0x000fea0003c3ffff */
[----:B------:R2:W5:Y:S04]  /*26cf0*/  LDL R26, [R1+0x760] ;  /* 0x00076000011a7983 */ /* 0x0005680000100800 */
[----:B------:R2:W5:Y:S01]  /*26d00*/  LDL.64 R2, [R1+0x758] ;  /* 0x0007580001027983 */ /* 0x0005620000100a00 */
[----:B-1----:R-:W-:-:S02]  /*26d10*/  MOV R4, R58 ;  /* 0x0000003a00047202 */ /* 0x002fc40000000f00 */
[----:B------:R-:W-:Y:S02]  /*26d20*/  MOV R5, 0x26d40 ;  /* 0x00026d4000057802 */ /* 0x000fe40000000f00 */
[----:B--2--5:R-:W-:Y:S05]  /*26d30*/  CALL.REL.NOINC `($_ZN7cutlass13device_kernelIN5flash19enable_sm80_to_sm89INS1_16FlashAttnBwdSm80INS1_25CollectiveMainloopBwdSm80ILi2ELi2EN4cute5tupleIJNS5_1CILi128EEES8_NS7_ILi64EEEEEENS_6half_tEfNS_4arch4Sm80ELb0ELb1ELb1ELb1ELb0ELb0ELb0ELb0ELi2ELi4ELi4ELi4ELb0EEENS1_24CollectiveEpilogueBwdGQAISA_fSD_Li256ELb1ELb0EEENS1_19SingleTileSchedulerILb1ELb0ELb0ELi128EEEEEEEEEvNT_6ParamsE$_ZN4cute5tupleIJNS0_IJNS_1CILi8EEENS0_IJNS1_ILi2EEES3_S3_EEENS1_ILi1EEES4_S5_EEENS0_IJS5_NS0_IJS2_iiEEENS1_ILi64EEENS0_IJiNS1_ILi144EEENS1_ILi288EEEEEENS1_ILi512EEEEEEEEC2ERKS6_RKSD_) ;  /* 0xfffe288000007944 */ /* 0x024fea0003c3ffff */
[----:B------:R1:W5:Y:S04]  /*26d40*/  LDL R16, [R1+0x760] ;  /* 0x0007600001107983 */ /* 0x0003680000100800 */
[----:B------:R1:W5:Y:S01]  /*26d50*/  LDL.64 R2, [R1+0x758] ;  /* 0x0007580001027983 */ /* 0x0003620000100a00 */
[----:B------:R-:W-:-:S03]  /*26d60*/  MOV R4, 0x26d80 ;  /* 0x00026d8000047802 */ /* 0x000fc60000000f00 */
[----:B-1---5:R-:W-:Y:S05]  /*26d70*/  CALL.REL.NOINC `($_ZN7cutlass13device_kernelIN5flash19enable_sm80_to_sm89INS1_16FlashAttnBwdSm80INS1_25CollectiveMainloopBwdSm80ILi2ELi2EN4cute5tupleIJNS5_1CILi128EEES8_NS7_ILi64EEEEEENS_6half_tEfNS_4arch4Sm80ELb0ELb1ELb1ELb1ELb0ELb0ELb0ELb0ELi2ELi4ELi4ELi4ELb0EEENS1_24CollectiveEpilogueBwdGQAISA_fSD_Li256ELb1ELb0EEENS1_19SingleTileSchedulerILb1ELb0ELb0ELi128EEEEEEEEEvNT_6ParamsE$_ZZN4cute7flattenINS_5tupleIJNS_1CILi1EEENS1_IJNS2_ILi8EEEiiEEENS2_ILi64EEENS1_IJiNS2_ILi144EEENS2_ILi288EEEEEENS2_ILi512EEEEEEEEDaRKT_ENKUlRKT_E_clIS5_EEDaSH_) ;  /* 0xfffe373000007944 */ /* 0x022fea0003c3ffff */
[----:B------:R-:W-:Y:S02]  /*26d80*/  MOV R3, R16 ;  /* 0x0000001000037202 */ /* 0x000fe40000000f00 */
[----:B------:R-:W-:Y:S02]  /*26d90*/  MOV R4, 0x26db0 ;  /* 0x00026db000047802 */ /* 0x000fe40000000f00 */
[----:B------:R-:W-:Y:S05]  /*26da0*/  CALL.REL.NOINC `($_ZN7cutlass13device_kernelIN5flash19enable_sm80_to_sm89INS1_16FlashAttnBwdSm80INS1_25CollectiveMainloopBwdSm80ILi2ELi2EN4cute5tupleIJNS5_1CILi128EEES8_NS7_ILi64EEEEEENS_6half_tEfNS_4arch4Sm80ELb0ELb1ELb1ELb1ELb0ELb0ELb0ELb0ELi2ELi4ELi4ELi4ELb0EEENS1_24CollectiveEpilogueBwdGQAISA_fSD_Li256ELb1ELb0EEENS1_19SingleTileSchedulerILb1ELb0ELb0ELi128EEEEEEEEEvNT_6ParamsE$_ZZN4cute7flattenINS_5tupleIJNS_1CILi1EEENS1_IJNS2_ILi8EEEiiEEENS2_ILi64EEENS1_IJiNS2_ILi144EEENS2_ILi288EEEEEENS2_ILi512EEEEEEEEDaRKT_ENKUlRKT_E_clIS9_EEDaSH_) ;  /* 0xfffe373000007944 */ /* 0x000fea0003c3ffff */
[----:B------:R-:W-:Y:S02]  /*26db0*/  MOV R4, R2 ;  /* 0x0000000200047202 */ /* 0x000fe40000000f00 */
[----:B------:R-:W-:Y:S02]  /*26dc0*/  MOV R2, 0x26de0 ;  /* 0x00026de000027802 */ /* 0x000fe40000000f00 */
[----:B------:R-:W-:Y:S05]  /*26dd0*/  CALL.REL.NOINC `($_ZN7cutlass13device_kernelIN5flash19enable_sm80_to_sm89INS1_16FlashAttnBwdSm80INS1_25CollectiveMainloopBwdSm80ILi2ELi2EN4cute5tupleIJNS5_1CILi128EEES8_NS7_ILi64EEEEEENS_6half_tEfNS_4arch4Sm80ELb0ELb1ELb1ELb1ELb0ELb0ELb0ELb0ELi2ELi4ELi4ELi4ELb0EEENS1_24CollectiveEpilogueBwdGQAISA_fSD_Li256ELb1ELb0EEENS1_19SingleTileSchedulerILb1ELb0ELb0ELi128EEEEEEEEEvNT_6ParamsE$_ZZN4cute12filter_tupleINS_5tupleIJNS_1CILi1EEENS1_IJNS2_ILi8EEEiiEEENS2_ILi64EEENS1_IJiNS2_ILi144EEENS2_ILi288EEEEEENS2_ILi512EEEEEEZNS_7flattenISB_EEDaRKT_EUlRKT_E_EEDaSF_OT0_ENKUlDpSI_E_clIJNS1_IJS3_EEES5_NS1_IJS6_EEES9_NS1_IJSA_EEEEEEDaSM_) ;  /* 0xfffe2d6000007944 */ /* 0x000fea0003c3ffff */
[----:B------:R-:W-:Y:S02]  /*26de0*/  MOV R2, R58 ;  /* 0x0000003a00027202 */ /* 0x000fe40000000f00 */
[----:B------:R-:W-:-:S02]  /*26df0*/  MOV R3, 0x26e10 ;  /* 0x00026e1000037802 */ /* 0x000fc40000000f00 */
[----:B------:R-:W-:Y:S05]  /*26e00*/  CALL.REL.NOINC `($_ZN7cutlass13device_kernelIN5flash19enable_sm80_to_sm89INS1_16FlashAttnBwdSm80INS1_25CollectiveMainloopBwdSm80ILi2ELi2EN4cute5tupleIJNS5_1CILi128EEES8_NS7_ILi64EEEEEENS_6half_tEfNS_4arch4Sm80ELb0ELb1ELb1ELb1ELb0ELb0ELb0ELb0ELi2ELi4ELi4ELi4ELb0EEENS1_24CollectiveEpilogueBwdGQAISA_fSD_Li256ELb1ELb0EEENS1_19SingleTileSchedulerILb1ELb0ELb0ELi128EEEEEEEEEvNT_6ParamsE$_ZN4cute3eso3ESOILb0ELb1EJiNS_1CILi144EEENS2_ILi512EEEEEC2ERKiRKS3_RKS4_) ;  /* 0xfffe008000007944 */ /* 0x000fea0003c3ffff */
[----:B------:R-:W2:Y:S01]  /*26e10*/  LDL R2, [R1+0x758] ;  /* 0x0007580001027983 */ /* 0x000ea20000100800 */
[----:B------:R-:W-:-:S02]  /*26e20*/  MOV R3, R58 ;  /* 0x0000003a00037202 */ /* 0x000fc40000000f00 */
[----:B------:R-:W-:Y:S01]  /*26e30*/  MOV R5, 0x26e70 ;  /* 0x00026e7000057802 */ /* 0x000fe20000000f00 */
[----:B--2---:R1:W-:Y:S02]  /*26e40*/  STL [R1+0x11ec], R2 ;  /* 0x0011ec0201007387 */ /* 0x0043e40000100800 */
[----:B-1----:R-:W-:Y:S02]  /*26e50*/  IMAD.MOV.U32 R2, RZ, RZ, R12 ;  /* 0x000000ffff027224 */ /* 0x002fe400078e000c */
[----:B------:R-:W-:Y:S05]  /*26e60*/  CALL.REL.NOINC `($_ZN7cutlass13device_kernelIN5flash19enable_sm80_to_sm89INS1_16FlashAttnBwdSm80INS1_25CollectiveMainloopBwdSm80ILi2ELi2EN4cute5tupleIJNS5_1CILi128EEES8_NS7_ILi64EEEEEENS_6half_tEfNS_4arch4Sm80ELb0ELb1ELb1ELb1ELb0ELb0ELb0ELb0ELi2ELi4ELi4ELi4ELb0EEENS1_24CollectiveEpilogueBwdGQAISA_fSD_Li256ELb1ELb0EEENS1_19SingleTileSchedulerILb1ELb0ELb0ELi128EEEEEEEEEvNT_6ParamsE$_ZN4cute3eso3ESOILb0ELb0EJiiNS_1CILi144EEENS2_ILi512EEEEEC2ERKiS7_RKS3_RKS4_) ;  /* 0xfffdfb7000007944 */ /* 0x000fea0003c3ffff */
[----:B------:R-:W2:Y:S01]  /*26e70*/  LDL.64 R2, [R1+0x758] ;  /* 0x0007580001027983 */ /* 0x000ea20000100a00 */
[----:B------:R-:W-:Y:S01]  /*26e80*/  IMAD.MOV.U32 R12, RZ, RZ, R11 ;  /* 0x000000ffff0c7224 */ /* 0x000fe200078e000b */
[----:B------:R-:W-:Y:S02]  /*26e90*/  MOV R5, R17 ;  /* 0x0000001100057202 */ /* 0x000fe40000000f00 */
[----:B--2---:R1:W-:Y:S02]  /*26ea0*/  STL.64 [R1+0x788], R2 ;  /* 0x0007880201007387 */ /* 0x0043e40000100a00 */
[----:B-1----:R-:W-:Y:S01]  /*26eb0*/  IMAD.MOV.U32 R2, RZ, RZ, R58 ;  /* 0x000000ffff027224 */ /* 0x002fe200078e003a */
[----:B------:R-:W-:-:S02]  /*26ec0*/  MOV R3, 0x26ee0 ;  /* 0x00026ee000037802 */ /* 0x000fc40000000f00 */
[----:B------:R-:W-:Y:S05]  /*26ed0*/  CALL.REL.NOINC `($_ZN7cutlass13device_kernelIN5flash19enable_sm80_to_sm89INS1_16FlashAttnBwdSm80INS1_25CollectiveMainloopBwdSm80ILi2ELi2EN4cute5tupleIJNS5_1CILi128EEES8_NS7_ILi64EEEEEENS_6half_tEfNS_4arch4Sm80ELb0ELb1ELb1ELb1ELb0ELb0ELb0ELb0ELi2ELi4ELi4ELi4ELb0EEENS1_24CollectiveEpilogueBwdGQAISA_fSD_Li256ELb1ELb0EEENS1_19SingleTileSchedulerILb1ELb0ELb0ELi128EEEEEEEEEvNT_6ParamsE$_ZN4cute3eso3ESOILb0ELb0EJiiiNS_1CILi144EEENS2_ILi512EEEEEC2ERKiS7_S7_RKS3_RKS4_) ;  /* 0xfffdfca000007944 */ /* 0x000fea0003c3ffff */
        /* <DEDUP_REMOVED lines=9> */
[----:B-1----:R-:W-:Y:S05]  /*26f70*/  CALL.REL.NOINC `($_ZN7cutlass13device_kernelIN5flash19enable_sm80_to_sm89INS1_16FlashAttnBwdSm80INS1_25CollectiveMainloopBwdSm80ILi2ELi2EN4cute5tupleIJNS5_1CILi128EEES8_NS7_ILi64EEEEEENS_6half_tEfNS_4arch4Sm80ELb0ELb1ELb1ELb1ELb0ELb0ELb0ELb0ELi2ELi4ELi4ELi4ELb0EEENS1_24CollectiveEpilogueBwdGQAISA_fSD_Li256ELb1ELb0EEENS1_19SingleTileSchedulerILb1ELb0ELb0ELi128EEEEEEEEEvNT_6ParamsE$_ZN4cute3eso3ESOILb1ELb0EJNS_1CILi8EEEiiiNS2_ILi144EEENS2_ILi512EEEEEC2ERKS3_RKiSA_SA_RKS4_RKS5_) ;  /* 0xfffe05f000007944 */ /* 0x002fea0003c3ffff */
        /* <DEDUP_REMOVED lines=8> */
[----:B------:R-:W-:Y:S05]  /*27000*/  CALL.REL.NOINC `($_ZN7cutlass13device_kernelIN5flash19enable_sm80_to_sm89INS1_16FlashAttnBwdSm80INS1_25CollectiveMainloopBwdSm80ILi2ELi2EN4cute5tupleIJNS5_1CILi128EEES8_NS7_ILi64EEEEEENS_6half_tEfNS_4arch4Sm80ELb0ELb1ELb1ELb1ELb0ELb0ELb0ELb0ELi2ELi4ELi4ELi4ELb0EEENS1_24CollectiveEpilogueBwdGQAISA_fSD_Li256ELb1ELb0EEENS1_19SingleTileSchedulerILb1ELb0ELb0ELi128EEEEEEEEEvNT_6ParamsE$_ZN4cute3eso3ESOILb1ELb0EJNS_1CILi1EEEiiiNS2_ILi144EEENS2_ILi512EEEEEC2ERKS3_RKiSA_SA_RKS4_RKS5_) ;  /* 0xfffe039000007944 */ /* 0x000fea0003c3ffff */
[----:B-1----:R1:W5:Y:S04]  /*27010*/  LDL R12, [R1+0x760] ;  /* 0x00076000010c7983 */ /* 0x0023680000100800 */
[----:B------:R1:W5:Y:S01]  /*27020*/  LDL.64 R2, [R1+0x758] ;  /* 0x0007580001027983 */ /* 0x0003620000100a00 */
[----:B------:R-:W-:-:S02]  /*27030*/  MOV R4, R58 ;  /* 0x0000003a00047202 */ /* 0x000fc40000000f00 */
[----:B------:R-:W-:Y:S02]  /*27040*/  MOV R5, 0x27060 ;  /* 0x0002706000057802 */ /* 0x000fe40000000f00 */
[----:B-1---5:R-:W-:Y:S05]  /*27050*/  CALL.REL.NOINC `($_ZN7cutlass13device_kernelIN5flash19enable_sm80_to_sm89INS1_16FlashAttnBwdSm80INS1_25CollectiveMainloopBwdSm80ILi2ELi2EN4cute5tupleIJNS5_1CILi128EEES8_NS7_ILi64EEEEEENS_6half_tEfNS_4arch4Sm80ELb0ELb1ELb1ELb1ELb0ELb0ELb0ELb0ELi2ELi4ELi4ELi4ELb0EEENS1_24CollectiveEpilogueBwdGQAISA_fSD_Li256ELb1ELb0EEENS1_19SingleTileSchedulerILb1ELb0ELb0ELi128EEEEEEEEEvNT_6ParamsE$_ZN4cute5tupleIJNS0_IJNS_1CILi16EEENS1_ILi2EEES3_S3_NS1_ILi4EEES3_EEENS0_IJNS1_ILi1EEEiiiNS1_ILi144EEENS1_ILi512EEEEEEEEC2ERKS5_RKS9_) ;  /* 0xfffe24a000007944 */ /* 0x022fea0003c3ffff */
        /* <DEDUP_REMOVED lines=8> */
[----:B---3--:R-:W-:Y:S05]  /*270e0*/  CALL.REL.NOINC `($_ZN7cutlass13device_kernelIN5flash19enable_sm80_to_sm89INS1_16FlashAttnBwdSm80INS1_25CollectiveMainloopBwdSm80ILi2ELi2EN4cute5tupleIJNS5_1CILi128EEES8_NS7_ILi64EEEEEENS_6half_tEfNS_4arch4Sm80ELb0ELb1ELb1ELb1ELb0ELb0ELb0ELb0ELi2ELi4ELi4ELi4ELb0EEENS1_24CollectiveEpilogueBwdGQAISA_fSD_Li256ELb1ELb0EEENS1_19SingleTileSchedulerILb1ELb0ELb0ELi128EEEEEEEEEvNT_6ParamsE$_ZZN4cute6detail16composition_implINS_5tupleIJNS_1CILi16EEENS3_ILi2EEES5_S5_NS3_ILi4EEES5_EEENS2_IJNS3_ILi1EEEiiiNS3_ILi144EEENS3_ILi512EEEEEENS2_IJNS2_IJS5_S5_EEES6_NS3_ILi8EEEEEENS2_IJNS2_IJNS3_ILi64EEESA_EEES4_NS3_ILi1024EEEEEEEEDaRKT_RKT0_RKT1_RKT2_ENKUlRKT_RKT0_E_clISC_SG_EEDaSX_S10_) ;  /* 0xfffe308000007944 */ /* 0x008fea0003c3ffff */
[----:B------:R-:W-:Y:S02]  /*270f0*/  MOV R2, R65 ;  /* 0x0000004100027202 */ /* 0x000fe40000000f00 */
[----:B------:R-:W-:Y:S02]  /*27100*/  MOV R5, 0x27120 ;  /* 0x0002712000057802 */ /* 0x000fe40000000f00 */
[----:B-----5:R-:W-:Y:S05]  /*27110*/  CALL.REL.NOINC `($_ZN7cutlass13device_kernelIN5flash19enable_sm80_to_sm89INS1_16FlashAttnBwdSm80INS1_25CollectiveMainloopBwdSm80ILi2ELi2EN4cute5tupleIJNS5_1CILi128EEES8_NS7_ILi64EEEEEENS_6half_tEfNS_4arch4Sm80ELb0ELb1ELb1ELb1ELb0ELb0ELb0ELb0ELi2ELi4ELi4ELi4ELb0EEENS1_24CollectiveEpilogueBwdGQAISA_fSD_Li256ELb1ELb0EEENS1_19SingleTileSchedulerILb1ELb0ELb0ELi128EEEEEEEEEvNT_6ParamsE$_ZZN4cute6detail16composition_implINS_5tupleIJNS_1CILi16EEENS3_ILi2EEES5_S5_NS3_ILi4EEES5_EEENS2_IJNS3_ILi1EEEiiiNS3_ILi144EEENS3_ILi512EEEEEENS2_IJNS2_IJS5_S5_EEES6_NS3_ILi8EEEEEENS2_IJNS2_IJNS3_ILi64EEESA_EEES4_NS3_ILi1024EEEEEEEEDaRKT_RKT0_RKT1_RKT2_ENKUlRKT_RKT0_E_clIS6_S4_EEDaSX_S10_) ;  /* 0xfffe2ff000007944 */ /* 0x020fea0003c3ffff */
[----:B-----5:R1:W-:Y:S01]  /*27120*/  STL.64 [R1+0x770], R2 ;  /* 0x0007700201007387 */ /* 0x0203e20000100a00 */
[----:B------:R-:W-:Y:S01]  /*27130*/  IMAD.MOV.U32 R5, RZ, RZ, R4 ;  /* 0x000000ffff057224 */ /* 0x000fe200078e0004 */
[----:B------:R-:W-:Y:S02]  /*27140*/  MOV R4, 0x27180 ;  /* 0x0002718000047802 */ /* 0x000fe40000000f00 */
[----:B-1----:R-:W-:Y:S01]  /*27150*/  MOV R3, R58 ;  /* 0x0000003a00037202 */ /* 0x002fe20000000f00 */
[----:B------:R-:W-:Y:S02]  /*27160*/  IMAD.MOV.U32 R2, RZ, RZ, R57 ;  /* 0x000000ffff027224 */ /* 0x000fe400078e0039 */
[----:B------:R-:W-:Y:S05]  /*27170*/  CALL.REL.NOINC `($_ZN7cutlass13device_kernelIN5flash19enable_sm80_to_sm89INS1_16FlashAttnBwdSm80INS1_25CollectiveMainloopBwdSm80ILi2ELi2EN4cute5tupleIJNS5_1CILi128EEES8_NS7_ILi64EEEEEENS_6half_tEfNS_4arch4Sm80ELb0ELb1ELb1ELb1ELb0ELb0ELb0ELb0ELi2ELi4ELi4ELi4ELb0EEENS1_24CollectiveEpilogueBwdGQAISA_fSD_Li256ELb1ELb0EEENS1_19SingleTileSchedulerILb1ELb0ELb0ELi128EEEEEEEEEvNT_6ParamsE$_ZN4cute3eso3ESOILb0ELb0EJNS_5tupleIJiNS_1CILi512EEEEEENS2_IJiiEEENS3_ILi1024EEEEEC2ERKS5_RKS6_RKS7_) ;  /* 0xfffded5000007944 */ /* 0x000fea0003c3ffff */
[----:B------:R1:W5:Y:S04]  /*27180*/  LDL R12, [R1+0x760] ;  /* 0x00076000010c7983 */ /* 0x0003680000100800 */
[----:B--2---:R1:W5:Y:S01]  /*27190*/  LDL.64 R2, [R1+0x758] ;  /* 0x0007580001027983 */ /* 0x0043620000100a00 */
[----:B------:R-:W-:-:S02]  /*271a0*/  MOV R4, R58 ;  /* 0x0000003a00047202 */ /* 0x000fc40000000f00 */
[----:B------:R-:W-:Y:S02]  /*271b0*/  MOV R5, 0x271d0 ;  /* 0x000271d000057802 */ /* 0x000fe40000000f00 */
[----:B-1---5:R-:W-:Y:S05]  /*271c0*/  CALL.REL.NOINC `($_ZN7cutlass13device_kernelIN5flash19enable_sm80_to_sm89INS1_16FlashAttnBwdSm80INS1_25CollectiveMainloopBwdSm80ILi2ELi2EN4cute5tupleIJNS5_1CILi128EEES8_NS7_ILi64EEEEEENS_6half_tEfNS_4arch4Sm80ELb0ELb1ELb1ELb1ELb0ELb0ELb0ELb0ELi2ELi4ELi4ELi4ELb0EEENS1_24CollectiveEpilogueBwdGQAISA_fSD_Li256ELb1ELb0EEENS1_19SingleTileSchedulerILb1ELb0ELb0ELi128EEEEEEEEEvNT_6ParamsE$_ZN4cute5tupleIJNS0_IJNS0_IJNS_1CILi2EEES2_EEES3_NS1_ILi8EEEEEENS0_IJNS0_IJiNS1_ILi512EEEEEENS0_IJiiEEENS1_ILi1024EEEEEEEEC2ERKS5_RKSA_) ;  /* 0xfffe209000007944 */ /* 0x022fea0003c3ffff */
        /* <DEDUP_REMOVED lines=9> */
[----:B-1---5:R-:W-:Y:S05]  /*27260*/  CALL.REL.NOINC `($_ZN7cutlass13device_kernelIN5flash19enable_sm80_to_sm89INS1_16FlashAttnBwdSm80INS1_25CollectiveMainloopBwdSm80ILi2ELi2EN4cute5tupleIJNS5_1CILi128EEES8_NS7_ILi64EEEEEENS_6half_tEfNS_4arch4Sm80ELb0ELb1ELb1ELb1ELb0ELb0ELb0ELb0ELi2ELi4ELi4ELi4ELb0EEENS1_24CollectiveEpilogueBwdGQAISA_fSD_Li256ELb1ELb0EEENS1_19SingleTileSchedulerILb1ELb0ELb0ELi128EEEEEEEEEvNT_6ParamsE$_ZN4cute3eso3ESOILb0ELb0EJNS_6LayoutINS_5tupleIJNS3_IJNS_1CILi2EEES5_EEES6_NS4_ILi8EEEEEENS3_IJNS3_IJiNS4_ILi512EEEEEENS3_IJiiEEENS4_ILi1024EEEEEEEEjEEC2ERKSE_RKj) ;  /* 0xfffdefa000007944 */ /* 0x022fea0003c3ffff */
        /* <DEDUP_REMOVED lines=10> */
[----:B--2---:R1:W-:Y:S02]  /*27310*/  STL.64 [R8], R2 ;  /* 0x0000000208007387 */ /* 0x0043e40000100a00 */
[----:B-1----:R-:W-:Y:S01]  /*27320*/  IMAD.MOV.U32 R3, RZ, RZ, R58 ;  /* 0x000000ffff037224 */ /* 0x002fe200078e003a */
[----:B------:R-:W-:Y:S02]  /*27330*/  MOV R2, R65 ;  /* 0x0000004100027202 */ /* 0x000fe40000000f00 */
[----:B------:R-:W-:Y:S05]  /*27340*/  CALL.REL.NOINC `($_ZN7cutlass13device_kernelIN5flash19enable_sm80_to_sm89INS1_16FlashAttnBwdSm80INS1_25CollectiveMainloopBwdSm80ILi2ELi2EN4cute5tupleIJNS5_1CILi128EEES8_NS7_ILi64EEEEEENS_6half_tEfNS_4arch4Sm80ELb0ELb1ELb1ELb1ELb0ELb0ELb0ELb0ELi2ELi4ELi4ELi4ELb0EEENS1_24CollectiveEpilogueBwdGQAISA_fSD_Li256ELb1ELb0EEENS1_19SingleTileSchedulerILb1ELb0ELb0ELi128EEEEEEEEEvNT_6ParamsE$_ZN4cute3eso3ESOILb0ELb0EJNS_6LayoutINS_5tupleIJNS3_IJNS_1CILi2EEES5_EEES6_NS4_ILi8EEEEEENS3_IJNS3_IJiNS4_ILi512EEEEEENS3_IJiiEEENS4_ILi1024EEEEEEEENS_10ViewEngineINS_8smem_ptrIPN7cutlass6half_tEEEEEEEC2ERKSE_RKSL_) ;  /* 0xfffdee3000007944 */ /* 0x000fea0003c3ffff */
[----:B------:R-:W-:Y:S02]  /*27350*/  MOV R2, 0x27370 ;  /* 0x0002737000027802 */ /* 0x000fe40000000f00 */
[----:B------:R-:W-:Y:S05]  /*27360*/  CALL.REL.NOINC `($_ZN7cutlass13device_kernelIN5flash19enable_sm80_to_sm89INS1_16FlashAttnBwdSm80INS1_25CollectiveMainloopBwdSm80ILi2ELi2EN4cute5tupleIJNS5_1CILi128EEES8_NS7_ILi64EEEEEENS_6half_tEfNS_4arch4Sm80ELb0ELb1ELb1ELb1ELb0ELb0ELb0ELb0ELi2ELi4ELi4ELi4ELb0EEENS1_24CollectiveEpilogueBwdGQAISA_fSD_Li256ELb1ELb0EEENS1_19SingleTileSchedulerILb1ELb0ELb0ELi128EEEEEEEEEvNT_6ParamsE$_ZZN4cute4takeILi1ELi3ENS_5tupleIJNS1_IJiNS_1CILi512EEEEEENS1_IJiiEEENS2_ILi1024EEEEEEEEDaRKT1_ENKUlDpRKT_E_clIJS5_S6_EEEDaSE_) ;  /* 0xfffe2cd000007944 */ /* 0x000fea0003c3ffff */
[----:B------:R-:W-:Y:S02]  /*27370*/  MOV R2, 0x27390 ;  /* 0x0002739000027802 */ /* 0x000fe40000000f00 */
[----:B------:R-:W-:Y:S05]  /*27380*/  CALL.REL.NOINC `($_ZN7cutlass13device_kernelIN5flash19enable_sm80_to_sm89INS1_16FlashAttnBwdSm80INS1_25CollectiveMainloopBwdSm80ILi2ELi2EN4cute5tupleIJNS5_1CILi128EEES8_NS7_ILi64EEEEEENS_6half_tEfNS_4arch4Sm80ELb0ELb1ELb1ELb1ELb0ELb0ELb0ELb0ELi2ELi4ELi4ELi4ELb0EEENS1_24CollectiveEpilogueBwdGQAISA_fSD_Li256ELb1ELb0EEENS1_19SingleTileSchedulerILb1ELb0ELb0ELi128EEEEEEEEEvNT_6ParamsE$_ZZN4cute16flatten_to_tupleINS_5tupleIJNS1_IJiiEEENS_1CILi1024EEEEEEEEDaRKT_ENKUlRKT_E_clIS2_EEDaSB_) ;  /* 0xfffe2b6000007944 */ /* 0x000fea0003c3ffff */
[----:B------:R-:W-:Y:S02]  /*27390*/  MOV R2, 0x273b0 ;  /* 0x000273b000027802 */ /* 0x000fe40000000f00 */
[----:B------:R-:W-:Y:S05]  /*273a0*/  CALL.REL.NOINC `($_ZN7cutlass13device_kernelIN5flash19enable_sm80_to_sm89INS1_16FlashAttnBwdSm80INS1_25CollectiveMainloopBwdSm80ILi2ELi2EN4cute5tupleIJNS5_1CILi128EEES8_NS7_ILi64EEEEEENS_6half_tEfNS_4arch4Sm80ELb0ELb1ELb1ELb1ELb0ELb0ELb0ELb0ELi2ELi4ELi4ELi4ELb0EEENS1_24CollectiveEpilogueBwdGQAISA_fSD_Li256ELb1ELb0EEENS1_19SingleTileSchedulerILb1ELb0ELb0ELi128EEEEEEEEEvNT_6ParamsE$_ZZN4cute12filter_tupleINS_5tupleIJNS1_IJiiEEENS_1CILi1024EEEEEEZNS_16flatten_to_tupleIS5_EEDaRKT_EUlRKT_E_EEDaS9_OT0_ENKUlDpSC_E_clIJS2_NS1_IJS4_EEEEEEDaSG_) ;  /* 0xfffe26a000007944 */ /* 0x000fea0003c3ffff */
        /* <DEDUP_REMOVED lines=24> */
[----:B------:R1:W5:Y:S01]  /*27530*/  LD.E R4, [R6.64] ;  /* 0x0000000406047980 */ /* 0x000362000c101900 */
[----:B------:R-:W-:-:S03]  /*27540*/  MOV R2, 0x27560 ;  /* 0x0002756000027802 */ /* 0x000fc60000000f00 */
[----:B-1---5:R-:W-:Y:S05]  /*27550*/  CALL.REL.NOINC `($_ZN7cutlass13device_kernelIN5flash19enable_sm80_to_sm89INS1_16FlashAttnBwdSm80INS1_25CollectiveMainloopBwdSm80ILi2ELi2EN4cute5tupleIJNS5_1CILi128EEES8_NS7_ILi64EEEEEENS_6half_tEfNS_4arch4Sm80ELb0ELb1ELb1ELb1ELb0ELb0ELb0ELb0ELi2ELi4ELi4ELi4ELb0EEENS1_24CollectiveEpilogueBwdGQAISA_fSD_Li256ELb1ELb0EEENS1_19SingleTileSchedulerILb1ELb0ELb0ELi128EEEEEEEEEvNT_6ParamsE$_ZZN4cute5sliceINS_5tupleIJNS_10UnderscoreES2_S2_iEEENS1_IJNS1_IJNS_1CILi1EEENS4_ILi0EEEEEEiNS4_ILi1024EEENS4_ILi8192EEEEEEEEDaRKT_RKT0_ENKUlRKT_RKT0_E_clIS2_iEEDaSJ_SM_) ;  /* 0xfffe2b7000007944 */ /* 0x022fea0003c3ffff */
[----:B------:R-:W-:Y:S02]  /*27560*/  MOV R2, 0x27580 ;  /* 0x0002758000027802 */ /* 0x000fe40000000f00 */
[----:B------:R-:W-:Y:S05]  /*27570*/  CALL.REL.NOINC `($_ZN7cutlass13device_kernelIN5flash19enable_sm80_to_sm89INS1_16FlashAttnBwdSm80INS1_25CollectiveMainloopBwdSm80ILi2ELi2EN4cute5tupleIJNS5_1CILi128EEES8_NS7_ILi64EEEEEENS_6half_tEfNS_4arch4Sm80ELb0ELb1ELb1ELb1ELb0ELb0ELb0ELb0ELi2ELi4ELi4ELi4ELb0EEENS1_24CollectiveEpilogueBwdGQAISA_fSD_Li256ELb1ELb0EEENS1_19SingleTileSchedulerILb1ELb0ELb0ELi128EEEEEEEEEvNT_6ParamsE$_ZZN4cute12filter_tupleINS_5tupleIJNS_10UnderscoreES2_S2_iEEENS1_IJNS1_IJNS_1CILi1EEENS4_ILi0EEEEEEiNS4_ILi1024EEENS4_ILi8192EEEEEEZNS_5sliceIS3_SA_EEDaRKT_RKT0_EUlRKT_RKT0_E_EEDaSE_SH_OT1_ENKUlDpSK_E_clIJNS1_IJS7_EEENS1_IJiEEENS1_IJS8_EEENS1_IJEEEEEEDaSR_) ;  /* 0xfffe256000007944 */ /* 0x000fea0003c3ffff */
[----:B------:R-:W-:Y:S02]  /*27580*/  MOV R2, R58 ;  /* 0x0000003a00027202 */ /* 0x000fe40000000f00 */
[----:B------:R-:W-:Y:S02]  /*27590*/  MOV R3, 0x275b0 ;  /* 0x000275b000037802 */ /* 0x000fe40000000f00 */
[----:B------:R-:W-:Y:S05]  /*275a0*/  CALL.REL.NOINC `($_ZN7cutlass13device_kernelIN5flash19enable_sm80_to_sm89INS1_16FlashAttnBwdSm80INS1_25CollectiveMainloopBwdSm80ILi2ELi2EN4cute5tupleIJNS5_1CILi128EEES8_NS7_ILi64EEEEEENS_6half_tEfNS_4arch4Sm80ELb0ELb1ELb1ELb1ELb0ELb0ELb0ELb0ELi2ELi4ELi4ELi4ELb0EEENS1_24CollectiveEpilogueBwdGQAISA_fSD_Li256ELb1ELb0EEENS1_19SingleTileSchedulerILb1ELb0ELb0ELi128EEEEEEEEEvNT_6ParamsE$_ZN4cute5tupleIJNS0_IJNS0_IJNS_1CILi8EEENS1_ILi1EEEEEENS1_ILi2EEES2_EEENS0_IJNS0_IJS3_NS1_ILi0EEEEEEiNS1_ILi1024EEEEEEEEC2ERKS6_RKSA_) ;  /* 0xfffe1f0000007944 */ /* 0x000fea0003c3ffff */
[----:B------:R1:W5:Y:S01]  /*275b0*/  LDL R2, [R1+0x758] ;  /* 0x0007580001027983 */ /* 0x0003620000100800 */
[----:B------:R-:W-:Y:S01]  /*275c0*/  IMAD.SHL.U32 R5, R5, 0x2000, RZ ;  /* 0x0000200005057824 */ /* 0x000fe200078e00ff */
[----:B------:R-:W-:-:S02]  /*275d0*/  MOV R3, R58 ;  /* 0x0000003a00037202 */ /* 0x000fc40000000f00 */
[----:B------:R-:W-:Y:S02]  /*275e0*/  MOV R4, 0x27610 ;  /* 0x0002761000047802 */ /* 0x000fe40000000f00 */
[----:B------:R1:W-:Y:S04]  /*275f0*/  STL [R1+0x11e0], R5 ;  /* 0x0011e00501007387 */ /* 0x0003e80000100800 */
[----:B-1---5:R-:W-:Y:S05]  /*27600*/  CALL.REL.NOINC `($_ZN7cutlass13device_kernelIN5flash19enable_sm80_to_sm89INS1_16FlashAttnBwdSm80INS1_25CollectiveMainloopBwdSm80ILi2ELi2EN4cute5tupleIJNS5_1CILi128EEES8_NS7_ILi64EEEEEENS_6half_tEfNS_4arch4Sm80ELb0ELb1ELb1ELb1ELb0ELb0ELb0ELb0ELi2ELi4ELi4ELi4ELb0EEENS1_24CollectiveEpilogueBwdGQAISA_fSD_Li256ELb1ELb0EEENS1_19SingleTileSchedulerILb1ELb0ELb0ELi128EEEEEEEEEvNT_6ParamsE$_ZN4cute3eso3ESOILb0ELb0EJNS_6LayoutINS_5tupleIJNS3_IJNS_1CILi8EEENS4_ILi1EEEEEENS4_ILi2EEES5_EEENS3_IJNS3_IJS6_NS4_ILi0EEEEEEiNS4_ILi1024EEEEEEEEiEEC2ERKSE_RKi) ;  /* 0xfffdf1d000007944 */ /* 0x022fea0003c3ffff */
[----:B------:R-:W-:Y:S01]  /*27610*/  ULDC.64 UR4, c[0x0][0x118] ;  /* 0x0000460000047ab9 */ /* 0x000fe20000000a00 */
[----:B------:R-:W2:Y:S04]  /*27620*/  LDL.64 R4, [R1+0x758] ;  /* 0x0007580001047983 */ /* 0x000ea80000100a00 */
[----:B-1----:R-:W2:Y:S01]  /*27630*/  LD.E.64 R2, [R6.64+0x8] ;  /* 0x0000080406027980 */ /* 0x002ea2000c101b00 */
[----:B------:R-:W-:Y:S02]  /*27640*/  MOV R38, R58 ;  /* 0x0000003a00267202 */ /* 0x000fe40000000f00 */
[----:B------:R-:W-:Y:S01]  /*27650*/  MOV R39, 0x27680 ;  /* 0x0002768000277802 */ /* 0x000fe20000000f00 */
[----:B--2---:R-:W-:-:S04]  /*27660*/  IMAD.WIDE R2, R5, 0x2, R2 ;  /* 0x0000000205027825 */ /* 0x004fc800078e0202 */
[----:B------:R-:W-:Y:S05]  /*27670*/  CALL.REL.NOINC `($_ZN7cutlass13device_kernelIN5flash19enable_sm80_to_sm89INS1_16FlashAttnBwdSm80INS1_25CollectiveMainloopBwdSm80ILi2ELi2EN4cute5tupleIJNS5_1CILi128EEES8_NS7_ILi64EEEEEENS_6half_tEfNS_4arch4Sm80ELb0ELb1ELb1ELb1ELb0ELb0ELb0ELb0ELi2ELi4ELi4ELi4ELb0EEENS1_24CollectiveEpilogueBwdGQAISA_fSD_Li256ELb1ELb0EEENS1_19SingleTileSchedulerILb1ELb0ELb0ELi128EEEEEEEEEvNT_6ParamsE$_ZN4cute8smem_ptrIPN7cutlass6half_tEECI1NS_12iter_adaptorIS3_S4_EEES3_) ;  /* 0xfffe218000007944 */ /* 0x000fea0003c3ffff */
[----:B------:R-:W2:Y:S01]  /*27680*/  LDL.64 R2, [R1+0x758] ;  /* 0x0007580001027983 */ /* 0x000ea20000100a00 */
[----:B------:R-:W-:-:S03]  /*27690*/  MOV R0, R65 ;  /* 0x0000004100007202 */ /* 0x000fc60000000f00 */
[----:B--2---:R1:W-:Y:S02]  /*276a0*/  STL.64 [R8], R2 ;  /* 0x0000000208007387 */ /* 0x0043e40000100a00 */
[----:B-1----:R-:W-:Y:S01]  /*276b0*/  IMAD.MOV.U32 R2, RZ, RZ, R58 ;  /* 0x000000ffff027224 */ /* 0x002fe200078e003a */
[----:B------:R-:W-:Y:S02]  /*276c0*/  MOV R3, 0x276e0 ;  /* 0x000276e000037802 */ /* 0x000fe40000000f00 */
[----:B------:R-:W-:Y:S05]  /*276d0*/  CALL.REL.NOINC `($_ZN7cutlass13device_kernelIN5flash19enable_sm80_to_sm89INS1_16FlashAttnBwdSm80INS1_25CollectiveMainloopBwdSm80ILi2ELi2EN4cute5tupleIJNS5_1CILi128EEES8_NS7_ILi64EEEEEENS_6half_tEfNS_4arch4Sm80ELb0ELb1ELb1ELb1ELb0ELb0ELb0ELb0ELi2ELi4ELi4ELi4ELb0EEENS1_24CollectiveEpilogueBwdGQAISA_fSD_Li256ELb1ELb0EEENS1_19SingleTileSchedulerILb1ELb0ELb0ELi128EEEEEEEEEvNT_6ParamsE$_ZN4cute3eso3ESOILb0ELb0EJNS_6LayoutINS_5tupleIJNS3_IJNS_1CILi8EEENS4_ILi1EEEEEENS4_ILi2EEES5_EEENS3_IJNS3_IJS6_NS4_ILi0EEEEEEiNS4_ILi1024EEEEEEEENS_10ViewEngineINS_8smem_ptrIPN7cutlass6half_tEEEEEEEC2ERKSE_RKSL_) ;  /* 0xfffdf08000007944 */ /* 0x000fea0003c3ffff */
        /* <DEDUP_REMOVED lines=8> */
[----:B-1---5:R-:W-:Y:S05]  /*27760*/  CALL.REL.NOINC `($_ZN7cutlass13device_kernelIN5flash19enable_sm80_to_sm89INS1_16FlashAttnBwdSm80INS1_25CollectiveMainloopBwdSm80ILi2ELi2EN4cute5tupleIJNS5_1CILi128EEES8_NS7_ILi64EEEEEENS_6half_tEfNS_4arch4Sm80ELb0ELb1ELb1ELb1ELb0ELb0ELb0ELb0ELi2ELi4ELi4ELi4ELb0EEENS1_24CollectiveEpilogueBwdGQAISA_fSD_Li256ELb1ELb0EEENS1_19SingleTileSchedulerILb1ELb0ELb0ELi128EEEEEEEEEvNT_6ParamsE$_ZN4cute3eso3ESOILb1ELb0EJNS_14ComposedLayoutINS_7SwizzleILi3ELi3ELi3EEENS_1CILi0EEENS_6LayoutINS_5tupleIJNS8_IJNS8_IJNS5_ILi4EEENS5_ILi8EEEEEENS8_IJS9_NS5_ILi1EEEEEEEEENS8_IJNS8_IJNS5_ILi2EEESF_SF_EEENS8_IJSF_SA_EEEEEEEEENS8_IJNS8_IJNS8_IJNS5_ILi128EEESC_EEENS8_IJNS5_ILi16EEES6_EEEEEENS8_IJNS8_IJNS5_ILi64EEESA_NS5_ILi512EEEEEENS8_IJNS5_ILi8192EEENS5_ILi1024EEEEEEEEEEEEEEEENS_10ViewEngineINS_8smem_ptrIPN7cutlass6half_tEEEEEEEC2ERKSY_RKS15_) ;  /* 0xfffdf9c000007944 */ /* 0x022fea0003c3ffff */
[----:B------:R-:W-:Y:S01]  /*27770*/  ULDC.64 UR4, c[0x0][0x118] ;  /* 0x0000460000047ab9 */ /* 0x000fe20000000a00 */
[----:B------:R1:W5:Y:S04]  /*27780*/  LDL.64 R4, [R1+0x758] ;  /* 0x0007580001047983 */ /* 0x0003680000100a00 */
[----:B------:R1:W5:Y:S01]  /*27790*/  LD.E R6, [R12.64+0x8] ;  /* 0x000008040c067980 */ /* 0x000362000c101900 */
[----:B------:R-:W-:Y:S02]  /*277a0*/  MOV R77, R58 ;  /* 0x0000003a004d7202 */ /* 0x000fe40000000f00 */
[----:B------:R-:W-:Y:S02]  /*277b0*/  MOV R3, 0x277d0 ;  /* 0x000277d000037802 */ /* 0x000fe40000000f00 */
[----:B-1---5:R-:W-:Y:S05]  /*277c0*/  CALL.REL.NOINC `($_ZN7cutlass13device_kernelIN5flash19enable_sm80_to_sm89INS1_16FlashAttnBwdSm80INS1_25CollectiveMainloopBwdSm80ILi2ELi2EN4cute5tupleIJNS5_1CILi128EEES8_NS7_ILi64EEEEEENS_6half_tEfNS_4arch4Sm80ELb0ELb1ELb1ELb1ELb0ELb0ELb0ELb0ELi2ELi4ELi4ELi4ELb0EEENS1_24CollectiveEpilogueBwdGQAISA_fSD_Li256ELb1ELb0EEENS1_19SingleTileSchedulerILb1ELb0ELb0ELi128EEEEEEEEEvNT_6ParamsE$_ZN4cute3eso3ESOILb0ELb1EJiNS_1CILi0EEEEEC2ERKiRKS3_) ;  /* 0xfffdf62000007944 */ /* 0x022fea0003c3ffff */
[----:B------:R-:W2:Y:S01]  /*277d0*/  LDL R2, [R1+0x758] ;  /* 0x0007580001027983 */ /* 0x000ea20000100800 */
[----:B------:R-:W-:Y:S01]  /*277e0*/  ULDC.64 UR4, c[0x0][0x118] ;  /* 0x0000460000047ab9 */ /* 0x000fe20000000a00 */
[----:B------:R-:W-:-:S02]  /*277f0*/  MOV R77, R58 ;  /* 0x0000003a004d7202 */ /* 0x000fc40000000f00 */
[----:B--2---:R1:W-:Y:S04]  /*27800*/  STL [R1+0x790], R2 ;  /* 0x0007900201007387 */ /* 0x0043e80000100800 */
[----:B------:R2:W5:Y:S01]  /*27810*/  LD.E R7, [R12.64+0x4] ;  /* 0x000004040c077980 */ /* 0x000562000c101900 */
[----:B------:R-:W-:Y:S01]  /*27820*/  MOV R6, 0x27850 ;  /* 0x0002785000067802 */ /* 0x000fe20000000f00 */
[----:B-1----:R-:W-:Y:S02]  /*27830*/  IMAD.MOV.U32 R2, RZ, RZ, R10 ;  /* 0x000000ffff027224 */ /* 0x002fe400078e000a */
[----:B--2--5:R-:W-:Y:S05]  /*27840*/  CALL.REL.NOINC `($_ZN7cutlass13device_kernelIN5flash19enable_sm80_to_sm89INS1_16FlashAttnBwdSm80INS1_25CollectiveMainloopBwdSm80ILi2ELi2EN4cute5tupleIJNS5_1CILi128EEES8_NS7_ILi64EEEEEENS_6half_tEfNS_4arch4Sm80ELb0ELb1ELb1ELb1ELb0ELb0ELb0ELb0ELi2ELi4ELi4ELi4ELb0EEENS1_24CollectiveEpilogueBwdGQAISA_fSD_Li256ELb1ELb0EEENS1_19SingleTileSchedulerILb1ELb0ELb0ELi128EEEEEEEEEvNT_6ParamsE$_ZN4cute3eso3ESOILb0ELb0EJiNS_5tupleIJiNS_1CILi0EEEEEEEEC2ERKiRKS5_) ;  /* 0xfffdf00000007944 */ /* 0x024fea0003c3ffff */
[----:B-1----:R1:W5:Y:S01]  /*27850*/  LDL.64 R2, [R1+0x758] ;  /* 0x0007580001027983 */ /* 0x0023620000100a00 */
[----:B------:R-:W-:Y:S02]  /*27860*/  MOV R77, R58 ;  /* 0x0000003a004d7202 */ /* 0x000fe40000000f00 */
        /* <DEDUP_REMOVED lines=17> */
[----:B------:R-:W-:Y:S05]  /*27980*/  CALL.REL.NOINC `($_ZN7cutlass13device_kernelIN5flash19enable_sm80_to_sm89INS1_16FlashAttnBwdSm80INS1_25CollectiveMainloopBwdSm80ILi2ELi2EN4cute5tupleIJNS5_1CILi128EEES8_NS7_ILi64EEEEEENS_6half_tEfNS_4arch4Sm80ELb0ELb1ELb1ELb1ELb0ELb0ELb0ELb0ELi2ELi4ELi4ELi4ELb0EEENS1_24CollectiveEpilogueBwdGQAISA_fSD_Li256ELb1ELb0EEENS1_19SingleTileSchedulerILb1ELb0ELb0ELi128EEEEEEEEEvNT_6ParamsE$_ZZN4cute13to_mixed_bitsINS_5tupleIJNS1_IJNS_1CILi4EEENS2_ILi8EEEEEES3_NS2_ILi1EEEEEENS1_IJNS1_IJNS2_ILi128EEENS2_ILi0EEEEEENS2_ILi16EEES9_EEENS1_IJNS1_IJiiEEEiS9_EEEEEDaRKT_RKT0_RKT1_ENKUlRKT_RKT0_RKT1_E_clIS5_SA_SD_EEDaSQ_ST_SW_) ;  /* 0xfffe24d000007944 */ /* 0x000fea0003c3ffff */
[----:B------:R-:W-:Y:S02]  /*27990*/  MOV R6, R7 ;  /* 0x0000000700067202 */ /* 0x000fe40000000f00 */
[----:B------:R-:W-:Y:S02]  /*279a0*/  MOV R7, 0x279c0 ;  /* 0x000279c000077802 */ /* 0x000fe40000000f00 */
[----:B------:R-:W-:Y:S05]  /*279b0*/  CALL.REL.NOINC `($_ZN7cutlass13device_kernelIN5flash19enable_sm80_to_sm89INS1_16FlashAttnBwdSm80INS1_25CollectiveMainloopBwdSm80ILi2ELi2EN4cute5tupleIJNS5_1CILi128EEES8_NS7_ILi64EEEEEENS_6half_tEfNS_4arch4Sm80ELb0ELb1ELb1ELb1ELb0ELb0ELb0ELb0ELi2ELi4ELi4ELi4ELb0EEENS1_24CollectiveEpilogueBwdGQAISA_fSD_Li256ELb1ELb0EEENS1_19SingleTileSchedulerILb1ELb0ELb0ELi128EEEEEEEEEvNT_6ParamsE$_ZZN4cute13to_mixed_bitsINS_5tupleIJNS1_IJNS_1CILi4EEENS2_ILi8EEEEEES3_NS2_ILi1EEEEEENS1_IJNS1_IJNS2_ILi128EEENS2_ILi0EEEEEENS2_ILi16EEES9_EEENS1_IJNS1_IJiiEEEiS9_EEEEEDaRKT_RKT0_RKT1_ENKUlRKT_RKT0_RKT1_E_clIS3_SB_iEEDaSQ_ST_SW_) ;  /* 0xfffe245000007944 */ /* 0x000fea0003c3ffff */
[----:B------:R-:W-:Y:S02]  /*279c0*/  MOV R7, R6 ;  /* 0x0000000600077202 */ /* 0x000fe40000000f00 */
[----:B------:R-:W-:Y:S02]  /*279d0*/  MOV R6, 0x279f0 ;  /* 0x000279f000067802 */ /* 0x000fe40000000f00 */
[----:B------:R-:W-:Y:S05]  /*279e0*/  CALL.REL.NOINC `($_ZN7cutlass13device_kernelIN5flash19enable_sm80_to_sm89INS1_16FlashAttnBwdSm80INS1_25CollectiveMainloopBwdSm80ILi2ELi2EN4cute5tupleIJNS5_1CILi128EEES8_NS7_ILi64EEEEEENS_6half_tEfNS_4arch4Sm80ELb0ELb1ELb1ELb1ELb0ELb0ELb0ELb0ELi2ELi4ELi4ELi4ELb0EEENS1_24CollectiveEpilogueBwdGQAISA_fSD_Li256ELb1ELb0EEENS1_19SingleTileSchedulerILb1ELb0ELb0ELi128EEEEEEEEEvNT_6ParamsE$_ZZN4cute13to_mixed_bitsINS_5tupleIJNS1_IJNS_1CILi4EEENS2_ILi8EEEEEES3_NS2_ILi1EEEEEENS1_IJNS1_IJNS2_ILi128EEENS2_ILi0EEEEEENS2_ILi16EEES9_EEENS1_IJNS1_IJiiEEEiS9_EEEEEDaRKT_RKT0_RKT1_ENKUlDpRKT_E_clIJNS_9MixedBitsILj0ELj384EEENSU_ILj0ELj48EEENS2_ILj0EEEEEEDaSR_) ;  /* 0xfffe23e000007944 */ /* 0x000fea0003c3ffff */
[----:B------:R-:W-:-:S04]  /*279f0*/  SHF.R.S32.HI R6, RZ, 0x1f, R2 ;  /* 0x0000001fff067819 */ /* 0x000fc80000011402 */
[----:B------:R-:W-:Y:S02]  /*27a00*/  LEA.HI R2, R6, R2, RZ, 0x2 ;  /* 0x0000000206027211 */ /* 0x000fe400078f10ff */
[----:B------:R-:W-:Y:S02]  /*27a10*/  LOP3.LUT R6, R3, 0x1b0, RZ, 0xc0, !PT ;  /* 0x000001b003067812 */ /* 0x000fe400078ec0ff */
[----:B------:R-:W-:Y:S02]  /*27a20*/  SHF.R.S32.HI R2, RZ, 0x2, R2 ;  /* 0x00000002ff027819 */ /* 0x000fe40000011402 */
[----:B------:R-:W-:-:S03]  /*27a30*/  MOV R3, 0x27a70 ;  /* 0x00027a7000037802 */ /* 0x000fc60000000f00 */
[----:B------:R1:W-:Y:S02]  /*27a40*/  STL [R1+0x77c], R2 ;  /* 0x00077c0201007387 */ /* 0x0003e40000100800 */
[----:B-1----:R-:W-:Y:S02]  /*27a50*/  IMAD.MOV.U32 R2, RZ, RZ, R58 ;  /* 0x000000ffff027224 */ /* 0x002fe400078e003a */
[----:B------:R-:W-:Y:S05]  /*27a60*/  CALL.REL.NOINC `($_ZN7cutlass13device_kernelIN5flash19enable_sm80_to_sm89INS1_16FlashAttnBwdSm80INS1_25CollectiveMainloopBwdSm80ILi2ELi2EN4cute5tupleIJNS5_1CILi128EEES8_NS7_ILi64EEEEEENS_6half_tEfNS_4arch4Sm80ELb0ELb1ELb1ELb1ELb0ELb0ELb0ELb0ELi2ELi4ELi4ELi4ELb0EEENS1_24CollectiveEpilogueBwdGQAISA_fSD_Li256ELb1ELb0EEENS1_19SingleTileSchedulerILb1ELb0ELb0ELi128EEEEEEEEEvNT_6ParamsE$_ZN4cute5tupleIJNS_7SwizzleILi3ELi3ELi3EEENS_9MixedBitsILj0ELj432EEENS_6LayoutINS0_IJNS0_IJNS_1CILi2EEES7_S7_EEES7_NS6_ILi8EEEEEENS0_IJNS0_IJNS6_ILi64EEES9_NS6_ILi512EEEEEENS6_ILi8192EEENS6_ILi1024EEEEEEEEEEC2ERKS2_RKS4_RKSH_) ;  /* 0xfffe1cf000007944 */ /* 0x000fea0003c3ffff */
[----:B------:R1:W5:Y:S01]  /*27a70*/  LDL R2, [R1+0x758] ;  /* 0x0007580001027983 */ /* 0x0003620000100800 */
[----:B------:R-:W-:Y:S01]  /*27a80*/  IMAD.MOV.U32 R3, RZ, RZ, R9 ;  /* 0x000000ffff037224 */ /* 0x000fe200078e0009 */
[----:B------:R-:W-:Y:S02]  /*27a90*/  MOV R6, R58 ;  /* 0x0000003a00067202 */ /* 0x000fe40000000f00 */
[----:B------:R-:W-:Y:S02]  /*27aa0*/  MOV R7, 0x27ac0 ;  /* 0x00027ac000077802 */ /* 0x000fe40000000f00 */
[----:B-1---5:R-:W-:Y:S05]  /*27ab0*/  CALL.REL.NOINC `($_ZN7cutlass13device_kernelIN5flash19enable_sm80_to_sm89INS1_16FlashAttnBwdSm80INS1_25CollectiveMainloopBwdSm80ILi2ELi2EN4cute5tupleIJNS5_1CILi128EEES8_NS7_ILi64EEEEEENS_6half_tEfNS_4arch4Sm80ELb0ELb1ELb1ELb1ELb0ELb0ELb0ELb0ELi2ELi4ELi4ELi4ELb0EEENS1_24CollectiveEpilogueBwdGQAISA_fSD_Li256ELb1ELb0EEENS1_19SingleTileSchedulerILb1ELb0ELb0ELi128EEEEEEEEEvNT_6ParamsE$_ZN4cute3eso3ESOILb0ELb0EJNS_14ComposedLayoutINS_7SwizzleILi3ELi3ELi3EEENS_9MixedBitsILj0ELj432EEENS_6LayoutINS_5tupleIJNS8_IJNS_1CILi2EEESA_SA_EEESA_NS9_ILi8EEEEEENS8_IJNS8_IJNS9_ILi64EEESC_NS9_ILi512EEEEEENS9_ILi8192EEENS9_ILi1024EEEEEEEEEEiEEC2ERKSL_RKi) ;  /* 0xfffde16000007944 */ /* 0x022fea0003c3ffff */
[----:B------:R-:W2:Y:S01]  /*27ac0*/  LDL.64 R6, [R1+0x758] ;  /* 0x0007580001067983 */ /* 0x000ea20000100a00 */
[----:B------:R-:W-:Y:S02]  /*27ad0*/  MOV R38, R58 ;  /* 0x0000003a00267202 */ /* 0x000fe40000000f00 */
[----:B------:R-:W-:Y:S01]  /*27ae0*/  MOV R39, 0x27b30 ;  /* 0x00027b3000277802 */ /* 0x000fe20000000f00 */
[----:B--2---:R-:W-:-:S05]  /*27af0*/  IMAD.WIDE R4, R7, 0x2, R4 ;  /* 0x0000000207047825 */ /* 0x004fca00078e0204 */
[----:B------:R-:W-:Y:S02]  /*27b00*/  MOV R2, R4 ;  /* 0x0000000400027202 */ /* 0x000fe40000000f00 */
[----:B------:R-:W-:Y:S02]  /*27b10*/  MOV R3, R5 ;  /* 0x0000000500037202 */ /* 0x000fe40000000f00 */
[----:B------:R-:W-:Y:S05]  /*27b20*/  CALL.REL.NOINC `($_ZN7cutlass13device_kernelIN5flash19enable_sm80_to_sm89INS1_16FlashAttnBwdSm80INS1_25CollectiveMainloopBwdSm80ILi2ELi2EN4cute5tupleIJNS5_1CILi128EEES8_NS7_ILi64EEEEEENS_6half_tEfNS_4arch4Sm80ELb0ELb1ELb1ELb1ELb0ELb0ELb0ELb0ELi2ELi4ELi4ELi4ELb0EEENS1_24CollectiveEpilogueBwdGQAISA_fSD_Li256ELb1ELb0EEENS1_19SingleTileSchedulerILb1ELb0ELb0ELi128EEEEEEEEEvNT_6ParamsE$_ZN4cute8smem_ptrIPN7cutlass6half_tEECI1NS_12iter_adaptorIS3_S4_EEES3_) ;  /* 0xfffe1cd000007944 */ /* 0x000fea0003c3ffff */
[----:B------:R-:W2:Y:S01]  /*27b30*/  LDL.64 R2, [R1+0x758] ;  /* 0x0007580001027983 */ /* 0x000ea20000100a00 */
[----:B------:R-:W-:Y:S01]  /*27b40*/  IMAD.MOV.U32 R7, RZ, RZ, R6 ;  /* 0x000000ffff077224 */ /* 0x000fe200078e0006 */
[----:B------:R-:W-:Y:S02]  /*27b50*/  MOV R6, 0x27ba0 ;  /* 0x00027ba000067802 */ /* 0x000fe40000000f00 */
[----:B--2---:R1:W-:Y:S02]  /*27b60*/  STL.64 [R8], R2 ;  /* 0x0000000208007387 */ /* 0x0043e40000100a00 */
[----:B-1----:R-:W-:Y:S01]  /*27b70*/  MOV R3, R58 ;  /* 0x0000003a00037202 */ /* 0x002fe20000000f00 */
[----:B------:R-:W-:Y:S02]  /*27b80*/  IMAD.MOV.U32 R2, RZ, RZ, R65 ;  /* 0x000000ffff027224 */ /* 0x000fe400078e0041 */
[----:B------:R-:W-:Y:S05]  /*27b90*/  CALL.REL.NOINC `($_ZN7cutlass13device_kernelIN5flash19enable_sm80_to_sm89INS1_16FlashAttnBwdSm80INS1_25CollectiveMainloopBwdSm80ILi2ELi2EN4cute5tupleIJNS5_1CILi128EEES8_NS7_ILi64EEEEEENS_6half_tEfNS_4arch4Sm80ELb0ELb1ELb1ELb1ELb0ELb0ELb0ELb0ELi2ELi4ELi4ELi4ELb0EEENS1_24CollectiveEpilogueBwdGQAISA_fSD_Li256ELb1ELb0EEENS1_19SingleTileSchedulerILb1ELb0ELb0ELi128EEEEEEEEEvNT_6ParamsE$_ZN4cute3eso3ESOILb0ELb0EJNS_14ComposedLayoutINS_7SwizzleILi3ELi3ELi3EEENS_9MixedBitsILj0ELj432EEENS_6LayoutINS_5tupleIJNS8_IJNS_1CILi2EEESA_SA_EEESA_NS9_ILi8EEEEEENS8_IJNS8_IJNS9_ILi64EEESC_NS9_ILi512EEEEEENS9_ILi8192EEENS9_ILi1024EEEEEEEEEENS_10ViewEngineINS_8smem_ptrIPN7cutlass6half_tEEEEEEEC2ERKSL_RKSS_) ;  /* 0xfffde01000007944 */ /* 0x000fea0003c3ffff */
        /* <DEDUP_REMOVED lines=24> */
[----:B--2--5:R-:W-:Y:S05]  /*27d20*/  CALL.REL.NOINC `($_ZN7cutlass13device_kernelIN5flash19enable_sm80_to_sm89INS1_16FlashAttnBwdSm80INS1_25CollectiveMainloopBwdSm80ILi2ELi2EN4cute5tupleIJNS5_1CILi128EEES8_NS7_ILi64EEEEEENS_6half_tEfNS_4arch4Sm80ELb0ELb1ELb1ELb1ELb0ELb0ELb0ELb0ELi2ELi4ELi4ELi4ELb0EEENS1_24CollectiveEpilogueBwdGQAISA_fSD_Li256ELb1ELb0EEENS1_19SingleTileSchedulerILb1ELb0ELb0ELi128EEEEEEEEEvNT_6ParamsE$_ZN4cute3eso3ESOILb1ELb0EJNS_6LayoutINS_5tupleIJNS3_IJNS_1CILi8EEENS4_ILi1EEEEEENS4_ILi2EEES5_EEENS3_IJNS3_IJS6_NS4_ILi0EEEEEENS4_ILi64EEES5_EEEEENS_10ViewEngineIPN7cutlass6half_tEEEEEC2ERKSE_RKSJ_) ;  /* 0xfffe103000007944 */ /* 0x024fea0003c3ffff */
[----:B------:R1:W5:Y:S01]  /*27d30*/  LDL.64 R22, [R1+0x758] ;  /* 0x0007580001167983 */ /* 0x0003620000100a00 */
[----:B------:R-:W-:Y:S01]  /*27d40*/  IMAD.MOV.U32 R9, RZ, RZ, R18 ;  /* 0x000000ffff097224 */ /* 0x000fe200078e0012 */
[----:B------:R-:W-:Y:S01]  /*27d50*/  MOV R10, R19 ;  /* 0x00000013000a7202 */ /* 0x000fe20000000f00 */
[----:B------:R-:W-:Y:S01]  /*27d60*/  IMAD.MOV.U32 R2, RZ, RZ, R58 ;  /* 0x000000ffff027224 */ /* 0x000fe200078e003a */
[----:B------:R-:W-:Y:S02]  /*27d70*/  MOV R3, 0x27d90 ;  /* 0x00027d9000037802 */ /* 0x000fe40000000f00 */
[----:B-1---5:R-:W-:Y:S05]  /*27d80*/  CALL.REL.NOINC `($_ZN7cutlass13device_kernelIN5flash19enable_sm80_to_sm89INS1_16FlashAttnBwdSm80INS1_25CollectiveMainloopBwdSm80ILi2ELi2EN4cute5tupleIJNS5_1CILi128EEES8_NS7_ILi64EEEEEENS_6half_tEfNS_4arch4Sm80ELb0ELb1ELb1ELb1ELb0ELb0ELb0ELb0ELi2ELi4ELi4ELi4ELb0EEENS1_24CollectiveEpilogueBwdGQAISA_fSD_Li256ELb1ELb0EEENS1_19SingleTileSchedulerILb1ELb0ELb0ELi128EEEEEEEEEvNT_6ParamsE$_ZN4cute3eso3ESOILb1ELb0EJNS_6LayoutINS_5tupleIJNS3_IJNS3_IJNS_1CILi4EEENS4_ILi2EEEEEENS4_ILi1EEEEEES6_NS4_ILi8EEEEEENS3_IJNS3_IJNS3_IJS8_NS4_ILi32EEEEEENS4_ILi0EEEEEENS4_ILi64EEES5_EEEEENS_10ViewEngineIPN7cutlass6half_tEEEEEC2ERKSI_RKSN_) ;  /* 0xfffdfc4000007944 */ /* 0x022fea0003c3ffff */
[----:B------:R-:W-:Y:S01]  /*27d90*/  ULDC.64 UR4, c[0x0][0x118] ;  /* 0x0000460000047ab9 */ /* 0x000fe20000000a00 */
[----:B------:R1:W5:Y:S04]  /*27da0*/  LDL.64 R20, [R1+0x758] ;  /* 0x0007580001147983 */ /* 0x0003680000100a00 */
[----:B------:R1:W5:Y:S01]  /*27db0*/  LD.E.64 R2, [R24.64] ;  /* 0x0000000418027980 */ /* 0x000362000c101b00 */
[----:B------:R-:W-:-:S02]  /*27dc0*/  MOV R38, R58 ;  /* 0x0000003a00267202 */ /* 0x000fc40000000f00 */
[----:B------:R-:W-:Y:S02]  /*27dd0*/  MOV R39, 0x27df0 ;  /* 0x00027df000277802 */ /* 0x000fe40000000f00 */
[----:B-1---5:R-:W-:Y:S05]  /*27de0*/  CALL.REL.NOINC `($_ZN7cutlass13device_kernelIN5flash19enable_sm80_to_sm89INS1_16FlashAttnBwdSm80INS1_25CollectiveMainloopBwdSm80ILi2ELi2EN4cute5tupleIJNS5_1CILi128EEES8_NS7_ILi64EEEEEENS_6half_tEfNS_4arch4Sm80ELb0ELb1ELb1ELb1ELb0ELb0ELb0ELb0ELi2ELi4ELi4ELi4ELb0EEENS1_24CollectiveEpilogueBwdGQAISA_fSD_Li256ELb1ELb0EEENS1_19SingleTileSchedulerILb1ELb0ELb0ELi128EEEEEEEEEvNT_6ParamsE$_ZN4cute8smem_ptrIPN7cutlass6half_tEECI1NS_12iter_adaptorIS3_S4_EEES3_) ;  /* 0xfffe1a1000007944 */ /* 0x022fea0003c3ffff */
[----:B------:R1:W5:Y:S01]  /*27df0*/  LDL.64 R2, [R1+0x758] ;  /* 0x0007580001027983 */ /* 0x0003620000100a00 */
[----:B------:R-:W-:-:S03]  /*27e00*/  MOV R15, 0x27e20 ;  /* 0x00027e20000f7802 */ /* 0x000fc60000000f00 */
[----:B-1---5:R-:W-:Y:S05]  /*27e10*/  CALL.REL.NOINC `($_ZN7cutlass13device_kernelIN5flash19enable_sm80_to_sm89INS1_16FlashAttnBwdSm80INS1_25CollectiveMainloopBwdSm80ILi2ELi2EN4cute5tupleIJNS5_1CILi128EEES8_NS7_ILi64EEEEEENS_6half_tEfNS_4arch4Sm80ELb0ELb1ELb1ELb1ELb0ELb0ELb0ELb0ELi2ELi4ELi4ELi4ELb0EEENS1_24CollectiveEpilogueBwdGQAISA_fSD_Li256ELb1ELb0EEENS1_19SingleTileSchedulerILb1ELb0ELb0ELi128EEEEEEEEEvNT_6ParamsE$_ZN4cute3eso3ESOILb1ELb0EJNS_6LayoutINS_5tupleIJNS3_IJNS_1CILi8EEENS4_ILi1EEEEEENS4_ILi2EEEEEENS3_IJNS3_IJS6_NS4_ILi0EEEEEENS4_ILi8192EEEEEEEENS_10ViewEngineINS_8smem_ptrIPN7cutlass6half_tEEEEEEEC2ERKSE_RKSL_) ;  /* 0xfffe0d0000007944 */ /* 0x022fea0003c3ffff */
[----:B------:R1:W5:Y:S01]  /*27e20*/  LDL.64 R4, [R1+0x758] ;  /* 0x0007580001047983 */ /* 0x0003620000100a00 */
[----:B------:R-:W-:Y:S01]  /*27e30*/  IMAD.MOV.U32 R11, RZ, RZ, R22 ;  /* 0x000000ffff0b7224 */ /* 0x000fe200078e0016 */
[----:B------:R-:W-:Y:S02]  /*27e40*/  MOV R10, R23 ;  /* 0x00000017000a7202 */ /* 0x000fe40000000f00 */
[----:B------:R-:W-:Y:S02]  /*27e50*/  MOV R3, 0x27e70 ;  /* 0x00027e7000037802 */ /* 0x000fe40000000f00 */
[----:B-1---5:R-:W-:Y:S05]  /*27e60*/  CALL.REL.NOINC `($_ZN7cutlass13device_kernelIN5flash19enable_sm80_to_sm89INS1_16FlashAttnBwdSm80INS1_25CollectiveMainloopBwdSm80ILi2ELi2EN4cute5tupleIJNS5_1CILi128EEES8_NS7_ILi64EEEEEENS_6half_tEfNS_4arch4Sm80ELb0ELb1ELb1ELb1ELb0ELb0ELb0ELb0ELi2ELi4ELi4ELi4ELb0EEENS1_24CollectiveEpilogueBwdGQAISA_fSD_Li256ELb1ELb0EEENS1_19SingleTileSchedulerILb1ELb0ELb0ELi128EEEEEEEEEvNT_6ParamsE$_ZN4cute3eso3ESOILb1ELb0EJNS_6LayoutINS_5tupleIJNS3_IJNS_1CILi8EEENS4_ILi1EEEEEENS4_ILi2EEEEEENS3_IJNS3_IJS6_NS4_ILi0EEEEEENS4_ILi64EEEEEEEENS_10ViewEngineIPN7cutlass6half_tEEEEEC2ERKSE_RKSJ_) ;  /* 0xfffe0be000007944 */ /* 0x022fea0003c3ffff */
[----:B------:R1:W5:Y:S01]  /*27e70*/  LDL.64 R2, [R1+0x758] ;  /* 0x0007580001027983 */ /* 0x0003620000100a00 */
[----:B------:R-:W-:Y:S01]  /*27e80*/  IMAD.MOV.U32 R10, RZ, RZ, R4 ;  /* 0x000000ffff0a7224 */ /* 0x000fe200078e0004 */
[----:B------:R-:W-:Y:S02]  /*27e90*/  MOV R13, R5 ;  /* 0x00000005000d7202 */ /* 0x000fe40000000f00 */
[----:B------:R-:W-:Y:S02]  /*27ea0*/  MOV R12, 0x27ec0 ;  /* 0x00027ec0000c7802 */ /* 0x000fe40000000f00 */
[----:B-1---5:R-:W-:Y:S05]  /*27eb0*/  CALL.REL.NOINC `($_ZN7cutlass13device_kernelIN5flash19enable_sm80_to_sm89INS1_16FlashAttnBwdSm80INS1_25CollectiveMainloopBwdSm80ILi2ELi2EN4cute5tupleIJNS5_1CILi128EEES8_NS7_ILi64EEEEEENS_6half_tEfNS_4arch4Sm80ELb0ELb1ELb1ELb1ELb0ELb0ELb0ELb0ELi2ELi4ELi4ELi4ELb0EEENS1_24CollectiveEpilogueBwdGQAISA_fSD_Li256ELb1ELb0EEENS1_19SingleTileSchedulerILb1ELb0ELb0ELi128EEEEEEEEEvNT_6ParamsE$_ZN4cute3eso3ESOILb1ELb0EJNS_6LayoutINS_5tupleIJNS3_IJNS_1CILi8EEENS4_ILi1EEEEEENS3_IJNS4_ILi2EEEEEEEEENS3_IJNS3_IJS6_NS4_ILi0EEEEEENS3_IJNS4_ILi8192EEEEEEEEEEENS_10ViewEngineINS_8smem_ptrIPN7cutlass6half_tEEEEEEEC2ERKSG_RKSN_) ;  /* 0xfffe098000007944 */ /* 0x022fea0003c3ffff */
[----:B------:R2:W5:Y:S01]  /*27ec0*/  LDL.64 R4, [R1+0x758] ;  /* 0x0007580001047983 */ /* 0x0005620000100a00 */
[----:B------:R-:W-:Y:S01]  /*27ed0*/  MOV R10, R3 ;  /* 0x00000003000a7202 */ /* 0x000fe20000000f00 */
[----:B-1----:R-:W-:Y:S01]  /*27ee0*/  IMAD.MOV.U32 R11, RZ, RZ, R2 ;  /* 0x000000ffff0b7224 */ /* 0x002fe200078e0002 */
[----:B------:R-:W-:-:S02]  /*27ef0*/  MOV R3, 0x27f10 ;  /* 0x00027f1000037802 */ /* 0x000fc40000000f00 */
[----:B--2--5:R-:W-:Y:S05]  /*27f00*/  CALL.REL.NOINC `($_ZN7cutlass13device_kernelIN5flash19enable_sm80_to_sm89INS1_16FlashAttnBwdSm80INS1_25CollectiveMainloopBwdSm80ILi2ELi2EN4cute5tupleIJNS5_1CILi128EEES8_NS7_ILi64EEEEEENS_6half_tEfNS_4arch4Sm80ELb0ELb1ELb1ELb1ELb0ELb0ELb0ELb0ELi2ELi4ELi4ELi4ELb0EEENS1_24CollectiveEpilogueBwdGQAISA_fSD_Li256ELb1ELb0EEENS1_19SingleTileSchedulerILb1ELb0ELb0ELi128EEEEEEEEEvNT_6ParamsE$_ZN4cute3eso3ESOILb1ELb0EJNS_6LayoutINS_5tupleIJNS3_IJNS_1CILi8EEENS4_ILi1EEEEEENS3_IJNS4_ILi2EEEEEEEEENS3_IJNS3_IJS6_NS4_ILi0EEEEEENS3_IJNS4_ILi64EEEEEEEEEEENS_10ViewEngineIPN7cutlass6half_tEEEEEC2ERKSG_RKSL_) ;  /* 0xfffe08b000007944 */ /* 0x024fea0003c3ffff */
[----:B------:R1:W5:Y:S01]  /*27f10*/  LDL.64 R2, [R1+0x758] ;  /* 0x0007580001027983 */ /* 0x0003620000100a00 */
[----:B------:R-:W-:-:S03]  /*27f20*/  MOV R11, 0x27f40 ;  /* 0x00027f40000b7802 */ /* 0x000fc60000000f00 */
[----:B-1---5:R-:W-:Y:S05]  /*27f30*/  CALL.REL.NOINC `($_ZN7cutlass13device_kernelIN5flash19enable_sm80_to_sm89INS1_16FlashAttnBwdSm80INS1_25CollectiveMainloopBwdSm80ILi2ELi2EN4cute5tupleIJNS5_1CILi128EEES8_NS7_ILi64EEEEEENS_6half_tEfNS_4arch4Sm80ELb0ELb1ELb1ELb1ELb0ELb0ELb0ELb0ELi2ELi4ELi4ELi4ELb0EEENS1_24CollectiveEpilogueBwdGQAISA_fSD_Li256ELb1ELb0EEENS1_19SingleTileSchedulerILb1ELb0ELb0ELi128EEEEEEEEEvNT_6ParamsE$_ZN4cute3eso3ESOILb1ELb0EJNS_6LayoutINS_5tupleIJNS3_IJNS3_IJNS_1CILi8EEENS4_ILi1EEEEEES6_EEENS3_IJNS3_IJS6_S6_EEENS4_ILi2EEEEEEEEENS3_IJNS3_IJNS3_IJS6_NS4_ILi0EEEEEESD_EEENS3_IJNS3_IJSD_SD_EEENS4_ILi64EEEEEEEEEEENS_10ViewEngineIPN7cutlass6half_tEEEEEC2ERKSK_RKSP_) ;  /* 0xfffdfbb000007944 */ /* 0x022fea0003c3ffff */
[----:B------:R1:W5:Y:S01]  /*27f40*/  LDL.64 R2, [R1+0x758] ;  /* 0x0007580001027983 */ /* 0x0003620000100a00 */
[----:B------:R-:W-:Y:S01]  /*27f50*/  IMAD.MOV.U32 R10, RZ, RZ, R4 ;  /* 0x000000ffff0a7224 */ /* 0x000fe200078e0004 */
[----:B------:R-:W-:-:S02]  /*27f60*/  MOV R13, R5 ;  /* 0x00000005000d7202 */ /* 0x000fc40000000f00 */
[----:B------:R-:W-:Y:S02]  /*27f70*/  MOV R12, 0x27f90 ;  /* 0x00027f90000c7802 */ /* 0x000fe40000000f00 */
[----:B-1---5:R-:W-:Y:S05]  /*27f80*/  CALL.REL.NOINC `($_ZN7cutlass13device_kernelIN5flash19enable_sm80_to_sm89INS1_16FlashAttnBwdSm80INS1_25CollectiveMainloopBwdSm80ILi2ELi2EN4cute5tupleIJNS5_1CILi128EEES8_NS7_ILi64EEEEEENS_6half_tEfNS_4arch4Sm80ELb0ELb1ELb1ELb1ELb0ELb0ELb0ELb0ELi2ELi4ELi4ELi4ELb0EEENS1_24CollectiveEpilogueBwdGQAISA_fSD_Li256ELb1ELb0EEENS1_19SingleTileSchedulerILb1ELb0ELb0ELi128EEEEEEEEEvNT_6ParamsE$_ZN4cute3eso3ESOILb1ELb0EJNS_6LayoutINS_5tupleIJNS3_IJNS3_IJNS_1CILi8EEENS4_ILi1EEEEEES6_EEENS3_IJNS3_IJS6_S6_EEENS4_ILi2EEEEEEEEENS3_IJNS3_IJNS3_IJS6_NS4_ILi0EEEEEESD_EEENS3_IJNS3_IJSD_SD_EEENS4_ILi8192EEEEEEEEEEENS_10ViewEngineINS_8smem_ptrIPN7cutlass6half_tEEEEEEEC2ERKSK_RKSR_) ;  /* 0xfffdfbb000007944 */ /* 0x022fea0003c3ffff */
[----:B------:R2:W5:Y:S01]  /*27f90*/  LDL.64 R4, [R1+0x758] ;  /* 0x0007580001047983 */ /* 0x0005620000100a00 */
[----:B------:R-:W-:Y:S01]  /*27fa0*/  MOV R10, R3 ;  /* 0x00000003000a7202 */ /* 0x000fe20000000f00 */
[----:B-1----:R-:W-:Y:S01]  /*27fb0*/  IMAD.MOV.U32 R11, RZ, RZ, R2 ;  /* 0x000000ffff0b7224 */ /* 0x002fe200078e0002 */
[----:B------:R-:W-:Y:S02]  /*27fc0*/  MOV R3, 0x27fe0 ;  /* 0x00027fe000037802 */ /* 0x000fe40000000f00 */
[----:B--2--5:R-:W-:Y:S05]  /*27fd0*/  CALL.REL.NOINC `($_ZN7cutlass13device_kernelIN5flash19enable_sm80_to_sm89INS1_16FlashAttnBwdSm80INS1_25CollectiveMainloopBwdSm80ILi2ELi2EN4cute5tupleIJNS5_1CILi128EEES8_NS7_ILi64EEEEEENS_6half_tEfNS_4arch4Sm80ELb0ELb1ELb1ELb1ELb0ELb0ELb0ELb0ELi2ELi4ELi4ELi4ELb0EEENS1_24CollectiveEpilogueBwdGQAISA_fSD_Li256ELb1ELb0EEENS1_19SingleTileSchedulerILb1ELb0ELb0ELi128EEEEEEEEEvNT_6ParamsE$_ZN4cute3eso3ESOILb1ELb0EJNS_6LayoutINS_5tupleIJNS3_IJNS_1CILi8EEENS4_ILi1EEEEEENS4_ILi2EEEEEENS3_IJNS3_IJS6_NS4_ILi0EEEEEENS4_ILi64EEEEEEEENS_10ViewEngineIPN7cutlass6half_tEEEEEC2ERKSE_RKSJ_) ;  /* 0xfffe0a7000007944 */ /* 0x024fea0003c3ffff */
[----:B------:R1:W5:Y:S01]  /*27fe0*/  LDL.64 R10, [R1+0x758] ;  /* 0x00075800010a7983 */ /* 0x0003620000100a00 */
[----:B------:R-:W-:Y:S01]  /*27ff0*/  IMAD.MOV.U32 R2, RZ, RZ, R4 ;  /* 0x000000ffff027224 */ /* 0x000fe200078e0004 */
[----:B------:R-:W-:Y:S01]  /*28000*/  MOV R3, R5 ;  /* 0x0000000500037202 */ /* 0x000fe20000000f00 */
[----:B------:R-:W-:Y:S01]  /*28010*/  IMAD.MOV.U32 R38, RZ, RZ, R58 ;  /* 0x000000ffff267224 */ /* 0x000fe200078e003a */
[----:B------:R-:W-:Y:S02]  /*28020*/  MOV R39, 0x28040 ;  /* 0x0002804000277802 */ /* 0x000fe40000000f00 */
[----:B-1---5:R-:W-:Y:S05]  /*28030*/  CALL.REL.NOINC `($_ZN7cutlass13device_kernelIN5flash19enable_sm80_to_sm89INS1_16FlashAttnBwdSm80INS1_25CollectiveMainloopBwdSm80ILi2ELi2EN4cute5tupleIJNS5_1CILi128EEES8_NS7_ILi64EEEEEENS_6half_tEfNS_4arch4Sm80ELb0ELb1ELb1ELb1ELb0ELb0ELb0ELb0ELi2ELi4ELi4ELi4ELb0EEENS1_24CollectiveEpilogueBwdGQAISA_fSD_Li256ELb1ELb0EEENS1_19SingleTileSchedulerILb1ELb0ELb0ELi128EEEEEEEEEvNT_6ParamsE$_ZN4cute8smem_ptrIPN7cutlass6half_tEECI1NS_12iter_adaptorIS3_S4_EEES3_) ;  /* 0xfffe17c000007944 */ /* 0x022fea0003c3ffff */
[----:B------:R1:W5:Y:S01]  /*28040*/  LDL.64 R2, [R1+0x758] ;  /* 0x0007580001027983 */ /* 0x0003620000100a00 */
[----:B------:R-:W-:-:S03]  /*28050*/  MOV R15, 0x28070 ;  /* 0x00028070000f7802 */ /* 0x000fc60000000f00 */
[----:B-1---5:R-:W-:Y:S05]  /*28060*/  CALL.REL.NOINC `($_ZN7cutlass13device_kernelIN5flash19enable_sm80_to_sm89INS1_16FlashAttnBwdSm80INS1_25CollectiveMainloopBwdSm80ILi2ELi2EN4cute5tupleIJNS5_1CILi128EEES8_NS7_ILi64EEEEEENS_6half_tEfNS_4arch4Sm80ELb0ELb1ELb1ELb1ELb0ELb0ELb0ELb0ELi2ELi4ELi4ELi4ELb0EEENS1_24CollectiveEpilogueBwdGQAISA_fSD_Li256ELb1ELb0EEENS1_19SingleTileSchedulerILb1ELb0ELb0ELi128EEEEEEEEEvNT_6ParamsE$_ZN4cute3eso3ESOILb1ELb0EJNS_6LayoutINS_5tupleIJNS3_IJNS_1CILi8EEENS4_ILi1EEEEEENS4_ILi2EEEEEENS3_IJNS3_IJS6_NS4_ILi0EEEEEENS4_ILi8192EEEEEEEENS_10ViewEngineINS_8smem_ptrIPN7cutlass6half_tEEEEEEEC2ERKSE_RKSL_) ;  /* 0xfffe0ab000007944 */ /* 0x022fea0003c3ffff */
        /* <DEDUP_REMOVED lines=121> */
[----:B-1----:R-:W-:Y:S05]  /*28800*/  CALL.REL.NOINC `($_ZN7cutlass13device_kernelIN5flash19enable_sm80_to_sm89INS1_16FlashAttnBwdSm80INS1_25CollectiveMainloopBwdSm80ILi2ELi2EN4cute5tupleIJNS5_1CILi128EEES8_NS7_ILi64EEEEEENS_6half_tEfNS_4arch4Sm80ELb0ELb1ELb1ELb1ELb0ELb0ELb0ELb0ELi2ELi4ELi4ELi4ELb0EEENS1_24CollectiveEpilogueBwdGQAISA_fSD_Li256ELb1ELb0EEENS1_19SingleTileSchedulerILb1ELb0ELb0ELi128EEEEEEEEEvNT_6ParamsE$_ZZN4cute5sliceINS_5tupleIJNS_10UnderscoreES2_NS_1CILi0EEEEEENS1_IJNS1_IJNS3_ILi1EEES4_EEEiNS3_ILi1024EEEEEEEEDaRKT_RKT0_ENKUlRKT_RKT0_E_clIS2_iEEDaSI_SL_) ;  /* 0xfffe187000007944 */ /* 0x002fea0003c3ffff */
[----:B------:R-:W-:Y:S02]  /*28810*/  MOV R2, 0x28830 ;  /* 0x0002883000027802 */ /* 0x000fe40000000f00 */
[----:B------:R-:W-:Y:S05]  /*28820*/  CALL.REL.NOINC `($_ZN7cutlass13device_kernelIN5flash19enable_sm80_to_sm89INS1_16FlashAttnBwdSm80INS1_25CollectiveMainloopBwdSm80ILi2ELi2EN4cute5tupleIJNS5_1CILi128EEES8_NS7_ILi64EEEEEENS_6half_tEfNS_4arch4Sm80ELb0ELb1ELb1ELb1ELb0ELb0ELb0ELb0ELi2ELi4ELi4ELi4ELb0EEENS1_24CollectiveEpilogueBwdGQAISA_fSD_Li256ELb1ELb0EEENS1_19SingleTileSchedulerILb1ELb0ELb0ELi128EEEEEEEEEvNT_6ParamsE$_ZZN4cute12filter_tupleINS_5tupleIJNS_10UnderscoreES2_NS_1CILi0EEEEEENS1_IJNS1_IJNS3_ILi1EEES4_EEEiNS3_ILi1024EEEEEEZNS_5sliceIS5_S9_EEDaRKT_RKT0_EUlRKT_RKT0_E_EEDaSD_SG_OT1_ENKUlDpSJ_E_clIJNS1_IJS7_EEENS1_IJiEEENS1_IJEEEEEEDaSQ_) ;  /* 0xfffe124000007944 */ /* 0x000fea0003c3ffff */
[----:B------:R-:W-:Y:S02]  /*28830*/  MOV R78, R65 ;  /* 0x00000041004e7202 */ /* 0x000fe40000000f00 */
[----:B------:R-:W-:-:S02]  /*28840*/  MOV R3, 0x28860 ;  /* 0x0002886000037802 */ /* 0x000fc40000000f00 */
[----:B------:R-:W-:Y:S05]  /*28850*/  CALL.REL.NOINC `($_ZN7cutlass13device_kernelIN5flash19enable_sm80_to_sm89INS1_16FlashAttnBwdSm80INS1_25CollectiveMainloopBwdSm80ILi2ELi2EN4cute5tupleIJNS5_1CILi128EEES8_NS7_ILi64EEEEEENS_6half_tEfNS_4arch4Sm80ELb0ELb1ELb1ELb1ELb0ELb0ELb0ELb0ELi2ELi4ELi4ELi4ELb0EEENS1_24CollectiveEpilogueBwdGQAISA_fSD_Li256ELb1ELb0EEENS1_19SingleTileSchedulerILb1ELb0ELb0ELi128EEEEEEEEEvNT_6ParamsE$_ZN4cute5tupleIJNS0_IJNS0_IJNS_1CILi8EEENS1_ILi1EEEEEENS1_ILi2EEEEEENS0_IJNS0_IJS3_NS1_ILi0EEEEEEiEEEEEC2ERKS6_RKS9_) ;  /* 0xfffe0ba000007944 */ /* 0x000fea0003c3ffff */
[----:B------:R1:W5:Y:S01]  /*28860*/  LDL R12, [R8] ;  /* 0x00000000080c7983 */ /* 0x0003620000100800 */
[----:B------:R-:W-:-:S02]  /*28870*/  MOV R78, R65 ;  /* 0x00000041004e7202 */ /* 0x000fc40000000f00 */
[----:B------:R-:W-:Y:S02]  /*28880*/  MOV R3, 0x288a0 ;  /* 0x000288a000037802 */ /* 0x000fe40000000f00 */
[----:B-1---5:R-:W-:Y:S05]  /*28890*/  CALL.REL.NOINC `($_ZN7cutlass13device_kernelIN5flash19enable_sm80_to_sm89INS1_16FlashAttnBwdSm80INS1_25CollectiveMainloopBwdSm80ILi2ELi2EN4cute5tupleIJNS5_1CILi128EEES8_NS7_ILi64EEEEEENS_6half_tEfNS_4arch4Sm80ELb0ELb1ELb1ELb1ELb0ELb0ELb0ELb0ELi2ELi4ELi4ELi4ELb0EEENS1_24CollectiveEpilogueBwdGQAISA_fSD_Li256ELb1ELb0EEENS1_19SingleTileSchedulerILb1ELb0ELb0ELi128EEEEEEEEEvNT_6ParamsE$_ZN4cute3eso3ESOILb0ELb1EJNS_6LayoutINS_5tupleIJNS3_IJNS_1CILi8EEENS4_ILi1EEEEEENS4_ILi2EEEEEENS3_IJNS3_IJS6_NS4_ILi0EEEEEEiEEEEESA_EEC2ERKSD_RKSA_) ;  /* 0xfffde50000007944 */ /* 0x022fea0003c3ffff */
[----:B------:R1:W5:Y:S01]  /*288a0*/  LDL R36, [R8] ;  /* 0x0000000008247983 */ /* 0x0003620000100800 */
[----:B------:R-:W-:Y:S01]  /*288b0*/  IMAD.MOV.U32 R38, RZ, RZ, R58 ;  /* 0x000000ffff267224 */ /* 0x000fe200078e003a */
[----:B------:R-:W-:Y:S01]  /*288c0*/  MOV R2, R26 ;  /* 0x0000001a00027202 */ /* 0x000fe20000000f00 */
[----:B------:R-:W-:Y:S01]  /*288d0*/  IMAD.MOV.U32 R3, RZ, RZ, R27 ;  /* 0x000000ffff037224 */ /* 0x000fe200078e001b */
[----:B------:R-:W-:Y:S02]  /*288e0*/  MOV R39, 0x28900 ;  /* 0x0002890000277802 */ /* 0x000fe40000000f00 */
[----:B-1---5:R-:W-:Y:S05]  /*288f0*/  CALL.REL.NOINC `($_ZN7cutlass13device_kernelIN5flash19enable_sm80_to_sm89INS1_16FlashAttnBwdSm80INS1_25CollectiveMainloopBwdSm80ILi2ELi2EN4cute5tupleIJNS5_1CILi128EEES8_NS7_ILi64EEEEEENS_6half_tEfNS_4arch4Sm80ELb0ELb1ELb1ELb1ELb0ELb0ELb0ELb0ELi2ELi4ELi4ELi4ELb0EEENS1_24CollectiveEpilogueBwdGQAISA_fSD_Li256ELb1ELb0EEENS1_19SingleTileSchedulerILb1ELb0ELb0ELi128EEEEEEEEEvNT_6ParamsE$_ZN4cute8smem_ptrIPN7cutlass6half_tEECI1NS_12iter_adaptorIS3_S4_EEES3_) ;  /* 0xfffe0f0000007944 */ /* 0x022fea0003c3ffff */
[----:B------:R-:W2:Y:S01]  /*28900*/  LDL.64 R2, [R1+0x758] ;  /* 0x0007580001027983 */ /* 0x000ea20000100a00 */
[----:B------:R-:W-:Y:S01]  /*28910*/  IMAD.MOV.U32 R78, RZ, RZ, R65 ;  /* 0x000000ffff4e7224 */ /* 0x000fe200078e0041 */
[----:B------:R-:W-:Y:S02]  /*28920*/  MOV R79, R57 ;  /* 0x00000039004f7202 */ /* 0x000fe40000000f00 */
[----:B------:R-:W-:Y:S01]  /*28930*/  MOV R37, 0x28960 ;  /* 0x0002896000257802 */ /* 0x000fe20000000f00 */
[----:B--2---:R1:W-:Y:S04]  /*28940*/  STL.64 [R1+0x770], R2 ;  /* 0x0007700201007387 */ /* 0x0043e80000100a00 */
[----:B-1----:R-:W-:Y:S05]  /*28950*/  CALL.REL.NOINC `($_ZN7cutlass13device_kernelIN5flash19enable_sm80_to_sm89INS1_16FlashAttnBwdSm80INS1_25CollectiveMainloopBwdSm80ILi2ELi2EN4cute5tupleIJNS5_1CILi128EEES8_NS7_ILi64EEEEEENS_6half_tEfNS_4arch4Sm80ELb0ELb1ELb1ELb1ELb0ELb0ELb0ELb0ELi2ELi4ELi4ELi4ELb0EEENS1_24CollectiveEpilogueBwdGQAISA_fSD_Li256ELb1ELb0EEENS1_19SingleTileSchedulerILb1ELb0ELb0ELi128EEEEEEEEEvNT_6ParamsE$_ZN4cute3eso3ESOILb0ELb0EJNS_6LayoutINS_5tupleIJNS3_IJNS_1CILi8EEENS4_ILi1EEEEEENS4_ILi2EEEEEENS3_IJNS3_IJS6_NS4_ILi0EEEEEEiEEEEENS_10ViewEngineINS_8smem_ptrIPN7cutlass6half_tEEEEEEEC2ERKSD_RKSK_) ;  /* 0xfffddc2000007944 */ /* 0x002fea0003c3ffff */
[----:B------:R1:W5:Y:S04]  /*28960*/  LDL R38, [R8] ;  /* 0x0000000008267983 */ /* 0x0003680000100800 */
[----:B------:R1:W5:Y:S01]  /*28970*/  LDL.64 R4, [R8+0x8] ;  /* 0x0000080008047983 */ /* 0x0003620000100a00 */
[----:B------:R-:W-:Y:S01]  /*28980*/  IMAD.MOV.U32 R78, RZ, RZ, R65 ;  /* 0x000000ffff4e7224 */ /* 0x000fe200078e0041 */
[----:B------:R-:W-:Y:S01]  /*28990*/  MOV R37, R20 ;  /* 0x0000001400257202 */ /* 0x000fe20000000f00 */
[----:B------:R-:W-:Y:S01]  /*289a0*/  IMAD.MOV.U32 R36, RZ, RZ, R21 ;  /* 0x000000ffff247224 */ /* 0x000fe200078e0015 */
[----:B------:R-:W-:-:S02]  /*289b0*/  MOV R3, 0x289d0 ;  /* 0x000289d000037802 */ /* 0x000fc40000000f00 */
[----:B-1---5:R-:W-:Y:S05]  /*289c0*/  CALL.REL.NOINC `($_ZN7cutlass13device_kernelIN5flash19enable_sm80_to_sm89INS1_16FlashAttnBwdSm80INS1_25CollectiveMainloopBwdSm80ILi2ELi2EN4cute5tupleIJNS5_1CILi128EEES8_NS7_ILi64EEEEEENS_6half_tEfNS_4arch4Sm80ELb0ELb1ELb1ELb1ELb0ELb0ELb0ELb0ELi2ELi4ELi4ELi4ELb0EEENS1_24CollectiveEpilogueBwdGQAISA_fSD_Li256ELb1ELb0EEENS1_19SingleTileSchedulerILb1ELb0ELb0ELi128EEEEEEEEEvNT_6ParamsE$_ZN4cute3eso3ESOILb1ELb0EJNS_6LayoutINS_5tupleIJNS3_IJNS3_IJNS_1CILi4EEENS4_ILi2EEEEEENS4_ILi1EEEEEES6_EEENS3_IJNS3_IJNS3_IJS8_NS4_ILi32EEEEEENS4_ILi0EEEEEENS4_ILi64EEEEEEEENS_10ViewEngineIPN7cutlass6half_tEEEEEC2ERKSH_RKSM_) ;  /* 0xfffdef3000007944 */ /* 0x022fea0003c3ffff */
[----:B------:R1:W5:Y:S01]  /*289d0*/  LDL.64 R2, [R8] ;  /* 0x0000000008027983 */ /* 0x0003620000100a00 */
[----:B------:R-:W-:-:S03]  /*289e0*/  MOV R36, 0x28a00 ;  /* 0x00028a0000247802 */ /* 0x000fc60000000f00 */
[----:B-1---5:R-:W-:Y:S05]  /*289f0*/  CALL.REL.NOINC `($_ZN7cutlass13device_kernelIN5flash19enable_sm80_to_sm89INS1_16FlashAttnBwdSm80INS1_25CollectiveMainloopBwdSm80ILi2ELi2EN4cute5tupleIJNS5_1CILi128EEES8_NS7_ILi64EEEEEENS_6half_tEfNS_4arch4Sm80ELb0ELb1ELb1ELb1ELb0ELb0ELb0ELb0ELi2ELi4ELi4ELi4ELb0EEENS1_24CollectiveEpilogueBwdGQAISA_fSD_Li256ELb1ELb0EEENS1_19SingleTileSchedulerILb1ELb0ELb0ELi128EEEEEEEEEvNT_6ParamsE$_ZZN4cute4takeILi1ELi2ENS_5tupleIJNS1_IJNS_1CILi1EEENS2_ILi0EEEEEEiEEEEEDaRKT1_ENKUlDpRKT_E_clIJiEEEDaSD_) ;  /* 0xfffe15c000007944 */ /* 0x022fea0003c3ffff */
[----:B------:R-:W-:Y:S02]  /*28a00*/  MOV R78, R58 ;  /* 0x0000003a004e7202 */ /* 0x000fe40000000f00 */
[----:B------:R-:W-:-:S02]  /*28a10*/  MOV R37, 0x28a30 ;  /* 0x00028a3000257802 */ /* 0x000fc40000000f00 */
[----:B------:R-:W-:Y:S05]  /*28a20*/  CALL.REL.NOINC `($_ZN7cutlass13device_kernelIN5flash19enable_sm80_to_sm89INS1_16FlashAttnBwdSm80INS1_25CollectiveMainloopBwdSm80ILi2ELi2EN4cute5tupleIJNS5_1CILi128EEES8_NS7_ILi64EEEEEENS_6half_tEfNS_4arch4Sm80ELb0ELb1ELb1ELb1ELb0ELb0ELb0ELb0ELi2ELi4ELi4ELi4ELb0EEENS1_24CollectiveEpilogueBwdGQAISA_fSD_Li256ELb1ELb0EEENS1_19SingleTileSchedulerILb1ELb0ELb0ELi128EEEEEEEEEvNT_6ParamsE$_ZN4cute3eso3ESOILb1ELb0EJNS_5tupleIJNS_1CILi1EEENS3_ILi0EEEEEENS2_IJiEEEEEC2ERKS6_RKS7_) ;  /* 0xfffdecd000007944 */ /* 0x000fea0003c3ffff */
[----:B------:R1:W5:Y:S01]  /*28a30*/  LDL R38, [R1+0x758] ;  /* 0x0007580001267983 */ /* 0x0003620000100800 */
[----:B------:R-:W-:-:S02]  /*28a40*/  MOV R78, R65 ;  /* 0x00000041004e7202 */ /* 0x000fc40000000f00 */
[----:B------:R-:W-:Y:S02]  /*28a50*/  MOV R37, 0x28a70 ;  /* 0x00028a7000257802 */ /* 0x000fe40000000f00 */
[----:B-1---5:R-:W-:Y:S05]  /*28a60*/  CALL.REL.NOINC `($_ZN7cutlass13device_kernelIN5flash19enable_sm80_to_sm89INS1_16FlashAttnBwdSm80INS1_25CollectiveMainloopBwdSm80ILi2ELi2EN4cute5tupleIJNS5_1CILi128EEES8_NS7_ILi64EEEEEENS_6half_tEfNS_4arch4Sm80ELb0ELb1ELb1ELb1ELb0ELb0ELb0ELb0ELi2ELi4ELi4ELi4ELb0EEENS1_24CollectiveEpilogueBwdGQAISA_fSD_Li256ELb1ELb0EEENS1_19SingleTileSchedulerILb1ELb0ELb0ELi128EEEEEEEEEvNT_6ParamsE$_ZN4cute5tupleIJNS0_IJNS0_IJNS_1CILi8EEENS1_ILi1EEEEEENS0_IJNS1_ILi2EEEEEEEEENS0_IJNS0_IJS3_NS1_ILi0EEEEEENS0_IJiEEEEEEEEC2ERKS7_RKSB_) ;  /* 0xfffe094000007944 */ /* 0x022fea0003c3ffff */
[----:B------:R1:W5:Y:S01]  /*28a70*/  LDL R39, [R8] ;  /* 0x0000000008277983 */ /* 0x0003620000100800 */
[----:B------:R-:W-:Y:S01]  /*28a80*/  IMAD.MOV.U32 R78, RZ, RZ, R65 ;  /* 0x000000ffff4e7224 */ /* 0x000fe200078e0041 */
[----:B------:R-:W-:Y:S02]  /*28a90*/  MOV R79, R57 ;  /* 0x00000039004f7202 */ /* 0x000fe40000000f00 */
[----:B------:R1:W-:Y:S01]  /*28aa0*/  STL.64 [R1+0x770], R4 ;  /* 0x0007700401007387 */ /* 0x0003e20000100a00 */
[----:B------:R-:W-:-:S03]  /*28ab0*/  MOV R38, 0x28ad0 ;  /* 0x00028ad000267802 */ /* 0x000fc60000000f00 */
[----:B-1---5:R-:W-:Y:S05]  /*28ac0*/  CALL.REL.NOINC `($_ZN7cutlass13device_kernelIN5flash19enable_sm80_to_sm89INS1_16FlashAttnBwdSm80INS1_25CollectiveMainloopBwdSm80ILi2ELi2EN4cute5tupleIJNS5_1CILi128EEES8_NS7_ILi64EEEEEENS_6half_tEfNS_4arch4Sm80ELb0ELb1ELb1ELb1ELb0ELb0ELb0ELb0ELi2ELi4ELi4ELi4ELb0EEENS1_24CollectiveEpilogueBwdGQAISA_fSD_Li256ELb1ELb0EEENS1_19SingleTileSchedulerILb1ELb0ELb0ELi128EEEEEEEEEvNT_6ParamsE$_ZN4cute3eso3ESOILb0ELb0EJNS_6LayoutINS_5tupleIJNS3_IJNS_1CILi8EEENS4_ILi1EEEEEENS3_IJNS4_ILi2EEEEEEEEENS3_IJNS3_IJS6_NS4_ILi0EEEEEENS3_IJiEEEEEEEENS_10ViewEngineINS_8smem_ptrIPN7cutlass6half_tEEEEEEEC2ERKSF_RKSM_) ;  /* 0xfffdda4000007944 */ /* 0x022fea0003c3ffff */
[----:B------:R2:W5:Y:S04]  /*28ad0*/  LDL R12, [R8] ;  /* 0x00000000080c7983 */ /* 0x0005680000100800 */
[----:B------:R2:W5:Y:S01]  /*28ae0*/  LDL.64 R4, [R8+0x8] ;  /* 0x0000080008047983 */ /* 0x0005620000100a00 */
[----:B------:R-:W-:-:S02]  /*28af0*/  MOV R78, R65 ;  /* 0x00000041004e7202 */ /* 0x000fc40000000f00 */
[----:B-1----:R-:W-:Y:S02]  /*28b00*/  MOV R37, 0x28b20 ;  /* 0x00028b2000257802 */ /* 0x002fe40000000f00 */
[----:B--2--5:R-:W-:Y:S05]  /*28b10*/  CALL.REL.NOINC `($_ZN7cutlass13device_kernelIN5flash19enable_sm80_to_sm89INS1_16FlashAttnBwdSm80INS1_25CollectiveMainloopBwdSm80ILi2ELi2EN4cute5tupleIJNS5_1CILi128EEES8_NS7_ILi64EEEEEENS_6half_tEfNS_4arch4Sm80ELb0ELb1ELb1ELb1ELb0ELb0ELb0ELb0ELi2ELi4ELi4ELi4ELb0EEENS1_24CollectiveEpilogueBwdGQAISA_fSD_Li256ELb1ELb0EEENS1_19SingleTileSchedulerILb1ELb0ELb0ELi128EEEEEEEEEvNT_6ParamsE$_ZN4cute3eso3ESOILb1ELb0EJNS_6LayoutINS_5tupleIJNS3_IJNS3_IJNS_1CILi4EEENS4_ILi2EEEEEENS4_ILi1EEEEEENS3_IJS6_EEEEEENS3_IJNS3_IJNS3_IJS8_NS4_ILi32EEEEEENS4_ILi0EEEEEENS3_IJNS4_ILi64EEEEEEEEEEENS_10ViewEngineIPN7cutlass6half_tEEEEEC2ERKSJ_RKSO_) ;  /* 0xfffded9000007944 */ /* 0x024fea0003c3ffff */
[----:B------:R1:W5:Y:S01]  /*28b20*/  LDL.64 R2, [R8] ;  /* 0x0000000008027983 */ /* 0x0003620000100a00 */
[----:B------:R-:W-:Y:S02]  /*28b30*/  MOV R78, R65 ;  /* 0x00000041004e7202 */ /* 0x000fe40000000f00 */
[----:B------:R-:W-:Y:S02]  /*28b40*/  MOV R37, 0x28b60 ;  /* 0x00028b6000257802 */ /* 0x000fe40000000f00 */
[----:B-1---5:R-:W-:Y:S05]  /*28b50*/  CALL.REL.NOINC `($_ZN7cutlass13device_kernelIN5flash19enable_sm80_to_sm89INS1_16FlashAttnBwdSm80INS1_25CollectiveMainloopBwdSm80ILi2ELi2EN4cute5tupleIJNS5_1CILi128EEES8_NS7_ILi64EEEEEENS_6half_tEfNS_4arch4Sm80ELb0ELb1ELb1ELb1ELb0ELb0ELb0ELb0ELi2ELi4ELi4ELi4ELb0EEENS1_24CollectiveEpilogueBwdGQAISA_fSD_Li256ELb1ELb0EEENS1_19SingleTileSchedulerILb1ELb0ELb0ELi128EEEEEEEEEvNT_6ParamsE$_ZN4cute3eso3ESOILb1ELb0EJNS_6LayoutINS_5tupleIJNS3_IJNS3_IJNS3_IJNS_1CILi4EEENS4_ILi2EEEEEENS4_ILi1EEEEEES8_EEENS3_IJNS3_IJNS3_IJS8_S8_EEES8_EEES6_EEEEEENS3_IJNS3_IJNS3_IJNS3_IJS8_NS4_ILi32EEEEEENS4_ILi0EEEEEESH_EEENS3_IJNS3_IJNS3_IJSH_SH_EEESH_EEENS4_ILi64EEEEEEEEEEENS_10ViewEngineIPN7cutlass6half_tEEEEEC2ERKSP_RKSU_) ;  /* 0xfffdebf000007944 */ /* 0x022fea0003c3ffff */
[----:B------:R1:W5:Y:S01]  /*28b60*/  LDL.64 R2, [R8] ;  /* 0x0000000008027983 */ /* 0x0003620000100a00 */
[----:B------:R-:W-:Y:S02]  /*28b70*/  MOV R79, R65 ;  /* 0x00000041004f7202 */ /* 0x000fe40000000f00 */
[----:B------:R-:W-:Y:S02]  /*28b80*/  MOV R11, 0x28ba0 ;  /* 0x00028ba0000b7802 */ /* 0x000fe40000000f00 */
[----:B-1---5:R-:W-:Y:S05]  /*28b90*/  CALL.REL.NOINC `($_ZN7cutlass13device_kernelIN5flash19enable_sm80_to_sm89INS1_16FlashAttnBwdSm80INS1_25CollectiveMainloopBwdSm80ILi2ELi2EN4cute5tupleIJNS5_1CILi128EEES8_NS7_ILi64EEEEEENS_6half_tEfNS_4arch4Sm80ELb0ELb1ELb1ELb1ELb0ELb0ELb0ELb0ELi2ELi4ELi4ELi4ELb0EEENS1_24CollectiveEpilogueBwdGQAISA_fSD_Li256ELb1ELb0EEENS1_19SingleTileSchedulerILb1ELb0ELb0ELi128EEEEEEEEEvNT_6ParamsE$_ZN4cute5tupleIJNS0_IJNS_1CILi2EEEEEENS0_IJiEEEEEC2ERKS3_RKS4_) ;  /* 0xfffe09d000007944 */ /* 0x022fea0003c3ffff */
[----:B------:R-:W2:Y:S01]  /*28ba0*/  LDL R6, [R8] ;  /* 0x0000000008067983 */ /* 0x000ea20000100800 */
[----:B------:R-:W-:Y:S02]  /*28bb0*/  MOV R78, R56 ;  /* 0x00000038004e7202 */ /* 0x000fe40000000f00 */
[----:B------:R-:W-:Y:S01]  /*28bc0*/  MOV R10, 0x28bf0 ;  /* 0x00028bf0000a7802 */ /* 0x000fe20000000f00 */
[----:B--2---:R1:W-:Y:S04]  /*28bd0*/  STL [R1+0x750], R6 ;  /* 0x0007500601007387 */ /* 0x0043e80000100800 */
[----:B-1----:R-:W-:Y:S05]  /*28be0*/  CALL.REL.NOINC `($_ZN7cutlass13device_kernelIN5flash19enable_sm80_to_sm89INS1_16FlashAttnBwdSm80INS1_25CollectiveMainloopBwdSm80ILi2ELi2EN4cute5tupleIJNS5_1CILi128EEES8_NS7_ILi64EEEEEENS_6half_tEfNS_4arch4Sm80ELb0ELb1ELb1ELb1ELb0ELb0ELb0ELb0ELi2ELi4ELi4ELi4ELb0EEENS1_24CollectiveEpilogueBwdGQAISA_fSD_Li256ELb1ELb0EEENS1_19SingleTileSchedulerILb1ELb0ELb0ELi128EEEEEEEEEvNT_6ParamsE$_ZZN4cute14logical_divideINS_5tupleIJNS1_IJNS_1CILi8EEENS2_ILi1EEEEEENS1_IJNS2_ILi2EEEEEEEEENS1_IJNS1_IJS4_NS2_ILi0EEEEEENS1_IJiEEEEEENS1_IJS5_NS_6LayoutIS4_S9_EEEEEEEDaRKNSD_IT_T0_EERKT1_ENKUlRKT_RKT0_E_clINSD_IS7_SB_EESE_EEDaSQ_ST_) ;  /* 0xfffe12c000007944 */ /* 0x002fea0003c3ffff */
[----:B------:R-:W-:Y:S02]  /*28bf0*/  MOV R10, R65 ;  /* 0x00000041000a7202 */ /* 0x000fe40000000f00 */
[----:B------:R-:W-:-:S02]  /*28c00*/  MOV R11, 0x28c20 ;  /* 0x00028c20000b7802 */ /* 0x000fc40000000f00 */
[----:B-----5:R-:W-:Y:S05]  /*28c10*/  CALL.REL.NOINC `($_ZN7cutlass13device_kernelIN5flash19enable_sm80_to_sm89INS1_16FlashAttnBwdSm80INS1_25CollectiveMainloopBwdSm80ILi2ELi2EN4cute5tupleIJNS5_1CILi128EEES8_NS7_ILi64EEEEEENS_6half_tEfNS_4arch4Sm80ELb0ELb1ELb1ELb1ELb0ELb0ELb0ELb0ELi2ELi4ELi4ELi4ELb0EEENS1_24CollectiveEpilogueBwdGQAISA_fSD_Li256ELb1ELb0EEENS1_19SingleTileSchedulerILb1ELb0ELb0ELi128EEEEEEEEEvNT_6ParamsE$_ZN4cute3eso3ESOILb1ELb0EJNS_5tupleIJNS2_IJNS_1CILi1EEENS3_ILi0EEEEEENS2_IJS5_S5_EEEEEENS2_IJS5_iEEEEEC2ERKS8_RKS9_) ;  /* 0xfffde9f000007944 */ /* 0x020fea0003c3ffff */
[----:B------:R1:W5:Y:S01]  /*28c20*/  LDL R12, [R8] ;  /* 0x00000000080c7983 */ /* 0x0003620000100800 */
[----:B------:R-:W-:-:S02]  /*28c30*/  MOV R79, R65 ;  /* 0x00000041004f7202 */ /* 0x000fc40000000f00 */
[----:B------:R-:W-:Y:S02]  /*28c40*/  MOV R11, 0x28c60 ;  /* 0x00028c60000b7802 */ /* 0x000fe40000000f00 */
[----:B-1---5:R-:W-:Y:S05]  /*28c50*/  CALL.REL.NOINC `($_ZN7cutlass13device_kernelIN5flash19enable_sm80_to_sm89INS1_16FlashAttnBwdSm80INS1_25CollectiveMainloopBwdSm80ILi2ELi2EN4cute5tupleIJNS5_1CILi128EEES8_NS7_ILi64EEEEEENS_6half_tEfNS_4arch4Sm80ELb0ELb1ELb1ELb1ELb0ELb0ELb0ELb0ELi2ELi4ELi4ELi4ELb0EEENS1_24CollectiveEpilogueBwdGQAISA_fSD_Li256ELb1ELb0EEENS1_19SingleTileSchedulerILb1ELb0ELb0ELi128EEEEEEEEEvNT_6ParamsE$_ZN4cute5tupleIJNS0_IJNS0_IJNS0_IJNS_1CILi8EEENS1_ILi1EEEEEENS0_IJS3_S3_EEEEEENS0_IJS3_NS1_ILi2EEEEEEEEENS0_IJNS0_IJNS0_IJS3_NS1_ILi0EEEEEENS0_IJSA_SA_EEEEEENS0_IJSA_iEEEEEEEEC2ERKS9_RKSF_) ;  /* 0xfffe049000007944 */ /* 0x022fea0003c3ffff */
[----:B------:R1:W5:Y:S01]  /*28c60*/  LDL R12, [R8] ;  /* 0x00000000080c7983 */ /* 0x0003620000100800 */
[----:B------:R-:W-:Y:S02]  /*28c70*/  MOV R10, R65 ;  /* 0x00000041000a7202 */ /* 0x000fe40000000f00 */
[----:B------:R-:W-:Y:S02]  /*28c80*/  MOV R11, 0x28ca0 ;  /* 0x00028ca0000b7802 */ /* 0x000fe40000000f00 */
[----:B-1---5:R-:W-:Y:S05]  /*28c90*/  CALL.REL.NOINC `($_ZN7cutlass13device_kernelIN5flash19enable_sm80_to_sm89INS1_16FlashAttnBwdSm80INS1_25CollectiveMainloopBwdSm80ILi2ELi2EN4cute5tupleIJNS5_1CILi128EEES8_NS7_ILi64EEEEEENS_6half_tEfNS_4arch4Sm80ELb0ELb1ELb1ELb1ELb0ELb0ELb0ELb0ELi2ELi4ELi4ELi4ELb0EEENS1_24CollectiveEpilogueBwdGQAISA_fSD_Li256ELb1ELb0EEENS1_19SingleTileSchedulerILb1ELb0ELb0ELi128EEEEEEEEEvNT_6ParamsE$_ZN4cute3eso3ESOILb1ELb0EJNS_5tupleIJNS2_IJNS_1CILi1EEENS3_ILi0EEEEEENS2_IJS5_S5_EEEEEENS2_IJS5_iEEEEEC2ERKS8_RKS9_) ;  /* 0xfffde97000007944 */ /* 0x022fea0003c3ffff */
[----:B------:R1:W5:Y:S01]  /*28ca0*/  LDL R12, [R8] ;  /* 0x00000000080c7983 */ /* 0x0003620000100800 */
[----:B------:R-:W-:Y:S02]  /*28cb0*/  MOV R78, R65 ;  /* 0x00000041004e7202 */ /* 0x000fe40000000f00 */
[----:B------:R-:W-:Y:S02]  /*28cc0*/  MOV R11, 0x28ce0 ;  /* 0x00028ce0000b7802 */ /* 0x000fe40000000f00 */
[----:B-1---5:R-:W-:Y:S05]  /*28cd0*/  CALL.REL.NOINC `($_ZN7cutlass13device_kernelIN5flash19enable_sm80_to_sm89INS1_16FlashAttnBwdSm80INS1_25CollectiveMainloopBwdSm80ILi2ELi2EN4cute5tupleIJNS5_1CILi128EEES8_NS7_ILi64EEEEEENS_6half_tEfNS_4arch4Sm80ELb0ELb1ELb1ELb1ELb0ELb0ELb0ELb0ELi2ELi4ELi4ELi4ELb0EEENS1_24CollectiveEpilogueBwdGQAISA_fSD_Li256ELb1ELb0EEENS1_19SingleTileSchedulerILb1ELb0ELb0ELi128EEEEEEEEEvNT_6ParamsE$_ZN4cute3eso3ESOILb1ELb0EJNS_5tupleIJNS_1CILi0EEES4_EEEiEEC2ERKS5_RKi) ;  /* 0xfffde9d000007944 */ /* 0x022fea0003c3ffff */
[----:B------:R1:W5:Y:S01]  /*28ce0*/  LDL R12, [R8] ;  /* 0x00000000080c7983 */ /* 0x0003620000100800 */
[----:B------:R-:W-:Y:S02]  /*28cf0*/  MOV R78, R65 ;  /* 0x00000041004e7202 */ /* 0x000fe40000000f00 */
[----:B------:R-:W-:Y:S02]  /*28d00*/  MOV R11, 0x28d20 ;  /* 0x00028d20000b7802 */ /* 0x000fe40000000f00 */
[----:B-1---5:R-:W-:Y:S05]  /*28d10*/  CALL.REL.NOINC `($_ZN7cutlass13device_kernelIN5flash19enable_sm80_to_sm89INS1_16FlashAttnBwdSm80INS1_25CollectiveMainloopBwdSm80ILi2ELi2EN4cute5tupleIJNS5_1CILi128EEES8_NS7_ILi64EEEEEENS_6half_tEfNS_4arch4Sm80ELb0ELb1ELb1ELb1ELb0ELb0ELb0ELb0ELi2ELi4ELi4ELi4ELb0EEENS1_24CollectiveEpilogueBwdGQAISA_fSD_Li256ELb1ELb0EEENS1_19SingleTileSchedulerILb1ELb0ELb0ELi128EEEEEEEEEvNT_6ParamsE$_ZN4cute3eso3ESOILb1ELb0EJNS_5tupleIJNS2_IJNS_1CILi1EEENS3_ILi0EEEEEES5_EEENS2_IJNS2_IJS5_S5_EEEiEEEEEC2ERKS7_RKS9_) ;  /* 0xfffde94000007944 */ /* 0x022fea0003c3ffff */
[----:B------:R1:W5:Y:S01]  /*28d20*/  LDL R12, [R8] ;  /* 0x00000000080c7983 */ /* 0x0003620000100800 */
[----:B------:R-:W-:-:S02]  /*28d30*/  MOV R78, R65 ;  /* 0x00000041004e7202 */ /* 0x000fc40000000f00 */
[----:B------:R-:W-:Y:S02]  /*28d40*/  MOV R11, 0x28d60 ;  /* 0x00028d60000b7802 */ /* 0x000fe40000000f00 */
[----:B-1---5:R-:W-:Y:S05]  /*28d50*/  CALL.REL.NOINC `($_ZN7cutlass13device_kernelIN5flash19enable_sm80_to_sm89INS1_16FlashAttnBwdSm80INS1_25CollectiveMainloopBwdSm80ILi2ELi2EN4cute5tupleIJNS5_1CILi128EEES8_NS7_ILi64EEEEEENS_6half_tEfNS_4arch4Sm80ELb0ELb1ELb1ELb1ELb0ELb0ELb0ELb0ELi2ELi4ELi4ELi4ELb0EEENS1_24CollectiveEpilogueBwdGQAISA_fSD_Li256ELb1ELb0EEENS1_19SingleTileSchedulerILb1ELb0ELb0ELi128EEEEEEEEEvNT_6ParamsE$_ZN4cute5tupleIJNS0_IJNS0_IJNS0_IJNS_1CILi8EEENS1_ILi1EEEEEES3_EEENS0_IJNS0_IJS3_S3_EEENS1_ILi2EEEEEEEEENS0_IJNS0_IJNS0_IJS3_NS1_ILi0EEEEEESA_EEENS0_IJNS0_IJSA_SA_EEEiEEEEEEEEC2ERKS9_RKSF_) ;  /* 0xfffe03e000007944 */ /* 0x022fea0003c3ffff */
[----:B------:R1:W5:Y:S01]  /*28d60*/  LDL R13, [R8] ;  /* 0x00000000080d7983 */ /* 0x0003620000100800 */
[----:B------:R-:W-:Y:S01]  /*28d70*/  IMAD.MOV.U32 R78, RZ, RZ, R65 ;  /* 0x000000ffff4e7224 */ /* 0x000fe200078e0041 */
[----:B------:R-:W-:Y:S02]  /*28d80*/  MOV R79, R57 ;  /* 0x00000039004f7202 */ /* 0x000fe40000000f00 */
[----:B------:R1:W-:Y:S01]  /*28d90*/  STL.64 [R1+0x770], R4 ;  /* 0x0007700401007387 */ /* 0x0003e20000100a00 */
[----:B------:R-:W-:-:S03]  /*28da0*/  MOV R12, 0x28dc0 ;  /* 0x00028dc0000c7802 */ /* 0x000fc60000000f00 */
[----:B-1---5:R-:W-:Y:S05]  /*28db0*/  CALL.REL.NOINC `($_ZN7cutlass13device_kernelIN5flash19enable_sm80_to_sm89INS1_16FlashAttnBwdSm80INS1_25CollectiveMainloopBwdSm80ILi2ELi2EN4cute5tupleIJNS5_1CILi128EEES8_NS7_ILi64EEEEEENS_6half_tEfNS_4arch4Sm80ELb0ELb1ELb1ELb1ELb0ELb0ELb0ELb0ELi2ELi4ELi4ELi4ELb0EEENS1_24CollectiveEpilogueBwdGQAISA_fSD_Li256ELb1ELb0EEENS1_19SingleTileSchedulerILb1ELb0ELb0ELi128EEEEEEEEEvNT_6ParamsE$_ZN4cute3eso3ESOILb0ELb0EJNS_6LayoutINS_5tupleIJNS3_IJNS3_IJNS_1CILi8EEENS4_ILi1EEEEEES6_EEENS3_IJNS3_IJS6_S6_EEENS4_ILi2EEEEEEEEENS3_IJNS3_IJNS3_IJS6_NS4_ILi0EEEEEESD_EEENS3_IJNS3_IJSD_SD_EEEiEEEEEEEENS_10ViewEngineINS_8smem_ptrIPN7cutlass6half_tEEEEEEEC2ERKSJ_RKSQ_) ;  /* 0xfffdd1a000007944 */ /* 0x022fea0003c3ffff */
[----:B------:R2:W5:Y:S04]  /*28dc0*/  LDL R4, [R8] ;  /* 0x0000000008047983 */ /* 0x0005680000100800 */
[----:B--2---:R-:W5:Y:S01]  /*28dd0*/  LDL.64 R8, [R8+0x8] ;  /* 0x0000080008087983 */ /* 0x004f620000100a00 */
[----:B------:R-:W-:Y:S01]  /*28de0*/  MOV R36, R3 ;  /* 0x0000000300247202 */ /* 0x000fe20000000f00 */
[----:B------:R-:W-:Y:S01]  /*28df0*/  IMAD.MOV.U32 R37, RZ, RZ, R2 ;  /* 0x000000ffff257224 */ /* 0x000fe200078e0002 */
[----:B------:R-:W-:Y:S01]  /*28e00*/  MOV R3, 0x28e30 ;  /* 0x00028e3000037802 */ /* 0x000fe20000000f00 */
[----:B------:R-:W-:-:S02]  /*28e10*/  IMAD.MOV.U32 R78, RZ, RZ, R58 ;  /* 0x000000ffff4e7224 */ /* 0x000fc400078e003a */
[----:B-1---5:R-:W-:Y:S05]  /*28e20*/  CALL.REL.NOINC `($_ZN7cutlass13device_kernelIN5flash19enable_sm80_to_sm89INS1_16FlashAttnBwdSm80INS1_25CollectiveMainloopBwdSm80ILi2ELi2EN4cute5tupleIJNS5_1CILi128EEES8_NS7_ILi64EEEEEENS_6half_tEfNS_4arch4Sm80ELb0ELb1ELb1ELb1ELb0ELb0ELb0ELb0ELi2ELi4ELi4ELi4ELb0EEENS1_24CollectiveEpilogueBwdGQAISA_fSD_Li256ELb1ELb0EEENS1_19SingleTileSchedulerILb1ELb0ELb0ELi128EEEEEEEEEvNT_6ParamsE$_ZN4cute3eso3ESOILb1ELb0EJNS_6LayoutINS_5tupleIJNS3_IJNS3_IJNS_1CILi4EEENS4_ILi2EEEEEENS4_ILi1EEEEEES6_EEENS3_IJNS3_IJNS3_IJS8_NS4_ILi32EEEEEENS4_ILi0EEEEEENS4_ILi64EEEEEEEENS_10ViewEngineIPN7cutlass6half_tEEEEEC2ERKSH_RKSM_) ;  /* 0xfffdead000007944 */ /* 0x022fea0003c3ffff */
[----:B------:R1:W5:Y:S01]  /*28e30*/  LDL.64 R10, [R1+0x758] ;  /* 0x00075800010a7983 */ /* 0x0003620000100a00 */
[----:B------:R-:W-:-:S02]  /*28e40*/  MOV R36, R4 ;  /* 0x0000000400247202 */ /* 0x000fc40000000f00 */
[----:B------:R-:W-:Y:S02]  /*28e50*/  MOV R2, 0x28e70 ;  /* 0x00028e7000027802 */ /* 0x000fe40000000f00 */
[----:B-1---5:R-:W-:Y:S05]  /*28e60*/  CALL.REL.NOINC `($_ZN7cutlass13device_kernelIN5flash19enable_sm80_to_sm89INS1_16FlashAttnBwdSm80INS1_25CollectiveMainloopBwdSm80ILi2ELi2EN4cute5tupleIJNS5_1CILi128EEES8_NS7_ILi64EEEEEENS_6half_tEfNS_4arch4Sm80ELb0ELb1ELb1ELb1ELb0ELb0ELb0ELb0ELi2ELi4ELi4ELi4ELb0EEENS1_24CollectiveEpilogueBwdGQAISA_fSD_Li256ELb1ELb0EEENS1_19SingleTileSchedulerILb1ELb0ELb0ELi128EEEEEEEEEvNT_6ParamsE$_ZZN4cute5sliceINS_5tupleIJNS1_IJNS_10UnderscoreENS_1CILi0EEEEEENS1_IJS4_S2_EEEEEENS1_IJNS1_IJNS1_IJNS3_ILi1EEES4_EEES4_EEENS1_IJNS1_IJS4_S4_EEEiEEEEEEEEDaRKT_RKT0_ENKUlRKT_RKT0_E_clIS6_SC_EEDaSM_SP_) ;  /* 0xfffe11f000007944 */ /* 0x022fea0003c3ffff */
[----:B------:R-:W-:Y:S02]  /*28e70*/  MOV R2, 0x28e90 ;  /* 0x00028e9000027802 */ /* 0x000fe40000000f00 */
[----:B------:R-:W-:Y:S05]  /*28e80*/  CALL.REL.NOINC `($_ZN7cutlass13device_kernelIN5flash19enable_sm80_to_sm89INS1_16FlashAttnBwdSm80INS1_25CollectiveMainloopBwdSm80ILi2ELi2EN4cute5tupleIJNS5_1CILi128EEES8_NS7_ILi64EEEEEENS_6half_tEfNS_4arch4Sm80ELb0ELb1ELb1ELb1ELb0ELb0ELb0ELb0ELi2ELi4ELi4ELi4ELb0EEENS1_24CollectiveEpilogueBwdGQAISA_fSD_Li256ELb1ELb0EEENS1_19SingleTileSchedulerILb1ELb0ELb0ELi128EEEEEEEEEvNT_6ParamsE$_ZZN4cute12filter_tupleINS_5tupleIJNS1_IJNS_10UnderscoreENS_1CILi0EEEEEENS1_IJS4_S2_EEEEEENS1_IJNS1_IJNS1_IJNS3_ILi1EEES4_EEES4_EEENS1_IJNS1_IJS4_S4_EEEiEEEEEEZNS_5sliceIS7_SD_EEDaRKT_RKT0_EUlRKT_RKT0_E_EEDaSH_SK_OT1_ENKUlDpSN_E_clIJNS1_IJS9_EEENS1_IJiEEEEEEDaSU_) ;  /* 0xfffe0b5000007944 */ /* 0x000fea0003c3ffff */
[----:B------:R-:W-:Y:S02]  /*28e90*/  MOV R78, R58 ;  /* 0x0000003a004e7202 */ /* 0x000fe40000000f00 */
[----:B------:R-:W-:Y:S02]  /*28ea0*/  MOV R3, 0x28ec0 ;  /* 0x00028ec000037802 */ /* 0x000fe40000000f00 */
[----:B------:R-:W-:Y:S05]  /*28eb0*/  CALL.REL.NOINC `($_ZN7cutlass13device_kernelIN5flash19enable_sm80_to_sm89INS1_16FlashAttnBwdSm80INS1_25CollectiveMainloopBwdSm80ILi2ELi2EN4cute5tupleIJNS5_1CILi128EEES8_NS7_ILi64EEEEEENS_6half_tEfNS_4arch4Sm80ELb0ELb1ELb1ELb1ELb0ELb0ELb0ELb0ELi2ELi4ELi4ELi4ELb0EEENS1_24CollectiveEpilogueBwdGQAISA_fSD_Li256ELb1ELb0EEENS1_19SingleTileSchedulerILb1ELb0ELb0ELi128EEEEEEEEEvNT_6ParamsE$_ZN4cute5tupleIJNS0_IJNS0_IJNS_1CILi8EEENS1_ILi1EEEEEENS1_ILi2EEEEEENS0_IJNS0_IJS3_NS1_ILi0EEEEEEiEEEEEC2ERKS6_RKS9_) ;  /* 0xfffe054000007944 */ /* 0x000fea0003c3ffff */
[----:B------:R1:W5:Y:S01]  /*28ec0*/  LDL R12, [R1+0x758] ;  /* 0x00075800010c7983 */ /* 0x0003620000100800 */
[----:B------:R-:W-:Y:S02]  /*28ed0*/  MOV R78, R58 ;  /* 0x0000003a004e7202 */ /* 0x000fe40000000f00 */
[----:B------:R-:W-:Y:S02]  /*28ee0*/  MOV R3, 0x28f00 ;  /* 0x00028f0000037802 */ /* 0x000fe40000000f00 */
[----:B-1---5:R-:W-:Y:S05]  /*28ef0*/  CALL.REL.NOINC `($_ZN7cutlass13device_kernelIN5flash19enable_sm80_to_sm89INS1_16FlashAttnBwdSm80INS1_25CollectiveMainloopBwdSm80ILi2ELi2EN4cute5tupleIJNS5_1CILi128EEES8_NS7_ILi64EEEEEENS_6half_tEfNS_4arch4Sm80ELb0ELb1ELb1ELb1ELb0ELb0ELb0ELb0ELi2ELi4ELi4ELi4ELb0EEENS1_24CollectiveEpilogueBwdGQAISA_fSD_Li256ELb1ELb0EEENS1_19SingleTileSchedulerILb1ELb0ELb0ELi128EEEEEEEEEvNT_6ParamsE$_ZN4cute3eso3ESOILb0ELb1EJNS_6LayoutINS_5tupleIJNS3_IJNS_1CILi8EEENS4_ILi1EEEEEENS4_ILi2EEEEEENS3_IJNS3_IJS6_NS4_ILi0EEEEEEiEEEEESA_EEC2ERKSD_RKSA_) ;  /* 0xfffddea000007944 */ /* 0x022fea0003c3ffff */
[----:B------:R1:W5:Y:S01]  /*28f00*/  LDL R36, [R1+0x758] ;  /* 0x0007580001247983 */ /* 0x0003620000100800 */
[----:B------:R-:W-:Y:S01]  /*28f10*/  IMAD.MOV.U32 R2, RZ, RZ, R8 ;  /* 0x000000ffff027224 */ /* 0x000fe200078e0008 */
[----:B------:R-:W-:Y:S01]  /*28f20*/  MOV R3, R9 ;  /* 0x0000000900037202 */ /* 0x000fe20000000f00 */
[----:B------:R-:W-:Y:S01]  /*28f30*/  IMAD.MOV.U32 R38, RZ, RZ, R58 ;  /* 0x000000ffff267224 */ /* 0x000fe200078e003a */
[----:B------:R-:W-:Y:S02]  /*28f40*/  MOV R39, 0x28f60 ;  /* 0x00028f6000277802 */ /* 0x000fe40000000f00 */
[----:B-1---5:R-:W-:Y:S05]  /*28f50*/  CALL.REL.NOINC `($_ZN7cutlass13device_kernelIN5flash19enable_sm80_to_sm89INS1_16FlashAttnBwdSm80INS1_25CollectiveMainloopBwdSm80ILi2ELi2EN4cute5tupleIJNS5_1CILi128EEES8_NS7_ILi64EEEEEENS_6half_tEfNS_4arch4Sm80ELb0ELb1ELb1ELb1ELb0ELb0ELb0ELb0ELi2ELi4ELi4ELi4ELb0EEENS1_24CollectiveEpilogueBwdGQAISA_fSD_Li256ELb1ELb0EEENS1_19SingleTileSchedulerILb1ELb0ELb0ELi128EEEEEEEEEvNT_6ParamsE$_ZN4cute8smem_ptrIPN7cutlass6half_tEECI1NS_12iter_adaptorIS3_S4_EEES3_) ;  /* 0xfffe08a000007944 */ /* 0x022fea0003c3ffff */
[----:B------:R-:W2:Y:S01]  /*28f60*/  LDL.64 R2, [R1+0x758] ;  /* 0x0007580001027983 */ /* 0x000ea20000100a00 */
[----:B------:R-:W-:Y:S01]  /*28f70*/  IMAD.MOV.U32 R78, RZ, RZ, R58 ;  /* 0x000000ffff4e7224 */ /* 0x000fe200078e003a */
[----:B------:R-:W-:-:S02]  /*28f80*/  MOV R79, R57 ;  /* 0x00000039004f7202 */ /* 0x000fc40000000f00 */
[----:B------:R-:W-:Y:S01]  /*28f90*/  MOV R37, 0x28fc0 ;  /* 0x00028fc000257802 */ /* 0x000fe20000000f00 */
[----:B--2---:R1:W-:Y:S04]  /*28fa0*/  STL.64 [R1+0x770], R2 ;  /* 0x0007700201007387 */ /* 0x0043e80000100a00 */
[----:B-1----:R-:W-:Y:S05]  /*28fb0*/  CALL.REL.NOINC `($_ZN7cutlass13device_kernelIN5flash19enable_sm80_to_sm89INS1_16FlashAttnBwdSm80INS1_25CollectiveMainloopBwdSm80ILi2ELi2EN4cute5tupleIJNS5_1CILi128EEES8_NS7_ILi64EEEEEENS_6half_tEfNS_4arch4Sm80ELb0ELb1ELb1ELb1ELb0ELb0ELb0ELb0ELi2ELi4ELi4ELi4ELb0EEENS1_24CollectiveEpilogueBwdGQAISA_fSD_Li256ELb1ELb0EEENS1_19SingleTileSchedulerILb1ELb0ELb0ELi128EEEEEEEEEvNT_6ParamsE$_ZN4cute3eso3ESOILb0ELb0EJNS_6LayoutINS_5tupleIJNS3_IJNS_1CILi8EEENS4_ILi1EEEEEENS4_ILi2EEEEEENS3_IJNS3_IJS6_NS4_ILi0EEEEEEiEEEEENS_10ViewEngineINS_8smem_ptrIPN7cutlass6half_tEEEEEEEC2ERKSD_RKSK_) ;  /* 0xfffdd5c000007944 */ /* 0x002fea0003c3ffff */
[----:B------:R1:W5:Y:S04]  /*28fc0*/  LDL R8, [R1+0x758] ;  /* 0x0007580001087983 */ /* 0x0003680000100800 */
[----:B------:R1:W5:Y:S01]  /*28fd0*/  LDL.64 R14, [R1+0x760] ;  /* 0x00076000010e7983 */ /* 0x0003620000100a00 */
[----:B------:R-:W-:Y:S01]  /*28fe0*/  IMAD.MOV.U32 R78, RZ, RZ, R58 ;  /* 0x000000ffff4e7224 */ /* 0x000fe200078e003a */
[----:B------:R-:W-:Y:S02]  /*28ff0*/  MOV R38, RZ ;  /* 0x000000ff00267202 */ /* 0x000fe40000000f00 */
[----:B------:R-:W-:Y:S02]  /*29000*/  MOV R37, 0x29020 ;  /* 0x0002902000257802 */ /* 0x000fe40000000f00 */
[----:B-1---5:R-:W-:Y:S05]  /*29010*/  CALL.REL.NOINC `($_ZN7cutlass13device_kernelIN5flash19enable_sm80_to_sm89INS1_16FlashAttnBwdSm80INS1_25CollectiveMainloopBwdSm80ILi2ELi2EN4cute5tupleIJNS5_1CILi128EEES8_NS7_ILi64EEEEEENS_6half_tEfNS_4arch4Sm80ELb0ELb1ELb1ELb1ELb0ELb0ELb0ELb0ELi2ELi4ELi4ELi4ELb0EEENS1_24CollectiveEpilogueBwdGQAISA_fSD_Li256ELb1ELb0EEENS1_19SingleTileSchedulerILb1ELb0ELb0ELi128EEEEEEEEEvNT_6ParamsE$_ZN4cute3eso3ESOILb1ELb0EJNS_10UnderscoreEiEEC2ERKS2_RKi) ;  /* 0xfffddfb000007944 */ /* 0x022fea0003c3ffff */
[----:B------:R-:W2:Y:S01]  /*29020*/  LDL R38, [R1+0x758] ;  /* 0x0007580001267983 */ /* 0x000ea20000100800 */
[----:B------:R-:W-:-:S02]  /*29030*/  MOV R78, R58 ;  /* 0x0000003a004e7202 */ /* 0x000fc40000000f00 */
[----:B------:R-:W-:Y:S01]  /*29040*/  MOV R37, 0x29070 ;  /* 0x0002907000257802 */ /* 0x000fe20000000f00 */
[----:B--2---:R-:W-:Y:S02]  /*29050*/  IMAD R38, R8, R38, RZ ;  /* 0x0000002608267224 */ /* 0x004fe400078e02ff */
        /* <DEDUP_REMOVED lines=19> */
[----:B------:R-:W-:Y:S05]  /*29190*/  CALL.REL.NOINC `($_ZN7cutlass13device_kernelIN5flash19enable_sm80_to_sm89INS1_16FlashAttnBwdSm80INS1_25CollectiveMainloopBwdSm80ILi2ELi2EN4cute5tupleIJNS5_1CILi128EEES8_NS7_ILi64EEEEEENS_6half_tEfNS_4arch4Sm80ELb0ELb1ELb1ELb1ELb0ELb0ELb0ELb0ELi2ELi4ELi4ELi4ELb0EEENS1_24CollectiveEpilogueBwdGQAISA_fSD_Li256ELb1ELb0EEENS1_19SingleTileSchedulerILb1ELb0ELb0ELi128EEEEEEEEEvNT_6ParamsE$_ZN4cute3eso3ESOILb1ELb0EJNS_6LayoutINS_5tupleIJNS3_IJNS3_IJNS_1CILi4EEENS4_ILi2EEEEEENS4_ILi1EEEEEEEEENS3_IJNS3_IJNS3_IJS8_NS4_ILi32EEEEEENS4_ILi0EEEEEEEEEEEiEEC2ERKSG_RKi) ;  /* 0xfffde6c000007944 */ /* 0x000fea0003c3ffff */
[----:B------:R-:W2:Y:S01]  /*291a0*/  LDL R4, [R1+0x758] ;  /* 0x0007580001047983 */ /* 0x000ea20000100800 */
[----:B------:R-:W-:Y:S02]  /*291b0*/  MOV R78, R58 ;  /* 0x0000003a004e7202 */ /* 0x000fe40000000f00 */
[----:B------:R-:W-:Y:S01]  /*291c0*/  MOV R13, 0x29210 ;  /* 0x00029210000d7802 */ /* 0x000fe20000000f00 */
[----:B--2---:R-:W-:-:S05]  /*291d0*/  IMAD.WIDE R4, R4, 0x2, R10 ;  /* 0x0000000204047825 */ /* 0x004fca00078e020a */
[----:B------:R-:W-:Y:S02]  /*291e0*/  MOV R32, R4 ;  /* 0x0000000400207202 */ /* 0x000fe40000000f00 */
[----:B------:R-:W-:Y:S02]  /*291f0*/  MOV R31, R5 ;  /* 0x00000005001f7202 */ /* 0x000fe40000000f00 */
[----:B------:R-:W-:Y:S05]  /*29200*/  CALL.REL.NOINC `($_ZN7cutlass13device_kernelIN5flash19enable_sm80_to_sm89INS1_16FlashAttnBwdSm80INS1_25CollectiveMainloopBwdSm80ILi2ELi2EN4cute5tupleIJNS5_1CILi128EEES8_NS7_ILi64EEEEEENS_6half_tEfNS_4arch4Sm80ELb0ELb1ELb1ELb1ELb0ELb0ELb0ELb0ELi2ELi4ELi4ELi4ELb0EEENS1_24CollectiveEpilogueBwdGQAISA_fSD_Li256ELb1ELb0EEENS1_19SingleTileSchedulerILb1ELb0ELb0ELi128EEEEEEEEEvNT_6ParamsE$_ZN4cute3eso3ESOILb1ELb0EJNS_6LayoutINS_5tupleIJNS3_IJNS3_IJNS_1CILi4EEENS4_ILi2EEEEEENS4_ILi1EEEEEEEEENS3_IJNS3_IJNS3_IJS8_NS4_ILi32EEEEEENS4_ILi0EEEEEEEEEEENS_10ViewEngineIPN7cutlass6half_tEEEEEC2ERKSG_RKSL_) ;  /* 0xfffde5f000007944 */ /* 0x000fea0003c3ffff */
        /* <DEDUP_REMOVED lines=13> */
[----:B------:R-:W-:Y:S01]  /*292e0*/  IMAD.MOV.U32 R2, RZ, RZ, R4 ;  /* 0x000000ffff027224 */ /* 0x000fe200078e0004 */
[----:B------:R-:W-:Y:S01]  /*292f0*/  MOV R13, R5 ;  /* 0x00000005000d7202 */ /* 0x000fe20000000f00 */
[----:B------:R-:W-:Y:S01]  /*29300*/  IMAD.MOV.U32 R78, RZ, RZ, R58 ;  /* 0x000000ffff4e7224 */ /* 0x000fe200078e003a */
[----:B------:R-:W-:-:S02]  /*29310*/  MOV R12, 0x29330 ;  /* 0x00029330000c7802 */ /* 0x000fc40000000f00 */
[----:B-1---5:R-:W-:Y:S05]  /*29320*/  CALL.REL.NOINC `($_ZN7cutlass13device_kernelIN5flash19enable_sm80_to_sm89INS1_16FlashAttnBwdSm80INS1_25CollectiveMainloopBwdSm80ILi2ELi2EN4cute5tupleIJNS5_1CILi128EEES8_NS7_ILi64EEEEEENS_6half_tEfNS_4arch4Sm80ELb0ELb1ELb1ELb1ELb0ELb0ELb0ELb0ELi2ELi4ELi4ELi4ELb0EEENS1_24CollectiveEpilogueBwdGQAISA_fSD_Li256ELb1ELb0EEENS1_19SingleTileSchedulerILb1ELb0ELb0ELi128EEEEEEEEEvNT_6ParamsE$_ZN4cute3eso3ESOILb1ELb0EJNS_6LayoutINS_5tupleIJNS3_IJNS3_IJNS_1CILi2EEES5_EEENS4_ILi1EEEEEEEEENS3_IJNS3_IJNS3_IJS7_NS4_ILi16EEEEEENS4_ILi0EEEEEEEEEEENS_10ViewEngineIPjEEEEC2ERKSF_RKSI_) ;  /* 0xfffde47000007944 */ /* 0x022fea0003c3ffff */
        /* <DEDUP_REMOVED lines=11> */
[----:B-1----:R-:W-:Y:S05]  /*293e0*/  CALL.REL.NOINC `($_ZN7cutlass13device_kernelIN5flash19enable_sm80_to_sm89INS1_16FlashAttnBwdSm80INS1_25CollectiveMainloopBwdSm80ILi2ELi2EN4cute5tupleIJNS5_1CILi128EEES8_NS7_ILi64EEEEEENS_6half_tEfNS_4arch4Sm80ELb0ELb1ELb1ELb1ELb0ELb0ELb0ELb0ELi2ELi4ELi4ELi4ELb0EEENS1_24CollectiveEpilogueBwdGQAISA_fSD_Li256ELb1ELb0EEENS1_19SingleTileSchedulerILb1ELb0ELb0ELi128EEEEEEEEEvNT_6ParamsE$_ZN4cute3eso3ESOILb1ELb0EJNS_10UnderscoreEiEEC2ERKS2_RKi) ;  /* 0xfffddbe000007944 */ /* 0x002fea0003c3ffff */
        /* <DEDUP_REMOVED lines=16> */
[----:B------:R-:W-:-:S02]  /*294f0*/  MOV R38, 0x1 ;  /* 0x0000000100267802 */ /* 0x000fc40000000f00 */
        /* <DEDUP_REMOVED lines=43> */
[----:B------:R-:W-:Y:S05]  /*297b0*/  CALL.REL.NOINC `($_ZN7cutlass13device_kernelIN5flash19enable_sm80_to_sm89INS1_16FlashAttnBwdSm80INS1_25CollectiveMainloopBwdSm80ILi2ELi2EN4cute5tupleIJNS5_1CILi128EEES8_NS7_ILi64EEEEEENS_6half_tEfNS_4arch4Sm80ELb0ELb1ELb1ELb1ELb0ELb0ELb0ELb0ELi2ELi4ELi4ELi4ELb0EEENS1_24CollectiveEpilogueBwdGQAISA_fSD_Li256ELb1ELb0EEENS1_19SingleTileSchedulerILb1ELb0ELb0ELi128EEEEEEEEEvNT_6ParamsE$_ZN4cute3eso3ESOILb1ELb0EJNS_10UnderscoreES2_iEEC2ERKS2_S5_RKi) ;  /* 0xfffdd7c000007944 */ /* 0x000fea0003c3ffff */
[----:B------:R-:W2:Y:S01]  /*297c0*/  LDL R10, [R1+0x758] ;  /* 0x00075800010a7983 */ /* 0x000ea20000100800 */
[----:B------:R-:W-:-:S02]  /*297d0*/  MOV R3, 0x29800 ;  /* 0x0002980000037802 */ /* 0x000fc40000000f00 */
[----:B--2---:R-:W-:Y:S02]  /*297e0*/  SHF.L.U32 R10, R10, 0xa, RZ ;  /* 0x0000000a0a0a7819 */ /* 0x004fe400000006ff */
[----:B------:R-:W-:Y:S05]  /*297f0*/  CALL.REL.NOINC `($_ZN7cutlass13device_kernelIN5flash19enable_sm80_to_sm89INS1_16FlashAttnBwdSm80INS1_25CollectiveMainloopBwdSm80ILi2ELi2EN4cute5tupleIJNS5_1CILi128EEES8_NS7_ILi64EEEEEENS_6half_tEfNS_4arch4Sm80ELb0ELb1ELb1ELb1ELb0ELb0ELb0ELb0ELi2ELi4ELi4ELi4ELb0EEENS1_24CollectiveEpilogueBwdGQAISA_fSD_Li256ELb1ELb0EEENS1_19SingleTileSchedulerILb1ELb0ELb0ELi128EEEEEEEEEvNT_6ParamsE$_ZN4cute3eso3ESOILb1ELb0EJNS_6LayoutINS_5tupleIJNS3_IJNS_1CILi8EEENS4_ILi1EEEEEENS4_ILi2EEEEEENS3_IJNS3_IJS6_NS4_ILi0EEEEEENS4_ILi8192EEEEEEEEiEEC2ERKSE_RKi) ;  /* 0xfffdf37000007944 */ /* 0x000fea0003c3ffff */
[----:B------:R-:W-:Y:S01]  /*29800*/  ULDC.64 UR4, c[0x0][0x118] ;  /* 0x0000460000047ab9 */ /* 0x000fe20000000a00 */
[----:B------:R-:W2:Y:S04]  /*29810*/  LDL R2, [R1+0x758] ;  /* 0x0007580001027983 */ /* 0x000ea80000100800 */
[----:B------:R-:W2:Y:S01]  /*29820*/  LD.E.64 R4, [R24.64] ;  /* 0x0000000418047980 */ /* 0x000ea2000c101b00 */
[----:B------:R-:W-:Y:S02]  /*29830*/  MOV R38, R58 ;  /* 0x0000003a00267202 */ /* 0x000fe40000000f00 */
[----:B------:R-:W-:Y:S01]  /*29840*/  MOV R39, 0x29870 ;  /* 0x0002987000277802 */ /* 0x000fe20000000f00 */
[----:B--2---:R-:W-:-:S04]  /*29850*/  IMAD.WIDE R2, R2, 0x2, R4 ;  /* 0x0000000202027825 */ /* 0x004fc800078e0204 */
[----:B------:R-:W-:Y:S05]  /*29860*/  CALL.REL.NOINC `($_ZN7cutlass13device_kernelIN5flash19enable_sm80_to_sm89INS1_16FlashAttnBwdSm80INS1_25CollectiveMainloopBwdSm80ILi2ELi2EN4cute5tupleIJNS5_1CILi128EEES8_NS7_ILi64EEEEEENS_6half_tEfNS_4arch4Sm80ELb0ELb1ELb1ELb1ELb0ELb0ELb0ELb0ELi2ELi4ELi4ELi4ELb0EEENS1_24CollectiveEpilogueBwdGQAISA_fSD_Li256ELb1ELb0EEENS1_19SingleTileSchedulerILb1ELb0ELb0ELi128EEEEEEEEEvNT_6ParamsE$_ZN4cute8smem_ptrIPN7cutlass6half_tEECI1NS_12iter_adaptorIS3_S4_EEES3_) ;  /* 0xfffdff9000007944 */ /* 0x000fea0003c3ffff */
[----:B------:R1:W5:Y:S01]  /*29870*/  LDL.64 R2, [R1+0x758] ;  /* 0x0007580001027983 */ /* 0x0003620000100a00 */
[----:B------:R-:W-:-:S03]  /*29880*/  MOV R15, 0x298a0 ;  /* 0x000298a0000f7802 */ /* 0x000fc60000000f00 */
[----:B-1---5:R-:W-:Y:S05]  /*29890*/  CALL.REL.NOINC `($_ZN7cutlass13device_kernelIN5flash19enable_sm80_to_sm89INS1_16FlashAttnBwdSm80INS1_25CollectiveMainloopBwdSm80ILi2ELi2EN4cute5tupleIJNS5_1CILi128EEES8_NS7_ILi64EEEEEENS_6half_tEfNS_4arch4Sm80ELb0ELb1ELb1ELb1ELb0ELb0ELb0ELb0ELi2ELi4ELi4ELi4ELb0EEENS1_24CollectiveEpilogueBwdGQAISA_fSD_Li256ELb1ELb0EEENS1_19SingleTileSchedulerILb1ELb0ELb0ELi128EEEEEEEEEvNT_6ParamsE$_ZN4cute3eso3ESOILb1ELb0EJNS_6LayoutINS_5tupleIJNS3_IJNS_1CILi8EEENS4_ILi1EEEEEENS4_ILi2EEEEEENS3_IJNS3_IJS6_NS4_ILi0EEEEEENS4_ILi8192EEEEEEEENS_10ViewEngineINS_8smem_ptrIPN7cutlass6half_tEEEEEEEC2ERKSE_RKSL_) ;  /* 0xfffdf28000007944 */ /* 0x022fea0003c3ffff */
[----:B------:R1:W5:Y:S01]  /*298a0*/  LDL.64 R4, [R1+0x758] ;  /* 0x0007580001047983 */ /* 0x0003620000100a00 */
[----:B------:R-:W-:Y:S01]  /*298b0*/  IMAD.MOV.U32 R78, RZ, RZ, R58 ;  /* 0x000000ffff4e7224 */ /* 0x000fe200078e003a */
[----:B------:R-:W-:-:S02]  /*298c0*/  MOV R38, 0x1 ;  /* 0x0000000100267802 */ /* 0x000fc40000000f00 */
[----:B------:R-:W-:Y:S02]  /*298d0*/  MOV R3, 0x298f0 ;  /* 0x000298f000037802 */ /* 0x000fe40000000f00 */
[----:B-1---5:R-:W-:Y:S05]  /*298e0*/  CALL.REL.NOINC `($_ZN7cutlass13device_kernelIN5flash19enable_sm80_to_sm89INS1_16FlashAttnBwdSm80INS1_25CollectiveMainloopBwdSm80ILi2ELi2EN4cute5tupleIJNS5_1CILi128EEES8_NS7_ILi64EEEEEENS_6half_tEfNS_4arch4Sm80ELb0ELb1ELb1ELb1ELb0ELb0ELb0ELb0ELi2ELi4ELi4ELi4ELb0EEENS1_24CollectiveEpilogueBwdGQAISA_fSD_Li256ELb1ELb0EEENS1_19SingleTileSchedulerILb1ELb0ELb0ELi128EEEEEEEEEvNT_6ParamsE$_ZN4cute3eso3ESOILb1ELb0EJNS_10UnderscoreES2_iEEC2ERKS2_S5_RKi) ;  /* 0xfffdd69000007944 */ /* 0x022fea0003c3ffff */
[----:B------:R-:W2:Y:S01]  /*298f0*/  LDL R10, [R1+0x758] ;  /* 0x00075800010a7983 */ /* 0x000ea20000100800 */
[----:B------:R-:W-:Y:S02]  /*29900*/  MOV R3, 0x29930 ;  /* 0x0002993000037802 */ /* 0x000fe40000000f00 */
[----:B--2---:R-:W-:Y:S02]  /*29910*/  SHF.L.U32 R10, R10, 0x3, RZ ;  /* 0x000000030a0a7819 */ /* 0x004fe400000006ff */
[----:B------:R-:W-:Y:S05]  /*29920*/  CALL.REL.NOINC `($_ZN7cutlass13device_kernelIN5flash19enable_sm80_to_sm89INS1_16FlashAttnBwdSm80INS1_25CollectiveMainloopBwdSm80ILi2ELi2EN4cute5tupleIJNS5_1CILi128EEES8_NS7_ILi64EEEEEENS_6half_tEfNS_4arch4Sm80ELb0ELb1ELb1ELb1ELb0ELb0ELb0ELb0ELi2ELi4ELi4ELi4ELb0EEENS1_24CollectiveEpilogueBwdGQAISA_fSD_Li256ELb1ELb0EEENS1_19SingleTileSchedulerILb1ELb0ELb0ELi128EEEEEEEEEvNT_6ParamsE$_ZN4cute3eso3ESOILb1ELb0EJNS_6LayoutINS_5tupleIJNS3_IJNS_1CILi8EEENS4_ILi1EEEEEENS4_ILi2EEEEEENS3_IJNS3_IJS6_NS4_ILi0EEEEEENS4_ILi64EEEEEEEEiEEC2ERKSE_RKi) ;  /* 0xfffdf1a000007944 */ /* 0x000fea0003c3ffff */
[----:B------:R-:W2:Y:S02]  /*29930*/  LDL R2, [R1+0x758] ;  /* 0x0007580001027983 */ /* 0x000ea40000100800 */
[----:B--2---:R-:W-:-:S05]  /*29940*/  IMAD.WIDE R2, R2, 0x2, R22 ;  /* 0x0000000202027825 */ /* 0x004fca00078e0216 */
[----:B------:R-:W-:Y:S02]  /*29950*/  MOV R10, R3 ;  /* 0x00000003000a7202 */ /* 0x000fe40000000f00 */
[----:B------:R-:W-:Y:S02]  /*29960*/  MOV R11, R2 ;  /* 0x00000002000b7202 */ /* 0x000fe40000000f00 */
[----:B------:R-:W-:Y:S02]  /*29970*/  MOV R3, 0x29990 ;  /* 0x0002999000037802 */ /* 0x000fe40000000f00 */
[----:B------:R-:W-:Y:S05]  /*29980*/  CALL.REL.NOINC `($_ZN7cutlass13device_kernelIN5flash19enable_sm80_to_sm89INS1_16FlashAttnBwdSm80INS1_25CollectiveMainloopBwdSm80ILi2ELi2EN4cute5tupleIJNS5_1CILi128EEES8_NS7_ILi64EEEEEENS_6half_tEfNS_4arch4Sm80ELb0ELb1ELb1ELb1ELb0ELb0ELb0ELb0ELi2ELi4ELi4ELi4ELb0EEENS1_24CollectiveEpilogueBwdGQAISA_fSD_Li256ELb1ELb0EEENS1_19SingleTileSchedulerILb1ELb0ELb0ELi128EEEEEEEEEvNT_6ParamsE$_ZN4cute3eso3ESOILb1ELb0EJNS_6LayoutINS_5tupleIJNS3_IJNS_1CILi8EEENS4_ILi1EEEEEENS4_ILi2EEEEEENS3_IJNS3_IJS6_NS4_ILi0EEEEEENS4_ILi64EEEEEEEENS_10ViewEngineIPN7cutlass6half_tEEEEEC2ERKSE_RKSJ_) ;  /* 0xfffdf0c000007944 */ /* 0x000fea0003c3ffff */
        /* <DEDUP_REMOVED lines=155> */
[----:B------:R1:W5:Y:S01]  /*2a340*/  LDL R4, [R1+0x758] ;  /* 0x0007580001047983 */ /* 0x0003620000100800 */
[----:B------:R-:W-:-:S02]  /*2a350*/  MOV R36, R0 ;  /* 0x0000000000247202 */ /* 0x000fc40000000f00 */
[----:B------:R-:W-:Y:S02]  /*2a360*/  MOV R2, 0x2a380 ;  /* 0x0002a38000027802 */ /* 0x000fe40000000f00 */
[----:B-1---5:R-:W-:Y:S05]  /*2a370*/  CALL.REL.NOINC `($_ZN7cutlass13device_kernelIN5flash19enable_sm80_to_sm89INS1_16FlashAttnBwdSm80INS1_25CollectiveMainloopBwdSm80ILi2ELi2EN4cute5tupleIJNS5_1CILi128EEES8_NS7_ILi64EEEEEENS_6half_tEfNS_4arch4Sm80ELb0ELb1ELb1ELb1ELb0ELb0ELb0ELb0ELi2ELi4ELi4ELi4ELb0EEENS1_24CollectiveEpilogueBwdGQAISA_fSD_Li256ELb1ELb0EEENS1_19SingleTileSchedulerILb1ELb0ELb0ELi128EEEEEEEEEvNT_6ParamsE$_ZZN4cute5sliceINS_5tupleIJNS_10UnderscoreES2_iEEENS1_IJNS1_IJNS_1CILi1EEENS4_ILi0EEEEEEiNS4_ILi1024EEEEEEEEDaRKT_RKT0_ENKUlRKT_RKT0_E_clIS2_iEEDaSI_SL_) ;  /* 0xfffdfd7000007944 */ /* 0x022fea0003c3ffff */
[----:B------:R-:W-:Y:S02]  /*2a380*/  MOV R2, 0x2a3a0 ;  /* 0x0002a3a000027802 */ /* 0x000fe40000000f00 */
[----:B------:R-:W-:Y:S05]  /*2a390*/  CALL.REL.NOINC `($_ZN7cutlass13device_kernelIN5flash19enable_sm80_to_sm89INS1_16FlashAttnBwdSm80INS1_25CollectiveMainloopBwdSm80ILi2ELi2EN4cute5tupleIJNS5_1CILi128EEES8_NS7_ILi64EEEEEENS_6half_tEfNS_4arch4Sm80ELb0ELb1ELb1ELb1ELb0ELb0ELb0ELb0ELi2ELi4ELi4ELi4ELb0EEENS1_24CollectiveEpilogueBwdGQAISA_fSD_Li256ELb1ELb0EEENS1_19SingleTileSchedulerILb1ELb0ELb0ELi128EEEEEEEEEvNT_6ParamsE$_ZZN4cute12filter_tupleINS_5tupleIJNS_10UnderscoreES2_iEEENS1_IJNS1_IJNS_1CILi1EEENS4_ILi0EEEEEEiNS4_ILi1024EEEEEEZNS_5sliceIS3_S9_EEDaRKT_RKT0_EUlRKT_RKT0_E_EEDaSD_SG_OT1_ENKUlDpSJ_E_clIJNS1_IJS7_EEENS1_IJiEEENS1_IJEEEEEEDaSQ_) ;  /* 0xfffdf76000007944 */ /* 0x000fea0003c3ffff */
[----:B------:R-:W-:Y:S02]  /*2a3a0*/  MOV R78, R58 ;  /* 0x0000003a004e7202 */ /* 0x000fe40000000f00 */
[----:B------:R-:W-:Y:S02]  /*2a3b0*/  MOV R3, 0x2a3d0 ;  /* 0x0002a3d000037802 */ /* 0x000fe40000000f00 */
[----:B------:R-:W-:Y:S05]  /*2a3c0*/  CALL.REL.NOINC `($_ZN7cutlass13device_kernelIN5flash19enable_sm80_to_sm89INS1_16FlashAttnBwdSm80INS1_25CollectiveMainloopBwdSm80ILi2ELi2EN4cute5tupleIJNS5_1CILi128EEES8_NS7_ILi64EEEEEENS_6half_tEfNS_4arch4Sm80ELb0ELb1ELb1ELb1ELb0ELb0ELb0ELb0ELi2ELi4ELi4ELi4ELb0EEENS1_24CollectiveEpilogueBwdGQAISA_fSD_Li256ELb1ELb0EEENS1_19SingleTileSchedulerILb1ELb0ELb0ELi128EEEEEEEEEvNT_6ParamsE$_ZN4cute5tupleIJNS0_IJNS0_IJNS_1CILi8EEENS1_ILi1EEEEEENS1_ILi2EEEEEENS0_IJNS0_IJS3_NS1_ILi0EEEEEEiEEEEEC2ERKS6_RKS9_) ;  /* 0xfffdf03000007944 */ /* 0x000fea0003c3ffff */
[----:B------:R1:W5:Y:S01]  /*2a3d0*/  LDL R37, [R1+0x758] ;  /* 0x0007580001257983 */ /* 0x0003620000100800 */
[----:B------:R-:W-:Y:S01]  /*2a3e0*/  IMAD.SHL.U32 R4, R4, 0x400, RZ ;  /* 0x0000040004047824 */ /* 0x000fe200078e00ff */
[----:B------:R-:W-:Y:S01]  /*2a3f0*/  MOV R78, R58 ;  /* 0x0000003a004e7202 */ /* 0x000fe20000000f00 */
[----:B------:R-:W-:Y:S01]  /*2a400*/  IMAD.MOV.U32 R79, RZ, RZ, R57 ;  /* 0x000000ffff4f7224 */ /* 0x000fe200078e0039 */
[----:B------:R-:W-:Y:S02]  /*2a410*/  MOV R36, 0x2a440 ;  /* 0x0002a44000247802 */ /* 0x000fe40000000f00 */
[----:B------:R1:W-:Y:S04]  /*2a420*/  STL [R1+0x770], R4 ;  /* 0x0007700401007387 */ /* 0x0003e80000100800 */
[----:B-1---5:R-:W-:Y:S05]  /*2a430*/  CALL.REL.NOINC `($_ZN7cutlass13device_kernelIN5flash19enable_sm80_to_sm89INS1_16FlashAttnBwdSm80INS1_25CollectiveMainloopBwdSm80ILi2ELi2EN4cute5tupleIJNS5_1CILi128EEES8_NS7_ILi64EEEEEENS_6half_tEfNS_4arch4Sm80ELb0ELb1ELb1ELb1ELb0ELb0ELb0ELb0ELi2ELi4ELi4ELi4ELb0EEENS1_24CollectiveEpilogueBwdGQAISA_fSD_Li256ELb1ELb0EEENS1_19SingleTileSchedulerILb1ELb0ELb0ELi128EEEEEEEEEvNT_6ParamsE$_ZN4cute3eso3ESOILb0ELb0EJNS_6LayoutINS_5tupleIJNS3_IJNS_1CILi8EEENS4_ILi1EEEEEENS4_ILi2EEEEEENS3_IJNS3_IJS6_NS4_ILi0EEEEEEiEEEEEiEEC2ERKSD_RKi) ;  /* 0xfffdc1c000007944 */ /* 0x022fea0003c3ffff */
[----:B------:R-:W2:Y:S01]  /*2a440*/  LDL.64 R36, [R1+0x758] ;  /* 0x0007580001247983 */ /* 0x000ea20000100a00 */
[----:B------:R-:W-:Y:S02]  /*2a450*/  MOV R38, R58 ;  /* 0x0000003a00267202 */ /* 0x000fe40000000f00 */
[----:B------:R-:W-:Y:S01]  /*2a460*/  MOV R39, 0x2a490 ;  /* 0x0002a49000277802 */ /* 0x000fe20000000f00 */
[----:B-12---:R-:W-:-:S04]  /*2a470*/  IMAD.WIDE R2, R37, 0x2, R26 ;  /* 0x0000000225027825 */ /* 0x006fc800078e021a */
[----:B------:R-:W-:Y:S05]  /*2a480*/  CALL.REL.NOINC `($_ZN7cutlass13device_kernelIN5flash19enable_sm80_to_sm89INS1_16FlashAttnBwdSm80INS1_25CollectiveMainloopBwdSm80ILi2ELi2EN4cute5tupleIJNS5_1CILi128EEES8_NS7_ILi64EEEEEENS_6half_tEfNS_4arch4Sm80ELb0ELb1ELb1ELb1ELb0ELb0ELb0ELb0ELi2ELi4ELi4ELi4ELb0EEENS1_24CollectiveEpilogueBwdGQAISA_fSD_Li256ELb1ELb0EEENS1_19SingleTileSchedulerILb1ELb0ELb0ELi128EEEEEEEEEvNT_6ParamsE$_ZN4cute8smem_ptrIPN7cutlass6half_tEECI1NS_12iter_adaptorIS3_S4_EEES3_) ;  /* 0xfffdf37000007944 */ /* 0x000fea0003c3ffff */
        /* <DEDUP_REMOVED lines=9> */
[----:B------:R-:W-:Y:S02]  /*2a520*/  MOV R38, 0x1 ;  /* 0x0000000100267802 */ /* 0x000fe40000000f00 */
[----:B------:R-:W-:Y:S02]  /*2a530*/  MOV R3, 0x2a550 ;  /* 0x0002a55000037802 */ /* 0x000fe40000000f00 */
[----:B-1---5:R-:W-:Y:S05]  /*2a540*/  CALL.REL.NOINC `($_ZN7cutlass13device_kernelIN5flash19enable_sm80_to_sm89INS1_16FlashAttnBwdSm80INS1_25CollectiveMainloopBwdSm80ILi2ELi2EN4cute5tupleIJNS5_1CILi128EEES8_NS7_ILi64EEEEEENS_6half_tEfNS_4arch4Sm80ELb0ELb1ELb1ELb1ELb0ELb0ELb0ELb0ELi2ELi4ELi4ELi4ELb0EEENS1_24CollectiveEpilogueBwdGQAISA_fSD_Li256ELb1ELb0EEENS1_19SingleTileSchedulerILb1ELb0ELb0ELi128EEEEEEEEEvNT_6ParamsE$_ZN4cute3eso3ESOILb1ELb0EJNS_10UnderscoreES2_iEEC2ERKS2_S5_RKi) ;  /* 0xfffdca3000007944 */ /* 0x022fea0003c3ffff */
[----:B------:R-:W2:Y:S01]  /*2a550*/  LDL R36, [R1+0x758] ;  /* 0x0007580001247983 */ /* 0x000ea20000100800 */
[----:B------:R-:W-:Y:S01]  /*2a560*/  IMAD.MOV.U32 R78, RZ, RZ, R58 ;  /* 0x000000ffff4e7224 */ /* 0x000fe200078e003a */
[----:B------:R-:W-:-:S02]  /*2a570*/  MOV R3, 0x2a5a0 ;  /* 0x0002a5a000037802 */ /* 0x000fc40000000f00 */
[----:B--2---:R-:W-:Y:S02]  /*2a580*/  SHF.L.U32 R36, R36, 0x2, RZ ;  /* 0x0000000224247819 */ /* 0x004fe400000006ff */
[----:B------:R-:W-:Y:S05]  /*2a590*/  CALL.REL.NOINC `($_ZN7cutlass13device_kernelIN5flash19enable_sm80_to_sm89INS1_16FlashAttnBwdSm80INS1_25CollectiveMainloopBwdSm80ILi2ELi2EN4cute5tupleIJNS5_1CILi128EEES8_NS7_ILi64EEEEEENS_6half_tEfNS_4arch4Sm80ELb0ELb1ELb1ELb1ELb0ELb0ELb0ELb0ELi2ELi4ELi4ELi4ELb0EEENS1_24CollectiveEpilogueBwdGQAISA_fSD_Li256ELb1ELb0EEENS1_19SingleTileSchedulerILb1ELb0ELb0ELi128EEEEEEEEEvNT_6ParamsE$_ZN4cute3eso3ESOILb1ELb0EJNS_6LayoutINS_5tupleIJNS3_IJNS3_IJNS_1CILi4EEENS4_ILi2EEEEEENS4_ILi1EEEEEES6_EEENS3_IJNS3_IJNS3_IJS8_NS4_ILi32EEEEEENS4_ILi0EEEEEENS4_ILi64EEEEEEEEiEEC2ERKSH_RKi) ;  /* 0xfffdd3e000007944 */ /* 0x000fea0003c3ffff */
[----:B------:R-:W2:Y:S01]  /*2a5a0*/  LDL R2, [R1+0x758] ;  /* 0x0007580001027983 */ /* 0x000ea20000100800 */
[----:B------:R-:W-:Y:S01]  /*2a5b0*/  MOV R78, R58 ;  /* 0x0000003a004e7202 */ /* 0x000fe20000000f00 */
[----:B--2---:R-:W-:-:S05]  /*2a5c0*/  IMAD.WIDE R2, R2, 0x2, R20 ;  /* 0x0000000202027825 */ /* 0x004fca00078e0214 */
[----:B------:R-:W-:Y:S02]  /*2a5d0*/  MOV R36, R3 ;  /* 0x0000000300247202 */ /* 0x000fe40000000f00 */
[----:B------:R-:W-:Y:S02]  /*2a5e0*/  MOV R37, R2 ;  /* 0x0000000200257202 */ /* 0x000fe40000000f00 */
[----:B------:R-:W-:Y:S02]  /*2a5f0*/  MOV R3, 0x2a610 ;  /* 0x0002a61000037802 */ /* 0x000fe40000000f00 */
[----:B------:R-:W-:Y:S05]  /*2a600*/  CALL.REL.NOINC `($_ZN7cutlass13device_kernelIN5flash19enable_sm80_to_sm89INS1_16FlashAttnBwdSm80INS1_25CollectiveMainloopBwdSm80ILi2ELi2EN4cute5tupleIJNS5_1CILi128EEES8_NS7_ILi64EEEEEENS_6half_tEfNS_4arch4Sm80ELb0ELb1ELb1ELb1ELb0ELb0ELb0ELb0ELi2ELi4ELi4ELi4ELb0EEENS1_24CollectiveEpilogueBwdGQAISA_fSD_Li256ELb1ELb0EEENS1_19SingleTileSchedulerILb1ELb0ELb0ELi128EEEEEEEEEvNT_6ParamsE$_ZN4cute3eso3ESOILb1ELb0EJNS_6LayoutINS_5tupleIJNS3_IJNS3_IJNS_1CILi4EEENS4_ILi2EEEEEENS4_ILi1EEEEEES6_EEENS3_IJNS3_IJNS3_IJS8_NS4_ILi32EEEEEENS4_ILi0EEEEEENS4_ILi64EEEEEEEENS_10ViewEngineIPN7cutlass6half_tEEEEEC2ERKSH_RKSM_) ;  /* 0xfffdd2f000007944 */ /* 0x000fea0003c3ffff */
[----:B------:R1:W5:Y:S01]  /*2a610*/  LDL.64 R2, [R1+0x758] ;  /* 0x0007580001027983 */ /* 0x0003620000100a00 */
[----:B------:R-:W-:Y:S02]  /*2a620*/  MOV R38, R6 ;  /* 0x0000000600267202 */ /* 0x000fe40000000f00 */
[----:B------:R-:W-:Y:S02]  /*2a630*/  MOV R36, 0x2a650 ;  /* 0x0002a65000247802 */ /* 0x000fe40000000f00 */
[----:B-1---5:R-:W-:Y:S05]  /*2a640*/  CALL.REL.NOINC `($_ZN7cutlass13device_kernelIN5flash19enable_sm80_to_sm89INS1_16FlashAttnBwdSm80INS1_25CollectiveMainloopBwdSm80ILi2ELi2EN4cute5tupleIJNS5_1CILi128EEES8_NS7_ILi64EEEEEENS_6half_tEfNS_4arch4Sm80ELb0ELb1ELb1ELb1ELb0ELb0ELb0ELb0ELi2ELi4ELi4ELi4ELb0EEENS1_24CollectiveEpilogueBwdGQAISA_fSD_Li256ELb1ELb0EEENS1_19SingleTileSchedulerILb1ELb0ELb0ELi128EEEEEEEEEvNT_6ParamsE$_ZZN4cute4takeILi1ELi2ENS_5tupleIJNS1_IJNS_1CILi1EEENS2_ILi0EEEEEEiEEEEEDaRKT1_ENKUlDpRKT_E_clIJiEEEDaSD_) ;  /* 0xfffdf97000007944 */ /* 0x022fea0003c3ffff */
[----:B------:R-:W-:Y:S02]  /*2a650*/  MOV R78, R58 ;  /* 0x0000003a004e7202 */ /* 0x000fe40000000f00 */
[----:B------:R-:W-:Y:S02]  /*2a660*/  MOV R37, 0x2a680 ;  /* 0x0002a68000257802 */ /* 0x000fe40000000f00 */
[----:B------:R-:W-:Y:S05]  /*2a670*/  CALL.REL.NOINC `($_ZN7cutlass13device_kernelIN5flash19enable_sm80_to_sm89INS1_16FlashAttnBwdSm80INS1_25CollectiveMainloopBwdSm80ILi2ELi2EN4cute5tupleIJNS5_1CILi128EEES8_NS7_ILi64EEEEEENS_6half_tEfNS_4arch4Sm80ELb0ELb1ELb1ELb1ELb0ELb0ELb0ELb0ELi2ELi4ELi4ELi4ELb0EEENS1_24CollectiveEpilogueBwdGQAISA_fSD_Li256ELb1ELb0EEENS1_19SingleTileSchedulerILb1ELb0ELb0ELi128EEEEEEEEEvNT_6ParamsE$_ZN4cute3eso3ESOILb1ELb0EJNS_5tupleIJNS_1CILi1EEENS3_ILi0EEEEEENS2_IJiEEEEEC2ERKS6_RKS7_) ;  /* 0xfffdd08000007944 */ /* 0x000fea0003c3ffff */
[----:B------:R1:W5:Y:S01]  /*2a680*/  LDL R38, [R1+0x758] ;  /* 0x0007580001267983 */ /* 0x0003620000100800 */
[----:B------:R-:W-:-:S02]  /*2a690*/  MOV R78, R58 ;  /* 0x0000003a004e7202 */ /* 0x000fc40000000f00 */
[----:B------:R-:W-:Y:S02]  /*2a6a0*/  MOV R37, 0x2a6c0 ;  /* 0x0002a6c000257802 */ /* 0x000fe40000000f00 */
[----:B-1---5:R-:W-:Y:S05]  /*2a6b0*/  CALL.REL.NOINC `($_ZN7cutlass13device_kernelIN5flash19enable_sm80_to_sm89INS1_16FlashAttnBwdSm80INS1_25CollectiveMainloopBwdSm80ILi2ELi2EN4cute5tupleIJNS5_1CILi128EEES8_NS7_ILi64EEEEEENS_6half_tEfNS_4arch4Sm80ELb0ELb1ELb1ELb1ELb0ELb0ELb0ELb0ELi2ELi4ELi4ELi4ELb0EEENS1_24CollectiveEpilogueBwdGQAISA_fSD_Li256ELb1ELb0EEENS1_19SingleTileSchedulerILb1ELb0ELb0ELi128EEEEEEEEEvNT_6ParamsE$_ZN4cute5tupleIJNS0_IJNS0_IJNS_1CILi8EEENS1_ILi1EEEEEENS0_IJNS1_ILi2EEEEEEEEENS0_IJNS0_IJS3_NS1_ILi0EEEEEENS0_IJiEEEEEEEEC2ERKS7_RKSB_) ;  /* 0xfffdecf000007944 */ /* 0x022fea0003c3ffff */
[----:B------:R1:W5:Y:S01]  /*2a6c0*/  LDL R39, [R1+0x758] ;  /* 0x0007580001277983 */ /* 0x0003620000100800 */
[----:B------:R-:W-:Y:S01]  /*2a6d0*/  IMAD.MOV.U32 R78, RZ, RZ, R58 ;  /* 0x000000ffff4e7224 */ /* 0x000fe200078e003a */
[----:B------:R-:W-:Y:S02]  /*2a6e0*/  MOV R79, R57 ;  /* 0x00000039004f7202 */ /* 0x000fe40000000f00 */
[----:B------:R1:W-:Y:S01]  /*2a6f0*/  STL.64 [R1+0x770], R4 ;  /* 0x0007700401007387 */ /* 0x0003e20000100a00 */
[----:B------:R-:W-:-:S03]  /*2a700*/  MOV R38, 0x2a720 ;  /* 0x0002a72000267802 */ /* 0x000fc60000000f00 */
[----:B-1---5:R-:W-:Y:S05]  /*2a710*/  CALL.REL.NOINC `($_ZN7cutlass13device_kernelIN5flash19enable_sm80_to_sm89INS1_16FlashAttnBwdSm80INS1_25CollectiveMainloopBwdSm80ILi2ELi2EN4cute5tupleIJNS5_1CILi128EEES8_NS7_ILi64EEEEEENS_6half_tEfNS_4arch4Sm80ELb0ELb1ELb1ELb1ELb0ELb0ELb0ELb0ELi2ELi4ELi4ELi4ELb0EEENS1_24CollectiveEpilogueBwdGQAISA_fSD_Li256ELb1ELb0EEENS1_19SingleTileSchedulerILb1ELb0ELb0ELi128EEEEEEEEEvNT_6ParamsE$_ZN4cute3eso3ESOILb0ELb0EJNS_6LayoutINS_5tupleIJNS3_IJNS_1CILi8EEENS4_ILi1EEEEEENS3_IJNS4_ILi2EEEEEEEEENS3_IJNS3_IJS6_NS4_ILi0EEEEEENS3_IJiEEEEEEEENS_10ViewEngineINS_8smem_ptrIPN7cutlass6half_tEEEEEEEC2ERKSF_RKSM_) ;  /* 0xfffdbdf000007944 */ /* 0x022fea0003c3ffff */
[----:B------:R2:W5:Y:S04]  /*2a720*/  LDL R12, [R1+0x758] ;  /* 0x00075800010c7983 */ /* 0x0005680000100800 */
[----:B------:R2:W5:Y:S01]  /*2a730*/  LDL.64 R4, [R1+0x760] ;  /* 0x0007600001047983 */ /* 0x0005620000100a00 */
[----:B------:R-:W-:-:S02]  /*2a740*/  MOV R78, R58 ;  /* 0x0000003a004e7202 */ /* 0x000fc40000000f00 */
[----:B-1----:R-:W-:Y:S02]  /*2a750*/  MOV R37, 0x2a770 ;  /* 0x0002a77000257802 */ /* 0x002fe40000000f00 */
[----:B--2--5:R-:W-:Y:S05]  /*2a760*/  CALL.REL.NOINC `($_ZN7cutlass13device_kernelIN5flash19enable_sm80_to_sm89INS1_16FlashAttnBwdSm80INS1_25CollectiveMainloopBwdSm80ILi2ELi2EN4cute5tupleIJNS5_1CILi128EEES8_NS7_ILi64EEEEEENS_6half_tEfNS_4arch4Sm80ELb0ELb1ELb1ELb1ELb0ELb0ELb0ELb0ELi2ELi4ELi4ELi4ELb0EEENS1_24CollectiveEpilogueBwdGQAISA_fSD_Li256ELb1ELb0EEENS1_19SingleTileSchedulerILb1ELb0ELb0ELi128EEEEEEEEEvNT_6ParamsE$_ZN4cute3eso3ESOILb1ELb0EJNS_6LayoutINS_5tupleIJNS3_IJNS3_IJNS_1CILi4EEENS4_ILi2EEEEEENS4_ILi1EEEEEENS3_IJS6_EEEEEENS3_IJNS3_IJNS3_IJS8_NS4_ILi32EEEEEENS4_ILi0EEEEEENS3_IJNS4_ILi64EEEEEEEEEEENS_10ViewEngineIPN7cutlass6half_tEEEEEC2ERKSJ_RKSO_) ;  /* 0xfffdd14000007944 */ /* 0x024fea0003c3ffff */
[----:B------:R1:W5:Y:S01]  /*2a770*/  LDL.64 R2, [R1+0x758] ;  /* 0x0007580001027983 */ /* 0x0003620000100a00 */
[----:B------:R-:W-:Y:S02]  /*2a780*/  MOV R78, R58 ;  /* 0x0000003a004e7202 */ /* 0x000fe40000000f00 */
[----:B------:R-:W-:Y:S02]  /*2a790*/  MOV R37, 0x2a7b0 ;  /* 0x0002a7b000257802 */ /* 0x000fe40000000f00 */
[----:B-1---5:R-:W-:Y:S05]  /*2a7a0*/  CALL.REL.NOINC `($_ZN7cutlass13device_kernelIN5flash19enable_sm80_to_sm89INS1_16FlashAttnBwdSm80INS1_25CollectiveMainloopBwdSm80ILi2ELi2EN4cute5tupleIJNS5_1CILi128EEES8_NS7_ILi64EEEEEENS_6half_tEfNS_4arch4Sm80ELb0ELb1ELb1ELb1ELb0ELb0ELb0ELb0ELi2ELi4ELi4ELi4ELb0EEENS1_24CollectiveEpilogueBwdGQAISA_fSD_Li256ELb1ELb0EEENS1_19SingleTileSchedulerILb1ELb0ELb0ELi128EEEEEEEEEvNT_6ParamsE$_ZN4cute3eso3ESOILb1ELb0EJNS_6LayoutINS_5tupleIJNS3_IJNS3_IJNS3_IJNS_1CILi4EEENS4_ILi2EEEEEENS4_ILi1EEEEEES8_EEENS3_IJNS3_IJNS3_IJS8_S8_EEES8_EEES6_EEEEEENS3_IJNS3_IJNS3_IJNS3_IJS8_NS4_ILi32EEEEEENS4_ILi0EEEEEESH_EEENS3_IJNS3_IJNS3_IJSH_SH_EEESH_EEENS4_ILi64EEEEEEEEEEENS_10ViewEngineIPN7cutlass6half_tEEEEEC2ERKSP_RKSU_) ;  /* 0xfffdcfa000007944 */ /* 0x022fea0003c3ffff */
[----:B------:R1:W5:Y:S01]  /*2a7b0*/  LDL.64 R2, [R1+0x758] ;  /* 0x0007580001027983 */ /* 0x0003620000100a00 */
[----:B------:R-:W-:Y:S02]  /*2a7c0*/  MOV R79, R58 ;  /* 0x0000003a004f7202 */ /* 0x000fe40000000f00 */
[----:B------:R-:W-:Y:S02]  /*2a7d0*/  MOV R11, 0x2a7f0 ;  /* 0x0002a7f0000b7802 */ /* 0x000fe40000000f00 */
[----:B-1---5:R-:W-:Y:S05]  /*2a7e0*/  CALL.REL.NOINC `($_ZN7cutlass13device_kernelIN5flash19enable_sm80_to_sm89INS1_16FlashAttnBwdSm80INS1_25CollectiveMainloopBwdSm80ILi2ELi2EN4cute5tupleIJNS5_1CILi128EEES8_NS7_ILi64EEEEEENS_6half_tEfNS_4arch4Sm80ELb0ELb1ELb1ELb1ELb0ELb0ELb0ELb0ELi2ELi4ELi4ELi4ELb0EEENS1_24CollectiveEpilogueBwdGQAISA_fSD_Li256ELb1ELb0EEENS1_19SingleTileSchedulerILb1ELb0ELb0ELi128EEEEEEEEEvNT_6ParamsE$_ZN4cute5tupleIJNS0_IJNS_1CILi2EEEEEENS0_IJiEEEEEC2ERKS3_RKS4_) ;  /* 0xfffded8000007944 */ /* 0x022fea0003c3ffff */
[----:B------:R-:W2:Y:S01]  /*2a7f0*/  LDL R6, [R1+0x758] ;  /* 0x0007580001067983 */ /* 0x000ea20000100800 */
[----:B------:R-:W-:Y:S02]  /*2a800*/  MOV R78, R57 ;  /* 0x00000039004e7202 */ /* 0x000fe40000000f00 */
[----:B------:R-:W-:Y:S01]  /*2a810*/  MOV R10, 0x2a840 ;  /* 0x0002a840000a7802 */ /* 0x000fe20000000f00 */
[----:B--2---:R1:W-:Y:S04]  /*2a820*/  STL [R1+0x770], R6 ;  /* 0x0007700601007387 */ /* 0x0043e80000100800 */
[----:B-1----:R-:W-:Y:S05]  /*2a830*/  CALL.REL.NOINC `($_ZN7cutlass13device_kernelIN5flash19enable_sm80_to_sm89INS1_16FlashAttnBwdSm80INS1_25CollectiveMainloopBwdSm80ILi2ELi2EN4cute5tupleIJNS5_1CILi128EEES8_NS7_ILi64EEEEEENS_6half_tEfNS_4arch4Sm80ELb0ELb1ELb1ELb1ELb0ELb0ELb0ELb0ELi2ELi4ELi4ELi4ELb0EEENS1_24CollectiveEpilogueBwdGQAISA_fSD_Li256ELb1ELb0EEENS1_19SingleTileSchedulerILb1ELb0ELb0ELi128EEEEEEEEEvNT_6ParamsE$_ZZN4cute14logical_divideINS_5tupleIJNS1_IJNS_1CILi8EEENS2_ILi1EEEEEENS1_IJNS2_ILi2EEEEEEEEENS1_IJNS1_IJS4_NS2_ILi0EEEEEENS1_IJiEEEEEENS1_IJS5_NS_6LayoutIS4_S9_EEEEEEEDaRKNSD_IT_T0_EERKT1_ENKUlRKT_RKT0_E_clINSD_IS7_SB_EESE_EEDaSQ_ST_) ;  /* 0xfffdf67000007944 */ /* 0x002fea0003c3ffff */
[----:B------:R-:W-:Y:S02]  /*2a840*/  MOV R10, R58 ;  /* 0x0000003a000a7202 */ /* 0x000fe40000000f00 */
[----:B------:R-:W-:-:S02]  /*2a850*/  MOV R11, 0x2a870 ;  /* 0x0002a870000b7802 */ /* 0x000fc40000000f00 */
[----:B-----5:R-:W-:Y:S05]  /*2a860*/  CALL.REL.NOINC `($_ZN7cutlass13device_kernelIN5flash19enable_sm80_to_sm89INS1_16FlashAttnBwdSm80INS1_25CollectiveMainloopBwdSm80ILi2ELi2EN4cute5tupleIJNS5_1CILi128EEES8_NS7_ILi64EEEEEENS_6half_tEfNS_4arch4Sm80ELb0ELb1ELb1ELb1ELb0ELb0ELb0ELb0ELi2ELi4ELi4ELi4ELb0EEENS1_24CollectiveEpilogueBwdGQAISA_fSD_Li256ELb1ELb0EEENS1_19SingleTileSchedulerILb1ELb0ELb0ELi128EEEEEEEEEvNT_6ParamsE$_ZN4cute3eso3ESOILb1ELb0EJNS_5tupleIJNS2_IJNS_1CILi1EEENS3_ILi0EEEEEENS2_IJS5_S5_EEEEEENS2_IJS5_iEEEEEC2ERKS8_RKS9_) ;  /* 0xfffdcda000007944 */ /* 0x020fea0003c3ffff */
[----:B------:R1:W5:Y:S01]  /*2a870*/  LDL R12, [R1+0x758] ;  /* 0x00075800010c7983 */ /* 0x0003620000100800 */
[----:B------:R-:W-:-:S02]  /*2a880*/  MOV R79, R58 ;  /* 0x0000003a004f7202 */ /* 0x000fc40000000f00 */
[----:B------:R-:W-:Y:S02]  /*2a890*/  MOV R11, 0x2a8b0 ;  /* 0x0002a8b0000b7802 */ /* 0x000fe40000000f00 */
[----:B-1---5:R-:W-:Y:S05]  /*2a8a0*/  CALL.REL.NOINC `($_ZN7cutlass13device_kernelIN5flash19enable_sm80_to_sm89INS1_16FlashAttnBwdSm80INS1_25CollectiveMainloopBwdSm80ILi2ELi2EN4cute5tupleIJNS5_1CILi128EEES8_NS7_ILi64EEEEEENS_6half_tEfNS_4arch4Sm80ELb0ELb1ELb1ELb1ELb0ELb0ELb0ELb0ELi2ELi4ELi4ELi4ELb0EEENS1_24CollectiveEpilogueBwdGQAISA_fSD_Li256ELb1ELb0EEENS1_19SingleTileSchedulerILb1ELb0ELb0ELi128EEEEEEEEEvNT_6ParamsE$_ZN4cute5tupleIJNS0_IJNS0_IJNS0_IJNS_1CILi8EEENS1_ILi1EEEEEENS0_IJS3_S3_EEEEEENS0_IJS3_NS1_ILi2EEEEEEEEENS0_IJNS0_IJNS0_IJS3_NS1_ILi0EEEEEENS0_IJSA_SA_EEEEEENS0_IJSA_iEEEEEEEEC2ERKS9_RKSF_) ;  /* 0xfffde84000007944 */ /* 0x022fea0003c3ffff */
[----:B------:R1:W5:Y:S01]  /*2a8b0*/  LDL R12, [R1+0x758] ;  /* 0x00075800010c7983 */ /* 0x0003620000100800 */
[----:B------:R-:W-:Y:S02]  /*2a8c0*/  MOV R10, R58 ;  /* 0x0000003a000a7202 */ /* 0x000fe40000000f00 */
[----:B------:R-:W-:Y:S02]  /*2a8d0*/  MOV R11, 0x2a8f0 ;  /* 0x0002a8f0000b7802 */ /* 0x000fe40000000f00 */
[----:B-1---5:R-:W-:Y:S05]  /*2a8e0*/  CALL.REL.NOINC `($_ZN7cutlass13device_kernelIN5flash19enable_sm80_to_sm89INS1_16FlashAttnBwdSm80INS1_25CollectiveMainloopBwdSm80ILi2ELi2EN4cute5tupleIJNS5_1CILi128EEES8_NS7_ILi64EEEEEENS_6half_tEfNS_4arch4Sm80ELb0ELb1ELb1ELb1ELb0ELb0ELb0ELb0ELi2ELi4ELi4ELi4ELb0EEENS1_24CollectiveEpilogueBwdGQAISA_fSD_Li256ELb1ELb0EEENS1_19SingleTileSchedulerILb1ELb0ELb0ELi128EEEEEEEEEvNT_6ParamsE$_ZN4cute3eso3ESOILb1ELb0EJNS_5tupleIJNS2_IJNS_1CILi1EEENS3_ILi0EEEEEENS2_IJS5_S5_EEEEEENS2_IJS5_iEEEEEC2ERKS8_RKS9_) ;  /* 0xfffdcd2000007944 */ /* 0x022fea0003c3ffff */
[----:B------:R1:W5:Y:S01]  /*2a8f0*/  LDL R12, [R1+0x758] ;  /* 0x00075800010c7983 */ /* 0x0003620000100800 */
[----:B------:R-:W-:Y:S02]  /*2a900*/  MOV R78, R58 ;  /* 0x0000003a004e7202 */ /* 0x000fe40000000f00 */
[----:B------:R-:W-:Y:S02]  /*2a910*/  MOV R11, 0x2a930 ;  /* 0x0002a930000b7802 */ /* 0x000fe40000000f00 */
[----:B-1---5:R-:W-:Y:S05]  /*2a920*/  CALL.REL.NOINC `($_ZN7cutlass13device_kernelIN5flash19enable_sm80_to_sm89INS1_16FlashAttnBwdSm80INS1_25CollectiveMainloopBwdSm80ILi2ELi2EN4cute5tupleIJNS5_1CILi128EEES8_NS7_ILi64EEEEEENS_6half_tEfNS_4arch4Sm80ELb0ELb1ELb1ELb1ELb0ELb0ELb0ELb0ELi2ELi4ELi4ELi4ELb0EEENS1_24CollectiveEpilogueBwdGQAISA_fSD_Li256ELb1ELb0EEENS1_19SingleTileSchedulerILb1ELb0ELb0ELi128EEEEEEEEEvNT_6ParamsE$_ZN4cute3eso3ESOILb1ELb0EJNS_5tupleIJNS_1CILi0EEES4_EEEiEEC2ERKS5_RKi) ;  /* 0xfffdcd8000007944 */ /* 0x022fea0003c3ffff */
[----:B------:R1:W5:Y:S01]  /*2a930*/  LDL R12, [R1+0x758] ;  /* 0x00075800010c7983 */ /* 0x0003620000100800 */
[----:B------:R-:W-:Y:S02]  /*2a940*/  MOV R78, R58 ;  /* 0x0000003a004e7202 */ /* 0x000fe40000000f00 */
[----:B------:R-:W-:Y:S02]  /*2a950*/  MOV R11, 0x2a970 ;  /* 0x0002a970000b7802 */ /* 0x000fe40000000f00 */
[----:B-1---5:R-:W-:Y:S05]  /*2a960*/  CALL.REL.NOINC `($_ZN7cutlass13device_kernelIN5flash19enable_sm80_to_sm89INS1_16FlashAttnBwdSm80INS1_25CollectiveMainloopBwdSm80ILi2ELi2EN4cute5tupleIJNS5_1CILi128EEES8_NS7_ILi64EEEEEENS_6half_tEfNS_4arch4Sm80ELb0ELb1ELb1ELb1ELb0ELb0ELb0ELb0ELi2ELi4ELi4ELi4ELb0EEENS1_24CollectiveEpilogueBwdGQAISA_fSD_Li256ELb1ELb0EEENS1_19SingleTileSchedulerILb1ELb0ELb0ELi128EEEEEEEEEvNT_6ParamsE$_ZN4cute3eso3ESOILb1ELb0EJNS_5tupleIJNS2_IJNS_1CILi1EEENS3_ILi0EEEEEES5_EEENS2_IJNS2_IJS5_S5_EEEiEEEEEC2ERKS7_RKS9_) ;  /* 0xfffdccf000007944 */ /* 0x022fea0003c3ffff */
[----:B------:R1:W5:Y:S01]  /*2a970*/  LDL R12, [R1+0x758] ;  /* 0x00075800010c7983 */ /* 0x0003620000100800 */
[----:B------:R-:W-:-:S02]  /*2a980*/  MOV R78, R58 ;  /* 0x0000003a004e7202 */ /* 0x000fc40000000f00 */
[----:B------:R-:W-:Y:S02]  /*2a990*/  MOV R11, 0x2a9b0 ;  /* 0x0002a9b0000b7802 */ /* 0x000fe40000000f00 */
[----:B-1---5:R-:W-:Y:S05]  /*2a9a0*/  CALL.REL.NOINC `($_ZN7cutlass13device_kernelIN5flash19enable_sm80_to_sm89INS1_16FlashAttnBwdSm80INS1_25CollectiveMainloopBwdSm80ILi2ELi2EN4cute5tupleIJNS5_1CILi128EEES8_NS7_ILi64EEEEEENS_6half_tEfNS_4arch4Sm80ELb0ELb1ELb1ELb1ELb0ELb0ELb0ELb0ELi2ELi4ELi4ELi4ELb0EEENS1_24CollectiveEpilogueBwdGQAISA_fSD_Li256ELb1ELb0EEENS1_19SingleTileSchedulerILb1ELb0ELb0ELi128EEEEEEEEEvNT_6ParamsE$_ZN4cute5tupleIJNS0_IJNS0_IJNS0_IJNS_1CILi8EEENS1_ILi1EEEEEES3_EEENS0_IJNS0_IJS3_S3_EEENS1_ILi2EEEEEEEEENS0_IJNS0_IJNS0_IJS3_NS1_ILi0EEEEEESA_EEENS0_IJNS0_IJSA_SA_EEEiEEEEEEEEC2ERKS9_RKSF_) ;  /* 0xfffde79000007944 */ /* 0x022fea0003c3ffff */
[----:B------:R1:W5:Y:S01]  /*2a9b0*/  LDL R13, [R1+0x758] ;  /* 0x00075800010d7983 */ /* 0x0003620000100800 */
[----:B------:R-:W-:Y:S01]  /*2a9c0*/  IMAD.MOV.U32 R78, RZ, RZ, R58 ;  /* 0x000000ffff4e7224 */ /* 0x000fe200078e003a */
[----:B------:R-:W-:Y:S02]  /*2a9d0*/  MOV R79, R57 ;  /* 0x00000039004f7202 */ /* 0x000fe40000000f00 */
[----:B------:R1:W-:Y:S01]  /*2a9e0*/  STL.64 [R1+0x770], R4 ;  /* 0x0007700401007387 */ /* 0x0003e20000100a00 */
[----:B------:R-:W-:-:S03]  /*2a9f0*/  MOV R12, 0x2aa10 ;  /* 0x0002aa10000c7802 */ /* 0x000fc60000000f00 */
[----:B-1---5:R-:W-:Y:S05]  /*2aa00*/  CALL.REL.NOINC `($_ZN7cutlass13device_kernelIN5flash19enable_sm80_to_sm89INS1_16FlashAttnBwdSm80INS1_25CollectiveMainloopBwdSm80ILi2ELi2EN4cute5tupleIJNS5_1CILi128EEES8_NS7_ILi64EEEEEENS_6half_tEfNS_4arch4Sm80ELb0ELb1ELb1ELb1ELb0ELb0ELb0ELb0ELi2ELi4ELi4ELi4ELb0EEENS1_24CollectiveEpilogueBwdGQAISA_fSD_Li256ELb1ELb0EEENS1_19SingleTileSchedulerILb1ELb0ELb0ELi128EEEEEEEEEvNT_6ParamsE$_ZN4cute3eso3ESOILb0ELb0EJNS_6LayoutINS_5tupleIJNS3_IJNS3_IJNS_1CILi8EEENS4_ILi1EEEEEES6_EEENS3_IJNS3_IJS6_S6_EEENS4_ILi2EEEEEEEEENS3_IJNS3_IJNS3_IJS6_NS4_ILi0EEEEEESD_EEENS3_IJNS3_IJSD_SD_EEEiEEEEEEEENS_10ViewEngineINS_8smem_ptrIPN7cutlass6half_tEEEEEEEC2ERKSJ_RKSQ_) ;  /* 0xfffdb55000007944 */ /* 0x022fea0003c3ffff */
[----:B------:R2:W5:Y:S04]  /*2aa10*/  LDL R6, [R1+0x758] ;  /* 0x0007580001067983 */ /* 0x0005680000100800 */
[----:B------:R2:W5:Y:S01]  /*2aa20*/  LDL.64 R4, [R1+0x760] ;  /* 0x0007600001047983 */ /* 0x0005620000100a00 */
[----:B------:R-:W-:Y:S01]  /*2aa30*/  MOV R36, R3 ;  /* 0x0000000300247202 */ /* 0x000fe20000000f00 */
[----:B------:R-:W-:Y:S01]  /*2aa40*/  IMAD.MOV.U32 R37, RZ, RZ, R2 ;  /* 0x000000ffff257224 */ /* 0x000fe200078e0002 */
[----:B------:R-:W-:Y:S01]  /*2aa50*/  MOV R3, 0x2aa80 ;  /* 0x0002aa8000037802 */ /* 0x000fe20000000f00 */
[----:B------:R-:W-:-:S02]  /*2aa60*/  IMAD.MOV.U32 R78, RZ, RZ, R58 ;  /* 0x000000ffff4e7224 */ /* 0x000fc400078e003a */
[----:B-12--5:R-:W-:Y:S05]  /*2aa70*/  CALL.REL.NOINC `($_ZN7cutlass13device_kernelIN5flash19enable_sm80_to_sm89INS1_16FlashAttnBwdSm80INS1_25CollectiveMainloopBwdSm80ILi2ELi2EN4cute5tupleIJNS5_1CILi128EEES8_NS7_ILi64EEEEEENS_6half_tEfNS_4arch4Sm80ELb0ELb1ELb1ELb1ELb0ELb0ELb0ELb0ELi2ELi4ELi4ELi4ELb0EEENS1_24CollectiveEpilogueBwdGQAISA_fSD_Li256ELb1ELb0EEENS1_19SingleTileSchedulerILb1ELb0ELb0ELi128EEEEEEEEEvNT_6ParamsE$_ZN4cute3eso3ESOILb1ELb0EJNS_6LayoutINS_5tupleIJNS3_IJNS3_IJNS_1CILi4EEENS4_ILi2EEEEEENS4_ILi1EEEEEES6_EEENS3_IJNS3_IJNS3_IJS8_NS4_ILi32EEEEEENS4_ILi0EEEEEENS4_ILi64EEEEEEEENS_10ViewEngineIPN7cutlass6half_tEEEEEC2ERKSH_RKSM_) ;  /* 0xfffdce8000007944 */ /* 0x026fea0003c3ffff */
        /* <DEDUP_REMOVED lines=155> */
[----:B------:R-:W-:-:S02]  /*2b430*/  MOV R3, 0x2b460 ;  /* 0x0002b46000037802 */ /* 0x000fc40000000f00 */
[----:B--2---:R-:W-:Y:S02]  /*2b440*/  SHF.L.U32 R6, R6, 0x3, RZ ;  /* 0x0000000306067819 */ /* 0x004fe400000006ff */
[----:B------:R-:W-:Y:S05]  /*2b450*/  CALL.REL.NOINC `($_ZN7cutlass13device_kernelIN5flash19enable_sm80_to_sm89INS1_16FlashAttnBwdSm80INS1_25CollectiveMainloopBwdSm80ILi2ELi2EN4cute5tupleIJNS5_1CILi128EEES8_NS7_ILi64EEEEEENS_6half_tEfNS_4arch4Sm80ELb0ELb1ELb1ELb1ELb0ELb0ELb0ELb0ELi2ELi4ELi4ELi4ELb0EEENS1_24CollectiveEpilogueBwdGQAISA_fSD_Li256ELb1ELb0EEENS1_19SingleTileSchedulerILb1ELb0ELb0ELi128EEEEEEEEEvNT_6ParamsE$_ZN4cute3eso3ESOILb1ELb0EJNS_6LayoutINS_5tupleIJNS3_IJNS_1CILi2EEES5_S5_EEES5_EEENS3_IJNS3_IJNS4_ILi1EEES5_NS4_ILi4EEEEEENS4_ILi64EEEEEEEEiEEC2ERKSD_RKi) ;  /* 0xfffdd0b000007944 */ /* 0x000fea0003c3ffff */
[----:B------:R-:W2:Y:S01]  /*2b460*/  LDL R2, [R1+0x758] ;  /* 0x0007580001027983 */ /* 0x000ea20000100800 */
[----:B------:R-:W-:Y:S01]  /*2b470*/  MOV R3, 0x2b4d0 ;  /* 0x0002b4d000037802 */ /* 0x000fe20000000f00 */
[----:B--2---:R-:W-:Y:S01]  /*2b480*/  IMAD.WIDE R6, R2, 0x2, R28 ;  /* 0x0000000202067825 */ /* 0x004fe200078e021c */
[----:B------:R-:W-:-:S04]  /*2b490*/  MOV R2, R58 ;  /* 0x0000003a00027202 */ /* 0x000fc80000000f00 */
[----:B------:R-:W-:Y:S02]  /*2b4a0*/  MOV R5, R6 ;  /* 0x0000000600057202 */ /* 0x000fe40000000f00 */
[----:B------:R-:W-:Y:S02]  /*2b4b0*/  MOV R4, R7 ;  /* 0x0000000700047202 */ /* 0x000fe40000000f00 */
[----:B------:R-:W-:Y:S05]  /*2b4c0*/  CALL.REL.NOINC `($_ZN7cutlass13device_kernelIN5flash19enable_sm80_to_sm89INS1_16FlashAttnBwdSm80INS1_25CollectiveMainloopBwdSm80ILi2ELi2EN4cute5tupleIJNS5_1CILi128EEES8_NS7_ILi64EEEEEENS_6half_tEfNS_4arch4Sm80ELb0ELb1ELb1ELb1ELb0ELb0ELb0ELb0ELi2ELi4ELi4ELi4ELb0EEENS1_24CollectiveEpilogueBwdGQAISA_fSD_Li256ELb1ELb0EEENS1_19SingleTileSchedulerILb1ELb0ELb0ELi128EEEEEEEEEvNT_6ParamsE$_ZN4cute3eso3ESOILb1ELb0EJNS_6LayoutINS_5tupleIJNS3_IJNS_1CILi2EEES5_S5_EEES5_EEENS3_IJNS3_IJNS4_ILi1EEES5_NS4_ILi4EEEEEENS4_ILi64EEEEEEEENS_10ViewEngineIPN7cutlass6half_tEEEEEC2ERKSD_RKSI_) ;  /* 0xfffdcfc000007944 */ /* 0x000fea0003c3ffff */
[----:B------:R1:W5:Y:S01]  /*2b4d0*/  LDL.64 R32, [R1+0x758] ;  /* 0x0007580001207983 */ /* 0x0003620000100a00 */
[----:B------:R-:W-:Y:S01]  /*2b4e0*/  IMAD.MOV.U32 R78, RZ, RZ, R58 ;  /* 0x000000ffff4e7224 */ /* 0x000fe200078e003a */
[----:B------:R-:W-:Y:S02]  /*2b4f0*/  MOV R38, RZ ;  /* 0x000000ff00267202 */ /* 0x000fe40000000f00 */
[----:B------:R-:W-:Y:S02]  /*2b500*/  MOV R3, 0x2b520 ;  /* 0x0002b52000037802 */ /* 0x000fe40000000f00 */
[----:B-1---5:R-:W-:Y:S05]  /*2b510*/  CALL.REL.NOINC `($_ZN7cutlass13device_kernelIN5flash19enable_sm80_to_sm89INS1_16FlashAttnBwdSm80INS1_25CollectiveMainloopBwdSm80ILi2ELi2EN4cute5tupleIJNS5_1CILi128EEES8_NS7_ILi64EEEEEENS_6half_tEfNS_4arch4Sm80ELb0ELb1ELb1ELb1ELb0ELb0ELb0ELb0ELi2ELi4ELi4ELi4ELb0EEENS1_24CollectiveEpilogueBwdGQAISA_fSD_Li256ELb1ELb0EEENS1_19SingleTileSchedulerILb1ELb0ELb0ELi128EEEEEEEEEvNT_6ParamsE$_ZN4cute3eso3ESOILb1ELb0EJNS_10UnderscoreES2_iEEC2ERKS2_S5_RKi) ;  /* 0xfffdba6000007944 */ /* 0x022fea0003c3ffff */
[----:B------:R-:W2:Y:S01]  /*2b520*/  LDL R4, [R1+0x758] ;  /* 0x0007580001047983 */ /* 0x000ea20000100800 */
[----:B------:R-:W-:Y:S01]  /*2b530*/  IMAD.MOV.U32 R2, RZ, RZ, R58 ;  /* 0x000000ffff027224 */ /* 0x000fe200078e003a */
[----:B------:R-:W-:Y:S02]  /*2b540*/  MOV R3, 0x2b570 ;  /* 0x0002b57000037802 */ /* 0x000fe40000000f00 */
[----:B--2---:R-:W-:-:S02]  /*2b550*/  SHF.L.U32 R4, R4, 0x2, RZ ;  /* 0x0000000204047819 */ /* 0x004fc400000006ff */
[----:B------:R-:W-:Y:S05]  /*2b560*/  CALL.REL.NOINC `($_ZN7cutlass13device_kernelIN5flash19enable_sm80_to_sm89INS1_16FlashAttnBwdSm80INS1_25CollectiveMainloopBwdSm80ILi2ELi2EN4cute5tupleIJNS5_1CILi128EEES8_NS7_ILi64EEEEEENS_6half_tEfNS_4arch4Sm80ELb0ELb1ELb1ELb1ELb0ELb0ELb0ELb0ELi2ELi4ELi4ELi4ELb0EEENS1_24CollectiveEpilogueBwdGQAISA_fSD_Li256ELb1ELb0EEENS1_19SingleTileSchedulerILb1ELb0ELb0ELi128EEEEEEEEEvNT_6ParamsE$_ZN4cute3eso3ESOILb1ELb0EJNS_6LayoutINS_5tupleIJNS3_IJNS_1CILi2EEES5_EEES6_EEENS3_IJNS3_IJNS4_ILi1EEES5_EEENS3_IJNS4_ILi32EEENS4_ILi64EEEEEEEEEEEiEEC2ERKSE_RKi) ;  /* 0xfffdce0000007944 */ /* 0x000fea0003c3ffff */
[----:B------:R-:W2:Y:S01]  /*2b570*/  LDL R2, [R1+0x758] ;  /* 0x0007580001027983 */ /* 0x000ea20000100800 */
[----:B------:R-:W-:Y:S01]  /*2b580*/  MOV R3, 0x2b5e0 ;  /* 0x0002b5e000037802 */ /* 0x000fe20000000f00 */
[----:B--2---:R-:W-:Y:S01]  /*2b590*/  IMAD.WIDE R6, R2, 0x2, R18 ;  /* 0x0000000202067825 */ /* 0x004fe200078e0212 */
[----:B------:R-:W-:-:S04]  /*2b5a0*/  MOV R2, R58 ;  /* 0x0000003a00027202 */ /* 0x000fc80000000f00 */
[----:B------:R-:W-:Y:S02]  /*2b5b0*/  MOV R5, R6 ;  /* 0x0000000600057202 */ /* 0x000fe40000000f00 */
[----:B------:R-:W-:Y:S02]  /*2b5c0*/  MOV R4, R7 ;  /* 0x0000000700047202 */ /* 0x000fe40000000f00 */
[----:B------:R-:W-:Y:S05]  /*2b5d0*/  CALL.REL.NOINC `($_ZN7cutlass13device_kernelIN5flash19enable_sm80_to_sm89INS1_16FlashAttnBwdSm80INS1_25CollectiveMainloopBwdSm80ILi2ELi2EN4cute5tupleIJNS5_1CILi128EEES8_NS7_ILi64EEEEEENS_6half_tEfNS_4arch4Sm80ELb0ELb1ELb1ELb1ELb0ELb0ELb0ELb0ELi2ELi4ELi4ELi4ELb0EEENS1_24CollectiveEpilogueBwdGQAISA_fSD_Li256ELb1ELb0EEENS1_19SingleTileSchedulerILb1ELb0ELb0ELi128EEEEEEEEEvNT_6ParamsE$_ZN4cute3eso3ESOILb1ELb0EJNS_6LayoutINS_5tupleIJNS3_IJNS_1CILi2EEES5_EEES6_EEENS3_IJNS3_IJNS4_ILi1EEES5_EEENS3_IJNS4_ILi32EEENS4_ILi64EEEEEEEEEEENS_10ViewEngineIPN7cutlass6half_tEEEEEC2ERKSE_RKSJ_) ;  /* 0xfffdcd1000007944 */ /* 0x000fea0003c3ffff */
[----:B------:R1:W5:Y:S04]  /*2b5e0*/  LDL.64 R34, [R1+0x758] ;  /* 0x0007580001227983 */ /* 0x0003680000100a00 */
[----:B------:R1:W-:Y:S02]  /*2b5f0*/  STL [R1+0x770], RZ ;  /* 0x000770ff01007387 */ /* 0x0003e40000100800 */
.L_x_3707:
        /* <DEDUP_REMOVED lines=203> */
[----:B-1----:R-:W-:Y:S05]  /*2c2b0*/  CALL.REL.NOINC `($_ZN7cutlass13device_kernelIN5flash19enable_sm80_to_sm89INS1_16FlashAttnBwdSm80INS1_25CollectiveMainloopBwdSm80ILi2ELi2EN4cute5tupleIJNS5_1CILi128EEES8_NS7_ILi64EEEEEENS_6half_tEfNS_4arch4Sm80ELb0ELb1ELb1ELb1ELb0ELb0ELb0ELb0ELi2ELi4ELi4ELi4ELb0EEENS1_24CollectiveEpilogueBwdGQAISA_fSD_Li256ELb1ELb0EEENS1_19SingleTileSchedulerILb1ELb0ELb0ELi128EEEEEEEEEvNT_6ParamsE$_ZN4cute3eso3ESOILb1ELb0EJNS_10UnderscoreES2_iEEC2ERKS2_S5_RKi) ;  /* 0xfffdacc000007944 */ /* 0x002fea0003c3ffff */
        /* <DEDUP_REMOVED lines=466> */
[----:B------:R-:W-:Y:S05]  /*2dfe0*/  CALL.REL.NOINC `($_ZN7cutlass13device_kernelIN5flash19enable_sm80_to_sm89INS1_16FlashAttnBwdSm80INS1_25CollectiveMainloopBwdSm80ILi2ELi2EN4cute5tupleIJNS5_1CILi128EEES8_NS7_ILi64EEEEEENS_6half_tEfNS_4arch4Sm80ELb0ELb1ELb1ELb1ELb0ELb0ELb0ELb0ELi2ELi4ELi4ELi4ELb0EEENS1_24CollectiveEpilogueBwdGQAISA_fSD_Li256ELb1ELb0EEENS1_19SingleTileSchedulerILb1ELb0ELb0ELi128EEEEEEEEEvNT_6ParamsE$_ZN4cute3eso3ESOILb1ELb0EJNS_6LayoutINS_5tupleIJNS3_IJNS_1CILi2EEES5_S5_EEES5_EEENS3_IJNS3_IJNS4_ILi1EEES5_NS4_ILi4EEEEEENS4_ILi64EEEEEEEENS_10ViewEngineIPN7cutlass6half_tEEEEEC2ERKSD_RKSI_) ;  /* 0xfffda4a000007944 */ /* 0x000fea0003c3ffff */
        /* <DEDUP_REMOVED lines=19> */
.L_x_3708:
        /* <DEDUP_REMOVED lines=690> */
.L_x_3709:
        /* <DEDUP_REMOVED lines=690> */
.L_x_3710:
        /* <DEDUP_REMOVED lines=690> */
.L_x_3711:
        /* <DEDUP_REMOVED lines=690> */
.L_x_3712:
        /* <DEDUP_REMOVED lines=409> */
[----:B--2---:R-:W-:-:S05]  /*3a730*/  IMAD.WIDE R26, R37, 0x2, R26 ;  /* 0x00000002251a7825 */ /* 0x004fca00078e021a */
[----:B-1----:R-:W-:Y:S02]  /*3a740*/  MOV R2, R26 ;  /* 0x0000001a00027202 */ /* 0x002fe40000000f00 */
[----:B------:R-:W-:Y:S02]  /*3a750*/  MOV R3, R27 ;  /* 0x0000001b00037202 */ /* 0x000fe40000000f00 */
[----:B------:R-:W-:Y:S05]  /*3a760*/  CALL.REL.NOINC `($_ZN7cutlass13device_kernelIN5flash19enable_sm80_to_sm89INS1_16FlashAttnBwdSm80INS1_25CollectiveMainloopBwdSm80ILi2ELi2EN4cute5tupleIJNS5_1CILi128EEES8_NS7_ILi64EEEEEENS_6half_tEfNS_4arch4Sm80ELb0ELb1ELb1ELb1ELb0ELb0ELb0ELb0ELi2ELi4ELi4ELi4ELb0EEENS1_24CollectiveEpilogueBwdGQAISA_fSD_Li256ELb1ELb0EEENS1_19SingleTileSchedulerILb1ELb0ELb0ELi128EEEEEEEEEvNT_6ParamsE$_ZN4cute8smem_ptrIPN7cutlass6half_tEECI1NS_12iter_adaptorIS3_S4_EEES3_) ;  /* 0xfffcf09000007944 */ /* 0x000fea0003c3ffff */
[----:B------:R-:W2:Y:S01]  /*3a770*/  LDL.64 R2, [R1+0x758] ;  /* 0x0007580001027983 */ /* 0x000ea20000100a00 */
[----:B------:R-:W-:Y:S01]  /*3a780*/  IMAD.MOV.U32 R78, RZ, RZ, R58 ;  /* 0x000000ffff4e7224 */ /* 0x000fe200078e003a */
[----:B------:R-:W-:Y:S02]  /*3a790*/  MOV R79, R57 ;  /* 0x00000039004f7202 */ /* 0x000fe40000000f00 */
[----:B------:R-:W-:Y:S01]  /*3a7a0*/  MOV R37, 0x3a7d0 ;  /* 0x0003a7d000257802 */ /* 0x000fe20000000f00 */
[----:B--2---:R1:W-:Y:S04]  /*3a7b0*/  STL.64 [R1+0x770], R2 ;  /* 0x0007700201007387 */ /* 0x0043e80000100a00 */
[----:B-1----:R-:W-:Y:S05]  /*3a7c0*/  CALL.REL.NOINC `($_ZN7cutlass13device_kernelIN5flash19enable_sm80_to_sm89INS1_16FlashAttnBwdSm80INS1_25CollectiveMainloopBwdSm80ILi2ELi2EN4cute5tupleIJNS5_1CILi128EEES8_NS7_ILi64EEEEEENS_6half_tEfNS_4arch4Sm80ELb0ELb1ELb1ELb1ELb0ELb0ELb0ELb0ELi2ELi4ELi4ELi4ELb0EEENS1_24CollectiveEpilogueBwdGQAISA_fSD_Li256ELb1ELb0EEENS1_19SingleTileSchedulerILb1ELb0ELb0ELi128EEEEEEEEEvNT_6ParamsE$_ZN4cute3eso3ESOILb0ELb0EJNS_6LayoutINS_5tupleIJNS3_IJNS_1CILi8EEENS4_ILi1EEEEEENS4_ILi2EEEEEENS3_IJNS3_IJS6_NS4_ILi0EEEEEEiEEEEENS_10ViewEngineINS_8smem_ptrIPN7cutlass6half_tEEEEEEEC2ERKSD_RKSK_) ;  /* 0xfffcbdb000007944 */ /* 0x002fea0003c3ffff */
[----:B------:R1:W5:Y:S04]  /*3a7d0*/  LDL R0, [R1+0x758] ;  /* 0x0007580001007983 */ /* 0x0003680000100800 */
[----:B------:R1:W5:Y:S01]  /*3a7e0*/  LDL.64 R6, [R1+0x760] ;  /* 0x0007600001067983 */ /* 0x0003620000100a00 */
[----:B------:R-:W-:Y:S01]  /*3a7f0*/  IMAD.MOV.U32 R78, RZ, RZ, R58 ;  /* 0x000000ffff4e7224 */ /* 0x000fe200078e003a */
[----:B------:R-:W-:-:S02]  /*3a800*/  MOV R38, 0x7 ;  /* 0x0000000700267802 */ /* 0x000fc40000000f00 */
[----:B------:R-:W-:Y:S02]  /*3a810*/  MOV R3, 0x3a830 ;  /* 0x0003a83000037802 */ /* 0x000fe40000000f00 */
[----:B-1---5:R-:W-:Y:S05]  /*3a820*/  CALL.REL.NOINC `($_ZN7cutlass13device_kernelIN5flash19enable_sm80_to_sm89INS1_16FlashAttnBwdSm80INS1_25CollectiveMainloopBwdSm80ILi2ELi2EN4cute5tupleIJNS5_1CILi128EEES8_NS7_ILi64EEEEEENS_6half_tEfNS_4arch4Sm80ELb0ELb1ELb1ELb1ELb0ELb0ELb0ELb0ELi2ELi4ELi4ELi4ELb0EEENS1_24CollectiveEpilogueBwdGQAISA_fSD_Li256ELb1ELb0EEENS1_19SingleTileSchedulerILb1ELb0ELb0ELi128EEEEEEEEEvNT_6ParamsE$_ZN4cute3eso3ESOILb1ELb0EJNS_10UnderscoreES2_iEEC2ERKS2_S5_RKi) ;  /* 0xfffcc75000007944 */ /* 0x022fea0003c3ffff */
[----:B------:R-:W2:Y:S01]  /*3a830*/  LDL R36, [R1+0x758] ;  /* 0x0007580001247983 */ /* 0x000ea20000100800 */
[----:B------:R-:W-:Y:S01]  /*3a840*/  IMAD.MOV.U32 R78, RZ, RZ, R58 ;  /* 0x000000ffff4e7224 */ /* 0x000fe200078e003a */
[----:B------:R-:W-:Y:S02]  /*3a850*/  MOV R3, 0x3a880 ;  /* 0x0003a88000037802 */ /* 0x000fe40000000f00 */
        /* <DEDUP_REMOVED lines=180> */
[----:B--2---:R-:W-:-:S05]  /*3b3a0*/  IMAD.WIDE R20, R0, 0x2, R20 ;  /* 0x0000000200147825 */ /* 0x004fca00078e0214 */
[----:B------:R-:W-:Y:S02]  /*3b3b0*/  MOV R2, R20 ;  /* 0x0000001400027202 */ /* 0x000fe40000000f00 */
[----:B------:R-:W-:Y:S02]  /*3b3c0*/  MOV R3, R21 ;  /* 0x0000001500037202 */ /* 0x000fe40000000f00 */
        /* <DEDUP_REMOVED lines=8> */
[----:B------:R-:W-:Y:S02]  /*3b450*/  MOV R37, 0x3b470 ;  /* 0x0003b47000257802 */ /* 0x000fe40000000f00 */
[----:B-1---5:R-:W-:Y:S05]  /*3b460*/  CALL.REL.NOINC `($_ZN7cutlass13device_kernelIN5flash19enable_sm80_to_sm89INS1_16FlashAttnBwdSm80INS1_25CollectiveMainloopBwdSm80ILi2ELi2EN4cute5tupleIJNS5_1CILi128EEES8_NS7_ILi64EEEEEENS_6half_tEfNS_4arch4Sm80ELb0ELb1ELb1ELb1ELb0ELb0ELb0ELb0ELi2ELi4ELi4ELi4ELb0EEENS1_24CollectiveEpilogueBwdGQAISA_fSD_Li256ELb1ELb0EEENS1_19SingleTileSchedulerILb1ELb0ELb0ELi128EEEEEEEEEvNT_6ParamsE$_ZN4cute3eso3ESOILb1ELb0EJNS_10UnderscoreEiEEC2ERKS2_RKi) ;  /* 0xfffcbb6000007944 */ /* 0x022fea0003c3ffff */
[----:B------:R-:W2:Y:S01]  /*3b470*/  LDL R31, [R1+0x758] ;  /* 0x00075800011f7983 */ /* 0x000ea20000100800 */
[----:B------:R-:W-:Y:S01]  /*3b480*/  IMAD.MOV.U32 R78, RZ, RZ, R58 ;  /* 0x000000ffff4e7224 */ /* 0x000fe200078e003a */
[----:B------:R-:W-:-:S02]  /*3b490*/  MOV R13, 0x3b4c0 ;  /* 0x0003b4c0000d7802 */ /* 0x000fc40000000f00 */
        /* <DEDUP_REMOVED lines=46> */
[----:B------:R-:W-:Y:S01]  /*3b780*/  MOV R3, 0x3b7d0 ;  /* 0x0003b7d000037802 */ /* 0x000fe20000000f00 */
[----:B--2---:R-:W-:-:S05]  /*3b790*/  IMAD.WIDE R6, R0, 0x2, R4 ;  /* 0x0000000200067825 */ /* 0x004fca00078e0204 */
        /* <DEDUP_REMOVED lines=14> */
[----:B------:R-:W-:-:S02]  /*3b880*/  MOV R2, R58 ;  /* 0x0000003a00027202 */ /* 0x000fc40000000f00 */
[----:B------:R-:W-:Y:S01]  /*3b890*/  MOV R3, 0x3b8e0 ;  /* 0x0003b8e000037802 */ /* 0x000fe20000000f00 */
[----:B--2---:R-:W-:-:S05]  /*3b8a0*/  IMAD.WIDE R6, R0, 0x2, R18 ;  /* 0x0000000200067825 */ /* 0x004fca00078e0212 */
[----:B------:R-:W-:Y:S02]  /*3b8b0*/  MOV R5, R6 ;  /* 0x0000000600057202 */ /* 0x000fe40000000f00 */
[----:B------:R-:W-:Y:S02]  /*3b8c0*/  MOV R4, R7 ;  /* 0x0000000700047202 */ /* 0x000fe40000000f00 */
[----:B------:R-:W-:Y:S05]  /*3b8d0*/  CALL.REL.NOINC `($_ZN7cutlass13device_kernelIN5flash19enable_sm80_to_sm89INS1_16FlashAttnBwdSm80INS1_25CollectiveMainloopBwdSm80ILi2ELi2EN4cute5tupleIJNS5_1CILi128EEES8_NS7_ILi64EEEEEENS_6half_tEfNS_4arch4Sm80ELb0ELb1ELb1ELb1ELb0ELb0ELb0ELb0ELi2ELi4ELi4ELi4ELb0EEENS1_24CollectiveEpilogueBwdGQAISA_fSD_Li256ELb1ELb0EEENS1_19SingleTileSchedulerILb1ELb0ELb0ELi128EEEEEEEEEvNT_6ParamsE$_ZN4cute3eso3ESOILb1ELb0EJNS_6LayoutINS_5tupleIJNS3_IJNS_1CILi2EEES5_EEES6_EEENS3_IJNS3_IJNS4_ILi1EEES5_EEENS3_IJNS4_ILi32EEENS4_ILi64EEEEEEEEEEENS_10ViewEngineIPN7cutlass6half_tEEEEEC2ERKSE_RKSJ_) ;  /* 0xfffcca1000007944 */ /* 0x000fea0003c3ffff */
[----:B------:R1:W5:Y:S04]  /*3b8e0*/  LDL.64 R22, [R1+0x758] ;  /* 0x0007580001167983 */ /* 0x0003680000100a00 */
[----:B------:R1:W-:Y:S02]  /*3b8f0*/  STL [R1+0x770], RZ ;  /* 0x000770ff01007387 */ /* 0x0003e40000100800 */
.L_x_3713:
        /* <DEDUP_REMOVED lines=237> */
.L_x_3714:
        /* <DEDUP_REMOVED lines=247> */
[----:B-1---5:R-:W-:Y:S05]  /*3d740*/  CALL.REL.NOINC `($_ZN7cutlass13device_kernelIN5flash19enable_sm80_to_sm89INS1_16FlashAttnBwdSm80INS1_25CollectiveMainloopBwdSm80ILi2ELi2EN4cute5tupleIJNS5_1CILi128EEES8_NS7_ILi64EEEEEENS_6half_tEfNS_4arch4Sm80ELb0ELb1ELb1ELb1ELb0ELb0ELb0ELb0ELi2ELi4ELi4ELi4ELb0EEENS1_24CollectiveEpilogueBwdGQAISA_fSD_Li256ELb1ELb0EEENS1_19SingleTileSchedulerILb1ELb0ELb0ELi128EEEEEEEEEvNT_6ParamsE$_ZZZN5flash25CollectiveMainloopBwdSm80ILi2ELi2EN4cute5tupleIJNS1_1CILi128EEES4_NS3_ILi64EEEEEEN7cutlass6half_tEfNS7_4arch4Sm80ELb0ELb1ELb1ELb1ELb0ELb0ELb0ELb0ELi2ELi4ELi4ELi4ELb0EE3mmaINS_16FlashAttnBwdSm80ISB_NS_24CollectiveEpilogueBwdGQAIS6_fSA_Li256ELb1ELb0EEENS_19SingleTileSchedulerILb1ELb0ELb0ELi128EEEE13SharedStorageENS1_6TensorINS1_11ArrayEngineIfLm32EEENS1_6LayoutINS2_IJNS2_IJNS3_ILi2EEESO_EEESO_NS3_ILi4EEEEEENS2_IJNS2_IJNS3_ILi1EEESO_EEESQ_NS3_ILi8EEEEEEEEEEEEbRKNSB_6ParamsERT0_S12_iNS2_IJiiiEEERT_ENKUliT_E_clIZSC_ISJ_SX_EbS10_S12_S12_iS13_S15_EUlRS16_iE_EEDaiS16_ENKUlT_E_clIZSC_ISJ_SX_EbS10_S12_S12_iS13_S15_EUlvE0_EEDaS1B_) ;  /* 0x0000dcc000007944 */ /* 0x022fea0003c00000 */
[----:B------:R-:W-:Y:S05]  /*3d750*/  BSYNC B1 ;  /* 0x0000000000017941 */ /* 0x000fea0003800000 */
.L_x_3715:
[----:B------:R-:W2:Y:S01]  /*3d760*/  LDL.64 R2, [R59+0x188] ;  /* 0x000188003b027983 */ /* 0x000ea20000100a00 */
[----:B------:R-:W-:-:S03]  /*3d770*/  ULDC.64 UR4, c[0x0][0x118] ;  /* 0x0000460000047ab9 */ /* 0x000fc60000000a00 */
[----:B------:R3:W5:Y:S04]  /*3d780*/  LDL.64 R4, [R59+0xc8] ;  /* 0x0000c8003b047983 */ /* 0x0007680000100a00 */
[----:B--2---:R-:W5:Y:S01]  /*3d790*/  LD.E.64 R2, [R2.64] ;  /* 0x0000000402027980 */ /* 0x004f62000c101b00 */
[----:B------:R-:W-:Y:S02]  /*3d7a0*/  MOV R38, R58 ;  /* 0x0000003a00267202 */ /* 0x000fe40000000f00 */
[----:B------:R-:W-:Y:S02]  /*3d7b0*/  MOV R39, 0x3d7d0 ;  /* 0x0003d7d000277802 */ /* 0x000fe40000000f00 */
[----:B-1-3-5:R-:W-:Y:S05]  /*3d7c0*/  CALL.REL.NOINC `($_ZN7cutlass13device_kernelIN5flash19enable_sm80_to_sm89INS1_16FlashAttnBwdSm80INS1_25CollectiveMainloopBwdSm80ILi2ELi2EN4cute5tupleIJNS5_1CILi128EEES8_NS7_ILi64EEEEEENS_6half_tEfNS_4arch4Sm80ELb0ELb1ELb1ELb1ELb0ELb0ELb0ELb0ELi2ELi4ELi4ELi4ELb0EEENS1_24CollectiveEpilogueBwdGQAISA_fSD_Li256ELb1ELb0EEENS1_19SingleTileSchedulerILb1ELb0ELb0ELi128EEEEEEEEEvNT_6ParamsE$_ZN4cute8smem_ptrIPN7cutlass6half_tEECI1NS_12iter_adaptorIS3_S4_EEES3_) ;  /* 0xfffcc03000007944 */ /* 0x02afea0003c3ffff */
[----:B------:R1:W5:Y:S01]  /*3d7d0*/  LDL.64 R2, [R1+0x758] ;  /* 0x0007580001027983 */ /* 0x0003620000100a00 */
[----:B------:R-:W-:Y:S02]  /*3d7e0*/  MOV R6, R58 ;  /* 0x0000003a00067202 */ /* 0x000fe40000000f00 */
[----:B------:R-:W-:-:S02]  /*3d7f0*/  MOV R7, 0x3d810 ;  /* 0x0003d81000077802 */ /* 0x000fc40000000f00 */
[----:B-1---5:R-:W-:Y:S05]  /*3d800*/  CALL.REL.NOINC `($_ZN7cutlass13device_kernelIN5flash19enable_sm80_to_sm89INS1_16FlashAttnBwdSm80INS1_25CollectiveMainloopBwdSm80ILi2ELi2EN4cute5tupleIJNS5_1CILi128EEES8_NS7_ILi64EEEEEENS_6half_tEfNS_4arch4Sm80ELb0ELb1ELb1ELb1ELb0ELb0ELb0ELb0ELi2ELi4ELi4ELi4ELb0EEENS1_24CollectiveEpilogueBwdGQAISA_fSD_Li256ELb1ELb0EEENS1_19SingleTileSchedulerILb1ELb0ELb0ELi128EEEEEEEEEvNT_6ParamsE$_ZN4cute3eso3ESOILb1ELb0EJNS_14ComposedLayoutINS_7SwizzleILi3ELi3ELi3EEENS_1CILj0EEENS_6LayoutINS_5tupleIJNS5_ILi64EEENS5_ILi128EEEEEENS8_IJNS5_ILi1EEES9_EEEEEEENS_10ViewEngineINS_8smem_ptrIPN7cutlass6half_tEEEEEEEC2ERKSF_RKSM_) ;  /* 0xfffc997000007944 */ /* 0x022fea0003c3ffff */
[----:B------:R1:W5:Y:S01]  /*3d810*/  LDL.64 R2, [R1+0x758] ;  /* 0x0007580001027983 */ /* 0x0003620000100a00 */
[----:B------:R-:W-:-:S02]  /*3d820*/  MOV R6, R58 ;  /* 0x0000003a00067202 */ /* 0x000fc40000000f00 */
[----:B------:R-:W-:Y:S02]  /*3d830*/  MOV R7, 0x3d850 ;  /* 0x0003d85000077802 */ /* 0x000fe40000000f00 */
[----:B-1---5:R-:W-:Y:S05]  /*3d840*/  CALL.REL.NOINC `($_ZN7cutlass13device_kernelIN5flash19enable_sm80_to_sm89INS1_16FlashAttnBwdSm80INS1_25CollectiveMainloopBwdSm80ILi2ELi2EN4cute5tupleIJNS5_1CILi128EEES8_NS7_ILi64EEEEEENS_6half_tEfNS_4arch4Sm80ELb0ELb1ELb1ELb1ELb0ELb0ELb0ELb0ELi2ELi4ELi4ELi4ELb0EEENS1_24CollectiveEpilogueBwdGQAISA_fSD_Li256ELb1ELb0EEENS1_19SingleTileSchedulerILb1ELb0ELb0ELi128EEEEEEEEEvNT_6ParamsE$_ZN4cute3eso3ESOILb1ELb0EJNS_14ComposedLayoutINS_7SwizzleILi3ELi3ELi3EEENS_1CILj0EEENS_6LayoutINS_5tupleIJNS8_IJNS8_IJNS5_ILi4EEENS5_ILi8EEEEEENS8_IJNS5_ILi2EEENS5_ILi1EEEEEEEEENS8_IJNS8_IJSC_SC_EEESB_EEEEEENS8_IJNS8_IJNS8_IJNS5_ILi128EEESD_EEENS8_IJSA_NS5_ILi0EEEEEEEEENS8_IJNS8_IJNS5_ILi64EEENS5_ILi512EEEEEENS8_IJNS5_ILi16EEENS5_ILi1024EEEEEEEEEEEEEEEENS_10ViewEngineINS_8smem_ptrIPN7cutlass6half_tEEEEEEEC2ERKSX_RKS14_) ;  /* 0xfffc99c000007944 */ /* 0x022fea0003c3ffff */
        /* <DEDUP_REMOVED lines=8> */
[----:B------:R-:W-:Y:S01]  /*3d8d0*/  IMAD.MOV.U32 R2, RZ, RZ, R66 ;  /* 0x000000ffff027224 */ /* 0x000fe200078e0042 */
[----:B------:R-:W-:Y:S01]  /*3d8e0*/  MOV R77, R58 ;  /* 0x0000003a004d7202 */ /* 0x000fe20000000f00 */
[----:B--2---:R1:W-:Y:S04]  /*3d8f0*/  STL [R1+0x11e8], R0 ;  /* 0x0011e80001007387 */ /* 0x0043e80000100800 */
[----:B------:R1:W5:Y:S01]  /*3d900*/  LD.E R7, [R4.64+0x4] ;  /* 0x0000040404077980 */ /* 0x000362000c101900 */
[----:B------:R-:W-:-:S03]  /*3d910*/  MOV R6, 0x3d930 ;  /* 0x0003d93000067802 */ /* 0x000fc60000000f00 */
[----:B-1---5:R-:W-:Y:S05]  /*3d920*/  CALL.REL.NOINC `($_ZN7cutlass13device_kernelIN5flash19enable_sm80_to_sm89INS1_16FlashAttnBwdSm80INS1_25CollectiveMainloopBwdSm80ILi2ELi2EN4cute5tupleIJNS5_1CILi128EEES8_NS7_ILi64EEEEEENS_6half_tEfNS_4arch4Sm80ELb0ELb1ELb1ELb1ELb0ELb0ELb0ELb0ELi2ELi4ELi4ELi4ELb0EEENS1_24CollectiveEpilogueBwdGQAISA_fSD_Li256ELb1ELb0EEENS1_19SingleTileSchedulerILb1ELb0ELb0ELi128EEEEEEEEEvNT_6ParamsE$_ZN4cute3eso3ESOILb0ELb0EJiNS_5tupleIJiNS_1CILi0EEEEEEEEC2ERKiRKS5_) ;  /* 0xfffc8f2000007944 */ /* 0x022fea0003c3ffff */
        /* <DEDUP_REMOVED lines=38> */
[----:B------:R-:W-:Y:S05]  /*3db90*/  CALL.REL.NOINC `($_ZN7cutlass13device_kernelIN5flash19enable_sm80_to_sm89INS1_16FlashAttnBwdSm80INS1_25CollectiveMainloopBwdSm80ILi2ELi2EN4cute5tupleIJNS5_1CILi128EEES8_NS7_ILi64EEEEEENS_6half_tEfNS_4arch4Sm80ELb0ELb1ELb1ELb1ELb0ELb0ELb0ELb0ELi2ELi4ELi4ELi4ELb0EEENS1_24CollectiveEpilogueBwdGQAISA_fSD_Li256ELb1ELb0EEENS1_19SingleTileSchedulerILb1ELb0ELb0ELi128EEEEEEEEEvNT_6ParamsE$_ZN4cute3eso3ESOILb1ELb0EJNS_1CILi8EEEiiEEC2ERKS3_RKiS8_) ;  /* 0xfffc996000007944 */ /* 0x000fea0003c3ffff */
[----:B-1----:R1:W5:Y:S01]  /*3dba0*/  LDL.64 R2, [R1+0x758] ;  /* 0x0007580001027983 */ /* 0x0023620000100a00 */
[----:B------:R-:W-:Y:S01]  /*3dbb0*/  IMAD.MOV.U32 R26, RZ, RZ, 0x48 ;  /* 0x00000048ff1a7424 */ /* 0x000fe200078e00ff */
[----:B------:R-:W-:Y:S01]  /*3dbc0*/  LOP3.LUT P0, RZ, R6, 0x8, RZ, 0xc0, !PT ;  /* 0x0000000806ff7812 */ /* 0x000fe2000780c0ff */
[----:B------:R-:W-:Y:S01]  /*3dbd0*/  IMAD.MOV.U32 R4, RZ, RZ, R58 ;  /* 0x000000ffff047224 */ /* 0x000fe200078e003a */
[----:B------:R-:W-:Y:S02]  /*3dbe0*/  MOV R5, 0x3dc10 ;  /* 0x0003dc1000057802 */ /* 0x000fe40000000f00 */
[----:B------:R-:W-:-:S04]  /*3dbf0*/  SEL R26, R26, 0x38, !P0 ;  /* 0x000000381a1a7807 */ /* 0x000fc80004000000 */
[----:B-1---5:R-:W-:Y:S05]  /*3dc00*/  CALL.REL.NOINC `($_ZN7cutlass13device_kernelIN5flash19enable_sm80_to_sm89INS1_16FlashAttnBwdSm80INS1_25CollectiveMainloopBwdSm80ILi2ELi2EN4cute5tupleIJNS5_1CILi128EEES8_NS7_ILi64EEEEEENS_6half_tEfNS_4arch4Sm80ELb0ELb1ELb1ELb1ELb0ELb0ELb0ELb0ELi2ELi4ELi4ELi4ELb0EEENS1_24CollectiveEpilogueBwdGQAISA_fSD_Li256ELb1ELb0EEENS1_19SingleTileSchedulerILb1ELb0ELb0ELi128EEEEEEEEEvNT_6ParamsE$_ZN4cute3eso3ESOILb0ELb1EJiNS_1CILi144EEENS2_ILi288EEEEEC2ERKiRKS3_RKS4_) ;  /* 0xfffc923000007944 */ /* 0x022fea0003c3ffff */
[----:B------:R-:W2:Y:S01]  /*3dc10*/  LDL R4, [R1+0x758] ;  /* 0x0007580001047983 */ /* 0x000ea20000100800 */
[----:B------:R-:W-:Y:S01]  /*3dc20*/  IMAD.MOV.U32 R5, RZ, RZ, R58 ;  /* 0x000000ffff057224 */ /* 0x000fe200078e003a */
[----:B------:R-:W-:Y:S02]  /*3dc30*/  MOV R26, 0x3dc70 ;  /* 0x0003dc70001a7802 */ /* 0x000fe40000000f00 */
[----:B--2---:R1:W-:Y:S02]  /*3dc40*/  STL [R1+0x790], R4 ;  /* 0x0007900401007387 */ /* 0x0043e40000100800 */
[----:B-1----:R-:W-:-:S02]  /*3dc50*/  MOV R4, R69 ;  /* 0x0000004500047202 */ /* 0x002fc40000000f00 */
        /* <DEDUP_REMOVED lines=41> */
[----:B------:R-:W-:Y:S05]  /*3def0*/  CALL.REL.NOINC `($_ZN7cutlass13device_kernelIN5flash19enable_sm80_to_sm89INS1_16FlashAttnBwdSm80INS1_25CollectiveMainloopBwdSm80ILi2ELi2EN4cute5tupleIJNS5_1CILi128EEES8_NS7_ILi64EEEEEENS_6half_tEfNS_4arch4Sm80ELb0ELb1ELb1ELb1ELb0ELb0ELb0ELb0ELi2ELi4ELi4ELi4ELb0EEENS1_24CollectiveEpilogueBwdGQAISA_fSD_Li256ELb1ELb0EEENS1_19SingleTileSchedulerILb1ELb0ELb0ELi128EEEEEEEEEvNT_6ParamsE$_ZN4cute3eso3ESOILb1ELb0EJNS_1CILi8EEEiiiNS2_ILi144EEENS2_ILi512EEEEEC2ERKS3_RKiSA_SA_RKS4_RKS5_) ;  /* 0xfffc967000007944 */ /* 0x000fea0003c3ffff */
        /* <DEDUP_REMOVED lines=8> */
[----:B------:R-:W-:Y:S05]  /*3df80*/  CALL.REL.NOINC `($_ZN7cutlass13device_kernelIN5flash19enable_sm80_to_sm89INS1_16FlashAttnBwdSm80INS1_25CollectiveMainloopBwdSm80ILi2ELi2EN4cute5tupleIJNS5_1CILi128EEES8_NS7_ILi64EEEEEENS_6half_tEfNS_4arch4Sm80ELb0ELb1ELb1ELb1ELb0ELb0ELb0ELb0ELi2ELi4ELi4ELi4ELb0EEENS1_24CollectiveEpilogueBwdGQAISA_fSD_Li256ELb1ELb0EEENS1_19SingleTileSchedulerILb1ELb0ELb0ELi128EEEEEEEEEvNT_6ParamsE$_ZN4cute3eso3ESOILb1ELb0EJNS_1CILi1EEEiiiNS2_ILi144EEENS2_ILi512EEEEEC2ERKS3_RKiSA_SA_RKS4_RKS5_) ;  /* 0xfffc941000007944 */ /* 0x000fea0003c3ffff */
[----:B-1----:R1:W5:Y:S04]  /*3df90*/  LDL R12, [R1+0x760] ;  /* 0x00076000010c7983 */ /* 0x0023680000100800 */
[----:B------:R1:W5:Y:S01]  /*3dfa0*/  LDL.64 R2, [R1+0x758] ;  /* 0x0007580001027983 */ /* 0x0003620000100a00 */
[----:B------:R-:W-:Y:S02]  /*3dfb0*/  MOV R4, R58 ;  /* 0x0000003a00047202 */ /* 0x000fe40000000f00 */
        /* <DEDUP_REMOVED lines=88> */
[----:B------:R-:W-:-:S02]  /*3e540*/  MOV R3, 0x3e560 ;  /* 0x0003e56000037802 */ /* 0x000fc40000000f00 */
[----:B------:R-:W-:Y:S05]  /*3e550*/  CALL.REL.NOINC `($_ZN7cutlass13device_kernelIN5flash19enable_sm80_to_sm89INS1_16FlashAttnBwdSm80INS1_25CollectiveMainloopBwdSm80ILi2ELi2EN4cute5tupleIJNS5_1CILi128EEES8_NS7_ILi64EEEEEENS_6half_tEfNS_4arch4Sm80ELb0ELb1ELb1ELb1ELb0ELb0ELb0ELb0ELi2ELi4ELi4ELi4ELb0EEENS1_24CollectiveEpilogueBwdGQAISA_fSD_Li256ELb1ELb0EEENS1_19SingleTileSchedulerILb1ELb0ELb0ELi128EEEEEEEEEvNT_6ParamsE$_ZN4cute5tupleIJNS0_IJNS0_IJNS_1CILi8EEENS1_ILi1EEEEEENS1_ILi2EEES2_EEENS0_IJNS0_IJS3_NS1_ILi0EEEEEEiNS1_ILi1024EEEEEEEEC2ERKS6_RKSA_) ;  /* 0xfffcaf5000007944 */ /* 0x000fea0003c3ffff */
[----:B------:R1:W5:Y:S01]  /*3e560*/  LDL R2, [R1+0x758] ;  /* 0x0007580001027983 */ /* 0x0003620000100800 */
[----:B------:R-:W-:Y:S01]  /*3e570*/  IMAD.SHL.U32 R0, R0, 0x2000, RZ ;  /* 0x0000200000007824 */ /* 0x000fe200078e00ff */
[----:B------:R-:W-:Y:S01]  /*3e580*/  MOV R4, 0x3e5d0 ;  /* 0x0003e5d000047802 */ /* 0x000fe20000000f00 */
[----:B------:R-:W-:-:S03]  /*3e590*/  IMAD.MOV.U32 R3, RZ, RZ, R58 ;  /* 0x000000ffff037224 */ /* 0x000fc600078e003a */
[----:B------:R2:W-:Y:S02]  /*3e5a0*/  STL [R1+0x77c], R0 ;  /* 0x00077c0001007387 */ /* 0x0005e40000100800 */
[----:B--2---:R-:W-:Y:S02]  /*3e5b0*/  MOV R0, R71 ;  /* 0x0000004700007202 */ /* 0x004fe40000000f00 */
        /* <DEDUP_REMOVED lines=10> */
[----:B--2---:R1:W-:Y:S02]  /*3e660*/  STL.64 [R1+0x770], R2 ;  /* 0x0007700201007387 */ /* 0x0043e40000100a00 */
        /* <DEDUP_REMOVED lines=32> */
[----:B--2---:R-:W-:Y:S04]  /*3e870*/  STL [R72+0x4], R3 ;  /* 0x0000040348007387 */ /* 0x004fe80000100800 */
[----:B------:R1:W-:Y:S02]  /*3e880*/  STL [R72], R2 ;  /* 0x0000000248007387 */ /* 0x0003e40000100800 */
        /* <DEDUP_REMOVED lines=14> */
[----:B------:R-:W-:-:S02]  /*3e970*/  MOV R7, 0x3e990 ;  /* 0x0003e99000077802 */ /* 0x000fc40000000f00 */
[----:B------:R-:W-:Y:S05]  /*3e980*/  CALL.REL.NOINC `($_ZN7cutlass13device_kernelIN5flash19enable_sm80_to_sm89INS1_16FlashAttnBwdSm80INS1_25CollectiveMainloopBwdSm80ILi2ELi2EN4cute5tupleIJNS5_1CILi128EEES8_NS7_ILi64EEEEEENS_6half_tEfNS_4arch4Sm80ELb0ELb1ELb1ELb1ELb0ELb0ELb0ELb0ELi2ELi4ELi4ELi4ELb0EEENS1_24CollectiveEpilogueBwdGQAISA_fSD_Li256ELb1ELb0EEENS1_19SingleTileSchedulerILb1ELb0ELb0ELi128EEEEEEEEEvNT_6ParamsE$_ZZN4cute13to_mixed_bitsINS_5tupleIJNS1_IJNS_1CILi4EEENS2_ILi8EEEEEES3_NS2_ILi1EEEEEENS1_IJNS1_IJNS2_ILi128EEENS2_ILi0EEEEEENS2_ILi16EEES9_EEENS1_IJNS1_IJiiEEEiS9_EEEEEDaRKT_RKT0_RKT1_ENKUlRKT_RKT0_RKT1_E_clIS3_SB_iEEDaSQ_ST_SW_) ;  /* 0xfffcb48000007944 */ /* 0x000fea0003c3ffff */
[----:B------:R-:W-:Y:S02]  /*3e990*/  MOV R7, R6 ;  /* 0x0000000600077202 */ /* 0x000fe40000000f00 */
[----:B------:R-:W-:-:S02]  /*3e9a0*/  MOV R6, 0x3e9c0 ;  /* 0x0003e9c000067802 */ /* 0x000fc40000000f00 */
        /* <DEDUP_REMOVED lines=24> */
[----:B--2---:R1:W-:Y:S02]  /*3eb30*/  STL.64 [R1+0x770], R2 ;  /* 0x0007700201007387 */ /* 0x0043e40000100a00 */
        /* <DEDUP_REMOVED lines=25> */
[----:B--2--5:R-:W-:Y:S05]  /*3ecd0*/  CALL.REL.NOINC `($_ZN7cutlass13device_kernelIN5flash19enable_sm80_to_sm89INS1_16FlashAttnBwdSm80INS1_25CollectiveMainloopBwdSm80ILi2ELi2EN4cute5tupleIJNS5_1CILi128EEES8_NS7_ILi64EEEEEENS_6half_tEfNS_4arch4Sm80ELb0ELb1ELb1ELb1ELb0ELb0ELb0ELb0ELi2ELi4ELi4ELi4ELb0EEENS1_24CollectiveEpilogueBwdGQAISA_fSD_Li256ELb1ELb0EEENS1_19SingleTileSchedulerILb1ELb0ELb0ELi128EEEEEEEEEvNT_6ParamsE$_ZN4cute3eso3ESOILb1ELb0EJNS_6LayoutINS_5tupleIJNS3_IJNS_1CILi8EEENS4_ILi1EEEEEENS4_ILi2EEES5_EEENS3_IJNS3_IJS6_NS4_ILi0EEEEEENS4_ILi64EEES5_EEEEENS_10ViewEngineIPN7cutlass6half_tEEEEEC2ERKSE_RKSJ_) ;  /* 0xfffca08000007944 */ /* 0x024fea0003c3ffff */
[----:B------:R1:W5:Y:S01]  /*3ece0*/  LDL.64 R20, [R1+0x758] ;  /* 0x0007580001147983 */ /* 0x0003620000100a00 */
[----:B------:R-:W-:Y:S01]  /*3ecf0*/  IMAD.MOV.U32 R10, RZ, RZ, R8 ;  /* 0x000000ffff0a7224 */ /* 0x000fe200078e0008 */
[----:B------:R-:W-:Y:S02]  /*3ed00*/  MOV R2, R58 ;  /* 0x0000003a00027202 */ /* 0x000fe40000000f00 */
        /* <DEDUP_REMOVED lines=173> */
[----:B------:R1:W5:Y:S01]  /*3f7e0*/  LDL R12, [R1+0x758] ;  /* 0x00075800010c7983 */ /* 0x0003620000100800 */
[----:B------:R-:W-:-:S02]  /*3f7f0*/  MOV R78, R58 ;  /* 0x0000003a004e7202 */ /* 0x000fc40000000f00 */
        /* <DEDUP_REMOVED lines=17> */
[----:B------:R-:W-:Y:S01]  /*3f910*/  MOV R37, R18 ;  /* 0x0000001200257202 */ /* 0x000fe20000000f00 */
[----:B------:R-:W-:Y:S01]  /*3f920*/  IMAD.MOV.U32 R36, RZ, RZ, R19 ;  /* 0x000000ffff247224 */ /* 0x000fe200078e0013 */
[----:B------:R-:W-:-:S02]  /*3f930*/  MOV R3, 0x3f950 ;  /* 0x0003f95000037802 */ /* 0x000fc40000000f00 */
[----:B-1---5:R-:W-:Y:S05]  /*3f940*/  CALL.REL.NOINC `($_ZN7cutlass13device_kernelIN5flash19enable_sm80_to_sm89INS1_16FlashAttnBwdSm80INS1_25CollectiveMainloopBwdSm80ILi2ELi2EN4cute5tupleIJNS5_1CILi128EEES8_NS7_ILi64EEEEEENS_6half_tEfNS_4arch4Sm80ELb0ELb1ELb1ELb1ELb0ELb0ELb0ELb0ELi2ELi4ELi4ELi4ELb0EEENS1_24CollectiveEpilogueBwdGQAISA_fSD_Li256ELb1ELb0EEENS1_19SingleTileSchedulerILb1ELb0ELb0ELi128EEEEEEEEEvNT_6ParamsE$_ZN4cute3eso3ESOILb1ELb0EJNS_6LayoutINS_5tupleIJNS3_IJNS3_IJNS_1CILi4EEENS4_ILi2EEEEEENS4_ILi1EEEEEES6_EEENS3_IJNS3_IJNS3_IJS8_NS4_ILi32EEEEEENS4_ILi0EEEEEENS4_ILi64EEEEEEEENS_10ViewEngineIPN7cutlass6half_tEEEEEC2ERKSH_RKSM_) ;  /* 0xfffc7fb000007944 */ /* 0x022fea0003c3ffff */
[----:B------:R1:W5:Y:S01]  /*3f950*/  LDL.64 R2, [R1+0x758] ;  /* 0x0007580001027983 */ /* 0x0003620000100a00 */
        /* <DEDUP_REMOVED lines=29> */
[----:B------:R-:W-:-:S03]  /*3fb30*/  MOV R78, R65 ;  /* 0x00000041004e7202 */ /* 0x000fc60000000f00 */
[----:B--2---:R1:W-:Y:S02]  /*3fb40*/  STL [R72], R10 ;  /* 0x0000000a48007387 */ /* 0x0043e40000100800 */
[----:B-1----:R-:W-:Y:S02]  /*3fb50*/  MOV R10, 0x3fb70 ;  /* 0x0003fb70000a7802 */ /* 0x002fe40000000f00 */
[----:B------:R-:W-:Y:S05]  /*3fb60*/  CALL.REL.NOINC `($_ZN7cutlass13device_kernelIN5flash19enable_sm80_to_sm89INS1_16FlashAttnBwdSm80INS1_25CollectiveMainloopBwdSm80ILi2ELi2EN4cute5tupleIJNS5_1CILi128EEES8_NS7_ILi64EEEEEENS_6half_tEfNS_4arch4Sm80ELb0ELb1ELb1ELb1ELb0ELb0ELb0ELb0ELi2ELi4ELi4ELi4ELb0EEENS1_24CollectiveEpilogueBwdGQAISA_fSD_Li256ELb1ELb0EEENS1_19SingleTileSchedulerILb1ELb0ELb0ELi128EEEEEEEEEvNT_6ParamsE$_ZZN4cute14logical_divideINS_5tupleIJNS1_IJNS_1CILi8EEENS2_ILi1EEEEEENS1_IJNS2_ILi2EEEEEEEEENS1_IJNS1_IJS4_NS2_ILi0EEEEEENS1_IJiEEEEEENS1_IJS5_NS_6LayoutIS4_S9_EEEEEEEDaRKNSD_IT_T0_EERKT1_ENKUlRKT_RKT0_E_clINSD_IS7_SB_EESE_EEDaSQ_ST_) ;  /* 0xfffca34000007944 */ /* 0x000fea0003c3ffff */
[----:B------:R-:W-:Y:S02]  /*3fb70*/  MOV R10, R58 ;  /* 0x0000003a000a7202 */ /* 0x000fe40000000f00 */
[----:B------:R-:W-:Y:S02]  /*3fb80*/  MOV R11, 0x3fba0 ;  /* 0x0003fba0000b7802 */ /* 0x000fe40000000f00 */
[----:B-----5:R-:W-:Y:S05]  /*3fb90*/  CALL.REL.NOINC `($_ZN7cutlass13device_kernelIN5flash19enable_sm80_to_sm89INS1_16FlashAttnBwdSm80INS1_25CollectiveMainloopBwdSm80ILi2ELi2EN4cute5tupleIJNS5_1CILi128EEES8_NS7_ILi64EEEEEENS_6half_tEfNS_4arch4Sm80ELb0ELb1ELb1ELb1ELb0ELb0ELb0ELb0ELi2ELi4ELi4ELi4ELb0EEENS1_24CollectiveEpilogueBwdGQAISA_fSD_Li256ELb1ELb0EEENS1_19SingleTileSchedulerILb1ELb0ELb0ELi128EEEEEEEEEvNT_6ParamsE$_ZN4cute3eso3ESOILb1ELb0EJNS_5tupleIJNS2_IJNS_1CILi1EEENS3_ILi0EEEEEENS2_IJS5_S5_EEEEEENS2_IJS5_iEEEEEC2ERKS8_RKS9_) ;  /* 0xfffc7a7000007944 */ /* 0x020fea0003c3ffff */
[----:B------:R1:W5:Y:S01]  /*3fba0*/  LDL R12, [R1+0x758] ;  /* 0x00075800010c7983 */ /* 0x0003620000100800 */
[----:B------:R-:W-:Y:S02]  /*3fbb0*/  MOV R79, R58 ;  /* 0x0000003a004f7202 */ /* 0x000fe40000000f00 */
[----:B------:R-:W-:Y:S02]  /*3fbc0*/  MOV R11, 0x3fbe0 ;  /* 0x0003fbe0000b7802 */ /* 0x000fe40000000f00 */
[----:B-1---5:R-:W-:Y:S05]  /*3fbd0*/  CALL.REL.NOINC `($_ZN7cutlass13device_kernelIN5flash19enable_sm80_to_sm89INS1_16FlashAttnBwdSm80INS1_25CollectiveMainloopBwdSm80ILi2ELi2EN4cute5tupleIJNS5_1CILi128EEES8_NS7_ILi64EEEEEENS_6half_tEfNS_4arch4Sm80ELb0ELb1ELb1ELb1ELb0ELb0ELb0ELb0ELi2ELi4ELi4ELi4ELb0EEENS1_24CollectiveEpilogueBwdGQAISA_fSD_Li256ELb1ELb0EEENS1_19SingleTileSchedulerILb1ELb0ELb0ELi128EEEEEEEEEvNT_6ParamsE$_ZN4cute5tupleIJNS0_IJNS0_IJNS0_IJNS_1CILi8EEENS1_ILi1EEEEEENS0_IJS3_S3_EEEEEENS0_IJS3_NS1_ILi2EEEEEEEEENS0_IJNS0_IJNS0_IJS3_NS1_ILi0EEEEEENS0_IJSA_SA_EEEEEENS0_IJSA_iEEEEEEEEC2ERKS9_RKSF_) ;  /* 0xfffc951000007944 */ /* 0x022fea0003c3ffff */
[----:B------:R1:W5:Y:S01]  /*3fbe0*/  LDL R12, [R1+0x758] ;  /* 0x00075800010c7983 */ /* 0x0003620000100800 */
[----:B------:R-:W-:Y:S02]  /*3fbf0*/  MOV R10, R58 ;  /* 0x0000003a000a7202 */ /* 0x000fe40000000f00 */
[----:B------:R-:W-:-:S02]  /*3fc00*/  MOV R11, 0x3fc20 ;  /* 0x0003fc20000b7802 */ /* 0x000fc40000000f00 */
[----:B-1---5:R-:W-:Y:S05]  /*3fc10*/  CALL.REL.NOINC `($_ZN7cutlass13device_kernelIN5flash19enable_sm80_to_sm89INS1_16FlashAttnBwdSm80INS1_25CollectiveMainloopBwdSm80ILi2ELi2EN4cute5tupleIJNS5_1CILi128EEES8_NS7_ILi64EEEEEENS_6half_tEfNS_4arch4Sm80ELb0ELb1ELb1ELb1ELb0ELb0ELb0ELb0ELi2ELi4ELi4ELi4ELb0EEENS1_24CollectiveEpilogueBwdGQAISA_fSD_Li256ELb1ELb0EEENS1_19SingleTileSchedulerILb1ELb0ELb0ELi128EEEEEEEEEvNT_6ParamsE$_ZN4cute3eso3ESOILb1ELb0EJNS_5tupleIJNS2_IJNS_1CILi1EEENS3_ILi0EEEEEENS2_IJS5_S5_EEEEEENS2_IJS5_iEEEEEC2ERKS8_RKS9_) ;  /* 0xfffc79f000007944 */ /* 0x022fea0003c3ffff */
[----:B------:R1:W5:Y:S01]  /*3fc20*/  LDL R12, [R1+0x758] ;  /* 0x00075800010c7983 */ /* 0x0003620000100800 */
[----:B------:R-:W-:-:S02]  /*3fc30*/  MOV R78, R58 ;  /* 0x0000003a004e7202 */ /* 0x000fc40000000f00 */
[----:B------:R-:W-:Y:S02]  /*3fc40*/  MOV R11, 0x3fc60 ;  /* 0x0003fc60000b7802 */ /* 0x000fe40000000f00 */
[----:B-1---5:R-:W-:Y:S05]  /*3fc50*/  CALL.REL.NOINC `($_ZN7cutlass13device_kernelIN5flash19enable_sm80_to_sm89INS1_16FlashAttnBwdSm80INS1_25CollectiveMainloopBwdSm80ILi2ELi2EN4cute5tupleIJNS5_1CILi128EEES8_NS7_ILi64EEEEEENS_6half_tEfNS_4arch4Sm80ELb0ELb1ELb1ELb1ELb0ELb0ELb0ELb0ELi2ELi4ELi4ELi4ELb0EEENS1_24CollectiveEpilogueBwdGQAISA_fSD_Li256ELb1ELb0EEENS1_19SingleTileSchedulerILb1ELb0ELb0ELi128EEEEEEEEEvNT_6ParamsE$_ZN4cute3eso3ESOILb1ELb0EJNS_5tupleIJNS_1CILi0EEES4_EEEiEEC2ERKS5_RKi) ;  /* 0xfffc7a5000007944 */ /* 0x022fea0003c3ffff */
[----:B------:R1:W5:Y:S01]  /*3fc60*/  LDL R12, [R1+0x758] ;  /* 0x00075800010c7983 */ /* 0x0003620000100800 */
[----:B------:R-:W-:Y:S02]  /*3fc70*/  MOV R78, R58 ;  /* 0x0000003a004e7202 */ /* 0x000fe40000000f00 */
[----:B------:R-:W-:Y:S02]  /*3fc80*/  MOV R11, 0x3fca0 ;  /* 0x0003fca0000b7802 */ /* 0x000fe40000000f00 */
[----:B-1---5:R-:W-:Y:S05]  /*3fc90*/  CALL.REL.NOINC `($_ZN7cutlass13device_kernelIN5flash19enable_sm80_to_sm89INS1_16FlashAttnBwdSm80INS1_25CollectiveMainloopBwdSm80ILi2ELi2EN4cute5tupleIJNS5_1CILi128EEES8_NS7_ILi64EEEEEENS_6half_tEfNS_4arch4Sm80ELb0ELb1ELb1ELb1ELb0ELb0ELb0ELb0ELi2ELi4ELi4ELi4ELb0EEENS1_24CollectiveEpilogueBwdGQAISA_fSD_Li256ELb1ELb0EEENS1_19SingleTileSchedulerILb1ELb0ELb0ELi128EEEEEEEEEvNT_6ParamsE$_ZN4cute3eso3ESOILb1ELb0EJNS_5tupleIJNS2_IJNS_1CILi1EEENS3_ILi0EEEEEES5_EEENS2_IJNS2_IJS5_S5_EEEiEEEEEC2ERKS7_RKS9_) ;  /* 0xfffc79c000007944 */ /* 0x022fea0003c3ffff */
[----:B------:R1:W5:Y:S01]  /*3fca0*/  LDL R12, [R1+0x758] ;  /* 0x00075800010c7983 */ /* 0x0003620000100800 */
[----:B------:R-:W-:Y:S02]  /*3fcb0*/  MOV R78, R58 ;  /* 0x0000003a004e7202 */ /* 0x000fe40000000f00 */
        /* <DEDUP_REMOVED lines=379> */
[----:B------:R1:W5:Y:S01]  /*41470*/  LDL R8, [R1+0x760] ;  /* 0x0007600001087983 */ /* 0x0003620000100800 */
        /* <DEDUP_REMOVED lines=2095> */
[----:B------:R1:W5:Y:S01]  /*49770*/  LDL R0, [R1+0x760] ;  /* 0x0007600001007983 */ /* 0x0003620000100800 */
        /* <DEDUP_REMOVED lines=255> */
[----:B------:R-:W-:Y:S05]  /*4a770*/  RET.REL.NODEC R2 `(_ZN7cutlass13device_kernelIN5flash19enable_sm80_to_sm89INS1_16FlashAttnBwdSm80INS1_25CollectiveMainloopBwdSm80ILi2ELi2EN4cute5tupleIJNS5_1CILi128EEES8_NS7_ILi64EEEEEENS_6half_tEfNS_4arch4Sm80ELb0ELb1ELb1ELb1ELb0ELb0ELb0ELb0ELi2ELi4ELi4ELi4ELb0EEENS1_24CollectiveEpilogueBwdGQAISA_fSD_Li256ELb1ELb0EEENS1_19SingleTileSchedulerILb1ELb0ELb0ELi128EEEEEEEEEvNT_6ParamsE) ;  /* 0xfffb588002007950 */ /* 0x000fea0003c3ffff */
        .type           $_ZN7cutlass13device_kernelIN5flash19enable_sm80_to_sm89INS1_16FlashAttnBwdSm80INS1_25CollectiveMainloopBwdSm80ILi2ELi2EN4cute5tupleIJNS5_1CILi128EEES8_NS7_ILi64EEEEEENS_6half_tEfNS_4arch4Sm80ELb0ELb1ELb1ELb1ELb0ELb0ELb0ELb0ELi2ELi4ELi4ELi4ELb0EEENS1_24CollectiveEpilogueBwdGQAISA_fSD_Li256ELb1ELb0EEENS1_19SingleTileSchedulerILb1ELb0ELb0ELi128EEEEEEEEEvNT_6ParamsE$_ZZN5flash25CollectiveMainloopBwdSm80ILi2ELi2EN4cute5tupleIJNS1_1CILi128EEES4_NS3_ILi64EEEEEEN7cutlass6half_tEfNS7_4arch4Sm80ELb0ELb1ELb1ELb1ELb0ELb0ELb0ELb0ELi2ELi4ELi4ELi4ELb0EE3mmaINS_16FlashAttnBwdSm80ISB_NS_24CollectiveEpilogueBwdGQAIS6_fSA_Li256ELb1ELb0EEENS_19SingleTileSchedulerILb1ELb0ELb0ELi128EEEE13SharedStorageENS1_6TensorINS1_11ArrayEngineIfLm32EEENS1_6LayoutINS2_IJNS2_IJNS3_ILi2EEESO_EEESO_NS3_ILi4EEEEEENS2_IJNS2_IJNS3_ILi1EEESO_EEESQ_NS3_ILi8EEEEEEEEEEEEbRKNSB_6ParamsERT0_S12_iNS2_IJiiiEEERT_ENKUlvE0_clEv,@function
        .size           $_ZN7cutlass13device_kernelIN5flash19enable_sm80_to_sm89INS1_16FlashAttnBwdSm80INS1_25CollectiveMainloopBwdSm80ILi2ELi2EN4cute5tupleIJNS5_1CILi128EEES8_NS7_ILi64EEEEEENS_6half_tEfNS_4arch4Sm80ELb0ELb1ELb1ELb1ELb0ELb0ELb0ELb0ELi2ELi4ELi4ELi4ELb0EEENS1_24CollectiveEpilogueBwdGQAISA_fSD_Li256ELb1ELb0EEENS1_19SingleTileSchedulerILb1ELb0ELb0ELi128EEEEEEEEEvNT_6ParamsE$_ZZN5flash25CollectiveMainloopBwdSm80ILi2ELi2EN4cute5tupleIJNS1_1CILi128EEES4_NS3_ILi64EEEEEEN7cutlass6half_tEfNS7_4arch4Sm80ELb0ELb1ELb1ELb1ELb0ELb0ELb0ELb0ELi2ELi4ELi4ELi4ELb0EE3mmaINS_16FlashAttnBwdSm80ISB_NS_24CollectiveEpilogueBwdGQAIS6_fSA_Li256ELb1ELb0EEENS_19SingleTileSchedulerILb1ELb0ELb0ELi128EEEE13SharedStorageENS1_6TensorINS1_11ArrayEngineIfLm32EEENS1_6LayoutINS2_IJNS2_IJNS3_ILi2EEESO_EEESO_NS3_ILi4EEEEEENS2_IJNS2_IJNS3_ILi1EEESO_EEESQ_NS3_ILi8EEEEEEEEEEEEbRKNSB_6ParamsERT0_S12_iNS2_IJiiiEEERT_ENKUlvE0_clEv,($_ZN7cutlass13device_kernelIN5flash19enable_sm80_to_sm89INS1_16FlashAttnBwdSm80INS1_25CollectiveMainloopBwdSm80ILi2ELi2EN4cute5tupleIJNS5_1CILi128EEES8_NS7_ILi64EEEEEENS_6half_tEfNS_4arch4Sm80ELb0ELb1ELb1ELb1ELb0ELb0ELb0ELb0ELi2ELi4ELi4ELi4ELb0EEENS1_24CollectiveEpilogueBwdGQAISA_fSD_Li256ELb1ELb0EEENS1_19SingleTileSchedulerILb1ELb0ELb0ELi128EEEEEEEEEvNT_6ParamsE$_ZZN5flash25CollectiveMainloopBwdSm80ILi2ELi2EN4cute5tupleIJNS1_1CILi128EEES4_NS3_ILi64EEEEEEN7cutlass6half_tEfNS7_4arch4Sm80ELb0ELb1ELb1ELb1ELb0ELb0ELb0ELb0ELi2ELi4ELi4ELi4ELb0EE3mmaINS_16FlashAttnBwdSm80ISB_NS_24CollectiveEpilogueBwdGQAIS6_fSA_Li256ELb1ELb0EEENS_19SingleTileSchedulerILb1ELb0ELb0ELi128EEEE13SharedStorageENS1_6TensorINS1_11ArrayEngineIfLm32EEENS1_6LayoutINS2_IJNS2_IJNS3_ILi2EEESO_EEESO_NS3_ILi4EEEEEENS2_IJNS2_IJNS3_ILi1EEESO_EEESQ_NS3_ILi8EEEEEEEEEEEEbRKNSB_6ParamsERT0_S12_iNS2_IJiiiEEERT_ENKUlvE_clEv - $_ZN7cutlass13device_kernelIN5flash19enable_sm80_to_sm89INS1_16FlashAttnBwdSm80INS1_25CollectiveMainloopBwdSm80ILi2ELi2EN4cute5tupleIJNS5_1CILi128EEES8_NS7_ILi64EEEEEENS_6half_tEfNS_4arch4Sm80ELb0ELb1ELb1ELb1ELb0ELb0ELb0ELb0ELi2ELi4ELi4ELi4ELb0EEENS1_24CollectiveEpilogueBwdGQAISA_fSD_Li256ELb1ELb0EEENS1_19SingleTileSchedulerILb1ELb0ELb0ELi128EEEEEEEEEvNT_6ParamsE$_ZZN5flash25CollectiveMainloopBwdSm80ILi2ELi2EN4cute5tupleIJNS1_1CILi128EEES4_NS3_ILi64EEEEEEN7cutlass6half_tEfNS7_4arch4Sm80ELb0ELb1ELb1ELb1ELb0ELb0ELb0ELb0ELi2ELi4ELi4ELi4ELb0EE3mmaINS_16FlashAttnBwdSm80ISB_NS_24CollectiveEpilogueBwdGQAIS6_fSA_Li256ELb1ELb0EEENS_19SingleTileSchedulerILb1ELb0ELb0ELi128EEEE13SharedStorageENS1_6TensorINS1_11ArrayEngineIfLm32EEENS1_6LayoutINS2_IJNS2_IJNS3_ILi2EEESO_EEESO_NS3_ILi4EEEEEENS2_IJNS2_IJNS3_ILi1EEESO_EEESQ_NS3_ILi8EEEEEEEEEEEEbRKNSB_6ParamsERT0_S12_iNS2_IJiiiEEERT_ENKUlvE0_clEv)
$_ZN7cutlass13device_kernelIN5flash19enable_sm80_to_sm89INS1_16FlashAttnBwdSm80INS1_25CollectiveMainloopBwdSm80ILi2ELi2EN4cute5tupleIJNS5_1CILi128EEES8_NS7_ILi64EEEEEENS_6half_tEfNS_4arch4Sm80ELb0ELb1ELb1ELb1ELb0ELb0ELb0ELb0ELi2ELi4ELi4ELi4ELb0EEENS1_24CollectiveEpilogueBwdGQAISA_fSD_Li256ELb1ELb0EEENS1_19SingleTileSchedulerILb1ELb0ELb0ELi128EEEEEEEEEvNT_6ParamsE$_ZZN5flash25CollectiveMainloopBwdSm80ILi2ELi2EN4cute5tupleIJNS1_1CILi128EEES4_NS3_ILi64EEEEEEN7cutlass6half_tEfNS7_4arch4Sm80ELb0ELb1ELb1ELb1ELb0ELb0ELb0ELb0ELi2ELi4ELi4ELi4ELb0EE3mmaINS_16FlashAttnBwdSm80ISB_NS_24CollectiveEpilogueBwdGQAIS6_fSA_Li256ELb1ELb0EEENS_19SingleTileSchedulerILb1ELb0ELb0ELi128EEEE13SharedStorageENS1_6TensorINS1_11ArrayEngineIfLm32EEENS1_6LayoutINS2_IJNS2_IJNS3_ILi2EEESO_EEESO_NS3_ILi4EEEEEENS2_IJNS2_IJNS3_ILi1EEESO_EEESQ_NS3_ILi8EEEEEEEEEEEEbRKNSB_6ParamsERT0_S12_iNS2_IJiiiEEERT_ENKUlvE0_clEv:
        /* <DEDUP_REMOVED lines=96> */
.L_x_3717:
[----:B-1----:R-:W-:Y:S05]  /*4ad80*/  BSYNC B0 ;  /* 0x0000000000007941 */ /* 0x002fea0003800000 */
.L_x_3716:
[----:B------:R-:W-:Y:S01]  /*4ad90*/  MOV R2, R39 ;  /* 0x0000002700027202 */ /* 0x000fe20000000f00 */
[----:B------:R-:W0:Y:S01]  /*4ada0*/  LDGDEPBAR ;  /* 0x00000000000079af */ /* 0x000e220000000000 */
[----:B------:R-:W-:-:S04]  /*4adb0*/  MOV R3, 0x0 ;  /* 0x0000000000037802 */ /* 0x000fc80000000f00 */
[----:B------:R-:W-:Y:S05]  /*4adc0*/  RET.REL.NODEC R2 `(_ZN7cutlass13device_kernelIN5flash19enable_sm80_to_sm89INS1_16FlashAttnBwdSm80INS1_25CollectiveMainloopBwdSm80ILi2ELi2EN4cute5tupleIJNS5_1CILi128EEES8_NS7_ILi64EEEEEENS_6half_tEfNS_4arch4Sm80ELb0ELb1ELb1ELb1ELb0ELb0ELb0ELb0ELi2ELi4ELi4ELi4ELb0EEENS1_24CollectiveEpilogueBwdGQAISA_fSD_Li256ELb1ELb0EEENS1_19SingleTileSchedulerILb1ELb0ELb0ELi128EEEEEEEEEvNT_6ParamsE) ;  /* 0xfffb523002007950 */ /* 0x000fea0003c3ffff */
        .type           $_ZN7cutlass13device_kernelIN5flash19enable_sm80_to_sm89INS1_16FlashAttnBwdSm80INS1_25CollectiveMainloopBwdSm80ILi2ELi2EN4cute5tupleIJNS5_1CILi128EEES8_NS7_ILi64EEEEEENS_6half_tEfNS_4arch4Sm80ELb0ELb1ELb1ELb1ELb0ELb0ELb0ELb0ELi2ELi4ELi4ELi4ELb0EEENS1_24CollectiveEpilogueBwdGQAISA_fSD_Li256ELb1ELb0EEENS1_19SingleTileSchedulerILb1ELb0ELb0ELi128EEEEEEEEEvNT_6ParamsE$_ZZN5flash25CollectiveMainloopBwdSm80ILi2ELi2EN4cute5tupleIJNS1_1CILi128EEES4_NS3_ILi64EEEEEEN7cutlass6half_tEfNS7_4arch4Sm80ELb0ELb1ELb1ELb1ELb0ELb0ELb0ELb0ELi2ELi4ELi4ELi4ELb0EE3mmaINS_16FlashAttnBwdSm80ISB_NS_24CollectiveEpilogueBwdGQAIS6_fSA_Li256ELb1ELb0EEENS_19SingleTileSchedulerILb1ELb0ELb0ELi128EEEE13SharedStorageENS1_6TensorINS1_11ArrayEngineIfLm32EEENS1_6LayoutINS2_IJNS2_IJNS3_ILi2EEESO_EEESO_NS3_ILi4EEEEEENS2_IJNS2_IJNS3_ILi1EEESO_EEESQ_NS3_ILi8EEEEEEEEEEEEbRKNSB_6ParamsERT0_S12_iNS2_IJiiiEEERT_ENKUlvE_clEv,@function
        .size           $_ZN7cutlass13device_kernelIN5flash19enable_sm80_to_sm89INS1_16FlashAttnBwdSm80INS1_25CollectiveMainloopBwdSm80ILi2ELi2EN4cute5tupleIJNS5_1CILi128EEES8_NS7_ILi64EEEEEENS_6half_tEfNS_4arch4Sm80ELb0ELb1ELb1ELb1ELb0ELb0ELb0ELb0ELi2ELi4ELi4ELi4ELb0EEENS1_24CollectiveEpilogueBwdGQAISA_fSD_Li256ELb1ELb0EEENS1_19SingleTileSchedulerILb1ELb0ELb0ELi128EEEEEEEEEvNT_6ParamsE$_ZZN5flash25CollectiveMainloopBwdSm80ILi2ELi2EN4cute5tupleIJNS1_1CILi128EEES4_NS3_ILi64EEEEEEN7cutlass6half_tEfNS7_4arch4Sm80ELb0ELb1ELb1ELb1ELb0ELb0ELb0ELb0ELi2ELi4ELi4ELi4ELb0EE3mmaINS_16FlashAttnBwdSm80ISB_NS_24CollectiveEpilogueBwdGQAIS6_fSA_Li256ELb1ELb0EEENS_19SingleTileSchedulerILb1ELb0ELb0ELi128EEEE13SharedStorageENS1_6TensorINS1_11ArrayEngineIfLm32EEENS1_6LayoutINS2_IJNS2_IJNS3_ILi2EEESO_EEESO_NS3_ILi4EEEEEENS2_IJNS2_IJNS3_ILi1EEESO_EEESQ_NS3_ILi8EEEEEEEEEEEEbRKNSB_6ParamsERT0_S12_iNS2_IJiiiEEERT_ENKUlvE_clEv,($_ZN7cutlass13device_kernelIN5flash19enable_sm80_to_sm89INS1_16FlashAttnBwdSm80INS1_25CollectiveMainloopBwdSm80ILi2ELi2EN4cute5tupleIJNS5_1CILi128EEES8_NS7_ILi64EEEEEENS_6half_tEfNS_4arch4Sm80ELb0ELb1ELb1ELb1ELb0ELb0ELb0ELb0ELi2ELi4ELi4ELi4ELb0EEENS1_24CollectiveEpilogueBwdGQAISA_fSD_Li256ELb1ELb0EEENS1_19SingleTileSchedulerILb1ELb0ELb0ELi128EEEEEEEEEvNT_6ParamsE$_ZZZN5flash25CollectiveMainloopBwdSm80ILi2ELi2EN4cute5tupleIJNS1_1CILi128EEES4_NS3_ILi64EEEEEEN7cutlass6half_tEfNS7_4arch4Sm80ELb0ELb1ELb1ELb1ELb0ELb0ELb0ELb0ELi2ELi4ELi4ELi4ELb0EE3mmaINS_16FlashAttnBwdSm80ISB_NS_24CollectiveEpilogueBwdGQAIS6_fSA_Li256ELb1ELb0EEENS_19SingleTileSchedulerILb1ELb0ELb0ELi128EEEE13SharedStorageENS1_6TensorINS1_11ArrayEngineIfLm32EEENS1_6LayoutINS2_IJNS2_IJNS3_ILi2EEESO_EEESO_NS3_ILi4EEEEEENS2_IJNS2_IJNS3_ILi1EEESO_EEESQ_NS3_ILi8EEEEEEEEEEEEbRKNSB_6ParamsERT0_S12_iNS2_IJiiiEEERT_ENKUliT_E_clIZSC_ISJ_SX_EbS10_S12_S12_iS13_S15_EUlRS16_iE_EEDaiS16_ENKUlT_E_clIZSC_ISJ_SX_EbS10_S12_S12_iS13_S15_EUlvE0_EEDaS1B_ - $_ZN7cutlass13device_kernelIN5flash19enable_sm80_to_sm89INS1_16FlashAttnBwdSm80INS1_25CollectiveMainloopBwdSm80ILi2ELi2EN4cute5tupleIJNS5_1CILi128EEES8_NS7_ILi64EEEEEENS_6half_tEfNS_4arch4Sm80ELb0ELb1ELb1ELb1ELb0ELb0ELb0ELb0ELi2ELi4ELi4ELi4ELb0EEENS1_24CollectiveEpilogueBwdGQAISA_fSD_Li256ELb1ELb0EEENS1_19SingleTileSchedulerILb1ELb0ELb0ELi128EEEEEEEEEvNT_6ParamsE$_ZZN5flash25CollectiveMainloopBwdSm80ILi2ELi2EN4cute5tupleIJNS1_1CILi128EEES4_NS3_ILi64EEEEEEN7cutlass6half_tEfNS7_4arch4Sm80ELb0ELb1ELb1ELb1ELb0ELb0ELb0ELb0ELi2ELi4ELi4ELi4ELb0EE3mmaINS_16FlashAttnBwdSm80ISB_NS_24CollectiveEpilogueBwdGQAIS6_fSA_Li256ELb1ELb0EEENS_19SingleTileSchedulerILb1ELb0ELb0ELi128EEEE13SharedStorageENS1_6TensorINS1_11ArrayEngineIfLm32EEENS1_6LayoutINS2_IJNS2_IJNS3_ILi2EEESO_EEESO_NS3_ILi4EEEEEENS2_IJNS2_IJNS3_ILi1EEESO_EEESQ_NS3_ILi8EEEEEEEEEEEEbRKNSB_6ParamsERT0_S12_iNS2_IJiiiEEERT_ENKUlvE_clEv)
$_ZN7cutlass13device_kernelIN5flash19enable_sm80_to_sm89INS1_16FlashAttnBwdSm80INS1_25CollectiveMainloopBwdSm80ILi2ELi2EN4cute5tupleIJNS5_1CILi128EEES8_NS7_ILi64EEEEEENS_6half_tEfNS_4arch4Sm80ELb0ELb1ELb1ELb1ELb0ELb0ELb0ELb0ELi2ELi4ELi4ELi4ELb0EEENS1_24CollectiveEpilogueBwdGQAISA_fSD_Li256ELb1ELb0EEENS1_19SingleTileSchedulerILb1ELb0ELb0ELi128EEEEEEEEEvNT_6ParamsE$_ZZN5flash25CollectiveMainloopBwdSm80ILi2ELi2EN4cute5tupleIJNS1_1CILi128EEES4_NS3_ILi64EEEEEEN7cutlass6half_tEfNS7_4arch4Sm80ELb0ELb1ELb1ELb1ELb0ELb0ELb0ELb0ELi2ELi4ELi4ELi4ELb0EE3mmaINS_16FlashAttnBwdSm80ISB_NS_24CollectiveEpilogueBwdGQAIS6_fSA_Li256ELb1ELb0EEENS_19SingleTileSchedulerILb1ELb0ELb0ELi128EEEE13SharedStorageENS1_6TensorINS1_11ArrayEngineIfLm32EEENS1_6LayoutINS2_IJNS2_IJNS3_ILi2EEESO_EEESO_NS3_ILi4EEEEEENS2_IJNS2_IJNS3_ILi1EEESO_EEESQ_NS3_ILi8EEEEEEEEEEEEbRKNSB_6ParamsERT0_S12_iNS2_IJiiiEEERT_ENKUlvE_clEv:
        /* <DEDUP_REMOVED lines=96> */
.L_x_3719:
[----:B-1----:R-:W-:Y:S05]  /*4b3d0*/  BSYNC B0 ;  /* 0x0000000000007941 */ /* 0x002fea0003800000 */
.L_x_3718:
[----:B------:R-:W-:Y:S01]  /*4b3e0*/  MOV R5, 0x0 ;  /* 0x0000000000057802 */ /* 0x000fe20000000f00 */
[----:B------:R-:W0:Y:S03]  /*4b3f0*/  LDGDEPBAR ;  /* 0x00000000000079af */ /* 0x000e260000000000 */
[----:B------:R-:W-:Y:S05]  /*4b400*/  RET.REL.NODEC R4 `(_ZN7cutlass13device_kernelIN5flash19enable_sm80_to_sm89INS1_16FlashAttnBwdSm80INS1_25CollectiveMainloopBwdSm80ILi2ELi2EN4cute5tupleIJNS5_1CILi128EEES8_NS7_ILi64EEEEEENS_6half_tEfNS_4arch4Sm80ELb0ELb1ELb1ELb1ELb0ELb0ELb0ELb0ELi2ELi4ELi4ELi4ELb0EEENS1_24CollectiveEpilogueBwdGQAISA_fSD_Li256ELb1ELb0EEENS1_19SingleTileSchedulerILb1ELb0ELb0ELi128EEEEEEEEEvNT_6ParamsE) ;  /* 0xfffb4bf004007950 */ /* 0x000fea0003c3ffff */
        .type           $_ZN7cutlass13device_kernelIN5flash19enable_sm80_to_sm89INS1_16FlashAttnBwdSm80INS1_25CollectiveMainloopBwdSm80ILi2ELi2EN4cute5tupleIJNS5_1CILi128EEES8_NS7_ILi64EEEEEENS_6half_tEfNS_4arch4Sm80ELb0ELb1ELb1ELb1ELb0ELb0ELb0ELb0ELi2ELi4ELi4ELi4ELb0EEENS1_24CollectiveEpilogueBwdGQAISA_fSD_Li256ELb1ELb0EEENS1_19SingleTileSchedulerILb1ELb0ELb0ELi128EEEEEEEEEvNT_6ParamsE$_ZZZN5flash25CollectiveMainloopBwdSm80ILi2ELi2EN4cute5tupleIJNS1_1CILi128EEES4_NS3_ILi64EEEEEEN7cutlass6half_tEfNS7_4arch4Sm80ELb0ELb1ELb1ELb1ELb0ELb0ELb0ELb0ELi2ELi4ELi4ELi4ELb0EE3mmaINS_16FlashAttnBwdSm80ISB_NS_24CollectiveEpilogueBwdGQAIS6_fSA_Li256ELb1ELb0EEENS_19SingleTileSchedulerILb1ELb0ELb0ELi128EEEE13SharedStorageENS1_6TensorINS1_11ArrayEngineIfLm32EEENS1_6LayoutINS2_IJNS2_IJNS3_ILi2EEESO_EEESO_NS3_ILi4EEEEEENS2_IJNS2_IJNS3_ILi1EEESO_EEESQ_NS3_ILi8EEEEEEEEEEEEbRKNSB_6ParamsERT0_S12_iNS2_IJiiiEEERT_ENKUliT_E_clIZSC_ISJ_SX_EbS10_S12_S12_iS13_S15_EUlRS16_iE_EEDaiS16_ENKUlT_E_clIZSC_ISJ_SX_EbS10_S12_S12_iS13_S15_EUlvE0_EEDaS1B_,@function
        .size           $_ZN7cutlass13device_kernelIN5flash19enable_sm80_to_sm89INS1_16FlashAttnBwdSm80INS1_25CollectiveMainloopBwdSm80ILi2ELi2EN4cute5tupleIJNS5_1CILi128EEES8_NS7_ILi64EEEEEENS_6half_tEfNS_4arch4Sm80ELb0ELb1ELb1ELb1ELb0ELb0ELb0ELb0ELi2ELi4ELi4ELi4ELb0EEENS1_24CollectiveEpilogueBwdGQAISA_fSD_Li256ELb1ELb0EEENS1_19SingleTileSchedulerILb1ELb0ELb0ELi128EEEEEEEEEvNT_6ParamsE$_ZZZN5flash25CollectiveMainloopBwdSm80ILi2ELi2EN4cute5tupleIJNS1_1CILi128EEES4_NS3_ILi64EEEEEEN7cutlass6half_tEfNS7_4arch4Sm80ELb0ELb1ELb1ELb1ELb0ELb0ELb0ELb0ELi2ELi4ELi4ELi4ELb0EE3mmaINS_16FlashAttnBwdSm80ISB_NS_24CollectiveEpilogueBwdGQAIS6_fSA_Li256ELb1ELb0EEENS_19SingleTileSchedulerILb1ELb0ELb0ELi128EEEE13SharedStorageENS1_6TensorINS1_11ArrayEngineIfLm32EEENS1_6LayoutINS2_IJNS2_IJNS3_ILi2EEESO_EEESO_NS3_ILi4EEEEEENS2_IJNS2_IJNS3_ILi1EEESO_EEESQ_NS3_ILi8EEEEEEEEEEEEbRKNSB_6ParamsERT0_S12_iNS2_IJiiiEEERT_ENKUliT_E_clIZSC_ISJ_SX_EbS10_S12_S12_iS13_S15_EUlRS16_iE_EEDaiS16_ENKUlT_E_clIZSC_ISJ_SX_EbS10_S12_S12_iS13_S15_EUlvE0_EEDaS1B_,($_ZN7cutlass13device_kernelIN5flash19enable_sm80_to_sm89INS1_16FlashAttnBwdSm80INS1_25CollectiveMainloopBwdSm80ILi2ELi2EN4cute5tupleIJNS5_1CILi128EEES8_NS7_ILi64EEEEEENS_6half_tEfNS_4arch4Sm80ELb0ELb1ELb1ELb1ELb0ELb0ELb0ELb0ELi2ELi4ELi4ELi4ELb0EEENS1_24CollectiveEpilogueBwdGQAISA_fSD_Li256ELb1ELb0EEENS1_19SingleTileSchedulerILb1ELb0ELb0ELi128EEEEEEEEEvNT_6ParamsE$_ZZZN5flash25CollectiveMainloopBwdSm80ILi2ELi2EN4cute5tupleIJNS1_1CILi128EEES4_NS3_ILi64EEEEEEN7cutlass6half_tEfNS7_4arch4Sm80ELb0ELb1ELb1ELb1ELb0ELb0ELb0ELb0ELi2ELi4ELi4ELi4ELb0EE3mmaINS_16FlashAttnBwdSm80ISB_NS_24CollectiveEpilogueBwdGQAIS6_fSA_Li256ELb1ELb0EEENS_19SingleTileSchedulerILb1ELb0ELb0ELi128EEEE13SharedStorageENS1_6TensorINS1_11ArrayEngineIfLm32EEENS1_6LayoutINS2_IJNS2_IJNS3_ILi2EEESO_EEESO_NS3_ILi4EEEEEENS2_IJNS2_IJNS3_ILi1EEESO_EEESQ_NS3_ILi8EEEEEEEEEEEEbRKNSB_6ParamsERT0_S12_iNS2_IJiiiEEERT_ENKUliT_E_clIZSC_ISJ_SX_EbS10_S12_S12_iS13_S15_EUlRS16_iE_EEDaiS16_ENKUlvE0_clEv - $_ZN7cutlass13device_kernelIN5flash19enable_sm80_to_sm89INS1_16FlashAttnBwdSm80INS1_25CollectiveMainloopBwdSm80ILi2ELi2EN4cute5tupleIJNS5_1CILi128EEES8_NS7_ILi64EEEEEENS_6half_tEfNS_4arch4Sm80ELb0ELb1ELb1ELb1ELb0ELb0ELb0ELb0ELi2ELi4ELi4ELi4ELb0EEENS1_24CollectiveEpilogueBwdGQAISA_fSD_Li256ELb1ELb0EEENS1_19SingleTileSchedulerILb1ELb0ELb0ELi128EEEEEEEEEvNT_6ParamsE$_ZZZN5flash25CollectiveMainloopBwdSm80ILi2ELi2EN4cute5tupleIJNS1_1CILi128EEES4_NS3_ILi64EEEEEEN7cutlass6half_tEfNS7_4arch4Sm80ELb0ELb1ELb1ELb1ELb0ELb0ELb0ELb0ELi2ELi4ELi4ELi4ELb0EE3mmaINS_16FlashAttnBwdSm80ISB_NS_24CollectiveEpilogueBwdGQAIS6_fSA_Li256ELb1ELb0EEENS_19SingleTileSchedulerILb1ELb0ELb0ELi128EEEE13SharedStorageENS1_6TensorINS1_11ArrayEngineIfLm32EEENS1_6LayoutINS2_IJNS2_IJNS3_ILi2EEESO_EEESO_NS3_ILi4EEEEEENS2_IJNS2_IJNS3_ILi1EEESO_EEESQ_NS3_ILi8EEEEEEEEEEEEbRKNSB_6ParamsERT0_S12_iNS2_IJiiiEEERT_ENKUliT_E_clIZSC_ISJ_SX_EbS10_S12_S12_iS13_S15_EUlRS16_iE_EEDaiS16_ENKUlT_E_clIZSC_ISJ_SX_EbS10_S12_S12_iS13_S15_EUlvE0_EEDaS1B_)
$_ZN7cutlass13device_kernelIN5flash19enable_sm80_to_sm89INS1_16FlashAttnBwdSm80INS1_25CollectiveMainloopBwdSm80ILi2ELi2EN4cute5tupleIJNS5_1CILi128EEES8_NS7_ILi64EEEEEENS_6half_tEfNS_4arch4Sm80ELb0ELb1ELb1ELb1ELb0ELb0ELb0ELb0ELi2ELi4ELi4ELi4ELb0EEENS1_24CollectiveEpilogueBwdGQAISA_fSD_Li256ELb1ELb0EEENS1_19SingleTileSchedulerILb1ELb0ELb0ELi128EEEEEEEEEvNT_6ParamsE$_ZZZN5flash25CollectiveMainloopBwdSm80ILi2ELi2EN4cute5tupleIJNS1_1CILi128EEES4_NS3_ILi64EEEEEEN7cutlass6half_tEfNS7_4arch4Sm80ELb0ELb1ELb1ELb1ELb0ELb0ELb0ELb0ELi2ELi4ELi4ELi4ELb0EE3mmaINS_16FlashAttnBwdSm80ISB_NS_24CollectiveEpilogueBwdGQAIS6_fSA_Li256ELb1ELb0EEENS_19SingleTileSchedulerILb1ELb0ELb0ELi128EEEE13SharedStorageENS1_6TensorINS1_11ArrayEngineIfLm32EEENS1_6LayoutINS2_IJNS2_IJNS3_ILi2EEESO_EEESO_NS3_ILi4EEEEEENS2_IJNS2_IJNS3_ILi1EEESO_EEESQ_NS3_ILi8EEEEEEEEEEEEbRKNSB_6ParamsERT0_S12_iNS2_IJiiiEEERT_ENKUliT_E_clIZSC_ISJ_SX_EbS10_S12_S12_iS13_S15_EUlRS16_iE_EEDaiS16_ENKUlT_E_clIZSC_ISJ_SX_EbS10_S12_S12_iS13_S15_EUlvE0_EEDaS1B_:
        /* <DEDUP_REMOVED lines=23> */
[----:B-1---5:R-:W-:Y:S05]  /*4b580*/  CALL.REL.NOINC `($_ZN7cutlass13device_kernelIN5flash19enable_sm80_to_sm89INS1_16FlashAttnBwdSm80INS1_25CollectiveMainloopBwdSm80ILi2ELi2EN4cute5tupleIJNS5_1CILi128EEES8_NS7_ILi64EEEEEENS_6half_tEfNS_4arch4Sm80ELb0ELb1ELb1ELb1ELb0ELb0ELb0ELb0ELi2ELi4ELi4ELi4ELb0EEENS1_24CollectiveEpilogueBwdGQAISA_fSD_Li256ELb1ELb0EEENS1_19SingleTileSchedulerILb1ELb0ELb0ELi128EEEEEEEEEvNT_6ParamsE$_ZN4cute3eso3ESOILb0ELb1EJiNS_1CILi0EEEEEC2ERKiRKS3_) ;  /* 0xfffbb86000007944 */ /* 0x022fea0003c3ffff */
[----:B------:R-:W2:Y:S01]  /*4b590*/  LDL R2, [R1+0x1590] ;  /* 0x0015900001027983 */ /* 0x000ea20000100800 */
[----:B------:R-:W-:-:S03]  /*4b5a0*/  MOV R6, 0x4b5f0 ;  /* 0x0004b5f000067802 */ /* 0x000fc60000000f00 */
[----:B--2---:R1:W-:Y:S04]  /*4b5b0*/  STL [R1+0x15d8], R2 ;  /* 0x0015d80201007387 */ /* 0x0043e80000100800 */
[----:B------:R2:W5:Y:S01]  /*4b5c0*/  LD.E R7, [R4.64+0x4] ;  /* 0x0000040804077980 */ /* 0x000562000c101900 */
[----:B-1----:R-:W-:-:S03]  /*4b5d0*/  MOV R2, R15 ;  /* 0x0000000f00027202 */ /* 0x002fc60000000f00 */
[----:B--2--5:R-:W-:Y:S05]  /*4b5e0*/  CALL.REL.NOINC `($_ZN7cutlass13device_kernelIN5flash19enable_sm80_to_sm89INS1_16FlashAttnBwdSm80INS1_25CollectiveMainloopBwdSm80ILi2ELi2EN4cute5tupleIJNS5_1CILi128EEES8_NS7_ILi64EEEEEENS_6half_tEfNS_4arch4Sm80ELb0ELb1ELb1ELb1ELb0ELb0ELb0ELb0ELi2ELi4ELi4ELi4ELb0EEENS1_24CollectiveEpilogueBwdGQAISA_fSD_Li256ELb1ELb0EEENS1_19SingleTileSchedulerILb1ELb0ELb0ELi128EEEEEEEEEvNT_6ParamsE$_ZN4cute3eso3ESOILb0ELb0EJiNS_5tupleIJiNS_1CILi0EEEEEEEEC2ERKiRKS5_) ;  /* 0xfffbb26000007944 */ /* 0x024fea0003c3ffff */
[----:B-1----:R1:W5:Y:S01]  /*4b5f0*/  LDL.64 R2, [R1+0x1590] ;  /* 0x0015900001027983 */ /* 0x0023620000100a00 */
[----:B------:R-:W-:-:S03]  /*4b600*/  MOV R7, 0x4b620 ;  /* 0x0004b62000077802 */ /* 0x000fc60000000f00 */
        /* <DEDUP_REMOVED lines=78> */
[----:B------:R-:W-:Y:S05]  /*4baf0*/  CALL.REL.NOINC `($_ZN7cutlass13device_kernelIN5flash19enable_sm80_to_sm89INS1_16FlashAttnBwdSm80INS1_25CollectiveMainloopBwdSm80ILi2ELi2EN4cute5tupleIJNS5_1CILi128EEES8_NS7_ILi64EEEEEENS_6half_tEfNS_4arch4Sm80ELb0ELb1ELb1ELb1ELb0ELb0ELb0ELb0ELi2ELi4ELi4ELi4ELb0EEENS1_24CollectiveEpilogueBwdGQAISA_fSD_Li256ELb1ELb0EEENS1_19SingleTileSchedulerILb1ELb0ELb0ELi128EEEEEEEEEvNT_6ParamsE$_ZN4cute3eso3ESOILb0ELb0EJiiiNS_1CILi72EEENS2_ILi512EEEEEC2ERKiS7_S7_RKS3_RKS4_) ;  /* 0xfffbb13000007944 */ /* 0x000fea0003c3ffff */
        /* <DEDUP_REMOVED lines=21> */
[----:B-1----:R-:W-:-:S02]  /*4bc50*/  MOV R2, 0x4bc70 ;  /* 0x0004bc7000027802 */ /* 0x002fc40000000f00 */
[----:B------:R-:W-:Y:S05]  /*4bc60*/  CALL.REL.NOINC `($_ZN7cutlass13device_kernelIN5flash19enable_sm80_to_sm89INS1_16FlashAttnBwdSm80INS1_25CollectiveMainloopBwdSm80ILi2ELi2EN4cute5tupleIJNS5_1CILi128EEES8_NS7_ILi64EEEEEENS_6half_tEfNS_4arch4Sm80ELb0ELb1ELb1ELb1ELb0ELb0ELb0ELb0ELi2ELi4ELi4ELi4ELb0EEENS1_24CollectiveEpilogueBwdGQAISA_fSD_Li256ELb1ELb0EEENS1_19SingleTileSchedulerILb1ELb0ELb0ELi128EEEEEEEEEvNT_6ParamsE$_ZZN4cute6detail16composition_implINS_5tupleIJNS_1CILi8EEENS3_ILi2EEES5_S5_S4_S5_EEENS2_IJNS3_ILi1EEEiiiNS3_ILi72EEENS3_ILi512EEEEEENS2_IJNS2_IJS5_S5_S5_EEES5_NS2_IJNS3_ILi4EEES5_EEEEEENS2_IJNS2_IJS7_S9_S4_EEENS3_ILi4096EEENS2_IJNS3_ILi16EEENS3_ILi8192EEEEEEEEEEEDaRKT_RKT0_RKT1_RKT2_ENKUlRKT_RKT0_E_clISB_SF_EEDaSZ_S12_) ;  /* 0xfffbe5e000007944 */ /* 0x000fea0003c3ffff */
[----:B------:R-:W-:Y:S02]  /*4bc70*/  MOV R4, 0x4bc90 ;  /* 0x0004bc9000047802 */ /* 0x000fe40000000f00 */
[----:B-----5:R-:W-:Y:S05]  /*4bc80*/  CALL.REL.NOINC `($_ZN7cutlass13device_kernelIN5flash19enable_sm80_to_sm89INS1_16FlashAttnBwdSm80INS1_25CollectiveMainloopBwdSm80ILi2ELi2EN4cute5tupleIJNS5_1CILi128EEES8_NS7_ILi64EEEEEENS_6half_tEfNS_4arch4Sm80ELb0ELb1ELb1ELb1ELb0ELb0ELb0ELb0ELi2ELi4ELi4ELi4ELb0EEENS1_24CollectiveEpilogueBwdGQAISA_fSD_Li256ELb1ELb0EEENS1_19SingleTileSchedulerILb1ELb0ELb0ELi128EEEEEEEEEvNT_6ParamsE$_ZZN4cute6detail16composition_implINS_5tupleIJNS_1CILi8EEENS3_ILi2EEES5_S5_S4_S5_EEENS2_IJNS3_ILi1EEEiiiNS3_ILi72EEENS3_ILi512EEEEEENS2_IJNS2_IJS5_S5_S5_EEES5_NS2_IJNS3_ILi4EEES5_EEEEEENS2_IJNS2_IJS7_S9_S4_EEENS3_ILi4096EEENS2_IJNS3_ILi16EEENS3_ILi8192EEEEEEEEEEEDaRKT_RKT0_RKT1_RKT2_ENKUlRKT_RKT0_E_clISD_SJ_EEDaSZ_S12_) ;  /* 0xfffbe60000007944 */ /* 0x020fea0003c3ffff */
[----:B-----5:R1:W-:Y:S01]  /*4bc90*/  STL.64 [R1+0x1580], R2 ;  /* 0x0015800201007387 */ /* 0x0203e20000100a00 */
[----:B------:R-:W-:-:S03]  /*4bca0*/  MOV R4, 0x4bcc0 ;  /* 0x0004bcc000047802 */ /* 0x000fc60000000f00 */
[----:B-1----:R-:W-:Y:S05]  /*4bcb0*/  CALL.REL.NOINC `($_ZN7cutlass13device_kernelIN5flash19enable_sm80_to_sm89INS1_16FlashAttnBwdSm80INS1_25CollectiveMainloopBwdSm80ILi2ELi2EN4cute5tupleIJNS5_1CILi128EEES8_NS7_ILi64EEEEEENS_6half_tEfNS_4arch4Sm80ELb0ELb1ELb1ELb1ELb0ELb0ELb0ELb0ELi2ELi4ELi4ELi4ELb0EEENS1_24CollectiveEpilogueBwdGQAISA_fSD_Li256ELb1ELb0EEENS1_19SingleTileSchedulerILb1ELb0ELb0ELi128EEEEEEEEEvNT_6ParamsE$_ZN4cute3eso3ESOILb0ELb0EJNS_5tupleIJNS_1CILi1EEENS3_ILi512EEEiEEENS3_ILi4096EEENS2_IJNS2_IJiiEEENS3_ILi8192EEEEEEEEC2ERKS6_RKS7_RKSA_) ;  /* 0xfffba06000007944 */ /* 0x002fea0003c3ffff */
[----:B------:R1:W5:Y:S04]  /*4bcc0*/  LDL R6, [R1+0x1598] ;  /* 0x0015980001067983 */ /* 0x0003680000100800 */
[----:B--2---:R1:W5:Y:S01]  /*4bcd0*/  LDL.64 R2, [R1+0x1590] ;  /* 0x0015900001027983 */ /* 0x0043620000100a00 */
[----:B------:R-:W-:-:S03]  /*4bce0*/  MOV R5, 0x4bd00 ;  /* 0x0004bd0000057802 */ /* 0x000fc60000000f00 */
[----:B-1---5:R-:W-:Y:S05]  /*4bcf0*/  CALL.REL.NOINC `($_ZN7cutlass13device_kernelIN5flash19enable_sm80_to_sm89INS1_16FlashAttnBwdSm80INS1_25CollectiveMainloopBwdSm80ILi2ELi2EN4cute5tupleIJNS5_1CILi128EEES8_NS7_ILi64EEEEEENS_6half_tEfNS_4arch4Sm80ELb0ELb1ELb1ELb1ELb0ELb0ELb0ELb0ELi2ELi4ELi4ELi4ELb0EEENS1_24CollectiveEpilogueBwdGQAISA_fSD_Li256ELb1ELb0EEENS1_19SingleTileSchedulerILb1ELb0ELb0ELi128EEEEEEEEEvNT_6ParamsE$_ZN4cute5tupleIJNS0_IJNS0_IJNS_1CILi2EEES2_S2_EEES2_NS0_IJNS0_IJS2_S2_EEES2_EEEEEENS0_IJNS0_IJNS1_ILi1EEENS1_ILi512EEEiEEENS1_ILi4096EEENS0_IJNS0_IJiiEEENS1_ILi8192EEEEEEEEEEEC2ERKS6_RKSE_) ;  /* 0xfffbd5d000007944 */ /* 0x022fea0003c3ffff */
[----:B------:R1:W5:Y:S04]  /*4bd00*/  LDL R4, [R1+0x1598] ;  /* 0x0015980001047983 */ /* 0x0003680000100800 */
[----:B------:R1:W5:Y:S01]  /*4bd10*/  LDL.64 R2, [R1+0x1590] ;  /* 0x0015900001027983 */ /* 0x0003620000100a00 */
[----:B------:R-:W-:-:S05]  /*4bd20*/  LEA.HI R29, R29, R29, RZ, 0x1d ;  /* 0x0000001d1d1d7211 */ /* 0x000fca00078fe8ff */
[----:B------:R-:W-:-:S05]  /*4bd30*/  IMAD.U32 R7, R7, 0x2, R29 ;  /* 0x0000000207077824 */ /* 0x000fca00078e001d */
[----:B------:R2:W-:Y:S02]  /*4bd40*/  STL [R1+0x15c4], R7 ;  /* 0x0015c40701007387 */ /* 0x0005e40000100800 */
[----:B--2---:R-:W-:Y:S02]  /*4bd50*/  MOV R7, 0x4bd70 ;  /* 0x0004bd7000077802 */ /* 0x004fe40000000f00 */
[----:B-1---5:R-:W-:Y:S05]  /*4bd60*/  CALL.REL.NOINC `($_ZN7cutlass13device_kernelIN5flash19enable_sm80_to_sm89INS1_16FlashAttnBwdSm80INS1_25CollectiveMainloopBwdSm80ILi2ELi2EN4cute5tupleIJNS5_1CILi128EEES8_NS7_ILi64EEEEEENS_6half_tEfNS_4arch4Sm80ELb0ELb1ELb1ELb1ELb0ELb0ELb0ELb0ELi2ELi4ELi4ELi4ELb0EEENS1_24CollectiveEpilogueBwdGQAISA_fSD_Li256ELb1ELb0EEENS1_19SingleTileSchedulerILb1ELb0ELb0ELi128EEEEEEEEEvNT_6ParamsE$_ZN4cute3eso3ESOILb0ELb0EJNS_6LayoutINS_5tupleIJNS3_IJNS_1CILi2EEES5_S5_EEES5_NS3_IJNS3_IJS5_S5_EEES5_EEEEEENS3_IJNS3_IJNS4_ILi1EEENS4_ILi512EEEiEEENS4_ILi4096EEENS3_IJNS3_IJiiEEENS4_ILi8192EEEEEEEEEEEjEEC2ERKSI_RKj) ;  /* 0xfffba5d000007944 */ /* 0x022fea0003c3ffff */
        /* <DEDUP_REMOVED lines=10> */
[----:B--2---:R1:W-:Y:S04]  /*4be10*/  STL.64 [R1+0x1580], R2 ;  /* 0x0015800201007387 */ /* 0x0043e80000100a00 */
[----:B-1----:R-:W-:Y:S05]  /*4be20*/  CALL.REL.NOINC `($_ZN7cutlass13device_kernelIN5flash19enable_sm80_to_sm89INS1_16FlashAttnBwdSm80INS1_25CollectiveMainloopBwdSm80ILi2ELi2EN4cute5tupleIJNS5_1CILi128EEES8_NS7_ILi64EEEEEENS_6half_tEfNS_4arch4Sm80ELb0ELb1ELb1ELb1ELb0ELb0ELb0ELb0ELi2ELi4ELi4ELi4ELb0EEENS1_24CollectiveEpilogueBwdGQAISA_fSD_Li256ELb1ELb0EEENS1_19SingleTileSchedulerILb1ELb0ELb0ELi128EEEEEEEEEvNT_6ParamsE$_ZN4cute3eso3ESOILb0ELb0EJNS_6LayoutINS_5tupleIJNS3_IJNS_1CILi2EEES5_S5_EEES5_NS3_IJNS3_IJS5_S5_EEES5_EEEEEENS3_IJNS3_IJNS4_ILi1EEENS4_ILi512EEEiEEENS4_ILi4096EEENS3_IJNS3_IJiiEEENS4_ILi8192EEEEEEEEEEENS_10ViewEngineINS_8smem_ptrIPN7cutlass6half_tEEEEEEEC2ERKSI_RKSP_) ;  /* 0xfffba48000007944 */ /* 0x002fea0003c3ffff */
[----:B------:R1:W5:Y:S04]  /*4be30*/  LDL R2, [R1+0x1594] ;  /* 0x0015940001027983 */ /* 0x0003680000100800 */
[----:B------:R1:W5:Y:S01]  /*4be40*/  LDL R3, [R1+0x1598] ;  /* 0x0015980001037983 */ /* 0x0003620000100800 */
[----:B------:R-:W-:-:S03]  /*4be50*/  MOV R4, 0x4be70 ;  /* 0x0004be7000047802 */ /* 0x000fc60000000f00 */
[----:B-1---5:R-:W-:Y:S05]  /*4be60*/  CALL.REL.NOINC `($_ZN7cutlass13device_kernelIN5flash19enable_sm80_to_sm89INS1_16FlashAttnBwdSm80INS1_25CollectiveMainloopBwdSm80ILi2ELi2EN4cute5tupleIJNS5_1CILi128EEES8_NS7_ILi64EEEEEENS_6half_tEfNS_4arch4Sm80ELb0ELb1ELb1ELb1ELb0ELb0ELb0ELb0ELi2ELi4ELi4ELi4ELb0EEENS1_24CollectiveEpilogueBwdGQAISA_fSD_Li256ELb1ELb0EEENS1_19SingleTileSchedulerILb1ELb0ELb0ELi128EEEEEEEEEvNT_6ParamsE$_ZZN4cute4takeILi1ELi3ENS_5tupleIJNS1_IJNS_1CILi1EEENS2_ILi512EEEiEEENS2_ILi4096EEENS1_IJNS1_IJiiEEENS2_ILi8192EEEEEEEEEEEDaRKT1_ENKUlDpRKT_E_clIJS6_S9_EEEDaSH_) ;  /* 0xfffbe17000007944 */ /* 0x022fea0003c3ffff */
[----:B------:R1:W-:Y:S02]  /*4be70*/  STL.64 [R1+0x1590], R2 ;  /* 0x0015900201007387 */ /* 0x0003e40000100a00 */
[----:B-1----:R-:W-:Y:S02]  /*4be80*/  MOV R2, 0x4bea0 ;  /* 0x0004bea000027802 */ /* 0x002fe40000000f00 */
[----:B------:R-:W-:Y:S05]  /*4be90*/  CALL.REL.NOINC `($_ZN7cutlass13device_kernelIN5flash19enable_sm80_to_sm89INS1_16FlashAttnBwdSm80INS1_25CollectiveMainloopBwdSm80ILi2ELi2EN4cute5tupleIJNS5_1CILi128EEES8_NS7_ILi64EEEEEENS_6half_tEfNS_4arch4Sm80ELb0ELb1ELb1ELb1ELb0ELb0ELb0ELb0ELi2ELi4ELi4ELi4ELb0EEENS1_24CollectiveEpilogueBwdGQAISA_fSD_Li256ELb1ELb0EEENS1_19SingleTileSchedulerILb1ELb0ELb0ELi128EEEEEEEEEvNT_6ParamsE$_ZZN4cute16flatten_to_tupleINS_5tupleIJNS_1CILi4096EEENS1_IJNS1_IJiiEEENS2_ILi8192EEEEEEEEEEEDaRKT_ENKUlRKT_E_clIS6_EEDaSD_) ;  /* 0xfffbe09000007944 */ /* 0x000fea0003c3ffff */
[----:B------:R-:W-:Y:S02]  /*4bea0*/  MOV R2, 0x4bec0 ;  /* 0x0004bec000027802 */ /* 0x000fe40000000f00 */
[----:B------:R-:W-:Y:S05]  /*4beb0*/  CALL.REL.NOINC `($_ZN7cutlass13device_kernelIN5flash19enable_sm80_to_sm89INS1_16FlashAttnBwdSm80INS1_25CollectiveMainloopBwdSm80ILi2ELi2EN4cute5tupleIJNS5_1CILi128EEES8_NS7_ILi64EEEEEENS_6half_tEfNS_4arch4Sm80ELb0ELb1ELb1ELb1ELb0ELb0ELb0ELb0ELi2ELi4ELi4ELi4ELb0EEENS1_24CollectiveEpilogueBwdGQAISA_fSD_Li256ELb1ELb0EEENS1_19SingleTileSchedulerILb1ELb0ELb0ELi128EEEEEEEEEvNT_6ParamsE$_ZZN4cute12filter_tupleINS_5tupleIJNS_1CILi4096EEENS1_IJNS1_IJiiEEENS2_ILi8192EEEEEEEEEZNS_16flatten_to_tupleIS7_EEDaRKT_EUlRKT_E_EEDaSB_OT0_ENKUlDpSE_E_clIJNS1_IJS3_EEENS1_IJiiS5_EEEEEEDaSI_) ;  /* 0xfffbdcf000007944 */ /* 0x000fea0003c3ffff */
        /* <DEDUP_REMOVED lines=21> */
[----:B-1---5:R-:W-:Y:S05]  /*4c010*/  CALL.REL.NOINC `($_ZN7cutlass13device_kernelIN5flash19enable_sm80_to_sm89INS1_16FlashAttnBwdSm80INS1_25CollectiveMainloopBwdSm80ILi2ELi2EN4cute5tupleIJNS5_1CILi128EEES8_NS7_ILi64EEEEEENS_6half_tEfNS_4arch4Sm80ELb0ELb1ELb1ELb1ELb0ELb0ELb0ELb0ELi2ELi4ELi4ELi4ELb0EEENS1_24CollectiveEpilogueBwdGQAISA_fSD_Li256ELb1ELb0EEENS1_19SingleTileSchedulerILb1ELb0ELb0ELi128EEEEEEEEEvNT_6ParamsE$_ZN4cute3eso3ESOILb1ELb0EJNS_14ComposedLayoutINS_7SwizzleILi3ELi3ELi3EEENS_1CILi0EEENS_6LayoutINS_5tupleIJNS8_IJNS8_IJNS5_ILi4EEENS5_ILi8EEEEEENS8_IJNS5_ILi2EEENS5_ILi1EEEEEEEEENS8_IJNS8_IJSC_SC_EEESB_EEEEEENS8_IJNS8_IJNS8_IJNS5_ILi128EEESD_EEENS8_IJSA_S6_EEEEEENS8_IJNS8_IJNS5_ILi64EEENS5_ILi512EEEEEENS8_IJNS5_ILi16EEENS5_ILi1024EEEEEEEEEEEEEEEENS_10ViewEngineINS_8smem_ptrIPN7cutlass6half_tEEEEEEEC2ERKSW_RKS13_) ;  /* 0xfffbb0c000007944 */ /* 0x022fea0003c3ffff */
[----:B------:R1:W5:Y:S04]  /*4c020*/  LD.E R6, [R4.64+0xc] ;  /* 0x00000c0804067980 */ /* 0x000368000c101900 */
[----:B------:R1:W5:Y:S01]  /*4c030*/  LDL.64 R30, [R1+0x1590] ;  /* 0x00159000011e7983 */ /* 0x0003620000100a00 */
[----:B------:R-:W-:-:S03]  /*4c040*/  MOV R3, 0x4c060 ;  /* 0x0004c06000037802 */ /* 0x000fc60000000f00 */
        /* <DEDUP_REMOVED lines=53> */
[----:B------:R-:W-:Y:S02]  /*4c3a0*/  MOV R5, R77 ;  /* 0x0000004d00057202 */ /* 0x000fe40000000f00 */
[----:B------:R-:W-:Y:S01]  /*4c3b0*/  MOV R26, 0x4c3f0 ;  /* 0x0004c3f0001a7802 */ /* 0x000fe20000000f00 */
[----:B--2---:R1:W-:Y:S02]  /*4c3c0*/  STL [R1+0x15dc], R4 ;  /* 0x0015dc0401007387 */ /* 0x0043e40000100800 */
[----:B-1----:R-:W-:Y:S02]  /*4c3d0*/  IMAD.MOV.U32 R4, RZ, RZ, R24 ;  /* 0x000000ffff047224 */ /* 0x002fe400078e0018 */
        /* <DEDUP_REMOVED lines=26> */
[----:B------:R-:W-:-:S03]  /*4c580*/  IADD3 R5, R11, 0x240, RZ ;  /* 0x000002400b057810 */ /* 0x000fc60007ffe0ff */
[----:B--2---:R1:W-:Y:S04]  /*4c590*/  STL [R1+0x15bc], R2 ;  /* 0x0015bc0201007387 */ /* 0x0043e80000100800 */
[----:B------:R2:W-:Y:S01]  /*4c5a0*/  STL [R1+0x15c0], R3 ;  /* 0x0015c00301007387 */ /* 0x0005e20000100800 */
[----:B-1----:R-:W-:Y:S01]  /*4c5b0*/  IMAD.MOV.U32 R2, RZ, RZ, R78 ;  /* 0x000000ffff027224 */ /* 0x002fe200078e004e */
[----:B--2---:R-:W-:Y:S02]  /*4c5c0*/  MOV R3, 0x4c5e0 ;  /* 0x0004c5e000037802 */ /* 0x004fe40000000f00 */
[----:B------:R-:W-:Y:S05]  /*4c5d0*/  CALL.REL.NOINC `($_ZN7cutlass13device_kernelIN5flash19enable_sm80_to_sm89INS1_16FlashAttnBwdSm80INS1_25CollectiveMainloopBwdSm80ILi2ELi2EN4cute5tupleIJNS5_1CILi128EEES8_NS7_ILi64EEEEEENS_6half_tEfNS_4arch4Sm80ELb0ELb1ELb1ELb1ELb0ELb0ELb0ELb0ELi2ELi4ELi4ELi4ELb0EEENS1_24CollectiveEpilogueBwdGQAISA_fSD_Li256ELb1ELb0EEENS1_19SingleTileSchedulerILb1ELb0ELb0ELi128EEEEEEEEEvNT_6ParamsE$_ZN4cute3eso3ESOILb0ELb0EJiiiNS_1CILi144EEENS2_ILi512EEEEEC2ERKiS7_S7_RKS3_RKS4_) ;  /* 0xfffba5a000007944 */ /* 0x000fea0003c3ffff */
[----:B------:R-:W2:Y:S04]  /*4c5e0*/  LDL.64 R2, [R1+0x1580] ;  /* 0x0015800001027983 */ /* 0x000ea80000100a00 */
[----:B------:R-:W3:Y:S04]  /*4c5f0*/  LDL R4, [R1+0x1588] ;  /* 0x0015880001047983 */ /* 0x000ee80000100800 */
[----:B--2---:R1:W-:Y:S04]  /*4c600*/  STL.64 [R1+0x1590], R2 ;  /* 0x0015900201007387 */ /* 0x0043e80000100a00 */
[----:B---3--:R2:W-:Y:S01]  /*4c610*/  STL [R1+0x1598], R4 ;  /* 0x0015980401007387 */ /* 0x0085e20000100800 */
[----:B-1----:R-:W-:-:S02]  /*4c620*/  MOV R3, R79 ;  /* 0x0000004f00037202 */ /* 0x002fc40000000f00 */
[----:B--2---:R-:W-:Y:S02]  /*4c630*/  MOV R4, 0x4c650 ;  /* 0x0004c65000047802 */ /* 0x004fe40000000f00 */
[----:B------:R-:W-:Y:S05]  /*4c640*/  CALL.REL.NOINC `($_ZN7cutlass13device_kernelIN5flash19enable_sm80_to_sm89INS1_16FlashAttnBwdSm80INS1_25CollectiveMainloopBwdSm80ILi2ELi2EN4cute5tupleIJNS5_1CILi128EEES8_NS7_ILi64EEEEEENS_6half_tEfNS_4arch4Sm80ELb0ELb1ELb1ELb1ELb0ELb0ELb0ELb0ELi2ELi4ELi4ELi4ELb0EEENS1_24CollectiveEpilogueBwdGQAISA_fSD_Li256ELb1ELb0EEENS1_19SingleTileSchedulerILb1ELb0ELb0ELi128EEEEEEEEEvNT_6ParamsE$_ZN4cute3eso3ESOILb1ELb0EJNS_1CILi8EEEiiiNS2_ILi144EEENS2_ILi512EEEEEC2ERKS3_RKiSA_SA_RKS4_RKS5_) ;  /* 0xfffbaf2000007944 */ /* 0x000fea0003c3ffff */
        /* <DEDUP_REMOVED lines=22> */
[----:B------:R-:W-:Y:S05]  /*4c7b0*/  CALL.REL.NOINC `($_ZN7cutlass13device_kernelIN5flash19enable_sm80_to_sm89INS1_16FlashAttnBwdSm80INS1_25CollectiveMainloopBwdSm80ILi2ELi2EN4cute5tupleIJNS5_1CILi128EEES8_NS7_ILi64EEEEEENS_6half_tEfNS_4arch4Sm80ELb0ELb1ELb1ELb1ELb0ELb0ELb0ELb0ELi2ELi4ELi4ELi4ELb0EEENS1_24CollectiveEpilogueBwdGQAISA_fSD_Li256ELb1ELb0EEENS1_19SingleTileSchedulerILb1ELb0ELb0ELi128EEEEEEEEEvNT_6ParamsE$_ZZN4cute6detail16composition_implINS_5tupleIJNS_1CILi16EEENS3_ILi2EEES5_S5_NS3_ILi4EEES5_EEENS2_IJNS3_ILi1EEEiiiNS3_ILi144EEENS3_ILi512EEEEEENS2_IJNS2_IJS5_S5_EEES6_NS3_ILi8EEEEEENS2_IJNS2_IJNS3_ILi64EEESA_EEES4_NS3_ILi1024EEEEEEEEDaRKT_RKT0_RKT1_RKT2_ENKUlRKT_RKT0_E_clISC_SG_EEDaSX_S10_) ;  /* 0xfffbd9b000007944 */ /* 0x000fea0003c3ffff */
[----:B------:R-:W-:Y:S02]  /*4c7c0*/  MOV R2, R14 ;  /* 0x0000000e00027202 */ /* 0x000fe40000000f00 */
[----:B------:R-:W-:Y:S02]  /*4c7d0*/  MOV R5, 0x4c7f0 ;  /* 0x0004c7f000057802 */ /* 0x000fe40000000f00 */
[----:B-----5:R-:W-:Y:S05]  /*4c7e0*/  CALL.REL.NOINC `($_ZN7cutlass13device_kernelIN5flash19enable_sm80_to_sm89INS1_16FlashAttnBwdSm80INS1_25CollectiveMainloopBwdSm80ILi2ELi2EN4cute5tupleIJNS5_1CILi128EEES8_NS7_ILi64EEEEEENS_6half_tEfNS_4arch4Sm80ELb0ELb1ELb1ELb1ELb0ELb0ELb0ELb0ELi2ELi4ELi4ELi4ELb0EEENS1_24CollectiveEpilogueBwdGQAISA_fSD_Li256ELb1ELb0EEENS1_19SingleTileSchedulerILb1ELb0ELb0ELi128EEEEEEEEEvNT_6ParamsE$_ZZN4cute6detail16composition_implINS_5tupleIJNS_1CILi16EEENS3_ILi2EEES5_S5_NS3_ILi4EEES5_EEENS2_IJNS3_ILi1EEEiiiNS3_ILi144EEENS3_ILi512EEEEEENS2_IJNS2_IJS5_S5_EEES6_NS3_ILi8EEEEEENS2_IJNS2_IJNS3_ILi64EEESA_EEES4_NS3_ILi1024EEEEEEEEDaRKT_RKT0_RKT1_RKT2_ENKUlRKT_RKT0_E_clIS6_S4_EEDaSX_S10_) ;  /* 0xfffbd92000007944 */ /* 0x020fea0003c3ffff */
[----:B-----5:R1:W-:Y:S01]  /*4c7f0*/  STL.64 [R1+0x1580], R2 ;  /* 0x0015800201007387 */ /* 0x0203e20000100a00 */
[----:B------:R-:W-:Y:S01]  /*4c800*/  IMAD.MOV.U32 R5, RZ, RZ, R4 ;  /* 0x000000ffff057224 */ /* 0x000fe200078e0004 */
[----:B------:R-:W-:Y:S02]  /*4c810*/  MOV R4, 0x4c850 ;  /* 0x0004c85000047802 */ /* 0x000fe40000000f00 */
[----:B-1----:R-:W-:Y:S01]  /*4c820*/  MOV R3, R77 ;  /* 0x0000004d00037202 */ /* 0x002fe20000000f00 */
[----:B------:R-:W-:-:S02]  /*4c830*/  IMAD.MOV.U32 R2, RZ, RZ, R78 ;  /* 0x000000ffff027224 */ /* 0x000fc400078e004e */
        /* <DEDUP_REMOVED lines=59> */
[----:B-1---5:R-:W-:Y:S05]  /*4cbf0*/  CALL.REL.NOINC `($_ZN7cutlass13device_kernelIN5flash19enable_sm80_to_sm89INS1_16FlashAttnBwdSm80INS1_25CollectiveMainloopBwdSm80ILi2ELi2EN4cute5tupleIJNS5_1CILi128EEES8_NS7_ILi64EEEEEENS_6half_tEfNS_4arch4Sm80ELb0ELb1ELb1ELb1ELb0ELb0ELb0ELb0ELi2ELi4ELi4ELi4ELb0EEENS1_24CollectiveEpilogueBwdGQAISA_fSD_Li256ELb1ELb0EEENS1_19SingleTileSchedulerILb1ELb0ELb0ELi128EEEEEEEEEvNT_6ParamsE$_ZN4cute3eso3ESOILb1ELb0EJNS_6LayoutINS_5tupleIJNS3_IJNS_1CILi8EEENS4_ILi1EEEEEENS4_ILi2EEENS3_IJNS4_ILi4EEES8_EEEEEENS3_IJNS3_IJS6_NS4_ILi0EEEEEES5_NS3_IJNS4_ILi32EEENS4_ILi16EEEEEEEEEEENS_10ViewEngineIPN7cutlass6half_tEEEEEC2ERKSI_RKSN_) ;  /* 0xfffbc06000007944 */ /* 0x022fea0003c3ffff */
[----:B------:R1:W5:Y:S01]  /*4cc00*/  LDL.64 R84, [R1+0x1580] ;  /* 0x0015800001547983 */ /* 0x0003620000100a00 */
[----:B------:R-:W-:Y:S01]  /*4cc10*/  IMAD.MOV.U32 R10, RZ, RZ, R8 ;  /* 0x000000ffff0a7224 */ /* 0x000fe200078e0008 */
[----:B------:R-:W-:-:S02]  /*4cc20*/  MOV R2, R78 ;  /* 0x0000004e00027202 */ /* 0x000fc40000000f00 */
[----:B------:R-:W-:Y:S02]  /*4cc30*/  MOV R3, 0x4cc50 ;  /* 0x0004cc5000037802 */ /* 0x000fe40000000f00 */
[----:B-1---5:R-:W-:Y:S05]  /*4cc40*/  CALL.REL.NOINC `($_ZN7cutlass13device_kernelIN5flash19enable_sm80_to_sm89INS1_16FlashAttnBwdSm80INS1_25CollectiveMainloopBwdSm80ILi2ELi2EN4cute5tupleIJNS5_1CILi128EEES8_NS7_ILi64EEEEEENS_6half_tEfNS_4arch4Sm80ELb0ELb1ELb1ELb1ELb0ELb0ELb0ELb0ELi2ELi4ELi4ELi4ELb0EEENS1_24CollectiveEpilogueBwdGQAISA_fSD_Li256ELb1ELb0EEENS1_19SingleTileSchedulerILb1ELb0ELb0ELi128EEEEEEEEEvNT_6ParamsE$_ZN4cute3eso3ESOILb1ELb0EJNS_6LayoutINS_5tupleIJNS3_IJNS3_IJNS_1CILi4EEENS4_ILi2EEEEEENS4_ILi1EEEEEES6_NS4_ILi8EEEEEENS3_IJNS3_IJNS3_IJS8_NS4_ILi32EEEEEENS4_ILi0EEEEEENS4_ILi64EEES5_EEEEENS_10ViewEngineIPN7cutlass6half_tEEEEEC2ERKSI_RKSN_) ;  /* 0xfffbad8000007944 */ /* 0x022fea0003c3ffff */
[----:B------:R1:W5:Y:S04]  /*4cc50*/  LDL.64 R82, [R1+0x1580] ;  /* 0x0015800001527983 */ /* 0x0003680000100a00 */
[----:B------:R1:W5:Y:S01]  /*4cc60*/  LD.E.64 R2, [R88.64+0x8] ;  /* 0x0000080858027980 */ /* 0x000362000c101b00 */
[----:B------:R-:W-:Y:S02]  /*4cc70*/  MOV R38, R78 ;  /* 0x0000004e00267202 */ /* 0x000fe40000000f00 */
[----:B------:R-:W-:Y:S02]  /*4cc80*/  MOV R39, 0x4cca0 ;  /* 0x0004cca000277802 */ /* 0x000fe40000000f00 */
[----:B-1---5:R-:W-:Y:S05]  /*4cc90*/  CALL.REL.NOINC `($_ZN7cutlass13device_kernelIN5flash19enable_sm80_to_sm89INS1_16FlashAttnBwdSm80INS1_25CollectiveMainloopBwdSm80ILi2ELi2EN4cute5tupleIJNS5_1CILi128EEES8_NS7_ILi64EEEEEENS_6half_tEfNS_4arch4Sm80ELb0ELb1ELb1ELb1ELb0ELb0ELb0ELb0ELi2ELi4ELi4ELi4ELb0EEENS1_24CollectiveEpilogueBwdGQAISA_fSD_Li256ELb1ELb0EEENS1_19SingleTileSchedulerILb1ELb0ELb0ELi128EEEEEEEEEvNT_6ParamsE$_ZN4cute8smem_ptrIPN7cutlass6half_tEECI1NS_12iter_adaptorIS3_S4_EEES3_) ;  /* 0xfffbcb6000007944 */ /* 0x022fea0003c3ffff */
[----:B------:R1:W5:Y:S01]  /*4cca0*/  LDL.64 R2, [R1+0x1580] ;  /* 0x0015800001027983 */ /* 0x0003620000100a00 */
[----:B------:R-:W-:-:S03]  /*4ccb0*/  MOV R37, 0x4ccd0 ;  /* 0x0004ccd000257802 */ /* 0x000fc60000000f00 */
[----:B-1---5:R-:W-:Y:S05]  /*4ccc0*/  CALL.REL.NOINC `($_ZN7cutlass13device_kernelIN5flash19enable_sm80_to_sm89INS1_16FlashAttnBwdSm80INS1_25CollectiveMainloopBwdSm80ILi2ELi2EN4cute5tupleIJNS5_1CILi128EEES8_NS7_ILi64EEEEEENS_6half_tEfNS_4arch4Sm80ELb0ELb1ELb1ELb1ELb0ELb0ELb0ELb0ELi2ELi4ELi4ELi4ELb0EEENS1_24CollectiveEpilogueBwdGQAISA_fSD_Li256ELb1ELb0EEENS1_19SingleTileSchedulerILb1ELb0ELb0ELi128EEEEEEEEEvNT_6ParamsE$_ZN4cute3eso3ESOILb1ELb0EJNS_6LayoutINS_5tupleIJNS3_IJNS_1CILi8EEENS4_ILi1EEEEEENS4_ILi2EEEEEENS3_IJNS3_IJS6_NS4_ILi0EEEEEENS4_ILi4096EEEEEEEENS_10ViewEngineINS_8smem_ptrIPN7cutlass6half_tEEEEEEEC2ERKSE_RKSL_) ;  /* 0xfffbbce000007944 */ /* 0x022fea0003c3ffff */
[----:B------:R1:W5:Y:S01]  /*4ccd0*/  LDL.64 R36, [R1+0x1580] ;  /* 0x0015800001247983 */ /* 0x0003620000100a00 */
[----:B------:R-:W-:Y:S01]  /*4cce0*/  IMAD.MOV.U32 R38, RZ, RZ, R84 ;  /* 0x000000ffff267224 */ /* 0x000fe200078e0054 */
[----:B------:R-:W-:-:S02]  /*4ccf0*/  MOV R39, R85 ;  /* 0x0000005500277202 */ /* 0x000fc40000000f00 */
[----:B------:R-:W-:Y:S02]  /*4cd00*/  MOV R45, 0x4cd20 ;  /* 0x0004cd20002d7802 */ /* 0x000fe40000000f00 */
[----:B-1---5:R-:W-:Y:S05]  /*4cd10*/  CALL.REL.NOINC `($_ZN7cutlass13device_kernelIN5flash19enable_sm80_to_sm89INS1_16FlashAttnBwdSm80INS1_25CollectiveMainloopBwdSm80ILi2ELi2EN4cute5tupleIJNS5_1CILi128EEES8_NS7_ILi64EEEEEENS_6half_tEfNS_4arch4Sm80ELb0ELb1ELb1ELb1ELb0ELb0ELb0ELb0ELi2ELi4ELi4ELi4ELb0EEENS1_24CollectiveEpilogueBwdGQAISA_fSD_Li256ELb1ELb0EEENS1_19SingleTileSchedulerILb1ELb0ELb0ELi128EEEEEEEEEvNT_6ParamsE$_ZN4cute3eso3ESOILb1ELb0EJNS_6LayoutINS_5tupleIJNS3_IJNS_1CILi8EEENS4_ILi1EEEEEENS4_ILi2EEEEEENS3_IJNS3_IJS6_NS4_ILi0EEEEEES5_EEEEENS_10ViewEngineIPN7cutlass6half_tEEEEEC2ERKSD_RKSI_) ;  /* 0xfffbbea000007944 */ /* 0x022fea0003c3ffff */
[----:B------:R1:W5:Y:S01]  /*4cd20*/  LDL.64 R2, [R1+0x1580] ;  /* 0x0015800001027983 */ /* 0x0003620000100a00 */
[----:B------:R-:W-:-:S03]  /*4cd30*/  MOV R39, 0x4cd50 ;  /* 0x0004cd5000277802 */ /* 0x000fc60000000f00 */
[----:B-1---5:R-:W-:Y:S05]  /*4cd40*/  CALL.REL.NOINC `($_ZN7cutlass13device_kernelIN5flash19enable_sm80_to_sm89INS1_16FlashAttnBwdSm80INS1_25CollectiveMainloopBwdSm80ILi2ELi2EN4cute5tupleIJNS5_1CILi128EEES8_NS7_ILi64EEEEEENS_6half_tEfNS_4arch4Sm80ELb0ELb1ELb1ELb1ELb0ELb0ELb0ELb0ELi2ELi4ELi4ELi4ELb0EEENS1_24CollectiveEpilogueBwdGQAISA_fSD_Li256ELb1ELb0EEENS1_19SingleTileSchedulerILb1ELb0ELb0ELi128EEEEEEEEEvNT_6ParamsE$_ZN4cute3eso3ESOILb1ELb0EJNS_6LayoutINS_5tupleIJNS3_IJNS_1CILi8EEENS4_ILi1EEEEEENS3_IJNS4_ILi2EEEEEEEEENS3_IJNS3_IJS6_NS4_ILi0EEEEEENS3_IJNS4_ILi4096EEEEEEEEEEENS_10ViewEngineINS_8smem_ptrIPN7cutlass6half_tEEEEEEEC2ERKSG_RKSN_) ;  /* 0xfffbba2000007944 */ /* 0x022fea0003c3ffff */
[----:B------:R1:W5:Y:S01]  /*4cd50*/  LDL.64 R36, [R1+0x1580] ;  /* 0x0015800001247983 */ /* 0x0003620000100a00 */
[----:B------:R-:W-:-:S03]  /*4cd60*/  MOV R39, 0x4cd80 ;  /* 0x0004cd8000277802 */ /* 0x000fc60000000f00 */
[----:B-1---5:R-:W-:Y:S05]  /*4cd70*/  CALL.REL.NOINC `($_ZN7cutlass13device_kernelIN5flash19enable_sm80_to_sm89INS1_16FlashAttnBwdSm80INS1_25CollectiveMainloopBwdSm80ILi2ELi2EN4cute5tupleIJNS5_1CILi128EEES8_NS7_ILi64EEEEEENS_6half_tEfNS_4arch4Sm80ELb0ELb1ELb1ELb1ELb0ELb0ELb0ELb0ELi2ELi4ELi4ELi4ELb0EEENS1_24CollectiveEpilogueBwdGQAISA_fSD_Li256ELb1ELb0EEENS1_19SingleTileSchedulerILb1ELb0ELb0ELi128EEEEEEEEEvNT_6ParamsE$_ZN4cute3eso3ESOILb1ELb0EJNS_6LayoutINS_5tupleIJNS3_IJNS_1CILi8EEENS4_ILi1EEEEEENS3_IJNS4_ILi2EEEEEEEEENS3_IJNS3_IJS6_NS4_ILi0EEEEEENS3_IJS5_EEEEEEEENS_10ViewEngineIPN7cutlass6half_tEEEEEC2ERKSF_RKSK_) ;  /* 0xfffbbb2000007944 */ /* 0x022fea0003c3ffff */
[----:B------:R1:W5:Y:S01]  /*4cd80*/  LDL.64 R2, [R1+0x1580] ;  /* 0x0015800001027983 */ /* 0x0003620000100a00 */
[----:B------:R-:W-:-:S03]  /*4cd90*/  MOV R39, 0x4cdb0 ;  /* 0x0004cdb000277802 */ /* 0x000fc60000000f00 */
[----:B-1---5:R-:W-:Y:S05]  /*4cda0*/  CALL.REL.NOINC `($_ZN7cutlass13device_kernelIN5flash19enable_sm80_to_sm89INS1_16FlashAttnBwdSm80INS1_25CollectiveMainloopBwdSm80ILi2ELi2EN4cute5tupleIJNS5_1CILi128EEES8_NS7_ILi64EEEEEENS_6half_tEfNS_4arch4Sm80ELb0ELb1ELb1ELb1ELb0ELb0ELb0ELb0ELi2ELi4ELi4ELi4ELb0EEENS1_24CollectiveEpilogueBwdGQAISA_fSD_Li256ELb1ELb0EEENS1_19SingleTileSchedulerILb1ELb0ELb0ELi128EEEEEEEEEvNT_6ParamsE$_ZN4cute3eso3ESOILb1ELb0EJNS_6LayoutINS_5tupleIJNS3_IJNS3_IJNS_1CILi8EEENS4_ILi1EEEEEES6_EEENS3_IJNS3_IJS6_S6_EEENS4_ILi2EEEEEEEEENS3_IJNS3_IJNS3_IJS6_NS4_ILi0EEEEEESD_EEENS3_IJNS3_IJSD_SD_EEES5_EEEEEEEENS_10ViewEngineIPN7cutlass6half_tEEEEEC2ERKSJ_RKSO_) ;  /* 0xfffbadf000007944 */ /* 0x022fea0003c3ffff */
[----:B------:R1:W5:Y:S01]  /*4cdb0*/  LDL.64 R38, [R1+0x1580] ;  /* 0x0015800001267983 */ /* 0x0003620000100a00 */
[----:B------:R-:W-:-:S03]  /*4cdc0*/  MOV R3, 0x4cde0 ;  /* 0x0004cde000037802 */ /* 0x000fc60000000f00 */
[----:B-1---5:R-:W-:Y:S05]  /*4cdd0*/  CALL.REL.NOINC `($_ZN7cutlass13device_kernelIN5flash19enable_sm80_to_sm89INS1_16FlashAttnBwdSm80INS1_25CollectiveMainloopBwdSm80ILi2ELi2EN4cute5tupleIJNS5_1CILi128EEES8_NS7_ILi64EEEEEENS_6half_tEfNS_4arch4Sm80ELb0ELb1ELb1ELb1ELb0ELb0ELb0ELb0ELi2ELi4ELi4ELi4ELb0EEENS1_24CollectiveEpilogueBwdGQAISA_fSD_Li256ELb1ELb0EEENS1_19SingleTileSchedulerILb1ELb0ELb0ELi128EEEEEEEEEvNT_6ParamsE$_ZN4cute3eso3ESOILb1ELb0EJNS_6LayoutINS_5tupleIJNS3_IJNS3_IJNS_1CILi8EEENS4_ILi1EEEEEES6_EEENS3_IJNS3_IJS6_S6_EEENS4_ILi2EEEEEEEEENS3_IJNS3_IJNS3_IJS6_NS4_ILi0EEEEEESD_EEENS3_IJNS3_IJSD_SD_EEENS4_ILi4096EEEEEEEEEEENS_10ViewEngineINS_8smem_ptrIPN7cutlass6half_tEEEEEEEC2ERKSK_RKSR_) ;  /* 0xfffbacc000007944 */ /* 0x022fea0003c3ffff */
[----:B------:R1:W5:Y:S01]  /*4cde0*/  LDL.64 R2, [R1+0x1580] ;  /* 0x0015800001027983 */ /* 0x0003620000100a00 */
[----:B------:R-:W-:-:S03]  /*4cdf0*/  MOV R45, 0x4ce10 ;  /* 0x0004ce10002d7802 */ /* 0x000fc60000000f00 */
[----:B-1---5:R-:W-:Y:S05]  /*4ce00*/  CALL.REL.NOINC `($_ZN7cutlass13device_kernelIN5flash19enable_sm80_to_sm89INS1_16FlashAttnBwdSm80INS1_25CollectiveMainloopBwdSm80ILi2ELi2EN4cute5tupleIJNS5_1CILi128EEES8_NS7_ILi64EEEEEENS_6half_tEfNS_4arch4Sm80ELb0ELb1ELb1ELb1ELb0ELb0ELb0ELb0ELi2ELi4ELi4ELi4ELb0EEENS1_24CollectiveEpilogueBwdGQAISA_fSD_Li256ELb1ELb0EEENS1_19SingleTileSchedulerILb1ELb0ELb0ELi128EEEEEEEEEvNT_6ParamsE$_ZN4cute3eso3ESOILb1ELb0EJNS_6LayoutINS_5tupleIJNS3_IJNS_1CILi8EEENS4_ILi1EEEEEENS4_ILi2EEEEEENS3_IJNS3_IJS6_NS4_ILi0EEEEEES5_EEEEENS_10ViewEngineIPN7cutlass6half_tEEEEEC2ERKSD_RKSI_) ;  /* 0xfffbbdb000007944 */ /* 0x022fea0003c3ffff */
[----:B------:R1:W5:Y:S01]  /*4ce10*/  LDL.64 R8, [R1+0x1580] ;  /* 0x0015800001087983 */ /* 0x0003620000100a00 */
[----:B------:R-:W-:Y:S02]  /*4ce20*/  MOV R38, R78 ;  /* 0x0000004e00267202 */ /* 0x000fe40000000f00 */
[----:B------:R-:W-:Y:S02]  /*4ce30*/  MOV R39, 0x4ce50 ;  /* 0x0004ce5000277802 */ /* 0x000fe40000000f00 */
[----:B-1---5:R-:W-:Y:S05]  /*4ce40*/  CALL.REL.NOINC `($_ZN7cutlass13device_kernelIN5flash19enable_sm80_to_sm89INS1_16FlashAttnBwdSm80INS1_25CollectiveMainloopBwdSm80ILi2ELi2EN4cute5tupleIJNS5_1CILi128EEES8_NS7_ILi64EEEEEENS_6half_tEfNS_4arch4Sm80ELb0ELb1ELb1ELb1ELb0ELb0ELb0ELb0ELi2ELi4ELi4ELi4ELb0EEENS1_24CollectiveEpilogueBwdGQAISA_fSD_Li256ELb1ELb0EEENS1_19SingleTileSchedulerILb1ELb0ELb0ELi128EEEEEEEEEvNT_6ParamsE$_ZN4cute8smem_ptrIPN7cutlass6half_tEECI1NS_12iter_adaptorIS3_S4_EEES3_) ;  /* 0xfffbc9b000007944 */ /* 0x022fea0003c3ffff */
[----:B------:R1:W5:Y:S01]  /*4ce50*/  LDL.64 R2, [R1+0x1580] ;  /* 0x0015800001027983 */ /* 0x0003620000100a00 */
[----:B------:R-:W-:-:S03]  /*4ce60*/  MOV R37, 0x4ce80 ;  /* 0x0004ce8000257802 */ /* 0x000fc60000000f00 */
[----:B-1---5:R-:W-:Y:S05]  /*4ce70*/  CALL.REL.NOINC `($_ZN7cutlass13device_kernelIN5flash19enable_sm80_to_sm89INS1_16FlashAttnBwdSm80INS1_25CollectiveMainloopBwdSm80ILi2ELi2EN4cute5tupleIJNS5_1CILi128EEES8_NS7_ILi64EEEEEENS_6half_tEfNS_4arch4Sm80ELb0ELb1ELb1ELb1ELb0ELb0ELb0ELb0ELi2ELi4ELi4ELi4ELb0EEENS1_24CollectiveEpilogueBwdGQAISA_fSD_Li256ELb1ELb0EEENS1_19SingleTileSchedulerILb1ELb0ELb0ELi128EEEEEEEEEvNT_6ParamsE$_ZN4cute3eso3ESOILb1ELb0EJNS_6LayoutINS_5tupleIJNS3_IJNS_1CILi8EEENS4_ILi1EEEEEENS4_ILi2EEEEEENS3_IJNS3_IJS6_NS4_ILi0EEEEEENS4_ILi4096EEEEEEEENS_10ViewEngineINS_8smem_ptrIPN7cutlass6half_tEEEEEEEC2ERKSE_RKSL_) ;  /* 0xfffbbb3000007944 */ /* 0x022fea0003c3ffff */
[----:B------:R1:W5:Y:S01]  /*4ce80*/  LDL.64 R10, [R1+0x1580] ;  /* 0x00158000010a7983 */ /* 0x0003620000100a00 */
[----:B------:R-:W-:-:S02]  /*4ce90*/  MOV R38, RZ ;  /* 0x000000ff00267202 */ /* 0x000fc40000000f00 */
[----:B------:R-:W-:Y:S02]  /*4cea0*/  MOV R37, 0x4cec0 ;  /* 0x0004cec000257802 */ /* 0x000fe40000000f00 */
[----:B-1---5:R-:W-:Y:S05]  /*4ceb0*/  CALL.REL.NOINC `($_ZN7cutlass13device_kernelIN5flash19enable_sm80_to_sm89INS1_16FlashAttnBwdSm80INS1_25CollectiveMainloopBwdSm80ILi2ELi2EN4cute5tupleIJNS5_1CILi128EEES8_NS7_ILi64EEEEEENS_6half_tEfNS_4arch4Sm80ELb0ELb1ELb1ELb1ELb0ELb0ELb0ELb0ELi2ELi4ELi4ELi4ELb0EEENS1_24CollectiveEpilogueBwdGQAISA_fSD_Li256ELb1ELb0EEENS1_19SingleTileSchedulerILb1ELb0ELb0ELi128EEEEEEEEEvNT_6ParamsE$_ZN4cute3eso3ESOILb1ELb0EJNS_10UnderscoreEiEEC2ERKS2_RKi) ;  /* 0xfffba11000007944 */ /* 0x022fea0003c3ffff */
[----:B------:R-:W2:Y:S01]  /*4cec0*/  LDL R38, [R1+0x1580] ;  /* 0x0015800001267983 */ /* 0x000ea20000100800 */
        /* <DEDUP_REMOVED lines=9> */
[----:B------:R-:W-:-:S03]  /*4cf60*/  MOV R37, 0x4cf80 ;  /* 0x0004cf8000257802 */ /* 0x000fc60000000f00 */
[----:B-1---5:R-:W-:Y:S05]  /*4cf70*/  CALL.REL.NOINC `($_ZN7cutlass13device_kernelIN5flash19enable_sm80_to_sm89INS1_16FlashAttnBwdSm80INS1_25CollectiveMainloopBwdSm80ILi2ELi2EN4cute5tupleIJNS5_1CILi128EEES8_NS7_ILi64EEEEEENS_6half_tEfNS_4arch4Sm80ELb0ELb1ELb1ELb1ELb0ELb0ELb0ELb0ELi2ELi4ELi4ELi4ELb0EEENS1_24CollectiveEpilogueBwdGQAISA_fSD_Li256ELb1ELb0EEENS1_19SingleTileSchedulerILb1ELb0ELb0ELi128EEEEEEEEEvNT_6ParamsE$_ZN4cute3eso3ESOILb1ELb0EJNS_6LayoutINS_5tupleIJNS3_IJNS_1CILi8EEENS4_ILi1EEEEEEEEENS3_IJNS3_IJS6_NS4_ILi0EEEEEEEEEEENS_10ViewEngineINS_8smem_ptrIPN7cutlass6half_tEEEEEEEC2ERKSC_RKSJ_) ;  /* 0xfffbb70000007944 */ /* 0x022fea0003c3ffff */
[----:B------:R1:W5:Y:S01]  /*4cf80*/  LDL.64 R2, [R1+0x1580] ;  /* 0x0015800001027983 */ /* 0x0003620000100a00 */
[----:B------:R-:W-:Y:S02]  /*4cf90*/  MOV R38, RZ ;  /* 0x000000ff00267202 */ /* 0x000fe40000000f00 */
[----:B------:R-:W-:-:S02]  /*4cfa0*/  MOV R37, 0x4cfc0 ;  /* 0x0004cfc000257802 */ /* 0x000fc40000000f00 */
[----:B-1---5:R-:W-:Y:S05]  /*4cfb0*/  CALL.REL.NOINC `($_ZN7cutlass13device_kernelIN5flash19enable_sm80_to_sm89INS1_16FlashAttnBwdSm80INS1_25CollectiveMainloopBwdSm80ILi2ELi2EN4cute5tupleIJNS5_1CILi128EEES8_NS7_ILi64EEEEEENS_6half_tEfNS_4arch4Sm80ELb0ELb1ELb1ELb1ELb0ELb0ELb0ELb0ELi2ELi4ELi4ELi4ELb0EEENS1_24CollectiveEpilogueBwdGQAISA_fSD_Li256ELb1ELb0EEENS1_19SingleTileSchedulerILb1ELb0ELb0ELi128EEEEEEEEEvNT_6ParamsE$_ZN4cute3eso3ESOILb1ELb0EJNS_10UnderscoreEiEEC2ERKS2_RKi) ;  /* 0xfffba01000007944 */ /* 0x022fea0003c3ffff */
[----:B------:R-:W2:Y:S01]  /*4cfc0*/  LDL R38, [R1+0x1580] ;  /* 0x0015800001267983 */ /* 0x000ea20000100800 */
[----:B------:R-:W-:-:S02]  /*4cfd0*/  MOV R37, 0x4d000 ;  /* 0x0004d00000257802 */ /* 0x000fc40000000f00 */
[----:B--2---:R-:W-:Y:S02]  /*4cfe0*/  SHF.L.U32 R38, R38, 0x3, RZ ;  /* 0x0000000326267819 */ /* 0x004fe400000006ff */
[----:B------:R-:W-:Y:S05]  /*4cff0*/  CALL.REL.NOINC `($_ZN7cutlass13device_kernelIN5flash19enable_sm80_to_sm89INS1_16FlashAttnBwdSm80INS1_25CollectiveMainloopBwdSm80ILi2ELi2EN4cute5tupleIJNS5_1CILi128EEES8_NS7_ILi64EEEEEENS_6half_tEfNS_4arch4Sm80ELb0ELb1ELb1ELb1ELb0ELb0ELb0ELb0ELi2ELi4ELi4ELi4ELb0EEENS1_24CollectiveEpilogueBwdGQAISA_fSD_Li256ELb1ELb0EEENS1_19SingleTileSchedulerILb1ELb0ELb0ELi128EEEEEEEEEvNT_6ParamsE$_ZN4cute3eso3ESOILb1ELb0EJNS_6LayoutINS_5tupleIJNS3_IJNS_1CILi8EEENS4_ILi1EEEEEEEEENS3_IJNS3_IJS6_NS4_ILi0EEEEEEEEEEEiEEC2ERKSC_RKi) ;  /* 0xfffbb72000007944 */ /* 0x000fea0003c3ffff */
[----:B------:R-:W2:Y:S01]  /*4d000*/  LDL R4, [R1+0x1580] ;  /* 0x0015800001047983 */ /* 0x000ea20000100800 */
        /* <DEDUP_REMOVED lines=10> */
[----:B------:R-:W-:-:S03]  /*4d0b0*/  MOV R39, 0x4d0d0 ;  /* 0x0004d0d000277802 */ /* 0x000fc60000000f00 */
[----:B-1---5:R-:W-:Y:S05]  /*4d0c0*/  CALL.REL.NOINC `($_ZN7cutlass13device_kernelIN5flash19enable_sm80_to_sm89INS1_16FlashAttnBwdSm80INS1_25CollectiveMainloopBwdSm80ILi2ELi2EN4cute5tupleIJNS5_1CILi128EEES8_NS7_ILi64EEEEEENS_6half_tEfNS_4arch4Sm80ELb0ELb1ELb1ELb1ELb0ELb0ELb0ELb0ELi2ELi4ELi4ELi4ELb0EEENS1_24CollectiveEpilogueBwdGQAISA_fSD_Li256ELb1ELb0EEENS1_19SingleTileSchedulerILb1ELb0ELb0ELi128EEEEEEEEEvNT_6ParamsE$_ZN4cute8smem_ptrIPN7cutlass9uint128_tEECI1NS_12iter_adaptorIS3_S4_EEES3_) ;  /* 0xfffbc78000007944 */ /* 0x022fea0003c3ffff */
[----:B------:R1:W5:Y:S01]  /*4d0d0*/  LDL.64 R2, [R1+0x1580] ;  /* 0x0015800001027983 */ /* 0x0003620000100a00 */
[----:B------:R-:W-:-:S03]  /*4d0e0*/  MOV R39, 0x4d100 ;  /* 0x0004d10000277802 */ /* 0x000fc60000000f00 */
[----:B-1---5:R-:W-:Y:S05]  /*4d0f0*/  CALL.REL.NOINC `($_ZN7cutlass13device_kernelIN5flash19enable_sm80_to_sm89INS1_16FlashAttnBwdSm80INS1_25CollectiveMainloopBwdSm80ILi2ELi2EN4cute5tupleIJNS5_1CILi128EEES8_NS7_ILi64EEEEEENS_6half_tEfNS_4arch4Sm80ELb0ELb1ELb1ELb1ELb0ELb0ELb0ELb0ELi2ELi4ELi4ELi4ELb0EEENS1_24CollectiveEpilogueBwdGQAISA_fSD_Li256ELb1ELb0EEENS1_19SingleTileSchedulerILb1ELb0ELb0ELi128EEEEEEEEEvNT_6ParamsE$_ZN4cute3eso3ESOILb1ELb0EJNS_6LayoutINS_5tupleIJNS3_IJNS_1CILi1EEES5_EEEEEENS3_IJNS3_IJS5_NS4_ILi0EEEEEEEEEEENS_10ViewEngineINS_8smem_ptrIPN7cutlass9uint128_tEEEEEEEC2ERKSB_RKSI_) ;  /* 0xfffbae0000007944 */ /* 0x022fea0003c3ffff */
[----:B------:R1:W5:Y:S01]  /*4d100*/  LDL R4, [R1+0x1580] ;  /* 0x0015800001047983 */ /* 0x0003620000100800 */
[----:B------:R-:W-:-:S03]  /*4d110*/  MOV R3, 0x4d130 ;  /* 0x0004d13000037802 */ /* 0x000fc60000000f00 */
[----:B-1---5:R-:W-:Y:S05]  /*4d120*/  CALL.REL.NOINC `($_ZN7cutlass13device_kernelIN5flash19enable_sm80_to_sm89INS1_16FlashAttnBwdSm80INS1_25CollectiveMainloopBwdSm80ILi2ELi2EN4cute5tupleIJNS5_1CILi128EEES8_NS7_ILi64EEEEEENS_6half_tEfNS_4arch4Sm80ELb0ELb1ELb1ELb1ELb0ELb0ELb0ELb0ELi2ELi4ELi4ELi4ELb0EEENS1_24CollectiveEpilogueBwdGQAISA_fSD_Li256ELb1ELb0EEENS1_19SingleTileSchedulerILb1ELb0ELb0ELi128EEEEEEEEEvNT_6ParamsE$_ZN4cute3eso3ESOILb1ELb0EJNS_6LayoutINS_5tupleIJNS3_IJNS_1CILi4EEENS4_ILi1EEEEEEEEENS3_IJNS3_IJS6_NS4_ILi0EEEEEEEEEEENS_10ViewEngineIPjEEEEC2ERKSC_RKSF_) ;  /* 0xfffbb50000007944 */ /* 0x022fea0003c3ffff */
        /* <DEDUP_REMOVED lines=9> */
[----:B-1----:R-:W-:Y:S05]  /*4d1c0*/  CALL.REL.NOINC `($_ZN7cutlass13device_kernelIN5flash19enable_sm80_to_sm89INS1_16FlashAttnBwdSm80INS1_25CollectiveMainloopBwdSm80ILi2ELi2EN4cute5tupleIJNS5_1CILi128EEES8_NS7_ILi64EEEEEENS_6half_tEfNS_4arch4Sm80ELb0ELb1ELb1ELb1ELb0ELb0ELb0ELb0ELi2ELi4ELi4ELi4ELb0EEENS1_24CollectiveEpilogueBwdGQAISA_fSD_Li256ELb1ELb0EEENS1_19SingleTileSchedulerILb1ELb0ELb0ELi128EEEEEEEEEvNT_6ParamsE$_ZN4cute3eso3ESOILb1ELb0EJNS_10UnderscoreEiEEC2ERKS2_RKi) ;  /* 0xfffb9e0000007944 */ /* 0x002fea0003c3ffff */
[----:B------:R-:W2:Y:S01]  /*4d1d0*/  LDL R38, [R1+0x1580] ;  /* 0x0015800001267983 */ /* 0x000ea20000100800 */
        /* <DEDUP_REMOVED lines=12> */
[----:B------:R-:W-:Y:S02]  /*4d2a0*/  MOV R38, 0x1 ;  /* 0x0000000100267802 */ /* 0x000fe40000000f00 */
[----:B------:R-:W-:Y:S02]  /*4d2b0*/  MOV R37, 0x4d2d0 ;  /* 0x0004d2d000257802 */ /* 0x000fe40000000f00 */
[----:B-1---5:R-:W-:Y:S05]  /*4d2c0*/  CALL.REL.NOINC `($_ZN7cutlass13device_kernelIN5flash19enable_sm80_to_sm89INS1_16FlashAttnBwdSm80INS1_25CollectiveMainloopBwdSm80ILi2ELi2EN4cute5tupleIJNS5_1CILi128EEES8_NS7_ILi64EEEEEENS_6half_tEfNS_4arch4Sm80ELb0ELb1ELb1ELb1ELb0ELb0ELb0ELb0ELi2ELi4ELi4ELi4ELb0EEENS1_24CollectiveEpilogueBwdGQAISA_fSD_Li256ELb1ELb0EEENS1_19SingleTileSchedulerILb1ELb0ELb0ELi128EEEEEEEEEvNT_6ParamsE$_ZN4cute3eso3ESOILb1ELb0EJNS_10UnderscoreEiEEC2ERKS2_RKi) ;  /* 0xfffb9d0000007944 */ /* 0x022fea0003c3ffff */
[----:B------:R-:W2:Y:S01]  /*4d2d0*/  LDL R38, [R1+0x1580] ;  /* 0x0015800001267983 */ /* 0x000ea20000100800 */
[----:B------:R-:W-:Y:S02]  /*4d2e0*/  MOV R37, 0x4d310 ;  /* 0x0004d31000257802 */ /* 0x000fe40000000f00 */
[----:B--2---:R-:W-:-:S02]  /*4d2f0*/  SHF.L.U32 R38, R38, 0x3, RZ ;  /* 0x0000000326267819 */ /* 0x004fc400000006ff */
        /* <DEDUP_REMOVED lines=29> */
[----:B-1---5:R-:W-:Y:S05]  /*4d4d0*/  CALL.REL.NOINC `($_ZN7cutlass13device_kernelIN5flash19enable_sm80_to_sm89INS1_16FlashAttnBwdSm80INS1_25CollectiveMainloopBwdSm80ILi2ELi2EN4cute5tupleIJNS5_1CILi128EEES8_NS7_ILi64EEEEEENS_6half_tEfNS_4arch4Sm80ELb0ELb1ELb1ELb1ELb0ELb0ELb0ELb0ELi2ELi4ELi4ELi4ELb0EEENS1_24CollectiveEpilogueBwdGQAISA_fSD_Li256ELb1ELb0EEENS1_19SingleTileSchedulerILb1ELb0ELb0ELi128EEEEEEEEEvNT_6ParamsE$_ZZN4cute5sliceINS_5tupleIJNS_10UnderscoreES2_NS_1CILi0EEEEEENS1_IJNS1_IJNS3_ILi1EEES4_EEEiNS3_ILi1024EEEEEEEEDaRKT_RKT0_ENKUlRKT_RKT0_E_clIS2_iEEDaSI_SL_) ;  /* 0xfffbcba000007944 */ /* 0x022fea0003c3ffff */
[----:B------:R-:W-:Y:S02]  /*4d4e0*/  MOV R2, 0x4d500 ;  /* 0x0004d50000027802 */ /* 0x000fe40000000f00 */
[----:B------:R-:W-:Y:S05]  /*4d4f0*/  CALL.REL.NOINC `($_ZN7cutlass13device_kernelIN5flash19enable_sm80_to_sm89INS1_16FlashAttnBwdSm80INS1_25CollectiveMainloopBwdSm80ILi2ELi2EN4cute5tupleIJNS5_1CILi128EEES8_NS7_ILi64EEEEEENS_6half_tEfNS_4arch4Sm80ELb0ELb1ELb1ELb1ELb0ELb0ELb0ELb0ELi2ELi4ELi4ELi4ELb0EEENS1_24CollectiveEpilogueBwdGQAISA_fSD_Li256ELb1ELb0EEENS1_19SingleTileSchedulerILb1ELb0ELb0ELi128EEEEEEEEEvNT_6ParamsE$_ZZN4cute12filter_tupleINS_5tupleIJNS_10UnderscoreES2_NS_1CILi0EEEEEENS1_IJNS1_IJNS3_ILi1EEES4_EEEiNS3_ILi1024EEEEEEZNS_5sliceIS5_S9_EEDaRKT_RKT0_EUlRKT_RKT0_E_EEDaSD_SG_OT1_ENKUlDpSJ_E_clIJNS1_IJS7_EEENS1_IJiEEENS1_IJEEEEEEDaSQ_) ;  /* 0xfffbc57000007944 */ /* 0x000fea0003c3ffff */
[----:B------:R-:W-:Y:S02]  /*4d500*/  MOV R3, 0x4d520 ;  /* 0x0004d52000037802 */ /* 0x000fe40000000f00 */
[----:B------:R-:W-:Y:S05]  /*4d510*/  CALL.REL.NOINC `($_ZN7cutlass13device_kernelIN5flash19enable_sm80_to_sm89INS1_16FlashAttnBwdSm80INS1_25CollectiveMainloopBwdSm80ILi2ELi2EN4cute5tupleIJNS5_1CILi128EEES8_NS7_ILi64EEEEEENS_6half_tEfNS_4arch4Sm80ELb0ELb1ELb1ELb1ELb0ELb0ELb0ELb0ELi2ELi4ELi4ELi4ELb0EEENS1_24CollectiveEpilogueBwdGQAISA_fSD_Li256ELb1ELb0EEENS1_19SingleTileSchedulerILb1ELb0ELb0ELi128EEEEEEEEEvNT_6ParamsE$_ZN4cute5tupleIJNS0_IJNS0_IJNS_1CILi8EEENS1_ILi1EEEEEENS1_ILi2EEEEEENS0_IJNS0_IJS3_NS1_ILi0EEEEEEiEEEEEC2ERKS6_RKS9_) ;  /* 0xfffbbee000007944 */ /* 0x000fea0003c3ffff */
[----:B------:R1:W5:Y:S01]  /*4d520*/  LDL R12, [R1+0x1580] ;  /* 0x00158000010c7983 */ /* 0x0003620000100800 */
[----:B------:R-:W-:-:S03]  /*4d530*/  MOV R3, 0x4d550 ;  /* 0x0004d55000037802 */ /* 0x000fc60000000f00 */
[----:B-1---5:R-:W-:Y:S05]  /*4d540*/  CALL.REL.NOINC `($_ZN7cutlass13device_kernelIN5flash19enable_sm80_to_sm89INS1_16FlashAttnBwdSm80INS1_25CollectiveMainloopBwdSm80ILi2ELi2EN4cute5tupleIJNS5_1CILi128EEES8_NS7_ILi64EEEEEENS_6half_tEfNS_4arch4Sm80ELb0ELb1ELb1ELb1ELb0ELb0ELb0ELb0ELi2ELi4ELi4ELi4ELb0EEENS1_24CollectiveEpilogueBwdGQAISA_fSD_Li256ELb1ELb0EEENS1_19SingleTileSchedulerILb1ELb0ELb0ELi128EEEEEEEEEvNT_6ParamsE$_ZN4cute3eso3ESOILb0ELb1EJNS_6LayoutINS_5tupleIJNS3_IJNS_1CILi8EEENS4_ILi1EEEEEENS4_ILi2EEEEEENS3_IJNS3_IJS6_NS4_ILi0EEEEEEiEEEEESA_EEC2ERKSD_RKSA_) ;  /* 0xfffb985000007944 */ /* 0x022fea0003c3ffff */
[----:B------:R1:W5:Y:S04]  /*4d550*/  LDL R36, [R1+0x1580] ;  /* 0x0015800001247983 */ /* 0x0003680000100800 */
[----:B------:R1:W5:Y:S01]  /*4d560*/  LD.E.64 R2, [R86.64+0x8] ;  /* 0x0000080856027980 */ /* 0x000362000c101b00 */
[----:B------:R-:W-:-:S02]  /*4d570*/  MOV R38, R78 ;  /* 0x0000004e00267202 */ /* 0x000fc40000000f00 */
[----:B------:R-:W-:Y:S02]  /*4d580*/  MOV R39, 0x4d5a0 ;  /* 0x0004d5a000277802 */ /* 0x000fe40000000f00 */
[----:B-1---5:R-:W-:Y:S05]  /*4d590*/  CALL.REL.NOINC `($_ZN7cutlass13device_kernelIN5flash19enable_sm80_to_sm89INS1_16FlashAttnBwdSm80INS1_25CollectiveMainloopBwdSm80ILi2ELi2EN4cute5tupleIJNS5_1CILi128EEES8_NS7_ILi64EEEEEENS_6half_tEfNS_4arch4Sm80ELb0ELb1ELb1ELb1ELb0ELb0ELb0ELb0ELi2ELi4ELi4ELi4ELb0EEENS1_24CollectiveEpilogueBwdGQAISA_fSD_Li256ELb1ELb0EEENS1_19SingleTileSchedulerILb1ELb0ELb0ELi128EEEEEEEEEvNT_6ParamsE$_ZN4cute8smem_ptrIPN7cutlass6half_tEECI1NS_12iter_adaptorIS3_S4_EEES3_) ;  /* 0xfffbc26000007944 */ /* 0x022fea0003c3ffff */
[----:B------:R-:W2:Y:S01]  /*4d5a0*/  LDL.64 R2, [R1+0x1580] ;  /* 0x0015800001027983 */ /* 0x000ea20000100a00 */
[----:B------:R-:W-:-:S03]  /*4d5b0*/  MOV R37, 0x4d5e0 ;  /* 0x0004d5e000257802 */ /* 0x000fc60000000f00 */
[----:B--2---:R1:W-:Y:S04]  /*4d5c0*/  STL.64 [R1+0x15b0], R2 ;  /* 0x0015b00201007387 */ /* 0x0043e80000100a00 */
[----:B-1----:R-:W-:Y:S05]  /*4d5d0*/  CALL.REL.NOINC `($_ZN7cutlass13device_kernelIN5flash19enable_sm80_to_sm89INS1_16FlashAttnBwdSm80INS1_25CollectiveMainloopBwdSm80ILi2ELi2EN4cute5tupleIJNS5_1CILi128EEES8_NS7_ILi64EEEEEENS_6half_tEfNS_4arch4Sm80ELb0ELb1ELb1ELb1ELb0ELb0ELb0ELb0ELi2ELi4ELi4ELi4ELb0EEENS1_24CollectiveEpilogueBwdGQAISA_fSD_Li256ELb1ELb0EEENS1_19SingleTileSchedulerILb1ELb0ELb0ELi128EEEEEEEEEvNT_6ParamsE$_ZN4cute3eso3ESOILb0ELb0EJNS_6LayoutINS_5tupleIJNS3_IJNS_1CILi8EEENS4_ILi1EEEEEENS4_ILi2EEEEEENS3_IJNS3_IJS6_NS4_ILi0EEEEEEiEEEEENS_10ViewEngineINS_8smem_ptrIPN7cutlass6half_tEEEEEEEC2ERKSD_RKSK_) ;  /* 0xfffb8fa000007944 */ /* 0x002fea0003c3ffff */
[----:B------:R1:W5:Y:S04]  /*4d5e0*/  LDL R38, [R1+0x1580] ;  /* 0x0015800001267983 */ /* 0x0003680000100800 */
[----:B------:R1:W5:Y:S01]  /*4d5f0*/  LDL.64 R4, [R1+0x1588] ;  /* 0x0015880001047983 */ /* 0x0003620000100a00 */
[----:B------:R-:W-:Y:S01]  /*4d600*/  IMAD.MOV.U32 R37, RZ, RZ, R82 ;  /* 0x000000ffff257224 */ /* 0x000fe200078e0052 */
[----:B------:R-:W-:Y:S02]  /*4d610*/  MOV R36, R83 ;  /* 0x0000005300247202 */ /* 0x000fe40000000f00 */
[----:B------:R-:W-:Y:S02]  /*4d620*/  MOV R3, 0x4d640 ;  /* 0x0004d64000037802 */ /* 0x000fe40000000f00 */
[----:B-1---5:R-:W-:Y:S05]  /*4d630*/  CALL.REL.NOINC `($_ZN7cutlass13device_kernelIN5flash19enable_sm80_to_sm89INS1_16FlashAttnBwdSm80INS1_25CollectiveMainloopBwdSm80ILi2ELi2EN4cute5tupleIJNS5_1CILi128EEES8_NS7_ILi64EEEEEENS_6half_tEfNS_4arch4Sm80ELb0ELb1ELb1ELb1ELb0ELb0ELb0ELb0ELi2ELi4ELi4ELi4ELb0EEENS1_24CollectiveEpilogueBwdGQAISA_fSD_Li256ELb1ELb0EEENS1_19SingleTileSchedulerILb1ELb0ELb0ELi128EEEEEEEEEvNT_6ParamsE$_ZN4cute3eso3ESOILb1ELb0EJNS_6LayoutINS_5tupleIJNS3_IJNS3_IJNS_1CILi4EEENS4_ILi2EEEEEENS4_ILi1EEEEEES6_EEENS3_IJNS3_IJNS3_IJS8_NS4_ILi32EEEEEENS4_ILi0EEEEEENS4_ILi64EEEEEEEENS_10ViewEngineIPN7cutlass6half_tEEEEEC2ERKSH_RKSM_) ;  /* 0xfffba2c000007944 */ /* 0x022fea0003c3ffff */
[----:B------:R1:W5:Y:S01]  /*4d640*/  LDL.64 R2, [R1+0x1580] ;  /* 0x0015800001027983 */ /* 0x0003620000100a00 */
[----:B------:R-:W-:-:S03]  /*4d650*/  MOV R36, 0x4d670 ;  /* 0x0004d67000247802 */ /* 0x000fc60000000f00 */
[----:B-1---5:R-:W-:Y:S05]  /*4d660*/  CALL.REL.NOINC `($_ZN7cutlass13device_kernelIN5flash19enable_sm80_to_sm89INS1_16FlashAttnBwdSm80INS1_25CollectiveMainloopBwdSm80ILi2ELi2EN4cute5tupleIJNS5_1CILi128EEES8_NS7_ILi64EEEEEENS_6half_tEfNS_4arch4Sm80ELb0ELb1ELb1ELb1ELb0ELb0ELb0ELb0ELi2ELi4ELi4ELi4ELb0EEENS1_24CollectiveEpilogueBwdGQAISA_fSD_Li256ELb1ELb0EEENS1_19SingleTileSchedulerILb1ELb0ELb0ELi128EEEEEEEEEvNT_6ParamsE$_ZZN4cute4takeILi1ELi2ENS_5tupleIJNS1_IJNS_1CILi1EEENS2_ILi0EEEEEEiEEEEEDaRKT1_ENKUlDpRKT_E_clIJiEEEDaSD_) ;  /* 0xfffbc95000007944 */ /* 0x022fea0003c3ffff */
[----:B------:R-:W-:Y:S02]  /*4d670*/  MOV R37, 0x4d690 ;  /* 0x0004d69000257802 */ /* 0x000fe40000000f00 */
[----:B------:R-:W-:Y:S05]  /*4d680*/  CALL.REL.NOINC `($_ZN7cutlass13device_kernelIN5flash19enable_sm80_to_sm89INS1_16FlashAttnBwdSm80INS1_25CollectiveMainloopBwdSm80ILi2ELi2EN4cute5tupleIJNS5_1CILi128EEES8_NS7_ILi64EEEEEENS_6half_tEfNS_4arch4Sm80ELb0ELb1ELb1ELb1ELb0ELb0ELb0ELb0ELi2ELi4ELi4ELi4ELb0EEENS1_24CollectiveEpilogueBwdGQAISA_fSD_Li256ELb1ELb0EEENS1_19SingleTileSchedulerILb1ELb0ELb0ELi128EEEEEEEEEvNT_6ParamsE$_ZN4cute3eso3ESOILb1ELb0EJNS_5tupleIJNS_1CILi1EEENS3_ILi0EEEEEENS2_IJiEEEEEC2ERKS6_RKS7_) ;  /* 0xfffba07000007944 */ /* 0x000fea0003c3ffff */
[----:B------:R1:W5:Y:S01]  /*4d690*/  LDL R38, [R1+0x1580] ;  /* 0x0015800001267983 */ /* 0x0003620000100800 */
[----:B------:R-:W-:-:S03]  /*4d6a0*/  MOV R37, 0x4d6c0 ;  /* 0x0004d6c000257802 */ /* 0x000fc60000000f00 */
[----:B-1---5:R-:W-:Y:S05]  /*4d6b0*/  CALL.REL.NOINC `($_ZN7cutlass13device_kernelIN5flash19enable_sm80_to_sm89INS1_16FlashAttnBwdSm80INS1_25CollectiveMainloopBwdSm80ILi2ELi2EN4cute5tupleIJNS5_1CILi128EEES8_NS7_ILi64EEEEEENS_6half_tEfNS_4arch4Sm80ELb0ELb1ELb1ELb1ELb0ELb0ELb0ELb0ELi2ELi4ELi4ELi4ELb0EEENS1_24CollectiveEpilogueBwdGQAISA_fSD_Li256ELb1ELb0EEENS1_19SingleTileSchedulerILb1ELb0ELb0ELi128EEEEEEEEEvNT_6ParamsE$_ZN4cute5tupleIJNS0_IJNS0_IJNS_1CILi8EEENS1_ILi1EEEEEENS0_IJNS1_ILi2EEEEEEEEENS0_IJNS0_IJS3_NS1_ILi0EEEEEENS0_IJiEEEEEEEEC2ERKS7_RKSB_) ;  /* 0xfffbbcf000007944 */ /* 0x022fea0003c3ffff */
[----:B------:R1:W5:Y:S01]  /*4d6c0*/  LDL R39, [R1+0x1580] ;  /* 0x0015800001277983 */ /* 0x0003620000100800 */
[----:B------:R-:W-:-:S03]  /*4d6d0*/  MOV R38, 0x4d700 ;  /* 0x0004d70000267802 */ /* 0x000fc60000000f00 */
[----:B------:R1:W-:Y:S04]  /*4d6e0*/  STL.64 [R1+0x15b0], R4 ;  /* 0x0015b00401007387 */ /* 0x0003e80000100a00 */
[----:B-1---5:R-:W-:Y:S05]  /*4d6f0*/  CALL.REL.NOINC `($_ZN7cutlass13device_kernelIN5flash19enable_sm80_to_sm89INS1_16FlashAttnBwdSm80INS1_25CollectiveMainloopBwdSm80ILi2ELi2EN4cute5tupleIJNS5_1CILi128EEES8_NS7_ILi64EEEEEENS_6half_tEfNS_4arch4Sm80ELb0ELb1ELb1ELb1ELb0ELb0ELb0ELb0ELi2ELi4ELi4ELi4ELb0EEENS1_24CollectiveEpilogueBwdGQAISA_fSD_Li256ELb1ELb0EEENS1_19SingleTileSchedulerILb1ELb0ELb0ELi128EEEEEEEEEvNT_6ParamsE$_ZN4cute3eso3ESOILb0ELb0EJNS_6LayoutINS_5tupleIJNS3_IJNS_1CILi8EEENS4_ILi1EEEEEENS3_IJNS4_ILi2EEEEEEEEENS3_IJNS3_IJS6_NS4_ILi0EEEEEENS3_IJiEEEEEEEENS_10ViewEngineINS_8smem_ptrIPN7cutlass6half_tEEEEEEEC2ERKSF_RKSM_) ;  /* 0xfffb8e1000007944 */ /* 0x022fea0003c3ffff */
[----:B------:R2:W5:Y:S04]  /*4d700*/  LDL R12, [R1+0x1580] ;  /* 0x00158000010c7983 */ /* 0x0005680000100800 */
[----:B------:R2:W5:Y:S01]  /*4d710*/  LDL.64 R4, [R1+0x1588] ;  /* 0x0015880001047983 */ /* 0x0005620000100a00 */
[----:B-1----:R-:W-:-:S03]  /*4d720*/  MOV R37, 0x4d740 ;  /* 0x0004d74000257802 */ /* 0x002fc60000000f00 */
[----:B--2--5:R-:W-:Y:S05]  /*4d730*/  CALL.REL.NOINC `($_ZN7cutlass13device_kernelIN5flash19enable_sm80_to_sm89INS1_16FlashAttnBwdSm80INS1_25CollectiveMainloopBwdSm80ILi2ELi2EN4cute5tupleIJNS5_1CILi128EEES8_NS7_ILi64EEEEEENS_6half_tEfNS_4arch4Sm80ELb0ELb1ELb1ELb1ELb0ELb0ELb0ELb0ELi2ELi4ELi4ELi4ELb0EEENS1_24CollectiveEpilogueBwdGQAISA_fSD_Li256ELb1ELb0EEENS1_19SingleTileSchedulerILb1ELb0ELb0ELi128EEEEEEEEEvNT_6ParamsE$_ZN4cute3eso3ESOILb1ELb0EJNS_6LayoutINS_5tupleIJNS3_IJNS3_IJNS_1CILi4EEENS4_ILi2EEEEEENS4_ILi1EEEEEENS3_IJS6_EEEEEENS3_IJNS3_IJNS3_IJS8_NS4_ILi32EEEEEENS4_ILi0EEEEEENS3_IJNS4_ILi64EEEEEEEEEEENS_10ViewEngineIPN7cutlass6half_tEEEEEC2ERKSJ_RKSO_) ;  /* 0xfffba17000007944 */ /* 0x024fea0003c3ffff */
[----:B------:R1:W5:Y:S01]  /*4d740*/  LDL.64 R2, [R1+0x1580] ;  /* 0x0015800001027983 */ /* 0x0003620000100a00 */
[----:B------:R-:W-:-:S03]  /*4d750*/  MOV R37, 0x4d770 ;  /* 0x0004d77000257802 */ /* 0x000fc60000000f00 */
[----:B-1---5:R-:W-:Y:S05]  /*4d760*/  CALL.REL.NOINC `($_ZN7cutlass13device_kernelIN5flash19enable_sm80_to_sm89INS1_16FlashAttnBwdSm80INS1_25CollectiveMainloopBwdSm80ILi2ELi2EN4cute5tupleIJNS5_1CILi128EEES8_NS7_ILi64EEEEEENS_6half_tEfNS_4arch4Sm80ELb0ELb1ELb1ELb1ELb0ELb0ELb0ELb0ELi2ELi4ELi4ELi4ELb0EEENS1_24CollectiveEpilogueBwdGQAISA_fSD_Li256ELb1ELb0EEENS1_19SingleTileSchedulerILb1ELb0ELb0ELi128EEEEEEEEEvNT_6ParamsE$_ZN4cute3eso3ESOILb1ELb0EJNS_6LayoutINS_5tupleIJNS3_IJNS3_IJNS3_IJNS_1CILi4EEENS4_ILi2EEEEEENS4_ILi1EEEEEES8_EEENS3_IJNS3_IJNS3_IJS8_S8_EEES8_EEES6_EEEEEENS3_IJNS3_IJNS3_IJNS3_IJS8_NS4_ILi32EEEEEENS4_ILi0EEEEEESH_EEENS3_IJNS3_IJNS3_IJSH_SH_EEESH_EEENS4_ILi64EEEEEEEEEEENS_10ViewEngineIPN7cutlass6half_tEEEEEC2ERKSP_RKSU_) ;  /* 0xfffb9fe000007944 */ /* 0x022fea0003c3ffff */
[----:B------:R1:W5:Y:S01]  /*4d770*/  LDL.64 R2, [R1+0x1580] ;  /* 0x0015800001027983 */ /* 0x0003620000100a00 */
[----:B------:R-:W-:-:S03]  /*4d780*/  MOV R11, 0x4d7a0 ;  /* 0x0004d7a0000b7802 */ /* 0x000fc60000000f00 */
[----:B-1---5:R-:W-:Y:S05]  /*4d790*/  CALL.REL.NOINC `($_ZN7cutlass13device_kernelIN5flash19enable_sm80_to_sm89INS1_16FlashAttnBwdSm80INS1_25CollectiveMainloopBwdSm80ILi2ELi2EN4cute5tupleIJNS5_1CILi128EEES8_NS7_ILi64EEEEEENS_6half_tEfNS_4arch4Sm80ELb0ELb1ELb1ELb1ELb0ELb0ELb0ELb0ELi2ELi4ELi4ELi4ELb0EEENS1_24CollectiveEpilogueBwdGQAISA_fSD_Li256ELb1ELb0EEENS1_19SingleTileSchedulerILb1ELb0ELb0ELi128EEEEEEEEEvNT_6ParamsE$_ZN4cute5tupleIJNS0_IJNS_1CILi2EEEEEENS0_IJiEEEEEC2ERKS3_RKS4_) ;  /* 0xfffbbdd000007944 */ /* 0x022fea0003c3ffff */
[----:B------:R-:W2:Y:S01]  /*4d7a0*/  LDL R6, [R1+0x15b0] ;  /* 0x0015b00001067983 */ /* 0x000ea20000100800 */
[----:B------:R-:W-:-:S03]  /*4d7b0*/  MOV R10, 0x4d7e0 ;  /* 0x0004d7e0000a7802 */ /* 0x000fc60000000f00 */
[----:B--2---:R1:W-:Y:S04]  /*4d7c0*/  STL [R1+0x1580], R6 ;  /* 0x0015800601007387 */ /* 0x0043e80000100800 */
[----:B-1----:R-:W-:Y:S05]  /*4d7d0*/  CALL.REL.NOINC `($_ZN7cutlass13device_kernelIN5flash19enable_sm80_to_sm89INS1_16FlashAttnBwdSm80INS1_25CollectiveMainloopBwdSm80ILi2ELi2EN4cute5tupleIJNS5_1CILi128EEES8_NS7_ILi64EEEEEENS_6half_tEfNS_4arch4Sm80ELb0ELb1ELb1ELb1ELb0ELb0ELb0ELb0ELi2ELi4ELi4ELi4ELb0EEENS1_24CollectiveEpilogueBwdGQAISA_fSD_Li256ELb1ELb0EEENS1_19SingleTileSchedulerILb1ELb0ELb0ELi128EEEEEEEEEvNT_6ParamsE$_ZZN4cute14logical_divideINS_5tupleIJNS1_IJNS_1CILi8EEENS2_ILi1EEEEEENS1_IJNS2_ILi2EEEEEEEEENS1_IJNS1_IJS4_NS2_ILi0EEEEEENS1_IJiEEEEEENS1_IJS5_NS_6LayoutIS4_S9_EEEEEEEDaRKNSD_IT_T0_EERKT1_ENKUlRKT_RKT0_E_clINSD_IS7_SB_EESE_EEDaSQ_ST_) ;  /* 0xfffbc6d000007944 */ /* 0x002fea0003c3ffff */
[----:B------:R-:W-:Y:S02]  /*4d7e0*/  MOV R10, R79 ;  /* 0x0000004f000a7202 */ /* 0x000fe40000000f00 */
[----:B------:R-:W-:Y:S02]  /*4d7f0*/  MOV R11, 0x4d810 ;  /* 0x0004d810000b7802 */ /* 0x000fe40000000f00 */
[----:B-----5:R-:W-:Y:S05]  /*4d800*/  CALL.REL.NOINC `($_ZN7cutlass13device_kernelIN5flash19enable_sm80_to_sm89INS1_16FlashAttnBwdSm80INS1_25CollectiveMainloopBwdSm80ILi2ELi2EN4cute5tupleIJNS5_1CILi128EEES8_NS7_ILi64EEEEEENS_6half_tEfNS_4arch4Sm80ELb0ELb1ELb1ELb1ELb0ELb0ELb0ELb0ELi2ELi4ELi4ELi4ELb0EEENS1_24CollectiveEpilogueBwdGQAISA_fSD_Li256ELb1ELb0EEENS1_19SingleTileSchedulerILb1ELb0ELb0ELi128EEEEEEEEEvNT_6ParamsE$_ZN4cute3eso3ESOILb1ELb0EJNS_5tupleIJNS2_IJNS_1CILi1EEENS3_ILi0EEEEEENS2_IJS5_S5_EEEEEENS2_IJS5_iEEEEEC2ERKS8_RKS9_) ;  /* 0xfffb9e0000007944 */ /* 0x020fea0003c3ffff */
[----:B------:R1:W5:Y:S01]  /*4d810*/  LDL R12, [R1+0x15b0] ;  /* 0x0015b000010c7983 */ /* 0x0003620000100800 */
[----:B------:R-:W-:-:S03]  /*4d820*/  MOV R11, 0x4d840 ;  /* 0x0004d840000b7802 */ /* 0x000fc60000000f00 */
[----:B-1---5:R-:W-:Y:S05]  /*4d830*/  CALL.REL.NOINC `($_ZN7cutlass13device_kernelIN5flash19enable_sm80_to_sm89INS1_16FlashAttnBwdSm80INS1_25CollectiveMainloopBwdSm80ILi2ELi2EN4cute5tupleIJNS5_1CILi128EEES8_NS7_ILi64EEEEEENS_6half_tEfNS_4arch4Sm80ELb0ELb1ELb1ELb1ELb0ELb0ELb0ELb0ELi2ELi4ELi4ELi4ELb0EEENS1_24CollectiveEpilogueBwdGQAISA_fSD_Li256ELb1ELb0EEENS1_19SingleTileSchedulerILb1ELb0ELb0ELi128EEEEEEEEEvNT_6ParamsE$_ZN4cute5tupleIJNS0_IJNS0_IJNS0_IJNS_1CILi8EEENS1_ILi1EEEEEENS0_IJS3_S3_EEEEEENS0_IJS3_NS1_ILi2EEEEEEEEENS0_IJNS0_IJNS0_IJS3_NS1_ILi0EEEEEENS0_IJSA_SA_EEEEEENS0_IJSA_iEEEEEEEEC2ERKS9_RKSF_) ;  /* 0xfffbb8b000007944 */ /* 0x022fea0003c3ffff */
[----:B------:R1:W5:Y:S01]  /*4d840*/  LDL R12, [R1+0x15b0] ;  /* 0x0015b000010c7983 */ /* 0x0003620000100800 */
[----:B------:R-:W-:Y:S02]  /*4d850*/  MOV R10, R78 ;  /* 0x0000004e000a7202 */ /* 0x000fe40000000f00 */
[----:B------:R-:W-:Y:S02]  /*4d860*/  MOV R11, 0x4d880 ;  /* 0x0004d880000b7802 */ /* 0x000fe40000000f00 */
[----:B-1---5:R-:W-:Y:S05]  /*4d870*/  CALL.REL.NOINC `($_ZN7cutlass13device_kernelIN5flash19enable_sm80_to_sm89INS1_16FlashAttnBwdSm80INS1_25CollectiveMainloopBwdSm80ILi2ELi2EN4cute5tupleIJNS5_1CILi128EEES8_NS7_ILi64EEEEEENS_6half_tEfNS_4arch4Sm80ELb0ELb1ELb1ELb1ELb0ELb0ELb0ELb0ELi2ELi4ELi4ELi4ELb0EEENS1_24CollectiveEpilogueBwdGQAISA_fSD_Li256ELb1ELb0EEENS1_19SingleTileSchedulerILb1ELb0ELb0ELi128EEEEEEEEEvNT_6ParamsE$_ZN4cute3eso3ESOILb1ELb0EJNS_5tupleIJNS2_IJNS_1CILi1EEENS3_ILi0EEEEEENS2_IJS5_S5_EEEEEENS2_IJS5_iEEEEEC2ERKS8_RKS9_) ;  /* 0xfffb9d9000007944 */ /* 0x022fea0003c3ffff */
[----:B------:R1:W5:Y:S01]  /*4d880*/  LDL R12, [R1+0x1580] ;  /* 0x00158000010c7983 */ /* 0x0003620000100800 */
[----:B------:R-:W-:-:S03]  /*4d890*/  MOV R11, 0x4d8b0 ;  /* 0x0004d8b0000b7802 */ /* 0x000fc60000000f00 */
[----:B-1---5:R-:W-:Y:S05]  /*4d8a0*/  CALL.REL.NOINC `($_ZN7cutlass13device_kernelIN5flash19enable_sm80_to_sm89INS1_16FlashAttnBwdSm80INS1_25CollectiveMainloopBwdSm80ILi2ELi2EN4cute5tupleIJNS5_1CILi128EEES8_NS7_ILi64EEEEEENS_6half_tEfNS_4arch4Sm80ELb0ELb1ELb1ELb1ELb0ELb0ELb0ELb0ELi2ELi4ELi4ELi4ELb0EEENS1_24CollectiveEpilogueBwdGQAISA_fSD_Li256ELb1ELb0EEENS1_19SingleTileSchedulerILb1ELb0ELb0ELi128EEEEEEEEEvNT_6ParamsE$_ZN4cute3eso3ESOILb1ELb0EJNS_5tupleIJNS_1CILi0EEES4_EEEiEEC2ERKS5_RKi) ;  /* 0xfffb9e0000007944 */ /* 0x022fea0003c3ffff */
[----:B------:R1:W5:Y:S01]  /*4d8b0*/  LDL R12, [R1+0x1580] ;  /* 0x00158000010c7983 */ /* 0x0003620000100800 */
[----:B------:R-:W-:-:S03]  /*4d8c0*/  MOV R11, 0x4d8e0 ;  /* 0x0004d8e0000b7802 */ /* 0x000fc60000000f00 */
[----:B-1---5:R-:W-:Y:S05]  /*4d8d0*/  CALL.REL.NOINC `($_ZN7cutlass13device_kernelIN5flash19enable_sm80_to_sm89INS1_16FlashAttnBwdSm80INS1_25CollectiveMainloopBwdSm80ILi2ELi2EN4cute5tupleIJNS5_1CILi128EEES8_NS7_ILi64EEEEEENS_6half_tEfNS_4arch4Sm80ELb0ELb1ELb1ELb1ELb0ELb0ELb0ELb0ELi2ELi4ELi4ELi4ELb0EEENS1_24CollectiveEpilogueBwdGQAISA_fSD_Li256ELb1ELb0EEENS1_19SingleTileSchedulerILb1ELb0ELb0ELi128EEEEEEEEEvNT_6ParamsE$_ZN4cute3eso3ESOILb1ELb0EJNS_5tupleIJNS2_IJNS_1CILi1EEENS3_ILi0EEEEEES5_EEENS2_IJNS2_IJS5_S5_EEEiEEEEEC2ERKS7_RKS9_) ;  /* 0xfffb9d8000007944 */ /* 0x022fea0003c3ffff */
[----:B------:R1:W5:Y:S01]  /*4d8e0*/  LDL R12, [R1+0x1580] ;  /* 0x00158000010c7983 */ /* 0x0003620000100800 */
[----:B------:R-:W-:-:S03]  /*4d8f0*/  MOV R11, 0x4d910 ;  /* 0x0004d910000b7802 */ /* 0x000fc60000000f00 */
[----:B-1---5:R-:W-:Y:S05]  /*4d900*/  CALL.REL.NOINC `($_ZN7cutlass13device_kernelIN5flash19enable_sm80_to_sm89INS1_16FlashAttnBwdSm80INS1_25CollectiveMainloopBwdSm80ILi2ELi2EN4cute5tupleIJNS5_1CILi128EEES8_NS7_ILi64EEEEEENS_6half_tEfNS_4arch4Sm80ELb0ELb1ELb1ELb1ELb0ELb0ELb0ELb0ELi2ELi4ELi4ELi4ELb0EEENS1_24CollectiveEpilogueBwdGQAISA_fSD_Li256ELb1ELb0EEENS1_19SingleTileSchedulerILb1ELb0ELb0ELi128EEEEEEEEEvNT_6ParamsE$_ZN4cute5tupleIJNS0_IJNS0_IJNS0_IJNS_1CILi8EEENS1_ILi1EEEEEES3_EEENS0_IJNS0_IJS3_S3_EEENS1_ILi2EEEEEEEEENS0_IJNS0_IJNS0_IJS3_NS1_ILi0EEEEEESA_EEENS0_IJNS0_IJSA_SA_EEEiEEEEEEEEC2ERKS9_RKSF_) ;  /* 0xfffbb83000007944 */ /* 0x022fea0003c3ffff */
[----:B------:R1:W5:Y:S01]  /*4d910*/  LDL R13, [R1+0x1580] ;  /* 0x00158000010d7983 */ /* 0x0003620000100800 */
[----:B------:R-:W-:-:S03]  /*4d920*/  MOV R12, 0x4d950 ;  /* 0x0004d950000c7802 */ /* 0x000fc60000000f00 */
[----:B------:R1:W-:Y:S04]  /*4d930*/  STL.64 [R1+0x15b0], R4 ;  /* 0x0015b00401007387 */ /* 0x0003e80000100a00 */
[----:B-1---5:R-:W-:Y:S05]  /*4d940*/  CALL.REL.NOINC `($_ZN7cutlass13device_kernelIN5flash19enable_sm80_to_sm89INS1_16FlashAttnBwdSm80INS1_25CollectiveMainloopBwdSm80ILi2ELi2EN4cute5tupleIJNS5_1CILi128EEES8_NS7_ILi64EEEEEENS_6half_tEfNS_4arch4Sm80ELb0ELb1ELb1ELb1ELb0ELb0ELb0ELb0ELi2ELi4ELi4ELi4ELb0EEENS1_24CollectiveEpilogueBwdGQAISA_fSD_Li256ELb1ELb0EEENS1_19SingleTileSchedulerILb1ELb0ELb0ELi128EEEEEEEEEvNT_6ParamsE$_ZN4cute3eso3ESOILb0ELb0EJNS_6LayoutINS_5tupleIJNS3_IJNS3_IJNS_1CILi8EEENS4_ILi1EEEEEES6_EEENS3_IJNS3_IJS6_S6_EEENS4_ILi2EEEEEEEEENS3_IJNS3_IJNS3_IJS6_NS4_ILi0EEEEEESD_EEENS3_IJNS3_IJSD_SD_EEEiEEEEEEEENS_10ViewEngineINS_8smem_ptrIPN7cutlass6half_tEEEEEEEC2ERKSJ_RKSQ_) ;  /* 0xfffb861000007944 */ /* 0x022fea0003c3ffff */
[----:B------:R2:W5:Y:S04]  /*4d950*/  LDL R6, [R1+0x1580] ;  /* 0x0015800001067983 */ /* 0x0005680000100800 */
[----:B------:R2:W5:Y:S01]  /*4d960*/  LDL.64 R4, [R1+0x1588] ;  /* 0x0015880001047983 */ /* 0x0005620000100a00 */
[----:B------:R-:W-:Y:S01]  /*4d970*/  MOV R36, R3 ;  /* 0x0000000300247202 */ /* 0x000fe20000000f00 */
[----:B------:R-:W-:Y:S01]  /*4d980*/  IMAD.MOV.U32 R37, RZ, RZ, R2 ;  /* 0x000000ffff257224 */ /* 0x000fe200078e0002 */
[----:B------:R-:W-:Y:S02]  /*4d990*/  MOV R3, 0x4d9b0 ;  /* 0x0004d9b000037802 */ /* 0x000fe40000000f00 */
[----:B-12--5:R-:W-:Y:S05]  /*4d9a0*/  CALL.REL.NOINC `($_ZN7cutlass13device_kernelIN5flash19enable_sm80_to_sm89INS1_16FlashAttnBwdSm80INS1_25CollectiveMainloopBwdSm80ILi2ELi2EN4cute5tupleIJNS5_1CILi128EEES8_NS7_ILi64EEEEEENS_6half_tEfNS_4arch4Sm80ELb0ELb1ELb1ELb1ELb0ELb0ELb0ELb0ELi2ELi4ELi4ELi4ELb0EEENS1_24CollectiveEpilogueBwdGQAISA_fSD_Li256ELb1ELb0EEENS1_19SingleTileSchedulerILb1ELb0ELb0ELi128EEEEEEEEEvNT_6ParamsE$_ZN4cute3eso3ESOILb1ELb0EJNS_6LayoutINS_5tupleIJNS3_IJNS3_IJNS_1CILi4EEENS4_ILi2EEEEEENS4_ILi1EEEEEES6_EEENS3_IJNS3_IJNS3_IJS8_NS4_ILi32EEEEEENS4_ILi0EEEEEENS4_ILi64EEEEEEEENS_10ViewEngineIPN7cutlass6half_tEEEEEC2ERKSH_RKSM_) ;  /* 0xfffb9f5000007944 */ /* 0x026fea0003c3ffff */
[----:B------:R1:W5:Y:S01]  /*4d9b0*/  LDL.64 R10, [R1+0x1580] ;  /* 0x00158000010a7983 */ /* 0x0003620000100a00 */
[----:B------:R-:W-:Y:S02]  /*4d9c0*/  MOV R36, R6 ;  /* 0x0000000600247202 */ /* 0x000fe40000000f00 */
[----:B------:R-:W-:-:S02]  /*4d9d0*/  MOV R2, 0x4d9f0 ;  /* 0x0004d9f000027802 */ /* 0x000fc40000000f00 */
[----:B-1---5:R-:W-:Y:S05]  /*4d9e0*/  CALL.REL.NOINC `($_ZN7cutlass13device_kernelIN5flash19enable_sm80_to_sm89INS1_16FlashAttnBwdSm80INS1_25CollectiveMainloopBwdSm80ILi2ELi2EN4cute5tupleIJNS5_1CILi128EEES8_NS7_ILi64EEEEEENS_6half_tEfNS_4arch4Sm80ELb0ELb1ELb1ELb1ELb0ELb0ELb0ELb0ELi2ELi4ELi4ELi4ELb0EEENS1_24CollectiveEpilogueBwdGQAISA_fSD_Li256ELb1ELb0EEENS1_19SingleTileSchedulerILb1ELb0ELb0ELi128EEEEEEEEEvNT_6ParamsE$_ZZN4cute5sliceINS_5tupleIJNS1_IJNS_10UnderscoreENS_1CILi0EEEEEENS1_IJS4_S2_EEEEEENS1_IJNS1_IJNS1_IJNS3_ILi1EEES4_EEES4_EEENS1_IJNS1_IJS4_S4_EEEiEEEEEEEEDaRKT_RKT0_ENKUlRKT_RKT0_E_clIS6_SC_EEDaSM_SP_) ;  /* 0xfffbc67000007944 */ /* 0x022fea0003c3ffff */
[----:B------:R-:W-:Y:S02]  /*4d9f0*/  MOV R2, 0x4da10 ;  /* 0x0004da1000027802 */ /* 0x000fe40000000f00 */
[----:B------:R-:W-:Y:S05]  /*4da00*/  CALL.REL.NOINC `($_ZN7cutlass13device_kernelIN5flash19enable_sm80_to_sm89INS1_16FlashAttnBwdSm80INS1_25CollectiveMainloopBwdSm80ILi2ELi2EN4cute5tupleIJNS5_1CILi128EEES8_NS7_ILi64EEEEEENS_6half_tEfNS_4arch4Sm80ELb0ELb1ELb1ELb1ELb0ELb0ELb0ELb0ELi2ELi4ELi4ELi4ELb0EEENS1_24CollectiveEpilogueBwdGQAISA_fSD_Li256ELb1ELb0EEENS1_19SingleTileSchedulerILb1ELb0ELb0ELi128EEEEEEEEEvNT_6ParamsE$_ZZN4cute12filter_tupleINS_5tupleIJNS1_IJNS_10UnderscoreENS_1CILi0EEEEEENS1_IJS4_S2_EEEEEENS1_IJNS1_IJNS1_IJNS3_ILi1EEES4_EEES4_EEENS1_IJNS1_IJS4_S4_EEEiEEEEEEZNS_5sliceIS7_SD_EEDaRKT_RKT0_EUlRKT_RKT0_E_EEDaSH_SK_OT1_ENKUlDpSN_E_clIJNS1_IJS9_EEENS1_IJiEEEEEEDaSU_) ;  /* 0xfffbbfd000007944 */ /* 0x000fea0003c3ffff */
[----:B------:R-:W-:Y:S02]  /*4da10*/  MOV R3, 0x4da30 ;  /* 0x0004da3000037802 */ /* 0x000fe40000000f00 */
[----:B------:R-:W-:Y:S05]  /*4da20*/  CALL.REL.NOINC `($_ZN7cutlass13device_kernelIN5flash19enable_sm80_to_sm89INS1_16FlashAttnBwdSm80INS1_25CollectiveMainloopBwdSm80ILi2ELi2EN4cute5tupleIJNS5_1CILi128EEES8_NS7_ILi64EEEEEENS_6half_tEfNS_4arch4Sm80ELb0ELb1ELb1ELb1ELb0ELb0ELb0ELb0ELi2ELi4ELi4ELi4ELb0EEENS1_24CollectiveEpilogueBwdGQAISA_fSD_Li256ELb1ELb0EEENS1_19SingleTileSchedulerILb1ELb0ELb0ELi128EEEEEEEEEvNT_6ParamsE$_ZN4cute5tupleIJNS0_IJNS0_IJNS_1CILi8EEENS1_ILi1EEEEEENS1_ILi2EEEEEENS0_IJNS0_IJS3_NS1_ILi0EEEEEEiEEEEEC2ERKS6_RKS9_) ;  /* 0xfffbb9d000007944 */ /* 0x000fea0003c3ffff */
[----:B------:R1:W5:Y:S01]  /*4da30*/  LDL R12, [R1+0x1580] ;  /* 0x00158000010c7983 */ /* 0x0003620000100800 */
[----:B------:R-:W-:-:S03]  /*4da40*/  MOV R3, 0x4da60 ;  /* 0x0004da6000037802 */ /* 0x000fc60000000f00 */
[----:B-1---5:R-:W-:Y:S05]  /*4da50*/  CALL.REL.NOINC `($_ZN7cutlass13device_kernelIN5flash19enable_sm80_to_sm89INS1_16FlashAttnBwdSm80INS1_25CollectiveMainloopBwdSm80ILi2ELi2EN4cute5tupleIJNS5_1CILi128EEES8_NS7_ILi64EEEEEENS_6half_tEfNS_4arch4Sm80ELb0ELb1ELb1ELb1ELb0ELb0ELb0ELb0ELi2ELi4ELi4ELi4ELb0EEENS1_24CollectiveEpilogueBwdGQAISA_fSD_Li256ELb1ELb0EEENS1_19SingleTileSchedulerILb1ELb0ELb0ELi128EEEEEEEEEvNT_6ParamsE$_ZN4cute3eso3ESOILb0ELb1EJNS_6LayoutINS_5tupleIJNS3_IJNS_1CILi8EEENS4_ILi1EEEEEENS4_ILi2EEEEEENS3_IJNS3_IJS6_NS4_ILi0EEEEEEiEEEEESA_EEC2ERKSD_RKSA_) ;  /* 0xfffb934000007944 */ /* 0x022fea0003c3ffff */
[----:B------:R1:W5:Y:S01]  /*4da60*/  LDL R36, [R1+0x1580] ;  /* 0x0015800001247983 */ /* 0x0003620000100800 */
[----:B------:R-:W-:Y:S01]  /*4da70*/  IMAD.MOV.U32 R2, RZ, RZ, R4 ;  /* 0x000000ffff027224 */ /* 0x000fe200078e0004 */
[----:B------:R-:W-:Y:S01]  /*4da80*/  MOV R3, R5 ;  /* 0x0000000500037202 */ /* 0x000fe20000000f00 */
[----:B------:R-:W-:Y:S01]  /*4da90*/  IMAD.MOV.U32 R38, RZ, RZ, R78 ;  /* 0x000000ffff267224 */ /* 0x000fe200078e004e */
[----:B------:R-:W-:-:S02]  /*4daa0*/  MOV R39, 0x4dac0 ;  /* 0x0004dac000277802 */ /* 0x000fc40000000f00 */
[----:B-1---5:R-:W-:Y:S05]  /*4dab0*/  CALL.REL.NOINC `($_ZN7cutlass13device_kernelIN5flash19enable_sm80_to_sm89INS1_16FlashAttnBwdSm80INS1_25CollectiveMainloopBwdSm80ILi2ELi2EN4cute5tupleIJNS5_1CILi128EEES8_NS7_ILi64EEEEEENS_6half_tEfNS_4arch4Sm80ELb0ELb1ELb1ELb1ELb0ELb0ELb0ELb0ELi2ELi4ELi4ELi4ELb0EEENS1_24CollectiveEpilogueBwdGQAISA_fSD_Li256ELb1ELb0EEENS1_19SingleTileSchedulerILb1ELb0ELb0ELi128EEEEEEEEEvNT_6ParamsE$_ZN4cute8smem_ptrIPN7cutlass6half_tEECI1NS_12iter_adaptorIS3_S4_EEES3_) ;  /* 0xfffbbd4000007944 */ /* 0x022fea0003c3ffff */
[----:B------:R-:W2:Y:S01]  /*4dac0*/  LDL.64 R2, [R1+0x1580] ;  /* 0x0015800001027983 */ /* 0x000ea20000100a00 */
[----:B------:R-:W-:-:S03]  /*4dad0*/  MOV R37, 0x4db00 ;  /* 0x0004db0000257802 */ /* 0x000fc60000000f00 */
[----:B--2---:R1:W-:Y:S04]  /*4dae0*/  STL.64 [R1+0x15b0], R2 ;  /* 0x0015b00201007387 */ /* 0x0043e80000100a00 */
[----:B-1----:R-:W-:Y:S05]  /*4daf0*/  CALL.REL.NOINC `($_ZN7cutlass13device_kernelIN5flash19enable_sm80_to_sm89INS1_16FlashAttnBwdSm80INS1_25CollectiveMainloopBwdSm80ILi2ELi2EN4cute5tupleIJNS5_1CILi128EEES8_NS7_ILi64EEEEEENS_6half_tEfNS_4arch4Sm80ELb0ELb1ELb1ELb1ELb0ELb0ELb0ELb0ELi2ELi4ELi4ELi4ELb0EEENS1_24CollectiveEpilogueBwdGQAISA_fSD_Li256ELb1ELb0EEENS1_19SingleTileSchedulerILb1ELb0ELb0ELi128EEEEEEEEEvNT_6ParamsE$_ZN4cute3eso3ESOILb0ELb0EJNS_6LayoutINS_5tupleIJNS3_IJNS_1CILi8EEENS4_ILi1EEEEEENS4_ILi2EEEEEENS3_IJNS3_IJS6_NS4_ILi0EEEEEEiEEEEENS_10ViewEngineINS_8smem_ptrIPN7cutlass6half_tEEEEEEEC2ERKSD_RKSK_) ;  /* 0xfffb8a8000007944 */ /* 0x002fea0003c3ffff */
[----:B------:R1:W5:Y:S04]  /*4db00*/  LDL R8, [R1+0x1580] ;  /* 0x0015800001087983 */ /* 0x0003680000100800 */
[----:B------:R1:W5:Y:S01]  /*4db10*/  LDL.64 R14, [R1+0x1588] ;  /* 0x00158800010e7983 */ /* 0x0003620000100a00 */
[----:B------:R-:W-:Y:S02]  /*4db20*/  MOV R38, RZ ;  /* 0x000000ff00267202 */ /* 0x000fe40000000f00 */
[----:B------:R-:W-:Y:S02]  /*4db30*/  MOV R37, 0x4db50 ;  /* 0x0004db5000257802 */ /* 0x000fe40000000f00 */
[----:B-1---5:R-:W-:Y:S05]  /*4db40*/  CALL.REL.NOINC `($_ZN7cutlass13device_kernelIN5flash19enable_sm80_to_sm89INS1_16FlashAttnBwdSm80INS1_25CollectiveMainloopBwdSm80ILi2ELi2EN4cute5tupleIJNS5_1CILi128EEES8_NS7_ILi64EEEEEENS_6half_tEfNS_4arch4Sm80ELb0ELb1ELb1ELb1ELb0ELb0ELb0ELb0ELi2ELi4ELi4ELi4ELb0EEENS1_24CollectiveEpilogueBwdGQAISA_fSD_Li256ELb1ELb0EEENS1_19SingleTileSchedulerILb1ELb0ELb0ELi128EEEEEEEEEvNT_6ParamsE$_ZN4cute3eso3ESOILb1ELb0EJNS_10UnderscoreEiEEC2ERKS2_RKi) ;  /* 0xfffb948000007944 */ /* 0x022fea0003c3ffff */
[----:B------:R-:W2:Y:S01]  /*4db50*/  LDL R38, [R1+0x1580] ;  /* 0x0015800001267983 */ /* 0x000ea20000100800 */
[----:B------:R-:W-:Y:S01]  /*4db60*/  MOV R37, 0x4db90 ;  /* 0x0004db9000257802 */ /* 0x000fe20000000f00 */
[----:B--2---:R-:W-:Y:S02]  /*4db70*/  IMAD R38, R8, R38, RZ ;  /* 0x0000002608267224 */ /* 0x004fe400078e02ff */
[----:B------:R-:W-:Y:S05]  /*4db80*/  CALL.REL.NOINC `($_ZN7cutlass13device_kernelIN5flash19enable_sm80_to_sm89INS1_16FlashAttnBwdSm80INS1_25CollectiveMainloopBwdSm80ILi2ELi2EN4cute5tupleIJNS5_1CILi128EEES8_NS7_ILi64EEEEEENS_6half_tEfNS_4arch4Sm80ELb0ELb1ELb1ELb1ELb0ELb0ELb0ELb0ELi2ELi4ELi4ELi4ELb0EEENS1_24CollectiveEpilogueBwdGQAISA_fSD_Li256ELb1ELb0EEENS1_19SingleTileSchedulerILb1ELb0ELb0ELi128EEEEEEEEEvNT_6ParamsE$_ZN4cute3eso3ESOILb1ELb0EJNS_6LayoutINS_5tupleIJNS3_IJNS_1CILi8EEENS4_ILi1EEEEEEEEENS3_IJNS3_IJS6_NS4_ILi0EEEEEEEEEEEiEEC2ERKSC_RKi) ;  /* 0xfffbab9000007944 */ /* 0x000fea0003c3ffff */
[----:B------:R-:W2:Y:S01]  /*4db90*/  LDL R2, [R1+0x1580] ;  /* 0x0015800001027983 */ /* 0x000ea20000100800 */
[----:B------:R-:W-:-:S02]  /*4dba0*/  MOV R38, R78 ;  /* 0x0000004e00267202 */ /* 0x000fc40000000f00 */
        /* <DEDUP_REMOVED lines=8> */
[----:B------:R-:W-:Y:S02]  /*4dc30*/  MOV R37, 0x4dc50 ;  /* 0x0004dc5000257802 */ /* 0x000fe40000000f00 */
[----:B-1---5:R-:W-:Y:S05]  /*4dc40*/  CALL.REL.NOINC `($_ZN7cutlass13device_kernelIN5flash19enable_sm80_to_sm89INS1_16FlashAttnBwdSm80INS1_25CollectiveMainloopBwdSm80ILi2ELi2EN4cute5tupleIJNS5_1CILi128EEES8_NS7_ILi64EEEEEENS_6half_tEfNS_4arch4Sm80ELb0ELb1ELb1ELb1ELb0ELb0ELb0ELb0ELi2ELi4ELi4ELi4ELb0EEENS1_24CollectiveEpilogueBwdGQAISA_fSD_Li256ELb1ELb0EEENS1_19SingleTileSchedulerILb1ELb0ELb0ELi128EEEEEEEEEvNT_6ParamsE$_ZN4cute3eso3ESOILb1ELb0EJNS_10UnderscoreEiEEC2ERKS2_RKi) ;  /* 0xfffb938000007944 */ /* 0x022fea0003c3ffff */
[----:B------:R-:W2:Y:S01]  /*4dc50*/  LDL R31, [R1+0x1580] ;  /* 0x00158000011f7983 */ /* 0x000ea20000100800 */
[----:B------:R-:W-:Y:S02]  /*4dc60*/  MOV R13, 0x4dc90 ;  /* 0x0004dc90000d7802 */ /* 0x000fe40000000f00 */
[----:B--2---:R-:W-:Y:S02]  /*4dc70*/  SHF.L.U32 R31, R31, 0x6, RZ ;  /* 0x000000061f1f7819 */ /* 0x004fe400000006ff */
[----:B------:R-:W-:Y:S05]  /*4dc80*/  CALL.REL.NOINC `($_ZN7cutlass13device_kernelIN5flash19enable_sm80_to_sm89INS1_16FlashAttnBwdSm80INS1_25CollectiveMainloopBwdSm80ILi2ELi2EN4cute5tupleIJNS5_1CILi128EEES8_NS7_ILi64EEEEEENS_6half_tEfNS_4arch4Sm80ELb0ELb1ELb1ELb1ELb0ELb0ELb0ELb0ELi2ELi4ELi4ELi4ELb0EEENS1_24CollectiveEpilogueBwdGQAISA_fSD_Li256ELb1ELb0EEENS1_19SingleTileSchedulerILb1ELb0ELb0ELi128EEEEEEEEEvNT_6ParamsE$_ZN4cute3eso3ESOILb1ELb0EJNS_6LayoutINS_5tupleIJNS3_IJNS3_IJNS_1CILi4EEENS4_ILi2EEEEEENS4_ILi1EEEEEEEEENS3_IJNS3_IJNS3_IJS8_NS4_ILi32EEEEEENS4_ILi0EEEEEEEEEEEiEEC2ERKSG_RKi) ;  /* 0xfffb9bd000007944 */ /* 0x000fea0003c3ffff */
[----:B------:R-:W2:Y:S01]  /*4dc90*/  LDL R4, [R1+0x1580] ;  /* 0x0015800001047983 */ /* 0x000ea20000100800 */
        /* <DEDUP_REMOVED lines=16> */
[----:B------:R-:W-:Y:S01]  /*4dda0*/  IMAD.MOV.U32 R2, RZ, RZ, R4 ;  /* 0x000000ffff027224 */ /* 0x000fe200078e0004 */
[----:B------:R-:W-:Y:S02]  /*4ddb0*/  MOV R13, R5 ;  /* 0x00000005000d7202 */ /* 0x000fe40000000f00 */
[----:B------:R-:W-:-:S02]  /*4ddc0*/  MOV R12, 0x4dde0 ;  /* 0x0004dde0000c7802 */ /* 0x000fc40000000f00 */
[----:B-1---5:R-:W-:Y:S05]  /*4ddd0*/  CALL.REL.NOINC `($_ZN7cutlass13device_kernelIN5flash19enable_sm80_to_sm89INS1_16FlashAttnBwdSm80INS1_25CollectiveMainloopBwdSm80ILi2ELi2EN4cute5tupleIJNS5_1CILi128EEES8_NS7_ILi64EEEEEENS_6half_tEfNS_4arch4Sm80ELb0ELb1ELb1ELb1ELb0ELb0ELb0ELb0ELi2ELi4ELi4ELi4ELb0EEENS1_24CollectiveEpilogueBwdGQAISA_fSD_Li256ELb1ELb0EEENS1_19SingleTileSchedulerILb1ELb0ELb0ELi128EEEEEEEEEvNT_6ParamsE$_ZN4cute3eso3ESOILb1ELb0EJNS_6LayoutINS_5tupleIJNS3_IJNS3_IJNS_1CILi2EEES5_EEENS4_ILi1EEEEEEEEENS3_IJNS3_IJNS3_IJS7_NS4_ILi16EEEEEENS4_ILi0EEEEEEEEEEENS_10ViewEngineIPjEEEEC2ERKSF_RKSI_) ;  /* 0xfffb99c000007944 */ /* 0x022fea0003c3ffff */
        /* <DEDUP_REMOVED lines=9> */
[----:B-1----:R-:W-:Y:S05]  /*4de70*/  CALL.REL.NOINC `($_ZN7cutlass13device_kernelIN5flash19enable_sm80_to_sm89INS1_16FlashAttnBwdSm80INS1_25CollectiveMainloopBwdSm80ILi2ELi2EN4cute5tupleIJNS5_1CILi128EEES8_NS7_ILi64EEEEEENS_6half_tEfNS_4arch4Sm80ELb0ELb1ELb1ELb1ELb0ELb0ELb0ELb0ELi2ELi4ELi4ELi4ELb0EEENS1_24CollectiveEpilogueBwdGQAISA_fSD_Li256ELb1ELb0EEENS1_19SingleTileSchedulerILb1ELb0ELb0ELi128EEEEEEEEEvNT_6ParamsE$_ZN4cute3eso3ESOILb1ELb0EJNS_10UnderscoreEiEEC2ERKS2_RKi) ;  /* 0xfffb915000007944 */ /* 0x002fea0003c3ffff */
[----:B------:R-:W2:Y:S01]  /*4de80*/  LDL R38, [R1+0x1580] ;  /* 0x0015800001267983 */ /* 0x000ea20000100800 */
[----:B------:R-:W-:Y:S01]  /*4de90*/  MOV R37, 0x4dec0 ;  /* 0x0004dec000257802 */ /* 0x000fe20000000f00 */
[----:B--2---:R-:W-:-:S02]  /*4dea0*/  IMAD R38, R8, R38, RZ ;  /* 0x0000002608267224 */ /* 0x004fc400078e02ff */
        /* <DEDUP_REMOVED lines=61> */
.L_x_3721:
[----:B------:R-:W-:Y:S11]  /*4e280*/  ISETP.NE.AND P0, PT, R50, 0x7, PT ;  /* 0x000000073200780c */ /* 0x000ff60003f05270 */
[----:B------:R-:W-:Y:S02]  /*4e290*/  @!UPT UIADD3 URZ, URZ, URZ, URZ ;  /* 0x0000003f3f3ff290 */ /* 0x000fe4000fffe03f */
[----:B------:R-:W-:-:S05]  /*4e2a0*/  @!P0 BRA `(.L_x_3720) ;  /* 0x00000f9000008947 */ /* 0x000fca0003800000 */
[----:B------:R-:W-:Y:S02]  /*4e2b0*/  IADD3 R40, R50, 0x1, RZ ;  /* 0x0000000132287810 */ /* 0x000fe40007ffe0ff */
[----:B------:R-:W-:Y:S03]  /*4e2c0*/  MOV R3, 0x4e2f0 ;  /* 0x0004e2f000037802 */ /* 0x000fe60000000f00 */
[----:B------:R-:W-:Y:S02]  /*4e2d0*/  IMAD.MOV.U32 R38, RZ, RZ, R40 ;  /* 0x000000ffff267224 */ /* 0x000fe400078e0028 */
[----:B------:R-:W-:Y:S05]  /*4e2e0*/  CALL.REL.NOINC `($_ZN7cutlass13device_kernelIN5flash19enable_sm80_to_sm89INS1_16FlashAttnBwdSm80INS1_25CollectiveMainloopBwdSm80ILi2ELi2EN4cute5tupleIJNS5_1CILi128EEES8_NS7_ILi64EEEEEENS_6half_tEfNS_4arch4Sm80ELb0ELb1ELb1ELb1ELb0ELb0ELb0ELb0ELi2ELi4ELi4ELi4ELb0EEENS1_24CollectiveEpilogueBwdGQAISA_fSD_Li256ELb1ELb0EEENS1_19SingleTileSchedulerILb1ELb0ELb0ELi128EEEEEEEEEvNT_6ParamsE$_ZN4cute3eso3ESOILb1ELb0EJNS_10UnderscoreES2_iEEC2ERKS2_S5_RKi) ;  /* 0xfffb8c9000007944 */ /* 0x000fea0003c3ffff */
        /* <DEDUP_REMOVED lines=16> */
[----:B------:R-:W-:Y:S05]  /*4e3f0*/  CALL.REL.NOINC `($_ZN7cutlass13device_kernelIN5flash19enable_sm80_to_sm89INS1_16FlashAttnBwdSm80INS1_25CollectiveMainloopBwdSm80ILi2ELi2EN4cute5tupleIJNS5_1CILi128EEES8_NS7_ILi64EEEEEENS_6half_tEfNS_4arch4Sm80ELb0ELb1ELb1ELb1ELb0ELb0ELb0ELb0ELi2ELi4ELi4ELi4ELb0EEENS1_24CollectiveEpilogueBwdGQAISA_fSD_Li256ELb1ELb0EEENS1_19SingleTileSchedulerILb1ELb0ELb0ELi128EEEEEEEEEvNT_6ParamsE$_ZN4cute3eso3ESOILb1ELb0EJNS_6LayoutINS_5tupleIJNS3_IJNS_1CILi8EEENS4_ILi1EEEEEENS4_ILi2EEEEEENS3_IJNS3_IJS6_NS4_ILi0EEEEEENS4_ILi4096EEEEEEEEiEEC2ERKSE_RKi) ;  /* 0xfffba60000007944 */ /* 0x000fea0003c3ffff */
[----:B------:R-:W2:Y:S01]  /*4e400*/  LDL R3, [R1+0x1580] ;  /* 0x0015800001037983 */ /* 0x000ea20000100800 */
[----:B------:R-:W-:Y:S01]  /*4e410*/  MOV R39, 0x4e470 ;  /* 0x0004e47000277802 */ /* 0x000fe20000000f00 */
[----:B------:R-:W-:Y:S02]  /*4e420*/  IMAD.MOV.U32 R38, RZ, RZ, R78 ;  /* 0x000000ffff267224 */ /* 0x000fe400078e004e */
[----:B------:R-:W2:Y:S02]  /*4e430*/  LD.E.64 R36, [R88.64+0x8] ;  /* 0x0000080858247980 */ /* 0x000ea4000c101b00 */
[C---:B--2---:R-:W-:Y:S04]  /*4e440*/  LEA R2, P0, R3.reuse, R36, 0x1 ;  /* 0x0000002403027211 */ /* 0x044fe800078008ff */
[----:B------:R-:W-:Y:S04]  /*4e450*/  LEA.HI.X.SX32 R3, R3, R37, 0x1, P0 ;  /* 0x0000002503037211 */ /* 0x000fe800000f0eff */
[----:B------:R-:W-:Y:S05]  /*4e460*/  CALL.REL.NOINC `($_ZN7cutlass13device_kernelIN5flash19enable_sm80_to_sm89INS1_16FlashAttnBwdSm80INS1_25CollectiveMainloopBwdSm80ILi2ELi2EN4cute5tupleIJNS5_1CILi128EEES8_NS7_ILi64EEEEEENS_6half_tEfNS_4arch4Sm80ELb0ELb1ELb1ELb1ELb0ELb0ELb0ELb0ELi2ELi4ELi4ELi4ELb0EEENS1_24CollectiveEpilogueBwdGQAISA_fSD_Li256ELb1ELb0EEENS1_19SingleTileSchedulerILb1ELb0ELb0ELi128EEEEEEEEEvNT_6ParamsE$_ZN4cute8smem_ptrIPN7cutlass6half_tEECI1NS_12iter_adaptorIS3_S4_EEES3_) ;  /* 0xfffbb39000007944 */ /* 0x000fea0003c3ffff */
[----:B------:R1:W5:Y:S01]  /*4e470*/  LDL.64 R2, [R1+0x1580] ;  /* 0x0015800001027983 */ /* 0x0003620000100a00 */
[----:B------:R-:W-:Y:S03]  /*4e480*/  MOV R37, 0x4e4a0 ;  /* 0x0004e4a000257802 */ /* 0x000fe60000000f00 */
[----:B-1---5:R-:W-:Y:S05]  /*4e490*/  CALL.REL.NOINC `($_ZN7cutlass13device_kernelIN5flash19enable_sm80_to_sm89INS1_16FlashAttnBwdSm80INS1_25CollectiveMainloopBwdSm80ILi2ELi2EN4cute5tupleIJNS5_1CILi128EEES8_NS7_ILi64EEEEEENS_6half_tEfNS_4arch4Sm80ELb0ELb1ELb1ELb1ELb0ELb0ELb0ELb0ELi2ELi4ELi4ELi4ELb0EEENS1_24CollectiveEpilogueBwdGQAISA_fSD_Li256ELb1ELb0EEENS1_19SingleTileSchedulerILb1ELb0ELb0ELi128EEEEEEEEEvNT_6ParamsE$_ZN4cute3eso3ESOILb1ELb0EJNS_6LayoutINS_5tupleIJNS3_IJNS_1CILi8EEENS4_ILi1EEEEEENS4_ILi2EEEEEENS3_IJNS3_IJS6_NS4_ILi0EEEEEENS4_ILi4096EEEEEEEENS_10ViewEngineINS_8smem_ptrIPN7cutlass6half_tEEEEEEEC2ERKSE_RKSL_) ;  /* 0xfffba51000007944 */ /* 0x022fea0003c3ffff */
[----:B------:R-:W-:Y:S01]  /*4e4a0*/  MOV R38, R40 ;  /* 0x0000002800267202 */ /* 0x000fe20000000f00 */
[----:B------:R1:W5:Y:S01]  /*4e4b0*/  LDL.64 R36, [R1+0x1580] ;  /* 0x0015800001247983 */ /* 0x0003620000100a00 */
[----:B------:R-:W-:Y:S03]  /*4e4c0*/  MOV R3, 0x4e4e0 ;  /* 0x0004e4e000037802 */ /* 0x000fe60000000f00 */
[----:B-1---5:R-:W-:Y:S05]  /*4e4d0*/  CALL.REL.NOINC `($_ZN7cutlass13device_kernelIN5flash19enable_sm80_to_sm89INS1_16FlashAttnBwdSm80INS1_25CollectiveMainloopBwdSm80ILi2ELi2EN4cute5tupleIJNS5_1CILi128EEES8_NS7_ILi64EEEEEENS_6half_tEfNS_4arch4Sm80ELb0ELb1ELb1ELb1ELb0ELb0ELb0ELb0ELi2ELi4ELi4ELi4ELb0EEENS1_24CollectiveEpilogueBwdGQAISA_fSD_Li256ELb1ELb0EEENS1_19SingleTileSchedulerILb1ELb0ELb0ELi128EEEEEEEEEvNT_6ParamsE$_ZN4cute3eso3ESOILb1ELb0EJNS_10UnderscoreES2_iEEC2ERKS2_S5_RKi) ;  /* 0xfffb8aa000007944 */ /* 0x022fea0003c3ffff */
        /* <DEDUP_REMOVED lines=9> */
[----:B------:R-:W-:Y:S05]  /*4e570*/  CALL.REL.NOINC `($_ZN7cutlass13device_kernelIN5flash19enable_sm80_to_sm89INS1_16FlashAttnBwdSm80INS1_25CollectiveMainloopBwdSm80ILi2ELi2EN4cute5tupleIJNS5_1CILi128EEES8_NS7_ILi64EEEEEENS_6half_tEfNS_4arch4Sm80ELb0ELb1ELb1ELb1ELb0ELb0ELb0ELb0ELi2ELi4ELi4ELi4ELb0EEENS1_24CollectiveEpilogueBwdGQAISA_fSD_Li256ELb1ELb0EEENS1_19SingleTileSchedulerILb1ELb0ELb0ELi128EEEEEEEEEvNT_6ParamsE$_ZN4cute3eso3ESOILb1ELb0EJNS_6LayoutINS_5tupleIJNS3_IJNS_1CILi8EEENS4_ILi1EEEEEENS4_ILi2EEEEEENS3_IJNS3_IJS6_NS4_ILi0EEEEEES5_EEEEEiEEC2ERKSD_RKi) ;  /* 0xfffba69000007944 */ /* 0x000fea0003c3ffff */
[----:B------:R-:W-:Y:S01]  /*4e580*/  MOV R45, 0x4e5d0 ;  /* 0x0004e5d0002d7802 */ /* 0x000fe20000000f00 */
[----:B------:R-:W2:Y:S02]  /*4e590*/  LDL R39, [R1+0x1580] ;  /* 0x0015800001277983 */ /* 0x000ea40000100800 */
[C---:B--2---:R-:W-:Y:S04]  /*4e5a0*/  LEA R38, P0, R39.reuse, R84, 0x1 ;  /* 0x0000005427267211 */ /* 0x044fe800078008ff */
[----:B------:R-:W-:Y:S04]  /*4e5b0*/  LEA.HI.X.SX32 R39, R39, R85, 0x1, P0 ;  /* 0x0000005527277211 */ /* 0x000fe800000f0eff */
[----:B------:R-:W-:Y:S05]  /*4e5c0*/  CALL.REL.NOINC `($_ZN7cutlass13device_kernelIN5flash19enable_sm80_to_sm89INS1_16FlashAttnBwdSm80INS1_25CollectiveMainloopBwdSm80ILi2ELi2EN4cute5tupleIJNS5_1CILi128EEES8_NS7_ILi64EEEEEENS_6half_tEfNS_4arch4Sm80ELb0ELb1ELb1ELb1ELb0ELb0ELb0ELb0ELi2ELi4ELi4ELi4ELb0EEENS1_24CollectiveEpilogueBwdGQAISA_fSD_Li256ELb1ELb0EEENS1_19SingleTileSchedulerILb1ELb0ELb0ELi128EEEEEEEEEvNT_6ParamsE$_ZN4cute3eso3ESOILb1ELb0EJNS_6LayoutINS_5tupleIJNS3_IJNS_1CILi8EEENS4_ILi1EEEEEENS4_ILi2EEEEEENS3_IJNS3_IJS6_NS4_ILi0EEEEEES5_EEEEENS_10ViewEngineIPN7cutlass6half_tEEEEEC2ERKSD_RKSI_) ;  /* 0xfffba5f000007944 */ /* 0x000fea0003c3ffff */
[----:B------:R1:W5:Y:S01]  /*4e5d0*/  LDL.64 R2, [R1+0x1580] ;  /* 0x0015800001027983 */ /* 0x0003620000100a00 */
[----:B------:R-:W-:Y:S03]  /*4e5e0*/  MOV R39, 0x4e600 ;  /* 0x0004e60000277802 */ /* 0x000fe60000000f00 */
[----:B-1---5:R-:W-:Y:S05]  /*4e5f0*/  CALL.REL.NOINC `($_ZN7cutlass13device_kernelIN5flash19enable_sm80_to_sm89INS1_16FlashAttnBwdSm80INS1_25CollectiveMainloopBwdSm80ILi2ELi2EN4cute5tupleIJNS5_1CILi128EEES8_NS7_ILi64EEEEEENS_6half_tEfNS_4arch4Sm80ELb0ELb1ELb1ELb1ELb0ELb0ELb0ELb0ELi2ELi4ELi4ELi4ELb0EEENS1_24CollectiveEpilogueBwdGQAISA_fSD_Li256ELb1ELb0EEENS1_19SingleTileSchedulerILb1ELb0ELb0ELi128EEEEEEEEEvNT_6ParamsE$_ZN4cute3eso3ESOILb1ELb0EJNS_6LayoutINS_5tupleIJNS3_IJNS_1CILi8EEENS4_ILi1EEEEEENS3_IJNS4_ILi2EEEEEEEEENS3_IJNS3_IJS6_NS4_ILi0EEEEEENS3_IJNS4_ILi4096EEEEEEEEEEENS_10ViewEngineINS_8smem_ptrIPN7cutlass6half_tEEEEEEEC2ERKSG_RKSN_) ;  /* 0xfffba17000007944 */ /* 0x022fea0003c3ffff */
[----:B------:R1:W5:Y:S01]  /*4e600*/  LDL.64 R36, [R1+0x1580] ;  /* 0x0015800001247983 */ /* 0x0003620000100a00 */
[----:B------:R-:W-:Y:S03]  /*4e610*/  MOV R39, 0x4e630 ;  /* 0x0004e63000277802 */ /* 0x000fe60000000f00 */
[----:B-1---5:R-:W-:Y:S05]  /*4e620*/  CALL.REL.NOINC `($_ZN7cutlass13device_kernelIN5flash19enable_sm80_to_sm89INS1_16FlashAttnBwdSm80INS1_25CollectiveMainloopBwdSm80ILi2ELi2EN4cute5tupleIJNS5_1CILi128EEES8_NS7_ILi64EEEEEENS_6half_tEfNS_4arch4Sm80ELb0ELb1ELb1ELb1ELb0ELb0ELb0ELb0ELi2ELi4ELi4ELi4ELb0EEENS1_24CollectiveEpilogueBwdGQAISA_fSD_Li256ELb1ELb0EEENS1_19SingleTileSchedulerILb1ELb0ELb0ELi128EEEEEEEEEvNT_6ParamsE$_ZN4cute3eso3ESOILb1ELb0EJNS_6LayoutINS_5tupleIJNS3_IJNS_1CILi8EEENS4_ILi1EEEEEENS3_IJNS4_ILi2EEEEEEEEENS3_IJNS3_IJS6_NS4_ILi0EEEEEENS3_IJS5_EEEEEEEENS_10ViewEngineIPN7cutlass6half_tEEEEEC2ERKSF_RKSK_) ;  /* 0xfffba27000007944 */ /* 0x022fea0003c3ffff */
[----:B------:R1:W5:Y:S01]  /*4e630*/  LDL.64 R2, [R1+0x1580] ;  /* 0x0015800001027983 */ /* 0x0003620000100a00 */
[----:B------:R-:W-:Y:S03]  /*4e640*/  MOV R39, 0x4e660 ;  /* 0x0004e66000277802 */ /* 0x000fe60000000f00 */
[----:B-1---5:R-:W-:Y:S05]  /*4e650*/  CALL.REL.NOINC `($_ZN7cutlass13device_kernelIN5flash19enable_sm80_to_sm89INS1_16FlashAttnBwdSm80INS1_25CollectiveMainloopBwdSm80ILi2ELi2EN4cute5tupleIJNS5_1CILi128EEES8_NS7_ILi64EEEEEENS_6half_tEfNS_4arch4Sm80ELb0ELb1ELb1ELb1ELb0ELb0ELb0ELb0ELi2ELi4ELi4ELi4ELb0EEENS1_24CollectiveEpilogueBwdGQAISA_fSD_Li256ELb1ELb0EEENS1_19SingleTileSchedulerILb1ELb0ELb0ELi128EEEEEEEEEvNT_6ParamsE$_ZN4cute3eso3ESOILb1ELb0EJNS_6LayoutINS_5tupleIJNS3_IJNS3_IJNS_1CILi8EEENS4_ILi1EEEEEES6_EEENS3_IJNS3_IJS6_S6_EEENS4_ILi2EEEEEEEEENS3_IJNS3_IJNS3_IJS6_NS4_ILi0EEEEEESD_EEENS3_IJNS3_IJSD_SD_EEES5_EEEEEEEENS_10ViewEngineIPN7cutlass6half_tEEEEEC2ERKSJ_RKSO_) ;  /* 0xfffb954000007944 */ /* 0x022fea0003c3ffff */
[----:B------:R1:W5:Y:S01]  /*4e660*/  LDL.64 R38, [R1+0x1580] ;  /* 0x0015800001267983 */ /* 0x0003620000100a00 */
[----:B------:R-:W-:Y:S03]  /*4e670*/  MOV R3, 0x4e690 ;  /* 0x0004e69000037802 */ /* 0x000fe60000000f00 */
[----:B-1---5:R-:W-:Y:S05]  /*4e680*/  CALL.REL.NOINC `($_ZN7cutlass13device_kernelIN5flash19enable_sm80_to_sm89INS1_16FlashAttnBwdSm80INS1_25CollectiveMainloopBwdSm80ILi2ELi2EN4cute5tupleIJNS5_1CILi128EEES8_NS7_ILi64EEEEEENS_6half_tEfNS_4arch4Sm80ELb0ELb1ELb1ELb1ELb0ELb0ELb0ELb0ELi2ELi4ELi4ELi4ELb0EEENS1_24CollectiveEpilogueBwdGQAISA_fSD_Li256ELb1ELb0EEENS1_19SingleTileSchedulerILb1ELb0ELb0ELi128EEEEEEEEEvNT_6ParamsE$_ZN4cute3eso3ESOILb1ELb0EJNS_6LayoutINS_5tupleIJNS3_IJNS3_IJNS_1CILi8EEENS4_ILi1EEEEEES6_EEENS3_IJNS3_IJS6_S6_EEENS4_ILi2EEEEEEEEENS3_IJNS3_IJNS3_IJS6_NS4_ILi0EEEEEESD_EEENS3_IJNS3_IJSD_SD_EEENS4_ILi4096EEEEEEEEEEENS_10ViewEngineINS_8smem_ptrIPN7cutlass6half_tEEEEEEEC2ERKSK_RKSR_) ;  /* 0xfffb941000007944 */ /* 0x022fea0003c3ffff */
[----:B------:R1:W5:Y:S01]  /*4e690*/  LDL.64 R2, [R1+0x1580] ;  /* 0x0015800001027983 */ /* 0x0003620000100a00 */
[----:B------:R-:W-:Y:S03]  /*4e6a0*/  MOV R45, 0x4e6c0 ;  /* 0x0004e6c0002d7802 */ /* 0x000fe60000000f00 */
[----:B-1---5:R-:W-:Y:S05]  /*4e6b0*/  CALL.REL.NOINC `($_ZN7cutlass13device_kernelIN5flash19enable_sm80_to_sm89INS1_16FlashAttnBwdSm80INS1_25CollectiveMainloopBwdSm80ILi2ELi2EN4cute5tupleIJNS5_1CILi128EEES8_NS7_ILi64EEEEEENS_6half_tEfNS_4arch4Sm80ELb0ELb1ELb1ELb1ELb0ELb0ELb0ELb0ELi2ELi4ELi4ELi4ELb0EEENS1_24CollectiveEpilogueBwdGQAISA_fSD_Li256ELb1ELb0EEENS1_19SingleTileSchedulerILb1ELb0ELb0ELi128EEEEEEEEEvNT_6ParamsE$_ZN4cute3eso3ESOILb1ELb0EJNS_6LayoutINS_5tupleIJNS3_IJNS_1CILi8EEENS4_ILi1EEEEEENS4_ILi2EEEEEENS3_IJNS3_IJS6_NS4_ILi0EEEEEES5_EEEEENS_10ViewEngineIPN7cutlass6half_tEEEEEC2ERKSD_RKSI_) ;  /* 0xfffba50000007944 */ /* 0x022fea0003c3ffff */
[----:B------:R-:W-:Y:S01]  /*4e6c0*/  MOV R38, R78 ;  /* 0x0000004e00267202 */ /* 0x000fe20000000f00 */
[----:B------:R1:W5:Y:S01]  /*4e6d0*/  LDL.64 R42, [R1+0x1580] ;  /* 0x00158000012a7983 */ /* 0x0003620000100a00 */
[----:B------:R-:W-:Y:S03]  /*4e6e0*/  MOV R39, 0x4e700 ;  /* 0x0004e70000277802 */ /* 0x000fe60000000f00 */
[----:B-1---5:R-:W-:Y:S05]  /*4e6f0*/  CALL.REL.NOINC `($_ZN7cutlass13device_kernelIN5flash19enable_sm80_to_sm89INS1_16FlashAttnBwdSm80INS1_25CollectiveMainloopBwdSm80ILi2ELi2EN4cute5tupleIJNS5_1CILi128EEES8_NS7_ILi64EEEEEENS_6half_tEfNS_4arch4Sm80ELb0ELb1ELb1ELb1ELb0ELb0ELb0ELb0ELi2ELi4ELi4ELi4ELb0EEENS1_24CollectiveEpilogueBwdGQAISA_fSD_Li256ELb1ELb0EEENS1_19SingleTileSchedulerILb1ELb0ELb0ELi128EEEEEEEEEvNT_6ParamsE$_ZN4cute8smem_ptrIPN7cutlass6half_tEECI1NS_12iter_adaptorIS3_S4_EEES3_) ;  /* 0xfffbb10000007944 */ /* 0x022fea0003c3ffff */
[----:B------:R1:W5:Y:S01]  /*4e700*/  LDL.64 R2, [R1+0x1580] ;  /* 0x0015800001027983 */ /* 0x0003620000100a00 */
[----:B------:R-:W-:Y:S03]  /*4e710*/  MOV R37, 0x4e730 ;  /* 0x0004e73000257802 */ /* 0x000fe60000000f00 */
[----:B-1---5:R-:W-:Y:S05]  /*4e720*/  CALL.REL.NOINC `($_ZN7cutlass13device_kernelIN5flash19enable_sm80_to_sm89INS1_16FlashAttnBwdSm80INS1_25CollectiveMainloopBwdSm80ILi2ELi2EN4cute5tupleIJNS5_1CILi128EEES8_NS7_ILi64EEEEEENS_6half_tEfNS_4arch4Sm80ELb0ELb1ELb1ELb1ELb0ELb0ELb0ELb0ELi2ELi4ELi4ELi4ELb0EEENS1_24CollectiveEpilogueBwdGQAISA_fSD_Li256ELb1ELb0EEENS1_19SingleTileSchedulerILb1ELb0ELb0ELi128EEEEEEEEEvNT_6ParamsE$_ZN4cute3eso3ESOILb1ELb0EJNS_6LayoutINS_5tupleIJNS3_IJNS_1CILi8EEENS4_ILi1EEEEEENS4_ILi2EEEEEENS3_IJNS3_IJS6_NS4_ILi0EEEEEENS4_ILi4096EEEEEEEENS_10ViewEngineINS_8smem_ptrIPN7cutlass6half_tEEEEEEEC2ERKSE_RKSL_) ;  /* 0xfffba28000007944 */ /* 0x022fea0003c3ffff */
[----:B------:R-:W-:Y:S01]  /*4e730*/  MOV R38, RZ ;  /* 0x000000ff00267202 */ /* 0x000fe20000000f00 */
[----:B------:R1:W5:Y:S01]  /*4e740*/  LDL.64 R44, [R1+0x1580] ;  /* 0x00158000012c7983 */ /* 0x0003620000100a00 */
[----:B------:R-:W-:Y:S03]  /*4e750*/  MOV R37, 0x4e770 ;  /* 0x0004e77000257802 */ /* 0x000fe60000000f00 */
[----:B-1---5:R-:W-:Y:S05]  /*4e760*/  CALL.REL.NOINC `($_ZN7cutlass13device_kernelIN5flash19enable_sm80_to_sm89INS1_16FlashAttnBwdSm80INS1_25CollectiveMainloopBwdSm80ILi2ELi2EN4cute5tupleIJNS5_1CILi128EEES8_NS7_ILi64EEEEEENS_6half_tEfNS_4arch4Sm80ELb0ELb1ELb1ELb1ELb0ELb0ELb0ELb0ELi2ELi4ELi4ELi4ELb0EEENS1_24CollectiveEpilogueBwdGQAISA_fSD_Li256ELb1ELb0EEENS1_19SingleTileSchedulerILb1ELb0ELb0ELi128EEEEEEEEEvNT_6ParamsE$_ZN4cute3eso3ESOILb1ELb0EJNS_10UnderscoreEiEEC2ERKS2_RKi) ;  /* 0xfffb886000007944 */ /* 0x022fea0003c3ffff */
[----:B------:R-:W-:Y:S01]  /*4e770*/  MOV R37, 0x4e7b0 ;  /* 0x0004e7b000257802 */ /* 0x000fe20000000f00 */
[----:B------:R-:W2:Y:S02]  /*4e780*/  LDL R38, [R1+0x1580] ;  /* 0x0015800001267983 */ /* 0x000ea40000100800 */
[----:B--2---:R-:W-:Y:S02]  /*4e790*/  SHF.L.U32 R38, R38, 0xc, RZ ;  /* 0x0000000c26267819 */ /* 0x004fe400000006ff */
[----:B------:R-:W-:Y:S05]  /*4e7a0*/  CALL.REL.NOINC `($_ZN7cutlass13device_kernelIN5flash19enable_sm80_to_sm89INS1_16FlashAttnBwdSm80INS1_25CollectiveMainloopBwdSm80ILi2ELi2EN4cute5tupleIJNS5_1CILi128EEES8_NS7_ILi64EEEEEENS_6half_tEfNS_4arch4Sm80ELb0ELb1ELb1ELb1ELb0ELb0ELb0ELb0ELi2ELi4ELi4ELi4ELb0EEENS1_24CollectiveEpilogueBwdGQAISA_fSD_Li256ELb1ELb0EEENS1_19SingleTileSchedulerILb1ELb0ELb0ELi128EEEEEEEEEvNT_6ParamsE$_ZN4cute3eso3ESOILb1ELb0EJNS_6LayoutINS_5tupleIJNS3_IJNS_1CILi8EEENS4_ILi1EEEEEEEEENS3_IJNS3_IJS6_NS4_ILi0EEEEEEEEEEEiEEC2ERKSC_RKi) ;  /* 0xfffb9f7000007944 */ /* 0x000fea0003c3ffff */
[----:B------:R-:W-:Y:S01]  /*4e7b0*/  MOV R39, 0x4e810 ;  /* 0x0004e81000277802 */ /* 0x000fe20000000f00 */
[----:B------:R-:W2:Y:S01]  /*4e7c0*/  LDL R3, [R1+0x1580] ;  /* 0x0015800001037983 */ /* 0x000ea20000100800 */
[----:B------:R-:W-:Y:S01]  /*4e7d0*/  IMAD.MOV.U32 R38, RZ, RZ, R78 ;  /* 0x000000ffff267224 */ /* 0x000fe200078e004e */
[C---:B--2---:R-:W-:Y:S04]  /*4e7e0*/  LEA R2, P0, R3.reuse, R44, 0x1 ;  /* 0x0000002c03027211 */ /* 0x044fe800078008ff */
[----:B------:R-:W-:Y:S04]  /*4e7f0*/  LEA.HI.X.SX32 R3, R3, R45, 0x1, P0 ;  /* 0x0000002d03037211 */ /* 0x000fe800000f0eff */
[----:B------:R-:W-:Y:S05]  /*4e800*/  CALL.REL.NOINC `($_ZN7cutlass13device_kernelIN5flash19enable_sm80_to_sm89INS1_16FlashAttnBwdSm80INS1_25CollectiveMainloopBwdSm80ILi2ELi2EN4cute5tupleIJNS5_1CILi128EEES8_NS7_ILi64EEEEEENS_6half_tEfNS_4arch4Sm80ELb0ELb1ELb1ELb1ELb0ELb0ELb0ELb0ELi2ELi4ELi4ELi4ELb0EEENS1_24CollectiveEpilogueBwdGQAISA_fSD_Li256ELb1ELb0EEENS1_19SingleTileSchedulerILb1ELb0ELb0ELi128EEEEEEEEEvNT_6ParamsE$_ZN4cute8smem_ptrIPN7cutlass6half_tEECI1NS_12iter_adaptorIS3_S4_EEES3_) ;  /* 0xfffbaff000007944 */ /* 0x000fea0003c3ffff */
[----:B------:R1:W5:Y:S01]  /*4e810*/  LDL.64 R2, [R1+0x1580] ;  /* 0x0015800001027983 */ /* 0x0003620000100a00 */
[----:B------:R-:W-:Y:S03]  /*4e820*/  MOV R37, 0x4e840 ;  /* 0x0004e84000257802 */ /* 0x000fe60000000f00 */
[----:B-1---5:R-:W-:Y:S05]  /*4e830*/  CALL.REL.NOINC `($_ZN7cutlass13device_kernelIN5flash19enable_sm80_to_sm89INS1_16FlashAttnBwdSm80INS1_25CollectiveMainloopBwdSm80ILi2ELi2EN4cute5tupleIJNS5_1CILi128EEES8_NS7_ILi64EEEEEENS_6half_tEfNS_4arch4Sm80ELb0ELb1ELb1ELb1ELb0ELb0ELb0ELb0ELi2ELi4ELi4ELi4ELb0EEENS1_24CollectiveEpilogueBwdGQAISA_fSD_Li256ELb1ELb0EEENS1_19SingleTileSchedulerILb1ELb0ELb0ELi128EEEEEEEEEvNT_6ParamsE$_ZN4cute3eso3ESOILb1ELb0EJNS_6LayoutINS_5tupleIJNS3_IJNS_1CILi8EEENS4_ILi1EEEEEEEEENS3_IJNS3_IJS6_NS4_ILi0EEEEEEEEEEENS_10ViewEngineINS_8smem_ptrIPN7cutlass6half_tEEEEEEEC2ERKSC_RKSJ_) ;  /* 0xfffb9e4000007944 */ /* 0x022fea0003c3ffff */
        /* <DEDUP_REMOVED lines=9> */
[----:B------:R-:W2:Y:S02]  /*4e8d0*/  LDL R39, [R1+0x1580] ;  /* 0x0015800001277983 */ /* 0x000ea40000100800 */
[C---:B--2---:R-:W-:Y:S04]  /*4e8e0*/  LEA R38, P0, R39.reuse, R42, 0x1 ;  /* 0x0000002a27267211 */ /* 0x044fe800078008ff */
[----:B------:R-:W-:Y:S04]  /*4e8f0*/  LEA.HI.X.SX32 R39, R39, R43, 0x1, P0 ;  /* 0x0000002b27277211 */ /* 0x000fe800000f0eff */
[----:B------:R-:W-:Y:S05]  /*4e900*/  CALL.REL.NOINC `($_ZN7cutlass13device_kernelIN5flash19enable_sm80_to_sm89INS1_16FlashAttnBwdSm80INS1_25CollectiveMainloopBwdSm80ILi2ELi2EN4cute5tupleIJNS5_1CILi128EEES8_NS7_ILi64EEEEEENS_6half_tEfNS_4arch4Sm80ELb0ELb1ELb1ELb1ELb0ELb0ELb0ELb0ELi2ELi4ELi4ELi4ELb0EEENS1_24CollectiveEpilogueBwdGQAISA_fSD_Li256ELb1ELb0EEENS1_19SingleTileSchedulerILb1ELb0ELb0ELi128EEEEEEEEEvNT_6ParamsE$_ZN4cute3eso3ESOILb1ELb0EJNS_6LayoutINS_5tupleIJNS3_IJNS_1CILi8EEENS4_ILi1EEEEEEEEENS3_IJNS3_IJS6_NS4_ILi0EEEEEEEEEEENS_10ViewEngineIPN7cutlass6half_tEEEEEC2ERKSC_RKSH_) ;  /* 0xfffb9dc000007944 */ /* 0x000fea0003c3ffff */
[----:B------:R-:W-:Y:S01]  /*4e910*/  MOV R38, R78 ;  /* 0x0000004e00267202 */ /* 0x000fe20000000f00 */
[----:B------:R1:W5:Y:S01]  /*4e920*/  LDL.64 R36, [R1+0x1580] ;  /* 0x0015800001247983 */ /* 0x0003620000100a00 */
[----:B------:R-:W-:Y:S03]  /*4e930*/  MOV R39, 0x4e950 ;  /* 0x0004e95000277802 */ /* 0x000fe60000000f00 */
[----:B-1---5:R-:W-:Y:S05]  /*4e940*/  CALL.REL.NOINC `($_ZN7cutlass13device_kernelIN5flash19enable_sm80_to_sm89INS1_16FlashAttnBwdSm80INS1_25CollectiveMainloopBwdSm80ILi2ELi2EN4cute5tupleIJNS5_1CILi128EEES8_NS7_ILi64EEEEEENS_6half_tEfNS_4arch4Sm80ELb0ELb1ELb1ELb1ELb0ELb0ELb0ELb0ELi2ELi4ELi4ELi4ELb0EEENS1_24CollectiveEpilogueBwdGQAISA_fSD_Li256ELb1ELb0EEENS1_19SingleTileSchedulerILb1ELb0ELb0ELi128EEEEEEEEEvNT_6ParamsE$_ZN4cute8smem_ptrIPN7cutlass6half_tEECI1NS_12iter_adaptorIS3_S4_EEES3_) ;  /* 0xfffbaeb000007944 */ /* 0x022fea0003c3ffff */
[----:B------:R1:W5:Y:S01]  /*4e950*/  LDL.64 R2, [R1+0x1580] ;  /* 0x0015800001027983 */ /* 0x0003620000100a00 */
[----:B------:R-:W-:Y:S03]  /*4e960*/  MOV R39, 0x4e980 ;  /* 0x0004e98000277802 */ /* 0x000fe60000000f00 */
[----:B-1---5:R-:W-:Y:S05]  /*4e970*/  CALL.REL.NOINC `($_ZN7cutlass13device_kernelIN5flash19enable_sm80_to_sm89INS1_16FlashAttnBwdSm80INS1_25CollectiveMainloopBwdSm80ILi2ELi2EN4cute5tupleIJNS5_1CILi128EEES8_NS7_ILi64EEEEEENS_6half_tEfNS_4arch4Sm80ELb0ELb1ELb1ELb1ELb0ELb0ELb0ELb0ELi2ELi4ELi4ELi4ELb0EEENS1_24CollectiveEpilogueBwdGQAISA_fSD_Li256ELb1ELb0EEENS1_19SingleTileSchedulerILb1ELb0ELb0ELi128EEEEEEEEEvNT_6ParamsE$_ZN4cute8smem_ptrIPN7cutlass9uint128_tEECI1NS_12iter_adaptorIS3_S4_EEES3_) ;  /* 0xfffbaed000007944 */ /* 0x022fea0003c3ffff */
[----:B------:R1:W5:Y:S01]  /*4e980*/  LDL.64 R2, [R1+0x1580] ;  /* 0x0015800001027983 */ /* 0x0003620000100a00 */
[----:B------:R-:W-:Y:S03]  /*4e990*/  MOV R39, 0x4e9b0 ;  /* 0x0004e9b000277802 */ /* 0x000fe60000000f00 */
[----:B-1---5:R-:W-:Y:S05]  /*4e9a0*/  CALL.REL.NOINC `($_ZN7cutlass13device_kernelIN5flash19enable_sm80_to_sm89INS1_16FlashAttnBwdSm80INS1_25CollectiveMainloopBwdSm80ILi2ELi2EN4cute5tupleIJNS5_1CILi128EEES8_NS7_ILi64EEEEEENS_6half_tEfNS_4arch4Sm80ELb0ELb1ELb1ELb1ELb0ELb0ELb0ELb0ELi2ELi4ELi4ELi4ELb0EEENS1_24CollectiveEpilogueBwdGQAISA_fSD_Li256ELb1ELb0EEENS1_19SingleTileSchedulerILb1ELb0ELb0ELi128EEEEEEEEEvNT_6ParamsE$_ZN4cute3eso3ESOILb1ELb0EJNS_6LayoutINS_5tupleIJNS3_IJNS_1CILi1EEES5_EEEEEENS3_IJNS3_IJS5_NS4_ILi0EEEEEEEEEEENS_10ViewEngineINS_8smem_ptrIPN7cutlass9uint128_tEEEEEEEC2ERKSB_RKSI_) ;  /* 0xfffb955000007944 */ /* 0x022fea0003c3ffff */
[----:B------:R1:W5:Y:S01]  /*4e9b0*/  LDL R38, [R1+0x1580] ;  /* 0x0015800001267983 */ /* 0x0003620000100800 */
[----:B------:R-:W-:Y:S03]  /*4e9c0*/  MOV R3, 0x4e9e0 ;  /* 0x0004e9e000037802 */ /* 0x000fe60000000f00 */
[----:B-1---5:R-:W-:Y:S05]  /*4e9d0*/  CALL.REL.NOINC `($_ZN7cutlass13device_kernelIN5flash19enable_sm80_to_sm89INS1_16FlashAttnBwdSm80INS1_25CollectiveMainloopBwdSm80ILi2ELi2EN4cute5tupleIJNS5_1CILi128EEES8_NS7_ILi64EEEEEENS_6half_tEfNS_4arch4Sm80ELb0ELb1ELb1ELb1ELb0ELb0ELb0ELb0ELi2ELi4ELi4ELi4ELb0EEENS1_24CollectiveEpilogueBwdGQAISA_fSD_Li256ELb1ELb0EEENS1_19SingleTileSchedulerILb1ELb0ELb0ELi128EEEEEEEEEvNT_6ParamsE$_ZN4cute3eso3ESOILb1ELb0EJNS_6LayoutINS_5tupleIJNS3_IJNS_1CILi4EEENS4_ILi1EEEEEEEEENS3_IJNS3_IJS6_NS4_ILi0EEEEEEEEEEENS_10ViewEngineIPjEEEEC2ERKSC_RKSF_) ;  /* 0xfffb9c5000007944 */ /* 0x022fea0003c3ffff */
        /* <DEDUP_REMOVED lines=9> */
[----:B---3--:R-:W-:Y:S05]  /*4ea70*/  CALL.REL.NOINC `($_ZN7cutlass13device_kernelIN5flash19enable_sm80_to_sm89INS1_16FlashAttnBwdSm80INS1_25CollectiveMainloopBwdSm80ILi2ELi2EN4cute5tupleIJNS5_1CILi128EEES8_NS7_ILi64EEEEEENS_6half_tEfNS_4arch4Sm80ELb0ELb1ELb1ELb1ELb0ELb0ELb0ELb0ELi2ELi4ELi4ELi4ELb0EEENS1_24CollectiveEpilogueBwdGQAISA_fSD_Li256ELb1ELb0EEENS1_19SingleTileSchedulerILb1ELb0ELb0ELi128EEEEEEEEEvNT_6ParamsE$_ZN4cute3eso3ESOILb1ELb0EJNS_10UnderscoreEiEEC2ERKS2_RKi) ;  /* 0xfffb855000007944 */ /* 0x008fea0003c3ffff */
        /* <DEDUP_REMOVED lines=13> */
[----:B------:R-:W-:Y:S01]  /*4eb50*/  MOV R38, 0x1 ;  /* 0x0000000100267802 */ /* 0x000fe20000000f00 */
        /* <DEDUP_REMOVED lines=34> */
[----:B------:R-:W-:Y:S05]  /*4ed80*/  CALL.REL.NOINC `($_ZN7cutlass13device_kernelIN5flash19enable_sm80_to_sm89INS1_16FlashAttnBwdSm80INS1_25CollectiveMainloopBwdSm80ILi2ELi2EN4cute5tupleIJNS5_1CILi128EEES8_NS7_ILi64EEEEEENS_6half_tEfNS_4arch4Sm80ELb0ELb1ELb1ELb1ELb0ELb0ELb0ELb0ELi2ELi4ELi4ELi4ELb0EEENS1_24CollectiveEpilogueBwdGQAISA_fSD_Li256ELb1ELb0EEENS1_19SingleTileSchedulerILb1ELb0ELb0ELi128EEEEEEEEEvNT_6ParamsE$_ZN4cute3eso3ESOILb1ELb0EJNS_10UnderscoreES2_iEEC2ERKS2_S5_RKi) ;  /* 0xfffb81f000007944 */ /* 0x000fea0003c3ffff */
[----:B------:R1:W5:Y:S01]  /*4ed90*/  LDL R38, [R1+0x1580] ;  /* 0x0015800001267983 */ /* 0x0003620000100800 */
[----:B------:R-:W-:Y:S03]  /*4eda0*/  MOV R2, 0x4edd0 ;  /* 0x0004edd000027802 */ /* 0x000fe60000000f00 */
[----:B------:R1:W5:Y:S04]  /*4edb0*/  LD.E R36, [R86.64] ;  /* 0x0000000856247980 */ /* 0x000368000c101900 */
[----:B-1---5:R-:W-:Y:S05]  /*4edc0*/  CALL.REL.NOINC `($_ZN7cutlass13device_kernelIN5flash19enable_sm80_to_sm89INS1_16FlashAttnBwdSm80INS1_25CollectiveMainloopBwdSm80ILi2ELi2EN4cute5tupleIJNS5_1CILi128EEES8_NS7_ILi64EEEEEENS_6half_tEfNS_4arch4Sm80ELb0ELb1ELb1ELb1ELb0ELb0ELb0ELb0ELi2ELi4ELi4ELi4ELb0EEENS1_24CollectiveEpilogueBwdGQAISA_fSD_Li256ELb1ELb0EEENS1_19SingleTileSchedulerILb1ELb0ELb0ELi128EEEEEEEEEvNT_6ParamsE$_ZZN4cute5sliceINS_5tupleIJNS_10UnderscoreES2_iEEENS1_IJNS1_IJNS_1CILi1EEENS4_ILi0EEEEEEiNS4_ILi1024EEEEEEEEDaRKT_RKT0_ENKUlRKT_RKT0_E_clIS2_iEEDaSI_SL_) ;  /* 0xfffbb32000007944 */ /* 0x022fea0003c3ffff */
[----:B------:R-:W-:Y:S02]  /*4edd0*/  MOV R2, 0x4edf0 ;  /* 0x0004edf000027802 */ /* 0x000fe40000000f00 */
[----:B------:R-:W-:Y:S05]  /*4ede0*/  CALL.REL.NOINC `($_ZN7cutlass13device_kernelIN5flash19enable_sm80_to_sm89INS1_16FlashAttnBwdSm80INS1_25CollectiveMainloopBwdSm80ILi2ELi2EN4cute5tupleIJNS5_1CILi128EEES8_NS7_ILi64EEEEEENS_6half_tEfNS_4arch4Sm80ELb0ELb1ELb1ELb1ELb0ELb0ELb0ELb0ELi2ELi4ELi4ELi4ELb0EEENS1_24CollectiveEpilogueBwdGQAISA_fSD_Li256ELb1ELb0EEENS1_19SingleTileSchedulerILb1ELb0ELb0ELi128EEEEEEEEEvNT_6ParamsE$_ZZN4cute12filter_tupleINS_5tupleIJNS_10UnderscoreES2_iEEENS1_IJNS1_IJNS_1CILi1EEENS4_ILi0EEEEEEiNS4_ILi1024EEEEEEZNS_5sliceIS3_S9_EEDaRKT_RKT0_EUlRKT_RKT0_E_EEDaSD_SG_OT1_ENKUlDpSJ_E_clIJNS1_IJS7_EEENS1_IJiEEENS1_IJEEEEEEDaSQ_) ;  /* 0xfffbad1000007944 */ /* 0x000fea0003c3ffff */
[----:B------:R-:W-:Y:S02]  /*4edf0*/  MOV R3, 0x4ee10 ;  /* 0x0004ee1000037802 */ /* 0x000fe40000000f00 */
[----:B------:R-:W-:Y:S05]  /*4ee00*/  CALL.REL.NOINC `($_ZN7cutlass13device_kernelIN5flash19enable_sm80_to_sm89INS1_16FlashAttnBwdSm80INS1_25CollectiveMainloopBwdSm80ILi2ELi2EN4cute5tupleIJNS5_1CILi128EEES8_NS7_ILi64EEEEEENS_6half_tEfNS_4arch4Sm80ELb0ELb1ELb1ELb1ELb0ELb0ELb0ELb0ELi2ELi4ELi4ELi4ELb0EEENS1_24CollectiveEpilogueBwdGQAISA_fSD_Li256ELb1ELb0EEENS1_19SingleTileSchedulerILb1ELb0ELb0ELi128EEEEEEEEEvNT_6ParamsE$_ZN4cute5tupleIJNS0_IJNS0_IJNS_1CILi8EEENS1_ILi1EEEEEENS1_ILi2EEEEEENS0_IJNS0_IJS3_NS1_ILi0EEEEEEiEEEEEC2ERKS6_RKS9_) ;  /* 0xfffba5f000007944 */ /* 0x000fea0003c3ffff */
[----:B------:R1:W5:Y:S01]  /*4ee10*/  LDL R37, [R1+0x1580] ;  /* 0x0015800001257983 */ /* 0x0003620000100800 */
[----:B------:R-:W-:Y:S02]  /*4ee20*/  SHF.L.U32 R38, R38, 0xa, RZ ;  /* 0x0000000a26267819 */ /* 0x000fe400000006ff */
[----:B------:R-:W-:Y:S03]  /*4ee30*/  MOV R36, 0x4ee60 ;  /* 0x0004ee6000247802 */ /* 0x000fe60000000f00 */
[----:B------:R1:W-:Y:S04]  /*4ee40*/  STL [R1+0x15b0], R38 ;  /* 0x0015b02601007387 */ /* 0x0003e80000100800 */
[----:B-1---5:R-:W-:Y:S05]  /*4ee50*/  CALL.REL.NOINC `($_ZN7cutlass13device_kernelIN5flash19enable_sm80_to_sm89INS1_16FlashAttnBwdSm80INS1_25CollectiveMainloopBwdSm80ILi2ELi2EN4cute5tupleIJNS5_1CILi128EEES8_NS7_ILi64EEEEEENS_6half_tEfNS_4arch4Sm80ELb0ELb1ELb1ELb1ELb0ELb0ELb0ELb0ELi2ELi4ELi4ELi4ELb0EEENS1_24CollectiveEpilogueBwdGQAISA_fSD_Li256ELb1ELb0EEENS1_19SingleTileSchedulerILb1ELb0ELb0ELi128EEEEEEEEEvNT_6ParamsE$_ZN4cute3eso3ESOILb0ELb0EJNS_6LayoutINS_5tupleIJNS3_IJNS_1CILi8EEENS4_ILi1EEEEEENS4_ILi2EEEEEENS3_IJNS3_IJS6_NS4_ILi0EEEEEEiEEEEEiEEC2ERKSD_RKi) ;  /* 0xfffb77a000007944 */ /* 0x022fea0003c3ffff */
[----:B-1----:R-:W2:Y:S01]  /*4ee60*/  LD.E.64 R2, [R86.64+0x8] ;  /* 0x0000080856027980 */ /* 0x002ea2000c101b00 */
[----:B------:R-:W-:Y:S01]  /*4ee70*/  MOV R39, 0x4eed0 ;  /* 0x0004eed000277802 */ /* 0x000fe20000000f00 */
[----:B------:R-:W-:Y:S02]  /*4ee80*/  IMAD.MOV.U32 R38, RZ, RZ, R78 ;  /* 0x000000ffff267224 */ /* 0x000fe400078e004e */
[----:B------:R-:W2:Y:S02]  /*4ee90*/  LDL.64 R36, [R1+0x1580] ;  /* 0x0015800001247983 */ /* 0x000ea40000100a00 */
[C---:B--2---:R-:W-:Y:S04]  /*4eea0*/  LEA R2, P0, R37.reuse, R2, 0x1 ;  /* 0x0000000225027211 */ /* 0x044fe800078008ff */
[----:B------:R-:W-:Y:S04]  /*4eeb0*/  LEA.HI.X.SX32 R3, R37, R3, 0x1, P0 ;  /* 0x0000000325037211 */ /* 0x000fe800000f0eff */
[----:B------:R-:W-:Y:S05]  /*4eec0*/  CALL.REL.NOINC `($_ZN7cutlass13device_kernelIN5flash19enable_sm80_to_sm89INS1_16FlashAttnBwdSm80INS1_25CollectiveMainloopBwdSm80ILi2ELi2EN4cute5tupleIJNS5_1CILi128EEES8_NS7_ILi64EEEEEENS_6half_tEfNS_4arch4Sm80ELb0ELb1ELb1ELb1ELb0ELb0ELb0ELb0ELi2ELi4ELi4ELi4ELb0EEENS1_24CollectiveEpilogueBwdGQAISA_fSD_Li256ELb1ELb0EEENS1_19SingleTileSchedulerILb1ELb0ELb0ELi128EEEEEEEEEvNT_6ParamsE$_ZN4cute8smem_ptrIPN7cutlass6half_tEECI1NS_12iter_adaptorIS3_S4_EEES3_) ;  /* 0xfffba93000007944 */ /* 0x000fea0003c3ffff */
[----:B------:R-:W2:Y:S01]  /*4eed0*/  LDL.64 R2, [R1+0x1580] ;  /* 0x0015800001027983 */ /* 0x000ea20000100a00 */
[----:B------:R-:W-:Y:S03]  /*4eee0*/  MOV R37, 0x4ef10 ;  /* 0x0004ef1000257802 */ /* 0x000fe60000000f00 */
[----:B--2---:R1:W-:Y:S04]  /*4eef0*/  STL.64 [R1+0x15b0], R2 ;  /* 0x0015b00201007387 */ /* 0x0043e80000100a00 */
[----:B-1----:R-:W-:Y:S05]  /*4ef00*/  CALL.REL.NOINC `($_ZN7cutlass13device_kernelIN5flash19enable_sm80_to_sm89INS1_16FlashAttnBwdSm80INS1_25CollectiveMainloopBwdSm80ILi2ELi2EN4cute5tupleIJNS5_1CILi128EEES8_NS7_ILi64EEEEEENS_6half_tEfNS_4arch4Sm80ELb0ELb1ELb1ELb1ELb0ELb0ELb0ELb0ELi2ELi4ELi4ELi4ELb0EEENS1_24CollectiveEpilogueBwdGQAISA_fSD_Li256ELb1ELb0EEENS1_19SingleTileSchedulerILb1ELb0ELb0ELi128EEEEEEEEEvNT_6ParamsE$_ZN4cute3eso3ESOILb0ELb0EJNS_6LayoutINS_5tupleIJNS3_IJNS_1CILi8EEENS4_ILi1EEEEEENS4_ILi2EEEEEENS3_IJNS3_IJS6_NS4_ILi0EEEEEEiEEEEENS_10ViewEngineINS_8smem_ptrIPN7cutlass6half_tEEEEEEEC2ERKSD_RKSK_) ;  /* 0xfffb767000007944 */ /* 0x002fea0003c3ffff */
[----:B------:R1:W5:Y:S01]  /*4ef10*/  LDL R39, [R1+0x1580] ;  /* 0x0015800001277983 */ /* 0x0003620000100800 */
[----:B------:R-:W-:Y:S02]  /*4ef20*/  MOV R38, R40 ;  /* 0x0000002800267202 */ /* 0x000fe40000000f00 */
[----:B------:R-:W-:Y:S01]  /*4ef30*/  MOV R3, 0x4ef60 ;  /* 0x0004ef6000037802 */ /* 0x000fe20000000f00 */
[----:B------:R1:W5:Y:S04]  /*4ef40*/  LDL.64 R42, [R1+0x1588] ;  /* 0x00158800012a7983 */ /* 0x0003680000100a00 */
[----:B-1---5:R-:W-:Y:S05]  /*4ef50*/  CALL.REL.NOINC `($_ZN7cutlass13device_kernelIN5flash19enable_sm80_to_sm89INS1_16FlashAttnBwdSm80INS1_25CollectiveMainloopBwdSm80ILi2ELi2EN4cute5tupleIJNS5_1CILi128EEES8_NS7_ILi64EEEEEENS_6half_tEfNS_4arch4Sm80ELb0ELb1ELb1ELb1ELb0ELb0ELb0ELb0ELi2ELi4ELi4ELi4ELb0EEENS1_24CollectiveEpilogueBwdGQAISA_fSD_Li256ELb1ELb0EEENS1_19SingleTileSchedulerILb1ELb0ELb0ELi128EEEEEEEEEvNT_6ParamsE$_ZN4cute3eso3ESOILb1ELb0EJNS_10UnderscoreES2_iEEC2ERKS2_S5_RKi) ;  /* 0xfffb802000007944 */ /* 0x022fea0003c3ffff */
[----:B------:R-:W-:Y:S01]  /*4ef60*/  MOV R3, 0x4efa0 ;  /* 0x0004efa000037802 */ /* 0x000fe20000000f00 */
[----:B------:R-:W2:Y:S02]  /*4ef70*/  LDL R36, [R1+0x1580] ;  /* 0x0015800001247983 */ /* 0x000ea40000100800 */
[----:B--2---:R-:W-:Y:S02]  /*4ef80*/  SHF.L.U32 R36, R36, 0x2, RZ ;  /* 0x0000000224247819 */ /* 0x004fe400000006ff */
[----:B------:R-:W-:Y:S05]  /*4ef90*/  CALL.REL.NOINC `($_ZN7cutlass13device_kernelIN5flash19enable_sm80_to_sm89INS1_16FlashAttnBwdSm80INS1_25CollectiveMainloopBwdSm80ILi2ELi2EN4cute5tupleIJNS5_1CILi128EEES8_NS7_ILi64EEEEEENS_6half_tEfNS_4arch4Sm80ELb0ELb1ELb1ELb1ELb0ELb0ELb0ELb0ELi2ELi4ELi4ELi4ELb0EEENS1_24CollectiveEpilogueBwdGQAISA_fSD_Li256ELb1ELb0EEENS1_19SingleTileSchedulerILb1ELb0ELb0ELi128EEEEEEEEEvNT_6ParamsE$_ZN4cute3eso3ESOILb1ELb0EJNS_6LayoutINS_5tupleIJNS3_IJNS3_IJNS_1CILi4EEENS4_ILi2EEEEEENS4_ILi1EEEEEES6_EEENS3_IJNS3_IJNS3_IJS8_NS4_ILi32EEEEEENS4_ILi0EEEEEENS4_ILi64EEEEEEEEiEEC2ERKSH_RKi) ;  /* 0xfffb89e000007944 */ /* 0x000fea0003c3ffff */
[----:B------:R-:W-:Y:S01]  /*4efa0*/  MOV R3, 0x4eff0 ;  /* 0x0004eff000037802 */ /* 0x000fe20000000f00 */
[----:B------:R-:W2:Y:S02]  /*4efb0*/  LDL R36, [R1+0x1580] ;  /* 0x0015800001247983 */ /* 0x000ea40000100800 */
[C---:B--2---:R-:W-:Y:S04]  /*4efc0*/  LEA R37, P0, R36.reuse, R82, 0x1 ;  /* 0x0000005224257211 */ /* 0x044fe800078008ff */
[----:B------:R-:W-:Y:S04]  /*4efd0*/  LEA.HI.X.SX32 R36, R36, R83, 0x1, P0 ;  /* 0x0000005324247211 */ /* 0x000fe800000f0eff */
[----:B------:R-:W-:Y:S05]  /*4efe0*/  CALL.REL.NOINC `($_ZN7cutlass13device_kernelIN5flash19enable_sm80_to_sm89INS1_16FlashAttnBwdSm80INS1_25CollectiveMainloopBwdSm80ILi2ELi2EN4cute5tupleIJNS5_1CILi128EEES8_NS7_ILi64EEEEEENS_6half_tEfNS_4arch4Sm80ELb0ELb1ELb1ELb1ELb0ELb0ELb0ELb0ELi2ELi4ELi4ELi4ELb0EEENS1_24CollectiveEpilogueBwdGQAISA_fSD_Li256ELb1ELb0EEENS1_19SingleTileSchedulerILb1ELb0ELb0ELi128EEEEEEEEEvNT_6ParamsE$_ZN4cute3eso3ESOILb1ELb0EJNS_6LayoutINS_5tupleIJNS3_IJNS3_IJNS_1CILi4EEENS4_ILi2EEEEEENS4_ILi1EEEEEES6_EEENS3_IJNS3_IJNS3_IJS8_NS4_ILi32EEEEEENS4_ILi0EEEEEENS4_ILi64EEEEEEEENS_10ViewEngineIPN7cutlass6half_tEEEEEC2ERKSH_RKSM_) ;  /* 0xfffb891000007944 */ /* 0x000fea0003c3ffff */
[----:B------:R-:W-:Y:S01]  /*4eff0*/  MOV R38, R39 ;  /* 0x0000002700267202 */ /* 0x000fe20000000f00 */
[----:B------:R1:W5:Y:S01]  /*4f000*/  LDL.64 R2, [R1+0x1580] ;  /* 0x0015800001027983 */ /* 0x0003620000100a00 */
[----:B------:R-:W-:Y:S03]  /*4f010*/  MOV R36, 0x4f030 ;  /* 0x0004f03000247802 */ /* 0x000fe60000000f00 */
[----:B-1---5:R-:W-:Y:S05]  /*4f020*/  CALL.REL.NOINC `($_ZN7cutlass13device_kernelIN5flash19enable_sm80_to_sm89INS1_16FlashAttnBwdSm80INS1_25CollectiveMainloopBwdSm80ILi2ELi2EN4cute5tupleIJNS5_1CILi128EEES8_NS7_ILi64EEEEEENS_6half_tEfNS_4arch4Sm80ELb0ELb1ELb1ELb1ELb0ELb0ELb0ELb0ELi2ELi4ELi4ELi4ELb0EEENS1_24CollectiveEpilogueBwdGQAISA_fSD_Li256ELb1ELb0EEENS1_19SingleTileSchedulerILb1ELb0ELb0ELi128EEEEEEEEEvNT_6ParamsE$_ZZN4cute4takeILi1ELi2ENS_5tupleIJNS1_IJNS_1CILi1EEENS2_ILi0EEEEEEiEEEEEDaRKT1_ENKUlDpRKT_E_clIJiEEEDaSD_) ;  /* 0xfffbaf9000007944 */ /* 0x022fea0003c3ffff */
[----:B------:R-:W-:Y:S02]  /*4f030*/  MOV R37, 0x4f050 ;  /* 0x0004f05000257802 */ /* 0x000fe40000000f00 */
[----:B------:R-:W-:Y:S05]  /*4f040*/  CALL.REL.NOINC `($_ZN7cutlass13device_kernelIN5flash19enable_sm80_to_sm89INS1_16FlashAttnBwdSm80INS1_25CollectiveMainloopBwdSm80ILi2ELi2EN4cute5tupleIJNS5_1CILi128EEES8_NS7_ILi64EEEEEENS_6half_tEfNS_4arch4Sm80ELb0ELb1ELb1ELb1ELb0ELb0ELb0ELb0ELi2ELi4ELi4ELi4ELb0EEENS1_24CollectiveEpilogueBwdGQAISA_fSD_Li256ELb1ELb0EEENS1_19SingleTileSchedulerILb1ELb0ELb0ELi128EEEEEEEEEvNT_6ParamsE$_ZN4cute3eso3ESOILb1ELb0EJNS_5tupleIJNS_1CILi1EEENS3_ILi0EEEEEENS2_IJiEEEEEC2ERKS6_RKS7_) ;  /* 0xfffb86b000007944 */ /* 0x000fea0003c3ffff */
[----:B------:R1:W5:Y:S01]  /*4f050*/  LDL R38, [R1+0x1580] ;  /* 0x0015800001267983 */ /* 0x0003620000100800 */
[----:B------:R-:W-:Y:S03]  /*4f060*/  MOV R37, 0x4f080 ;  /* 0x0004f08000257802 */ /* 0x000fe60000000f00 */
[----:B-1---5:R-:W-:Y:S05]  /*4f070*/  CALL.REL.NOINC `($_ZN7cutlass13device_kernelIN5flash19enable_sm80_to_sm89INS1_16FlashAttnBwdSm80INS1_25CollectiveMainloopBwdSm80ILi2ELi2EN4cute5tupleIJNS5_1CILi128EEES8_NS7_ILi64EEEEEENS_6half_tEfNS_4arch4Sm80ELb0ELb1ELb1ELb1ELb0ELb0ELb0ELb0ELi2ELi4ELi4ELi4ELb0EEENS1_24CollectiveEpilogueBwdGQAISA_fSD_Li256ELb1ELb0EEENS1_19SingleTileSchedulerILb1ELb0ELb0ELi128EEEEEEEEEvNT_6ParamsE$_ZN4cute5tupleIJNS0_IJNS0_IJNS_1CILi8EEENS1_ILi1EEEEEENS0_IJNS1_ILi2EEEEEEEEENS0_IJNS0_IJS3_NS1_ILi0EEEEEENS0_IJiEEEEEEEEC2ERKS7_RKSB_) ;  /* 0xfffba33000007944 */ /* 0x022fea0003c3ffff */
[----:B------:R1:W5:Y:S01]  /*4f080*/  LDL R39, [R1+0x1580] ;  /* 0x0015800001277983 */ /* 0x0003620000100800 */
[----:B------:R-:W-:Y:S03]  /*4f090*/  MOV R38, 0x4f0c0 ;  /* 0x0004f0c000267802 */ /* 0x000fe60000000f00 */
[----:B------:R1:W-:Y:S04]  /*4f0a0*/  STL.64 [R1+0x15b0], R42 ;  /* 0x0015b02a01007387 */ /* 0x0003e80000100a00 */
[----:B-1---5:R-:W-:Y:S05]  /*4f0b0*/  CALL.REL.NOINC `($_ZN7cutlass13device_kernelIN5flash19enable_sm80_to_sm89INS1_16FlashAttnBwdSm80INS1_25CollectiveMainloopBwdSm80ILi2ELi2EN4cute5tupleIJNS5_1CILi128EEES8_NS7_ILi64EEEEEENS_6half_tEfNS_4arch4Sm80ELb0ELb1ELb1ELb1ELb0ELb0ELb0ELb0ELi2ELi4ELi4ELi4ELb0EEENS1_24CollectiveEpilogueBwdGQAISA_fSD_Li256ELb1ELb0EEENS1_19SingleTileSchedulerILb1ELb0ELb0ELi128EEEEEEEEEvNT_6ParamsE$_ZN4cute3eso3ESOILb0ELb0EJNS_6LayoutINS_5tupleIJNS3_IJNS_1CILi8EEENS4_ILi1EEEEEENS3_IJNS4_ILi2EEEEEEEEENS3_IJNS3_IJS6_NS4_ILi0EEEEEENS3_IJiEEEEEEEENS_10ViewEngineINS_8smem_ptrIPN7cutlass6half_tEEEEEEEC2ERKSF_RKSM_) ;  /* 0xfffb745000007944 */ /* 0x022fea0003c3ffff */
[----:B-1----:R1:W5:Y:S01]  /*4f0c0*/  LDL R40, [R1+0x1580] ;  /* 0x0015800001287983 */ /* 0x0023620000100800 */
[----:B------:R-:W-:Y:S03]  /*4f0d0*/  MOV R37, 0x4f100 ;  /* 0x0004f10000257802 */ /* 0x000fe60000000f00 */
[----:B------:R1:W5:Y:S04]  /*4f0e0*/  LDL R38, [R1+0x1588] ;  /* 0x0015880001267983 */ /* 0x0003680000100800 */
[----:B-1---5:R-:W-:Y:S05]  /*4f0f0*/  CALL.REL.NOINC `($_ZN7cutlass13device_kernelIN5flash19enable_sm80_to_sm89INS1_16FlashAttnBwdSm80INS1_25CollectiveMainloopBwdSm80ILi2ELi2EN4cute5tupleIJNS5_1CILi128EEES8_NS7_ILi64EEEEEENS_6half_tEfNS_4arch4Sm80ELb0ELb1ELb1ELb1ELb0ELb0ELb0ELb0ELi2ELi4ELi4ELi4ELb0EEENS1_24CollectiveEpilogueBwdGQAISA_fSD_Li256ELb1ELb0EEENS1_19SingleTileSchedulerILb1ELb0ELb0ELi128EEEEEEEEEvNT_6ParamsE$_ZN4cute3eso3ESOILb1ELb0EJNS_6LayoutINS_5tupleIJNS3_IJNS3_IJNS_1CILi4EEENS4_ILi2EEEEEENS4_ILi1EEEEEENS3_IJS6_EEEEEENS3_IJNS3_IJNS3_IJS8_NS4_ILi32EEEEEENS4_ILi0EEEEEENS3_IJNS4_ILi64EEEEEEEEEEENS_10ViewEngineIPN7cutlass6half_tEEEEEC2ERKSJ_RKSO_) ;  /* 0xfffb87b000007944 */ /* 0x022fea0003c3ffff */
[----:B------:R1:W5:Y:S01]  /*4f100*/  LDL.64 R2, [R1+0x1580] ;  /* 0x0015800001027983 */ /* 0x0003620000100a00 */
[----:B------:R-:W-:Y:S03]  /*4f110*/  MOV R37, 0x4f130 ;  /* 0x0004f13000257802 */ /* 0x000fe60000000f00 */
[----:B-1---5:R-:W-:Y:S05]  /*4f120*/  CALL.REL.NOINC `($_ZN7cutlass13device_kernelIN5flash19enable_sm80_to_sm89INS1_16FlashAttnBwdSm80INS1_25CollectiveMainloopBwdSm80ILi2ELi2EN4cute5tupleIJNS5_1CILi128EEES8_NS7_ILi64EEEEEENS_6half_tEfNS_4arch4Sm80ELb0ELb1ELb1ELb1ELb0ELb0ELb0ELb0ELi2ELi4ELi4ELi4ELb0EEENS1_24CollectiveEpilogueBwdGQAISA_fSD_Li256ELb1ELb0EEENS1_19SingleTileSchedulerILb1ELb0ELb0ELi128EEEEEEEEEvNT_6ParamsE$_ZN4cute3eso3ESOILb1ELb0EJNS_6LayoutINS_5tupleIJNS3_IJNS3_IJNS3_IJNS_1CILi4EEENS4_ILi2EEEEEENS4_ILi1EEEEEES8_EEENS3_IJNS3_IJNS3_IJS8_S8_EEES8_EEES6_EEEEEENS3_IJNS3_IJNS3_IJNS3_IJS8_NS4_ILi32EEEEEENS4_ILi0EEEEEESH_EEENS3_IJNS3_IJNS3_IJSH_SH_EEESH_EEENS4_ILi64EEEEEEEEEEENS_10ViewEngineIPN7cutlass6half_tEEEEEC2ERKSP_RKSU_) ;  /* 0xfffb862000007944 */ /* 0x022fea0003c3ffff */
        /* <DEDUP_REMOVED lines=16> */
[----:B------:R-:W-:Y:S05]  /*4f230*/  CALL.REL.NOINC `($_ZN7cutlass13device_kernelIN5flash19enable_sm80_to_sm89INS1_16FlashAttnBwdSm80INS1_25CollectiveMainloopBwdSm80ILi2ELi2EN4cute5tupleIJNS5_1CILi128EEES8_NS7_ILi64EEEEEENS_6half_tEfNS_4arch4Sm80ELb0ELb1ELb1ELb1ELb0ELb0ELb0ELb0ELi2ELi4ELi4ELi4ELb0EEENS1_24CollectiveEpilogueBwdGQAISA_fSD_Li256ELb1ELb0EEENS1_19SingleTileSchedulerILb1ELb0ELb0ELi128EEEEEEEEEvNT_6ParamsE$_ZZN5flash25CollectiveMainloopBwdSm80ILi2ELi2EN4cute5tupleIJNS1_1CILi128EEES4_NS3_ILi64EEEEEEN7cutlass6half_tEfNS7_4arch4Sm80ELb0ELb1ELb1ELb1ELb0ELb0ELb0ELb0ELi2ELi4ELi4ELi4ELb0EE3mmaINS_16FlashAttnBwdSm80ISB_NS_24CollectiveEpilogueBwdGQAIS6_fSA_Li256ELb1ELb0EEENS_19SingleTileSchedulerILb1ELb0ELb0ELi128EEEE13SharedStorageENS1_6TensorINS1_11ArrayEngineIfLm32EEENS1_6LayoutINS2_IJNS2_IJNS3_ILi2EEESO_EEESO_NS3_ILi4EEEEEENS2_IJNS2_IJNS3_ILi1EEESO_EEESQ_NS3_ILi8EEEEEEEEEEEEbRKNSB_6ParamsERT0_S12_iNS2_IJiiiEEERT_ENKUlvE0_clEv) ;  /* 0xffffb54000007944 */ /* 0x000fea0003c3ffff */
.L_x_3720:
        /* <DEDUP_REMOVED lines=36> */
.L_x_3725:
[----:B------:R-:W1:Y:S02]  /*4f480*/  LDS R2, [R0] ;  /* 0x0000000000027984 */ /* 0x000e640000000800 */
[----:B-1----:R-:W-:-:S06]  /*4f490*/  FADD R3, R4, R2 ;  /* 0x0000000204037221 */ /* 0x002fcc0000000000 */
[----:B------:R-:W1:Y:S02]  /*4f4a0*/  ATOMS.CAST.SPIN R3, [R0], R2, R3 ;  /* 0x000000020003738d */ /* 0x000e640001800003 */
[----:B-1----:R-:W-:-:S13]  /*4f4b0*/  ISETP.EQ.U32.AND P0, PT, R3, 0x1, PT ;  /* 0x000000010300780c */ /* 0x002fda0003f02070 */
[----:B------:R-:W-:Y:S05]  /*4f4c0*/  @!P0 BRA `(.L_x_3725) ;  /* 0xffffffb000008947 */ /* 0x000fea000383ffff */
[----:B------:R-:W-:Y:S05]  /*4f4d0*/  BRA `(.L_x_3723) ;  /* 0x0000003000007947 */ /* 0x000fea0003800000 */
.L_x_3724:
[----:B------:R-:W2:Y:S02]  /*4f4e0*/  LD.E R0, [R36.64] ;  /* 0x0000000824007980 */ /* 0x000ea4000c101900 */
[----:B--2---:R-:W-:-:S05]  /*4f4f0*/  FADD R0, R4, R0 ;  /* 0x0000000004007221 */ /* 0x004fca0000000000 */
[----:B------:R1:W-:Y:S02]  /*4f500*/  ST.E [R36.64], R0 ;  /* 0x0000000024007985 */ /* 0x0003e4000c101908 */
.L_x_3723:
[----:B------:R-:W-:Y:S05]  /*4f510*/  BSYNC B0 ;  /* 0x0000000000007941 */ /* 0x000fea0003800000 */
.L_x_3722:
[----:B------:R-:W2:Y:S01]  /*4f520*/  ATOM.E.ADD.F32.FTZ.RN.STRONG.GPU P0, RZ, [R36.64+0x400], R5 ;  /* 0x0004000524ff798a */ /* 0x000ea2000810e7c8 */
[----:B------:R-:W-:Y:S01]  /*4f530*/  BSSY B0, `(.L_x_3726) ;  /* 0x000000f000007945 */ /* 0x000fe20003800000 */
[----:B--2---:R-:W-:Y:S05]  /*4f540*/  @P0 BRA `(.L_x_3727) ;  /* 0x000000d000000947 */ /* 0x004fea0003800000 */
[----:B------:R-:W2:Y:S02]  /*4f550*/  QSPC.E.S P0, RZ, [R36+0x400] ;  /* 0x0004000024ff73aa */ /* 0x000ea40000000500 */
[----:B--2---:R-:W-:Y:S05]  /*4f560*/  @!P0 BRA `(.L_x_3728) ;  /* 0x0000008000008947 */ /* 0x004fea0003800000 */
[----:B-1----:R-:W-:-:S04]  /*4f570*/  IADD3 R0, R36, 0x400, RZ ;  /* 0x0000040024007810 */ /* 0x002fc80007ffe0ff */
[----:B------:R-:W-:-:S05]  /*4f580*/  LOP3.LUT R0, R0, 0xffffff, RZ, 0xc0, !PT ;  /* 0x00ffffff00007812 */ /* 0x000fca00078ec0ff */
.L_x_3729:
[----:B------:R-:W1:Y:S02]  /*4f590*/  LDS R2, [R0] ;  /* 0x0000000000027984 */ /* 0x000e640000000800 */
[----:B-1----:R-:W-:-:S06]  /*4f5a0*/  FADD R3, R5, R2 ;  /* 0x0000000205037221 */ /* 0x002fcc0000000000 */
[----:B------:R-:W1:Y:S02]  /*4f5b0*/  ATOMS.CAST.SPIN R3, [R0], R2, R3 ;  /* 0x000000020003738d */ /* 0x000e640001800003 */
[----:B-1----:R-:W-:-:S13]  /*4f5c0*/  ISETP.EQ.U32.AND P0, PT, R3, 0x1, PT ;  /* 0x000000010300780c */ /* 0x002fda0003f02070 */
[----:B------:R-:W-:Y:S05]  /*4f5d0*/  @!P0 BRA `(.L_x_3729) ;  /* 0xffffffb000008947 */ /* 0x000fea000383ffff */
[----:B------:R-:W-:Y:S05]  /*4f5e0*/  BRA `(.L_x_3727) ;  /* 0x0000003000007947 */ /* 0x000fea0003800000 */
.L_x_3728:
[----:B-1----:R-:W2:Y:S02]  /*4f5f0*/  LD.E R0, [R36.64+0x400] ;  /* 0x0004000824007980 */ /* 0x002ea4000c101900 */
[----:B--2---:R-:W-:-:S05]  /*4f600*/  FADD R0, R5, R0 ;  /* 0x0000000005007221 */ /* 0x004fca0000000000 */
[----:B------:R1:W-:Y:S02]  /*4f610*/  ST.E [R36.64+0x400], R0 ;  /* 0x0004000024007985 */ /* 0x0003e4000c101908 */
.L_x_3727:
[----:B------:R-:W-:Y:S05]  /*4f620*/  BSYNC B0 ;  /* 0x0000000000007941 */ /* 0x000fea0003800000 */
.L_x_3726:
[----:B------:R-:W2:Y:S01]  /*4f630*/  ATOM.E.ADD.F32.FTZ.RN.STRONG.GPU P0, RZ, [R36.64+0x800], R6 ;  /* 0x0008000624ff798a */ /* 0x000ea2000810e7c8 */
[----:B------:R-:W-:Y:S01]  /*4f640*/  BSSY B0, `(.L_x_3730) ;  /* 0x000000f000007945 */ /* 0x000fe20003800000 */
[----:B--2---:R-:W-:Y:S05]  /*4f650*/  @P0 BRA `(.L_x_3731) ;  /* 0x000000d000000947 */ /* 0x004fea0003800000 */
[----:B------:R-:W2:Y:S02]  /*4f660*/  QSPC.E.S P0, RZ, [R36+0x800] ;  /* 0x0008000024ff73aa */ /* 0x000ea40000000500 */
[----:B--2---:R-:W-:Y:S05]  /*4f670*/  @!P0 BRA `(.L_x_3732) ;  /* 0x0000008000008947 */ /* 0x004fea0003800000 */
[----:B-1----:R-:W-:-:S04]  /*4f680*/  IADD3 R0, R36, 0x800, RZ ;  /* 0x0000080024007810 */ /* 0x002fc80007ffe0ff */
[----:B------:R-:W-:-:S05]  /*4f690*/  LOP3.LUT R0, R0, 0xffffff, RZ, 0xc0, !PT ;  /* 0x00ffffff00007812 */ /* 0x000fca00078ec0ff */
.L_x_3733:
[----:B------:R-:W1:Y:S02]  /*4f6a0*/  LDS R2, [R0] ;  /* 0x0000000000027984 */ /* 0x000e640000000800 */
[----:B-1----:R-:W-:-:S06]  /*4f6b0*/  FADD R3, R6, R2 ;  /* 0x0000000206037221 */ /* 0x002fcc0000000000 */
[----:B------:R-:W1:Y:S02]  /*4f6c0*/  ATOMS.CAST.SPIN R3, [R0], R2, R3 ;  /* 0x000000020003738d */ /* 0x000e640001800003 */
[----:B-1----:R-:W-:-:S13]  /*4f6d0*/  ISETP.EQ.U32.AND P0, PT, R3, 0x1, PT ;  /* 0x000000010300780c */ /* 0x002fda0003f02070 */
[----:B------:R-:W-:Y:S05]  /*4f6e0*/  @!P0 BRA `(.L_x_3733) ;  /* 0xffffffb000008947 */ /* 0x000fea000383ffff */
[----:B------:R-:W-:Y:S05]  /*4f6f0*/  BRA `(.L_x_3731) ;  /* 0x0000003000007947 */ /* 0x000fea0003800000 */
.L_x_3732:
[----:B-1----:R-:W2:Y:S02]  /*4f700*/  LD.E R0, [R36.64+0x800] ;  /* 0x0008000824007980 */ /* 0x002ea4000c101900 */
[----:B--2---:R-:W-:-:S05]  /*4f710*/  FADD R0, R6, R0 ;  /* 0x0000000006007221 */ /* 0x004fca0000000000 */
[----:B------:R1:W-:Y:S02]  /*4f720*/  ST.E [R36.64+0x800], R0 ;  /* 0x0008000024007985 */ /* 0x0003e4000c101908 */
.L_x_3731:
[----:B------:R-:W-:Y:S05]  /*4f730*/  BSYNC B0 ;  /* 0x0000000000007941 */ /* 0x000fea0003800000 */
.L_x_3730:
[----:B------:R-:W2:Y:S01]  /*4f740*/  ATOM.E.ADD.F32.FTZ.RN.STRONG.GPU P0, RZ, [R36.64+0xc00], R7 ;  /* 0x000c000724ff798a */ /* 0x000ea2000810e7c8 */
[----:B------:R-:W-:Y:S01]  /*4f750*/  BSSY B0, `(.L_x_3734) ;  /* 0x000000f000007945 */ /* 0x000fe20003800000 */
[----:B--2---:R-:W-:Y:S05]  /*4f760*/  @P0 BRA `(.L_x_3735) ;  /* 0x000000d000000947 */ /* 0x004fea0003800000 */
[----:B------:R-:W2:Y:S02]  /*4f770*/  QSPC.E.S P0, RZ, [R36+0xc00] ;  /* 0x000c000024ff73aa */ /* 0x000ea40000000500 */
[----:B--2---:R-:W-:Y:S05]  /*4f780*/  @!P0 BRA `(.L_x_3736) ;  /* 0x0000008000008947 */ /* 0x004fea0003800000 */
[----:B-1----:R-:W-:-:S04]  /*4f790*/  IADD3 R0, R36, 0xc00, RZ ;  /* 0x00000c0024007810 */ /* 0x002fc80007ffe0ff */
[----:B------:R-:W-:-:S05]  /*4f7a0*/  LOP3.LUT R0, R0, 0xffffff, RZ, 0xc0, !PT ;  /* 0x00ffffff00007812 */ /* 0x000fca00078ec0ff */
.L_x_3737:
[----:B------:R-:W1:Y:S02]  /*4f7b0*/  LDS R2, [R0] ;  /* 0x0000000000027984 */ /* 0x000e640000000800 */
[----:B-1----:R-:W-:-:S06]  /*4f7c0*/  FADD R3, R7, R2 ;  /* 0x0000000207037221 */ /* 0x002fcc0000000000 */
[----:B------:R-:W1:Y:S02]  /*4f7d0*/  ATOMS.CAST.SPIN R3, [R0], R2, R3 ;  /* 0x000000020003738d */ /* 0x000e640001800003 */
[----:B-1----:R-:W-:-:S13]  /*4f7e0*/  ISETP.EQ.U32.AND P0, PT, R3, 0x1, PT ;  /* 0x000000010300780c */ /* 0x002fda0003f02070 */
[----:B------:R-:W-:Y:S05]  /*4f7f0*/  @!P0 BRA `(.L_x_3737) ;  /* 0xffffffb000008947 */ /* 0x000fea000383ffff */
[----:B------:R-:W-:Y:S05]  /*4f800*/  BRA `(.L_x_3735) ;  /* 0x0000003000007947 */ /* 0x000fea0003800000 */
.L_x_3736:
[----:B-1----:R-:W2:Y:S02]  /*4f810*/  LD.E R0, [R36.64+0xc00] ;  /* 0x000c000824007980 */ /* 0x002ea4000c101900 */
[----:B--2---:R-:W-:-:S05]  /*4f820*/  FADD R0, R7, R0 ;  /* 0x0000000007007221 */ /* 0x004fca0000000000 */
[----:B------:R1:W-:Y:S02]  /*4f830*/  ST.E [R36.64+0xc00], R0 ;  /* 0x000c000024007985 */ /* 0x0003e4000c101908 */
.L_x_3735:
[----:B------:R-:W-:Y:S05]  /*4f840*/  BSYNC B0 ;  /* 0x0000000000007941 */ /* 0x000fea0003800000 */
.L_x_3734:
[----:B------:R-:W2:Y:S01]  /*4f850*/  ATOM.E.ADD.F32.FTZ.RN.STRONG.GPU P0, RZ, [R36.64+0x1000], R8 ;  /* 0x0010000824ff798a */ /* 0x000ea2000810e7c8 */
[----:B------:R-:W-:Y:S01]  /*4f860*/  BSSY B0, `(.L_x_3738) ;  /* 0x000000f000007945 */ /* 0x000fe20003800000 */
[----:B--2---:R-:W-:Y:S05]  /*4f870*/  @P0 BRA `(.L_x_3739) ;  /* 0x000000d000000947 */ /* 0x004fea0003800000 */
[----:B------:R-:W2:Y:S02]  /*4f880*/  QSPC.E.S P0, RZ, [R36+0x1000] ;  /* 0x0010000024ff73aa */ /* 0x000ea40000000500 */
[----:B--2---:R-:W-:Y:S05]  /*4f890*/  @!P0 BRA `(.L_x_3740) ;  /* 0x0000008000008947 */ /* 0x004fea0003800000 */
[----:B-1----:R-:W-:-:S04]  /*4f8a0*/  IADD3 R0, R36, 0x1000, RZ ;  /* 0x0000100024007810 */ /* 0x002fc80007ffe0ff */
[----:B------:R-:W-:-:S05]  /*4f8b0*/  LOP3.LUT R0, R0, 0xffffff, RZ, 0xc0, !PT ;  /* 0x00ffffff00007812 */ /* 0x000fca00078ec0ff */
.L_x_3741:
[----:B------:R-:W1:Y:S02]  /*4f8c0*/  LDS R2, [R0] ;  /* 0x0000000000027984 */ /* 0x000e640000000800 */
[----:B-1----:R-:W-:-:S06]  /*4f8d0*/  FADD R3, R8, R2 ;  /* 0x0000000208037221 */ /* 0x002fcc0000000000 */
[----:B------:R-:W1:Y:S02]  /*4f8e0*/  ATOMS.CAST.SPIN R3, [R0], R2, R3 ;  /* 0x000000020003738d */ /* 0x000e640001800003 */
[----:B-1----:R-:W-:-:S13]  /*4f8f0*/  ISETP.EQ.U32.AND P0, PT, R3, 0x1, PT ;  /* 0x000000010300780c */ /* 0x002fda0003f02070 */
[----:B------:R-:W-:Y:S05]  /*4f900*/  @!P0 BRA `(.L_x_3741) ;  /* 0xffffffb000008947 */ /* 0x000fea000383ffff */
[----:B------:R-:W-:Y:S05]  /*4f910*/  BRA `(.L_x_3739) ;  /* 0x0000003000007947 */ /* 0x000fea0003800000 */
.L_x_3740:
[----:B-1----:R-:W2:Y:S02]  /*4f920*/  LD.E R0, [R36.64+0x1000] ;  /* 0x0010000824007980 */ /* 0x002ea4000c101900 */
[----:B--2---:R-:W-:-:S05]  /*4f930*/  FADD R0, R8, R0 ;  /* 0x0000000008007221 */ /* 0x004fca0000000000 */
[----:B------:R1:W-:Y:S02]  /*4f940*/  ST.E [R36.64+0x1000], R0 ;  /* 0x0010000024007985 */ /* 0x0003e4000c101908 */
.L_x_3739:
[----:B------:R-:W-:Y:S05]  /*4f950*/  BSYNC B0 ;  /* 0x0000000000007941 */ /* 0x000fea0003800000 */
.L_x_3738:
[----:B------:R-:W2:Y:S01]  /*4f960*/  ATOM.E.ADD.F32.FTZ.RN.STRONG.GPU P0, RZ, [R36.64+0x1400], R9 ;  /* 0x0014000924ff798a */ /* 0x000ea2000810e7c8 */
[----:B------:R-:W-:Y:S01]  /*4f970*/  BSSY B0, `(.L_x_3742) ;  /* 0x000000f000007945 */ /* 0x000fe20003800000 */
[----:B--2---:R-:W-:Y:S05]  /*4f980*/  @P0 BRA `(.L_x_3743) ;  /* 0x000000d000000947 */ /* 0x004fea0003800000 */
[----:B------:R-:W2:Y:S02]  /*4f990*/  QSPC.E.S P0, RZ, [R36+0x1400] ;  /* 0x0014000024ff73aa */ /* 0x000ea40000000500 */
[----:B--2---:R-:W-:Y:S05]  /*4f9a0*/  @!P0 BRA `(.L_x_3744) ;  /* 0x0000008000008947 */ /* 0x004fea0003800000 */
[----:B-1----:R-:W-:-:S04]  /*4f9b0*/  IADD3 R0, R36, 0x1400, RZ ;  /* 0x0000140024007810 */ /* 0x002fc80007ffe0ff */
[----:B------:R-:W-:-:S05]  /*4f9c0*/  LOP3.LUT R0, R0, 0xffffff, RZ, 0xc0, !PT ;  /* 0x00ffffff00007812 */ /* 0x000fca00078ec0ff */
.L_x_3745:
[----:B------:R-:W1:Y:S02]  /*4f9d0*/  LDS R2, [R0] ;  /* 0x0000000000027984 */ /* 0x000e640000000800 */
[----:B-1----:R-:W-:-:S06]  /*4f9e0*/  FADD R3, R9, R2 ;  /* 0x0000000209037221 */ /* 0x002fcc0000000000 */
[----:B------:R-:W1:Y:S02]  /*4f9f0*/  ATOMS.CAST.SPIN R3, [R0], R2, R3 ;  /* 0x000000020003738d */ /* 0x000e640001800003 */
[----:B-1----:R-:W-:-:S13]  /*4fa00*/  ISETP.EQ.U32.AND P0, PT, R3, 0x1, PT ;  /* 0x000000010300780c */ /* 0x002fda0003f02070 */
[----:B------:R-:W-:Y:S05]  /*4fa10*/  @!P0 BRA `(.L_x_3745) ;  /* 0xffffffb000008947 */ /* 0x000fea000383ffff */
[----:B------:R-:W-:Y:S05]  /*4fa20*/  BRA `(.L_x_3743) ;  /* 0x0000003000007947 */ /* 0x000fea0003800000 */
.L_x_3744:
[----:B-1----:R-:W2:Y:S02]  /*4fa30*/  LD.E R0, [R36.64+0x1400] ;  /* 0x0014000824007980 */ /* 0x002ea4000c101900 */
[----:B--2---:R-:W-:-:S05]  /*4fa40*/  FADD R0, R9, R0 ;  /* 0x0000000009007221 */ /* 0x004fca0000000000 */
[----:B------:R1:W-:Y:S02]  /*4fa50*/  ST.E [R36.64+0x1400], R0 ;  /* 0x0014000024007985 */ /* 0x0003e4000c101908 */
.L_x_3743:
[----:B------:R-:W-:Y:S05]  /*4fa60*/  BSYNC B0 ;  /* 0x0000000000007941 */ /* 0x000fea0003800000 */
.L_x_3742:
[----:B------:R-:W2:Y:S01]  /*4fa70*/  ATOM.E.ADD.F32.FTZ.RN.STRONG.GPU P0, RZ, [R36.64+0x1800], R10 ;  /* 0x0018000a24ff798a */ /* 0x000ea2000810e7c8 */
[----:B------:R-:W-:Y:S01]  /*4fa80*/  BSSY B0, `(.L_x_3746) ;  /* 0x000000f000007945 */ /* 0x000fe20003800000 */
[----:B--2---:R-:W-:Y:S05]  /*4fa90*/  @P0 BRA `(.L_x_3747) ;  /* 0x000000d000000947 */ /* 0x004fea0003800000 */
[----:B------:R-:W2:Y:S02]  /*4faa0*/  QSPC.E.S P0, RZ, [R36+0x1800] ;  /* 0x0018000024ff73aa */ /* 0x000ea40000000500 */
[----:B--2---:R-:W-:Y:S05]  /*4fab0*/  @!P0 BRA `(.L_x_3748) ;  /* 0x0000008000008947 */ /* 0x004fea0003800000 */
[----:B-1----:R-:W-:-:S04]  /*4fac0*/  IADD3 R0, R36, 0x1800, RZ ;  /* 0x0000180024007810 */ /* 0x002fc80007ffe0ff */
[----:B------:R-:W-:-:S05]  /*4fad0*/  LOP3.LUT R0, R0, 0xffffff, RZ, 0xc0, !PT ;  /* 0x00ffffff00007812 */ /* 0x000fca00078ec0ff */
.L_x_3749:
[----:B------:R-:W1:Y:S02]  /*4fae0*/  LDS R2, [R0] ;  /* 0x0000000000027984 */ /* 0x000e640000000800 */
[----:B-1----:R-:W-:-:S06]  /*4faf0*/  FADD R3, R10, R2 ;  /* 0x000000020a037221 */ /* 0x002fcc0000000000 */
[----:B------:R-:W1:Y:S02]  /*4fb00*/  ATOMS.CAST.SPIN R3, [R0], R2, R3 ;  /* 0x000000020003738d */ /* 0x000e640001800003 */
[----:B-1----:R-:W-:-:S13]  /*4fb10*/  ISETP.EQ.U32.AND P0, PT, R3, 0x1, PT ;  /* 0x000000010300780c */ /* 0x002fda0003f02070 */
[----:B------:R-:W-:Y:S05]  /*4fb20*/  @!P0 BRA `(.L_x_3749) ;  /* 0xffffffb000008947 */ /* 0x000fea000383ffff */
[----:B------:R-:W-:Y:S05]  /*4fb30*/  BRA `(.L_x_3747) ;  /* 0x0000003000007947 */ /* 0x000fea0003800000 */
.L_x_3748:
[----:B-1----:R-:W2:Y:S02]  /*4fb40*/  LD.E R0, [R36.64+0x1800] ;  /* 0x0018000824007980 */ /* 0x002ea4000c101900 */
[----:B--2---:R-:W-:-:S05]  /*4fb50*/  FADD R0, R10, R0 ;  /* 0x000000000a007221 */ /* 0x004fca0000000000 */
[----:B------:R1:W-:Y:S02]  /*4fb60*/  ST.E [R36.64+0x1800], R0 ;  /* 0x0018000024007985 */ /* 0x0003e4000c101908 */
.L_x_3747:
[----:B------:R-:W-:Y:S05]  /*4fb70*/  BSYNC B0 ;  /* 0x0000000000007941 */ /* 0x000fea0003800000 */
.L_x_3746:
[----:B------:R-:W2:Y:S01]  /*4fb80*/  ATOM.E.ADD.F32.FTZ.RN.STRONG.GPU P0, RZ, [R36.64+0x1c00], R11 ;  /* 0x001c000b24ff798a */ /* 0x000ea2000810e7c8 */
[----:B------:R-:W-:Y:S01]  /*4fb90*/  BSSY B0, `(.L_x_3750) ;  /* 0x000000f000007945 */ /* 0x000fe20003800000 */
[----:B--2---:R-:W-:Y:S05]  /*4fba0*/  @P0 BRA `(.L_x_3751) ;  /* 0x000000d000000947 */ /* 0x004fea0003800000 */
[----:B------:R-:W2:Y:S02]  /*4fbb0*/  QSPC.E.S P0, RZ, [R36+0x1c00] ;  /* 0x001c000024ff73aa */ /* 0x000ea40000000500 */
[----:B--2---:R-:W-:Y:S05]  /*4fbc0*/  @!P0 BRA `(.L_x_3752) ;  /* 0x0000008000008947 */ /* 0x004fea0003800000 */
[----:B-1----:R-:W-:-:S04]  /*4fbd0*/  IADD3 R0, R36, 0x1c00, RZ ;  /* 0x00001c0024007810 */ /* 0x002fc80007ffe0ff */
[----:B------:R-:W-:-:S05]  /*4fbe0*/  LOP3.LUT R0, R0, 0xffffff, RZ, 0xc0, !PT ;  /* 0x00ffffff00007812 */ /* 0x000fca00078ec0ff */
.L_x_3753:
[----:B------:R-:W1:Y:S02]  /*4fbf0*/  LDS R2, [R0] ;  /* 0x0000000000027984 */ /* 0x000e640000000800 */
[----:B-1----:R-:W-:-:S06]  /*4fc00*/  FADD R3, R11, R2 ;  /* 0x000000020b037221 */ /* 0x002fcc0000000000 */
[----:B------:R-:W1:Y:S02]  /*4fc10*/  ATOMS.CAST.SPIN R3, [R0], R2, R3 ;  /* 0x000000020003738d */ /* 0x000e640001800003 */
[----:B-1----:R-:W-:-:S13]  /*4fc20*/  ISETP.EQ.U32.AND P0, PT, R3, 0x1, PT ;  /* 0x000000010300780c */ /* 0x002fda0003f02070 */
[----:B------:R-:W-:Y:S05]  /*4fc30*/  @!P0 BRA `(.L_x_3753) ;  /* 0xffffffb000008947 */ /* 0x000fea000383ffff */
[----:B------:R-:W-:Y:S05]  /*4fc40*/  BRA `(.L_x_3751) ;  /* 0x0000003000007947 */ /* 0x000fea0003800000 */
.L_x_3752:
[----:B-1----:R-:W2:Y:S02]  /*4fc50*/  LD.E R0, [R36.64+0x1c00] ;  /* 0x001c000824007980 */ /* 0x002ea4000c101900 */
[----:B--2---:R-:W-:-:S05]  /*4fc60*/  FADD R0, R11, R0 ;  /* 0x000000000b007221 */ /* 0x004fca0000000000 */
[----:B------:R1:W-:Y:S02]  /*4fc70*/  ST.E [R36.64+0x1c00], R0 ;  /* 0x001c000024007985 */ /* 0x0003e4000c101908 */
.L_x_3751:
[----:B------:R-:W-:Y:S05]  /*4fc80*/  BSYNC B0 ;  /* 0x0000000000007941 */ /* 0x000fea0003800000 */
.L_x_3750:
[----:B------:R-:W2:Y:S01]  /*4fc90*/  ATOM.E.ADD.F32.FTZ.RN.STRONG.GPU P0, RZ, [R36.64+0x2000], R16 ;  /* 0x0020001024ff798a */ /* 0x000ea2000810e7c8 */
[----:B------:R-:W-:Y:S01]  /*4fca0*/  BSSY B0, `(.L_x_3754) ;  /* 0x000000f000007945 */ /* 0x000fe20003800000 */
[----:B--2---:R-:W-:Y:S05]  /*4fcb0*/  @P0 BRA `(.L_x_3755) ;  /* 0x000000d000000947 */ /* 0x004fea0003800000 */
[----:B------:R-:W2:Y:S02]  /*4fcc0*/  QSPC.E.S P0, RZ, [R36+0x2000] ;  /* 0x0020000024ff73aa */ /* 0x000ea40000000500 */
[----:B--2---:R-:W-:Y:S05]  /*4fcd0*/  @!P0 BRA `(.L_x_3756) ;  /* 0x0000008000008947 */ /* 0x004fea0003800000 */
[----:B-1----:R-:W-:-:S04]  /*4fce0*/  IADD3 R0, R36, 0x2000, RZ ;  /* 0x0000200024007810 */ /* 0x002fc80007ffe0ff */
[----:B------:R-:W-:-:S05]  /*4fcf0*/  LOP3.LUT R0, R0, 0xffffff, RZ, 0xc0, !PT ;  /* 0x00ffffff00007812 */ /* 0x000fca00078ec0ff */
.L_x_3757:
[----:B------:R-:W1:Y:S02]  /*4fd00*/  LDS R2, [R0] ;  /* 0x0000000000027984 */ /* 0x000e640000000800 */
[----:B-1----:R-:W-:-:S06]  /*4fd10*/  FADD R3, R16, R2 ;  /* 0x0000000210037221 */ /* 0x002fcc0000000000 */
[----:B------:R-:W1:Y:S02]  /*4fd20*/  ATOMS.CAST.SPIN R3, [R0], R2, R3 ;  /* 0x000000020003738d */ /* 0x000e640001800003 */
[----:B-1----:R-:W-:-:S13]  /*4fd30*/  ISETP.EQ.U32.AND P0, PT, R3, 0x1, PT ;  /* 0x000000010300780c */ /* 0x002fda0003f02070 */
[----:B------:R-:W-:Y:S05]  /*4fd40*/  @!P0 BRA `(.L_x_3757) ;  /* 0xffffffb000008947 */ /* 0x000fea000383ffff */
[----:B------:R-:W-:Y:S05]  /*4fd50*/  BRA `(.L_x_3755) ;  /* 0x0000003000007947 */ /* 0x000fea0003800000 */
.L_x_3756:
[----:B-1----:R-:W2:Y:S02]  /*4fd60*/  LD.E R0, [R36.64+0x2000] ;  /* 0x0020000824007980 */ /* 0x002ea4000c101900 */
[----:B--2---:R-:W-:-:S05]  /*4fd70*/  FADD R0, R16, R0 ;  /* 0x0000000010007221 */ /* 0x004fca0000000000 */
[----:B------:R1:W-:Y:S02]  /*4fd80*/  ST.E [R36.64+0x2000], R0 ;  /* 0x0020000024007985 */ /* 0x0003e4000c101908 */
.L_x_3755:
[----:B------:R-:W-:Y:S05]  /*4fd90*/  BSYNC B0 ;  /* 0x0000000000007941 */ /* 0x000fea0003800000 */
.L_x_3754:
[----:B------:R-:W2:Y:S01]  /*4fda0*/  ATOM.E.ADD.F32.FTZ.RN.STRONG.GPU P0, RZ, [R36.64+0x2400], R17 ;  /* 0x0024001124ff798a */ /* 0x000ea2000810e7c8 */
[----:B------:R-:W-:Y:S01]  /*4fdb0*/  BSSY B0, `(.L_x_3758) ;  /* 0x000000f000007945 */ /* 0x000fe20003800000 */
[----:B--2---:R-:W-:Y:S05]  /*4fdc0*/  @P0 BRA `(.L_x_3759) ;  /* 0x000000d000000947 */ /* 0x004fea0003800000 */
[----:B------:R-:W2:Y:S02]  /*4fdd0*/  QSPC.E.S P0, RZ, [R36+0x2400] ;  /* 0x0024000024ff73aa */ /* 0x000ea40000000500 */
[----:B--2---:R-:W-:Y:S05]  /*4fde0*/  @!P0 BRA `(.L_x_3760) ;  /* 0x0000008000008947 */ /* 0x004fea0003800000 */
[----:B-1----:R-:W-:-:S04]  /*4fdf0*/  IADD3 R0, R36, 0x2400, RZ ;  /* 0x0000240024007810 */ /* 0x002fc80007ffe0ff */
[----:B------:R-:W-:-:S05]  /*4fe00*/  LOP3.LUT R0, R0, 0xffffff, RZ, 0xc0, !PT ;  /* 0x00ffffff00007812 */ /* 0x000fca00078ec0ff */
.L_x_3761:
[----:B------:R-:W1:Y:S02]  /*4fe10*/  LDS R2, [R0] ;  /* 0x0000000000027984 */ /* 0x000e640000000800 */
[----:B-1----:R-:W-:-:S06]  /*4fe20*/  FADD R3, R17, R2 ;  /* 0x0000000211037221 */ /* 0x002fcc0000000000 */
[----:B------:R-:W1:Y:S02]  /*4fe30*/  ATOMS.CAST.SPIN R3, [R0], R2, R3 ;  /* 0x000000020003738d */ /* 0x000e640001800003 */
[----:B-1----:R-:W-:-:S13]  /*4fe40*/  ISETP.EQ.U32.AND P0, PT, R3, 0x1, PT ;  /* 0x000000010300780c */ /* 0x002fda0003f02070 */
[----:B------:R-:W-:Y:S05]  /*4fe50*/  @!P0 BRA `(.L_x_3761) ;  /* 0xffffffb000008947 */ /* 0x000fea000383ffff */
[----:B------:R-:W-:Y:S05]  /*4fe60*/  BRA `(.L_x_3759) ;  /* 0x0000003000007947 */ /* 0x000fea0003800000 */
.L_x_3760:
[----:B-1----:R-:W2:Y:S02]  /*4fe70*/  LD.E R0, [R36.64+0x2400] ;  /* 0x0024000824007980 */ /* 0x002ea4000c101900 */
[----:B--2---:R-:W-:-:S05]  /*4fe80*/  FADD R0, R17, R0 ;  /* 0x0000000011007221 */ /* 0x004fca0000000000 */
[----:B------:R1:W-:Y:S02]  /*4fe90*/  ST.E [R36.64+0x2400], R0 ;  /* 0x0024000024007985 */ /* 0x0003e4000c101908 */
.L_x_3759:
[----:B------:R-:W-:Y:S05]  /*4fea0*/  BSYNC B0 ;  /* 0x0000000000007941 */ /* 0x000fea0003800000 */
.L_x_3758:
[----:B------:R-:W2:Y:S01]  /*4feb0*/  ATOM.E.ADD.F32.FTZ.RN.STRONG.GPU P0, RZ, [R36.64+0x2800], R18 ;  /* 0x0028001224ff798a */ /* 0x000ea2000810e7c8 */
[----:B------:R-:W-:Y:S01]  /*4fec0*/  BSSY B0, `(.L_x_3762) ;  /* 0x000000f000007945 */ /* 0x000fe20003800000 */
[----:B--2---:R-:W-:Y:S05]  /*4fed0*/  @P0 BRA `(.L_x_3763) ;  /* 0x000000d000000947 */ /* 0x004fea0003800000 */
[----:B------:R-:W2:Y:S02]  /*4fee0*/  QSPC.E.S P0, RZ, [R36+0x2800] ;  /* 0x0028000024ff73aa */ /* 0x000ea40000000500 */
[----:B--2---:R-:W-:Y:S05]  /*4fef0*/  @!P0 BRA `(.L_x_3764) ;  /* 0x0000008000008947 */ /* 0x004fea0003800000 */
[----:B-1----:R-:W-:-:S04]  /*4ff00*/  IADD3 R0, R36, 0x2800, RZ ;  /* 0x0000280024007810 */ /* 0x002fc80007ffe0ff */
[----:B------:R-:W-:-:S05]  /*4ff10*/  LOP3.LUT R0, R0, 0xffffff, RZ, 0xc0, !PT ;  /* 0x00ffffff00007812 */ /* 0x000fca00078ec0ff */
.L_x_3765:
[----:B------:R-:W1:Y:S02]  /*4ff20*/  LDS R2, [R0] ;  /* 0x0000000000027984 */ /* 0x000e640000000800 */
[----:B-1----:R-:W-:-:S06]  /*4ff30*/  FADD R3, R18, R2 ;  /* 0x0000000212037221 */ /* 0x002fcc0000000000 */
[----:B------:R-:W1:Y:S02]  /*4ff40*/  ATOMS.CAST.SPIN R3, [R0], R2, R3 ;  /* 0x000000020003738d */ /* 0x000e640001800003 */
[----:B-1----:R-:W-:-:S13]  /*4ff50*/  ISETP.EQ.U32.AND P0, PT, R3, 0x1, PT ;  /* 0x000000010300780c */ /* 0x002fda0003f02070 */
[----:B------:R-:W-:Y:S05]  /*4ff60*/  @!P0 BRA `(.L_x_3765) ;  /* 0xffffffb000008947 */ /* 0x000fea000383ffff */
[----:B------:R-:W-:Y:S05]  /*4ff70*/  BRA `(.L_x_3763) ;  /* 0x0000003000007947 */ /* 0x000fea0003800000 */
.L_x_3764:
[----:B-1----:R-:W2:Y:S02]  /*4ff80*/  LD.E R0, [R36.64+0x2800] ;  /* 0x0028000824007980 */ /* 0x002ea4000c101900 */
[----:B--2---:R-:W-:-:S05]  /*4ff90*/  FADD R0, R18, R0 ;  /* 0x0000000012007221 */ /* 0x004fca0000000000 */
[----:B------:R1:W-:Y:S02]  /*4ffa0*/  ST.E [R36.64+0x2800], R0 ;  /* 0x0028000024007985 */ /* 0x0003e4000c101908 */
.L_x_3763:
[----:B------:R-:W-:Y:S05]  /*4ffb0*/  BSYNC B0 ;  /* 0x0000000000007941 */ /* 0x000fea0003800000 */
.L_x_3762:
[----:B------:R-:W2:Y:S01]  /*4ffc0*/  ATOM.E.ADD.F32.FTZ.RN.STRONG.GPU P0, RZ, [R36.64+0x2c00], R19 ;  /* 0x002c001324ff798a */ /* 0x000ea2000810e7c8 */
[----:B------:R-:W-:Y:S01]  /*4ffd0*/  BSSY B0, `(.L_x_3766) ;  /* 0x000000f000007945 */ /* 0x000fe20003800000 */
[----:B--2---:R-:W-:Y:S05]  /*4ffe0*/  @P0 BRA `(.L_x_3767) ;  /* 0x000000d000000947 */ /* 0x004fea0003800000 */
[----:B------:R-:W2:Y:S02]  /*4fff0*/  QSPC.E.S P0, RZ, [R36+0x2c00] ;  /* 0x002c000024ff73aa */ /* 0x000ea40000000500 */
[----:B--2---:R-:W-:Y:S05]  /*50000*/  @!P0 BRA `(.L_x_3768) ;  /* 0x0000008000008947 */ /* 0x004fea0003800000 */
[----:B-1----:R-:W-:-:S04]  /*50010*/  IADD3 R0, R36, 0x2c00, RZ ;  /* 0x00002c0024007810 */ /* 0x002fc80007ffe0ff */
[----:B------:R-:W-:-:S05]  /*50020*/  LOP3.LUT R0, R0, 0xffffff, RZ, 0xc0, !PT ;  /* 0x00ffffff00007812 */ /* 0x000fca00078ec0ff */
.L_x_3769:
[----:B------:R-:W1:Y:S02]  /*50030*/  LDS R2, [R0] ;  /* 0x0000000000027984 */ /* 0x000e640000000800 */
[----:B-1----:R-:W-:-:S06]  /*50040*/  FADD R3, R19, R2 ;  /* 0x0000000213037221 */ /* 0x002fcc0000000000 */
[----:B------:R-:W1:Y:S02]  /*50050*/  ATOMS.CAST.SPIN R3, [R0], R2, R3 ;  /* 0x000000020003738d */ /* 0x000e640001800003 */
[----:B-1----:R-:W-:-:S13]  /*50060*/  ISETP.EQ.U32.AND P0, PT, R3, 0x1, PT ;  /* 0x000000010300780c */ /* 0x002fda0003f02070 */
[----:B------:R-:W-:Y:S05]  /*50070*/  @!P0 BRA `(.L_x_3769) ;  /* 0xffffffb000008947 */ /* 0x000fea000383ffff */
[----:B------:R-:W-:Y:S05]  /*50080*/  BRA `(.L_x_3767) ;  /* 0x0000003000007947 */ /* 0x000fea0003800000 */
.L_x_3768:
[----:B-1----:R-:W2:Y:S02]  /*50090*/  LD.E R0, [R36.64+0x2c00] ;  /* 0x002c000824007980 */ /* 0x002ea4000c101900 */
[----:B--2---:R-:W-:-:S05]  /*500a0*/  FADD R0, R19, R0 ;  /* 0x0000000013007221 */ /* 0x004fca0000000000 */
[----:B------:R1:W-:Y:S02]  /*500b0*/  ST.E [R36.64+0x2c00], R0 ;  /* 0x002c000024007985 */ /* 0x0003e4000c101908 */
.L_x_3767:
[----:B------:R-:W-:Y:S05]  /*500c0*/  BSYNC B0 ;  /* 0x0000000000007941 */ /* 0x000fea0003800000 */
.L_x_3766:
[----:B------:R-:W2:Y:S01]  /*500d0*/  ATOM.E.ADD.F32.FTZ.RN.STRONG.GPU P0, RZ, [R36.64+0x3000], R12 ;  /* 0x0030000c24ff798a */ /* 0x000ea2000810e7c8 */
[----:B------:R-:W-:Y:S01]  /*500e0*/  BSSY B0, `(.L_x_3770) ;  /* 0x000000f000007945 */ /* 0x000fe20003800000 */
[----:B--2---:R-:W-:Y:S05]  /*500f0*/  @P0 BRA `(.L_x_3771) ;  /* 0x000000d000000947 */ /* 0x004fea0003800000 */
[----:B------:R-:W2:Y:S02]  /*50100*/  QSPC.E.S P0, RZ, [R36+0x3000] ;  /* 0x0030000024ff73aa */ /* 0x000ea40000000500 */
[----:B--2---:R-:W-:Y:S05]  /*50110*/  @!P0 BRA `(.L_x_3772) ;  /* 0x0000008000008947 */ /* 0x004fea0003800000 */
[----:B-1----:R-:W-:-:S04]  /*50120*/  IADD3 R0, R36, 0x3000, RZ ;  /* 0x0000300024007810 */ /* 0x002fc80007ffe0ff */
[----:B------:R-:W-:-:S05]  /*50130*/  LOP3.LUT R0, R0, 0xffffff, RZ, 0xc0, !PT ;  /* 0x00ffffff00007812 */ /* 0x000fca00078ec0ff */
.L_x_3773:
[----:B------:R-:W1:Y:S02]  /*50140*/  LDS R2, [R0] ;  /* 0x0000000000027984 */ /* 0x000e640000000800 */
[----:B-1----:R-:W-:-:S06]  /*50150*/  FADD R3, R12, R2 ;  /* 0x000000020c037221 */ /* 0x002fcc0000000000 */
[----:B------:R-:W1:Y:S02]  /*50160*/  ATOMS.CAST.SPIN R3, [R0], R2, R3 ;  /* 0x000000020003738d */ /* 0x000e640001800003 */
[----:B-1----:R-:W-:-:S13]  /*50170*/  ISETP.EQ.U32.AND P0, PT, R3, 0x1, PT ;  /* 0x000000010300780c */ /* 0x002fda0003f02070 */
[----:B------:R-:W-:Y:S05]  /*50180*/  @!P0 BRA `(.L_x_3773) ;  /* 0xffffffb000008947 */ /* 0x000fea000383ffff */
[----:B------:R-:W-:Y:S05]  /*50190*/  BRA `(.L_x_3771) ;  /* 0x0000003000007947 */ /* 0x000fea0003800000 */
.L_x_3772:
[----:B-1----:R-:W2:Y:S02]  /*501a0*/  LD.E R0, [R36.64+0x3000] ;  /* 0x0030000824007980 */ /* 0x002ea4000c101900 */
[----:B--2---:R-:W-:-:S05]  /*501b0*/  FADD R0, R12, R0 ;  /* 0x000000000c007221 */ /* 0x004fca0000000000 */
[----:B------:R1:W-:Y:S02]  /*501c0*/  ST.E [R36.64+0x3000], R0 ;  /* 0x0030000024007985 */ /* 0x0003e4000c101908 */
.L_x_3771:
[----:B------:R-:W-:Y:S05]  /*501d0*/  BSYNC B0 ;  /* 0x0000000000007941 */ /* 0x000fea0003800000 */
.L_x_3770:
[----:B------:R-:W2:Y:S01]  /*501e0*/  ATOM.E.ADD.F32.FTZ.RN.STRONG.GPU P0, RZ, [R36.64+0x3400], R13 ;  /* 0x0034000d24ff798a */ /* 0x000ea2000810e7c8 */
[----:B------:R-:W-:Y:S01]  /*501f0*/  BSSY B0, `(.L_x_3774) ;  /* 0x000000f000007945 */ /* 0x000fe20003800000 */
[----:B--2---:R-:W-:Y:S05]  /*50200*/  @P0 BRA `(.L_x_3775) ;  /* 0x000000d000000947 */ /* 0x004fea0003800000 */
[----:B------:R-:W2:Y:S02]  /*50210*/  QSPC.E.S P0, RZ, [R36+0x3400] ;  /* 0x0034000024ff73aa */ /* 0x000ea40000000500 */
[----:B--2---:R-:W-:Y:S05]  /*50220*/  @!P0 BRA `(.L_x_3776) ;  /* 0x0000008000008947 */ /* 0x004fea0003800000 */
[----:B-1----:R-:W-:-:S04]  /*50230*/  IADD3 R0, R36, 0x3400, RZ ;  /* 0x0000340024007810 */ /* 0x002fc80007ffe0ff */
[----:B------:R-:W-:-:S05]  /*50240*/  LOP3.LUT R0, R0, 0xffffff, RZ, 0xc0, !PT ;  /* 0x00ffffff00007812 */ /* 0x000fca00078ec0ff */
.L_x_3777:
[----:B------:R-:W1:Y:S02]  /*50250*/  LDS R2, [R0] ;  /* 0x0000000000027984 */ /* 0x000e640000000800 */
[----:B-1----:R-:W-:-:S06]  /*50260*/  FADD R3, R13, R2 ;  /* 0x000000020d037221 */ /* 0x002fcc0000000000 */
[----:B------:R-:W1:Y:S02]  /*50270*/  ATOMS.CAST.SPIN R3, [R0], R2, R3 ;  /* 0x000000020003738d */ /* 0x000e640001800003 */
[----:B-1----:R-:W-:-:S13]  /*50280*/  ISETP.EQ.U32.AND P0, PT, R3, 0x1, PT ;  /* 0x000000010300780c */ /* 0x002fda0003f02070 */
[----:B------:R-:W-:Y:S05]  /*50290*/  @!P0 BRA `(.L_x_3777) ;  /* 0xffffffb000008947 */ /* 0x000fea000383ffff */
[----:B------:R-:W-:Y:S05]  /*502a0*/  BRA `(.L_x_3775) ;  /* 0x0000003000007947 */ /* 0x000fea0003800000 */
.L_x_3776:
[----:B-1----:R-:W2:Y:S02]  /*502b0*/  LD.E R0, [R36.64+0x3400] ;  /* 0x0034000824007980 */ /* 0x002ea4000c101900 */
[----:B--2---:R-:W-:-:S05]  /*502c0*/  FADD R0, R13, R0 ;  /* 0x000000000d007221 */ /* 0x004fca0000000000 */
[----:B------:R1:W-:Y:S02]  /*502d0*/  ST.E [R36.64+0x3400], R0 ;  /* 0x0034000024007985 */ /* 0x0003e4000c101908 */
.L_x_3775:
[----:B------:R-:W-:Y:S05]  /*502e0*/  BSYNC B0 ;  /* 0x0000000000007941 */ /* 0x000fea0003800000 */
.L_x_3774:
[----:B------:R-:W2:Y:S01]  /*502f0*/  ATOM.E.ADD.F32.FTZ.RN.STRONG.GPU P0, RZ, [R36.64+0x3800], R14 ;  /* 0x0038000e24ff798a */ /* 0x000ea2000810e7c8 */
[----:B------:R-:W-:Y:S01]  /*50300*/  BSSY B0, `(.L_x_3778) ;  /* 0x000000f000007945 */ /* 0x000fe20003800000 */
[----:B--2---:R-:W-:Y:S05]  /*50310*/  @P0 BRA `(.L_x_3779) ;  /* 0x000000d000000947 */ /* 0x004fea0003800000 */
[----:B------:R-:W2:Y:S02]  /*50320*/  QSPC.E.S P0, RZ, [R36+0x3800] ;  /* 0x0038000024ff73aa */ /* 0x000ea40000000500 */
[----:B--2---:R-:W-:Y:S05]  /*50330*/  @!P0 BRA `(.L_x_3780) ;  /* 0x0000008000008947 */ /* 0x004fea0003800000 */
[----:B-1----:R-:W-:-:S04]  /*50340*/  IADD3 R0, R36, 0x3800, RZ ;  /* 0x0000380024007810 */ /* 0x002fc80007ffe0ff */
[----:B------:R-:W-:-:S05]  /*50350*/  LOP3.LUT R0, R0, 0xffffff, RZ, 0xc0, !PT ;  /* 0x00ffffff00007812 */ /* 0x000fca00078ec0ff */
.L_x_3781:
[----:B------:R-:W1:Y:S02]  /*50360*/  LDS R2, [R0] ;  /* 0x0000000000027984 */ /* 0x000e640000000800 */
[----:B-1----:R-:W-:-:S06]  /*50370*/  FADD R3, R14, R2 ;  /* 0x000000020e037221 */ /* 0x002fcc0000000000 */
[----:B------:R-:W1:Y:S02]  /*50380*/  ATOMS.CAST.SPIN R3, [R0], R2, R3 ;  /* 0x000000020003738d */ /* 0x000e640001800003 */
[----:B-1----:R-:W-:-:S13]  /*50390*/  ISETP.EQ.U32.AND P0, PT, R3, 0x1, PT ;  /* 0x000000010300780c */ /* 0x002fda0003f02070 */
[----:B------:R-:W-:Y:S05]  /*503a0*/  @!P0 BRA `(.L_x_3781) ;  /* 0xffffffb000008947 */ /* 0x000fea000383ffff */
[----:B------:R-:W-:Y:S05]  /*503b0*/  BRA `(.L_x_3779) ;  /* 0x0000003000007947 */ /* 0x000fea0003800000 */
.L_x_3780:
[----:B-1----:R-:W2:Y:S02]  /*503c0*/  LD.E R0, [R36.64+0x3800] ;  /* 0x0038000824007980 */ /* 0x002ea4000c101900 */
[----:B--2---:R-:W-:-:S05]  /*503d0*/  FADD R0, R14, R0 ;  /* 0x000000000e007221 */ /* 0x004fca0000000000 */
[----:B------:R1:W-:Y:S02]  /*503e0*/  ST.E [R36.64+0x3800], R0 ;  /* 0x0038000024007985 */ /* 0x0003e4000c101908 */
.L_x_3779:
[----:B------:R-:W-:Y:S05]  /*503f0*/  BSYNC B0 ;  /* 0x0000000000007941 */ /* 0x000fea0003800000 */
.L_x_3778:
[----:B------:R-:W2:Y:S01]  /*50400*/  ATOM.E.ADD.F32.FTZ.RN.STRONG.GPU P0, RZ, [R36.64+0x3c00], R15 ;  /* 0x003c000f24ff798a */ /* 0x000ea2000810e7c8 */
[----:B------:R-:W-:Y:S01]  /*50410*/  BSSY B0, `(.L_x_3782) ;  /* 0x000000f000007945 */ /* 0x000fe20003800000 */
[----:B--2---:R-:W-:Y:S05]  /*50420*/  @P0 BRA `(.L_x_3783) ;  /* 0x000000d000000947 */ /* 0x004fea0003800000 */
[----:B------:R-:W2:Y:S02]  /*50430*/  QSPC.E.S P0, RZ, [R36+0x3c00] ;  /* 0x003c000024ff73aa */ /* 0x000ea40000000500 */
[----:B--2---:R-:W-:Y:S05]  /*50440*/  @!P0 BRA `(.L_x_3784) ;  /* 0x0000008000008947 */ /* 0x004fea0003800000 */
[----:B-1----:R-:W-:-:S04]  /*50450*/  IADD3 R0, R36, 0x3c00, RZ ;  /* 0x00003c0024007810 */ /* 0x002fc80007ffe0ff */
[----:B------:R-:W-:-:S05]  /*50460*/  LOP3.LUT R0, R0, 0xffffff, RZ, 0xc0, !PT ;  /* 0x00ffffff00007812 */ /* 0x000fca00078ec0ff */
.L_x_3785:
[----:B------:R-:W1:Y:S02]  /*50470*/  LDS R2, [R0] ;  /* 0x0000000000027984 */ /* 0x000e640000000800 */
[----:B-1----:R-:W-:-:S06]  /*50480*/  FADD R3, R15, R2 ;  /* 0x000000020f037221 */ /* 0x002fcc0000000000 */
[----:B------:R-:W1:Y:S02]  /*50490*/  ATOMS.CAST.SPIN R3, [R0], R2, R3 ;  /* 0x000000020003738d */ /* 0x000e640001800003 */
[----:B-1----:R-:W-:-:S13]  /*504a0*/  ISETP.EQ.U32.AND P0, PT, R3, 0x1, PT ;  /* 0x000000010300780c */ /* 0x002fda0003f02070 */
[----:B------:R-:W-:Y:S05]  /*504b0*/  @!P0 BRA `(.L_x_3785) ;  /* 0xffffffb000008947 */ /* 0x000fea000383ffff */
[----:B------:R-:W-:Y:S05]  /*504c0*/  BRA `(.L_x_3783) ;  /* 0x0000003000007947 */ /* 0x000fea0003800000 */
.L_x_3784:
[----:B-1----:R-:W2:Y:S02]  /*504d0*/  LD.E R0, [R36.64+0x3c00] ;  /* 0x003c000824007980 */ /* 0x002ea4000c101900 */
[----:B--2---:R-:W-:-:S05]  /*504e0*/  FADD R0, R15, R0 ;  /* 0x000000000f007221 */ /* 0x004fca0000000000 */
[----:B------:R1:W-:Y:S02]  /*504f0*/  ST.E [R36.64+0x3c00], R0 ;  /* 0x003c000024007985 */ /* 0x0003e4000c101908 */
.L_x_3783:
[----:B------:R-:W-:Y:S05]  /*50500*/  BSYNC B0 ;  /* 0x0000000000007941 */ /* 0x000fea0003800000 */
.L_x_3782:
[----:B------:R-:W2:Y:S01]  /*50510*/  ATOM.E.ADD.F32.FTZ.RN.STRONG.GPU P0, RZ, [R36.64+0x4000], R20 ;  /* 0x0040001424ff798a */ /* 0x000ea2000810e7c8 */
[----:B------:R-:W-:Y:S01]  /*50520*/  BSSY B0, `(.L_x_3786) ;  /* 0x000000f000007945 */ /* 0x000fe20003800000 */
[----:B--2---:R-:W-:Y:S05]  /*50530*/  @P0 BRA `(.L_x_3787) ;  /* 0x000000d000000947 */ /* 0x004fea0003800000 */
[----:B------:R-:W2:Y:S02]  /*50540*/  QSPC.E.S P0, RZ, [R36+0x4000] ;  /* 0x0040000024ff73aa */ /* 0x000ea40000000500 */
[----:B--2---:R-:W-:Y:S05]  /*50550*/  @!P0 BRA `(.L_x_3788) ;  /* 0x0000008000008947 */ /* 0x004fea0003800000 */
[----:B-1----:R-:W-:-:S04]  /*50560*/  IADD3 R0, R36, 0x4000, RZ ;  /* 0x0000400024007810 */ /* 0x002fc80007ffe0ff */
[----:B------:R-:W-:-:S05]  /*50570*/  LOP3.LUT R0, R0, 0xffffff, RZ, 0xc0, !PT ;  /* 0x00ffffff00007812 */ /* 0x000fca00078ec0ff */
.L_x_3789:
[----:B------:R-:W1:Y:S02]  /*50580*/  LDS R2, [R0] ;  /* 0x0000000000027984 */ /* 0x000e640000000800 */
[----:B-1----:R-:W-:-:S06]  /*50590*/  FADD R3, R20, R2 ;  /* 0x0000000214037221 */ /* 0x002fcc0000000000 */
[----:B------:R-:W1:Y:S02]  /*505a0*/  ATOMS.CAST.SPIN R3, [R0], R2, R3 ;  /* 0x000000020003738d */ /* 0x000e640001800003 */
[----:B-1----:R-:W-:-:S13]  /*505b0*/  ISETP.EQ.U32.AND P0, PT, R3, 0x1, PT ;  /* 0x000000010300780c */ /* 0x002fda0003f02070 */
[----:B------:R-:W-:Y:S05]  /*505c0*/  @!P0 BRA `(.L_x_3789) ;  /* 0xffffffb000008947 */ /* 0x000fea000383ffff */
[----:B------:R-:W-:Y:S05]  /*505d0*/  BRA `(.L_x_3787) ;  /* 0x0000003000007947 */ /* 0x000fea0003800000 */
.L_x_3788:
[----:B-1----:R-:W2:Y:S02]  /*505e0*/  LD.E R0, [R36.64+0x4000] ;  /* 0x0040000824007980 */ /* 0x002ea4000c101900 */
[----:B--2---:R-:W-:-:S05]  /*505f0*/  FADD R0, R20, R0 ;  /* 0x0000000014007221 */ /* 0x004fca0000000000 */
[----:B------:R1:W-:Y:S02]  /*50600*/  ST.E [R36.64+0x4000], R0 ;  /* 0x0040000024007985 */ /* 0x0003e4000c101908 */
.L_x_3787:
[----:B------:R-:W-:Y:S05]  /*50610*/  BSYNC B0 ;  /* 0x0000000000007941 */ /* 0x000fea0003800000 */
.L_x_3786:
[----:B------:R-:W2:Y:S01]  /*50620*/  ATOM.E.ADD.F32.FTZ.RN.STRONG.GPU P0, RZ, [R36.64+0x4400], R21 ;  /* 0x0044001524ff798a */ /* 0x000ea2000810e7c8 */
[----:B------:R-:W-:Y:S01]  /*50630*/  BSSY B0, `(.L_x_3790) ;  /* 0x000000f000007945 */ /* 0x000fe20003800000 */
[----:B--2---:R-:W-:Y:S05]  /*50640*/  @P0 BRA `(.L_x_3791) ;  /* 0x000000d000000947 */ /* 0x004fea0003800000 */
[----:B------:R-:W2:Y:S02]  /*50650*/  QSPC.E.S P0, RZ, [R36+0x4400] ;  /* 0x0044000024ff73aa */ /* 0x000ea40000000500 */
[----:B--2---:R-:W-:Y:S05]  /*50660*/  @!P0 BRA `(.L_x_3792) ;  /* 0x0000008000008947 */ /* 0x004fea0003800000 */
[----:B-1----:R-:W-:-:S04]  /*50670*/  IADD3 R0, R36, 0x4400, RZ ;  /* 0x0000440024007810 */ /* 0x002fc80007ffe0ff */
[----:B------:R-:W-:-:S05]  /*50680*/  LOP3.LUT R0, R0, 0xffffff, RZ, 0xc0, !PT ;  /* 0x00ffffff00007812 */ /* 0x000fca00078ec0ff */
.L_x_3793:
[----:B------:R-:W1:Y:S02]  /*50690*/  LDS R2, [R0] ;  /* 0x0000000000027984 */ /* 0x000e640000000800 */
[----:B-1----:R-:W-:-:S06]  /*506a0*/  FADD R3, R21, R2 ;  /* 0x0000000215037221 */ /* 0x002fcc0000000000 */
[----:B------:R-:W1:Y:S02]  /*506b0*/  ATOMS.CAST.SPIN R3, [R0], R2, R3 ;  /* 0x000000020003738d */ /* 0x000e640001800003 */
[----:B-1----:R-:W-:-:S13]  /*506c0*/  ISETP.EQ.U32.AND P0, PT, R3, 0x1, PT ;  /* 0x000000010300780c */ /* 0x002fda0003f02070 */
[----:B------:R-:W-:Y:S05]  /*506d0*/  @!P0 BRA `(.L_x_3793) ;  /* 0xffffffb000008947 */ /* 0x000fea000383ffff */
[----:B------:R-:W-:Y:S05]  /*506e0*/  BRA `(.L_x_3791) ;  /* 0x0000003000007947 */ /* 0x000fea0003800000 */
.L_x_3792:
[----:B-1----:R-:W2:Y:S02]  /*506f0*/  LD.E R0, [R36.64+0x4400] ;  /* 0x0044000824007980 */ /* 0x002ea4000c101900 */
[----:B--2---:R-:W-:-:S05]  /*50700*/  FADD R0, R21, R0 ;  /* 0x0000000015007221 */ /* 0x004fca0000000000 */
[----:B------:R1:W-:Y:S02]  /*50710*/  ST.E [R36.64+0x4400], R0 ;  /* 0x0044000024007985 */ /* 0x0003e4000c101908 */
.L_x_3791:
[----:B------:R-:W-:Y:S05]  /*50720*/  BSYNC B0 ;  /* 0x0000000000007941 */ /* 0x000fea0003800000 */
.L_x_3790:
[----:B------:R-:W2:Y:S01]  /*50730*/  ATOM.E.ADD.F32.FTZ.RN.STRONG.GPU P0, RZ, [R36.64+0x4800], R22 ;  /* 0x0048001624ff798a */ /* 0x000ea2000810e7c8 */
[----:B------:R-:W-:Y:S01]  /*50740*/  BSSY B0, `(.L_x_3794) ;  /* 0x000000f000007945 */ /* 0x000fe20003800000 */
[----:B--2---:R-:W-:Y:S05]  /*50750*/  @P0 BRA `(.L_x_3795) ;  /* 0x000000d000000947 */ /* 0x004fea0003800000 */
[----:B------:R-:W2:Y:S02]  /*50760*/  QSPC.E.S P0, RZ, [R36+0x4800] ;  /* 0x0048000024ff73aa */ /* 0x000ea40000000500 */
[----:B--2---:R-:W-:Y:S05]  /*50770*/  @!P0 BRA `(.L_x_3796) ;  /* 0x0000008000008947 */ /* 0x004fea0003800000 */
[----:B-1----:R-:W-:-:S04]  /*50780*/  IADD3 R0, R36, 0x4800, RZ ;  /* 0x0000480024007810 */ /* 0x002fc80007ffe0ff */
[----:B------:R-:W-:-:S05]  /*50790*/  LOP3.LUT R0, R0, 0xffffff, RZ, 0xc0, !PT ;  /* 0x00ffffff00007812 */ /* 0x000fca00078ec0ff */
.L_x_3797:
[----:B------:R-:W1:Y:S02]  /*507a0*/  LDS R2, [R0] ;  /* 0x0000000000027984 */ /* 0x000e640000000800 */
[----:B-1----:R-:W-:-:S06]  /*507b0*/  FADD R3, R22, R2 ;  /* 0x0000000216037221 */ /* 0x002fcc0000000000 */
[----:B------:R-:W1:Y:S02]  /*507c0*/  ATOMS.CAST.SPIN R3, [R0], R2, R3 ;  /* 0x000000020003738d */ /* 0x000e640001800003 */
[----:B-1----:R-:W-:-:S13]  /*507d0*/  ISETP.EQ.U32.AND P0, PT, R3, 0x1, PT ;  /* 0x000000010300780c */ /* 0x002fda0003f02070 */
[----:B------:R-:W-:Y:S05]  /*507e0*/  @!P0 BRA `(.L_x_3797) ;  /* 0xffffffb000008947 */ /* 0x000fea000383ffff */
[----:B------:R-:W-:Y:S05]  /*507f0*/  BRA `(.L_x_3795) ;  /* 0x0000003000007947 */ /* 0x000fea0003800000 */
.L_x_3796:
[----:B-1----:R-:W2:Y:S02]  /*50800*/  LD.E R0, [R36.64+0x4800] ;  /* 0x0048000824007980 */ /* 0x002ea4000c101900 */
[----:B--2---:R-:W-:-:S05]  /*50810*/  FADD R0, R22, R0 ;  /* 0x0000000016007221 */ /* 0x004fca0000000000 */
[----:B------:R1:W-:Y:S02]  /*50820*/  ST.E [R36.64+0x4800], R0 ;  /* 0x0048000024007985 */ /* 0x0003e4000c101908 */
.L_x_3795:
[----:B------:R-:W-:Y:S05]  /*50830*/  BSYNC B0 ;  /* 0x0000000000007941 */ /* 0x000fea0003800000 */
.L_x_3794:
[----:B------:R-:W2:Y:S01]  /*50840*/  ATOM.E.ADD.F32.FTZ.RN.STRONG.GPU P0, RZ, [R36.64+0x4c00], R23 ;  /* 0x004c001724ff798a */ /* 0x000ea2000810e7c8 */
[----:B------:R-:W-:Y:S01]  /*50850*/  BSSY B0, `(.L_x_3798) ;  /* 0x000000f000007945 */ /* 0x000fe20003800000 */
[----:B--2---:R-:W-:Y:S05]  /*50860*/  @P0 BRA `(.L_x_3799) ;  /* 0x000000d000000947 */ /* 0x004fea0003800000 */
[----:B------:R-:W2:Y:S02]  /*50870*/  QSPC.E.S P0, RZ, [R36+0x4c00] ;  /* 0x004c000024ff73aa */ /* 0x000ea40000000500 */
[----:B--2---:R-:W-:Y:S05]  /*50880*/  @!P0 BRA `(.L_x_3800) ;  /* 0x0000008000008947 */ /* 0x004fea0003800000 */
[----:B-1----:R-:W-:-:S04]  /*50890*/  IADD3 R0, R36, 0x4c00, RZ ;  /* 0x00004c0024007810 */ /* 0x002fc80007ffe0ff */
[----:B------:R-:W-:-:S05]  /*508a0*/  LOP3.LUT R0, R0, 0xffffff, RZ, 0xc0, !PT ;  /* 0x00ffffff00007812 */ /* 0x000fca00078ec0ff */
.L_x_3801:
[----:B------:R-:W1:Y:S02]  /*508b0*/  LDS R2, [R0] ;  /* 0x0000000000027984 */ /* 0x000e640000000800 */
[----:B-1----:R-:W-:-:S06]  /*508c0*/  FADD R3, R23, R2 ;  /* 0x0000000217037221 */ /* 0x002fcc0000000000 */
[----:B------:R-:W1:Y:S02]  /*508d0*/  ATOMS.CAST.SPIN R3, [R0], R2, R3 ;  /* 0x000000020003738d */ /* 0x000e640001800003 */
[----:B-1----:R-:W-:-:S13]  /*508e0*/  ISETP.EQ.U32.AND P0, PT, R3, 0x1, PT ;  /* 0x000000010300780c */ /* 0x002fda0003f02070 */
[----:B------:R-:W-:Y:S05]  /*508f0*/  @!P0 BRA `(.L_x_3801) ;  /* 0xffffffb000008947 */ /* 0x000fea000383ffff */
[----:B------:R-:W-:Y:S05]  /*50900*/  BRA `(.L_x_3799) ;  /* 0x0000003000007947 */ /* 0x000fea0003800000 */
.L_x_3800:
[----:B-1----:R-:W2:Y:S02]  /*50910*/  LD.E R0, [R36.64+0x4c00] ;  /* 0x004c000824007980 */ /* 0x002ea4000c101900 */
[----:B--2---:R-:W-:-:S05]  /*50920*/  FADD R0, R23, R0 ;  /* 0x0000000017007221 */ /* 0x004fca0000000000 */
[----:B------:R1:W-:Y:S02]  /*50930*/  ST.E [R36.64+0x4c00], R0 ;  /* 0x004c000024007985 */ /* 0x0003e4000c101908 */
.L_x_3799:
[----:B------:R-:W-:Y:S05]  /*50940*/  BSYNC B0 ;  /* 0x0000000000007941 */ /* 0x000fea0003800000 */
.L_x_3798:
[----:B------:R-:W2:Y:S01]  /*50950*/  ATOM.E.ADD.F32.FTZ.RN.STRONG.GPU P0, RZ, [R36.64+0x5000], R24 ;  /* 0x0050001824ff798a */ /* 0x000ea2000810e7c8 */
[----:B------:R-:W-:Y:S01]  /*50960*/  BSSY B0, `(.L_x_3802) ;  /* 0x000000f000007945 */ /* 0x000fe20003800000 */
[----:B--2---:R-:W-:Y:S05]  /*50970*/  @P0 BRA `(.L_x_3803) ;  /* 0x000000d000000947 */ /* 0x004fea0003800000 */
[----:B------:R-:W2:Y:S02]  /*50980*/  QSPC.E.S P0, RZ, [R36+0x5000] ;  /* 0x0050000024ff73aa */ /* 0x000ea40000000500 */
[----:B--2---:R-:W-:Y:S05]  /*50990*/  @!P0 BRA `(.L_x_3804) ;  /* 0x0000008000008947 */ /* 0x004fea0003800000 */
[----:B-1----:R-:W-:-:S04]  /*509a0*/  IADD3 R0, R36, 0x5000, RZ ;  /* 0x0000500024007810 */ /* 0x002fc80007ffe0ff */
[----:B------:R-:W-:-:S05]  /*509b0*/  LOP3.LUT R0, R0, 0xffffff, RZ, 0xc0, !PT ;  /* 0x00ffffff00007812 */ /* 0x000fca00078ec0ff */
.L_x_3805:
[----:B------:R-:W1:Y:S02]  /*509c0*/  LDS R2, [R0] ;  /* 0x0000000000027984 */ /* 0x000e640000000800 */
[----:B-1----:R-:W-:-:S06]  /*509d0*/  FADD R3, R24, R2 ;  /* 0x0000000218037221 */ /* 0x002fcc0000000000 */
[----:B------:R-:W1:Y:S02]  /*509e0*/  ATOMS.CAST.SPIN R3, [R0], R2, R3 ;  /* 0x000000020003738d */ /* 0x000e640001800003 */
[----:B-1----:R-:W-:-:S13]  /*509f0*/  ISETP.EQ.U32.AND P0, PT, R3, 0x1, PT ;  /* 0x000000010300780c */ /* 0x002fda0003f02070 */
[----:B------:R-:W-:Y:S05]  /*50a00*/  @!P0 BRA `(.L_x_3805) ;  /* 0xffffffb000008947 */ /* 0x000fea000383ffff */
[----:B------:R-:W-:Y:S05]  /*50a10*/  BRA `(.L_x_3803) ;  /* 0x0000003000007947 */ /* 0x000fea0003800000 */
.L_x_3804:
[----:B-1----:R-:W2:Y:S02]  /*50a20*/  LD.E R0, [R36.64+0x5000] ;  /* 0x0050000824007980 */ /* 0x002ea4000c101900 */
[----:B--2---:R-:W-:-:S05]  /*50a30*/  FADD R0, R24, R0 ;  /* 0x0000000018007221 */ /* 0x004fca0000000000 */
[----:B------:R1:W-:Y:S02]  /*50a40*/  ST.E [R36.64+0x5000], R0 ;  /* 0x0050000024007985 */ /* 0x0003e4000c101908 */
.L_x_3803:
[----:B------:R-:W-:Y:S05]  /*50a50*/  BSYNC B0 ;  /* 0x0000000000007941 */ /* 0x000fea0003800000 */
.L_x_3802:
[----:B------:R-:W2:Y:S01]  /*50a60*/  ATOM.E.ADD.F32.FTZ.RN.STRONG.GPU P0, RZ, [R36.64+0x5400], R25 ;  /* 0x0054001924ff798a */ /* 0x000ea2000810e7c8 */
[----:B------:R-:W-:Y:S01]  /*50a70*/  BSSY B0, `(.L_x_3806) ;  /* 0x000000f000007945 */ /* 0x000fe20003800000 */
[----:B--2---:R-:W-:Y:S05]  /*50a80*/  @P0 BRA `(.L_x_3807) ;  /* 0x000000d000000947 */ /* 0x004fea0003800000 */
[----:B------:R-:W2:Y:S02]  /*50a90*/  QSPC.E.S P0, RZ, [R36+0x5400] ;  /* 0x0054000024ff73aa */ /* 0x000ea40000000500 */
[----:B--2---:R-:W-:Y:S05]  /*50aa0*/  @!P0 BRA `(.L_x_3808) ;  /* 0x0000008000008947 */ /* 0x004fea0003800000 */
[----:B-1----:R-:W-:-:S04]  /*50ab0*/  IADD3 R0, R36, 0x5400, RZ ;  /* 0x0000540024007810 */ /* 0x002fc80007ffe0ff */
[----:B------:R-:W-:-:S05]  /*50ac0*/  LOP3.LUT R0, R0, 0xffffff, RZ, 0xc0, !PT ;  /* 0x00ffffff00007812 */ /* 0x000fca00078ec0ff */
.L_x_3809:
[----:B------:R-:W1:Y:S02]  /*50ad0*/  LDS R2, [R0] ;  /* 0x0000000000027984 */ /* 0x000e640000000800 */
[----:B-1----:R-:W-:-:S06]  /*50ae0*/  FADD R3, R25, R2 ;  /* 0x0000000219037221 */ /* 0x002fcc0000000000 */
[----:B------:R-:W1:Y:S02]  /*50af0*/  ATOMS.CAST.SPIN R3, [R0], R2, R3 ;  /* 0x000000020003738d */ /* 0x000e640001800003 */
[----:B-1----:R-:W-:-:S13]  /*50b00*/  ISETP.EQ.U32.AND P0, PT, R3, 0x1, PT ;  /* 0x000000010300780c */ /* 0x002fda0003f02070 */
[----:B------:R-:W-:Y:S05]  /*50b10*/  @!P0 BRA `(.L_x_3809) ;  /* 0xffffffb000008947 */ /* 0x000fea000383ffff */
[----:B------:R-:W-:Y:S05]  /*50b20*/  BRA `(.L_x_3807) ;  /* 0x0000003000007947 */ /* 0x000fea0003800000 */
.L_x_3808:
[----:B-1----:R-:W2:Y:S02]  /*50b30*/  LD.E R0, [R36.64+0x5400] ;  /* 0x0054000824007980 */ /* 0x002ea4000c101900 */
[----:B--2---:R-:W-:-:S05]  /*50b40*/  FADD R0, R25, R0 ;  /* 0x0000000019007221 */ /* 0x004fca0000000000 */
[----:B------:R1:W-:Y:S02]  /*50b50*/  ST.E [R36.64+0x5400], R0 ;  /* 0x0054000024007985 */ /* 0x0003e4000c101908 */
.L_x_3807:
[----:B------:R-:W-:Y:S05]  /*50b60*/  BSYNC B0 ;  /* 0x0000000000007941 */ /* 0x000fea0003800000 */
.L_x_3806:
[----:B------:R-:W2:Y:S01]  /*50b70*/  ATOM.E.ADD.F32.FTZ.RN.STRONG.GPU P0, RZ, [R36.64+0x5800], R26 ;  /* 0x0058001a24ff798a */ /* 0x000ea2000810e7c8 */
[----:B------:R-:W-:Y:S01]  /*50b80*/  BSSY B0, `(.L_x_3810) ;  /* 0x000000f000007945 */ /* 0x000fe20003800000 */
[----:B--2---:R-:W-:Y:S05]  /*50b90*/  @P0 BRA `(.L_x_3811) ;  /* 0x000000d000000947 */ /* 0x004fea0003800000 */
[----:B------:R-:W2:Y:S02]  /*50ba0*/  QSPC.E.S P0, RZ, [R36+0x5800] ;  /* 0x0058000024ff73aa */ /* 0x000ea40000000500 */
[----:B--2---:R-:W-:Y:S05]  /*50bb0*/  @!P0 BRA `(.L_x_3812) ;  /* 0x0000008000008947 */ /* 0x004fea0003800000 */
[----:B-1----:R-:W-:-:S04]  /*50bc0*/  IADD3 R0, R36, 0x5800, RZ ;  /* 0x0000580024007810 */ /* 0x002fc80007ffe0ff */
[----:B------:R-:W-:-:S05]  /*50bd0*/  LOP3.LUT R0, R0, 0xffffff, RZ, 0xc0, !PT ;  /* 0x00ffffff00007812 */ /* 0x000fca00078ec0ff */
.L_x_3813:
[----:B------:R-:W1:Y:S02]  /*50be0*/  LDS R2, [R0] ;  /* 0x0000000000027984 */ /* 0x000e640000000800 */
[----:B-1----:R-:W-:-:S06]  /*50bf0*/  FADD R3, R26, R2 ;  /* 0x000000021a037221 */ /* 0x002fcc0000000000 */
[----:B------:R-:W1:Y:S02]  /*50c00*/  ATOMS.CAST.SPIN R3, [R0], R2, R3 ;  /* 0x000000020003738d */ /* 0x000e640001800003 */
[----:B-1----:R-:W-:-:S13]  /*50c10*/  ISETP.EQ.U32.AND P0, PT, R3, 0x1, PT ;  /* 0x000000010300780c */ /* 0x002fda0003f02070 */
[----:B------:R-:W-:Y:S05]  /*50c20*/  @!P0 BRA `(.L_x_3813) ;  /* 0xffffffb000008947 */ /* 0x000fea000383ffff */
[----:B------:R-:W-:Y:S05]  /*50c30*/  BRA `(.L_x_3811) ;  /* 0x0000003000007947 */ /* 0x000fea0003800000 */
.L_x_3812:
[----:B-1----:R-:W2:Y:S02]  /*50c40*/  LD.E R0, [R36.64+0x5800] ;  /* 0x0058000824007980 */ /* 0x002ea4000c101900 */
[----:B--2---:R-:W-:-:S05]  /*50c50*/  FADD R0, R26, R0 ;  /* 0x000000001a007221 */ /* 0x004fca0000000000 */
[----:B------:R1:W-:Y:S02]  /*50c60*/  ST.E [R36.64+0x5800], R0 ;  /* 0x0058000024007985 */ /* 0x0003e4000c101908 */
.L_x_3811:
[----:B------:R-:W-:Y:S05]  /*50c70*/  BSYNC B0 ;  /* 0x0000000000007941 */ /* 0x000fea0003800000 */
.L_x_3810:
[----:B------:R-:W2:Y:S01]  /*50c80*/  ATOM.E.ADD.F32.FTZ.RN.STRONG.GPU P0, RZ, [R36.64+0x5c00], R27 ;  /* 0x005c001b24ff798a */ /* 0x000ea2000810e7c8 */
[----:B------:R-:W-:Y:S01]  /*50c90*/  BSSY B0, `(.L_x_3814) ;  /* 0x000000f000007945 */ /* 0x000fe20003800000 */
[----:B--2---:R-:W-:Y:S05]  /*50ca0*/  @P0 BRA `(.L_x_3815) ;  /* 0x000000d000000947 */ /* 0x004fea0003800000 */
[----:B------:R-:W2:Y:S02]  /*50cb0*/  QSPC.E.S P0, RZ, [R36+0x5c00] ;  /* 0x005c000024ff73aa */ /* 0x000ea40000000500 */
[----:B--2---:R-:W-:Y:S05]  /*50cc0*/  @!P0 BRA `(.L_x_3816) ;  /* 0x0000008000008947 */ /* 0x004fea0003800000 */
[----:B-1----:R-:W-:-:S04]  /*50cd0*/  IADD3 R0, R36, 0x5c00, RZ ;  /* 0x00005c0024007810 */ /* 0x002fc80007ffe0ff */
[----:B------:R-:W-:-:S05]  /*50ce0*/  LOP3.LUT R0, R0, 0xffffff, RZ, 0xc0, !PT ;  /* 0x00ffffff00007812 */ /* 0x000fca00078ec0ff */
.L_x_3817:
[----:B------:R-:W1:Y:S02]  /*50cf0*/  LDS R2, [R0] ;  /* 0x0000000000027984 */ /* 0x000e640000000800 */
[----:B-1----:R-:W-:-:S06]  /*50d00*/  FADD R3, R27, R2 ;  /* 0x000000021b037221 */ /* 0x002fcc0000000000 */
[----:B------:R-:W1:Y:S02]  /*50d10*/  ATOMS.CAST.SPIN R3, [R0], R2, R3 ;  /* 0x000000020003738d */ /* 0x000e640001800003 */
[----:B-1----:R-:W-:-:S13]  /*50d20*/  ISETP.EQ.U32.AND P0, PT, R3, 0x1, PT ;  /* 0x000000010300780c */ /* 0x002fda0003f02070 */
[----:B------:R-:W-:Y:S05]  /*50d30*/  @!P0 BRA `(.L_x_3817) ;  /* 0xffffffb000008947 */ /* 0x000fea000383ffff */
[----:B------:R-:W-:Y:S05]  /*50d40*/  BRA `(.L_x_3815) ;  /* 0x0000003000007947 */ /* 0x000fea0003800000 */
.L_x_3816:
[----:B-1----:R-:W2:Y:S02]  /*50d50*/  LD.E R0, [R36.64+0x5c00] ;  /* 0x005c000824007980 */ /* 0x002ea4000c101900 */
[----:B--2---:R-:W-:-:S05]  /*50d60*/  FADD R0, R27, R0 ;  /* 0x000000001b007221 */ /* 0x004fca0000000000 */
[----:B------:R1:W-:Y:S02]  /*50d70*/  ST.E [R36.64+0x5c00], R0 ;  /* 0x005c000024007985 */ /* 0x0003e4000c101908 */
.L_x_3815:
[----:B------:R-:W-:Y:S05]  /*50d80*/  BSYNC B0 ;  /* 0x0000000000007941 */ /* 0x000fea0003800000 */
.L_x_3814:
[----:B------:R-:W2:Y:S01]  /*50d90*/  ATOM.E.ADD.F32.FTZ.RN.STRONG.GPU P0, RZ, [R36.64+0x6000], R32 ;  /* 0x0060002024ff798a */ /* 0x000ea2000810e7c8 */
[----:B------:R-:W-:Y:S01]  /*50da0*/  BSSY B0, `(.L_x_3818) ;  /* 0x000000f000007945 */ /* 0x000fe20003800000 */
[----:B--2---:R-:W-:Y:S05]  /*50db0*/  @P0 BRA `(.L_x_3819) ;  /* 0x000000d000000947 */ /* 0x004fea0003800000 */
[----:B------:R-:W2:Y:S02]  /*50dc0*/  QSPC.E.S P0, RZ, [R36+0x6000] ;  /* 0x0060000024ff73aa */ /* 0x000ea40000000500 */
[----:B--2---:R-:W-:Y:S05]  /*50dd0*/  @!P0 BRA `(.L_x_3820) ;  /* 0x0000008000008947 */ /* 0x004fea0003800000 */
[----:B-1----:R-:W-:-:S04]  /*50de0*/  IADD3 R0, R36, 0x6000, RZ ;  /* 0x0000600024007810 */ /* 0x002fc80007ffe0ff */
[----:B------:R-:W-:-:S05]  /*50df0*/  LOP3.LUT R0, R0, 0xffffff, RZ, 0xc0, !PT ;  /* 0x00ffffff00007812 */ /* 0x000fca00078ec0ff */
.L_x_3821:
[----:B------:R-:W1:Y:S02]  /*50e00*/  LDS R2, [R0] ;  /* 0x0000000000027984 */ /* 0x000e640000000800 */
[----:B-1----:R-:W-:-:S06]  /*50e10*/  FADD R3, R32, R2 ;  /* 0x0000000220037221 */ /* 0x002fcc0000000000 */
[----:B------:R-:W1:Y:S02]  /*50e20*/  ATOMS.CAST.SPIN R3, [R0], R2, R3 ;  /* 0x000000020003738d */ /* 0x000e640001800003 */
[----:B-1----:R-:W-:-:S13]  /*50e30*/  ISETP.EQ.U32.AND P0, PT, R3, 0x1, PT ;  /* 0x000000010300780c */ /* 0x002fda0003f02070 */
[----:B------:R-:W-:Y:S05]  /*50e40*/  @!P0 BRA `(.L_x_3821) ;  /* 0xffffffb000008947 */ /* 0x000fea000383ffff */
[----:B------:R-:W-:Y:S05]  /*50e50*/  BRA `(.L_x_3819) ;  /* 0x0000003000007947 */ /* 0x000fea0003800000 */
.L_x_3820:
[----:B-1----:R-:W2:Y:S02]  /*50e60*/  LD.E R0, [R36.64+0x6000] ;  /* 0x0060000824007980 */ /* 0x002ea4000c101900 */
[----:B--2---:R-:W-:-:S05]  /*50e70*/  FADD R0, R32, R0 ;  /* 0x0000000020007221 */ /* 0x004fca0000000000 */
[----:B------:R1:W-:Y:S02]  /*50e80*/  ST.E [R36.64+0x6000], R0 ;  /* 0x0060000024007985 */ /* 0x0003e4000c101908 */
.L_x_3819:
[----:B------:R-:W-:Y:S05]  /*50e90*/  BSYNC B0 ;  /* 0x0000000000007941 */ /* 0x000fea0003800000 */
.L_x_3818:
[----:B------:R-:W2:Y:S01]  /*50ea0*/  ATOM.E.ADD.F32.FTZ.RN.STRONG.GPU P0, RZ, [R36.64+0x6400], R33 ;  /* 0x0064002124ff798a */ /* 0x000ea2000810e7c8 */
[----:B------:R-:W-:Y:S01]  /*50eb0*/  BSSY B0, `(.L_x_3822) ;  /* 0x000000f000007945 */ /* 0x000fe20003800000 */
[----:B--2---:R-:W-:Y:S05]  /*50ec0*/  @P0 BRA `(.L_x_3823) ;  /* 0x000000d000000947 */ /* 0x004fea0003800000 */
[----:B------:R-:W2:Y:S02]  /*50ed0*/  QSPC.E.S P0, RZ, [R36+0x6400] ;  /* 0x0064000024ff73aa */ /* 0x000ea40000000500 */
[----:B--2---:R-:W-:Y:S05]  /*50ee0*/  @!P0 BRA `(.L_x_3824) ;  /* 0x0000008000008947 */ /* 0x004fea0003800000 */
[----:B-1----:R-:W-:-:S04]  /*50ef0*/  IADD3 R0, R36, 0x6400, RZ ;  /* 0x0000640024007810 */ /* 0x002fc80007ffe0ff */
[----:B------:R-:W-:-:S05]  /*50f00*/  LOP3.LUT R0, R0, 0xffffff, RZ, 0xc0, !PT ;  /* 0x00ffffff00007812 */ /* 0x000fca00078ec0ff */
.L_x_3825:
[----:B------:R-:W1:Y:S02]  /*50f10*/  LDS R2, [R0] ;  /* 0x0000000000027984 */ /* 0x000e640000000800 */
[----:B-1----:R-:W-:-:S06]  /*50f20*/  FADD R3, R33, R2 ;  /* 0x0000000221037221 */ /* 0x002fcc0000000000 */
[----:B------:R-:W1:Y:S02]  /*50f30*/  ATOMS.CAST.SPIN R3, [R0], R2, R3 ;  /* 0x000000020003738d */ /* 0x000e640001800003 */
[----:B-1----:R-:W-:-:S13]  /*50f40*/  ISETP.EQ.U32.AND P0, PT, R3, 0x1, PT ;  /* 0x000000010300780c */ /* 0x002fda0003f02070 */
[----:B------:R-:W-:Y:S05]  /*50f50*/  @!P0 BRA `(.L_x_3825) ;  /* 0xffffffb000008947 */ /* 0x000fea000383ffff */
[----:B------:R-:W-:Y:S05]  /*50f60*/  BRA `(.L_x_3823) ;  /* 0x0000003000007947 */ /* 0x000fea0003800000 */
.L_x_3824:
[----:B-1----:R-:W2:Y:S02]  /*50f70*/  LD.E R0, [R36.64+0x6400] ;  /* 0x0064000824007980 */ /* 0x002ea4000c101900 */
[----:B--2---:R-:W-:-:S05]  /*50f80*/  FADD R0, R33, R0 ;  /* 0x0000000021007221 */ /* 0x004fca0000000000 */
[----:B------:R1:W-:Y:S02]  /*50f90*/  ST.E [R36.64+0x6400], R0 ;  /* 0x0064000024007985 */ /* 0x0003e4000c101908 */
.L_x_3823:
[----:B------:R-:W-:Y:S05]  /*50fa0*/  BSYNC B0 ;  /* 0x0000000000007941 */ /* 0x000fea0003800000 */
.L_x_3822:
[----:B------:R-:W2:Y:S01]  /*50fb0*/  ATOM.E.ADD.F32.FTZ.RN.STRONG.GPU P0, RZ, [R36.64+0x6800], R34 ;  /* 0x0068002224ff798a */ /* 0x000ea2000810e7c8 */
[----:B------:R-:W-:Y:S01]  /*50fc0*/  BSSY B0, `(.L_x_3826) ;  /* 0x000000f000007945 */ /* 0x000fe20003800000 */
[----:B--2---:R-:W-:Y:S05]  /*50fd0*/  @P0 BRA `(.L_x_3827) ;  /* 0x000000d000000947 */ /* 0x004fea0003800000 */
[----:B------:R-:W2:Y:S02]  /*50fe0*/  QSPC.E.S P0, RZ, [R36+0x6800] ;  /* 0x0068000024ff73aa */ /* 0x000ea40000000500 */
[----:B--2---:R-:W-:Y:S05]  /*50ff0*/  @!P0 BRA `(.L_x_3828) ;  /* 0x0000008000008947 */ /* 0x004fea0003800000 */
[----:B-1----:R-:W-:-:S04]  /*51000*/  IADD3 R0, R36, 0x6800, RZ ;  /* 0x0000680024007810 */ /* 0x002fc80007ffe0ff */
[----:B------:R-:W-:-:S05]  /*51010*/  LOP3.LUT R0, R0, 0xffffff, RZ, 0xc0, !PT ;  /* 0x00ffffff00007812 */ /* 0x000fca00078ec0ff */
.L_x_3829:
[----:B------:R-:W1:Y:S02]  /*51020*/  LDS R2, [R0] ;  /* 0x0000000000027984 */ /* 0x000e640000000800 */
[----:B-1----:R-:W-:-:S06]  /*51030*/  FADD R3, R34, R2 ;  /* 0x0000000222037221 */ /* 0x002fcc0000000000 */
[----:B------:R-:W1:Y:S02]  /*51040*/  ATOMS.CAST.SPIN R3, [R0], R2, R3 ;  /* 0x000000020003738d */ /* 0x000e640001800003 */
[----:B-1----:R-:W-:-:S13]  /*51050*/  ISETP.EQ.U32.AND P0, PT, R3, 0x1, PT ;  /* 0x000000010300780c */ /* 0x002fda0003f02070 */
[----:B------:R-:W-:Y:S05]  /*51060*/  @!P0 BRA `(.L_x_3829) ;  /* 0xffffffb000008947 */ /* 0x000fea000383ffff */
[----:B------:R-:W-:Y:S05]  /*51070*/  BRA `(.L_x_3827) ;  /* 0x0000003000007947 */ /* 0x000fea0003800000 */
.L_x_3828:
[----:B-1----:R-:W2:Y:S02]  /*51080*/  LD.E R0, [R36.64+0x6800] ;  /* 0x0068000824007980 */ /* 0x002ea4000c101900 */
[----:B--2---:R-:W-:-:S05]  /*51090*/  FADD R0, R34, R0 ;  /* 0x0000000022007221 */ /* 0x004fca0000000000 */
[----:B------:R1:W-:Y:S02]  /*510a0*/  ST.E [R36.64+0x6800], R0 ;  /* 0x0068000024007985 */ /* 0x0003e4000c101908 */
.L_x_3827:
[----:B------:R-:W-:Y:S05]  /*510b0*/  BSYNC B0 ;  /* 0x0000000000007941 */ /* 0x000fea0003800000 */
.L_x_3826:
[----:B------:R-:W2:Y:S01]  /*510c0*/  ATOM.E.ADD.F32.FTZ.RN.STRONG.GPU P0, RZ, [R36.64+0x6c00], R35 ;  /* 0x006c002324ff798a */ /* 0x000ea2000810e7c8 */
[----:B------:R-:W-:Y:S01]  /*510d0*/  BSSY B0, `(.L_x_3830) ;  /* 0x000000f000007945 */ /* 0x000fe20003800000 */
[----:B--2---:R-:W-:Y:S05]  /*510e0*/  @P0 BRA `(.L_x_3831) ;  /* 0x000000d000000947 */ /* 0x004fea0003800000 */
[----:B------:R-:W2:Y:S02]  /*510f0*/  QSPC.E.S P0, RZ, [R36+0x6c00] ;  /* 0x006c000024ff73aa */ /* 0x000ea40000000500 */
[----:B--2---:R-:W-:Y:S05]  /*51100*/  @!P0 BRA `(.L_x_3832) ;  /* 0x0000008000008947 */ /* 0x004fea0003800000 */
[----:B-1----:R-:W-:-:S04]  /*51110*/  IADD3 R0, R36, 0x6c00, RZ ;  /* 0x00006c0024007810 */ /* 0x002fc80007ffe0ff */
[----:B------:R-:W-:-:S05]  /*51120*/  LOP3.LUT R0, R0, 0xffffff, RZ, 0xc0, !PT ;  /* 0x00ffffff00007812 */ /* 0x000fca00078ec0ff */
.L_x_3833:
[----:B------:R-:W1:Y:S02]  /*51130*/  LDS R2, [R0] ;  /* 0x0000000000027984 */ /* 0x000e640000000800 */
[----:B-1----:R-:W-:-:S06]  /*51140*/  FADD R3, R35, R2 ;  /* 0x0000000223037221 */ /* 0x002fcc0000000000 */
[----:B------:R-:W1:Y:S02]  /*51150*/  ATOMS.CAST.SPIN R3, [R0], R2, R3 ;  /* 0x000000020003738d */ /* 0x000e640001800003 */
[----:B-1----:R-:W-:-:S13]  /*51160*/  ISETP.EQ.U32.AND P0, PT, R3, 0x1, PT ;  /* 0x000000010300780c */ /* 0x002fda0003f02070 */
[----:B------:R-:W-:Y:S05]  /*51170*/  @!P0 BRA `(.L_x_3833) ;  /* 0xffffffb000008947 */ /* 0x000fea000383ffff */
[----:B------:R-:W-:Y:S05]  /*51180*/  BRA `(.L_x_3831) ;  /* 0x0000003000007947 */ /* 0x000fea0003800000 */
.L_x_3832:
[----:B-1----:R-:W2:Y:S02]  /*51190*/  LD.E R0, [R36.64+0x6c00] ;  /* 0x006c000824007980 */ /* 0x002ea4000c101900 */
[----:B--2---:R-:W-:-:S05]  /*511a0*/  FADD R0, R35, R0 ;  /* 0x0000000023007221 */ /* 0x004fca0000000000 */
[----:B------:R1:W-:Y:S02]  /*511b0*/  ST.E [R36.64+0x6c00], R0 ;  /* 0x006c000024007985 */ /* 0x0003e4000c101908 */
.L_x_3831:
[----:B------:R-:W-:Y:S05]  /*511c0*/  BSYNC B0 ;  /* 0x0000000000007941 */ /* 0x000fea0003800000 */
.L_x_3830:
[----:B------:R-:W2:Y:S01]  /*511d0*/  ATOM.E.ADD.F32.FTZ.RN.STRONG.GPU P0, RZ, [R36.64+0x7000], R28 ;  /* 0x0070001c24ff798a */ /* 0x000ea2000810e7c8 */
[----:B------:R-:W-:Y:S01]  /*511e0*/  BSSY B0, `(.L_x_3834) ;  /* 0x000000f000007945 */ /* 0x000fe20003800000 */
[----:B--2---:R-:W-:Y:S05]  /*511f0*/  @P0 BRA `(.L_x_3835) ;  /* 0x000000d000000947 */ /* 0x004fea0003800000 */
[----:B------:R-:W2:Y:S02]  /*51200*/  QSPC.E.S P0, RZ, [R36+0x7000] ;  /* 0x0070000024ff73aa */ /* 0x000ea40000000500 */
[----:B--2---:R-:W-:Y:S05]  /*51210*/  @!P0 BRA `(.L_x_3836) ;  /* 0x0000008000008947 */ /* 0x004fea0003800000 */
[----:B-1----:R-:W-:-:S04]  /*51220*/  IADD3 R0, R36, 0x7000, RZ ;  /* 0x0000700024007810 */ /* 0x002fc80007ffe0ff */
[----:B------:R-:W-:-:S05]  /*51230*/  LOP3.LUT R0, R0, 0xffffff, RZ, 0xc0, !PT ;  /* 0x00ffffff00007812 */ /* 0x000fca00078ec0ff */
.L_x_3837:
[----:B------:R-:W1:Y:S02]  /*51240*/  LDS R2, [R0] ;  /* 0x0000000000027984 */ /* 0x000e640000000800 */
[----:B-1----:R-:W-:-:S06]  /*51250*/  FADD R3, R28, R2 ;  /* 0x000000021c037221 */ /* 0x002fcc0000000000 */
[----:B------:R-:W1:Y:S02]  /*51260*/  ATOMS.CAST.SPIN R3, [R0], R2, R3 ;  /* 0x000000020003738d */ /* 0x000e640001800003 */
[----:B-1----:R-:W-:-:S13]  /*51270*/  ISETP.EQ.U32.AND P0, PT, R3, 0x1, PT ;  /* 0x000000010300780c */ /* 0x002fda0003f02070 */
[----:B------:R-:W-:Y:S05]  /*51280*/  @!P0 BRA `(.L_x_3837) ;  /* 0xffffffb000008947 */ /* 0x000fea000383ffff */
[----:B------:R-:W-:Y:S05]  /*51290*/  BRA `(.L_x_3835) ;  /* 0x0000003000007947 */ /* 0x000fea0003800000 */
.L_x_3836:
[----:B-1----:R-:W2:Y:S02]  /*512a0*/  LD.E R0, [R36.64+0x7000] ;  /* 0x0070000824007980 */ /* 0x002ea4000c101900 */
[----:B--2---:R-:W-:-:S05]  /*512b0*/  FADD R0, R28, R0 ;  /* 0x000000001c007221 */ /* 0x004fca0000000000 */
[----:B------:R1:W-:Y:S02]  /*512c0*/  ST.E [R36.64+0x7000], R0 ;  /* 0x0070000024007985 */ /* 0x0003e4000c101908 */
.L_x_3835:
[----:B------:R-:W-:Y:S05]  /*512d0*/  BSYNC B0 ;  /* 0x0000000000007941 */ /* 0x000fea0003800000 */
.L_x_3834:
[----:B------:R-:W2:Y:S01]  /*512e0*/  ATOM.E.ADD.F32.FTZ.RN.STRONG.GPU P0, RZ, [R36.64+0x7400], R29 ;  /* 0x0074001d24ff798a */ /* 0x000ea2000810e7c8 */
[----:B------:R-:W-:Y:S01]  /*512f0*/  BSSY B0, `(.L_x_3838) ;  /* 0x000000f000007945 */ /* 0x000fe20003800000 */
[----:B--2---:R-:W-:Y:S05]  /*51300*/  @P0 BRA `(.L_x_3839) ;  /* 0x000000d000000947 */ /* 0x004fea0003800000 */
[----:B------:R-:W2:Y:S02]  /*51310*/  QSPC.E.S P0, RZ, [R36+0x7400] ;  /* 0x0074000024ff73aa */ /* 0x000ea40000000500 */
[----:B--2---:R-:W-:Y:S05]  /*51320*/  @!P0 BRA `(.L_x_3840) ;  /* 0x0000008000008947 */ /* 0x004fea0003800000 */
[----:B-1----:R-:W-:-:S04]  /*51330*/  IADD3 R0, R36, 0x7400, RZ ;  /* 0x0000740024007810 */ /* 0x002fc80007ffe0ff */
[----:B------:R-:W-:-:S05]  /*51340*/  LOP3.LUT R0, R0, 0xffffff, RZ, 0xc0, !PT ;  /* 0x00ffffff00007812 */ /* 0x000fca00078ec0ff */
.L_x_3841:
[----:B------:R-:W1:Y:S02]  /*51350*/  LDS R2, [R0] ;  /* 0x0000000000027984 */ /* 0x000e640000000800 */
[----:B-1----:R-:W-:-:S06]  /*51360*/  FADD R3, R29, R2 ;  /* 0x000000021d037221 */ /* 0x002fcc0000000000 */
[----:B------:R-:W1:Y:S02]  /*51370*/  ATOMS.CAST.SPIN R3, [R0], R2, R3 ;  /* 0x000000020003738d */ /* 0x000e640001800003 */
[----:B-1----:R-:W-:-:S13]  /*51380*/  ISETP.EQ.U32.AND P0, PT, R3, 0x1, PT ;  /* 0x000000010300780c */ /* 0x002fda0003f02070 */
[----:B------:R-:W-:Y:S05]  /*51390*/  @!P0 BRA `(.L_x_3841) ;  /* 0xffffffb000008947 */ /* 0x000fea000383ffff */
[----:B------:R-:W-:Y:S05]  /*513a0*/  BRA `(.L_x_3839) ;  /* 0x0000003000007947 */ /* 0x000fea0003800000 */
.L_x_3840:
[----:B-1----:R-:W2:Y:S02]  /*513b0*/  LD.E R0, [R36.64+0x7400] ;  /* 0x0074000824007980 */ /* 0x002ea4000c101900 */
[----:B--2---:R-:W-:-:S05]  /*513c0*/  FADD R0, R29, R0 ;  /* 0x000000001d007221 */ /* 0x004fca0000000000 */
[----:B------:R1:W-:Y:S02]  /*513d0*/  ST.E [R36.64+0x7400], R0 ;  /* 0x0074000024007985 */ /* 0x0003e4000c101908 */
.L_x_3839:
[----:B------:R-:W-:Y:S05]  /*513e0*/  BSYNC B0 ;  /* 0x0000000000007941 */ /* 0x000fea0003800000 */
.L_x_3838:
[----:B------:R-:W2:Y:S01]  /*513f0*/  ATOM.E.ADD.F32.FTZ.RN.STRONG.GPU P0, RZ, [R36.64+0x7800], R30 ;  /* 0x0078001e24ff798a */ /* 0x000ea2000810e7c8 */
[----:B------:R-:W-:Y:S01]  /*51400*/  BSSY B0, `(.L_x_3842) ;  /* 0x000000f000007945 */ /* 0x000fe20003800000 */
[----:B--2---:R-:W-:Y:S05]  /*51410*/  @P0 BRA `(.L_x_3843) ;  /* 0x000000d000000947 */ /* 0x004fea0003800000 */
[----:B------:R-:W2:Y:S02]  /*51420*/  QSPC.E.S P0, RZ, [R36+0x7800] ;  /* 0x0078000024ff73aa */ /* 0x000ea40000000500 */
[----:B--2---:R-:W-:Y:S05]  /*51430*/  @!P0 BRA `(.L_x_3844) ;  /* 0x0000008000008947 */ /* 0x004fea0003800000 */
[----:B-1----:R-:W-:-:S04]  /*51440*/  IADD3 R0, R36, 0x7800, RZ ;  /* 0x0000780024007810 */ /* 0x002fc80007ffe0ff */
[----:B------:R-:W-:-:S05]  /*51450*/  LOP3.LUT R0, R0, 0xffffff, RZ, 0xc0, !PT ;  /* 0x00ffffff00007812 */ /* 0x000fca00078ec0ff */
.L_x_3845:
[----:B------:R-:W1:Y:S02]  /*51460*/  LDS R2, [R0] ;  /* 0x0000000000027984 */ /* 0x000e640000000800 */
[----:B-1----:R-:W-:-:S06]  /*51470*/  FADD R3, R30, R2 ;  /* 0x000000021e037221 */ /* 0x002fcc0000000000 */
[----:B------:R-:W1:Y:S02]  /*51480*/  ATOMS.CAST.SPIN R3, [R0], R2, R3 ;  /* 0x000000020003738d */ /* 0x000e640001800003 */
[----:B-1----:R-:W-:-:S13]  /*51490*/  ISETP.EQ.U32.AND P0, PT, R3, 0x1, PT ;  /* 0x000000010300780c */ /* 0x002fda0003f02070 */
[----:B------:R-:W-:Y:S05]  /*514a0*/  @!P0 BRA `(.L_x_3845) ;  /* 0xffffffb000008947 */ /* 0x000fea000383ffff */
[----:B------:R-:W-:Y:S05]  /*514b0*/  BRA `(.L_x_3843) ;  /* 0x0000003000007947 */ /* 0x000fea0003800000 */
.L_x_3844:
[----:B-1----:R-:W2:Y:S02]  /*514c0*/  LD.E R0, [R36.64+0x7800] ;  /* 0x0078000824007980 */ /* 0x002ea4000c101900 */
[----:B--2---:R-:W-:-:S05]  /*514d0*/  FADD R0, R30, R0 ;  /* 0x000000001e007221 */ /* 0x004fca0000000000 */
[----:B------:R1:W-:Y:S02]  /*514e0*/  ST.E [R36.64+0x7800], R0 ;  /* 0x0078000024007985 */ /* 0x0003e4000c101908 */
.L_x_3843:
[----:B------:R-:W-:Y:S05]  /*514f0*/  BSYNC B0 ;  /* 0x0000000000007941 */ /* 0x000fea0003800000 */
.L_x_3842:
[----:B------:R-:W2:Y:S01]  /*51500*/  ATOM.E.ADD.F32.FTZ.RN.STRONG.GPU P0, RZ, [R36.64+0x7c00], R31 ;  /* 0x007c001f24ff798a */ /* 0x000ea2000810e7c8 */
[----:B------:R-:W-:Y:S02]  /*51510*/  MOV R2, R81 ;  /* 0x0000005100027202 */ /* 0x000fe40000000f00 */
[----:B------:R-:W-:-:S04]  /*51520*/  MOV R3, 0x0 ;  /* 0x0000000000037802 */ /* 0x000fc80000000f00 */
[----:B--2---:R-:W-:Y:S05]  /*51530*/  @P0 RET.REL.NODEC R2 `(_ZN7cutlass13device_kernelIN5flash19enable_sm80_to_sm89INS1_16FlashAttnBwdSm80INS1_25CollectiveMainloopBwdSm80ILi2ELi2EN4cute5tupleIJNS5_1CILi128EEES8_NS7_ILi64EEEEEENS_6half_tEfNS_4arch4Sm80ELb0ELb1ELb1ELb1ELb0ELb0ELb0ELb0ELi2ELi4ELi4ELi4ELb0EEENS1_24CollectiveEpilogueBwdGQAISA_fSD_Li256ELb1ELb0EEENS1_19SingleTileSchedulerILb1ELb0ELb0ELi128EEEEEEEEEvNT_6ParamsE) ;  /* 0xfffaeac002000950 */ /* 0x004fea0003c3ffff */
[----:B------:R-:W2:Y:S02]  /*51540*/  QSPC.E.S P0, RZ, [R36+0x7c00] ;  /* 0x007c000024ff73aa */ /* 0x000ea40000000500 */
[----:B--2---:R-:W-:Y:S05]  /*51550*/  @!P0 BRA `(.L_x_3846) ;  /* 0x000000a000008947 */ /* 0x004fea0003800000 */
[----:B-1----:R-:W-:-:S04]  /*51560*/  IADD3 R0, R36, 0x7c00, RZ ;  /* 0x00007c0024007810 */ /* 0x002fc80007ffe0ff */
[----:B------:R-:W-:-:S05]  /*51570*/  LOP3.LUT R0, R0, 0xffffff, RZ, 0xc0, !PT ;  /* 0x00ffffff00007812 */ /* 0x000fca00078ec0ff */
.L_x_3847:
[----:B------:R-:W1:Y:S02]  /*51580*/  LDS R2, [R0] ;  /* 0x0000000000027984 */ /* 0x000e640000000800 */
[----:B-1----:R-:W-:-:S06]  /*51590*/  FADD R3, R31, R2 ;  /* 0x000000021f037221 */ /* 0x002fcc0000000000 */
[----:B------:R-:W1:Y:S02]  /*515a0*/  ATOMS.CAST.SPIN R3, [R0], R2, R3 ;  /* 0x000000020003738d */ /* 0x000e640001800003 */
[----:B-1----:R-:W-:-:S13]  /*515b0*/  ISETP.EQ.U32.AND P0, PT, R3, 0x1, PT ;  /* 0x000000010300780c */ /* 0x002fda0003f02070 */
[----:B------:R-:W-:Y:S05]  /*515c0*/  @!P0 BRA `(.L_x_3847) ;  /* 0xffffffb000008947 */ /* 0x000fea000383ffff */
[----:B------:R-:W-:Y:S02]  /*515d0*/  MOV R2, R81 ;  /* 0x0000005100027202 */ /* 0x000fe40000000f00 */
[----:B------:R-:W-:-:S04]  /*515e0*/  MOV R3, 0x0 ;  /* 0x0000000000037802 */ /* 0x000fc80000000f00 */
[----:B------:R-:W-:Y:S05]  /*515f0*/  RET.REL.NODEC R2 `(_ZN7cutlass13device_kernelIN5flash19enable_sm80_to_sm89INS1_16FlashAttnBwdSm80INS1_25CollectiveMainloopBwdSm80ILi2ELi2EN4cute5tupleIJNS5_1CILi128EEES8_NS7_ILi64EEEEEENS_6half_tEfNS_4arch4Sm80ELb0ELb1ELb1ELb1ELb0ELb0ELb0ELb0ELi2ELi4ELi4ELi4ELb0EEENS1_24CollectiveEpilogueBwdGQAISA_fSD_Li256ELb1ELb0EEENS1_19SingleTileSchedulerILb1ELb0ELb0ELi128EEEEEEEEEvNT_6ParamsE) ;  /* 0xfffaea0002007950 */ /* 0x000fea0003c3ffff */
.L_x_3846:
[----:B-1----:R-:W2:Y:S01]  /*51600*/  LD.E R0, [R36.64+0x7c00] ;  /* 0x007c000824007980 */ /* 0x002ea2000c101900 */
[----:B------:R-:W-:Y:S02]  /*51610*/  MOV R2, R81 ;  /* 0x0000005100027202 */ /* 0x000fe40000000f00 */
[----:B------:R-:W-:Y:S01]  /*51620*/  MOV R3, 0x0 ;  /* 0x0000000000037802 */ /* 0x000fe20000000f00 */
[----:B--2---:R-:W-:-:S05]  /*51630*/  FADD R0, R31, R0 ;  /* 0x000000001f007221 */ /* 0x004fca0000000000 */
[----:B------:R1:W-:Y:S01]  /*51640*/  ST.E [R36.64+0x7c00], R0 ;  /* 0x007c000024007985 */ /* 0x0003e2000c101908 */
[----:B------:R-:W-:Y:S05]  /*51650*/  RET.REL.NODEC R2 `(_ZN7cutlass13device_kernelIN5flash19enable_sm80_to_sm89INS1_16FlashAttnBwdSm80INS1_25CollectiveMainloopBwdSm80ILi2ELi2EN4cute5tupleIJNS5_1CILi128EEES8_NS7_ILi64EEEEEENS_6half_tEfNS_4arch4Sm80ELb0ELb1ELb1ELb1ELb0ELb0ELb0ELb0ELi2ELi4ELi4ELi4ELb0EEENS1_24CollectiveEpilogueBwdGQAISA_fSD_Li256ELb1ELb0EEENS1_19SingleTileSchedulerILb1ELb0ELb0ELi128EEEEEEEEEvNT_6ParamsE) ;  /* 0xfffae9a002007950 */ /* 0x000fea0003c3ffff */
        .type           $_ZN7cutlass13device_kernelIN5flash19enable_sm80_to_sm89INS1_16FlashAttnBwdSm80INS1_25CollectiveMainloopBwdSm80ILi2ELi2EN4cute5tupleIJNS5_1CILi128EEES8_NS7_ILi64EEEEEENS_6half_tEfNS_4arch4Sm80ELb0ELb1ELb1ELb1ELb0ELb0ELb0ELb0ELi2ELi4ELi4ELi4ELb0EEENS1_24CollectiveEpilogueBwdGQAISA_fSD_Li256ELb1ELb0EEENS1_19SingleTileSchedulerILb1ELb0ELb0ELi128EEEEEEEEEvNT_6ParamsE$_ZZZN5flash25CollectiveMainloopBwdSm80ILi2ELi2EN4cute5tupleIJNS1_1CILi128EEES4_NS3_ILi64EEEEEEN7cutlass6half_tEfNS7_4arch4Sm80ELb0ELb1ELb1ELb1ELb0ELb0ELb0ELb0ELi2ELi4ELi4ELi4ELb0EE3mmaINS_16FlashAttnBwdSm80ISB_NS_24CollectiveEpilogueBwdGQAIS6_fSA_Li256ELb1ELb0EEENS_19SingleTileSchedulerILb1ELb0ELb0ELi128EEEE13SharedStorageENS1_6TensorINS1_11ArrayEngineIfLm32EEENS1_6LayoutINS2_IJNS2_IJNS3_ILi2EEESO_EEESO_NS3_ILi4EEEEEENS2_IJNS2_IJNS3_ILi1EEESO_EEESQ_NS3_ILi8EEEEEEEEEEEEbRKNSB_6ParamsERT0_S12_iNS2_IJiiiEEERT_ENKUliT_E_clIZSC_ISJ_SX_EbS10_S12_S12_iS13_S15_EUlRS16_iE_EEDaiS16_ENKUlvE0_clEv,@function
        .size           $_ZN7cutlass13device_kernelIN5flash19enable_sm80_to_sm89INS1_16FlashAttnBwdSm80INS1_25CollectiveMainloopBwdSm80ILi2ELi2EN4cute5tupleIJNS5_1CILi128EEES8_NS7_ILi64EEEEEENS_6half_tEfNS_4arch4Sm80ELb0ELb1ELb1ELb1ELb0ELb0ELb0ELb0ELi2ELi4ELi4ELi4ELb0EEENS1_24CollectiveEpilogueBwdGQAISA_fSD_Li256ELb1ELb0EEENS1_19SingleTileSchedulerILb1ELb0ELb0ELi128EEEEEEEEEvNT_6ParamsE$_ZZZN5flash25CollectiveMainloopBwdSm80ILi2ELi2EN4cute5tupleIJNS1_1CILi128EEES4_NS3_ILi64EEEEEEN7cutlass6half_tEfNS7_4arch4Sm80ELb0ELb1ELb1ELb1ELb0ELb0ELb0ELb0ELi2ELi4ELi4ELi4ELb0EE3mmaINS_16FlashAttnBwdSm80ISB_NS_24CollectiveEpilogueBwdGQAIS6_fSA_Li256ELb1ELb0EEENS_19SingleTileSchedulerILb1ELb0ELb0ELi128EEEE13SharedStorageENS1_6TensorINS1_11ArrayEngineIfLm32EEENS1_6LayoutINS2_IJNS2_IJNS3_ILi2EEESO_EEESO_NS3_ILi4EEEEEENS2_IJNS2_IJNS3_ILi1EEESO_EEESQ_NS3_ILi8EEEEEEEEEEEEbRKNSB_6ParamsERT0_S12_iNS2_IJiiiEEERT_ENKUliT_E_clIZSC_ISJ_SX_EbS10_S12_S12_iS13_S15_EUlRS16_iE_EEDaiS16_ENKUlvE0_clEv,($_ZN7cutlass13device_kernelIN5flash19enable_sm80_to_sm89INS1_16FlashAttnBwdSm80INS1_25CollectiveMainloopBwdSm80ILi2ELi2EN4cute5tupleIJNS5_1CILi128EEES8_NS7_ILi64EEEEEENS_6half_tEfNS_4arch4Sm80ELb0ELb1ELb1ELb1ELb0ELb0ELb0ELb0ELi2ELi4ELi4ELi4ELb0EEENS1_24CollectiveEpilogueBwdGQAISA_fSD_Li256ELb1ELb0EEENS1_19SingleTileSchedulerILb1ELb0ELb0ELi128EEEEEEEEEvNT_6ParamsE$_ZZZN5flash25CollectiveMainloopBwdSm80ILi2ELi2EN4cute5tupleIJNS1_1CILi128EEES4_NS3_ILi64EEEEEEN7cutlass6half_tEfNS7_4arch4Sm80ELb0ELb1ELb1ELb1ELb0ELb0ELb0ELb0ELi2ELi4ELi4ELi4ELb0EE3mmaINS_16FlashAttnBwdSm80ISB_NS_24CollectiveEpilogueBwdGQAIS6_fSA_Li256ELb1ELb0EEENS_19SingleTileSchedulerILb1ELb0ELb0ELi128EEEE13SharedStorageENS1_6TensorINS1_11ArrayEngineIfLm32EEENS1_6LayoutINS2_IJNS2_IJNS3_ILi2EEESO_EEESO_NS3_ILi4EEEEEENS2_IJNS2_IJNS3_ILi1EEESO_EEESQ_NS3_ILi8EEEEEEEEEEEEbRKNSB_6ParamsERT0_S12_iNS2_IJiiiEEERT_ENKUliT_E_clIZSC_ISJ_SX_EbS10_S12_S12_iS13_S15_EUlRS16_iE_EEDaiS16_ENKUlvE1_clEv - $_ZN7cutlass13device_kernelIN5flash19enable_sm80_to_sm89INS1_16FlashAttnBwdSm80INS1_25CollectiveMainloopBwdSm80ILi2ELi2EN4cute5tupleIJNS5_1CILi128EEES8_NS7_ILi64EEEEEENS_6half_tEfNS_4arch4Sm80ELb0ELb1ELb1ELb1ELb0ELb0ELb0ELb0ELi2ELi4ELi4ELi4ELb0EEENS1_24CollectiveEpilogueBwdGQAISA_fSD_Li256ELb1ELb0EEENS1_19SingleTileSchedulerILb1ELb0ELb0ELi128EEEEEEEEEvNT_6ParamsE$_ZZZN5flash25CollectiveMainloopBwdSm80ILi2ELi2EN4cute5tupleIJNS1_1CILi128EEES4_NS3_ILi64EEEEEEN7cutlass6half_tEfNS7_4arch4Sm80ELb0ELb1ELb1ELb1ELb0ELb0ELb0ELb0ELi2ELi4ELi4ELi4ELb0EE3mmaINS_16FlashAttnBwdSm80ISB_NS_24CollectiveEpilogueBwdGQAIS6_fSA_Li256ELb1ELb0EEENS_19SingleTileSchedulerILb1ELb0ELb0ELi128EEEE13SharedStorageENS1_6TensorINS1_11ArrayEngineIfLm32EEENS1_6LayoutINS2_IJNS2_IJNS3_ILi2EEESO_EEESO_NS3_ILi4EEEEEENS2_IJNS2_IJNS3_ILi1EEESO_EEESQ_NS3_ILi8EEEEEEEEEEEEbRKNSB_6ParamsERT0_S12_iNS2_IJiiiEEERT_ENKUliT_E_clIZSC_ISJ_SX_EbS10_S12_S12_iS13_S15_EUlRS16_iE_EEDaiS16_ENKUlvE0_clEv)
$_ZN7cutlass13device_kernelIN5flash19enable_sm80_to_sm89INS1_16FlashAttnBwdSm80INS1_25CollectiveMainloopBwdSm80ILi2ELi2EN4cute5tupleIJNS5_1CILi128EEES8_NS7_ILi64EEEEEENS_6half_tEfNS_4arch4Sm80ELb0ELb1ELb1ELb1ELb0ELb0ELb0ELb0ELi2ELi4ELi4ELi4ELb0EEENS1_24CollectiveEpilogueBwdGQAISA_fSD_Li256ELb1ELb0EEENS1_19SingleTileSchedulerILb1ELb0ELb0ELi128EEEEEEEEEvNT_6ParamsE$_ZZZN5flash25CollectiveMainloopBwdSm80ILi2ELi2EN4cute5tupleIJNS1_1CILi128EEES4_NS3_ILi64EEEEEEN7cutlass6half_tEfNS7_4arch4Sm80ELb0ELb1ELb1ELb1ELb0ELb0ELb0ELb0ELi2ELi4ELi4ELi4ELb0EE3mmaINS_16FlashAttnBwdSm80ISB_NS_24CollectiveEpilogueBwdGQAIS6_fSA_Li256ELb1ELb0EEENS_19SingleTileSchedulerILb1ELb0ELb0ELi128EEEE13SharedStorageENS1_6TensorINS1_11ArrayEngineIfLm32EEENS1_6LayoutINS2_IJNS2_IJNS3_ILi2EEESO_EEESO_NS3_ILi4EEEEEENS2_IJNS2_IJNS3_ILi1EEESO_EEESQ_NS3_ILi8EEEEEEEEEEEEbRKNSB_6ParamsERT0_S12_iNS2_IJiiiEEERT_ENKUliT_E_clIZSC_ISJ_SX_EbS10_S12_S12_iS13_S15_EUlRS16_iE_EEDaiS16_ENKUlvE0_clEv:
[----:B------:R-:W-:-:S05]  /*51660*/  IADD3 R3, R18, -c[0x0][0x20], RZ ;  /* 0x8000080012037a10 */ /* 0x000fca0007ffe0ff */
[----:B------:R-:W-:-:S05]  /*51670*/  IMAD R3, R6, 0x4, R3 ;  /* 0x0000000406037824 */ /* 0x000fca00078e0203 */
[----:B------:R1:W5:Y:S02]  /*51680*/  LDL R4, [R3] ;  /* 0x0000000003047983 */ /* 0x0003640000100800 */
[----:B-1----:R-:W-:-:S04]  /*51690*/  MOV R3, 0x0 ;  /* 0x0000000000037802 */ /* 0x002fc80000000f00 */
[----:B------:R-:W-:Y:S05]  /*516a0*/  RET.REL.NODEC R2 `(_ZN7cutlass13device_kernelIN5flash19enable_sm80_to_sm89INS1_16FlashAttnBwdSm80INS1_25CollectiveMainloopBwdSm80ILi2ELi2EN4cute5tupleIJNS5_1CILi128EEES8_NS7_ILi64EEEEEENS_6half_tEfNS_4arch4Sm80ELb0ELb1ELb1ELb1ELb0ELb0ELb0ELb0ELi2ELi4ELi4ELi4ELb0EEENS1_24CollectiveEpilogueBwdGQAISA_fSD_Li256ELb1ELb0EEENS1_19SingleTileSchedulerILb1ELb0ELb0ELi128EEEEEEEEEvNT_6ParamsE) ;  /* 0xfffae95002007950 */ /* 0x000fea0003c3ffff */
        .type           $_ZN7cutlass13device_kernelIN5flash19enable_sm80_to_sm89INS1_16FlashAttnBwdSm80INS1_25CollectiveMainloopBwdSm80ILi2ELi2EN4cute5tupleIJNS5_1CILi128EEES8_NS7_ILi64EEEEEENS_6half_tEfNS_4arch4Sm80ELb0ELb1ELb1ELb1ELb0ELb0ELb0ELb0ELi2ELi4ELi4ELi4ELb0EEENS1_24CollectiveEpilogueBwdGQAISA_fSD_Li256ELb1ELb0EEENS1_19SingleTileSchedulerILb1ELb0ELb0ELi128EEEEEEEEEvNT_6ParamsE$_ZZZN5flash25CollectiveMainloopBwdSm80ILi2ELi2EN4cute5tupleIJNS1_1CILi128EEES4_NS3_ILi64EEEEEEN7cutlass6half_tEfNS7_4arch4Sm80ELb0ELb1ELb1ELb1ELb0ELb0ELb0ELb0ELi2ELi4ELi4ELi4ELb0EE3mmaINS_16FlashAttnBwdSm80ISB_NS_24CollectiveEpilogueBwdGQAIS6_fSA_Li256ELb1ELb0EEENS_19SingleTileSchedulerILb1ELb0ELb0ELi128EEEE13SharedStorageENS1_6TensorINS1_11ArrayEngineIfLm32EEENS1_6LayoutINS2_IJNS2_IJNS3_ILi2EEESO_EEESO_NS3_ILi4EEEEEENS2_IJNS2_IJNS3_ILi1EEESO_EEESQ_NS3_ILi8EEEEEEEEEEEEbRKNSB_6ParamsERT0_S12_iNS2_IJiiiEEERT_ENKUliT_E_clIZSC_ISJ_SX_EbS10_S12_S12_iS13_S15_EUlRS16_iE_EEDaiS16_ENKUlvE1_clEv,@function
        .size           $_ZN7cutlass13device_kernelIN5flash19enable_sm80_to_sm89INS1_16FlashAttnBwdSm80INS1_25CollectiveMainloopBwdSm80ILi2ELi2EN4cute5tupleIJNS5_1CILi128EEES8_NS7_ILi64EEEEEENS_6half_tEfNS_4arch4Sm80ELb0ELb1ELb1ELb1ELb0ELb0ELb0ELb0ELi2ELi4ELi4ELi4ELb0EEENS1_24CollectiveEpilogueBwdGQAISA_fSD_Li256ELb1ELb0EEENS1_19SingleTileSchedulerILb1ELb0ELb0ELi128EEEEEEEEEvNT_6ParamsE$_ZZZN5flash25CollectiveMainloopBwdSm80ILi2ELi2EN4cute5tupleIJNS1_1CILi128EEES4_NS3_ILi64EEEEEEN7cutlass6half_tEfNS7_4arch4Sm80ELb0ELb1ELb1ELb1ELb0ELb0ELb0ELb0ELi2ELi4ELi4ELi4ELb0EE3mmaINS_16FlashAttnBwdSm80ISB_NS_24CollectiveEpilogueBwdGQAIS6_fSA_Li256ELb1ELb0EEENS_19SingleTileSchedulerILb1ELb0ELb0ELi128EEEE13SharedStorageENS1_6TensorINS1_11ArrayEngineIfLm32EEENS1_6LayoutINS2_IJNS2_IJNS3_ILi2EEESO_EEESO_NS3_ILi4EEEEEENS2_IJNS2_IJNS3_ILi1EEESO_EEESQ_NS3_ILi8EEEEEEEEEEEEbRKNSB_6ParamsERT0_S12_iNS2_IJiiiEEERT_ENKUliT_E_clIZSC_ISJ_SX_EbS10_S12_S12_iS13_S15_EUlRS16_iE_EEDaiS16_ENKUlvE1_clEv,($_ZN7cutlass13device_kernelIN5flash19enable_sm80_to_sm89INS1_16FlashAttnBwdSm80INS1_25CollectiveMainloopBwdSm80ILi2ELi2EN4cute5tupleIJNS5_1CILi128EEES8_NS7_ILi64EEEEEENS_6half_tEfNS_4arch4Sm80ELb0ELb1ELb1ELb1ELb0ELb0ELb0ELb0ELi2ELi4ELi4ELi4ELb0EEENS1_24CollectiveEpilogueBwdGQAISA_fSD_Li256ELb1ELb0EEENS1_19SingleTileSchedulerILb1ELb0ELb0ELi128EEEEEEEEEvNT_6ParamsE$exp2f - $_ZN7cutlass13device_kernelIN5flash19enable_sm80_to_sm89INS1_16FlashAttnBwdSm80INS1_25CollectiveMainloopBwdSm80ILi2ELi2EN4cute5tupleIJNS5_1CILi128EEES8_NS7_ILi64EEEEEENS_6half_tEfNS_4arch4Sm80ELb0ELb1ELb1ELb1ELb0ELb0ELb0ELb0ELi2ELi4ELi4ELi4ELb0EEENS1_24CollectiveEpilogueBwdGQAISA_fSD_Li256ELb1ELb0EEENS1_19SingleTileSchedulerILb1ELb0ELb0ELi128EEEEEEEEEvNT_6ParamsE$_ZZZN5flash25CollectiveMainloopBwdSm80ILi2ELi2EN4cute5tupleIJNS1_1CILi128EEES4_NS3_ILi64EEEEEEN7cutlass6half_tEfNS7_4arch4Sm80ELb0ELb1ELb1ELb1ELb0ELb0ELb0ELb0ELi2ELi4ELi4ELi4ELb0EE3mmaINS_16FlashAttnBwdSm80ISB_NS_24CollectiveEpilogueBwdGQAIS6_fSA_Li256ELb1ELb0EEENS_19SingleTileSchedulerILb1ELb0ELb0ELi128EEEE13SharedStorageENS1_6TensorINS1_11ArrayEngineIfLm32EEENS1_6LayoutINS2_IJNS2_IJNS3_ILi2EEESO_EEESO_NS3_ILi4EEEEEENS2_IJNS2_IJNS3_ILi1EEESO_EEESQ_NS3_ILi8EEEEEEEEEEEEbRKNSB_6ParamsERT0_S12_iNS2_IJiiiEEERT_ENKUliT_E_clIZSC_ISJ_SX_EbS10_S12_S12_iS13_S15_EUlRS16_iE_EEDaiS16_ENKUlvE1_clEv)
$_ZN7cutlass13device_kernelIN5flash19enable_sm80_to_sm89INS1_16FlashAttnBwdSm80INS1_25CollectiveMainloopBwdSm80ILi2ELi2EN4cute5tupleIJNS5_1CILi128EEES8_NS7_ILi64EEEEEENS_6half_tEfNS_4arch4Sm80ELb0ELb1ELb1ELb1ELb0ELb0ELb0ELb0ELi2ELi4ELi4ELi4ELb0EEENS1_24CollectiveEpilogueBwdGQAISA_fSD_Li256ELb1ELb0EEENS1_19SingleTileSchedulerILb1ELb0ELb0ELi128EEEEEEEEEvNT_6ParamsE$_ZZZN5flash25CollectiveMainloopBwdSm80ILi2ELi2EN4cute5tupleIJNS1_1CILi128EEES4_NS3_ILi64EEEEEEN7cutlass6half_tEfNS7_4arch4Sm80ELb0ELb1ELb1ELb1ELb0ELb0ELb0ELb0ELi2ELi4ELi4ELi4ELb0EE3mmaINS_16FlashAttnBwdSm80ISB_NS_24CollectiveEpilogueBwdGQAIS6_fSA_Li256ELb1ELb0EEENS_19SingleTileSchedulerILb1ELb0ELb0ELi128EEEE13SharedStorageENS1_6TensorINS1_11ArrayEngineIfLm32EEENS1_6LayoutINS2_IJNS2_IJNS3_ILi2EEESO_EEESO_NS3_ILi4EEEEEENS2_IJNS2_IJNS3_ILi1EEESO_EEESQ_NS3_ILi8EEEEEEEEEEEEbRKNSB_6ParamsERT0_S12_iNS2_IJiiiEEERT_ENKUliT_E_clIZSC_ISJ_SX_EbS10_S12_S12_iS13_S15_EUlRS16_iE_EEDaiS16_ENKUlvE1_clEv:
[----:B------:R-:W-:-:S05]  /*516b0*/  IADD3 R3, R8, -c[0x0][0x20], RZ ;  /* 0x8000080008037a10 */ /* 0x000fca0007ffe0ff */
[----:B------:R-:W-:-:S05]  /*516c0*/  IMAD R3, R6, 0x4, R3 ;  /* 0x0000000406037824 */ /* 0x000fca00078e0203 */
[----:B------:R1:W5:Y:S02]  /*516d0*/  LDL R4, [R3] ;  /* 0x0000000003047983 */ /* 0x0003640000100800 */
[----:B-1----:R-:W-:-:S04]  /*516e0*/  MOV R3, 0x0 ;  /* 0x0000000000037802 */ /* 0x002fc80000000f00 */
[----:B------:R-:W-:Y:S05]  /*516f0*/  RET.REL.NODEC R2 `(_ZN7cutlass13device_kernelIN5flash19enable_sm80_to_sm89INS1_16FlashAttnBwdSm80INS1_25CollectiveMainloopBwdSm80ILi2ELi2EN4cute5tupleIJNS5_1CILi128EEES8_NS7_ILi64EEEEEENS_6half_tEfNS_4arch4Sm80ELb0ELb1ELb1ELb1ELb0ELb0ELb0ELb0ELi2ELi4ELi4ELi4ELb0EEENS1_24CollectiveEpilogueBwdGQAISA_fSD_Li256ELb1ELb0EEENS1_19SingleTileSchedulerILb1ELb0ELb0ELi128EEEEEEEEEvNT_6ParamsE) ;  /* 0xfffae90002007950 */ /* 0x000fea0003c3ffff */
        .type           $_ZN7cutlass13device_kernelIN5flash19enable_sm80_to_sm89INS1_16FlashAttnBwdSm80INS1_25CollectiveMainloopBwdSm80ILi2ELi2EN4cute5tupleIJNS5_1CILi128EEES8_NS7_ILi64EEEEEENS_6half_tEfNS_4arch4Sm80ELb0ELb1ELb1ELb1ELb0ELb0ELb0ELb0ELi2ELi4ELi4ELi4ELb0EEENS1_24CollectiveEpilogueBwdGQAISA_fSD_Li256ELb1ELb0EEENS1_19SingleTileSchedulerILb1ELb0ELb0ELi128EEEEEEEEEvNT_6ParamsE$exp2f,@function
        .size           $_ZN7cutlass13device_kernelIN5flash19enable_sm80_to_sm89INS1_16FlashAttnBwdSm80INS1_25CollectiveMainloopBwdSm80ILi2ELi2EN4cute5tupleIJNS5_1CILi128EEES8_NS7_ILi64EEEEEENS_6half_tEfNS_4arch4Sm80ELb0ELb1ELb1ELb1ELb0ELb0ELb0ELb0ELi2ELi4ELi4ELi4ELb0EEENS1_24CollectiveEpilogueBwdGQAISA_fSD_Li256ELb1ELb0EEENS1_19SingleTileSchedulerILb1ELb0ELb0ELi128EEEEEEEEEvNT_6ParamsE$exp2f,(.L_x_8746 - $_ZN7cutlass13device_kernelIN5flash19enable_sm80_to_sm89INS1_16FlashAttnBwdSm80INS1_25CollectiveMainloopBwdSm80ILi2ELi2EN4cute5tupleIJNS5_1CILi128EEES8_NS7_ILi64EEEEEENS_6half_tEfNS_4arch4Sm80ELb0ELb1ELb1ELb1ELb0ELb0ELb0ELb0ELi2ELi4ELi4ELi4ELb0EEENS1_24CollectiveEpilogueBwdGQAISA_fSD_Li256ELb1ELb0EEENS1_19SingleTileSchedulerILb1ELb0ELb0ELi128EEEEEEEEEvNT_6ParamsE$exp2f)
$_ZN7cutlass13device_kernelIN5flash19enable_sm80_to_sm89INS1_16FlashAttnBwdSm80INS1_25CollectiveMainloopBwdSm80ILi2ELi2EN4cute5tupleIJNS5_1CILi128EEES8_NS7_ILi64EEEEEENS_6half_tEfNS_4arch4Sm80ELb0ELb1ELb1ELb1ELb0ELb0ELb0ELb0ELi2ELi4ELi4ELi4ELb0EEENS1_24CollectiveEpilogueBwdGQAISA_fSD_Li256ELb1ELb0EEENS1_19SingleTileSchedulerILb1ELb0ELb0ELi128EEEEEEEEEvNT_6ParamsE$exp2f:
[----:B------:R-:W1:Y:S01]  /*51700*/  MUFU.EX2 R7, R7 ;  /* 0x0000000700077308 */ /* 0x000e620000000800 */
[----:B------:R-:W-:-:S04]  /*51710*/  MOV R3, 0x0 ;  /* 0x0000000000037802 */ /* 0x000fc80000000f00 */
[----:B------:R-:W-:Y:S05]  /*51720*/  RET.REL.NODEC R2 `(_ZN7cutlass13device_kernelIN5flash19enable_sm80_to_sm89INS1_16FlashAttnBwdSm80INS1_25CollectiveMainloopBwdSm80ILi2ELi2EN4cute5tupleIJNS5_1CILi128EEES8_NS7_ILi64EEEEEENS_6half_tEfNS_4arch4Sm80ELb0ELb1ELb1ELb1ELb0ELb0ELb0ELb0ELi2ELi4ELi4ELi4ELb0EEENS1_24CollectiveEpilogueBwdGQAISA_fSD_Li256ELb1ELb0EEENS1_19SingleTileSchedulerILb1ELb0ELb0ELi128EEEEEEEEEvNT_6ParamsE) ;  /* 0xfffae8d002007950 */ /* 0x000fea0003c3ffff */
.L_x_3848:
        /* <DEDUP_REMOVED lines=13> */
.L_x_8746:


//--------------------- .text._ZN7cutlass13device_kernelIN5flash19enable_sm80_to_sm89INS1_16FlashAttnBwdSm80INS1_25CollectiveMainloopBwdSm80ILi2ELi2EN4cute5tupleIJNS5_1CILi128EEES8_NS7_ILi64EEEEEENS_6half_tEfNS_4arch4Sm80ELb0ELb1ELb1ELb1ELb1ELb0ELb0ELb0ELi2ELi4ELi4ELi4ELb0EEENS1_24CollectiveEpilogueBwdGQAISA_fSD_Li256ELb1ELb1EEENS1_19SingleTileSchedulerILb1ELb0ELb0ELi128EEEEEEEEEvNT_6ParamsE --------------------------
	.section	.text._ZN7cutlass13device_kernelIN5flash19enable_sm80_to_sm89INS1_16FlashAttnBwdSm80INS1_25CollectiveMainloopBwdSm80ILi2ELi2EN4cute5tupleIJNS5_1CILi128EEES8_NS7_ILi64EEEEEENS_6half_tEfNS_4arch4Sm80ELb0ELb1ELb1ELb1ELb1ELb0ELb0ELb0ELi2ELi4ELi4ELi4ELb0EEENS1_24CollectiveEpilogueBwdGQAISA_fSD_Li256ELb1ELb1EEENS1_19SingleTileSchedulerILb1ELb0ELb0ELi128EEEEEEEEEvNT_6ParamsE,"ax",@progbits
	.sectioninfo	@"SHI_REGISTERS=128"
	.align	128
.text._ZN7cutlass13device_kernelIN5flash19enable_sm80_to_sm89INS1_16FlashAttnBwdSm80INS1_25CollectiveMainloopBwdSm80ILi2ELi2EN4cute5tupleIJNS5_1CILi128EEES8_NS7_ILi64EEEEEENS_6half_tEfNS_4arch4Sm80ELb0ELb1ELb1ELb1ELb1ELb0ELb0ELb0ELi2ELi4ELi4ELi4ELb0EEENS1_24CollectiveEpilogueBwdGQAISA_fSD_Li256ELb1ELb1EEENS1_19SingleTileSchedulerILb1ELb0ELb0ELi128EEEEEEEEEvNT_6ParamsE:
        .type           _ZN7cutlass13device_kernelIN5flash19enable_sm80_to_sm89INS1_16FlashAttnBwdSm80INS1_25CollectiveMainloopBwdSm80ILi2ELi2EN4cute5tupleIJNS5_1CILi128EEES8_NS7_ILi64EEEEEENS_6half_tEfNS_4arch4Sm80ELb0ELb1ELb1ELb1ELb1ELb0ELb0ELb0ELi2ELi4ELi4ELi4ELb0EEENS1_24CollectiveEpilogueBwdGQAISA_fSD_Li256ELb1ELb1EEENS1_19SingleTileSchedulerILb1ELb0ELb0ELi128EEEEEEEEEvNT_6ParamsE,@function
        .size           _ZN7cutlass13device_kernelIN5flash19enable_sm80_to_sm89INS1_16FlashAttnBwdSm80INS1_25CollectiveMainloopBwdSm80ILi2ELi2EN4cute5tupleIJNS5_1CILi128EEES8_NS7_ILi64EEEEEENS_6half_tEfNS_4arch4Sm80ELb0ELb1ELb1ELb1ELb1ELb0ELb0ELb0ELi2ELi4ELi4ELi4ELb0EEENS1_24CollectiveEpilogueBwdGQAISA_fSD_Li256ELb1ELb1EEENS1_19SingleTileSchedulerILb1ELb0ELb0ELi128EEEEEEEEEvNT_6ParamsE,(.L_x_8974 - _ZN7cutlass13device_kernelIN5flash19enable_sm80_to_sm89INS1_16FlashAttnBwdSm80INS1_25CollectiveMainloopBwdSm80ILi2ELi2EN4cute5tupleIJNS5_1CILi128EEES8_NS7_ILi64EEEEEENS_6half_tEfNS_4arch4Sm80ELb0ELb1ELb1ELb1ELb1ELb0ELb0ELb0ELi2ELi4ELi4ELi4ELb0EEENS1_24CollectiveEpilogueBwdGQAISA_fSD_Li256ELb1ELb1EEENS1_19SingleTileSchedulerILb1ELb0ELb0ELi128EEEEEEEEEvNT_6ParamsE)
        .other          _ZN7cutlass13device_kernelIN5flash19enable_sm80_to_sm89INS1_16FlashAttnBwdSm80INS1_25CollectiveMainloopBwdSm80ILi2ELi2EN4cute5tupleIJNS5_1CILi128EEES8_NS7_ILi64EEEEEENS_6half_tEfNS_4arch4Sm80ELb0ELb1ELb1ELb1ELb1ELb0ELb0ELb0ELi2ELi4ELi4ELi4ELb0EEENS1_24CollectiveEpilogueBwdGQAISA_fSD_Li256ELb1ELb1EEENS1_19SingleTileSchedulerILb1ELb0ELb0ELi128EEEEEEEEEvNT_6ParamsE,@"STO_CUDA_ENTRY STV_DEFAULT"
_ZN7cutlass13device_kernelIN5flash19enable_sm80_to_sm89INS1_16FlashAttnBwdSm80INS1_25CollectiveMainloopBwdSm80ILi2ELi2EN4cute5tupleIJNS5_1CILi128EEES8_NS7_ILi64EEEEEENS_6half_tEfNS_4arch4Sm80ELb0ELb1ELb1ELb1ELb1ELb0ELb0ELb0ELi2ELi4ELi4ELi4ELb0EEENS1_24CollectiveEpilogueBwdGQAISA_fSD_Li256ELb1ELb1EEENS1_19SingleTileSchedulerILb1ELb0ELb0ELi128EEEEEEEEEvNT_6ParamsE:
[----:B------:R-:W-:-:S03]  /*0000*/  MOV R1, c[0x0][0x28] ;  /* 0x00000a0000017a02 */ /* 0x000fc60000000f00 */
[----:B------:R-:W1:Y:S01]  /*0010*/  S2R R68, SR_TID.X ;  /* 0x0000000000447919 */ /* 0x000e620000002100 */
[----:B------:R-:W-:Y:S01]  /*0020*/  IADD3 R1, R1, -0x15f0, RZ ;  /* 0xffffea1001017810 */ /* 0x000fe20007ffe0ff */
[----:B------:R-:W-:Y:S02]  /*0030*/  ULDC.64 UR6, c[0x0][0x118] ;  /* 0x0000460000067ab9 */ /* 0x000fe40000000a00 */
[----:B------:R-:W2:Y:S01]  /*0040*/  S2R R67, SR_CTAID.Z ;  /* 0x0000000000437919 */ /* 0x000ea20000002700 */
[----:B------:R-:W-:-:S05]  /*0050*/  IADD3 R54, P0, R1, c[0x0][0x20], RZ ;  /* 0x0000080001367a10 */ /* 0x000fca0007f1e0ff */
[----:B------:R-:W-:Y:S01]  /*0060*/  IMAD.X R55, RZ, RZ, c[0x0][0x24], P0 ;  /* 0x00000900ff377624 */ /* 0x000fe200000e06ff */
[----:B-1----:R-:W-:-:S05]  /*0070*/  SHF.R.U32.HI R4, RZ, 0x5, R68 ;  /* 0x00000005ff047819 */ /* 0x002fca0000011644 */
[----:B------:R-:W1:Y:S02]  /*0080*/  SHFL.IDX PT, R0, R4, RZ, 0x1f ;  /* 0x00001fff04007589 */ /* 0x000e6400000e0000 */
[----:B-1----:R-:W-:Y:S01]  /*0090*/  ISETP.NE.AND P1, PT, R0, RZ, PT ;  /* 0x000000ff0000720c */ /* 0x002fe20003f25270 */
[----:B------:R-:W-:-:S04]  /*00a0*/  IMAD.MOV.U32 R0, RZ, RZ, 0x4 ;  /* 0x00000004ff007424 */ /* 0x000fc800078e00ff */
[----:B--2---:R-:W-:-:S08]  /*00b0*/  IMAD.WIDE R2, R67, R0, c[0x0][0x3c8] ;  /* 0x0000f20043027625 */ /* 0x004fd000078e0200 */
[----:B------:R-:W-:Y:S05]  /*00c0*/  @!P1 BRA `(.L_x_3849) ;  /* 0x0000013000009947 */ /* 0x000fea0003800000 */
[----:B------:R-:W-:-:S04]  /*00d0*/  ISETP.NE.U32.AND P0, PT, RZ, c[0x0][0x3c8], PT ;  /* 0x0000f200ff007a0c */ /* 0x000fc80003f05070 */
[----:B------:R-:W-:-:S13]  /*00e0*/  ISETP.NE.AND.EX P0, PT, RZ, c[0x0][0x3cc], PT, P0 ;  /* 0x0000f300ff007a0c */ /* 0x000fda0003f05300 */
[----:B------:R-:W-:Y:S05]  /*00f0*/  @!P0 BRA `(.L_x_3850) ;  /* 0x0000002000008947 */ /* 0x000fea0003800000 */
[----:B------:R1:W5:Y:S01]  /*0100*/  LDG.E R3, [R2.64] ;  /* 0x0000000602037981 */ /* 0x000362000c1e1900 */
[----:B------:R-:W-:Y:S05]  /*0110*/  BRA `(.L_x_3851) ;  /* 0x0000009000007947 */ /* 0x000fea0003800000 */
.L_x_3850:
        /* <DEDUP_REMOVED lines=8> */
.L_x_3852:
[----:B------:R-:W-:Y:S02]  /*01a0*/  MOV R3, c[0x0][0x3ac] ;  /* 0x0000eb0000037a02 */ /* 0x000fe40000000f00 */
.L_x_3851:
[----:B------:R-:W2:Y:S02]  /*01b0*/  S2R R66, SR_CTAID.X ;  /* 0x0000000000427919 */ /* 0x000ea40000002500 */
[----:B-12---:R-:W-:-:S05]  /*01c0*/  IMAD.SHL.U32 R2, R66, 0x80, RZ ;  /* 0x0000008042027824 */ /* 0x006fca00078e00ff */
[----:B-----5:R-:W-:-:S04]  /*01d0*/  ISETP.GE.AND P0, PT, R2, R3, PT ;  /* 0x000000030200720c */ /* 0x020fc80003f06270 */
[----:B------:R-:W-:Y:S01]  /*01e0*/  SEL R67, R67, 0xffffffff, !P0 ;  /* 0xffffffff43437807 */ /* 0x000fe20004000000 */
[----:B------:R-:W-:Y:S05]  /*01f0*/  BRA `(.L_x_3853) ;  /* 0x0000012000007947 */ /* 0x000fea0003800000 */
.L_x_3849:
[----:B------:R-:W-:-:S04]  /*0200*/  ISETP.NE.U32.AND P0, PT, RZ, c[0x0][0x3c8], PT ;  /* 0x0000f200ff007a0c */ /* 0x000fc80003f05070 */
[----:B------:R-:W-:-:S13]  /*0210*/  ISETP.NE.AND.EX P0, PT, RZ, c[0x0][0x3cc], PT, P0 ;  /* 0x0000f300ff007a0c */ /* 0x000fda0003f05300 */
[----:B------:R-:W-:Y:S05]  /*0220*/  @!P0 BRA `(.L_x_3854) ;  /* 0x0000002000008947 */ /* 0x000fea0003800000 */
[----:B------:R1:W5:Y:S01]  /*0230*/  LDG.E R3, [R2.64] ;  /* 0x0000000602037981 */ /* 0x000362000c1e1900 */
[----:B------:R-:W-:Y:S05]  /*0240*/  BRA `(.L_x_3855) ;  /* 0x0000009000007947 */ /* 0x000fea0003800000 */
.L_x_3854:
        /* <DEDUP_REMOVED lines=8> */
.L_x_3856:
[----:B------:R-:W-:Y:S02]  /*02d0*/  MOV R3, c[0x0][0x3ac] ;  /* 0x0000eb0000037a02 */ /* 0x000fe40000000f00 */
.L_x_3855:
[----:B------:R-:W2:Y:S02]  /*02e0*/  S2R R66, SR_CTAID.X ;  /* 0x0000000000427919 */ /* 0x000ea40000002500 */
[----:B-12---:R-:W-:-:S05]  /*02f0*/  IMAD.SHL.U32 R2, R66, 0x80, RZ ;  /* 0x0000008042027824 */ /* 0x006fca00078e00ff */
[----:B-----5:R-:W-:-:S04]  /*0300*/  ISETP.GE.AND P0, PT, R2, R3, PT ;  /* 0x000000030200720c */ /* 0x020fc80003f06270 */
[----:B------:R-:W-:-:S04]  /*0310*/  SEL R67, R67, 0xffffffff, !P0 ;  /* 0xffffffff43437807 */ /* 0x000fc80004000000 */
.L_x_3853:
        /* <DEDUP_REMOVED lines=8> */
[----:B------:R-:W-:Y:S02]  /*03a0*/  IMAD.MOV.U32 R5, RZ, RZ, RZ ;  /* 0x000000ffff057224 */ /* 0x000fe400078e00ff */
[----:B------:R-:W-:Y:S02]  /*03b0*/  IMAD.MOV.U32 R37, RZ, RZ, RZ ;  /* 0x000000ffff257224 */ /* 0x000fe400078e00ff */
[----:B------:R-:W-:-:S04]  /*03c0*/  @P1 IMAD.WIDE R12, R67, R0, c[0x0][0x2c8] ;  /* 0x0000b200430c1625 */ /* 0x000fc800078e0200 */
[CC--:B------:R-:W-:Y:S01]  /*03d0*/  @P3 IMAD.WIDE R10, R67.reuse, R0.reuse, c[0x0][0x2d0] ;  /* 0x0000b400430a3625 */ /* 0x0c0fe200078e0200 */
[----:B------:R-:W3:Y:S04]  /*03e0*/  @P1 LDG.E R5, [R12.64] ;  /* 0x000000060c051981 */ /* 0x000ee8000c1e1900 */
[----:B------:R-:W4:Y:S01]  /*03f0*/  @P3 LDG.E R37, [R10.64] ;  /* 0x000000060a253981 */ /* 0x000f22000c1e1900 */
[----:B------:R-:W-:Y:S01]  /*0400*/  IADD3 R16, P0, R54, 0x4, RZ ;  /* 0x0000000436107810 */ /* 0x000fe20007f1e0ff */
[----:B------:R-:W-:Y:S01]  /*0410*/  IMAD.MOV.U32 R8, RZ, RZ, c[0x0][0x168] ;  /* 0x00005a00ff087624 */ /* 0x000fe200078e00ff */
[----:B------:R-:W-:Y:S02]  /*0420*/  MOV R15, RZ ;  /* 0x000000ff000f7202 */ /* 0x000fe40000000f00 */
[----:B------:R-:W-:Y:S01]  /*0430*/  ISETP.NE.U32.AND P2, PT, RZ, c[0x0][0x2d8], PT ;  /* 0x0000b600ff007a0c */ /* 0x000fe20003f45070 */
[----:B------:R1:W-:Y:S03]  /*0440*/  STL.128 [R1+0x650], RZ ;  /* 0x000650ff01007387 */ /* 0x0003e60000100c00 */
[----:B------:R-:W-:Y:S01]  /*0450*/  ISETP.NE.AND.EX P2, PT, RZ, c[0x0][0x2dc], PT, P2 ;  /* 0x0000b700ff007a0c */ /* 0x000fe20003f45320 */
[----:B------:R1:W-:Y:S04]  /*0460*/  STL.128 [R1+0x660], RZ ;  /* 0x000660ff01007387 */ /* 0x0003e80000100c00 */
[----:B------:R1:W-:Y:S04]  /*0470*/  STL.128 [R1+0x670], RZ ;  /* 0x000670ff01007387 */ /* 0x0003e80000100c00 */
[----:B------:R1:W-:Y:S04]  /*0480*/  STL.128 [R1+0x680], RZ ;  /* 0x000680ff01007387 */ /* 0x0003e80000100c00 */
[----:B------:R1:W-:Y:S01]  /*0490*/  STL.128 [R1+0x690], RZ ;  /* 0x000690ff01007387 */ /* 0x0003e20000100c00 */
[----:B------:R-:W-:-:S03]  /*04a0*/  @P2 IMAD.WIDE R6, R67, R0, c[0x0][0x2d8] ;  /* 0x0000b60043062625 */ /* 0x000fc600078e0200 */
        /* <DEDUP_REMOVED lines=12> */
[----:B------:R-:W-:Y:S01]  /*0570*/  IMAD.X R17, RZ, RZ, R55, P0 ;  /* 0x000000ffff117224 */ /* 0x000fe200000e0637 */
[----:B------:R-:W-:-:S02]  /*0580*/  MOV R9, c[0x0][0x198] ;  /* 0x0000660000097a02 */ /* 0x000fc40000000f00 */
[----:B------:R1:W5:Y:S02]  /*0590*/  @P2 LDG.E R8, [R6.64] ;  /* 0x0000000606082981 */ /* 0x000364000c1e1900 */
[----:B-1----:R-:W-:Y:S02]  /*05a0*/  IMAD.MOV.U32 R7, RZ, RZ, c[0x0][0x168] ;  /* 0x00005a00ff077624 */ /* 0x002fe400078e00ff */
[----:B--2---:R-:W-:-:S05]  /*05b0*/  @P1 IMAD R3, R67, 0x80, R2 ;  /* 0x0000008043031824 */ /* 0x004fca00078e0202 */
[----:B------:R-:W-:-:S04]  /*05c0*/  @P1 SHF.R.S32.HI R2, RZ, 0x1f, R3 ;  /* 0x0000001fff021819 */ /* 0x000fc80000011403 */
[----:B------:R-:W-:-:S04]  /*05d0*/  @P1 LEA.HI R2, R2, R3, RZ, 0x7 ;  /* 0x0000000302021211 */ /* 0x000fc800078f38ff */
[----:B------:R-:W-:Y:S02]  /*05e0*/  @P1 LOP3.LUT R15, R2, 0xffffff80, RZ, 0xc0, !PT ;  /* 0xffffff80020f1812 */ /* 0x000fe400078ec0ff */
[----:B------:R-:W-:-:S05]  /*05f0*/  IADD3 R2, R16, -c[0x0][0x20], RZ ;  /* 0x8000080010027a10 */ /* 0x000fca0007ffe0ff */
[----:B---3--:R1:W-:Y:S04]  /*0600*/  STL [R2], R5 ;  /* 0x0000000502007387 */ /* 0x0083e80000100800 */
[----:B----4-:R1:W-:Y:S04]  /*0610*/  STL [R2+0x4], R37 ;  /* 0x0000042502007387 */ /* 0x0103e80000100800 */
[----:B------:R1:W-:Y:S01]  /*0620*/  STL [R2+0x8], R15 ;  /* 0x0000080f02007387 */ /* 0x0003e20000100800 */
[----:B------:R-:W-:Y:S05]  /*0630*/  @P2 BRA `(.L_x_3857) ;  /* 0x0000005000002947 */ /* 0x000fea0003800000 */
[----:B------:R-:W-:Y:S05]  /*0640*/  @!P1 BRA `(.L_x_3857) ;  /* 0x0000004000009947 */ /* 0x000fea0003800000 */
[----:B------:R-:W-:-:S05]  /*0650*/  IMAD.WIDE R10, R67, R0, c[0x0][0x2c8] ;  /* 0x0000b200430a7625 */ /* 0x000fca00078e0200 */
[----:B-----5:R-:W2:Y:S04]  /*0660*/  LDG.E R8, [R10.64] ;  /* 0x000000060a087981 */ /* 0x020ea8000c1e1900 */
[----:B------:R-:W2:Y:S02]  /*0670*/  LDG.E R3, [R10.64+0x4] ;  /* 0x000004060a037981 */ /* 0x000ea4000c1e1900 */
[----:B--2---:R-:W-:-:S05]  /*0680*/  IADD3 R8, -R8, R3, RZ ;  /* 0x0000000308087210 */ /* 0x004fca0007ffe1ff */
.L_x_3857:
[----:B-----5:R2:W-:Y:S01]  /*0690*/  STL [R2+0xc], R8 ;  /* 0x00000c0802007387 */ /* 0x0205e20000100800 */
[----:B------:R-:W-:-:S04]  /*06a0*/  ISETP.NE.U32.AND P0, PT, RZ, c[0x0][0x2e0], PT ;  /* 0x0000b800ff007a0c */ /* 0x000fc80003f05070 */
[----:B------:R-:W-:-:S13]  /*06b0*/  ISETP.NE.AND.EX P0, PT, RZ, c[0x0][0x2e4], PT, P0 ;  /* 0x0000b900ff007a0c */ /* 0x000fda0003f05300 */
[----:B------:R-:W-:Y:S05]  /*06c0*/  @!P0 BRA `(.L_x_3858) ;  /* 0x0000003000008947 */ /* 0x000fea0003800000 */
[----:B------:R-:W-:-:S05]  /*06d0*/  IMAD.WIDE R10, R67, R0, c[0x0][0x2e0] ;  /* 0x0000b800430a7625 */ /* 0x000fca00078e0200 */
[----:B------:R3:W5:Y:S01]  /*06e0*/  LDG.E R9, [R10.64] ;  /* 0x000000060a097981 */ /* 0x000762000c1e1900 */
[----:B------:R-:W-:Y:S05]  /*06f0*/  BRA `(.L_x_3859) ;  /* 0x0000005000007947 */ /* 0x000fea0003800000 */
.L_x_3858:
[----:B------:R-:W-:Y:S05]  /*0700*/  @!P3 BRA `(.L_x_3859) ;  /* 0x000000400000b947 */ /* 0x000fea0003800000 */
[----:B------:R-:W-:-:S05]  /*0710*/  IMAD.WIDE R10, R67, R0, c[0x0][0x2d0] ;  /* 0x0000b400430a7625 */ /* 0x000fca00078e0200 */
[----:B------:R-:W3:Y:S04]  /*0720*/  LDG.E R9, [R10.64] ;  /* 0x000000060a097981 */ /* 0x000ee8000c1e1900 */
[----:B------:R-:W3:Y:S02]  /*0730*/  LDG.E R0, [R10.64+0x4] ;  /* 0x000004060a007981 */ /* 0x000ee4000c1e1900 */
[----:B---3--:R-:W-:-:S05]  /*0740*/  IADD3 R9, -R9, R0, RZ ;  /* 0x0000000009097210 */ /* 0x008fca0007ffe1ff */
.L_x_3859:
[----:B-----5:R4:W-:Y:S01]  /*0750*/  STL [R2+0x10], R9 ;  /* 0x0000100902007387 */ /* 0x0209e20000100800 */
[----:B------:R-:W-:Y:S02]  /*0760*/  ISETP.GE.AND P0, PT, R66, RZ, PT ;  /* 0x000000ff4200720c */ /* 0x000fe40003f06270 */
[----:B------:R-:W-:-:S04]  /*0770*/  IADD3 R3, R8, 0x7f, RZ ;  /* 0x0000007f08037810 */ /* 0x000fc80007ffe0ff */
[----:B------:R-:W-:-:S04]  /*0780*/  SHF.R.S32.HI R0, RZ, 0x1f, R3 ;  /* 0x0000001fff007819 */ /* 0x000fc80000011403 */
[----:B------:R-:W-:-:S04]  /*0790*/  LEA.HI R0, R0, R3, RZ, 0x7 ;  /* 0x0000000300007211 */ /* 0x000fc800078f38ff */
[----:B------:R-:W-:Y:S01]  /*07a0*/  SHF.R.S32.HI R0, RZ, 0x7, R0 ;  /* 0x00000007ff007819 */ /* 0x000fe20000011400 */
[----:B------:R-:W-:Y:S05]  /*07b0*/  @!P0 BRA `(.L_x_3860) ;  /* 0x0000007000008947 */ /* 0x000fea0003800000 */
[----:B------:R-:W-:-:S05]  /*07c0*/  IADD3 R3, -R9, 0xff, RZ ;  /* 0x000000ff09037810 */ /* 0x000fca0007ffe1ff */
[----:B------:R-:W-:-:S05]  /*07d0*/  IMAD R3, R66, 0x80, R3 ;  /* 0x0000008042037824 */ /* 0x000fca00078e0203 */
[----:B------:R-:W-:-:S04]  /*07e0*/  IADD3 R3, R3, c[0x0][0x2a0], R8 ;  /* 0x0000a80003037a10 */ /* 0x000fc80007ffe008 */
[----:B-12-4-:R-:W-:-:S04]  /*07f0*/  SHF.R.S32.HI R2, RZ, 0x1f, R3 ;  /* 0x0000001fff027819 */ /* 0x016fc80000011403 */
[----:B------:R-:W-:-:S04]  /*0800*/  LEA.HI R3, R2, R3, RZ, 0x7 ;  /* 0x0000000302037211 */ /* 0x000fc800078f38ff */
[----:B------:R-:W-:-:S04]  /*0810*/  SHF.R.S32.HI R3, RZ, 0x7, R3 ;  /* 0x00000007ff037819 */ /* 0x000fc80000011403 */
[----:B------:R-:W-:-:S04]  /*0820*/  IMNMX R0, R0, R3, PT ;  /* 0x0000000300007217 */ /* 0x000fc80003800200 */
.L_x_3860:
[----:B------:R-:W-:Y:S01]  /*0830*/  IMAD R3, R66, 0x80, -R9 ;  /* 0x0000008042037824 */ /* 0x000fe200078e0a09 */
[----:B------:R1:W-:Y:S01]  /*0840*/  STL [R1+0x18], R0 ;  /* 0x0000180001007387 */ /* 0x0003e20000100800 */
[----:B------:R-:W-:-:S03]  /*0850*/  PLOP3.LUT P2, PT, PT, PT, PT, 0x80, 0x0 ;  /* 0x000000000000781c */ /* 0x000fc60003f4f070 */
[----:B------:R-:W-:-:S04]  /*0860*/  IADD3 R3, R8, -c[0x0][0x2a4], R3 ;  /* 0x8000a90008037a10 */ /* 0x000fc80007ffe003 */
[----:B-12-4-:R-:W-:-:S04]  /*0870*/  SHF.R.S32.HI R2, RZ, 0x1f, R3 ;  /* 0x0000001fff027819 */ /* 0x016fc80000011403 */
[----:B------:R-:W-:-:S04]  /*0880*/  LEA.HI R2, R2, R3, RZ, 0x7 ;  /* 0x0000000302027211 */ /* 0x000fc800078f38ff */
[----:B------:R-:W-:-:S04]  /*0890*/  SHF.R.S32.HI R36, RZ, 0x7, R2 ;  /* 0x00000007ff247819 */ /* 0x000fc80000011402 */
[----:B------:R-:W-:-:S04]  /*08a0*/  IMNMX R36, RZ, R36, !PT ;  /* 0x00000024ff247217 */ /* 0x000fc80007800200 */
[----:B------:R-:W-:-:S13]  /*08b0*/  ISETP.GT.AND P0, PT, R0, R36, PT ;  /* 0x000000240000720c */ /* 0x000fda0003f04270 */
[----:B------:R-:W-:Y:S05]  /*08c0*/  @!P0 BRA `(.L_x_3861) ;  /* 0x000046d000008947 */ /* 0x000fea0003800000 */
[----:B------:R-:W-:Y:S01]  /*08d0*/  IMAD.MOV.U32 R2, RZ, RZ, c[0x0][0x260] ;  /* 0x00009800ff027624 */ /* 0x000fe200078e00ff */
[----:B------:R-:W-:Y:S01]  /*08e0*/  IADD3 R7, R7, 0x7f, RZ ;  /* 0x0000007f07077810 */ /* 0x000fe20007ffe0ff */
[----:B------:R-:W-:Y:S01]  /*08f0*/  UMOV UR13, 0x7 ;  /* 0x00000007000d7882 */ /* 0x000fe20000000000 */
[----:B------:R-:W-:Y:S01]  /*0900*/  IMAD.MOV.U32 R3, RZ, RZ, 0x1 ;  /* 0x00000001ff037424 */ /* 0x000fe200078e00ff */
[----:B------:R-:W-:Y:S01]  /*0910*/  UMOV UR12, 0x5 ;  /* 0x00000005000c7882 */ /* 0x000fe20000000000 */
[----:B------:R-:W-:Y:S01]  /*0920*/  IADD3 R2, R2, 0x7f, RZ ;  /* 0x0000007f02027810 */ /* 0x000fe20007ffe0ff */
[----:B------:R-:W-:Y:S01]  /*0930*/  ULDC.64 UR10, c[0x0][0x178] ;  /* 0x00005e00000a7ab9 */ /* 0x000fe20000000a00 */
[----:B------:R-:W-:Y:S01]  /*0940*/  SHF.R.S32.HI R0, RZ, 0x1f, R7 ;  /* 0x0000001fff007819 */ /* 0x000fe20000011407 */
[----:B------:R-:W-:Y:S01]  /*0950*/  USHF.L.U32 UR14, UR10, 0x7, URZ ;  /* 0x000000070a0e7899 */ /* 0x000fe2000800063f */
[----:B------:R-:W-:Y:S01]  /*0960*/  SHF.R.S32.HI R19, RZ, 0x1f, R2 ;  /* 0x0000001fff137819 */ /* 0x000fe20000011402 */
[----:B------:R-:W-:Y:S01]  /*0970*/  USHF.L.U32 UR5, UR10, 0x5, URZ ;  /* 0x000000050a057899 */ /* 0x000fe2000800063f */
[----:B---3--:R-:W-:Y:S01]  /*0980*/  SHF.R.S32.HI R11, RZ, 0x1f, R68 ;  /* 0x0000001fff0b7819 */ /* 0x008fe20000011444 */
[----:B------:R-:W-:Y:S01]  /*0990*/  USHF.L.U64.HI UR4, UR10, UR12, UR11 ;  /* 0x0000000c0a047299 */ /* 0x000fe2000801020b */
[----:B------:R-:W-:Y:S01]  /*09a0*/  LEA.HI R19, R19, R2, RZ, 0x7 ;  /* 0x0000000213137211 */ /* 0x000fe200078f38ff */
[----:B------:R-:W-:Y:S01]  /*09b0*/  IMAD.MOV.U32 R2, RZ, RZ, c[0x0][0x228] ;  /* 0x00008a00ff027624 */ /* 0x000fe200078e00ff */
[----:B------:R-:W-:Y:S01]  /*09c0*/  USHF.L.U64.HI UR16, UR10, UR13, UR11 ;  /* 0x0000000d0a107299 */ /* 0x000fe2000801020b */
[----:B------:R-:W-:Y:S01]  /*09d0*/  LEA.HI R0, R0, R7, RZ, 0x7 ;  /* 0x0000000700007211 */ /* 0x000fe200078f38ff */
[----:B------:R-:W-:Y:S01]  /*09e0*/  IMAD.U32 R20, RZ, RZ, UR5 ;  /* 0x00000005ff147e24 */ /* 0x000fe2000f8e00ff */
[----:B------:R-:W-:Y:S01]  /*09f0*/  STL.U8 [R1+0x70], R3 ;  /* 0x0000700301007387 */ /* 0x000fe20000100000 */
[----:B------:R-:W-:Y:S01]  /*0a00*/  IADD3 R2, R2, 0x1fff, RZ ;  /* 0x00001fff02027810 */ /* 0x000fe20007ffe0ff */
[----:B------:R-:W-:Y:S01]  /*0a10*/  IMAD.U32 R21, RZ, RZ, UR4 ;  /* 0x00000004ff157e24 */ /* 0x000fe2000f8e00ff */
[----:B------:R-:W-:Y:S01]  /*0a20*/  LEA.HI R7, R11, R68, RZ, 0x2 ;  /* 0x000000440b077211 */ /* 0x000fe200078f10ff */
[----:B------:R-:W-:Y:S01]  /*0a30*/  IMAD.U32 R22, RZ, RZ, UR14 ;  /* 0x0000000eff167e24 */ /* 0x000fe2000f8e00ff */
[----:B------:R1:W-:Y:S01]  /*0a40*/  STL.U8 [R1+0x71], R3 ;  /* 0x0000710301007387 */ /* 0x0003e20000100000 */
[----:B------:R-:W-:Y:S01]  /*0a50*/  IMAD.U32 R23, RZ, RZ, UR16 ;  /* 0x00000010ff177e24 */ /* 0x000fe2000f8e00ff */
[----:B------:R-:W-:Y:S01]  /*0a60*/  SHF.R.S32.HI R13, RZ, 0x1f, R2 ;  /* 0x0000001fff0d7819 */ /* 0x000fe20000011402 */
[----:B------:R-:W-:Y:S01]  /*0a70*/  IMAD.MOV.U32 R4, RZ, RZ, c[0x0][0x1f8] ;  /* 0x00007e00ff047624 */ /* 0x000fe200078e00ff */
[----:B------:R-:W-:Y:S01]  /*0a80*/  SHF.R.S32.HI R0, RZ, 0x7, R0 ;  /* 0x00000007ff007819 */ /* 0x000fe20000011400 */
[----:B------:R-:W2:Y:S01]  /*0a90*/  S2R R33, SR_CTAID.Y ;  /* 0x0000000000217919 */ /* 0x000ea20000002600 */
[----:B------:R-:W-:Y:S01]  /*0aa0*/  LEA.HI R13, R13, R2, RZ, 0xd ;  /* 0x000000020d0d7211 */ /* 0x000fe200078f68ff */
[----:B------:R-:W-:Y:S01]  /*0ab0*/  ULDC.64 UR8, c[0x0][0x18] ;  /* 0x0000060000087ab9 */ /* 0x000fe20000000a00 */
[CC--:B------:R-:W-:Y:S01]  /*0ac0*/  LEA.HI R59, R11.reuse, R68.reuse, RZ, 0x3 ;  /* 0x000000440b3b7211 */ /* 0x0c0fe200078f18ff */
[----:B------:R3:W-:Y:S01]  /*0ad0*/  STL.128 [R1+0x80], R20 ;  /* 0x0000801401007387 */ /* 0x0007e20000100c00 */
[----:B------:R-:W-:Y:S01]  /*0ae0*/  IADD3 R4, R4, 0x7f, RZ ;  /* 0x0000007f04047810 */ /* 0x000fe20007ffe0ff */
[----:B------:R-:W-:Y:S01]  /*0af0*/  UIADD3 UR5, UP1, UR8, 0x80, URZ ;  /* 0x0000008008057890 */ /* 0x000fe2000ff3e03f */
[CC--:B------:R-:W-:Y:S01]  /*0b00*/  LEA.HI R6, R11.reuse, R68.reuse, RZ, 0x6 ;  /* 0x000000440b067211 */ /* 0x0c0fe200078f30ff */
[----:B------:R4:W-:Y:S01]  /*0b10*/  STL [R1+0x78], R0 ;  /* 0x0000780001007387 */ /* 0x0009e20000100800 */
[----:B------:R-:W-:Y:S01]  /*0b20*/  SHF.R.S32.HI R43, RZ, 0x1f, R4 ;  /* 0x0000001fff2b7819 */ /* 0x000fe20000011404 */
[----:B------:R-:W-:Y:S01]  /*0b30*/  UIADD3 UR15, UP0, UR8, 0x4080, URZ ;  /* 0x00004080080f7890 */ /* 0x000fe2000ff1e03f */
[----:B------:R-:W-:Y:S01]  /*0b40*/  LEA.HI R42, R11, R68, RZ, 0x7 ;  /* 0x000000440b2a7211 */ /* 0x000fe200078f38ff */
[----:B------:R-:W-:Y:S01]  /*0b50*/  UIADD3.X UR4, URZ, UR9, URZ, UP1, !UPT ;  /* 0x000000093f047290 */ /* 0x000fe20008ffe43f */
[----:B------:R-:W-:Y:S01]  /*0b60*/  LEA.HI R43, R43, R4, RZ, 0x7 ;  /* 0x000000042b2b7211 */ /* 0x000fe200078f38ff */
[----:B------:R-:W-:Y:S01]  /*0b70*/  UIADD3.X UR11, URZ, UR9, URZ, UP0, !UPT ;  /* 0x000000093f0b7290 */ /* 0x000fe200087fe43f */
[----:B------:R-:W-:Y:S01]  /*0b80*/  IMAD.U32 R28, RZ, RZ, UR5 ;  /* 0x00000005ff1c7e24 */ /* 0x000fe2000f8e00ff */
[----:B------:R-:W-:Y:S01]  /*0b90*/  UIADD3 UR5, UP0, UR8, 0x20880, URZ ;  /* 0x0002088008057890 */ /* 0x000fe2000ff1e03f */
[----:B------:R-:W-:Y:S01]  /*0ba0*/  IMAD.SHL.U32 R6, R6, 0x8, RZ ;  /* 0x0000000806067824 */ /* 0x000fe200078e00ff */
[----:B------:R-:W-:Y:S01]  /*0bb0*/  SHF.L.U32 R50, R68, 0x2, RZ ;  /* 0x0000000244327819 */ /* 0x000fe200000006ff */
[----:B------:R-:W-:Y:S01]  /*0bc0*/  IMAD.U32 R29, RZ, RZ, UR4 ;  /* 0x00000004ff1d7e24 */ /* 0x000fe2000f8e00ff */
[----:B-1----:R-:W-:Y:S01]  /*0bd0*/  LEA.HI R3, R11, R68, RZ, 0x4 ;  /* 0x000000440b037211 */ /* 0x002fe200078f20ff */
[----:B------:R-:W-:Y:S01]  /*0be0*/  UIADD3.X UR4, URZ, UR9, URZ, UP0, !UPT ;  /* 0x000000093f047290 */ /* 0x000fe200087fe43f */
[----:B------:R-:W-:Y:S01]  /*0bf0*/  IMAD.U32 R44, RZ, RZ, UR5 ;  /* 0x00000005ff2c7e24 */ /* 0x000fe2000f8e00ff */
[----:B------:R-:W-:Y:S01]  /*0c00*/  SHF.R.S32.HI R51, RZ, 0x1f, R50 ;  /* 0x0000001fff337819 */ /* 0x000fe20000011432 */
[----:B------:R-:W-:Y:S01]  /*0c10*/  IMAD.MOV.U32 R12, RZ, RZ, c[0x0][0x248] ;  /* 0x00009200ff0c7624 */ /* 0x000fe200078e00ff */
[----:B------:R-:W-:Y:S01]  /*0c20*/  SHF.R.S32.HI R2, RZ, 0x4, R3 ;  /* 0x00000004ff027819 */ /* 0x000fe20000011403 */
[----:B------:R-:W-:Y:S01]  /*0c30*/  IMAD.MOV.U32 R46, RZ, RZ, R44 ;  /* 0x000000ffff2e7224 */ /* 0x000fe200078e002c */
[----:B--2---:R-:W-:Y:S01]  /*0c40*/  SHF.R.S32.HI R52, RZ, 0x1f, R33 ;  /* 0x0000001fff347819 */ /* 0x004fe20000011421 */
[----:B------:R-:W-:Y:S01]  /*0c50*/  IMAD.U32 R45, RZ, RZ, UR4 ;  /* 0x00000004ff2d7e24 */ /* 0x000fe2000f8e00ff */
[C---:B------:R-:W-:Y:S01]  /*0c60*/  LEA.HI R38, R3.reuse, R2, RZ, 0x1 ;  /* 0x0000000203267211 */ /* 0x040fe200078f08ff */
[----:B------:R-:W-:Y:S01]  /*0c70*/  IMAD.U32 R30, RZ, RZ, UR15 ;  /* 0x0000000fff1e7e24 */ /* 0x000fe2000f8e00ff */
[----:B------:R-:W-:Y:S01]  /*0c80*/  LOP3.LUT R3, R3, 0xfffffff0, RZ, 0xc0, !PT ;  /* 0xfffffff003037812 */ /* 0x000fe200078ec0ff */
[----:B------:R-:W-:Y:S01]  /*0c90*/  IMAD R72, R52, c[0x0][0x238], RZ ;  /* 0x00008e0034487a24 */ /* 0x000fe200078e02ff */
[----:B------:R-:W-:Y:S01]  /*0ca0*/  LOP3.LUT R38, R38, 0xfffffffe, RZ, 0xc0, !PT ;  /* 0xfffffffe26267812 */ /* 0x000fe200078ec0ff */
[----:B------:R-:W-:Y:S01]  /*0cb0*/  IMAD R70, R52, c[0x0][0x180], RZ ;  /* 0x0000600034467a24 */ /* 0x000fe200078e02ff */
[----:B---3--:R-:W-:Y:S01]  /*0cc0*/  SHF.R.S32.HI R20, RZ, 0x2, R7 ;  /* 0x00000002ff147819 */ /* 0x008fe20000011407 */
[----:B------:R-:W-:Y:S01]  /*0cd0*/  IMAD.IADD R22, R68, 0x1, -R3 ;  /* 0x0000000144167824 */ /* 0x000fe200078e0a03 */
[----:B------:R-:W-:Y:S01]  /*0ce0*/  SHF.R.S32.HI R21, RZ, 0x1f, R7 ;  /* 0x0000001fff157819 */ /* 0x000fe20000011407 */
[----:B------:R-:W-:Y:S01]  /*0cf0*/  IMAD.IADD R38, R2, 0x1, -R38 ;  /* 0x0000000102267824 */ /* 0x000fe200078e0a26 */
[----:B------:R-:W-:Y:S01]  /*0d00*/  SHF.R.S32.HI R2, RZ, 0x3, R59 ;  /* 0x00000003ff027819 */ /* 0x000fe2000001143b */
[----:B------:R-:W-:Y:S01]  /*0d10*/  IMAD R72, R33, c[0x0][0x23c], R72 ;  /* 0x00008f0021487a24 */ /* 0x000fe200078e0248 */
[----:B----4-:R-:W-:Y:S01]  /*0d20*/  LEA.HI R0, R21, R20, RZ, 0x3 ;  /* 0x0000001415007211 */ /* 0x010fe200078f18ff */
[C---:B------:R-:W-:Y:S01]  /*0d30*/  IMAD R64, R52.reuse, c[0x0][0x210], RZ ;  /* 0x0000840034407a24 */ /* 0x040fe200078e02ff */
[----:B------:R-:W-:Y:S01]  /*0d40*/  LEA.HI R23, R11, R68, RZ, 0x5 ;  /* 0x000000440b177211 */ /* 0x000fe200078f28ff */
[----:B------:R-:W-:Y:S01]  /*0d50*/  IMAD R74, R52, c[0x0][0x270], RZ ;  /* 0x00009c00344a7a24 */ /* 0x000fe200078e02ff */
[----:B------:R-:W-:Y:S01]  /*0d60*/  LOP3.LUT R21, R0, 0xfffffff8, RZ, 0xc0, !PT ;  /* 0xfffffff800157812 */ /* 0x000fe200078ec0ff */
[----:B------:R-:W-:Y:S01]  /*0d70*/  IMAD.SHL.U32 R0, R2, 0x40, RZ ;  /* 0x0000004002007824 */ /* 0x000fe200078e00ff */
[----:B------:R-:W-:Y:S01]  /*0d80*/  SHF.R.S32.HI R32, RZ, 0x1f, R67 ;  /* 0x0000001fff207819 */ /* 0x000fe20000011443 */
[----:B------:R-:W-:Y:S01]  /*0d90*/  IMAD R52, R52, c[0x0][0x288], RZ ;  /* 0x0000a20034347a24 */ /* 0x000fe200078e02ff */
[----:B------:R-:W-:Y:S01]  /*0da0*/  LOP3.LUT R7, R7, 0x7ffffffc, RZ, 0xc0, !PT ;  /* 0x7ffffffc07077812 */ /* 0x000fe200078ec0ff */
[----:B------:R-:W-:Y:S01]  /*0db0*/  IMAD.IADD R20, R20, 0x1, -R21 ;  /* 0x0000000114147824 */ /* 0x000fe200078e0a15 */
[----:B------:R-:W-:Y:S01]  /*0dc0*/  LOP3.LUT R21, R59, 0xfffffff8, RZ, 0xc0, !PT ;  /* 0xfffffff83b157812 */ /* 0x000fe200078ec0ff */
[----:B------:R-:W-:Y:S01]  /*0dd0*/  IMAD.MOV.U32 R47, RZ, RZ, R45 ;  /* 0x000000ffff2f7224 */ /* 0x000fe200078e002d */
[----:B------:R-:W-:Y:S01]  /*0de0*/  LOP3.LUT R0, R0, 0x1c0, RZ, 0xc0, !PT ;  /* 0x000001c000007812 */ /* 0x000fe200078ec0ff */
[C---:B------:R-:W-:Y:S01]  /*0df0*/  IMAD R52, R33.reuse, c[0x0][0x28c], R52 ;  /* 0x0000a30021347a24 */ /* 0x040fe200078e0234 */
[----:B------:R-:W-:Y:S01]  /*0e00*/  ISETP.NE.AND P0, PT, R12, 0x1, PT ;  /* 0x000000010c00780c */ /* 0x000fe20003f05270 */
[----:B------:R-:W-:Y:S01]  /*0e10*/  IMAD.IADD R26, R68, 0x1, -R21 ;  /* 0x00000001441a7824 */ /* 0x000fe200078e0a15 */
[----:B------:R-:W-:Y:S01]  /*0e20*/  SHF.R.S32.HI R21, RZ, 0x1f, R22 ;  /* 0x0000001fff157819 */ /* 0x000fe20000011416 */
[C---:B------:R-:W-:Y:S01]  /*0e30*/  IMAD R64, R33.reuse, c[0x0][0x214], R64 ;  /* 0x0000850021407a24 */ /* 0x040fe200078e0240 */
[----:B------:R1:W-:Y:S01]  /*0e40*/  STL.128 [R1+0x60], R44 ;  /* 0x0000602c01007387 */ /* 0x0003e20000100c00 */
[C---:B------:R-:W-:Y:S01]  /*0e50*/  IMAD.SHL.U32 R18, R26.reuse, 0x40, RZ ;  /* 0x000000401a127824 */ /* 0x040fe200078e00ff */
[----:B------:R-:W-:Y:S01]  /*0e60*/  SHF.L.U32 R3, R26, 0x3, RZ ;  /* 0x000000031a037819 */ /* 0x000fe200000006ff */
[----:B------:R-:W-:Y:S01]  /*0e70*/  IMAD R74, R33, c[0x0][0x274], R74 ;  /* 0x00009d00214a7a24 */ /* 0x000fe200078e024a */
[----:B------:R-:W-:Y:S01]  /*0e80*/  LEA.HI R4, R21, R22, RZ, 0x3 ;  /* 0x0000001615047211 */ /* 0x000fe200078f18ff */
[----:B------:R-:W-:Y:S01]  /*0e90*/  IMAD R70, R33, c[0x0][0x184], R70 ;  /* 0x0000610021467a24 */ /* 0x000fe200078e0246 */
[--C-:B------:R-:W-:Y:S01]  /*0ea0*/  LOP3.LUT R35, R0, 0x38, R3.reuse, 0xf8, !PT ;  /* 0x0000003800237812 */ /* 0x100fe200078ef803 */
[----:B------:R-:W-:Y:S01]  /*0eb0*/  IMAD.MOV.U32 R48, RZ, RZ, R3 ;  /* 0x000000ffff307224 */ /* 0x000fe200078e0003 */
[----:B------:R-:W-:Y:S01]  /*0ec0*/  SHF.R.U32.HI R0, RZ, 0x3, R0 ;  /* 0x00000003ff007819 */ /* 0x000fe20000011600 */
[----:B------:R-:W-:Y:S01]  /*0ed0*/  IMAD.IADD R7, R68, 0x1, -R7 ;  /* 0x0000000144077824 */ /* 0x000fe200078e0a07 */
[--C-:B------:R-:W-:Y:S01]  /*0ee0*/  SHF.R.S32.HI R21, RZ, 0x1f, R23.reuse ;  /* 0x0000001fff157819 */ /* 0x100fe20000011417 */
[----:B------:R-:W-:Y:S01]  /*0ef0*/  UIADD3 UR15, UP1, UR8, 0x18880, URZ ;  /* 0x00018880080f7890 */ /* 0x000fe2000ff3e03f */
[----:B------:R-:W-:Y:S01]  /*0f00*/  LOP3.LUT R35, R35, R0, RZ, 0x3c, !PT ;  /* 0x0000000023237212 */ /* 0x000fe200078e3cff */
[----:B------:R-:W-:Y:S01]  /*0f10*/  ULDC.64 UR4, c[0x0][0x208] ;  /* 0x0000820000047ab9 */ /* 0x000fe20000000a00 */
[----:B------:R-:W-:Y:S01]  /*0f20*/  SHF.R.S32.HI R0, RZ, 0x5, R23 ;  /* 0x00000005ff007819 */ /* 0x000fe20000011417 */
[----:B------:R-:W-:Y:S01]  /*0f30*/  USHF.L.U64.HI UR13, UR4, UR13, UR5 ;  /* 0x0000000d040d7299 */ /* 0x000fe20008010205 */
[----:B------:R-:W-:Y:S01]  /*0f40*/  LOP3.LUT R23, R23, 0xffffffe0, RZ, 0xc0, !PT ;  /* 0xffffffe017177812 */ /* 0x000fe200078ec0ff */
[----:B------:R-:W-:Y:S01]  /*0f50*/  USHF.L.U32 UR17, UR4, 0x7, URZ ;  /* 0x0000000704117899 */ /* 0x000fe2000800063f */
[----:B------:R-:W-:Y:S01]  /*0f60*/  LEA.HI R11, R21, R0, RZ, 0x2 ;  /* 0x00000000150b7211 */ /* 0x000fe200078f10ff */
[----:B------:R-:W-:Y:S01]  /*0f70*/  USHF.L.U64.HI UR5, UR4, UR12, UR5 ;  /* 0x0000000c04057299 */ /* 0x000fe20008010205 */
[----:B------:R-:W-:Y:S01]  /*0f80*/  LOP3.LUT R18, R18, 0x1c0, RZ, 0xc0, !PT ;  /* 0x000001c012127812 */ /* 0x000fe200078ec0ff */
[----:B------:R-:W-:Y:S01]  /*0f90*/  IMAD.IADD R10, R68, 0x1, -R23 ;  /* 0x00000001440a7824 */ /* 0x000fe200078e0a17 */
[----:B------:R-:W-:Y:S01]  /*0fa0*/  LOP3.LUT R11, R11, 0xfffffffc, RZ, 0xc0, !PT ;  /* 0xfffffffc0b0b7812 */ /* 0x000fe200078ec0ff */
[----:B------:R-:W-:Y:S01]  /*0fb0*/  USHF.L.U32 UR4, UR4, 0x5, URZ ;  /* 0x0000000504047899 */ /* 0x000fe2000800063f */
[C---:B------:R-:W-:Y:S01]  /*0fc0*/  LOP3.LUT R25, R4.reuse, 0xfffffff8, RZ, 0xc0, !PT ;  /* 0xfffffff804197812 */ /* 0x040fe200078ec0ff */
[----:B------:R-:W-:Y:S01]  /*0fd0*/  IMAD.SHL.U32 R4, R4, 0x40, RZ ;  /* 0x0000004004047824 */ /* 0x000fe200078e00ff */
[----:B------:R-:W-:Y:S01]  /*0fe0*/  SHF.R.S32.HI R21, RZ, 0x7, R42 ;  /* 0x00000007ff157819 */ /* 0x000fe2000001142a */
[----:B------:R-:W-:Y:S01]  /*0ff0*/  IMAD.IADD R11, R0, 0x1, -R11 ;  /* 0x00000001000b7824 */ /* 0x000fe200078e0a0b */
[----:B------:R-:W-:Y:S01]  /*1000*/  LOP3.LUT R23, R18, 0x8, R59, 0xf8, !PT ;  /* 0x0000000812177812 */ /* 0x000fe200078ef83b */
[----:B------:R-:W-:Y:S01]  /*1010*/  IMAD.IADD R22, R22, 0x1, -R25 ;  /* 0x0000000116167824 */ /* 0x000fe200078e0a19 */
[----:B------:R-:W-:Y:S01]  /*1020*/  SHF.R.U32.HI R0, RZ, 0x3, R18 ;  /* 0x00000003ff007819 */ /* 0x000fe20000011612 */
[----:B------:R-:W-:Y:S01]  /*1030*/  IMAD.WIDE.U32 R24, R33, c[0x0][0x238], RZ ;  /* 0x00008e0021187a25 */ /* 0x000fe200078e00ff */
[----:B------:R-:W-:Y:S01]  /*1040*/  SHF.R.S32.HI R39, RZ, 0x1f, R10 ;  /* 0x0000001fff277819 */ /* 0x000fe2000001140a */
[----:B------:R-:W-:Y:S01]  /*1050*/  STL [R1+0x74], R68 ;  /* 0x0000744401007387 */ /* 0x000fe20000100800 */
[----:B------:R-:W-:Y:S01]  /*1060*/  LOP3.LUT R35, R35, 0xfffffe00, R6, 0xf8, !PT ;  /* 0xfffffe0023237812 */ /* 0x000fe200078ef806 */
[----:B------:R-:W-:Y:S01]  /*1070*/  IMAD.SHL.U32 R14, R11, 0x10, RZ ;  /* 0x000000100b0e7824 */ /* 0x000fe200078e00ff */
[----:B------:R-:W-:Y:S01]  /*1080*/  LEA.HI R42, R42, R21, RZ, 0x1 ;  /* 0x000000152a2a7211 */ /* 0x000fe200078f08ff */
[----:B------:R-:W-:Y:S01]  /*1090*/  IMAD R57, R38, 0x2, R21 ;  /* 0x0000000226397824 */ /* 0x000fe200078e0215 */
[----:B------:R-:W-:Y:S01]  /*10a0*/  LOP3.LUT R6, R23, R0, RZ, 0x3c, !PT ;  /* 0x0000000017067212 */ /* 0x000fe200078e3cff */
[----:B------:R-:W-:Y:S01]  /*10b0*/  IMAD.IADD R73, R25, 0x1, R72 ;  /* 0x0000000119497824 */ /* 0x000fe200078e0248 */
[----:B------:R-:W-:Y:S01]  /*10c0*/  SHF.R.S32.HI R49, RZ, 0x1f, R3 ;  /* 0x0000001fff317819 */ /* 0x000fe20000011403 */
[----:B------:R-:W-:Y:S01]  /*10d0*/  IMAD.MOV.U32 R72, RZ, RZ, R24 ;  /* 0x000000ffff487224 */ /* 0x000fe200078e0018 */
[----:B------:R-:W-:Y:S01]  /*10e0*/  LEA.HI R39, R39, R10, RZ, 0x2 ;  /* 0x0000000a27277211 */ /* 0x000fe200078f10ff */
[----:B------:R-:W-:Y:S01]  /*10f0*/  IMAD.U32 R57, R57, 0x200, R6 ;  /* 0x0000020039397824 */ /* 0x000fe200078e0006 */
[----:B------:R-:W-:Y:S01]  /*1100*/  LOP3.LUT R42, R42, 0xfffffffe, RZ, 0xc0, !PT ;  /* 0xfffffffe2a2a7812 */ /* 0x000fe200078ec0ff */
[----:B------:R-:W-:Y:S01]  /*1110*/  IMAD.WIDE.U32 R24, R33, c[0x0][0x288], R50 ;  /* 0x0000a20021187a25 */ /* 0x000fe200078e0032 */
[----:B------:R-:W-:-:S02]  /*1120*/  LOP3.LUT R18, R18, 0x30, R14, 0xf8, !PT ;  /* 0x0000003012127812 */ /* 0x000fc400078ef80e */
[----:B------:R-:W-:Y:S01]  /*1130*/  LEA.HI.SX32 R39, R39, R14, 0x1e ;  /* 0x0000000e27277211 */ /* 0x000fe200078ff2ff */
[----:B------:R-:W-:Y:S01]  /*1140*/  IMAD.SHL.U32 R6, R21, 0x8, RZ ;  /* 0x0000000815067824 */ /* 0x000fe200078e00ff */
[----:B------:R-:W-:Y:S01]  /*1150*/  LOP3.LUT R59, R18, 0x8, R59, 0xf8, !PT ;  /* 0x00000008123b7812 */ /* 0x000fe200078ef83b */
[----:B------:R-:W-:Y:S01]  /*1160*/  IMAD.WIDE.U32 R62, R33, c[0x0][0x210], R48 ;  /* 0x00008400213e7a25 */ /* 0x000fe200078e0030 */
[----:B------:R-:W-:Y:S01]  /*1170*/  MOV R31, UR11 ;  /* 0x0000000b001f7c02 */ /* 0x000fe20008000f00 */
[----:B------:R-:W-:Y:S01]  /*1180*/  UIADD3.X UR11, URZ, UR9, URZ, UP1, !UPT ;  /* 0x000000093f0b7290 */ /* 0x000fe20008ffe43f */
[----:B------:R-:W-:Y:S01]  /*1190*/  LOP3.LUT R6, R6, 0x8, RZ, 0xc0, !PT ;  /* 0x0000000806067812 */ /* 0x000fe200078ec0ff */
[----:B------:R-:W-:Y:S01]  /*11a0*/  IMAD.SHL.U32 R14, R20, 0x40, RZ ;  /* 0x00000040140e7824 */ /* 0x000fe200078e00ff */
[----:B------:R-:W-:Y:S01]  /*11b0*/  LOP3.LUT R59, R59, R0, RZ, 0x3c, !PT ;  /* 0x000000003b3b7212 */ /* 0x000fe200078e3cff */
[----:B-1----:R-:W-:Y:S01]  /*11c0*/  IMAD.WIDE.U32 R46, R33, c[0x0][0x270], R50 ;  /* 0x00009c00212e7a25 */ /* 0x002fe200078e0032 */
[----:B------:R1:W-:Y:S01]  /*11d0*/  STL.128 [R1+0x30], R28 ;  /* 0x0000301c01007387 */ /* 0x0003e20000100c00 */
[----:B------:R-:W-:-:S02]  /*11e0*/  SHF.R.S32.HI R43, RZ, 0x7, R43 ;  /* 0x00000007ff2b7819 */ /* 0x000fc4000001142b */
[----:B------:R-:W-:Y:S01]  /*11f0*/  IMAD.IADD R42, R21, 0x1, -R42 ;  /* 0x00000001152a7824 */ /* 0x000fe200078e0a2a */
[----:B------:R-:W-:Y:S01]  /*1200*/  LOP3.LUT R14, R14, 0x1c0, RZ, 0xc0, !PT ;  /* 0x000001c00e0e7812 */ /* 0x000fe200078ec0ff */
[----:B------:R-:W-:Y:S01]  /*1210*/  IMAD.IADD R53, R25, 0x1, R52 ;  /* 0x0000000119357824 */ /* 0x000fe200078e0234 */
[----:B------:R-:W-:Y:S01]  /*1220*/  SEL R25, R32, RZ, !P1 ;  /* 0x000000ff20197207 */ /* 0x000fe20004800000 */
[----:B------:R-:W-:Y:S01]  /*1230*/  IMAD.SHL.U32 R21, R38, 0x10, RZ ;  /* 0x0000001026157824 */ /* 0x000fe200078e00ff */
[----:B------:R-:W-:Y:S01]  /*1240*/  SHF.R.U32.HI R61, RZ, 0x3, R14 ;  /* 0x00000003ff3d7819 */ /* 0x000fe2000001160e */
[----:B------:R-:W-:Y:S01]  /*1250*/  IMAD.IADD R65, R63, 0x1, R64 ;  /* 0x000000013f417824 */ /* 0x000fe200078e0240 */
[----:B------:R-:W-:Y:S01]  /*1260*/  MOV R52, R24 ;  /* 0x0000001800347202 */ /* 0x000fe20000000f00 */
[----:B------:R-:W-:Y:S01]  /*1270*/  IMAD.MOV.U32 R64, RZ, RZ, R62 ;  /* 0x000000ffff407224 */ /* 0x000fe200078e003e */
[----:B------:R-:W-:Y:S01]  /*1280*/  SEL R62, R67, RZ, !P1 ;  /* 0x000000ff433e7207 */ /* 0x000fe20004800000 */
[----:B------:R-:W-:Y:S01]  /*1290*/  IMAD.WIDE.U32 R76, R33, c[0x0][0x180], R48 ;  /* 0x00006000214c7a25 */ /* 0x000fe200078e0030 */
[----:B------:R-:W-:-:S02]  /*12a0*/  LOP3.LUT R40, R6, 0x10, R21, 0xf8, !PT ;  /* 0x0000001006287812 */ /* 0x000fc400078ef815 */
[----:B------:R-:W-:Y:S01]  /*12b0*/  LOP3.LUT R61, R61, R14, R6, 0x1e, !PT ;  /* 0x0000000e3d3d7212 */ /* 0x000fe200078e1e06 */
[----:B------:R-:W-:Y:S01]  /*12c0*/  IMAD.IADD R75, R47, 0x1, R74 ;  /* 0x000000012f4b7824 */ /* 0x000fe200078e024a */
[----:B------:R-:W-:Y:S01]  /*12d0*/  R2P PR, R22, 0x6 ;  /* 0x0000000616007804 */ /* 0x000fe20000000000 */
[----:B------:R-:W-:Y:S01]  /*12e0*/  IMAD.MOV.U32 R74, RZ, RZ, R46 ;  /* 0x000000ffff4a7224 */ /* 0x000fe200078e002e */
[----:B------:R-:W-:Y:S01]  /*12f0*/  SHF.R.S32.HI R47, RZ, 0x1f, R15 ;  /* 0x0000001fff2f7819 */ /* 0x000fe2000001140f */
[----:B------:R-:W-:Y:S01]  /*1300*/  IMAD R41, R25, c[0x0][0x278], RZ ;  /* 0x00009e0019297a24 */ /* 0x000fe200078e02ff */
[----:B------:R-:W-:Y:S01]  /*1310*/  SHF.R.S32.HI R19, RZ, 0x7, R19 ;  /* 0x00000007ff137819 */ /* 0x000fe20000011413 */
[----:B------:R-:W-:Y:S02]  /*1320*/  IMAD.IADD R71, R77, 0x1, R70 ;  /* 0x000000014d477824 */ /* 0x000fe400078e0246 */
[C---:B------:R-:W-:Y:S02]  /*1330*/  IMAD R23, R25.reuse, c[0x0][0x188], RZ ;  /* 0x0000620019177a24 */ /* 0x040fe400078e02ff */
[----:B------:R-:W-:-:S02]  /*1340*/  IMAD R27, R25, c[0x0][0x218], RZ ;  /* 0x00008600191b7a24 */ /* 0x000fc400078e02ff */
[C---:B------:R-:W-:Y:S02]  /*1350*/  IMAD R21, R25.reuse, c[0x0][0x240], RZ ;  /* 0x0000900019157a24 */ /* 0x040fe400078e02ff */
[----:B------:R-:W-:Y:S02]  /*1360*/  IMAD.MOV.U32 R70, RZ, RZ, R76 ;  /* 0x000000ffff467224 */ /* 0x000fe400078e004c */
[----:B------:R-:W-:Y:S02]  /*1370*/  IMAD R25, R25, c[0x0][0x290], RZ ;  /* 0x0000a40019197a24 */ /* 0x000fe400078e02ff */
[----:B------:R-:W-:-:S04]  /*1380*/  IMAD.WIDE.U32 R74, R62, c[0x0][0x278], R74 ;  /* 0x00009e003e4a7a25 */ /* 0x000fc800078e004a */
[C---:B------:R-:W-:Y:S02]  /*1390*/  IMAD R46, R62.reuse, c[0x0][0x27c], R41 ;  /* 0x00009f003e2e7a24 */ /* 0x040fe400078e0229 */
[----:B------:R-:W-:Y:S02]  /*13a0*/  IMAD.SHL.U32 R24, R11, 0x400, RZ ;  /* 0x000004000b187824 */ /* 0x000fe400078e00ff */
[----:B------:R-:W-:Y:S02]  /*13b0*/  IMAD.MOV.U32 R41, RZ, RZ, 0x20 ;  /* 0x00000020ff297424 */ /* 0x000fe400078e00ff */
[----:B------:R-:W-:Y:S02]  /*13c0*/  IMAD.MOV.U32 R18, RZ, RZ, 0x10 ;  /* 0x00000010ff127424 */ /* 0x000fe400078e00ff */
[C---:B------:R-:W-:Y:S02]  /*13d0*/  IMAD R23, R62.reuse, c[0x0][0x18c], R23 ;  /* 0x000063003e177a24 */ /* 0x040fe400078e0217 */
[----:B------:R-:W-:Y:S01]  /*13e0*/  IMAD R0, R62, c[0x0][0x21c], R27 ;  /* 0x000087003e007a24 */ /* 0x000fe200078e021b */
[----:B------:R-:W-:Y:S01]  /*13f0*/  SEL R6, R18, 0xfffffff0, !P1 ;  /* 0xfffffff012067807 */ /* 0x000fe20004800000 */
        /* <DEDUP_REMOVED lines=12> */
[----:B------:R-:W-:Y:S01]  /*14c0*/  IMAD.MOV.U32 R26, RZ, RZ, 0x2 ;  /* 0x00000002ff1a7424 */ /* 0x000fe200078e00ff */
[----:B------:R-:W-:Y:S01]  /*14d0*/  IADD3 R15, P4, R15, R62, RZ ;  /* 0x0000003e0f0f7210 */ /* 0x000fe20007f9e0ff */
[----:B------:R-:W-:Y:S01]  /*14e0*/  IMAD.SHL.U32 R51, R22, 0x40, RZ ;  /* 0x0000004016337824 */ /* 0x000fe200078e00ff */
[----:B------:R-:W-:Y:S01]  /*14f0*/  IADD3 R22, P6, P5, R68, R72, R27 ;  /* 0x0000004844167210 */ /* 0x000fe20007dde01b */
[----:B------:R-:W-:Y:S01]  /*1500*/  IMAD R59, R38, 0x200, R59 ;  /* 0x00000200263b7824 */ /* 0x000fe200078e023b */
[----:B------:R-:W-:Y:S01]  /*1510*/  IADD3.X R14, R47, R63, R14, P4, !PT ;  /* 0x0000003f2f0e7210 */ /* 0x000fe200027fe40e */
[----:B------:R-:W-:Y:S01]  /*1520*/  IMAD.WIDE.U32 R62, R57, R26, c[0x0][0x18] ;  /* 0x00000600393e7625 */ /* 0x000fe200078e001a */
[----:B------:R-:W-:-:S02]  /*1530*/  LOP3.LUT R51, R51, 0x1c0, RZ, 0xc0, !PT ;  /* 0x000001c033337812 */ /* 0x000fc400078ec0ff */
[----:B------:R-:W-:Y:S01]  /*1540*/  SHF.L.U32 R38, R38, 0x3, RZ ;  /* 0x0000000326267819 */ /* 0x000fe200000006ff */
[----:B------:R-:W-:Y:S01]  /*1550*/  IMAD.IADD R21, R73, 0x1, R21 ;  /* 0x0000000149157824 */ /* 0x000fe200078e0215 */
[----:B------:R-:W-:Y:S01]  /*1560*/  IADD3 R62, P4, R62, 0x4080, RZ ;  /* 0x000040803e3e7810 */ /* 0x000fe20007f9e0ff */
[----:B------:R-:W-:Y:S01]  /*1570*/  IMAD.IADD R71, R71, 0x1, R23 ;  /* 0x0000000147477824 */ /* 0x000fe200078e0217 */
[----:B------:R-:W-:Y:S01]  /*1580*/  SHF.R.S32.HI R26, RZ, 0x1f, R68 ;  /* 0x0000001fff1a7819 */ /* 0x000fe20000011444 */
[----:B------:R-:W-:Y:S01]  /*1590*/  IMAD.IADD R65, R65, 0x1, R0 ;  /* 0x0000000141417824 */ /* 0x000fe200078e0200 */
[----:B------:R-:W-:Y:S01]  /*15a0*/  SHF.R.S32.HI R27, RZ, 0x1f, R27 ;  /* 0x0000001fff1b7819 */ /* 0x000fe2000001141b */
[----:B------:R-:W-:Y:S01]  /*15b0*/  IMAD.X R63, RZ, RZ, R63, P4 ;  /* 0x000000ffff3f7224 */ /* 0x000fe200020e063f */
[----:B------:R-:W-:Y:S01]  /*15c0*/  SHF.R.U32.HI R53, RZ, 0x3, R51 ;  /* 0x00000003ff357819 */ /* 0x000fe20000011633 */
[----:B-1----:R-:W-:Y:S01]  /*15d0*/  IMAD.U32 R30, RZ, RZ, UR15 ;  /* 0x0000000fff1e7e24 */ /* 0x002fe2000f8e00ff */
[----:B------:R-:W-:Y:S01]  /*15e0*/  SHF.R.S32.HI R0, RZ, 0x1f, R2 ;  /* 0x0000001fff007819 */ /* 0x000fe20000011402 */
[----:B------:R-:W-:Y:S01]  /*15f0*/  UIADD3 UR15, UP0, UR8, 0x8080, URZ ;  /* 0x00008080080f7890 */ /* 0x000fe2000ff1e03f */
[----:B------:R-:W-:Y:S01]  /*1600*/  IADD3 R23, P4, R2, R5, RZ ;  /* 0x0000000502177210 */ /* 0x000fe20007f9e0ff */
[----:B------:R-:W-:Y:S01]  /*1610*/  IMAD.U32 R31, RZ, RZ, UR11 ;  /* 0x0000000bff1f7e24 */ /* 0x000fe2000f8e00ff */
[----:B------:R-:W-:Y:S01]  /*1620*/  LOP3.LUT R38, R51, 0x8, R38, 0xf8, !PT ;  /* 0x0000000833267812 */ /* 0x000fe200078ef826 */
[----:B------:R-:W-:Y:S01]  /*1630*/  UIADD3.X UR11, URZ, UR9, URZ, UP0, !UPT ;  /* 0x000000093f0b7290 */ /* 0x000fe200087fe43f */
[----:B------:R-:W-:Y:S01]  /*1640*/  IADD3.X R21, R26, R21, R27, P6, P5 ;  /* 0x000000151a157210 */ /* 0x000fe200037ea41b */
[----:B------:R-:W-:Y:S01]  /*1650*/  IMAD.WIDE.U32 R72, R23, c[0x0][0x208], R64 ;  /* 0x0000820017487a25 */ /* 0x000fe200078e0040 */
[----:B------:R-:W-:Y:S01]  /*1660*/  LOP3.LUT R51, R53, R40, R51, 0x1e, !PT ;  /* 0x0000002835337212 */ /* 0x000fe200078e1e33 */
[----:B------:R-:W-:Y:S01]  /*1670*/  STL.128 [R1+0x50], R28 ;  /* 0x0000501c01007387 */ /* 0x000fe20000100c00 */
[----:B------:R-:W-:Y:S01]  /*1680*/  LEA.HI.X.SX32 R26, R5, R0, 0x1, P4 ;  /* 0x00000000051a7211 */ /* 0x000fe200020f0eff */
[----:B------:R-:W-:Y:S01]  /*1690*/  IMAD.U32 R76, RZ, RZ, UR4 ;  /* 0x00000004ff4c7e24 */ /* 0x000fe2000f8e00ff */
[----:B------:R-:W-:Y:S01]  /*16a0*/  LOP3.LUT R53, R38, R53, RZ, 0x3c, !PT ;  /* 0x0000003526357212 */ /* 0x000fe200078e3cff */
[----:B------:R-:W-:Y:S01]  /*16b0*/  ULDC UR4, c[0x0][0x1c] ;  /* 0x0000070000047ab9 */ /* 0x000fe20000000800 */
[----:B------:R-:W-:Y:S01]  /*16c0*/  LOP3.LUT R38, R4, 0xfffffe00, RZ, 0xc0, !PT ;  /* 0xfffffe0004267812 */ /* 0x000fe200078ec0ff */
[----:B------:R-:W-:Y:S01]  /*16d0*/  IMAD.U32 R77, RZ, RZ, UR5 ;  /* 0x00000005ff4d7e24 */ /* 0x000fe2000f8e00ff */
[----:B------:R-:W-:Y:S01]  /*16e0*/  SEL R5, R41, 0xffffffe0, !P2 ;  /* 0xffffffe029057807 */ /* 0x000fe20005000000 */
[----:B------:R-:W-:Y:S01]  /*16f0*/  IMAD.IADD R61, R52, 0x1, R61 ;  /* 0x00000001343d7824 */ /* 0x000fe200078e023d */
[----:B------:R-:W-:Y:S01]  /*1700*/  SEL R4, R18, 0xfffffff0, !P1 ;  /* 0xfffffff012047807 */ /* 0x000fe20004800000 */
[----:B------:R-:W-:Y:S01]  /*1710*/  IMAD.U32 R78, RZ, RZ, UR17 ;  /* 0x00000011ff4e7e24 */ /* 0x000fe2000f8e00ff */
[----:B------:R-:W-:Y:S01]  /*1720*/  R2P PR, R20, 0x6 ;  /* 0x0000000614007804 */ /* 0x000fe20000000000 */
[C---:B------:R-:W-:Y:S01]  /*1730*/  IMAD R20, R26.reuse, c[0x0][0x178], RZ ;  /* 0x00005e001a147a24 */ /* 0x040fe200078e02ff */
[-C--:B------:R-:W-:Y:S01]  /*1740*/  IADD3 R53, R53, R38.reuse, R24 ;  /* 0x0000002635357210 */ /* 0x080fe20007ffe018 */
[----:B------:R-:W-:Y:S01]  /*1750*/  IMAD R26, R26, c[0x0][0x208], RZ ;  /* 0x000082001a1a7a24 */ /* 0x000fe200078e02ff */
[----:B------:R-:W-:Y:S01]  /*1760*/  LEA R47, P4, R25, c[0x0][0x258], 0x2 ;  /* 0x00009600192f7a11 */ /* 0x000fe200078810ff */
[----:B------:R-:W-:Y:S01]  /*1770*/  IMAD R24, R23, c[0x0][0x17c], R20 ;  /* 0x00005f0017187a24 */ /* 0x000fe200078e0214 */
[----:B------:R-:W-:Y:S01]  /*1780*/  LOP3.LUT R51, R51, R38, RZ, 0xfc, !PT ;  /* 0x0000002633337212 */ /* 0x000fe200078efcff */
[----:B------:R-:W-:Y:S01]  /*1790*/  IMAD R20, R23, c[0x0][0x20c], R26 ;  /* 0x0000830017147a24 */ /* 0x000fe200078e021a */
[----:B------:R-:W-:Y:S01]  /*17a0*/  LEA.HI.X R46, R25, c[0x0][0x25c], R46, 0x2, P4 ;  /* 0x00009700192e7a11 */ /* 0x000fe200020f142e */
[----:B------:R-:W-:Y:S01]  /*17b0*/  IMAD.WIDE.U32 R26, R23, c[0x0][0x178], R70 ;  /* 0x00005e00171a7a25 */ /* 0x000fe200078e0046 */
[----:B------:R-:W-:-:S02]  /*17c0*/  LEA R70, P5, R15, c[0x0][0x280], 0x2 ;  /* 0x0000a0000f467a11 */ /* 0x000fc400078a10ff */
[C---:B------:R-:W-:Y:S01]  /*17d0*/  LEA R64, P4, R22.reuse, c[0x0][0x220], 0x2 ;  /* 0x0000880016407a11 */ /* 0x040fe200078810ff */
[----:B------:R-:W-:Y:S01]  /*17e0*/  IMAD.U32 R79, RZ, RZ, UR13 ;  /* 0x0000000dff4f7e24 */ /* 0x000fe2000f8e00ff */
[----:B------:R-:W-:Y:S01]  /*17f0*/  LEA.HI.X R71, R15, c[0x0][0x284], R14, 0x2, P5 ;  /* 0x0000a1000f477a11 */ /* 0x000fe200028f140e */
[----:B------:R-:W-:Y:S01]  /*1800*/  IMAD.IADD R15, R27, 0x1, R24 ;  /* 0x000000011b0f7824 */ /* 0x000fe200078e0218 */
[----:B------:R-:W-:Y:S01]  /*1810*/  LEA.HI.X R65, R22, c[0x0][0x224], R21, 0x2, P4 ;  /* 0x0000890016417a11 */ /* 0x000fe200020f1415 */
[----:B------:R-:W-:Y:S01]  /*1820*/  IMAD.U32 R21, RZ, RZ, UR11 ;  /* 0x0000000bff157e24 */ /* 0x000fe2000f8e00ff */
[----:B------:R-:W-:Y:S01]  /*1830*/  LEA R14, P4, R26, c[0x0][0x160], 0x1 ;  /* 0x000058001a0e7a11 */ /* 0x000fe200078808ff */
[----:B------:R-:W-:Y:S01]  /*1840*/  UIADD3 UR11, UP0, UR8, 0x10080, URZ ;  /* 0x00010080080b7890 */ /* 0x000fe2000ff1e03f */
[----:B------:R-:W-:Y:S01]  /*1850*/  IMAD.IADD R22, R73, 0x1, R20 ;  /* 0x0000000149167824 */ /* 0x000fe200078e0214 */
[----:B------:R-:W-:Y:S01]  /*1860*/  SEL R18, R18, 0xfffffff0, !P1 ;  /* 0xfffffff012127807 */ /* 0x000fe20004800000 */
[----:B------:R-:W-:Y:S01]  /*1870*/  IMAD.U32 R24, RZ, RZ, UR15 ;  /* 0x0000000fff187e24 */ /* 0x000fe2000f8e00ff */
[----:B------:R-:W-:Y:S01]  /*1880*/  LEA.HI.X R15, R26, c[0x0][0x164], R15, 0x1, P4 ;  /* 0x000059001a0f7a11 */ /* 0x000fe200020f0c0f */
[----:B------:R-:W-:Y:S01]  /*1890*/  UIADD3.X UR9, URZ, UR9, URZ, UP0, !UPT ;  /* 0x000000093f097290 */ /* 0x000fe200087fe43f */
[C---:B------:R-:W-:Y:S01]  /*18a0*/  LEA R74, P4, R72.reuse, c[0x0][0x1f0], 0x1 ;  /* 0x00007c00484a7a11 */ /* 0x040fe200078808ff */
[----:B------:R-:W-:Y:S01]  /*18b0*/  IMAD.MOV.U32 R20, RZ, RZ, R24 ;  /* 0x000000ffff147224 */ /* 0x000fe200078e0018 */
[----:B------:R-:W-:Y:S01]  /*18c0*/  ISETP.GE.AND P1, PT, R3, c[0x0][0x1fc], PT ;  /* 0x00007f0003007a0c */ /* 0x000fe20003f26270 */
[----:B------:R-:W-:Y:S01]  /*18d0*/  IMAD.MOV.U32 R24, RZ, RZ, R14 ;  /* 0x000000ffff187224 */ /* 0x000fe200078e000e */
[----:B------:R-:W-:Y:S01]  /*18e0*/  LEA.HI.X R75, R72, c[0x0][0x1f4], R22, 0x1, P4 ;  /* 0x00007d00484b7a11 */ /* 0x000fe200020f0c16 */
[----:B------:R-:W-:Y:S01]  /*18f0*/  IMAD.WIDE.U32 R26, R35, 0x2, R20 ;  /* 0x00000002231a7825 */ /* 0x000fe200078e0014 */
[----:B------:R-:W-:-:S02]  /*1900*/  IADD3 R40, P4, R54, 0xa0, RZ ;  /* 0x000000a036287810 */ /* 0x000fc40007f9e0ff */
[----:B------:R-:W-:Y:S01]  /*1910*/  MOV R22, UR11 ;  /* 0x0000000b00167c02 */ /* 0x000fe20008000f00 */
[----:B------:R-:W-:Y:S01]  /*1920*/  IMAD.MOV.U32 R25, RZ, RZ, R15 ;  /* 0x000000ffff197224 */ /* 0x000fe200078e000f */
[----:B------:R-:W-:Y:S01]  /*1930*/  IADD3 R38, R40, -c[0x0][0x20], RZ ;  /* 0x8000080028267a10 */ /* 0x000fe20007ffe0ff */
[----:B------:R-:W-:Y:S01]  /*1940*/  IMAD.U32 R23, RZ, RZ, UR9 ;  /* 0x00000009ff177e24 */ /* 0x000fe2000f8e00ff */
[----:B------:R-:W-:Y:S01]  /*1950*/  UIADD3 UR9, UP0, UR8, 0x18080, URZ ;  /* 0x0001808008097890 */ /* 0x000fe2000ff1e03f */
[C---:B------:R-:W-:Y:S01]  /*1960*/  IMAD.WIDE.U32 R72, R61.reuse, 0x2, R30 ;  /* 0x000000023d487825 */ /* 0x040fe200078e001e */
[----:B------:R1:W-:Y:S02]  /*1970*/  STL.128 [R1+0x90], R24 ;  /* 0x0000901801007387 */ /* 0x0003e40000100c00 */
[----:B------:R-:W-:Y:S01]  /*1980*/  UIADD3.X UR5, URZ, UR4, URZ, UP0, !UPT ;  /* 0x000000043f057290 */ /* 0x000fe200087fe43f */
[----:B------:R-:W-:Y:S01]  /*1990*/  IMAD.WIDE.U32 R60, R61, 0x2, R44 ;  /* 0x000000023d3c7825 */ /* 0x000fe200078e002c */
[----:B------:R-:W-:Y:S01]  /*19a0*/  STL.128 [R1+0x20], R20 ;  /* 0x0000201401007387 */ /* 0x000fe20000100c00 */
[----:B------:R-:W-:-:S02]  /*19b0*/  UIADD3 UR8, UP0, UR8, 0x18480, URZ ;  /* 0x0001848008087890 */ /* 0x000fc4000ff1e03f */
[----:B------:R-:W-:Y:S01]  /*19c0*/  @P0 IMAD.HI.U32 R34, R33, c[0x0][0x24c], RZ ;  /* 0x0000930021220a27 */ /* 0x000fe200078e00ff */
[----:B------:R-:W-:Y:S01]  /*19d0*/  STL.128 [R1+0x40], R20 ;  /* 0x0000401401007387 */ /* 0x000fe20000100c00 */
[----:B------:R-:W-:-:S03]  /*19e0*/  UIADD3.X UR4, URZ, UR4, URZ, UP0, !UPT ;  /* 0x000000043f047290 */ /* 0x000fc600087fe43f */
        /* <DEDUP_REMOVED lines=10> */
[----:B------:R-:W-:Y:S01]  /*1a90*/  IMAD.U32 R30, RZ, RZ, UR9 ;  /* 0x00000009ff1e7e24 */ /* 0x000fe2000f8e00ff */
[----:B------:R1:W-:Y:S01]  /*1aa0*/  STL.64 [R38+0x20], R20 ;  /* 0x0000201426007387 */ /* 0x0003e20000100a00 */
[----:B------:R-:W-:Y:S02]  /*1ab0*/  IMAD.U32 R31, RZ, RZ, UR5 ;  /* 0x00000005ff1f7e24 */ /* 0x000fe4000f8e00ff */
[C---:B------:R-:W-:Y:S01]  /*1ac0*/  IMAD.WIDE.U32 R44, R53.reuse, 0x2, R44 ;  /* 0x00000002352c7825 */ /* 0x040fe200078e002c */
[----:B------:R-:W-:Y:S03]  /*1ad0*/  STL [R1+0xc8], R19 ;  /* 0x0000c81301007387 */ /* 0x000fe60000100800 */
[----:B------:R-:W-:-:S04]  /*1ae0*/  IMAD.WIDE.U32 R52, R53, 0x2, R22 ;  /* 0x0000000235347825 */ /* 0x000fc800078e0016 */
[----:B---3--:R-:W-:-:S04]  /*1af0*/  IMAD.WIDE.U32 R76, R51, 0x2, R22 ;  /* 0x00000002334c7825 */ /* 0x008fc800078e0016 */
[----:B------:R-:W-:-:S04]  /*1b00*/  IMAD.WIDE R22, R50, 0x4, R30 ;  /* 0x0000000432167825 */ /* 0x000fc800078e021e */
[----:B------:R-:W-:-:S04]  /*1b10*/  IMAD.WIDE.U32 R28, R51, 0x2, R28 ;  /* 0x00000002331c7825 */ /* 0x000fc800078e001c */
[----:B------:R-:W-:-:S04]  /*1b20*/  IMAD.WIDE R30, R39, 0x4, R30 ;  /* 0x00000004271e7825 */ /* 0x000fc800078e021e */
[----:B-1----:R-:W-:Y:S02]  /*1b30*/  IMAD.MOV.U32 R20, RZ, RZ, R47 ;  /* 0x000000ffff147224 */ /* 0x002fe400078e002f */
[----:B------:R-:W-:Y:S02]  /*1b40*/  IMAD.MOV.U32 R21, RZ, RZ, R46 ;  /* 0x000000ffff157224 */ /* 0x000fe400078e002e */
[----:B------:R-:W-:-:S03]  /*1b50*/  IMAD.MOV.U32 R43, RZ, RZ, R17 ;  /* 0x000000ffff2b7224 */ /* 0x000fc600078e0011 */
        /* <DEDUP_REMOVED lines=11> */
[----:B--2---:R-:W-:Y:S01]  /*1c10*/  SEL R19, R41, 0xffffffe0, !P2 ;  /* 0xffffffe029137807 */ /* 0x004fe20005000000 */
[----:B------:R-:W-:Y:S01]  /*1c20*/  IMAD.X R41, RZ, RZ, R55, P4 ;  /* 0x000000ffff297224 */ /* 0x000fe200020e0637 */
[----:B------:R-:W-:Y:S01]  /*1c30*/  ISETP.GE.AND P2, PT, R3, c[0x0][0x16c], PT ;  /* 0x00005b0003007a0c */ /* 0x000fe20003f46270 */
[----:B------:R-:W-:Y:S01]  /*1c40*/  STL.64 [R1+0x258], R6 ;  /* 0x0002580601007387 */ /* 0x000fe20000100a00 */
[----:B------:R-:W-:Y:S01]  /*1c50*/  SEL R32, R32, RZ, !P3 ;  /* 0x000000ff20207207 */ /* 0x000fe20005800000 */
[----:B------:R-:W-:Y:S01]  /*1c60*/  ULDC.64 UR4, c[0x0][0x1d8] ;  /* 0x0000760000047ab9 */ /* 0x000fe20000000a00 */
[----:B------:R-:W-:Y:S01]  /*1c70*/  SEL R22, RZ, 0x1, P2 ;  /* 0x00000001ff167807 */ /* 0x000fe20001000000 */
[----:B------:R-:W-:Y:S04]  /*1c80*/  STL.64 [R1+0x298], R18 ;  /* 0x0002981201007387 */ /* 0x000fe80000100a00 */
[----:B------:R1:W-:Y:S01]  /*1c90*/  STL.64 [R1+0x2a8], R18 ;  /* 0x0002a81201007387 */ /* 0x0003e20000100a00 */
[----:B---3--:R-:W-:-:S03]  /*1ca0*/  IMAD.WIDE R10, R39, 0x4, R20 ;  /* 0x00000004270a7825 */ /* 0x008fc600078e0214 */
[----:B------:R2:W-:Y:S01]  /*1cb0*/  STL.64 [R1+0x300], R6 ;  /* 0x0003000601007387 */ /* 0x0005e20000100a00 */
[----:B------:R-:W-:-:S03]  /*1cc0*/  IMAD.WIDE R20, R50, 0x4, R20 ;  /* 0x0000000432147825 */ /* 0x000fc600078e0214 */
[----:B------:R-:W-:Y:S01]  /*1cd0*/  STL [R1+0x2d8], R7 ;  /* 0x0002d80701007387 */ /* 0x000fe20000100800 */
[----:B----4-:R-:W-:-:S03]  /*1ce0*/  SHF.R.S32.HI R4, RZ, 0xd, R13 ;  /* 0x0000000dff047819 */ /* 0x010fc6000001140d */
[----:B------:R3:W-:Y:S01]  /*1cf0*/  STL.64 [R1+0xf0], R20 ;  /* 0x0000f01401007387 */ /* 0x0007e20000100a00 */
[----:B------:R-:W-:Y:S02]  /*1d00*/  SEL R13, RZ, 0x1, P1 ;  /* 0x00000001ff0d7807 */ /* 0x000fe40000800000 */
[----:B------:R-:W-:Y:S01]  /*1d10*/  MOV R5, c[0x0][0x2a8] ;  /* 0x0000aa0000057a02 */ /* 0x000fe20000000f00 */
[----:B------:R-:W-:Y:S04]  /*1d20*/  STL [R1+0x2e8], R7 ;  /* 0x0002e80701007387 */ /* 0x000fe80000100800 */
[----:B------:R4:W-:Y:S04]  /*1d30*/  STL [R1+0x318], R7 ;  /* 0x0003180701007387 */ /* 0x0009e80000100800 */
[----:B------:R5:W-:Y:S01]  /*1d40*/  STL [R1+0xf8], R4 ;  /* 0x0000f80401007387 */ /* 0x000be20000100800 */
[----:B-1----:R-:W-:-:S03]  /*1d50*/  IADD3 R18, P5, R54, 0x78, RZ ;  /* 0x0000007836127810 */ /* 0x002fc60007fbe0ff */
[----:B------:R1:W-:Y:S01]  /*1d60*/  STL.64 [R1+0x330], R10 ;  /* 0x0003300a01007387 */ /* 0x0003e20000100a00 */
[----:B--2---:R-:W-:-:S03]  /*1d70*/  IMAD.MOV.U32 R6, RZ, RZ, c[0x0][0x2ac] ;  /* 0x0000ab00ff067624 */ /* 0x004fc600078e00ff */
[----:B------:R-:W-:Y:S04]  /*1d80*/  STL.128 [R1+0x320], R28 ;  /* 0x0003201c01007387 */ /* 0x000fe80000100c00 */
[----:B------:R-:W-:Y:S01]  /*1d90*/  STL.128 [R1+0x2c0], R24 ;  /* 0x0002c01801007387 */ /* 0x000fe20000100c00 */
[----:B---3--:R-:W-:-:S03]  /*1da0*/  IADD3 R20, P2, R54, 0x98, RZ ;  /* 0x0000009836147810 */ /* 0x008fc60007f5e0ff */
[----:B------:R-:W-:Y:S01]  /*1db0*/  STL.64 [R1+0x100], R64 ;  /* 0x0001004001007387 */ /* 0x000fe20000100a00 */
[----:B------:R-:W-:-:S03]  /*1dc0*/  IMAD.X R21, RZ, RZ, R55, P5 ;  /* 0x000000ffff157224 */ /* 0x000fc600028e0637 */
[----:B------:R-:W-:Y:S01]  /*1dd0*/  STL.64 [R1+0x278], R74 ;  /* 0x0002784a01007387 */ /* 0x000fe20000100a00 */
[----:B----4-:R-:W-:Y:S02]  /*1de0*/  IMAD.MOV.U32 R7, RZ, RZ, c[0x0][0x2b0] ;  /* 0x0000ac00ff077624 */ /* 0x010fe400078e00ff */
[----:B------:R-:W-:Y:S01]  /*1df0*/  IMAD.X R19, RZ, RZ, R55, P2 ;  /* 0x000000ffff137224 */ /* 0x000fe200010e0637 */
[----:B------:R-:W-:Y:S01]  /*1e00*/  STL.64 [R1+0x288], R62 ;  /* 0x0002883e01007387 */ /* 0x000fe20000100a00 */
[----:B-----5:R-:W-:-:S03]  /*1e10*/  IMAD.MOV.U32 R4, RZ, RZ, RZ ;  /* 0x000000ffff047224 */ /* 0x020fc600078e00ff */
[----:B------:R-:W-:Y:S01]  /*1e20*/  STL.64 [R1+0x2a0], R72 ;  /* 0x0002a04801007387 */ /* 0x000fe20000100a00 */
[----:B-1----:R-:W-:-:S03]  /*1e30*/  IADD3 R10, P1, R54, 0xc8, RZ ;  /* 0x000000c8360a7810 */ /* 0x002fc60007f3e0ff */
[----:B------:R-:W-:Y:S01]  /*1e40*/  STL.64 [R1+0x2b0], R60 ;  /* 0x0002b03c01007387 */ /* 0x000fe20000100a00 */
[----:B------:R-:W-:-:S03]  /*1e50*/  IADD3 R11, P6, R54, 0x341, RZ ;  /* 0x00000341360b7810 */ /* 0x000fc60007fde0ff */
[----:B------:R-:W-:Y:S04]  /*1e60*/  STL.64 [R1+0x260], R52 ;  /* 0x0002603401007387 */ /* 0x000fe80000100a00 */
[----:B------:R-:W-:Y:S04]  /*1e70*/  STL.64 [R1+0x2e0], R76 ;  /* 0x0002e04c01007387 */ /* 0x000fe80000100a00 */
[----:B------:R-:W-:Y:S04]  /*1e80*/  STL.64 [R1+0x250], R56 ;  /* 0x0002503801007387 */ /* 0x000fe80000100a00 */
[----:B------:R-:W-:Y:S04]  /*1e90*/  STL.64 [R1+0x2f0], R58 ;  /* 0x0002f03a01007387 */ /* 0x000fe80000100a00 */
[----:B------:R-:W-:Y:S04]  /*1ea0*/  STL.64 [R1+0x308], R44 ;  /* 0x0003082c01007387 */ /* 0x000fe80000100a00 */
[----:B------:R-:W-:Y:S04]  /*1eb0*/  STL [R1+0x118], R42 ;  /* 0x0001182a01007387 */ /* 0x000fe80000100800 */
[----:B------:R-:W-:Y:S04]  /*1ec0*/  STL [R1+0x128], R42 ;  /* 0x0001282a01007387 */ /* 0x000fe80000100800 */
[----:B------:R1:W-:Y:S04]  /*1ed0*/  STL [R1+0x138], R42 ;  /* 0x0001382a01007387 */ /* 0x0003e80000100800 */
[----:B------:R-:W-:Y:S04]  /*1ee0*/  STL.U8 [R1+0x108], RZ ;  /* 0x000108ff01007387 */ /* 0x000fe80000100000 */
[----:B------:R-:W-:Y:S04]  /*1ef0*/  STL.U8 [R1+0x109], RZ ;  /* 0x000109ff01007387 */ /* 0x000fe80000100000 */
[----:B------:R-:W-:Y:S04]  /*1f00*/  STL.U8 [R1+0x10a], RZ ;  /* 0x00010aff01007387 */ /* 0x000fe80000100000 */
[----:B------:R-:W-:Y:S04]  /*1f10*/  STL.U8 [R1+0x10c], RZ ;  /* 0x00010cff01007387 */ /* 0x000fe80000100000 */
[----:B------:R-:W-:Y:S04]  /*1f20*/  STL.U8 [R1+0x11c], RZ ;  /* 0x00011cff01007387 */ /* 0x000fe80000100000 */
[----:B------:R-:W-:Y:S01]  /*1f30*/  STL.U8 [R1+0x12c], RZ ;  /* 0x00012cff01007387 */ /* 0x000fe20000100000 */
[----:B-1----:R-:W-:-:S03]  /*1f40*/  IMAD.MOV.U32 R42, RZ, RZ, R16 ;  /* 0x000000ffff2a7224 */ /* 0x002fc600078e0010 */
        /* <DEDUP_REMOVED lines=36> */
[----:B------:R-:W-:Y:S01]  /*2190*/  STL [R1+0x430], R36 ;  /* 0x0004302401007387 */ /* 0x000fe20000100800 */
[----:B-1----:R-:W-:-:S03]  /*21a0*/  IMAD.X R22, RZ, RZ, R55, P6 ;  /* 0x000000ffff167224 */ /* 0x002fc600030e0637 */
[----:B------:R-:W4:Y:S01]  /*21b0*/  LDL.128 R56, [R1+0xd0] ;  /* 0x0000d00001387983 */ /* 0x000f220000100c00 */
        /* <DEDUP_REMOVED lines=8> */
[----:B------:R-:W-:Y:S01]  /*2240*/  IADD3 R30, P1, R54, 0x344, RZ ;  /* 0x00000344361e7810 */ /* 0x000fe20007f3e0ff */
[----:B------:R-:W-:Y:S01]  /*2250*/  IMAD.X R19, RZ, RZ, R55, P2 ;  /* 0x000000ffff137224 */ /* 0x000fe200010e0637 */
[----:B------:R1:W-:Y:S01]  /*2260*/  STL.128 [R1+0x380], R4 ;  /* 0x0003800401007387 */ /* 0x0003e20000100c00 */
[----:B------:R-:W-:-:S02]  /*2270*/  IMAD.MOV.U32 R26, RZ, RZ, R20 ;  /* 0x000000ffff1a7224 */ /* 0x000fc400078e0014 */
[----:B------:R-:W-:Y:S01]  /*2280*/  IMAD.MOV.U32 R27, RZ, RZ, R21 ;  /* 0x000000ffff1b7224 */ /* 0x000fe200078e0015 */
[----:B------:R-:W-:Y:S01]  /*2290*/  MOV R25, R19 ;  /* 0x0000001300197202 */ /* 0x000fe20000000f00 */
[----:B------:R-:W-:Y:S01]  /*22a0*/  IMAD.MOV.U32 R24, RZ, RZ, R18 ;  /* 0x000000ffff187224 */ /* 0x000fe200078e0012 */
[----:B------:R-:W-:Y:S01]  /*22b0*/  STL.128 [R1+0x390], R16 ;  /* 0x0003901001007387 */ /* 0x000fe20000100c00 */
[----:B------:R-:W-:Y:S01]  /*22c0*/  IMAD.X R31, RZ, RZ, R55, P1 ;  /* 0x000000ffff1f7224 */ /* 0x000fe200008e0637 */
[C---:B------:R-:W-:Y:S02]  /*22d0*/  IADD3 R28, P1, R54.reuse, 0xc0, RZ ;  /* 0x000000c0361c7810 */ /* 0x040fe40007f3e0ff */
[----:B------:R2:W-:Y:S01]  /*22e0*/  STL.128 [R1+0x3f0], R24 ;  /* 0x0003f01801007387 */ /* 0x0005e20000100c00 */
[----:B-1----:R-:W-:Y:S01]  /*22f0*/  MOV R4, R11 ;  /* 0x0000000b00047202 */ /* 0x002fe20000000f00 */
[----:B------:R-:W-:Y:S01]  /*2300*/  IMAD.MOV.U32 R5, RZ, RZ, R22 ;  /* 0x000000ffff057224 */ /* 0x000fe200078e0016 */
[C---:B------:R-:W-:Y:S01]  /*2310*/  IADD3 R11, P5, R54.reuse, 0x71, RZ ;  /* 0x00000071360b7810 */ /* 0x040fe20007fbe0ff */
[----:B------:R-:W-:Y:S01]  /*2320*/  IMAD.MOV.U32 R6, RZ, RZ, R10 ;  /* 0x000000ffff067224 */ /* 0x000fe200078e000a */
[----:B------:R-:W-:Y:S01]  /*2330*/  IADD3 R22, P2, R54, 0x70, RZ ;  /* 0x0000007036167810 */ /* 0x000fe20007f5e0ff */
[----:B------:R-:W-:Y:S01]  /*2340*/  IMAD.MOV.U32 R7, RZ, RZ, R13 ;  /* 0x000000ffff077224 */ /* 0x000fe200078e000d */
[----:B------:R-:W-:Y:S01]  /*2350*/  MOV R13, c[0x0][0x24c] ;  /* 0x00009300000d7a02 */ /* 0x000fe20000000f00 */
[----:B------:R-:W-:-:S02]  /*2360*/  IMAD.MOV.U32 R10, RZ, RZ, c[0x0][0x2a0] ;  /* 0x0000a800ff0a7624 */ /* 0x000fc400078e00ff */
[----:B------:R-:W-:Y:S01]  /*2370*/  IMAD.X R23, RZ, RZ, R55, P2 ;  /* 0x000000ffff177224 */ /* 0x000fe200010e0637 */
[----:B------:R1:W-:Y:S01]  /*2380*/  STL.128 [R1+0x3b0], R4 ;  /* 0x0003b00401007387 */ /* 0x0003e20000100c00 */
[----:B--2---:R-:W-:Y:S02]  /*2390*/  IMAD.MOV.U32 R24, RZ, RZ, R11 ;  /* 0x000000ffff187224 */ /* 0x004fe400078e000b */
[--C-:B------:R-:W-:Y:S01]  /*23a0*/  IMAD.X R27, RZ, RZ, R55.reuse, P1 ;  /* 0x000000ffff1b7224 */ /* 0x100fe200008e0637 */
[C---:B------:R-:W-:Y:S01]  /*23b0*/  IADD3 R29, P1, R54.reuse, 0x348, RZ ;  /* 0x00000348361d7810 */ /* 0x040fe20007f3e0ff */
[----:B------:R-:W-:Y:S01]  /*23c0*/  IMAD.MOV.U32 R11, RZ, RZ, c[0x0][0x2a4] ;  /* 0x0000a900ff0b7624 */ /* 0x000fe200078e00ff */
[----:B------:R-:W-:Y:S01]  /*23d0*/  STL.64 [R1+0x370], R12 ;  /* 0x0003700c01007387 */ /* 0x000fe20000100a00 */
[----:B------:R-:W-:Y:S01]  /*23e0*/  IMAD.MOV.U32 R26, RZ, RZ, R28 ;  /* 0x000000ffff1a7224 */ /* 0x000fe200078e001c */
[----:B------:R-:W-:Y:S01]  /*23f0*/  IADD3 R28, P4, R54, 0xd8, RZ ;  /* 0x000000d8361c7810 */ /* 0x000fe20007f9e0ff */
[--C-:B------:R-:W-:Y:S01]  /*2400*/  IMAD.X R42, RZ, RZ, R55.reuse, P1 ;  /* 0x000000ffff2a7224 */ /* 0x100fe200008e0637 */
[----:B------:R2:W-:Y:S04]  /*2410*/  STL.128 [R1+0x350], R8 ;  /* 0x0003500801007387 */ /* 0x0005e80000100c00 */
[----:B------:R3:W-:Y:S01]  /*2420*/  STL.128 [R1+0x3a0], R20 ;  /* 0x0003a01401007387 */ /* 0x0007e20000100c00 */
[----:B-1----:R-:W-:-:S02]  /*2430*/  IMAD.X R4, RZ, RZ, R55, P5 ;  /* 0x000000ffff047224 */ /* 0x002fc400028e0637 */
[----:B------:R-:W-:Y:S02]  /*2440*/  IMAD.MOV.U32 R6, RZ, RZ, R24 ;  /* 0x000000ffff067224 */ /* 0x000fe400078e0018 */
[----:B------:R-:W-:Y:S02]  /*2450*/  IMAD.MOV.U32 R25, RZ, RZ, R4 ;  /* 0x000000ffff197224 */ /* 0x000fe400078e0004 */
[----:B------:R-:W-:Y:S02]  /*2460*/  IMAD.MOV.U32 R4, RZ, RZ, R30 ;  /* 0x000000ffff047224 */ /* 0x000fe400078e001e */
[----:B------:R-:W-:Y:S01]  /*2470*/  IMAD.MOV.U32 R7, RZ, RZ, R25 ;  /* 0x000000ffff077224 */ /* 0x000fe200078e0019 */
[----:B------:R-:W-:Y:S01]  /*2480*/  STL.128 [R1+0x3d0], R24 ;  /* 0x0003d01801007387 */ /* 0x000fe20000100c00 */
[----:B------:R-:W-:Y:S01]  /*2490*/  IMAD.MOV.U32 R5, RZ, RZ, R31 ;  /* 0x000000ffff057224 */ /* 0x000fe200078e001f */
[C---:B--2---:R-:W-:Y:S01]  /*24a0*/  IADD3 R11, P2, R54.reuse, 0xe0, RZ ;  /* 0x000000e0360b7810 */ /* 0x044fe20007f5e0ff */
[--C-:B------:R-:W-:Y:S01]  /*24b0*/  IMAD.X R13, RZ, RZ, R55.reuse, P4 ;  /* 0x000000ffff0d7224 */ /* 0x100fe200020e0637 */
[----:B------:R-:W-:Y:S01]  /*24c0*/  IADD3 R10, P1, R54, 0xf0, RZ ;  /* 0x000000f0360a7810 */ /* 0x000fe20007f3e0ff */
[----:B------:R-:W-:Y:S01]  /*24d0*/  IMAD.MOV.U32 R12, RZ, RZ, c[0x0][0x250] ;  /* 0x00009400ff0c7624 */ /* 0x000fe200078e00ff */
[----:B------:R1:W-:Y:S01]  /*24e0*/  STL.128 [R1+0x420], R4 ;  /* 0x0004200401007387 */ /* 0x0003e20000100c00 */
[----:B---3--:R-:W-:-:S02]  /*24f0*/  IMAD.X R21, RZ, RZ, R55, P2 ;  /* 0x000000ffff157224 */ /* 0x008fc400010e0637 */
[----:B------:R-:W-:Y:S01]  /*2500*/  IMAD.MOV.U32 R20, RZ, RZ, R11 ;  /* 0x000000ffff147224 */ /* 0x000fe200078e000b */
[----:B------:R-:W-:Y:S04]  /*2510*/  STL [R1+0x378], R12 ;  /* 0x0003780c01007387 */ /* 0x000fe80000100800 */
[----:B------:R-:W2:Y:S01]  /*2520*/  LDL.U8 R11, [R1+0x341] ;  /* 0x00034100010b7983 */ /* 0x000ea20000100000 */
[----:B-1----:R-:W-:Y:S02]  /*2530*/  IMAD.MOV.U32 R4, RZ, RZ, R22 ;  /* 0x000000ffff047224 */ /* 0x002fe400078e0016 */
[----:B------:R-:W-:Y:S01]  /*2540*/  IMAD.MOV.U32 R5, RZ, RZ, R23 ;  /* 0x000000ffff057224 */ /* 0x000fe200078e0017 */
[----:B------:R-:W-:Y:S01]  /*2550*/  IADD3.X R23, RZ, R55, RZ, P1, !PT ;  /* 0x00000037ff177210 */ /* 0x000fe20000ffe4ff */
[----:B------:R-:W-:-:S02]  /*2560*/  IMAD.MOV.U32 R6, RZ, RZ, R29 ;  /* 0x000000ffff067224 */ /* 0x000fc400078e001d */
[----:B------:R-:W-:Y:S02]  /*2570*/  IMAD.MOV.U32 R7, RZ, RZ, R42 ;  /* 0x000000ffff077224 */ /* 0x000fe400078e002a */
[----:B------:R-:W-:Y:S02]  /*2580*/  IMAD.MOV.U32 R29, RZ, RZ, R13 ;  /* 0x000000ffff1d7224 */ /* 0x000fe400078e000d */
[----:B------:R-:W-:Y:S01]  /*2590*/  IMAD.MOV.U32 R22, RZ, RZ, R10 ;  /* 0x000000ffff167224 */ /* 0x000fe200078e000a */
[----:B------:R1:W-:Y:S04]  /*25a0*/  STL.128 [R1+0x400], R4 ;  /* 0x0004000401007387 */ /* 0x0003e80000100c00 */
[----:B------:R-:W-:Y:S04]  /*25b0*/  STL.128 [R1+0x3c0], R28 ;  /* 0x0003c01c01007387 */ /* 0x000fe80000100c00 */
[----:B------:R3:W-:Y:S04]  /*25c0*/  STL.128 [R1+0x410], R20 ;  /* 0x0004101401007387 */ /* 0x0007e80000100c00 */
[----:B------:R-:W5:Y:S04]  /*25d0*/  LDL R38, [R38+0x2a4] ;  /* 0x0002a40026267983 */ /* 0x000f680000100800 */
[----:B------:R-:W2:Y:S04]  /*25e0*/  LDL.U8 R10, [R1+0x341] ;  /* 0x00034100010a7983 */ /* 0x000ea80000100000 */
[----:B-1----:R-:W2:Y:S01]  /*25f0*/  LDL.U8 R5, [R1+0x341] ;  /* 0x0003410001057983 */ /* 0x002ea20000100000 */
[----:B------:R-:W-:Y:S01]  /*2600*/  @P0 SHF.R.U32.HI R13, RZ, c[0x0][0x250], R34 ;  /* 0x00009400ff0d0a19 */ /* 0x000fe20000011622 */
[----:B------:R-:W-:-:S05]  /*2610*/  @!P0 IMAD.MOV.U32 R13, RZ, RZ, R33 ;  /* 0x000000ffff0d8224 */ /* 0x000fca00078e0021 */
[----:B---3--:R-:W-:Y:S01]  /*2620*/  SHF.R.S32.HI R22, RZ, 0x1f, R13 ;  /* 0x0000001fff167819 */ /* 0x008fe2000001140d */
[----:B------:R-:W-:-:S04]  /*2630*/  IMAD.WIDE.U32 R28, R13, c[0x0][0x1e0], R48 ;  /* 0x000078000d1c7a25 */ /* 0x000fc800078e0030 */
[----:B------:R-:W-:Y:S01]  /*2640*/  IMAD R12, R22, c[0x0][0x1e0], RZ ;  /* 0x00007800160c7a24 */ /* 0x000fe200078e02ff */
[----:B------:R-:W-:-:S03]  /*2650*/  IADD3 R24, P0, R2, R37, RZ ;  /* 0x0000002502187210 */ /* 0x000fc60007f1e0ff */
[----:B------:R-:W-:Y:S01]  /*2660*/  IMAD R12, R13, c[0x0][0x1e4], R12 ;  /* 0x000079000d0c7a24 */ /* 0x000fe200078e020c */
[----:B------:R-:W-:Y:S02]  /*2670*/  SEL R23, R67, RZ, !P3 ;  /* 0x000000ff43177207 */ /* 0x000fe40005800000 */
[----:B------:R-:W-:Y:S01]  /*2680*/  LEA.HI.X.SX32 R25, R37, R0, 0x1, P0 ;  /* 0x0000000025197211 */ /* 0x000fe200000f0eff */
[----:B------:R-:W-:Y:S02]  /*2690*/  IMAD.IADD R29, R29, 0x1, R12 ;  /* 0x000000011d1d7824 */ /* 0x000fe400078e020c */
[----:B------:R-:W-:Y:S02]  /*26a0*/  IMAD R12, R32, c[0x0][0x1e8], RZ ;  /* 0x00007a00200c7a24 */ /* 0x000fe400078e02ff */
[----:B------:R-:W-:Y:S02]  /*26b0*/  IMAD R9, R66, -0x80, R9 ;  /* 0xffffff8042097824 */ /* 0x000fe400078e0209 */
[----:B------:R-:W-:-:S02]  /*26c0*/  IMAD R12, R23, c[0x0][0x1ec], R12 ;  /* 0x00007b00170c7a24 */ /* 0x000fc400078e020c */
[----:B------:R-:W-:-:S04]  /*26d0*/  IMAD.WIDE.U32 R28, R23, c[0x0][0x1e8], R28 ;  /* 0x00007a00171c7a25 */ /* 0x000fc800078e001c */
[----:B------:R-:W-:-:S04]  /*26e0*/  IMAD.WIDE R24, R66, 0x80, R24 ;  /* 0x0000008042187825 */ /* 0x000fc800078e0218 */
[----:B------:R-:W-:Y:S02]  /*26f0*/  IMAD R22, R22, c[0x0][0x1b0], RZ ;  /* 0x00006c0016167a24 */ /* 0x000fe400078e02ff */
[----:B------:R-:W-:Y:S02]  /*2700*/  IMAD.IADD R29, R29, 0x1, R12 ;  /* 0x000000011d1d7824 */ /* 0x000fe400078e020c */
[----:B------:R-:W-:Y:S01]  /*2710*/  IMAD.IADD R9, R9, 0x1, -R2 ;  /* 0x0000000109097824 */ /* 0x000fe200078e0a02 */
[----:B-----5:R-:W-:-:S13]  /*2720*/  ISETP.GT.AND P2, PT, R38, 0x7f, PT ;  /* 0x0000007f2600780c */ /* 0x020fda0003f44270 */
[----:B------:R-:W3:Y:S04]  /*2730*/  @!P2 LDL.U8 R4, [R1+0x71] ;  /* 0x000071000104a983 */ /* 0x000ee80000100000 */
[----:B------:R-:W5:Y:S04]  /*2740*/  @!P2 LDL.128 R44, [R1+0x3e0] ;  /* 0x0003e000012ca983 */ /* 0x000f680000100c00 */
[----:B------:R-:W5:Y:S04]  /*2750*/  @!P2 LDL.64 R6, [R1+0x408] ;  /* 0x000408000106a983 */ /* 0x000f680000100a00 */
[----:B------:R-:W5:Y:S04]  /*2760*/  @!P2 LDL.64 R18, [R1+0x3f0] ;  /* 0x0003f0000112a983 */ /* 0x000f680000100a00 */
[----:B------:R-:W5:Y:S01]  /*2770*/  @!P2 LDL.64 R26, [R1+0x3d8] ;  /* 0x0003d800011aa983 */ /* 0x000f620000100a00 */
[----:B------:R-:W-:-:S02]  /*2780*/  IMAD R0, R25, c[0x0][0x1d8], RZ ;  /* 0x0000760019007a24 */ /* 0x000fc400078e02ff */
[----:B------:R-:W-:Y:S01]  /*2790*/  IMAD.WIDE.U32 R38, R13, c[0x0][0x1b0], R48 ;  /* 0x00006c000d267a25 */ /* 0x000fe200078e0030 */
[----:B------:R-:W-:Y:S01]  /*27a0*/  ISETP.GE.AND P1, PT, R9, 0x1, PT ;  /* 0x000000010900780c */ /* 0x000fe20003f26270 */
[----:B------:R-:W-:Y:S02]  /*27b0*/  USHF.L.U32 UR9, UR4, 0x6, URZ ;  /* 0x0000000604097899 */ /* 0x000fe4000800063f */
[----:B------:R-:W-:Y:S01]  /*27c0*/  IMAD R22, R13, c[0x0][0x1b4], R22 ;  /* 0x00006d000d167a24 */ /* 0x000fe200078e0216 */
[----:B------:R-:W-:Y:S01]  /*27d0*/  UMOV UR8, 0x6 ;  /* 0x0000000600087882 */ /* 0x000fe20000000000 */
[C---:B------:R-:W-:Y:S01]  /*27e0*/  IMAD R0, R24.reuse, c[0x0][0x1dc], R0 ;  /* 0x0000770018007a24 */ /* 0x040fe200078e0200 */
[----:B------:R-:W-:Y:S01]  /*27f0*/  ISETP.GE.AND P6, PT, R9, 0x21, PT ;  /* 0x000000210900780c */ /* 0x000fe20003fc6270 */
[----:B------:R-:W-:Y:S01]  /*2800*/  IMAD.WIDE.U32 R12, R24, c[0x0][0x1d8], R28 ;  /* 0x00007600180c7a25 */ /* 0x000fe200078e001c */
[----:B------:R-:W-:Y:S01]  /*2810*/  ISETP.GE.OR P3, PT, R3, c[0x0][0x1cc], !P1 ;  /* 0x0000730003007a0c */ /* 0x000fe20004f66670 */
[----:B------:R-:W5:Y:S02]  /*2820*/  @!P2 LDL.64 R30, [R1+0x420] ;  /* 0x00042000011ea983 */ /* 0x000f640000100a00 */
[----:B------:R-:W-:Y:S01]  /*2830*/  IMAD.IADD R0, R13, 0x1, R0 ;  /* 0x000000010d007824 */ /* 0x000fe200078e0200 */
[----:B------:R-:W-:Y:S01]  /*2840*/  LEA R28, P0, R12, c[0x0][0x1c0], 0x1 ;  /* 0x000070000c1c7a11 */ /* 0x000fe200078008ff */
[----:B------:R-:W-:Y:S01]  /*2850*/  USHF.L.U64.HI UR5, UR4, UR8, UR5 ;  /* 0x0000000804057299 */ /* 0x000fe20008010205 */
[----:B------:R-:W-:Y:S01]  /*2860*/  IMAD.IADD R39, R39, 0x1, R22 ;  /* 0x0000000127277824 */ /* 0x000fe200078e0216 */
[----:B------:R-:W-:Y:S01]  /*2870*/  ISETP.GE.AND P5, PT, R9, 0x41, PT ;  /* 0x000000410900780c */ /* 0x000fe20003fa6270 */
[----:B------:R-:W-:Y:S01]  /*2880*/  IMAD R32, R32, c[0x0][0x1b8], RZ ;  /* 0x00006e0020207a24 */ /* 0x000fe200078e02ff */
[----:B------:R-:W-:Y:S01]  /*2890*/  LEA.HI.X R29, R12, c[0x0][0x1c4], R0, 0x1, P0 ;  /* 0x000071000c1d7a11 */ /* 0x000fe200000f0c00 */
[----:B------:R-:W5:Y:S01]  /*28a0*/  @!P2 LDL.64 R20, [R1+0x410] ;  /* 0x000410000114a983 */ /* 0x000f620000100a00 */
[----:B------:R-:W-:Y:S01]  /*28b0*/  IADD3 R42, P0, R28, UR9, RZ ;  /* 0x000000091c2a7c10 */ /* 0x000fe2000ff1e0ff */
[----:B------:R-:W-:Y:S01]  /*28c0*/  IMAD R32, R23, c[0x0][0x1bc], R32 ;  /* 0x00006f0017207a24 */ /* 0x000fe200078e0220 */
[----:B------:R-:W-:Y:S01]  /*28d0*/  ISETP.GE.OR P4, PT, R3, c[0x0][0x1cc], !P6 ;  /* 0x0000730003007a0c */ /* 0x000fe20007786670 */
[----:B------:R-:W-:Y:S01]  /*28e0*/  IMAD.WIDE.U32 R38, R23, c[0x0][0x1b8], R38 ;  /* 0x00006e0017267a25 */ /* 0x000fe200078e0026 */
[----:B------:R-:W-:-:S02]  /*28f0*/  SHF.L.U32 R35, R35, 0x1, RZ ;  /* 0x0000000123237819 */ /* 0x000fc400000006ff */
[----:B------:R-:W-:Y:S02]  /*2900*/  IADD3.X R43, R29, UR5, RZ, P0, !PT ;  /* 0x000000051d2b7c10 */ /* 0x000fe400087fe4ff */
[----:B------:R-:W-:Y:S01]  /*2910*/  ISETP.GE.OR P0, PT, R3, c[0x0][0x1cc], !P5 ;  /* 0x0000730003007a0c */ /* 0x000fe20006f06670 */
[----:B------:R-:W-:Y:S01]  /*2920*/  @!PT LDS RZ, [RZ] ;  /* 0x00000000fffff984 */ /* 0x000fe20000000800 */
[----:B------:R-:W-:Y:S01]  /*2930*/  @!PT LDS RZ, [RZ] ;  /* 0x00000000fffff984 */ /* 0x000fe20000000800 */
[----:B------:R-:W-:Y:S01]  /*2940*/  @!PT LDS RZ, [RZ] ;  /* 0x00000000fffff984 */ /* 0x000fe20000000800 */
[----:B------:R1:W-:Y:S01]  /*2950*/  LDGSTS.E.BYPASS.LTC128B.128 [R35+0x4080], [R28.64], !P3 ;  /* 0x040800001c237fae */ /* 0x0003e2000d901d46 */
[----:B------:R-:W-:Y:S01]  /*2960*/  IMAD.IADD R39, R39, 0x1, R32 ;  /* 0x0000000127277824 */ /* 0x000fe200078e0220 */
[----:B------:R-:W-:Y:S01]  /*2970*/  IADD3 R32, P3, R42, UR9, RZ ;  /* 0x000000092a207c10 */ /* 0x000fe2000ff7e0ff */
[----:B------:R-:W-:-:S03]  /*2980*/  IMAD R13, R25, c[0x0][0x1a8], RZ ;  /* 0x00006a00190d7a24 */ /* 0x000fc600078e02ff */
[----:B------:R-:W-:Y:S01]  /*2990*/  IADD3.X R33, R43, UR5, RZ, P3, !PT ;  /* 0x000000052b217c10 */ /* 0x000fe20009ffe4ff */
[----:B------:R2:W-:Y:S01]  /*29a0*/  LDGSTS.E.BYPASS.LTC128B.128 [R35+0x5080], [R42.64], !P4 ;  /* 0x050800002a237fae */ /* 0x0005e2000e101d46 */
[----:B------:R-:W-:Y:S01]  /*29b0*/  ISETP.GE.AND P4, PT, R9, 0x61, PT ;  /* 0x000000610900780c */ /* 0x000fe20003f86270 */
[----:B------:R-:W-:-:S03]  /*29c0*/  IMAD R13, R24, c[0x0][0x1ac], R13 ;  /* 0x00006b00180d7a24 */ /* 0x000fc600078e020d */
[----:B------:R2:W-:Y:S01]  /*29d0*/  LDGSTS.E.BYPASS.LTC128B.128 [R35+0x6080], [R32.64], !P0 ;  /* 0x0608000020237fae */ /* 0x0005e2000c101d46 */
[----:B------:R-:W-:Y:S01]  /*29e0*/  IADD3 R22, P0, R32, UR9, RZ ;  /* 0x0000000920167c10 */ /* 0x000fe2000ff1e0ff */
[----:B------:R-:W-:Y:S01]  /*29f0*/  IMAD.WIDE.U32 R24, R24, c[0x0][0x1a8], R38 ;  /* 0x00006a0018187a25 */ /* 0x000fe200078e0026 */
[C---:B------:R-:W-:Y:S02]  /*2a00*/  ISETP.GE.OR P3, PT, R3.reuse, c[0x0][0x1cc], !P4 ;  /* 0x0000730003007a0c */ /* 0x040fe40006766670 */
[----:B------:R-:W-:Y:S02]  /*2a10*/  ISETP.GE.OR P1, PT, R3, c[0x0][0x19c], !P1 ;  /* 0x0000670003007a0c */ /* 0x000fe40004f26670 */
[----:B------:R-:W-:Y:S01]  /*2a20*/  IADD3.X R23, R33, UR5, RZ, P0, !PT ;  /* 0x0000000521177c10 */ /* 0x000fe200087fe4ff */
[----:B------:R-:W-:Y:S01]  /*2a30*/  ULDC.64 UR4, c[0x0][0x1a8] ;  /* 0x00006a0000047ab9 */ /* 0x000fe20000000a00 */
[----:B------:R-:W-:Y:S01]  /*2a40*/  IMAD.IADD R13, R25, 0x1, R13 ;  /* 0x00000001190d7824 */ /* 0x000fe200078e020d */
[C---:B------:R-:W-:Y:S01]  /*2a50*/  LEA R12, P0, R24.reuse, c[0x0][0x190], 0x1 ;  /* 0x00006400180c7a11 */ /* 0x040fe200078008ff */
[----:B------:R-:W-:Y:S01]  /*2a60*/  USHF.L.U32 UR9, UR4, 0x6, URZ ;  /* 0x0000000604097899 */ /* 0x000fe2000800063f */
[----:B------:R-:W-:Y:S01]  /*2a70*/  ISETP.GE.OR P6, PT, R3, c[0x0][0x19c], !P6 ;  /* 0x0000670003007a0c */ /* 0x000fe200077c6670 */
[----:B------:R-:W-:Y:S01]  /*2a80*/  USHF.L.U64.HI UR5, UR4, UR8, UR5 ;  /* 0x0000000804057299 */ /* 0x000fe20008010205 */
[----:B------:R-:W-:-:S02]  /*2a90*/  LEA.HI.X R13, R24, c[0x0][0x194], R13, 0x1, P0 ;  /* 0x00006500180d7a11 */ /* 0x000fc400000f0c0d */
[----:B------:R-:W-:Y:S01]  /*2aa0*/  ISETP.GE.OR P5, PT, R3, c[0x0][0x19c], !P5 ;  /* 0x0000670003007a0c */ /* 0x000fe20006fa6670 */
[----:B------:R4:W-:Y:S01]  /*2ab0*/  LDGSTS.E.BYPASS.LTC128B.128 [R35+0x7080], [R22.64], !P3 ;  /* 0x0708000016237fae */ /* 0x0009e2000d901d46 */
[----:B-1----:R-:W-:Y:S01]  /*2ac0*/  IADD3 R28, P0, R12, UR9, RZ ;  /* 0x000000090c1c7c10 */ /* 0x002fe2000ff1e0ff */
[C---:B------:R-:W-:Y:S02]  /*2ad0*/  IMAD.SHL.U32 R9, R36.reuse, 0x80, RZ ;  /* 0x0000008024097824 */ /* 0x040fe400078e00ff */
[----:B------:R1:W-:Y:S01]  /*2ae0*/  LDGSTS.E.BYPASS.LTC128B.128 [R35+0x80], [R12.64], !P1 ;  /* 0x000800000c237fae */ /* 0x0003e2000c901d46 */
[----:B------:R-:W-:Y:S01]  /*2af0*/  IADD3.X R29, R13, UR5, RZ, P0, !PT ;  /* 0x000000050d1d7c10 */ /* 0x000fe200087fe4ff */
[----:B------:R-:W-:Y:S01]  /*2b00*/  IMAD R0, R36, UR16, RZ ;  /* 0x0000001024007c24 */ /* 0x000fe2000f8e02ff */
[----:B------:R-:W-:Y:S02]  /*2b10*/  SHF.R.S32.HI R37, RZ, 0x1f, R36 ;  /* 0x0000001fff257819 */ /* 0x000fe40000011424 */
[----:B--2---:R-:W-:-:S02]  /*2b20*/  IADD3 R32, P1, R28, UR9, RZ ;  /* 0x000000091c207c10 */ /* 0x004fc4000ff3e0ff */
[----:B------:R-:W-:Y:S01]  /*2b30*/  ISETP.GE.OR P4, PT, R3, c[0x0][0x19c], !P4 ;  /* 0x0000670003007a0c */ /* 0x000fe20006786670 */
[----:B------:R-:W-:Y:S01]  /*2b40*/  IMAD.WIDE.U32 R24, R36, UR14, RZ ;  /* 0x0000000e24187c25 */ /* 0x000fe2000f8e00ff */
[----:B------:R-:W-:Y:S01]  /*2b50*/  IADD3.X R33, R29, UR5, RZ, P1, !PT ;  /* 0x000000051d217c10 */ /* 0x000fe20008ffe4ff */
[----:B------:R2:W-:Y:S01]  /*2b60*/  LDGSTS.E.BYPASS.LTC128B.128 [R35+0x1080], [R28.64], !P6 ;  /* 0x010800001c237fae */ /* 0x0005e2000f101d46 */
[----:B------:R-:W-:Y:S01]  /*2b70*/  IADD3 R2, -R2, R8, -R9 ;  /* 0x0000000802027210 */ /* 0x000fe20007ffe909 */
[----:B------:R-:W-:Y:S01]  /*2b80*/  IMAD R0, R37, UR14, R0 ;  /* 0x0000000e25007c24 */ /* 0x000fe2000f8e0200 */
[----:B------:R-:W-:Y:S01]  /*2b90*/  ISETP.GE.AND P3, PT, R3, c[0x0][0x16c], PT ;  /* 0x00005b0003007a0c */ /* 0x000fe20003f66270 */
[----:B------:R2:W-:Y:S01]  /*2ba0*/  LDGSTS.E.BYPASS.LTC128B.128 [R35+0x2080], [R32.64], !P5 ;  /* 0x0208000020237fae */ /* 0x0005e2000e901d46 */
[----:B------:R-:W-:Y:S01]  /*2bb0*/  LEA R14, P0, R24, R14, 0x1 ;  /* 0x0000000e180e7211 */ /* 0x000fe200078008ff */
[----:B------:R-:W-:Y:S01]  /*2bc0*/  IMAD.IADD R0, R25, 0x1, R0 ;  /* 0x0000000119007824 */ /* 0x000fe200078e0200 */
[----:B------:R-:W-:-:S02]  /*2bd0*/  ISETP.LT.OR P5, PT, R2, 0x1, P3 ;  /* 0x000000010200780c */ /* 0x000fc40001fa1670 */
[----:B----4-:R-:W-:Y:S01]  /*2be0*/  IADD3 R22, P1, R32, UR9, RZ ;  /* 0x0000000920167c10 */ /* 0x010fe2000ff3e0ff */
[----:B------:R-:W-:-:S03]  /*2bf0*/  ULDC UR4, c[0x0][0x17c] ;  /* 0x00005f0000047ab9 */ /* 0x000fc60000000800 */
[----:B------:R-:W-:Y:S01]  /*2c00*/  IADD3.X R23, R33, UR5, RZ, P1, !PT ;  /* 0x0000000521177c10 */ /* 0x000fe20008ffe4ff */
[----:B------:R-:W-:Y:S01]  /*2c10*/  USHF.L.U32 UR5, UR10, 0x6, URZ ;  /* 0x000000060a057899 */ /* 0x000fe2000800063f */
[----:B------:R-:W-:Y:S01]  /*2c20*/  LOP3.LUT R11, R11, 0x1, RZ, 0xc0, !PT ;  /* 0x000000010b0b7812 */ /* 0x000fe200078ec0ff */
[----:B------:R-:W-:Y:S01]  /*2c30*/  USHF.L.U64.HI UR4, UR10, UR8, UR4 ;  /* 0x000000080a047299 */ /* 0x000fe20008010204 */
[----:B------:R-:W-:Y:S01]  /*2c40*/  LOP3.LUT R10, R10, 0x1, RZ, 0xc0, !PT ;  /* 0x000000010a0a7812 */ /* 0x000fe200078ec0ff */
[----:B------:R2:W-:Y:S01]  /*2c50*/  LDGSTS.E.BYPASS.LTC128B.128 [R35+0x3080], [R22.64], !P4 ;  /* 0x0308000016237fae */ /* 0x0005e2000e101d46 */
[----:B------:R-:W-:Y:S02]  /*2c60*/  LOP3.LUT R5, R5, 0x1, RZ, 0xc0, !PT ;  /* 0x0000000105057812 */ /* 0x000fe400078ec0ff */
[----:B------:R-:W-:Y:S01]  /*2c70*/  LEA.HI.X R15, R24, R15, R0, 0x1, P0 ;  /* 0x0000000f180f7211 */ /* 0x000fe200000f0c00 */
[----:B------:R-:W0:Y:S01]  /*2c80*/  LDGDEPBAR ;  /* 0x00000000000079af */ /* 0x000e220000000000 */
[----:B------:R-:W-:-:S02]  /*2c90*/  ISETP.NE.U32.AND P1, PT, R11, 0x1, PT ;  /* 0x000000010b00780c */ /* 0x000fc40003f25070 */
[----:B-1----:R-:W-:Y:S01]  /*2ca0*/  IADD3 R12, P0, R14, UR5, RZ ;  /* 0x000000050e0c7c10 */ /* 0x002fe2000ff1e0ff */
[----:B------:R1:W-:Y:S01]  /*2cb0*/  LDGSTS.E.BYPASS.LTC128B.128 [R35+0x8080], [R14.64], !P5 ;  /* 0x080800000e237fae */ /* 0x0003e2000e901d46 */
[----:B------:R-:W-:Y:S02]  /*2cc0*/  ISETP.NE.U32.AND P4, PT, R10, 0x1, PT ;  /* 0x000000010a00780c */ /* 0x000fe40003f85070 */
[----:B------:R-:W-:Y:S02]  /*2cd0*/  ISETP.NE.U32.AND P3, PT, R5, 0x1, PT ;  /* 0x000000010500780c */ /* 0x000fe40003f65070 */
[----:B------:R-:W-:Y:S02]  /*2ce0*/  IADD3.X R13, R15, UR4, RZ, P0, !PT ;  /* 0x000000040f0d7c10 */ /* 0x000fe400087fe4ff */
[----:B------:R-:W-:Y:S02]  /*2cf0*/  ISETP.LT.OR P1, PT, R2, 0x21, P1 ;  /* 0x000000210200780c */ /* 0x000fe40000f21670 */
[----:B------:R-:W-:-:S02]  /*2d00*/  IADD3 R10, P0, R12, UR5, RZ ;  /* 0x000000050c0a7c10 */ /* 0x000fc4000ff1e0ff */
[C---:B------:R-:W-:Y:S02]  /*2d10*/  ISETP.LT.OR P4, PT, R2.reuse, 0x41, P4 ;  /* 0x000000410200780c */ /* 0x040fe40002781670 */
[----:B------:R-:W-:Y:S02]  /*2d20*/  ISETP.LT.OR P3, PT, R2, 0x61, P3 ;  /* 0x000000610200780c */ /* 0x000fe40001f61670 */
[----:B------:R-:W-:Y:S02]  /*2d30*/  IADD3.X R11, R13, UR4, RZ, P0, !PT ;  /* 0x000000040d0b7c10 */ /* 0x000fe400087fe4ff */
[----:B------:R-:W-:Y:S01]  /*2d40*/  IADD3 R2, P0, R10, UR5, RZ ;  /* 0x000000050a027c10 */ /* 0x000fe2000ff1e0ff */
[----:B------:R-:W-:Y:S01]  /*2d50*/  IMAD.WIDE R56, R9, 0x4, R56 ;  /* 0x0000000409387825 */ /* 0x000fe200078e0238 */
[----:B------:R-:W-:Y:S01]  /*2d60*/  @!P2 IADD3 R58, R58, -c[0x0][0x18], RZ ;  /* 0x800006003a3aaa10 */ /* 0x000fe20007ffe0ff */
[----:B------:R4:W-:Y:S01]  /*2d70*/  LDGSTS.E.BYPASS.LTC128B.128 [R35+0x9080], [R12.64], !P1 ;  /* 0x090800000c237fae */ /* 0x0009e2000c901d46 */
[----:B------:R-:W-:-:S03]  /*2d80*/  IADD3.X R3, R11, UR4, RZ, P0, !PT ;  /* 0x000000040b037c10 */ /* 0x000fc600087fe4ff */
[----:B------:R1:W-:Y:S04]  /*2d90*/  LDGSTS.E.BYPASS.LTC128B.128 [R35+0xa080], [R10.64], !P4 ;  /* 0x0a0800000a237fae */ /* 0x0003e8000e101d46 */
[----:B------:R1:W-:Y:S02]  /*2da0*/  LDGSTS.E.BYPASS.LTC128B.128 [R35+0xb080], [R2.64], !P3 ;  /* 0x0b08000002237fae */ /* 0x0003e4000d901d46 */
[----:B-1----:R-:W-:Y:S02]  /*2db0*/  IMAD.MOV.U32 R2, RZ, RZ, R36 ;  /* 0x000000ffff027224 */ /* 0x002fe400078e0024 */
[----:B------:R-:W2:Y:S01]  /*2dc0*/  @!P2 LDL R36, [R1+0x430] ;  /* 0x000430000124a983 */ /* 0x000ea20000100800 */
[----:B---3--:R-:W-:Y:S01]  /*2dd0*/  @!P2 ISETP.NE.AND P5, PT, R4, RZ, PT ;  /* 0x000000ff0400a20c */ /* 0x008fe20003fa5270 */
[----:B-----5:R-:W-:-:S02]  /*2de0*/  @!P2 IMAD.MOV.U32 R40, RZ, RZ, R44 ;  /* 0x000000ffff28a224 */ /* 0x020fc400078e002c */
[----:B------:R-:W-:Y:S02]  /*2df0*/  @!P2 IMAD.MOV.U32 R41, RZ, RZ, R45 ;  /* 0x000000ffff29a224 */ /* 0x000fe400078e002d */
[----:B------:R-:W-:Y:S02]  /*2e00*/  @!P2 IMAD.MOV.U32 R16, RZ, RZ, R46 ;  /* 0x000000ffff10a224 */ /* 0x000fe400078e002e */
[----:B------:R-:W-:-:S06]  /*2e10*/  @!P2 IMAD.MOV.U32 R17, RZ, RZ, R47 ;  /* 0x000000ffff11a224 */ /* 0x000fcc00078e002f */
[----:B------:R1:W-:Y:S04]  /*2e20*/  @!P2 LDGSTS.E.BYPASS.LTC128B.128 [R58], [R56.64], P5 ;  /* 0x00000000383aafae */ /* 0x0003e8000a901d46 */
[----:B------:R-:W3:Y:S04]  /*2e30*/  LD.E.U8 R0, [R6.64] ;  /* 0x0000000606007980 */ /* 0x000ee8000c101100 */
[----:B------:R5:W3:Y:S04]  /*2e40*/  LD.E.64 R4, [R40.64+0x10] ;  /* 0x0000100628047980 */ /* 0x000ae8000c101b00 */
[----:B------:R-:W3:Y:S04]  /*2e50*/  LD.E R18, [R18.64] ;  /* 0x0000000612127980 */ /* 0x000ee8000c101900 */
[----:B------:R-:W3:Y:S04]  /*2e60*/  LD.E R16, [R16.64+0xc] ;  /* 0x00000c0610107980 */ /* 0x000ee8000c101900 */
[----:B------:R5:W3:Y:S04]  /*2e70*/  LD.E.64 R10, [R40.64+0x18] ;  /* 0x00001806280a7980 */ /* 0x000ae8000c101b00 */
[----:B------:R-:W3:Y:S01]  /*2e80*/  LD.E R26, [R26.64] ;  /* 0x000000061a1a7980 */ /* 0x000ee2000c101900 */
[----:B----4-:R-:W-:-:S02]  /*2e90*/  SHF.R.S32.HI R13, RZ, 0x1f, R9 ;  /* 0x0000001fff0d7819 */ /* 0x010fc40000011409 */
[----:B------:R-:W-:Y:S01]  /*2ea0*/  MOV R12, R9 ;  /* 0x00000009000c7202 */ /* 0x000fe20000000f00 */
[----:B------:R-:W-:Y:S01]  /*2eb0*/  IMAD.MOV.U32 R3, RZ, RZ, R37 ;  /* 0x000000ffff037224 */ /* 0x000fe200078e0025 */
[----:B------:R-:W0:Y:S04]  /*2ec0*/  LDGDEPBAR ;  /* 0x00000000000079af */ /* 0x000e280000000000 */
[----:B-----5:R-:W4:Y:S01]  /*2ed0*/  LD.E.64 R40, [R40.64+0x8] ;  /* 0x0000080628287980 */ /* 0x020f22000c101b00 */
[----:B--2---:R-:W-:Y:S02]  /*2ee0*/  @!P2 IMAD.SHL.U32 R9, R36, 0x80, RZ ;  /* 0x000000802409a824 */ /* 0x004fe400078e00ff */
[--C-:B------:R-:W-:Y:S01]  /*2ef0*/  @!P2 IMAD.MOV.U32 R2, RZ, RZ, R36.reuse ;  /* 0x000000ffff02a224 */ /* 0x100fe200078e0024 */
[----:B------:R-:W-:-:S02]  /*2f00*/  @!P2 SHF.R.S32.HI R3, RZ, 0x1f, R36 ;  /* 0x0000001fff03a819 */ /* 0x000fc40000011424 */
[----:B---3--:R-:W-:Y:S01]  /*2f10*/  LOP3.LUT R0, R0, 0x1, RZ, 0xc0, !PT ;  /* 0x0000000100007812 */ /* 0x008fe200078ec0ff */
        /* <DEDUP_REMOVED lines=15> */
[C---:B----4-:R-:W-:Y:S01]  /*3010*/  IMAD.SHL.U32 R11, R40.reuse, 0x2, RZ ;  /* 0x00000002280b7824 */ /* 0x050fe200078e00ff */
        /* <DEDUP_REMOVED lines=23> */
[----:B--2---:R-:W2:Y:S01]  /*3190*/  LDL R3, [R1+0x18] ;  /* 0x0000180001037983 */ /* 0x004ea20000100800 */
[----:B---3--:R-:W-:-:S04]  /*31a0*/  LOP3.LUT R0, R0, 0x1, RZ, 0xc0, !PT ;  /* 0x0000000100007812 */ /* 0x008fc800078ec0ff */
[----:B------:R-:W-:-:S04]  /*31b0*/  ISETP.NE.U32.AND P1, PT, R0, 0x1, PT ;  /* 0x000000010000780c */ /* 0x000fc80003f25070 */
[----:B------:R-:W-:-:S13]  /*31c0*/  ISETP.LT.OR P1, PT, R18, 0x61, P1 ;  /* 0x000000611200780c */ /* 0x000fda0000f21670 */
[----:B------:R-:W-:Y:S01]  /*31d0*/  @!PT LDS RZ, [RZ] ;  /* 0x00000000fffff984 */ /* 0x000fe20000000800 */
[----:B------:R-:W-:Y:S01]  /*31e0*/  @!PT LDS RZ, [RZ] ;  /* 0x00000000fffff984 */ /* 0x000fe20000000800 */
[----:B------:R-:W-:Y:S01]  /*31f0*/  @!PT LDS RZ, [RZ] ;  /* 0x00000000fffff984 */ /* 0x000fe20000000800 */
[----:B------:R3:W-:Y:S04]  /*3200*/  LDGSTS.E.BYPASS.LTC128B.128 [R26+0x3000], [R4.64], !P1 ;  /* 0x03000000041a7fae */ /* 0x0007e8000c901d46 */
[----:B------:R-:W4:Y:S04]  /*3210*/  LD.E R30, [R30.64] ;  /* 0x000000061e1e7980 */ /* 0x000f28000c101900 */
[----:B------:R-:W3:Y:S01]  /*3220*/  LD.E.64 R20, [R20.64+0x8] ;  /* 0x0000080614147980 */ /* 0x000ee2000c101b00 */
[----:B----4-:R-:W-:-:S13]  /*3230*/  ISETP.GT.AND P1, PT, R30, 0x7f, PT ;  /* 0x0000007f1e00780c */ /* 0x010fda0003f24270 */
[----:B------:R-:W4:Y:S04]  /*3240*/  @!P1 LDL.64 R10, [R1+0x428] ;  /* 0x00042800010a9983 */ /* 0x000f280000100a00 */
[----:B------:R-:W5:Y:S04]  /*3250*/  @!P1 LDL.64 R6, [R1+0x418] ;  /* 0x0004180001069983 */ /* 0x000f680000100a00 */
[----:B------:R-:W2:Y:S04]  /*3260*/  @!P1 LDL R36, [R1+0x430] ;  /* 0x0004300001249983 */ /* 0x000ea80000100800 */
[----:B----4-:R-:W4:Y:S04]  /*3270*/  @!P1 LD.E.U8 R0, [R10.64] ;  /* 0x000000060a009980 */ /* 0x010f28000c101100 */
[----:B-----5:R-:W5:Y:S01]  /*3280*/  @!P1 LD.E R2, [R6.64] ;  /* 0x0000000606029980 */ /* 0x020f62000c101900 */
[--C-:B------:R-:W-:Y:S01]  /*3290*/  @!P2 IMAD.MOV.U32 R12, RZ, RZ, R9.reuse ;  /* 0x000000ffff0ca224 */ /* 0x100fe200078e0009 */
[----:B------:R-:W-:-:S04]  /*32a0*/  @!P2 SHF.R.S32.HI R13, RZ, 0x1f, R9 ;  /* 0x0000001fff0da819 */ /* 0x000fc80000011409 */
[----:B---3--:R-:W-:Y:S02]  /*32b0*/  LEA R4, P2, R12, R20, 0x2 ;  /* 0x000000140c047211 */ /* 0x008fe400078410ff */
[----:B--2---:R-:W-:Y:S02]  /*32c0*/  IADD3 R36, R36, 0x1, RZ ;  /* 0x0000000124247810 */ /* 0x004fe40007ffe0ff */
[----:B------:R-:W-:Y:S01]  /*32d0*/  LEA.HI.X R5, R12, R21, R13, 0x2, P2 ;  /* 0x000000150c057211 */ /* 0x000fe200010f140d */
[----:B------:R-:W-:Y:S01]  /*32e0*/  BSSY B0, `(.L_x_3862) ;  /* 0x000005a000007945 */ /* 0x000fe20003800000 */
[----:B----4-:R-:W-:Y:S02]  /*32f0*/  @!P1 ISETP.NE.AND P0, PT, R0, RZ, PT ;  /* 0x000000ff0000920c */ /* 0x010fe40003f05270 */
        /* <DEDUP_REMOVED lines=17> */
[----:B------:R-:W3:Y:S04]  /*3410*/  LD.E R2, [R6.64+0xc] ;  /* 0x00000c0606027980 */ /* 0x000ee8000c101900 */
        /* <DEDUP_REMOVED lines=15> */
[C---:B------:R-:W-:Y:S02]  /*3510*/  LEA R12, P0, R36.reuse, R16, 0x1 ;  /* 0x00000010240c7211 */ /* 0x040fe400078008ff */
[----:B------:R-:W-:Y:S02]  /*3520*/  IADD3 R6, R11, -c[0x0][0x18], RZ ;  /* 0x800006000b067a10 */ /* 0x000fe40007ffe0ff */
[----:B------:R-:W-:Y:S01]  /*3530*/  LEA.HI.X R13, R36, R17, R7, 0x1, P0 ;  /* 0x00000011240d7211 */ /* 0x000fe200000f0c07 */
[----:B------:R-:W2:Y:S04]  /*3540*/  LDL.128 R8, [R1+0x420] ;  /* 0x0004200001087983 */ /* 0x000ea80000100c00 */
[----:B------:R-:W-:Y:S01]  /*3550*/  @!PT LDS RZ, [RZ] ;  /* 0x00000000fffff984 */ /* 0x000fe20000000800 */
[----:B------:R-:W-:Y:S01]  /*3560*/  @!PT LDS RZ, [RZ] ;  /* 0x00000000fffff984 */ /* 0x000fe20000000800 */
[----:B------:R-:W-:Y:S01]  /*3570*/  @!PT LDS RZ, [RZ] ;  /* 0x00000000fffff984 */ /* 0x000fe20000000800 */
[----:B------:R1:W-:Y:S04]  /*3580*/  LDGSTS.E.BYPASS.LTC128B.128 [R6+0x4000], [R12.64], !P1 ;  /* 0x040000000c067fae */ /* 0x0003e8000c901d46 */
[----:B------:R3:W4:Y:S01]  /*3590*/  LD.E.U8 R7, [R14.64] ;  /* 0x000000060e077980 */ /* 0x000722000c101100 */
[----:B------:R-:W-:-:S05]  /*35a0*/  IMAD.SHL.U32 R17, R4, 0x2, RZ ;  /* 0x0000000204117824 */ /* 0x000fca00078e00ff */
[----:B------:R-:W-:Y:S01]  /*35b0*/  IADD3 R18, P0, R17, R12, RZ ;  /* 0x0000000c11127210 */ /* 0x000fe20007f1e0ff */
[----:B---3--:R-:W3:Y:S01]  /*35c0*/  LDL.64 R14, [R1+0x408] ;  /* 0x00040800010e7983 */ /* 0x008ee20000100a00 */
[----:B----4-:R-:W-:-:S04]  /*35d0*/  LOP3.LUT R7, R7, 0x1, RZ, 0xc0, !PT ;  /* 0x0000000107077812 */ /* 0x010fc800078ec0ff */
        /* <DEDUP_REMOVED lines=8> */
[----:B-----5:R-:W5:Y:S01]  /*3660*/  LD.E.U8 R4, [R20.64] ;  /* 0x0000000614047980 */ /* 0x020f62000c101100 */
        /* <DEDUP_REMOVED lines=19> */
[----:B--2---:R-:W2:Y:S02]  /*37a0*/  LD.E R8, [R8.64] ;  /* 0x0000000608087980 */ /* 0x004ea4000c101900 */
        /* <DEDUP_REMOVED lines=13> */
.L_x_3863:
[----:B----4-:R-:W-:Y:S05]  /*3880*/  BSYNC B0 ;  /* 0x0000000000007941 */ /* 0x010fea0003800000 */
.L_x_3862:
        /* <DEDUP_REMOVED lines=311> */
.L_x_3867:
[----:B-12---:R-:W-:Y:S02]  /*4c00*/  MOV R64, 0x4c20 ;  /* 0x00004c2000407802 */ /* 0x006fe40000000f00 */
[----:B------:R-:W-:Y:S05]  /*4c10*/  CALL.REL.NOINC `($_ZN7cutlass13device_kernelIN5flash19enable_sm80_to_sm89INS1_16FlashAttnBwdSm80INS1_25CollectiveMainloopBwdSm80ILi2ELi2EN4cute5tupleIJNS5_1CILi128EEES8_NS7_ILi64EEEEEENS_6half_tEfNS_4arch4Sm80ELb0ELb1ELb1ELb1ELb1ELb0ELb0ELb0ELi2ELi4ELi4ELi4ELb0EEENS1_24CollectiveEpilogueBwdGQAISA_fSD_Li256ELb1ELb1EEENS1_19SingleTileSchedulerILb1ELb0ELb0ELi128EEEEEEEEEvNT_6ParamsE$_ZZN5flash25CollectiveMainloopBwdSm80ILi2ELi2EN4cute5tupleIJNS1_1CILi128EEES4_NS3_ILi64EEEEEEN7cutlass6half_tEfNS7_4arch4Sm80ELb0ELb1ELb1ELb1ELb1ELb0ELb0ELb0ELi2ELi4ELi4ELi4ELb0EE3mmaINS_16FlashAttnBwdSm80ISB_NS_24CollectiveEpilogueBwdGQAIS6_fSA_Li256ELb1ELb1EEENS_19SingleTileSchedulerILb1ELb0ELb0ELi128EEEE13SharedStorageENS1_6TensorINS1_11ArrayEngineIfLm32EEENS1_6LayoutINS2_IJNS2_IJNS3_ILi2EEESO_EEESO_NS3_ILi4EEEEEENS2_IJNS2_IJNS3_ILi1EEESO_EEESQ_NS3_ILi8EEEEEEEEEEEEbRKNSB_6ParamsERT0_S12_iNS2_IJiiiEEERT_ENKUliT_E_clIZSC_ISJ_SX_EbS10_S12_S12_iS13_S15_EUlRS16_iE_EEDaiS16_) ;  /* 0x00007a8000007944 */ /* 0x000fea0003c00000 */
[----:B---3--:R-:W2:Y:S02]  /*4c20*/  LDL R0, [R1+0x430] ;  /* 0x0004300001007983 */ /* 0x008ea40000100800 */
[----:B--2---:R-:W-:-:S04]  /*4c30*/  IADD3 R0, R0, 0x1, RZ ;  /* 0x0000000100007810 */ /* 0x004fc80007ffe0ff */
[----:B------:R-:W-:Y:S01]  /*4c40*/  ISETP.GE.AND P0, PT, R0, R65, PT ;  /* 0x000000410000720c */ /* 0x000fe20003f06270 */
[----:B------:R2:W-:-:S12]  /*4c50*/  STL [R1+0x430], R0 ;  /* 0x0004300001007387 */ /* 0x0005d80000100800 */
[----:B------:R-:W-:Y:S05]  /*4c60*/  @!P0 BRA `(.L_x_3867) ;  /* 0xffffff9000008947 */ /* 0x000fea000383ffff */
[----:B------:R-:W-:Y:S05]  /*4c70*/  BSYNC B4 ;  /* 0x0000000000047941 */ /* 0x000fea0003800000 */
.L_x_3866:
        /* <DEDUP_REMOVED lines=8> */
.L_x_3865:
[----:B------:R-:W-:Y:S05]  /*4d00*/  BSYNC B5 ;  /* 0x0000000000057941 */ /* 0x000fea0003800000 */
.L_x_3864:
        /* <DEDUP_REMOVED lines=41> */
.L_x_3861:
[----:B------:R-:W-:Y:S05]  /*4fa0*/  @P2 EXIT ;  /* 0x000000000000294d */ /* 0x000fea0003800000 */
[----:B------:R-:W-:-:S04]  /*4fb0*/  ISETP.NE.U32.AND P0, PT, RZ, c[0x0][0x360], PT ;  /* 0x0000d800ff007a0c */ /* 0x000fc80003f05070 */
[----:B------:R-:W-:-:S13]  /*4fc0*/  ISETP.NE.AND.EX P0, PT, RZ, c[0x0][0x364], PT, P0 ;  /* 0x0000d900ff007a0c */ /* 0x000fda0003f05300 */
[----:B--2---:R-:W-:-:S04]  /*4fd0*/  @P0 IMAD.MOV.U32 R0, RZ, RZ, 0x4 ;  /* 0x00000004ff000424 */ /* 0x004fc800078e00ff */
[----:B----4-:R-:W-:-:S06]  /*4fe0*/  @P0 IMAD.WIDE R4, R67, R0, c[0x0][0x360] ;  /* 0x0000d80043040625 */ /* 0x010fcc00078e0200 */
[----:B------:R-:W2:Y:S01]  /*4ff0*/  @P0 LDG.E R4, [R4.64] ;  /* 0x0000000604040981 */ /* 0x000ea2000c1e1900 */
[----:B------:R-:W-:Y:S01]  /*5000*/  IMAD.MOV.U32 R0, RZ, RZ, 0x1 ;  /* 0x00000001ff007424 */ /* 0x000fe200078e00ff */
[----:B------:R-:W-:Y:S02]  /*5010*/  WARPSYNC 0xffffffff ;  /* 0xffffffff00007948 */ /* 0x000fe40003800000 */
[----:B------:R-:W4:Y:S02]  /*5020*/  S2R R2, SR_CTAID.Y ;  /* 0x0000000000027919 */ /* 0x000f240000002600 */
[----:B------:R-:W-:-:S13]  /*5030*/  ISETP.NE.AND P1, PT, R0, c[0x0][0x338], PT ;  /* 0x0000ce0000007a0c */ /* 0x000fda0003f25270 */
[----:B----4-:R-:W-:-:S04]  /*5040*/  @P1 IMAD.HI.U32 R0, R2, c[0x0][0x33c], RZ ;  /* 0x0000cf0002001a27 */ /* 0x010fc800078e00ff */
[----:B-1----:R-:W-:Y:S01]  /*5050*/  IMAD.MOV.U32 R36, RZ, RZ, R2 ;  /* 0x000000ffff247224 */ /* 0x002fe200078e0002 */
        /* <DEDUP_REMOVED lines=29> */
.L_x_3870:
[----:B------:R-:W2:Y:S01]  /*5230*/  LDG.E.STRONG.GPU R5, [R44.64] ;  /* 0x000000062c057981 */ /* 0x000ea2000c1ef900 */
[----:B------:R-:W-:Y:S01]  /*5240*/  YIELD ;  /* 0x0000000000007946 */ /* 0x000fe20003800000 */
[----:B--2---:R-:W-:Y:S01]  /*5250*/  ISETP.NE.AND P0, PT, R5, R38, PT ;  /* 0x000000260500720c */ /* 0x004fe20003f05270 */
[----:B------:R-:W-:-:S12]  /*5260*/  CCTL.IVALL ;  /* 0x00000000ff00798f */ /* 0x000fd80002000000 */
[----:B------:R-:W-:Y:S05]  /*5270*/  @P0 BRA `(.L_x_3870) ;  /* 0xffffffb000000947 */ /* 0x000fea000383ffff */
.L_x_3869:
[----:B------:R-:W-:Y:S05]  /*5280*/  BSYNC B0 ;  /* 0x0000000000007941 */ /* 0x000fea0003800000 */
.L_x_3868:
[----:B------:R-:W-:Y:S01]  /*5290*/  MOV R37, 0xffffffff ;  /* 0xffffffff00257802 */ /* 0x000fe20000000f00 */
[----:B------:R-:W-:Y:S05]  /*52a0*/  BRA.CONV ~URZ, `(.L_x_3871) ;  /* 0x000000237f007947 */ /* 0x000fea000b800000 */
[----:B------:R-:W-:Y:S02]  /*52b0*/  MOV R4, 0x52d0 ;  /* 0x000052d000047802 */ /* 0x000fe40000000f00 */
[----:B---3--:R-:W-:Y:S05]  /*52c0*/  CALL.REL.NOINC `($__internal_9_$__cuda_sm70_warpsync) ;  /* 0x000497c000007944 */ /* 0x008fea0003c00000 */
.L_x_3871:
        /* <DEDUP_REMOVED lines=59> */
[----:B------:R-:W-:Y:S05]  /*5680*/  CALL.REL.NOINC `($__internal_9_$__cuda_sm70_warpsync) ;  /* 0x0004940000007944 */ /* 0x000fea0003c00000 */
.L_x_3872:
        /* <DEDUP_REMOVED lines=12> */
.L_x_3874:
[----:B------:R-:W-:Y:S05]  /*5750*/  BSYNC B0 ;  /* 0x0000000000007941 */ /* 0x000fea0003800000 */
.L_x_3873:
[----:B------:R-:W-:Y:S01]  /*5760*/  IADD3 R42, P0, R39, c[0x0][0x348], RZ ;  /* 0x0000d200272a7a10 */ /* 0x000fe20007f1e0ff */
[----:B------:R-:W-:Y:S03]  /*5770*/  BSSY B0, `(.L_x_3875) ;  /* 0x0000008000007945 */ /* 0x000fe60003800000 */
[----:B------:R-:W-:Y:S01]  /*5780*/  IADD3.X R43, R40, c[0x0][0x34c], RZ, P0, !PT ;  /* 0x0000d300282b7a10 */ /* 0x000fe200007fe4ff */
[----:B------:R-:W-:Y:S05]  /*5790*/  @P2 BRA `(.L_x_3876) ;  /* 0x0000005000002947 */ /* 0x000fea0003800000 */
.L_x_3877:
[----:B-1----:R-:W2:Y:S01]  /*57a0*/  LDG.E.STRONG.GPU R5, [R42.64] ;  /* 0x000000062a057981 */ /* 0x002ea2000c1ef900 */
[----:B------:R-:W-:Y:S01]  /*57b0*/  YIELD ;  /* 0x0000000000007946 */ /* 0x000fe20003800000 */
[----:B--2---:R-:W-:Y:S01]  /*57c0*/  ISETP.NE.AND P0, PT, R5, R38, PT ;  /* 0x000000260500720c */ /* 0x004fe20003f05270 */
[----:B------:R-:W-:-:S12]  /*57d0*/  CCTL.IVALL ;  /* 0x00000000ff00798f */ /* 0x000fd80002000000 */
[----:B------:R-:W-:Y:S05]  /*57e0*/  @P0 BRA `(.L_x_3877) ;  /* 0xffffffb000000947 */ /* 0x000fea000383ffff */
.L_x_3876:
[----:B------:R-:W-:Y:S05]  /*57f0*/  BSYNC B0 ;  /* 0x0000000000007941 */ /* 0x000fea0003800000 */
.L_x_3875:
[----:B------:R-:W-:Y:S05]  /*5800*/  BRA.CONV ~URZ, `(.L_x_3878) ;  /* 0x000000237f007947 */ /* 0x000fea000b800000 */
[----:B-1----:R-:W-:Y:S02]  /*5810*/  MOV R4, 0x5830 ;  /* 0x0000583000047802 */ /* 0x002fe40000000f00 */
[----:B------:R-:W-:Y:S05]  /*5820*/  CALL.REL.NOINC `($__internal_9_$__cuda_sm70_warpsync) ;  /* 0x0004926000007944 */ /* 0x000fea0003c00000 */
.L_x_3878:
        /* <DEDUP_REMOVED lines=56> */
.L_x_3879:
        /* <DEDUP_REMOVED lines=12> */
        .type           $_ZN7cutlass13device_kernelIN5flash19enable_sm80_to_sm89INS1_16FlashAttnBwdSm80INS1_25CollectiveMainloopBwdSm80ILi2ELi2EN4cute5tupleIJNS5_1CILi128EEES8_NS7_ILi64EEEEEENS_6half_tEfNS_4arch4Sm80ELb0ELb1ELb1ELb1ELb1ELb0ELb0ELb0ELi2ELi4ELi4ELi4ELb0EEENS1_24CollectiveEpilogueBwdGQAISA_fSD_Li256ELb1ELb1EEENS1_19SingleTileSchedulerILb1ELb0ELb0ELi128EEEEEEEEEvNT_6ParamsE$_ZN4cute3eso3ESOILb0ELb0EJNS_14ComposedLayoutINS_7SwizzleILi3ELi3ELi3EEENS_9MixedBitsILj0ELj432EEENS_6LayoutINS_5tupleIJNS8_IJNS_1CILi2EEESA_SA_EEESA_NS9_ILi8EEEEEENS8_IJNS8_IJNS9_ILi64EEESC_NS9_ILi512EEEEEENS9_ILi8192EEENS9_ILi1024EEEEEEEEEENS_10ViewEngineINS_8smem_ptrIPN7cutlass6half_tEEEEEEEC2ERKSL_RKSS_,@function
        .size           $_ZN7cutlass13device_kernelIN5flash19enable_sm80_to_sm89INS1_16FlashAttnBwdSm80INS1_25CollectiveMainloopBwdSm80ILi2ELi2EN4cute5tupleIJNS5_1CILi128EEES8_NS7_ILi64EEEEEENS_6half_tEfNS_4arch4Sm80ELb0ELb1ELb1ELb1ELb1ELb0ELb0ELb0ELi2ELi4ELi4ELi4ELb0EEENS1_24CollectiveEpilogueBwdGQAISA_fSD_Li256ELb1ELb1EEENS1_19SingleTileSchedulerILb1ELb0ELb0ELi128EEEEEEEEEvNT_6ParamsE$_ZN4cute3eso3ESOILb0ELb0EJNS_14ComposedLayoutINS_7SwizzleILi3ELi3ELi3EEENS_9MixedBitsILj0ELj432EEENS_6LayoutINS_5tupleIJNS8_IJNS_1CILi2EEESA_SA_EEESA_NS9_ILi8EEEEEENS8_IJNS8_IJNS9_ILi64EEESC_NS9_ILi512EEEEEENS9_ILi8192EEENS9_ILi1024EEEEEEEEEENS_10ViewEngineINS_8smem_ptrIPN7cutlass6half_tEEEEEEEC2ERKSL_RKSS_,($_ZN7cutlass13device_kernelIN5flash19enable_sm80_to_sm89INS1_16FlashAttnBwdSm80INS1_25CollectiveMainloopBwdSm80ILi2ELi2EN4cute5tupleIJNS5_1CILi128EEES8_NS7_ILi64EEEEEENS_6half_tEfNS_4arch4Sm80ELb0ELb1ELb1ELb1ELb1ELb0ELb0ELb0ELi2ELi4ELi4ELi4ELb0EEENS1_24CollectiveEpilogueBwdGQAISA_fSD_Li256ELb1ELb1EEENS1_19SingleTileSchedulerILb1ELb0ELb0ELi128EEEEEEEEEvNT_6ParamsE$_ZN4cute3eso3ESOILb0ELb0EJNS_14ComposedLayoutINS_7SwizzleILi3ELi3ELi3EEENS_9MixedBitsILj0ELj432EEENS_6LayoutINS_5tupleIJNS8_IJNS_1CILi2EEESA_SA_EEESA_NS9_ILi8EEEEEENS8_IJNS8_IJNS9_ILi64EEESC_NS9_ILi512EEEEEENS9_ILi8192EEENS9_ILi1024EEEEEEEEEEiEEC2ERKSL_RKi - $_ZN7cutlass13device_kernelIN5flash19enable_sm80_to_sm89INS1_16FlashAttnBwdSm80INS1_25CollectiveMainloopBwdSm80ILi2ELi2EN4cute5tupleIJNS5_1CILi128EEES8_NS7_ILi64EEEEEENS_6half_tEfNS_4arch4Sm80ELb0ELb1ELb1ELb1ELb1ELb0ELb0ELb0ELi2ELi4ELi4ELi4ELb0EEENS1_24CollectiveEpilogueBwdGQAISA_fSD_Li256ELb1ELb1EEENS1_19SingleTileSchedulerILb1ELb0ELb0ELi128EEEEEEEEEvNT_6ParamsE$_ZN4cute3eso3ESOILb0ELb0EJNS_14ComposedLayoutINS_7SwizzleILi3ELi3ELi3EEENS_9MixedBitsILj0ELj432EEENS_6LayoutINS_5tupleIJNS8_IJNS_1CILi2EEESA_SA_EEESA_NS9_ILi8EEEEEENS8_IJNS8_IJNS9_ILi64EEESC_NS9_ILi512EEEEEENS9_ILi8192EEENS9_ILi1024EEEEEEEEEENS_10ViewEngineINS_8smem_ptrIPN7cutlass6half_tEEEEEEEC2ERKSL_RKSS_)
$_ZN7cutlass13device_kernelIN5flash19enable_sm80_to_sm89INS1_16FlashAttnBwdSm80INS1_25CollectiveMainloopBwdSm80ILi2ELi2EN4cute5tupleIJNS5_1CILi128EEES8_NS7_ILi64EEEEEENS_6half_tEfNS_4arch4Sm80ELb0ELb1ELb1ELb1ELb1ELb0ELb0ELb0ELi2ELi4ELi4ELi4ELb0EEENS1_24CollectiveEpilogueBwdGQAISA_fSD_Li256ELb1ELb1EEENS1_19SingleTileSchedulerILb1ELb0ELb0ELi128EEEEEEEEEvNT_6ParamsE$_ZN4cute3eso3ESOILb0ELb0EJNS_14ComposedLayoutINS_7SwizzleILi3ELi3ELi3EEENS_9MixedBitsILj0ELj432EEENS_6LayoutINS_5tupleIJNS8_IJNS_1CILi2EEESA_SA_EEESA_NS9_ILi8EEEEEENS8_IJNS8_IJNS9_ILi64EEESC_NS9_ILi512EEEEEENS9_ILi8192EEENS9_ILi1024EEEEEEEEEENS_10ViewEngineINS_8smem_ptrIPN7cutlass6half_tEEEEEEEC2ERKSL_RKSS_:
[----:B------:R-:W-:Y:S02]  /*5c70*/  IADD3 R3, R60, -c[0x0][0x20], RZ ;  /* 0x800008003c037a10 */ /* 0x000fe40007ffe0ff */
[----:B------:R-:W-:-:S03]  /*5c80*/  IADD3 R2, R2, -c[0x0][0x20], RZ ;  /* 0x8000080002027a10 */ /* 0x000fc60007ffe0ff */
[----:B------:R1:W-:Y:S04]  /*5c90*/  STL [R3], R10 ;  /* 0x0000000a03007387 */ /* 0x0003e80000100800 */
[----:B------:R-:W2:Y:S01]  /*5ca0*/  LDL.64 R12, [R2] ;  /* 0x00000000020c7983 */ /* 0x000ea20000100a00 */
[----:B------:R-:W-:-:S03]  /*5cb0*/  IMAD.MOV.U32 R7, RZ, RZ, 0x0 ;  /* 0x00000000ff077424 */ /* 0x000fc600078e00ff */
[----:B--2---:R1:W-:Y:S01]  /*5cc0*/  STL.64 [R3+0x8], R12 ;  /* 0x0000080c03007387 */ /* 0x0043e20000100a00 */
[----:B------:R-:W-:Y:S05]  /*5cd0*/  RET.REL.NODEC R6 `(_ZN7cutlass13device_kernelIN5flash19enable_sm80_to_sm89INS1_16FlashAttnBwdSm80INS1_25CollectiveMainloopBwdSm80ILi2ELi2EN4cute5tupleIJNS5_1CILi128EEES8_NS7_ILi64EEEEEENS_6half_tEfNS_4arch4Sm80ELb0ELb1ELb1ELb1ELb1ELb0ELb0ELb0ELi2ELi4ELi4ELi4ELb0EEENS1_24CollectiveEpilogueBwdGQAISA_fSD_Li256ELb1ELb1EEENS1_19SingleTileSchedulerILb1ELb0ELb0ELi128EEEEEEEEEvNT_6ParamsE) ;  /* 0xffffa32006007950 */ /* 0x000fea0003c3ffff */
        .type           $_ZN7cutlass13device_kernelIN5flash19enable_sm80_to_sm89INS1_16FlashAttnBwdSm80INS1_25CollectiveMainloopBwdSm80ILi2ELi2EN4cute5tupleIJNS5_1CILi128EEES8_NS7_ILi64EEEEEENS_6half_tEfNS_4arch4Sm80ELb0ELb1ELb1ELb1ELb1ELb0ELb0ELb0ELi2ELi4ELi4ELi4ELb0EEENS1_24CollectiveEpilogueBwdGQAISA_fSD_Li256ELb1ELb1EEENS1_19SingleTileSchedulerILb1ELb0ELb0ELi128EEEEEEEEEvNT_6ParamsE$_ZN4cute3eso3ESOILb0ELb0EJNS_14ComposedLayoutINS_7SwizzleILi3ELi3ELi3EEENS_9MixedBitsILj0ELj432EEENS_6LayoutINS_5tupleIJNS8_IJNS_1CILi2EEESA_SA_EEESA_NS9_ILi8EEEEEENS8_IJNS8_IJNS9_ILi64EEESC_NS9_ILi512EEEEEENS9_ILi8192EEENS9_ILi1024EEEEEEEEEEiEEC2ERKSL_RKi,@function
        .size           $_ZN7cutlass13device_kernelIN5flash19enable_sm80_to_sm89INS1_16FlashAttnBwdSm80INS1_25CollectiveMainloopBwdSm80ILi2ELi2EN4cute5tupleIJNS5_1CILi128EEES8_NS7_ILi64EEEEEENS_6half_tEfNS_4arch4Sm80ELb0ELb1ELb1ELb1ELb1ELb0ELb0ELb0ELi2ELi4ELi4ELi4ELb0EEENS1_24CollectiveEpilogueBwdGQAISA_fSD_Li256ELb1ELb1EEENS1_19SingleTileSchedulerILb1ELb0ELb0ELi128EEEEEEEEEvNT_6ParamsE$_ZN4cute3eso3ESOILb0ELb0EJNS_14ComposedLayoutINS_7SwizzleILi3ELi3ELi3EEENS_9MixedBitsILj0ELj432EEENS_6LayoutINS_5tupleIJNS8_IJNS_1CILi2EEESA_SA_EEESA_NS9_ILi8EEEEEENS8_IJNS8_IJNS9_ILi64EEESC_NS9_ILi512EEEEEENS9_ILi8192EEENS9_ILi1024EEEEEEEEEEiEEC2ERKSL_RKi,($_ZN7cutlass13device_kernelIN5flash19enable_sm80_to_sm89INS1_16FlashAttnBwdSm80INS1_25CollectiveMainloopBwdSm80ILi2ELi2EN4cute5tupleIJNS5_1CILi128EEES8_NS7_ILi64EEEEEENS_6half_tEfNS_4arch4Sm80ELb0ELb1ELb1ELb1ELb1ELb0ELb0ELb0ELi2ELi4ELi4ELi4ELb0EEENS1_24CollectiveEpilogueBwdGQAISA_fSD_Li256ELb1ELb1EEENS1_19SingleTileSchedulerILb1ELb0ELb0ELi128EEEEEEEEEvNT_6ParamsE$_ZN4cute3eso3ESOILb0ELb0EJNS_5tupleIJNS_1CILi0EEENS2_IJNS3_ILi1EEENS3_ILi256EEEiEEEEEENS3_ILi2048EEENS2_IJiNS3_ILi4096EEEEEEEEC2ERKS8_RKS9_RKSB_ - $_ZN7cutlass13device_kernelIN5flash19enable_sm80_to_sm89INS1_16FlashAttnBwdSm80INS1_25CollectiveMainloopBwdSm80ILi2ELi2EN4cute5tupleIJNS5_1CILi128EEES8_NS7_ILi64EEEEEENS_6half_tEfNS_4arch4Sm80ELb0ELb1ELb1ELb1ELb1ELb0ELb0ELb0ELi2ELi4ELi4ELi4ELb0EEENS1_24CollectiveEpilogueBwdGQAISA_fSD_Li256ELb1ELb1EEENS1_19SingleTileSchedulerILb1ELb0ELb0ELi128EEEEEEEEEvNT_6ParamsE$_ZN4cute3eso3ESOILb0ELb0EJNS_14ComposedLayoutINS_7SwizzleILi3ELi3ELi3EEENS_9MixedBitsILj0ELj432EEENS_6LayoutINS_5tupleIJNS8_IJNS_1CILi2EEESA_SA_EEESA_NS9_ILi8EEEEEENS8_IJNS8_IJNS9_ILi64EEESC_NS9_ILi512EEEEEENS9_ILi8192EEENS9_ILi1024EEEEEEEEEEiEEC2ERKSL_RKi)
$_ZN7cutlass13device_kernelIN5flash19enable_sm80_to_sm89INS1_16FlashAttnBwdSm80INS1_25CollectiveMainloopBwdSm80ILi2ELi2EN4cute5tupleIJNS5_1CILi128EEES8_NS7_ILi64EEEEEENS_6half_tEfNS_4arch4Sm80ELb0ELb1ELb1ELb1ELb1ELb0ELb0ELb0ELi2ELi4ELi4ELi4ELb0EEENS1_24CollectiveEpilogueBwdGQAISA_fSD_Li256ELb1ELb1EEENS1_19SingleTileSchedulerILb1ELb0ELb0ELi128EEEEEEEEEvNT_6ParamsE$_ZN4cute3eso3ESOILb0ELb0EJNS_14ComposedLayoutINS_7SwizzleILi3ELi3ELi3EEENS_9MixedBitsILj0ELj432EEENS_6LayoutINS_5tupleIJNS8_IJNS_1CILi2EEESA_SA_EEESA_NS9_ILi8EEEEEENS8_IJNS8_IJNS9_ILi64EEESC_NS9_ILi512EEEEEENS9_ILi8192EEENS9_ILi1024EEEEEEEEEEiEEC2ERKSL_RKi:
[----:B------:R-:W-:Y:S02]  /*5ce0*/  IADD3 R7, R60, -c[0x0][0x20], RZ ;  /* 0x800008003c077a10 */ /* 0x000fe40007ffe0ff */
[----:B------:R-:W-:-:S03]  /*5cf0*/  IADD3 R3, R3, -c[0x0][0x20], RZ ;  /* 0x8000080003037a10 */ /* 0x000fc60007ffe0ff */
[----:B------:R1:W-:Y:S04]  /*5d00*/  STL [R7], R2 ;  /* 0x0000000207007387 */ /* 0x0003e80000100800 */
[----:B------:R-:W2:Y:S01]  /*5d10*/  LDL R12, [R3] ;  /* 0x00000000030c7983 */ /* 0x000ea20000100800 */
[----:B------:R-:W-:Y:S02]  /*5d20*/  IMAD.MOV.U32 R14, RZ, RZ, R6 ;  /* 0x000000ffff0e7224 */ /* 0x000fe400078e0006 */
[----:B------:R-:W-:Y:S01]  /*5d30*/  IMAD.MOV.U32 R15, RZ, RZ, 0x0 ;  /* 0x00000000ff0f7424 */ /* 0x000fe200078e00ff */
[----:B--2---:R1:W-:Y:S03]  /*5d40*/  STL [R7+0x4], R12 ;  /* 0x0000040c07007387 */ /* 0x0043e60000100800 */
[----:B------:R-:W-:Y:S05]  /*5d50*/  RET.REL.NODEC R14 `(_ZN7cutlass13device_kernelIN5flash19enable_sm80_to_sm89INS1_16FlashAttnBwdSm80INS1_25CollectiveMainloopBwdSm80ILi2ELi2EN4cute5tupleIJNS5_1CILi128EEES8_NS7_ILi64EEEEEENS_6half_tEfNS_4arch4Sm80ELb0ELb1ELb1ELb1ELb1ELb0ELb0ELb0ELi2ELi4ELi4ELi4ELb0EEENS1_24CollectiveEpilogueBwdGQAISA_fSD_Li256ELb1ELb1EEENS1_19SingleTileSchedulerILb1ELb0ELb0ELi128EEEEEEEEEvNT_6ParamsE) ;  /* 0xffffa2a00e007950 */ /* 0x000fea0003c3ffff */
        .type           $_ZN7cutlass13device_kernelIN5flash19enable_sm80_to_sm89INS1_16FlashAttnBwdSm80INS1_25CollectiveMainloopBwdSm80ILi2ELi2EN4cute5tupleIJNS5_1CILi128EEES8_NS7_ILi64EEEEEENS_6half_tEfNS_4arch4Sm80ELb0ELb1ELb1ELb1ELb1ELb0ELb0ELb0ELi2ELi4ELi4ELi4ELb0EEENS1_24CollectiveEpilogueBwdGQAISA_fSD_Li256ELb1ELb1EEENS1_19SingleTileSchedulerILb1ELb0ELb0ELi128EEEEEEEEEvNT_6ParamsE$_ZN4cute3eso3ESOILb0ELb0EJNS_5tupleIJNS_1CILi0EEENS2_IJNS3_ILi1EEENS3_ILi256EEEiEEEEEENS3_ILi2048EEENS2_IJiNS3_ILi4096EEEEEEEEC2ERKS8_RKS9_RKSB_,@function
        .size           $_ZN7cutlass13device_kernelIN5flash19enable_sm80_to_sm89INS1_16FlashAttnBwdSm80INS1_25CollectiveMainloopBwdSm80ILi2ELi2EN4cute5tupleIJNS5_1CILi128EEES8_NS7_ILi64EEEEEENS_6half_tEfNS_4arch4Sm80ELb0ELb1ELb1ELb1ELb1ELb0ELb0ELb0ELi2ELi4ELi4ELi4ELb0EEENS1_24CollectiveEpilogueBwdGQAISA_fSD_Li256ELb1ELb1EEENS1_19SingleTileSchedulerILb1ELb0ELb0ELi128EEEEEEEEEvNT_6ParamsE$_ZN4cute3eso3ESOILb0ELb0EJNS_5tupleIJNS_1CILi0EEENS2_IJNS3_ILi1EEENS3_ILi256EEEiEEEEEENS3_ILi2048EEENS2_IJiNS3_ILi4096EEEEEEEEC2ERKS8_RKS9_RKSB_,($_ZN7cutlass13device_kernelIN5flash19enable_sm80_to_sm89INS1_16FlashAttnBwdSm80INS1_25CollectiveMainloopBwdSm80ILi2ELi2EN4cute5tupleIJNS5_1CILi128EEES8_NS7_ILi64EEEEEENS_6half_tEfNS_4arch4Sm80ELb0ELb1ELb1ELb1ELb1ELb0ELb0ELb0ELi2ELi4ELi4ELi4ELb0EEENS1_24CollectiveEpilogueBwdGQAISA_fSD_Li256ELb1ELb1EEENS1_19SingleTileSchedulerILb1ELb0ELb0ELi128EEEEEEEEEvNT_6ParamsE$_ZN4cute3eso3ESOILb0ELb0EJNS_5tupleIJNS_1CILi1EEENS3_ILi512EEEiEEENS3_ILi4096EEENS2_IJNS2_IJiiEEENS3_ILi8192EEEEEEEEC2ERKS6_RKS7_RKSA_ - $_ZN7cutlass13device_kernelIN5flash19enable_sm80_to_sm89INS1_16FlashAttnBwdSm80INS1_25CollectiveMainloopBwdSm80ILi2ELi2EN4cute5tupleIJNS5_1CILi128EEES8_NS7_ILi64EEEEEENS_6half_tEfNS_4arch4Sm80ELb0ELb1ELb1ELb1ELb1ELb0ELb0ELb0ELi2ELi4ELi4ELi4ELb0EEENS1_24CollectiveEpilogueBwdGQAISA_fSD_Li256ELb1ELb1EEENS1_19SingleTileSchedulerILb1ELb0ELb0ELi128EEEEEEEEEvNT_6ParamsE$_ZN4cute3eso3ESOILb0ELb0EJNS_5tupleIJNS_1CILi0EEENS2_IJNS3_ILi1EEENS3_ILi256EEEiEEEEEENS3_ILi2048EEENS2_IJiNS3_ILi4096EEEEEEEEC2ERKS8_RKS9_RKSB_)
$_ZN7cutlass13device_kernelIN5flash19enable_sm80_to_sm89INS1_16FlashAttnBwdSm80INS1_25CollectiveMainloopBwdSm80ILi2ELi2EN4cute5tupleIJNS5_1CILi128EEES8_NS7_ILi64EEEEEENS_6half_tEfNS_4arch4Sm80ELb0ELb1ELb1ELb1ELb1ELb0ELb0ELb0ELi2ELi4ELi4ELi4ELb0EEENS1_24CollectiveEpilogueBwdGQAISA_fSD_Li256ELb1ELb1EEENS1_19SingleTileSchedulerILb1ELb0ELb0ELi128EEEEEEEEEvNT_6ParamsE$_ZN4cute3eso3ESOILb0ELb0EJNS_5tupleIJNS_1CILi0EEENS2_IJNS3_ILi1EEENS3_ILi256EEEiEEEEEENS3_ILi2048EEENS2_IJiNS3_ILi4096EEEEEEEEC2ERKS8_RKS9_RKSB_:
        /* <DEDUP_REMOVED lines=8> */
        .type           $_ZN7cutlass13device_kernelIN5flash19enable_sm80_to_sm89INS1_16FlashAttnBwdSm80INS1_25CollectiveMainloopBwdSm80ILi2ELi2EN4cute5tupleIJNS5_1CILi128EEES8_NS7_ILi64EEEEEENS_6half_tEfNS_4arch4Sm80ELb0ELb1ELb1ELb1ELb1ELb0ELb0ELb0ELi2ELi4ELi4ELi4ELb0EEENS1_24CollectiveEpilogueBwdGQAISA_fSD_Li256ELb1ELb1EEENS1_19SingleTileSchedulerILb1ELb0ELb0ELi128EEEEEEEEEvNT_6ParamsE$_ZN4cute3eso3ESOILb0ELb0EJNS_5tupleIJNS_1CILi1EEENS3_ILi512EEEiEEENS3_ILi4096EEENS2_IJNS2_IJiiEEENS3_ILi8192EEEEEEEEC2ERKS6_RKS7_RKSA_,@function
        .size           $_ZN7cutlass13device_kernelIN5flash19enable_sm80_to_sm89INS1_16FlashAttnBwdSm80INS1_25CollectiveMainloopBwdSm80ILi2ELi2EN4cute5tupleIJNS5_1CILi128EEES8_NS7_ILi64EEEEEENS_6half_tEfNS_4arch4Sm80ELb0ELb1ELb1ELb1ELb1ELb0ELb0ELb0ELi2ELi4ELi4ELi4ELb0EEENS1_24CollectiveEpilogueBwdGQAISA_fSD_Li256ELb1ELb1EEENS1_19SingleTileSchedulerILb1ELb0ELb0ELi128EEEEEEEEEvNT_6ParamsE$_ZN4cute3eso3ESOILb0ELb0EJNS_5tupleIJNS_1CILi1EEENS3_ILi512EEEiEEENS3_ILi4096EEENS2_IJNS2_IJiiEEENS3_ILi8192EEEEEEEEC2ERKS6_RKS7_RKSA_,($_ZN7cutlass13device_kernelIN5flash19enable_sm80_to_sm89INS1_16FlashAttnBwdSm80INS1_25CollectiveMainloopBwdSm80ILi2ELi2EN4cute5tupleIJNS5_1CILi128EEES8_NS7_ILi64EEEEEENS_6half_tEfNS_4arch4Sm80ELb0ELb1ELb1ELb1ELb1ELb0ELb0ELb0ELi2ELi4ELi4ELi4ELb0EEENS1_24CollectiveEpilogueBwdGQAISA_fSD_Li256ELb1ELb1EEENS1_19SingleTileSchedulerILb1ELb0ELb0ELi128EEEEEEEEEvNT_6ParamsE$_ZN4cute3eso3ESOILb0ELb0EJNS_5tupleIJNS_1CILi1EEENS3_ILi512EEEiEEENS3_ILi4096EEENS2_IJiiEEEEEC2ERKS6_RKS7_RKS8_ - $_ZN7cutlass13device_kernelIN5flash19enable_sm80_to_sm89INS1_16FlashAttnBwdSm80INS1_25CollectiveMainloopBwdSm80ILi2ELi2EN4cute5tupleIJNS5_1CILi128EEES8_NS7_ILi64EEEEEENS_6half_tEfNS_4arch4Sm80ELb0ELb1ELb1ELb1ELb1ELb0ELb0ELb0ELi2ELi4ELi4ELi4ELb0EEENS1_24CollectiveEpilogueBwdGQAISA_fSD_Li256ELb1ELb1EEENS1_19SingleTileSchedulerILb1ELb0ELb0ELi128EEEEEEEEEvNT_6ParamsE$_ZN4cute3eso3ESOILb0ELb0EJNS_5tupleIJNS_1CILi1EEENS3_ILi512EEEiEEENS3_ILi4096EEENS2_IJNS2_IJiiEEENS3_ILi8192EEEEEEEEC2ERKS6_RKS7_RKSA_)
$_ZN7cutlass13device_kernelIN5flash19enable_sm80_to_sm89INS1_16FlashAttnBwdSm80INS1_25CollectiveMainloopBwdSm80ILi2ELi2EN4cute5tupleIJNS5_1CILi128EEES8_NS7_ILi64EEEEEENS_6half_tEfNS_4arch4Sm80ELb0ELb1ELb1ELb1ELb1ELb0ELb0ELb0ELi2ELi4ELi4ELi4ELb0EEENS1_24CollectiveEpilogueBwdGQAISA_fSD_Li256ELb1ELb1EEENS1_19SingleTileSchedulerILb1ELb0ELb0ELi128EEEEEEEEEvNT_6ParamsE$_ZN4cute3eso3ESOILb0ELb0EJNS_5tupleIJNS_1CILi1EEENS3_ILi512EEEiEEENS3_ILi4096EEENS2_IJNS2_IJiiEEENS3_ILi8192EEEEEEEEC2ERKS6_RKS7_RKSA_:
        /* <DEDUP_REMOVED lines=9> */
[----:B------:R-:W-:Y:S05]  /*5e70*/  RET.REL.NODEC R34 `(_ZN7cutlass13device_kernelIN5flash19enable_sm80_to_sm89INS1_16FlashAttnBwdSm80INS1_25CollectiveMainloopBwdSm80ILi2ELi2EN4cute5tupleIJNS5_1CILi128EEES8_NS7_ILi64EEEEEENS_6half_tEfNS_4arch4Sm80ELb0ELb1ELb1ELb1ELb1ELb0ELb0ELb0ELi2ELi4ELi4ELi4ELb0EEENS1_24CollectiveEpilogueBwdGQAISA_fSD_Li256ELb1ELb1EEENS1_19SingleTileSchedulerILb1ELb0ELb0ELi128EEEEEEEEEvNT_6ParamsE) ;  /* 0xffffa18022007950 */ /* 0x000fea0003c3ffff */
        .type           $_ZN7cutlass13device_kernelIN5flash19enable_sm80_to_sm89INS1_16FlashAttnBwdSm80INS1_25CollectiveMainloopBwdSm80ILi2ELi2EN4cute5tupleIJNS5_1CILi128EEES8_NS7_ILi64EEEEEENS_6half_tEfNS_4arch4Sm80ELb0ELb1ELb1ELb1ELb1ELb0ELb0ELb0ELi2ELi4ELi4ELi4ELb0EEENS1_24CollectiveEpilogueBwdGQAISA_fSD_Li256ELb1ELb1EEENS1_19SingleTileSchedulerILb1ELb0ELb0ELi128EEEEEEEEEvNT_6ParamsE$_ZN4cute3eso3ESOILb0ELb0EJNS_5tupleIJNS_1CILi1EEENS3_ILi512EEEiEEENS3_ILi4096EEENS2_IJiiEEEEEC2ERKS6_RKS7_RKS8_,@function
        .size           $_ZN7cutlass13device_kernelIN5flash19enable_sm80_to_sm89INS1_16FlashAttnBwdSm80INS1_25CollectiveMainloopBwdSm80ILi2ELi2EN4cute5tupleIJNS5_1CILi128EEES8_NS7_ILi64EEEEEENS_6half_tEfNS_4arch4Sm80ELb0ELb1ELb1ELb1ELb1ELb0ELb0ELb0ELi2ELi4ELi4ELi4ELb0EEENS1_24CollectiveEpilogueBwdGQAISA_fSD_Li256ELb1ELb1EEENS1_19SingleTileSchedulerILb1ELb0ELb0ELi128EEEEEEEEEvNT_6ParamsE$_ZN4cute3eso3ESOILb0ELb0EJNS_5tupleIJNS_1CILi1EEENS3_ILi512EEEiEEENS3_ILi4096EEENS2_IJiiEEEEEC2ERKS6_RKS7_RKS8_,($_ZN7cutlass13device_kernelIN5flash19enable_sm80_to_sm89INS1_16FlashAttnBwdSm80INS1_25CollectiveMainloopBwdSm80ILi2ELi2EN4cute5tupleIJNS5_1CILi128EEES8_NS7_ILi64EEEEEENS_6half_tEfNS_4arch4Sm80ELb0ELb1ELb1ELb1ELb1ELb0ELb0ELb0ELi2ELi4ELi4ELi4ELb0EEENS1_24CollectiveEpilogueBwdGQAISA_fSD_Li256ELb1ELb1EEENS1_19SingleTileSchedulerILb1ELb0ELb0ELi128EEEEEEEEEvNT_6ParamsE$_ZN4cute3eso3ESOILb0ELb0EJNS_5tupleIJNS_1CILi1EEEiEEENS3_ILi1024EEENS2_IJiiEEEEEC2ERKS5_RKS6_RKS7_ - $_ZN7cutlass13device_kernelIN5flash19enable_sm80_to_sm89INS1_16FlashAttnBwdSm80INS1_25CollectiveMainloopBwdSm80ILi2ELi2EN4cute5tupleIJNS5_1CILi128EEES8_NS7_ILi64EEEEEENS_6half_tEfNS_4arch4Sm80ELb0ELb1ELb1ELb1ELb1ELb0ELb0ELb0ELi2ELi4ELi4ELi4ELb0EEENS1_24CollectiveEpilogueBwdGQAISA_fSD_Li256ELb1ELb1EEENS1_19SingleTileSchedulerILb1ELb0ELb0ELi128EEEEEEEEEvNT_6ParamsE$_ZN4cute3eso3ESOILb0ELb0EJNS_5tupleIJNS_1CILi1EEENS3_ILi512EEEiEEENS3_ILi4096EEENS2_IJiiEEEEEC2ERKS6_RKS7_RKS8_)
$_ZN7cutlass13device_kernelIN5flash19enable_sm80_to_sm89INS1_16FlashAttnBwdSm80INS1_25CollectiveMainloopBwdSm80ILi2ELi2EN4cute5tupleIJNS5_1CILi128EEES8_NS7_ILi64EEEEEENS_6half_tEfNS_4arch4Sm80ELb0ELb1ELb1ELb1ELb1ELb0ELb0ELb0ELi2ELi4ELi4ELi4ELb0EEENS1_24CollectiveEpilogueBwdGQAISA_fSD_Li256ELb1ELb1EEENS1_19SingleTileSchedulerILb1ELb0ELb0ELi128EEEEEEEEEvNT_6ParamsE$_ZN4cute3eso3ESOILb0ELb0EJNS_5tupleIJNS_1CILi1EEENS3_ILi512EEEiEEENS3_ILi4096EEENS2_IJiiEEEEEC2ERKS6_RKS7_RKS8_:
        /* <DEDUP_REMOVED lines=8> */
[----:B------:R-:W-:Y:S05]  /*5f00*/  RET.REL.NODEC R4 `(_ZN7cutlass13device_kernelIN5flash19enable_sm80_to_sm89INS1_16FlashAttnBwdSm80INS1_25CollectiveMainloopBwdSm80ILi2ELi2EN4cute5tupleIJNS5_1CILi128EEES8_NS7_ILi64EEEEEENS_6half_tEfNS_4arch4Sm80ELb0ELb1ELb1ELb1ELb1ELb0ELb0ELb0ELi2ELi4ELi4ELi4ELb0EEENS1_24CollectiveEpilogueBwdGQAISA_fSD_Li256ELb1ELb1EEENS1_19SingleTileSchedulerILb1ELb0ELb0ELi128EEEEEEEEEvNT_6ParamsE) ;  /* 0xffffa0f004007950 */ /* 0x000fea0003c3ffff */
        .type           $_ZN7cutlass13device_kernelIN5flash19enable_sm80_to_sm89INS1_16FlashAttnBwdSm80INS1_25CollectiveMainloopBwdSm80ILi2ELi2EN4cute5tupleIJNS5_1CILi128EEES8_NS7_ILi64EEEEEENS_6half_tEfNS_4arch4Sm80ELb0ELb1ELb1ELb1ELb1ELb0ELb0ELb0ELi2ELi4ELi4ELi4ELb0EEENS1_24CollectiveEpilogueBwdGQAISA_fSD_Li256ELb1ELb1EEENS1_19SingleTileSchedulerILb1ELb0ELb0ELi128EEEEEEEEEvNT_6ParamsE$_ZN4cute3eso3ESOILb0ELb0EJNS_5tupleIJNS_1CILi1EEEiEEENS3_ILi1024EEENS2_IJiiEEEEEC2ERKS5_RKS6_RKS7_,@function
        .size           $_ZN7cutlass13device_kernelIN5flash19enable_sm80_to_sm89INS1_16FlashAttnBwdSm80INS1_25CollectiveMainloopBwdSm80ILi2ELi2EN4cute5tupleIJNS5_1CILi128EEES8_NS7_ILi64EEEEEENS_6half_tEfNS_4arch4Sm80ELb0ELb1ELb1ELb1ELb1ELb0ELb0ELb0ELi2ELi4ELi4ELi4ELb0EEENS1_24CollectiveEpilogueBwdGQAISA_fSD_Li256ELb1ELb1EEENS1_19SingleTileSchedulerILb1ELb0ELb0ELi128EEEEEEEEEvNT_6ParamsE$_ZN4cute3eso3ESOILb0ELb0EJNS_5tupleIJNS_1CILi1EEEiEEENS3_ILi1024EEENS2_IJiiEEEEEC2ERKS5_RKS6_RKS7_,($_ZN7cutlass13device_kernelIN5flash19enable_sm80_to_sm89INS1_16FlashAttnBwdSm80INS1_25CollectiveMainloopBwdSm80ILi2ELi2EN4cute5tupleIJNS5_1CILi128EEES8_NS7_ILi64EEEEEENS_6half_tEfNS_4arch4Sm80ELb0ELb1ELb1ELb1ELb1ELb0ELb0ELb0ELi2ELi4ELi4ELi4ELb0EEENS1_24CollectiveEpilogueBwdGQAISA_fSD_Li256ELb1ELb1EEENS1_19SingleTileSchedulerILb1ELb0ELb0ELi128EEEEEEEEEvNT_6ParamsE$_ZN4cute3eso3ESOILb0ELb0EJNS_5tupleIJiNS_1CILi512EEEEEENS2_IJiiEEENS3_ILi1024EEEEEC2ERKS5_RKS6_RKS7_ - $_ZN7cutlass13device_kernelIN5flash19enable_sm80_to_sm89INS1_16FlashAttnBwdSm80INS1_25CollectiveMainloopBwdSm80ILi2ELi2EN4cute5tupleIJNS5_1CILi128EEES8_NS7_ILi64EEEEEENS_6half_tEfNS_4arch4Sm80ELb0ELb1ELb1ELb1ELb1ELb0ELb0ELb0ELi2ELi4ELi4ELi4ELb0EEENS1_24CollectiveEpilogueBwdGQAISA_fSD_Li256ELb1ELb1EEENS1_19SingleTileSchedulerILb1ELb0ELb0ELi128EEEEEEEEEvNT_6ParamsE$_ZN4cute3eso3ESOILb0ELb0EJNS_5tupleIJNS_1CILi1EEEiEEENS3_ILi1024EEENS2_IJiiEEEEEC2ERKS5_RKS6_RKS7_)
$_ZN7cutlass13device_kernelIN5flash19enable_sm80_to_sm89INS1_16FlashAttnBwdSm80INS1_25CollectiveMainloopBwdSm80ILi2ELi2EN4cute5tupleIJNS5_1CILi128EEES8_NS7_ILi64EEEEEENS_6half_tEfNS_4arch4Sm80ELb0ELb1ELb1ELb1ELb1ELb0ELb0ELb0ELi2ELi4ELi4ELi4ELb0EEENS1_24CollectiveEpilogueBwdGQAISA_fSD_Li256ELb1ELb1EEENS1_19SingleTileSchedulerILb1ELb0ELb0ELi128EEEEEEEEEvNT_6ParamsE$_ZN4cute3eso3ESOILb0ELb0EJNS_5tupleIJNS_1CILi1EEEiEEENS3_ILi1024EEENS2_IJiiEEEEEC2ERKS5_RKS6_RKS7_:
        /* <DEDUP_REMOVED lines=9> */
        .type           $_ZN7cutlass13device_kernelIN5flash19enable_sm80_to_sm89INS1_16FlashAttnBwdSm80INS1_25CollectiveMainloopBwdSm80ILi2ELi2EN4cute5tupleIJNS5_1CILi128EEES8_NS7_ILi64EEEEEENS_6half_tEfNS_4arch4Sm80ELb0ELb1ELb1ELb1ELb1ELb0ELb0ELb0ELi2ELi4ELi4ELi4ELb0EEENS1_24CollectiveEpilogueBwdGQAISA_fSD_Li256ELb1ELb1EEENS1_19SingleTileSchedulerILb1ELb0ELb0ELi128EEEEEEEEEvNT_6ParamsE$_ZN4cute3eso3ESOILb0ELb0EJNS_5tupleIJiNS_1CILi512EEEEEENS2_IJiiEEENS3_ILi1024EEEEEC2ERKS5_RKS6_RKS7_,@function
        .size           $_ZN7cutlass13device_kernelIN5flash19enable_sm80_to_sm89INS1_16FlashAttnBwdSm80INS1_25CollectiveMainloopBwdSm80ILi2ELi2EN4cute5tupleIJNS5_1CILi128EEES8_NS7_ILi64EEEEEENS_6half_tEfNS_4arch4Sm80ELb0ELb1ELb1ELb1ELb1ELb0ELb0ELb0ELi2ELi4ELi4ELi4ELb0EEENS1_24CollectiveEpilogueBwdGQAISA_fSD_Li256ELb1ELb1EEENS1_19SingleTileSchedulerILb1ELb0ELb0ELi128EEEEEEEEEvNT_6ParamsE$_ZN4cute3eso3ESOILb0ELb0EJNS_5tupleIJiNS_1CILi512EEEEEENS2_IJiiEEENS3_ILi1024EEEEEC2ERKS5_RKS6_RKS7_,($_ZN7cutlass13device_kernelIN5flash19enable_sm80_to_sm89INS1_16FlashAttnBwdSm80INS1_25CollectiveMainloopBwdSm80ILi2ELi2EN4cute5tupleIJNS5_1CILi128EEES8_NS7_ILi64EEEEEENS_6half_tEfNS_4arch4Sm80ELb0ELb1ELb1ELb1ELb1ELb0ELb0ELb0ELi2ELi4ELi4ELi4ELb0EEENS1_24CollectiveEpilogueBwdGQAISA_fSD_Li256ELb1ELb1EEENS1_19SingleTileSchedulerILb1ELb0ELb0ELi128EEEEEEEEEvNT_6ParamsE$_ZN4cute3eso3ESOILb0ELb0EJNS_6LayoutINS_5tupleIJNS3_IJNS3_IJNS_1CILi8EEENS4_ILi1EEEEEES6_EEENS3_IJNS3_IJS6_S6_EEENS4_ILi2EEEEEEEEENS3_IJNS3_IJNS3_IJS6_NS4_ILi0EEEEEESD_EEENS3_IJNS3_IJSD_SD_EEEiEEEEEEEENS_10ViewEngineINS_8smem_ptrIPN7cutlass6half_tEEEEEEEC2ERKSJ_RKSQ_ - $_ZN7cutlass13device_kernelIN5flash19enable_sm80_to_sm89INS1_16FlashAttnBwdSm80INS1_25CollectiveMainloopBwdSm80ILi2ELi2EN4cute5tupleIJNS5_1CILi128EEES8_NS7_ILi64EEEEEENS_6half_tEfNS_4arch4Sm80ELb0ELb1ELb1ELb1ELb1ELb0ELb0ELb0ELi2ELi4ELi4ELi4ELb0EEENS1_24CollectiveEpilogueBwdGQAISA_fSD_Li256ELb1ELb1EEENS1_19SingleTileSchedulerILb1ELb0ELb0ELi128EEEEEEEEEvNT_6ParamsE$_ZN4cute3eso3ESOILb0ELb0EJNS_5tupleIJiNS_1CILi512EEEEEENS2_IJiiEEENS3_ILi1024EEEEEC2ERKS5_RKS6_RKS7_)
$_ZN7cutlass13device_kernelIN5flash19enable_sm80_to_sm89INS1_16FlashAttnBwdSm80INS1_25CollectiveMainloopBwdSm80ILi2ELi2EN4cute5tupleIJNS5_1CILi128EEES8_NS7_ILi64EEEEEENS_6half_tEfNS_4arch4Sm80ELb0ELb1ELb1ELb1ELb1ELb0ELb0ELb0ELi2ELi4ELi4ELi4ELb0EEENS1_24CollectiveEpilogueBwdGQAISA_fSD_Li256ELb1ELb1EEENS1_19SingleTileSchedulerILb1ELb0ELb0ELi128EEEEEEEEEvNT_6ParamsE$_ZN4cute3eso3ESOILb0ELb0EJNS_5tupleIJiNS_1CILi512EEEEEENS2_IJiiEEENS3_ILi1024EEEEEC2ERKS5_RKS6_RKS7_:
        /* <DEDUP_REMOVED lines=9> */
        .type           $_ZN7cutlass13device_kernelIN5flash19enable_sm80_to_sm89INS1_16FlashAttnBwdSm80INS1_25CollectiveMainloopBwdSm80ILi2ELi2EN4cute5tupleIJNS5_1CILi128EEES8_NS7_ILi64EEEEEENS_6half_tEfNS_4arch4Sm80ELb0ELb1ELb1ELb1ELb1ELb0ELb0ELb0ELi2ELi4ELi4ELi4ELb0EEENS1_24CollectiveEpilogueBwdGQAISA_fSD_Li256ELb1ELb1EEENS1_19SingleTileSchedulerILb1ELb0ELb0ELi128EEEEEEEEEvNT_6ParamsE$_ZN4cute3eso3ESOILb0ELb0EJNS_6LayoutINS_5tupleIJNS3_IJNS3_IJNS_1CILi8EEENS4_ILi1EEEEEES6_EEENS3_IJNS3_IJS6_S6_EEENS4_ILi2EEEEEEEEENS3_IJNS3_IJNS3_IJS6_NS4_ILi0EEEEEESD_EEENS3_IJNS3_IJSD_SD_EEEiEEEEEEEENS_10ViewEngineINS_8smem_ptrIPN7cutlass6half_tEEEEEEEC2ERKSJ_RKSQ_,@function
        .size           $_ZN7cutlass13device_kernelIN5flash19enable_sm80_to_sm89INS1_16FlashAttnBwdSm80INS1_25CollectiveMainloopBwdSm80ILi2ELi2EN4cute5tupleIJNS5_1CILi128EEES8_NS7_ILi64EEEEEENS_6half_tEfNS_4arch4Sm80ELb0ELb1ELb1ELb1ELb1ELb0ELb0ELb0ELi2ELi4ELi4ELi4ELb0EEENS1_24CollectiveEpilogueBwdGQAISA_fSD_Li256ELb1ELb1EEENS1_19SingleTileSchedulerILb1ELb0ELb0ELi128EEEEEEEEEvNT_6ParamsE$_ZN4cute3eso3ESOILb0ELb0EJNS_6LayoutINS_5tupleIJNS3_IJNS3_IJNS_1CILi8EEENS4_ILi1EEEEEES6_EEENS3_IJNS3_IJS6_S6_EEENS4_ILi2EEEEEEEEENS3_IJNS3_IJNS3_IJS6_NS4_ILi0EEEEEESD_EEENS3_IJNS3_IJSD_SD_EEEiEEEEEEEENS_10ViewEngineINS_8smem_ptrIPN7cutlass6half_tEEEEEEEC2ERKSJ_RKSQ_,($_ZN7cutlass13device_kernelIN5flash19enable_sm80_to_sm89INS1_16FlashAttnBwdSm80INS1_25CollectiveMainloopBwdSm80ILi2ELi2EN4cute5tupleIJNS5_1CILi128EEES8_NS7_ILi64EEEEEENS_6half_tEfNS_4arch4Sm80ELb0ELb1ELb1ELb1ELb1ELb0ELb0ELb0ELi2ELi4ELi4ELi4ELb0EEENS1_24CollectiveEpilogueBwdGQAISA_fSD_Li256ELb1ELb1EEENS1_19SingleTileSchedulerILb1ELb0ELb0ELi128EEEEEEEEEvNT_6ParamsE$_ZN4cute3eso3ESOILb0ELb0EJNS_6LayoutINS_5tupleIJNS3_IJNS_1CILi1EEENS3_IJS5_NS4_ILi2EEES6_EEEEEES6_NS3_IJS6_S6_EEEEEENS3_IJNS3_IJNS4_ILi0EEENS3_IJS5_NS4_ILi256EEEiEEEEEENS4_ILi2048EEENS3_IJiNS4_ILi4096EEEEEEEEEEENS_10ViewEngineINS_8smem_ptrIPjEEEEEEC2ERKSJ_RKSO_ - $_ZN7cutlass13device_kernelIN5flash19enable_sm80_to_sm89INS1_16FlashAttnBwdSm80INS1_25CollectiveMainloopBwdSm80ILi2ELi2EN4cute5tupleIJNS5_1CILi128EEES8_NS7_ILi64EEEEEENS_6half_tEfNS_4arch4Sm80ELb0ELb1ELb1ELb1ELb1ELb0ELb0ELb0ELi2ELi4ELi4ELi4ELb0EEENS1_24CollectiveEpilogueBwdGQAISA_fSD_Li256ELb1ELb1EEENS1_19SingleTileSchedulerILb1ELb0ELb0ELi128EEEEEEEEEvNT_6ParamsE$_ZN4cute3eso3ESOILb0ELb0EJNS_6LayoutINS_5tupleIJNS3_IJNS3_IJNS_1CILi8EEENS4_ILi1EEEEEES6_EEENS3_IJNS3_IJS6_S6_EEENS4_ILi2EEEEEEEEENS3_IJNS3_IJNS3_IJS6_NS4_ILi0EEEEEESD_EEENS3_IJNS3_IJSD_SD_EEEiEEEEEEEENS_10ViewEngineINS_8smem_ptrIPN7cutlass6half_tEEEEEEEC2ERKSJ_RKSQ_)
$_ZN7cutlass13device_kernelIN5flash19enable_sm80_to_sm89INS1_16FlashAttnBwdSm80INS1_25CollectiveMainloopBwdSm80ILi2ELi2EN4cute5tupleIJNS5_1CILi128EEES8_NS7_ILi64EEEEEENS_6half_tEfNS_4arch4Sm80ELb0ELb1ELb1ELb1ELb1ELb0ELb0ELb0ELi2ELi4ELi4ELi4ELb0EEENS1_24CollectiveEpilogueBwdGQAISA_fSD_Li256ELb1ELb1EEENS1_19SingleTileSchedulerILb1ELb0ELb0ELi128EEEEEEEEEvNT_6ParamsE$_ZN4cute3eso3ESOILb0ELb0EJNS_6LayoutINS_5tupleIJNS3_IJNS3_IJNS_1CILi8EEENS4_ILi1EEEEEES6_EEENS3_IJNS3_IJS6_S6_EEENS4_ILi2EEEEEEEEENS3_IJNS3_IJNS3_IJS6_NS4_ILi0EEEEEESD_EEENS3_IJNS3_IJSD_SD_EEEiEEEEEEEENS_10ViewEngineINS_8smem_ptrIPN7cutlass6half_tEEEEEEEC2ERKSJ_RKSQ_:
[----:B------:R-:W-:Y:S02]  /*6030*/  IADD3 R11, R82, -c[0x0][0x20], RZ ;  /* 0x80000800520b7a10 */ /* 0x000fe40007ffe0ff */
[----:B------:R-:W-:-:S03]  /*6040*/  IADD3 R10, R83, -c[0x0][0x20], RZ ;  /* 0x80000800530a7a10 */ /* 0x000fc60007ffe0ff */
[----:B------:R1:W-:Y:S04]  /*6050*/  STL [R11], R14 ;  /* 0x0000000e0b007387 */ /* 0x0003e80000100800 */
[----:B------:R-:W2:Y:S01]  /*6060*/  LDL.64 R34, [R10] ;  /* 0x000000000a227983 */ /* 0x000ea20000100a00 */
[----:B------:R-:W-:-:S03]  /*6070*/  IMAD.MOV.U32 R13, RZ, RZ, 0x0 ;  /* 0x00000000ff0d7424 */ /* 0x000fc600078e00ff */
[----:B--2---:R1:W-:Y:S01]  /*6080*/  STL.64 [R11+0x8], R34 ;  /* 0x000008220b007387 */ /* 0x0043e20000100a00 */
[----:B------:R-:W-:Y:S05]  /*6090*/  RET.REL.NODEC R12 `(_ZN7cutlass13device_kernelIN5flash19enable_sm80_to_sm89INS1_16FlashAttnBwdSm80INS1_25CollectiveMainloopBwdSm80ILi2ELi2EN4cute5tupleIJNS5_1CILi128EEES8_NS7_ILi64EEEEEENS_6half_tEfNS_4arch4Sm80ELb0ELb1ELb1ELb1ELb1ELb0ELb0ELb0ELi2ELi4ELi4ELi4ELb0EEENS1_24CollectiveEpilogueBwdGQAISA_fSD_Li256ELb1ELb1EEENS1_19SingleTileSchedulerILb1ELb0ELb0ELi128EEEEEEEEEvNT_6ParamsE) ;  /* 0xffff9f600c007950 */ /* 0x000fea0003c3ffff */
        .type           $_ZN7cutlass13device_kernelIN5flash19enable_sm80_to_sm89INS1_16FlashAttnBwdSm80INS1_25CollectiveMainloopBwdSm80ILi2ELi2EN4cute5tupleIJNS5_1CILi128EEES8_NS7_ILi64EEEEEENS_6half_tEfNS_4arch4Sm80ELb0ELb1ELb1ELb1ELb1ELb0ELb0ELb0ELi2ELi4ELi4ELi4ELb0EEENS1_24CollectiveEpilogueBwdGQAISA_fSD_Li256ELb1ELb1EEENS1_19SingleTileSchedulerILb1ELb0ELb0ELi128EEEEEEEEEvNT_6ParamsE$_ZN4cute3eso3ESOILb0ELb0EJNS_6LayoutINS_5tupleIJNS3_IJNS_1CILi1EEENS3_IJS5_NS4_ILi2EEES6_EEEEEES6_NS3_IJS6_S6_EEEEEENS3_IJNS3_IJNS4_ILi0EEENS3_IJS5_NS4_ILi256EEEiEEEEEENS4_ILi2048EEENS3_IJiNS4_ILi4096EEEEEEEEEEENS_10ViewEngineINS_8smem_ptrIPjEEEEEEC2ERKSJ_RKSO_,@function
        .size           $_ZN7cutlass13device_kernelIN5flash19enable_sm80_to_sm89INS1_16FlashAttnBwdSm80INS1_25CollectiveMainloopBwdSm80ILi2ELi2EN4cute5tupleIJNS5_1CILi128EEES8_NS7_ILi64EEEEEENS_6half_tEfNS_4arch4Sm80ELb0ELb1ELb1ELb1ELb1ELb0ELb0ELb0ELi2ELi4ELi4ELi4ELb0EEENS1_24CollectiveEpilogueBwdGQAISA_fSD_Li256ELb1ELb1EEENS1_19SingleTileSchedulerILb1ELb0ELb0ELi128EEEEEEEEEvNT_6ParamsE$_ZN4cute3eso3ESOILb0ELb0EJNS_6LayoutINS_5tupleIJNS3_IJNS_1CILi1EEENS3_IJS5_NS4_ILi2EEES6_EEEEEES6_NS3_IJS6_S6_EEEEEENS3_IJNS3_IJNS4_ILi0EEENS3_IJS5_NS4_ILi256EEEiEEEEEENS4_ILi2048EEENS3_IJiNS4_ILi4096EEEEEEEEEEENS_10ViewEngineINS_8smem_ptrIPjEEEEEEC2ERKSJ_RKSO_,($_ZN7cutlass13device_kernelIN5flash19enable_sm80_to_sm89INS1_16FlashAttnBwdSm80INS1_25CollectiveMainloopBwdSm80ILi2ELi2EN4cute5tupleIJNS5_1CILi128EEES8_NS7_ILi64EEEEEENS_6half_tEfNS_4arch4Sm80ELb0ELb1ELb1ELb1ELb1ELb0ELb0ELb0ELi2ELi4ELi4ELi4ELb0EEENS1_24CollectiveEpilogueBwdGQAISA_fSD_Li256ELb1ELb1EEENS1_19SingleTileSchedulerILb1ELb0ELb0ELi128EEEEEEEEEvNT_6ParamsE$_ZN4cute3eso3ESOILb0ELb0EJNS_6LayoutINS_5tupleIJNS3_IJNS_1CILi2EEES5_EEENS4_ILi8EEES6_EEENS3_IJNS3_IJNS4_ILi1EEEiEEENS4_ILi1024EEENS3_IJiiEEEEEEEENS_10ViewEngineINS_8smem_ptrIPN7cutlass6half_tEEEEEEEC2ERKSE_RKSL_ - $_ZN7cutlass13device_kernelIN5flash19enable_sm80_to_sm89INS1_16FlashAttnBwdSm80INS1_25CollectiveMainloopBwdSm80ILi2ELi2EN4cute5tupleIJNS5_1CILi128EEES8_NS7_ILi64EEEEEENS_6half_tEfNS_4arch4Sm80ELb0ELb1ELb1ELb1ELb1ELb0ELb0ELb0ELi2ELi4ELi4ELi4ELb0EEENS1_24CollectiveEpilogueBwdGQAISA_fSD_Li256ELb1ELb1EEENS1_19SingleTileSchedulerILb1ELb0ELb0ELi128EEEEEEEEEvNT_6ParamsE$_ZN4cute3eso3ESOILb0ELb0EJNS_6LayoutINS_5tupleIJNS3_IJNS_1CILi1EEENS3_IJS5_NS4_ILi2EEES6_EEEEEES6_NS3_IJS6_S6_EEEEEENS3_IJNS3_IJNS4_ILi0EEENS3_IJS5_NS4_ILi256EEEiEEEEEENS4_ILi2048EEENS3_IJiNS4_ILi4096EEEEEEEEEEENS_10ViewEngineINS_8smem_ptrIPjEEEEEEC2ERKSJ_RKSO_)
$_ZN7cutlass13device_kernelIN5flash19enable_sm80_to_sm89INS1_16FlashAttnBwdSm80INS1_25CollectiveMainloopBwdSm80ILi2ELi2EN4cute5tupleIJNS5_1CILi128EEES8_NS7_ILi64EEEEEENS_6half_tEfNS_4arch4Sm80ELb0ELb1ELb1ELb1ELb1ELb0ELb0ELb0ELi2ELi4ELi4ELi4ELb0EEENS1_24CollectiveEpilogueBwdGQAISA_fSD_Li256ELb1ELb1EEENS1_19SingleTileSchedulerILb1ELb0ELb0ELi128EEEEEEEEEvNT_6ParamsE$_ZN4cute3eso3ESOILb0ELb0EJNS_6LayoutINS_5tupleIJNS3_IJNS_1CILi1EEENS3_IJS5_NS4_ILi2EEES6_EEEEEES6_NS3_IJS6_S6_EEEEEENS3_IJNS3_IJNS4_ILi0EEENS3_IJS5_NS4_ILi256EEEiEEEEEENS4_ILi2048EEENS3_IJiNS4_ILi4096EEEEEEEEEEENS_10ViewEngineINS_8smem_ptrIPjEEEEEEC2ERKSJ_RKSO_:
[----:B------:R-:W-:Y:S02]  /*60a0*/  IADD3 R17, R69, -c[0x0][0x20], RZ ;  /* 0x8000080045117a10 */ /* 0x000fe40007ffe0ff */
[----:B------:R-:W-:-:S03]  /*60b0*/  IADD3 R18, R58, -c[0x0][0x20], RZ ;  /* 0x800008003a127a10 */ /* 0x000fc60007ffe0ff */
[----:B------:R1:W-:Y:S04]  /*60c0*/  STL.64 [R17], R2 ;  /* 0x0000000211007387 */ /* 0x0003e80000100a00 */
[----:B------:R-:W2:Y:S01]  /*60d0*/  LDL.64 R20, [R18] ;  /* 0x0000000012147983 */ /* 0x000ea20000100a00 */
[----:B------:R-:W-:Y:S02]  /*60e0*/  IMAD.MOV.U32 R22, RZ, RZ, R16 ;  /* 0x000000ffff167224 */ /* 0x000fe400078e0010 */
[----:B------:R-:W-:Y:S01]  /*60f0*/  IMAD.MOV.U32 R23, RZ, RZ, 0x0 ;  /* 0x00000000ff177424 */ /* 0x000fe200078e00ff */
[----:B--2---:R1:W-:Y:S03]  /*6100*/  STL.64 [R17+0x8], R20 ;  /* 0x0000081411007387 */ /* 0x0043e60000100a00 */
[----:B------:R-:W-:Y:S05]  /*6110*/  RET.REL.NODEC R22 `(_ZN7cutlass13device_kernelIN5flash19enable_sm80_to_sm89INS1_16FlashAttnBwdSm80INS1_25CollectiveMainloopBwdSm80ILi2ELi2EN4cute5tupleIJNS5_1CILi128EEES8_NS7_ILi64EEEEEENS_6half_tEfNS_4arch4Sm80ELb0ELb1ELb1ELb1ELb1ELb0ELb0ELb0ELi2ELi4ELi4ELi4ELb0EEENS1_24CollectiveEpilogueBwdGQAISA_fSD_Li256ELb1ELb1EEENS1_19SingleTileSchedulerILb1ELb0ELb0ELi128EEEEEEEEEvNT_6ParamsE) ;  /* 0xffff9ee016007950 */ /* 0x000fea0003c3ffff */
        .type           $_ZN7cutlass13device_kernelIN5flash19enable_sm80_to_sm89INS1_16FlashAttnBwdSm80INS1_25CollectiveMainloopBwdSm80ILi2ELi2EN4cute5tupleIJNS5_1CILi128EEES8_NS7_ILi64EEEEEENS_6half_tEfNS_4arch4Sm80ELb0ELb1ELb1ELb1ELb1ELb0ELb0ELb0ELi2ELi4ELi4ELi4ELb0EEENS1_24CollectiveEpilogueBwdGQAISA_fSD_Li256ELb1ELb1EEENS1_19SingleTileSchedulerILb1ELb0ELb0ELi128EEEEEEEEEvNT_6ParamsE$_ZN4cute3eso3ESOILb0ELb0EJNS_6LayoutINS_5tupleIJNS3_IJNS_1CILi2EEES5_EEENS4_ILi8EEES6_EEENS3_IJNS3_IJNS4_ILi1EEEiEEENS4_ILi1024EEENS3_IJiiEEEEEEEENS_10ViewEngineINS_8smem_ptrIPN7cutlass6half_tEEEEEEEC2ERKSE_RKSL_,@function
        .size           $_ZN7cutlass13device_kernelIN5flash19enable_sm80_to_sm89INS1_16FlashAttnBwdSm80INS1_25CollectiveMainloopBwdSm80ILi2ELi2EN4cute5tupleIJNS5_1CILi128EEES8_NS7_ILi64EEEEEENS_6half_tEfNS_4arch4Sm80ELb0ELb1ELb1ELb1ELb1ELb0ELb0ELb0ELi2ELi4ELi4ELi4ELb0EEENS1_24CollectiveEpilogueBwdGQAISA_fSD_Li256ELb1ELb1EEENS1_19SingleTileSchedulerILb1ELb0ELb0ELi128EEEEEEEEEvNT_6ParamsE$_ZN4cute3eso3ESOILb0ELb0EJNS_6LayoutINS_5tupleIJNS3_IJNS_1CILi2EEES5_EEENS4_ILi8EEES6_EEENS3_IJNS3_IJNS4_ILi1EEEiEEENS4_ILi1024EEENS3_IJiiEEEEEEEENS_10ViewEngineINS_8smem_ptrIPN7cutlass6half_tEEEEEEEC2ERKSE_RKSL_,($_ZN7cutlass13device_kernelIN5flash19enable_sm80_to_sm89INS1_16FlashAttnBwdSm80INS1_25CollectiveMainloopBwdSm80ILi2ELi2EN4cute5tupleIJNS5_1CILi128EEES8_NS7_ILi64EEEEEENS_6half_tEfNS_4arch4Sm80ELb0ELb1ELb1ELb1ELb1ELb0ELb0ELb0ELi2ELi4ELi4ELi4ELb0EEENS1_24CollectiveEpilogueBwdGQAISA_fSD_Li256ELb1ELb1EEENS1_19SingleTileSchedulerILb1ELb0ELb0ELi128EEEEEEEEEvNT_6ParamsE$_ZN4cute3eso3ESOILb0ELb0EJNS_6LayoutINS_5tupleIJNS3_IJNS_1CILi2EEES5_EEENS4_ILi8EEES6_EEENS3_IJNS3_IJNS4_ILi1EEEiEEENS4_ILi1024EEENS3_IJiiEEEEEEEEjEEC2ERKSE_RKj - $_ZN7cutlass13device_kernelIN5flash19enable_sm80_to_sm89INS1_16FlashAttnBwdSm80INS1_25CollectiveMainloopBwdSm80ILi2ELi2EN4cute5tupleIJNS5_1CILi128EEES8_NS7_ILi64EEEEEENS_6half_tEfNS_4arch4Sm80ELb0ELb1ELb1ELb1ELb1ELb0ELb0ELb0ELi2ELi4ELi4ELi4ELb0EEENS1_24CollectiveEpilogueBwdGQAISA_fSD_Li256ELb1ELb1EEENS1_19SingleTileSchedulerILb1ELb0ELb0ELi128EEEEEEEEEvNT_6ParamsE$_ZN4cute3eso3ESOILb0ELb0EJNS_6LayoutINS_5tupleIJNS3_IJNS_1CILi2EEES5_EEENS4_ILi8EEES6_EEENS3_IJNS3_IJNS4_ILi1EEEiEEENS4_ILi1024EEENS3_IJiiEEEEEEEENS_10ViewEngineINS_8smem_ptrIPN7cutlass6half_tEEEEEEEC2ERKSE_RKSL_)
$_ZN7cutlass13device_kernelIN5flash19enable_sm80_to_sm89INS1_16FlashAttnBwdSm80INS1_25CollectiveMainloopBwdSm80ILi2ELi2EN4cute5tupleIJNS5_1CILi128EEES8_NS7_ILi64EEEEEENS_6half_tEfNS_4arch4Sm80ELb0ELb1ELb1ELb1ELb1ELb0ELb0ELb0ELi2ELi4ELi4ELi4ELb0EEENS1_24CollectiveEpilogueBwdGQAISA_fSD_Li256ELb1ELb1EEENS1_19SingleTileSchedulerILb1ELb0ELb0ELi128EEEEEEEEEvNT_6ParamsE$_ZN4cute3eso3ESOILb0ELb0EJNS_6LayoutINS_5tupleIJNS3_IJNS_1CILi2EEES5_EEENS4_ILi8EEES6_EEENS3_IJNS3_IJNS4_ILi1EEEiEEENS4_ILi1024EEENS3_IJiiEEEEEEEENS_10ViewEngineINS_8smem_ptrIPN7cutlass6half_tEEEEEEEC2ERKSE_RKSL_:
[----:B------:R-:W-:Y:S02]  /*6120*/  IADD3 R3, R60, -c[0x0][0x20], RZ ;  /* 0x800008003c037a10 */ /* 0x000fe40007ffe0ff */
[----:B------:R-:W-:-:S03]  /*6130*/  IADD3 R2, R59, -c[0x0][0x20], RZ ;  /* 0x800008003b027a10 */ /* 0x000fc60007ffe0ff */
[----:B------:R1:W-:Y:S04]  /*6140*/  STL.64 [R3], R4 ;  /* 0x0000000403007387 */ /* 0x0003e80000100a00 */
[----:B------:R1:W-:Y:S04]  /*6150*/  STL [R3+0x8], R6 ;  /* 0x0000080603007387 */ /* 0x0003e80000100800 */
[----:B------:R-:W2:Y:S01]  /*6160*/  LDL.64 R14, [R2] ;  /* 0x00000000020e7983 */ /* 0x000ea20000100a00 */
[----:B------:R-:W-:-:S03]  /*6170*/  IMAD.MOV.U32 R13, RZ, RZ, 0x0 ;  /* 0x00000000ff0d7424 */ /* 0x000fc600078e00ff */
[----:B--2---:R1:W-:Y:S01]  /*6180*/  STL.64 [R3+0x10], R14 ;  /* 0x0000100e03007387 */ /* 0x0043e20000100a00 */
[----:B------:R-:W-:Y:S05]  /*6190*/  RET.REL.NODEC R12 `(_ZN7cutlass13device_kernelIN5flash19enable_sm80_to_sm89INS1_16FlashAttnBwdSm80INS1_25CollectiveMainloopBwdSm80ILi2ELi2EN4cute5tupleIJNS5_1CILi128EEES8_NS7_ILi64EEEEEENS_6half_tEfNS_4arch4Sm80ELb0ELb1ELb1ELb1ELb1ELb0ELb0ELb0ELi2ELi4ELi4ELi4ELb0EEENS1_24CollectiveEpilogueBwdGQAISA_fSD_Li256ELb1ELb1EEENS1_19SingleTileSchedulerILb1ELb0ELb0ELi128EEEEEEEEEvNT_6ParamsE) ;  /* 0xffff9e600c007950 */ /* 0x000fea0003c3ffff */
        .type           $_ZN7cutlass13device_kernelIN5flash19enable_sm80_to_sm89INS1_16FlashAttnBwdSm80INS1_25CollectiveMainloopBwdSm80ILi2ELi2EN4cute5tupleIJNS5_1CILi128EEES8_NS7_ILi64EEEEEENS_6half_tEfNS_4arch4Sm80ELb0ELb1ELb1ELb1ELb1ELb0ELb0ELb0ELi2ELi4ELi4ELi4ELb0EEENS1_24CollectiveEpilogueBwdGQAISA_fSD_Li256ELb1ELb1EEENS1_19SingleTileSchedulerILb1ELb0ELb0ELi128EEEEEEEEEvNT_6ParamsE$_ZN4cute3eso3ESOILb0ELb0EJNS_6LayoutINS_5tupleIJNS3_IJNS_1CILi2EEES5_EEENS4_ILi8EEES6_EEENS3_IJNS3_IJNS4_ILi1EEEiEEENS4_ILi1024EEENS3_IJiiEEEEEEEEjEEC2ERKSE_RKj,@function
        .size           $_ZN7cutlass13device_kernelIN5flash19enable_sm80_to_sm89INS1_16FlashAttnBwdSm80INS1_25CollectiveMainloopBwdSm80ILi2ELi2EN4cute5tupleIJNS5_1CILi128EEES8_NS7_ILi64EEEEEENS_6half_tEfNS_4arch4Sm80ELb0ELb1ELb1ELb1ELb1ELb0ELb0ELb0ELi2ELi4ELi4ELi4ELb0EEENS1_24CollectiveEpilogueBwdGQAISA_fSD_Li256ELb1ELb1EEENS1_19SingleTileSchedulerILb1ELb0ELb0ELi128EEEEEEEEEvNT_6ParamsE$_ZN4cute3eso3ESOILb0ELb0EJNS_6LayoutINS_5tupleIJNS3_IJNS_1CILi2EEES5_EEENS4_ILi8EEES6_EEENS3_IJNS3_IJNS4_ILi1EEEiEEENS4_ILi1024EEENS3_IJiiEEEEEEEEjEEC2ERKSE_RKj,($_ZN7cutlass13device_kernelIN5flash19enable_sm80_to_sm89INS1_16FlashAttnBwdSm80INS1_25CollectiveMainloopBwdSm80ILi2ELi2EN4cute5tupleIJNS5_1CILi128EEES8_NS7_ILi64EEEEEENS_6half_tEfNS_4arch4Sm80ELb0ELb1ELb1ELb1ELb1ELb0ELb0ELb0ELi2ELi4ELi4ELi4ELb0EEENS1_24CollectiveEpilogueBwdGQAISA_fSD_Li256ELb1ELb1EEENS1_19SingleTileSchedulerILb1ELb0ELb0ELi128EEEEEEEEEvNT_6ParamsE$_ZN4cute3eso3ESOILb0ELb0EJNS_6LayoutINS_5tupleIJNS3_IJNS_1CILi2EEES5_EEES6_NS4_ILi8EEEEEENS3_IJNS3_IJiNS4_ILi512EEEEEENS3_IJiiEEENS4_ILi1024EEEEEEEENS_10ViewEngineINS_8smem_ptrIPN7cutlass6half_tEEEEEEEC2ERKSE_RKSL_ - $_ZN7cutlass13device_kernelIN5flash19enable_sm80_to_sm89INS1_16FlashAttnBwdSm80INS1_25CollectiveMainloopBwdSm80ILi2ELi2EN4cute5tupleIJNS5_1CILi128EEES8_NS7_ILi64EEEEEENS_6half_tEfNS_4arch4Sm80ELb0ELb1ELb1ELb1ELb1ELb0ELb0ELb0ELi2ELi4ELi4ELi4ELb0EEENS1_24CollectiveEpilogueBwdGQAISA_fSD_Li256ELb1ELb1EEENS1_19SingleTileSchedulerILb1ELb0ELb0ELi128EEEEEEEEEvNT_6ParamsE$_ZN4cute3eso3ESOILb0ELb0EJNS_6LayoutINS_5tupleIJNS3_IJNS_1CILi2EEES5_EEENS4_ILi8EEES6_EEENS3_IJNS3_IJNS4_ILi1EEEiEEENS4_ILi1024EEENS3_IJiiEEEEEEEEjEEC2ERKSE_RKj)
$_ZN7cutlass13device_kernelIN5flash19enable_sm80_to_sm89INS1_16FlashAttnBwdSm80INS1_25CollectiveMainloopBwdSm80ILi2ELi2EN4cute5tupleIJNS5_1CILi128EEES8_NS7_ILi64EEEEEENS_6half_tEfNS_4arch4Sm80ELb0ELb1ELb1ELb1ELb1ELb0ELb0ELb0ELi2ELi4ELi4ELi4ELb0EEENS1_24CollectiveEpilogueBwdGQAISA_fSD_Li256ELb1ELb1EEENS1_19SingleTileSchedulerILb1ELb0ELb0ELi128EEEEEEEEEvNT_6ParamsE$_ZN4cute3eso3ESOILb0ELb0EJNS_6LayoutINS_5tupleIJNS3_IJNS_1CILi2EEES5_EEENS4_ILi8EEES6_EEENS3_IJNS3_IJNS4_ILi1EEEiEEENS4_ILi1024EEENS3_IJiiEEEEEEEEjEEC2ERKSE_RKj:
        /* <DEDUP_REMOVED lines=9> */
[----:B------:R-:W-:Y:S05]  /*6230*/  RET.REL.NODEC R14 `(_ZN7cutlass13device_kernelIN5flash19enable_sm80_to_sm89INS1_16FlashAttnBwdSm80INS1_25CollectiveMainloopBwdSm80ILi2ELi2EN4cute5tupleIJNS5_1CILi128EEES8_NS7_ILi64EEEEEENS_6half_tEfNS_4arch4Sm80ELb0ELb1ELb1ELb1ELb1ELb0ELb0ELb0ELi2ELi4ELi4ELi4ELb0EEENS1_24CollectiveEpilogueBwdGQAISA_fSD_Li256ELb1ELb1EEENS1_19SingleTileSchedulerILb1ELb0ELb0ELi128EEEEEEEEEvNT_6ParamsE) ;  /* 0xffff9dc00e007950 */ /* 0x000fea0003c3ffff */
        .type           $_ZN7cutlass13device_kernelIN5flash19enable_sm80_to_sm89INS1_16FlashAttnBwdSm80INS1_25CollectiveMainloopBwdSm80ILi2ELi2EN4cute5tupleIJNS5_1CILi128EEES8_NS7_ILi64EEEEEENS_6half_tEfNS_4arch4Sm80ELb0ELb1ELb1ELb1ELb1ELb0ELb0ELb0ELi2ELi4ELi4ELi4ELb0EEENS1_24CollectiveEpilogueBwdGQAISA_fSD_Li256ELb1ELb1EEENS1_19SingleTileSchedulerILb1ELb0ELb0ELi128EEEEEEEEEvNT_6ParamsE$_ZN4cute3eso3ESOILb0ELb0EJNS_6LayoutINS_5tupleIJNS3_IJNS_1CILi2EEES5_EEES6_NS4_ILi8EEEEEENS3_IJNS3_IJiNS4_ILi512EEEEEENS3_IJiiEEENS4_ILi1024EEEEEEEENS_10ViewEngineINS_8smem_ptrIPN7cutlass6half_tEEEEEEEC2ERKSE_RKSL_,@function
        .size           $_ZN7cutlass13device_kernelIN5flash19enable_sm80_to_sm89INS1_16FlashAttnBwdSm80INS1_25CollectiveMainloopBwdSm80ILi2ELi2EN4cute5tupleIJNS5_1CILi128EEES8_NS7_ILi64EEEEEENS_6half_tEfNS_4arch4Sm80ELb0ELb1ELb1ELb1ELb1ELb0ELb0ELb0ELi2ELi4ELi4ELi4ELb0EEENS1_24CollectiveEpilogueBwdGQAISA_fSD_Li256ELb1ELb1EEENS1_19SingleTileSchedulerILb1ELb0ELb0ELi128EEEEEEEEEvNT_6ParamsE$_ZN4cute3eso3ESOILb0ELb0EJNS_6LayoutINS_5tupleIJNS3_IJNS_1CILi2EEES5_EEES6_NS4_ILi8EEEEEENS3_IJNS3_IJiNS4_ILi512EEEEEENS3_IJiiEEENS4_ILi1024EEEEEEEENS_10ViewEngineINS_8smem_ptrIPN7cutlass6half_tEEEEEEEC2ERKSE_RKSL_,($_ZN7cutlass13device_kernelIN5flash19enable_sm80_to_sm89INS1_16FlashAttnBwdSm80INS1_25CollectiveMainloopBwdSm80ILi2ELi2EN4cute5tupleIJNS5_1CILi128EEES8_NS7_ILi64EEEEEENS_6half_tEfNS_4arch4Sm80ELb0ELb1ELb1ELb1ELb1ELb0ELb0ELb0ELi2ELi4ELi4ELi4ELb0EEENS1_24CollectiveEpilogueBwdGQAISA_fSD_Li256ELb1ELb1EEENS1_19SingleTileSchedulerILb1ELb0ELb0ELi128EEEEEEEEEvNT_6ParamsE$_ZN4cute3eso3ESOILb0ELb0EJNS_6LayoutINS_5tupleIJNS3_IJNS_1CILi2EEES5_EEES6_NS4_ILi8EEEEEENS3_IJNS3_IJiNS4_ILi512EEEEEENS3_IJiiEEENS4_ILi1024EEEEEEEEjEEC2ERKSE_RKj - $_ZN7cutlass13device_kernelIN5flash19enable_sm80_to_sm89INS1_16FlashAttnBwdSm80INS1_25CollectiveMainloopBwdSm80ILi2ELi2EN4cute5tupleIJNS5_1CILi128EEES8_NS7_ILi64EEEEEENS_6half_tEfNS_4arch4Sm80ELb0ELb1ELb1ELb1ELb1ELb0ELb0ELb0ELi2ELi4ELi4ELi4ELb0EEENS1_24CollectiveEpilogueBwdGQAISA_fSD_Li256ELb1ELb1EEENS1_19SingleTileSchedulerILb1ELb0ELb0ELi128EEEEEEEEEvNT_6ParamsE$_ZN4cute3eso3ESOILb0ELb0EJNS_6LayoutINS_5tupleIJNS3_IJNS_1CILi2EEES5_EEES6_NS4_ILi8EEEEEENS3_IJNS3_IJiNS4_ILi512EEEEEENS3_IJiiEEENS4_ILi1024EEEEEEEENS_10ViewEngineINS_8smem_ptrIPN7cutlass6half_tEEEEEEEC2ERKSE_RKSL_)
$_ZN7cutlass13device_kernelIN5flash19enable_sm80_to_sm89INS1_16FlashAttnBwdSm80INS1_25CollectiveMainloopBwdSm80ILi2ELi2EN4cute5tupleIJNS5_1CILi128EEES8_NS7_ILi64EEEEEENS_6half_tEfNS_4arch4Sm80ELb0ELb1ELb1ELb1ELb1ELb0ELb0ELb0ELi2ELi4ELi4ELi4ELb0EEENS1_24CollectiveEpilogueBwdGQAISA_fSD_Li256ELb1ELb1EEENS1_19SingleTileSchedulerILb1ELb0ELb0ELi128EEEEEEEEEvNT_6ParamsE$_ZN4cute3eso3ESOILb0ELb0EJNS_6LayoutINS_5tupleIJNS3_IJNS_1CILi2EEES5_EEES6_NS4_ILi8EEEEEENS3_IJNS3_IJiNS4_ILi512EEEEEENS3_IJiiEEENS4_ILi1024EEEEEEEENS_10ViewEngineINS_8smem_ptrIPN7cutlass6half_tEEEEEEEC2ERKSE_RKSL_:
        /* <DEDUP_REMOVED lines=8> */
        .type           $_ZN7cutlass13device_kernelIN5flash19enable_sm80_to_sm89INS1_16FlashAttnBwdSm80INS1_25CollectiveMainloopBwdSm80ILi2ELi2EN4cute5tupleIJNS5_1CILi128EEES8_NS7_ILi64EEEEEENS_6half_tEfNS_4arch4Sm80ELb0ELb1ELb1ELb1ELb1ELb0ELb0ELb0ELi2ELi4ELi4ELi4ELb0EEENS1_24CollectiveEpilogueBwdGQAISA_fSD_Li256ELb1ELb1EEENS1_19SingleTileSchedulerILb1ELb0ELb0ELi128EEEEEEEEEvNT_6ParamsE$_ZN4cute3eso3ESOILb0ELb0EJNS_6LayoutINS_5tupleIJNS3_IJNS_1CILi2EEES5_EEES6_NS4_ILi8EEEEEENS3_IJNS3_IJiNS4_ILi512EEEEEENS3_IJiiEEENS4_ILi1024EEEEEEEEjEEC2ERKSE_RKj,@function
        .size           $_ZN7cutlass13device_kernelIN5flash19enable_sm80_to_sm89INS1_16FlashAttnBwdSm80INS1_25CollectiveMainloopBwdSm80ILi2ELi2EN4cute5tupleIJNS5_1CILi128EEES8_NS7_ILi64EEEEEENS_6half_tEfNS_4arch4Sm80ELb0ELb1ELb1ELb1ELb1ELb0ELb0ELb0ELi2ELi4ELi4ELi4ELb0EEENS1_24CollectiveEpilogueBwdGQAISA_fSD_Li256ELb1ELb1EEENS1_19SingleTileSchedulerILb1ELb0ELb0ELi128EEEEEEEEEvNT_6ParamsE$_ZN4cute3eso3ESOILb0ELb0EJNS_6LayoutINS_5tupleIJNS3_IJNS_1CILi2EEES5_EEES6_NS4_ILi8EEEEEENS3_IJNS3_IJiNS4_ILi512EEEEEENS3_IJiiEEENS4_ILi1024EEEEEEEEjEEC2ERKSE_RKj,($_ZN7cutlass13device_kernelIN5flash19enable_sm80_to_sm89INS1_16FlashAttnBwdSm80INS1_25CollectiveMainloopBwdSm80ILi2ELi2EN4cute5tupleIJNS5_1CILi128EEES8_NS7_ILi64EEEEEENS_6half_tEfNS_4arch4Sm80ELb0ELb1ELb1ELb1ELb1ELb0ELb0ELb0ELi2ELi4ELi4ELi4ELb0EEENS1_24CollectiveEpilogueBwdGQAISA_fSD_Li256ELb1ELb1EEENS1_19SingleTileSchedulerILb1ELb0ELb0ELi128EEEEEEEEEvNT_6ParamsE$_ZN4cute3eso3ESOILb0ELb0EJNS_6LayoutINS_5tupleIJNS3_IJNS_1CILi2EEES5_S5_EEES5_NS3_IJNS3_IJS5_S5_EEES5_EEEEEENS3_IJNS3_IJNS4_ILi1EEENS4_ILi512EEEiEEENS4_ILi4096EEENS3_IJNS3_IJiiEEENS4_ILi8192EEEEEEEEEEENS_10ViewEngineINS_8smem_ptrIPN7cutlass6half_tEEEEEEEC2ERKSI_RKSP_ - $_ZN7cutlass13device_kernelIN5flash19enable_sm80_to_sm89INS1_16FlashAttnBwdSm80INS1_25CollectiveMainloopBwdSm80ILi2ELi2EN4cute5tupleIJNS5_1CILi128EEES8_NS7_ILi64EEEEEENS_6half_tEfNS_4arch4Sm80ELb0ELb1ELb1ELb1ELb1ELb0ELb0ELb0ELi2ELi4ELi4ELi4ELb0EEENS1_24CollectiveEpilogueBwdGQAISA_fSD_Li256ELb1ELb1EEENS1_19SingleTileSchedulerILb1ELb0ELb0ELi128EEEEEEEEEvNT_6ParamsE$_ZN4cute3eso3ESOILb0ELb0EJNS_6LayoutINS_5tupleIJNS3_IJNS_1CILi2EEES5_EEES6_NS4_ILi8EEEEEENS3_IJNS3_IJiNS4_ILi512EEEEEENS3_IJiiEEENS4_ILi1024EEEEEEEEjEEC2ERKSE_RKj)
$_ZN7cutlass13device_kernelIN5flash19enable_sm80_to_sm89INS1_16FlashAttnBwdSm80INS1_25CollectiveMainloopBwdSm80ILi2ELi2EN4cute5tupleIJNS5_1CILi128EEES8_NS7_ILi64EEEEEENS_6half_tEfNS_4arch4Sm80ELb0ELb1ELb1ELb1ELb1ELb0ELb0ELb0ELi2ELi4ELi4ELi4ELb0EEENS1_24CollectiveEpilogueBwdGQAISA_fSD_Li256ELb1ELb1EEENS1_19SingleTileSchedulerILb1ELb0ELb0ELi128EEEEEEEEEvNT_6ParamsE$_ZN4cute3eso3ESOILb0ELb0EJNS_6LayoutINS_5tupleIJNS3_IJNS_1CILi2EEES5_EEES6_NS4_ILi8EEEEEENS3_IJNS3_IJiNS4_ILi512EEEEEENS3_IJiiEEENS4_ILi1024EEEEEEEEjEEC2ERKSE_RKj:
        /* <DEDUP_REMOVED lines=10> */
        .type           $_ZN7cutlass13device_kernelIN5flash19enable_sm80_to_sm89INS1_16FlashAttnBwdSm80INS1_25CollectiveMainloopBwdSm80ILi2ELi2EN4cute5tupleIJNS5_1CILi128EEES8_NS7_ILi64EEEEEENS_6half_tEfNS_4arch4Sm80ELb0ELb1ELb1ELb1ELb1ELb0ELb0ELb0ELi2ELi4ELi4ELi4ELb0EEENS1_24CollectiveEpilogueBwdGQAISA_fSD_Li256ELb1ELb1EEENS1_19SingleTileSchedulerILb1ELb0ELb0ELi128EEEEEEEEEvNT_6ParamsE$_ZN4cute3eso3ESOILb0ELb0EJNS_6LayoutINS_5tupleIJNS3_IJNS_1CILi2EEES5_S5_EEES5_NS3_IJNS3_IJS5_S5_EEES5_EEEEEENS3_IJNS3_IJNS4_ILi1EEENS4_ILi512EEEiEEENS4_ILi4096EEENS3_IJNS3_IJiiEEENS4_ILi8192EEEEEEEEEEENS_10ViewEngineINS_8smem_ptrIPN7cutlass6half_tEEEEEEEC2ERKSI_RKSP_,@function
        .size           $_ZN7cutlass13device_kernelIN5flash19enable_sm80_to_sm89INS1_16FlashAttnBwdSm80INS1_25CollectiveMainloopBwdSm80ILi2ELi2EN4cute5tupleIJNS5_1CILi128EEES8_NS7_ILi64EEEEEENS_6half_tEfNS_4arch4Sm80ELb0ELb1ELb1ELb1ELb1ELb0ELb0ELb0ELi2ELi4ELi4ELi4ELb0EEENS1_24CollectiveEpilogueBwdGQAISA_fSD_Li256ELb1ELb1EEENS1_19SingleTileSchedulerILb1ELb0ELb0ELi128EEEEEEEEEvNT_6ParamsE$_ZN4cute3eso3ESOILb0ELb0EJNS_6LayoutINS_5tupleIJNS3_IJNS_1CILi2EEES5_S5_EEES5_NS3_IJNS3_IJS5_S5_EEES5_EEEEEENS3_IJNS3_IJNS4_ILi1EEENS4_ILi512EEEiEEENS4_ILi4096EEENS3_IJNS3_IJiiEEENS4_ILi8192EEEEEEEEEEENS_10ViewEngineINS_8smem_ptrIPN7cutlass6half_tEEEEEEEC2ERKSI_RKSP_,($_ZN7cutlass13device_kernelIN5flash19enable_sm80_to_sm89INS1_16FlashAttnBwdSm80INS1_25CollectiveMainloopBwdSm80ILi2ELi2EN4cute5tupleIJNS5_1CILi128EEES8_NS7_ILi64EEEEEENS_6half_tEfNS_4arch4Sm80ELb0ELb1ELb1ELb1ELb1ELb0ELb0ELb0ELi2ELi4ELi4ELi4ELb0EEENS1_24CollectiveEpilogueBwdGQAISA_fSD_Li256ELb1ELb1EEENS1_19SingleTileSchedulerILb1ELb0ELb0ELi128EEEEEEEEEvNT_6ParamsE$_ZN4cute3eso3ESOILb0ELb0EJNS_6LayoutINS_5tupleIJNS3_IJNS_1CILi2EEES5_S5_EEES5_NS3_IJNS3_IJS5_S5_EEES5_EEEEEENS3_IJNS3_IJNS4_ILi1EEENS4_ILi512EEEiEEENS4_ILi4096EEENS3_IJNS3_IJiiEEENS4_ILi8192EEEEEEEEEEEjEEC2ERKSI_RKj - $_ZN7cutlass13device_kernelIN5flash19enable_sm80_to_sm89INS1_16FlashAttnBwdSm80INS1_25CollectiveMainloopBwdSm80ILi2ELi2EN4cute5tupleIJNS5_1CILi128EEES8_NS7_ILi64EEEEEENS_6half_tEfNS_4arch4Sm80ELb0ELb1ELb1ELb1ELb1ELb0ELb0ELb0ELi2ELi4ELi4ELi4ELb0EEENS1_24CollectiveEpilogueBwdGQAISA_fSD_Li256ELb1ELb1EEENS1_19SingleTileSchedulerILb1ELb0ELb0ELi128EEEEEEEEEvNT_6ParamsE$_ZN4cute3eso3ESOILb0ELb0EJNS_6LayoutINS_5tupleIJNS3_IJNS_1CILi2EEES5_S5_EEES5_NS3_IJNS3_IJS5_S5_EEES5_EEEEEENS3_IJNS3_IJNS4_ILi1EEENS4_ILi512EEEiEEENS4_ILi4096EEENS3_IJNS3_IJiiEEENS4_ILi8192EEEEEEEEEEENS_10ViewEngineINS_8smem_ptrIPN7cutlass6half_tEEEEEEEC2ERKSI_RKSP_)
$_ZN7cutlass13device_kernelIN5flash19enable_sm80_to_sm89INS1_16FlashAttnBwdSm80INS1_25CollectiveMainloopBwdSm80ILi2ELi2EN4cute5tupleIJNS5_1CILi128EEES8_NS7_ILi64EEEEEENS_6half_tEfNS_4arch4Sm80ELb0ELb1ELb1ELb1ELb1ELb0ELb0ELb0ELi2ELi4ELi4ELi4ELb0EEENS1_24CollectiveEpilogueBwdGQAISA_fSD_Li256ELb1ELb1EEENS1_19SingleTileSchedulerILb1ELb0ELb0ELi128EEEEEEEEEvNT_6ParamsE$_ZN4cute3eso3ESOILb0ELb0EJNS_6LayoutINS_5tupleIJNS3_IJNS_1CILi2EEES5_S5_EEES5_NS3_IJNS3_IJS5_S5_EEES5_EEEEEENS3_IJNS3_IJNS4_ILi1EEENS4_ILi512EEEiEEENS4_ILi4096EEENS3_IJNS3_IJiiEEENS4_ILi8192EEEEEEEEEEENS_10ViewEngineINS_8smem_ptrIPN7cutlass6half_tEEEEEEEC2ERKSI_RKSP_:
        /* <DEDUP_REMOVED lines=8> */
        .type           $_ZN7cutlass13device_kernelIN5flash19enable_sm80_to_sm89INS1_16FlashAttnBwdSm80INS1_25CollectiveMainloopBwdSm80ILi2ELi2EN4cute5tupleIJNS5_1CILi128EEES8_NS7_ILi64EEEEEENS_6half_tEfNS_4arch4Sm80ELb0ELb1ELb1ELb1ELb1ELb0ELb0ELb0ELi2ELi4ELi4ELi4ELb0EEENS1_24CollectiveEpilogueBwdGQAISA_fSD_Li256ELb1ELb1EEENS1_19SingleTileSchedulerILb1ELb0ELb0ELi128EEEEEEEEEvNT_6ParamsE$_ZN4cute3eso3ESOILb0ELb0EJNS_6LayoutINS_5tupleIJNS3_IJNS_1CILi2EEES5_S5_EEES5_NS3_IJNS3_IJS5_S5_EEES5_EEEEEENS3_IJNS3_IJNS4_ILi1EEENS4_ILi512EEEiEEENS4_ILi4096EEENS3_IJNS3_IJiiEEENS4_ILi8192EEEEEEEEEEEjEEC2ERKSI_RKj,@function
        .size           $_ZN7cutlass13device_kernelIN5flash19enable_sm80_to_sm89INS1_16FlashAttnBwdSm80INS1_25CollectiveMainloopBwdSm80ILi2ELi2EN4cute5tupleIJNS5_1CILi128EEES8_NS7_ILi64EEEEEENS_6half_tEfNS_4arch4Sm80ELb0ELb1ELb1ELb1ELb1ELb0ELb0ELb0ELi2ELi4ELi4ELi4ELb0EEENS1_24CollectiveEpilogueBwdGQAISA_fSD_Li256ELb1ELb1EEENS1_19SingleTileSchedulerILb1ELb0ELb0ELi128EEEEEEEEEvNT_6ParamsE$_ZN4cute3eso3ESOILb0ELb0EJNS_6LayoutINS_5tupleIJNS3_IJNS_1CILi2EEES5_S5_EEES5_NS3_IJNS3_IJS5_S5_EEES5_EEEEEENS3_IJNS3_IJNS4_ILi1EEENS4_ILi512EEEiEEENS4_ILi4096EEENS3_IJNS3_IJiiEEENS4_ILi8192EEEEEEEEEEEjEEC2ERKSI_RKj,($_ZN7cutlass13device_kernelIN5flash19enable_sm80_to_sm89INS1_16FlashAttnBwdSm80INS1_25CollectiveMainloopBwdSm80ILi2ELi2EN4cute5tupleIJNS5_1CILi128EEES8_NS7_ILi64EEEEEENS_6half_tEfNS_4arch4Sm80ELb0ELb1ELb1ELb1ELb1ELb0ELb0ELb0ELi2ELi4ELi4ELi4ELb0EEENS1_24CollectiveEpilogueBwdGQAISA_fSD_Li256ELb1ELb1EEENS1_19SingleTileSchedulerILb1ELb0ELb0ELi128EEEEEEEEEvNT_6ParamsE$_ZN4cute3eso3ESOILb0ELb0EJNS_6LayoutINS_5tupleIJNS3_IJNS_1CILi2EEES5_S5_EEES5_NS3_IJS5_S5_EEEEEENS3_IJNS3_IJNS4_ILi1EEENS4_ILi512EEEiEEENS4_ILi4096EEENS3_IJiiEEEEEEEENS_10ViewEngineINS_8smem_ptrIPN7cutlass6half_tEEEEEEEC2ERKSF_RKSM_ - $_ZN7cutlass13device_kernelIN5flash19enable_sm80_to_sm89INS1_16FlashAttnBwdSm80INS1_25CollectiveMainloopBwdSm80ILi2ELi2EN4cute5tupleIJNS5_1CILi128EEES8_NS7_ILi64EEEEEENS_6half_tEfNS_4arch4Sm80ELb0ELb1ELb1ELb1ELb1ELb0ELb0ELb0ELi2ELi4ELi4ELi4ELb0EEENS1_24CollectiveEpilogueBwdGQAISA_fSD_Li256ELb1ELb1EEENS1_19SingleTileSchedulerILb1ELb0ELb0ELi128EEEEEEEEEvNT_6ParamsE$_ZN4cute3eso3ESOILb0ELb0EJNS_6LayoutINS_5tupleIJNS3_IJNS_1CILi2EEES5_S5_EEES5_NS3_IJNS3_IJS5_S5_EEES5_EEEEEENS3_IJNS3_IJNS4_ILi1EEENS4_ILi512EEEiEEENS4_ILi4096EEENS3_IJNS3_IJiiEEENS4_ILi8192EEEEEEEEEEEjEEC2ERKSI_RKj)
$_ZN7cutlass13device_kernelIN5flash19enable_sm80_to_sm89INS1_16FlashAttnBwdSm80INS1_25CollectiveMainloopBwdSm80ILi2ELi2EN4cute5tupleIJNS5_1CILi128EEES8_NS7_ILi64EEEEEENS_6half_tEfNS_4arch4Sm80ELb0ELb1ELb1ELb1ELb1ELb0ELb0ELb0ELi2ELi4ELi4ELi4ELb0EEENS1_24CollectiveEpilogueBwdGQAISA_fSD_Li256ELb1ELb1EEENS1_19SingleTileSchedulerILb1ELb0ELb0ELi128EEEEEEEEEvNT_6ParamsE$_ZN4cute3eso3ESOILb0ELb0EJNS_6LayoutINS_5tupleIJNS3_IJNS_1CILi2EEES5_S5_EEES5_NS3_IJNS3_IJS5_S5_EEES5_EEEEEENS3_IJNS3_IJNS4_ILi1EEENS4_ILi512EEEiEEENS4_ILi4096EEENS3_IJNS3_IJiiEEENS4_ILi8192EEEEEEEEEEEjEEC2ERKSI_RKj:
        /* <DEDUP_REMOVED lines=10> */
        .type           $_ZN7cutlass13device_kernelIN5flash19enable_sm80_to_sm89INS1_16FlashAttnBwdSm80INS1_25CollectiveMainloopBwdSm80ILi2ELi2EN4cute5tupleIJNS5_1CILi128EEES8_NS7_ILi64EEEEEENS_6half_tEfNS_4arch4Sm80ELb0ELb1ELb1ELb1ELb1ELb0ELb0ELb0ELi2ELi4ELi4ELi4ELb0EEENS1_24CollectiveEpilogueBwdGQAISA_fSD_Li256ELb1ELb1EEENS1_19SingleTileSchedulerILb1ELb0ELb0ELi128EEEEEEEEEvNT_6ParamsE$_ZN4cute3eso3ESOILb0ELb0EJNS_6LayoutINS_5tupleIJNS3_IJNS_1CILi2EEES5_S5_EEES5_NS3_IJS5_S5_EEEEEENS3_IJNS3_IJNS4_ILi1EEENS4_ILi512EEEiEEENS4_ILi4096EEENS3_IJiiEEEEEEEENS_10ViewEngineINS_8smem_ptrIPN7cutlass6half_tEEEEEEEC2ERKSF_RKSM_,@function
        .size           $_ZN7cutlass13device_kernelIN5flash19enable_sm80_to_sm89INS1_16FlashAttnBwdSm80INS1_25CollectiveMainloopBwdSm80ILi2ELi2EN4cute5tupleIJNS5_1CILi128EEES8_NS7_ILi64EEEEEENS_6half_tEfNS_4arch4Sm80ELb0ELb1ELb1ELb1ELb1ELb0ELb0ELb0ELi2ELi4ELi4ELi4ELb0EEENS1_24CollectiveEpilogueBwdGQAISA_fSD_Li256ELb1ELb1EEENS1_19SingleTileSchedulerILb1ELb0ELb0ELi128EEEEEEEEEvNT_6ParamsE$_ZN4cute3eso3ESOILb0ELb0EJNS_6LayoutINS_5tupleIJNS3_IJNS_1CILi2EEES5_S5_EEES5_NS3_IJS5_S5_EEEEEENS3_IJNS3_IJNS4_ILi1EEENS4_ILi512EEEiEEENS4_ILi4096EEENS3_IJiiEEEEEEEENS_10ViewEngineINS_8smem_ptrIPN7cutlass6half_tEEEEEEEC2ERKSF_RKSM_,($_ZN7cutlass13device_kernelIN5flash19enable_sm80_to_sm89INS1_16FlashAttnBwdSm80INS1_25CollectiveMainloopBwdSm80ILi2ELi2EN4cute5tupleIJNS5_1CILi128EEES8_NS7_ILi64EEEEEENS_6half_tEfNS_4arch4Sm80ELb0ELb1ELb1ELb1ELb1ELb0ELb0ELb0ELi2ELi4ELi4ELi4ELb0EEENS1_24CollectiveEpilogueBwdGQAISA_fSD_Li256ELb1ELb1EEENS1_19SingleTileSchedulerILb1ELb0ELb0ELi128EEEEEEEEEvNT_6ParamsE$_ZN4cute3eso3ESOILb0ELb0EJNS_6LayoutINS_5tupleIJNS3_IJNS_1CILi2EEES5_S5_EEES5_NS3_IJS5_S5_EEEEEENS3_IJNS3_IJNS4_ILi1EEENS4_ILi512EEEiEEENS4_ILi4096EEENS3_IJiiEEEEEEEEjEEC2ERKSF_RKj - $_ZN7cutlass13device_kernelIN5flash19enable_sm80_to_sm89INS1_16FlashAttnBwdSm80INS1_25CollectiveMainloopBwdSm80ILi2ELi2EN4cute5tupleIJNS5_1CILi128EEES8_NS7_ILi64EEEEEENS_6half_tEfNS_4arch4Sm80ELb0ELb1ELb1ELb1ELb1ELb0ELb0ELb0ELi2ELi4ELi4ELi4ELb0EEENS1_24CollectiveEpilogueBwdGQAISA_fSD_Li256ELb1ELb1EEENS1_19SingleTileSchedulerILb1ELb0ELb0ELi128EEEEEEEEEvNT_6ParamsE$_ZN4cute3eso3ESOILb0ELb0EJNS_6LayoutINS_5tupleIJNS3_IJNS_1CILi2EEES5_S5_EEES5_NS3_IJS5_S5_EEEEEENS3_IJNS3_IJNS4_ILi1EEENS4_ILi512EEEiEEENS4_ILi4096EEENS3_IJiiEEEEEEEENS_10ViewEngineINS_8smem_ptrIPN7cutlass6half_tEEEEEEEC2ERKSF_RKSM_)
$_ZN7cutlass13device_kernelIN5flash19enable_sm80_to_sm89INS1_16FlashAttnBwdSm80INS1_25CollectiveMainloopBwdSm80ILi2ELi2EN4cute5tupleIJNS5_1CILi128EEES8_NS7_ILi64EEEEEENS_6half_tEfNS_4arch4Sm80ELb0ELb1ELb1ELb1ELb1ELb0ELb0ELb0ELi2ELi4ELi4ELi4ELb0EEENS1_24CollectiveEpilogueBwdGQAISA_fSD_Li256ELb1ELb1EEENS1_19SingleTileSchedulerILb1ELb0ELb0ELi128EEEEEEEEEvNT_6ParamsE$_ZN4cute3eso3ESOILb0ELb0EJNS_6LayoutINS_5tupleIJNS3_IJNS_1CILi2EEES5_S5_EEES5_NS3_IJS5_S5_EEEEEENS3_IJNS3_IJNS4_ILi1EEENS4_ILi512EEEiEEENS4_ILi4096EEENS3_IJiiEEEEEEEENS_10ViewEngineINS_8smem_ptrIPN7cutlass6half_tEEEEEEEC2ERKSF_RKSM_:
        /* <DEDUP_REMOVED lines=8> */
        .type           $_ZN7cutlass13device_kernelIN5flash19enable_sm80_to_sm89INS1_16FlashAttnBwdSm80INS1_25CollectiveMainloopBwdSm80ILi2ELi2EN4cute5tupleIJNS5_1CILi128EEES8_NS7_ILi64EEEEEENS_6half_tEfNS_4arch4Sm80ELb0ELb1ELb1ELb1ELb1ELb0ELb0ELb0ELi2ELi4ELi4ELi4ELb0EEENS1_24CollectiveEpilogueBwdGQAISA_fSD_Li256ELb1ELb1EEENS1_19SingleTileSchedulerILb1ELb0ELb0ELi128EEEEEEEEEvNT_6ParamsE$_ZN4cute3eso3ESOILb0ELb0EJNS_6LayoutINS_5tupleIJNS3_IJNS_1CILi2EEES5_S5_EEES5_NS3_IJS5_S5_EEEEEENS3_IJNS3_IJNS4_ILi1EEENS4_ILi512EEEiEEENS4_ILi4096EEENS3_IJiiEEEEEEEEjEEC2ERKSF_RKj,@function
        .size           $_ZN7cutlass13device_kernelIN5flash19enable_sm80_to_sm89INS1_16FlashAttnBwdSm80INS1_25CollectiveMainloopBwdSm80ILi2ELi2EN4cute5tupleIJNS5_1CILi128EEES8_NS7_ILi64EEEEEENS_6half_tEfNS_4arch4Sm80ELb0ELb1ELb1ELb1ELb1ELb0ELb0ELb0ELi2ELi4ELi4ELi4ELb0EEENS1_24CollectiveEpilogueBwdGQAISA_fSD_Li256ELb1ELb1EEENS1_19SingleTileSchedulerILb1ELb0ELb0ELi128EEEEEEEEEvNT_6ParamsE$_ZN4cute3eso3ESOILb0ELb0EJNS_6LayoutINS_5tupleIJNS3_IJNS_1CILi2EEES5_S5_EEES5_NS3_IJS5_S5_EEEEEENS3_IJNS3_IJNS4_ILi1EEENS4_ILi512EEEiEEENS4_ILi4096EEENS3_IJiiEEEEEEEEjEEC2ERKSF_RKj,($_ZN7cutlass13device_kernelIN5flash19enable_sm80_to_sm89INS1_16FlashAttnBwdSm80INS1_25CollectiveMainloopBwdSm80ILi2ELi2EN4cute5tupleIJNS5_1CILi128EEES8_NS7_ILi64EEEEEENS_6half_tEfNS_4arch4Sm80ELb0ELb1ELb1ELb1ELb1ELb0ELb0ELb0ELi2ELi4ELi4ELi4ELb0EEENS1_24CollectiveEpilogueBwdGQAISA_fSD_Li256ELb1ELb1EEENS1_19SingleTileSchedulerILb1ELb0ELb0ELi128EEEEEEEEEvNT_6ParamsE$_ZN4cute3eso3ESOILb0ELb0EJNS_6LayoutINS_5tupleIJNS3_IJNS_1CILi8EEENS4_ILi1EEEEEENS3_IJNS4_ILi2EEEEEEEEENS3_IJNS3_IJS6_NS4_ILi0EEEEEENS3_IJiEEEEEEEENS_10ViewEngineINS_8smem_ptrIPN7cutlass6half_tEEEEEEEC2ERKSF_RKSM_ - $_ZN7cutlass13device_kernelIN5flash19enable_sm80_to_sm89INS1_16FlashAttnBwdSm80INS1_25CollectiveMainloopBwdSm80ILi2ELi2EN4cute5tupleIJNS5_1CILi128EEES8_NS7_ILi64EEEEEENS_6half_tEfNS_4arch4Sm80ELb0ELb1ELb1ELb1ELb1ELb0ELb0ELb0ELi2ELi4ELi4ELi4ELb0EEENS1_24CollectiveEpilogueBwdGQAISA_fSD_Li256ELb1ELb1EEENS1_19SingleTileSchedulerILb1ELb0ELb0ELi128EEEEEEEEEvNT_6ParamsE$_ZN4cute3eso3ESOILb0ELb0EJNS_6LayoutINS_5tupleIJNS3_IJNS_1CILi2EEES5_S5_EEES5_NS3_IJS5_S5_EEEEEENS3_IJNS3_IJNS4_ILi1EEENS4_ILi512EEEiEEENS4_ILi4096EEENS3_IJiiEEEEEEEEjEEC2ERKSF_RKj)
$_ZN7cutlass13device_kernelIN5flash19enable_sm80_to_sm89INS1_16FlashAttnBwdSm80INS1_25CollectiveMainloopBwdSm80ILi2ELi2EN4cute5tupleIJNS5_1CILi128EEES8_NS7_ILi64EEEEEENS_6half_tEfNS_4arch4Sm80ELb0ELb1ELb1ELb1ELb1ELb0ELb0ELb0ELi2ELi4ELi4ELi4ELb0EEENS1_24CollectiveEpilogueBwdGQAISA_fSD_Li256ELb1ELb1EEENS1_19SingleTileSchedulerILb1ELb0ELb0ELi128EEEEEEEEEvNT_6ParamsE$_ZN4cute3eso3ESOILb0ELb0EJNS_6LayoutINS_5tupleIJNS3_IJNS_1CILi2EEES5_S5_EEES5_NS3_IJS5_S5_EEEEEENS3_IJNS3_IJNS4_ILi1EEENS4_ILi512EEEiEEENS4_ILi4096EEENS3_IJiiEEEEEEEEjEEC2ERKSF_RKj:
        /* <DEDUP_REMOVED lines=10> */
        .type           $_ZN7cutlass13device_kernelIN5flash19enable_sm80_to_sm89INS1_16FlashAttnBwdSm80INS1_25CollectiveMainloopBwdSm80ILi2ELi2EN4cute5tupleIJNS5_1CILi128EEES8_NS7_ILi64EEEEEENS_6half_tEfNS_4arch4Sm80ELb0ELb1ELb1ELb1ELb1ELb0ELb0ELb0ELi2ELi4ELi4ELi4ELb0EEENS1_24CollectiveEpilogueBwdGQAISA_fSD_Li256ELb1ELb1EEENS1_19SingleTileSchedulerILb1ELb0ELb0ELi128EEEEEEEEEvNT_6ParamsE$_ZN4cute3eso3ESOILb0ELb0EJNS_6LayoutINS_5tupleIJNS3_IJNS_1CILi8EEENS4_ILi1EEEEEENS3_IJNS4_ILi2EEEEEEEEENS3_IJNS3_IJS6_NS4_ILi0EEEEEENS3_IJiEEEEEEEENS_10ViewEngineINS_8smem_ptrIPN7cutlass6half_tEEEEEEEC2ERKSF_RKSM_,@function
        .size           $_ZN7cutlass13device_kernelIN5flash19enable_sm80_to_sm89INS1_16FlashAttnBwdSm80INS1_25CollectiveMainloopBwdSm80ILi2ELi2EN4cute5tupleIJNS5_1CILi128EEES8_NS7_ILi64EEEEEENS_6half_tEfNS_4arch4Sm80ELb0ELb1ELb1ELb1ELb1ELb0ELb0ELb0ELi2ELi4ELi4ELi4ELb0EEENS1_24CollectiveEpilogueBwdGQAISA_fSD_Li256ELb1ELb1EEENS1_19SingleTileSchedulerILb1ELb0ELb0ELi128EEEEEEEEEvNT_6ParamsE$_ZN4cute3eso3ESOILb0ELb0EJNS_6LayoutINS_5tupleIJNS3_IJNS_1CILi8EEENS4_ILi1EEEEEENS3_IJNS4_ILi2EEEEEEEEENS3_IJNS3_IJS6_NS4_ILi0EEEEEENS3_IJiEEEEEEEENS_10ViewEngineINS_8smem_ptrIPN7cutlass6half_tEEEEEEEC2ERKSF_RKSM_,($_ZN7cutlass13device_kernelIN5flash19enable_sm80_to_sm89INS1_16FlashAttnBwdSm80INS1_25CollectiveMainloopBwdSm80ILi2ELi2EN4cute5tupleIJNS5_1CILi128EEES8_NS7_ILi64EEEEEENS_6half_tEfNS_4arch4Sm80ELb0ELb1ELb1ELb1ELb1ELb0ELb0ELb0ELi2ELi4ELi4ELi4ELb0EEENS1_24CollectiveEpilogueBwdGQAISA_fSD_Li256ELb1ELb1EEENS1_19SingleTileSchedulerILb1ELb0ELb0ELi128EEEEEEEEEvNT_6ParamsE$_ZN4cute3eso3ESOILb0ELb0EJNS_6LayoutINS_5tupleIJNS3_IJNS_1CILi8EEENS4_ILi1EEEEEENS4_ILi2EEEEEENS3_IJNS3_IJS6_NS4_ILi0EEEEEEiEEEEENS_10ViewEngineINS_8smem_ptrIPN7cutlass6half_tEEEEEEEC2ERKSD_RKSK_ - $_ZN7cutlass13device_kernelIN5flash19enable_sm80_to_sm89INS1_16FlashAttnBwdSm80INS1_25CollectiveMainloopBwdSm80ILi2ELi2EN4cute5tupleIJNS5_1CILi128EEES8_NS7_ILi64EEEEEENS_6half_tEfNS_4arch4Sm80ELb0ELb1ELb1ELb1ELb1ELb0ELb0ELb0ELi2ELi4ELi4ELi4ELb0EEENS1_24CollectiveEpilogueBwdGQAISA_fSD_Li256ELb1ELb1EEENS1_19SingleTileSchedulerILb1ELb0ELb0ELi128EEEEEEEEEvNT_6ParamsE$_ZN4cute3eso3ESOILb0ELb0EJNS_6LayoutINS_5tupleIJNS3_IJNS_1CILi8EEENS4_ILi1EEEEEENS3_IJNS4_ILi2EEEEEEEEENS3_IJNS3_IJS6_NS4_ILi0EEEEEENS3_IJiEEEEEEEENS_10ViewEngineINS_8smem_ptrIPN7cutlass6half_tEEEEEEEC2ERKSF_RKSM_)
$_ZN7cutlass13device_kernelIN5flash19enable_sm80_to_sm89INS1_16FlashAttnBwdSm80INS1_25CollectiveMainloopBwdSm80ILi2ELi2EN4cute5tupleIJNS5_1CILi128EEES8_NS7_ILi64EEEEEENS_6half_tEfNS_4arch4Sm80ELb0ELb1ELb1ELb1ELb1ELb0ELb0ELb0ELi2ELi4ELi4ELi4ELb0EEENS1_24CollectiveEpilogueBwdGQAISA_fSD_Li256ELb1ELb1EEENS1_19SingleTileSchedulerILb1ELb0ELb0ELi128EEEEEEEEEvNT_6ParamsE$_ZN4cute3eso3ESOILb0ELb0EJNS_6LayoutINS_5tupleIJNS3_IJNS_1CILi8EEENS4_ILi1EEEEEENS3_IJNS4_ILi2EEEEEEEEENS3_IJNS3_IJS6_NS4_ILi0EEEEEENS3_IJiEEEEEEEENS_10ViewEngineINS_8smem_ptrIPN7cutlass6half_tEEEEEEEC2ERKSF_RKSM_:
[----:B------:R-:W-:Y:S02]  /*65a0*/  IADD3 R37, R82, -c[0x0][0x20], RZ ;  /* 0x8000080052257a10 */ /* 0x000fe40007ffe0ff */
[----:B------:R-:W-:-:S03]  /*65b0*/  IADD3 R36, R83, -c[0x0][0x20], RZ ;  /* 0x8000080053247a10 */ /* 0x000fc60007ffe0ff */
[----:B------:R1:W-:Y:S04]  /*65c0*/  STL [R37], R40 ;  /* 0x0000002825007387 */ /* 0x0003e80000100800 */
[----:B------:R-:W2:Y:S01]  /*65d0*/  LDL.64 R42, [R36] ;  /* 0x00000000242a7983 */ /* 0x000ea20000100a00 */
[----:B------:R-:W-:-:S03]  /*65e0*/  IMAD.MOV.U32 R39, RZ, RZ, 0x0 ;  /* 0x00000000ff277424 */ /* 0x000fc600078e00ff */
[----:B--2---:R1:W-:Y:S01]  /*65f0*/  STL.64 [R37+0x8], R42 ;  /* 0x0000082a25007387 */ /* 0x0043e20000100a00 */
[----:B------:R-:W-:Y:S05]  /*6600*/  RET.REL.NODEC R38 `(_ZN7cutlass13device_kernelIN5flash19enable_sm80_to_sm89INS1_16FlashAttnBwdSm80INS1_25CollectiveMainloopBwdSm80ILi2ELi2EN4cute5tupleIJNS5_1CILi128EEES8_NS7_ILi64EEEEEENS_6half_tEfNS_4arch4Sm80ELb0ELb1ELb1ELb1ELb1ELb0ELb0ELb0ELi2ELi4ELi4ELi4ELb0EEENS1_24CollectiveEpilogueBwdGQAISA_fSD_Li256ELb1ELb1EEENS1_19SingleTileSchedulerILb1ELb0ELb0ELi128EEEEEEEEEvNT_6ParamsE) ;  /* 0xffff99f026007950 */ /* 0x000fea0003c3ffff */
        .type           $_ZN7cutlass13device_kernelIN5flash19enable_sm80_to_sm89INS1_16FlashAttnBwdSm80INS1_25CollectiveMainloopBwdSm80ILi2ELi2EN4cute5tupleIJNS5_1CILi128EEES8_NS7_ILi64EEEEEENS_6half_tEfNS_4arch4Sm80ELb0ELb1ELb1ELb1ELb1ELb0ELb0ELb0ELi2ELi4ELi4ELi4ELb0EEENS1_24CollectiveEpilogueBwdGQAISA_fSD_Li256ELb1ELb1EEENS1_19SingleTileSchedulerILb1ELb0ELb0ELi128EEEEEEEEEvNT_6ParamsE$_ZN4cute3eso3ESOILb0ELb0EJNS_6LayoutINS_5tupleIJNS3_IJNS_1CILi8EEENS4_ILi1EEEEEENS4_ILi2EEEEEENS3_IJNS3_IJS6_NS4_ILi0EEEEEEiEEEEENS_10ViewEngineINS_8smem_ptrIPN7cutlass6half_tEEEEEEEC2ERKSD_RKSK_,@function
        .size           $_ZN7cutlass13device_kernelIN5flash19enable_sm80_to_sm89INS1_16FlashAttnBwdSm80INS1_25CollectiveMainloopBwdSm80ILi2ELi2EN4cute5tupleIJNS5_1CILi128EEES8_NS7_ILi64EEEEEENS_6half_tEfNS_4arch4Sm80ELb0ELb1ELb1ELb1ELb1ELb0ELb0ELb0ELi2ELi4ELi4ELi4ELb0EEENS1_24CollectiveEpilogueBwdGQAISA_fSD_Li256ELb1ELb1EEENS1_19SingleTileSchedulerILb1ELb0ELb0ELi128EEEEEEEEEvNT_6ParamsE$_ZN4cute3eso3ESOILb0ELb0EJNS_6LayoutINS_5tupleIJNS3_IJNS_1CILi8EEENS4_ILi1EEEEEENS4_ILi2EEEEEENS3_IJNS3_IJS6_NS4_ILi0EEEEEEiEEEEENS_10ViewEngineINS_8smem_ptrIPN7cutlass6half_tEEEEEEEC2ERKSD_RKSK_,($_ZN7cutlass13device_kernelIN5flash19enable_sm80_to_sm89INS1_16FlashAttnBwdSm80INS1_25CollectiveMainloopBwdSm80ILi2ELi2EN4cute5tupleIJNS5_1CILi128EEES8_NS7_ILi64EEEEEENS_6half_tEfNS_4arch4Sm80ELb0ELb1ELb1ELb1ELb1ELb0ELb0ELb0ELi2ELi4ELi4ELi4ELb0EEENS1_24CollectiveEpilogueBwdGQAISA_fSD_Li256ELb1ELb1EEENS1_19SingleTileSchedulerILb1ELb0ELb0ELi128EEEEEEEEEvNT_6ParamsE$_ZN4cute3eso3ESOILb0ELb0EJNS_6LayoutINS_5tupleIJNS3_IJNS_1CILi8EEENS4_ILi1EEEEEENS4_ILi2EEEEEENS3_IJNS3_IJS6_NS4_ILi0EEEEEEiEEEEEiEEC2ERKSD_RKi - $_ZN7cutlass13device_kernelIN5flash19enable_sm80_to_sm89INS1_16FlashAttnBwdSm80INS1_25CollectiveMainloopBwdSm80ILi2ELi2EN4cute5tupleIJNS5_1CILi128EEES8_NS7_ILi64EEEEEENS_6half_tEfNS_4arch4Sm80ELb0ELb1ELb1ELb1ELb1ELb0ELb0ELb0ELi2ELi4ELi4ELi4ELb0EEENS1_24CollectiveEpilogueBwdGQAISA_fSD_Li256ELb1ELb1EEENS1_19SingleTileSchedulerILb1ELb0ELb0ELi128EEEEEEEEEvNT_6ParamsE$_ZN4cute3eso3ESOILb0ELb0EJNS_6LayoutINS_5tupleIJNS3_IJNS_1CILi8EEENS4_ILi1EEEEEENS4_ILi2EEEEEENS3_IJNS3_IJS6_NS4_ILi0EEEEEEiEEEEENS_10ViewEngineINS_8smem_ptrIPN7cutlass6half_tEEEEEEEC2ERKSD_RKSK_)
$_ZN7cutlass13device_kernelIN5flash19enable_sm80_to_sm89INS1_16FlashAttnBwdSm80INS1_25CollectiveMainloopBwdSm80ILi2ELi2EN4cute5tupleIJNS5_1CILi128EEES8_NS7_ILi64EEEEEENS_6half_tEfNS_4arch4Sm80ELb0ELb1ELb1ELb1ELb1ELb0ELb0ELb0ELi2ELi4ELi4ELi4ELb0EEENS1_24CollectiveEpilogueBwdGQAISA_fSD_Li256ELb1ELb1EEENS1_19SingleTileSchedulerILb1ELb0ELb0ELi128EEEEEEEEEvNT_6ParamsE$_ZN4cute3eso3ESOILb0ELb0EJNS_6LayoutINS_5tupleIJNS3_IJNS_1CILi8EEENS4_ILi1EEEEEENS4_ILi2EEEEEENS3_IJNS3_IJS6_NS4_ILi0EEEEEEiEEEEENS_10ViewEngineINS_8smem_ptrIPN7cutlass6half_tEEEEEEEC2ERKSD_RKSK_:
[----:B------:R-:W-:Y:S02]  /*6610*/  IADD3 R3, R82, -c[0x0][0x20], RZ ;  /* 0x8000080052037a10 */ /* 0x000fe40007ffe0ff */
[----:B------:R-:W-:-:S03]  /*6620*/  IADD3 R2, R83, -c[0x0][0x20], RZ ;  /* 0x8000080053027a10 */ /* 0x000fc60007ffe0ff */
[----:B------:R1:W-:Y:S04]  /*6630*/  STL [R3], R36 ;  /* 0x0000002403007387 */ /* 0x0003e80000100800 */
[----:B------:R-:W2:Y:S01]  /*6640*/  LDL.64 R42, [R2] ;  /* 0x00000000022a7983 */ /* 0x000ea20000100a00 */
[----:B------:R-:W-:-:S03]  /*6650*/  IMAD.MOV.U32 R39, RZ, RZ, 0x0 ;  /* 0x00000000ff277424 */ /* 0x000fc600078e00ff */
[----:B--2---:R1:W-:Y:S01]  /*6660*/  STL.64 [R3+0x8], R42 ;  /* 0x0000082a03007387 */ /* 0x0043e20000100a00 */
[----:B------:R-:W-:Y:S05]  /*6670*/  RET.REL.NODEC R38 `(_ZN7cutlass13device_kernelIN5flash19enable_sm80_to_sm89INS1_16FlashAttnBwdSm80INS1_25CollectiveMainloopBwdSm80ILi2ELi2EN4cute5tupleIJNS5_1CILi128EEES8_NS7_ILi64EEEEEENS_6half_tEfNS_4arch4Sm80ELb0ELb1ELb1ELb1ELb1ELb0ELb0ELb0ELi2ELi4ELi4ELi4ELb0EEENS1_24CollectiveEpilogueBwdGQAISA_fSD_Li256ELb1ELb1EEENS1_19SingleTileSchedulerILb1ELb0ELb0ELi128EEEEEEEEEvNT_6ParamsE) ;  /* 0xffff998026007950 */ /* 0x000fea0003c3ffff */
        .type           $_ZN7cutlass13device_kernelIN5flash19enable_sm80_to_sm89INS1_16FlashAttnBwdSm80INS1_25CollectiveMainloopBwdSm80ILi2ELi2EN4cute5tupleIJNS5_1CILi128EEES8_NS7_ILi64EEEEEENS_6half_tEfNS_4arch4Sm80ELb0ELb1ELb1ELb1ELb1ELb0ELb0ELb0ELi2ELi4ELi4ELi4ELb0EEENS1_24CollectiveEpilogueBwdGQAISA_fSD_Li256ELb1ELb1EEENS1_19SingleTileSchedulerILb1ELb0ELb0ELi128EEEEEEEEEvNT_6ParamsE$_ZN4cute3eso3ESOILb0ELb0EJNS_6LayoutINS_5tupleIJNS3_IJNS_1CILi8EEENS4_ILi1EEEEEENS4_ILi2EEEEEENS3_IJNS3_IJS6_NS4_ILi0EEEEEEiEEEEEiEEC2ERKSD_RKi,@function
        .size           $_ZN7cutlass13device_kernelIN5flash19enable_sm80_to_sm89INS1_16FlashAttnBwdSm80INS1_25CollectiveMainloopBwdSm80ILi2ELi2EN4cute5tupleIJNS5_1CILi128EEES8_NS7_ILi64EEEEEENS_6half_tEfNS_4arch4Sm80ELb0ELb1ELb1ELb1ELb1ELb0ELb0ELb0ELi2ELi4ELi4ELi4ELb0EEENS1_24CollectiveEpilogueBwdGQAISA_fSD_Li256ELb1ELb1EEENS1_19SingleTileSchedulerILb1ELb0ELb0ELi128EEEEEEEEEvNT_6ParamsE$_ZN4cute3eso3ESOILb0ELb0EJNS_6LayoutINS_5tupleIJNS3_IJNS_1CILi8EEENS4_ILi1EEEEEENS4_ILi2EEEEEENS3_IJNS3_IJS6_NS4_ILi0EEEEEEiEEEEEiEEC2ERKSD_RKi,($_ZN7cutlass13device_kernelIN5flash19enable_sm80_to_sm89INS1_16FlashAttnBwdSm80INS1_25CollectiveMainloopBwdSm80ILi2ELi2EN4cute5tupleIJNS5_1CILi128EEES8_NS7_ILi64EEEEEENS_6half_tEfNS_4arch4Sm80ELb0ELb1ELb1ELb1ELb1ELb0ELb0ELb0ELi2ELi4ELi4ELi4ELb0EEENS1_24CollectiveEpilogueBwdGQAISA_fSD_Li256ELb1ELb1EEENS1_19SingleTileSchedulerILb1ELb0ELb0ELi128EEEEEEEEEvNT_6ParamsE$_ZN4cute3eso3ESOILb0ELb0EJNS_6LayoutINS_5tupleIJNS3_IJNS_1CILi8EEENS4_ILi1EEEEEENS4_ILi2EEENS3_IJS8_S8_EEEEEENS3_IJNS3_IJS6_NS4_ILi0EEEEEENS4_ILi4096EEENS3_IJiiEEEEEEEENS_10ViewEngineINS_8smem_ptrIPN7cutlass6half_tEEEEEEEC2ERKSG_RKSN_ - $_ZN7cutlass13device_kernelIN5flash19enable_sm80_to_sm89INS1_16FlashAttnBwdSm80INS1_25CollectiveMainloopBwdSm80ILi2ELi2EN4cute5tupleIJNS5_1CILi128EEES8_NS7_ILi64EEEEEENS_6half_tEfNS_4arch4Sm80ELb0ELb1ELb1ELb1ELb1ELb0ELb0ELb0ELi2ELi4ELi4ELi4ELb0EEENS1_24CollectiveEpilogueBwdGQAISA_fSD_Li256ELb1ELb1EEENS1_19SingleTileSchedulerILb1ELb0ELb0ELi128EEEEEEEEEvNT_6ParamsE$_ZN4cute3eso3ESOILb0ELb0EJNS_6LayoutINS_5tupleIJNS3_IJNS_1CILi8EEENS4_ILi1EEEEEENS4_ILi2EEEEEENS3_IJNS3_IJS6_NS4_ILi0EEEEEEiEEEEEiEEC2ERKSD_RKi)
$_ZN7cutlass13device_kernelIN5flash19enable_sm80_to_sm89INS1_16FlashAttnBwdSm80INS1_25CollectiveMainloopBwdSm80ILi2ELi2EN4cute5tupleIJNS5_1CILi128EEES8_NS7_ILi64EEEEEENS_6half_tEfNS_4arch4Sm80ELb0ELb1ELb1ELb1ELb1ELb0ELb0ELb0ELi2ELi4ELi4ELi4ELb0EEENS1_24CollectiveEpilogueBwdGQAISA_fSD_Li256ELb1ELb1EEENS1_19SingleTileSchedulerILb1ELb0ELb0ELi128EEEEEEEEEvNT_6ParamsE$_ZN4cute3eso3ESOILb0ELb0EJNS_6LayoutINS_5tupleIJNS3_IJNS_1CILi8EEENS4_ILi1EEEEEENS4_ILi2EEEEEENS3_IJNS3_IJS6_NS4_ILi0EEEEEEiEEEEEiEEC2ERKSD_RKi:
[----:B------:R-:W-:Y:S02]  /*6680*/  IADD3 R3, R82, -c[0x0][0x20], RZ ;  /* 0x8000080052037a10 */ /* 0x000fe40007ffe0ff */
[----:B------:R-:W-:-:S03]  /*6690*/  IADD3 R2, R83, -c[0x0][0x20], RZ ;  /* 0x8000080053027a10 */ /* 0x000fc60007ffe0ff */
[----:B------:R1:W-:Y:S04]  /*66a0*/  STL [R3], R38 ;  /* 0x0000002603007387 */ /* 0x0003e80000100800 */
[----:B------:R-:W2:Y:S01]  /*66b0*/  LDL R2, [R2] ;  /* 0x0000000002027983 */ /* 0x000ea20000100800 */
[----:B------:R-:W-:-:S03]  /*66c0*/  IMAD.MOV.U32 R37, RZ, RZ, 0x0 ;  /* 0x00000000ff257424 */ /* 0x000fc600078e00ff */
[----:B--2---:R1:W-:Y:S01]  /*66d0*/  STL [R3+0x4], R2 ;  /* 0x0000040203007387 */ /* 0x0043e20000100800 */
[----:B------:R-:W-:Y:S05]  /*66e0*/  RET.REL.NODEC R36 `(_ZN7cutlass13device_kernelIN5flash19enable_sm80_to_sm89INS1_16FlashAttnBwdSm80INS1_25CollectiveMainloopBwdSm80ILi2ELi2EN4cute5tupleIJNS5_1CILi128EEES8_NS7_ILi64EEEEEENS_6half_tEfNS_4arch4Sm80ELb0ELb1ELb1ELb1ELb1ELb0ELb0ELb0ELi2ELi4ELi4ELi4ELb0EEENS1_24CollectiveEpilogueBwdGQAISA_fSD_Li256ELb1ELb1EEENS1_19SingleTileSchedulerILb1ELb0ELb0ELi128EEEEEEEEEvNT_6ParamsE) ;  /* 0xffff991024007950 */ /* 0x000fea0003c3ffff */
        .type           $_ZN7cutlass13device_kernelIN5flash19enable_sm80_to_sm89INS1_16FlashAttnBwdSm80INS1_25CollectiveMainloopBwdSm80ILi2ELi2EN4cute5tupleIJNS5_1CILi128EEES8_NS7_ILi64EEEEEENS_6half_tEfNS_4arch4Sm80ELb0ELb1ELb1ELb1ELb1ELb0ELb0ELb0ELi2ELi4ELi4ELi4ELb0EEENS1_24CollectiveEpilogueBwdGQAISA_fSD_Li256ELb1ELb1EEENS1_19SingleTileSchedulerILb1ELb0ELb0ELi128EEEEEEEEEvNT_6ParamsE$_ZN4cute3eso3ESOILb0ELb0EJNS_6LayoutINS_5tupleIJNS3_IJNS_1CILi8EEENS4_ILi1EEEEEENS4_ILi2EEENS3_IJS8_S8_EEEEEENS3_IJNS3_IJS6_NS4_ILi0EEEEEENS4_ILi4096EEENS3_IJiiEEEEEEEENS_10ViewEngineINS_8smem_ptrIPN7cutlass6half_tEEEEEEEC2ERKSG_RKSN_,@function
        .size           $_ZN7cutlass13device_kernelIN5flash19enable_sm80_to_sm89INS1_16FlashAttnBwdSm80INS1_25CollectiveMainloopBwdSm80ILi2ELi2EN4cute5tupleIJNS5_1CILi128EEES8_NS7_ILi64EEEEEENS_6half_tEfNS_4arch4Sm80ELb0ELb1ELb1ELb1ELb1ELb0ELb0ELb0ELi2ELi4ELi4ELi4ELb0EEENS1_24CollectiveEpilogueBwdGQAISA_fSD_Li256ELb1ELb1EEENS1_19SingleTileSchedulerILb1ELb0ELb0ELi128EEEEEEEEEvNT_6ParamsE$_ZN4cute3eso3ESOILb0ELb0EJNS_6LayoutINS_5tupleIJNS3_IJNS_1CILi8EEENS4_ILi1EEEEEENS4_ILi2EEENS3_IJS8_S8_EEEEEENS3_IJNS3_IJS6_NS4_ILi0EEEEEENS4_ILi4096EEENS3_IJiiEEEEEEEENS_10ViewEngineINS_8smem_ptrIPN7cutlass6half_tEEEEEEEC2ERKSG_RKSN_,($_ZN7cutlass13device_kernelIN5flash19enable_sm80_to_sm89INS1_16FlashAttnBwdSm80INS1_25CollectiveMainloopBwdSm80ILi2ELi2EN4cute5tupleIJNS5_1CILi128EEES8_NS7_ILi64EEEEEENS_6half_tEfNS_4arch4Sm80ELb0ELb1ELb1ELb1ELb1ELb0ELb0ELb0ELi2ELi4ELi4ELi4ELb0EEENS1_24CollectiveEpilogueBwdGQAISA_fSD_Li256ELb1ELb1EEENS1_19SingleTileSchedulerILb1ELb0ELb0ELi128EEEEEEEEEvNT_6ParamsE$_ZN4cute3eso3ESOILb0ELb0EJNS_6LayoutINS_5tupleIJNS3_IJNS_1CILi8EEENS4_ILi1EEEEEENS4_ILi2EEENS3_IJS8_S8_EEEEEENS3_IJNS3_IJS6_NS4_ILi0EEEEEENS4_ILi4096EEENS3_IJiiEEEEEEEEiEEC2ERKSG_RKi - $_ZN7cutlass13device_kernelIN5flash19enable_sm80_to_sm89INS1_16FlashAttnBwdSm80INS1_25CollectiveMainloopBwdSm80ILi2ELi2EN4cute5tupleIJNS5_1CILi128EEES8_NS7_ILi64EEEEEENS_6half_tEfNS_4arch4Sm80ELb0ELb1ELb1ELb1ELb1ELb0ELb0ELb0ELi2ELi4ELi4ELi4ELb0EEENS1_24CollectiveEpilogueBwdGQAISA_fSD_Li256ELb1ELb1EEENS1_19SingleTileSchedulerILb1ELb0ELb0ELi128EEEEEEEEEvNT_6ParamsE$_ZN4cute3eso3ESOILb0ELb0EJNS_6LayoutINS_5tupleIJNS3_IJNS_1CILi8EEENS4_ILi1EEEEEENS4_ILi2EEENS3_IJS8_S8_EEEEEENS3_IJNS3_IJS6_NS4_ILi0EEEEEENS4_ILi4096EEENS3_IJiiEEEEEEEENS_10ViewEngineINS_8smem_ptrIPN7cutlass6half_tEEEEEEEC2ERKSG_RKSN_)
$_ZN7cutlass13device_kernelIN5flash19enable_sm80_to_sm89INS1_16FlashAttnBwdSm80INS1_25CollectiveMainloopBwdSm80ILi2ELi2EN4cute5tupleIJNS5_1CILi128EEES8_NS7_ILi64EEEEEENS_6half_tEfNS_4arch4Sm80ELb0ELb1ELb1ELb1ELb1ELb0ELb0ELb0ELi2ELi4ELi4ELi4ELb0EEENS1_24CollectiveEpilogueBwdGQAISA_fSD_Li256ELb1ELb1EEENS1_19SingleTileSchedulerILb1ELb0ELb0ELi128EEEEEEEEEvNT_6ParamsE$_ZN4cute3eso3ESOILb0ELb0EJNS_6LayoutINS_5tupleIJNS3_IJNS_1CILi8EEENS4_ILi1EEEEEENS4_ILi2EEENS3_IJS8_S8_EEEEEENS3_IJNS3_IJS6_NS4_ILi0EEEEEENS4_ILi4096EEENS3_IJiiEEEEEEEENS_10ViewEngineINS_8smem_ptrIPN7cutlass6half_tEEEEEEEC2ERKSG_RKSN_:
[----:B------:R-:W-:Y:S02]  /*66f0*/  IADD3 R3, R60, -c[0x0][0x20], RZ ;  /* 0x800008003c037a10 */ /* 0x000fe40007ffe0ff */
[----:B------:R-:W-:-:S03]  /*6700*/  IADD3 R2, R59, -c[0x0][0x20], RZ ;  /* 0x800008003b027a10 */ /* 0x000fc60007ffe0ff */
[----:B------:R1:W-:Y:S04]  /*6710*/  STL.64 [R3], R4 ;  /* 0x0000000403007387 */ /* 0x0003e80000100a00 */
[----:B------:R-:W2:Y:S01]  /*6720*/  LDL.64 R12, [R2] ;  /* 0x00000000020c7983 */ /* 0x000ea20000100a00 */
[----:B------:R-:W-:-:S03]  /*6730*/  IMAD.MOV.U32 R7, RZ, RZ, 0x0 ;  /* 0x00000000ff077424 */ /* 0x000fc600078e00ff */
[----:B--2---:R1:W-:Y:S01]  /*6740*/  STL.64 [R3+0x8], R12 ;  /* 0x0000080c03007387 */ /* 0x0043e20000100a00 */
[----:B------:R-:W-:Y:S05]  /*6750*/  RET.REL.NODEC R6 `(_ZN7cutlass13device_kernelIN5flash19enable_sm80_to_sm89INS1_16FlashAttnBwdSm80INS1_25CollectiveMainloopBwdSm80ILi2ELi2EN4cute5tupleIJNS5_1CILi128EEES8_NS7_ILi64EEEEEENS_6half_tEfNS_4arch4Sm80ELb0ELb1ELb1ELb1ELb1ELb0ELb0ELb0ELi2ELi4ELi4ELi4ELb0EEENS1_24CollectiveEpilogueBwdGQAISA_fSD_Li256ELb1ELb1EEENS1_19SingleTileSchedulerILb1ELb0ELb0ELi128EEEEEEEEEvNT_6ParamsE) ;  /* 0xffff98a006007950 */ /* 0x000fea0003c3ffff */
        .type           $_ZN7cutlass13device_kernelIN5flash19enable_sm80_to_sm89INS1_16FlashAttnBwdSm80INS1_25CollectiveMainloopBwdSm80ILi2ELi2EN4cute5tupleIJNS5_1CILi128EEES8_NS7_ILi64EEEEEENS_6half_tEfNS_4arch4Sm80ELb0ELb1ELb1ELb1ELb1ELb0ELb0ELb0ELi2ELi4ELi4ELi4ELb0EEENS1_24CollectiveEpilogueBwdGQAISA_fSD_Li256ELb1ELb1EEENS1_19SingleTileSchedulerILb1ELb0ELb0ELi128EEEEEEEEEvNT_6ParamsE$_ZN4cute3eso3ESOILb0ELb0EJNS_6LayoutINS_5tupleIJNS3_IJNS_1CILi8EEENS4_ILi1EEEEEENS4_ILi2EEENS3_IJS8_S8_EEEEEENS3_IJNS3_IJS6_NS4_ILi0EEEEEENS4_ILi4096EEENS3_IJiiEEEEEEEEiEEC2ERKSG_RKi,@function
        .size           $_ZN7cutlass13device_kernelIN5flash19enable_sm80_to_sm89INS1_16FlashAttnBwdSm80INS1_25CollectiveMainloopBwdSm80ILi2ELi2EN4cute5tupleIJNS5_1CILi128EEES8_NS7_ILi64EEEEEENS_6half_tEfNS_4arch4Sm80ELb0ELb1ELb1ELb1ELb1ELb0ELb0ELb0ELi2ELi4ELi4ELi4ELb0EEENS1_24CollectiveEpilogueBwdGQAISA_fSD_Li256ELb1ELb1EEENS1_19SingleTileSchedulerILb1ELb0ELb0ELi128EEEEEEEEEvNT_6ParamsE$_ZN4cute3eso3ESOILb0ELb0EJNS_6LayoutINS_5tupleIJNS3_IJNS_1CILi8EEENS4_ILi1EEEEEENS4_ILi2EEENS3_IJS8_S8_EEEEEENS3_IJNS3_IJS6_NS4_ILi0EEEEEENS4_ILi4096EEENS3_IJiiEEEEEEEEiEEC2ERKSG_RKi,($_ZN7cutlass13device_kernelIN5flash19enable_sm80_to_sm89INS1_16FlashAttnBwdSm80INS1_25CollectiveMainloopBwdSm80ILi2ELi2EN4cute5tupleIJNS5_1CILi128EEES8_NS7_ILi64EEEEEENS_6half_tEfNS_4arch4Sm80ELb0ELb1ELb1ELb1ELb1ELb0ELb0ELb0ELi2ELi4ELi4ELi4ELb0EEENS1_24CollectiveEpilogueBwdGQAISA_fSD_Li256ELb1ELb1EEENS1_19SingleTileSchedulerILb1ELb0ELb0ELi128EEEEEEEEEvNT_6ParamsE$_ZN4cute3eso3ESOILb0ELb0EJNS_6LayoutINS_5tupleIJNS3_IJNS_1CILi8EEENS4_ILi1EEEEEENS4_ILi2EEES5_EEENS3_IJNS3_IJS6_NS4_ILi0EEEEEEiNS4_ILi1024EEEEEEEENS_10ViewEngineINS_8smem_ptrIPN7cutlass6half_tEEEEEEEC2ERKSE_RKSL_ - $_ZN7cutlass13device_kernelIN5flash19enable_sm80_to_sm89INS1_16FlashAttnBwdSm80INS1_25CollectiveMainloopBwdSm80ILi2ELi2EN4cute5tupleIJNS5_1CILi128EEES8_NS7_ILi64EEEEEENS_6half_tEfNS_4arch4Sm80ELb0ELb1ELb1ELb1ELb1ELb0ELb0ELb0ELi2ELi4ELi4ELi4ELb0EEENS1_24CollectiveEpilogueBwdGQAISA_fSD_Li256ELb1ELb1EEENS1_19SingleTileSchedulerILb1ELb0ELb0ELi128EEEEEEEEEvNT_6ParamsE$_ZN4cute3eso3ESOILb0ELb0EJNS_6LayoutINS_5tupleIJNS3_IJNS_1CILi8EEENS4_ILi1EEEEEENS4_ILi2EEENS3_IJS8_S8_EEEEEENS3_IJNS3_IJS6_NS4_ILi0EEEEEENS4_ILi4096EEENS3_IJiiEEEEEEEEiEEC2ERKSG_RKi)
$_ZN7cutlass13device_kernelIN5flash19enable_sm80_to_sm89INS1_16FlashAttnBwdSm80INS1_25CollectiveMainloopBwdSm80ILi2ELi2EN4cute5tupleIJNS5_1CILi128EEES8_NS7_ILi64EEEEEENS_6half_tEfNS_4arch4Sm80ELb0ELb1ELb1ELb1ELb1ELb0ELb0ELb0ELi2ELi4ELi4ELi4ELb0EEENS1_24CollectiveEpilogueBwdGQAISA_fSD_Li256ELb1ELb1EEENS1_19SingleTileSchedulerILb1ELb0ELb0ELi128EEEEEEEEEvNT_6ParamsE$_ZN4cute3eso3ESOILb0ELb0EJNS_6LayoutINS_5tupleIJNS3_IJNS_1CILi8EEENS4_ILi1EEEEEENS4_ILi2EEENS3_IJS8_S8_EEEEEENS3_IJNS3_IJS6_NS4_ILi0EEEEEENS4_ILi4096EEENS3_IJiiEEEEEEEEiEEC2ERKSG_RKi:
[----:B------:R-:W-:Y:S02]  /*6760*/  IADD3 R5, R60, -c[0x0][0x20], RZ ;  /* 0x800008003c057a10 */ /* 0x000fe40007ffe0ff */
[----:B------:R-:W-:-:S03]  /*6770*/  IADD3 R4, R59, -c[0x0][0x20], RZ ;  /* 0x800008003b047a10 */ /* 0x000fc60007ffe0ff */
[----:B------:R1:W-:Y:S04]  /*6780*/  STL [R5], R2 ;  /* 0x0000000205007387 */ /* 0x0003e80000100800 */
[----:B------:R1:W-:Y:S04]  /*6790*/  STL [R5+0x4], R3 ;  /* 0x0000040305007387 */ /* 0x0003e80000100800 */
[----:B------:R-:W2:Y:S01]  /*67a0*/  LDL R4, [R4] ;  /* 0x0000000004047983 */ /* 0x000ea20000100800 */
[----:B------:R-:W-:-:S03]  /*67b0*/  IMAD.MOV.U32 R7, RZ, RZ, 0x0 ;  /* 0x00000000ff077424 */ /* 0x000fc600078e00ff */
[----:B--2---:R1:W-:Y:S01]  /*67c0*/  STL [R5+0x8], R4 ;  /* 0x0000080405007387 */ /* 0x0043e20000100800 */
[----:B------:R-:W-:Y:S05]  /*67d0*/  RET.REL.NODEC R6 `(_ZN7cutlass13device_kernelIN5flash19enable_sm80_to_sm89INS1_16FlashAttnBwdSm80INS1_25CollectiveMainloopBwdSm80ILi2ELi2EN4cute5tupleIJNS5_1CILi128EEES8_NS7_ILi64EEEEEENS_6half_tEfNS_4arch4Sm80ELb0ELb1ELb1ELb1ELb1ELb0ELb0ELb0ELi2ELi4ELi4ELi4ELb0EEENS1_24CollectiveEpilogueBwdGQAISA_fSD_Li256ELb1ELb1EEENS1_19SingleTileSchedulerILb1ELb0ELb0ELi128EEEEEEEEEvNT_6ParamsE) ;  /* 0xffff982006007950 */ /* 0x000fea0003c3ffff */
        .type           $_ZN7cutlass13device_kernelIN5flash19enable_sm80_to_sm89INS1_16FlashAttnBwdSm80INS1_25CollectiveMainloopBwdSm80ILi2ELi2EN4cute5tupleIJNS5_1CILi128EEES8_NS7_ILi64EEEEEENS_6half_tEfNS_4arch4Sm80ELb0ELb1ELb1ELb1ELb1ELb0ELb0ELb0ELi2ELi4ELi4ELi4ELb0EEENS1_24CollectiveEpilogueBwdGQAISA_fSD_Li256ELb1ELb1EEENS1_19SingleTileSchedulerILb1ELb0ELb0ELi128EEEEEEEEEvNT_6ParamsE$_ZN4cute3eso3ESOILb0ELb0EJNS_6LayoutINS_5tupleIJNS3_IJNS_1CILi8EEENS4_ILi1EEEEEENS4_ILi2EEES5_EEENS3_IJNS3_IJS6_NS4_ILi0EEEEEEiNS4_ILi1024EEEEEEEENS_10ViewEngineINS_8smem_ptrIPN7cutlass6half_tEEEEEEEC2ERKSE_RKSL_,@function
        .size           $_ZN7cutlass13device_kernelIN5flash19enable_sm80_to_sm89INS1_16FlashAttnBwdSm80INS1_25CollectiveMainloopBwdSm80ILi2ELi2EN4cute5tupleIJNS5_1CILi128EEES8_NS7_ILi64EEEEEENS_6half_tEfNS_4arch4Sm80ELb0ELb1ELb1ELb1ELb1ELb0ELb0ELb0ELi2ELi4ELi4ELi4ELb0EEENS1_24CollectiveEpilogueBwdGQAISA_fSD_Li256ELb1ELb1EEENS1_19SingleTileSchedulerILb1ELb0ELb0ELi128EEEEEEEEEvNT_6ParamsE$_ZN4cute3eso3ESOILb0ELb0EJNS_6LayoutINS_5tupleIJNS3_IJNS_1CILi8EEENS4_ILi1EEEEEENS4_ILi2EEES5_EEENS3_IJNS3_IJS6_NS4_ILi0EEEEEEiNS4_ILi1024EEEEEEEENS_10ViewEngineINS_8smem_ptrIPN7cutlass6half_tEEEEEEEC2ERKSE_RKSL_,($_ZN7cutlass13device_kernelIN5flash19enable_sm80_to_sm89INS1_16FlashAttnBwdSm80INS1_25CollectiveMainloopBwdSm80ILi2ELi2EN4cute5tupleIJNS5_1CILi128EEES8_NS7_ILi64EEEEEENS_6half_tEfNS_4arch4Sm80ELb0ELb1ELb1ELb1ELb1ELb0ELb0ELb0ELi2ELi4ELi4ELi4ELb0EEENS1_24CollectiveEpilogueBwdGQAISA_fSD_Li256ELb1ELb1EEENS1_19SingleTileSchedulerILb1ELb0ELb0ELi128EEEEEEEEEvNT_6ParamsE$_ZN4cute3eso3ESOILb0ELb0EJNS_6LayoutINS_5tupleIJNS3_IJNS_1CILi8EEENS4_ILi1EEEEEENS4_ILi2EEES5_EEENS3_IJNS3_IJS6_NS4_ILi0EEEEEEiNS4_ILi1024EEEEEEEEiEEC2ERKSE_RKi - $_ZN7cutlass13device_kernelIN5flash19enable_sm80_to_sm89INS1_16FlashAttnBwdSm80INS1_25CollectiveMainloopBwdSm80ILi2ELi2EN4cute5tupleIJNS5_1CILi128EEES8_NS7_ILi64EEEEEENS_6half_tEfNS_4arch4Sm80ELb0ELb1ELb1ELb1ELb1ELb0ELb0ELb0ELi2ELi4ELi4ELi4ELb0EEENS1_24CollectiveEpilogueBwdGQAISA_fSD_Li256ELb1ELb1EEENS1_19SingleTileSchedulerILb1ELb0ELb0ELi128EEEEEEEEEvNT_6ParamsE$_ZN4cute3eso3ESOILb0ELb0EJNS_6LayoutINS_5tupleIJNS3_IJNS_1CILi8EEENS4_ILi1EEEEEENS4_ILi2EEES5_EEENS3_IJNS3_IJS6_NS4_ILi0EEEEEEiNS4_ILi1024EEEEEEEENS_10ViewEngineINS_8smem_ptrIPN7cutlass6half_tEEEEEEEC2ERKSE_RKSL_)
$_ZN7cutlass13device_kernelIN5flash19enable_sm80_to_sm89INS1_16FlashAttnBwdSm80INS1_25CollectiveMainloopBwdSm80ILi2ELi2EN4cute5tupleIJNS5_1CILi128EEES8_NS7_ILi64EEEEEENS_6half_tEfNS_4arch4Sm80ELb0ELb1ELb1ELb1ELb1ELb0ELb0ELb0ELi2ELi4ELi4ELi4ELb0EEENS1_24CollectiveEpilogueBwdGQAISA_fSD_Li256ELb1ELb1EEENS1_19SingleTileSchedulerILb1ELb0ELb0ELi128EEEEEEEEEvNT_6ParamsE$_ZN4cute3eso3ESOILb0ELb0EJNS_6LayoutINS_5tupleIJNS3_IJNS_1CILi8EEENS4_ILi1EEEEEENS4_ILi2EEES5_EEENS3_IJNS3_IJS6_NS4_ILi0EEEEEEiNS4_ILi1024EEEEEEEENS_10ViewEngineINS_8smem_ptrIPN7cutlass6half_tEEEEEEEC2ERKSE_RKSL_:
[----:B------:R-:W-:Y:S02]  /*67e0*/  IADD3 R2, R60, -c[0x0][0x20], RZ ;  /* 0x800008003c027a10 */ /* 0x000fe40007ffe0ff */
[----:B------:R-:W-:-:S03]  /*67f0*/  IADD3 R0, R0, -c[0x0][0x20], RZ ;  /* 0x8000080000007a10 */ /* 0x000fc60007ffe0ff */
[----:B------:R1:W-:Y:S04]  /*6800*/  STL [R2], R3 ;  /* 0x0000000302007387 */ /* 0x0003e80000100800 */
[----:B------:R-:W2:Y:S01]  /*6810*/  LDL.64 R6, [R0] ;  /* 0x0000000000067983 */ /* 0x000ea20000100a00 */
[----:B------:R-:W-:-:S03]  /*6820*/  IMAD.MOV.U32 R5, RZ, RZ, 0x0 ;  /* 0x00000000ff057424 */ /* 0x000fc600078e00ff */
[----:B--2---:R1:W-:Y:S01]  /*6830*/  STL.64 [R2+0x8], R6 ;  /* 0x0000080602007387 */ /* 0x0043e20000100a00 */
[----:B------:R-:W-:Y:S05]  /*6840*/  RET.REL.NODEC R4 `(_ZN7cutlass13device_kernelIN5flash19enable_sm80_to_sm89INS1_16FlashAttnBwdSm80INS1_25CollectiveMainloopBwdSm80ILi2ELi2EN4cute5tupleIJNS5_1CILi128EEES8_NS7_ILi64EEEEEENS_6half_tEfNS_4arch4Sm80ELb0ELb1ELb1ELb1ELb1ELb0ELb0ELb0ELi2ELi4ELi4ELi4ELb0EEENS1_24CollectiveEpilogueBwdGQAISA_fSD_Li256ELb1ELb1EEENS1_19SingleTileSchedulerILb1ELb0ELb0ELi128EEEEEEEEEvNT_6ParamsE) ;  /* 0xffff97b004007950 */ /* 0x000fea0003c3ffff */
        .type           $_ZN7cutlass13device_kernelIN5flash19enable_sm80_to_sm89INS1_16FlashAttnBwdSm80INS1_25CollectiveMainloopBwdSm80ILi2ELi2EN4cute5tupleIJNS5_1CILi128EEES8_NS7_ILi64EEEEEENS_6half_tEfNS_4arch4Sm80ELb0ELb1ELb1ELb1ELb1ELb0ELb0ELb0ELi2ELi4ELi4ELi4ELb0EEENS1_24CollectiveEpilogueBwdGQAISA_fSD_Li256ELb1ELb1EEENS1_19SingleTileSchedulerILb1ELb0ELb0ELi128EEEEEEEEEvNT_6ParamsE$_ZN4cute3eso3ESOILb0ELb0EJNS_6LayoutINS_5tupleIJNS3_IJNS_1CILi8EEENS4_ILi1EEEEEENS4_ILi2EEES5_EEENS3_IJNS3_IJS6_NS4_ILi0EEEEEEiNS4_ILi1024EEEEEEEEiEEC2ERKSE_RKi,@function
        .size           $_ZN7cutlass13device_kernelIN5flash19enable_sm80_to_sm89INS1_16FlashAttnBwdSm80INS1_25CollectiveMainloopBwdSm80ILi2ELi2EN4cute5tupleIJNS5_1CILi128EEES8_NS7_ILi64EEEEEENS_6half_tEfNS_4arch4Sm80ELb0ELb1ELb1ELb1ELb1ELb0ELb0ELb0ELi2ELi4ELi4ELi4ELb0EEENS1_24CollectiveEpilogueBwdGQAISA_fSD_Li256ELb1ELb1EEENS1_19SingleTileSchedulerILb1ELb0ELb0ELi128EEEEEEEEEvNT_6ParamsE$_ZN4cute3eso3ESOILb0ELb0EJNS_6LayoutINS_5tupleIJNS3_IJNS_1CILi8EEENS4_ILi1EEEEEENS4_ILi2EEES5_EEENS3_IJNS3_IJS6_NS4_ILi0EEEEEEiNS4_ILi1024EEEEEEEEiEEC2ERKSE_RKi,($_ZN7cutlass13device_kernelIN5flash19enable_sm80_to_sm89INS1_16FlashAttnBwdSm80INS1_25CollectiveMainloopBwdSm80ILi2ELi2EN4cute5tupleIJNS5_1CILi128EEES8_NS7_ILi64EEEEEENS_6half_tEfNS_4arch4Sm80ELb0ELb1ELb1ELb1ELb1ELb0ELb0ELb0ELi2ELi4ELi4ELi4ELb0EEENS1_24CollectiveEpilogueBwdGQAISA_fSD_Li256ELb1ELb1EEENS1_19SingleTileSchedulerILb1ELb0ELb0ELi128EEEEEEEEEvNT_6ParamsE$_ZN4cute3eso3ESOILb0ELb0EJiNS_5tupleIJiNS_1CILi0EEEEEEEEC2ERKiRKS5_ - $_ZN7cutlass13device_kernelIN5flash19enable_sm80_to_sm89INS1_16FlashAttnBwdSm80INS1_25CollectiveMainloopBwdSm80ILi2ELi2EN4cute5tupleIJNS5_1CILi128EEES8_NS7_ILi64EEEEEENS_6half_tEfNS_4arch4Sm80ELb0ELb1ELb1ELb1ELb1ELb0ELb0ELb0ELi2ELi4ELi4ELi4ELb0EEENS1_24CollectiveEpilogueBwdGQAISA_fSD_Li256ELb1ELb1EEENS1_19SingleTileSchedulerILb1ELb0ELb0ELi128EEEEEEEEEvNT_6ParamsE$_ZN4cute3eso3ESOILb0ELb0EJNS_6LayoutINS_5tupleIJNS3_IJNS_1CILi8EEENS4_ILi1EEEEEENS4_ILi2EEES5_EEENS3_IJNS3_IJS6_NS4_ILi0EEEEEEiNS4_ILi1024EEEEEEEEiEEC2ERKSE_RKi)
$_ZN7cutlass13device_kernelIN5flash19enable_sm80_to_sm89INS1_16FlashAttnBwdSm80INS1_25CollectiveMainloopBwdSm80ILi2ELi2EN4cute5tupleIJNS5_1CILi128EEES8_NS7_ILi64EEEEEENS_6half_tEfNS_4arch4Sm80ELb0ELb1ELb1ELb1ELb1ELb0ELb0ELb0ELi2ELi4ELi4ELi4ELb0EEENS1_24CollectiveEpilogueBwdGQAISA_fSD_Li256ELb1ELb1EEENS1_19SingleTileSchedulerILb1ELb0ELb0ELi128EEEEEEEEEvNT_6ParamsE$_ZN4cute3eso3ESOILb0ELb0EJNS_6LayoutINS_5tupleIJNS3_IJNS_1CILi8EEENS4_ILi1EEEEEENS4_ILi2EEES5_EEENS3_IJNS3_IJS6_NS4_ILi0EEEEEEiNS4_ILi1024EEEEEEEEiEEC2ERKSE_RKi:
[----:B------:R-:W-:Y:S02]  /*6850*/  IADD3 R3, R60, -c[0x0][0x20], RZ ;  /* 0x800008003c037a10 */ /* 0x000fe40007ffe0ff */
[----:B------:R-:W-:-:S03]  /*6860*/  IADD3 R0, R0, -c[0x0][0x20], RZ ;  /* 0x8000080000007a10 */ /* 0x000fc60007ffe0ff */
[----:B------:R1:W-:Y:S04]  /*6870*/  STL [R3], R2 ;  /* 0x0000000203007387 */ /* 0x0003e80000100800 */
[----:B------:R-:W2:Y:S01]  /*6880*/  LDL R0, [R0] ;  /* 0x0000000000007983 */ /* 0x000ea20000100800 */
[----:B------:R-:W-:-:S03]  /*6890*/  IMAD.MOV.U32 R5, RZ, RZ, 0x0 ;  /* 0x00000000ff057424 */ /* 0x000fc600078e00ff */
[----:B--2---:R1:W-:Y:S01]  /*68a0*/  STL [R3+0x4], R0 ;  /* 0x0000040003007387 */ /* 0x0043e20000100800 */
[----:B------:R-:W-:Y:S05]  /*68b0*/  RET.REL.NODEC R4 `(_ZN7cutlass13device_kernelIN5flash19enable_sm80_to_sm89INS1_16FlashAttnBwdSm80INS1_25CollectiveMainloopBwdSm80ILi2ELi2EN4cute5tupleIJNS5_1CILi128EEES8_NS7_ILi64EEEEEENS_6half_tEfNS_4arch4Sm80ELb0ELb1ELb1ELb1ELb1ELb0ELb0ELb0ELi2ELi4ELi4ELi4ELb0EEENS1_24CollectiveEpilogueBwdGQAISA_fSD_Li256ELb1ELb1EEENS1_19SingleTileSchedulerILb1ELb0ELb0ELi128EEEEEEEEEvNT_6ParamsE) ;  /* 0xffff974004007950 */ /* 0x000fea0003c3ffff */
        .type           $_ZN7cutlass13device_kernelIN5flash19enable_sm80_to_sm89INS1_16FlashAttnBwdSm80INS1_25CollectiveMainloopBwdSm80ILi2ELi2EN4cute5tupleIJNS5_1CILi128EEES8_NS7_ILi64EEEEEENS_6half_tEfNS_4arch4Sm80ELb0ELb1ELb1ELb1ELb1ELb0ELb0ELb0ELi2ELi4ELi4ELi4ELb0EEENS1_24CollectiveEpilogueBwdGQAISA_fSD_Li256ELb1ELb1EEENS1_19SingleTileSchedulerILb1ELb0ELb0ELi128EEEEEEEEEvNT_6ParamsE$_ZN4cute3eso3ESOILb0ELb0EJiNS_5tupleIJiNS_1CILi0EEEEEEEEC2ERKiRKS5_,@function
        .size           $_ZN7cutlass13device_kernelIN5flash19enable_sm80_to_sm89INS1_16FlashAttnBwdSm80INS1_25CollectiveMainloopBwdSm80ILi2ELi2EN4cute5tupleIJNS5_1CILi128EEES8_NS7_ILi64EEEEEENS_6half_tEfNS_4arch4Sm80ELb0ELb1ELb1ELb1ELb1ELb0ELb0ELb0ELi2ELi4ELi4ELi4ELb0EEENS1_24CollectiveEpilogueBwdGQAISA_fSD_Li256ELb1ELb1EEENS1_19SingleTileSchedulerILb1ELb0ELb0ELi128EEEEEEEEEvNT_6ParamsE$_ZN4cute3eso3ESOILb0ELb0EJiNS_5tupleIJiNS_1CILi0EEEEEEEEC2ERKiRKS5_,($_ZN7cutlass13device_kernelIN5flash19enable_sm80_to_sm89INS1_16FlashAttnBwdSm80INS1_25CollectiveMainloopBwdSm80ILi2ELi2EN4cute5tupleIJNS5_1CILi128EEES8_NS7_ILi64EEEEEENS_6half_tEfNS_4arch4Sm80ELb0ELb1ELb1ELb1ELb1ELb0ELb0ELb0ELi2ELi4ELi4ELi4ELb0EEENS1_24CollectiveEpilogueBwdGQAISA_fSD_Li256ELb1ELb1EEENS1_19SingleTileSchedulerILb1ELb0ELb0ELi128EEEEEEEEEvNT_6ParamsE$_ZN4cute3eso3ESOILb0ELb0EJiNS_5tupleIJiiEEEEEC2ERKiRKS3_ - $_ZN7cutlass13device_kernelIN5flash19enable_sm80_to_sm89INS1_16FlashAttnBwdSm80INS1_25CollectiveMainloopBwdSm80ILi2ELi2EN4cute5tupleIJNS5_1CILi128EEES8_NS7_ILi64EEEEEENS_6half_tEfNS_4arch4Sm80ELb0ELb1ELb1ELb1ELb1ELb0ELb0ELb0ELi2ELi4ELi4ELi4ELb0EEENS1_24CollectiveEpilogueBwdGQAISA_fSD_Li256ELb1ELb1EEENS1_19SingleTileSchedulerILb1ELb0ELb0ELi128EEEEEEEEEvNT_6ParamsE$_ZN4cute3eso3ESOILb0ELb0EJiNS_5tupleIJiNS_1CILi0EEEEEEEEC2ERKiRKS5_)
$_ZN7cutlass13device_kernelIN5flash19enable_sm80_to_sm89INS1_16FlashAttnBwdSm80INS1_25CollectiveMainloopBwdSm80ILi2ELi2EN4cute5tupleIJNS5_1CILi128EEES8_NS7_ILi64EEEEEENS_6half_tEfNS_4arch4Sm80ELb0ELb1ELb1ELb1ELb1ELb0ELb0ELb0ELi2ELi4ELi4ELi4ELb0EEENS1_24CollectiveEpilogueBwdGQAISA_fSD_Li256ELb1ELb1EEENS1_19SingleTileSchedulerILb1ELb0ELb0ELi128EEEEEEEEEvNT_6ParamsE$_ZN4cute3eso3ESOILb0ELb0EJiNS_5tupleIJiNS_1CILi0EEEEEEEEC2ERKiRKS5_:
[----:B------:R-:W-:Y:S02]  /*68c0*/  IADD3 R3, R81, -c[0x0][0x20], RZ ;  /* 0x8000080051037a10 */ /* 0x000fe40007ffe0ff */
[----:B------:R-:W-:-:S03]  /*68d0*/  IADD3 R2, R2, -c[0x0][0x20], RZ ;  /* 0x8000080002027a10 */ /* 0x000fc60007ffe0ff */
[----:B------:R1:W-:Y:S04]  /*68e0*/  STL [R3], R34 ;  /* 0x0000002203007387 */ /* 0x0003e80000100800 */
[----:B------:R-:W2:Y:S01]  /*68f0*/  LDL R2, [R2] ;  /* 0x0000000002027983 */ /* 0x000ea20000100800 */
[----:B------:R-:W-:-:S03]  /*6900*/  IMAD.MOV.U32 R7, RZ, RZ, 0x0 ;  /* 0x00000000ff077424 */ /* 0x000fc600078e00ff */
[----:B--2---:R1:W-:Y:S01]  /*6910*/  STL [R3+0x4], R2 ;  /* 0x0000040203007387 */ /* 0x0043e20000100800 */
[----:B------:R-:W-:Y:S05]  /*6920*/  RET.REL.NODEC R6 `(_ZN7cutlass13device_kernelIN5flash19enable_sm80_to_sm89INS1_16FlashAttnBwdSm80INS1_25CollectiveMainloopBwdSm80ILi2ELi2EN4cute5tupleIJNS5_1CILi128EEES8_NS7_ILi64EEEEEENS_6half_tEfNS_4arch4Sm80ELb0ELb1ELb1ELb1ELb1ELb0ELb0ELb0ELi2ELi4ELi4ELi4ELb0EEENS1_24CollectiveEpilogueBwdGQAISA_fSD_Li256ELb1ELb1EEENS1_19SingleTileSchedulerILb1ELb0ELb0ELi128EEEEEEEEEvNT_6ParamsE) ;  /* 0xffff96d006007950 */ /* 0x000fea0003c3ffff */
        .type           $_ZN7cutlass13device_kernelIN5flash19enable_sm80_to_sm89INS1_16FlashAttnBwdSm80INS1_25CollectiveMainloopBwdSm80ILi2ELi2EN4cute5tupleIJNS5_1CILi128EEES8_NS7_ILi64EEEEEENS_6half_tEfNS_4arch4Sm80ELb0ELb1ELb1ELb1ELb1ELb0ELb0ELb0ELi2ELi4ELi4ELi4ELb0EEENS1_24CollectiveEpilogueBwdGQAISA_fSD_Li256ELb1ELb1EEENS1_19SingleTileSchedulerILb1ELb0ELb0ELi128EEEEEEEEEvNT_6ParamsE$_ZN4cute3eso3ESOILb0ELb0EJiNS_5tupleIJiiEEEEEC2ERKiRKS3_,@function
        .size           $_ZN7cutlass13device_kernelIN5flash19enable_sm80_to_sm89INS1_16FlashAttnBwdSm80INS1_25CollectiveMainloopBwdSm80ILi2ELi2EN4cute5tupleIJNS5_1CILi128EEES8_NS7_ILi64EEEEEENS_6half_tEfNS_4arch4Sm80ELb0ELb1ELb1ELb1ELb1ELb0ELb0ELb0ELi2ELi4ELi4ELi4ELb0EEENS1_24CollectiveEpilogueBwdGQAISA_fSD_Li256ELb1ELb1EEENS1_19SingleTileSchedulerILb1ELb0ELb0ELi128EEEEEEEEEvNT_6ParamsE$_ZN4cute3eso3ESOILb0ELb0EJiNS_5tupleIJiiEEEEEC2ERKiRKS3_,($_ZN7cutlass13device_kernelIN5flash19enable_sm80_to_sm89INS1_16FlashAttnBwdSm80INS1_25CollectiveMainloopBwdSm80ILi2ELi2EN4cute5tupleIJNS5_1CILi128EEES8_NS7_ILi64EEEEEENS_6half_tEfNS_4arch4Sm80ELb0ELb1ELb1ELb1ELb1ELb0ELb0ELb0ELi2ELi4ELi4ELi4ELb0EEENS1_24CollectiveEpilogueBwdGQAISA_fSD_Li256ELb1ELb1EEENS1_19SingleTileSchedulerILb1ELb0ELb0ELi128EEEEEEEEEvNT_6ParamsE$_ZN4cute3eso3ESOILb0ELb0EJiiEEC2ERKiS4_ - $_ZN7cutlass13device_kernelIN5flash19enable_sm80_to_sm89INS1_16FlashAttnBwdSm80INS1_25CollectiveMainloopBwdSm80ILi2ELi2EN4cute5tupleIJNS5_1CILi128EEES8_NS7_ILi64EEEEEENS_6half_tEfNS_4arch4Sm80ELb0ELb1ELb1ELb1ELb1ELb0ELb0ELb0ELi2ELi4ELi4ELi4ELb0EEENS1_24CollectiveEpilogueBwdGQAISA_fSD_Li256ELb1ELb1EEENS1_19SingleTileSchedulerILb1ELb0ELb0ELi128EEEEEEEEEvNT_6ParamsE$_ZN4cute3eso3ESOILb0ELb0EJiNS_5tupleIJiiEEEEEC2ERKiRKS3_)
$_ZN7cutlass13device_kernelIN5flash19enable_sm80_to_sm89INS1_16FlashAttnBwdSm80INS1_25CollectiveMainloopBwdSm80ILi2ELi2EN4cute5tupleIJNS5_1CILi128EEES8_NS7_ILi64EEEEEENS_6half_tEfNS_4arch4Sm80ELb0ELb1ELb1ELb1ELb1ELb0ELb0ELb0ELi2ELi4ELi4ELi4ELb0EEENS1_24CollectiveEpilogueBwdGQAISA_fSD_Li256ELb1ELb1EEENS1_19SingleTileSchedulerILb1ELb0ELb0ELi128EEEEEEEEEvNT_6ParamsE$_ZN4cute3eso3ESOILb0ELb0EJiNS_5tupleIJiiEEEEEC2ERKiRKS3_:
        /* <DEDUP_REMOVED lines=9> */
        .type           $_ZN7cutlass13device_kernelIN5flash19enable_sm80_to_sm89INS1_16FlashAttnBwdSm80INS1_25CollectiveMainloopBwdSm80ILi2ELi2EN4cute5tupleIJNS5_1CILi128EEES8_NS7_ILi64EEEEEENS_6half_tEfNS_4arch4Sm80ELb0ELb1ELb1ELb1ELb1ELb0ELb0ELb0ELi2ELi4ELi4ELi4ELb0EEENS1_24CollectiveEpilogueBwdGQAISA_fSD_Li256ELb1ELb1EEENS1_19SingleTileSchedulerILb1ELb0ELb0ELi128EEEEEEEEEvNT_6ParamsE$_ZN4cute3eso3ESOILb0ELb0EJiiEEC2ERKiS4_,@function
        .size           $_ZN7cutlass13device_kernelIN5flash19enable_sm80_to_sm89INS1_16FlashAttnBwdSm80INS1_25CollectiveMainloopBwdSm80ILi2ELi2EN4cute5tupleIJNS5_1CILi128EEES8_NS7_ILi64EEEEEENS_6half_tEfNS_4arch4Sm80ELb0ELb1ELb1ELb1ELb1ELb0ELb0ELb0ELi2ELi4ELi4ELi4ELb0EEENS1_24CollectiveEpilogueBwdGQAISA_fSD_Li256ELb1ELb1EEENS1_19SingleTileSchedulerILb1ELb0ELb0ELi128EEEEEEEEEvNT_6ParamsE$_ZN4cute3eso3ESOILb0ELb0EJiiEEC2ERKiS4_,($_ZN7cutlass13device_kernelIN5flash19enable_sm80_to_sm89INS1_16FlashAttnBwdSm80INS1_25CollectiveMainloopBwdSm80ILi2ELi2EN4cute5tupleIJNS5_1CILi128EEES8_NS7_ILi64EEEEEENS_6half_tEfNS_4arch4Sm80ELb0ELb1ELb1ELb1ELb1ELb0ELb0ELb0ELi2ELi4ELi4ELi4ELb0EEENS1_24CollectiveEpilogueBwdGQAISA_fSD_Li256ELb1ELb1EEENS1_19SingleTileSchedulerILb1ELb0ELb0ELi128EEEEEEEEEvNT_6ParamsE$_ZN4cute3eso3ESOILb0ELb0EJiiNS_1CILi144EEENS2_ILi512EEEEEC2ERKiS7_RKS3_RKS4_ - $_ZN7cutlass13device_kernelIN5flash19enable_sm80_to_sm89INS1_16FlashAttnBwdSm80INS1_25CollectiveMainloopBwdSm80ILi2ELi2EN4cute5tupleIJNS5_1CILi128EEES8_NS7_ILi64EEEEEENS_6half_tEfNS_4arch4Sm80ELb0ELb1ELb1ELb1ELb1ELb0ELb0ELb0ELi2ELi4ELi4ELi4ELb0EEENS1_24CollectiveEpilogueBwdGQAISA_fSD_Li256ELb1ELb1EEENS1_19SingleTileSchedulerILb1ELb0ELb0ELi128EEEEEEEEEvNT_6ParamsE$_ZN4cute3eso3ESOILb0ELb0EJiiEEC2ERKiS4_)
$_ZN7cutlass13device_kernelIN5flash19enable_sm80_to_sm89INS1_16FlashAttnBwdSm80INS1_25CollectiveMainloopBwdSm80ILi2ELi2EN4cute5tupleIJNS5_1CILi128EEES8_NS7_ILi64EEEEEENS_6half_tEfNS_4arch4Sm80ELb0ELb1ELb1ELb1ELb1ELb0ELb0ELb0ELi2ELi4ELi4ELi4ELb0EEENS1_24CollectiveEpilogueBwdGQAISA_fSD_Li256ELb1ELb1EEENS1_19SingleTileSchedulerILb1ELb0ELb0ELi128EEEEEEEEEvNT_6ParamsE$_ZN4cute3eso3ESOILb0ELb0EJiiEEC2ERKiS4_:
[----:B------:R-:W-:Y:S02]  /*69c0*/  IADD3 R3, R81, -c[0x0][0x20], RZ ;  /* 0x8000080051037a10 */ /* 0x000fe40007ffe0ff */
[----:B------:R-:W-:-:S03]  /*69d0*/  IADD3 R2, R2, -c[0x0][0x20], RZ ;  /* 0x8000080002027a10 */ /* 0x000fc60007ffe0ff */
[----:B------:R1:W-:Y:S04]  /*69e0*/  STL [R3], R7 ;  /* 0x0000000703007387 */ /* 0x0003e80000100800 */
[----:B------:R-:W2:Y:S01]  /*69f0*/  LDL R2, [R2] ;  /* 0x0000000002027983 */ /* 0x000ea20000100800 */
[----:B------:R-:W-:-:S03]  /*6a00*/  IMAD.MOV.U32 R13, RZ, RZ, 0x0 ;  /* 0x00000000ff0d7424 */ /* 0x000fc600078e00ff */
[----:B--2---:R1:W-:Y:S01]  /*6a10*/  STL [R3+0x4], R2 ;  /* 0x0000040203007387 */ /* 0x0043e20000100800 */
[----:B------:R-:W-:Y:S05]  /*6a20*/  RET.REL.NODEC R12 `(_ZN7cutlass13device_kernelIN5flash19enable_sm80_to_sm89INS1_16FlashAttnBwdSm80INS1_25CollectiveMainloopBwdSm80ILi2ELi2EN4cute5tupleIJNS5_1CILi128EEES8_NS7_ILi64EEEEEENS_6half_tEfNS_4arch4Sm80ELb0ELb1ELb1ELb1ELb1ELb0ELb0ELb0ELi2ELi4ELi4ELi4ELb0EEENS1_24CollectiveEpilogueBwdGQAISA_fSD_Li256ELb1ELb1EEENS1_19SingleTileSchedulerILb1ELb0ELb0ELi128EEEEEEEEEvNT_6ParamsE) ;  /* 0xffff95d00c007950 */ /* 0x000fea0003c3ffff */
        .type           $_ZN7cutlass13device_kernelIN5flash19enable_sm80_to_sm89INS1_16FlashAttnBwdSm80INS1_25CollectiveMainloopBwdSm80ILi2ELi2EN4cute5tupleIJNS5_1CILi128EEES8_NS7_ILi64EEEEEENS_6half_tEfNS_4arch4Sm80ELb0ELb1ELb1ELb1ELb1ELb0ELb0ELb0ELi2ELi4ELi4ELi4ELb0EEENS1_24CollectiveEpilogueBwdGQAISA_fSD_Li256ELb1ELb1EEENS1_19SingleTileSchedulerILb1ELb0ELb0ELi128EEEEEEEEEvNT_6ParamsE$_ZN4cute3eso3ESOILb0ELb0EJiiNS_1CILi144EEENS2_ILi512EEEEEC2ERKiS7_RKS3_RKS4_,@function
        .size           $_ZN7cutlass13device_kernelIN5flash19enable_sm80_to_sm89INS1_16FlashAttnBwdSm80INS1_25CollectiveMainloopBwdSm80ILi2ELi2EN4cute5tupleIJNS5_1CILi128EEES8_NS7_ILi64EEEEEENS_6half_tEfNS_4arch4Sm80ELb0ELb1ELb1ELb1ELb1ELb0ELb0ELb0ELi2ELi4ELi4ELi4ELb0EEENS1_24CollectiveEpilogueBwdGQAISA_fSD_Li256ELb1ELb1EEENS1_19SingleTileSchedulerILb1ELb0ELb0ELi128EEEEEEEEEvNT_6ParamsE$_ZN4cute3eso3ESOILb0ELb0EJiiNS_1CILi144EEENS2_ILi512EEEEEC2ERKiS7_RKS3_RKS4_,($_ZN7cutlass13device_kernelIN5flash19enable_sm80_to_sm89INS1_16FlashAttnBwdSm80INS1_25CollectiveMainloopBwdSm80ILi2ELi2EN4cute5tupleIJNS5_1CILi128EEES8_NS7_ILi64EEEEEENS_6half_tEfNS_4arch4Sm80ELb0ELb1ELb1ELb1ELb1ELb0ELb0ELb0ELi2ELi4ELi4ELi4ELb0EEENS1_24CollectiveEpilogueBwdGQAISA_fSD_Li256ELb1ELb1EEENS1_19SingleTileSchedulerILb1ELb0ELb0ELi128EEEEEEEEEvNT_6ParamsE$_ZN4cute3eso3ESOILb0ELb0EJiiNS_1CILi72EEENS2_ILi512EEEEEC2ERKiS7_RKS3_RKS4_ - $_ZN7cutlass13device_kernelIN5flash19enable_sm80_to_sm89INS1_16FlashAttnBwdSm80INS1_25CollectiveMainloopBwdSm80ILi2ELi2EN4cute5tupleIJNS5_1CILi128EEES8_NS7_ILi64EEEEEENS_6half_tEfNS_4arch4Sm80ELb0ELb1ELb1ELb1ELb1ELb0ELb0ELb0ELi2ELi4ELi4ELi4ELb0EEENS1_24CollectiveEpilogueBwdGQAISA_fSD_Li256ELb1ELb1EEENS1_19SingleTileSchedulerILb1ELb0ELb0ELi128EEEEEEEEEvNT_6ParamsE$_ZN4cute3eso3ESOILb0ELb0EJiiNS_1CILi144EEENS2_ILi512EEEEEC2ERKiS7_RKS3_RKS4_)
$_ZN7cutlass13device_kernelIN5flash19enable_sm80_to_sm89INS1_16FlashAttnBwdSm80INS1_25CollectiveMainloopBwdSm80ILi2ELi2EN4cute5tupleIJNS5_1CILi128EEES8_NS7_ILi64EEEEEENS_6half_tEfNS_4arch4Sm80ELb0ELb1ELb1ELb1ELb1ELb0ELb0ELb0ELi2ELi4ELi4ELi4ELb0EEENS1_24CollectiveEpilogueBwdGQAISA_fSD_Li256ELb1ELb1EEENS1_19SingleTileSchedulerILb1ELb0ELb0ELi128EEEEEEEEEvNT_6ParamsE$_ZN4cute3eso3ESOILb0ELb0EJiiNS_1CILi144EEENS2_ILi512EEEEEC2ERKiS7_RKS3_RKS4_:
[----:B------:R-:W-:Y:S02]  /*6a30*/  IADD3 R26, R81, -c[0x0][0x20], RZ ;  /* 0x80000800511a7a10 */ /* 0x000fe40007ffe0ff */
[----:B------:R-:W-:-:S03]  /*6a40*/  IADD3 R2, R2, -c[0x0][0x20], RZ ;  /* 0x8000080002027a10 */ /* 0x000fc60007ffe0ff */
[----:B------:R1:W-:Y:S04]  /*6a50*/  STL [R26], R5 ;  /* 0x000000051a007387 */ /* 0x0003e80000100800 */
[----:B------:R-:W2:Y:S01]  /*6a60*/  LDL R3, [R2] ;  /* 0x0000000002037983 */ /* 0x000ea20000100800 */
[----:B------:R-:W-:-:S03]  /*6a70*/  IMAD.MOV.U32 R35, RZ, RZ, 0x0 ;  /* 0x00000000ff237424 */ /* 0x000fc600078e00ff */
[----:B--2---:R1:W-:Y:S01]  /*6a80*/  STL [R26+0x4], R3 ;  /* 0x000004031a007387 */ /* 0x0043e20000100800 */
[----:B------:R-:W-:Y:S05]  /*6a90*/  RET.REL.NODEC R34 `(_ZN7cutlass13device_kernelIN5flash19enable_sm80_to_sm89INS1_16FlashAttnBwdSm80INS1_25CollectiveMainloopBwdSm80ILi2ELi2EN4cute5tupleIJNS5_1CILi128EEES8_NS7_ILi64EEEEEENS_6half_tEfNS_4arch4Sm80ELb0ELb1ELb1ELb1ELb1ELb0ELb0ELb0ELi2ELi4ELi4ELi4ELb0EEENS1_24CollectiveEpilogueBwdGQAISA_fSD_Li256ELb1ELb1EEENS1_19SingleTileSchedulerILb1ELb0ELb0ELi128EEEEEEEEEvNT_6ParamsE) ;  /* 0xffff956022007950 */ /* 0x000fea0003c3ffff */
        .type           $_ZN7cutlass13device_kernelIN5flash19enable_sm80_to_sm89INS1_16FlashAttnBwdSm80INS1_25CollectiveMainloopBwdSm80ILi2ELi2EN4cute5tupleIJNS5_1CILi128EEES8_NS7_ILi64EEEEEENS_6half_tEfNS_4arch4Sm80ELb0ELb1ELb1ELb1ELb1ELb0ELb0ELb0ELi2ELi4ELi4ELi4ELb0EEENS1_24CollectiveEpilogueBwdGQAISA_fSD_Li256ELb1ELb1EEENS1_19SingleTileSchedulerILb1ELb0ELb0ELi128EEEEEEEEEvNT_6ParamsE$_ZN4cute3eso3ESOILb0ELb0EJiiNS_1CILi72EEENS2_ILi512EEEEEC2ERKiS7_RKS3_RKS4_,@function
        .size           $_ZN7cutlass13device_kernelIN5flash19enable_sm80_to_sm89INS1_16FlashAttnBwdSm80INS1_25CollectiveMainloopBwdSm80ILi2ELi2EN4cute5tupleIJNS5_1CILi128EEES8_NS7_ILi64EEEEEENS_6half_tEfNS_4arch4Sm80ELb0ELb1ELb1ELb1ELb1ELb0ELb0ELb0ELi2ELi4ELi4ELi4ELb0EEENS1_24CollectiveEpilogueBwdGQAISA_fSD_Li256ELb1ELb1EEENS1_19SingleTileSchedulerILb1ELb0ELb0ELi128EEEEEEEEEvNT_6ParamsE$_ZN4cute3eso3ESOILb0ELb0EJiiNS_1CILi72EEENS2_ILi512EEEEEC2ERKiS7_RKS3_RKS4_,($_ZN7cutlass13device_kernelIN5flash19enable_sm80_to_sm89INS1_16FlashAttnBwdSm80INS1_25CollectiveMainloopBwdSm80ILi2ELi2EN4cute5tupleIJNS5_1CILi128EEES8_NS7_ILi64EEEEEENS_6half_tEfNS_4arch4Sm80ELb0ELb1ELb1ELb1ELb1ELb0ELb0ELb0ELi2ELi4ELi4ELi4ELb0EEENS1_24CollectiveEpilogueBwdGQAISA_fSD_Li256ELb1ELb1EEENS1_19SingleTileSchedulerILb1ELb0ELb0ELi128EEEEEEEEEvNT_6ParamsE$_ZN4cute3eso3ESOILb0ELb0EJiiiEEC2ERKiS4_S4_ - $_ZN7cutlass13device_kernelIN5flash19enable_sm80_to_sm89INS1_16FlashAttnBwdSm80INS1_25CollectiveMainloopBwdSm80ILi2ELi2EN4cute5tupleIJNS5_1CILi128EEES8_NS7_ILi64EEEEEENS_6half_tEfNS_4arch4Sm80ELb0ELb1ELb1ELb1ELb1ELb0ELb0ELb0ELi2ELi4ELi4ELi4ELb0EEENS1_24CollectiveEpilogueBwdGQAISA_fSD_Li256ELb1ELb1EEENS1_19SingleTileSchedulerILb1ELb0ELb0ELi128EEEEEEEEEvNT_6ParamsE$_ZN4cute3eso3ESOILb0ELb0EJiiNS_1CILi72EEENS2_ILi512EEEEEC2ERKiS7_RKS3_RKS4_)
$_ZN7cutlass13device_kernelIN5flash19enable_sm80_to_sm89INS1_16FlashAttnBwdSm80INS1_25CollectiveMainloopBwdSm80ILi2ELi2EN4cute5tupleIJNS5_1CILi128EEES8_NS7_ILi64EEEEEENS_6half_tEfNS_4arch4Sm80ELb0ELb1ELb1ELb1ELb1ELb0ELb0ELb0ELi2ELi4ELi4ELi4ELb0EEENS1_24CollectiveEpilogueBwdGQAISA_fSD_Li256ELb1ELb1EEENS1_19SingleTileSchedulerILb1ELb0ELb0ELi128EEEEEEEEEvNT_6ParamsE$_ZN4cute3eso3ESOILb0ELb0EJiiNS_1CILi72EEENS2_ILi512EEEEEC2ERKiS7_RKS3_RKS4_:
        /* <DEDUP_REMOVED lines=8> */
        .type           $_ZN7cutlass13device_kernelIN5flash19enable_sm80_to_sm89INS1_16FlashAttnBwdSm80INS1_25CollectiveMainloopBwdSm80ILi2ELi2EN4cute5tupleIJNS5_1CILi128EEES8_NS7_ILi64EEEEEENS_6half_tEfNS_4arch4Sm80ELb0ELb1ELb1ELb1ELb1ELb0ELb0ELb0ELi2ELi4ELi4ELi4ELb0EEENS1_24CollectiveEpilogueBwdGQAISA_fSD_Li256ELb1ELb1EEENS1_19SingleTileSchedulerILb1ELb0ELb0ELi128EEEEEEEEEvNT_6ParamsE$_ZN4cute3eso3ESOILb0ELb0EJiiiEEC2ERKiS4_S4_,@function
        .size           $_ZN7cutlass13device_kernelIN5flash19enable_sm80_to_sm89INS1_16FlashAttnBwdSm80INS1_25CollectiveMainloopBwdSm80ILi2ELi2EN4cute5tupleIJNS5_1CILi128EEES8_NS7_ILi64EEEEEENS_6half_tEfNS_4arch4Sm80ELb0ELb1ELb1ELb1ELb1ELb0ELb0ELb0ELi2ELi4ELi4ELi4ELb0EEENS1_24CollectiveEpilogueBwdGQAISA_fSD_Li256ELb1ELb1EEENS1_19SingleTileSchedulerILb1ELb0ELb0ELi128EEEEEEEEEvNT_6ParamsE$_ZN4cute3eso3ESOILb0ELb0EJiiiEEC2ERKiS4_S4_,($_ZN7cutlass13device_kernelIN5flash19enable_sm80_to_sm89INS1_16FlashAttnBwdSm80INS1_25CollectiveMainloopBwdSm80ILi2ELi2EN4cute5tupleIJNS5_1CILi128EEES8_NS7_ILi64EEEEEENS_6half_tEfNS_4arch4Sm80ELb0ELb1ELb1ELb1ELb1ELb0ELb0ELb0ELi2ELi4ELi4ELi4ELb0EEENS1_24CollectiveEpilogueBwdGQAISA_fSD_Li256ELb1ELb1EEENS1_19SingleTileSchedulerILb1ELb0ELb0ELi128EEEEEEEEEvNT_6ParamsE$_ZN4cute3eso3ESOILb0ELb0EJiiiNS_1CILi144EEENS2_ILi512EEEEEC2ERKiS7_S7_RKS3_RKS4_ - $_ZN7cutlass13device_kernelIN5flash19enable_sm80_to_sm89INS1_16FlashAttnBwdSm80INS1_25CollectiveMainloopBwdSm80ILi2ELi2EN4cute5tupleIJNS5_1CILi128EEES8_NS7_ILi64EEEEEENS_6half_tEfNS_4arch4Sm80ELb0ELb1ELb1ELb1ELb1ELb0ELb0ELb0ELi2ELi4ELi4ELi4ELb0EEENS1_24CollectiveEpilogueBwdGQAISA_fSD_Li256ELb1ELb1EEENS1_19SingleTileSchedulerILb1ELb0ELb0ELi128EEEEEEEEEvNT_6ParamsE$_ZN4cute3eso3ESOILb0ELb0EJiiiEEC2ERKiS4_S4_)
$_ZN7cutlass13device_kernelIN5flash19enable_sm80_to_sm89INS1_16FlashAttnBwdSm80INS1_25CollectiveMainloopBwdSm80ILi2ELi2EN4cute5tupleIJNS5_1CILi128EEES8_NS7_ILi64EEEEEENS_6half_tEfNS_4arch4Sm80ELb0ELb1ELb1ELb1ELb1ELb0ELb0ELb0ELi2ELi4ELi4ELi4ELb0EEENS1_24CollectiveEpilogueBwdGQAISA_fSD_Li256ELb1ELb1EEENS1_19SingleTileSchedulerILb1ELb0ELb0ELi128EEEEEEEEEvNT_6ParamsE$_ZN4cute3eso3ESOILb0ELb0EJiiiEEC2ERKiS4_S4_:
        /* <DEDUP_REMOVED lines=9> */
[----:B------:R-:W-:Y:S05]  /*6bb0*/  RET.REL.NODEC R4 `(_ZN7cutlass13device_kernelIN5flash19enable_sm80_to_sm89INS1_16FlashAttnBwdSm80INS1_25CollectiveMainloopBwdSm80ILi2ELi2EN4cute5tupleIJNS5_1CILi128EEES8_NS7_ILi64EEEEEENS_6half_tEfNS_4arch4Sm80ELb0ELb1ELb1ELb1ELb1ELb0ELb0ELb0ELi2ELi4ELi4ELi4ELb0EEENS1_24CollectiveEpilogueBwdGQAISA_fSD_Li256ELb1ELb1EEENS1_19SingleTileSchedulerILb1ELb0ELb0ELi128EEEEEEEEEvNT_6ParamsE) ;  /* 0xffff944004007950 */ /* 0x000fea0003c3ffff */
        .type           $_ZN7cutlass13device_kernelIN5flash19enable_sm80_to_sm89INS1_16FlashAttnBwdSm80INS1_25CollectiveMainloopBwdSm80ILi2ELi2EN4cute5tupleIJNS5_1CILi128EEES8_NS7_ILi64EEEEEENS_6half_tEfNS_4arch4Sm80ELb0ELb1ELb1ELb1ELb1ELb0ELb0ELb0ELi2ELi4ELi4ELi4ELb0EEENS1_24CollectiveEpilogueBwdGQAISA_fSD_Li256ELb1ELb1EEENS1_19SingleTileSchedulerILb1ELb0ELb0ELi128EEEEEEEEEvNT_6ParamsE$_ZN4cute3eso3ESOILb0ELb0EJiiiNS_1CILi144EEENS2_ILi512EEEEEC2ERKiS7_S7_RKS3_RKS4_,@function
        .size           $_ZN7cutlass13device_kernelIN5flash19enable_sm80_to_sm89INS1_16FlashAttnBwdSm80INS1_25CollectiveMainloopBwdSm80ILi2ELi2EN4cute5tupleIJNS5_1CILi128EEES8_NS7_ILi64EEEEEENS_6half_tEfNS_4arch4Sm80ELb0ELb1ELb1ELb1ELb1ELb0ELb0ELb0ELi2ELi4ELi4ELi4ELb0EEENS1_24CollectiveEpilogueBwdGQAISA_fSD_Li256ELb1ELb1EEENS1_19SingleTileSchedulerILb1ELb0ELb0ELi128EEEEEEEEEvNT_6ParamsE$_ZN4cute3eso3ESOILb0ELb0EJiiiNS_1CILi144EEENS2_ILi512EEEEEC2ERKiS7_S7_RKS3_RKS4_,($_ZN7cutlass13device_kernelIN5flash19enable_sm80_to_sm89INS1_16FlashAttnBwdSm80INS1_25CollectiveMainloopBwdSm80ILi2ELi2EN4cute5tupleIJNS5_1CILi128EEES8_NS7_ILi64EEEEEENS_6half_tEfNS_4arch4Sm80ELb0ELb1ELb1ELb1ELb1ELb0ELb0ELb0ELi2ELi4ELi4ELi4ELb0EEENS1_24CollectiveEpilogueBwdGQAISA_fSD_Li256ELb1ELb1EEENS1_19SingleTileSchedulerILb1ELb0ELb0ELi128EEEEEEEEEvNT_6ParamsE$_ZN4cute3eso3ESOILb0ELb0EJiiiNS_1CILi72EEENS2_ILi512EEEEEC2ERKiS7_S7_RKS3_RKS4_ - $_ZN7cutlass13device_kernelIN5flash19enable_sm80_to_sm89INS1_16FlashAttnBwdSm80INS1_25CollectiveMainloopBwdSm80ILi2ELi2EN4cute5tupleIJNS5_1CILi128EEES8_NS7_ILi64EEEEEENS_6half_tEfNS_4arch4Sm80ELb0ELb1ELb1ELb1ELb1ELb0ELb0ELb0ELi2ELi4ELi4ELi4ELb0EEENS1_24CollectiveEpilogueBwdGQAISA_fSD_Li256ELb1ELb1EEENS1_19SingleTileSchedulerILb1ELb0ELb0ELi128EEEEEEEEEvNT_6ParamsE$_ZN4cute3eso3ESOILb0ELb0EJiiiNS_1CILi144EEENS2_ILi512EEEEEC2ERKiS7_S7_RKS3_RKS4_)
$_ZN7cutlass13device_kernelIN5flash19enable_sm80_to_sm89INS1_16FlashAttnBwdSm80INS1_25CollectiveMainloopBwdSm80ILi2ELi2EN4cute5tupleIJNS5_1CILi128EEES8_NS7_ILi64EEEEEENS_6half_tEfNS_4arch4Sm80ELb0ELb1ELb1ELb1ELb1ELb0ELb0ELb0ELi2ELi4ELi4ELi4ELb0EEENS1_24CollectiveEpilogueBwdGQAISA_fSD_Li256ELb1ELb1EEENS1_19SingleTileSchedulerILb1ELb0ELb0ELi128EEEEEEEEEvNT_6ParamsE$_ZN4cute3eso3ESOILb0ELb0EJiiiNS_1CILi144EEENS2_ILi512EEEEEC2ERKiS7_S7_RKS3_RKS4_:
        /* <DEDUP_REMOVED lines=10> */
[----:B------:R-:W-:Y:S05]  /*6c60*/  RET.REL.NODEC R34 `(_ZN7cutlass13device_kernelIN5flash19enable_sm80_to_sm89INS1_16FlashAttnBwdSm80INS1_25CollectiveMainloopBwdSm80ILi2ELi2EN4cute5tupleIJNS5_1CILi128EEES8_NS7_ILi64EEEEEENS_6half_tEfNS_4arch4Sm80ELb0ELb1ELb1ELb1ELb1ELb0ELb0ELb0ELi2ELi4ELi4ELi4ELb0EEENS1_24CollectiveEpilogueBwdGQAISA_fSD_Li256ELb1ELb1EEENS1_19SingleTileSchedulerILb1ELb0ELb0ELi128EEEEEEEEEvNT_6ParamsE) ;  /* 0xffff939022007950 */ /* 0x000fea0003c3ffff */
        .type           $_ZN7cutlass13device_kernelIN5flash19enable_sm80_to_sm89INS1_16FlashAttnBwdSm80INS1_25CollectiveMainloopBwdSm80ILi2ELi2EN4cute5tupleIJNS5_1CILi128EEES8_NS7_ILi64EEEEEENS_6half_tEfNS_4arch4Sm80ELb0ELb1ELb1ELb1ELb1ELb0ELb0ELb0ELi2ELi4ELi4ELi4ELb0EEENS1_24CollectiveEpilogueBwdGQAISA_fSD_Li256ELb1ELb1EEENS1_19SingleTileSchedulerILb1ELb0ELb0ELi128EEEEEEEEEvNT_6ParamsE$_ZN4cute3eso3ESOILb0ELb0EJiiiNS_1CILi72EEENS2_ILi512EEEEEC2ERKiS7_S7_RKS3_RKS4_,@function
        .size           $_ZN7cutlass13device_kernelIN5flash19enable_sm80_to_sm89INS1_16FlashAttnBwdSm80INS1_25CollectiveMainloopBwdSm80ILi2ELi2EN4cute5tupleIJNS5_1CILi128EEES8_NS7_ILi64EEEEEENS_6half_tEfNS_4arch4Sm80ELb0ELb1ELb1ELb1ELb1ELb0ELb0ELb0ELi2ELi4ELi4ELi4ELb0EEENS1_24CollectiveEpilogueBwdGQAISA_fSD_Li256ELb1ELb1EEENS1_19SingleTileSchedulerILb1ELb0ELb0ELi128EEEEEEEEEvNT_6ParamsE$_ZN4cute3eso3ESOILb0ELb0EJiiiNS_1CILi72EEENS2_ILi512EEEEEC2ERKiS7_S7_RKS3_RKS4_,($_ZN7cutlass13device_kernelIN5flash19enable_sm80_to_sm89INS1_16FlashAttnBwdSm80INS1_25CollectiveMainloopBwdSm80ILi2ELi2EN4cute5tupleIJNS5_1CILi128EEES8_NS7_ILi64EEEEEENS_6half_tEfNS_4arch4Sm80ELb0ELb1ELb1ELb1ELb1ELb0ELb0ELb0ELi2ELi4ELi4ELi4ELb0EEENS1_24CollectiveEpilogueBwdGQAISA_fSD_Li256ELb1ELb1EEENS1_19SingleTileSchedulerILb1ELb0ELb0ELi128EEEEEEEEEvNT_6ParamsE$_ZN4cute3eso3ESOILb0ELb1EJNS_5tupleIJiNS2_IJiNS_1CILi0EEEEEEEEENS2_IJNS_10UnderscoreENS2_IJS7_S7_EEEEEEEEC2ERKS6_RKS9_ - $_ZN7cutlass13device_kernelIN5flash19enable_sm80_to_sm89INS1_16FlashAttnBwdSm80INS1_25CollectiveMainloopBwdSm80ILi2ELi2EN4cute5tupleIJNS5_1CILi128EEES8_NS7_ILi64EEEEEENS_6half_tEfNS_4arch4Sm80ELb0ELb1ELb1ELb1ELb1ELb0ELb0ELb0ELi2ELi4ELi4ELi4ELb0EEENS1_24CollectiveEpilogueBwdGQAISA_fSD_Li256ELb1ELb1EEENS1_19SingleTileSchedulerILb1ELb0ELb0ELi128EEEEEEEEEvNT_6ParamsE$_ZN4cute3eso3ESOILb0ELb0EJiiiNS_1CILi72EEENS2_ILi512EEEEEC2ERKiS7_S7_RKS3_RKS4_)
$_ZN7cutlass13device_kernelIN5flash19enable_sm80_to_sm89INS1_16FlashAttnBwdSm80INS1_25CollectiveMainloopBwdSm80ILi2ELi2EN4cute5tupleIJNS5_1CILi128EEES8_NS7_ILi64EEEEEENS_6half_tEfNS_4arch4Sm80ELb0ELb1ELb1ELb1ELb1ELb0ELb0ELb0ELi2ELi4ELi4ELi4ELb0EEENS1_24CollectiveEpilogueBwdGQAISA_fSD_Li256ELb1ELb1EEENS1_19SingleTileSchedulerILb1ELb0ELb0ELi128EEEEEEEEEvNT_6ParamsE$_ZN4cute3eso3ESOILb0ELb0EJiiiNS_1CILi72EEENS2_ILi512EEEEEC2ERKiS7_S7_RKS3_RKS4_:
        /* <DEDUP_REMOVED lines=10> */
        .type           $_ZN7cutlass13device_kernelIN5flash19enable_sm80_to_sm89INS1_16FlashAttnBwdSm80INS1_25CollectiveMainloopBwdSm80ILi2ELi2EN4cute5tupleIJNS5_1CILi128EEES8_NS7_ILi64EEEEEENS_6half_tEfNS_4arch4Sm80ELb0ELb1ELb1ELb1ELb1ELb0ELb0ELb0ELi2ELi4ELi4ELi4ELb0EEENS1_24CollectiveEpilogueBwdGQAISA_fSD_Li256ELb1ELb1EEENS1_19SingleTileSchedulerILb1ELb0ELb0ELi128EEEEEEEEEvNT_6ParamsE$_ZN4cute3eso3ESOILb0ELb1EJNS_5tupleIJiNS2_IJiNS_1CILi0EEEEEEEEENS2_IJNS_10UnderscoreENS2_IJS7_S7_EEEEEEEEC2ERKS6_RKS9_,@function
        .size           $_ZN7cutlass13device_kernelIN5flash19enable_sm80_to_sm89INS1_16FlashAttnBwdSm80INS1_25CollectiveMainloopBwdSm80ILi2ELi2EN4cute5tupleIJNS5_1CILi128EEES8_NS7_ILi64EEEEEENS_6half_tEfNS_4arch4Sm80ELb0ELb1ELb1ELb1ELb1ELb0ELb0ELb0ELi2ELi4ELi4ELi4ELb0EEENS1_24CollectiveEpilogueBwdGQAISA_fSD_Li256ELb1ELb1EEENS1_19SingleTileSchedulerILb1ELb0ELb0ELi128EEEEEEEEEvNT_6ParamsE$_ZN4cute3eso3ESOILb0ELb1EJNS_5tupleIJiNS2_IJiNS_1CILi0EEEEEEEEENS2_IJNS_10UnderscoreENS2_IJS7_S7_EEEEEEEEC2ERKS6_RKS9_,($_ZN7cutlass13device_kernelIN5flash19enable_sm80_to_sm89INS1_16FlashAttnBwdSm80INS1_25CollectiveMainloopBwdSm80ILi2ELi2EN4cute5tupleIJNS5_1CILi128EEES8_NS7_ILi64EEEEEENS_6half_tEfNS_4arch4Sm80ELb0ELb1ELb1ELb1ELb1ELb0ELb0ELb0ELi2ELi4ELi4ELi4ELb0EEENS1_24CollectiveEpilogueBwdGQAISA_fSD_Li256ELb1ELb1EEENS1_19SingleTileSchedulerILb1ELb0ELb0ELi128EEEEEEEEEvNT_6ParamsE$_ZN4cute3eso3ESOILb0ELb1EJNS_5tupleIJiNS2_IJiiEEEEEENS2_IJNS_10UnderscoreENS2_IJS5_S5_EEEEEEEEC2ERKS4_RKS7_ - $_ZN7cutlass13device_kernelIN5flash19enable_sm80_to_sm89INS1_16FlashAttnBwdSm80INS1_25CollectiveMainloopBwdSm80ILi2ELi2EN4cute5tupleIJNS5_1CILi128EEES8_NS7_ILi64EEEEEENS_6half_tEfNS_4arch4Sm80ELb0ELb1ELb1ELb1ELb1ELb0ELb0ELb0ELi2ELi4ELi4ELi4ELb0EEENS1_24CollectiveEpilogueBwdGQAISA_fSD_Li256ELb1ELb1EEENS1_19SingleTileSchedulerILb1ELb0ELb0ELi128EEEEEEEEEvNT_6ParamsE$_ZN4cute3eso3ESOILb0ELb1EJNS_5tupleIJiNS2_IJiNS_1CILi0EEEEEEEEENS2_IJNS_10UnderscoreENS2_IJS7_S7_EEEEEEEEC2ERKS6_RKS9_)
$_ZN7cutlass13device_kernelIN5flash19enable_sm80_to_sm89INS1_16FlashAttnBwdSm80INS1_25CollectiveMainloopBwdSm80ILi2ELi2EN4cute5tupleIJNS5_1CILi128EEES8_NS7_ILi64EEEEEENS_6half_tEfNS_4arch4Sm80ELb0ELb1ELb1ELb1ELb1ELb0ELb0ELb0ELi2ELi4ELi4ELi4ELb0EEENS1_24CollectiveEpilogueBwdGQAISA_fSD_Li256ELb1ELb1EEENS1_19SingleTileSchedulerILb1ELb0ELb0ELi128EEEEEEEEEvNT_6ParamsE$_ZN4cute3eso3ESOILb0ELb1EJNS_5tupleIJiNS2_IJiNS_1CILi0EEEEEEEEENS2_IJNS_10UnderscoreENS2_IJS7_S7_EEEEEEEEC2ERKS6_RKS9_:
[----:B------:R-:W-:Y:S02]  /*6d10*/  IADD3 R6, R81, -c[0x0][0x20], RZ ;  /* 0x8000080051067a10 */ /* 0x000fe40007ffe0ff */
[----:B------:R-:W-:-:S03]  /*6d20*/  MOV R35, 0x0 ;  /* 0x0000000000237802 */ /* 0x000fc60000000f00 */
[----:B------:R1:W-:Y:S04]  /*6d30*/  STL [R6], R2 ;  /* 0x0000000206007387 */ /* 0x0003e80000100800 */
[----:B------:R1:W-:Y:S01]  /*6d40*/  STL [R6+0x4], R3 ;  /* 0x0000040306007387 */ /* 0x0003e20000100800 */
[----:B------:R-:W-:Y:S05]  /*6d50*/  RET.REL.NODEC R34 `(_ZN7cutlass13device_kernelIN5flash19enable_sm80_to_sm89INS1_16FlashAttnBwdSm80INS1_25CollectiveMainloopBwdSm80ILi2ELi2EN4cute5tupleIJNS5_1CILi128EEES8_NS7_ILi64EEEEEENS_6half_tEfNS_4arch4Sm80ELb0ELb1ELb1ELb1ELb1ELb0ELb0ELb0ELi2ELi4ELi4ELi4ELb0EEENS1_24CollectiveEpilogueBwdGQAISA_fSD_Li256ELb1ELb1EEENS1_19SingleTileSchedulerILb1ELb0ELb0ELi128EEEEEEEEEvNT_6ParamsE) ;  /* 0xffff92a022007950 */ /* 0x000fea0003c3ffff */
        .type           $_ZN7cutlass13device_kernelIN5flash19enable_sm80_to_sm89INS1_16FlashAttnBwdSm80INS1_25CollectiveMainloopBwdSm80ILi2ELi2EN4cute5tupleIJNS5_1CILi128EEES8_NS7_ILi64EEEEEENS_6half_tEfNS_4arch4Sm80ELb0ELb1ELb1ELb1ELb1ELb0ELb0ELb0ELi2ELi4ELi4ELi4ELb0EEENS1_24CollectiveEpilogueBwdGQAISA_fSD_Li256ELb1ELb1EEENS1_19SingleTileSchedulerILb1ELb0ELb0ELi128EEEEEEEEEvNT_6ParamsE$_ZN4cute3eso3ESOILb0ELb1EJNS_5tupleIJiNS2_IJiiEEEEEENS2_IJNS_10UnderscoreENS2_IJS5_S5_EEEEEEEEC2ERKS4_RKS7_,@function
        .size           $_ZN7cutlass13device_kernelIN5flash19enable_sm80_to_sm89INS1_16FlashAttnBwdSm80INS1_25CollectiveMainloopBwdSm80ILi2ELi2EN4cute5tupleIJNS5_1CILi128EEES8_NS7_ILi64EEEEEENS_6half_tEfNS_4arch4Sm80ELb0ELb1ELb1ELb1ELb1ELb0ELb0ELb0ELi2ELi4ELi4ELi4ELb0EEENS1_24CollectiveEpilogueBwdGQAISA_fSD_Li256ELb1ELb1EEENS1_19SingleTileSchedulerILb1ELb0ELb0ELi128EEEEEEEEEvNT_6ParamsE$_ZN4cute3eso3ESOILb0ELb1EJNS_5tupleIJiNS2_IJiiEEEEEENS2_IJNS_10UnderscoreENS2_IJS5_S5_EEEEEEEEC2ERKS4_RKS7_,($_ZN7cutlass13device_kernelIN5flash19enable_sm80_to_sm89INS1_16FlashAttnBwdSm80INS1_25CollectiveMainloopBwdSm80ILi2ELi2EN4cute5tupleIJNS5_1CILi128EEES8_NS7_ILi64EEEEEENS_6half_tEfNS_4arch4Sm80ELb0ELb1ELb1ELb1ELb1ELb0ELb0ELb0ELi2ELi4ELi4ELi4ELb0EEENS1_24CollectiveEpilogueBwdGQAISA_fSD_Li256ELb1ELb1EEENS1_19SingleTileSchedulerILb1ELb0ELb0ELi128EEEEEEEEEvNT_6ParamsE$_ZN4cute3eso3ESOILb0ELb1EJNS_6LayoutINS_5tupleIJNS3_IJNS_1CILi8EEENS4_ILi1EEEEEENS4_ILi2EEEEEENS3_IJNS3_IJS6_NS4_ILi0EEEEEEiEEEEESA_EEC2ERKSD_RKSA_ - $_ZN7cutlass13device_kernelIN5flash19enable_sm80_to_sm89INS1_16FlashAttnBwdSm80INS1_25CollectiveMainloopBwdSm80ILi2ELi2EN4cute5tupleIJNS5_1CILi128EEES8_NS7_ILi64EEEEEENS_6half_tEfNS_4arch4Sm80ELb0ELb1ELb1ELb1ELb1ELb0ELb0ELb0ELi2ELi4ELi4ELi4ELb0EEENS1_24CollectiveEpilogueBwdGQAISA_fSD_Li256ELb1ELb1EEENS1_19SingleTileSchedulerILb1ELb0ELb0ELi128EEEEEEEEEvNT_6ParamsE$_ZN4cute3eso3ESOILb0ELb1EJNS_5tupleIJiNS2_IJiiEEEEEENS2_IJNS_10UnderscoreENS2_IJS5_S5_EEEEEEEEC2ERKS4_RKS7_)
$_ZN7cutlass13device_kernelIN5flash19enable_sm80_to_sm89INS1_16FlashAttnBwdSm80INS1_25CollectiveMainloopBwdSm80ILi2ELi2EN4cute5tupleIJNS5_1CILi128EEES8_NS7_ILi64EEEEEENS_6half_tEfNS_4arch4Sm80ELb0ELb1ELb1ELb1ELb1ELb0ELb0ELb0ELi2ELi4ELi4ELi4ELb0EEENS1_24CollectiveEpilogueBwdGQAISA_fSD_Li256ELb1ELb1EEENS1_19SingleTileSchedulerILb1ELb0ELb0ELi128EEEEEEEEEvNT_6ParamsE$_ZN4cute3eso3ESOILb0ELb1EJNS_5tupleIJiNS2_IJiiEEEEEENS2_IJNS_10UnderscoreENS2_IJS5_S5_EEEEEEEEC2ERKS4_RKS7_:
[----:B------:R-:W-:Y:S02]  /*6d60*/  IADD3 R4, R81, -c[0x0][0x20], RZ ;  /* 0x8000080051047a10 */ /* 0x000fe40007ffe0ff */
[----:B------:R-:W-:-:S03]  /*6d70*/  MOV R13, 0x0 ;  /* 0x00000000000d7802 */ /* 0x000fc60000000f00 */
[----:B------:R1:W-:Y:S04]  /*6d80*/  STL [R4], R5 ;  /* 0x0000000504007387 */ /* 0x0003e80000100800 */
[----:B------:R1:W-:Y:S04]  /*6d90*/  STL [R4+0x4], R2 ;  /* 0x0000040204007387 */ /* 0x0003e80000100800 */
[----:B------:R1:W-:Y:S01]  /*6da0*/  STL [R4+0x8], R3 ;  /* 0x0000080304007387 */ /* 0x0003e20000100800 */
[----:B------:R-:W-:Y:S05]  /*6db0*/  RET.REL.NODEC R12 `(_ZN7cutlass13device_kernelIN5flash19enable_sm80_to_sm89INS1_16FlashAttnBwdSm80INS1_25CollectiveMainloopBwdSm80ILi2ELi2EN4cute5tupleIJNS5_1CILi128EEES8_NS7_ILi64EEEEEENS_6half_tEfNS_4arch4Sm80ELb0ELb1ELb1ELb1ELb1ELb0ELb0ELb0ELi2ELi4ELi4ELi4ELb0EEENS1_24CollectiveEpilogueBwdGQAISA_fSD_Li256ELb1ELb1EEENS1_19SingleTileSchedulerILb1ELb0ELb0ELi128EEEEEEEEEvNT_6ParamsE) ;  /* 0xffff92400c007950 */ /* 0x000fea0003c3ffff */
        .type           $_ZN7cutlass13device_kernelIN5flash19enable_sm80_to_sm89INS1_16FlashAttnBwdSm80INS1_25CollectiveMainloopBwdSm80ILi2ELi2EN4cute5tupleIJNS5_1CILi128EEES8_NS7_ILi64EEEEEENS_6half_tEfNS_4arch4Sm80ELb0ELb1ELb1ELb1ELb1ELb0ELb0ELb0ELi2ELi4ELi4ELi4ELb0EEENS1_24CollectiveEpilogueBwdGQAISA_fSD_Li256ELb1ELb1EEENS1_19SingleTileSchedulerILb1ELb0ELb0ELi128EEEEEEEEEvNT_6ParamsE$_ZN4cute3eso3ESOILb0ELb1EJNS_6LayoutINS_5tupleIJNS3_IJNS_1CILi8EEENS4_ILi1EEEEEENS4_ILi2EEEEEENS3_IJNS3_IJS6_NS4_ILi0EEEEEEiEEEEESA_EEC2ERKSD_RKSA_,@function
        .size           $_ZN7cutlass13device_kernelIN5flash19enable_sm80_to_sm89INS1_16FlashAttnBwdSm80INS1_25CollectiveMainloopBwdSm80ILi2ELi2EN4cute5tupleIJNS5_1CILi128EEES8_NS7_ILi64EEEEEENS_6half_tEfNS_4arch4Sm80ELb0ELb1ELb1ELb1ELb1ELb0ELb0ELb0ELi2ELi4ELi4ELi4ELb0EEENS1_24CollectiveEpilogueBwdGQAISA_fSD_Li256ELb1ELb1EEENS1_19SingleTileSchedulerILb1ELb0ELb0ELi128EEEEEEEEEvNT_6ParamsE$_ZN4cute3eso3ESOILb0ELb1EJNS_6LayoutINS_5tupleIJNS3_IJNS_1CILi8EEENS4_ILi1EEEEEENS4_ILi2EEEEEENS3_IJNS3_IJS6_NS4_ILi0EEEEEEiEEEEESA_EEC2ERKSD_RKSA_,($_ZN7cutlass13device_kernelIN5flash19enable_sm80_to_sm89INS1_16FlashAttnBwdSm80INS1_25CollectiveMainloopBwdSm80ILi2ELi2EN4cute5tupleIJNS5_1CILi128EEES8_NS7_ILi64EEEEEENS_6half_tEfNS_4arch4Sm80ELb0ELb1ELb1ELb1ELb1ELb0ELb0ELb0ELi2ELi4ELi4ELi4ELb0EEENS1_24CollectiveEpilogueBwdGQAISA_fSD_Li256ELb1ELb1EEENS1_19SingleTileSchedulerILb1ELb0ELb0ELi128EEEEEEEEEvNT_6ParamsE$_ZN4cute3eso3ESOILb0ELb1EJiNS_1CILi0EEEEEC2ERKiRKS3_ - $_ZN7cutlass13device_kernelIN5flash19enable_sm80_to_sm89INS1_16FlashAttnBwdSm80INS1_25CollectiveMainloopBwdSm80ILi2ELi2EN4cute5tupleIJNS5_1CILi128EEES8_NS7_ILi64EEEEEENS_6half_tEfNS_4arch4Sm80ELb0ELb1ELb1ELb1ELb1ELb0ELb0ELb0ELi2ELi4ELi4ELi4ELb0EEENS1_24CollectiveEpilogueBwdGQAISA_fSD_Li256ELb1ELb1EEENS1_19SingleTileSchedulerILb1ELb0ELb0ELi128EEEEEEEEEvNT_6ParamsE$_ZN4cute3eso3ESOILb0ELb1EJNS_6LayoutINS_5tupleIJNS3_IJNS_1CILi8EEENS4_ILi1EEEEEENS4_ILi2EEEEEENS3_IJNS3_IJS6_NS4_ILi0EEEEEEiEEEEESA_EEC2ERKSD_RKSA_)
$_ZN7cutlass13device_kernelIN5flash19enable_sm80_to_sm89INS1_16FlashAttnBwdSm80INS1_25CollectiveMainloopBwdSm80ILi2ELi2EN4cute5tupleIJNS5_1CILi128EEES8_NS7_ILi64EEEEEENS_6half_tEfNS_4arch4Sm80ELb0ELb1ELb1ELb1ELb1ELb0ELb0ELb0ELi2ELi4ELi4ELi4ELb0EEENS1_24CollectiveEpilogueBwdGQAISA_fSD_Li256ELb1ELb1EEENS1_19SingleTileSchedulerILb1ELb0ELb0ELi128EEEEEEEEEvNT_6ParamsE$_ZN4cute3eso3ESOILb0ELb1EJNS_6LayoutINS_5tupleIJNS3_IJNS_1CILi8EEENS4_ILi1EEEEEENS4_ILi2EEEEEENS3_IJNS3_IJS6_NS4_ILi0EEEEEEiEEEEESA_EEC2ERKSD_RKSA_:
[----:B------:R-:W-:Y:S02]  /*6dc0*/  IADD3 R2, R82, -c[0x0][0x20], RZ ;  /* 0x8000080052027a10 */ /* 0x000fe40007ffe0ff */
[----:B------:R-:W-:-:S03]  /*6dd0*/  MOV R13, 0x0 ;  /* 0x00000000000d7802 */ /* 0x000fc60000000f00 */
[----:B------:R1:W-:Y:S01]  /*6de0*/  STL [R2], R3 ;  /* 0x0000000302007387 */ /* 0x0003e20000100800 */
[----:B------:R-:W-:Y:S05]  /*6df0*/  RET.REL.NODEC R12 `(_ZN7cutlass13device_kernelIN5flash19enable_sm80_to_sm89INS1_16FlashAttnBwdSm80INS1_25CollectiveMainloopBwdSm80ILi2ELi2EN4cute5tupleIJNS5_1CILi128EEES8_NS7_ILi64EEEEEENS_6half_tEfNS_4arch4Sm80ELb0ELb1ELb1ELb1ELb1ELb0ELb0ELb0ELi2ELi4ELi4ELi4ELb0EEENS1_24CollectiveEpilogueBwdGQAISA_fSD_Li256ELb1ELb1EEENS1_19SingleTileSchedulerILb1ELb0ELb0ELi128EEEEEEEEEvNT_6ParamsE) ;  /* 0xffff92000c007950 */ /* 0x000fea0003c3ffff */
        .type           $_ZN7cutlass13device_kernelIN5flash19enable_sm80_to_sm89INS1_16FlashAttnBwdSm80INS1_25CollectiveMainloopBwdSm80ILi2ELi2EN4cute5tupleIJNS5_1CILi128EEES8_NS7_ILi64EEEEEENS_6half_tEfNS_4arch4Sm80ELb0ELb1ELb1ELb1ELb1ELb0ELb0ELb0ELi2ELi4ELi4ELi4ELb0EEENS1_24CollectiveEpilogueBwdGQAISA_fSD_Li256ELb1ELb1EEENS1_19SingleTileSchedulerILb1ELb0ELb0ELi128EEEEEEEEEvNT_6ParamsE$_ZN4cute3eso3ESOILb0ELb1EJiNS_1CILi0EEEEEC2ERKiRKS3_,@function
        .size           $_ZN7cutlass13device_kernelIN5flash19enable_sm80_to_sm89INS1_16FlashAttnBwdSm80INS1_25CollectiveMainloopBwdSm80ILi2ELi2EN4cute5tupleIJNS5_1CILi128EEES8_NS7_ILi64EEEEEENS_6half_tEfNS_4arch4Sm80ELb0ELb1ELb1ELb1ELb1ELb0ELb0ELb0ELi2ELi4ELi4ELi4ELb0EEENS1_24CollectiveEpilogueBwdGQAISA_fSD_Li256ELb1ELb1EEENS1_19SingleTileSchedulerILb1ELb0ELb0ELi128EEEEEEEEEvNT_6ParamsE$_ZN4cute3eso3ESOILb0ELb1EJiNS_1CILi0EEEEEC2ERKiRKS3_,($_ZN7cutlass13device_kernelIN5flash19enable_sm80_to_sm89INS1_16FlashAttnBwdSm80INS1_25CollectiveMainloopBwdSm80ILi2ELi2EN4cute5tupleIJNS5_1CILi128EEES8_NS7_ILi64EEEEEENS_6half_tEfNS_4arch4Sm80ELb0ELb1ELb1ELb1ELb1ELb0ELb0ELb0ELi2ELi4ELi4ELi4ELb0EEENS1_24CollectiveEpilogueBwdGQAISA_fSD_Li256ELb1ELb1EEENS1_19SingleTileSchedulerILb1ELb0ELb0ELi128EEEEEEEEEvNT_6ParamsE$_ZN4cute3eso3ESOILb0ELb1EJiNS_1CILi144EEENS2_ILi288EEEEEC2ERKiRKS3_RKS4_ - $_ZN7cutlass13device_kernelIN5flash19enable_sm80_to_sm89INS1_16FlashAttnBwdSm80INS1_25CollectiveMainloopBwdSm80ILi2ELi2EN4cute5tupleIJNS5_1CILi128EEES8_NS7_ILi64EEEEEENS_6half_tEfNS_4arch4Sm80ELb0ELb1ELb1ELb1ELb1ELb0ELb0ELb0ELi2ELi4ELi4ELi4ELb0EEENS1_24CollectiveEpilogueBwdGQAISA_fSD_Li256ELb1ELb1EEENS1_19SingleTileSchedulerILb1ELb0ELb0ELi128EEEEEEEEEvNT_6ParamsE$_ZN4cute3eso3ESOILb0ELb1EJiNS_1CILi0EEEEEC2ERKiRKS3_)
$_ZN7cutlass13device_kernelIN5flash19enable_sm80_to_sm89INS1_16FlashAttnBwdSm80INS1_25CollectiveMainloopBwdSm80ILi2ELi2EN4cute5tupleIJNS5_1CILi128EEES8_NS7_ILi64EEEEEENS_6half_tEfNS_4arch4Sm80ELb0ELb1ELb1ELb1ELb1ELb0ELb0ELb0ELi2ELi4ELi4ELi4ELb0EEENS1_24CollectiveEpilogueBwdGQAISA_fSD_Li256ELb1ELb1EEENS1_19SingleTileSchedulerILb1ELb0ELb0ELi128EEEEEEEEEvNT_6ParamsE$_ZN4cute3eso3ESOILb0ELb1EJiNS_1CILi0EEEEEC2ERKiRKS3_:
[----:B------:R-:W-:Y:S02]  /*6e00*/  IADD3 R2, R81, -c[0x0][0x20], RZ ;  /* 0x8000080051027a10 */ /* 0x000fe40007ffe0ff */
[----:B------:R-:W-:-:S03]  /*6e10*/  MOV R7, 0x0 ;  /* 0x0000000000077802 */ /* 0x000fc60000000f00 */
[----:B------:R1:W-:Y:S01]  /*6e20*/  STL [R2], R3 ;  /* 0x0000000302007387 */ /* 0x0003e20000100800 */
[----:B------:R-:W-:Y:S05]  /*6e30*/  RET.REL.NODEC R6 `(_ZN7cutlass13device_kernelIN5flash19enable_sm80_to_sm89INS1_16FlashAttnBwdSm80INS1_25CollectiveMainloopBwdSm80ILi2ELi2EN4cute5tupleIJNS5_1CILi128EEES8_NS7_ILi64EEEEEENS_6half_tEfNS_4arch4Sm80ELb0ELb1ELb1ELb1ELb1ELb0ELb0ELb0ELi2ELi4ELi4ELi4ELb0EEENS1_24CollectiveEpilogueBwdGQAISA_fSD_Li256ELb1ELb1EEENS1_19SingleTileSchedulerILb1ELb0ELb0ELi128EEEEEEEEEvNT_6ParamsE) ;  /* 0xffff91c006007950 */ /* 0x000fea0003c3ffff */
        .type           $_ZN7cutlass13device_kernelIN5flash19enable_sm80_to_sm89INS1_16FlashAttnBwdSm80INS1_25CollectiveMainloopBwdSm80ILi2ELi2EN4cute5tupleIJNS5_1CILi128EEES8_NS7_ILi64EEEEEENS_6half_tEfNS_4arch4Sm80ELb0ELb1ELb1ELb1ELb1ELb0ELb0ELb0ELi2ELi4ELi4ELi4ELb0EEENS1_24CollectiveEpilogueBwdGQAISA_fSD_Li256ELb1ELb1EEENS1_19SingleTileSchedulerILb1ELb0ELb0ELi128EEEEEEEEEvNT_6ParamsE$_ZN4cute3eso3ESOILb0ELb1EJiNS_1CILi144EEENS2_ILi288EEEEEC2ERKiRKS3_RKS4_,@function
        .size           $_ZN7cutlass13device_kernelIN5flash19enable_sm80_to_sm89INS1_16FlashAttnBwdSm80INS1_25CollectiveMainloopBwdSm80ILi2ELi2EN4cute5tupleIJNS5_1CILi128EEES8_NS7_ILi64EEEEEENS_6half_tEfNS_4arch4Sm80ELb0ELb1ELb1ELb1ELb1ELb0ELb0ELb0ELi2ELi4ELi4ELi4ELb0EEENS1_24CollectiveEpilogueBwdGQAISA_fSD_Li256ELb1ELb1EEENS1_19SingleTileSchedulerILb1ELb0ELb0ELi128EEEEEEEEEvNT_6ParamsE$_ZN4cute3eso3ESOILb0ELb1EJiNS_1CILi144EEENS2_ILi288EEEEEC2ERKiRKS3_RKS4_,($_ZN7cutlass13device_kernelIN5flash19enable_sm80_to_sm89INS1_16FlashAttnBwdSm80INS1_25CollectiveMainloopBwdSm80ILi2ELi2EN4cute5tupleIJNS5_1CILi128EEES8_NS7_ILi64EEEEEENS_6half_tEfNS_4arch4Sm80ELb0ELb1ELb1ELb1ELb1ELb0ELb0ELb0ELi2ELi4ELi4ELi4ELb0EEENS1_24CollectiveEpilogueBwdGQAISA_fSD_Li256ELb1ELb1EEENS1_19SingleTileSchedulerILb1ELb0ELb0ELi128EEEEEEEEEvNT_6ParamsE$_ZN4cute3eso3ESOILb0ELb1EJiNS_1CILi144EEENS2_ILi512EEEEEC2ERKiRKS3_RKS4_ - $_ZN7cutlass13device_kernelIN5flash19enable_sm80_to_sm89INS1_16FlashAttnBwdSm80INS1_25CollectiveMainloopBwdSm80ILi2ELi2EN4cute5tupleIJNS5_1CILi128EEES8_NS7_ILi64EEEEEENS_6half_tEfNS_4arch4Sm80ELb0ELb1ELb1ELb1ELb1ELb0ELb0ELb0ELi2ELi4ELi4ELi4ELb0EEENS1_24CollectiveEpilogueBwdGQAISA_fSD_Li256ELb1ELb1EEENS1_19SingleTileSchedulerILb1ELb0ELb0ELi128EEEEEEEEEvNT_6ParamsE$_ZN4cute3eso3ESOILb0ELb1EJiNS_1CILi144EEENS2_ILi288EEEEEC2ERKiRKS3_RKS4_)
$_ZN7cutlass13device_kernelIN5flash19enable_sm80_to_sm89INS1_16FlashAttnBwdSm80INS1_25CollectiveMainloopBwdSm80ILi2ELi2EN4cute5tupleIJNS5_1CILi128EEES8_NS7_ILi64EEEEEENS_6half_tEfNS_4arch4Sm80ELb0ELb1ELb1ELb1ELb1ELb0ELb0ELb0ELi2ELi4ELi4ELi4ELb0EEENS1_24CollectiveEpilogueBwdGQAISA_fSD_Li256ELb1ELb1EEENS1_19SingleTileSchedulerILb1ELb0ELb0ELi128EEEEEEEEEvNT_6ParamsE$_ZN4cute3eso3ESOILb0ELb1EJiNS_1CILi144EEENS2_ILi288EEEEEC2ERKiRKS3_RKS4_:
[----:B------:R-:W-:Y:S01]  /*6e40*/  IADD3 R4, R81, -c[0x0][0x20], RZ ;  /* 0x8000080051047a10 */ /* 0x000fe20007ffe0ff */
[----:B------:R-:W-:Y:S01]  /*6e50*/  IMAD.MOV.U32 R34, RZ, RZ, R26 ;  /* 0x000000ffff227224 */ /* 0x000fe200078e001a */
[----:B------:R-:W-:-:S03]  /*6e60*/  MOV R35, 0x0 ;  /* 0x0000000000237802 */ /* 0x000fc60000000f00 */
[----:B------:R1:W-:Y:S01]  /*6e70*/  STL [R4], R5 ;  /* 0x0000000504007387 */ /* 0x0003e20000100800 */
[----:B------:R-:W-:Y:S05]  /*6e80*/  RET.REL.NODEC R34 `(_ZN7cutlass13device_kernelIN5flash19enable_sm80_to_sm89INS1_16FlashAttnBwdSm80INS1_25CollectiveMainloopBwdSm80ILi2ELi2EN4cute5tupleIJNS5_1CILi128EEES8_NS7_ILi64EEEEEENS_6half_tEfNS_4arch4Sm80ELb0ELb1ELb1ELb1ELb1ELb0ELb0ELb0ELi2ELi4ELi4ELi4ELb0EEENS1_24CollectiveEpilogueBwdGQAISA_fSD_Li256ELb1ELb1EEENS1_19SingleTileSchedulerILb1ELb0ELb0ELi128EEEEEEEEEvNT_6ParamsE) ;  /* 0xffff917022007950 */ /* 0x000fea0003c3ffff */
        .type           $_ZN7cutlass13device_kernelIN5flash19enable_sm80_to_sm89INS1_16FlashAttnBwdSm80INS1_25CollectiveMainloopBwdSm80ILi2ELi2EN4cute5tupleIJNS5_1CILi128EEES8_NS7_ILi64EEEEEENS_6half_tEfNS_4arch4Sm80ELb0ELb1ELb1ELb1ELb1ELb0ELb0ELb0ELi2ELi4ELi4ELi4ELb0EEENS1_24CollectiveEpilogueBwdGQAISA_fSD_Li256ELb1ELb1EEENS1_19SingleTileSchedulerILb1ELb0ELb0ELi128EEEEEEEEEvNT_6ParamsE$_ZN4cute3eso3ESOILb0ELb1EJiNS_1CILi144EEENS2_ILi512EEEEEC2ERKiRKS3_RKS4_,@function
        .size           $_ZN7cutlass13device_kernelIN5flash19enable_sm80_to_sm89INS1_16FlashAttnBwdSm80INS1_25CollectiveMainloopBwdSm80ILi2ELi2EN4cute5tupleIJNS5_1CILi128EEES8_NS7_ILi64EEEEEENS_6half_tEfNS_4arch4Sm80ELb0ELb1ELb1ELb1ELb1ELb0ELb0ELb0ELi2ELi4ELi4ELi4ELb0EEENS1_24CollectiveEpilogueBwdGQAISA_fSD_Li256ELb1ELb1EEENS1_19SingleTileSchedulerILb1ELb0ELb0ELi128EEEEEEEEEvNT_6ParamsE$_ZN4cute3eso3ESOILb0ELb1EJiNS_1CILi144EEENS2_ILi512EEEEEC2ERKiRKS3_RKS4_,($_ZN7cutlass13device_kernelIN5flash19enable_sm80_to_sm89INS1_16FlashAttnBwdSm80INS1_25CollectiveMainloopBwdSm80ILi2ELi2EN4cute5tupleIJNS5_1CILi128EEES8_NS7_ILi64EEEEEENS_6half_tEfNS_4arch4Sm80ELb0ELb1ELb1ELb1ELb1ELb0ELb0ELb0ELi2ELi4ELi4ELi4ELb0EEENS1_24CollectiveEpilogueBwdGQAISA_fSD_Li256ELb1ELb1EEENS1_19SingleTileSchedulerILb1ELb0ELb0ELi128EEEEEEEEEvNT_6ParamsE$_ZN4cute3eso3ESOILb0ELb1EJiNS_1CILi72EEENS2_ILi512EEEEEC2ERKiRKS3_RKS4_ - $_ZN7cutlass13device_kernelIN5flash19enable_sm80_to_sm89INS1_16FlashAttnBwdSm80INS1_25CollectiveMainloopBwdSm80ILi2ELi2EN4cute5tupleIJNS5_1CILi128EEES8_NS7_ILi64EEEEEENS_6half_tEfNS_4arch4Sm80ELb0ELb1ELb1ELb1ELb1ELb0ELb0ELb0ELi2ELi4ELi4ELi4ELb0EEENS1_24CollectiveEpilogueBwdGQAISA_fSD_Li256ELb1ELb1EEENS1_19SingleTileSchedulerILb1ELb0ELb0ELi128EEEEEEEEEvNT_6ParamsE$_ZN4cute3eso3ESOILb0ELb1EJiNS_1CILi144EEENS2_ILi512EEEEEC2ERKiRKS3_RKS4_)
$_ZN7cutlass13device_kernelIN5flash19enable_sm80_to_sm89INS1_16FlashAttnBwdSm80INS1_25CollectiveMainloopBwdSm80ILi2ELi2EN4cute5tupleIJNS5_1CILi128EEES8_NS7_ILi64EEEEEENS_6half_tEfNS_4arch4Sm80ELb0ELb1ELb1ELb1ELb1ELb0ELb0ELb0ELi2ELi4ELi4ELi4ELb0EEENS1_24CollectiveEpilogueBwdGQAISA_fSD_Li256ELb1ELb1EEENS1_19SingleTileSchedulerILb1ELb0ELb0ELi128EEEEEEEEEvNT_6ParamsE$_ZN4cute3eso3ESOILb0ELb1EJiNS_1CILi144EEENS2_ILi512EEEEEC2ERKiRKS3_RKS4_:
[----:B------:R-:W-:Y:S01]  /*6e90*/  IADD3 R2, R81, -c[0x0][0x20], RZ ;  /* 0x8000080051027a10 */ /* 0x000fe20007ffe0ff */
[----:B------:R-:W-:Y:S01]  /*6ea0*/  IMAD.MOV.U32 R34, RZ, RZ, R26 ;  /* 0x000000ffff227224 */ /* 0x000fe200078e001a */
[----:B------:R-:W-:-:S03]  /*6eb0*/  MOV R35, 0x0 ;  /* 0x0000000000237802 */ /* 0x000fc60000000f00 */
[----:B------:R1:W-:Y:S01]  /*6ec0*/  STL [R2], R3 ;  /* 0x0000000302007387 */ /* 0x0003e20000100800 */
[----:B------:R-:W-:Y:S05]  /*6ed0*/  RET.REL.NODEC R34 `(_ZN7cutlass13device_kernelIN5flash19enable_sm80_to_sm89INS1_16FlashAttnBwdSm80INS1_25CollectiveMainloopBwdSm80ILi2ELi2EN4cute5tupleIJNS5_1CILi128EEES8_NS7_ILi64EEEEEENS_6half_tEfNS_4arch4Sm80ELb0ELb1ELb1ELb1ELb1ELb0ELb0ELb0ELi2ELi4ELi4ELi4ELb0EEENS1_24CollectiveEpilogueBwdGQAISA_fSD_Li256ELb1ELb1EEENS1_19SingleTileSchedulerILb1ELb0ELb0ELi128EEEEEEEEEvNT_6ParamsE) ;  /* 0xffff912022007950 */ /* 0x000fea0003c3ffff */
        .type           $_ZN7cutlass13device_kernelIN5flash19enable_sm80_to_sm89INS1_16FlashAttnBwdSm80INS1_25CollectiveMainloopBwdSm80ILi2ELi2EN4cute5tupleIJNS5_1CILi128EEES8_NS7_ILi64EEEEEENS_6half_tEfNS_4arch4Sm80ELb0ELb1ELb1ELb1ELb1ELb0ELb0ELb0ELi2ELi4ELi4ELi4ELb0EEENS1_24CollectiveEpilogueBwdGQAISA_fSD_Li256ELb1ELb1EEENS1_19SingleTileSchedulerILb1ELb0ELb0ELi128EEEEEEEEEvNT_6ParamsE$_ZN4cute3eso3ESOILb0ELb1EJiNS_1CILi72EEENS2_ILi512EEEEEC2ERKiRKS3_RKS4_,@function
        .size           $_ZN7cutlass13device_kernelIN5flash19enable_sm80_to_sm89INS1_16FlashAttnBwdSm80INS1_25CollectiveMainloopBwdSm80ILi2ELi2EN4cute5tupleIJNS5_1CILi128EEES8_NS7_ILi64EEEEEENS_6half_tEfNS_4arch4Sm80ELb0ELb1ELb1ELb1ELb1ELb0ELb0ELb0ELi2ELi4ELi4ELi4ELb0EEENS1_24CollectiveEpilogueBwdGQAISA_fSD_Li256ELb1ELb1EEENS1_19SingleTileSchedulerILb1ELb0ELb0ELi128EEEEEEEEEvNT_6ParamsE$_ZN4cute3eso3ESOILb0ELb1EJiNS_1CILi72EEENS2_ILi512EEEEEC2ERKiRKS3_RKS4_,($_ZN7cutlass13device_kernelIN5flash19enable_sm80_to_sm89INS1_16FlashAttnBwdSm80INS1_25CollectiveMainloopBwdSm80ILi2ELi2EN4cute5tupleIJNS5_1CILi128EEES8_NS7_ILi64EEEEEENS_6half_tEfNS_4arch4Sm80ELb0ELb1ELb1ELb1ELb1ELb0ELb0ELb0ELi2ELi4ELi4ELi4ELb0EEENS1_24CollectiveEpilogueBwdGQAISA_fSD_Li256ELb1ELb1EEENS1_19SingleTileSchedulerILb1ELb0ELb0ELi128EEEEEEEEEvNT_6ParamsE$_ZN4cute3eso3ESOILb1ELb0EJNS_10UnderscoreES2_S2_iEEC2ERKS2_S5_S5_RKi - $_ZN7cutlass13device_kernelIN5flash19enable_sm80_to_sm89INS1_16FlashAttnBwdSm80INS1_25CollectiveMainloopBwdSm80ILi2ELi2EN4cute5tupleIJNS5_1CILi128EEES8_NS7_ILi64EEEEEENS_6half_tEfNS_4arch4Sm80ELb0ELb1ELb1ELb1ELb1ELb0ELb0ELb0ELi2ELi4ELi4ELi4ELb0EEENS1_24CollectiveEpilogueBwdGQAISA_fSD_Li256ELb1ELb1EEENS1_19SingleTileSchedulerILb1ELb0ELb0ELi128EEEEEEEEEvNT_6ParamsE$_ZN4cute3eso3ESOILb0ELb1EJiNS_1CILi72EEENS2_ILi512EEEEEC2ERKiRKS3_RKS4_)
$_ZN7cutlass13device_kernelIN5flash19enable_sm80_to_sm89INS1_16FlashAttnBwdSm80INS1_25CollectiveMainloopBwdSm80ILi2ELi2EN4cute5tupleIJNS5_1CILi128EEES8_NS7_ILi64EEEEEENS_6half_tEfNS_4arch4Sm80ELb0ELb1ELb1ELb1ELb1ELb0ELb0ELb0ELi2ELi4ELi4ELi4ELb0EEENS1_24CollectiveEpilogueBwdGQAISA_fSD_Li256ELb1ELb1EEENS1_19SingleTileSchedulerILb1ELb0ELb0ELi128EEEEEEEEEvNT_6ParamsE$_ZN4cute3eso3ESOILb0ELb1EJiNS_1CILi72EEENS2_ILi512EEEEEC2ERKiRKS3_RKS4_:
[----:B------:R-:W-:Y:S01]  /*6ee0*/  IADD3 R2, R81, -c[0x0][0x20], RZ ;  /* 0x8000080051027a10 */ /* 0x000fe20007ffe0ff */
[----:B------:R-:W-:Y:S01]  /*6ef0*/  IMAD.MOV.U32 R38, RZ, RZ, R6 ;  /* 0x000000ffff267224 */ /* 0x000fe200078e0006 */
[----:B------:R-:W-:-:S03]  /*6f00*/  MOV R39, 0x0 ;  /* 0x0000000000277802 */ /* 0x000fc60000000f00 */
[----:B------:R1:W-:Y:S01]  /*6f10*/  STL [R2], R3 ;  /* 0x0000000302007387 */ /* 0x0003e20000100800 */
[----:B------:R-:W-:Y:S05]  /*6f20*/  RET.REL.NODEC R38 `(_ZN7cutlass13device_kernelIN5flash19enable_sm80_to_sm89INS1_16FlashAttnBwdSm80INS1_25CollectiveMainloopBwdSm80ILi2ELi2EN4cute5tupleIJNS5_1CILi128EEES8_NS7_ILi64EEEEEENS_6half_tEfNS_4arch4Sm80ELb0ELb1ELb1ELb1ELb1ELb0ELb0ELb0ELi2ELi4ELi4ELi4ELb0EEENS1_24CollectiveEpilogueBwdGQAISA_fSD_Li256ELb1ELb1EEENS1_19SingleTileSchedulerILb1ELb0ELb0ELi128EEEEEEEEEvNT_6ParamsE) ;  /* 0xffff90d026007950 */ /* 0x000fea0003c3ffff */
        .type           $_ZN7cutlass13device_kernelIN5flash19enable_sm80_to_sm89INS1_16FlashAttnBwdSm80INS1_25CollectiveMainloopBwdSm80ILi2ELi2EN4cute5tupleIJNS5_1CILi128EEES8_NS7_ILi64EEEEEENS_6half_tEfNS_4arch4Sm80ELb0ELb1ELb1ELb1ELb1ELb0ELb0ELb0ELi2ELi4ELi4ELi4ELb0EEENS1_24CollectiveEpilogueBwdGQAISA_fSD_Li256ELb1ELb1EEENS1_19SingleTileSchedulerILb1ELb0ELb0ELi128EEEEEEEEEvNT_6ParamsE$_ZN4cute3eso3ESOILb1ELb0EJNS_10UnderscoreES2_S2_iEEC2ERKS2_S5_S5_RKi,@function
        .size           $_ZN7cutlass13device_kernelIN5flash19enable_sm80_to_sm89INS1_16FlashAttnBwdSm80INS1_25CollectiveMainloopBwdSm80ILi2ELi2EN4cute5tupleIJNS5_1CILi128EEES8_NS7_ILi64EEEEEENS_6half_tEfNS_4arch4Sm80ELb0ELb1ELb1ELb1ELb1ELb0ELb0ELb0ELi2ELi4ELi4ELi4ELb0EEENS1_24CollectiveEpilogueBwdGQAISA_fSD_Li256ELb1ELb1EEENS1_19SingleTileSchedulerILb1ELb0ELb0ELi128EEEEEEEEEvNT_6ParamsE$_ZN4cute3eso3ESOILb1ELb0EJNS_10UnderscoreES2_S2_iEEC2ERKS2_S5_S5_RKi,($_ZN7cutlass13device_kernelIN5flash19enable_sm80_to_sm89INS1_16FlashAttnBwdSm80INS1_25CollectiveMainloopBwdSm80ILi2ELi2EN4cute5tupleIJNS5_1CILi128EEES8_NS7_ILi64EEEEEENS_6half_tEfNS_4arch4Sm80ELb0ELb1ELb1ELb1ELb1ELb0ELb0ELb0ELi2ELi4ELi4ELi4ELb0EEENS1_24CollectiveEpilogueBwdGQAISA_fSD_Li256ELb1ELb1EEENS1_19SingleTileSchedulerILb1ELb0ELb0ELi128EEEEEEEEEvNT_6ParamsE$_ZN4cute3eso3ESOILb1ELb0EJNS_10UnderscoreES2_iEEC2ERKS2_S5_RKi - $_ZN7cutlass13device_kernelIN5flash19enable_sm80_to_sm89INS1_16FlashAttnBwdSm80INS1_25CollectiveMainloopBwdSm80ILi2ELi2EN4cute5tupleIJNS5_1CILi128EEES8_NS7_ILi64EEEEEENS_6half_tEfNS_4arch4Sm80ELb0ELb1ELb1ELb1ELb1ELb0ELb0ELb0ELi2ELi4ELi4ELi4ELb0EEENS1_24CollectiveEpilogueBwdGQAISA_fSD_Li256ELb1ELb1EEENS1_19SingleTileSchedulerILb1ELb0ELb0ELi128EEEEEEEEEvNT_6ParamsE$_ZN4cute3eso3ESOILb1ELb0EJNS_10UnderscoreES2_S2_iEEC2ERKS2_S5_S5_RKi)
$_ZN7cutlass13device_kernelIN5flash19enable_sm80_to_sm89INS1_16FlashAttnBwdSm80INS1_25CollectiveMainloopBwdSm80ILi2ELi2EN4cute5tupleIJNS5_1CILi128EEES8_NS7_ILi64EEEEEENS_6half_tEfNS_4arch4Sm80ELb0ELb1ELb1ELb1ELb1ELb0ELb0ELb0ELi2ELi4ELi4ELi4ELb0EEENS1_24CollectiveEpilogueBwdGQAISA_fSD_Li256ELb1ELb1EEENS1_19SingleTileSchedulerILb1ELb0ELb0ELi128EEEEEEEEEvNT_6ParamsE$_ZN4cute3eso3ESOILb1ELb0EJNS_10UnderscoreES2_S2_iEEC2ERKS2_S5_S5_RKi:
[----:B------:R-:W-:Y:S02]  /*6f30*/  IADD3 R2, R60, -c[0x0][0x20], RZ ;  /* 0x800008003c027a10 */ /* 0x000fe40007ffe0ff */
[----:B------:R-:W-:-:S03]  /*6f40*/  MOV R5, 0x0 ;  /* 0x0000000000057802 */ /* 0x000fc60000000f00 */
[----:B------:R1:W-:Y:S01]  /*6f50*/  STL [R2], R24 ;  /* 0x0000001802007387 */ /* 0x0003e20000100800 */
[----:B------:R-:W-:Y:S05]  /*6f60*/  RET.REL.NODEC R4 `(_ZN7cutlass13device_kernelIN5flash19enable_sm80_to_sm89INS1_16FlashAttnBwdSm80INS1_25CollectiveMainloopBwdSm80ILi2ELi2EN4cute5tupleIJNS5_1CILi128EEES8_NS7_ILi64EEEEEENS_6half_tEfNS_4arch4Sm80ELb0ELb1ELb1ELb1ELb1ELb0ELb0ELb0ELi2ELi4ELi4ELi4ELb0EEENS1_24CollectiveEpilogueBwdGQAISA_fSD_Li256ELb1ELb1EEENS1_19SingleTileSchedulerILb1ELb0ELb0ELi128EEEEEEEEEvNT_6ParamsE) ;  /* 0xffff909004007950 */ /* 0x000fea0003c3ffff */
        .type           $_ZN7cutlass13device_kernelIN5flash19enable_sm80_to_sm89INS1_16FlashAttnBwdSm80INS1_25CollectiveMainloopBwdSm80ILi2ELi2EN4cute5tupleIJNS5_1CILi128EEES8_NS7_ILi64EEEEEENS_6half_tEfNS_4arch4Sm80ELb0ELb1ELb1ELb1ELb1ELb0ELb0ELb0ELi2ELi4ELi4ELi4ELb0EEENS1_24CollectiveEpilogueBwdGQAISA_fSD_Li256ELb1ELb1EEENS1_19SingleTileSchedulerILb1ELb0ELb0ELi128EEEEEEEEEvNT_6ParamsE$_ZN4cute3eso3ESOILb1ELb0EJNS_10UnderscoreES2_iEEC2ERKS2_S5_RKi,@function
        .size           $_ZN7cutlass13device_kernelIN5flash19enable_sm80_to_sm89INS1_16FlashAttnBwdSm80INS1_25CollectiveMainloopBwdSm80ILi2ELi2EN4cute5tupleIJNS5_1CILi128EEES8_NS7_ILi64EEEEEENS_6half_tEfNS_4arch4Sm80ELb0ELb1ELb1ELb1ELb1ELb0ELb0ELb0ELi2ELi4ELi4ELi4ELb0EEENS1_24CollectiveEpilogueBwdGQAISA_fSD_Li256ELb1ELb1EEENS1_19SingleTileSchedulerILb1ELb0ELb0ELi128EEEEEEEEEvNT_6ParamsE$_ZN4cute3eso3ESOILb1ELb0EJNS_10UnderscoreES2_iEEC2ERKS2_S5_RKi,($_ZN7cutlass13device_kernelIN5flash19enable_sm80_to_sm89INS1_16FlashAttnBwdSm80INS1_25CollectiveMainloopBwdSm80ILi2ELi2EN4cute5tupleIJNS5_1CILi128EEES8_NS7_ILi64EEEEEENS_6half_tEfNS_4arch4Sm80ELb0ELb1ELb1ELb1ELb1ELb0ELb0ELb0ELi2ELi4ELi4ELi4ELb0EEENS1_24CollectiveEpilogueBwdGQAISA_fSD_Li256ELb1ELb1EEENS1_19SingleTileSchedulerILb1ELb0ELb0ELi128EEEEEEEEEvNT_6ParamsE$_ZN4cute3eso3ESOILb1ELb0EJNS_10UnderscoreEiEEC2ERKS2_RKi - $_ZN7cutlass13device_kernelIN5flash19enable_sm80_to_sm89INS1_16FlashAttnBwdSm80INS1_25CollectiveMainloopBwdSm80ILi2ELi2EN4cute5tupleIJNS5_1CILi128EEES8_NS7_ILi64EEEEEENS_6half_tEfNS_4arch4Sm80ELb0ELb1ELb1ELb1ELb1ELb0ELb0ELb0ELi2ELi4ELi4ELi4ELb0EEENS1_24CollectiveEpilogueBwdGQAISA_fSD_Li256ELb1ELb1EEENS1_19SingleTileSchedulerILb1ELb0ELb0ELi128EEEEEEEEEvNT_6ParamsE$_ZN4cute3eso3ESOILb1ELb0EJNS_10UnderscoreES2_iEEC2ERKS2_S5_RKi)
$_ZN7cutlass13device_kernelIN5flash19enable_sm80_to_sm89INS1_16FlashAttnBwdSm80INS1_25CollectiveMainloopBwdSm80ILi2ELi2EN4cute5tupleIJNS5_1CILi128EEES8_NS7_ILi64EEEEEENS_6half_tEfNS_4arch4Sm80ELb0ELb1ELb1ELb1ELb1ELb0ELb0ELb0ELi2ELi4ELi4ELi4ELb0EEENS1_24CollectiveEpilogueBwdGQAISA_fSD_Li256ELb1ELb1EEENS1_19SingleTileSchedulerILb1ELb0ELb0ELi128EEEEEEEEEvNT_6ParamsE$_ZN4cute3eso3ESOILb1ELb0EJNS_10UnderscoreES2_iEEC2ERKS2_S5_RKi:
[----:B------:R-:W-:Y:S02]  /*6f70*/  IADD3 R2, R82, -c[0x0][0x20], RZ ;  /* 0x8000080052027a10 */ /* 0x000fe40007ffe0ff */
[----:B------:R-:W-:-:S03]  /*6f80*/  MOV R47, 0x0 ;  /* 0x00000000002f7802 */ /* 0x000fc60000000f00 */
[----:B------:R1:W-:Y:S01]  /*6f90*/  STL [R2], R3 ;  /* 0x0000000302007387 */ /* 0x0003e20000100800 */
[----:B------:R-:W-:Y:S05]  /*6fa0*/  RET.REL.NODEC R46 `(_ZN7cutlass13device_kernelIN5flash19enable_sm80_to_sm89INS1_16FlashAttnBwdSm80INS1_25CollectiveMainloopBwdSm80ILi2ELi2EN4cute5tupleIJNS5_1CILi128EEES8_NS7_ILi64EEEEEENS_6half_tEfNS_4arch4Sm80ELb0ELb1ELb1ELb1ELb1ELb0ELb0ELb0ELi2ELi4ELi4ELi4ELb0EEENS1_24CollectiveEpilogueBwdGQAISA_fSD_Li256ELb1ELb1EEENS1_19SingleTileSchedulerILb1ELb0ELb0ELi128EEEEEEEEEvNT_6ParamsE) ;  /* 0xffff90502e007950 */ /* 0x000fea0003c3ffff */
        .type           $_ZN7cutlass13device_kernelIN5flash19enable_sm80_to_sm89INS1_16FlashAttnBwdSm80INS1_25CollectiveMainloopBwdSm80ILi2ELi2EN4cute5tupleIJNS5_1CILi128EEES8_NS7_ILi64EEEEEENS_6half_tEfNS_4arch4Sm80ELb0ELb1ELb1ELb1ELb1ELb0ELb0ELb0ELi2ELi4ELi4ELi4ELb0EEENS1_24CollectiveEpilogueBwdGQAISA_fSD_Li256ELb1ELb1EEENS1_19SingleTileSchedulerILb1ELb0ELb0ELi128EEEEEEEEEvNT_6ParamsE$_ZN4cute3eso3ESOILb1ELb0EJNS_10UnderscoreEiEEC2ERKS2_RKi,@function
        .size           $_ZN7cutlass13device_kernelIN5flash19enable_sm80_to_sm89INS1_16FlashAttnBwdSm80INS1_25CollectiveMainloopBwdSm80ILi2ELi2EN4cute5tupleIJNS5_1CILi128EEES8_NS7_ILi64EEEEEENS_6half_tEfNS_4arch4Sm80ELb0ELb1ELb1ELb1ELb1ELb0ELb0ELb0ELi2ELi4ELi4ELi4ELb0EEENS1_24CollectiveEpilogueBwdGQAISA_fSD_Li256ELb1ELb1EEENS1_19SingleTileSchedulerILb1ELb0ELb0ELi128EEEEEEEEEvNT_6ParamsE$_ZN4cute3eso3ESOILb1ELb0EJNS_10UnderscoreEiEEC2ERKS2_RKi,($_ZN7cutlass13device_kernelIN5flash19enable_sm80_to_sm89INS1_16FlashAttnBwdSm80INS1_25CollectiveMainloopBwdSm80ILi2ELi2EN4cute5tupleIJNS5_1CILi128EEES8_NS7_ILi64EEEEEENS_6half_tEfNS_4arch4Sm80ELb0ELb1ELb1ELb1ELb1ELb0ELb0ELb0ELi2ELi4ELi4ELi4ELb0EEENS1_24CollectiveEpilogueBwdGQAISA_fSD_Li256ELb1ELb1EEENS1_19SingleTileSchedulerILb1ELb0ELb0ELi128EEEEEEEEEvNT_6ParamsE$_ZN4cute3eso3ESOILb1ELb0EJNS_10UnderscoreEiiEEC2ERKS2_RKiS7_ - $_ZN7cutlass13device_kernelIN5flash19enable_sm80_to_sm89INS1_16FlashAttnBwdSm80INS1_25CollectiveMainloopBwdSm80ILi2ELi2EN4cute5tupleIJNS5_1CILi128EEES8_NS7_ILi64EEEEEENS_6half_tEfNS_4arch4Sm80ELb0ELb1ELb1ELb1ELb1ELb0ELb0ELb0ELi2ELi4ELi4ELi4ELb0EEENS1_24CollectiveEpilogueBwdGQAISA_fSD_Li256ELb1ELb1EEENS1_19SingleTileSchedulerILb1ELb0ELb0ELi128EEEEEEEEEvNT_6ParamsE$_ZN4cute3eso3ESOILb1ELb0EJNS_10UnderscoreEiEEC2ERKS2_RKi)
$_ZN7cutlass13device_kernelIN5flash19enable_sm80_to_sm89INS1_16FlashAttnBwdSm80INS1_25CollectiveMainloopBwdSm80ILi2ELi2EN4cute5tupleIJNS5_1CILi128EEES8_NS7_ILi64EEEEEENS_6half_tEfNS_4arch4Sm80ELb0ELb1ELb1ELb1ELb1ELb0ELb0ELb0ELi2ELi4ELi4ELi4ELb0EEENS1_24CollectiveEpilogueBwdGQAISA_fSD_Li256ELb1ELb1EEENS1_19SingleTileSchedulerILb1ELb0ELb0ELi128EEEEEEEEEvNT_6ParamsE$_ZN4cute3eso3ESOILb1ELb0EJNS_10UnderscoreEiEEC2ERKS2_RKi:
[----:B------:R-:W-:Y:S01]  /*6fb0*/  IADD3 R36, R82, -c[0x0][0x20], RZ ;  /* 0x8000080052247a10 */ /* 0x000fe20007ffe0ff */
[----:B------:R-:W-:Y:S01]  /*6fc0*/  IMAD.MOV.U32 R38, RZ, RZ, R46 ;  /* 0x000000ffff267224 */ /* 0x000fe200078e002e */
[----:B------:R-:W-:-:S03]  /*6fd0*/  MOV R39, 0x0 ;  /* 0x0000000000277802 */ /* 0x000fc60000000f00 */
[----:B------:R1:W-:Y:S01]  /*6fe0*/  STL [R36], R47 ;  /* 0x0000002f24007387 */ /* 0x0003e20000100800 */
[----:B------:R-:W-:Y:S05]  /*6ff0*/  RET.REL.NODEC R38 `(_ZN7cutlass13device_kernelIN5flash19enable_sm80_to_sm89INS1_16FlashAttnBwdSm80INS1_25CollectiveMainloopBwdSm80ILi2ELi2EN4cute5tupleIJNS5_1CILi128EEES8_NS7_ILi64EEEEEENS_6half_tEfNS_4arch4Sm80ELb0ELb1ELb1ELb1ELb1ELb0ELb0ELb0ELi2ELi4ELi4ELi4ELb0EEENS1_24CollectiveEpilogueBwdGQAISA_fSD_Li256ELb1ELb1EEENS1_19SingleTileSchedulerILb1ELb0ELb0ELi128EEEEEEEEEvNT_6ParamsE) ;  /* 0xffff900026007950 */ /* 0x000fea0003c3ffff */
        .type           $_ZN7cutlass13device_kernelIN5flash19enable_sm80_to_sm89INS1_16FlashAttnBwdSm80INS1_25CollectiveMainloopBwdSm80ILi2ELi2EN4cute5tupleIJNS5_1CILi128EEES8_NS7_ILi64EEEEEENS_6half_tEfNS_4arch4Sm80ELb0ELb1ELb1ELb1ELb1ELb0ELb0ELb0ELi2ELi4ELi4ELi4ELb0EEENS1_24CollectiveEpilogueBwdGQAISA_fSD_Li256ELb1ELb1EEENS1_19SingleTileSchedulerILb1ELb0ELb0ELi128EEEEEEEEEvNT_6ParamsE$_ZN4cute3eso3ESOILb1ELb0EJNS_10UnderscoreEiiEEC2ERKS2_RKiS7_,@function
        .size           $_ZN7cutlass13device_kernelIN5flash19enable_sm80_to_sm89INS1_16FlashAttnBwdSm80INS1_25CollectiveMainloopBwdSm80ILi2ELi2EN4cute5tupleIJNS5_1CILi128EEES8_NS7_ILi64EEEEEENS_6half_tEfNS_4arch4Sm80ELb0ELb1ELb1ELb1ELb1ELb0ELb0ELb0ELi2ELi4ELi4ELi4ELb0EEENS1_24CollectiveEpilogueBwdGQAISA_fSD_Li256ELb1ELb1EEENS1_19SingleTileSchedulerILb1ELb0ELb0ELi128EEEEEEEEEvNT_6ParamsE$_ZN4cute3eso3ESOILb1ELb0EJNS_10UnderscoreEiiEEC2ERKS2_RKiS7_,($_ZN7cutlass13device_kernelIN5flash19enable_sm80_to_sm89INS1_16FlashAttnBwdSm80INS1_25CollectiveMainloopBwdSm80ILi2ELi2EN4cute5tupleIJNS5_1CILi128EEES8_NS7_ILi64EEEEEENS_6half_tEfNS_4arch4Sm80ELb0ELb1ELb1ELb1ELb1ELb0ELb0ELb0ELi2ELi4ELi4ELi4ELb0EEENS1_24CollectiveEpilogueBwdGQAISA_fSD_Li256ELb1ELb1EEENS1_19SingleTileSchedulerILb1ELb0ELb0ELi128EEEEEEEEEvNT_6ParamsE$_ZN4cute3eso3ESOILb1ELb0EJNS_14ComposedLayoutINS_7SwizzleILi3ELi3ELi3EEENS_1CILi0EEENS_6LayoutINS_5tupleIJNS8_IJNS8_IJNS5_ILi4EEENS5_ILi8EEEEEENS8_IJNS5_ILi2EEENS5_ILi1EEEEEEEEENS8_IJNS8_IJSC_SC_EEENS8_IJSA_S9_EEEEEEEEENS8_IJNS8_IJNS8_IJSC_NS5_ILi64EEEEEENS8_IJNS5_ILi512EEES6_EEEEEENS8_IJNS8_IJSD_SA_EEENS8_IJNS5_ILi1024EEENS5_ILi16EEEEEEEEEEEEEEEENS_10ViewEngineINS_8smem_ptrIPN7cutlass6half_tEEEEEEEC2ERKSW_RKS13_ - $_ZN7cutlass13device_kernelIN5flash19enable_sm80_to_sm89INS1_16FlashAttnBwdSm80INS1_25CollectiveMainloopBwdSm80ILi2ELi2EN4cute5tupleIJNS5_1CILi128EEES8_NS7_ILi64EEEEEENS_6half_tEfNS_4arch4Sm80ELb0ELb1ELb1ELb1ELb1ELb0ELb0ELb0ELi2ELi4ELi4ELi4ELb0EEENS1_24CollectiveEpilogueBwdGQAISA_fSD_Li256ELb1ELb1EEENS1_19SingleTileSchedulerILb1ELb0ELb0ELi128EEEEEEEEEvNT_6ParamsE$_ZN4cute3eso3ESOILb1ELb0EJNS_10UnderscoreEiiEEC2ERKS2_RKiS7_)
$_ZN7cutlass13device_kernelIN5flash19enable_sm80_to_sm89INS1_16FlashAttnBwdSm80INS1_25CollectiveMainloopBwdSm80ILi2ELi2EN4cute5tupleIJNS5_1CILi128EEES8_NS7_ILi64EEEEEENS_6half_tEfNS_4arch4Sm80ELb0ELb1ELb1ELb1ELb1ELb0ELb0ELb0ELi2ELi4ELi4ELi4ELb0EEENS1_24CollectiveEpilogueBwdGQAISA_fSD_Li256ELb1ELb1EEENS1_19SingleTileSchedulerILb1ELb0ELb0ELi128EEEEEEEEEvNT_6ParamsE$_ZN4cute3eso3ESOILb1ELb0EJNS_10UnderscoreEiiEEC2ERKS2_RKiS7_:
[----:B------:R-:W-:Y:S02]  /*7000*/  IADD3 R3, R60, -c[0x0][0x20], RZ ;  /* 0x800008003c037a10 */ /* 0x000fe40007ffe0ff */
[----:B------:R-:W-:-:S03]  /*7010*/  IADD3 R2, R59, -c[0x0][0x20], RZ ;  /* 0x800008003b027a10 */ /* 0x000fc60007ffe0ff */
[----:B------:R1:W-:Y:S04]  /*7020*/  STL [R3], R38 ;  /* 0x0000002603007387 */ /* 0x0003e80000100800 */
[----:B------:R-:W2:Y:S01]  /*7030*/  LDL R2, [R2] ;  /* 0x0000000002027983 */ /* 0x000ea20000100800 */
[----:B------:R-:W-:-:S03]  /*7040*/  IMAD.MOV.U32 R37, RZ, RZ, 0x0 ;  /* 0x00000000ff257424 */ /* 0x000fc600078e00ff */
[----:B--2---:R1:W-:Y:S01]  /*7050*/  STL [R3+0x4], R2 ;  /* 0x0000040203007387 */ /* 0x0043e20000100800 */
[----:B------:R-:W-:Y:S05]  /*7060*/  RET.REL.NODEC R36 `(_ZN7cutlass13device_kernelIN5flash19enable_sm80_to_sm89INS1_16FlashAttnBwdSm80INS1_25CollectiveMainloopBwdSm80ILi2ELi2EN4cute5tupleIJNS5_1CILi128EEES8_NS7_ILi64EEEEEENS_6half_tEfNS_4arch4Sm80ELb0ELb1ELb1ELb1ELb1ELb0ELb0ELb0ELi2ELi4ELi4ELi4ELb0EEENS1_24CollectiveEpilogueBwdGQAISA_fSD_Li256ELb1ELb1EEENS1_19SingleTileSchedulerILb1ELb0ELb0ELi128EEEEEEEEEvNT_6ParamsE) ;  /* 0xffff8f9024007950 */ /* 0x000fea0003c3ffff */
        .type           $_ZN7cutlass13device_kernelIN5flash19enable_sm80_to_sm89INS1_16FlashAttnBwdSm80INS1_25CollectiveMainloopBwdSm80ILi2ELi2EN4cute5tupleIJNS5_1CILi128EEES8_NS7_ILi64EEEEEENS_6half_tEfNS_4arch4Sm80ELb0ELb1ELb1ELb1ELb1ELb0ELb0ELb0ELi2ELi4ELi4ELi4ELb0EEENS1_24CollectiveEpilogueBwdGQAISA_fSD_Li256ELb1ELb1EEENS1_19SingleTileSchedulerILb1ELb0ELb0ELi128EEEEEEEEEvNT_6ParamsE$_ZN4cute3eso3ESOILb1ELb0EJNS_14ComposedLayoutINS_7SwizzleILi3ELi3ELi3EEENS_1CILi0EEENS_6LayoutINS_5tupleIJNS8_IJNS8_IJNS5_ILi4EEENS5_ILi8EEEEEENS8_IJNS5_ILi2EEENS5_ILi1EEEEEEEEENS8_IJNS8_IJSC_SC_EEENS8_IJSA_S9_EEEEEEEEENS8_IJNS8_IJNS8_IJSC_NS5_ILi64EEEEEENS8_IJNS5_ILi512EEES6_EEEEEENS8_IJNS8_IJSD_SA_EEENS8_IJNS5_ILi1024EEENS5_ILi16EEEEEEEEEEEEEEEENS_10ViewEngineINS_8smem_ptrIPN7cutlass6half_tEEEEEEEC2ERKSW_RKS13_,@function
        .size           $_ZN7cutlass13device_kernelIN5flash19enable_sm80_to_sm89INS1_16FlashAttnBwdSm80INS1_25CollectiveMainloopBwdSm80ILi2ELi2EN4cute5tupleIJNS5_1CILi128EEES8_NS7_ILi64EEEEEENS_6half_tEfNS_4arch4Sm80ELb0ELb1ELb1ELb1ELb1ELb0ELb0ELb0ELi2ELi4ELi4ELi4ELb0EEENS1_24CollectiveEpilogueBwdGQAISA_fSD_Li256ELb1ELb1EEENS1_19SingleTileSchedulerILb1ELb0ELb0ELi128EEEEEEEEEvNT_6ParamsE$_ZN4cute3eso3ESOILb1ELb0EJNS_14ComposedLayoutINS_7SwizzleILi3ELi3ELi3EEENS_1CILi0EEENS_6LayoutINS_5tupleIJNS8_IJNS8_IJNS5_ILi4EEENS5_ILi8EEEEEENS8_IJNS5_ILi2EEENS5_ILi1EEEEEEEEENS8_IJNS8_IJSC_SC_EEENS8_IJSA_S9_EEEEEEEEENS8_IJNS8_IJNS8_IJSC_NS5_ILi64EEEEEENS8_IJNS5_ILi512EEES6_EEEEEENS8_IJNS8_IJSD_SA_EEENS8_IJNS5_ILi1024EEENS5_ILi16EEEEEEEEEEEEEEEENS_10ViewEngineINS_8smem_ptrIPN7cutlass6half_tEEEEEEEC2ERKSW_RKS13_,($_ZN7cutlass13device_kernelIN5flash19enable_sm80_to_sm89INS1_16FlashAttnBwdSm80INS1_25CollectiveMainloopBwdSm80ILi2ELi2EN4cute5tupleIJNS5_1CILi128EEES8_NS7_ILi64EEEEEENS_6half_tEfNS_4arch4Sm80ELb0ELb1ELb1ELb1ELb1ELb0ELb0ELb0ELi2ELi4ELi4ELi4ELb0EEENS1_24CollectiveEpilogueBwdGQAISA_fSD_Li256ELb1ELb1EEENS1_19SingleTileSchedulerILb1ELb0ELb0ELi128EEEEEEEEEvNT_6ParamsE$_ZN4cute3eso3ESOILb1ELb0EJNS_14ComposedLayoutINS_7SwizzleILi3ELi3ELi3EEENS_1CILi0EEENS_6LayoutINS_5tupleIJNS8_IJNS8_IJNS5_ILi4EEENS5_ILi8EEEEEENS8_IJNS5_ILi2EEENS5_ILi1EEEEEEEEENS8_IJNS8_IJSC_SC_EEESB_EEEEEENS8_IJNS8_IJNS8_IJNS5_ILi128EEESD_EEENS8_IJSA_S6_EEEEEENS8_IJNS8_IJNS5_ILi64EEENS5_ILi512EEEEEENS8_IJNS5_ILi16EEENS5_ILi1024EEEEEEEEEEEEEEEENS_10ViewEngineINS_8smem_ptrIPN7cutlass6half_tEEEEEEEC2ERKSW_RKS13_ - $_ZN7cutlass13device_kernelIN5flash19enable_sm80_to_sm89INS1_16FlashAttnBwdSm80INS1_25CollectiveMainloopBwdSm80ILi2ELi2EN4cute5tupleIJNS5_1CILi128EEES8_NS7_ILi64EEEEEENS_6half_tEfNS_4arch4Sm80ELb0ELb1ELb1ELb1ELb1ELb0ELb0ELb0ELi2ELi4ELi4ELi4ELb0EEENS1_24CollectiveEpilogueBwdGQAISA_fSD_Li256ELb1ELb1EEENS1_19SingleTileSchedulerILb1ELb0ELb0ELi128EEEEEEEEEvNT_6ParamsE$_ZN4cute3eso3ESOILb1ELb0EJNS_14ComposedLayoutINS_7SwizzleILi3ELi3ELi3EEENS_1CILi0EEENS_6LayoutINS_5tupleIJNS8_IJNS8_IJNS5_ILi4EEENS5_ILi8EEEEEENS8_IJNS5_ILi2EEENS5_ILi1EEEEEEEEENS8_IJNS8_IJSC_SC_EEENS8_IJSA_S9_EEEEEEEEENS8_IJNS8_IJNS8_IJSC_NS5_ILi64EEEEEENS8_IJNS5_ILi512EEES6_EEEEEENS8_IJNS8_IJSD_SA_EEENS8_IJNS5_ILi1024EEENS5_ILi16EEEEEEEEEEEEEEEENS_10ViewEngineINS_8smem_ptrIPN7cutlass6half_tEEEEEEEC2ERKSW_RKS13_)
$_ZN7cutlass13device_kernelIN5flash19enable_sm80_to_sm89INS1_16FlashAttnBwdSm80INS1_25CollectiveMainloopBwdSm80ILi2ELi2EN4cute5tupleIJNS5_1CILi128EEES8_NS7_ILi64EEEEEENS_6half_tEfNS_4arch4Sm80ELb0ELb1ELb1ELb1ELb1ELb0ELb0ELb0ELi2ELi4ELi4ELi4ELb0EEENS1_24CollectiveEpilogueBwdGQAISA_fSD_Li256ELb1ELb1EEENS1_19SingleTileSchedulerILb1ELb0ELb0ELi128EEEEEEEEEvNT_6ParamsE$_ZN4cute3eso3ESOILb1ELb0EJNS_14ComposedLayoutINS_7SwizzleILi3ELi3ELi3EEENS_1CILi0EEENS_6LayoutINS_5tupleIJNS8_IJNS8_IJNS5_ILi4EEENS5_ILi8EEEEEENS8_IJNS5_ILi2EEENS5_ILi1EEEEEEEEENS8_IJNS8_IJSC_SC_EEENS8_IJSA_S9_EEEEEEEEENS8_IJNS8_IJNS8_IJSC_NS5_ILi64EEEEEENS8_IJNS5_ILi512EEES6_EEEEEENS8_IJNS8_IJSD_SA_EEENS8_IJNS5_ILi1024EEENS5_ILi16EEEEEEEEEEEEEEEENS_10ViewEngineINS_8smem_ptrIPN7cutlass6half_tEEEEEEEC2ERKSW_RKS13_:
[----:B------:R-:W-:Y:S02]  /*7070*/  IADD3 R4, R60, -c[0x0][0x20], RZ ;  /* 0x800008003c047a10 */ /* 0x000fe40007ffe0ff */
[----:B------:R-:W-:-:S03]  /*7080*/  MOV R7, 0x0 ;  /* 0x0000000000077802 */ /* 0x000fc60000000f00 */
[----:B------:R1:W-:Y:S01]  /*7090*/  STL.64 [R4], R2 ;  /* 0x0000000204007387 */ /* 0x0003e20000100a00 */
[----:B------:R-:W-:Y:S05]  /*70a0*/  RET.REL.NODEC R6 `(_ZN7cutlass13device_kernelIN5flash19enable_sm80_to_sm89INS1_16FlashAttnBwdSm80INS1_25CollectiveMainloopBwdSm80ILi2ELi2EN4cute5tupleIJNS5_1CILi128EEES8_NS7_ILi64EEEEEENS_6half_tEfNS_4arch4Sm80ELb0ELb1ELb1ELb1ELb1ELb0ELb0ELb0ELi2ELi4ELi4ELi4ELb0EEENS1_24CollectiveEpilogueBwdGQAISA_fSD_Li256ELb1ELb1EEENS1_19SingleTileSchedulerILb1ELb0ELb0ELi128EEEEEEEEEvNT_6ParamsE) ;  /* 0xffff8f5006007950 */ /* 0x000fea0003c3ffff */
        .type           $_ZN7cutlass13device_kernelIN5flash19enable_sm80_to_sm89INS1_16FlashAttnBwdSm80INS1_25CollectiveMainloopBwdSm80ILi2ELi2EN4cute5tupleIJNS5_1CILi128EEES8_NS7_ILi64EEEEEENS_6half_tEfNS_4arch4Sm80ELb0ELb1ELb1ELb1ELb1ELb0ELb0ELb0ELi2ELi4ELi4ELi4ELb0EEENS1_24CollectiveEpilogueBwdGQAISA_fSD_Li256ELb1ELb1EEENS1_19SingleTileSchedulerILb1ELb0ELb0ELi128EEEEEEEEEvNT_6ParamsE$_ZN4cute3eso3ESOILb1ELb0EJNS_14ComposedLayoutINS_7SwizzleILi3ELi3ELi3EEENS_1CILi0EEENS_6LayoutINS_5tupleIJNS8_IJNS8_IJNS5_ILi4EEENS5_ILi8EEEEEENS8_IJNS5_ILi2EEENS5_ILi1EEEEEEEEENS8_IJNS8_IJSC_SC_EEESB_EEEEEENS8_IJNS8_IJNS8_IJNS5_ILi128EEESD_EEENS8_IJSA_S6_EEEEEENS8_IJNS8_IJNS5_ILi64EEENS5_ILi512EEEEEENS8_IJNS5_ILi16EEENS5_ILi1024EEEEEEEEEEEEEEEENS_10ViewEngineINS_8smem_ptrIPN7cutlass6half_tEEEEEEEC2ERKSW_RKS13_,@function
        .size           $_ZN7cutlass13device_kernelIN5flash19enable_sm80_to_sm89INS1_16FlashAttnBwdSm80INS1_25CollectiveMainloopBwdSm80ILi2ELi2EN4cute5tupleIJNS5_1CILi128EEES8_NS7_ILi64EEEEEENS_6half_tEfNS_4arch4Sm80ELb0ELb1ELb1ELb1ELb1ELb0ELb0ELb0ELi2ELi4ELi4ELi4ELb0EEENS1_24CollectiveEpilogueBwdGQAISA_fSD_Li256ELb1ELb1EEENS1_19SingleTileSchedulerILb1ELb0ELb0ELi128EEEEEEEEEvNT_6ParamsE$_ZN4cute3eso3ESOILb1ELb0EJNS_14ComposedLayoutINS_7SwizzleILi3ELi3ELi3EEENS_1CILi0EEENS_6LayoutINS_5tupleIJNS8_IJNS8_IJNS5_ILi4EEENS5_ILi8EEEEEENS8_IJNS5_ILi2EEENS5_ILi1EEEEEEEEENS8_IJNS8_IJSC_SC_EEESB_EEEEEENS8_IJNS8_IJNS8_IJNS5_ILi128EEESD_EEENS8_IJSA_S6_EEEEEENS8_IJNS8_IJNS5_ILi64EEENS5_ILi512EEEEEENS8_IJNS5_ILi16EEENS5_ILi1024EEEEEEEEEEEEEEEENS_10ViewEngineINS_8smem_ptrIPN7cutlass6half_tEEEEEEEC2ERKSW_RKS13_,($_ZN7cutlass13device_kernelIN5flash19enable_sm80_to_sm89INS1_16FlashAttnBwdSm80INS1_25CollectiveMainloopBwdSm80ILi2ELi2EN4cute5tupleIJNS5_1CILi128EEES8_NS7_ILi64EEEEEENS_6half_tEfNS_4arch4Sm80ELb0ELb1ELb1ELb1ELb1ELb0ELb0ELb0ELi2ELi4ELi4ELi4ELb0EEENS1_24CollectiveEpilogueBwdGQAISA_fSD_Li256ELb1ELb1EEENS1_19SingleTileSchedulerILb1ELb0ELb0ELi128EEEEEEEEEvNT_6ParamsE$_ZN4cute3eso3ESOILb1ELb0EJNS_14ComposedLayoutINS_7SwizzleILi3ELi3ELi3EEENS_1CILi0EEENS_6LayoutINS_5tupleIJNS8_IJNS8_IJNS5_ILi4EEENS5_ILi8EEEEEENS8_IJS9_NS5_ILi1EEEEEEEEENS8_IJNS8_IJNS5_ILi2EEESF_SF_EEENS8_IJSF_SA_EEEEEEEEENS8_IJNS8_IJNS8_IJNS5_ILi128EEESC_EEENS8_IJNS5_ILi16EEES6_EEEEEENS8_IJNS8_IJNS5_ILi64EEESA_NS5_ILi512EEEEEENS8_IJNS5_ILi8192EEENS5_ILi1024EEEEEEEEEEEEEEEENS_10ViewEngineINS_8smem_ptrIPN7cutlass6half_tEEEEEEEC2ERKSY_RKS15_ - $_ZN7cutlass13device_kernelIN5flash19enable_sm80_to_sm89INS1_16FlashAttnBwdSm80INS1_25CollectiveMainloopBwdSm80ILi2ELi2EN4cute5tupleIJNS5_1CILi128EEES8_NS7_ILi64EEEEEENS_6half_tEfNS_4arch4Sm80ELb0ELb1ELb1ELb1ELb1ELb0ELb0ELb0ELi2ELi4ELi4ELi4ELb0EEENS1_24CollectiveEpilogueBwdGQAISA_fSD_Li256ELb1ELb1EEENS1_19SingleTileSchedulerILb1ELb0ELb0ELi128EEEEEEEEEvNT_6ParamsE$_ZN4cute3eso3ESOILb1ELb0EJNS_14ComposedLayoutINS_7SwizzleILi3ELi3ELi3EEENS_1CILi0EEENS_6LayoutINS_5tupleIJNS8_IJNS8_IJNS5_ILi4EEENS5_ILi8EEEEEENS8_IJNS5_ILi2EEENS5_ILi1EEEEEEEEENS8_IJNS8_IJSC_SC_EEESB_EEEEEENS8_IJNS8_IJNS8_IJNS5_ILi128EEESD_EEENS8_IJSA_S6_EEEEEENS8_IJNS8_IJNS5_ILi64EEENS5_ILi512EEEEEENS8_IJNS5_ILi16EEENS5_ILi1024EEEEEEEEEEEEEEEENS_10ViewEngineINS_8smem_ptrIPN7cutlass6half_tEEEEEEEC2ERKSW_RKS13_)
$_ZN7cutlass13device_kernelIN5flash19enable_sm80_to_sm89INS1_16FlashAttnBwdSm80INS1_25CollectiveMainloopBwdSm80ILi2ELi2EN4cute5tupleIJNS5_1CILi128EEES8_NS7_ILi64EEEEEENS_6half_tEfNS_4arch4Sm80ELb0ELb1ELb1ELb1ELb1ELb0ELb0ELb0ELi2ELi4ELi4ELi4ELb0EEENS1_24CollectiveEpilogueBwdGQAISA_fSD_Li256ELb1ELb1EEENS1_19SingleTileSchedulerILb1ELb0ELb0ELi128EEEEEEEEEvNT_6ParamsE$_ZN4cute3eso3ESOILb1ELb0EJNS_14ComposedLayoutINS_7SwizzleILi3ELi3ELi3EEENS_1CILi0EEENS_6LayoutINS_5tupleIJNS8_IJNS8_IJNS5_ILi4EEENS5_ILi8EEEEEENS8_IJNS5_ILi2EEENS5_ILi1EEEEEEEEENS8_IJNS8_IJSC_SC_EEESB_EEEEEENS8_IJNS8_IJNS8_IJNS5_ILi128EEESD_EEENS8_IJSA_S6_EEEEEENS8_IJNS8_IJNS5_ILi64EEENS5_ILi512EEEEEENS8_IJNS5_ILi16EEENS5_ILi1024EEEEEEEEEEEEEEEENS_10ViewEngineINS_8smem_ptrIPN7cutlass6half_tEEEEEEEC2ERKSW_RKS13_:
[----:B------:R-:W-:Y:S02]  /*70b0*/  IADD3 R4, R81, -c[0x0][0x20], RZ ;  /* 0x8000080051047a10 */ /* 0x000fe40007ffe0ff */
[----:B------:R-:W-:-:S03]  /*70c0*/  MOV R7, 0x0 ;  /* 0x0000000000077802 */ /* 0x000fc60000000f00 */
[----:B------:R1:W-:Y:S01]  /*70d0*/  STL.64 [R4], R2 ;  /* 0x0000000204007387 */ /* 0x0003e20000100a00 */
[----:B------:R-:W-:Y:S05]  /*70e0*/  RET.REL.NODEC R6 `(_ZN7cutlass13device_kernelIN5flash19enable_sm80_to_sm89INS1_16FlashAttnBwdSm80INS1_25CollectiveMainloopBwdSm80ILi2ELi2EN4cute5tupleIJNS5_1CILi128EEES8_NS7_ILi64EEEEEENS_6half_tEfNS_4arch4Sm80ELb0ELb1ELb1ELb1ELb1ELb0ELb0ELb0ELi2ELi4ELi4ELi4ELb0EEENS1_24CollectiveEpilogueBwdGQAISA_fSD_Li256ELb1ELb1EEENS1_19SingleTileSchedulerILb1ELb0ELb0ELi128EEEEEEEEEvNT_6ParamsE) ;  /* 0xffff8f1006007950 */ /* 0x000fea0003c3ffff */
        .type           $_ZN7cutlass13device_kernelIN5flash19enable_sm80_to_sm89INS1_16FlashAttnBwdSm80INS1_25CollectiveMainloopBwdSm80ILi2ELi2EN4cute5tupleIJNS5_1CILi128EEES8_NS7_ILi64EEEEEENS_6half_tEfNS_4arch4Sm80ELb0ELb1ELb1ELb1ELb1ELb0ELb0ELb0ELi2ELi4ELi4ELi4ELb0EEENS1_24CollectiveEpilogueBwdGQAISA_fSD_Li256ELb1ELb1EEENS1_19SingleTileSchedulerILb1ELb0ELb0ELi128EEEEEEEEEvNT_6ParamsE$_ZN4cute3eso3ESOILb1ELb0EJNS_14ComposedLayoutINS_7SwizzleILi3ELi3ELi3EEENS_1CILi0EEENS_6LayoutINS_5tupleIJNS8_IJNS8_IJNS5_ILi4EEENS5_ILi8EEEEEENS8_IJS9_NS5_ILi1EEEEEEEEENS8_IJNS8_IJNS5_ILi2EEESF_SF_EEENS8_IJSF_SA_EEEEEEEEENS8_IJNS8_IJNS8_IJNS5_ILi128EEESC_EEENS8_IJNS5_ILi16EEES6_EEEEEENS8_IJNS8_IJNS5_ILi64EEESA_NS5_ILi512EEEEEENS8_IJNS5_ILi8192EEENS5_ILi1024EEEEEEEEEEEEEEEENS_10ViewEngineINS_8smem_ptrIPN7cutlass6half_tEEEEEEEC2ERKSY_RKS15_,@function
        .size           $_ZN7cutlass13device_kernelIN5flash19enable_sm80_to_sm89INS1_16FlashAttnBwdSm80INS1_25CollectiveMainloopBwdSm80ILi2ELi2EN4cute5tupleIJNS5_1CILi128EEES8_NS7_ILi64EEEEEENS_6half_tEfNS_4arch4Sm80ELb0ELb1ELb1ELb1ELb1ELb0ELb0ELb0ELi2ELi4ELi4ELi4ELb0EEENS1_24CollectiveEpilogueBwdGQAISA_fSD_Li256ELb1ELb1EEENS1_19SingleTileSchedulerILb1ELb0ELb0ELi128EEEEEEEEEvNT_6ParamsE$_ZN4cute3eso3ESOILb1ELb0EJNS_14ComposedLayoutINS_7SwizzleILi3ELi3ELi3EEENS_1CILi0EEENS_6LayoutINS_5tupleIJNS8_IJNS8_IJNS5_ILi4EEENS5_ILi8EEEEEENS8_IJS9_NS5_ILi1EEEEEEEEENS8_IJNS8_IJNS5_ILi2EEESF_SF_EEENS8_IJSF_SA_EEEEEEEEENS8_IJNS8_IJNS8_IJNS5_ILi128EEESC_EEENS8_IJNS5_ILi16EEES6_EEEEEENS8_IJNS8_IJNS5_ILi64EEESA_NS5_ILi512EEEEEENS8_IJNS5_ILi8192EEENS5_ILi1024EEEEEEEEEEEEEEEENS_10ViewEngineINS_8smem_ptrIPN7cutlass6half_tEEEEEEEC2ERKSY_RKS15_,($_ZN7cutlass13device_kernelIN5flash19enable_sm80_to_sm89INS1_16FlashAttnBwdSm80INS1_25CollectiveMainloopBwdSm80ILi2ELi2EN4cute5tupleIJNS5_1CILi128EEES8_NS7_ILi64EEEEEENS_6half_tEfNS_4arch4Sm80ELb0ELb1ELb1ELb1ELb1ELb0ELb0ELb0ELi2ELi4ELi4ELi4ELb0EEENS1_24CollectiveEpilogueBwdGQAISA_fSD_Li256ELb1ELb1EEENS1_19SingleTileSchedulerILb1ELb0ELb0ELi128EEEEEEEEEvNT_6ParamsE$_ZN4cute3eso3ESOILb1ELb0EJNS_14ComposedLayoutINS_7SwizzleILi3ELi3ELi3EEENS_1CILj0EEENS_6LayoutINS_5tupleIJNS5_ILi64EEENS5_ILi128EEEEEENS8_IJNS5_ILi1EEES9_EEEEEEENS_10ViewEngineINS_8smem_ptrIPN7cutlass6half_tEEEEEEEC2ERKSF_RKSM_ - $_ZN7cutlass13device_kernelIN5flash19enable_sm80_to_sm89INS1_16FlashAttnBwdSm80INS1_25CollectiveMainloopBwdSm80ILi2ELi2EN4cute5tupleIJNS5_1CILi128EEES8_NS7_ILi64EEEEEENS_6half_tEfNS_4arch4Sm80ELb0ELb1ELb1ELb1ELb1ELb0ELb0ELb0ELi2ELi4ELi4ELi4ELb0EEENS1_24CollectiveEpilogueBwdGQAISA_fSD_Li256ELb1ELb1EEENS1_19SingleTileSchedulerILb1ELb0ELb0ELi128EEEEEEEEEvNT_6ParamsE$_ZN4cute3eso3ESOILb1ELb0EJNS_14ComposedLayoutINS_7SwizzleILi3ELi3ELi3EEENS_1CILi0EEENS_6LayoutINS_5tupleIJNS8_IJNS8_IJNS5_ILi4EEENS5_ILi8EEEEEENS8_IJS9_NS5_ILi1EEEEEEEEENS8_IJNS8_IJNS5_ILi2EEESF_SF_EEENS8_IJSF_SA_EEEEEEEEENS8_IJNS8_IJNS8_IJNS5_ILi128EEESC_EEENS8_IJNS5_ILi16EEES6_EEEEEENS8_IJNS8_IJNS5_ILi64EEESA_NS5_ILi512EEEEEENS8_IJNS5_ILi8192EEENS5_ILi1024EEEEEEEEEEEEEEEENS_10ViewEngineINS_8smem_ptrIPN7cutlass6half_tEEEEEEEC2ERKSY_RKS15_)
$_ZN7cutlass13device_kernelIN5flash19enable_sm80_to_sm89INS1_16FlashAttnBwdSm80INS1_25CollectiveMainloopBwdSm80ILi2ELi2EN4cute5tupleIJNS5_1CILi128EEES8_NS7_ILi64EEEEEENS_6half_tEfNS_4arch4Sm80ELb0ELb1ELb1ELb1ELb1ELb0ELb0ELb0ELi2ELi4ELi4ELi4ELb0EEENS1_24CollectiveEpilogueBwdGQAISA_fSD_Li256ELb1ELb1EEENS1_19SingleTileSchedulerILb1ELb0ELb0ELi128EEEEEEEEEvNT_6ParamsE$_ZN4cute3eso3ESOILb1ELb0EJNS_14ComposedLayoutINS_7SwizzleILi3ELi3ELi3EEENS_1CILi0EEENS_6LayoutINS_5tupleIJNS8_IJNS8_IJNS5_ILi4EEENS5_ILi8EEEEEENS8_IJS9_NS5_ILi1EEEEEEEEENS8_IJNS8_IJNS5_ILi2EEESF_SF_EEENS8_IJSF_SA_EEEEEEEEENS8_IJNS8_IJNS8_IJNS5_ILi128EEESC_EEENS8_IJNS5_ILi16EEES6_EEEEEENS8_IJNS8_IJNS5_ILi64EEESA_NS5_ILi512EEEEEENS8_IJNS5_ILi8192EEENS5_ILi1024EEEEEEEEEEEEEEEENS_10ViewEngineINS_8smem_ptrIPN7cutlass6half_tEEEEEEEC2ERKSY_RKS15_:
[----:B------:R-:W-:Y:S02]  /*70f0*/  IADD3 R6, R60, -c[0x0][0x20], RZ ;  /* 0x800008003c067a10 */ /* 0x000fe40007ffe0ff */
[----:B------:R-:W-:-:S03]  /*7100*/  MOV R13, 0x0 ;  /* 0x00000000000d7802 */ /* 0x000fc60000000f00 */
[----:B------:R1:W-:Y:S01]  /*7110*/  STL.64 [R6], R2 ;  /* 0x0000000206007387 */ /* 0x0003e20000100a00 */
[----:B------:R-:W-:Y:S05]  /*7120*/  RET.REL.NODEC R12 `(_ZN7cutlass13device_kernelIN5flash19enable_sm80_to_sm89INS1_16FlashAttnBwdSm80INS1_25CollectiveMainloopBwdSm80ILi2ELi2EN4cute5tupleIJNS5_1CILi128EEES8_NS7_ILi64EEEEEENS_6half_tEfNS_4arch4Sm80ELb0ELb1ELb1ELb1ELb1ELb0ELb0ELb0ELi2ELi4ELi4ELi4ELb0EEENS1_24CollectiveEpilogueBwdGQAISA_fSD_Li256ELb1ELb1EEENS1_19SingleTileSchedulerILb1ELb0ELb0ELi128EEEEEEEEEvNT_6ParamsE) ;  /* 0xffff8ed00c007950 */ /* 0x000fea0003c3ffff */
        .type           $_ZN7cutlass13device_kernelIN5flash19enable_sm80_to_sm89INS1_16FlashAttnBwdSm80INS1_25CollectiveMainloopBwdSm80ILi2ELi2EN4cute5tupleIJNS5_1CILi128EEES8_NS7_ILi64EEEEEENS_6half_tEfNS_4arch4Sm80ELb0ELb1ELb1ELb1ELb1ELb0ELb0ELb0ELi2ELi4ELi4ELi4ELb0EEENS1_24CollectiveEpilogueBwdGQAISA_fSD_Li256ELb1ELb1EEENS1_19SingleTileSchedulerILb1ELb0ELb0ELi128EEEEEEEEEvNT_6ParamsE$_ZN4cute3eso3ESOILb1ELb0EJNS_14ComposedLayoutINS_7SwizzleILi3ELi3ELi3EEENS_1CILj0EEENS_6LayoutINS_5tupleIJNS5_ILi64EEENS5_ILi128EEEEEENS8_IJNS5_ILi1EEES9_EEEEEEENS_10ViewEngineINS_8smem_ptrIPN7cutlass6half_tEEEEEEEC2ERKSF_RKSM_,@function
        .size           $_ZN7cutlass13device_kernelIN5flash19enable_sm80_to_sm89INS1_16FlashAttnBwdSm80INS1_25CollectiveMainloopBwdSm80ILi2ELi2EN4cute5tupleIJNS5_1CILi128EEES8_NS7_ILi64EEEEEENS_6half_tEfNS_4arch4Sm80ELb0ELb1ELb1ELb1ELb1ELb0ELb0ELb0ELi2ELi4ELi4ELi4ELb0EEENS1_24CollectiveEpilogueBwdGQAISA_fSD_Li256ELb1ELb1EEENS1_19SingleTileSchedulerILb1ELb0ELb0ELi128EEEEEEEEEvNT_6ParamsE$_ZN4cute3eso3ESOILb1ELb0EJNS_14ComposedLayoutINS_7SwizzleILi3ELi3ELi3EEENS_1CILj0EEENS_6LayoutINS_5tupleIJNS5_ILi64EEENS5_ILi128EEEEEENS8_IJNS5_ILi1EEES9_EEEEEEENS_10ViewEngineINS_8smem_ptrIPN7cutlass6half_tEEEEEEEC2ERKSF_RKSM_,($_ZN7cutlass13device_kernelIN5flash19enable_sm80_to_sm89INS1_16FlashAttnBwdSm80INS1_25CollectiveMainloopBwdSm80ILi2ELi2EN4cute5tupleIJNS5_1CILi128EEES8_NS7_ILi64EEEEEENS_6half_tEfNS_4arch4Sm80ELb0ELb1ELb1ELb1ELb1ELb0ELb0ELb0ELi2ELi4ELi4ELi4ELb0EEENS1_24CollectiveEpilogueBwdGQAISA_fSD_Li256ELb1ELb1EEENS1_19SingleTileSchedulerILb1ELb0ELb0ELi128EEEEEEEEEvNT_6ParamsE$_ZN4cute3eso3ESOILb1ELb0EJNS_14ComposedLayoutINS_7SwizzleILi3ELi3ELi3EEENS_1CILj0EEENS_6LayoutINS_5tupleIJNS8_IJNS5_ILi8EEENS5_ILi16EEEEEENS8_IJNS5_ILi64EEENS5_ILi1EEEEEEEEENS8_IJNS8_IJSC_NS5_ILi512EEEEEENS8_IJSD_NS5_ILi0EEEEEEEEEEEEENS_10ViewEngineINS_8smem_ptrIPN7cutlass6half_tEEEEEEEC2ERKSM_RKST_ - $_ZN7cutlass13device_kernelIN5flash19enable_sm80_to_sm89INS1_16FlashAttnBwdSm80INS1_25CollectiveMainloopBwdSm80ILi2ELi2EN4cute5tupleIJNS5_1CILi128EEES8_NS7_ILi64EEEEEENS_6half_tEfNS_4arch4Sm80ELb0ELb1ELb1ELb1ELb1ELb0ELb0ELb0ELi2ELi4ELi4ELi4ELb0EEENS1_24CollectiveEpilogueBwdGQAISA_fSD_Li256ELb1ELb1EEENS1_19SingleTileSchedulerILb1ELb0ELb0ELi128EEEEEEEEEvNT_6ParamsE$_ZN4cute3eso3ESOILb1ELb0EJNS_14ComposedLayoutINS_7SwizzleILi3ELi3ELi3EEENS_1CILj0EEENS_6LayoutINS_5tupleIJNS5_ILi64EEENS5_ILi128EEEEEENS8_IJNS5_ILi1EEES9_EEEEEEENS_10ViewEngineINS_8smem_ptrIPN7cutlass6half_tEEEEEEEC2ERKSF_RKSM_)
$_ZN7cutlass13device_kernelIN5flash19enable_sm80_to_sm89INS1_16FlashAttnBwdSm80INS1_25CollectiveMainloopBwdSm80ILi2ELi2EN4cute5tupleIJNS5_1CILi128EEES8_NS7_ILi64EEEEEENS_6half_tEfNS_4arch4Sm80ELb0ELb1ELb1ELb1ELb1ELb0ELb0ELb0ELi2ELi4ELi4ELi4ELb0EEENS1_24CollectiveEpilogueBwdGQAISA_fSD_Li256ELb1ELb1EEENS1_19SingleTileSchedulerILb1ELb0ELb0ELi128EEEEEEEEEvNT_6ParamsE$_ZN4cute3eso3ESOILb1ELb0EJNS_14ComposedLayoutINS_7SwizzleILi3ELi3ELi3EEENS_1CILj0EEENS_6LayoutINS_5tupleIJNS5_ILi64EEENS5_ILi128EEEEEENS8_IJNS5_ILi1EEES9_EEEEEEENS_10ViewEngineINS_8smem_ptrIPN7cutlass6half_tEEEEEEEC2ERKSF_RKSM_:
[----:B------:R-:W-:Y:S02]  /*7130*/  IADD3 R5, R60, -c[0x0][0x20], RZ ;  /* 0x800008003c057a10 */ /* 0x000fe40007ffe0ff */
[----:B------:R-:W-:-:S03]  /*7140*/  MOV R7, 0x0 ;  /* 0x0000000000077802 */ /* 0x000fc60000000f00 */
[----:B------:R1:W-:Y:S01]  /*7150*/  STL.64 [R5], R2 ;  /* 0x0000000205007387 */ /* 0x0003e20000100a00 */
[----:B------:R-:W-:Y:S05]  /*7160*/  RET.REL.NODEC R6 `(_ZN7cutlass13device_kernelIN5flash19enable_sm80_to_sm89INS1_16FlashAttnBwdSm80INS1_25CollectiveMainloopBwdSm80ILi2ELi2EN4cute5tupleIJNS5_1CILi128EEES8_NS7_ILi64EEEEEENS_6half_tEfNS_4arch4Sm80ELb0ELb1ELb1ELb1ELb1ELb0ELb0ELb0ELi2ELi4ELi4ELi4ELb0EEENS1_24CollectiveEpilogueBwdGQAISA_fSD_Li256ELb1ELb1EEENS1_19SingleTileSchedulerILb1ELb0ELb0ELi128EEEEEEEEEvNT_6ParamsE) ;  /* 0xffff8e9006007950 */ /* 0x000fea0003c3ffff */
        .type           $_ZN7cutlass13device_kernelIN5flash19enable_sm80_to_sm89INS1_16FlashAttnBwdSm80INS1_25CollectiveMainloopBwdSm80ILi2ELi2EN4cute5tupleIJNS5_1CILi128EEES8_NS7_ILi64EEEEEENS_6half_tEfNS_4arch4Sm80ELb0ELb1ELb1ELb1ELb1ELb0ELb0ELb0ELi2ELi4ELi4ELi4ELb0EEENS1_24CollectiveEpilogueBwdGQAISA_fSD_Li256ELb1ELb1EEENS1_19SingleTileSchedulerILb1ELb0ELb0ELi128EEEEEEEEEvNT_6ParamsE$_ZN4cute3eso3ESOILb1ELb0EJNS_14ComposedLayoutINS_7SwizzleILi3ELi3ELi3EEENS_1CILj0EEENS_6LayoutINS_5tupleIJNS8_IJNS5_ILi8EEENS5_ILi16EEEEEENS8_IJNS5_ILi64EEENS5_ILi1EEEEEEEEENS8_IJNS8_IJSC_NS5_ILi512EEEEEENS8_IJSD_NS5_ILi0EEEEEEEEEEEEENS_10ViewEngineINS_8smem_ptrIPN7cutlass6half_tEEEEEEEC2ERKSM_RKST_,@function
        .size           $_ZN7cutlass13device_kernelIN5flash19enable_sm80_to_sm89INS1_16FlashAttnBwdSm80INS1_25CollectiveMainloopBwdSm80ILi2ELi2EN4cute5tupleIJNS5_1CILi128EEES8_NS7_ILi64EEEEEENS_6half_tEfNS_4arch4Sm80ELb0ELb1ELb1ELb1ELb1ELb0ELb0ELb0ELi2ELi4ELi4ELi4ELb0EEENS1_24CollectiveEpilogueBwdGQAISA_fSD_Li256ELb1ELb1EEENS1_19SingleTileSchedulerILb1ELb0ELb0ELi128EEEEEEEEEvNT_6ParamsE$_ZN4cute3eso3ESOILb1ELb0EJNS_14ComposedLayoutINS_7SwizzleILi3ELi3ELi3EEENS_1CILj0EEENS_6LayoutINS_5tupleIJNS8_IJNS5_ILi8EEENS5_ILi16EEEEEENS8_IJNS5_ILi64EEENS5_ILi1EEEEEEEEENS8_IJNS8_IJSC_NS5_ILi512EEEEEENS8_IJSD_NS5_ILi0EEEEEEEEEEEEENS_10ViewEngineINS_8smem_ptrIPN7cutlass6half_tEEEEEEEC2ERKSM_RKST_,($_ZN7cutlass13device_kernelIN5flash19enable_sm80_to_sm89INS1_16FlashAttnBwdSm80INS1_25CollectiveMainloopBwdSm80ILi2ELi2EN4cute5tupleIJNS5_1CILi128EEES8_NS7_ILi64EEEEEENS_6half_tEfNS_4arch4Sm80ELb0ELb1ELb1ELb1ELb1ELb0ELb0ELb0ELi2ELi4ELi4ELi4ELb0EEENS1_24CollectiveEpilogueBwdGQAISA_fSD_Li256ELb1ELb1EEENS1_19SingleTileSchedulerILb1ELb0ELb0ELi128EEEEEEEEEvNT_6ParamsE$_ZN4cute3eso3ESOILb1ELb0EJNS_14ComposedLayoutINS_7SwizzleILi3ELi3ELi3EEENS_1CILj0EEENS_6LayoutINS_5tupleIJNS8_IJNS8_IJNS5_ILi4EEENS5_ILi8EEEEEENS8_IJNS5_ILi2EEENS5_ILi1EEEEEEEEENS8_IJNS8_IJSC_SC_EEESB_EEEEEENS8_IJNS8_IJNS8_IJNS5_ILi128EEESD_EEENS8_IJSA_NS5_ILi0EEEEEEEEENS8_IJNS8_IJNS5_ILi64EEENS5_ILi512EEEEEENS8_IJNS5_ILi16EEENS5_ILi1024EEEEEEEEEEEEEEEENS_10ViewEngineINS_8smem_ptrIPN7cutlass6half_tEEEEEEEC2ERKSX_RKS14_ - $_ZN7cutlass13device_kernelIN5flash19enable_sm80_to_sm89INS1_16FlashAttnBwdSm80INS1_25CollectiveMainloopBwdSm80ILi2ELi2EN4cute5tupleIJNS5_1CILi128EEES8_NS7_ILi64EEEEEENS_6half_tEfNS_4arch4Sm80ELb0ELb1ELb1ELb1ELb1ELb0ELb0ELb0ELi2ELi4ELi4ELi4ELb0EEENS1_24CollectiveEpilogueBwdGQAISA_fSD_Li256ELb1ELb1EEENS1_19SingleTileSchedulerILb1ELb0ELb0ELi128EEEEEEEEEvNT_6ParamsE$_ZN4cute3eso3ESOILb1ELb0EJNS_14ComposedLayoutINS_7SwizzleILi3ELi3ELi3EEENS_1CILj0EEENS_6LayoutINS_5tupleIJNS8_IJNS5_ILi8EEENS5_ILi16EEEEEENS8_IJNS5_ILi64EEENS5_ILi1EEEEEEEEENS8_IJNS8_IJSC_NS5_ILi512EEEEEENS8_IJSD_NS5_ILi0EEEEEEEEEEEEENS_10ViewEngineINS_8smem_ptrIPN7cutlass6half_tEEEEEEEC2ERKSM_RKST_)
$_ZN7cutlass13device_kernelIN5flash19enable_sm80_to_sm89INS1_16FlashAttnBwdSm80INS1_25CollectiveMainloopBwdSm80ILi2ELi2EN4cute5tupleIJNS5_1CILi128EEES8_NS7_ILi64EEEEEENS_6half_tEfNS_4arch4Sm80ELb0ELb1ELb1ELb1ELb1ELb0ELb0ELb0ELi2ELi4ELi4ELi4ELb0EEENS1_24CollectiveEpilogueBwdGQAISA_fSD_Li256ELb1ELb1EEENS1_19SingleTileSchedulerILb1ELb0ELb0ELi128EEEEEEEEEvNT_6ParamsE$_ZN4cute3eso3ESOILb1ELb0EJNS_14ComposedLayoutINS_7SwizzleILi3ELi3ELi3EEENS_1CILj0EEENS_6LayoutINS_5tupleIJNS8_IJNS5_ILi8EEENS5_ILi16EEEEEENS8_IJNS5_ILi64EEENS5_ILi1EEEEEEEEENS8_IJNS8_IJSC_NS5_ILi512EEEEEENS8_IJSD_NS5_ILi0EEEEEEEEEEEEENS_10ViewEngineINS_8smem_ptrIPN7cutlass6half_tEEEEEEEC2ERKSM_RKST_:
[----:B------:R-:W-:Y:S02]  /*7170*/  IADD3 R4, R60, -c[0x0][0x20], RZ ;  /* 0x800008003c047a10 */ /* 0x000fe40007ffe0ff */
[----:B------:R-:W-:-:S03]  /*7180*/  MOV R7, 0x0 ;  /* 0x0000000000077802 */ /* 0x000fc60000000f00 */
[----:B------:R1:W-:Y:S01]  /*7190*/  STL.64 [R4], R2 ;  /* 0x0000000204007387 */ /* 0x0003e20000100a00 */
[----:B------:R-:W-:Y:S05]  /*71a0*/  RET.REL.NODEC R6 `(_ZN7cutlass13device_kernelIN5flash19enable_sm80_to_sm89INS1_16FlashAttnBwdSm80INS1_25CollectiveMainloopBwdSm80ILi2ELi2EN4cute5tupleIJNS5_1CILi128EEES8_NS7_ILi64EEEEEENS_6half_tEfNS_4arch4Sm80ELb0ELb1ELb1ELb1ELb1ELb0ELb0ELb0ELi2ELi4ELi4ELi4ELb0EEENS1_24CollectiveEpilogueBwdGQAISA_fSD_Li256ELb1ELb1EEENS1_19SingleTileSchedulerILb1ELb0ELb0ELi128EEEEEEEEEvNT_6ParamsE) ;  /* 0xffff8e5006007950 */ /* 0x000fea0003c3ffff */
        .type           $_ZN7cutlass13device_kernelIN5flash19enable_sm80_to_sm89INS1_16FlashAttnBwdSm80INS1_25CollectiveMainloopBwdSm80ILi2ELi2EN4cute5tupleIJNS5_1CILi128EEES8_NS7_ILi64EEEEEENS_6half_tEfNS_4arch4Sm80ELb0ELb1ELb1ELb1ELb1ELb0ELb0ELb0ELi2ELi4ELi4ELi4ELb0EEENS1_24CollectiveEpilogueBwdGQAISA_fSD_Li256ELb1ELb1EEENS1_19SingleTileSchedulerILb1ELb0ELb0ELi128EEEEEEEEEvNT_6ParamsE$_ZN4cute3eso3ESOILb1ELb0EJNS_14ComposedLayoutINS_7SwizzleILi3ELi3ELi3EEENS_1CILj0EEENS_6LayoutINS_5tupleIJNS8_IJNS8_IJNS5_ILi4EEENS5_ILi8EEEEEENS8_IJNS5_ILi2EEENS5_ILi1EEEEEEEEENS8_IJNS8_IJSC_SC_EEESB_EEEEEENS8_IJNS8_IJNS8_IJNS5_ILi128EEESD_EEENS8_IJSA_NS5_ILi0EEEEEEEEENS8_IJNS8_IJNS5_ILi64EEENS5_ILi512EEEEEENS8_IJNS5_ILi16EEENS5_ILi1024EEEEEEEEEEEEEEEENS_10ViewEngineINS_8smem_ptrIPN7cutlass6half_tEEEEEEEC2ERKSX_RKS14_,@function
        .size           $_ZN7cutlass13device_kernelIN5flash19enable_sm80_to_sm89INS1_16FlashAttnBwdSm80INS1_25CollectiveMainloopBwdSm80ILi2ELi2EN4cute5tupleIJNS5_1CILi128EEES8_NS7_ILi64EEEEEENS_6half_tEfNS_4arch4Sm80ELb0ELb1ELb1ELb1ELb1ELb0ELb0ELb0ELi2ELi4ELi4ELi4ELb0EEENS1_24CollectiveEpilogueBwdGQAISA_fSD_Li256ELb1ELb1EEENS1_19SingleTileSchedulerILb1ELb0ELb0ELi128EEEEEEEEEvNT_6ParamsE$_ZN4cute3eso3ESOILb1ELb0EJNS_14ComposedLayoutINS_7SwizzleILi3ELi3ELi3EEENS_1CILj0EEENS_6LayoutINS_5tupleIJNS8_IJNS8_IJNS5_ILi4EEENS5_ILi8EEEEEENS8_IJNS5_ILi2EEENS5_ILi1EEEEEEEEENS8_IJNS8_IJSC_SC_EEESB_EEEEEENS8_IJNS8_IJNS8_IJNS5_ILi128EEESD_EEENS8_IJSA_NS5_ILi0EEEEEEEEENS8_IJNS8_IJNS5_ILi64EEENS5_ILi512EEEEEENS8_IJNS5_ILi16EEENS5_ILi1024EEEEEEEEEEEEEEEENS_10ViewEngineINS_8smem_ptrIPN7cutlass6half_tEEEEEEEC2ERKSX_RKS14_,($_ZN7cutlass13device_kernelIN5flash19enable_sm80_to_sm89INS1_16FlashAttnBwdSm80INS1_25CollectiveMainloopBwdSm80ILi2ELi2EN4cute5tupleIJNS5_1CILi128EEES8_NS7_ILi64EEEEEENS_6half_tEfNS_4arch4Sm80ELb0ELb1ELb1ELb1ELb1ELb0ELb0ELb0ELi2ELi4ELi4ELi4ELb0EEENS1_24CollectiveEpilogueBwdGQAISA_fSD_Li256ELb1ELb1EEENS1_19SingleTileSchedulerILb1ELb0ELb0ELi128EEEEEEEEEvNT_6ParamsE$_ZN4cute3eso3ESOILb1ELb0EJNS_14ComposedLayoutINS_7SwizzleILi3ELi3ELi3EEENS_1CILj0EEENS_6LayoutINS_5tupleIJNS8_IJNS8_IJNS5_ILi4EEENS5_ILi8EEEEEENS8_IJS9_NS5_ILi1EEEEEEEEENS8_IJNS8_IJNS5_ILi2EEESF_SF_EEENS8_IJSF_S9_EEEEEEEEENS8_IJNS8_IJNS8_IJSF_NS5_ILi64EEEEEENS8_IJNS5_ILi1024EEENS5_ILi0EEEEEEEEENS8_IJNS8_IJSC_NS5_ILi512EEESA_EEENS8_IJNS5_ILi4096EEENS5_ILi16EEEEEEEEEEEEEEEENS_10ViewEngineINS_8smem_ptrIPN7cutlass6half_tEEEEEEEC2ERKSY_RKS15_ - $_ZN7cutlass13device_kernelIN5flash19enable_sm80_to_sm89INS1_16FlashAttnBwdSm80INS1_25CollectiveMainloopBwdSm80ILi2ELi2EN4cute5tupleIJNS5_1CILi128EEES8_NS7_ILi64EEEEEENS_6half_tEfNS_4arch4Sm80ELb0ELb1ELb1ELb1ELb1ELb0ELb0ELb0ELi2ELi4ELi4ELi4ELb0EEENS1_24CollectiveEpilogueBwdGQAISA_fSD_Li256ELb1ELb1EEENS1_19SingleTileSchedulerILb1ELb0ELb0ELi128EEEEEEEEEvNT_6ParamsE$_ZN4cute3eso3ESOILb1ELb0EJNS_14ComposedLayoutINS_7SwizzleILi3ELi3ELi3EEENS_1CILj0EEENS_6LayoutINS_5tupleIJNS8_IJNS8_IJNS5_ILi4EEENS5_ILi8EEEEEENS8_IJNS5_ILi2EEENS5_ILi1EEEEEEEEENS8_IJNS8_IJSC_SC_EEESB_EEEEEENS8_IJNS8_IJNS8_IJNS5_ILi128EEESD_EEENS8_IJSA_NS5_ILi0EEEEEEEEENS8_IJNS8_IJNS5_ILi64EEENS5_ILi512EEEEEENS8_IJNS5_ILi16EEENS5_ILi1024EEEEEEEEEEEEEEEENS_10ViewEngineINS_8smem_ptrIPN7cutlass6half_tEEEEEEEC2ERKSX_RKS14_)
$_ZN7cutlass13device_kernelIN5flash19enable_sm80_to_sm89INS1_16FlashAttnBwdSm80INS1_25CollectiveMainloopBwdSm80ILi2ELi2EN4cute5tupleIJNS5_1CILi128EEES8_NS7_ILi64EEEEEENS_6half_tEfNS_4arch4Sm80ELb0ELb1ELb1ELb1ELb1ELb0ELb0ELb0ELi2ELi4ELi4ELi4ELb0EEENS1_24CollectiveEpilogueBwdGQAISA_fSD_Li256ELb1ELb1EEENS1_19SingleTileSchedulerILb1ELb0ELb0ELi128EEEEEEEEEvNT_6ParamsE$_ZN4cute3eso3ESOILb1ELb0EJNS_14ComposedLayoutINS_7SwizzleILi3ELi3ELi3EEENS_1CILj0EEENS_6LayoutINS_5tupleIJNS8_IJNS8_IJNS5_ILi4EEENS5_ILi8EEEEEENS8_IJNS5_ILi2EEENS5_ILi1EEEEEEEEENS8_IJNS8_IJSC_SC_EEESB_EEEEEENS8_IJNS8_IJNS8_IJNS5_ILi128EEESD_EEENS8_IJSA_NS5_ILi0EEEEEEEEENS8_IJNS8_IJNS5_ILi64EEENS5_ILi512EEEEEENS8_IJNS5_ILi16EEENS5_ILi1024EEEEEEEEEEEEEEEENS_10ViewEngineINS_8smem_ptrIPN7cutlass6half_tEEEEEEEC2ERKSX_RKS14_:
[----:B------:R-:W-:Y:S02]  /*71b0*/  IADD3 R5, R60, -c[0x0][0x20], RZ ;  /* 0x800008003c057a10 */ /* 0x000fe40007ffe0ff */
[----:B------:R-:W-:-:S03]  /*71c0*/  MOV R7, 0x0 ;  /* 0x0000000000077802 */ /* 0x000fc60000000f00 */
[----:B------:R1:W-:Y:S01]  /*71d0*/  STL.64 [R5], R2 ;  /* 0x0000000205007387 */ /* 0x0003e20000100a00 */
[----:B------:R-:W-:Y:S05]  /*71e0*/  RET.REL.NODEC R6 `(_ZN7cutlass13device_kernelIN5flash19enable_sm80_to_sm89INS1_16FlashAttnBwdSm80INS1_25CollectiveMainloopBwdSm80ILi2ELi2EN4cute5tupleIJNS5_1CILi128EEES8_NS7_ILi64EEEEEENS_6half_tEfNS_4arch4Sm80ELb0ELb1ELb1ELb1ELb1ELb0ELb0ELb0ELi2ELi4ELi4ELi4ELb0EEENS1_24CollectiveEpilogueBwdGQAISA_fSD_Li256ELb1ELb1EEENS1_19SingleTileSchedulerILb1ELb0ELb0ELi128EEEEEEEEEvNT_6ParamsE) ;  /* 0xffff8e1006007950 */ /* 0x000fea0003c3ffff */
        .type           $_ZN7cutlass13device_kernelIN5flash19enable_sm80_to_sm89INS1_16FlashAttnBwdSm80INS1_25CollectiveMainloopBwdSm80ILi2ELi2EN4cute5tupleIJNS5_1CILi128EEES8_NS7_ILi64EEEEEENS_6half_tEfNS_4arch4Sm80ELb0ELb1ELb1ELb1ELb1ELb0ELb0ELb0ELi2ELi4ELi4ELi4ELb0EEENS1_24CollectiveEpilogueBwdGQAISA_fSD_Li256ELb1ELb1EEENS1_19SingleTileSchedulerILb1ELb0ELb0ELi128EEEEEEEEEvNT_6ParamsE$_ZN4cute3eso3ESOILb1ELb0EJNS_14ComposedLayoutINS_7SwizzleILi3ELi3ELi3EEENS_1CILj0EEENS_6LayoutINS_5tupleIJNS8_IJNS8_IJNS5_ILi4EEENS5_ILi8EEEEEENS8_IJS9_NS5_ILi1EEEEEEEEENS8_IJNS8_IJNS5_ILi2EEESF_SF_EEENS8_IJSF_S9_EEEEEEEEENS8_IJNS8_IJNS8_IJSF_NS5_ILi64EEEEEENS8_IJNS5_ILi1024EEENS5_ILi0EEEEEEEEENS8_IJNS8_IJSC_NS5_ILi512EEESA_EEENS8_IJNS5_ILi4096EEENS5_ILi16EEEEEEEEEEEEEEEENS_10ViewEngineINS_8smem_ptrIPN7cutlass6half_tEEEEEEEC2ERKSY_RKS15_,@function
        .size           $_ZN7cutlass13device_kernelIN5flash19enable_sm80_to_sm89INS1_16FlashAttnBwdSm80INS1_25CollectiveMainloopBwdSm80ILi2ELi2EN4cute5tupleIJNS5_1CILi128EEES8_NS7_ILi64EEEEEENS_6half_tEfNS_4arch4Sm80ELb0ELb1ELb1ELb1ELb1ELb0ELb0ELb0ELi2ELi4ELi4ELi4ELb0EEENS1_24CollectiveEpilogueBwdGQAISA_fSD_Li256ELb1ELb1EEENS1_19SingleTileSchedulerILb1ELb0ELb0ELi128EEEEEEEEEvNT_6ParamsE$_ZN4cute3eso3ESOILb1ELb0EJNS_14ComposedLayoutINS_7SwizzleILi3ELi3ELi3EEENS_1CILj0EEENS_6LayoutINS_5tupleIJNS8_IJNS8_IJNS5_ILi4EEENS5_ILi8EEEEEENS8_IJS9_NS5_ILi1EEEEEEEEENS8_IJNS8_IJNS5_ILi2EEESF_SF_EEENS8_IJSF_S9_EEEEEEEEENS8_IJNS8_IJNS8_IJSF_NS5_ILi64EEEEEENS8_IJNS5_ILi1024EEENS5_ILi0EEEEEEEEENS8_IJNS8_IJSC_NS5_ILi512EEESA_EEENS8_IJNS5_ILi4096EEENS5_ILi16EEEEEEEEEEEEEEEENS_10ViewEngineINS_8smem_ptrIPN7cutlass6half_tEEEEEEEC2ERKSY_RKS15_,($_ZN7cutlass13device_kernelIN5flash19enable_sm80_to_sm89INS1_16FlashAttnBwdSm80INS1_25CollectiveMainloopBwdSm80ILi2ELi2EN4cute5tupleIJNS5_1CILi128EEES8_NS7_ILi64EEEEEENS_6half_tEfNS_4arch4Sm80ELb0ELb1ELb1ELb1ELb1ELb0ELb0ELb0ELi2ELi4ELi4ELi4ELb0EEENS1_24CollectiveEpilogueBwdGQAISA_fSD_Li256ELb1ELb1EEENS1_19SingleTileSchedulerILb1ELb0ELb0ELi128EEEEEEEEEvNT_6ParamsE$_ZN4cute3eso3ESOILb1ELb0EJNS_1CILi1EEENS_5tupleIJNS2_ILi8EEEiiEEENS2_ILi64EEENS4_IJiNS2_ILi144EEENS2_ILi288EEEEEENS2_ILi512EEEEEC2ERKS3_RKS6_RKS7_RKSA_RKSB_ - $_ZN7cutlass13device_kernelIN5flash19enable_sm80_to_sm89INS1_16FlashAttnBwdSm80INS1_25CollectiveMainloopBwdSm80ILi2ELi2EN4cute5tupleIJNS5_1CILi128EEES8_NS7_ILi64EEEEEENS_6half_tEfNS_4arch4Sm80ELb0ELb1ELb1ELb1ELb1ELb0ELb0ELb0ELi2ELi4ELi4ELi4ELb0EEENS1_24CollectiveEpilogueBwdGQAISA_fSD_Li256ELb1ELb1EEENS1_19SingleTileSchedulerILb1ELb0ELb0ELi128EEEEEEEEEvNT_6ParamsE$_ZN4cute3eso3ESOILb1ELb0EJNS_14ComposedLayoutINS_7SwizzleILi3ELi3ELi3EEENS_1CILj0EEENS_6LayoutINS_5tupleIJNS8_IJNS8_IJNS5_ILi4EEENS5_ILi8EEEEEENS8_IJS9_NS5_ILi1EEEEEEEEENS8_IJNS8_IJNS5_ILi2EEESF_SF_EEENS8_IJSF_S9_EEEEEEEEENS8_IJNS8_IJNS8_IJSF_NS5_ILi64EEEEEENS8_IJNS5_ILi1024EEENS5_ILi0EEEEEEEEENS8_IJNS8_IJSC_NS5_ILi512EEESA_EEENS8_IJNS5_ILi4096EEENS5_ILi16EEEEEEEEEEEEEEEENS_10ViewEngineINS_8smem_ptrIPN7cutlass6half_tEEEEEEEC2ERKSY_RKS15_)
$_ZN7cutlass13device_kernelIN5flash19enable_sm80_to_sm89INS1_16FlashAttnBwdSm80INS1_25CollectiveMainloopBwdSm80ILi2ELi2EN4cute5tupleIJNS5_1CILi128EEES8_NS7_ILi64EEEEEENS_6half_tEfNS_4arch4Sm80ELb0ELb1ELb1ELb1ELb1ELb0ELb0ELb0ELi2ELi4ELi4ELi4ELb0EEENS1_24CollectiveEpilogueBwdGQAISA_fSD_Li256ELb1ELb1EEENS1_19SingleTileSchedulerILb1ELb0ELb0ELi128EEEEEEEEEvNT_6ParamsE$_ZN4cute3eso3ESOILb1ELb0EJNS_14ComposedLayoutINS_7SwizzleILi3ELi3ELi3EEENS_1CILj0EEENS_6LayoutINS_5tupleIJNS8_IJNS8_IJNS5_ILi4EEENS5_ILi8EEEEEENS8_IJS9_NS5_ILi1EEEEEEEEENS8_IJNS8_IJNS5_ILi2EEESF_SF_EEENS8_IJSF_S9_EEEEEEEEENS8_IJNS8_IJNS8_IJSF_NS5_ILi64EEEEEENS8_IJNS5_ILi1024EEENS5_ILi0EEEEEEEEENS8_IJNS8_IJSC_NS5_ILi512EEESA_EEENS8_IJNS5_ILi4096EEENS5_ILi16EEEEEEEEEEEEEEEENS_10ViewEngineINS_8smem_ptrIPN7cutlass6half_tEEEEEEEC2ERKSY_RKS15_:
[----:B------:R-:W-:Y:S02]  /*71f0*/  IADD3 R4, R60, -c[0x0][0x20], RZ ;  /* 0x800008003c047a10 */ /* 0x000fe40007ffe0ff */
[----:B------:R-:W-:-:S03]  /*7200*/  MOV R7, 0x0 ;  /* 0x0000000000077802 */ /* 0x000fc60000000f00 */
[----:B------:R1:W-:Y:S01]  /*7210*/  STL.64 [R4], R2 ;  /* 0x0000000204007387 */ /* 0x0003e20000100a00 */
[----:B------:R-:W-:Y:S05]  /*7220*/  RET.REL.NODEC R6 `(_ZN7cutlass13device_kernelIN5flash19enable_sm80_to_sm89INS1_16FlashAttnBwdSm80INS1_25CollectiveMainloopBwdSm80ILi2ELi2EN4cute5tupleIJNS5_1CILi128EEES8_NS7_ILi64EEEEEENS_6half_tEfNS_4arch4Sm80ELb0ELb1ELb1ELb1ELb1ELb0ELb0ELb0ELi2ELi4ELi4ELi4ELb0EEENS1_24CollectiveEpilogueBwdGQAISA_fSD_Li256ELb1ELb1EEENS1_19SingleTileSchedulerILb1ELb0ELb0ELi128EEEEEEEEEvNT_6ParamsE) ;  /* 0xffff8dd006007950 */ /* 0x000fea0003c3ffff */
        .type           $_ZN7cutlass13device_kernelIN5flash19enable_sm80_to_sm89INS1_16FlashAttnBwdSm80INS1_25CollectiveMainloopBwdSm80ILi2ELi2EN4cute5tupleIJNS5_1CILi128EEES8_NS7_ILi64EEEEEENS_6half_tEfNS_4arch4Sm80ELb0ELb1ELb1ELb1ELb1ELb0ELb0ELb0ELi2ELi4ELi4ELi4ELb0EEENS1_24CollectiveEpilogueBwdGQAISA_fSD_Li256ELb1ELb1EEENS1_19SingleTileSchedulerILb1ELb0ELb0ELi128EEEEEEEEEvNT_6ParamsE$_ZN4cute3eso3ESOILb1ELb0EJNS_1CILi1EEENS_5tupleIJNS2_ILi8EEEiiEEENS2_ILi64EEENS4_IJiNS2_ILi144EEENS2_ILi288EEEEEENS2_ILi512EEEEEC2ERKS3_RKS6_RKS7_RKSA_RKSB_,@function
        .size           $_ZN7cutlass13device_kernelIN5flash19enable_sm80_to_sm89INS1_16FlashAttnBwdSm80INS1_25CollectiveMainloopBwdSm80ILi2ELi2EN4cute5tupleIJNS5_1CILi128EEES8_NS7_ILi64EEEEEENS_6half_tEfNS_4arch4Sm80ELb0ELb1ELb1ELb1ELb1ELb0ELb0ELb0ELi2ELi4ELi4ELi4ELb0EEENS1_24CollectiveEpilogueBwdGQAISA_fSD_Li256ELb1ELb1EEENS1_19SingleTileSchedulerILb1ELb0ELb0ELi128EEEEEEEEEvNT_6ParamsE$_ZN4cute3eso3ESOILb1ELb0EJNS_1CILi1EEENS_5tupleIJNS2_ILi8EEEiiEEENS2_ILi64EEENS4_IJiNS2_ILi144EEENS2_ILi288EEEEEENS2_ILi512EEEEEC2ERKS3_RKS6_RKS7_RKSA_RKSB_,($_ZN7cutlass13device_kernelIN5flash19enable_sm80_to_sm89INS1_16FlashAttnBwdSm80INS1_25CollectiveMainloopBwdSm80ILi2ELi2EN4cute5tupleIJNS5_1CILi128EEES8_NS7_ILi64EEEEEENS_6half_tEfNS_4arch4Sm80ELb0ELb1ELb1ELb1ELb1ELb0ELb0ELb0ELi2ELi4ELi4ELi4ELb0EEENS1_24CollectiveEpilogueBwdGQAISA_fSD_Li256ELb1ELb1EEENS1_19SingleTileSchedulerILb1ELb0ELb0ELi128EEEEEEEEEvNT_6ParamsE$_ZN4cute3eso3ESOILb1ELb0EJNS_1CILi1EEENS_5tupleIJiiiEEENS2_ILi64EEENS4_IJNS2_ILi72EEENS2_ILi144EEENS2_ILi288EEEEEENS2_ILi512EEEEEC2ERKS3_RKS5_RKS6_RKSA_RKSB_ - $_ZN7cutlass13device_kernelIN5flash19enable_sm80_to_sm89INS1_16FlashAttnBwdSm80INS1_25CollectiveMainloopBwdSm80ILi2ELi2EN4cute5tupleIJNS5_1CILi128EEES8_NS7_ILi64EEEEEENS_6half_tEfNS_4arch4Sm80ELb0ELb1ELb1ELb1ELb1ELb0ELb0ELb0ELi2ELi4ELi4ELi4ELb0EEENS1_24CollectiveEpilogueBwdGQAISA_fSD_Li256ELb1ELb1EEENS1_19SingleTileSchedulerILb1ELb0ELb0ELi128EEEEEEEEEvNT_6ParamsE$_ZN4cute3eso3ESOILb1ELb0EJNS_1CILi1EEENS_5tupleIJNS2_ILi8EEEiiEEENS2_ILi64EEENS4_IJiNS2_ILi144EEENS2_ILi288EEEEEENS2_ILi512EEEEEC2ERKS3_RKS6_RKS7_RKSA_RKSB_)
$_ZN7cutlass13device_kernelIN5flash19enable_sm80_to_sm89INS1_16FlashAttnBwdSm80INS1_25CollectiveMainloopBwdSm80ILi2ELi2EN4cute5tupleIJNS5_1CILi128EEES8_NS7_ILi64EEEEEENS_6half_tEfNS_4arch4Sm80ELb0ELb1ELb1ELb1ELb1ELb0ELb0ELb0ELi2ELi4ELi4ELi4ELb0EEENS1_24CollectiveEpilogueBwdGQAISA_fSD_Li256ELb1ELb1EEENS1_19SingleTileSchedulerILb1ELb0ELb0ELi128EEEEEEEEEvNT_6ParamsE$_ZN4cute3eso3ESOILb1ELb0EJNS_1CILi1EEENS_5tupleIJNS2_ILi8EEEiiEEENS2_ILi64EEENS4_IJiNS2_ILi144EEENS2_ILi288EEEEEENS2_ILi512EEEEEC2ERKS3_RKS6_RKS7_RKSA_RKSB_:
        /* <DEDUP_REMOVED lines=8> */
[----:B------:R-:W-:Y:S05]  /*72b0*/  RET.REL.NODEC R34 `(_ZN7cutlass13device_kernelIN5flash19enable_sm80_to_sm89INS1_16FlashAttnBwdSm80INS1_25CollectiveMainloopBwdSm80ILi2ELi2EN4cute5tupleIJNS5_1CILi128EEES8_NS7_ILi64EEEEEENS_6half_tEfNS_4arch4Sm80ELb0ELb1ELb1ELb1ELb1ELb0ELb0ELb0ELi2ELi4ELi4ELi4ELb0EEENS1_24CollectiveEpilogueBwdGQAISA_fSD_Li256ELb1ELb1EEENS1_19SingleTileSchedulerILb1ELb0ELb0ELi128EEEEEEEEEvNT_6ParamsE) ;  /* 0xffff8d4022007950 */ /* 0x000fea0003c3ffff */
        .type           $_ZN7cutlass13device_kernelIN5flash19enable_sm80_to_sm89INS1_16FlashAttnBwdSm80INS1_25CollectiveMainloopBwdSm80ILi2ELi2EN4cute5tupleIJNS5_1CILi128EEES8_NS7_ILi64EEEEEENS_6half_tEfNS_4arch4Sm80ELb0ELb1ELb1ELb1ELb1ELb0ELb0ELb0ELi2ELi4ELi4ELi4ELb0EEENS1_24CollectiveEpilogueBwdGQAISA_fSD_Li256ELb1ELb1EEENS1_19SingleTileSchedulerILb1ELb0ELb0ELi128EEEEEEEEEvNT_6ParamsE$_ZN4cute3eso3ESOILb1ELb0EJNS_1CILi1EEENS_5tupleIJiiiEEENS2_ILi64EEENS4_IJNS2_ILi72EEENS2_ILi144EEENS2_ILi288EEEEEENS2_ILi512EEEEEC2ERKS3_RKS5_RKS6_RKSA_RKSB_,@function
        .size           $_ZN7cutlass13device_kernelIN5flash19enable_sm80_to_sm89INS1_16FlashAttnBwdSm80INS1_25CollectiveMainloopBwdSm80ILi2ELi2EN4cute5tupleIJNS5_1CILi128EEES8_NS7_ILi64EEEEEENS_6half_tEfNS_4arch4Sm80ELb0ELb1ELb1ELb1ELb1ELb0ELb0ELb0ELi2ELi4ELi4ELi4ELb0EEENS1_24CollectiveEpilogueBwdGQAISA_fSD_Li256ELb1ELb1EEENS1_19SingleTileSchedulerILb1ELb0ELb0ELi128EEEEEEEEEvNT_6ParamsE$_ZN4cute3eso3ESOILb1ELb0EJNS_1CILi1EEENS_5tupleIJiiiEEENS2_ILi64EEENS4_IJNS2_ILi72EEENS2_ILi144EEENS2_ILi288EEEEEENS2_ILi512EEEEEC2ERKS3_RKS5_RKS6_RKSA_RKSB_,($_ZN7cutlass13device_kernelIN5flash19enable_sm80_to_sm89INS1_16FlashAttnBwdSm80INS1_25CollectiveMainloopBwdSm80ILi2ELi2EN4cute5tupleIJNS5_1CILi128EEES8_NS7_ILi64EEEEEENS_6half_tEfNS_4arch4Sm80ELb0ELb1ELb1ELb1ELb1ELb0ELb0ELb0ELi2ELi4ELi4ELi4ELb0EEENS1_24CollectiveEpilogueBwdGQAISA_fSD_Li256ELb1ELb1EEENS1_19SingleTileSchedulerILb1ELb0ELb0ELi128EEEEEEEEEvNT_6ParamsE$_ZN4cute3eso3ESOILb1ELb0EJNS_1CILi1EEEiiiNS2_ILi144EEENS2_ILi512EEEEEC2ERKS3_RKiSA_SA_RKS4_RKS5_ - $_ZN7cutlass13device_kernelIN5flash19enable_sm80_to_sm89INS1_16FlashAttnBwdSm80INS1_25CollectiveMainloopBwdSm80ILi2ELi2EN4cute5tupleIJNS5_1CILi128EEES8_NS7_ILi64EEEEEENS_6half_tEfNS_4arch4Sm80ELb0ELb1ELb1ELb1ELb1ELb0ELb0ELb0ELi2ELi4ELi4ELi4ELb0EEENS1_24CollectiveEpilogueBwdGQAISA_fSD_Li256ELb1ELb1EEENS1_19SingleTileSchedulerILb1ELb0ELb0ELi128EEEEEEEEEvNT_6ParamsE$_ZN4cute3eso3ESOILb1ELb0EJNS_1CILi1EEENS_5tupleIJiiiEEENS2_ILi64EEENS4_IJNS2_ILi72EEENS2_ILi144EEENS2_ILi288EEEEEENS2_ILi512EEEEEC2ERKS3_RKS5_RKS6_RKSA_RKSB_)
$_ZN7cutlass13device_kernelIN5flash19enable_sm80_to_sm89INS1_16FlashAttnBwdSm80INS1_25CollectiveMainloopBwdSm80ILi2ELi2EN4cute5tupleIJNS5_1CILi128EEES8_NS7_ILi64EEEEEENS_6half_tEfNS_4arch4Sm80ELb0ELb1ELb1ELb1ELb1ELb0ELb0ELb0ELi2ELi4ELi4ELi4ELb0EEENS1_24CollectiveEpilogueBwdGQAISA_fSD_Li256ELb1ELb1EEENS1_19SingleTileSchedulerILb1ELb0ELb0ELi128EEEEEEEEEvNT_6ParamsE$_ZN4cute3eso3ESOILb1ELb0EJNS_1CILi1EEENS_5tupleIJiiiEEENS2_ILi64EEENS4_IJNS2_ILi72EEENS2_ILi144EEENS2_ILi288EEEEEENS2_ILi512EEEEEC2ERKS3_RKS5_RKS6_RKSA_RKSB_:
[----:B------:R-:W-:Y:S01]  /*72c0*/  IADD3 R4, R81, -c[0x0][0x20], RZ ;  /* 0x8000080051047a10 */ /* 0x000fe20007ffe0ff */
[----:B------:R-:W-:Y:S01]  /*72d0*/  IMAD.MOV.U32 R34, RZ, RZ, R6 ;  /* 0x000000ffff227224 */ /* 0x000fe200078e0006 */
[----:B------:R-:W-:-:S03]  /*72e0*/  MOV R35, 0x0 ;  /* 0x0000000000237802 */ /* 0x000fc60000000f00 */
[----:B------:R1:W-:Y:S04]  /*72f0*/  STL [R4], R2 ;  /* 0x0000000204007387 */ /* 0x0003e80000100800 */
[----:B------:R1:W-:Y:S04]  /*7300*/  STL [R4+0x4], R3 ;  /* 0x0000040304007387 */ /* 0x0003e80000100800 */
[----:B------:R1:W-:Y:S01]  /*7310*/  STL [R4+0x8], R5 ;  /* 0x0000080504007387 */ /* 0x0003e20000100800 */
[----:B------:R-:W-:Y:S05]  /*7320*/  RET.REL.NODEC R34 `(_ZN7cutlass13device_kernelIN5flash19enable_sm80_to_sm89INS1_16FlashAttnBwdSm80INS1_25CollectiveMainloopBwdSm80ILi2ELi2EN4cute5tupleIJNS5_1CILi128EEES8_NS7_ILi64EEEEEENS_6half_tEfNS_4arch4Sm80ELb0ELb1ELb1ELb1ELb1ELb0ELb0ELb0ELi2ELi4ELi4ELi4ELb0EEENS1_24CollectiveEpilogueBwdGQAISA_fSD_Li256ELb1ELb1EEENS1_19SingleTileSchedulerILb1ELb0ELb0ELi128EEEEEEEEEvNT_6ParamsE) ;  /* 0xffff8cd022007950 */ /* 0x000fea0003c3ffff */
        .type           $_ZN7cutlass13device_kernelIN5flash19enable_sm80_to_sm89INS1_16FlashAttnBwdSm80INS1_25CollectiveMainloopBwdSm80ILi2ELi2EN4cute5tupleIJNS5_1CILi128EEES8_NS7_ILi64EEEEEENS_6half_tEfNS_4arch4Sm80ELb0ELb1ELb1ELb1ELb1ELb0ELb0ELb0ELi2ELi4ELi4ELi4ELb0EEENS1_24CollectiveEpilogueBwdGQAISA_fSD_Li256ELb1ELb1EEENS1_19SingleTileSchedulerILb1ELb0ELb0ELi128EEEEEEEEEvNT_6ParamsE$_ZN4cute3eso3ESOILb1ELb0EJNS_1CILi1EEEiiiNS2_ILi144EEENS2_ILi512EEEEEC2ERKS3_RKiSA_SA_RKS4_RKS5_,@function
        .size           $_ZN7cutlass13device_kernelIN5flash19enable_sm80_to_sm89INS1_16FlashAttnBwdSm80INS1_25CollectiveMainloopBwdSm80ILi2ELi2EN4cute5tupleIJNS5_1CILi128EEES8_NS7_ILi64EEEEEENS_6half_tEfNS_4arch4Sm80ELb0ELb1ELb1ELb1ELb1ELb0ELb0ELb0ELi2ELi4ELi4ELi4ELb0EEENS1_24CollectiveEpilogueBwdGQAISA_fSD_Li256ELb1ELb1EEENS1_19SingleTileSchedulerILb1ELb0ELb0ELi128EEEEEEEEEvNT_6ParamsE$_ZN4cute3eso3ESOILb1ELb0EJNS_1CILi1EEEiiiNS2_ILi144EEENS2_ILi512EEEEEC2ERKS3_RKiSA_SA_RKS4_RKS5_,($_ZN7cutlass13device_kernelIN5flash19enable_sm80_to_sm89INS1_16FlashAttnBwdSm80INS1_25CollectiveMainloopBwdSm80ILi2ELi2EN4cute5tupleIJNS5_1CILi128EEES8_NS7_ILi64EEEEEENS_6half_tEfNS_4arch4Sm80ELb0ELb1ELb1ELb1ELb1ELb0ELb0ELb0ELi2ELi4ELi4ELi4ELb0EEENS1_24CollectiveEpilogueBwdGQAISA_fSD_Li256ELb1ELb1EEENS1_19SingleTileSchedulerILb1ELb0ELb0ELi128EEEEEEEEEvNT_6ParamsE$_ZN4cute3eso3ESOILb1ELb0EJNS_1CILi1EEEiiiNS2_ILi72EEENS2_ILi512EEEEEC2ERKS3_RKiSA_SA_RKS4_RKS5_ - $_ZN7cutlass13device_kernelIN5flash19enable_sm80_to_sm89INS1_16FlashAttnBwdSm80INS1_25CollectiveMainloopBwdSm80ILi2ELi2EN4cute5tupleIJNS5_1CILi128EEES8_NS7_ILi64EEEEEENS_6half_tEfNS_4arch4Sm80ELb0ELb1ELb1ELb1ELb1ELb0ELb0ELb0ELi2ELi4ELi4ELi4ELb0EEENS1_24CollectiveEpilogueBwdGQAISA_fSD_Li256ELb1ELb1EEENS1_19SingleTileSchedulerILb1ELb0ELb0ELi128EEEEEEEEEvNT_6ParamsE$_ZN4cute3eso3ESOILb1ELb0EJNS_1CILi1EEEiiiNS2_ILi144EEENS2_ILi512EEEEEC2ERKS3_RKiSA_SA_RKS4_RKS5_)
$_ZN7cutlass13device_kernelIN5flash19enable_sm80_to_sm89INS1_16FlashAttnBwdSm80INS1_25CollectiveMainloopBwdSm80ILi2ELi2EN4cute5tupleIJNS5_1CILi128EEES8_NS7_ILi64EEEEEENS_6half_tEfNS_4arch4Sm80ELb0ELb1ELb1ELb1ELb1ELb0ELb0ELb0ELi2ELi4ELi4ELi4ELb0EEENS1_24CollectiveEpilogueBwdGQAISA_fSD_Li256ELb1ELb1EEENS1_19SingleTileSchedulerILb1ELb0ELb0ELi128EEEEEEEEEvNT_6ParamsE$_ZN4cute3eso3ESOILb1ELb0EJNS_1CILi1EEEiiiNS2_ILi144EEENS2_ILi512EEEEEC2ERKS3_RKiSA_SA_RKS4_RKS5_:
        /* <DEDUP_REMOVED lines=11> */
        .type           $_ZN7cutlass13device_kernelIN5flash19enable_sm80_to_sm89INS1_16FlashAttnBwdSm80INS1_25CollectiveMainloopBwdSm80ILi2ELi2EN4cute5tupleIJNS5_1CILi128EEES8_NS7_ILi64EEEEEENS_6half_tEfNS_4arch4Sm80ELb0ELb1ELb1ELb1ELb1ELb0ELb0ELb0ELi2ELi4ELi4ELi4ELb0EEENS1_24CollectiveEpilogueBwdGQAISA_fSD_Li256ELb1ELb1EEENS1_19SingleTileSchedulerILb1ELb0ELb0ELi128EEEEEEEEEvNT_6ParamsE$_ZN4cute3eso3ESOILb1ELb0EJNS_1CILi1EEEiiiNS2_ILi72EEENS2_ILi512EEEEEC2ERKS3_RKiSA_SA_RKS4_RKS5_,@function
        .size           $_ZN7cutlass13device_kernelIN5flash19enable_sm80_to_sm89INS1_16FlashAttnBwdSm80INS1_25CollectiveMainloopBwdSm80ILi2ELi2EN4cute5tupleIJNS5_1CILi128EEES8_NS7_ILi64EEEEEENS_6half_tEfNS_4arch4Sm80ELb0ELb1ELb1ELb1ELb1ELb0ELb0ELb0ELi2ELi4ELi4ELi4ELb0EEENS1_24CollectiveEpilogueBwdGQAISA_fSD_Li256ELb1ELb1EEENS1_19SingleTileSchedulerILb1ELb0ELb0ELi128EEEEEEEEEvNT_6ParamsE$_ZN4cute3eso3ESOILb1ELb0EJNS_1CILi1EEEiiiNS2_ILi72EEENS2_ILi512EEEEEC2ERKS3_RKiSA_SA_RKS4_RKS5_,($_ZN7cutlass13device_kernelIN5flash19enable_sm80_to_sm89INS1_16FlashAttnBwdSm80INS1_25CollectiveMainloopBwdSm80ILi2ELi2EN4cute5tupleIJNS5_1CILi128EEES8_NS7_ILi64EEEEEENS_6half_tEfNS_4arch4Sm80ELb0ELb1ELb1ELb1ELb1ELb0ELb0ELb0ELi2ELi4ELi4ELi4ELb0EEENS1_24CollectiveEpilogueBwdGQAISA_fSD_Li256ELb1ELb1EEENS1_19SingleTileSchedulerILb1ELb0ELb0ELi128EEEEEEEEEvNT_6ParamsE$_ZN4cute3eso3ESOILb1ELb0EJNS_1CILi8EEEiiEEC2ERKS3_RKiS8_ - $_ZN7cutlass13device_kernelIN5flash19enable_sm80_to_sm89INS1_16FlashAttnBwdSm80INS1_25CollectiveMainloopBwdSm80ILi2ELi2EN4cute5tupleIJNS5_1CILi128EEES8_NS7_ILi64EEEEEENS_6half_tEfNS_4arch4Sm80ELb0ELb1ELb1ELb1ELb1ELb0ELb0ELb0ELi2ELi4ELi4ELi4ELb0EEENS1_24CollectiveEpilogueBwdGQAISA_fSD_Li256ELb1ELb1EEENS1_19SingleTileSchedulerILb1ELb0ELb0ELi128EEEEEEEEEvNT_6ParamsE$_ZN4cute3eso3ESOILb1ELb0EJNS_1CILi1EEEiiiNS2_ILi72EEENS2_ILi512EEEEEC2ERKS3_RKiSA_SA_RKS4_RKS5_)
$_ZN7cutlass13device_kernelIN5flash19enable_sm80_to_sm89INS1_16FlashAttnBwdSm80INS1_25CollectiveMainloopBwdSm80ILi2ELi2EN4cute5tupleIJNS5_1CILi128EEES8_NS7_ILi64EEEEEENS_6half_tEfNS_4arch4Sm80ELb0ELb1ELb1ELb1ELb1ELb0ELb0ELb0ELi2ELi4ELi4ELi4ELb0EEENS1_24CollectiveEpilogueBwdGQAISA_fSD_Li256ELb1ELb1EEENS1_19SingleTileSchedulerILb1ELb0ELb0ELi128EEEEEEEEEvNT_6ParamsE$_ZN4cute3eso3ESOILb1ELb0EJNS_1CILi1EEEiiiNS2_ILi72EEENS2_ILi512EEEEEC2ERKS3_RKiSA_SA_RKS4_RKS5_:
        /* <DEDUP_REMOVED lines=11> */
        .type           $_ZN7cutlass13device_kernelIN5flash19enable_sm80_to_sm89INS1_16FlashAttnBwdSm80INS1_25CollectiveMainloopBwdSm80ILi2ELi2EN4cute5tupleIJNS5_1CILi128EEES8_NS7_ILi64EEEEEENS_6half_tEfNS_4arch4Sm80ELb0ELb1ELb1ELb1ELb1ELb0ELb0ELb0ELi2ELi4ELi4ELi4ELb0EEENS1_24CollectiveEpilogueBwdGQAISA_fSD_Li256ELb1ELb1EEENS1_19SingleTileSchedulerILb1ELb0ELb0ELi128EEEEEEEEEvNT_6ParamsE$_ZN4cute3eso3ESOILb1ELb0EJNS_1CILi8EEEiiEEC2ERKS3_RKiS8_,@function
        .size           $_ZN7cutlass13device_kernelIN5flash19enable_sm80_to_sm89INS1_16FlashAttnBwdSm80INS1_25CollectiveMainloopBwdSm80ILi2ELi2EN4cute5tupleIJNS5_1CILi128EEES8_NS7_ILi64EEEEEENS_6half_tEfNS_4arch4Sm80ELb0ELb1ELb1ELb1ELb1ELb0ELb0ELb0ELi2ELi4ELi4ELi4ELb0EEENS1_24CollectiveEpilogueBwdGQAISA_fSD_Li256ELb1ELb1EEENS1_19SingleTileSchedulerILb1ELb0ELb0ELi128EEEEEEEEEvNT_6ParamsE$_ZN4cute3eso3ESOILb1ELb0EJNS_1CILi8EEEiiEEC2ERKS3_RKiS8_,($_ZN7cutlass13device_kernelIN5flash19enable_sm80_to_sm89INS1_16FlashAttnBwdSm80INS1_25CollectiveMainloopBwdSm80ILi2ELi2EN4cute5tupleIJNS5_1CILi128EEES8_NS7_ILi64EEEEEENS_6half_tEfNS_4arch4Sm80ELb0ELb1ELb1ELb1ELb1ELb0ELb0ELb0ELi2ELi4ELi4ELi4ELb0EEENS1_24CollectiveEpilogueBwdGQAISA_fSD_Li256ELb1ELb1EEENS1_19SingleTileSchedulerILb1ELb0ELb0ELi128EEEEEEEEEvNT_6ParamsE$_ZN4cute3eso3ESOILb1ELb0EJNS_1CILi8EEEiiiNS2_ILi144EEENS2_ILi512EEEEEC2ERKS3_RKiSA_SA_RKS4_RKS5_ - $_ZN7cutlass13device_kernelIN5flash19enable_sm80_to_sm89INS1_16FlashAttnBwdSm80INS1_25CollectiveMainloopBwdSm80ILi2ELi2EN4cute5tupleIJNS5_1CILi128EEES8_NS7_ILi64EEEEEENS_6half_tEfNS_4arch4Sm80ELb0ELb1ELb1ELb1ELb1ELb0ELb0ELb0ELi2ELi4ELi4ELi4ELb0EEENS1_24CollectiveEpilogueBwdGQAISA_fSD_Li256ELb1ELb1EEENS1_19SingleTileSchedulerILb1ELb0ELb0ELi128EEEEEEEEEvNT_6ParamsE$_ZN4cute3eso3ESOILb1ELb0EJNS_1CILi8EEEiiEEC2ERKS3_RKiS8_)
$_ZN7cutlass13device_kernelIN5flash19enable_sm80_to_sm89INS1_16FlashAttnBwdSm80INS1_25CollectiveMainloopBwdSm80ILi2ELi2EN4cute5tupleIJNS5_1CILi128EEES8_NS7_ILi64EEEEEENS_6half_tEfNS_4arch4Sm80ELb0ELb1ELb1ELb1ELb1ELb0ELb0ELb0ELi2ELi4ELi4ELi4ELb0EEENS1_24CollectiveEpilogueBwdGQAISA_fSD_Li256ELb1ELb1EEENS1_19SingleTileSchedulerILb1ELb0ELb0ELi128EEEEEEEEEvNT_6ParamsE$_ZN4cute3eso3ESOILb1ELb0EJNS_1CILi8EEEiiEEC2ERKS3_RKiS8_:
[----:B------:R-:W-:Y:S02]  /*7490*/  IADD3 R3, R81, -c[0x0][0x20], RZ ;  /* 0x8000080051037a10 */ /* 0x000fe40007ffe0ff */
[----:B------:R-:W-:-:S03]  /*74a0*/  IADD3 R2, R83, -c[0x0][0x20], RZ ;  /* 0x8000080053027a10 */ /* 0x000fc60007ffe0ff */
[----:B------:R1:W-:Y:S04]  /*74b0*/  STL [R3], R26 ;  /* 0x0000001a03007387 */ /* 0x0003e80000100800 */
[----:B------:R-:W2:Y:S01]  /*74c0*/  LDL R2, [R2] ;  /* 0x0000000002027983 */ /* 0x000ea20000100800 */
[----:B------:R-:W-:-:S03]  /*74d0*/  IMAD.MOV.U32 R5, RZ, RZ, 0x0 ;  /* 0x00000000ff057424 */ /* 0x000fc600078e00ff */
[----:B--2---:R1:W-:Y:S01]  /*74e0*/  STL [R3+0x4], R2 ;  /* 0x0000040203007387 */ /* 0x0043e20000100800 */
[----:B------:R-:W-:Y:S05]  /*74f0*/  RET.REL.NODEC R4 `(_ZN7cutlass13device_kernelIN5flash19enable_sm80_to_sm89INS1_16FlashAttnBwdSm80INS1_25CollectiveMainloopBwdSm80ILi2ELi2EN4cute5tupleIJNS5_1CILi128EEES8_NS7_ILi64EEEEEENS_6half_tEfNS_4arch4Sm80ELb0ELb1ELb1ELb1ELb1ELb0ELb0ELb0ELi2ELi4ELi4ELi4ELb0EEENS1_24CollectiveEpilogueBwdGQAISA_fSD_Li256ELb1ELb1EEENS1_19SingleTileSchedulerILb1ELb0ELb0ELi128EEEEEEEEEvNT_6ParamsE) ;  /* 0xffff8b0004007950 */ /* 0x000fea0003c3ffff */
        .type           $_ZN7cutlass13device_kernelIN5flash19enable_sm80_to_sm89INS1_16FlashAttnBwdSm80INS1_25CollectiveMainloopBwdSm80ILi2ELi2EN4cute5tupleIJNS5_1CILi128EEES8_NS7_ILi64EEEEEENS_6half_tEfNS_4arch4Sm80ELb0ELb1ELb1ELb1ELb1ELb0ELb0ELb0ELi2ELi4ELi4ELi4ELb0EEENS1_24CollectiveEpilogueBwdGQAISA_fSD_Li256ELb1ELb1EEENS1_19SingleTileSchedulerILb1ELb0ELb0ELi128EEEEEEEEEvNT_6ParamsE$_ZN4cute3eso3ESOILb1ELb0EJNS_1CILi8EEEiiiNS2_ILi144EEENS2_ILi512EEEEEC2ERKS3_RKiSA_SA_RKS4_RKS5_,@function
        .size           $_ZN7cutlass13device_kernelIN5flash19enable_sm80_to_sm89INS1_16FlashAttnBwdSm80INS1_25CollectiveMainloopBwdSm80ILi2ELi2EN4cute5tupleIJNS5_1CILi128EEES8_NS7_ILi64EEEEEENS_6half_tEfNS_4arch4Sm80ELb0ELb1ELb1ELb1ELb1ELb0ELb0ELb0ELi2ELi4ELi4ELi4ELb0EEENS1_24CollectiveEpilogueBwdGQAISA_fSD_Li256ELb1ELb1EEENS1_19SingleTileSchedulerILb1ELb0ELb0ELi128EEEEEEEEEvNT_6ParamsE$_ZN4cute3eso3ESOILb1ELb0EJNS_1CILi8EEEiiiNS2_ILi144EEENS2_ILi512EEEEEC2ERKS3_RKiSA_SA_RKS4_RKS5_,($_ZN7cutlass13device_kernelIN5flash19enable_sm80_to_sm89INS1_16FlashAttnBwdSm80INS1_25CollectiveMainloopBwdSm80ILi2ELi2EN4cute5tupleIJNS5_1CILi128EEES8_NS7_ILi64EEEEEENS_6half_tEfNS_4arch4Sm80ELb0ELb1ELb1ELb1ELb1ELb0ELb0ELb0ELi2ELi4ELi4ELi4ELb0EEENS1_24CollectiveEpilogueBwdGQAISA_fSD_Li256ELb1ELb1EEENS1_19SingleTileSchedulerILb1ELb0ELb0ELi128EEEEEEEEEvNT_6ParamsE$_ZN4cute3eso3ESOILb1ELb0EJNS_5tupleIJNS2_IJNS_1CILi1EEENS3_ILi0EEEEEENS2_IJS5_S5_EEEEEENS2_IJS5_iEEEEEC2ERKS8_RKS9_ - $_ZN7cutlass13device_kernelIN5flash19enable_sm80_to_sm89INS1_16FlashAttnBwdSm80INS1_25CollectiveMainloopBwdSm80ILi2ELi2EN4cute5tupleIJNS5_1CILi128EEES8_NS7_ILi64EEEEEENS_6half_tEfNS_4arch4Sm80ELb0ELb1ELb1ELb1ELb1ELb0ELb0ELb0ELi2ELi4ELi4ELi4ELb0EEENS1_24CollectiveEpilogueBwdGQAISA_fSD_Li256ELb1ELb1EEENS1_19SingleTileSchedulerILb1ELb0ELb0ELi128EEEEEEEEEvNT_6ParamsE$_ZN4cute3eso3ESOILb1ELb0EJNS_1CILi8EEEiiiNS2_ILi144EEENS2_ILi512EEEEEC2ERKS3_RKiSA_SA_RKS4_RKS5_)
$_ZN7cutlass13device_kernelIN5flash19enable_sm80_to_sm89INS1_16FlashAttnBwdSm80INS1_25CollectiveMainloopBwdSm80ILi2ELi2EN4cute5tupleIJNS5_1CILi128EEES8_NS7_ILi64EEEEEENS_6half_tEfNS_4arch4Sm80ELb0ELb1ELb1ELb1ELb1ELb0ELb0ELb0ELi2ELi4ELi4ELi4ELb0EEENS1_24CollectiveEpilogueBwdGQAISA_fSD_Li256ELb1ELb1EEENS1_19SingleTileSchedulerILb1ELb0ELb0ELi128EEEEEEEEEvNT_6ParamsE$_ZN4cute3eso3ESOILb1ELb0EJNS_1CILi8EEEiiiNS2_ILi144EEENS2_ILi512EEEEEC2ERKS3_RKiSA_SA_RKS4_RKS5_:
        /* <DEDUP_REMOVED lines=9> */
[----:B------:R-:W-:Y:S05]  /*7590*/  RET.REL.NODEC R4 `(_ZN7cutlass13device_kernelIN5flash19enable_sm80_to_sm89INS1_16FlashAttnBwdSm80INS1_25CollectiveMainloopBwdSm80ILi2ELi2EN4cute5tupleIJNS5_1CILi128EEES8_NS7_ILi64EEEEEENS_6half_tEfNS_4arch4Sm80ELb0ELb1ELb1ELb1ELb1ELb0ELb0ELb0ELi2ELi4ELi4ELi4ELb0EEENS1_24CollectiveEpilogueBwdGQAISA_fSD_Li256ELb1ELb1EEENS1_19SingleTileSchedulerILb1ELb0ELb0ELi128EEEEEEEEEvNT_6ParamsE) ;  /* 0xffff8a6004007950 */ /* 0x000fea0003c3ffff */
        .type           $_ZN7cutlass13device_kernelIN5flash19enable_sm80_to_sm89INS1_16FlashAttnBwdSm80INS1_25CollectiveMainloopBwdSm80ILi2ELi2EN4cute5tupleIJNS5_1CILi128EEES8_NS7_ILi64EEEEEENS_6half_tEfNS_4arch4Sm80ELb0ELb1ELb1ELb1ELb1ELb0ELb0ELb0ELi2ELi4ELi4ELi4ELb0EEENS1_24CollectiveEpilogueBwdGQAISA_fSD_Li256ELb1ELb1EEENS1_19SingleTileSchedulerILb1ELb0ELb0ELi128EEEEEEEEEvNT_6ParamsE$_ZN4cute3eso3ESOILb1ELb0EJNS_5tupleIJNS2_IJNS_1CILi1EEENS3_ILi0EEEEEENS2_IJS5_S5_EEEEEENS2_IJS5_iEEEEEC2ERKS8_RKS9_,@function
        .size           $_ZN7cutlass13device_kernelIN5flash19enable_sm80_to_sm89INS1_16FlashAttnBwdSm80INS1_25CollectiveMainloopBwdSm80ILi2ELi2EN4cute5tupleIJNS5_1CILi128EEES8_NS7_ILi64EEEEEENS_6half_tEfNS_4arch4Sm80ELb0ELb1ELb1ELb1ELb1ELb0ELb0ELb0ELi2ELi4ELi4ELi4ELb0EEENS1_24CollectiveEpilogueBwdGQAISA_fSD_Li256ELb1ELb1EEENS1_19SingleTileSchedulerILb1ELb0ELb0ELi128EEEEEEEEEvNT_6ParamsE$_ZN4cute3eso3ESOILb1ELb0EJNS_5tupleIJNS2_IJNS_1CILi1EEENS3_ILi0EEEEEENS2_IJS5_S5_EEEEEENS2_IJS5_iEEEEEC2ERKS8_RKS9_,($_ZN7cutlass13device_kernelIN5flash19enable_sm80_to_sm89INS1_16FlashAttnBwdSm80INS1_25CollectiveMainloopBwdSm80ILi2ELi2EN4cute5tupleIJNS5_1CILi128EEES8_NS7_ILi64EEEEEENS_6half_tEfNS_4arch4Sm80ELb0ELb1ELb1ELb1ELb1ELb0ELb0ELb0ELi2ELi4ELi4ELi4ELb0EEENS1_24CollectiveEpilogueBwdGQAISA_fSD_Li256ELb1ELb1EEENS1_19SingleTileSchedulerILb1ELb0ELb0ELi128EEEEEEEEEvNT_6ParamsE$_ZN4cute3eso3ESOILb1ELb0EJNS_5tupleIJNS2_IJNS_1CILi1EEENS3_ILi0EEEEEES5_EEENS2_IJNS2_IJS5_S5_EEEiEEEEEC2ERKS7_RKS9_ - $_ZN7cutlass13device_kernelIN5flash19enable_sm80_to_sm89INS1_16FlashAttnBwdSm80INS1_25CollectiveMainloopBwdSm80ILi2ELi2EN4cute5tupleIJNS5_1CILi128EEES8_NS7_ILi64EEEEEENS_6half_tEfNS_4arch4Sm80ELb0ELb1ELb1ELb1ELb1ELb0ELb0ELb0ELi2ELi4ELi4ELi4ELb0EEENS1_24CollectiveEpilogueBwdGQAISA_fSD_Li256ELb1ELb1EEENS1_19SingleTileSchedulerILb1ELb0ELb0ELi128EEEEEEEEEvNT_6ParamsE$_ZN4cute3eso3ESOILb1ELb0EJNS_5tupleIJNS2_IJNS_1CILi1EEENS3_ILi0EEEEEENS2_IJS5_S5_EEEEEENS2_IJS5_iEEEEEC2ERKS8_RKS9_)
$_ZN7cutlass13device_kernelIN5flash19enable_sm80_to_sm89INS1_16FlashAttnBwdSm80INS1_25CollectiveMainloopBwdSm80ILi2ELi2EN4cute5tupleIJNS5_1CILi128EEES8_NS7_ILi64EEEEEENS_6half_tEfNS_4arch4Sm80ELb0ELb1ELb1ELb1ELb1ELb0ELb0ELb0ELi2ELi4ELi4ELi4ELb0EEENS1_24CollectiveEpilogueBwdGQAISA_fSD_Li256ELb1ELb1EEENS1_19SingleTileSchedulerILb1ELb0ELb0ELi128EEEEEEEEEvNT_6ParamsE$_ZN4cute3eso3ESOILb1ELb0EJNS_5tupleIJNS2_IJNS_1CILi1EEENS3_ILi0EEEEEENS2_IJS5_S5_EEEEEENS2_IJS5_iEEEEEC2ERKS8_RKS9_:
[----:B------:R-:W-:Y:S02]  /*75a0*/  IADD3 R10, R10, -c[0x0][0x20], RZ ;  /* 0x800008000a0a7a10 */ /* 0x000fe40007ffe0ff */
[----:B------:R-:W-:-:S03]  /*75b0*/  MOV R13, 0x0 ;  /* 0x00000000000d7802 */ /* 0x000fc60000000f00 */
[----:B------:R1:W-:Y:S01]  /*75c0*/  STL [R10], R11 ;  /* 0x0000000b0a007387 */ /* 0x0003e20000100800 */
[----:B------:R-:W-:Y:S05]  /*75d0*/  RET.REL.NODEC R12 `(_ZN7cutlass13device_kernelIN5flash19enable_sm80_to_sm89INS1_16FlashAttnBwdSm80INS1_25CollectiveMainloopBwdSm80ILi2ELi2EN4cute5tupleIJNS5_1CILi128EEES8_NS7_ILi64EEEEEENS_6half_tEfNS_4arch4Sm80ELb0ELb1ELb1ELb1ELb1ELb0ELb0ELb0ELi2ELi4ELi4ELi4ELb0EEENS1_24CollectiveEpilogueBwdGQAISA_fSD_Li256ELb1ELb1EEENS1_19SingleTileSchedulerILb1ELb0ELb0ELi128EEEEEEEEEvNT_6ParamsE) ;  /* 0xffff8a200c007950 */ /* 0x000fea0003c3ffff */
        .type           $_ZN7cutlass13device_kernelIN5flash19enable_sm80_to_sm89INS1_16FlashAttnBwdSm80INS1_25CollectiveMainloopBwdSm80ILi2ELi2EN4cute5tupleIJNS5_1CILi128EEES8_NS7_ILi64EEEEEENS_6half_tEfNS_4arch4Sm80ELb0ELb1ELb1ELb1ELb1ELb0ELb0ELb0ELi2ELi4ELi4ELi4ELb0EEENS1_24CollectiveEpilogueBwdGQAISA_fSD_Li256ELb1ELb1EEENS1_19SingleTileSchedulerILb1ELb0ELb0ELi128EEEEEEEEEvNT_6ParamsE$_ZN4cute3eso3ESOILb1ELb0EJNS_5tupleIJNS2_IJNS_1CILi1EEENS3_ILi0EEEEEES5_EEENS2_IJNS2_IJS5_S5_EEEiEEEEEC2ERKS7_RKS9_,@function
        .size           $_ZN7cutlass13device_kernelIN5flash19enable_sm80_to_sm89INS1_16FlashAttnBwdSm80INS1_25CollectiveMainloopBwdSm80ILi2ELi2EN4cute5tupleIJNS5_1CILi128EEES8_NS7_ILi64EEEEEENS_6half_tEfNS_4arch4Sm80ELb0ELb1ELb1ELb1ELb1ELb0ELb0ELb0ELi2ELi4ELi4ELi4ELb0EEENS1_24CollectiveEpilogueBwdGQAISA_fSD_Li256ELb1ELb1EEENS1_19SingleTileSchedulerILb1ELb0ELb0ELi128EEEEEEEEEvNT_6ParamsE$_ZN4cute3eso3ESOILb1ELb0EJNS_5tupleIJNS2_IJNS_1CILi1EEENS3_ILi0EEEEEES5_EEENS2_IJNS2_IJS5_S5_EEEiEEEEEC2ERKS7_RKS9_,($_ZN7cutlass13device_kernelIN5flash19enable_sm80_to_sm89INS1_16FlashAttnBwdSm80INS1_25CollectiveMainloopBwdSm80ILi2ELi2EN4cute5tupleIJNS5_1CILi128EEES8_NS7_ILi64EEEEEENS_6half_tEfNS_4arch4Sm80ELb0ELb1ELb1ELb1ELb1ELb0ELb0ELb0ELi2ELi4ELi4ELi4ELb0EEENS1_24CollectiveEpilogueBwdGQAISA_fSD_Li256ELb1ELb1EEENS1_19SingleTileSchedulerILb1ELb0ELb0ELi128EEEEEEEEEvNT_6ParamsE$_ZN4cute3eso3ESOILb1ELb0EJNS_5tupleIJNS_1CILi0EEES4_EEEiEEC2ERKS5_RKi - $_ZN7cutlass13device_kernelIN5flash19enable_sm80_to_sm89INS1_16FlashAttnBwdSm80INS1_25CollectiveMainloopBwdSm80ILi2ELi2EN4cute5tupleIJNS5_1CILi128EEES8_NS7_ILi64EEEEEENS_6half_tEfNS_4arch4Sm80ELb0ELb1ELb1ELb1ELb1ELb0ELb0ELb0ELi2ELi4ELi4ELi4ELb0EEENS1_24CollectiveEpilogueBwdGQAISA_fSD_Li256ELb1ELb1EEENS1_19SingleTileSchedulerILb1ELb0ELb0ELi128EEEEEEEEEvNT_6ParamsE$_ZN4cute3eso3ESOILb1ELb0EJNS_5tupleIJNS2_IJNS_1CILi1EEENS3_ILi0EEEEEES5_EEENS2_IJNS2_IJS5_S5_EEEiEEEEEC2ERKS7_RKS9_)
$_ZN7cutlass13device_kernelIN5flash19enable_sm80_to_sm89INS1_16FlashAttnBwdSm80INS1_25CollectiveMainloopBwdSm80ILi2ELi2EN4cute5tupleIJNS5_1CILi128EEES8_NS7_ILi64EEEEEENS_6half_tEfNS_4arch4Sm80ELb0ELb1ELb1ELb1ELb1ELb0ELb0ELb0ELi2ELi4ELi4ELi4ELb0EEENS1_24CollectiveEpilogueBwdGQAISA_fSD_Li256ELb1ELb1EEENS1_19SingleTileSchedulerILb1ELb0ELb0ELi128EEEEEEEEEvNT_6ParamsE$_ZN4cute3eso3ESOILb1ELb0EJNS_5tupleIJNS2_IJNS_1CILi1EEENS3_ILi0EEEEEES5_EEENS2_IJNS2_IJS5_S5_EEEiEEEEEC2ERKS7_RKS9_:
[----:B------:R-:W-:Y:S02]  /*75e0*/  IADD3 R10, R82, -c[0x0][0x20], RZ ;  /* 0x80000800520a7a10 */ /* 0x000fe40007ffe0ff */
[----:B------:R-:W-:-:S03]  /*75f0*/  MOV R13, 0x0 ;  /* 0x00000000000d7802 */ /* 0x000fc60000000f00 */
[----:B------:R1:W-:Y:S01]  /*7600*/  STL [R10], R11 ;  /* 0x0000000b0a007387 */ /* 0x0003e20000100800 */
[----:B------:R-:W-:Y:S05]  /*7610*/  RET.REL.NODEC R12 `(_ZN7cutlass13device_kernelIN5flash19enable_sm80_to_sm89INS1_16FlashAttnBwdSm80INS1_25CollectiveMainloopBwdSm80ILi2ELi2EN4cute5tupleIJNS5_1CILi128EEES8_NS7_ILi64EEEEEENS_6half_tEfNS_4arch4Sm80ELb0ELb1ELb1ELb1ELb1ELb0ELb0ELb0ELi2ELi4ELi4ELi4ELb0EEENS1_24CollectiveEpilogueBwdGQAISA_fSD_Li256ELb1ELb1EEENS1_19SingleTileSchedulerILb1ELb0ELb0ELi128EEEEEEEEEvNT_6ParamsE) ;  /* 0xffff89e00c007950 */ /* 0x000fea0003c3ffff */
        .type           $_ZN7cutlass13device_kernelIN5flash19enable_sm80_to_sm89INS1_16FlashAttnBwdSm80INS1_25CollectiveMainloopBwdSm80ILi2ELi2EN4cute5tupleIJNS5_1CILi128EEES8_NS7_ILi64EEEEEENS_6half_tEfNS_4arch4Sm80ELb0ELb1ELb1ELb1ELb1ELb0ELb0ELb0ELi2ELi4ELi4ELi4ELb0EEENS1_24CollectiveEpilogueBwdGQAISA_fSD_Li256ELb1ELb1EEENS1_19SingleTileSchedulerILb1ELb0ELb0ELi128EEEEEEEEEvNT_6ParamsE$_ZN4cute3eso3ESOILb1ELb0EJNS_5tupleIJNS_1CILi0EEES4_EEEiEEC2ERKS5_RKi,@function
        .size           $_ZN7cutlass13device_kernelIN5flash19enable_sm80_to_sm89INS1_16FlashAttnBwdSm80INS1_25CollectiveMainloopBwdSm80ILi2ELi2EN4cute5tupleIJNS5_1CILi128EEES8_NS7_ILi64EEEEEENS_6half_tEfNS_4arch4Sm80ELb0ELb1ELb1ELb1ELb1ELb0ELb0ELb0ELi2ELi4ELi4ELi4ELb0EEENS1_24CollectiveEpilogueBwdGQAISA_fSD_Li256ELb1ELb1EEENS1_19SingleTileSchedulerILb1ELb0ELb0ELi128EEEEEEEEEvNT_6ParamsE$_ZN4cute3eso3ESOILb1ELb0EJNS_5tupleIJNS_1CILi0EEES4_EEEiEEC2ERKS5_RKi,($_ZN7cutlass13device_kernelIN5flash19enable_sm80_to_sm89INS1_16FlashAttnBwdSm80INS1_25CollectiveMainloopBwdSm80ILi2ELi2EN4cute5tupleIJNS5_1CILi128EEES8_NS7_ILi64EEEEEENS_6half_tEfNS_4arch4Sm80ELb0ELb1ELb1ELb1ELb1ELb0ELb0ELb0ELi2ELi4ELi4ELi4ELb0EEENS1_24CollectiveEpilogueBwdGQAISA_fSD_Li256ELb1ELb1EEENS1_19SingleTileSchedulerILb1ELb0ELb0ELi128EEEEEEEEEvNT_6ParamsE$_ZN4cute3eso3ESOILb1ELb0EJNS_5tupleIJNS_1CILi1EEENS3_ILi0EEEEEENS2_IJiEEEEEC2ERKS6_RKS7_ - $_ZN7cutlass13device_kernelIN5flash19enable_sm80_to_sm89INS1_16FlashAttnBwdSm80INS1_25CollectiveMainloopBwdSm80ILi2ELi2EN4cute5tupleIJNS5_1CILi128EEES8_NS7_ILi64EEEEEENS_6half_tEfNS_4arch4Sm80ELb0ELb1ELb1ELb1ELb1ELb0ELb0ELb0ELi2ELi4ELi4ELi4ELb0EEENS1_24CollectiveEpilogueBwdGQAISA_fSD_Li256ELb1ELb1EEENS1_19SingleTileSchedulerILb1ELb0ELb0ELi128EEEEEEEEEvNT_6ParamsE$_ZN4cute3eso3ESOILb1ELb0EJNS_5tupleIJNS_1CILi0EEES4_EEEiEEC2ERKS5_RKi)
$_ZN7cutlass13device_kernelIN5flash19enable_sm80_to_sm89INS1_16FlashAttnBwdSm80INS1_25CollectiveMainloopBwdSm80ILi2ELi2EN4cute5tupleIJNS5_1CILi128EEES8_NS7_ILi64EEEEEENS_6half_tEfNS_4arch4Sm80ELb0ELb1ELb1ELb1ELb1ELb0ELb0ELb0ELi2ELi4ELi4ELi4ELb0EEENS1_24CollectiveEpilogueBwdGQAISA_fSD_Li256ELb1ELb1EEENS1_19SingleTileSchedulerILb1ELb0ELb0ELi128EEEEEEEEEvNT_6ParamsE$_ZN4cute3eso3ESOILb1ELb0EJNS_5tupleIJNS_1CILi0EEES4_EEEiEEC2ERKS5_RKi:
[----:B------:R-:W-:Y:S02]  /*7620*/  IADD3 R10, R82, -c[0x0][0x20], RZ ;  /* 0x80000800520a7a10 */ /* 0x000fe40007ffe0ff */
[----:B------:R-:W-:-:S03]  /*7630*/  MOV R13, 0x0 ;  /* 0x00000000000d7802 */ /* 0x000fc60000000f00 */
[----:B------:R1:W-:Y:S01]  /*7640*/  STL [R10], R11 ;  /* 0x0000000b0a007387 */ /* 0x0003e20000100800 */
[----:B------:R-:W-:Y:S05]  /*7650*/  RET.REL.NODEC R12 `(_ZN7cutlass13device_kernelIN5flash19enable_sm80_to_sm89INS1_16FlashAttnBwdSm80INS1_25CollectiveMainloopBwdSm80ILi2ELi2EN4cute5tupleIJNS5_1CILi128EEES8_NS7_ILi64EEEEEENS_6half_tEfNS_4arch4Sm80ELb0ELb1ELb1ELb1ELb1ELb0ELb0ELb0ELi2ELi4ELi4ELi4ELb0EEENS1_24CollectiveEpilogueBwdGQAISA_fSD_Li256ELb1ELb1EEENS1_19SingleTileSchedulerILb1ELb0ELb0ELi128EEEEEEEEEvNT_6ParamsE) ;  /* 0xffff89a00c007950 */ /* 0x000fea0003c3ffff */
        .type           $_ZN7cutlass13device_kernelIN5flash19enable_sm80_to_sm89INS1_16FlashAttnBwdSm80INS1_25CollectiveMainloopBwdSm80ILi2ELi2EN4cute5tupleIJNS5_1CILi128EEES8_NS7_ILi64EEEEEENS_6half_tEfNS_4arch4Sm80ELb0ELb1ELb1ELb1ELb1ELb0ELb0ELb0ELi2ELi4ELi4ELi4ELb0EEENS1_24CollectiveEpilogueBwdGQAISA_fSD_Li256ELb1ELb1EEENS1_19SingleTileSchedulerILb1ELb0ELb0ELi128EEEEEEEEEvNT_6ParamsE$_ZN4cute3eso3ESOILb1ELb0EJNS_5tupleIJNS_1CILi1EEENS3_ILi0EEEEEENS2_IJiEEEEEC2ERKS6_RKS7_,@function
        .size           $_ZN7cutlass13device_kernelIN5flash19enable_sm80_to_sm89INS1_16FlashAttnBwdSm80INS1_25CollectiveMainloopBwdSm80ILi2ELi2EN4cute5tupleIJNS5_1CILi128EEES8_NS7_ILi64EEEEEENS_6half_tEfNS_4arch4Sm80ELb0ELb1ELb1ELb1ELb1ELb0ELb0ELb0ELi2ELi4ELi4ELi4ELb0EEENS1_24CollectiveEpilogueBwdGQAISA_fSD_Li256ELb1ELb1EEENS1_19SingleTileSchedulerILb1ELb0ELb0ELi128EEEEEEEEEvNT_6ParamsE$_ZN4cute3eso3ESOILb1ELb0EJNS_5tupleIJNS_1CILi1EEENS3_ILi0EEEEEENS2_IJiEEEEEC2ERKS6_RKS7_,($_ZN7cutlass13device_kernelIN5flash19enable_sm80_to_sm89INS1_16FlashAttnBwdSm80INS1_25CollectiveMainloopBwdSm80ILi2ELi2EN4cute5tupleIJNS5_1CILi128EEES8_NS7_ILi64EEEEEENS_6half_tEfNS_4arch4Sm80ELb0ELb1ELb1ELb1ELb1ELb0ELb0ELb0ELi2ELi4ELi4ELi4ELb0EEENS1_24CollectiveEpilogueBwdGQAISA_fSD_Li256ELb1ELb1EEENS1_19SingleTileSchedulerILb1ELb0ELb0ELi128EEEEEEEEEvNT_6ParamsE$_ZN4cute3eso3ESOILb1ELb0EJNS_6LayoutINS_5tupleIJNS3_IJNS3_IJNS3_IJNS_1CILi4EEENS4_ILi2EEEEEENS4_ILi1EEEEEES8_EEENS3_IJNS3_IJNS3_IJS8_S8_EEES8_EEES6_EEEEEENS3_IJNS3_IJNS3_IJNS3_IJS8_NS4_ILi32EEEEEENS4_ILi0EEEEEESH_EEENS3_IJNS3_IJNS3_IJSH_SH_EEESH_EEENS4_ILi64EEEEEEEEEEENS_10ViewEngineIPN7cutlass6half_tEEEEEC2ERKSP_RKSU_ - $_ZN7cutlass13device_kernelIN5flash19enable_sm80_to_sm89INS1_16FlashAttnBwdSm80INS1_25CollectiveMainloopBwdSm80ILi2ELi2EN4cute5tupleIJNS5_1CILi128EEES8_NS7_ILi64EEEEEENS_6half_tEfNS_4arch4Sm80ELb0ELb1ELb1ELb1ELb1ELb0ELb0ELb0ELi2ELi4ELi4ELi4ELb0EEENS1_24CollectiveEpilogueBwdGQAISA_fSD_Li256ELb1ELb1EEENS1_19SingleTileSchedulerILb1ELb0ELb0ELi128EEEEEEEEEvNT_6ParamsE$_ZN4cute3eso3ESOILb1ELb0EJNS_5tupleIJNS_1CILi1EEENS3_ILi0EEEEEENS2_IJiEEEEEC2ERKS6_RKS7_)
$_ZN7cutlass13device_kernelIN5flash19enable_sm80_to_sm89INS1_16FlashAttnBwdSm80INS1_25CollectiveMainloopBwdSm80ILi2ELi2EN4cute5tupleIJNS5_1CILi128EEES8_NS7_ILi64EEEEEENS_6half_tEfNS_4arch4Sm80ELb0ELb1ELb1ELb1ELb1ELb0ELb0ELb0ELi2ELi4ELi4ELi4ELb0EEENS1_24CollectiveEpilogueBwdGQAISA_fSD_Li256ELb1ELb1EEENS1_19SingleTileSchedulerILb1ELb0ELb0ELi128EEEEEEEEEvNT_6ParamsE$_ZN4cute3eso3ESOILb1ELb0EJNS_5tupleIJNS_1CILi1EEENS3_ILi0EEEEEENS2_IJiEEEEEC2ERKS6_RKS7_:
[----:B------:R-:W-:Y:S02]  /*7660*/  IADD3 R36, R82, -c[0x0][0x20], RZ ;  /* 0x8000080052247a10 */ /* 0x000fe40007ffe0ff */
[----:B------:R-:W-:-:S03]  /*7670*/  MOV R39, 0x0 ;  /* 0x0000000000277802 */ /* 0x000fc60000000f00 */
[----:B------:R1:W-:Y:S01]  /*7680*/  STL [R36], R37 ;  /* 0x0000002524007387 */ /* 0x0003e20000100800 */
[----:B------:R-:W-:Y:S05]  /*7690*/  RET.REL.NODEC R38 `(_ZN7cutlass13device_kernelIN5flash19enable_sm80_to_sm89INS1_16FlashAttnBwdSm80INS1_25CollectiveMainloopBwdSm80ILi2ELi2EN4cute5tupleIJNS5_1CILi128EEES8_NS7_ILi64EEEEEENS_6half_tEfNS_4arch4Sm80ELb0ELb1ELb1ELb1ELb1ELb0ELb0ELb0ELi2ELi4ELi4ELi4ELb0EEENS1_24CollectiveEpilogueBwdGQAISA_fSD_Li256ELb1ELb1EEENS1_19SingleTileSchedulerILb1ELb0ELb0ELi128EEEEEEEEEvNT_6ParamsE) ;  /* 0xffff896026007950 */ /* 0x000fea0003c3ffff */
        .type           $_ZN7cutlass13device_kernelIN5flash19enable_sm80_to_sm89INS1_16FlashAttnBwdSm80INS1_25CollectiveMainloopBwdSm80ILi2ELi2EN4cute5tupleIJNS5_1CILi128EEES8_NS7_ILi64EEEEEENS_6half_tEfNS_4arch4Sm80ELb0ELb1ELb1ELb1ELb1ELb0ELb0ELb0ELi2ELi4ELi4ELi4ELb0EEENS1_24CollectiveEpilogueBwdGQAISA_fSD_Li256ELb1ELb1EEENS1_19SingleTileSchedulerILb1ELb0ELb0ELi128EEEEEEEEEvNT_6ParamsE$_ZN4cute3eso3ESOILb1ELb0EJNS_6LayoutINS_5tupleIJNS3_IJNS3_IJNS3_IJNS_1CILi4EEENS4_ILi2EEEEEENS4_ILi1EEEEEES8_EEENS3_IJNS3_IJNS3_IJS8_S8_EEES8_EEES6_EEEEEENS3_IJNS3_IJNS3_IJNS3_IJS8_NS4_ILi32EEEEEENS4_ILi0EEEEEESH_EEENS3_IJNS3_IJNS3_IJSH_SH_EEESH_EEENS4_ILi64EEEEEEEEEEENS_10ViewEngineIPN7cutlass6half_tEEEEEC2ERKSP_RKSU_,@function
        .size           $_ZN7cutlass13device_kernelIN5flash19enable_sm80_to_sm89INS1_16FlashAttnBwdSm80INS1_25CollectiveMainloopBwdSm80ILi2ELi2EN4cute5tupleIJNS5_1CILi128EEES8_NS7_ILi64EEEEEENS_6half_tEfNS_4arch4Sm80ELb0ELb1ELb1ELb1ELb1ELb0ELb0ELb0ELi2ELi4ELi4ELi4ELb0EEENS1_24CollectiveEpilogueBwdGQAISA_fSD_Li256ELb1ELb1EEENS1_19SingleTileSchedulerILb1ELb0ELb0ELi128EEEEEEEEEvNT_6ParamsE$_ZN4cute3eso3ESOILb1ELb0EJNS_6LayoutINS_5tupleIJNS3_IJNS3_IJNS3_IJNS_1CILi4EEENS4_ILi2EEEEEENS4_ILi1EEEEEES8_EEENS3_IJNS3_IJNS3_IJS8_S8_EEES8_EEES6_EEEEEENS3_IJNS3_IJNS3_IJNS3_IJS8_NS4_ILi32EEEEEENS4_ILi0EEEEEESH_EEENS3_IJNS3_IJNS3_IJSH_SH_EEESH_EEENS4_ILi64EEEEEEEEEEENS_10ViewEngineIPN7cutlass6half_tEEEEEC2ERKSP_RKSU_,($_ZN7cutlass13device_kernelIN5flash19enable_sm80_to_sm89INS1_16FlashAttnBwdSm80INS1_25CollectiveMainloopBwdSm80ILi2ELi2EN4cute5tupleIJNS5_1CILi128EEES8_NS7_ILi64EEEEEENS_6half_tEfNS_4arch4Sm80ELb0ELb1ELb1ELb1ELb1ELb0ELb0ELb0ELi2ELi4ELi4ELi4ELb0EEENS1_24CollectiveEpilogueBwdGQAISA_fSD_Li256ELb1ELb1EEENS1_19SingleTileSchedulerILb1ELb0ELb0ELi128EEEEEEEEEvNT_6ParamsE$_ZN4cute3eso3ESOILb1ELb0EJNS_6LayoutINS_5tupleIJNS3_IJNS3_IJNS_1CILi2EEES5_EEENS4_ILi1EEEEEEEEENS3_IJNS3_IJNS3_IJS7_NS4_ILi16EEEEEENS4_ILi0EEEEEEEEEEENS_10ViewEngineIPjEEEEC2ERKSF_RKSI_ - $_ZN7cutlass13device_kernelIN5flash19enable_sm80_to_sm89INS1_16FlashAttnBwdSm80INS1_25CollectiveMainloopBwdSm80ILi2ELi2EN4cute5tupleIJNS5_1CILi128EEES8_NS7_ILi64EEEEEENS_6half_tEfNS_4arch4Sm80ELb0ELb1ELb1ELb1ELb1ELb0ELb0ELb0ELi2ELi4ELi4ELi4ELb0EEENS1_24CollectiveEpilogueBwdGQAISA_fSD_Li256ELb1ELb1EEENS1_19SingleTileSchedulerILb1ELb0ELb0ELi128EEEEEEEEEvNT_6ParamsE$_ZN4cute3eso3ESOILb1ELb0EJNS_6LayoutINS_5tupleIJNS3_IJNS3_IJNS3_IJNS_1CILi4EEENS4_ILi2EEEEEENS4_ILi1EEEEEES8_EEENS3_IJNS3_IJNS3_IJS8_S8_EEES8_EEES6_EEEEEENS3_IJNS3_IJNS3_IJNS3_IJS8_NS4_ILi32EEEEEENS4_ILi0EEEEEESH_EEENS3_IJNS3_IJNS3_IJSH_SH_EEESH_EEENS4_ILi64EEEEEEEEEEENS_10ViewEngineIPN7cutlass6half_tEEEEEC2ERKSP_RKSU_)
$_ZN7cutlass13device_kernelIN5flash19enable_sm80_to_sm89INS1_16FlashAttnBwdSm80INS1_25CollectiveMainloopBwdSm80ILi2ELi2EN4cute5tupleIJNS5_1CILi128EEES8_NS7_ILi64EEEEEENS_6half_tEfNS_4arch4Sm80ELb0ELb1ELb1ELb1ELb1ELb0ELb0ELb0ELi2ELi4ELi4ELi4ELb0EEENS1_24CollectiveEpilogueBwdGQAISA_fSD_Li256ELb1ELb1EEENS1_19SingleTileSchedulerILb1ELb0ELb0ELi128EEEEEEEEEvNT_6ParamsE$_ZN4cute3eso3ESOILb1ELb0EJNS_6LayoutINS_5tupleIJNS3_IJNS3_IJNS3_IJNS_1CILi4EEENS4_ILi2EEEEEENS4_ILi1EEEEEES8_EEENS3_IJNS3_IJNS3_IJS8_S8_EEES8_EEES6_EEEEEENS3_IJNS3_IJNS3_IJNS3_IJS8_NS4_ILi32EEEEEENS4_ILi0EEEEEESH_EEENS3_IJNS3_IJNS3_IJSH_SH_EEESH_EEENS4_ILi64EEEEEEEEEEENS_10ViewEngineIPN7cutlass6half_tEEEEEC2ERKSP_RKSU_:
[----:B------:R-:W-:Y:S02]  /*76a0*/  IADD3 R36, R82, -c[0x0][0x20], RZ ;  /* 0x8000080052247a10 */ /* 0x000fe40007ffe0ff */
[----:B------:R-:W-:-:S03]  /*76b0*/  MOV R39, 0x0 ;  /* 0x0000000000277802 */ /* 0x000fc60000000f00 */
[----:B------:R1:W-:Y:S01]  /*76c0*/  STL.64 [R36], R2 ;  /* 0x0000000224007387 */ /* 0x0003e20000100a00 */
[----:B------:R-:W-:Y:S05]  /*76d0*/  RET.REL.NODEC R38 `(_ZN7cutlass13device_kernelIN5flash19enable_sm80_to_sm89INS1_16FlashAttnBwdSm80INS1_25CollectiveMainloopBwdSm80ILi2ELi2EN4cute5tupleIJNS5_1CILi128EEES8_NS7_ILi64EEEEEENS_6half_tEfNS_4arch4Sm80ELb0ELb1ELb1ELb1ELb1ELb0ELb0ELb0ELi2ELi4ELi4ELi4ELb0EEENS1_24CollectiveEpilogueBwdGQAISA_fSD_Li256ELb1ELb1EEENS1_19SingleTileSchedulerILb1ELb0ELb0ELi128EEEEEEEEEvNT_6ParamsE) ;  /* 0xffff892026007950 */ /* 0x000fea0003c3ffff */
        .type           $_ZN7cutlass13device_kernelIN5flash19enable_sm80_to_sm89INS1_16FlashAttnBwdSm80INS1_25CollectiveMainloopBwdSm80ILi2ELi2EN4cute5tupleIJNS5_1CILi128EEES8_NS7_ILi64EEEEEENS_6half_tEfNS_4arch4Sm80ELb0ELb1ELb1ELb1ELb1ELb0ELb0ELb0ELi2ELi4ELi4ELi4ELb0EEENS1_24CollectiveEpilogueBwdGQAISA_fSD_Li256ELb1ELb1EEENS1_19SingleTileSchedulerILb1ELb0ELb0ELi128EEEEEEEEEvNT_6ParamsE$_ZN4cute3eso3ESOILb1ELb0EJNS_6LayoutINS_5tupleIJNS3_IJNS3_IJNS_1CILi2EEES5_EEENS4_ILi1EEEEEEEEENS3_IJNS3_IJNS3_IJS7_NS4_ILi16EEEEEENS4_ILi0EEEEEEEEEEENS_10ViewEngineIPjEEEEC2ERKSF_RKSI_,@function
        .size           $_ZN7cutlass13device_kernelIN5flash19enable_sm80_to_sm89INS1_16FlashAttnBwdSm80INS1_25CollectiveMainloopBwdSm80ILi2ELi2EN4cute5tupleIJNS5_1CILi128EEES8_NS7_ILi64EEEEEENS_6half_tEfNS_4arch4Sm80ELb0ELb1ELb1ELb1ELb1ELb0ELb0ELb0ELi2ELi4ELi4ELi4ELb0EEENS1_24CollectiveEpilogueBwdGQAISA_fSD_Li256ELb1ELb1EEENS1_19SingleTileSchedulerILb1ELb0ELb0ELi128EEEEEEEEEvNT_6ParamsE$_ZN4cute3eso3ESOILb1ELb0EJNS_6LayoutINS_5tupleIJNS3_IJNS3_IJNS_1CILi2EEES5_EEENS4_ILi1EEEEEEEEENS3_IJNS3_IJNS3_IJS7_NS4_ILi16EEEEEENS4_ILi0EEEEEEEEEEENS_10ViewEngineIPjEEEEC2ERKSF_RKSI_,($_ZN7cutlass13device_kernelIN5flash19enable_sm80_to_sm89INS1_16FlashAttnBwdSm80INS1_25CollectiveMainloopBwdSm80ILi2ELi2EN4cute5tupleIJNS5_1CILi128EEES8_NS7_ILi64EEEEEENS_6half_tEfNS_4arch4Sm80ELb0ELb1ELb1ELb1ELb1ELb0ELb0ELb0ELi2ELi4ELi4ELi4ELb0EEENS1_24CollectiveEpilogueBwdGQAISA_fSD_Li256ELb1ELb1EEENS1_19SingleTileSchedulerILb1ELb0ELb0ELi128EEEEEEEEEvNT_6ParamsE$_ZN4cute3eso3ESOILb1ELb0EJNS_6LayoutINS_5tupleIJNS3_IJNS3_IJNS_1CILi4EEENS4_ILi2EEEEEENS4_ILi1EEEEEEEEENS3_IJNS3_IJNS3_IJS8_NS4_ILi32EEEEEENS4_ILi0EEEEEEEEEEENS_10ViewEngineIPN7cutlass6half_tEEEEEC2ERKSG_RKSL_ - $_ZN7cutlass13device_kernelIN5flash19enable_sm80_to_sm89INS1_16FlashAttnBwdSm80INS1_25CollectiveMainloopBwdSm80ILi2ELi2EN4cute5tupleIJNS5_1CILi128EEES8_NS7_ILi64EEEEEENS_6half_tEfNS_4arch4Sm80ELb0ELb1ELb1ELb1ELb1ELb0ELb0ELb0ELi2ELi4ELi4ELi4ELb0EEENS1_24CollectiveEpilogueBwdGQAISA_fSD_Li256ELb1ELb1EEENS1_19SingleTileSchedulerILb1ELb0ELb0ELi128EEEEEEEEEvNT_6ParamsE$_ZN4cute3eso3ESOILb1ELb0EJNS_6LayoutINS_5tupleIJNS3_IJNS3_IJNS_1CILi2EEES5_EEENS4_ILi1EEEEEEEEENS3_IJNS3_IJNS3_IJS7_NS4_ILi16EEEEEENS4_ILi0EEEEEEEEEEENS_10ViewEngineIPjEEEEC2ERKSF_RKSI_)
$_ZN7cutlass13device_kernelIN5flash19enable_sm80_to_sm89INS1_16FlashAttnBwdSm80INS1_25CollectiveMainloopBwdSm80ILi2ELi2EN4cute5tupleIJNS5_1CILi128EEES8_NS7_ILi64EEEEEENS_6half_tEfNS_4arch4Sm80ELb0ELb1ELb1ELb1ELb1ELb0ELb0ELb0ELi2ELi4ELi4ELi4ELb0EEENS1_24CollectiveEpilogueBwdGQAISA_fSD_Li256ELb1ELb1EEENS1_19SingleTileSchedulerILb1ELb0ELb0ELi128EEEEEEEEEvNT_6ParamsE$_ZN4cute3eso3ESOILb1ELb0EJNS_6LayoutINS_5tupleIJNS3_IJNS3_IJNS_1CILi2EEES5_EEENS4_ILi1EEEEEEEEENS3_IJNS3_IJNS3_IJS7_NS4_ILi16EEEEEENS4_ILi0EEEEEEEEEEENS_10ViewEngineIPjEEEEC2ERKSF_RKSI_:
[----:B------:R-:W-:Y:S01]  /*76e0*/  IADD3 R3, R82, -c[0x0][0x20], RZ ;  /* 0x8000080052037a10 */ /* 0x000fe20007ffe0ff */
[----:B------:R-:W-:Y:S01]  /*76f0*/  IMAD.MOV.U32 R34, RZ, RZ, R2 ;  /* 0x000000ffff227224 */ /* 0x000fe200078e0002 */
[----:B------:R-:W-:Y:S01]  /*7700*/  MOV R35, R13 ;  /* 0x0000000d00237202 */ /* 0x000fe20000000f00 */
[----:B------:R-:W-:-:S04]  /*7710*/  IMAD.MOV.U32 R13, RZ, RZ, 0x0 ;  /* 0x00000000ff0d7424 */ /* 0x000fc800078e00ff */
[----:B------:R1:W-:Y:S01]  /*7720*/  STL.64 [R3], R34 ;  /* 0x0000002203007387 */ /* 0x0003e20000100a00 */
[----:B------:R-:W-:Y:S05]  /*7730*/  RET.REL.NODEC R12 `(_ZN7cutlass13device_kernelIN5flash19enable_sm80_to_sm89INS1_16FlashAttnBwdSm80INS1_25CollectiveMainloopBwdSm80ILi2ELi2EN4cute5tupleIJNS5_1CILi128EEES8_NS7_ILi64EEEEEENS_6half_tEfNS_4arch4Sm80ELb0ELb1ELb1ELb1ELb1ELb0ELb0ELb0ELi2ELi4ELi4ELi4ELb0EEENS1_24CollectiveEpilogueBwdGQAISA_fSD_Li256ELb1ELb1EEENS1_19SingleTileSchedulerILb1ELb0ELb0ELi128EEEEEEEEEvNT_6ParamsE) ;  /* 0xffff88c00c007950 */ /* 0x000fea0003c3ffff */
        .type           $_ZN7cutlass13device_kernelIN5flash19enable_sm80_to_sm89INS1_16FlashAttnBwdSm80INS1_25CollectiveMainloopBwdSm80ILi2ELi2EN4cute5tupleIJNS5_1CILi128EEES8_NS7_ILi64EEEEEENS_6half_tEfNS_4arch4Sm80ELb0ELb1ELb1ELb1ELb1ELb0ELb0ELb0ELi2ELi4ELi4ELi4ELb0EEENS1_24CollectiveEpilogueBwdGQAISA_fSD_Li256ELb1ELb1EEENS1_19SingleTileSchedulerILb1ELb0ELb0ELi128EEEEEEEEEvNT_6ParamsE$_ZN4cute3eso3ESOILb1ELb0EJNS_6LayoutINS_5tupleIJNS3_IJNS3_IJNS_1CILi4EEENS4_ILi2EEEEEENS4_ILi1EEEEEEEEENS3_IJNS3_IJNS3_IJS8_NS4_ILi32EEEEEENS4_ILi0EEEEEEEEEEENS_10ViewEngineIPN7cutlass6half_tEEEEEC2ERKSG_RKSL_,@function
        .size           $_ZN7cutlass13device_kernelIN5flash19enable_sm80_to_sm89INS1_16FlashAttnBwdSm80INS1_25CollectiveMainloopBwdSm80ILi2ELi2EN4cute5tupleIJNS5_1CILi128EEES8_NS7_ILi64EEEEEENS_6half_tEfNS_4arch4Sm80ELb0ELb1ELb1ELb1ELb1ELb0ELb0ELb0ELi2ELi4ELi4ELi4ELb0EEENS1_24CollectiveEpilogueBwdGQAISA_fSD_Li256ELb1ELb1EEENS1_19SingleTileSchedulerILb1ELb0ELb0ELi128EEEEEEEEEvNT_6ParamsE$_ZN4cute3eso3ESOILb1ELb0EJNS_6LayoutINS_5tupleIJNS3_IJNS3_IJNS_1CILi4EEENS4_ILi2EEEEEENS4_ILi1EEEEEEEEENS3_IJNS3_IJNS3_IJS8_NS4_ILi32EEEEEENS4_ILi0EEEEEEEEEEENS_10ViewEngineIPN7cutlass6half_tEEEEEC2ERKSG_RKSL_,($_ZN7cutlass13device_kernelIN5flash19enable_sm80_to_sm89INS1_16FlashAttnBwdSm80INS1_25CollectiveMainloopBwdSm80ILi2ELi2EN4cute5tupleIJNS5_1CILi128EEES8_NS7_ILi64EEEEEENS_6half_tEfNS_4arch4Sm80ELb0ELb1ELb1ELb1ELb1ELb0ELb0ELb0ELi2ELi4ELi4ELi4ELb0EEENS1_24CollectiveEpilogueBwdGQAISA_fSD_Li256ELb1ELb1EEENS1_19SingleTileSchedulerILb1ELb0ELb0ELi128EEEEEEEEEvNT_6ParamsE$_ZN4cute3eso3ESOILb1ELb0EJNS_6LayoutINS_5tupleIJNS3_IJNS3_IJNS_1CILi4EEENS4_ILi2EEEEEENS4_ILi1EEEEEEEEENS3_IJNS3_IJNS3_IJS8_NS4_ILi32EEEEEENS4_ILi0EEEEEEEEEEEiEEC2ERKSG_RKi - $_ZN7cutlass13device_kernelIN5flash19enable_sm80_to_sm89INS1_16FlashAttnBwdSm80INS1_25CollectiveMainloopBwdSm80ILi2ELi2EN4cute5tupleIJNS5_1CILi128EEES8_NS7_ILi64EEEEEENS_6half_tEfNS_4arch4Sm80ELb0ELb1ELb1ELb1ELb1ELb0ELb0ELb0ELi2ELi4ELi4ELi4ELb0EEENS1_24CollectiveEpilogueBwdGQAISA_fSD_Li256ELb1ELb1EEENS1_19SingleTileSchedulerILb1ELb0ELb0ELi128EEEEEEEEEvNT_6ParamsE$_ZN4cute3eso3ESOILb1ELb0EJNS_6LayoutINS_5tupleIJNS3_IJNS3_IJNS_1CILi4EEENS4_ILi2EEEEEENS4_ILi1EEEEEEEEENS3_IJNS3_IJNS3_IJS8_NS4_ILi32EEEEEENS4_ILi0EEEEEEEEEEENS_10ViewEngineIPN7cutlass6half_tEEEEEC2ERKSG_RKSL_)
$_ZN7cutlass13device_kernelIN5flash19enable_sm80_to_sm89INS1_16FlashAttnBwdSm80INS1_25CollectiveMainloopBwdSm80ILi2ELi2EN4cute5tupleIJNS5_1CILi128EEES8_NS7_ILi64EEEEEENS_6half_tEfNS_4arch4Sm80ELb0ELb1ELb1ELb1ELb1ELb0ELb0ELb0ELi2ELi4ELi4ELi4ELb0EEENS1_24CollectiveEpilogueBwdGQAISA_fSD_Li256ELb1ELb1EEENS1_19SingleTileSchedulerILb1ELb0ELb0ELi128EEEEEEEEEvNT_6ParamsE$_ZN4cute3eso3ESOILb1ELb0EJNS_6LayoutINS_5tupleIJNS3_IJNS3_IJNS_1CILi4EEENS4_ILi2EEEEEENS4_ILi1EEEEEEEEENS3_IJNS3_IJNS3_IJS8_NS4_ILi32EEEEEENS4_ILi0EEEEEEEEEEENS_10ViewEngineIPN7cutlass6half_tEEEEEC2ERKSG_RKSL_:
[----:B------:R-:W-:Y:S01]  /*7740*/  IADD3 R12, R82, -c[0x0][0x20], RZ ;  /* 0x80000800520c7a10 */ /* 0x000fe20007ffe0ff */
[----:B------:R-:W-:Y:S01]  /*7750*/  IMAD.MOV.U32 R37, RZ, RZ, R13 ;  /* 0x000000ffff257224 */ /* 0x000fe200078e000d */
[----:B------:R-:W-:-:S04]  /*7760*/  MOV R35, 0x0 ;  /* 0x0000000000237802 */ /* 0x000fc80000000f00 */
[----:B------:R1:W-:Y:S01]  /*7770*/  STL.64 [R12], R36 ;  /* 0x000000240c007387 */ /* 0x0003e20000100a00 */
[----:B------:R-:W-:Y:S05]  /*7780*/  RET.REL.NODEC R34 `(_ZN7cutlass13device_kernelIN5flash19enable_sm80_to_sm89INS1_16FlashAttnBwdSm80INS1_25CollectiveMainloopBwdSm80ILi2ELi2EN4cute5tupleIJNS5_1CILi128EEES8_NS7_ILi64EEEEEENS_6half_tEfNS_4arch4Sm80ELb0ELb1ELb1ELb1ELb1ELb0ELb0ELb0ELi2ELi4ELi4ELi4ELb0EEENS1_24CollectiveEpilogueBwdGQAISA_fSD_Li256ELb1ELb1EEENS1_19SingleTileSchedulerILb1ELb0ELb0ELi128EEEEEEEEEvNT_6ParamsE) ;  /* 0xffff887022007950 */ /* 0x000fea0003c3ffff */
        .type           $_ZN7cutlass13device_kernelIN5flash19enable_sm80_to_sm89INS1_16FlashAttnBwdSm80INS1_25CollectiveMainloopBwdSm80ILi2ELi2EN4cute5tupleIJNS5_1CILi128EEES8_NS7_ILi64EEEEEENS_6half_tEfNS_4arch4Sm80ELb0ELb1ELb1ELb1ELb1ELb0ELb0ELb0ELi2ELi4ELi4ELi4ELb0EEENS1_24CollectiveEpilogueBwdGQAISA_fSD_Li256ELb1ELb1EEENS1_19SingleTileSchedulerILb1ELb0ELb0ELi128EEEEEEEEEvNT_6ParamsE$_ZN4cute3eso3ESOILb1ELb0EJNS_6LayoutINS_5tupleIJNS3_IJNS3_IJNS_1CILi4EEENS4_ILi2EEEEEENS4_ILi1EEEEEEEEENS3_IJNS3_IJNS3_IJS8_NS4_ILi32EEEEEENS4_ILi0EEEEEEEEEEEiEEC2ERKSG_RKi,@function
        .size           $_ZN7cutlass13device_kernelIN5flash19enable_sm80_to_sm89INS1_16FlashAttnBwdSm80INS1_25CollectiveMainloopBwdSm80ILi2ELi2EN4cute5tupleIJNS5_1CILi128EEES8_NS7_ILi64EEEEEENS_6half_tEfNS_4arch4Sm80ELb0ELb1ELb1ELb1ELb1ELb0ELb0ELb0ELi2ELi4ELi4ELi4ELb0EEENS1_24CollectiveEpilogueBwdGQAISA_fSD_Li256ELb1ELb1EEENS1_19SingleTileSchedulerILb1ELb0ELb0ELi128EEEEEEEEEvNT_6ParamsE$_ZN4cute3eso3ESOILb1ELb0EJNS_6LayoutINS_5tupleIJNS3_IJNS3_IJNS_1CILi4EEENS4_ILi2EEEEEENS4_ILi1EEEEEEEEENS3_IJNS3_IJNS3_IJS8_NS4_ILi32EEEEEENS4_ILi0EEEEEEEEEEEiEEC2ERKSG_RKi,($_ZN7cutlass13device_kernelIN5flash19enable_sm80_to_sm89INS1_16FlashAttnBwdSm80INS1_25CollectiveMainloopBwdSm80ILi2ELi2EN4cute5tupleIJNS5_1CILi128EEES8_NS7_ILi64EEEEEENS_6half_tEfNS_4arch4Sm80ELb0ELb1ELb1ELb1ELb1ELb0ELb0ELb0ELi2ELi4ELi4ELi4ELb0EEENS1_24CollectiveEpilogueBwdGQAISA_fSD_Li256ELb1ELb1EEENS1_19SingleTileSchedulerILb1ELb0ELb0ELi128EEEEEEEEEvNT_6ParamsE$_ZN4cute3eso3ESOILb1ELb0EJNS_6LayoutINS_5tupleIJNS3_IJNS3_IJNS_1CILi4EEENS4_ILi2EEEEEENS4_ILi1EEEEEENS3_IJS6_EEEEEENS3_IJNS3_IJNS3_IJS8_NS4_ILi32EEEEEENS4_ILi0EEEEEENS3_IJNS4_ILi64EEEEEEEEEEENS_10ViewEngineIPN7cutlass6half_tEEEEEC2ERKSJ_RKSO_ - $_ZN7cutlass13device_kernelIN5flash19enable_sm80_to_sm89INS1_16FlashAttnBwdSm80INS1_25CollectiveMainloopBwdSm80ILi2ELi2EN4cute5tupleIJNS5_1CILi128EEES8_NS7_ILi64EEEEEENS_6half_tEfNS_4arch4Sm80ELb0ELb1ELb1ELb1ELb1ELb0ELb0ELb0ELi2ELi4ELi4ELi4ELb0EEENS1_24CollectiveEpilogueBwdGQAISA_fSD_Li256ELb1ELb1EEENS1_19SingleTileSchedulerILb1ELb0ELb0ELi128EEEEEEEEEvNT_6ParamsE$_ZN4cute3eso3ESOILb1ELb0EJNS_6LayoutINS_5tupleIJNS3_IJNS3_IJNS_1CILi4EEENS4_ILi2EEEEEENS4_ILi1EEEEEEEEENS3_IJNS3_IJNS3_IJS8_NS4_ILi32EEEEEENS4_ILi0EEEEEEEEEEEiEEC2ERKSG_RKi)
$_ZN7cutlass13device_kernelIN5flash19enable_sm80_to_sm89INS1_16FlashAttnBwdSm80INS1_25CollectiveMainloopBwdSm80ILi2ELi2EN4cute5tupleIJNS5_1CILi128EEES8_NS7_ILi64EEEEEENS_6half_tEfNS_4arch4Sm80ELb0ELb1ELb1ELb1ELb1ELb0ELb0ELb0ELi2ELi4ELi4ELi4ELb0EEENS1_24CollectiveEpilogueBwdGQAISA_fSD_Li256ELb1ELb1EEENS1_19SingleTileSchedulerILb1ELb0ELb0ELi128EEEEEEEEEvNT_6ParamsE$_ZN4cute3eso3ESOILb1ELb0EJNS_6LayoutINS_5tupleIJNS3_IJNS3_IJNS_1CILi4EEENS4_ILi2EEEEEENS4_ILi1EEEEEEEEENS3_IJNS3_IJNS3_IJS8_NS4_ILi32EEEEEENS4_ILi0EEEEEEEEEEEiEEC2ERKSG_RKi:
[----:B------:R-:W-:Y:S02]  /*7790*/  IADD3 R12, R82, -c[0x0][0x20], RZ ;  /* 0x80000800520c7a10 */ /* 0x000fe40007ffe0ff */
[----:B------:R-:W-:-:S03]  /*77a0*/  MOV R35, 0x0 ;  /* 0x0000000000237802 */ /* 0x000fc60000000f00 */
[----:B------:R1:W-:Y:S01]  /*77b0*/  STL [R12], R13 ;  /* 0x0000000d0c007387 */ /* 0x0003e20000100800 */
[----:B------:R-:W-:Y:S05]  /*77c0*/  RET.REL.NODEC R34 `(_ZN7cutlass13device_kernelIN5flash19enable_sm80_to_sm89INS1_16FlashAttnBwdSm80INS1_25CollectiveMainloopBwdSm80ILi2ELi2EN4cute5tupleIJNS5_1CILi128EEES8_NS7_ILi64EEEEEENS_6half_tEfNS_4arch4Sm80ELb0ELb1ELb1ELb1ELb1ELb0ELb0ELb0ELi2ELi4ELi4ELi4ELb0EEENS1_24CollectiveEpilogueBwdGQAISA_fSD_Li256ELb1ELb1EEENS1_19SingleTileSchedulerILb1ELb0ELb0ELi128EEEEEEEEEvNT_6ParamsE) ;  /* 0xffff883022007950 */ /* 0x000fea0003c3ffff */
        .type           $_ZN7cutlass13device_kernelIN5flash19enable_sm80_to_sm89INS1_16FlashAttnBwdSm80INS1_25CollectiveMainloopBwdSm80ILi2ELi2EN4cute5tupleIJNS5_1CILi128EEES8_NS7_ILi64EEEEEENS_6half_tEfNS_4arch4Sm80ELb0ELb1ELb1ELb1ELb1ELb0ELb0ELb0ELi2ELi4ELi4ELi4ELb0EEENS1_24CollectiveEpilogueBwdGQAISA_fSD_Li256ELb1ELb1EEENS1_19SingleTileSchedulerILb1ELb0ELb0ELi128EEEEEEEEEvNT_6ParamsE$_ZN4cute3eso3ESOILb1ELb0EJNS_6LayoutINS_5tupleIJNS3_IJNS3_IJNS_1CILi4EEENS4_ILi2EEEEEENS4_ILi1EEEEEENS3_IJS6_EEEEEENS3_IJNS3_IJNS3_IJS8_NS4_ILi32EEEEEENS4_ILi0EEEEEENS3_IJNS4_ILi64EEEEEEEEEEENS_10ViewEngineIPN7cutlass6half_tEEEEEC2ERKSJ_RKSO_,@function
        .size           $_ZN7cutlass13device_kernelIN5flash19enable_sm80_to_sm89INS1_16FlashAttnBwdSm80INS1_25CollectiveMainloopBwdSm80ILi2ELi2EN4cute5tupleIJNS5_1CILi128EEES8_NS7_ILi64EEEEEENS_6half_tEfNS_4arch4Sm80ELb0ELb1ELb1ELb1ELb1ELb0ELb0ELb0ELi2ELi4ELi4ELi4ELb0EEENS1_24CollectiveEpilogueBwdGQAISA_fSD_Li256ELb1ELb1EEENS1_19SingleTileSchedulerILb1ELb0ELb0ELi128EEEEEEEEEvNT_6ParamsE$_ZN4cute3eso3ESOILb1ELb0EJNS_6LayoutINS_5tupleIJNS3_IJNS3_IJNS_1CILi4EEENS4_ILi2EEEEEENS4_ILi1EEEEEENS3_IJS6_EEEEEENS3_IJNS3_IJNS3_IJS8_NS4_ILi32EEEEEENS4_ILi0EEEEEENS3_IJNS4_ILi64EEEEEEEEEEENS_10ViewEngineIPN7cutlass6half_tEEEEEC2ERKSJ_RKSO_,($_ZN7cutlass13device_kernelIN5flash19enable_sm80_to_sm89INS1_16FlashAttnBwdSm80INS1_25CollectiveMainloopBwdSm80ILi2ELi2EN4cute5tupleIJNS5_1CILi128EEES8_NS7_ILi64EEEEEENS_6half_tEfNS_4arch4Sm80ELb0ELb1ELb1ELb1ELb1ELb0ELb0ELb0ELi2ELi4ELi4ELi4ELb0EEENS1_24CollectiveEpilogueBwdGQAISA_fSD_Li256ELb1ELb1EEENS1_19SingleTileSchedulerILb1ELb0ELb0ELi128EEEEEEEEEvNT_6ParamsE$_ZN4cute3eso3ESOILb1ELb0EJNS_6LayoutINS_5tupleIJNS3_IJNS3_IJNS_1CILi4EEENS4_ILi2EEEEEENS4_ILi1EEEEEES6_EEENS3_IJNS3_IJNS3_IJS8_NS4_ILi32EEEEEENS4_ILi0EEEEEENS4_ILi64EEEEEEEENS_10ViewEngineIPN7cutlass6half_tEEEEEC2ERKSH_RKSM_ - $_ZN7cutlass13device_kernelIN5flash19enable_sm80_to_sm89INS1_16FlashAttnBwdSm80INS1_25CollectiveMainloopBwdSm80ILi2ELi2EN4cute5tupleIJNS5_1CILi128EEES8_NS7_ILi64EEEEEENS_6half_tEfNS_4arch4Sm80ELb0ELb1ELb1ELb1ELb1ELb0ELb0ELb0ELi2ELi4ELi4ELi4ELb0EEENS1_24CollectiveEpilogueBwdGQAISA_fSD_Li256ELb1ELb1EEENS1_19SingleTileSchedulerILb1ELb0ELb0ELi128EEEEEEEEEvNT_6ParamsE$_ZN4cute3eso3ESOILb1ELb0EJNS_6LayoutINS_5tupleIJNS3_IJNS3_IJNS_1CILi4EEENS4_ILi2EEEEEENS4_ILi1EEEEEENS3_IJS6_EEEEEENS3_IJNS3_IJNS3_IJS8_NS4_ILi32EEEEEENS4_ILi0EEEEEENS3_IJNS4_ILi64EEEEEEEEEEENS_10ViewEngineIPN7cutlass6half_tEEEEEC2ERKSJ_RKSO_)
$_ZN7cutlass13device_kernelIN5flash19enable_sm80_to_sm89INS1_16FlashAttnBwdSm80INS1_25CollectiveMainloopBwdSm80ILi2ELi2EN4cute5tupleIJNS5_1CILi128EEES8_NS7_ILi64EEEEEENS_6half_tEfNS_4arch4Sm80ELb0ELb1ELb1ELb1ELb1ELb0ELb0ELb0ELi2ELi4ELi4ELi4ELb0EEENS1_24CollectiveEpilogueBwdGQAISA_fSD_Li256ELb1ELb1EEENS1_19SingleTileSchedulerILb1ELb0ELb0ELi128EEEEEEEEEvNT_6ParamsE$_ZN4cute3eso3ESOILb1ELb0EJNS_6LayoutINS_5tupleIJNS3_IJNS3_IJNS_1CILi4EEENS4_ILi2EEEEEENS4_ILi1EEEEEENS3_IJS6_EEEEEENS3_IJNS3_IJNS3_IJS8_NS4_ILi32EEEEEENS4_ILi0EEEEEENS3_IJNS4_ILi64EEEEEEEEEEENS_10ViewEngineIPN7cutlass6half_tEEEEEC2ERKSJ_RKSO_:
[----:B------:R-:W-:Y:S02]  /*77d0*/  IADD3 R36, R82, -c[0x0][0x20], RZ ;  /* 0x8000080052247a10 */ /* 0x000fe40007ffe0ff */
[----:B------:R-:W-:-:S03]  /*77e0*/  MOV R39, 0x0 ;  /* 0x0000000000277802 */ /* 0x000fc60000000f00 */
[----:B------:R1:W-:Y:S01]  /*77f0*/  STL.64 [R36], R2 ;  /* 0x0000000224007387 */ /* 0x0003e20000100a00 */
[----:B------:R-:W-:Y:S05]  /*7800*/  RET.REL.NODEC R38 `(_ZN7cutlass13device_kernelIN5flash19enable_sm80_to_sm89INS1_16FlashAttnBwdSm80INS1_25CollectiveMainloopBwdSm80ILi2ELi2EN4cute5tupleIJNS5_1CILi128EEES8_NS7_ILi64EEEEEENS_6half_tEfNS_4arch4Sm80ELb0ELb1ELb1ELb1ELb1ELb0ELb0ELb0ELi2ELi4ELi4ELi4ELb0EEENS1_24CollectiveEpilogueBwdGQAISA_fSD_Li256ELb1ELb1EEENS1_19SingleTileSchedulerILb1ELb0ELb0ELi128EEEEEEEEEvNT_6ParamsE) ;  /* 0xffff87f026007950 */ /* 0x000fea0003c3ffff */
        .type           $_ZN7cutlass13device_kernelIN5flash19enable_sm80_to_sm89INS1_16FlashAttnBwdSm80INS1_25CollectiveMainloopBwdSm80ILi2ELi2EN4cute5tupleIJNS5_1CILi128EEES8_NS7_ILi64EEEEEENS_6half_tEfNS_4arch4Sm80ELb0ELb1ELb1ELb1ELb1ELb0ELb0ELb0ELi2ELi4ELi4ELi4ELb0EEENS1_24CollectiveEpilogueBwdGQAISA_fSD_Li256ELb1ELb1EEENS1_19SingleTileSchedulerILb1ELb0ELb0ELi128EEEEEEEEEvNT_6ParamsE$_ZN4cute3eso3ESOILb1ELb0EJNS_6LayoutINS_5tupleIJNS3_IJNS3_IJNS_1CILi4EEENS4_ILi2EEEEEENS4_ILi1EEEEEES6_EEENS3_IJNS3_IJNS3_IJS8_NS4_ILi32EEEEEENS4_ILi0EEEEEENS4_ILi64EEEEEEEENS_10ViewEngineIPN7cutlass6half_tEEEEEC2ERKSH_RKSM_,@function
        .size           $_ZN7cutlass13device_kernelIN5flash19enable_sm80_to_sm89INS1_16FlashAttnBwdSm80INS1_25CollectiveMainloopBwdSm80ILi2ELi2EN4cute5tupleIJNS5_1CILi128EEES8_NS7_ILi64EEEEEENS_6half_tEfNS_4arch4Sm80ELb0ELb1ELb1ELb1ELb1ELb0ELb0ELb0ELi2ELi4ELi4ELi4ELb0EEENS1_24CollectiveEpilogueBwdGQAISA_fSD_Li256ELb1ELb1EEENS1_19SingleTileSchedulerILb1ELb0ELb0ELi128EEEEEEEEEvNT_6ParamsE$_ZN4cute3eso3ESOILb1ELb0EJNS_6LayoutINS_5tupleIJNS3_IJNS3_IJNS_1CILi4EEENS4_ILi2EEEEEENS4_ILi1EEEEEES6_EEENS3_IJNS3_IJNS3_IJS8_NS4_ILi32EEEEEENS4_ILi0EEEEEENS4_ILi64EEEEEEEENS_10ViewEngineIPN7cutlass6half_tEEEEEC2ERKSH_RKSM_,($_ZN7cutlass13device_kernelIN5flash19enable_sm80_to_sm89INS1_16FlashAttnBwdSm80INS1_25CollectiveMainloopBwdSm80ILi2ELi2EN4cute5tupleIJNS5_1CILi128EEES8_NS7_ILi64EEEEEENS_6half_tEfNS_4arch4Sm80ELb0ELb1ELb1ELb1ELb1ELb0ELb0ELb0ELi2ELi4ELi4ELi4ELb0EEENS1_24CollectiveEpilogueBwdGQAISA_fSD_Li256ELb1ELb1EEENS1_19SingleTileSchedulerILb1ELb0ELb0ELi128EEEEEEEEEvNT_6ParamsE$_ZN4cute3eso3ESOILb1ELb0EJNS_6LayoutINS_5tupleIJNS3_IJNS3_IJNS_1CILi4EEENS4_ILi2EEEEEENS4_ILi1EEEEEES6_EEENS3_IJNS3_IJNS3_IJS8_NS4_ILi32EEEEEENS4_ILi0EEEEEENS4_ILi64EEEEEEEEiEEC2ERKSH_RKi - $_ZN7cutlass13device_kernelIN5flash19enable_sm80_to_sm89INS1_16FlashAttnBwdSm80INS1_25CollectiveMainloopBwdSm80ILi2ELi2EN4cute5tupleIJNS5_1CILi128EEES8_NS7_ILi64EEEEEENS_6half_tEfNS_4arch4Sm80ELb0ELb1ELb1ELb1ELb1ELb0ELb0ELb0ELi2ELi4ELi4ELi4ELb0EEENS1_24CollectiveEpilogueBwdGQAISA_fSD_Li256ELb1ELb1EEENS1_19SingleTileSchedulerILb1ELb0ELb0ELi128EEEEEEEEEvNT_6ParamsE$_ZN4cute3eso3ESOILb1ELb0EJNS_6LayoutINS_5tupleIJNS3_IJNS3_IJNS_1CILi4EEENS4_ILi2EEEEEENS4_ILi1EEEEEES6_EEENS3_IJNS3_IJNS3_IJS8_NS4_ILi32EEEEEENS4_ILi0EEEEEENS4_ILi64EEEEEEEENS_10ViewEngineIPN7cutlass6half_tEEEEEC2ERKSH_RKSM_)
$_ZN7cutlass13device_kernelIN5flash19enable_sm80_to_sm89INS1_16FlashAttnBwdSm80INS1_25CollectiveMainloopBwdSm80ILi2ELi2EN4cute5tupleIJNS5_1CILi128EEES8_NS7_ILi64EEEEEENS_6half_tEfNS_4arch4Sm80ELb0ELb1ELb1ELb1ELb1ELb0ELb0ELb0ELi2ELi4ELi4ELi4ELb0EEENS1_24CollectiveEpilogueBwdGQAISA_fSD_Li256ELb1ELb1EEENS1_19SingleTileSchedulerILb1ELb0ELb0ELi128EEEEEEEEEvNT_6ParamsE$_ZN4cute3eso3ESOILb1ELb0EJNS_6LayoutINS_5tupleIJNS3_IJNS3_IJNS_1CILi4EEENS4_ILi2EEEEEENS4_ILi1EEEEEES6_EEENS3_IJNS3_IJNS3_IJS8_NS4_ILi32EEEEEENS4_ILi0EEEEEENS4_ILi64EEEEEEEENS_10ViewEngineIPN7cutlass6half_tEEEEEC2ERKSH_RKSM_:
[----:B------:R-:W-:Y:S01]  /*7810*/  IADD3 R2, R82, -c[0x0][0x20], RZ ;  /* 0x8000080052027a10 */ /* 0x000fe20007ffe0ff */
[----:B------:R-:W-:Y:S01]  /*7820*/  IMAD.MOV.U32 R39, RZ, RZ, R3 ;  /* 0x000000ffff277224 */ /* 0x000fe200078e0003 */
[----:B------:R-:W-:Y:S01]  /*7830*/  MOV R40, R36 ;  /* 0x0000002400287202 */ /* 0x000fe20000000f00 */
[----:B------:R-:W-:-:S03]  /*7840*/  IMAD.MOV.U32 R41, RZ, RZ, 0x0 ;  /* 0x00000000ff297424 */ /* 0x000fc600078e00ff */
[----:B------:R1:W-:Y:S01]  /*7850*/  STL.64 [R2], R38 ;  /* 0x0000002602007387 */ /* 0x0003e20000100a00 */
[----:B------:R-:W-:Y:S05]  /*7860*/  RET.REL.NODEC R40 `(_ZN7cutlass13device_kernelIN5flash19enable_sm80_to_sm89INS1_16FlashAttnBwdSm80INS1_25CollectiveMainloopBwdSm80ILi2ELi2EN4cute5tupleIJNS5_1CILi128EEES8_NS7_ILi64EEEEEENS_6half_tEfNS_4arch4Sm80ELb0ELb1ELb1ELb1ELb1ELb0ELb0ELb0ELi2ELi4ELi4ELi4ELb0EEENS1_24CollectiveEpilogueBwdGQAISA_fSD_Li256ELb1ELb1EEENS1_19SingleTileSchedulerILb1ELb0ELb0ELi128EEEEEEEEEvNT_6ParamsE) ;  /* 0xffff879028007950 */ /* 0x000fea0003c3ffff */
        .type           $_ZN7cutlass13device_kernelIN5flash19enable_sm80_to_sm89INS1_16FlashAttnBwdSm80INS1_25CollectiveMainloopBwdSm80ILi2ELi2EN4cute5tupleIJNS5_1CILi128EEES8_NS7_ILi64EEEEEENS_6half_tEfNS_4arch4Sm80ELb0ELb1ELb1ELb1ELb1ELb0ELb0ELb0ELi2ELi4ELi4ELi4ELb0EEENS1_24CollectiveEpilogueBwdGQAISA_fSD_Li256ELb1ELb1EEENS1_19SingleTileSchedulerILb1ELb0ELb0ELi128EEEEEEEEEvNT_6ParamsE$_ZN4cute3eso3ESOILb1ELb0EJNS_6LayoutINS_5tupleIJNS3_IJNS3_IJNS_1CILi4EEENS4_ILi2EEEEEENS4_ILi1EEEEEES6_EEENS3_IJNS3_IJNS3_IJS8_NS4_ILi32EEEEEENS4_ILi0EEEEEENS4_ILi64EEEEEEEEiEEC2ERKSH_RKi,@function
        .size           $_ZN7cutlass13device_kernelIN5flash19enable_sm80_to_sm89INS1_16FlashAttnBwdSm80INS1_25CollectiveMainloopBwdSm80ILi2ELi2EN4cute5tupleIJNS5_1CILi128EEES8_NS7_ILi64EEEEEENS_6half_tEfNS_4arch4Sm80ELb0ELb1ELb1ELb1ELb1ELb0ELb0ELb0ELi2ELi4ELi4ELi4ELb0EEENS1_24CollectiveEpilogueBwdGQAISA_fSD_Li256ELb1ELb1EEENS1_19SingleTileSchedulerILb1ELb0ELb0ELi128EEEEEEEEEvNT_6ParamsE$_ZN4cute3eso3ESOILb1ELb0EJNS_6LayoutINS_5tupleIJNS3_IJNS3_IJNS_1CILi4EEENS4_ILi2EEEEEENS4_ILi1EEEEEES6_EEENS3_IJNS3_IJNS3_IJS8_NS4_ILi32EEEEEENS4_ILi0EEEEEENS4_ILi64EEEEEEEEiEEC2ERKSH_RKi,($_ZN7cutlass13device_kernelIN5flash19enable_sm80_to_sm89INS1_16FlashAttnBwdSm80INS1_25CollectiveMainloopBwdSm80ILi2ELi2EN4cute5tupleIJNS5_1CILi128EEES8_NS7_ILi64EEEEEENS_6half_tEfNS_4arch4Sm80ELb0ELb1ELb1ELb1ELb1ELb0ELb0ELb0ELi2ELi4ELi4ELi4ELb0EEENS1_24CollectiveEpilogueBwdGQAISA_fSD_Li256ELb1ELb1EEENS1_19SingleTileSchedulerILb1ELb0ELb0ELi128EEEEEEEEEvNT_6ParamsE$_ZN4cute3eso3ESOILb1ELb0EJNS_6LayoutINS_5tupleIJNS3_IJNS3_IJNS_1CILi4EEENS4_ILi2EEEEEENS4_ILi1EEEEEES6_NS4_ILi8EEEEEENS3_IJNS3_IJNS3_IJS8_NS4_ILi32EEEEEENS4_ILi0EEEEEENS4_ILi64EEES5_EEEEENS_10ViewEngineIPN7cutlass6half_tEEEEEC2ERKSI_RKSN_ - $_ZN7cutlass13device_kernelIN5flash19enable_sm80_to_sm89INS1_16FlashAttnBwdSm80INS1_25CollectiveMainloopBwdSm80ILi2ELi2EN4cute5tupleIJNS5_1CILi128EEES8_NS7_ILi64EEEEEENS_6half_tEfNS_4arch4Sm80ELb0ELb1ELb1ELb1ELb1ELb0ELb0ELb0ELi2ELi4ELi4ELi4ELb0EEENS1_24CollectiveEpilogueBwdGQAISA_fSD_Li256ELb1ELb1EEENS1_19SingleTileSchedulerILb1ELb0ELb0ELi128EEEEEEEEEvNT_6ParamsE$_ZN4cute3eso3ESOILb1ELb0EJNS_6LayoutINS_5tupleIJNS3_IJNS3_IJNS_1CILi4EEENS4_ILi2EEEEEENS4_ILi1EEEEEES6_EEENS3_IJNS3_IJNS3_IJS8_NS4_ILi32EEEEEENS4_ILi0EEEEEENS4_ILi64EEEEEEEEiEEC2ERKSH_RKi)
$_ZN7cutlass13device_kernelIN5flash19enable_sm80_to_sm89INS1_16FlashAttnBwdSm80INS1_25CollectiveMainloopBwdSm80ILi2ELi2EN4cute5tupleIJNS5_1CILi128EEES8_NS7_ILi64EEEEEENS_6half_tEfNS_4arch4Sm80ELb0ELb1ELb1ELb1ELb1ELb0ELb0ELb0ELi2ELi4ELi4ELi4ELb0EEENS1_24CollectiveEpilogueBwdGQAISA_fSD_Li256ELb1ELb1EEENS1_19SingleTileSchedulerILb1ELb0ELb0ELi128EEEEEEEEEvNT_6ParamsE$_ZN4cute3eso3ESOILb1ELb0EJNS_6LayoutINS_5tupleIJNS3_IJNS3_IJNS_1CILi4EEENS4_ILi2EEEEEENS4_ILi1EEEEEES6_EEENS3_IJNS3_IJNS3_IJS8_NS4_ILi32EEEEEENS4_ILi0EEEEEENS4_ILi64EEEEEEEEiEEC2ERKSH_RKi:
[----:B------:R-:W-:Y:S01]  /*7870*/  IADD3 R2, R82, -c[0x0][0x20], RZ ;  /* 0x8000080052027a10 */ /* 0x000fe20007ffe0ff */
[----:B------:R-:W-:Y:S01]  /*7880*/  IMAD.MOV.U32 R38, RZ, RZ, R36 ;  /* 0x000000ffff267224 */ /* 0x000fe200078e0024 */
[----:B------:R-:W-:-:S03]  /*7890*/  MOV R39, 0x0 ;  /* 0x0000000000277802 */ /* 0x000fc60000000f00 */
[----:B------:R1:W-:Y:S01]  /*78a0*/  STL [R2], R3 ;  /* 0x0000000302007387 */ /* 0x0003e20000100800 */
[----:B------:R-:W-:Y:S05]  /*78b0*/  RET.REL.NODEC R38 `(_ZN7cutlass13device_kernelIN5flash19enable_sm80_to_sm89INS1_16FlashAttnBwdSm80INS1_25CollectiveMainloopBwdSm80ILi2ELi2EN4cute5tupleIJNS5_1CILi128EEES8_NS7_ILi64EEEEEENS_6half_tEfNS_4arch4Sm80ELb0ELb1ELb1ELb1ELb1ELb0ELb0ELb0ELi2ELi4ELi4ELi4ELb0EEENS1_24CollectiveEpilogueBwdGQAISA_fSD_Li256ELb1ELb1EEENS1_19SingleTileSchedulerILb1ELb0ELb0ELi128EEEEEEEEEvNT_6ParamsE) ;  /* 0xffff874026007950 */ /* 0x000fea0003c3ffff */
        .type           $_ZN7cutlass13device_kernelIN5flash19enable_sm80_to_sm89INS1_16FlashAttnBwdSm80INS1_25CollectiveMainloopBwdSm80ILi2ELi2EN4cute5tupleIJNS5_1CILi128EEES8_NS7_ILi64EEEEEENS_6half_tEfNS_4arch4Sm80ELb0ELb1ELb1ELb1ELb1ELb0ELb0ELb0ELi2ELi4ELi4ELi4ELb0EEENS1_24CollectiveEpilogueBwdGQAISA_fSD_Li256ELb1ELb1EEENS1_19SingleTileSchedulerILb1ELb0ELb0ELi128EEEEEEEEEvNT_6ParamsE$_ZN4cute3eso3ESOILb1ELb0EJNS_6LayoutINS_5tupleIJNS3_IJNS3_IJNS_1CILi4EEENS4_ILi2EEEEEENS4_ILi1EEEEEES6_NS4_ILi8EEEEEENS3_IJNS3_IJNS3_IJS8_NS4_ILi32EEEEEENS4_ILi0EEEEEENS4_ILi64EEES5_EEEEENS_10ViewEngineIPN7cutlass6half_tEEEEEC2ERKSI_RKSN_,@function
        .size           $_ZN7cutlass13device_kernelIN5flash19enable_sm80_to_sm89INS1_16FlashAttnBwdSm80INS1_25CollectiveMainloopBwdSm80ILi2ELi2EN4cute5tupleIJNS5_1CILi128EEES8_NS7_ILi64EEEEEENS_6half_tEfNS_4arch4Sm80ELb0ELb1ELb1ELb1ELb1ELb0ELb0ELb0ELi2ELi4ELi4ELi4ELb0EEENS1_24CollectiveEpilogueBwdGQAISA_fSD_Li256ELb1ELb1EEENS1_19SingleTileSchedulerILb1ELb0ELb0ELi128EEEEEEEEEvNT_6ParamsE$_ZN4cute3eso3ESOILb1ELb0EJNS_6LayoutINS_5tupleIJNS3_IJNS3_IJNS_1CILi4EEENS4_ILi2EEEEEENS4_ILi1EEEEEES6_NS4_ILi8EEEEEENS3_IJNS3_IJNS3_IJS8_NS4_ILi32EEEEEENS4_ILi0EEEEEENS4_ILi64EEES5_EEEEENS_10ViewEngineIPN7cutlass6half_tEEEEEC2ERKSI_RKSN_,($_ZN7cutlass13device_kernelIN5flash19enable_sm80_to_sm89INS1_16FlashAttnBwdSm80INS1_25CollectiveMainloopBwdSm80ILi2ELi2EN4cute5tupleIJNS5_1CILi128EEES8_NS7_ILi64EEEEEENS_6half_tEfNS_4arch4Sm80ELb0ELb1ELb1ELb1ELb1ELb0ELb0ELb0ELi2ELi4ELi4ELi4ELb0EEENS1_24CollectiveEpilogueBwdGQAISA_fSD_Li256ELb1ELb1EEENS1_19SingleTileSchedulerILb1ELb0ELb0ELi128EEEEEEEEEvNT_6ParamsE$_ZN4cute3eso3ESOILb1ELb0EJNS_6LayoutINS_5tupleIJNS3_IJNS3_IJNS_1CILi4EEENS4_ILi8EEEEEENS3_IJS5_NS4_ILi2EEEEEEEEENS3_IJNS3_IJS8_S8_EEENS3_IJS8_S6_EEEEEEEEENS3_IJNS3_IJNS3_IJNS_11ScaledBasisIS8_JLi1EEEENSF_INS4_ILi1EEEJLi0EEEEEEENS3_IJNSF_INS4_ILi16EEEJLi0EEEENSF_IS6_JLi1EEEEEEEEEENS3_IJNS3_IJNSF_ISH_JLi1EEEENSF_IS6_JLi0EEEEEEENS3_IJNSF_INS4_ILi64EEEJLi0EEEENSF_ISK_JLi1EEEEEEEEEEEEEEENS_10ViewEngineINS_23ArithmeticTupleIteratorINS_15ArithmeticTupleIJNS4_ILi0EEES12_EEEEEEEEEC2ERKSY_RKS15_ - $_ZN7cutlass13device_kernelIN5flash19enable_sm80_to_sm89INS1_16FlashAttnBwdSm80INS1_25CollectiveMainloopBwdSm80ILi2ELi2EN4cute5tupleIJNS5_1CILi128EEES8_NS7_ILi64EEEEEENS_6half_tEfNS_4arch4Sm80ELb0ELb1ELb1ELb1ELb1ELb0ELb0ELb0ELi2ELi4ELi4ELi4ELb0EEENS1_24CollectiveEpilogueBwdGQAISA_fSD_Li256ELb1ELb1EEENS1_19SingleTileSchedulerILb1ELb0ELb0ELi128EEEEEEEEEvNT_6ParamsE$_ZN4cute3eso3ESOILb1ELb0EJNS_6LayoutINS_5tupleIJNS3_IJNS3_IJNS_1CILi4EEENS4_ILi2EEEEEENS4_ILi1EEEEEES6_NS4_ILi8EEEEEENS3_IJNS3_IJNS3_IJS8_NS4_ILi32EEEEEENS4_ILi0EEEEEENS4_ILi64EEES5_EEEEENS_10ViewEngineIPN7cutlass6half_tEEEEEC2ERKSI_RKSN_)
$_ZN7cutlass13device_kernelIN5flash19enable_sm80_to_sm89INS1_16FlashAttnBwdSm80INS1_25CollectiveMainloopBwdSm80ILi2ELi2EN4cute5tupleIJNS5_1CILi128EEES8_NS7_ILi64EEEEEENS_6half_tEfNS_4arch4Sm80ELb0ELb1ELb1ELb1ELb1ELb0ELb0ELb0ELi2ELi4ELi4ELi4ELb0EEENS1_24CollectiveEpilogueBwdGQAISA_fSD_Li256ELb1ELb1EEENS1_19SingleTileSchedulerILb1ELb0ELb0ELi128EEEEEEEEEvNT_6ParamsE$_ZN4cute3eso3ESOILb1ELb0EJNS_6LayoutINS_5tupleIJNS3_IJNS3_IJNS_1CILi4EEENS4_ILi2EEEEEENS4_ILi1EEEEEES6_NS4_ILi8EEEEEENS3_IJNS3_IJNS3_IJS8_NS4_ILi32EEEEEENS4_ILi0EEEEEENS4_ILi64EEES5_EEEEENS_10ViewEngineIPN7cutlass6half_tEEEEEC2ERKSI_RKSN_:
[----:B------:R-:W-:Y:S01]  /*78c0*/  IADD3 R2, R82, -c[0x0][0x20], RZ ;  /* 0x8000080052027a10 */ /* 0x000fe20007ffe0ff */
[----:B------:R-:W-:Y:S01]  /*78d0*/  IMAD.MOV.U32 R12, RZ, RZ, R9 ;  /* 0x000000ffff0c7224 */ /* 0x000fe200078e0009 */
[----:B------:R-:W-:Y:S01]  /*78e0*/  MOV R13, R3 ;  /* 0x00000003000d7202 */ /* 0x000fe20000000f00 */
[----:B------:R-:W-:-:S04]  /*78f0*/  IMAD.MOV.U32 R11, RZ, RZ, 0x0 ;  /* 0x00000000ff0b7424 */ /* 0x000fc800078e00ff */
[----:B------:R1:W-:Y:S01]  /*7900*/  STL.64 [R2], R12 ;  /* 0x0000000c02007387 */ /* 0x0003e20000100a00 */
[----:B------:R-:W-:Y:S05]  /*7910*/  RET.REL.NODEC R10 `(_ZN7cutlass13device_kernelIN5flash19enable_sm80_to_sm89INS1_16FlashAttnBwdSm80INS1_25CollectiveMainloopBwdSm80ILi2ELi2EN4cute5tupleIJNS5_1CILi128EEES8_NS7_ILi64EEEEEENS_6half_tEfNS_4arch4Sm80ELb0ELb1ELb1ELb1ELb1ELb0ELb0ELb0ELi2ELi4ELi4ELi4ELb0EEENS1_24CollectiveEpilogueBwdGQAISA_fSD_Li256ELb1ELb1EEENS1_19SingleTileSchedulerILb1ELb0ELb0ELi128EEEEEEEEEvNT_6ParamsE) ;  /* 0xffff86e00a007950 */ /* 0x000fea0003c3ffff */
        .type           $_ZN7cutlass13device_kernelIN5flash19enable_sm80_to_sm89INS1_16FlashAttnBwdSm80INS1_25CollectiveMainloopBwdSm80ILi2ELi2EN4cute5tupleIJNS5_1CILi128EEES8_NS7_ILi64EEEEEENS_6half_tEfNS_4arch4Sm80ELb0ELb1ELb1ELb1ELb1ELb0ELb0ELb0ELi2ELi4ELi4ELi4ELb0EEENS1_24CollectiveEpilogueBwdGQAISA_fSD_Li256ELb1ELb1EEENS1_19SingleTileSchedulerILb1ELb0ELb0ELi128EEEEEEEEEvNT_6ParamsE$_ZN4cute3eso3ESOILb1ELb0EJNS_6LayoutINS_5tupleIJNS3_IJNS3_IJNS_1CILi4EEENS4_ILi8EEEEEENS3_IJS5_NS4_ILi2EEEEEEEEENS3_IJNS3_IJS8_S8_EEENS3_IJS8_S6_EEEEEEEEENS3_IJNS3_IJNS3_IJNS_11ScaledBasisIS8_JLi1EEEENSF_INS4_ILi1EEEJLi0EEEEEEENS3_IJNSF_INS4_ILi16EEEJLi0EEEENSF_IS6_JLi1EEEEEEEEEENS3_IJNS3_IJNSF_ISH_JLi1EEEENSF_IS6_JLi0EEEEEEENS3_IJNSF_INS4_ILi64EEEJLi0EEEENSF_ISK_JLi1EEEEEEEEEEEEEEENS_10ViewEngineINS_23ArithmeticTupleIteratorINS_15ArithmeticTupleIJNS4_ILi0EEES12_EEEEEEEEEC2ERKSY_RKS15_,@function
        .size           $_ZN7cutlass13device_kernelIN5flash19enable_sm80_to_sm89INS1_16FlashAttnBwdSm80INS1_25CollectiveMainloopBwdSm80ILi2ELi2EN4cute5tupleIJNS5_1CILi128EEES8_NS7_ILi64EEEEEENS_6half_tEfNS_4arch4Sm80ELb0ELb1ELb1ELb1ELb1ELb0ELb0ELb0ELi2ELi4ELi4ELi4ELb0EEENS1_24CollectiveEpilogueBwdGQAISA_fSD_Li256ELb1ELb1EEENS1_19SingleTileSchedulerILb1ELb0ELb0ELi128EEEEEEEEEvNT_6ParamsE$_ZN4cute3eso3ESOILb1ELb0EJNS_6LayoutINS_5tupleIJNS3_IJNS3_IJNS_1CILi4EEENS4_ILi8EEEEEENS3_IJS5_NS4_ILi2EEEEEEEEENS3_IJNS3_IJS8_S8_EEENS3_IJS8_S6_EEEEEEEEENS3_IJNS3_IJNS3_IJNS_11ScaledBasisIS8_JLi1EEEENSF_INS4_ILi1EEEJLi0EEEEEEENS3_IJNSF_INS4_ILi16EEEJLi0EEEENSF_IS6_JLi1EEEEEEEEEENS3_IJNS3_IJNSF_ISH_JLi1EEEENSF_IS6_JLi0EEEEEEENS3_IJNSF_INS4_ILi64EEEJLi0EEEENSF_ISK_JLi1EEEEEEEEEEEEEEENS_10ViewEngineINS_23ArithmeticTupleIteratorINS_15ArithmeticTupleIJNS4_ILi0EEES12_EEEEEEEEEC2ERKSY_RKS15_,($_ZN7cutlass13device_kernelIN5flash19enable_sm80_to_sm89INS1_16FlashAttnBwdSm80INS1_25CollectiveMainloopBwdSm80ILi2ELi2EN4cute5tupleIJNS5_1CILi128EEES8_NS7_ILi64EEEEEENS_6half_tEfNS_4arch4Sm80ELb0ELb1ELb1ELb1ELb1ELb0ELb0ELb0ELi2ELi4ELi4ELi4ELb0EEENS1_24CollectiveEpilogueBwdGQAISA_fSD_Li256ELb1ELb1EEENS1_19SingleTileSchedulerILb1ELb0ELb0ELi128EEEEEEEEEvNT_6ParamsE$_ZN4cute3eso3ESOILb1ELb0EJNS_6LayoutINS_5tupleIJNS3_IJNS3_IJNS_1CILi8EEENS4_ILi1EEEEEES6_EEENS3_IJNS3_IJS6_S6_EEENS4_ILi2EEEEEEEEENS3_IJNS3_IJNS3_IJS6_NS4_ILi0EEEEEESD_EEENS3_IJNS3_IJSD_SD_EEENS4_ILi4096EEEEEEEEEEENS_10ViewEngineINS_8smem_ptrIPN7cutlass6half_tEEEEEEEC2ERKSK_RKSR_ - $_ZN7cutlass13device_kernelIN5flash19enable_sm80_to_sm89INS1_16FlashAttnBwdSm80INS1_25CollectiveMainloopBwdSm80ILi2ELi2EN4cute5tupleIJNS5_1CILi128EEES8_NS7_ILi64EEEEEENS_6half_tEfNS_4arch4Sm80ELb0ELb1ELb1ELb1ELb1ELb0ELb0ELb0ELi2ELi4ELi4ELi4ELb0EEENS1_24CollectiveEpilogueBwdGQAISA_fSD_Li256ELb1ELb1EEENS1_19SingleTileSchedulerILb1ELb0ELb0ELi128EEEEEEEEEvNT_6ParamsE$_ZN4cute3eso3ESOILb1ELb0EJNS_6LayoutINS_5tupleIJNS3_IJNS3_IJNS_1CILi4EEENS4_ILi8EEEEEENS3_IJS5_NS4_ILi2EEEEEEEEENS3_IJNS3_IJS8_S8_EEENS3_IJS8_S6_EEEEEEEEENS3_IJNS3_IJNS3_IJNS_11ScaledBasisIS8_JLi1EEEENSF_INS4_ILi1EEEJLi0EEEEEEENS3_IJNSF_INS4_ILi16EEEJLi0EEEENSF_IS6_JLi1EEEEEEEEEENS3_IJNS3_IJNSF_ISH_JLi1EEEENSF_IS6_JLi0EEEEEEENS3_IJNSF_INS4_ILi64EEEJLi0EEEENSF_ISK_JLi1EEEEEEEEEEEEEEENS_10ViewEngineINS_23ArithmeticTupleIteratorINS_15ArithmeticTupleIJNS4_ILi0EEES12_EEEEEEEEEC2ERKSY_RKS15_)
$_ZN7cutlass13device_kernelIN5flash19enable_sm80_to_sm89INS1_16FlashAttnBwdSm80INS1_25CollectiveMainloopBwdSm80ILi2ELi2EN4cute5tupleIJNS5_1CILi128EEES8_NS7_ILi64EEEEEENS_6half_tEfNS_4arch4Sm80ELb0ELb1ELb1ELb1ELb1ELb0ELb0ELb0ELi2ELi4ELi4ELi4ELb0EEENS1_24CollectiveEpilogueBwdGQAISA_fSD_Li256ELb1ELb1EEENS1_19SingleTileSchedulerILb1ELb0ELb0ELi128EEEEEEEEEvNT_6ParamsE$_ZN4cute3eso3ESOILb1ELb0EJNS_6LayoutINS_5tupleIJNS3_IJNS3_IJNS_1CILi4EEENS4_ILi8EEEEEENS3_IJS5_NS4_ILi2EEEEEEEEENS3_IJNS3_IJS8_S8_EEENS3_IJS8_S6_EEEEEEEEENS3_IJNS3_IJNS3_IJNS_11ScaledBasisIS8_JLi1EEEENSF_INS4_ILi1EEEJLi0EEEEEEENS3_IJNSF_INS4_ILi16EEEJLi0EEEENSF_IS6_JLi1EEEEEEEEEENS3_IJNS3_IJNSF_ISH_JLi1EEEENSF_IS6_JLi0EEEEEEENS3_IJNSF_INS4_ILi64EEEJLi0EEEENSF_ISK_JLi1EEEEEEEEEEEEEEENS_10ViewEngineINS_23ArithmeticTupleIteratorINS_15ArithmeticTupleIJNS4_ILi0EEES12_EEEEEEEEEC2ERKSY_RKS15_:
[----:B------:R-:W-:Y:S01]  /*7920*/  IADD3 R3, R7, -c[0x0][0x20], RZ ;  /* 0x8000080007037a10 */ /* 0x000fe20007ffe0ff */
[----:B------:R-:W-:Y:S01]  /*7930*/  IMAD.MOV.U32 R13, RZ, RZ, 0x0 ;  /* 0x00000000ff0d7424 */ /* 0x000fe200078e00ff */
[----:B------:R-:W-:-:S05]  /*7940*/  PRMT R7, RZ, 0x7610, R7 ;  /* 0x00007610ff077816 */ /* 0x000fca0000000007 */
[----:B------:R1:W-:Y:S01]  /*7950*/  STL.U8 [R3], R7 ;  /* 0x0000000703007387 */ /* 0x0003e20000100000 */
[----:B------:R-:W-:Y:S05]  /*7960*/  RET.REL.NODEC R12 `(_ZN7cutlass13device_kernelIN5flash19enable_sm80_to_sm89INS1_16FlashAttnBwdSm80INS1_25CollectiveMainloopBwdSm80ILi2ELi2EN4cute5tupleIJNS5_1CILi128EEES8_NS7_ILi64EEEEEENS_6half_tEfNS_4arch4Sm80ELb0ELb1ELb1ELb1ELb1ELb0ELb0ELb0ELi2ELi4ELi4ELi4ELb0EEENS1_24CollectiveEpilogueBwdGQAISA_fSD_Li256ELb1ELb1EEENS1_19SingleTileSchedulerILb1ELb0ELb0ELi128EEEEEEEEEvNT_6ParamsE) ;  /* 0xffff86900c007950 */ /* 0x000fea0003c3ffff */
        .type           $_ZN7cutlass13device_kernelIN5flash19enable_sm80_to_sm89INS1_16FlashAttnBwdSm80INS1_25CollectiveMainloopBwdSm80ILi2ELi2EN4cute5tupleIJNS5_1CILi128EEES8_NS7_ILi64EEEEEENS_6half_tEfNS_4arch4Sm80ELb0ELb1ELb1ELb1ELb1ELb0ELb0ELb0ELi2ELi4ELi4ELi4ELb0EEENS1_24CollectiveEpilogueBwdGQAISA_fSD_Li256ELb1ELb1EEENS1_19SingleTileSchedulerILb1ELb0ELb0ELi128EEEEEEEEEvNT_6ParamsE$_ZN4cute3eso3ESOILb1ELb0EJNS_6LayoutINS_5tupleIJNS3_IJNS3_IJNS_1CILi8EEENS4_ILi1EEEEEES6_EEENS3_IJNS3_IJS6_S6_EEENS4_ILi2EEEEEEEEENS3_IJNS3_IJNS3_IJS6_NS4_ILi0EEEEEESD_EEENS3_IJNS3_IJSD_SD_EEENS4_ILi4096EEEEEEEEEEENS_10ViewEngineINS_8smem_ptrIPN7cutlass6half_tEEEEEEEC2ERKSK_RKSR_,@function
        .size           $_ZN7cutlass13device_kernelIN5flash19enable_sm80_to_sm89INS1_16FlashAttnBwdSm80INS1_25CollectiveMainloopBwdSm80ILi2ELi2EN4cute5tupleIJNS5_1CILi128EEES8_NS7_ILi64EEEEEENS_6half_tEfNS_4arch4Sm80ELb0ELb1ELb1ELb1ELb1ELb0ELb0ELb0ELi2ELi4ELi4ELi4ELb0EEENS1_24CollectiveEpilogueBwdGQAISA_fSD_Li256ELb1ELb1EEENS1_19SingleTileSchedulerILb1ELb0ELb0ELi128EEEEEEEEEvNT_6ParamsE$_ZN4cute3eso3ESOILb1ELb0EJNS_6LayoutINS_5tupleIJNS3_IJNS3_IJNS_1CILi8EEENS4_ILi1EEEEEES6_EEENS3_IJNS3_IJS6_S6_EEENS4_ILi2EEEEEEEEENS3_IJNS3_IJNS3_IJS6_NS4_ILi0EEEEEESD_EEENS3_IJNS3_IJSD_SD_EEENS4_ILi4096EEEEEEEEEEENS_10ViewEngineINS_8smem_ptrIPN7cutlass6half_tEEEEEEEC2ERKSK_RKSR_,($_ZN7cutlass13device_kernelIN5flash19enable_sm80_to_sm89INS1_16FlashAttnBwdSm80INS1_25CollectiveMainloopBwdSm80ILi2ELi2EN4cute5tupleIJNS5_1CILi128EEES8_NS7_ILi64EEEEEENS_6half_tEfNS_4arch4Sm80ELb0ELb1ELb1ELb1ELb1ELb0ELb0ELb0ELi2ELi4ELi4ELi4ELb0EEENS1_24CollectiveEpilogueBwdGQAISA_fSD_Li256ELb1ELb1EEENS1_19SingleTileSchedulerILb1ELb0ELb0ELi128EEEEEEEEEvNT_6ParamsE$_ZN4cute3eso3ESOILb1ELb0EJNS_6LayoutINS_5tupleIJNS3_IJNS3_IJNS_1CILi8EEENS4_ILi1EEEEEES6_EEENS3_IJNS3_IJS6_S6_EEENS4_ILi2EEEEEEEEENS3_IJNS3_IJNS3_IJS6_NS4_ILi0EEEEEESD_EEENS3_IJNS3_IJSD_SD_EEENS4_ILi64EEEEEEEEEEENS_10ViewEngineIPN7cutlass6half_tEEEEEC2ERKSK_RKSP_ - $_ZN7cutlass13device_kernelIN5flash19enable_sm80_to_sm89INS1_16FlashAttnBwdSm80INS1_25CollectiveMainloopBwdSm80ILi2ELi2EN4cute5tupleIJNS5_1CILi128EEES8_NS7_ILi64EEEEEENS_6half_tEfNS_4arch4Sm80ELb0ELb1ELb1ELb1ELb1ELb0ELb0ELb0ELi2ELi4ELi4ELi4ELb0EEENS1_24CollectiveEpilogueBwdGQAISA_fSD_Li256ELb1ELb1EEENS1_19SingleTileSchedulerILb1ELb0ELb0ELi128EEEEEEEEEvNT_6ParamsE$_ZN4cute3eso3ESOILb1ELb0EJNS_6LayoutINS_5tupleIJNS3_IJNS3_IJNS_1CILi8EEENS4_ILi1EEEEEES6_EEENS3_IJNS3_IJS6_S6_EEENS4_ILi2EEEEEEEEENS3_IJNS3_IJNS3_IJS6_NS4_ILi0EEEEEESD_EEENS3_IJNS3_IJSD_SD_EEENS4_ILi4096EEEEEEEEEEENS_10ViewEngineINS_8smem_ptrIPN7cutlass6half_tEEEEEEEC2ERKSK_RKSR_)
$_ZN7cutlass13device_kernelIN5flash19enable_sm80_to_sm89INS1_16FlashAttnBwdSm80INS1_25CollectiveMainloopBwdSm80ILi2ELi2EN4cute5tupleIJNS5_1CILi128EEES8_NS7_ILi64EEEEEENS_6half_tEfNS_4arch4Sm80ELb0ELb1ELb1ELb1ELb1ELb0ELb0ELb0ELi2ELi4ELi4ELi4ELb0EEENS1_24CollectiveEpilogueBwdGQAISA_fSD_Li256ELb1ELb1EEENS1_19SingleTileSchedulerILb1ELb0ELb0ELi128EEEEEEEEEvNT_6ParamsE$_ZN4cute3eso3ESOILb1ELb0EJNS_6LayoutINS_5tupleIJNS3_IJNS3_IJNS_1CILi8EEENS4_ILi1EEEEEES6_EEENS3_IJNS3_IJS6_S6_EEENS4_ILi2EEEEEEEEENS3_IJNS3_IJNS3_IJS6_NS4_ILi0EEEEEESD_EEENS3_IJNS3_IJSD_SD_EEENS4_ILi4096EEEEEEEEEEENS_10ViewEngineINS_8smem_ptrIPN7cutlass6half_tEEEEEEEC2ERKSK_RKSR_:
[----:B------:R-:W-:Y:S02]  /*7970*/  IADD3 R2, R82, -c[0x0][0x20], RZ ;  /* 0x8000080052027a10 */ /* 0x000fe40007ffe0ff */
[----:B------:R-:W-:-:S03]  /*7980*/  MOV R47, 0x0 ;  /* 0x00000000002f7802 */ /* 0x000fc60000000f00 */
[----:B------:R1:W-:Y:S01]  /*7990*/  STL.64 [R2], R36 ;  /* 0x0000002402007387 */ /* 0x0003e20000100a00 */
[----:B------:R-:W-:Y:S05]  /*79a0*/  RET.REL.NODEC R46 `(_ZN7cutlass13device_kernelIN5flash19enable_sm80_to_sm89INS1_16FlashAttnBwdSm80INS1_25CollectiveMainloopBwdSm80ILi2ELi2EN4cute5tupleIJNS5_1CILi128EEES8_NS7_ILi64EEEEEENS_6half_tEfNS_4arch4Sm80ELb0ELb1ELb1ELb1ELb1ELb0ELb0ELb0ELi2ELi4ELi4ELi4ELb0EEENS1_24CollectiveEpilogueBwdGQAISA_fSD_Li256ELb1ELb1EEENS1_19SingleTileSchedulerILb1ELb0ELb0ELi128EEEEEEEEEvNT_6ParamsE) ;  /* 0xffff86502e007950 */ /* 0x000fea0003c3ffff */
        .type           $_ZN7cutlass13device_kernelIN5flash19enable_sm80_to_sm89INS1_16FlashAttnBwdSm80INS1_25CollectiveMainloopBwdSm80ILi2ELi2EN4cute5tupleIJNS5_1CILi128EEES8_NS7_ILi64EEEEEENS_6half_tEfNS_4arch4Sm80ELb0ELb1ELb1ELb1ELb1ELb0ELb0ELb0ELi2ELi4ELi4ELi4ELb0EEENS1_24CollectiveEpilogueBwdGQAISA_fSD_Li256ELb1ELb1EEENS1_19SingleTileSchedulerILb1ELb0ELb0ELi128EEEEEEEEEvNT_6ParamsE$_ZN4cute3eso3ESOILb1ELb0EJNS_6LayoutINS_5tupleIJNS3_IJNS3_IJNS_1CILi8EEENS4_ILi1EEEEEES6_EEENS3_IJNS3_IJS6_S6_EEENS4_ILi2EEEEEEEEENS3_IJNS3_IJNS3_IJS6_NS4_ILi0EEEEEESD_EEENS3_IJNS3_IJSD_SD_EEENS4_ILi64EEEEEEEEEEENS_10ViewEngineIPN7cutlass6half_tEEEEEC2ERKSK_RKSP_,@function
        .size           $_ZN7cutlass13device_kernelIN5flash19enable_sm80_to_sm89INS1_16FlashAttnBwdSm80INS1_25CollectiveMainloopBwdSm80ILi2ELi2EN4cute5tupleIJNS5_1CILi128EEES8_NS7_ILi64EEEEEENS_6half_tEfNS_4arch4Sm80ELb0ELb1ELb1ELb1ELb1ELb0ELb0ELb0ELi2ELi4ELi4ELi4ELb0EEENS1_24CollectiveEpilogueBwdGQAISA_fSD_Li256ELb1ELb1EEENS1_19SingleTileSchedulerILb1ELb0ELb0ELi128EEEEEEEEEvNT_6ParamsE$_ZN4cute3eso3ESOILb1ELb0EJNS_6LayoutINS_5tupleIJNS3_IJNS3_IJNS_1CILi8EEENS4_ILi1EEEEEES6_EEENS3_IJNS3_IJS6_S6_EEENS4_ILi2EEEEEEEEENS3_IJNS3_IJNS3_IJS6_NS4_ILi0EEEEEESD_EEENS3_IJNS3_IJSD_SD_EEENS4_ILi64EEEEEEEEEEENS_10ViewEngineIPN7cutlass6half_tEEEEEC2ERKSK_RKSP_,($_ZN7cutlass13device_kernelIN5flash19enable_sm80_to_sm89INS1_16FlashAttnBwdSm80INS1_25CollectiveMainloopBwdSm80ILi2ELi2EN4cute5tupleIJNS5_1CILi128EEES8_NS7_ILi64EEEEEENS_6half_tEfNS_4arch4Sm80ELb0ELb1ELb1ELb1ELb1ELb0ELb0ELb0ELi2ELi4ELi4ELi4ELb0EEENS1_24CollectiveEpilogueBwdGQAISA_fSD_Li256ELb1ELb1EEENS1_19SingleTileSchedulerILb1ELb0ELb0ELi128EEEEEEEEEvNT_6ParamsE$_ZN4cute3eso3ESOILb1ELb0EJNS_6LayoutINS_5tupleIJNS3_IJNS3_IJNS_1CILi8EEENS4_ILi1EEEEEES6_EEENS3_IJNS3_IJS6_S6_EEENS4_ILi2EEEEEEEEENS3_IJNS3_IJNS3_IJS6_NS4_ILi0EEEEEESD_EEENS3_IJNS3_IJSD_SD_EEENS4_ILi8192EEEEEEEEEEENS_10ViewEngineINS_8smem_ptrIPN7cutlass6half_tEEEEEEEC2ERKSK_RKSR_ - $_ZN7cutlass13device_kernelIN5flash19enable_sm80_to_sm89INS1_16FlashAttnBwdSm80INS1_25CollectiveMainloopBwdSm80ILi2ELi2EN4cute5tupleIJNS5_1CILi128EEES8_NS7_ILi64EEEEEENS_6half_tEfNS_4arch4Sm80ELb0ELb1ELb1ELb1ELb1ELb0ELb0ELb0ELi2ELi4ELi4ELi4ELb0EEENS1_24CollectiveEpilogueBwdGQAISA_fSD_Li256ELb1ELb1EEENS1_19SingleTileSchedulerILb1ELb0ELb0ELi128EEEEEEEEEvNT_6ParamsE$_ZN4cute3eso3ESOILb1ELb0EJNS_6LayoutINS_5tupleIJNS3_IJNS3_IJNS_1CILi8EEENS4_ILi1EEEEEES6_EEENS3_IJNS3_IJS6_S6_EEENS4_ILi2EEEEEEEEENS3_IJNS3_IJNS3_IJS6_NS4_ILi0EEEEEESD_EEENS3_IJNS3_IJSD_SD_EEENS4_ILi64EEEEEEEEEEENS_10ViewEngineIPN7cutlass6half_tEEEEEC2ERKSK_RKSP_)
$_ZN7cutlass13device_kernelIN5flash19enable_sm80_to_sm89INS1_16FlashAttnBwdSm80INS1_25CollectiveMainloopBwdSm80ILi2ELi2EN4cute5tupleIJNS5_1CILi128EEES8_NS7_ILi64EEEEEENS_6half_tEfNS_4arch4Sm80ELb0ELb1ELb1ELb1ELb1ELb0ELb0ELb0ELi2ELi4ELi4ELi4ELb0EEENS1_24CollectiveEpilogueBwdGQAISA_fSD_Li256ELb1ELb1EEENS1_19SingleTileSchedulerILb1ELb0ELb0ELi128EEEEEEEEEvNT_6ParamsE$_ZN4cute3eso3ESOILb1ELb0EJNS_6LayoutINS_5tupleIJNS3_IJNS3_IJNS_1CILi8EEENS4_ILi1EEEEEES6_EEENS3_IJNS3_IJS6_S6_EEENS4_ILi2EEEEEEEEENS3_IJNS3_IJNS3_IJS6_NS4_ILi0EEEEEESD_EEENS3_IJNS3_IJSD_SD_EEENS4_ILi64EEEEEEEEEEENS_10ViewEngineIPN7cutlass6half_tEEEEEC2ERKSK_RKSP_:
[----:B------:R-:W-:Y:S02]  /*79b0*/  IADD3 R10, R60, -c[0x0][0x20], RZ ;  /* 0x800008003c0a7a10 */ /* 0x000fe40007ffe0ff */
[----:B------:R-:W-:-:S03]  /*79c0*/  MOV R13, 0x0 ;  /* 0x00000000000d7802 */ /* 0x000fc60000000f00 */
[----:B------:R1:W-:Y:S01]  /*79d0*/  STL.64 [R10], R2 ;  /* 0x000000020a007387 */ /* 0x0003e20000100a00 */
[----:B------:R-:W-:Y:S05]  /*79e0*/  RET.REL.NODEC R12 `(_ZN7cutlass13device_kernelIN5flash19enable_sm80_to_sm89INS1_16FlashAttnBwdSm80INS1_25CollectiveMainloopBwdSm80ILi2ELi2EN4cute5tupleIJNS5_1CILi128EEES8_NS7_ILi64EEEEEENS_6half_tEfNS_4arch4Sm80ELb0ELb1ELb1ELb1ELb1ELb0ELb0ELb0ELi2ELi4ELi4ELi4ELb0EEENS1_24CollectiveEpilogueBwdGQAISA_fSD_Li256ELb1ELb1EEENS1_19SingleTileSchedulerILb1ELb0ELb0ELi128EEEEEEEEEvNT_6ParamsE) ;  /* 0xffff86100c007950 */ /* 0x000fea0003c3ffff */
        .type           $_ZN7cutlass13device_kernelIN5flash19enable_sm80_to_sm89INS1_16FlashAttnBwdSm80INS1_25CollectiveMainloopBwdSm80ILi2ELi2EN4cute5tupleIJNS5_1CILi128EEES8_NS7_ILi64EEEEEENS_6half_tEfNS_4arch4Sm80ELb0ELb1ELb1ELb1ELb1ELb0ELb0ELb0ELi2ELi4ELi4ELi4ELb0EEENS1_24CollectiveEpilogueBwdGQAISA_fSD_Li256ELb1ELb1EEENS1_19SingleTileSchedulerILb1ELb0ELb0ELi128EEEEEEEEEvNT_6ParamsE$_ZN4cute3eso3ESOILb1ELb0EJNS_6LayoutINS_5tupleIJNS3_IJNS3_IJNS_1CILi8EEENS4_ILi1EEEEEES6_EEENS3_IJNS3_IJS6_S6_EEENS4_ILi2EEEEEEEEENS3_IJNS3_IJNS3_IJS6_NS4_ILi0EEEEEESD_EEENS3_IJNS3_IJSD_SD_EEENS4_ILi8192EEEEEEEEEEENS_10ViewEngineINS_8smem_ptrIPN7cutlass6half_tEEEEEEEC2ERKSK_RKSR_,@function
        .size           $_ZN7cutlass13device_kernelIN5flash19enable_sm80_to_sm89INS1_16FlashAttnBwdSm80INS1_25CollectiveMainloopBwdSm80ILi2ELi2EN4cute5tupleIJNS5_1CILi128EEES8_NS7_ILi64EEEEEENS_6half_tEfNS_4arch4Sm80ELb0ELb1ELb1ELb1ELb1ELb0ELb0ELb0ELi2ELi4ELi4ELi4ELb0EEENS1_24CollectiveEpilogueBwdGQAISA_fSD_Li256ELb1ELb1EEENS1_19SingleTileSchedulerILb1ELb0ELb0ELi128EEEEEEEEEvNT_6ParamsE$_ZN4cute3eso3ESOILb1ELb0EJNS_6LayoutINS_5tupleIJNS3_IJNS3_IJNS_1CILi8EEENS4_ILi1EEEEEES6_EEENS3_IJNS3_IJS6_S6_EEENS4_ILi2EEEEEEEEENS3_IJNS3_IJNS3_IJS6_NS4_ILi0EEEEEESD_EEENS3_IJNS3_IJSD_SD_EEENS4_ILi8192EEEEEEEEEEENS_10ViewEngineINS_8smem_ptrIPN7cutlass6half_tEEEEEEEC2ERKSK_RKSR_,($_ZN7cutlass13device_kernelIN5flash19enable_sm80_to_sm89INS1_16FlashAttnBwdSm80INS1_25CollectiveMainloopBwdSm80ILi2ELi2EN4cute5tupleIJNS5_1CILi128EEES8_NS7_ILi64EEEEEENS_6half_tEfNS_4arch4Sm80ELb0ELb1ELb1ELb1ELb1ELb0ELb0ELb0ELi2ELi4ELi4ELi4ELb0EEENS1_24CollectiveEpilogueBwdGQAISA_fSD_Li256ELb1ELb1EEENS1_19SingleTileSchedulerILb1ELb0ELb0ELi128EEEEEEEEEvNT_6ParamsE$_ZN4cute3eso3ESOILb1ELb0EJNS_6LayoutINS_5tupleIJNS3_IJNS3_IJNS_1CILi8EEENS4_ILi1EEEEEES6_EEENS3_IJNS3_IJS6_S6_EEENS4_ILi2EEEEEEEEENS3_IJNS3_IJNS3_IJS6_NS4_ILi0EEEEEESD_EEENS3_IJNS3_IJSD_SD_EEES5_EEEEEEEENS_10ViewEngineIPN7cutlass6half_tEEEEEC2ERKSJ_RKSO_ - $_ZN7cutlass13device_kernelIN5flash19enable_sm80_to_sm89INS1_16FlashAttnBwdSm80INS1_25CollectiveMainloopBwdSm80ILi2ELi2EN4cute5tupleIJNS5_1CILi128EEES8_NS7_ILi64EEEEEENS_6half_tEfNS_4arch4Sm80ELb0ELb1ELb1ELb1ELb1ELb0ELb0ELb0ELi2ELi4ELi4ELi4ELb0EEENS1_24CollectiveEpilogueBwdGQAISA_fSD_Li256ELb1ELb1EEENS1_19SingleTileSchedulerILb1ELb0ELb0ELi128EEEEEEEEEvNT_6ParamsE$_ZN4cute3eso3ESOILb1ELb0EJNS_6LayoutINS_5tupleIJNS3_IJNS3_IJNS_1CILi8EEENS4_ILi1EEEEEES6_EEENS3_IJNS3_IJS6_S6_EEENS4_ILi2EEEEEEEEENS3_IJNS3_IJNS3_IJS6_NS4_ILi0EEEEEESD_EEENS3_IJNS3_IJSD_SD_EEENS4_ILi8192EEEEEEEEEEENS_10ViewEngineINS_8smem_ptrIPN7cutlass6half_tEEEEEEEC2ERKSK_RKSR_)
$_ZN7cutlass13device_kernelIN5flash19enable_sm80_to_sm89INS1_16FlashAttnBwdSm80INS1_25CollectiveMainloopBwdSm80ILi2ELi2EN4cute5tupleIJNS5_1CILi128EEES8_NS7_ILi64EEEEEENS_6half_tEfNS_4arch4Sm80ELb0ELb1ELb1ELb1ELb1ELb0ELb0ELb0ELi2ELi4ELi4ELi4ELb0EEENS1_24CollectiveEpilogueBwdGQAISA_fSD_Li256ELb1ELb1EEENS1_19SingleTileSchedulerILb1ELb0ELb0ELi128EEEEEEEEEvNT_6ParamsE$_ZN4cute3eso3ESOILb1ELb0EJNS_6LayoutINS_5tupleIJNS3_IJNS3_IJNS_1CILi8EEENS4_ILi1EEEEEES6_EEENS3_IJNS3_IJS6_S6_EEENS4_ILi2EEEEEEEEENS3_IJNS3_IJNS3_IJS6_NS4_ILi0EEEEEESD_EEENS3_IJNS3_IJSD_SD_EEENS4_ILi8192EEEEEEEEEEENS_10ViewEngineINS_8smem_ptrIPN7cutlass6half_tEEEEEEEC2ERKSK_RKSR_:
[----:B------:R-:W-:Y:S01]  /*79f0*/  IADD3 R3, R60, -c[0x0][0x20], RZ ;  /* 0x800008003c037a10 */ /* 0x000fe20007ffe0ff */
[----:B------:R-:W-:Y:S01]  /*7a00*/  IMAD.MOV.U32 R14, RZ, RZ, R2 ;  /* 0x000000ffff0e7224 */ /* 0x000fe200078e0002 */
[----:B------:R-:W-:Y:S01]  /*7a10*/  MOV R15, R13 ;  /* 0x0000000d000f7202 */ /* 0x000fe20000000f00 */
[----:B------:R-:W-:-:S04]  /*7a20*/  IMAD.MOV.U32 R13, RZ, RZ, 0x0 ;  /* 0x00000000ff0d7424 */ /* 0x000fc800078e00ff */
[----:B------:R1:W-:Y:S01]  /*7a30*/  STL.64 [R3], R14 ;  /* 0x0000000e03007387 */ /* 0x0003e20000100a00 */
[----:B------:R-:W-:Y:S05]  /*7a40*/  RET.REL.NODEC R12 `(_ZN7cutlass13device_kernelIN5flash19enable_sm80_to_sm89INS1_16FlashAttnBwdSm80INS1_25CollectiveMainloopBwdSm80ILi2ELi2EN4cute5tupleIJNS5_1CILi128EEES8_NS7_ILi64EEEEEENS_6half_tEfNS_4arch4Sm80ELb0ELb1ELb1ELb1ELb1ELb0ELb0ELb0ELi2ELi4ELi4ELi4ELb0EEENS1_24CollectiveEpilogueBwdGQAISA_fSD_Li256ELb1ELb1EEENS1_19SingleTileSchedulerILb1ELb0ELb0ELi128EEEEEEEEEvNT_6ParamsE) ;  /* 0xffff85b00c007950 */ /* 0x000fea0003c3ffff */
        .type           $_ZN7cutlass13device_kernelIN5flash19enable_sm80_to_sm89INS1_16FlashAttnBwdSm80INS1_25CollectiveMainloopBwdSm80ILi2ELi2EN4cute5tupleIJNS5_1CILi128EEES8_NS7_ILi64EEEEEENS_6half_tEfNS_4arch4Sm80ELb0ELb1ELb1ELb1ELb1ELb0ELb0ELb0ELi2ELi4ELi4ELi4ELb0EEENS1_24CollectiveEpilogueBwdGQAISA_fSD_Li256ELb1ELb1EEENS1_19SingleTileSchedulerILb1ELb0ELb0ELi128EEEEEEEEEvNT_6ParamsE$_ZN4cute3eso3ESOILb1ELb0EJNS_6LayoutINS_5tupleIJNS3_IJNS3_IJNS_1CILi8EEENS4_ILi1EEEEEES6_EEENS3_IJNS3_IJS6_S6_EEENS4_ILi2EEEEEEEEENS3_IJNS3_IJNS3_IJS6_NS4_ILi0EEEEEESD_EEENS3_IJNS3_IJSD_SD_EEES5_EEEEEEEENS_10ViewEngineIPN7cutlass6half_tEEEEEC2ERKSJ_RKSO_,@function
        .size           $_ZN7cutlass13device_kernelIN5flash19enable_sm80_to_sm89INS1_16FlashAttnBwdSm80INS1_25CollectiveMainloopBwdSm80ILi2ELi2EN4cute5tupleIJNS5_1CILi128EEES8_NS7_ILi64EEEEEENS_6half_tEfNS_4arch4Sm80ELb0ELb1ELb1ELb1ELb1ELb0ELb0ELb0ELi2ELi4ELi4ELi4ELb0EEENS1_24CollectiveEpilogueBwdGQAISA_fSD_Li256ELb1ELb1EEENS1_19SingleTileSchedulerILb1ELb0ELb0ELi128EEEEEEEEEvNT_6ParamsE$_ZN4cute3eso3ESOILb1ELb0EJNS_6LayoutINS_5tupleIJNS3_IJNS3_IJNS_1CILi8EEENS4_ILi1EEEEEES6_EEENS3_IJNS3_IJS6_S6_EEENS4_ILi2EEEEEEEEENS3_IJNS3_IJNS3_IJS6_NS4_ILi0EEEEEESD_EEENS3_IJNS3_IJSD_SD_EEES5_EEEEEEEENS_10ViewEngineIPN7cutlass6half_tEEEEEC2ERKSJ_RKSO_,($_ZN7cutlass13device_kernelIN5flash19enable_sm80_to_sm89INS1_16FlashAttnBwdSm80INS1_25CollectiveMainloopBwdSm80ILi2ELi2EN4cute5tupleIJNS5_1CILi128EEES8_NS7_ILi64EEEEEENS_6half_tEfNS_4arch4Sm80ELb0ELb1ELb1ELb1ELb1ELb0ELb0ELb0ELi2ELi4ELi4ELi4ELb0EEENS1_24CollectiveEpilogueBwdGQAISA_fSD_Li256ELb1ELb1EEENS1_19SingleTileSchedulerILb1ELb0ELb0ELi128EEEEEEEEEvNT_6ParamsE$_ZN4cute3eso3ESOILb1ELb0EJNS_6LayoutINS_5tupleIJNS3_IJNS3_IJNS_1CILi8EEENS4_ILi1EEEEEES6_EEENS3_IJNS3_IJS6_S6_EEENS4_ILi4EEEEEEEEENS3_IJNS3_IJNS3_IJS6_NS4_ILi0EEEEEESD_EEENS3_IJNS3_IJSD_SD_EEENS4_ILi2048EEEEEEEEEEENS_10ViewEngineINS_8smem_ptrIPN7cutlass6half_tEEEEEEEC2ERKSK_RKSR_ - $_ZN7cutlass13device_kernelIN5flash19enable_sm80_to_sm89INS1_16FlashAttnBwdSm80INS1_25CollectiveMainloopBwdSm80ILi2ELi2EN4cute5tupleIJNS5_1CILi128EEES8_NS7_ILi64EEEEEENS_6half_tEfNS_4arch4Sm80ELb0ELb1ELb1ELb1ELb1ELb0ELb0ELb0ELi2ELi4ELi4ELi4ELb0EEENS1_24CollectiveEpilogueBwdGQAISA_fSD_Li256ELb1ELb1EEENS1_19SingleTileSchedulerILb1ELb0ELb0ELi128EEEEEEEEEvNT_6ParamsE$_ZN4cute3eso3ESOILb1ELb0EJNS_6LayoutINS_5tupleIJNS3_IJNS3_IJNS_1CILi8EEENS4_ILi1EEEEEES6_EEENS3_IJNS3_IJS6_S6_EEENS4_ILi2EEEEEEEEENS3_IJNS3_IJNS3_IJS6_NS4_ILi0EEEEEESD_EEENS3_IJNS3_IJSD_SD_EEES5_EEEEEEEENS_10ViewEngineIPN7cutlass6half_tEEEEEC2ERKSJ_RKSO_)
$_ZN7cutlass13device_kernelIN5flash19enable_sm80_to_sm89INS1_16FlashAttnBwdSm80INS1_25CollectiveMainloopBwdSm80ILi2ELi2EN4cute5tupleIJNS5_1CILi128EEES8_NS7_ILi64EEEEEENS_6half_tEfNS_4arch4Sm80ELb0ELb1ELb1ELb1ELb1ELb0ELb0ELb0ELi2ELi4ELi4ELi4ELb0EEENS1_24CollectiveEpilogueBwdGQAISA_fSD_Li256ELb1ELb1EEENS1_19SingleTileSchedulerILb1ELb0ELb0ELi128EEEEEEEEEvNT_6ParamsE$_ZN4cute3eso3ESOILb1ELb0EJNS_6LayoutINS_5tupleIJNS3_IJNS3_IJNS_1CILi8EEENS4_ILi1EEEEEES6_EEENS3_IJNS3_IJS6_S6_EEENS4_ILi2EEEEEEEEENS3_IJNS3_IJNS3_IJS6_NS4_ILi0EEEEEESD_EEENS3_IJNS3_IJSD_SD_EEES5_EEEEEEEENS_10ViewEngineIPN7cutlass6half_tEEEEEC2ERKSJ_RKSO_:
[----:B------:R-:W-:Y:S02]  /*7a50*/  IADD3 R38, R82, -c[0x0][0x20], RZ ;  /* 0x8000080052267a10 */ /* 0x000fe40007ffe0ff */
[----:B------:R-:W-:-:S03]  /*7a60*/  MOV R47, 0x0 ;  /* 0x00000000002f7802 */ /* 0x000fc60000000f00 */
[----:B------:R1:W-:Y:S01]  /*7a70*/  STL.64 [R38], R2 ;  /* 0x0000000226007387 */ /* 0x0003e20000100a00 */
[----:B------:R-:W-:Y:S05]  /*7a80*/  RET.REL.NODEC R46 `(_ZN7cutlass13device_kernelIN5flash19enable_sm80_to_sm89INS1_16FlashAttnBwdSm80INS1_25CollectiveMainloopBwdSm80ILi2ELi2EN4cute5tupleIJNS5_1CILi128EEES8_NS7_ILi64EEEEEENS_6half_tEfNS_4arch4Sm80ELb0ELb1ELb1ELb1ELb1ELb0ELb0ELb0ELi2ELi4ELi4ELi4ELb0EEENS1_24CollectiveEpilogueBwdGQAISA_fSD_Li256ELb1ELb1EEENS1_19SingleTileSchedulerILb1ELb0ELb0ELi128EEEEEEEEEvNT_6ParamsE) ;  /* 0xffff85702e007950 */ /* 0x000fea0003c3ffff */
        .type           $_ZN7cutlass13device_kernelIN5flash19enable_sm80_to_sm89INS1_16FlashAttnBwdSm80INS1_25CollectiveMainloopBwdSm80ILi2ELi2EN4cute5tupleIJNS5_1CILi128EEES8_NS7_ILi64EEEEEENS_6half_tEfNS_4arch4Sm80ELb0ELb1ELb1ELb1ELb1ELb0ELb0ELb0ELi2ELi4ELi4ELi4ELb0EEENS1_24CollectiveEpilogueBwdGQAISA_fSD_Li256ELb1ELb1EEENS1_19SingleTileSchedulerILb1ELb0ELb0ELi128EEEEEEEEEvNT_6ParamsE$_ZN4cute3eso3ESOILb1ELb0EJNS_6LayoutINS_5tupleIJNS3_IJNS3_IJNS_1CILi8EEENS4_ILi1EEEEEES6_EEENS3_IJNS3_IJS6_S6_EEENS4_ILi4EEEEEEEEENS3_IJNS3_IJNS3_IJS6_NS4_ILi0EEEEEESD_EEENS3_IJNS3_IJSD_SD_EEENS4_ILi2048EEEEEEEEEEENS_10ViewEngineINS_8smem_ptrIPN7cutlass6half_tEEEEEEEC2ERKSK_RKSR_,@function
        .size           $_ZN7cutlass13device_kernelIN5flash19enable_sm80_to_sm89INS1_16FlashAttnBwdSm80INS1_25CollectiveMainloopBwdSm80ILi2ELi2EN4cute5tupleIJNS5_1CILi128EEES8_NS7_ILi64EEEEEENS_6half_tEfNS_4arch4Sm80ELb0ELb1ELb1ELb1ELb1ELb0ELb0ELb0ELi2ELi4ELi4ELi4ELb0EEENS1_24CollectiveEpilogueBwdGQAISA_fSD_Li256ELb1ELb1EEENS1_19SingleTileSchedulerILb1ELb0ELb0ELi128EEEEEEEEEvNT_6ParamsE$_ZN4cute3eso3ESOILb1ELb0EJNS_6LayoutINS_5tupleIJNS3_IJNS3_IJNS_1CILi8EEENS4_ILi1EEEEEES6_EEENS3_IJNS3_IJS6_S6_EEENS4_ILi4EEEEEEEEENS3_IJNS3_IJNS3_IJS6_NS4_ILi0EEEEEESD_EEENS3_IJNS3_IJSD_SD_EEENS4_ILi2048EEEEEEEEEEENS_10ViewEngineINS_8smem_ptrIPN7cutlass6half_tEEEEEEEC2ERKSK_RKSR_,($_ZN7cutlass13device_kernelIN5flash19enable_sm80_to_sm89INS1_16FlashAttnBwdSm80INS1_25CollectiveMainloopBwdSm80ILi2ELi2EN4cute5tupleIJNS5_1CILi128EEES8_NS7_ILi64EEEEEENS_6half_tEfNS_4arch4Sm80ELb0ELb1ELb1ELb1ELb1ELb0ELb0ELb0ELi2ELi4ELi4ELi4ELb0EEENS1_24CollectiveEpilogueBwdGQAISA_fSD_Li256ELb1ELb1EEENS1_19SingleTileSchedulerILb1ELb0ELb0ELi128EEEEEEEEEvNT_6ParamsE$_ZN4cute3eso3ESOILb1ELb0EJNS_6LayoutINS_5tupleIJNS3_IJNS3_IJNS_1CILi8EEENS4_ILi1EEEEEES6_EEENS3_IJNS3_IJS6_S6_EEENS4_ILi4EEEEEEEEENS3_IJNS3_IJNS3_IJS6_NS4_ILi0EEEEEESD_EEENS3_IJNS3_IJSD_SD_EEES5_EEEEEEEENS_10ViewEngineIPN7cutlass6half_tEEEEEC2ERKSJ_RKSO_ - $_ZN7cutlass13device_kernelIN5flash19enable_sm80_to_sm89INS1_16FlashAttnBwdSm80INS1_25CollectiveMainloopBwdSm80ILi2ELi2EN4cute5tupleIJNS5_1CILi128EEES8_NS7_ILi64EEEEEENS_6half_tEfNS_4arch4Sm80ELb0ELb1ELb1ELb1ELb1ELb0ELb0ELb0ELi2ELi4ELi4ELi4ELb0EEENS1_24CollectiveEpilogueBwdGQAISA_fSD_Li256ELb1ELb1EEENS1_19SingleTileSchedulerILb1ELb0ELb0ELi128EEEEEEEEEvNT_6ParamsE$_ZN4cute3eso3ESOILb1ELb0EJNS_6LayoutINS_5tupleIJNS3_IJNS3_IJNS_1CILi8EEENS4_ILi1EEEEEES6_EEENS3_IJNS3_IJS6_S6_EEENS4_ILi4EEEEEEEEENS3_IJNS3_IJNS3_IJS6_NS4_ILi0EEEEEESD_EEENS3_IJNS3_IJSD_SD_EEENS4_ILi2048EEEEEEEEEEENS_10ViewEngineINS_8smem_ptrIPN7cutlass6half_tEEEEEEEC2ERKSK_RKSR_)
$_ZN7cutlass13device_kernelIN5flash19enable_sm80_to_sm89INS1_16FlashAttnBwdSm80INS1_25CollectiveMainloopBwdSm80ILi2ELi2EN4cute5tupleIJNS5_1CILi128EEES8_NS7_ILi64EEEEEENS_6half_tEfNS_4arch4Sm80ELb0ELb1ELb1ELb1ELb1ELb0ELb0ELb0ELi2ELi4ELi4ELi4ELb0EEENS1_24CollectiveEpilogueBwdGQAISA_fSD_Li256ELb1ELb1EEENS1_19SingleTileSchedulerILb1ELb0ELb0ELi128EEEEEEEEEvNT_6ParamsE$_ZN4cute3eso3ESOILb1ELb0EJNS_6LayoutINS_5tupleIJNS3_IJNS3_IJNS_1CILi8EEENS4_ILi1EEEEEES6_EEENS3_IJNS3_IJS6_S6_EEENS4_ILi4EEEEEEEEENS3_IJNS3_IJNS3_IJS6_NS4_ILi0EEEEEESD_EEENS3_IJNS3_IJSD_SD_EEENS4_ILi2048EEEEEEEEEEENS_10ViewEngineINS_8smem_ptrIPN7cutlass6half_tEEEEEEEC2ERKSK_RKSR_:
[----:B------:R-:W-:Y:S01]  /*7a90*/  IADD3 R3, R60, -c[0x0][0x20], RZ ;  /* 0x800008003c037a10 */ /* 0x000fe20007ffe0ff */
[----:B------:R-:W-:Y:S01]  /*7aa0*/  IMAD.MOV.U32 R16, RZ, RZ, R2 ;  /* 0x000000ffff107224 */ /* 0x000fe200078e0002 */
[----:B------:R-:W-:Y:S01]  /*7ab0*/  MOV R17, R15 ;  /* 0x0000000f00117202 */ /* 0x000fe20000000f00 */
[----:B------:R-:W-:-:S04]  /*7ac0*/  IMAD.MOV.U32 R15, RZ, RZ, 0x0 ;  /* 0x00000000ff0f7424 */ /* 0x000fc800078e00ff */
[----:B------:R1:W-:Y:S01]  /*7ad0*/  STL.64 [R3], R16 ;  /* 0x0000001003007387 */ /* 0x0003e20000100a00 */
[----:B------:R-:W-:Y:S05]  /*7ae0*/  RET.REL.NODEC R14 `(_ZN7cutlass13device_kernelIN5flash19enable_sm80_to_sm89INS1_16FlashAttnBwdSm80INS1_25CollectiveMainloopBwdSm80ILi2ELi2EN4cute5tupleIJNS5_1CILi128EEES8_NS7_ILi64EEEEEENS_6half_tEfNS_4arch4Sm80ELb0ELb1ELb1ELb1ELb1ELb0ELb0ELb0ELi2ELi4ELi4ELi4ELb0EEENS1_24CollectiveEpilogueBwdGQAISA_fSD_Li256ELb1ELb1EEENS1_19SingleTileSchedulerILb1ELb0ELb0ELi128EEEEEEEEEvNT_6ParamsE) ;  /* 0xffff85100e007950 */ /* 0x000fea0003c3ffff */
        .type           $_ZN7cutlass13device_kernelIN5flash19enable_sm80_to_sm89INS1_16FlashAttnBwdSm80INS1_25CollectiveMainloopBwdSm80ILi2ELi2EN4cute5tupleIJNS5_1CILi128EEES8_NS7_ILi64EEEEEENS_6half_tEfNS_4arch4Sm80ELb0ELb1ELb1ELb1ELb1ELb0ELb0ELb0ELi2ELi4ELi4ELi4ELb0EEENS1_24CollectiveEpilogueBwdGQAISA_fSD_Li256ELb1ELb1EEENS1_19SingleTileSchedulerILb1ELb0ELb0ELi128EEEEEEEEEvNT_6ParamsE$_ZN4cute3eso3ESOILb1ELb0EJNS_6LayoutINS_5tupleIJNS3_IJNS3_IJNS_1CILi8EEENS4_ILi1EEEEEES6_EEENS3_IJNS3_IJS6_S6_EEENS4_ILi4EEEEEEEEENS3_IJNS3_IJNS3_IJS6_NS4_ILi0EEEEEESD_EEENS3_IJNS3_IJSD_SD_EEES5_EEEEEEEENS_10ViewEngineIPN7cutlass6half_tEEEEEC2ERKSJ_RKSO_,@function
        .size           $_ZN7cutlass13device_kernelIN5flash19enable_sm80_to_sm89INS1_16FlashAttnBwdSm80INS1_25CollectiveMainloopBwdSm80ILi2ELi2EN4cute5tupleIJNS5_1CILi128EEES8_NS7_ILi64EEEEEENS_6half_tEfNS_4arch4Sm80ELb0ELb1ELb1ELb1ELb1ELb0ELb0ELb0ELi2ELi4ELi4ELi4ELb0EEENS1_24CollectiveEpilogueBwdGQAISA_fSD_Li256ELb1ELb1EEENS1_19SingleTileSchedulerILb1ELb0ELb0ELi128EEEEEEEEEvNT_6ParamsE$_ZN4cute3eso3ESOILb1ELb0EJNS_6LayoutINS_5tupleIJNS3_IJNS3_IJNS_1CILi8EEENS4_ILi1EEEEEES6_EEENS3_IJNS3_IJS6_S6_EEENS4_ILi4EEEEEEEEENS3_IJNS3_IJNS3_IJS6_NS4_ILi0EEEEEESD_EEENS3_IJNS3_IJSD_SD_EEES5_EEEEEEEENS_10ViewEngineIPN7cutlass6half_tEEEEEC2ERKSJ_RKSO_,($_ZN7cutlass13device_kernelIN5flash19enable_sm80_to_sm89INS1_16FlashAttnBwdSm80INS1_25CollectiveMainloopBwdSm80ILi2ELi2EN4cute5tupleIJNS5_1CILi128EEES8_NS7_ILi64EEEEEENS_6half_tEfNS_4arch4Sm80ELb0ELb1ELb1ELb1ELb1ELb0ELb0ELb0ELi2ELi4ELi4ELi4ELb0EEENS1_24CollectiveEpilogueBwdGQAISA_fSD_Li256ELb1ELb1EEENS1_19SingleTileSchedulerILb1ELb0ELb0ELi128EEEEEEEEEvNT_6ParamsE$_ZN4cute3eso3ESOILb1ELb0EJNS_6LayoutINS_5tupleIJNS3_IJNS_1CILi1EEENS3_IJNS4_ILi2EEES6_EEEEEES6_NS4_ILi4EEEEEENS3_IJNS3_IJNS4_ILi0EEENS3_IJS5_S9_EEEEEES6_NS4_ILi8EEEEEEEENS_10ViewEngineIPjEEEEC2ERKSG_RKSJ_ - $_ZN7cutlass13device_kernelIN5flash19enable_sm80_to_sm89INS1_16FlashAttnBwdSm80INS1_25CollectiveMainloopBwdSm80ILi2ELi2EN4cute5tupleIJNS5_1CILi128EEES8_NS7_ILi64EEEEEENS_6half_tEfNS_4arch4Sm80ELb0ELb1ELb1ELb1ELb1ELb0ELb0ELb0ELi2ELi4ELi4ELi4ELb0EEENS1_24CollectiveEpilogueBwdGQAISA_fSD_Li256ELb1ELb1EEENS1_19SingleTileSchedulerILb1ELb0ELb0ELi128EEEEEEEEEvNT_6ParamsE$_ZN4cute3eso3ESOILb1ELb0EJNS_6LayoutINS_5tupleIJNS3_IJNS3_IJNS_1CILi8EEENS4_ILi1EEEEEES6_EEENS3_IJNS3_IJS6_S6_EEENS4_ILi4EEEEEEEEENS3_IJNS3_IJNS3_IJS6_NS4_ILi0EEEEEESD_EEENS3_IJNS3_IJSD_SD_EEES5_EEEEEEEENS_10ViewEngineIPN7cutlass6half_tEEEEEC2ERKSJ_RKSO_)
$_ZN7cutlass13device_kernelIN5flash19enable_sm80_to_sm89INS1_16FlashAttnBwdSm80INS1_25CollectiveMainloopBwdSm80ILi2ELi2EN4cute5tupleIJNS5_1CILi128EEES8_NS7_ILi64EEEEEENS_6half_tEfNS_4arch4Sm80ELb0ELb1ELb1ELb1ELb1ELb0ELb0ELb0ELi2ELi4ELi4ELi4ELb0EEENS1_24CollectiveEpilogueBwdGQAISA_fSD_Li256ELb1ELb1EEENS1_19SingleTileSchedulerILb1ELb0ELb0ELi128EEEEEEEEEvNT_6ParamsE$_ZN4cute3eso3ESOILb1ELb0EJNS_6LayoutINS_5tupleIJNS3_IJNS3_IJNS_1CILi8EEENS4_ILi1EEEEEES6_EEENS3_IJNS3_IJS6_S6_EEENS4_ILi4EEEEEEEEENS3_IJNS3_IJNS3_IJS6_NS4_ILi0EEEEEESD_EEENS3_IJNS3_IJSD_SD_EEES5_EEEEEEEENS_10ViewEngineIPN7cutlass6half_tEEEEEC2ERKSJ_RKSO_:
[----:B------:R-:W-:Y:S02]  /*7af0*/  IADD3 R12, R60, -c[0x0][0x20], RZ ;  /* 0x800008003c0c7a10 */ /* 0x000fe40007ffe0ff */
[----:B------:R-:W-:-:S03]  /*7b00*/  MOV R15, 0x0 ;  /* 0x00000000000f7802 */ /* 0x000fc60000000f00 */
[----:B------:R1:W-:Y:S01]  /*7b10*/  STL.64 [R12], R2 ;  /* 0x000000020c007387 */ /* 0x0003e20000100a00 */
[----:B------:R-:W-:Y:S05]  /*7b20*/  RET.REL.NODEC R14 `(_ZN7cutlass13device_kernelIN5flash19enable_sm80_to_sm89INS1_16FlashAttnBwdSm80INS1_25CollectiveMainloopBwdSm80ILi2ELi2EN4cute5tupleIJNS5_1CILi128EEES8_NS7_ILi64EEEEEENS_6half_tEfNS_4arch4Sm80ELb0ELb1ELb1ELb1ELb1ELb0ELb0ELb0ELi2ELi4ELi4ELi4ELb0EEENS1_24CollectiveEpilogueBwdGQAISA_fSD_Li256ELb1ELb1EEENS1_19SingleTileSchedulerILb1ELb0ELb0ELi128EEEEEEEEEvNT_6ParamsE) ;  /* 0xffff84d00e007950 */ /* 0x000fea0003c3ffff */
        .type           $_ZN7cutlass13device_kernelIN5flash19enable_sm80_to_sm89INS1_16FlashAttnBwdSm80INS1_25CollectiveMainloopBwdSm80ILi2ELi2EN4cute5tupleIJNS5_1CILi128EEES8_NS7_ILi64EEEEEENS_6half_tEfNS_4arch4Sm80ELb0ELb1ELb1ELb1ELb1ELb0ELb0ELb0ELi2ELi4ELi4ELi4ELb0EEENS1_24CollectiveEpilogueBwdGQAISA_fSD_Li256ELb1ELb1EEENS1_19SingleTileSchedulerILb1ELb0ELb0ELi128EEEEEEEEEvNT_6ParamsE$_ZN4cute3eso3ESOILb1ELb0EJNS_6LayoutINS_5tupleIJNS3_IJNS_1CILi1EEENS3_IJNS4_ILi2EEES6_EEEEEES6_NS4_ILi4EEEEEENS3_IJNS3_IJNS4_ILi0EEENS3_IJS5_S9_EEEEEES6_NS4_ILi8EEEEEEEENS_10ViewEngineIPjEEEEC2ERKSG_RKSJ_,@function
        .size           $_ZN7cutlass13device_kernelIN5flash19enable_sm80_to_sm89INS1_16FlashAttnBwdSm80INS1_25CollectiveMainloopBwdSm80ILi2ELi2EN4cute5tupleIJNS5_1CILi128EEES8_NS7_ILi64EEEEEENS_6half_tEfNS_4arch4Sm80ELb0ELb1ELb1ELb1ELb1ELb0ELb0ELb0ELi2ELi4ELi4ELi4ELb0EEENS1_24CollectiveEpilogueBwdGQAISA_fSD_Li256ELb1ELb1EEENS1_19SingleTileSchedulerILb1ELb0ELb0ELi128EEEEEEEEEvNT_6ParamsE$_ZN4cute3eso3ESOILb1ELb0EJNS_6LayoutINS_5tupleIJNS3_IJNS_1CILi1EEENS3_IJNS4_ILi2EEES6_EEEEEES6_NS4_ILi4EEEEEENS3_IJNS3_IJNS4_ILi0EEENS3_IJS5_S9_EEEEEES6_NS4_ILi8EEEEEEEENS_10ViewEngineIPjEEEEC2ERKSG_RKSJ_,($_ZN7cutlass13device_kernelIN5flash19enable_sm80_to_sm89INS1_16FlashAttnBwdSm80INS1_25CollectiveMainloopBwdSm80ILi2ELi2EN4cute5tupleIJNS5_1CILi128EEES8_NS7_ILi64EEEEEENS_6half_tEfNS_4arch4Sm80ELb0ELb1ELb1ELb1ELb1ELb0ELb0ELb0ELi2ELi4ELi4ELi4ELb0EEENS1_24CollectiveEpilogueBwdGQAISA_fSD_Li256ELb1ELb1EEENS1_19SingleTileSchedulerILb1ELb0ELb0ELi128EEEEEEEEEvNT_6ParamsE$_ZN4cute3eso3ESOILb1ELb0EJNS_6LayoutINS_5tupleIJNS3_IJNS_1CILi1EEENS3_IJNS4_ILi4EEENS4_ILi2EEEEEEEEES7_S6_EEENS3_IJNS3_IJNS4_ILi0EEENS3_IJS5_NS4_ILi8EEEEEEEEES6_NS4_ILi16EEEEEEEENS_10ViewEngineIPN7cutlass6half_tEEEEEC2ERKSH_RKSM_ - $_ZN7cutlass13device_kernelIN5flash19enable_sm80_to_sm89INS1_16FlashAttnBwdSm80INS1_25CollectiveMainloopBwdSm80ILi2ELi2EN4cute5tupleIJNS5_1CILi128EEES8_NS7_ILi64EEEEEENS_6half_tEfNS_4arch4Sm80ELb0ELb1ELb1ELb1ELb1ELb0ELb0ELb0ELi2ELi4ELi4ELi4ELb0EEENS1_24CollectiveEpilogueBwdGQAISA_fSD_Li256ELb1ELb1EEENS1_19SingleTileSchedulerILb1ELb0ELb0ELi128EEEEEEEEEvNT_6ParamsE$_ZN4cute3eso3ESOILb1ELb0EJNS_6LayoutINS_5tupleIJNS3_IJNS_1CILi1EEENS3_IJNS4_ILi2EEES6_EEEEEES6_NS4_ILi4EEEEEENS3_IJNS3_IJNS4_ILi0EEENS3_IJS5_S9_EEEEEES6_NS4_ILi8EEEEEEEENS_10ViewEngineIPjEEEEC2ERKSG_RKSJ_)
$_ZN7cutlass13device_kernelIN5flash19enable_sm80_to_sm89INS1_16FlashAttnBwdSm80INS1_25CollectiveMainloopBwdSm80ILi2ELi2EN4cute5tupleIJNS5_1CILi128EEES8_NS7_ILi64EEEEEENS_6half_tEfNS_4arch4Sm80ELb0ELb1ELb1ELb1ELb1ELb0ELb0ELb0ELi2ELi4ELi4ELi4ELb0EEENS1_24CollectiveEpilogueBwdGQAISA_fSD_Li256ELb1ELb1EEENS1_19SingleTileSchedulerILb1ELb0ELb0ELi128EEEEEEEEEvNT_6ParamsE$_ZN4cute3eso3ESOILb1ELb0EJNS_6LayoutINS_5tupleIJNS3_IJNS_1CILi1EEENS3_IJNS4_ILi2EEES6_EEEEEES6_NS4_ILi4EEEEEENS3_IJNS3_IJNS4_ILi0EEENS3_IJS5_S9_EEEEEES6_NS4_ILi8EEEEEEEENS_10ViewEngineIPjEEEEC2ERKSG_RKSJ_:
[----:B------:R-:W-:Y:S02]  /*7b30*/  IADD3 R6, R69, -c[0x0][0x20], RZ ;  /* 0x8000080045067a10 */ /* 0x000fe40007ffe0ff */
[----:B------:R-:W-:-:S03]  /*7b40*/  MOV R15, 0x0 ;  /* 0x00000000000f7802 */ /* 0x000fc60000000f00 */
[----:B------:R1:W-:Y:S01]  /*7b50*/  STL.64 [R6], R2 ;  /* 0x0000000206007387 */ /* 0x0003e20000100a00 */
[----:B------:R-:W-:Y:S05]  /*7b60*/  RET.REL.NODEC R14 `(_ZN7cutlass13device_kernelIN5flash19enable_sm80_to_sm89INS1_16FlashAttnBwdSm80INS1_25CollectiveMainloopBwdSm80ILi2ELi2EN4cute5tupleIJNS5_1CILi128EEES8_NS7_ILi64EEEEEENS_6half_tEfNS_4arch4Sm80ELb0ELb1ELb1ELb1ELb1ELb0ELb0ELb0ELi2ELi4ELi4ELi4ELb0EEENS1_24CollectiveEpilogueBwdGQAISA_fSD_Li256ELb1ELb1EEENS1_19SingleTileSchedulerILb1ELb0ELb0ELi128EEEEEEEEEvNT_6ParamsE) ;  /* 0xffff84900e007950 */ /* 0x000fea0003c3ffff */
        .type           $_ZN7cutlass13device_kernelIN5flash19enable_sm80_to_sm89INS1_16FlashAttnBwdSm80INS1_25CollectiveMainloopBwdSm80ILi2ELi2EN4cute5tupleIJNS5_1CILi128EEES8_NS7_ILi64EEEEEENS_6half_tEfNS_4arch4Sm80ELb0ELb1ELb1ELb1ELb1ELb0ELb0ELb0ELi2ELi4ELi4ELi4ELb0EEENS1_24CollectiveEpilogueBwdGQAISA_fSD_Li256ELb1ELb1EEENS1_19SingleTileSchedulerILb1ELb0ELb0ELi128EEEEEEEEEvNT_6ParamsE$_ZN4cute3eso3ESOILb1ELb0EJNS_6LayoutINS_5tupleIJNS3_IJNS_1CILi1EEENS3_IJNS4_ILi4EEENS4_ILi2EEEEEEEEES7_S6_EEENS3_IJNS3_IJNS4_ILi0EEENS3_IJS5_NS4_ILi8EEEEEEEEES6_NS4_ILi16EEEEEEEENS_10ViewEngineIPN7cutlass6half_tEEEEEC2ERKSH_RKSM_,@function
        .size           $_ZN7cutlass13device_kernelIN5flash19enable_sm80_to_sm89INS1_16FlashAttnBwdSm80INS1_25CollectiveMainloopBwdSm80ILi2ELi2EN4cute5tupleIJNS5_1CILi128EEES8_NS7_ILi64EEEEEENS_6half_tEfNS_4arch4Sm80ELb0ELb1ELb1ELb1ELb1ELb0ELb0ELb0ELi2ELi4ELi4ELi4ELb0EEENS1_24CollectiveEpilogueBwdGQAISA_fSD_Li256ELb1ELb1EEENS1_19SingleTileSchedulerILb1ELb0ELb0ELi128EEEEEEEEEvNT_6ParamsE$_ZN4cute3eso3ESOILb1ELb0EJNS_6LayoutINS_5tupleIJNS3_IJNS_1CILi1EEENS3_IJNS4_ILi4EEENS4_ILi2EEEEEEEEES7_S6_EEENS3_IJNS3_IJNS4_ILi0EEENS3_IJS5_NS4_ILi8EEEEEEEEES6_NS4_ILi16EEEEEEEENS_10ViewEngineIPN7cutlass6half_tEEEEEC2ERKSH_RKSM_,($_ZN7cutlass13device_kernelIN5flash19enable_sm80_to_sm89INS1_16FlashAttnBwdSm80INS1_25CollectiveMainloopBwdSm80ILi2ELi2EN4cute5tupleIJNS5_1CILi128EEES8_NS7_ILi64EEEEEENS_6half_tEfNS_4arch4Sm80ELb0ELb1ELb1ELb1ELb1ELb0ELb0ELb0ELi2ELi4ELi4ELi4ELb0EEENS1_24CollectiveEpilogueBwdGQAISA_fSD_Li256ELb1ELb1EEENS1_19SingleTileSchedulerILb1ELb0ELb0ELi128EEEEEEEEEvNT_6ParamsE$_ZN4cute3eso3ESOILb1ELb0EJNS_6LayoutINS_5tupleIJNS3_IJNS_1CILi1EEENS4_ILi2EEEEEEEEENS3_IJNS3_IJS5_S5_EEEEEEEENS_10ViewEngineIPjEEEEC2ERKSB_RKSE_ - $_ZN7cutlass13device_kernelIN5flash19enable_sm80_to_sm89INS1_16FlashAttnBwdSm80INS1_25CollectiveMainloopBwdSm80ILi2ELi2EN4cute5tupleIJNS5_1CILi128EEES8_NS7_ILi64EEEEEENS_6half_tEfNS_4arch4Sm80ELb0ELb1ELb1ELb1ELb1ELb0ELb0ELb0ELi2ELi4ELi4ELi4ELb0EEENS1_24CollectiveEpilogueBwdGQAISA_fSD_Li256ELb1ELb1EEENS1_19SingleTileSchedulerILb1ELb0ELb0ELi128EEEEEEEEEvNT_6ParamsE$_ZN4cute3eso3ESOILb1ELb0EJNS_6LayoutINS_5tupleIJNS3_IJNS_1CILi1EEENS3_IJNS4_ILi4EEENS4_ILi2EEEEEEEEES7_S6_EEENS3_IJNS3_IJNS4_ILi0EEENS3_IJS5_NS4_ILi8EEEEEEEEES6_NS4_ILi16EEEEEEEENS_10ViewEngineIPN7cutlass6half_tEEEEEC2ERKSH_RKSM_)
$_ZN7cutlass13device_kernelIN5flash19enable_sm80_to_sm89INS1_16FlashAttnBwdSm80INS1_25CollectiveMainloopBwdSm80ILi2ELi2EN4cute5tupleIJNS5_1CILi128EEES8_NS7_ILi64EEEEEENS_6half_tEfNS_4arch4Sm80ELb0ELb1ELb1ELb1ELb1ELb0ELb0ELb0ELi2ELi4ELi4ELi4ELb0EEENS1_24CollectiveEpilogueBwdGQAISA_fSD_Li256ELb1ELb1EEENS1_19SingleTileSchedulerILb1ELb0ELb0ELi128EEEEEEEEEvNT_6ParamsE$_ZN4cute3eso3ESOILb1ELb0EJNS_6LayoutINS_5tupleIJNS3_IJNS_1CILi1EEENS3_IJNS4_ILi4EEENS4_ILi2EEEEEEEEES7_S6_EEENS3_IJNS3_IJNS4_ILi0EEENS3_IJS5_NS4_ILi8EEEEEEEEES6_NS4_ILi16EEEEEEEENS_10ViewEngineIPN7cutlass6half_tEEEEEC2ERKSH_RKSM_:
[----:B------:R-:W-:Y:S01]  /*7b70*/  IADD3 R3, R69, -c[0x0][0x20], RZ ;  /* 0x8000080045037a10 */ /* 0x000fe20007ffe0ff */
[----:B------:R-:W-:Y:S01]  /*7b80*/  IMAD.MOV.U32 R14, RZ, RZ, R2 ;  /* 0x000000ffff0e7224 */ /* 0x000fe200078e0002 */
[----:B------:R-:W-:Y:S01]  /*7b90*/  MOV R15, R7 ;  /* 0x00000007000f7202 */ /* 0x000fe20000000f00 */
[----:B------:R-:W-:-:S04]  /*7ba0*/  IMAD.MOV.U32 R7, RZ, RZ, 0x0 ;  /* 0x00000000ff077424 */ /* 0x000fc800078e00ff */
[----:B------:R1:W-:Y:S01]  /*7bb0*/  STL.64 [R3], R14 ;  /* 0x0000000e03007387 */ /* 0x0003e20000100a00 */
[----:B------:R-:W-:Y:S05]  /*7bc0*/  RET.REL.NODEC R6 `(_ZN7cutlass13device_kernelIN5flash19enable_sm80_to_sm89INS1_16FlashAttnBwdSm80INS1_25CollectiveMainloopBwdSm80ILi2ELi2EN4cute5tupleIJNS5_1CILi128EEES8_NS7_ILi64EEEEEENS_6half_tEfNS_4arch4Sm80ELb0ELb1ELb1ELb1ELb1ELb0ELb0ELb0ELi2ELi4ELi4ELi4ELb0EEENS1_24CollectiveEpilogueBwdGQAISA_fSD_Li256ELb1ELb1EEENS1_19SingleTileSchedulerILb1ELb0ELb0ELi128EEEEEEEEEvNT_6ParamsE) ;  /* 0xffff843006007950 */ /* 0x000fea0003c3ffff */
        .type           $_ZN7cutlass13device_kernelIN5flash19enable_sm80_to_sm89INS1_16FlashAttnBwdSm80INS1_25CollectiveMainloopBwdSm80ILi2ELi2EN4cute5tupleIJNS5_1CILi128EEES8_NS7_ILi64EEEEEENS_6half_tEfNS_4arch4Sm80ELb0ELb1ELb1ELb1ELb1ELb0ELb0ELb0ELi2ELi4ELi4ELi4ELb0EEENS1_24CollectiveEpilogueBwdGQAISA_fSD_Li256ELb1ELb1EEENS1_19SingleTileSchedulerILb1ELb0ELb0ELi128EEEEEEEEEvNT_6ParamsE$_ZN4cute3eso3ESOILb1ELb0EJNS_6LayoutINS_5tupleIJNS3_IJNS_1CILi1EEENS4_ILi2EEEEEEEEENS3_IJNS3_IJS5_S5_EEEEEEEENS_10ViewEngineIPjEEEEC2ERKSB_RKSE_,@function
        .size           $_ZN7cutlass13device_kernelIN5flash19enable_sm80_to_sm89INS1_16FlashAttnBwdSm80INS1_25CollectiveMainloopBwdSm80ILi2ELi2EN4cute5tupleIJNS5_1CILi128EEES8_NS7_ILi64EEEEEENS_6half_tEfNS_4arch4Sm80ELb0ELb1ELb1ELb1ELb1ELb0ELb0ELb0ELi2ELi4ELi4ELi4ELb0EEENS1_24CollectiveEpilogueBwdGQAISA_fSD_Li256ELb1ELb1EEENS1_19SingleTileSchedulerILb1ELb0ELb0ELi128EEEEEEEEEvNT_6ParamsE$_ZN4cute3eso3ESOILb1ELb0EJNS_6LayoutINS_5tupleIJNS3_IJNS_1CILi1EEENS4_ILi2EEEEEEEEENS3_IJNS3_IJS5_S5_EEEEEEEENS_10ViewEngineIPjEEEEC2ERKSB_RKSE_,($_ZN7cutlass13device_kernelIN5flash19enable_sm80_to_sm89INS1_16FlashAttnBwdSm80INS1_25CollectiveMainloopBwdSm80ILi2ELi2EN4cute5tupleIJNS5_1CILi128EEES8_NS7_ILi64EEEEEENS_6half_tEfNS_4arch4Sm80ELb0ELb1ELb1ELb1ELb1ELb0ELb0ELb0ELi2ELi4ELi4ELi4ELb0EEENS1_24CollectiveEpilogueBwdGQAISA_fSD_Li256ELb1ELb1EEENS1_19SingleTileSchedulerILb1ELb0ELb0ELi128EEEEEEEEEvNT_6ParamsE$_ZN4cute3eso3ESOILb1ELb0EJNS_6LayoutINS_5tupleIJNS3_IJNS_1CILi1EEENS4_ILi2EEEEEES6_NS4_ILi8EEEEEENS3_IJNS3_IJS5_S5_EEES6_NS4_ILi4EEEEEEEENS_10ViewEngineIPKN7cutlass5ArrayIfLi2ELb1EEEEEEEC2ERKSD_RKSK_ - $_ZN7cutlass13device_kernelIN5flash19enable_sm80_to_sm89INS1_16FlashAttnBwdSm80INS1_25CollectiveMainloopBwdSm80ILi2ELi2EN4cute5tupleIJNS5_1CILi128EEES8_NS7_ILi64EEEEEENS_6half_tEfNS_4arch4Sm80ELb0ELb1ELb1ELb1ELb1ELb0ELb0ELb0ELi2ELi4ELi4ELi4ELb0EEENS1_24CollectiveEpilogueBwdGQAISA_fSD_Li256ELb1ELb1EEENS1_19SingleTileSchedulerILb1ELb0ELb0ELi128EEEEEEEEEvNT_6ParamsE$_ZN4cute3eso3ESOILb1ELb0EJNS_6LayoutINS_5tupleIJNS3_IJNS_1CILi1EEENS4_ILi2EEEEEEEEENS3_IJNS3_IJS5_S5_EEEEEEEENS_10ViewEngineIPjEEEEC2ERKSB_RKSE_)
$_ZN7cutlass13device_kernelIN5flash19enable_sm80_to_sm89INS1_16FlashAttnBwdSm80INS1_25CollectiveMainloopBwdSm80ILi2ELi2EN4cute5tupleIJNS5_1CILi128EEES8_NS7_ILi64EEEEEENS_6half_tEfNS_4arch4Sm80ELb0ELb1ELb1ELb1ELb1ELb0ELb0ELb0ELi2ELi4ELi4ELi4ELb0EEENS1_24CollectiveEpilogueBwdGQAISA_fSD_Li256ELb1ELb1EEENS1_19SingleTileSchedulerILb1ELb0ELb0ELi128EEEEEEEEEvNT_6ParamsE$_ZN4cute3eso3ESOILb1ELb0EJNS_6LayoutINS_5tupleIJNS3_IJNS_1CILi1EEENS4_ILi2EEEEEEEEENS3_IJNS3_IJS5_S5_EEEEEEEENS_10ViewEngineIPjEEEEC2ERKSB_RKSE_:
[----:B------:R-:W-:Y:S01]  /*7bd0*/  IADD3 R2, R60, -c[0x0][0x20], RZ ;  /* 0x800008003c027a10 */ /* 0x000fe20007ffe0ff */
[----:B------:R-:W-:Y:S01]  /*7be0*/  IMAD.MOV.U32 R11, RZ, RZ, R3 ;  /* 0x000000ffff0b7224 */ /* 0x000fe200078e0003 */
[----:B------:R-:W-:-:S04]  /*7bf0*/  MOV R5, 0x0 ;  /* 0x0000000000057802 */ /* 0x000fc80000000f00 */
[----:B------:R1:W-:Y:S01]  /*7c00*/  STL.64 [R2], R10 ;  /* 0x0000000a02007387 */ /* 0x0003e20000100a00 */
[----:B------:R-:W-:Y:S05]  /*7c10*/  RET.REL.NODEC R4 `(_ZN7cutlass13device_kernelIN5flash19enable_sm80_to_sm89INS1_16FlashAttnBwdSm80INS1_25CollectiveMainloopBwdSm80ILi2ELi2EN4cute5tupleIJNS5_1CILi128EEES8_NS7_ILi64EEEEEENS_6half_tEfNS_4arch4Sm80ELb0ELb1ELb1ELb1ELb1ELb0ELb0ELb0ELi2ELi4ELi4ELi4ELb0EEENS1_24CollectiveEpilogueBwdGQAISA_fSD_Li256ELb1ELb1EEENS1_19SingleTileSchedulerILb1ELb0ELb0ELi128EEEEEEEEEvNT_6ParamsE) ;  /* 0xffff83e004007950 */ /* 0x000fea0003c3ffff */
        .type           $_ZN7cutlass13device_kernelIN5flash19enable_sm80_to_sm89INS1_16FlashAttnBwdSm80INS1_25CollectiveMainloopBwdSm80ILi2ELi2EN4cute5tupleIJNS5_1CILi128EEES8_NS7_ILi64EEEEEENS_6half_tEfNS_4arch4Sm80ELb0ELb1ELb1ELb1ELb1ELb0ELb0ELb0ELi2ELi4ELi4ELi4ELb0EEENS1_24CollectiveEpilogueBwdGQAISA_fSD_Li256ELb1ELb1EEENS1_19SingleTileSchedulerILb1ELb0ELb0ELi128EEEEEEEEEvNT_6ParamsE$_ZN4cute3eso3ESOILb1ELb0EJNS_6LayoutINS_5tupleIJNS3_IJNS_1CILi1EEENS4_ILi2EEEEEES6_NS4_ILi8EEEEEENS3_IJNS3_IJS5_S5_EEES6_NS4_ILi4EEEEEEEENS_10ViewEngineIPKN7cutlass5ArrayIfLi2ELb1EEEEEEEC2ERKSD_RKSK_,@function
        .size           $_ZN7cutlass13device_kernelIN5flash19enable_sm80_to_sm89INS1_16FlashAttnBwdSm80INS1_25CollectiveMainloopBwdSm80ILi2ELi2EN4cute5tupleIJNS5_1CILi128EEES8_NS7_ILi64EEEEEENS_6half_tEfNS_4arch4Sm80ELb0ELb1ELb1ELb1ELb1ELb0ELb0ELb0ELi2ELi4ELi4ELi4ELb0EEENS1_24CollectiveEpilogueBwdGQAISA_fSD_Li256ELb1ELb1EEENS1_19SingleTileSchedulerILb1ELb0ELb0ELi128EEEEEEEEEvNT_6ParamsE$_ZN4cute3eso3ESOILb1ELb0EJNS_6LayoutINS_5tupleIJNS3_IJNS_1CILi1EEENS4_ILi2EEEEEES6_NS4_ILi8EEEEEENS3_IJNS3_IJS5_S5_EEES6_NS4_ILi4EEEEEEEENS_10ViewEngineIPKN7cutlass5ArrayIfLi2ELb1EEEEEEEC2ERKSD_RKSK_,($_ZN7cutlass13device_kernelIN5flash19enable_sm80_to_sm89INS1_16FlashAttnBwdSm80INS1_25CollectiveMainloopBwdSm80ILi2ELi2EN4cute5tupleIJNS5_1CILi128EEES8_NS7_ILi64EEEEEENS_6half_tEfNS_4arch4Sm80ELb0ELb1ELb1ELb1ELb1ELb0ELb0ELb0ELi2ELi4ELi4ELi4ELb0EEENS1_24CollectiveEpilogueBwdGQAISA_fSD_Li256ELb1ELb1EEENS1_19SingleTileSchedulerILb1ELb0ELb0ELi128EEEEEEEEEvNT_6ParamsE$_ZN4cute3eso3ESOILb1ELb0EJNS_6LayoutINS_5tupleIJNS3_IJNS_1CILi1EEENS4_ILi2EEEEEES6_NS4_ILi8EEEEEENS3_IJNS3_IJS5_S5_EEES6_NS4_ILi4EEEEEEEENS_10ViewEngineIPN7cutlass5ArrayINSF_6half_tELi2ELb0EEEEEEEC2ERKSD_RKSK_ - $_ZN7cutlass13device_kernelIN5flash19enable_sm80_to_sm89INS1_16FlashAttnBwdSm80INS1_25CollectiveMainloopBwdSm80ILi2ELi2EN4cute5tupleIJNS5_1CILi128EEES8_NS7_ILi64EEEEEENS_6half_tEfNS_4arch4Sm80ELb0ELb1ELb1ELb1ELb1ELb0ELb0ELb0ELi2ELi4ELi4ELi4ELb0EEENS1_24CollectiveEpilogueBwdGQAISA_fSD_Li256ELb1ELb1EEENS1_19SingleTileSchedulerILb1ELb0ELb0ELi128EEEEEEEEEvNT_6ParamsE$_ZN4cute3eso3ESOILb1ELb0EJNS_6LayoutINS_5tupleIJNS3_IJNS_1CILi1EEENS4_ILi2EEEEEES6_NS4_ILi8EEEEEENS3_IJNS3_IJS5_S5_EEES6_NS4_ILi4EEEEEEEENS_10ViewEngineIPKN7cutlass5ArrayIfLi2ELb1EEEEEEEC2ERKSD_RKSK_)
$_ZN7cutlass13device_kernelIN5flash19enable_sm80_to_sm89INS1_16FlashAttnBwdSm80INS1_25CollectiveMainloopBwdSm80ILi2ELi2EN4cute5tupleIJNS5_1CILi128EEES8_NS7_ILi64EEEEEENS_6half_tEfNS_4arch4Sm80ELb0ELb1ELb1ELb1ELb1ELb0ELb0ELb0ELi2ELi4ELi4ELi4ELb0EEENS1_24CollectiveEpilogueBwdGQAISA_fSD_Li256ELb1ELb1EEENS1_19SingleTileSchedulerILb1ELb0ELb0ELi128EEEEEEEEEvNT_6ParamsE$_ZN4cute3eso3ESOILb1ELb0EJNS_6LayoutINS_5tupleIJNS3_IJNS_1CILi1EEENS4_ILi2EEEEEES6_NS4_ILi8EEEEEENS3_IJNS3_IJS5_S5_EEES6_NS4_ILi4EEEEEEEENS_10ViewEngineIPKN7cutlass5ArrayIfLi2ELb1EEEEEEEC2ERKSD_RKSK_:
[----:B------:R-:W-:Y:S01]  /*7c20*/  IADD3 R3, R69, -c[0x0][0x20], RZ ;  /* 0x8000080045037a10 */ /* 0x000fe20007ffe0ff */
[----:B------:R-:W-:Y:S01]  /*7c30*/  IMAD.MOV.U32 R22, RZ, RZ, R2 ;  /* 0x000000ffff167224 */ /* 0x000fe200078e0002 */
[----:B------:R-:W-:-:S04]  /*7c40*/  MOV R15, 0x0 ;  /* 0x00000000000f7802 */ /* 0x000fc80000000f00 */
[----:B------:R1:W-:Y:S01]  /*7c50*/  STL.64 [R3], R22 ;  /* 0x0000001603007387 */ /* 0x0003e20000100a00 */
[----:B------:R-:W-:Y:S05]  /*7c60*/  RET.REL.NODEC R14 `(_ZN7cutlass13device_kernelIN5flash19enable_sm80_to_sm89INS1_16FlashAttnBwdSm80INS1_25CollectiveMainloopBwdSm80ILi2ELi2EN4cute5tupleIJNS5_1CILi128EEES8_NS7_ILi64EEEEEENS_6half_tEfNS_4arch4Sm80ELb0ELb1ELb1ELb1ELb1ELb0ELb0ELb0ELi2ELi4ELi4ELi4ELb0EEENS1_24CollectiveEpilogueBwdGQAISA_fSD_Li256ELb1ELb1EEENS1_19SingleTileSchedulerILb1ELb0ELb0ELi128EEEEEEEEEvNT_6ParamsE) ;  /* 0xffff83900e007950 */ /* 0x000fea0003c3ffff */
        .type           $_ZN7cutlass13device_kernelIN5flash19enable_sm80_to_sm89INS1_16FlashAttnBwdSm80INS1_25CollectiveMainloopBwdSm80ILi2ELi2EN4cute5tupleIJNS5_1CILi128EEES8_NS7_ILi64EEEEEENS_6half_tEfNS_4arch4Sm80ELb0ELb1ELb1ELb1ELb1ELb0ELb0ELb0ELi2ELi4ELi4ELi4ELb0EEENS1_24CollectiveEpilogueBwdGQAISA_fSD_Li256ELb1ELb1EEENS1_19SingleTileSchedulerILb1ELb0ELb0ELi128EEEEEEEEEvNT_6ParamsE$_ZN4cute3eso3ESOILb1ELb0EJNS_6LayoutINS_5tupleIJNS3_IJNS_1CILi1EEENS4_ILi2EEEEEES6_NS4_ILi8EEEEEENS3_IJNS3_IJS5_S5_EEES6_NS4_ILi4EEEEEEEENS_10ViewEngineIPN7cutlass5ArrayINSF_6half_tELi2ELb0EEEEEEEC2ERKSD_RKSK_,@function
        .size           $_ZN7cutlass13device_kernelIN5flash19enable_sm80_to_sm89INS1_16FlashAttnBwdSm80INS1_25CollectiveMainloopBwdSm80ILi2ELi2EN4cute5tupleIJNS5_1CILi128EEES8_NS7_ILi64EEEEEENS_6half_tEfNS_4arch4Sm80ELb0ELb1ELb1ELb1ELb1ELb0ELb0ELb0ELi2ELi4ELi4ELi4ELb0EEENS1_24CollectiveEpilogueBwdGQAISA_fSD_Li256ELb1ELb1EEENS1_19SingleTileSchedulerILb1ELb0ELb0ELi128EEEEEEEEEvNT_6ParamsE$_ZN4cute3eso3ESOILb1ELb0EJNS_6LayoutINS_5tupleIJNS3_IJNS_1CILi1EEENS4_ILi2EEEEEES6_NS4_ILi8EEEEEENS3_IJNS3_IJS5_S5_EEES6_NS4_ILi4EEEEEEEENS_10ViewEngineIPN7cutlass5ArrayINSF_6half_tELi2ELb0EEEEEEEC2ERKSD_RKSK_,($_ZN7cutlass13device_kernelIN5flash19enable_sm80_to_sm89INS1_16FlashAttnBwdSm80INS1_25CollectiveMainloopBwdSm80ILi2ELi2EN4cute5tupleIJNS5_1CILi128EEES8_NS7_ILi64EEEEEENS_6half_tEfNS_4arch4Sm80ELb0ELb1ELb1ELb1ELb1ELb0ELb0ELb0ELi2ELi4ELi4ELi4ELb0EEENS1_24CollectiveEpilogueBwdGQAISA_fSD_Li256ELb1ELb1EEENS1_19SingleTileSchedulerILb1ELb0ELb0ELi128EEEEEEEEEvNT_6ParamsE$_ZN4cute3eso3ESOILb1ELb0EJNS_6LayoutINS_5tupleIJNS3_IJNS_1CILi1EEENS4_ILi2EEES6_EEEEEENS3_IJNS3_IJS5_S5_S6_EEEEEEEENS_10ViewEngineIPjEEEEC2ERKSB_RKSE_ - $_ZN7cutlass13device_kernelIN5flash19enable_sm80_to_sm89INS1_16FlashAttnBwdSm80INS1_25CollectiveMainloopBwdSm80ILi2ELi2EN4cute5tupleIJNS5_1CILi128EEES8_NS7_ILi64EEEEEENS_6half_tEfNS_4arch4Sm80ELb0ELb1ELb1ELb1ELb1ELb0ELb0ELb0ELi2ELi4ELi4ELi4ELb0EEENS1_24CollectiveEpilogueBwdGQAISA_fSD_Li256ELb1ELb1EEENS1_19SingleTileSchedulerILb1ELb0ELb0ELi128EEEEEEEEEvNT_6ParamsE$_ZN4cute3eso3ESOILb1ELb0EJNS_6LayoutINS_5tupleIJNS3_IJNS_1CILi1EEENS4_ILi2EEEEEES6_NS4_ILi8EEEEEENS3_IJNS3_IJS5_S5_EEES6_NS4_ILi4EEEEEEEENS_10ViewEngineIPN7cutlass5ArrayINSF_6half_tELi2ELb0EEEEEEEC2ERKSD_RKSK_)
$_ZN7cutlass13device_kernelIN5flash19enable_sm80_to_sm89INS1_16FlashAttnBwdSm80INS1_25CollectiveMainloopBwdSm80ILi2ELi2EN4cute5tupleIJNS5_1CILi128EEES8_NS7_ILi64EEEEEENS_6half_tEfNS_4arch4Sm80ELb0ELb1ELb1ELb1ELb1ELb0ELb0ELb0ELi2ELi4ELi4ELi4ELb0EEENS1_24CollectiveEpilogueBwdGQAISA_fSD_Li256ELb1ELb1EEENS1_19SingleTileSchedulerILb1ELb0ELb0ELi128EEEEEEEEEvNT_6ParamsE$_ZN4cute3eso3ESOILb1ELb0EJNS_6LayoutINS_5tupleIJNS3_IJNS_1CILi1EEENS4_ILi2EEEEEES6_NS4_ILi8EEEEEENS3_IJNS3_IJS5_S5_EEES6_NS4_ILi4EEEEEEEENS_10ViewEngineIPN7cutlass5ArrayINSF_6half_tELi2ELb0EEEEEEEC2ERKSD_RKSK_:
[----:B------:R-:W-:Y:S01]  /*7c70*/  IADD3 R2, R69, -c[0x0][0x20], RZ ;  /* 0x8000080045027a10 */ /* 0x000fe20007ffe0ff */
[----:B------:R-:W-:Y:S01]  /*7c80*/  IMAD.MOV.U32 R17, RZ, RZ, R3 ;  /* 0x000000ffff117224 */ /* 0x000fe200078e0003 */
[----:B------:R-:W-:-:S04]  /*7c90*/  MOV R15, 0x0 ;  /* 0x00000000000f7802 */ /* 0x000fc80000000f00 */
[----:B------:R1:W-:Y:S01]  /*7ca0*/  STL.64 [R2], R16 ;  /* 0x0000001002007387 */ /* 0x0003e20000100a00 */
[----:B------:R-:W-:Y:S05]  /*7cb0*/  RET.REL.NODEC R14 `(_ZN7cutlass13device_kernelIN5flash19enable_sm80_to_sm89INS1_16FlashAttnBwdSm80INS1_25CollectiveMainloopBwdSm80ILi2ELi2EN4cute5tupleIJNS5_1CILi128EEES8_NS7_ILi64EEEEEENS_6half_tEfNS_4arch4Sm80ELb0ELb1ELb1ELb1ELb1ELb0ELb0ELb0ELi2ELi4ELi4ELi4ELb0EEENS1_24CollectiveEpilogueBwdGQAISA_fSD_Li256ELb1ELb1EEENS1_19SingleTileSchedulerILb1ELb0ELb0ELi128EEEEEEEEEvNT_6ParamsE) ;  /* 0xffff83400e007950 */ /* 0x000fea0003c3ffff */
        .type           $_ZN7cutlass13device_kernelIN5flash19enable_sm80_to_sm89INS1_16FlashAttnBwdSm80INS1_25CollectiveMainloopBwdSm80ILi2ELi2EN4cute5tupleIJNS5_1CILi128EEES8_NS7_ILi64EEEEEENS_6half_tEfNS_4arch4Sm80ELb0ELb1ELb1ELb1ELb1ELb0ELb0ELb0ELi2ELi4ELi4ELi4ELb0EEENS1_24CollectiveEpilogueBwdGQAISA_fSD_Li256ELb1ELb1EEENS1_19SingleTileSchedulerILb1ELb0ELb0ELi128EEEEEEEEEvNT_6ParamsE$_ZN4cute3eso3ESOILb1ELb0EJNS_6LayoutINS_5tupleIJNS3_IJNS_1CILi1EEENS4_ILi2EEES6_EEEEEENS3_IJNS3_IJS5_S5_S6_EEEEEEEENS_10ViewEngineIPjEEEEC2ERKSB_RKSE_,@function
        .size           $_ZN7cutlass13device_kernelIN5flash19enable_sm80_to_sm89INS1_16FlashAttnBwdSm80INS1_25CollectiveMainloopBwdSm80ILi2ELi2EN4cute5tupleIJNS5_1CILi128EEES8_NS7_ILi64EEEEEENS_6half_tEfNS_4arch4Sm80ELb0ELb1ELb1ELb1ELb1ELb0ELb0ELb0ELi2ELi4ELi4ELi4ELb0EEENS1_24CollectiveEpilogueBwdGQAISA_fSD_Li256ELb1ELb1EEENS1_19SingleTileSchedulerILb1ELb0ELb0ELi128EEEEEEEEEvNT_6ParamsE$_ZN4cute3eso3ESOILb1ELb0EJNS_6LayoutINS_5tupleIJNS3_IJNS_1CILi1EEENS4_ILi2EEES6_EEEEEENS3_IJNS3_IJS5_S5_S6_EEEEEEEENS_10ViewEngineIPjEEEEC2ERKSB_RKSE_,($_ZN7cutlass13device_kernelIN5flash19enable_sm80_to_sm89INS1_16FlashAttnBwdSm80INS1_25CollectiveMainloopBwdSm80ILi2ELi2EN4cute5tupleIJNS5_1CILi128EEES8_NS7_ILi64EEEEEENS_6half_tEfNS_4arch4Sm80ELb0ELb1ELb1ELb1ELb1ELb0ELb0ELb0ELi2ELi4ELi4ELi4ELb0EEENS1_24CollectiveEpilogueBwdGQAISA_fSD_Li256ELb1ELb1EEENS1_19SingleTileSchedulerILb1ELb0ELb0ELi128EEEEEEEEEvNT_6ParamsE$_ZN4cute3eso3ESOILb1ELb0EJNS_6LayoutINS_5tupleIJNS3_IJNS_1CILi1EEES5_EEEEEENS3_IJNS3_IJS5_NS4_ILi0EEEEEEEEEEENS_10ViewEngineINS_8smem_ptrIPN7cutlass9uint128_tEEEEEEEC2ERKSB_RKSI_ - $_ZN7cutlass13device_kernelIN5flash19enable_sm80_to_sm89INS1_16FlashAttnBwdSm80INS1_25CollectiveMainloopBwdSm80ILi2ELi2EN4cute5tupleIJNS5_1CILi128EEES8_NS7_ILi64EEEEEENS_6half_tEfNS_4arch4Sm80ELb0ELb1ELb1ELb1ELb1ELb0ELb0ELb0ELi2ELi4ELi4ELi4ELb0EEENS1_24CollectiveEpilogueBwdGQAISA_fSD_Li256ELb1ELb1EEENS1_19SingleTileSchedulerILb1ELb0ELb0ELi128EEEEEEEEEvNT_6ParamsE$_ZN4cute3eso3ESOILb1ELb0EJNS_6LayoutINS_5tupleIJNS3_IJNS_1CILi1EEENS4_ILi2EEES6_EEEEEENS3_IJNS3_IJS5_S5_S6_EEEEEEEENS_10ViewEngineIPjEEEEC2ERKSB_RKSE_)
$_ZN7cutlass13device_kernelIN5flash19enable_sm80_to_sm89INS1_16FlashAttnBwdSm80INS1_25CollectiveMainloopBwdSm80ILi2ELi2EN4cute5tupleIJNS5_1CILi128EEES8_NS7_ILi64EEEEEENS_6half_tEfNS_4arch4Sm80ELb0ELb1ELb1ELb1ELb1ELb0ELb0ELb0ELi2ELi4ELi4ELi4ELb0EEENS1_24CollectiveEpilogueBwdGQAISA_fSD_Li256ELb1ELb1EEENS1_19SingleTileSchedulerILb1ELb0ELb0ELi128EEEEEEEEEvNT_6ParamsE$_ZN4cute3eso3ESOILb1ELb0EJNS_6LayoutINS_5tupleIJNS3_IJNS_1CILi1EEENS4_ILi2EEES6_EEEEEENS3_IJNS3_IJS5_S5_S6_EEEEEEEENS_10ViewEngineIPjEEEEC2ERKSB_RKSE_:
[----:B------:R-:W-:Y:S02]  /*7cc0*/  IADD3 R2, R60, -c[0x0][0x20], RZ ;  /* 0x800008003c027a10 */ /* 0x000fe40007ffe0ff */
[----:B------:R-:W-:-:S03]  /*7cd0*/  MOV R5, 0x0 ;  /* 0x0000000000057802 */ /* 0x000fc60000000f00 */
[----:B------:R1:W-:Y:S01]  /*7ce0*/  STL.64 [R2], R12 ;  /* 0x0000000c02007387 */ /* 0x0003e20000100a00 */
[----:B------:R-:W-:Y:S05]  /*7cf0*/  RET.REL.NODEC R4 `(_ZN7cutlass13device_kernelIN5flash19enable_sm80_to_sm89INS1_16FlashAttnBwdSm80INS1_25CollectiveMainloopBwdSm80ILi2ELi2EN4cute5tupleIJNS5_1CILi128EEES8_NS7_ILi64EEEEEENS_6half_tEfNS_4arch4Sm80ELb0ELb1ELb1ELb1ELb1ELb0ELb0ELb0ELi2ELi4ELi4ELi4ELb0EEENS1_24CollectiveEpilogueBwdGQAISA_fSD_Li256ELb1ELb1EEENS1_19SingleTileSchedulerILb1ELb0ELb0ELi128EEEEEEEEEvNT_6ParamsE) ;  /* 0xffff830004007950 */ /* 0x000fea0003c3ffff */
        .type           $_ZN7cutlass13device_kernelIN5flash19enable_sm80_to_sm89INS1_16FlashAttnBwdSm80INS1_25CollectiveMainloopBwdSm80ILi2ELi2EN4cute5tupleIJNS5_1CILi128EEES8_NS7_ILi64EEEEEENS_6half_tEfNS_4arch4Sm80ELb0ELb1ELb1ELb1ELb1ELb0ELb0ELb0ELi2ELi4ELi4ELi4ELb0EEENS1_24CollectiveEpilogueBwdGQAISA_fSD_Li256ELb1ELb1EEENS1_19SingleTileSchedulerILb1ELb0ELb0ELi128EEEEEEEEEvNT_6ParamsE$_ZN4cute3eso3ESOILb1ELb0EJNS_6LayoutINS_5tupleIJNS3_IJNS_1CILi1EEES5_EEEEEENS3_IJNS3_IJS5_NS4_ILi0EEEEEEEEEEENS_10ViewEngineINS_8smem_ptrIPN7cutlass9uint128_tEEEEEEEC2ERKSB_RKSI_,@function
        .size           $_ZN7cutlass13device_kernelIN5flash19enable_sm80_to_sm89INS1_16FlashAttnBwdSm80INS1_25CollectiveMainloopBwdSm80ILi2ELi2EN4cute5tupleIJNS5_1CILi128EEES8_NS7_ILi64EEEEEENS_6half_tEfNS_4arch4Sm80ELb0ELb1ELb1ELb1ELb1ELb0ELb0ELb0ELi2ELi4ELi4ELi4ELb0EEENS1_24CollectiveEpilogueBwdGQAISA_fSD_Li256ELb1ELb1EEENS1_19SingleTileSchedulerILb1ELb0ELb0ELi128EEEEEEEEEvNT_6ParamsE$_ZN4cute3eso3ESOILb1ELb0EJNS_6LayoutINS_5tupleIJNS3_IJNS_1CILi1EEES5_EEEEEENS3_IJNS3_IJS5_NS4_ILi0EEEEEEEEEEENS_10ViewEngineINS_8smem_ptrIPN7cutlass9uint128_tEEEEEEEC2ERKSB_RKSI_,($_ZN7cutlass13device_kernelIN5flash19enable_sm80_to_sm89INS1_16FlashAttnBwdSm80INS1_25CollectiveMainloopBwdSm80ILi2ELi2EN4cute5tupleIJNS5_1CILi128EEES8_NS7_ILi64EEEEEENS_6half_tEfNS_4arch4Sm80ELb0ELb1ELb1ELb1ELb1ELb0ELb0ELb0ELi2ELi4ELi4ELi4ELb0EEENS1_24CollectiveEpilogueBwdGQAISA_fSD_Li256ELb1ELb1EEENS1_19SingleTileSchedulerILb1ELb0ELb0ELi128EEEEEEEEEvNT_6ParamsE$_ZN4cute3eso3ESOILb1ELb0EJNS_6LayoutINS_5tupleIJNS3_IJNS_1CILi2EEES5_EEEEEENS3_IJNS3_IJNS4_ILi1EEES5_EEEEEEEENS_10ViewEngineIPKfEEEEC2ERKSB_RKSF_ - $_ZN7cutlass13device_kernelIN5flash19enable_sm80_to_sm89INS1_16FlashAttnBwdSm80INS1_25CollectiveMainloopBwdSm80ILi2ELi2EN4cute5tupleIJNS5_1CILi128EEES8_NS7_ILi64EEEEEENS_6half_tEfNS_4arch4Sm80ELb0ELb1ELb1ELb1ELb1ELb0ELb0ELb0ELi2ELi4ELi4ELi4ELb0EEENS1_24CollectiveEpilogueBwdGQAISA_fSD_Li256ELb1ELb1EEENS1_19SingleTileSchedulerILb1ELb0ELb0ELi128EEEEEEEEEvNT_6ParamsE$_ZN4cute3eso3ESOILb1ELb0EJNS_6LayoutINS_5tupleIJNS3_IJNS_1CILi1EEES5_EEEEEENS3_IJNS3_IJS5_NS4_ILi0EEEEEEEEEEENS_10ViewEngineINS_8smem_ptrIPN7cutlass9uint128_tEEEEEEEC2ERKSB_RKSI_)
$_ZN7cutlass13device_kernelIN5flash19enable_sm80_to_sm89INS1_16FlashAttnBwdSm80INS1_25CollectiveMainloopBwdSm80ILi2ELi2EN4cute5tupleIJNS5_1CILi128EEES8_NS7_ILi64EEEEEENS_6half_tEfNS_4arch4Sm80ELb0ELb1ELb1ELb1ELb1ELb0ELb0ELb0ELi2ELi4ELi4ELi4ELb0EEENS1_24CollectiveEpilogueBwdGQAISA_fSD_Li256ELb1ELb1EEENS1_19SingleTileSchedulerILb1ELb0ELb0ELi128EEEEEEEEEvNT_6ParamsE$_ZN4cute3eso3ESOILb1ELb0EJNS_6LayoutINS_5tupleIJNS3_IJNS_1CILi1EEES5_EEEEEENS3_IJNS3_IJS5_NS4_ILi0EEEEEEEEEEENS_10ViewEngineINS_8smem_ptrIPN7cutlass9uint128_tEEEEEEEC2ERKSB_RKSI_:
[----:B------:R-:W-:Y:S02]  /*7d00*/  IADD3 R38, R82, -c[0x0][0x20], RZ ;  /* 0x8000080052267a10 */ /* 0x000fe40007ffe0ff */
[----:B------:R-:W-:-:S03]  /*7d10*/  MOV R47, 0x0 ;  /* 0x00000000002f7802 */ /* 0x000fc60000000f00 */
[----:B------:R1:W-:Y:S01]  /*7d20*/  STL.64 [R38], R2 ;  /* 0x0000000226007387 */ /* 0x0003e20000100a00 */
[----:B------:R-:W-:Y:S05]  /*7d30*/  RET.REL.NODEC R46 `(_ZN7cutlass13device_kernelIN5flash19enable_sm80_to_sm89INS1_16FlashAttnBwdSm80INS1_25CollectiveMainloopBwdSm80ILi2ELi2EN4cute5tupleIJNS5_1CILi128EEES8_NS7_ILi64EEEEEENS_6half_tEfNS_4arch4Sm80ELb0ELb1ELb1ELb1ELb1ELb0ELb0ELb0ELi2ELi4ELi4ELi4ELb0EEENS1_24CollectiveEpilogueBwdGQAISA_fSD_Li256ELb1ELb1EEENS1_19SingleTileSchedulerILb1ELb0ELb0ELi128EEEEEEEEEvNT_6ParamsE) ;  /* 0xffff82c02e007950 */ /* 0x000fea0003c3ffff */
        .type           $_ZN7cutlass13device_kernelIN5flash19enable_sm80_to_sm89INS1_16FlashAttnBwdSm80INS1_25CollectiveMainloopBwdSm80ILi2ELi2EN4cute5tupleIJNS5_1CILi128EEES8_NS7_ILi64EEEEEENS_6half_tEfNS_4arch4Sm80ELb0ELb1ELb1ELb1ELb1ELb0ELb0ELb0ELi2ELi4ELi4ELi4ELb0EEENS1_24CollectiveEpilogueBwdGQAISA_fSD_Li256ELb1ELb1EEENS1_19SingleTileSchedulerILb1ELb0ELb0ELi128EEEEEEEEEvNT_6ParamsE$_ZN4cute3eso3ESOILb1ELb0EJNS_6LayoutINS_5tupleIJNS3_IJNS_1CILi2EEES5_EEEEEENS3_IJNS3_IJNS4_ILi1EEES5_EEEEEEEENS_10ViewEngineIPKfEEEEC2ERKSB_RKSF_,@function
        .size           $_ZN7cutlass13device_kernelIN5flash19enable_sm80_to_sm89INS1_16FlashAttnBwdSm80INS1_25CollectiveMainloopBwdSm80ILi2ELi2EN4cute5tupleIJNS5_1CILi128EEES8_NS7_ILi64EEEEEENS_6half_tEfNS_4arch4Sm80ELb0ELb1ELb1ELb1ELb1ELb0ELb0ELb0ELi2ELi4ELi4ELi4ELb0EEENS1_24CollectiveEpilogueBwdGQAISA_fSD_Li256ELb1ELb1EEENS1_19SingleTileSchedulerILb1ELb0ELb0ELi128EEEEEEEEEvNT_6ParamsE$_ZN4cute3eso3ESOILb1ELb0EJNS_6LayoutINS_5tupleIJNS3_IJNS_1CILi2EEES5_EEEEEENS3_IJNS3_IJNS4_ILi1EEES5_EEEEEEEENS_10ViewEngineIPKfEEEEC2ERKSB_RKSF_,($_ZN7cutlass13device_kernelIN5flash19enable_sm80_to_sm89INS1_16FlashAttnBwdSm80INS1_25CollectiveMainloopBwdSm80ILi2ELi2EN4cute5tupleIJNS5_1CILi128EEES8_NS7_ILi64EEEEEENS_6half_tEfNS_4arch4Sm80ELb0ELb1ELb1ELb1ELb1ELb0ELb0ELb0ELi2ELi4ELi4ELi4ELb0EEENS1_24CollectiveEpilogueBwdGQAISA_fSD_Li256ELb1ELb1EEENS1_19SingleTileSchedulerILb1ELb0ELb0ELi128EEEEEEEEEvNT_6ParamsE$_ZN4cute3eso3ESOILb1ELb0EJNS_6LayoutINS_5tupleIJNS3_IJNS_1CILi2EEES5_EEEEEENS3_IJNS3_IJNS4_ILi1EEES5_EEEEEEEENS_10ViewEngineIPN7cutlass6half_tEEEEEC2ERKSB_RKSG_ - $_ZN7cutlass13device_kernelIN5flash19enable_sm80_to_sm89INS1_16FlashAttnBwdSm80INS1_25CollectiveMainloopBwdSm80ILi2ELi2EN4cute5tupleIJNS5_1CILi128EEES8_NS7_ILi64EEEEEENS_6half_tEfNS_4arch4Sm80ELb0ELb1ELb1ELb1ELb1ELb0ELb0ELb0ELi2ELi4ELi4ELi4ELb0EEENS1_24CollectiveEpilogueBwdGQAISA_fSD_Li256ELb1ELb1EEENS1_19SingleTileSchedulerILb1ELb0ELb0ELi128EEEEEEEEEvNT_6ParamsE$_ZN4cute3eso3ESOILb1ELb0EJNS_6LayoutINS_5tupleIJNS3_IJNS_1CILi2EEES5_EEEEEENS3_IJNS3_IJNS4_ILi1EEES5_EEEEEEEENS_10ViewEngineIPKfEEEEC2ERKSB_RKSF_)
$_ZN7cutlass13device_kernelIN5flash19enable_sm80_to_sm89INS1_16FlashAttnBwdSm80INS1_25CollectiveMainloopBwdSm80ILi2ELi2EN4cute5tupleIJNS5_1CILi128EEES8_NS7_ILi64EEEEEENS_6half_tEfNS_4arch4Sm80ELb0ELb1ELb1ELb1ELb1ELb0ELb0ELb0ELi2ELi4ELi4ELi4ELb0EEENS1_24CollectiveEpilogueBwdGQAISA_fSD_Li256ELb1ELb1EEENS1_19SingleTileSchedulerILb1ELb0ELb0ELi128EEEEEEEEEvNT_6ParamsE$_ZN4cute3eso3ESOILb1ELb0EJNS_6LayoutINS_5tupleIJNS3_IJNS_1CILi2EEES5_EEEEEENS3_IJNS3_IJNS4_ILi1EEES5_EEEEEEEENS_10ViewEngineIPKfEEEEC2ERKSB_RKSF_:
[----:B------:R-:W-:Y:S01]  /*7d40*/  IADD3 R2, R60, -c[0x0][0x20], RZ ;  /* 0x800008003c027a10 */ /* 0x000fe20007ffe0ff */
[----:B------:R-:W-:Y:S01]  /*7d50*/  IMAD.MOV.U32 R7, RZ, RZ, R3 ;  /* 0x000000ffff077224 */ /* 0x000fe200078e0003 */
[----:B------:R-:W-:-:S04]  /*7d60*/  MOV R5, 0x0 ;  /* 0x0000000000057802 */ /* 0x000fc80000000f00 */
[----:B------:R1:W-:Y:S01]  /*7d70*/  STL.64 [R2], R6 ;  /* 0x0000000602007387 */ /* 0x0003e20000100a00 */
[----:B------:R-:W-:Y:S05]  /*7d80*/  RET.REL.NODEC R4 `(_ZN7cutlass13device_kernelIN5flash19enable_sm80_to_sm89INS1_16FlashAttnBwdSm80INS1_25CollectiveMainloopBwdSm80ILi2ELi2EN4cute5tupleIJNS5_1CILi128EEES8_NS7_ILi64EEEEEENS_6half_tEfNS_4arch4Sm80ELb0ELb1ELb1ELb1ELb1ELb0ELb0ELb0ELi2ELi4ELi4ELi4ELb0EEENS1_24CollectiveEpilogueBwdGQAISA_fSD_Li256ELb1ELb1EEENS1_19SingleTileSchedulerILb1ELb0ELb0ELi128EEEEEEEEEvNT_6ParamsE) ;  /* 0xffff827004007950 */ /* 0x000fea0003c3ffff */
        .type           $_ZN7cutlass13device_kernelIN5flash19enable_sm80_to_sm89INS1_16FlashAttnBwdSm80INS1_25CollectiveMainloopBwdSm80ILi2ELi2EN4cute5tupleIJNS5_1CILi128EEES8_NS7_ILi64EEEEEENS_6half_tEfNS_4arch4Sm80ELb0ELb1ELb1ELb1ELb1ELb0ELb0ELb0ELi2ELi4ELi4ELi4ELb0EEENS1_24CollectiveEpilogueBwdGQAISA_fSD_Li256ELb1ELb1EEENS1_19SingleTileSchedulerILb1ELb0ELb0ELi128EEEEEEEEEvNT_6ParamsE$_ZN4cute3eso3ESOILb1ELb0EJNS_6LayoutINS_5tupleIJNS3_IJNS_1CILi2EEES5_EEEEEENS3_IJNS3_IJNS4_ILi1EEES5_EEEEEEEENS_10ViewEngineIPN7cutlass6half_tEEEEEC2ERKSB_RKSG_,@function
        .size           $_ZN7cutlass13device_kernelIN5flash19enable_sm80_to_sm89INS1_16FlashAttnBwdSm80INS1_25CollectiveMainloopBwdSm80ILi2ELi2EN4cute5tupleIJNS5_1CILi128EEES8_NS7_ILi64EEEEEENS_6half_tEfNS_4arch4Sm80ELb0ELb1ELb1ELb1ELb1ELb0ELb0ELb0ELi2ELi4ELi4ELi4ELb0EEENS1_24CollectiveEpilogueBwdGQAISA_fSD_Li256ELb1ELb1EEENS1_19SingleTileSchedulerILb1ELb0ELb0ELi128EEEEEEEEEvNT_6ParamsE$_ZN4cute3eso3ESOILb1ELb0EJNS_6LayoutINS_5tupleIJNS3_IJNS_1CILi2EEES5_EEEEEENS3_IJNS3_IJNS4_ILi1EEES5_EEEEEEEENS_10ViewEngineIPN7cutlass6half_tEEEEEC2ERKSB_RKSG_,($_ZN7cutlass13device_kernelIN5flash19enable_sm80_to_sm89INS1_16FlashAttnBwdSm80INS1_25CollectiveMainloopBwdSm80ILi2ELi2EN4cute5tupleIJNS5_1CILi128EEES8_NS7_ILi64EEEEEENS_6half_tEfNS_4arch4Sm80ELb0ELb1ELb1ELb1ELb1ELb0ELb0ELb0ELi2ELi4ELi4ELi4ELb0EEENS1_24CollectiveEpilogueBwdGQAISA_fSD_Li256ELb1ELb1EEENS1_19SingleTileSchedulerILb1ELb0ELb0ELi128EEEEEEEEEvNT_6ParamsE$_ZN4cute3eso3ESOILb1ELb0EJNS_6LayoutINS_5tupleIJNS3_IJNS_1CILi2EEES5_EEEEEENS3_IJNS3_IJNS4_ILi1EEES5_EEEEEEEENS_10ViewEngineIPfEEEEC2ERKSB_RKSE_ - $_ZN7cutlass13device_kernelIN5flash19enable_sm80_to_sm89INS1_16FlashAttnBwdSm80INS1_25CollectiveMainloopBwdSm80ILi2ELi2EN4cute5tupleIJNS5_1CILi128EEES8_NS7_ILi64EEEEEENS_6half_tEfNS_4arch4Sm80ELb0ELb1ELb1ELb1ELb1ELb0ELb0ELb0ELi2ELi4ELi4ELi4ELb0EEENS1_24CollectiveEpilogueBwdGQAISA_fSD_Li256ELb1ELb1EEENS1_19SingleTileSchedulerILb1ELb0ELb0ELi128EEEEEEEEEvNT_6ParamsE$_ZN4cute3eso3ESOILb1ELb0EJNS_6LayoutINS_5tupleIJNS3_IJNS_1CILi2EEES5_EEEEEENS3_IJNS3_IJNS4_ILi1EEES5_EEEEEEEENS_10ViewEngineIPN7cutlass6half_tEEEEEC2ERKSB_RKSG_)
$_ZN7cutlass13device_kernelIN5flash19enable_sm80_to_sm89INS1_16FlashAttnBwdSm80INS1_25CollectiveMainloopBwdSm80ILi2ELi2EN4cute5tupleIJNS5_1CILi128EEES8_NS7_ILi64EEEEEENS_6half_tEfNS_4arch4Sm80ELb0ELb1ELb1ELb1ELb1ELb0ELb0ELb0ELi2ELi4ELi4ELi4ELb0EEENS1_24CollectiveEpilogueBwdGQAISA_fSD_Li256ELb1ELb1EEENS1_19SingleTileSchedulerILb1ELb0ELb0ELi128EEEEEEEEEvNT_6ParamsE$_ZN4cute3eso3ESOILb1ELb0EJNS_6LayoutINS_5tupleIJNS3_IJNS_1CILi2EEES5_EEEEEENS3_IJNS3_IJNS4_ILi1EEES5_EEEEEEEENS_10ViewEngineIPN7cutlass6half_tEEEEEC2ERKSB_RKSG_:
[----:B------:R-:W-:Y:S01]  /*7d90*/  IADD3 R2, R60, -c[0x0][0x20], RZ ;  /* 0x800008003c027a10 */ /* 0x000fe20007ffe0ff */
[----:B------:R-:W-:Y:S01]  /*7da0*/  IMAD.MOV.U32 R7, RZ, RZ, R3 ;  /* 0x000000ffff077224 */ /* 0x000fe200078e0003 */
[----:B------:R-:W-:-:S04]  /*7db0*/  MOV R5, 0x0 ;  /* 0x0000000000057802 */ /* 0x000fc80000000f00 */
[----:B------:R1:W-:Y:S01]  /*7dc0*/  STL.64 [R2], R6 ;  /* 0x0000000602007387 */ /* 0x0003e20000100a00 */
[----:B------:R-:W-:Y:S05]  /*7dd0*/  RET.REL.NODEC R4 `(_ZN7cutlass13device_kernelIN5flash19enable_sm80_to_sm89INS1_16FlashAttnBwdSm80INS1_25CollectiveMainloopBwdSm80ILi2ELi2EN4cute5tupleIJNS5_1CILi128EEES8_NS7_ILi64EEEEEENS_6half_tEfNS_4arch4Sm80ELb0ELb1ELb1ELb1ELb1ELb0ELb0ELb0ELi2ELi4ELi4ELi4ELb0EEENS1_24CollectiveEpilogueBwdGQAISA_fSD_Li256ELb1ELb1EEENS1_19SingleTileSchedulerILb1ELb0ELb0ELi128EEEEEEEEEvNT_6ParamsE) ;  /* 0xffff822004007950 */ /* 0x000fea0003c3ffff */
        .type           $_ZN7cutlass13device_kernelIN5flash19enable_sm80_to_sm89INS1_16FlashAttnBwdSm80INS1_25CollectiveMainloopBwdSm80ILi2ELi2EN4cute5tupleIJNS5_1CILi128EEES8_NS7_ILi64EEEEEENS_6half_tEfNS_4arch4Sm80ELb0ELb1ELb1ELb1ELb1ELb0ELb0ELb0ELi2ELi4ELi4ELi4ELb0EEENS1_24CollectiveEpilogueBwdGQAISA_fSD_Li256ELb1ELb1EEENS1_19SingleTileSchedulerILb1ELb0ELb0ELi128EEEEEEEEEvNT_6ParamsE$_ZN4cute3eso3ESOILb1ELb0EJNS_6LayoutINS_5tupleIJNS3_IJNS_1CILi2EEES5_EEEEEENS3_IJNS3_IJNS4_ILi1EEES5_EEEEEEEENS_10ViewEngineIPfEEEEC2ERKSB_RKSE_,@function
        .size           $_ZN7cutlass13device_kernelIN5flash19enable_sm80_to_sm89INS1_16FlashAttnBwdSm80INS1_25CollectiveMainloopBwdSm80ILi2ELi2EN4cute5tupleIJNS5_1CILi128EEES8_NS7_ILi64EEEEEENS_6half_tEfNS_4arch4Sm80ELb0ELb1ELb1ELb1ELb1ELb0ELb0ELb0ELi2ELi4ELi4ELi4ELb0EEENS1_24CollectiveEpilogueBwdGQAISA_fSD_Li256ELb1ELb1EEENS1_19SingleTileSchedulerILb1ELb0ELb0ELi128EEEEEEEEEvNT_6ParamsE$_ZN4cute3eso3ESOILb1ELb0EJNS_6LayoutINS_5tupleIJNS3_IJNS_1CILi2EEES5_EEEEEENS3_IJNS3_IJNS4_ILi1EEES5_EEEEEEEENS_10ViewEngineIPfEEEEC2ERKSB_RKSE_,($_ZN7cutlass13device_kernelIN5flash19enable_sm80_to_sm89INS1_16FlashAttnBwdSm80INS1_25CollectiveMainloopBwdSm80ILi2ELi2EN4cute5tupleIJNS5_1CILi128EEES8_NS7_ILi64EEEEEENS_6half_tEfNS_4arch4Sm80ELb0ELb1ELb1ELb1ELb1ELb0ELb0ELb0ELi2ELi4ELi4ELi4ELb0EEENS1_24CollectiveEpilogueBwdGQAISA_fSD_Li256ELb1ELb1EEENS1_19SingleTileSchedulerILb1ELb0ELb0ELi128EEEEEEEEEvNT_6ParamsE$_ZN4cute3eso3ESOILb1ELb0EJNS_6LayoutINS_5tupleIJNS3_IJNS_1CILi2EEES5_EEEEEENS3_IJNS3_IJNS4_ILi1EEES5_EEEEEEEEiEEC2ERKSB_RKi - $_ZN7cutlass13device_kernelIN5flash19enable_sm80_to_sm89INS1_16FlashAttnBwdSm80INS1_25CollectiveMainloopBwdSm80ILi2ELi2EN4cute5tupleIJNS5_1CILi128EEES8_NS7_ILi64EEEEEENS_6half_tEfNS_4arch4Sm80ELb0ELb1ELb1ELb1ELb1ELb0ELb0ELb0ELi2ELi4ELi4ELi4ELb0EEENS1_24CollectiveEpilogueBwdGQAISA_fSD_Li256ELb1ELb1EEENS1_19SingleTileSchedulerILb1ELb0ELb0ELi128EEEEEEEEEvNT_6ParamsE$_ZN4cute3eso3ESOILb1ELb0EJNS_6LayoutINS_5tupleIJNS3_IJNS_1CILi2EEES5_EEEEEENS3_IJNS3_IJNS4_ILi1EEES5_EEEEEEEENS_10ViewEngineIPfEEEEC2ERKSB_RKSE_)
$_ZN7cutlass13device_kernelIN5flash19enable_sm80_to_sm89INS1_16FlashAttnBwdSm80INS1_25CollectiveMainloopBwdSm80ILi2ELi2EN4cute5tupleIJNS5_1CILi128EEES8_NS7_ILi64EEEEEENS_6half_tEfNS_4arch4Sm80ELb0ELb1ELb1ELb1ELb1ELb0ELb0ELb0ELi2ELi4ELi4ELi4ELb0EEENS1_24CollectiveEpilogueBwdGQAISA_fSD_Li256ELb1ELb1EEENS1_19SingleTileSchedulerILb1ELb0ELb0ELi128EEEEEEEEEvNT_6ParamsE$_ZN4cute3eso3ESOILb1ELb0EJNS_6LayoutINS_5tupleIJNS3_IJNS_1CILi2EEES5_EEEEEENS3_IJNS3_IJNS4_ILi1EEES5_EEEEEEEENS_10ViewEngineIPfEEEEC2ERKSB_RKSE_:
[----:B------:R-:W-:Y:S01]  /*7de0*/  IADD3 R2, R60, -c[0x0][0x20], RZ ;  /* 0x800008003c027a10 */ /* 0x000fe20007ffe0ff */
[----:B------:R-:W-:Y:S01]  /*7df0*/  IMAD.MOV.U32 R9, RZ, RZ, R3 ;  /* 0x000000ffff097224 */ /* 0x000fe200078e0003 */
[----:B------:R-:W-:-:S04]  /*7e00*/  MOV R5, 0x0 ;  /* 0x0000000000057802 */ /* 0x000fc80000000f00 */
[----:B------:R1:W-:Y:S01]  /*7e10*/  STL.64 [R2], R8 ;  /* 0x0000000802007387 */ /* 0x0003e20000100a00 */
[----:B------:R-:W-:Y:S05]  /*7e20*/  RET.REL.NODEC R4 `(_ZN7cutlass13device_kernelIN5flash19enable_sm80_to_sm89INS1_16FlashAttnBwdSm80INS1_25CollectiveMainloopBwdSm80ILi2ELi2EN4cute5tupleIJNS5_1CILi128EEES8_NS7_ILi64EEEEEENS_6half_tEfNS_4arch4Sm80ELb0ELb1ELb1ELb1ELb1ELb0ELb0ELb0ELi2ELi4ELi4ELi4ELb0EEENS1_24CollectiveEpilogueBwdGQAISA_fSD_Li256ELb1ELb1EEENS1_19SingleTileSchedulerILb1ELb0ELb0ELi128EEEEEEEEEvNT_6ParamsE) ;  /* 0xffff81d004007950 */ /* 0x000fea0003c3ffff */
        .type           $_ZN7cutlass13device_kernelIN5flash19enable_sm80_to_sm89INS1_16FlashAttnBwdSm80INS1_25CollectiveMainloopBwdSm80ILi2ELi2EN4cute5tupleIJNS5_1CILi128EEES8_NS7_ILi64EEEEEENS_6half_tEfNS_4arch4Sm80ELb0ELb1ELb1ELb1ELb1ELb0ELb0ELb0ELi2ELi4ELi4ELi4ELb0EEENS1_24CollectiveEpilogueBwdGQAISA_fSD_Li256ELb1ELb1EEENS1_19SingleTileSchedulerILb1ELb0ELb0ELi128EEEEEEEEEvNT_6ParamsE$_ZN4cute3eso3ESOILb1ELb0EJNS_6LayoutINS_5tupleIJNS3_IJNS_1CILi2EEES5_EEEEEENS3_IJNS3_IJNS4_ILi1EEES5_EEEEEEEEiEEC2ERKSB_RKi,@function
        .size           $_ZN7cutlass13device_kernelIN5flash19enable_sm80_to_sm89INS1_16FlashAttnBwdSm80INS1_25CollectiveMainloopBwdSm80ILi2ELi2EN4cute5tupleIJNS5_1CILi128EEES8_NS7_ILi64EEEEEENS_6half_tEfNS_4arch4Sm80ELb0ELb1ELb1ELb1ELb1ELb0ELb0ELb0ELi2ELi4ELi4ELi4ELb0EEENS1_24CollectiveEpilogueBwdGQAISA_fSD_Li256ELb1ELb1EEENS1_19SingleTileSchedulerILb1ELb0ELb0ELi128EEEEEEEEEvNT_6ParamsE$_ZN4cute3eso3ESOILb1ELb0EJNS_6LayoutINS_5tupleIJNS3_IJNS_1CILi2EEES5_EEEEEENS3_IJNS3_IJNS4_ILi1EEES5_EEEEEEEEiEEC2ERKSB_RKi,($_ZN7cutlass13device_kernelIN5flash19enable_sm80_to_sm89INS1_16FlashAttnBwdSm80INS1_25CollectiveMainloopBwdSm80ILi2ELi2EN4cute5tupleIJNS5_1CILi128EEES8_NS7_ILi64EEEEEENS_6half_tEfNS_4arch4Sm80ELb0ELb1ELb1ELb1ELb1ELb0ELb0ELb0ELi2ELi4ELi4ELi4ELb0EEENS1_24CollectiveEpilogueBwdGQAISA_fSD_Li256ELb1ELb1EEENS1_19SingleTileSchedulerILb1ELb0ELb0ELi128EEEEEEEEEvNT_6ParamsE$_ZN4cute3eso3ESOILb1ELb0EJNS_6LayoutINS_5tupleIJNS3_IJNS_1CILi2EEES5_EEEEEENS3_IJNS3_IJNS4_ILi8EEENS4_ILi64EEEEEEEEEEENS_10ViewEngineINS_8smem_ptrIPfEEEEEEC2ERKSC_RKSH_ - $_ZN7cutlass13device_kernelIN5flash19enable_sm80_to_sm89INS1_16FlashAttnBwdSm80INS1_25CollectiveMainloopBwdSm80ILi2ELi2EN4cute5tupleIJNS5_1CILi128EEES8_NS7_ILi64EEEEEENS_6half_tEfNS_4arch4Sm80ELb0ELb1ELb1ELb1ELb1ELb0ELb0ELb0ELi2ELi4ELi4ELi4ELb0EEENS1_24CollectiveEpilogueBwdGQAISA_fSD_Li256ELb1ELb1EEENS1_19SingleTileSchedulerILb1ELb0ELb0ELi128EEEEEEEEEvNT_6ParamsE$_ZN4cute3eso3ESOILb1ELb0EJNS_6LayoutINS_5tupleIJNS3_IJNS_1CILi2EEES5_EEEEEENS3_IJNS3_IJNS4_ILi1EEES5_EEEEEEEEiEEC2ERKSB_RKi)
$_ZN7cutlass13device_kernelIN5flash19enable_sm80_to_sm89INS1_16FlashAttnBwdSm80INS1_25CollectiveMainloopBwdSm80ILi2ELi2EN4cute5tupleIJNS5_1CILi128EEES8_NS7_ILi64EEEEEENS_6half_tEfNS_4arch4Sm80ELb0ELb1ELb1ELb1ELb1ELb0ELb0ELb0ELi2ELi4ELi4ELi4ELb0EEENS1_24CollectiveEpilogueBwdGQAISA_fSD_Li256ELb1ELb1EEENS1_19SingleTileSchedulerILb1ELb0ELb0ELi128EEEEEEEEEvNT_6ParamsE$_ZN4cute3eso3ESOILb1ELb0EJNS_6LayoutINS_5tupleIJNS3_IJNS_1CILi2EEES5_EEEEEENS3_IJNS3_IJNS4_ILi1EEES5_EEEEEEEEiEEC2ERKSB_RKi:
[----:B------:R-:W-:Y:S02]  /*7e30*/  IADD3 R2, R60, -c[0x0][0x20], RZ ;  /* 0x800008003c027a10 */ /* 0x000fe40007ffe0ff */
[----:B------:R-:W-:-:S03]  /*7e40*/  MOV R5, 0x0 ;  /* 0x0000000000057802 */ /* 0x000fc60000000f00 */
[----:B------:R1:W-:Y:S01]  /*7e50*/  STL [R2], R3 ;  /* 0x0000000302007387 */ /* 0x0003e20000100800 */
[----:B------:R-:W-:Y:S05]  /*7e60*/  RET.REL.NODEC R4 `(_ZN7cutlass13device_kernelIN5flash19enable_sm80_to_sm89INS1_16FlashAttnBwdSm80INS1_25CollectiveMainloopBwdSm80ILi2ELi2EN4cute5tupleIJNS5_1CILi128EEES8_NS7_ILi64EEEEEENS_6half_tEfNS_4arch4Sm80ELb0ELb1ELb1ELb1ELb1ELb0ELb0ELb0ELi2ELi4ELi4ELi4ELb0EEENS1_24CollectiveEpilogueBwdGQAISA_fSD_Li256ELb1ELb1EEENS1_19SingleTileSchedulerILb1ELb0ELb0ELi128EEEEEEEEEvNT_6ParamsE) ;  /* 0xffff819004007950 */ /* 0x000fea0003c3ffff */
        .type           $_ZN7cutlass13device_kernelIN5flash19enable_sm80_to_sm89INS1_16FlashAttnBwdSm80INS1_25CollectiveMainloopBwdSm80ILi2ELi2EN4cute5tupleIJNS5_1CILi128EEES8_NS7_ILi64EEEEEENS_6half_tEfNS_4arch4Sm80ELb0ELb1ELb1ELb1ELb1ELb0ELb0ELb0ELi2ELi4ELi4ELi4ELb0EEENS1_24CollectiveEpilogueBwdGQAISA_fSD_Li256ELb1ELb1EEENS1_19SingleTileSchedulerILb1ELb0ELb0ELi128EEEEEEEEEvNT_6ParamsE$_ZN4cute3eso3ESOILb1ELb0EJNS_6LayoutINS_5tupleIJNS3_IJNS_1CILi2EEES5_EEEEEENS3_IJNS3_IJNS4_ILi8EEENS4_ILi64EEEEEEEEEEENS_10ViewEngineINS_8smem_ptrIPfEEEEEEC2ERKSC_RKSH_,@function
        .size           $_ZN7cutlass13device_kernelIN5flash19enable_sm80_to_sm89INS1_16FlashAttnBwdSm80INS1_25CollectiveMainloopBwdSm80ILi2ELi2EN4cute5tupleIJNS5_1CILi128EEES8_NS7_ILi64EEEEEENS_6half_tEfNS_4arch4Sm80ELb0ELb1ELb1ELb1ELb1ELb0ELb0ELb0ELi2ELi4ELi4ELi4ELb0EEENS1_24CollectiveEpilogueBwdGQAISA_fSD_Li256ELb1ELb1EEENS1_19SingleTileSchedulerILb1ELb0ELb0ELi128EEEEEEEEEvNT_6ParamsE$_ZN4cute3eso3ESOILb1ELb0EJNS_6LayoutINS_5tupleIJNS3_IJNS_1CILi2EEES5_EEEEEENS3_IJNS3_IJNS4_ILi8EEENS4_ILi64EEEEEEEEEEENS_10ViewEngineINS_8smem_ptrIPfEEEEEEC2ERKSC_RKSH_,($_ZN7cutlass13device_kernelIN5flash19enable_sm80_to_sm89INS1_16FlashAttnBwdSm80INS1_25CollectiveMainloopBwdSm80ILi2ELi2EN4cute5tupleIJNS5_1CILi128EEES8_NS7_ILi64EEEEEENS_6half_tEfNS_4arch4Sm80ELb0ELb1ELb1ELb1ELb1ELb0ELb0ELb0ELi2ELi4ELi4ELi4ELb0EEENS1_24CollectiveEpilogueBwdGQAISA_fSD_Li256ELb1ELb1EEENS1_19SingleTileSchedulerILb1ELb0ELb0ELi128EEEEEEEEEvNT_6ParamsE$_ZN4cute3eso3ESOILb1ELb0EJNS_6LayoutINS_5tupleIJNS3_IJNS_1CILi2EEES5_EEEEEENS3_IJNS3_IJNS4_ILi8EEENS4_ILi64EEEEEEEEEEEiEEC2ERKSC_RKi - $_ZN7cutlass13device_kernelIN5flash19enable_sm80_to_sm89INS1_16FlashAttnBwdSm80INS1_25CollectiveMainloopBwdSm80ILi2ELi2EN4cute5tupleIJNS5_1CILi128EEES8_NS7_ILi64EEEEEENS_6half_tEfNS_4arch4Sm80ELb0ELb1ELb1ELb1ELb1ELb0ELb0ELb0ELi2ELi4ELi4ELi4ELb0EEENS1_24CollectiveEpilogueBwdGQAISA_fSD_Li256ELb1ELb1EEENS1_19SingleTileSchedulerILb1ELb0ELb0ELi128EEEEEEEEEvNT_6ParamsE$_ZN4cute3eso3ESOILb1ELb0EJNS_6LayoutINS_5tupleIJNS3_IJNS_1CILi2EEES5_EEEEEENS3_IJNS3_IJNS4_ILi8EEENS4_ILi64EEEEEEEEEEENS_10ViewEngineINS_8smem_ptrIPfEEEEEEC2ERKSC_RKSH_)
$_ZN7cutlass13device_kernelIN5flash19enable_sm80_to_sm89INS1_16FlashAttnBwdSm80INS1_25CollectiveMainloopBwdSm80ILi2ELi2EN4cute5tupleIJNS5_1CILi128EEES8_NS7_ILi64EEEEEENS_6half_tEfNS_4arch4Sm80ELb0ELb1ELb1ELb1ELb1ELb0ELb0ELb0ELi2ELi4ELi4ELi4ELb0EEENS1_24CollectiveEpilogueBwdGQAISA_fSD_Li256ELb1ELb1EEENS1_19SingleTileSchedulerILb1ELb0ELb0ELi128EEEEEEEEEvNT_6ParamsE$_ZN4cute3eso3ESOILb1ELb0EJNS_6LayoutINS_5tupleIJNS3_IJNS_1CILi2EEES5_EEEEEENS3_IJNS3_IJNS4_ILi8EEENS4_ILi64EEEEEEEEEEENS_10ViewEngineINS_8smem_ptrIPfEEEEEEC2ERKSC_RKSH_:
[----:B------:R-:W-:Y:S02]  /*7e70*/  IADD3 R8, R60, -c[0x0][0x20], RZ ;  /* 0x800008003c087a10 */ /* 0x000fe40007ffe0ff */
[----:B------:R-:W-:-:S03]  /*7e80*/  MOV R11, 0x0 ;  /* 0x00000000000b7802 */ /* 0x000fc60000000f00 */
[----:B------:R1:W-:Y:S01]  /*7e90*/  STL.64 [R8], R4 ;  /* 0x0000000408007387 */ /* 0x0003e20000100a00 */
[----:B------:R-:W-:Y:S05]  /*7ea0*/  RET.REL.NODEC R10 `(_ZN7cutlass13device_kernelIN5flash19enable_sm80_to_sm89INS1_16FlashAttnBwdSm80INS1_25CollectiveMainloopBwdSm80ILi2ELi2EN4cute5tupleIJNS5_1CILi128EEES8_NS7_ILi64EEEEEENS_6half_tEfNS_4arch4Sm80ELb0ELb1ELb1ELb1ELb1ELb0ELb0ELb0ELi2ELi4ELi4ELi4ELb0EEENS1_24CollectiveEpilogueBwdGQAISA_fSD_Li256ELb1ELb1EEENS1_19SingleTileSchedulerILb1ELb0ELb0ELi128EEEEEEEEEvNT_6ParamsE) ;  /* 0xffff81500a007950 */ /* 0x000fea0003c3ffff */
        .type           $_ZN7cutlass13device_kernelIN5flash19enable_sm80_to_sm89INS1_16FlashAttnBwdSm80INS1_25CollectiveMainloopBwdSm80ILi2ELi2EN4cute5tupleIJNS5_1CILi128EEES8_NS7_ILi64EEEEEENS_6half_tEfNS_4arch4Sm80ELb0ELb1ELb1ELb1ELb1ELb0ELb0ELb0ELi2ELi4ELi4ELi4ELb0EEENS1_24CollectiveEpilogueBwdGQAISA_fSD_Li256ELb1ELb1EEENS1_19SingleTileSchedulerILb1ELb0ELb0ELi128EEEEEEEEEvNT_6ParamsE$_ZN4cute3eso3ESOILb1ELb0EJNS_6LayoutINS_5tupleIJNS3_IJNS_1CILi2EEES5_EEEEEENS3_IJNS3_IJNS4_ILi8EEENS4_ILi64EEEEEEEEEEEiEEC2ERKSC_RKi,@function
        .size           $_ZN7cutlass13device_kernelIN5flash19enable_sm80_to_sm89INS1_16FlashAttnBwdSm80INS1_25CollectiveMainloopBwdSm80ILi2ELi2EN4cute5tupleIJNS5_1CILi128EEES8_NS7_ILi64EEEEEENS_6half_tEfNS_4arch4Sm80ELb0ELb1ELb1ELb1ELb1ELb0ELb0ELb0ELi2ELi4ELi4ELi4ELb0EEENS1_24CollectiveEpilogueBwdGQAISA_fSD_Li256ELb1ELb1EEENS1_19SingleTileSchedulerILb1ELb0ELb0ELi128EEEEEEEEEvNT_6ParamsE$_ZN4cute3eso3ESOILb1ELb0EJNS_6LayoutINS_5tupleIJNS3_IJNS_1CILi2EEES5_EEEEEENS3_IJNS3_IJNS4_ILi8EEENS4_ILi64EEEEEEEEEEEiEEC2ERKSC_RKi,($_ZN7cutlass13device_kernelIN5flash19enable_sm80_to_sm89INS1_16FlashAttnBwdSm80INS1_25CollectiveMainloopBwdSm80ILi2ELi2EN4cute5tupleIJNS5_1CILi128EEES8_NS7_ILi64EEEEEENS_6half_tEfNS_4arch4Sm80ELb0ELb1ELb1ELb1ELb1ELb0ELb0ELb0ELi2ELi4ELi4ELi4ELb0EEENS1_24CollectiveEpilogueBwdGQAISA_fSD_Li256ELb1ELb1EEENS1_19SingleTileSchedulerILb1ELb0ELb0ELi128EEEEEEEEEvNT_6ParamsE$_ZN4cute3eso3ESOILb1ELb0EJNS_6LayoutINS_5tupleIJNS3_IJNS_1CILi2EEES5_EEENS3_IJS5_NS4_ILi8EEEEEEEEENS3_IJNS3_IJS5_NS4_ILi4EEEEEENS3_IJNS4_ILi1EEES7_EEEEEEEENS_10ViewEngineIPfEEEEC2ERKSF_RKSI_ - $_ZN7cutlass13device_kernelIN5flash19enable_sm80_to_sm89INS1_16FlashAttnBwdSm80INS1_25CollectiveMainloopBwdSm80ILi2ELi2EN4cute5tupleIJNS5_1CILi128EEES8_NS7_ILi64EEEEEENS_6half_tEfNS_4arch4Sm80ELb0ELb1ELb1ELb1ELb1ELb0ELb0ELb0ELi2ELi4ELi4ELi4ELb0EEENS1_24CollectiveEpilogueBwdGQAISA_fSD_Li256ELb1ELb1EEENS1_19SingleTileSchedulerILb1ELb0ELb0ELi128EEEEEEEEEvNT_6ParamsE$_ZN4cute3eso3ESOILb1ELb0EJNS_6LayoutINS_5tupleIJNS3_IJNS_1CILi2EEES5_EEEEEENS3_IJNS3_IJNS4_ILi8EEENS4_ILi64EEEEEEEEEEEiEEC2ERKSC_RKi)
$_ZN7cutlass13device_kernelIN5flash19enable_sm80_to_sm89INS1_16FlashAttnBwdSm80INS1_25CollectiveMainloopBwdSm80ILi2ELi2EN4cute5tupleIJNS5_1CILi128EEES8_NS7_ILi64EEEEEENS_6half_tEfNS_4arch4Sm80ELb0ELb1ELb1ELb1ELb1ELb0ELb0ELb0ELi2ELi4ELi4ELi4ELb0EEENS1_24CollectiveEpilogueBwdGQAISA_fSD_Li256ELb1ELb1EEENS1_19SingleTileSchedulerILb1ELb0ELb0ELi128EEEEEEEEEvNT_6ParamsE$_ZN4cute3eso3ESOILb1ELb0EJNS_6LayoutINS_5tupleIJNS3_IJNS_1CILi2EEES5_EEEEEENS3_IJNS3_IJNS4_ILi8EEENS4_ILi64EEEEEEEEEEEiEEC2ERKSC_RKi:
[----:B------:R-:W-:Y:S02]  /*7eb0*/  IADD3 R4, R60, -c[0x0][0x20], RZ ;  /* 0x800008003c047a10 */ /* 0x000fe40007ffe0ff */
[----:B------:R-:W-:-:S03]  /*7ec0*/  MOV R9, 0x0 ;  /* 0x0000000000097802 */ /* 0x000fc60000000f00 */
[----:B------:R1:W-:Y:S01]  /*7ed0*/  STL [R4], R5 ;  /* 0x0000000504007387 */ /* 0x0003e20000100800 */
[----:B------:R-:W-:Y:S05]  /*7ee0*/  RET.REL.NODEC R8 `(_ZN7cutlass13device_kernelIN5flash19enable_sm80_to_sm89INS1_16FlashAttnBwdSm80INS1_25CollectiveMainloopBwdSm80ILi2ELi2EN4cute5tupleIJNS5_1CILi128EEES8_NS7_ILi64EEEEEENS_6half_tEfNS_4arch4Sm80ELb0ELb1ELb1ELb1ELb1ELb0ELb0ELb0ELi2ELi4ELi4ELi4ELb0EEENS1_24CollectiveEpilogueBwdGQAISA_fSD_Li256ELb1ELb1EEENS1_19SingleTileSchedulerILb1ELb0ELb0ELi128EEEEEEEEEvNT_6ParamsE) ;  /* 0xffff811008007950 */ /* 0x000fea0003c3ffff */
        .type           $_ZN7cutlass13device_kernelIN5flash19enable_sm80_to_sm89INS1_16FlashAttnBwdSm80INS1_25CollectiveMainloopBwdSm80ILi2ELi2EN4cute5tupleIJNS5_1CILi128EEES8_NS7_ILi64EEEEEENS_6half_tEfNS_4arch4Sm80ELb0ELb1ELb1ELb1ELb1ELb0ELb0ELb0ELi2ELi4ELi4ELi4ELb0EEENS1_24CollectiveEpilogueBwdGQAISA_fSD_Li256ELb1ELb1EEENS1_19SingleTileSchedulerILb1ELb0ELb0ELi128EEEEEEEEEvNT_6ParamsE$_ZN4cute3eso3ESOILb1ELb0EJNS_6LayoutINS_5tupleIJNS3_IJNS_1CILi2EEES5_EEENS3_IJS5_NS4_ILi8EEEEEEEEENS3_IJNS3_IJS5_NS4_ILi4EEEEEENS3_IJNS4_ILi1EEES7_EEEEEEEENS_10ViewEngineIPfEEEEC2ERKSF_RKSI_,@function
        .size           $_ZN7cutlass13device_kernelIN5flash19enable_sm80_to_sm89INS1_16FlashAttnBwdSm80INS1_25CollectiveMainloopBwdSm80ILi2ELi2EN4cute5tupleIJNS5_1CILi128EEES8_NS7_ILi64EEEEEENS_6half_tEfNS_4arch4Sm80ELb0ELb1ELb1ELb1ELb1ELb0ELb0ELb0ELi2ELi4ELi4ELi4ELb0EEENS1_24CollectiveEpilogueBwdGQAISA_fSD_Li256ELb1ELb1EEENS1_19SingleTileSchedulerILb1ELb0ELb0ELi128EEEEEEEEEvNT_6ParamsE$_ZN4cute3eso3ESOILb1ELb0EJNS_6LayoutINS_5tupleIJNS3_IJNS_1CILi2EEES5_EEENS3_IJS5_NS4_ILi8EEEEEEEEENS3_IJNS3_IJS5_NS4_ILi4EEEEEENS3_IJNS4_ILi1EEES7_EEEEEEEENS_10ViewEngineIPfEEEEC2ERKSF_RKSI_,($_ZN7cutlass13device_kernelIN5flash19enable_sm80_to_sm89INS1_16FlashAttnBwdSm80INS1_25CollectiveMainloopBwdSm80ILi2ELi2EN4cute5tupleIJNS5_1CILi128EEES8_NS7_ILi64EEEEEENS_6half_tEfNS_4arch4Sm80ELb0ELb1ELb1ELb1ELb1ELb0ELb0ELb0ELi2ELi4ELi4ELi4ELb0EEENS1_24CollectiveEpilogueBwdGQAISA_fSD_Li256ELb1ELb1EEENS1_19SingleTileSchedulerILb1ELb0ELb0ELi128EEEEEEEEEvNT_6ParamsE$_ZN4cute3eso3ESOILb1ELb0EJNS_6LayoutINS_5tupleIJNS3_IJNS_1CILi2EEES5_EEENS4_ILi8EEEEEENS3_IJNS3_IJNS4_ILi1EEES5_EEENS4_ILi4EEEEEEEENS_10ViewEngineIPN7cutlass6half_tEEEEEC2ERKSD_RKSI_ - $_ZN7cutlass13device_kernelIN5flash19enable_sm80_to_sm89INS1_16FlashAttnBwdSm80INS1_25CollectiveMainloopBwdSm80ILi2ELi2EN4cute5tupleIJNS5_1CILi128EEES8_NS7_ILi64EEEEEENS_6half_tEfNS_4arch4Sm80ELb0ELb1ELb1ELb1ELb1ELb0ELb0ELb0ELi2ELi4ELi4ELi4ELb0EEENS1_24CollectiveEpilogueBwdGQAISA_fSD_Li256ELb1ELb1EEENS1_19SingleTileSchedulerILb1ELb0ELb0ELi128EEEEEEEEEvNT_6ParamsE$_ZN4cute3eso3ESOILb1ELb0EJNS_6LayoutINS_5tupleIJNS3_IJNS_1CILi2EEES5_EEENS3_IJS5_NS4_ILi8EEEEEEEEENS3_IJNS3_IJS5_NS4_ILi4EEEEEENS3_IJNS4_ILi1EEES7_EEEEEEEENS_10ViewEngineIPfEEEEC2ERKSF_RKSI_)
$_ZN7cutlass13device_kernelIN5flash19enable_sm80_to_sm89INS1_16FlashAttnBwdSm80INS1_25CollectiveMainloopBwdSm80ILi2ELi2EN4cute5tupleIJNS5_1CILi128EEES8_NS7_ILi64EEEEEENS_6half_tEfNS_4arch4Sm80ELb0ELb1ELb1ELb1ELb1ELb0ELb0ELb0ELi2ELi4ELi4ELi4ELb0EEENS1_24CollectiveEpilogueBwdGQAISA_fSD_Li256ELb1ELb1EEENS1_19SingleTileSchedulerILb1ELb0ELb0ELi128EEEEEEEEEvNT_6ParamsE$_ZN4cute3eso3ESOILb1ELb0EJNS_6LayoutINS_5tupleIJNS3_IJNS_1CILi2EEES5_EEENS3_IJS5_NS4_ILi8EEEEEEEEENS3_IJNS3_IJS5_NS4_ILi4EEEEEENS3_IJNS4_ILi1EEES7_EEEEEEEENS_10ViewEngineIPfEEEEC2ERKSF_RKSI_:
[----:B------:R-:W-:Y:S01]  /*7ef0*/  IADD3 R2, R60, -c[0x0][0x20], RZ ;  /* 0x800008003c027a10 */ /* 0x000fe20007ffe0ff */
[----:B------:R-:W-:Y:S01]  /*7f00*/  IMAD.MOV.U32 R9, RZ, RZ, R11 ;  /* 0x000000ffff097224 */ /* 0x000fe200078e000b */
[----:B------:R-:W-:-:S04]  /*7f10*/  MOV R5, 0x0 ;  /* 0x0000000000057802 */ /* 0x000fc80000000f00 */
[----:B------:R1:W-:Y:S01]  /*7f20*/  STL.64 [R2], R8 ;  /* 0x0000000802007387 */ /* 0x0003e20000100a00 */
[----:B------:R-:W-:Y:S05]  /*7f30*/  RET.REL.NODEC R4 `(_ZN7cutlass13device_kernelIN5flash19enable_sm80_to_sm89INS1_16FlashAttnBwdSm80INS1_25CollectiveMainloopBwdSm80ILi2ELi2EN4cute5tupleIJNS5_1CILi128EEES8_NS7_ILi64EEEEEENS_6half_tEfNS_4arch4Sm80ELb0ELb1ELb1ELb1ELb1ELb0ELb0ELb0ELi2ELi4ELi4ELi4ELb0EEENS1_24CollectiveEpilogueBwdGQAISA_fSD_Li256ELb1ELb1EEENS1_19SingleTileSchedulerILb1ELb0ELb0ELi128EEEEEEEEEvNT_6ParamsE) ;  /* 0xffff80c004007950 */ /* 0x000fea0003c3ffff */
        .type           $_ZN7cutlass13device_kernelIN5flash19enable_sm80_to_sm89INS1_16FlashAttnBwdSm80INS1_25CollectiveMainloopBwdSm80ILi2ELi2EN4cute5tupleIJNS5_1CILi128EEES8_NS7_ILi64EEEEEENS_6half_tEfNS_4arch4Sm80ELb0ELb1ELb1ELb1ELb1ELb0ELb0ELb0ELi2ELi4ELi4ELi4ELb0EEENS1_24CollectiveEpilogueBwdGQAISA_fSD_Li256ELb1ELb1EEENS1_19SingleTileSchedulerILb1ELb0ELb0ELi128EEEEEEEEEvNT_6ParamsE$_ZN4cute3eso3ESOILb1ELb0EJNS_6LayoutINS_5tupleIJNS3_IJNS_1CILi2EEES5_EEENS4_ILi8EEEEEENS3_IJNS3_IJNS4_ILi1EEES5_EEENS4_ILi4EEEEEEEENS_10ViewEngineIPN7cutlass6half_tEEEEEC2ERKSD_RKSI_,@function
        .size           $_ZN7cutlass13device_kernelIN5flash19enable_sm80_to_sm89INS1_16FlashAttnBwdSm80INS1_25CollectiveMainloopBwdSm80ILi2ELi2EN4cute5tupleIJNS5_1CILi128EEES8_NS7_ILi64EEEEEENS_6half_tEfNS_4arch4Sm80ELb0ELb1ELb1ELb1ELb1ELb0ELb0ELb0ELi2ELi4ELi4ELi4ELb0EEENS1_24CollectiveEpilogueBwdGQAISA_fSD_Li256ELb1ELb1EEENS1_19SingleTileSchedulerILb1ELb0ELb0ELi128EEEEEEEEEvNT_6ParamsE$_ZN4cute3eso3ESOILb1ELb0EJNS_6LayoutINS_5tupleIJNS3_IJNS_1CILi2EEES5_EEENS4_ILi8EEEEEENS3_IJNS3_IJNS4_ILi1EEES5_EEENS4_ILi4EEEEEEEENS_10ViewEngineIPN7cutlass6half_tEEEEEC2ERKSD_RKSI_,($_ZN7cutlass13device_kernelIN5flash19enable_sm80_to_sm89INS1_16FlashAttnBwdSm80INS1_25CollectiveMainloopBwdSm80ILi2ELi2EN4cute5tupleIJNS5_1CILi128EEES8_NS7_ILi64EEEEEENS_6half_tEfNS_4arch4Sm80ELb0ELb1ELb1ELb1ELb1ELb0ELb0ELb0ELi2ELi4ELi4ELi4ELb0EEENS1_24CollectiveEpilogueBwdGQAISA_fSD_Li256ELb1ELb1EEENS1_19SingleTileSchedulerILb1ELb0ELb0ELi128EEEEEEEEEvNT_6ParamsE$_ZN4cute3eso3ESOILb1ELb0EJNS_6LayoutINS_5tupleIJNS3_IJNS_1CILi2EEES5_EEENS4_ILi8EEEEEENS3_IJNS3_IJNS4_ILi1EEES5_EEENS4_ILi4EEEEEEEEiEEC2ERKSD_RKi - $_ZN7cutlass13device_kernelIN5flash19enable_sm80_to_sm89INS1_16FlashAttnBwdSm80INS1_25CollectiveMainloopBwdSm80ILi2ELi2EN4cute5tupleIJNS5_1CILi128EEES8_NS7_ILi64EEEEEENS_6half_tEfNS_4arch4Sm80ELb0ELb1ELb1ELb1ELb1ELb0ELb0ELb0ELi2ELi4ELi4ELi4ELb0EEENS1_24CollectiveEpilogueBwdGQAISA_fSD_Li256ELb1ELb1EEENS1_19SingleTileSchedulerILb1ELb0ELb0ELi128EEEEEEEEEvNT_6ParamsE$_ZN4cute3eso3ESOILb1ELb0EJNS_6LayoutINS_5tupleIJNS3_IJNS_1CILi2EEES5_EEENS4_ILi8EEEEEENS3_IJNS3_IJNS4_ILi1EEES5_EEENS4_ILi4EEEEEEEENS_10ViewEngineIPN7cutlass6half_tEEEEEC2ERKSD_RKSI_)
$_ZN7cutlass13device_kernelIN5flash19enable_sm80_to_sm89INS1_16FlashAttnBwdSm80INS1_25CollectiveMainloopBwdSm80ILi2ELi2EN4cute5tupleIJNS5_1CILi128EEES8_NS7_ILi64EEEEEENS_6half_tEfNS_4arch4Sm80ELb0ELb1ELb1ELb1ELb1ELb0ELb0ELb0ELi2ELi4ELi4ELi4ELb0EEENS1_24CollectiveEpilogueBwdGQAISA_fSD_Li256ELb1ELb1EEENS1_19SingleTileSchedulerILb1ELb0ELb0ELi128EEEEEEEEEvNT_6ParamsE$_ZN4cute3eso3ESOILb1ELb0EJNS_6LayoutINS_5tupleIJNS3_IJNS_1CILi2EEES5_EEENS4_ILi8EEEEEENS3_IJNS3_IJNS4_ILi1EEES5_EEENS4_ILi4EEEEEEEENS_10ViewEngineIPN7cutlass6half_tEEEEEC2ERKSD_RKSI_:
[----:B------:R-:W-:Y:S01]  /*7f40*/  IADD3 R2, R60, -c[0x0][0x20], RZ ;  /* 0x800008003c027a10 */ /* 0x000fe20007ffe0ff */
[----:B------:R-:W-:Y:S01]  /*7f50*/  IMAD.MOV.U32 R7, RZ, RZ, R3 ;  /* 0x000000ffff077224 */ /* 0x000fe200078e0003 */
[----:B------:R-:W-:-:S04]  /*7f60*/  MOV R5, 0x0 ;  /* 0x0000000000057802 */ /* 0x000fc80000000f00 */
[----:B------:R1:W-:Y:S01]  /*7f70*/  STL.64 [R2], R6 ;  /* 0x0000000602007387 */ /* 0x0003e20000100a00 */
[----:B------:R-:W-:Y:S05]  /*7f80*/  RET.REL.NODEC R4 `(_ZN7cutlass13device_kernelIN5flash19enable_sm80_to_sm89INS1_16FlashAttnBwdSm80INS1_25CollectiveMainloopBwdSm80ILi2ELi2EN4cute5tupleIJNS5_1CILi128EEES8_NS7_ILi64EEEEEENS_6half_tEfNS_4arch4Sm80ELb0ELb1ELb1ELb1ELb1ELb0ELb0ELb0ELi2ELi4ELi4ELi4ELb0EEENS1_24CollectiveEpilogueBwdGQAISA_fSD_Li256ELb1ELb1EEENS1_19SingleTileSchedulerILb1ELb0ELb0ELi128EEEEEEEEEvNT_6ParamsE) ;  /* 0xffff807004007950 */ /* 0x000fea0003c3ffff */
        .type           $_ZN7cutlass13device_kernelIN5flash19enable_sm80_to_sm89INS1_16FlashAttnBwdSm80INS1_25CollectiveMainloopBwdSm80ILi2ELi2EN4cute5tupleIJNS5_1CILi128EEES8_NS7_ILi64EEEEEENS_6half_tEfNS_4arch4Sm80ELb0ELb1ELb1ELb1ELb1ELb0ELb0ELb0ELi2ELi4ELi4ELi4ELb0EEENS1_24CollectiveEpilogueBwdGQAISA_fSD_Li256ELb1ELb1EEENS1_19SingleTileSchedulerILb1ELb0ELb0ELi128EEEEEEEEEvNT_6ParamsE$_ZN4cute3eso3ESOILb1ELb0EJNS_6LayoutINS_5tupleIJNS3_IJNS_1CILi2EEES5_EEENS4_ILi8EEEEEENS3_IJNS3_IJNS4_ILi1EEES5_EEENS4_ILi4EEEEEEEEiEEC2ERKSD_RKi,@function
        .size           $_ZN7cutlass13device_kernelIN5flash19enable_sm80_to_sm89INS1_16FlashAttnBwdSm80INS1_25CollectiveMainloopBwdSm80ILi2ELi2EN4cute5tupleIJNS5_1CILi128EEES8_NS7_ILi64EEEEEENS_6half_tEfNS_4arch4Sm80ELb0ELb1ELb1ELb1ELb1ELb0ELb0ELb0ELi2ELi4ELi4ELi4ELb0EEENS1_24CollectiveEpilogueBwdGQAISA_fSD_Li256ELb1ELb1EEENS1_19SingleTileSchedulerILb1ELb0ELb0ELi128EEEEEEEEEvNT_6ParamsE$_ZN4cute3eso3ESOILb1ELb0EJNS_6LayoutINS_5tupleIJNS3_IJNS_1CILi2EEES5_EEENS4_ILi8EEEEEENS3_IJNS3_IJNS4_ILi1EEES5_EEENS4_ILi4EEEEEEEEiEEC2ERKSD_RKi,($_ZN7cutlass13device_kernelIN5flash19enable_sm80_to_sm89INS1_16FlashAttnBwdSm80INS1_25CollectiveMainloopBwdSm80ILi2ELi2EN4cute5tupleIJNS5_1CILi128EEES8_NS7_ILi64EEEEEENS_6half_tEfNS_4arch4Sm80ELb0ELb1ELb1ELb1ELb1ELb0ELb0ELb0ELi2ELi4ELi4ELi4ELb0EEENS1_24CollectiveEpilogueBwdGQAISA_fSD_Li256ELb1ELb1EEENS1_19SingleTileSchedulerILb1ELb0ELb0ELi128EEEEEEEEEvNT_6ParamsE$_ZN4cute3eso3ESOILb1ELb0EJNS_6LayoutINS_5tupleIJNS3_IJNS_1CILi2EEES5_EEES6_EEENS3_IJNS3_IJNS4_ILi1EEES5_EEENS3_IJNS4_ILi32EEENS4_ILi64EEEEEEEEEEENS_10ViewEngineIPN7cutlass6half_tEEEEEC2ERKSE_RKSJ_ - $_ZN7cutlass13device_kernelIN5flash19enable_sm80_to_sm89INS1_16FlashAttnBwdSm80INS1_25CollectiveMainloopBwdSm80ILi2ELi2EN4cute5tupleIJNS5_1CILi128EEES8_NS7_ILi64EEEEEENS_6half_tEfNS_4arch4Sm80ELb0ELb1ELb1ELb1ELb1ELb0ELb0ELb0ELi2ELi4ELi4ELi4ELb0EEENS1_24CollectiveEpilogueBwdGQAISA_fSD_Li256ELb1ELb1EEENS1_19SingleTileSchedulerILb1ELb0ELb0ELi128EEEEEEEEEvNT_6ParamsE$_ZN4cute3eso3ESOILb1ELb0EJNS_6LayoutINS_5tupleIJNS3_IJNS_1CILi2EEES5_EEENS4_ILi8EEEEEENS3_IJNS3_IJNS4_ILi1EEES5_EEENS4_ILi4EEEEEEEEiEEC2ERKSD_RKi)
$_ZN7cutlass13device_kernelIN5flash19enable_sm80_to_sm89INS1_16FlashAttnBwdSm80INS1_25CollectiveMainloopBwdSm80ILi2ELi2EN4cute5tupleIJNS5_1CILi128EEES8_NS7_ILi64EEEEEENS_6half_tEfNS_4arch4Sm80ELb0ELb1ELb1ELb1ELb1ELb0ELb0ELb0ELi2ELi4ELi4ELi4ELb0EEENS1_24CollectiveEpilogueBwdGQAISA_fSD_Li256ELb1ELb1EEENS1_19SingleTileSchedulerILb1ELb0ELb0ELi128EEEEEEEEEvNT_6ParamsE$_ZN4cute3eso3ESOILb1ELb0EJNS_6LayoutINS_5tupleIJNS3_IJNS_1CILi2EEES5_EEENS4_ILi8EEEEEENS3_IJNS3_IJNS4_ILi1EEES5_EEENS4_ILi4EEEEEEEEiEEC2ERKSD_RKi:
[----:B------:R-:W-:Y:S02]  /*7f90*/  IADD3 R2, R60, -c[0x0][0x20], RZ ;  /* 0x800008003c027a10 */ /* 0x000fe40007ffe0ff */
[----:B------:R-:W-:-:S03]  /*7fa0*/  MOV R7, 0x0 ;  /* 0x0000000000077802 */ /* 0x000fc60000000f00 */
[----:B------:R1:W-:Y:S01]  /*7fb0*/  STL [R2], R3 ;  /* 0x0000000302007387 */ /* 0x0003e20000100800 */
[----:B------:R-:W-:Y:S05]  /*7fc0*/  RET.REL.NODEC R6 `(_ZN7cutlass13device_kernelIN5flash19enable_sm80_to_sm89INS1_16FlashAttnBwdSm80INS1_25CollectiveMainloopBwdSm80ILi2ELi2EN4cute5tupleIJNS5_1CILi128EEES8_NS7_ILi64EEEEEENS_6half_tEfNS_4arch4Sm80ELb0ELb1ELb1ELb1ELb1ELb0ELb0ELb0ELi2ELi4ELi4ELi4ELb0EEENS1_24CollectiveEpilogueBwdGQAISA_fSD_Li256ELb1ELb1EEENS1_19SingleTileSchedulerILb1ELb0ELb0ELi128EEEEEEEEEvNT_6ParamsE) ;  /* 0xffff803006007950 */ /* 0x000fea0003c3ffff */
        .type           $_ZN7cutlass13device_kernelIN5flash19enable_sm80_to_sm89INS1_16FlashAttnBwdSm80INS1_25CollectiveMainloopBwdSm80ILi2ELi2EN4cute5tupleIJNS5_1CILi128EEES8_NS7_ILi64EEEEEENS_6half_tEfNS_4arch4Sm80ELb0ELb1ELb1ELb1ELb1ELb0ELb0ELb0ELi2ELi4ELi4ELi4ELb0EEENS1_24CollectiveEpilogueBwdGQAISA_fSD_Li256ELb1ELb1EEENS1_19SingleTileSchedulerILb1ELb0ELb0ELi128EEEEEEEEEvNT_6ParamsE$_ZN4cute3eso3ESOILb1ELb0EJNS_6LayoutINS_5tupleIJNS3_IJNS_1CILi2EEES5_EEES6_EEENS3_IJNS3_IJNS4_ILi1EEES5_EEENS3_IJNS4_ILi32EEENS4_ILi64EEEEEEEEEEENS_10ViewEngineIPN7cutlass6half_tEEEEEC2ERKSE_RKSJ_,@function
        .size           $_ZN7cutlass13device_kernelIN5flash19enable_sm80_to_sm89INS1_16FlashAttnBwdSm80INS1_25CollectiveMainloopBwdSm80ILi2ELi2EN4cute5tupleIJNS5_1CILi128EEES8_NS7_ILi64EEEEEENS_6half_tEfNS_4arch4Sm80ELb0ELb1ELb1ELb1ELb1ELb0ELb0ELb0ELi2ELi4ELi4ELi4ELb0EEENS1_24CollectiveEpilogueBwdGQAISA_fSD_Li256ELb1ELb1EEENS1_19SingleTileSchedulerILb1ELb0ELb0ELi128EEEEEEEEEvNT_6ParamsE$_ZN4cute3eso3ESOILb1ELb0EJNS_6LayoutINS_5tupleIJNS3_IJNS_1CILi2EEES5_EEES6_EEENS3_IJNS3_IJNS4_ILi1EEES5_EEENS3_IJNS4_ILi32EEENS4_ILi64EEEEEEEEEEENS_10ViewEngineIPN7cutlass6half_tEEEEEC2ERKSE_RKSJ_,($_ZN7cutlass13device_kernelIN5flash19enable_sm80_to_sm89INS1_16FlashAttnBwdSm80INS1_25CollectiveMainloopBwdSm80ILi2ELi2EN4cute5tupleIJNS5_1CILi128EEES8_NS7_ILi64EEEEEENS_6half_tEfNS_4arch4Sm80ELb0ELb1ELb1ELb1ELb1ELb0ELb0ELb0ELi2ELi4ELi4ELi4ELb0EEENS1_24CollectiveEpilogueBwdGQAISA_fSD_Li256ELb1ELb1EEENS1_19SingleTileSchedulerILb1ELb0ELb0ELi128EEEEEEEEEvNT_6ParamsE$_ZN4cute3eso3ESOILb1ELb0EJNS_6LayoutINS_5tupleIJNS3_IJNS_1CILi2EEES5_EEES6_EEENS3_IJNS3_IJNS4_ILi1EEES5_EEENS3_IJNS4_ILi32EEENS4_ILi64EEEEEEEEEEEiEEC2ERKSE_RKi - $_ZN7cutlass13device_kernelIN5flash19enable_sm80_to_sm89INS1_16FlashAttnBwdSm80INS1_25CollectiveMainloopBwdSm80ILi2ELi2EN4cute5tupleIJNS5_1CILi128EEES8_NS7_ILi64EEEEEENS_6half_tEfNS_4arch4Sm80ELb0ELb1ELb1ELb1ELb1ELb0ELb0ELb0ELi2ELi4ELi4ELi4ELb0EEENS1_24CollectiveEpilogueBwdGQAISA_fSD_Li256ELb1ELb1EEENS1_19SingleTileSchedulerILb1ELb0ELb0ELi128EEEEEEEEEvNT_6ParamsE$_ZN4cute3eso3ESOILb1ELb0EJNS_6LayoutINS_5tupleIJNS3_IJNS_1CILi2EEES5_EEES6_EEENS3_IJNS3_IJNS4_ILi1EEES5_EEENS3_IJNS4_ILi32EEENS4_ILi64EEEEEEEEEEENS_10ViewEngineIPN7cutlass6half_tEEEEEC2ERKSE_RKSJ_)
$_ZN7cutlass13device_kernelIN5flash19enable_sm80_to_sm89INS1_16FlashAttnBwdSm80INS1_25CollectiveMainloopBwdSm80ILi2ELi2EN4cute5tupleIJNS5_1CILi128EEES8_NS7_ILi64EEEEEENS_6half_tEfNS_4arch4Sm80ELb0ELb1ELb1ELb1ELb1ELb0ELb0ELb0ELi2ELi4ELi4ELi4ELb0EEENS1_24CollectiveEpilogueBwdGQAISA_fSD_Li256ELb1ELb1EEENS1_19SingleTileSchedulerILb1ELb0ELb0ELi128EEEEEEEEEvNT_6ParamsE$_ZN4cute3eso3ESOILb1ELb0EJNS_6LayoutINS_5tupleIJNS3_IJNS_1CILi2EEES5_EEES6_EEENS3_IJNS3_IJNS4_ILi1EEES5_EEENS3_IJNS4_ILi32EEENS4_ILi64EEEEEEEEEEENS_10ViewEngineIPN7cutlass6half_tEEEEEC2ERKSE_RKSJ_:
[----:B------:R-:W-:Y:S01]  /*7fd0*/  IADD3 R2, R60, -c[0x0][0x20], RZ ;  /* 0x800008003c027a10 */ /* 0x000fe20007ffe0ff */
[----:B------:R-:W-:Y:S01]  /*7fe0*/  IMAD.MOV.U32 R7, RZ, RZ, R3 ;  /* 0x000000ffff077224 */ /* 0x000fe200078e0003 */
[----:B------:R-:W-:-:S04]  /*7ff0*/  MOV R5, 0x0 ;  /* 0x0000000000057802 */ /* 0x000fc80000000f00 */
[----:B------:R1:W-:Y:S01]  /*8000*/  STL.64 [R2], R6 ;  /* 0x0000000602007387 */ /* 0x0003e20000100a00 */
[----:B------:R-:W-:Y:S05]  /*8010*/  RET.REL.NODEC R4 `(_ZN7cutlass13device_kernelIN5flash19enable_sm80_to_sm89INS1_16FlashAttnBwdSm80INS1_25CollectiveMainloopBwdSm80ILi2ELi2EN4cute5tupleIJNS5_1CILi128EEES8_NS7_ILi64EEEEEENS_6half_tEfNS_4arch4Sm80ELb0ELb1ELb1ELb1ELb1ELb0ELb0ELb0ELi2ELi4ELi4ELi4ELb0EEENS1_24CollectiveEpilogueBwdGQAISA_fSD_Li256ELb1ELb1EEENS1_19SingleTileSchedulerILb1ELb0ELb0ELi128EEEEEEEEEvNT_6ParamsE) ;  /* 0xffff7fe004007950 */ /* 0x000fea0003c3ffff */
        .type           $_ZN7cutlass13device_kernelIN5flash19enable_sm80_to_sm89INS1_16FlashAttnBwdSm80INS1_25CollectiveMainloopBwdSm80ILi2ELi2EN4cute5tupleIJNS5_1CILi128EEES8_NS7_ILi64EEEEEENS_6half_tEfNS_4arch4Sm80ELb0ELb1ELb1ELb1ELb1ELb0ELb0ELb0ELi2ELi4ELi4ELi4ELb0EEENS1_24CollectiveEpilogueBwdGQAISA_fSD_Li256ELb1ELb1EEENS1_19SingleTileSchedulerILb1ELb0ELb0ELi128EEEEEEEEEvNT_6ParamsE$_ZN4cute3eso3ESOILb1ELb0EJNS_6LayoutINS_5tupleIJNS3_IJNS_1CILi2EEES5_EEES6_EEENS3_IJNS3_IJNS4_ILi1EEES5_EEENS3_IJNS4_ILi32EEENS4_ILi64EEEEEEEEEEEiEEC2ERKSE_RKi,@function
        .size           $_ZN7cutlass13device_kernelIN5flash19enable_sm80_to_sm89INS1_16FlashAttnBwdSm80INS1_25CollectiveMainloopBwdSm80ILi2ELi2EN4cute5tupleIJNS5_1CILi128EEES8_NS7_ILi64EEEEEENS_6half_tEfNS_4arch4Sm80ELb0ELb1ELb1ELb1ELb1ELb0ELb0ELb0ELi2ELi4ELi4ELi4ELb0EEENS1_24CollectiveEpilogueBwdGQAISA_fSD_Li256ELb1ELb1EEENS1_19SingleTileSchedulerILb1ELb0ELb0ELi128EEEEEEEEEvNT_6ParamsE$_ZN4cute3eso3ESOILb1ELb0EJNS_6LayoutINS_5tupleIJNS3_IJNS_1CILi2EEES5_EEES6_EEENS3_IJNS3_IJNS4_ILi1EEES5_EEENS3_IJNS4_ILi32EEENS4_ILi64EEEEEEEEEEEiEEC2ERKSE_RKi,($_ZN7cutlass13device_kernelIN5flash19enable_sm80_to_sm89INS1_16FlashAttnBwdSm80INS1_25CollectiveMainloopBwdSm80ILi2ELi2EN4cute5tupleIJNS5_1CILi128EEES8_NS7_ILi64EEEEEENS_6half_tEfNS_4arch4Sm80ELb0ELb1ELb1ELb1ELb1ELb0ELb0ELb0ELi2ELi4ELi4ELi4ELb0EEENS1_24CollectiveEpilogueBwdGQAISA_fSD_Li256ELb1ELb1EEENS1_19SingleTileSchedulerILb1ELb0ELb0ELi128EEEEEEEEEvNT_6ParamsE$_ZN4cute3eso3ESOILb1ELb0EJNS_6LayoutINS_5tupleIJNS3_IJNS_1CILi2EEES5_S5_EEEEEENS3_IJNS3_IJNS4_ILi1EEES5_NS4_ILi4EEEEEEEEEEENS_10ViewEngineIPN7cutlass6half_tEEEEEC2ERKSC_RKSH_ - $_ZN7cutlass13device_kernelIN5flash19enable_sm80_to_sm89INS1_16FlashAttnBwdSm80INS1_25CollectiveMainloopBwdSm80ILi2ELi2EN4cute5tupleIJNS5_1CILi128EEES8_NS7_ILi64EEEEEENS_6half_tEfNS_4arch4Sm80ELb0ELb1ELb1ELb1ELb1ELb0ELb0ELb0ELi2ELi4ELi4ELi4ELb0EEENS1_24CollectiveEpilogueBwdGQAISA_fSD_Li256ELb1ELb1EEENS1_19SingleTileSchedulerILb1ELb0ELb0ELi128EEEEEEEEEvNT_6ParamsE$_ZN4cute3eso3ESOILb1ELb0EJNS_6LayoutINS_5tupleIJNS3_IJNS_1CILi2EEES5_EEES6_EEENS3_IJNS3_IJNS4_ILi1EEES5_EEENS3_IJNS4_ILi32EEENS4_ILi64EEEEEEEEEEEiEEC2ERKSE_RKi)
$_ZN7cutlass13device_kernelIN5flash19enable_sm80_to_sm89INS1_16FlashAttnBwdSm80INS1_25CollectiveMainloopBwdSm80ILi2ELi2EN4cute5tupleIJNS5_1CILi128EEES8_NS7_ILi64EEEEEENS_6half_tEfNS_4arch4Sm80ELb0ELb1ELb1ELb1ELb1ELb0ELb0ELb0ELi2ELi4ELi4ELi4ELb0EEENS1_24CollectiveEpilogueBwdGQAISA_fSD_Li256ELb1ELb1EEENS1_19SingleTileSchedulerILb1ELb0ELb0ELi128EEEEEEEEEvNT_6ParamsE$_ZN4cute3eso3ESOILb1ELb0EJNS_6LayoutINS_5tupleIJNS3_IJNS_1CILi2EEES5_EEES6_EEENS3_IJNS3_IJNS4_ILi1EEES5_EEENS3_IJNS4_ILi32EEENS4_ILi64EEEEEEEEEEEiEEC2ERKSE_RKi:
[----:B------:R-:W-:Y:S02]  /*8020*/  IADD3 R2, R60, -c[0x0][0x20], RZ ;  /* 0x800008003c027a10 */ /* 0x000fe40007ffe0ff */
[----:B------:R-:W-:-:S03]  /*8030*/  MOV R5, 0x0 ;  /* 0x0000000000057802 */ /* 0x000fc60000000f00 */
[----:B------:R1:W-:Y:S01]  /*8040*/  STL [R2], R3 ;  /* 0x0000000302007387 */ /* 0x0003e20000100800 */
[----:B------:R-:W-:Y:S05]  /*8050*/  RET.REL.NODEC R4 `(_ZN7cutlass13device_kernelIN5flash19enable_sm80_to_sm89INS1_16FlashAttnBwdSm80INS1_25CollectiveMainloopBwdSm80ILi2ELi2EN4cute5tupleIJNS5_1CILi128EEES8_NS7_ILi64EEEEEENS_6half_tEfNS_4arch4Sm80ELb0ELb1ELb1ELb1ELb1ELb0ELb0ELb0ELi2ELi4ELi4ELi4ELb0EEENS1_24CollectiveEpilogueBwdGQAISA_fSD_Li256ELb1ELb1EEENS1_19SingleTileSchedulerILb1ELb0ELb0ELi128EEEEEEEEEvNT_6ParamsE) ;  /* 0xffff7fa004007950 */ /* 0x000fea0003c3ffff */
        .type           $_ZN7cutlass13device_kernelIN5flash19enable_sm80_to_sm89INS1_16FlashAttnBwdSm80INS1_25CollectiveMainloopBwdSm80ILi2ELi2EN4cute5tupleIJNS5_1CILi128EEES8_NS7_ILi64EEEEEENS_6half_tEfNS_4arch4Sm80ELb0ELb1ELb1ELb1ELb1ELb0ELb0ELb0ELi2ELi4ELi4ELi4ELb0EEENS1_24CollectiveEpilogueBwdGQAISA_fSD_Li256ELb1ELb1EEENS1_19SingleTileSchedulerILb1ELb0ELb0ELi128EEEEEEEEEvNT_6ParamsE$_ZN4cute3eso3ESOILb1ELb0EJNS_6LayoutINS_5tupleIJNS3_IJNS_1CILi2EEES5_S5_EEEEEENS3_IJNS3_IJNS4_ILi1EEES5_NS4_ILi4EEEEEEEEEEENS_10ViewEngineIPN7cutlass6half_tEEEEEC2ERKSC_RKSH_,@function
        .size           $_ZN7cutlass13device_kernelIN5flash19enable_sm80_to_sm89INS1_16FlashAttnBwdSm80INS1_25CollectiveMainloopBwdSm80ILi2ELi2EN4cute5tupleIJNS5_1CILi128EEES8_NS7_ILi64EEEEEENS_6half_tEfNS_4arch4Sm80ELb0ELb1ELb1ELb1ELb1ELb0ELb0ELb0ELi2ELi4ELi4ELi4ELb0EEENS1_24CollectiveEpilogueBwdGQAISA_fSD_Li256ELb1ELb1EEENS1_19SingleTileSchedulerILb1ELb0ELb0ELi128EEEEEEEEEvNT_6ParamsE$_ZN4cute3eso3ESOILb1ELb0EJNS_6LayoutINS_5tupleIJNS3_IJNS_1CILi2EEES5_S5_EEEEEENS3_IJNS3_IJNS4_ILi1EEES5_NS4_ILi4EEEEEEEEEEENS_10ViewEngineIPN7cutlass6half_tEEEEEC2ERKSC_RKSH_,($_ZN7cutlass13device_kernelIN5flash19enable_sm80_to_sm89INS1_16FlashAttnBwdSm80INS1_25CollectiveMainloopBwdSm80ILi2ELi2EN4cute5tupleIJNS5_1CILi128EEES8_NS7_ILi64EEEEEENS_6half_tEfNS_4arch4Sm80ELb0ELb1ELb1ELb1ELb1ELb0ELb0ELb0ELi2ELi4ELi4ELi4ELb0EEENS1_24CollectiveEpilogueBwdGQAISA_fSD_Li256ELb1ELb1EEENS1_19SingleTileSchedulerILb1ELb0ELb0ELi128EEEEEEEEEvNT_6ParamsE$_ZN4cute3eso3ESOILb1ELb0EJNS_6LayoutINS_5tupleIJNS3_IJNS_1CILi2EEES5_S5_EEEEEENS3_IJNS3_IJNS4_ILi1EEES5_NS4_ILi4EEEEEEEEEEEiEEC2ERKSC_RKi - $_ZN7cutlass13device_kernelIN5flash19enable_sm80_to_sm89INS1_16FlashAttnBwdSm80INS1_25CollectiveMainloopBwdSm80ILi2ELi2EN4cute5tupleIJNS5_1CILi128EEES8_NS7_ILi64EEEEEENS_6half_tEfNS_4arch4Sm80ELb0ELb1ELb1ELb1ELb1ELb0ELb0ELb0ELi2ELi4ELi4ELi4ELb0EEENS1_24CollectiveEpilogueBwdGQAISA_fSD_Li256ELb1ELb1EEENS1_19SingleTileSchedulerILb1ELb0ELb0ELi128EEEEEEEEEvNT_6ParamsE$_ZN4cute3eso3ESOILb1ELb0EJNS_6LayoutINS_5tupleIJNS3_IJNS_1CILi2EEES5_S5_EEEEEENS3_IJNS3_IJNS4_ILi1EEES5_NS4_ILi4EEEEEEEEEEENS_10ViewEngineIPN7cutlass6half_tEEEEEC2ERKSC_RKSH_)
$_ZN7cutlass13device_kernelIN5flash19enable_sm80_to_sm89INS1_16FlashAttnBwdSm80INS1_25CollectiveMainloopBwdSm80ILi2ELi2EN4cute5tupleIJNS5_1CILi128EEES8_NS7_ILi64EEEEEENS_6half_tEfNS_4arch4Sm80ELb0ELb1ELb1ELb1ELb1ELb0ELb0ELb0ELi2ELi4ELi4ELi4ELb0EEENS1_24CollectiveEpilogueBwdGQAISA_fSD_Li256ELb1ELb1EEENS1_19SingleTileSchedulerILb1ELb0ELb0ELi128EEEEEEEEEvNT_6ParamsE$_ZN4cute3eso3ESOILb1ELb0EJNS_6LayoutINS_5tupleIJNS3_IJNS_1CILi2EEES5_S5_EEEEEENS3_IJNS3_IJNS4_ILi1EEES5_NS4_ILi4EEEEEEEEEEENS_10ViewEngineIPN7cutlass6half_tEEEEEC2ERKSC_RKSH_:
[----:B------:R-:W-:Y:S01]  /*8060*/  IADD3 R2, R60, -c[0x0][0x20], RZ ;  /* 0x800008003c027a10 */ /* 0x000fe20007ffe0ff */
[----:B------:R-:W-:Y:S01]  /*8070*/  IMAD.MOV.U32 R7, RZ, RZ, R3 ;  /* 0x000000ffff077224 */ /* 0x000fe200078e0003 */
[----:B------:R-:W-:-:S04]  /*8080*/  MOV R5, 0x0 ;  /* 0x0000000000057802 */ /* 0x000fc80000000f00 */
[----:B------:R1:W-:Y:S01]  /*8090*/  STL.64 [R2], R6 ;  /* 0x0000000602007387 */ /* 0x0003e20000100a00 */
[----:B------:R-:W-:Y:S05]  /*80a0*/  RET.REL.NODEC R4 `(_ZN7cutlass13device_kernelIN5flash19enable_sm80_to_sm89INS1_16FlashAttnBwdSm80INS1_25CollectiveMainloopBwdSm80ILi2ELi2EN4cute5tupleIJNS5_1CILi128EEES8_NS7_ILi64EEEEEENS_6half_tEfNS_4arch4Sm80ELb0ELb1ELb1ELb1ELb1ELb0ELb0ELb0ELi2ELi4ELi4ELi4ELb0EEENS1_24CollectiveEpilogueBwdGQAISA_fSD_Li256ELb1ELb1EEENS1_19SingleTileSchedulerILb1ELb0ELb0ELi128EEEEEEEEEvNT_6ParamsE) ;  /* 0xffff7f5004007950 */ /* 0x000fea0003c3ffff */
        .type           $_ZN7cutlass13device_kernelIN5flash19enable_sm80_to_sm89INS1_16FlashAttnBwdSm80INS1_25CollectiveMainloopBwdSm80ILi2ELi2EN4cute5tupleIJNS5_1CILi128EEES8_NS7_ILi64EEEEEENS_6half_tEfNS_4arch4Sm80ELb0ELb1ELb1ELb1ELb1ELb0ELb0ELb0ELi2ELi4ELi4ELi4ELb0EEENS1_24CollectiveEpilogueBwdGQAISA_fSD_Li256ELb1ELb1EEENS1_19SingleTileSchedulerILb1ELb0ELb0ELi128EEEEEEEEEvNT_6ParamsE$_ZN4cute3eso3ESOILb1ELb0EJNS_6LayoutINS_5tupleIJNS3_IJNS_1CILi2EEES5_S5_EEEEEENS3_IJNS3_IJNS4_ILi1EEES5_NS4_ILi4EEEEEEEEEEEiEEC2ERKSC_RKi,@function
        .size           $_ZN7cutlass13device_kernelIN5flash19enable_sm80_to_sm89INS1_16FlashAttnBwdSm80INS1_25CollectiveMainloopBwdSm80ILi2ELi2EN4cute5tupleIJNS5_1CILi128EEES8_NS7_ILi64EEEEEENS_6half_tEfNS_4arch4Sm80ELb0ELb1ELb1ELb1ELb1ELb0ELb0ELb0ELi2ELi4ELi4ELi4ELb0EEENS1_24CollectiveEpilogueBwdGQAISA_fSD_Li256ELb1ELb1EEENS1_19SingleTileSchedulerILb1ELb0ELb0ELi128EEEEEEEEEvNT_6ParamsE$_ZN4cute3eso3ESOILb1ELb0EJNS_6LayoutINS_5tupleIJNS3_IJNS_1CILi2EEES5_S5_EEEEEENS3_IJNS3_IJNS4_ILi1EEES5_NS4_ILi4EEEEEEEEEEEiEEC2ERKSC_RKi,($_ZN7cutlass13device_kernelIN5flash19enable_sm80_to_sm89INS1_16FlashAttnBwdSm80INS1_25CollectiveMainloopBwdSm80ILi2ELi2EN4cute5tupleIJNS5_1CILi128EEES8_NS7_ILi64EEEEEENS_6half_tEfNS_4arch4Sm80ELb0ELb1ELb1ELb1ELb1ELb0ELb0ELb0ELi2ELi4ELi4ELi4ELb0EEENS1_24CollectiveEpilogueBwdGQAISA_fSD_Li256ELb1ELb1EEENS1_19SingleTileSchedulerILb1ELb0ELb0ELi128EEEEEEEEEvNT_6ParamsE$_ZN4cute3eso3ESOILb1ELb0EJNS_6LayoutINS_5tupleIJNS3_IJNS_1CILi2EEES5_S5_EEES5_EEENS3_IJNS3_IJNS4_ILi1EEES5_NS4_ILi4EEEEEENS4_ILi64EEEEEEEENS_10ViewEngineIPN7cutlass6half_tEEEEEC2ERKSD_RKSI_ - $_ZN7cutlass13device_kernelIN5flash19enable_sm80_to_sm89INS1_16FlashAttnBwdSm80INS1_25CollectiveMainloopBwdSm80ILi2ELi2EN4cute5tupleIJNS5_1CILi128EEES8_NS7_ILi64EEEEEENS_6half_tEfNS_4arch4Sm80ELb0ELb1ELb1ELb1ELb1ELb0ELb0ELb0ELi2ELi4ELi4ELi4ELb0EEENS1_24CollectiveEpilogueBwdGQAISA_fSD_Li256ELb1ELb1EEENS1_19SingleTileSchedulerILb1ELb0ELb0ELi128EEEEEEEEEvNT_6ParamsE$_ZN4cute3eso3ESOILb1ELb0EJNS_6LayoutINS_5tupleIJNS3_IJNS_1CILi2EEES5_S5_EEEEEENS3_IJNS3_IJNS4_ILi1EEES5_NS4_ILi4EEEEEEEEEEEiEEC2ERKSC_RKi)
$_ZN7cutlass13device_kernelIN5flash19enable_sm80_to_sm89INS1_16FlashAttnBwdSm80INS1_25CollectiveMainloopBwdSm80ILi2ELi2EN4cute5tupleIJNS5_1CILi128EEES8_NS7_ILi64EEEEEENS_6half_tEfNS_4arch4Sm80ELb0ELb1ELb1ELb1ELb1ELb0ELb0ELb0ELi2ELi4ELi4ELi4ELb0EEENS1_24CollectiveEpilogueBwdGQAISA_fSD_Li256ELb1ELb1EEENS1_19SingleTileSchedulerILb1ELb0ELb0ELi128EEEEEEEEEvNT_6ParamsE$_ZN4cute3eso3ESOILb1ELb0EJNS_6LayoutINS_5tupleIJNS3_IJNS_1CILi2EEES5_S5_EEEEEENS3_IJNS3_IJNS4_ILi1EEES5_NS4_ILi4EEEEEEEEEEEiEEC2ERKSC_RKi:
[----:B------:R-:W-:Y:S02]  /*80b0*/  IADD3 R2, R60, -c[0x0][0x20], RZ ;  /* 0x800008003c027a10 */ /* 0x000fe40007ffe0ff */
[----:B------:R-:W-:-:S03]  /*80c0*/  MOV R5, 0x0 ;  /* 0x0000000000057802 */ /* 0x000fc60000000f00 */
[----:B------:R1:W-:Y:S01]  /*80d0*/  STL [R2], R3 ;  /* 0x0000000302007387 */ /* 0x0003e20000100800 */
[----:B------:R-:W-:Y:S05]  /*80e0*/  RET.REL.NODEC R4 `(_ZN7cutlass13device_kernelIN5flash19enable_sm80_to_sm89INS1_16FlashAttnBwdSm80INS1_25CollectiveMainloopBwdSm80ILi2ELi2EN4cute5tupleIJNS5_1CILi128EEES8_NS7_ILi64EEEEEENS_6half_tEfNS_4arch4Sm80ELb0ELb1ELb1ELb1ELb1ELb0ELb0ELb0ELi2ELi4ELi4ELi4ELb0EEENS1_24CollectiveEpilogueBwdGQAISA_fSD_Li256ELb1ELb1EEENS1_19SingleTileSchedulerILb1ELb0ELb0ELi128EEEEEEEEEvNT_6ParamsE) ;  /* 0xffff7f1004007950 */ /* 0x000fea0003c3ffff */
        .type           $_ZN7cutlass13device_kernelIN5flash19enable_sm80_to_sm89INS1_16FlashAttnBwdSm80INS1_25CollectiveMainloopBwdSm80ILi2ELi2EN4cute5tupleIJNS5_1CILi128EEES8_NS7_ILi64EEEEEENS_6half_tEfNS_4arch4Sm80ELb0ELb1ELb1ELb1ELb1ELb0ELb0ELb0ELi2ELi4ELi4ELi4ELb0EEENS1_24CollectiveEpilogueBwdGQAISA_fSD_Li256ELb1ELb1EEENS1_19SingleTileSchedulerILb1ELb0ELb0ELi128EEEEEEEEEvNT_6ParamsE$_ZN4cute3eso3ESOILb1ELb0EJNS_6LayoutINS_5tupleIJNS3_IJNS_1CILi2EEES5_S5_EEES5_EEENS3_IJNS3_IJNS4_ILi1EEES5_NS4_ILi4EEEEEENS4_ILi64EEEEEEEENS_10ViewEngineIPN7cutlass6half_tEEEEEC2ERKSD_RKSI_,@function
        .size           $_ZN7cutlass13device_kernelIN5flash19enable_sm80_to_sm89INS1_16FlashAttnBwdSm80INS1_25CollectiveMainloopBwdSm80ILi2ELi2EN4cute5tupleIJNS5_1CILi128EEES8_NS7_ILi64EEEEEENS_6half_tEfNS_4arch4Sm80ELb0ELb1ELb1ELb1ELb1ELb0ELb0ELb0ELi2ELi4ELi4ELi4ELb0EEENS1_24CollectiveEpilogueBwdGQAISA_fSD_Li256ELb1ELb1EEENS1_19SingleTileSchedulerILb1ELb0ELb0ELi128EEEEEEEEEvNT_6ParamsE$_ZN4cute3eso3ESOILb1ELb0EJNS_6LayoutINS_5tupleIJNS3_IJNS_1CILi2EEES5_S5_EEES5_EEENS3_IJNS3_IJNS4_ILi1EEES5_NS4_ILi4EEEEEENS4_ILi64EEEEEEEENS_10ViewEngineIPN7cutlass6half_tEEEEEC2ERKSD_RKSI_,($_ZN7cutlass13device_kernelIN5flash19enable_sm80_to_sm89INS1_16FlashAttnBwdSm80INS1_25CollectiveMainloopBwdSm80ILi2ELi2EN4cute5tupleIJNS5_1CILi128EEES8_NS7_ILi64EEEEEENS_6half_tEfNS_4arch4Sm80ELb0ELb1ELb1ELb1ELb1ELb0ELb0ELb0ELi2ELi4ELi4ELi4ELb0EEENS1_24CollectiveEpilogueBwdGQAISA_fSD_Li256ELb1ELb1EEENS1_19SingleTileSchedulerILb1ELb0ELb0ELi128EEEEEEEEEvNT_6ParamsE$_ZN4cute3eso3ESOILb1ELb0EJNS_6LayoutINS_5tupleIJNS3_IJNS_1CILi2EEES5_S5_EEES5_EEENS3_IJNS3_IJNS4_ILi1EEES5_NS4_ILi4EEEEEENS4_ILi64EEEEEEEEiEEC2ERKSD_RKi - $_ZN7cutlass13device_kernelIN5flash19enable_sm80_to_sm89INS1_16FlashAttnBwdSm80INS1_25CollectiveMainloopBwdSm80ILi2ELi2EN4cute5tupleIJNS5_1CILi128EEES8_NS7_ILi64EEEEEENS_6half_tEfNS_4arch4Sm80ELb0ELb1ELb1ELb1ELb1ELb0ELb0ELb0ELi2ELi4ELi4ELi4ELb0EEENS1_24CollectiveEpilogueBwdGQAISA_fSD_Li256ELb1ELb1EEENS1_19SingleTileSchedulerILb1ELb0ELb0ELi128EEEEEEEEEvNT_6ParamsE$_ZN4cute3eso3ESOILb1ELb0EJNS_6LayoutINS_5tupleIJNS3_IJNS_1CILi2EEES5_S5_EEES5_EEENS3_IJNS3_IJNS4_ILi1EEES5_NS4_ILi4EEEEEENS4_ILi64EEEEEEEENS_10ViewEngineIPN7cutlass6half_tEEEEEC2ERKSD_RKSI_)
$_ZN7cutlass13device_kernelIN5flash19enable_sm80_to_sm89INS1_16FlashAttnBwdSm80INS1_25CollectiveMainloopBwdSm80ILi2ELi2EN4cute5tupleIJNS5_1CILi128EEES8_NS7_ILi64EEEEEENS_6half_tEfNS_4arch4Sm80ELb0ELb1ELb1ELb1ELb1ELb0ELb0ELb0ELi2ELi4ELi4ELi4ELb0EEENS1_24CollectiveEpilogueBwdGQAISA_fSD_Li256ELb1ELb1EEENS1_19SingleTileSchedulerILb1ELb0ELb0ELi128EEEEEEEEEvNT_6ParamsE$_ZN4cute3eso3ESOILb1ELb0EJNS_6LayoutINS_5tupleIJNS3_IJNS_1CILi2EEES5_S5_EEES5_EEENS3_IJNS3_IJNS4_ILi1EEES5_NS4_ILi4EEEEEENS4_ILi64EEEEEEEENS_10ViewEngineIPN7cutlass6half_tEEEEEC2ERKSD_RKSI_:
[----:B------:R-:W-:Y:S01]  /*80f0*/  IADD3 R2, R60, -c[0x0][0x20], RZ ;  /* 0x800008003c027a10 */ /* 0x000fe20007ffe0ff */
[----:B------:R-:W-:Y:S01]  /*8100*/  IMAD.MOV.U32 R7, RZ, RZ, R3 ;  /* 0x000000ffff077224 */ /* 0x000fe200078e0003 */
[----:B------:R-:W-:-:S04]  /*8110*/  MOV R5, 0x0 ;  /* 0x0000000000057802 */ /* 0x000fc80000000f00 */
[----:B------:R1:W-:Y:S01]  /*8120*/  STL.64 [R2], R6 ;  /* 0x0000000602007387 */ /* 0x0003e20000100a00 */
[----:B------:R-:W-:Y:S05]  /*8130*/  RET.REL.NODEC R4 `(_ZN7cutlass13device_kernelIN5flash19enable_sm80_to_sm89INS1_16FlashAttnBwdSm80INS1_25CollectiveMainloopBwdSm80ILi2ELi2EN4cute5tupleIJNS5_1CILi128EEES8_NS7_ILi64EEEEEENS_6half_tEfNS_4arch4Sm80ELb0ELb1ELb1ELb1ELb1ELb0ELb0ELb0ELi2ELi4ELi4ELi4ELb0EEENS1_24CollectiveEpilogueBwdGQAISA_fSD_Li256ELb1ELb1EEENS1_19SingleTileSchedulerILb1ELb0ELb0ELi128EEEEEEEEEvNT_6ParamsE) ;  /* 0xffff7ec004007950 */ /* 0x000fea0003c3ffff */
        .type           $_ZN7cutlass13device_kernelIN5flash19enable_sm80_to_sm89INS1_16FlashAttnBwdSm80INS1_25CollectiveMainloopBwdSm80ILi2ELi2EN4cute5tupleIJNS5_1CILi128EEES8_NS7_ILi64EEEEEENS_6half_tEfNS_4arch4Sm80ELb0ELb1ELb1ELb1ELb1ELb0ELb0ELb0ELi2ELi4ELi4ELi4ELb0EEENS1_24CollectiveEpilogueBwdGQAISA_fSD_Li256ELb1ELb1EEENS1_19SingleTileSchedulerILb1ELb0ELb0ELi128EEEEEEEEEvNT_6ParamsE$_ZN4cute3eso3ESOILb1ELb0EJNS_6LayoutINS_5tupleIJNS3_IJNS_1CILi2EEES5_S5_EEES5_EEENS3_IJNS3_IJNS4_ILi1EEES5_NS4_ILi4EEEEEENS4_ILi64EEEEEEEEiEEC2ERKSD_RKi,@function
        .size           $_ZN7cutlass13device_kernelIN5flash19enable_sm80_to_sm89INS1_16FlashAttnBwdSm80INS1_25CollectiveMainloopBwdSm80ILi2ELi2EN4cute5tupleIJNS5_1CILi128EEES8_NS7_ILi64EEEEEENS_6half_tEfNS_4arch4Sm80ELb0ELb1ELb1ELb1ELb1ELb0ELb0ELb0ELi2ELi4ELi4ELi4ELb0EEENS1_24CollectiveEpilogueBwdGQAISA_fSD_Li256ELb1ELb1EEENS1_19SingleTileSchedulerILb1ELb0ELb0ELi128EEEEEEEEEvNT_6ParamsE$_ZN4cute3eso3ESOILb1ELb0EJNS_6LayoutINS_5tupleIJNS3_IJNS_1CILi2EEES5_S5_EEES5_EEENS3_IJNS3_IJNS4_ILi1EEES5_NS4_ILi4EEEEEENS4_ILi64EEEEEEEEiEEC2ERKSD_RKi,($_ZN7cutlass13device_kernelIN5flash19enable_sm80_to_sm89INS1_16FlashAttnBwdSm80INS1_25CollectiveMainloopBwdSm80ILi2ELi2EN4cute5tupleIJNS5_1CILi128EEES8_NS7_ILi64EEEEEENS_6half_tEfNS_4arch4Sm80ELb0ELb1ELb1ELb1ELb1ELb0ELb0ELb0ELi2ELi4ELi4ELi4ELb0EEENS1_24CollectiveEpilogueBwdGQAISA_fSD_Li256ELb1ELb1EEENS1_19SingleTileSchedulerILb1ELb0ELb0ELi128EEEEEEEEEvNT_6ParamsE$_ZN4cute3eso3ESOILb1ELb0EJNS_6LayoutINS_5tupleIJNS3_IJNS_1CILi2EEES5_S5_EEES5_EEENS3_IJNS3_IJNS4_ILi1EEES5_NS4_ILi4EEEEEENS4_ILi8EEEEEEEENS_10ViewEngineIPN7cutlass6half_tEEEEEC2ERKSD_RKSI_ - $_ZN7cutlass13device_kernelIN5flash19enable_sm80_to_sm89INS1_16FlashAttnBwdSm80INS1_25CollectiveMainloopBwdSm80ILi2ELi2EN4cute5tupleIJNS5_1CILi128EEES8_NS7_ILi64EEEEEENS_6half_tEfNS_4arch4Sm80ELb0ELb1ELb1ELb1ELb1ELb0ELb0ELb0ELi2ELi4ELi4ELi4ELb0EEENS1_24CollectiveEpilogueBwdGQAISA_fSD_Li256ELb1ELb1EEENS1_19SingleTileSchedulerILb1ELb0ELb0ELi128EEEEEEEEEvNT_6ParamsE$_ZN4cute3eso3ESOILb1ELb0EJNS_6LayoutINS_5tupleIJNS3_IJNS_1CILi2EEES5_S5_EEES5_EEENS3_IJNS3_IJNS4_ILi1EEES5_NS4_ILi4EEEEEENS4_ILi64EEEEEEEEiEEC2ERKSD_RKi)
$_ZN7cutlass13device_kernelIN5flash19enable_sm80_to_sm89INS1_16FlashAttnBwdSm80INS1_25CollectiveMainloopBwdSm80ILi2ELi2EN4cute5tupleIJNS5_1CILi128EEES8_NS7_ILi64EEEEEENS_6half_tEfNS_4arch4Sm80ELb0ELb1ELb1ELb1ELb1ELb0ELb0ELb0ELi2ELi4ELi4ELi4ELb0EEENS1_24CollectiveEpilogueBwdGQAISA_fSD_Li256ELb1ELb1EEENS1_19SingleTileSchedulerILb1ELb0ELb0ELi128EEEEEEEEEvNT_6ParamsE$_ZN4cute3eso3ESOILb1ELb0EJNS_6LayoutINS_5tupleIJNS3_IJNS_1CILi2EEES5_S5_EEES5_EEENS3_IJNS3_IJNS4_ILi1EEES5_NS4_ILi4EEEEEENS4_ILi64EEEEEEEEiEEC2ERKSD_RKi:
[----:B------:R-:W-:Y:S02]  /*8140*/  IADD3 R2, R60, -c[0x0][0x20], RZ ;  /* 0x800008003c027a10 */ /* 0x000fe40007ffe0ff */
[----:B------:R-:W-:-:S03]  /*8150*/  MOV R5, 0x0 ;  /* 0x0000000000057802 */ /* 0x000fc60000000f00 */
[----:B------:R1:W-:Y:S01]  /*8160*/  STL [R2], R3 ;  /* 0x0000000302007387 */ /* 0x0003e20000100800 */
[----:B------:R-:W-:Y:S05]  /*8170*/  RET.REL.NODEC R4 `(_ZN7cutlass13device_kernelIN5flash19enable_sm80_to_sm89INS1_16FlashAttnBwdSm80INS1_25CollectiveMainloopBwdSm80ILi2ELi2EN4cute5tupleIJNS5_1CILi128EEES8_NS7_ILi64EEEEEENS_6half_tEfNS_4arch4Sm80ELb0ELb1ELb1ELb1ELb1ELb0ELb0ELb0ELi2ELi4ELi4ELi4ELb0EEENS1_24CollectiveEpilogueBwdGQAISA_fSD_Li256ELb1ELb1EEENS1_19SingleTileSchedulerILb1ELb0ELb0ELi128EEEEEEEEEvNT_6ParamsE) ;  /* 0xffff7e8004007950 */ /* 0x000fea0003c3ffff */
        .type           $_ZN7cutlass13device_kernelIN5flash19enable_sm80_to_sm89INS1_16FlashAttnBwdSm80INS1_25CollectiveMainloopBwdSm80ILi2ELi2EN4cute5tupleIJNS5_1CILi128EEES8_NS7_ILi64EEEEEENS_6half_tEfNS_4arch4Sm80ELb0ELb1ELb1ELb1ELb1ELb0ELb0ELb0ELi2ELi4ELi4ELi4ELb0EEENS1_24CollectiveEpilogueBwdGQAISA_fSD_Li256ELb1ELb1EEENS1_19SingleTileSchedulerILb1ELb0ELb0ELi128EEEEEEEEEvNT_6ParamsE$_ZN4cute3eso3ESOILb1ELb0EJNS_6LayoutINS_5tupleIJNS3_IJNS_1CILi2EEES5_S5_EEES5_EEENS3_IJNS3_IJNS4_ILi1EEES5_NS4_ILi4EEEEEENS4_ILi8EEEEEEEENS_10ViewEngineIPN7cutlass6half_tEEEEEC2ERKSD_RKSI_,@function
        .size           $_ZN7cutlass13device_kernelIN5flash19enable_sm80_to_sm89INS1_16FlashAttnBwdSm80INS1_25CollectiveMainloopBwdSm80ILi2ELi2EN4cute5tupleIJNS5_1CILi128EEES8_NS7_ILi64EEEEEENS_6half_tEfNS_4arch4Sm80ELb0ELb1ELb1ELb1ELb1ELb0ELb0ELb0ELi2ELi4ELi4ELi4ELb0EEENS1_24CollectiveEpilogueBwdGQAISA_fSD_Li256ELb1ELb1EEENS1_19SingleTileSchedulerILb1ELb0ELb0ELi128EEEEEEEEEvNT_6ParamsE$_ZN4cute3eso3ESOILb1ELb0EJNS_6LayoutINS_5tupleIJNS3_IJNS_1CILi2EEES5_S5_EEES5_EEENS3_IJNS3_IJNS4_ILi1EEES5_NS4_ILi4EEEEEENS4_ILi8EEEEEEEENS_10ViewEngineIPN7cutlass6half_tEEEEEC2ERKSD_RKSI_,($_ZN7cutlass13device_kernelIN5flash19enable_sm80_to_sm89INS1_16FlashAttnBwdSm80INS1_25CollectiveMainloopBwdSm80ILi2ELi2EN4cute5tupleIJNS5_1CILi128EEES8_NS7_ILi64EEEEEENS_6half_tEfNS_4arch4Sm80ELb0ELb1ELb1ELb1ELb1ELb0ELb0ELb0ELi2ELi4ELi4ELi4ELb0EEENS1_24CollectiveEpilogueBwdGQAISA_fSD_Li256ELb1ELb1EEENS1_19SingleTileSchedulerILb1ELb0ELb0ELi128EEEEEEEEEvNT_6ParamsE$_ZN4cute3eso3ESOILb1ELb0EJNS_6LayoutINS_5tupleIJNS3_IJNS_1CILi2EEES5_S5_EEES5_EEENS3_IJNS3_IJNS4_ILi1EEES5_NS4_ILi4EEEEEENS4_ILi8EEEEEEEEiEEC2ERKSD_RKi - $_ZN7cutlass13device_kernelIN5flash19enable_sm80_to_sm89INS1_16FlashAttnBwdSm80INS1_25CollectiveMainloopBwdSm80ILi2ELi2EN4cute5tupleIJNS5_1CILi128EEES8_NS7_ILi64EEEEEENS_6half_tEfNS_4arch4Sm80ELb0ELb1ELb1ELb1ELb1ELb0ELb0ELb0ELi2ELi4ELi4ELi4ELb0EEENS1_24CollectiveEpilogueBwdGQAISA_fSD_Li256ELb1ELb1EEENS1_19SingleTileSchedulerILb1ELb0ELb0ELi128EEEEEEEEEvNT_6ParamsE$_ZN4cute3eso3ESOILb1ELb0EJNS_6LayoutINS_5tupleIJNS3_IJNS_1CILi2EEES5_S5_EEES5_EEENS3_IJNS3_IJNS4_ILi1EEES5_NS4_ILi4EEEEEENS4_ILi8EEEEEEEENS_10ViewEngineIPN7cutlass6half_tEEEEEC2ERKSD_RKSI_)
$_ZN7cutlass13device_kernelIN5flash19enable_sm80_to_sm89INS1_16FlashAttnBwdSm80INS1_25CollectiveMainloopBwdSm80ILi2ELi2EN4cute5tupleIJNS5_1CILi128EEES8_NS7_ILi64EEEEEENS_6half_tEfNS_4arch4Sm80ELb0ELb1ELb1ELb1ELb1ELb0ELb0ELb0ELi2ELi4ELi4ELi4ELb0EEENS1_24CollectiveEpilogueBwdGQAISA_fSD_Li256ELb1ELb1EEENS1_19SingleTileSchedulerILb1ELb0ELb0ELi128EEEEEEEEEvNT_6ParamsE$_ZN4cute3eso3ESOILb1ELb0EJNS_6LayoutINS_5tupleIJNS3_IJNS_1CILi2EEES5_S5_EEES5_EEENS3_IJNS3_IJNS4_ILi1EEES5_NS4_ILi4EEEEEENS4_ILi8EEEEEEEENS_10ViewEngineIPN7cutlass6half_tEEEEEC2ERKSD_RKSI_:
[----:B------:R-:W-:Y:S01]  /*8180*/  IADD3 R2, R60, -c[0x0][0x20], RZ ;  /* 0x800008003c027a10 */ /* 0x000fe20007ffe0ff */
[----:B------:R-:W-:Y:S01]  /*8190*/  IMAD.MOV.U32 R11, RZ, RZ, R3 ;  /* 0x000000ffff0b7224 */ /* 0x000fe200078e0003 */
[----:B------:R-:W-:-:S04]  /*81a0*/  MOV R7, 0x0 ;  /* 0x0000000000077802 */ /* 0x000fc80000000f00 */
[----:B------:R1:W-:Y:S01]  /*81b0*/  STL.64 [R2], R10 ;  /* 0x0000000a02007387 */ /* 0x0003e20000100a00 */
[----:B------:R-:W-:Y:S05]  /*81c0*/  RET.REL.NODEC R6 `(_ZN7cutlass13device_kernelIN5flash19enable_sm80_to_sm89INS1_16FlashAttnBwdSm80INS1_25CollectiveMainloopBwdSm80ILi2ELi2EN4cute5tupleIJNS5_1CILi128EEES8_NS7_ILi64EEEEEENS_6half_tEfNS_4arch4Sm80ELb0ELb1ELb1ELb1ELb1ELb0ELb0ELb0ELi2ELi4ELi4ELi4ELb0EEENS1_24CollectiveEpilogueBwdGQAISA_fSD_Li256ELb1ELb1EEENS1_19SingleTileSchedulerILb1ELb0ELb0ELi128EEEEEEEEEvNT_6ParamsE) ;  /* 0xffff7e3006007950 */ /* 0x000fea0003c3ffff */
        .type           $_ZN7cutlass13device_kernelIN5flash19enable_sm80_to_sm89INS1_16FlashAttnBwdSm80INS1_25CollectiveMainloopBwdSm80ILi2ELi2EN4cute5tupleIJNS5_1CILi128EEES8_NS7_ILi64EEEEEENS_6half_tEfNS_4arch4Sm80ELb0ELb1ELb1ELb1ELb1ELb0ELb0ELb0ELi2ELi4ELi4ELi4ELb0EEENS1_24CollectiveEpilogueBwdGQAISA_fSD_Li256ELb1ELb1EEENS1_19SingleTileSchedulerILb1ELb0ELb0ELi128EEEEEEEEEvNT_6ParamsE$_ZN4cute3eso3ESOILb1ELb0EJNS_6LayoutINS_5tupleIJNS3_IJNS_1CILi2EEES5_S5_EEES5_EEENS3_IJNS3_IJNS4_ILi1EEES5_NS4_ILi4EEEEEENS4_ILi8EEEEEEEEiEEC2ERKSD_RKi,@function
        .size           $_ZN7cutlass13device_kernelIN5flash19enable_sm80_to_sm89INS1_16FlashAttnBwdSm80INS1_25CollectiveMainloopBwdSm80ILi2ELi2EN4cute5tupleIJNS5_1CILi128EEES8_NS7_ILi64EEEEEENS_6half_tEfNS_4arch4Sm80ELb0ELb1ELb1ELb1ELb1ELb0ELb0ELb0ELi2ELi4ELi4ELi4ELb0EEENS1_24CollectiveEpilogueBwdGQAISA_fSD_Li256ELb1ELb1EEENS1_19SingleTileSchedulerILb1ELb0ELb0ELi128EEEEEEEEEvNT_6ParamsE$_ZN4cute3eso3ESOILb1ELb0EJNS_6LayoutINS_5tupleIJNS3_IJNS_1CILi2EEES5_S5_EEES5_EEENS3_IJNS3_IJNS4_ILi1EEES5_NS4_ILi4EEEEEENS4_ILi8EEEEEEEEiEEC2ERKSD_RKi,($_ZN7cutlass13device_kernelIN5flash19enable_sm80_to_sm89INS1_16FlashAttnBwdSm80INS1_25CollectiveMainloopBwdSm80ILi2ELi2EN4cute5tupleIJNS5_1CILi128EEES8_NS7_ILi64EEEEEENS_6half_tEfNS_4arch4Sm80ELb0ELb1ELb1ELb1ELb1ELb0ELb0ELb0ELi2ELi4ELi4ELi4ELb0EEENS1_24CollectiveEpilogueBwdGQAISA_fSD_Li256ELb1ELb1EEENS1_19SingleTileSchedulerILb1ELb0ELb0ELi128EEEEEEEEEvNT_6ParamsE$_ZN4cute3eso3ESOILb1ELb0EJNS_6LayoutINS_5tupleIJNS3_IJNS_1CILi4EEENS4_ILi1EEEEEEEEENS3_IJNS3_IJS6_NS4_ILi0EEEEEEEEEEENS_10ViewEngineIPjEEEEC2ERKSC_RKSF_ - $_ZN7cutlass13device_kernelIN5flash19enable_sm80_to_sm89INS1_16FlashAttnBwdSm80INS1_25CollectiveMainloopBwdSm80ILi2ELi2EN4cute5tupleIJNS5_1CILi128EEES8_NS7_ILi64EEEEEENS_6half_tEfNS_4arch4Sm80ELb0ELb1ELb1ELb1ELb1ELb0ELb0ELb0ELi2ELi4ELi4ELi4ELb0EEENS1_24CollectiveEpilogueBwdGQAISA_fSD_Li256ELb1ELb1EEENS1_19SingleTileSchedulerILb1ELb0ELb0ELi128EEEEEEEEEvNT_6ParamsE$_ZN4cute3eso3ESOILb1ELb0EJNS_6LayoutINS_5tupleIJNS3_IJNS_1CILi2EEES5_S5_EEES5_EEENS3_IJNS3_IJNS4_ILi1EEES5_NS4_ILi4EEEEEENS4_ILi8EEEEEEEEiEEC2ERKSD_RKi)
$_ZN7cutlass13device_kernelIN5flash19enable_sm80_to_sm89INS1_16FlashAttnBwdSm80INS1_25CollectiveMainloopBwdSm80ILi2ELi2EN4cute5tupleIJNS5_1CILi128EEES8_NS7_ILi64EEEEEENS_6half_tEfNS_4arch4Sm80ELb0ELb1ELb1ELb1ELb1ELb0ELb0ELb0ELi2ELi4ELi4ELi4ELb0EEENS1_24CollectiveEpilogueBwdGQAISA_fSD_Li256ELb1ELb1EEENS1_19SingleTileSchedulerILb1ELb0ELb0ELi128EEEEEEEEEvNT_6ParamsE$_ZN4cute3eso3ESOILb1ELb0EJNS_6LayoutINS_5tupleIJNS3_IJNS_1CILi2EEES5_S5_EEES5_EEENS3_IJNS3_IJNS4_ILi1EEES5_NS4_ILi4EEEEEENS4_ILi8EEEEEEEEiEEC2ERKSD_RKi:
[----:B------:R-:W-:Y:S02]  /*81d0*/  IADD3 R2, R60, -c[0x0][0x20], RZ ;  /* 0x800008003c027a10 */ /* 0x000fe40007ffe0ff */
[----:B------:R-:W-:-:S03]  /*81e0*/  MOV R13, 0x0 ;  /* 0x00000000000d7802 */ /* 0x000fc60000000f00 */
[----:B------:R1:W-:Y:S01]  /*81f0*/  STL [R2], R3 ;  /* 0x0000000302007387 */ /* 0x0003e20000100800 */
[----:B------:R-:W-:Y:S05]  /*8200*/  RET.REL.NODEC R12 `(_ZN7cutlass13device_kernelIN5flash19enable_sm80_to_sm89INS1_16FlashAttnBwdSm80INS1_25CollectiveMainloopBwdSm80ILi2ELi2EN4cute5tupleIJNS5_1CILi128EEES8_NS7_ILi64EEEEEENS_6half_tEfNS_4arch4Sm80ELb0ELb1ELb1ELb1ELb1ELb0ELb0ELb0ELi2ELi4ELi4ELi4ELb0EEENS1_24CollectiveEpilogueBwdGQAISA_fSD_Li256ELb1ELb1EEENS1_19SingleTileSchedulerILb1ELb0ELb0ELi128EEEEEEEEEvNT_6ParamsE) ;  /* 0xffff7df00c007950 */ /* 0x000fea0003c3ffff */
        .type           $_ZN7cutlass13device_kernelIN5flash19enable_sm80_to_sm89INS1_16FlashAttnBwdSm80INS1_25CollectiveMainloopBwdSm80ILi2ELi2EN4cute5tupleIJNS5_1CILi128EEES8_NS7_ILi64EEEEEENS_6half_tEfNS_4arch4Sm80ELb0ELb1ELb1ELb1ELb1ELb0ELb0ELb0ELi2ELi4ELi4ELi4ELb0EEENS1_24CollectiveEpilogueBwdGQAISA_fSD_Li256ELb1ELb1EEENS1_19SingleTileSchedulerILb1ELb0ELb0ELi128EEEEEEEEEvNT_6ParamsE$_ZN4cute3eso3ESOILb1ELb0EJNS_6LayoutINS_5tupleIJNS3_IJNS_1CILi4EEENS4_ILi1EEEEEEEEENS3_IJNS3_IJS6_NS4_ILi0EEEEEEEEEEENS_10ViewEngineIPjEEEEC2ERKSC_RKSF_,@function
        .size           $_ZN7cutlass13device_kernelIN5flash19enable_sm80_to_sm89INS1_16FlashAttnBwdSm80INS1_25CollectiveMainloopBwdSm80ILi2ELi2EN4cute5tupleIJNS5_1CILi128EEES8_NS7_ILi64EEEEEENS_6half_tEfNS_4arch4Sm80ELb0ELb1ELb1ELb1ELb1ELb0ELb0ELb0ELi2ELi4ELi4ELi4ELb0EEENS1_24CollectiveEpilogueBwdGQAISA_fSD_Li256ELb1ELb1EEENS1_19SingleTileSchedulerILb1ELb0ELb0ELi128EEEEEEEEEvNT_6ParamsE$_ZN4cute3eso3ESOILb1ELb0EJNS_6LayoutINS_5tupleIJNS3_IJNS_1CILi4EEENS4_ILi1EEEEEEEEENS3_IJNS3_IJS6_NS4_ILi0EEEEEEEEEEENS_10ViewEngineIPjEEEEC2ERKSC_RKSF_,($_ZN7cutlass13device_kernelIN5flash19enable_sm80_to_sm89INS1_16FlashAttnBwdSm80INS1_25CollectiveMainloopBwdSm80ILi2ELi2EN4cute5tupleIJNS5_1CILi128EEES8_NS7_ILi64EEEEEENS_6half_tEfNS_4arch4Sm80ELb0ELb1ELb1ELb1ELb1ELb0ELb0ELb0ELi2ELi4ELi4ELi4ELb0EEENS1_24CollectiveEpilogueBwdGQAISA_fSD_Li256ELb1ELb1EEENS1_19SingleTileSchedulerILb1ELb0ELb0ELi128EEEEEEEEEvNT_6ParamsE$_ZN4cute3eso3ESOILb1ELb0EJNS_6LayoutINS_5tupleIJNS3_IJNS_1CILi8EEENS4_ILi1EEEEEEEEENS3_IJNS3_IJS6_NS4_ILi0EEEEEEEEEEENS_10ViewEngineINS_8smem_ptrIPN7cutlass6half_tEEEEEEEC2ERKSC_RKSJ_ - $_ZN7cutlass13device_kernelIN5flash19enable_sm80_to_sm89INS1_16FlashAttnBwdSm80INS1_25CollectiveMainloopBwdSm80ILi2ELi2EN4cute5tupleIJNS5_1CILi128EEES8_NS7_ILi64EEEEEENS_6half_tEfNS_4arch4Sm80ELb0ELb1ELb1ELb1ELb1ELb0ELb0ELb0ELi2ELi4ELi4ELi4ELb0EEENS1_24CollectiveEpilogueBwdGQAISA_fSD_Li256ELb1ELb1EEENS1_19SingleTileSchedulerILb1ELb0ELb0ELi128EEEEEEEEEvNT_6ParamsE$_ZN4cute3eso3ESOILb1ELb0EJNS_6LayoutINS_5tupleIJNS3_IJNS_1CILi4EEENS4_ILi1EEEEEEEEENS3_IJNS3_IJS6_NS4_ILi0EEEEEEEEEEENS_10ViewEngineIPjEEEEC2ERKSC_RKSF_)
$_ZN7cutlass13device_kernelIN5flash19enable_sm80_to_sm89INS1_16FlashAttnBwdSm80INS1_25CollectiveMainloopBwdSm80ILi2ELi2EN4cute5tupleIJNS5_1CILi128EEES8_NS7_ILi64EEEEEENS_6half_tEfNS_4arch4Sm80ELb0ELb1ELb1ELb1ELb1ELb0ELb0ELb0ELi2ELi4ELi4ELi4ELb0EEENS1_24CollectiveEpilogueBwdGQAISA_fSD_Li256ELb1ELb1EEENS1_19SingleTileSchedulerILb1ELb0ELb0ELi128EEEEEEEEEvNT_6ParamsE$_ZN4cute3eso3ESOILb1ELb0EJNS_6LayoutINS_5tupleIJNS3_IJNS_1CILi4EEENS4_ILi1EEEEEEEEENS3_IJNS3_IJS6_NS4_ILi0EEEEEEEEEEENS_10ViewEngineIPjEEEEC2ERKSC_RKSF_:
[----:B------:R-:W-:Y:S02]  /*8210*/  IADD3 R2, R82, -c[0x0][0x20], RZ ;  /* 0x8000080052027a10 */ /* 0x000fe40007ffe0ff */
[----:B------:R-:W-:-:S03]  /*8220*/  MOV R39, 0x0 ;  /* 0x0000000000277802 */ /* 0x000fc60000000f00 */
[----:B------:R1:W-:Y:S01]  /*8230*/  STL.64 [R2], R36 ;  /* 0x0000002402007387 */ /* 0x0003e20000100a00 */
[----:B------:R-:W-:Y:S05]  /*8240*/  RET.REL.NODEC R38 `(_ZN7cutlass13device_kernelIN5flash19enable_sm80_to_sm89INS1_16FlashAttnBwdSm80INS1_25CollectiveMainloopBwdSm80ILi2ELi2EN4cute5tupleIJNS5_1CILi128EEES8_NS7_ILi64EEEEEENS_6half_tEfNS_4arch4Sm80ELb0ELb1ELb1ELb1ELb1ELb0ELb0ELb0ELi2ELi4ELi4ELi4ELb0EEENS1_24CollectiveEpilogueBwdGQAISA_fSD_Li256ELb1ELb1EEENS1_19SingleTileSchedulerILb1ELb0ELb0ELi128EEEEEEEEEvNT_6ParamsE) ;  /* 0xffff7db026007950 */ /* 0x000fea0003c3ffff */
        .type           $_ZN7cutlass13device_kernelIN5flash19enable_sm80_to_sm89INS1_16FlashAttnBwdSm80INS1_25CollectiveMainloopBwdSm80ILi2ELi2EN4cute5tupleIJNS5_1CILi128EEES8_NS7_ILi64EEEEEENS_6half_tEfNS_4arch4Sm80ELb0ELb1ELb1ELb1ELb1ELb0ELb0ELb0ELi2ELi4ELi4ELi4ELb0EEENS1_24CollectiveEpilogueBwdGQAISA_fSD_Li256ELb1ELb1EEENS1_19SingleTileSchedulerILb1ELb0ELb0ELi128EEEEEEEEEvNT_6ParamsE$_ZN4cute3eso3ESOILb1ELb0EJNS_6LayoutINS_5tupleIJNS3_IJNS_1CILi8EEENS4_ILi1EEEEEEEEENS3_IJNS3_IJS6_NS4_ILi0EEEEEEEEEEENS_10ViewEngineINS_8smem_ptrIPN7cutlass6half_tEEEEEEEC2ERKSC_RKSJ_,@function
        .size           $_ZN7cutlass13device_kernelIN5flash19enable_sm80_to_sm89INS1_16FlashAttnBwdSm80INS1_25CollectiveMainloopBwdSm80ILi2ELi2EN4cute5tupleIJNS5_1CILi128EEES8_NS7_ILi64EEEEEENS_6half_tEfNS_4arch4Sm80ELb0ELb1ELb1ELb1ELb1ELb0ELb0ELb0ELi2ELi4ELi4ELi4ELb0EEENS1_24CollectiveEpilogueBwdGQAISA_fSD_Li256ELb1ELb1EEENS1_19SingleTileSchedulerILb1ELb0ELb0ELi128EEEEEEEEEvNT_6ParamsE$_ZN4cute3eso3ESOILb1ELb0EJNS_6LayoutINS_5tupleIJNS3_IJNS_1CILi8EEENS4_ILi1EEEEEEEEENS3_IJNS3_IJS6_NS4_ILi0EEEEEEEEEEENS_10ViewEngineINS_8smem_ptrIPN7cutlass6half_tEEEEEEEC2ERKSC_RKSJ_,($_ZN7cutlass13device_kernelIN5flash19enable_sm80_to_sm89INS1_16FlashAttnBwdSm80INS1_25CollectiveMainloopBwdSm80ILi2ELi2EN4cute5tupleIJNS5_1CILi128EEES8_NS7_ILi64EEEEEENS_6half_tEfNS_4arch4Sm80ELb0ELb1ELb1ELb1ELb1ELb0ELb0ELb0ELi2ELi4ELi4ELi4ELb0EEENS1_24CollectiveEpilogueBwdGQAISA_fSD_Li256ELb1ELb1EEENS1_19SingleTileSchedulerILb1ELb0ELb0ELi128EEEEEEEEEvNT_6ParamsE$_ZN4cute3eso3ESOILb1ELb0EJNS_6LayoutINS_5tupleIJNS3_IJNS_1CILi8EEENS4_ILi1EEEEEEEEENS3_IJNS3_IJS6_NS4_ILi0EEEEEEEEEEENS_10ViewEngineIPN7cutlass6half_tEEEEEC2ERKSC_RKSH_ - $_ZN7cutlass13device_kernelIN5flash19enable_sm80_to_sm89INS1_16FlashAttnBwdSm80INS1_25CollectiveMainloopBwdSm80ILi2ELi2EN4cute5tupleIJNS5_1CILi128EEES8_NS7_ILi64EEEEEENS_6half_tEfNS_4arch4Sm80ELb0ELb1ELb1ELb1ELb1ELb0ELb0ELb0ELi2ELi4ELi4ELi4ELb0EEENS1_24CollectiveEpilogueBwdGQAISA_fSD_Li256ELb1ELb1EEENS1_19SingleTileSchedulerILb1ELb0ELb0ELi128EEEEEEEEEvNT_6ParamsE$_ZN4cute3eso3ESOILb1ELb0EJNS_6LayoutINS_5tupleIJNS3_IJNS_1CILi8EEENS4_ILi1EEEEEEEEENS3_IJNS3_IJS6_NS4_ILi0EEEEEEEEEEENS_10ViewEngineINS_8smem_ptrIPN7cutlass6half_tEEEEEEEC2ERKSC_RKSJ_)
$_ZN7cutlass13device_kernelIN5flash19enable_sm80_to_sm89INS1_16FlashAttnBwdSm80INS1_25CollectiveMainloopBwdSm80ILi2ELi2EN4cute5tupleIJNS5_1CILi128EEES8_NS7_ILi64EEEEEENS_6half_tEfNS_4arch4Sm80ELb0ELb1ELb1ELb1ELb1ELb0ELb0ELb0ELi2ELi4ELi4ELi4ELb0EEENS1_24CollectiveEpilogueBwdGQAISA_fSD_Li256ELb1ELb1EEENS1_19SingleTileSchedulerILb1ELb0ELb0ELi128EEEEEEEEEvNT_6ParamsE$_ZN4cute3eso3ESOILb1ELb0EJNS_6LayoutINS_5tupleIJNS3_IJNS_1CILi8EEENS4_ILi1EEEEEEEEENS3_IJNS3_IJS6_NS4_ILi0EEEEEEEEEEENS_10ViewEngineINS_8smem_ptrIPN7cutlass6half_tEEEEEEEC2ERKSC_RKSJ_:
[----:B------:R-:W-:Y:S02]  /*8250*/  IADD3 R36, R82, -c[0x0][0x20], RZ ;  /* 0x8000080052247a10 */ /* 0x000fe40007ffe0ff */
[----:B------:R-:W-:-:S03]  /*8260*/  MOV R39, 0x0 ;  /* 0x0000000000277802 */ /* 0x000fc60000000f00 */
[----:B------:R1:W-:Y:S01]  /*8270*/  STL.64 [R36], R2 ;  /* 0x0000000224007387 */ /* 0x0003e20000100a00 */
[----:B------:R-:W-:Y:S05]  /*8280*/  RET.REL.NODEC R38 `(_ZN7cutlass13device_kernelIN5flash19enable_sm80_to_sm89INS1_16FlashAttnBwdSm80INS1_25CollectiveMainloopBwdSm80ILi2ELi2EN4cute5tupleIJNS5_1CILi128EEES8_NS7_ILi64EEEEEENS_6half_tEfNS_4arch4Sm80ELb0ELb1ELb1ELb1ELb1ELb0ELb0ELb0ELi2ELi4ELi4ELi4ELb0EEENS1_24CollectiveEpilogueBwdGQAISA_fSD_Li256ELb1ELb1EEENS1_19SingleTileSchedulerILb1ELb0ELb0ELi128EEEEEEEEEvNT_6ParamsE) ;  /* 0xffff7d7026007950 */ /* 0x000fea0003c3ffff */
        .type           $_ZN7cutlass13device_kernelIN5flash19enable_sm80_to_sm89INS1_16FlashAttnBwdSm80INS1_25CollectiveMainloopBwdSm80ILi2ELi2EN4cute5tupleIJNS5_1CILi128EEES8_NS7_ILi64EEEEEENS_6half_tEfNS_4arch4Sm80ELb0ELb1ELb1ELb1ELb1ELb0ELb0ELb0ELi2ELi4ELi4ELi4ELb0EEENS1_24CollectiveEpilogueBwdGQAISA_fSD_Li256ELb1ELb1EEENS1_19SingleTileSchedulerILb1ELb0ELb0ELi128EEEEEEEEEvNT_6ParamsE$_ZN4cute3eso3ESOILb1ELb0EJNS_6LayoutINS_5tupleIJNS3_IJNS_1CILi8EEENS4_ILi1EEEEEEEEENS3_IJNS3_IJS6_NS4_ILi0EEEEEEEEEEENS_10ViewEngineIPN7cutlass6half_tEEEEEC2ERKSC_RKSH_,@function
        .size           $_ZN7cutlass13device_kernelIN5flash19enable_sm80_to_sm89INS1_16FlashAttnBwdSm80INS1_25CollectiveMainloopBwdSm80ILi2ELi2EN4cute5tupleIJNS5_1CILi128EEES8_NS7_ILi64EEEEEENS_6half_tEfNS_4arch4Sm80ELb0ELb1ELb1ELb1ELb1ELb0ELb0ELb0ELi2ELi4ELi4ELi4ELb0EEENS1_24CollectiveEpilogueBwdGQAISA_fSD_Li256ELb1ELb1EEENS1_19SingleTileSchedulerILb1ELb0ELb0ELi128EEEEEEEEEvNT_6ParamsE$_ZN4cute3eso3ESOILb1ELb0EJNS_6LayoutINS_5tupleIJNS3_IJNS_1CILi8EEENS4_ILi1EEEEEEEEENS3_IJNS3_IJS6_NS4_ILi0EEEEEEEEEEENS_10ViewEngineIPN7cutlass6half_tEEEEEC2ERKSC_RKSH_,($_ZN7cutlass13device_kernelIN5flash19enable_sm80_to_sm89INS1_16FlashAttnBwdSm80INS1_25CollectiveMainloopBwdSm80ILi2ELi2EN4cute5tupleIJNS5_1CILi128EEES8_NS7_ILi64EEEEEENS_6half_tEfNS_4arch4Sm80ELb0ELb1ELb1ELb1ELb1ELb0ELb0ELb0ELi2ELi4ELi4ELi4ELb0EEENS1_24CollectiveEpilogueBwdGQAISA_fSD_Li256ELb1ELb1EEENS1_19SingleTileSchedulerILb1ELb0ELb0ELi128EEEEEEEEEvNT_6ParamsE$_ZN4cute3eso3ESOILb1ELb0EJNS_6LayoutINS_5tupleIJNS3_IJNS_1CILi8EEENS4_ILi1EEEEEEEEENS3_IJNS3_IJS6_NS4_ILi0EEEEEEEEEEEiEEC2ERKSC_RKi - $_ZN7cutlass13device_kernelIN5flash19enable_sm80_to_sm89INS1_16FlashAttnBwdSm80INS1_25CollectiveMainloopBwdSm80ILi2ELi2EN4cute5tupleIJNS5_1CILi128EEES8_NS7_ILi64EEEEEENS_6half_tEfNS_4arch4Sm80ELb0ELb1ELb1ELb1ELb1ELb0ELb0ELb0ELi2ELi4ELi4ELi4ELb0EEENS1_24CollectiveEpilogueBwdGQAISA_fSD_Li256ELb1ELb1EEENS1_19SingleTileSchedulerILb1ELb0ELb0ELi128EEEEEEEEEvNT_6ParamsE$_ZN4cute3eso3ESOILb1ELb0EJNS_6LayoutINS_5tupleIJNS3_IJNS_1CILi8EEENS4_ILi1EEEEEEEEENS3_IJNS3_IJS6_NS4_ILi0EEEEEEEEEEENS_10ViewEngineIPN7cutlass6half_tEEEEEC2ERKSC_RKSH_)
$_ZN7cutlass13device_kernelIN5flash19enable_sm80_to_sm89INS1_16FlashAttnBwdSm80INS1_25CollectiveMainloopBwdSm80ILi2ELi2EN4cute5tupleIJNS5_1CILi128EEES8_NS7_ILi64EEEEEENS_6half_tEfNS_4arch4Sm80ELb0ELb1ELb1ELb1ELb1ELb0ELb0ELb0ELi2ELi4ELi4ELi4ELb0EEENS1_24CollectiveEpilogueBwdGQAISA_fSD_Li256ELb1ELb1EEENS1_19SingleTileSchedulerILb1ELb0ELb0ELi128EEEEEEEEEvNT_6ParamsE$_ZN4cute3eso3ESOILb1ELb0EJNS_6LayoutINS_5tupleIJNS3_IJNS_1CILi8EEENS4_ILi1EEEEEEEEENS3_IJNS3_IJS6_NS4_ILi0EEEEEEEEEEENS_10ViewEngineIPN7cutlass6half_tEEEEEC2ERKSC_RKSH_:
[----:B------:R-:W-:Y:S01]  /*8290*/  IADD3 R36, R82, -c[0x0][0x20], RZ ;  /* 0x8000080052247a10 */ /* 0x000fe20007ffe0ff */
[----:B------:R-:W-:Y:S01]  /*82a0*/  IMAD.MOV.U32 R47, RZ, RZ, R37 ;  /* 0x000000ffff2f7224 */ /* 0x000fe200078e0025 */
[----:B------:R-:W-:-:S04]  /*82b0*/  MOV R39, 0x0 ;  /* 0x0000000000277802 */ /* 0x000fc80000000f00 */
[----:B------:R1:W-:Y:S01]  /*82c0*/  STL.64 [R36], R46 ;  /* 0x0000002e24007387 */ /* 0x0003e20000100a00 */
[----:B------:R-:W-:Y:S05]  /*82d0*/  RET.REL.NODEC R38 `(_ZN7cutlass13device_kernelIN5flash19enable_sm80_to_sm89INS1_16FlashAttnBwdSm80INS1_25CollectiveMainloopBwdSm80ILi2ELi2EN4cute5tupleIJNS5_1CILi128EEES8_NS7_ILi64EEEEEENS_6half_tEfNS_4arch4Sm80ELb0ELb1ELb1ELb1ELb1ELb0ELb0ELb0ELi2ELi4ELi4ELi4ELb0EEENS1_24CollectiveEpilogueBwdGQAISA_fSD_Li256ELb1ELb1EEENS1_19SingleTileSchedulerILb1ELb0ELb0ELi128EEEEEEEEEvNT_6ParamsE) ;  /* 0xffff7d2026007950 */ /* 0x000fea0003c3ffff */
        .type           $_ZN7cutlass13device_kernelIN5flash19enable_sm80_to_sm89INS1_16FlashAttnBwdSm80INS1_25CollectiveMainloopBwdSm80ILi2ELi2EN4cute5tupleIJNS5_1CILi128EEES8_NS7_ILi64EEEEEENS_6half_tEfNS_4arch4Sm80ELb0ELb1ELb1ELb1ELb1ELb0ELb0ELb0ELi2ELi4ELi4ELi4ELb0EEENS1_24CollectiveEpilogueBwdGQAISA_fSD_Li256ELb1ELb1EEENS1_19SingleTileSchedulerILb1ELb0ELb0ELi128EEEEEEEEEvNT_6ParamsE$_ZN4cute3eso3ESOILb1ELb0EJNS_6LayoutINS_5tupleIJNS3_IJNS_1CILi8EEENS4_ILi1EEEEEEEEENS3_IJNS3_IJS6_NS4_ILi0EEEEEEEEEEEiEEC2ERKSC_RKi,@function
        .size           $_ZN7cutlass13device_kernelIN5flash19enable_sm80_to_sm89INS1_16FlashAttnBwdSm80INS1_25CollectiveMainloopBwdSm80ILi2ELi2EN4cute5tupleIJNS5_1CILi128EEES8_NS7_ILi64EEEEEENS_6half_tEfNS_4arch4Sm80ELb0ELb1ELb1ELb1ELb1ELb0ELb0ELb0ELi2ELi4ELi4ELi4ELb0EEENS1_24CollectiveEpilogueBwdGQAISA_fSD_Li256ELb1ELb1EEENS1_19SingleTileSchedulerILb1ELb0ELb0ELi128EEEEEEEEEvNT_6ParamsE$_ZN4cute3eso3ESOILb1ELb0EJNS_6LayoutINS_5tupleIJNS3_IJNS_1CILi8EEENS4_ILi1EEEEEEEEENS3_IJNS3_IJS6_NS4_ILi0EEEEEEEEEEEiEEC2ERKSC_RKi,($_ZN7cutlass13device_kernelIN5flash19enable_sm80_to_sm89INS1_16FlashAttnBwdSm80INS1_25CollectiveMainloopBwdSm80ILi2ELi2EN4cute5tupleIJNS5_1CILi128EEES8_NS7_ILi64EEEEEENS_6half_tEfNS_4arch4Sm80ELb0ELb1ELb1ELb1ELb1ELb0ELb0ELb0ELi2ELi4ELi4ELi4ELb0EEENS1_24CollectiveEpilogueBwdGQAISA_fSD_Li256ELb1ELb1EEENS1_19SingleTileSchedulerILb1ELb0ELb0ELi128EEEEEEEEEvNT_6ParamsE$_ZN4cute3eso3ESOILb1ELb0EJNS_6LayoutINS_5tupleIJNS3_IJNS_1CILi8EEENS4_ILi1EEEEEENS3_IJNS4_ILi2EEEEEEEEENS3_IJNS3_IJS6_NS4_ILi0EEEEEENS3_IJNS4_ILi4096EEEEEEEEEEENS_10ViewEngineINS_8smem_ptrIPN7cutlass6half_tEEEEEEEC2ERKSG_RKSN_ - $_ZN7cutlass13device_kernelIN5flash19enable_sm80_to_sm89INS1_16FlashAttnBwdSm80INS1_25CollectiveMainloopBwdSm80ILi2ELi2EN4cute5tupleIJNS5_1CILi128EEES8_NS7_ILi64EEEEEENS_6half_tEfNS_4arch4Sm80ELb0ELb1ELb1ELb1ELb1ELb0ELb0ELb0ELi2ELi4ELi4ELi4ELb0EEENS1_24CollectiveEpilogueBwdGQAISA_fSD_Li256ELb1ELb1EEENS1_19SingleTileSchedulerILb1ELb0ELb0ELi128EEEEEEEEEvNT_6ParamsE$_ZN4cute3eso3ESOILb1ELb0EJNS_6LayoutINS_5tupleIJNS3_IJNS_1CILi8EEENS4_ILi1EEEEEEEEENS3_IJNS3_IJS6_NS4_ILi0EEEEEEEEEEEiEEC2ERKSC_RKi)
$_ZN7cutlass13device_kernelIN5flash19enable_sm80_to_sm89INS1_16FlashAttnBwdSm80INS1_25CollectiveMainloopBwdSm80ILi2ELi2EN4cute5tupleIJNS5_1CILi128EEES8_NS7_ILi64EEEEEENS_6half_tEfNS_4arch4Sm80ELb0ELb1ELb1ELb1ELb1ELb0ELb0ELb0ELi2ELi4ELi4ELi4ELb0EEENS1_24CollectiveEpilogueBwdGQAISA_fSD_Li256ELb1ELb1EEENS1_19SingleTileSchedulerILb1ELb0ELb0ELi128EEEEEEEEEvNT_6ParamsE$_ZN4cute3eso3ESOILb1ELb0EJNS_6LayoutINS_5tupleIJNS3_IJNS_1CILi8EEENS4_ILi1EEEEEEEEENS3_IJNS3_IJS6_NS4_ILi0EEEEEEEEEEEiEEC2ERKSC_RKi:
[----:B------:R-:W-:Y:S02]  /*82e0*/  IADD3 R36, R82, -c[0x0][0x20], RZ ;  /* 0x8000080052247a10 */ /* 0x000fe40007ffe0ff */
[----:B------:R-:W-:-:S03]  /*82f0*/  MOV R39, 0x0 ;  /* 0x0000000000277802 */ /* 0x000fc60000000f00 */
[----:B------:R1:W-:Y:S01]  /*8300*/  STL [R36], R37 ;  /* 0x0000002524007387 */ /* 0x0003e20000100800 */
[----:B------:R-:W-:Y:S05]  /*8310*/  RET.REL.NODEC R38 `(_ZN7cutlass13device_kernelIN5flash19enable_sm80_to_sm89INS1_16FlashAttnBwdSm80INS1_25CollectiveMainloopBwdSm80ILi2ELi2EN4cute5tupleIJNS5_1CILi128EEES8_NS7_ILi64EEEEEENS_6half_tEfNS_4arch4Sm80ELb0ELb1ELb1ELb1ELb1ELb0ELb0ELb0ELi2ELi4ELi4ELi4ELb0EEENS1_24CollectiveEpilogueBwdGQAISA_fSD_Li256ELb1ELb1EEENS1_19SingleTileSchedulerILb1ELb0ELb0ELi128EEEEEEEEEvNT_6ParamsE) ;  /* 0xffff7ce026007950 */ /* 0x000fea0003c3ffff */
        .type           $_ZN7cutlass13device_kernelIN5flash19enable_sm80_to_sm89INS1_16FlashAttnBwdSm80INS1_25CollectiveMainloopBwdSm80ILi2ELi2EN4cute5tupleIJNS5_1CILi128EEES8_NS7_ILi64EEEEEENS_6half_tEfNS_4arch4Sm80ELb0ELb1ELb1ELb1ELb1ELb0ELb0ELb0ELi2ELi4ELi4ELi4ELb0EEENS1_24CollectiveEpilogueBwdGQAISA_fSD_Li256ELb1ELb1EEENS1_19SingleTileSchedulerILb1ELb0ELb0ELi128EEEEEEEEEvNT_6ParamsE$_ZN4cute3eso3ESOILb1ELb0EJNS_6LayoutINS_5tupleIJNS3_IJNS_1CILi8EEENS4_ILi1EEEEEENS3_IJNS4_ILi2EEEEEEEEENS3_IJNS3_IJS6_NS4_ILi0EEEEEENS3_IJNS4_ILi4096EEEEEEEEEEENS_10ViewEngineINS_8smem_ptrIPN7cutlass6half_tEEEEEEEC2ERKSG_RKSN_,@function
        .size           $_ZN7cutlass13device_kernelIN5flash19enable_sm80_to_sm89INS1_16FlashAttnBwdSm80INS1_25CollectiveMainloopBwdSm80ILi2ELi2EN4cute5tupleIJNS5_1CILi128EEES8_NS7_ILi64EEEEEENS_6half_tEfNS_4arch4Sm80ELb0ELb1ELb1ELb1ELb1ELb0ELb0ELb0ELi2ELi4ELi4ELi4ELb0EEENS1_24CollectiveEpilogueBwdGQAISA_fSD_Li256ELb1ELb1EEENS1_19SingleTileSchedulerILb1ELb0ELb0ELi128EEEEEEEEEvNT_6ParamsE$_ZN4cute3eso3ESOILb1ELb0EJNS_6LayoutINS_5tupleIJNS3_IJNS_1CILi8EEENS4_ILi1EEEEEENS3_IJNS4_ILi2EEEEEEEEENS3_IJNS3_IJS6_NS4_ILi0EEEEEENS3_IJNS4_ILi4096EEEEEEEEEEENS_10ViewEngineINS_8smem_ptrIPN7cutlass6half_tEEEEEEEC2ERKSG_RKSN_,($_ZN7cutlass13device_kernelIN5flash19enable_sm80_to_sm89INS1_16FlashAttnBwdSm80INS1_25CollectiveMainloopBwdSm80ILi2ELi2EN4cute5tupleIJNS5_1CILi128EEES8_NS7_ILi64EEEEEENS_6half_tEfNS_4arch4Sm80ELb0ELb1ELb1ELb1ELb1ELb0ELb0ELb0ELi2ELi4ELi4ELi4ELb0EEENS1_24CollectiveEpilogueBwdGQAISA_fSD_Li256ELb1ELb1EEENS1_19SingleTileSchedulerILb1ELb0ELb0ELi128EEEEEEEEEvNT_6ParamsE$_ZN4cute3eso3ESOILb1ELb0EJNS_6LayoutINS_5tupleIJNS3_IJNS_1CILi8EEENS4_ILi1EEEEEENS3_IJNS4_ILi2EEEEEEEEENS3_IJNS3_IJS6_NS4_ILi0EEEEEENS3_IJNS4_ILi64EEEEEEEEEEENS_10ViewEngineIPN7cutlass6half_tEEEEEC2ERKSG_RKSL_ - $_ZN7cutlass13device_kernelIN5flash19enable_sm80_to_sm89INS1_16FlashAttnBwdSm80INS1_25CollectiveMainloopBwdSm80ILi2ELi2EN4cute5tupleIJNS5_1CILi128EEES8_NS7_ILi64EEEEEENS_6half_tEfNS_4arch4Sm80ELb0ELb1ELb1ELb1ELb1ELb0ELb0ELb0ELi2ELi4ELi4ELi4ELb0EEENS1_24CollectiveEpilogueBwdGQAISA_fSD_Li256ELb1ELb1EEENS1_19SingleTileSchedulerILb1ELb0ELb0ELi128EEEEEEEEEvNT_6ParamsE$_ZN4cute3eso3ESOILb1ELb0EJNS_6LayoutINS_5tupleIJNS3_IJNS_1CILi8EEENS4_ILi1EEEEEENS3_IJNS4_ILi2EEEEEEEEENS3_IJNS3_IJS6_NS4_ILi0EEEEEENS3_IJNS4_ILi4096EEEEEEEEEEENS_10ViewEngineINS_8smem_ptrIPN7cutlass6half_tEEEEEEEC2ERKSG_RKSN_)
$_ZN7cutlass13device_kernelIN5flash19enable_sm80_to_sm89INS1_16FlashAttnBwdSm80INS1_25CollectiveMainloopBwdSm80ILi2ELi2EN4cute5tupleIJNS5_1CILi128EEES8_NS7_ILi64EEEEEENS_6half_tEfNS_4arch4Sm80ELb0ELb1ELb1ELb1ELb1ELb0ELb0ELb0ELi2ELi4ELi4ELi4ELb0EEENS1_24CollectiveEpilogueBwdGQAISA_fSD_Li256ELb1ELb1EEENS1_19SingleTileSchedulerILb1ELb0ELb0ELi128EEEEEEEEEvNT_6ParamsE$_ZN4cute3eso3ESOILb1ELb0EJNS_6LayoutINS_5tupleIJNS3_IJNS_1CILi8EEENS4_ILi1EEEEEENS3_IJNS4_ILi2EEEEEEEEENS3_IJNS3_IJS6_NS4_ILi0EEEEEENS3_IJNS4_ILi4096EEEEEEEEEEENS_10ViewEngineINS_8smem_ptrIPN7cutlass6half_tEEEEEEEC2ERKSG_RKSN_:
[----:B------:R-:W-:Y:S02]  /*8320*/  IADD3 R38, R82, -c[0x0][0x20], RZ ;  /* 0x8000080052267a10 */ /* 0x000fe40007ffe0ff */
[----:B------:R-:W-:-:S03]  /*8330*/  MOV R47, 0x0 ;  /* 0x00000000002f7802 */ /* 0x000fc60000000f00 */
[----:B------:R1:W-:Y:S01]  /*8340*/  STL.64 [R38], R36 ;  /* 0x0000002426007387 */ /* 0x0003e20000100a00 */
[----:B------:R-:W-:Y:S05]  /*8350*/  RET.REL.NODEC R46 `(_ZN7cutlass13device_kernelIN5flash19enable_sm80_to_sm89INS1_16FlashAttnBwdSm80INS1_25CollectiveMainloopBwdSm80ILi2ELi2EN4cute5tupleIJNS5_1CILi128EEES8_NS7_ILi64EEEEEENS_6half_tEfNS_4arch4Sm80ELb0ELb1ELb1ELb1ELb1ELb0ELb0ELb0ELi2ELi4ELi4ELi4ELb0EEENS1_24CollectiveEpilogueBwdGQAISA_fSD_Li256ELb1ELb1EEENS1_19SingleTileSchedulerILb1ELb0ELb0ELi128EEEEEEEEEvNT_6ParamsE) ;  /* 0xffff7ca02e007950 */ /* 0x000fea0003c3ffff */
        .type           $_ZN7cutlass13device_kernelIN5flash19enable_sm80_to_sm89INS1_16FlashAttnBwdSm80INS1_25CollectiveMainloopBwdSm80ILi2ELi2EN4cute5tupleIJNS5_1CILi128EEES8_NS7_ILi64EEEEEENS_6half_tEfNS_4arch4Sm80ELb0ELb1ELb1ELb1ELb1ELb0ELb0ELb0ELi2ELi4ELi4ELi4ELb0EEENS1_24CollectiveEpilogueBwdGQAISA_fSD_Li256ELb1ELb1EEENS1_19SingleTileSchedulerILb1ELb0ELb0ELi128EEEEEEEEEvNT_6ParamsE$_ZN4cute3eso3ESOILb1ELb0EJNS_6LayoutINS_5tupleIJNS3_IJNS_1CILi8EEENS4_ILi1EEEEEENS3_IJNS4_ILi2EEEEEEEEENS3_IJNS3_IJS6_NS4_ILi0EEEEEENS3_IJNS4_ILi64EEEEEEEEEEENS_10ViewEngineIPN7cutlass6half_tEEEEEC2ERKSG_RKSL_,@function
        .size           $_ZN7cutlass13device_kernelIN5flash19enable_sm80_to_sm89INS1_16FlashAttnBwdSm80INS1_25CollectiveMainloopBwdSm80ILi2ELi2EN4cute5tupleIJNS5_1CILi128EEES8_NS7_ILi64EEEEEENS_6half_tEfNS_4arch4Sm80ELb0ELb1ELb1ELb1ELb1ELb0ELb0ELb0ELi2ELi4ELi4ELi4ELb0EEENS1_24CollectiveEpilogueBwdGQAISA_fSD_Li256ELb1ELb1EEENS1_19SingleTileSchedulerILb1ELb0ELb0ELi128EEEEEEEEEvNT_6ParamsE$_ZN4cute3eso3ESOILb1ELb0EJNS_6LayoutINS_5tupleIJNS3_IJNS_1CILi8EEENS4_ILi1EEEEEENS3_IJNS4_ILi2EEEEEEEEENS3_IJNS3_IJS6_NS4_ILi0EEEEEENS3_IJNS4_ILi64EEEEEEEEEEENS_10ViewEngineIPN7cutlass6half_tEEEEEC2ERKSG_RKSL_,($_ZN7cutlass13device_kernelIN5flash19enable_sm80_to_sm89INS1_16FlashAttnBwdSm80INS1_25CollectiveMainloopBwdSm80ILi2ELi2EN4cute5tupleIJNS5_1CILi128EEES8_NS7_ILi64EEEEEENS_6half_tEfNS_4arch4Sm80ELb0ELb1ELb1ELb1ELb1ELb0ELb0ELb0ELi2ELi4ELi4ELi4ELb0EEENS1_24CollectiveEpilogueBwdGQAISA_fSD_Li256ELb1ELb1EEENS1_19SingleTileSchedulerILb1ELb0ELb0ELi128EEEEEEEEEvNT_6ParamsE$_ZN4cute3eso3ESOILb1ELb0EJNS_6LayoutINS_5tupleIJNS3_IJNS_1CILi8EEENS4_ILi1EEEEEENS3_IJNS4_ILi2EEEEEEEEENS3_IJNS3_IJS6_NS4_ILi0EEEEEENS3_IJNS4_ILi8192EEEEEEEEEEENS_10ViewEngineINS_8smem_ptrIPN7cutlass6half_tEEEEEEEC2ERKSG_RKSN_ - $_ZN7cutlass13device_kernelIN5flash19enable_sm80_to_sm89INS1_16FlashAttnBwdSm80INS1_25CollectiveMainloopBwdSm80ILi2ELi2EN4cute5tupleIJNS5_1CILi128EEES8_NS7_ILi64EEEEEENS_6half_tEfNS_4arch4Sm80ELb0ELb1ELb1ELb1ELb1ELb0ELb0ELb0ELi2ELi4ELi4ELi4ELb0EEENS1_24CollectiveEpilogueBwdGQAISA_fSD_Li256ELb1ELb1EEENS1_19SingleTileSchedulerILb1ELb0ELb0ELi128EEEEEEEEEvNT_6ParamsE$_ZN4cute3eso3ESOILb1ELb0EJNS_6LayoutINS_5tupleIJNS3_IJNS_1CILi8EEENS4_ILi1EEEEEENS3_IJNS4_ILi2EEEEEEEEENS3_IJNS3_IJS6_NS4_ILi0EEEEEENS3_IJNS4_ILi64EEEEEEEEEEENS_10ViewEngineIPN7cutlass6half_tEEEEEC2ERKSG_RKSL_)
$_ZN7cutlass13device_kernelIN5flash19enable_sm80_to_sm89INS1_16FlashAttnBwdSm80INS1_25CollectiveMainloopBwdSm80ILi2ELi2EN4cute5tupleIJNS5_1CILi128EEES8_NS7_ILi64EEEEEENS_6half_tEfNS_4arch4Sm80ELb0ELb1ELb1ELb1ELb1ELb0ELb0ELb0ELi2ELi4ELi4ELi4ELb0EEENS1_24CollectiveEpilogueBwdGQAISA_fSD_Li256ELb1ELb1EEENS1_19SingleTileSchedulerILb1ELb0ELb0ELi128EEEEEEEEEvNT_6ParamsE$_ZN4cute3eso3ESOILb1ELb0EJNS_6LayoutINS_5tupleIJNS3_IJNS_1CILi8EEENS4_ILi1EEEEEENS3_IJNS4_ILi2EEEEEEEEENS3_IJNS3_IJS6_NS4_ILi0EEEEEENS3_IJNS4_ILi64EEEEEEEEEEENS_10ViewEngineIPN7cutlass6half_tEEEEEC2ERKSG_RKSL_:
[----:B------:R-:W-:Y:S01]  /*8360*/  IADD3 R3, R60, -c[0x0][0x20], RZ ;  /* 0x800008003c037a10 */ /* 0x000fe20007ffe0ff */
[----:B------:R-:W-:Y:S01]  /*8370*/  IMAD.MOV.U32 R12, RZ, RZ, R2 ;  /* 0x000000ffff0c7224 */ /* 0x000fe200078e0002 */
[----:B------:R-:W-:Y:S01]  /*8380*/  MOV R13, R11 ;  /* 0x0000000b000d7202 */ /* 0x000fe20000000f00 */
[----:B------:R-:W-:-:S04]  /*8390*/  IMAD.MOV.U32 R11, RZ, RZ, 0x0 ;  /* 0x00000000ff0b7424 */ /* 0x000fc800078e00ff */
[----:B------:R1:W-:Y:S01]  /*83a0*/  STL.64 [R3], R12 ;  /* 0x0000000c03007387 */ /* 0x0003e20000100a00 */
[----:B------:R-:W-:Y:S05]  /*83b0*/  RET.REL.NODEC R10 `(_ZN7cutlass13device_kernelIN5flash19enable_sm80_to_sm89INS1_16FlashAttnBwdSm80INS1_25CollectiveMainloopBwdSm80ILi2ELi2EN4cute5tupleIJNS5_1CILi128EEES8_NS7_ILi64EEEEEENS_6half_tEfNS_4arch4Sm80ELb0ELb1ELb1ELb1ELb1ELb0ELb0ELb0ELi2ELi4ELi4ELi4ELb0EEENS1_24CollectiveEpilogueBwdGQAISA_fSD_Li256ELb1ELb1EEENS1_19SingleTileSchedulerILb1ELb0ELb0ELi128EEEEEEEEEvNT_6ParamsE) ;  /* 0xffff7c400a007950 */ /* 0x000fea0003c3ffff */
        .type           $_ZN7cutlass13device_kernelIN5flash19enable_sm80_to_sm89INS1_16FlashAttnBwdSm80INS1_25CollectiveMainloopBwdSm80ILi2ELi2EN4cute5tupleIJNS5_1CILi128EEES8_NS7_ILi64EEEEEENS_6half_tEfNS_4arch4Sm80ELb0ELb1ELb1ELb1ELb1ELb0ELb0ELb0ELi2ELi4ELi4ELi4ELb0EEENS1_24CollectiveEpilogueBwdGQAISA_fSD_Li256ELb1ELb1EEENS1_19SingleTileSchedulerILb1ELb0ELb0ELi128EEEEEEEEEvNT_6ParamsE$_ZN4cute3eso3ESOILb1ELb0EJNS_6LayoutINS_5tupleIJNS3_IJNS_1CILi8EEENS4_ILi1EEEEEENS3_IJNS4_ILi2EEEEEEEEENS3_IJNS3_IJS6_NS4_ILi0EEEEEENS3_IJNS4_ILi8192EEEEEEEEEEENS_10ViewEngineINS_8smem_ptrIPN7cutlass6half_tEEEEEEEC2ERKSG_RKSN_,@function
        .size           $_ZN7cutlass13device_kernelIN5flash19enable_sm80_to_sm89INS1_16FlashAttnBwdSm80INS1_25CollectiveMainloopBwdSm80ILi2ELi2EN4cute5tupleIJNS5_1CILi128EEES8_NS7_ILi64EEEEEENS_6half_tEfNS_4arch4Sm80ELb0ELb1ELb1ELb1ELb1ELb0ELb0ELb0ELi2ELi4ELi4ELi4ELb0EEENS1_24CollectiveEpilogueBwdGQAISA_fSD_Li256ELb1ELb1EEENS1_19SingleTileSchedulerILb1ELb0ELb0ELi128EEEEEEEEEvNT_6ParamsE$_ZN4cute3eso3ESOILb1ELb0EJNS_6LayoutINS_5tupleIJNS3_IJNS_1CILi8EEENS4_ILi1EEEEEENS3_IJNS4_ILi2EEEEEEEEENS3_IJNS3_IJS6_NS4_ILi0EEEEEENS3_IJNS4_ILi8192EEEEEEEEEEENS_10ViewEngineINS_8smem_ptrIPN7cutlass6half_tEEEEEEEC2ERKSG_RKSN_,($_ZN7cutlass13device_kernelIN5flash19enable_sm80_to_sm89INS1_16FlashAttnBwdSm80INS1_25CollectiveMainloopBwdSm80ILi2ELi2EN4cute5tupleIJNS5_1CILi128EEES8_NS7_ILi64EEEEEENS_6half_tEfNS_4arch4Sm80ELb0ELb1ELb1ELb1ELb1ELb0ELb0ELb0ELi2ELi4ELi4ELi4ELb0EEENS1_24CollectiveEpilogueBwdGQAISA_fSD_Li256ELb1ELb1EEENS1_19SingleTileSchedulerILb1ELb0ELb0ELi128EEEEEEEEEvNT_6ParamsE$_ZN4cute3eso3ESOILb1ELb0EJNS_6LayoutINS_5tupleIJNS3_IJNS_1CILi8EEENS4_ILi1EEEEEENS3_IJNS4_ILi2EEEEEEEEENS3_IJNS3_IJS6_NS4_ILi0EEEEEENS3_IJS5_EEEEEEEENS_10ViewEngineIPN7cutlass6half_tEEEEEC2ERKSF_RKSK_ - $_ZN7cutlass13device_kernelIN5flash19enable_sm80_to_sm89INS1_16FlashAttnBwdSm80INS1_25CollectiveMainloopBwdSm80ILi2ELi2EN4cute5tupleIJNS5_1CILi128EEES8_NS7_ILi64EEEEEENS_6half_tEfNS_4arch4Sm80ELb0ELb1ELb1ELb1ELb1ELb0ELb0ELb0ELi2ELi4ELi4ELi4ELb0EEENS1_24CollectiveEpilogueBwdGQAISA_fSD_Li256ELb1ELb1EEENS1_19SingleTileSchedulerILb1ELb0ELb0ELi128EEEEEEEEEvNT_6ParamsE$_ZN4cute3eso3ESOILb1ELb0EJNS_6LayoutINS_5tupleIJNS3_IJNS_1CILi8EEENS4_ILi1EEEEEENS3_IJNS4_ILi2EEEEEEEEENS3_IJNS3_IJS6_NS4_ILi0EEEEEENS3_IJNS4_ILi8192EEEEEEEEEEENS_10ViewEngineINS_8smem_ptrIPN7cutlass6half_tEEEEEEEC2ERKSG_RKSN_)
$_ZN7cutlass13device_kernelIN5flash19enable_sm80_to_sm89INS1_16FlashAttnBwdSm80INS1_25CollectiveMainloopBwdSm80ILi2ELi2EN4cute5tupleIJNS5_1CILi128EEES8_NS7_ILi64EEEEEENS_6half_tEfNS_4arch4Sm80ELb0ELb1ELb1ELb1ELb1ELb0ELb0ELb0ELi2ELi4ELi4ELi4ELb0EEENS1_24CollectiveEpilogueBwdGQAISA_fSD_Li256ELb1ELb1EEENS1_19SingleTileSchedulerILb1ELb0ELb0ELi128EEEEEEEEEvNT_6ParamsE$_ZN4cute3eso3ESOILb1ELb0EJNS_6LayoutINS_5tupleIJNS3_IJNS_1CILi8EEENS4_ILi1EEEEEENS3_IJNS4_ILi2EEEEEEEEENS3_IJNS3_IJS6_NS4_ILi0EEEEEENS3_IJNS4_ILi8192EEEEEEEEEEENS_10ViewEngineINS_8smem_ptrIPN7cutlass6half_tEEEEEEEC2ERKSG_RKSN_:
[----:B------:R-:W-:Y:S01]  /*83c0*/  IADD3 R3, R60, -c[0x0][0x20], RZ ;  /* 0x800008003c037a10 */ /* 0x000fe20007ffe0ff */
[----:B------:R-:W-:Y:S01]  /*83d0*/  IMAD.MOV.U32 R14, RZ, RZ, R2 ;  /* 0x000000ffff0e7224 */ /* 0x000fe200078e0002 */
[----:B------:R-:W-:Y:S01]  /*83e0*/  MOV R15, R11 ;  /* 0x0000000b000f7202 */ /* 0x000fe20000000f00 */
[----:B------:R-:W-:-:S04]  /*83f0*/  IMAD.MOV.U32 R11, RZ, RZ, 0x0 ;  /* 0x00000000ff0b7424 */ /* 0x000fc800078e00ff */
[----:B------:R1:W-:Y:S01]  /*8400*/  STL.64 [R3], R14 ;  /* 0x0000000e03007387 */ /* 0x0003e20000100a00 */
[----:B------:R-:W-:Y:S05]  /*8410*/  RET.REL.NODEC R10 `(_ZN7cutlass13device_kernelIN5flash19enable_sm80_to_sm89INS1_16FlashAttnBwdSm80INS1_25CollectiveMainloopBwdSm80ILi2ELi2EN4cute5tupleIJNS5_1CILi128EEES8_NS7_ILi64EEEEEENS_6half_tEfNS_4arch4Sm80ELb0ELb1ELb1ELb1ELb1ELb0ELb0ELb0ELi2ELi4ELi4ELi4ELb0EEENS1_24CollectiveEpilogueBwdGQAISA_fSD_Li256ELb1ELb1EEENS1_19SingleTileSchedulerILb1ELb0ELb0ELi128EEEEEEEEEvNT_6ParamsE) ;  /* 0xffff7be00a007950 */ /* 0x000fea0003c3ffff */
        .type           $_ZN7cutlass13device_kernelIN5flash19enable_sm80_to_sm89INS1_16FlashAttnBwdSm80INS1_25CollectiveMainloopBwdSm80ILi2ELi2EN4cute5tupleIJNS5_1CILi128EEES8_NS7_ILi64EEEEEENS_6half_tEfNS_4arch4Sm80ELb0ELb1ELb1ELb1ELb1ELb0ELb0ELb0ELi2ELi4ELi4ELi4ELb0EEENS1_24CollectiveEpilogueBwdGQAISA_fSD_Li256ELb1ELb1EEENS1_19SingleTileSchedulerILb1ELb0ELb0ELi128EEEEEEEEEvNT_6ParamsE$_ZN4cute3eso3ESOILb1ELb0EJNS_6LayoutINS_5tupleIJNS3_IJNS_1CILi8EEENS4_ILi1EEEEEENS3_IJNS4_ILi2EEEEEEEEENS3_IJNS3_IJS6_NS4_ILi0EEEEEENS3_IJS5_EEEEEEEENS_10ViewEngineIPN7cutlass6half_tEEEEEC2ERKSF_RKSK_,@function
        .size           $_ZN7cutlass13device_kernelIN5flash19enable_sm80_to_sm89INS1_16FlashAttnBwdSm80INS1_25CollectiveMainloopBwdSm80ILi2ELi2EN4cute5tupleIJNS5_1CILi128EEES8_NS7_ILi64EEEEEENS_6half_tEfNS_4arch4Sm80ELb0ELb1ELb1ELb1ELb1ELb0ELb0ELb0ELi2ELi4ELi4ELi4ELb0EEENS1_24CollectiveEpilogueBwdGQAISA_fSD_Li256ELb1ELb1EEENS1_19SingleTileSchedulerILb1ELb0ELb0ELi128EEEEEEEEEvNT_6ParamsE$_ZN4cute3eso3ESOILb1ELb0EJNS_6LayoutINS_5tupleIJNS3_IJNS_1CILi8EEENS4_ILi1EEEEEENS3_IJNS4_ILi2EEEEEEEEENS3_IJNS3_IJS6_NS4_ILi0EEEEEENS3_IJS5_EEEEEEEENS_10ViewEngineIPN7cutlass6half_tEEEEEC2ERKSF_RKSK_,($_ZN7cutlass13device_kernelIN5flash19enable_sm80_to_sm89INS1_16FlashAttnBwdSm80INS1_25CollectiveMainloopBwdSm80ILi2ELi2EN4cute5tupleIJNS5_1CILi128EEES8_NS7_ILi64EEEEEENS_6half_tEfNS_4arch4Sm80ELb0ELb1ELb1ELb1ELb1ELb0ELb0ELb0ELi2ELi4ELi4ELi4ELb0EEENS1_24CollectiveEpilogueBwdGQAISA_fSD_Li256ELb1ELb1EEENS1_19SingleTileSchedulerILb1ELb0ELb0ELi128EEEEEEEEEvNT_6ParamsE$_ZN4cute3eso3ESOILb1ELb0EJNS_6LayoutINS_5tupleIJNS3_IJNS_1CILi8EEENS4_ILi1EEEEEENS3_IJNS4_ILi4EEEEEEEEENS3_IJNS3_IJS6_NS4_ILi0EEEEEENS3_IJNS4_ILi2048EEEEEEEEEEENS_10ViewEngineINS_8smem_ptrIPN7cutlass6half_tEEEEEEEC2ERKSG_RKSN_ - $_ZN7cutlass13device_kernelIN5flash19enable_sm80_to_sm89INS1_16FlashAttnBwdSm80INS1_25CollectiveMainloopBwdSm80ILi2ELi2EN4cute5tupleIJNS5_1CILi128EEES8_NS7_ILi64EEEEEENS_6half_tEfNS_4arch4Sm80ELb0ELb1ELb1ELb1ELb1ELb0ELb0ELb0ELi2ELi4ELi4ELi4ELb0EEENS1_24CollectiveEpilogueBwdGQAISA_fSD_Li256ELb1ELb1EEENS1_19SingleTileSchedulerILb1ELb0ELb0ELi128EEEEEEEEEvNT_6ParamsE$_ZN4cute3eso3ESOILb1ELb0EJNS_6LayoutINS_5tupleIJNS3_IJNS_1CILi8EEENS4_ILi1EEEEEENS3_IJNS4_ILi2EEEEEEEEENS3_IJNS3_IJS6_NS4_ILi0EEEEEENS3_IJS5_EEEEEEEENS_10ViewEngineIPN7cutlass6half_tEEEEEC2ERKSF_RKSK_)
$_ZN7cutlass13device_kernelIN5flash19enable_sm80_to_sm89INS1_16FlashAttnBwdSm80INS1_25CollectiveMainloopBwdSm80ILi2ELi2EN4cute5tupleIJNS5_1CILi128EEES8_NS7_ILi64EEEEEENS_6half_tEfNS_4arch4Sm80ELb0ELb1ELb1ELb1ELb1ELb0ELb0ELb0ELi2ELi4ELi4ELi4ELb0EEENS1_24CollectiveEpilogueBwdGQAISA_fSD_Li256ELb1ELb1EEENS1_19SingleTileSchedulerILb1ELb0ELb0ELi128EEEEEEEEEvNT_6ParamsE$_ZN4cute3eso3ESOILb1ELb0EJNS_6LayoutINS_5tupleIJNS3_IJNS_1CILi8EEENS4_ILi1EEEEEENS3_IJNS4_ILi2EEEEEEEEENS3_IJNS3_IJS6_NS4_ILi0EEEEEENS3_IJS5_EEEEEEEENS_10ViewEngineIPN7cutlass6half_tEEEEEC2ERKSF_RKSK_:
[----:B------:R-:W-:Y:S02]  /*8420*/  IADD3 R38, R82, -c[0x0][0x20], RZ ;  /* 0x8000080052267a10 */ /* 0x000fe40007ffe0ff */
[----:B------:R-:W-:-:S03]  /*8430*/  MOV R47, 0x0 ;  /* 0x00000000002f7802 */ /* 0x000fc60000000f00 */
[----:B------:R1:W-:Y:S01]  /*8440*/  STL.64 [R38], R2 ;  /* 0x0000000226007387 */ /* 0x0003e20000100a00 */
[----:B------:R-:W-:Y:S05]  /*8450*/  RET.REL.NODEC R46 `(_ZN7cutlass13device_kernelIN5flash19enable_sm80_to_sm89INS1_16FlashAttnBwdSm80INS1_25CollectiveMainloopBwdSm80ILi2ELi2EN4cute5tupleIJNS5_1CILi128EEES8_NS7_ILi64EEEEEENS_6half_tEfNS_4arch4Sm80ELb0ELb1ELb1ELb1ELb1ELb0ELb0ELb0ELi2ELi4ELi4ELi4ELb0EEENS1_24CollectiveEpilogueBwdGQAISA_fSD_Li256ELb1ELb1EEENS1_19SingleTileSchedulerILb1ELb0ELb0ELi128EEEEEEEEEvNT_6ParamsE) ;  /* 0xffff7ba02e007950 */ /* 0x000fea0003c3ffff */
        .type           $_ZN7cutlass13device_kernelIN5flash19enable_sm80_to_sm89INS1_16FlashAttnBwdSm80INS1_25CollectiveMainloopBwdSm80ILi2ELi2EN4cute5tupleIJNS5_1CILi128EEES8_NS7_ILi64EEEEEENS_6half_tEfNS_4arch4Sm80ELb0ELb1ELb1ELb1ELb1ELb0ELb0ELb0ELi2ELi4ELi4ELi4ELb0EEENS1_24CollectiveEpilogueBwdGQAISA_fSD_Li256ELb1ELb1EEENS1_19SingleTileSchedulerILb1ELb0ELb0ELi128EEEEEEEEEvNT_6ParamsE$_ZN4cute3eso3ESOILb1ELb0EJNS_6LayoutINS_5tupleIJNS3_IJNS_1CILi8EEENS4_ILi1EEEEEENS3_IJNS4_ILi4EEEEEEEEENS3_IJNS3_IJS6_NS4_ILi0EEEEEENS3_IJNS4_ILi2048EEEEEEEEEEENS_10ViewEngineINS_8smem_ptrIPN7cutlass6half_tEEEEEEEC2ERKSG_RKSN_,@function
        .size           $_ZN7cutlass13device_kernelIN5flash19enable_sm80_to_sm89INS1_16FlashAttnBwdSm80INS1_25CollectiveMainloopBwdSm80ILi2ELi2EN4cute5tupleIJNS5_1CILi128EEES8_NS7_ILi64EEEEEENS_6half_tEfNS_4arch4Sm80ELb0ELb1ELb1ELb1ELb1ELb0ELb0ELb0ELi2ELi4ELi4ELi4ELb0EEENS1_24CollectiveEpilogueBwdGQAISA_fSD_Li256ELb1ELb1EEENS1_19SingleTileSchedulerILb1ELb0ELb0ELi128EEEEEEEEEvNT_6ParamsE$_ZN4cute3eso3ESOILb1ELb0EJNS_6LayoutINS_5tupleIJNS3_IJNS_1CILi8EEENS4_ILi1EEEEEENS3_IJNS4_ILi4EEEEEEEEENS3_IJNS3_IJS6_NS4_ILi0EEEEEENS3_IJNS4_ILi2048EEEEEEEEEEENS_10ViewEngineINS_8smem_ptrIPN7cutlass6half_tEEEEEEEC2ERKSG_RKSN_,($_ZN7cutlass13device_kernelIN5flash19enable_sm80_to_sm89INS1_16FlashAttnBwdSm80INS1_25CollectiveMainloopBwdSm80ILi2ELi2EN4cute5tupleIJNS5_1CILi128EEES8_NS7_ILi64EEEEEENS_6half_tEfNS_4arch4Sm80ELb0ELb1ELb1ELb1ELb1ELb0ELb0ELb0ELi2ELi4ELi4ELi4ELb0EEENS1_24CollectiveEpilogueBwdGQAISA_fSD_Li256ELb1ELb1EEENS1_19SingleTileSchedulerILb1ELb0ELb0ELi128EEEEEEEEEvNT_6ParamsE$_ZN4cute3eso3ESOILb1ELb0EJNS_6LayoutINS_5tupleIJNS3_IJNS_1CILi8EEENS4_ILi1EEEEEENS3_IJNS4_ILi4EEEEEEEEENS3_IJNS3_IJS6_NS4_ILi0EEEEEENS3_IJS5_EEEEEEEENS_10ViewEngineIPN7cutlass6half_tEEEEEC2ERKSF_RKSK_ - $_ZN7cutlass13device_kernelIN5flash19enable_sm80_to_sm89INS1_16FlashAttnBwdSm80INS1_25CollectiveMainloopBwdSm80ILi2ELi2EN4cute5tupleIJNS5_1CILi128EEES8_NS7_ILi64EEEEEENS_6half_tEfNS_4arch4Sm80ELb0ELb1ELb1ELb1ELb1ELb0ELb0ELb0ELi2ELi4ELi4ELi4ELb0EEENS1_24CollectiveEpilogueBwdGQAISA_fSD_Li256ELb1ELb1EEENS1_19SingleTileSchedulerILb1ELb0ELb0ELi128EEEEEEEEEvNT_6ParamsE$_ZN4cute3eso3ESOILb1ELb0EJNS_6LayoutINS_5tupleIJNS3_IJNS_1CILi8EEENS4_ILi1EEEEEENS3_IJNS4_ILi4EEEEEEEEENS3_IJNS3_IJS6_NS4_ILi0EEEEEENS3_IJNS4_ILi2048EEEEEEEEEEENS_10ViewEngineINS_8smem_ptrIPN7cutlass6half_tEEEEEEEC2ERKSG_RKSN_)
$_ZN7cutlass13device_kernelIN5flash19enable_sm80_to_sm89INS1_16FlashAttnBwdSm80INS1_25CollectiveMainloopBwdSm80ILi2ELi2EN4cute5tupleIJNS5_1CILi128EEES8_NS7_ILi64EEEEEENS_6half_tEfNS_4arch4Sm80ELb0ELb1ELb1ELb1ELb1ELb0ELb0ELb0ELi2ELi4ELi4ELi4ELb0EEENS1_24CollectiveEpilogueBwdGQAISA_fSD_Li256ELb1ELb1EEENS1_19SingleTileSchedulerILb1ELb0ELb0ELi128EEEEEEEEEvNT_6ParamsE$_ZN4cute3eso3ESOILb1ELb0EJNS_6LayoutINS_5tupleIJNS3_IJNS_1CILi8EEENS4_ILi1EEEEEENS3_IJNS4_ILi4EEEEEEEEENS3_IJNS3_IJS6_NS4_ILi0EEEEEENS3_IJNS4_ILi2048EEEEEEEEEEENS_10ViewEngineINS_8smem_ptrIPN7cutlass6half_tEEEEEEEC2ERKSG_RKSN_:
[----:B------:R-:W-:Y:S01]  /*8460*/  IADD3 R13, R60, -c[0x0][0x20], RZ ;  /* 0x800008003c0d7a10 */ /* 0x000fe20007ffe0ff */
[----:B------:R-:W-:Y:S01]  /*8470*/  IMAD.MOV.U32 R16, RZ, RZ, R12 ;  /* 0x000000ffff107224 */ /* 0x000fe200078e000c */
[----:B------:R-:W-:Y:S01]  /*8480*/  MOV R17, R15 ;  /* 0x0000000f00117202 */ /* 0x000fe20000000f00 */
[----:B------:R-:W-:-:S04]  /*8490*/  IMAD.MOV.U32 R15, RZ, RZ, 0x0 ;  /* 0x00000000ff0f7424 */ /* 0x000fc800078e00ff */
[----:B------:R1:W-:Y:S01]  /*84a0*/  STL.64 [R13], R16 ;  /* 0x000000100d007387 */ /* 0x0003e20000100a00 */
[----:B------:R-:W-:Y:S05]  /*84b0*/  RET.REL.NODEC R14 `(_ZN7cutlass13device_kernelIN5flash19enable_sm80_to_sm89INS1_16FlashAttnBwdSm80INS1_25CollectiveMainloopBwdSm80ILi2ELi2EN4cute5tupleIJNS5_1CILi128EEES8_NS7_ILi64EEEEEENS_6half_tEfNS_4arch4Sm80ELb0ELb1ELb1ELb1ELb1ELb0ELb0ELb0ELi2ELi4ELi4ELi4ELb0EEENS1_24CollectiveEpilogueBwdGQAISA_fSD_Li256ELb1ELb1EEENS1_19SingleTileSchedulerILb1ELb0ELb0ELi128EEEEEEEEEvNT_6ParamsE) ;  /* 0xffff7b400e007950 */ /* 0x000fea0003c3ffff */
        .type           $_ZN7cutlass13device_kernelIN5flash19enable_sm80_to_sm89INS1_16FlashAttnBwdSm80INS1_25CollectiveMainloopBwdSm80ILi2ELi2EN4cute5tupleIJNS5_1CILi128EEES8_NS7_ILi64EEEEEENS_6half_tEfNS_4arch4Sm80ELb0ELb1ELb1ELb1ELb1ELb0ELb0ELb0ELi2ELi4ELi4ELi4ELb0EEENS1_24CollectiveEpilogueBwdGQAISA_fSD_Li256ELb1ELb1EEENS1_19SingleTileSchedulerILb1ELb0ELb0ELi128EEEEEEEEEvNT_6ParamsE$_ZN4cute3eso3ESOILb1ELb0EJNS_6LayoutINS_5tupleIJNS3_IJNS_1CILi8EEENS4_ILi1EEEEEENS3_IJNS4_ILi4EEEEEEEEENS3_IJNS3_IJS6_NS4_ILi0EEEEEENS3_IJS5_EEEEEEEENS_10ViewEngineIPN7cutlass6half_tEEEEEC2ERKSF_RKSK_,@function
        .size           $_ZN7cutlass13device_kernelIN5flash19enable_sm80_to_sm89INS1_16FlashAttnBwdSm80INS1_25CollectiveMainloopBwdSm80ILi2ELi2EN4cute5tupleIJNS5_1CILi128EEES8_NS7_ILi64EEEEEENS_6half_tEfNS_4arch4Sm80ELb0ELb1ELb1ELb1ELb1ELb0ELb0ELb0ELi2ELi4ELi4ELi4ELb0EEENS1_24CollectiveEpilogueBwdGQAISA_fSD_Li256ELb1ELb1EEENS1_19SingleTileSchedulerILb1ELb0ELb0ELi128EEEEEEEEEvNT_6ParamsE$_ZN4cute3eso3ESOILb1ELb0EJNS_6LayoutINS_5tupleIJNS3_IJNS_1CILi8EEENS4_ILi1EEEEEENS3_IJNS4_ILi4EEEEEEEEENS3_IJNS3_IJS6_NS4_ILi0EEEEEENS3_IJS5_EEEEEEEENS_10ViewEngineIPN7cutlass6half_tEEEEEC2ERKSF_RKSK_,($_ZN7cutlass13device_kernelIN5flash19enable_sm80_to_sm89INS1_16FlashAttnBwdSm80INS1_25CollectiveMainloopBwdSm80ILi2ELi2EN4cute5tupleIJNS5_1CILi128EEES8_NS7_ILi64EEEEEENS_6half_tEfNS_4arch4Sm80ELb0ELb1ELb1ELb1ELb1ELb0ELb0ELb0ELi2ELi4ELi4ELi4ELb0EEENS1_24CollectiveEpilogueBwdGQAISA_fSD_Li256ELb1ELb1EEENS1_19SingleTileSchedulerILb1ELb0ELb0ELi128EEEEEEEEEvNT_6ParamsE$_ZN4cute3eso3ESOILb1ELb0EJNS_6LayoutINS_5tupleIJNS3_IJNS_1CILi8EEENS4_ILi1EEEEEENS4_ILi2EEEEEENS3_IJNS3_IJS6_NS4_ILi0EEEEEENS4_ILi4096EEEEEEEENS_10ViewEngineINS_8smem_ptrIPN7cutlass6half_tEEEEEEEC2ERKSE_RKSL_ - $_ZN7cutlass13device_kernelIN5flash19enable_sm80_to_sm89INS1_16FlashAttnBwdSm80INS1_25CollectiveMainloopBwdSm80ILi2ELi2EN4cute5tupleIJNS5_1CILi128EEES8_NS7_ILi64EEEEEENS_6half_tEfNS_4arch4Sm80ELb0ELb1ELb1ELb1ELb1ELb0ELb0ELb0ELi2ELi4ELi4ELi4ELb0EEENS1_24CollectiveEpilogueBwdGQAISA_fSD_Li256ELb1ELb1EEENS1_19SingleTileSchedulerILb1ELb0ELb0ELi128EEEEEEEEEvNT_6ParamsE$_ZN4cute3eso3ESOILb1ELb0EJNS_6LayoutINS_5tupleIJNS3_IJNS_1CILi8EEENS4_ILi1EEEEEENS3_IJNS4_ILi4EEEEEEEEENS3_IJNS3_IJS6_NS4_ILi0EEEEEENS3_IJS5_EEEEEEEENS_10ViewEngineIPN7cutlass6half_tEEEEEC2ERKSF_RKSK_)
$_ZN7cutlass13device_kernelIN5flash19enable_sm80_to_sm89INS1_16FlashAttnBwdSm80INS1_25CollectiveMainloopBwdSm80ILi2ELi2EN4cute5tupleIJNS5_1CILi128EEES8_NS7_ILi64EEEEEENS_6half_tEfNS_4arch4Sm80ELb0ELb1ELb1ELb1ELb1ELb0ELb0ELb0ELi2ELi4ELi4ELi4ELb0EEENS1_24CollectiveEpilogueBwdGQAISA_fSD_Li256ELb1ELb1EEENS1_19SingleTileSchedulerILb1ELb0ELb0ELi128EEEEEEEEEvNT_6ParamsE$_ZN4cute3eso3ESOILb1ELb0EJNS_6LayoutINS_5tupleIJNS3_IJNS_1CILi8EEENS4_ILi1EEEEEENS3_IJNS4_ILi4EEEEEEEEENS3_IJNS3_IJS6_NS4_ILi0EEEEEENS3_IJS5_EEEEEEEENS_10ViewEngineIPN7cutlass6half_tEEEEEC2ERKSF_RKSK_:
[----:B------:R-:W-:Y:S01]  /*84c0*/  IADD3 R3, R60, -c[0x0][0x20], RZ ;  /* 0x800008003c037a10 */ /* 0x000fe20007ffe0ff */
[----:B------:R-:W-:Y:S01]  /*84d0*/  IMAD.MOV.U32 R14, RZ, RZ, R2 ;  /* 0x000000ffff0e7224 */ /* 0x000fe200078e0002 */
[----:B------:R-:W-:Y:S01]  /*84e0*/  MOV R15, R13 ;  /* 0x0000000d000f7202 */ /* 0x000fe20000000f00 */
[----:B------:R-:W-:-:S04]  /*84f0*/  IMAD.MOV.U32 R13, RZ, RZ, 0x0 ;  /* 0x00000000ff0d7424 */ /* 0x000fc800078e00ff */
[----:B------:R1:W-:Y:S01]  /*8500*/  STL.64 [R3], R14 ;  /* 0x0000000e03007387 */ /* 0x0003e20000100a00 */
[----:B------:R-:W-:Y:S05]  /*8510*/  RET.REL.NODEC R12 `(_ZN7cutlass13device_kernelIN5flash19enable_sm80_to_sm89INS1_16FlashAttnBwdSm80INS1_25CollectiveMainloopBwdSm80ILi2ELi2EN4cute5tupleIJNS5_1CILi128EEES8_NS7_ILi64EEEEEENS_6half_tEfNS_4arch4Sm80ELb0ELb1ELb1ELb1ELb1ELb0ELb0ELb0ELi2ELi4ELi4ELi4ELb0EEENS1_24CollectiveEpilogueBwdGQAISA_fSD_Li256ELb1ELb1EEENS1_19SingleTileSchedulerILb1ELb0ELb0ELi128EEEEEEEEEvNT_6ParamsE) ;  /* 0xffff7ae00c007950 */ /* 0x000fea0003c3ffff */
        .type           $_ZN7cutlass13device_kernelIN5flash19enable_sm80_to_sm89INS1_16FlashAttnBwdSm80INS1_25CollectiveMainloopBwdSm80ILi2ELi2EN4cute5tupleIJNS5_1CILi128EEES8_NS7_ILi64EEEEEENS_6half_tEfNS_4arch4Sm80ELb0ELb1ELb1ELb1ELb1ELb0ELb0ELb0ELi2ELi4ELi4ELi4ELb0EEENS1_24CollectiveEpilogueBwdGQAISA_fSD_Li256ELb1ELb1EEENS1_19SingleTileSchedulerILb1ELb0ELb0ELi128EEEEEEEEEvNT_6ParamsE$_ZN4cute3eso3ESOILb1ELb0EJNS_6LayoutINS_5tupleIJNS3_IJNS_1CILi8EEENS4_ILi1EEEEEENS4_ILi2EEEEEENS3_IJNS3_IJS6_NS4_ILi0EEEEEENS4_ILi4096EEEEEEEENS_10ViewEngineINS_8smem_ptrIPN7cutlass6half_tEEEEEEEC2ERKSE_RKSL_,@function
        .size           $_ZN7cutlass13device_kernelIN5flash19enable_sm80_to_sm89INS1_16FlashAttnBwdSm80INS1_25CollectiveMainloopBwdSm80ILi2ELi2EN4cute5tupleIJNS5_1CILi128EEES8_NS7_ILi64EEEEEENS_6half_tEfNS_4arch4Sm80ELb0ELb1ELb1ELb1ELb1ELb0ELb0ELb0ELi2ELi4ELi4ELi4ELb0EEENS1_24CollectiveEpilogueBwdGQAISA_fSD_Li256ELb1ELb1EEENS1_19SingleTileSchedulerILb1ELb0ELb0ELi128EEEEEEEEEvNT_6ParamsE$_ZN4cute3eso3ESOILb1ELb0EJNS_6LayoutINS_5tupleIJNS3_IJNS_1CILi8EEENS4_ILi1EEEEEENS4_ILi2EEEEEENS3_IJNS3_IJS6_NS4_ILi0EEEEEENS4_ILi4096EEEEEEEENS_10ViewEngineINS_8smem_ptrIPN7cutlass6half_tEEEEEEEC2ERKSE_RKSL_,($_ZN7cutlass13device_kernelIN5flash19enable_sm80_to_sm89INS1_16FlashAttnBwdSm80INS1_25CollectiveMainloopBwdSm80ILi2ELi2EN4cute5tupleIJNS5_1CILi128EEES8_NS7_ILi64EEEEEENS_6half_tEfNS_4arch4Sm80ELb0ELb1ELb1ELb1ELb1ELb0ELb0ELb0ELi2ELi4ELi4ELi4ELb0EEENS1_24CollectiveEpilogueBwdGQAISA_fSD_Li256ELb1ELb1EEENS1_19SingleTileSchedulerILb1ELb0ELb0ELi128EEEEEEEEEvNT_6ParamsE$_ZN4cute3eso3ESOILb1ELb0EJNS_6LayoutINS_5tupleIJNS3_IJNS_1CILi8EEENS4_ILi1EEEEEENS4_ILi2EEEEEENS3_IJNS3_IJS6_NS4_ILi0EEEEEENS4_ILi4096EEEEEEEEiEEC2ERKSE_RKi - $_ZN7cutlass13device_kernelIN5flash19enable_sm80_to_sm89INS1_16FlashAttnBwdSm80INS1_25CollectiveMainloopBwdSm80ILi2ELi2EN4cute5tupleIJNS5_1CILi128EEES8_NS7_ILi64EEEEEENS_6half_tEfNS_4arch4Sm80ELb0ELb1ELb1ELb1ELb1ELb0ELb0ELb0ELi2ELi4ELi4ELi4ELb0EEENS1_24CollectiveEpilogueBwdGQAISA_fSD_Li256ELb1ELb1EEENS1_19SingleTileSchedulerILb1ELb0ELb0ELi128EEEEEEEEEvNT_6ParamsE$_ZN4cute3eso3ESOILb1ELb0EJNS_6LayoutINS_5tupleIJNS3_IJNS_1CILi8EEENS4_ILi1EEEEEENS4_ILi2EEEEEENS3_IJNS3_IJS6_NS4_ILi0EEEEEENS4_ILi4096EEEEEEEENS_10ViewEngineINS_8smem_ptrIPN7cutlass6half_tEEEEEEEC2ERKSE_RKSL_)
$_ZN7cutlass13device_kernelIN5flash19enable_sm80_to_sm89INS1_16FlashAttnBwdSm80INS1_25CollectiveMainloopBwdSm80ILi2ELi2EN4cute5tupleIJNS5_1CILi128EEES8_NS7_ILi64EEEEEENS_6half_tEfNS_4arch4Sm80ELb0ELb1ELb1ELb1ELb1ELb0ELb0ELb0ELi2ELi4ELi4ELi4ELb0EEENS1_24CollectiveEpilogueBwdGQAISA_fSD_Li256ELb1ELb1EEENS1_19SingleTileSchedulerILb1ELb0ELb0ELi128EEEEEEEEEvNT_6ParamsE$_ZN4cute3eso3ESOILb1ELb0EJNS_6LayoutINS_5tupleIJNS3_IJNS_1CILi8EEENS4_ILi1EEEEEENS4_ILi2EEEEEENS3_IJNS3_IJS6_NS4_ILi0EEEEEENS4_ILi4096EEEEEEEENS_10ViewEngineINS_8smem_ptrIPN7cutlass6half_tEEEEEEEC2ERKSE_RKSL_:
[----:B------:R-:W-:Y:S02]  /*8520*/  IADD3 R36, R82, -c[0x0][0x20], RZ ;  /* 0x8000080052247a10 */ /* 0x000fe40007ffe0ff */
[----:B------:R-:W-:-:S03]  /*8530*/  MOV R39, 0x0 ;  /* 0x0000000000277802 */ /* 0x000fc60000000f00 */
[----:B------:R1:W-:Y:S01]  /*8540*/  STL.64 [R36], R2 ;  /* 0x0000000224007387 */ /* 0x0003e20000100a00 */
[----:B------:R-:W-:Y:S05]  /*8550*/  RET.REL.NODEC R38 `(_ZN7cutlass13device_kernelIN5flash19enable_sm80_to_sm89INS1_16FlashAttnBwdSm80INS1_25CollectiveMainloopBwdSm80ILi2ELi2EN4cute5tupleIJNS5_1CILi128EEES8_NS7_ILi64EEEEEENS_6half_tEfNS_4arch4Sm80ELb0ELb1ELb1ELb1ELb1ELb0ELb0ELb0ELi2ELi4ELi4ELi4ELb0EEENS1_24CollectiveEpilogueBwdGQAISA_fSD_Li256ELb1ELb1EEENS1_19SingleTileSchedulerILb1ELb0ELb0ELi128EEEEEEEEEvNT_6ParamsE) ;  /* 0xffff7aa026007950 */ /* 0x000fea0003c3ffff */
        .type           $_ZN7cutlass13device_kernelIN5flash19enable_sm80_to_sm89INS1_16FlashAttnBwdSm80INS1_25CollectiveMainloopBwdSm80ILi2ELi2EN4cute5tupleIJNS5_1CILi128EEES8_NS7_ILi64EEEEEENS_6half_tEfNS_4arch4Sm80ELb0ELb1ELb1ELb1ELb1ELb0ELb0ELb0ELi2ELi4ELi4ELi4ELb0EEENS1_24CollectiveEpilogueBwdGQAISA_fSD_Li256ELb1ELb1EEENS1_19SingleTileSchedulerILb1ELb0ELb0ELi128EEEEEEEEEvNT_6ParamsE$_ZN4cute3eso3ESOILb1ELb0EJNS_6LayoutINS_5tupleIJNS3_IJNS_1CILi8EEENS4_ILi1EEEEEENS4_ILi2EEEEEENS3_IJNS3_IJS6_NS4_ILi0EEEEEENS4_ILi4096EEEEEEEEiEEC2ERKSE_RKi,@function
        .size           $_ZN7cutlass13device_kernelIN5flash19enable_sm80_to_sm89INS1_16FlashAttnBwdSm80INS1_25CollectiveMainloopBwdSm80ILi2ELi2EN4cute5tupleIJNS5_1CILi128EEES8_NS7_ILi64EEEEEENS_6half_tEfNS_4arch4Sm80ELb0ELb1ELb1ELb1ELb1ELb0ELb0ELb0ELi2ELi4ELi4ELi4ELb0EEENS1_24CollectiveEpilogueBwdGQAISA_fSD_Li256ELb1ELb1EEENS1_19SingleTileSchedulerILb1ELb0ELb0ELi128EEEEEEEEEvNT_6ParamsE$_ZN4cute3eso3ESOILb1ELb0EJNS_6LayoutINS_5tupleIJNS3_IJNS_1CILi8EEENS4_ILi1EEEEEENS4_ILi2EEEEEENS3_IJNS3_IJS6_NS4_ILi0EEEEEENS4_ILi4096EEEEEEEEiEEC2ERKSE_RKi,($_ZN7cutlass13device_kernelIN5flash19enable_sm80_to_sm89INS1_16FlashAttnBwdSm80INS1_25CollectiveMainloopBwdSm80ILi2ELi2EN4cute5tupleIJNS5_1CILi128EEES8_NS7_ILi64EEEEEENS_6half_tEfNS_4arch4Sm80ELb0ELb1ELb1ELb1ELb1ELb0ELb0ELb0ELi2ELi4ELi4ELi4ELb0EEENS1_24CollectiveEpilogueBwdGQAISA_fSD_Li256ELb1ELb1EEENS1_19SingleTileSchedulerILb1ELb0ELb0ELi128EEEEEEEEEvNT_6ParamsE$_ZN4cute3eso3ESOILb1ELb0EJNS_6LayoutINS_5tupleIJNS3_IJNS_1CILi8EEENS4_ILi1EEEEEENS4_ILi2EEEEEENS3_IJNS3_IJS6_NS4_ILi0EEEEEENS4_ILi64EEEEEEEENS_10ViewEngineIPN7cutlass6half_tEEEEEC2ERKSE_RKSJ_ - $_ZN7cutlass13device_kernelIN5flash19enable_sm80_to_sm89INS1_16FlashAttnBwdSm80INS1_25CollectiveMainloopBwdSm80ILi2ELi2EN4cute5tupleIJNS5_1CILi128EEES8_NS7_ILi64EEEEEENS_6half_tEfNS_4arch4Sm80ELb0ELb1ELb1ELb1ELb1ELb0ELb0ELb0ELi2ELi4ELi4ELi4ELb0EEENS1_24CollectiveEpilogueBwdGQAISA_fSD_Li256ELb1ELb1EEENS1_19SingleTileSchedulerILb1ELb0ELb0ELi128EEEEEEEEEvNT_6ParamsE$_ZN4cute3eso3ESOILb1ELb0EJNS_6LayoutINS_5tupleIJNS3_IJNS_1CILi8EEENS4_ILi1EEEEEENS4_ILi2EEEEEENS3_IJNS3_IJS6_NS4_ILi0EEEEEENS4_ILi4096EEEEEEEEiEEC2ERKSE_RKi)
$_ZN7cutlass13device_kernelIN5flash19enable_sm80_to_sm89INS1_16FlashAttnBwdSm80INS1_25CollectiveMainloopBwdSm80ILi2ELi2EN4cute5tupleIJNS5_1CILi128EEES8_NS7_ILi64EEEEEENS_6half_tEfNS_4arch4Sm80ELb0ELb1ELb1ELb1ELb1ELb0ELb0ELb0ELi2ELi4ELi4ELi4ELb0EEENS1_24CollectiveEpilogueBwdGQAISA_fSD_Li256ELb1ELb1EEENS1_19SingleTileSchedulerILb1ELb0ELb0ELi128EEEEEEEEEvNT_6ParamsE$_ZN4cute3eso3ESOILb1ELb0EJNS_6LayoutINS_5tupleIJNS3_IJNS_1CILi8EEENS4_ILi1EEEEEENS4_ILi2EEEEEENS3_IJNS3_IJS6_NS4_ILi0EEEEEENS4_ILi4096EEEEEEEEiEEC2ERKSE_RKi:
[----:B------:R-:W-:Y:S02]  /*8560*/  IADD3 R2, R82, -c[0x0][0x20], RZ ;  /* 0x8000080052027a10 */ /* 0x000fe40007ffe0ff */
[----:B------:R-:W-:-:S03]  /*8570*/  MOV R37, 0x0 ;  /* 0x0000000000257802 */ /* 0x000fc60000000f00 */
[----:B------:R1:W-:Y:S01]  /*8580*/  STL [R2], R3 ;  /* 0x0000000302007387 */ /* 0x0003e20000100800 */
[----:B------:R-:W-:Y:S05]  /*8590*/  RET.REL.NODEC R36 `(_ZN7cutlass13device_kernelIN5flash19enable_sm80_to_sm89INS1_16FlashAttnBwdSm80INS1_25CollectiveMainloopBwdSm80ILi2ELi2EN4cute5tupleIJNS5_1CILi128EEES8_NS7_ILi64EEEEEENS_6half_tEfNS_4arch4Sm80ELb0ELb1ELb1ELb1ELb1ELb0ELb0ELb0ELi2ELi4ELi4ELi4ELb0EEENS1_24CollectiveEpilogueBwdGQAISA_fSD_Li256ELb1ELb1EEENS1_19SingleTileSchedulerILb1ELb0ELb0ELi128EEEEEEEEEvNT_6ParamsE) ;  /* 0xffff7a6024007950 */ /* 0x000fea0003c3ffff */
        .type           $_ZN7cutlass13device_kernelIN5flash19enable_sm80_to_sm89INS1_16FlashAttnBwdSm80INS1_25CollectiveMainloopBwdSm80ILi2ELi2EN4cute5tupleIJNS5_1CILi128EEES8_NS7_ILi64EEEEEENS_6half_tEfNS_4arch4Sm80ELb0ELb1ELb1ELb1ELb1ELb0ELb0ELb0ELi2ELi4ELi4ELi4ELb0EEENS1_24CollectiveEpilogueBwdGQAISA_fSD_Li256ELb1ELb1EEENS1_19SingleTileSchedulerILb1ELb0ELb0ELi128EEEEEEEEEvNT_6ParamsE$_ZN4cute3eso3ESOILb1ELb0EJNS_6LayoutINS_5tupleIJNS3_IJNS_1CILi8EEENS4_ILi1EEEEEENS4_ILi2EEEEEENS3_IJNS3_IJS6_NS4_ILi0EEEEEENS4_ILi64EEEEEEEENS_10ViewEngineIPN7cutlass6half_tEEEEEC2ERKSE_RKSJ_,@function
        .size           $_ZN7cutlass13device_kernelIN5flash19enable_sm80_to_sm89INS1_16FlashAttnBwdSm80INS1_25CollectiveMainloopBwdSm80ILi2ELi2EN4cute5tupleIJNS5_1CILi128EEES8_NS7_ILi64EEEEEENS_6half_tEfNS_4arch4Sm80ELb0ELb1ELb1ELb1ELb1ELb0ELb0ELb0ELi2ELi4ELi4ELi4ELb0EEENS1_24CollectiveEpilogueBwdGQAISA_fSD_Li256ELb1ELb1EEENS1_19SingleTileSchedulerILb1ELb0ELb0ELi128EEEEEEEEEvNT_6ParamsE$_ZN4cute3eso3ESOILb1ELb0EJNS_6LayoutINS_5tupleIJNS3_IJNS_1CILi8EEENS4_ILi1EEEEEENS4_ILi2EEEEEENS3_IJNS3_IJS6_NS4_ILi0EEEEEENS4_ILi64EEEEEEEENS_10ViewEngineIPN7cutlass6half_tEEEEEC2ERKSE_RKSJ_,($_ZN7cutlass13device_kernelIN5flash19enable_sm80_to_sm89INS1_16FlashAttnBwdSm80INS1_25CollectiveMainloopBwdSm80ILi2ELi2EN4cute5tupleIJNS5_1CILi128EEES8_NS7_ILi64EEEEEENS_6half_tEfNS_4arch4Sm80ELb0ELb1ELb1ELb1ELb1ELb0ELb0ELb0ELi2ELi4ELi4ELi4ELb0EEENS1_24CollectiveEpilogueBwdGQAISA_fSD_Li256ELb1ELb1EEENS1_19SingleTileSchedulerILb1ELb0ELb0ELi128EEEEEEEEEvNT_6ParamsE$_ZN4cute3eso3ESOILb1ELb0EJNS_6LayoutINS_5tupleIJNS3_IJNS_1CILi8EEENS4_ILi1EEEEEENS4_ILi2EEEEEENS3_IJNS3_IJS6_NS4_ILi0EEEEEENS4_ILi64EEEEEEEEiEEC2ERKSE_RKi - $_ZN7cutlass13device_kernelIN5flash19enable_sm80_to_sm89INS1_16FlashAttnBwdSm80INS1_25CollectiveMainloopBwdSm80ILi2ELi2EN4cute5tupleIJNS5_1CILi128EEES8_NS7_ILi64EEEEEENS_6half_tEfNS_4arch4Sm80ELb0ELb1ELb1ELb1ELb1ELb0ELb0ELb0ELi2ELi4ELi4ELi4ELb0EEENS1_24CollectiveEpilogueBwdGQAISA_fSD_Li256ELb1ELb1EEENS1_19SingleTileSchedulerILb1ELb0ELb0ELi128EEEEEEEEEvNT_6ParamsE$_ZN4cute3eso3ESOILb1ELb0EJNS_6LayoutINS_5tupleIJNS3_IJNS_1CILi8EEENS4_ILi1EEEEEENS4_ILi2EEEEEENS3_IJNS3_IJS6_NS4_ILi0EEEEEENS4_ILi64EEEEEEEENS_10ViewEngineIPN7cutlass6half_tEEEEEC2ERKSE_RKSJ_)
$_ZN7cutlass13device_kernelIN5flash19enable_sm80_to_sm89INS1_16FlashAttnBwdSm80INS1_25CollectiveMainloopBwdSm80ILi2ELi2EN4cute5tupleIJNS5_1CILi128EEES8_NS7_ILi64EEEEEENS_6half_tEfNS_4arch4Sm80ELb0ELb1ELb1ELb1ELb1ELb0ELb0ELb0ELi2ELi4ELi4ELi4ELb0EEENS1_24CollectiveEpilogueBwdGQAISA_fSD_Li256ELb1ELb1EEENS1_19SingleTileSchedulerILb1ELb0ELb0ELi128EEEEEEEEEvNT_6ParamsE$_ZN4cute3eso3ESOILb1ELb0EJNS_6LayoutINS_5tupleIJNS3_IJNS_1CILi8EEENS4_ILi1EEEEEENS4_ILi2EEEEEENS3_IJNS3_IJS6_NS4_ILi0EEEEEENS4_ILi64EEEEEEEENS_10ViewEngineIPN7cutlass6half_tEEEEEC2ERKSE_RKSJ_:
[----:B------:R-:W-:Y:S01]  /*85a0*/  IADD3 R10, R60, -c[0x0][0x20], RZ ;  /* 0x800008003c0a7a10 */ /* 0x000fe20007ffe0ff */
[----:B------:R-:W-:Y:S01]  /*85b0*/  IMAD.MOV.U32 R15, RZ, RZ, R11 ;  /* 0x000000ffff0f7224 */ /* 0x000fe200078e000b */
[----:B------:R-:W-:-:S04]  /*85c0*/  MOV R13, 0x0 ;  /* 0x00000000000d7802 */ /* 0x000fc80000000f00 */
[----:B------:R1:W-:Y:S01]  /*85d0*/  STL.64 [R10], R14 ;  /* 0x0000000e0a007387 */ /* 0x0003e20000100a00 */
[----:B------:R-:W-:Y:S05]  /*85e0*/  RET.REL.NODEC R12 `(_ZN7cutlass13device_kernelIN5flash19enable_sm80_to_sm89INS1_16FlashAttnBwdSm80INS1_25CollectiveMainloopBwdSm80ILi2ELi2EN4cute5tupleIJNS5_1CILi128EEES8_NS7_ILi64EEEEEENS_6half_tEfNS_4arch4Sm80ELb0ELb1ELb1ELb1ELb1ELb0ELb0ELb0ELi2ELi4ELi4ELi4ELb0EEENS1_24CollectiveEpilogueBwdGQAISA_fSD_Li256ELb1ELb1EEENS1_19SingleTileSchedulerILb1ELb0ELb0ELi128EEEEEEEEEvNT_6ParamsE) ;  /* 0xffff7a100c007950 */ /* 0x000fea0003c3ffff */
        .type           $_ZN7cutlass13device_kernelIN5flash19enable_sm80_to_sm89INS1_16FlashAttnBwdSm80INS1_25CollectiveMainloopBwdSm80ILi2ELi2EN4cute5tupleIJNS5_1CILi128EEES8_NS7_ILi64EEEEEENS_6half_tEfNS_4arch4Sm80ELb0ELb1ELb1ELb1ELb1ELb0ELb0ELb0ELi2ELi4ELi4ELi4ELb0EEENS1_24CollectiveEpilogueBwdGQAISA_fSD_Li256ELb1ELb1EEENS1_19SingleTileSchedulerILb1ELb0ELb0ELi128EEEEEEEEEvNT_6ParamsE$_ZN4cute3eso3ESOILb1ELb0EJNS_6LayoutINS_5tupleIJNS3_IJNS_1CILi8EEENS4_ILi1EEEEEENS4_ILi2EEEEEENS3_IJNS3_IJS6_NS4_ILi0EEEEEENS4_ILi64EEEEEEEEiEEC2ERKSE_RKi,@function
        .size           $_ZN7cutlass13device_kernelIN5flash19enable_sm80_to_sm89INS1_16FlashAttnBwdSm80INS1_25CollectiveMainloopBwdSm80ILi2ELi2EN4cute5tupleIJNS5_1CILi128EEES8_NS7_ILi64EEEEEENS_6half_tEfNS_4arch4Sm80ELb0ELb1ELb1ELb1ELb1ELb0ELb0ELb0ELi2ELi4ELi4ELi4ELb0EEENS1_24CollectiveEpilogueBwdGQAISA_fSD_Li256ELb1ELb1EEENS1_19SingleTileSchedulerILb1ELb0ELb0ELi128EEEEEEEEEvNT_6ParamsE$_ZN4cute3eso3ESOILb1ELb0EJNS_6LayoutINS_5tupleIJNS3_IJNS_1CILi8EEENS4_ILi1EEEEEENS4_ILi2EEEEEENS3_IJNS3_IJS6_NS4_ILi0EEEEEENS4_ILi64EEEEEEEEiEEC2ERKSE_RKi,($_ZN7cutlass13device_kernelIN5flash19enable_sm80_to_sm89INS1_16FlashAttnBwdSm80INS1_25CollectiveMainloopBwdSm80ILi2ELi2EN4cute5tupleIJNS5_1CILi128EEES8_NS7_ILi64EEEEEENS_6half_tEfNS_4arch4Sm80ELb0ELb1ELb1ELb1ELb1ELb0ELb0ELb0ELi2ELi4ELi4ELi4ELb0EEENS1_24CollectiveEpilogueBwdGQAISA_fSD_Li256ELb1ELb1EEENS1_19SingleTileSchedulerILb1ELb0ELb0ELi128EEEEEEEEEvNT_6ParamsE$_ZN4cute3eso3ESOILb1ELb0EJNS_6LayoutINS_5tupleIJNS3_IJNS_1CILi8EEENS4_ILi1EEEEEENS4_ILi2EEEEEENS3_IJNS3_IJS6_NS4_ILi0EEEEEENS4_ILi8192EEEEEEEENS_10ViewEngineINS_8smem_ptrIPN7cutlass6half_tEEEEEEEC2ERKSE_RKSL_ - $_ZN7cutlass13device_kernelIN5flash19enable_sm80_to_sm89INS1_16FlashAttnBwdSm80INS1_25CollectiveMainloopBwdSm80ILi2ELi2EN4cute5tupleIJNS5_1CILi128EEES8_NS7_ILi64EEEEEENS_6half_tEfNS_4arch4Sm80ELb0ELb1ELb1ELb1ELb1ELb0ELb0ELb0ELi2ELi4ELi4ELi4ELb0EEENS1_24CollectiveEpilogueBwdGQAISA_fSD_Li256ELb1ELb1EEENS1_19SingleTileSchedulerILb1ELb0ELb0ELi128EEEEEEEEEvNT_6ParamsE$_ZN4cute3eso3ESOILb1ELb0EJNS_6LayoutINS_5tupleIJNS3_IJNS_1CILi8EEENS4_ILi1EEEEEENS4_ILi2EEEEEENS3_IJNS3_IJS6_NS4_ILi0EEEEEENS4_ILi64EEEEEEEEiEEC2ERKSE_RKi)
$_ZN7cutlass13device_kernelIN5flash19enable_sm80_to_sm89INS1_16FlashAttnBwdSm80INS1_25CollectiveMainloopBwdSm80ILi2ELi2EN4cute5tupleIJNS5_1CILi128EEES8_NS7_ILi64EEEEEENS_6half_tEfNS_4arch4Sm80ELb0ELb1ELb1ELb1ELb1ELb0ELb0ELb0ELi2ELi4ELi4ELi4ELb0EEENS1_24CollectiveEpilogueBwdGQAISA_fSD_Li256ELb1ELb1EEENS1_19SingleTileSchedulerILb1ELb0ELb0ELi128EEEEEEEEEvNT_6ParamsE$_ZN4cute3eso3ESOILb1ELb0EJNS_6LayoutINS_5tupleIJNS3_IJNS_1CILi8EEENS4_ILi1EEEEEENS4_ILi2EEEEEENS3_IJNS3_IJS6_NS4_ILi0EEEEEENS4_ILi64EEEEEEEEiEEC2ERKSE_RKi:
[----:B------:R-:W-:Y:S02]  /*85f0*/  IADD3 R2, R60, -c[0x0][0x20], RZ ;  /* 0x800008003c027a10 */ /* 0x000fe40007ffe0ff */
[----:B------:R-:W-:-:S03]  /*8600*/  MOV R11, 0x0 ;  /* 0x00000000000b7802 */ /* 0x000fc60000000f00 */
[----:B------:R1:W-:Y:S01]  /*8610*/  STL [R2], R3 ;  /* 0x0000000302007387 */ /* 0x0003e20000100800 */
[----:B------:R-:W-:Y:S05]  /*8620*/  RET.REL.NODEC R10 `(_ZN7cutlass13device_kernelIN5flash19enable_sm80_to_sm89INS1_16FlashAttnBwdSm80INS1_25CollectiveMainloopBwdSm80ILi2ELi2EN4cute5tupleIJNS5_1CILi128EEES8_NS7_ILi64EEEEEENS_6half_tEfNS_4arch4Sm80ELb0ELb1ELb1ELb1ELb1ELb0ELb0ELb0ELi2ELi4ELi4ELi4ELb0EEENS1_24CollectiveEpilogueBwdGQAISA_fSD_Li256ELb1ELb1EEENS1_19SingleTileSchedulerILb1ELb0ELb0ELi128EEEEEEEEEvNT_6ParamsE) ;  /* 0xffff79d00a007950 */ /* 0x000fea0003c3ffff */
        .type           $_ZN7cutlass13device_kernelIN5flash19enable_sm80_to_sm89INS1_16FlashAttnBwdSm80INS1_25CollectiveMainloopBwdSm80ILi2ELi2EN4cute5tupleIJNS5_1CILi128EEES8_NS7_ILi64EEEEEENS_6half_tEfNS_4arch4Sm80ELb0ELb1ELb1ELb1ELb1ELb0ELb0ELb0ELi2ELi4ELi4ELi4ELb0EEENS1_24CollectiveEpilogueBwdGQAISA_fSD_Li256ELb1ELb1EEENS1_19SingleTileSchedulerILb1ELb0ELb0ELi128EEEEEEEEEvNT_6ParamsE$_ZN4cute3eso3ESOILb1ELb0EJNS_6LayoutINS_5tupleIJNS3_IJNS_1CILi8EEENS4_ILi1EEEEEENS4_ILi2EEEEEENS3_IJNS3_IJS6_NS4_ILi0EEEEEENS4_ILi8192EEEEEEEENS_10ViewEngineINS_8smem_ptrIPN7cutlass6half_tEEEEEEEC2ERKSE_RKSL_,@function
        .size           $_ZN7cutlass13device_kernelIN5flash19enable_sm80_to_sm89INS1_16FlashAttnBwdSm80INS1_25CollectiveMainloopBwdSm80ILi2ELi2EN4cute5tupleIJNS5_1CILi128EEES8_NS7_ILi64EEEEEENS_6half_tEfNS_4arch4Sm80ELb0ELb1ELb1ELb1ELb1ELb0ELb0ELb0ELi2ELi4ELi4ELi4ELb0EEENS1_24CollectiveEpilogueBwdGQAISA_fSD_Li256ELb1ELb1EEENS1_19SingleTileSchedulerILb1ELb0ELb0ELi128EEEEEEEEEvNT_6ParamsE$_ZN4cute3eso3ESOILb1ELb0EJNS_6LayoutINS_5tupleIJNS3_IJNS_1CILi8EEENS4_ILi1EEEEEENS4_ILi2EEEEEENS3_IJNS3_IJS6_NS4_ILi0EEEEEENS4_ILi8192EEEEEEEENS_10ViewEngineINS_8smem_ptrIPN7cutlass6half_tEEEEEEEC2ERKSE_RKSL_,($_ZN7cutlass13device_kernelIN5flash19enable_sm80_to_sm89INS1_16FlashAttnBwdSm80INS1_25CollectiveMainloopBwdSm80ILi2ELi2EN4cute5tupleIJNS5_1CILi128EEES8_NS7_ILi64EEEEEENS_6half_tEfNS_4arch4Sm80ELb0ELb1ELb1ELb1ELb1ELb0ELb0ELb0ELi2ELi4ELi4ELi4ELb0EEENS1_24CollectiveEpilogueBwdGQAISA_fSD_Li256ELb1ELb1EEENS1_19SingleTileSchedulerILb1ELb0ELb0ELi128EEEEEEEEEvNT_6ParamsE$_ZN4cute3eso3ESOILb1ELb0EJNS_6LayoutINS_5tupleIJNS3_IJNS_1CILi8EEENS4_ILi1EEEEEENS4_ILi2EEEEEENS3_IJNS3_IJS6_NS4_ILi0EEEEEENS4_ILi8192EEEEEEEEiEEC2ERKSE_RKi - $_ZN7cutlass13device_kernelIN5flash19enable_sm80_to_sm89INS1_16FlashAttnBwdSm80INS1_25CollectiveMainloopBwdSm80ILi2ELi2EN4cute5tupleIJNS5_1CILi128EEES8_NS7_ILi64EEEEEENS_6half_tEfNS_4arch4Sm80ELb0ELb1ELb1ELb1ELb1ELb0ELb0ELb0ELi2ELi4ELi4ELi4ELb0EEENS1_24CollectiveEpilogueBwdGQAISA_fSD_Li256ELb1ELb1EEENS1_19SingleTileSchedulerILb1ELb0ELb0ELi128EEEEEEEEEvNT_6ParamsE$_ZN4cute3eso3ESOILb1ELb0EJNS_6LayoutINS_5tupleIJNS3_IJNS_1CILi8EEENS4_ILi1EEEEEENS4_ILi2EEEEEENS3_IJNS3_IJS6_NS4_ILi0EEEEEENS4_ILi8192EEEEEEEENS_10ViewEngineINS_8smem_ptrIPN7cutlass6half_tEEEEEEEC2ERKSE_RKSL_)
$_ZN7cutlass13device_kernelIN5flash19enable_sm80_to_sm89INS1_16FlashAttnBwdSm80INS1_25CollectiveMainloopBwdSm80ILi2ELi2EN4cute5tupleIJNS5_1CILi128EEES8_NS7_ILi64EEEEEENS_6half_tEfNS_4arch4Sm80ELb0ELb1ELb1ELb1ELb1ELb0ELb0ELb0ELi2ELi4ELi4ELi4ELb0EEENS1_24CollectiveEpilogueBwdGQAISA_fSD_Li256ELb1ELb1EEENS1_19SingleTileSchedulerILb1ELb0ELb0ELi128EEEEEEEEEvNT_6ParamsE$_ZN4cute3eso3ESOILb1ELb0EJNS_6LayoutINS_5tupleIJNS3_IJNS_1CILi8EEENS4_ILi1EEEEEENS4_ILi2EEEEEENS3_IJNS3_IJS6_NS4_ILi0EEEEEENS4_ILi8192EEEEEEEENS_10ViewEngineINS_8smem_ptrIPN7cutlass6half_tEEEEEEEC2ERKSE_RKSL_:
[----:B------:R-:W-:Y:S02]  /*8630*/  IADD3 R14, R60, -c[0x0][0x20], RZ ;  /* 0x800008003c0e7a10 */ /* 0x000fe40007ffe0ff */
[----:B------:R-:W-:-:S03]  /*8640*/  MOV R35, 0x0 ;  /* 0x0000000000237802 */ /* 0x000fc60000000f00 */
[----:B------:R1:W-:Y:S01]  /*8650*/  STL.64 [R14], R2 ;  /* 0x000000020e007387 */ /* 0x0003e20000100a00 */
[----:B------:R-:W-:Y:S05]  /*8660*/  RET.REL.NODEC R34 `(_ZN7cutlass13device_kernelIN5flash19enable_sm80_to_sm89INS1_16FlashAttnBwdSm80INS1_25CollectiveMainloopBwdSm80ILi2ELi2EN4cute5tupleIJNS5_1CILi128EEES8_NS7_ILi64EEEEEENS_6half_tEfNS_4arch4Sm80ELb0ELb1ELb1ELb1ELb1ELb0ELb0ELb0ELi2ELi4ELi4ELi4ELb0EEENS1_24CollectiveEpilogueBwdGQAISA_fSD_Li256ELb1ELb1EEENS1_19SingleTileSchedulerILb1ELb0ELb0ELi128EEEEEEEEEvNT_6ParamsE) ;  /* 0xffff799022007950 */ /* 0x000fea0003c3ffff */
        .type           $_ZN7cutlass13device_kernelIN5flash19enable_sm80_to_sm89INS1_16FlashAttnBwdSm80INS1_25CollectiveMainloopBwdSm80ILi2ELi2EN4cute5tupleIJNS5_1CILi128EEES8_NS7_ILi64EEEEEENS_6half_tEfNS_4arch4Sm80ELb0ELb1ELb1ELb1ELb1ELb0ELb0ELb0ELi2ELi4ELi4ELi4ELb0EEENS1_24CollectiveEpilogueBwdGQAISA_fSD_Li256ELb1ELb1EEENS1_19SingleTileSchedulerILb1ELb0ELb0ELi128EEEEEEEEEvNT_6ParamsE$_ZN4cute3eso3ESOILb1ELb0EJNS_6LayoutINS_5tupleIJNS3_IJNS_1CILi8EEENS4_ILi1EEEEEENS4_ILi2EEEEEENS3_IJNS3_IJS6_NS4_ILi0EEEEEENS4_ILi8192EEEEEEEEiEEC2ERKSE_RKi,@function
        .size           $_ZN7cutlass13device_kernelIN5flash19enable_sm80_to_sm89INS1_16FlashAttnBwdSm80INS1_25CollectiveMainloopBwdSm80ILi2ELi2EN4cute5tupleIJNS5_1CILi128EEES8_NS7_ILi64EEEEEENS_6half_tEfNS_4arch4Sm80ELb0ELb1ELb1ELb1ELb1ELb0ELb0ELb0ELi2ELi4ELi4ELi4ELb0EEENS1_24CollectiveEpilogueBwdGQAISA_fSD_Li256ELb1ELb1EEENS1_19SingleTileSchedulerILb1ELb0ELb0ELi128EEEEEEEEEvNT_6ParamsE$_ZN4cute3eso3ESOILb1ELb0EJNS_6LayoutINS_5tupleIJNS3_IJNS_1CILi8EEENS4_ILi1EEEEEENS4_ILi2EEEEEENS3_IJNS3_IJS6_NS4_ILi0EEEEEENS4_ILi8192EEEEEEEEiEEC2ERKSE_RKi,($_ZN7cutlass13device_kernelIN5flash19enable_sm80_to_sm89INS1_16FlashAttnBwdSm80INS1_25CollectiveMainloopBwdSm80ILi2ELi2EN4cute5tupleIJNS5_1CILi128EEES8_NS7_ILi64EEEEEENS_6half_tEfNS_4arch4Sm80ELb0ELb1ELb1ELb1ELb1ELb0ELb0ELb0ELi2ELi4ELi4ELi4ELb0EEENS1_24CollectiveEpilogueBwdGQAISA_fSD_Li256ELb1ELb1EEENS1_19SingleTileSchedulerILb1ELb0ELb0ELi128EEEEEEEEEvNT_6ParamsE$_ZN4cute3eso3ESOILb1ELb0EJNS_6LayoutINS_5tupleIJNS3_IJNS_1CILi8EEENS4_ILi1EEEEEENS4_ILi2EEEEEENS3_IJNS3_IJS6_NS4_ILi0EEEEEES5_EEEEENS_10ViewEngineIPN7cutlass6half_tEEEEEC2ERKSD_RKSI_ - $_ZN7cutlass13device_kernelIN5flash19enable_sm80_to_sm89INS1_16FlashAttnBwdSm80INS1_25CollectiveMainloopBwdSm80ILi2ELi2EN4cute5tupleIJNS5_1CILi128EEES8_NS7_ILi64EEEEEENS_6half_tEfNS_4arch4Sm80ELb0ELb1ELb1ELb1ELb1ELb0ELb0ELb0ELi2ELi4ELi4ELi4ELb0EEENS1_24CollectiveEpilogueBwdGQAISA_fSD_Li256ELb1ELb1EEENS1_19SingleTileSchedulerILb1ELb0ELb0ELi128EEEEEEEEEvNT_6ParamsE$_ZN4cute3eso3ESOILb1ELb0EJNS_6LayoutINS_5tupleIJNS3_IJNS_1CILi8EEENS4_ILi1EEEEEENS4_ILi2EEEEEENS3_IJNS3_IJS6_NS4_ILi0EEEEEENS4_ILi8192EEEEEEEEiEEC2ERKSE_RKi)
$_ZN7cutlass13device_kernelIN5flash19enable_sm80_to_sm89INS1_16FlashAttnBwdSm80INS1_25CollectiveMainloopBwdSm80ILi2ELi2EN4cute5tupleIJNS5_1CILi128EEES8_NS7_ILi64EEEEEENS_6half_tEfNS_4arch4Sm80ELb0ELb1ELb1ELb1ELb1ELb0ELb0ELb0ELi2ELi4ELi4ELi4ELb0EEENS1_24CollectiveEpilogueBwdGQAISA_fSD_Li256ELb1ELb1EEENS1_19SingleTileSchedulerILb1ELb0ELb0ELi128EEEEEEEEEvNT_6ParamsE$_ZN4cute3eso3ESOILb1ELb0EJNS_6LayoutINS_5tupleIJNS3_IJNS_1CILi8EEENS4_ILi1EEEEEENS4_ILi2EEEEEENS3_IJNS3_IJS6_NS4_ILi0EEEEEENS4_ILi8192EEEEEEEEiEEC2ERKSE_RKi:
[----:B------:R-:W-:Y:S02]  /*8670*/  IADD3 R2, R60, -c[0x0][0x20], RZ ;  /* 0x800008003c027a10 */ /* 0x000fe40007ffe0ff */
[----:B------:R-:W-:-:S03]  /*8680*/  MOV R11, 0x0 ;  /* 0x00000000000b7802 */ /* 0x000fc60000000f00 */
[----:B------:R1:W-:Y:S01]  /*8690*/  STL [R2], R3 ;  /* 0x0000000302007387 */ /* 0x0003e20000100800 */
[----:B------:R-:W-:Y:S05]  /*86a0*/  RET.REL.NODEC R10 `(_ZN7cutlass13device_kernelIN5flash19enable_sm80_to_sm89INS1_16FlashAttnBwdSm80INS1_25CollectiveMainloopBwdSm80ILi2ELi2EN4cute5tupleIJNS5_1CILi128EEES8_NS7_ILi64EEEEEENS_6half_tEfNS_4arch4Sm80ELb0ELb1ELb1ELb1ELb1ELb0ELb0ELb0ELi2ELi4ELi4ELi4ELb0EEENS1_24CollectiveEpilogueBwdGQAISA_fSD_Li256ELb1ELb1EEENS1_19SingleTileSchedulerILb1ELb0ELb0ELi128EEEEEEEEEvNT_6ParamsE) ;  /* 0xffff79500a007950 */ /* 0x000fea0003c3ffff */
        .type           $_ZN7cutlass13device_kernelIN5flash19enable_sm80_to_sm89INS1_16FlashAttnBwdSm80INS1_25CollectiveMainloopBwdSm80ILi2ELi2EN4cute5tupleIJNS5_1CILi128EEES8_NS7_ILi64EEEEEENS_6half_tEfNS_4arch4Sm80ELb0ELb1ELb1ELb1ELb1ELb0ELb0ELb0ELi2ELi4ELi4ELi4ELb0EEENS1_24CollectiveEpilogueBwdGQAISA_fSD_Li256ELb1ELb1EEENS1_19SingleTileSchedulerILb1ELb0ELb0ELi128EEEEEEEEEvNT_6ParamsE$_ZN4cute3eso3ESOILb1ELb0EJNS_6LayoutINS_5tupleIJNS3_IJNS_1CILi8EEENS4_ILi1EEEEEENS4_ILi2EEEEEENS3_IJNS3_IJS6_NS4_ILi0EEEEEES5_EEEEENS_10ViewEngineIPN7cutlass6half_tEEEEEC2ERKSD_RKSI_,@function
        .size           $_ZN7cutlass13device_kernelIN5flash19enable_sm80_to_sm89INS1_16FlashAttnBwdSm80INS1_25CollectiveMainloopBwdSm80ILi2ELi2EN4cute5tupleIJNS5_1CILi128EEES8_NS7_ILi64EEEEEENS_6half_tEfNS_4arch4Sm80ELb0ELb1ELb1ELb1ELb1ELb0ELb0ELb0ELi2ELi4ELi4ELi4ELb0EEENS1_24CollectiveEpilogueBwdGQAISA_fSD_Li256ELb1ELb1EEENS1_19SingleTileSchedulerILb1ELb0ELb0ELi128EEEEEEEEEvNT_6ParamsE$_ZN4cute3eso3ESOILb1ELb0EJNS_6LayoutINS_5tupleIJNS3_IJNS_1CILi8EEENS4_ILi1EEEEEENS4_ILi2EEEEEENS3_IJNS3_IJS6_NS4_ILi0EEEEEES5_EEEEENS_10ViewEngineIPN7cutlass6half_tEEEEEC2ERKSD_RKSI_,($_ZN7cutlass13device_kernelIN5flash19enable_sm80_to_sm89INS1_16FlashAttnBwdSm80INS1_25CollectiveMainloopBwdSm80ILi2ELi2EN4cute5tupleIJNS5_1CILi128EEES8_NS7_ILi64EEEEEENS_6half_tEfNS_4arch4Sm80ELb0ELb1ELb1ELb1ELb1ELb0ELb0ELb0ELi2ELi4ELi4ELi4ELb0EEENS1_24CollectiveEpilogueBwdGQAISA_fSD_Li256ELb1ELb1EEENS1_19SingleTileSchedulerILb1ELb0ELb0ELi128EEEEEEEEEvNT_6ParamsE$_ZN4cute3eso3ESOILb1ELb0EJNS_6LayoutINS_5tupleIJNS3_IJNS_1CILi8EEENS4_ILi1EEEEEENS4_ILi2EEEEEENS3_IJNS3_IJS6_NS4_ILi0EEEEEES5_EEEEEiEEC2ERKSD_RKi - $_ZN7cutlass13device_kernelIN5flash19enable_sm80_to_sm89INS1_16FlashAttnBwdSm80INS1_25CollectiveMainloopBwdSm80ILi2ELi2EN4cute5tupleIJNS5_1CILi128EEES8_NS7_ILi64EEEEEENS_6half_tEfNS_4arch4Sm80ELb0ELb1ELb1ELb1ELb1ELb0ELb0ELb0ELi2ELi4ELi4ELi4ELb0EEENS1_24CollectiveEpilogueBwdGQAISA_fSD_Li256ELb1ELb1EEENS1_19SingleTileSchedulerILb1ELb0ELb0ELi128EEEEEEEEEvNT_6ParamsE$_ZN4cute3eso3ESOILb1ELb0EJNS_6LayoutINS_5tupleIJNS3_IJNS_1CILi8EEENS4_ILi1EEEEEENS4_ILi2EEEEEENS3_IJNS3_IJS6_NS4_ILi0EEEEEES5_EEEEENS_10ViewEngineIPN7cutlass6half_tEEEEEC2ERKSD_RKSI_)
$_ZN7cutlass13device_kernelIN5flash19enable_sm80_to_sm89INS1_16FlashAttnBwdSm80INS1_25CollectiveMainloopBwdSm80ILi2ELi2EN4cute5tupleIJNS5_1CILi128EEES8_NS7_ILi64EEEEEENS_6half_tEfNS_4arch4Sm80ELb0ELb1ELb1ELb1ELb1ELb0ELb0ELb0ELi2ELi4ELi4ELi4ELb0EEENS1_24CollectiveEpilogueBwdGQAISA_fSD_Li256ELb1ELb1EEENS1_19SingleTileSchedulerILb1ELb0ELb0ELi128EEEEEEEEEvNT_6ParamsE$_ZN4cute3eso3ESOILb1ELb0EJNS_6LayoutINS_5tupleIJNS3_IJNS_1CILi8EEENS4_ILi1EEEEEENS4_ILi2EEEEEENS3_IJNS3_IJS6_NS4_ILi0EEEEEES5_EEEEENS_10ViewEngineIPN7cutlass6half_tEEEEEC2ERKSD_RKSI_:
[----:B------:R-:W-:Y:S02]  /*86b0*/  IADD3 R46, R82, -c[0x0][0x20], RZ ;  /* 0x80000800522e7a10 */ /* 0x000fe40007ffe0ff */
[----:B------:R-:W-:-:S03]  /*86c0*/  MOV R49, 0x0 ;  /* 0x0000000000317802 */ /* 0x000fc60000000f00 */
[----:B------:R1:W-:Y:S01]  /*86d0*/  STL.64 [R46], R38 ;  /* 0x000000262e007387 */ /* 0x0003e20000100a00 */
[----:B------:R-:W-:Y:S05]  /*86e0*/  RET.REL.NODEC R48 `(_ZN7cutlass13device_kernelIN5flash19enable_sm80_to_sm89INS1_16FlashAttnBwdSm80INS1_25CollectiveMainloopBwdSm80ILi2ELi2EN4cute5tupleIJNS5_1CILi128EEES8_NS7_ILi64EEEEEENS_6half_tEfNS_4arch4Sm80ELb0ELb1ELb1ELb1ELb1ELb0ELb0ELb0ELi2ELi4ELi4ELi4ELb0EEENS1_24CollectiveEpilogueBwdGQAISA_fSD_Li256ELb1ELb1EEENS1_19SingleTileSchedulerILb1ELb0ELb0ELi128EEEEEEEEEvNT_6ParamsE) ;  /* 0xffff791030007950 */ /* 0x000fea0003c3ffff */
        .type           $_ZN7cutlass13device_kernelIN5flash19enable_sm80_to_sm89INS1_16FlashAttnBwdSm80INS1_25CollectiveMainloopBwdSm80ILi2ELi2EN4cute5tupleIJNS5_1CILi128EEES8_NS7_ILi64EEEEEENS_6half_tEfNS_4arch4Sm80ELb0ELb1ELb1ELb1ELb1ELb0ELb0ELb0ELi2ELi4ELi4ELi4ELb0EEENS1_24CollectiveEpilogueBwdGQAISA_fSD_Li256ELb1ELb1EEENS1_19SingleTileSchedulerILb1ELb0ELb0ELi128EEEEEEEEEvNT_6ParamsE$_ZN4cute3eso3ESOILb1ELb0EJNS_6LayoutINS_5tupleIJNS3_IJNS_1CILi8EEENS4_ILi1EEEEEENS4_ILi2EEEEEENS3_IJNS3_IJS6_NS4_ILi0EEEEEES5_EEEEEiEEC2ERKSD_RKi,@function
        .size           $_ZN7cutlass13device_kernelIN5flash19enable_sm80_to_sm89INS1_16FlashAttnBwdSm80INS1_25CollectiveMainloopBwdSm80ILi2ELi2EN4cute5tupleIJNS5_1CILi128EEES8_NS7_ILi64EEEEEENS_6half_tEfNS_4arch4Sm80ELb0ELb1ELb1ELb1ELb1ELb0ELb0ELb0ELi2ELi4ELi4ELi4ELb0EEENS1_24CollectiveEpilogueBwdGQAISA_fSD_Li256ELb1ELb1EEENS1_19SingleTileSchedulerILb1ELb0ELb0ELi128EEEEEEEEEvNT_6ParamsE$_ZN4cute3eso3ESOILb1ELb0EJNS_6LayoutINS_5tupleIJNS3_IJNS_1CILi8EEENS4_ILi1EEEEEENS4_ILi2EEEEEENS3_IJNS3_IJS6_NS4_ILi0EEEEEES5_EEEEEiEEC2ERKSD_RKi,($_ZN7cutlass13device_kernelIN5flash19enable_sm80_to_sm89INS1_16FlashAttnBwdSm80INS1_25CollectiveMainloopBwdSm80ILi2ELi2EN4cute5tupleIJNS5_1CILi128EEES8_NS7_ILi64EEEEEENS_6half_tEfNS_4arch4Sm80ELb0ELb1ELb1ELb1ELb1ELb0ELb0ELb0ELi2ELi4ELi4ELi4ELb0EEENS1_24CollectiveEpilogueBwdGQAISA_fSD_Li256ELb1ELb1EEENS1_19SingleTileSchedulerILb1ELb0ELb0ELi128EEEEEEEEEvNT_6ParamsE$_ZN4cute3eso3ESOILb1ELb0EJNS_6LayoutINS_5tupleIJNS3_IJNS_1CILi8EEENS4_ILi1EEEEEENS4_ILi2EEENS3_IJNS4_ILi4EEES8_EEEEEENS3_IJNS3_IJS6_NS4_ILi0EEEEEES5_NS3_IJNS4_ILi32EEENS4_ILi16EEEEEEEEEEENS_10ViewEngineIPN7cutlass6half_tEEEEEC2ERKSI_RKSN_ - $_ZN7cutlass13device_kernelIN5flash19enable_sm80_to_sm89INS1_16FlashAttnBwdSm80INS1_25CollectiveMainloopBwdSm80ILi2ELi2EN4cute5tupleIJNS5_1CILi128EEES8_NS7_ILi64EEEEEENS_6half_tEfNS_4arch4Sm80ELb0ELb1ELb1ELb1ELb1ELb0ELb0ELb0ELi2ELi4ELi4ELi4ELb0EEENS1_24CollectiveEpilogueBwdGQAISA_fSD_Li256ELb1ELb1EEENS1_19SingleTileSchedulerILb1ELb0ELb0ELi128EEEEEEEEEvNT_6ParamsE$_ZN4cute3eso3ESOILb1ELb0EJNS_6LayoutINS_5tupleIJNS3_IJNS_1CILi8EEENS4_ILi1EEEEEENS4_ILi2EEEEEENS3_IJNS3_IJS6_NS4_ILi0EEEEEES5_EEEEEiEEC2ERKSD_RKi)
$_ZN7cutlass13device_kernelIN5flash19enable_sm80_to_sm89INS1_16FlashAttnBwdSm80INS1_25CollectiveMainloopBwdSm80ILi2ELi2EN4cute5tupleIJNS5_1CILi128EEES8_NS7_ILi64EEEEEENS_6half_tEfNS_4arch4Sm80ELb0ELb1ELb1ELb1ELb1ELb0ELb0ELb0ELi2ELi4ELi4ELi4ELb0EEENS1_24CollectiveEpilogueBwdGQAISA_fSD_Li256ELb1ELb1EEENS1_19SingleTileSchedulerILb1ELb0ELb0ELi128EEEEEEEEEvNT_6ParamsE$_ZN4cute3eso3ESOILb1ELb0EJNS_6LayoutINS_5tupleIJNS3_IJNS_1CILi8EEENS4_ILi1EEEEEENS4_ILi2EEEEEENS3_IJNS3_IJS6_NS4_ILi0EEEEEES5_EEEEEiEEC2ERKSD_RKi:
[----:B------:R-:W-:Y:S02]  /*86f0*/  IADD3 R2, R82, -c[0x0][0x20], RZ ;  /* 0x8000080052027a10 */ /* 0x000fe40007ffe0ff */
[----:B------:R-:W-:-:S03]  /*8700*/  MOV R39, 0x0 ;  /* 0x0000000000277802 */ /* 0x000fc60000000f00 */
[----:B------:R1:W-:Y:S01]  /*8710*/  STL [R2], R3 ;  /* 0x0000000302007387 */ /* 0x0003e20000100800 */
[----:B------:R-:W-:Y:S05]  /*8720*/  RET.REL.NODEC R38 `(_ZN7cutlass13device_kernelIN5flash19enable_sm80_to_sm89INS1_16FlashAttnBwdSm80INS1_25CollectiveMainloopBwdSm80ILi2ELi2EN4cute5tupleIJNS5_1CILi128EEES8_NS7_ILi64EEEEEENS_6half_tEfNS_4arch4Sm80ELb0ELb1ELb1ELb1ELb1ELb0ELb0ELb0ELi2ELi4ELi4ELi4ELb0EEENS1_24CollectiveEpilogueBwdGQAISA_fSD_Li256ELb1ELb1EEENS1_19SingleTileSchedulerILb1ELb0ELb0ELi128EEEEEEEEEvNT_6ParamsE) ;  /* 0xffff78d026007950 */ /* 0x000fea0003c3ffff */
        .type           $_ZN7cutlass13device_kernelIN5flash19enable_sm80_to_sm89INS1_16FlashAttnBwdSm80INS1_25CollectiveMainloopBwdSm80ILi2ELi2EN4cute5tupleIJNS5_1CILi128EEES8_NS7_ILi64EEEEEENS_6half_tEfNS_4arch4Sm80ELb0ELb1ELb1ELb1ELb1ELb0ELb0ELb0ELi2ELi4ELi4ELi4ELb0EEENS1_24CollectiveEpilogueBwdGQAISA_fSD_Li256ELb1ELb1EEENS1_19SingleTileSchedulerILb1ELb0ELb0ELi128EEEEEEEEEvNT_6ParamsE$_ZN4cute3eso3ESOILb1ELb0EJNS_6LayoutINS_5tupleIJNS3_IJNS_1CILi8EEENS4_ILi1EEEEEENS4_ILi2EEENS3_IJNS4_ILi4EEES8_EEEEEENS3_IJNS3_IJS6_NS4_ILi0EEEEEES5_NS3_IJNS4_ILi32EEENS4_ILi16EEEEEEEEEEENS_10ViewEngineIPN7cutlass6half_tEEEEEC2ERKSI_RKSN_,@function
        .size           $_ZN7cutlass13device_kernelIN5flash19enable_sm80_to_sm89INS1_16FlashAttnBwdSm80INS1_25CollectiveMainloopBwdSm80ILi2ELi2EN4cute5tupleIJNS5_1CILi128EEES8_NS7_ILi64EEEEEENS_6half_tEfNS_4arch4Sm80ELb0ELb1ELb1ELb1ELb1ELb0ELb0ELb0ELi2ELi4ELi4ELi4ELb0EEENS1_24CollectiveEpilogueBwdGQAISA_fSD_Li256ELb1ELb1EEENS1_19SingleTileSchedulerILb1ELb0ELb0ELi128EEEEEEEEEvNT_6ParamsE$_ZN4cute3eso3ESOILb1ELb0EJNS_6LayoutINS_5tupleIJNS3_IJNS_1CILi8EEENS4_ILi1EEEEEENS4_ILi2EEENS3_IJNS4_ILi4EEES8_EEEEEENS3_IJNS3_IJS6_NS4_ILi0EEEEEES5_NS3_IJNS4_ILi32EEENS4_ILi16EEEEEEEEEEENS_10ViewEngineIPN7cutlass6half_tEEEEEC2ERKSI_RKSN_,($_ZN7cutlass13device_kernelIN5flash19enable_sm80_to_sm89INS1_16FlashAttnBwdSm80INS1_25CollectiveMainloopBwdSm80ILi2ELi2EN4cute5tupleIJNS5_1CILi128EEES8_NS7_ILi64EEEEEENS_6half_tEfNS_4arch4Sm80ELb0ELb1ELb1ELb1ELb1ELb0ELb0ELb0ELi2ELi4ELi4ELi4ELb0EEENS1_24CollectiveEpilogueBwdGQAISA_fSD_Li256ELb1ELb1EEENS1_19SingleTileSchedulerILb1ELb0ELb0ELi128EEEEEEEEEvNT_6ParamsE$_ZN4cute3eso3ESOILb1ELb0EJNS_6LayoutINS_5tupleIJNS3_IJNS_1CILi8EEENS4_ILi1EEEEEENS4_ILi2EEENS4_ILi4EEEEEENS3_IJNS3_IJS6_NS4_ILi0EEEEEES5_NS4_ILi16EEEEEEEENS_10ViewEngineIPN7cutlass6half_tEEEEEC2ERKSF_RKSK_ - $_ZN7cutlass13device_kernelIN5flash19enable_sm80_to_sm89INS1_16FlashAttnBwdSm80INS1_25CollectiveMainloopBwdSm80ILi2ELi2EN4cute5tupleIJNS5_1CILi128EEES8_NS7_ILi64EEEEEENS_6half_tEfNS_4arch4Sm80ELb0ELb1ELb1ELb1ELb1ELb0ELb0ELb0ELi2ELi4ELi4ELi4ELb0EEENS1_24CollectiveEpilogueBwdGQAISA_fSD_Li256ELb1ELb1EEENS1_19SingleTileSchedulerILb1ELb0ELb0ELi128EEEEEEEEEvNT_6ParamsE$_ZN4cute3eso3ESOILb1ELb0EJNS_6LayoutINS_5tupleIJNS3_IJNS_1CILi8EEENS4_ILi1EEEEEENS4_ILi2EEENS3_IJNS4_ILi4EEES8_EEEEEENS3_IJNS3_IJS6_NS4_ILi0EEEEEES5_NS3_IJNS4_ILi32EEENS4_ILi16EEEEEEEEEEENS_10ViewEngineIPN7cutlass6half_tEEEEEC2ERKSI_RKSN_)
$_ZN7cutlass13device_kernelIN5flash19enable_sm80_to_sm89INS1_16FlashAttnBwdSm80INS1_25CollectiveMainloopBwdSm80ILi2ELi2EN4cute5tupleIJNS5_1CILi128EEES8_NS7_ILi64EEEEEENS_6half_tEfNS_4arch4Sm80ELb0ELb1ELb1ELb1ELb1ELb0ELb0ELb0ELi2ELi4ELi4ELi4ELb0EEENS1_24CollectiveEpilogueBwdGQAISA_fSD_Li256ELb1ELb1EEENS1_19SingleTileSchedulerILb1ELb0ELb0ELi128EEEEEEEEEvNT_6ParamsE$_ZN4cute3eso3ESOILb1ELb0EJNS_6LayoutINS_5tupleIJNS3_IJNS_1CILi8EEENS4_ILi1EEEEEENS4_ILi2EEENS3_IJNS4_ILi4EEES8_EEEEEENS3_IJNS3_IJS6_NS4_ILi0EEEEEES5_NS3_IJNS4_ILi32EEENS4_ILi16EEEEEEEEEEENS_10ViewEngineIPN7cutlass6half_tEEEEEC2ERKSI_RKSN_:
[----:B------:R-:W-:Y:S02]  /*8730*/  IADD3 R2, R82, -c[0x0][0x20], RZ ;  /* 0x8000080052027a10 */ /* 0x000fe40007ffe0ff */
[----:B------:R-:W-:-:S03]  /*8740*/  MOV R5, 0x0 ;  /* 0x0000000000057802 */ /* 0x000fc60000000f00 */
[----:B------:R1:W-:Y:S01]  /*8750*/  STL.64 [R2], R10 ;  /* 0x0000000a02007387 */ /* 0x0003e20000100a00 */
[----:B------:R-:W-:Y:S05]  /*8760*/  RET.REL.NODEC R4 `(_ZN7cutlass13device_kernelIN5flash19enable_sm80_to_sm89INS1_16FlashAttnBwdSm80INS1_25CollectiveMainloopBwdSm80ILi2ELi2EN4cute5tupleIJNS5_1CILi128EEES8_NS7_ILi64EEEEEENS_6half_tEfNS_4arch4Sm80ELb0ELb1ELb1ELb1ELb1ELb0ELb0ELb0ELi2ELi4ELi4ELi4ELb0EEENS1_24CollectiveEpilogueBwdGQAISA_fSD_Li256ELb1ELb1EEENS1_19SingleTileSchedulerILb1ELb0ELb0ELi128EEEEEEEEEvNT_6ParamsE) ;  /* 0xffff789004007950 */ /* 0x000fea0003c3ffff */
        .type           $_ZN7cutlass13device_kernelIN5flash19enable_sm80_to_sm89INS1_16FlashAttnBwdSm80INS1_25CollectiveMainloopBwdSm80ILi2ELi2EN4cute5tupleIJNS5_1CILi128EEES8_NS7_ILi64EEEEEENS_6half_tEfNS_4arch4Sm80ELb0ELb1ELb1ELb1ELb1ELb0ELb0ELb0ELi2ELi4ELi4ELi4ELb0EEENS1_24CollectiveEpilogueBwdGQAISA_fSD_Li256ELb1ELb1EEENS1_19SingleTileSchedulerILb1ELb0ELb0ELi128EEEEEEEEEvNT_6ParamsE$_ZN4cute3eso3ESOILb1ELb0EJNS_6LayoutINS_5tupleIJNS3_IJNS_1CILi8EEENS4_ILi1EEEEEENS4_ILi2EEENS4_ILi4EEEEEENS3_IJNS3_IJS6_NS4_ILi0EEEEEES5_NS4_ILi16EEEEEEEENS_10ViewEngineIPN7cutlass6half_tEEEEEC2ERKSF_RKSK_,@function
        .size           $_ZN7cutlass13device_kernelIN5flash19enable_sm80_to_sm89INS1_16FlashAttnBwdSm80INS1_25CollectiveMainloopBwdSm80ILi2ELi2EN4cute5tupleIJNS5_1CILi128EEES8_NS7_ILi64EEEEEENS_6half_tEfNS_4arch4Sm80ELb0ELb1ELb1ELb1ELb1ELb0ELb0ELb0ELi2ELi4ELi4ELi4ELb0EEENS1_24CollectiveEpilogueBwdGQAISA_fSD_Li256ELb1ELb1EEENS1_19SingleTileSchedulerILb1ELb0ELb0ELi128EEEEEEEEEvNT_6ParamsE$_ZN4cute3eso3ESOILb1ELb0EJNS_6LayoutINS_5tupleIJNS3_IJNS_1CILi8EEENS4_ILi1EEEEEENS4_ILi2EEENS4_ILi4EEEEEENS3_IJNS3_IJS6_NS4_ILi0EEEEEES5_NS4_ILi16EEEEEEEENS_10ViewEngineIPN7cutlass6half_tEEEEEC2ERKSF_RKSK_,($_ZN7cutlass13device_kernelIN5flash19enable_sm80_to_sm89INS1_16FlashAttnBwdSm80INS1_25CollectiveMainloopBwdSm80ILi2ELi2EN4cute5tupleIJNS5_1CILi128EEES8_NS7_ILi64EEEEEENS_6half_tEfNS_4arch4Sm80ELb0ELb1ELb1ELb1ELb1ELb0ELb0ELb0ELi2ELi4ELi4ELi4ELb0EEENS1_24CollectiveEpilogueBwdGQAISA_fSD_Li256ELb1ELb1EEENS1_19SingleTileSchedulerILb1ELb0ELb0ELi128EEEEEEEEEvNT_6ParamsE$_ZN4cute3eso3ESOILb1ELb0EJNS_6LayoutINS_5tupleIJNS3_IJNS_1CILi8EEENS4_ILi1EEEEEENS4_ILi2EEES5_EEENS3_IJNS3_IJS6_NS4_ILi0EEEEEENS4_ILi64EEES5_EEEEENS_10ViewEngineIPN7cutlass6half_tEEEEEC2ERKSE_RKSJ_ - $_ZN7cutlass13device_kernelIN5flash19enable_sm80_to_sm89INS1_16FlashAttnBwdSm80INS1_25CollectiveMainloopBwdSm80ILi2ELi2EN4cute5tupleIJNS5_1CILi128EEES8_NS7_ILi64EEEEEENS_6half_tEfNS_4arch4Sm80ELb0ELb1ELb1ELb1ELb1ELb0ELb0ELb0ELi2ELi4ELi4ELi4ELb0EEENS1_24CollectiveEpilogueBwdGQAISA_fSD_Li256ELb1ELb1EEENS1_19SingleTileSchedulerILb1ELb0ELb0ELi128EEEEEEEEEvNT_6ParamsE$_ZN4cute3eso3ESOILb1ELb0EJNS_6LayoutINS_5tupleIJNS3_IJNS_1CILi8EEENS4_ILi1EEEEEENS4_ILi2EEENS4_ILi4EEEEEENS3_IJNS3_IJS6_NS4_ILi0EEEEEES5_NS4_ILi16EEEEEEEENS_10ViewEngineIPN7cutlass6half_tEEEEEC2ERKSF_RKSK_)
$_ZN7cutlass13device_kernelIN5flash19enable_sm80_to_sm89INS1_16FlashAttnBwdSm80INS1_25CollectiveMainloopBwdSm80ILi2ELi2EN4cute5tupleIJNS5_1CILi128EEES8_NS7_ILi64EEEEEENS_6half_tEfNS_4arch4Sm80ELb0ELb1ELb1ELb1ELb1ELb0ELb0ELb0ELi2ELi4ELi4ELi4ELb0EEENS1_24CollectiveEpilogueBwdGQAISA_fSD_Li256ELb1ELb1EEENS1_19SingleTileSchedulerILb1ELb0ELb0ELi128EEEEEEEEEvNT_6ParamsE$_ZN4cute3eso3ESOILb1ELb0EJNS_6LayoutINS_5tupleIJNS3_IJNS_1CILi8EEENS4_ILi1EEEEEENS4_ILi2EEENS4_ILi4EEEEEENS3_IJNS3_IJS6_NS4_ILi0EEEEEES5_NS4_ILi16EEEEEEEENS_10ViewEngineIPN7cutlass6half_tEEEEEC2ERKSF_RKSK_:
[----:B------:R-:W-:Y:S01]  /*8770*/  IADD3 R2, R60, -c[0x0][0x20], RZ ;  /* 0x800008003c027a10 */ /* 0x000fe20007ffe0ff */
[----:B------:R-:W-:Y:S01]  /*8780*/  IMAD.MOV.U32 R7, RZ, RZ, R3 ;  /* 0x000000ffff077224 */ /* 0x000fe200078e0003 */
[----:B------:R-:W-:-:S04]  /*8790*/  MOV R5, 0x0 ;  /* 0x0000000000057802 */ /* 0x000fc80000000f00 */
[----:B------:R1:W-:Y:S01]  /*87a0*/  STL.64 [R2], R6 ;  /* 0x0000000602007387 */ /* 0x0003e20000100a00 */
[----:B------:R-:W-:Y:S05]  /*87b0*/  RET.REL.NODEC R4 `(_ZN7cutlass13device_kernelIN5flash19enable_sm80_to_sm89INS1_16FlashAttnBwdSm80INS1_25CollectiveMainloopBwdSm80ILi2ELi2EN4cute5tupleIJNS5_1CILi128EEES8_NS7_ILi64EEEEEENS_6half_tEfNS_4arch4Sm80ELb0ELb1ELb1ELb1ELb1ELb0ELb0ELb0ELi2ELi4ELi4ELi4ELb0EEENS1_24CollectiveEpilogueBwdGQAISA_fSD_Li256ELb1ELb1EEENS1_19SingleTileSchedulerILb1ELb0ELb0ELi128EEEEEEEEEvNT_6ParamsE) ;  /* 0xffff784004007950 */ /* 0x000fea0003c3ffff */
        .type           $_ZN7cutlass13device_kernelIN5flash19enable_sm80_to_sm89INS1_16FlashAttnBwdSm80INS1_25CollectiveMainloopBwdSm80ILi2ELi2EN4cute5tupleIJNS5_1CILi128EEES8_NS7_ILi64EEEEEENS_6half_tEfNS_4arch4Sm80ELb0ELb1ELb1ELb1ELb1ELb0ELb0ELb0ELi2ELi4ELi4ELi4ELb0EEENS1_24CollectiveEpilogueBwdGQAISA_fSD_Li256ELb1ELb1EEENS1_19SingleTileSchedulerILb1ELb0ELb0ELi128EEEEEEEEEvNT_6ParamsE$_ZN4cute3eso3ESOILb1ELb0EJNS_6LayoutINS_5tupleIJNS3_IJNS_1CILi8EEENS4_ILi1EEEEEENS4_ILi2EEES5_EEENS3_IJNS3_IJS6_NS4_ILi0EEEEEENS4_ILi64EEES5_EEEEENS_10ViewEngineIPN7cutlass6half_tEEEEEC2ERKSE_RKSJ_,@function
        .size           $_ZN7cutlass13device_kernelIN5flash19enable_sm80_to_sm89INS1_16FlashAttnBwdSm80INS1_25CollectiveMainloopBwdSm80ILi2ELi2EN4cute5tupleIJNS5_1CILi128EEES8_NS7_ILi64EEEEEENS_6half_tEfNS_4arch4Sm80ELb0ELb1ELb1ELb1ELb1ELb0ELb0ELb0ELi2ELi4ELi4ELi4ELb0EEENS1_24CollectiveEpilogueBwdGQAISA_fSD_Li256ELb1ELb1EEENS1_19SingleTileSchedulerILb1ELb0ELb0ELi128EEEEEEEEEvNT_6ParamsE$_ZN4cute3eso3ESOILb1ELb0EJNS_6LayoutINS_5tupleIJNS3_IJNS_1CILi8EEENS4_ILi1EEEEEENS4_ILi2EEES5_EEENS3_IJNS3_IJS6_NS4_ILi0EEEEEENS4_ILi64EEES5_EEEEENS_10ViewEngineIPN7cutlass6half_tEEEEEC2ERKSE_RKSJ_,($_ZN7cutlass13device_kernelIN5flash19enable_sm80_to_sm89INS1_16FlashAttnBwdSm80INS1_25CollectiveMainloopBwdSm80ILi2ELi2EN4cute5tupleIJNS5_1CILi128EEES8_NS7_ILi64EEEEEENS_6half_tEfNS_4arch4Sm80ELb0ELb1ELb1ELb1ELb1ELb0ELb0ELb0ELi2ELi4ELi4ELi4ELb0EEENS1_24CollectiveEpilogueBwdGQAISA_fSD_Li256ELb1ELb1EEENS1_19SingleTileSchedulerILb1ELb0ELb0ELi128EEEEEEEEEvNT_6ParamsE$_ZN4cute3eso3ESOILb1ELb0EJNS_6LayoutINS_5tupleIJNS3_IJNS_1CILi8EEENS4_ILi1EEEEEENS4_ILi4EEEEEENS3_IJNS3_IJS6_NS4_ILi0EEEEEENS4_ILi2048EEEEEEEENS_10ViewEngineINS_8smem_ptrIPN7cutlass6half_tEEEEEEEC2ERKSE_RKSL_ - $_ZN7cutlass13device_kernelIN5flash19enable_sm80_to_sm89INS1_16FlashAttnBwdSm80INS1_25CollectiveMainloopBwdSm80ILi2ELi2EN4cute5tupleIJNS5_1CILi128EEES8_NS7_ILi64EEEEEENS_6half_tEfNS_4arch4Sm80ELb0ELb1ELb1ELb1ELb1ELb0ELb0ELb0ELi2ELi4ELi4ELi4ELb0EEENS1_24CollectiveEpilogueBwdGQAISA_fSD_Li256ELb1ELb1EEENS1_19SingleTileSchedulerILb1ELb0ELb0ELi128EEEEEEEEEvNT_6ParamsE$_ZN4cute3eso3ESOILb1ELb0EJNS_6LayoutINS_5tupleIJNS3_IJNS_1CILi8EEENS4_ILi1EEEEEENS4_ILi2EEES5_EEENS3_IJNS3_IJS6_NS4_ILi0EEEEEENS4_ILi64EEES5_EEEEENS_10ViewEngineIPN7cutlass6half_tEEEEEC2ERKSE_RKSJ_)
$_ZN7cutlass13device_kernelIN5flash19enable_sm80_to_sm89INS1_16FlashAttnBwdSm80INS1_25CollectiveMainloopBwdSm80ILi2ELi2EN4cute5tupleIJNS5_1CILi128EEES8_NS7_ILi64EEEEEENS_6half_tEfNS_4arch4Sm80ELb0ELb1ELb1ELb1ELb1ELb0ELb0ELb0ELi2ELi4ELi4ELi4ELb0EEENS1_24CollectiveEpilogueBwdGQAISA_fSD_Li256ELb1ELb1EEENS1_19SingleTileSchedulerILb1ELb0ELb0ELi128EEEEEEEEEvNT_6ParamsE$_ZN4cute3eso3ESOILb1ELb0EJNS_6LayoutINS_5tupleIJNS3_IJNS_1CILi8EEENS4_ILi1EEEEEENS4_ILi2EEES5_EEENS3_IJNS3_IJS6_NS4_ILi0EEEEEENS4_ILi64EEES5_EEEEENS_10ViewEngineIPN7cutlass6half_tEEEEEC2ERKSE_RKSJ_:
[----:B------:R-:W-:Y:S01]  /*87c0*/  IADD3 R2, R60, -c[0x0][0x20], RZ ;  /* 0x800008003c027a10 */ /* 0x000fe20007ffe0ff */
[----:B------:R-:W-:Y:S01]  /*87d0*/  IMAD.MOV.U32 R13, RZ, RZ, R3 ;  /* 0x000000ffff0d7224 */ /* 0x000fe200078e0003 */
[----:B------:R-:W-:-:S04]  /*87e0*/  MOV R11, 0x0 ;  /* 0x00000000000b7802 */ /* 0x000fc80000000f00 */
[----:B------:R1:W-:Y:S01]  /*87f0*/  STL.64 [R2], R12 ;  /* 0x0000000c02007387 */ /* 0x0003e20000100a00 */
[----:B------:R-:W-:Y:S05]  /*8800*/  RET.REL.NODEC R10 `(_ZN7cutlass13device_kernelIN5flash19enable_sm80_to_sm89INS1_16FlashAttnBwdSm80INS1_25CollectiveMainloopBwdSm80ILi2ELi2EN4cute5tupleIJNS5_1CILi128EEES8_NS7_ILi64EEEEEENS_6half_tEfNS_4arch4Sm80ELb0ELb1ELb1ELb1ELb1ELb0ELb0ELb0ELi2ELi4ELi4ELi4ELb0EEENS1_24CollectiveEpilogueBwdGQAISA_fSD_Li256ELb1ELb1EEENS1_19SingleTileSchedulerILb1ELb0ELb0ELi128EEEEEEEEEvNT_6ParamsE) ;  /* 0xffff77f00a007950 */ /* 0x000fea0003c3ffff */
        .type           $_ZN7cutlass13device_kernelIN5flash19enable_sm80_to_sm89INS1_16FlashAttnBwdSm80INS1_25CollectiveMainloopBwdSm80ILi2ELi2EN4cute5tupleIJNS5_1CILi128EEES8_NS7_ILi64EEEEEENS_6half_tEfNS_4arch4Sm80ELb0ELb1ELb1ELb1ELb1ELb0ELb0ELb0ELi2ELi4ELi4ELi4ELb0EEENS1_24CollectiveEpilogueBwdGQAISA_fSD_Li256ELb1ELb1EEENS1_19SingleTileSchedulerILb1ELb0ELb0ELi128EEEEEEEEEvNT_6ParamsE$_ZN4cute3eso3ESOILb1ELb0EJNS_6LayoutINS_5tupleIJNS3_IJNS_1CILi8EEENS4_ILi1EEEEEENS4_ILi4EEEEEENS3_IJNS3_IJS6_NS4_ILi0EEEEEENS4_ILi2048EEEEEEEENS_10ViewEngineINS_8smem_ptrIPN7cutlass6half_tEEEEEEEC2ERKSE_RKSL_,@function
        .size           $_ZN7cutlass13device_kernelIN5flash19enable_sm80_to_sm89INS1_16FlashAttnBwdSm80INS1_25CollectiveMainloopBwdSm80ILi2ELi2EN4cute5tupleIJNS5_1CILi128EEES8_NS7_ILi64EEEEEENS_6half_tEfNS_4arch4Sm80ELb0ELb1ELb1ELb1ELb1ELb0ELb0ELb0ELi2ELi4ELi4ELi4ELb0EEENS1_24CollectiveEpilogueBwdGQAISA_fSD_Li256ELb1ELb1EEENS1_19SingleTileSchedulerILb1ELb0ELb0ELi128EEEEEEEEEvNT_6ParamsE$_ZN4cute3eso3ESOILb1ELb0EJNS_6LayoutINS_5tupleIJNS3_IJNS_1CILi8EEENS4_ILi1EEEEEENS4_ILi4EEEEEENS3_IJNS3_IJS6_NS4_ILi0EEEEEENS4_ILi2048EEEEEEEENS_10ViewEngineINS_8smem_ptrIPN7cutlass6half_tEEEEEEEC2ERKSE_RKSL_,($_ZN7cutlass13device_kernelIN5flash19enable_sm80_to_sm89INS1_16FlashAttnBwdSm80INS1_25CollectiveMainloopBwdSm80ILi2ELi2EN4cute5tupleIJNS5_1CILi128EEES8_NS7_ILi64EEEEEENS_6half_tEfNS_4arch4Sm80ELb0ELb1ELb1ELb1ELb1ELb0ELb0ELb0ELi2ELi4ELi4ELi4ELb0EEENS1_24CollectiveEpilogueBwdGQAISA_fSD_Li256ELb1ELb1EEENS1_19SingleTileSchedulerILb1ELb0ELb0ELi128EEEEEEEEEvNT_6ParamsE$_ZN4cute3eso3ESOILb1ELb0EJNS_6LayoutINS_5tupleIJNS3_IJNS_1CILi8EEENS4_ILi1EEEEEENS4_ILi4EEEEEENS3_IJNS3_IJS6_NS4_ILi0EEEEEENS4_ILi2048EEEEEEEEiEEC2ERKSE_RKi - $_ZN7cutlass13device_kernelIN5flash19enable_sm80_to_sm89INS1_16FlashAttnBwdSm80INS1_25CollectiveMainloopBwdSm80ILi2ELi2EN4cute5tupleIJNS5_1CILi128EEES8_NS7_ILi64EEEEEENS_6half_tEfNS_4arch4Sm80ELb0ELb1ELb1ELb1ELb1ELb0ELb0ELb0ELi2ELi4ELi4ELi4ELb0EEENS1_24CollectiveEpilogueBwdGQAISA_fSD_Li256ELb1ELb1EEENS1_19SingleTileSchedulerILb1ELb0ELb0ELi128EEEEEEEEEvNT_6ParamsE$_ZN4cute3eso3ESOILb1ELb0EJNS_6LayoutINS_5tupleIJNS3_IJNS_1CILi8EEENS4_ILi1EEEEEENS4_ILi4EEEEEENS3_IJNS3_IJS6_NS4_ILi0EEEEEENS4_ILi2048EEEEEEEENS_10ViewEngineINS_8smem_ptrIPN7cutlass6half_tEEEEEEEC2ERKSE_RKSL_)
$_ZN7cutlass13device_kernelIN5flash19enable_sm80_to_sm89INS1_16FlashAttnBwdSm80INS1_25CollectiveMainloopBwdSm80ILi2ELi2EN4cute5tupleIJNS5_1CILi128EEES8_NS7_ILi64EEEEEENS_6half_tEfNS_4arch4Sm80ELb0ELb1ELb1ELb1ELb1ELb0ELb0ELb0ELi2ELi4ELi4ELi4ELb0EEENS1_24CollectiveEpilogueBwdGQAISA_fSD_Li256ELb1ELb1EEENS1_19SingleTileSchedulerILb1ELb0ELb0ELi128EEEEEEEEEvNT_6ParamsE$_ZN4cute3eso3ESOILb1ELb0EJNS_6LayoutINS_5tupleIJNS3_IJNS_1CILi8EEENS4_ILi1EEEEEENS4_ILi4EEEEEENS3_IJNS3_IJS6_NS4_ILi0EEEEEENS4_ILi2048EEEEEEEENS_10ViewEngineINS_8smem_ptrIPN7cutlass6half_tEEEEEEEC2ERKSE_RKSL_:
[----:B------:R-:W-:Y:S02]  /*8810*/  IADD3 R14, R60, -c[0x0][0x20], RZ ;  /* 0x800008003c0e7a10 */ /* 0x000fe40007ffe0ff */
[----:B------:R-:W-:-:S03]  /*8820*/  MOV R17, 0x0 ;  /* 0x0000000000117802 */ /* 0x000fc60000000f00 */
[----:B------:R1:W-:Y:S01]  /*8830*/  STL.64 [R14], R2 ;  /* 0x000000020e007387 */ /* 0x0003e20000100a00 */
[----:B------:R-:W-:Y:S05]  /*8840*/  RET.REL.NODEC R16 `(_ZN7cutlass13device_kernelIN5flash19enable_sm80_to_sm89INS1_16FlashAttnBwdSm80INS1_25CollectiveMainloopBwdSm80ILi2ELi2EN4cute5tupleIJNS5_1CILi128EEES8_NS7_ILi64EEEEEENS_6half_tEfNS_4arch4Sm80ELb0ELb1ELb1ELb1ELb1ELb0ELb0ELb0ELi2ELi4ELi4ELi4ELb0EEENS1_24CollectiveEpilogueBwdGQAISA_fSD_Li256ELb1ELb1EEENS1_19SingleTileSchedulerILb1ELb0ELb0ELi128EEEEEEEEEvNT_6ParamsE) ;  /* 0xffff77b010007950 */ /* 0x000fea0003c3ffff */
        .type           $_ZN7cutlass13device_kernelIN5flash19enable_sm80_to_sm89INS1_16FlashAttnBwdSm80INS1_25CollectiveMainloopBwdSm80ILi2ELi2EN4cute5tupleIJNS5_1CILi128EEES8_NS7_ILi64EEEEEENS_6half_tEfNS_4arch4Sm80ELb0ELb1ELb1ELb1ELb1ELb0ELb0ELb0ELi2ELi4ELi4ELi4ELb0EEENS1_24CollectiveEpilogueBwdGQAISA_fSD_Li256ELb1ELb1EEENS1_19SingleTileSchedulerILb1ELb0ELb0ELi128EEEEEEEEEvNT_6ParamsE$_ZN4cute3eso3ESOILb1ELb0EJNS_6LayoutINS_5tupleIJNS3_IJNS_1CILi8EEENS4_ILi1EEEEEENS4_ILi4EEEEEENS3_IJNS3_IJS6_NS4_ILi0EEEEEENS4_ILi2048EEEEEEEEiEEC2ERKSE_RKi,@function
        .size           $_ZN7cutlass13device_kernelIN5flash19enable_sm80_to_sm89INS1_16FlashAttnBwdSm80INS1_25CollectiveMainloopBwdSm80ILi2ELi2EN4cute5tupleIJNS5_1CILi128EEES8_NS7_ILi64EEEEEENS_6half_tEfNS_4arch4Sm80ELb0ELb1ELb1ELb1ELb1ELb0ELb0ELb0ELi2ELi4ELi4ELi4ELb0EEENS1_24CollectiveEpilogueBwdGQAISA_fSD_Li256ELb1ELb1EEENS1_19SingleTileSchedulerILb1ELb0ELb0ELi128EEEEEEEEEvNT_6ParamsE$_ZN4cute3eso3ESOILb1ELb0EJNS_6LayoutINS_5tupleIJNS3_IJNS_1CILi8EEENS4_ILi1EEEEEENS4_ILi4EEEEEENS3_IJNS3_IJS6_NS4_ILi0EEEEEENS4_ILi2048EEEEEEEEiEEC2ERKSE_RKi,($_ZN7cutlass13device_kernelIN5flash19enable_sm80_to_sm89INS1_16FlashAttnBwdSm80INS1_25CollectiveMainloopBwdSm80ILi2ELi2EN4cute5tupleIJNS5_1CILi128EEES8_NS7_ILi64EEEEEENS_6half_tEfNS_4arch4Sm80ELb0ELb1ELb1ELb1ELb1ELb0ELb0ELb0ELi2ELi4ELi4ELi4ELb0EEENS1_24CollectiveEpilogueBwdGQAISA_fSD_Li256ELb1ELb1EEENS1_19SingleTileSchedulerILb1ELb0ELb0ELi128EEEEEEEEEvNT_6ParamsE$_ZN4cute3eso3ESOILb1ELb0EJNS_6LayoutINS_5tupleIJNS3_IJNS_1CILi8EEENS4_ILi1EEEEEENS4_ILi4EEEEEENS3_IJNS3_IJS6_NS4_ILi0EEEEEES5_EEEEENS_10ViewEngineIPN7cutlass6half_tEEEEEC2ERKSD_RKSI_ - $_ZN7cutlass13device_kernelIN5flash19enable_sm80_to_sm89INS1_16FlashAttnBwdSm80INS1_25CollectiveMainloopBwdSm80ILi2ELi2EN4cute5tupleIJNS5_1CILi128EEES8_NS7_ILi64EEEEEENS_6half_tEfNS_4arch4Sm80ELb0ELb1ELb1ELb1ELb1ELb0ELb0ELb0ELi2ELi4ELi4ELi4ELb0EEENS1_24CollectiveEpilogueBwdGQAISA_fSD_Li256ELb1ELb1EEENS1_19SingleTileSchedulerILb1ELb0ELb0ELi128EEEEEEEEEvNT_6ParamsE$_ZN4cute3eso3ESOILb1ELb0EJNS_6LayoutINS_5tupleIJNS3_IJNS_1CILi8EEENS4_ILi1EEEEEENS4_ILi4EEEEEENS3_IJNS3_IJS6_NS4_ILi0EEEEEENS4_ILi2048EEEEEEEEiEEC2ERKSE_RKi)
$_ZN7cutlass13device_kernelIN5flash19enable_sm80_to_sm89INS1_16FlashAttnBwdSm80INS1_25CollectiveMainloopBwdSm80ILi2ELi2EN4cute5tupleIJNS5_1CILi128EEES8_NS7_ILi64EEEEEENS_6half_tEfNS_4arch4Sm80ELb0ELb1ELb1ELb1ELb1ELb0ELb0ELb0ELi2ELi4ELi4ELi4ELb0EEENS1_24CollectiveEpilogueBwdGQAISA_fSD_Li256ELb1ELb1EEENS1_19SingleTileSchedulerILb1ELb0ELb0ELi128EEEEEEEEEvNT_6ParamsE$_ZN4cute3eso3ESOILb1ELb0EJNS_6LayoutINS_5tupleIJNS3_IJNS_1CILi8EEENS4_ILi1EEEEEENS4_ILi4EEEEEENS3_IJNS3_IJS6_NS4_ILi0EEEEEENS4_ILi2048EEEEEEEEiEEC2ERKSE_RKi:
[----:B------:R-:W-:Y:S02]  /*8850*/  IADD3 R2, R60, -c[0x0][0x20], RZ ;  /* 0x800008003c027a10 */ /* 0x000fe40007ffe0ff */
[----:B------:R-:W-:-:S03]  /*8860*/  MOV R13, 0x0 ;  /* 0x00000000000d7802 */ /* 0x000fc60000000f00 */
[----:B------:R1:W-:Y:S01]  /*8870*/  STL [R2], R3 ;  /* 0x0000000302007387 */ /* 0x0003e20000100800 */
[----:B------:R-:W-:Y:S05]  /*8880*/  RET.REL.NODEC R12 `(_ZN7cutlass13device_kernelIN5flash19enable_sm80_to_sm89INS1_16FlashAttnBwdSm80INS1_25CollectiveMainloopBwdSm80ILi2ELi2EN4cute5tupleIJNS5_1CILi128EEES8_NS7_ILi64EEEEEENS_6half_tEfNS_4arch4Sm80ELb0ELb1ELb1ELb1ELb1ELb0ELb0ELb0ELi2ELi4ELi4ELi4ELb0EEENS1_24CollectiveEpilogueBwdGQAISA_fSD_Li256ELb1ELb1EEENS1_19SingleTileSchedulerILb1ELb0ELb0ELi128EEEEEEEEEvNT_6ParamsE) ;  /* 0xffff77700c007950 */ /* 0x000fea0003c3ffff */
        .type           $_ZN7cutlass13device_kernelIN5flash19enable_sm80_to_sm89INS1_16FlashAttnBwdSm80INS1_25CollectiveMainloopBwdSm80ILi2ELi2EN4cute5tupleIJNS5_1CILi128EEES8_NS7_ILi64EEEEEENS_6half_tEfNS_4arch4Sm80ELb0ELb1ELb1ELb1ELb1ELb0ELb0ELb0ELi2ELi4ELi4ELi4ELb0EEENS1_24CollectiveEpilogueBwdGQAISA_fSD_Li256ELb1ELb1EEENS1_19SingleTileSchedulerILb1ELb0ELb0ELi128EEEEEEEEEvNT_6ParamsE$_ZN4cute3eso3ESOILb1ELb0EJNS_6LayoutINS_5tupleIJNS3_IJNS_1CILi8EEENS4_ILi1EEEEEENS4_ILi4EEEEEENS3_IJNS3_IJS6_NS4_ILi0EEEEEES5_EEEEENS_10ViewEngineIPN7cutlass6half_tEEEEEC2ERKSD_RKSI_,@function
        .size           $_ZN7cutlass13device_kernelIN5flash19enable_sm80_to_sm89INS1_16FlashAttnBwdSm80INS1_25CollectiveMainloopBwdSm80ILi2ELi2EN4cute5tupleIJNS5_1CILi128EEES8_NS7_ILi64EEEEEENS_6half_tEfNS_4arch4Sm80ELb0ELb1ELb1ELb1ELb1ELb0ELb0ELb0ELi2ELi4ELi4ELi4ELb0EEENS1_24CollectiveEpilogueBwdGQAISA_fSD_Li256ELb1ELb1EEENS1_19SingleTileSchedulerILb1ELb0ELb0ELi128EEEEEEEEEvNT_6ParamsE$_ZN4cute3eso3ESOILb1ELb0EJNS_6LayoutINS_5tupleIJNS3_IJNS_1CILi8EEENS4_ILi1EEEEEENS4_ILi4EEEEEENS3_IJNS3_IJS6_NS4_ILi0EEEEEES5_EEEEENS_10ViewEngineIPN7cutlass6half_tEEEEEC2ERKSD_RKSI_,($_ZN7cutlass13device_kernelIN5flash19enable_sm80_to_sm89INS1_16FlashAttnBwdSm80INS1_25CollectiveMainloopBwdSm80ILi2ELi2EN4cute5tupleIJNS5_1CILi128EEES8_NS7_ILi64EEEEEENS_6half_tEfNS_4arch4Sm80ELb0ELb1ELb1ELb1ELb1ELb0ELb0ELb0ELi2ELi4ELi4ELi4ELb0EEENS1_24CollectiveEpilogueBwdGQAISA_fSD_Li256ELb1ELb1EEENS1_19SingleTileSchedulerILb1ELb0ELb0ELi128EEEEEEEEEvNT_6ParamsE$_ZN4cute3eso3ESOILb1ELb0EJNS_6LayoutINS_5tupleIJNS3_IJNS_1CILi8EEENS4_ILi1EEEEEENS4_ILi4EEEEEENS3_IJNS3_IJS6_NS4_ILi0EEEEEES5_EEEEEiEEC2ERKSD_RKi - $_ZN7cutlass13device_kernelIN5flash19enable_sm80_to_sm89INS1_16FlashAttnBwdSm80INS1_25CollectiveMainloopBwdSm80ILi2ELi2EN4cute5tupleIJNS5_1CILi128EEES8_NS7_ILi64EEEEEENS_6half_tEfNS_4arch4Sm80ELb0ELb1ELb1ELb1ELb1ELb0ELb0ELb0ELi2ELi4ELi4ELi4ELb0EEENS1_24CollectiveEpilogueBwdGQAISA_fSD_Li256ELb1ELb1EEENS1_19SingleTileSchedulerILb1ELb0ELb0ELi128EEEEEEEEEvNT_6ParamsE$_ZN4cute3eso3ESOILb1ELb0EJNS_6LayoutINS_5tupleIJNS3_IJNS_1CILi8EEENS4_ILi1EEEEEENS4_ILi4EEEEEENS3_IJNS3_IJS6_NS4_ILi0EEEEEES5_EEEEENS_10ViewEngineIPN7cutlass6half_tEEEEEC2ERKSD_RKSI_)
$_ZN7cutlass13device_kernelIN5flash19enable_sm80_to_sm89INS1_16FlashAttnBwdSm80INS1_25CollectiveMainloopBwdSm80ILi2ELi2EN4cute5tupleIJNS5_1CILi128EEES8_NS7_ILi64EEEEEENS_6half_tEfNS_4arch4Sm80ELb0ELb1ELb1ELb1ELb1ELb0ELb0ELb0ELi2ELi4ELi4ELi4ELb0EEENS1_24CollectiveEpilogueBwdGQAISA_fSD_Li256ELb1ELb1EEENS1_19SingleTileSchedulerILb1ELb0ELb0ELi128EEEEEEEEEvNT_6ParamsE$_ZN4cute3eso3ESOILb1ELb0EJNS_6LayoutINS_5tupleIJNS3_IJNS_1CILi8EEENS4_ILi1EEEEEENS4_ILi4EEEEEENS3_IJNS3_IJS6_NS4_ILi0EEEEEES5_EEEEENS_10ViewEngineIPN7cutlass6half_tEEEEEC2ERKSD_RKSI_:
[----:B------:R-:W-:Y:S01]  /*8890*/  IADD3 R13, R60, -c[0x0][0x20], RZ ;  /* 0x800008003c0d7a10 */ /* 0x000fe20007ffe0ff */
[----:B------:R-:W-:Y:S01]  /*88a0*/  IMAD.MOV.U32 R16, RZ, RZ, R12 ;  /* 0x000000ffff107224 */ /* 0x000fe200078e000c */
[----:B------:R-:W-:Y:S01]  /*88b0*/  MOV R17, R15 ;  /* 0x0000000f00117202 */ /* 0x000fe20000000f00 */
[----:B------:R-:W-:-:S04]  /*88c0*/  IMAD.MOV.U32 R15, RZ, RZ, 0x0 ;  /* 0x00000000ff0f7424 */ /* 0x000fc800078e00ff */
[----:B------:R1:W-:Y:S01]  /*88d0*/  STL.64 [R13], R16 ;  /* 0x000000100d007387 */ /* 0x0003e20000100a00 */
[----:B------:R-:W-:Y:S05]  /*88e0*/  RET.REL.NODEC R14 `(_ZN7cutlass13device_kernelIN5flash19enable_sm80_to_sm89INS1_16FlashAttnBwdSm80INS1_25CollectiveMainloopBwdSm80ILi2ELi2EN4cute5tupleIJNS5_1CILi128EEES8_NS7_ILi64EEEEEENS_6half_tEfNS_4arch4Sm80ELb0ELb1ELb1ELb1ELb1ELb0ELb0ELb0ELi2ELi4ELi4ELi4ELb0EEENS1_24CollectiveEpilogueBwdGQAISA_fSD_Li256ELb1ELb1EEENS1_19SingleTileSchedulerILb1ELb0ELb0ELi128EEEEEEEEEvNT_6ParamsE) ;  /* 0xffff77100e007950 */ /* 0x000fea0003c3ffff */
        .type           $_ZN7cutlass13device_kernelIN5flash19enable_sm80_to_sm89INS1_16FlashAttnBwdSm80INS1_25CollectiveMainloopBwdSm80ILi2ELi2EN4cute5tupleIJNS5_1CILi128EEES8_NS7_ILi64EEEEEENS_6half_tEfNS_4arch4Sm80ELb0ELb1ELb1ELb1ELb1ELb0ELb0ELb0ELi2ELi4ELi4ELi4ELb0EEENS1_24CollectiveEpilogueBwdGQAISA_fSD_Li256ELb1ELb1EEENS1_19SingleTileSchedulerILb1ELb0ELb0ELi128EEEEEEEEEvNT_6ParamsE$_ZN4cute3eso3ESOILb1ELb0EJNS_6LayoutINS_5tupleIJNS3_IJNS_1CILi8EEENS4_ILi1EEEEEENS4_ILi4EEEEEENS3_IJNS3_IJS6_NS4_ILi0EEEEEES5_EEEEEiEEC2ERKSD_RKi,@function
        .size           $_ZN7cutlass13device_kernelIN5flash19enable_sm80_to_sm89INS1_16FlashAttnBwdSm80INS1_25CollectiveMainloopBwdSm80ILi2ELi2EN4cute5tupleIJNS5_1CILi128EEES8_NS7_ILi64EEEEEENS_6half_tEfNS_4arch4Sm80ELb0ELb1ELb1ELb1ELb1ELb0ELb0ELb0ELi2ELi4ELi4ELi4ELb0EEENS1_24CollectiveEpilogueBwdGQAISA_fSD_Li256ELb1ELb1EEENS1_19SingleTileSchedulerILb1ELb0ELb0ELi128EEEEEEEEEvNT_6ParamsE$_ZN4cute3eso3ESOILb1ELb0EJNS_6LayoutINS_5tupleIJNS3_IJNS_1CILi8EEENS4_ILi1EEEEEENS4_ILi4EEEEEENS3_IJNS3_IJS6_NS4_ILi0EEEEEES5_EEEEEiEEC2ERKSD_RKi,($_ZN7cutlass13device_kernelIN5flash19enable_sm80_to_sm89INS1_16FlashAttnBwdSm80INS1_25CollectiveMainloopBwdSm80ILi2ELi2EN4cute5tupleIJNS5_1CILi128EEES8_NS7_ILi64EEEEEENS_6half_tEfNS_4arch4Sm80ELb0ELb1ELb1ELb1ELb1ELb0ELb0ELb0ELi2ELi4ELi4ELi4ELb0EEENS1_24CollectiveEpilogueBwdGQAISA_fSD_Li256ELb1ELb1EEENS1_19SingleTileSchedulerILb1ELb0ELb0ELi128EEEEEEEEEvNT_6ParamsE$_ZN4cute3eso3ESOILb1ELb0EJNS_6LayoutINS_5tupleIJNS3_IJNS_1CILi8EEENS4_ILi1EEEEEENS4_ILi4EEES8_EEENS3_IJNS3_IJS6_NS4_ILi0EEEEEES5_NS4_ILi32EEEEEEEENS_10ViewEngineIPN7cutlass6half_tEEEEEC2ERKSE_RKSJ_ - $_ZN7cutlass13device_kernelIN5flash19enable_sm80_to_sm89INS1_16FlashAttnBwdSm80INS1_25CollectiveMainloopBwdSm80ILi2ELi2EN4cute5tupleIJNS5_1CILi128EEES8_NS7_ILi64EEEEEENS_6half_tEfNS_4arch4Sm80ELb0ELb1ELb1ELb1ELb1ELb0ELb0ELb0ELi2ELi4ELi4ELi4ELb0EEENS1_24CollectiveEpilogueBwdGQAISA_fSD_Li256ELb1ELb1EEENS1_19SingleTileSchedulerILb1ELb0ELb0ELi128EEEEEEEEEvNT_6ParamsE$_ZN4cute3eso3ESOILb1ELb0EJNS_6LayoutINS_5tupleIJNS3_IJNS_1CILi8EEENS4_ILi1EEEEEENS4_ILi4EEEEEENS3_IJNS3_IJS6_NS4_ILi0EEEEEES5_EEEEEiEEC2ERKSD_RKi)
$_ZN7cutlass13device_kernelIN5flash19enable_sm80_to_sm89INS1_16FlashAttnBwdSm80INS1_25CollectiveMainloopBwdSm80ILi2ELi2EN4cute5tupleIJNS5_1CILi128EEES8_NS7_ILi64EEEEEENS_6half_tEfNS_4arch4Sm80ELb0ELb1ELb1ELb1ELb1ELb0ELb0ELb0ELi2ELi4ELi4ELi4ELb0EEENS1_24CollectiveEpilogueBwdGQAISA_fSD_Li256ELb1ELb1EEENS1_19SingleTileSchedulerILb1ELb0ELb0ELi128EEEEEEEEEvNT_6ParamsE$_ZN4cute3eso3ESOILb1ELb0EJNS_6LayoutINS_5tupleIJNS3_IJNS_1CILi8EEENS4_ILi1EEEEEENS4_ILi4EEEEEENS3_IJNS3_IJS6_NS4_ILi0EEEEEES5_EEEEEiEEC2ERKSD_RKi:
[----:B------:R-:W-:Y:S02]  /*88f0*/  IADD3 R2, R60, -c[0x0][0x20], RZ ;  /* 0x800008003c027a10 */ /* 0x000fe40007ffe0ff */
[----:B------:R-:W-:-:S03]  /*8900*/  MOV R13, 0x0 ;  /* 0x00000000000d7802 */ /* 0x000fc60000000f00 */
[----:B------:R1:W-:Y:S01]  /*8910*/  STL [R2], R3 ;  /* 0x0000000302007387 */ /* 0x0003e20000100800 */
[----:B------:R-:W-:Y:S05]  /*8920*/  RET.REL.NODEC R12 `(_ZN7cutlass13device_kernelIN5flash19enable_sm80_to_sm89INS1_16FlashAttnBwdSm80INS1_25CollectiveMainloopBwdSm80ILi2ELi2EN4cute5tupleIJNS5_1CILi128EEES8_NS7_ILi64EEEEEENS_6half_tEfNS_4arch4Sm80ELb0ELb1ELb1ELb1ELb1ELb0ELb0ELb0ELi2ELi4ELi4ELi4ELb0EEENS1_24CollectiveEpilogueBwdGQAISA_fSD_Li256ELb1ELb1EEENS1_19SingleTileSchedulerILb1ELb0ELb0ELi128EEEEEEEEEvNT_6ParamsE) ;  /* 0xffff76d00c007950 */ /* 0x000fea0003c3ffff */
        .type           $_ZN7cutlass13device_kernelIN5flash19enable_sm80_to_sm89INS1_16FlashAttnBwdSm80INS1_25CollectiveMainloopBwdSm80ILi2ELi2EN4cute5tupleIJNS5_1CILi128EEES8_NS7_ILi64EEEEEENS_6half_tEfNS_4arch4Sm80ELb0ELb1ELb1ELb1ELb1ELb0ELb0ELb0ELi2ELi4ELi4ELi4ELb0EEENS1_24CollectiveEpilogueBwdGQAISA_fSD_Li256ELb1ELb1EEENS1_19SingleTileSchedulerILb1ELb0ELb0ELi128EEEEEEEEEvNT_6ParamsE$_ZN4cute3eso3ESOILb1ELb0EJNS_6LayoutINS_5tupleIJNS3_IJNS_1CILi8EEENS4_ILi1EEEEEENS4_ILi4EEES8_EEENS3_IJNS3_IJS6_NS4_ILi0EEEEEES5_NS4_ILi32EEEEEEEENS_10ViewEngineIPN7cutlass6half_tEEEEEC2ERKSE_RKSJ_,@function
        .size           $_ZN7cutlass13device_kernelIN5flash19enable_sm80_to_sm89INS1_16FlashAttnBwdSm80INS1_25CollectiveMainloopBwdSm80ILi2ELi2EN4cute5tupleIJNS5_1CILi128EEES8_NS7_ILi64EEEEEENS_6half_tEfNS_4arch4Sm80ELb0ELb1ELb1ELb1ELb1ELb0ELb0ELb0ELi2ELi4ELi4ELi4ELb0EEENS1_24CollectiveEpilogueBwdGQAISA_fSD_Li256ELb1ELb1EEENS1_19SingleTileSchedulerILb1ELb0ELb0ELi128EEEEEEEEEvNT_6ParamsE$_ZN4cute3eso3ESOILb1ELb0EJNS_6LayoutINS_5tupleIJNS3_IJNS_1CILi8EEENS4_ILi1EEEEEENS4_ILi4EEES8_EEENS3_IJNS3_IJS6_NS4_ILi0EEEEEES5_NS4_ILi32EEEEEEEENS_10ViewEngineIPN7cutlass6half_tEEEEEC2ERKSE_RKSJ_,($_ZN7cutlass13device_kernelIN5flash19enable_sm80_to_sm89INS1_16FlashAttnBwdSm80INS1_25CollectiveMainloopBwdSm80ILi2ELi2EN4cute5tupleIJNS5_1CILi128EEES8_NS7_ILi64EEEEEENS_6half_tEfNS_4arch4Sm80ELb0ELb1ELb1ELb1ELb1ELb0ELb0ELb0ELi2ELi4ELi4ELi4ELb0EEENS1_24CollectiveEpilogueBwdGQAISA_fSD_Li256ELb1ELb1EEENS1_19SingleTileSchedulerILb1ELb0ELb0ELi128EEEEEEEEEvNT_6ParamsE$_ZN4cute3eso3ESOILb1ELb0EJNS_6LayoutINS_5tupleIJNS_1CILi1EEENS3_IJNS4_ILi2EEES6_EEEEEENS3_IJNS4_ILi0EEENS3_IJNS4_ILi8EEENS4_ILi64EEEEEEEEEEENS_10ViewEngineINS_8smem_ptrIPfEEEEEEC2ERKSE_RKSJ_ - $_ZN7cutlass13device_kernelIN5flash19enable_sm80_to_sm89INS1_16FlashAttnBwdSm80INS1_25CollectiveMainloopBwdSm80ILi2ELi2EN4cute5tupleIJNS5_1CILi128EEES8_NS7_ILi64EEEEEENS_6half_tEfNS_4arch4Sm80ELb0ELb1ELb1ELb1ELb1ELb0ELb0ELb0ELi2ELi4ELi4ELi4ELb0EEENS1_24CollectiveEpilogueBwdGQAISA_fSD_Li256ELb1ELb1EEENS1_19SingleTileSchedulerILb1ELb0ELb0ELi128EEEEEEEEEvNT_6ParamsE$_ZN4cute3eso3ESOILb1ELb0EJNS_6LayoutINS_5tupleIJNS3_IJNS_1CILi8EEENS4_ILi1EEEEEENS4_ILi4EEES8_EEENS3_IJNS3_IJS6_NS4_ILi0EEEEEES5_NS4_ILi32EEEEEEEENS_10ViewEngineIPN7cutlass6half_tEEEEEC2ERKSE_RKSJ_)
$_ZN7cutlass13device_kernelIN5flash19enable_sm80_to_sm89INS1_16FlashAttnBwdSm80INS1_25CollectiveMainloopBwdSm80ILi2ELi2EN4cute5tupleIJNS5_1CILi128EEES8_NS7_ILi64EEEEEENS_6half_tEfNS_4arch4Sm80ELb0ELb1ELb1ELb1ELb1ELb0ELb0ELb0ELi2ELi4ELi4ELi4ELb0EEENS1_24CollectiveEpilogueBwdGQAISA_fSD_Li256ELb1ELb1EEENS1_19SingleTileSchedulerILb1ELb0ELb0ELi128EEEEEEEEEvNT_6ParamsE$_ZN4cute3eso3ESOILb1ELb0EJNS_6LayoutINS_5tupleIJNS3_IJNS_1CILi8EEENS4_ILi1EEEEEENS4_ILi4EEES8_EEENS3_IJNS3_IJS6_NS4_ILi0EEEEEES5_NS4_ILi32EEEEEEEENS_10ViewEngineIPN7cutlass6half_tEEEEEC2ERKSE_RKSJ_:
[----:B------:R-:W-:Y:S01]  /*8930*/  IADD3 R2, R60, -c[0x0][0x20], RZ ;  /* 0x800008003c027a10 */ /* 0x000fe20007ffe0ff */
[----:B------:R-:W-:Y:S01]  /*8940*/  IMAD.MOV.U32 R7, RZ, RZ, R3 ;  /* 0x000000ffff077224 */ /* 0x000fe200078e0003 */
[----:B------:R-:W-:-:S04]  /*8950*/  MOV R5, 0x0 ;  /* 0x0000000000057802 */ /* 0x000fc80000000f00 */
[----:B------:R1:W-:Y:S01]  /*8960*/  STL.64 [R2], R6 ;  /* 0x0000000602007387 */ /* 0x0003e20000100a00 */
[----:B------:R-:W-:Y:S05]  /*8970*/  RET.REL.NODEC R4 `(_ZN7cutlass13device_kernelIN5flash19enable_sm80_to_sm89INS1_16FlashAttnBwdSm80INS1_25CollectiveMainloopBwdSm80ILi2ELi2EN4cute5tupleIJNS5_1CILi128EEES8_NS7_ILi64EEEEEENS_6half_tEfNS_4arch4Sm80ELb0ELb1ELb1ELb1ELb1ELb0ELb0ELb0ELi2ELi4ELi4ELi4ELb0EEENS1_24CollectiveEpilogueBwdGQAISA_fSD_Li256ELb1ELb1EEENS1_19SingleTileSchedulerILb1ELb0ELb0ELi128EEEEEEEEEvNT_6ParamsE) ;  /* 0xffff768004007950 */ /* 0x000fea0003c3ffff */
        .type           $_ZN7cutlass13device_kernelIN5flash19enable_sm80_to_sm89INS1_16FlashAttnBwdSm80INS1_25CollectiveMainloopBwdSm80ILi2ELi2EN4cute5tupleIJNS5_1CILi128EEES8_NS7_ILi64EEEEEENS_6half_tEfNS_4arch4Sm80ELb0ELb1ELb1ELb1ELb1ELb0ELb0ELb0ELi2ELi4ELi4ELi4ELb0EEENS1_24CollectiveEpilogueBwdGQAISA_fSD_Li256ELb1ELb1EEENS1_19SingleTileSchedulerILb1ELb0ELb0ELi128EEEEEEEEEvNT_6ParamsE$_ZN4cute3eso3ESOILb1ELb0EJNS_6LayoutINS_5tupleIJNS_1CILi1EEENS3_IJNS4_ILi2EEES6_EEEEEENS3_IJNS4_ILi0EEENS3_IJNS4_ILi8EEENS4_ILi64EEEEEEEEEEENS_10ViewEngineINS_8smem_ptrIPfEEEEEEC2ERKSE_RKSJ_,@function
        .size           $_ZN7cutlass13device_kernelIN5flash19enable_sm80_to_sm89INS1_16FlashAttnBwdSm80INS1_25CollectiveMainloopBwdSm80ILi2ELi2EN4cute5tupleIJNS5_1CILi128EEES8_NS7_ILi64EEEEEENS_6half_tEfNS_4arch4Sm80ELb0ELb1ELb1ELb1ELb1ELb0ELb0ELb0ELi2ELi4ELi4ELi4ELb0EEENS1_24CollectiveEpilogueBwdGQAISA_fSD_Li256ELb1ELb1EEENS1_19SingleTileSchedulerILb1ELb0ELb0ELi128EEEEEEEEEvNT_6ParamsE$_ZN4cute3eso3ESOILb1ELb0EJNS_6LayoutINS_5tupleIJNS_1CILi1EEENS3_IJNS4_ILi2EEES6_EEEEEENS3_IJNS4_ILi0EEENS3_IJNS4_ILi8EEENS4_ILi64EEEEEEEEEEENS_10ViewEngineINS_8smem_ptrIPfEEEEEEC2ERKSE_RKSJ_,($_ZN7cutlass13device_kernelIN5flash19enable_sm80_to_sm89INS1_16FlashAttnBwdSm80INS1_25CollectiveMainloopBwdSm80ILi2ELi2EN4cute5tupleIJNS5_1CILi128EEES8_NS7_ILi64EEEEEENS_6half_tEfNS_4arch4Sm80ELb0ELb1ELb1ELb1ELb1ELb0ELb0ELb0ELi2ELi4ELi4ELi4ELb0EEENS1_24CollectiveEpilogueBwdGQAISA_fSD_Li256ELb1ELb1EEENS1_19SingleTileSchedulerILb1ELb0ELb0ELi128EEEEEEEEEvNT_6ParamsE$_ZN4cute3eso3ESOILb1ELb0EJNS_6LayoutINS_5tupleIJNS_1CILi1EEENS4_ILi4EEEEEENS3_IJNS4_ILi0EEES5_EEEEENS_10ViewEngineIPfEEEEC2ERKSA_RKSD_ - $_ZN7cutlass13device_kernelIN5flash19enable_sm80_to_sm89INS1_16FlashAttnBwdSm80INS1_25CollectiveMainloopBwdSm80ILi2ELi2EN4cute5tupleIJNS5_1CILi128EEES8_NS7_ILi64EEEEEENS_6half_tEfNS_4arch4Sm80ELb0ELb1ELb1ELb1ELb1ELb0ELb0ELb0ELi2ELi4ELi4ELi4ELb0EEENS1_24CollectiveEpilogueBwdGQAISA_fSD_Li256ELb1ELb1EEENS1_19SingleTileSchedulerILb1ELb0ELb0ELi128EEEEEEEEEvNT_6ParamsE$_ZN4cute3eso3ESOILb1ELb0EJNS_6LayoutINS_5tupleIJNS_1CILi1EEENS3_IJNS4_ILi2EEES6_EEEEEENS3_IJNS4_ILi0EEENS3_IJNS4_ILi8EEENS4_ILi64EEEEEEEEEEENS_10ViewEngineINS_8smem_ptrIPfEEEEEEC2ERKSE_RKSJ_)
$_ZN7cutlass13device_kernelIN5flash19enable_sm80_to_sm89INS1_16FlashAttnBwdSm80INS1_25CollectiveMainloopBwdSm80ILi2ELi2EN4cute5tupleIJNS5_1CILi128EEES8_NS7_ILi64EEEEEENS_6half_tEfNS_4arch4Sm80ELb0ELb1ELb1ELb1ELb1ELb0ELb0ELb0ELi2ELi4ELi4ELi4ELb0EEENS1_24CollectiveEpilogueBwdGQAISA_fSD_Li256ELb1ELb1EEENS1_19SingleTileSchedulerILb1ELb0ELb0ELi128EEEEEEEEEvNT_6ParamsE$_ZN4cute3eso3ESOILb1ELb0EJNS_6LayoutINS_5tupleIJNS_1CILi1EEENS3_IJNS4_ILi2EEES6_EEEEEENS3_IJNS4_ILi0EEENS3_IJNS4_ILi8EEENS4_ILi64EEEEEEEEEEENS_10ViewEngineINS_8smem_ptrIPfEEEEEEC2ERKSE_RKSJ_:
[----:B------:R-:W-:Y:S01]  /*8980*/  IADD3 R5, R60, -c[0x0][0x20], RZ ;  /* 0x800008003c057a10 */ /* 0x000fe20007ffe0ff */
[----:B------:R-:W-:Y:S01]  /*8990*/  IMAD.MOV.U32 R10, RZ, RZ, R4 ;  /* 0x000000ffff0a7224 */ /* 0x000fe200078e0004 */
[----:B------:R-:W-:Y:S01]  /*89a0*/  MOV R11, R9 ;  /* 0x00000009000b7202 */ /* 0x000fe20000000f00 */
[----:B------:R-:W-:-:S04]  /*89b0*/  IMAD.MOV.U32 R9, RZ, RZ, 0x0 ;  /* 0x00000000ff097424 */ /* 0x000fc800078e00ff */
[----:B------:R1:W-:Y:S01]  /*89c0*/  STL.64 [R5], R10 ;  /* 0x0000000a05007387 */ /* 0x0003e20000100a00 */
[----:B------:R-:W-:Y:S05]  /*89d0*/  RET.REL.NODEC R8 `(_ZN7cutlass13device_kernelIN5flash19enable_sm80_to_sm89INS1_16FlashAttnBwdSm80INS1_25CollectiveMainloopBwdSm80ILi2ELi2EN4cute5tupleIJNS5_1CILi128EEES8_NS7_ILi64EEEEEENS_6half_tEfNS_4arch4Sm80ELb0ELb1ELb1ELb1ELb1ELb0ELb0ELb0ELi2ELi4ELi4ELi4ELb0EEENS1_24CollectiveEpilogueBwdGQAISA_fSD_Li256ELb1ELb1EEENS1_19SingleTileSchedulerILb1ELb0ELb0ELi128EEEEEEEEEvNT_6ParamsE) ;  /* 0xffff762008007950 */ /* 0x000fea0003c3ffff */
        .type           $_ZN7cutlass13device_kernelIN5flash19enable_sm80_to_sm89INS1_16FlashAttnBwdSm80INS1_25CollectiveMainloopBwdSm80ILi2ELi2EN4cute5tupleIJNS5_1CILi128EEES8_NS7_ILi64EEEEEENS_6half_tEfNS_4arch4Sm80ELb0ELb1ELb1ELb1ELb1ELb0ELb0ELb0ELi2ELi4ELi4ELi4ELb0EEENS1_24CollectiveEpilogueBwdGQAISA_fSD_Li256ELb1ELb1EEENS1_19SingleTileSchedulerILb1ELb0ELb0ELi128EEEEEEEEEvNT_6ParamsE$_ZN4cute3eso3ESOILb1ELb0EJNS_6LayoutINS_5tupleIJNS_1CILi1EEENS4_ILi4EEEEEENS3_IJNS4_ILi0EEES5_EEEEENS_10ViewEngineIPfEEEEC2ERKSA_RKSD_,@function
        .size           $_ZN7cutlass13device_kernelIN5flash19enable_sm80_to_sm89INS1_16FlashAttnBwdSm80INS1_25CollectiveMainloopBwdSm80ILi2ELi2EN4cute5tupleIJNS5_1CILi128EEES8_NS7_ILi64EEEEEENS_6half_tEfNS_4arch4Sm80ELb0ELb1ELb1ELb1ELb1ELb0ELb0ELb0ELi2ELi4ELi4ELi4ELb0EEENS1_24CollectiveEpilogueBwdGQAISA_fSD_Li256ELb1ELb1EEENS1_19SingleTileSchedulerILb1ELb0ELb0ELi128EEEEEEEEEvNT_6ParamsE$_ZN4cute3eso3ESOILb1ELb0EJNS_6LayoutINS_5tupleIJNS_1CILi1EEENS4_ILi4EEEEEENS3_IJNS4_ILi0EEES5_EEEEENS_10ViewEngineIPfEEEEC2ERKSA_RKSD_,($_ZN7cutlass13device_kernelIN5flash19enable_sm80_to_sm89INS1_16FlashAttnBwdSm80INS1_25CollectiveMainloopBwdSm80ILi2ELi2EN4cute5tupleIJNS5_1CILi128EEES8_NS7_ILi64EEEEEENS_6half_tEfNS_4arch4Sm80ELb0ELb1ELb1ELb1ELb1ELb0ELb0ELb0ELi2ELi4ELi4ELi4ELb0EEENS1_24CollectiveEpilogueBwdGQAISA_fSD_Li256ELb1ELb1EEENS1_19SingleTileSchedulerILb1ELb0ELb0ELi128EEEEEEEEEvNT_6ParamsE$_ZN4cute3eso3ESOILb1ELb0EJNS_6LayoutINS_5tupleIJNS_1CILi4EEEEEENS3_IJNS4_ILi1EEEEEEEENS_10ViewEngineIPfEEEEC2ERKS9_RKSC_ - $_ZN7cutlass13device_kernelIN5flash19enable_sm80_to_sm89INS1_16FlashAttnBwdSm80INS1_25CollectiveMainloopBwdSm80ILi2ELi2EN4cute5tupleIJNS5_1CILi128EEES8_NS7_ILi64EEEEEENS_6half_tEfNS_4arch4Sm80ELb0ELb1ELb1ELb1ELb1ELb0ELb0ELb0ELi2ELi4ELi4ELi4ELb0EEENS1_24CollectiveEpilogueBwdGQAISA_fSD_Li256ELb1ELb1EEENS1_19SingleTileSchedulerILb1ELb0ELb0ELi128EEEEEEEEEvNT_6ParamsE$_ZN4cute3eso3ESOILb1ELb0EJNS_6LayoutINS_5tupleIJNS_1CILi1EEENS4_ILi4EEEEEENS3_IJNS4_ILi0EEES5_EEEEENS_10ViewEngineIPfEEEEC2ERKSA_RKSD_)
$_ZN7cutlass13device_kernelIN5flash19enable_sm80_to_sm89INS1_16FlashAttnBwdSm80INS1_25CollectiveMainloopBwdSm80ILi2ELi2EN4cute5tupleIJNS5_1CILi128EEES8_NS7_ILi64EEEEEENS_6half_tEfNS_4arch4Sm80ELb0ELb1ELb1ELb1ELb1ELb0ELb0ELb0ELi2ELi4ELi4ELi4ELb0EEENS1_24CollectiveEpilogueBwdGQAISA_fSD_Li256ELb1ELb1EEENS1_19SingleTileSchedulerILb1ELb0ELb0ELi128EEEEEEEEEvNT_6ParamsE$_ZN4cute3eso3ESOILb1ELb0EJNS_6LayoutINS_5tupleIJNS_1CILi1EEENS4_ILi4EEEEEENS3_IJNS4_ILi0EEES5_EEEEENS_10ViewEngineIPfEEEEC2ERKSA_RKSD_:
[----:B------:R-:W-:Y:S01]  /*89e0*/  IADD3 R3, R60, -c[0x0][0x20], RZ ;  /* 0x800008003c037a10 */ /* 0x000fe20007ffe0ff */
[----:B------:R-:W-:Y:S01]  /*89f0*/  IMAD.MOV.U32 R10, RZ, RZ, R6 ;  /* 0x000000ffff0a7224 */ /* 0x000fe200078e0006 */
[----:B------:R-:W-:Y:S01]  /*8a00*/  MOV R11, R7 ;  /* 0x00000007000b7202 */ /* 0x000fe20000000f00 */
[----:B------:R-:W-:-:S04]  /*8a10*/  IMAD.MOV.U32 R9, RZ, RZ, 0x0 ;  /* 0x00000000ff097424 */ /* 0x000fc800078e00ff */
[----:B------:R1:W-:Y:S01]  /*8a20*/  STL.64 [R3], R10 ;  /* 0x0000000a03007387 */ /* 0x0003e20000100a00 */
[----:B------:R-:W-:Y:S05]  /*8a30*/  RET.REL.NODEC R8 `(_ZN7cutlass13device_kernelIN5flash19enable_sm80_to_sm89INS1_16FlashAttnBwdSm80INS1_25CollectiveMainloopBwdSm80ILi2ELi2EN4cute5tupleIJNS5_1CILi128EEES8_NS7_ILi64EEEEEENS_6half_tEfNS_4arch4Sm80ELb0ELb1ELb1ELb1ELb1ELb0ELb0ELb0ELi2ELi4ELi4ELi4ELb0EEENS1_24CollectiveEpilogueBwdGQAISA_fSD_Li256ELb1ELb1EEENS1_19SingleTileSchedulerILb1ELb0ELb0ELi128EEEEEEEEEvNT_6ParamsE) ;  /* 0xffff75c008007950 */ /* 0x000fea0003c3ffff */
        .type           $_ZN7cutlass13device_kernelIN5flash19enable_sm80_to_sm89INS1_16FlashAttnBwdSm80INS1_25CollectiveMainloopBwdSm80ILi2ELi2EN4cute5tupleIJNS5_1CILi128EEES8_NS7_ILi64EEEEEENS_6half_tEfNS_4arch4Sm80ELb0ELb1ELb1ELb1ELb1ELb0ELb0ELb0ELi2ELi4ELi4ELi4ELb0EEENS1_24CollectiveEpilogueBwdGQAISA_fSD_Li256ELb1ELb1EEENS1_19SingleTileSchedulerILb1ELb0ELb0ELi128EEEEEEEEEvNT_6ParamsE$_ZN4cute3eso3ESOILb1ELb0EJNS_6LayoutINS_5tupleIJNS_1CILi4EEEEEENS3_IJNS4_ILi1EEEEEEEENS_10ViewEngineIPfEEEEC2ERKS9_RKSC_,@function
        .size           $_ZN7cutlass13device_kernelIN5flash19enable_sm80_to_sm89INS1_16FlashAttnBwdSm80INS1_25CollectiveMainloopBwdSm80ILi2ELi2EN4cute5tupleIJNS5_1CILi128EEES8_NS7_ILi64EEEEEENS_6half_tEfNS_4arch4Sm80ELb0ELb1ELb1ELb1ELb1ELb0ELb0ELb0ELi2ELi4ELi4ELi4ELb0EEENS1_24CollectiveEpilogueBwdGQAISA_fSD_Li256ELb1ELb1EEENS1_19SingleTileSchedulerILb1ELb0ELb0ELi128EEEEEEEEEvNT_6ParamsE$_ZN4cute3eso3ESOILb1ELb0EJNS_6LayoutINS_5tupleIJNS_1CILi4EEEEEENS3_IJNS4_ILi1EEEEEEEENS_10ViewEngineIPfEEEEC2ERKS9_RKSC_,($_ZN7cutlass13device_kernelIN5flash19enable_sm80_to_sm89INS1_16FlashAttnBwdSm80INS1_25CollectiveMainloopBwdSm80ILi2ELi2EN4cute5tupleIJNS5_1CILi128EEES8_NS7_ILi64EEEEEENS_6half_tEfNS_4arch4Sm80ELb0ELb1ELb1ELb1ELb1ELb0ELb0ELb0ELi2ELi4ELi4ELi4ELb0EEENS1_24CollectiveEpilogueBwdGQAISA_fSD_Li256ELb1ELb1EEENS1_19SingleTileSchedulerILb1ELb0ELb0ELi128EEEEEEEEEvNT_6ParamsE$_ZN4cute5tupleIJNS0_IJNS0_IJNS0_IJNS_1CILi8EEENS1_ILi1EEEEEENS0_IJS3_S3_EEEEEENS0_IJS3_NS1_ILi2EEEEEEEEENS0_IJNS0_IJNS0_IJS3_NS1_ILi0EEEEEENS0_IJSA_SA_EEEEEENS0_IJSA_iEEEEEEEEC2ERKS9_RKSF_ - $_ZN7cutlass13device_kernelIN5flash19enable_sm80_to_sm89INS1_16FlashAttnBwdSm80INS1_25CollectiveMainloopBwdSm80ILi2ELi2EN4cute5tupleIJNS5_1CILi128EEES8_NS7_ILi64EEEEEENS_6half_tEfNS_4arch4Sm80ELb0ELb1ELb1ELb1ELb1ELb0ELb0ELb0ELi2ELi4ELi4ELi4ELb0EEENS1_24CollectiveEpilogueBwdGQAISA_fSD_Li256ELb1ELb1EEENS1_19SingleTileSchedulerILb1ELb0ELb0ELi128EEEEEEEEEvNT_6ParamsE$_ZN4cute3eso3ESOILb1ELb0EJNS_6LayoutINS_5tupleIJNS_1CILi4EEEEEENS3_IJNS4_ILi1EEEEEEEENS_10ViewEngineIPfEEEEC2ERKS9_RKSC_)
$_ZN7cutlass13device_kernelIN5flash19enable_sm80_to_sm89INS1_16FlashAttnBwdSm80INS1_25CollectiveMainloopBwdSm80ILi2ELi2EN4cute5tupleIJNS5_1CILi128EEES8_NS7_ILi64EEEEEENS_6half_tEfNS_4arch4Sm80ELb0ELb1ELb1ELb1ELb1ELb0ELb0ELb0ELi2ELi4ELi4ELi4ELb0EEENS1_24CollectiveEpilogueBwdGQAISA_fSD_Li256ELb1ELb1EEENS1_19SingleTileSchedulerILb1ELb0ELb0ELi128EEEEEEEEEvNT_6ParamsE$_ZN4cute3eso3ESOILb1ELb0EJNS_6LayoutINS_5tupleIJNS_1CILi4EEEEEENS3_IJNS4_ILi1EEEEEEEENS_10ViewEngineIPfEEEEC2ERKS9_RKSC_:
[----:B------:R-:W-:Y:S01]  /*8a40*/  IADD3 R3, R60, -c[0x0][0x20], RZ ;  /* 0x800008003c037a10 */ /* 0x000fe20007ffe0ff */
[----:B------:R-:W-:Y:S01]  /*8a50*/  IMAD.MOV.U32 R5, RZ, RZ, R7 ;  /* 0x000000ffff057224 */ /* 0x000fe200078e0007 */
[----:B------:R-:W-:-:S04]  /*8a60*/  MOV R9, 0x0 ;  /* 0x0000000000097802 */ /* 0x000fc80000000f00 */
[----:B------:R1:W-:Y:S01]  /*8a70*/  STL.64 [R3], R4 ;  /* 0x0000000403007387 */ /* 0x0003e20000100a00 */
[----:B------:R-:W-:Y:S05]  /*8a80*/  RET.REL.NODEC R8 `(_ZN7cutlass13device_kernelIN5flash19enable_sm80_to_sm89INS1_16FlashAttnBwdSm80INS1_25CollectiveMainloopBwdSm80ILi2ELi2EN4cute5tupleIJNS5_1CILi128EEES8_NS7_ILi64EEEEEENS_6half_tEfNS_4arch4Sm80ELb0ELb1ELb1ELb1ELb1ELb0ELb0ELb0ELi2ELi4ELi4ELi4ELb0EEENS1_24CollectiveEpilogueBwdGQAISA_fSD_Li256ELb1ELb1EEENS1_19SingleTileSchedulerILb1ELb0ELb0ELi128EEEEEEEEEvNT_6ParamsE) ;  /* 0xffff757008007950 */ /* 0x000fea0003c3ffff */
        .type           $_ZN7cutlass13device_kernelIN5flash19enable_sm80_to_sm89INS1_16FlashAttnBwdSm80INS1_25CollectiveMainloopBwdSm80ILi2ELi2EN4cute5tupleIJNS5_1CILi128EEES8_NS7_ILi64EEEEEENS_6half_tEfNS_4arch4Sm80ELb0ELb1ELb1ELb1ELb1ELb0ELb0ELb0ELi2ELi4ELi4ELi4ELb0EEENS1_24CollectiveEpilogueBwdGQAISA_fSD_Li256ELb1ELb1EEENS1_19SingleTileSchedulerILb1ELb0ELb0ELi128EEEEEEEEEvNT_6ParamsE$_ZN4cute5tupleIJNS0_IJNS0_IJNS0_IJNS_1CILi8EEENS1_ILi1EEEEEENS0_IJS3_S3_EEEEEENS0_IJS3_NS1_ILi2EEEEEEEEENS0_IJNS0_IJNS0_IJS3_NS1_ILi0EEEEEENS0_IJSA_SA_EEEEEENS0_IJSA_iEEEEEEEEC2ERKS9_RKSF_,@function
        .size           $_ZN7cutlass13device_kernelIN5flash19enable_sm80_to_sm89INS1_16FlashAttnBwdSm80INS1_25CollectiveMainloopBwdSm80ILi2ELi2EN4cute5tupleIJNS5_1CILi128EEES8_NS7_ILi64EEEEEENS_6half_tEfNS_4arch4Sm80ELb0ELb1ELb1ELb1ELb1ELb0ELb0ELb0ELi2ELi4ELi4ELi4ELb0EEENS1_24CollectiveEpilogueBwdGQAISA_fSD_Li256ELb1ELb1EEENS1_19SingleTileSchedulerILb1ELb0ELb0ELi128EEEEEEEEEvNT_6ParamsE$_ZN4cute5tupleIJNS0_IJNS0_IJNS0_IJNS_1CILi8EEENS1_ILi1EEEEEENS0_IJS3_S3_EEEEEENS0_IJS3_NS1_ILi2EEEEEEEEENS0_IJNS0_IJNS0_IJS3_NS1_ILi0EEEEEENS0_IJSA_SA_EEEEEENS0_IJSA_iEEEEEEEEC2ERKS9_RKSF_,($_ZN7cutlass13device_kernelIN5flash19enable_sm80_to_sm89INS1_16FlashAttnBwdSm80INS1_25CollectiveMainloopBwdSm80ILi2ELi2EN4cute5tupleIJNS5_1CILi128EEES8_NS7_ILi64EEEEEENS_6half_tEfNS_4arch4Sm80ELb0ELb1ELb1ELb1ELb1ELb0ELb0ELb0ELi2ELi4ELi4ELi4ELb0EEENS1_24CollectiveEpilogueBwdGQAISA_fSD_Li256ELb1ELb1EEENS1_19SingleTileSchedulerILb1ELb0ELb0ELi128EEEEEEEEEvNT_6ParamsE$_ZN4cute5tupleIJNS0_IJNS0_IJNS0_IJNS_1CILi8EEENS1_ILi1EEEEEES3_EEENS0_IJNS0_IJS3_S3_EEENS1_ILi2EEEEEEEEENS0_IJNS0_IJNS0_IJS3_NS1_ILi0EEEEEESA_EEENS0_IJNS0_IJSA_SA_EEEiEEEEEEEEC2ERKS9_RKSF_ - $_ZN7cutlass13device_kernelIN5flash19enable_sm80_to_sm89INS1_16FlashAttnBwdSm80INS1_25CollectiveMainloopBwdSm80ILi2ELi2EN4cute5tupleIJNS5_1CILi128EEES8_NS7_ILi64EEEEEENS_6half_tEfNS_4arch4Sm80ELb0ELb1ELb1ELb1ELb1ELb0ELb0ELb0ELi2ELi4ELi4ELi4ELb0EEENS1_24CollectiveEpilogueBwdGQAISA_fSD_Li256ELb1ELb1EEENS1_19SingleTileSchedulerILb1ELb0ELb0ELi128EEEEEEEEEvNT_6ParamsE$_ZN4cute5tupleIJNS0_IJNS0_IJNS0_IJNS_1CILi8EEENS1_ILi1EEEEEENS0_IJS3_S3_EEEEEENS0_IJS3_NS1_ILi2EEEEEEEEENS0_IJNS0_IJNS0_IJS3_NS1_ILi0EEEEEENS0_IJSA_SA_EEEEEENS0_IJSA_iEEEEEEEEC2ERKS9_RKSF_)
$_ZN7cutlass13device_kernelIN5flash19enable_sm80_to_sm89INS1_16FlashAttnBwdSm80INS1_25CollectiveMainloopBwdSm80ILi2ELi2EN4cute5tupleIJNS5_1CILi128EEES8_NS7_ILi64EEEEEENS_6half_tEfNS_4arch4Sm80ELb0ELb1ELb1ELb1ELb1ELb0ELb0ELb0ELi2ELi4ELi4ELi4ELb0EEENS1_24CollectiveEpilogueBwdGQAISA_fSD_Li256ELb1ELb1EEENS1_19SingleTileSchedulerILb1ELb0ELb0ELi128EEEEEEEEEvNT_6ParamsE$_ZN4cute5tupleIJNS0_IJNS0_IJNS0_IJNS_1CILi8EEENS1_ILi1EEEEEENS0_IJS3_S3_EEEEEENS0_IJS3_NS1_ILi2EEEEEEEEENS0_IJNS0_IJNS0_IJS3_NS1_ILi0EEEEEENS0_IJSA_SA_EEEEEENS0_IJSA_iEEEEEEEEC2ERKS9_RKSF_:
[----:B------:R-:W-:Y:S02]  /*8a90*/  IADD3 R10, R83, -c[0x0][0x20], RZ ;  /* 0x80000800530a7a10 */ /* 0x000fe40007ffe0ff */
[----:B------:R-:W-:-:S03]  /*8aa0*/  MOV R13, 0x0 ;  /* 0x00000000000d7802 */ /* 0x000fc60000000f00 */
[----:B------:R1:W-:Y:S01]  /*8ab0*/  STL [R10], R11 ;  /* 0x0000000b0a007387 */ /* 0x0003e20000100800 */
[----:B------:R-:W-:Y:S05]  /*8ac0*/  RET.REL.NODEC R12 `(_ZN7cutlass13device_kernelIN5flash19enable_sm80_to_sm89INS1_16FlashAttnBwdSm80INS1_25CollectiveMainloopBwdSm80ILi2ELi2EN4cute5tupleIJNS5_1CILi128EEES8_NS7_ILi64EEEEEENS_6half_tEfNS_4arch4Sm80ELb0ELb1ELb1ELb1ELb1ELb0ELb0ELb0ELi2ELi4ELi4ELi4ELb0EEENS1_24CollectiveEpilogueBwdGQAISA_fSD_Li256ELb1ELb1EEENS1_19SingleTileSchedulerILb1ELb0ELb0ELi128EEEEEEEEEvNT_6ParamsE) ;  /* 0xffff75300c007950 */ /* 0x000fea0003c3ffff */
        .type           $_ZN7cutlass13device_kernelIN5flash19enable_sm80_to_sm89INS1_16FlashAttnBwdSm80INS1_25CollectiveMainloopBwdSm80ILi2ELi2EN4cute5tupleIJNS5_1CILi128EEES8_NS7_ILi64EEEEEENS_6half_tEfNS_4arch4Sm80ELb0ELb1ELb1ELb1ELb1ELb0ELb0ELb0ELi2ELi4ELi4ELi4ELb0EEENS1_24CollectiveEpilogueBwdGQAISA_fSD_Li256ELb1ELb1EEENS1_19SingleTileSchedulerILb1ELb0ELb0ELi128EEEEEEEEEvNT_6ParamsE$_ZN4cute5tupleIJNS0_IJNS0_IJNS0_IJNS_1CILi8EEENS1_ILi1EEEEEES3_EEENS0_IJNS0_IJS3_S3_EEENS1_ILi2EEEEEEEEENS0_IJNS0_IJNS0_IJS3_NS1_ILi0EEEEEESA_EEENS0_IJNS0_IJSA_SA_EEEiEEEEEEEEC2ERKS9_RKSF_,@function
        .size           $_ZN7cutlass13device_kernelIN5flash19enable_sm80_to_sm89INS1_16FlashAttnBwdSm80INS1_25CollectiveMainloopBwdSm80ILi2ELi2EN4cute5tupleIJNS5_1CILi128EEES8_NS7_ILi64EEEEEENS_6half_tEfNS_4arch4Sm80ELb0ELb1ELb1ELb1ELb1ELb0ELb0ELb0ELi2ELi4ELi4ELi4ELb0EEENS1_24CollectiveEpilogueBwdGQAISA_fSD_Li256ELb1ELb1EEENS1_19SingleTileSchedulerILb1ELb0ELb0ELi128EEEEEEEEEvNT_6ParamsE$_ZN4cute5tupleIJNS0_IJNS0_IJNS0_IJNS_1CILi8EEENS1_ILi1EEEEEES3_EEENS0_IJNS0_IJS3_S3_EEENS1_ILi2EEEEEEEEENS0_IJNS0_IJNS0_IJS3_NS1_ILi0EEEEEESA_EEENS0_IJNS0_IJSA_SA_EEEiEEEEEEEEC2ERKS9_RKSF_,($_ZN7cutlass13device_kernelIN5flash19enable_sm80_to_sm89INS1_16FlashAttnBwdSm80INS1_25CollectiveMainloopBwdSm80ILi2ELi2EN4cute5tupleIJNS5_1CILi128EEES8_NS7_ILi64EEEEEENS_6half_tEfNS_4arch4Sm80ELb0ELb1ELb1ELb1ELb1ELb0ELb0ELb0ELi2ELi4ELi4ELi4ELb0EEENS1_24CollectiveEpilogueBwdGQAISA_fSD_Li256ELb1ELb1EEENS1_19SingleTileSchedulerILb1ELb0ELb0ELi128EEEEEEEEEvNT_6ParamsE$_ZN4cute5tupleIJNS0_IJNS0_IJNS_1CILi1EEENS0_IJS2_NS1_ILi2EEES3_EEEEEES3_NS0_IJS3_S3_EEEEEENS0_IJNS0_IJNS1_ILi0EEENS0_IJS2_NS1_ILi256EEEiEEEEEENS1_ILi2048EEENS0_IJiNS1_ILi4096EEEEEEEEEEEC2ERKS7_RKSF_ - $_ZN7cutlass13device_kernelIN5flash19enable_sm80_to_sm89INS1_16FlashAttnBwdSm80INS1_25CollectiveMainloopBwdSm80ILi2ELi2EN4cute5tupleIJNS5_1CILi128EEES8_NS7_ILi64EEEEEENS_6half_tEfNS_4arch4Sm80ELb0ELb1ELb1ELb1ELb1ELb0ELb0ELb0ELi2ELi4ELi4ELi4ELb0EEENS1_24CollectiveEpilogueBwdGQAISA_fSD_Li256ELb1ELb1EEENS1_19SingleTileSchedulerILb1ELb0ELb0ELi128EEEEEEEEEvNT_6ParamsE$_ZN4cute5tupleIJNS0_IJNS0_IJNS0_IJNS_1CILi8EEENS1_ILi1EEEEEES3_EEENS0_IJNS0_IJS3_S3_EEENS1_ILi2EEEEEEEEENS0_IJNS0_IJNS0_IJS3_NS1_ILi0EEEEEESA_EEENS0_IJNS0_IJSA_SA_EEEiEEEEEEEEC2ERKS9_RKSF_)
$_ZN7cutlass13device_kernelIN5flash19enable_sm80_to_sm89INS1_16FlashAttnBwdSm80INS1_25CollectiveMainloopBwdSm80ILi2ELi2EN4cute5tupleIJNS5_1CILi128EEES8_NS7_ILi64EEEEEENS_6half_tEfNS_4arch4Sm80ELb0ELb1ELb1ELb1ELb1ELb0ELb0ELb0ELi2ELi4ELi4ELi4ELb0EEENS1_24CollectiveEpilogueBwdGQAISA_fSD_Li256ELb1ELb1EEENS1_19SingleTileSchedulerILb1ELb0ELb0ELi128EEEEEEEEEvNT_6ParamsE$_ZN4cute5tupleIJNS0_IJNS0_IJNS0_IJNS_1CILi8EEENS1_ILi1EEEEEES3_EEENS0_IJNS0_IJS3_S3_EEENS1_ILi2EEEEEEEEENS0_IJNS0_IJNS0_IJS3_NS1_ILi0EEEEEESA_EEENS0_IJNS0_IJSA_SA_EEEiEEEEEEEEC2ERKS9_RKSF_:
[----:B------:R-:W-:Y:S02]  /*8ad0*/  IADD3 R10, R82, -c[0x0][0x20], RZ ;  /* 0x80000800520a7a10 */ /* 0x000fe40007ffe0ff */
[----:B------:R-:W-:-:S03]  /*8ae0*/  MOV R13, 0x0 ;  /* 0x00000000000d7802 */ /* 0x000fc60000000f00 */
[----:B------:R1:W-:Y:S01]  /*8af0*/  STL [R10], R11 ;  /* 0x0000000b0a007387 */ /* 0x0003e20000100800 */
[----:B------:R-:W-:Y:S05]  /*8b00*/  RET.REL.NODEC R12 `(_ZN7cutlass13device_kernelIN5flash19enable_sm80_to_sm89INS1_16FlashAttnBwdSm80INS1_25CollectiveMainloopBwdSm80ILi2ELi2EN4cute5tupleIJNS5_1CILi128EEES8_NS7_ILi64EEEEEENS_6half_tEfNS_4arch4Sm80ELb0ELb1ELb1ELb1ELb1ELb0ELb0ELb0ELi2ELi4ELi4ELi4ELb0EEENS1_24CollectiveEpilogueBwdGQAISA_fSD_Li256ELb1ELb1EEENS1_19SingleTileSchedulerILb1ELb0ELb0ELi128EEEEEEEEEvNT_6ParamsE) ;  /* 0xffff74f00c007950 */ /* 0x000fea0003c3ffff */
        .type           $_ZN7cutlass13device_kernelIN5flash19enable_sm80_to_sm89INS1_16FlashAttnBwdSm80INS1_25CollectiveMainloopBwdSm80ILi2ELi2EN4cute5tupleIJNS5_1CILi128EEES8_NS7_ILi64EEEEEENS_6half_tEfNS_4arch4Sm80ELb0ELb1ELb1ELb1ELb1ELb0ELb0ELb0ELi2ELi4ELi4ELi4ELb0EEENS1_24CollectiveEpilogueBwdGQAISA_fSD_Li256ELb1ELb1EEENS1_19SingleTileSchedulerILb1ELb0ELb0ELi128EEEEEEEEEvNT_6ParamsE$_ZN4cute5tupleIJNS0_IJNS0_IJNS_1CILi1EEENS0_IJS2_NS1_ILi2EEES3_EEEEEES3_NS0_IJS3_S3_EEEEEENS0_IJNS0_IJNS1_ILi0EEENS0_IJS2_NS1_ILi256EEEiEEEEEENS1_ILi2048EEENS0_IJiNS1_ILi4096EEEEEEEEEEEC2ERKS7_RKSF_,@function
        .size           $_ZN7cutlass13device_kernelIN5flash19enable_sm80_to_sm89INS1_16FlashAttnBwdSm80INS1_25CollectiveMainloopBwdSm80ILi2ELi2EN4cute5tupleIJNS5_1CILi128EEES8_NS7_ILi64EEEEEENS_6half_tEfNS_4arch4Sm80ELb0ELb1ELb1ELb1ELb1ELb0ELb0ELb0ELi2ELi4ELi4ELi4ELb0EEENS1_24CollectiveEpilogueBwdGQAISA_fSD_Li256ELb1ELb1EEENS1_19SingleTileSchedulerILb1ELb0ELb0ELi128EEEEEEEEEvNT_6ParamsE$_ZN4cute5tupleIJNS0_IJNS0_IJNS_1CILi1EEENS0_IJS2_NS1_ILi2EEES3_EEEEEES3_NS0_IJS3_S3_EEEEEENS0_IJNS0_IJNS1_ILi0EEENS0_IJS2_NS1_ILi256EEEiEEEEEENS1_ILi2048EEENS0_IJiNS1_ILi4096EEEEEEEEEEEC2ERKS7_RKSF_,($_ZN7cutlass13device_kernelIN5flash19enable_sm80_to_sm89INS1_16FlashAttnBwdSm80INS1_25CollectiveMainloopBwdSm80ILi2ELi2EN4cute5tupleIJNS5_1CILi128EEES8_NS7_ILi64EEEEEENS_6half_tEfNS_4arch4Sm80ELb0ELb1ELb1ELb1ELb1ELb0ELb0ELb0ELi2ELi4ELi4ELi4ELb0EEENS1_24CollectiveEpilogueBwdGQAISA_fSD_Li256ELb1ELb1EEENS1_19SingleTileSchedulerILb1ELb0ELb0ELi128EEEEEEEEEvNT_6ParamsE$_ZN4cute5tupleIJNS0_IJNS0_IJNS_1CILi2EEES2_EEENS1_ILi8EEES3_EEENS0_IJNS0_IJNS1_ILi1EEEiEEENS1_ILi1024EEENS0_IJiiEEEEEEEEC2ERKS5_RKSA_ - $_ZN7cutlass13device_kernelIN5flash19enable_sm80_to_sm89INS1_16FlashAttnBwdSm80INS1_25CollectiveMainloopBwdSm80ILi2ELi2EN4cute5tupleIJNS5_1CILi128EEES8_NS7_ILi64EEEEEENS_6half_tEfNS_4arch4Sm80ELb0ELb1ELb1ELb1ELb1ELb0ELb0ELb0ELi2ELi4ELi4ELi4ELb0EEENS1_24CollectiveEpilogueBwdGQAISA_fSD_Li256ELb1ELb1EEENS1_19SingleTileSchedulerILb1ELb0ELb0ELi128EEEEEEEEEvNT_6ParamsE$_ZN4cute5tupleIJNS0_IJNS0_IJNS_1CILi1EEENS0_IJS2_NS1_ILi2EEES3_EEEEEES3_NS0_IJS3_S3_EEEEEENS0_IJNS0_IJNS1_ILi0EEENS0_IJS2_NS1_ILi256EEEiEEEEEENS1_ILi2048EEENS0_IJiNS1_ILi4096EEEEEEEEEEEC2ERKS7_RKSF_)
$_ZN7cutlass13device_kernelIN5flash19enable_sm80_to_sm89INS1_16FlashAttnBwdSm80INS1_25CollectiveMainloopBwdSm80ILi2ELi2EN4cute5tupleIJNS5_1CILi128EEES8_NS7_ILi64EEEEEENS_6half_tEfNS_4arch4Sm80ELb0ELb1ELb1ELb1ELb1ELb0ELb0ELb0ELi2ELi4ELi4ELi4ELb0EEENS1_24CollectiveEpilogueBwdGQAISA_fSD_Li256ELb1ELb1EEENS1_19SingleTileSchedulerILb1ELb0ELb0ELi128EEEEEEEEEvNT_6ParamsE$_ZN4cute5tupleIJNS0_IJNS0_IJNS_1CILi1EEENS0_IJS2_NS1_ILi2EEES3_EEEEEES3_NS0_IJS3_S3_EEEEEENS0_IJNS0_IJNS1_ILi0EEENS0_IJS2_NS1_ILi256EEEiEEEEEENS1_ILi2048EEENS0_IJiNS1_ILi4096EEEEEEEEEEEC2ERKS7_RKSF_:
[----:B------:R-:W-:Y:S01]  /*8b10*/  IADD3 R2, R69, -c[0x0][0x20], RZ ;  /* 0x8000080045027a10 */ /* 0x000fe20007ffe0ff */
[----:B------:R-:W-:Y:S01]  /*8b20*/  IMAD.MOV.U32 R22, RZ, RZ, R18 ;  /* 0x000000ffff167224 */ /* 0x000fe200078e0012 */
[----:B------:R-:W-:-:S03]  /*8b30*/  MOV R23, 0x0 ;  /* 0x0000000000177802 */ /* 0x000fc60000000f00 */
[----:B------:R1:W-:Y:S04]  /*8b40*/  STL [R2], R21 ;  /* 0x0000001502007387 */ /* 0x0003e80000100800 */
[----:B------:R1:W-:Y:S01]  /*8b50*/  STL [R2+0x4], R3 ;  /* 0x0000040302007387 */ /* 0x0003e20000100800 */
[----:B------:R-:W-:Y:S05]  /*8b60*/  RET.REL.NODEC R22 `(_ZN7cutlass13device_kernelIN5flash19enable_sm80_to_sm89INS1_16FlashAttnBwdSm80INS1_25CollectiveMainloopBwdSm80ILi2ELi2EN4cute5tupleIJNS5_1CILi128EEES8_NS7_ILi64EEEEEENS_6half_tEfNS_4arch4Sm80ELb0ELb1ELb1ELb1ELb1ELb0ELb0ELb0ELi2ELi4ELi4ELi4ELb0EEENS1_24CollectiveEpilogueBwdGQAISA_fSD_Li256ELb1ELb1EEENS1_19SingleTileSchedulerILb1ELb0ELb0ELi128EEEEEEEEEvNT_6ParamsE) ;  /* 0xffff749016007950 */ /* 0x000fea0003c3ffff */
        .type           $_ZN7cutlass13device_kernelIN5flash19enable_sm80_to_sm89INS1_16FlashAttnBwdSm80INS1_25CollectiveMainloopBwdSm80ILi2ELi2EN4cute5tupleIJNS5_1CILi128EEES8_NS7_ILi64EEEEEENS_6half_tEfNS_4arch4Sm80ELb0ELb1ELb1ELb1ELb1ELb0ELb0ELb0ELi2ELi4ELi4ELi4ELb0EEENS1_24CollectiveEpilogueBwdGQAISA_fSD_Li256ELb1ELb1EEENS1_19SingleTileSchedulerILb1ELb0ELb0ELi128EEEEEEEEEvNT_6ParamsE$_ZN4cute5tupleIJNS0_IJNS0_IJNS_1CILi2EEES2_EEENS1_ILi8EEES3_EEENS0_IJNS0_IJNS1_ILi1EEEiEEENS1_ILi1024EEENS0_IJiiEEEEEEEEC2ERKS5_RKSA_,@function
        .size           $_ZN7cutlass13device_kernelIN5flash19enable_sm80_to_sm89INS1_16FlashAttnBwdSm80INS1_25CollectiveMainloopBwdSm80ILi2ELi2EN4cute5tupleIJNS5_1CILi128EEES8_NS7_ILi64EEEEEENS_6half_tEfNS_4arch4Sm80ELb0ELb1ELb1ELb1ELb1ELb0ELb0ELb0ELi2ELi4ELi4ELi4ELb0EEENS1_24CollectiveEpilogueBwdGQAISA_fSD_Li256ELb1ELb1EEENS1_19SingleTileSchedulerILb1ELb0ELb0ELi128EEEEEEEEEvNT_6ParamsE$_ZN4cute5tupleIJNS0_IJNS0_IJNS_1CILi2EEES2_EEENS1_ILi8EEES3_EEENS0_IJNS0_IJNS1_ILi1EEEiEEENS1_ILi1024EEENS0_IJiiEEEEEEEEC2ERKS5_RKSA_,($_ZN7cutlass13device_kernelIN5flash19enable_sm80_to_sm89INS1_16FlashAttnBwdSm80INS1_25CollectiveMainloopBwdSm80ILi2ELi2EN4cute5tupleIJNS5_1CILi128EEES8_NS7_ILi64EEEEEENS_6half_tEfNS_4arch4Sm80ELb0ELb1ELb1ELb1ELb1ELb0ELb0ELb0ELi2ELi4ELi4ELi4ELb0EEENS1_24CollectiveEpilogueBwdGQAISA_fSD_Li256ELb1ELb1EEENS1_19SingleTileSchedulerILb1ELb0ELb0ELi128EEEEEEEEEvNT_6ParamsE$_ZN4cute5tupleIJNS0_IJNS0_IJNS_1CILi2EEES2_EEES3_NS1_ILi8EEEEEENS0_IJNS0_IJiNS1_ILi512EEEEEENS0_IJiiEEENS1_ILi1024EEEEEEEEC2ERKS5_RKSA_ - $_ZN7cutlass13device_kernelIN5flash19enable_sm80_to_sm89INS1_16FlashAttnBwdSm80INS1_25CollectiveMainloopBwdSm80ILi2ELi2EN4cute5tupleIJNS5_1CILi128EEES8_NS7_ILi64EEEEEENS_6half_tEfNS_4arch4Sm80ELb0ELb1ELb1ELb1ELb1ELb0ELb0ELb0ELi2ELi4ELi4ELi4ELb0EEENS1_24CollectiveEpilogueBwdGQAISA_fSD_Li256ELb1ELb1EEENS1_19SingleTileSchedulerILb1ELb0ELb0ELi128EEEEEEEEEvNT_6ParamsE$_ZN4cute5tupleIJNS0_IJNS0_IJNS_1CILi2EEES2_EEENS1_ILi8EEES3_EEENS0_IJNS0_IJNS1_ILi1EEEiEEENS1_ILi1024EEENS0_IJiiEEEEEEEEC2ERKS5_RKSA_)
$_ZN7cutlass13device_kernelIN5flash19enable_sm80_to_sm89INS1_16FlashAttnBwdSm80INS1_25CollectiveMainloopBwdSm80ILi2ELi2EN4cute5tupleIJNS5_1CILi128EEES8_NS7_ILi64EEEEEENS_6half_tEfNS_4arch4Sm80ELb0ELb1ELb1ELb1ELb1ELb0ELb0ELb0ELi2ELi4ELi4ELi4ELb0EEENS1_24CollectiveEpilogueBwdGQAISA_fSD_Li256ELb1ELb1EEENS1_19SingleTileSchedulerILb1ELb0ELb0ELi128EEEEEEEEEvNT_6ParamsE$_ZN4cute5tupleIJNS0_IJNS0_IJNS_1CILi2EEES2_EEENS1_ILi8EEES3_EEENS0_IJNS0_IJNS1_ILi1EEEiEEENS1_ILi1024EEENS0_IJiiEEEEEEEEC2ERKS5_RKSA_:
[----:B------:R-:W-:Y:S01]  /*8b70*/  IADD3 R4, R60, -c[0x0][0x20], RZ ;  /* 0x800008003c047a10 */ /* 0x000fe20007ffe0ff */
[----:B------:R-:W-:Y:S01]  /*8b80*/  IMAD.MOV.U32 R28, RZ, RZ, R6 ;  /* 0x000000ffff1c7224 */ /* 0x000fe200078e0006 */
[----:B------:R-:W-:-:S03]  /*8b90*/  MOV R29, 0x0 ;  /* 0x00000000001d7802 */ /* 0x000fc60000000f00 */
[----:B------:R1:W-:Y:S04]  /*8ba0*/  STL [R4], R2 ;  /* 0x0000000204007387 */ /* 0x0003e80000100800 */
[----:B------:R1:W-:Y:S04]  /*8bb0*/  STL [R4+0x4], R3 ;  /* 0x0000040304007387 */ /* 0x0003e80000100800 */
[----:B------:R1:W-:Y:S01]  /*8bc0*/  STL [R4+0x8], R5 ;  /* 0x0000080504007387 */ /* 0x0003e20000100800 */
[----:B------:R-:W-:Y:S05]  /*8bd0*/  RET.REL.NODEC R28 `(_ZN7cutlass13device_kernelIN5flash19enable_sm80_to_sm89INS1_16FlashAttnBwdSm80INS1_25CollectiveMainloopBwdSm80ILi2ELi2EN4cute5tupleIJNS5_1CILi128EEES8_NS7_ILi64EEEEEENS_6half_tEfNS_4arch4Sm80ELb0ELb1ELb1ELb1ELb1ELb0ELb0ELb0ELi2ELi4ELi4ELi4ELb0EEENS1_24CollectiveEpilogueBwdGQAISA_fSD_Li256ELb1ELb1EEENS1_19SingleTileSchedulerILb1ELb0ELb0ELi128EEEEEEEEEvNT_6ParamsE) ;  /* 0xffff74201c007950 */ /* 0x000fea0003c3ffff */
        .type           $_ZN7cutlass13device_kernelIN5flash19enable_sm80_to_sm89INS1_16FlashAttnBwdSm80INS1_25CollectiveMainloopBwdSm80ILi2ELi2EN4cute5tupleIJNS5_1CILi128EEES8_NS7_ILi64EEEEEENS_6half_tEfNS_4arch4Sm80ELb0ELb1ELb1ELb1ELb1ELb0ELb0ELb0ELi2ELi4ELi4ELi4ELb0EEENS1_24CollectiveEpilogueBwdGQAISA_fSD_Li256ELb1ELb1EEENS1_19SingleTileSchedulerILb1ELb0ELb0ELi128EEEEEEEEEvNT_6ParamsE$_ZN4cute5tupleIJNS0_IJNS0_IJNS_1CILi2EEES2_EEES3_NS1_ILi8EEEEEENS0_IJNS0_IJiNS1_ILi512EEEEEENS0_IJiiEEENS1_ILi1024EEEEEEEEC2ERKS5_RKSA_,@function
        .size           $_ZN7cutlass13device_kernelIN5flash19enable_sm80_to_sm89INS1_16FlashAttnBwdSm80INS1_25CollectiveMainloopBwdSm80ILi2ELi2EN4cute5tupleIJNS5_1CILi128EEES8_NS7_ILi64EEEEEENS_6half_tEfNS_4arch4Sm80ELb0ELb1ELb1ELb1ELb1ELb0ELb0ELb0ELi2ELi4ELi4ELi4ELb0EEENS1_24CollectiveEpilogueBwdGQAISA_fSD_Li256ELb1ELb1EEENS1_19SingleTileSchedulerILb1ELb0ELb0ELi128EEEEEEEEEvNT_6ParamsE$_ZN4cute5tupleIJNS0_IJNS0_IJNS_1CILi2EEES2_EEES3_NS1_ILi8EEEEEENS0_IJNS0_IJiNS1_ILi512EEEEEENS0_IJiiEEENS1_ILi1024EEEEEEEEC2ERKS5_RKSA_,($_ZN7cutlass13device_kernelIN5flash19enable_sm80_to_sm89INS1_16FlashAttnBwdSm80INS1_25CollectiveMainloopBwdSm80ILi2ELi2EN4cute5tupleIJNS5_1CILi128EEES8_NS7_ILi64EEEEEENS_6half_tEfNS_4arch4Sm80ELb0ELb1ELb1ELb1ELb1ELb0ELb0ELb0ELi2ELi4ELi4ELi4ELb0EEENS1_24CollectiveEpilogueBwdGQAISA_fSD_Li256ELb1ELb1EEENS1_19SingleTileSchedulerILb1ELb0ELb0ELi128EEEEEEEEEvNT_6ParamsE$_ZN4cute5tupleIJNS0_IJNS0_IJNS_1CILi2EEES2_S2_EEES2_NS0_IJNS0_IJS2_S2_EEES2_EEEEEENS0_IJNS0_IJNS1_ILi1EEENS1_ILi512EEEiEEENS1_ILi4096EEENS0_IJNS0_IJiiEEENS1_ILi8192EEEEEEEEEEEC2ERKS6_RKSE_ - $_ZN7cutlass13device_kernelIN5flash19enable_sm80_to_sm89INS1_16FlashAttnBwdSm80INS1_25CollectiveMainloopBwdSm80ILi2ELi2EN4cute5tupleIJNS5_1CILi128EEES8_NS7_ILi64EEEEEENS_6half_tEfNS_4arch4Sm80ELb0ELb1ELb1ELb1ELb1ELb0ELb0ELb0ELi2ELi4ELi4ELi4ELb0EEENS1_24CollectiveEpilogueBwdGQAISA_fSD_Li256ELb1ELb1EEENS1_19SingleTileSchedulerILb1ELb0ELb0ELi128EEEEEEEEEvNT_6ParamsE$_ZN4cute5tupleIJNS0_IJNS0_IJNS_1CILi2EEES2_EEES3_NS1_ILi8EEEEEENS0_IJNS0_IJiNS1_ILi512EEEEEENS0_IJiiEEENS1_ILi1024EEEEEEEEC2ERKS5_RKSA_)
$_ZN7cutlass13device_kernelIN5flash19enable_sm80_to_sm89INS1_16FlashAttnBwdSm80INS1_25CollectiveMainloopBwdSm80ILi2ELi2EN4cute5tupleIJNS5_1CILi128EEES8_NS7_ILi64EEEEEENS_6half_tEfNS_4arch4Sm80ELb0ELb1ELb1ELb1ELb1ELb0ELb0ELb0ELi2ELi4ELi4ELi4ELb0EEENS1_24CollectiveEpilogueBwdGQAISA_fSD_Li256ELb1ELb1EEENS1_19SingleTileSchedulerILb1ELb0ELb0ELi128EEEEEEEEEvNT_6ParamsE$_ZN4cute5tupleIJNS0_IJNS0_IJNS_1CILi2EEES2_EEES3_NS1_ILi8EEEEEENS0_IJNS0_IJiNS1_ILi512EEEEEENS0_IJiiEEENS1_ILi1024EEEEEEEEC2ERKS5_RKSA_:
[----:B------:R-:W-:Y:S01]  /*8be0*/  IADD3 R4, R81, -c[0x0][0x20], RZ ;  /* 0x8000080051047a10 */ /* 0x000fe20007ffe0ff */
[----:B------:R-:W-:Y:S01]  /*8bf0*/  IMAD.MOV.U32 R26, RZ, RZ, R12 ;  /* 0x000000ffff1a7224 */ /* 0x000fe200078e000c */
[----:B------:R-:W-:-:S03]  /*8c00*/  MOV R27, 0x0 ;  /* 0x00000000001b7802 */ /* 0x000fc60000000f00 */
[----:B------:R1:W-:Y:S04]  /*8c10*/  STL [R4], R2 ;  /* 0x0000000204007387 */ /* 0x0003e80000100800 */
[----:B------:R1:W-:Y:S04]  /*8c20*/  STL [R4+0x4], R3 ;  /* 0x0000040304007387 */ /* 0x0003e80000100800 */
[----:B------:R1:W-:Y:S01]  /*8c30*/  STL [R4+0x8], R5 ;  /* 0x0000080504007387 */ /* 0x0003e20000100800 */
[----:B------:R-:W-:Y:S05]  /*8c40*/  RET.REL.NODEC R26 `(_ZN7cutlass13device_kernelIN5flash19enable_sm80_to_sm89INS1_16FlashAttnBwdSm80INS1_25CollectiveMainloopBwdSm80ILi2ELi2EN4cute5tupleIJNS5_1CILi128EEES8_NS7_ILi64EEEEEENS_6half_tEfNS_4arch4Sm80ELb0ELb1ELb1ELb1ELb1ELb0ELb0ELb0ELi2ELi4ELi4ELi4ELb0EEENS1_24CollectiveEpilogueBwdGQAISA_fSD_Li256ELb1ELb1EEENS1_19SingleTileSchedulerILb1ELb0ELb0ELi128EEEEEEEEEvNT_6ParamsE) ;  /* 0xffff73b01a007950 */ /* 0x000fea0003c3ffff */
        .type           $_ZN7cutlass13device_kernelIN5flash19enable_sm80_to_sm89INS1_16FlashAttnBwdSm80INS1_25CollectiveMainloopBwdSm80ILi2ELi2EN4cute5tupleIJNS5_1CILi128EEES8_NS7_ILi64EEEEEENS_6half_tEfNS_4arch4Sm80ELb0ELb1ELb1ELb1ELb1ELb0ELb0ELb0ELi2ELi4ELi4ELi4ELb0EEENS1_24CollectiveEpilogueBwdGQAISA_fSD_Li256ELb1ELb1EEENS1_19SingleTileSchedulerILb1ELb0ELb0ELi128EEEEEEEEEvNT_6ParamsE$_ZN4cute5tupleIJNS0_IJNS0_IJNS_1CILi2EEES2_S2_EEES2_NS0_IJNS0_IJS2_S2_EEES2_EEEEEENS0_IJNS0_IJNS1_ILi1EEENS1_ILi512EEEiEEENS1_ILi4096EEENS0_IJNS0_IJiiEEENS1_ILi8192EEEEEEEEEEEC2ERKS6_RKSE_,@function
        .size           $_ZN7cutlass13device_kernelIN5flash19enable_sm80_to_sm89INS1_16FlashAttnBwdSm80INS1_25CollectiveMainloopBwdSm80ILi2ELi2EN4cute5tupleIJNS5_1CILi128EEES8_NS7_ILi64EEEEEENS_6half_tEfNS_4arch4Sm80ELb0ELb1ELb1ELb1ELb1ELb0ELb0ELb0ELi2ELi4ELi4ELi4ELb0EEENS1_24CollectiveEpilogueBwdGQAISA_fSD_Li256ELb1ELb1EEENS1_19SingleTileSchedulerILb1ELb0ELb0ELi128EEEEEEEEEvNT_6ParamsE$_ZN4cute5tupleIJNS0_IJNS0_IJNS_1CILi2EEES2_S2_EEES2_NS0_IJNS0_IJS2_S2_EEES2_EEEEEENS0_IJNS0_IJNS1_ILi1EEENS1_ILi512EEEiEEENS1_ILi4096EEENS0_IJNS0_IJiiEEENS1_ILi8192EEEEEEEEEEEC2ERKS6_RKSE_,($_ZN7cutlass13device_kernelIN5flash19enable_sm80_to_sm89INS1_16FlashAttnBwdSm80INS1_25CollectiveMainloopBwdSm80ILi2ELi2EN4cute5tupleIJNS5_1CILi128EEES8_NS7_ILi64EEEEEENS_6half_tEfNS_4arch4Sm80ELb0ELb1ELb1ELb1ELb1ELb0ELb0ELb0ELi2ELi4ELi4ELi4ELb0EEENS1_24CollectiveEpilogueBwdGQAISA_fSD_Li256ELb1ELb1EEENS1_19SingleTileSchedulerILb1ELb0ELb0ELi128EEEEEEEEEvNT_6ParamsE$_ZN4cute5tupleIJNS0_IJNS0_IJNS_1CILi2EEES2_S2_EEES2_NS0_IJS2_S2_EEEEEENS0_IJNS0_IJNS1_ILi1EEENS1_ILi512EEEiEEENS1_ILi4096EEENS0_IJiiEEEEEEEEC2ERKS5_RKSB_ - $_ZN7cutlass13device_kernelIN5flash19enable_sm80_to_sm89INS1_16FlashAttnBwdSm80INS1_25CollectiveMainloopBwdSm80ILi2ELi2EN4cute5tupleIJNS5_1CILi128EEES8_NS7_ILi64EEEEEENS_6half_tEfNS_4arch4Sm80ELb0ELb1ELb1ELb1ELb1ELb0ELb0ELb0ELi2ELi4ELi4ELi4ELb0EEENS1_24CollectiveEpilogueBwdGQAISA_fSD_Li256ELb1ELb1EEENS1_19SingleTileSchedulerILb1ELb0ELb0ELi128EEEEEEEEEvNT_6ParamsE$_ZN4cute5tupleIJNS0_IJNS0_IJNS_1CILi2EEES2_S2_EEES2_NS0_IJNS0_IJS2_S2_EEES2_EEEEEENS0_IJNS0_IJNS1_ILi1EEENS1_ILi512EEEiEEENS1_ILi4096EEENS0_IJNS0_IJiiEEENS1_ILi8192EEEEEEEEEEEC2ERKS6_RKSE_)
$_ZN7cutlass13device_kernelIN5flash19enable_sm80_to_sm89INS1_16FlashAttnBwdSm80INS1_25CollectiveMainloopBwdSm80ILi2ELi2EN4cute5tupleIJNS5_1CILi128EEES8_NS7_ILi64EEEEEENS_6half_tEfNS_4arch4Sm80ELb0ELb1ELb1ELb1ELb1ELb0ELb0ELb0ELi2ELi4ELi4ELi4ELb0EEENS1_24CollectiveEpilogueBwdGQAISA_fSD_Li256ELb1ELb1EEENS1_19SingleTileSchedulerILb1ELb0ELb0ELi128EEEEEEEEEvNT_6ParamsE$_ZN4cute5tupleIJNS0_IJNS0_IJNS_1CILi2EEES2_S2_EEES2_NS0_IJNS0_IJS2_S2_EEES2_EEEEEENS0_IJNS0_IJNS1_ILi1EEENS1_ILi512EEEiEEENS1_ILi4096EEENS0_IJNS0_IJiiEEENS1_ILi8192EEEEEEEEEEEC2ERKS6_RKSE_:
[----:B------:R-:W-:Y:S01]  /*8c50*/  IADD3 R4, R81, -c[0x0][0x20], RZ ;  /* 0x8000080051047a10 */ /* 0x000fe20007ffe0ff */
[----:B------:R-:W-:Y:S01]  /*8c60*/  IMAD.MOV.U32 R32, RZ, RZ, R6 ;  /* 0x000000ffff207224 */ /* 0x000fe200078e0006 */
[----:B------:R-:W-:-:S03]  /*8c70*/  MOV R33, 0x0 ;  /* 0x0000000000217802 */ /* 0x000fc60000000f00 */
[----:B------:R1:W-:Y:S04]  /*8c80*/  STL [R4], R2 ;  /* 0x0000000204007387 */ /* 0x0003e80000100800 */
[----:B------:R1:W-:Y:S04]  /*8c90*/  STL [R4+0x4], R3 ;  /* 0x0000040304007387 */ /* 0x0003e80000100800 */
[----:B------:R1:W-:Y:S01]  /*8ca0*/  STL [R4+0x8], R5 ;  /* 0x0000080504007387 */ /* 0x0003e20000100800 */
[----:B------:R-:W-:Y:S05]  /*8cb0*/  RET.REL.NODEC R32 `(_ZN7cutlass13device_kernelIN5flash19enable_sm80_to_sm89INS1_16FlashAttnBwdSm80INS1_25CollectiveMainloopBwdSm80ILi2ELi2EN4cute5tupleIJNS5_1CILi128EEES8_NS7_ILi64EEEEEENS_6half_tEfNS_4arch4Sm80ELb0ELb1ELb1ELb1ELb1ELb0ELb0ELb0ELi2ELi4ELi4ELi4ELb0EEENS1_24CollectiveEpilogueBwdGQAISA_fSD_Li256ELb1ELb1EEENS1_19SingleTileSchedulerILb1ELb0ELb0ELi128EEEEEEEEEvNT_6ParamsE) ;  /* 0xffff734020007950 */ /* 0x000fea0003c3ffff */
        .type           $_ZN7cutlass13device_kernelIN5flash19enable_sm80_to_sm89INS1_16FlashAttnBwdSm80INS1_25CollectiveMainloopBwdSm80ILi2ELi2EN4cute5tupleIJNS5_1CILi128EEES8_NS7_ILi64EEEEEENS_6half_tEfNS_4arch4Sm80ELb0ELb1ELb1ELb1ELb1ELb0ELb0ELb0ELi2ELi4ELi4ELi4ELb0EEENS1_24CollectiveEpilogueBwdGQAISA_fSD_Li256ELb1ELb1EEENS1_19SingleTileSchedulerILb1ELb0ELb0ELi128EEEEEEEEEvNT_6ParamsE$_ZN4cute5tupleIJNS0_IJNS0_IJNS_1CILi2EEES2_S2_EEES2_NS0_IJS2_S2_EEEEEENS0_IJNS0_IJNS1_ILi1EEENS1_ILi512EEEiEEENS1_ILi4096EEENS0_IJiiEEEEEEEEC2ERKS5_RKSB_,@function
        .size           $_ZN7cutlass13device_kernelIN5flash19enable_sm80_to_sm89INS1_16FlashAttnBwdSm80INS1_25CollectiveMainloopBwdSm80ILi2ELi2EN4cute5tupleIJNS5_1CILi128EEES8_NS7_ILi64EEEEEENS_6half_tEfNS_4arch4Sm80ELb0ELb1ELb1ELb1ELb1ELb0ELb0ELb0ELi2ELi4ELi4ELi4ELb0EEENS1_24CollectiveEpilogueBwdGQAISA_fSD_Li256ELb1ELb1EEENS1_19SingleTileSchedulerILb1ELb0ELb0ELi128EEEEEEEEEvNT_6ParamsE$_ZN4cute5tupleIJNS0_IJNS0_IJNS_1CILi2EEES2_S2_EEES2_NS0_IJS2_S2_EEEEEENS0_IJNS0_IJNS1_ILi1EEENS1_ILi512EEEiEEENS1_ILi4096EEENS0_IJiiEEEEEEEEC2ERKS5_RKSB_,($_ZN7cutlass13device_kernelIN5flash19enable_sm80_to_sm89INS1_16FlashAttnBwdSm80INS1_25CollectiveMainloopBwdSm80ILi2ELi2EN4cute5tupleIJNS5_1CILi128EEES8_NS7_ILi64EEEEEENS_6half_tEfNS_4arch4Sm80ELb0ELb1ELb1ELb1ELb1ELb0ELb0ELb0ELi2ELi4ELi4ELi4ELb0EEENS1_24CollectiveEpilogueBwdGQAISA_fSD_Li256ELb1ELb1EEENS1_19SingleTileSchedulerILb1ELb0ELb0ELi128EEEEEEEEEvNT_6ParamsE$_ZN4cute5tupleIJNS0_IJNS0_IJNS_1CILi8EEENS1_ILi1EEEEEENS0_IJNS1_ILi2EEEEEEEEENS0_IJNS0_IJS3_NS1_ILi0EEEEEENS0_IJiEEEEEEEEC2ERKS7_RKSB_ - $_ZN7cutlass13device_kernelIN5flash19enable_sm80_to_sm89INS1_16FlashAttnBwdSm80INS1_25CollectiveMainloopBwdSm80ILi2ELi2EN4cute5tupleIJNS5_1CILi128EEES8_NS7_ILi64EEEEEENS_6half_tEfNS_4arch4Sm80ELb0ELb1ELb1ELb1ELb1ELb0ELb0ELb0ELi2ELi4ELi4ELi4ELb0EEENS1_24CollectiveEpilogueBwdGQAISA_fSD_Li256ELb1ELb1EEENS1_19SingleTileSchedulerILb1ELb0ELb0ELi128EEEEEEEEEvNT_6ParamsE$_ZN4cute5tupleIJNS0_IJNS0_IJNS_1CILi2EEES2_S2_EEES2_NS0_IJS2_S2_EEEEEENS0_IJNS0_IJNS1_ILi1EEENS1_ILi512EEEiEEENS1_ILi4096EEENS0_IJiiEEEEEEEEC2ERKS5_RKSB_)
$_ZN7cutlass13device_kernelIN5flash19enable_sm80_to_sm89INS1_16FlashAttnBwdSm80INS1_25CollectiveMainloopBwdSm80ILi2ELi2EN4cute5tupleIJNS5_1CILi128EEES8_NS7_ILi64EEEEEENS_6half_tEfNS_4arch4Sm80ELb0ELb1ELb1ELb1ELb1ELb0ELb0ELb0ELi2ELi4ELi4ELi4ELb0EEENS1_24CollectiveEpilogueBwdGQAISA_fSD_Li256ELb1ELb1EEENS1_19SingleTileSchedulerILb1ELb0ELb0ELi128EEEEEEEEEvNT_6ParamsE$_ZN4cute5tupleIJNS0_IJNS0_IJNS_1CILi2EEES2_S2_EEES2_NS0_IJS2_S2_EEEEEENS0_IJNS0_IJNS1_ILi1EEENS1_ILi512EEEiEEENS1_ILi4096EEENS0_IJiiEEEEEEEEC2ERKS5_RKSB_:
[----:B------:R-:W-:Y:S01]  /*8cc0*/  IADD3 R4, R60, -c[0x0][0x20], RZ ;  /* 0x800008003c047a10 */ /* 0x000fe20007ffe0ff */
[----:B------:R-:W-:Y:S01]  /*8cd0*/  IMAD.MOV.U32 R30, RZ, RZ, R6 ;  /* 0x000000ffff1e7224 */ /* 0x000fe200078e0006 */
[----:B------:R-:W-:-:S03]  /*8ce0*/  MOV R31, 0x0 ;  /* 0x00000000001f7802 */ /* 0x000fc60000000f00 */
[----:B------:R1:W-:Y:S04]  /*8cf0*/  STL [R4], R2 ;  /* 0x0000000204007387 */ /* 0x0003e80000100800 */
[----:B------:R1:W-:Y:S04]  /*8d00*/  STL [R4+0x4], R3 ;  /* 0x0000040304007387 */ /* 0x0003e80000100800 */
[----:B------:R1:W-:Y:S01]  /*8d10*/  STL [R4+0x8], R5 ;  /* 0x0000080504007387 */ /* 0x0003e20000100800 */
[----:B------:R-:W-:Y:S05]  /*8d20*/  RET.REL.NODEC R30 `(_ZN7cutlass13device_kernelIN5flash19enable_sm80_to_sm89INS1_16FlashAttnBwdSm80INS1_25CollectiveMainloopBwdSm80ILi2ELi2EN4cute5tupleIJNS5_1CILi128EEES8_NS7_ILi64EEEEEENS_6half_tEfNS_4arch4Sm80ELb0ELb1ELb1ELb1ELb1ELb0ELb0ELb0ELi2ELi4ELi4ELi4ELb0EEENS1_24CollectiveEpilogueBwdGQAISA_fSD_Li256ELb1ELb1EEENS1_19SingleTileSchedulerILb1ELb0ELb0ELi128EEEEEEEEEvNT_6ParamsE) ;  /* 0xffff72d01e007950 */ /* 0x000fea0003c3ffff */
        .type           $_ZN7cutlass13device_kernelIN5flash19enable_sm80_to_sm89INS1_16FlashAttnBwdSm80INS1_25CollectiveMainloopBwdSm80ILi2ELi2EN4cute5tupleIJNS5_1CILi128EEES8_NS7_ILi64EEEEEENS_6half_tEfNS_4arch4Sm80ELb0ELb1ELb1ELb1ELb1ELb0ELb0ELb0ELi2ELi4ELi4ELi4ELb0EEENS1_24CollectiveEpilogueBwdGQAISA_fSD_Li256ELb1ELb1EEENS1_19SingleTileSchedulerILb1ELb0ELb0ELi128EEEEEEEEEvNT_6ParamsE$_ZN4cute5tupleIJNS0_IJNS0_IJNS_1CILi8EEENS1_ILi1EEEEEENS0_IJNS1_ILi2EEEEEEEEENS0_IJNS0_IJS3_NS1_ILi0EEEEEENS0_IJiEEEEEEEEC2ERKS7_RKSB_,@function
        .size           $_ZN7cutlass13device_kernelIN5flash19enable_sm80_to_sm89INS1_16FlashAttnBwdSm80INS1_25CollectiveMainloopBwdSm80ILi2ELi2EN4cute5tupleIJNS5_1CILi128EEES8_NS7_ILi64EEEEEENS_6half_tEfNS_4arch4Sm80ELb0ELb1ELb1ELb1ELb1ELb0ELb0ELb0ELi2ELi4ELi4ELi4ELb0EEENS1_24CollectiveEpilogueBwdGQAISA_fSD_Li256ELb1ELb1EEENS1_19SingleTileSchedulerILb1ELb0ELb0ELi128EEEEEEEEEvNT_6ParamsE$_ZN4cute5tupleIJNS0_IJNS0_IJNS_1CILi8EEENS1_ILi1EEEEEENS0_IJNS1_ILi2EEEEEEEEENS0_IJNS0_IJS3_NS1_ILi0EEEEEENS0_IJiEEEEEEEEC2ERKS7_RKSB_,($_ZN7cutlass13device_kernelIN5flash19enable_sm80_to_sm89INS1_16FlashAttnBwdSm80INS1_25CollectiveMainloopBwdSm80ILi2ELi2EN4cute5tupleIJNS5_1CILi128EEES8_NS7_ILi64EEEEEENS_6half_tEfNS_4arch4Sm80ELb0ELb1ELb1ELb1ELb1ELb0ELb0ELb0ELi2ELi4ELi4ELi4ELb0EEENS1_24CollectiveEpilogueBwdGQAISA_fSD_Li256ELb1ELb1EEENS1_19SingleTileSchedulerILb1ELb0ELb0ELi128EEEEEEEEEvNT_6ParamsE$_ZN4cute5tupleIJNS0_IJNS0_IJNS_1CILi8EEENS1_ILi1EEEEEENS1_ILi2EEEEEENS0_IJNS0_IJS3_NS1_ILi0EEEEEEiEEEEEC2ERKS6_RKS9_ - $_ZN7cutlass13device_kernelIN5flash19enable_sm80_to_sm89INS1_16FlashAttnBwdSm80INS1_25CollectiveMainloopBwdSm80ILi2ELi2EN4cute5tupleIJNS5_1CILi128EEES8_NS7_ILi64EEEEEENS_6half_tEfNS_4arch4Sm80ELb0ELb1ELb1ELb1ELb1ELb0ELb0ELb0ELi2ELi4ELi4ELi4ELb0EEENS1_24CollectiveEpilogueBwdGQAISA_fSD_Li256ELb1ELb1EEENS1_19SingleTileSchedulerILb1ELb0ELb0ELi128EEEEEEEEEvNT_6ParamsE$_ZN4cute5tupleIJNS0_IJNS0_IJNS_1CILi8EEENS1_ILi1EEEEEENS0_IJNS1_ILi2EEEEEEEEENS0_IJNS0_IJS3_NS1_ILi0EEEEEENS0_IJiEEEEEEEEC2ERKS7_RKSB_)
$_ZN7cutlass13device_kernelIN5flash19enable_sm80_to_sm89INS1_16FlashAttnBwdSm80INS1_25CollectiveMainloopBwdSm80ILi2ELi2EN4cute5tupleIJNS5_1CILi128EEES8_NS7_ILi64EEEEEENS_6half_tEfNS_4arch4Sm80ELb0ELb1ELb1ELb1ELb1ELb0ELb0ELb0ELi2ELi4ELi4ELi4ELb0EEENS1_24CollectiveEpilogueBwdGQAISA_fSD_Li256ELb1ELb1EEENS1_19SingleTileSchedulerILb1ELb0ELb0ELi128EEEEEEEEEvNT_6ParamsE$_ZN4cute5tupleIJNS0_IJNS0_IJNS_1CILi8EEENS1_ILi1EEEEEENS0_IJNS1_ILi2EEEEEEEEENS0_IJNS0_IJS3_NS1_ILi0EEEEEENS0_IJiEEEEEEEEC2ERKS7_RKSB_:
[----:B------:R-:W-:Y:S02]  /*8d30*/  IADD3 R36, R82, -c[0x0][0x20], RZ ;  /* 0x8000080052247a10 */ /* 0x000fe40007ffe0ff */
[----:B------:R-:W-:-:S03]  /*8d40*/  MOV R39, 0x0 ;  /* 0x0000000000277802 */ /* 0x000fc60000000f00 */
[----:B------:R1:W-:Y:S01]  /*8d50*/  STL [R36], R37 ;  /* 0x0000002524007387 */ /* 0x0003e20000100800 */
[----:B------:R-:W-:Y:S05]  /*8d60*/  RET.REL.NODEC R38 `(_ZN7cutlass13device_kernelIN5flash19enable_sm80_to_sm89INS1_16FlashAttnBwdSm80INS1_25CollectiveMainloopBwdSm80ILi2ELi2EN4cute5tupleIJNS5_1CILi128EEES8_NS7_ILi64EEEEEENS_6half_tEfNS_4arch4Sm80ELb0ELb1ELb1ELb1ELb1ELb0ELb0ELb0ELi2ELi4ELi4ELi4ELb0EEENS1_24CollectiveEpilogueBwdGQAISA_fSD_Li256ELb1ELb1EEENS1_19SingleTileSchedulerILb1ELb0ELb0ELi128EEEEEEEEEvNT_6ParamsE) ;  /* 0xffff729026007950 */ /* 0x000fea0003c3ffff */
        .type           $_ZN7cutlass13device_kernelIN5flash19enable_sm80_to_sm89INS1_16FlashAttnBwdSm80INS1_25CollectiveMainloopBwdSm80ILi2ELi2EN4cute5tupleIJNS5_1CILi128EEES8_NS7_ILi64EEEEEENS_6half_tEfNS_4arch4Sm80ELb0ELb1ELb1ELb1ELb1ELb0ELb0ELb0ELi2ELi4ELi4ELi4ELb0EEENS1_24CollectiveEpilogueBwdGQAISA_fSD_Li256ELb1ELb1EEENS1_19SingleTileSchedulerILb1ELb0ELb0ELi128EEEEEEEEEvNT_6ParamsE$_ZN4cute5tupleIJNS0_IJNS0_IJNS_1CILi8EEENS1_ILi1EEEEEENS1_ILi2EEEEEENS0_IJNS0_IJS3_NS1_ILi0EEEEEEiEEEEEC2ERKS6_RKS9_,@function
        .size           $_ZN7cutlass13device_kernelIN5flash19enable_sm80_to_sm89INS1_16FlashAttnBwdSm80INS1_25CollectiveMainloopBwdSm80ILi2ELi2EN4cute5tupleIJNS5_1CILi128EEES8_NS7_ILi64EEEEEENS_6half_tEfNS_4arch4Sm80ELb0ELb1ELb1ELb1ELb1ELb0ELb0ELb0ELi2ELi4ELi4ELi4ELb0EEENS1_24CollectiveEpilogueBwdGQAISA_fSD_Li256ELb1ELb1EEENS1_19SingleTileSchedulerILb1ELb0ELb0ELi128EEEEEEEEEvNT_6ParamsE$_ZN4cute5tupleIJNS0_IJNS0_IJNS_1CILi8EEENS1_ILi1EEEEEENS1_ILi2EEEEEENS0_IJNS0_IJS3_NS1_ILi0EEEEEEiEEEEEC2ERKS6_RKS9_,($_ZN7cutlass13device_kernelIN5flash19enable_sm80_to_sm89INS1_16FlashAttnBwdSm80INS1_25CollectiveMainloopBwdSm80ILi2ELi2EN4cute5tupleIJNS5_1CILi128EEES8_NS7_ILi64EEEEEENS_6half_tEfNS_4arch4Sm80ELb0ELb1ELb1ELb1ELb1ELb0ELb0ELb0ELi2ELi4ELi4ELi4ELb0EEENS1_24CollectiveEpilogueBwdGQAISA_fSD_Li256ELb1ELb1EEENS1_19SingleTileSchedulerILb1ELb0ELb0ELi128EEEEEEEEEvNT_6ParamsE$_ZN4cute5tupleIJNS0_IJNS0_IJNS_1CILi8EEENS1_ILi1EEEEEENS1_ILi2EEENS0_IJS5_S5_EEEEEENS0_IJNS0_IJS3_NS1_ILi0EEEEEENS1_ILi4096EEENS0_IJiiEEEEEEEEC2ERKS7_RKSC_ - $_ZN7cutlass13device_kernelIN5flash19enable_sm80_to_sm89INS1_16FlashAttnBwdSm80INS1_25CollectiveMainloopBwdSm80ILi2ELi2EN4cute5tupleIJNS5_1CILi128EEES8_NS7_ILi64EEEEEENS_6half_tEfNS_4arch4Sm80ELb0ELb1ELb1ELb1ELb1ELb0ELb0ELb0ELi2ELi4ELi4ELi4ELb0EEENS1_24CollectiveEpilogueBwdGQAISA_fSD_Li256ELb1ELb1EEENS1_19SingleTileSchedulerILb1ELb0ELb0ELi128EEEEEEEEEvNT_6ParamsE$_ZN4cute5tupleIJNS0_IJNS0_IJNS_1CILi8EEENS1_ILi1EEEEEENS1_ILi2EEEEEENS0_IJNS0_IJS3_NS1_ILi0EEEEEEiEEEEEC2ERKS6_RKS9_)
$_ZN7cutlass13device_kernelIN5flash19enable_sm80_to_sm89INS1_16FlashAttnBwdSm80INS1_25CollectiveMainloopBwdSm80ILi2ELi2EN4cute5tupleIJNS5_1CILi128EEES8_NS7_ILi64EEEEEENS_6half_tEfNS_4arch4Sm80ELb0ELb1ELb1ELb1ELb1ELb0ELb0ELb0ELi2ELi4ELi4ELi4ELb0EEENS1_24CollectiveEpilogueBwdGQAISA_fSD_Li256ELb1ELb1EEENS1_19SingleTileSchedulerILb1ELb0ELb0ELi128EEEEEEEEEvNT_6ParamsE$_ZN4cute5tupleIJNS0_IJNS0_IJNS_1CILi8EEENS1_ILi1EEEEEENS1_ILi2EEEEEENS0_IJNS0_IJS3_NS1_ILi0EEEEEEiEEEEEC2ERKS6_RKS9_:
[----:B------:R-:W-:Y:S02]  /*8d70*/  IADD3 R2, R82, -c[0x0][0x20], RZ ;  /* 0x8000080052027a10 */ /* 0x000fe40007ffe0ff */
[----:B------:R-:W-:-:S03]  /*8d80*/  MOV R37, 0x0 ;  /* 0x0000000000257802 */ /* 0x000fc60000000f00 */
[----:B------:R1:W-:Y:S01]  /*8d90*/  STL [R2], R3 ;  /* 0x0000000302007387 */ /* 0x0003e20000100800 */
[----:B------:R-:W-:Y:S05]  /*8da0*/  RET.REL.NODEC R36 `(_ZN7cutlass13device_kernelIN5flash19enable_sm80_to_sm89INS1_16FlashAttnBwdSm80INS1_25CollectiveMainloopBwdSm80ILi2ELi2EN4cute5tupleIJNS5_1CILi128EEES8_NS7_ILi64EEEEEENS_6half_tEfNS_4arch4Sm80ELb0ELb1ELb1ELb1ELb1ELb0ELb0ELb0ELi2ELi4ELi4ELi4ELb0EEENS1_24CollectiveEpilogueBwdGQAISA_fSD_Li256ELb1ELb1EEENS1_19SingleTileSchedulerILb1ELb0ELb0ELi128EEEEEEEEEvNT_6ParamsE) ;  /* 0xffff725024007950 */ /* 0x000fea0003c3ffff */
        .type           $_ZN7cutlass13device_kernelIN5flash19enable_sm80_to_sm89INS1_16FlashAttnBwdSm80INS1_25CollectiveMainloopBwdSm80ILi2ELi2EN4cute5tupleIJNS5_1CILi128EEES8_NS7_ILi64EEEEEENS_6half_tEfNS_4arch4Sm80ELb0ELb1ELb1ELb1ELb1ELb0ELb0ELb0ELi2ELi4ELi4ELi4ELb0EEENS1_24CollectiveEpilogueBwdGQAISA_fSD_Li256ELb1ELb1EEENS1_19SingleTileSchedulerILb1ELb0ELb0ELi128EEEEEEEEEvNT_6ParamsE$_ZN4cute5tupleIJNS0_IJNS0_IJNS_1CILi8EEENS1_ILi1EEEEEENS1_ILi2EEENS0_IJS5_S5_EEEEEENS0_IJNS0_IJS3_NS1_ILi0EEEEEENS1_ILi4096EEENS0_IJiiEEEEEEEEC2ERKS7_RKSC_,@function
        .size           $_ZN7cutlass13device_kernelIN5flash19enable_sm80_to_sm89INS1_16FlashAttnBwdSm80INS1_25CollectiveMainloopBwdSm80ILi2ELi2EN4cute5tupleIJNS5_1CILi128EEES8_NS7_ILi64EEEEEENS_6half_tEfNS_4arch4Sm80ELb0ELb1ELb1ELb1ELb1ELb0ELb0ELb0ELi2ELi4ELi4ELi4ELb0EEENS1_24CollectiveEpilogueBwdGQAISA_fSD_Li256ELb1ELb1EEENS1_19SingleTileSchedulerILb1ELb0ELb0ELi128EEEEEEEEEvNT_6ParamsE$_ZN4cute5tupleIJNS0_IJNS0_IJNS_1CILi8EEENS1_ILi1EEEEEENS1_ILi2EEENS0_IJS5_S5_EEEEEENS0_IJNS0_IJS3_NS1_ILi0EEEEEENS1_ILi4096EEENS0_IJiiEEEEEEEEC2ERKS7_RKSC_,($_ZN7cutlass13device_kernelIN5flash19enable_sm80_to_sm89INS1_16FlashAttnBwdSm80INS1_25CollectiveMainloopBwdSm80ILi2ELi2EN4cute5tupleIJNS5_1CILi128EEES8_NS7_ILi64EEEEEENS_6half_tEfNS_4arch4Sm80ELb0ELb1ELb1ELb1ELb1ELb0ELb0ELb0ELi2ELi4ELi4ELi4ELb0EEENS1_24CollectiveEpilogueBwdGQAISA_fSD_Li256ELb1ELb1EEENS1_19SingleTileSchedulerILb1ELb0ELb0ELi128EEEEEEEEEvNT_6ParamsE$_ZN4cute5tupleIJNS0_IJNS0_IJNS_1CILi8EEENS1_ILi1EEEEEENS1_ILi2EEES2_EEENS0_IJNS0_IJS3_NS1_ILi0EEEEEEiNS1_ILi1024EEEEEEEEC2ERKS6_RKSA_ - $_ZN7cutlass13device_kernelIN5flash19enable_sm80_to_sm89INS1_16FlashAttnBwdSm80INS1_25CollectiveMainloopBwdSm80ILi2ELi2EN4cute5tupleIJNS5_1CILi128EEES8_NS7_ILi64EEEEEENS_6half_tEfNS_4arch4Sm80ELb0ELb1ELb1ELb1ELb1ELb0ELb0ELb0ELi2ELi4ELi4ELi4ELb0EEENS1_24CollectiveEpilogueBwdGQAISA_fSD_Li256ELb1ELb1EEENS1_19SingleTileSchedulerILb1ELb0ELb0ELi128EEEEEEEEEvNT_6ParamsE$_ZN4cute5tupleIJNS0_IJNS0_IJNS_1CILi8EEENS1_ILi1EEEEEENS1_ILi2EEENS0_IJS5_S5_EEEEEENS0_IJNS0_IJS3_NS1_ILi0EEEEEENS1_ILi4096EEENS0_IJiiEEEEEEEEC2ERKS7_RKSC_)
$_ZN7cutlass13device_kernelIN5flash19enable_sm80_to_sm89INS1_16FlashAttnBwdSm80INS1_25CollectiveMainloopBwdSm80ILi2ELi2EN4cute5tupleIJNS5_1CILi128EEES8_NS7_ILi64EEEEEENS_6half_tEfNS_4arch4Sm80ELb0ELb1ELb1ELb1ELb1ELb0ELb0ELb0ELi2ELi4ELi4ELi4ELb0EEENS1_24CollectiveEpilogueBwdGQAISA_fSD_Li256ELb1ELb1EEENS1_19SingleTileSchedulerILb1ELb0ELb0ELi128EEEEEEEEEvNT_6ParamsE$_ZN4cute5tupleIJNS0_IJNS0_IJNS_1CILi8EEENS1_ILi1EEEEEENS1_ILi2EEENS0_IJS5_S5_EEEEEENS0_IJNS0_IJS3_NS1_ILi0EEEEEENS1_ILi4096EEENS0_IJiiEEEEEEEEC2ERKS7_RKSC_:
[----:B------:R-:W-:Y:S01]  /*8db0*/  IADD3 R2, R60, -c[0x0][0x20], RZ ;  /* 0x800008003c027a10 */ /* 0x000fe20007ffe0ff */
[----:B------:R-:W-:Y:S01]  /*8dc0*/  IMAD.MOV.U32 R14, RZ, RZ, R4 ;  /* 0x000000ffff0e7224 */ /* 0x000fe200078e0004 */
[----:B------:R-:W-:-:S03]  /*8dd0*/  MOV R15, 0x0 ;  /* 0x00000000000f7802 */ /* 0x000fc60000000f00 */
[----:B------:R1:W-:Y:S04]  /*8de0*/  STL [R2], R5 ;  /* 0x0000000502007387 */ /* 0x0003e80000100800 */
[----:B------:R1:W-:Y:S01]  /*8df0*/  STL [R2+0x4], R3 ;  /* 0x0000040302007387 */ /* 0x0003e20000100800 */
[----:B------:R-:W-:Y:S05]  /*8e00*/  RET.REL.NODEC R14 `(_ZN7cutlass13device_kernelIN5flash19enable_sm80_to_sm89INS1_16FlashAttnBwdSm80INS1_25CollectiveMainloopBwdSm80ILi2ELi2EN4cute5tupleIJNS5_1CILi128EEES8_NS7_ILi64EEEEEENS_6half_tEfNS_4arch4Sm80ELb0ELb1ELb1ELb1ELb1ELb0ELb0ELb0ELi2ELi4ELi4ELi4ELb0EEENS1_24CollectiveEpilogueBwdGQAISA_fSD_Li256ELb1ELb1EEENS1_19SingleTileSchedulerILb1ELb0ELb0ELi128EEEEEEEEEvNT_6ParamsE) ;  /* 0xffff71f00e007950 */ /* 0x000fea0003c3ffff */
        .type           $_ZN7cutlass13device_kernelIN5flash19enable_sm80_to_sm89INS1_16FlashAttnBwdSm80INS1_25CollectiveMainloopBwdSm80ILi2ELi2EN4cute5tupleIJNS5_1CILi128EEES8_NS7_ILi64EEEEEENS_6half_tEfNS_4arch4Sm80ELb0ELb1ELb1ELb1ELb1ELb0ELb0ELb0ELi2ELi4ELi4ELi4ELb0EEENS1_24CollectiveEpilogueBwdGQAISA_fSD_Li256ELb1ELb1EEENS1_19SingleTileSchedulerILb1ELb0ELb0ELi128EEEEEEEEEvNT_6ParamsE$_ZN4cute5tupleIJNS0_IJNS0_IJNS_1CILi8EEENS1_ILi1EEEEEENS1_ILi2EEES2_EEENS0_IJNS0_IJS3_NS1_ILi0EEEEEEiNS1_ILi1024EEEEEEEEC2ERKS6_RKSA_,@function
        .size           $_ZN7cutlass13device_kernelIN5flash19enable_sm80_to_sm89INS1_16FlashAttnBwdSm80INS1_25CollectiveMainloopBwdSm80ILi2ELi2EN4cute5tupleIJNS5_1CILi128EEES8_NS7_ILi64EEEEEENS_6half_tEfNS_4arch4Sm80ELb0ELb1ELb1ELb1ELb1ELb0ELb0ELb0ELi2ELi4ELi4ELi4ELb0EEENS1_24CollectiveEpilogueBwdGQAISA_fSD_Li256ELb1ELb1EEENS1_19SingleTileSchedulerILb1ELb0ELb0ELi128EEEEEEEEEvNT_6ParamsE$_ZN4cute5tupleIJNS0_IJNS0_IJNS_1CILi8EEENS1_ILi1EEEEEENS1_ILi2EEES2_EEENS0_IJNS0_IJS3_NS1_ILi0EEEEEEiNS1_ILi1024EEEEEEEEC2ERKS6_RKSA_,($_ZN7cutlass13device_kernelIN5flash19enable_sm80_to_sm89INS1_16FlashAttnBwdSm80INS1_25CollectiveMainloopBwdSm80ILi2ELi2EN4cute5tupleIJNS5_1CILi128EEES8_NS7_ILi64EEEEEENS_6half_tEfNS_4arch4Sm80ELb0ELb1ELb1ELb1ELb1ELb0ELb0ELb0ELi2ELi4ELi4ELi4ELb0EEENS1_24CollectiveEpilogueBwdGQAISA_fSD_Li256ELb1ELb1EEENS1_19SingleTileSchedulerILb1ELb0ELb0ELi128EEEEEEEEEvNT_6ParamsE$_ZN4cute5tupleIJNS0_IJNS_1CILi16EEENS1_ILi2EEES3_S3_NS1_ILi4EEES3_EEENS0_IJNS1_ILi1EEEiiiNS1_ILi144EEENS1_ILi512EEEEEEEEC2ERKS5_RKS9_ - $_ZN7cutlass13device_kernelIN5flash19enable_sm80_to_sm89INS1_16FlashAttnBwdSm80INS1_25CollectiveMainloopBwdSm80ILi2ELi2EN4cute5tupleIJNS5_1CILi128EEES8_NS7_ILi64EEEEEENS_6half_tEfNS_4arch4Sm80ELb0ELb1ELb1ELb1ELb1ELb0ELb0ELb0ELi2ELi4ELi4ELi4ELb0EEENS1_24CollectiveEpilogueBwdGQAISA_fSD_Li256ELb1ELb1EEENS1_19SingleTileSchedulerILb1ELb0ELb0ELi128EEEEEEEEEvNT_6ParamsE$_ZN4cute5tupleIJNS0_IJNS0_IJNS_1CILi8EEENS1_ILi1EEEEEENS1_ILi2EEES2_EEENS0_IJNS0_IJS3_NS1_ILi0EEEEEEiNS1_ILi1024EEEEEEEEC2ERKS6_RKSA_)
$_ZN7cutlass13device_kernelIN5flash19enable_sm80_to_sm89INS1_16FlashAttnBwdSm80INS1_25CollectiveMainloopBwdSm80ILi2ELi2EN4cute5tupleIJNS5_1CILi128EEES8_NS7_ILi64EEEEEENS_6half_tEfNS_4arch4Sm80ELb0ELb1ELb1ELb1ELb1ELb0ELb0ELb0ELi2ELi4ELi4ELi4ELb0EEENS1_24CollectiveEpilogueBwdGQAISA_fSD_Li256ELb1ELb1EEENS1_19SingleTileSchedulerILb1ELb0ELb0ELi128EEEEEEEEEvNT_6ParamsE$_ZN4cute5tupleIJNS0_IJNS0_IJNS_1CILi8EEENS1_ILi1EEEEEENS1_ILi2EEES2_EEENS0_IJNS0_IJS3_NS1_ILi0EEEEEEiNS1_ILi1024EEEEEEEEC2ERKS6_RKSA_:
[----:B------:R-:W-:Y:S01]  /*8e10*/  IADD3 R2, R60, -c[0x0][0x20], RZ ;  /* 0x800008003c027a10 */ /* 0x000fe20007ffe0ff */
[----:B------:R-:W-:Y:S01]  /*8e20*/  IMAD.MOV.U32 R12, RZ, RZ, R4 ;  /* 0x000000ffff0c7224 */ /* 0x000fe200078e0004 */
[----:B------:R-:W-:-:S03]  /*8e30*/  MOV R13, 0x0 ;  /* 0x00000000000d7802 */ /* 0x000fc60000000f00 */
[----:B------:R1:W-:Y:S01]  /*8e40*/  STL [R2], R3 ;  /* 0x0000000302007387 */ /* 0x0003e20000100800 */
[----:B------:R-:W-:Y:S05]  /*8e50*/  RET.REL.NODEC R12 `(_ZN7cutlass13device_kernelIN5flash19enable_sm80_to_sm89INS1_16FlashAttnBwdSm80INS1_25CollectiveMainloopBwdSm80ILi2ELi2EN4cute5tupleIJNS5_1CILi128EEES8_NS7_ILi64EEEEEENS_6half_tEfNS_4arch4Sm80ELb0ELb1ELb1ELb1ELb1ELb0ELb0ELb0ELi2ELi4ELi4ELi4ELb0EEENS1_24CollectiveEpilogueBwdGQAISA_fSD_Li256ELb1ELb1EEENS1_19SingleTileSchedulerILb1ELb0ELb0ELi128EEEEEEEEEvNT_6ParamsE) ;  /* 0xffff71a00c007950 */ /* 0x000fea0003c3ffff */
        .type           $_ZN7cutlass13device_kernelIN5flash19enable_sm80_to_sm89INS1_16FlashAttnBwdSm80INS1_25CollectiveMainloopBwdSm80ILi2ELi2EN4cute5tupleIJNS5_1CILi128EEES8_NS7_ILi64EEEEEENS_6half_tEfNS_4arch4Sm80ELb0ELb1ELb1ELb1ELb1ELb0ELb0ELb0ELi2ELi4ELi4ELi4ELb0EEENS1_24CollectiveEpilogueBwdGQAISA_fSD_Li256ELb1ELb1EEENS1_19SingleTileSchedulerILb1ELb0ELb0ELi128EEEEEEEEEvNT_6ParamsE$_ZN4cute5tupleIJNS0_IJNS_1CILi16EEENS1_ILi2EEES3_S3_NS1_ILi4EEES3_EEENS0_IJNS1_ILi1EEEiiiNS1_ILi144EEENS1_ILi512EEEEEEEEC2ERKS5_RKS9_,@function
        .size           $_ZN7cutlass13device_kernelIN5flash19enable_sm80_to_sm89INS1_16FlashAttnBwdSm80INS1_25CollectiveMainloopBwdSm80ILi2ELi2EN4cute5tupleIJNS5_1CILi128EEES8_NS7_ILi64EEEEEENS_6half_tEfNS_4arch4Sm80ELb0ELb1ELb1ELb1ELb1ELb0ELb0ELb0ELi2ELi4ELi4ELi4ELb0EEENS1_24CollectiveEpilogueBwdGQAISA_fSD_Li256ELb1ELb1EEENS1_19SingleTileSchedulerILb1ELb0ELb0ELi128EEEEEEEEEvNT_6ParamsE$_ZN4cute5tupleIJNS0_IJNS_1CILi16EEENS1_ILi2EEES3_S3_NS1_ILi4EEES3_EEENS0_IJNS1_ILi1EEEiiiNS1_ILi144EEENS1_ILi512EEEEEEEEC2ERKS5_RKS9_,($_ZN7cutlass13device_kernelIN5flash19enable_sm80_to_sm89INS1_16FlashAttnBwdSm80INS1_25CollectiveMainloopBwdSm80ILi2ELi2EN4cute5tupleIJNS5_1CILi128EEES8_NS7_ILi64EEEEEENS_6half_tEfNS_4arch4Sm80ELb0ELb1ELb1ELb1ELb1ELb0ELb0ELb0ELi2ELi4ELi4ELi4ELb0EEENS1_24CollectiveEpilogueBwdGQAISA_fSD_Li256ELb1ELb1EEENS1_19SingleTileSchedulerILb1ELb0ELb0ELi128EEEEEEEEEvNT_6ParamsE$_ZN4cute5tupleIJNS0_IJNS_1CILi2EEEEEENS0_IJiEEEEEC2ERKS3_RKS4_ - $_ZN7cutlass13device_kernelIN5flash19enable_sm80_to_sm89INS1_16FlashAttnBwdSm80INS1_25CollectiveMainloopBwdSm80ILi2ELi2EN4cute5tupleIJNS5_1CILi128EEES8_NS7_ILi64EEEEEENS_6half_tEfNS_4arch4Sm80ELb0ELb1ELb1ELb1ELb1ELb0ELb0ELb0ELi2ELi4ELi4ELi4ELb0EEENS1_24CollectiveEpilogueBwdGQAISA_fSD_Li256ELb1ELb1EEENS1_19SingleTileSchedulerILb1ELb0ELb0ELi128EEEEEEEEEvNT_6ParamsE$_ZN4cute5tupleIJNS0_IJNS_1CILi16EEENS1_ILi2EEES3_S3_NS1_ILi4EEES3_EEENS0_IJNS1_ILi1EEEiiiNS1_ILi144EEENS1_ILi512EEEEEEEEC2ERKS5_RKS9_)
$_ZN7cutlass13device_kernelIN5flash19enable_sm80_to_sm89INS1_16FlashAttnBwdSm80INS1_25CollectiveMainloopBwdSm80ILi2ELi2EN4cute5tupleIJNS5_1CILi128EEES8_NS7_ILi64EEEEEENS_6half_tEfNS_4arch4Sm80ELb0ELb1ELb1ELb1ELb1ELb0ELb0ELb0ELi2ELi4ELi4ELi4ELb0EEENS1_24CollectiveEpilogueBwdGQAISA_fSD_Li256ELb1ELb1EEENS1_19SingleTileSchedulerILb1ELb0ELb0ELi128EEEEEEEEEvNT_6ParamsE$_ZN4cute5tupleIJNS0_IJNS_1CILi16EEENS1_ILi2EEES3_S3_NS1_ILi4EEES3_EEENS0_IJNS1_ILi1EEEiiiNS1_ILi144EEENS1_ILi512EEEEEEEEC2ERKS5_RKS9_:
[----:B------:R-:W-:Y:S01]  /*8e60*/  IADD3 R4, R83, -c[0x0][0x20], RZ ;  /* 0x8000080053047a10 */ /* 0x000fe20007ffe0ff */
[----:B------:R-:W-:Y:S01]  /*8e70*/  IMAD.MOV.U32 R26, RZ, RZ, R12 ;  /* 0x000000ffff1a7224 */ /* 0x000fe200078e000c */
[----:B------:R-:W-:-:S03]  /*8e80*/  MOV R27, 0x0 ;  /* 0x00000000001b7802 */ /* 0x000fc60000000f00 */
[----:B------:R1:W-:Y:S04]  /*8e90*/  STL [R4], R2 ;  /* 0x0000000204007387 */ /* 0x0003e80000100800 */
[----:B------:R1:W-:Y:S04]  /*8ea0*/  STL [R4+0x4], R3 ;  /* 0x0000040304007387 */ /* 0x0003e80000100800 */
[----:B------:R1:W-:Y:S01]  /*8eb0*/  STL [R4+0x8], R5 ;  /* 0x0000080504007387 */ /* 0x0003e20000100800 */
[----:B------:R-:W-:Y:S05]  /*8ec0*/  RET.REL.NODEC R26 `(_ZN7cutlass13device_kernelIN5flash19enable_sm80_to_sm89INS1_16FlashAttnBwdSm80INS1_25CollectiveMainloopBwdSm80ILi2ELi2EN4cute5tupleIJNS5_1CILi128EEES8_NS7_ILi64EEEEEENS_6half_tEfNS_4arch4Sm80ELb0ELb1ELb1ELb1ELb1ELb0ELb0ELb0ELi2ELi4ELi4ELi4ELb0EEENS1_24CollectiveEpilogueBwdGQAISA_fSD_Li256ELb1ELb1EEENS1_19SingleTileSchedulerILb1ELb0ELb0ELi128EEEEEEEEEvNT_6ParamsE) ;  /* 0xffff71301a007950 */ /* 0x000fea0003c3ffff */
        .type           $_ZN7cutlass13device_kernelIN5flash19enable_sm80_to_sm89INS1_16FlashAttnBwdSm80INS1_25CollectiveMainloopBwdSm80ILi2ELi2EN4cute5tupleIJNS5_1CILi128EEES8_NS7_ILi64EEEEEENS_6half_tEfNS_4arch4Sm80ELb0ELb1ELb1ELb1ELb1ELb0ELb0ELb0ELi2ELi4ELi4ELi4ELb0EEENS1_24CollectiveEpilogueBwdGQAISA_fSD_Li256ELb1ELb1EEENS1_19SingleTileSchedulerILb1ELb0ELb0ELi128EEEEEEEEEvNT_6ParamsE$_ZN4cute5tupleIJNS0_IJNS_1CILi2EEEEEENS0_IJiEEEEEC2ERKS3_RKS4_,@function
        .size           $_ZN7cutlass13device_kernelIN5flash19enable_sm80_to_sm89INS1_16FlashAttnBwdSm80INS1_25CollectiveMainloopBwdSm80ILi2ELi2EN4cute5tupleIJNS5_1CILi128EEES8_NS7_ILi64EEEEEENS_6half_tEfNS_4arch4Sm80ELb0ELb1ELb1ELb1ELb1ELb0ELb0ELb0ELi2ELi4ELi4ELi4ELb0EEENS1_24CollectiveEpilogueBwdGQAISA_fSD_Li256ELb1ELb1EEENS1_19SingleTileSchedulerILb1ELb0ELb0ELi128EEEEEEEEEvNT_6ParamsE$_ZN4cute5tupleIJNS0_IJNS_1CILi2EEEEEENS0_IJiEEEEEC2ERKS3_RKS4_,($_ZN7cutlass13device_kernelIN5flash19enable_sm80_to_sm89INS1_16FlashAttnBwdSm80INS1_25CollectiveMainloopBwdSm80ILi2ELi2EN4cute5tupleIJNS5_1CILi128EEES8_NS7_ILi64EEEEEENS_6half_tEfNS_4arch4Sm80ELb0ELb1ELb1ELb1ELb1ELb0ELb0ELb0ELi2ELi4ELi4ELi4ELb0EEENS1_24CollectiveEpilogueBwdGQAISA_fSD_Li256ELb1ELb1EEENS1_19SingleTileSchedulerILb1ELb0ELb0ELi128EEEEEEEEEvNT_6ParamsE$_ZN4cute5tupleIJNS0_IJNS_1CILi8EEENS0_IJNS1_ILi2EEES3_S3_EEENS1_ILi1EEES4_S5_EEENS0_IJS5_NS0_IJS2_iiEEENS1_ILi64EEENS0_IJiNS1_ILi144EEENS1_ILi288EEEEEENS1_ILi512EEEEEEEEC2ERKS6_RKSD_ - $_ZN7cutlass13device_kernelIN5flash19enable_sm80_to_sm89INS1_16FlashAttnBwdSm80INS1_25CollectiveMainloopBwdSm80ILi2ELi2EN4cute5tupleIJNS5_1CILi128EEES8_NS7_ILi64EEEEEENS_6half_tEfNS_4arch4Sm80ELb0ELb1ELb1ELb1ELb1ELb0ELb0ELb0ELi2ELi4ELi4ELi4ELb0EEENS1_24CollectiveEpilogueBwdGQAISA_fSD_Li256ELb1ELb1EEENS1_19SingleTileSchedulerILb1ELb0ELb0ELi128EEEEEEEEEvNT_6ParamsE$_ZN4cute5tupleIJNS0_IJNS_1CILi2EEEEEENS0_IJiEEEEEC2ERKS3_RKS4_)
$_ZN7cutlass13device_kernelIN5flash19enable_sm80_to_sm89INS1_16FlashAttnBwdSm80INS1_25CollectiveMainloopBwdSm80ILi2ELi2EN4cute5tupleIJNS5_1CILi128EEES8_NS7_ILi64EEEEEENS_6half_tEfNS_4arch4Sm80ELb0ELb1ELb1ELb1ELb1ELb0ELb0ELb0ELi2ELi4ELi4ELi4ELb0EEENS1_24CollectiveEpilogueBwdGQAISA_fSD_Li256ELb1ELb1EEENS1_19SingleTileSchedulerILb1ELb0ELb0ELi128EEEEEEEEEvNT_6ParamsE$_ZN4cute5tupleIJNS0_IJNS_1CILi2EEEEEENS0_IJiEEEEEC2ERKS3_RKS4_:
[----:B------:R-:W-:Y:S02]  /*8ed0*/  IADD3 R10, R83, -c[0x0][0x20], RZ ;  /* 0x80000800530a7a10 */ /* 0x000fe40007ffe0ff */
[----:B------:R-:W-:-:S03]  /*8ee0*/  MOV R13, 0x0 ;  /* 0x00000000000d7802 */ /* 0x000fc60000000f00 */
[----:B------:R1:W-:Y:S01]  /*8ef0*/  STL [R10], R11 ;  /* 0x0000000b0a007387 */ /* 0x0003e20000100800 */
[----:B------:R-:W-:Y:S05]  /*8f00*/  RET.REL.NODEC R12 `(_ZN7cutlass13device_kernelIN5flash19enable_sm80_to_sm89INS1_16FlashAttnBwdSm80INS1_25CollectiveMainloopBwdSm80ILi2ELi2EN4cute5tupleIJNS5_1CILi128EEES8_NS7_ILi64EEEEEENS_6half_tEfNS_4arch4Sm80ELb0ELb1ELb1ELb1ELb1ELb0ELb0ELb0ELi2ELi4ELi4ELi4ELb0EEENS1_24CollectiveEpilogueBwdGQAISA_fSD_Li256ELb1ELb1EEENS1_19SingleTileSchedulerILb1ELb0ELb0ELi128EEEEEEEEEvNT_6ParamsE) ;  /* 0xffff70f00c007950 */ /* 0x000fea0003c3ffff */
        .type           $_ZN7cutlass13device_kernelIN5flash19enable_sm80_to_sm89INS1_16FlashAttnBwdSm80INS1_25CollectiveMainloopBwdSm80ILi2ELi2EN4cute5tupleIJNS5_1CILi128EEES8_NS7_ILi64EEEEEENS_6half_tEfNS_4arch4Sm80ELb0ELb1ELb1ELb1ELb1ELb0ELb0ELb0ELi2ELi4ELi4ELi4ELb0EEENS1_24CollectiveEpilogueBwdGQAISA_fSD_Li256ELb1ELb1EEENS1_19SingleTileSchedulerILb1ELb0ELb0ELi128EEEEEEEEEvNT_6ParamsE$_ZN4cute5tupleIJNS0_IJNS_1CILi8EEENS0_IJNS1_ILi2EEES3_S3_EEENS1_ILi1EEES4_S5_EEENS0_IJS5_NS0_IJS2_iiEEENS1_ILi64EEENS0_IJiNS1_ILi144EEENS1_ILi288EEEEEENS1_ILi512EEEEEEEEC2ERKS6_RKSD_,@function
        .size           $_ZN7cutlass13device_kernelIN5flash19enable_sm80_to_sm89INS1_16FlashAttnBwdSm80INS1_25CollectiveMainloopBwdSm80ILi2ELi2EN4cute5tupleIJNS5_1CILi128EEES8_NS7_ILi64EEEEEENS_6half_tEfNS_4arch4Sm80ELb0ELb1ELb1ELb1ELb1ELb0ELb0ELb0ELi2ELi4ELi4ELi4ELb0EEENS1_24CollectiveEpilogueBwdGQAISA_fSD_Li256ELb1ELb1EEENS1_19SingleTileSchedulerILb1ELb0ELb0ELi128EEEEEEEEEvNT_6ParamsE$_ZN4cute5tupleIJNS0_IJNS_1CILi8EEENS0_IJNS1_ILi2EEES3_S3_EEENS1_ILi1EEES4_S5_EEENS0_IJS5_NS0_IJS2_iiEEENS1_ILi64EEENS0_IJiNS1_ILi144EEENS1_ILi288EEEEEENS1_ILi512EEEEEEEEC2ERKS6_RKSD_,($_ZN7cutlass13device_kernelIN5flash19enable_sm80_to_sm89INS1_16FlashAttnBwdSm80INS1_25CollectiveMainloopBwdSm80ILi2ELi2EN4cute5tupleIJNS5_1CILi128EEES8_NS7_ILi64EEEEEENS_6half_tEfNS_4arch4Sm80ELb0ELb1ELb1ELb1ELb1ELb0ELb0ELb0ELi2ELi4ELi4ELi4ELb0EEENS1_24CollectiveEpilogueBwdGQAISA_fSD_Li256ELb1ELb1EEENS1_19SingleTileSchedulerILb1ELb0ELb0ELi128EEEEEEEEEvNT_6ParamsE$_ZN4cute5tupleIJNS0_IJNS_1CILi8EEENS0_IJNS1_ILi2EEES3_S3_EEENS1_ILi1EEES4_S5_EEENS0_IJS5_NS0_IJiiiEEENS1_ILi64EEENS0_IJNS1_ILi72EEENS1_ILi144EEENS1_ILi288EEEEEENS1_ILi512EEEEEEEEC2ERKS6_RKSE_ - $_ZN7cutlass13device_kernelIN5flash19enable_sm80_to_sm89INS1_16FlashAttnBwdSm80INS1_25CollectiveMainloopBwdSm80ILi2ELi2EN4cute5tupleIJNS5_1CILi128EEES8_NS7_ILi64EEEEEENS_6half_tEfNS_4arch4Sm80ELb0ELb1ELb1ELb1ELb1ELb0ELb0ELb0ELi2ELi4ELi4ELi4ELb0EEENS1_24CollectiveEpilogueBwdGQAISA_fSD_Li256ELb1ELb1EEENS1_19SingleTileSchedulerILb1ELb0ELb0ELi128EEEEEEEEEvNT_6ParamsE$_ZN4cute5tupleIJNS0_IJNS_1CILi8EEENS0_IJNS1_ILi2EEES3_S3_EEENS1_ILi1EEES4_S5_EEENS0_IJS5_NS0_IJS2_iiEEENS1_ILi64EEENS0_IJiNS1_ILi144EEENS1_ILi288EEEEEENS1_ILi512EEEEEEEEC2ERKS6_RKSD_)
$_ZN7cutlass13device_kernelIN5flash19enable_sm80_to_sm89INS1_16FlashAttnBwdSm80INS1_25CollectiveMainloopBwdSm80ILi2ELi2EN4cute5tupleIJNS5_1CILi128EEES8_NS7_ILi64EEEEEENS_6half_tEfNS_4arch4Sm80ELb0ELb1ELb1ELb1ELb1ELb0ELb0ELb0ELi2ELi4ELi4ELi4ELb0EEENS1_24CollectiveEpilogueBwdGQAISA_fSD_Li256ELb1ELb1EEENS1_19SingleTileSchedulerILb1ELb0ELb0ELi128EEEEEEEEEvNT_6ParamsE$_ZN4cute5tupleIJNS0_IJNS_1CILi8EEENS0_IJNS1_ILi2EEES3_S3_EEENS1_ILi1EEES4_S5_EEENS0_IJS5_NS0_IJS2_iiEEENS1_ILi64EEENS0_IJiNS1_ILi144EEENS1_ILi288EEEEEENS1_ILi512EEEEEEEEC2ERKS6_RKSD_:
[----:B------:R-:W-:Y:S01]  /*8f10*/  IADD3 R4, R81, -c[0x0][0x20], RZ ;  /* 0x8000080051047a10 */ /* 0x000fe20007ffe0ff */
[----:B------:R-:W-:Y:S01]  /*8f20*/  IMAD.MOV.U32 R34, RZ, RZ, R26 ;  /* 0x000000ffff227224 */ /* 0x000fe200078e001a */
[----:B------:R-:W-:-:S03]  /*8f30*/  MOV R35, 0x0 ;  /* 0x0000000000237802 */ /* 0x000fc60000000f00 */
[----:B------:R1:W-:Y:S04]  /*8f40*/  STL [R4], R2 ;  /* 0x0000000204007387 */ /* 0x0003e80000100800 */
[----:B------:R1:W-:Y:S04]  /*8f50*/  STL [R4+0x4], R3 ;  /* 0x0000040304007387 */ /* 0x0003e80000100800 */
[----:B------:R1:W-:Y:S01]  /*8f60*/  STL [R4+0x8], R5 ;  /* 0x0000080504007387 */ /* 0x0003e20000100800 */
[----:B------:R-:W-:Y:S05]  /*8f70*/  RET.REL.NODEC R34 `(_ZN7cutlass13device_kernelIN5flash19enable_sm80_to_sm89INS1_16FlashAttnBwdSm80INS1_25CollectiveMainloopBwdSm80ILi2ELi2EN4cute5tupleIJNS5_1CILi128EEES8_NS7_ILi64EEEEEENS_6half_tEfNS_4arch4Sm80ELb0ELb1ELb1ELb1ELb1ELb0ELb0ELb0ELi2ELi4ELi4ELi4ELb0EEENS1_24CollectiveEpilogueBwdGQAISA_fSD_Li256ELb1ELb1EEENS1_19SingleTileSchedulerILb1ELb0ELb0ELi128EEEEEEEEEvNT_6ParamsE) ;  /* 0xffff708022007950 */ /* 0x000fea0003c3ffff */
        .type           $_ZN7cutlass13device_kernelIN5flash19enable_sm80_to_sm89INS1_16FlashAttnBwdSm80INS1_25CollectiveMainloopBwdSm80ILi2ELi2EN4cute5tupleIJNS5_1CILi128EEES8_NS7_ILi64EEEEEENS_6half_tEfNS_4arch4Sm80ELb0ELb1ELb1ELb1ELb1ELb0ELb0ELb0ELi2ELi4ELi4ELi4ELb0EEENS1_24CollectiveEpilogueBwdGQAISA_fSD_Li256ELb1ELb1EEENS1_19SingleTileSchedulerILb1ELb0ELb0ELi128EEEEEEEEEvNT_6ParamsE$_ZN4cute5tupleIJNS0_IJNS_1CILi8EEENS0_IJNS1_ILi2EEES3_S3_EEENS1_ILi1EEES4_S5_EEENS0_IJS5_NS0_IJiiiEEENS1_ILi64EEENS0_IJNS1_ILi72EEENS1_ILi144EEENS1_ILi288EEEEEENS1_ILi512EEEEEEEEC2ERKS6_RKSE_,@function
        .size           $_ZN7cutlass13device_kernelIN5flash19enable_sm80_to_sm89INS1_16FlashAttnBwdSm80INS1_25CollectiveMainloopBwdSm80ILi2ELi2EN4cute5tupleIJNS5_1CILi128EEES8_NS7_ILi64EEEEEENS_6half_tEfNS_4arch4Sm80ELb0ELb1ELb1ELb1ELb1ELb0ELb0ELb0ELi2ELi4ELi4ELi4ELb0EEENS1_24CollectiveEpilogueBwdGQAISA_fSD_Li256ELb1ELb1EEENS1_19SingleTileSchedulerILb1ELb0ELb0ELi128EEEEEEEEEvNT_6ParamsE$_ZN4cute5tupleIJNS0_IJNS_1CILi8EEENS0_IJNS1_ILi2EEES3_S3_EEENS1_ILi1EEES4_S5_EEENS0_IJS5_NS0_IJiiiEEENS1_ILi64EEENS0_IJNS1_ILi72EEENS1_ILi144EEENS1_ILi288EEEEEENS1_ILi512EEEEEEEEC2ERKS6_RKSE_,($_ZN7cutlass13device_kernelIN5flash19enable_sm80_to_sm89INS1_16FlashAttnBwdSm80INS1_25CollectiveMainloopBwdSm80ILi2ELi2EN4cute5tupleIJNS5_1CILi128EEES8_NS7_ILi64EEEEEENS_6half_tEfNS_4arch4Sm80ELb0ELb1ELb1ELb1ELb1ELb0ELb0ELb0ELi2ELi4ELi4ELi4ELb0EEENS1_24CollectiveEpilogueBwdGQAISA_fSD_Li256ELb1ELb1EEENS1_19SingleTileSchedulerILb1ELb0ELb0ELi128EEEEEEEEEvNT_6ParamsE$_ZN4cute5tupleIJNS0_IJNS_1CILi8EEENS1_ILi2EEES3_S3_S2_S3_EEENS0_IJNS1_ILi1EEEiiiNS1_ILi72EEENS1_ILi512EEEEEEEEC2ERKS4_RKS8_ - $_ZN7cutlass13device_kernelIN5flash19enable_sm80_to_sm89INS1_16FlashAttnBwdSm80INS1_25CollectiveMainloopBwdSm80ILi2ELi2EN4cute5tupleIJNS5_1CILi128EEES8_NS7_ILi64EEEEEENS_6half_tEfNS_4arch4Sm80ELb0ELb1ELb1ELb1ELb1ELb0ELb0ELb0ELi2ELi4ELi4ELi4ELb0EEENS1_24CollectiveEpilogueBwdGQAISA_fSD_Li256ELb1ELb1EEENS1_19SingleTileSchedulerILb1ELb0ELb0ELi128EEEEEEEEEvNT_6ParamsE$_ZN4cute5tupleIJNS0_IJNS_1CILi8EEENS0_IJNS1_ILi2EEES3_S3_EEENS1_ILi1EEES4_S5_EEENS0_IJS5_NS0_IJiiiEEENS1_ILi64EEENS0_IJNS1_ILi72EEENS1_ILi144EEENS1_ILi288EEEEEENS1_ILi512EEEEEEEEC2ERKS6_RKSE_)
$_ZN7cutlass13device_kernelIN5flash19enable_sm80_to_sm89INS1_16FlashAttnBwdSm80INS1_25CollectiveMainloopBwdSm80ILi2ELi2EN4cute5tupleIJNS5_1CILi128EEES8_NS7_ILi64EEEEEENS_6half_tEfNS_4arch4Sm80ELb0ELb1ELb1ELb1ELb1ELb0ELb0ELb0ELi2ELi4ELi4ELi4ELb0EEENS1_24CollectiveEpilogueBwdGQAISA_fSD_Li256ELb1ELb1EEENS1_19SingleTileSchedulerILb1ELb0ELb0ELi128EEEEEEEEEvNT_6ParamsE$_ZN4cute5tupleIJNS0_IJNS_1CILi8EEENS0_IJNS1_ILi2EEES3_S3_EEENS1_ILi1EEES4_S5_EEENS0_IJS5_NS0_IJiiiEEENS1_ILi64EEENS0_IJNS1_ILi72EEENS1_ILi144EEENS1_ILi288EEEEEENS1_ILi512EEEEEEEEC2ERKS6_RKSE_:
[----:B------:R-:W-:Y:S01]  /*8f80*/  IADD3 R4, R81, -c[0x0][0x20], RZ ;  /* 0x8000080051047a10 */ /* 0x000fe20007ffe0ff */
[----:B------:R-:W-:Y:S01]  /*8f90*/  IMAD.MOV.U32 R34, RZ, RZ, R6 ;  /* 0x000000ffff227224 */ /* 0x000fe200078e0006 */
[----:B------:R-:W-:-:S03]  /*8fa0*/  MOV R35, 0x0 ;  /* 0x0000000000237802 */ /* 0x000fc60000000f00 */
[----:B------:R1:W-:Y:S04]  /*8fb0*/  STL [R4], R2 ;  /* 0x0000000204007387 */ /* 0x0003e80000100800 */
[----:B------:R1:W-:Y:S04]  /*8fc0*/  STL [R4+0x4], R3 ;  /* 0x0000040304007387 */ /* 0x0003e80000100800 */
[----:B------:R1:W-:Y:S01]  /*8fd0*/  STL [R4+0x8], R5 ;  /* 0x0000080504007387 */ /* 0x0003e20000100800 */
[----:B------:R-:W-:Y:S05]  /*8fe0*/  RET.REL.NODEC R34 `(_ZN7cutlass13device_kernelIN5flash19enable_sm80_to_sm89INS1_16FlashAttnBwdSm80INS1_25CollectiveMainloopBwdSm80ILi2ELi2EN4cute5tupleIJNS5_1CILi128EEES8_NS7_ILi64EEEEEENS_6half_tEfNS_4arch4Sm80ELb0ELb1ELb1ELb1ELb1ELb0ELb0ELb0ELi2ELi4ELi4ELi4ELb0EEENS1_24CollectiveEpilogueBwdGQAISA_fSD_Li256ELb1ELb1EEENS1_19SingleTileSchedulerILb1ELb0ELb0ELi128EEEEEEEEEvNT_6ParamsE) ;  /* 0xffff701022007950 */ /* 0x000fea0003c3ffff */
        .type           $_ZN7cutlass13device_kernelIN5flash19enable_sm80_to_sm89INS1_16FlashAttnBwdSm80INS1_25CollectiveMainloopBwdSm80ILi2ELi2EN4cute5tupleIJNS5_1CILi128EEES8_NS7_ILi64EEEEEENS_6half_tEfNS_4arch4Sm80ELb0ELb1ELb1ELb1ELb1ELb0ELb0ELb0ELi2ELi4ELi4ELi4ELb0EEENS1_24CollectiveEpilogueBwdGQAISA_fSD_Li256ELb1ELb1EEENS1_19SingleTileSchedulerILb1ELb0ELb0ELi128EEEEEEEEEvNT_6ParamsE$_ZN4cute5tupleIJNS0_IJNS_1CILi8EEENS1_ILi2EEES3_S3_S2_S3_EEENS0_IJNS1_ILi1EEEiiiNS1_ILi72EEENS1_ILi512EEEEEEEEC2ERKS4_RKS8_,@function
        .size           $_ZN7cutlass13device_kernelIN5flash19enable_sm80_to_sm89INS1_16FlashAttnBwdSm80INS1_25CollectiveMainloopBwdSm80ILi2ELi2EN4cute5tupleIJNS5_1CILi128EEES8_NS7_ILi64EEEEEENS_6half_tEfNS_4arch4Sm80ELb0ELb1ELb1ELb1ELb1ELb0ELb0ELb0ELi2ELi4ELi4ELi4ELb0EEENS1_24CollectiveEpilogueBwdGQAISA_fSD_Li256ELb1ELb1EEENS1_19SingleTileSchedulerILb1ELb0ELb0ELi128EEEEEEEEEvNT_6ParamsE$_ZN4cute5tupleIJNS0_IJNS_1CILi8EEENS1_ILi2EEES3_S3_S2_S3_EEENS0_IJNS1_ILi1EEEiiiNS1_ILi72EEENS1_ILi512EEEEEEEEC2ERKS4_RKS8_,($_ZN7cutlass13device_kernelIN5flash19enable_sm80_to_sm89INS1_16FlashAttnBwdSm80INS1_25CollectiveMainloopBwdSm80ILi2ELi2EN4cute5tupleIJNS5_1CILi128EEES8_NS7_ILi64EEEEEENS_6half_tEfNS_4arch4Sm80ELb0ELb1ELb1ELb1ELb1ELb0ELb0ELb0ELi2ELi4ELi4ELi4ELb0EEENS1_24CollectiveEpilogueBwdGQAISA_fSD_Li256ELb1ELb1EEENS1_19SingleTileSchedulerILb1ELb0ELb0ELi128EEEEEEEEEvNT_6ParamsE$_ZN4cute5tupleIJNS_1CILi0EEEiEEC2ERKS2_RKi - $_ZN7cutlass13device_kernelIN5flash19enable_sm80_to_sm89INS1_16FlashAttnBwdSm80INS1_25CollectiveMainloopBwdSm80ILi2ELi2EN4cute5tupleIJNS5_1CILi128EEES8_NS7_ILi64EEEEEENS_6half_tEfNS_4arch4Sm80ELb0ELb1ELb1ELb1ELb1ELb0ELb0ELb0ELi2ELi4ELi4ELi4ELb0EEENS1_24CollectiveEpilogueBwdGQAISA_fSD_Li256ELb1ELb1EEENS1_19SingleTileSchedulerILb1ELb0ELb0ELi128EEEEEEEEEvNT_6ParamsE$_ZN4cute5tupleIJNS0_IJNS_1CILi8EEENS1_ILi2EEES3_S3_S2_S3_EEENS0_IJNS1_ILi1EEEiiiNS1_ILi72EEENS1_ILi512EEEEEEEEC2ERKS4_RKS8_)
$_ZN7cutlass13device_kernelIN5flash19enable_sm80_to_sm89INS1_16FlashAttnBwdSm80INS1_25CollectiveMainloopBwdSm80ILi2ELi2EN4cute5tupleIJNS5_1CILi128EEES8_NS7_ILi64EEEEEENS_6half_tEfNS_4arch4Sm80ELb0ELb1ELb1ELb1ELb1ELb0ELb0ELb0ELi2ELi4ELi4ELi4ELb0EEENS1_24CollectiveEpilogueBwdGQAISA_fSD_Li256ELb1ELb1EEENS1_19SingleTileSchedulerILb1ELb0ELb0ELi128EEEEEEEEEvNT_6ParamsE$_ZN4cute5tupleIJNS0_IJNS_1CILi8EEENS1_ILi2EEES3_S3_S2_S3_EEENS0_IJNS1_ILi1EEEiiiNS1_ILi72EEENS1_ILi512EEEEEEEEC2ERKS4_RKS8_:
[----:B------:R-:W-:Y:S01]  /*8ff0*/  IADD3 R4, R82, -c[0x0][0x20], RZ ;  /* 0x8000080052047a10 */ /* 0x000fe20007ffe0ff */
[----:B------:R-:W-:Y:S01]  /*9000*/  IMAD.MOV.U32 R34, RZ, RZ, R6 ;  /* 0x000000ffff227224 */ /* 0x000fe200078e0006 */
[----:B------:R-:W-:-:S03]  /*9010*/  MOV R35, 0x0 ;  /* 0x0000000000237802 */ /* 0x000fc60000000f00 */
[----:B------:R1:W-:Y:S04]  /*9020*/  STL [R4], R2 ;  /* 0x0000000204007387 */ /* 0x0003e80000100800 */
[----:B------:R1:W-:Y:S04]  /*9030*/  STL [R4+0x4], R3 ;  /* 0x0000040304007387 */ /* 0x0003e80000100800 */
[----:B------:R1:W-:Y:S01]  /*9040*/  STL [R4+0x8], R5 ;  /* 0x0000080504007387 */ /* 0x0003e20000100800 */
[----:B------:R-:W-:Y:S05]  /*9050*/  RET.REL.NODEC R34 `(_ZN7cutlass13device_kernelIN5flash19enable_sm80_to_sm89INS1_16FlashAttnBwdSm80INS1_25CollectiveMainloopBwdSm80ILi2ELi2EN4cute5tupleIJNS5_1CILi128EEES8_NS7_ILi64EEEEEENS_6half_tEfNS_4arch4Sm80ELb0ELb1ELb1ELb1ELb1ELb0ELb0ELb0ELi2ELi4ELi4ELi4ELb0EEENS1_24CollectiveEpilogueBwdGQAISA_fSD_Li256ELb1ELb1EEENS1_19SingleTileSchedulerILb1ELb0ELb0ELi128EEEEEEEEEvNT_6ParamsE) ;  /* 0xffff6fa022007950 */ /* 0x000fea0003c3ffff */
        .type           $_ZN7cutlass13device_kernelIN5flash19enable_sm80_to_sm89INS1_16FlashAttnBwdSm80INS1_25CollectiveMainloopBwdSm80ILi2ELi2EN4cute5tupleIJNS5_1CILi128EEES8_NS7_ILi64EEEEEENS_6half_tEfNS_4arch4Sm80ELb0ELb1ELb1ELb1ELb1ELb0ELb0ELb0ELi2ELi4ELi4ELi4ELb0EEENS1_24CollectiveEpilogueBwdGQAISA_fSD_Li256ELb1ELb1EEENS1_19SingleTileSchedulerILb1ELb0ELb0ELi128EEEEEEEEEvNT_6ParamsE$_ZN4cute5tupleIJNS_1CILi0EEEiEEC2ERKS2_RKi,@function
        .size           $_ZN7cutlass13device_kernelIN5flash19enable_sm80_to_sm89INS1_16FlashAttnBwdSm80INS1_25CollectiveMainloopBwdSm80ILi2ELi2EN4cute5tupleIJNS5_1CILi128EEES8_NS7_ILi64EEEEEENS_6half_tEfNS_4arch4Sm80ELb0ELb1ELb1ELb1ELb1ELb0ELb0ELb0ELi2ELi4ELi4ELi4ELb0EEENS1_24CollectiveEpilogueBwdGQAISA_fSD_Li256ELb1ELb1EEENS1_19SingleTileSchedulerILb1ELb0ELb0ELi128EEEEEEEEEvNT_6ParamsE$_ZN4cute5tupleIJNS_1CILi0EEEiEEC2ERKS2_RKi,($_ZN7cutlass13device_kernelIN5flash19enable_sm80_to_sm89INS1_16FlashAttnBwdSm80INS1_25CollectiveMainloopBwdSm80ILi2ELi2EN4cute5tupleIJNS5_1CILi128EEES8_NS7_ILi64EEEEEENS_6half_tEfNS_4arch4Sm80ELb0ELb1ELb1ELb1ELb1ELb0ELb0ELb0ELi2ELi4ELi4ELi4ELb0EEENS1_24CollectiveEpilogueBwdGQAISA_fSD_Li256ELb1ELb1EEENS1_19SingleTileSchedulerILb1ELb0ELb0ELi128EEEEEEEEEvNT_6ParamsE$_ZN4cute5tupleIJNS_7SwizzleILi3ELi3ELi3EEENS_9MixedBitsILj0ELj432EEENS_6LayoutINS0_IJNS0_IJNS_1CILi2EEES7_S7_EEES7_NS6_ILi8EEEEEENS0_IJNS0_IJNS6_ILi64EEES9_NS6_ILi512EEEEEENS6_ILi8192EEENS6_ILi1024EEEEEEEEEEC2ERKS2_RKS4_RKSH_ - $_ZN7cutlass13device_kernelIN5flash19enable_sm80_to_sm89INS1_16FlashAttnBwdSm80INS1_25CollectiveMainloopBwdSm80ILi2ELi2EN4cute5tupleIJNS5_1CILi128EEES8_NS7_ILi64EEEEEENS_6half_tEfNS_4arch4Sm80ELb0ELb1ELb1ELb1ELb1ELb0ELb0ELb0ELi2ELi4ELi4ELi4ELb0EEENS1_24CollectiveEpilogueBwdGQAISA_fSD_Li256ELb1ELb1EEENS1_19SingleTileSchedulerILb1ELb0ELb0ELi128EEEEEEEEEvNT_6ParamsE$_ZN4cute5tupleIJNS_1CILi0EEEiEEC2ERKS2_RKi)
$_ZN7cutlass13device_kernelIN5flash19enable_sm80_to_sm89INS1_16FlashAttnBwdSm80INS1_25CollectiveMainloopBwdSm80ILi2ELi2EN4cute5tupleIJNS5_1CILi128EEES8_NS7_ILi64EEEEEENS_6half_tEfNS_4arch4Sm80ELb0ELb1ELb1ELb1ELb1ELb0ELb0ELb0ELi2ELi4ELi4ELi4ELb0EEENS1_24CollectiveEpilogueBwdGQAISA_fSD_Li256ELb1ELb1EEENS1_19SingleTileSchedulerILb1ELb0ELb0ELi128EEEEEEEEEvNT_6ParamsE$_ZN4cute5tupleIJNS_1CILi0EEEiEEC2ERKS2_RKi:
[----:B------:R-:W-:Y:S02]  /*9060*/  IADD3 R2, R81, -c[0x0][0x20], RZ ;  /* 0x8000080051027a10 */ /* 0x000fe40007ffe0ff */
[----:B------:R-:W-:-:S03]  /*9070*/  MOV R13, 0x0 ;  /* 0x00000000000d7802 */ /* 0x000fc60000000f00 */
[----:B------:R1:W-:Y:S01]  /*9080*/  STL [R2], R7 ;  /* 0x0000000702007387 */ /* 0x0003e20000100800 */
[----:B------:R-:W-:Y:S05]  /*9090*/  RET.REL.NODEC R12 `(_ZN7cutlass13device_kernelIN5flash19enable_sm80_to_sm89INS1_16FlashAttnBwdSm80INS1_25CollectiveMainloopBwdSm80ILi2ELi2EN4cute5tupleIJNS5_1CILi128EEES8_NS7_ILi64EEEEEENS_6half_tEfNS_4arch4Sm80ELb0ELb1ELb1ELb1ELb1ELb0ELb0ELb0ELi2ELi4ELi4ELi4ELb0EEENS1_24CollectiveEpilogueBwdGQAISA_fSD_Li256ELb1ELb1EEENS1_19SingleTileSchedulerILb1ELb0ELb0ELi128EEEEEEEEEvNT_6ParamsE) ;  /* 0xffff6f600c007950 */ /* 0x000fea0003c3ffff */
        .type           $_ZN7cutlass13device_kernelIN5flash19enable_sm80_to_sm89INS1_16FlashAttnBwdSm80INS1_25CollectiveMainloopBwdSm80ILi2ELi2EN4cute5tupleIJNS5_1CILi128EEES8_NS7_ILi64EEEEEENS_6half_tEfNS_4arch4Sm80ELb0ELb1ELb1ELb1ELb1ELb0ELb0ELb0ELi2ELi4ELi4ELi4ELb0EEENS1_24CollectiveEpilogueBwdGQAISA_fSD_Li256ELb1ELb1EEENS1_19SingleTileSchedulerILb1ELb0ELb0ELi128EEEEEEEEEvNT_6ParamsE$_ZN4cute5tupleIJNS_7SwizzleILi3ELi3ELi3EEENS_9MixedBitsILj0ELj432EEENS_6LayoutINS0_IJNS0_IJNS_1CILi2EEES7_S7_EEES7_NS6_ILi8EEEEEENS0_IJNS0_IJNS6_ILi64EEES9_NS6_ILi512EEEEEENS6_ILi8192EEENS6_ILi1024EEEEEEEEEEC2ERKS2_RKS4_RKSH_,@function
        .size           $_ZN7cutlass13device_kernelIN5flash19enable_sm80_to_sm89INS1_16FlashAttnBwdSm80INS1_25CollectiveMainloopBwdSm80ILi2ELi2EN4cute5tupleIJNS5_1CILi128EEES8_NS7_ILi64EEEEEENS_6half_tEfNS_4arch4Sm80ELb0ELb1ELb1ELb1ELb1ELb0ELb0ELb0ELi2ELi4ELi4ELi4ELb0EEENS1_24CollectiveEpilogueBwdGQAISA_fSD_Li256ELb1ELb1EEENS1_19SingleTileSchedulerILb1ELb0ELb0ELi128EEEEEEEEEvNT_6ParamsE$_ZN4cute5tupleIJNS_7SwizzleILi3ELi3ELi3EEENS_9MixedBitsILj0ELj432EEENS_6LayoutINS0_IJNS0_IJNS_1CILi2EEES7_S7_EEES7_NS6_ILi8EEEEEENS0_IJNS0_IJNS6_ILi64EEES9_NS6_ILi512EEEEEENS6_ILi8192EEENS6_ILi1024EEEEEEEEEEC2ERKS2_RKS4_RKSH_,($_ZN7cutlass13device_kernelIN5flash19enable_sm80_to_sm89INS1_16FlashAttnBwdSm80INS1_25CollectiveMainloopBwdSm80ILi2ELi2EN4cute5tupleIJNS5_1CILi128EEES8_NS7_ILi64EEEEEENS_6half_tEfNS_4arch4Sm80ELb0ELb1ELb1ELb1ELb1ELb0ELb0ELb0ELi2ELi4ELi4ELi4ELb0EEENS1_24CollectiveEpilogueBwdGQAISA_fSD_Li256ELb1ELb1EEENS1_19SingleTileSchedulerILb1ELb0ELb0ELi128EEEEEEEEEvNT_6ParamsE$_ZN4cute5tupleIJiEEC2ERKi - $_ZN7cutlass13device_kernelIN5flash19enable_sm80_to_sm89INS1_16FlashAttnBwdSm80INS1_25CollectiveMainloopBwdSm80ILi2ELi2EN4cute5tupleIJNS5_1CILi128EEES8_NS7_ILi64EEEEEENS_6half_tEfNS_4arch4Sm80ELb0ELb1ELb1ELb1ELb1ELb0ELb0ELb0ELi2ELi4ELi4ELi4ELb0EEENS1_24CollectiveEpilogueBwdGQAISA_fSD_Li256ELb1ELb1EEENS1_19SingleTileSchedulerILb1ELb0ELb0ELi128EEEEEEEEEvNT_6ParamsE$_ZN4cute5tupleIJNS_7SwizzleILi3ELi3ELi3EEENS_9MixedBitsILj0ELj432EEENS_6LayoutINS0_IJNS0_IJNS_1CILi2EEES7_S7_EEES7_NS6_ILi8EEEEEENS0_IJNS0_IJNS6_ILi64EEES9_NS6_ILi512EEEEEENS6_ILi8192EEENS6_ILi1024EEEEEEEEEEC2ERKS2_RKS4_RKSH_)
$_ZN7cutlass13device_kernelIN5flash19enable_sm80_to_sm89INS1_16FlashAttnBwdSm80INS1_25CollectiveMainloopBwdSm80ILi2ELi2EN4cute5tupleIJNS5_1CILi128EEES8_NS7_ILi64EEEEEENS_6half_tEfNS_4arch4Sm80ELb0ELb1ELb1ELb1ELb1ELb0ELb0ELb0ELi2ELi4ELi4ELi4ELb0EEENS1_24CollectiveEpilogueBwdGQAISA_fSD_Li256ELb1ELb1EEENS1_19SingleTileSchedulerILb1ELb0ELb0ELi128EEEEEEEEEvNT_6ParamsE$_ZN4cute5tupleIJNS_7SwizzleILi3ELi3ELi3EEENS_9MixedBitsILj0ELj432EEENS_6LayoutINS0_IJNS0_IJNS_1CILi2EEES7_S7_EEES7_NS6_ILi8EEEEEENS0_IJNS0_IJNS6_ILi64EEES9_NS6_ILi512EEEEEENS6_ILi8192EEENS6_ILi1024EEEEEEEEEEC2ERKS2_RKS4_RKSH_:
[----:B------:R-:W-:Y:S02]  /*90a0*/  IADD3 R2, R60, -c[0x0][0x20], RZ ;  /* 0x800008003c027a10 */ /* 0x000fe40007ffe0ff */
[----:B------:R-:W-:-:S03]  /*90b0*/  MOV R7, 0x0 ;  /* 0x0000000000077802 */ /* 0x000fc60000000f00 */
[----:B------:R1:W-:Y:S01]  /*90c0*/  STL [R2], R3 ;  /* 0x0000000302007387 */ /* 0x0003e20000100800 */
[----:B------:R-:W-:Y:S05]  /*90d0*/  RET.REL.NODEC R6 `(_ZN7cutlass13device_kernelIN5flash19enable_sm80_to_sm89INS1_16FlashAttnBwdSm80INS1_25CollectiveMainloopBwdSm80ILi2ELi2EN4cute5tupleIJNS5_1CILi128EEES8_NS7_ILi64EEEEEENS_6half_tEfNS_4arch4Sm80ELb0ELb1ELb1ELb1ELb1ELb0ELb0ELb0ELi2ELi4ELi4ELi4ELb0EEENS1_24CollectiveEpilogueBwdGQAISA_fSD_Li256ELb1ELb1EEENS1_19SingleTileSchedulerILb1ELb0ELb0ELi128EEEEEEEEEvNT_6ParamsE) ;  /* 0xffff6f2006007950 */ /* 0x000fea0003c3ffff */
        .type           $_ZN7cutlass13device_kernelIN5flash19enable_sm80_to_sm89INS1_16FlashAttnBwdSm80INS1_25CollectiveMainloopBwdSm80ILi2ELi2EN4cute5tupleIJNS5_1CILi128EEES8_NS7_ILi64EEEEEENS_6half_tEfNS_4arch4Sm80ELb0ELb1ELb1ELb1ELb1ELb0ELb0ELb0ELi2ELi4ELi4ELi4ELb0EEENS1_24CollectiveEpilogueBwdGQAISA_fSD_Li256ELb1ELb1EEENS1_19SingleTileSchedulerILb1ELb0ELb0ELi128EEEEEEEEEvNT_6ParamsE$_ZN4cute5tupleIJiEEC2ERKi,@function
        .size           $_ZN7cutlass13device_kernelIN5flash19enable_sm80_to_sm89INS1_16FlashAttnBwdSm80INS1_25CollectiveMainloopBwdSm80ILi2ELi2EN4cute5tupleIJNS5_1CILi128EEES8_NS7_ILi64EEEEEENS_6half_tEfNS_4arch4Sm80ELb0ELb1ELb1ELb1ELb1ELb0ELb0ELb0ELi2ELi4ELi4ELi4ELb0EEENS1_24CollectiveEpilogueBwdGQAISA_fSD_Li256ELb1ELb1EEENS1_19SingleTileSchedulerILb1ELb0ELb0ELi128EEEEEEEEEvNT_6ParamsE$_ZN4cute5tupleIJiEEC2ERKi,($_ZN7cutlass13device_kernelIN5flash19enable_sm80_to_sm89INS1_16FlashAttnBwdSm80INS1_25CollectiveMainloopBwdSm80ILi2ELi2EN4cute5tupleIJNS5_1CILi128EEES8_NS7_ILi64EEEEEENS_6half_tEfNS_4arch4Sm80ELb0ELb1ELb1ELb1ELb1ELb0ELb0ELb0ELi2ELi4ELi4ELi4ELb0EEENS1_24CollectiveEpilogueBwdGQAISA_fSD_Li256ELb1ELb1EEENS1_19SingleTileSchedulerILb1ELb0ELb0ELi128EEEEEEEEEvNT_6ParamsE$_ZN4cute8smem_ptrIPN7cutlass6half_tEECI1NS_12iter_adaptorIS3_S4_EEES3_ - $_ZN7cutlass13device_kernelIN5flash19enable_sm80_to_sm89INS1_16FlashAttnBwdSm80INS1_25CollectiveMainloopBwdSm80ILi2ELi2EN4cute5tupleIJNS5_1CILi128EEES8_NS7_ILi64EEEEEENS_6half_tEfNS_4arch4Sm80ELb0ELb1ELb1ELb1ELb1ELb0ELb0ELb0ELi2ELi4ELi4ELi4ELb0EEENS1_24CollectiveEpilogueBwdGQAISA_fSD_Li256ELb1ELb1EEENS1_19SingleTileSchedulerILb1ELb0ELb0ELi128EEEEEEEEEvNT_6ParamsE$_ZN4cute5tupleIJiEEC2ERKi)
$_ZN7cutlass13device_kernelIN5flash19enable_sm80_to_sm89INS1_16FlashAttnBwdSm80INS1_25CollectiveMainloopBwdSm80ILi2ELi2EN4cute5tupleIJNS5_1CILi128EEES8_NS7_ILi64EEEEEENS_6half_tEfNS_4arch4Sm80ELb0ELb1ELb1ELb1ELb1ELb0ELb0ELb0ELi2ELi4ELi4ELi4ELb0EEENS1_24CollectiveEpilogueBwdGQAISA_fSD_Li256ELb1ELb1EEENS1_19SingleTileSchedulerILb1ELb0ELb0ELi128EEEEEEEEEvNT_6ParamsE$_ZN4cute5tupleIJiEEC2ERKi:
[----:B------:R-:W-:Y:S02]  /*90e0*/  IADD3 R2, R2, -c[0x0][0x20], RZ ;  /* 0x8000080002027a10 */ /* 0x000fe40007ffe0ff */
[----:B------:R-:W-:-:S03]  /*90f0*/  MOV R15, 0x0 ;  /* 0x00000000000f7802 */ /* 0x000fc60000000f00 */
[----:B------:R1:W-:Y:S01]  /*9100*/  STL [R2], R13 ;  /* 0x0000000d02007387 */ /* 0x0003e20000100800 */
[----:B------:R-:W-:Y:S05]  /*9110*/  RET.REL.NODEC R14 `(_ZN7cutlass13device_kernelIN5flash19enable_sm80_to_sm89INS1_16FlashAttnBwdSm80INS1_25CollectiveMainloopBwdSm80ILi2ELi2EN4cute5tupleIJNS5_1CILi128EEES8_NS7_ILi64EEEEEENS_6half_tEfNS_4arch4Sm80ELb0ELb1ELb1ELb1ELb1ELb0ELb0ELb0ELi2ELi4ELi4ELi4ELb0EEENS1_24CollectiveEpilogueBwdGQAISA_fSD_Li256ELb1ELb1EEENS1_19SingleTileSchedulerILb1ELb0ELb0ELi128EEEEEEEEEvNT_6ParamsE) ;  /* 0xffff6ee00e007950 */ /* 0x000fea0003c3ffff */
        .type           $_ZN7cutlass13device_kernelIN5flash19enable_sm80_to_sm89INS1_16FlashAttnBwdSm80INS1_25CollectiveMainloopBwdSm80ILi2ELi2EN4cute5tupleIJNS5_1CILi128EEES8_NS7_ILi64EEEEEENS_6half_tEfNS_4arch4Sm80ELb0ELb1ELb1ELb1ELb1ELb0ELb0ELb0ELi2ELi4ELi4ELi4ELb0EEENS1_24CollectiveEpilogueBwdGQAISA_fSD_Li256ELb1ELb1EEENS1_19SingleTileSchedulerILb1ELb0ELb0ELi128EEEEEEEEEvNT_6ParamsE$_ZN4cute8smem_ptrIPN7cutlass6half_tEECI1NS_12iter_adaptorIS3_S4_EEES3_,@function
        .size           $_ZN7cutlass13device_kernelIN5flash19enable_sm80_to_sm89INS1_16FlashAttnBwdSm80INS1_25CollectiveMainloopBwdSm80ILi2ELi2EN4cute5tupleIJNS5_1CILi128EEES8_NS7_ILi64EEEEEENS_6half_tEfNS_4arch4Sm80ELb0ELb1ELb1ELb1ELb1ELb0ELb0ELb0ELi2ELi4ELi4ELi4ELb0EEENS1_24CollectiveEpilogueBwdGQAISA_fSD_Li256ELb1ELb1EEENS1_19SingleTileSchedulerILb1ELb0ELb0ELi128EEEEEEEEEvNT_6ParamsE$_ZN4cute8smem_ptrIPN7cutlass6half_tEECI1NS_12iter_adaptorIS3_S4_EEES3_,($_ZN7cutlass13device_kernelIN5flash19enable_sm80_to_sm89INS1_16FlashAttnBwdSm80INS1_25CollectiveMainloopBwdSm80ILi2ELi2EN4cute5tupleIJNS5_1CILi128EEES8_NS7_ILi64EEEEEENS_6half_tEfNS_4arch4Sm80ELb0ELb1ELb1ELb1ELb1ELb0ELb0ELb0ELi2ELi4ELi4ELi4ELb0EEENS1_24CollectiveEpilogueBwdGQAISA_fSD_Li256ELb1ELb1EEENS1_19SingleTileSchedulerILb1ELb0ELb0ELi128EEEEEEEEEvNT_6ParamsE$_ZN4cute8smem_ptrIPN7cutlass9uint128_tEECI1NS_12iter_adaptorIS3_S4_EEES3_ - $_ZN7cutlass13device_kernelIN5flash19enable_sm80_to_sm89INS1_16FlashAttnBwdSm80INS1_25CollectiveMainloopBwdSm80ILi2ELi2EN4cute5tupleIJNS5_1CILi128EEES8_NS7_ILi64EEEEEENS_6half_tEfNS_4arch4Sm80ELb0ELb1ELb1ELb1ELb1ELb0ELb0ELb0ELi2ELi4ELi4ELi4ELb0EEENS1_24CollectiveEpilogueBwdGQAISA_fSD_Li256ELb1ELb1EEENS1_19SingleTileSchedulerILb1ELb0ELb0ELi128EEEEEEEEEvNT_6ParamsE$_ZN4cute8smem_ptrIPN7cutlass6half_tEECI1NS_12iter_adaptorIS3_S4_EEES3_)
$_ZN7cutlass13device_kernelIN5flash19enable_sm80_to_sm89INS1_16FlashAttnBwdSm80INS1_25CollectiveMainloopBwdSm80ILi2ELi2EN4cute5tupleIJNS5_1CILi128EEES8_NS7_ILi64EEEEEENS_6half_tEfNS_4arch4Sm80ELb0ELb1ELb1ELb1ELb1ELb0ELb0ELb0ELi2ELi4ELi4ELi4ELb0EEENS1_24CollectiveEpilogueBwdGQAISA_fSD_Li256ELb1ELb1EEENS1_19SingleTileSchedulerILb1ELb0ELb0ELi128EEEEEEEEEvNT_6ParamsE$_ZN4cute8smem_ptrIPN7cutlass6half_tEECI1NS_12iter_adaptorIS3_S4_EEES3_:
[----:B------:R-:W-:Y:S02]  /*9120*/  IADD3 R38, R38, -c[0x0][0x20], RZ ;  /* 0x8000080026267a10 */ /* 0x000fe40007ffe0ff */
[----:B------:R-:W-:-:S03]  /*9130*/  MOV R47, 0x0 ;  /* 0x00000000002f7802 */ /* 0x000fc60000000f00 */
[----:B------:R1:W-:Y:S01]  /*9140*/  STL.64 [R38], R2 ;  /* 0x0000000226007387 */ /* 0x0003e20000100a00 */
[----:B------:R-:W-:Y:S05]  /*9150*/  RET.REL.NODEC R46 `(_ZN7cutlass13device_kernelIN5flash19enable_sm80_to_sm89INS1_16FlashAttnBwdSm80INS1_25CollectiveMainloopBwdSm80ILi2ELi2EN4cute5tupleIJNS5_1CILi128EEES8_NS7_ILi64EEEEEENS_6half_tEfNS_4arch4Sm80ELb0ELb1ELb1ELb1ELb1ELb0ELb0ELb0ELi2ELi4ELi4ELi4ELb0EEENS1_24CollectiveEpilogueBwdGQAISA_fSD_Li256ELb1ELb1EEENS1_19SingleTileSchedulerILb1ELb0ELb0ELi128EEEEEEEEEvNT_6ParamsE) ;  /* 0xffff6ea02e007950 */ /* 0x000fea0003c3ffff */
        .type           $_ZN7cutlass13device_kernelIN5flash19enable_sm80_to_sm89INS1_16FlashAttnBwdSm80INS1_25CollectiveMainloopBwdSm80ILi2ELi2EN4cute5tupleIJNS5_1CILi128EEES8_NS7_ILi64EEEEEENS_6half_tEfNS_4arch4Sm80ELb0ELb1ELb1ELb1ELb1ELb0ELb0ELb0ELi2ELi4ELi4ELi4ELb0EEENS1_24CollectiveEpilogueBwdGQAISA_fSD_Li256ELb1ELb1EEENS1_19SingleTileSchedulerILb1ELb0ELb0ELi128EEEEEEEEEvNT_6ParamsE$_ZN4cute8smem_ptrIPN7cutlass9uint128_tEECI1NS_12iter_adaptorIS3_S4_EEES3_,@function
        .size           $_ZN7cutlass13device_kernelIN5flash19enable_sm80_to_sm89INS1_16FlashAttnBwdSm80INS1_25CollectiveMainloopBwdSm80ILi2ELi2EN4cute5tupleIJNS5_1CILi128EEES8_NS7_ILi64EEEEEENS_6half_tEfNS_4arch4Sm80ELb0ELb1ELb1ELb1ELb1ELb0ELb0ELb0ELi2ELi4ELi4ELi4ELb0EEENS1_24CollectiveEpilogueBwdGQAISA_fSD_Li256ELb1ELb1EEENS1_19SingleTileSchedulerILb1ELb0ELb0ELi128EEEEEEEEEvNT_6ParamsE$_ZN4cute8smem_ptrIPN7cutlass9uint128_tEECI1NS_12iter_adaptorIS3_S4_EEES3_,($_ZN7cutlass13device_kernelIN5flash19enable_sm80_to_sm89INS1_16FlashAttnBwdSm80INS1_25CollectiveMainloopBwdSm80ILi2ELi2EN4cute5tupleIJNS5_1CILi128EEES8_NS7_ILi64EEEEEENS_6half_tEfNS_4arch4Sm80ELb0ELb1ELb1ELb1ELb1ELb0ELb0ELb0ELi2ELi4ELi4ELi4ELb0EEENS1_24CollectiveEpilogueBwdGQAISA_fSD_Li256ELb1ELb1EEENS1_19SingleTileSchedulerILb1ELb0ELb0ELi128EEEEEEEEEvNT_6ParamsE$_ZN4cute8smem_ptrIPfECI1NS_12iter_adaptorIS1_S2_EEES1_ - $_ZN7cutlass13device_kernelIN5flash19enable_sm80_to_sm89INS1_16FlashAttnBwdSm80INS1_25CollectiveMainloopBwdSm80ILi2ELi2EN4cute5tupleIJNS5_1CILi128EEES8_NS7_ILi64EEEEEENS_6half_tEfNS_4arch4Sm80ELb0ELb1ELb1ELb1ELb1ELb0ELb0ELb0ELi2ELi4ELi4ELi4ELb0EEENS1_24CollectiveEpilogueBwdGQAISA_fSD_Li256ELb1ELb1EEENS1_19SingleTileSchedulerILb1ELb0ELb0ELi128EEEEEEEEEvNT_6ParamsE$_ZN4cute8smem_ptrIPN7cutlass9uint128_tEECI1NS_12iter_adaptorIS3_S4_EEES3_)
$_ZN7cutlass13device_kernelIN5flash19enable_sm80_to_sm89INS1_16FlashAttnBwdSm80INS1_25CollectiveMainloopBwdSm80ILi2ELi2EN4cute5tupleIJNS5_1CILi128EEES8_NS7_ILi64EEEEEENS_6half_tEfNS_4arch4Sm80ELb0ELb1ELb1ELb1ELb1ELb0ELb0ELb0ELi2ELi4ELi4ELi4ELb0EEENS1_24CollectiveEpilogueBwdGQAISA_fSD_Li256ELb1ELb1EEENS1_19SingleTileSchedulerILb1ELb0ELb0ELi128EEEEEEEEEvNT_6ParamsE$_ZN4cute8smem_ptrIPN7cutlass9uint128_tEECI1NS_12iter_adaptorIS3_S4_EEES3_:
[----:B------:R-:W-:Y:S02]  /*9160*/  IADD3 R38, R82, -c[0x0][0x20], RZ ;  /* 0x8000080052267a10 */ /* 0x000fe40007ffe0ff */
[----:B------:R-:W-:-:S03]  /*9170*/  MOV R47, 0x0 ;  /* 0x00000000002f7802 */ /* 0x000fc60000000f00 */
[----:B------:R1:W-:Y:S01]  /*9180*/  STL.64 [R38], R2 ;  /* 0x0000000226007387 */ /* 0x0003e20000100a00 */
[----:B------:R-:W-:Y:S05]  /*9190*/  RET.REL.NODEC R46 `(_ZN7cutlass13device_kernelIN5flash19enable_sm80_to_sm89INS1_16FlashAttnBwdSm80INS1_25CollectiveMainloopBwdSm80ILi2ELi2EN4cute5tupleIJNS5_1CILi128EEES8_NS7_ILi64EEEEEENS_6half_tEfNS_4arch4Sm80ELb0ELb1ELb1ELb1ELb1ELb0ELb0ELb0ELi2ELi4ELi4ELi4ELb0EEENS1_24CollectiveEpilogueBwdGQAISA_fSD_Li256ELb1ELb1EEENS1_19SingleTileSchedulerILb1ELb0ELb0ELi128EEEEEEEEEvNT_6ParamsE) ;  /* 0xffff6e602e007950 */ /* 0x000fea0003c3ffff */
        .type           $_ZN7cutlass13device_kernelIN5flash19enable_sm80_to_sm89INS1_16FlashAttnBwdSm80INS1_25CollectiveMainloopBwdSm80ILi2ELi2EN4cute5tupleIJNS5_1CILi128EEES8_NS7_ILi64EEEEEENS_6half_tEfNS_4arch4Sm80ELb0ELb1ELb1ELb1ELb1ELb0ELb0ELb0ELi2ELi4ELi4ELi4ELb0EEENS1_24CollectiveEpilogueBwdGQAISA_fSD_Li256ELb1ELb1EEENS1_19SingleTileSchedulerILb1ELb0ELb0ELi128EEEEEEEEEvNT_6ParamsE$_ZN4cute8smem_ptrIPfECI1NS_12iter_adaptorIS1_S2_EEES1_,@function
        .size           $_ZN7cutlass13device_kernelIN5flash19enable_sm80_to_sm89INS1_16FlashAttnBwdSm80INS1_25CollectiveMainloopBwdSm80ILi2ELi2EN4cute5tupleIJNS5_1CILi128EEES8_NS7_ILi64EEEEEENS_6half_tEfNS_4arch4Sm80ELb0ELb1ELb1ELb1ELb1ELb0ELb0ELb0ELi2ELi4ELi4ELi4ELb0EEENS1_24CollectiveEpilogueBwdGQAISA_fSD_Li256ELb1ELb1EEENS1_19SingleTileSchedulerILb1ELb0ELb0ELi128EEEEEEEEEvNT_6ParamsE$_ZN4cute8smem_ptrIPfECI1NS_12iter_adaptorIS1_S2_EEES1_,($_ZN7cutlass13device_kernelIN5flash19enable_sm80_to_sm89INS1_16FlashAttnBwdSm80INS1_25CollectiveMainloopBwdSm80ILi2ELi2EN4cute5tupleIJNS5_1CILi128EEES8_NS7_ILi64EEEEEENS_6half_tEfNS_4arch4Sm80ELb0ELb1ELb1ELb1ELb1ELb0ELb0ELb0ELi2ELi4ELi4ELi4ELb0EEENS1_24CollectiveEpilogueBwdGQAISA_fSD_Li256ELb1ELb1EEENS1_19SingleTileSchedulerILb1ELb0ELb0ELi128EEEEEEEEEvNT_6ParamsE$_ZN4cute8smem_ptrIPjECI1NS_12iter_adaptorIS1_S2_EEES1_ - $_ZN7cutlass13device_kernelIN5flash19enable_sm80_to_sm89INS1_16FlashAttnBwdSm80INS1_25CollectiveMainloopBwdSm80ILi2ELi2EN4cute5tupleIJNS5_1CILi128EEES8_NS7_ILi64EEEEEENS_6half_tEfNS_4arch4Sm80ELb0ELb1ELb1ELb1ELb1ELb0ELb0ELb0ELi2ELi4ELi4ELi4ELb0EEENS1_24CollectiveEpilogueBwdGQAISA_fSD_Li256ELb1ELb1EEENS1_19SingleTileSchedulerILb1ELb0ELb0ELi128EEEEEEEEEvNT_6ParamsE$_ZN4cute8smem_ptrIPfECI1NS_12iter_adaptorIS1_S2_EEES1_)
$_ZN7cutlass13device_kernelIN5flash19enable_sm80_to_sm89INS1_16FlashAttnBwdSm80INS1_25CollectiveMainloopBwdSm80ILi2ELi2EN4cute5tupleIJNS5_1CILi128EEES8_NS7_ILi64EEEEEENS_6half_tEfNS_4arch4Sm80ELb0ELb1ELb1ELb1ELb1ELb0ELb0ELb0ELi2ELi4ELi4ELi4ELb0EEENS1_24CollectiveEpilogueBwdGQAISA_fSD_Li256ELb1ELb1EEENS1_19SingleTileSchedulerILb1ELb0ELb0ELi128EEEEEEEEEvNT_6ParamsE$_ZN4cute8smem_ptrIPfECI1NS_12iter_adaptorIS1_S2_EEES1_:
[----:B------:R-:W-:Y:S02]  /*91a0*/  IADD3 R8, R60, -c[0x0][0x20], RZ ;  /* 0x800008003c087a10 */ /* 0x000fe40007ffe0ff */
[----:B------:R-:W-:-:S03]  /*91b0*/  MOV R11, 0x0 ;  /* 0x00000000000b7802 */ /* 0x000fc60000000f00 */
[----:B------:R1:W-:Y:S01]  /*91c0*/  STL.64 [R8], R4 ;  /* 0x0000000408007387 */ /* 0x0003e20000100a00 */
[----:B------:R-:W-:Y:S05]  /*91d0*/  RET.REL.NODEC R10 `(_ZN7cutlass13device_kernelIN5flash19enable_sm80_to_sm89INS1_16FlashAttnBwdSm80INS1_25CollectiveMainloopBwdSm80ILi2ELi2EN4cute5tupleIJNS5_1CILi128EEES8_NS7_ILi64EEEEEENS_6half_tEfNS_4arch4Sm80ELb0ELb1ELb1ELb1ELb1ELb0ELb0ELb0ELi2ELi4ELi4ELi4ELb0EEENS1_24CollectiveEpilogueBwdGQAISA_fSD_Li256ELb1ELb1EEENS1_19SingleTileSchedulerILb1ELb0ELb0ELi128EEEEEEEEEvNT_6ParamsE) ;  /* 0xffff6e200a007950 */ /* 0x000fea0003c3ffff */
        .type           $_ZN7cutlass13device_kernelIN5flash19enable_sm80_to_sm89INS1_16FlashAttnBwdSm80INS1_25CollectiveMainloopBwdSm80ILi2ELi2EN4cute5tupleIJNS5_1CILi128EEES8_NS7_ILi64EEEEEENS_6half_tEfNS_4arch4Sm80ELb0ELb1ELb1ELb1ELb1ELb0ELb0ELb0ELi2ELi4ELi4ELi4ELb0EEENS1_24CollectiveEpilogueBwdGQAISA_fSD_Li256ELb1ELb1EEENS1_19SingleTileSchedulerILb1ELb0ELb0ELi128EEEEEEEEEvNT_6ParamsE$_ZN4cute8smem_ptrIPjECI1NS_12iter_adaptorIS1_S2_EEES1_,@function
        .size           $_ZN7cutlass13device_kernelIN5flash19enable_sm80_to_sm89INS1_16FlashAttnBwdSm80INS1_25CollectiveMainloopBwdSm80ILi2ELi2EN4cute5tupleIJNS5_1CILi128EEES8_NS7_ILi64EEEEEENS_6half_tEfNS_4arch4Sm80ELb0ELb1ELb1ELb1ELb1ELb0ELb0ELb0ELi2ELi4ELi4ELi4ELb0EEENS1_24CollectiveEpilogueBwdGQAISA_fSD_Li256ELb1ELb1EEENS1_19SingleTileSchedulerILb1ELb0ELb0ELi128EEEEEEEEEvNT_6ParamsE$_ZN4cute8smem_ptrIPjECI1NS_12iter_adaptorIS1_S2_EEES1_,($_ZN7cutlass13device_kernelIN5flash19enable_sm80_to_sm89INS1_16FlashAttnBwdSm80INS1_25CollectiveMainloopBwdSm80ILi2ELi2EN4cute5tupleIJNS5_1CILi128EEES8_NS7_ILi64EEEEEENS_6half_tEfNS_4arch4Sm80ELb0ELb1ELb1ELb1ELb1ELb0ELb0ELb0ELi2ELi4ELi4ELi4ELb0EEENS1_24CollectiveEpilogueBwdGQAISA_fSD_Li256ELb1ELb1EEENS1_19SingleTileSchedulerILb1ELb0ELb0ELi128EEEEEEEEEvNT_6ParamsE$_ZN73_INTERNAL_e48e4f46_37_flash_bwd_hdim64_fp16_softcap_sm80_cu_3fbc093a_281817__float22half2_rnE6float2 - $_ZN7cutlass13device_kernelIN5flash19enable_sm80_to_sm89INS1_16FlashAttnBwdSm80INS1_25CollectiveMainloopBwdSm80ILi2ELi2EN4cute5tupleIJNS5_1CILi128EEES8_NS7_ILi64EEEEEENS_6half_tEfNS_4arch4Sm80ELb0ELb1ELb1ELb1ELb1ELb0ELb0ELb0ELi2ELi4ELi4ELi4ELb0EEENS1_24CollectiveEpilogueBwdGQAISA_fSD_Li256ELb1ELb1EEENS1_19SingleTileSchedulerILb1ELb0ELb0ELi128EEEEEEEEEvNT_6ParamsE$_ZN4cute8smem_ptrIPjECI1NS_12iter_adaptorIS1_S2_EEES1_)
$_ZN7cutlass13device_kernelIN5flash19enable_sm80_to_sm89INS1_16FlashAttnBwdSm80INS1_25CollectiveMainloopBwdSm80ILi2ELi2EN4cute5tupleIJNS5_1CILi128EEES8_NS7_ILi64EEEEEENS_6half_tEfNS_4arch4Sm80ELb0ELb1ELb1ELb1ELb1ELb0ELb0ELb0ELi2ELi4ELi4ELi4ELb0EEENS1_24CollectiveEpilogueBwdGQAISA_fSD_Li256ELb1ELb1EEENS1_19SingleTileSchedulerILb1ELb0ELb0ELi128EEEEEEEEEvNT_6ParamsE$_ZN4cute8smem_ptrIPjECI1NS_12iter_adaptorIS1_S2_EEES1_:
[----:B------:R-:W-:Y:S01]  /*91e0*/  IADD3 R16, R69, -c[0x0][0x20], RZ ;  /* 0x8000080045107a10 */ /* 0x000fe20007ffe0ff */
[----:B------:R-:W-:Y:S01]  /*91f0*/  IMAD.MOV.U32 R20, RZ, RZ, R18 ;  /* 0x000000ffff147224 */ /* 0x000fe200078e0012 */
[----:B------:R-:W-:-:S03]  /*9200*/  MOV R21, 0x0 ;  /* 0x0000000000157802 */ /* 0x000fc60000000f00 */
[----:B------:R1:W-:Y:S01]  /*9210*/  STL.64 [R16], R2 ;  /* 0x0000000210007387 */ /* 0x0003e20000100a00 */
[----:B------:R-:W-:Y:S05]  /*9220*/  RET.REL.NODEC R20 `(_ZN7cutlass13device_kernelIN5flash19enable_sm80_to_sm89INS1_16FlashAttnBwdSm80INS1_25CollectiveMainloopBwdSm80ILi2ELi2EN4cute5tupleIJNS5_1CILi128EEES8_NS7_ILi64EEEEEENS_6half_tEfNS_4arch4Sm80ELb0ELb1ELb1ELb1ELb1ELb0ELb0ELb0ELi2ELi4ELi4ELi4ELb0EEENS1_24CollectiveEpilogueBwdGQAISA_fSD_Li256ELb1ELb1EEENS1_19SingleTileSchedulerILb1ELb0ELb0ELi128EEEEEEEEEvNT_6ParamsE) ;  /* 0xffff6dd014007950 */ /* 0x000fea0003c3ffff */
        .type           $_ZN7cutlass13device_kernelIN5flash19enable_sm80_to_sm89INS1_16FlashAttnBwdSm80INS1_25CollectiveMainloopBwdSm80ILi2ELi2EN4cute5tupleIJNS5_1CILi128EEES8_NS7_ILi64EEEEEENS_6half_tEfNS_4arch4Sm80ELb0ELb1ELb1ELb1ELb1ELb0ELb0ELb0ELi2ELi4ELi4ELi4ELb0EEENS1_24CollectiveEpilogueBwdGQAISA_fSD_Li256ELb1ELb1EEENS1_19SingleTileSchedulerILb1ELb0ELb0ELi128EEEEEEEEEvNT_6ParamsE$_ZN73_INTERNAL_e48e4f46_37_flash_bwd_hdim64_fp16_softcap_sm80_cu_3fbc093a_281817__float22half2_rnE6float2,@function
        .size           $_ZN7cutlass13device_kernelIN5flash19enable_sm80_to_sm89INS1_16FlashAttnBwdSm80INS1_25CollectiveMainloopBwdSm80ILi2ELi2EN4cute5tupleIJNS5_1CILi128EEES8_NS7_ILi64EEEEEENS_6half_tEfNS_4arch4Sm80ELb0ELb1ELb1ELb1ELb1ELb0ELb0ELb0ELi2ELi4ELi4ELi4ELb0EEENS1_24CollectiveEpilogueBwdGQAISA_fSD_Li256ELb1ELb1EEENS1_19SingleTileSchedulerILb1ELb0ELb0ELi128EEEEEEEEEvNT_6ParamsE$_ZN73_INTERNAL_e48e4f46_37_flash_bwd_hdim64_fp16_softcap_sm80_cu_3fbc093a_281817__float22half2_rnE6float2,($_ZN7cutlass13device_kernelIN5flash19enable_sm80_to_sm89INS1_16FlashAttnBwdSm80INS1_25CollectiveMainloopBwdSm80ILi2ELi2EN4cute5tupleIJNS5_1CILi128EEES8_NS7_ILi64EEEEEENS_6half_tEfNS_4arch4Sm80ELb0ELb1ELb1ELb1ELb1ELb0ELb0ELb0ELi2ELi4ELi4ELi4ELb0EEENS1_24CollectiveEpilogueBwdGQAISA_fSD_Li256ELb1ELb1EEENS1_19SingleTileSchedulerILb1ELb0ELb0ELi128EEEEEEEEEvNT_6ParamsE$_ZN7__half2aSEOKS_ - $_ZN7cutlass13device_kernelIN5flash19enable_sm80_to_sm89INS1_16FlashAttnBwdSm80INS1_25CollectiveMainloopBwdSm80ILi2ELi2EN4cute5tupleIJNS5_1CILi128EEES8_NS7_ILi64EEEEEENS_6half_tEfNS_4arch4Sm80ELb0ELb1ELb1ELb1ELb1ELb0ELb0ELb0ELi2ELi4ELi4ELi4ELb0EEENS1_24CollectiveEpilogueBwdGQAISA_fSD_Li256ELb1ELb1EEENS1_19SingleTileSchedulerILb1ELb0ELb0ELi128EEEEEEEEEvNT_6ParamsE$_ZN73_INTERNAL_e48e4f46_37_flash_bwd_hdim64_fp16_softcap_sm80_cu_3fbc093a_281817__float22half2_rnE6float2)
$_ZN7cutlass13device_kernelIN5flash19enable_sm80_to_sm89INS1_16FlashAttnBwdSm80INS1_25CollectiveMainloopBwdSm80ILi2ELi2EN4cute5tupleIJNS5_1CILi128EEES8_NS7_ILi64EEEEEENS_6half_tEfNS_4arch4Sm80ELb0ELb1ELb1ELb1ELb1ELb0ELb0ELb0ELi2ELi4ELi4ELi4ELb0EEENS1_24CollectiveEpilogueBwdGQAISA_fSD_Li256ELb1ELb1EEENS1_19SingleTileSchedulerILb1ELb0ELb0ELi128EEEEEEEEEvNT_6ParamsE$_ZN73_INTERNAL_e48e4f46_37_flash_bwd_hdim64_fp16_softcap_sm80_cu_3fbc093a_281817__float22half2_rnE6float2:
[----:B------:R-:W-:Y:S01]  /*9230*/  F2FP.PACK_AB R2, R3, R2 ;  /* 0x000000020302723e */ /* 0x000fe200000000ff */
[----:B------:R-:W-:Y:S01]  /*9240*/  IMAD.MOV.U32 R15, RZ, RZ, 0x0 ;  /* 0x00000000ff0f7424 */ /* 0x000fe200078e00ff */
[----:B------:R-:W-:-:S05]  /*9250*/  IADD3 R3, R60, -c[0x0][0x20], RZ ;  /* 0x800008003c037a10 */ /* 0x000fca0007ffe0ff */
[----:B------:R1:W-:Y:S01]  /*9260*/  STL [R3], R2 ;  /* 0x0000000203007387 */ /* 0x0003e20000100800 */
[----:B------:R-:W-:Y:S05]  /*9270*/  RET.REL.NODEC R14 `(_ZN7cutlass13device_kernelIN5flash19enable_sm80_to_sm89INS1_16FlashAttnBwdSm80INS1_25CollectiveMainloopBwdSm80ILi2ELi2EN4cute5tupleIJNS5_1CILi128EEES8_NS7_ILi64EEEEEENS_6half_tEfNS_4arch4Sm80ELb0ELb1ELb1ELb1ELb1ELb0ELb0ELb0ELi2ELi4ELi4ELi4ELb0EEENS1_24CollectiveEpilogueBwdGQAISA_fSD_Li256ELb1ELb1EEENS1_19SingleTileSchedulerILb1ELb0ELb0ELi128EEEEEEEEEvNT_6ParamsE) ;  /* 0xffff6d800e007950 */ /* 0x000fea0003c3ffff */
        .type           $_ZN7cutlass13device_kernelIN5flash19enable_sm80_to_sm89INS1_16FlashAttnBwdSm80INS1_25CollectiveMainloopBwdSm80ILi2ELi2EN4cute5tupleIJNS5_1CILi128EEES8_NS7_ILi64EEEEEENS_6half_tEfNS_4arch4Sm80ELb0ELb1ELb1ELb1ELb1ELb0ELb0ELb0ELi2ELi4ELi4ELi4ELb0EEENS1_24CollectiveEpilogueBwdGQAISA_fSD_Li256ELb1ELb1EEENS1_19SingleTileSchedulerILb1ELb0ELb0ELi128EEEEEEEEEvNT_6ParamsE$_ZN7__half2aSEOKS_,@function
        .size           $_ZN7cutlass13device_kernelIN5flash19enable_sm80_to_sm89INS1_16FlashAttnBwdSm80INS1_25CollectiveMainloopBwdSm80ILi2ELi2EN4cute5tupleIJNS5_1CILi128EEES8_NS7_ILi64EEEEEENS_6half_tEfNS_4arch4Sm80ELb0ELb1ELb1ELb1ELb1ELb0ELb0ELb0ELi2ELi4ELi4ELi4ELb0EEENS1_24CollectiveEpilogueBwdGQAISA_fSD_Li256ELb1ELb1EEENS1_19SingleTileSchedulerILb1ELb0ELb0ELi128EEEEEEEEEvNT_6ParamsE$_ZN7__half2aSEOKS_,($_ZN7cutlass13device_kernelIN5flash19enable_sm80_to_sm89INS1_16FlashAttnBwdSm80INS1_25CollectiveMainloopBwdSm80ILi2ELi2EN4cute5tupleIJNS5_1CILi128EEES8_NS7_ILi64EEEEEENS_6half_tEfNS_4arch4Sm80ELb0ELb1ELb1ELb1ELb1ELb0ELb0ELb0ELi2ELi4ELi4ELi4ELb0EEENS1_24CollectiveEpilogueBwdGQAISA_fSD_Li256ELb1ELb1EEENS1_19SingleTileSchedulerILb1ELb0ELb0ELi128EEEEEEEEEvNT_6ParamsE$_ZZN4cute12filter_tupleINS_5tupleIJNS1_IJNS_10UnderscoreENS_1CILi0EEEEEENS1_IJS4_S2_EEEEEENS1_IJNS1_IJNS1_IJNS3_ILi1EEES4_EEES4_EEENS1_IJNS1_IJS4_S4_EEEiEEEEEEZNS_5sliceIS7_SD_EEDaRKT_RKT0_EUlRKT_RKT0_E_EEDaSH_SK_OT1_ENKUlDpSN_E_clIJNS1_IJS9_EEENS1_IJiEEEEEEDaSU_ - $_ZN7cutlass13device_kernelIN5flash19enable_sm80_to_sm89INS1_16FlashAttnBwdSm80INS1_25CollectiveMainloopBwdSm80ILi2ELi2EN4cute5tupleIJNS5_1CILi128EEES8_NS7_ILi64EEEEEENS_6half_tEfNS_4arch4Sm80ELb0ELb1ELb1ELb1ELb1ELb0ELb0ELb0ELi2ELi4ELi4ELi4ELb0EEENS1_24CollectiveEpilogueBwdGQAISA_fSD_Li256ELb1ELb1EEENS1_19SingleTileSchedulerILb1ELb0ELb0ELi128EEEEEEEEEvNT_6ParamsE$_ZN7__half2aSEOKS_)
$_ZN7cutlass13device_kernelIN5flash19enable_sm80_to_sm89INS1_16FlashAttnBwdSm80INS1_25CollectiveMainloopBwdSm80ILi2ELi2EN4cute5tupleIJNS5_1CILi128EEES8_NS7_ILi64EEEEEENS_6half_tEfNS_4arch4Sm80ELb0ELb1ELb1ELb1ELb1ELb0ELb0ELb0ELi2ELi4ELi4ELi4ELb0EEENS1_24CollectiveEpilogueBwdGQAISA_fSD_Li256ELb1ELb1EEENS1_19SingleTileSchedulerILb1ELb0ELb0ELi128EEEEEEEEEvNT_6ParamsE$_ZN7__half2aSEOKS_:
[----:B------:R-:W-:-:S06]  /*9280*/  IADD3 R3, R60, -c[0x0][0x20], RZ ;  /* 0x800008003c037a10 */ /* 0x000fcc0007ffe0ff */
[----:B------:R-:W2:Y:S01]  /*9290*/  LDL R3, [R3] ;  /* 0x0000000003037983 */ /* 0x000ea20000100800 */
[----:B------:R-:W-:Y:S01]  /*92a0*/  IADD3 R2, R59, -c[0x0][0x20], RZ ;  /* 0x800008003b027a10 */ /* 0x000fe20007ffe0ff */
[----:B------:R-:W-:-:S04]  /*92b0*/  IMAD.MOV.U32 R15, RZ, RZ, 0x0 ;  /* 0x00000000ff0f7424 */ /* 0x000fc800078e00ff */
[----:B--2---:R1:W-:Y:S01]  /*92c0*/  STL [R2], R3 ;  /* 0x0000000302007387 */ /* 0x0043e20000100800 */
[----:B------:R-:W-:Y:S05]  /*92d0*/  RET.REL.NODEC R14 `(_ZN7cutlass13device_kernelIN5flash19enable_sm80_to_sm89INS1_16FlashAttnBwdSm80INS1_25CollectiveMainloopBwdSm80ILi2ELi2EN4cute5tupleIJNS5_1CILi128EEES8_NS7_ILi64EEEEEENS_6half_tEfNS_4arch4Sm80ELb0ELb1ELb1ELb1ELb1ELb0ELb0ELb0ELi2ELi4ELi4ELi4ELb0EEENS1_24CollectiveEpilogueBwdGQAISA_fSD_Li256ELb1ELb1EEENS1_19SingleTileSchedulerILb1ELb0ELb0ELi128EEEEEEEEEvNT_6ParamsE) ;  /* 0xffff6d200e007950 */ /* 0x000fea0003c3ffff */
        .type           $_ZN7cutlass13device_kernelIN5flash19enable_sm80_to_sm89INS1_16FlashAttnBwdSm80INS1_25CollectiveMainloopBwdSm80ILi2ELi2EN4cute5tupleIJNS5_1CILi128EEES8_NS7_ILi64EEEEEENS_6half_tEfNS_4arch4Sm80ELb0ELb1ELb1ELb1ELb1ELb0ELb0ELb0ELi2ELi4ELi4ELi4ELb0EEENS1_24CollectiveEpilogueBwdGQAISA_fSD_Li256ELb1ELb1EEENS1_19SingleTileSchedulerILb1ELb0ELb0ELi128EEEEEEEEEvNT_6ParamsE$_ZZN4cute12filter_tupleINS_5tupleIJNS1_IJNS_10UnderscoreENS_1CILi0EEEEEENS1_IJS4_S2_EEEEEENS1_IJNS1_IJNS1_IJNS3_ILi1EEES4_EEES4_EEENS1_IJNS1_IJS4_S4_EEEiEEEEEEZNS_5sliceIS7_SD_EEDaRKT_RKT0_EUlRKT_RKT0_E_EEDaSH_SK_OT1_ENKUlDpSN_E_clIJNS1_IJS9_EEENS1_IJiEEEEEEDaSU_,@function
        .size           $_ZN7cutlass13device_kernelIN5flash19enable_sm80_to_sm89INS1_16FlashAttnBwdSm80INS1_25CollectiveMainloopBwdSm80ILi2ELi2EN4cute5tupleIJNS5_1CILi128EEES8_NS7_ILi64EEEEEENS_6half_tEfNS_4arch4Sm80ELb0ELb1ELb1ELb1ELb1ELb0ELb0ELb0ELi2ELi4ELi4ELi4ELb0EEENS1_24CollectiveEpilogueBwdGQAISA_fSD_Li256ELb1ELb1EEENS1_19SingleTileSchedulerILb1ELb0ELb0ELi128EEEEEEEEEvNT_6ParamsE$_ZZN4cute12filter_tupleINS_5tupleIJNS1_IJNS_10UnderscoreENS_1CILi0EEEEEENS1_IJS4_S2_EEEEEENS1_IJNS1_IJNS1_IJNS3_ILi1EEES4_EEES4_EEENS1_IJNS1_IJS4_S4_EEEiEEEEEEZNS_5sliceIS7_SD_EEDaRKT_RKT0_EUlRKT_RKT0_E_EEDaSH_SK_OT1_ENKUlDpSN_E_clIJNS1_IJS9_EEENS1_IJiEEEEEEDaSU_,($_ZN7cutlass13device_kernelIN5flash19enable_sm80_to_sm89INS1_16FlashAttnBwdSm80INS1_25CollectiveMainloopBwdSm80ILi2ELi2EN4cute5tupleIJNS5_1CILi128EEES8_NS7_ILi64EEEEEENS_6half_tEfNS_4arch4Sm80ELb0ELb1ELb1ELb1ELb1ELb0ELb0ELb0ELi2ELi4ELi4ELi4ELb0EEENS1_24CollectiveEpilogueBwdGQAISA_fSD_Li256ELb1ELb1EEENS1_19SingleTileSchedulerILb1ELb0ELb0ELi128EEEEEEEEEvNT_6ParamsE$_ZZN4cute12filter_tupleINS_5tupleIJNS1_IJNS_1CILi0EEENS1_IJNS2_ILi1EEENS2_ILi512EEEiEEEEEENS2_ILi4096EEENS1_IJiNS2_ILi8192EEEEEEEEEZNS_7flattenISB_EEDaRKT_EUlRKT_E_EEDaSF_OT0_ENKUlDpSI_E_clIJNS1_IJS3_S4_S5_iEEENS1_IJS8_EEESA_EEEDaSM_ - $_ZN7cutlass13device_kernelIN5flash19enable_sm80_to_sm89INS1_16FlashAttnBwdSm80INS1_25CollectiveMainloopBwdSm80ILi2ELi2EN4cute5tupleIJNS5_1CILi128EEES8_NS7_ILi64EEEEEENS_6half_tEfNS_4arch4Sm80ELb0ELb1ELb1ELb1ELb1ELb0ELb0ELb0ELi2ELi4ELi4ELi4ELb0EEENS1_24CollectiveEpilogueBwdGQAISA_fSD_Li256ELb1ELb1EEENS1_19SingleTileSchedulerILb1ELb0ELb0ELi128EEEEEEEEEvNT_6ParamsE$_ZZN4cute12filter_tupleINS_5tupleIJNS1_IJNS_10UnderscoreENS_1CILi0EEEEEENS1_IJS4_S2_EEEEEENS1_IJNS1_IJNS1_IJNS3_ILi1EEES4_EEES4_EEENS1_IJNS1_IJS4_S4_EEEiEEEEEEZNS_5sliceIS7_SD_EEDaRKT_RKT0_EUlRKT_RKT0_E_EEDaSH_SK_OT1_ENKUlDpSN_E_clIJNS1_IJS9_EEENS1_IJiEEEEEEDaSU_)
$_ZN7cutlass13device_kernelIN5flash19enable_sm80_to_sm89INS1_16FlashAttnBwdSm80INS1_25CollectiveMainloopBwdSm80ILi2ELi2EN4cute5tupleIJNS5_1CILi128EEES8_NS7_ILi64EEEEEENS_6half_tEfNS_4arch4Sm80ELb0ELb1ELb1ELb1ELb1ELb0ELb0ELb0ELi2ELi4ELi4ELi4ELb0EEENS1_24CollectiveEpilogueBwdGQAISA_fSD_Li256ELb1ELb1EEENS1_19SingleTileSchedulerILb1ELb0ELb0ELi128EEEEEEEEEvNT_6ParamsE$_ZZN4cute12filter_tupleINS_5tupleIJNS1_IJNS_10UnderscoreENS_1CILi0EEEEEENS1_IJS4_S2_EEEEEENS1_IJNS1_IJNS1_IJNS3_ILi1EEES4_EEES4_EEENS1_IJNS1_IJS4_S4_EEEiEEEEEEZNS_5sliceIS7_SD_EEDaRKT_RKT0_EUlRKT_RKT0_E_EEDaSH_SK_OT1_ENKUlDpSN_E_clIJNS1_IJS9_EEENS1_IJiEEEEEEDaSU_:
[----:B------:R-:W-:Y:S02]  /*92e0*/  MOV R12, R2 ;  /* 0x00000002000c7202 */ /* 0x000fe40000000f00 */
[----:B------:R-:W-:-:S04]  /*92f0*/  MOV R13, 0x0 ;  /* 0x00000000000d7802 */ /* 0x000fc80000000f00 */
[----:B------:R-:W-:Y:S05]  /*9300*/  RET.REL.NODEC R12 `(_ZN7cutlass13device_kernelIN5flash19enable_sm80_to_sm89INS1_16FlashAttnBwdSm80INS1_25CollectiveMainloopBwdSm80ILi2ELi2EN4cute5tupleIJNS5_1CILi128EEES8_NS7_ILi64EEEEEENS_6half_tEfNS_4arch4Sm80ELb0ELb1ELb1ELb1ELb1ELb0ELb0ELb0ELi2ELi4ELi4ELi4ELb0EEENS1_24CollectiveEpilogueBwdGQAISA_fSD_Li256ELb1ELb1EEENS1_19SingleTileSchedulerILb1ELb0ELb0ELi128EEEEEEEEEvNT_6ParamsE) ;  /* 0xffff6cf00c007950 */ /* 0x000fea0003c3ffff */
        .type           $_ZN7cutlass13device_kernelIN5flash19enable_sm80_to_sm89INS1_16FlashAttnBwdSm80INS1_25CollectiveMainloopBwdSm80ILi2ELi2EN4cute5tupleIJNS5_1CILi128EEES8_NS7_ILi64EEEEEENS_6half_tEfNS_4arch4Sm80ELb0ELb1ELb1ELb1ELb1ELb0ELb0ELb0ELi2ELi4ELi4ELi4ELb0EEENS1_24CollectiveEpilogueBwdGQAISA_fSD_Li256ELb1ELb1EEENS1_19SingleTileSchedulerILb1ELb0ELb0ELi128EEEEEEEEEvNT_6ParamsE$_ZZN4cute12filter_tupleINS_5tupleIJNS1_IJNS_1CILi0EEENS1_IJNS2_ILi1EEENS2_ILi512EEEiEEEEEENS2_ILi4096EEENS1_IJiNS2_ILi8192EEEEEEEEEZNS_7flattenISB_EEDaRKT_EUlRKT_E_EEDaSF_OT0_ENKUlDpSI_E_clIJNS1_IJS3_S4_S5_iEEENS1_IJS8_EEESA_EEEDaSM_,@function
        .size           $_ZN7cutlass13device_kernelIN5flash19enable_sm80_to_sm89INS1_16FlashAttnBwdSm80INS1_25CollectiveMainloopBwdSm80ILi2ELi2EN4cute5tupleIJNS5_1CILi128EEES8_NS7_ILi64EEEEEENS_6half_tEfNS_4arch4Sm80ELb0ELb1ELb1ELb1ELb1ELb0ELb0ELb0ELi2ELi4ELi4ELi4ELb0EEENS1_24CollectiveEpilogueBwdGQAISA_fSD_Li256ELb1ELb1EEENS1_19SingleTileSchedulerILb1ELb0ELb0ELi128EEEEEEEEEvNT_6ParamsE$_ZZN4cute12filter_tupleINS_5tupleIJNS1_IJNS_1CILi0EEENS1_IJNS2_ILi1EEENS2_ILi512EEEiEEEEEENS2_ILi4096EEENS1_IJiNS2_ILi8192EEEEEEEEEZNS_7flattenISB_EEDaRKT_EUlRKT_E_EEDaSF_OT0_ENKUlDpSI_E_clIJNS1_IJS3_S4_S5_iEEENS1_IJS8_EEESA_EEEDaSM_,($_ZN7cutlass13device_kernelIN5flash19enable_sm80_to_sm89INS1_16FlashAttnBwdSm80INS1_25CollectiveMainloopBwdSm80ILi2ELi2EN4cute5tupleIJNS5_1CILi128EEES8_NS7_ILi64EEEEEENS_6half_tEfNS_4arch4Sm80ELb0ELb1ELb1ELb1ELb1ELb0ELb0ELb0ELi2ELi4ELi4ELi4ELb0EEENS1_24CollectiveEpilogueBwdGQAISA_fSD_Li256ELb1ELb1EEENS1_19SingleTileSchedulerILb1ELb0ELb0ELi128EEEEEEEEEvNT_6ParamsE$_ZZN4cute12filter_tupleINS_5tupleIJNS1_IJiNS1_IJiNS_1CILi0EEEEEEEEENS1_IJNS_10UnderscoreENS1_IJS6_S6_EEEEEEEEES9_ZNS_4diceIS9_S9_EEDaRKT_RKT0_EUlRKT_RKT0_E_EEDaSD_SG_OT1_ENKUlDpSJ_E_clIJNS1_IJiiS3_EEENS1_IJEEEEEEDaSQ_ - $_ZN7cutlass13device_kernelIN5flash19enable_sm80_to_sm89INS1_16FlashAttnBwdSm80INS1_25CollectiveMainloopBwdSm80ILi2ELi2EN4cute5tupleIJNS5_1CILi128EEES8_NS7_ILi64EEEEEENS_6half_tEfNS_4arch4Sm80ELb0ELb1ELb1ELb1ELb1ELb0ELb0ELb0ELi2ELi4ELi4ELi4ELb0EEENS1_24CollectiveEpilogueBwdGQAISA_fSD_Li256ELb1ELb1EEENS1_19SingleTileSchedulerILb1ELb0ELb0ELi128EEEEEEEEEvNT_6ParamsE$_ZZN4cute12filter_tupleINS_5tupleIJNS1_IJNS_1CILi0EEENS1_IJNS2_ILi1EEENS2_ILi512EEEiEEEEEENS2_ILi4096EEENS1_IJiNS2_ILi8192EEEEEEEEEZNS_7flattenISB_EEDaRKT_EUlRKT_E_EEDaSF_OT0_ENKUlDpSI_E_clIJNS1_IJS3_S4_S5_iEEENS1_IJS8_EEESA_EEEDaSM_)
$_ZN7cutlass13device_kernelIN5flash19enable_sm80_to_sm89INS1_16FlashAttnBwdSm80INS1_25CollectiveMainloopBwdSm80ILi2ELi2EN4cute5tupleIJNS5_1CILi128EEES8_NS7_ILi64EEEEEENS_6half_tEfNS_4arch4Sm80ELb0ELb1ELb1ELb1ELb1ELb0ELb0ELb0ELi2ELi4ELi4ELi4ELb0EEENS1_24CollectiveEpilogueBwdGQAISA_fSD_Li256ELb1ELb1EEENS1_19SingleTileSchedulerILb1ELb0ELb0ELi128EEEEEEEEEvNT_6ParamsE$_ZZN4cute12filter_tupleINS_5tupleIJNS1_IJNS_1CILi0EEENS1_IJNS2_ILi1EEENS2_ILi512EEEiEEEEEENS2_ILi4096EEENS1_IJiNS2_ILi8192EEEEEEEEEZNS_7flattenISB_EEDaRKT_EUlRKT_E_EEDaSF_OT0_ENKUlDpSI_E_clIJNS1_IJS3_S4_S5_iEEENS1_IJS8_EEESA_EEEDaSM_:
[----:B------:R-:W-:-:S04]  /*9310*/  MOV R3, 0x0 ;  /* 0x0000000000037802 */ /* 0x000fc80000000f00 */
[----:B------:R-:W-:Y:S05]  /*9320*/  RET.REL.NODEC R2 `(_ZN7cutlass13device_kernelIN5flash19enable_sm80_to_sm89INS1_16FlashAttnBwdSm80INS1_25CollectiveMainloopBwdSm80ILi2ELi2EN4cute5tupleIJNS5_1CILi128EEES8_NS7_ILi64EEEEEENS_6half_tEfNS_4arch4Sm80ELb0ELb1ELb1ELb1ELb1ELb0ELb0ELb0ELi2ELi4ELi4ELi4ELb0EEENS1_24CollectiveEpilogueBwdGQAISA_fSD_Li256ELb1ELb1EEENS1_19SingleTileSchedulerILb1ELb0ELb0ELi128EEEEEEEEEvNT_6ParamsE) ;  /* 0xffff6cd002007950 */ /* 0x000fea0003c3ffff */
        .type           $_ZN7cutlass13device_kernelIN5flash19enable_sm80_to_sm89INS1_16FlashAttnBwdSm80INS1_25CollectiveMainloopBwdSm80ILi2ELi2EN4cute5tupleIJNS5_1CILi128EEES8_NS7_ILi64EEEEEENS_6half_tEfNS_4arch4Sm80ELb0ELb1ELb1ELb1ELb1ELb0ELb0ELb0ELi2ELi4ELi4ELi4ELb0EEENS1_24CollectiveEpilogueBwdGQAISA_fSD_Li256ELb1ELb1EEENS1_19SingleTileSchedulerILb1ELb0ELb0ELi128EEEEEEEEEvNT_6ParamsE$_ZZN4cute12filter_tupleINS_5tupleIJNS1_IJiNS1_IJiNS_1CILi0EEEEEEEEENS1_IJNS_10UnderscoreENS1_IJS6_S6_EEEEEEEEES9_ZNS_4diceIS9_S9_EEDaRKT_RKT0_EUlRKT_RKT0_E_EEDaSD_SG_OT1_ENKUlDpSJ_E_clIJNS1_IJiiS3_EEENS1_IJEEEEEEDaSQ_,@function
        .size           $_ZN7cutlass13device_kernelIN5flash19enable_sm80_to_sm89INS1_16FlashAttnBwdSm80INS1_25CollectiveMainloopBwdSm80ILi2ELi2EN4cute5tupleIJNS5_1CILi128EEES8_NS7_ILi64EEEEEENS_6half_tEfNS_4arch4Sm80ELb0ELb1ELb1ELb1ELb1ELb0ELb0ELb0ELi2ELi4ELi4ELi4ELb0EEENS1_24CollectiveEpilogueBwdGQAISA_fSD_Li256ELb1ELb1EEENS1_19SingleTileSchedulerILb1ELb0ELb0ELi128EEEEEEEEEvNT_6ParamsE$_ZZN4cute12filter_tupleINS_5tupleIJNS1_IJiNS1_IJiNS_1CILi0EEEEEEEEENS1_IJNS_10UnderscoreENS1_IJS6_S6_EEEEEEEEES9_ZNS_4diceIS9_S9_EEDaRKT_RKT0_EUlRKT_RKT0_E_EEDaSD_SG_OT1_ENKUlDpSJ_E_clIJNS1_IJiiS3_EEENS1_IJEEEEEEDaSQ_,($_ZN7cutlass13device_kernelIN5flash19enable_sm80_to_sm89INS1_16FlashAttnBwdSm80INS1_25CollectiveMainloopBwdSm80ILi2ELi2EN4cute5tupleIJNS5_1CILi128EEES8_NS7_ILi64EEEEEENS_6half_tEfNS_4arch4Sm80ELb0ELb1ELb1ELb1ELb1ELb0ELb0ELb0ELi2ELi4ELi4ELi4ELb0EEENS1_24CollectiveEpilogueBwdGQAISA_fSD_Li256ELb1ELb1EEENS1_19SingleTileSchedulerILb1ELb0ELb0ELi128EEEEEEEEEvNT_6ParamsE$_ZZN4cute12filter_tupleINS_5tupleIJNS1_IJiiEEENS_1CILi1024EEEEEEZNS_16flatten_to_tupleIS5_EEDaRKT_EUlRKT_E_EEDaS9_OT0_ENKUlDpSC_E_clIJS2_NS1_IJS4_EEEEEEDaSG_ - $_ZN7cutlass13device_kernelIN5flash19enable_sm80_to_sm89INS1_16FlashAttnBwdSm80INS1_25CollectiveMainloopBwdSm80ILi2ELi2EN4cute5tupleIJNS5_1CILi128EEES8_NS7_ILi64EEEEEENS_6half_tEfNS_4arch4Sm80ELb0ELb1ELb1ELb1ELb1ELb0ELb0ELb0ELi2ELi4ELi4ELi4ELb0EEENS1_24CollectiveEpilogueBwdGQAISA_fSD_Li256ELb1ELb1EEENS1_19SingleTileSchedulerILb1ELb0ELb0ELi128EEEEEEEEEvNT_6ParamsE$_ZZN4cute12filter_tupleINS_5tupleIJNS1_IJiNS1_IJiNS_1CILi0EEEEEEEEENS1_IJNS_10UnderscoreENS1_IJS6_S6_EEEEEEEEES9_ZNS_4diceIS9_S9_EEDaRKT_RKT0_EUlRKT_RKT0_E_EEDaSD_SG_OT1_ENKUlDpSJ_E_clIJNS1_IJiiS3_EEENS1_IJEEEEEEDaSQ_)
$_ZN7cutlass13device_kernelIN5flash19enable_sm80_to_sm89INS1_16FlashAttnBwdSm80INS1_25CollectiveMainloopBwdSm80ILi2ELi2EN4cute5tupleIJNS5_1CILi128EEES8_NS7_ILi64EEEEEENS_6half_tEfNS_4arch4Sm80ELb0ELb1ELb1ELb1ELb1ELb0ELb0ELb0ELi2ELi4ELi4ELi4ELb0EEENS1_24CollectiveEpilogueBwdGQAISA_fSD_Li256ELb1ELb1EEENS1_19SingleTileSchedulerILb1ELb0ELb0ELi128EEEEEEEEEvNT_6ParamsE$_ZZN4cute12filter_tupleINS_5tupleIJNS1_IJiNS1_IJiNS_1CILi0EEEEEEEEENS1_IJNS_10UnderscoreENS1_IJS6_S6_EEEEEEEEES9_ZNS_4diceIS9_S9_EEDaRKT_RKT0_EUlRKT_RKT0_E_EEDaSD_SG_OT1_ENKUlDpSJ_E_clIJNS1_IJiiS3_EEENS1_IJEEEEEEDaSQ_:
[----:B------:R-:W-:-:S04]  /*9330*/  MOV R7, 0x0 ;  /* 0x0000000000077802 */ /* 0x000fc80000000f00 */
[----:B------:R-:W-:Y:S05]  /*9340*/  RET.REL.NODEC R6 `(_ZN7cutlass13device_kernelIN5flash19enable_sm80_to_sm89INS1_16FlashAttnBwdSm80INS1_25CollectiveMainloopBwdSm80ILi2ELi2EN4cute5tupleIJNS5_1CILi128EEES8_NS7_ILi64EEEEEENS_6half_tEfNS_4arch4Sm80ELb0ELb1ELb1ELb1ELb1ELb0ELb0ELb0ELi2ELi4ELi4ELi4ELb0EEENS1_24CollectiveEpilogueBwdGQAISA_fSD_Li256ELb1ELb1EEENS1_19SingleTileSchedulerILb1ELb0ELb0ELi128EEEEEEEEEvNT_6ParamsE) ;  /* 0xffff6cb006007950 */ /* 0x000fea0003c3ffff */
        .type           $_ZN7cutlass13device_kernelIN5flash19enable_sm80_to_sm89INS1_16FlashAttnBwdSm80INS1_25CollectiveMainloopBwdSm80ILi2ELi2EN4cute5tupleIJNS5_1CILi128EEES8_NS7_ILi64EEEEEENS_6half_tEfNS_4arch4Sm80ELb0ELb1ELb1ELb1ELb1ELb0ELb0ELb0ELi2ELi4ELi4ELi4ELb0EEENS1_24CollectiveEpilogueBwdGQAISA_fSD_Li256ELb1ELb1EEENS1_19SingleTileSchedulerILb1ELb0ELb0ELi128EEEEEEEEEvNT_6ParamsE$_ZZN4cute12filter_tupleINS_5tupleIJNS1_IJiiEEENS_1CILi1024EEEEEEZNS_16flatten_to_tupleIS5_EEDaRKT_EUlRKT_E_EEDaS9_OT0_ENKUlDpSC_E_clIJS2_NS1_IJS4_EEEEEEDaSG_,@function
        .size           $_ZN7cutlass13device_kernelIN5flash19enable_sm80_to_sm89INS1_16FlashAttnBwdSm80INS1_25CollectiveMainloopBwdSm80ILi2ELi2EN4cute5tupleIJNS5_1CILi128EEES8_NS7_ILi64EEEEEENS_6half_tEfNS_4arch4Sm80ELb0ELb1ELb1ELb1ELb1ELb0ELb0ELb0ELi2ELi4ELi4ELi4ELb0EEENS1_24CollectiveEpilogueBwdGQAISA_fSD_Li256ELb1ELb1EEENS1_19SingleTileSchedulerILb1ELb0ELb0ELi128EEEEEEEEEvNT_6ParamsE$_ZZN4cute12filter_tupleINS_5tupleIJNS1_IJiiEEENS_1CILi1024EEEEEEZNS_16flatten_to_tupleIS5_EEDaRKT_EUlRKT_E_EEDaS9_OT0_ENKUlDpSC_E_clIJS2_NS1_IJS4_EEEEEEDaSG_,($_ZN7cutlass13device_kernelIN5flash19enable_sm80_to_sm89INS1_16FlashAttnBwdSm80INS1_25CollectiveMainloopBwdSm80ILi2ELi2EN4cute5tupleIJNS5_1CILi128EEES8_NS7_ILi64EEEEEENS_6half_tEfNS_4arch4Sm80ELb0ELb1ELb1ELb1ELb1ELb0ELb0ELb0ELi2ELi4ELi4ELi4ELb0EEENS1_24CollectiveEpilogueBwdGQAISA_fSD_Li256ELb1ELb1EEENS1_19SingleTileSchedulerILb1ELb0ELb0ELi128EEEEEEEEEvNT_6ParamsE$_ZZN4cute12filter_tupleINS_5tupleIJNS_10UnderscoreES2_NS_1CILi0EEEEEENS1_IJNS1_IJNS3_ILi1EEES4_EEEiNS3_ILi1024EEEEEEZNS_5sliceIS5_S9_EEDaRKT_RKT0_EUlRKT_RKT0_E_EEDaSD_SG_OT1_ENKUlDpSJ_E_clIJNS1_IJS7_EEENS1_IJiEEENS1_IJEEEEEEDaSQ_ - $_ZN7cutlass13device_kernelIN5flash19enable_sm80_to_sm89INS1_16FlashAttnBwdSm80INS1_25CollectiveMainloopBwdSm80ILi2ELi2EN4cute5tupleIJNS5_1CILi128EEES8_NS7_ILi64EEEEEENS_6half_tEfNS_4arch4Sm80ELb0ELb1ELb1ELb1ELb1ELb0ELb0ELb0ELi2ELi4ELi4ELi4ELb0EEENS1_24CollectiveEpilogueBwdGQAISA_fSD_Li256ELb1ELb1EEENS1_19SingleTileSchedulerILb1ELb0ELb0ELi128EEEEEEEEEvNT_6ParamsE$_ZZN4cute12filter_tupleINS_5tupleIJNS1_IJiiEEENS_1CILi1024EEEEEEZNS_16flatten_to_tupleIS5_EEDaRKT_EUlRKT_E_EEDaS9_OT0_ENKUlDpSC_E_clIJS2_NS1_IJS4_EEEEEEDaSG_)
$_ZN7cutlass13device_kernelIN5flash19enable_sm80_to_sm89INS1_16FlashAttnBwdSm80INS1_25CollectiveMainloopBwdSm80ILi2ELi2EN4cute5tupleIJNS5_1CILi128EEES8_NS7_ILi64EEEEEENS_6half_tEfNS_4arch4Sm80ELb0ELb1ELb1ELb1ELb1ELb0ELb0ELb0ELi2ELi4ELi4ELi4ELb0EEENS1_24CollectiveEpilogueBwdGQAISA_fSD_Li256ELb1ELb1EEENS1_19SingleTileSchedulerILb1ELb0ELb0ELi128EEEEEEEEEvNT_6ParamsE$_ZZN4cute12filter_tupleINS_5tupleIJNS1_IJiiEEENS_1CILi1024EEEEEEZNS_16flatten_to_tupleIS5_EEDaRKT_EUlRKT_E_EEDaS9_OT0_ENKUlDpSC_E_clIJS2_NS1_IJS4_EEEEEEDaSG_:
[----:B------:R-:W-:-:S04]  /*9350*/  MOV R3, 0x0 ;  /* 0x0000000000037802 */ /* 0x000fc80000000f00 */
[----:B------:R-:W-:Y:S05]  /*9360*/  RET.REL.NODEC R2 `(_ZN7cutlass13device_kernelIN5flash19enable_sm80_to_sm89INS1_16FlashAttnBwdSm80INS1_25CollectiveMainloopBwdSm80ILi2ELi2EN4cute5tupleIJNS5_1CILi128EEES8_NS7_ILi64EEEEEENS_6half_tEfNS_4arch4Sm80ELb0ELb1ELb1ELb1ELb1ELb0ELb0ELb0ELi2ELi4ELi4ELi4ELb0EEENS1_24CollectiveEpilogueBwdGQAISA_fSD_Li256ELb1ELb1EEENS1_19SingleTileSchedulerILb1ELb0ELb0ELi128EEEEEEEEEvNT_6ParamsE) ;  /* 0xffff6c9002007950 */ /* 0x000fea0003c3ffff */
        .type           $_ZN7cutlass13device_kernelIN5flash19enable_sm80_to_sm89INS1_16FlashAttnBwdSm80INS1_25CollectiveMainloopBwdSm80ILi2ELi2EN4cute5tupleIJNS5_1CILi128EEES8_NS7_ILi64EEEEEENS_6half_tEfNS_4arch4Sm80ELb0ELb1ELb1ELb1ELb1ELb0ELb0ELb0ELi2ELi4ELi4ELi4ELb0EEENS1_24CollectiveEpilogueBwdGQAISA_fSD_Li256ELb1ELb1EEENS1_19SingleTileSchedulerILb1ELb0ELb0ELi128EEEEEEEEEvNT_6ParamsE$_ZZN4cute12filter_tupleINS_5tupleIJNS_10UnderscoreES2_NS_1CILi0EEEEEENS1_IJNS1_IJNS3_ILi1EEES4_EEEiNS3_ILi1024EEEEEEZNS_5sliceIS5_S9_EEDaRKT_RKT0_EUlRKT_RKT0_E_EEDaSD_SG_OT1_ENKUlDpSJ_E_clIJNS1_IJS7_EEENS1_IJiEEENS1_IJEEEEEEDaSQ_,@function
        .size           $_ZN7cutlass13device_kernelIN5flash19enable_sm80_to_sm89INS1_16FlashAttnBwdSm80INS1_25CollectiveMainloopBwdSm80ILi2ELi2EN4cute5tupleIJNS5_1CILi128EEES8_NS7_ILi64EEEEEENS_6half_tEfNS_4arch4Sm80ELb0ELb1ELb1ELb1ELb1ELb0ELb0ELb0ELi2ELi4ELi4ELi4ELb0EEENS1_24CollectiveEpilogueBwdGQAISA_fSD_Li256ELb1ELb1EEENS1_19SingleTileSchedulerILb1ELb0ELb0ELi128EEEEEEEEEvNT_6ParamsE$_ZZN4cute12filter_tupleINS_5tupleIJNS_10UnderscoreES2_NS_1CILi0EEEEEENS1_IJNS1_IJNS3_ILi1EEES4_EEEiNS3_ILi1024EEEEEEZNS_5sliceIS5_S9_EEDaRKT_RKT0_EUlRKT_RKT0_E_EEDaSD_SG_OT1_ENKUlDpSJ_E_clIJNS1_IJS7_EEENS1_IJiEEENS1_IJEEEEEEDaSQ_,($_ZN7cutlass13device_kernelIN5flash19enable_sm80_to_sm89INS1_16FlashAttnBwdSm80INS1_25CollectiveMainloopBwdSm80ILi2ELi2EN4cute5tupleIJNS5_1CILi128EEES8_NS7_ILi64EEEEEENS_6half_tEfNS_4arch4Sm80ELb0ELb1ELb1ELb1ELb1ELb0ELb0ELb0ELi2ELi4ELi4ELi4ELb0EEENS1_24CollectiveEpilogueBwdGQAISA_fSD_Li256ELb1ELb1EEENS1_19SingleTileSchedulerILb1ELb0ELb0ELi128EEEEEEEEEvNT_6ParamsE$_ZZN4cute12filter_tupleINS_5tupleIJNS_10UnderscoreES2_S2_iEEENS1_IJNS1_IJNS_1CILi1EEENS4_ILi0EEEEEENS4_ILi4096EEENS1_IJiiEEENS1_IJS6_NS4_ILi8192EEEEEEEEEZNS_5sliceIS3_SC_EEDaRKT_RKT0_EUlRKT_RKT0_E_EEDaSG_SJ_OT1_ENKUlDpSM_E_clIJNS1_IJS7_EEENS1_IJS8_EEENS1_IJS9_EEENS1_IJEEEEEEDaST_ - $_ZN7cutlass13device_kernelIN5flash19enable_sm80_to_sm89INS1_16FlashAttnBwdSm80INS1_25CollectiveMainloopBwdSm80ILi2ELi2EN4cute5tupleIJNS5_1CILi128EEES8_NS7_ILi64EEEEEENS_6half_tEfNS_4arch4Sm80ELb0ELb1ELb1ELb1ELb1ELb0ELb0ELb0ELi2ELi4ELi4ELi4ELb0EEENS1_24CollectiveEpilogueBwdGQAISA_fSD_Li256ELb1ELb1EEENS1_19SingleTileSchedulerILb1ELb0ELb0ELi128EEEEEEEEEvNT_6ParamsE$_ZZN4cute12filter_tupleINS_5tupleIJNS_10UnderscoreES2_NS_1CILi0EEEEEENS1_IJNS1_IJNS3_ILi1EEES4_EEEiNS3_ILi1024EEEEEEZNS_5sliceIS5_S9_EEDaRKT_RKT0_EUlRKT_RKT0_E_EEDaSD_SG_OT1_ENKUlDpSJ_E_clIJNS1_IJS7_EEENS1_IJiEEENS1_IJEEEEEEDaSQ_)
$_ZN7cutlass13device_kernelIN5flash19enable_sm80_to_sm89INS1_16FlashAttnBwdSm80INS1_25CollectiveMainloopBwdSm80ILi2ELi2EN4cute5tupleIJNS5_1CILi128EEES8_NS7_ILi64EEEEEENS_6half_tEfNS_4arch4Sm80ELb0ELb1ELb1ELb1ELb1ELb0ELb0ELb0ELi2ELi4ELi4ELi4ELb0EEENS1_24CollectiveEpilogueBwdGQAISA_fSD_Li256ELb1ELb1EEENS1_19SingleTileSchedulerILb1ELb0ELb0ELi128EEEEEEEEEvNT_6ParamsE$_ZZN4cute12filter_tupleINS_5tupleIJNS_10UnderscoreES2_NS_1CILi0EEEEEENS1_IJNS1_IJNS3_ILi1EEES4_EEEiNS3_ILi1024EEEEEEZNS_5sliceIS5_S9_EEDaRKT_RKT0_EUlRKT_RKT0_E_EEDaSD_SG_OT1_ENKUlDpSJ_E_clIJNS1_IJS7_EEENS1_IJiEEENS1_IJEEEEEEDaSQ_:
[----:B------:R-:W-:Y:S02]  /*9370*/  MOV R10, R2 ;  /* 0x00000002000a7202 */ /* 0x000fe40000000f00 */
[----:B------:R-:W-:-:S04]  /*9380*/  MOV R11, 0x0 ;  /* 0x00000000000b7802 */ /* 0x000fc80000000f00 */
[----:B------:R-:W-:Y:S05]  /*9390*/  RET.REL.NODEC R10 `(_ZN7cutlass13device_kernelIN5flash19enable_sm80_to_sm89INS1_16FlashAttnBwdSm80INS1_25CollectiveMainloopBwdSm80ILi2ELi2EN4cute5tupleIJNS5_1CILi128EEES8_NS7_ILi64EEEEEENS_6half_tEfNS_4arch4Sm80ELb0ELb1ELb1ELb1ELb1ELb0ELb0ELb0ELi2ELi4ELi4ELi4ELb0EEENS1_24CollectiveEpilogueBwdGQAISA_fSD_Li256ELb1ELb1EEENS1_19SingleTileSchedulerILb1ELb0ELb0ELi128EEEEEEEEEvNT_6ParamsE) ;  /* 0xffff6c600a007950 */ /* 0x000fea0003c3ffff */
        .type           $_ZN7cutlass13device_kernelIN5flash19enable_sm80_to_sm89INS1_16FlashAttnBwdSm80INS1_25CollectiveMainloopBwdSm80ILi2ELi2EN4cute5tupleIJNS5_1CILi128EEES8_NS7_ILi64EEEEEENS_6half_tEfNS_4arch4Sm80ELb0ELb1ELb1ELb1ELb1ELb0ELb0ELb0ELi2ELi4ELi4ELi4ELb0EEENS1_24CollectiveEpilogueBwdGQAISA_fSD_Li256ELb1ELb1EEENS1_19SingleTileSchedulerILb1ELb0ELb0ELi128EEEEEEEEEvNT_6ParamsE$_ZZN4cute12filter_tupleINS_5tupleIJNS_10UnderscoreES2_S2_iEEENS1_IJNS1_IJNS_1CILi1EEENS4_ILi0EEEEEENS4_ILi4096EEENS1_IJiiEEENS1_IJS6_NS4_ILi8192EEEEEEEEEZNS_5sliceIS3_SC_EEDaRKT_RKT0_EUlRKT_RKT0_E_EEDaSG_SJ_OT1_ENKUlDpSM_E_clIJNS1_IJS7_EEENS1_IJS8_EEENS1_IJS9_EEENS1_IJEEEEEEDaST_,@function
        .size           $_ZN7cutlass13device_kernelIN5flash19enable_sm80_to_sm89INS1_16FlashAttnBwdSm80INS1_25CollectiveMainloopBwdSm80ILi2ELi2EN4cute5tupleIJNS5_1CILi128EEES8_NS7_ILi64EEEEEENS_6half_tEfNS_4arch4Sm80ELb0ELb1ELb1ELb1ELb1ELb0ELb0ELb0ELi2ELi4ELi4ELi4ELb0EEENS1_24CollectiveEpilogueBwdGQAISA_fSD_Li256ELb1ELb1EEENS1_19SingleTileSchedulerILb1ELb0ELb0ELi128EEEEEEEEEvNT_6ParamsE$_ZZN4cute12filter_tupleINS_5tupleIJNS_10UnderscoreES2_S2_iEEENS1_IJNS1_IJNS_1CILi1EEENS4_ILi0EEEEEENS4_ILi4096EEENS1_IJiiEEENS1_IJS6_NS4_ILi8192EEEEEEEEEZNS_5sliceIS3_SC_EEDaRKT_RKT0_EUlRKT_RKT0_E_EEDaSG_SJ_OT1_ENKUlDpSM_E_clIJNS1_IJS7_EEENS1_IJS8_EEENS1_IJS9_EEENS1_IJEEEEEEDaST_,($_ZN7cutlass13device_kernelIN5flash19enable_sm80_to_sm89INS1_16FlashAttnBwdSm80INS1_25CollectiveMainloopBwdSm80ILi2ELi2EN4cute5tupleIJNS5_1CILi128EEES8_NS7_ILi64EEEEEENS_6half_tEfNS_4arch4Sm80ELb0ELb1ELb1ELb1ELb1ELb0ELb0ELb0ELi2ELi4ELi4ELi4ELb0EEENS1_24CollectiveEpilogueBwdGQAISA_fSD_Li256ELb1ELb1EEENS1_19SingleTileSchedulerILb1ELb0ELb0ELi128EEEEEEEEEvNT_6ParamsE$_ZZN4cute12filter_tupleINS_5tupleIJNS_10UnderscoreES2_S2_iEEENS1_IJNS1_IJNS_1CILi1EEENS4_ILi0EEEEEEiNS4_ILi1024EEENS4_ILi8192EEEEEEZNS_5sliceIS3_SA_EEDaRKT_RKT0_EUlRKT_RKT0_E_EEDaSE_SH_OT1_ENKUlDpSK_E_clIJNS1_IJS7_EEENS1_IJiEEENS1_IJS8_EEENS1_IJEEEEEEDaSR_ - $_ZN7cutlass13device_kernelIN5flash19enable_sm80_to_sm89INS1_16FlashAttnBwdSm80INS1_25CollectiveMainloopBwdSm80ILi2ELi2EN4cute5tupleIJNS5_1CILi128EEES8_NS7_ILi64EEEEEENS_6half_tEfNS_4arch4Sm80ELb0ELb1ELb1ELb1ELb1ELb0ELb0ELb0ELi2ELi4ELi4ELi4ELb0EEENS1_24CollectiveEpilogueBwdGQAISA_fSD_Li256ELb1ELb1EEENS1_19SingleTileSchedulerILb1ELb0ELb0ELi128EEEEEEEEEvNT_6ParamsE$_ZZN4cute12filter_tupleINS_5tupleIJNS_10UnderscoreES2_S2_iEEENS1_IJNS1_IJNS_1CILi1EEENS4_ILi0EEEEEENS4_ILi4096EEENS1_IJiiEEENS1_IJS6_NS4_ILi8192EEEEEEEEEZNS_5sliceIS3_SC_EEDaRKT_RKT0_EUlRKT_RKT0_E_EEDaSG_SJ_OT1_ENKUlDpSM_E_clIJNS1_IJS7_EEENS1_IJS8_EEENS1_IJS9_EEENS1_IJEEEEEEDaST_)
$_ZN7cutlass13device_kernelIN5flash19enable_sm80_to_sm89INS1_16FlashAttnBwdSm80INS1_25CollectiveMainloopBwdSm80ILi2ELi2EN4cute5tupleIJNS5_1CILi128EEES8_NS7_ILi64EEEEEENS_6half_tEfNS_4arch4Sm80ELb0ELb1ELb1ELb1ELb1ELb0ELb0ELb0ELi2ELi4ELi4ELi4ELb0EEENS1_24CollectiveEpilogueBwdGQAISA_fSD_Li256ELb1ELb1EEENS1_19SingleTileSchedulerILb1ELb0ELb0ELi128EEEEEEEEEvNT_6ParamsE$_ZZN4cute12filter_tupleINS_5tupleIJNS_10UnderscoreES2_S2_iEEENS1_IJNS1_IJNS_1CILi1EEENS4_ILi0EEEEEENS4_ILi4096EEENS1_IJiiEEENS1_IJS6_NS4_ILi8192EEEEEEEEEZNS_5sliceIS3_SC_EEDaRKT_RKT0_EUlRKT_RKT0_E_EEDaSG_SJ_OT1_ENKUlDpSM_E_clIJNS1_IJS7_EEENS1_IJS8_EEENS1_IJS9_EEENS1_IJEEEEEEDaST_:
[----:B------:R-:W-:-:S05]  /*93a0*/  IADD3 R2, R69, -c[0x0][0x20], RZ ;  /* 0x8000080045027a10 */ /* 0x000fca0007ffe0ff */
[----:B------:R1:W5:Y:S04]  /*93b0*/  LDL R3, [R2+0x4] ;  /* 0x0000040002037983 */ /* 0x0003680000100800 */
[----:B------:R1:W5:Y:S01]  /*93c0*/  LDL R5, [R2] ;  /* 0x0000000002057983 */ /* 0x0003620000100800 */
[----:B------:R-:W-:Y:S01]  /*93d0*/  IMAD.MOV.U32 R14, RZ, RZ, R4 ;  /* 0x000000ffff0e7224 */ /* 0x000fe200078e0004 */
[----:B------:R-:W-:-:S04]  /*93e0*/  MOV R15, 0x0 ;  /* 0x00000000000f7802 */ /* 0x000fc80000000f00 */
[----:B------:R-:W-:Y:S05]  /*93f0*/  RET.REL.NODEC R14 `(_ZN7cutlass13device_kernelIN5flash19enable_sm80_to_sm89INS1_16FlashAttnBwdSm80INS1_25CollectiveMainloopBwdSm80ILi2ELi2EN4cute5tupleIJNS5_1CILi128EEES8_NS7_ILi64EEEEEENS_6half_tEfNS_4arch4Sm80ELb0ELb1ELb1ELb1ELb1ELb0ELb0ELb0ELi2ELi4ELi4ELi4ELb0EEENS1_24CollectiveEpilogueBwdGQAISA_fSD_Li256ELb1ELb1EEENS1_19SingleTileSchedulerILb1ELb0ELb0ELi128EEEEEEEEEvNT_6ParamsE) ;  /* 0xffff6c000e007950 */ /* 0x000fea0003c3ffff */
        .type           $_ZN7cutlass13device_kernelIN5flash19enable_sm80_to_sm89INS1_16FlashAttnBwdSm80INS1_25CollectiveMainloopBwdSm80ILi2ELi2EN4cute5tupleIJNS5_1CILi128EEES8_NS7_ILi64EEEEEENS_6half_tEfNS_4arch4Sm80ELb0ELb1ELb1ELb1ELb1ELb0ELb0ELb0ELi2ELi4ELi4ELi4ELb0EEENS1_24CollectiveEpilogueBwdGQAISA_fSD_Li256ELb1ELb1EEENS1_19SingleTileSchedulerILb1ELb0ELb0ELi128EEEEEEEEEvNT_6ParamsE$_ZZN4cute12filter_tupleINS_5tupleIJNS_10UnderscoreES2_S2_iEEENS1_IJNS1_IJNS_1CILi1EEENS4_ILi0EEEEEEiNS4_ILi1024EEENS4_ILi8192EEEEEEZNS_5sliceIS3_SA_EEDaRKT_RKT0_EUlRKT_RKT0_E_EEDaSE_SH_OT1_ENKUlDpSK_E_clIJNS1_IJS7_EEENS1_IJiEEENS1_IJS8_EEENS1_IJEEEEEEDaSR_,@function
        .size           $_ZN7cutlass13device_kernelIN5flash19enable_sm80_to_sm89INS1_16FlashAttnBwdSm80INS1_25CollectiveMainloopBwdSm80ILi2ELi2EN4cute5tupleIJNS5_1CILi128EEES8_NS7_ILi64EEEEEENS_6half_tEfNS_4arch4Sm80ELb0ELb1ELb1ELb1ELb1ELb0ELb0ELb0ELi2ELi4ELi4ELi4ELb0EEENS1_24CollectiveEpilogueBwdGQAISA_fSD_Li256ELb1ELb1EEENS1_19SingleTileSchedulerILb1ELb0ELb0ELi128EEEEEEEEEvNT_6ParamsE$_ZZN4cute12filter_tupleINS_5tupleIJNS_10UnderscoreES2_S2_iEEENS1_IJNS1_IJNS_1CILi1EEENS4_ILi0EEEEEEiNS4_ILi1024EEENS4_ILi8192EEEEEEZNS_5sliceIS3_SA_EEDaRKT_RKT0_EUlRKT_RKT0_E_EEDaSE_SH_OT1_ENKUlDpSK_E_clIJNS1_IJS7_EEENS1_IJiEEENS1_IJS8_EEENS1_IJEEEEEEDaSR_,($_ZN7cutlass13device_kernelIN5flash19enable_sm80_to_sm89INS1_16FlashAttnBwdSm80INS1_25CollectiveMainloopBwdSm80ILi2ELi2EN4cute5tupleIJNS5_1CILi128EEES8_NS7_ILi64EEEEEENS_6half_tEfNS_4arch4Sm80ELb0ELb1ELb1ELb1ELb1ELb0ELb0ELb0ELi2ELi4ELi4ELi4ELb0EEENS1_24CollectiveEpilogueBwdGQAISA_fSD_Li256ELb1ELb1EEENS1_19SingleTileSchedulerILb1ELb0ELb0ELi128EEEEEEEEEvNT_6ParamsE$_ZZN4cute12filter_tupleINS_5tupleIJNS_10UnderscoreES2_iEEENS1_IJNS1_IJNS_1CILi1EEENS4_ILi0EEEEEEiNS4_ILi1024EEEEEEZNS_5sliceIS3_S9_EEDaRKT_RKT0_EUlRKT_RKT0_E_EEDaSD_SG_OT1_ENKUlDpSJ_E_clIJNS1_IJS7_EEENS1_IJiEEENS1_IJEEEEEEDaSQ_ - $_ZN7cutlass13device_kernelIN5flash19enable_sm80_to_sm89INS1_16FlashAttnBwdSm80INS1_25CollectiveMainloopBwdSm80ILi2ELi2EN4cute5tupleIJNS5_1CILi128EEES8_NS7_ILi64EEEEEENS_6half_tEfNS_4arch4Sm80ELb0ELb1ELb1ELb1ELb1ELb0ELb0ELb0ELi2ELi4ELi4ELi4ELb0EEENS1_24CollectiveEpilogueBwdGQAISA_fSD_Li256ELb1ELb1EEENS1_19SingleTileSchedulerILb1ELb0ELb0ELi128EEEEEEEEEvNT_6ParamsE$_ZZN4cute12filter_tupleINS_5tupleIJNS_10UnderscoreES2_S2_iEEENS1_IJNS1_IJNS_1CILi1EEENS4_ILi0EEEEEEiNS4_ILi1024EEENS4_ILi8192EEEEEEZNS_5sliceIS3_SA_EEDaRKT_RKT0_EUlRKT_RKT0_E_EEDaSE_SH_OT1_ENKUlDpSK_E_clIJNS1_IJS7_EEENS1_IJiEEENS1_IJS8_EEENS1_IJEEEEEEDaSR_)
$_ZN7cutlass13device_kernelIN5flash19enable_sm80_to_sm89INS1_16FlashAttnBwdSm80INS1_25CollectiveMainloopBwdSm80ILi2ELi2EN4cute5tupleIJNS5_1CILi128EEES8_NS7_ILi64EEEEEENS_6half_tEfNS_4arch4Sm80ELb0ELb1ELb1ELb1ELb1ELb0ELb0ELb0ELi2ELi4ELi4ELi4ELb0EEENS1_24CollectiveEpilogueBwdGQAISA_fSD_Li256ELb1ELb1EEENS1_19SingleTileSchedulerILb1ELb0ELb0ELi128EEEEEEEEEvNT_6ParamsE$_ZZN4cute12filter_tupleINS_5tupleIJNS_10UnderscoreES2_S2_iEEENS1_IJNS1_IJNS_1CILi1EEENS4_ILi0EEEEEEiNS4_ILi1024EEENS4_ILi8192EEEEEEZNS_5sliceIS3_SA_EEDaRKT_RKT0_EUlRKT_RKT0_E_EEDaSE_SH_OT1_ENKUlDpSK_E_clIJNS1_IJS7_EEENS1_IJiEEENS1_IJS8_EEENS1_IJEEEEEEDaSR_:
[----:B------:R-:W-:Y:S02]  /*9400*/  MOV R12, R2 ;  /* 0x00000002000c7202 */ /* 0x000fe40000000f00 */
[----:B------:R-:W-:-:S04]  /*9410*/  MOV R13, 0x0 ;  /* 0x00000000000d7802 */ /* 0x000fc80000000f00 */
[----:B------:R-:W-:Y:S05]  /*9420*/  RET.REL.NODEC R12 `(_ZN7cutlass13device_kernelIN5flash19enable_sm80_to_sm89INS1_16FlashAttnBwdSm80INS1_25CollectiveMainloopBwdSm80ILi2ELi2EN4cute5tupleIJNS5_1CILi128EEES8_NS7_ILi64EEEEEENS_6half_tEfNS_4arch4Sm80ELb0ELb1ELb1ELb1ELb1ELb0ELb0ELb0ELi2ELi4ELi4ELi4ELb0EEENS1_24CollectiveEpilogueBwdGQAISA_fSD_Li256ELb1ELb1EEENS1_19SingleTileSchedulerILb1ELb0ELb0ELi128EEEEEEEEEvNT_6ParamsE) ;  /* 0xffff6bd00c007950 */ /* 0x000fea0003c3ffff */
        .type           $_ZN7cutlass13device_kernelIN5flash19enable_sm80_to_sm89INS1_16FlashAttnBwdSm80INS1_25CollectiveMainloopBwdSm80ILi2ELi2EN4cute5tupleIJNS5_1CILi128EEES8_NS7_ILi64EEEEEENS_6half_tEfNS_4arch4Sm80ELb0ELb1ELb1ELb1ELb1ELb0ELb0ELb0ELi2ELi4ELi4ELi4ELb0EEENS1_24CollectiveEpilogueBwdGQAISA_fSD_Li256ELb1ELb1EEENS1_19SingleTileSchedulerILb1ELb0ELb0ELi128EEEEEEEEEvNT_6ParamsE$_ZZN4cute12filter_tupleINS_5tupleIJNS_10UnderscoreES2_iEEENS1_IJNS1_IJNS_1CILi1EEENS4_ILi0EEEEEEiNS4_ILi1024EEEEEEZNS_5sliceIS3_S9_EEDaRKT_RKT0_EUlRKT_RKT0_E_EEDaSD_SG_OT1_ENKUlDpSJ_E_clIJNS1_IJS7_EEENS1_IJiEEENS1_IJEEEEEEDaSQ_,@function
        .size           $_ZN7cutlass13device_kernelIN5flash19enable_sm80_to_sm89INS1_16FlashAttnBwdSm80INS1_25CollectiveMainloopBwdSm80ILi2ELi2EN4cute5tupleIJNS5_1CILi128EEES8_NS7_ILi64EEEEEENS_6half_tEfNS_4arch4Sm80ELb0ELb1ELb1ELb1ELb1ELb0ELb0ELb0ELi2ELi4ELi4ELi4ELb0EEENS1_24CollectiveEpilogueBwdGQAISA_fSD_Li256ELb1ELb1EEENS1_19SingleTileSchedulerILb1ELb0ELb0ELi128EEEEEEEEEvNT_6ParamsE$_ZZN4cute12filter_tupleINS_5tupleIJNS_10UnderscoreES2_iEEENS1_IJNS1_IJNS_1CILi1EEENS4_ILi0EEEEEEiNS4_ILi1024EEEEEEZNS_5sliceIS3_S9_EEDaRKT_RKT0_EUlRKT_RKT0_E_EEDaSD_SG_OT1_ENKUlDpSJ_E_clIJNS1_IJS7_EEENS1_IJiEEENS1_IJEEEEEEDaSQ_,($_ZN7cutlass13device_kernelIN5flash19enable_sm80_to_sm89INS1_16FlashAttnBwdSm80INS1_25CollectiveMainloopBwdSm80ILi2ELi2EN4cute5tupleIJNS5_1CILi128EEES8_NS7_ILi64EEEEEENS_6half_tEfNS_4arch4Sm80ELb0ELb1ELb1ELb1ELb1ELb0ELb0ELb0ELi2ELi4ELi4ELi4ELb0EEENS1_24CollectiveEpilogueBwdGQAISA_fSD_Li256ELb1ELb1EEENS1_19SingleTileSchedulerILb1ELb0ELb0ELi128EEEEEEEEEvNT_6ParamsE$_ZZN4cute12filter_tupleINS_5tupleIJNS_1CILi1024EEENS1_IJiiEEEEEEZNS_16flatten_to_tupleIS5_EEDaRKT_EUlRKT_E_EEDaS9_OT0_ENKUlDpSC_E_clIJNS1_IJS3_EEES4_EEEDaSG_ - $_ZN7cutlass13device_kernelIN5flash19enable_sm80_to_sm89INS1_16FlashAttnBwdSm80INS1_25CollectiveMainloopBwdSm80ILi2ELi2EN4cute5tupleIJNS5_1CILi128EEES8_NS7_ILi64EEEEEENS_6half_tEfNS_4arch4Sm80ELb0ELb1ELb1ELb1ELb1ELb0ELb0ELb0ELi2ELi4ELi4ELi4ELb0EEENS1_24CollectiveEpilogueBwdGQAISA_fSD_Li256ELb1ELb1EEENS1_19SingleTileSchedulerILb1ELb0ELb0ELi128EEEEEEEEEvNT_6ParamsE$_ZZN4cute12filter_tupleINS_5tupleIJNS_10UnderscoreES2_iEEENS1_IJNS1_IJNS_1CILi1EEENS4_ILi0EEEEEEiNS4_ILi1024EEEEEEZNS_5sliceIS3_S9_EEDaRKT_RKT0_EUlRKT_RKT0_E_EEDaSD_SG_OT1_ENKUlDpSJ_E_clIJNS1_IJS7_EEENS1_IJiEEENS1_IJEEEEEEDaSQ_)
$_ZN7cutlass13device_kernelIN5flash19enable_sm80_to_sm89INS1_16FlashAttnBwdSm80INS1_25CollectiveMainloopBwdSm80ILi2ELi2EN4cute5tupleIJNS5_1CILi128EEES8_NS7_ILi64EEEEEENS_6half_tEfNS_4arch4Sm80ELb0ELb1ELb1ELb1ELb1ELb0ELb0ELb0ELi2ELi4ELi4ELi4ELb0EEENS1_24CollectiveEpilogueBwdGQAISA_fSD_Li256ELb1ELb1EEENS1_19SingleTileSchedulerILb1ELb0ELb0ELi128EEEEEEEEEvNT_6ParamsE$_ZZN4cute12filter_tupleINS_5tupleIJNS_10UnderscoreES2_iEEENS1_IJNS1_IJNS_1CILi1EEENS4_ILi0EEEEEEiNS4_ILi1024EEEEEEZNS_5sliceIS3_S9_EEDaRKT_RKT0_EUlRKT_RKT0_E_EEDaSD_SG_OT1_ENKUlDpSJ_E_clIJNS1_IJS7_EEENS1_IJiEEENS1_IJEEEEEEDaSQ_:
[----:B------:R-:W-:Y:S02]  /*9430*/  MOV R36, R2 ;  /* 0x0000000200247202 */ /* 0x000fe40000000f00 */
[----:B------:R-:W-:-:S04]  /*9440*/  MOV R37, 0x0 ;  /* 0x0000000000257802 */ /* 0x000fc80000000f00 */
[----:B------:R-:W-:Y:S05]  /*9450*/  RET.REL.NODEC R36 `(_ZN7cutlass13device_kernelIN5flash19enable_sm80_to_sm89INS1_16FlashAttnBwdSm80INS1_25CollectiveMainloopBwdSm80ILi2ELi2EN4cute5tupleIJNS5_1CILi128EEES8_NS7_ILi64EEEEEENS_6half_tEfNS_4arch4Sm80ELb0ELb1ELb1ELb1ELb1ELb0ELb0ELb0ELi2ELi4ELi4ELi4ELb0EEENS1_24CollectiveEpilogueBwdGQAISA_fSD_Li256ELb1ELb1EEENS1_19SingleTileSchedulerILb1ELb0ELb0ELi128EEEEEEEEEvNT_6ParamsE) ;  /* 0xffff6ba024007950 */ /* 0x000fea0003c3ffff */
        .type           $_ZN7cutlass13device_kernelIN5flash19enable_sm80_to_sm89INS1_16FlashAttnBwdSm80INS1_25CollectiveMainloopBwdSm80ILi2ELi2EN4cute5tupleIJNS5_1CILi128EEES8_NS7_ILi64EEEEEENS_6half_tEfNS_4arch4Sm80ELb0ELb1ELb1ELb1ELb1ELb0ELb0ELb0ELi2ELi4ELi4ELi4ELb0EEENS1_24CollectiveEpilogueBwdGQAISA_fSD_Li256ELb1ELb1EEENS1_19SingleTileSchedulerILb1ELb0ELb0ELi128EEEEEEEEEvNT_6ParamsE$_ZZN4cute12filter_tupleINS_5tupleIJNS_1CILi1024EEENS1_IJiiEEEEEEZNS_16flatten_to_tupleIS5_EEDaRKT_EUlRKT_E_EEDaS9_OT0_ENKUlDpSC_E_clIJNS1_IJS3_EEES4_EEEDaSG_,@function
        .size           $_ZN7cutlass13device_kernelIN5flash19enable_sm80_to_sm89INS1_16FlashAttnBwdSm80INS1_25CollectiveMainloopBwdSm80ILi2ELi2EN4cute5tupleIJNS5_1CILi128EEES8_NS7_ILi64EEEEEENS_6half_tEfNS_4arch4Sm80ELb0ELb1ELb1ELb1ELb1ELb0ELb0ELb0ELi2ELi4ELi4ELi4ELb0EEENS1_24CollectiveEpilogueBwdGQAISA_fSD_Li256ELb1ELb1EEENS1_19SingleTileSchedulerILb1ELb0ELb0ELi128EEEEEEEEEvNT_6ParamsE$_ZZN4cute12filter_tupleINS_5tupleIJNS_1CILi1024EEENS1_IJiiEEEEEEZNS_16flatten_to_tupleIS5_EEDaRKT_EUlRKT_E_EEDaS9_OT0_ENKUlDpSC_E_clIJNS1_IJS3_EEES4_EEEDaSG_,($_ZN7cutlass13device_kernelIN5flash19enable_sm80_to_sm89INS1_16FlashAttnBwdSm80INS1_25CollectiveMainloopBwdSm80ILi2ELi2EN4cute5tupleIJNS5_1CILi128EEES8_NS7_ILi64EEEEEENS_6half_tEfNS_4arch4Sm80ELb0ELb1ELb1ELb1ELb1ELb0ELb0ELb0ELi2ELi4ELi4ELi4ELb0EEENS1_24CollectiveEpilogueBwdGQAISA_fSD_Li256ELb1ELb1EEENS1_19SingleTileSchedulerILb1ELb0ELb0ELi128EEEEEEEEEvNT_6ParamsE$_ZZN4cute12filter_tupleINS_5tupleIJNS_1CILi1EEENS1_IJNS2_ILi8EEEiiEEENS2_ILi64EEENS1_IJiNS2_ILi144EEENS2_ILi288EEEEEENS2_ILi512EEEEEEZNS_7flattenISB_EEDaRKT_EUlRKT_E_EEDaSF_OT0_ENKUlDpSI_E_clIJNS1_IJS3_EEES5_NS1_IJS6_EEES9_NS1_IJSA_EEEEEEDaSM_ - $_ZN7cutlass13device_kernelIN5flash19enable_sm80_to_sm89INS1_16FlashAttnBwdSm80INS1_25CollectiveMainloopBwdSm80ILi2ELi2EN4cute5tupleIJNS5_1CILi128EEES8_NS7_ILi64EEEEEENS_6half_tEfNS_4arch4Sm80ELb0ELb1ELb1ELb1ELb1ELb0ELb0ELb0ELi2ELi4ELi4ELi4ELb0EEENS1_24CollectiveEpilogueBwdGQAISA_fSD_Li256ELb1ELb1EEENS1_19SingleTileSchedulerILb1ELb0ELb0ELi128EEEEEEEEEvNT_6ParamsE$_ZZN4cute12filter_tupleINS_5tupleIJNS_1CILi1024EEENS1_IJiiEEEEEEZNS_16flatten_to_tupleIS5_EEDaRKT_EUlRKT_E_EEDaS9_OT0_ENKUlDpSC_E_clIJNS1_IJS3_EEES4_EEEDaSG_)
$_ZN7cutlass13device_kernelIN5flash19enable_sm80_to_sm89INS1_16FlashAttnBwdSm80INS1_25CollectiveMainloopBwdSm80ILi2ELi2EN4cute5tupleIJNS5_1CILi128EEES8_NS7_ILi64EEEEEENS_6half_tEfNS_4arch4Sm80ELb0ELb1ELb1ELb1ELb1ELb0ELb0ELb0ELi2ELi4ELi4ELi4ELb0EEENS1_24CollectiveEpilogueBwdGQAISA_fSD_Li256ELb1ELb1EEENS1_19SingleTileSchedulerILb1ELb0ELb0ELi128EEEEEEEEEvNT_6ParamsE$_ZZN4cute12filter_tupleINS_5tupleIJNS_1CILi1024EEENS1_IJiiEEEEEEZNS_16flatten_to_tupleIS5_EEDaRKT_EUlRKT_E_EEDaS9_OT0_ENKUlDpSC_E_clIJNS1_IJS3_EEES4_EEEDaSG_:
[----:B------:R-:W-:-:S04]  /*9460*/  MOV R3, 0x0 ;  /* 0x0000000000037802 */ /* 0x000fc80000000f00 */
[----:B------:R-:W-:Y:S05]  /*9470*/  RET.REL.NODEC R2 `(_ZN7cutlass13device_kernelIN5flash19enable_sm80_to_sm89INS1_16FlashAttnBwdSm80INS1_25CollectiveMainloopBwdSm80ILi2ELi2EN4cute5tupleIJNS5_1CILi128EEES8_NS7_ILi64EEEEEENS_6half_tEfNS_4arch4Sm80ELb0ELb1ELb1ELb1ELb1ELb0ELb0ELb0ELi2ELi4ELi4ELi4ELb0EEENS1_24CollectiveEpilogueBwdGQAISA_fSD_Li256ELb1ELb1EEENS1_19SingleTileSchedulerILb1ELb0ELb0ELi128EEEEEEEEEvNT_6ParamsE) ;  /* 0xffff6b8002007950 */ /* 0x000fea0003c3ffff */
        .type           $_ZN7cutlass13device_kernelIN5flash19enable_sm80_to_sm89INS1_16FlashAttnBwdSm80INS1_25CollectiveMainloopBwdSm80ILi2ELi2EN4cute5tupleIJNS5_1CILi128EEES8_NS7_ILi64EEEEEENS_6half_tEfNS_4arch4Sm80ELb0ELb1ELb1ELb1ELb1ELb0ELb0ELb0ELi2ELi4ELi4ELi4ELb0EEENS1_24CollectiveEpilogueBwdGQAISA_fSD_Li256ELb1ELb1EEENS1_19SingleTileSchedulerILb1ELb0ELb0ELi128EEEEEEEEEvNT_6ParamsE$_ZZN4cute12filter_tupleINS_5tupleIJNS_1CILi1EEENS1_IJNS2_ILi8EEEiiEEENS2_ILi64EEENS1_IJiNS2_ILi144EEENS2_ILi288EEEEEENS2_ILi512EEEEEEZNS_7flattenISB_EEDaRKT_EUlRKT_E_EEDaSF_OT0_ENKUlDpSI_E_clIJNS1_IJS3_EEES5_NS1_IJS6_EEES9_NS1_IJSA_EEEEEEDaSM_,@function
        .size           $_ZN7cutlass13device_kernelIN5flash19enable_sm80_to_sm89INS1_16FlashAttnBwdSm80INS1_25CollectiveMainloopBwdSm80ILi2ELi2EN4cute5tupleIJNS5_1CILi128EEES8_NS7_ILi64EEEEEENS_6half_tEfNS_4arch4Sm80ELb0ELb1ELb1ELb1ELb1ELb0ELb0ELb0ELi2ELi4ELi4ELi4ELb0EEENS1_24CollectiveEpilogueBwdGQAISA_fSD_Li256ELb1ELb1EEENS1_19SingleTileSchedulerILb1ELb0ELb0ELi128EEEEEEEEEvNT_6ParamsE$_ZZN4cute12filter_tupleINS_5tupleIJNS_1CILi1EEENS1_IJNS2_ILi8EEEiiEEENS2_ILi64EEENS1_IJiNS2_ILi144EEENS2_ILi288EEEEEENS2_ILi512EEEEEEZNS_7flattenISB_EEDaRKT_EUlRKT_E_EEDaSF_OT0_ENKUlDpSI_E_clIJNS1_IJS3_EEES5_NS1_IJS6_EEES9_NS1_IJSA_EEEEEEDaSM_,($_ZN7cutlass13device_kernelIN5flash19enable_sm80_to_sm89INS1_16FlashAttnBwdSm80INS1_25CollectiveMainloopBwdSm80ILi2ELi2EN4cute5tupleIJNS5_1CILi128EEES8_NS7_ILi64EEEEEENS_6half_tEfNS_4arch4Sm80ELb0ELb1ELb1ELb1ELb1ELb0ELb0ELb0ELi2ELi4ELi4ELi4ELb0EEENS1_24CollectiveEpilogueBwdGQAISA_fSD_Li256ELb1ELb1EEENS1_19SingleTileSchedulerILb1ELb0ELb0ELi128EEEEEEEEEvNT_6ParamsE$_ZZN4cute12filter_tupleINS_5tupleIJNS_1CILi1EEENS1_IJiiiEEENS2_ILi64EEENS1_IJNS2_ILi72EEENS2_ILi144EEENS2_ILi288EEEEEENS2_ILi512EEEEEEZNS_7flattenISB_EEDaRKT_EUlRKT_E_EEDaSF_OT0_ENKUlDpSI_E_clIJNS1_IJS3_EEES4_NS1_IJS5_EEES9_NS1_IJSA_EEEEEEDaSM_ - $_ZN7cutlass13device_kernelIN5flash19enable_sm80_to_sm89INS1_16FlashAttnBwdSm80INS1_25CollectiveMainloopBwdSm80ILi2ELi2EN4cute5tupleIJNS5_1CILi128EEES8_NS7_ILi64EEEEEENS_6half_tEfNS_4arch4Sm80ELb0ELb1ELb1ELb1ELb1ELb0ELb0ELb0ELi2ELi4ELi4ELi4ELb0EEENS1_24CollectiveEpilogueBwdGQAISA_fSD_Li256ELb1ELb1EEENS1_19SingleTileSchedulerILb1ELb0ELb0ELi128EEEEEEEEEvNT_6ParamsE$_ZZN4cute12filter_tupleINS_5tupleIJNS_1CILi1EEENS1_IJNS2_ILi8EEEiiEEENS2_ILi64EEENS1_IJiNS2_ILi144EEENS2_ILi288EEEEEENS2_ILi512EEEEEEZNS_7flattenISB_EEDaRKT_EUlRKT_E_EEDaSF_OT0_ENKUlDpSI_E_clIJNS1_IJS3_EEES5_NS1_IJS6_EEES9_NS1_IJSA_EEEEEEDaSM_)
$_ZN7cutlass13device_kernelIN5flash19enable_sm80_to_sm89INS1_16FlashAttnBwdSm80INS1_25CollectiveMainloopBwdSm80ILi2ELi2EN4cute5tupleIJNS5_1CILi128EEES8_NS7_ILi64EEEEEENS_6half_tEfNS_4arch4Sm80ELb0ELb1ELb1ELb1ELb1ELb0ELb0ELb0ELi2ELi4ELi4ELi4ELb0EEENS1_24CollectiveEpilogueBwdGQAISA_fSD_Li256ELb1ELb1EEENS1_19SingleTileSchedulerILb1ELb0ELb0ELi128EEEEEEEEEvNT_6ParamsE$_ZZN4cute12filter_tupleINS_5tupleIJNS_1CILi1EEENS1_IJNS2_ILi8EEEiiEEENS2_ILi64EEENS1_IJiNS2_ILi144EEENS2_ILi288EEEEEENS2_ILi512EEEEEEZNS_7flattenISB_EEDaRKT_EUlRKT_E_EEDaSF_OT0_ENKUlDpSI_E_clIJNS1_IJS3_EEES5_NS1_IJS6_EEES9_NS1_IJSA_EEEEEEDaSM_:
[----:B------:R-:W-:Y:S02]  /*9480*/  MOV R34, R2 ;  /* 0x0000000200227202 */ /* 0x000fe40000000f00 */
[----:B------:R-:W-:-:S04]  /*9490*/  MOV R35, 0x0 ;  /* 0x0000000000237802 */ /* 0x000fc80000000f00 */
[----:B------:R-:W-:Y:S05]  /*94a0*/  RET.REL.NODEC R34 `(_ZN7cutlass13device_kernelIN5flash19enable_sm80_to_sm89INS1_16FlashAttnBwdSm80INS1_25CollectiveMainloopBwdSm80ILi2ELi2EN4cute5tupleIJNS5_1CILi128EEES8_NS7_ILi64EEEEEENS_6half_tEfNS_4arch4Sm80ELb0ELb1ELb1ELb1ELb1ELb0ELb0ELb0ELi2ELi4ELi4ELi4ELb0EEENS1_24CollectiveEpilogueBwdGQAISA_fSD_Li256ELb1ELb1EEENS1_19SingleTileSchedulerILb1ELb0ELb0ELi128EEEEEEEEEvNT_6ParamsE) ;  /* 0xffff6b5022007950 */ /* 0x000fea0003c3ffff */
        .type           $_ZN7cutlass13device_kernelIN5flash19enable_sm80_to_sm89INS1_16FlashAttnBwdSm80INS1_25CollectiveMainloopBwdSm80ILi2ELi2EN4cute5tupleIJNS5_1CILi128EEES8_NS7_ILi64EEEEEENS_6half_tEfNS_4arch4Sm80ELb0ELb1ELb1ELb1ELb1ELb0ELb0ELb0ELi2ELi4ELi4ELi4ELb0EEENS1_24CollectiveEpilogueBwdGQAISA_fSD_Li256ELb1ELb1EEENS1_19SingleTileSchedulerILb1ELb0ELb0ELi128EEEEEEEEEvNT_6ParamsE$_ZZN4cute12filter_tupleINS_5tupleIJNS_1CILi1EEENS1_IJiiiEEENS2_ILi64EEENS1_IJNS2_ILi72EEENS2_ILi144EEENS2_ILi288EEEEEENS2_ILi512EEEEEEZNS_7flattenISB_EEDaRKT_EUlRKT_E_EEDaSF_OT0_ENKUlDpSI_E_clIJNS1_IJS3_EEES4_NS1_IJS5_EEES9_NS1_IJSA_EEEEEEDaSM_,@function
        .size           $_ZN7cutlass13device_kernelIN5flash19enable_sm80_to_sm89INS1_16FlashAttnBwdSm80INS1_25CollectiveMainloopBwdSm80ILi2ELi2EN4cute5tupleIJNS5_1CILi128EEES8_NS7_ILi64EEEEEENS_6half_tEfNS_4arch4Sm80ELb0ELb1ELb1ELb1ELb1ELb0ELb0ELb0ELi2ELi4ELi4ELi4ELb0EEENS1_24CollectiveEpilogueBwdGQAISA_fSD_Li256ELb1ELb1EEENS1_19SingleTileSchedulerILb1ELb0ELb0ELi128EEEEEEEEEvNT_6ParamsE$_ZZN4cute12filter_tupleINS_5tupleIJNS_1CILi1EEENS1_IJiiiEEENS2_ILi64EEENS1_IJNS2_ILi72EEENS2_ILi144EEENS2_ILi288EEEEEENS2_ILi512EEEEEEZNS_7flattenISB_EEDaRKT_EUlRKT_E_EEDaSF_OT0_ENKUlDpSI_E_clIJNS1_IJS3_EEES4_NS1_IJS5_EEES9_NS1_IJSA_EEEEEEDaSM_,($_ZN7cutlass13device_kernelIN5flash19enable_sm80_to_sm89INS1_16FlashAttnBwdSm80INS1_25CollectiveMainloopBwdSm80ILi2ELi2EN4cute5tupleIJNS5_1CILi128EEES8_NS7_ILi64EEEEEENS_6half_tEfNS_4arch4Sm80ELb0ELb1ELb1ELb1ELb1ELb0ELb0ELb0ELi2ELi4ELi4ELi4ELb0EEENS1_24CollectiveEpilogueBwdGQAISA_fSD_Li256ELb1ELb1EEENS1_19SingleTileSchedulerILb1ELb0ELb0ELi128EEEEEEEEEvNT_6ParamsE$_ZZN4cute12filter_tupleINS_5tupleIJNS_1CILi4096EEENS1_IJNS1_IJiiEEENS2_ILi8192EEEEEEEEEZNS_16flatten_to_tupleIS7_EEDaRKT_EUlRKT_E_EEDaSB_OT0_ENKUlDpSE_E_clIJNS1_IJS3_EEENS1_IJiiS5_EEEEEEDaSI_ - $_ZN7cutlass13device_kernelIN5flash19enable_sm80_to_sm89INS1_16FlashAttnBwdSm80INS1_25CollectiveMainloopBwdSm80ILi2ELi2EN4cute5tupleIJNS5_1CILi128EEES8_NS7_ILi64EEEEEENS_6half_tEfNS_4arch4Sm80ELb0ELb1ELb1ELb1ELb1ELb0ELb0ELb0ELi2ELi4ELi4ELi4ELb0EEENS1_24CollectiveEpilogueBwdGQAISA_fSD_Li256ELb1ELb1EEENS1_19SingleTileSchedulerILb1ELb0ELb0ELi128EEEEEEEEEvNT_6ParamsE$_ZZN4cute12filter_tupleINS_5tupleIJNS_1CILi1EEENS1_IJiiiEEENS2_ILi64EEENS1_IJNS2_ILi72EEENS2_ILi144EEENS2_ILi288EEEEEENS2_ILi512EEEEEEZNS_7flattenISB_EEDaRKT_EUlRKT_E_EEDaSF_OT0_ENKUlDpSI_E_clIJNS1_IJS3_EEES4_NS1_IJS5_EEES9_NS1_IJSA_EEEEEEDaSM_)
$_ZN7cutlass13device_kernelIN5flash19enable_sm80_to_sm89INS1_16FlashAttnBwdSm80INS1_25CollectiveMainloopBwdSm80ILi2ELi2EN4cute5tupleIJNS5_1CILi128EEES8_NS7_ILi64EEEEEENS_6half_tEfNS_4arch4Sm80ELb0ELb1ELb1ELb1ELb1ELb0ELb0ELb0ELi2ELi4ELi4ELi4ELb0EEENS1_24CollectiveEpilogueBwdGQAISA_fSD_Li256ELb1ELb1EEENS1_19SingleTileSchedulerILb1ELb0ELb0ELi128EEEEEEEEEvNT_6ParamsE$_ZZN4cute12filter_tupleINS_5tupleIJNS_1CILi1EEENS1_IJiiiEEENS2_ILi64EEENS1_IJNS2_ILi72EEENS2_ILi144EEENS2_ILi288EEEEEENS2_ILi512EEEEEEZNS_7flattenISB_EEDaRKT_EUlRKT_E_EEDaSF_OT0_ENKUlDpSI_E_clIJNS1_IJS3_EEES4_NS1_IJS5_EEES9_NS1_IJSA_EEEEEEDaSM_:
[----:B------:R-:W-:Y:S01]  /*94b0*/  MOV R38, R6 ;  /* 0x0000000600267202 */ /* 0x000fe20000000f00 */
[----:B------:R-:W-:Y:S01]  /*94c0*/  IMAD.MOV.U32 R39, RZ, RZ, 0x0 ;  /* 0x00000000ff277424 */ /* 0x000fe200078e00ff */
[----:B------:R-:W-:Y:S01]  /*94d0*/  MOV R34, R3 ;  /* 0x0000000300227202 */ /* 0x000fe20000000f00 */
[----:B------:R-:W-:Y:S01]  /*94e0*/  IMAD.MOV.U32 R3, RZ, RZ, R5 ;  /* 0x000000ffff037224 */ /* 0x000fe200078e0005 */
[----:B------:R-:W-:Y:S01]  /*94f0*/  MOV R4, R2 ;  /* 0x0000000200047202 */ /* 0x000fe20000000f00 */
[----:B------:R-:W-:Y:S06]  /*9500*/  RET.REL.NODEC R38 `(_ZN7cutlass13device_kernelIN5flash19enable_sm80_to_sm89INS1_16FlashAttnBwdSm80INS1_25CollectiveMainloopBwdSm80ILi2ELi2EN4cute5tupleIJNS5_1CILi128EEES8_NS7_ILi64EEEEEENS_6half_tEfNS_4arch4Sm80ELb0ELb1ELb1ELb1ELb1ELb0ELb0ELb0ELi2ELi4ELi4ELi4ELb0EEENS1_24CollectiveEpilogueBwdGQAISA_fSD_Li256ELb1ELb1EEENS1_19SingleTileSchedulerILb1ELb0ELb0ELi128EEEEEEEEEvNT_6ParamsE) ;  /* 0xffff6af026007950 */ /* 0x000fec0003c3ffff */
        .type           $_ZN7cutlass13device_kernelIN5flash19enable_sm80_to_sm89INS1_16FlashAttnBwdSm80INS1_25CollectiveMainloopBwdSm80ILi2ELi2EN4cute5tupleIJNS5_1CILi128EEES8_NS7_ILi64EEEEEENS_6half_tEfNS_4arch4Sm80ELb0ELb1ELb1ELb1ELb1ELb0ELb0ELb0ELi2ELi4ELi4ELi4ELb0EEENS1_24CollectiveEpilogueBwdGQAISA_fSD_Li256ELb1ELb1EEENS1_19SingleTileSchedulerILb1ELb0ELb0ELi128EEEEEEEEEvNT_6ParamsE$_ZZN4cute12filter_tupleINS_5tupleIJNS_1CILi4096EEENS1_IJNS1_IJiiEEENS2_ILi8192EEEEEEEEEZNS_16flatten_to_tupleIS7_EEDaRKT_EUlRKT_E_EEDaSB_OT0_ENKUlDpSE_E_clIJNS1_IJS3_EEENS1_IJiiS5_EEEEEEDaSI_,@function
        .size           $_ZN7cutlass13device_kernelIN5flash19enable_sm80_to_sm89INS1_16FlashAttnBwdSm80INS1_25CollectiveMainloopBwdSm80ILi2ELi2EN4cute5tupleIJNS5_1CILi128EEES8_NS7_ILi64EEEEEENS_6half_tEfNS_4arch4Sm80ELb0ELb1ELb1ELb1ELb1ELb0ELb0ELb0ELi2ELi4ELi4ELi4ELb0EEENS1_24CollectiveEpilogueBwdGQAISA_fSD_Li256ELb1ELb1EEENS1_19SingleTileSchedulerILb1ELb0ELb0ELi128EEEEEEEEEvNT_6ParamsE$_ZZN4cute12filter_tupleINS_5tupleIJNS_1CILi4096EEENS1_IJNS1_IJiiEEENS2_ILi8192EEEEEEEEEZNS_16flatten_to_tupleIS7_EEDaRKT_EUlRKT_E_EEDaSB_OT0_ENKUlDpSE_E_clIJNS1_IJS3_EEENS1_IJiiS5_EEEEEEDaSI_,($_ZN7cutlass13device_kernelIN5flash19enable_sm80_to_sm89INS1_16FlashAttnBwdSm80INS1_25CollectiveMainloopBwdSm80ILi2ELi2EN4cute5tupleIJNS5_1CILi128EEES8_NS7_ILi64EEEEEENS_6half_tEfNS_4arch4Sm80ELb0ELb1ELb1ELb1ELb1ELb0ELb0ELb0ELi2ELi4ELi4ELi4ELb0EEENS1_24CollectiveEpilogueBwdGQAISA_fSD_Li256ELb1ELb1EEENS1_19SingleTileSchedulerILb1ELb0ELb0ELi128EEEEEEEEEvNT_6ParamsE$_ZZN4cute12filter_tupleINS_5tupleIJNS_1CILi4096EEENS1_IJiiEEEEEEZNS_16flatten_to_tupleIS5_EEDaRKT_EUlRKT_E_EEDaS9_OT0_ENKUlDpSC_E_clIJNS1_IJS3_EEES4_EEEDaSG_ - $_ZN7cutlass13device_kernelIN5flash19enable_sm80_to_sm89INS1_16FlashAttnBwdSm80INS1_25CollectiveMainloopBwdSm80ILi2ELi2EN4cute5tupleIJNS5_1CILi128EEES8_NS7_ILi64EEEEEENS_6half_tEfNS_4arch4Sm80ELb0ELb1ELb1ELb1ELb1ELb0ELb0ELb0ELi2ELi4ELi4ELi4ELb0EEENS1_24CollectiveEpilogueBwdGQAISA_fSD_Li256ELb1ELb1EEENS1_19SingleTileSchedulerILb1ELb0ELb0ELi128EEEEEEEEEvNT_6ParamsE$_ZZN4cute12filter_tupleINS_5tupleIJNS_1CILi4096EEENS1_IJNS1_IJiiEEENS2_ILi8192EEEEEEEEEZNS_16flatten_to_tupleIS7_EEDaRKT_EUlRKT_E_EEDaSB_OT0_ENKUlDpSE_E_clIJNS1_IJS3_EEENS1_IJiiS5_EEEEEEDaSI_)
$_ZN7cutlass13device_kernelIN5flash19enable_sm80_to_sm89INS1_16FlashAttnBwdSm80INS1_25CollectiveMainloopBwdSm80ILi2ELi2EN4cute5tupleIJNS5_1CILi128EEES8_NS7_ILi64EEEEEENS_6half_tEfNS_4arch4Sm80ELb0ELb1ELb1ELb1ELb1ELb0ELb0ELb0ELi2ELi4ELi4ELi4ELb0EEENS1_24CollectiveEpilogueBwdGQAISA_fSD_Li256ELb1ELb1EEENS1_19SingleTileSchedulerILb1ELb0ELb0ELi128EEEEEEEEEvNT_6ParamsE$_ZZN4cute12filter_tupleINS_5tupleIJNS_1CILi4096EEENS1_IJNS1_IJiiEEENS2_ILi8192EEEEEEEEEZNS_16flatten_to_tupleIS7_EEDaRKT_EUlRKT_E_EEDaSB_OT0_ENKUlDpSE_E_clIJNS1_IJS3_EEENS1_IJiiS5_EEEEEEDaSI_:
[----:B------:R-:W-:-:S04]  /*9510*/  MOV R3, 0x0 ;  /* 0x0000000000037802 */ /* 0x000fc80000000f00 */
[----:B------:R-:W-:Y:S05]  /*9520*/  RET.REL.NODEC R2 `(_ZN7cutlass13device_kernelIN5flash19enable_sm80_to_sm89INS1_16FlashAttnBwdSm80INS1_25CollectiveMainloopBwdSm80ILi2ELi2EN4cute5tupleIJNS5_1CILi128EEES8_NS7_ILi64EEEEEENS_6half_tEfNS_4arch4Sm80ELb0ELb1ELb1ELb1ELb1ELb0ELb0ELb0ELi2ELi4ELi4ELi4ELb0EEENS1_24CollectiveEpilogueBwdGQAISA_fSD_Li256ELb1ELb1EEENS1_19SingleTileSchedulerILb1ELb0ELb0ELi128EEEEEEEEEvNT_6ParamsE) ;  /* 0xffff6ad002007950 */ /* 0x000fea0003c3ffff */
        .type           $_ZN7cutlass13device_kernelIN5flash19enable_sm80_to_sm89INS1_16FlashAttnBwdSm80INS1_25CollectiveMainloopBwdSm80ILi2ELi2EN4cute5tupleIJNS5_1CILi128EEES8_NS7_ILi64EEEEEENS_6half_tEfNS_4arch4Sm80ELb0ELb1ELb1ELb1ELb1ELb0ELb0ELb0ELi2ELi4ELi4ELi4ELb0EEENS1_24CollectiveEpilogueBwdGQAISA_fSD_Li256ELb1ELb1EEENS1_19SingleTileSchedulerILb1ELb0ELb0ELi128EEEEEEEEEvNT_6ParamsE$_ZZN4cute12filter_tupleINS_5tupleIJNS_1CILi4096EEENS1_IJiiEEEEEEZNS_16flatten_to_tupleIS5_EEDaRKT_EUlRKT_E_EEDaS9_OT0_ENKUlDpSC_E_clIJNS1_IJS3_EEES4_EEEDaSG_,@function
        .size           $_ZN7cutlass13device_kernelIN5flash19enable_sm80_to_sm89INS1_16FlashAttnBwdSm80INS1_25CollectiveMainloopBwdSm80ILi2ELi2EN4cute5tupleIJNS5_1CILi128EEES8_NS7_ILi64EEEEEENS_6half_tEfNS_4arch4Sm80ELb0ELb1ELb1ELb1ELb1ELb0ELb0ELb0ELi2ELi4ELi4ELi4ELb0EEENS1_24CollectiveEpilogueBwdGQAISA_fSD_Li256ELb1ELb1EEENS1_19SingleTileSchedulerILb1ELb0ELb0ELi128EEEEEEEEEvNT_6ParamsE$_ZZN4cute12filter_tupleINS_5tupleIJNS_1CILi4096EEENS1_IJiiEEEEEEZNS_16flatten_to_tupleIS5_EEDaRKT_EUlRKT_E_EEDaS9_OT0_ENKUlDpSC_E_clIJNS1_IJS3_EEES4_EEEDaSG_,($_ZN7cutlass13device_kernelIN5flash19enable_sm80_to_sm89INS1_16FlashAttnBwdSm80INS1_25CollectiveMainloopBwdSm80ILi2ELi2EN4cute5tupleIJNS5_1CILi128EEES8_NS7_ILi64EEEEEENS_6half_tEfNS_4arch4Sm80ELb0ELb1ELb1ELb1ELb1ELb0ELb0ELb0ELi2ELi4ELi4ELi4ELb0EEENS1_24CollectiveEpilogueBwdGQAISA_fSD_Li256ELb1ELb1EEENS1_19SingleTileSchedulerILb1ELb0ELb0ELi128EEEEEEEEEvNT_6ParamsE$_ZZN4cute13to_mixed_bitsINS_5tupleIJNS1_IJNS_1CILi4EEENS2_ILi8EEEEEENS2_ILi2EEENS2_ILi1EEEEEENS1_IJNS1_IJNS2_ILi0EEENS2_ILi64EEEEEES9_S9_EEENS1_IJNS1_IJiiEEEiS9_EEEEEDaRKT_RKT0_RKT1_ENKUlDpRKT_E_clIJNS_9MixedBitsILj0ELj448EEENS2_ILj0EEESW_EEEDaSR_ - $_ZN7cutlass13device_kernelIN5flash19enable_sm80_to_sm89INS1_16FlashAttnBwdSm80INS1_25CollectiveMainloopBwdSm80ILi2ELi2EN4cute5tupleIJNS5_1CILi128EEES8_NS7_ILi64EEEEEENS_6half_tEfNS_4arch4Sm80ELb0ELb1ELb1ELb1ELb1ELb0ELb0ELb0ELi2ELi4ELi4ELi4ELb0EEENS1_24CollectiveEpilogueBwdGQAISA_fSD_Li256ELb1ELb1EEENS1_19SingleTileSchedulerILb1ELb0ELb0ELi128EEEEEEEEEvNT_6ParamsE$_ZZN4cute12filter_tupleINS_5tupleIJNS_1CILi4096EEENS1_IJiiEEEEEEZNS_16flatten_to_tupleIS5_EEDaRKT_EUlRKT_E_EEDaS9_OT0_ENKUlDpSC_E_clIJNS1_IJS3_EEES4_EEEDaSG_)
$_ZN7cutlass13device_kernelIN5flash19enable_sm80_to_sm89INS1_16FlashAttnBwdSm80INS1_25CollectiveMainloopBwdSm80ILi2ELi2EN4cute5tupleIJNS5_1CILi128EEES8_NS7_ILi64EEEEEENS_6half_tEfNS_4arch4Sm80ELb0ELb1ELb1ELb1ELb1ELb0ELb0ELb0ELi2ELi4ELi4ELi4ELb0EEENS1_24CollectiveEpilogueBwdGQAISA_fSD_Li256ELb1ELb1EEENS1_19SingleTileSchedulerILb1ELb0ELb0ELi128EEEEEEEEEvNT_6ParamsE$_ZZN4cute12filter_tupleINS_5tupleIJNS_1CILi4096EEENS1_IJiiEEEEEEZNS_16flatten_to_tupleIS5_EEDaRKT_EUlRKT_E_EEDaS9_OT0_ENKUlDpSC_E_clIJNS1_IJS3_EEES4_EEEDaSG_:
[----:B------:R-:W-:-:S04]  /*9530*/  MOV R3, 0x0 ;  /* 0x0000000000037802 */ /* 0x000fc80000000f00 */
[----:B------:R-:W-:Y:S05]  /*9540*/  RET.REL.NODEC R2 `(_ZN7cutlass13device_kernelIN5flash19enable_sm80_to_sm89INS1_16FlashAttnBwdSm80INS1_25CollectiveMainloopBwdSm80ILi2ELi2EN4cute5tupleIJNS5_1CILi128EEES8_NS7_ILi64EEEEEENS_6half_tEfNS_4arch4Sm80ELb0ELb1ELb1ELb1ELb1ELb0ELb0ELb0ELi2ELi4ELi4ELi4ELb0EEENS1_24CollectiveEpilogueBwdGQAISA_fSD_Li256ELb1ELb1EEENS1_19SingleTileSchedulerILb1ELb0ELb0ELi128EEEEEEEEEvNT_6ParamsE) ;  /* 0xffff6ab002007950 */ /* 0x000fea0003c3ffff */
        .type           $_ZN7cutlass13device_kernelIN5flash19enable_sm80_to_sm89INS1_16FlashAttnBwdSm80INS1_25CollectiveMainloopBwdSm80ILi2ELi2EN4cute5tupleIJNS5_1CILi128EEES8_NS7_ILi64EEEEEENS_6half_tEfNS_4arch4Sm80ELb0ELb1ELb1ELb1ELb1ELb0ELb0ELb0ELi2ELi4ELi4ELi4ELb0EEENS1_24CollectiveEpilogueBwdGQAISA_fSD_Li256ELb1ELb1EEENS1_19SingleTileSchedulerILb1ELb0ELb0ELi128EEEEEEEEEvNT_6ParamsE$_ZZN4cute13to_mixed_bitsINS_5tupleIJNS1_IJNS_1CILi4EEENS2_ILi8EEEEEENS2_ILi2EEENS2_ILi1EEEEEENS1_IJNS1_IJNS2_ILi0EEENS2_ILi64EEEEEES9_S9_EEENS1_IJNS1_IJiiEEEiS9_EEEEEDaRKT_RKT0_RKT1_ENKUlDpRKT_E_clIJNS_9MixedBitsILj0ELj448EEENS2_ILj0EEESW_EEEDaSR_,@function
        .size           $_ZN7cutlass13device_kernelIN5flash19enable_sm80_to_sm89INS1_16FlashAttnBwdSm80INS1_25CollectiveMainloopBwdSm80ILi2ELi2EN4cute5tupleIJNS5_1CILi128EEES8_NS7_ILi64EEEEEENS_6half_tEfNS_4arch4Sm80ELb0ELb1ELb1ELb1ELb1ELb0ELb0ELb0ELi2ELi4ELi4ELi4ELb0EEENS1_24CollectiveEpilogueBwdGQAISA_fSD_Li256ELb1ELb1EEENS1_19SingleTileSchedulerILb1ELb0ELb0ELi128EEEEEEEEEvNT_6ParamsE$_ZZN4cute13to_mixed_bitsINS_5tupleIJNS1_IJNS_1CILi4EEENS2_ILi8EEEEEENS2_ILi2EEENS2_ILi1EEEEEENS1_IJNS1_IJNS2_ILi0EEENS2_ILi64EEEEEES9_S9_EEENS1_IJNS1_IJiiEEEiS9_EEEEEDaRKT_RKT0_RKT1_ENKUlDpRKT_E_clIJNS_9MixedBitsILj0ELj448EEENS2_ILj0EEESW_EEEDaSR_,($_ZN7cutlass13device_kernelIN5flash19enable_sm80_to_sm89INS1_16FlashAttnBwdSm80INS1_25CollectiveMainloopBwdSm80ILi2ELi2EN4cute5tupleIJNS5_1CILi128EEES8_NS7_ILi64EEEEEENS_6half_tEfNS_4arch4Sm80ELb0ELb1ELb1ELb1ELb1ELb0ELb0ELb0ELi2ELi4ELi4ELi4ELb0EEENS1_24CollectiveEpilogueBwdGQAISA_fSD_Li256ELb1ELb1EEENS1_19SingleTileSchedulerILb1ELb0ELb0ELi128EEEEEEEEEvNT_6ParamsE$_ZZN4cute13to_mixed_bitsINS_5tupleIJNS1_IJNS_1CILi4EEENS2_ILi8EEEEEENS2_ILi2EEENS2_ILi1EEEEEENS1_IJNS1_IJNS2_ILi0EEENS2_ILi64EEEEEES9_S9_EEENS1_IJNS1_IJiiEEEiS9_EEEEEDaRKT_RKT0_RKT1_ENKUlRKT_RKT0_RKT1_E_clIS5_SB_SD_EEDaSQ_ST_SW_ - $_ZN7cutlass13device_kernelIN5flash19enable_sm80_to_sm89INS1_16FlashAttnBwdSm80INS1_25CollectiveMainloopBwdSm80ILi2ELi2EN4cute5tupleIJNS5_1CILi128EEES8_NS7_ILi64EEEEEENS_6half_tEfNS_4arch4Sm80ELb0ELb1ELb1ELb1ELb1ELb0ELb0ELb0ELi2ELi4ELi4ELi4ELb0EEENS1_24CollectiveEpilogueBwdGQAISA_fSD_Li256ELb1ELb1EEENS1_19SingleTileSchedulerILb1ELb0ELb0ELi128EEEEEEEEEvNT_6ParamsE$_ZZN4cute13to_mixed_bitsINS_5tupleIJNS1_IJNS_1CILi4EEENS2_ILi8EEEEEENS2_ILi2EEENS2_ILi1EEEEEENS1_IJNS1_IJNS2_ILi0EEENS2_ILi64EEEEEES9_S9_EEENS1_IJNS1_IJiiEEEiS9_EEEEEDaRKT_RKT0_RKT1_ENKUlDpRKT_E_clIJNS_9MixedBitsILj0ELj448EEENS2_ILj0EEESW_EEEDaSR_)
$_ZN7cutlass13device_kernelIN5flash19enable_sm80_to_sm89INS1_16FlashAttnBwdSm80INS1_25CollectiveMainloopBwdSm80ILi2ELi2EN4cute5tupleIJNS5_1CILi128EEES8_NS7_ILi64EEEEEENS_6half_tEfNS_4arch4Sm80ELb0ELb1ELb1ELb1ELb1ELb0ELb0ELb0ELi2ELi4ELi4ELi4ELb0EEENS1_24CollectiveEpilogueBwdGQAISA_fSD_Li256ELb1ELb1EEENS1_19SingleTileSchedulerILb1ELb0ELb0ELi128EEEEEEEEEvNT_6ParamsE$_ZZN4cute13to_mixed_bitsINS_5tupleIJNS1_IJNS_1CILi4EEENS2_ILi8EEEEEENS2_ILi2EEENS2_ILi1EEEEEENS1_IJNS1_IJNS2_ILi0EEENS2_ILi64EEEEEES9_S9_EEENS1_IJNS1_IJiiEEEiS9_EEEEEDaRKT_RKT0_RKT1_ENKUlDpRKT_E_clIJNS_9MixedBitsILj0ELj448EEENS2_ILj0EEESW_EEEDaSR_:
[----:B------:R-:W-:Y:S02]  /*9550*/  MOV R7, 0x0 ;  /* 0x0000000000077802 */ /* 0x000fe40000000f00 */
[----:B------:R-:W-:Y:S02]  /*9560*/  LOP3.LUT R4, R4, 0x1c0, RZ, 0xc0, !PT ;  /* 0x000001c004047812 */ /* 0x000fe400078ec0ff */
[----:B------:R-:W-:Y:S05]  /*9570*/  RET.REL.NODEC R6 `(_ZN7cutlass13device_kernelIN5flash19enable_sm80_to_sm89INS1_16FlashAttnBwdSm80INS1_25CollectiveMainloopBwdSm80ILi2ELi2EN4cute5tupleIJNS5_1CILi128EEES8_NS7_ILi64EEEEEENS_6half_tEfNS_4arch4Sm80ELb0ELb1ELb1ELb1ELb1ELb0ELb0ELb0ELi2ELi4ELi4ELi4ELb0EEENS1_24CollectiveEpilogueBwdGQAISA_fSD_Li256ELb1ELb1EEENS1_19SingleTileSchedulerILb1ELb0ELb0ELi128EEEEEEEEEvNT_6ParamsE) ;  /* 0xffff6a8006007950 */ /* 0x000fea0003c3ffff */
        .type           $_ZN7cutlass13device_kernelIN5flash19enable_sm80_to_sm89INS1_16FlashAttnBwdSm80INS1_25CollectiveMainloopBwdSm80ILi2ELi2EN4cute5tupleIJNS5_1CILi128EEES8_NS7_ILi64EEEEEENS_6half_tEfNS_4arch4Sm80ELb0ELb1ELb1ELb1ELb1ELb0ELb0ELb0ELi2ELi4ELi4ELi4ELb0EEENS1_24CollectiveEpilogueBwdGQAISA_fSD_Li256ELb1ELb1EEENS1_19SingleTileSchedulerILb1ELb0ELb0ELi128EEEEEEEEEvNT_6ParamsE$_ZZN4cute13to_mixed_bitsINS_5tupleIJNS1_IJNS_1CILi4EEENS2_ILi8EEEEEENS2_ILi2EEENS2_ILi1EEEEEENS1_IJNS1_IJNS2_ILi0EEENS2_ILi64EEEEEES9_S9_EEENS1_IJNS1_IJiiEEEiS9_EEEEEDaRKT_RKT0_RKT1_ENKUlRKT_RKT0_RKT1_E_clIS5_SB_SD_EEDaSQ_ST_SW_,@function
        .size           $_ZN7cutlass13device_kernelIN5flash19enable_sm80_to_sm89INS1_16FlashAttnBwdSm80INS1_25CollectiveMainloopBwdSm80ILi2ELi2EN4cute5tupleIJNS5_1CILi128EEES8_NS7_ILi64EEEEEENS_6half_tEfNS_4arch4Sm80ELb0ELb1ELb1ELb1ELb1ELb0ELb0ELb0ELi2ELi4ELi4ELi4ELb0EEENS1_24CollectiveEpilogueBwdGQAISA_fSD_Li256ELb1ELb1EEENS1_19SingleTileSchedulerILb1ELb0ELb0ELi128EEEEEEEEEvNT_6ParamsE$_ZZN4cute13to_mixed_bitsINS_5tupleIJNS1_IJNS_1CILi4EEENS2_ILi8EEEEEENS2_ILi2EEENS2_ILi1EEEEEENS1_IJNS1_IJNS2_ILi0EEENS2_ILi64EEEEEES9_S9_EEENS1_IJNS1_IJiiEEEiS9_EEEEEDaRKT_RKT0_RKT1_ENKUlRKT_RKT0_RKT1_E_clIS5_SB_SD_EEDaSQ_ST_SW_,($_ZN7cutlass13device_kernelIN5flash19enable_sm80_to_sm89INS1_16FlashAttnBwdSm80INS1_25CollectiveMainloopBwdSm80ILi2ELi2EN4cute5tupleIJNS5_1CILi128EEES8_NS7_ILi64EEEEEENS_6half_tEfNS_4arch4Sm80ELb0ELb1ELb1ELb1ELb1ELb0ELb0ELb0ELi2ELi4ELi4ELi4ELb0EEENS1_24CollectiveEpilogueBwdGQAISA_fSD_Li256ELb1ELb1EEENS1_19SingleTileSchedulerILb1ELb0ELb0ELi128EEEEEEEEEvNT_6ParamsE$_ZZN4cute13to_mixed_bitsINS_5tupleIJNS1_IJNS_1CILi4EEENS2_ILi8EEEEEENS2_ILi2EEENS2_ILi1EEEEEENS1_IJNS1_IJNS2_ILi128EEENS2_ILi0EEEEEES4_SA_EEENS1_IJNS1_IJiiEEEiSA_EEEEEDaRKT_RKT0_RKT1_ENKUlDpRKT_E_clIJNS_9MixedBitsILj0ELj384EEENSU_ILj0ELj8EEENS2_ILj0EEEEEEDaSR_ - $_ZN7cutlass13device_kernelIN5flash19enable_sm80_to_sm89INS1_16FlashAttnBwdSm80INS1_25CollectiveMainloopBwdSm80ILi2ELi2EN4cute5tupleIJNS5_1CILi128EEES8_NS7_ILi64EEEEEENS_6half_tEfNS_4arch4Sm80ELb0ELb1ELb1ELb1ELb1ELb0ELb0ELb0ELi2ELi4ELi4ELi4ELb0EEENS1_24CollectiveEpilogueBwdGQAISA_fSD_Li256ELb1ELb1EEENS1_19SingleTileSchedulerILb1ELb0ELb0ELi128EEEEEEEEEvNT_6ParamsE$_ZZN4cute13to_mixed_bitsINS_5tupleIJNS1_IJNS_1CILi4EEENS2_ILi8EEEEEENS2_ILi2EEENS2_ILi1EEEEEENS1_IJNS1_IJNS2_ILi0EEENS2_ILi64EEEEEES9_S9_EEENS1_IJNS1_IJiiEEEiS9_EEEEEDaRKT_RKT0_RKT1_ENKUlRKT_RKT0_RKT1_E_clIS5_SB_SD_EEDaSQ_ST_SW_)
$_ZN7cutlass13device_kernelIN5flash19enable_sm80_to_sm89INS1_16FlashAttnBwdSm80INS1_25CollectiveMainloopBwdSm80ILi2ELi2EN4cute5tupleIJNS5_1CILi128EEES8_NS7_ILi64EEEEEENS_6half_tEfNS_4arch4Sm80ELb0ELb1ELb1ELb1ELb1ELb0ELb0ELb0ELi2ELi4ELi4ELi4ELb0EEENS1_24CollectiveEpilogueBwdGQAISA_fSD_Li256ELb1ELb1EEENS1_19SingleTileSchedulerILb1ELb0ELb0ELi128EEEEEEEEEvNT_6ParamsE$_ZZN4cute13to_mixed_bitsINS_5tupleIJNS1_IJNS_1CILi4EEENS2_ILi8EEEEEENS2_ILi2EEENS2_ILi1EEEEEENS1_IJNS1_IJNS2_ILi0EEENS2_ILi64EEEEEES9_S9_EEENS1_IJNS1_IJiiEEEiS9_EEEEEDaRKT_RKT0_RKT1_ENKUlRKT_RKT0_RKT1_E_clIS5_SB_SD_EEDaSQ_ST_SW_:
[----:B------:R-:W-:Y:S01]  /*9580*/  MOV R7, 0x0 ;  /* 0x0000000000077802 */ /* 0x000fe20000000f00 */
[----:B------:R-:W-:-:S05]  /*9590*/  IMAD.SHL.U32 R4, R5, 0x40, RZ ;  /* 0x0000004005047824 */ /* 0x000fca00078e00ff */
[----:B------:R-:W-:Y:S01]  /*95a0*/  LOP3.LUT R4, R4, 0x1c0, RZ, 0xc0, !PT ;  /* 0x000001c004047812 */ /* 0x000fe200078ec0ff */
[----:B------:R-:W-:Y:S06]  /*95b0*/  RET.REL.NODEC R6 `(_ZN7cutlass13device_kernelIN5flash19enable_sm80_to_sm89INS1_16FlashAttnBwdSm80INS1_25CollectiveMainloopBwdSm80ILi2ELi2EN4cute5tupleIJNS5_1CILi128EEES8_NS7_ILi64EEEEEENS_6half_tEfNS_4arch4Sm80ELb0ELb1ELb1ELb1ELb1ELb0ELb0ELb0ELi2ELi4ELi4ELi4ELb0EEENS1_24CollectiveEpilogueBwdGQAISA_fSD_Li256ELb1ELb1EEENS1_19SingleTileSchedulerILb1ELb0ELb0ELi128EEEEEEEEEvNT_6ParamsE) ;  /* 0xffff6a4006007950 */ /* 0x000fec0003c3ffff */
        .type           $_ZN7cutlass13device_kernelIN5flash19enable_sm80_to_sm89INS1_16FlashAttnBwdSm80INS1_25CollectiveMainloopBwdSm80ILi2ELi2EN4cute5tupleIJNS5_1CILi128EEES8_NS7_ILi64EEEEEENS_6half_tEfNS_4arch4Sm80ELb0ELb1ELb1ELb1ELb1ELb0ELb0ELb0ELi2ELi4ELi4ELi4ELb0EEENS1_24CollectiveEpilogueBwdGQAISA_fSD_Li256ELb1ELb1EEENS1_19SingleTileSchedulerILb1ELb0ELb0ELi128EEEEEEEEEvNT_6ParamsE$_ZZN4cute13to_mixed_bitsINS_5tupleIJNS1_IJNS_1CILi4EEENS2_ILi8EEEEEENS2_ILi2EEENS2_ILi1EEEEEENS1_IJNS1_IJNS2_ILi128EEENS2_ILi0EEEEEES4_SA_EEENS1_IJNS1_IJiiEEEiSA_EEEEEDaRKT_RKT0_RKT1_ENKUlDpRKT_E_clIJNS_9MixedBitsILj0ELj384EEENSU_ILj0ELj8EEENS2_ILj0EEEEEEDaSR_,@function
        .size           $_ZN7cutlass13device_kernelIN5flash19enable_sm80_to_sm89INS1_16FlashAttnBwdSm80INS1_25CollectiveMainloopBwdSm80ILi2ELi2EN4cute5tupleIJNS5_1CILi128EEES8_NS7_ILi64EEEEEENS_6half_tEfNS_4arch4Sm80ELb0ELb1ELb1ELb1ELb1ELb0ELb0ELb0ELi2ELi4ELi4ELi4ELb0EEENS1_24CollectiveEpilogueBwdGQAISA_fSD_Li256ELb1ELb1EEENS1_19SingleTileSchedulerILb1ELb0ELb0ELi128EEEEEEEEEvNT_6ParamsE$_ZZN4cute13to_mixed_bitsINS_5tupleIJNS1_IJNS_1CILi4EEENS2_ILi8EEEEEENS2_ILi2EEENS2_ILi1EEEEEENS1_IJNS1_IJNS2_ILi128EEENS2_ILi0EEEEEES4_SA_EEENS1_IJNS1_IJiiEEEiSA_EEEEEDaRKT_RKT0_RKT1_ENKUlDpRKT_E_clIJNS_9MixedBitsILj0ELj384EEENSU_ILj0ELj8EEENS2_ILj0EEEEEEDaSR_,($_ZN7cutlass13device_kernelIN5flash19enable_sm80_to_sm89INS1_16FlashAttnBwdSm80INS1_25CollectiveMainloopBwdSm80ILi2ELi2EN4cute5tupleIJNS5_1CILi128EEES8_NS7_ILi64EEEEEENS_6half_tEfNS_4arch4Sm80ELb0ELb1ELb1ELb1ELb1ELb0ELb0ELb0ELi2ELi4ELi4ELi4ELb0EEENS1_24CollectiveEpilogueBwdGQAISA_fSD_Li256ELb1ELb1EEENS1_19SingleTileSchedulerILb1ELb0ELb0ELi128EEEEEEEEEvNT_6ParamsE$_ZZN4cute13to_mixed_bitsINS_5tupleIJNS1_IJNS_1CILi4EEENS2_ILi8EEEEEENS2_ILi2EEENS2_ILi1EEEEEENS1_IJNS1_IJNS2_ILi128EEENS2_ILi0EEEEEES4_SA_EEENS1_IJNS1_IJiiEEEiSA_EEEEEDaRKT_RKT0_RKT1_ENKUlRKT_RKT0_RKT1_E_clIS5_SB_SD_EEDaSQ_ST_SW_ - $_ZN7cutlass13device_kernelIN5flash19enable_sm80_to_sm89INS1_16FlashAttnBwdSm80INS1_25CollectiveMainloopBwdSm80ILi2ELi2EN4cute5tupleIJNS5_1CILi128EEES8_NS7_ILi64EEEEEENS_6half_tEfNS_4arch4Sm80ELb0ELb1ELb1ELb1ELb1ELb0ELb0ELb0ELi2ELi4ELi4ELi4ELb0EEENS1_24CollectiveEpilogueBwdGQAISA_fSD_Li256ELb1ELb1EEENS1_19SingleTileSchedulerILb1ELb0ELb0ELi128EEEEEEEEEvNT_6ParamsE$_ZZN4cute13to_mixed_bitsINS_5tupleIJNS1_IJNS_1CILi4EEENS2_ILi8EEEEEENS2_ILi2EEENS2_ILi1EEEEEENS1_IJNS1_IJNS2_ILi128EEENS2_ILi0EEEEEES4_SA_EEENS1_IJNS1_IJiiEEEiSA_EEEEEDaRKT_RKT0_RKT1_ENKUlDpRKT_E_clIJNS_9MixedBitsILj0ELj384EEENSU_ILj0ELj8EEENS2_ILj0EEEEEEDaSR_)
$_ZN7cutlass13device_kernelIN5flash19enable_sm80_to_sm89INS1_16FlashAttnBwdSm80INS1_25CollectiveMainloopBwdSm80ILi2ELi2EN4cute5tupleIJNS5_1CILi128EEES8_NS7_ILi64EEEEEENS_6half_tEfNS_4arch4Sm80ELb0ELb1ELb1ELb1ELb1ELb0ELb0ELb0ELi2ELi4ELi4ELi4ELb0EEENS1_24CollectiveEpilogueBwdGQAISA_fSD_Li256ELb1ELb1EEENS1_19SingleTileSchedulerILb1ELb0ELb0ELi128EEEEEEEEEvNT_6ParamsE$_ZZN4cute13to_mixed_bitsINS_5tupleIJNS1_IJNS_1CILi4EEENS2_ILi8EEEEEENS2_ILi2EEENS2_ILi1EEEEEENS1_IJNS1_IJNS2_ILi128EEENS2_ILi0EEEEEES4_SA_EEENS1_IJNS1_IJiiEEEiSA_EEEEEDaRKT_RKT0_RKT1_ENKUlDpRKT_E_clIJNS_9MixedBitsILj0ELj384EEENSU_ILj0ELj8EEENS2_ILj0EEEEEEDaSR_:
[----:B------:R-:W-:Y:S01]  /*95c0*/  LOP3.LUT R6, R5, 0x8, RZ, 0xc0, !PT ;  /* 0x0000000805067812 */ /* 0x000fe200078ec0ff */
[----:B------:R-:W-:-:S03]  /*95d0*/  IMAD.MOV.U32 R5, RZ, RZ, 0x0 ;  /* 0x00000000ff057424 */ /* 0x000fc600078e00ff */
[----:B------:R-:W-:Y:S01]  /*95e0*/  LOP3.LUT R6, R6, 0x188, R3, 0x78, !PT ;  /* 0x0000018806067812 */ /* 0x000fe200078e7803 */
[----:B------:R-:W-:Y:S06]  /*95f0*/  RET.REL.NODEC R4 `(_ZN7cutlass13device_kernelIN5flash19enable_sm80_to_sm89INS1_16FlashAttnBwdSm80INS1_25CollectiveMainloopBwdSm80ILi2ELi2EN4cute5tupleIJNS5_1CILi128EEES8_NS7_ILi64EEEEEENS_6half_tEfNS_4arch4Sm80ELb0ELb1ELb1ELb1ELb1ELb0ELb0ELb0ELi2ELi4ELi4ELi4ELb0EEENS1_24CollectiveEpilogueBwdGQAISA_fSD_Li256ELb1ELb1EEENS1_19SingleTileSchedulerILb1ELb0ELb0ELi128EEEEEEEEEvNT_6ParamsE) ;  /* 0xffff6a0004007950 */ /* 0x000fec0003c3ffff */
        .type           $_ZN7cutlass13device_kernelIN5flash19enable_sm80_to_sm89INS1_16FlashAttnBwdSm80INS1_25CollectiveMainloopBwdSm80ILi2ELi2EN4cute5tupleIJNS5_1CILi128EEES8_NS7_ILi64EEEEEENS_6half_tEfNS_4arch4Sm80ELb0ELb1ELb1ELb1ELb1ELb0ELb0ELb0ELi2ELi4ELi4ELi4ELb0EEENS1_24CollectiveEpilogueBwdGQAISA_fSD_Li256ELb1ELb1EEENS1_19SingleTileSchedulerILb1ELb0ELb0ELi128EEEEEEEEEvNT_6ParamsE$_ZZN4cute13to_mixed_bitsINS_5tupleIJNS1_IJNS_1CILi4EEENS2_ILi8EEEEEENS2_ILi2EEENS2_ILi1EEEEEENS1_IJNS1_IJNS2_ILi128EEENS2_ILi0EEEEEES4_SA_EEENS1_IJNS1_IJiiEEEiSA_EEEEEDaRKT_RKT0_RKT1_ENKUlRKT_RKT0_RKT1_E_clIS5_SB_SD_EEDaSQ_ST_SW_,@function
        .size           $_ZN7cutlass13device_kernelIN5flash19enable_sm80_to_sm89INS1_16FlashAttnBwdSm80INS1_25CollectiveMainloopBwdSm80ILi2ELi2EN4cute5tupleIJNS5_1CILi128EEES8_NS7_ILi64EEEEEENS_6half_tEfNS_4arch4Sm80ELb0ELb1ELb1ELb1ELb1ELb0ELb0ELb0ELi2ELi4ELi4ELi4ELb0EEENS1_24CollectiveEpilogueBwdGQAISA_fSD_Li256ELb1ELb1EEENS1_19SingleTileSchedulerILb1ELb0ELb0ELi128EEEEEEEEEvNT_6ParamsE$_ZZN4cute13to_mixed_bitsINS_5tupleIJNS1_IJNS_1CILi4EEENS2_ILi8EEEEEENS2_ILi2EEENS2_ILi1EEEEEENS1_IJNS1_IJNS2_ILi128EEENS2_ILi0EEEEEES4_SA_EEENS1_IJNS1_IJiiEEEiSA_EEEEEDaRKT_RKT0_RKT1_ENKUlRKT_RKT0_RKT1_E_clIS5_SB_SD_EEDaSQ_ST_SW_,($_ZN7cutlass13device_kernelIN5flash19enable_sm80_to_sm89INS1_16FlashAttnBwdSm80INS1_25CollectiveMainloopBwdSm80ILi2ELi2EN4cute5tupleIJNS5_1CILi128EEES8_NS7_ILi64EEEEEENS_6half_tEfNS_4arch4Sm80ELb0ELb1ELb1ELb1ELb1ELb0ELb0ELb0ELi2ELi4ELi4ELi4ELb0EEENS1_24CollectiveEpilogueBwdGQAISA_fSD_Li256ELb1ELb1EEENS1_19SingleTileSchedulerILb1ELb0ELb0ELi128EEEEEEEEEvNT_6ParamsE$_ZZN4cute13to_mixed_bitsINS_5tupleIJNS1_IJNS_1CILi4EEENS2_ILi8EEEEEENS2_ILi2EEENS2_ILi1EEEEEENS1_IJNS1_IJNS2_ILi128EEENS2_ILi0EEEEEES4_SA_EEENS1_IJNS1_IJiiEEEiSA_EEEEEDaRKT_RKT0_RKT1_ENKUlRKT_RKT0_RKT1_E_clIS6_S4_iEEDaSQ_ST_SW_ - $_ZN7cutlass13device_kernelIN5flash19enable_sm80_to_sm89INS1_16FlashAttnBwdSm80INS1_25CollectiveMainloopBwdSm80ILi2ELi2EN4cute5tupleIJNS5_1CILi128EEES8_NS7_ILi64EEEEEENS_6half_tEfNS_4arch4Sm80ELb0ELb1ELb1ELb1ELb1ELb0ELb0ELb0ELi2ELi4ELi4ELi4ELb0EEENS1_24CollectiveEpilogueBwdGQAISA_fSD_Li256ELb1ELb1EEENS1_19SingleTileSchedulerILb1ELb0ELb0ELi128EEEEEEEEEvNT_6ParamsE$_ZZN4cute13to_mixed_bitsINS_5tupleIJNS1_IJNS_1CILi4EEENS2_ILi8EEEEEENS2_ILi2EEENS2_ILi1EEEEEENS1_IJNS1_IJNS2_ILi128EEENS2_ILi0EEEEEES4_SA_EEENS1_IJNS1_IJiiEEEiSA_EEEEEDaRKT_RKT0_RKT1_ENKUlRKT_RKT0_RKT1_E_clIS5_SB_SD_EEDaSQ_ST_SW_)
$_ZN7cutlass13device_kernelIN5flash19enable_sm80_to_sm89INS1_16FlashAttnBwdSm80INS1_25CollectiveMainloopBwdSm80ILi2ELi2EN4cute5tupleIJNS5_1CILi128EEES8_NS7_ILi64EEEEEENS_6half_tEfNS_4arch4Sm80ELb0ELb1ELb1ELb1ELb1ELb0ELb0ELb0ELi2ELi4ELi4ELi4ELb0EEENS1_24CollectiveEpilogueBwdGQAISA_fSD_Li256ELb1ELb1EEENS1_19SingleTileSchedulerILb1ELb0ELb0ELi128EEEEEEEEEvNT_6ParamsE$_ZZN4cute13to_mixed_bitsINS_5tupleIJNS1_IJNS_1CILi4EEENS2_ILi8EEEEEENS2_ILi2EEENS2_ILi1EEEEEENS1_IJNS1_IJNS2_ILi128EEENS2_ILi0EEEEEES4_SA_EEENS1_IJNS1_IJiiEEEiSA_EEEEEDaRKT_RKT0_RKT1_ENKUlRKT_RKT0_RKT1_E_clIS5_SB_SD_EEDaSQ_ST_SW_:
[----:B------:R-:W-:Y:S01]  /*9600*/  MOV R5, 0x0 ;  /* 0x0000000000057802 */ /* 0x000fe20000000f00 */
[----:B------:R-:W-:-:S05]  /*9610*/  IMAD.SHL.U32 R3, R3, 0x80, RZ ;  /* 0x0000008003037824 */ /* 0x000fca00078e00ff */
[----:B------:R-:W-:Y:S01]  /*9620*/  LOP3.LUT R3, R3, 0x180, RZ, 0xc0, !PT ;  /* 0x0000018003037812 */ /* 0x000fe200078ec0ff */
[----:B------:R-:W-:Y:S06]  /*9630*/  RET.REL.NODEC R4 `(_ZN7cutlass13device_kernelIN5flash19enable_sm80_to_sm89INS1_16FlashAttnBwdSm80INS1_25CollectiveMainloopBwdSm80ILi2ELi2EN4cute5tupleIJNS5_1CILi128EEES8_NS7_ILi64EEEEEENS_6half_tEfNS_4arch4Sm80ELb0ELb1ELb1ELb1ELb1ELb0ELb0ELb0ELi2ELi4ELi4ELi4ELb0EEENS1_24CollectiveEpilogueBwdGQAISA_fSD_Li256ELb1ELb1EEENS1_19SingleTileSchedulerILb1ELb0ELb0ELi128EEEEEEEEEvNT_6ParamsE) ;  /* 0xffff69c004007950 */ /* 0x000fec0003c3ffff */
        .type           $_ZN7cutlass13device_kernelIN5flash19enable_sm80_to_sm89INS1_16FlashAttnBwdSm80INS1_25CollectiveMainloopBwdSm80ILi2ELi2EN4cute5tupleIJNS5_1CILi128EEES8_NS7_ILi64EEEEEENS_6half_tEfNS_4arch4Sm80ELb0ELb1ELb1ELb1ELb1ELb0ELb0ELb0ELi2ELi4ELi4ELi4ELb0EEENS1_24CollectiveEpilogueBwdGQAISA_fSD_Li256ELb1ELb1EEENS1_19SingleTileSchedulerILb1ELb0ELb0ELi128EEEEEEEEEvNT_6ParamsE$_ZZN4cute13to_mixed_bitsINS_5tupleIJNS1_IJNS_1CILi4EEENS2_ILi8EEEEEENS2_ILi2EEENS2_ILi1EEEEEENS1_IJNS1_IJNS2_ILi128EEENS2_ILi0EEEEEES4_SA_EEENS1_IJNS1_IJiiEEEiSA_EEEEEDaRKT_RKT0_RKT1_ENKUlRKT_RKT0_RKT1_E_clIS6_S4_iEEDaSQ_ST_SW_,@function
        .size           $_ZN7cutlass13device_kernelIN5flash19enable_sm80_to_sm89INS1_16FlashAttnBwdSm80INS1_25CollectiveMainloopBwdSm80ILi2ELi2EN4cute5tupleIJNS5_1CILi128EEES8_NS7_ILi64EEEEEENS_6half_tEfNS_4arch4Sm80ELb0ELb1ELb1ELb1ELb1ELb0ELb0ELb0ELi2ELi4ELi4ELi4ELb0EEENS1_24CollectiveEpilogueBwdGQAISA_fSD_Li256ELb1ELb1EEENS1_19SingleTileSchedulerILb1ELb0ELb0ELi128EEEEEEEEEvNT_6ParamsE$_ZZN4cute13to_mixed_bitsINS_5tupleIJNS1_IJNS_1CILi4EEENS2_ILi8EEEEEENS2_ILi2EEENS2_ILi1EEEEEENS1_IJNS1_IJNS2_ILi128EEENS2_ILi0EEEEEES4_SA_EEENS1_IJNS1_IJiiEEEiSA_EEEEEDaRKT_RKT0_RKT1_ENKUlRKT_RKT0_RKT1_E_clIS6_S4_iEEDaSQ_ST_SW_,($_ZN7cutlass13device_kernelIN5flash19enable_sm80_to_sm89INS1_16FlashAttnBwdSm80INS1_25CollectiveMainloopBwdSm80ILi2ELi2EN4cute5tupleIJNS5_1CILi128EEES8_NS7_ILi64EEEEEENS_6half_tEfNS_4arch4Sm80ELb0ELb1ELb1ELb1ELb1ELb0ELb0ELb0ELi2ELi4ELi4ELi4ELb0EEENS1_24CollectiveEpilogueBwdGQAISA_fSD_Li256ELb1ELb1EEENS1_19SingleTileSchedulerILb1ELb0ELb0ELi128EEEEEEEEEvNT_6ParamsE$_ZZN4cute13to_mixed_bitsINS_5tupleIJNS1_IJNS_1CILi4EEENS2_ILi8EEEEEES3_NS2_ILi1EEEEEENS1_IJNS1_IJNS2_ILi0EEENS2_ILi64EEEEEES8_S8_EEENS1_IJNS1_IJiiEEEiS8_EEEEEDaRKT_RKT0_RKT1_ENKUlDpRKT_E_clIJNS_9MixedBitsILj0ELj448EEENS2_ILj0EEESV_EEEDaSQ_ - $_ZN7cutlass13device_kernelIN5flash19enable_sm80_to_sm89INS1_16FlashAttnBwdSm80INS1_25CollectiveMainloopBwdSm80ILi2ELi2EN4cute5tupleIJNS5_1CILi128EEES8_NS7_ILi64EEEEEENS_6half_tEfNS_4arch4Sm80ELb0ELb1ELb1ELb1ELb1ELb0ELb0ELb0ELi2ELi4ELi4ELi4ELb0EEENS1_24CollectiveEpilogueBwdGQAISA_fSD_Li256ELb1ELb1EEENS1_19SingleTileSchedulerILb1ELb0ELb0ELi128EEEEEEEEEvNT_6ParamsE$_ZZN4cute13to_mixed_bitsINS_5tupleIJNS1_IJNS_1CILi4EEENS2_ILi8EEEEEENS2_ILi2EEENS2_ILi1EEEEEENS1_IJNS1_IJNS2_ILi128EEENS2_ILi0EEEEEES4_SA_EEENS1_IJNS1_IJiiEEEiSA_EEEEEDaRKT_RKT0_RKT1_ENKUlRKT_RKT0_RKT1_E_clIS6_S4_iEEDaSQ_ST_SW_)
$_ZN7cutlass13device_kernelIN5flash19enable_sm80_to_sm89INS1_16FlashAttnBwdSm80INS1_25CollectiveMainloopBwdSm80ILi2ELi2EN4cute5tupleIJNS5_1CILi128EEES8_NS7_ILi64EEEEEENS_6half_tEfNS_4arch4Sm80ELb0ELb1ELb1ELb1ELb1ELb0ELb0ELb0ELi2ELi4ELi4ELi4ELb0EEENS1_24CollectiveEpilogueBwdGQAISA_fSD_Li256ELb1ELb1EEENS1_19SingleTileSchedulerILb1ELb0ELb0ELi128EEEEEEEEEvNT_6ParamsE$_ZZN4cute13to_mixed_bitsINS_5tupleIJNS1_IJNS_1CILi4EEENS2_ILi8EEEEEENS2_ILi2EEENS2_ILi1EEEEEENS1_IJNS1_IJNS2_ILi128EEENS2_ILi0EEEEEES4_SA_EEENS1_IJNS1_IJiiEEEiSA_EEEEEDaRKT_RKT0_RKT1_ENKUlRKT_RKT0_RKT1_E_clIS6_S4_iEEDaSQ_ST_SW_:
[----:B------:R-:W-:Y:S01]  /*9640*/  IMAD.SHL.U32 R4, R7, 0x8, RZ ;  /* 0x0000000807047824 */ /* 0x000fe200078e00ff */
[----:B------:R-:W-:-:S04]  /*9650*/  MOV R7, 0x0 ;  /* 0x0000000000077802 */ /* 0x000fc80000000f00 */
[----:B------:R-:W-:Y:S01]  /*9660*/  LOP3.LUT R4, R4, 0x8, RZ, 0xc0, !PT ;  /* 0x0000000804047812 */ /* 0x000fe200078ec0ff */
[----:B------:R-:W-:Y:S06]  /*9670*/  RET.REL.NODEC R6 `(_ZN7cutlass13device_kernelIN5flash19enable_sm80_to_sm89INS1_16FlashAttnBwdSm80INS1_25CollectiveMainloopBwdSm80ILi2ELi2EN4cute5tupleIJNS5_1CILi128EEES8_NS7_ILi64EEEEEENS_6half_tEfNS_4arch4Sm80ELb0ELb1ELb1ELb1ELb1ELb0ELb0ELb0ELi2ELi4ELi4ELi4ELb0EEENS1_24CollectiveEpilogueBwdGQAISA_fSD_Li256ELb1ELb1EEENS1_19SingleTileSchedulerILb1ELb0ELb0ELi128EEEEEEEEEvNT_6ParamsE) ;  /* 0xffff698006007950 */ /* 0x000fec0003c3ffff */
        .type           $_ZN7cutlass13device_kernelIN5flash19enable_sm80_to_sm89INS1_16FlashAttnBwdSm80INS1_25CollectiveMainloopBwdSm80ILi2ELi2EN4cute5tupleIJNS5_1CILi128EEES8_NS7_ILi64EEEEEENS_6half_tEfNS_4arch4Sm80ELb0ELb1ELb1ELb1ELb1ELb0ELb0ELb0ELi2ELi4ELi4ELi4ELb0EEENS1_24CollectiveEpilogueBwdGQAISA_fSD_Li256ELb1ELb1EEENS1_19SingleTileSchedulerILb1ELb0ELb0ELi128EEEEEEEEEvNT_6ParamsE$_ZZN4cute13to_mixed_bitsINS_5tupleIJNS1_IJNS_1CILi4EEENS2_ILi8EEEEEES3_NS2_ILi1EEEEEENS1_IJNS1_IJNS2_ILi0EEENS2_ILi64EEEEEES8_S8_EEENS1_IJNS1_IJiiEEEiS8_EEEEEDaRKT_RKT0_RKT1_ENKUlDpRKT_E_clIJNS_9MixedBitsILj0ELj448EEENS2_ILj0EEESV_EEEDaSQ_,@function
        .size           $_ZN7cutlass13device_kernelIN5flash19enable_sm80_to_sm89INS1_16FlashAttnBwdSm80INS1_25CollectiveMainloopBwdSm80ILi2ELi2EN4cute5tupleIJNS5_1CILi128EEES8_NS7_ILi64EEEEEENS_6half_tEfNS_4arch4Sm80ELb0ELb1ELb1ELb1ELb1ELb0ELb0ELb0ELi2ELi4ELi4ELi4ELb0EEENS1_24CollectiveEpilogueBwdGQAISA_fSD_Li256ELb1ELb1EEENS1_19SingleTileSchedulerILb1ELb0ELb0ELi128EEEEEEEEEvNT_6ParamsE$_ZZN4cute13to_mixed_bitsINS_5tupleIJNS1_IJNS_1CILi4EEENS2_ILi8EEEEEES3_NS2_ILi1EEEEEENS1_IJNS1_IJNS2_ILi0EEENS2_ILi64EEEEEES8_S8_EEENS1_IJNS1_IJiiEEEiS8_EEEEEDaRKT_RKT0_RKT1_ENKUlDpRKT_E_clIJNS_9MixedBitsILj0ELj448EEENS2_ILj0EEESV_EEEDaSQ_,($_ZN7cutlass13device_kernelIN5flash19enable_sm80_to_sm89INS1_16FlashAttnBwdSm80INS1_25CollectiveMainloopBwdSm80ILi2ELi2EN4cute5tupleIJNS5_1CILi128EEES8_NS7_ILi64EEEEEENS_6half_tEfNS_4arch4Sm80ELb0ELb1ELb1ELb1ELb1ELb0ELb0ELb0ELi2ELi4ELi4ELi4ELb0EEENS1_24CollectiveEpilogueBwdGQAISA_fSD_Li256ELb1ELb1EEENS1_19SingleTileSchedulerILb1ELb0ELb0ELi128EEEEEEEEEvNT_6ParamsE$_ZZN4cute13to_mixed_bitsINS_5tupleIJNS1_IJNS_1CILi4EEENS2_ILi8EEEEEES3_NS2_ILi1EEEEEENS1_IJNS1_IJNS2_ILi0EEENS2_ILi64EEEEEES8_S8_EEENS1_IJNS1_IJiiEEEiS8_EEEEEDaRKT_RKT0_RKT1_ENKUlRKT_RKT0_RKT1_E_clIS5_SA_SC_EEDaSP_SS_SV_ - $_ZN7cutlass13device_kernelIN5flash19enable_sm80_to_sm89INS1_16FlashAttnBwdSm80INS1_25CollectiveMainloopBwdSm80ILi2ELi2EN4cute5tupleIJNS5_1CILi128EEES8_NS7_ILi64EEEEEENS_6half_tEfNS_4arch4Sm80ELb0ELb1ELb1ELb1ELb1ELb0ELb0ELb0ELi2ELi4ELi4ELi4ELb0EEENS1_24CollectiveEpilogueBwdGQAISA_fSD_Li256ELb1ELb1EEENS1_19SingleTileSchedulerILb1ELb0ELb0ELi128EEEEEEEEEvNT_6ParamsE$_ZZN4cute13to_mixed_bitsINS_5tupleIJNS1_IJNS_1CILi4EEENS2_ILi8EEEEEES3_NS2_ILi1EEEEEENS1_IJNS1_IJNS2_ILi0EEENS2_ILi64EEEEEES8_S8_EEENS1_IJNS1_IJiiEEEiS8_EEEEEDaRKT_RKT0_RKT1_ENKUlDpRKT_E_clIJNS_9MixedBitsILj0ELj448EEENS2_ILj0EEESV_EEEDaSQ_)
$_ZN7cutlass13device_kernelIN5flash19enable_sm80_to_sm89INS1_16FlashAttnBwdSm80INS1_25CollectiveMainloopBwdSm80ILi2ELi2EN4cute5tupleIJNS5_1CILi128EEES8_NS7_ILi64EEEEEENS_6half_tEfNS_4arch4Sm80ELb0ELb1ELb1ELb1ELb1ELb0ELb0ELb0ELi2ELi4ELi4ELi4ELb0EEENS1_24CollectiveEpilogueBwdGQAISA_fSD_Li256ELb1ELb1EEENS1_19SingleTileSchedulerILb1ELb0ELb0ELi128EEEEEEEEEvNT_6ParamsE$_ZZN4cute13to_mixed_bitsINS_5tupleIJNS1_IJNS_1CILi4EEENS2_ILi8EEEEEES3_NS2_ILi1EEEEEENS1_IJNS1_IJNS2_ILi0EEENS2_ILi64EEEEEES8_S8_EEENS1_IJNS1_IJiiEEEiS8_EEEEEDaRKT_RKT0_RKT1_ENKUlDpRKT_E_clIJNS_9MixedBitsILj0ELj448EEENS2_ILj0EEESV_EEEDaSQ_:
[----:B------:R-:W-:Y:S02]  /*9680*/  MOV R5, 0x0 ;  /* 0x0000000000057802 */ /* 0x000fe40000000f00 */
[----:B------:R-:W-:Y:S02]  /*9690*/  LOP3.LUT R29, R29, 0x1c0, RZ, 0xc0, !PT ;  /* 0x000001c01d1d7812 */ /* 0x000fe400078ec0ff */
[----:B------:R-:W-:Y:S05]  /*96a0*/  RET.REL.NODEC R4 `(_ZN7cutlass13device_kernelIN5flash19enable_sm80_to_sm89INS1_16FlashAttnBwdSm80INS1_25CollectiveMainloopBwdSm80ILi2ELi2EN4cute5tupleIJNS5_1CILi128EEES8_NS7_ILi64EEEEEENS_6half_tEfNS_4arch4Sm80ELb0ELb1ELb1ELb1ELb1ELb0ELb0ELb0ELi2ELi4ELi4ELi4ELb0EEENS1_24CollectiveEpilogueBwdGQAISA_fSD_Li256ELb1ELb1EEENS1_19SingleTileSchedulerILb1ELb0ELb0ELi128EEEEEEEEEvNT_6ParamsE) ;  /* 0xffff695004007950 */ /* 0x000fea0003c3ffff */
        .type           $_ZN7cutlass13device_kernelIN5flash19enable_sm80_to_sm89INS1_16FlashAttnBwdSm80INS1_25CollectiveMainloopBwdSm80ILi2ELi2EN4cute5tupleIJNS5_1CILi128EEES8_NS7_ILi64EEEEEENS_6half_tEfNS_4arch4Sm80ELb0ELb1ELb1ELb1ELb1ELb0ELb0ELb0ELi2ELi4ELi4ELi4ELb0EEENS1_24CollectiveEpilogueBwdGQAISA_fSD_Li256ELb1ELb1EEENS1_19SingleTileSchedulerILb1ELb0ELb0ELi128EEEEEEEEEvNT_6ParamsE$_ZZN4cute13to_mixed_bitsINS_5tupleIJNS1_IJNS_1CILi4EEENS2_ILi8EEEEEES3_NS2_ILi1EEEEEENS1_IJNS1_IJNS2_ILi0EEENS2_ILi64EEEEEES8_S8_EEENS1_IJNS1_IJiiEEEiS8_EEEEEDaRKT_RKT0_RKT1_ENKUlRKT_RKT0_RKT1_E_clIS5_SA_SC_EEDaSP_SS_SV_,@function
        .size           $_ZN7cutlass13device_kernelIN5flash19enable_sm80_to_sm89INS1_16FlashAttnBwdSm80INS1_25CollectiveMainloopBwdSm80ILi2ELi2EN4cute5tupleIJNS5_1CILi128EEES8_NS7_ILi64EEEEEENS_6half_tEfNS_4arch4Sm80ELb0ELb1ELb1ELb1ELb1ELb0ELb0ELb0ELi2ELi4ELi4ELi4ELb0EEENS1_24CollectiveEpilogueBwdGQAISA_fSD_Li256ELb1ELb1EEENS1_19SingleTileSchedulerILb1ELb0ELb0ELi128EEEEEEEEEvNT_6ParamsE$_ZZN4cute13to_mixed_bitsINS_5tupleIJNS1_IJNS_1CILi4EEENS2_ILi8EEEEEES3_NS2_ILi1EEEEEENS1_IJNS1_IJNS2_ILi0EEENS2_ILi64EEEEEES8_S8_EEENS1_IJNS1_IJiiEEEiS8_EEEEEDaRKT_RKT0_RKT1_ENKUlRKT_RKT0_RKT1_E_clIS5_SA_SC_EEDaSP_SS_SV_,($_ZN7cutlass13device_kernelIN5flash19enable_sm80_to_sm89INS1_16FlashAttnBwdSm80INS1_25CollectiveMainloopBwdSm80ILi2ELi2EN4cute5tupleIJNS5_1CILi128EEES8_NS7_ILi64EEEEEENS_6half_tEfNS_4arch4Sm80ELb0ELb1ELb1ELb1ELb1ELb0ELb0ELb0ELi2ELi4ELi4ELi4ELb0EEENS1_24CollectiveEpilogueBwdGQAISA_fSD_Li256ELb1ELb1EEENS1_19SingleTileSchedulerILb1ELb0ELb0ELi128EEEEEEEEEvNT_6ParamsE$_ZZN4cute13to_mixed_bitsINS_5tupleIJNS1_IJNS_1CILi4EEENS2_ILi8EEEEEES3_NS2_ILi1EEEEEENS1_IJNS1_IJNS2_ILi128EEENS2_ILi0EEEEEENS2_ILi16EEES9_EEENS1_IJNS1_IJiiEEEiS9_EEEEEDaRKT_RKT0_RKT1_ENKUlDpRKT_E_clIJNS_9MixedBitsILj0ELj384EEENSU_ILj0ELj48EEENS2_ILj0EEEEEEDaSR_ - $_ZN7cutlass13device_kernelIN5flash19enable_sm80_to_sm89INS1_16FlashAttnBwdSm80INS1_25CollectiveMainloopBwdSm80ILi2ELi2EN4cute5tupleIJNS5_1CILi128EEES8_NS7_ILi64EEEEEENS_6half_tEfNS_4arch4Sm80ELb0ELb1ELb1ELb1ELb1ELb0ELb0ELb0ELi2ELi4ELi4ELi4ELb0EEENS1_24CollectiveEpilogueBwdGQAISA_fSD_Li256ELb1ELb1EEENS1_19SingleTileSchedulerILb1ELb0ELb0ELi128EEEEEEEEEvNT_6ParamsE$_ZZN4cute13to_mixed_bitsINS_5tupleIJNS1_IJNS_1CILi4EEENS2_ILi8EEEEEES3_NS2_ILi1EEEEEENS1_IJNS1_IJNS2_ILi0EEENS2_ILi64EEEEEES8_S8_EEENS1_IJNS1_IJiiEEEiS8_EEEEEDaRKT_RKT0_RKT1_ENKUlRKT_RKT0_RKT1_E_clIS5_SA_SC_EEDaSP_SS_SV_)
$_ZN7cutlass13device_kernelIN5flash19enable_sm80_to_sm89INS1_16FlashAttnBwdSm80INS1_25CollectiveMainloopBwdSm80ILi2ELi2EN4cute5tupleIJNS5_1CILi128EEES8_NS7_ILi64EEEEEENS_6half_tEfNS_4arch4Sm80ELb0ELb1ELb1ELb1ELb1ELb0ELb0ELb0ELi2ELi4ELi4ELi4ELb0EEENS1_24CollectiveEpilogueBwdGQAISA_fSD_Li256ELb1ELb1EEENS1_19SingleTileSchedulerILb1ELb0ELb0ELi128EEEEEEEEEvNT_6ParamsE$_ZZN4cute13to_mixed_bitsINS_5tupleIJNS1_IJNS_1CILi4EEENS2_ILi8EEEEEES3_NS2_ILi1EEEEEENS1_IJNS1_IJNS2_ILi0EEENS2_ILi64EEEEEES8_S8_EEENS1_IJNS1_IJiiEEEiS8_EEEEEDaRKT_RKT0_RKT1_ENKUlRKT_RKT0_RKT1_E_clIS5_SA_SC_EEDaSP_SS_SV_:
[----:B------:R-:W-:Y:S01]  /*96b0*/  MOV R7, 0x0 ;  /* 0x0000000000077802 */ /* 0x000fe20000000f00 */
[----:B------:R-:W-:-:S05]  /*96c0*/  IMAD.SHL.U32 R4, R34, 0x40, RZ ;  /* 0x0000004022047824 */ /* 0x000fca00078e00ff */
[----:B------:R-:W-:Y:S01]  /*96d0*/  LOP3.LUT R4, R4, 0x1c0, RZ, 0xc0, !PT ;  /* 0x000001c004047812 */ /* 0x000fe200078ec0ff */
[----:B------:R-:W-:Y:S06]  /*96e0*/  RET.REL.NODEC R6 `(_ZN7cutlass13device_kernelIN5flash19enable_sm80_to_sm89INS1_16FlashAttnBwdSm80INS1_25CollectiveMainloopBwdSm80ILi2ELi2EN4cute5tupleIJNS5_1CILi128EEES8_NS7_ILi64EEEEEENS_6half_tEfNS_4arch4Sm80ELb0ELb1ELb1ELb1ELb1ELb0ELb0ELb0ELi2ELi4ELi4ELi4ELb0EEENS1_24CollectiveEpilogueBwdGQAISA_fSD_Li256ELb1ELb1EEENS1_19SingleTileSchedulerILb1ELb0ELb0ELi128EEEEEEEEEvNT_6ParamsE) ;  /* 0xffff691006007950 */ /* 0x000fec0003c3ffff */
        .type           $_ZN7cutlass13device_kernelIN5flash19enable_sm80_to_sm89INS1_16FlashAttnBwdSm80INS1_25CollectiveMainloopBwdSm80ILi2ELi2EN4cute5tupleIJNS5_1CILi128EEES8_NS7_ILi64EEEEEENS_6half_tEfNS_4arch4Sm80ELb0ELb1ELb1ELb1ELb1ELb0ELb0ELb0ELi2ELi4ELi4ELi4ELb0EEENS1_24CollectiveEpilogueBwdGQAISA_fSD_Li256ELb1ELb1EEENS1_19SingleTileSchedulerILb1ELb0ELb0ELi128EEEEEEEEEvNT_6ParamsE$_ZZN4cute13to_mixed_bitsINS_5tupleIJNS1_IJNS_1CILi4EEENS2_ILi8EEEEEES3_NS2_ILi1EEEEEENS1_IJNS1_IJNS2_ILi128EEENS2_ILi0EEEEEENS2_ILi16EEES9_EEENS1_IJNS1_IJiiEEEiS9_EEEEEDaRKT_RKT0_RKT1_ENKUlDpRKT_E_clIJNS_9MixedBitsILj0ELj384EEENSU_ILj0ELj48EEENS2_ILj0EEEEEEDaSR_,@function
        .size           $_ZN7cutlass13device_kernelIN5flash19enable_sm80_to_sm89INS1_16FlashAttnBwdSm80INS1_25CollectiveMainloopBwdSm80ILi2ELi2EN4cute5tupleIJNS5_1CILi128EEES8_NS7_ILi64EEEEEENS_6half_tEfNS_4arch4Sm80ELb0ELb1ELb1ELb1ELb1ELb0ELb0ELb0ELi2ELi4ELi4ELi4ELb0EEENS1_24CollectiveEpilogueBwdGQAISA_fSD_Li256ELb1ELb1EEENS1_19SingleTileSchedulerILb1ELb0ELb0ELi128EEEEEEEEEvNT_6ParamsE$_ZZN4cute13to_mixed_bitsINS_5tupleIJNS1_IJNS_1CILi4EEENS2_ILi8EEEEEES3_NS2_ILi1EEEEEENS1_IJNS1_IJNS2_ILi128EEENS2_ILi0EEEEEENS2_ILi16EEES9_EEENS1_IJNS1_IJiiEEEiS9_EEEEEDaRKT_RKT0_RKT1_ENKUlDpRKT_E_clIJNS_9MixedBitsILj0ELj384EEENSU_ILj0ELj48EEENS2_ILj0EEEEEEDaSR_,($_ZN7cutlass13device_kernelIN5flash19enable_sm80_to_sm89INS1_16FlashAttnBwdSm80INS1_25CollectiveMainloopBwdSm80ILi2ELi2EN4cute5tupleIJNS5_1CILi128EEES8_NS7_ILi64EEEEEENS_6half_tEfNS_4arch4Sm80ELb0ELb1ELb1ELb1ELb1ELb0ELb0ELb0ELi2ELi4ELi4ELi4ELb0EEENS1_24CollectiveEpilogueBwdGQAISA_fSD_Li256ELb1ELb1EEENS1_19SingleTileSchedulerILb1ELb0ELb0ELi128EEEEEEEEEvNT_6ParamsE$_ZZN4cute13to_mixed_bitsINS_5tupleIJNS1_IJNS_1CILi4EEENS2_ILi8EEEEEES3_NS2_ILi1EEEEEENS1_IJNS1_IJNS2_ILi128EEENS2_ILi0EEEEEENS2_ILi16EEES9_EEENS1_IJNS1_IJiiEEEiS9_EEEEEDaRKT_RKT0_RKT1_ENKUlRKT_RKT0_RKT1_E_clIS3_SB_iEEDaSQ_ST_SW_ - $_ZN7cutlass13device_kernelIN5flash19enable_sm80_to_sm89INS1_16FlashAttnBwdSm80INS1_25CollectiveMainloopBwdSm80ILi2ELi2EN4cute5tupleIJNS5_1CILi128EEES8_NS7_ILi64EEEEEENS_6half_tEfNS_4arch4Sm80ELb0ELb1ELb1ELb1ELb1ELb0ELb0ELb0ELi2ELi4ELi4ELi4ELb0EEENS1_24CollectiveEpilogueBwdGQAISA_fSD_Li256ELb1ELb1EEENS1_19SingleTileSchedulerILb1ELb0ELb0ELi128EEEEEEEEEvNT_6ParamsE$_ZZN4cute13to_mixed_bitsINS_5tupleIJNS1_IJNS_1CILi4EEENS2_ILi8EEEEEES3_NS2_ILi1EEEEEENS1_IJNS1_IJNS2_ILi128EEENS2_ILi0EEEEEENS2_ILi16EEES9_EEENS1_IJNS1_IJiiEEEiS9_EEEEEDaRKT_RKT0_RKT1_ENKUlDpRKT_E_clIJNS_9MixedBitsILj0ELj384EEENSU_ILj0ELj48EEENS2_ILj0EEEEEEDaSR_)
$_ZN7cutlass13device_kernelIN5flash19enable_sm80_to_sm89INS1_16FlashAttnBwdSm80INS1_25CollectiveMainloopBwdSm80ILi2ELi2EN4cute5tupleIJNS5_1CILi128EEES8_NS7_ILi64EEEEEENS_6half_tEfNS_4arch4Sm80ELb0ELb1ELb1ELb1ELb1ELb0ELb0ELb0ELi2ELi4ELi4ELi4ELb0EEENS1_24CollectiveEpilogueBwdGQAISA_fSD_Li256ELb1ELb1EEENS1_19SingleTileSchedulerILb1ELb0ELb0ELi128EEEEEEEEEvNT_6ParamsE$_ZZN4cute13to_mixed_bitsINS_5tupleIJNS1_IJNS_1CILi4EEENS2_ILi8EEEEEES3_NS2_ILi1EEEEEENS1_IJNS1_IJNS2_ILi128EEENS2_ILi0EEEEEENS2_ILi16EEES9_EEENS1_IJNS1_IJiiEEEiS9_EEEEEDaRKT_RKT0_RKT1_ENKUlDpRKT_E_clIJNS_9MixedBitsILj0ELj384EEENSU_ILj0ELj48EEENS2_ILj0EEEEEEDaSR_:
[----:B------:R-:W-:Y:S01]  /*96f0*/  LOP3.LUT R12, R7, 0x30, RZ, 0xc0, !PT ;  /* 0x00000030070c7812 */ /* 0x000fe200078ec0ff */
[----:B------:R-:W-:-:S03]  /*9700*/  IMAD.MOV.U32 R7, RZ, RZ, 0x0 ;  /* 0x00000000ff077424 */ /* 0x000fc600078e00ff */
[----:B------:R-:W-:Y:S01]  /*9710*/  LOP3.LUT R3, R12, 0x1b0, R3, 0x78, !PT ;  /* 0x000001b00c037812 */ /* 0x000fe200078e7803 */
[----:B------:R-:W-:Y:S06]  /*9720*/  RET.REL.NODEC R6 `(_ZN7cutlass13device_kernelIN5flash19enable_sm80_to_sm89INS1_16FlashAttnBwdSm80INS1_25CollectiveMainloopBwdSm80ILi2ELi2EN4cute5tupleIJNS5_1CILi128EEES8_NS7_ILi64EEEEEENS_6half_tEfNS_4arch4Sm80ELb0ELb1ELb1ELb1ELb1ELb0ELb0ELb0ELi2ELi4ELi4ELi4ELb0EEENS1_24CollectiveEpilogueBwdGQAISA_fSD_Li256ELb1ELb1EEENS1_19SingleTileSchedulerILb1ELb0ELb0ELi128EEEEEEEEEvNT_6ParamsE) ;  /* 0xffff68d006007950 */ /* 0x000fec0003c3ffff */
        .type           $_ZN7cutlass13device_kernelIN5flash19enable_sm80_to_sm89INS1_16FlashAttnBwdSm80INS1_25CollectiveMainloopBwdSm80ILi2ELi2EN4cute5tupleIJNS5_1CILi128EEES8_NS7_ILi64EEEEEENS_6half_tEfNS_4arch4Sm80ELb0ELb1ELb1ELb1ELb1ELb0ELb0ELb0ELi2ELi4ELi4ELi4ELb0EEENS1_24CollectiveEpilogueBwdGQAISA_fSD_Li256ELb1ELb1EEENS1_19SingleTileSchedulerILb1ELb0ELb0ELi128EEEEEEEEEvNT_6ParamsE$_ZZN4cute13to_mixed_bitsINS_5tupleIJNS1_IJNS_1CILi4EEENS2_ILi8EEEEEES3_NS2_ILi1EEEEEENS1_IJNS1_IJNS2_ILi128EEENS2_ILi0EEEEEENS2_ILi16EEES9_EEENS1_IJNS1_IJiiEEEiS9_EEEEEDaRKT_RKT0_RKT1_ENKUlRKT_RKT0_RKT1_E_clIS3_SB_iEEDaSQ_ST_SW_,@function
        .size           $_ZN7cutlass13device_kernelIN5flash19enable_sm80_to_sm89INS1_16FlashAttnBwdSm80INS1_25CollectiveMainloopBwdSm80ILi2ELi2EN4cute5tupleIJNS5_1CILi128EEES8_NS7_ILi64EEEEEENS_6half_tEfNS_4arch4Sm80ELb0ELb1ELb1ELb1ELb1ELb0ELb0ELb0ELi2ELi4ELi4ELi4ELb0EEENS1_24CollectiveEpilogueBwdGQAISA_fSD_Li256ELb1ELb1EEENS1_19SingleTileSchedulerILb1ELb0ELb0ELi128EEEEEEEEEvNT_6ParamsE$_ZZN4cute13to_mixed_bitsINS_5tupleIJNS1_IJNS_1CILi4EEENS2_ILi8EEEEEES3_NS2_ILi1EEEEEENS1_IJNS1_IJNS2_ILi128EEENS2_ILi0EEEEEENS2_ILi16EEES9_EEENS1_IJNS1_IJiiEEEiS9_EEEEEDaRKT_RKT0_RKT1_ENKUlRKT_RKT0_RKT1_E_clIS3_SB_iEEDaSQ_ST_SW_,($_ZN7cutlass13device_kernelIN5flash19enable_sm80_to_sm89INS1_16FlashAttnBwdSm80INS1_25CollectiveMainloopBwdSm80ILi2ELi2EN4cute5tupleIJNS5_1CILi128EEES8_NS7_ILi64EEEEEENS_6half_tEfNS_4arch4Sm80ELb0ELb1ELb1ELb1ELb1ELb0ELb0ELb0ELi2ELi4ELi4ELi4ELb0EEENS1_24CollectiveEpilogueBwdGQAISA_fSD_Li256ELb1ELb1EEENS1_19SingleTileSchedulerILb1ELb0ELb0ELi128EEEEEEEEEvNT_6ParamsE$_ZZN4cute13to_mixed_bitsINS_5tupleIJNS1_IJNS_1CILi4EEENS2_ILi8EEEEEES3_NS2_ILi1EEEEEENS1_IJNS1_IJNS2_ILi128EEENS2_ILi0EEEEEENS2_ILi16EEES9_EEENS1_IJNS1_IJiiEEEiS9_EEEEEDaRKT_RKT0_RKT1_ENKUlRKT_RKT0_RKT1_E_clIS5_SA_SD_EEDaSQ_ST_SW_ - $_ZN7cutlass13device_kernelIN5flash19enable_sm80_to_sm89INS1_16FlashAttnBwdSm80INS1_25CollectiveMainloopBwdSm80ILi2ELi2EN4cute5tupleIJNS5_1CILi128EEES8_NS7_ILi64EEEEEENS_6half_tEfNS_4arch4Sm80ELb0ELb1ELb1ELb1ELb1ELb0ELb0ELb0ELi2ELi4ELi4ELi4ELb0EEENS1_24CollectiveEpilogueBwdGQAISA_fSD_Li256ELb1ELb1EEENS1_19SingleTileSchedulerILb1ELb0ELb0ELi128EEEEEEEEEvNT_6ParamsE$_ZZN4cute13to_mixed_bitsINS_5tupleIJNS1_IJNS_1CILi4EEENS2_ILi8EEEEEES3_NS2_ILi1EEEEEENS1_IJNS1_IJNS2_ILi128EEENS2_ILi0EEEEEENS2_ILi16EEES9_EEENS1_IJNS1_IJiiEEEiS9_EEEEEDaRKT_RKT0_RKT1_ENKUlRKT_RKT0_RKT1_E_clIS3_SB_iEEDaSQ_ST_SW_)
$_ZN7cutlass13device_kernelIN5flash19enable_sm80_to_sm89INS1_16FlashAttnBwdSm80INS1_25CollectiveMainloopBwdSm80ILi2ELi2EN4cute5tupleIJNS5_1CILi128EEES8_NS7_ILi64EEEEEENS_6half_tEfNS_4arch4Sm80ELb0ELb1ELb1ELb1ELb1ELb0ELb0ELb0ELi2ELi4ELi4ELi4ELb0EEENS1_24CollectiveEpilogueBwdGQAISA_fSD_Li256ELb1ELb1EEENS1_19SingleTileSchedulerILb1ELb0ELb0ELi128EEEEEEEEEvNT_6ParamsE$_ZZN4cute13to_mixed_bitsINS_5tupleIJNS1_IJNS_1CILi4EEENS2_ILi8EEEEEES3_NS2_ILi1EEEEEENS1_IJNS1_IJNS2_ILi128EEENS2_ILi0EEEEEENS2_ILi16EEES9_EEENS1_IJNS1_IJiiEEEiS9_EEEEEDaRKT_RKT0_RKT1_ENKUlRKT_RKT0_RKT1_E_clIS3_SB_iEEDaSQ_ST_SW_:
[----:B------:R-:W-:Y:S01]  /*9730*/  MOV R13, 0x0 ;  /* 0x00000000000d7802 */ /* 0x000fe20000000f00 */
[----:B------:R-:W-:-:S05]  /*9740*/  IMAD.SHL.U32 R6, R7, 0x10, RZ ;  /* 0x0000001007067824 */ /* 0x000fca00078e00ff */
[----:B------:R-:W-:Y:S01]  /*9750*/  LOP3.LUT R6, R6, 0x30, RZ, 0xc0, !PT ;  /* 0x0000003006067812 */ /* 0x000fe200078ec0ff */
[----:B------:R-:W-:Y:S06]  /*9760*/  RET.REL.NODEC R12 `(_ZN7cutlass13device_kernelIN5flash19enable_sm80_to_sm89INS1_16FlashAttnBwdSm80INS1_25CollectiveMainloopBwdSm80ILi2ELi2EN4cute5tupleIJNS5_1CILi128EEES8_NS7_ILi64EEEEEENS_6half_tEfNS_4arch4Sm80ELb0ELb1ELb1ELb1ELb1ELb0ELb0ELb0ELi2ELi4ELi4ELi4ELb0EEENS1_24CollectiveEpilogueBwdGQAISA_fSD_Li256ELb1ELb1EEENS1_19SingleTileSchedulerILb1ELb0ELb0ELi128EEEEEEEEEvNT_6ParamsE) ;  /* 0xffff68900c007950 */ /* 0x000fec0003c3ffff */
        .type           $_ZN7cutlass13device_kernelIN5flash19enable_sm80_to_sm89INS1_16FlashAttnBwdSm80INS1_25CollectiveMainloopBwdSm80ILi2ELi2EN4cute5tupleIJNS5_1CILi128EEES8_NS7_ILi64EEEEEENS_6half_tEfNS_4arch4Sm80ELb0ELb1ELb1ELb1ELb1ELb0ELb0ELb0ELi2ELi4ELi4ELi4ELb0EEENS1_24CollectiveEpilogueBwdGQAISA_fSD_Li256ELb1ELb1EEENS1_19SingleTileSchedulerILb1ELb0ELb0ELi128EEEEEEEEEvNT_6ParamsE$_ZZN4cute13to_mixed_bitsINS_5tupleIJNS1_IJNS_1CILi4EEENS2_ILi8EEEEEES3_NS2_ILi1EEEEEENS1_IJNS1_IJNS2_ILi128EEENS2_ILi0EEEEEENS2_ILi16EEES9_EEENS1_IJNS1_IJiiEEEiS9_EEEEEDaRKT_RKT0_RKT1_ENKUlRKT_RKT0_RKT1_E_clIS5_SA_SD_EEDaSQ_ST_SW_,@function
        .size           $_ZN7cutlass13device_kernelIN5flash19enable_sm80_to_sm89INS1_16FlashAttnBwdSm80INS1_25CollectiveMainloopBwdSm80ILi2ELi2EN4cute5tupleIJNS5_1CILi128EEES8_NS7_ILi64EEEEEENS_6half_tEfNS_4arch4Sm80ELb0ELb1ELb1ELb1ELb1ELb0ELb0ELb0ELi2ELi4ELi4ELi4ELb0EEENS1_24CollectiveEpilogueBwdGQAISA_fSD_Li256ELb1ELb1EEENS1_19SingleTileSchedulerILb1ELb0ELb0ELi128EEEEEEEEEvNT_6ParamsE$_ZZN4cute13to_mixed_bitsINS_5tupleIJNS1_IJNS_1CILi4EEENS2_ILi8EEEEEES3_NS2_ILi1EEEEEENS1_IJNS1_IJNS2_ILi128EEENS2_ILi0EEEEEENS2_ILi16EEES9_EEENS1_IJNS1_IJiiEEEiS9_EEEEEDaRKT_RKT0_RKT1_ENKUlRKT_RKT0_RKT1_E_clIS5_SA_SD_EEDaSQ_ST_SW_,($_ZN7cutlass13device_kernelIN5flash19enable_sm80_to_sm89INS1_16FlashAttnBwdSm80INS1_25CollectiveMainloopBwdSm80ILi2ELi2EN4cute5tupleIJNS5_1CILi128EEES8_NS7_ILi64EEEEEENS_6half_tEfNS_4arch4Sm80ELb0ELb1ELb1ELb1ELb1ELb0ELb0ELb0ELi2ELi4ELi4ELi4ELb0EEENS1_24CollectiveEpilogueBwdGQAISA_fSD_Li256ELb1ELb1EEENS1_19SingleTileSchedulerILb1ELb0ELb0ELi128EEEEEEEEEvNT_6ParamsE$_ZZN4cute14logical_divideINS_5tupleIJNS1_IJNS_1CILi8EEENS2_ILi1EEEEEENS1_IJNS2_ILi2EEEEEEEEENS1_IJNS1_IJS4_NS2_ILi0EEEEEENS1_IJiEEEEEENS1_IJS5_NS_6LayoutIS4_S9_EEEEEEEDaRKNSD_IT_T0_EERKT1_ENKUlRKT_RKT0_E_clINSD_IS7_SB_EESE_EEDaSQ_ST_ - $_ZN7cutlass13device_kernelIN5flash19enable_sm80_to_sm89INS1_16FlashAttnBwdSm80INS1_25CollectiveMainloopBwdSm80ILi2ELi2EN4cute5tupleIJNS5_1CILi128EEES8_NS7_ILi64EEEEEENS_6half_tEfNS_4arch4Sm80ELb0ELb1ELb1ELb1ELb1ELb0ELb0ELb0ELi2ELi4ELi4ELi4ELb0EEENS1_24CollectiveEpilogueBwdGQAISA_fSD_Li256ELb1ELb1EEENS1_19SingleTileSchedulerILb1ELb0ELb0ELi128EEEEEEEEEvNT_6ParamsE$_ZZN4cute13to_mixed_bitsINS_5tupleIJNS1_IJNS_1CILi4EEENS2_ILi8EEEEEES3_NS2_ILi1EEEEEENS1_IJNS1_IJNS2_ILi128EEENS2_ILi0EEEEEENS2_ILi16EEES9_EEENS1_IJNS1_IJiiEEEiS9_EEEEEDaRKT_RKT0_RKT1_ENKUlRKT_RKT0_RKT1_E_clIS5_SA_SD_EEDaSQ_ST_SW_)
$_ZN7cutlass13device_kernelIN5flash19enable_sm80_to_sm89INS1_16FlashAttnBwdSm80INS1_25CollectiveMainloopBwdSm80ILi2ELi2EN4cute5tupleIJNS5_1CILi128EEES8_NS7_ILi64EEEEEENS_6half_tEfNS_4arch4Sm80ELb0ELb1ELb1ELb1ELb1ELb0ELb0ELb0ELi2ELi4ELi4ELi4ELb0EEENS1_24CollectiveEpilogueBwdGQAISA_fSD_Li256ELb1ELb1EEENS1_19SingleTileSchedulerILb1ELb0ELb0ELi128EEEEEEEEEvNT_6ParamsE$_ZZN4cute13to_mixed_bitsINS_5tupleIJNS1_IJNS_1CILi4EEENS2_ILi8EEEEEES3_NS2_ILi1EEEEEENS1_IJNS1_IJNS2_ILi128EEENS2_ILi0EEEEEENS2_ILi16EEES9_EEENS1_IJNS1_IJiiEEEiS9_EEEEEDaRKT_RKT0_RKT1_ENKUlRKT_RKT0_RKT1_E_clIS5_SA_SD_EEDaSQ_ST_SW_:
[----:B------:R-:W-:Y:S01]  /*9770*/  MOV R12, R6 ;  /* 0x00000006000c7202 */ /* 0x000fe20000000f00 */
[----:B------:R-:W-:Y:S02]  /*9780*/  IMAD.MOV.U32 R13, RZ, RZ, 0x0 ;  /* 0x00000000ff0d7424 */ /* 0x000fe400078e00ff */
[----:B------:R-:W-:-:S05]  /*9790*/  IMAD.SHL.U32 R3, R35, 0x80, RZ ;  /* 0x0000008023037824 */ /* 0x000fca00078e00ff */
[----:B------:R-:W-:Y:S01]  /*97a0*/  LOP3.LUT R3, R3, 0x180, RZ, 0xc0, !PT ;  /* 0x0000018003037812 */ /* 0x000fe200078ec0ff */
[----:B------:R-:W-:Y:S06]  /*97b0*/  RET.REL.NODEC R12 `(_ZN7cutlass13device_kernelIN5flash19enable_sm80_to_sm89INS1_16FlashAttnBwdSm80INS1_25CollectiveMainloopBwdSm80ILi2ELi2EN4cute5tupleIJNS5_1CILi128EEES8_NS7_ILi64EEEEEENS_6half_tEfNS_4arch4Sm80ELb0ELb1ELb1ELb1ELb1ELb0ELb0ELb0ELi2ELi4ELi4ELi4ELb0EEENS1_24CollectiveEpilogueBwdGQAISA_fSD_Li256ELb1ELb1EEENS1_19SingleTileSchedulerILb1ELb0ELb0ELi128EEEEEEEEEvNT_6ParamsE) ;  /* 0xffff68400c007950 */ /* 0x000fec0003c3ffff */
        .type           $_ZN7cutlass13device_kernelIN5flash19enable_sm80_to_sm89INS1_16FlashAttnBwdSm80INS1_25CollectiveMainloopBwdSm80ILi2ELi2EN4cute5tupleIJNS5_1CILi128EEES8_NS7_ILi64EEEEEENS_6half_tEfNS_4arch4Sm80ELb0ELb1ELb1ELb1ELb1ELb0ELb0ELb0ELi2ELi4ELi4ELi4ELb0EEENS1_24CollectiveEpilogueBwdGQAISA_fSD_Li256ELb1ELb1EEENS1_19SingleTileSchedulerILb1ELb0ELb0ELi128EEEEEEEEEvNT_6ParamsE$_ZZN4cute14logical_divideINS_5tupleIJNS1_IJNS_1CILi8EEENS2_ILi1EEEEEENS1_IJNS2_ILi2EEEEEEEEENS1_IJNS1_IJS4_NS2_ILi0EEEEEENS1_IJiEEEEEENS1_IJS5_NS_6LayoutIS4_S9_EEEEEEEDaRKNSD_IT_T0_EERKT1_ENKUlRKT_RKT0_E_clINSD_IS7_SB_EESE_EEDaSQ_ST_,@function
        .size           $_ZN7cutlass13device_kernelIN5flash19enable_sm80_to_sm89INS1_16FlashAttnBwdSm80INS1_25CollectiveMainloopBwdSm80ILi2ELi2EN4cute5tupleIJNS5_1CILi128EEES8_NS7_ILi64EEEEEENS_6half_tEfNS_4arch4Sm80ELb0ELb1ELb1ELb1ELb1ELb0ELb0ELb0ELi2ELi4ELi4ELi4ELb0EEENS1_24CollectiveEpilogueBwdGQAISA_fSD_Li256ELb1ELb1EEENS1_19SingleTileSchedulerILb1ELb0ELb0ELi128EEEEEEEEEvNT_6ParamsE$_ZZN4cute14logical_divideINS_5tupleIJNS1_IJNS_1CILi8EEENS2_ILi1EEEEEENS1_IJNS2_ILi2EEEEEEEEENS1_IJNS1_IJS4_NS2_ILi0EEEEEENS1_IJiEEEEEENS1_IJS5_NS_6LayoutIS4_S9_EEEEEEEDaRKNSD_IT_T0_EERKT1_ENKUlRKT_RKT0_E_clINSD_IS7_SB_EESE_EEDaSQ_ST_,($_ZN7cutlass13device_kernelIN5flash19enable_sm80_to_sm89INS1_16FlashAttnBwdSm80INS1_25CollectiveMainloopBwdSm80ILi2ELi2EN4cute5tupleIJNS5_1CILi128EEES8_NS7_ILi64EEEEEENS_6half_tEfNS_4arch4Sm80ELb0ELb1ELb1ELb1ELb1ELb0ELb0ELb0ELi2ELi4ELi4ELi4ELb0EEENS1_24CollectiveEpilogueBwdGQAISA_fSD_Li256ELb1ELb1EEENS1_19SingleTileSchedulerILb1ELb0ELb0ELi128EEEEEEEEEvNT_6ParamsE$_ZZN4cute16flatten_to_tupleINS_5tupleIJNS1_IJiiEEENS_1CILi1024EEEEEEEEDaRKT_ENKUlRKT_E_clIS2_EEDaSB_ - $_ZN7cutlass13device_kernelIN5flash19enable_sm80_to_sm89INS1_16FlashAttnBwdSm80INS1_25CollectiveMainloopBwdSm80ILi2ELi2EN4cute5tupleIJNS5_1CILi128EEES8_NS7_ILi64EEEEEENS_6half_tEfNS_4arch4Sm80ELb0ELb1ELb1ELb1ELb1ELb0ELb0ELb0ELi2ELi4ELi4ELi4ELb0EEENS1_24CollectiveEpilogueBwdGQAISA_fSD_Li256ELb1ELb1EEENS1_19SingleTileSchedulerILb1ELb0ELb0ELi128EEEEEEEEEvNT_6ParamsE$_ZZN4cute14logical_divideINS_5tupleIJNS1_IJNS_1CILi8EEENS2_ILi1EEEEEENS1_IJNS2_ILi2EEEEEEEEENS1_IJNS1_IJS4_NS2_ILi0EEEEEENS1_IJiEEEEEENS1_IJS5_NS_6LayoutIS4_S9_EEEEEEEDaRKNSD_IT_T0_EERKT1_ENKUlRKT_RKT0_E_clINSD_IS7_SB_EESE_EEDaSQ_ST_)
$_ZN7cutlass13device_kernelIN5flash19enable_sm80_to_sm89INS1_16FlashAttnBwdSm80INS1_25CollectiveMainloopBwdSm80ILi2ELi2EN4cute5tupleIJNS5_1CILi128EEES8_NS7_ILi64EEEEEENS_6half_tEfNS_4arch4Sm80ELb0ELb1ELb1ELb1ELb1ELb0ELb0ELb0ELi2ELi4ELi4ELi4ELb0EEENS1_24CollectiveEpilogueBwdGQAISA_fSD_Li256ELb1ELb1EEENS1_19SingleTileSchedulerILb1ELb0ELb0ELi128EEEEEEEEEvNT_6ParamsE$_ZZN4cute14logical_divideINS_5tupleIJNS1_IJNS_1CILi8EEENS2_ILi1EEEEEENS1_IJNS2_ILi2EEEEEEEEENS1_IJNS1_IJS4_NS2_ILi0EEEEEENS1_IJiEEEEEENS1_IJS5_NS_6LayoutIS4_S9_EEEEEEEDaRKNSD_IT_T0_EERKT1_ENKUlRKT_RKT0_E_clINSD_IS7_SB_EESE_EEDaSQ_ST_:
[----:B------:R-:W-:-:S06]  /*97c0*/  IADD3 R11, R82, -c[0x0][0x20], RZ ;  /* 0x80000800520b7a10 */ /* 0x000fcc0007ffe0ff */
[----:B------:R-:W5:Y:S01]  /*97d0*/  LDL R11, [R11] ;  /* 0x000000000b0b7983 */ /* 0x000f620000100800 */
[----:B------:R-:W-:Y:S01]  /*97e0*/  IMAD.MOV.U32 R12, RZ, RZ, R10 ;  /* 0x000000ffff0c7224 */ /* 0x000fe200078e000a */
[----:B------:R-:W-:-:S04]  /*97f0*/  MOV R13, 0x0 ;  /* 0x00000000000d7802 */ /* 0x000fc80000000f00 */
[----:B------:R-:W-:Y:S05]  /*9800*/  RET.REL.NODEC R12 `(_ZN7cutlass13device_kernelIN5flash19enable_sm80_to_sm89INS1_16FlashAttnBwdSm80INS1_25CollectiveMainloopBwdSm80ILi2ELi2EN4cute5tupleIJNS5_1CILi128EEES8_NS7_ILi64EEEEEENS_6half_tEfNS_4arch4Sm80ELb0ELb1ELb1ELb1ELb1ELb0ELb0ELb0ELi2ELi4ELi4ELi4ELb0EEENS1_24CollectiveEpilogueBwdGQAISA_fSD_Li256ELb1ELb1EEENS1_19SingleTileSchedulerILb1ELb0ELb0ELi128EEEEEEEEEvNT_6ParamsE) ;  /* 0xffff67f00c007950 */ /* 0x000fea0003c3ffff */
        .type           $_ZN7cutlass13device_kernelIN5flash19enable_sm80_to_sm89INS1_16FlashAttnBwdSm80INS1_25CollectiveMainloopBwdSm80ILi2ELi2EN4cute5tupleIJNS5_1CILi128EEES8_NS7_ILi64EEEEEENS_6half_tEfNS_4arch4Sm80ELb0ELb1ELb1ELb1ELb1ELb0ELb0ELb0ELi2ELi4ELi4ELi4ELb0EEENS1_24CollectiveEpilogueBwdGQAISA_fSD_Li256ELb1ELb1EEENS1_19SingleTileSchedulerILb1ELb0ELb0ELi128EEEEEEEEEvNT_6ParamsE$_ZZN4cute16flatten_to_tupleINS_5tupleIJNS1_IJiiEEENS_1CILi1024EEEEEEEEDaRKT_ENKUlRKT_E_clIS2_EEDaSB_,@function
        .size           $_ZN7cutlass13device_kernelIN5flash19enable_sm80_to_sm89INS1_16FlashAttnBwdSm80INS1_25CollectiveMainloopBwdSm80ILi2ELi2EN4cute5tupleIJNS5_1CILi128EEES8_NS7_ILi64EEEEEENS_6half_tEfNS_4arch4Sm80ELb0ELb1ELb1ELb1ELb1ELb0ELb0ELb0ELi2ELi4ELi4ELi4ELb0EEENS1_24CollectiveEpilogueBwdGQAISA_fSD_Li256ELb1ELb1EEENS1_19SingleTileSchedulerILb1ELb0ELb0ELi128EEEEEEEEEvNT_6ParamsE$_ZZN4cute16flatten_to_tupleINS_5tupleIJNS1_IJiiEEENS_1CILi1024EEEEEEEEDaRKT_ENKUlRKT_E_clIS2_EEDaSB_,($_ZN7cutlass13device_kernelIN5flash19enable_sm80_to_sm89INS1_16FlashAttnBwdSm80INS1_25CollectiveMainloopBwdSm80ILi2ELi2EN4cute5tupleIJNS5_1CILi128EEES8_NS7_ILi64EEEEEENS_6half_tEfNS_4arch4Sm80ELb0ELb1ELb1ELb1ELb1ELb0ELb0ELb0ELi2ELi4ELi4ELi4ELb0EEENS1_24CollectiveEpilogueBwdGQAISA_fSD_Li256ELb1ELb1EEENS1_19SingleTileSchedulerILb1ELb0ELb0ELi128EEEEEEEEEvNT_6ParamsE$_ZZN4cute16flatten_to_tupleINS_5tupleIJNS_1CILi1024EEENS1_IJiiEEEEEEEEDaRKT_ENKUlRKT_E_clIS4_EEDaSB_ - $_ZN7cutlass13device_kernelIN5flash19enable_sm80_to_sm89INS1_16FlashAttnBwdSm80INS1_25CollectiveMainloopBwdSm80ILi2ELi2EN4cute5tupleIJNS5_1CILi128EEES8_NS7_ILi64EEEEEENS_6half_tEfNS_4arch4Sm80ELb0ELb1ELb1ELb1ELb1ELb0ELb0ELb0ELi2ELi4ELi4ELi4ELb0EEENS1_24CollectiveEpilogueBwdGQAISA_fSD_Li256ELb1ELb1EEENS1_19SingleTileSchedulerILb1ELb0ELb0ELi128EEEEEEEEEvNT_6ParamsE$_ZZN4cute16flatten_to_tupleINS_5tupleIJNS1_IJiiEEENS_1CILi1024EEEEEEEEDaRKT_ENKUlRKT_E_clIS2_EEDaSB_)
$_ZN7cutlass13device_kernelIN5flash19enable_sm80_to_sm89INS1_16FlashAttnBwdSm80INS1_25CollectiveMainloopBwdSm80ILi2ELi2EN4cute5tupleIJNS5_1CILi128EEES8_NS7_ILi64EEEEEENS_6half_tEfNS_4arch4Sm80ELb0ELb1ELb1ELb1ELb1ELb0ELb0ELb0ELi2ELi4ELi4ELi4ELb0EEENS1_24CollectiveEpilogueBwdGQAISA_fSD_Li256ELb1ELb1EEENS1_19SingleTileSchedulerILb1ELb0ELb0ELi128EEEEEEEEEvNT_6ParamsE$_ZZN4cute16flatten_to_tupleINS_5tupleIJNS1_IJiiEEENS_1CILi1024EEEEEEEEDaRKT_ENKUlRKT_E_clIS2_EEDaSB_:
[----:B------:R-:W-:-:S04]  /*9810*/  MOV R3, 0x0 ;  /* 0x0000000000037802 */ /* 0x000fc80000000f00 */
[----:B------:R-:W-:Y:S05]  /*9820*/  RET.REL.NODEC R2 `(_ZN7cutlass13device_kernelIN5flash19enable_sm80_to_sm89INS1_16FlashAttnBwdSm80INS1_25CollectiveMainloopBwdSm80ILi2ELi2EN4cute5tupleIJNS5_1CILi128EEES8_NS7_ILi64EEEEEENS_6half_tEfNS_4arch4Sm80ELb0ELb1ELb1ELb1ELb1ELb0ELb0ELb0ELi2ELi4ELi4ELi4ELb0EEENS1_24CollectiveEpilogueBwdGQAISA_fSD_Li256ELb1ELb1EEENS1_19SingleTileSchedulerILb1ELb0ELb0ELi128EEEEEEEEEvNT_6ParamsE) ;  /* 0xffff67d002007950 */ /* 0x000fea0003c3ffff */
        .type           $_ZN7cutlass13device_kernelIN5flash19enable_sm80_to_sm89INS1_16FlashAttnBwdSm80INS1_25CollectiveMainloopBwdSm80ILi2ELi2EN4cute5tupleIJNS5_1CILi128EEES8_NS7_ILi64EEEEEENS_6half_tEfNS_4arch4Sm80ELb0ELb1ELb1ELb1ELb1ELb0ELb0ELb0ELi2ELi4ELi4ELi4ELb0EEENS1_24CollectiveEpilogueBwdGQAISA_fSD_Li256ELb1ELb1EEENS1_19SingleTileSchedulerILb1ELb0ELb0ELi128EEEEEEEEEvNT_6ParamsE$_ZZN4cute16flatten_to_tupleINS_5tupleIJNS_1CILi1024EEENS1_IJiiEEEEEEEEDaRKT_ENKUlRKT_E_clIS4_EEDaSB_,@function
        .size           $_ZN7cutlass13device_kernelIN5flash19enable_sm80_to_sm89INS1_16FlashAttnBwdSm80INS1_25CollectiveMainloopBwdSm80ILi2ELi2EN4cute5tupleIJNS5_1CILi128EEES8_NS7_ILi64EEEEEENS_6half_tEfNS_4arch4Sm80ELb0ELb1ELb1ELb1ELb1ELb0ELb0ELb0ELi2ELi4ELi4ELi4ELb0EEENS1_24CollectiveEpilogueBwdGQAISA_fSD_Li256ELb1ELb1EEENS1_19SingleTileSchedulerILb1ELb0ELb0ELi128EEEEEEEEEvNT_6ParamsE$_ZZN4cute16flatten_to_tupleINS_5tupleIJNS_1CILi1024EEENS1_IJiiEEEEEEEEDaRKT_ENKUlRKT_E_clIS4_EEDaSB_,($_ZN7cutlass13device_kernelIN5flash19enable_sm80_to_sm89INS1_16FlashAttnBwdSm80INS1_25CollectiveMainloopBwdSm80ILi2ELi2EN4cute5tupleIJNS5_1CILi128EEES8_NS7_ILi64EEEEEENS_6half_tEfNS_4arch4Sm80ELb0ELb1ELb1ELb1ELb1ELb0ELb0ELb0ELi2ELi4ELi4ELi4ELb0EEENS1_24CollectiveEpilogueBwdGQAISA_fSD_Li256ELb1ELb1EEENS1_19SingleTileSchedulerILb1ELb0ELb0ELi128EEEEEEEEEvNT_6ParamsE$_ZZN4cute16flatten_to_tupleINS_5tupleIJNS_1CILi4096EEENS1_IJNS1_IJiiEEENS2_ILi8192EEEEEEEEEEEDaRKT_ENKUlRKT_E_clIS6_EEDaSD_ - $_ZN7cutlass13device_kernelIN5flash19enable_sm80_to_sm89INS1_16FlashAttnBwdSm80INS1_25CollectiveMainloopBwdSm80ILi2ELi2EN4cute5tupleIJNS5_1CILi128EEES8_NS7_ILi64EEEEEENS_6half_tEfNS_4arch4Sm80ELb0ELb1ELb1ELb1ELb1ELb0ELb0ELb0ELi2ELi4ELi4ELi4ELb0EEENS1_24CollectiveEpilogueBwdGQAISA_fSD_Li256ELb1ELb1EEENS1_19SingleTileSchedulerILb1ELb0ELb0ELi128EEEEEEEEEvNT_6ParamsE$_ZZN4cute16flatten_to_tupleINS_5tupleIJNS_1CILi1024EEENS1_IJiiEEEEEEEEDaRKT_ENKUlRKT_E_clIS4_EEDaSB_)
$_ZN7cutlass13device_kernelIN5flash19enable_sm80_to_sm89INS1_16FlashAttnBwdSm80INS1_25CollectiveMainloopBwdSm80ILi2ELi2EN4cute5tupleIJNS5_1CILi128EEES8_NS7_ILi64EEEEEENS_6half_tEfNS_4arch4Sm80ELb0ELb1ELb1ELb1ELb1ELb0ELb0ELb0ELi2ELi4ELi4ELi4ELb0EEENS1_24CollectiveEpilogueBwdGQAISA_fSD_Li256ELb1ELb1EEENS1_19SingleTileSchedulerILb1ELb0ELb0ELi128EEEEEEEEEvNT_6ParamsE$_ZZN4cute16flatten_to_tupleINS_5tupleIJNS_1CILi1024EEENS1_IJiiEEEEEEEEDaRKT_ENKUlRKT_E_clIS4_EEDaSB_:
[----:B------:R-:W-:-:S04]  /*9830*/  MOV R3, 0x0 ;  /* 0x0000000000037802 */ /* 0x000fc80000000f00 */
[----:B------:R-:W-:Y:S05]  /*9840*/  RET.REL.NODEC R2 `(_ZN7cutlass13device_kernelIN5flash19enable_sm80_to_sm89INS1_16FlashAttnBwdSm80INS1_25CollectiveMainloopBwdSm80ILi2ELi2EN4cute5tupleIJNS5_1CILi128EEES8_NS7_ILi64EEEEEENS_6half_tEfNS_4arch4Sm80ELb0ELb1ELb1ELb1ELb1ELb0ELb0ELb0ELi2ELi4ELi4ELi4ELb0EEENS1_24CollectiveEpilogueBwdGQAISA_fSD_Li256ELb1ELb1EEENS1_19SingleTileSchedulerILb1ELb0ELb0ELi128EEEEEEEEEvNT_6ParamsE) ;  /* 0xffff67b002007950 */ /* 0x000fea0003c3ffff */
        .type           $_ZN7cutlass13device_kernelIN5flash19enable_sm80_to_sm89INS1_16FlashAttnBwdSm80INS1_25CollectiveMainloopBwdSm80ILi2ELi2EN4cute5tupleIJNS5_1CILi128EEES8_NS7_ILi64EEEEEENS_6half_tEfNS_4arch4Sm80ELb0ELb1ELb1ELb1ELb1ELb0ELb0ELb0ELi2ELi4ELi4ELi4ELb0EEENS1_24CollectiveEpilogueBwdGQAISA_fSD_Li256ELb1ELb1EEENS1_19SingleTileSchedulerILb1ELb0ELb0ELi128EEEEEEEEEvNT_6ParamsE$_ZZN4cute16flatten_to_tupleINS_5tupleIJNS_1CILi4096EEENS1_IJNS1_IJiiEEENS2_ILi8192EEEEEEEEEEEDaRKT_ENKUlRKT_E_clIS6_EEDaSD_,@function
        .size           $_ZN7cutlass13device_kernelIN5flash19enable_sm80_to_sm89INS1_16FlashAttnBwdSm80INS1_25CollectiveMainloopBwdSm80ILi2ELi2EN4cute5tupleIJNS5_1CILi128EEES8_NS7_ILi64EEEEEENS_6half_tEfNS_4arch4Sm80ELb0ELb1ELb1ELb1ELb1ELb0ELb0ELb0ELi2ELi4ELi4ELi4ELb0EEENS1_24CollectiveEpilogueBwdGQAISA_fSD_Li256ELb1ELb1EEENS1_19SingleTileSchedulerILb1ELb0ELb0ELi128EEEEEEEEEvNT_6ParamsE$_ZZN4cute16flatten_to_tupleINS_5tupleIJNS_1CILi4096EEENS1_IJNS1_IJiiEEENS2_ILi8192EEEEEEEEEEEDaRKT_ENKUlRKT_E_clIS6_EEDaSD_,($_ZN7cutlass13device_kernelIN5flash19enable_sm80_to_sm89INS1_16FlashAttnBwdSm80INS1_25CollectiveMainloopBwdSm80ILi2ELi2EN4cute5tupleIJNS5_1CILi128EEES8_NS7_ILi64EEEEEENS_6half_tEfNS_4arch4Sm80ELb0ELb1ELb1ELb1ELb1ELb0ELb0ELb0ELi2ELi4ELi4ELi4ELb0EEENS1_24CollectiveEpilogueBwdGQAISA_fSD_Li256ELb1ELb1EEENS1_19SingleTileSchedulerILb1ELb0ELb0ELi128EEEEEEEEEvNT_6ParamsE$_ZZN4cute16flatten_to_tupleINS_5tupleIJNS_1CILi4096EEENS1_IJiiEEEEEEEEDaRKT_ENKUlRKT_E_clIS4_EEDaSB_ - $_ZN7cutlass13device_kernelIN5flash19enable_sm80_to_sm89INS1_16FlashAttnBwdSm80INS1_25CollectiveMainloopBwdSm80ILi2ELi2EN4cute5tupleIJNS5_1CILi128EEES8_NS7_ILi64EEEEEENS_6half_tEfNS_4arch4Sm80ELb0ELb1ELb1ELb1ELb1ELb0ELb0ELb0ELi2ELi4ELi4ELi4ELb0EEENS1_24CollectiveEpilogueBwdGQAISA_fSD_Li256ELb1ELb1EEENS1_19SingleTileSchedulerILb1ELb0ELb0ELi128EEEEEEEEEvNT_6ParamsE$_ZZN4cute16flatten_to_tupleINS_5tupleIJNS_1CILi4096EEENS1_IJNS1_IJiiEEENS2_ILi8192EEEEEEEEEEEDaRKT_ENKUlRKT_E_clIS6_EEDaSD_)
$_ZN7cutlass13device_kernelIN5flash19enable_sm80_to_sm89INS1_16FlashAttnBwdSm80INS1_25CollectiveMainloopBwdSm80ILi2ELi2EN4cute5tupleIJNS5_1CILi128EEES8_NS7_ILi64EEEEEENS_6half_tEfNS_4arch4Sm80ELb0ELb1ELb1ELb1ELb1ELb0ELb0ELb0ELi2ELi4ELi4ELi4ELb0EEENS1_24CollectiveEpilogueBwdGQAISA_fSD_Li256ELb1ELb1EEENS1_19SingleTileSchedulerILb1ELb0ELb0ELi128EEEEEEEEEvNT_6ParamsE$_ZZN4cute16flatten_to_tupleINS_5tupleIJNS_1CILi4096EEENS1_IJNS1_IJiiEEENS2_ILi8192EEEEEEEEEEEDaRKT_ENKUlRKT_E_clIS6_EEDaSD_:
[----:B------:R-:W-:-:S04]  /*9850*/  MOV R5, 0x0 ;  /* 0x0000000000057802 */ /* 0x000fc80000000f00 */
[----:B------:R-:W-:Y:S05]  /*9860*/  RET.REL.NODEC R4 `(_ZN7cutlass13device_kernelIN5flash19enable_sm80_to_sm89INS1_16FlashAttnBwdSm80INS1_25CollectiveMainloopBwdSm80ILi2ELi2EN4cute5tupleIJNS5_1CILi128EEES8_NS7_ILi64EEEEEENS_6half_tEfNS_4arch4Sm80ELb0ELb1ELb1ELb1ELb1ELb0ELb0ELb0ELi2ELi4ELi4ELi4ELb0EEENS1_24CollectiveEpilogueBwdGQAISA_fSD_Li256ELb1ELb1EEENS1_19SingleTileSchedulerILb1ELb0ELb0ELi128EEEEEEEEEvNT_6ParamsE) ;  /* 0xffff679004007950 */ /* 0x000fea0003c3ffff */
        .type           $_ZN7cutlass13device_kernelIN5flash19enable_sm80_to_sm89INS1_16FlashAttnBwdSm80INS1_25CollectiveMainloopBwdSm80ILi2ELi2EN4cute5tupleIJNS5_1CILi128EEES8_NS7_ILi64EEEEEENS_6half_tEfNS_4arch4Sm80ELb0ELb1ELb1ELb1ELb1ELb0ELb0ELb0ELi2ELi4ELi4ELi4ELb0EEENS1_24CollectiveEpilogueBwdGQAISA_fSD_Li256ELb1ELb1EEENS1_19SingleTileSchedulerILb1ELb0ELb0ELi128EEEEEEEEEvNT_6ParamsE$_ZZN4cute16flatten_to_tupleINS_5tupleIJNS_1CILi4096EEENS1_IJiiEEEEEEEEDaRKT_ENKUlRKT_E_clIS4_EEDaSB_,@function
        .size           $_ZN7cutlass13device_kernelIN5flash19enable_sm80_to_sm89INS1_16FlashAttnBwdSm80INS1_25CollectiveMainloopBwdSm80ILi2ELi2EN4cute5tupleIJNS5_1CILi128EEES8_NS7_ILi64EEEEEENS_6half_tEfNS_4arch4Sm80ELb0ELb1ELb1ELb1ELb1ELb0ELb0ELb0ELi2ELi4ELi4ELi4ELb0EEENS1_24CollectiveEpilogueBwdGQAISA_fSD_Li256ELb1ELb1EEENS1_19SingleTileSchedulerILb1ELb0ELb0ELi128EEEEEEEEEvNT_6ParamsE$_ZZN4cute16flatten_to_tupleINS_5tupleIJNS_1CILi4096EEENS1_IJiiEEEEEEEEDaRKT_ENKUlRKT_E_clIS4_EEDaSB_,($_ZN7cutlass13device_kernelIN5flash19enable_sm80_to_sm89INS1_16FlashAttnBwdSm80INS1_25CollectiveMainloopBwdSm80ILi2ELi2EN4cute5tupleIJNS5_1CILi128EEES8_NS7_ILi64EEEEEENS_6half_tEfNS_4arch4Sm80ELb0ELb1ELb1ELb1ELb1ELb0ELb0ELb0ELi2ELi4ELi4ELi4ELb0EEENS1_24CollectiveEpilogueBwdGQAISA_fSD_Li256ELb1ELb1EEENS1_19SingleTileSchedulerILb1ELb0ELb0ELi128EEEEEEEEEvNT_6ParamsE$_ZZN4cute4diceINS_5tupleIJNS1_IJiNS1_IJiNS_1CILi0EEEEEEEEENS1_IJNS_10UnderscoreENS1_IJS6_S6_EEEEEEEEES9_EEDaRKT_RKT0_ENKUlRKT_RKT0_E_clIS5_S5_EEDaSI_SL_ - $_ZN7cutlass13device_kernelIN5flash19enable_sm80_to_sm89INS1_16FlashAttnBwdSm80INS1_25CollectiveMainloopBwdSm80ILi2ELi2EN4cute5tupleIJNS5_1CILi128EEES8_NS7_ILi64EEEEEENS_6half_tEfNS_4arch4Sm80ELb0ELb1ELb1ELb1ELb1ELb0ELb0ELb0ELi2ELi4ELi4ELi4ELb0EEENS1_24CollectiveEpilogueBwdGQAISA_fSD_Li256ELb1ELb1EEENS1_19SingleTileSchedulerILb1ELb0ELb0ELi128EEEEEEEEEvNT_6ParamsE$_ZZN4cute16flatten_to_tupleINS_5tupleIJNS_1CILi4096EEENS1_IJiiEEEEEEEEDaRKT_ENKUlRKT_E_clIS4_EEDaSB_)
$_ZN7cutlass13device_kernelIN5flash19enable_sm80_to_sm89INS1_16FlashAttnBwdSm80INS1_25CollectiveMainloopBwdSm80ILi2ELi2EN4cute5tupleIJNS5_1CILi128EEES8_NS7_ILi64EEEEEENS_6half_tEfNS_4arch4Sm80ELb0ELb1ELb1ELb1ELb1ELb0ELb0ELb0ELi2ELi4ELi4ELi4ELb0EEENS1_24CollectiveEpilogueBwdGQAISA_fSD_Li256ELb1ELb1EEENS1_19SingleTileSchedulerILb1ELb0ELb0ELi128EEEEEEEEEvNT_6ParamsE$_ZZN4cute16flatten_to_tupleINS_5tupleIJNS_1CILi4096EEENS1_IJiiEEEEEEEEDaRKT_ENKUlRKT_E_clIS4_EEDaSB_:
[----:B------:R-:W-:-:S04]  /*9870*/  MOV R3, 0x0 ;  /* 0x0000000000037802 */ /* 0x000fc80000000f00 */
[----:B------:R-:W-:Y:S05]  /*9880*/  RET.REL.NODEC R2 `(_ZN7cutlass13device_kernelIN5flash19enable_sm80_to_sm89INS1_16FlashAttnBwdSm80INS1_25CollectiveMainloopBwdSm80ILi2ELi2EN4cute5tupleIJNS5_1CILi128EEES8_NS7_ILi64EEEEEENS_6half_tEfNS_4arch4Sm80ELb0ELb1ELb1ELb1ELb1ELb0ELb0ELb0ELi2ELi4ELi4ELi4ELb0EEENS1_24CollectiveEpilogueBwdGQAISA_fSD_Li256ELb1ELb1EEENS1_19SingleTileSchedulerILb1ELb0ELb0ELi128EEEEEEEEEvNT_6ParamsE) ;  /* 0xffff677002007950 */ /* 0x000fea0003c3ffff */
        .type           $_ZN7cutlass13device_kernelIN5flash19enable_sm80_to_sm89INS1_16FlashAttnBwdSm80INS1_25CollectiveMainloopBwdSm80ILi2ELi2EN4cute5tupleIJNS5_1CILi128EEES8_NS7_ILi64EEEEEENS_6half_tEfNS_4arch4Sm80ELb0ELb1ELb1ELb1ELb1ELb0ELb0ELb0ELi2ELi4ELi4ELi4ELb0EEENS1_24CollectiveEpilogueBwdGQAISA_fSD_Li256ELb1ELb1EEENS1_19SingleTileSchedulerILb1ELb0ELb0ELi128EEEEEEEEEvNT_6ParamsE$_ZZN4cute4diceINS_5tupleIJNS1_IJiNS1_IJiNS_1CILi0EEEEEEEEENS1_IJNS_10UnderscoreENS1_IJS6_S6_EEEEEEEEES9_EEDaRKT_RKT0_ENKUlRKT_RKT0_E_clIS5_S5_EEDaSI_SL_,@function
        .size           $_ZN7cutlass13device_kernelIN5flash19enable_sm80_to_sm89INS1_16FlashAttnBwdSm80INS1_25CollectiveMainloopBwdSm80ILi2ELi2EN4cute5tupleIJNS5_1CILi128EEES8_NS7_ILi64EEEEEENS_6half_tEfNS_4arch4Sm80ELb0ELb1ELb1ELb1ELb1ELb0ELb0ELb0ELi2ELi4ELi4ELi4ELb0EEENS1_24CollectiveEpilogueBwdGQAISA_fSD_Li256ELb1ELb1EEENS1_19SingleTileSchedulerILb1ELb0ELb0ELi128EEEEEEEEEvNT_6ParamsE$_ZZN4cute4diceINS_5tupleIJNS1_IJiNS1_IJiNS_1CILi0EEEEEEEEENS1_IJNS_10UnderscoreENS1_IJS6_S6_EEEEEEEEES9_EEDaRKT_RKT0_ENKUlRKT_RKT0_E_clIS5_S5_EEDaSI_SL_,($_ZN7cutlass13device_kernelIN5flash19enable_sm80_to_sm89INS1_16FlashAttnBwdSm80INS1_25CollectiveMainloopBwdSm80ILi2ELi2EN4cute5tupleIJNS5_1CILi128EEES8_NS7_ILi64EEEEEENS_6half_tEfNS_4arch4Sm80ELb0ELb1ELb1ELb1ELb1ELb0ELb0ELb0ELi2ELi4ELi4ELi4ELb0EEENS1_24CollectiveEpilogueBwdGQAISA_fSD_Li256ELb1ELb1EEENS1_19SingleTileSchedulerILb1ELb0ELb0ELi128EEEEEEEEEvNT_6ParamsE$_ZZN4cute4takeILi1ELi2ENS_5tupleIJNS1_IJNS_1CILi1EEENS2_ILi0EEEEEEiEEEEEDaRKT1_ENKUlDpRKT_E_clIJiEEEDaSD_ - $_ZN7cutlass13device_kernelIN5flash19enable_sm80_to_sm89INS1_16FlashAttnBwdSm80INS1_25CollectiveMainloopBwdSm80ILi2ELi2EN4cute5tupleIJNS5_1CILi128EEES8_NS7_ILi64EEEEEENS_6half_tEfNS_4arch4Sm80ELb0ELb1ELb1ELb1ELb1ELb0ELb0ELb0ELi2ELi4ELi4ELi4ELb0EEENS1_24CollectiveEpilogueBwdGQAISA_fSD_Li256ELb1ELb1EEENS1_19SingleTileSchedulerILb1ELb0ELb0ELi128EEEEEEEEEvNT_6ParamsE$_ZZN4cute4diceINS_5tupleIJNS1_IJiNS1_IJiNS_1CILi0EEEEEEEEENS1_IJNS_10UnderscoreENS1_IJS6_S6_EEEEEEEEES9_EEDaRKT_RKT0_ENKUlRKT_RKT0_E_clIS5_S5_EEDaSI_SL_)
$_ZN7cutlass13device_kernelIN5flash19enable_sm80_to_sm89INS1_16FlashAttnBwdSm80INS1_25CollectiveMainloopBwdSm80ILi2ELi2EN4cute5tupleIJNS5_1CILi128EEES8_NS7_ILi64EEEEEENS_6half_tEfNS_4arch4Sm80ELb0ELb1ELb1ELb1ELb1ELb0ELb0ELb0ELi2ELi4ELi4ELi4ELb0EEENS1_24CollectiveEpilogueBwdGQAISA_fSD_Li256ELb1ELb1EEENS1_19SingleTileSchedulerILb1ELb0ELb0ELi128EEEEEEEEEvNT_6ParamsE$_ZZN4cute4diceINS_5tupleIJNS1_IJiNS1_IJiNS_1CILi0EEEEEEEEENS1_IJNS_10UnderscoreENS1_IJS6_S6_EEEEEEEEES9_EEDaRKT_RKT0_ENKUlRKT_RKT0_E_clIS5_S5_EEDaSI_SL_:
[----:B------:R-:W-:-:S05]  /*9890*/  IADD3 R7, R2, -c[0x0][0x20], RZ ;  /* 0x8000080002077a10 */ /* 0x000fca0007ffe0ff */
[----:B------:R1:W5:Y:S04]  /*98a0*/  LDL R3, [R7+0x4] ;  /* 0x0000040007037983 */ /* 0x0003680000100800 */
[----:B------:R1:W5:Y:S01]  /*98b0*/  LDL R2, [R7] ;  /* 0x0000000007027983 */ /* 0x0003620000100800 */
[----:B------:R-:W-:Y:S01]  /*98c0*/  IMAD.MOV.U32 R34, RZ, RZ, R6 ;  /* 0x000000ffff227224 */ /* 0x000fe200078e0006 */
[----:B------:R-:W-:-:S04]  /*98d0*/  MOV R35, 0x0 ;  /* 0x0000000000237802 */ /* 0x000fc80000000f00 */
[----:B------:R-:W-:Y:S05]  /*98e0*/  RET.REL.NODEC R34 `(_ZN7cutlass13device_kernelIN5flash19enable_sm80_to_sm89INS1_16FlashAttnBwdSm80INS1_25CollectiveMainloopBwdSm80ILi2ELi2EN4cute5tupleIJNS5_1CILi128EEES8_NS7_ILi64EEEEEENS_6half_tEfNS_4arch4Sm80ELb0ELb1ELb1ELb1ELb1ELb0ELb0ELb0ELi2ELi4ELi4ELi4ELb0EEENS1_24CollectiveEpilogueBwdGQAISA_fSD_Li256ELb1ELb1EEENS1_19SingleTileSchedulerILb1ELb0ELb0ELi128EEEEEEEEEvNT_6ParamsE) ;  /* 0xffff671022007950 */ /* 0x000fea0003c3ffff */
        .type           $_ZN7cutlass13device_kernelIN5flash19enable_sm80_to_sm89INS1_16FlashAttnBwdSm80INS1_25CollectiveMainloopBwdSm80ILi2ELi2EN4cute5tupleIJNS5_1CILi128EEES8_NS7_ILi64EEEEEENS_6half_tEfNS_4arch4Sm80ELb0ELb1ELb1ELb1ELb1ELb0ELb0ELb0ELi2ELi4ELi4ELi4ELb0EEENS1_24CollectiveEpilogueBwdGQAISA_fSD_Li256ELb1ELb1EEENS1_19SingleTileSchedulerILb1ELb0ELb0ELi128EEEEEEEEEvNT_6ParamsE$_ZZN4cute4takeILi1ELi2ENS_5tupleIJNS1_IJNS_1CILi1EEENS2_ILi0EEEEEEiEEEEEDaRKT1_ENKUlDpRKT_E_clIJiEEEDaSD_,@function
        .size           $_ZN7cutlass13device_kernelIN5flash19enable_sm80_to_sm89INS1_16FlashAttnBwdSm80INS1_25CollectiveMainloopBwdSm80ILi2ELi2EN4cute5tupleIJNS5_1CILi128EEES8_NS7_ILi64EEEEEENS_6half_tEfNS_4arch4Sm80ELb0ELb1ELb1ELb1ELb1ELb0ELb0ELb0ELi2ELi4ELi4ELi4ELb0EEENS1_24CollectiveEpilogueBwdGQAISA_fSD_Li256ELb1ELb1EEENS1_19SingleTileSchedulerILb1ELb0ELb0ELi128EEEEEEEEEvNT_6ParamsE$_ZZN4cute4takeILi1ELi2ENS_5tupleIJNS1_IJNS_1CILi1EEENS2_ILi0EEEEEEiEEEEEDaRKT1_ENKUlDpRKT_E_clIJiEEEDaSD_,($_ZN7cutlass13device_kernelIN5flash19enable_sm80_to_sm89INS1_16FlashAttnBwdSm80INS1_25CollectiveMainloopBwdSm80ILi2ELi2EN4cute5tupleIJNS5_1CILi128EEES8_NS7_ILi64EEEEEENS_6half_tEfNS_4arch4Sm80ELb0ELb1ELb1ELb1ELb1ELb0ELb0ELb0ELi2ELi4ELi4ELi4ELb0EEENS1_24CollectiveEpilogueBwdGQAISA_fSD_Li256ELb1ELb1EEENS1_19SingleTileSchedulerILb1ELb0ELb0ELi128EEEEEEEEEvNT_6ParamsE$_ZZN4cute4takeILi1ELi3ENS_5tupleIJNS1_IJNS_1CILi1EEENS2_ILi512EEEiEEENS2_ILi4096EEENS1_IJNS1_IJiiEEENS2_ILi8192EEEEEEEEEEEDaRKT1_ENKUlDpRKT_E_clIJS6_S9_EEEDaSH_ - $_ZN7cutlass13device_kernelIN5flash19enable_sm80_to_sm89INS1_16FlashAttnBwdSm80INS1_25CollectiveMainloopBwdSm80ILi2ELi2EN4cute5tupleIJNS5_1CILi128EEES8_NS7_ILi64EEEEEENS_6half_tEfNS_4arch4Sm80ELb0ELb1ELb1ELb1ELb1ELb0ELb0ELb0ELi2ELi4ELi4ELi4ELb0EEENS1_24CollectiveEpilogueBwdGQAISA_fSD_Li256ELb1ELb1EEENS1_19SingleTileSchedulerILb1ELb0ELb0ELi128EEEEEEEEEvNT_6ParamsE$_ZZN4cute4takeILi1ELi2ENS_5tupleIJNS1_IJNS_1CILi1EEENS2_ILi0EEEEEEiEEEEEDaRKT1_ENKUlDpRKT_E_clIJiEEEDaSD_)
$_ZN7cutlass13device_kernelIN5flash19enable_sm80_to_sm89INS1_16FlashAttnBwdSm80INS1_25CollectiveMainloopBwdSm80ILi2ELi2EN4cute5tupleIJNS5_1CILi128EEES8_NS7_ILi64EEEEEENS_6half_tEfNS_4arch4Sm80ELb0ELb1ELb1ELb1ELb1ELb0ELb0ELb0ELi2ELi4ELi4ELi4ELb0EEENS1_24CollectiveEpilogueBwdGQAISA_fSD_Li256ELb1ELb1EEENS1_19SingleTileSchedulerILb1ELb0ELb0ELi128EEEEEEEEEvNT_6ParamsE$_ZZN4cute4takeILi1ELi2ENS_5tupleIJNS1_IJNS_1CILi1EEENS2_ILi0EEEEEEiEEEEEDaRKT1_ENKUlDpRKT_E_clIJiEEEDaSD_:
[----:B------:R-:W-:Y:S02]  /*98f0*/  MOV R38, R36 ;  /* 0x0000002400267202 */ /* 0x000fe40000000f00 */
[----:B------:R-:W-:-:S04]  /*9900*/  MOV R39, 0x0 ;  /* 0x0000000000277802 */ /* 0x000fc80000000f00 */
[----:B------:R-:W-:Y:S05]  /*9910*/  RET.REL.NODEC R38 `(_ZN7cutlass13device_kernelIN5flash19enable_sm80_to_sm89INS1_16FlashAttnBwdSm80INS1_25CollectiveMainloopBwdSm80ILi2ELi2EN4cute5tupleIJNS5_1CILi128EEES8_NS7_ILi64EEEEEENS_6half_tEfNS_4arch4Sm80ELb0ELb1ELb1ELb1ELb1ELb0ELb0ELb0ELi2ELi4ELi4ELi4ELb0EEENS1_24CollectiveEpilogueBwdGQAISA_fSD_Li256ELb1ELb1EEENS1_19SingleTileSchedulerILb1ELb0ELb0ELi128EEEEEEEEEvNT_6ParamsE) ;  /* 0xffff66e026007950 */ /* 0x000fea0003c3ffff */
        .type           $_ZN7cutlass13device_kernelIN5flash19enable_sm80_to_sm89INS1_16FlashAttnBwdSm80INS1_25CollectiveMainloopBwdSm80ILi2ELi2EN4cute5tupleIJNS5_1CILi128EEES8_NS7_ILi64EEEEEENS_6half_tEfNS_4arch4Sm80ELb0ELb1ELb1ELb1ELb1ELb0ELb0ELb0ELi2ELi4ELi4ELi4ELb0EEENS1_24CollectiveEpilogueBwdGQAISA_fSD_Li256ELb1ELb1EEENS1_19SingleTileSchedulerILb1ELb0ELb0ELi128EEEEEEEEEvNT_6ParamsE$_ZZN4cute4takeILi1ELi3ENS_5tupleIJNS1_IJNS_1CILi1EEENS2_ILi512EEEiEEENS2_ILi4096EEENS1_IJNS1_IJiiEEENS2_ILi8192EEEEEEEEEEEDaRKT1_ENKUlDpRKT_E_clIJS6_S9_EEEDaSH_,@function
        .size           $_ZN7cutlass13device_kernelIN5flash19enable_sm80_to_sm89INS1_16FlashAttnBwdSm80INS1_25CollectiveMainloopBwdSm80ILi2ELi2EN4cute5tupleIJNS5_1CILi128EEES8_NS7_ILi64EEEEEENS_6half_tEfNS_4arch4Sm80ELb0ELb1ELb1ELb1ELb1ELb0ELb0ELb0ELi2ELi4ELi4ELi4ELb0EEENS1_24CollectiveEpilogueBwdGQAISA_fSD_Li256ELb1ELb1EEENS1_19SingleTileSchedulerILb1ELb0ELb0ELi128EEEEEEEEEvNT_6ParamsE$_ZZN4cute4takeILi1ELi3ENS_5tupleIJNS1_IJNS_1CILi1EEENS2_ILi512EEEiEEENS2_ILi4096EEENS1_IJNS1_IJiiEEENS2_ILi8192EEEEEEEEEEEDaRKT1_ENKUlDpRKT_E_clIJS6_S9_EEEDaSH_,($_ZN7cutlass13device_kernelIN5flash19enable_sm80_to_sm89INS1_16FlashAttnBwdSm80INS1_25CollectiveMainloopBwdSm80ILi2ELi2EN4cute5tupleIJNS5_1CILi128EEES8_NS7_ILi64EEEEEENS_6half_tEfNS_4arch4Sm80ELb0ELb1ELb1ELb1ELb1ELb0ELb0ELb0ELi2ELi4ELi4ELi4ELb0EEENS1_24CollectiveEpilogueBwdGQAISA_fSD_Li256ELb1ELb1EEENS1_19SingleTileSchedulerILb1ELb0ELb0ELi128EEEEEEEEEvNT_6ParamsE$_ZZN4cute4takeILi1ELi3ENS_5tupleIJNS1_IJNS_1CILi1EEENS2_ILi512EEEiEEENS2_ILi4096EEENS1_IJiiEEEEEEEEDaRKT1_ENKUlDpRKT_E_clIJS6_S7_EEEDaSF_ - $_ZN7cutlass13device_kernelIN5flash19enable_sm80_to_sm89INS1_16FlashAttnBwdSm80INS1_25CollectiveMainloopBwdSm80ILi2ELi2EN4cute5tupleIJNS5_1CILi128EEES8_NS7_ILi64EEEEEENS_6half_tEfNS_4arch4Sm80ELb0ELb1ELb1ELb1ELb1ELb0ELb0ELb0ELi2ELi4ELi4ELi4ELb0EEENS1_24CollectiveEpilogueBwdGQAISA_fSD_Li256ELb1ELb1EEENS1_19SingleTileSchedulerILb1ELb0ELb0ELi128EEEEEEEEEvNT_6ParamsE$_ZZN4cute4takeILi1ELi3ENS_5tupleIJNS1_IJNS_1CILi1EEENS2_ILi512EEEiEEENS2_ILi4096EEENS1_IJNS1_IJiiEEENS2_ILi8192EEEEEEEEEEEDaRKT1_ENKUlDpRKT_E_clIJS6_S9_EEEDaSH_)
$_ZN7cutlass13device_kernelIN5flash19enable_sm80_to_sm89INS1_16FlashAttnBwdSm80INS1_25CollectiveMainloopBwdSm80ILi2ELi2EN4cute5tupleIJNS5_1CILi128EEES8_NS7_ILi64EEEEEENS_6half_tEfNS_4arch4Sm80ELb0ELb1ELb1ELb1ELb1ELb0ELb0ELb0ELi2ELi4ELi4ELi4ELb0EEENS1_24CollectiveEpilogueBwdGQAISA_fSD_Li256ELb1ELb1EEENS1_19SingleTileSchedulerILb1ELb0ELb0ELi128EEEEEEEEEvNT_6ParamsE$_ZZN4cute4takeILi1ELi3ENS_5tupleIJNS1_IJNS_1CILi1EEENS2_ILi512EEEiEEENS2_ILi4096EEENS1_IJNS1_IJiiEEENS2_ILi8192EEEEEEEEEEEDaRKT1_ENKUlDpRKT_E_clIJS6_S9_EEEDaSH_:
[----:B------:R-:W-:-:S04]  /*9920*/  MOV R5, 0x0 ;  /* 0x0000000000057802 */ /* 0x000fc80000000f00 */
[----:B------:R-:W-:Y:S05]  /*9930*/  RET.REL.NODEC R4 `(_ZN7cutlass13device_kernelIN5flash19enable_sm80_to_sm89INS1_16FlashAttnBwdSm80INS1_25CollectiveMainloopBwdSm80ILi2ELi2EN4cute5tupleIJNS5_1CILi128EEES8_NS7_ILi64EEEEEENS_6half_tEfNS_4arch4Sm80ELb0ELb1ELb1ELb1ELb1ELb0ELb0ELb0ELi2ELi4ELi4ELi4ELb0EEENS1_24CollectiveEpilogueBwdGQAISA_fSD_Li256ELb1ELb1EEENS1_19SingleTileSchedulerILb1ELb0ELb0ELi128EEEEEEEEEvNT_6ParamsE) ;  /* 0xffff66c004007950 */ /* 0x000fea0003c3ffff */
        .type           $_ZN7cutlass13device_kernelIN5flash19enable_sm80_to_sm89INS1_16FlashAttnBwdSm80INS1_25CollectiveMainloopBwdSm80ILi2ELi2EN4cute5tupleIJNS5_1CILi128EEES8_NS7_ILi64EEEEEENS_6half_tEfNS_4arch4Sm80ELb0ELb1ELb1ELb1ELb1ELb0ELb0ELb0ELi2ELi4ELi4ELi4ELb0EEENS1_24CollectiveEpilogueBwdGQAISA_fSD_Li256ELb1ELb1EEENS1_19SingleTileSchedulerILb1ELb0ELb0ELi128EEEEEEEEEvNT_6ParamsE$_ZZN4cute4takeILi1ELi3ENS_5tupleIJNS1_IJNS_1CILi1EEENS2_ILi512EEEiEEENS2_ILi4096EEENS1_IJiiEEEEEEEEDaRKT1_ENKUlDpRKT_E_clIJS6_S7_EEEDaSF_,@function
        .size           $_ZN7cutlass13device_kernelIN5flash19enable_sm80_to_sm89INS1_16FlashAttnBwdSm80INS1_25CollectiveMainloopBwdSm80ILi2ELi2EN4cute5tupleIJNS5_1CILi128EEES8_NS7_ILi64EEEEEENS_6half_tEfNS_4arch4Sm80ELb0ELb1ELb1ELb1ELb1ELb0ELb0ELb0ELi2ELi4ELi4ELi4ELb0EEENS1_24CollectiveEpilogueBwdGQAISA_fSD_Li256ELb1ELb1EEENS1_19SingleTileSchedulerILb1ELb0ELb0ELi128EEEEEEEEEvNT_6ParamsE$_ZZN4cute4takeILi1ELi3ENS_5tupleIJNS1_IJNS_1CILi1EEENS2_ILi512EEEiEEENS2_ILi4096EEENS1_IJiiEEEEEEEEDaRKT1_ENKUlDpRKT_E_clIJS6_S7_EEEDaSF_,($_ZN7cutlass13device_kernelIN5flash19enable_sm80_to_sm89INS1_16FlashAttnBwdSm80INS1_25CollectiveMainloopBwdSm80ILi2ELi2EN4cute5tupleIJNS5_1CILi128EEES8_NS7_ILi64EEEEEENS_6half_tEfNS_4arch4Sm80ELb0ELb1ELb1ELb1ELb1ELb0ELb0ELb0ELi2ELi4ELi4ELi4ELb0EEENS1_24CollectiveEpilogueBwdGQAISA_fSD_Li256ELb1ELb1EEENS1_19SingleTileSchedulerILb1ELb0ELb0ELi128EEEEEEEEEvNT_6ParamsE$_ZZN4cute4takeILi1ELi3ENS_5tupleIJNS1_IJNS_1CILi1EEEiEEENS2_ILi1024EEENS1_IJiiEEEEEEEEDaRKT1_ENKUlDpRKT_E_clIJS5_S6_EEEDaSE_ - $_ZN7cutlass13device_kernelIN5flash19enable_sm80_to_sm89INS1_16FlashAttnBwdSm80INS1_25CollectiveMainloopBwdSm80ILi2ELi2EN4cute5tupleIJNS5_1CILi128EEES8_NS7_ILi64EEEEEENS_6half_tEfNS_4arch4Sm80ELb0ELb1ELb1ELb1ELb1ELb0ELb0ELb0ELi2ELi4ELi4ELi4ELb0EEENS1_24CollectiveEpilogueBwdGQAISA_fSD_Li256ELb1ELb1EEENS1_19SingleTileSchedulerILb1ELb0ELb0ELi128EEEEEEEEEvNT_6ParamsE$_ZZN4cute4takeILi1ELi3ENS_5tupleIJNS1_IJNS_1CILi1EEENS2_ILi512EEEiEEENS2_ILi4096EEENS1_IJiiEEEEEEEEDaRKT1_ENKUlDpRKT_E_clIJS6_S7_EEEDaSF_)
$_ZN7cutlass13device_kernelIN5flash19enable_sm80_to_sm89INS1_16FlashAttnBwdSm80INS1_25CollectiveMainloopBwdSm80ILi2ELi2EN4cute5tupleIJNS5_1CILi128EEES8_NS7_ILi64EEEEEENS_6half_tEfNS_4arch4Sm80ELb0ELb1ELb1ELb1ELb1ELb0ELb0ELb0ELi2ELi4ELi4ELi4ELb0EEENS1_24CollectiveEpilogueBwdGQAISA_fSD_Li256ELb1ELb1EEENS1_19SingleTileSchedulerILb1ELb0ELb0ELi128EEEEEEEEEvNT_6ParamsE$_ZZN4cute4takeILi1ELi3ENS_5tupleIJNS1_IJNS_1CILi1EEENS2_ILi512EEEiEEENS2_ILi4096EEENS1_IJiiEEEEEEEEDaRKT1_ENKUlDpRKT_E_clIJS6_S7_EEEDaSF_:
[----:B------:R-:W-:-:S04]  /*9940*/  MOV R3, 0x0 ;  /* 0x0000000000037802 */ /* 0x000fc80000000f00 */
[----:B------:R-:W-:Y:S05]  /*9950*/  RET.REL.NODEC R2 `(_ZN7cutlass13device_kernelIN5flash19enable_sm80_to_sm89INS1_16FlashAttnBwdSm80INS1_25CollectiveMainloopBwdSm80ILi2ELi2EN4cute5tupleIJNS5_1CILi128EEES8_NS7_ILi64EEEEEENS_6half_tEfNS_4arch4Sm80ELb0ELb1ELb1ELb1ELb1ELb0ELb0ELb0ELi2ELi4ELi4ELi4ELb0EEENS1_24CollectiveEpilogueBwdGQAISA_fSD_Li256ELb1ELb1EEENS1_19SingleTileSchedulerILb1ELb0ELb0ELi128EEEEEEEEEvNT_6ParamsE) ;  /* 0xffff66a002007950 */ /* 0x000fea0003c3ffff */
        .type           $_ZN7cutlass13device_kernelIN5flash19enable_sm80_to_sm89INS1_16FlashAttnBwdSm80INS1_25CollectiveMainloopBwdSm80ILi2ELi2EN4cute5tupleIJNS5_1CILi128EEES8_NS7_ILi64EEEEEENS_6half_tEfNS_4arch4Sm80ELb0ELb1ELb1ELb1ELb1ELb0ELb0ELb0ELi2ELi4ELi4ELi4ELb0EEENS1_24CollectiveEpilogueBwdGQAISA_fSD_Li256ELb1ELb1EEENS1_19SingleTileSchedulerILb1ELb0ELb0ELi128EEEEEEEEEvNT_6ParamsE$_ZZN4cute4takeILi1ELi3ENS_5tupleIJNS1_IJNS_1CILi1EEEiEEENS2_ILi1024EEENS1_IJiiEEEEEEEEDaRKT1_ENKUlDpRKT_E_clIJS5_S6_EEEDaSE_,@function
        .size           $_ZN7cutlass13device_kernelIN5flash19enable_sm80_to_sm89INS1_16FlashAttnBwdSm80INS1_25CollectiveMainloopBwdSm80ILi2ELi2EN4cute5tupleIJNS5_1CILi128EEES8_NS7_ILi64EEEEEENS_6half_tEfNS_4arch4Sm80ELb0ELb1ELb1ELb1ELb1ELb0ELb0ELb0ELi2ELi4ELi4ELi4ELb0EEENS1_24CollectiveEpilogueBwdGQAISA_fSD_Li256ELb1ELb1EEENS1_19SingleTileSchedulerILb1ELb0ELb0ELi128EEEEEEEEEvNT_6ParamsE$_ZZN4cute4takeILi1ELi3ENS_5tupleIJNS1_IJNS_1CILi1EEEiEEENS2_ILi1024EEENS1_IJiiEEEEEEEEDaRKT1_ENKUlDpRKT_E_clIJS5_S6_EEEDaSE_,($_ZN7cutlass13device_kernelIN5flash19enable_sm80_to_sm89INS1_16FlashAttnBwdSm80INS1_25CollectiveMainloopBwdSm80ILi2ELi2EN4cute5tupleIJNS5_1CILi128EEES8_NS7_ILi64EEEEEENS_6half_tEfNS_4arch4Sm80ELb0ELb1ELb1ELb1ELb1ELb0ELb0ELb0ELi2ELi4ELi4ELi4ELb0EEENS1_24CollectiveEpilogueBwdGQAISA_fSD_Li256ELb1ELb1EEENS1_19SingleTileSchedulerILb1ELb0ELb0ELi128EEEEEEEEEvNT_6ParamsE$_ZZN4cute4takeILi1ELi3ENS_5tupleIJNS1_IJiNS_1CILi512EEEEEENS1_IJiiEEENS2_ILi1024EEEEEEEEDaRKT1_ENKUlDpRKT_E_clIJS5_S6_EEEDaSE_ - $_ZN7cutlass13device_kernelIN5flash19enable_sm80_to_sm89INS1_16FlashAttnBwdSm80INS1_25CollectiveMainloopBwdSm80ILi2ELi2EN4cute5tupleIJNS5_1CILi128EEES8_NS7_ILi64EEEEEENS_6half_tEfNS_4arch4Sm80ELb0ELb1ELb1ELb1ELb1ELb0ELb0ELb0ELi2ELi4ELi4ELi4ELb0EEENS1_24CollectiveEpilogueBwdGQAISA_fSD_Li256ELb1ELb1EEENS1_19SingleTileSchedulerILb1ELb0ELb0ELi128EEEEEEEEEvNT_6ParamsE$_ZZN4cute4takeILi1ELi3ENS_5tupleIJNS1_IJNS_1CILi1EEEiEEENS2_ILi1024EEENS1_IJiiEEEEEEEEDaRKT1_ENKUlDpRKT_E_clIJS5_S6_EEEDaSE_)
$_ZN7cutlass13device_kernelIN5flash19enable_sm80_to_sm89INS1_16FlashAttnBwdSm80INS1_25CollectiveMainloopBwdSm80ILi2ELi2EN4cute5tupleIJNS5_1CILi128EEES8_NS7_ILi64EEEEEENS_6half_tEfNS_4arch4Sm80ELb0ELb1ELb1ELb1ELb1ELb0ELb0ELb0ELi2ELi4ELi4ELi4ELb0EEENS1_24CollectiveEpilogueBwdGQAISA_fSD_Li256ELb1ELb1EEENS1_19SingleTileSchedulerILb1ELb0ELb0ELi128EEEEEEEEEvNT_6ParamsE$_ZZN4cute4takeILi1ELi3ENS_5tupleIJNS1_IJNS_1CILi1EEEiEEENS2_ILi1024EEENS1_IJiiEEEEEEEEDaRKT1_ENKUlDpRKT_E_clIJS5_S6_EEEDaSE_:
[----:B------:R-:W-:-:S04]  /*9960*/  MOV R3, 0x0 ;  /* 0x0000000000037802 */ /* 0x000fc80000000f00 */
[----:B------:R-:W-:Y:S05]  /*9970*/  RET.REL.NODEC R2 `(_ZN7cutlass13device_kernelIN5flash19enable_sm80_to_sm89INS1_16FlashAttnBwdSm80INS1_25CollectiveMainloopBwdSm80ILi2ELi2EN4cute5tupleIJNS5_1CILi128EEES8_NS7_ILi64EEEEEENS_6half_tEfNS_4arch4Sm80ELb0ELb1ELb1ELb1ELb1ELb0ELb0ELb0ELi2ELi4ELi4ELi4ELb0EEENS1_24CollectiveEpilogueBwdGQAISA_fSD_Li256ELb1ELb1EEENS1_19SingleTileSchedulerILb1ELb0ELb0ELi128EEEEEEEEEvNT_6ParamsE) ;  /* 0xffff668002007950 */ /* 0x000fea0003c3ffff */
        .type           $_ZN7cutlass13device_kernelIN5flash19enable_sm80_to_sm89INS1_16FlashAttnBwdSm80INS1_25CollectiveMainloopBwdSm80ILi2ELi2EN4cute5tupleIJNS5_1CILi128EEES8_NS7_ILi64EEEEEENS_6half_tEfNS_4arch4Sm80ELb0ELb1ELb1ELb1ELb1ELb0ELb0ELb0ELi2ELi4ELi4ELi4ELb0EEENS1_24CollectiveEpilogueBwdGQAISA_fSD_Li256ELb1ELb1EEENS1_19SingleTileSchedulerILb1ELb0ELb0ELi128EEEEEEEEEvNT_6ParamsE$_ZZN4cute4takeILi1ELi3ENS_5tupleIJNS1_IJiNS_1CILi512EEEEEENS1_IJiiEEENS2_ILi1024EEEEEEEEDaRKT1_ENKUlDpRKT_E_clIJS5_S6_EEEDaSE_,@function
        .size           $_ZN7cutlass13device_kernelIN5flash19enable_sm80_to_sm89INS1_16FlashAttnBwdSm80INS1_25CollectiveMainloopBwdSm80ILi2ELi2EN4cute5tupleIJNS5_1CILi128EEES8_NS7_ILi64EEEEEENS_6half_tEfNS_4arch4Sm80ELb0ELb1ELb1ELb1ELb1ELb0ELb0ELb0ELi2ELi4ELi4ELi4ELb0EEENS1_24CollectiveEpilogueBwdGQAISA_fSD_Li256ELb1ELb1EEENS1_19SingleTileSchedulerILb1ELb0ELb0ELi128EEEEEEEEEvNT_6ParamsE$_ZZN4cute4takeILi1ELi3ENS_5tupleIJNS1_IJiNS_1CILi512EEEEEENS1_IJiiEEENS2_ILi1024EEEEEEEEDaRKT1_ENKUlDpRKT_E_clIJS5_S6_EEEDaSE_,($_ZN7cutlass13device_kernelIN5flash19enable_sm80_to_sm89INS1_16FlashAttnBwdSm80INS1_25CollectiveMainloopBwdSm80ILi2ELi2EN4cute5tupleIJNS5_1CILi128EEES8_NS7_ILi64EEEEEENS_6half_tEfNS_4arch4Sm80ELb0ELb1ELb1ELb1ELb1ELb0ELb0ELb0ELi2ELi4ELi4ELi4ELb0EEENS1_24CollectiveEpilogueBwdGQAISA_fSD_Li256ELb1ELb1EEENS1_19SingleTileSchedulerILb1ELb0ELb0ELi128EEEEEEEEEvNT_6ParamsE$_ZZN4cute5sliceINS_5tupleIJNS1_IJNS_10UnderscoreENS_1CILi0EEEEEENS1_IJS4_S2_EEEEEENS1_IJNS1_IJNS1_IJNS3_ILi1EEES4_EEES4_EEENS1_IJNS1_IJS4_S4_EEEiEEEEEEEEDaRKT_RKT0_ENKUlRKT_RKT0_E_clIS6_SC_EEDaSM_SP_ - $_ZN7cutlass13device_kernelIN5flash19enable_sm80_to_sm89INS1_16FlashAttnBwdSm80INS1_25CollectiveMainloopBwdSm80ILi2ELi2EN4cute5tupleIJNS5_1CILi128EEES8_NS7_ILi64EEEEEENS_6half_tEfNS_4arch4Sm80ELb0ELb1ELb1ELb1ELb1ELb0ELb0ELb0ELi2ELi4ELi4ELi4ELb0EEENS1_24CollectiveEpilogueBwdGQAISA_fSD_Li256ELb1ELb1EEENS1_19SingleTileSchedulerILb1ELb0ELb0ELi128EEEEEEEEEvNT_6ParamsE$_ZZN4cute4takeILi1ELi3ENS_5tupleIJNS1_IJiNS_1CILi512EEEEEENS1_IJiiEEENS2_ILi1024EEEEEEEEDaRKT1_ENKUlDpRKT_E_clIJS5_S6_EEEDaSE_)
$_ZN7cutlass13device_kernelIN5flash19enable_sm80_to_sm89INS1_16FlashAttnBwdSm80INS1_25CollectiveMainloopBwdSm80ILi2ELi2EN4cute5tupleIJNS5_1CILi128EEES8_NS7_ILi64EEEEEENS_6half_tEfNS_4arch4Sm80ELb0ELb1ELb1ELb1ELb1ELb0ELb0ELb0ELi2ELi4ELi4ELi4ELb0EEENS1_24CollectiveEpilogueBwdGQAISA_fSD_Li256ELb1ELb1EEENS1_19SingleTileSchedulerILb1ELb0ELb0ELi128EEEEEEEEEvNT_6ParamsE$_ZZN4cute4takeILi1ELi3ENS_5tupleIJNS1_IJiNS_1CILi512EEEEEENS1_IJiiEEENS2_ILi1024EEEEEEEEDaRKT1_ENKUlDpRKT_E_clIJS5_S6_EEEDaSE_:
[----:B------:R-:W-:-:S04]  /*9980*/  MOV R3, 0x0 ;  /* 0x0000000000037802 */ /* 0x000fc80000000f00 */
[----:B------:R-:W-:Y:S05]  /*9990*/  RET.REL.NODEC R2 `(_ZN7cutlass13device_kernelIN5flash19enable_sm80_to_sm89INS1_16FlashAttnBwdSm80INS1_25CollectiveMainloopBwdSm80ILi2ELi2EN4cute5tupleIJNS5_1CILi128EEES8_NS7_ILi64EEEEEENS_6half_tEfNS_4arch4Sm80ELb0ELb1ELb1ELb1ELb1ELb0ELb0ELb0ELi2ELi4ELi4ELi4ELb0EEENS1_24CollectiveEpilogueBwdGQAISA_fSD_Li256ELb1ELb1EEENS1_19SingleTileSchedulerILb1ELb0ELb0ELi128EEEEEEEEEvNT_6ParamsE) ;  /* 0xffff666002007950 */ /* 0x000fea0003c3ffff */
        .type           $_ZN7cutlass13device_kernelIN5flash19enable_sm80_to_sm89INS1_16FlashAttnBwdSm80INS1_25CollectiveMainloopBwdSm80ILi2ELi2EN4cute5tupleIJNS5_1CILi128EEES8_NS7_ILi64EEEEEENS_6half_tEfNS_4arch4Sm80ELb0ELb1ELb1ELb1ELb1ELb0ELb0ELb0ELi2ELi4ELi4ELi4ELb0EEENS1_24CollectiveEpilogueBwdGQAISA_fSD_Li256ELb1ELb1EEENS1_19SingleTileSchedulerILb1ELb0ELb0ELi128EEEEEEEEEvNT_6ParamsE$_ZZN4cute5sliceINS_5tupleIJNS1_IJNS_10UnderscoreENS_1CILi0EEEEEENS1_IJS4_S2_EEEEEENS1_IJNS1_IJNS1_IJNS3_ILi1EEES4_EEES4_EEENS1_IJNS1_IJS4_S4_EEEiEEEEEEEEDaRKT_RKT0_ENKUlRKT_RKT0_E_clIS6_SC_EEDaSM_SP_,@function
        .size           $_ZN7cutlass13device_kernelIN5flash19enable_sm80_to_sm89INS1_16FlashAttnBwdSm80INS1_25CollectiveMainloopBwdSm80ILi2ELi2EN4cute5tupleIJNS5_1CILi128EEES8_NS7_ILi64EEEEEENS_6half_tEfNS_4arch4Sm80ELb0ELb1ELb1ELb1ELb1ELb0ELb0ELb0ELi2ELi4ELi4ELi4ELb0EEENS1_24CollectiveEpilogueBwdGQAISA_fSD_Li256ELb1ELb1EEENS1_19SingleTileSchedulerILb1ELb0ELb0ELi128EEEEEEEEEvNT_6ParamsE$_ZZN4cute5sliceINS_5tupleIJNS1_IJNS_10UnderscoreENS_1CILi0EEEEEENS1_IJS4_S2_EEEEEENS1_IJNS1_IJNS1_IJNS3_ILi1EEES4_EEES4_EEENS1_IJNS1_IJS4_S4_EEEiEEEEEEEEDaRKT_RKT0_ENKUlRKT_RKT0_E_clIS6_SC_EEDaSM_SP_,($_ZN7cutlass13device_kernelIN5flash19enable_sm80_to_sm89INS1_16FlashAttnBwdSm80INS1_25CollectiveMainloopBwdSm80ILi2ELi2EN4cute5tupleIJNS5_1CILi128EEES8_NS7_ILi64EEEEEENS_6half_tEfNS_4arch4Sm80ELb0ELb1ELb1ELb1ELb1ELb0ELb0ELb0ELi2ELi4ELi4ELi4ELb0EEENS1_24CollectiveEpilogueBwdGQAISA_fSD_Li256ELb1ELb1EEENS1_19SingleTileSchedulerILb1ELb0ELb0ELi128EEEEEEEEEvNT_6ParamsE$_ZZN4cute5sliceINS_5tupleIJNS_10UnderscoreES2_NS_1CILi0EEEEEENS1_IJNS1_IJNS3_ILi1EEES4_EEEiNS3_ILi1024EEEEEEEEDaRKT_RKT0_ENKUlRKT_RKT0_E_clIS2_iEEDaSI_SL_ - $_ZN7cutlass13device_kernelIN5flash19enable_sm80_to_sm89INS1_16FlashAttnBwdSm80INS1_25CollectiveMainloopBwdSm80ILi2ELi2EN4cute5tupleIJNS5_1CILi128EEES8_NS7_ILi64EEEEEENS_6half_tEfNS_4arch4Sm80ELb0ELb1ELb1ELb1ELb1ELb0ELb0ELb0ELi2ELi4ELi4ELi4ELb0EEENS1_24CollectiveEpilogueBwdGQAISA_fSD_Li256ELb1ELb1EEENS1_19SingleTileSchedulerILb1ELb0ELb0ELi128EEEEEEEEEvNT_6ParamsE$_ZZN4cute5sliceINS_5tupleIJNS1_IJNS_10UnderscoreENS_1CILi0EEEEEENS1_IJS4_S2_EEEEEENS1_IJNS1_IJNS1_IJNS3_ILi1EEES4_EEES4_EEENS1_IJNS1_IJS4_S4_EEEiEEEEEEEEDaRKT_RKT0_ENKUlRKT_RKT0_E_clIS6_SC_EEDaSM_SP_)
$_ZN7cutlass13device_kernelIN5flash19enable_sm80_to_sm89INS1_16FlashAttnBwdSm80INS1_25CollectiveMainloopBwdSm80ILi2ELi2EN4cute5tupleIJNS5_1CILi128EEES8_NS7_ILi64EEEEEENS_6half_tEfNS_4arch4Sm80ELb0ELb1ELb1ELb1ELb1ELb0ELb0ELb0ELi2ELi4ELi4ELi4ELb0EEENS1_24CollectiveEpilogueBwdGQAISA_fSD_Li256ELb1ELb1EEENS1_19SingleTileSchedulerILb1ELb0ELb0ELi128EEEEEEEEEvNT_6ParamsE$_ZZN4cute5sliceINS_5tupleIJNS1_IJNS_10UnderscoreENS_1CILi0EEEEEENS1_IJS4_S2_EEEEEENS1_IJNS1_IJNS1_IJNS3_ILi1EEES4_EEES4_EEENS1_IJNS1_IJS4_S4_EEEiEEEEEEEEDaRKT_RKT0_ENKUlRKT_RKT0_E_clIS6_SC_EEDaSM_SP_:
[----:B------:R-:W-:Y:S02]  /*99a0*/  MOV R12, R2 ;  /* 0x00000002000c7202 */ /* 0x000fe40000000f00 */
[----:B------:R-:W-:-:S04]  /*99b0*/  MOV R13, 0x0 ;  /* 0x00000000000d7802 */ /* 0x000fc80000000f00 */
[----:B------:R-:W-:Y:S05]  /*99c0*/  RET.REL.NODEC R12 `(_ZN7cutlass13device_kernelIN5flash19enable_sm80_to_sm89INS1_16FlashAttnBwdSm80INS1_25CollectiveMainloopBwdSm80ILi2ELi2EN4cute5tupleIJNS5_1CILi128EEES8_NS7_ILi64EEEEEENS_6half_tEfNS_4arch4Sm80ELb0ELb1ELb1ELb1ELb1ELb0ELb0ELb0ELi2ELi4ELi4ELi4ELb0EEENS1_24CollectiveEpilogueBwdGQAISA_fSD_Li256ELb1ELb1EEENS1_19SingleTileSchedulerILb1ELb0ELb0ELi128EEEEEEEEEvNT_6ParamsE) ;  /* 0xffff66300c007950 */ /* 0x000fea0003c3ffff */
        .type           $_ZN7cutlass13device_kernelIN5flash19enable_sm80_to_sm89INS1_16FlashAttnBwdSm80INS1_25CollectiveMainloopBwdSm80ILi2ELi2EN4cute5tupleIJNS5_1CILi128EEES8_NS7_ILi64EEEEEENS_6half_tEfNS_4arch4Sm80ELb0ELb1ELb1ELb1ELb1ELb0ELb0ELb0ELi2ELi4ELi4ELi4ELb0EEENS1_24CollectiveEpilogueBwdGQAISA_fSD_Li256ELb1ELb1EEENS1_19SingleTileSchedulerILb1ELb0ELb0ELi128EEEEEEEEEvNT_6ParamsE$_ZZN4cute5sliceINS_5tupleIJNS_10UnderscoreES2_NS_1CILi0EEEEEENS1_IJNS1_IJNS3_ILi1EEES4_EEEiNS3_ILi1024EEEEEEEEDaRKT_RKT0_ENKUlRKT_RKT0_E_clIS2_iEEDaSI_SL_,@function
        .size           $_ZN7cutlass13device_kernelIN5flash19enable_sm80_to_sm89INS1_16FlashAttnBwdSm80INS1_25CollectiveMainloopBwdSm80ILi2ELi2EN4cute5tupleIJNS5_1CILi128EEES8_NS7_ILi64EEEEEENS_6half_tEfNS_4arch4Sm80ELb0ELb1ELb1ELb1ELb1ELb0ELb0ELb0ELi2ELi4ELi4ELi4ELb0EEENS1_24CollectiveEpilogueBwdGQAISA_fSD_Li256ELb1ELb1EEENS1_19SingleTileSchedulerILb1ELb0ELb0ELi128EEEEEEEEEvNT_6ParamsE$_ZZN4cute5sliceINS_5tupleIJNS_10UnderscoreES2_NS_1CILi0EEEEEENS1_IJNS1_IJNS3_ILi1EEES4_EEEiNS3_ILi1024EEEEEEEEDaRKT_RKT0_ENKUlRKT_RKT0_E_clIS2_iEEDaSI_SL_,($_ZN7cutlass13device_kernelIN5flash19enable_sm80_to_sm89INS1_16FlashAttnBwdSm80INS1_25CollectiveMainloopBwdSm80ILi2ELi2EN4cute5tupleIJNS5_1CILi128EEES8_NS7_ILi64EEEEEENS_6half_tEfNS_4arch4Sm80ELb0ELb1ELb1ELb1ELb1ELb0ELb0ELb0ELi2ELi4ELi4ELi4ELb0EEENS1_24CollectiveEpilogueBwdGQAISA_fSD_Li256ELb1ELb1EEENS1_19SingleTileSchedulerILb1ELb0ELb0ELi128EEEEEEEEEvNT_6ParamsE$_ZZN4cute5sliceINS_5tupleIJNS_10UnderscoreES2_S2_iEEENS1_IJNS1_IJNS_1CILi1EEENS4_ILi0EEEEEENS4_ILi4096EEENS1_IJiiEEENS1_IJS6_NS4_ILi8192EEEEEEEEEEEDaRKT_RKT0_ENKUlRKT_RKT0_E_clIS2_S9_EEDaSL_SO_ - $_ZN7cutlass13device_kernelIN5flash19enable_sm80_to_sm89INS1_16FlashAttnBwdSm80INS1_25CollectiveMainloopBwdSm80ILi2ELi2EN4cute5tupleIJNS5_1CILi128EEES8_NS7_ILi64EEEEEENS_6half_tEfNS_4arch4Sm80ELb0ELb1ELb1ELb1ELb1ELb0ELb0ELb0ELi2ELi4ELi4ELi4ELb0EEENS1_24CollectiveEpilogueBwdGQAISA_fSD_Li256ELb1ELb1EEENS1_19SingleTileSchedulerILb1ELb0ELb0ELi128EEEEEEEEEvNT_6ParamsE$_ZZN4cute5sliceINS_5tupleIJNS_10UnderscoreES2_NS_1CILi0EEEEEENS1_IJNS1_IJNS3_ILi1EEES4_EEEiNS3_ILi1024EEEEEEEEDaRKT_RKT0_ENKUlRKT_RKT0_E_clIS2_iEEDaSI_SL_)
$_ZN7cutlass13device_kernelIN5flash19enable_sm80_to_sm89INS1_16FlashAttnBwdSm80INS1_25CollectiveMainloopBwdSm80ILi2ELi2EN4cute5tupleIJNS5_1CILi128EEES8_NS7_ILi64EEEEEENS_6half_tEfNS_4arch4Sm80ELb0ELb1ELb1ELb1ELb1ELb0ELb0ELb0ELi2ELi4ELi4ELi4ELb0EEENS1_24CollectiveEpilogueBwdGQAISA_fSD_Li256ELb1ELb1EEENS1_19SingleTileSchedulerILb1ELb0ELb0ELi128EEEEEEEEEvNT_6ParamsE$_ZZN4cute5sliceINS_5tupleIJNS_10UnderscoreES2_NS_1CILi0EEEEEENS1_IJNS1_IJNS3_ILi1EEES4_EEEiNS3_ILi1024EEEEEEEEDaRKT_RKT0_ENKUlRKT_RKT0_E_clIS2_iEEDaSI_SL_:
[----:B------:R-:W-:Y:S02]  /*99d0*/  MOV R10, R2 ;  /* 0x00000002000a7202 */ /* 0x000fe40000000f00 */
[----:B------:R-:W-:-:S04]  /*99e0*/  MOV R11, 0x0 ;  /* 0x00000000000b7802 */ /* 0x000fc80000000f00 */
[----:B------:R-:W-:Y:S05]  /*99f0*/  RET.REL.NODEC R10 `(_ZN7cutlass13device_kernelIN5flash19enable_sm80_to_sm89INS1_16FlashAttnBwdSm80INS1_25CollectiveMainloopBwdSm80ILi2ELi2EN4cute5tupleIJNS5_1CILi128EEES8_NS7_ILi64EEEEEENS_6half_tEfNS_4arch4Sm80ELb0ELb1ELb1ELb1ELb1ELb0ELb0ELb0ELi2ELi4ELi4ELi4ELb0EEENS1_24CollectiveEpilogueBwdGQAISA_fSD_Li256ELb1ELb1EEENS1_19SingleTileSchedulerILb1ELb0ELb0ELi128EEEEEEEEEvNT_6ParamsE) ;  /* 0xffff66000a007950 */ /* 0x000fea0003c3ffff */
        .type           $_ZN7cutlass13device_kernelIN5flash19enable_sm80_to_sm89INS1_16FlashAttnBwdSm80INS1_25CollectiveMainloopBwdSm80ILi2ELi2EN4cute5tupleIJNS5_1CILi128EEES8_NS7_ILi64EEEEEENS_6half_tEfNS_4arch4Sm80ELb0ELb1ELb1ELb1ELb1ELb0ELb0ELb0ELi2ELi4ELi4ELi4ELb0EEENS1_24CollectiveEpilogueBwdGQAISA_fSD_Li256ELb1ELb1EEENS1_19SingleTileSchedulerILb1ELb0ELb0ELi128EEEEEEEEEvNT_6ParamsE$_ZZN4cute5sliceINS_5tupleIJNS_10UnderscoreES2_S2_iEEENS1_IJNS1_IJNS_1CILi1EEENS4_ILi0EEEEEENS4_ILi4096EEENS1_IJiiEEENS1_IJS6_NS4_ILi8192EEEEEEEEEEEDaRKT_RKT0_ENKUlRKT_RKT0_E_clIS2_S9_EEDaSL_SO_,@function
        .size           $_ZN7cutlass13device_kernelIN5flash19enable_sm80_to_sm89INS1_16FlashAttnBwdSm80INS1_25CollectiveMainloopBwdSm80ILi2ELi2EN4cute5tupleIJNS5_1CILi128EEES8_NS7_ILi64EEEEEENS_6half_tEfNS_4arch4Sm80ELb0ELb1ELb1ELb1ELb1ELb0ELb0ELb0ELi2ELi4ELi4ELi4ELb0EEENS1_24CollectiveEpilogueBwdGQAISA_fSD_Li256ELb1ELb1EEENS1_19SingleTileSchedulerILb1ELb0ELb0ELi128EEEEEEEEEvNT_6ParamsE$_ZZN4cute5sliceINS_5tupleIJNS_10UnderscoreES2_S2_iEEENS1_IJNS1_IJNS_1CILi1EEENS4_ILi0EEEEEENS4_ILi4096EEENS1_IJiiEEENS1_IJS6_NS4_ILi8192EEEEEEEEEEEDaRKT_RKT0_ENKUlRKT_RKT0_E_clIS2_S9_EEDaSL_SO_,($_ZN7cutlass13device_kernelIN5flash19enable_sm80_to_sm89INS1_16FlashAttnBwdSm80INS1_25CollectiveMainloopBwdSm80ILi2ELi2EN4cute5tupleIJNS5_1CILi128EEES8_NS7_ILi64EEEEEENS_6half_tEfNS_4arch4Sm80ELb0ELb1ELb1ELb1ELb1ELb0ELb0ELb0ELi2ELi4ELi4ELi4ELb0EEENS1_24CollectiveEpilogueBwdGQAISA_fSD_Li256ELb1ELb1EEENS1_19SingleTileSchedulerILb1ELb0ELb0ELi128EEEEEEEEEvNT_6ParamsE$_ZZN4cute5sliceINS_5tupleIJNS_10UnderscoreES2_S2_iEEENS1_IJNS1_IJNS_1CILi1EEENS4_ILi0EEEEEEiNS4_ILi1024EEENS4_ILi8192EEEEEEEEDaRKT_RKT0_ENKUlRKT_RKT0_E_clIS2_iEEDaSJ_SM_ - $_ZN7cutlass13device_kernelIN5flash19enable_sm80_to_sm89INS1_16FlashAttnBwdSm80INS1_25CollectiveMainloopBwdSm80ILi2ELi2EN4cute5tupleIJNS5_1CILi128EEES8_NS7_ILi64EEEEEENS_6half_tEfNS_4arch4Sm80ELb0ELb1ELb1ELb1ELb1ELb0ELb0ELb0ELi2ELi4ELi4ELi4ELb0EEENS1_24CollectiveEpilogueBwdGQAISA_fSD_Li256ELb1ELb1EEENS1_19SingleTileSchedulerILb1ELb0ELb0ELi128EEEEEEEEEvNT_6ParamsE$_ZZN4cute5sliceINS_5tupleIJNS_10UnderscoreES2_S2_iEEENS1_IJNS1_IJNS_1CILi1EEENS4_ILi0EEEEEENS4_ILi4096EEENS1_IJiiEEENS1_IJS6_NS4_ILi8192EEEEEEEEEEEDaRKT_RKT0_ENKUlRKT_RKT0_E_clIS2_S9_EEDaSL_SO_)
$_ZN7cutlass13device_kernelIN5flash19enable_sm80_to_sm89INS1_16FlashAttnBwdSm80INS1_25CollectiveMainloopBwdSm80ILi2ELi2EN4cute5tupleIJNS5_1CILi128EEES8_NS7_ILi64EEEEEENS_6half_tEfNS_4arch4Sm80ELb0ELb1ELb1ELb1ELb1ELb0ELb0ELb0ELi2ELi4ELi4ELi4ELb0EEENS1_24CollectiveEpilogueBwdGQAISA_fSD_Li256ELb1ELb1EEENS1_19SingleTileSchedulerILb1ELb0ELb0ELi128EEEEEEEEEvNT_6ParamsE$_ZZN4cute5sliceINS_5tupleIJNS_10UnderscoreES2_S2_iEEENS1_IJNS1_IJNS_1CILi1EEENS4_ILi0EEEEEENS4_ILi4096EEENS1_IJiiEEENS1_IJS6_NS4_ILi8192EEEEEEEEEEEDaRKT_RKT0_ENKUlRKT_RKT0_E_clIS2_S9_EEDaSL_SO_:
[----:B------:R-:W-:-:S04]  /*9a00*/  MOV R5, 0x0 ;  /* 0x0000000000057802 */ /* 0x000fc80000000f00 */
[----:B------:R-:W-:Y:S05]  /*9a10*/  RET.REL.NODEC R4 `(_ZN7cutlass13device_kernelIN5flash19enable_sm80_to_sm89INS1_16FlashAttnBwdSm80INS1_25CollectiveMainloopBwdSm80ILi2ELi2EN4cute5tupleIJNS5_1CILi128EEES8_NS7_ILi64EEEEEENS_6half_tEfNS_4arch4Sm80ELb0ELb1ELb1ELb1ELb1ELb0ELb0ELb0ELi2ELi4ELi4ELi4ELb0EEENS1_24CollectiveEpilogueBwdGQAISA_fSD_Li256ELb1ELb1EEENS1_19SingleTileSchedulerILb1ELb0ELb0ELi128EEEEEEEEEvNT_6ParamsE) ;  /* 0xffff65e004007950 */ /* 0x000fea0003c3ffff */
        .type           $_ZN7cutlass13device_kernelIN5flash19enable_sm80_to_sm89INS1_16FlashAttnBwdSm80INS1_25CollectiveMainloopBwdSm80ILi2ELi2EN4cute5tupleIJNS5_1CILi128EEES8_NS7_ILi64EEEEEENS_6half_tEfNS_4arch4Sm80ELb0ELb1ELb1ELb1ELb1ELb0ELb0ELb0ELi2ELi4ELi4ELi4ELb0EEENS1_24CollectiveEpilogueBwdGQAISA_fSD_Li256ELb1ELb1EEENS1_19SingleTileSchedulerILb1ELb0ELb0ELi128EEEEEEEEEvNT_6ParamsE$_ZZN4cute5sliceINS_5tupleIJNS_10UnderscoreES2_S2_iEEENS1_IJNS1_IJNS_1CILi1EEENS4_ILi0EEEEEEiNS4_ILi1024EEENS4_ILi8192EEEEEEEEDaRKT_RKT0_ENKUlRKT_RKT0_E_clIS2_iEEDaSJ_SM_,@function
        .size           $_ZN7cutlass13device_kernelIN5flash19enable_sm80_to_sm89INS1_16FlashAttnBwdSm80INS1_25CollectiveMainloopBwdSm80ILi2ELi2EN4cute5tupleIJNS5_1CILi128EEES8_NS7_ILi64EEEEEENS_6half_tEfNS_4arch4Sm80ELb0ELb1ELb1ELb1ELb1ELb0ELb0ELb0ELi2ELi4ELi4ELi4ELb0EEENS1_24CollectiveEpilogueBwdGQAISA_fSD_Li256ELb1ELb1EEENS1_19SingleTileSchedulerILb1ELb0ELb0ELi128EEEEEEEEEvNT_6ParamsE$_ZZN4cute5sliceINS_5tupleIJNS_10UnderscoreES2_S2_iEEENS1_IJNS1_IJNS_1CILi1EEENS4_ILi0EEEEEEiNS4_ILi1024EEENS4_ILi8192EEEEEEEEDaRKT_RKT0_ENKUlRKT_RKT0_E_clIS2_iEEDaSJ_SM_,($_ZN7cutlass13device_kernelIN5flash19enable_sm80_to_sm89INS1_16FlashAttnBwdSm80INS1_25CollectiveMainloopBwdSm80ILi2ELi2EN4cute5tupleIJNS5_1CILi128EEES8_NS7_ILi64EEEEEENS_6half_tEfNS_4arch4Sm80ELb0ELb1ELb1ELb1ELb1ELb0ELb0ELb0ELi2ELi4ELi4ELi4ELb0EEENS1_24CollectiveEpilogueBwdGQAISA_fSD_Li256ELb1ELb1EEENS1_19SingleTileSchedulerILb1ELb0ELb0ELi128EEEEEEEEEvNT_6ParamsE$_ZZN4cute5sliceINS_5tupleIJNS_10UnderscoreES2_iEEENS1_IJNS1_IJNS_1CILi1EEENS4_ILi0EEEEEEiNS4_ILi1024EEEEEEEEDaRKT_RKT0_ENKUlRKT_RKT0_E_clIS2_iEEDaSI_SL_ - $_ZN7cutlass13device_kernelIN5flash19enable_sm80_to_sm89INS1_16FlashAttnBwdSm80INS1_25CollectiveMainloopBwdSm80ILi2ELi2EN4cute5tupleIJNS5_1CILi128EEES8_NS7_ILi64EEEEEENS_6half_tEfNS_4arch4Sm80ELb0ELb1ELb1ELb1ELb1ELb0ELb0ELb0ELi2ELi4ELi4ELi4ELb0EEENS1_24CollectiveEpilogueBwdGQAISA_fSD_Li256ELb1ELb1EEENS1_19SingleTileSchedulerILb1ELb0ELb0ELi128EEEEEEEEEvNT_6ParamsE$_ZZN4cute5sliceINS_5tupleIJNS_10UnderscoreES2_S2_iEEENS1_IJNS1_IJNS_1CILi1EEENS4_ILi0EEEEEEiNS4_ILi1024EEENS4_ILi8192EEEEEEEEDaRKT_RKT0_ENKUlRKT_RKT0_E_clIS2_iEEDaSJ_SM_)
$_ZN7cutlass13device_kernelIN5flash19enable_sm80_to_sm89INS1_16FlashAttnBwdSm80INS1_25CollectiveMainloopBwdSm80ILi2ELi2EN4cute5tupleIJNS5_1CILi128EEES8_NS7_ILi64EEEEEENS_6half_tEfNS_4arch4Sm80ELb0ELb1ELb1ELb1ELb1ELb0ELb0ELb0ELi2ELi4ELi4ELi4ELb0EEENS1_24CollectiveEpilogueBwdGQAISA_fSD_Li256ELb1ELb1EEENS1_19SingleTileSchedulerILb1ELb0ELb0ELi128EEEEEEEEEvNT_6ParamsE$_ZZN4cute5sliceINS_5tupleIJNS_10UnderscoreES2_S2_iEEENS1_IJNS1_IJNS_1CILi1EEENS4_ILi0EEEEEEiNS4_ILi1024EEENS4_ILi8192EEEEEEEEDaRKT_RKT0_ENKUlRKT_RKT0_E_clIS2_iEEDaSJ_SM_:
[----:B------:R-:W-:Y:S02]  /*9a20*/  MOV R12, R2 ;  /* 0x00000002000c7202 */ /* 0x000fe40000000f00 */
[----:B------:R-:W-:-:S04]  /*9a30*/  MOV R13, 0x0 ;  /* 0x00000000000d7802 */ /* 0x000fc80000000f00 */
[----:B------:R-:W-:Y:S05]  /*9a40*/  RET.REL.NODEC R12 `(_ZN7cutlass13device_kernelIN5flash19enable_sm80_to_sm89INS1_16FlashAttnBwdSm80INS1_25CollectiveMainloopBwdSm80ILi2ELi2EN4cute5tupleIJNS5_1CILi128EEES8_NS7_ILi64EEEEEENS_6half_tEfNS_4arch4Sm80ELb0ELb1ELb1ELb1ELb1ELb0ELb0ELb0ELi2ELi4ELi4ELi4ELb0EEENS1_24CollectiveEpilogueBwdGQAISA_fSD_Li256ELb1ELb1EEENS1_19SingleTileSchedulerILb1ELb0ELb0ELi128EEEEEEEEEvNT_6ParamsE) ;  /* 0xffff65b00c007950 */ /* 0x000fea0003c3ffff */
        .type           $_ZN7cutlass13device_kernelIN5flash19enable_sm80_to_sm89INS1_16FlashAttnBwdSm80INS1_25CollectiveMainloopBwdSm80ILi2ELi2EN4cute5tupleIJNS5_1CILi128EEES8_NS7_ILi64EEEEEENS_6half_tEfNS_4arch4Sm80ELb0ELb1ELb1ELb1ELb1ELb0ELb0ELb0ELi2ELi4ELi4ELi4ELb0EEENS1_24CollectiveEpilogueBwdGQAISA_fSD_Li256ELb1ELb1EEENS1_19SingleTileSchedulerILb1ELb0ELb0ELi128EEEEEEEEEvNT_6ParamsE$_ZZN4cute5sliceINS_5tupleIJNS_10UnderscoreES2_iEEENS1_IJNS1_IJNS_1CILi1EEENS4_ILi0EEEEEEiNS4_ILi1024EEEEEEEEDaRKT_RKT0_ENKUlRKT_RKT0_E_clIS2_iEEDaSI_SL_,@function
        .size           $_ZN7cutlass13device_kernelIN5flash19enable_sm80_to_sm89INS1_16FlashAttnBwdSm80INS1_25CollectiveMainloopBwdSm80ILi2ELi2EN4cute5tupleIJNS5_1CILi128EEES8_NS7_ILi64EEEEEENS_6half_tEfNS_4arch4Sm80ELb0ELb1ELb1ELb1ELb1ELb0ELb0ELb0ELi2ELi4ELi4ELi4ELb0EEENS1_24CollectiveEpilogueBwdGQAISA_fSD_Li256ELb1ELb1EEENS1_19SingleTileSchedulerILb1ELb0ELb0ELi128EEEEEEEEEvNT_6ParamsE$_ZZN4cute5sliceINS_5tupleIJNS_10UnderscoreES2_iEEENS1_IJNS1_IJNS_1CILi1EEENS4_ILi0EEEEEEiNS4_ILi1024EEEEEEEEDaRKT_RKT0_ENKUlRKT_RKT0_E_clIS2_iEEDaSI_SL_,($_ZN7cutlass13device_kernelIN5flash19enable_sm80_to_sm89INS1_16FlashAttnBwdSm80INS1_25CollectiveMainloopBwdSm80ILi2ELi2EN4cute5tupleIJNS5_1CILi128EEES8_NS7_ILi64EEEEEENS_6half_tEfNS_4arch4Sm80ELb0ELb1ELb1ELb1ELb1ELb0ELb0ELb0ELi2ELi4ELi4ELi4ELb0EEENS1_24CollectiveEpilogueBwdGQAISA_fSD_Li256ELb1ELb1EEENS1_19SingleTileSchedulerILb1ELb0ELb0ELi128EEEEEEEEEvNT_6ParamsE$_ZZN4cute6detail16composition_implINS_5tupleIJNS_1CILi16EEENS3_ILi2EEES5_S5_NS3_ILi4EEES5_EEENS2_IJNS3_ILi1EEEiiiNS3_ILi144EEENS3_ILi512EEEEEENS2_IJNS2_IJS5_S5_EEES6_NS3_ILi8EEEEEENS2_IJNS2_IJNS3_ILi64EEESA_EEES4_NS3_ILi1024EEEEEEEEDaRKT_RKT0_RKT1_RKT2_ENKUlRKT_RKT0_E_clIS6_S4_EEDaSX_S10_ - $_ZN7cutlass13device_kernelIN5flash19enable_sm80_to_sm89INS1_16FlashAttnBwdSm80INS1_25CollectiveMainloopBwdSm80ILi2ELi2EN4cute5tupleIJNS5_1CILi128EEES8_NS7_ILi64EEEEEENS_6half_tEfNS_4arch4Sm80ELb0ELb1ELb1ELb1ELb1ELb0ELb0ELb0ELi2ELi4ELi4ELi4ELb0EEENS1_24CollectiveEpilogueBwdGQAISA_fSD_Li256ELb1ELb1EEENS1_19SingleTileSchedulerILb1ELb0ELb0ELi128EEEEEEEEEvNT_6ParamsE$_ZZN4cute5sliceINS_5tupleIJNS_10UnderscoreES2_iEEENS1_IJNS1_IJNS_1CILi1EEENS4_ILi0EEEEEEiNS4_ILi1024EEEEEEEEDaRKT_RKT0_ENKUlRKT_RKT0_E_clIS2_iEEDaSI_SL_)
$_ZN7cutlass13device_kernelIN5flash19enable_sm80_to_sm89INS1_16FlashAttnBwdSm80INS1_25CollectiveMainloopBwdSm80ILi2ELi2EN4cute5tupleIJNS5_1CILi128EEES8_NS7_ILi64EEEEEENS_6half_tEfNS_4arch4Sm80ELb0ELb1ELb1ELb1ELb1ELb0ELb0ELb0ELi2ELi4ELi4ELi4ELb0EEENS1_24CollectiveEpilogueBwdGQAISA_fSD_Li256ELb1ELb1EEENS1_19SingleTileSchedulerILb1ELb0ELb0ELi128EEEEEEEEEvNT_6ParamsE$_ZZN4cute5sliceINS_5tupleIJNS_10UnderscoreES2_iEEENS1_IJNS1_IJNS_1CILi1EEENS4_ILi0EEEEEEiNS4_ILi1024EEEEEEEEDaRKT_RKT0_ENKUlRKT_RKT0_E_clIS2_iEEDaSI_SL_:
[----:B------:R-:W-:Y:S02]  /*9a50*/  MOV R36, R2 ;  /* 0x0000000200247202 */ /* 0x000fe40000000f00 */
[----:B------:R-:W-:-:S04]  /*9a60*/  MOV R37, 0x0 ;  /* 0x0000000000257802 */ /* 0x000fc80000000f00 */
[----:B------:R-:W-:Y:S05]  /*9a70*/  RET.REL.NODEC R36 `(_ZN7cutlass13device_kernelIN5flash19enable_sm80_to_sm89INS1_16FlashAttnBwdSm80INS1_25CollectiveMainloopBwdSm80ILi2ELi2EN4cute5tupleIJNS5_1CILi128EEES8_NS7_ILi64EEEEEENS_6half_tEfNS_4arch4Sm80ELb0ELb1ELb1ELb1ELb1ELb0ELb0ELb0ELi2ELi4ELi4ELi4ELb0EEENS1_24CollectiveEpilogueBwdGQAISA_fSD_Li256ELb1ELb1EEENS1_19SingleTileSchedulerILb1ELb0ELb0ELi128EEEEEEEEEvNT_6ParamsE) ;  /* 0xffff658024007950 */ /* 0x000fea0003c3ffff */
        .type           $_ZN7cutlass13device_kernelIN5flash19enable_sm80_to_sm89INS1_16FlashAttnBwdSm80INS1_25CollectiveMainloopBwdSm80ILi2ELi2EN4cute5tupleIJNS5_1CILi128EEES8_NS7_ILi64EEEEEENS_6half_tEfNS_4arch4Sm80ELb0ELb1ELb1ELb1ELb1ELb0ELb0ELb0ELi2ELi4ELi4ELi4ELb0EEENS1_24CollectiveEpilogueBwdGQAISA_fSD_Li256ELb1ELb1EEENS1_19SingleTileSchedulerILb1ELb0ELb0ELi128EEEEEEEEEvNT_6ParamsE$_ZZN4cute6detail16composition_implINS_5tupleIJNS_1CILi16EEENS3_ILi2EEES5_S5_NS3_ILi4EEES5_EEENS2_IJNS3_ILi1EEEiiiNS3_ILi144EEENS3_ILi512EEEEEENS2_IJNS2_IJS5_S5_EEES6_NS3_ILi8EEEEEENS2_IJNS2_IJNS3_ILi64EEESA_EEES4_NS3_ILi1024EEEEEEEEDaRKT_RKT0_RKT1_RKT2_ENKUlRKT_RKT0_E_clIS6_S4_EEDaSX_S10_,@function
        .size           $_ZN7cutlass13device_kernelIN5flash19enable_sm80_to_sm89INS1_16FlashAttnBwdSm80INS1_25CollectiveMainloopBwdSm80ILi2ELi2EN4cute5tupleIJNS5_1CILi128EEES8_NS7_ILi64EEEEEENS_6half_tEfNS_4arch4Sm80ELb0ELb1ELb1ELb1ELb1ELb0ELb0ELb0ELi2ELi4ELi4ELi4ELb0EEENS1_24CollectiveEpilogueBwdGQAISA_fSD_Li256ELb1ELb1EEENS1_19SingleTileSchedulerILb1ELb0ELb0ELi128EEEEEEEEEvNT_6ParamsE$_ZZN4cute6detail16composition_implINS_5tupleIJNS_1CILi16EEENS3_ILi2EEES5_S5_NS3_ILi4EEES5_EEENS2_IJNS3_ILi1EEEiiiNS3_ILi144EEENS3_ILi512EEEEEENS2_IJNS2_IJS5_S5_EEES6_NS3_ILi8EEEEEENS2_IJNS2_IJNS3_ILi64EEESA_EEES4_NS3_ILi1024EEEEEEEEDaRKT_RKT0_RKT1_RKT2_ENKUlRKT_RKT0_E_clIS6_S4_EEDaSX_S10_,($_ZN7cutlass13device_kernelIN5flash19enable_sm80_to_sm89INS1_16FlashAttnBwdSm80INS1_25CollectiveMainloopBwdSm80ILi2ELi2EN4cute5tupleIJNS5_1CILi128EEES8_NS7_ILi64EEEEEENS_6half_tEfNS_4arch4Sm80ELb0ELb1ELb1ELb1ELb1ELb0ELb0ELb0ELi2ELi4ELi4ELi4ELb0EEENS1_24CollectiveEpilogueBwdGQAISA_fSD_Li256ELb1ELb1EEENS1_19SingleTileSchedulerILb1ELb0ELb0ELi128EEEEEEEEEvNT_6ParamsE$_ZZN4cute6detail16composition_implINS_5tupleIJNS_1CILi16EEENS3_ILi2EEES5_S5_NS3_ILi4EEES5_EEENS2_IJNS3_ILi1EEEiiiNS3_ILi144EEENS3_ILi512EEEEEENS2_IJNS2_IJS5_S5_EEES6_NS3_ILi8EEEEEENS2_IJNS2_IJNS3_ILi64EEESA_EEES4_NS3_ILi1024EEEEEEEEDaRKT_RKT0_RKT1_RKT2_ENKUlRKT_RKT0_E_clISC_SG_EEDaSX_S10_ - $_ZN7cutlass13device_kernelIN5flash19enable_sm80_to_sm89INS1_16FlashAttnBwdSm80INS1_25CollectiveMainloopBwdSm80ILi2ELi2EN4cute5tupleIJNS5_1CILi128EEES8_NS7_ILi64EEEEEENS_6half_tEfNS_4arch4Sm80ELb0ELb1ELb1ELb1ELb1ELb0ELb0ELb0ELi2ELi4ELi4ELi4ELb0EEENS1_24CollectiveEpilogueBwdGQAISA_fSD_Li256ELb1ELb1EEENS1_19SingleTileSchedulerILb1ELb0ELb0ELi128EEEEEEEEEvNT_6ParamsE$_ZZN4cute6detail16composition_implINS_5tupleIJNS_1CILi16EEENS3_ILi2EEES5_S5_NS3_ILi4EEES5_EEENS2_IJNS3_ILi1EEEiiiNS3_ILi144EEENS3_ILi512EEEEEENS2_IJNS2_IJS5_S5_EEES6_NS3_ILi8EEEEEENS2_IJNS2_IJNS3_ILi64EEESA_EEES4_NS3_ILi1024EEEEEEEEDaRKT_RKT0_RKT1_RKT2_ENKUlRKT_RKT0_E_clIS6_S4_EEDaSX_S10_)
$_ZN7cutlass13device_kernelIN5flash19enable_sm80_to_sm89INS1_16FlashAttnBwdSm80INS1_25CollectiveMainloopBwdSm80ILi2ELi2EN4cute5tupleIJNS5_1CILi128EEES8_NS7_ILi64EEEEEENS_6half_tEfNS_4arch4Sm80ELb0ELb1ELb1ELb1ELb1ELb0ELb0ELb0ELi2ELi4ELi4ELi4ELb0EEENS1_24CollectiveEpilogueBwdGQAISA_fSD_Li256ELb1ELb1EEENS1_19SingleTileSchedulerILb1ELb0ELb0ELi128EEEEEEEEEvNT_6ParamsE$_ZZN4cute6detail16composition_implINS_5tupleIJNS_1CILi16EEENS3_ILi2EEES5_S5_NS3_ILi4EEES5_EEENS2_IJNS3_ILi1EEEiiiNS3_ILi144EEENS3_ILi512EEEEEENS2_IJNS2_IJS5_S5_EEES6_NS3_ILi8EEEEEENS2_IJNS2_IJNS3_ILi64EEESA_EEES4_NS3_ILi1024EEEEEEEEDaRKT_RKT0_RKT1_RKT2_ENKUlRKT_RKT0_E_clIS6_S4_EEDaSX_S10_:
[----:B------:R-:W-:-:S05]  /*9a80*/  IADD3 R5, R2, -c[0x0][0x20], RZ ;  /* 0x8000080002057a10 */ /* 0x000fca0007ffe0ff */
[----:B------:R1:W5:Y:S04]  /*9a90*/  LDL R3, [R5+0x4] ;  /* 0x0000040005037983 */ /* 0x0003680000100800 */
[----:B------:R1:W5:Y:S01]  /*9aa0*/  LDL R2, [R5] ;  /* 0x0000000005027983 */ /* 0x0003620000100800 */
[----:B------:R-:W-:Y:S01]  /*9ab0*/  IMAD.MOV.U32 R26, RZ, RZ, R12 ;  /* 0x000000ffff1a7224 */ /* 0x000fe200078e000c */
[----:B------:R-:W-:-:S04]  /*9ac0*/  MOV R27, 0x0 ;  /* 0x00000000001b7802 */ /* 0x000fc80000000f00 */
[----:B------:R-:W-:Y:S05]  /*9ad0*/  RET.REL.NODEC R26 `(_ZN7cutlass13device_kernelIN5flash19enable_sm80_to_sm89INS1_16FlashAttnBwdSm80INS1_25CollectiveMainloopBwdSm80ILi2ELi2EN4cute5tupleIJNS5_1CILi128EEES8_NS7_ILi64EEEEEENS_6half_tEfNS_4arch4Sm80ELb0ELb1ELb1ELb1ELb1ELb0ELb0ELb0ELi2ELi4ELi4ELi4ELb0EEENS1_24CollectiveEpilogueBwdGQAISA_fSD_Li256ELb1ELb1EEENS1_19SingleTileSchedulerILb1ELb0ELb0ELi128EEEEEEEEEvNT_6ParamsE) ;  /* 0xffff65201a007950 */ /* 0x000fea0003c3ffff */
        .type           $_ZN7cutlass13device_kernelIN5flash19enable_sm80_to_sm89INS1_16FlashAttnBwdSm80INS1_25CollectiveMainloopBwdSm80ILi2ELi2EN4cute5tupleIJNS5_1CILi128EEES8_NS7_ILi64EEEEEENS_6half_tEfNS_4arch4Sm80ELb0ELb1ELb1ELb1ELb1ELb0ELb0ELb0ELi2ELi4ELi4ELi4ELb0EEENS1_24CollectiveEpilogueBwdGQAISA_fSD_Li256ELb1ELb1EEENS1_19SingleTileSchedulerILb1ELb0ELb0ELi128EEEEEEEEEvNT_6ParamsE$_ZZN4cute6detail16composition_implINS_5tupleIJNS_1CILi16EEENS3_ILi2EEES5_S5_NS3_ILi4EEES5_EEENS2_IJNS3_ILi1EEEiiiNS3_ILi144EEENS3_ILi512EEEEEENS2_IJNS2_IJS5_S5_EEES6_NS3_ILi8EEEEEENS2_IJNS2_IJNS3_ILi64EEESA_EEES4_NS3_ILi1024EEEEEEEEDaRKT_RKT0_RKT1_RKT2_ENKUlRKT_RKT0_E_clISC_SG_EEDaSX_S10_,@function
        .size           $_ZN7cutlass13device_kernelIN5flash19enable_sm80_to_sm89INS1_16FlashAttnBwdSm80INS1_25CollectiveMainloopBwdSm80ILi2ELi2EN4cute5tupleIJNS5_1CILi128EEES8_NS7_ILi64EEEEEENS_6half_tEfNS_4arch4Sm80ELb0ELb1ELb1ELb1ELb1ELb0ELb0ELb0ELi2ELi4ELi4ELi4ELb0EEENS1_24CollectiveEpilogueBwdGQAISA_fSD_Li256ELb1ELb1EEENS1_19SingleTileSchedulerILb1ELb0ELb0ELi128EEEEEEEEEvNT_6ParamsE$_ZZN4cute6detail16composition_implINS_5tupleIJNS_1CILi16EEENS3_ILi2EEES5_S5_NS3_ILi4EEES5_EEENS2_IJNS3_ILi1EEEiiiNS3_ILi144EEENS3_ILi512EEEEEENS2_IJNS2_IJS5_S5_EEES6_NS3_ILi8EEEEEENS2_IJNS2_IJNS3_ILi64EEESA_EEES4_NS3_ILi1024EEEEEEEEDaRKT_RKT0_RKT1_RKT2_ENKUlRKT_RKT0_E_clISC_SG_EEDaSX_S10_,($_ZN7cutlass13device_kernelIN5flash19enable_sm80_to_sm89INS1_16FlashAttnBwdSm80INS1_25CollectiveMainloopBwdSm80ILi2ELi2EN4cute5tupleIJNS5_1CILi128EEES8_NS7_ILi64EEEEEENS_6half_tEfNS_4arch4Sm80ELb0ELb1ELb1ELb1ELb1ELb0ELb0ELb0ELi2ELi4ELi4ELi4ELb0EEENS1_24CollectiveEpilogueBwdGQAISA_fSD_Li256ELb1ELb1EEENS1_19SingleTileSchedulerILb1ELb0ELb0ELi128EEEEEEEEEvNT_6ParamsE$_ZZN4cute6detail16composition_implINS_5tupleIJNS_1CILi8EEENS3_ILi2EEES5_S5_S4_S5_EEENS2_IJNS3_ILi1EEEiiiNS3_ILi72EEENS3_ILi512EEEEEENS2_IJNS2_IJS5_S5_EEES4_NS3_ILi4EEEEEENS2_IJNS2_IJS7_S4_EEENS3_ILi1024EEENS3_ILi16EEEEEEEEDaRKT_RKT0_RKT1_RKT2_ENKUlRKT_RKT0_E_clISB_SE_EEDaSW_SZ_ - $_ZN7cutlass13device_kernelIN5flash19enable_sm80_to_sm89INS1_16FlashAttnBwdSm80INS1_25CollectiveMainloopBwdSm80ILi2ELi2EN4cute5tupleIJNS5_1CILi128EEES8_NS7_ILi64EEEEEENS_6half_tEfNS_4arch4Sm80ELb0ELb1ELb1ELb1ELb1ELb0ELb0ELb0ELi2ELi4ELi4ELi4ELb0EEENS1_24CollectiveEpilogueBwdGQAISA_fSD_Li256ELb1ELb1EEENS1_19SingleTileSchedulerILb1ELb0ELb0ELi128EEEEEEEEEvNT_6ParamsE$_ZZN4cute6detail16composition_implINS_5tupleIJNS_1CILi16EEENS3_ILi2EEES5_S5_NS3_ILi4EEES5_EEENS2_IJNS3_ILi1EEEiiiNS3_ILi144EEENS3_ILi512EEEEEENS2_IJNS2_IJS5_S5_EEES6_NS3_ILi8EEEEEENS2_IJNS2_IJNS3_ILi64EEESA_EEES4_NS3_ILi1024EEEEEEEEDaRKT_RKT0_RKT1_RKT2_ENKUlRKT_RKT0_E_clISC_SG_EEDaSX_S10_)
$_ZN7cutlass13device_kernelIN5flash19enable_sm80_to_sm89INS1_16FlashAttnBwdSm80INS1_25CollectiveMainloopBwdSm80ILi2ELi2EN4cute5tupleIJNS5_1CILi128EEES8_NS7_ILi64EEEEEENS_6half_tEfNS_4arch4Sm80ELb0ELb1ELb1ELb1ELb1ELb0ELb0ELb0ELi2ELi4ELi4ELi4ELb0EEENS1_24CollectiveEpilogueBwdGQAISA_fSD_Li256ELb1ELb1EEENS1_19SingleTileSchedulerILb1ELb0ELb0ELi128EEEEEEEEEvNT_6ParamsE$_ZZN4cute6detail16composition_implINS_5tupleIJNS_1CILi16EEENS3_ILi2EEES5_S5_NS3_ILi4EEES5_EEENS2_IJNS3_ILi1EEEiiiNS3_ILi144EEENS3_ILi512EEEEEENS2_IJNS2_IJS5_S5_EEES6_NS3_ILi8EEEEEENS2_IJNS2_IJNS3_ILi64EEESA_EEES4_NS3_ILi1024EEEEEEEEDaRKT_RKT0_RKT1_RKT2_ENKUlRKT_RKT0_E_clISC_SG_EEDaSX_S10_:
[----:B------:R-:W-:-:S06]  /*9ae0*/  IADD3 R4, R5, -c[0x0][0x20], RZ ;  /* 0x8000080005047a10 */ /* 0x000fcc0007ffe0ff */
[----:B------:R-:W5:Y:S01]  /*9af0*/  LDL R4, [R4+0x8] ;  /* 0x0000080004047983 */ /* 0x000f620000100800 */
[----:B------:R-:W-:Y:S01]  /*9b00*/  IMAD.MOV.U32 R2, RZ, RZ, R12 ;  /* 0x000000ffff027224 */ /* 0x000fe200078e000c */
[----:B------:R-:W-:-:S04]  /*9b10*/  MOV R3, 0x0 ;  /* 0x0000000000037802 */ /* 0x000fc80000000f00 */
[----:B------:R-:W-:Y:S05]  /*9b20*/  RET.REL.NODEC R2 `(_ZN7cutlass13device_kernelIN5flash19enable_sm80_to_sm89INS1_16FlashAttnBwdSm80INS1_25CollectiveMainloopBwdSm80ILi2ELi2EN4cute5tupleIJNS5_1CILi128EEES8_NS7_ILi64EEEEEENS_6half_tEfNS_4arch4Sm80ELb0ELb1ELb1ELb1ELb1ELb0ELb0ELb0ELi2ELi4ELi4ELi4ELb0EEENS1_24CollectiveEpilogueBwdGQAISA_fSD_Li256ELb1ELb1EEENS1_19SingleTileSchedulerILb1ELb0ELb0ELi128EEEEEEEEEvNT_6ParamsE) ;  /* 0xffff64d002007950 */ /* 0x000fea0003c3ffff */
        .type           $_ZN7cutlass13device_kernelIN5flash19enable_sm80_to_sm89INS1_16FlashAttnBwdSm80INS1_25CollectiveMainloopBwdSm80ILi2ELi2EN4cute5tupleIJNS5_1CILi128EEES8_NS7_ILi64EEEEEENS_6half_tEfNS_4arch4Sm80ELb0ELb1ELb1ELb1ELb1ELb0ELb0ELb0ELi2ELi4ELi4ELi4ELb0EEENS1_24CollectiveEpilogueBwdGQAISA_fSD_Li256ELb1ELb1EEENS1_19SingleTileSchedulerILb1ELb0ELb0ELi128EEEEEEEEEvNT_6ParamsE$_ZZN4cute6detail16composition_implINS_5tupleIJNS_1CILi8EEENS3_ILi2EEES5_S5_S4_S5_EEENS2_IJNS3_ILi1EEEiiiNS3_ILi72EEENS3_ILi512EEEEEENS2_IJNS2_IJS5_S5_EEES4_NS3_ILi4EEEEEENS2_IJNS2_IJS7_S4_EEENS3_ILi1024EEENS3_ILi16EEEEEEEEDaRKT_RKT0_RKT1_RKT2_ENKUlRKT_RKT0_E_clISB_SE_EEDaSW_SZ_,@function
        .size           $_ZN7cutlass13device_kernelIN5flash19enable_sm80_to_sm89INS1_16FlashAttnBwdSm80INS1_25CollectiveMainloopBwdSm80ILi2ELi2EN4cute5tupleIJNS5_1CILi128EEES8_NS7_ILi64EEEEEENS_6half_tEfNS_4arch4Sm80ELb0ELb1ELb1ELb1ELb1ELb0ELb0ELb0ELi2ELi4ELi4ELi4ELb0EEENS1_24CollectiveEpilogueBwdGQAISA_fSD_Li256ELb1ELb1EEENS1_19SingleTileSchedulerILb1ELb0ELb0ELi128EEEEEEEEEvNT_6ParamsE$_ZZN4cute6detail16composition_implINS_5tupleIJNS_1CILi8EEENS3_ILi2EEES5_S5_S4_S5_EEENS2_IJNS3_ILi1EEEiiiNS3_ILi72EEENS3_ILi512EEEEEENS2_IJNS2_IJS5_S5_EEES4_NS3_ILi4EEEEEENS2_IJNS2_IJS7_S4_EEENS3_ILi1024EEENS3_ILi16EEEEEEEEDaRKT_RKT0_RKT1_RKT2_ENKUlRKT_RKT0_E_clISB_SE_EEDaSW_SZ_,($_ZN7cutlass13device_kernelIN5flash19enable_sm80_to_sm89INS1_16FlashAttnBwdSm80INS1_25CollectiveMainloopBwdSm80ILi2ELi2EN4cute5tupleIJNS5_1CILi128EEES8_NS7_ILi64EEEEEENS_6half_tEfNS_4arch4Sm80ELb0ELb1ELb1ELb1ELb1ELb0ELb0ELb0ELi2ELi4ELi4ELi4ELb0EEENS1_24CollectiveEpilogueBwdGQAISA_fSD_Li256ELb1ELb1EEENS1_19SingleTileSchedulerILb1ELb0ELb0ELi128EEEEEEEEEvNT_6ParamsE$_ZZN4cute6detail16composition_implINS_5tupleIJNS_1CILi8EEENS3_ILi2EEES5_S5_S4_S5_EEENS2_IJNS3_ILi1EEEiiiNS3_ILi72EEENS3_ILi512EEEEEENS2_IJNS2_IJS5_S5_EEES4_NS3_ILi4EEEEEENS2_IJNS2_IJS7_S4_EEENS3_ILi1024EEENS3_ILi16EEEEEEEEDaRKT_RKT0_RKT1_RKT2_ENKUlRKT_RKT0_E_clISC_SG_EEDaSW_SZ_ - $_ZN7cutlass13device_kernelIN5flash19enable_sm80_to_sm89INS1_16FlashAttnBwdSm80INS1_25CollectiveMainloopBwdSm80ILi2ELi2EN4cute5tupleIJNS5_1CILi128EEES8_NS7_ILi64EEEEEENS_6half_tEfNS_4arch4Sm80ELb0ELb1ELb1ELb1ELb1ELb0ELb0ELb0ELi2ELi4ELi4ELi4ELb0EEENS1_24CollectiveEpilogueBwdGQAISA_fSD_Li256ELb1ELb1EEENS1_19SingleTileSchedulerILb1ELb0ELb0ELi128EEEEEEEEEvNT_6ParamsE$_ZZN4cute6detail16composition_implINS_5tupleIJNS_1CILi8EEENS3_ILi2EEES5_S5_S4_S5_EEENS2_IJNS3_ILi1EEEiiiNS3_ILi72EEENS3_ILi512EEEEEENS2_IJNS2_IJS5_S5_EEES4_NS3_ILi4EEEEEENS2_IJNS2_IJS7_S4_EEENS3_ILi1024EEENS3_ILi16EEEEEEEEDaRKT_RKT0_RKT1_RKT2_ENKUlRKT_RKT0_E_clISB_SE_EEDaSW_SZ_)
$_ZN7cutlass13device_kernelIN5flash19enable_sm80_to_sm89INS1_16FlashAttnBwdSm80INS1_25CollectiveMainloopBwdSm80ILi2ELi2EN4cute5tupleIJNS5_1CILi128EEES8_NS7_ILi64EEEEEENS_6half_tEfNS_4arch4Sm80ELb0ELb1ELb1ELb1ELb1ELb0ELb0ELb0ELi2ELi4ELi4ELi4ELb0EEENS1_24CollectiveEpilogueBwdGQAISA_fSD_Li256ELb1ELb1EEENS1_19SingleTileSchedulerILb1ELb0ELb0ELi128EEEEEEEEEvNT_6ParamsE$_ZZN4cute6detail16composition_implINS_5tupleIJNS_1CILi8EEENS3_ILi2EEES5_S5_S4_S5_EEENS2_IJNS3_ILi1EEEiiiNS3_ILi72EEENS3_ILi512EEEEEENS2_IJNS2_IJS5_S5_EEES4_NS3_ILi4EEEEEENS2_IJNS2_IJS7_S4_EEENS3_ILi1024EEENS3_ILi16EEEEEEEEDaRKT_RKT0_RKT1_RKT2_ENKUlRKT_RKT0_E_clISB_SE_EEDaSW_SZ_:
[----:B------:R-:W-:-:S06]  /*9b30*/  IADD3 R4, R13, -c[0x0][0x20], RZ ;  /* 0x800008000d047a10 */ /* 0x000fcc0007ffe0ff */
[----:B------:R-:W5:Y:S01]  /*9b40*/  LDL R4, [R4] ;  /* 0x0000000004047983 */ /* 0x000f620000100800 */
[----:B------:R-:W-:Y:S01]  /*9b50*/  IMAD.MOV.U32 R2, RZ, RZ, R6 ;  /* 0x000000ffff027224 */ /* 0x000fe200078e0006 */
[----:B------:R-:W-:-:S04]  /*9b60*/  MOV R3, 0x0 ;  /* 0x0000000000037802 */ /* 0x000fc80000000f00 */
[----:B------:R-:W-:Y:S05]  /*9b70*/  RET.REL.NODEC R2 `(_ZN7cutlass13device_kernelIN5flash19enable_sm80_to_sm89INS1_16FlashAttnBwdSm80INS1_25CollectiveMainloopBwdSm80ILi2ELi2EN4cute5tupleIJNS5_1CILi128EEES8_NS7_ILi64EEEEEENS_6half_tEfNS_4arch4Sm80ELb0ELb1ELb1ELb1ELb1ELb0ELb0ELb0ELi2ELi4ELi4ELi4ELb0EEENS1_24CollectiveEpilogueBwdGQAISA_fSD_Li256ELb1ELb1EEENS1_19SingleTileSchedulerILb1ELb0ELb0ELi128EEEEEEEEEvNT_6ParamsE) ;  /* 0xffff648002007950 */ /* 0x000fea0003c3ffff */
        .type           $_ZN7cutlass13device_kernelIN5flash19enable_sm80_to_sm89INS1_16FlashAttnBwdSm80INS1_25CollectiveMainloopBwdSm80ILi2ELi2EN4cute5tupleIJNS5_1CILi128EEES8_NS7_ILi64EEEEEENS_6half_tEfNS_4arch4Sm80ELb0ELb1ELb1ELb1ELb1ELb0ELb0ELb0ELi2ELi4ELi4ELi4ELb0EEENS1_24CollectiveEpilogueBwdGQAISA_fSD_Li256ELb1ELb1EEENS1_19SingleTileSchedulerILb1ELb0ELb0ELi128EEEEEEEEEvNT_6ParamsE$_ZZN4cute6detail16composition_implINS_5tupleIJNS_1CILi8EEENS3_ILi2EEES5_S5_S4_S5_EEENS2_IJNS3_ILi1EEEiiiNS3_ILi72EEENS3_ILi512EEEEEENS2_IJNS2_IJS5_S5_EEES4_NS3_ILi4EEEEEENS2_IJNS2_IJS7_S4_EEENS3_ILi1024EEENS3_ILi16EEEEEEEEDaRKT_RKT0_RKT1_RKT2_ENKUlRKT_RKT0_E_clISC_SG_EEDaSW_SZ_,@function
        .size           $_ZN7cutlass13device_kernelIN5flash19enable_sm80_to_sm89INS1_16FlashAttnBwdSm80INS1_25CollectiveMainloopBwdSm80ILi2ELi2EN4cute5tupleIJNS5_1CILi128EEES8_NS7_ILi64EEEEEENS_6half_tEfNS_4arch4Sm80ELb0ELb1ELb1ELb1ELb1ELb0ELb0ELb0ELi2ELi4ELi4ELi4ELb0EEENS1_24CollectiveEpilogueBwdGQAISA_fSD_Li256ELb1ELb1EEENS1_19SingleTileSchedulerILb1ELb0ELb0ELi128EEEEEEEEEvNT_6ParamsE$_ZZN4cute6detail16composition_implINS_5tupleIJNS_1CILi8EEENS3_ILi2EEES5_S5_S4_S5_EEENS2_IJNS3_ILi1EEEiiiNS3_ILi72EEENS3_ILi512EEEEEENS2_IJNS2_IJS5_S5_EEES4_NS3_ILi4EEEEEENS2_IJNS2_IJS7_S4_EEENS3_ILi1024EEENS3_ILi16EEEEEEEEDaRKT_RKT0_RKT1_RKT2_ENKUlRKT_RKT0_E_clISC_SG_EEDaSW_SZ_,($_ZN7cutlass13device_kernelIN5flash19enable_sm80_to_sm89INS1_16FlashAttnBwdSm80INS1_25CollectiveMainloopBwdSm80ILi2ELi2EN4cute5tupleIJNS5_1CILi128EEES8_NS7_ILi64EEEEEENS_6half_tEfNS_4arch4Sm80ELb0ELb1ELb1ELb1ELb1ELb0ELb0ELb0ELi2ELi4ELi4ELi4ELb0EEENS1_24CollectiveEpilogueBwdGQAISA_fSD_Li256ELb1ELb1EEENS1_19SingleTileSchedulerILb1ELb0ELb0ELi128EEEEEEEEEvNT_6ParamsE$_ZZN4cute6detail16composition_implINS_5tupleIJNS_1CILi8EEENS3_ILi2EEES5_S5_S4_S5_EEENS2_IJNS3_ILi1EEEiiiNS3_ILi72EEENS3_ILi512EEEEEENS2_IJNS2_IJS5_S5_S5_EEES5_NS2_IJNS3_ILi4EEES5_EEEEEENS2_IJNS2_IJS7_S9_S4_EEENS3_ILi4096EEENS2_IJNS3_ILi16EEENS3_ILi8192EEEEEEEEEEEDaRKT_RKT0_RKT1_RKT2_ENKUlRKT_RKT0_E_clISB_SF_EEDaSZ_S12_ - $_ZN7cutlass13device_kernelIN5flash19enable_sm80_to_sm89INS1_16FlashAttnBwdSm80INS1_25CollectiveMainloopBwdSm80ILi2ELi2EN4cute5tupleIJNS5_1CILi128EEES8_NS7_ILi64EEEEEENS_6half_tEfNS_4arch4Sm80ELb0ELb1ELb1ELb1ELb1ELb0ELb0ELb0ELi2ELi4ELi4ELi4ELb0EEENS1_24CollectiveEpilogueBwdGQAISA_fSD_Li256ELb1ELb1EEENS1_19SingleTileSchedulerILb1ELb0ELb0ELi128EEEEEEEEEvNT_6ParamsE$_ZZN4cute6detail16composition_implINS_5tupleIJNS_1CILi8EEENS3_ILi2EEES5_S5_S4_S5_EEENS2_IJNS3_ILi1EEEiiiNS3_ILi72EEENS3_ILi512EEEEEENS2_IJNS2_IJS5_S5_EEES4_NS3_ILi4EEEEEENS2_IJNS2_IJS7_S4_EEENS3_ILi1024EEENS3_ILi16EEEEEEEEDaRKT_RKT0_RKT1_RKT2_ENKUlRKT_RKT0_E_clISC_SG_EEDaSW_SZ_)
$_ZN7cutlass13device_kernelIN5flash19enable_sm80_to_sm89INS1_16FlashAttnBwdSm80INS1_25CollectiveMainloopBwdSm80ILi2ELi2EN4cute5tupleIJNS5_1CILi128EEES8_NS7_ILi64EEEEEENS_6half_tEfNS_4arch4Sm80ELb0ELb1ELb1ELb1ELb1ELb0ELb0ELb0ELi2ELi4ELi4ELi4ELb0EEENS1_24CollectiveEpilogueBwdGQAISA_fSD_Li256ELb1ELb1EEENS1_19SingleTileSchedulerILb1ELb0ELb0ELi128EEEEEEEEEvNT_6ParamsE$_ZZN4cute6detail16composition_implINS_5tupleIJNS_1CILi8EEENS3_ILi2EEES5_S5_S4_S5_EEENS2_IJNS3_ILi1EEEiiiNS3_ILi72EEENS3_ILi512EEEEEENS2_IJNS2_IJS5_S5_EEES4_NS3_ILi4EEEEEENS2_IJNS2_IJS7_S4_EEENS3_ILi1024EEENS3_ILi16EEEEEEEEDaRKT_RKT0_RKT1_RKT2_ENKUlRKT_RKT0_E_clISC_SG_EEDaSW_SZ_:
[----:B------:R-:W-:-:S05]  /*9b80*/  IADD3 R5, R13, -c[0x0][0x20], RZ ;  /* 0x800008000d057a10 */ /* 0x000fca0007ffe0ff */
[----:B------:R1:W5:Y:S04]  /*9b90*/  LDL R3, [R5+0x8] ;  /* 0x0000080005037983 */ /* 0x0003680000100800 */
[----:B------:R1:W5:Y:S01]  /*9ba0*/  LDL R2, [R5+0x4] ;  /* 0x0000040005027983 */ /* 0x0003620000100800 */
[----:B------:R-:W-:Y:S01]  /*9bb0*/  IMAD.MOV.U32 R28, RZ, RZ, R6 ;  /* 0x000000ffff1c7224 */ /* 0x000fe200078e0006 */
[----:B------:R-:W-:-:S04]  /*9bc0*/  MOV R29, 0x0 ;  /* 0x00000000001d7802 */ /* 0x000fc80000000f00 */
[----:B------:R-:W-:Y:S05]  /*9bd0*/  RET.REL.NODEC R28 `(_ZN7cutlass13device_kernelIN5flash19enable_sm80_to_sm89INS1_16FlashAttnBwdSm80INS1_25CollectiveMainloopBwdSm80ILi2ELi2EN4cute5tupleIJNS5_1CILi128EEES8_NS7_ILi64EEEEEENS_6half_tEfNS_4arch4Sm80ELb0ELb1ELb1ELb1ELb1ELb0ELb0ELb0ELi2ELi4ELi4ELi4ELb0EEENS1_24CollectiveEpilogueBwdGQAISA_fSD_Li256ELb1ELb1EEENS1_19SingleTileSchedulerILb1ELb0ELb0ELi128EEEEEEEEEvNT_6ParamsE) ;  /* 0xffff64201c007950 */ /* 0x000fea0003c3ffff */
        .type           $_ZN7cutlass13device_kernelIN5flash19enable_sm80_to_sm89INS1_16FlashAttnBwdSm80INS1_25CollectiveMainloopBwdSm80ILi2ELi2EN4cute5tupleIJNS5_1CILi128EEES8_NS7_ILi64EEEEEENS_6half_tEfNS_4arch4Sm80ELb0ELb1ELb1ELb1ELb1ELb0ELb0ELb0ELi2ELi4ELi4ELi4ELb0EEENS1_24CollectiveEpilogueBwdGQAISA_fSD_Li256ELb1ELb1EEENS1_19SingleTileSchedulerILb1ELb0ELb0ELi128EEEEEEEEEvNT_6ParamsE$_ZZN4cute6detail16composition_implINS_5tupleIJNS_1CILi8EEENS3_ILi2EEES5_S5_S4_S5_EEENS2_IJNS3_ILi1EEEiiiNS3_ILi72EEENS3_ILi512EEEEEENS2_IJNS2_IJS5_S5_S5_EEES5_NS2_IJNS3_ILi4EEES5_EEEEEENS2_IJNS2_IJS7_S9_S4_EEENS3_ILi4096EEENS2_IJNS3_ILi16EEENS3_ILi8192EEEEEEEEEEEDaRKT_RKT0_RKT1_RKT2_ENKUlRKT_RKT0_E_clISB_SF_EEDaSZ_S12_,@function
        .size           $_ZN7cutlass13device_kernelIN5flash19enable_sm80_to_sm89INS1_16FlashAttnBwdSm80INS1_25CollectiveMainloopBwdSm80ILi2ELi2EN4cute5tupleIJNS5_1CILi128EEES8_NS7_ILi64EEEEEENS_6half_tEfNS_4arch4Sm80ELb0ELb1ELb1ELb1ELb1ELb0ELb0ELb0ELi2ELi4ELi4ELi4ELb0EEENS1_24CollectiveEpilogueBwdGQAISA_fSD_Li256ELb1ELb1EEENS1_19SingleTileSchedulerILb1ELb0ELb0ELi128EEEEEEEEEvNT_6ParamsE$_ZZN4cute6detail16composition_implINS_5tupleIJNS_1CILi8EEENS3_ILi2EEES5_S5_S4_S5_EEENS2_IJNS3_ILi1EEEiiiNS3_ILi72EEENS3_ILi512EEEEEENS2_IJNS2_IJS5_S5_S5_EEES5_NS2_IJNS3_ILi4EEES5_EEEEEENS2_IJNS2_IJS7_S9_S4_EEENS3_ILi4096EEENS2_IJNS3_ILi16EEENS3_ILi8192EEEEEEEEEEEDaRKT_RKT0_RKT1_RKT2_ENKUlRKT_RKT0_E_clISB_SF_EEDaSZ_S12_,($_ZN7cutlass13device_kernelIN5flash19enable_sm80_to_sm89INS1_16FlashAttnBwdSm80INS1_25CollectiveMainloopBwdSm80ILi2ELi2EN4cute5tupleIJNS5_1CILi128EEES8_NS7_ILi64EEEEEENS_6half_tEfNS_4arch4Sm80ELb0ELb1ELb1ELb1ELb1ELb0ELb0ELb0ELi2ELi4ELi4ELi4ELb0EEENS1_24CollectiveEpilogueBwdGQAISA_fSD_Li256ELb1ELb1EEENS1_19SingleTileSchedulerILb1ELb0ELb0ELi128EEEEEEEEEvNT_6ParamsE$_ZZN4cute6detail16composition_implINS_5tupleIJNS_1CILi8EEENS3_ILi2EEES5_S5_S4_S5_EEENS2_IJNS3_ILi1EEEiiiNS3_ILi72EEENS3_ILi512EEEEEENS2_IJNS2_IJS5_S5_S5_EEES5_NS2_IJNS3_ILi4EEES5_EEEEEENS2_IJNS2_IJS7_S9_S4_EEENS3_ILi4096EEENS2_IJNS3_ILi16EEENS3_ILi8192EEEEEEEEEEEDaRKT_RKT0_RKT1_RKT2_ENKUlRKT_RKT0_E_clISD_SJ_EEDaSZ_S12_ - $_ZN7cutlass13device_kernelIN5flash19enable_sm80_to_sm89INS1_16FlashAttnBwdSm80INS1_25CollectiveMainloopBwdSm80ILi2ELi2EN4cute5tupleIJNS5_1CILi128EEES8_NS7_ILi64EEEEEENS_6half_tEfNS_4arch4Sm80ELb0ELb1ELb1ELb1ELb1ELb0ELb0ELb0ELi2ELi4ELi4ELi4ELb0EEENS1_24CollectiveEpilogueBwdGQAISA_fSD_Li256ELb1ELb1EEENS1_19SingleTileSchedulerILb1ELb0ELb0ELi128EEEEEEEEEvNT_6ParamsE$_ZZN4cute6detail16composition_implINS_5tupleIJNS_1CILi8EEENS3_ILi2EEES5_S5_S4_S5_EEENS2_IJNS3_ILi1EEEiiiNS3_ILi72EEENS3_ILi512EEEEEENS2_IJNS2_IJS5_S5_S5_EEES5_NS2_IJNS3_ILi4EEES5_EEEEEENS2_IJNS2_IJS7_S9_S4_EEENS3_ILi4096EEENS2_IJNS3_ILi16EEENS3_ILi8192EEEEEEEEEEEDaRKT_RKT0_RKT1_RKT2_ENKUlRKT_RKT0_E_clISB_SF_EEDaSZ_S12_)
$_ZN7cutlass13device_kernelIN5flash19enable_sm80_to_sm89INS1_16FlashAttnBwdSm80INS1_25CollectiveMainloopBwdSm80ILi2ELi2EN4cute5tupleIJNS5_1CILi128EEES8_NS7_ILi64EEEEEENS_6half_tEfNS_4arch4Sm80ELb0ELb1ELb1ELb1ELb1ELb0ELb0ELb0ELi2ELi4ELi4ELi4ELb0EEENS1_24CollectiveEpilogueBwdGQAISA_fSD_Li256ELb1ELb1EEENS1_19SingleTileSchedulerILb1ELb0ELb0ELi128EEEEEEEEEvNT_6ParamsE$_ZZN4cute6detail16composition_implINS_5tupleIJNS_1CILi8EEENS3_ILi2EEES5_S5_S4_S5_EEENS2_IJNS3_ILi1EEEiiiNS3_ILi72EEENS3_ILi512EEEEEENS2_IJNS2_IJS5_S5_S5_EEES5_NS2_IJNS3_ILi4EEES5_EEEEEENS2_IJNS2_IJS7_S9_S4_EEENS3_ILi4096EEENS2_IJNS3_ILi16EEENS3_ILi8192EEEEEEEEEEEDaRKT_RKT0_RKT1_RKT2_ENKUlRKT_RKT0_E_clISB_SF_EEDaSZ_S12_:
[----:B------:R-:W-:-:S06]  /*9be0*/  IADD3 R5, R83, -c[0x0][0x20], RZ ;  /* 0x8000080053057a10 */ /* 0x000fcc0007ffe0ff */
[----:B------:R-:W5:Y:S01]  /*9bf0*/  LDL R5, [R5] ;  /* 0x0000000005057983 */ /* 0x000f620000100800 */
[----:B------:R-:W-:Y:S01]  /*9c00*/  IMAD.MOV.U32 R2, RZ, RZ, R6 ;  /* 0x000000ffff027224 */ /* 0x000fe200078e0006 */
[----:B------:R-:W-:-:S04]  /*9c10*/  MOV R3, 0x0 ;  /* 0x0000000000037802 */ /* 0x000fc80000000f00 */
[----:B------:R-:W-:Y:S05]  /*9c20*/  RET.REL.NODEC R2 `(_ZN7cutlass13device_kernelIN5flash19enable_sm80_to_sm89INS1_16FlashAttnBwdSm80INS1_25CollectiveMainloopBwdSm80ILi2ELi2EN4cute5tupleIJNS5_1CILi128EEES8_NS7_ILi64EEEEEENS_6half_tEfNS_4arch4Sm80ELb0ELb1ELb1ELb1ELb1ELb0ELb0ELb0ELi2ELi4ELi4ELi4ELb0EEENS1_24CollectiveEpilogueBwdGQAISA_fSD_Li256ELb1ELb1EEENS1_19SingleTileSchedulerILb1ELb0ELb0ELi128EEEEEEEEEvNT_6ParamsE) ;  /* 0xffff63d002007950 */ /* 0x000fea0003c3ffff */
        .type           $_ZN7cutlass13device_kernelIN5flash19enable_sm80_to_sm89INS1_16FlashAttnBwdSm80INS1_25CollectiveMainloopBwdSm80ILi2ELi2EN4cute5tupleIJNS5_1CILi128EEES8_NS7_ILi64EEEEEENS_6half_tEfNS_4arch4Sm80ELb0ELb1ELb1ELb1ELb1ELb0ELb0ELb0ELi2ELi4ELi4ELi4ELb0EEENS1_24CollectiveEpilogueBwdGQAISA_fSD_Li256ELb1ELb1EEENS1_19SingleTileSchedulerILb1ELb0ELb0ELi128EEEEEEEEEvNT_6ParamsE$_ZZN4cute6detail16composition_implINS_5tupleIJNS_1CILi8EEENS3_ILi2EEES5_S5_S4_S5_EEENS2_IJNS3_ILi1EEEiiiNS3_ILi72EEENS3_ILi512EEEEEENS2_IJNS2_IJS5_S5_S5_EEES5_NS2_IJNS3_ILi4EEES5_EEEEEENS2_IJNS2_IJS7_S9_S4_EEENS3_ILi4096EEENS2_IJNS3_ILi16EEENS3_ILi8192EEEEEEEEEEEDaRKT_RKT0_RKT1_RKT2_ENKUlRKT_RKT0_E_clISD_SJ_EEDaSZ_S12_,@function
        .size           $_ZN7cutlass13device_kernelIN5flash19enable_sm80_to_sm89INS1_16FlashAttnBwdSm80INS1_25CollectiveMainloopBwdSm80ILi2ELi2EN4cute5tupleIJNS5_1CILi128EEES8_NS7_ILi64EEEEEENS_6half_tEfNS_4arch4Sm80ELb0ELb1ELb1ELb1ELb1ELb0ELb0ELb0ELi2ELi4ELi4ELi4ELb0EEENS1_24CollectiveEpilogueBwdGQAISA_fSD_Li256ELb1ELb1EEENS1_19SingleTileSchedulerILb1ELb0ELb0ELi128EEEEEEEEEvNT_6ParamsE$_ZZN4cute6detail16composition_implINS_5tupleIJNS_1CILi8EEENS3_ILi2EEES5_S5_S4_S5_EEENS2_IJNS3_ILi1EEEiiiNS3_ILi72EEENS3_ILi512EEEEEENS2_IJNS2_IJS5_S5_S5_EEES5_NS2_IJNS3_ILi4EEES5_EEEEEENS2_IJNS2_IJS7_S9_S4_EEENS3_ILi4096EEENS2_IJNS3_ILi16EEENS3_ILi8192EEEEEEEEEEEDaRKT_RKT0_RKT1_RKT2_ENKUlRKT_RKT0_E_clISD_SJ_EEDaSZ_S12_,($_ZN7cutlass13device_kernelIN5flash19enable_sm80_to_sm89INS1_16FlashAttnBwdSm80INS1_25CollectiveMainloopBwdSm80ILi2ELi2EN4cute5tupleIJNS5_1CILi128EEES8_NS7_ILi64EEEEEENS_6half_tEfNS_4arch4Sm80ELb0ELb1ELb1ELb1ELb1ELb0ELb0ELb0ELi2ELi4ELi4ELi4ELb0EEENS1_24CollectiveEpilogueBwdGQAISA_fSD_Li256ELb1ELb1EEENS1_19SingleTileSchedulerILb1ELb0ELb0ELi128EEEEEEEEEvNT_6ParamsE$_ZZN4cute6detail16composition_implINS_5tupleIJNS_1CILi8EEENS3_ILi2EEES5_S5_S4_S5_EEENS2_IJNS3_ILi1EEEiiiNS3_ILi72EEENS3_ILi512EEEEEENS2_IJNS2_IJS5_S5_S5_EEES5_NS3_ILi4EEEEEENS2_IJNS2_IJS7_S9_S4_EEENS3_ILi4096EEENS3_ILi16EEEEEEEEDaRKT_RKT0_RKT1_RKT2_ENKUlRKT_RKT0_E_clISB_SE_EEDaSW_SZ_ - $_ZN7cutlass13device_kernelIN5flash19enable_sm80_to_sm89INS1_16FlashAttnBwdSm80INS1_25CollectiveMainloopBwdSm80ILi2ELi2EN4cute5tupleIJNS5_1CILi128EEES8_NS7_ILi64EEEEEENS_6half_tEfNS_4arch4Sm80ELb0ELb1ELb1ELb1ELb1ELb0ELb0ELb0ELi2ELi4ELi4ELi4ELb0EEENS1_24CollectiveEpilogueBwdGQAISA_fSD_Li256ELb1ELb1EEENS1_19SingleTileSchedulerILb1ELb0ELb0ELi128EEEEEEEEEvNT_6ParamsE$_ZZN4cute6detail16composition_implINS_5tupleIJNS_1CILi8EEENS3_ILi2EEES5_S5_S4_S5_EEENS2_IJNS3_ILi1EEEiiiNS3_ILi72EEENS3_ILi512EEEEEENS2_IJNS2_IJS5_S5_S5_EEES5_NS2_IJNS3_ILi4EEES5_EEEEEENS2_IJNS2_IJS7_S9_S4_EEENS3_ILi4096EEENS2_IJNS3_ILi16EEENS3_ILi8192EEEEEEEEEEEDaRKT_RKT0_RKT1_RKT2_ENKUlRKT_RKT0_E_clISD_SJ_EEDaSZ_S12_)
$_ZN7cutlass13device_kernelIN5flash19enable_sm80_to_sm89INS1_16FlashAttnBwdSm80INS1_25CollectiveMainloopBwdSm80ILi2ELi2EN4cute5tupleIJNS5_1CILi128EEES8_NS7_ILi64EEEEEENS_6half_tEfNS_4arch4Sm80ELb0ELb1ELb1ELb1ELb1ELb0ELb0ELb0ELi2ELi4ELi4ELi4ELb0EEENS1_24CollectiveEpilogueBwdGQAISA_fSD_Li256ELb1ELb1EEENS1_19SingleTileSchedulerILb1ELb0ELb0ELi128EEEEEEEEEvNT_6ParamsE$_ZZN4cute6detail16composition_implINS_5tupleIJNS_1CILi8EEENS3_ILi2EEES5_S5_S4_S5_EEENS2_IJNS3_ILi1EEEiiiNS3_ILi72EEENS3_ILi512EEEEEENS2_IJNS2_IJS5_S5_S5_EEES5_NS2_IJNS3_ILi4EEES5_EEEEEENS2_IJNS2_IJS7_S9_S4_EEENS3_ILi4096EEENS2_IJNS3_ILi16EEENS3_ILi8192EEEEEEEEEEEDaRKT_RKT0_RKT1_RKT2_ENKUlRKT_RKT0_E_clISD_SJ_EEDaSZ_S12_:
[----:B------:R-:W-:-:S05]  /*9c30*/  IADD3 R6, R83, -c[0x0][0x20], RZ ;  /* 0x8000080053067a10 */ /* 0x000fca0007ffe0ff */
[----:B------:R1:W5:Y:S04]  /*9c40*/  LDL R3, [R6+0x8] ;  /* 0x0000080006037983 */ /* 0x0003680000100800 */
[----:B------:R1:W5:Y:S01]  /*9c50*/  LDL R2, [R6+0x4] ;  /* 0x0000040006027983 */ /* 0x0003620000100800 */
[----:B------:R-:W-:Y:S01]  /*9c60*/  IMAD.MOV.U32 R32, RZ, RZ, R4 ;  /* 0x000000ffff207224 */ /* 0x000fe200078e0004 */
[----:B------:R-:W-:-:S04]  /*9c70*/  MOV R33, 0x0 ;  /* 0x0000000000217802 */ /* 0x000fc80000000f00 */
[----:B------:R-:W-:Y:S05]  /*9c80*/  RET.REL.NODEC R32 `(_ZN7cutlass13device_kernelIN5flash19enable_sm80_to_sm89INS1_16FlashAttnBwdSm80INS1_25CollectiveMainloopBwdSm80ILi2ELi2EN4cute5tupleIJNS5_1CILi128EEES8_NS7_ILi64EEEEEENS_6half_tEfNS_4arch4Sm80ELb0ELb1ELb1ELb1ELb1ELb0ELb0ELb0ELi2ELi4ELi4ELi4ELb0EEENS1_24CollectiveEpilogueBwdGQAISA_fSD_Li256ELb1ELb1EEENS1_19SingleTileSchedulerILb1ELb0ELb0ELi128EEEEEEEEEvNT_6ParamsE) ;  /* 0xffff637020007950 */ /* 0x000fea0003c3ffff */
        .type           $_ZN7cutlass13device_kernelIN5flash19enable_sm80_to_sm89INS1_16FlashAttnBwdSm80INS1_25CollectiveMainloopBwdSm80ILi2ELi2EN4cute5tupleIJNS5_1CILi128EEES8_NS7_ILi64EEEEEENS_6half_tEfNS_4arch4Sm80ELb0ELb1ELb1ELb1ELb1ELb0ELb0ELb0ELi2ELi4ELi4ELi4ELb0EEENS1_24CollectiveEpilogueBwdGQAISA_fSD_Li256ELb1ELb1EEENS1_19SingleTileSchedulerILb1ELb0ELb0ELi128EEEEEEEEEvNT_6ParamsE$_ZZN4cute6detail16composition_implINS_5tupleIJNS_1CILi8EEENS3_ILi2EEES5_S5_S4_S5_EEENS2_IJNS3_ILi1EEEiiiNS3_ILi72EEENS3_ILi512EEEEEENS2_IJNS2_IJS5_S5_S5_EEES5_NS3_ILi4EEEEEENS2_IJNS2_IJS7_S9_S4_EEENS3_ILi4096EEENS3_ILi16EEEEEEEEDaRKT_RKT0_RKT1_RKT2_ENKUlRKT_RKT0_E_clISB_SE_EEDaSW_SZ_,@function
        .size           $_ZN7cutlass13device_kernelIN5flash19enable_sm80_to_sm89INS1_16FlashAttnBwdSm80INS1_25CollectiveMainloopBwdSm80ILi2ELi2EN4cute5tupleIJNS5_1CILi128EEES8_NS7_ILi64EEEEEENS_6half_tEfNS_4arch4Sm80ELb0ELb1ELb1ELb1ELb1ELb0ELb0ELb0ELi2ELi4ELi4ELi4ELb0EEENS1_24CollectiveEpilogueBwdGQAISA_fSD_Li256ELb1ELb1EEENS1_19SingleTileSchedulerILb1ELb0ELb0ELi128EEEEEEEEEvNT_6ParamsE$_ZZN4cute6detail16composition_implINS_5tupleIJNS_1CILi8EEENS3_ILi2EEES5_S5_S4_S5_EEENS2_IJNS3_ILi1EEEiiiNS3_ILi72EEENS3_ILi512EEEEEENS2_IJNS2_IJS5_S5_S5_EEES5_NS3_ILi4EEEEEENS2_IJNS2_IJS7_S9_S4_EEENS3_ILi4096EEENS3_ILi16EEEEEEEEDaRKT_RKT0_RKT1_RKT2_ENKUlRKT_RKT0_E_clISB_SE_EEDaSW_SZ_,($_ZN7cutlass13device_kernelIN5flash19enable_sm80_to_sm89INS1_16FlashAttnBwdSm80INS1_25CollectiveMainloopBwdSm80ILi2ELi2EN4cute5tupleIJNS5_1CILi128EEES8_NS7_ILi64EEEEEENS_6half_tEfNS_4arch4Sm80ELb0ELb1ELb1ELb1ELb1ELb0ELb0ELb0ELi2ELi4ELi4ELi4ELb0EEENS1_24CollectiveEpilogueBwdGQAISA_fSD_Li256ELb1ELb1EEENS1_19SingleTileSchedulerILb1ELb0ELb0ELi128EEEEEEEEEvNT_6ParamsE$_ZZN4cute6detail16composition_implINS_5tupleIJNS_1CILi8EEENS3_ILi2EEES5_S5_S4_S5_EEENS2_IJNS3_ILi1EEEiiiNS3_ILi72EEENS3_ILi512EEEEEENS2_IJNS2_IJS5_S5_S5_EEES5_NS3_ILi4EEEEEENS2_IJNS2_IJS7_S9_S4_EEENS3_ILi4096EEENS3_ILi16EEEEEEEEDaRKT_RKT0_RKT1_RKT2_ENKUlRKT_RKT0_E_clISC_SG_EEDaSW_SZ_ - $_ZN7cutlass13device_kernelIN5flash19enable_sm80_to_sm89INS1_16FlashAttnBwdSm80INS1_25CollectiveMainloopBwdSm80ILi2ELi2EN4cute5tupleIJNS5_1CILi128EEES8_NS7_ILi64EEEEEENS_6half_tEfNS_4arch4Sm80ELb0ELb1ELb1ELb1ELb1ELb0ELb0ELb0ELi2ELi4ELi4ELi4ELb0EEENS1_24CollectiveEpilogueBwdGQAISA_fSD_Li256ELb1ELb1EEENS1_19SingleTileSchedulerILb1ELb0ELb0ELi128EEEEEEEEEvNT_6ParamsE$_ZZN4cute6detail16composition_implINS_5tupleIJNS_1CILi8EEENS3_ILi2EEES5_S5_S4_S5_EEENS2_IJNS3_ILi1EEEiiiNS3_ILi72EEENS3_ILi512EEEEEENS2_IJNS2_IJS5_S5_S5_EEES5_NS3_ILi4EEEEEENS2_IJNS2_IJS7_S9_S4_EEENS3_ILi4096EEENS3_ILi16EEEEEEEEDaRKT_RKT0_RKT1_RKT2_ENKUlRKT_RKT0_E_clISB_SE_EEDaSW_SZ_)
$_ZN7cutlass13device_kernelIN5flash19enable_sm80_to_sm89INS1_16FlashAttnBwdSm80INS1_25CollectiveMainloopBwdSm80ILi2ELi2EN4cute5tupleIJNS5_1CILi128EEES8_NS7_ILi64EEEEEENS_6half_tEfNS_4arch4Sm80ELb0ELb1ELb1ELb1ELb1ELb0ELb0ELb0ELi2ELi4ELi4ELi4ELb0EEENS1_24CollectiveEpilogueBwdGQAISA_fSD_Li256ELb1ELb1EEENS1_19SingleTileSchedulerILb1ELb0ELb0ELi128EEEEEEEEEvNT_6ParamsE$_ZZN4cute6detail16composition_implINS_5tupleIJNS_1CILi8EEENS3_ILi2EEES5_S5_S4_S5_EEENS2_IJNS3_ILi1EEEiiiNS3_ILi72EEENS3_ILi512EEEEEENS2_IJNS2_IJS5_S5_S5_EEES5_NS3_ILi4EEEEEENS2_IJNS2_IJS7_S9_S4_EEENS3_ILi4096EEENS3_ILi16EEEEEEEEDaRKT_RKT0_RKT1_RKT2_ENKUlRKT_RKT0_E_clISB_SE_EEDaSW_SZ_:
[----:B------:R-:W-:-:S06]  /*9c90*/  IADD3 R4, R69, -c[0x0][0x20], RZ ;  /* 0x8000080045047a10 */ /* 0x000fcc0007ffe0ff */
[----:B------:R-:W5:Y:S01]  /*9ca0*/  LDL R4, [R4] ;  /* 0x0000000004047983 */ /* 0x000f620000100800 */
[----:B------:R-:W-:Y:S01]  /*9cb0*/  IMAD.MOV.U32 R2, RZ, RZ, R6 ;  /* 0x000000ffff027224 */ /* 0x000fe200078e0006 */
[----:B------:R-:W-:-:S04]  /*9cc0*/  MOV R3, 0x0 ;  /* 0x0000000000037802 */ /* 0x000fc80000000f00 */
[----:B------:R-:W-:Y:S05]  /*9cd0*/  RET.REL.NODEC R2 `(_ZN7cutlass13device_kernelIN5flash19enable_sm80_to_sm89INS1_16FlashAttnBwdSm80INS1_25CollectiveMainloopBwdSm80ILi2ELi2EN4cute5tupleIJNS5_1CILi128EEES8_NS7_ILi64EEEEEENS_6half_tEfNS_4arch4Sm80ELb0ELb1ELb1ELb1ELb1ELb0ELb0ELb0ELi2ELi4ELi4ELi4ELb0EEENS1_24CollectiveEpilogueBwdGQAISA_fSD_Li256ELb1ELb1EEENS1_19SingleTileSchedulerILb1ELb0ELb0ELi128EEEEEEEEEvNT_6ParamsE) ;  /* 0xffff632002007950 */ /* 0x000fea0003c3ffff */
        .type           $_ZN7cutlass13device_kernelIN5flash19enable_sm80_to_sm89INS1_16FlashAttnBwdSm80INS1_25CollectiveMainloopBwdSm80ILi2ELi2EN4cute5tupleIJNS5_1CILi128EEES8_NS7_ILi64EEEEEENS_6half_tEfNS_4arch4Sm80ELb0ELb1ELb1ELb1ELb1ELb0ELb0ELb0ELi2ELi4ELi4ELi4ELb0EEENS1_24CollectiveEpilogueBwdGQAISA_fSD_Li256ELb1ELb1EEENS1_19SingleTileSchedulerILb1ELb0ELb0ELi128EEEEEEEEEvNT_6ParamsE$_ZZN4cute6detail16composition_implINS_5tupleIJNS_1CILi8EEENS3_ILi2EEES5_S5_S4_S5_EEENS2_IJNS3_ILi1EEEiiiNS3_ILi72EEENS3_ILi512EEEEEENS2_IJNS2_IJS5_S5_S5_EEES5_NS3_ILi4EEEEEENS2_IJNS2_IJS7_S9_S4_EEENS3_ILi4096EEENS3_ILi16EEEEEEEEDaRKT_RKT0_RKT1_RKT2_ENKUlRKT_RKT0_E_clISC_SG_EEDaSW_SZ_,@function
        .size           $_ZN7cutlass13device_kernelIN5flash19enable_sm80_to_sm89INS1_16FlashAttnBwdSm80INS1_25CollectiveMainloopBwdSm80ILi2ELi2EN4cute5tupleIJNS5_1CILi128EEES8_NS7_ILi64EEEEEENS_6half_tEfNS_4arch4Sm80ELb0ELb1ELb1ELb1ELb1ELb0ELb0ELb0ELi2ELi4ELi4ELi4ELb0EEENS1_24CollectiveEpilogueBwdGQAISA_fSD_Li256ELb1ELb1EEENS1_19SingleTileSchedulerILb1ELb0ELb0ELi128EEEEEEEEEvNT_6ParamsE$_ZZN4cute6detail16composition_implINS_5tupleIJNS_1CILi8EEENS3_ILi2EEES5_S5_S4_S5_EEENS2_IJNS3_ILi1EEEiiiNS3_ILi72EEENS3_ILi512EEEEEENS2_IJNS2_IJS5_S5_S5_EEES5_NS3_ILi4EEEEEENS2_IJNS2_IJS7_S9_S4_EEENS3_ILi4096EEENS3_ILi16EEEEEEEEDaRKT_RKT0_RKT1_RKT2_ENKUlRKT_RKT0_E_clISC_SG_EEDaSW_SZ_,($_ZN7cutlass13device_kernelIN5flash19enable_sm80_to_sm89INS1_16FlashAttnBwdSm80INS1_25CollectiveMainloopBwdSm80ILi2ELi2EN4cute5tupleIJNS5_1CILi128EEES8_NS7_ILi64EEEEEENS_6half_tEfNS_4arch4Sm80ELb0ELb1ELb1ELb1ELb1ELb0ELb0ELb0ELi2ELi4ELi4ELi4ELb0EEENS1_24CollectiveEpilogueBwdGQAISA_fSD_Li256ELb1ELb1EEENS1_19SingleTileSchedulerILb1ELb0ELb0ELi128EEEEEEEEEvNT_6ParamsE$_ZZN4cute6upcastILi2ENS_5tupleIJNS1_IJNS_1CILi1EEENS1_IJNS2_ILi2EEES4_S4_EEEEEES4_NS1_IJS4_S4_EEEEEENS1_IJNS1_IJNS2_ILi0EEENS1_IJS3_NS2_ILi512EEEiEEEEEENS2_ILi4096EEENS1_IJiNS2_ILi8192EEEEEEEEEEEDaRKT0_RKT1_ENKUlRKT_RKT0_E_clIS6_SC_EEDaSP_SS_ - $_ZN7cutlass13device_kernelIN5flash19enable_sm80_to_sm89INS1_16FlashAttnBwdSm80INS1_25CollectiveMainloopBwdSm80ILi2ELi2EN4cute5tupleIJNS5_1CILi128EEES8_NS7_ILi64EEEEEENS_6half_tEfNS_4arch4Sm80ELb0ELb1ELb1ELb1ELb1ELb0ELb0ELb0ELi2ELi4ELi4ELi4ELb0EEENS1_24CollectiveEpilogueBwdGQAISA_fSD_Li256ELb1ELb1EEENS1_19SingleTileSchedulerILb1ELb0ELb0ELi128EEEEEEEEEvNT_6ParamsE$_ZZN4cute6detail16composition_implINS_5tupleIJNS_1CILi8EEENS3_ILi2EEES5_S5_S4_S5_EEENS2_IJNS3_ILi1EEEiiiNS3_ILi72EEENS3_ILi512EEEEEENS2_IJNS2_IJS5_S5_S5_EEES5_NS3_ILi4EEEEEENS2_IJNS2_IJS7_S9_S4_EEENS3_ILi4096EEENS3_ILi16EEEEEEEEDaRKT_RKT0_RKT1_RKT2_ENKUlRKT_RKT0_E_clISC_SG_EEDaSW_SZ_)
$_ZN7cutlass13device_kernelIN5flash19enable_sm80_to_sm89INS1_16FlashAttnBwdSm80INS1_25CollectiveMainloopBwdSm80ILi2ELi2EN4cute5tupleIJNS5_1CILi128EEES8_NS7_ILi64EEEEEENS_6half_tEfNS_4arch4Sm80ELb0ELb1ELb1ELb1ELb1ELb0ELb0ELb0ELi2ELi4ELi4ELi4ELb0EEENS1_24CollectiveEpilogueBwdGQAISA_fSD_Li256ELb1ELb1EEENS1_19SingleTileSchedulerILb1ELb0ELb0ELi128EEEEEEEEEvNT_6ParamsE$_ZZN4cute6detail16composition_implINS_5tupleIJNS_1CILi8EEENS3_ILi2EEES5_S5_S4_S5_EEENS2_IJNS3_ILi1EEEiiiNS3_ILi72EEENS3_ILi512EEEEEENS2_IJNS2_IJS5_S5_S5_EEES5_NS3_ILi4EEEEEENS2_IJNS2_IJS7_S9_S4_EEENS3_ILi4096EEENS3_ILi16EEEEEEEEDaRKT_RKT0_RKT1_RKT2_ENKUlRKT_RKT0_E_clISC_SG_EEDaSW_SZ_:
[----:B------:R-:W-:-:S05]  /*9ce0*/  IADD3 R5, R69, -c[0x0][0x20], RZ ;  /* 0x8000080045057a10 */ /* 0x000fca0007ffe0ff */
[----:B------:R1:W5:Y:S04]  /*9cf0*/  LDL R3, [R5+0x8] ;  /* 0x0000080005037983 */ /* 0x0003680000100800 */
[----:B------:R1:W5:Y:S01]  /*9d00*/  LDL R2, [R5+0x4] ;  /* 0x0000040005027983 */ /* 0x0003620000100800 */
[----:B------:R-:W-:Y:S01]  /*9d10*/  IMAD.MOV.U32 R30, RZ, RZ, R6 ;  /* 0x000000ffff1e7224 */ /* 0x000fe200078e0006 */
[----:B------:R-:W-:-:S04]  /*9d20*/  MOV R31, 0x0 ;  /* 0x00000000001f7802 */ /* 0x000fc80000000f00 */
[----:B------:R-:W-:Y:S05]  /*9d30*/  RET.REL.NODEC R30 `(_ZN7cutlass13device_kernelIN5flash19enable_sm80_to_sm89INS1_16FlashAttnBwdSm80INS1_25CollectiveMainloopBwdSm80ILi2ELi2EN4cute5tupleIJNS5_1CILi128EEES8_NS7_ILi64EEEEEENS_6half_tEfNS_4arch4Sm80ELb0ELb1ELb1ELb1ELb1ELb0ELb0ELb0ELi2ELi4ELi4ELi4ELb0EEENS1_24CollectiveEpilogueBwdGQAISA_fSD_Li256ELb1ELb1EEENS1_19SingleTileSchedulerILb1ELb0ELb0ELi128EEEEEEEEEvNT_6ParamsE) ;  /* 0xffff62c01e007950 */ /* 0x000fea0003c3ffff */
        .type           $_ZN7cutlass13device_kernelIN5flash19enable_sm80_to_sm89INS1_16FlashAttnBwdSm80INS1_25CollectiveMainloopBwdSm80ILi2ELi2EN4cute5tupleIJNS5_1CILi128EEES8_NS7_ILi64EEEEEENS_6half_tEfNS_4arch4Sm80ELb0ELb1ELb1ELb1ELb1ELb0ELb0ELb0ELi2ELi4ELi4ELi4ELb0EEENS1_24CollectiveEpilogueBwdGQAISA_fSD_Li256ELb1ELb1EEENS1_19SingleTileSchedulerILb1ELb0ELb0ELi128EEEEEEEEEvNT_6ParamsE$_ZZN4cute6upcastILi2ENS_5tupleIJNS1_IJNS_1CILi1EEENS1_IJNS2_ILi2EEES4_S4_EEEEEES4_NS1_IJS4_S4_EEEEEENS1_IJNS1_IJNS2_ILi0EEENS1_IJS3_NS2_ILi512EEEiEEEEEENS2_ILi4096EEENS1_IJiNS2_ILi8192EEEEEEEEEEEDaRKT0_RKT1_ENKUlRKT_RKT0_E_clIS6_SC_EEDaSP_SS_,@function
        .size           $_ZN7cutlass13device_kernelIN5flash19enable_sm80_to_sm89INS1_16FlashAttnBwdSm80INS1_25CollectiveMainloopBwdSm80ILi2ELi2EN4cute5tupleIJNS5_1CILi128EEES8_NS7_ILi64EEEEEENS_6half_tEfNS_4arch4Sm80ELb0ELb1ELb1ELb1ELb1ELb0ELb0ELb0ELi2ELi4ELi4ELi4ELb0EEENS1_24CollectiveEpilogueBwdGQAISA_fSD_Li256ELb1ELb1EEENS1_19SingleTileSchedulerILb1ELb0ELb0ELi128EEEEEEEEEvNT_6ParamsE$_ZZN4cute6upcastILi2ENS_5tupleIJNS1_IJNS_1CILi1EEENS1_IJNS2_ILi2EEES4_S4_EEEEEES4_NS1_IJS4_S4_EEEEEENS1_IJNS1_IJNS2_ILi0EEENS1_IJS3_NS2_ILi512EEEiEEEEEENS2_ILi4096EEENS1_IJiNS2_ILi8192EEEEEEEEEEEDaRKT0_RKT1_ENKUlRKT_RKT0_E_clIS6_SC_EEDaSP_SS_,($_ZN7cutlass13device_kernelIN5flash19enable_sm80_to_sm89INS1_16FlashAttnBwdSm80INS1_25CollectiveMainloopBwdSm80ILi2ELi2EN4cute5tupleIJNS5_1CILi128EEES8_NS7_ILi64EEEEEENS_6half_tEfNS_4arch4Sm80ELb0ELb1ELb1ELb1ELb1ELb0ELb0ELb0ELi2ELi4ELi4ELi4ELb0EEENS1_24CollectiveEpilogueBwdGQAISA_fSD_Li256ELb1ELb1EEENS1_19SingleTileSchedulerILb1ELb0ELb0ELi128EEEEEEEEEvNT_6ParamsE$_ZZN4cute6upcastILi2ENS_5tupleIJNS1_IJNS_1CILi1EEENS1_IJNS2_ILi2EEES4_S4_EEEEEES4_NS1_IJS4_S4_EEEEEENS1_IJNS1_IJNS2_ILi0EEENS1_IJS3_NS2_ILi512EEEiEEEEEENS2_ILi4096EEENS1_IJiNS2_ILi8192EEEEEEEEEEEDaRKT0_RKT1_ENKUlRKT_RKT0_E_clIS7_SF_EEDaSP_SS_ - $_ZN7cutlass13device_kernelIN5flash19enable_sm80_to_sm89INS1_16FlashAttnBwdSm80INS1_25CollectiveMainloopBwdSm80ILi2ELi2EN4cute5tupleIJNS5_1CILi128EEES8_NS7_ILi64EEEEEENS_6half_tEfNS_4arch4Sm80ELb0ELb1ELb1ELb1ELb1ELb0ELb0ELb0ELi2ELi4ELi4ELi4ELb0EEENS1_24CollectiveEpilogueBwdGQAISA_fSD_Li256ELb1ELb1EEENS1_19SingleTileSchedulerILb1ELb0ELb0ELi128EEEEEEEEEvNT_6ParamsE$_ZZN4cute6upcastILi2ENS_5tupleIJNS1_IJNS_1CILi1EEENS1_IJNS2_ILi2EEES4_S4_EEEEEES4_NS1_IJS4_S4_EEEEEENS1_IJNS1_IJNS2_ILi0EEENS1_IJS3_NS2_ILi512EEEiEEEEEENS2_ILi4096EEENS1_IJiNS2_ILi8192EEEEEEEEEEEDaRKT0_RKT1_ENKUlRKT_RKT0_E_clIS6_SC_EEDaSP_SS_)
$_ZN7cutlass13device_kernelIN5flash19enable_sm80_to_sm89INS1_16FlashAttnBwdSm80INS1_25CollectiveMainloopBwdSm80ILi2ELi2EN4cute5tupleIJNS5_1CILi128EEES8_NS7_ILi64EEEEEENS_6half_tEfNS_4arch4Sm80ELb0ELb1ELb1ELb1ELb1ELb0ELb0ELb0ELi2ELi4ELi4ELi4ELb0EEENS1_24CollectiveEpilogueBwdGQAISA_fSD_Li256ELb1ELb1EEENS1_19SingleTileSchedulerILb1ELb0ELb0ELi128EEEEEEEEEvNT_6ParamsE$_ZZN4cute6upcastILi2ENS_5tupleIJNS1_IJNS_1CILi1EEENS1_IJNS2_ILi2EEES4_S4_EEEEEES4_NS1_IJS4_S4_EEEEEENS1_IJNS1_IJNS2_ILi0EEENS1_IJS3_NS2_ILi512EEEiEEEEEENS2_ILi4096EEENS1_IJiNS2_ILi8192EEEEEEEEEEEDaRKT0_RKT1_ENKUlRKT_RKT0_E_clIS6_SC_EEDaSP_SS_:
[----:B------:R-:W-:-:S06]  /*9d40*/  IADD3 R3, R5, -c[0x0][0x20], RZ ;  /* 0x8000080005037a10 */ /* 0x000fcc0007ffe0ff */
[----:B------:R-:W2:Y:S02]  /*9d50*/  LDL R3, [R3] ;  /* 0x0000000003037983 */ /* 0x000ea40000100800 */
[----:B--2---:R-:W-:Y:S01]  /*9d60*/  LEA.HI R20, R3, R3, RZ, 0x1 ;  /* 0x0000000303147211 */ /* 0x004fe200078f08ff */
[----:B------:R-:W-:-:S03]  /*9d70*/  IMAD.MOV.U32 R3, RZ, RZ, 0x0 ;  /* 0x00000000ff037424 */ /* 0x000fc600078e00ff */
[----:B------:R-:W-:Y:S01]  /*9d80*/  SHF.R.S32.HI R20, RZ, 0x1, R20 ;  /* 0x00000001ff147819 */ /* 0x000fe20000011414 */
[----:B------:R-:W-:Y:S06]  /*9d90*/  RET.REL.NODEC R2 `(_ZN7cutlass13device_kernelIN5flash19enable_sm80_to_sm89INS1_16FlashAttnBwdSm80INS1_25CollectiveMainloopBwdSm80ILi2ELi2EN4cute5tupleIJNS5_1CILi128EEES8_NS7_ILi64EEEEEENS_6half_tEfNS_4arch4Sm80ELb0ELb1ELb1ELb1ELb1ELb0ELb0ELb0ELi2ELi4ELi4ELi4ELb0EEENS1_24CollectiveEpilogueBwdGQAISA_fSD_Li256ELb1ELb1EEENS1_19SingleTileSchedulerILb1ELb0ELb0ELi128EEEEEEEEEvNT_6ParamsE) ;  /* 0xffff626002007950 */ /* 0x000fec0003c3ffff */
        .type           $_ZN7cutlass13device_kernelIN5flash19enable_sm80_to_sm89INS1_16FlashAttnBwdSm80INS1_25CollectiveMainloopBwdSm80ILi2ELi2EN4cute5tupleIJNS5_1CILi128EEES8_NS7_ILi64EEEEEENS_6half_tEfNS_4arch4Sm80ELb0ELb1ELb1ELb1ELb1ELb0ELb0ELb0ELi2ELi4ELi4ELi4ELb0EEENS1_24CollectiveEpilogueBwdGQAISA_fSD_Li256ELb1ELb1EEENS1_19SingleTileSchedulerILb1ELb0ELb0ELi128EEEEEEEEEvNT_6ParamsE$_ZZN4cute6upcastILi2ENS_5tupleIJNS1_IJNS_1CILi1EEENS1_IJNS2_ILi2EEES4_S4_EEEEEES4_NS1_IJS4_S4_EEEEEENS1_IJNS1_IJNS2_ILi0EEENS1_IJS3_NS2_ILi512EEEiEEEEEENS2_ILi4096EEENS1_IJiNS2_ILi8192EEEEEEEEEEEDaRKT0_RKT1_ENKUlRKT_RKT0_E_clIS7_SF_EEDaSP_SS_,@function
        .size           $_ZN7cutlass13device_kernelIN5flash19enable_sm80_to_sm89INS1_16FlashAttnBwdSm80INS1_25CollectiveMainloopBwdSm80ILi2ELi2EN4cute5tupleIJNS5_1CILi128EEES8_NS7_ILi64EEEEEENS_6half_tEfNS_4arch4Sm80ELb0ELb1ELb1ELb1ELb1ELb0ELb0ELb0ELi2ELi4ELi4ELi4ELb0EEENS1_24CollectiveEpilogueBwdGQAISA_fSD_Li256ELb1ELb1EEENS1_19SingleTileSchedulerILb1ELb0ELb0ELi128EEEEEEEEEvNT_6ParamsE$_ZZN4cute6upcastILi2ENS_5tupleIJNS1_IJNS_1CILi1EEENS1_IJNS2_ILi2EEES4_S4_EEEEEES4_NS1_IJS4_S4_EEEEEENS1_IJNS1_IJNS2_ILi0EEENS1_IJS3_NS2_ILi512EEEiEEEEEENS2_ILi4096EEENS1_IJiNS2_ILi8192EEEEEEEEEEEDaRKT0_RKT1_ENKUlRKT_RKT0_E_clIS7_SF_EEDaSP_SS_,($_ZN7cutlass13device_kernelIN5flash19enable_sm80_to_sm89INS1_16FlashAttnBwdSm80INS1_25CollectiveMainloopBwdSm80ILi2ELi2EN4cute5tupleIJNS5_1CILi128EEES8_NS7_ILi64EEEEEENS_6half_tEfNS_4arch4Sm80ELb0ELb1ELb1ELb1ELb1ELb0ELb0ELb0ELi2ELi4ELi4ELi4ELb0EEENS1_24CollectiveEpilogueBwdGQAISA_fSD_Li256ELb1ELb1EEENS1_19SingleTileSchedulerILb1ELb0ELb0ELi128EEEEEEEEEvNT_6ParamsE$_ZZN4cute7crd2crdINS_5tupleIJiiiNS_1CILi0EEEEEENS1_IJNS2_ILi32EEENS2_ILi4EEENS2_ILi2EEENS2_ILi1EEEEEENS1_IJS8_S8_S8_S8_EEEEEDaRKT_RKT0_RKT1_ENKUlRKT_RKT0_RKT1_E_clIiS7_S8_EEDaSM_SP_SS_ - $_ZN7cutlass13device_kernelIN5flash19enable_sm80_to_sm89INS1_16FlashAttnBwdSm80INS1_25CollectiveMainloopBwdSm80ILi2ELi2EN4cute5tupleIJNS5_1CILi128EEES8_NS7_ILi64EEEEEENS_6half_tEfNS_4arch4Sm80ELb0ELb1ELb1ELb1ELb1ELb0ELb0ELb0ELi2ELi4ELi4ELi4ELb0EEENS1_24CollectiveEpilogueBwdGQAISA_fSD_Li256ELb1ELb1EEENS1_19SingleTileSchedulerILb1ELb0ELb0ELi128EEEEEEEEEvNT_6ParamsE$_ZZN4cute6upcastILi2ENS_5tupleIJNS1_IJNS_1CILi1EEENS1_IJNS2_ILi2EEES4_S4_EEEEEES4_NS1_IJS4_S4_EEEEEENS1_IJNS1_IJNS2_ILi0EEENS1_IJS3_NS2_ILi512EEEiEEEEEENS2_ILi4096EEENS1_IJiNS2_ILi8192EEEEEEEEEEEDaRKT0_RKT1_ENKUlRKT_RKT0_E_clIS7_SF_EEDaSP_SS_)
$_ZN7cutlass13device_kernelIN5flash19enable_sm80_to_sm89INS1_16FlashAttnBwdSm80INS1_25CollectiveMainloopBwdSm80ILi2ELi2EN4cute5tupleIJNS5_1CILi128EEES8_NS7_ILi64EEEEEENS_6half_tEfNS_4arch4Sm80ELb0ELb1ELb1ELb1ELb1ELb0ELb0ELb0ELi2ELi4ELi4ELi4ELb0EEENS1_24CollectiveEpilogueBwdGQAISA_fSD_Li256ELb1ELb1EEENS1_19SingleTileSchedulerILb1ELb0ELb0ELi128EEEEEEEEEvNT_6ParamsE$_ZZN4cute6upcastILi2ENS_5tupleIJNS1_IJNS_1CILi1EEENS1_IJNS2_ILi2EEES4_S4_EEEEEES4_NS1_IJS4_S4_EEEEEENS1_IJNS1_IJNS2_ILi0EEENS1_IJS3_NS2_ILi512EEEiEEEEEENS2_ILi4096EEENS1_IJiNS2_ILi8192EEEEEEEEEEEDaRKT0_RKT1_ENKUlRKT_RKT0_E_clIS7_SF_EEDaSP_SS_:
[----:B------:R-:W-:Y:S01]  /*9da0*/  IMAD.MOV.U32 R22, RZ, RZ, R18 ;  /* 0x000000ffff167224 */ /* 0x000fe200078e0012 */
[----:B------:R-:W-:Y:S01]  /*9db0*/  LEA.HI R2, R2, R2, RZ, 0x1 ;  /* 0x0000000202027211 */ /* 0x000fe200078f08ff */
[----:B------:R-:W-:-:S03]  /*9dc0*/  IMAD.MOV.U32 R23, RZ, RZ, 0x0 ;  /* 0x00000000ff177424 */ /* 0x000fc600078e00ff */
[----:B------:R-:W-:Y:S01]  /*9dd0*/  SHF.R.S32.HI R2, RZ, 0x1, R2 ;  /* 0x00000001ff027819 */ /* 0x000fe20000011402 */
[----:B------:R-:W-:Y:S06]  /*9de0*/  RET.REL.NODEC R22 `(_ZN7cutlass13device_kernelIN5flash19enable_sm80_to_sm89INS1_16FlashAttnBwdSm80INS1_25CollectiveMainloopBwdSm80ILi2ELi2EN4cute5tupleIJNS5_1CILi128EEES8_NS7_ILi64EEEEEENS_6half_tEfNS_4arch4Sm80ELb0ELb1ELb1ELb1ELb1ELb0ELb0ELb0ELi2ELi4ELi4ELi4ELb0EEENS1_24CollectiveEpilogueBwdGQAISA_fSD_Li256ELb1ELb1EEENS1_19SingleTileSchedulerILb1ELb0ELb0ELi128EEEEEEEEEvNT_6ParamsE) ;  /* 0xffff621016007950 */ /* 0x000fec0003c3ffff */
        .type           $_ZN7cutlass13device_kernelIN5flash19enable_sm80_to_sm89INS1_16FlashAttnBwdSm80INS1_25CollectiveMainloopBwdSm80ILi2ELi2EN4cute5tupleIJNS5_1CILi128EEES8_NS7_ILi64EEEEEENS_6half_tEfNS_4arch4Sm80ELb0ELb1ELb1ELb1ELb1ELb0ELb0ELb0ELi2ELi4ELi4ELi4ELb0EEENS1_24CollectiveEpilogueBwdGQAISA_fSD_Li256ELb1ELb1EEENS1_19SingleTileSchedulerILb1ELb0ELb0ELi128EEEEEEEEEvNT_6ParamsE$_ZZN4cute7crd2crdINS_5tupleIJiiiNS_1CILi0EEEEEENS1_IJNS2_ILi32EEENS2_ILi4EEENS2_ILi2EEENS2_ILi1EEEEEENS1_IJS8_S8_S8_S8_EEEEEDaRKT_RKT0_RKT1_ENKUlRKT_RKT0_RKT1_E_clIiS7_S8_EEDaSM_SP_SS_,@function
        .size           $_ZN7cutlass13device_kernelIN5flash19enable_sm80_to_sm89INS1_16FlashAttnBwdSm80INS1_25CollectiveMainloopBwdSm80ILi2ELi2EN4cute5tupleIJNS5_1CILi128EEES8_NS7_ILi64EEEEEENS_6half_tEfNS_4arch4Sm80ELb0ELb1ELb1ELb1ELb1ELb0ELb0ELb0ELi2ELi4ELi4ELi4ELb0EEENS1_24CollectiveEpilogueBwdGQAISA_fSD_Li256ELb1ELb1EEENS1_19SingleTileSchedulerILb1ELb0ELb0ELi128EEEEEEEEEvNT_6ParamsE$_ZZN4cute7crd2crdINS_5tupleIJiiiNS_1CILi0EEEEEENS1_IJNS2_ILi32EEENS2_ILi4EEENS2_ILi2EEENS2_ILi1EEEEEENS1_IJS8_S8_S8_S8_EEEEEDaRKT_RKT0_RKT1_ENKUlRKT_RKT0_RKT1_E_clIiS7_S8_EEDaSM_SP_SS_,($_ZN7cutlass13device_kernelIN5flash19enable_sm80_to_sm89INS1_16FlashAttnBwdSm80INS1_25CollectiveMainloopBwdSm80ILi2ELi2EN4cute5tupleIJNS5_1CILi128EEES8_NS7_ILi64EEEEEENS_6half_tEfNS_4arch4Sm80ELb0ELb1ELb1ELb1ELb1ELb0ELb0ELb0ELi2ELi4ELi4ELi4ELb0EEENS1_24CollectiveEpilogueBwdGQAISA_fSD_Li256ELb1ELb1EEENS1_19SingleTileSchedulerILb1ELb0ELb0ELi128EEEEEEEEEvNT_6ParamsE$_ZZN4cute7flattenINS_5tupleIJNS1_IJNS_1CILi0EEENS1_IJNS2_ILi1EEENS2_ILi512EEEiEEEEEENS2_ILi4096EEENS1_IJiNS2_ILi8192EEEEEEEEEEEDaRKT_ENKUlRKT_E_clIS7_EEDaSH_ - $_ZN7cutlass13device_kernelIN5flash19enable_sm80_to_sm89INS1_16FlashAttnBwdSm80INS1_25CollectiveMainloopBwdSm80ILi2ELi2EN4cute5tupleIJNS5_1CILi128EEES8_NS7_ILi64EEEEEENS_6half_tEfNS_4arch4Sm80ELb0ELb1ELb1ELb1ELb1ELb0ELb0ELb0ELi2ELi4ELi4ELi4ELb0EEENS1_24CollectiveEpilogueBwdGQAISA_fSD_Li256ELb1ELb1EEENS1_19SingleTileSchedulerILb1ELb0ELb0ELi128EEEEEEEEEvNT_6ParamsE$_ZZN4cute7crd2crdINS_5tupleIJiiiNS_1CILi0EEEEEENS1_IJNS2_ILi32EEENS2_ILi4EEENS2_ILi2EEENS2_ILi1EEEEEENS1_IJS8_S8_S8_S8_EEEEEDaRKT_RKT0_RKT1_ENKUlRKT_RKT0_RKT1_E_clIiS7_S8_EEDaSM_SP_SS_)
$_ZN7cutlass13device_kernelIN5flash19enable_sm80_to_sm89INS1_16FlashAttnBwdSm80INS1_25CollectiveMainloopBwdSm80ILi2ELi2EN4cute5tupleIJNS5_1CILi128EEES8_NS7_ILi64EEEEEENS_6half_tEfNS_4arch4Sm80ELb0ELb1ELb1ELb1ELb1ELb0ELb0ELb0ELi2ELi4ELi4ELi4ELb0EEENS1_24CollectiveEpilogueBwdGQAISA_fSD_Li256ELb1ELb1EEENS1_19SingleTileSchedulerILb1ELb0ELb0ELi128EEEEEEEEEvNT_6ParamsE$_ZZN4cute7crd2crdINS_5tupleIJiiiNS_1CILi0EEEEEENS1_IJNS2_ILi32EEENS2_ILi4EEENS2_ILi2EEENS2_ILi1EEEEEENS1_IJS8_S8_S8_S8_EEEEEDaRKT_RKT0_RKT1_ENKUlRKT_RKT0_RKT1_E_clIiS7_S8_EEDaSM_SP_SS_:
[----:B------:R-:W-:-:S04]  /*9df0*/  MOV R13, 0x0 ;  /* 0x00000000000d7802 */ /* 0x000fc80000000f00 */
[----:B------:R-:W-:Y:S05]  /*9e00*/  RET.REL.NODEC R12 `(_ZN7cutlass13device_kernelIN5flash19enable_sm80_to_sm89INS1_16FlashAttnBwdSm80INS1_25CollectiveMainloopBwdSm80ILi2ELi2EN4cute5tupleIJNS5_1CILi128EEES8_NS7_ILi64EEEEEENS_6half_tEfNS_4arch4Sm80ELb0ELb1ELb1ELb1ELb1ELb0ELb0ELb0ELi2ELi4ELi4ELi4ELb0EEENS1_24CollectiveEpilogueBwdGQAISA_fSD_Li256ELb1ELb1EEENS1_19SingleTileSchedulerILb1ELb0ELb0ELi128EEEEEEEEEvNT_6ParamsE) ;  /* 0xffff61f00c007950 */ /* 0x000fea0003c3ffff */
        .type           $_ZN7cutlass13device_kernelIN5flash19enable_sm80_to_sm89INS1_16FlashAttnBwdSm80INS1_25CollectiveMainloopBwdSm80ILi2ELi2EN4cute5tupleIJNS5_1CILi128EEES8_NS7_ILi64EEEEEENS_6half_tEfNS_4arch4Sm80ELb0ELb1ELb1ELb1ELb1ELb0ELb0ELb0ELi2ELi4ELi4ELi4ELb0EEENS1_24CollectiveEpilogueBwdGQAISA_fSD_Li256ELb1ELb1EEENS1_19SingleTileSchedulerILb1ELb0ELb0ELi128EEEEEEEEEvNT_6ParamsE$_ZZN4cute7flattenINS_5tupleIJNS1_IJNS_1CILi0EEENS1_IJNS2_ILi1EEENS2_ILi512EEEiEEEEEENS2_ILi4096EEENS1_IJiNS2_ILi8192EEEEEEEEEEEDaRKT_ENKUlRKT_E_clIS7_EEDaSH_,@function
        .size           $_ZN7cutlass13device_kernelIN5flash19enable_sm80_to_sm89INS1_16FlashAttnBwdSm80INS1_25CollectiveMainloopBwdSm80ILi2ELi2EN4cute5tupleIJNS5_1CILi128EEES8_NS7_ILi64EEEEEENS_6half_tEfNS_4arch4Sm80ELb0ELb1ELb1ELb1ELb1ELb0ELb0ELb0ELi2ELi4ELi4ELi4ELb0EEENS1_24CollectiveEpilogueBwdGQAISA_fSD_Li256ELb1ELb1EEENS1_19SingleTileSchedulerILb1ELb0ELb0ELi128EEEEEEEEEvNT_6ParamsE$_ZZN4cute7flattenINS_5tupleIJNS1_IJNS_1CILi0EEENS1_IJNS2_ILi1EEENS2_ILi512EEEiEEEEEENS2_ILi4096EEENS1_IJiNS2_ILi8192EEEEEEEEEEEDaRKT_ENKUlRKT_E_clIS7_EEDaSH_,($_ZN7cutlass13device_kernelIN5flash19enable_sm80_to_sm89INS1_16FlashAttnBwdSm80INS1_25CollectiveMainloopBwdSm80ILi2ELi2EN4cute5tupleIJNS5_1CILi128EEES8_NS7_ILi64EEEEEENS_6half_tEfNS_4arch4Sm80ELb0ELb1ELb1ELb1ELb1ELb0ELb0ELb0ELi2ELi4ELi4ELi4ELb0EEENS1_24CollectiveEpilogueBwdGQAISA_fSD_Li256ELb1ELb1EEENS1_19SingleTileSchedulerILb1ELb0ELb0ELi128EEEEEEEEEvNT_6ParamsE$_ZZN4cute7flattenINS_5tupleIJNS1_IJNS_1CILi0EEENS1_IJNS2_ILi1EEENS2_ILi512EEEiEEEEEENS2_ILi4096EEENS1_IJiNS2_ILi8192EEEEEEEEEEEDaRKT_ENKUlRKT_E_clISA_EEDaSH_ - $_ZN7cutlass13device_kernelIN5flash19enable_sm80_to_sm89INS1_16FlashAttnBwdSm80INS1_25CollectiveMainloopBwdSm80ILi2ELi2EN4cute5tupleIJNS5_1CILi128EEES8_NS7_ILi64EEEEEENS_6half_tEfNS_4arch4Sm80ELb0ELb1ELb1ELb1ELb1ELb0ELb0ELb0ELi2ELi4ELi4ELi4ELb0EEENS1_24CollectiveEpilogueBwdGQAISA_fSD_Li256ELb1ELb1EEENS1_19SingleTileSchedulerILb1ELb0ELb0ELi128EEEEEEEEEvNT_6ParamsE$_ZZN4cute7flattenINS_5tupleIJNS1_IJNS_1CILi0EEENS1_IJNS2_ILi1EEENS2_ILi512EEEiEEEEEENS2_ILi4096EEENS1_IJiNS2_ILi8192EEEEEEEEEEEDaRKT_ENKUlRKT_E_clIS7_EEDaSH_)
$_ZN7cutlass13device_kernelIN5flash19enable_sm80_to_sm89INS1_16FlashAttnBwdSm80INS1_25CollectiveMainloopBwdSm80ILi2ELi2EN4cute5tupleIJNS5_1CILi128EEES8_NS7_ILi64EEEEEENS_6half_tEfNS_4arch4Sm80ELb0ELb1ELb1ELb1ELb1ELb0ELb0ELb0ELi2ELi4ELi4ELi4ELb0EEENS1_24CollectiveEpilogueBwdGQAISA_fSD_Li256ELb1ELb1EEENS1_19SingleTileSchedulerILb1ELb0ELb0ELi128EEEEEEEEEvNT_6ParamsE$_ZZN4cute7flattenINS_5tupleIJNS1_IJNS_1CILi0EEENS1_IJNS2_ILi1EEENS2_ILi512EEEiEEEEEENS2_ILi4096EEENS1_IJiNS2_ILi8192EEEEEEEEEEEDaRKT_ENKUlRKT_E_clIS7_EEDaSH_:
[----:B------:R-:W-:-:S04]  /*9e10*/  MOV R3, 0x0 ;  /* 0x0000000000037802 */ /* 0x000fc80000000f00 */
[----:B------:R-:W-:Y:S05]  /*9e20*/  RET.REL.NODEC R2 `(_ZN7cutlass13device_kernelIN5flash19enable_sm80_to_sm89INS1_16FlashAttnBwdSm80INS1_25CollectiveMainloopBwdSm80ILi2ELi2EN4cute5tupleIJNS5_1CILi128EEES8_NS7_ILi64EEEEEENS_6half_tEfNS_4arch4Sm80ELb0ELb1ELb1ELb1ELb1ELb0ELb0ELb0ELi2ELi4ELi4ELi4ELb0EEENS1_24CollectiveEpilogueBwdGQAISA_fSD_Li256ELb1ELb1EEENS1_19SingleTileSchedulerILb1ELb0ELb0ELi128EEEEEEEEEvNT_6ParamsE) ;  /* 0xffff61d002007950 */ /* 0x000fea0003c3ffff */
        .type           $_ZN7cutlass13device_kernelIN5flash19enable_sm80_to_sm89INS1_16FlashAttnBwdSm80INS1_25CollectiveMainloopBwdSm80ILi2ELi2EN4cute5tupleIJNS5_1CILi128EEES8_NS7_ILi64EEEEEENS_6half_tEfNS_4arch4Sm80ELb0ELb1ELb1ELb1ELb1ELb0ELb0ELb0ELi2ELi4ELi4ELi4ELb0EEENS1_24CollectiveEpilogueBwdGQAISA_fSD_Li256ELb1ELb1EEENS1_19SingleTileSchedulerILb1ELb0ELb0ELi128EEEEEEEEEvNT_6ParamsE$_ZZN4cute7flattenINS_5tupleIJNS1_IJNS_1CILi0EEENS1_IJNS2_ILi1EEENS2_ILi512EEEiEEEEEENS2_ILi4096EEENS1_IJiNS2_ILi8192EEEEEEEEEEEDaRKT_ENKUlRKT_E_clISA_EEDaSH_,@function
        .size           $_ZN7cutlass13device_kernelIN5flash19enable_sm80_to_sm89INS1_16FlashAttnBwdSm80INS1_25CollectiveMainloopBwdSm80ILi2ELi2EN4cute5tupleIJNS5_1CILi128EEES8_NS7_ILi64EEEEEENS_6half_tEfNS_4arch4Sm80ELb0ELb1ELb1ELb1ELb1ELb0ELb0ELb0ELi2ELi4ELi4ELi4ELb0EEENS1_24CollectiveEpilogueBwdGQAISA_fSD_Li256ELb1ELb1EEENS1_19SingleTileSchedulerILb1ELb0ELb0ELi128EEEEEEEEEvNT_6ParamsE$_ZZN4cute7flattenINS_5tupleIJNS1_IJNS_1CILi0EEENS1_IJNS2_ILi1EEENS2_ILi512EEEiEEEEEENS2_ILi4096EEENS1_IJiNS2_ILi8192EEEEEEEEEEEDaRKT_ENKUlRKT_E_clISA_EEDaSH_,($_ZN7cutlass13device_kernelIN5flash19enable_sm80_to_sm89INS1_16FlashAttnBwdSm80INS1_25CollectiveMainloopBwdSm80ILi2ELi2EN4cute5tupleIJNS5_1CILi128EEES8_NS7_ILi64EEEEEENS_6half_tEfNS_4arch4Sm80ELb0ELb1ELb1ELb1ELb1ELb0ELb0ELb0ELi2ELi4ELi4ELi4ELb0EEENS1_24CollectiveEpilogueBwdGQAISA_fSD_Li256ELb1ELb1EEENS1_19SingleTileSchedulerILb1ELb0ELb0ELi128EEEEEEEEEvNT_6ParamsE$_ZZN4cute7flattenINS_5tupleIJNS_1CILi1EEENS1_IJNS2_ILi8EEEiiEEENS2_ILi64EEENS1_IJiNS2_ILi144EEENS2_ILi288EEEEEENS2_ILi512EEEEEEEEDaRKT_ENKUlRKT_E_clIS5_EEDaSH_ - $_ZN7cutlass13device_kernelIN5flash19enable_sm80_to_sm89INS1_16FlashAttnBwdSm80INS1_25CollectiveMainloopBwdSm80ILi2ELi2EN4cute5tupleIJNS5_1CILi128EEES8_NS7_ILi64EEEEEENS_6half_tEfNS_4arch4Sm80ELb0ELb1ELb1ELb1ELb1ELb0ELb0ELb0ELi2ELi4ELi4ELi4ELb0EEENS1_24CollectiveEpilogueBwdGQAISA_fSD_Li256ELb1ELb1EEENS1_19SingleTileSchedulerILb1ELb0ELb0ELi128EEEEEEEEEvNT_6ParamsE$_ZZN4cute7flattenINS_5tupleIJNS1_IJNS_1CILi0EEENS1_IJNS2_ILi1EEENS2_ILi512EEEiEEEEEENS2_ILi4096EEENS1_IJiNS2_ILi8192EEEEEEEEEEEDaRKT_ENKUlRKT_E_clISA_EEDaSH_)
$_ZN7cutlass13device_kernelIN5flash19enable_sm80_to_sm89INS1_16FlashAttnBwdSm80INS1_25CollectiveMainloopBwdSm80ILi2ELi2EN4cute5tupleIJNS5_1CILi128EEES8_NS7_ILi64EEEEEENS_6half_tEfNS_4arch4Sm80ELb0ELb1ELb1ELb1ELb1ELb0ELb0ELb0ELi2ELi4ELi4ELi4ELb0EEENS1_24CollectiveEpilogueBwdGQAISA_fSD_Li256ELb1ELb1EEENS1_19SingleTileSchedulerILb1ELb0ELb0ELi128EEEEEEEEEvNT_6ParamsE$_ZZN4cute7flattenINS_5tupleIJNS1_IJNS_1CILi0EEENS1_IJNS2_ILi1EEENS2_ILi512EEEiEEEEEENS2_ILi4096EEENS1_IJiNS2_ILi8192EEEEEEEEEEEDaRKT_ENKUlRKT_E_clISA_EEDaSH_:
[----:B------:R-:W-:-:S04]  /*9e30*/  MOV R3, 0x0 ;  /* 0x0000000000037802 */ /* 0x000fc80000000f00 */
[----:B------:R-:W-:Y:S05]  /*9e40*/  RET.REL.NODEC R2 `(_ZN7cutlass13device_kernelIN5flash19enable_sm80_to_sm89INS1_16FlashAttnBwdSm80INS1_25CollectiveMainloopBwdSm80ILi2ELi2EN4cute5tupleIJNS5_1CILi128EEES8_NS7_ILi64EEEEEENS_6half_tEfNS_4arch4Sm80ELb0ELb1ELb1ELb1ELb1ELb0ELb0ELb0ELi2ELi4ELi4ELi4ELb0EEENS1_24CollectiveEpilogueBwdGQAISA_fSD_Li256ELb1ELb1EEENS1_19SingleTileSchedulerILb1ELb0ELb0ELi128EEEEEEEEEvNT_6ParamsE) ;  /* 0xffff61b002007950 */ /* 0x000fea0003c3ffff */
        .type           $_ZN7cutlass13device_kernelIN5flash19enable_sm80_to_sm89INS1_16FlashAttnBwdSm80INS1_25CollectiveMainloopBwdSm80ILi2ELi2EN4cute5tupleIJNS5_1CILi128EEES8_NS7_ILi64EEEEEENS_6half_tEfNS_4arch4Sm80ELb0ELb1ELb1ELb1ELb1ELb0ELb0ELb0ELi2ELi4ELi4ELi4ELb0EEENS1_24CollectiveEpilogueBwdGQAISA_fSD_Li256ELb1ELb1EEENS1_19SingleTileSchedulerILb1ELb0ELb0ELi128EEEEEEEEEvNT_6ParamsE$_ZZN4cute7flattenINS_5tupleIJNS_1CILi1EEENS1_IJNS2_ILi8EEEiiEEENS2_ILi64EEENS1_IJiNS2_ILi144EEENS2_ILi288EEEEEENS2_ILi512EEEEEEEEDaRKT_ENKUlRKT_E_clIS5_EEDaSH_,@function
        .size           $_ZN7cutlass13device_kernelIN5flash19enable_sm80_to_sm89INS1_16FlashAttnBwdSm80INS1_25CollectiveMainloopBwdSm80ILi2ELi2EN4cute5tupleIJNS5_1CILi128EEES8_NS7_ILi64EEEEEENS_6half_tEfNS_4arch4Sm80ELb0ELb1ELb1ELb1ELb1ELb0ELb0ELb0ELi2ELi4ELi4ELi4ELb0EEENS1_24CollectiveEpilogueBwdGQAISA_fSD_Li256ELb1ELb1EEENS1_19SingleTileSchedulerILb1ELb0ELb0ELi128EEEEEEEEEvNT_6ParamsE$_ZZN4cute7flattenINS_5tupleIJNS_1CILi1EEENS1_IJNS2_ILi8EEEiiEEENS2_ILi64EEENS1_IJiNS2_ILi144EEENS2_ILi288EEEEEENS2_ILi512EEEEEEEEDaRKT_ENKUlRKT_E_clIS5_EEDaSH_,($_ZN7cutlass13device_kernelIN5flash19enable_sm80_to_sm89INS1_16FlashAttnBwdSm80INS1_25CollectiveMainloopBwdSm80ILi2ELi2EN4cute5tupleIJNS5_1CILi128EEES8_NS7_ILi64EEEEEENS_6half_tEfNS_4arch4Sm80ELb0ELb1ELb1ELb1ELb1ELb0ELb0ELb0ELi2ELi4ELi4ELi4ELb0EEENS1_24CollectiveEpilogueBwdGQAISA_fSD_Li256ELb1ELb1EEENS1_19SingleTileSchedulerILb1ELb0ELb0ELi128EEEEEEEEEvNT_6ParamsE$_ZZN4cute7flattenINS_5tupleIJNS_1CILi1EEENS1_IJNS2_ILi8EEEiiEEENS2_ILi64EEENS1_IJiNS2_ILi144EEENS2_ILi288EEEEEENS2_ILi512EEEEEEEEDaRKT_ENKUlRKT_E_clIS9_EEDaSH_ - $_ZN7cutlass13device_kernelIN5flash19enable_sm80_to_sm89INS1_16FlashAttnBwdSm80INS1_25CollectiveMainloopBwdSm80ILi2ELi2EN4cute5tupleIJNS5_1CILi128EEES8_NS7_ILi64EEEEEENS_6half_tEfNS_4arch4Sm80ELb0ELb1ELb1ELb1ELb1ELb0ELb0ELb0ELi2ELi4ELi4ELi4ELb0EEENS1_24CollectiveEpilogueBwdGQAISA_fSD_Li256ELb1ELb1EEENS1_19SingleTileSchedulerILb1ELb0ELb0ELi128EEEEEEEEEvNT_6ParamsE$_ZZN4cute7flattenINS_5tupleIJNS_1CILi1EEENS1_IJNS2_ILi8EEEiiEEENS2_ILi64EEENS1_IJiNS2_ILi144EEENS2_ILi288EEEEEENS2_ILi512EEEEEEEEDaRKT_ENKUlRKT_E_clIS5_EEDaSH_)
$_ZN7cutlass13device_kernelIN5flash19enable_sm80_to_sm89INS1_16FlashAttnBwdSm80INS1_25CollectiveMainloopBwdSm80ILi2ELi2EN4cute5tupleIJNS5_1CILi128EEES8_NS7_ILi64EEEEEENS_6half_tEfNS_4arch4Sm80ELb0ELb1ELb1ELb1ELb1ELb0ELb0ELb0ELi2ELi4ELi4ELi4ELb0EEENS1_24CollectiveEpilogueBwdGQAISA_fSD_Li256ELb1ELb1EEENS1_19SingleTileSchedulerILb1ELb0ELb0ELi128EEEEEEEEEvNT_6ParamsE$_ZZN4cute7flattenINS_5tupleIJNS_1CILi1EEENS1_IJNS2_ILi8EEEiiEEENS2_ILi64EEENS1_IJiNS2_ILi144EEENS2_ILi288EEEEEENS2_ILi512EEEEEEEEDaRKT_ENKUlRKT_E_clIS5_EEDaSH_:
[----:B------:R-:W-:Y:S02]  /*9e50*/  MOV R34, R4 ;  /* 0x0000000400227202 */ /* 0x000fe40000000f00 */
[----:B------:R-:W-:Y:S02]  /*9e60*/  MOV R35, 0x0 ;  /* 0x0000000000237802 */ /* 0x000fe40000000f00 */
[----:B------:R-:W-:Y:S02]  /*9e70*/  MOV R5, R3 ;  /* 0x0000000300057202 */ /* 0x000fe40000000f00 */
[----:B------:R-:W-:Y:S05]  /*9e80*/  RET.REL.NODEC R34 `(_ZN7cutlass13device_kernelIN5flash19enable_sm80_to_sm89INS1_16FlashAttnBwdSm80INS1_25CollectiveMainloopBwdSm80ILi2ELi2EN4cute5tupleIJNS5_1CILi128EEES8_NS7_ILi64EEEEEENS_6half_tEfNS_4arch4Sm80ELb0ELb1ELb1ELb1ELb1ELb0ELb0ELb0ELi2ELi4ELi4ELi4ELb0EEENS1_24CollectiveEpilogueBwdGQAISA_fSD_Li256ELb1ELb1EEENS1_19SingleTileSchedulerILb1ELb0ELb0ELi128EEEEEEEEEvNT_6ParamsE) ;  /* 0xffff617022007950 */ /* 0x000fea0003c3ffff */
        .type           $_ZN7cutlass13device_kernelIN5flash19enable_sm80_to_sm89INS1_16FlashAttnBwdSm80INS1_25CollectiveMainloopBwdSm80ILi2ELi2EN4cute5tupleIJNS5_1CILi128EEES8_NS7_ILi64EEEEEENS_6half_tEfNS_4arch4Sm80ELb0ELb1ELb1ELb1ELb1ELb0ELb0ELb0ELi2ELi4ELi4ELi4ELb0EEENS1_24CollectiveEpilogueBwdGQAISA_fSD_Li256ELb1ELb1EEENS1_19SingleTileSchedulerILb1ELb0ELb0ELi128EEEEEEEEEvNT_6ParamsE$_ZZN4cute7flattenINS_5tupleIJNS_1CILi1EEENS1_IJNS2_ILi8EEEiiEEENS2_ILi64EEENS1_IJiNS2_ILi144EEENS2_ILi288EEEEEENS2_ILi512EEEEEEEEDaRKT_ENKUlRKT_E_clIS9_EEDaSH_,@function
        .size           $_ZN7cutlass13device_kernelIN5flash19enable_sm80_to_sm89INS1_16FlashAttnBwdSm80INS1_25CollectiveMainloopBwdSm80ILi2ELi2EN4cute5tupleIJNS5_1CILi128EEES8_NS7_ILi64EEEEEENS_6half_tEfNS_4arch4Sm80ELb0ELb1ELb1ELb1ELb1ELb0ELb0ELb0ELi2ELi4ELi4ELi4ELb0EEENS1_24CollectiveEpilogueBwdGQAISA_fSD_Li256ELb1ELb1EEENS1_19SingleTileSchedulerILb1ELb0ELb0ELi128EEEEEEEEEvNT_6ParamsE$_ZZN4cute7flattenINS_5tupleIJNS_1CILi1EEENS1_IJNS2_ILi8EEEiiEEENS2_ILi64EEENS1_IJiNS2_ILi144EEENS2_ILi288EEEEEENS2_ILi512EEEEEEEEDaRKT_ENKUlRKT_E_clIS9_EEDaSH_,($_ZN7cutlass13device_kernelIN5flash19enable_sm80_to_sm89INS1_16FlashAttnBwdSm80INS1_25CollectiveMainloopBwdSm80ILi2ELi2EN4cute5tupleIJNS5_1CILi128EEES8_NS7_ILi64EEEEEENS_6half_tEfNS_4arch4Sm80ELb0ELb1ELb1ELb1ELb1ELb0ELb0ELb0ELi2ELi4ELi4ELi4ELb0EEENS1_24CollectiveEpilogueBwdGQAISA_fSD_Li256ELb1ELb1EEENS1_19SingleTileSchedulerILb1ELb0ELb0ELi128EEEEEEEEEvNT_6ParamsE$_ZZN4cute7flattenINS_5tupleIJNS_1CILi1EEENS1_IJiiiEEENS2_ILi64EEENS1_IJNS2_ILi72EEENS2_ILi144EEENS2_ILi288EEEEEENS2_ILi512EEEEEEEEDaRKT_ENKUlRKT_E_clIS4_EEDaSH_ - $_ZN7cutlass13device_kernelIN5flash19enable_sm80_to_sm89INS1_16FlashAttnBwdSm80INS1_25CollectiveMainloopBwdSm80ILi2ELi2EN4cute5tupleIJNS5_1CILi128EEES8_NS7_ILi64EEEEEENS_6half_tEfNS_4arch4Sm80ELb0ELb1ELb1ELb1ELb1ELb0ELb0ELb0ELi2ELi4ELi4ELi4ELb0EEENS1_24CollectiveEpilogueBwdGQAISA_fSD_Li256ELb1ELb1EEENS1_19SingleTileSchedulerILb1ELb0ELb0ELi128EEEEEEEEEvNT_6ParamsE$_ZZN4cute7flattenINS_5tupleIJNS_1CILi1EEENS1_IJNS2_ILi8EEEiiEEENS2_ILi64EEENS1_IJiNS2_ILi144EEENS2_ILi288EEEEEENS2_ILi512EEEEEEEEDaRKT_ENKUlRKT_E_clIS9_EEDaSH_)
$_ZN7cutlass13device_kernelIN5flash19enable_sm80_to_sm89INS1_16FlashAttnBwdSm80INS1_25CollectiveMainloopBwdSm80ILi2ELi2EN4cute5tupleIJNS5_1CILi128EEES8_NS7_ILi64EEEEEENS_6half_tEfNS_4arch4Sm80ELb0ELb1ELb1ELb1ELb1ELb0ELb0ELb0ELi2ELi4ELi4ELi4ELb0EEENS1_24CollectiveEpilogueBwdGQAISA_fSD_Li256ELb1ELb1EEENS1_19SingleTileSchedulerILb1ELb0ELb0ELi128EEEEEEEEEvNT_6ParamsE$_ZZN4cute7flattenINS_5tupleIJNS_1CILi1EEENS1_IJNS2_ILi8EEEiiEEENS2_ILi64EEENS1_IJiNS2_ILi144EEENS2_ILi288EEEEEENS2_ILi512EEEEEEEEDaRKT_ENKUlRKT_E_clIS9_EEDaSH_:
[----:B------:R-:W-:Y:S02]  /*9e90*/  MOV R34, R4 ;  /* 0x0000000400227202 */ /* 0x000fe40000000f00 */
[----:B------:R-:W-:-:S04]  /*9ea0*/  MOV R35, 0x0 ;  /* 0x0000000000237802 */ /* 0x000fc80000000f00 */
[----:B------:R-:W-:Y:S05]  /*9eb0*/  RET.REL.NODEC R34 `(_ZN7cutlass13device_kernelIN5flash19enable_sm80_to_sm89INS1_16FlashAttnBwdSm80INS1_25CollectiveMainloopBwdSm80ILi2ELi2EN4cute5tupleIJNS5_1CILi128EEES8_NS7_ILi64EEEEEENS_6half_tEfNS_4arch4Sm80ELb0ELb1ELb1ELb1ELb1ELb0ELb0ELb0ELi2ELi4ELi4ELi4ELb0EEENS1_24CollectiveEpilogueBwdGQAISA_fSD_Li256ELb1ELb1EEENS1_19SingleTileSchedulerILb1ELb0ELb0ELi128EEEEEEEEEvNT_6ParamsE) ;  /* 0xffff614022007950 */ /* 0x000fea0003c3ffff */
        .type           $_ZN7cutlass13device_kernelIN5flash19enable_sm80_to_sm89INS1_16FlashAttnBwdSm80INS1_25CollectiveMainloopBwdSm80ILi2ELi2EN4cute5tupleIJNS5_1CILi128EEES8_NS7_ILi64EEEEEENS_6half_tEfNS_4arch4Sm80ELb0ELb1ELb1ELb1ELb1ELb0ELb0ELb0ELi2ELi4ELi4ELi4ELb0EEENS1_24CollectiveEpilogueBwdGQAISA_fSD_Li256ELb1ELb1EEENS1_19SingleTileSchedulerILb1ELb0ELb0ELi128EEEEEEEEEvNT_6ParamsE$_ZZN4cute7flattenINS_5tupleIJNS_1CILi1EEENS1_IJiiiEEENS2_ILi64EEENS1_IJNS2_ILi72EEENS2_ILi144EEENS2_ILi288EEEEEENS2_ILi512EEEEEEEEDaRKT_ENKUlRKT_E_clIS4_EEDaSH_,@function
        .size           $_ZN7cutlass13device_kernelIN5flash19enable_sm80_to_sm89INS1_16FlashAttnBwdSm80INS1_25CollectiveMainloopBwdSm80ILi2ELi2EN4cute5tupleIJNS5_1CILi128EEES8_NS7_ILi64EEEEEENS_6half_tEfNS_4arch4Sm80ELb0ELb1ELb1ELb1ELb1ELb0ELb0ELb0ELi2ELi4ELi4ELi4ELb0EEENS1_24CollectiveEpilogueBwdGQAISA_fSD_Li256ELb1ELb1EEENS1_19SingleTileSchedulerILb1ELb0ELb0ELi128EEEEEEEEEvNT_6ParamsE$_ZZN4cute7flattenINS_5tupleIJNS_1CILi1EEENS1_IJiiiEEENS2_ILi64EEENS1_IJNS2_ILi72EEENS2_ILi144EEENS2_ILi288EEEEEENS2_ILi512EEEEEEEEDaRKT_ENKUlRKT_E_clIS4_EEDaSH_,($_ZN7cutlass13device_kernelIN5flash19enable_sm80_to_sm89INS1_16FlashAttnBwdSm80INS1_25CollectiveMainloopBwdSm80ILi2ELi2EN4cute5tupleIJNS5_1CILi128EEES8_NS7_ILi64EEEEEENS_6half_tEfNS_4arch4Sm80ELb0ELb1ELb1ELb1ELb1ELb0ELb0ELb0ELi2ELi4ELi4ELi4ELb0EEENS1_24CollectiveEpilogueBwdGQAISA_fSD_Li256ELb1ELb1EEENS1_19SingleTileSchedulerILb1ELb0ELb0ELi128EEEEEEEEEvNT_6ParamsE$_ZZN4cute7idx2crdINS_5tupleIJiiNS_1CILi0EEEEEENS1_IJNS1_IJNS2_ILi4EEENS2_ILi8EEEEEENS2_ILi2EEENS2_ILi1EEEEEEEEDaRKT_RKT0_ENKUlRKT_RKT0_E_clIiS7_EEDaSJ_SM_ - $_ZN7cutlass13device_kernelIN5flash19enable_sm80_to_sm89INS1_16FlashAttnBwdSm80INS1_25CollectiveMainloopBwdSm80ILi2ELi2EN4cute5tupleIJNS5_1CILi128EEES8_NS7_ILi64EEEEEENS_6half_tEfNS_4arch4Sm80ELb0ELb1ELb1ELb1ELb1ELb0ELb0ELb0ELi2ELi4ELi4ELi4ELb0EEENS1_24CollectiveEpilogueBwdGQAISA_fSD_Li256ELb1ELb1EEENS1_19SingleTileSchedulerILb1ELb0ELb0ELi128EEEEEEEEEvNT_6ParamsE$_ZZN4cute7flattenINS_5tupleIJNS_1CILi1EEENS1_IJiiiEEENS2_ILi64EEENS1_IJNS2_ILi72EEENS2_ILi144EEENS2_ILi288EEEEEENS2_ILi512EEEEEEEEDaRKT_ENKUlRKT_E_clIS4_EEDaSH_)
$_ZN7cutlass13device_kernelIN5flash19enable_sm80_to_sm89INS1_16FlashAttnBwdSm80INS1_25CollectiveMainloopBwdSm80ILi2ELi2EN4cute5tupleIJNS5_1CILi128EEES8_NS7_ILi64EEEEEENS_6half_tEfNS_4arch4Sm80ELb0ELb1ELb1ELb1ELb1ELb0ELb0ELb0ELi2ELi4ELi4ELi4ELb0EEENS1_24CollectiveEpilogueBwdGQAISA_fSD_Li256ELb1ELb1EEENS1_19SingleTileSchedulerILb1ELb0ELb0ELi128EEEEEEEEEvNT_6ParamsE$_ZZN4cute7flattenINS_5tupleIJNS_1CILi1EEENS1_IJiiiEEENS2_ILi64EEENS1_IJNS2_ILi72EEENS2_ILi144EEENS2_ILi288EEEEEENS2_ILi512EEEEEEEEDaRKT_ENKUlRKT_E_clIS4_EEDaSH_:
[----:B------:R-:W-:Y:S02]  /*9ec0*/  MOV R34, R4 ;  /* 0x0000000400227202 */ /* 0x000fe40000000f00 */
[----:B------:R-:W-:-:S04]  /*9ed0*/  MOV R35, 0x0 ;  /* 0x0000000000237802 */ /* 0x000fc80000000f00 */
[----:B------:R-:W-:Y:S05]  /*9ee0*/  RET.REL.NODEC R34 `(_ZN7cutlass13device_kernelIN5flash19enable_sm80_to_sm89INS1_16FlashAttnBwdSm80INS1_25CollectiveMainloopBwdSm80ILi2ELi2EN4cute5tupleIJNS5_1CILi128EEES8_NS7_ILi64EEEEEENS_6half_tEfNS_4arch4Sm80ELb0ELb1ELb1ELb1ELb1ELb0ELb0ELb0ELi2ELi4ELi4ELi4ELb0EEENS1_24CollectiveEpilogueBwdGQAISA_fSD_Li256ELb1ELb1EEENS1_19SingleTileSchedulerILb1ELb0ELb0ELi128EEEEEEEEEvNT_6ParamsE) ;  /* 0xffff611022007950 */ /* 0x000fea0003c3ffff */
        .type           $_ZN7cutlass13device_kernelIN5flash19enable_sm80_to_sm89INS1_16FlashAttnBwdSm80INS1_25CollectiveMainloopBwdSm80ILi2ELi2EN4cute5tupleIJNS5_1CILi128EEES8_NS7_ILi64EEEEEENS_6half_tEfNS_4arch4Sm80ELb0ELb1ELb1ELb1ELb1ELb0ELb0ELb0ELi2ELi4ELi4ELi4ELb0EEENS1_24CollectiveEpilogueBwdGQAISA_fSD_Li256ELb1ELb1EEENS1_19SingleTileSchedulerILb1ELb0ELb0ELi128EEEEEEEEEvNT_6ParamsE$_ZZN4cute7idx2crdINS_5tupleIJiiNS_1CILi0EEEEEENS1_IJNS1_IJNS2_ILi4EEENS2_ILi8EEEEEENS2_ILi2EEENS2_ILi1EEEEEEEEDaRKT_RKT0_ENKUlRKT_RKT0_E_clIiS7_EEDaSJ_SM_,@function
        .size           $_ZN7cutlass13device_kernelIN5flash19enable_sm80_to_sm89INS1_16FlashAttnBwdSm80INS1_25CollectiveMainloopBwdSm80ILi2ELi2EN4cute5tupleIJNS5_1CILi128EEES8_NS7_ILi64EEEEEENS_6half_tEfNS_4arch4Sm80ELb0ELb1ELb1ELb1ELb1ELb0ELb0ELb0ELi2ELi4ELi4ELi4ELb0EEENS1_24CollectiveEpilogueBwdGQAISA_fSD_Li256ELb1ELb1EEENS1_19SingleTileSchedulerILb1ELb0ELb0ELi128EEEEEEEEEvNT_6ParamsE$_ZZN4cute7idx2crdINS_5tupleIJiiNS_1CILi0EEEEEENS1_IJNS1_IJNS2_ILi4EEENS2_ILi8EEEEEENS2_ILi2EEENS2_ILi1EEEEEEEEDaRKT_RKT0_ENKUlRKT_RKT0_E_clIiS7_EEDaSJ_SM_,($_ZN7cutlass13device_kernelIN5flash19enable_sm80_to_sm89INS1_16FlashAttnBwdSm80INS1_25CollectiveMainloopBwdSm80ILi2ELi2EN4cute5tupleIJNS5_1CILi128EEES8_NS7_ILi64EEEEEENS_6half_tEfNS_4arch4Sm80ELb0ELb1ELb1ELb1ELb1ELb0ELb0ELb0ELi2ELi4ELi4ELi4ELb0EEENS1_24CollectiveEpilogueBwdGQAISA_fSD_Li256ELb1ELb1EEENS1_19SingleTileSchedulerILb1ELb0ELb0ELi128EEEEEEEEEvNT_6ParamsE$_ZZN4cute7idx2crdINS_5tupleIJiiNS_1CILi0EEEEEENS1_IJNS1_IJNS2_ILi4EEENS2_ILi8EEEEEENS2_ILi2EEENS2_ILi1EEEEEEEEDaRKT_RKT0_ENKUlRKT_RKT0_E_clIiS8_EEDaSJ_SM_ - $_ZN7cutlass13device_kernelIN5flash19enable_sm80_to_sm89INS1_16FlashAttnBwdSm80INS1_25CollectiveMainloopBwdSm80ILi2ELi2EN4cute5tupleIJNS5_1CILi128EEES8_NS7_ILi64EEEEEENS_6half_tEfNS_4arch4Sm80ELb0ELb1ELb1ELb1ELb1ELb0ELb0ELb0ELi2ELi4ELi4ELi4ELb0EEENS1_24CollectiveEpilogueBwdGQAISA_fSD_Li256ELb1ELb1EEENS1_19SingleTileSchedulerILb1ELb0ELb0ELi128EEEEEEEEEvNT_6ParamsE$_ZZN4cute7idx2crdINS_5tupleIJiiNS_1CILi0EEEEEENS1_IJNS1_IJNS2_ILi4EEENS2_ILi8EEEEEENS2_ILi2EEENS2_ILi1EEEEEEEEDaRKT_RKT0_ENKUlRKT_RKT0_E_clIiS7_EEDaSJ_SM_)
$_ZN7cutlass13device_kernelIN5flash19enable_sm80_to_sm89INS1_16FlashAttnBwdSm80INS1_25CollectiveMainloopBwdSm80ILi2ELi2EN4cute5tupleIJNS5_1CILi128EEES8_NS7_ILi64EEEEEENS_6half_tEfNS_4arch4Sm80ELb0ELb1ELb1ELb1ELb1ELb0ELb0ELb0ELi2ELi4ELi4ELi4ELb0EEENS1_24CollectiveEpilogueBwdGQAISA_fSD_Li256ELb1ELb1EEENS1_19SingleTileSchedulerILb1ELb0ELb0ELi128EEEEEEEEEvNT_6ParamsE$_ZZN4cute7idx2crdINS_5tupleIJiiNS_1CILi0EEEEEENS1_IJNS1_IJNS2_ILi4EEENS2_ILi8EEEEEENS2_ILi2EEENS2_ILi1EEEEEEEEDaRKT_RKT0_ENKUlRKT_RKT0_E_clIiS7_EEDaSJ_SM_:
[----:B------:R-:W-:Y:S01]  /*9ef0*/  SHF.R.S32.HI R5, RZ, 0x1f, R2 ;  /* 0x0000001fff057819 */ /* 0x000fe20000011402 */
[----:B------:R-:W-:-:S03]  /*9f00*/  IMAD.MOV.U32 R7, RZ, RZ, 0x0 ;  /* 0x00000000ff077424 */ /* 0x000fc600078e00ff */
[----:B------:R-:W-:-:S04]  /*9f10*/  LEA.HI R5, R5, R2, RZ, 0x2 ;  /* 0x0000000205057211 */ /* 0x000fc800078f10ff */
[----:B------:R-:W-:Y:S02]  /*9f20*/  LOP3.LUT R4, R5, 0xfffffffc, RZ, 0xc0, !PT ;  /* 0xfffffffc05047812 */ /* 0x000fe400078ec0ff */
[----:B------:R-:W-:-:S03]  /*9f30*/  SHF.R.S32.HI R5, RZ, 0x2, R5 ;  /* 0x00000002ff057819 */ /* 0x000fc60000011405 */
[----:B------:R-:W-:Y:S01]  /*9f40*/  IMAD.IADD R4, R2, 0x1, -R4 ;  /* 0x0000000102047824 */ /* 0x000fe200078e0a04 */
[----:B------:R-:W-:Y:S06]  /*9f50*/  RET.REL.NODEC R6 `(_ZN7cutlass13device_kernelIN5flash19enable_sm80_to_sm89INS1_16FlashAttnBwdSm80INS1_25CollectiveMainloopBwdSm80ILi2ELi2EN4cute5tupleIJNS5_1CILi128EEES8_NS7_ILi64EEEEEENS_6half_tEfNS_4arch4Sm80ELb0ELb1ELb1ELb1ELb1ELb0ELb0ELb0ELi2ELi4ELi4ELi4ELb0EEENS1_24CollectiveEpilogueBwdGQAISA_fSD_Li256ELb1ELb1EEENS1_19SingleTileSchedulerILb1ELb0ELb0ELi128EEEEEEEEEvNT_6ParamsE) ;  /* 0xffff60a006007950 */ /* 0x000fec0003c3ffff */
        .type           $_ZN7cutlass13device_kernelIN5flash19enable_sm80_to_sm89INS1_16FlashAttnBwdSm80INS1_25CollectiveMainloopBwdSm80ILi2ELi2EN4cute5tupleIJNS5_1CILi128EEES8_NS7_ILi64EEEEEENS_6half_tEfNS_4arch4Sm80ELb0ELb1ELb1ELb1ELb1ELb0ELb0ELb0ELi2ELi4ELi4ELi4ELb0EEENS1_24CollectiveEpilogueBwdGQAISA_fSD_Li256ELb1ELb1EEENS1_19SingleTileSchedulerILb1ELb0ELb0ELi128EEEEEEEEEvNT_6ParamsE$_ZZN4cute7idx2crdINS_5tupleIJiiNS_1CILi0EEEEEENS1_IJNS1_IJNS2_ILi4EEENS2_ILi8EEEEEENS2_ILi2EEENS2_ILi1EEEEEEEEDaRKT_RKT0_ENKUlRKT_RKT0_E_clIiS8_EEDaSJ_SM_,@function
        .size           $_ZN7cutlass13device_kernelIN5flash19enable_sm80_to_sm89INS1_16FlashAttnBwdSm80INS1_25CollectiveMainloopBwdSm80ILi2ELi2EN4cute5tupleIJNS5_1CILi128EEES8_NS7_ILi64EEEEEENS_6half_tEfNS_4arch4Sm80ELb0ELb1ELb1ELb1ELb1ELb0ELb0ELb0ELi2ELi4ELi4ELi4ELb0EEENS1_24CollectiveEpilogueBwdGQAISA_fSD_Li256ELb1ELb1EEENS1_19SingleTileSchedulerILb1ELb0ELb0ELi128EEEEEEEEEvNT_6ParamsE$_ZZN4cute7idx2crdINS_5tupleIJiiNS_1CILi0EEEEEENS1_IJNS1_IJNS2_ILi4EEENS2_ILi8EEEEEENS2_ILi2EEENS2_ILi1EEEEEEEEDaRKT_RKT0_ENKUlRKT_RKT0_E_clIiS8_EEDaSJ_SM_,($_ZN7cutlass13device_kernelIN5flash19enable_sm80_to_sm89INS1_16FlashAttnBwdSm80INS1_25CollectiveMainloopBwdSm80ILi2ELi2EN4cute5tupleIJNS5_1CILi128EEES8_NS7_ILi64EEEEEENS_6half_tEfNS_4arch4Sm80ELb0ELb1ELb1ELb1ELb1ELb0ELb0ELb0ELi2ELi4ELi4ELi4ELb0EEENS1_24CollectiveEpilogueBwdGQAISA_fSD_Li256ELb1ELb1EEENS1_19SingleTileSchedulerILb1ELb0ELb0ELi128EEEEEEEEEvNT_6ParamsE$_ZZN4cute7idx2crdINS_5tupleIJiiNS_1CILi0EEEEEENS1_IJNS1_IJNS2_ILi4EEENS2_ILi8EEEEEES5_NS2_ILi1EEEEEEEEDaRKT_RKT0_ENKUlRKT_RKT0_E_clIiS5_EEDaSI_SL_ - $_ZN7cutlass13device_kernelIN5flash19enable_sm80_to_sm89INS1_16FlashAttnBwdSm80INS1_25CollectiveMainloopBwdSm80ILi2ELi2EN4cute5tupleIJNS5_1CILi128EEES8_NS7_ILi64EEEEEENS_6half_tEfNS_4arch4Sm80ELb0ELb1ELb1ELb1ELb1ELb0ELb0ELb0ELi2ELi4ELi4ELi4ELb0EEENS1_24CollectiveEpilogueBwdGQAISA_fSD_Li256ELb1ELb1EEENS1_19SingleTileSchedulerILb1ELb0ELb0ELi128EEEEEEEEEvNT_6ParamsE$_ZZN4cute7idx2crdINS_5tupleIJiiNS_1CILi0EEEEEENS1_IJNS1_IJNS2_ILi4EEENS2_ILi8EEEEEENS2_ILi2EEENS2_ILi1EEEEEEEEDaRKT_RKT0_ENKUlRKT_RKT0_E_clIiS8_EEDaSJ_SM_)
$_ZN7cutlass13device_kernelIN5flash19enable_sm80_to_sm89INS1_16FlashAttnBwdSm80INS1_25CollectiveMainloopBwdSm80ILi2ELi2EN4cute5tupleIJNS5_1CILi128EEES8_NS7_ILi64EEEEEENS_6half_tEfNS_4arch4Sm80ELb0ELb1ELb1ELb1ELb1ELb0ELb0ELb0ELi2ELi4ELi4ELi4ELb0EEENS1_24CollectiveEpilogueBwdGQAISA_fSD_Li256ELb1ELb1EEENS1_19SingleTileSchedulerILb1ELb0ELb0ELi128EEEEEEEEEvNT_6ParamsE$_ZZN4cute7idx2crdINS_5tupleIJiiNS_1CILi0EEEEEENS1_IJNS1_IJNS2_ILi4EEENS2_ILi8EEEEEENS2_ILi2EEENS2_ILi1EEEEEEEEDaRKT_RKT0_ENKUlRKT_RKT0_E_clIiS8_EEDaSJ_SM_:
[----:B------:R-:W-:Y:S02]  /*9f60*/  MOV R34, R6 ;  /* 0x0000000600227202 */ /* 0x000fe40000000f00 */
[----:B------:R-:W-:Y:S02]  /*9f70*/  MOV R35, 0x0 ;  /* 0x0000000000237802 */ /* 0x000fe40000000f00 */
[----:B------:R-:W-:Y:S02]  /*9f80*/  MOV R7, R3 ;  /* 0x0000000300077202 */ /* 0x000fe40000000f00 */
[----:B------:R-:W-:Y:S05]  /*9f90*/  RET.REL.NODEC R34 `(_ZN7cutlass13device_kernelIN5flash19enable_sm80_to_sm89INS1_16FlashAttnBwdSm80INS1_25CollectiveMainloopBwdSm80ILi2ELi2EN4cute5tupleIJNS5_1CILi128EEES8_NS7_ILi64EEEEEENS_6half_tEfNS_4arch4Sm80ELb0ELb1ELb1ELb1ELb1ELb0ELb0ELb0ELi2ELi4ELi4ELi4ELb0EEENS1_24CollectiveEpilogueBwdGQAISA_fSD_Li256ELb1ELb1EEENS1_19SingleTileSchedulerILb1ELb0ELb0ELi128EEEEEEEEEvNT_6ParamsE) ;  /* 0xffff606022007950 */ /* 0x000fea0003c3ffff */
        .type           $_ZN7cutlass13device_kernelIN5flash19enable_sm80_to_sm89INS1_16FlashAttnBwdSm80INS1_25CollectiveMainloopBwdSm80ILi2ELi2EN4cute5tupleIJNS5_1CILi128EEES8_NS7_ILi64EEEEEENS_6half_tEfNS_4arch4Sm80ELb0ELb1ELb1ELb1ELb1ELb0ELb0ELb0ELi2ELi4ELi4ELi4ELb0EEENS1_24CollectiveEpilogueBwdGQAISA_fSD_Li256ELb1ELb1EEENS1_19SingleTileSchedulerILb1ELb0ELb0ELi128EEEEEEEEEvNT_6ParamsE$_ZZN4cute7idx2crdINS_5tupleIJiiNS_1CILi0EEEEEENS1_IJNS1_IJNS2_ILi4EEENS2_ILi8EEEEEES5_NS2_ILi1EEEEEEEEDaRKT_RKT0_ENKUlRKT_RKT0_E_clIiS5_EEDaSI_SL_,@function
        .size           $_ZN7cutlass13device_kernelIN5flash19enable_sm80_to_sm89INS1_16FlashAttnBwdSm80INS1_25CollectiveMainloopBwdSm80ILi2ELi2EN4cute5tupleIJNS5_1CILi128EEES8_NS7_ILi64EEEEEENS_6half_tEfNS_4arch4Sm80ELb0ELb1ELb1ELb1ELb1ELb0ELb0ELb0ELi2ELi4ELi4ELi4ELb0EEENS1_24CollectiveEpilogueBwdGQAISA_fSD_Li256ELb1ELb1EEENS1_19SingleTileSchedulerILb1ELb0ELb0ELi128EEEEEEEEEvNT_6ParamsE$_ZZN4cute7idx2crdINS_5tupleIJiiNS_1CILi0EEEEEENS1_IJNS1_IJNS2_ILi4EEENS2_ILi8EEEEEES5_NS2_ILi1EEEEEEEEDaRKT_RKT0_ENKUlRKT_RKT0_E_clIiS5_EEDaSI_SL_,($_ZN7cutlass13device_kernelIN5flash19enable_sm80_to_sm89INS1_16FlashAttnBwdSm80INS1_25CollectiveMainloopBwdSm80ILi2ELi2EN4cute5tupleIJNS5_1CILi128EEES8_NS7_ILi64EEEEEENS_6half_tEfNS_4arch4Sm80ELb0ELb1ELb1ELb1ELb1ELb0ELb0ELb0ELi2ELi4ELi4ELi4ELb0EEENS1_24CollectiveEpilogueBwdGQAISA_fSD_Li256ELb1ELb1EEENS1_19SingleTileSchedulerILb1ELb0ELb0ELi128EEEEEEEEEvNT_6ParamsE$_ZZN4cute7idx2crdINS_5tupleIJiiNS_1CILi0EEEEEENS1_IJNS1_IJNS2_ILi4EEENS2_ILi8EEEEEES5_NS2_ILi1EEEEEEEEDaRKT_RKT0_ENKUlRKT_RKT0_E_clIiS7_EEDaSI_SL_ - $_ZN7cutlass13device_kernelIN5flash19enable_sm80_to_sm89INS1_16FlashAttnBwdSm80INS1_25CollectiveMainloopBwdSm80ILi2ELi2EN4cute5tupleIJNS5_1CILi128EEES8_NS7_ILi64EEEEEENS_6half_tEfNS_4arch4Sm80ELb0ELb1ELb1ELb1ELb1ELb0ELb0ELb0ELi2ELi4ELi4ELi4ELb0EEENS1_24CollectiveEpilogueBwdGQAISA_fSD_Li256ELb1ELb1EEENS1_19SingleTileSchedulerILb1ELb0ELb0ELi128EEEEEEEEEvNT_6ParamsE$_ZZN4cute7idx2crdINS_5tupleIJiiNS_1CILi0EEEEEENS1_IJNS1_IJNS2_ILi4EEENS2_ILi8EEEEEES5_NS2_ILi1EEEEEEEEDaRKT_RKT0_ENKUlRKT_RKT0_E_clIiS5_EEDaSI_SL_)
$_ZN7cutlass13device_kernelIN5flash19enable_sm80_to_sm89INS1_16FlashAttnBwdSm80INS1_25CollectiveMainloopBwdSm80ILi2ELi2EN4cute5tupleIJNS5_1CILi128EEES8_NS7_ILi64EEEEEENS_6half_tEfNS_4arch4Sm80ELb0ELb1ELb1ELb1ELb1ELb0ELb0ELb0ELi2ELi4ELi4ELi4ELb0EEENS1_24CollectiveEpilogueBwdGQAISA_fSD_Li256ELb1ELb1EEENS1_19SingleTileSchedulerILb1ELb0ELb0ELi128EEEEEEEEEvNT_6ParamsE$_ZZN4cute7idx2crdINS_5tupleIJiiNS_1CILi0EEEEEENS1_IJNS1_IJNS2_ILi4EEENS2_ILi8EEEEEES5_NS2_ILi1EEEEEEEEDaRKT_RKT0_ENKUlRKT_RKT0_E_clIiS5_EEDaSI_SL_:
[----:B------:R-:W-:Y:S02]  /*9fa0*/  MOV R38, R6 ;  /* 0x0000000600267202 */ /* 0x000fe40000000f00 */
[----:B------:R-:W-:Y:S02]  /*9fb0*/  MOV R39, 0x0 ;  /* 0x0000000000277802 */ /* 0x000fe40000000f00 */
[----:B------:R-:W-:-:S02]  /*9fc0*/  MOV R7, R3 ;  /* 0x0000000300077202 */ /* 0x000fc40000000f00 */
[----:B------:R-:W-:Y:S05]  /*9fd0*/  RET.REL.NODEC R38 `(_ZN7cutlass13device_kernelIN5flash19enable_sm80_to_sm89INS1_16FlashAttnBwdSm80INS1_25CollectiveMainloopBwdSm80ILi2ELi2EN4cute5tupleIJNS5_1CILi128EEES8_NS7_ILi64EEEEEENS_6half_tEfNS_4arch4Sm80ELb0ELb1ELb1ELb1ELb1ELb0ELb0ELb0ELi2ELi4ELi4ELi4ELb0EEENS1_24CollectiveEpilogueBwdGQAISA_fSD_Li256ELb1ELb1EEENS1_19SingleTileSchedulerILb1ELb0ELb0ELi128EEEEEEEEEvNT_6ParamsE) ;  /* 0xffff602026007950 */ /* 0x000fea0003c3ffff */
        .type           $_ZN7cutlass13device_kernelIN5flash19enable_sm80_to_sm89INS1_16FlashAttnBwdSm80INS1_25CollectiveMainloopBwdSm80ILi2ELi2EN4cute5tupleIJNS5_1CILi128EEES8_NS7_ILi64EEEEEENS_6half_tEfNS_4arch4Sm80ELb0ELb1ELb1ELb1ELb1ELb0ELb0ELb0ELi2ELi4ELi4ELi4ELb0EEENS1_24CollectiveEpilogueBwdGQAISA_fSD_Li256ELb1ELb1EEENS1_19SingleTileSchedulerILb1ELb0ELb0ELi128EEEEEEEEEvNT_6ParamsE$_ZZN4cute7idx2crdINS_5tupleIJiiNS_1CILi0EEEEEENS1_IJNS1_IJNS2_ILi4EEENS2_ILi8EEEEEES5_NS2_ILi1EEEEEEEEDaRKT_RKT0_ENKUlRKT_RKT0_E_clIiS7_EEDaSI_SL_,@function
        .size           $_ZN7cutlass13device_kernelIN5flash19enable_sm80_to_sm89INS1_16FlashAttnBwdSm80INS1_25CollectiveMainloopBwdSm80ILi2ELi2EN4cute5tupleIJNS5_1CILi128EEES8_NS7_ILi64EEEEEENS_6half_tEfNS_4arch4Sm80ELb0ELb1ELb1ELb1ELb1ELb0ELb0ELb0ELi2ELi4ELi4ELi4ELb0EEENS1_24CollectiveEpilogueBwdGQAISA_fSD_Li256ELb1ELb1EEENS1_19SingleTileSchedulerILb1ELb0ELb0ELi128EEEEEEEEEvNT_6ParamsE$_ZZN4cute7idx2crdINS_5tupleIJiiNS_1CILi0EEEEEENS1_IJNS1_IJNS2_ILi4EEENS2_ILi8EEEEEES5_NS2_ILi1EEEEEEEEDaRKT_RKT0_ENKUlRKT_RKT0_E_clIiS7_EEDaSI_SL_,($_ZN7cutlass13device_kernelIN5flash19enable_sm80_to_sm89INS1_16FlashAttnBwdSm80INS1_25CollectiveMainloopBwdSm80ILi2ELi2EN4cute5tupleIJNS5_1CILi128EEES8_NS7_ILi64EEEEEENS_6half_tEfNS_4arch4Sm80ELb0ELb1ELb1ELb1ELb1ELb0ELb0ELb0ELi2ELi4ELi4ELi4ELb0EEENS1_24CollectiveEpilogueBwdGQAISA_fSD_Li256ELb1ELb1EEENS1_19SingleTileSchedulerILb1ELb0ELb0ELi128EEEEEEEEEvNT_6ParamsE$_ZZN4cute7idx2crdIiNS_5tupleIJNS_1CILi32EEENS2_ILi4EEENS2_ILi2EEENS2_ILi1EEEEEENS1_IJS6_S3_NS2_ILi128EEENS2_ILi0EEEEEEEEDaRKT_RKT0_RKT1_ENKUlRKT_RKT0_E_clIS4_S3_EEDaSM_SP_ - $_ZN7cutlass13device_kernelIN5flash19enable_sm80_to_sm89INS1_16FlashAttnBwdSm80INS1_25CollectiveMainloopBwdSm80ILi2ELi2EN4cute5tupleIJNS5_1CILi128EEES8_NS7_ILi64EEEEEENS_6half_tEfNS_4arch4Sm80ELb0ELb1ELb1ELb1ELb1ELb0ELb0ELb0ELi2ELi4ELi4ELi4ELb0EEENS1_24CollectiveEpilogueBwdGQAISA_fSD_Li256ELb1ELb1EEENS1_19SingleTileSchedulerILb1ELb0ELb0ELi128EEEEEEEEEvNT_6ParamsE$_ZZN4cute7idx2crdINS_5tupleIJiiNS_1CILi0EEEEEENS1_IJNS1_IJNS2_ILi4EEENS2_ILi8EEEEEES5_NS2_ILi1EEEEEEEEDaRKT_RKT0_ENKUlRKT_RKT0_E_clIiS7_EEDaSI_SL_)
$_ZN7cutlass13device_kernelIN5flash19enable_sm80_to_sm89INS1_16FlashAttnBwdSm80INS1_25CollectiveMainloopBwdSm80ILi2ELi2EN4cute5tupleIJNS5_1CILi128EEES8_NS7_ILi64EEEEEENS_6half_tEfNS_4arch4Sm80ELb0ELb1ELb1ELb1ELb1ELb0ELb0ELb0ELi2ELi4ELi4ELi4ELb0EEENS1_24CollectiveEpilogueBwdGQAISA_fSD_Li256ELb1ELb1EEENS1_19SingleTileSchedulerILb1ELb0ELb0ELi128EEEEEEEEEvNT_6ParamsE$_ZZN4cute7idx2crdINS_5tupleIJiiNS_1CILi0EEEEEENS1_IJNS1_IJNS2_ILi4EEENS2_ILi8EEEEEES5_NS2_ILi1EEEEEEEEDaRKT_RKT0_ENKUlRKT_RKT0_E_clIiS7_EEDaSI_SL_:
[----:B------:R-:W-:-:S04]  /*9fe0*/  SHF.R.S32.HI R7, RZ, 0x1f, R2 ;  /* 0x0000001fff077819 */ /* 0x000fc80000011402 */
[----:B------:R-:W-:-:S04]  /*9ff0*/  LEA.HI R34, R7, R2, RZ, 0x2 ;  /* 0x0000000207227211 */ /* 0x000fc800078f10ff */
[----:B------:R-:W-:Y:S02]  /*a000*/  LOP3.LUT R7, R34, 0xfffffffc, RZ, 0xc0, !PT ;  /* 0xfffffffc22077812 */ /* 0x000fe400078ec0ff */
[----:B------:R-:W-:-:S03]  /*a010*/  SHF.R.S32.HI R34, RZ, 0x2, R34 ;  /* 0x00000002ff227819 */ /* 0x000fc60000011422 */
[----:B------:R-:W-:Y:S02]  /*a020*/  IMAD.IADD R35, R2, 0x1, -R7 ;  /* 0x0000000102237824 */ /* 0x000fe400078e0a07 */
[----:B------:R-:W-:-:S04]  /*a030*/  IMAD.MOV.U32 R7, RZ, RZ, 0x0 ;  /* 0x00000000ff077424 */ /* 0x000fc800078e00ff */
[----:B------:R-:W-:Y:S05]  /*a040*/  RET.REL.NODEC R6 `(_ZN7cutlass13device_kernelIN5flash19enable_sm80_to_sm89INS1_16FlashAttnBwdSm80INS1_25CollectiveMainloopBwdSm80ILi2ELi2EN4cute5tupleIJNS5_1CILi128EEES8_NS7_ILi64EEEEEENS_6half_tEfNS_4arch4Sm80ELb0ELb1ELb1ELb1ELb1ELb0ELb0ELb0ELi2ELi4ELi4ELi4ELb0EEENS1_24CollectiveEpilogueBwdGQAISA_fSD_Li256ELb1ELb1EEENS1_19SingleTileSchedulerILb1ELb0ELb0ELi128EEEEEEEEEvNT_6ParamsE) ;  /* 0xffff5fb006007950 */ /* 0x000fea0003c3ffff */
        .type           $_ZN7cutlass13device_kernelIN5flash19enable_sm80_to_sm89INS1_16FlashAttnBwdSm80INS1_25CollectiveMainloopBwdSm80ILi2ELi2EN4cute5tupleIJNS5_1CILi128EEES8_NS7_ILi64EEEEEENS_6half_tEfNS_4arch4Sm80ELb0ELb1ELb1ELb1ELb1ELb0ELb0ELb0ELi2ELi4ELi4ELi4ELb0EEENS1_24CollectiveEpilogueBwdGQAISA_fSD_Li256ELb1ELb1EEENS1_19SingleTileSchedulerILb1ELb0ELb0ELi128EEEEEEEEEvNT_6ParamsE$_ZZN4cute7idx2crdIiNS_5tupleIJNS_1CILi32EEENS2_ILi4EEENS2_ILi2EEENS2_ILi1EEEEEENS1_IJS6_S3_NS2_ILi128EEENS2_ILi0EEEEEEEEDaRKT_RKT0_RKT1_ENKUlRKT_RKT0_E_clIS4_S3_EEDaSM_SP_,@function
        .size           $_ZN7cutlass13device_kernelIN5flash19enable_sm80_to_sm89INS1_16FlashAttnBwdSm80INS1_25CollectiveMainloopBwdSm80ILi2ELi2EN4cute5tupleIJNS5_1CILi128EEES8_NS7_ILi64EEEEEENS_6half_tEfNS_4arch4Sm80ELb0ELb1ELb1ELb1ELb1ELb0ELb0ELb0ELi2ELi4ELi4ELi4ELb0EEENS1_24CollectiveEpilogueBwdGQAISA_fSD_Li256ELb1ELb1EEENS1_19SingleTileSchedulerILb1ELb0ELb0ELi128EEEEEEEEEvNT_6ParamsE$_ZZN4cute7idx2crdIiNS_5tupleIJNS_1CILi32EEENS2_ILi4EEENS2_ILi2EEENS2_ILi1EEEEEENS1_IJS6_S3_NS2_ILi128EEENS2_ILi0EEEEEEEEDaRKT_RKT0_RKT1_ENKUlRKT_RKT0_E_clIS4_S3_EEDaSM_SP_,($_ZN7cutlass13device_kernelIN5flash19enable_sm80_to_sm89INS1_16FlashAttnBwdSm80INS1_25CollectiveMainloopBwdSm80ILi2ELi2EN4cute5tupleIJNS5_1CILi128EEES8_NS7_ILi64EEEEEENS_6half_tEfNS_4arch4Sm80ELb0ELb1ELb1ELb1ELb1ELb0ELb0ELb0ELi2ELi4ELi4ELi4ELb0EEENS1_24CollectiveEpilogueBwdGQAISA_fSD_Li256ELb1ELb1EEENS1_19SingleTileSchedulerILb1ELb0ELb0ELi128EEEEEEEEEvNT_6ParamsE$_ZZN4cute7idx2crdIiNS_5tupleIJNS_1CILi32EEENS2_ILi4EEENS2_ILi2EEENS2_ILi1EEEEEENS1_IJS6_S3_NS2_ILi128EEENS2_ILi0EEEEEEEEDaRKT_RKT0_RKT1_ENKUlRKT_RKT0_E_clIS5_S8_EEDaSM_SP_ - $_ZN7cutlass13device_kernelIN5flash19enable_sm80_to_sm89INS1_16FlashAttnBwdSm80INS1_25CollectiveMainloopBwdSm80ILi2ELi2EN4cute5tupleIJNS5_1CILi128EEES8_NS7_ILi64EEEEEENS_6half_tEfNS_4arch4Sm80ELb0ELb1ELb1ELb1ELb1ELb0ELb0ELb0ELi2ELi4ELi4ELi4ELb0EEENS1_24CollectiveEpilogueBwdGQAISA_fSD_Li256ELb1ELb1EEENS1_19SingleTileSchedulerILb1ELb0ELb0ELi128EEEEEEEEEvNT_6ParamsE$_ZZN4cute7idx2crdIiNS_5tupleIJNS_1CILi32EEENS2_ILi4EEENS2_ILi2EEENS2_ILi1EEEEEENS1_IJS6_S3_NS2_ILi128EEENS2_ILi0EEEEEEEEDaRKT_RKT0_RKT1_ENKUlRKT_RKT0_E_clIS4_S3_EEDaSM_SP_)
$_ZN7cutlass13device_kernelIN5flash19enable_sm80_to_sm89INS1_16FlashAttnBwdSm80INS1_25CollectiveMainloopBwdSm80ILi2ELi2EN4cute5tupleIJNS5_1CILi128EEES8_NS7_ILi64EEEEEENS_6half_tEfNS_4arch4Sm80ELb0ELb1ELb1ELb1ELb1ELb0ELb0ELb0ELi2ELi4ELi4ELi4ELb0EEENS1_24CollectiveEpilogueBwdGQAISA_fSD_Li256ELb1ELb1EEENS1_19SingleTileSchedulerILb1ELb0ELb0ELi128EEEEEEEEEvNT_6ParamsE$_ZZN4cute7idx2crdIiNS_5tupleIJNS_1CILi32EEENS2_ILi4EEENS2_ILi2EEENS2_ILi1EEEEEENS1_IJS6_S3_NS2_ILi128EEENS2_ILi0EEEEEEEEDaRKT_RKT0_RKT1_ENKUlRKT_RKT0_E_clIS4_S3_EEDaSM_SP_:
        /* <DEDUP_REMOVED lines=9> */
[----:B------:R-:W-:Y:S05]  /*a0e0*/  RET.REL.NODEC R12 `(_ZN7cutlass13device_kernelIN5flash19enable_sm80_to_sm89INS1_16FlashAttnBwdSm80INS1_25CollectiveMainloopBwdSm80ILi2ELi2EN4cute5tupleIJNS5_1CILi128EEES8_NS7_ILi64EEEEEENS_6half_tEfNS_4arch4Sm80ELb0ELb1ELb1ELb1ELb1ELb0ELb0ELb0ELi2ELi4ELi4ELi4ELb0EEENS1_24CollectiveEpilogueBwdGQAISA_fSD_Li256ELb1ELb1EEENS1_19SingleTileSchedulerILb1ELb0ELb0ELi128EEEEEEEEEvNT_6ParamsE) ;  /* 0xffff5f100c007950 */ /* 0x000fea0003c3ffff */
        .type           $_ZN7cutlass13device_kernelIN5flash19enable_sm80_to_sm89INS1_16FlashAttnBwdSm80INS1_25CollectiveMainloopBwdSm80ILi2ELi2EN4cute5tupleIJNS5_1CILi128EEES8_NS7_ILi64EEEEEENS_6half_tEfNS_4arch4Sm80ELb0ELb1ELb1ELb1ELb1ELb0ELb0ELb0ELi2ELi4ELi4ELi4ELb0EEENS1_24CollectiveEpilogueBwdGQAISA_fSD_Li256ELb1ELb1EEENS1_19SingleTileSchedulerILb1ELb0ELb0ELi128EEEEEEEEEvNT_6ParamsE$_ZZN4cute7idx2crdIiNS_5tupleIJNS_1CILi32EEENS2_ILi4EEENS2_ILi2EEENS2_ILi1EEEEEENS1_IJS6_S3_NS2_ILi128EEENS2_ILi0EEEEEEEEDaRKT_RKT0_RKT1_ENKUlRKT_RKT0_E_clIS5_S8_EEDaSM_SP_,@function
        .size           $_ZN7cutlass13device_kernelIN5flash19enable_sm80_to_sm89INS1_16FlashAttnBwdSm80INS1_25CollectiveMainloopBwdSm80ILi2ELi2EN4cute5tupleIJNS5_1CILi128EEES8_NS7_ILi64EEEEEENS_6half_tEfNS_4arch4Sm80ELb0ELb1ELb1ELb1ELb1ELb0ELb0ELb0ELi2ELi4ELi4ELi4ELb0EEENS1_24CollectiveEpilogueBwdGQAISA_fSD_Li256ELb1ELb1EEENS1_19SingleTileSchedulerILb1ELb0ELb0ELi128EEEEEEEEEvNT_6ParamsE$_ZZN4cute7idx2crdIiNS_5tupleIJNS_1CILi32EEENS2_ILi4EEENS2_ILi2EEENS2_ILi1EEEEEENS1_IJS6_S3_NS2_ILi128EEENS2_ILi0EEEEEEEEDaRKT_RKT0_RKT1_ENKUlRKT_RKT0_E_clIS5_S8_EEDaSM_SP_,($_ZN7cutlass13device_kernelIN5flash19enable_sm80_to_sm89INS1_16FlashAttnBwdSm80INS1_25CollectiveMainloopBwdSm80ILi2ELi2EN4cute5tupleIJNS5_1CILi128EEES8_NS7_ILi64EEEEEENS_6half_tEfNS_4arch4Sm80ELb0ELb1ELb1ELb1ELb1ELb0ELb0ELb0ELi2ELi4ELi4ELi4ELb0EEENS1_24CollectiveEpilogueBwdGQAISA_fSD_Li256ELb1ELb1EEENS1_19SingleTileSchedulerILb1ELb0ELb0ELi128EEEEEEEEEvNT_6ParamsE$_ZZN4cute9transformINS_5tupleIJNS_1CILi32EEENS2_ILi4EEENS2_ILi2EEENS2_ILi1EEEEEENS1_IJS6_S3_NS2_ILi128EEENS2_ILi0EEEEEEZNS_7idx2crdIiS7_SA_EEDaRKT_RKT0_RKT1_EUlRKT_RKT0_E_EEDaSE_SH_OSI_ENKUlDpSN_E_clIJiiiS9_EEEDaST_ - $_ZN7cutlass13device_kernelIN5flash19enable_sm80_to_sm89INS1_16FlashAttnBwdSm80INS1_25CollectiveMainloopBwdSm80ILi2ELi2EN4cute5tupleIJNS5_1CILi128EEES8_NS7_ILi64EEEEEENS_6half_tEfNS_4arch4Sm80ELb0ELb1ELb1ELb1ELb1ELb0ELb0ELb0ELi2ELi4ELi4ELi4ELb0EEENS1_24CollectiveEpilogueBwdGQAISA_fSD_Li256ELb1ELb1EEENS1_19SingleTileSchedulerILb1ELb0ELb0ELi128EEEEEEEEEvNT_6ParamsE$_ZZN4cute7idx2crdIiNS_5tupleIJNS_1CILi32EEENS2_ILi4EEENS2_ILi2EEENS2_ILi1EEEEEENS1_IJS6_S3_NS2_ILi128EEENS2_ILi0EEEEEEEEDaRKT_RKT0_RKT1_ENKUlRKT_RKT0_E_clIS5_S8_EEDaSM_SP_)
$_ZN7cutlass13device_kernelIN5flash19enable_sm80_to_sm89INS1_16FlashAttnBwdSm80INS1_25CollectiveMainloopBwdSm80ILi2ELi2EN4cute5tupleIJNS5_1CILi128EEES8_NS7_ILi64EEEEEENS_6half_tEfNS_4arch4Sm80ELb0ELb1ELb1ELb1ELb1ELb0ELb0ELb0ELi2ELi4ELi4ELi4ELb0EEENS1_24CollectiveEpilogueBwdGQAISA_fSD_Li256ELb1ELb1EEENS1_19SingleTileSchedulerILb1ELb0ELb0ELi128EEEEEEEEEvNT_6ParamsE$_ZZN4cute7idx2crdIiNS_5tupleIJNS_1CILi32EEENS2_ILi4EEENS2_ILi2EEENS2_ILi1EEEEEENS1_IJS6_S3_NS2_ILi128EEENS2_ILi0EEEEEEEEDaRKT_RKT0_RKT1_ENKUlRKT_RKT0_E_clIS5_S8_EEDaSM_SP_:
[----:B------:R-:W-:Y:S01]  /*a0f0*/  SHF.R.S32.HI R24, RZ, 0x1f, R3 ;  /* 0x0000001fff187819 */ /* 0x000fe20000011403 */
[----:B------:R-:W-:-:S03]  /*a100*/  IMAD.MOV.U32 R13, RZ, RZ, 0x0 ;  /* 0x00000000ff0d7424 */ /* 0x000fc600078e00ff */
[----:B------:R-:W-:-:S04]  /*a110*/  LEA.HI R3, R24, R3, RZ, 0x7 ;  /* 0x0000000318037211 */ /* 0x000fc800078f38ff */
[----:B------:R-:W-:-:S04]  /*a120*/  SHF.R.S32.HI R24, RZ, 0x7, R3 ;  /* 0x00000007ff187819 */ /* 0x000fc80000011403 */
[----:B------:R-:W-:-:S04]  /*a130*/  LEA.HI R3, R3, R24, RZ, 0x1 ;  /* 0x0000001803037211 */ /* 0x000fc800078f08ff */
[----:B------:R-:W-:-:S05]  /*a140*/  LOP3.LUT R3, R3, 0xfffffffe, RZ, 0xc0, !PT ;  /* 0xfffffffe03037812 */ /* 0x000fca00078ec0ff */
[----:B------:R-:W-:Y:S01]  /*a150*/  IMAD.IADD R3, R24, 0x1, -R3 ;  /* 0x0000000118037824 */ /* 0x000fe200078e0a03 */
[----:B------:R-:W-:Y:S06]  /*a160*/  RET.REL.NODEC R12 `(_ZN7cutlass13device_kernelIN5flash19enable_sm80_to_sm89INS1_16FlashAttnBwdSm80INS1_25CollectiveMainloopBwdSm80ILi2ELi2EN4cute5tupleIJNS5_1CILi128EEES8_NS7_ILi64EEEEEENS_6half_tEfNS_4arch4Sm80ELb0ELb1ELb1ELb1ELb1ELb0ELb0ELb0ELi2ELi4ELi4ELi4ELb0EEENS1_24CollectiveEpilogueBwdGQAISA_fSD_Li256ELb1ELb1EEENS1_19SingleTileSchedulerILb1ELb0ELb0ELi128EEEEEEEEEvNT_6ParamsE) ;  /* 0xffff5e900c007950 */ /* 0x000fec0003c3ffff */
        .type           $_ZN7cutlass13device_kernelIN5flash19enable_sm80_to_sm89INS1_16FlashAttnBwdSm80INS1_25CollectiveMainloopBwdSm80ILi2ELi2EN4cute5tupleIJNS5_1CILi128EEES8_NS7_ILi64EEEEEENS_6half_tEfNS_4arch4Sm80ELb0ELb1ELb1ELb1ELb1ELb0ELb0ELb0ELi2ELi4ELi4ELi4ELb0EEENS1_24CollectiveEpilogueBwdGQAISA_fSD_Li256ELb1ELb1EEENS1_19SingleTileSchedulerILb1ELb0ELb0ELi128EEEEEEEEEvNT_6ParamsE$_ZZN4cute9transformINS_5tupleIJNS_1CILi32EEENS2_ILi4EEENS2_ILi2EEENS2_ILi1EEEEEENS1_IJS6_S3_NS2_ILi128EEENS2_ILi0EEEEEEZNS_7idx2crdIiS7_SA_EEDaRKT_RKT0_RKT1_EUlRKT_RKT0_E_EEDaSE_SH_OSI_ENKUlDpSN_E_clIJiiiS9_EEEDaST_,@function
        .size           $_ZN7cutlass13device_kernelIN5flash19enable_sm80_to_sm89INS1_16FlashAttnBwdSm80INS1_25CollectiveMainloopBwdSm80ILi2ELi2EN4cute5tupleIJNS5_1CILi128EEES8_NS7_ILi64EEEEEENS_6half_tEfNS_4arch4Sm80ELb0ELb1ELb1ELb1ELb1ELb0ELb0ELb0ELi2ELi4ELi4ELi4ELb0EEENS1_24CollectiveEpilogueBwdGQAISA_fSD_Li256ELb1ELb1EEENS1_19SingleTileSchedulerILb1ELb0ELb0ELi128EEEEEEEEEvNT_6ParamsE$_ZZN4cute9transformINS_5tupleIJNS_1CILi32EEENS2_ILi4EEENS2_ILi2EEENS2_ILi1EEEEEENS1_IJS6_S3_NS2_ILi128EEENS2_ILi0EEEEEEZNS_7idx2crdIiS7_SA_EEDaRKT_RKT0_RKT1_EUlRKT_RKT0_E_EEDaSE_SH_OSI_ENKUlDpSN_E_clIJiiiS9_EEEDaST_,($_ZN7cutlass13device_kernelIN5flash19enable_sm80_to_sm89INS1_16FlashAttnBwdSm80INS1_25CollectiveMainloopBwdSm80ILi2ELi2EN4cute5tupleIJNS5_1CILi128EEES8_NS7_ILi64EEEEEENS_6half_tEfNS_4arch4Sm80ELb0ELb1ELb1ELb1ELb1ELb0ELb0ELb0ELi2ELi4ELi4ELi4ELb0EEENS1_24CollectiveEpilogueBwdGQAISA_fSD_Li256ELb1ELb1EEENS1_19SingleTileSchedulerILb1ELb0ELb0ELi128EEEEEEEEEvNT_6ParamsE$_ZZN4cute9transformINS_5tupleIJiiNS_1CILi0EEEEEENS1_IJNS1_IJNS2_ILi4EEENS2_ILi8EEEEEENS2_ILi2EEENS2_ILi1EEEEEEZNS_7idx2crdIS4_SA_EEDaRKT_RKT0_EUlRKT_RKT0_E_EEDaSE_SH_OT1_ENKUlDpSK_E_clIJNS1_IJiiEEEiS3_EEEDaSR_ - $_ZN7cutlass13device_kernelIN5flash19enable_sm80_to_sm89INS1_16FlashAttnBwdSm80INS1_25CollectiveMainloopBwdSm80ILi2ELi2EN4cute5tupleIJNS5_1CILi128EEES8_NS7_ILi64EEEEEENS_6half_tEfNS_4arch4Sm80ELb0ELb1ELb1ELb1ELb1ELb0ELb0ELb0ELi2ELi4ELi4ELi4ELb0EEENS1_24CollectiveEpilogueBwdGQAISA_fSD_Li256ELb1ELb1EEENS1_19SingleTileSchedulerILb1ELb0ELb0ELi128EEEEEEEEEvNT_6ParamsE$_ZZN4cute9transformINS_5tupleIJNS_1CILi32EEENS2_ILi4EEENS2_ILi2EEENS2_ILi1EEEEEENS1_IJS6_S3_NS2_ILi128EEENS2_ILi0EEEEEEZNS_7idx2crdIiS7_SA_EEDaRKT_RKT0_RKT1_EUlRKT_RKT0_E_EEDaSE_SH_OSI_ENKUlDpSN_E_clIJiiiS9_EEEDaST_)
$_ZN7cutlass13device_kernelIN5flash19enable_sm80_to_sm89INS1_16FlashAttnBwdSm80INS1_25CollectiveMainloopBwdSm80ILi2ELi2EN4cute5tupleIJNS5_1CILi128EEES8_NS7_ILi64EEEEEENS_6half_tEfNS_4arch4Sm80ELb0ELb1ELb1ELb1ELb1ELb0ELb0ELb0ELi2ELi4ELi4ELi4ELb0EEENS1_24CollectiveEpilogueBwdGQAISA_fSD_Li256ELb1ELb1EEENS1_19SingleTileSchedulerILb1ELb0ELb0ELi128EEEEEEEEEvNT_6ParamsE$_ZZN4cute9transformINS_5tupleIJNS_1CILi32EEENS2_ILi4EEENS2_ILi2EEENS2_ILi1EEEEEENS1_IJS6_S3_NS2_ILi128EEENS2_ILi0EEEEEEZNS_7idx2crdIiS7_SA_EEDaRKT_RKT0_RKT1_EUlRKT_RKT0_E_EEDaSE_SH_OSI_ENKUlDpSN_E_clIJiiiS9_EEEDaST_:
[----:B------:R-:W-:-:S04]  /*a170*/  MOV R13, 0x0 ;  /* 0x00000000000d7802 */ /* 0x000fc80000000f00 */
[----:B------:R-:W-:Y:S05]  /*a180*/  RET.REL.NODEC R12 `(_ZN7cutlass13device_kernelIN5flash19enable_sm80_to_sm89INS1_16FlashAttnBwdSm80INS1_25CollectiveMainloopBwdSm80ILi2ELi2EN4cute5tupleIJNS5_1CILi128EEES8_NS7_ILi64EEEEEENS_6half_tEfNS_4arch4Sm80ELb0ELb1ELb1ELb1ELb1ELb0ELb0ELb0ELi2ELi4ELi4ELi4ELb0EEENS1_24CollectiveEpilogueBwdGQAISA_fSD_Li256ELb1ELb1EEENS1_19SingleTileSchedulerILb1ELb0ELb0ELi128EEEEEEEEEvNT_6ParamsE) ;  /* 0xffff5e700c007950 */ /* 0x000fea0003c3ffff */
        .type           $_ZN7cutlass13device_kernelIN5flash19enable_sm80_to_sm89INS1_16FlashAttnBwdSm80INS1_25CollectiveMainloopBwdSm80ILi2ELi2EN4cute5tupleIJNS5_1CILi128EEES8_NS7_ILi64EEEEEENS_6half_tEfNS_4arch4Sm80ELb0ELb1ELb1ELb1ELb1ELb0ELb0ELb0ELi2ELi4ELi4ELi4ELb0EEENS1_24CollectiveEpilogueBwdGQAISA_fSD_Li256ELb1ELb1EEENS1_19SingleTileSchedulerILb1ELb0ELb0ELi128EEEEEEEEEvNT_6ParamsE$_ZZN4cute9transformINS_5tupleIJiiNS_1CILi0EEEEEENS1_IJNS1_IJNS2_ILi4EEENS2_ILi8EEEEEENS2_ILi2EEENS2_ILi1EEEEEEZNS_7idx2crdIS4_SA_EEDaRKT_RKT0_EUlRKT_RKT0_E_EEDaSE_SH_OT1_ENKUlDpSK_E_clIJNS1_IJiiEEEiS3_EEEDaSR_,@function
        .size           $_ZN7cutlass13device_kernelIN5flash19enable_sm80_to_sm89INS1_16FlashAttnBwdSm80INS1_25CollectiveMainloopBwdSm80ILi2ELi2EN4cute5tupleIJNS5_1CILi128EEES8_NS7_ILi64EEEEEENS_6half_tEfNS_4arch4Sm80ELb0ELb1ELb1ELb1ELb1ELb0ELb0ELb0ELi2ELi4ELi4ELi4ELb0EEENS1_24CollectiveEpilogueBwdGQAISA_fSD_Li256ELb1ELb1EEENS1_19SingleTileSchedulerILb1ELb0ELb0ELi128EEEEEEEEEvNT_6ParamsE$_ZZN4cute9transformINS_5tupleIJiiNS_1CILi0EEEEEENS1_IJNS1_IJNS2_ILi4EEENS2_ILi8EEEEEENS2_ILi2EEENS2_ILi1EEEEEEZNS_7idx2crdIS4_SA_EEDaRKT_RKT0_EUlRKT_RKT0_E_EEDaSE_SH_OT1_ENKUlDpSK_E_clIJNS1_IJiiEEEiS3_EEEDaSR_,($_ZN7cutlass13device_kernelIN5flash19enable_sm80_to_sm89INS1_16FlashAttnBwdSm80INS1_25CollectiveMainloopBwdSm80ILi2ELi2EN4cute5tupleIJNS5_1CILi128EEES8_NS7_ILi64EEEEEENS_6half_tEfNS_4arch4Sm80ELb0ELb1ELb1ELb1ELb1ELb0ELb0ELb0ELi2ELi4ELi4ELi4ELb0EEENS1_24CollectiveEpilogueBwdGQAISA_fSD_Li256ELb1ELb1EEENS1_19SingleTileSchedulerILb1ELb0ELb0ELi128EEEEEEEEEvNT_6ParamsE$_ZZN4cute9transformINS_5tupleIJiiNS_1CILi0EEEEEENS1_IJNS1_IJNS2_ILi4EEENS2_ILi8EEEEEES5_NS2_ILi1EEEEEEZNS_7idx2crdIS4_S9_EEDaRKT_RKT0_EUlRKT_RKT0_E_EEDaSD_SG_OT1_ENKUlDpSJ_E_clIJNS1_IJiiEEEiS3_EEEDaSQ_ - $_ZN7cutlass13device_kernelIN5flash19enable_sm80_to_sm89INS1_16FlashAttnBwdSm80INS1_25CollectiveMainloopBwdSm80ILi2ELi2EN4cute5tupleIJNS5_1CILi128EEES8_NS7_ILi64EEEEEENS_6half_tEfNS_4arch4Sm80ELb0ELb1ELb1ELb1ELb1ELb0ELb0ELb0ELi2ELi4ELi4ELi4ELb0EEENS1_24CollectiveEpilogueBwdGQAISA_fSD_Li256ELb1ELb1EEENS1_19SingleTileSchedulerILb1ELb0ELb0ELi128EEEEEEEEEvNT_6ParamsE$_ZZN4cute9transformINS_5tupleIJiiNS_1CILi0EEEEEENS1_IJNS1_IJNS2_ILi4EEENS2_ILi8EEEEEENS2_ILi2EEENS2_ILi1EEEEEEZNS_7idx2crdIS4_SA_EEDaRKT_RKT0_EUlRKT_RKT0_E_EEDaSE_SH_OT1_ENKUlDpSK_E_clIJNS1_IJiiEEEiS3_EEEDaSR_)
$_ZN7cutlass13device_kernelIN5flash19enable_sm80_to_sm89INS1_16FlashAttnBwdSm80INS1_25CollectiveMainloopBwdSm80ILi2ELi2EN4cute5tupleIJNS5_1CILi128EEES8_NS7_ILi64EEEEEENS_6half_tEfNS_4arch4Sm80ELb0ELb1ELb1ELb1ELb1ELb0ELb0ELb0ELi2ELi4ELi4ELi4ELb0EEENS1_24CollectiveEpilogueBwdGQAISA_fSD_Li256ELb1ELb1EEENS1_19SingleTileSchedulerILb1ELb0ELb0ELi128EEEEEEEEEvNT_6ParamsE$_ZZN4cute9transformINS_5tupleIJiiNS_1CILi0EEEEEENS1_IJNS1_IJNS2_ILi4EEENS2_ILi8EEEEEENS2_ILi2EEENS2_ILi1EEEEEEZNS_7idx2crdIS4_SA_EEDaRKT_RKT0_EUlRKT_RKT0_E_EEDaSE_SH_OT1_ENKUlDpSK_E_clIJNS1_IJiiEEEiS3_EEEDaSR_:
[----:B------:R-:W-:Y:S02]  /*a190*/  MOV R34, R6 ;  /* 0x0000000600227202 */ /* 0x000fe40000000f00 */
[----:B------:R-:W-:-:S04]  /*a1a0*/  MOV R35, 0x0 ;  /* 0x0000000000237802 */ /* 0x000fc80000000f00 */
[----:B------:R-:W-:Y:S05]  /*a1b0*/  RET.REL.NODEC R34 `(_ZN7cutlass13device_kernelIN5flash19enable_sm80_to_sm89INS1_16FlashAttnBwdSm80INS1_25CollectiveMainloopBwdSm80ILi2ELi2EN4cute5tupleIJNS5_1CILi128EEES8_NS7_ILi64EEEEEENS_6half_tEfNS_4arch4Sm80ELb0ELb1ELb1ELb1ELb1ELb0ELb0ELb0ELi2ELi4ELi4ELi4ELb0EEENS1_24CollectiveEpilogueBwdGQAISA_fSD_Li256ELb1ELb1EEENS1_19SingleTileSchedulerILb1ELb0ELb0ELi128EEEEEEEEEvNT_6ParamsE) ;  /* 0xffff5e4022007950 */ /* 0x000fea0003c3ffff */
        .type           $_ZN7cutlass13device_kernelIN5flash19enable_sm80_to_sm89INS1_16FlashAttnBwdSm80INS1_25CollectiveMainloopBwdSm80ILi2ELi2EN4cute5tupleIJNS5_1CILi128EEES8_NS7_ILi64EEEEEENS_6half_tEfNS_4arch4Sm80ELb0ELb1ELb1ELb1ELb1ELb0ELb0ELb0ELi2ELi4ELi4ELi4ELb0EEENS1_24CollectiveEpilogueBwdGQAISA_fSD_Li256ELb1ELb1EEENS1_19SingleTileSchedulerILb1ELb0ELb0ELi128EEEEEEEEEvNT_6ParamsE$_ZZN4cute9transformINS_5tupleIJiiNS_1CILi0EEEEEENS1_IJNS1_IJNS2_ILi4EEENS2_ILi8EEEEEES5_NS2_ILi1EEEEEEZNS_7idx2crdIS4_S9_EEDaRKT_RKT0_EUlRKT_RKT0_E_EEDaSD_SG_OT1_ENKUlDpSJ_E_clIJNS1_IJiiEEEiS3_EEEDaSQ_,@function
        .size           $_ZN7cutlass13device_kernelIN5flash19enable_sm80_to_sm89INS1_16FlashAttnBwdSm80INS1_25CollectiveMainloopBwdSm80ILi2ELi2EN4cute5tupleIJNS5_1CILi128EEES8_NS7_ILi64EEEEEENS_6half_tEfNS_4arch4Sm80ELb0ELb1ELb1ELb1ELb1ELb0ELb0ELb0ELi2ELi4ELi4ELi4ELb0EEENS1_24CollectiveEpilogueBwdGQAISA_fSD_Li256ELb1ELb1EEENS1_19SingleTileSchedulerILb1ELb0ELb0ELi128EEEEEEEEEvNT_6ParamsE$_ZZN4cute9transformINS_5tupleIJiiNS_1CILi0EEEEEENS1_IJNS1_IJNS2_ILi4EEENS2_ILi8EEEEEES5_NS2_ILi1EEEEEEZNS_7idx2crdIS4_S9_EEDaRKT_RKT0_EUlRKT_RKT0_E_EEDaSD_SG_OT1_ENKUlDpSJ_E_clIJNS1_IJiiEEEiS3_EEEDaSQ_,($_ZN7cutlass13device_kernelIN5flash19enable_sm80_to_sm89INS1_16FlashAttnBwdSm80INS1_25CollectiveMainloopBwdSm80ILi2ELi2EN4cute5tupleIJNS5_1CILi128EEES8_NS7_ILi64EEEEEENS_6half_tEfNS_4arch4Sm80ELb0ELb1ELb1ELb1ELb1ELb0ELb0ELb0ELi2ELi4ELi4ELi4ELb0EEENS1_24CollectiveEpilogueBwdGQAISA_fSD_Li256ELb1ELb1EEENS1_19SingleTileSchedulerILb1ELb0ELb0ELi128EEEEEEEEEvNT_6ParamsE$_ZZN4cute9transformINS_5tupleIJiiiNS_1CILi0EEEEEENS1_IJNS2_ILi32EEENS2_ILi4EEENS2_ILi2EEENS2_ILi1EEEEEENS1_IJS8_S8_S8_S8_EEEZNS_7crd2crdIS4_S9_SA_EEDaRKT_RKT0_RKT1_EUlRKT_RKT0_RKT1_E_EEDaSE_SH_SK_OT2_ENKUlDpSN_E_clIJiiiS3_EEEDaSX_ - $_ZN7cutlass13device_kernelIN5flash19enable_sm80_to_sm89INS1_16FlashAttnBwdSm80INS1_25CollectiveMainloopBwdSm80ILi2ELi2EN4cute5tupleIJNS5_1CILi128EEES8_NS7_ILi64EEEEEENS_6half_tEfNS_4arch4Sm80ELb0ELb1ELb1ELb1ELb1ELb0ELb0ELb0ELi2ELi4ELi4ELi4ELb0EEENS1_24CollectiveEpilogueBwdGQAISA_fSD_Li256ELb1ELb1EEENS1_19SingleTileSchedulerILb1ELb0ELb0ELi128EEEEEEEEEvNT_6ParamsE$_ZZN4cute9transformINS_5tupleIJiiNS_1CILi0EEEEEENS1_IJNS1_IJNS2_ILi4EEENS2_ILi8EEEEEES5_NS2_ILi1EEEEEEZNS_7idx2crdIS4_S9_EEDaRKT_RKT0_EUlRKT_RKT0_E_EEDaSD_SG_OT1_ENKUlDpSJ_E_clIJNS1_IJiiEEEiS3_EEEDaSQ_)
$_ZN7cutlass13device_kernelIN5flash19enable_sm80_to_sm89INS1_16FlashAttnBwdSm80INS1_25CollectiveMainloopBwdSm80ILi2ELi2EN4cute5tupleIJNS5_1CILi128EEES8_NS7_ILi64EEEEEENS_6half_tEfNS_4arch4Sm80ELb0ELb1ELb1ELb1ELb1ELb0ELb0ELb0ELi2ELi4ELi4ELi4ELb0EEENS1_24CollectiveEpilogueBwdGQAISA_fSD_Li256ELb1ELb1EEENS1_19SingleTileSchedulerILb1ELb0ELb0ELi128EEEEEEEEEvNT_6ParamsE$_ZZN4cute9transformINS_5tupleIJiiNS_1CILi0EEEEEENS1_IJNS1_IJNS2_ILi4EEENS2_ILi8EEEEEES5_NS2_ILi1EEEEEEZNS_7idx2crdIS4_S9_EEDaRKT_RKT0_EUlRKT_RKT0_E_EEDaSD_SG_OT1_ENKUlDpSJ_E_clIJNS1_IJiiEEEiS3_EEEDaSQ_:
[----:B------:R-:W-:Y:S02]  /*a1c0*/  MOV R38, R6 ;  /* 0x0000000600267202 */ /* 0x000fe40000000f00 */
[----:B------:R-:W-:-:S04]  /*a1d0*/  MOV R39, 0x0 ;  /* 0x0000000000277802 */ /* 0x000fc80000000f00 */
[----:B------:R-:W-:Y:S05]  /*a1e0*/  RET.REL.NODEC R38 `(_ZN7cutlass13device_kernelIN5flash19enable_sm80_to_sm89INS1_16FlashAttnBwdSm80INS1_25CollectiveMainloopBwdSm80ILi2ELi2EN4cute5tupleIJNS5_1CILi128EEES8_NS7_ILi64EEEEEENS_6half_tEfNS_4arch4Sm80ELb0ELb1ELb1ELb1ELb1ELb0ELb0ELb0ELi2ELi4ELi4ELi4ELb0EEENS1_24CollectiveEpilogueBwdGQAISA_fSD_Li256ELb1ELb1EEENS1_19SingleTileSchedulerILb1ELb0ELb0ELi128EEEEEEEEEvNT_6ParamsE) ;  /* 0xffff5e1026007950 */ /* 0x000fea0003c3ffff */
        .type           $_ZN7cutlass13device_kernelIN5flash19enable_sm80_to_sm89INS1_16FlashAttnBwdSm80INS1_25CollectiveMainloopBwdSm80ILi2ELi2EN4cute5tupleIJNS5_1CILi128EEES8_NS7_ILi64EEEEEENS_6half_tEfNS_4arch4Sm80ELb0ELb1ELb1ELb1ELb1ELb0ELb0ELb0ELi2ELi4ELi4ELi4ELb0EEENS1_24CollectiveEpilogueBwdGQAISA_fSD_Li256ELb1ELb1EEENS1_19SingleTileSchedulerILb1ELb0ELb0ELi128EEEEEEEEEvNT_6ParamsE$_ZZN4cute9transformINS_5tupleIJiiiNS_1CILi0EEEEEENS1_IJNS2_ILi32EEENS2_ILi4EEENS2_ILi2EEENS2_ILi1EEEEEENS1_IJS8_S8_S8_S8_EEEZNS_7crd2crdIS4_S9_SA_EEDaRKT_RKT0_RKT1_EUlRKT_RKT0_RKT1_E_EEDaSE_SH_SK_OT2_ENKUlDpSN_E_clIJiiiS3_EEEDaSX_,@function
        .size           $_ZN7cutlass13device_kernelIN5flash19enable_sm80_to_sm89INS1_16FlashAttnBwdSm80INS1_25CollectiveMainloopBwdSm80ILi2ELi2EN4cute5tupleIJNS5_1CILi128EEES8_NS7_ILi64EEEEEENS_6half_tEfNS_4arch4Sm80ELb0ELb1ELb1ELb1ELb1ELb0ELb0ELb0ELi2ELi4ELi4ELi4ELb0EEENS1_24CollectiveEpilogueBwdGQAISA_fSD_Li256ELb1ELb1EEENS1_19SingleTileSchedulerILb1ELb0ELb0ELi128EEEEEEEEEvNT_6ParamsE$_ZZN4cute9transformINS_5tupleIJiiiNS_1CILi0EEEEEENS1_IJNS2_ILi32EEENS2_ILi4EEENS2_ILi2EEENS2_ILi1EEEEEENS1_IJS8_S8_S8_S8_EEEZNS_7crd2crdIS4_S9_SA_EEDaRKT_RKT0_RKT1_EUlRKT_RKT0_RKT1_E_EEDaSE_SH_SK_OT2_ENKUlDpSN_E_clIJiiiS3_EEEDaSX_,($_ZN7cutlass13device_kernelIN5flash19enable_sm80_to_sm89INS1_16FlashAttnBwdSm80INS1_25CollectiveMainloopBwdSm80ILi2ELi2EN4cute5tupleIJNS5_1CILi128EEES8_NS7_ILi64EEEEEENS_6half_tEfNS_4arch4Sm80ELb0ELb1ELb1ELb1ELb1ELb0ELb0ELb0ELi2ELi4ELi4ELi4ELb0EEENS1_24CollectiveEpilogueBwdGQAISA_fSD_Li256ELb1ELb1EEENS1_19SingleTileSchedulerILb1ELb0ELb0ELi128EEEEEEEEEvNT_6ParamsE$_ZZN4cuteplIJNS_1CILi0EEEiEJiEEEDaRKNS_15ArithmeticTupleIJDpT_EEERKNS3_IJDpT0_EEEENKUlDpRKT_E_clIJiiEEEDaSH_ - $_ZN7cutlass13device_kernelIN5flash19enable_sm80_to_sm89INS1_16FlashAttnBwdSm80INS1_25CollectiveMainloopBwdSm80ILi2ELi2EN4cute5tupleIJNS5_1CILi128EEES8_NS7_ILi64EEEEEENS_6half_tEfNS_4arch4Sm80ELb0ELb1ELb1ELb1ELb1ELb0ELb0ELb0ELi2ELi4ELi4ELi4ELb0EEENS1_24CollectiveEpilogueBwdGQAISA_fSD_Li256ELb1ELb1EEENS1_19SingleTileSchedulerILb1ELb0ELb0ELi128EEEEEEEEEvNT_6ParamsE$_ZZN4cute9transformINS_5tupleIJiiiNS_1CILi0EEEEEENS1_IJNS2_ILi32EEENS2_ILi4EEENS2_ILi2EEENS2_ILi1EEEEEENS1_IJS8_S8_S8_S8_EEEZNS_7crd2crdIS4_S9_SA_EEDaRKT_RKT0_RKT1_EUlRKT_RKT0_RKT1_E_EEDaSE_SH_SK_OT2_ENKUlDpSN_E_clIJiiiS3_EEEDaSX_)
$_ZN7cutlass13device_kernelIN5flash19enable_sm80_to_sm89INS1_16FlashAttnBwdSm80INS1_25CollectiveMainloopBwdSm80ILi2ELi2EN4cute5tupleIJNS5_1CILi128EEES8_NS7_ILi64EEEEEENS_6half_tEfNS_4arch4Sm80ELb0ELb1ELb1ELb1ELb1ELb0ELb0ELb0ELi2ELi4ELi4ELi4ELb0EEENS1_24CollectiveEpilogueBwdGQAISA_fSD_Li256ELb1ELb1EEENS1_19SingleTileSchedulerILb1ELb0ELb0ELi128EEEEEEEEEvNT_6ParamsE$_ZZN4cute9transformINS_5tupleIJiiiNS_1CILi0EEEEEENS1_IJNS2_ILi32EEENS2_ILi4EEENS2_ILi2EEENS2_ILi1EEEEEENS1_IJS8_S8_S8_S8_EEEZNS_7crd2crdIS4_S9_SA_EEDaRKT_RKT0_RKT1_EUlRKT_RKT0_RKT1_E_EEDaSE_SH_SK_OT2_ENKUlDpSN_E_clIJiiiS3_EEEDaSX_:
[----:B------:R-:W-:-:S04]  /*a1f0*/  MOV R13, 0x0 ;  /* 0x00000000000d7802 */ /* 0x000fc80000000f00 */
[----:B------:R-:W-:Y:S05]  /*a200*/  RET.REL.NODEC R12 `(_ZN7cutlass13device_kernelIN5flash19enable_sm80_to_sm89INS1_16FlashAttnBwdSm80INS1_25CollectiveMainloopBwdSm80ILi2ELi2EN4cute5tupleIJNS5_1CILi128EEES8_NS7_ILi64EEEEEENS_6half_tEfNS_4arch4Sm80ELb0ELb1ELb1ELb1ELb1ELb0ELb0ELb0ELi2ELi4ELi4ELi4ELb0EEENS1_24CollectiveEpilogueBwdGQAISA_fSD_Li256ELb1ELb1EEENS1_19SingleTileSchedulerILb1ELb0ELb0ELi128EEEEEEEEEvNT_6ParamsE) ;  /* 0xffff5df00c007950 */ /* 0x000fea0003c3ffff */
        .type           $_ZN7cutlass13device_kernelIN5flash19enable_sm80_to_sm89INS1_16FlashAttnBwdSm80INS1_25CollectiveMainloopBwdSm80ILi2ELi2EN4cute5tupleIJNS5_1CILi128EEES8_NS7_ILi64EEEEEENS_6half_tEfNS_4arch4Sm80ELb0ELb1ELb1ELb1ELb1ELb0ELb0ELb0ELi2ELi4ELi4ELi4ELb0EEENS1_24CollectiveEpilogueBwdGQAISA_fSD_Li256ELb1ELb1EEENS1_19SingleTileSchedulerILb1ELb0ELb0ELi128EEEEEEEEEvNT_6ParamsE$_ZZN4cuteplIJNS_1CILi0EEEiEJiEEEDaRKNS_15ArithmeticTupleIJDpT_EEERKNS3_IJDpT0_EEEENKUlDpRKT_E_clIJiiEEEDaSH_,@function
        .size           $_ZN7cutlass13device_kernelIN5flash19enable_sm80_to_sm89INS1_16FlashAttnBwdSm80INS1_25CollectiveMainloopBwdSm80ILi2ELi2EN4cute5tupleIJNS5_1CILi128EEES8_NS7_ILi64EEEEEENS_6half_tEfNS_4arch4Sm80ELb0ELb1ELb1ELb1ELb1ELb0ELb0ELb0ELi2ELi4ELi4ELi4ELb0EEENS1_24CollectiveEpilogueBwdGQAISA_fSD_Li256ELb1ELb1EEENS1_19SingleTileSchedulerILb1ELb0ELb0ELi128EEEEEEEEEvNT_6ParamsE$_ZZN4cuteplIJNS_1CILi0EEEiEJiEEEDaRKNS_15ArithmeticTupleIJDpT_EEERKNS3_IJDpT0_EEEENKUlDpRKT_E_clIJiiEEEDaSH_,($_ZN7cutlass13device_kernelIN5flash19enable_sm80_to_sm89INS1_16FlashAttnBwdSm80INS1_25CollectiveMainloopBwdSm80ILi2ELi2EN4cute5tupleIJNS5_1CILi128EEES8_NS7_ILi64EEEEEENS_6half_tEfNS_4arch4Sm80ELb0ELb1ELb1ELb1ELb1ELb0ELb0ELb0ELi2ELi4ELi4ELi4ELb0EEENS1_24CollectiveEpilogueBwdGQAISA_fSD_Li256ELb1ELb1EEENS1_19SingleTileSchedulerILb1ELb0ELb0ELi128EEEEEEEEEvNT_6ParamsE$_ZZN5flash25CollectiveMainloopBwdSm80ILi2ELi2EN4cute5tupleIJNS1_1CILi128EEES4_NS3_ILi64EEEEEEN7cutlass6half_tEfNS7_4arch4Sm80ELb0ELb1ELb1ELb1ELb1ELb0ELb0ELb0ELi2ELi4ELi4ELi4ELb0EE3mmaINS_16FlashAttnBwdSm80ISB_NS_24CollectiveEpilogueBwdGQAIS6_fSA_Li256ELb1ELb1EEENS_19SingleTileSchedulerILb1ELb0ELb0ELi128EEEE13SharedStorageENS1_6TensorINS1_11ArrayEngineIfLm32EEENS1_6LayoutINS2_IJNS2_IJNS3_ILi2EEESO_EEESO_NS3_ILi4EEEEEENS2_IJNS2_IJNS3_ILi1EEESO_EEESQ_NS3_ILi8EEEEEEEEEEEEbRKNSB_6ParamsERT0_S12_iNS2_IJiiiEEERT_ENKUlRT_iE_clINSK_INSL_IfLm64EEENSN_INS2_IJSP_SO_SU_EEESV_EEEEEEDaS17_i - $_ZN7cutlass13device_kernelIN5flash19enable_sm80_to_sm89INS1_16FlashAttnBwdSm80INS1_25CollectiveMainloopBwdSm80ILi2ELi2EN4cute5tupleIJNS5_1CILi128EEES8_NS7_ILi64EEEEEENS_6half_tEfNS_4arch4Sm80ELb0ELb1ELb1ELb1ELb1ELb0ELb0ELb0ELi2ELi4ELi4ELi4ELb0EEENS1_24CollectiveEpilogueBwdGQAISA_fSD_Li256ELb1ELb1EEENS1_19SingleTileSchedulerILb1ELb0ELb0ELi128EEEEEEEEEvNT_6ParamsE$_ZZN4cuteplIJNS_1CILi0EEEiEJiEEEDaRKNS_15ArithmeticTupleIJDpT_EEERKNS3_IJDpT0_EEEENKUlDpRKT_E_clIJiiEEEDaSH_)
$_ZN7cutlass13device_kernelIN5flash19enable_sm80_to_sm89INS1_16FlashAttnBwdSm80INS1_25CollectiveMainloopBwdSm80ILi2ELi2EN4cute5tupleIJNS5_1CILi128EEES8_NS7_ILi64EEEEEENS_6half_tEfNS_4arch4Sm80ELb0ELb1ELb1ELb1ELb1ELb0ELb0ELb0ELi2ELi4ELi4ELi4ELb0EEENS1_24CollectiveEpilogueBwdGQAISA_fSD_Li256ELb1ELb1EEENS1_19SingleTileSchedulerILb1ELb0ELb0ELi128EEEEEEEEEvNT_6ParamsE$_ZZN4cuteplIJNS_1CILi0EEEiEJiEEEDaRKNS_15ArithmeticTupleIJDpT_EEERKNS3_IJDpT0_EEEENKUlDpRKT_E_clIJiiEEEDaSH_:
[----:B------:R-:W-:Y:S02]  /*a210*/  MOV R7, R12 ;  /* 0x0000000c00077202 */ /* 0x000fe40000000f00 */
[----:B------:R-:W-:Y:S02]  /*a220*/  MOV R12, R2 ;  /* 0x00000002000c7202 */ /* 0x000fe40000000f00 */
[----:B------:R-:W-:-:S04]  /*a230*/  MOV R13, 0x0 ;  /* 0x00000000000d7802 */ /* 0x000fc80000000f00 */
[----:B------:R-:W-:Y:S05]  /*a240*/  RET.REL.NODEC R12 `(_ZN7cutlass13device_kernelIN5flash19enable_sm80_to_sm89INS1_16FlashAttnBwdSm80INS1_25CollectiveMainloopBwdSm80ILi2ELi2EN4cute5tupleIJNS5_1CILi128EEES8_NS7_ILi64EEEEEENS_6half_tEfNS_4arch4Sm80ELb0ELb1ELb1ELb1ELb1ELb0ELb0ELb0ELi2ELi4ELi4ELi4ELb0EEENS1_24CollectiveEpilogueBwdGQAISA_fSD_Li256ELb1ELb1EEENS1_19SingleTileSchedulerILb1ELb0ELb0ELi128EEEEEEEEEvNT_6ParamsE) ;  /* 0xffff5db00c007950 */ /* 0x000fea0003c3ffff */
        .type           $_ZN7cutlass13device_kernelIN5flash19enable_sm80_to_sm89INS1_16FlashAttnBwdSm80INS1_25CollectiveMainloopBwdSm80ILi2ELi2EN4cute5tupleIJNS5_1CILi128EEES8_NS7_ILi64EEEEEENS_6half_tEfNS_4arch4Sm80ELb0ELb1ELb1ELb1ELb1ELb0ELb0ELb0ELi2ELi4ELi4ELi4ELb0EEENS1_24CollectiveEpilogueBwdGQAISA_fSD_Li256ELb1ELb1EEENS1_19SingleTileSchedulerILb1ELb0ELb0ELi128EEEEEEEEEvNT_6ParamsE$_ZZN5flash25CollectiveMainloopBwdSm80ILi2ELi2EN4cute5tupleIJNS1_1CILi128EEES4_NS3_ILi64EEEEEEN7cutlass6half_tEfNS7_4arch4Sm80ELb0ELb1ELb1ELb1ELb1ELb0ELb0ELb0ELi2ELi4ELi4ELi4ELb0EE3mmaINS_16FlashAttnBwdSm80ISB_NS_24CollectiveEpilogueBwdGQAIS6_fSA_Li256ELb1ELb1EEENS_19SingleTileSchedulerILb1ELb0ELb0ELi128EEEE13SharedStorageENS1_6TensorINS1_11ArrayEngineIfLm32EEENS1_6LayoutINS2_IJNS2_IJNS3_ILi2EEESO_EEESO_NS3_ILi4EEEEEENS2_IJNS2_IJNS3_ILi1EEESO_EEESQ_NS3_ILi8EEEEEEEEEEEEbRKNSB_6ParamsERT0_S12_iNS2_IJiiiEEERT_ENKUlRT_iE_clINSK_INSL_IfLm64EEENSN_INS2_IJSP_SO_SU_EEESV_EEEEEEDaS17_i,@function
        .size           $_ZN7cutlass13device_kernelIN5flash19enable_sm80_to_sm89INS1_16FlashAttnBwdSm80INS1_25CollectiveMainloopBwdSm80ILi2ELi2EN4cute5tupleIJNS5_1CILi128EEES8_NS7_ILi64EEEEEENS_6half_tEfNS_4arch4Sm80ELb0ELb1ELb1ELb1ELb1ELb0ELb0ELb0ELi2ELi4ELi4ELi4ELb0EEENS1_24CollectiveEpilogueBwdGQAISA_fSD_Li256ELb1ELb1EEENS1_19SingleTileSchedulerILb1ELb0ELb0ELi128EEEEEEEEEvNT_6ParamsE$_ZZN5flash25CollectiveMainloopBwdSm80ILi2ELi2EN4cute5tupleIJNS1_1CILi128EEES4_NS3_ILi64EEEEEEN7cutlass6half_tEfNS7_4arch4Sm80ELb0ELb1ELb1ELb1ELb1ELb0ELb0ELb0ELi2ELi4ELi4ELi4ELb0EE3mmaINS_16FlashAttnBwdSm80ISB_NS_24CollectiveEpilogueBwdGQAIS6_fSA_Li256ELb1ELb1EEENS_19SingleTileSchedulerILb1ELb0ELb0ELi128EEEE13SharedStorageENS1_6TensorINS1_11ArrayEngineIfLm32EEENS1_6LayoutINS2_IJNS2_IJNS3_ILi2EEESO_EEESO_NS3_ILi4EEEEEENS2_IJNS2_IJNS3_ILi1EEESO_EEESQ_NS3_ILi8EEEEEEEEEEEEbRKNSB_6ParamsERT0_S12_iNS2_IJiiiEEERT_ENKUlRT_iE_clINSK_INSL_IfLm64EEENSN_INS2_IJSP_SO_SU_EEESV_EEEEEEDaS17_i,($_ZN7cutlass13device_kernelIN5flash19enable_sm80_to_sm89INS1_16FlashAttnBwdSm80INS1_25CollectiveMainloopBwdSm80ILi2ELi2EN4cute5tupleIJNS5_1CILi128EEES8_NS7_ILi64EEEEEENS_6half_tEfNS_4arch4Sm80ELb0ELb1ELb1ELb1ELb1ELb0ELb0ELb0ELi2ELi4ELi4ELi4ELb0EEENS1_24CollectiveEpilogueBwdGQAISA_fSD_Li256ELb1ELb1EEENS1_19SingleTileSchedulerILb1ELb0ELb0ELi128EEEEEEEEEvNT_6ParamsE$_ZZN5flash25CollectiveMainloopBwdSm80ILi2ELi2EN4cute5tupleIJNS1_1CILi128EEES4_NS3_ILi64EEEEEEN7cutlass6half_tEfNS7_4arch4Sm80ELb0ELb1ELb1ELb1ELb1ELb0ELb0ELb0ELi2ELi4ELi4ELi4ELb0EE3mmaINS_16FlashAttnBwdSm80ISB_NS_24CollectiveEpilogueBwdGQAIS6_fSA_Li256ELb1ELb1EEENS_19SingleTileSchedulerILb1ELb0ELb0ELi128EEEE13SharedStorageENS1_6TensorINS1_11ArrayEngineIfLm32EEENS1_6LayoutINS2_IJNS2_IJNS3_ILi2EEESO_EEESO_NS3_ILi4EEEEEENS2_IJNS2_IJNS3_ILi1EEESO_EEESQ_NS3_ILi8EEEEEEEEEEEEbRKNSB_6ParamsERT0_S12_iNS2_IJiiiEEERT_ENKUliT_E_clIZSC_ISJ_SX_EbS10_S12_S12_iS13_S15_EUlRS16_iE_EEDaiS16_ - $_ZN7cutlass13device_kernelIN5flash19enable_sm80_to_sm89INS1_16FlashAttnBwdSm80INS1_25CollectiveMainloopBwdSm80ILi2ELi2EN4cute5tupleIJNS5_1CILi128EEES8_NS7_ILi64EEEEEENS_6half_tEfNS_4arch4Sm80ELb0ELb1ELb1ELb1ELb1ELb0ELb0ELb0ELi2ELi4ELi4ELi4ELb0EEENS1_24CollectiveEpilogueBwdGQAISA_fSD_Li256ELb1ELb1EEENS1_19SingleTileSchedulerILb1ELb0ELb0ELi128EEEEEEEEEvNT_6ParamsE$_ZZN5flash25CollectiveMainloopBwdSm80ILi2ELi2EN4cute5tupleIJNS1_1CILi128EEES4_NS3_ILi64EEEEEEN7cutlass6half_tEfNS7_4arch4Sm80ELb0ELb1ELb1ELb1ELb1ELb0ELb0ELb0ELi2ELi4ELi4ELi4ELb0EE3mmaINS_16FlashAttnBwdSm80ISB_NS_24CollectiveEpilogueBwdGQAIS6_fSA_Li256ELb1ELb1EEENS_19SingleTileSchedulerILb1ELb0ELb0ELi128EEEE13SharedStorageENS1_6TensorINS1_11ArrayEngineIfLm32EEENS1_6LayoutINS2_IJNS2_IJNS3_ILi2EEESO_EEESO_NS3_ILi4EEEEEENS2_IJNS2_IJNS3_ILi1EEESO_EEESQ_NS3_ILi8EEEEEEEEEEEEbRKNSB_6ParamsERT0_S12_iNS2_IJiiiEEERT_ENKUlRT_iE_clINSK_INSL_IfLm64EEENSN_INS2_IJSP_SO_SU_EEESV_EEEEEEDaS17_i)
$_ZN7cutlass13device_kernelIN5flash19enable_sm80_to_sm89INS1_16FlashAttnBwdSm80INS1_25CollectiveMainloopBwdSm80ILi2ELi2EN4cute5tupleIJNS5_1CILi128EEES8_NS7_ILi64EEEEEENS_6half_tEfNS_4arch4Sm80ELb0ELb1ELb1ELb1ELb1ELb0ELb0ELb0ELi2ELi4ELi4ELi4ELb0EEENS1_24CollectiveEpilogueBwdGQAISA_fSD_Li256ELb1ELb1EEENS1_19SingleTileSchedulerILb1ELb0ELb0ELi128EEEEEEEEEvNT_6ParamsE$_ZZN5flash25CollectiveMainloopBwdSm80ILi2ELi2EN4cute5tupleIJNS1_1CILi128EEES4_NS3_ILi64EEEEEEN7cutlass6half_tEfNS7_4arch4Sm80ELb0ELb1ELb1ELb1ELb1ELb0ELb0ELb0ELi2ELi4ELi4ELi4ELb0EE3mmaINS_16FlashAttnBwdSm80ISB_NS_24CollectiveEpilogueBwdGQAIS6_fSA_Li256ELb1ELb1EEENS_19SingleTileSchedulerILb1ELb0ELb0ELi128EEEE13SharedStorageENS1_6TensorINS1_11ArrayEngineIfLm32EEENS1_6LayoutINS2_IJNS2_IJNS3_ILi2EEESO_EEESO_NS3_ILi4EEEEEENS2_IJNS2_IJNS3_ILi1EEESO_EEESQ_NS3_ILi8EEEEEEEEEEEEbRKNSB_6ParamsERT0_S12_iNS2_IJiiiEEERT_ENKUlRT_iE_clINSK_INSL_IfLm64EEENSN_INS2_IJSP_SO_SU_EEESV_EEEEEEDaS17_i:
        /* <DEDUP_REMOVED lines=15> */
[----:B------:R-:W-:Y:S05]  /*a340*/  CALL.REL.NOINC `($_ZN7cutlass13device_kernelIN5flash19enable_sm80_to_sm89INS1_16FlashAttnBwdSm80INS1_25CollectiveMainloopBwdSm80ILi2ELi2EN4cute5tupleIJNS5_1CILi128EEES8_NS7_ILi64EEEEEENS_6half_tEfNS_4arch4Sm80ELb0ELb1ELb1ELb1ELb1ELb0ELb0ELb0ELi2ELi4ELi4ELi4ELb0EEENS1_24CollectiveEpilogueBwdGQAISA_fSD_Li256ELb1ELb1EEENS1_19SingleTileSchedulerILb1ELb0ELb0ELi128EEEEEEEEEvNT_6ParamsE$_ZZN4cute7idx2crdIiNS_5tupleIJNS_1CILi32EEENS2_ILi4EEENS2_ILi2EEENS2_ILi1EEEEEENS1_IJS6_S3_NS2_ILi128EEENS2_ILi0EEEEEEEEDaRKT_RKT0_RKT1_ENKUlRKT_RKT0_E_clIS4_S3_EEDaSM_SP_) ;  /* 0xfffffd0000007944 */ /* 0x000fea0003c3ffff */
[----:B------:R-:W-:Y:S02]  /*a350*/  MOV R2, R5 ;  /* 0x0000000500027202 */ /* 0x000fe40000000f00 */
[----:B------:R-:W-:Y:S02]  /*a360*/  MOV R12, 0xa380 ;  /* 0x0000a380000c7802 */ /* 0x000fe40000000f00 */
[----:B------:R-:W-:Y:S05]  /*a370*/  CALL.REL.NOINC `($_ZN7cutlass13device_kernelIN5flash19enable_sm80_to_sm89INS1_16FlashAttnBwdSm80INS1_25CollectiveMainloopBwdSm80ILi2ELi2EN4cute5tupleIJNS5_1CILi128EEES8_NS7_ILi64EEEEEENS_6half_tEfNS_4arch4Sm80ELb0ELb1ELb1ELb1ELb1ELb0ELb0ELb0ELi2ELi4ELi4ELi4ELb0EEENS1_24CollectiveEpilogueBwdGQAISA_fSD_Li256ELb1ELb1EEENS1_19SingleTileSchedulerILb1ELb0ELb0ELi128EEEEEEEEEvNT_6ParamsE$_ZZN4cute7idx2crdIiNS_5tupleIJNS_1CILi32EEENS2_ILi4EEENS2_ILi2EEENS2_ILi1EEEEEENS1_IJS6_S3_NS2_ILi128EEENS2_ILi0EEEEEEEEDaRKT_RKT0_RKT1_ENKUlRKT_RKT0_E_clIS5_S8_EEDaSM_SP_) ;  /* 0xfffffd7000007944 */ /* 0x000fea0003c3ffff */
[----:B------:R-:W-:Y:S02]  /*a380*/  MOV R12, 0xa3a0 ;  /* 0x0000a3a0000c7802 */ /* 0x000fe40000000f00 */
[----:B------:R-:W-:Y:S05]  /*a390*/  CALL.REL.NOINC `($_ZN7cutlass13device_kernelIN5flash19enable_sm80_to_sm89INS1_16FlashAttnBwdSm80INS1_25CollectiveMainloopBwdSm80ILi2ELi2EN4cute5tupleIJNS5_1CILi128EEES8_NS7_ILi64EEEEEENS_6half_tEfNS_4arch4Sm80ELb0ELb1ELb1ELb1ELb1ELb0ELb0ELb0ELi2ELi4ELi4ELi4ELb0EEENS1_24CollectiveEpilogueBwdGQAISA_fSD_Li256ELb1ELb1EEENS1_19SingleTileSchedulerILb1ELb0ELb0ELi128EEEEEEEEEvNT_6ParamsE$_ZZN4cute9transformINS_5tupleIJNS_1CILi32EEENS2_ILi4EEENS2_ILi2EEENS2_ILi1EEEEEENS1_IJS6_S3_NS2_ILi128EEENS2_ILi0EEEEEEZNS_7idx2crdIiS7_SA_EEDaRKT_RKT0_RKT1_EUlRKT_RKT0_E_EEDaSE_SH_OSI_ENKUlDpSN_E_clIJiiiS9_EEEDaST_) ;  /* 0xfffffdd000007944 */ /* 0x000fea0003c3ffff */
[----:B------:R-:W-:Y:S02]  /*a3a0*/  MOV R12, 0xa3c0 ;  /* 0x0000a3c0000c7802 */ /* 0x000fe40000000f00 */
[----:B------:R-:W-:Y:S05]  /*a3b0*/  CALL.REL.NOINC `($_ZN7cutlass13device_kernelIN5flash19enable_sm80_to_sm89INS1_16FlashAttnBwdSm80INS1_25CollectiveMainloopBwdSm80ILi2ELi2EN4cute5tupleIJNS5_1CILi128EEES8_NS7_ILi64EEEEEENS_6half_tEfNS_4arch4Sm80ELb0ELb1ELb1ELb1ELb1ELb0ELb0ELb0ELi2ELi4ELi4ELi4ELb0EEENS1_24CollectiveEpilogueBwdGQAISA_fSD_Li256ELb1ELb1EEENS1_19SingleTileSchedulerILb1ELb0ELb0ELi128EEEEEEEEEvNT_6ParamsE$_ZZN4cute7crd2crdINS_5tupleIJiiiNS_1CILi0EEEEEENS1_IJNS2_ILi32EEENS2_ILi4EEENS2_ILi2EEENS2_ILi1EEEEEENS1_IJS8_S8_S8_S8_EEEEEDaRKT_RKT0_RKT1_ENKUlRKT_RKT0_RKT1_E_clIiS7_S8_EEDaSM_SP_SS_) ;  /* 0xfffffa3000007944 */ /* 0x000fea0003c3ffff */
[----:B------:R-:W-:Y:S02]  /*a3c0*/  MOV R12, 0xa3e0 ;  /* 0x0000a3e0000c7802 */ /* 0x000fe40000000f00 */
[----:B------:R-:W-:Y:S05]  /*a3d0*/  CALL.REL.NOINC `($_ZN7cutlass13device_kernelIN5flash19enable_sm80_to_sm89INS1_16FlashAttnBwdSm80INS1_25CollectiveMainloopBwdSm80ILi2ELi2EN4cute5tupleIJNS5_1CILi128EEES8_NS7_ILi64EEEEEENS_6half_tEfNS_4arch4Sm80ELb0ELb1ELb1ELb1ELb1ELb0ELb0ELb0ELi2ELi4ELi4ELi4ELb0EEENS1_24CollectiveEpilogueBwdGQAISA_fSD_Li256ELb1ELb1EEENS1_19SingleTileSchedulerILb1ELb0ELb0ELi128EEEEEEEEEvNT_6ParamsE$_ZZN4cute9transformINS_5tupleIJiiiNS_1CILi0EEEEEENS1_IJNS2_ILi32EEENS2_ILi4EEENS2_ILi2EEENS2_ILi1EEEEEENS1_IJS8_S8_S8_S8_EEEZNS_7crd2crdIS4_S9_SA_EEDaRKT_RKT0_RKT1_EUlRKT_RKT0_RKT1_E_EEDaSE_SH_SK_OT2_ENKUlDpSN_E_clIJiiiS3_EEEDaSX_) ;  /* 0xfffffe1000007944 */ /* 0x000fea0003c3ffff */
[----:B------:R1:W-:Y:S01]  /*a3e0*/  STL.64 [R1+0x13a0], R2 ;  /* 0x0013a00201007387 */ /* 0x0003e20000100a00 */
[----:B------:R-:W-:Y:S01]  /*a3f0*/  IMAD.MOV.U32 R5, RZ, RZ, R14 ;  /* 0x000000ffff057224 */ /* 0x000fe200078e000e */
[----:B------:R-:W-:Y:S02]  /*a400*/  IADD3 R7, R6, 0x28, RZ ;  /* 0x0000002806077810 */ /* 0x000fe40007ffe0ff */
[----:B------:R1:W-:Y:S01]  /*a410*/  STL.U8 [R1+0x1398], RZ ;  /* 0x001398ff01007387 */ /* 0x0003e20000100000 */
[----:B------:R-:W-:-:S03]  /*a420*/  MOV R12, 0xa450 ;  /* 0x0000a450000c7802 */ /* 0x000fc60000000f00 */
[----:B------:R1:W-:Y:S04]  /*a430*/  STL [R1+0x139c], R14 ;  /* 0x00139c0e01007387 */ /* 0x0003e80000100800 */
[----:B-1----:R-:W-:Y:S05]  /*a440*/  CALL.REL.NOINC `($_ZN7cutlass13device_kernelIN5flash19enable_sm80_to_sm89INS1_16FlashAttnBwdSm80INS1_25CollectiveMainloopBwdSm80ILi2ELi2EN4cute5tupleIJNS5_1CILi128EEES8_NS7_ILi64EEEEEENS_6half_tEfNS_4arch4Sm80ELb0ELb1ELb1ELb1ELb1ELb0ELb0ELb0ELi2ELi4ELi4ELi4ELb0EEENS1_24CollectiveEpilogueBwdGQAISA_fSD_Li256ELb1ELb1EEENS1_19SingleTileSchedulerILb1ELb0ELb0ELi128EEEEEEEEEvNT_6ParamsE$_ZN4cute3eso3ESOILb1ELb0EJNS_6LayoutINS_5tupleIJNS3_IJNS3_IJNS_1CILi4EEENS4_ILi8EEEEEENS3_IJS5_NS4_ILi2EEEEEEEEENS3_IJNS3_IJS8_S8_EEENS3_IJS8_S6_EEEEEEEEENS3_IJNS3_IJNS3_IJNS_11ScaledBasisIS8_JLi1EEEENSF_INS4_ILi1EEEJLi0EEEEEEENS3_IJNSF_INS4_ILi16EEEJLi0EEEENSF_IS6_JLi1EEEEEEEEEENS3_IJNS3_IJNSF_ISH_JLi1EEEENSF_IS6_JLi0EEEEEEENS3_IJNSF_INS4_ILi64EEEJLi0EEEENSF_ISK_JLi1EEEEEEEEEEEEEEENS_10ViewEngineINS_23ArithmeticTupleIteratorINS_15ArithmeticTupleIJNS4_ILi0EEES12_EEEEEEEEEC2ERKSY_RKS15_) ;  /* 0xffffd4d000007944 */ /* 0x002fea0003c3ffff */
[----:B-1----:R-:W-:Y:S01]  /*a450*/  IMAD.MOV.U32 R7, RZ, RZ, R2 ;  /* 0x000000ffff077224 */ /* 0x002fe200078e0002 */
[----:B------:R-:W-:Y:S02]  /*a460*/  IADD3 R2, R6, 0x24, RZ ;  /* 0x0000002406027810 */ /* 0x000fe40007ffe0ff */
[----:B------:R-:W-:Y:S02]  /*a470*/  MOV R12, 0xa490 ;  /* 0x0000a490000c7802 */ /* 0x000fe40000000f00 */
[----:B------:R-:W-:Y:S05]  /*a480*/  CALL.REL.NOINC `($_ZN7cutlass13device_kernelIN5flash19enable_sm80_to_sm89INS1_16FlashAttnBwdSm80INS1_25CollectiveMainloopBwdSm80ILi2ELi2EN4cute5tupleIJNS5_1CILi128EEES8_NS7_ILi64EEEEEENS_6half_tEfNS_4arch4Sm80ELb0ELb1ELb1ELb1ELb1ELb0ELb0ELb0ELi2ELi4ELi4ELi4ELb0EEENS1_24CollectiveEpilogueBwdGQAISA_fSD_Li256ELb1ELb1EEENS1_19SingleTileSchedulerILb1ELb0ELb0ELi128EEEEEEEEEvNT_6ParamsE$_ZN4cute3eso3ESOILb0ELb0EJiiEEC2ERKiS4_) ;  /* 0xffffc53000007944 */ /* 0x000fea0003c3ffff */
[----:B-1----:R-:W2:Y:S04]  /*a490*/  LDL R2, [R1+0x1384] ;  /* 0x0013840001027983 */ /* 0x002ea80000100800 */
[----:B------:R-:W2:Y:S01]  /*a4a0*/  LDL R3, [R1+0x1388] ;  /* 0x0013880001037983 */ /* 0x000ea20000100800 */
[----:B------:R-:W-:-:S03]  /*a4b0*/  MOV R12, 0xa4e0 ;  /* 0x0000a4e0000c7802 */ /* 0x000fc60000000f00 */
[----:B--2---:R1:W-:Y:S04]  /*a4c0*/  STL.64 [R1+0x1390], R2 ;  /* 0x0013900201007387 */ /* 0x0043e80000100a00 */
[----:B-1----:R-:W-:Y:S05]  /*a4d0*/  CALL.REL.NOINC `($_ZN7cutlass13device_kernelIN5flash19enable_sm80_to_sm89INS1_16FlashAttnBwdSm80INS1_25CollectiveMainloopBwdSm80ILi2ELi2EN4cute5tupleIJNS5_1CILi128EEES8_NS7_ILi64EEEEEENS_6half_tEfNS_4arch4Sm80ELb0ELb1ELb1ELb1ELb1ELb0ELb0ELb0ELi2ELi4ELi4ELi4ELb0EEENS1_24CollectiveEpilogueBwdGQAISA_fSD_Li256ELb1ELb1EEENS1_19SingleTileSchedulerILb1ELb0ELb0ELi128EEEEEEEEEvNT_6ParamsE$_ZN4cute3eso3ESOILb0ELb0EJiNS_5tupleIJiiEEEEEC2ERKiRKS3_) ;  /* 0xffffc45000007944 */ /* 0x002fea0003c3ffff */
[----:B-1----:R1:W5:Y:S04]  /*a4e0*/  LDL R5, [R1+0x1384] ;  /* 0x0013840001057983 */ /* 0x0023680000100800 */
[----:B------:R1:W5:Y:S01]  /*a4f0*/  LDL.64 R2, [R1+0x1388] ;  /* 0x0013880001027983 */ /* 0x0003620000100a00 */
[----:B------:R-:W-:-:S03]  /*a500*/  MOV R12, 0xa520 ;  /* 0x0000a520000c7802 */ /* 0x000fc60000000f00 */
[----:B-1---5:R-:W-:Y:S05]  /*a510*/  CALL.REL.NOINC `($_ZN7cutlass13device_kernelIN5flash19enable_sm80_to_sm89INS1_16FlashAttnBwdSm80INS1_25CollectiveMainloopBwdSm80ILi2ELi2EN4cute5tupleIJNS5_1CILi128EEES8_NS7_ILi64EEEEEENS_6half_tEfNS_4arch4Sm80ELb0ELb1ELb1ELb1ELb1ELb0ELb0ELb0ELi2ELi4ELi4ELi4ELb0EEENS1_24CollectiveEpilogueBwdGQAISA_fSD_Li256ELb1ELb1EEENS1_19SingleTileSchedulerILb1ELb0ELb0ELi128EEEEEEEEEvNT_6ParamsE$_ZN4cute3eso3ESOILb0ELb1EJNS_5tupleIJiNS2_IJiiEEEEEENS2_IJNS_10UnderscoreENS2_IJS5_S5_EEEEEEEEC2ERKS4_RKS7_) ;  /* 0xffffc84000007944 */ /* 0x022fea0003c3ffff */
        /* <DEDUP_REMOVED lines=10> */
[----:B-1---5:R-:W-:Y:S05]  /*a5c0*/  CALL.REL.NOINC `($_ZN7cutlass13device_kernelIN5flash19enable_sm80_to_sm89INS1_16FlashAttnBwdSm80INS1_25CollectiveMainloopBwdSm80ILi2ELi2EN4cute5tupleIJNS5_1CILi128EEES8_NS7_ILi64EEEEEENS_6half_tEfNS_4arch4Sm80ELb0ELb1ELb1ELb1ELb1ELb0ELb0ELb0ELi2ELi4ELi4ELi4ELb0EEENS1_24CollectiveEpilogueBwdGQAISA_fSD_Li256ELb1ELb1EEENS1_19SingleTileSchedulerILb1ELb0ELb0ELi128EEEEEEEEEvNT_6ParamsE$_ZN4cute5tupleIJiEEC2ERKi) ;  /* 0xffffeb1000007944 */ /* 0x022fea0003c3ffff */
[----:B------:R2:W5:Y:S01]  /*a5d0*/  LDL R7, [R1+0x1384] ;  /* 0x0013840001077983 */ /* 0x0005620000100800 */
[----:B-1----:R-:W-:Y:S01]  /*a5e0*/  IMAD.MOV.U32 R13, RZ, RZ, R3 ;  /* 0x000000ffff0d7224 */ /* 0x002fe200078e0003 */
[----:B------:R-:W-:Y:S02]  /*a5f0*/  MOV R2, R81 ;  /* 0x0000005100027202 */ /* 0x000fe40000000f00 */
[----:B------:R-:W-:Y:S02]  /*a600*/  MOV R14, 0xa620 ;  /* 0x0000a620000e7802 */ /* 0x000fe40000000f00 */
[----:B--2--5:R-:W-:Y:S05]  /*a610*/  CALL.REL.NOINC `($_ZN7cutlass13device_kernelIN5flash19enable_sm80_to_sm89INS1_16FlashAttnBwdSm80INS1_25CollectiveMainloopBwdSm80ILi2ELi2EN4cute5tupleIJNS5_1CILi128EEES8_NS7_ILi64EEEEEENS_6half_tEfNS_4arch4Sm80ELb0ELb1ELb1ELb1ELb1ELb0ELb0ELb0ELi2ELi4ELi4ELi4ELb0EEENS1_24CollectiveEpilogueBwdGQAISA_fSD_Li256ELb1ELb1EEENS1_19SingleTileSchedulerILb1ELb0ELb0ELi128EEEEEEEEEvNT_6ParamsE$_ZN4cute5tupleIJiEEC2ERKi) ;  /* 0xffffeac000007944 */ /* 0x024fea0003c3ffff */
[----:B------:R2:W5:Y:S01]  /*a620*/  LDL R3, [R1+0x1384] ;  /* 0x0013840001037983 */ /* 0x0005620000100800 */
[----:B-1----:R-:W-:Y:S01]  /*a630*/  IMAD.MOV.U32 R13, RZ, RZ, R7 ;  /* 0x000000ffff0d7224 */ /* 0x002fe200078e0007 */
[----:B------:R-:W-:-:S02]  /*a640*/  MOV R2, R6 ;  /* 0x0000000600027202 */ /* 0x000fc40000000f00 */
[----:B------:R-:W-:Y:S02]  /*a650*/  MOV R14, 0xa670 ;  /* 0x0000a670000e7802 */ /* 0x000fe40000000f00 */
[----:B--2--5:R-:W-:Y:S05]  /*a660*/  CALL.REL.NOINC `($_ZN7cutlass13device_kernelIN5flash19enable_sm80_to_sm89INS1_16FlashAttnBwdSm80INS1_25CollectiveMainloopBwdSm80ILi2ELi2EN4cute5tupleIJNS5_1CILi128EEES8_NS7_ILi64EEEEEENS_6half_tEfNS_4arch4Sm80ELb0ELb1ELb1ELb1ELb1ELb0ELb0ELb0ELi2ELi4ELi4ELi4ELb0EEENS1_24CollectiveEpilogueBwdGQAISA_fSD_Li256ELb1ELb1EEENS1_19SingleTileSchedulerILb1ELb0ELb0ELi128EEEEEEEEEvNT_6ParamsE$_ZN4cute5tupleIJiEEC2ERKi) ;  /* 0xffffea7000007944 */ /* 0x024fea0003c3ffff */
[----:B------:R2:W5:Y:S01]  /*a670*/  LDL R7, [R1+0x1380] ;  /* 0x0013800001077983 */ /* 0x0005620000100800 */
[----:B------:R-:W-:-:S03]  /*a680*/  MOV R12, 0xa6a0 ;  /* 0x0000a6a0000c7802 */ /* 0x000fc60000000f00 */
[----:B-12--5:R-:W-:Y:S05]  /*a690*/  CALL.REL.NOINC `($_ZN7cutlass13device_kernelIN5flash19enable_sm80_to_sm89INS1_16FlashAttnBwdSm80INS1_25CollectiveMainloopBwdSm80ILi2ELi2EN4cute5tupleIJNS5_1CILi128EEES8_NS7_ILi64EEEEEENS_6half_tEfNS_4arch4Sm80ELb0ELb1ELb1ELb1ELb1ELb0ELb0ELb0ELi2ELi4ELi4ELi4ELb0EEENS1_24CollectiveEpilogueBwdGQAISA_fSD_Li256ELb1ELb1EEENS1_19SingleTileSchedulerILb1ELb0ELb0ELi128EEEEEEEEEvNT_6ParamsE$_ZN4cute5tupleIJNS_1CILi0EEEiEEC2ERKS2_RKi) ;  /* 0xffffe9c000007944 */ /* 0x026fea0003c3ffff */
[----:B------:R2:W5:Y:S01]  /*a6a0*/  LDL R12, [R1+0x1384] ;  /* 0x00138400010c7983 */ /* 0x0005620000100800 */
[----:B-1----:R-:W-:Y:S01]  /*a6b0*/  IMAD.MOV.U32 R2, RZ, RZ, R6 ;  /* 0x000000ffff027224 */ /* 0x002fe200078e0006 */
[----:B------:R-:W-:Y:S02]  /*a6c0*/  MOV R13, R3 ;  /* 0x00000003000d7202 */ /* 0x000fe40000000f00 */
[----:B------:R-:W-:Y:S02]  /*a6d0*/  MOV R14, 0xa6f0 ;  /* 0x0000a6f0000e7802 */ /* 0x000fe40000000f00 */
[----:B--2--5:R-:W-:Y:S05]  /*a6e0*/  CALL.REL.NOINC `($_ZN7cutlass13device_kernelIN5flash19enable_sm80_to_sm89INS1_16FlashAttnBwdSm80INS1_25CollectiveMainloopBwdSm80ILi2ELi2EN4cute5tupleIJNS5_1CILi128EEES8_NS7_ILi64EEEEEENS_6half_tEfNS_4arch4Sm80ELb0ELb1ELb1ELb1ELb1ELb0ELb0ELb0ELi2ELi4ELi4ELi4ELb0EEENS1_24CollectiveEpilogueBwdGQAISA_fSD_Li256ELb1ELb1EEENS1_19SingleTileSchedulerILb1ELb0ELb0ELi128EEEEEEEEEvNT_6ParamsE$_ZN4cute5tupleIJiEEC2ERKi) ;  /* 0xffffe9f000007944 */ /* 0x024fea0003c3ffff */
[----:B-1----:R1:W5:Y:S01]  /*a6f0*/  LDL R13, [R1+0x1380] ;  /* 0x00138000010d7983 */ /* 0x0023620000100800 */
[----:B------:R-:W-:Y:S02]  /*a700*/  MOV R2, R81 ;  /* 0x0000005100027202 */ /* 0x000fe40000000f00 */
[----:B------:R-:W-:Y:S02]  /*a710*/  MOV R14, 0xa730 ;  /* 0x0000a730000e7802 */ /* 0x000fe40000000f00 */
[----:B-1---5:R-:W-:Y:S05]  /*a720*/  CALL.REL.NOINC `($_ZN7cutlass13device_kernelIN5flash19enable_sm80_to_sm89INS1_16FlashAttnBwdSm80INS1_25CollectiveMainloopBwdSm80ILi2ELi2EN4cute5tupleIJNS5_1CILi128EEES8_NS7_ILi64EEEEEENS_6half_tEfNS_4arch4Sm80ELb0ELb1ELb1ELb1ELb1ELb0ELb0ELb0ELi2ELi4ELi4ELi4ELb0EEENS1_24CollectiveEpilogueBwdGQAISA_fSD_Li256ELb1ELb1EEENS1_19SingleTileSchedulerILb1ELb0ELb0ELi128EEEEEEEEEvNT_6ParamsE$_ZN4cute5tupleIJiEEC2ERKi) ;  /* 0xffffe9b000007944 */ /* 0x022fea0003c3ffff */
[----:B------:R2:W5:Y:S01]  /*a730*/  LDL R3, [R1+0x1384] ;  /* 0x0013840001037983 */ /* 0x0005620000100800 */
[----:B------:R-:W-:-:S03]  /*a740*/  MOV R6, 0xa760 ;  /* 0x0000a76000067802 */ /* 0x000fc60000000f00 */
[----:B-12--5:R-:W-:Y:S05]  /*a750*/  CALL.REL.NOINC `($_ZN7cutlass13device_kernelIN5flash19enable_sm80_to_sm89INS1_16FlashAttnBwdSm80INS1_25CollectiveMainloopBwdSm80ILi2ELi2EN4cute5tupleIJNS5_1CILi128EEES8_NS7_ILi64EEEEEENS_6half_tEfNS_4arch4Sm80ELb0ELb1ELb1ELb1ELb1ELb0ELb0ELb0ELi2ELi4ELi4ELi4ELb0EEENS1_24CollectiveEpilogueBwdGQAISA_fSD_Li256ELb1ELb1EEENS1_19SingleTileSchedulerILb1ELb0ELb0ELi128EEEEEEEEEvNT_6ParamsE$_ZN4cute3eso3ESOILb0ELb1EJiNS_1CILi0EEEEEC2ERKiRKS3_) ;  /* 0xffffc6a000007944 */ /* 0x026fea0003c3ffff */
[----:B-1----:R1:W5:Y:S01]  /*a760*/  LDL R3, [R1+0x1384] ;  /* 0x0013840001037983 */ /* 0x0023620000100800 */
[----:B------:R-:W-:-:S03]  /*a770*/  MOV R2, 0xa790 ;  /* 0x0000a79000027802 */ /* 0x000fc60000000f00 */
[----:B-1---5:R-:W-:Y:S05]  /*a780*/  CALL.REL.NOINC `($_ZN7cutlass13device_kernelIN5flash19enable_sm80_to_sm89INS1_16FlashAttnBwdSm80INS1_25CollectiveMainloopBwdSm80ILi2ELi2EN4cute5tupleIJNS5_1CILi128EEES8_NS7_ILi64EEEEEENS_6half_tEfNS_4arch4Sm80ELb0ELb1ELb1ELb1ELb1ELb0ELb0ELb0ELi2ELi4ELi4ELi4ELb0EEENS1_24CollectiveEpilogueBwdGQAISA_fSD_Li256ELb1ELb1EEENS1_19SingleTileSchedulerILb1ELb0ELb0ELi128EEEEEEEEEvNT_6ParamsE$_ZZN4cuteplIJNS_1CILi0EEEiEJiEEEDaRKNS_15ArithmeticTupleIJDpT_EEERKNS3_IJDpT0_EEEENKUlDpRKT_E_clIJiiEEEDaSH_) ;  /* 0xfffffa8000007944 */ /* 0x022fea0003c3ffff */
[----:B------:R-:W-:Y:S01]  /*a790*/  IMAD.SHL.U32 R13, R4, 0x10, RZ ;  /* 0x00000010040d7824 */ /* 0x000fe200078e00ff */
[----:B------:R-:W-:-:S02]  /*a7a0*/  MOV R2, R81 ;  /* 0x0000005100027202 */ /* 0x000fc40000000f00 */
[----:B------:R-:W-:Y:S02]  /*a7b0*/  MOV R14, 0xa7d0 ;  /* 0x0000a7d0000e7802 */ /* 0x000fe40000000f00 */
[----:B------:R-:W-:Y:S05]  /*a7c0*/  CALL.REL.NOINC `($_ZN7cutlass13device_kernelIN5flash19enable_sm80_to_sm89INS1_16FlashAttnBwdSm80INS1_25CollectiveMainloopBwdSm80ILi2ELi2EN4cute5tupleIJNS5_1CILi128EEES8_NS7_ILi64EEEEEENS_6half_tEfNS_4arch4Sm80ELb0ELb1ELb1ELb1ELb1ELb0ELb0ELb0ELi2ELi4ELi4ELi4ELb0EEENS1_24CollectiveEpilogueBwdGQAISA_fSD_Li256ELb1ELb1EEENS1_19SingleTileSchedulerILb1ELb0ELb0ELi128EEEEEEEEEvNT_6ParamsE$_ZN4cute5tupleIJiEEC2ERKi) ;  /* 0xffffe91000007944 */ /* 0x000fea0003c3ffff */
[----:B------:R2:W5:Y:S01]  /*a7d0*/  LDL R4, [R1+0x1384] ;  /* 0x0013840001047983 */ /* 0x0005620000100800 */
[----:B-1----:R-:W-:Y:S01]  /*a7e0*/  IMAD.SHL.U32 R13, R5, 0x8, RZ ;  /* 0x00000008050d7824 */ /* 0x002fe200078e00ff */
[----:B------:R-:W-:Y:S02]  /*a7f0*/  MOV R2, R81 ;  /* 0x0000005100027202 */ /* 0x000fe40000000f00 */
[----:B------:R-:W-:Y:S02]  /*a800*/  MOV R14, 0xa820 ;  /* 0x0000a820000e7802 */ /* 0x000fe40000000f00 */
[----:B--2--5:R-:W-:Y:S05]  /*a810*/  CALL.REL.NOINC `($_ZN7cutlass13device_kernelIN5flash19enable_sm80_to_sm89INS1_16FlashAttnBwdSm80INS1_25CollectiveMainloopBwdSm80ILi2ELi2EN4cute5tupleIJNS5_1CILi128EEES8_NS7_ILi64EEEEEENS_6half_tEfNS_4arch4Sm80ELb0ELb1ELb1ELb1ELb1ELb0ELb0ELb0ELi2ELi4ELi4ELi4ELb0EEENS1_24CollectiveEpilogueBwdGQAISA_fSD_Li256ELb1ELb1EEENS1_19SingleTileSchedulerILb1ELb0ELb0ELi128EEEEEEEEEvNT_6ParamsE$_ZN4cute5tupleIJiEEC2ERKi) ;  /* 0xffffe8c000007944 */ /* 0x024fea0003c3ffff */
[----:B------:R2:W5:Y:S01]  /*a820*/  LDL R6, [R1+0x1384] ;  /* 0x0013840001067983 */ /* 0x0005620000100800 */
[----:B-1----:R-:W-:Y:S01]  /*a830*/  IMAD.MOV.U32 R2, RZ, RZ, R81 ;  /* 0x000000ffff027224 */ /* 0x002fe200078e0051 */
[----:B------:R-:W-:Y:S02]  /*a840*/  MOV R13, R4 ;  /* 0x00000004000d7202 */ /* 0x000fe40000000f00 */
[----:B------:R-:W-:Y:S02]  /*a850*/  MOV R14, 0xa870 ;  /* 0x0000a870000e7802 */ /* 0x000fe40000000f00 */
[----:B--2--5:R-:W-:Y:S05]  /*a860*/  CALL.REL.NOINC `($_ZN7cutlass13device_kernelIN5flash19enable_sm80_to_sm89INS1_16FlashAttnBwdSm80INS1_25CollectiveMainloopBwdSm80ILi2ELi2EN4cute5tupleIJNS5_1CILi128EEES8_NS7_ILi64EEEEEENS_6half_tEfNS_4arch4Sm80ELb0ELb1ELb1ELb1ELb1ELb0ELb0ELb0ELi2ELi4ELi4ELi4ELb0EEENS1_24CollectiveEpilogueBwdGQAISA_fSD_Li256ELb1ELb1EEENS1_19SingleTileSchedulerILb1ELb0ELb0ELi128EEEEEEEEEvNT_6ParamsE$_ZN4cute5tupleIJiEEC2ERKi) ;  /* 0xffffe87000007944 */ /* 0x024fea0003c3ffff */
        /* <DEDUP_REMOVED lines=36> */
.L_x_3885:
[----:B------:R-:W-:Y:S05]  /*aab0*/  BSYNC B0 ;  /* 0x0000000000007941 */ /* 0x000fea0003800000 */
.L_x_3884:
[----:B------:R-:W-:Y:S01]  /*aac0*/  LOP3.LUT R12, RZ, R12, RZ, 0x33, !PT ;  /* 0x0000000cff0c7212 */ /* 0x000fe200078e33ff */
[----:B------:R-:W-:Y:S05]  /*aad0*/  BRA `(.L_x_3886) ;  /* 0x0000006000007947 */ /* 0x000fea0003800000 */
.L_x_3883:
[----:B------:R-:W-:-:S13]  /*aae0*/  ISETP.NE.AND P0, PT, R21, 0x1, PT ;  /* 0x000000011500780c */ /* 0x000fda0003f05270 */
[----:B------:R-:W-:Y:S05]  /*aaf0*/  @!P0 BRA `(.L_x_3886) ;  /* 0x0000004000008947 */ /* 0x000fea0003800000 */
[----:B------:R-:W2:Y:S04]  /*ab00*/  LD.E R11, [R8.64+0x1c] ;  /* 0x00001c04080b7980 */ /* 0x000ea8000c101900 */
[----:B------:R-:W3:Y:S01]  /*ab10*/  LD.E R10, [R8.64+0x20] ;  /* 0x00002004080a7980 */ /* 0x000ee2000c101900 */
[----:B--2---:R-:W-:-:S05]  /*ab20*/  IMAD.HI.U32 R11, R12, R11, RZ ;  /* 0x0000000b0c0b7227 */ /* 0x004fca00078e00ff */
[----:B---3--:R-:W-:Y:S02]  /*ab30*/  SHF.R.U32.HI R12, RZ, R10, R11 ;  /* 0x0000000aff0c7219 */ /* 0x008fe4000001160b */
.L_x_3886:
[----:B------:R-:W-:Y:S05]  /*ab40*/  BSYNC B1 ;  /* 0x0000000000017941 */ /* 0x000fea0003800000 */
.L_x_3882:
[----:B------:R-:W-:-:S04]  /*ab50*/  IMAD R10, R21, R12, -R6 ;  /* 0x0000000c150a7224 */ /* 0x000fc800078e0a06 */
[----:B------:R-:W-:-:S05]  /*ab60*/  IMAD.IADD R10, R10, 0x1, -R7 ;  /* 0x000000010a0a7824 */ /* 0x000fca00078e0a07 */
[-C--:B------:R-:W-:Y:S02]  /*ab70*/  IADD3 R12, R21, R10.reuse, RZ ;  /* 0x0000000a150c7210 */ /* 0x080fe40007ffe0ff */
[----:B------:R-:W-:Y:S02]  /*ab80*/  IMNMX R15, R15, R10, !PT ;  /* 0x0000000a0f0f7217 */ /* 0x000fe40007800200 */
[----:B------:R-:W-:Y:S02]  /*ab90*/  IMNMX R17, R17, R12, PT ;  /* 0x0000000c11117217 */ /* 0x000fe40003800200 */
.L_x_3881:
[----:B------:R-:W-:Y:S05]  /*aba0*/  BSYNC B2 ;  /* 0x0000000000027941 */ /* 0x000fea0003800000 */
.L_x_3880:
        /* <DEDUP_REMOVED lines=113> */
.L_x_3892:
[----:B------:R-:W-:Y:S05]  /*b2c0*/  BSYNC B0 ;  /* 0x0000000000007941 */ /* 0x000fea0003800000 */
.L_x_3891:
[----:B------:R-:W-:Y:S01]  /*b2d0*/  LOP3.LUT R24, RZ, R24, RZ, 0x33, !PT ;  /* 0x00000018ff187212 */ /* 0x000fe200078e33ff */
[----:B------:R-:W-:Y:S05]  /*b2e0*/  BRA `(.L_x_3893) ;  /* 0x0000006000007947 */ /* 0x000fea0003800000 */
.L_x_3890:
[----:B------:R-:W-:-:S13]  /*b2f0*/  ISETP.NE.AND P0, PT, R13, 0x1, PT ;  /* 0x000000010d00780c */ /* 0x000fda0003f05270 */
[----:B------:R-:W-:Y:S05]  /*b300*/  @!P0 BRA `(.L_x_3893) ;  /* 0x0000004000008947 */ /* 0x000fea0003800000 */
[----:B------:R-:W2:Y:S04]  /*b310*/  LD.E R17, [R8.64+0x1c] ;  /* 0x00001c0408117980 */ /* 0x000ea8000c101900 */
[----:B------:R-:W3:Y:S01]  /*b320*/  LD.E R15, [R8.64+0x20] ;  /* 0x00002004080f7980 */ /* 0x000ee2000c101900 */
[----:B--2---:R-:W-:-:S05]  /*b330*/  IMAD.HI.U32 R24, R24, R17, RZ ;  /* 0x0000001118187227 */ /* 0x004fca00078e00ff */
[----:B---3--:R-:W-:Y:S02]  /*b340*/  SHF.R.U32.HI R24, RZ, R15, R24 ;  /* 0x0000000fff187219 */ /* 0x008fe40000011618 */
.L_x_3893:
[----:B------:R-:W-:Y:S05]  /*b350*/  BSYNC B1 ;  /* 0x0000000000017941 */ /* 0x000fea0003800000 */
.L_x_3889:
[----:B------:R-:W-:-:S04]  /*b360*/  IMAD R24, R13, R24, -R6 ;  /* 0x000000180d187224 */ /* 0x000fc800078e0a06 */
[----:B------:R-:W-:-:S05]  /*b370*/  IMAD.IADD R24, R24, 0x1, -R7 ;  /* 0x0000000118187824 */ /* 0x000fca00078e0a07 */
[-C--:B------:R-:W-:Y:S02]  /*b380*/  IADD3 R34, R13, R24.reuse, RZ ;  /* 0x000000180d227210 */ /* 0x080fe40007ffe0ff */
[----:B------:R-:W-:Y:S02]  /*b390*/  IMNMX R21, R21, R24, !PT ;  /* 0x0000001815157217 */ /* 0x000fe40007800200 */
[----:B------:R-:W-:Y:S02]  /*b3a0*/  IMNMX R25, R25, R34, PT ;  /* 0x0000002219197217 */ /* 0x000fe40003800200 */
.L_x_3888:
[----:B---3--:R-:W-:Y:S05]  /*b3b0*/  BSYNC B2 ;  /* 0x0000000000027941 */ /* 0x008fea0003800000 */
.L_x_3887:
        /* <DEDUP_REMOVED lines=96> */
.L_x_3899:
[----:B------:R-:W-:Y:S05]  /*b9c0*/  BSYNC B0 ;  /* 0x0000000000007941 */ /* 0x000fea0003800000 */
.L_x_3898:
[----:B------:R-:W-:Y:S01]  /*b9d0*/  LOP3.LUT R24, RZ, R24, RZ, 0x33, !PT ;  /* 0x00000018ff187212 */ /* 0x000fe200078e33ff */
[----:B------:R-:W-:Y:S05]  /*b9e0*/  BRA `(.L_x_3900) ;  /* 0x0000006000007947 */ /* 0x000fea0003800000 */
.L_x_3897:
[----:B------:R-:W-:-:S13]  /*b9f0*/  ISETP.NE.AND P0, PT, R13, 0x1, PT ;  /* 0x000000010d00780c */ /* 0x000fda0003f05270 */
[----:B------:R-:W-:Y:S05]  /*ba00*/  @!P0 BRA `(.L_x_3900) ;  /* 0x0000004000008947 */ /* 0x000fea0003800000 */
[----:B------:R-:W2:Y:S04]  /*ba10*/  LD.E R17, [R8.64+0x1c] ;  /* 0x00001c0408117980 */ /* 0x000ea8000c101900 */
[----:B------:R-:W3:Y:S01]  /*ba20*/  LD.E R15, [R8.64+0x20] ;  /* 0x00002004080f7980 */ /* 0x000ee2000c101900 */
[----:B--2---:R-:W-:-:S05]  /*ba30*/  IMAD.HI.U32 R24, R24, R17, RZ ;  /* 0x0000001118187227 */ /* 0x004fca00078e00ff */
[----:B---3--:R-:W-:Y:S02]  /*ba40*/  SHF.R.U32.HI R24, RZ, R15, R24 ;  /* 0x0000000fff187219 */ /* 0x008fe40000011618 */
.L_x_3900:
[----:B------:R-:W-:Y:S05]  /*ba50*/  BSYNC B1 ;  /* 0x0000000000017941 */ /* 0x000fea0003800000 */
.L_x_3896:
[----:B------:R-:W-:-:S04]  /*ba60*/  IMAD R24, R13, R24, -R6 ;  /* 0x000000180d187224 */ /* 0x000fc800078e0a06 */
[----:B------:R-:W-:-:S05]  /*ba70*/  IMAD.IADD R24, R24, 0x1, -R7 ;  /* 0x0000000118187824 */ /* 0x000fca00078e0a07 */
[-C--:B------:R-:W-:Y:S02]  /*ba80*/  IADD3 R34, R13, R24.reuse, RZ ;  /* 0x000000180d227210 */ /* 0x080fe40007ffe0ff */
[----:B------:R-:W-:Y:S02]  /*ba90*/  IMNMX R21, R21, R24, !PT ;  /* 0x0000001815157217 */ /* 0x000fe40007800200 */
[----:B------:R-:W-:Y:S02]  /*baa0*/  IMNMX R25, R25, R34, PT ;  /* 0x0000002219197217 */ /* 0x000fe40003800200 */
.L_x_3895:
[----:B--2---:R-:W-:Y:S05]  /*bab0*/  BSYNC B2 ;  /* 0x0000000000027941 */ /* 0x004fea0003800000 */
.L_x_3894:
        /* <DEDUP_REMOVED lines=96> */
.L_x_3906:
[----:B------:R-:W-:Y:S05]  /*c0c0*/  BSYNC B0 ;  /* 0x0000000000007941 */ /* 0x000fea0003800000 */
.L_x_3905:
[----:B------:R-:W-:Y:S01]  /*c0d0*/  LOP3.LUT R5, RZ, R5, RZ, 0x33, !PT ;  /* 0x00000005ff057212 */ /* 0x000fe200078e33ff */
[----:B------:R-:W-:Y:S05]  /*c0e0*/  BRA `(.L_x_3907) ;  /* 0x0000006000007947 */ /* 0x000fea0003800000 */
.L_x_3904:
[----:B------:R-:W-:-:S13]  /*c0f0*/  ISETP.NE.AND P0, PT, R15, 0x1, PT ;  /* 0x000000010f00780c */ /* 0x000fda0003f05270 */
[----:B------:R-:W-:Y:S05]  /*c100*/  @!P0 BRA `(.L_x_3907) ;  /* 0x0000004000008947 */ /* 0x000fea0003800000 */
[----:B------:R-:W2:Y:S04]  /*c110*/  LD.E R2, [R8.64+0x1c] ;  /* 0x00001c0408027980 */ /* 0x000ea8000c101900 */
[----:B------:R-:W3:Y:S01]  /*c120*/  LD.E R4, [R8.64+0x20] ;  /* 0x0000200408047980 */ /* 0x000ee2000c101900 */
[----:B--2---:R-:W-:-:S05]  /*c130*/  IMAD.HI.U32 R5, R5, R2, RZ ;  /* 0x0000000205057227 */ /* 0x004fca00078e00ff */
[----:B---3--:R-:W-:Y:S02]  /*c140*/  SHF.R.U32.HI R5, RZ, R4, R5 ;  /* 0x00000004ff057219 */ /* 0x008fe40000011605 */
.L_x_3907:
[----:B------:R-:W-:Y:S05]  /*c150*/  BSYNC B1 ;  /* 0x0000000000017941 */ /* 0x000fea0003800000 */
.L_x_3903:
[----:B------:R-:W-:-:S04]  /*c160*/  IMAD R6, R15, R5, -R6 ;  /* 0x000000050f067224 */ /* 0x000fc800078e0a06 */
[----:B------:R-:W-:-:S05]  /*c170*/  IMAD.IADD R6, R6, 0x1, -R7 ;  /* 0x0000000106067824 */ /* 0x000fca00078e0a07 */
[-C--:B------:R-:W-:Y:S02]  /*c180*/  IADD3 R2, R15, R6.reuse, RZ ;  /* 0x000000060f027210 */ /* 0x080fe40007ffe0ff */
[----:B------:R-:W-:Y:S02]  /*c190*/  IMNMX R3, R3, R6, !PT ;  /* 0x0000000603037217 */ /* 0x000fe40007800200 */
[----:B------:R-:W-:Y:S02]  /*c1a0*/  IMNMX R13, R13, R2, PT ;  /* 0x000000020d0d7217 */ /* 0x000fe40003800200 */
.L_x_3902:
[----:B---3--:R-:W-:Y:S05]  /*c1b0*/  BSYNC B2 ;  /* 0x0000000000027941 */ /* 0x008fea0003800000 */
.L_x_3901:
        /* <DEDUP_REMOVED lines=73> */
[----:B------:R-:W-:Y:S05]  /*c650*/  @P1 RET.REL.NODEC P0, R20 `(_ZN7cutlass13device_kernelIN5flash19enable_sm80_to_sm89INS1_16FlashAttnBwdSm80INS1_25CollectiveMainloopBwdSm80ILi2ELi2EN4cute5tupleIJNS5_1CILi128EEES8_NS7_ILi64EEEEEENS_6half_tEfNS_4arch4Sm80ELb0ELb1ELb1ELb1ELb1ELb0ELb0ELb0ELi2ELi4ELi4ELi4ELb0EEENS1_24CollectiveEpilogueBwdGQAISA_fSD_Li256ELb1ELb1EEENS1_19SingleTileSchedulerILb1ELb0ELb0ELi128EEEEEEEEEvNT_6ParamsE) ;  /* 0xffff39a014001950 */ /* 0x000fea000043ffff */
[----:B------:R-:W-:Y:S02]  /*c660*/  MOV R3, 0xff800000 ;  /* 0xff80000000037802 */ /* 0x000fe40000000f00 */
[----:B------:R-:W-:-:S03]  /*c670*/  MOV R21, 0x0 ;  /* 0x0000000000157802 */ /* 0x000fc60000000f00 */
[----:B------:R1:W-:Y:S01]  /*c680*/  STL [R14+0xfc], R3 ;  /* 0x0000fc030e007387 */ /* 0x0003e20000100800 */
[----:B------:R-:W-:Y:S05]  /*c690*/  RET.REL.NODEC R20 `(_ZN7cutlass13device_kernelIN5flash19enable_sm80_to_sm89INS1_16FlashAttnBwdSm80INS1_25CollectiveMainloopBwdSm80ILi2ELi2EN4cute5tupleIJNS5_1CILi128EEES8_NS7_ILi64EEEEEENS_6half_tEfNS_4arch4Sm80ELb0ELb1ELb1ELb1ELb1ELb0ELb0ELb0ELi2ELi4ELi4ELi4ELb0EEENS1_24CollectiveEpilogueBwdGQAISA_fSD_Li256ELb1ELb1EEENS1_19SingleTileSchedulerILb1ELb0ELb0ELi128EEEEEEEEEvNT_6ParamsE) ;  /* 0xffff396014007950 */ /* 0x000fea0003c3ffff */
        .type           $_ZN7cutlass13device_kernelIN5flash19enable_sm80_to_sm89INS1_16FlashAttnBwdSm80INS1_25CollectiveMainloopBwdSm80ILi2ELi2EN4cute5tupleIJNS5_1CILi128EEES8_NS7_ILi64EEEEEENS_6half_tEfNS_4arch4Sm80ELb0ELb1ELb1ELb1ELb1ELb0ELb0ELb0ELi2ELi4ELi4ELi4ELb0EEENS1_24CollectiveEpilogueBwdGQAISA_fSD_Li256ELb1ELb1EEENS1_19SingleTileSchedulerILb1ELb0ELb0ELi128EEEEEEEEEvNT_6ParamsE$_ZZN5flash25CollectiveMainloopBwdSm80ILi2ELi2EN4cute5tupleIJNS1_1CILi128EEES4_NS3_ILi64EEEEEEN7cutlass6half_tEfNS7_4arch4Sm80ELb0ELb1ELb1ELb1ELb1ELb0ELb0ELb0ELi2ELi4ELi4ELi4ELb0EE3mmaINS_16FlashAttnBwdSm80ISB_NS_24CollectiveEpilogueBwdGQAIS6_fSA_Li256ELb1ELb1EEENS_19SingleTileSchedulerILb1ELb0ELb0ELi128EEEE13SharedStorageENS1_6TensorINS1_11ArrayEngineIfLm32EEENS1_6LayoutINS2_IJNS2_IJNS3_ILi2EEESO_EEESO_NS3_ILi4EEEEEENS2_IJNS2_IJNS3_ILi1EEESO_EEESQ_NS3_ILi8EEEEEEEEEEEEbRKNSB_6ParamsERT0_S12_iNS2_IJiiiEEERT_ENKUliT_E_clIZSC_ISJ_SX_EbS10_S12_S12_iS13_S15_EUlRS16_iE_EEDaiS16_,@function
        .size           $_ZN7cutlass13device_kernelIN5flash19enable_sm80_to_sm89INS1_16FlashAttnBwdSm80INS1_25CollectiveMainloopBwdSm80ILi2ELi2EN4cute5tupleIJNS5_1CILi128EEES8_NS7_ILi64EEEEEENS_6half_tEfNS_4arch4Sm80ELb0ELb1ELb1ELb1ELb1ELb0ELb0ELb0ELi2ELi4ELi4ELi4ELb0EEENS1_24CollectiveEpilogueBwdGQAISA_fSD_Li256ELb1ELb1EEENS1_19SingleTileSchedulerILb1ELb0ELb0ELi128EEEEEEEEEvNT_6ParamsE$_ZZN5flash25CollectiveMainloopBwdSm80ILi2ELi2EN4cute5tupleIJNS1_1CILi128EEES4_NS3_ILi64EEEEEEN7cutlass6half_tEfNS7_4arch4Sm80ELb0ELb1ELb1ELb1ELb1ELb0ELb0ELb0ELi2ELi4ELi4ELi4ELb0EE3mmaINS_16FlashAttnBwdSm80ISB_NS_24CollectiveEpilogueBwdGQAIS6_fSA_Li256ELb1ELb1EEENS_19SingleTileSchedulerILb1ELb0ELb0ELi128EEEE13SharedStorageENS1_6TensorINS1_11ArrayEngineIfLm32EEENS1_6LayoutINS2_IJNS2_IJNS3_ILi2EEESO_EEESO_NS3_ILi4EEEEEENS2_IJNS2_IJNS3_ILi1EEESO_EEESQ_NS3_ILi8EEEEEEEEEEEEbRKNSB_6ParamsERT0_S12_iNS2_IJiiiEEERT_ENKUliT_E_clIZSC_ISJ_SX_EbS10_S12_S12_iS13_S15_EUlRS16_iE_EEDaiS16_,($_ZN7cutlass13device_kernelIN5flash19enable_sm80_to_sm89INS1_16FlashAttnBwdSm80INS1_25CollectiveMainloopBwdSm80ILi2ELi2EN4cute5tupleIJNS5_1CILi128EEES8_NS7_ILi64EEEEEENS_6half_tEfNS_4arch4Sm80ELb0ELb1ELb1ELb1ELb1ELb0ELb0ELb0ELi2ELi4ELi4ELi4ELb0EEENS1_24CollectiveEpilogueBwdGQAISA_fSD_Li256ELb1ELb1EEENS1_19SingleTileSchedulerILb1ELb0ELb0ELi128EEEEEEEEEvNT_6ParamsE$_ZZN5flash25CollectiveMainloopBwdSm80ILi2ELi2EN4cute5tupleIJNS1_1CILi128EEES4_NS3_ILi64EEEEEEN7cutlass6half_tEfNS7_4arch4Sm80ELb0ELb1ELb1ELb1ELb1ELb0ELb0ELb0ELi2ELi4ELi4ELi4ELb0EE3mmaINS_16FlashAttnBwdSm80ISB_NS_24CollectiveEpilogueBwdGQAIS6_fSA_Li256ELb1ELb1EEENS_19SingleTileSchedulerILb1ELb0ELb0ELi128EEEE13SharedStorageENS1_6TensorINS1_11ArrayEngineIfLm32EEENS1_6LayoutINS2_IJNS2_IJNS3_ILi2EEESO_EEESO_NS3_ILi4EEEEEENS2_IJNS2_IJNS3_ILi1EEESO_EEESQ_NS3_ILi8EEEEEEEEEEEEbRKNSB_6ParamsERT0_S12_iNS2_IJiiiEEERT_ENKUlvE0_clEv - $_ZN7cutlass13device_kernelIN5flash19enable_sm80_to_sm89INS1_16FlashAttnBwdSm80INS1_25CollectiveMainloopBwdSm80ILi2ELi2EN4cute5tupleIJNS5_1CILi128EEES8_NS7_ILi64EEEEEENS_6half_tEfNS_4arch4Sm80ELb0ELb1ELb1ELb1ELb1ELb0ELb0ELb0ELi2ELi4ELi4ELi4ELb0EEENS1_24CollectiveEpilogueBwdGQAISA_fSD_Li256ELb1ELb1EEENS1_19SingleTileSchedulerILb1ELb0ELb0ELi128EEEEEEEEEvNT_6ParamsE$_ZZN5flash25CollectiveMainloopBwdSm80ILi2ELi2EN4cute5tupleIJNS1_1CILi128EEES4_NS3_ILi64EEEEEEN7cutlass6half_tEfNS7_4arch4Sm80ELb0ELb1ELb1ELb1ELb1ELb0ELb0ELb0ELi2ELi4ELi4ELi4ELb0EE3mmaINS_16FlashAttnBwdSm80ISB_NS_24CollectiveEpilogueBwdGQAIS6_fSA_Li256ELb1ELb1EEENS_19SingleTileSchedulerILb1ELb0ELb0ELi128EEEE13SharedStorageENS1_6TensorINS1_11ArrayEngineIfLm32EEENS1_6LayoutINS2_IJNS2_IJNS3_ILi2EEESO_EEESO_NS3_ILi4EEEEEENS2_IJNS2_IJNS3_ILi1EEESO_EEESQ_NS3_ILi8EEEEEEEEEEEEbRKNSB_6ParamsERT0_S12_iNS2_IJiiiEEERT_ENKUliT_E_clIZSC_ISJ_SX_EbS10_S12_S12_iS13_S15_EUlRS16_iE_EEDaiS16_)
$_ZN7cutlass13device_kernelIN5flash19enable_sm80_to_sm89INS1_16FlashAttnBwdSm80INS1_25CollectiveMainloopBwdSm80ILi2ELi2EN4cute5tupleIJNS5_1CILi128EEES8_NS7_ILi64EEEEEENS_6half_tEfNS_4arch4Sm80ELb0ELb1ELb1ELb1ELb1ELb0ELb0ELb0ELi2ELi4ELi4ELi4ELb0EEENS1_24CollectiveEpilogueBwdGQAISA_fSD_Li256ELb1ELb1EEENS1_19SingleTileSchedulerILb1ELb0ELb0ELi128EEEEEEEEEvNT_6ParamsE$_ZZN5flash25CollectiveMainloopBwdSm80ILi2ELi2EN4cute5tupleIJNS1_1CILi128EEES4_NS3_ILi64EEEEEEN7cutlass6half_tEfNS7_4arch4Sm80ELb0ELb1ELb1ELb1ELb1ELb0ELb0ELb0ELi2ELi4ELi4ELi4ELb0EE3mmaINS_16FlashAttnBwdSm80ISB_NS_24CollectiveEpilogueBwdGQAIS6_fSA_Li256ELb1ELb1EEENS_19SingleTileSchedulerILb1ELb0ELb0ELi128EEEE13SharedStorageENS1_6TensorINS1_11ArrayEngineIfLm32EEENS1_6LayoutINS2_IJNS2_IJNS3_ILi2EEESO_EEESO_NS3_ILi4EEEEEENS2_IJNS2_IJNS3_ILi1EEESO_EEESQ_NS3_ILi8EEEEEEEEEEEEbRKNSB_6ParamsERT0_S12_iNS2_IJiiiEEERT_ENKUliT_E_clIZSC_ISJ_SX_EbS10_S12_S12_iS13_S15_EUlRS16_iE_EEDaiS16_:
        /* <DEDUP_REMOVED lines=46> */
[----:B-1---5:R-:W-:Y:S05]  /*c980*/  CALL.REL.NOINC `($_ZN7cutlass13device_kernelIN5flash19enable_sm80_to_sm89INS1_16FlashAttnBwdSm80INS1_25CollectiveMainloopBwdSm80ILi2ELi2EN4cute5tupleIJNS5_1CILi128EEES8_NS7_ILi64EEEEEENS_6half_tEfNS_4arch4Sm80ELb0ELb1ELb1ELb1ELb1ELb0ELb0ELb0ELi2ELi4ELi4ELi4ELb0EEENS1_24CollectiveEpilogueBwdGQAISA_fSD_Li256ELb1ELb1EEENS1_19SingleTileSchedulerILb1ELb0ELb0ELi128EEEEEEEEEvNT_6ParamsE$_ZN4cute3eso3ESOILb1ELb0EJNS_14ComposedLayoutINS_7SwizzleILi3ELi3ELi3EEENS_1CILj0EEENS_6LayoutINS_5tupleIJNS8_IJNS5_ILi8EEENS5_ILi16EEEEEENS8_IJNS5_ILi64EEENS5_ILi1EEEEEEEEENS8_IJNS8_IJSC_NS5_ILi512EEEEEENS8_IJSD_NS5_ILi0EEEEEEEEEEEEENS_10ViewEngineINS_8smem_ptrIPN7cutlass6half_tEEEEEEEC2ERKSM_RKST_) ;  /* 0xffffa7e000007944 */ /* 0x022fea0003c3ffff */
[----:B-1----:R1:W5:Y:S01]  /*c990*/  LDL.64 R2, [R1+0x758] ;  /* 0x0007580001027983 */ /* 0x0023620000100a00 */
[----:B------:R-:W-:-:S03]  /*c9a0*/  MOV R6, 0xc9c0 ;  /* 0x0000c9c000067802 */ /* 0x000fc60000000f00 */
[----:B-1---5:R-:W-:Y:S05]  /*c9b0*/  CALL.REL.NOINC `($_ZN7cutlass13device_kernelIN5flash19enable_sm80_to_sm89INS1_16FlashAttnBwdSm80INS1_25CollectiveMainloopBwdSm80ILi2ELi2EN4cute5tupleIJNS5_1CILi128EEES8_NS7_ILi64EEEEEENS_6half_tEfNS_4arch4Sm80ELb0ELb1ELb1ELb1ELb1ELb0ELb0ELb0ELi2ELi4ELi4ELi4ELb0EEENS1_24CollectiveEpilogueBwdGQAISA_fSD_Li256ELb1ELb1EEENS1_19SingleTileSchedulerILb1ELb0ELb0ELi128EEEEEEEEEvNT_6ParamsE$_ZN4cute3eso3ESOILb1ELb0EJNS_14ComposedLayoutINS_7SwizzleILi3ELi3ELi3EEENS_1CILj0EEENS_6LayoutINS_5tupleIJNS8_IJNS8_IJNS5_ILi4EEENS5_ILi8EEEEEENS8_IJS9_NS5_ILi1EEEEEEEEENS8_IJNS8_IJNS5_ILi2EEESF_SF_EEENS8_IJSF_S9_EEEEEEEEENS8_IJNS8_IJNS8_IJSF_NS5_ILi64EEEEEENS8_IJNS5_ILi1024EEENS5_ILi0EEEEEEEEENS8_IJNS8_IJSC_NS5_ILi512EEESA_EEENS8_IJNS5_ILi4096EEENS5_ILi16EEEEEEEEEEEEEEEENS_10ViewEngineINS_8smem_ptrIPN7cutlass6half_tEEEEEEEC2ERKSY_RKS15_) ;  /* 0xffffa83000007944 */ /* 0x022fea0003c3ffff */
[----:B------:R-:W-:Y:S01]  /*c9c0*/  ULDC.64 UR4, c[0x0][0x118] ;  /* 0x0000460000047ab9 */ /* 0x000fe20000000a00 */
[----:B------:R2:W5:Y:S04]  /*c9d0*/  LDL.64 R24, [R1+0x758] ;  /* 0x0007580001187983 */ /* 0x0005680000100a00 */
[----:B-1----:R2:W5:Y:S01]  /*c9e0*/  LD.E R3, [R34.64+0x8] ;  /* 0x0000080422037980 */ /* 0x002562000c101900 */
[----:B------:R-:W-:-:S02]  /*c9f0*/  MOV R81, R60 ;  /* 0x0000003c00517202 */ /* 0x000fc40000000f00 */
[----:B------:R-:W-:Y:S02]  /*ca00*/  MOV R6, 0xca20 ;  /* 0x0000ca2000067802 */ /* 0x000fe40000000f00 */
[----:B--2--5:R-:W-:Y:S05]  /*ca10*/  CALL.REL.NOINC `($_ZN7cutlass13device_kernelIN5flash19enable_sm80_to_sm89INS1_16FlashAttnBwdSm80INS1_25CollectiveMainloopBwdSm80ILi2ELi2EN4cute5tupleIJNS5_1CILi128EEES8_NS7_ILi64EEEEEENS_6half_tEfNS_4arch4Sm80ELb0ELb1ELb1ELb1ELb1ELb0ELb0ELb0ELi2ELi4ELi4ELi4ELb0EEENS1_24CollectiveEpilogueBwdGQAISA_fSD_Li256ELb1ELb1EEENS1_19SingleTileSchedulerILb1ELb0ELb0ELi128EEEEEEEEEvNT_6ParamsE$_ZN4cute3eso3ESOILb0ELb1EJiNS_1CILi0EEEEEC2ERKiRKS3_) ;  /* 0xffffa3e000007944 */ /* 0x024fea0003c3ffff */
[----:B------:R-:W2:Y:S01]  /*ca20*/  LDL R4, [R1+0x758] ;  /* 0x0007580001047983 */ /* 0x000ea20000100800 */
[----:B------:R-:W-:Y:S01]  /*ca30*/  ULDC.64 UR4, c[0x0][0x118] ;  /* 0x0000460000047ab9 */ /* 0x000fe20000000a00 */
[----:B------:R-:W-:Y:S01]  /*ca40*/  IMAD.MOV.U32 R81, RZ, RZ, R60 ;  /* 0x000000ffff517224 */ /* 0x000fe200078e003c */
[----:B-1----:R-:W-:Y:S01]  /*ca50*/  MOV R2, R16 ;  /* 0x0000001000027202 */ /* 0x002fe20000000f00 */
[----:B--2---:R1:W-:Y:S04]  /*ca60*/  STL [R1+0x11e8], R4 ;  /* 0x0011e80401007387 */ /* 0x0043e80000100800 */
[----:B------:R1:W5:Y:S01]  /*ca70*/  LD.E R34, [R34.64+0x4] ;  /* 0x0000040422227980 */ /* 0x000362000c101900 */
[----:B------:R-:W-:-:S03]  /*ca80*/  MOV R6, 0xcaa0 ;  /* 0x0000caa000067802 */ /* 0x000fc60000000f00 */
[----:B-1---5:R-:W-:Y:S05]  /*ca90*/  CALL.REL.NOINC `($_ZN7cutlass13device_kernelIN5flash19enable_sm80_to_sm89INS1_16FlashAttnBwdSm80INS1_25CollectiveMainloopBwdSm80ILi2ELi2EN4cute5tupleIJNS5_1CILi128EEES8_NS7_ILi64EEEEEENS_6half_tEfNS_4arch4Sm80ELb0ELb1ELb1ELb1ELb1ELb0ELb0ELb0ELi2ELi4ELi4ELi4ELb0EEENS1_24CollectiveEpilogueBwdGQAISA_fSD_Li256ELb1ELb1EEENS1_19SingleTileSchedulerILb1ELb0ELb0ELi128EEEEEEEEEvNT_6ParamsE$_ZN4cute3eso3ESOILb0ELb0EJiNS_5tupleIJiNS_1CILi0EEEEEEEEC2ERKiRKS5_) ;  /* 0xffff9e2000007944 */ /* 0x022fea0003c3ffff */
[----:B-1----:R1:W5:Y:S01]  /*caa0*/  LDL.64 R2, [R1+0x758] ;  /* 0x0007580001027983 */ /* 0x0023620000100a00 */
[----:B------:R-:W-:-:S02]  /*cab0*/  MOV R81, R60 ;  /* 0x0000003c00517202 */ /* 0x000fc40000000f00 */
[----:B------:R-:W-:Y:S02]  /*cac0*/  MOV R34, 0xcae0 ;  /* 0x0000cae000227802 */ /* 0x000fe40000000f00 */
[----:B-1---5:R-:W-:Y:S05]  /*cad0*/  CALL.REL.NOINC `($_ZN7cutlass13device_kernelIN5flash19enable_sm80_to_sm89INS1_16FlashAttnBwdSm80INS1_25CollectiveMainloopBwdSm80ILi2ELi2EN4cute5tupleIJNS5_1CILi128EEES8_NS7_ILi64EEEEEENS_6half_tEfNS_4arch4Sm80ELb0ELb1ELb1ELb1ELb1ELb0ELb0ELb0ELi2ELi4ELi4ELi4ELb0EEENS1_24CollectiveEpilogueBwdGQAISA_fSD_Li256ELb1ELb1EEENS1_19SingleTileSchedulerILb1ELb0ELb0ELi128EEEEEEEEEvNT_6ParamsE$_ZN4cute3eso3ESOILb0ELb1EJNS_5tupleIJiNS2_IJiNS_1CILi0EEEEEEEEENS2_IJNS_10UnderscoreENS2_IJS7_S7_EEEEEEEEC2ERKS6_RKS9_) ;  /* 0xffffa23000007944 */ /* 0x022fea0003c3ffff */
[----:B------:R-:W2:Y:S01]  /*cae0*/  LDL.64 R4, [R1+0x758] ;  /* 0x0007580001047983 */ /* 0x000ea20000100a00 */
[----:B-1----:R-:W-:Y:S02]  /*caf0*/  MOV R2, R20 ;  /* 0x0000001400027202 */ /* 0x002fe40000000f00 */
[----:B------:R-:W-:Y:S01]  /*cb00*/  MOV R6, 0xcb40 ;  /* 0x0000cb4000067802 */ /* 0x000fe20000000f00 */
[----:B--2---:R1:W-:Y:S04]  /*cb10*/  STL [R1+0x11ec], R4 ;  /* 0x0011ec0401007387 */ /* 0x0043e80000100800 */
[----:B------:R1:W-:Y:S02]  /*cb20*/  STL [R1+0x11f0], R5 ;  /* 0x0011f00501007387 */ /* 0x0003e40000100800 */
[----:B-1----:R-:W-:Y:S05]  /*cb30*/  CALL.REL.NOINC `($_ZN7cutlass13device_kernelIN5flash19enable_sm80_to_sm89INS1_16FlashAttnBwdSm80INS1_25CollectiveMainloopBwdSm80ILi2ELi2EN4cute5tupleIJNS5_1CILi128EEES8_NS7_ILi64EEEEEENS_6half_tEfNS_4arch4Sm80ELb0ELb1ELb1ELb1ELb1ELb0ELb0ELb0ELi2ELi4ELi4ELi4ELb0EEENS1_24CollectiveEpilogueBwdGQAISA_fSD_Li256ELb1ELb1EEENS1_19SingleTileSchedulerILb1ELb0ELb0ELi128EEEEEEEEEvNT_6ParamsE$_ZZN4cute4diceINS_5tupleIJNS1_IJiNS1_IJiNS_1CILi0EEEEEEEEENS1_IJNS_10UnderscoreENS1_IJS6_S6_EEEEEEEEES9_EEDaRKT_RKT0_ENKUlRKT_RKT0_E_clIS5_S5_EEDaSI_SL_) ;  /* 0xffffcd5000007944 */ /* 0x002fea0003c3ffff */
[----:B------:R-:W-:Y:S02]  /*cb40*/  MOV R6, 0xcb60 ;  /* 0x0000cb6000067802 */ /* 0x000fe40000000f00 */
[----:B-1---5:R-:W-:Y:S05]  /*cb50*/  CALL.REL.NOINC `($_ZN7cutlass13device_kernelIN5flash19enable_sm80_to_sm89INS1_16FlashAttnBwdSm80INS1_25CollectiveMainloopBwdSm80ILi2ELi2EN4cute5tupleIJNS5_1CILi128EEES8_NS7_ILi64EEEEEENS_6half_tEfNS_4arch4Sm80ELb0ELb1ELb1ELb1ELb1ELb0ELb0ELb0ELi2ELi4ELi4ELi4ELb0EEENS1_24CollectiveEpilogueBwdGQAISA_fSD_Li256ELb1ELb1EEENS1_19SingleTileSchedulerILb1ELb0ELb0ELi128EEEEEEEEEvNT_6ParamsE$_ZZN4cute12filter_tupleINS_5tupleIJNS1_IJiNS1_IJiNS_1CILi0EEEEEEEEENS1_IJNS_10UnderscoreENS1_IJS6_S6_EEEEEEEEES9_ZNS_4diceIS9_S9_EEDaRKT_RKT0_EUlRKT_RKT0_E_EEDaSD_SG_OT1_ENKUlDpSJ_E_clIJNS1_IJiiS3_EEENS1_IJEEEEEEDaSQ_) ;  /* 0xffffc7d000007944 */ /* 0x022fea0003c3ffff */
[----:B------:R-:W-:Y:S02]  /*cb60*/  MOV R6, 0xcb80 ;  /* 0x0000cb8000067802 */ /* 0x000fe40000000f00 */
[----:B------:R-:W-:Y:S05]  /*cb70*/  CALL.REL.NOINC `($_ZN7cutlass13device_kernelIN5flash19enable_sm80_to_sm89INS1_16FlashAttnBwdSm80INS1_25CollectiveMainloopBwdSm80ILi2ELi2EN4cute5tupleIJNS5_1CILi128EEES8_NS7_ILi64EEEEEENS_6half_tEfNS_4arch4Sm80ELb0ELb1ELb1ELb1ELb1ELb0ELb0ELb0ELi2ELi4ELi4ELi4ELb0EEENS1_24CollectiveEpilogueBwdGQAISA_fSD_Li256ELb1ELb1EEENS1_19SingleTileSchedulerILb1ELb0ELb0ELi128EEEEEEEEEvNT_6ParamsE$_ZZN4cute7idx2crdINS_5tupleIJiiNS_1CILi0EEEEEENS1_IJNS1_IJNS2_ILi4EEENS2_ILi8EEEEEES5_NS2_ILi1EEEEEEEEDaRKT_RKT0_ENKUlRKT_RKT0_E_clIiS7_EEDaSI_SL_) ;  /* 0xffffd46000007944 */ /* 0x000fea0003c3ffff */
[----:B------:R-:W-:Y:S02]  /*cb80*/  MOV R7, R3 ;  /* 0x0000000300077202 */ /* 0x000fe40000000f00 */
[----:B------:R-:W-:-:S02]  /*cb90*/  MOV R6, 0xcbb0 ;  /* 0x0000cbb000067802 */ /* 0x000fc40000000f00 */
[----:B------:R-:W-:Y:S05]  /*cba0*/  CALL.REL.NOINC `($_ZN7cutlass13device_kernelIN5flash19enable_sm80_to_sm89INS1_16FlashAttnBwdSm80INS1_25CollectiveMainloopBwdSm80ILi2ELi2EN4cute5tupleIJNS5_1CILi128EEES8_NS7_ILi64EEEEEENS_6half_tEfNS_4arch4Sm80ELb0ELb1ELb1ELb1ELb1ELb0ELb0ELb0ELi2ELi4ELi4ELi4ELb0EEENS1_24CollectiveEpilogueBwdGQAISA_fSD_Li256ELb1ELb1EEENS1_19SingleTileSchedulerILb1ELb0ELb0ELi128EEEEEEEEEvNT_6ParamsE$_ZZN4cute9transformINS_5tupleIJiiNS_1CILi0EEEEEENS1_IJNS1_IJNS2_ILi4EEENS2_ILi8EEEEEES5_NS2_ILi1EEEEEEZNS_7idx2crdIS4_S9_EEDaRKT_RKT0_EUlRKT_RKT0_E_EEDaSD_SG_OT1_ENKUlDpSJ_E_clIJNS1_IJiiEEEiS3_EEEDaSQ_) ;  /* 0xffffd61000007944 */ /* 0x000fea0003c3ffff */
[----:B------:R-:W-:Y:S02]  /*cbb0*/  MOV R6, 0xcbd0 ;  /* 0x0000cbd000067802 */ /* 0x000fe40000000f00 */
[----:B------:R-:W-:Y:S05]  /*cbc0*/  CALL.REL.NOINC `($_ZN7cutlass13device_kernelIN5flash19enable_sm80_to_sm89INS1_16FlashAttnBwdSm80INS1_25CollectiveMainloopBwdSm80ILi2ELi2EN4cute5tupleIJNS5_1CILi128EEES8_NS7_ILi64EEEEEENS_6half_tEfNS_4arch4Sm80ELb0ELb1ELb1ELb1ELb1ELb0ELb0ELb0ELi2ELi4ELi4ELi4ELb0EEENS1_24CollectiveEpilogueBwdGQAISA_fSD_Li256ELb1ELb1EEENS1_19SingleTileSchedulerILb1ELb0ELb0ELi128EEEEEEEEEvNT_6ParamsE$_ZZN4cute13to_mixed_bitsINS_5tupleIJNS1_IJNS_1CILi4EEENS2_ILi8EEEEEES3_NS2_ILi1EEEEEENS1_IJNS1_IJNS2_ILi0EEENS2_ILi64EEEEEES8_S8_EEENS1_IJNS1_IJiiEEEiS8_EEEEEDaRKT_RKT0_RKT1_ENKUlRKT_RKT0_RKT1_E_clIS5_SA_SC_EEDaSP_SS_SV_) ;  /* 0xffffcae000007944 */ /* 0x000fea0003c3ffff */
[----:B------:R-:W-:Y:S02]  /*cbd0*/  MOV R29, R4 ;  /* 0x00000004001d7202 */ /* 0x000fe40000000f00 */
[----:B------:R-:W-:-:S02]  /*cbe0*/  MOV R4, 0xcc00 ;  /* 0x0000cc0000047802 */ /* 0x000fc40000000f00 */
[----:B------:R-:W-:Y:S05]  /*cbf0*/  CALL.REL.NOINC `($_ZN7cutlass13device_kernelIN5flash19enable_sm80_to_sm89INS1_16FlashAttnBwdSm80INS1_25CollectiveMainloopBwdSm80ILi2ELi2EN4cute5tupleIJNS5_1CILi128EEES8_NS7_ILi64EEEEEENS_6half_tEfNS_4arch4Sm80ELb0ELb1ELb1ELb1ELb1ELb0ELb0ELb0ELi2ELi4ELi4ELi4ELb0EEENS1_24CollectiveEpilogueBwdGQAISA_fSD_Li256ELb1ELb1EEENS1_19SingleTileSchedulerILb1ELb0ELb0ELi128EEEEEEEEEvNT_6ParamsE$_ZZN4cute13to_mixed_bitsINS_5tupleIJNS1_IJNS_1CILi4EEENS2_ILi8EEEEEES3_NS2_ILi1EEEEEENS1_IJNS1_IJNS2_ILi0EEENS2_ILi64EEEEEES8_S8_EEENS1_IJNS1_IJiiEEEiS8_EEEEEDaRKT_RKT0_RKT1_ENKUlDpRKT_E_clIJNS_9MixedBitsILj0ELj448EEENS2_ILj0EEESV_EEEDaSQ_) ;  /* 0xffffca8000007944 */ /* 0x000fea0003c3ffff */
        /* <DEDUP_REMOVED lines=21> */
[----:B------:R-:W-:Y:S05]  /*cd50*/  CALL.REL.NOINC `($_ZN7cutlass13device_kernelIN5flash19enable_sm80_to_sm89INS1_16FlashAttnBwdSm80INS1_25CollectiveMainloopBwdSm80ILi2ELi2EN4cute5tupleIJNS5_1CILi128EEES8_NS7_ILi64EEEEEENS_6half_tEfNS_4arch4Sm80ELb0ELb1ELb1ELb1ELb1ELb0ELb0ELb0ELi2ELi4ELi4ELi4ELb0EEENS1_24CollectiveEpilogueBwdGQAISA_fSD_Li256ELb1ELb1EEENS1_19SingleTileSchedulerILb1ELb0ELb0ELi128EEEEEEEEEvNT_6ParamsE$_ZN4cute3eso3ESOILb0ELb0EJiiiEEC2ERKiS4_S4_) ;  /* 0xffff9dc000007944 */ /* 0x000fea0003c3ffff */
[----:B------:R2:W5:Y:S04]  /*cd60*/  LDL R5, [R1+0x760] ;  /* 0x0007600001057983 */ /* 0x0005680000100800 */
[----:B-1----:R2:W5:Y:S01]  /*cd70*/  LDL.64 R2, [R1+0x758] ;  /* 0x0007580001027983 */ /* 0x0025620000100a00 */
[----:B------:R-:W-:-:S02]  /*cd80*/  MOV R81, R60 ;  /* 0x0000003c00517202 */ /* 0x000fc40000000f00 */
[----:B------:R-:W-:Y:S02]  /*cd90*/  MOV R6, 0xcdb0 ;  /* 0x0000cdb000067802 */ /* 0x000fe40000000f00 */
[----:B--2--5:R-:W-:Y:S05]  /*cda0*/  CALL.REL.NOINC `($_ZN7cutlass13device_kernelIN5flash19enable_sm80_to_sm89INS1_16FlashAttnBwdSm80INS1_25CollectiveMainloopBwdSm80ILi2ELi2EN4cute5tupleIJNS5_1CILi128EEES8_NS7_ILi64EEEEEENS_6half_tEfNS_4arch4Sm80ELb0ELb1ELb1ELb1ELb1ELb0ELb0ELb0ELi2ELi4ELi4ELi4ELb0EEENS1_24CollectiveEpilogueBwdGQAISA_fSD_Li256ELb1ELb1EEENS1_19SingleTileSchedulerILb1ELb0ELb0ELi128EEEEEEEEEvNT_6ParamsE$_ZN4cute3eso3ESOILb1ELb0EJNS_1CILi1EEENS_5tupleIJiiiEEENS2_ILi64EEENS4_IJNS2_ILi72EEENS2_ILi144EEENS2_ILi288EEEEEENS2_ILi512EEEEEC2ERKS3_RKS5_RKS6_RKSA_RKSB_) ;  /* 0xffffa51000007944 */ /* 0x024fea0003c3ffff */
[----:B-1----:R1:W5:Y:S04]  /*cdb0*/  LDL R5, [R1+0x760] ;  /* 0x0007600001057983 */ /* 0x0023680000100800 */
[----:B------:R1:W5:Y:S01]  /*cdc0*/  LDL.64 R2, [R1+0x758] ;  /* 0x0007580001027983 */ /* 0x0003620000100a00 */
[----:B------:R-:W-:Y:S02]  /*cdd0*/  MOV R81, R60 ;  /* 0x0000003c00517202 */ /* 0x000fe40000000f00 */
[----:B------:R-:W-:Y:S02]  /*cde0*/  MOV R6, 0xce00 ;  /* 0x0000ce0000067802 */ /* 0x000fe40000000f00 */
[----:B-1---5:R-:W-:Y:S05]  /*cdf0*/  CALL.REL.NOINC `($_ZN7cutlass13device_kernelIN5flash19enable_sm80_to_sm89INS1_16FlashAttnBwdSm80INS1_25CollectiveMainloopBwdSm80ILi2ELi2EN4cute5tupleIJNS5_1CILi128EEES8_NS7_ILi64EEEEEENS_6half_tEfNS_4arch4Sm80ELb0ELb1ELb1ELb1ELb1ELb0ELb0ELb0ELi2ELi4ELi4ELi4ELb0EEENS1_24CollectiveEpilogueBwdGQAISA_fSD_Li256ELb1ELb1EEENS1_19SingleTileSchedulerILb1ELb0ELb0ELi128EEEEEEEEEvNT_6ParamsE$_ZN4cute5tupleIJNS0_IJNS_1CILi8EEENS0_IJNS1_ILi2EEES3_S3_EEENS1_ILi1EEES4_S5_EEENS0_IJS5_NS0_IJiiiEEENS1_ILi64EEENS0_IJNS1_ILi72EEENS1_ILi144EEENS1_ILi288EEEEEENS1_ILi512EEEEEEEEC2ERKS6_RKSE_) ;  /* 0xffffc18000007944 */ /* 0x022fea0003c3ffff */
[----:B-1----:R1:W5:Y:S04]  /*ce00*/  LDL R5, [R1+0x760] ;  /* 0x0007600001057983 */ /* 0x0023680000100800 */
[----:B------:R1:W5:Y:S01]  /*ce10*/  LDL.64 R2, [R1+0x758] ;  /* 0x0007580001027983 */ /* 0x0003620000100a00 */
[----:B------:R-:W-:-:S03]  /*ce20*/  MOV R4, 0xce40 ;  /* 0x0000ce4000047802 */ /* 0x000fc60000000f00 */
[----:B-1---5:R-:W-:Y:S05]  /*ce30*/  CALL.REL.NOINC `($_ZN7cutlass13device_kernelIN5flash19enable_sm80_to_sm89INS1_16FlashAttnBwdSm80INS1_25CollectiveMainloopBwdSm80ILi2ELi2EN4cute5tupleIJNS5_1CILi128EEES8_NS7_ILi64EEEEEENS_6half_tEfNS_4arch4Sm80ELb0ELb1ELb1ELb1ELb1ELb0ELb0ELb0ELi2ELi4ELi4ELi4ELb0EEENS1_24CollectiveEpilogueBwdGQAISA_fSD_Li256ELb1ELb1EEENS1_19SingleTileSchedulerILb1ELb0ELb0ELi128EEEEEEEEEvNT_6ParamsE$_ZZN4cute7flattenINS_5tupleIJNS_1CILi1EEENS1_IJiiiEEENS2_ILi64EEENS1_IJNS2_ILi72EEENS2_ILi144EEENS2_ILi288EEEEEENS2_ILi512EEEEEEEEDaRKT_ENKUlRKT_E_clIS4_EEDaSH_) ;  /* 0xffffd08000007944 */ /* 0x022fea0003c3ffff */
[----:B------:R-:W-:Y:S02]  /*ce40*/  MOV R6, 0xce60 ;  /* 0x0000ce6000067802 */ /* 0x000fe40000000f00 */
[----:B------:R-:W-:Y:S05]  /*ce50*/  CALL.REL.NOINC `($_ZN7cutlass13device_kernelIN5flash19enable_sm80_to_sm89INS1_16FlashAttnBwdSm80INS1_25CollectiveMainloopBwdSm80ILi2ELi2EN4cute5tupleIJNS5_1CILi128EEES8_NS7_ILi64EEEEEENS_6half_tEfNS_4arch4Sm80ELb0ELb1ELb1ELb1ELb1ELb0ELb0ELb0ELi2ELi4ELi4ELi4ELb0EEENS1_24CollectiveEpilogueBwdGQAISA_fSD_Li256ELb1ELb1EEENS1_19SingleTileSchedulerILb1ELb0ELb0ELi128EEEEEEEEEvNT_6ParamsE$_ZZN4cute12filter_tupleINS_5tupleIJNS_1CILi1EEENS1_IJiiiEEENS2_ILi64EEENS1_IJNS2_ILi72EEENS2_ILi144EEENS2_ILi288EEEEEENS2_ILi512EEEEEEZNS_7flattenISB_EEDaRKT_EUlRKT_E_EEDaSF_OT0_ENKUlDpSI_E_clIJNS1_IJS3_EEES4_NS1_IJS5_EEES9_NS1_IJSA_EEEEEEDaSM_) ;  /* 0xffffc65000007944 */ /* 0x000fea0003c3ffff */
[----:B------:R-:W-:Y:S02]  /*ce60*/  MOV R81, R60 ;  /* 0x0000003c00517202 */ /* 0x000fe40000000f00 */
[----:B------:R-:W-:-:S02]  /*ce70*/  MOV R6, 0xce90 ;  /* 0x0000ce9000067802 */ /* 0x000fc40000000f00 */
[----:B------:R-:W-:Y:S05]  /*ce80*/  CALL.REL.NOINC `($_ZN7cutlass13device_kernelIN5flash19enable_sm80_to_sm89INS1_16FlashAttnBwdSm80INS1_25CollectiveMainloopBwdSm80ILi2ELi2EN4cute5tupleIJNS5_1CILi128EEES8_NS7_ILi64EEEEEENS_6half_tEfNS_4arch4Sm80ELb0ELb1ELb1ELb1ELb1ELb0ELb0ELb0ELi2ELi4ELi4ELi4ELb0EEENS1_24CollectiveEpilogueBwdGQAISA_fSD_Li256ELb1ELb1EEENS1_19SingleTileSchedulerILb1ELb0ELb0ELi128EEEEEEEEEvNT_6ParamsE$_ZN4cute3eso3ESOILb0ELb1EJiNS_1CILi72EEENS2_ILi512EEEEEC2ERKiRKS3_RKS4_) ;  /* 0xffffa05000007944 */ /* 0x000fea0003c3ffff */
[----:B------:R-:W2:Y:S01]  /*ce90*/  LDL R28, [R1+0x758] ;  /* 0x00075800011c7983 */ /* 0x000ea20000100800 */
[----:B------:R-:W-:Y:S01]  /*cea0*/  IMAD.MOV.U32 R81, RZ, RZ, R60 ;  /* 0x000000ffff517224 */ /* 0x000fe200078e003c */
[----:B-1----:R-:W-:-:S02]  /*ceb0*/  MOV R2, R12 ;  /* 0x0000000c00027202 */ /* 0x002fc40000000f00 */
[----:B------:R-:W-:Y:S01]  /*cec0*/  MOV R6, 0xcef0 ;  /* 0x0000cef000067802 */ /* 0x000fe20000000f00 */
[----:B--2---:R1:W-:Y:S04]  /*ced0*/  STL [R1+0x790], R28 ;  /* 0x0007901c01007387 */ /* 0x0043e80000100800 */
[----:B-1----:R-:W-:Y:S05]  /*cee0*/  CALL.REL.NOINC `($_ZN7cutlass13device_kernelIN5flash19enable_sm80_to_sm89INS1_16FlashAttnBwdSm80INS1_25CollectiveMainloopBwdSm80ILi2ELi2EN4cute5tupleIJNS5_1CILi128EEES8_NS7_ILi64EEEEEENS_6half_tEfNS_4arch4Sm80ELb0ELb1ELb1ELb1ELb1ELb0ELb0ELb0ELi2ELi4ELi4ELi4ELb0EEENS1_24CollectiveEpilogueBwdGQAISA_fSD_Li256ELb1ELb1EEENS1_19SingleTileSchedulerILb1ELb0ELb0ELi128EEEEEEEEEvNT_6ParamsE$_ZN4cute3eso3ESOILb0ELb0EJiiNS_1CILi72EEENS2_ILi512EEEEEC2ERKiS7_RKS3_RKS4_) ;  /* 0xffff9bb000007944 */ /* 0x002fea0003c3ffff */
        /* <DEDUP_REMOVED lines=8> */
[----:B-1----:R-:W-:Y:S05]  /*cf70*/  CALL.REL.NOINC `($_ZN7cutlass13device_kernelIN5flash19enable_sm80_to_sm89INS1_16FlashAttnBwdSm80INS1_25CollectiveMainloopBwdSm80ILi2ELi2EN4cute5tupleIJNS5_1CILi128EEES8_NS7_ILi64EEEEEENS_6half_tEfNS_4arch4Sm80ELb0ELb1ELb1ELb1ELb1ELb0ELb0ELb0ELi2ELi4ELi4ELi4ELb0EEENS1_24CollectiveEpilogueBwdGQAISA_fSD_Li256ELb1ELb1EEENS1_19SingleTileSchedulerILb1ELb0ELb0ELi128EEEEEEEEEvNT_6ParamsE$_ZN4cute3eso3ESOILb0ELb0EJiiiNS_1CILi72EEENS2_ILi512EEEEEC2ERKiS7_S7_RKS3_RKS4_) ;  /* 0xffff9cf000007944 */ /* 0x002fea0003c3ffff */
        /* <DEDUP_REMOVED lines=9> */
[----:B-1----:R-:W-:Y:S05]  /*d010*/  CALL.REL.NOINC `($_ZN7cutlass13device_kernelIN5flash19enable_sm80_to_sm89INS1_16FlashAttnBwdSm80INS1_25CollectiveMainloopBwdSm80ILi2ELi2EN4cute5tupleIJNS5_1CILi128EEES8_NS7_ILi64EEEEEENS_6half_tEfNS_4arch4Sm80ELb0ELb1ELb1ELb1ELb1ELb0ELb0ELb0ELi2ELi4ELi4ELi4ELb0EEENS1_24CollectiveEpilogueBwdGQAISA_fSD_Li256ELb1ELb1EEENS1_19SingleTileSchedulerILb1ELb0ELb0ELi128EEEEEEEEEvNT_6ParamsE$_ZN4cute3eso3ESOILb1ELb0EJNS_1CILi1EEEiiiNS2_ILi72EEENS2_ILi512EEEEEC2ERKS3_RKiSA_SA_RKS4_RKS5_) ;  /* 0xffffa3c000007944 */ /* 0x002fea0003c3ffff */
[----:B-1----:R1:W5:Y:S04]  /*d020*/  LDL R5, [R1+0x778] ;  /* 0x0007780001057983 */ /* 0x0023680000100800 */
[----:B------:R1:W5:Y:S01]  /*d030*/  LDL.64 R2, [R1+0x770] ;  /* 0x0007700001027983 */ /* 0x0003620000100a00 */
[----:B------:R-:W-:-:S02]  /*d040*/  MOV R82, R59 ;  /* 0x0000003b00527202 */ /* 0x000fc40000000f00 */
[----:B------:R-:W-:Y:S02]  /*d050*/  MOV R6, 0xd070 ;  /* 0x0000d07000067802 */ /* 0x000fe40000000f00 */
[----:B-1---5:R-:W-:Y:S05]  /*d060*/  CALL.REL.NOINC `($_ZN7cutlass13device_kernelIN5flash19enable_sm80_to_sm89INS1_16FlashAttnBwdSm80INS1_25CollectiveMainloopBwdSm80ILi2ELi2EN4cute5tupleIJNS5_1CILi128EEES8_NS7_ILi64EEEEEENS_6half_tEfNS_4arch4Sm80ELb0ELb1ELb1ELb1ELb1ELb0ELb0ELb0ELi2ELi4ELi4ELi4ELb0EEENS1_24CollectiveEpilogueBwdGQAISA_fSD_Li256ELb1ELb1EEENS1_19SingleTileSchedulerILb1ELb0ELb0ELi128EEEEEEEEEvNT_6ParamsE$_ZN4cute5tupleIJNS0_IJNS_1CILi8EEENS1_ILi2EEES3_S3_S2_S3_EEENS0_IJNS1_ILi1EEEiiiNS1_ILi72EEENS1_ILi512EEEEEEEEC2ERKS4_RKS8_) ;  /* 0xffffbf8000007944 */ /* 0x022fea0003c3ffff */
        /* <DEDUP_REMOVED lines=8> */
[----:B-1----:R-:W-:Y:S05]  /*d0f0*/  CALL.REL.NOINC `($_ZN7cutlass13device_kernelIN5flash19enable_sm80_to_sm89INS1_16FlashAttnBwdSm80INS1_25CollectiveMainloopBwdSm80ILi2ELi2EN4cute5tupleIJNS5_1CILi128EEES8_NS7_ILi64EEEEEENS_6half_tEfNS_4arch4Sm80ELb0ELb1ELb1ELb1ELb1ELb0ELb0ELb0ELi2ELi4ELi4ELi4ELb0EEENS1_24CollectiveEpilogueBwdGQAISA_fSD_Li256ELb1ELb1EEENS1_19SingleTileSchedulerILb1ELb0ELb0ELi128EEEEEEEEEvNT_6ParamsE$_ZZN4cute6detail16composition_implINS_5tupleIJNS_1CILi8EEENS3_ILi2EEES5_S5_S4_S5_EEENS2_IJNS3_ILi1EEEiiiNS3_ILi72EEENS3_ILi512EEEEEENS2_IJNS2_IJS5_S5_S5_EEES5_NS3_ILi4EEEEEENS2_IJNS2_IJS7_S9_S4_EEENS3_ILi4096EEENS3_ILi16EEEEEEEEDaRKT_RKT0_RKT1_RKT2_ENKUlRKT_RKT0_E_clISB_SE_EEDaSW_SZ_) ;  /* 0xffffcb9000007944 */ /* 0x002fea0003c3ffff */
[----:B------:R-:W-:Y:S02]  /*d100*/  MOV R69, R13 ;  /* 0x0000000d00457202 */ /* 0x000fe40000000f00 */
[----:B------:R-:W-:Y:S02]  /*d110*/  MOV R6, 0xd130 ;  /* 0x0000d13000067802 */ /* 0x000fe40000000f00 */
[----:B-----5:R-:W-:Y:S05]  /*d120*/  CALL.REL.NOINC `($_ZN7cutlass13device_kernelIN5flash19enable_sm80_to_sm89INS1_16FlashAttnBwdSm80INS1_25CollectiveMainloopBwdSm80ILi2ELi2EN4cute5tupleIJNS5_1CILi128EEES8_NS7_ILi64EEEEEENS_6half_tEfNS_4arch4Sm80ELb0ELb1ELb1ELb1ELb1ELb0ELb0ELb0ELi2ELi4ELi4ELi4ELb0EEENS1_24CollectiveEpilogueBwdGQAISA_fSD_Li256ELb1ELb1EEENS1_19SingleTileSchedulerILb1ELb0ELb0ELi128EEEEEEEEEvNT_6ParamsE$_ZZN4cute6detail16composition_implINS_5tupleIJNS_1CILi8EEENS3_ILi2EEES5_S5_S4_S5_EEENS2_IJNS3_ILi1EEEiiiNS3_ILi72EEENS3_ILi512EEEEEENS2_IJNS2_IJS5_S5_S5_EEES5_NS3_ILi4EEEEEENS2_IJNS2_IJS7_S9_S4_EEENS3_ILi4096EEENS3_ILi16EEEEEEEEDaRKT_RKT0_RKT1_RKT2_ENKUlRKT_RKT0_E_clISC_SG_EEDaSW_SZ_) ;  /* 0xffffcbb000007944 */ /* 0x020fea0003c3ffff */
[----:B-----5:R2:W-:Y:S01]  /*d130*/  STL.64 [R1+0x770], R2 ;  /* 0x0007700201007387 */ /* 0x0205e20000100a00 */
[----:B------:R-:W-:Y:S02]  /*d140*/  MOV R6, R4 ;  /* 0x0000000400067202 */ /* 0x000fe40000000f00 */
[----:B------:R-:W-:Y:S02]  /*d150*/  MOV R4, 0xd170 ;  /* 0x0000d17000047802 */ /* 0x000fe40000000f00 */
[----:B-12---:R-:W-:Y:S05]  /*d160*/  CALL.REL.NOINC `($_ZN7cutlass13device_kernelIN5flash19enable_sm80_to_sm89INS1_16FlashAttnBwdSm80INS1_25CollectiveMainloopBwdSm80ILi2ELi2EN4cute5tupleIJNS5_1CILi128EEES8_NS7_ILi64EEEEEENS_6half_tEfNS_4arch4Sm80ELb0ELb1ELb1ELb1ELb1ELb0ELb0ELb0ELi2ELi4ELi4ELi4ELb0EEENS1_24CollectiveEpilogueBwdGQAISA_fSD_Li256ELb1ELb1EEENS1_19SingleTileSchedulerILb1ELb0ELb0ELi128EEEEEEEEEvNT_6ParamsE$_ZN4cute3eso3ESOILb0ELb0EJNS_5tupleIJNS_1CILi1EEENS3_ILi512EEEiEEENS3_ILi4096EEENS2_IJiiEEEEEC2ERKS6_RKS7_RKS8_) ;  /* 0xffff8d1000007944 */ /* 0x006fea0003c3ffff */
[----:B------:R2:W5:Y:S04]  /*d170*/  LDL R5, [R1+0x760] ;  /* 0x0007600001057983 */ /* 0x0005680000100800 */
[----:B-1----:R2:W5:Y:S01]  /*d180*/  LDL.64 R2, [R1+0x758] ;  /* 0x0007580001027983 */ /* 0x0025620000100a00 */
[----:B------:R-:W-:-:S03]  /*d190*/  MOV R6, 0xd1b0 ;  /* 0x0000d1b000067802 */ /* 0x000fc60000000f00 */
[----:B--2--5:R-:W-:Y:S05]  /*d1a0*/  CALL.REL.NOINC `($_ZN7cutlass13device_kernelIN5flash19enable_sm80_to_sm89INS1_16FlashAttnBwdSm80INS1_25CollectiveMainloopBwdSm80ILi2ELi2EN4cute5tupleIJNS5_1CILi128EEES8_NS7_ILi64EEEEEENS_6half_tEfNS_4arch4Sm80ELb0ELb1ELb1ELb1ELb1ELb0ELb0ELb0ELi2ELi4ELi4ELi4ELb0EEENS1_24CollectiveEpilogueBwdGQAISA_fSD_Li256ELb1ELb1EEENS1_19SingleTileSchedulerILb1ELb0ELb0ELi128EEEEEEEEEvNT_6ParamsE$_ZN4cute5tupleIJNS0_IJNS0_IJNS_1CILi2EEES2_S2_EEES2_NS0_IJS2_S2_EEEEEENS0_IJNS0_IJNS1_ILi1EEENS1_ILi512EEEiEEENS1_ILi4096EEENS0_IJiiEEEEEEEEC2ERKS5_RKSB_) ;  /* 0xffffbb1000007944 */ /* 0x024fea0003c3ffff */
[----:B-1----:R1:W5:Y:S04]  /*d1b0*/  LDL R4, [R1+0x760] ;  /* 0x0007600001047983 */ /* 0x0023680000100800 */
[----:B------:R1:W5:Y:S01]  /*d1c0*/  LDL.64 R2, [R1+0x758] ;  /* 0x0007580001027983 */ /* 0x0003620000100a00 */
[----:B------:R-:W-:-:S02]  /*d1d0*/  LEA.HI R26, R26, R26, RZ, 0x1d ;  /* 0x0000001a1a1a7211 */ /* 0x000fc400078fe8ff */
[----:B------:R-:W-:-:S03]  /*d1e0*/  MOV R6, 0xd220 ;  /* 0x0000d22000067802 */ /* 0x000fc60000000f00 */
[----:B------:R-:W-:-:S05]  /*d1f0*/  IMAD.U32 R26, R7, 0x2, R26 ;  /* 0x00000002071a7824 */ /* 0x000fca00078e001a */
[----:B------:R1:W-:Y:S02]  /*d200*/  STL [R1+0x11e4], R26 ;  /* 0x0011e41a01007387 */ /* 0x0003e40000100800 */
[----:B-1---5:R-:W-:Y:S05]  /*d210*/  CALL.REL.NOINC `($_ZN7cutlass13device_kernelIN5flash19enable_sm80_to_sm89INS1_16FlashAttnBwdSm80INS1_25CollectiveMainloopBwdSm80ILi2ELi2EN4cute5tupleIJNS5_1CILi128EEES8_NS7_ILi64EEEEEENS_6half_tEfNS_4arch4Sm80ELb0ELb1ELb1ELb1ELb1ELb0ELb0ELb0ELi2ELi4ELi4ELi4ELb0EEENS1_24CollectiveEpilogueBwdGQAISA_fSD_Li256ELb1ELb1EEENS1_19SingleTileSchedulerILb1ELb0ELb0ELi128EEEEEEEEEvNT_6ParamsE$_ZN4cute3eso3ESOILb0ELb0EJNS_6LayoutINS_5tupleIJNS3_IJNS_1CILi2EEES5_S5_EEES5_NS3_IJS5_S5_EEEEEENS3_IJNS3_IJNS4_ILi1EEENS4_ILi512EEEiEEENS4_ILi4096EEENS3_IJiiEEEEEEEEjEEC2ERKSF_RKj) ;  /* 0xffff92e000007944 */ /* 0x022fea0003c3ffff */
[----:B-1----:R-:W2:Y:S04]  /*d220*/  LDL.64 R6, [R1+0x760] ;  /* 0x0007600001067983 */ /* 0x002ea80000100a00 */
[----:B------:R1:W5:Y:S01]  /*d230*/  LDL.64 R4, [R1+0x758] ;  /* 0x0007580001047983 */ /* 0x0003620000100a00 */
[----:B------:R-:W-:Y:S02]  /*d240*/  MOV R38, R60 ;  /* 0x0000003c00267202 */ /* 0x000fe40000000f00 */
[----:B------:R-:W-:Y:S01]  /*d250*/  MOV R46, 0xd280 ;  /* 0x0000d280002e7802 */ /* 0x000fe20000000f00 */
[----:B--2---:R-:W-:-:S04]  /*d260*/  IMAD.WIDE.U32 R2, R7, 0x2, R24 ;  /* 0x0000000207027825 */ /* 0x004fc800078e0018 */
[----:B-1---5:R-:W-:Y:S05]  /*d270*/  CALL.REL.NOINC `($_ZN7cutlass13device_kernelIN5flash19enable_sm80_to_sm89INS1_16FlashAttnBwdSm80INS1_25CollectiveMainloopBwdSm80ILi2ELi2EN4cute5tupleIJNS5_1CILi128EEES8_NS7_ILi64EEEEEENS_6half_tEfNS_4arch4Sm80ELb0ELb1ELb1ELb1ELb1ELb0ELb0ELb0ELi2ELi4ELi4ELi4ELb0EEENS1_24CollectiveEpilogueBwdGQAISA_fSD_Li256ELb1ELb1EEENS1_19SingleTileSchedulerILb1ELb0ELb0ELi128EEEEEEEEEvNT_6ParamsE$_ZN4cute8smem_ptrIPN7cutlass6half_tEECI1NS_12iter_adaptorIS3_S4_EEES3_) ;  /* 0xffffbea000007944 */ /* 0x022fea0003c3ffff */
[----:B------:R-:W2:Y:S01]  /*d280*/  LDL.64 R24, [R1+0x758] ;  /* 0x0007580001187983 */ /* 0x000ea20000100a00 */
[----:B-1----:R-:W-:Y:S01]  /*d290*/  IMAD.MOV.U32 R2, RZ, RZ, R4 ;  /* 0x000000ffff027224 */ /* 0x002fe200078e0004 */
[----:B------:R-:W-:-:S02]  /*d2a0*/  MOV R3, R5 ;  /* 0x0000000500037202 */ /* 0x000fc40000000f00 */
[----:B------:R-:W-:Y:S01]  /*d2b0*/  MOV R30, 0xd2e0 ;  /* 0x0000d2e0001e7802 */ /* 0x000fe20000000f00 */
[----:B--2---:R1:W-:Y:S04]  /*d2c0*/  STL.64 [R1+0x770], R24 ;  /* 0x0007701801007387 */ /* 0x0043e80000100a00 */
[----:B-1----:R-:W-:Y:S05]  /*d2d0*/  CALL.REL.NOINC `($_ZN7cutlass13device_kernelIN5flash19enable_sm80_to_sm89INS1_16FlashAttnBwdSm80INS1_25CollectiveMainloopBwdSm80ILi2ELi2EN4cute5tupleIJNS5_1CILi128EEES8_NS7_ILi64EEEEEENS_6half_tEfNS_4arch4Sm80ELb0ELb1ELb1ELb1ELb1ELb0ELb0ELb0ELi2ELi4ELi4ELi4ELb0EEENS1_24CollectiveEpilogueBwdGQAISA_fSD_Li256ELb1ELb1EEENS1_19SingleTileSchedulerILb1ELb0ELb0ELi128EEEEEEEEEvNT_6ParamsE$_ZN4cute3eso3ESOILb0ELb0EJNS_6LayoutINS_5tupleIJNS3_IJNS_1CILi2EEES5_S5_EEES5_NS3_IJS5_S5_EEEEEENS3_IJNS3_IJNS4_ILi1EEENS4_ILi512EEEiEEENS4_ILi4096EEENS3_IJiiEEEEEEEENS_10ViewEngineINS_8smem_ptrIPN7cutlass6half_tEEEEEEEC2ERKSF_RKSM_) ;  /* 0xffff91a000007944 */ /* 0x002fea0003c3ffff */
[----:B-1----:R-:W-:Y:S02]  /*d2e0*/  MOV R2, 0xd300 ;  /* 0x0000d30000027802 */ /* 0x002fe40000000f00 */
[----:B------:R-:W-:Y:S05]  /*d2f0*/  CALL.REL.NOINC `($_ZN7cutlass13device_kernelIN5flash19enable_sm80_to_sm89INS1_16FlashAttnBwdSm80INS1_25CollectiveMainloopBwdSm80ILi2ELi2EN4cute5tupleIJNS5_1CILi128EEES8_NS7_ILi64EEEEEENS_6half_tEfNS_4arch4Sm80ELb0ELb1ELb1ELb1ELb1ELb0ELb0ELb0ELi2ELi4ELi4ELi4ELb0EEENS1_24CollectiveEpilogueBwdGQAISA_fSD_Li256ELb1ELb1EEENS1_19SingleTileSchedulerILb1ELb0ELb0ELi128EEEEEEEEEvNT_6ParamsE$_ZZN4cute4takeILi1ELi3ENS_5tupleIJNS1_IJNS_1CILi1EEENS2_ILi512EEEiEEENS2_ILi4096EEENS1_IJiiEEEEEEEEDaRKT1_ENKUlDpRKT_E_clIJS6_S7_EEEDaSF_) ;  /* 0xffffc64000007944 */ /* 0x000fea0003c3ffff */
[----:B------:R-:W-:Y:S02]  /*d300*/  MOV R2, 0xd320 ;  /* 0x0000d32000027802 */ /* 0x000fe40000000f00 */
[----:B------:R-:W-:Y:S05]  /*d310*/  CALL.REL.NOINC `($_ZN7cutlass13device_kernelIN5flash19enable_sm80_to_sm89INS1_16FlashAttnBwdSm80INS1_25CollectiveMainloopBwdSm80ILi2ELi2EN4cute5tupleIJNS5_1CILi128EEES8_NS7_ILi64EEEEEENS_6half_tEfNS_4arch4Sm80ELb0ELb1ELb1ELb1ELb1ELb0ELb0ELb0ELi2ELi4ELi4ELi4ELb0EEENS1_24CollectiveEpilogueBwdGQAISA_fSD_Li256ELb1ELb1EEENS1_19SingleTileSchedulerILb1ELb0ELb0ELi128EEEEEEEEEvNT_6ParamsE$_ZZN4cute16flatten_to_tupleINS_5tupleIJNS_1CILi4096EEENS1_IJiiEEEEEEEEDaRKT_ENKUlRKT_E_clIS4_EEDaSB_) ;  /* 0xffffc55000007944 */ /* 0x000fea0003c3ffff */
[----:B------:R-:W-:Y:S02]  /*d320*/  MOV R2, 0xd340 ;  /* 0x0000d34000027802 */ /* 0x000fe40000000f00 */
[----:B------:R-:W-:Y:S05]  /*d330*/  CALL.REL.NOINC `($_ZN7cutlass13device_kernelIN5flash19enable_sm80_to_sm89INS1_16FlashAttnBwdSm80INS1_25CollectiveMainloopBwdSm80ILi2ELi2EN4cute5tupleIJNS5_1CILi128EEES8_NS7_ILi64EEEEEENS_6half_tEfNS_4arch4Sm80ELb0ELb1ELb1ELb1ELb1ELb0ELb0ELb0ELi2ELi4ELi4ELi4ELb0EEENS1_24CollectiveEpilogueBwdGQAISA_fSD_Li256ELb1ELb1EEENS1_19SingleTileSchedulerILb1ELb0ELb0ELi128EEEEEEEEEvNT_6ParamsE$_ZZN4cute12filter_tupleINS_5tupleIJNS_1CILi4096EEENS1_IJiiEEEEEEZNS_16flatten_to_tupleIS5_EEDaRKT_EUlRKT_E_EEDaS9_OT0_ENKUlDpSC_E_clIJNS1_IJS3_EEES4_EEEDaSG_) ;  /* 0xffffc1f000007944 */ /* 0x000fea0003c3ffff */
        /* <DEDUP_REMOVED lines=14> */
[----:B-1---5:R-:W-:Y:S05]  /*d420*/  CALL.REL.NOINC `($_ZN7cutlass13device_kernelIN5flash19enable_sm80_to_sm89INS1_16FlashAttnBwdSm80INS1_25CollectiveMainloopBwdSm80ILi2ELi2EN4cute5tupleIJNS5_1CILi128EEES8_NS7_ILi64EEEEEENS_6half_tEfNS_4arch4Sm80ELb0ELb1ELb1ELb1ELb1ELb0ELb0ELb0ELi2ELi4ELi4ELi4ELb0EEENS1_24CollectiveEpilogueBwdGQAISA_fSD_Li256ELb1ELb1EEENS1_19SingleTileSchedulerILb1ELb0ELb0ELi128EEEEEEEEEvNT_6ParamsE$_ZN4cute3eso3ESOILb1ELb0EJNS_14ComposedLayoutINS_7SwizzleILi3ELi3ELi3EEENS_1CILi0EEENS_6LayoutINS_5tupleIJNS8_IJNS8_IJNS5_ILi4EEENS5_ILi8EEEEEENS8_IJNS5_ILi2EEENS5_ILi1EEEEEEEEENS8_IJNS8_IJSC_SC_EEENS8_IJSA_S9_EEEEEEEEENS8_IJNS8_IJNS8_IJSC_NS5_ILi64EEEEEENS8_IJNS5_ILi512EEES6_EEEEEENS8_IJNS8_IJSD_SA_EEENS8_IJNS5_ILi1024EEENS5_ILi16EEEEEEEEEEEEEEEENS_10ViewEngineINS_8smem_ptrIPN7cutlass6half_tEEEEEEEC2ERKSW_RKS13_) ;  /* 0xffff9c4000007944 */ /* 0x022fea0003c3ffff */
        /* <DEDUP_REMOVED lines=8> */
[----:B-1----:R-:W-:Y:S01]  /*d4b0*/  IMAD.MOV.U32 R2, RZ, RZ, R12 ;  /* 0x000000ffff027224 */ /* 0x002fe200078e000c */
[----:B------:R-:W-:Y:S01]  /*d4c0*/  MOV R81, R60 ;  /* 0x0000003c00517202 */ /* 0x000fe20000000f00 */
        /* <DEDUP_REMOVED lines=17> */
[----:B------:R-:W-:Y:S05]  /*d5e0*/  CALL.REL.NOINC `($_ZN7cutlass13device_kernelIN5flash19enable_sm80_to_sm89INS1_16FlashAttnBwdSm80INS1_25CollectiveMainloopBwdSm80ILi2ELi2EN4cute5tupleIJNS5_1CILi128EEES8_NS7_ILi64EEEEEENS_6half_tEfNS_4arch4Sm80ELb0ELb1ELb1ELb1ELb1ELb0ELb0ELb0ELi2ELi4ELi4ELi4ELb0EEENS1_24CollectiveEpilogueBwdGQAISA_fSD_Li256ELb1ELb1EEENS1_19SingleTileSchedulerILb1ELb0ELb0ELi128EEEEEEEEEvNT_6ParamsE$_ZZN4cute7idx2crdINS_5tupleIJiiNS_1CILi0EEEEEENS1_IJNS1_IJNS2_ILi4EEENS2_ILi8EEEEEENS2_ILi2EEENS2_ILi1EEEEEEEEDaRKT_RKT0_ENKUlRKT_RKT0_E_clIiS7_EEDaSJ_SM_) ;  /* 0xffffc90000007944 */ /* 0x000fea0003c3ffff */
[----:B------:R-:W-:Y:S02]  /*d5f0*/  MOV R6, 0xd610 ;  /* 0x0000d61000067802 */ /* 0x000fe40000000f00 */
[----:B------:R-:W-:Y:S05]  /*d600*/  CALL.REL.NOINC `($_ZN7cutlass13device_kernelIN5flash19enable_sm80_to_sm89INS1_16FlashAttnBwdSm80INS1_25CollectiveMainloopBwdSm80ILi2ELi2EN4cute5tupleIJNS5_1CILi128EEES8_NS7_ILi64EEEEEENS_6half_tEfNS_4arch4Sm80ELb0ELb1ELb1ELb1ELb1ELb0ELb0ELb0ELi2ELi4ELi4ELi4ELb0EEENS1_24CollectiveEpilogueBwdGQAISA_fSD_Li256ELb1ELb1EEENS1_19SingleTileSchedulerILb1ELb0ELb0ELi128EEEEEEEEEvNT_6ParamsE$_ZZN4cute7idx2crdINS_5tupleIJiiNS_1CILi0EEEEEENS1_IJNS1_IJNS2_ILi4EEENS2_ILi8EEEEEENS2_ILi2EEENS2_ILi1EEEEEEEEDaRKT_RKT0_ENKUlRKT_RKT0_E_clIiS8_EEDaSJ_SM_) ;  /* 0xffffc95000007944 */ /* 0x000fea0003c3ffff */
[----:B------:R-:W-:Y:S02]  /*d610*/  MOV R6, 0xd630 ;  /* 0x0000d63000067802 */ /* 0x000fe40000000f00 */
[----:B------:R-:W-:Y:S05]  /*d620*/  CALL.REL.NOINC `($_ZN7cutlass13device_kernelIN5flash19enable_sm80_to_sm89INS1_16FlashAttnBwdSm80INS1_25CollectiveMainloopBwdSm80ILi2ELi2EN4cute5tupleIJNS5_1CILi128EEES8_NS7_ILi64EEEEEENS_6half_tEfNS_4arch4Sm80ELb0ELb1ELb1ELb1ELb1ELb0ELb0ELb0ELi2ELi4ELi4ELi4ELb0EEENS1_24CollectiveEpilogueBwdGQAISA_fSD_Li256ELb1ELb1EEENS1_19SingleTileSchedulerILb1ELb0ELb0ELi128EEEEEEEEEvNT_6ParamsE$_ZZN4cute9transformINS_5tupleIJiiNS_1CILi0EEEEEENS1_IJNS1_IJNS2_ILi4EEENS2_ILi8EEEEEENS2_ILi2EEENS2_ILi1EEEEEEZNS_7idx2crdIS4_SA_EEDaRKT_RKT0_EUlRKT_RKT0_E_EEDaSE_SH_OT1_ENKUlDpSK_E_clIJNS1_IJiiEEEiS3_EEEDaSR_) ;  /* 0xffffcb6000007944 */ /* 0x000fea0003c3ffff */
[----:B------:R-:W-:Y:S02]  /*d630*/  MOV R6, 0xd650 ;  /* 0x0000d65000067802 */ /* 0x000fe40000000f00 */
[----:B------:R-:W-:Y:S05]  /*d640*/  CALL.REL.NOINC `($_ZN7cutlass13device_kernelIN5flash19enable_sm80_to_sm89INS1_16FlashAttnBwdSm80INS1_25CollectiveMainloopBwdSm80ILi2ELi2EN4cute5tupleIJNS5_1CILi128EEES8_NS7_ILi64EEEEEENS_6half_tEfNS_4arch4Sm80ELb0ELb1ELb1ELb1ELb1ELb0ELb0ELb0ELi2ELi4ELi4ELi4ELb0EEENS1_24CollectiveEpilogueBwdGQAISA_fSD_Li256ELb1ELb1EEENS1_19SingleTileSchedulerILb1ELb0ELb0ELi128EEEEEEEEEvNT_6ParamsE$_ZZN4cute13to_mixed_bitsINS_5tupleIJNS1_IJNS_1CILi4EEENS2_ILi8EEEEEENS2_ILi2EEENS2_ILi1EEEEEENS1_IJNS1_IJNS2_ILi0EEENS2_ILi64EEEEEES9_S9_EEENS1_IJNS1_IJiiEEEiS9_EEEEEDaRKT_RKT0_RKT1_ENKUlRKT_RKT0_RKT1_E_clIS5_SB_SD_EEDaSQ_ST_SW_) ;  /* 0xffffbf3000007944 */ /* 0x000fea0003c3ffff */
[----:B------:R-:W-:Y:S02]  /*d650*/  MOV R6, 0xd670 ;  /* 0x0000d67000067802 */ /* 0x000fe40000000f00 */
[----:B------:R-:W-:Y:S05]  /*d660*/  CALL.REL.NOINC `($_ZN7cutlass13device_kernelIN5flash19enable_sm80_to_sm89INS1_16FlashAttnBwdSm80INS1_25CollectiveMainloopBwdSm80ILi2ELi2EN4cute5tupleIJNS5_1CILi128EEES8_NS7_ILi64EEEEEENS_6half_tEfNS_4arch4Sm80ELb0ELb1ELb1ELb1ELb1ELb0ELb0ELb0ELi2ELi4ELi4ELi4ELb0EEENS1_24CollectiveEpilogueBwdGQAISA_fSD_Li256ELb1ELb1EEENS1_19SingleTileSchedulerILb1ELb0ELb0ELi128EEEEEEEEEvNT_6ParamsE$_ZZN4cute13to_mixed_bitsINS_5tupleIJNS1_IJNS_1CILi4EEENS2_ILi8EEEEEENS2_ILi2EEENS2_ILi1EEEEEENS1_IJNS1_IJNS2_ILi0EEENS2_ILi64EEEEEES9_S9_EEENS1_IJNS1_IJiiEEEiS9_EEEEEDaRKT_RKT0_RKT1_ENKUlDpRKT_E_clIJNS_9MixedBitsILj0ELj448EEENS2_ILj0EEESW_EEEDaSR_) ;  /* 0xffffbee000007944 */ /* 0x000fea0003c3ffff */
        /* <DEDUP_REMOVED lines=21> */
[----:B-1----:R-:W-:Y:S05]  /*d7c0*/  CALL.REL.NOINC `($_ZN7cutlass13device_kernelIN5flash19enable_sm80_to_sm89INS1_16FlashAttnBwdSm80INS1_25CollectiveMainloopBwdSm80ILi2ELi2EN4cute5tupleIJNS5_1CILi128EEES8_NS7_ILi64EEEEEENS_6half_tEfNS_4arch4Sm80ELb0ELb1ELb1ELb1ELb1ELb0ELb0ELb0ELi2ELi4ELi4ELi4ELb0EEENS1_24CollectiveEpilogueBwdGQAISA_fSD_Li256ELb1ELb1EEENS1_19SingleTileSchedulerILb1ELb0ELb0ELi128EEEEEEEEEvNT_6ParamsE$_ZN4cute3eso3ESOILb0ELb0EJiiiEEC2ERKiS4_S4_) ;  /* 0xffff935000007944 */ /* 0x002fea0003c3ffff */
[----:B------:R2:W5:Y:S04]  /*d7d0*/  LDL R5, [R1+0x760] ;  /* 0x0007600001057983 */ /* 0x0005680000100800 */
[----:B-1----:R2:W5:Y:S01]  /*d7e0*/  LDL.64 R2, [R1+0x758] ;  /* 0x0007580001027983 */ /* 0x0025620000100a00 */
[----:B------:R-:W-:Y:S02]  /*d7f0*/  MOV R81, R60 ;  /* 0x0000003c00517202 */ /* 0x000fe40000000f00 */
[----:B------:R-:W-:Y:S02]  /*d800*/  MOV R6, 0xd820 ;  /* 0x0000d82000067802 */ /* 0x000fe40000000f00 */
[----:B--2--5:R-:W-:Y:S05]  /*d810*/  CALL.REL.NOINC `($_ZN7cutlass13device_kernelIN5flash19enable_sm80_to_sm89INS1_16FlashAttnBwdSm80INS1_25CollectiveMainloopBwdSm80ILi2ELi2EN4cute5tupleIJNS5_1CILi128EEES8_NS7_ILi64EEEEEENS_6half_tEfNS_4arch4Sm80ELb0ELb1ELb1ELb1ELb1ELb0ELb0ELb0ELi2ELi4ELi4ELi4ELb0EEENS1_24CollectiveEpilogueBwdGQAISA_fSD_Li256ELb1ELb1EEENS1_19SingleTileSchedulerILb1ELb0ELb0ELi128EEEEEEEEEvNT_6ParamsE$_ZN4cute3eso3ESOILb1ELb0EJNS_1CILi1EEENS_5tupleIJiiiEEENS2_ILi64EEENS4_IJNS2_ILi72EEENS2_ILi144EEENS2_ILi288EEEEEENS2_ILi512EEEEEC2ERKS3_RKS5_RKS6_RKSA_RKSB_) ;  /* 0xffff9aa000007944 */ /* 0x024fea0003c3ffff */
[----:B-1----:R1:W5:Y:S04]  /*d820*/  LDL R5, [R1+0x760] ;  /* 0x0007600001057983 */ /* 0x0023680000100800 */
[----:B------:R1:W5:Y:S01]  /*d830*/  LDL.64 R2, [R1+0x758] ;  /* 0x0007580001027983 */ /* 0x0003620000100a00 */
[----:B------:R-:W-:-:S02]  /*d840*/  MOV R81, R60 ;  /* 0x0000003c00517202 */ /* 0x000fc40000000f00 */
        /* <DEDUP_REMOVED lines=9> */
[----:B------:R-:W-:Y:S02]  /*d8e0*/  MOV R6, 0xd900 ;  /* 0x0000d90000067802 */ /* 0x000fe40000000f00 */
[----:B------:R-:W-:Y:S05]  /*d8f0*/  CALL.REL.NOINC `($_ZN7cutlass13device_kernelIN5flash19enable_sm80_to_sm89INS1_16FlashAttnBwdSm80INS1_25CollectiveMainloopBwdSm80ILi2ELi2EN4cute5tupleIJNS5_1CILi128EEES8_NS7_ILi64EEEEEENS_6half_tEfNS_4arch4Sm80ELb0ELb1ELb1ELb1ELb1ELb0ELb0ELb0ELi2ELi4ELi4ELi4ELb0EEENS1_24CollectiveEpilogueBwdGQAISA_fSD_Li256ELb1ELb1EEENS1_19SingleTileSchedulerILb1ELb0ELb0ELi128EEEEEEEEEvNT_6ParamsE$_ZN4cute3eso3ESOILb0ELb1EJiNS_1CILi72EEENS2_ILi512EEEEEC2ERKiRKS3_RKS4_) ;  /* 0xffff95e000007944 */ /* 0x000fea0003c3ffff */
[----:B------:R-:W2:Y:S01]  /*d900*/  LDL R14, [R1+0x758] ;  /* 0x00075800010e7983 */ /* 0x000ea20000100800 */
[----:B-1----:R-:W-:Y:S01]  /*d910*/  IMAD.MOV.U32 R2, RZ, RZ, R16 ;  /* 0x000000ffff027224 */ /* 0x002fe200078e0010 */
[----:B------:R-:W-:Y:S02]  /*d920*/  MOV R81, R60 ;  /* 0x0000003c00517202 */ /* 0x000fe40000000f00 */
[----:B------:R-:W-:Y:S01]  /*d930*/  MOV R6, 0xd960 ;  /* 0x0000d96000067802 */ /* 0x000fe20000000f00 */
[----:B--2---:R1:W-:Y:S04]  /*d940*/  STL [R1+0x11e8], R14 ;  /* 0x0011e80e01007387 */ /* 0x0043e80000100800 */
[----:B-1----:R-:W-:Y:S05]  /*d950*/  CALL.REL.NOINC `($_ZN7cutlass13device_kernelIN5flash19enable_sm80_to_sm89INS1_16FlashAttnBwdSm80INS1_25CollectiveMainloopBwdSm80ILi2ELi2EN4cute5tupleIJNS5_1CILi128EEES8_NS7_ILi64EEEEEENS_6half_tEfNS_4arch4Sm80ELb0ELb1ELb1ELb1ELb1ELb0ELb0ELb0ELi2ELi4ELi4ELi4ELb0EEENS1_24CollectiveEpilogueBwdGQAISA_fSD_Li256ELb1ELb1EEENS1_19SingleTileSchedulerILb1ELb0ELb0ELi128EEEEEEEEEvNT_6ParamsE$_ZN4cute3eso3ESOILb0ELb0EJiiNS_1CILi72EEENS2_ILi512EEEEEC2ERKiS7_RKS3_RKS4_) ;  /* 0xffff914000007944 */ /* 0x002fea0003c3ffff */
[----:B-1----:R-:W2:Y:S01]  /*d960*/  LDL.64 R2, [R1+0x758] ;  /* 0x0007580001027983 */ /* 0x002ea20000100a00 */
[----:B------:R-:W-:Y:S01]  /*d970*/  IMAD.MOV.U32 R6, RZ, RZ, R4 ;  /* 0x000000ffff067224 */ /* 0x000fe200078e0004 */
[----:B------:R-:W-:Y:S01]  /*d980*/  MOV R82, R59 ;  /* 0x0000003b00527202 */ /* 0x000fe20000000f00 */
[----:B------:R-:W-:Y:S01]  /*d990*/  IMAD.MOV.U32 R34, RZ, RZ, R17 ;  /* 0x000000ffff227224 */ /* 0x000fe200078e0011 */
[----:B------:R-:W-:-:S02]  /*d9a0*/  MOV R5, R19 ;  /* 0x0000001300057202 */ /* 0x000fc40000000f00 */
[----:B------:R-:W-:Y:S01]  /*d9b0*/  MOV R4, 0xd9e0 ;  /* 0x0000d9e000047802 */ /* 0x000fe20000000f00 */
[----:B--2---:R1:W-:Y:S04]  /*d9c0*/  STL.64 [R1+0x788], R2 ;  /* 0x0007880201007387 */ /* 0x0043e80000100a00 */
[----:B-1----:R-:W-:Y:S05]  /*d9d0*/  CALL.REL.NOINC `($_ZN7cutlass13device_kernelIN5flash19enable_sm80_to_sm89INS1_16FlashAttnBwdSm80INS1_25CollectiveMainloopBwdSm80ILi2ELi2EN4cute5tupleIJNS5_1CILi128EEES8_NS7_ILi64EEEEEENS_6half_tEfNS_4arch4Sm80ELb0ELb1ELb1ELb1ELb1ELb0ELb0ELb0ELi2ELi4ELi4ELi4ELb0EEENS1_24CollectiveEpilogueBwdGQAISA_fSD_Li256ELb1ELb1EEENS1_19SingleTileSchedulerILb1ELb0ELb0ELi128EEEEEEEEEvNT_6ParamsE$_ZN4cute3eso3ESOILb0ELb0EJiiiNS_1CILi72EEENS2_ILi512EEEEEC2ERKiS7_S7_RKS3_RKS4_) ;  /* 0xffff929000007944 */ /* 0x002fea0003c3ffff */
[----:B-1----:R-:W2:Y:S04]  /*d9e0*/  LDL.64 R2, [R1+0x770] ;  /* 0x0007700001027983 */ /* 0x002ea80000100a00 */
[----:B------:R-:W3:Y:S01]  /*d9f0*/  LDL R14, [R1+0x778] ;  /* 0x00077800010e7983 */ /* 0x000ee20000100800 */
[----:B------:R-:W-:Y:S01]  /*da00*/  IMAD.MOV.U32 R6, RZ, RZ, R21 ;  /* 0x000000ffff067224 */ /* 0x000fe200078e0015 */
[----:B------:R-:W-:Y:S02]  /*da10*/  MOV R82, R59 ;  /* 0x0000003b00527202 */ /* 0x000fe40000000f00 */
[----:B------:R-:W-:Y:S01]  /*da20*/  MOV R4, 0xda60 ;  /* 0x0000da6000047802 */ /* 0x000fe20000000f00 */
[----:B--2---:R1:W-:Y:S04]  /*da30*/  STL.64 [R1+0x758], R2 ;  /* 0x0007580201007387 */ /* 0x0043e80000100a00 */
[----:B---3--:R1:W-:Y:S02]  /*da40*/  STL [R1+0x760], R14 ;  /* 0x0007600e01007387 */ /* 0x0083e40000100800 */
        /* <DEDUP_REMOVED lines=8> */
[----:B------:R-:W-:-:S03]  /*dad0*/  MOV R6, 0xdb30 ;  /* 0x0000db3000067802 */ /* 0x000fc60000000f00 */
[----:B------:R1:W-:Y:S01]  /*dae0*/  STL.U8 [R1+0x11e0], RZ ;  /* 0x0011e0ff01007387 */ /* 0x0003e20000100000 */
[----:B--2---:R-:W-:-:S03]  /*daf0*/  MOV R2, R5 ;  /* 0x0000000500027202 */ /* 0x004fc60000000f00 */
[----:B------:R1:W-:Y:S04]  /*db00*/  STL [R1+0x77c], R4 ;  /* 0x00077c0401007387 */ /* 0x0003e80000100800 */
[----:B---3--:R1:W-:Y:S02]  /*db10*/  STL.64 [R1+0x780], R2 ;  /* 0x0007800201007387 */ /* 0x0083e40000100a00 */
[----:B-1----:R-:W-:Y:S05]  /*db20*/  CALL.REL.NOINC `($_ZN7cutlass13device_kernelIN5flash19enable_sm80_to_sm89INS1_16FlashAttnBwdSm80INS1_25CollectiveMainloopBwdSm80ILi2ELi2EN4cute5tupleIJNS5_1CILi128EEES8_NS7_ILi64EEEEEENS_6half_tEfNS_4arch4Sm80ELb0ELb1ELb1ELb1ELb1ELb0ELb0ELb0ELi2ELi4ELi4ELi4ELb0EEENS1_24CollectiveEpilogueBwdGQAISA_fSD_Li256ELb1ELb1EEENS1_19SingleTileSchedulerILb1ELb0ELb0ELi128EEEEEEEEEvNT_6ParamsE$_ZZN4cute6detail16composition_implINS_5tupleIJNS_1CILi8EEENS3_ILi2EEES5_S5_S4_S5_EEENS2_IJNS3_ILi1EEEiiiNS3_ILi72EEENS3_ILi512EEEEEENS2_IJNS2_IJS5_S5_EEES4_NS3_ILi4EEEEEENS2_IJNS2_IJS7_S4_EEENS3_ILi1024EEENS3_ILi16EEEEEEEEDaRKT_RKT0_RKT1_RKT2_ENKUlRKT_RKT0_E_clISB_SE_EEDaSW_SZ_) ;  /* 0xffffc00000007944 */ /* 0x002fea0003c3ffff */
[----:B------:R-:W-:Y:S02]  /*db30*/  MOV R6, 0xdb50 ;  /* 0x0000db5000067802 */ /* 0x000fe40000000f00 */
[----:B-----5:R-:W-:Y:S05]  /*db40*/  CALL.REL.NOINC `($_ZN7cutlass13device_kernelIN5flash19enable_sm80_to_sm89INS1_16FlashAttnBwdSm80INS1_25CollectiveMainloopBwdSm80ILi2ELi2EN4cute5tupleIJNS5_1CILi128EEES8_NS7_ILi64EEEEEENS_6half_tEfNS_4arch4Sm80ELb0ELb1ELb1ELb1ELb1ELb0ELb0ELb0ELi2ELi4ELi4ELi4ELb0EEENS1_24CollectiveEpilogueBwdGQAISA_fSD_Li256ELb1ELb1EEENS1_19SingleTileSchedulerILb1ELb0ELb0ELi128EEEEEEEEEvNT_6ParamsE$_ZZN4cute6detail16composition_implINS_5tupleIJNS_1CILi8EEENS3_ILi2EEES5_S5_S4_S5_EEENS2_IJNS3_ILi1EEEiiiNS3_ILi72EEENS3_ILi512EEEEEENS2_IJNS2_IJS5_S5_EEES4_NS3_ILi4EEEEEENS2_IJNS2_IJS7_S4_EEENS3_ILi1024EEENS3_ILi16EEEEEEEEDaRKT_RKT0_RKT1_RKT2_ENKUlRKT_RKT0_E_clISC_SG_EEDaSW_SZ_) ;  /* 0xffffc03000007944 */ /* 0x020fea0003c3ffff */
[----:B-----5:R2:W-:Y:S01]  /*db50*/  STL.64 [R1+0x770], R2 ;  /* 0x0007700201007387 */ /* 0x0205e20000100a00 */
[----:B------:R-:W-:Y:S02]  /*db60*/  MOV R6, R4 ;  /* 0x0000000400067202 */ /* 0x000fe40000000f00 */
[----:B------:R-:W-:Y:S02]  /*db70*/  MOV R4, 0xdb90 ;  /* 0x0000db9000047802 */ /* 0x000fe40000000f00 */
[----:B-12---:R-:W-:Y:S05]  /*db80*/  CALL.REL.NOINC `($_ZN7cutlass13device_kernelIN5flash19enable_sm80_to_sm89INS1_16FlashAttnBwdSm80INS1_25CollectiveMainloopBwdSm80ILi2ELi2EN4cute5tupleIJNS5_1CILi128EEES8_NS7_ILi64EEEEEENS_6half_tEfNS_4arch4Sm80ELb0ELb1ELb1ELb1ELb1ELb0ELb0ELb0ELi2ELi4ELi4ELi4ELb0EEENS1_24CollectiveEpilogueBwdGQAISA_fSD_Li256ELb1ELb1EEENS1_19SingleTileSchedulerILb1ELb0ELb0ELi128EEEEEEEEEvNT_6ParamsE$_ZN4cute3eso3ESOILb0ELb0EJNS_5tupleIJNS_1CILi1EEEiEEENS3_ILi1024EEENS2_IJiiEEEEEC2ERKS5_RKS6_RKS7_) ;  /* 0xffff838000007944 */ /* 0x006fea0003c3ffff */
[----:B------:R2:W5:Y:S04]  /*db90*/  LDL R5, [R1+0x760] ;  /* 0x0007600001057983 */ /* 0x0005680000100800 */
[----:B-1----:R2:W5:Y:S01]  /*dba0*/  LDL.64 R2, [R1+0x758] ;  /* 0x0007580001027983 */ /* 0x0025620000100a00 */
[----:B------:R-:W-:-:S03]  /*dbb0*/  MOV R6, 0xdbd0 ;  /* 0x0000dbd000067802 */ /* 0x000fc60000000f00 */
[----:B--2--5:R-:W-:Y:S05]  /*dbc0*/  CALL.REL.NOINC `($_ZN7cutlass13device_kernelIN5flash19enable_sm80_to_sm89INS1_16FlashAttnBwdSm80INS1_25CollectiveMainloopBwdSm80ILi2ELi2EN4cute5tupleIJNS5_1CILi128EEES8_NS7_ILi64EEEEEENS_6half_tEfNS_4arch4Sm80ELb0ELb1ELb1ELb1ELb1ELb0ELb0ELb0ELi2ELi4ELi4ELi4ELb0EEENS1_24CollectiveEpilogueBwdGQAISA_fSD_Li256ELb1ELb1EEENS1_19SingleTileSchedulerILb1ELb0ELb0ELi128EEEEEEEEEvNT_6ParamsE$_ZN4cute5tupleIJNS0_IJNS0_IJNS_1CILi2EEES2_EEENS1_ILi8EEES3_EEENS0_IJNS0_IJNS1_ILi1EEEiEEENS1_ILi1024EEENS0_IJiiEEEEEEEEC2ERKS5_RKSA_) ;  /* 0xffffafa000007944 */ /* 0x024fea0003c3ffff */
[----:B-1----:R1:W5:Y:S04]  /*dbd0*/  LDL R4, [R1+0x760] ;  /* 0x0007600001047983 */ /* 0x0023680000100800 */
[----:B------:R1:W5:Y:S01]  /*dbe0*/  LDL.64 R2, [R1+0x758] ;  /* 0x0007580001027983 */ /* 0x0003620000100a00 */
[----:B------:R-:W-:-:S02]  /*dbf0*/  LEA.HI R12, R12, R12, RZ, 0x1d ;  /* 0x0000000c0c0c7211 */ /* 0x000fc400078fe8ff */
[----:B------:R-:W-:-:S03]  /*dc00*/  MOV R6, 0xdc40 ;  /* 0x0000dc4000067802 */ /* 0x000fc60000000f00 */
[----:B------:R-:W-:-:S05]  /*dc10*/  IMAD.U32 R12, R7, 0x2, R12 ;  /* 0x00000002070c7824 */ /* 0x000fca00078e000c */
[----:B------:R1:W-:Y:S02]  /*dc20*/  STL [R1+0x11e4], R12 ;  /* 0x0011e40c01007387 */ /* 0x0003e40000100800 */
[----:B-1---5:R-:W-:Y:S05]  /*dc30*/  CALL.REL.NOINC `($_ZN7cutlass13device_kernelIN5flash19enable_sm80_to_sm89INS1_16FlashAttnBwdSm80INS1_25CollectiveMainloopBwdSm80ILi2ELi2EN4cute5tupleIJNS5_1CILi128EEES8_NS7_ILi64EEEEEENS_6half_tEfNS_4arch4Sm80ELb0ELb1ELb1ELb1ELb1ELb0ELb0ELb0ELi2ELi4ELi4ELi4ELb0EEENS1_24CollectiveEpilogueBwdGQAISA_fSD_Li256ELb1ELb1EEENS1_19SingleTileSchedulerILb1ELb0ELb0ELi128EEEEEEEEEvNT_6ParamsE$_ZN4cute3eso3ESOILb0ELb0EJNS_6LayoutINS_5tupleIJNS3_IJNS_1CILi2EEES5_EEENS4_ILi8EEES6_EEENS3_IJNS3_IJNS4_ILi1EEEiEEENS4_ILi1024EEENS3_IJiiEEEEEEEEjEEC2ERKSE_RKj) ;  /* 0xffff856000007944 */ /* 0x022fea0003c3ffff */
[----:B-1----:R-:W2:Y:S04]  /*dc40*/  LDL.64 R6, [R1+0x760] ;  /* 0x0007600001067983 */ /* 0x002ea80000100a00 */
[----:B------:R1:W5:Y:S01]  /*dc50*/  LDL.64 R4, [R1+0x758] ;  /* 0x0007580001047983 */ /* 0x0003620000100a00 */
[----:B------:R-:W-:Y:S02]  /*dc60*/  MOV R38, R60 ;  /* 0x0000003c00267202 */ /* 0x000fe40000000f00 */
[----:B------:R-:W-:Y:S01]  /*dc70*/  MOV R46, 0xdca0 ;  /* 0x0000dca0002e7802 */ /* 0x000fe20000000f00 */
[----:B--2---:R-:W-:-:S04]  /*dc80*/  IMAD.WIDE.U32 R2, R7, 0x2, R24 ;  /* 0x0000000207027825 */ /* 0x004fc800078e0018 */
[----:B-1---5:R-:W-:Y:S05]  /*dc90*/  CALL.REL.NOINC `($_ZN7cutlass13device_kernelIN5flash19enable_sm80_to_sm89INS1_16FlashAttnBwdSm80INS1_25CollectiveMainloopBwdSm80ILi2ELi2EN4cute5tupleIJNS5_1CILi128EEES8_NS7_ILi64EEEEEENS_6half_tEfNS_4arch4Sm80ELb0ELb1ELb1ELb1ELb1ELb0ELb0ELb0ELi2ELi4ELi4ELi4ELb0EEENS1_24CollectiveEpilogueBwdGQAISA_fSD_Li256ELb1ELb1EEENS1_19SingleTileSchedulerILb1ELb0ELb0ELi128EEEEEEEEEvNT_6ParamsE$_ZN4cute8smem_ptrIPN7cutlass6half_tEECI1NS_12iter_adaptorIS3_S4_EEES3_) ;  /* 0xffffb48000007944 */ /* 0x022fea0003c3ffff */
[----:B-1----:R-:W2:Y:S01]  /*dca0*/  LDL.64 R2, [R1+0x758] ;  /* 0x0007580001027983 */ /* 0x002ea20000100a00 */
[----:B------:R-:W-:-:S03]  /*dcb0*/  MOV R12, 0xdce0 ;  /* 0x0000dce0000c7802 */ /* 0x000fc60000000f00 */
[----:B--2---:R1:W-:Y:S04]  /*dcc0*/  STL.64 [R1+0x770], R2 ;  /* 0x0007700201007387 */ /* 0x0043e80000100a00 */
[----:B-1----:R-:W-:Y:S05]  /*dcd0*/  CALL.REL.NOINC `($_ZN7cutlass13device_kernelIN5flash19enable_sm80_to_sm89INS1_16FlashAttnBwdSm80INS1_25CollectiveMainloopBwdSm80ILi2ELi2EN4cute5tupleIJNS5_1CILi128EEES8_NS7_ILi64EEEEEENS_6half_tEfNS_4arch4Sm80ELb0ELb1ELb1ELb1ELb1ELb0ELb0ELb0ELi2ELi4ELi4ELi4ELb0EEENS1_24CollectiveEpilogueBwdGQAISA_fSD_Li256ELb1ELb1EEENS1_19SingleTileSchedulerILb1ELb0ELb0ELi128EEEEEEEEEvNT_6ParamsE$_ZN4cute3eso3ESOILb0ELb0EJNS_6LayoutINS_5tupleIJNS3_IJNS_1CILi2EEES5_EEENS4_ILi8EEES6_EEENS3_IJNS3_IJNS4_ILi1EEEiEEENS4_ILi1024EEENS3_IJiiEEEEEEEENS_10ViewEngineINS_8smem_ptrIPN7cutlass6half_tEEEEEEEC2ERKSE_RKSL_) ;  /* 0xffff844000007944 */ /* 0x002fea0003c3ffff */
[----:B------:R-:W-:Y:S02]  /*dce0*/  MOV R2, 0xdd00 ;  /* 0x0000dd0000027802 */ /* 0x000fe40000000f00 */
[----:B-1----:R-:W-:Y:S05]  /*dcf0*/  CALL.REL.NOINC `($_ZN7cutlass13device_kernelIN5flash19enable_sm80_to_sm89INS1_16FlashAttnBwdSm80INS1_25CollectiveMainloopBwdSm80ILi2ELi2EN4cute5tupleIJNS5_1CILi128EEES8_NS7_ILi64EEEEEENS_6half_tEfNS_4arch4Sm80ELb0ELb1ELb1ELb1ELb1ELb0ELb0ELb0ELi2ELi4ELi4ELi4ELb0EEENS1_24CollectiveEpilogueBwdGQAISA_fSD_Li256ELb1ELb1EEENS1_19SingleTileSchedulerILb1ELb0ELb0ELi128EEEEEEEEEvNT_6ParamsE$_ZZN4cute4takeILi1ELi3ENS_5tupleIJNS1_IJNS_1CILi1EEEiEEENS2_ILi1024EEENS1_IJiiEEEEEEEEDaRKT1_ENKUlDpRKT_E_clIJS5_S6_EEEDaSE_) ;  /* 0xffffbc6000007944 */ /* 0x002fea0003c3ffff */
[----:B------:R-:W-:Y:S02]  /*dd00*/  MOV R2, 0xdd20 ;  /* 0x0000dd2000027802 */ /* 0x000fe40000000f00 */
[----:B------:R-:W-:Y:S05]  /*dd10*/  CALL.REL.NOINC `($_ZN7cutlass13device_kernelIN5flash19enable_sm80_to_sm89INS1_16FlashAttnBwdSm80INS1_25CollectiveMainloopBwdSm80ILi2ELi2EN4cute5tupleIJNS5_1CILi128EEES8_NS7_ILi64EEEEEENS_6half_tEfNS_4arch4Sm80ELb0ELb1ELb1ELb1ELb1ELb0ELb0ELb0ELi2ELi4ELi4ELi4ELb0EEENS1_24CollectiveEpilogueBwdGQAISA_fSD_Li256ELb1ELb1EEENS1_19SingleTileSchedulerILb1ELb0ELb0ELi128EEEEEEEEEvNT_6ParamsE$_ZZN4cute16flatten_to_tupleINS_5tupleIJNS_1CILi1024EEENS1_IJiiEEEEEEEEDaRKT_ENKUlRKT_E_clIS4_EEDaSB_) ;  /* 0xffffbb1000007944 */ /* 0x000fea0003c3ffff */
[----:B------:R-:W-:Y:S02]  /*dd20*/  MOV R2, 0xdd40 ;  /* 0x0000dd4000027802 */ /* 0x000fe40000000f00 */
[----:B------:R-:W-:Y:S05]  /*dd30*/  CALL.REL.NOINC `($_ZN7cutlass13device_kernelIN5flash19enable_sm80_to_sm89INS1_16FlashAttnBwdSm80INS1_25CollectiveMainloopBwdSm80ILi2ELi2EN4cute5tupleIJNS5_1CILi128EEES8_NS7_ILi64EEEEEENS_6half_tEfNS_4arch4Sm80ELb0ELb1ELb1ELb1ELb1ELb0ELb0ELb0ELi2ELi4ELi4ELi4ELb0EEENS1_24CollectiveEpilogueBwdGQAISA_fSD_Li256ELb1ELb1EEENS1_19SingleTileSchedulerILb1ELb0ELb0ELi128EEEEEEEEEvNT_6ParamsE$_ZZN4cute12filter_tupleINS_5tupleIJNS_1CILi1024EEENS1_IJiiEEEEEEZNS_16flatten_to_tupleIS5_EEDaRKT_EUlRKT_E_EEDaS9_OT0_ENKUlDpSC_E_clIJNS1_IJS3_EEES4_EEEDaSG_) ;  /* 0xffffb72000007944 */ /* 0x000fea0003c3ffff */
        /* <DEDUP_REMOVED lines=21> */
[----:B-1---5:R-:W-:Y:S05]  /*de90*/  CALL.REL.NOINC `($_ZN7cutlass13device_kernelIN5flash19enable_sm80_to_sm89INS1_16FlashAttnBwdSm80INS1_25CollectiveMainloopBwdSm80ILi2ELi2EN4cute5tupleIJNS5_1CILi128EEES8_NS7_ILi64EEEEEENS_6half_tEfNS_4arch4Sm80ELb0ELb1ELb1ELb1ELb1ELb0ELb0ELb0ELi2ELi4ELi4ELi4ELb0EEENS1_24CollectiveEpilogueBwdGQAISA_fSD_Li256ELb1ELb1EEENS1_19SingleTileSchedulerILb1ELb0ELb0ELi128EEEEEEEEEvNT_6ParamsE$_ZN4cute3eso3ESOILb1ELb0EJNS_10UnderscoreES2_S2_iEEC2ERKS2_S5_S5_RKi) ;  /* 0xffff909000007944 */ /* 0x022fea0003c3ffff */
[----:B------:R-:W-:Y:S01]  /*dea0*/  ULDC.64 UR4, c[0x0][0x118] ;  /* 0x0000460000047ab9 */ /* 0x000fe20000000a00 */
[----:B------:R2:W5:Y:S04]  /*deb0*/  LDL R6, [R1+0x758] ;  /* 0x0007580001067983 */ /* 0x0005680000100800 */
[----:B-1----:R2:W5:Y:S04]  /*dec0*/  LD.E R2, [R12.64] ;  /* 0x000000040c027980 */ /* 0x002568000c101900 */
[----:B------:R2:W5:Y:S01]  /*ded0*/  LD.E R3, [R12.64+0x4] ;  /* 0x000004040c037980 */ /* 0x000562000c101900 */
[----:B------:R-:W-:-:S03]  /*dee0*/  MOV R4, 0xdf00 ;  /* 0x0000df0000047802 */ /* 0x000fc60000000f00 */
[----:B--2--5:R-:W-:Y:S05]  /*def0*/  CALL.REL.NOINC `($_ZN7cutlass13device_kernelIN5flash19enable_sm80_to_sm89INS1_16FlashAttnBwdSm80INS1_25CollectiveMainloopBwdSm80ILi2ELi2EN4cute5tupleIJNS5_1CILi128EEES8_NS7_ILi64EEEEEENS_6half_tEfNS_4arch4Sm80ELb0ELb1ELb1ELb1ELb1ELb0ELb0ELb0ELi2ELi4ELi4ELi4ELb0EEENS1_24CollectiveEpilogueBwdGQAISA_fSD_Li256ELb1ELb1EEENS1_19SingleTileSchedulerILb1ELb0ELb0ELi128EEEEEEEEEvNT_6ParamsE$_ZZN4cute5sliceINS_5tupleIJNS_10UnderscoreES2_S2_iEEENS1_IJNS1_IJNS_1CILi1EEENS4_ILi0EEEEEENS4_ILi4096EEENS1_IJiiEEENS1_IJS6_NS4_ILi8192EEEEEEEEEEEDaRKT_RKT0_ENKUlRKT_RKT0_E_clIS2_S9_EEDaSL_SO_) ;  /* 0xffffbb0000007944 */ /* 0x024fea0003c3ffff */
[----:B------:R1:W-:Y:S01]  /*df00*/  STL.64 [R1+0x758], R2 ;  /* 0x0007580201007387 */ /* 0x0003e20000100a00 */
[----:B------:R-:W-:-:S02]  /*df10*/  MOV R69, R60 ;  /* 0x0000003c00457202 */ /* 0x000fc40000000f00 */
[----:B------:R-:W-:Y:S02]  /*df20*/  MOV R4, 0xdf40 ;  /* 0x0000df4000047802 */ /* 0x000fe40000000f00 */
[----:B-1----:R-:W-:Y:S05]  /*df30*/  CALL.REL.NOINC `($_ZN7cutlass13device_kernelIN5flash19enable_sm80_to_sm89INS1_16FlashAttnBwdSm80INS1_25CollectiveMainloopBwdSm80ILi2ELi2EN4cute5tupleIJNS5_1CILi128EEES8_NS7_ILi64EEEEEENS_6half_tEfNS_4arch4Sm80ELb0ELb1ELb1ELb1ELb1ELb0ELb0ELb0ELi2ELi4ELi4ELi4ELb0EEENS1_24CollectiveEpilogueBwdGQAISA_fSD_Li256ELb1ELb1EEENS1_19SingleTileSchedulerILb1ELb0ELb0ELi128EEEEEEEEEvNT_6ParamsE$_ZZN4cute12filter_tupleINS_5tupleIJNS_10UnderscoreES2_S2_iEEENS1_IJNS1_IJNS_1CILi1EEENS4_ILi0EEEEEENS4_ILi4096EEENS1_IJiiEEENS1_IJS6_NS4_ILi8192EEEEEEEEEZNS_5sliceIS3_SC_EEDaRKT_RKT0_EUlRKT_RKT0_E_EEDaSG_SJ_OT1_ENKUlDpSM_E_clIJNS1_IJS7_EEENS1_IJS8_EEENS1_IJS9_EEENS1_IJEEEEEEDaST_) ;  /* 0xffffb46000007944 */ /* 0x002fea0003c3ffff */
[----:B------:R-:W-:Y:S02]  /*df40*/  MOV R4, 0xdf60 ;  /* 0x0000df6000047802 */ /* 0x000fe40000000f00 */
[----:B-1---5:R-:W-:Y:S05]  /*df50*/  CALL.REL.NOINC `($_ZN7cutlass13device_kernelIN5flash19enable_sm80_to_sm89INS1_16FlashAttnBwdSm80INS1_25CollectiveMainloopBwdSm80ILi2ELi2EN4cute5tupleIJNS5_1CILi128EEES8_NS7_ILi64EEEEEENS_6half_tEfNS_4arch4Sm80ELb0ELb1ELb1ELb1ELb1ELb0ELb0ELb0ELi2ELi4ELi4ELi4ELb0EEENS1_24CollectiveEpilogueBwdGQAISA_fSD_Li256ELb1ELb1EEENS1_19SingleTileSchedulerILb1ELb0ELb0ELi128EEEEEEEEEvNT_6ParamsE$_ZN4cute5tupleIJNS0_IJNS0_IJNS_1CILi8EEENS1_ILi1EEEEEENS1_ILi2EEENS0_IJS5_S5_EEEEEENS0_IJNS0_IJS3_NS1_ILi0EEEEEENS1_ILi4096EEENS0_IJiiEEEEEEEEC2ERKS7_RKSC_) ;  /* 0xffffae5000007944 */ /* 0x022fea0003c3ffff */
[----:B-1----:R1:W5:Y:S01]  /*df60*/  LDL.64 R2, [R1+0x758] ;  /* 0x0007580001027983 */ /* 0x0023620000100a00 */
[----:B------:R-:W-:Y:S02]  /*df70*/  SHF.L.U32 R4, R6, 0xd, RZ ;  /* 0x0000000d06047819 */ /* 0x000fe400000006ff */
[----:B------:R-:W-:-:S03]  /*df80*/  MOV R6, 0xdfb0 ;  /* 0x0000dfb000067802 */ /* 0x000fc60000000f00 */
[----:B------:R1:W-:Y:S04]  /*df90*/  STL [R1+0x770], R4 ;  /* 0x0007700401007387 */ /* 0x0003e80000100800 */
[----:B-1---5:R-:W-:Y:S05]  /*dfa0*/  CALL.REL.NOINC `($_ZN7cutlass13device_kernelIN5flash19enable_sm80_to_sm89INS1_16FlashAttnBwdSm80INS1_25CollectiveMainloopBwdSm80ILi2ELi2EN4cute5tupleIJNS5_1CILi128EEES8_NS7_ILi64EEEEEENS_6half_tEfNS_4arch4Sm80ELb0ELb1ELb1ELb1ELb1ELb0ELb0ELb0ELi2ELi4ELi4ELi4ELb0EEENS1_24CollectiveEpilogueBwdGQAISA_fSD_Li256ELb1ELb1EEENS1_19SingleTileSchedulerILb1ELb0ELb0ELi128EEEEEEEEEvNT_6ParamsE$_ZN4cute3eso3ESOILb0ELb0EJNS_6LayoutINS_5tupleIJNS3_IJNS_1CILi8EEENS4_ILi1EEEEEENS4_ILi2EEENS3_IJS8_S8_EEEEEENS3_IJNS3_IJS6_NS4_ILi0EEEEEENS4_ILi4096EEENS3_IJiiEEEEEEEEiEEC2ERKSG_RKi) ;  /* 0xffff87b000007944 */ /* 0x022fea0003c3ffff */
[----:B------:R-:W-:Y:S01]  /*dfb0*/  ULDC.64 UR4, c[0x0][0x118] ;  /* 0x0000460000047ab9 */ /* 0x000fe20000000a00 */
[----:B-1----:R-:W2:Y:S04]  /*dfc0*/  LDL R2, [R1+0x760] ;  /* 0x0007600001027983 */ /* 0x002ea80000100800 */
[----:B------:R-:W2:Y:S04]  /*dfd0*/  LD.E.64 R12, [R12.64+0x8] ;  /* 0x000008040c0c7980 */ /* 0x000ea8000c101b00 */
[----:B------:R1:W5:Y:S01]  /*dfe0*/  LDL.64 R4, [R1+0x758] ;  /* 0x0007580001047983 */ /* 0x0003620000100a00 */
[----:B------:R-:W-:-:S02]  /*dff0*/  MOV R38, R60 ;  /* 0x0000003c00267202 */ /* 0x000fc40000000f00 */
[----:B------:R-:W-:Y:S01]  /*e000*/  MOV R46, 0xe030 ;  /* 0x0000e030002e7802 */ /* 0x000fe20000000f00 */
[----:B--2---:R-:W-:-:S04]  /*e010*/  IMAD.WIDE R2, R2, 0x2, R12 ;  /* 0x0000000202027825 */ /* 0x004fc800078e020c */
[----:B-1---5:R-:W-:Y:S05]  /*e020*/  CALL.REL.NOINC `($_ZN7cutlass13device_kernelIN5flash19enable_sm80_to_sm89INS1_16FlashAttnBwdSm80INS1_25CollectiveMainloopBwdSm80ILi2ELi2EN4cute5tupleIJNS5_1CILi128EEES8_NS7_ILi64EEEEEENS_6half_tEfNS_4arch4Sm80ELb0ELb1ELb1ELb1ELb1ELb0ELb0ELb0ELi2ELi4ELi4ELi4ELb0EEENS1_24CollectiveEpilogueBwdGQAISA_fSD_Li256ELb1ELb1EEENS1_19SingleTileSchedulerILb1ELb0ELb0ELi128EEEEEEEEEvNT_6ParamsE$_ZN4cute8smem_ptrIPN7cutlass6half_tEECI1NS_12iter_adaptorIS3_S4_EEES3_) ;  /* 0xffffb0f000007944 */ /* 0x022fea0003c3ffff */
[----:B-1----:R-:W2:Y:S01]  /*e030*/  LDL.64 R2, [R1+0x758] ;  /* 0x0007580001027983 */ /* 0x002ea20000100a00 */
[----:B------:R-:W-:-:S03]  /*e040*/  MOV R6, 0xe070 ;  /* 0x0000e07000067802 */ /* 0x000fc60000000f00 */
[----:B--2---:R1:W-:Y:S04]  /*e050*/  STL.64 [R1+0x770], R2 ;  /* 0x0007700201007387 */ /* 0x0043e80000100a00 */
[----:B-1----:R-:W-:Y:S05]  /*e060*/  CALL.REL.NOINC `($_ZN7cutlass13device_kernelIN5flash19enable_sm80_to_sm89INS1_16FlashAttnBwdSm80INS1_25CollectiveMainloopBwdSm80ILi2ELi2EN4cute5tupleIJNS5_1CILi128EEES8_NS7_ILi64EEEEEENS_6half_tEfNS_4arch4Sm80ELb0ELb1ELb1ELb1ELb1ELb0ELb0ELb0ELi2ELi4ELi4ELi4ELb0EEENS1_24CollectiveEpilogueBwdGQAISA_fSD_Li256ELb1ELb1EEENS1_19SingleTileSchedulerILb1ELb0ELb0ELi128EEEEEEEEEvNT_6ParamsE$_ZN4cute3eso3ESOILb0ELb0EJNS_6LayoutINS_5tupleIJNS3_IJNS_1CILi8EEENS4_ILi1EEEEEENS4_ILi2EEENS3_IJS8_S8_EEEEEENS3_IJNS3_IJS6_NS4_ILi0EEEEEENS4_ILi4096EEENS3_IJiiEEEEEEEENS_10ViewEngineINS_8smem_ptrIPN7cutlass6half_tEEEEEEEC2ERKSG_RKSN_) ;  /* 0xffff868000007944 */ /* 0x002fea0003c3ffff */
[----:B------:R2:W5:Y:S04]  /*e070*/  LDL.64 R30, [R1+0x760] ;  /* 0x00076000011e7983 */ /* 0x0005680000100a00 */
[----:B------:R2:W5:Y:S04]  /*e080*/  LDL.64 R28, [R61+0x30] ;  /* 0x000030003d1c7983 */ /* 0x0005680000100a00 */
[----:B------:R2:W5:Y:S01]  /*e090*/  LDL.64 R20, [R1+0x758] ;  /* 0x0007580001147983 */ /* 0x0005620000100a00 */
[----:B------:R-:W-:Y:S01]  /*e0a0*/  IMAD.MOV.U32 R6, RZ, RZ, R10 ;  /* 0x000000ffff067224 */ /* 0x000fe200078e000a */
[----:B-1----:R-:W-:-:S02]  /*e0b0*/  MOV R3, R11 ;  /* 0x0000000b00037202 */ /* 0x002fc40000000f00 */
[----:B------:R-:W-:Y:S02]  /*e0c0*/  MOV R4, 0xe0e0 ;  /* 0x0000e0e000047802 */ /* 0x000fe40000000f00 */
[----:B--2--5:R-:W-:Y:S05]  /*e0d0*/  CALL.REL.NOINC `($_ZN7cutlass13device_kernelIN5flash19enable_sm80_to_sm89INS1_16FlashAttnBwdSm80INS1_25CollectiveMainloopBwdSm80ILi2ELi2EN4cute5tupleIJNS5_1CILi128EEES8_NS7_ILi64EEEEEENS_6half_tEfNS_4arch4Sm80ELb0ELb1ELb1ELb1ELb1ELb0ELb0ELb0ELi2ELi4ELi4ELi4ELb0EEENS1_24CollectiveEpilogueBwdGQAISA_fSD_Li256ELb1ELb1EEENS1_19SingleTileSchedulerILb1ELb0ELb0ELi128EEEEEEEEEvNT_6ParamsE$_ZN4cute3eso3ESOILb1ELb0EJNS_6LayoutINS_5tupleIJNS3_IJNS_1CILi8EEENS4_ILi1EEEEEENS4_ILi2EEENS4_ILi4EEEEEENS3_IJNS3_IJS6_NS4_ILi0EEEEEES5_NS4_ILi16EEEEEEEENS_10ViewEngineIPN7cutlass6half_tEEEEEC2ERKSF_RKSK_) ;  /* 0xffffa69000007944 */ /* 0x024fea0003c3ffff */
[----:B------:R2:W5:Y:S01]  /*e0e0*/  LDL.64 R26, [R1+0x758] ;  /* 0x00075800011a7983 */ /* 0x0005620000100a00 */
[----:B-1----:R-:W-:Y:S01]  /*e0f0*/  IMAD.MOV.U32 R6, RZ, RZ, R8 ;  /* 0x000000ffff067224 */ /* 0x002fe200078e0008 */
[----:B------:R-:W-:Y:S02]  /*e100*/  MOV R3, R9 ;  /* 0x0000000900037202 */ /* 0x000fe40000000f00 */
[----:B------:R-:W-:Y:S02]  /*e110*/  MOV R4, 0xe130 ;  /* 0x0000e13000047802 */ /* 0x000fe40000000f00 */
[----:B--2--5:R-:W-:Y:S05]  /*e120*/  CALL.REL.NOINC `($_ZN7cutlass13device_kernelIN5flash19enable_sm80_to_sm89INS1_16FlashAttnBwdSm80INS1_25CollectiveMainloopBwdSm80ILi2ELi2EN4cute5tupleIJNS5_1CILi128EEES8_NS7_ILi64EEEEEENS_6half_tEfNS_4arch4Sm80ELb0ELb1ELb1ELb1ELb1ELb0ELb0ELb0ELi2ELi4ELi4ELi4ELb0EEENS1_24CollectiveEpilogueBwdGQAISA_fSD_Li256ELb1ELb1EEENS1_19SingleTileSchedulerILb1ELb0ELb0ELi128EEEEEEEEEvNT_6ParamsE$_ZN4cute3eso3ESOILb1ELb0EJNS_6LayoutINS_5tupleIJNS3_IJNS_1CILi8EEENS4_ILi1EEEEEENS4_ILi4EEES8_EEENS3_IJNS3_IJS6_NS4_ILi0EEEEEES5_NS4_ILi32EEEEEEEENS_10ViewEngineIPN7cutlass6half_tEEEEEC2ERKSE_RKSJ_) ;  /* 0xffffa80000007944 */ /* 0x024fea0003c3ffff */
[----:B------:R2:W5:Y:S01]  /*e130*/  LDL.64 R24, [R1+0x758] ;  /* 0x0007580001187983 */ /* 0x0005620000100a00 */
[----:B------:R-:W-:Y:S01]  /*e140*/  IMAD.MOV.U32 R38, RZ, RZ, R60 ;  /* 0x000000ffff267224 */ /* 0x000fe200078e003c */
[----:B-1----:R-:W-:Y:S01]  /*e150*/  MOV R2, R30 ;  /* 0x0000001e00027202 */ /* 0x002fe20000000f00 */
[----:B------:R-:W-:Y:S01]  /*e160*/  IMAD.MOV.U32 R3, RZ, RZ, R31 ;  /* 0x000000ffff037224 */ /* 0x000fe200078e001f */
[----:B------:R-:W-:Y:S02]  /*e170*/  MOV R46, 0xe190 ;  /* 0x0000e190002e7802 */ /* 0x000fe40000000f00 */
[----:B--2--5:R-:W-:Y:S05]  /*e180*/  CALL.REL.NOINC `($_ZN7cutlass13device_kernelIN5flash19enable_sm80_to_sm89INS1_16FlashAttnBwdSm80INS1_25CollectiveMainloopBwdSm80ILi2ELi2EN4cute5tupleIJNS5_1CILi128EEES8_NS7_ILi64EEEEEENS_6half_tEfNS_4arch4Sm80ELb0ELb1ELb1ELb1ELb1ELb0ELb0ELb0ELi2ELi4ELi4ELi4ELb0EEENS1_24CollectiveEpilogueBwdGQAISA_fSD_Li256ELb1ELb1EEENS1_19SingleTileSchedulerILb1ELb0ELb0ELi128EEEEEEEEEvNT_6ParamsE$_ZN4cute8smem_ptrIPN7cutlass6half_tEECI1NS_12iter_adaptorIS3_S4_EEES3_) ;  /* 0xffffaf9000007944 */ /* 0x024fea0003c3ffff */
[----:B-1----:R1:W5:Y:S01]  /*e190*/  LDL.64 R2, [R1+0x758] ;  /* 0x0007580001027983 */ /* 0x0023620000100a00 */
[----:B------:R-:W-:Y:S02]  /*e1a0*/  MOV R82, R60 ;  /* 0x0000003c00527202 */ /* 0x000fe40000000f00 */
[----:B------:R-:W-:-:S02]  /*e1b0*/  MOV R38, 0xe1d0 ;  /* 0x0000e1d000267802 */ /* 0x000fc40000000f00 */
[----:B-1---5:R-:W-:Y:S05]  /*e1c0*/  CALL.REL.NOINC `($_ZN7cutlass13device_kernelIN5flash19enable_sm80_to_sm89INS1_16FlashAttnBwdSm80INS1_25CollectiveMainloopBwdSm80ILi2ELi2EN4cute5tupleIJNS5_1CILi128EEES8_NS7_ILi64EEEEEENS_6half_tEfNS_4arch4Sm80ELb0ELb1ELb1ELb1ELb1ELb0ELb0ELb0ELi2ELi4ELi4ELi4ELb0EEENS1_24CollectiveEpilogueBwdGQAISA_fSD_Li256ELb1ELb1EEENS1_19SingleTileSchedulerILb1ELb0ELb0ELi128EEEEEEEEEvNT_6ParamsE$_ZN4cute3eso3ESOILb1ELb0EJNS_6LayoutINS_5tupleIJNS3_IJNS_1CILi8EEENS4_ILi1EEEEEENS4_ILi2EEEEEENS3_IJNS3_IJS6_NS4_ILi0EEEEEENS4_ILi4096EEEEEEEENS_10ViewEngineINS_8smem_ptrIPN7cutlass6half_tEEEEEEEC2ERKSE_RKSL_) ;  /* 0xffffa35000007944 */ /* 0x022fea0003c3ffff */
[----:B-1----:R1:W5:Y:S01]  /*e1d0*/  LDL.64 R36, [R1+0x758] ;  /* 0x0007580001247983 */ /* 0x0023620000100a00 */
[----:B------:R-:W-:Y:S01]  /*e1e0*/  IMAD.MOV.U32 R82, RZ, RZ, R60 ;  /* 0x000000ffff527224 */ /* 0x000fe200078e003c */
[----:B------:R-:W-:Y:S01]  /*e1f0*/  MOV R38, R26 ;  /* 0x0000001a00267202 */ /* 0x000fe20000000f00 */
[----:B------:R-:W-:Y:S01]  /*e200*/  IMAD.MOV.U32 R39, RZ, RZ, R27 ;  /* 0x000000ffff277224 */ /* 0x000fe200078e001b */
[----:B------:R-:W-:-:S02]  /*e210*/  MOV R48, 0xe230 ;  /* 0x0000e23000307802 */ /* 0x000fc40000000f00 */
[----:B-1---5:R-:W-:Y:S05]  /*e220*/  CALL.REL.NOINC `($_ZN7cutlass13device_kernelIN5flash19enable_sm80_to_sm89INS1_16FlashAttnBwdSm80INS1_25CollectiveMainloopBwdSm80ILi2ELi2EN4cute5tupleIJNS5_1CILi128EEES8_NS7_ILi64EEEEEENS_6half_tEfNS_4arch4Sm80ELb0ELb1ELb1ELb1ELb1ELb0ELb0ELb0ELi2ELi4ELi4ELi4ELb0EEENS1_24CollectiveEpilogueBwdGQAISA_fSD_Li256ELb1ELb1EEENS1_19SingleTileSchedulerILb1ELb0ELb0ELi128EEEEEEEEEvNT_6ParamsE$_ZN4cute3eso3ESOILb1ELb0EJNS_6LayoutINS_5tupleIJNS3_IJNS_1CILi8EEENS4_ILi1EEEEEENS4_ILi2EEEEEENS3_IJNS3_IJS6_NS4_ILi0EEEEEES5_EEEEENS_10ViewEngineIPN7cutlass6half_tEEEEEC2ERKSD_RKSI_) ;  /* 0xffffa48000007944 */ /* 0x022fea0003c3ffff */
[----:B------:R2:W5:Y:S01]  /*e230*/  LDL.64 R2, [R1+0x758] ;  /* 0x0007580001027983 */ /* 0x0005620000100a00 */
[----:B------:R-:W-:-:S02]  /*e240*/  MOV R82, R60 ;  /* 0x0000003c00527202 */ /* 0x000fc40000000f00 */
[----:B-1----:R-:W-:Y:S02]  /*e250*/  MOV R46, 0xe270 ;  /* 0x0000e270002e7802 */ /* 0x002fe40000000f00 */
[----:B--2--5:R-:W-:Y:S05]  /*e260*/  CALL.REL.NOINC `($_ZN7cutlass13device_kernelIN5flash19enable_sm80_to_sm89INS1_16FlashAttnBwdSm80INS1_25CollectiveMainloopBwdSm80ILi2ELi2EN4cute5tupleIJNS5_1CILi128EEES8_NS7_ILi64EEEEEENS_6half_tEfNS_4arch4Sm80ELb0ELb1ELb1ELb1ELb1ELb0ELb0ELb0ELi2ELi4ELi4ELi4ELb0EEENS1_24CollectiveEpilogueBwdGQAISA_fSD_Li256ELb1ELb1EEENS1_19SingleTileSchedulerILb1ELb0ELb0ELi128EEEEEEEEEvNT_6ParamsE$_ZN4cute3eso3ESOILb1ELb0EJNS_6LayoutINS_5tupleIJNS3_IJNS_1CILi8EEENS4_ILi1EEEEEENS3_IJNS4_ILi2EEEEEEEEENS3_IJNS3_IJS6_NS4_ILi0EEEEEENS3_IJNS4_ILi4096EEEEEEEEEEENS_10ViewEngineINS_8smem_ptrIPN7cutlass6half_tEEEEEEEC2ERKSG_RKSN_) ;  /* 0xffffa0b000007944 */ /* 0x024fea0003c3ffff */
[----:B-1----:R1:W5:Y:S01]  /*e270*/  LDL.64 R36, [R1+0x758] ;  /* 0x0007580001247983 */ /* 0x0023620000100a00 */
[----:B------:R-:W-:Y:S02]  /*e280*/  MOV R82, R60 ;  /* 0x0000003c00527202 */ /* 0x000fe40000000f00 */
[----:B------:R-:W-:Y:S02]  /*e290*/  MOV R46, 0xe2b0 ;  /* 0x0000e2b0002e7802 */ /* 0x000fe40000000f00 */
[----:B-1---5:R-:W-:Y:S05]  /*e2a0*/  CALL.REL.NOINC `($_ZN7cutlass13device_kernelIN5flash19enable_sm80_to_sm89INS1_16FlashAttnBwdSm80INS1_25CollectiveMainloopBwdSm80ILi2ELi2EN4cute5tupleIJNS5_1CILi128EEES8_NS7_ILi64EEEEEENS_6half_tEfNS_4arch4Sm80ELb0ELb1ELb1ELb1ELb1ELb0ELb0ELb0ELi2ELi4ELi4ELi4ELb0EEENS1_24CollectiveEpilogueBwdGQAISA_fSD_Li256ELb1ELb1EEENS1_19SingleTileSchedulerILb1ELb0ELb0ELi128EEEEEEEEEvNT_6ParamsE$_ZN4cute3eso3ESOILb1ELb0EJNS_6LayoutINS_5tupleIJNS3_IJNS_1CILi8EEENS4_ILi1EEEEEENS3_IJNS4_ILi2EEEEEEEEENS3_IJNS3_IJS6_NS4_ILi0EEEEEENS3_IJS5_EEEEEEEENS_10ViewEngineIPN7cutlass6half_tEEEEEC2ERKSF_RKSK_) ;  /* 0xffffa17000007944 */ /* 0x022fea0003c3ffff */
[----:B-1----:R1:W5:Y:S01]  /*e2b0*/  LDL.64 R2, [R1+0x758] ;  /* 0x0007580001027983 */ /* 0x0023620000100a00 */
[----:B------:R-:W-:Y:S02]  /*e2c0*/  MOV R82, R60 ;  /* 0x0000003c00527202 */ /* 0x000fe40000000f00 */
[----:B------:R-:W-:Y:S02]  /*e2d0*/  MOV R46, 0xe2f0 ;  /* 0x0000e2f0002e7802 */ /* 0x000fe40000000f00 */
[----:B-1---5:R-:W-:Y:S05]  /*e2e0*/  CALL.REL.NOINC `($_ZN7cutlass13device_kernelIN5flash19enable_sm80_to_sm89INS1_16FlashAttnBwdSm80INS1_25CollectiveMainloopBwdSm80ILi2ELi2EN4cute5tupleIJNS5_1CILi128EEES8_NS7_ILi64EEEEEENS_6half_tEfNS_4arch4Sm80ELb0ELb1ELb1ELb1ELb1ELb0ELb0ELb0ELi2ELi4ELi4ELi4ELb0EEENS1_24CollectiveEpilogueBwdGQAISA_fSD_Li256ELb1ELb1EEENS1_19SingleTileSchedulerILb1ELb0ELb0ELi128EEEEEEEEEvNT_6ParamsE$_ZN4cute3eso3ESOILb1ELb0EJNS_6LayoutINS_5tupleIJNS3_IJNS3_IJNS_1CILi8EEENS4_ILi1EEEEEES6_EEENS3_IJNS3_IJS6_S6_EEENS4_ILi2EEEEEEEEENS3_IJNS3_IJNS3_IJS6_NS4_ILi0EEEEEESD_EEENS3_IJNS3_IJSD_SD_EEES5_EEEEEEEENS_10ViewEngineIPN7cutlass6half_tEEEEEC2ERKSJ_RKSO_) ;  /* 0xffff976000007944 */ /* 0x022fea0003c3ffff */
[----:B-1----:R1:W5:Y:S01]  /*e2f0*/  LDL.64 R38, [R1+0x758] ;  /* 0x0007580001267983 */ /* 0x0023620000100a00 */
[----:B------:R-:W-:Y:S02]  /*e300*/  MOV R82, R60 ;  /* 0x0000003c00527202 */ /* 0x000fe40000000f00 */
[----:B------:R-:W-:Y:S02]  /*e310*/  MOV R46, 0xe330 ;  /* 0x0000e330002e7802 */ /* 0x000fe40000000f00 */
[----:B-1---5:R-:W-:Y:S05]  /*e320*/  CALL.REL.NOINC `($_ZN7cutlass13device_kernelIN5flash19enable_sm80_to_sm89INS1_16FlashAttnBwdSm80INS1_25CollectiveMainloopBwdSm80ILi2ELi2EN4cute5tupleIJNS5_1CILi128EEES8_NS7_ILi64EEEEEENS_6half_tEfNS_4arch4Sm80ELb0ELb1ELb1ELb1ELb1ELb0ELb0ELb0ELi2ELi4ELi4ELi4ELb0EEENS1_24CollectiveEpilogueBwdGQAISA_fSD_Li256ELb1ELb1EEENS1_19SingleTileSchedulerILb1ELb0ELb0ELi128EEEEEEEEEvNT_6ParamsE$_ZN4cute3eso3ESOILb1ELb0EJNS_6LayoutINS_5tupleIJNS3_IJNS3_IJNS_1CILi8EEENS4_ILi1EEEEEES6_EEENS3_IJNS3_IJS6_S6_EEENS4_ILi2EEEEEEEEENS3_IJNS3_IJNS3_IJS6_NS4_ILi0EEEEEESD_EEENS3_IJNS3_IJSD_SD_EEENS4_ILi4096EEEEEEEEEEENS_10ViewEngineINS_8smem_ptrIPN7cutlass6half_tEEEEEEEC2ERKSK_RKSR_) ;  /* 0xffff964000007944 */ /* 0x022fea0003c3ffff */
[----:B-1----:R1:W5:Y:S01]  /*e330*/  LDL.64 R2, [R1+0x758] ;  /* 0x0007580001027983 */ /* 0x0023620000100a00 */
[----:B------:R-:W-:-:S02]  /*e340*/  MOV R82, R60 ;  /* 0x0000003c00527202 */ /* 0x000fc40000000f00 */
[----:B------:R-:W-:Y:S02]  /*e350*/  MOV R48, 0xe370 ;  /* 0x0000e37000307802 */ /* 0x000fe40000000f00 */
[----:B-1---5:R-:W-:Y:S05]  /*e360*/  CALL.REL.NOINC `($_ZN7cutlass13device_kernelIN5flash19enable_sm80_to_sm89INS1_16FlashAttnBwdSm80INS1_25CollectiveMainloopBwdSm80ILi2ELi2EN4cute5tupleIJNS5_1CILi128EEES8_NS7_ILi64EEEEEENS_6half_tEfNS_4arch4Sm80ELb0ELb1ELb1ELb1ELb1ELb0ELb0ELb0ELi2ELi4ELi4ELi4ELb0EEENS1_24CollectiveEpilogueBwdGQAISA_fSD_Li256ELb1ELb1EEENS1_19SingleTileSchedulerILb1ELb0ELb0ELi128EEEEEEEEEvNT_6ParamsE$_ZN4cute3eso3ESOILb1ELb0EJNS_6LayoutINS_5tupleIJNS3_IJNS_1CILi8EEENS4_ILi1EEEEEENS4_ILi2EEEEEENS3_IJNS3_IJS6_NS4_ILi0EEEEEES5_EEEEENS_10ViewEngineIPN7cutlass6half_tEEEEEC2ERKSD_RKSI_) ;  /* 0xffffa34000007944 */ /* 0x022fea0003c3ffff */
[----:B------:R2:W5:Y:S01]  /*e370*/  LDL.64 R12, [R1+0x758] ;  /* 0x00075800010c7983 */ /* 0x0005620000100a00 */
[----:B-1----:R-:W-:Y:S02]  /*e380*/  MOV R38, R60 ;  /* 0x0000003c00267202 */ /* 0x002fe40000000f00 */
[----:B------:R-:W-:Y:S02]  /*e390*/  MOV R46, 0xe3b0 ;  /* 0x0000e3b0002e7802 */ /* 0x000fe40000000f00 */
[----:B--2--5:R-:W-:Y:S05]  /*e3a0*/  CALL.REL.NOINC `($_ZN7cutlass13device_kernelIN5flash19enable_sm80_to_sm89INS1_16FlashAttnBwdSm80INS1_25CollectiveMainloopBwdSm80ILi2ELi2EN4cute5tupleIJNS5_1CILi128EEES8_NS7_ILi64EEEEEENS_6half_tEfNS_4arch4Sm80ELb0ELb1ELb1ELb1ELb1ELb0ELb0ELb0ELi2ELi4ELi4ELi4ELb0EEENS1_24CollectiveEpilogueBwdGQAISA_fSD_Li256ELb1ELb1EEENS1_19SingleTileSchedulerILb1ELb0ELb0ELi128EEEEEEEEEvNT_6ParamsE$_ZN4cute8smem_ptrIPN7cutlass6half_tEECI1NS_12iter_adaptorIS3_S4_EEES3_) ;  /* 0xffffad7000007944 */ /* 0x024fea0003c3ffff */
[----:B-1----:R1:W5:Y:S01]  /*e3b0*/  LDL.64 R2, [R1+0x758] ;  /* 0x0007580001027983 */ /* 0x0023620000100a00 */
[----:B------:R-:W-:Y:S02]  /*e3c0*/  MOV R82, R60 ;  /* 0x0000003c00527202 */ /* 0x000fe40000000f00 */
[----:B------:R-:W-:Y:S02]  /*e3d0*/  MOV R38, 0xe3f0 ;  /* 0x0000e3f000267802 */ /* 0x000fe40000000f00 */
[----:B-1---5:R-:W-:Y:S05]  /*e3e0*/  CALL.REL.NOINC `($_ZN7cutlass13device_kernelIN5flash19enable_sm80_to_sm89INS1_16FlashAttnBwdSm80INS1_25CollectiveMainloopBwdSm80ILi2ELi2EN4cute5tupleIJNS5_1CILi128EEES8_NS7_ILi64EEEEEENS_6half_tEfNS_4arch4Sm80ELb0ELb1ELb1ELb1ELb1ELb0ELb0ELb0ELi2ELi4ELi4ELi4ELb0EEENS1_24CollectiveEpilogueBwdGQAISA_fSD_Li256ELb1ELb1EEENS1_19SingleTileSchedulerILb1ELb0ELb0ELi128EEEEEEEEEvNT_6ParamsE$_ZN4cute3eso3ESOILb1ELb0EJNS_6LayoutINS_5tupleIJNS3_IJNS_1CILi8EEENS4_ILi1EEEEEENS4_ILi2EEEEEENS3_IJNS3_IJS6_NS4_ILi0EEEEEENS4_ILi4096EEEEEEEENS_10ViewEngineINS_8smem_ptrIPN7cutlass6half_tEEEEEEEC2ERKSE_RKSL_) ;  /* 0xffffa13000007944 */ /* 0x022fea0003c3ffff */
[----:B------:R2:W5:Y:S01]  /*e3f0*/  LDL.64 R14, [R1+0x758] ;  /* 0x00075800010e7983 */ /* 0x0005620000100a00 */
[----:B------:R-:W-:Y:S01]  /*e400*/  IMAD.MOV.U32 R82, RZ, RZ, R60 ;  /* 0x000000ffff527224 */ /* 0x000fe200078e003c */
[----:B------:R-:W-:Y:S02]  /*e410*/  MOV R47, RZ ;  /* 0x000000ff002f7202 */ /* 0x000fe40000000f00 */
[----:B------:R-:W-:-:S02]  /*e420*/  MOV R46, 0xe440 ;  /* 0x0000e440002e7802 */ /* 0x000fc40000000f00 */
[----:B-12--5:R-:W-:Y:S05]  /*e430*/  CALL.REL.NOINC `($_ZN7cutlass13device_kernelIN5flash19enable_sm80_to_sm89INS1_16FlashAttnBwdSm80INS1_25CollectiveMainloopBwdSm80ILi2ELi2EN4cute5tupleIJNS5_1CILi128EEES8_NS7_ILi64EEEEEENS_6half_tEfNS_4arch4Sm80ELb0ELb1ELb1ELb1ELb1ELb0ELb0ELb0ELi2ELi4ELi4ELi4ELb0EEENS1_24CollectiveEpilogueBwdGQAISA_fSD_Li256ELb1ELb1EEENS1_19SingleTileSchedulerILb1ELb0ELb0ELi128EEEEEEEEEvNT_6ParamsE$_ZN4cute3eso3ESOILb1ELb0EJNS_10UnderscoreEiEEC2ERKS2_RKi) ;  /* 0xffff8b7000007944 */ /* 0x026fea0003c3ffff */
[----:B------:R-:W2:Y:S01]  /*e440*/  LDL R37, [R1+0x758] ;  /* 0x0007580001257983 */ /* 0x000ea20000100800 */
[----:B------:R-:W-:Y:S01]  /*e450*/  IMAD.MOV.U32 R82, RZ, RZ, R60 ;  /* 0x000000ffff527224 */ /* 0x000fe200078e003c */
[----:B------:R-:W-:-:S02]  /*e460*/  MOV R38, 0xe490 ;  /* 0x0000e49000267802 */ /* 0x000fc40000000f00 */
[----:B--2---:R-:W-:Y:S02]  /*e470*/  SHF.L.U32 R37, R37, 0xc, RZ ;  /* 0x0000000c25257819 */ /* 0x004fe400000006ff */
[----:B-1----:R-:W-:Y:S05]  /*e480*/  CALL.REL.NOINC `($_ZN7cutlass13device_kernelIN5flash19enable_sm80_to_sm89INS1_16FlashAttnBwdSm80INS1_25CollectiveMainloopBwdSm80ILi2ELi2EN4cute5tupleIJNS5_1CILi128EEES8_NS7_ILi64EEEEEENS_6half_tEfNS_4arch4Sm80ELb0ELb1ELb1ELb1ELb1ELb0ELb0ELb0ELi2ELi4ELi4ELi4ELb0EEENS1_24CollectiveEpilogueBwdGQAISA_fSD_Li256ELb1ELb1EEENS1_19SingleTileSchedulerILb1ELb0ELb0ELi128EEEEEEEEEvNT_6ParamsE$_ZN4cute3eso3ESOILb1ELb0EJNS_6LayoutINS_5tupleIJNS3_IJNS_1CILi8EEENS4_ILi1EEEEEEEEENS3_IJNS3_IJS6_NS4_ILi0EEEEEEEEEEEiEEC2ERKSC_RKi) ;  /* 0xffff9e5000007944 */ /* 0x002fea0003c3ffff */
[----:B------:R-:W2:Y:S01]  /*e490*/  LDL R3, [R1+0x758] ;  /* 0x0007580001037983 */ /* 0x000ea20000100800 */
[----:B------:R-:W-:Y:S02]  /*e4a0*/  MOV R38, R60 ;  /* 0x0000003c00267202 */ /* 0x000fe40000000f00 */
[----:B------:R-:W-:Y:S01]  /*e4b0*/  MOV R46, 0xe4e0 ;  /* 0x0000e4e0002e7802 */ /* 0x000fe20000000f00 */
[----:B--2---:R-:W-:-:S04]  /*e4c0*/  IMAD.WIDE R2, R3, 0x2, R14 ;  /* 0x0000000203027825 */ /* 0x004fc800078e020e */
[----:B-1----:R-:W-:Y:S05]  /*e4d0*/  CALL.REL.NOINC `($_ZN7cutlass13device_kernelIN5flash19enable_sm80_to_sm89INS1_16FlashAttnBwdSm80INS1_25CollectiveMainloopBwdSm80ILi2ELi2EN4cute5tupleIJNS5_1CILi128EEES8_NS7_ILi64EEEEEENS_6half_tEfNS_4arch4Sm80ELb0ELb1ELb1ELb1ELb1ELb0ELb0ELb0ELi2ELi4ELi4ELi4ELb0EEENS1_24CollectiveEpilogueBwdGQAISA_fSD_Li256ELb1ELb1EEENS1_19SingleTileSchedulerILb1ELb0ELb0ELi128EEEEEEEEEvNT_6ParamsE$_ZN4cute8smem_ptrIPN7cutlass6half_tEECI1NS_12iter_adaptorIS3_S4_EEES3_) ;  /* 0xffffac4000007944 */ /* 0x002fea0003c3ffff */
[----:B-1----:R1:W5:Y:S01]  /*e4e0*/  LDL.64 R2, [R1+0x758] ;  /* 0x0007580001027983 */ /* 0x0023620000100a00 */
[----:B------:R-:W-:Y:S02]  /*e4f0*/  MOV R82, R60 ;  /* 0x0000003c00527202 */ /* 0x000fe40000000f00 */
[----:B------:R-:W-:Y:S02]  /*e500*/  MOV R38, 0xe520 ;  /* 0x0000e52000267802 */ /* 0x000fe40000000f00 */
[----:B-1---5:R-:W-:Y:S05]  /*e510*/  CALL.REL.NOINC `($_ZN7cutlass13device_kernelIN5flash19enable_sm80_to_sm89INS1_16FlashAttnBwdSm80INS1_25CollectiveMainloopBwdSm80ILi2ELi2EN4cute5tupleIJNS5_1CILi128EEES8_NS7_ILi64EEEEEENS_6half_tEfNS_4arch4Sm80ELb0ELb1ELb1ELb1ELb1ELb0ELb0ELb0ELi2ELi4ELi4ELi4ELb0EEENS1_24CollectiveEpilogueBwdGQAISA_fSD_Li256ELb1ELb1EEENS1_19SingleTileSchedulerILb1ELb0ELb0ELi128EEEEEEEEEvNT_6ParamsE$_ZN4cute3eso3ESOILb1ELb0EJNS_6LayoutINS_5tupleIJNS3_IJNS_1CILi8EEENS4_ILi1EEEEEEEEENS3_IJNS3_IJS6_NS4_ILi0EEEEEEEEEEENS_10ViewEngineINS_8smem_ptrIPN7cutlass6half_tEEEEEEEC2ERKSC_RKSJ_) ;  /* 0xffff9d3000007944 */ /* 0x022fea0003c3ffff */
[----:B-1----:R1:W5:Y:S01]  /*e520*/  LDL.64 R2, [R1+0x758] ;  /* 0x0007580001027983 */ /* 0x0023620000100a00 */
[----:B------:R-:W-:Y:S01]  /*e530*/  IMAD.MOV.U32 R82, RZ, RZ, R60 ;  /* 0x000000ffff527224 */ /* 0x000fe200078e003c */
[----:B------:R-:W-:Y:S02]  /*e540*/  MOV R47, RZ ;  /* 0x000000ff002f7202 */ /* 0x000fe40000000f00 */
[----:B------:R-:W-:-:S02]  /*e550*/  MOV R46, 0xe570 ;  /* 0x0000e570002e7802 */ /* 0x000fc40000000f00 */
[----:B-1---5:R-:W-:Y:S05]  /*e560*/  CALL.REL.NOINC `($_ZN7cutlass13device_kernelIN5flash19enable_sm80_to_sm89INS1_16FlashAttnBwdSm80INS1_25CollectiveMainloopBwdSm80ILi2ELi2EN4cute5tupleIJNS5_1CILi128EEES8_NS7_ILi64EEEEEENS_6half_tEfNS_4arch4Sm80ELb0ELb1ELb1ELb1ELb1ELb0ELb0ELb0ELi2ELi4ELi4ELi4ELb0EEENS1_24CollectiveEpilogueBwdGQAISA_fSD_Li256ELb1ELb1EEENS1_19SingleTileSchedulerILb1ELb0ELb0ELi128EEEEEEEEEvNT_6ParamsE$_ZN4cute3eso3ESOILb1ELb0EJNS_10UnderscoreEiEEC2ERKS2_RKi) ;  /* 0xffff8a4000007944 */ /* 0x022fea0003c3ffff */
        /* <DEDUP_REMOVED lines=8> */
[----:B-12---:R-:W-:-:S05]  /*e5f0*/  IMAD.WIDE R36, R5, 0x2, R12 ;  /* 0x0000000205247825 */ /* 0x006fca00078e020c */
[----:B------:R-:W-:Y:S02]  /*e600*/  MOV R46, R36 ;  /* 0x00000024002e7202 */ /* 0x000fe40000000f00 */
[----:B------:R-:W-:Y:S05]  /*e610*/  CALL.REL.NOINC `($_ZN7cutlass13device_kernelIN5flash19enable_sm80_to_sm89INS1_16FlashAttnBwdSm80INS1_25CollectiveMainloopBwdSm80ILi2ELi2EN4cute5tupleIJNS5_1CILi128EEES8_NS7_ILi64EEEEEENS_6half_tEfNS_4arch4Sm80ELb0ELb1ELb1ELb1ELb1ELb0ELb0ELb0ELi2ELi4ELi4ELi4ELb0EEENS1_24CollectiveEpilogueBwdGQAISA_fSD_Li256ELb1ELb1EEENS1_19SingleTileSchedulerILb1ELb0ELb0ELi128EEEEEEEEEvNT_6ParamsE$_ZN4cute3eso3ESOILb1ELb0EJNS_6LayoutINS_5tupleIJNS3_IJNS_1CILi8EEENS4_ILi1EEEEEEEEENS3_IJNS3_IJS6_NS4_ILi0EEEEEEEEEEENS_10ViewEngineIPN7cutlass6half_tEEEEEC2ERKSC_RKSH_) ;  /* 0xffff9c7000007944 */ /* 0x000fea0003c3ffff */
[----:B-1----:R1:W5:Y:S01]  /*e620*/  LDL.64 R36, [R1+0x758] ;  /* 0x0007580001247983 */ /* 0x0023620000100a00 */
[----:B------:R-:W-:Y:S02]  /*e630*/  MOV R38, R60 ;  /* 0x0000003c00267202 */ /* 0x000fe40000000f00 */
[----:B------:R-:W-:Y:S02]  /*e640*/  MOV R46, 0xe660 ;  /* 0x0000e660002e7802 */ /* 0x000fe40000000f00 */
[----:B-1---5:R-:W-:Y:S05]  /*e650*/  CALL.REL.NOINC `($_ZN7cutlass13device_kernelIN5flash19enable_sm80_to_sm89INS1_16FlashAttnBwdSm80INS1_25CollectiveMainloopBwdSm80ILi2ELi2EN4cute5tupleIJNS5_1CILi128EEES8_NS7_ILi64EEEEEENS_6half_tEfNS_4arch4Sm80ELb0ELb1ELb1ELb1ELb1ELb0ELb0ELb0ELi2ELi4ELi4ELi4ELb0EEENS1_24CollectiveEpilogueBwdGQAISA_fSD_Li256ELb1ELb1EEENS1_19SingleTileSchedulerILb1ELb0ELb0ELi128EEEEEEEEEvNT_6ParamsE$_ZN4cute8smem_ptrIPN7cutlass6half_tEECI1NS_12iter_adaptorIS3_S4_EEES3_) ;  /* 0xffffaac000007944 */ /* 0x022fea0003c3ffff */
[----:B-1----:R1:W5:Y:S01]  /*e660*/  LDL.64 R2, [R1+0x758] ;  /* 0x0007580001027983 */ /* 0x0023620000100a00 */
[----:B------:R-:W-:Y:S02]  /*e670*/  MOV R82, R60 ;  /* 0x0000003c00527202 */ /* 0x000fe40000000f00 */
[----:B------:R-:W-:Y:S02]  /*e680*/  MOV R46, 0xe6a0 ;  /* 0x0000e6a0002e7802 */ /* 0x000fe40000000f00 */
[----:B-1---5:R-:W-:Y:S05]  /*e690*/  CALL.REL.NOINC `($_ZN7cutlass13device_kernelIN5flash19enable_sm80_to_sm89INS1_16FlashAttnBwdSm80INS1_25CollectiveMainloopBwdSm80ILi2ELi2EN4cute5tupleIJNS5_1CILi128EEES8_NS7_ILi64EEEEEENS_6half_tEfNS_4arch4Sm80ELb0ELb1ELb1ELb1ELb1ELb0ELb0ELb0ELi2ELi4ELi4ELi4ELb0EEENS1_24CollectiveEpilogueBwdGQAISA_fSD_Li256ELb1ELb1EEENS1_19SingleTileSchedulerILb1ELb0ELb0ELi128EEEEEEEEEvNT_6ParamsE$_ZN4cute8smem_ptrIPN7cutlass9uint128_tEECI1NS_12iter_adaptorIS3_S4_EEES3_) ;  /* 0xffffaac000007944 */ /* 0x022fea0003c3ffff */
[----:B-1----:R1:W5:Y:S01]  /*e6a0*/  LDL.64 R2, [R1+0x758] ;  /* 0x0007580001027983 */ /* 0x0023620000100a00 */
[----:B------:R-:W-:Y:S02]  /*e6b0*/  MOV R82, R60 ;  /* 0x0000003c00527202 */ /* 0x000fe40000000f00 */
[----:B------:R-:W-:Y:S02]  /*e6c0*/  MOV R46, 0xe6e0 ;  /* 0x0000e6e0002e7802 */ /* 0x000fe40000000f00 */
[----:B-1---5:R-:W-:Y:S05]  /*e6d0*/  CALL.REL.NOINC `($_ZN7cutlass13device_kernelIN5flash19enable_sm80_to_sm89INS1_16FlashAttnBwdSm80INS1_25CollectiveMainloopBwdSm80ILi2ELi2EN4cute5tupleIJNS5_1CILi128EEES8_NS7_ILi64EEEEEENS_6half_tEfNS_4arch4Sm80ELb0ELb1ELb1ELb1ELb1ELb0ELb0ELb0ELi2ELi4ELi4ELi4ELb0EEENS1_24CollectiveEpilogueBwdGQAISA_fSD_Li256ELb1ELb1EEENS1_19SingleTileSchedulerILb1ELb0ELb0ELi128EEEEEEEEEvNT_6ParamsE$_ZN4cute3eso3ESOILb1ELb0EJNS_6LayoutINS_5tupleIJNS3_IJNS_1CILi1EEES5_EEEEEENS3_IJNS3_IJS5_NS4_ILi0EEEEEEEEEEENS_10ViewEngineINS_8smem_ptrIPN7cutlass9uint128_tEEEEEEEC2ERKSB_RKSI_) ;  /* 0xffff962000007944 */ /* 0x022fea0003c3ffff */
[----:B------:R2:W5:Y:S01]  /*e6e0*/  LDL R4, [R1+0x758] ;  /* 0x0007580001047983 */ /* 0x0005620000100800 */
[----:B------:R-:W-:-:S02]  /*e6f0*/  MOV R82, R60 ;  /* 0x0000003c00527202 */ /* 0x000fc40000000f00 */
[----:B-1----:R-:W-:Y:S02]  /*e700*/  MOV R38, 0xe720 ;  /* 0x0000e72000267802 */ /* 0x002fe40000000f00 */
[----:B--2--5:R-:W-:Y:S05]  /*e710*/  CALL.REL.NOINC `($_ZN7cutlass13device_kernelIN5flash19enable_sm80_to_sm89INS1_16FlashAttnBwdSm80INS1_25CollectiveMainloopBwdSm80ILi2ELi2EN4cute5tupleIJNS5_1CILi128EEES8_NS7_ILi64EEEEEENS_6half_tEfNS_4arch4Sm80ELb0ELb1ELb1ELb1ELb1ELb0ELb0ELb0ELi2ELi4ELi4ELi4ELb0EEENS1_24CollectiveEpilogueBwdGQAISA_fSD_Li256ELb1ELb1EEENS1_19SingleTileSchedulerILb1ELb0ELb0ELi128EEEEEEEEEvNT_6ParamsE$_ZN4cute3eso3ESOILb1ELb0EJNS_6LayoutINS_5tupleIJNS3_IJNS_1CILi4EEENS4_ILi1EEEEEEEEENS3_IJNS3_IJS6_NS4_ILi0EEEEEEEEEEENS_10ViewEngineIPjEEEEC2ERKSC_RKSF_) ;  /* 0xffff9af000007944 */ /* 0x024fea0003c3ffff */
        /* <DEDUP_REMOVED lines=11> */
[----:B-1----:R-:W-:Y:S05]  /*e7d0*/  CALL.REL.NOINC `($_ZN7cutlass13device_kernelIN5flash19enable_sm80_to_sm89INS1_16FlashAttnBwdSm80INS1_25CollectiveMainloopBwdSm80ILi2ELi2EN4cute5tupleIJNS5_1CILi128EEES8_NS7_ILi64EEEEEENS_6half_tEfNS_4arch4Sm80ELb0ELb1ELb1ELb1ELb1ELb0ELb0ELb0ELi2ELi4ELi4ELi4ELb0EEENS1_24CollectiveEpilogueBwdGQAISA_fSD_Li256ELb1ELb1EEENS1_19SingleTileSchedulerILb1ELb0ELb0ELi128EEEEEEEEEvNT_6ParamsE$_ZN4cute3eso3ESOILb1ELb0EJNS_10UnderscoreEiEEC2ERKS2_RKi) ;  /* 0xffff87d000007944 */ /* 0x002fea0003c3ffff */
        /* <DEDUP_REMOVED lines=16> */
[----:B------:R-:W-:Y:S02]  /*e8e0*/  MOV R47, 0x1 ;  /* 0x00000001002f7802 */ /* 0x000fe40000000f00 */
        /* <DEDUP_REMOVED lines=40> */
[----:B--2--5:R-:W-:Y:S05]  /*eb70*/  CALL.REL.NOINC `($_ZN7cutlass13device_kernelIN5flash19enable_sm80_to_sm89INS1_16FlashAttnBwdSm80INS1_25CollectiveMainloopBwdSm80ILi2ELi2EN4cute5tupleIJNS5_1CILi128EEES8_NS7_ILi64EEEEEENS_6half_tEfNS_4arch4Sm80ELb0ELb1ELb1ELb1ELb1ELb0ELb0ELb0ELi2ELi4ELi4ELi4ELb0EEENS1_24CollectiveEpilogueBwdGQAISA_fSD_Li256ELb1ELb1EEENS1_19SingleTileSchedulerILb1ELb0ELb0ELi128EEEEEEEEEvNT_6ParamsE$_ZN4cute8smem_ptrIPN7cutlass6half_tEECI1NS_12iter_adaptorIS3_S4_EEES3_) ;  /* 0xffffa5a000007944 */ /* 0x024fea0003c3ffff */
[----:B-1----:R1:W5:Y:S01]  /*eb80*/  LDL.64 R2, [R1+0x758] ;  /* 0x0007580001027983 */ /* 0x0023620000100a00 */
[----:B------:R-:W-:-:S03]  /*eb90*/  MOV R16, 0xebb0 ;  /* 0x0000ebb000107802 */ /* 0x000fc60000000f00 */
[----:B-1---5:R-:W-:Y:S05]  /*eba0*/  CALL.REL.NOINC `($_ZN7cutlass13device_kernelIN5flash19enable_sm80_to_sm89INS1_16FlashAttnBwdSm80INS1_25CollectiveMainloopBwdSm80ILi2ELi2EN4cute5tupleIJNS5_1CILi128EEES8_NS7_ILi64EEEEEENS_6half_tEfNS_4arch4Sm80ELb0ELb1ELb1ELb1ELb1ELb0ELb0ELb0ELi2ELi4ELi4ELi4ELb0EEENS1_24CollectiveEpilogueBwdGQAISA_fSD_Li256ELb1ELb1EEENS1_19SingleTileSchedulerILb1ELb0ELb0ELi128EEEEEEEEEvNT_6ParamsE$_ZN4cute3eso3ESOILb1ELb0EJNS_6LayoutINS_5tupleIJNS3_IJNS_1CILi8EEENS4_ILi1EEEEEENS4_ILi4EEEEEENS3_IJNS3_IJS6_NS4_ILi0EEEEEENS4_ILi2048EEEEEEEENS_10ViewEngineINS_8smem_ptrIPN7cutlass6half_tEEEEEEEC2ERKSE_RKSL_) ;  /* 0xffff9c6000007944 */ /* 0x022fea0003c3ffff */
[----:B-1----:R1:W5:Y:S01]  /*ebb0*/  LDL.64 R2, [R1+0x758] ;  /* 0x0007580001027983 */ /* 0x0023620000100a00 */
[----:B------:R-:W-:Y:S01]  /*ebc0*/  IMAD.MOV.U32 R12, RZ, RZ, R24 ;  /* 0x000000ffff0c7224 */ /* 0x000fe200078e0018 */
[----:B------:R-:W-:-:S02]  /*ebd0*/  MOV R15, R25 ;  /* 0x00000019000f7202 */ /* 0x000fc40000000f00 */
[----:B------:R-:W-:Y:S02]  /*ebe0*/  MOV R14, 0xec00 ;  /* 0x0000ec00000e7802 */ /* 0x000fe40000000f00 */
[----:B-1---5:R-:W-:Y:S05]  /*ebf0*/  CALL.REL.NOINC `($_ZN7cutlass13device_kernelIN5flash19enable_sm80_to_sm89INS1_16FlashAttnBwdSm80INS1_25CollectiveMainloopBwdSm80ILi2ELi2EN4cute5tupleIJNS5_1CILi128EEES8_NS7_ILi64EEEEEENS_6half_tEfNS_4arch4Sm80ELb0ELb1ELb1ELb1ELb1ELb0ELb0ELb0ELi2ELi4ELi4ELi4ELb0EEENS1_24CollectiveEpilogueBwdGQAISA_fSD_Li256ELb1ELb1EEENS1_19SingleTileSchedulerILb1ELb0ELb0ELi128EEEEEEEEEvNT_6ParamsE$_ZN4cute3eso3ESOILb1ELb0EJNS_6LayoutINS_5tupleIJNS3_IJNS_1CILi8EEENS4_ILi1EEEEEENS4_ILi4EEEEEENS3_IJNS3_IJS6_NS4_ILi0EEEEEES5_EEEEENS_10ViewEngineIPN7cutlass6half_tEEEEEC2ERKSD_RKSI_) ;  /* 0xffff9c9000007944 */ /* 0x022fea0003c3ffff */
[----:B------:R2:W5:Y:S01]  /*ec00*/  LDL.64 R6, [R1+0x758] ;  /* 0x0007580001067983 */ /* 0x0005620000100a00 */
[----:B------:R-:W-:Y:S01]  /*ec10*/  IMAD.MOV.U32 R12, RZ, RZ, R2 ;  /* 0x000000ffff0c7224 */ /* 0x000fe200078e0002 */
[----:B------:R-:W-:Y:S02]  /*ec20*/  MOV R15, R3 ;  /* 0x00000003000f7202 */ /* 0x000fe40000000f00 */
[----:B------:R-:W-:Y:S02]  /*ec30*/  MOV R14, 0xec50 ;  /* 0x0000ec50000e7802 */ /* 0x000fe40000000f00 */
[----:B-12--5:R-:W-:Y:S05]  /*ec40*/  CALL.REL.NOINC `($_ZN7cutlass13device_kernelIN5flash19enable_sm80_to_sm89INS1_16FlashAttnBwdSm80INS1_25CollectiveMainloopBwdSm80ILi2ELi2EN4cute5tupleIJNS5_1CILi128EEES8_NS7_ILi64EEEEEENS_6half_tEfNS_4arch4Sm80ELb0ELb1ELb1ELb1ELb1ELb0ELb0ELb0ELi2ELi4ELi4ELi4ELb0EEENS1_24CollectiveEpilogueBwdGQAISA_fSD_Li256ELb1ELb1EEENS1_19SingleTileSchedulerILb1ELb0ELb0ELi128EEEEEEEEEvNT_6ParamsE$_ZN4cute3eso3ESOILb1ELb0EJNS_6LayoutINS_5tupleIJNS3_IJNS_1CILi8EEENS4_ILi1EEEEEENS3_IJNS4_ILi4EEEEEEEEENS3_IJNS3_IJS6_NS4_ILi0EEEEEENS3_IJNS4_ILi2048EEEEEEEEEEENS_10ViewEngineINS_8smem_ptrIPN7cutlass6half_tEEEEEEEC2ERKSG_RKSN_) ;  /* 0xffff981000007944 */ /* 0x026fea0003c3ffff */
[----:B------:R2:W5:Y:S01]  /*ec50*/  LDL.64 R4, [R1+0x758] ;  /* 0x0007580001047983 */ /* 0x0005620000100a00 */
[----:B------:R-:W-:Y:S01]  /*ec60*/  IMAD.MOV.U32 R2, RZ, RZ, R6 ;  /* 0x000000ffff027224 */ /* 0x000fe200078e0006 */
[----:B-1----:R-:W-:Y:S02]  /*ec70*/  MOV R13, R7 ;  /* 0x00000007000d7202 */ /* 0x002fe40000000f00 */
[----:B------:R-:W-:Y:S02]  /*ec80*/  MOV R12, 0xeca0 ;  /* 0x0000eca0000c7802 */ /* 0x000fe40000000f00 */
[----:B--2--5:R-:W-:Y:S05]  /*ec90*/  CALL.REL.NOINC `($_ZN7cutlass13device_kernelIN5flash19enable_sm80_to_sm89INS1_16FlashAttnBwdSm80INS1_25CollectiveMainloopBwdSm80ILi2ELi2EN4cute5tupleIJNS5_1CILi128EEES8_NS7_ILi64EEEEEENS_6half_tEfNS_4arch4Sm80ELb0ELb1ELb1ELb1ELb1ELb0ELb0ELb0ELi2ELi4ELi4ELi4ELb0EEENS1_24CollectiveEpilogueBwdGQAISA_fSD_Li256ELb1ELb1EEENS1_19SingleTileSchedulerILb1ELb0ELb0ELi128EEEEEEEEEvNT_6ParamsE$_ZN4cute3eso3ESOILb1ELb0EJNS_6LayoutINS_5tupleIJNS3_IJNS_1CILi8EEENS4_ILi1EEEEEENS3_IJNS4_ILi4EEEEEEEEENS3_IJNS3_IJS6_NS4_ILi0EEEEEENS3_IJS5_EEEEEEEENS_10ViewEngineIPN7cutlass6half_tEEEEEC2ERKSF_RKSK_) ;  /* 0xffff982000007944 */ /* 0x024fea0003c3ffff */
[----:B-1----:R1:W5:Y:S01]  /*eca0*/  LDL.64 R2, [R1+0x758] ;  /* 0x0007580001027983 */ /* 0x0023620000100a00 */
[----:B------:R-:W-:-:S03]  /*ecb0*/  MOV R14, 0xecd0 ;  /* 0x0000ecd0000e7802 */ /* 0x000fc60000000f00 */
[----:B-1---5:R-:W-:Y:S05]  /*ecc0*/  CALL.REL.NOINC `($_ZN7cutlass13device_kernelIN5flash19enable_sm80_to_sm89INS1_16FlashAttnBwdSm80INS1_25CollectiveMainloopBwdSm80ILi2ELi2EN4cute5tupleIJNS5_1CILi128EEES8_NS7_ILi64EEEEEENS_6half_tEfNS_4arch4Sm80ELb0ELb1ELb1ELb1ELb1ELb0ELb0ELb0ELi2ELi4ELi4ELi4ELb0EEENS1_24CollectiveEpilogueBwdGQAISA_fSD_Li256ELb1ELb1EEENS1_19SingleTileSchedulerILb1ELb0ELb0ELi128EEEEEEEEEvNT_6ParamsE$_ZN4cute3eso3ESOILb1ELb0EJNS_6LayoutINS_5tupleIJNS3_IJNS3_IJNS_1CILi8EEENS4_ILi1EEEEEES6_EEENS3_IJNS3_IJS6_S6_EEENS4_ILi4EEEEEEEEENS3_IJNS3_IJNS3_IJS6_NS4_ILi0EEEEEESD_EEENS3_IJNS3_IJSD_SD_EEES5_EEEEEEEENS_10ViewEngineIPN7cutlass6half_tEEEEEC2ERKSJ_RKSO_) ;  /* 0xffff8e2000007944 */ /* 0x022fea0003c3ffff */
[----:B-1----:R1:W5:Y:S01]  /*ecd0*/  LDL.64 R12, [R1+0x758] ;  /* 0x00075800010c7983 */ /* 0x0023620000100a00 */
[----:B------:R-:W-:Y:S01]  /*ece0*/  IMAD.MOV.U32 R2, RZ, RZ, R4 ;  /* 0x000000ffff027224 */ /* 0x000fe200078e0004 */
[----:B------:R-:W-:-:S02]  /*ecf0*/  MOV R15, R5 ;  /* 0x00000005000f7202 */ /* 0x000fc40000000f00 */
[----:B------:R-:W-:Y:S02]  /*ed00*/  MOV R14, 0xed20 ;  /* 0x0000ed20000e7802 */ /* 0x000fe40000000f00 */
[----:B-1---5:R-:W-:Y:S05]  /*ed10*/  CALL.REL.NOINC `($_ZN7cutlass13device_kernelIN5flash19enable_sm80_to_sm89INS1_16FlashAttnBwdSm80INS1_25CollectiveMainloopBwdSm80ILi2ELi2EN4cute5tupleIJNS5_1CILi128EEES8_NS7_ILi64EEEEEENS_6half_tEfNS_4arch4Sm80ELb0ELb1ELb1ELb1ELb1ELb0ELb0ELb0ELi2ELi4ELi4ELi4ELb0EEENS1_24CollectiveEpilogueBwdGQAISA_fSD_Li256ELb1ELb1EEENS1_19SingleTileSchedulerILb1ELb0ELb0ELi128EEEEEEEEEvNT_6ParamsE$_ZN4cute3eso3ESOILb1ELb0EJNS_6LayoutINS_5tupleIJNS3_IJNS3_IJNS_1CILi8EEENS4_ILi1EEEEEES6_EEENS3_IJNS3_IJS6_S6_EEENS4_ILi4EEEEEEEEENS3_IJNS3_IJNS3_IJS6_NS4_ILi0EEEEEESD_EEENS3_IJNS3_IJSD_SD_EEENS4_ILi2048EEEEEEEEEEENS_10ViewEngineINS_8smem_ptrIPN7cutlass6half_tEEEEEEEC2ERKSK_RKSR_) ;  /* 0xffff8d7000007944 */ /* 0x022fea0003c3ffff */
[----:B-1----:R1:W5:Y:S01]  /*ed20*/  LDL.64 R2, [R1+0x758] ;  /* 0x0007580001027983 */ /* 0x0023620000100a00 */
[----:B------:R-:W-:Y:S02]  /*ed30*/  MOV R15, R13 ;  /* 0x0000000d000f7202 */ /* 0x000fe40000000f00 */
[----:B------:R-:W-:Y:S02]  /*ed40*/  MOV R14, 0xed60 ;  /* 0x0000ed60000e7802 */ /* 0x000fe40000000f00 */
[----:B-1---5:R-:W-:Y:S05]  /*ed50*/  CALL.REL.NOINC `($_ZN7cutlass13device_kernelIN5flash19enable_sm80_to_sm89INS1_16FlashAttnBwdSm80INS1_25CollectiveMainloopBwdSm80ILi2ELi2EN4cute5tupleIJNS5_1CILi128EEES8_NS7_ILi64EEEEEENS_6half_tEfNS_4arch4Sm80ELb0ELb1ELb1ELb1ELb1ELb0ELb0ELb0ELi2ELi4ELi4ELi4ELb0EEENS1_24CollectiveEpilogueBwdGQAISA_fSD_Li256ELb1ELb1EEENS1_19SingleTileSchedulerILb1ELb0ELb0ELi128EEEEEEEEEvNT_6ParamsE$_ZN4cute3eso3ESOILb1ELb0EJNS_6LayoutINS_5tupleIJNS3_IJNS_1CILi8EEENS4_ILi1EEEEEENS4_ILi4EEEEEENS3_IJNS3_IJS6_NS4_ILi0EEEEEES5_EEEEENS_10ViewEngineIPN7cutlass6half_tEEEEEC2ERKSD_RKSI_) ;  /* 0xffff9b3000007944 */ /* 0x022fea0003c3ffff */
[----:B-1----:R1:W5:Y:S01]  /*ed60*/  LDL.64 R12, [R1+0x758] ;  /* 0x00075800010c7983 */ /* 0x0023620000100a00 */
[----:B------:R-:W-:Y:S02]  /*ed70*/  MOV R38, R60 ;  /* 0x0000003c00267202 */ /* 0x000fe40000000f00 */
[----:B------:R-:W-:Y:S02]  /*ed80*/  MOV R46, 0xeda0 ;  /* 0x0000eda0002e7802 */ /* 0x000fe40000000f00 */
[----:B-1---5:R-:W-:Y:S05]  /*ed90*/  CALL.REL.NOINC `($_ZN7cutlass13device_kernelIN5flash19enable_sm80_to_sm89INS1_16FlashAttnBwdSm80INS1_25CollectiveMainloopBwdSm80ILi2ELi2EN4cute5tupleIJNS5_1CILi128EEES8_NS7_ILi64EEEEEENS_6half_tEfNS_4arch4Sm80ELb0ELb1ELb1ELb1ELb1ELb0ELb0ELb0ELi2ELi4ELi4ELi4ELb0EEENS1_24CollectiveEpilogueBwdGQAISA_fSD_Li256ELb1ELb1EEENS1_19SingleTileSchedulerILb1ELb0ELb0ELi128EEEEEEEEEvNT_6ParamsE$_ZN4cute8smem_ptrIPN7cutlass6half_tEECI1NS_12iter_adaptorIS3_S4_EEES3_) ;  /* 0xffffa38000007944 */ /* 0x022fea0003c3ffff */
[----:B-1----:R1:W5:Y:S01]  /*eda0*/  LDL.64 R2, [R1+0x758] ;  /* 0x0007580001027983 */ /* 0x0023620000100a00 */
[----:B------:R-:W-:-:S03]  /*edb0*/  MOV R16, 0xedd0 ;  /* 0x0000edd000107802 */ /* 0x000fc60000000f00 */
[----:B-1---5:R-:W-:Y:S05]  /*edc0*/  CALL.REL.NOINC `($_ZN7cutlass13device_kernelIN5flash19enable_sm80_to_sm89INS1_16FlashAttnBwdSm80INS1_25CollectiveMainloopBwdSm80ILi2ELi2EN4cute5tupleIJNS5_1CILi128EEES8_NS7_ILi64EEEEEENS_6half_tEfNS_4arch4Sm80ELb0ELb1ELb1ELb1ELb1ELb0ELb0ELb0ELi2ELi4ELi4ELi4ELb0EEENS1_24CollectiveEpilogueBwdGQAISA_fSD_Li256ELb1ELb1EEENS1_19SingleTileSchedulerILb1ELb0ELb0ELi128EEEEEEEEEvNT_6ParamsE$_ZN4cute3eso3ESOILb1ELb0EJNS_6LayoutINS_5tupleIJNS3_IJNS_1CILi8EEENS4_ILi1EEEEEENS4_ILi4EEEEEENS3_IJNS3_IJS6_NS4_ILi0EEEEEENS4_ILi2048EEEEEEEENS_10ViewEngineINS_8smem_ptrIPN7cutlass6half_tEEEEEEEC2ERKSE_RKSL_) ;  /* 0xffff9a4000007944 */ /* 0x022fea0003c3ffff */
        /* <DEDUP_REMOVED lines=236> */
[----:B-12---:R-:W-:Y:S05]  /*fc90*/  CALL.REL.NOINC `($_ZN7cutlass13device_kernelIN5flash19enable_sm80_to_sm89INS1_16FlashAttnBwdSm80INS1_25CollectiveMainloopBwdSm80ILi2ELi2EN4cute5tupleIJNS5_1CILi128EEES8_NS7_ILi64EEEEEENS_6half_tEfNS_4arch4Sm80ELb0ELb1ELb1ELb1ELb1ELb0ELb0ELb0ELi2ELi4ELi4ELi4ELb0EEENS1_24CollectiveEpilogueBwdGQAISA_fSD_Li256ELb1ELb1EEENS1_19SingleTileSchedulerILb1ELb0ELb0ELi128EEEEEEEEEvNT_6ParamsE$_ZN4cute3eso3ESOILb1ELb0EJNS_10UnderscoreES2_iEEC2ERKS2_S5_RKi) ;  /* 0xffff72d000007944 */ /* 0x006fea0003c3ffff */
        /* <DEDUP_REMOVED lines=9> */
[----:B------:R-:W-:Y:S05]  /*fd30*/  CALL.REL.NOINC `($_ZN7cutlass13device_kernelIN5flash19enable_sm80_to_sm89INS1_16FlashAttnBwdSm80INS1_25CollectiveMainloopBwdSm80ILi2ELi2EN4cute5tupleIJNS5_1CILi128EEES8_NS7_ILi64EEEEEENS_6half_tEfNS_4arch4Sm80ELb0ELb1ELb1ELb1ELb1ELb0ELb0ELb0ELi2ELi4ELi4ELi4ELb0EEENS1_24CollectiveEpilogueBwdGQAISA_fSD_Li256ELb1ELb1EEENS1_19SingleTileSchedulerILb1ELb0ELb0ELi128EEEEEEEEEvNT_6ParamsE$_ZN4cute3eso3ESOILb1ELb0EJNS_6LayoutINS_5tupleIJNS3_IJNS_1CILi8EEENS4_ILi1EEEEEENS4_ILi2EEEEEENS3_IJNS3_IJS6_NS4_ILi0EEEEEENS4_ILi4096EEEEEEEEiEEC2ERKSE_RKi) ;  /* 0xffff882000007944 */ /* 0x000fea0003c3ffff */
[----:B-1----:R-:W2:Y:S01]  /*fd40*/  LDL R3, [R1+0x758] ;  /* 0x0007580001037983 */ /* 0x002ea20000100800 */
[----:B------:R-:W-:Y:S02]  /*fd50*/  MOV R38, R60 ;  /* 0x0000003c00267202 */ /* 0x000fe40000000f00 */
[----:B------:R-:W-:Y:S01]  /*fd60*/  MOV R46, 0xfd90 ;  /* 0x0000fd90002e7802 */ /* 0x000fe20000000f00 */
[----:B--2---:R-:W-:-:S04]  /*fd70*/  IMAD.WIDE R2, R3, 0x2, R30 ;  /* 0x0000000203027825 */ /* 0x004fc800078e021e */
[----:B------:R-:W-:Y:S05]  /*fd80*/  CALL.REL.NOINC `($_ZN7cutlass13device_kernelIN5flash19enable_sm80_to_sm89INS1_16FlashAttnBwdSm80INS1_25CollectiveMainloopBwdSm80ILi2ELi2EN4cute5tupleIJNS5_1CILi128EEES8_NS7_ILi64EEEEEENS_6half_tEfNS_4arch4Sm80ELb0ELb1ELb1ELb1ELb1ELb0ELb0ELb0ELi2ELi4ELi4ELi4ELb0EEENS1_24CollectiveEpilogueBwdGQAISA_fSD_Li256ELb1ELb1EEENS1_19SingleTileSchedulerILb1ELb0ELb0ELi128EEEEEEEEEvNT_6ParamsE$_ZN4cute8smem_ptrIPN7cutlass6half_tEECI1NS_12iter_adaptorIS3_S4_EEES3_) ;  /* 0xffff939000007944 */ /* 0x000fea0003c3ffff */
[----:B-1----:R1:W5:Y:S01]  /*fd90*/  LDL.64 R2, [R1+0x758] ;  /* 0x0007580001027983 */ /* 0x0023620000100a00 */
[----:B------:R-:W-:Y:S02]  /*fda0*/  MOV R82, R60 ;  /* 0x0000003c00527202 */ /* 0x000fe40000000f00 */
[----:B------:R-:W-:Y:S02]  /*fdb0*/  MOV R38, 0xfdd0 ;  /* 0x0000fdd000267802 */ /* 0x000fe40000000f00 */
[----:B-1---5:R-:W-:Y:S05]  /*fdc0*/  CALL.REL.NOINC `($_ZN7cutlass13device_kernelIN5flash19enable_sm80_to_sm89INS1_16FlashAttnBwdSm80INS1_25CollectiveMainloopBwdSm80ILi2ELi2EN4cute5tupleIJNS5_1CILi128EEES8_NS7_ILi64EEEEEENS_6half_tEfNS_4arch4Sm80ELb0ELb1ELb1ELb1ELb1ELb0ELb0ELb0ELi2ELi4ELi4ELi4ELb0EEENS1_24CollectiveEpilogueBwdGQAISA_fSD_Li256ELb1ELb1EEENS1_19SingleTileSchedulerILb1ELb0ELb0ELi128EEEEEEEEEvNT_6ParamsE$_ZN4cute3eso3ESOILb1ELb0EJNS_6LayoutINS_5tupleIJNS3_IJNS_1CILi8EEENS4_ILi1EEEEEENS4_ILi2EEEEEENS3_IJNS3_IJS6_NS4_ILi0EEEEEENS4_ILi4096EEEEEEEENS_10ViewEngineINS_8smem_ptrIPN7cutlass6half_tEEEEEEEC2ERKSE_RKSL_) ;  /* 0xffff875000007944 */ /* 0x022fea0003c3ffff */
[----:B-1----:R1:W5:Y:S01]  /*fdd0*/  LDL.64 R36, [R1+0x758] ;  /* 0x0007580001247983 */ /* 0x0023620000100a00 */
[----:B------:R-:W-:Y:S01]  /*fde0*/  IMAD.MOV.U32 R82, RZ, RZ, R60 ;  /* 0x000000ffff527224 */ /* 0x000fe200078e003c */
[----:B------:R-:W-:Y:S02]  /*fdf0*/  MOV R3, 0x1 ;  /* 0x0000000100037802 */ /* 0x000fe40000000f00 */
[----:B------:R-:W-:-:S02]  /*fe00*/  MOV R46, 0xfe20 ;  /* 0x0000fe20002e7802 */ /* 0x000fc40000000f00 */
[----:B-1---5:R-:W-:Y:S05]  /*fe10*/  CALL.REL.NOINC `($_ZN7cutlass13device_kernelIN5flash19enable_sm80_to_sm89INS1_16FlashAttnBwdSm80INS1_25CollectiveMainloopBwdSm80ILi2ELi2EN4cute5tupleIJNS5_1CILi128EEES8_NS7_ILi64EEEEEENS_6half_tEfNS_4arch4Sm80ELb0ELb1ELb1ELb1ELb1ELb0ELb0ELb0ELi2ELi4ELi4ELi4ELb0EEENS1_24CollectiveEpilogueBwdGQAISA_fSD_Li256ELb1ELb1EEENS1_19SingleTileSchedulerILb1ELb0ELb0ELi128EEEEEEEEEvNT_6ParamsE$_ZN4cute3eso3ESOILb1ELb0EJNS_10UnderscoreES2_iEEC2ERKS2_S5_RKi) ;  /* 0xffff715000007944 */ /* 0x022fea0003c3ffff */
[----:B-1----:R-:W2:Y:S01]  /*fe20*/  LDL R3, [R1+0x758] ;  /* 0x0007580001037983 */ /* 0x002ea20000100800 */
[----:B------:R-:W-:Y:S01]  /*fe30*/  IMAD.MOV.U32 R82, RZ, RZ, R60 ;  /* 0x000000ffff527224 */ /* 0x000fe200078e003c */
[----:B------:R-:W-:-:S02]  /*fe40*/  MOV R38, 0xfe70 ;  /* 0x0000fe7000267802 */ /* 0x000fc40000000f00 */
[----:B--2---:R-:W-:Y:S02]  /*fe50*/  SHF.L.U32 R3, R3, 0x4, RZ ;  /* 0x0000000403037819 */ /* 0x004fe400000006ff */
[----:B------:R-:W-:Y:S05]  /*fe60*/  CALL.REL.NOINC `($_ZN7cutlass13device_kernelIN5flash19enable_sm80_to_sm89INS1_16FlashAttnBwdSm80INS1_25CollectiveMainloopBwdSm80ILi2ELi2EN4cute5tupleIJNS5_1CILi128EEES8_NS7_ILi64EEEEEENS_6half_tEfNS_4arch4Sm80ELb0ELb1ELb1ELb1ELb1ELb0ELb0ELb0ELi2ELi4ELi4ELi4ELb0EEENS1_24CollectiveEpilogueBwdGQAISA_fSD_Li256ELb1ELb1EEENS1_19SingleTileSchedulerILb1ELb0ELb0ELi128EEEEEEEEEvNT_6ParamsE$_ZN4cute3eso3ESOILb1ELb0EJNS_6LayoutINS_5tupleIJNS3_IJNS_1CILi8EEENS4_ILi1EEEEEENS4_ILi2EEEEEENS3_IJNS3_IJS6_NS4_ILi0EEEEEES5_EEEEEiEEC2ERKSD_RKi) ;  /* 0xffff888000007944 */ /* 0x000fea0003c3ffff */
[----:B-1----:R-:W2:Y:S01]  /*fe70*/  LDL R3, [R1+0x758] ;  /* 0x0007580001037983 */ /* 0x002ea20000100800 */
[----:B------:R-:W-:Y:S02]  /*fe80*/  MOV R82, R60 ;  /* 0x0000003c00527202 */ /* 0x000fe40000000f00 */
[----:B------:R-:W-:Y:S01]  /*fe90*/  MOV R48, 0xfec0 ;  /* 0x0000fec000307802 */ /* 0x000fe20000000f00 */
[----:B--2---:R-:W-:-:S04]  /*fea0*/  IMAD.WIDE R38, R3, 0x2, R26 ;  /* 0x0000000203267825 */ /* 0x004fc800078e021a */
[----:B------:R-:W-:Y:S05]  /*feb0*/  CALL.REL.NOINC `($_ZN7cutlass13device_kernelIN5flash19enable_sm80_to_sm89INS1_16FlashAttnBwdSm80INS1_25CollectiveMainloopBwdSm80ILi2ELi2EN4cute5tupleIJNS5_1CILi128EEES8_NS7_ILi64EEEEEENS_6half_tEfNS_4arch4Sm80ELb0ELb1ELb1ELb1ELb1ELb0ELb0ELb0ELi2ELi4ELi4ELi4ELb0EEENS1_24CollectiveEpilogueBwdGQAISA_fSD_Li256ELb1ELb1EEENS1_19SingleTileSchedulerILb1ELb0ELb0ELi128EEEEEEEEEvNT_6ParamsE$_ZN4cute3eso3ESOILb1ELb0EJNS_6LayoutINS_5tupleIJNS3_IJNS_1CILi8EEENS4_ILi1EEEEEENS4_ILi2EEEEEENS3_IJNS3_IJS6_NS4_ILi0EEEEEES5_EEEEENS_10ViewEngineIPN7cutlass6half_tEEEEEC2ERKSD_RKSI_) ;  /* 0xffff87f000007944 */ /* 0x000fea0003c3ffff */
[----:B------:R2:W5:Y:S01]  /*fec0*/  LDL.64 R2, [R1+0x758] ;  /* 0x0007580001027983 */ /* 0x0005620000100a00 */
[----:B------:R-:W-:Y:S02]  /*fed0*/  MOV R82, R60 ;  /* 0x0000003c00527202 */ /* 0x000fe40000000f00 */
[----:B-1----:R-:W-:Y:S02]  /*fee0*/  MOV R46, 0xff00 ;  /* 0x0000ff00002e7802 */ /* 0x002fe40000000f00 */
[----:B--2--5:R-:W-:Y:S05]  /*fef0*/  CALL.REL.NOINC `($_ZN7cutlass13device_kernelIN5flash19enable_sm80_to_sm89INS1_16FlashAttnBwdSm80INS1_25CollectiveMainloopBwdSm80ILi2ELi2EN4cute5tupleIJNS5_1CILi128EEES8_NS7_ILi64EEEEEENS_6half_tEfNS_4arch4Sm80ELb0ELb1ELb1ELb1ELb1ELb0ELb0ELb0ELi2ELi4ELi4ELi4ELb0EEENS1_24CollectiveEpilogueBwdGQAISA_fSD_Li256ELb1ELb1EEENS1_19SingleTileSchedulerILb1ELb0ELb0ELi128EEEEEEEEEvNT_6ParamsE$_ZN4cute3eso3ESOILb1ELb0EJNS_6LayoutINS_5tupleIJNS3_IJNS_1CILi8EEENS4_ILi1EEEEEENS3_IJNS4_ILi2EEEEEEEEENS3_IJNS3_IJS6_NS4_ILi0EEEEEENS3_IJNS4_ILi4096EEEEEEEEEEENS_10ViewEngineINS_8smem_ptrIPN7cutlass6half_tEEEEEEEC2ERKSG_RKSN_) ;  /* 0xffff842000007944 */ /* 0x024fea0003c3ffff */
[----:B-1----:R1:W5:Y:S01]  /*ff00*/  LDL.64 R36, [R1+0x758] ;  /* 0x0007580001247983 */ /* 0x0023620000100a00 */
[----:B------:R-:W-:Y:S02]  /*ff10*/  MOV R82, R60 ;  /* 0x0000003c00527202 */ /* 0x000fe40000000f00 */
[----:B------:R-:W-:-:S02]  /*ff20*/  MOV R46, 0xff40 ;  /* 0x0000ff40002e7802 */ /* 0x000fc40000000f00 */
[----:B-1---5:R-:W-:Y:S05]  /*ff30*/  CALL.REL.NOINC `($_ZN7cutlass13device_kernelIN5flash19enable_sm80_to_sm89INS1_16FlashAttnBwdSm80INS1_25CollectiveMainloopBwdSm80ILi2ELi2EN4cute5tupleIJNS5_1CILi128EEES8_NS7_ILi64EEEEEENS_6half_tEfNS_4arch4Sm80ELb0ELb1ELb1ELb1ELb1ELb0ELb0ELb0ELi2ELi4ELi4ELi4ELb0EEENS1_24CollectiveEpilogueBwdGQAISA_fSD_Li256ELb1ELb1EEENS1_19SingleTileSchedulerILb1ELb0ELb0ELi128EEEEEEEEEvNT_6ParamsE$_ZN4cute3eso3ESOILb1ELb0EJNS_6LayoutINS_5tupleIJNS3_IJNS_1CILi8EEENS4_ILi1EEEEEENS3_IJNS4_ILi2EEEEEEEEENS3_IJNS3_IJS6_NS4_ILi0EEEEEENS3_IJS5_EEEEEEEENS_10ViewEngineIPN7cutlass6half_tEEEEEC2ERKSF_RKSK_) ;  /* 0xffff84e000007944 */ /* 0x022fea0003c3ffff */
[----:B-1----:R1:W5:Y:S01]  /*ff40*/  LDL.64 R2, [R1+0x758] ;  /* 0x0007580001027983 */ /* 0x0023620000100a00 */
[----:B------:R-:W-:-:S02]  /*ff50*/  MOV R82, R60 ;  /* 0x0000003c00527202 */ /* 0x000fc40000000f00 */
[----:B------:R-:W-:Y:S02]  /*ff60*/  MOV R46, 0xff80 ;  /* 0x0000ff80002e7802 */ /* 0x000fe40000000f00 */
[----:B-1---5:R-:W-:Y:S05]  /*ff70*/  CALL.REL.NOINC `($_ZN7cutlass13device_kernelIN5flash19enable_sm80_to_sm89INS1_16FlashAttnBwdSm80INS1_25CollectiveMainloopBwdSm80ILi2ELi2EN4cute5tupleIJNS5_1CILi128EEES8_NS7_ILi64EEEEEENS_6half_tEfNS_4arch4Sm80ELb0ELb1ELb1ELb1ELb1ELb0ELb0ELb0ELi2ELi4ELi4ELi4ELb0EEENS1_24CollectiveEpilogueBwdGQAISA_fSD_Li256ELb1ELb1EEENS1_19SingleTileSchedulerILb1ELb0ELb0ELi128EEEEEEEEEvNT_6ParamsE$_ZN4cute3eso3ESOILb1ELb0EJNS_6LayoutINS_5tupleIJNS3_IJNS3_IJNS_1CILi8EEENS4_ILi1EEEEEES6_EEENS3_IJNS3_IJS6_S6_EEENS4_ILi2EEEEEEEEENS3_IJNS3_IJNS3_IJS6_NS4_ILi0EEEEEESD_EEENS3_IJNS3_IJSD_SD_EEES5_EEEEEEEENS_10ViewEngineIPN7cutlass6half_tEEEEEC2ERKSJ_RKSO_) ;  /* 0xffff7ad000007944 */ /* 0x022fea0003c3ffff */
[----:B-1----:R1:W5:Y:S01]  /*ff80*/  LDL.64 R38, [R1+0x758] ;  /* 0x0007580001267983 */ /* 0x0023620000100a00 */
[----:B------:R-:W-:Y:S02]  /*ff90*/  MOV R82, R60 ;  /* 0x0000003c00527202 */ /* 0x000fe40000000f00 */
[----:B------:R-:W-:Y:S02]  /*ffa0*/  MOV R46, 0xffc0 ;  /* 0x0000ffc0002e7802 */ /* 0x000fe40000000f00 */
[----:B-1---5:R-:W-:Y:S05]  /*ffb0*/  CALL.REL.NOINC `($_ZN7cutlass13device_kernelIN5flash19enable_sm80_to_sm89INS1_16FlashAttnBwdSm80INS1_25CollectiveMainloopBwdSm80ILi2ELi2EN4cute5tupleIJNS5_1CILi128EEES8_NS7_ILi64EEEEEENS_6half_tEfNS_4arch4Sm80ELb0ELb1ELb1ELb1ELb1ELb0ELb0ELb0ELi2ELi4ELi4ELi4ELb0EEENS1_24CollectiveEpilogueBwdGQAISA_fSD_Li256ELb1ELb1EEENS1_19SingleTileSchedulerILb1ELb0ELb0ELi128EEEEEEEEEvNT_6ParamsE$_ZN4cute3eso3ESOILb1ELb0EJNS_6LayoutINS_5tupleIJNS3_IJNS3_IJNS_1CILi8EEENS4_ILi1EEEEEES6_EEENS3_IJNS3_IJS6_S6_EEENS4_ILi2EEEEEEEEENS3_IJNS3_IJNS3_IJS6_NS4_ILi0EEEEEESD_EEENS3_IJNS3_IJSD_SD_EEENS4_ILi4096EEEEEEEEEEENS_10ViewEngineINS_8smem_ptrIPN7cutlass6half_tEEEEEEEC2ERKSK_RKSR_) ;  /* 0xffff79b000007944 */ /* 0x022fea0003c3ffff */
[----:B-1----:R1:W5:Y:S01]  /*ffc0*/  LDL.64 R2, [R1+0x758] ;  /* 0x0007580001027983 */ /* 0x0023620000100a00 */
[----:B------:R-:W-:Y:S02]  /*ffd0*/  MOV R82, R60 ;  /* 0x0000003c00527202 */ /* 0x000fe40000000f00 */
[----:B------:R-:W-:Y:S02]  /*ffe0*/  MOV R48, 0x10000 ;  /* 0x0001000000307802 */ /* 0x000fe40000000f00 */
[----:B-1---5:R-:W-:Y:S05]  /*fff0*/  CALL.REL.NOINC `($_ZN7cutlass13device_kernelIN5flash19enable_sm80_to_sm89INS1_16FlashAttnBwdSm80INS1_25CollectiveMainloopBwdSm80ILi2ELi2EN4cute5tupleIJNS5_1CILi128EEES8_NS7_ILi64EEEEEENS_6half_tEfNS_4arch4Sm80ELb0ELb1ELb1ELb1ELb1ELb0ELb0ELb0ELi2ELi4ELi4ELi4ELb0EEENS1_24CollectiveEpilogueBwdGQAISA_fSD_Li256ELb1ELb1EEENS1_19SingleTileSchedulerILb1ELb0ELb0ELi128EEEEEEEEEvNT_6ParamsE$_ZN4cute3eso3ESOILb1ELb0EJNS_6LayoutINS_5tupleIJNS3_IJNS_1CILi8EEENS4_ILi1EEEEEENS4_ILi2EEEEEENS3_IJNS3_IJS6_NS4_ILi0EEEEEES5_EEEEENS_10ViewEngineIPN7cutlass6half_tEEEEEC2ERKSD_RKSI_) ;  /* 0xffff86b000007944 */ /* 0x022fea0003c3ffff */
[----:B------:R2:W5:Y:S01]  /*10000*/  LDL.64 R12, [R1+0x758] ;  /* 0x00075800010c7983 */ /* 0x0005620000100a00 */
[----:B-1----:R-:W-:Y:S02]  /*10010*/  MOV R38, R60 ;  /* 0x0000003c00267202 */ /* 0x002fe40000000f00 */
[----:B------:R-:W-:Y:S02]  /*10020*/  MOV R46, 0x10040 ;  /* 0x00010040002e7802 */ /* 0x000fe40000000f00 */
[----:B--2--5:R-:W-:Y:S05]  /*10030*/  CALL.REL.NOINC `($_ZN7cutlass13device_kernelIN5flash19enable_sm80_to_sm89INS1_16FlashAttnBwdSm80INS1_25CollectiveMainloopBwdSm80ILi2ELi2EN4cute5tupleIJNS5_1CILi128EEES8_NS7_ILi64EEEEEENS_6half_tEfNS_4arch4Sm80ELb0ELb1ELb1ELb1ELb1ELb0ELb0ELb0ELi2ELi4ELi4ELi4ELb0EEENS1_24CollectiveEpilogueBwdGQAISA_fSD_Li256ELb1ELb1EEENS1_19SingleTileSchedulerILb1ELb0ELb0ELi128EEEEEEEEEvNT_6ParamsE$_ZN4cute8smem_ptrIPN7cutlass6half_tEECI1NS_12iter_adaptorIS3_S4_EEES3_) ;  /* 0xffff90e000007944 */ /* 0x024fea0003c3ffff */
[----:B-1----:R1:W5:Y:S01]  /*10040*/  LDL.64 R2, [R1+0x758] ;  /* 0x0007580001027983 */ /* 0x0023620000100a00 */
[----:B------:R-:W-:-:S02]  /*10050*/  MOV R82, R60 ;  /* 0x0000003c00527202 */ /* 0x000fc40000000f00 */
[----:B------:R-:W-:Y:S02]  /*10060*/  MOV R38, 0x10080 ;  /* 0x0001008000267802 */ /* 0x000fe40000000f00 */
[----:B-1---5:R-:W-:Y:S05]  /*10070*/  CALL.REL.NOINC `($_ZN7cutlass13device_kernelIN5flash19enable_sm80_to_sm89INS1_16FlashAttnBwdSm80INS1_25CollectiveMainloopBwdSm80ILi2ELi2EN4cute5tupleIJNS5_1CILi128EEES8_NS7_ILi64EEEEEENS_6half_tEfNS_4arch4Sm80ELb0ELb1ELb1ELb1ELb1ELb0ELb0ELb0ELi2ELi4ELi4ELi4ELb0EEENS1_24CollectiveEpilogueBwdGQAISA_fSD_Li256ELb1ELb1EEENS1_19SingleTileSchedulerILb1ELb0ELb0ELi128EEEEEEEEEvNT_6ParamsE$_ZN4cute3eso3ESOILb1ELb0EJNS_6LayoutINS_5tupleIJNS3_IJNS_1CILi8EEENS4_ILi1EEEEEENS4_ILi2EEEEEENS3_IJNS3_IJS6_NS4_ILi0EEEEEENS4_ILi4096EEEEEEEENS_10ViewEngineINS_8smem_ptrIPN7cutlass6half_tEEEEEEEC2ERKSE_RKSL_) ;  /* 0xffff84a000007944 */ /* 0x022fea0003c3ffff */
[----:B------:R2:W5:Y:S01]  /*10080*/  LDL.64 R14, [R1+0x758] ;  /* 0x00075800010e7983 */ /* 0x0005620000100a00 */
[----:B------:R-:W-:Y:S01]  /*10090*/  IMAD.MOV.U32 R82, RZ, RZ, R60 ;  /* 0x000000ffff527224 */ /* 0x000fe200078e003c */
[----:B------:R-:W-:Y:S02]  /*100a0*/  MOV R47, RZ ;  /* 0x000000ff002f7202 */ /* 0x000fe40000000f00 */
[----:B------:R-:W-:Y:S02]  /*100b0*/  MOV R46, 0x100d0 ;  /* 0x000100d0002e7802 */ /* 0x000fe40000000f00 */
[----:B-12--5:R-:W-:Y:S05]  /*100c0*/  CALL.REL.NOINC `($_ZN7cutlass13device_kernelIN5flash19enable_sm80_to_sm89INS1_16FlashAttnBwdSm80INS1_25CollectiveMainloopBwdSm80ILi2ELi2EN4cute5tupleIJNS5_1CILi128EEES8_NS7_ILi64EEEEEENS_6half_tEfNS_4arch4Sm80ELb0ELb1ELb1ELb1ELb1ELb0ELb0ELb0ELi2ELi4ELi4ELi4ELb0EEENS1_24CollectiveEpilogueBwdGQAISA_fSD_Li256ELb1ELb1EEENS1_19SingleTileSchedulerILb1ELb0ELb0ELi128EEEEEEEEEvNT_6ParamsE$_ZN4cute3eso3ESOILb1ELb0EJNS_10UnderscoreEiEEC2ERKS2_RKi) ;  /* 0xffff6ee000007944 */ /* 0x026fea0003c3ffff */
[----:B------:R-:W2:Y:S01]  /*100d0*/  LDL R37, [R1+0x758] ;  /* 0x0007580001257983 */ /* 0x000ea20000100800 */
[----:B------:R-:W-:Y:S01]  /*100e0*/  IMAD.MOV.U32 R82, RZ, RZ, R60 ;  /* 0x000000ffff527224 */ /* 0x000fe200078e003c */
[----:B------:R-:W-:Y:S02]  /*100f0*/  MOV R38, 0x10120 ;  /* 0x0001012000267802 */ /* 0x000fe40000000f00 */
        /* <DEDUP_REMOVED lines=8> */
[----:B------:R-:W-:-:S02]  /*10180*/  MOV R82, R60 ;  /* 0x0000003c00527202 */ /* 0x000fc40000000f00 */
[----:B------:R-:W-:Y:S02]  /*10190*/  MOV R38, 0x101b0 ;  /* 0x000101b000267802 */ /* 0x000fe40000000f00 */
[----:B-1---5:R-:W-:Y:S05]  /*101a0*/  CALL.REL.NOINC `($_ZN7cutlass13device_kernelIN5flash19enable_sm80_to_sm89INS1_16FlashAttnBwdSm80INS1_25CollectiveMainloopBwdSm80ILi2ELi2EN4cute5tupleIJNS5_1CILi128EEES8_NS7_ILi64EEEEEENS_6half_tEfNS_4arch4Sm80ELb0ELb1ELb1ELb1ELb1ELb0ELb0ELb0ELi2ELi4ELi4ELi4ELb0EEENS1_24CollectiveEpilogueBwdGQAISA_fSD_Li256ELb1ELb1EEENS1_19SingleTileSchedulerILb1ELb0ELb0ELi128EEEEEEEEEvNT_6ParamsE$_ZN4cute3eso3ESOILb1ELb0EJNS_6LayoutINS_5tupleIJNS3_IJNS_1CILi8EEENS4_ILi1EEEEEEEEENS3_IJNS3_IJS6_NS4_ILi0EEEEEEEEEEENS_10ViewEngineINS_8smem_ptrIPN7cutlass6half_tEEEEEEEC2ERKSC_RKSJ_) ;  /* 0xffff80a000007944 */ /* 0x022fea0003c3ffff */
[----:B-1----:R1:W5:Y:S01]  /*101b0*/  LDL.64 R2, [R1+0x758] ;  /* 0x0007580001027983 */ /* 0x0023620000100a00 */
[----:B------:R-:W-:Y:S01]  /*101c0*/  IMAD.MOV.U32 R82, RZ, RZ, R60 ;  /* 0x000000ffff527224 */ /* 0x000fe200078e003c */
[----:B------:R-:W-:Y:S02]  /*101d0*/  MOV R47, RZ ;  /* 0x000000ff002f7202 */ /* 0x000fe40000000f00 */
[----:B------:R-:W-:Y:S02]  /*101e0*/  MOV R46, 0x10200 ;  /* 0x00010200002e7802 */ /* 0x000fe40000000f00 */
[----:B-1---5:R-:W-:Y:S05]  /*101f0*/  CALL.REL.NOINC `($_ZN7cutlass13device_kernelIN5flash19enable_sm80_to_sm89INS1_16FlashAttnBwdSm80INS1_25CollectiveMainloopBwdSm80ILi2ELi2EN4cute5tupleIJNS5_1CILi128EEES8_NS7_ILi64EEEEEENS_6half_tEfNS_4arch4Sm80ELb0ELb1ELb1ELb1ELb1ELb0ELb0ELb0ELi2ELi4ELi4ELi4ELb0EEENS1_24CollectiveEpilogueBwdGQAISA_fSD_Li256ELb1ELb1EEENS1_19SingleTileSchedulerILb1ELb0ELb0ELi128EEEEEEEEEvNT_6ParamsE$_ZN4cute3eso3ESOILb1ELb0EJNS_10UnderscoreEiEEC2ERKS2_RKi) ;  /* 0xffff6db000007944 */ /* 0x022fea0003c3ffff */
        /* <DEDUP_REMOVED lines=108> */
[----:B------:R-:W-:Y:S05]  /*108c0*/  CALL.REL.NOINC `($_ZN7cutlass13device_kernelIN5flash19enable_sm80_to_sm89INS1_16FlashAttnBwdSm80INS1_25CollectiveMainloopBwdSm80ILi2ELi2EN4cute5tupleIJNS5_1CILi128EEES8_NS7_ILi64EEEEEENS_6half_tEfNS_4arch4Sm80ELb0ELb1ELb1ELb1ELb1ELb0ELb0ELb0ELi2ELi4ELi4ELi4ELb0EEENS1_24CollectiveEpilogueBwdGQAISA_fSD_Li256ELb1ELb1EEENS1_19SingleTileSchedulerILb1ELb0ELb0ELi128EEEEEEEEEvNT_6ParamsE$_ZN4cute3eso3ESOILb1ELb0EJNS_6LayoutINS_5tupleIJNS3_IJNS_1CILi8EEENS4_ILi1EEEEEENS4_ILi4EEEEEENS3_IJNS3_IJS6_NS4_ILi0EEEEEENS4_ILi2048EEEEEEEEiEEC2ERKSE_RKi) ;  /* 0xffff7f8000007944 */ /* 0x000fea0003c3ffff */
[----:B------:R-:W-:Y:S01]  /*108d0*/  ULDC.64 UR4, c[0x0][0x118] ;  /* 0x0000460000047ab9 */ /* 0x000fe20000000a00 */
[----:B-1----:R-:W2:Y:S04]  /*108e0*/  LDL R2, [R1+0x758] ;  /* 0x0007580001027983 */ /* 0x002ea80000100800 */
[----:B------:R-:W2:Y:S01]  /*108f0*/  LD.E.64 R4, [R28.64+0x8] ;  /* 0x000008041c047980 */ /* 0x000ea2000c101b00 */
[----:B------:R-:W-:Y:S02]  /*10900*/  MOV R38, R60 ;  /* 0x0000003c00267202 */ /* 0x000fe40000000f00 */
[----:B------:R-:W-:Y:S01]  /*10910*/  MOV R46, 0x10940 ;  /* 0x00010940002e7802 */ /* 0x000fe20000000f00 */
[----:B--2---:R-:W-:-:S04]  /*10920*/  IMAD.WIDE R2, R2, 0x2, R4 ;  /* 0x0000000202027825 */ /* 0x004fc800078e0204 */
[----:B------:R-:W-:Y:S05]  /*10930*/  CALL.REL.NOINC `($_ZN7cutlass13device_kernelIN5flash19enable_sm80_to_sm89INS1_16FlashAttnBwdSm80INS1_25CollectiveMainloopBwdSm80ILi2ELi2EN4cute5tupleIJNS5_1CILi128EEES8_NS7_ILi64EEEEEENS_6half_tEfNS_4arch4Sm80ELb0ELb1ELb1ELb1ELb1ELb0ELb0ELb0ELi2ELi4ELi4ELi4ELb0EEENS1_24CollectiveEpilogueBwdGQAISA_fSD_Li256ELb1ELb1EEENS1_19SingleTileSchedulerILb1ELb0ELb0ELi128EEEEEEEEEvNT_6ParamsE$_ZN4cute8smem_ptrIPN7cutlass6half_tEECI1NS_12iter_adaptorIS3_S4_EEES3_) ;  /* 0xffff87e000007944 */ /* 0x000fea0003c3ffff */
[----:B-1----:R1:W5:Y:S01]  /*10940*/  LDL.64 R2, [R1+0x758] ;  /* 0x0007580001027983 */ /* 0x0023620000100a00 */
[----:B------:R-:W-:-:S03]  /*10950*/  MOV R16, 0x10970 ;  /* 0x0001097000107802 */ /* 0x000fc60000000f00 */
[----:B-1---5:R-:W-:Y:S05]  /*10960*/  CALL.REL.NOINC `($_ZN7cutlass13device_kernelIN5flash19enable_sm80_to_sm89INS1_16FlashAttnBwdSm80INS1_25CollectiveMainloopBwdSm80ILi2ELi2EN4cute5tupleIJNS5_1CILi128EEES8_NS7_ILi64EEEEEENS_6half_tEfNS_4arch4Sm80ELb0ELb1ELb1ELb1ELb1ELb0ELb0ELb0ELi2ELi4ELi4ELi4ELb0EEENS1_24CollectiveEpilogueBwdGQAISA_fSD_Li256ELb1ELb1EEENS1_19SingleTileSchedulerILb1ELb0ELb0ELi128EEEEEEEEEvNT_6ParamsE$_ZN4cute3eso3ESOILb1ELb0EJNS_6LayoutINS_5tupleIJNS3_IJNS_1CILi8EEENS4_ILi1EEEEEENS4_ILi4EEEEEENS3_IJNS3_IJS6_NS4_ILi0EEEEEENS4_ILi2048EEEEEEEENS_10ViewEngineINS_8smem_ptrIPN7cutlass6half_tEEEEEEEC2ERKSE_RKSL_) ;  /* 0xffff7ea000007944 */ /* 0x022fea0003c3ffff */
[----:B------:R2:W5:Y:S01]  /*10970*/  LDL.64 R4, [R1+0x758] ;  /* 0x0007580001047983 */ /* 0x0005620000100a00 */
[----:B------:R-:W-:Y:S01]  /*10980*/  IMAD.MOV.U32 R82, RZ, RZ, R60 ;  /* 0x000000ffff527224 */ /* 0x000fe200078e003c */
[----:B-1----:R-:W-:-:S02]  /*10990*/  MOV R3, 0x1 ;  /* 0x0000000100037802 */ /* 0x002fc40000000f00 */
[----:B------:R-:W-:Y:S02]  /*109a0*/  MOV R46, 0x109c0 ;  /* 0x000109c0002e7802 */ /* 0x000fe40000000f00 */
[----:B--2--5:R-:W-:Y:S05]  /*109b0*/  CALL.REL.NOINC `($_ZN7cutlass13device_kernelIN5flash19enable_sm80_to_sm89INS1_16FlashAttnBwdSm80INS1_25CollectiveMainloopBwdSm80ILi2ELi2EN4cute5tupleIJNS5_1CILi128EEES8_NS7_ILi64EEEEEENS_6half_tEfNS_4arch4Sm80ELb0ELb1ELb1ELb1ELb1ELb0ELb0ELb0ELi2ELi4ELi4ELi4ELb0EEENS1_24CollectiveEpilogueBwdGQAISA_fSD_Li256ELb1ELb1EEENS1_19SingleTileSchedulerILb1ELb0ELb0ELi128EEEEEEEEEvNT_6ParamsE$_ZN4cute3eso3ESOILb1ELb0EJNS_10UnderscoreES2_iEEC2ERKS2_S5_RKi) ;  /* 0xffff65b000007944 */ /* 0x024fea0003c3ffff */
[----:B-1----:R-:W2:Y:S01]  /*109c0*/  LDL R3, [R1+0x758] ;  /* 0x0007580001037983 */ /* 0x002ea20000100800 */
[----:B------:R-:W-:Y:S02]  /*109d0*/  MOV R12, 0x10a00 ;  /* 0x00010a00000c7802 */ /* 0x000fe40000000f00 */
[----:B--2---:R-:W-:Y:S02]  /*109e0*/  SHF.L.U32 R3, R3, 0x5, RZ ;  /* 0x0000000503037819 */ /* 0x004fe400000006ff */
[----:B------:R-:W-:Y:S05]  /*109f0*/  CALL.REL.NOINC `($_ZN7cutlass13device_kernelIN5flash19enable_sm80_to_sm89INS1_16FlashAttnBwdSm80INS1_25CollectiveMainloopBwdSm80ILi2ELi2EN4cute5tupleIJNS5_1CILi128EEES8_NS7_ILi64EEEEEENS_6half_tEfNS_4arch4Sm80ELb0ELb1ELb1ELb1ELb1ELb0ELb0ELb0ELi2ELi4ELi4ELi4ELb0EEENS1_24CollectiveEpilogueBwdGQAISA_fSD_Li256ELb1ELb1EEENS1_19SingleTileSchedulerILb1ELb0ELb0ELi128EEEEEEEEEvNT_6ParamsE$_ZN4cute3eso3ESOILb1ELb0EJNS_6LayoutINS_5tupleIJNS3_IJNS_1CILi8EEENS4_ILi1EEEEEENS4_ILi4EEEEEENS3_IJNS3_IJS6_NS4_ILi0EEEEEES5_EEEEEiEEC2ERKSD_RKi) ;  /* 0xffff7ef000007944 */ /* 0x000fea0003c3ffff */
[----:B-1----:R-:W2:Y:S01]  /*10a00*/  LDL R3, [R1+0x758] ;  /* 0x0007580001037983 */ /* 0x002ea20000100800 */
[----:B------:R-:W-:Y:S01]  /*10a10*/  MOV R14, 0x10a50 ;  /* 0x00010a50000e7802 */ /* 0x000fe20000000f00 */
[----:B--2---:R-:W-:-:S05]  /*10a20*/  IMAD.WIDE R12, R3, 0x2, R24 ;  /* 0x00000002030c7825 */ /* 0x004fca00078e0218 */
[----:B------:R-:W-:Y:S02]  /*10a30*/  MOV R15, R13 ;  /* 0x0000000d000f7202 */ /* 0x000fe40000000f00 */
[----:B------:R-:W-:Y:S05]  /*10a40*/  CALL.REL.NOINC `($_ZN7cutlass13device_kernelIN5flash19enable_sm80_to_sm89INS1_16FlashAttnBwdSm80INS1_25CollectiveMainloopBwdSm80ILi2ELi2EN4cute5tupleIJNS5_1CILi128EEES8_NS7_ILi64EEEEEENS_6half_tEfNS_4arch4Sm80ELb0ELb1ELb1ELb1ELb1ELb0ELb0ELb0ELi2ELi4ELi4ELi4ELb0EEENS1_24CollectiveEpilogueBwdGQAISA_fSD_Li256ELb1ELb1EEENS1_19SingleTileSchedulerILb1ELb0ELb0ELi128EEEEEEEEEvNT_6ParamsE$_ZN4cute3eso3ESOILb1ELb0EJNS_6LayoutINS_5tupleIJNS3_IJNS_1CILi8EEENS4_ILi1EEEEEENS4_ILi4EEEEEENS3_IJNS3_IJS6_NS4_ILi0EEEEEES5_EEEEENS_10ViewEngineIPN7cutlass6half_tEEEEEC2ERKSD_RKSI_) ;  /* 0xffff7e4000007944 */ /* 0x000fea0003c3ffff */
[----:B------:R2:W5:Y:S01]  /*10a50*/  LDL.64 R2, [R1+0x758] ;  /* 0x0007580001027983 */ /* 0x0005620000100a00 */
[----:B------:R-:W-:Y:S01]  /*10a60*/  IMAD.MOV.U32 R12, RZ, RZ, R4 ;  /* 0x000000ffff0c7224 */ /* 0x000fe200078e0004 */
[----:B------:R-:W-:Y:S02]  /*10a70*/  MOV R15, R5 ;  /* 0x00000005000f7202 */ /* 0x000fe40000000f00 */
[----:B------:R-:W-:Y:S02]  /*10a80*/  MOV R14, 0x10aa0 ;  /* 0x00010aa0000e7802 */ /* 0x000fe40000000f00 */
[----:B-12--5:R-:W-:Y:S05]  /*10a90*/  CALL.REL.NOINC `($_ZN7cutlass13device_kernelIN5flash19enable_sm80_to_sm89INS1_16FlashAttnBwdSm80INS1_25CollectiveMainloopBwdSm80ILi2ELi2EN4cute5tupleIJNS5_1CILi128EEES8_NS7_ILi64EEEEEENS_6half_tEfNS_4arch4Sm80ELb0ELb1ELb1ELb1ELb1ELb0ELb0ELb0ELi2ELi4ELi4ELi4ELb0EEENS1_24CollectiveEpilogueBwdGQAISA_fSD_Li256ELb1ELb1EEENS1_19SingleTileSchedulerILb1ELb0ELb0ELi128EEEEEEEEEvNT_6ParamsE$_ZN4cute3eso3ESOILb1ELb0EJNS_6LayoutINS_5tupleIJNS3_IJNS_1CILi8EEENS4_ILi1EEEEEENS3_IJNS4_ILi4EEEEEEEEENS3_IJNS3_IJS6_NS4_ILi0EEEEEENS3_IJNS4_ILi2048EEEEEEEEEEENS_10ViewEngineINS_8smem_ptrIPN7cutlass6half_tEEEEEEEC2ERKSG_RKSN_) ;  /* 0xffff79c000007944 */ /* 0x026fea0003c3ffff */
[----:B------:R2:W5:Y:S01]  /*10aa0*/  LDL.64 R4, [R1+0x758] ;  /* 0x0007580001047983 */ /* 0x0005620000100a00 */
        /* <DEDUP_REMOVED lines=258> */
[----:B-12---:R-:W-:Y:S05]  /*11ad0*/  CALL.REL.NOINC `($_ZN7cutlass13device_kernelIN5flash19enable_sm80_to_sm89INS1_16FlashAttnBwdSm80INS1_25CollectiveMainloopBwdSm80ILi2ELi2EN4cute5tupleIJNS5_1CILi128EEES8_NS7_ILi64EEEEEENS_6half_tEfNS_4arch4Sm80ELb0ELb1ELb1ELb1ELb1ELb0ELb0ELb0ELi2ELi4ELi4ELi4ELb0EEENS1_24CollectiveEpilogueBwdGQAISA_fSD_Li256ELb1ELb1EEENS1_19SingleTileSchedulerILb1ELb0ELb0ELi128EEEEEEEEEvNT_6ParamsE$_ZN4cute3eso3ESOILb1ELb0EJNS_10UnderscoreES2_iEEC2ERKS2_S5_RKi) ;  /* 0xffff549000007944 */ /* 0x006fea0003c3ffff */
        /* <DEDUP_REMOVED lines=8> */
[----:B------:R-:W-:Y:S05]  /*11b60*/  CALL.REL.NOINC `($_ZN7cutlass13device_kernelIN5flash19enable_sm80_to_sm89INS1_16FlashAttnBwdSm80INS1_25CollectiveMainloopBwdSm80ILi2ELi2EN4cute5tupleIJNS5_1CILi128EEES8_NS7_ILi64EEEEEENS_6half_tEfNS_4arch4Sm80ELb0ELb1ELb1ELb1ELb1ELb0ELb0ELb0ELi2ELi4ELi4ELi4ELb0EEENS1_24CollectiveEpilogueBwdGQAISA_fSD_Li256ELb1ELb1EEENS1_19SingleTileSchedulerILb1ELb0ELb0ELi128EEEEEEEEEvNT_6ParamsE$_ZN4cute3eso3ESOILb1ELb0EJNS_6LayoutINS_5tupleIJNS3_IJNS_1CILi2EEES5_S5_EEES5_EEENS3_IJNS3_IJNS4_ILi1EEES5_NS4_ILi4EEEEEENS4_ILi8EEEEEEEEiEEC2ERKSD_RKi) ;  /* 0xffff666000007944 */ /* 0x000fea0003c3ffff */
[----:B-1----:R-:W2:Y:S01]  /*11b70*/  LDL R3, [R1+0x758] ;  /* 0x0007580001037983 */ /* 0x002ea20000100800 */
[----:B------:R-:W-:Y:S01]  /*11b80*/  MOV R6, 0x11bc0 ;  /* 0x00011bc000067802 */ /* 0x000fe20000000f00 */
[----:B--2---:R-:W-:-:S05]  /*11b90*/  IMAD.WIDE R10, R3, 0x2, R10 ;  /* 0x00000002030a7825 */ /* 0x004fca00078e020a */
[----:B------:R-:W-:Y:S02]  /*11ba0*/  MOV R3, R11 ;  /* 0x0000000b00037202 */ /* 0x000fe40000000f00 */
[----:B------:R-:W-:Y:S05]  /*11bb0*/  CALL.REL.NOINC `($_ZN7cutlass13device_kernelIN5flash19enable_sm80_to_sm89INS1_16FlashAttnBwdSm80INS1_25CollectiveMainloopBwdSm80ILi2ELi2EN4cute5tupleIJNS5_1CILi128EEES8_NS7_ILi64EEEEEENS_6half_tEfNS_4arch4Sm80ELb0ELb1ELb1ELb1ELb1ELb0ELb0ELb0ELi2ELi4ELi4ELi4ELb0EEENS1_24CollectiveEpilogueBwdGQAISA_fSD_Li256ELb1ELb1EEENS1_19SingleTileSchedulerILb1ELb0ELb0ELi128EEEEEEEEEvNT_6ParamsE$_ZN4cute3eso3ESOILb1ELb0EJNS_6LayoutINS_5tupleIJNS3_IJNS_1CILi2EEES5_S5_EEES5_EEENS3_IJNS3_IJNS4_ILi1EEES5_NS4_ILi4EEEEEENS4_ILi8EEEEEEEENS_10ViewEngineIPN7cutlass6half_tEEEEEC2ERKSD_RKSI_) ;  /* 0xffff65c000007944 */ /* 0x000fea0003c3ffff */
[----:B------:R2:W5:Y:S01]  /*11bc0*/  LDL.64 R34, [R1+0x758] ;  /* 0x0007580001227983 */ /* 0x0005620000100a00 */
[----:B------:R-:W-:Y:S01]  /*11bd0*/  IMAD.MOV.U32 R82, RZ, RZ, R60 ;  /* 0x000000ffff527224 */ /* 0x000fe200078e003c */
[----:B------:R-:W-:Y:S02]  /*11be0*/  MOV R3, RZ ;  /* 0x000000ff00037202 */ /* 0x000fe40000000f00 */
[----:B------:R-:W-:Y:S02]  /*11bf0*/  MOV R46, 0x11c10 ;  /* 0x00011c10002e7802 */ /* 0x000fe40000000f00 */
[----:B-12--5:R-:W-:Y:S05]  /*11c00*/  CALL.REL.NOINC `($_ZN7cutlass13device_kernelIN5flash19enable_sm80_to_sm89INS1_16FlashAttnBwdSm80INS1_25CollectiveMainloopBwdSm80ILi2ELi2EN4cute5tupleIJNS5_1CILi128EEES8_NS7_ILi64EEEEEENS_6half_tEfNS_4arch4Sm80ELb0ELb1ELb1ELb1ELb1ELb0ELb0ELb0ELi2ELi4ELi4ELi4ELb0EEENS1_24CollectiveEpilogueBwdGQAISA_fSD_Li256ELb1ELb1EEENS1_19SingleTileSchedulerILb1ELb0ELb0ELi128EEEEEEEEEvNT_6ParamsE$_ZN4cute3eso3ESOILb1ELb0EJNS_10UnderscoreES2_iEEC2ERKS2_S5_RKi) ;  /* 0xffff536000007944 */ /* 0x026fea0003c3ffff */
        /* <DEDUP_REMOVED lines=8> */
[----:B------:R-:W-:Y:S05]  /*11c90*/  CALL.REL.NOINC `($_ZN7cutlass13device_kernelIN5flash19enable_sm80_to_sm89INS1_16FlashAttnBwdSm80INS1_25CollectiveMainloopBwdSm80ILi2ELi2EN4cute5tupleIJNS5_1CILi128EEES8_NS7_ILi64EEEEEENS_6half_tEfNS_4arch4Sm80ELb0ELb1ELb1ELb1ELb1ELb0ELb0ELb0ELi2ELi4ELi4ELi4ELb0EEENS1_24CollectiveEpilogueBwdGQAISA_fSD_Li256ELb1ELb1EEENS1_19SingleTileSchedulerILb1ELb0ELb0ELi128EEEEEEEEEvNT_6ParamsE$_ZN4cute3eso3ESOILb1ELb0EJNS_6LayoutINS_5tupleIJNS3_IJNS_1CILi2EEES5_EEENS4_ILi8EEEEEENS3_IJNS3_IJNS4_ILi1EEES5_EEENS4_ILi4EEEEEEEEiEEC2ERKSD_RKi) ;  /* 0xffff62f000007944 */ /* 0x000fea0003c3ffff */
[----:B-1----:R-:W2:Y:S01]  /*11ca0*/  LDL R3, [R1+0x758] ;  /* 0x0007580001037983 */ /* 0x002ea20000100800 */
[----:B------:R-:W-:Y:S01]  /*11cb0*/  MOV R4, 0x11cf0 ;  /* 0x00011cf000047802 */ /* 0x000fe20000000f00 */
[----:B--2---:R-:W-:-:S05]  /*11cc0*/  IMAD.WIDE R2, R3, 0x2, R8 ;  /* 0x0000000203027825 */ /* 0x004fca00078e0208 */
[----:B------:R-:W-:Y:S02]  /*11cd0*/  MOV R6, R2 ;  /* 0x0000000200067202 */ /* 0x000fe40000000f00 */
[----:B------:R-:W-:Y:S05]  /*11ce0*/  CALL.REL.NOINC `($_ZN7cutlass13device_kernelIN5flash19enable_sm80_to_sm89INS1_16FlashAttnBwdSm80INS1_25CollectiveMainloopBwdSm80ILi2ELi2EN4cute5tupleIJNS5_1CILi128EEES8_NS7_ILi64EEEEEENS_6half_tEfNS_4arch4Sm80ELb0ELb1ELb1ELb1ELb1ELb0ELb0ELb0ELi2ELi4ELi4ELi4ELb0EEENS1_24CollectiveEpilogueBwdGQAISA_fSD_Li256ELb1ELb1EEENS1_19SingleTileSchedulerILb1ELb0ELb0ELi128EEEEEEEEEvNT_6ParamsE$_ZN4cute3eso3ESOILb1ELb0EJNS_6LayoutINS_5tupleIJNS3_IJNS_1CILi2EEES5_EEENS4_ILi8EEEEEENS3_IJNS3_IJNS4_ILi1EEES5_EEENS4_ILi4EEEEEEEENS_10ViewEngineIPN7cutlass6half_tEEEEEC2ERKSD_RKSI_) ;  /* 0xffff625000007944 */ /* 0x000fea0003c3ffff */
[----:B------:R2:W5:Y:S04]  /*11cf0*/  LDL.64 R40, [R1+0x758] ;  /* 0x0007580001287983 */ /* 0x0005680000100a00 */
[----:B------:R2:W-:Y:S02]  /*11d00*/  STL [R1+0x770], RZ ;  /* 0x000770ff01007387 */ /* 0x0005e40000100800 */
.L_x_3908:
[----:B------:R-:W-:Y:S02]  /*11d10*/  LOP3.LUT R33, R32, 0x1, RZ, 0xc0, !PT ;  /* 0x0000000120217812 */ /* 0x000fe400078ec0ff */
[----:B-1----:R-:W-:Y:S03]  /*11d20*/  MOV R36, 0x11d50 ;  /* 0x00011d5000247802 */ /* 0x002fe60000000f00 */
[----:B------:R-:W-:Y:S02]  /*11d30*/  IMAD.MOV.U32 R38, RZ, RZ, R33 ;  /* 0x000000ffff267224 */ /* 0x000fe400078e0021 */
[----:B-12--5:R-:W-:Y:S05]  /*11d40*/  CALL.REL.NOINC `($_ZN7cutlass13device_kernelIN5flash19enable_sm80_to_sm89INS1_16FlashAttnBwdSm80INS1_25CollectiveMainloopBwdSm80ILi2ELi2EN4cute5tupleIJNS5_1CILi128EEES8_NS7_ILi64EEEEEENS_6half_tEfNS_4arch4Sm80ELb0ELb1ELb1ELb1ELb1ELb0ELb0ELb0ELi2ELi4ELi4ELi4ELb0EEENS1_24CollectiveEpilogueBwdGQAISA_fSD_Li256ELb1ELb1EEENS1_19SingleTileSchedulerILb1ELb0ELb0ELi128EEEEEEEEEvNT_6ParamsE$_ZN4cute3eso3ESOILb1ELb0EJNS_10UnderscoreEiiEEC2ERKS2_RKiS7_) ;  /* 0xffff52b000007944 */ /* 0x026fea0003c3ffff */
[----:B------:R-:W-:Y:S01]  /*11d50*/  MOV R4, 0x11da0 ;  /* 0x00011da000047802 */ /* 0x000fe20000000f00 */
[----:B-1----:R-:W2:Y:S02]  /*11d60*/  LDL.64 R2, [R1+0x758] ;  /* 0x0007580001027983 */ /* 0x002ea40000100a00 */
[----:B--2---:R-:W-:Y:S05]  /*11d70*/  IMAD R3, R3, 0x2, R2 ;  /* 0x0000000203037824 */ /* 0x004fea00078e0202 */
[----:B------:R-:W-:Y:S02]  /*11d80*/  SHF.L.U32 R3, R3, 0x2, RZ ;  /* 0x0000000203037819 */ /* 0x000fe400000006ff */
[----:B------:R-:W-:Y:S05]  /*11d90*/  CALL.REL.NOINC `($_ZN7cutlass13device_kernelIN5flash19enable_sm80_to_sm89INS1_16FlashAttnBwdSm80INS1_25CollectiveMainloopBwdSm80ILi2ELi2EN4cute5tupleIJNS5_1CILi128EEES8_NS7_ILi64EEEEEENS_6half_tEfNS_4arch4Sm80ELb0ELb1ELb1ELb1ELb1ELb0ELb0ELb0ELi2ELi4ELi4ELi4ELb0EEENS1_24CollectiveEpilogueBwdGQAISA_fSD_Li256ELb1ELb1EEENS1_19SingleTileSchedulerILb1ELb0ELb0ELi128EEEEEEEEEvNT_6ParamsE$_ZN4cute3eso3ESOILb1ELb0EJNS_6LayoutINS_5tupleIJNS3_IJNS_1CILi2EEES5_EEEEEENS3_IJNS3_IJNS4_ILi1EEES5_EEEEEEEEiEEC2ERKSB_RKi) ;  /* 0xffff609000007944 */ /* 0x000fea0003c3ffff */
[----:B------:R-:W-:Y:S01]  /*11da0*/  MOV R4, 0x11df0 ;  /* 0x00011df000047802 */ /* 0x000fe20000000f00 */
[----:B-1----:R-:W2:Y:S02]  /*11db0*/  LDL R3, [R1+0x758] ;  /* 0x0007580001037983 */ /* 0x002ea40000100800 */
[C---:B--2---:R-:W-:Y:S04]  /*11dc0*/  LEA R8, P0, R3.reuse, R22, 0x2 ;  /* 0x0000001603087211 */ /* 0x044fe800078010ff */
[----:B------:R-:W-:Y:S04]  /*11dd0*/  LEA.HI.X.SX32 R3, R3, R23, 0x2, P0 ;  /* 0x0000001703037211 */ /* 0x000fe800000f16ff */
[----:B------:R-:W-:Y:S05]  /*11de0*/  CALL.REL.NOINC `($_ZN7cutlass13device_kernelIN5flash19enable_sm80_to_sm89INS1_16FlashAttnBwdSm80INS1_25CollectiveMainloopBwdSm80ILi2ELi2EN4cute5tupleIJNS5_1CILi128EEES8_NS7_ILi64EEEEEENS_6half_tEfNS_4arch4Sm80ELb0ELb1ELb1ELb1ELb1ELb0ELb0ELb0ELi2ELi4ELi4ELi4ELb0EEENS1_24CollectiveEpilogueBwdGQAISA_fSD_Li256ELb1ELb1EEENS1_19SingleTileSchedulerILb1ELb0ELb0ELi128EEEEEEEEEvNT_6ParamsE$_ZN4cute3eso3ESOILb1ELb0EJNS_6LayoutINS_5tupleIJNS3_IJNS_1CILi2EEES5_EEEEEENS3_IJNS3_IJNS4_ILi1EEES5_EEEEEEEENS_10ViewEngineIPfEEEEC2ERKSB_RKSE_) ;  /* 0xffff5ff000007944 */ /* 0x000fea0003c3ffff */
[----:B------:R-:W-:Y:S01]  /*11df0*/  MOV R47, R33 ;  /* 0x00000021002f7202 */ /* 0x000fe20000000f00 */
[----:B-1----:R1:W5:Y:S01]  /*11e00*/  LDL.64 R8, [R1+0x758] ;  /* 0x0007580001087983 */ /* 0x0023620000100a00 */
[----:B------:R-:W-:Y:S01]  /*11e10*/  MOV R46, 0x11e40 ;  /* 0x00011e40002e7802 */ /* 0x000fe20000000f00 */
[----:B------:R-:W-:Y:S02]  /*11e20*/  IMAD.MOV.U32 R82, RZ, RZ, R60 ;  /* 0x000000ffff527224 */ /* 0x000fe400078e003c */
[----:B-1---5:R-:W-:Y:S05]  /*11e30*/  CALL.REL.NOINC `($_ZN7cutlass13device_kernelIN5flash19enable_sm80_to_sm89INS1_16FlashAttnBwdSm80INS1_25CollectiveMainloopBwdSm80ILi2ELi2EN4cute5tupleIJNS5_1CILi128EEES8_NS7_ILi64EEEEEENS_6half_tEfNS_4arch4Sm80ELb0ELb1ELb1ELb1ELb1ELb0ELb0ELb0ELi2ELi4ELi4ELi4ELb0EEENS1_24CollectiveEpilogueBwdGQAISA_fSD_Li256ELb1ELb1EEENS1_19SingleTileSchedulerILb1ELb0ELb0ELi128EEEEEEEEEvNT_6ParamsE$_ZN4cute3eso3ESOILb1ELb0EJNS_10UnderscoreEiEEC2ERKS2_RKi) ;  /* 0xffff517000007944 */ /* 0x022fea0003c3ffff */
[----:B------:R-:W-:Y:S01]  /*11e40*/  MOV R4, 0x11e80 ;  /* 0x00011e8000047802 */ /* 0x000fe20000000f00 */
[----:B------:R-:W2:Y:S02]  /*11e50*/  LDL R3, [R1+0x758] ;  /* 0x0007580001037983 */ /* 0x000ea40000100800 */
[----:B--2---:R-:W-:Y:S02]  /*11e60*/  SHF.L.U32 R3, R3, 0x3, RZ ;  /* 0x0000000303037819 */ /* 0x004fe400000006ff */
[----:B-1----:R-:W-:Y:S05]  /*11e70*/  CALL.REL.NOINC `($_ZN7cutlass13device_kernelIN5flash19enable_sm80_to_sm89INS1_16FlashAttnBwdSm80INS1_25CollectiveMainloopBwdSm80ILi2ELi2EN4cute5tupleIJNS5_1CILi128EEES8_NS7_ILi64EEEEEENS_6half_tEfNS_4arch4Sm80ELb0ELb1ELb1ELb1ELb1ELb0ELb0ELb0ELi2ELi4ELi4ELi4ELb0EEENS1_24CollectiveEpilogueBwdGQAISA_fSD_Li256ELb1ELb1EEENS1_19SingleTileSchedulerILb1ELb0ELb0ELi128EEEEEEEEEvNT_6ParamsE$_ZN4cute3eso3ESOILb1ELb0EJNS_6LayoutINS_5tupleIJNS3_IJNS_1CILi2EEES5_S5_EEEEEENS3_IJNS3_IJNS4_ILi1EEES5_NS4_ILi4EEEEEEEEEEEiEEC2ERKSC_RKi) ;  /* 0xffff623000007944 */ /* 0x002fea0003c3ffff */
[----:B------:R-:W-:Y:S01]  /*11e80*/  MOV R4, 0x11ed0 ;  /* 0x00011ed000047802 */ /* 0x000fe20000000f00 */
[----:B-1----:R-:W2:Y:S02]  /*11e90*/  LDL R3, [R1+0x758] ;  /* 0x0007580001037983 */ /* 0x002ea40000100800 */
[C---:B--2---:R-:W-:Y:S04]  /*11ea0*/  LEA R6, P0, R3.reuse, R34, 0x1 ;  /* 0x0000002203067211 */ /* 0x044fe800078008ff */
[----:B------:R-:W-:Y:S04]  /*11eb0*/  LEA.HI.X.SX32 R3, R3, R35, 0x1, P0 ;  /* 0x0000002303037211 */ /* 0x000fe800000f0eff */
[----:B------:R-:W-:Y:S05]  /*11ec0*/  CALL.REL.NOINC `($_ZN7cutlass13device_kernelIN5flash19enable_sm80_to_sm89INS1_16FlashAttnBwdSm80INS1_25CollectiveMainloopBwdSm80ILi2ELi2EN4cute5tupleIJNS5_1CILi128EEES8_NS7_ILi64EEEEEENS_6half_tEfNS_4arch4Sm80ELb0ELb1ELb1ELb1ELb1ELb0ELb0ELb0ELi2ELi4ELi4ELi4ELb0EEENS1_24CollectiveEpilogueBwdGQAISA_fSD_Li256ELb1ELb1EEENS1_19SingleTileSchedulerILb1ELb0ELb0ELi128EEEEEEEEEvNT_6ParamsE$_ZN4cute3eso3ESOILb1ELb0EJNS_6LayoutINS_5tupleIJNS3_IJNS_1CILi2EEES5_S5_EEEEEENS3_IJNS3_IJNS4_ILi1EEES5_NS4_ILi4EEEEEEEEEEENS_10ViewEngineIPN7cutlass6half_tEEEEEC2ERKSC_RKSH_) ;  /* 0xffff619000007944 */ /* 0x000fea0003c3ffff */
[----:B------:R-:W-:Y:S01]  /*11ed0*/  MOV R47, R32 ;  /* 0x00000020002f7202 */ /* 0x000fe20000000f00 */
[----:B------:R2:W5:Y:S01]  /*11ee0*/  LDL.64 R12, [R1+0x758] ;  /* 0x00075800010c7983 */ /* 0x0005620000100a00 */
[----:B------:R-:W-:Y:S01]  /*11ef0*/  MOV R46, 0x11f20 ;  /* 0x00011f20002e7802 */ /* 0x000fe20000000f00 */
[----:B------:R-:W-:Y:S02]  /*11f00*/  IMAD.MOV.U32 R82, RZ, RZ, R60 ;  /* 0x000000ffff527224 */ /* 0x000fe400078e003c */
[----:B-12--5:R-:W-:Y:S05]  /*11f10*/  CALL.REL.NOINC `($_ZN7cutlass13device_kernelIN5flash19enable_sm80_to_sm89INS1_16FlashAttnBwdSm80INS1_25CollectiveMainloopBwdSm80ILi2ELi2EN4cute5tupleIJNS5_1CILi128EEES8_NS7_ILi64EEEEEENS_6half_tEfNS_4arch4Sm80ELb0ELb1ELb1ELb1ELb1ELb0ELb0ELb0ELi2ELi4ELi4ELi4ELb0EEENS1_24CollectiveEpilogueBwdGQAISA_fSD_Li256ELb1ELb1EEENS1_19SingleTileSchedulerILb1ELb0ELb0ELi128EEEEEEEEEvNT_6ParamsE$_ZN4cute3eso3ESOILb1ELb0EJNS_10UnderscoreEiEEC2ERKS2_RKi) ;  /* 0xffff509000007944 */ /* 0x026fea0003c3ffff */
[----:B------:R-:W-:Y:S01]  /*11f20*/  MOV R4, 0x11f60 ;  /* 0x00011f6000047802 */ /* 0x000fe20000000f00 */
[----:B------:R-:W2:Y:S02]  /*11f30*/  LDL R3, [R1+0x758] ;  /* 0x0007580001037983 */ /* 0x000ea40000100800 */
[----:B--2---:R-:W-:Y:S02]  /*11f40*/  SHF.L.U32 R3, R3, 0x2, RZ ;  /* 0x0000000203037819 */ /* 0x004fe400000006ff */
[----:B-1----:R-:W-:Y:S05]  /*11f50*/  CALL.REL.NOINC `($_ZN7cutlass13device_kernelIN5flash19enable_sm80_to_sm89INS1_16FlashAttnBwdSm80INS1_25CollectiveMainloopBwdSm80ILi2ELi2EN4cute5tupleIJNS5_1CILi128EEES8_NS7_ILi64EEEEEENS_6half_tEfNS_4arch4Sm80ELb0ELb1ELb1ELb1ELb1ELb0ELb0ELb0ELi2ELi4ELi4ELi4ELb0EEENS1_24CollectiveEpilogueBwdGQAISA_fSD_Li256ELb1ELb1EEENS1_19SingleTileSchedulerILb1ELb0ELb0ELi128EEEEEEEEEvNT_6ParamsE$_ZN4cute3eso3ESOILb1ELb0EJNS_6LayoutINS_5tupleIJNS3_IJNS_1CILi2EEES5_EEEEEENS3_IJNS3_IJNS4_ILi1EEES5_EEEEEEEEiEEC2ERKSB_RKi) ;  /* 0xffff5ed000007944 */ /* 0x002fea0003c3ffff */
[----:B------:R-:W-:Y:S01]  /*11f60*/  MOV R4, 0x11fb0 ;  /* 0x00011fb000047802 */ /* 0x000fe20000000f00 */
[----:B-1----:R-:W2:Y:S02]  /*11f70*/  LDL R3, [R1+0x758] ;  /* 0x0007580001037983 */ /* 0x002ea40000100800 */
[C---:B--2---:R-:W-:Y:S04]  /*11f80*/  LEA R6, P0, R3.reuse, R40, 0x1 ;  /* 0x0000002803067211 */ /* 0x044fe800078008ff */
[----:B------:R-:W-:Y:S04]  /*11f90*/  LEA.HI.X.SX32 R3, R3, R41, 0x1, P0 ;  /* 0x0000002903037211 */ /* 0x000fe800000f0eff */
[----:B------:R-:W-:Y:S05]  /*11fa0*/  CALL.REL.NOINC `($_ZN7cutlass13device_kernelIN5flash19enable_sm80_to_sm89INS1_16FlashAttnBwdSm80INS1_25CollectiveMainloopBwdSm80ILi2ELi2EN4cute5tupleIJNS5_1CILi128EEES8_NS7_ILi64EEEEEENS_6half_tEfNS_4arch4Sm80ELb0ELb1ELb1ELb1ELb1ELb0ELb0ELb0ELi2ELi4ELi4ELi4ELb0EEENS1_24CollectiveEpilogueBwdGQAISA_fSD_Li256ELb1ELb1EEENS1_19SingleTileSchedulerILb1ELb0ELb0ELi128EEEEEEEEEvNT_6ParamsE$_ZN4cute3eso3ESOILb1ELb0EJNS_6LayoutINS_5tupleIJNS3_IJNS_1CILi2EEES5_EEEEEENS3_IJNS3_IJNS4_ILi1EEES5_EEEEEEEENS_10ViewEngineIPN7cutlass6half_tEEEEEC2ERKSB_RKSG_) ;  /* 0xffff5de000007944 */ /* 0x000fea0003c3ffff */
[----:B------:R-:W-:Y:S01]  /*11fb0*/  MOV R38, R33 ;  /* 0x0000002100267202 */ /* 0x000fe20000000f00 */
[----:B------:R2:W5:Y:S01]  /*11fc0*/  LDL.64 R10, [R1+0x758] ;  /* 0x00075800010a7983 */ /* 0x0005620000100a00 */
[----:B------:R-:W-:Y:S03]  /*11fd0*/  MOV R36, 0x11ff0 ;  /* 0x00011ff000247802 */ /* 0x000fe60000000f00 */
        /* <DEDUP_REMOVED lines=10> */
[----:B------:R-:W-:Y:S05]  /*12080*/  CALL.REL.NOINC `($_ZN7cutlass13device_kernelIN5flash19enable_sm80_to_sm89INS1_16FlashAttnBwdSm80INS1_25CollectiveMainloopBwdSm80ILi2ELi2EN4cute5tupleIJNS5_1CILi128EEES8_NS7_ILi64EEEEEENS_6half_tEfNS_4arch4Sm80ELb0ELb1ELb1ELb1ELb1ELb0ELb0ELb0ELi2ELi4ELi4ELi4ELb0EEENS1_24CollectiveEpilogueBwdGQAISA_fSD_Li256ELb1ELb1EEENS1_19SingleTileSchedulerILb1ELb0ELb0ELi128EEEEEEEEEvNT_6ParamsE$_ZN4cute3eso3ESOILb1ELb0EJNS_6LayoutINS_5tupleIJNS3_IJNS_1CILi2EEES5_EEEEEENS3_IJNS3_IJNS4_ILi1EEES5_EEEEEEEENS_10ViewEngineIPKfEEEEC2ERKSB_RKSF_) ;  /* 0xffff5cb000007944 */ /* 0x000fea0003c3ffff */
[----:B-1----:R1:W5:Y:S01]  /*12090*/  LDL.64 R6, [R1+0x758] ;  /* 0x0007580001067983 */ /* 0x0023620000100a00 */
[----:B------:R-:W-:Y:S03]  /*120a0*/  MOV R4, 0x120c0 ;  /* 0x000120c000047802 */ /* 0x000fe60000000f00 */
[----:B-1---5:R-:W-:Y:S05]  /*120b0*/  CALL.REL.NOINC `($_ZN7cutlass13device_kernelIN5flash19enable_sm80_to_sm89INS1_16FlashAttnBwdSm80INS1_25CollectiveMainloopBwdSm80ILi2ELi2EN4cute5tupleIJNS5_1CILi128EEES8_NS7_ILi64EEEEEENS_6half_tEfNS_4arch4Sm80ELb0ELb1ELb1ELb1ELb1ELb0ELb0ELb0ELi2ELi4ELi4ELi4ELb0EEENS1_24CollectiveEpilogueBwdGQAISA_fSD_Li256ELb1ELb1EEENS1_19SingleTileSchedulerILb1ELb0ELb0ELi128EEEEEEEEEvNT_6ParamsE$_ZN4cute3eso3ESOILb1ELb0EJNS_6LayoutINS_5tupleIJNS3_IJNS_1CILi1EEENS4_ILi2EEES6_EEEEEENS3_IJNS3_IJS5_S5_S6_EEEEEEEENS_10ViewEngineIPjEEEEC2ERKSB_RKSE_) ;  /* 0xffff5c0000007944 */ /* 0x022fea0003c3ffff */
[----:B------:R-:W-:Y:S01]  /*120c0*/  MOV R3, R11 ;  /* 0x0000000b00037202 */ /* 0x000fe20000000f00 */
[----:B------:R2:W5:Y:S01]  /*120d0*/  LDL.64 R14, [R1+0x758] ;  /* 0x00075800010e7983 */ /* 0x0005620000100a00 */
[----:B------:R-:W-:Y:S03]  /*120e0*/  MOV R4, 0x12100 ;  /* 0x0001210000047802 */ /* 0x000fe60000000f00 */
[----:B-12--5:R-:W-:Y:S05]  /*120f0*/  CALL.REL.NOINC `($_ZN7cutlass13device_kernelIN5flash19enable_sm80_to_sm89INS1_16FlashAttnBwdSm80INS1_25CollectiveMainloopBwdSm80ILi2ELi2EN4cute5tupleIJNS5_1CILi128EEES8_NS7_ILi64EEEEEENS_6half_tEfNS_4arch4Sm80ELb0ELb1ELb1ELb1ELb1ELb0ELb0ELb0ELi2ELi4ELi4ELi4ELb0EEENS1_24CollectiveEpilogueBwdGQAISA_fSD_Li256ELb1ELb1EEENS1_19SingleTileSchedulerILb1ELb0ELb0ELi128EEEEEEEEEvNT_6ParamsE$_ZN4cute3eso3ESOILb1ELb0EJNS_6LayoutINS_5tupleIJNS3_IJNS_1CILi1EEENS4_ILi2EEEEEEEEENS3_IJNS3_IJS5_S5_EEEEEEEENS_10ViewEngineIPjEEEEC2ERKSB_RKSE_) ;  /* 0xffff5ad000007944 */ /* 0x026fea0003c3ffff */
[----:B------:R-:W-:Y:S01]  /*12100*/  MOV R3, R9 ;  /* 0x0000000900037202 */ /* 0x000fe20000000f00 */
[----:B------:R2:W5:Y:S01]  /*12110*/  LDL.64 R16, [R1+0x758] ;  /* 0x0007580001107983 */ /* 0x0005620000100a00 */
[----:B------:R-:W-:Y:S03]  /*12120*/  MOV R4, 0x12140 ;  /* 0x0001214000047802 */ /* 0x000fe60000000f00 */
[----:B-12--5:R-:W-:Y:S05]  /*12130*/  CALL.REL.NOINC `($_ZN7cutlass13device_kernelIN5flash19enable_sm80_to_sm89INS1_16FlashAttnBwdSm80INS1_25CollectiveMainloopBwdSm80ILi2ELi2EN4cute5tupleIJNS5_1CILi128EEES8_NS7_ILi64EEEEEENS_6half_tEfNS_4arch4Sm80ELb0ELb1ELb1ELb1ELb1ELb0ELb0ELb0ELi2ELi4ELi4ELi4ELb0EEENS1_24CollectiveEpilogueBwdGQAISA_fSD_Li256ELb1ELb1EEENS1_19SingleTileSchedulerILb1ELb0ELb0ELi128EEEEEEEEEvNT_6ParamsE$_ZN4cute3eso3ESOILb1ELb0EJNS_6LayoutINS_5tupleIJNS3_IJNS_1CILi2EEES5_EEEEEENS3_IJNS3_IJNS4_ILi1EEES5_EEEEEEEENS_10ViewEngineIPfEEEEC2ERKSB_RKSE_) ;  /* 0xffff5ca000007944 */ /* 0x026fea0003c3ffff */
[----:B------:R-:W-:Y:S01]  /*12140*/  MOV R3, R7 ;  /* 0x0000000700037202 */ /* 0x000fe20000000f00 */
[----:B------:R2:W5:Y:S01]  /*12150*/  LDL.64 R42, [R1+0x758] ;  /* 0x00075800012a7983 */ /* 0x0005620000100a00 */
[----:B------:R-:W-:Y:S03]  /*12160*/  MOV R4, 0x12180 ;  /* 0x0001218000047802 */ /* 0x000fe60000000f00 */
[----:B-12--5:R-:W-:Y:S05]  /*12170*/  CALL.REL.NOINC `($_ZN7cutlass13device_kernelIN5flash19enable_sm80_to_sm89INS1_16FlashAttnBwdSm80INS1_25CollectiveMainloopBwdSm80ILi2ELi2EN4cute5tupleIJNS5_1CILi128EEES8_NS7_ILi64EEEEEENS_6half_tEfNS_4arch4Sm80ELb0ELb1ELb1ELb1ELb1ELb0ELb0ELb0ELi2ELi4ELi4ELi4ELb0EEENS1_24CollectiveEpilogueBwdGQAISA_fSD_Li256ELb1ELb1EEENS1_19SingleTileSchedulerILb1ELb0ELb0ELi128EEEEEEEEEvNT_6ParamsE$_ZN4cute3eso3ESOILb1ELb0EJNS_6LayoutINS_5tupleIJNS3_IJNS_1CILi2EEES5_EEEEEENS3_IJNS3_IJNS4_ILi1EEES5_EEEEEEEENS_10ViewEngineIPKfEEEEC2ERKSB_RKSF_) ;  /* 0xffff5bc000007944 */ /* 0x026fea0003c3ffff */
        /* <DEDUP_REMOVED lines=23> */
[----:B-1----:R-:W-:Y:S05]  /*122f0*/  CALL.REL.NOINC `($_ZN7cutlass13device_kernelIN5flash19enable_sm80_to_sm89INS1_16FlashAttnBwdSm80INS1_25CollectiveMainloopBwdSm80ILi2ELi2EN4cute5tupleIJNS5_1CILi128EEES8_NS7_ILi64EEEEEENS_6half_tEfNS_4arch4Sm80ELb0ELb1ELb1ELb1ELb1ELb0ELb0ELb0ELi2ELi4ELi4ELi4ELb0EEENS1_24CollectiveEpilogueBwdGQAISA_fSD_Li256ELb1ELb1EEENS1_19SingleTileSchedulerILb1ELb0ELb0ELi128EEEEEEEEEvNT_6ParamsE$_ZN4cute3eso3ESOILb1ELb0EJNS_10UnderscoreEiiEEC2ERKS2_RKiS7_) ;  /* 0xffff4d0000007944 */ /* 0x002fea0003c3ffff */
        /* <DEDUP_REMOVED lines=99> */
[----:B-1----:R-:W-:Y:S05]  /*12930*/  CALL.REL.NOINC `($_ZN7cutlass13device_kernelIN5flash19enable_sm80_to_sm89INS1_16FlashAttnBwdSm80INS1_25CollectiveMainloopBwdSm80ILi2ELi2EN4cute5tupleIJNS5_1CILi128EEES8_NS7_ILi64EEEEEENS_6half_tEfNS_4arch4Sm80ELb0ELb1ELb1ELb1ELb1ELb0ELb0ELb0ELi2ELi4ELi4ELi4ELb0EEENS1_24CollectiveEpilogueBwdGQAISA_fSD_Li256ELb1ELb1EEENS1_19SingleTileSchedulerILb1ELb0ELb0ELi128EEEEEEEEEvNT_6ParamsE$_ZN4cute3eso3ESOILb1ELb0EJNS_10UnderscoreES2_iEEC2ERKS2_S5_RKi) ;  /* 0xffff463000007944 */ /* 0x002fea0003c3ffff */
        /* <DEDUP_REMOVED lines=500> */
[----:B------:R-:W-:Y:S02]  /*14880*/  MOV R3, 0x1 ;  /* 0x0000000100037802 */ /* 0x000fe40000000f00 */
        /* <DEDUP_REMOVED lines=18> */
.L_x_3909:
        /* <DEDUP_REMOVED lines=194> */
[----:B------:R-:W-:Y:S05]  /*155d0*/  CALL.REL.NOINC `($_ZN7cutlass13device_kernelIN5flash19enable_sm80_to_sm89INS1_16FlashAttnBwdSm80INS1_25CollectiveMainloopBwdSm80ILi2ELi2EN4cute5tupleIJNS5_1CILi128EEES8_NS7_ILi64EEEEEENS_6half_tEfNS_4arch4Sm80ELb0ELb1ELb1ELb1ELb1ELb0ELb0ELb0ELi2ELi4ELi4ELi4ELb0EEENS1_24CollectiveEpilogueBwdGQAISA_fSD_Li256ELb1ELb1EEENS1_19SingleTileSchedulerILb1ELb0ELb0ELi128EEEEEEEEEvNT_6ParamsE$_ZN4cute3eso3ESOILb1ELb0EJNS_10UnderscoreES2_iEEC2ERKS2_S5_RKi) ;  /* 0xffff199000007944 */ /* 0x000fea0003c3ffff */
        /* <DEDUP_REMOVED lines=493> */
[----:B-1----:R-:W2:Y:S02]  /*174b0*/  LDL R3, [R1+0x758] ;  /* 0x0007580001037983 */ /* 0x002ea40000100800 */
[----:B--2---:R-:W-:Y:S01]  /*174c0*/  IMAD.WIDE R2, R3, 0x2, R6 ;  /* 0x0000000203027825 */ /* 0x004fe200078e0206 */
[----:B------:R-:W-:-:S04]  /*174d0*/  MOV R6, 0x17500 ;  /* 0x0001750000067802 */ /* 0x000fc80000000f00 */
        /* <DEDUP_REMOVED lines=16> */
[----:B-1----:R-:W2:Y:S02]  /*175e0*/  LDL R3, [R1+0x758] ;  /* 0x0007580001037983 */ /* 0x002ea40000100800 */
[----:B--2---:R-:W-:Y:S01]  /*175f0*/  IMAD.WIDE R2, R3, 0x2, R4 ;  /* 0x0000000203027825 */ /* 0x004fe200078e0204 */
[----:B------:R-:W-:-:S04]  /*17600*/  MOV R4, 0x17630 ;  /* 0x0001763000047802 */ /* 0x000fc80000000f00 */
[----:B------:R-:W-:Y:S02]  /*17610*/  MOV R6, R2 ;  /* 0x0000000200067202 */ /* 0x000fe40000000f00 */
[----:B------:R-:W-:Y:S05]  /*17620*/  CALL.REL.NOINC `($_ZN7cutlass13device_kernelIN5flash19enable_sm80_to_sm89INS1_16FlashAttnBwdSm80INS1_25CollectiveMainloopBwdSm80ILi2ELi2EN4cute5tupleIJNS5_1CILi128EEES8_NS7_ILi64EEEEEENS_6half_tEfNS_4arch4Sm80ELb0ELb1ELb1ELb1ELb1ELb0ELb0ELb0ELi2ELi4ELi4ELi4ELb0EEENS1_24CollectiveEpilogueBwdGQAISA_fSD_Li256ELb1ELb1EEENS1_19SingleTileSchedulerILb1ELb0ELb0ELi128EEEEEEEEEvNT_6ParamsE$_ZN4cute3eso3ESOILb1ELb0EJNS_6LayoutINS_5tupleIJNS3_IJNS_1CILi2EEES5_EEENS4_ILi8EEEEEENS3_IJNS3_IJNS4_ILi1EEES5_EEENS4_ILi4EEEEEEEENS_10ViewEngineIPN7cutlass6half_tEEEEEC2ERKSD_RKSI_) ;  /* 0xffff091000007944 */ /* 0x000fea0003c3ffff */
[----:B------:R2:W5:Y:S04]  /*17630*/  LDL.64 R26, [R1+0x758] ;  /* 0x00075800011a7983 */ /* 0x0005680000100a00 */
[----:B------:R2:W-:Y:S02]  /*17640*/  STL [R1+0x770], RZ ;  /* 0x000770ff01007387 */ /* 0x0005e40000100800 */
.L_x_3910:
[----:B-1----:R-:W-:Y:S02]  /*17650*/  LOP3.LUT R24, R32, 0x1, RZ, 0xc0, !PT ;  /* 0x0000000120187812 */ /* 0x002fe400078ec0ff */
[----:B------:R-:W-:Y:S03]  /*17660*/  MOV R36, 0x17690 ;  /* 0x0001769000247802 */ /* 0x000fe60000000f00 */
        /* <DEDUP_REMOVED lines=228> */
.L_x_3911:
[----:B------:R-:W-:Y:S02]  /*184b0*/  LOP3.LUT R21, R20, 0x1, RZ, 0xc0, !PT ;  /* 0x0000000114157812 */ /* 0x000fe400078ec0ff */
[----:B------:R-:W-:Y:S03]  /*184c0*/  MOV R36, 0x184f0 ;  /* 0x000184f000247802 */ /* 0x000fe60000000f00 */
[----:B-1----:R-:W-:Y:S02]  /*184d0*/  IMAD.MOV.U32 R38, RZ, RZ, R21 ;  /* 0x000000ffff267224 */ /* 0x002fe400078e0015 */
        /* <DEDUP_REMOVED lines=188> */
[----:B-----5:R-:W-:Y:S05]  /*190a0*/  CALL.REL.NOINC `($_ZN7cutlass13device_kernelIN5flash19enable_sm80_to_sm89INS1_16FlashAttnBwdSm80INS1_25CollectiveMainloopBwdSm80ILi2ELi2EN4cute5tupleIJNS5_1CILi128EEES8_NS7_ILi64EEEEEENS_6half_tEfNS_4arch4Sm80ELb0ELb1ELb1ELb1ELb1ELb0ELb0ELb0ELi2ELi4ELi4ELi4ELb0EEENS1_24CollectiveEpilogueBwdGQAISA_fSD_Li256ELb1ELb1EEENS1_19SingleTileSchedulerILb1ELb0ELb0ELi128EEEEEEEEEvNT_6ParamsE$_ZN4cute8smem_ptrIPfECI1NS_12iter_adaptorIS1_S2_EEES1_) ;  /* 0xffff00f000007944 */ /* 0x020fea0003c3ffff */
[----:B-1----:R1:W5:Y:S01]  /*190b0*/  LDL.64 R4, [R1+0x758] ;  /* 0x0007580001047983 */ /* 0x0023620000100a00 */
[----:B------:R-:W-:-:S03]  /*190c0*/  MOV R10, 0x190e0 ;  /* 0x000190e0000a7802 */ /* 0x000fc60000000f00 */
[----:B-1---5:R-:W-:Y:S05]  /*190d0*/  CALL.REL.NOINC `($_ZN7cutlass13device_kernelIN5flash19enable_sm80_to_sm89INS1_16FlashAttnBwdSm80INS1_25CollectiveMainloopBwdSm80ILi2ELi2EN4cute5tupleIJNS5_1CILi128EEES8_NS7_ILi64EEEEEENS_6half_tEfNS_4arch4Sm80ELb0ELb1ELb1ELb1ELb1ELb0ELb0ELb0ELi2ELi4ELi4ELi4ELb0EEENS1_24CollectiveEpilogueBwdGQAISA_fSD_Li256ELb1ELb1EEENS1_19SingleTileSchedulerILb1ELb0ELb0ELi128EEEEEEEEEvNT_6ParamsE$_ZN4cute3eso3ESOILb1ELb0EJNS_6LayoutINS_5tupleIJNS3_IJNS_1CILi2EEES5_EEEEEENS3_IJNS3_IJNS4_ILi8EEENS4_ILi64EEEEEEEEEEENS_10ViewEngineINS_8smem_ptrIPfEEEEEEC2ERKSC_RKSH_) ;  /* 0xfffeed9000007944 */ /* 0x022fea0003c3ffff */
        /* <DEDUP_REMOVED lines=9> */
[----:B--2--5:R-:W-:Y:S05]  /*19170*/  CALL.REL.NOINC `($_ZN7cutlass13device_kernelIN5flash19enable_sm80_to_sm89INS1_16FlashAttnBwdSm80INS1_25CollectiveMainloopBwdSm80ILi2ELi2EN4cute5tupleIJNS5_1CILi128EEES8_NS7_ILi64EEEEEENS_6half_tEfNS_4arch4Sm80ELb0ELb1ELb1ELb1ELb1ELb0ELb0ELb0ELi2ELi4ELi4ELi4ELb0EEENS1_24CollectiveEpilogueBwdGQAISA_fSD_Li256ELb1ELb1EEENS1_19SingleTileSchedulerILb1ELb0ELb0ELi128EEEEEEEEEvNT_6ParamsE$_ZN4cute3eso3ESOILb1ELb0EJNS_10UnderscoreEiEEC2ERKS2_RKi) ;  /* 0xfffede3000007944 */ /* 0x024fea0003c3ffff */
[----:B------:R-:W2:Y:S01]  /*19180*/  LDL R5, [R1+0x758] ;  /* 0x0007580001057983 */ /* 0x000ea20000100800 */
[----:B------:R-:W-:Y:S02]  /*19190*/  MOV R8, 0x191c0 ;  /* 0x000191c000087802 */ /* 0x000fe40000000f00 */
[----:B--2---:R-:W-:Y:S02]  /*191a0*/  SHF.L.U32 R5, R5, 0x7, RZ ;  /* 0x0000000705057819 */ /* 0x004fe400000006ff */
[----:B-1----:R-:W-:Y:S05]  /*191b0*/  CALL.REL.NOINC `($_ZN7cutlass13device_kernelIN5flash19enable_sm80_to_sm89INS1_16FlashAttnBwdSm80INS1_25CollectiveMainloopBwdSm80ILi2ELi2EN4cute5tupleIJNS5_1CILi128EEES8_NS7_ILi64EEEEEENS_6half_tEfNS_4arch4Sm80ELb0ELb1ELb1ELb1ELb1ELb0ELb0ELb0ELi2ELi4ELi4ELi4ELb0EEENS1_24CollectiveEpilogueBwdGQAISA_fSD_Li256ELb1ELb1EEENS1_19SingleTileSchedulerILb1ELb0ELb0ELi128EEEEEEEEEvNT_6ParamsE$_ZN4cute3eso3ESOILb1ELb0EJNS_6LayoutINS_5tupleIJNS3_IJNS_1CILi2EEES5_EEEEEENS3_IJNS3_IJNS4_ILi8EEENS4_ILi64EEEEEEEEEEEiEEC2ERKSC_RKi) ;  /* 0xfffeecf000007944 */ /* 0x002fea0003c3ffff */
[----:B------:R-:W-:Y:S01]  /*191c0*/  ULDC.64 UR4, c[0x0][0x118] ;  /* 0x0000460000047ab9 */ /* 0x000fe20000000a00 */
[----:B-1----:R-:W2:Y:S04]  /*191d0*/  LDL R4, [R1+0x758] ;  /* 0x0007580001047983 */ /* 0x002ea80000100800 */
[----:B------:R-:W2:Y:S01]  /*191e0*/  LD.E.64 R6, [R6.64] ;  /* 0x0000000406067980 */ /* 0x000ea2000c101b00 */
[----:B------:R-:W-:Y:S01]  /*191f0*/  MOV R10, 0x19220 ;  /* 0x00019220000a7802 */ /* 0x000fe20000000f00 */
[----:B--2---:R-:W-:-:S04]  /*19200*/  IMAD.WIDE R4, R4, 0x4, R6 ;  /* 0x0000000404047825 */ /* 0x004fc800078e0206 */
[----:B------:R-:W-:Y:S05]  /*19210*/  CALL.REL.NOINC `($_ZN7cutlass13device_kernelIN5flash19enable_sm80_to_sm89INS1_16FlashAttnBwdSm80INS1_25CollectiveMainloopBwdSm80ILi2ELi2EN4cute5tupleIJNS5_1CILi128EEES8_NS7_ILi64EEEEEENS_6half_tEfNS_4arch4Sm80ELb0ELb1ELb1ELb1ELb1ELb0ELb0ELb0ELi2ELi4ELi4ELi4ELb0EEENS1_24CollectiveEpilogueBwdGQAISA_fSD_Li256ELb1ELb1EEENS1_19SingleTileSchedulerILb1ELb0ELb0ELi128EEEEEEEEEvNT_6ParamsE$_ZN4cute8smem_ptrIPfECI1NS_12iter_adaptorIS1_S2_EEES1_) ;  /* 0xfffeff8000007944 */ /* 0x000fea0003c3ffff */
[----:B-1----:R1:W5:Y:S01]  /*19220*/  LDL.64 R4, [R1+0x758] ;  /* 0x0007580001047983 */ /* 0x0023620000100a00 */
[----:B------:R-:W-:-:S03]  /*19230*/  MOV R10, 0x19250 ;  /* 0x00019250000a7802 */ /* 0x000fc60000000f00 */
[----:B-1---5:R-:W-:Y:S05]  /*19240*/  CALL.REL.NOINC `($_ZN7cutlass13device_kernelIN5flash19enable_sm80_to_sm89INS1_16FlashAttnBwdSm80INS1_25CollectiveMainloopBwdSm80ILi2ELi2EN4cute5tupleIJNS5_1CILi128EEES8_NS7_ILi64EEEEEENS_6half_tEfNS_4arch4Sm80ELb0ELb1ELb1ELb1ELb1ELb0ELb0ELb0ELi2ELi4ELi4ELi4ELb0EEENS1_24CollectiveEpilogueBwdGQAISA_fSD_Li256ELb1ELb1EEENS1_19SingleTileSchedulerILb1ELb0ELb0ELi128EEEEEEEEEvNT_6ParamsE$_ZN4cute3eso3ESOILb1ELb0EJNS_6LayoutINS_5tupleIJNS3_IJNS_1CILi2EEES5_EEEEEENS3_IJNS3_IJNS4_ILi8EEENS4_ILi64EEEEEEEEEEENS_10ViewEngineINS_8smem_ptrIPfEEEEEEC2ERKSC_RKSH_) ;  /* 0xfffeec2000007944 */ /* 0x022fea0003c3ffff */
[----:B-1----:R1:W5:Y:S01]  /*19250*/  LDL.64 R4, [R1+0x758] ;  /* 0x0007580001047983 */ /* 0x0023620000100a00 */
[----:B------:R-:W-:Y:S01]  /*19260*/  IMAD.MOV.U32 R7, RZ, RZ, R3 ;  /* 0x000000ffff077224 */ /* 0x000fe200078e0003 */
[----:B------:R-:W-:-:S02]  /*19270*/  MOV R6, R16 ;  /* 0x0000001000067202 */ /* 0x000fc40000000f00 */
[----:B------:R-:W-:Y:S02]  /*19280*/  MOV R8, 0x192a0 ;  /* 0x000192a000087802 */ /* 0x000fe40000000f00 */
[----:B-1---5:R-:W-:Y:S05]  /*19290*/  CALL.REL.NOINC `($_ZN7cutlass13device_kernelIN5flash19enable_sm80_to_sm89INS1_16FlashAttnBwdSm80INS1_25CollectiveMainloopBwdSm80ILi2ELi2EN4cute5tupleIJNS5_1CILi128EEES8_NS7_ILi64EEEEEENS_6half_tEfNS_4arch4Sm80ELb0ELb1ELb1ELb1ELb1ELb0ELb0ELb0ELi2ELi4ELi4ELi4ELb0EEENS1_24CollectiveEpilogueBwdGQAISA_fSD_Li256ELb1ELb1EEENS1_19SingleTileSchedulerILb1ELb0ELb0ELi128EEEEEEEEEvNT_6ParamsE$_ZN4cute3eso3ESOILb1ELb0EJNS_6LayoutINS_5tupleIJNS_1CILi1EEENS4_ILi4EEEEEENS3_IJNS4_ILi0EEES5_EEEEENS_10ViewEngineIPfEEEEC2ERKSA_RKSD_) ;  /* 0xfffef74000007944 */ /* 0x022fea0003c3ffff */
[----:B------:R2:W5:Y:S01]  /*192a0*/  LDL.64 R6, [R1+0x758] ;  /* 0x0007580001067983 */ /* 0x0005620000100a00 */
[----:B------:R-:W-:Y:S02]  /*192b0*/  MOV R9, R5 ;  /* 0x0000000500097202 */ /* 0x000fe40000000f00 */
[----:B------:R-:W-:Y:S02]  /*192c0*/  MOV R8, 0x192e0 ;  /* 0x000192e000087802 */ /* 0x000fe40000000f00 */
[----:B-12--5:R-:W-:Y:S05]  /*192d0*/  CALL.REL.NOINC `($_ZN7cutlass13device_kernelIN5flash19enable_sm80_to_sm89INS1_16FlashAttnBwdSm80INS1_25CollectiveMainloopBwdSm80ILi2ELi2EN4cute5tupleIJNS5_1CILi128EEES8_NS7_ILi64EEEEEENS_6half_tEfNS_4arch4Sm80ELb0ELb1ELb1ELb1ELb1ELb0ELb0ELb0ELi2ELi4ELi4ELi4ELb0EEENS1_24CollectiveEpilogueBwdGQAISA_fSD_Li256ELb1ELb1EEENS1_19SingleTileSchedulerILb1ELb0ELb0ELi128EEEEEEEEEvNT_6ParamsE$_ZN4cute3eso3ESOILb1ELb0EJNS_6LayoutINS_5tupleIJNS_1CILi1EEENS3_IJNS4_ILi2EEES6_EEEEEENS3_IJNS4_ILi0EEENS3_IJNS4_ILi8EEENS4_ILi64EEEEEEEEEEENS_10ViewEngineINS_8smem_ptrIPfEEEEEEC2ERKSE_RKSJ_) ;  /* 0xfffef6a000007944 */ /* 0x026fea0003c3ffff */
[----:B-1----:R1:W5:Y:S01]  /*192e0*/  LDL.64 R4, [R1+0x758] ;  /* 0x0007580001047983 */ /* 0x0023620000100a00 */
[----:B------:R-:W-:-:S03]  /*192f0*/  MOV R10, 0x19310 ;  /* 0x00019310000a7802 */ /* 0x000fc60000000f00 */
[----:B-1---5:R-:W-:Y:S05]  /*19300*/  CALL.REL.NOINC `($_ZN7cutlass13device_kernelIN5flash19enable_sm80_to_sm89INS1_16FlashAttnBwdSm80INS1_25CollectiveMainloopBwdSm80ILi2ELi2EN4cute5tupleIJNS5_1CILi128EEES8_NS7_ILi64EEEEEENS_6half_tEfNS_4arch4Sm80ELb0ELb1ELb1ELb1ELb1ELb0ELb0ELb0ELi2ELi4ELi4ELi4ELb0EEENS1_24CollectiveEpilogueBwdGQAISA_fSD_Li256ELb1ELb1EEENS1_19SingleTileSchedulerILb1ELb0ELb0ELi128EEEEEEEEEvNT_6ParamsE$_ZN4cute8smem_ptrIPfECI1NS_12iter_adaptorIS1_S2_EEES1_) ;  /* 0xfffefe9000007944 */ /* 0x022fea0003c3ffff */
[----:B-1----:R1:W5:Y:S01]  /*19310*/  LDL.64 R4, [R1+0x758] ;  /* 0x0007580001047983 */ /* 0x0023620000100a00 */
[----:B------:R-:W-:-:S03]  /*19320*/  MOV R10, 0x19340 ;  /* 0x00019340000a7802 */ /* 0x000fc60000000f00 */
[----:B-1---5:R-:W-:Y:S05]  /*19330*/  CALL.REL.NOINC `($_ZN7cutlass13device_kernelIN5flash19enable_sm80_to_sm89INS1_16FlashAttnBwdSm80INS1_25CollectiveMainloopBwdSm80ILi2ELi2EN4cute5tupleIJNS5_1CILi128EEES8_NS7_ILi64EEEEEENS_6half_tEfNS_4arch4Sm80ELb0ELb1ELb1ELb1ELb1ELb0ELb0ELb0ELi2ELi4ELi4ELi4ELb0EEENS1_24CollectiveEpilogueBwdGQAISA_fSD_Li256ELb1ELb1EEENS1_19SingleTileSchedulerILb1ELb0ELb0ELi128EEEEEEEEEvNT_6ParamsE$_ZN4cute3eso3ESOILb1ELb0EJNS_6LayoutINS_5tupleIJNS3_IJNS_1CILi2EEES5_EEEEEENS3_IJNS3_IJNS4_ILi8EEENS4_ILi64EEEEEEEEEEENS_10ViewEngineINS_8smem_ptrIPfEEEEEEC2ERKSC_RKSH_) ;  /* 0xfffeeb3000007944 */ /* 0x022fea0003c3ffff */
[----:B------:R2:W5:Y:S01]  /*19340*/  LDL.64 R10, [R1+0x758] ;  /* 0x00075800010a7983 */ /* 0x0005620000100a00 */
[----:B-1----:R-:W-:Y:S02]  /*19350*/  MOV R4, R6 ;  /* 0x0000000600047202 */ /* 0x002fe40000000f00 */
[----:B------:R-:W-:Y:S02]  /*19360*/  MOV R8, 0x19380 ;  /* 0x0001938000087802 */ /* 0x000fe40000000f00 */
[----:B--2--5:R-:W-:Y:S05]  /*19370*/  CALL.REL.NOINC `($_ZN7cutlass13device_kernelIN5flash19enable_sm80_to_sm89INS1_16FlashAttnBwdSm80INS1_25CollectiveMainloopBwdSm80ILi2ELi2EN4cute5tupleIJNS5_1CILi128EEES8_NS7_ILi64EEEEEENS_6half_tEfNS_4arch4Sm80ELb0ELb1ELb1ELb1ELb1ELb0ELb0ELb0ELi2ELi4ELi4ELi4ELb0EEENS1_24CollectiveEpilogueBwdGQAISA_fSD_Li256ELb1ELb1EEENS1_19SingleTileSchedulerILb1ELb0ELb0ELi128EEEEEEEEEvNT_6ParamsE$_ZN4cute3eso3ESOILb1ELb0EJNS_6LayoutINS_5tupleIJNS_1CILi4EEEEEENS3_IJNS4_ILi1EEEEEEEENS_10ViewEngineIPfEEEEC2ERKS9_RKSC_) ;  /* 0xfffef6c000007944 */ /* 0x024fea0003c3ffff */
        /* <DEDUP_REMOVED lines=271> */
[----:B------:R-:W-:Y:S05]  /*1a470*/  CALL.REL.NOINC `($_ZN7cutlass13device_kernelIN5flash19enable_sm80_to_sm89INS1_16FlashAttnBwdSm80INS1_25CollectiveMainloopBwdSm80ILi2ELi2EN4cute5tupleIJNS5_1CILi128EEES8_NS7_ILi64EEEEEENS_6half_tEfNS_4arch4Sm80ELb0ELb1ELb1ELb1ELb1ELb0ELb0ELb0ELi2ELi4ELi4ELi4ELb0EEENS1_24CollectiveEpilogueBwdGQAISA_fSD_Li256ELb1ELb1EEENS1_19SingleTileSchedulerILb1ELb0ELb0ELi128EEEEEEEEEvNT_6ParamsE$_ZN4cute3eso3ESOILb1ELb0EJNS_6LayoutINS_5tupleIJNS3_IJNS_1CILi2EEES5_EEENS3_IJS5_NS4_ILi8EEEEEEEEENS3_IJNS3_IJS5_NS4_ILi4EEEEEENS3_IJNS4_ILi1EEES7_EEEEEEEENS_10ViewEngineIPfEEEEC2ERKSF_RKSI_) ;  /* 0xfffeda7000007944 */ /* 0x000fea0003c3ffff */
        /* <DEDUP_REMOVED lines=150> */
[----:B-1---5:R-:W-:Y:S05]  /*1ade0*/  CALL.REL.NOINC `($_ZN7cutlass13device_kernelIN5flash19enable_sm80_to_sm89INS1_16FlashAttnBwdSm80INS1_25CollectiveMainloopBwdSm80ILi2ELi2EN4cute5tupleIJNS5_1CILi128EEES8_NS7_ILi64EEEEEENS_6half_tEfNS_4arch4Sm80ELb0ELb1ELb1ELb1ELb1ELb0ELb0ELb0ELi2ELi4ELi4ELi4ELb0EEENS1_24CollectiveEpilogueBwdGQAISA_fSD_Li256ELb1ELb1EEENS1_19SingleTileSchedulerILb1ELb0ELb0ELi128EEEEEEEEEvNT_6ParamsE$_ZZN5flash25CollectiveMainloopBwdSm80ILi2ELi2EN4cute5tupleIJNS1_1CILi128EEES4_NS3_ILi64EEEEEEN7cutlass6half_tEfNS7_4arch4Sm80ELb0ELb1ELb1ELb1ELb1ELb0ELb0ELb0ELi2ELi4ELi4ELi4ELb0EE3mmaINS_16FlashAttnBwdSm80ISB_NS_24CollectiveEpilogueBwdGQAIS6_fSA_Li256ELb1ELb1EEENS_19SingleTileSchedulerILb1ELb0ELb0ELi128EEEE13SharedStorageENS1_6TensorINS1_11ArrayEngineIfLm32EEENS1_6LayoutINS2_IJNS2_IJNS3_ILi2EEESO_EEESO_NS3_ILi4EEEEEENS2_IJNS2_IJNS3_ILi1EEESO_EEESQ_NS3_ILi8EEEEEEEEEEEEbRKNSB_6ParamsERT0_S12_iNS2_IJiiiEEERT_ENKUlRT_iE_clINSK_INSL_IfLm64EEENSN_INS2_IJSP_SO_SU_EEESV_EEEEEEDaS17_i) ;  /* 0xfffef46000007944 */ /* 0x022fea0003c3ffff */
[----:B------:R-:W-:Y:S05]  /*1adf0*/  BSYNC B3 ;  /* 0x0000000000037941 */ /* 0x000fea0003800000 */
.L_x_3912:
[----:B--2---:R-:W-:Y:S02]  /*1ae00*/  MOV R7, RZ ;  /* 0x000000ff00077202 */ /* 0x004fe40000000f00 */
.L_x_3914:
[----:B-1----:R-:W-:-:S05]  /*1ae10*/  MOV R2, 0x1ae30 ;  /* 0x0001ae3000027802 */ /* 0x002fca0000000f00 */
[----:B-1----:R-:W-:Y:S05]  /*1ae20*/  CALL.REL.NOINC `($_ZN7cutlass13device_kernelIN5flash19enable_sm80_to_sm89INS1_16FlashAttnBwdSm80INS1_25CollectiveMainloopBwdSm80ILi2ELi2EN4cute5tupleIJNS5_1CILi128EEES8_NS7_ILi64EEEEEENS_6half_tEfNS_4arch4Sm80ELb0ELb1ELb1ELb1ELb1ELb0ELb0ELb0ELi2ELi4ELi4ELi4ELb0EEENS1_24CollectiveEpilogueBwdGQAISA_fSD_Li256ELb1ELb1EEENS1_19SingleTileSchedulerILb1ELb0ELb0ELi128EEEEEEEEEvNT_6ParamsE$_ZZZN5flash25CollectiveMainloopBwdSm80ILi2ELi2EN4cute5tupleIJNS1_1CILi128EEES4_NS3_ILi64EEEEEEN7cutlass6half_tEfNS7_4arch4Sm80ELb0ELb1ELb1ELb1ELb1ELb0ELb0ELb0ELi2ELi4ELi4ELi4ELb0EE3mmaINS_16FlashAttnBwdSm80ISB_NS_24CollectiveEpilogueBwdGQAIS6_fSA_Li256ELb1ELb1EEENS_19SingleTileSchedulerILb1ELb0ELb0ELi128EEEE13SharedStorageENS1_6TensorINS1_11ArrayEngineIfLm32EEENS1_6LayoutINS2_IJNS2_IJNS3_ILi2EEESO_EEESO_NS3_ILi4EEEEEENS2_IJNS2_IJNS3_ILi1EEESO_EEESQ_NS3_ILi8EEEEEEEEEEEEbRKNSB_6ParamsERT0_S12_iNS2_IJiiiEEERT_ENKUliT_E_clIZSC_ISJ_SX_EbS10_S12_S12_iS13_S15_EUlRS16_iE_EEDaiS16_ENKUlvE0_clEv) ;  /* 0x00033bc000007944 */ /* 0x002fea0003c00000 */
[----:B------:R1:W-:Y:S01]  /*1ae30*/  STL [R1+0x770], RZ ;  /* 0x000770ff01007387 */ /* 0x0003e20000100800 */
[----:B------:R-:W-:-:S03]  /*1ae40*/  MOV R5, RZ ;  /* 0x000000ff00057202 */ /* 0x000fc60000000f00 */
.L_x_3913:
[----:B------:R-:W-:Y:S01]  /*1ae50*/  IMAD.MOV.U32 R81, RZ, RZ, R60 ;  /* 0x000000ffff517224 */ /* 0x000fe200078e003c */
[----:B-1----:R-:W-:-:S02]  /*1ae60*/  MOV R2, R59 ;  /* 0x0000003b00027202 */ /* 0x002fc40000000f00 */
[----:B------:R-:W-:Y:S02]  /*1ae70*/  MOV R12, 0x1ae90 ;  /* 0x0001ae90000c7802 */ /* 0x000fe40000000f00 */
[----:B-1---5:R-:W-:Y:S05]  /*1ae80*/  CALL.REL.NOINC `($_ZN7cutlass13device_kernelIN5flash19enable_sm80_to_sm89INS1_16FlashAttnBwdSm80INS1_25CollectiveMainloopBwdSm80ILi2ELi2EN4cute5tupleIJNS5_1CILi128EEES8_NS7_ILi64EEEEEENS_6half_tEfNS_4arch4Sm80ELb0ELb1ELb1ELb1ELb1ELb0ELb0ELb0ELi2ELi4ELi4ELi4ELb0EEENS1_24CollectiveEpilogueBwdGQAISA_fSD_Li256ELb1ELb1EEENS1_19SingleTileSchedulerILb1ELb0ELb0ELi128EEEEEEEEEvNT_6ParamsE$_ZN4cute3eso3ESOILb0ELb0EJiiEEC2ERKiS4_) ;  /* 0xfffebb3000007944 */ /* 0x022fea0003c3ffff */
        /* <DEDUP_REMOVED lines=20> */
[----:B------:R-:W-:Y:S05]  /*1afd0*/  CALL.REL.NOINC `($_ZN7cutlass13device_kernelIN5flash19enable_sm80_to_sm89INS1_16FlashAttnBwdSm80INS1_25CollectiveMainloopBwdSm80ILi2ELi2EN4cute5tupleIJNS5_1CILi128EEES8_NS7_ILi64EEEEEENS_6half_tEfNS_4arch4Sm80ELb0ELb1ELb1ELb1ELb1ELb0ELb0ELb0ELi2ELi4ELi4ELi4ELb0EEENS1_24CollectiveEpilogueBwdGQAISA_fSD_Li256ELb1ELb1EEENS1_19SingleTileSchedulerILb1ELb0ELb0ELi128EEEEEEEEEvNT_6ParamsE$exp2f) ;  /* 0x00033ae000007944 */ /* 0x000fea0003c00000 */
[----:B------:R-:W-:Y:S01]  /*1afe0*/  IMAD.MOV.U32 R81, RZ, RZ, R60 ;  /* 0x000000ffff517224 */ /* 0x000fe200078e003c */
[----:B------:R-:W-:Y:S02]  /*1aff0*/  MOV R2, R59 ;  /* 0x0000003b00027202 */ /* 0x000fe40000000f00 */
[----:B------:R-:W-:Y:S02]  /*1b000*/  MOV R12, 0x1b020 ;  /* 0x0001b020000c7802 */ /* 0x000fe40000000f00 */
[----:B-1----:R-:W-:Y:S05]  /*1b010*/  CALL.REL.NOINC `($_ZN7cutlass13device_kernelIN5flash19enable_sm80_to_sm89INS1_16FlashAttnBwdSm80INS1_25CollectiveMainloopBwdSm80ILi2ELi2EN4cute5tupleIJNS5_1CILi128EEES8_NS7_ILi64EEEEEENS_6half_tEfNS_4arch4Sm80ELb0ELb1ELb1ELb1ELb1ELb0ELb0ELb0ELi2ELi4ELi4ELi4ELb0EEENS1_24CollectiveEpilogueBwdGQAISA_fSD_Li256ELb1ELb1EEENS1_19SingleTileSchedulerILb1ELb0ELb0ELi128EEEEEEEEEvNT_6ParamsE$_ZN4cute3eso3ESOILb0ELb0EJiiEEC2ERKiS4_) ;  /* 0xfffeb9a000007944 */ /* 0x002fea0003c3ffff */
        /* <DEDUP_REMOVED lines=65> */
[----:B-1---5:R-:W-:Y:S05]  /*1b430*/  CALL.REL.NOINC `($_ZN7cutlass13device_kernelIN5flash19enable_sm80_to_sm89INS1_16FlashAttnBwdSm80INS1_25CollectiveMainloopBwdSm80ILi2ELi2EN4cute5tupleIJNS5_1CILi128EEES8_NS7_ILi64EEEEEENS_6half_tEfNS_4arch4Sm80ELb0ELb1ELb1ELb1ELb1ELb0ELb0ELb0ELi2ELi4ELi4ELi4ELb0EEENS1_24CollectiveEpilogueBwdGQAISA_fSD_Li256ELb1ELb1EEENS1_19SingleTileSchedulerILb1ELb0ELb0ELi128EEEEEEEEEvNT_6ParamsE$_ZN4cute8smem_ptrIPN7cutlass6half_tEECI1NS_12iter_adaptorIS3_S4_EEES3_) ;  /* 0xfffedce000007944 */ /* 0x022fea0003c3ffff */
[----:B-1----:R1:W5:Y:S01]  /*1b440*/  LDL.64 R2, [R1+0x758] ;  /* 0x0007580001027983 */ /* 0x0023620000100a00 */
        /* <DEDUP_REMOVED lines=26> */
[----:B--2---:R1:W-:Y:S04]  /*1b5f0*/  STL.64 [R1+0x750], R4 ;  /* 0x0007500401007387 */ /* 0x0043e80000100a00 */
[----:B-1----:R-:W-:Y:S05]  /*1b600*/  CALL.REL.NOINC `($_ZN7cutlass13device_kernelIN5flash19enable_sm80_to_sm89INS1_16FlashAttnBwdSm80INS1_25CollectiveMainloopBwdSm80ILi2ELi2EN4cute5tupleIJNS5_1CILi128EEES8_NS7_ILi64EEEEEENS_6half_tEfNS_4arch4Sm80ELb0ELb1ELb1ELb1ELb1ELb0ELb0ELb0ELi2ELi4ELi4ELi4ELb0EEENS1_24CollectiveEpilogueBwdGQAISA_fSD_Li256ELb1ELb1EEENS1_19SingleTileSchedulerILb1ELb0ELb0ELi128EEEEEEEEEvNT_6ParamsE$_ZZN4cute4diceINS_5tupleIJNS1_IJiNS1_IJiNS_1CILi0EEEEEEEEENS1_IJNS_10UnderscoreENS1_IJS6_S6_EEEEEEEEES9_EEDaRKT_RKT0_ENKUlRKT_RKT0_E_clIS5_S5_EEDaSI_SL_) ;  /* 0xfffee28000007944 */ /* 0x002fea0003c3ffff */
[----:B------:R-:W-:Y:S02]  /*1b610*/  MOV R6, 0x1b630 ;  /* 0x0001b63000067802 */ /* 0x000fe40000000f00 */
[----:B-1---5:R-:W-:Y:S05]  /*1b620*/  CALL.REL.NOINC `($_ZN7cutlass13device_kernelIN5flash19enable_sm80_to_sm89INS1_16FlashAttnBwdSm80INS1_25CollectiveMainloopBwdSm80ILi2ELi2EN4cute5tupleIJNS5_1CILi128EEES8_NS7_ILi64EEEEEENS_6half_tEfNS_4arch4Sm80ELb0ELb1ELb1ELb1ELb1ELb0ELb0ELb0ELi2ELi4ELi4ELi4ELb0EEENS1_24CollectiveEpilogueBwdGQAISA_fSD_Li256ELb1ELb1EEENS1_19SingleTileSchedulerILb1ELb0ELb0ELi128EEEEEEEEEvNT_6ParamsE$_ZZN4cute12filter_tupleINS_5tupleIJNS1_IJiNS1_IJiNS_1CILi0EEEEEEEEENS1_IJNS_10UnderscoreENS1_IJS6_S6_EEEEEEEEES9_ZNS_4diceIS9_S9_EEDaRKT_RKT0_EUlRKT_RKT0_E_EEDaSD_SG_OT1_ENKUlDpSJ_E_clIJNS1_IJiiS3_EEENS1_IJEEEEEEDaSQ_) ;  /* 0xfffedd0000007944 */ /* 0x022fea0003c3ffff */
[----:B------:R-:W-:Y:S02]  /*1b630*/  MOV R6, 0x1b650 ;  /* 0x0001b65000067802 */ /* 0x000fe40000000f00 */
[----:B------:R-:W-:Y:S05]  /*1b640*/  CALL.REL.NOINC `($_ZN7cutlass13device_kernelIN5flash19enable_sm80_to_sm89INS1_16FlashAttnBwdSm80INS1_25CollectiveMainloopBwdSm80ILi2ELi2EN4cute5tupleIJNS5_1CILi128EEES8_NS7_ILi64EEEEEENS_6half_tEfNS_4arch4Sm80ELb0ELb1ELb1ELb1ELb1ELb0ELb0ELb0ELi2ELi4ELi4ELi4ELb0EEENS1_24CollectiveEpilogueBwdGQAISA_fSD_Li256ELb1ELb1EEENS1_19SingleTileSchedulerILb1ELb0ELb0ELi128EEEEEEEEEvNT_6ParamsE$_ZZN4cute7idx2crdINS_5tupleIJiiNS_1CILi0EEEEEENS1_IJNS1_IJNS2_ILi4EEENS2_ILi8EEEEEES5_NS2_ILi1EEEEEEEEDaRKT_RKT0_ENKUlRKT_RKT0_E_clIiS7_EEDaSI_SL_) ;  /* 0xfffee99000007944 */ /* 0x000fea0003c3ffff */
[----:B------:R-:W-:Y:S02]  /*1b650*/  MOV R6, 0x1b670 ;  /* 0x0001b67000067802 */ /* 0x000fe40000000f00 */
[----:B------:R-:W-:Y:S05]  /*1b660*/  CALL.REL.NOINC `($_ZN7cutlass13device_kernelIN5flash19enable_sm80_to_sm89INS1_16FlashAttnBwdSm80INS1_25CollectiveMainloopBwdSm80ILi2ELi2EN4cute5tupleIJNS5_1CILi128EEES8_NS7_ILi64EEEEEENS_6half_tEfNS_4arch4Sm80ELb0ELb1ELb1ELb1ELb1ELb0ELb0ELb0ELi2ELi4ELi4ELi4ELb0EEENS1_24CollectiveEpilogueBwdGQAISA_fSD_Li256ELb1ELb1EEENS1_19SingleTileSchedulerILb1ELb0ELb0ELi128EEEEEEEEEvNT_6ParamsE$_ZZN4cute7idx2crdINS_5tupleIJiiNS_1CILi0EEEEEENS1_IJNS1_IJNS2_ILi4EEENS2_ILi8EEEEEES5_NS2_ILi1EEEEEEEEDaRKT_RKT0_ENKUlRKT_RKT0_E_clIiS5_EEDaSI_SL_) ;  /* 0xfffee93000007944 */ /* 0x000fea0003c3ffff */
[----:B------:R-:W-:Y:S02]  /*1b670*/  MOV R6, 0x1b690 ;  /* 0x0001b69000067802 */ /* 0x000fe40000000f00 */
[----:B------:R-:W-:Y:S05]  /*1b680*/  CALL.REL.NOINC `($_ZN7cutlass13device_kernelIN5flash19enable_sm80_to_sm89INS1_16FlashAttnBwdSm80INS1_25CollectiveMainloopBwdSm80ILi2ELi2EN4cute5tupleIJNS5_1CILi128EEES8_NS7_ILi64EEEEEENS_6half_tEfNS_4arch4Sm80ELb0ELb1ELb1ELb1ELb1ELb0ELb0ELb0ELi2ELi4ELi4ELi4ELb0EEENS1_24CollectiveEpilogueBwdGQAISA_fSD_Li256ELb1ELb1EEENS1_19SingleTileSchedulerILb1ELb0ELb0ELi128EEEEEEEEEvNT_6ParamsE$_ZZN4cute9transformINS_5tupleIJiiNS_1CILi0EEEEEENS1_IJNS1_IJNS2_ILi4EEENS2_ILi8EEEEEES5_NS2_ILi1EEEEEEZNS_7idx2crdIS4_S9_EEDaRKT_RKT0_EUlRKT_RKT0_E_EEDaSD_SG_OT1_ENKUlDpSJ_E_clIJNS1_IJiiEEEiS3_EEEDaSQ_) ;  /* 0xfffeeb3000007944 */ /* 0x000fea0003c3ffff */
[----:B------:R-:W-:Y:S02]  /*1b690*/  MOV R6, 0x1b6b0 ;  /* 0x0001b6b000067802 */ /* 0x000fe40000000f00 */
[----:B------:R-:W-:Y:S05]  /*1b6a0*/  CALL.REL.NOINC `($_ZN7cutlass13device_kernelIN5flash19enable_sm80_to_sm89INS1_16FlashAttnBwdSm80INS1_25CollectiveMainloopBwdSm80ILi2ELi2EN4cute5tupleIJNS5_1CILi128EEES8_NS7_ILi64EEEEEENS_6half_tEfNS_4arch4Sm80ELb0ELb1ELb1ELb1ELb1ELb0ELb0ELb0ELi2ELi4ELi4ELi4ELb0EEENS1_24CollectiveEpilogueBwdGQAISA_fSD_Li256ELb1ELb1EEENS1_19SingleTileSchedulerILb1ELb0ELb0ELi128EEEEEEEEEvNT_6ParamsE$_ZZN4cute13to_mixed_bitsINS_5tupleIJNS1_IJNS_1CILi4EEENS2_ILi8EEEEEES3_NS2_ILi1EEEEEENS1_IJNS1_IJNS2_ILi0EEENS2_ILi64EEEEEES8_S8_EEENS1_IJNS1_IJiiEEEiS8_EEEEEDaRKT_RKT0_RKT1_ENKUlRKT_RKT0_RKT1_E_clIS5_SA_SC_EEDaSP_SS_SV_) ;  /* 0xfffee00000007944 */ /* 0x000fea0003c3ffff */
[----:B------:R-:W-:Y:S02]  /*1b6b0*/  MOV R29, R4 ;  /* 0x00000004001d7202 */ /* 0x000fe40000000f00 */
[----:B------:R-:W-:Y:S02]  /*1b6c0*/  MOV R4, 0x1b6e0 ;  /* 0x0001b6e000047802 */ /* 0x000fe40000000f00 */
[----:B------:R-:W-:Y:S05]  /*1b6d0*/  CALL.REL.NOINC `($_ZN7cutlass13device_kernelIN5flash19enable_sm80_to_sm89INS1_16FlashAttnBwdSm80INS1_25CollectiveMainloopBwdSm80ILi2ELi2EN4cute5tupleIJNS5_1CILi128EEES8_NS7_ILi64EEEEEENS_6half_tEfNS_4arch4Sm80ELb0ELb1ELb1ELb1ELb1ELb0ELb0ELb0ELi2ELi4ELi4ELi4ELb0EEENS1_24CollectiveEpilogueBwdGQAISA_fSD_Li256ELb1ELb1EEENS1_19SingleTileSchedulerILb1ELb0ELb0ELi128EEEEEEEEEvNT_6ParamsE$_ZZN4cute13to_mixed_bitsINS_5tupleIJNS1_IJNS_1CILi4EEENS2_ILi8EEEEEES3_NS2_ILi1EEEEEENS1_IJNS1_IJNS2_ILi0EEENS2_ILi64EEEEEES8_S8_EEENS1_IJNS1_IJiiEEEiS8_EEEEEDaRKT_RKT0_RKT1_ENKUlDpRKT_E_clIJNS_9MixedBitsILj0ELj448EEENS2_ILj0EEESV_EEEDaSQ_) ;  /* 0xfffedfa000007944 */ /* 0x000fea0003c3ffff */
        /* <DEDUP_REMOVED lines=46> */
[----:B------:R-:W-:Y:S01]  /*1b9c0*/  IMAD.MOV.U32 R6, RZ, RZ, R4 ;  /* 0x000000ffff067224 */ /* 0x000fe200078e0004 */
[----:B------:R-:W-:Y:S01]  /*1b9d0*/  MOV R34, R11 ;  /* 0x0000000b00227202 */ /* 0x000fe20000000f00 */
[----:B------:R-:W-:Y:S01]  /*1b9e0*/  IMAD.MOV.U32 R82, RZ, RZ, R59 ;  /* 0x000000ffff527224 */ /* 0x000fe200078e003b */
[----:B------:R-:W-:Y:S02]  /*1b9f0*/  MOV R5, R19 ;  /* 0x0000001300057202 */ /* 0x000fe40000000f00 */
[----:B------:R-:W-:Y:S01]  /*1ba00*/  MOV R4, 0x1ba30 ;  /* 0x0001ba3000047802 */ /* 0x000fe20000000f00 */
[----:B--2---:R1:W-:Y:S04]  /*1ba10*/  STL.64 [R1+0x788], R2 ;  /* 0x0007880201007387 */ /* 0x0043e80000100a00 */
[----:B-1----:R-:W-:Y:S05]  /*1ba20*/  CALL.REL.NOINC `($_ZN7cutlass13device_kernelIN5flash19enable_sm80_to_sm89INS1_16FlashAttnBwdSm80INS1_25CollectiveMainloopBwdSm80ILi2ELi2EN4cute5tupleIJNS5_1CILi128EEES8_NS7_ILi64EEEEEENS_6half_tEfNS_4arch4Sm80ELb0ELb1ELb1ELb1ELb1ELb0ELb0ELb0ELi2ELi4ELi4ELi4ELb0EEENS1_24CollectiveEpilogueBwdGQAISA_fSD_Li256ELb1ELb1EEENS1_19SingleTileSchedulerILb1ELb0ELb0ELi128EEEEEEEEEvNT_6ParamsE$_ZN4cute3eso3ESOILb0ELb0EJiiiNS_1CILi72EEENS2_ILi512EEEEEC2ERKiS7_S7_RKS3_RKS4_) ;  /* 0xfffeb24000007944 */ /* 0x002fea0003c3ffff */
        /* <DEDUP_REMOVED lines=16> */
[----:B------:R-:W-:Y:S02]  /*1bb30*/  IADD3 R69, R58, 0x50, RZ ;  /* 0x000000503a457810 */ /* 0x000fe40007ffe0ff */
[----:B------:R-:W-:Y:S01]  /*1bb40*/  MOV R6, 0x1bb90 ;  /* 0x0001bb9000067802 */ /* 0x000fe20000000f00 */
[----:B------:R1:W-:Y:S04]  /*1bb50*/  STL.U8 [R1+0x794], RZ ;  /* 0x000794ff01007387 */ /* 0x0003e80000100000 */
[----:B--2---:R1:W-:Y:S04]  /*1bb60*/  STL.64 [R1+0x7a0], R2 ;  /* 0x0007a00201007387 */ /* 0x0043e80000100a00 */
[----:B---3--:R1:W-:Y:S02]  /*1bb70*/  STL [R1+0x7a8], R4 ;  /* 0x0007a80401007387 */ /* 0x0083e40000100800 */
[----:B-1----:R-:W-:Y:S05]  /*1bb80*/  CALL.REL.NOINC `($_ZN7cutlass13device_kernelIN5flash19enable_sm80_to_sm89INS1_16FlashAttnBwdSm80INS1_25CollectiveMainloopBwdSm80ILi2ELi2EN4cute5tupleIJNS5_1CILi128EEES8_NS7_ILi64EEEEEENS_6half_tEfNS_4arch4Sm80ELb0ELb1ELb1ELb1ELb1ELb0ELb0ELb0ELi2ELi4ELi4ELi4ELb0EEENS1_24CollectiveEpilogueBwdGQAISA_fSD_Li256ELb1ELb1EEENS1_19SingleTileSchedulerILb1ELb0ELb0ELi128EEEEEEEEEvNT_6ParamsE$_ZZN4cute6detail16composition_implINS_5tupleIJNS_1CILi8EEENS3_ILi2EEES5_S5_S4_S5_EEENS2_IJNS3_ILi1EEEiiiNS3_ILi72EEENS3_ILi512EEEEEENS2_IJNS2_IJS5_S5_S5_EEES5_NS3_ILi4EEEEEENS2_IJNS2_IJS7_S9_S4_EEENS3_ILi4096EEENS3_ILi16EEEEEEEEDaRKT_RKT0_RKT1_RKT2_ENKUlRKT_RKT0_E_clISB_SE_EEDaSW_SZ_) ;  /* 0xfffee10000007944 */ /* 0x002fea0003c3ffff */
[----:B------:R-:W-:Y:S02]  /*1bb90*/  MOV R6, 0x1bbb0 ;  /* 0x0001bbb000067802 */ /* 0x000fe40000000f00 */
[----:B-----5:R-:W-:Y:S05]  /*1bba0*/  CALL.REL.NOINC `($_ZN7cutlass13device_kernelIN5flash19enable_sm80_to_sm89INS1_16FlashAttnBwdSm80INS1_25CollectiveMainloopBwdSm80ILi2ELi2EN4cute5tupleIJNS5_1CILi128EEES8_NS7_ILi64EEEEEENS_6half_tEfNS_4arch4Sm80ELb0ELb1ELb1ELb1ELb1ELb0ELb0ELb0ELi2ELi4ELi4ELi4ELb0EEENS1_24CollectiveEpilogueBwdGQAISA_fSD_Li256ELb1ELb1EEENS1_19SingleTileSchedulerILb1ELb0ELb0ELi128EEEEEEEEEvNT_6ParamsE$_ZZN4cute6detail16composition_implINS_5tupleIJNS_1CILi8EEENS3_ILi2EEES5_S5_S4_S5_EEENS2_IJNS3_ILi1EEEiiiNS3_ILi72EEENS3_ILi512EEEEEENS2_IJNS2_IJS5_S5_S5_EEES5_NS3_ILi4EEEEEENS2_IJNS2_IJS7_S9_S4_EEENS3_ILi4096EEENS3_ILi16EEEEEEEEDaRKT_RKT0_RKT1_RKT2_ENKUlRKT_RKT0_E_clISC_SG_EEDaSW_SZ_) ;  /* 0xfffee13000007944 */ /* 0x020fea0003c3ffff */
[----:B-----5:R2:W-:Y:S01]  /*1bbb0*/  STL.64 [R1+0x770], R2 ;  /* 0x0007700201007387 */ /* 0x0205e20000100a00 */
[----:B------:R-:W-:-:S02]  /*1bbc0*/  MOV R6, R4 ;  /* 0x0000000400067202 */ /* 0x000fc40000000f00 */
        /* <DEDUP_REMOVED lines=8> */
[----:B------:R-:W-:Y:S01]  /*1bc50*/  LEA.HI R6, R15, R15, RZ, 0x1d ;  /* 0x0000000f0f067211 */ /* 0x000fe200078fe8ff */
[----:B------:R-:W-:-:S04]  /*1bc60*/  IMAD.MOV.U32 R15, RZ, RZ, R14 ;  /* 0x000000ffff0f7224 */ /* 0x000fc800078e000e */
[----:B------:R-:W-:Y:S01]  /*1bc70*/  IMAD.U32 R28, R7, 0x2, R6 ;  /* 0x00000002071c7824 */ /* 0x000fe200078e0006 */
[----:B------:R-:W-:-:S04]  /*1bc80*/  MOV R6, 0x1bcb0 ;  /* 0x0001bcb000067802 */ /* 0x000fc80000000f00 */
[----:B------:R1:W-:Y:S03]  /*1bc90*/  STL [R1+0x77c], R28 ;  /* 0x00077c1c01007387 */ /* 0x0003e60000100800 */
        /* <DEDUP_REMOVED lines=35> */
[----:B-1---5:R-:W-:Y:S05]  /*1bed0*/  CALL.REL.NOINC `($_ZN7cutlass13device_kernelIN5flash19enable_sm80_to_sm89INS1_16FlashAttnBwdSm80INS1_25CollectiveMainloopBwdSm80ILi2ELi2EN4cute5tupleIJNS5_1CILi128EEES8_NS7_ILi64EEEEEENS_6half_tEfNS_4arch4Sm80ELb0ELb1ELb1ELb1ELb1ELb0ELb0ELb0ELi2ELi4ELi4ELi4ELb0EEENS1_24CollectiveEpilogueBwdGQAISA_fSD_Li256ELb1ELb1EEENS1_19SingleTileSchedulerILb1ELb0ELb0ELi128EEEEEEEEEvNT_6ParamsE$_ZN4cute3eso3ESOILb1ELb0EJNS_14ComposedLayoutINS_7SwizzleILi3ELi3ELi3EEENS_1CILi0EEENS_6LayoutINS_5tupleIJNS8_IJNS8_IJNS5_ILi4EEENS5_ILi8EEEEEENS8_IJNS5_ILi2EEENS5_ILi1EEEEEEEEENS8_IJNS8_IJSC_SC_EEENS8_IJSA_S9_EEEEEEEEENS8_IJNS8_IJNS8_IJSC_NS5_ILi64EEEEEENS8_IJNS5_ILi512EEES6_EEEEEENS8_IJNS8_IJSD_SA_EEENS8_IJNS5_ILi1024EEENS5_ILi16EEEEEEEEEEEEEEEENS_10ViewEngineINS_8smem_ptrIPN7cutlass6half_tEEEEEEEC2ERKSW_RKS13_) ;  /* 0xfffeb19000007944 */ /* 0x022fea0003c3ffff */
[----:B------:R-:W-:Y:S01]  /*1bee0*/  ULDC.64 UR4, c[0x0][0x118] ;  /* 0x0000460000047ab9 */ /* 0x000fe20000000a00 */
[----:B------:R2:W5:Y:S04]  /*1bef0*/  LDL.64 R20, [R1+0x758] ;  /* 0x0007580001147983 */ /* 0x0005680000100a00 */
[----:B-1----:R2:W5:Y:S01]  /*1bf00*/  LD.E R3, [R34.64+0xc] ;  /* 0x00000c0422037980 */ /* 0x002562000c101900 */
[----:B------:R-:W-:Y:S02]  /*1bf10*/  MOV R81, R60 ;  /* 0x0000003c00517202 */ /* 0x000fe40000000f00 */
[----:B------:R-:W-:-:S02]  /*1bf20*/  MOV R6, 0x1bf40 ;  /* 0x0001bf4000067802 */ /* 0x000fc40000000f00 */
        /* <DEDUP_REMOVED lines=103> */
[----:B------:R1:W-:Y:S04]  /*1c5a0*/  STL.U8 [R1+0x794], RZ ;  /* 0x000794ff01007387 */ /* 0x0003e80000100000 */
[----:B--2---:R1:W-:Y:S04]  /*1c5b0*/  STL.64 [R1+0x7a0], R2 ;  /* 0x0007a00201007387 */ /* 0x0043e80000100a00 */
[----:B---3--:R1:W-:Y:S02]  /*1c5c0*/  STL [R1+0x7a8], R4 ;  /* 0x0007a80401007387 */ /* 0x0083e40000100800 */
[----:B-1----:R-:W-:Y:S05]  /*1c5d0*/  CALL.REL.NOINC `($_ZN7cutlass13device_kernelIN5flash19enable_sm80_to_sm89INS1_16FlashAttnBwdSm80INS1_25CollectiveMainloopBwdSm80ILi2ELi2EN4cute5tupleIJNS5_1CILi128EEES8_NS7_ILi64EEEEEENS_6half_tEfNS_4arch4Sm80ELb0ELb1ELb1ELb1ELb1ELb0ELb0ELb0ELi2ELi4ELi4ELi4ELb0EEENS1_24CollectiveEpilogueBwdGQAISA_fSD_Li256ELb1ELb1EEENS1_19SingleTileSchedulerILb1ELb0ELb0ELi128EEEEEEEEEvNT_6ParamsE$_ZZN4cute6detail16composition_implINS_5tupleIJNS_1CILi8EEENS3_ILi2EEES5_S5_S4_S5_EEENS2_IJNS3_ILi1EEEiiiNS3_ILi72EEENS3_ILi512EEEEEENS2_IJNS2_IJS5_S5_EEES4_NS3_ILi4EEEEEENS2_IJNS2_IJS7_S4_EEENS3_ILi1024EEENS3_ILi16EEEEEEEEDaRKT_RKT0_RKT1_RKT2_ENKUlRKT_RKT0_E_clISB_SE_EEDaSW_SZ_) ;  /* 0xfffed55000007944 */ /* 0x002fea0003c3ffff */
[----:B------:R-:W-:Y:S02]  /*1c5e0*/  MOV R13, R69 ;  /* 0x00000045000d7202 */ /* 0x000fe40000000f00 */
[----:B------:R-:W-:-:S02]  /*1c5f0*/  MOV R6, 0x1c610 ;  /* 0x0001c61000067802 */ /* 0x000fc40000000f00 */
[----:B-----5:R-:W-:Y:S05]  /*1c600*/  CALL.REL.NOINC `($_ZN7cutlass13device_kernelIN5flash19enable_sm80_to_sm89INS1_16FlashAttnBwdSm80INS1_25CollectiveMainloopBwdSm80ILi2ELi2EN4cute5tupleIJNS5_1CILi128EEES8_NS7_ILi64EEEEEENS_6half_tEfNS_4arch4Sm80ELb0ELb1ELb1ELb1ELb1ELb0ELb0ELb0ELi2ELi4ELi4ELi4ELb0EEENS1_24CollectiveEpilogueBwdGQAISA_fSD_Li256ELb1ELb1EEENS1_19SingleTileSchedulerILb1ELb0ELb0ELi128EEEEEEEEEvNT_6ParamsE$_ZZN4cute6detail16composition_implINS_5tupleIJNS_1CILi8EEENS3_ILi2EEES5_S5_S4_S5_EEENS2_IJNS3_ILi1EEEiiiNS3_ILi72EEENS3_ILi512EEEEEENS2_IJNS2_IJS5_S5_EEES4_NS3_ILi4EEEEEENS2_IJNS2_IJS7_S4_EEENS3_ILi1024EEENS3_ILi16EEEEEEEEDaRKT_RKT0_RKT1_RKT2_ENKUlRKT_RKT0_E_clISC_SG_EEDaSW_SZ_) ;  /* 0xfffed57000007944 */ /* 0x020fea0003c3ffff */
[----:B-----5:R2:W-:Y:S01]  /*1c610*/  STL.64 [R1+0x770], R2 ;  /* 0x0007700201007387 */ /* 0x0205e20000100a00 */
[----:B------:R-:W-:-:S02]  /*1c620*/  MOV R6, R4 ;  /* 0x0000000400067202 */ /* 0x000fc40000000f00 */
        /* <DEDUP_REMOVED lines=8> */
[----:B------:R-:W-:Y:S01]  /*1c6b0*/  LEA.HI R10, R10, R10, RZ, 0x1d ;  /* 0x0000000a0a0a7211 */ /* 0x000fe200078fe8ff */
[----:B------:R-:W-:Y:S01]  /*1c6c0*/  IMAD.MOV.U32 R15, RZ, RZ, R9 ;  /* 0x000000ffff0f7224 */ /* 0x000fe200078e0009 */
        /* <DEDUP_REMOVED lines=48> */
[----:B------:R-:W-:-:S03]  /*1c9d0*/  MOV R4, 0x1c9f0 ;  /* 0x0001c9f000047802 */ /* 0x000fc60000000f00 */
[----:B-1----:R-:W-:Y:S05]  /*1c9e0*/  CALL.REL.NOINC `($_ZN7cutlass13device_kernelIN5flash19enable_sm80_to_sm89INS1_16FlashAttnBwdSm80INS1_25CollectiveMainloopBwdSm80ILi2ELi2EN4cute5tupleIJNS5_1CILi128EEES8_NS7_ILi64EEEEEENS_6half_tEfNS_4arch4Sm80ELb0ELb1ELb1ELb1ELb1ELb0ELb0ELb0ELi2ELi4ELi4ELi4ELb0EEENS1_24CollectiveEpilogueBwdGQAISA_fSD_Li256ELb1ELb1EEENS1_19SingleTileSchedulerILb1ELb0ELb0ELi128EEEEEEEEEvNT_6ParamsE$_ZZN4cute12filter_tupleINS_5tupleIJNS_10UnderscoreES2_S2_iEEENS1_IJNS1_IJNS_1CILi1EEENS4_ILi0EEEEEENS4_ILi4096EEENS1_IJiiEEENS1_IJS6_NS4_ILi8192EEEEEEEEEZNS_5sliceIS3_SC_EEDaRKT_RKT0_EUlRKT_RKT0_E_EEDaSG_SJ_OT1_ENKUlDpSM_E_clIJNS1_IJS7_EEENS1_IJS8_EEENS1_IJS9_EEENS1_IJEEEEEEDaST_) ;  /* 0xfffec9b000007944 */ /* 0x002fea0003c3ffff */
[----:B------:R-:W-:Y:S02]  /*1c9f0*/  MOV R4, 0x1ca10 ;  /* 0x0001ca1000047802 */ /* 0x000fe40000000f00 */
[----:B-1---5:R-:W-:Y:S05]  /*1ca00*/  CALL.REL.NOINC `($_ZN7cutlass13device_kernelIN5flash19enable_sm80_to_sm89INS1_16FlashAttnBwdSm80INS1_25CollectiveMainloopBwdSm80ILi2ELi2EN4cute5tupleIJNS5_1CILi128EEES8_NS7_ILi64EEEEEENS_6half_tEfNS_4arch4Sm80ELb0ELb1ELb1ELb1ELb1ELb0ELb0ELb0ELi2ELi4ELi4ELi4ELb0EEENS1_24CollectiveEpilogueBwdGQAISA_fSD_Li256ELb1ELb1EEENS1_19SingleTileSchedulerILb1ELb0ELb0ELi128EEEEEEEEEvNT_6ParamsE$_ZN4cute5tupleIJNS0_IJNS0_IJNS_1CILi8EEENS1_ILi1EEEEEENS1_ILi2EEENS0_IJS5_S5_EEEEEENS0_IJNS0_IJS3_NS1_ILi0EEEEEENS1_ILi4096EEENS0_IJiiEEEEEEEEC2ERKS7_RKSC_) ;  /* 0xfffec3a000007944 */ /* 0x022fea0003c3ffff */
[----:B-1----:R1:W5:Y:S01]  /*1ca10*/  LDL.64 R2, [R1+0x758] ;  /* 0x0007580001027983 */ /* 0x0023620000100a00 */
[----:B------:R-:W-:-:S02]  /*1ca20*/  SHF.L.U32 R4, R6, 0xd, RZ ;  /* 0x0000000d06047819 */ /* 0x000fc400000006ff */
        /* <DEDUP_REMOVED lines=199> */
[----:B------:R2:W5:Y:S01]  /*1d6a0*/  LDL.64 R4, [R1+0x758] ;  /* 0x0007580001047983 */ /* 0x0005620000100a00 */
[----:B------:R-:W-:Y:S01]  /*1d6b0*/  IMAD.MOV.U32 R12, RZ, RZ, R32 ;  /* 0x000000ffff0c7224 */ /* 0x000fe200078e0020 */
[----:B------:R-:W-:-:S02]  /*1d6c0*/  MOV R15, R33 ;  /* 0x00000021000f7202 */ /* 0x000fc40000000f00 */
[----:B-1----:R-:W-:Y:S02]  /*1d6d0*/  MOV R14, 0x1d6f0 ;  /* 0x0001d6f0000e7802 */ /* 0x002fe40000000f00 */
[----:B--2--5:R-:W-:Y:S05]  /*1d6e0*/  CALL.REL.NOINC `($_ZN7cutlass13device_kernelIN5flash19enable_sm80_to_sm89INS1_16FlashAttnBwdSm80INS1_25CollectiveMainloopBwdSm80ILi2ELi2EN4cute5tupleIJNS5_1CILi128EEES8_NS7_ILi64EEEEEENS_6half_tEfNS_4arch4Sm80ELb0ELb1ELb1ELb1ELb1ELb0ELb0ELb0ELi2ELi4ELi4ELi4ELb0EEENS1_24CollectiveEpilogueBwdGQAISA_fSD_Li256ELb1ELb1EEENS1_19SingleTileSchedulerILb1ELb0ELb0ELi128EEEEEEEEEvNT_6ParamsE$_ZN4cute3eso3ESOILb1ELb0EJNS_6LayoutINS_5tupleIJNS3_IJNS_1CILi8EEENS4_ILi1EEEEEENS4_ILi4EEEEEENS3_IJNS3_IJS6_NS4_ILi0EEEEEES5_EEEEENS_10ViewEngineIPN7cutlass6half_tEEEEEC2ERKSD_RKSI_) ;  /* 0xfffeb1a000007944 */ /* 0x024fea0003c3ffff */
        /* <DEDUP_REMOVED lines=12> */
[----:B------:R2:W5:Y:S01]  /*1d7b0*/  LDL.64 R4, [R1+0x758] ;  /* 0x0007580001047983 */ /* 0x0005620000100a00 */
[----:B-1----:R-:W-:Y:S01]  /*1d7c0*/  IMAD.MOV.U32 R2, RZ, RZ, R6 ;  /* 0x000000ffff027224 */ /* 0x002fe200078e0006 */
[----:B------:R-:W-:-:S02]  /*1d7d0*/  MOV R15, R7 ;  /* 0x00000007000f7202 */ /* 0x000fc40000000f00 */
[----:B------:R-:W-:Y:S02]  /*1d7e0*/  MOV R14, 0x1d800 ;  /* 0x0001d800000e7802 */ /* 0x000fe40000000f00 */
[----:B--2--5:R-:W-:Y:S05]  /*1d7f0*/  CALL.REL.NOINC `($_ZN7cutlass13device_kernelIN5flash19enable_sm80_to_sm89INS1_16FlashAttnBwdSm80INS1_25CollectiveMainloopBwdSm80ILi2ELi2EN4cute5tupleIJNS5_1CILi128EEES8_NS7_ILi64EEEEEENS_6half_tEfNS_4arch4Sm80ELb0ELb1ELb1ELb1ELb1ELb0ELb0ELb0ELi2ELi4ELi4ELi4ELb0EEENS1_24CollectiveEpilogueBwdGQAISA_fSD_Li256ELb1ELb1EEENS1_19SingleTileSchedulerILb1ELb0ELb0ELi128EEEEEEEEEvNT_6ParamsE$_ZN4cute3eso3ESOILb1ELb0EJNS_6LayoutINS_5tupleIJNS3_IJNS3_IJNS_1CILi8EEENS4_ILi1EEEEEES6_EEENS3_IJNS3_IJS6_S6_EEENS4_ILi4EEEEEEEEENS3_IJNS3_IJNS3_IJS6_NS4_ILi0EEEEEESD_EEENS3_IJNS3_IJSD_SD_EEENS4_ILi2048EEEEEEEEEEENS_10ViewEngineINS_8smem_ptrIPN7cutlass6half_tEEEEEEEC2ERKSK_RKSR_) ;  /* 0xfffea29000007944 */ /* 0x024fea0003c3ffff */
[----:B-1----:R1:W5:Y:S01]  /*1d800*/  LDL.64 R2, [R1+0x758] ;  /* 0x0007580001027983 */ /* 0x0023620000100a00 */
[----:B------:R-:W-:Y:S01]  /*1d810*/  IMAD.MOV.U32 R12, RZ, RZ, R4 ;  /* 0x000000ffff0c7224 */ /* 0x000fe200078e0004 */
[----:B------:R-:W-:Y:S02]  /*1d820*/  MOV R15, R5 ;  /* 0x00000005000f7202 */ /* 0x000fe40000000f00 */
[----:B------:R-:W-:Y:S02]  /*1d830*/  MOV R14, 0x1d850 ;  /* 0x0001d850000e7802 */ /* 0x000fe40000000f00 */
[----:B-1---5:R-:W-:Y:S05]  /*1d840*/  CALL.REL.NOINC `($_ZN7cutlass13device_kernelIN5flash19enable_sm80_to_sm89INS1_16FlashAttnBwdSm80INS1_25CollectiveMainloopBwdSm80ILi2ELi2EN4cute5tupleIJNS5_1CILi128EEES8_NS7_ILi64EEEEEENS_6half_tEfNS_4arch4Sm80ELb0ELb1ELb1ELb1ELb1ELb0ELb0ELb0ELi2ELi4ELi4ELi4ELb0EEENS1_24CollectiveEpilogueBwdGQAISA_fSD_Li256ELb1ELb1EEENS1_19SingleTileSchedulerILb1ELb0ELb0ELi128EEEEEEEEEvNT_6ParamsE$_ZN4cute3eso3ESOILb1ELb0EJNS_6LayoutINS_5tupleIJNS3_IJNS_1CILi8EEENS4_ILi1EEEEEENS4_ILi4EEEEEENS3_IJNS3_IJS6_NS4_ILi0EEEEEES5_EEEEENS_10ViewEngineIPN7cutlass6half_tEEEEEC2ERKSD_RKSI_) ;  /* 0xfffeb04000007944 */ /* 0x022fea0003c3ffff */
[----:B------:R2:W5:Y:S01]  /*1d850*/  LDL.64 R8, [R1+0x758] ;  /* 0x0007580001087983 */ /* 0x0005620000100a00 */
[----:B------:R-:W-:Y:S02]  /*1d860*/  MOV R38, R60 ;  /* 0x0000003c00267202 */ /* 0x000fe40000000f00 */
[----:B------:R-:W-:Y:S02]  /*1d870*/  MOV R46, 0x1d890 ;  /* 0x0001d890002e7802 */ /* 0x000fe40000000f00 */
[----:B-12--5:R-:W-:Y:S05]  /*1d880*/  CALL.REL.NOINC `($_ZN7cutlass13device_kernelIN5flash19enable_sm80_to_sm89INS1_16FlashAttnBwdSm80INS1_25CollectiveMainloopBwdSm80ILi2ELi2EN4cute5tupleIJNS5_1CILi128EEES8_NS7_ILi64EEEEEENS_6half_tEfNS_4arch4Sm80ELb0ELb1ELb1ELb1ELb1ELb0ELb0ELb0ELi2ELi4ELi4ELi4ELb0EEENS1_24CollectiveEpilogueBwdGQAISA_fSD_Li256ELb1ELb1EEENS1_19SingleTileSchedulerILb1ELb0ELb0ELi128EEEEEEEEEvNT_6ParamsE$_ZN4cute8smem_ptrIPN7cutlass6half_tEECI1NS_12iter_adaptorIS3_S4_EEES3_) ;  /* 0xfffeb89000007944 */ /* 0x026fea0003c3ffff */
[----:B-1----:R1:W5:Y:S01]  /*1d890*/  LDL.64 R2, [R1+0x758] ;  /* 0x0007580001027983 */ /* 0x0023620000100a00 */
[----:B------:R-:W-:-:S03]  /*1d8a0*/  MOV R16, 0x1d8c0 ;  /* 0x0001d8c000107802 */ /* 0x000fc60000000f00 */
[----:B-1---5:R-:W-:Y:S05]  /*1d8b0*/  CALL.REL.NOINC `($_ZN7cutlass13device_kernelIN5flash19enable_sm80_to_sm89INS1_16FlashAttnBwdSm80INS1_25CollectiveMainloopBwdSm80ILi2ELi2EN4cute5tupleIJNS5_1CILi128EEES8_NS7_ILi64EEEEEENS_6half_tEfNS_4arch4Sm80ELb0ELb1ELb1ELb1ELb1ELb0ELb0ELb0ELi2ELi4ELi4ELi4ELb0EEENS1_24CollectiveEpilogueBwdGQAISA_fSD_Li256ELb1ELb1EEENS1_19SingleTileSchedulerILb1ELb0ELb0ELi128EEEEEEEEEvNT_6ParamsE$_ZN4cute3eso3ESOILb1ELb0EJNS_6LayoutINS_5tupleIJNS3_IJNS_1CILi8EEENS4_ILi1EEEEEENS4_ILi4EEEEEENS3_IJNS3_IJS6_NS4_ILi0EEEEEENS4_ILi2048EEEEEEEENS_10ViewEngineINS_8smem_ptrIPN7cutlass6half_tEEEEEEEC2ERKSE_RKSL_) ;  /* 0xfffeaf5000007944 */ /* 0x022fea0003c3ffff */
[----:B------:R2:W5:Y:S01]  /*1d8c0*/  LDL.64 R10, [R1+0x758] ;  /* 0x00075800010a7983 */ /* 0x0005620000100a00 */
[----:B------:R-:W-:Y:S01]  /*1d8d0*/  IMAD.MOV.U32 R82, RZ, RZ, R60 ;  /* 0x000000ffff527224 */ /* 0x000fe200078e003c */
[----:B------:R-:W-:-:S02]  /*1d8e0*/  MOV R47, RZ ;  /* 0x000000ff002f7202 */ /* 0x000fc40000000f00 */
        /* <DEDUP_REMOVED lines=14> */
[----:B------:R-:W-:-:S02]  /*1d9d0*/  MOV R38, 0x1d9f0 ;  /* 0x0001d9f000267802 */ /* 0x000fc40000000f00 */
[----:B-1---5:R-:W-:Y:S05]  /*1d9e0*/  CALL.REL.NOINC `($_ZN7cutlass13device_kernelIN5flash19enable_sm80_to_sm89INS1_16FlashAttnBwdSm80INS1_25CollectiveMainloopBwdSm80ILi2ELi2EN4cute5tupleIJNS5_1CILi128EEES8_NS7_ILi64EEEEEENS_6half_tEfNS_4arch4Sm80ELb0ELb1ELb1ELb1ELb1ELb0ELb0ELb0ELi2ELi4ELi4ELi4ELb0EEENS1_24CollectiveEpilogueBwdGQAISA_fSD_Li256ELb1ELb1EEENS1_19SingleTileSchedulerILb1ELb0ELb0ELi128EEEEEEEEEvNT_6ParamsE$_ZN4cute3eso3ESOILb1ELb0EJNS_6LayoutINS_5tupleIJNS3_IJNS_1CILi8EEENS4_ILi1EEEEEEEEENS3_IJNS3_IJS6_NS4_ILi0EEEEEEEEEEENS_10ViewEngineINS_8smem_ptrIPN7cutlass6half_tEEEEEEEC2ERKSC_RKSJ_) ;  /* 0xfffea86000007944 */ /* 0x022fea0003c3ffff */
[----:B-1----:R1:W5:Y:S01]  /*1d9f0*/  LDL.64 R2, [R1+0x758] ;  /* 0x0007580001027983 */ /* 0x0023620000100a00 */
[----:B------:R-:W-:Y:S01]  /*1da00*/  IMAD.MOV.U32 R82, RZ, RZ, R60 ;  /* 0x000000ffff527224 */ /* 0x000fe200078e003c */
[----:B------:R-:W-:-:S02]  /*1da10*/  MOV R47, RZ ;  /* 0x000000ff002f7202 */ /* 0x000fc40000000f00 */
        /* <DEDUP_REMOVED lines=211> */
.L_x_3918:
[----:B------:R-:W-:-:S13]  /*1e750*/  ISETP.NE.AND P0, PT, R25, 0x3, PT ;  /* 0x000000031900780c */ /* 0x000fda0003f05270 */
[----:B-1----:R-:W-:Y:S05]  /*1e760*/  @!P0 BRA `(.L_x_3915) ;  /* 0x00001ea000008947 */ /* 0x002fea0003800000 */
[----:B------:R-:W-:Y:S01]  /*1e770*/  IADD3 R8, R25, 0x1, RZ ;  /* 0x0000000119087810 */ /* 0x000fe20007ffe0ff */
[----:B------:R-:W-:Y:S01]  /*1e780*/  IMAD.MOV.U32 R82, RZ, RZ, R60 ;  /* 0x000000ffff527224 */ /* 0x000fe200078e003c */
[----:B------:R-:W-:-:S03]  /*1e790*/  MOV R46, 0x1e7c0 ;  /* 0x0001e7c0002e7802 */ /* 0x000fc60000000f00 */
[----:B-1----:R-:W-:Y:S02]  /*1e7a0*/  IMAD.MOV.U32 R3, RZ, RZ, R8 ;  /* 0x000000ffff037224 */ /* 0x002fe400078e0008 */
[----:B------:R-:W-:Y:S05]  /*1e7b0*/  CALL.REL.NOINC `($_ZN7cutlass13device_kernelIN5flash19enable_sm80_to_sm89INS1_16FlashAttnBwdSm80INS1_25CollectiveMainloopBwdSm80ILi2ELi2EN4cute5tupleIJNS5_1CILi128EEES8_NS7_ILi64EEEEEENS_6half_tEfNS_4arch4Sm80ELb0ELb1ELb1ELb1ELb1ELb0ELb0ELb0ELi2ELi4ELi4ELi4ELb0EEENS1_24CollectiveEpilogueBwdGQAISA_fSD_Li256ELb1ELb1EEENS1_19SingleTileSchedulerILb1ELb0ELb0ELi128EEEEEEEEEvNT_6ParamsE$_ZN4cute3eso3ESOILb1ELb0EJNS_10UnderscoreES2_iEEC2ERKS2_S5_RKi) ;  /* 0xfffe87b000007944 */ /* 0x000fea0003c3ffff */
        /* <DEDUP_REMOVED lines=21> */
[----:B------:R-:W-:Y:S02]  /*1e910*/  MOV R3, R8 ;  /* 0x0000000800037202 */ /* 0x000fe40000000f00 */
        /* <DEDUP_REMOVED lines=184> */
[----:B-1----:R-:W-:Y:S01]  /*1f4a0*/  IMAD.MOV.U32 R3, RZ, RZ, R8 ;  /* 0x000000ffff037224 */ /* 0x002fe200078e0008 */
[----:B------:R-:W-:-:S02]  /*1f4b0*/  MOV R82, R60 ;  /* 0x0000003c00527202 */ /* 0x000fc40000000f00 */
        /* <DEDUP_REMOVED lines=276> */
[----:B------:R-:W-:Y:S05]  /*20600*/  CALL.REL.NOINC `($_ZN7cutlass13device_kernelIN5flash19enable_sm80_to_sm89INS1_16FlashAttnBwdSm80INS1_25CollectiveMainloopBwdSm80ILi2ELi2EN4cute5tupleIJNS5_1CILi128EEES8_NS7_ILi64EEEEEENS_6half_tEfNS_4arch4Sm80ELb0ELb1ELb1ELb1ELb1ELb0ELb0ELb0ELi2ELi4ELi4ELi4ELb0EEENS1_24CollectiveEpilogueBwdGQAISA_fSD_Li256ELb1ELb1EEENS1_19SingleTileSchedulerILb1ELb0ELb0ELi128EEEEEEEEEvNT_6ParamsE$_ZZN5flash25CollectiveMainloopBwdSm80ILi2ELi2EN4cute5tupleIJNS1_1CILi128EEES4_NS3_ILi64EEEEEEN7cutlass6half_tEfNS7_4arch4Sm80ELb0ELb1ELb1ELb1ELb1ELb0ELb0ELb0ELi2ELi4ELi4ELi4ELb0EE3mmaINS_16FlashAttnBwdSm80ISB_NS_24CollectiveEpilogueBwdGQAIS6_fSA_Li256ELb1ELb1EEENS_19SingleTileSchedulerILb1ELb0ELb0ELi128EEEE13SharedStorageENS1_6TensorINS1_11ArrayEngineIfLm32EEENS1_6LayoutINS2_IJNS2_IJNS3_ILi2EEESO_EEESO_NS3_ILi4EEEEEENS2_IJNS2_IJNS3_ILi1EEESO_EEESQ_NS3_ILi8EEEEEEEEEEEEbRKNSB_6ParamsERT0_S12_iNS2_IJiiiEEERT_ENKUlvE_clEv) ;  /* 0x00027e2000007944 */ /* 0x000fea0003c00000 */
.L_x_3915:
[----:B------:R-:W-:Y:S01]  /*20610*/  IMAD.MOV.U32 R82, RZ, RZ, R60 ;  /* 0x000000ffff527224 */ /* 0x000fe200078e003c */
[----:B-1----:R-:W-:Y:S01]  /*20620*/  MOV R3, R25 ;  /* 0x0000001900037202 */ /* 0x002fe20000000f00 */
[----:B------:R-:W-:Y:S01]  /*20630*/  IMAD.MOV.U32 R48, RZ, RZ, RZ ;  /* 0x000000ffff307224 */ /* 0x000fe200078e00ff */
[----:B------:R-:W-:-:S02]  /*20640*/  MOV R46, 0x20660 ;  /* 0x00020660002e7802 */ /* 0x000fc40000000f00 */
[----:B------:R-:W-:Y:S05]  /*20650*/  CALL.REL.NOINC `($_ZN7cutlass13device_kernelIN5flash19enable_sm80_to_sm89INS1_16FlashAttnBwdSm80INS1_25CollectiveMainloopBwdSm80ILi2ELi2EN4cute5tupleIJNS5_1CILi128EEES8_NS7_ILi64EEEEEENS_6half_tEfNS_4arch4Sm80ELb0ELb1ELb1ELb1ELb1ELb0ELb0ELb0ELi2ELi4ELi4ELi4ELb0EEENS1_24CollectiveEpilogueBwdGQAISA_fSD_Li256ELb1ELb1EEENS1_19SingleTileSchedulerILb1ELb0ELb0ELi128EEEEEEEEEvNT_6ParamsE$_ZN4cute3eso3ESOILb1ELb0EJNS_10UnderscoreES2_iEEC2ERKS2_S5_RKi) ;  /* 0xfffe691000007944 */ /* 0x000fea0003c3ffff */
        /* <DEDUP_REMOVED lines=16> */
[----:B------:R-:W-:Y:S02]  /*20760*/  MOV R3, R25 ;  /* 0x0000001900037202 */ /* 0x000fe40000000f00 */
        /* <DEDUP_REMOVED lines=18> */
.L_x_3916:
        /* <DEDUP_REMOVED lines=190> */
.L_x_3917:
[----:B-1----:R-:W2:Y:S01]  /*21470*/  LDL.64 R4, [R61+0xa0] ;  /* 0x0000a0003d047983 */ /* 0x002ea20000100a00 */
[----:B------:R-:W-:Y:S01]  /*21480*/  ULDC.64 UR4, c[0x0][0x118] ;  /* 0x0000460000047ab9 */ /* 0x000fe20000000a00 */
[----:B------:R-:W-:Y:S02]  /*21490*/  MOV R10, 0x214c0 ;  /* 0x000214c0000a7802 */ /* 0x000fe40000000f00 */
[----:B--2---:R-:W5:Y:S04]  /*214a0*/  LD.E.64 R4, [R4.64] ;  /* 0x0000000404047980 */ /* 0x004f68000c101b00 */
[----:B-----5:R-:W-:Y:S05]  /*214b0*/  CALL.REL.NOINC `($_ZN7cutlass13device_kernelIN5flash19enable_sm80_to_sm89INS1_16FlashAttnBwdSm80INS1_25CollectiveMainloopBwdSm80ILi2ELi2EN4cute5tupleIJNS5_1CILi128EEES8_NS7_ILi64EEEEEENS_6half_tEfNS_4arch4Sm80ELb0ELb1ELb1ELb1ELb1ELb0ELb0ELb0ELi2ELi4ELi4ELi4ELb0EEENS1_24CollectiveEpilogueBwdGQAISA_fSD_Li256ELb1ELb1EEENS1_19SingleTileSchedulerILb1ELb0ELb0ELi128EEEEEEEEEvNT_6ParamsE$_ZN4cute8smem_ptrIPfECI1NS_12iter_adaptorIS1_S2_EEES1_) ;  /* 0xfffe7ce000007944 */ /* 0x020fea0003c3ffff */
[----:B-1----:R1:W5:Y:S01]  /*214c0*/  LDL.64 R4, [R1+0x758] ;  /* 0x0007580001047983 */ /* 0x0023620000100a00 */
[----:B------:R-:W-:-:S03]  /*214d0*/  MOV R10, 0x214f0 ;  /* 0x000214f0000a7802 */ /* 0x000fc60000000f00 */
[----:B-1---5:R-:W-:Y:S05]  /*214e0*/  CALL.REL.NOINC `($_ZN7cutlass13device_kernelIN5flash19enable_sm80_to_sm89INS1_16FlashAttnBwdSm80INS1_25CollectiveMainloopBwdSm80ILi2ELi2EN4cute5tupleIJNS5_1CILi128EEES8_NS7_ILi64EEEEEENS_6half_tEfNS_4arch4Sm80ELb0ELb1ELb1ELb1ELb1ELb0ELb0ELb0ELi2ELi4ELi4ELi4ELb0EEENS1_24CollectiveEpilogueBwdGQAISA_fSD_Li256ELb1ELb1EEENS1_19SingleTileSchedulerILb1ELb0ELb0ELi128EEEEEEEEEvNT_6ParamsE$_ZN4cute3eso3ESOILb1ELb0EJNS_6LayoutINS_5tupleIJNS3_IJNS_1CILi2EEES5_EEEEEENS3_IJNS3_IJNS4_ILi8EEENS4_ILi64EEEEEEEEEEENS_10ViewEngineINS_8smem_ptrIPfEEEEEEC2ERKSC_RKSH_) ;  /* 0xfffe698000007944 */ /* 0x022fea0003c3ffff */
[----:B------:R2:W-:Y:S04]  /*214f0*/  STL.128 [R1+0xa50], RZ ;  /* 0x000a50ff01007387 */ /* 0x0005e80000100c00 */
[----:B------:R2:W5:Y:S01]  /*21500*/  LDL.64 R12, [R61+0xa0] ;  /* 0x0000a0003d0c7983 */ /* 0x0005620000100a00 */
[----:B------:R-:W-:Y:S01]  /*21510*/  IADD3 R6, P0, R58, 0x300, RZ ;  /* 0x000003003a067810 */ /* 0x000fe20007f1e0ff */
[----:B------:R-:W-:Y:S01]  /*21520*/  IMAD.MOV.U32 R82, RZ, RZ, R60 ;  /* 0x000000ffff527224 */ /* 0x000fe200078e003c */
[----:B------:R-:W-:-:S02]  /*21530*/  MOV R47, R24 ;  /* 0x00000018002f7202 */ /* 0x000fc40000000f00 */
[----:B------:R-:W-:Y:S01]  /*21540*/  MOV R46, 0x21570 ;  /* 0x00021570002e7802 */ /* 0x000fe20000000f00 */
[----:B------:R-:W-:-:S03]  /*21550*/  IMAD.X R2, RZ, RZ, R57, P0 ;  /* 0x000000ffff027224 */ /* 0x000fc600000e0639 */
[----:B-12--5:R-:W-:Y:S05]  /*21560*/  CALL.REL.NOINC `($_ZN7cutlass13device_kernelIN5flash19enable_sm80_to_sm89INS1_16FlashAttnBwdSm80INS1_25CollectiveMainloopBwdSm80ILi2ELi2EN4cute5tupleIJNS5_1CILi128EEES8_NS7_ILi64EEEEEENS_6half_tEfNS_4arch4Sm80ELb0ELb1ELb1ELb1ELb1ELb0ELb0ELb0ELi2ELi4ELi4ELi4ELb0EEENS1_24CollectiveEpilogueBwdGQAISA_fSD_Li256ELb1ELb1EEENS1_19SingleTileSchedulerILb1ELb0ELb0ELi128EEEEEEEEEvNT_6ParamsE$_ZN4cute3eso3ESOILb1ELb0EJNS_10UnderscoreEiEEC2ERKS2_RKi) ;  /* 0xfffe5a4000007944 */ /* 0x026fea0003c3ffff */
[----:B------:R-:W2:Y:S01]  /*21570*/  LDL R5, [R1+0x758] ;  /* 0x0007580001057983 */ /* 0x000ea20000100800 */
[----:B------:R-:W-:Y:S02]  /*21580*/  MOV R8, 0x215b0 ;  /* 0x000215b000087802 */ /* 0x000fe40000000f00 */
[----:B--2---:R-:W-:Y:S02]  /*21590*/  SHF.L.U32 R5, R5, 0x7, RZ ;  /* 0x0000000705057819 */ /* 0x004fe400000006ff */
[----:B-1----:R-:W-:Y:S05]  /*215a0*/  CALL.REL.NOINC `($_ZN7cutlass13device_kernelIN5flash19enable_sm80_to_sm89INS1_16FlashAttnBwdSm80INS1_25CollectiveMainloopBwdSm80ILi2ELi2EN4cute5tupleIJNS5_1CILi128EEES8_NS7_ILi64EEEEEENS_6half_tEfNS_4arch4Sm80ELb0ELb1ELb1ELb1ELb1ELb0ELb0ELb0ELi2ELi4ELi4ELi4ELb0EEENS1_24CollectiveEpilogueBwdGQAISA_fSD_Li256ELb1ELb1EEENS1_19SingleTileSchedulerILb1ELb0ELb0ELi128EEEEEEEEEvNT_6ParamsE$_ZN4cute3eso3ESOILb1ELb0EJNS_6LayoutINS_5tupleIJNS3_IJNS_1CILi2EEES5_EEEEEENS3_IJNS3_IJNS4_ILi8EEENS4_ILi64EEEEEEEEEEEiEEC2ERKSC_RKi) ;  /* 0xfffe690000007944 */ /* 0x002fea0003c3ffff */
[----:B------:R-:W-:Y:S01]  /*215b0*/  ULDC.64 UR4, c[0x0][0x118] ;  /* 0x0000460000047ab9 */ /* 0x000fe20000000a00 */
[----:B------:R-:W2:Y:S04]  /*215c0*/  LDL R3, [R1+0x758] ;  /* 0x0007580001037983 */ /* 0x000ea80000100800 */
[----:B-1----:R-:W2:Y:S01]  /*215d0*/  LD.E.64 R4, [R12.64] ;  /* 0x000000040c047980 */ /* 0x002ea2000c101b00 */
[----:B------:R-:W-:Y:S01]  /*215e0*/  MOV R10, 0x21610 ;  /* 0x00021610000a7802 */ /* 0x000fe20000000f00 */
[----:B--2---:R-:W-:-:S04]  /*215f0*/  IMAD.WIDE R4, R3, 0x4, R4 ;  /* 0x0000000403047825 */ /* 0x004fc800078e0204 */
[----:B------:R-:W-:Y:S05]  /*21600*/  CALL.REL.NOINC `($_ZN7cutlass13device_kernelIN5flash19enable_sm80_to_sm89INS1_16FlashAttnBwdSm80INS1_25CollectiveMainloopBwdSm80ILi2ELi2EN4cute5tupleIJNS5_1CILi128EEES8_NS7_ILi64EEEEEENS_6half_tEfNS_4arch4Sm80ELb0ELb1ELb1ELb1ELb1ELb0ELb0ELb0ELi2ELi4ELi4ELi4ELb0EEENS1_24CollectiveEpilogueBwdGQAISA_fSD_Li256ELb1ELb1EEENS1_19SingleTileSchedulerILb1ELb0ELb0ELi128EEEEEEEEEvNT_6ParamsE$_ZN4cute8smem_ptrIPfECI1NS_12iter_adaptorIS1_S2_EEES1_) ;  /* 0xfffe7b9000007944 */ /* 0x000fea0003c3ffff */
[----:B-1----:R1:W5:Y:S01]  /*21610*/  LDL.64 R4, [R1+0x758] ;  /* 0x0007580001047983 */ /* 0x0023620000100a00 */
[----:B------:R-:W-:-:S03]  /*21620*/  MOV R10, 0x21640 ;  /* 0x00021640000a7802 */ /* 0x000fc60000000f00 */
[----:B-1---5:R-:W-:Y:S05]  /*21630*/  CALL.REL.NOINC `($_ZN7cutlass13device_kernelIN5flash19enable_sm80_to_sm89INS1_16FlashAttnBwdSm80INS1_25CollectiveMainloopBwdSm80ILi2ELi2EN4cute5tupleIJNS5_1CILi128EEES8_NS7_ILi64EEEEEENS_6half_tEfNS_4arch4Sm80ELb0ELb1ELb1ELb1ELb1ELb0ELb0ELb0ELi2ELi4ELi4ELi4ELb0EEENS1_24CollectiveEpilogueBwdGQAISA_fSD_Li256ELb1ELb1EEENS1_19SingleTileSchedulerILb1ELb0ELb0ELi128EEEEEEEEEvNT_6ParamsE$_ZN4cute3eso3ESOILb1ELb0EJNS_6LayoutINS_5tupleIJNS3_IJNS_1CILi2EEES5_EEEEEENS3_IJNS3_IJNS4_ILi8EEENS4_ILi64EEEEEEEEEEENS_10ViewEngineINS_8smem_ptrIPfEEEEEEC2ERKSC_RKSH_) ;  /* 0xfffe683000007944 */ /* 0x022fea0003c3ffff */
[----:B-1----:R1:W5:Y:S01]  /*21640*/  LDL.64 R4, [R1+0x758] ;  /* 0x0007580001047983 */ /* 0x0023620000100a00 */
[----:B------:R-:W-:-:S02]  /*21650*/  MOV R7, R2 ;  /* 0x0000000200077202 */ /* 0x000fc40000000f00 */
[----:B------:R-:W-:Y:S02]  /*21660*/  MOV R8, 0x21680 ;  /* 0x0002168000087802 */ /* 0x000fe40000000f00 */
[----:B-1---5:R-:W-:Y:S05]  /*21670*/  CALL.REL.NOINC `($_ZN7cutlass13device_kernelIN5flash19enable_sm80_to_sm89INS1_16FlashAttnBwdSm80INS1_25CollectiveMainloopBwdSm80ILi2ELi2EN4cute5tupleIJNS5_1CILi128EEES8_NS7_ILi64EEEEEENS_6half_tEfNS_4arch4Sm80ELb0ELb1ELb1ELb1ELb1ELb0ELb0ELb0ELi2ELi4ELi4ELi4ELb0EEENS1_24CollectiveEpilogueBwdGQAISA_fSD_Li256ELb1ELb1EEENS1_19SingleTileSchedulerILb1ELb0ELb0ELi128EEEEEEEEEvNT_6ParamsE$_ZN4cute3eso3ESOILb1ELb0EJNS_6LayoutINS_5tupleIJNS_1CILi1EEENS4_ILi4EEEEEENS3_IJNS4_ILi0EEES5_EEEEENS_10ViewEngineIPfEEEEC2ERKSA_RKSD_) ;  /* 0xfffe736000007944 */ /* 0x022fea0003c3ffff */
[----:B-1----:R1:W5:Y:S01]  /*21680*/  LDL.64 R2, [R1+0x758] ;  /* 0x0007580001027983 */ /* 0x0023620000100a00 */
[----:B------:R-:W-:Y:S02]  /*21690*/  MOV R9, R5 ;  /* 0x0000000500097202 */ /* 0x000fe40000000f00 */
[----:B------:R-:W-:Y:S02]  /*216a0*/  MOV R8, 0x216c0 ;  /* 0x000216c000087802 */ /* 0x000fe40000000f00 */
[----:B-1---5:R-:W-:Y:S05]  /*216b0*/  CALL.REL.NOINC `($_ZN7cutlass13device_kernelIN5flash19enable_sm80_to_sm89INS1_16FlashAttnBwdSm80INS1_25CollectiveMainloopBwdSm80ILi2ELi2EN4cute5tupleIJNS5_1CILi128EEES8_NS7_ILi64EEEEEENS_6half_tEfNS_4arch4Sm80ELb0ELb1ELb1ELb1ELb1ELb0ELb0ELb0ELi2ELi4ELi4ELi4ELb0EEENS1_24CollectiveEpilogueBwdGQAISA_fSD_Li256ELb1ELb1EEENS1_19SingleTileSchedulerILb1ELb0ELb0ELi128EEEEEEEEEvNT_6ParamsE$_ZN4cute3eso3ESOILb1ELb0EJNS_6LayoutINS_5tupleIJNS_1CILi1EEENS3_IJNS4_ILi2EEES6_EEEEEENS3_IJNS4_ILi0EEENS3_IJNS4_ILi8EEENS4_ILi64EEEEEEEEEEENS_10ViewEngineINS_8smem_ptrIPfEEEEEEC2ERKSE_RKSJ_) ;  /* 0xfffe72c000007944 */ /* 0x022fea0003c3ffff */
[----:B-1----:R1:W5:Y:S01]  /*216c0*/  LDL.64 R4, [R1+0x758] ;  /* 0x0007580001047983 */ /* 0x0023620000100a00 */
[----:B------:R-:W-:-:S03]  /*216d0*/  MOV R10, 0x216f0 ;  /* 0x000216f0000a7802 */ /* 0x000fc60000000f00 */
[----:B-1---5:R-:W-:Y:S05]  /*216e0*/  CALL.REL.NOINC `($_ZN7cutlass13device_kernelIN5flash19enable_sm80_to_sm89INS1_16FlashAttnBwdSm80INS1_25CollectiveMainloopBwdSm80ILi2ELi2EN4cute5tupleIJNS5_1CILi128EEES8_NS7_ILi64EEEEEENS_6half_tEfNS_4arch4Sm80ELb0ELb1ELb1ELb1ELb1ELb0ELb0ELb0ELi2ELi4ELi4ELi4ELb0EEENS1_24CollectiveEpilogueBwdGQAISA_fSD_Li256ELb1ELb1EEENS1_19SingleTileSchedulerILb1ELb0ELb0ELi128EEEEEEEEEvNT_6ParamsE$_ZN4cute8smem_ptrIPfECI1NS_12iter_adaptorIS1_S2_EEES1_) ;  /* 0xfffe7ab000007944 */ /* 0x022fea0003c3ffff */
[----:B-1----:R1:W5:Y:S01]  /*216f0*/  LDL.64 R4, [R1+0x758] ;  /* 0x0007580001047983 */ /* 0x0023620000100a00 */
[----:B------:R-:W-:-:S03]  /*21700*/  MOV R10, 0x21720 ;  /* 0x00021720000a7802 */ /* 0x000fc60000000f00 */
[----:B-1---5:R-:W-:Y:S05]  /*21710*/  CALL.REL.NOINC `($_ZN7cutlass13device_kernelIN5flash19enable_sm80_to_sm89INS1_16FlashAttnBwdSm80INS1_25CollectiveMainloopBwdSm80ILi2ELi2EN4cute5tupleIJNS5_1CILi128EEES8_NS7_ILi64EEEEEENS_6half_tEfNS_4arch4Sm80ELb0ELb1ELb1ELb1ELb1ELb0ELb0ELb0ELi2ELi4ELi4ELi4ELb0EEENS1_24CollectiveEpilogueBwdGQAISA_fSD_Li256ELb1ELb1EEENS1_19SingleTileSchedulerILb1ELb0ELb0ELi128EEEEEEEEEvNT_6ParamsE$_ZN4cute3eso3ESOILb1ELb0EJNS_6LayoutINS_5tupleIJNS3_IJNS_1CILi2EEES5_EEEEEENS3_IJNS3_IJNS4_ILi8EEENS4_ILi64EEEEEEEEEEENS_10ViewEngineINS_8smem_ptrIPfEEEEEEC2ERKSC_RKSH_) ;  /* 0xfffe675000007944 */ /* 0x022fea0003c3ffff */
[----:B------:R2:W5:Y:S01]  /*21720*/  LDL.64 R12, [R1+0x758] ;  /* 0x00075800010c7983 */ /* 0x0005620000100a00 */
[----:B-1----:R-:W-:Y:S01]  /*21730*/  IMAD.MOV.U32 R4, RZ, RZ, R2 ;  /* 0x000000ffff047224 */ /* 0x002fe200078e0002 */
[----:B------:R-:W-:Y:S02]  /*21740*/  MOV R7, R3 ;  /* 0x0000000300077202 */ /* 0x000fe40000000f00 */
[----:B------:R-:W-:Y:S02]  /*21750*/  MOV R8, 0x21770 ;  /* 0x0002177000087802 */ /* 0x000fe40000000f00 */
[----:B--2--5:R-:W-:Y:S05]  /*21760*/  CALL.REL.NOINC `($_ZN7cutlass13device_kernelIN5flash19enable_sm80_to_sm89INS1_16FlashAttnBwdSm80INS1_25CollectiveMainloopBwdSm80ILi2ELi2EN4cute5tupleIJNS5_1CILi128EEES8_NS7_ILi64EEEEEENS_6half_tEfNS_4arch4Sm80ELb0ELb1ELb1ELb1ELb1ELb0ELb0ELb0ELi2ELi4ELi4ELi4ELb0EEENS1_24CollectiveEpilogueBwdGQAISA_fSD_Li256ELb1ELb1EEENS1_19SingleTileSchedulerILb1ELb0ELb0ELi128EEEEEEEEEvNT_6ParamsE$_ZN4cute3eso3ESOILb1ELb0EJNS_6LayoutINS_5tupleIJNS_1CILi4EEEEEENS3_IJNS4_ILi1EEEEEEEENS_10ViewEngineIPfEEEEC2ERKS9_RKSC_) ;  /* 0xfffe72d000007944 */ /* 0x024fea0003c3ffff */
        /* <DEDUP_REMOVED lines=13> */
[----:B-1----:R-:W-:Y:S05]  /*21840*/  CALL.REL.NOINC `($_ZN7cutlass13device_kernelIN5flash19enable_sm80_to_sm89INS1_16FlashAttnBwdSm80INS1_25CollectiveMainloopBwdSm80ILi2ELi2EN4cute5tupleIJNS5_1CILi128EEES8_NS7_ILi64EEEEEENS_6half_tEfNS_4arch4Sm80ELb0ELb1ELb1ELb1ELb1ELb0ELb0ELb0ELi2ELi4ELi4ELi4ELb0EEENS1_24CollectiveEpilogueBwdGQAISA_fSD_Li256ELb1ELb1EEENS1_19SingleTileSchedulerILb1ELb0ELb0ELi128EEEEEEEEEvNT_6ParamsE$_ZN4cute3eso3ESOILb1ELb0EJNS_6LayoutINS_5tupleIJNS3_IJNS_1CILi2EEES5_EEENS3_IJS5_NS4_ILi8EEEEEEEEENS3_IJNS3_IJS5_NS4_ILi4EEEEEENS3_IJNS4_ILi1EEES7_EEEEEEEENS_10ViewEngineIPfEEEEC2ERKSF_RKSI_) ;  /* 0xfffe66a000007944 */ /* 0x002fea0003c3ffff */
[----:B-1----:R1:W5:Y:S01]  /*21850*/  LDL.64 R8, [R1+0x758] ;  /* 0x0007580001087983 */ /* 0x0023620000100a00 */
[----:B------:R-:W-:-:S03]  /*21860*/  MOV R7, RZ ;  /* 0x000000ff00077202 */ /* 0x000fc60000000f00 */
.L_x_3920:
[----:B-1----:R-:W-:-:S04]  /*21870*/  MOV R2, 0x21890 ;  /* 0x0002189000027802 */ /* 0x002fc80000000f00 */
[----:B-1---5:R-:W-:Y:S05]  /*21880*/  CALL.REL.NOINC `($_ZN7cutlass13device_kernelIN5flash19enable_sm80_to_sm89INS1_16FlashAttnBwdSm80INS1_25CollectiveMainloopBwdSm80ILi2ELi2EN4cute5tupleIJNS5_1CILi128EEES8_NS7_ILi64EEEEEENS_6half_tEfNS_4arch4Sm80ELb0ELb1ELb1ELb1ELb1ELb0ELb0ELb0ELi2ELi4ELi4ELi4ELb0EEENS1_24CollectiveEpilogueBwdGQAISA_fSD_Li256ELb1ELb1EEENS1_19SingleTileSchedulerILb1ELb0ELb0ELi128EEEEEEEEEvNT_6ParamsE$_ZZZN5flash25CollectiveMainloopBwdSm80ILi2ELi2EN4cute5tupleIJNS1_1CILi128EEES4_NS3_ILi64EEEEEEN7cutlass6half_tEfNS7_4arch4Sm80ELb0ELb1ELb1ELb1ELb1ELb0ELb0ELb0ELi2ELi4ELi4ELi4ELb0EE3mmaINS_16FlashAttnBwdSm80ISB_NS_24CollectiveEpilogueBwdGQAIS6_fSA_Li256ELb1ELb1EEENS_19SingleTileSchedulerILb1ELb0ELb0ELi128EEEE13SharedStorageENS1_6TensorINS1_11ArrayEngineIfLm32EEENS1_6LayoutINS2_IJNS2_IJNS3_ILi2EEESO_EEESO_NS3_ILi4EEEEEENS2_IJNS2_IJNS3_ILi1EEESO_EEESQ_NS3_ILi8EEEEEEEEEEEEbRKNSB_6ParamsERT0_S12_iNS2_IJiiiEEERT_ENKUliT_E_clIZSC_ISJ_SX_EbS10_S12_S12_iS13_S15_EUlRS16_iE_EEDaiS16_ENKUlvE1_clEv) ;  /* 0x0002d1b000007944 */ /* 0x022fea0003c00000 */
[----:B------:R1:W-:Y:S01]  /*21890*/  STL [R1+0x770], RZ ;  /* 0x000770ff01007387 */ /* 0x0003e20000100800 */
[----:B------:R-:W-:-:S03]  /*218a0*/  MOV R5, RZ ;  /* 0x000000ff00057202 */ /* 0x000fc60000000f00 */
.L_x_3919:
[----:B------:R-:W-:Y:S01]  /*218b0*/  IMAD.MOV.U32 R81, RZ, RZ, R60 ;  /* 0x000000ffff517224 */ /* 0x000fe200078e003c */
[----:B-1----:R-:W-:Y:S02]  /*218c0*/  MOV R2, R59 ;  /* 0x0000003b00027202 */ /* 0x002fe40000000f00 */
[----:B------:R-:W-:Y:S02]  /*218d0*/  MOV R12, 0x218f0 ;  /* 0x000218f0000c7802 */ /* 0x000fe40000000f00 */
[----:B-1---5:R-:W-:Y:S05]  /*218e0*/  CALL.REL.NOINC `($_ZN7cutlass13device_kernelIN5flash19enable_sm80_to_sm89INS1_16FlashAttnBwdSm80INS1_25CollectiveMainloopBwdSm80ILi2ELi2EN4cute5tupleIJNS5_1CILi128EEES8_NS7_ILi64EEEEEENS_6half_tEfNS_4arch4Sm80ELb0ELb1ELb1ELb1ELb1ELb0ELb0ELb0ELi2ELi4ELi4ELi4ELb0EEENS1_24CollectiveEpilogueBwdGQAISA_fSD_Li256ELb1ELb1EEENS1_19SingleTileSchedulerILb1ELb0ELb0ELi128EEEEEEEEEvNT_6ParamsE$_ZN4cute3eso3ESOILb0ELb0EJiiEEC2ERKiS4_) ;  /* 0xfffe50d000007944 */ /* 0x022fea0003c3ffff */
        /* <DEDUP_REMOVED lines=19> */
[----:B-1---5:R-:W-:Y:S05]  /*21a20*/  CALL.REL.NOINC `($_ZN7cutlass13device_kernelIN5flash19enable_sm80_to_sm89INS1_16FlashAttnBwdSm80INS1_25CollectiveMainloopBwdSm80ILi2ELi2EN4cute5tupleIJNS5_1CILi128EEES8_NS7_ILi64EEEEEENS_6half_tEfNS_4arch4Sm80ELb0ELb1ELb1ELb1ELb1ELb0ELb0ELb0ELi2ELi4ELi4ELi4ELb0EEENS1_24CollectiveEpilogueBwdGQAISA_fSD_Li256ELb1ELb1EEENS1_19SingleTileSchedulerILb1ELb0ELb0ELi128EEEEEEEEEvNT_6ParamsE$_ZN4cute3eso3ESOILb0ELb0EJiiEEC2ERKiS4_) ;  /* 0xfffe4f9000007944 */ /* 0x022fea0003c3ffff */
        /* <DEDUP_REMOVED lines=21> */
[----:B------:R-:W-:Y:S05]  /*21b80*/  CALL.REL.NOINC `($_ZN7cutlass13device_kernelIN5flash19enable_sm80_to_sm89INS1_16FlashAttnBwdSm80INS1_25CollectiveMainloopBwdSm80ILi2ELi2EN4cute5tupleIJNS5_1CILi128EEES8_NS7_ILi64EEEEEENS_6half_tEfNS_4arch4Sm80ELb0ELb1ELb1ELb1ELb1ELb0ELb0ELb0ELi2ELi4ELi4ELi4ELb0EEENS1_24CollectiveEpilogueBwdGQAISA_fSD_Li256ELb1ELb1EEENS1_19SingleTileSchedulerILb1ELb0ELb0ELi128EEEEEEEEEvNT_6ParamsE$_ZN4cute3eso3ESOILb0ELb0EJiiEEC2ERKiS4_) ;  /* 0xfffe4e3000007944 */ /* 0x000fea0003c3ffff */
        /* <DEDUP_REMOVED lines=19> */
[----:B-1----:R-:W-:Y:S05]  /*21cc0*/  CALL.REL.NOINC `($_ZN7cutlass13device_kernelIN5flash19enable_sm80_to_sm89INS1_16FlashAttnBwdSm80INS1_25CollectiveMainloopBwdSm80ILi2ELi2EN4cute5tupleIJNS5_1CILi128EEES8_NS7_ILi64EEEEEENS_6half_tEfNS_4arch4Sm80ELb0ELb1ELb1ELb1ELb1ELb0ELb0ELb0ELi2ELi4ELi4ELi4ELb0EEENS1_24CollectiveEpilogueBwdGQAISA_fSD_Li256ELb1ELb1EEENS1_19SingleTileSchedulerILb1ELb0ELb0ELi128EEEEEEEEEvNT_6ParamsE$_ZN4cute3eso3ESOILb0ELb0EJiiEEC2ERKiS4_) ;  /* 0xfffe4cf000007944 */ /* 0x002fea0003c3ffff */
        /* <DEDUP_REMOVED lines=13> */
[----:B-----5:R-:W-:Y:S05]  /*21da0*/  CALL.REL.NOINC `($_ZN7cutlass13device_kernelIN5flash19enable_sm80_to_sm89INS1_16FlashAttnBwdSm80INS1_25CollectiveMainloopBwdSm80ILi2ELi2EN4cute5tupleIJNS5_1CILi128EEES8_NS7_ILi64EEEEEENS_6half_tEfNS_4arch4Sm80ELb0ELb1ELb1ELb1ELb1ELb0ELb0ELb0ELi2ELi4ELi4ELi4ELb0EEENS1_24CollectiveEpilogueBwdGQAISA_fSD_Li256ELb1ELb1EEENS1_19SingleTileSchedulerILb1ELb0ELb0ELi128EEEEEEEEEvNT_6ParamsE$_ZN4cute3eso3ESOILb0ELb0EJiiEEC2ERKiS4_) ;  /* 0xfffe4c1000007944 */ /* 0x020fea0003c3ffff */
        /* <DEDUP_REMOVED lines=48> */
[----:B--2---:R-:W-:Y:S05]  /*220b0*/  CALL.REL.NOINC `($_ZN7cutlass13device_kernelIN5flash19enable_sm80_to_sm89INS1_16FlashAttnBwdSm80INS1_25CollectiveMainloopBwdSm80ILi2ELi2EN4cute5tupleIJNS5_1CILi128EEES8_NS7_ILi64EEEEEENS_6half_tEfNS_4arch4Sm80ELb0ELb1ELb1ELb1ELb1ELb0ELb0ELb0ELi2ELi4ELi4ELi4ELb0EEENS1_24CollectiveEpilogueBwdGQAISA_fSD_Li256ELb1ELb1EEENS1_19SingleTileSchedulerILb1ELb0ELb0ELi128EEEEEEEEEvNT_6ParamsE$_ZN4cute3eso3ESOILb1ELb0EJNS_6LayoutINS_5tupleIJNS3_IJNS_1CILi1EEENS4_ILi2EEEEEES6_NS4_ILi8EEEEEENS3_IJNS3_IJS5_S5_EEES6_NS4_ILi4EEEEEEEENS_10ViewEngineIPKN7cutlass5ArrayIfLi2ELb1EEEEEEEC2ERKSD_RKSK_) ;  /* 0xfffe5b6000007944 */ /* 0x004fea0003c3ffff */
[----:B------:R2:W5:Y:S01]  /*220c0*/  LDL.64 R20, [R8] ;  /* 0x0000000008147983 */ /* 0x0005620000100a00 */
[----:B------:R-:W-:Y:S01]  /*220d0*/  IMAD.MOV.U32 R16, RZ, RZ, R7 ;  /* 0x000000ffff107224 */ /* 0x000fe200078e0007 */
[----:B-1----:R-:W-:Y:S02]  /*220e0*/  MOV R3, R6 ;  /* 0x0000000600037202 */ /* 0x002fe40000000f00 */
[----:B------:R-:W-:Y:S02]  /*220f0*/  MOV R14, 0x22110 ;  /* 0x00022110000e7802 */ /* 0x000fe40000000f00 */
[----:B--2--5:R-:W-:Y:S05]  /*22100*/  CALL.REL.NOINC `($_ZN7cutlass13device_kernelIN5flash19enable_sm80_to_sm89INS1_16FlashAttnBwdSm80INS1_25CollectiveMainloopBwdSm80ILi2ELi2EN4cute5tupleIJNS5_1CILi128EEES8_NS7_ILi64EEEEEENS_6half_tEfNS_4arch4Sm80ELb0ELb1ELb1ELb1ELb1ELb0ELb0ELb0ELi2ELi4ELi4ELi4ELb0EEENS1_24CollectiveEpilogueBwdGQAISA_fSD_Li256ELb1ELb1EEENS1_19SingleTileSchedulerILb1ELb0ELb0ELi128EEEEEEEEEvNT_6ParamsE$_ZN4cute3eso3ESOILb1ELb0EJNS_6LayoutINS_5tupleIJNS3_IJNS_1CILi1EEENS4_ILi2EEEEEES6_NS4_ILi8EEEEEENS3_IJNS3_IJS5_S5_EEES6_NS4_ILi4EEEEEEEENS_10ViewEngineIPN7cutlass5ArrayINSF_6half_tELi2ELb0EEEEEEEC2ERKSD_RKSK_) ;  /* 0xfffe5b6000007944 */ /* 0x024fea0003c3ffff */
[----:B------:R-:W-:Y:S01]  /*22110*/  ULDC.64 UR4, c[0x0][0x118] ;  /* 0x0000460000047ab9 */ /* 0x000fe20000000a00 */
[----:B-1----:R1:W5:Y:S04]  /*22120*/  LDL.64 R16, [R8] ;  /* 0x0000000008107983 */ /* 0x0023680000100a00 */
[----:B------:R1:W5:Y:S01]  /*22130*/  LD.E.64 R2, [R20.64] ;  /* 0x0000000414027980 */ /* 0x000362000c101b00 */
[----:B------:R-:W-:-:S03]  /*22140*/  MOV R14, 0x22160 ;  /* 0x00022160000e7802 */ /* 0x000fc60000000f00 */
[----:B-1---5:R-:W-:Y:S05]  /*22150*/  CALL.REL.NOINC `($_ZN7cutlass13device_kernelIN5flash19enable_sm80_to_sm89INS1_16FlashAttnBwdSm80INS1_25CollectiveMainloopBwdSm80ILi2ELi2EN4cute5tupleIJNS5_1CILi128EEES8_NS7_ILi64EEEEEENS_6half_tEfNS_4arch4Sm80ELb0ELb1ELb1ELb1ELb1ELb0ELb0ELb0ELi2ELi4ELi4ELi4ELb0EEENS1_24CollectiveEpilogueBwdGQAISA_fSD_Li256ELb1ELb1EEENS1_19SingleTileSchedulerILb1ELb0ELb0ELi128EEEEEEEEEvNT_6ParamsE$_ZN73_INTERNAL_e48e4f46_37_flash_bwd_hdim64_fp16_softcap_sm80_cu_3fbc093a_281817__float22half2_rnE6float2) ;  /* 0xfffe70d000007944 */ /* 0x022fea0003c3ffff */
[----:B------:R-:W-:Y:S02]  /*22160*/  MOV R14, 0x22180 ;  /* 0x00022180000e7802 */ /* 0x000fe40000000f00 */
[----:B-1----:R-:W-:Y:S05]  /*22170*/  CALL.REL.NOINC `($_ZN7cutlass13device_kernelIN5flash19enable_sm80_to_sm89INS1_16FlashAttnBwdSm80INS1_25CollectiveMainloopBwdSm80ILi2ELi2EN4cute5tupleIJNS5_1CILi128EEES8_NS7_ILi64EEEEEENS_6half_tEfNS_4arch4Sm80ELb0ELb1ELb1ELb1ELb1ELb0ELb0ELb0ELi2ELi4ELi4ELi4ELb0EEENS1_24CollectiveEpilogueBwdGQAISA_fSD_Li256ELb1ELb1EEENS1_19SingleTileSchedulerILb1ELb0ELb0ELi128EEEEEEEEEvNT_6ParamsE$_ZN7__half2aSEOKS_) ;  /* 0xfffe710000007944 */ /* 0x002fea0003c3ffff */
[----:B------:R-:W2:Y:S01]  /*22180*/  LDL R15, [R1+0x770] ;  /* 0x00077000010f7983 */ /* 0x000ea20000100800 */
[----:B------:R-:W-:Y:S01]  /*22190*/  ULDC.64 UR4, c[0x0][0x118] ;  /* 0x0000460000047ab9 */ /* 0x000fe20000000a00 */
[----:B------:R-:W-:-:S02]  /*221a0*/  MOV R14, 0x221e0 ;  /* 0x000221e0000e7802 */ /* 0x000fc40000000f00 */
[----:B--2---:R2:W-:Y:S04]  /*221b0*/  ST.E [R16.64], R15 ;  /* 0x0000000f10007985 */ /* 0x0045e8000c101904 */
[----:B-1----:R2:W5:Y:S02]  /*221c0*/  LD.E.64 R2, [R20.64+0x8] ;  /* 0x0000080414027980 */ /* 0x002564000c101b00 */
[----:B--2--5:R-:W-:Y:S05]  /*221d0*/  CALL.REL.NOINC `($_ZN7cutlass13device_kernelIN5flash19enable_sm80_to_sm89INS1_16FlashAttnBwdSm80INS1_25CollectiveMainloopBwdSm80ILi2ELi2EN4cute5tupleIJNS5_1CILi128EEES8_NS7_ILi64EEEEEENS_6half_tEfNS_4arch4Sm80ELb0ELb1ELb1ELb1ELb1ELb0ELb0ELb0ELi2ELi4ELi4ELi4ELb0EEENS1_24CollectiveEpilogueBwdGQAISA_fSD_Li256ELb1ELb1EEENS1_19SingleTileSchedulerILb1ELb0ELb0ELi128EEEEEEEEEvNT_6ParamsE$_ZN73_INTERNAL_e48e4f46_37_flash_bwd_hdim64_fp16_softcap_sm80_cu_3fbc093a_281817__float22half2_rnE6float2) ;  /* 0xfffe705000007944 */ /* 0x024fea0003c3ffff */
[----:B------:R-:W-:Y:S02]  /*221e0*/  MOV R14, 0x22200 ;  /* 0x00022200000e7802 */ /* 0x000fe40000000f00 */
[----:B-1----:R-:W-:Y:S05]  /*221f0*/  CALL.REL.NOINC `($_ZN7cutlass13device_kernelIN5flash19enable_sm80_to_sm89INS1_16FlashAttnBwdSm80INS1_25CollectiveMainloopBwdSm80ILi2ELi2EN4cute5tupleIJNS5_1CILi128EEES8_NS7_ILi64EEEEEENS_6half_tEfNS_4arch4Sm80ELb0ELb1ELb1ELb1ELb1ELb0ELb0ELb0ELi2ELi4ELi4ELi4ELb0EEENS1_24CollectiveEpilogueBwdGQAISA_fSD_Li256ELb1ELb1EEENS1_19SingleTileSchedulerILb1ELb0ELb0ELi128EEEEEEEEEvNT_6ParamsE$_ZN7__half2aSEOKS_) ;  /* 0xfffe708000007944 */ /* 0x002fea0003c3ffff */
[----:B------:R-:W2:Y:S01]  /*22200*/  LDL R15, [R1+0x770] ;  /* 0x00077000010f7983 */ /* 0x000ea20000100800 */
[----:B------:R-:W-:Y:S01]  /*22210*/  ULDC.64 UR4, c[0x0][0x118] ;  /* 0x0000460000047ab9 */ /* 0x000fe20000000a00 */
[----:B------:R-:W-:Y:S02]  /*22220*/  MOV R14, 0x22260 ;  /* 0x00022260000e7802 */ /* 0x000fe40000000f00 */
[----:B--2---:R2:W-:Y:S04]  /*22230*/  ST.E [R16.64+0x4], R15 ;  /* 0x0000040f10007985 */ /* 0x0045e8000c101904 */
[----:B-1----:R2:W5:Y:S02]  /*22240*/  LD.E.64 R2, [R20.64+0x10] ;  /* 0x0000100414027980 */ /* 0x002564000c101b00 */
[----:B--2--5:R-:W-:Y:S05]  /*22250*/  CALL.REL.NOINC `($_ZN7cutlass13device_kernelIN5flash19enable_sm80_to_sm89INS1_16FlashAttnBwdSm80INS1_25CollectiveMainloopBwdSm80ILi2ELi2EN4cute5tupleIJNS5_1CILi128EEES8_NS7_ILi64EEEEEENS_6half_tEfNS_4arch4Sm80ELb0ELb1ELb1ELb1ELb1ELb0ELb0ELb0ELi2ELi4ELi4ELi4ELb0EEENS1_24CollectiveEpilogueBwdGQAISA_fSD_Li256ELb1ELb1EEENS1_19SingleTileSchedulerILb1ELb0ELb0ELi128EEEEEEEEEvNT_6ParamsE$_ZN73_INTERNAL_e48e4f46_37_flash_bwd_hdim64_fp16_softcap_sm80_cu_3fbc093a_281817__float22half2_rnE6float2) ;  /* 0xfffe6fd000007944 */ /* 0x024fea0003c3ffff */
[----:B------:R-:W-:Y:S02]  /*22260*/  MOV R14, 0x22280 ;  /* 0x00022280000e7802 */ /* 0x000fe40000000f00 */
[----:B-1----:R-:W-:Y:S05]  /*22270*/  CALL.REL.NOINC `($_ZN7cutlass13device_kernelIN5flash19enable_sm80_to_sm89INS1_16FlashAttnBwdSm80INS1_25CollectiveMainloopBwdSm80ILi2ELi2EN4cute5tupleIJNS5_1CILi128EEES8_NS7_ILi64EEEEEENS_6half_tEfNS_4arch4Sm80ELb0ELb1ELb1ELb1ELb1ELb0ELb0ELb0ELi2ELi4ELi4ELi4ELb0EEENS1_24CollectiveEpilogueBwdGQAISA_fSD_Li256ELb1ELb1EEENS1_19SingleTileSchedulerILb1ELb0ELb0ELi128EEEEEEEEEvNT_6ParamsE$_ZN7__half2aSEOKS_) ;  /* 0xfffe700000007944 */ /* 0x002fea0003c3ffff */
[----:B------:R-:W2:Y:S01]  /*22280*/  LDL R15, [R1+0x770] ;  /* 0x00077000010f7983 */ /* 0x000ea20000100800 */
[----:B------:R-:W-:Y:S01]  /*22290*/  ULDC.64 UR4, c[0x0][0x118] ;  /* 0x0000460000047ab9 */ /* 0x000fe20000000a00 */
[----:B------:R-:W-:-:S02]  /*222a0*/  MOV R14, 0x222e0 ;  /* 0x000222e0000e7802 */ /* 0x000fc40000000f00 */
[----:B--2---:R2:W-:Y:S04]  /*222b0*/  ST.E [R16.64+0x8], R15 ;  /* 0x0000080f10007985 */ /* 0x0045e8000c101904 */
        /* <DEDUP_REMOVED lines=228> */
[----:B-1----:R-:W2:Y:S01]  /*23100*/  LDL R3, [R1+0x770] ;  /* 0x0007700001037983 */ /* 0x002ea20000100800 */
[----:B------:R-:W-:Y:S01]  /*23110*/  ULDC.64 UR4, c[0x0][0x118] ;  /* 0x0000460000047ab9 */ /* 0x000fe20000000a00 */
[----:B------:R-:W-:Y:S01]  /*23120*/  IMAD.MOV.U32 R2, RZ, RZ, R7 ;  /* 0x000000ffff027224 */ /* 0x000fe200078e0007 */
[----:B------:R-:W-:Y:S02]  /*23130*/  MOV R7, R6 ;  /* 0x0000000600077202 */ /* 0x000fe40000000f00 */
[----:B------:R-:W-:Y:S01]  /*23140*/  MOV R6, 0x23170 ;  /* 0x0002317000067802 */ /* 0x000fe20000000f00 */
[----:B--2---:R1:W-:Y:S04]  /*23150*/  ST.E [R16.64+0x7c], R3 ;  /* 0x00007c0310007985 */ /* 0x0043e8000c101904 */
[----:B-1----:R-:W-:Y:S05]  /*23160*/  CALL.REL.NOINC `($_ZN7cutlass13device_kernelIN5flash19enable_sm80_to_sm89INS1_16FlashAttnBwdSm80INS1_25CollectiveMainloopBwdSm80ILi2ELi2EN4cute5tupleIJNS5_1CILi128EEES8_NS7_ILi64EEEEEENS_6half_tEfNS_4arch4Sm80ELb0ELb1ELb1ELb1ELb1ELb0ELb0ELb0ELi2ELi4ELi4ELi4ELb0EEENS1_24CollectiveEpilogueBwdGQAISA_fSD_Li256ELb1ELb1EEENS1_19SingleTileSchedulerILb1ELb0ELb0ELi128EEEEEEEEEvNT_6ParamsE$_ZN4cute3eso3ESOILb1ELb0EJNS_6LayoutINS_5tupleIJNS3_IJNS_1CILi1EEENS3_IJNS4_ILi4EEENS4_ILi2EEEEEEEEES7_S6_EEENS3_IJNS3_IJNS4_ILi0EEENS3_IJS5_NS4_ILi8EEEEEEEEES6_NS4_ILi16EEEEEEEENS_10ViewEngineIPN7cutlass6half_tEEEEEC2ERKSH_RKSM_) ;  /* 0xfffe4a0000007944 */ /* 0x002fea0003c3ffff */
[----:B------:R2:W5:Y:S04]  /*23170*/  LDL.64 R16, [R61+0xb8] ;  /* 0x0000b8003d107983 */ /* 0x0005680000100a00 */
[----:B-1----:R2:W5:Y:S01]  /*23180*/  LDL.64 R2, [R8] ;  /* 0x0000000008027983 */ /* 0x0025620000100a00 */
[----:B------:R-:W-:-:S03]  /*23190*/  MOV R14, 0x231b0 ;  /* 0x000231b0000e7802 */ /* 0x000fc60000000f00 */
[----:B--2--5:R-:W-:Y:S05]  /*231a0*/  CALL.REL.NOINC `($_ZN7cutlass13device_kernelIN5flash19enable_sm80_to_sm89INS1_16FlashAttnBwdSm80INS1_25CollectiveMainloopBwdSm80ILi2ELi2EN4cute5tupleIJNS5_1CILi128EEES8_NS7_ILi64EEEEEENS_6half_tEfNS_4arch4Sm80ELb0ELb1ELb1ELb1ELb1ELb0ELb0ELb0ELi2ELi4ELi4ELi4ELb0EEENS1_24CollectiveEpilogueBwdGQAISA_fSD_Li256ELb1ELb1EEENS1_19SingleTileSchedulerILb1ELb0ELb0ELi128EEEEEEEEEvNT_6ParamsE$_ZN4cute3eso3ESOILb1ELb0EJNS_6LayoutINS_5tupleIJNS3_IJNS_1CILi1EEENS3_IJNS4_ILi2EEES6_EEEEEES6_NS4_ILi4EEEEEENS3_IJNS3_IJNS4_ILi0EEENS3_IJS5_S9_EEEEEES6_NS4_ILi8EEEEEEEENS_10ViewEngineIPjEEEEC2ERKSG_RKSJ_) ;  /* 0xfffe498000007944 */ /* 0x024fea0003c3ffff */
[----:B------:R-:W-:Y:S01]  /*231b0*/  ULDC.64 UR4, c[0x0][0x118] ;  /* 0x0000460000047ab9 */ /* 0x000fe20000000a00 */
[----:B------:R2:W5:Y:S04]  /*231c0*/  LDL.64 R14, [R8] ;  /* 0x00000000080e7983 */ /* 0x0005680000100a00 */
[----:B------:R-:W3:Y:S04]  /*231d0*/  LD.E R18, [R16.64] ;  /* 0x0000000410127980 */ /* 0x000ee8000c101900 */
[----:B-1----:R-:W4:Y:S01]  /*231e0*/  LD.E R6, [R16.64+0x4] ;  /* 0x0000040410067980 */ /* 0x002f22000c101900 */
[----:B------:R-:W-:-:S03]  /*231f0*/  MOV R2, 0x23230 ;  /* 0x0002323000027802 */ /* 0x000fc60000000f00 */
[----:B---3--:R2:W-:Y:S04]  /*23200*/  STL [R1+0x794], R18 ;  /* 0x0007941201007387 */ /* 0x0085e80000100800 */
[----:B----4-:R2:W-:Y:S02]  /*23210*/  STL [R1+0x798], R6 ;  /* 0x0007980601007387 */ /* 0x0105e40000100800 */
[----:B--2--5:R-:W-:Y:S05]  /*23220*/  CALL.REL.NOINC `($_ZN7cutlass13device_kernelIN5flash19enable_sm80_to_sm89INS1_16FlashAttnBwdSm80INS1_25CollectiveMainloopBwdSm80ILi2ELi2EN4cute5tupleIJNS5_1CILi128EEES8_NS7_ILi64EEEEEENS_6half_tEfNS_4arch4Sm80ELb0ELb1ELb1ELb1ELb1ELb0ELb0ELb0ELi2ELi4ELi4ELi4ELb0EEENS1_24CollectiveEpilogueBwdGQAISA_fSD_Li256ELb1ELb1EEENS1_19SingleTileSchedulerILb1ELb0ELb0ELi128EEEEEEEEEvNT_6ParamsE$_ZZN4cute6upcastILi2ENS_5tupleIJNS1_IJNS_1CILi1EEENS1_IJNS2_ILi2EEES4_S4_EEEEEES4_NS1_IJS4_S4_EEEEEENS1_IJNS1_IJNS2_ILi0EEENS1_IJS3_NS2_ILi512EEEiEEEEEENS2_ILi4096EEENS1_IJiNS2_ILi8192EEEEEEEEEEEDaRKT0_RKT1_ENKUlRKT_RKT0_E_clIS6_SC_EEDaSP_SS_) ;  /* 0xfffe6b1000007944 */ /* 0x024fea0003c3ffff */
[----:B------:R1:W5:Y:S01]  /*23230*/  LDL R2, [R1+0x798] ;  /* 0x0007980001027983 */ /* 0x0003620000100800 */
[----:B------:R-:W-:-:S03]  /*23240*/  MOV R18, 0x23260 ;  /* 0x0002326000127802 */ /* 0x000fc60000000f00 */
[----:B-1---5:R-:W-:Y:S05]  /*23250*/  CALL.REL.NOINC `($_ZN7cutlass13device_kernelIN5flash19enable_sm80_to_sm89INS1_16FlashAttnBwdSm80INS1_25CollectiveMainloopBwdSm80ILi2ELi2EN4cute5tupleIJNS5_1CILi128EEES8_NS7_ILi64EEEEEENS_6half_tEfNS_4arch4Sm80ELb0ELb1ELb1ELb1ELb1ELb0ELb0ELb0ELi2ELi4ELi4ELi4ELb0EEENS1_24CollectiveEpilogueBwdGQAISA_fSD_Li256ELb1ELb1EEENS1_19SingleTileSchedulerILb1ELb0ELb0ELi128EEEEEEEEEvNT_6ParamsE$_ZZN4cute6upcastILi2ENS_5tupleIJNS1_IJNS_1CILi1EEENS1_IJNS2_ILi2EEES4_S4_EEEEEES4_NS1_IJS4_S4_EEEEEENS1_IJNS1_IJNS2_ILi0EEENS1_IJS3_NS2_ILi512EEEiEEEEEENS2_ILi4096EEENS1_IJiNS2_ILi8192EEEEEEEEEEEDaRKT0_RKT1_ENKUlRKT_RKT0_E_clIS7_SF_EEDaSP_SS_) ;  /* 0xfffe6b4000007944 */ /* 0x022fea0003c3ffff */
[----:B------:R1:W-:Y:S01]  /*23260*/  STL [R1+0x750], R2 ;  /* 0x0007500201007387 */ /* 0x0003e20000100800 */
[----:B------:R-:W-:-:S03]  /*23270*/  MOV R18, 0x23290 ;  /* 0x0002329000127802 */ /* 0x000fc60000000f00 */
[----:B-1----:R-:W-:Y:S05]  /*23280*/  CALL.REL.NOINC `($_ZN7cutlass13device_kernelIN5flash19enable_sm80_to_sm89INS1_16FlashAttnBwdSm80INS1_25CollectiveMainloopBwdSm80ILi2ELi2EN4cute5tupleIJNS5_1CILi128EEES8_NS7_ILi64EEEEEENS_6half_tEfNS_4arch4Sm80ELb0ELb1ELb1ELb1ELb1ELb0ELb0ELb0ELi2ELi4ELi4ELi4ELb0EEENS1_24CollectiveEpilogueBwdGQAISA_fSD_Li256ELb1ELb1EEENS1_19SingleTileSchedulerILb1ELb0ELb0ELi128EEEEEEEEEvNT_6ParamsE$_ZN4cute3eso3ESOILb0ELb0EJNS_5tupleIJNS_1CILi0EEENS2_IJNS3_ILi1EEENS3_ILi256EEEiEEEEEENS3_ILi2048EEENS2_IJiNS3_ILi4096EEEEEEEEC2ERKS8_RKS9_RKSB_) ;  /* 0xfffe2ad000007944 */ /* 0x002fea0003c3ffff */
[----:B------:R2:W5:Y:S04]  /*23290*/  LDL R21, [R8] ;  /* 0x0000000008157983 */ /* 0x0005680000100800 */
[----:B-1----:R2:W5:Y:S01]  /*232a0*/  LDL R3, [R8+0x4] ;  /* 0x0000040008037983 */ /* 0x0025620000100800 */
[----:B------:R-:W-:-:S03]  /*232b0*/  MOV R18, 0x232d0 ;  /* 0x000232d000127802 */ /* 0x000fc60000000f00 */
[----:B--2--5:R-:W-:Y:S05]  /*232c0*/  CALL.REL.NOINC `($_ZN7cutlass13device_kernelIN5flash19enable_sm80_to_sm89INS1_16FlashAttnBwdSm80INS1_25CollectiveMainloopBwdSm80ILi2ELi2EN4cute5tupleIJNS5_1CILi128EEES8_NS7_ILi64EEEEEENS_6half_tEfNS_4arch4Sm80ELb0ELb1ELb1ELb1ELb1ELb0ELb0ELb0ELi2ELi4ELi4ELi4ELb0EEENS1_24CollectiveEpilogueBwdGQAISA_fSD_Li256ELb1ELb1EEENS1_19SingleTileSchedulerILb1ELb0ELb0ELi128EEEEEEEEEvNT_6ParamsE$_ZN4cute5tupleIJNS0_IJNS0_IJNS_1CILi1EEENS0_IJS2_NS1_ILi2EEES3_EEEEEES3_NS0_IJS3_S3_EEEEEENS0_IJNS0_IJNS1_ILi0EEENS0_IJS2_NS1_ILi256EEEiEEEEEENS1_ILi2048EEENS0_IJiNS1_ILi4096EEEEEEEEEEEC2ERKS7_RKSF_) ;  /* 0xfffe584000007944 */ /* 0x024fea0003c3ffff */
[----:B------:R2:W5:Y:S04]  /*232d0*/  LDL R7, [R8] ;  /* 0x0000000008077983 */ /* 0x0005680000100800 */
[----:B------:R2:W5:Y:S01]  /*232e0*/  LDL R6, [R8+0x4] ;  /* 0x0000040008067983 */ /* 0x0005620000100800 */
[----:B-1----:R-:W-:-:S03]  /*232f0*/  MOV R2, 0x23310 ;  /* 0x0002331000027802 */ /* 0x002fc60000000f00 */
[----:B--2--5:R-:W-:Y:S05]  /*23300*/  CALL.REL.NOINC `($_ZN7cutlass13device_kernelIN5flash19enable_sm80_to_sm89INS1_16FlashAttnBwdSm80INS1_25CollectiveMainloopBwdSm80ILi2ELi2EN4cute5tupleIJNS5_1CILi128EEES8_NS7_ILi64EEEEEENS_6half_tEfNS_4arch4Sm80ELb0ELb1ELb1ELb1ELb1ELb0ELb0ELb0ELi2ELi4ELi4ELi4ELb0EEENS1_24CollectiveEpilogueBwdGQAISA_fSD_Li256ELb1ELb1EEENS1_19SingleTileSchedulerILb1ELb0ELb0ELi128EEEEEEEEEvNT_6ParamsE$_ZZN4cute7flattenINS_5tupleIJNS1_IJNS_1CILi0EEENS1_IJNS2_ILi1EEENS2_ILi512EEEiEEEEEENS2_ILi4096EEENS1_IJiNS2_ILi8192EEEEEEEEEEEDaRKT_ENKUlRKT_E_clIS7_EEDaSH_) ;  /* 0xfffe6b0000007944 */ /* 0x024fea0003c3ffff */
[----:B------:R-:W-:Y:S02]  /*23310*/  MOV R2, 0x23330 ;  /* 0x0002333000027802 */ /* 0x000fe40000000f00 */
[----:B------:R-:W-:Y:S05]  /*23320*/  CALL.REL.NOINC `($_ZN7cutlass13device_kernelIN5flash19enable_sm80_to_sm89INS1_16FlashAttnBwdSm80INS1_25CollectiveMainloopBwdSm80ILi2ELi2EN4cute5tupleIJNS5_1CILi128EEES8_NS7_ILi64EEEEEENS_6half_tEfNS_4arch4Sm80ELb0ELb1ELb1ELb1ELb1ELb0ELb0ELb0ELi2ELi4ELi4ELi4ELb0EEENS1_24CollectiveEpilogueBwdGQAISA_fSD_Li256ELb1ELb1EEENS1_19SingleTileSchedulerILb1ELb0ELb0ELi128EEEEEEEEEvNT_6ParamsE$_ZZN4cute7flattenINS_5tupleIJNS1_IJNS_1CILi0EEENS1_IJNS2_ILi1EEENS2_ILi512EEEiEEEEEENS2_ILi4096EEENS1_IJiNS2_ILi8192EEEEEEEEEEEDaRKT_ENKUlRKT_E_clISA_EEDaSH_) ;  /* 0xfffe6b0000007944 */ /* 0x000fea0003c3ffff */
[----:B------:R-:W-:Y:S02]  /*23330*/  MOV R2, 0x23350 ;  /* 0x0002335000027802 */ /* 0x000fe40000000f00 */
[----:B------:R-:W-:Y:S05]  /*23340*/  CALL.REL.NOINC `($_ZN7cutlass13device_kernelIN5flash19enable_sm80_to_sm89INS1_16FlashAttnBwdSm80INS1_25CollectiveMainloopBwdSm80ILi2ELi2EN4cute5tupleIJNS5_1CILi128EEES8_NS7_ILi64EEEEEENS_6half_tEfNS_4arch4Sm80ELb0ELb1ELb1ELb1ELb1ELb0ELb0ELb0ELi2ELi4ELi4ELi4ELb0EEENS1_24CollectiveEpilogueBwdGQAISA_fSD_Li256ELb1ELb1EEENS1_19SingleTileSchedulerILb1ELb0ELb0ELi128EEEEEEEEEvNT_6ParamsE$_ZZN4cute12filter_tupleINS_5tupleIJNS1_IJNS_1CILi0EEENS1_IJNS2_ILi1EEENS2_ILi512EEEiEEEEEENS2_ILi4096EEENS1_IJiNS2_ILi8192EEEEEEEEEZNS_7flattenISB_EEDaRKT_EUlRKT_E_EEDaSF_OT0_ENKUlDpSI_E_clIJNS1_IJS3_S4_S5_iEEENS1_IJS8_EEESA_EEEDaSM_) ;  /* 0xfffe5fc000007944 */ /* 0x000fea0003c3ffff */
[----:B------:R-:W-:Y:S02]  /*23350*/  ULDC.64 UR4, c[0x0][0x118] ;  /* 0x0000460000047ab9 */ /* 0x000fe40000000a00 */
[----:B------:R1:W5:Y:S01]  /*23360*/  LD.E.64 R2, [R16.64+0x8] ;  /* 0x0000080410027980 */ /* 0x000362000c101b00 */
[----:B------:R-:W-:-:S02]  /*23370*/  MOV R38, R69 ;  /* 0x0000004500267202 */ /* 0x000fc40000000f00 */
[----:B------:R-:W-:Y:S02]  /*23380*/  MOV R46, 0x233a0 ;  /* 0x000233a0002e7802 */ /* 0x000fe40000000f00 */
[----:B-1---5:R-:W-:Y:S05]  /*23390*/  CALL.REL.NOINC `($_ZN7cutlass13device_kernelIN5flash19enable_sm80_to_sm89INS1_16FlashAttnBwdSm80INS1_25CollectiveMainloopBwdSm80ILi2ELi2EN4cute5tupleIJNS5_1CILi128EEES8_NS7_ILi64EEEEEENS_6half_tEfNS_4arch4Sm80ELb0ELb1ELb1ELb1ELb1ELb0ELb0ELb0ELi2ELi4ELi4ELi4ELb0EEENS1_24CollectiveEpilogueBwdGQAISA_fSD_Li256ELb1ELb1EEENS1_19SingleTileSchedulerILb1ELb0ELb0ELi128EEEEEEEEEvNT_6ParamsE$_ZN4cute8smem_ptrIPN7cutlass6half_tEECI1NS_12iter_adaptorIS3_S4_EEES3_) ;  /* 0xfffe5d8000007944 */ /* 0x022fea0003c3ffff */
[----:B-1----:R1:W5:Y:S01]  /*233a0*/  LDL.64 R2, [R8] ;  /* 0x0000000008027983 */ /* 0x0023620000100a00 */
[----:B------:R-:W-:-:S03]  /*233b0*/  MOV R18, 0x233d0 ;  /* 0x000233d000127802 */ /* 0x000fc60000000f00 */
[----:B-1---5:R-:W-:Y:S05]  /*233c0*/  CALL.REL.NOINC `($_ZN7cutlass13device_kernelIN5flash19enable_sm80_to_sm89INS1_16FlashAttnBwdSm80INS1_25CollectiveMainloopBwdSm80ILi2ELi2EN4cute5tupleIJNS5_1CILi128EEES8_NS7_ILi64EEEEEENS_6half_tEfNS_4arch4Sm80ELb0ELb1ELb1ELb1ELb1ELb0ELb0ELb0ELi2ELi4ELi4ELi4ELb0EEENS1_24CollectiveEpilogueBwdGQAISA_fSD_Li256ELb1ELb1EEENS1_19SingleTileSchedulerILb1ELb0ELb0ELi128EEEEEEEEEvNT_6ParamsE$_ZN4cute8smem_ptrIPjECI1NS_12iter_adaptorIS1_S2_EEES1_) ;  /* 0xfffe5e1000007944 */ /* 0x022fea0003c3ffff */
[----:B------:R-:W2:Y:S01]  /*233d0*/  LDL.64 R20, [R8] ;  /* 0x0000000008147983 */ /* 0x000ea20000100a00 */
[----:B-1----:R-:W-:Y:S01]  /*233e0*/  IMAD.MOV.U32 R2, RZ, RZ, R7 ;  /* 0x000000ffff027224 */ /* 0x002fe200078e0007 */
[----:B------:R-:W-:Y:S02]  /*233f0*/  MOV R3, R6 ;  /* 0x0000000600037202 */ /* 0x000fe40000000f00 */
[----:B------:R-:W-:Y:S01]  /*23400*/  MOV R16, 0x23430 ;  /* 0x0002343000107802 */ /* 0x000fe20000000f00 */
[----:B--2---:R1:W-:Y:S04]  /*23410*/  STL.64 [R1+0x750], R20 ;  /* 0x0007501401007387 */ /* 0x0043e80000100a00 */
[----:B-1----:R-:W-:Y:S05]  /*23420*/  CALL.REL.NOINC `($_ZN7cutlass13device_kernelIN5flash19enable_sm80_to_sm89INS1_16FlashAttnBwdSm80INS1_25CollectiveMainloopBwdSm80ILi2ELi2EN4cute5tupleIJNS5_1CILi128EEES8_NS7_ILi64EEEEEENS_6half_tEfNS_4arch4Sm80ELb0ELb1ELb1ELb1ELb1ELb0ELb0ELb0ELi2ELi4ELi4ELi4ELb0EEENS1_24CollectiveEpilogueBwdGQAISA_fSD_Li256ELb1ELb1EEENS1_19SingleTileSchedulerILb1ELb0ELb0ELi128EEEEEEEEEvNT_6ParamsE$_ZN4cute3eso3ESOILb0ELb0EJNS_6LayoutINS_5tupleIJNS3_IJNS_1CILi1EEENS3_IJS5_NS4_ILi2EEES6_EEEEEES6_NS3_IJS6_S6_EEEEEENS3_IJNS3_IJNS4_ILi0EEENS3_IJS5_NS4_ILi256EEEiEEEEEENS4_ILi2048EEENS3_IJiNS4_ILi4096EEEEEEEEEEENS_10ViewEngineINS_8smem_ptrIPjEEEEEEC2ERKSJ_RKSO_) ;  /* 0xfffe2c7000007944 */ /* 0x002fea0003c3ffff */
        /* <DEDUP_REMOVED lines=84> */
[----:B----4-:R-:W-:Y:S05]  /*23970*/  CALL.REL.NOINC `($_ZN7cutlass13device_kernelIN5flash19enable_sm80_to_sm89INS1_16FlashAttnBwdSm80INS1_25CollectiveMainloopBwdSm80ILi2ELi2EN4cute5tupleIJNS5_1CILi128EEES8_NS7_ILi64EEEEEENS_6half_tEfNS_4arch4Sm80ELb0ELb1ELb1ELb1ELb1ELb0ELb0ELb0ELi2ELi4ELi4ELi4ELb0EEENS1_24CollectiveEpilogueBwdGQAISA_fSD_Li256ELb1ELb1EEENS1_19SingleTileSchedulerILb1ELb0ELb0ELi128EEEEEEEEEvNT_6ParamsE$_ZN4cute3eso3ESOILb1ELb0EJNS_6LayoutINS_5tupleIJNS3_IJNS_1CILi1EEENS4_ILi2EEEEEES6_NS4_ILi8EEEEEENS3_IJNS3_IJS5_S5_EEES6_NS4_ILi4EEEEEEEENS_10ViewEngineIPKN7cutlass5ArrayIfLi2ELb1EEEEEEEC2ERKSD_RKSK_) ;  /* 0xfffe42a000007944 */ /* 0x010fea0003c3ffff */
[----:B------:R2:W5:Y:S01]  /*23980*/  LDL.64 R20, [R8] ;  /* 0x0000000008147983 */ /* 0x0005620000100a00 */
[----:B------:R-:W-:Y:S01]  /*23990*/  IMAD.MOV.U32 R16, RZ, RZ, R6 ;  /* 0x000000ffff107224 */ /* 0x000fe200078e0006 */
[----:B-1----:R-:W-:-:S02]  /*239a0*/  MOV R3, R7 ;  /* 0x0000000700037202 */ /* 0x002fc40000000f00 */
        /* <DEDUP_REMOVED lines=11> */
[----:B------:R-:W-:Y:S02]  /*23a60*/  MOV R14, 0x23aa0 ;  /* 0x00023aa0000e7802 */ /* 0x000fe40000000f00 */
[----:B--2---:R2:W-:Y:S04]  /*23a70*/  ST.E [R16.64], R15 ;  /* 0x0000000f10007985 */ /* 0x0045e8000c101904 */
        /* <DEDUP_REMOVED lines=244> */
[----:B-1----:R-:W2:Y:S01]  /*249c0*/  LDL R3, [R1+0x770] ;  /* 0x0007700001037983 */ /* 0x002ea20000100800 */
[----:B------:R-:W-:Y:S01]  /*249d0*/  ULDC.64 UR4, c[0x0][0x118] ;  /* 0x0000460000047ab9 */ /* 0x000fe20000000a00 */
[----:B------:R-:W-:-:S02]  /*249e0*/  MOV R2, R6 ;  /* 0x0000000600027202 */ /* 0x000fc40000000f00 */
[----:B------:R-:W-:Y:S01]  /*249f0*/  MOV R6, 0x24a30 ;  /* 0x00024a3000067802 */ /* 0x000fe20000000f00 */
[----:B--2---:R1:W-:Y:S04]  /*24a00*/  ST.E [R16.64+0x7c], R3 ;  /* 0x00007c0310007985 */ /* 0x0043e8000c101904 */
[----:B------:R-:W-:Y:S06]  /*24a10*/  BAR.SYNC.DEFER_BLOCKING 0x0 ;  /* 0x0000000000007b1d */ /* 0x000fec0000010000 */
[----:B-1----:R-:W-:Y:S05]  /*24a20*/  CALL.REL.NOINC `($_ZN7cutlass13device_kernelIN5flash19enable_sm80_to_sm89INS1_16FlashAttnBwdSm80INS1_25CollectiveMainloopBwdSm80ILi2ELi2EN4cute5tupleIJNS5_1CILi128EEES8_NS7_ILi64EEEEEENS_6half_tEfNS_4arch4Sm80ELb0ELb1ELb1ELb1ELb1ELb0ELb0ELb0ELi2ELi4ELi4ELi4ELb0EEENS1_24CollectiveEpilogueBwdGQAISA_fSD_Li256ELb1ELb1EEENS1_19SingleTileSchedulerILb1ELb0ELb0ELi128EEEEEEEEEvNT_6ParamsE$_ZN4cute3eso3ESOILb1ELb0EJNS_6LayoutINS_5tupleIJNS3_IJNS_1CILi1EEENS3_IJNS4_ILi4EEENS4_ILi2EEEEEEEEES7_S6_EEENS3_IJNS3_IJNS4_ILi0EEENS3_IJS5_NS4_ILi8EEEEEEEEES6_NS4_ILi16EEEEEEEENS_10ViewEngineIPN7cutlass6half_tEEEEEC2ERKSH_RKSM_) ;  /* 0xfffe314000007944 */ /* 0x002fea0003c3ffff */
[----:B------:R2:W5:Y:S04]  /*24a30*/  LDL.64 R16, [R61+0xc0] ;  /* 0x0000c0003d107983 */ /* 0x0005680000100a00 */
[----:B-1----:R2:W5:Y:S01]  /*24a40*/  LDL.64 R2, [R8] ;  /* 0x0000000008027983 */ /* 0x0025620000100a00 */
[----:B------:R-:W-:-:S03]  /*24a50*/  MOV R14, 0x24a70 ;  /* 0x00024a70000e7802 */ /* 0x000fc60000000f00 */
[----:B--2--5:R-:W-:Y:S05]  /*24a60*/  CALL.REL.NOINC `($_ZN7cutlass13device_kernelIN5flash19enable_sm80_to_sm89INS1_16FlashAttnBwdSm80INS1_25CollectiveMainloopBwdSm80ILi2ELi2EN4cute5tupleIJNS5_1CILi128EEES8_NS7_ILi64EEEEEENS_6half_tEfNS_4arch4Sm80ELb0ELb1ELb1ELb1ELb1ELb0ELb0ELb0ELi2ELi4ELi4ELi4ELb0EEENS1_24CollectiveEpilogueBwdGQAISA_fSD_Li256ELb1ELb1EEENS1_19SingleTileSchedulerILb1ELb0ELb0ELi128EEEEEEEEEvNT_6ParamsE$_ZN4cute3eso3ESOILb1ELb0EJNS_6LayoutINS_5tupleIJNS3_IJNS_1CILi1EEENS3_IJNS4_ILi2EEES6_EEEEEES6_NS4_ILi4EEEEEENS3_IJNS3_IJNS4_ILi0EEENS3_IJS5_S9_EEEEEES6_NS4_ILi8EEEEEEEENS_10ViewEngineIPjEEEEC2ERKSG_RKSJ_) ;  /* 0xfffe30c000007944 */ /* 0x024fea0003c3ffff */
[----:B------:R-:W-:Y:S01]  /*24a70*/  ULDC.64 UR4, c[0x0][0x118] ;  /* 0x0000460000047ab9 */ /* 0x000fe20000000a00 */
[----:B-1----:R1:W5:Y:S04]  /*24a80*/  LDL.64 R6, [R8] ;  /* 0x0000000008067983 */ /* 0x0023680000100a00 */
[----:B------:R-:W2:Y:S04]  /*24a90*/  LD.E R18, [R16.64] ;  /* 0x0000000410127980 */ /* 0x000ea8000c101900 */
[----:B------:R-:W3:Y:S01]  /*24aa0*/  LD.E R14, [R16.64+0x4] ;  /* 0x00000404100e7980 */ /* 0x000ee2000c101900 */
[----:B------:R-:W-:-:S03]  /*24ab0*/  MOV R2, 0x24af0 ;  /* 0x00024af000027802 */ /* 0x000fc60000000f00 */
[----:B--2---:R1:W-:Y:S04]  /*24ac0*/  STL [R1+0x794], R18 ;  /* 0x0007941201007387 */ /* 0x0043e80000100800 */
[----:B---3--:R1:W-:Y:S02]  /*24ad0*/  STL [R1+0x798], R14 ;  /* 0x0007980e01007387 */ /* 0x0083e40000100800 */
[----:B-1---5:R-:W-:Y:S05]  /*24ae0*/  CALL.REL.NOINC `($_ZN7cutlass13device_kernelIN5flash19enable_sm80_to_sm89INS1_16FlashAttnBwdSm80INS1_25CollectiveMainloopBwdSm80ILi2ELi2EN4cute5tupleIJNS5_1CILi128EEES8_NS7_ILi64EEEEEENS_6half_tEfNS_4arch4Sm80ELb0ELb1ELb1ELb1ELb1ELb0ELb0ELb0ELi2ELi4ELi4ELi4ELb0EEENS1_24CollectiveEpilogueBwdGQAISA_fSD_Li256ELb1ELb1EEENS1_19SingleTileSchedulerILb1ELb0ELb0ELi128EEEEEEEEEvNT_6ParamsE$_ZZN4cute6upcastILi2ENS_5tupleIJNS1_IJNS_1CILi1EEENS1_IJNS2_ILi2EEES4_S4_EEEEEES4_NS1_IJS4_S4_EEEEEENS1_IJNS1_IJNS2_ILi0EEENS1_IJS3_NS2_ILi512EEEiEEEEEENS2_ILi4096EEENS1_IJiNS2_ILi8192EEEEEEEEEEEDaRKT0_RKT1_ENKUlRKT_RKT0_E_clIS6_SC_EEDaSP_SS_) ;  /* 0xfffe525000007944 */ /* 0x022fea0003c3ffff */
        /* <DEDUP_REMOVED lines=108> */
[----:B-1---5:R-:W-:Y:S05]  /*251b0*/  CALL.REL.NOINC `($_ZN7cutlass13device_kernelIN5flash19enable_sm80_to_sm89INS1_16FlashAttnBwdSm80INS1_25CollectiveMainloopBwdSm80ILi2ELi2EN4cute5tupleIJNS5_1CILi128EEES8_NS7_ILi64EEEEEENS_6half_tEfNS_4arch4Sm80ELb0ELb1ELb1ELb1ELb1ELb0ELb0ELb0ELi2ELi4ELi4ELi4ELb0EEENS1_24CollectiveEpilogueBwdGQAISA_fSD_Li256ELb1ELb1EEENS1_19SingleTileSchedulerILb1ELb0ELb0ELi128EEEEEEEEEvNT_6ParamsE$_ZN4cute8smem_ptrIPN7cutlass6half_tEECI1NS_12iter_adaptorIS3_S4_EEES3_) ;  /* 0xfffe3f6000007944 */ /* 0x022fea0003c3ffff */
[----:B-1----:R1:W5:Y:S01]  /*251c0*/  LDL.64 R2, [R8] ;  /* 0x0000000008027983 */ /* 0x0023620000100a00 */
[----:B------:R-:W-:-:S03]  /*251d0*/  MOV R6, 0x251f0 ;  /* 0x000251f000067802 */ /* 0x000fc60000000f00 */
[----:B-1---5:R-:W-:Y:S05]  /*251e0*/  CALL.REL.NOINC `($_ZN7cutlass13device_kernelIN5flash19enable_sm80_to_sm89INS1_16FlashAttnBwdSm80INS1_25CollectiveMainloopBwdSm80ILi2ELi2EN4cute5tupleIJNS5_1CILi128EEES8_NS7_ILi64EEEEEENS_6half_tEfNS_4arch4Sm80ELb0ELb1ELb1ELb1ELb1ELb0ELb0ELb0ELi2ELi4ELi4ELi4ELb0EEENS1_24CollectiveEpilogueBwdGQAISA_fSD_Li256ELb1ELb1EEENS1_19SingleTileSchedulerILb1ELb0ELb0ELi128EEEEEEEEEvNT_6ParamsE$_ZN4cute3eso3ESOILb1ELb0EJNS_14ComposedLayoutINS_7SwizzleILi3ELi3ELi3EEENS_1CILj0EEENS_6LayoutINS_5tupleIJNS5_ILi64EEENS5_ILi128EEEEEENS8_IJNS5_ILi1EEES9_EEEEEEENS_10ViewEngineINS_8smem_ptrIPN7cutlass6half_tEEEEEEEC2ERKSF_RKSM_) ;  /* 0xfffe1f4000007944 */ /* 0x022fea0003c3ffff */
[----:B-1----:R1:W5:Y:S01]  /*251f0*/  LDL.64 R2, [R1+0x758] ;  /* 0x0007580001027983 */ /* 0x0023620000100a00 */
[----:B------:R-:W-:-:S03]  /*25200*/  MOV R6, 0x25220 ;  /* 0x0002522000067802 */ /* 0x000fc60000000f00 */
[----:B-1---5:R-:W-:Y:S05]  /*25210*/  CALL.REL.NOINC `($_ZN7cutlass13device_kernelIN5flash19enable_sm80_to_sm89INS1_16FlashAttnBwdSm80INS1_25CollectiveMainloopBwdSm80ILi2ELi2EN4cute5tupleIJNS5_1CILi128EEES8_NS7_ILi64EEEEEENS_6half_tEfNS_4arch4Sm80ELb0ELb1ELb1ELb1ELb1ELb0ELb0ELb0ELi2ELi4ELi4ELi4ELb0EEENS1_24CollectiveEpilogueBwdGQAISA_fSD_Li256ELb1ELb1EEENS1_19SingleTileSchedulerILb1ELb0ELb0ELi128EEEEEEEEEvNT_6ParamsE$_ZN4cute3eso3ESOILb1ELb0EJNS_14ComposedLayoutINS_7SwizzleILi3ELi3ELi3EEENS_1CILj0EEENS_6LayoutINS_5tupleIJNS8_IJNS8_IJNS5_ILi4EEENS5_ILi8EEEEEENS8_IJNS5_ILi2EEENS5_ILi1EEEEEEEEENS8_IJNS8_IJSC_SC_EEESB_EEEEEENS8_IJNS8_IJNS8_IJNS5_ILi128EEESD_EEENS8_IJSA_NS5_ILi0EEEEEEEEENS8_IJNS8_IJNS5_ILi64EEENS5_ILi512EEEEEENS8_IJNS5_ILi16EEENS5_ILi1024EEEEEEEEEEEEEEEENS_10ViewEngineINS_8smem_ptrIPN7cutlass6half_tEEEEEEEC2ERKSX_RKS14_) ;  /* 0xfffe1f9000007944 */ /* 0x022fea0003c3ffff */
        /* <DEDUP_REMOVED lines=31> */
[----:B------:R-:W-:Y:S02]  /*25410*/  MOV R3, R4 ;  /* 0x0000000400037202 */ /* 0x000fe40000000f00 */
[----:B------:R-:W-:Y:S02]  /*25420*/  MOV R4, 0x25440 ;  /* 0x0002544000047802 */ /* 0x000fe40000000f00 */
[----:B------:R-:W-:Y:S05]  /*25430*/  CALL.REL.NOINC `($_ZN7cutlass13device_kernelIN5flash19enable_sm80_to_sm89INS1_16FlashAttnBwdSm80INS1_25CollectiveMainloopBwdSm80ILi2ELi2EN4cute5tupleIJNS5_1CILi128EEES8_NS7_ILi64EEEEEENS_6half_tEfNS_4arch4Sm80ELb0ELb1ELb1ELb1ELb1ELb0ELb0ELb0ELi2ELi4ELi4ELi4ELb0EEENS1_24CollectiveEpilogueBwdGQAISA_fSD_Li256ELb1ELb1EEENS1_19SingleTileSchedulerILb1ELb0ELb0ELi128EEEEEEEEEvNT_6ParamsE$_ZZN4cute13to_mixed_bitsINS_5tupleIJNS1_IJNS_1CILi4EEENS2_ILi8EEEEEENS2_ILi2EEENS2_ILi1EEEEEENS1_IJNS1_IJNS2_ILi128EEENS2_ILi0EEEEEES4_SA_EEENS1_IJNS1_IJiiEEEiSA_EEEEEDaRKT_RKT0_RKT1_ENKUlRKT_RKT0_RKT1_E_clIS5_SB_SD_EEDaSQ_ST_SW_) ;  /* 0xfffe41c000007944 */ /* 0x000fea0003c3ffff */
[----:B------:R-:W-:Y:S02]  /*25440*/  MOV R6, 0x25460 ;  /* 0x0002546000067802 */ /* 0x000fe40000000f00 */
[----:B------:R-:W-:Y:S05]  /*25450*/  CALL.REL.NOINC `($_ZN7cutlass13device_kernelIN5flash19enable_sm80_to_sm89INS1_16FlashAttnBwdSm80INS1_25CollectiveMainloopBwdSm80ILi2ELi2EN4cute5tupleIJNS5_1CILi128EEES8_NS7_ILi64EEEEEENS_6half_tEfNS_4arch4Sm80ELb0ELb1ELb1ELb1ELb1ELb0ELb0ELb0ELi2ELi4ELi4ELi4ELb0EEENS1_24CollectiveEpilogueBwdGQAISA_fSD_Li256ELb1ELb1EEENS1_19SingleTileSchedulerILb1ELb0ELb0ELi128EEEEEEEEEvNT_6ParamsE$_ZZN4cute13to_mixed_bitsINS_5tupleIJNS1_IJNS_1CILi4EEENS2_ILi8EEEEEENS2_ILi2EEENS2_ILi1EEEEEENS1_IJNS1_IJNS2_ILi128EEENS2_ILi0EEEEEES4_SA_EEENS1_IJNS1_IJiiEEEiSA_EEEEEDaRKT_RKT0_RKT1_ENKUlRKT_RKT0_RKT1_E_clIS6_S4_iEEDaSQ_ST_SW_) ;  /* 0xfffe41e000007944 */ /* 0x000fea0003c3ffff */
[----:B------:R-:W-:Y:S02]  /*25460*/  MOV R5, R4 ;  /* 0x0000000400057202 */ /* 0x000fe40000000f00 */
[----:B------:R-:W-:Y:S02]  /*25470*/  MOV R4, 0x25490 ;  /* 0x0002549000047802 */ /* 0x000fe40000000f00 */
[----:B------:R-:W-:Y:S05]  /*25480*/  CALL.REL.NOINC `($_ZN7cutlass13device_kernelIN5flash19enable_sm80_to_sm89INS1_16FlashAttnBwdSm80INS1_25CollectiveMainloopBwdSm80ILi2ELi2EN4cute5tupleIJNS5_1CILi128EEES8_NS7_ILi64EEEEEENS_6half_tEfNS_4arch4Sm80ELb0ELb1ELb1ELb1ELb1ELb0ELb0ELb0ELi2ELi4ELi4ELi4ELb0EEENS1_24CollectiveEpilogueBwdGQAISA_fSD_Li256ELb1ELb1EEENS1_19SingleTileSchedulerILb1ELb0ELb0ELi128EEEEEEEEEvNT_6ParamsE$_ZZN4cute13to_mixed_bitsINS_5tupleIJNS1_IJNS_1CILi4EEENS2_ILi8EEEEEENS2_ILi2EEENS2_ILi1EEEEEENS1_IJNS1_IJNS2_ILi128EEENS2_ILi0EEEEEES4_SA_EEENS1_IJNS1_IJiiEEEiSA_EEEEEDaRKT_RKT0_RKT1_ENKUlDpRKT_E_clIJNS_9MixedBitsILj0ELj384EEENSU_ILj0ELj8EEENS2_ILj0EEEEEEDaSR_) ;  /* 0xfffe413000007944 */ /* 0x000fea0003c3ffff */
        /* <DEDUP_REMOVED lines=13> */
[----:B-1----:R-:W-:Y:S05]  /*25560*/  CALL.REL.NOINC `($_ZN7cutlass13device_kernelIN5flash19enable_sm80_to_sm89INS1_16FlashAttnBwdSm80INS1_25CollectiveMainloopBwdSm80ILi2ELi2EN4cute5tupleIJNS5_1CILi128EEES8_NS7_ILi64EEEEEENS_6half_tEfNS_4arch4Sm80ELb0ELb1ELb1ELb1ELb1ELb0ELb0ELb0ELi2ELi4ELi4ELi4ELb0EEENS1_24CollectiveEpilogueBwdGQAISA_fSD_Li256ELb1ELb1EEENS1_19SingleTileSchedulerILb1ELb0ELb0ELi128EEEEEEEEEvNT_6ParamsE$_ZN4cute3eso3ESOILb1ELb0EJNS_1CILi8EEEiiEEC2ERKS3_RKiS8_) ;  /* 0xfffe1f2000007944 */ /* 0x002fea0003c3ffff */
[----:B-1----:R1:W5:Y:S01]  /*25570*/  LDL.64 R2, [R1+0x758] ;  /* 0x0007580001027983 */ /* 0x0023620000100a00 */
[----:B------:R-:W-:Y:S01]  /*25580*/  IMAD.MOV.U32 R5, RZ, RZ, 0x48 ;  /* 0x00000048ff057424 */ /* 0x000fe200078e00ff */
[----:B------:R-:W-:Y:S01]  /*25590*/  LOP3.LUT P0, RZ, R6, 0x8, RZ, 0xc0, !PT ;  /* 0x0000000806ff7812 */ /* 0x000fe2000780c0ff */
[----:B------:R-:W-:Y:S01]  /*255a0*/  IMAD.MOV.U32 R81, RZ, RZ, R60 ;  /* 0x000000ffff517224 */ /* 0x000fe200078e003c */
[----:B------:R-:W-:-:S02]  /*255b0*/  MOV R26, 0x255e0 ;  /* 0x000255e0001a7802 */ /* 0x000fc40000000f00 */
[----:B------:R-:W-:-:S04]  /*255c0*/  SEL R5, R5, 0x38, !P0 ;  /* 0x0000003805057807 */ /* 0x000fc80004000000 */
[----:B-1---5:R-:W-:Y:S05]  /*255d0*/  CALL.REL.NOINC `($_ZN7cutlass13device_kernelIN5flash19enable_sm80_to_sm89INS1_16FlashAttnBwdSm80INS1_25CollectiveMainloopBwdSm80ILi2ELi2EN4cute5tupleIJNS5_1CILi128EEES8_NS7_ILi64EEEEEENS_6half_tEfNS_4arch4Sm80ELb0ELb1ELb1ELb1ELb1ELb0ELb0ELb0ELi2ELi4ELi4ELi4ELb0EEENS1_24CollectiveEpilogueBwdGQAISA_fSD_Li256ELb1ELb1EEENS1_19SingleTileSchedulerILb1ELb0ELb0ELi128EEEEEEEEEvNT_6ParamsE$_ZN4cute3eso3ESOILb0ELb1EJiNS_1CILi144EEENS2_ILi288EEEEEC2ERKiRKS3_RKS4_) ;  /* 0xfffe186000007944 */ /* 0x022fea0003c3ffff */
[----:B------:R-:W2:Y:S01]  /*255e0*/  LDL R16, [R1+0x758] ;  /* 0x0007580001107983 */ /* 0x000ea20000100800 */
[----:B------:R-:W-:Y:S01]  /*255f0*/  IMAD.MOV.U32 R81, RZ, RZ, R60 ;  /* 0x000000ffff517224 */ /* 0x000fe200078e003c */
[----:B-1----:R-:W-:Y:S02]  /*25600*/  MOV R4, R10 ;  /* 0x0000000a00047202 */ /* 0x002fe40000000f00 */
[----:B------:R-:W-:Y:S01]  /*25610*/  MOV R26, 0x25640 ;  /* 0x00025640001a7802 */ /* 0x000fe20000000f00 */
[----:B--2---:R1:W-:Y:S04]  /*25620*/  STL [R1+0x790], R16 ;  /* 0x0007901001007387 */ /* 0x0043e80000100800 */
[----:B-1----:R-:W-:Y:S05]  /*25630*/  CALL.REL.NOINC `($_ZN7cutlass13device_kernelIN5flash19enable_sm80_to_sm89INS1_16FlashAttnBwdSm80INS1_25CollectiveMainloopBwdSm80ILi2ELi2EN4cute5tupleIJNS5_1CILi128EEES8_NS7_ILi64EEEEEENS_6half_tEfNS_4arch4Sm80ELb0ELb1ELb1ELb1ELb1ELb0ELb0ELb0ELi2ELi4ELi4ELi4ELb0EEENS1_24CollectiveEpilogueBwdGQAISA_fSD_Li256ELb1ELb1EEENS1_19SingleTileSchedulerILb1ELb0ELb0ELi128EEEEEEEEEvNT_6ParamsE$_ZN4cute3eso3ESOILb1ELb0EJNS_1CILi1EEENS_5tupleIJNS2_ILi8EEEiiEEENS2_ILi64EEENS4_IJiNS2_ILi144EEENS2_ILi288EEEEEENS2_ILi512EEEEEC2ERKS3_RKS6_RKS7_RKSA_RKSB_) ;  /* 0xfffe1bf000007944 */ /* 0x002fea0003c3ffff */
[----:B-1----:R1:W5:Y:S04]  /*25640*/  LDL R5, [R1+0x760] ;  /* 0x0007600001057983 */ /* 0x0023680000100800 */
[----:B------:R1:W5:Y:S01]  /*25650*/  LDL.64 R2, [R1+0x758] ;  /* 0x0007580001027983 */ /* 0x0003620000100a00 */
[----:B------:R-:W-:-:S02]  /*25660*/  MOV R81, R60 ;  /* 0x0000003c00517202 */ /* 0x000fc40000000f00 */
[----:B------:R-:W-:Y:S02]  /*25670*/  MOV R26, 0x25690 ;  /* 0x00025690001a7802 */ /* 0x000fe40000000f00 */
[----:B-1---5:R-:W-:Y:S05]  /*25680*/  CALL.REL.NOINC `($_ZN7cutlass13device_kernelIN5flash19enable_sm80_to_sm89INS1_16FlashAttnBwdSm80INS1_25CollectiveMainloopBwdSm80ILi2ELi2EN4cute5tupleIJNS5_1CILi128EEES8_NS7_ILi64EEEEEENS_6half_tEfNS_4arch4Sm80ELb0ELb1ELb1ELb1ELb1ELb0ELb0ELb0ELi2ELi4ELi4ELi4ELb0EEENS1_24CollectiveEpilogueBwdGQAISA_fSD_Li256ELb1ELb1EEENS1_19SingleTileSchedulerILb1ELb0ELb0ELi128EEEEEEEEEvNT_6ParamsE$_ZN4cute5tupleIJNS0_IJNS_1CILi8EEENS0_IJNS1_ILi2EEES3_S3_EEENS1_ILi1EEES4_S5_EEENS0_IJS5_NS0_IJS2_iiEEENS1_ILi64EEENS0_IJiNS1_ILi144EEENS1_ILi288EEEEEENS1_ILi512EEEEEEEEC2ERKS6_RKSD_) ;  /* 0xfffe388000007944 */ /* 0x022fea0003c3ffff */
[----:B------:R2:W5:Y:S04]  /*25690*/  LDL R16, [R1+0x760] ;  /* 0x0007600001107983 */ /* 0x0005680000100800 */
[----:B-1----:R2:W5:Y:S01]  /*256a0*/  LDL.64 R2, [R1+0x758] ;  /* 0x0007580001027983 */ /* 0x0025620000100a00 */
[----:B------:R-:W-:-:S03]  /*256b0*/  MOV R4, 0x256d0 ;  /* 0x000256d000047802 */ /* 0x000fc60000000f00 */
[----:B--2--5:R-:W-:Y:S05]  /*256c0*/  CALL.REL.NOINC `($_ZN7cutlass13device_kernelIN5flash19enable_sm80_to_sm89INS1_16FlashAttnBwdSm80INS1_25CollectiveMainloopBwdSm80ILi2ELi2EN4cute5tupleIJNS5_1CILi128EEES8_NS7_ILi64EEEEEENS_6half_tEfNS_4arch4Sm80ELb0ELb1ELb1ELb1ELb1ELb0ELb0ELb0ELi2ELi4ELi4ELi4ELb0EEENS1_24CollectiveEpilogueBwdGQAISA_fSD_Li256ELb1ELb1EEENS1_19SingleTileSchedulerILb1ELb0ELb0ELi128EEEEEEEEEvNT_6ParamsE$_ZZN4cute7flattenINS_5tupleIJNS_1CILi1EEENS1_IJNS2_ILi8EEEiiEEENS2_ILi64EEENS1_IJiNS2_ILi144EEENS2_ILi288EEEEEENS2_ILi512EEEEEEEEDaRKT_ENKUlRKT_E_clIS5_EEDaSH_) ;  /* 0xfffe478000007944 */ /* 0x024fea0003c3ffff */
[----:B------:R-:W-:Y:S02]  /*256d0*/  MOV R3, R16 ;  /* 0x0000001000037202 */ /* 0x000fe40000000f00 */
[----:B------:R-:W-:Y:S02]  /*256e0*/  MOV R4, 0x25700 ;  /* 0x0002570000047802 */ /* 0x000fe40000000f00 */
[----:B------:R-:W-:Y:S05]  /*256f0*/  CALL.REL.NOINC `($_ZN7cutlass13device_kernelIN5flash19enable_sm80_to_sm89INS1_16FlashAttnBwdSm80INS1_25CollectiveMainloopBwdSm80ILi2ELi2EN4cute5tupleIJNS5_1CILi128EEES8_NS7_ILi64EEEEEENS_6half_tEfNS_4arch4Sm80ELb0ELb1ELb1ELb1ELb1ELb0ELb0ELb0ELi2ELi4ELi4ELi4ELb0EEENS1_24CollectiveEpilogueBwdGQAISA_fSD_Li256ELb1ELb1EEENS1_19SingleTileSchedulerILb1ELb0ELb0ELi128EEEEEEEEEvNT_6ParamsE$_ZZN4cute7flattenINS_5tupleIJNS_1CILi1EEENS1_IJNS2_ILi8EEEiiEEENS2_ILi64EEENS1_IJiNS2_ILi144EEENS2_ILi288EEEEEENS2_ILi512EEEEEEEEDaRKT_ENKUlRKT_E_clIS9_EEDaSH_) ;  /* 0xfffe479000007944 */ /* 0x000fea0003c3ffff */
[----:B------:R-:W-:Y:S02]  /*25700*/  MOV R4, R2 ;  /* 0x0000000200047202 */ /* 0x000fe40000000f00 */
[----:B------:R-:W-:Y:S02]  /*25710*/  MOV R2, 0x25730 ;  /* 0x0002573000027802 */ /* 0x000fe40000000f00 */
[----:B------:R-:W-:Y:S05]  /*25720*/  CALL.REL.NOINC `($_ZN7cutlass13device_kernelIN5flash19enable_sm80_to_sm89INS1_16FlashAttnBwdSm80INS1_25CollectiveMainloopBwdSm80ILi2ELi2EN4cute5tupleIJNS5_1CILi128EEES8_NS7_ILi64EEEEEENS_6half_tEfNS_4arch4Sm80ELb0ELb1ELb1ELb1ELb1ELb0ELb0ELb0ELi2ELi4ELi4ELi4ELb0EEENS1_24CollectiveEpilogueBwdGQAISA_fSD_Li256ELb1ELb1EEENS1_19SingleTileSchedulerILb1ELb0ELb0ELi128EEEEEEEEEvNT_6ParamsE$_ZZN4cute12filter_tupleINS_5tupleIJNS_1CILi1EEENS1_IJNS2_ILi8EEEiiEEENS2_ILi64EEENS1_IJiNS2_ILi144EEENS2_ILi288EEEEEENS2_ILi512EEEEEEZNS_7flattenISB_EEDaRKT_EUlRKT_E_EEDaSF_OT0_ENKUlDpSI_E_clIJNS1_IJS3_EEES5_NS1_IJS6_EEES9_NS1_IJSA_EEEEEEDaSM_) ;  /* 0xfffe3d5000007944 */ /* 0x000fea0003c3ffff */
[----:B------:R-:W-:Y:S02]  /*25730*/  MOV R81, R60 ;  /* 0x0000003c00517202 */ /* 0x000fe40000000f00 */
[----:B------:R-:W-:-:S02]  /*25740*/  MOV R26, 0x25760 ;  /* 0x00025760001a7802 */ /* 0x000fc40000000f00 */
[----:B------:R-:W-:Y:S05]  /*25750*/  CALL.REL.NOINC `($_ZN7cutlass13device_kernelIN5flash19enable_sm80_to_sm89INS1_16FlashAttnBwdSm80INS1_25CollectiveMainloopBwdSm80ILi2ELi2EN4cute5tupleIJNS5_1CILi128EEES8_NS7_ILi64EEEEEENS_6half_tEfNS_4arch4Sm80ELb0ELb1ELb1ELb1ELb1ELb0ELb0ELb0ELi2ELi4ELi4ELi4ELb0EEENS1_24CollectiveEpilogueBwdGQAISA_fSD_Li256ELb1ELb1EEENS1_19SingleTileSchedulerILb1ELb0ELb0ELi128EEEEEEEEEvNT_6ParamsE$_ZN4cute3eso3ESOILb0ELb1EJiNS_1CILi144EEENS2_ILi512EEEEEC2ERKiRKS3_RKS4_) ;  /* 0xfffe173000007944 */ /* 0x000fea0003c3ffff */
[----:B------:R-:W2:Y:S01]  /*25760*/  LDL R16, [R1+0x758] ;  /* 0x0007580001107983 */ /* 0x000ea20000100800 */
[----:B-1----:R-:W-:Y:S01]  /*25770*/  IMAD.MOV.U32 R2, RZ, RZ, R12 ;  /* 0x000000ffff027224 */ /* 0x002fe200078e000c */
[----:B------:R-:W-:-:S02]  /*25780*/  MOV R81, R60 ;  /* 0x0000003c00517202 */ /* 0x000fc40000000f00 */
[----:B------:R-:W-:Y:S01]  /*25790*/  MOV R34, 0x257c0 ;  /* 0x000257c000227802 */ /* 0x000fe20000000f00 */
[----:B--2---:R1:W-:Y:S04]  /*257a0*/  STL [R1+0x11ec], R16 ;  /* 0x0011ec1001007387 */ /* 0x0043e80000100800 */
[----:B-1----:R-:W-:Y:S05]  /*257b0*/  CALL.REL.NOINC `($_ZN7cutlass13device_kernelIN5flash19enable_sm80_to_sm89INS1_16FlashAttnBwdSm80INS1_25CollectiveMainloopBwdSm80ILi2ELi2EN4cute5tupleIJNS5_1CILi128EEES8_NS7_ILi64EEEEEENS_6half_tEfNS_4arch4Sm80ELb0ELb1ELb1ELb1ELb1ELb0ELb0ELb0ELi2ELi4ELi4ELi4ELb0EEENS1_24CollectiveEpilogueBwdGQAISA_fSD_Li256ELb1ELb1EEENS1_19SingleTileSchedulerILb1ELb0ELb0ELi128EEEEEEEEEvNT_6ParamsE$_ZN4cute3eso3ESOILb0ELb0EJiiNS_1CILi144EEENS2_ILi512EEEEEC2ERKiS7_RKS3_RKS4_) ;  /* 0xfffe127000007944 */ /* 0x002fea0003c3ffff */
[----:B-1----:R-:W2:Y:S01]  /*257c0*/  LDL.64 R2, [R1+0x758] ;  /* 0x0007580001027983 */ /* 0x002ea20000100a00 */
[----:B------:R-:W-:Y:S01]  /*257d0*/  IMAD.MOV.U32 R12, RZ, RZ, R11 ;  /* 0x000000ffff0c7224 */ /* 0x000fe200078e000b */
[----:B------:R-:W-:Y:S01]  /*257e0*/  MOV R5, R19 ;  /* 0x0000001300057202 */ /* 0x000fe20000000f00 */
[----:B------:R-:W-:Y:S01]  /*257f0*/  IMAD.MOV.U32 R82, RZ, RZ, R60 ;  /* 0x000000ffff527224 */ /* 0x000fe200078e003c */
[----:B------:R-:W-:Y:S01]  /*25800*/  MOV R26, 0x25830 ;  /* 0x00025830001a7802 */ /* 0x000fe20000000f00 */
[----:B--2---:R1:W-:Y:S04]  /*25810*/  STL.64 [R1+0x788], R2 ;  /* 0x0007880201007387 */ /* 0x0043e80000100a00 */
[----:B-1----:R-:W-:Y:S05]  /*25820*/  CALL.REL.NOINC `($_ZN7cutlass13device_kernelIN5flash19enable_sm80_to_sm89INS1_16FlashAttnBwdSm80INS1_25CollectiveMainloopBwdSm80ILi2ELi2EN4cute5tupleIJNS5_1CILi128EEES8_NS7_ILi64EEEEEENS_6half_tEfNS_4arch4Sm80ELb0ELb1ELb1ELb1ELb1ELb0ELb0ELb0ELi2ELi4ELi4ELi4ELb0EEENS1_24CollectiveEpilogueBwdGQAISA_fSD_Li256ELb1ELb1EEENS1_19SingleTileSchedulerILb1ELb0ELb0ELi128EEEEEEEEEvNT_6ParamsE$_ZN4cute3eso3ESOILb0ELb0EJiiiNS_1CILi144EEENS2_ILi512EEEEEC2ERKiS7_S7_RKS3_RKS4_) ;  /* 0xfffe139000007944 */ /* 0x002fea0003c3ffff */
        /* <DEDUP_REMOVED lines=9> */
[----:B-1----:R-:W-:Y:S05]  /*258c0*/  CALL.REL.NOINC `($_ZN7cutlass13device_kernelIN5flash19enable_sm80_to_sm89INS1_16FlashAttnBwdSm80INS1_25CollectiveMainloopBwdSm80ILi2ELi2EN4cute5tupleIJNS5_1CILi128EEES8_NS7_ILi64EEEEEENS_6half_tEfNS_4arch4Sm80ELb0ELb1ELb1ELb1ELb1ELb0ELb0ELb0ELi2ELi4ELi4ELi4ELb0EEENS1_24CollectiveEpilogueBwdGQAISA_fSD_Li256ELb1ELb1EEENS1_19SingleTileSchedulerILb1ELb0ELb0ELi128EEEEEEEEEvNT_6ParamsE$_ZN4cute3eso3ESOILb1ELb0EJNS_1CILi8EEEiiiNS2_ILi144EEENS2_ILi512EEEEEC2ERKS3_RKiSA_SA_RKS4_RKS5_) ;  /* 0xfffe1c3000007944 */ /* 0x002fea0003c3ffff */
        /* <DEDUP_REMOVED lines=8> */
[----:B-1----:R-:W-:Y:S05]  /*25950*/  CALL.REL.NOINC `($_ZN7cutlass13device_kernelIN5flash19enable_sm80_to_sm89INS1_16FlashAttnBwdSm80INS1_25CollectiveMainloopBwdSm80ILi2ELi2EN4cute5tupleIJNS5_1CILi128EEES8_NS7_ILi64EEEEEENS_6half_tEfNS_4arch4Sm80ELb0ELb1ELb1ELb1ELb1ELb0ELb0ELb0ELi2ELi4ELi4ELi4ELb0EEENS1_24CollectiveEpilogueBwdGQAISA_fSD_Li256ELb1ELb1EEENS1_19SingleTileSchedulerILb1ELb0ELb0ELi128EEEEEEEEEvNT_6ParamsE$_ZN4cute3eso3ESOILb1ELb0EJNS_1CILi1EEEiiiNS2_ILi144EEENS2_ILi512EEEEEC2ERKS3_RKiSA_SA_RKS4_RKS5_) ;  /* 0xfffe19d000007944 */ /* 0x002fea0003c3ffff */
[----:B-1----:R1:W5:Y:S04]  /*25960*/  LDL R5, [R1+0x760] ;  /* 0x0007600001057983 */ /* 0x0023680000100800 */
[----:B------:R1:W5:Y:S01]  /*25970*/  LDL.64 R2, [R1+0x758] ;  /* 0x0007580001027983 */ /* 0x0003620000100a00 */
[----:B------:R-:W-:-:S02]  /*25980*/  MOV R83, R60 ;  /* 0x0000003c00537202 */ /* 0x000fc40000000f00 */
[----:B------:R-:W-:Y:S02]  /*25990*/  MOV R12, 0x259b0 ;  /* 0x000259b0000c7802 */ /* 0x000fe40000000f00 */
[----:B-1---5:R-:W-:Y:S05]  /*259a0*/  CALL.REL.NOINC `($_ZN7cutlass13device_kernelIN5flash19enable_sm80_to_sm89INS1_16FlashAttnBwdSm80INS1_25CollectiveMainloopBwdSm80ILi2ELi2EN4cute5tupleIJNS5_1CILi128EEES8_NS7_ILi64EEEEEENS_6half_tEfNS_4arch4Sm80ELb0ELb1ELb1ELb1ELb1ELb0ELb0ELb0ELi2ELi4ELi4ELi4ELb0EEENS1_24CollectiveEpilogueBwdGQAISA_fSD_Li256ELb1ELb1EEENS1_19SingleTileSchedulerILb1ELb0ELb0ELi128EEEEEEEEEvNT_6ParamsE$_ZN4cute5tupleIJNS0_IJNS_1CILi16EEENS1_ILi2EEES3_S3_NS1_ILi4EEES3_EEENS0_IJNS1_ILi1EEEiiiNS1_ILi144EEENS1_ILi512EEEEEEEEC2ERKS5_RKS9_) ;  /* 0xfffe34b000007944 */ /* 0x022fea0003c3ffff */
        /* <DEDUP_REMOVED lines=8> */
[----:B-1----:R-:W-:Y:S05]  /*25a30*/  CALL.REL.NOINC `($_ZN7cutlass13device_kernelIN5flash19enable_sm80_to_sm89INS1_16FlashAttnBwdSm80INS1_25CollectiveMainloopBwdSm80ILi2ELi2EN4cute5tupleIJNS5_1CILi128EEES8_NS7_ILi64EEEEEENS_6half_tEfNS_4arch4Sm80ELb0ELb1ELb1ELb1ELb1ELb0ELb0ELb0ELi2ELi4ELi4ELi4ELb0EEENS1_24CollectiveEpilogueBwdGQAISA_fSD_Li256ELb1ELb1EEENS1_19SingleTileSchedulerILb1ELb0ELb0ELi128EEEEEEEEEvNT_6ParamsE$_ZZN4cute6detail16composition_implINS_5tupleIJNS_1CILi16EEENS3_ILi2EEES5_S5_NS3_ILi4EEES5_EEENS2_IJNS3_ILi1EEEiiiNS3_ILi144EEENS3_ILi512EEEEEENS2_IJNS2_IJS5_S5_EEES6_NS3_ILi8EEEEEENS2_IJNS2_IJNS3_ILi64EEESA_EEES4_NS3_ILi1024EEEEEEEEDaRKT_RKT0_RKT1_RKT2_ENKUlRKT_RKT0_E_clISC_SG_EEDaSX_S10_) ;  /* 0xfffe40a000007944 */ /* 0x002fea0003c3ffff */
[----:B------:R-:W-:Y:S02]  /*25a40*/  MOV R2, R69 ;  /* 0x0000004500027202 */ /* 0x000fe40000000f00 */
[----:B------:R-:W-:-:S02]  /*25a50*/  MOV R12, 0x25a70 ;  /* 0x00025a70000c7802 */ /* 0x000fc40000000f00 */
[----:B-----5:R-:W-:Y:S05]  /*25a60*/  CALL.REL.NOINC `($_ZN7cutlass13device_kernelIN5flash19enable_sm80_to_sm89INS1_16FlashAttnBwdSm80INS1_25CollectiveMainloopBwdSm80ILi2ELi2EN4cute5tupleIJNS5_1CILi128EEES8_NS7_ILi64EEEEEENS_6half_tEfNS_4arch4Sm80ELb0ELb1ELb1ELb1ELb1ELb0ELb0ELb0ELi2ELi4ELi4ELi4ELb0EEENS1_24CollectiveEpilogueBwdGQAISA_fSD_Li256ELb1ELb1EEENS1_19SingleTileSchedulerILb1ELb0ELb0ELi128EEEEEEEEEvNT_6ParamsE$_ZZN4cute6detail16composition_implINS_5tupleIJNS_1CILi16EEENS3_ILi2EEES5_S5_NS3_ILi4EEES5_EEENS2_IJNS3_ILi1EEEiiiNS3_ILi144EEENS3_ILi512EEEEEENS2_IJNS2_IJS5_S5_EEES6_NS3_ILi8EEEEEENS2_IJNS2_IJNS3_ILi64EEESA_EEES4_NS3_ILi1024EEEEEEEEDaRKT_RKT0_RKT1_RKT2_ENKUlRKT_RKT0_E_clIS6_S4_EEDaSX_S10_) ;  /* 0xfffe401000007944 */ /* 0x020fea0003c3ffff */
[----:B-----5:R2:W-:Y:S01]  /*25a70*/  STL.64 [R1+0x770], R2 ;  /* 0x0007700201007387 */ /* 0x0205e20000100a00 */
[----:B------:R-:W-:Y:S01]  /*25a80*/  IMAD.MOV.U32 R12, RZ, RZ, R4 ;  /* 0x000000ffff0c7224 */ /* 0x000fe200078e0004 */
[----:B------:R-:W-:Y:S01]  /*25a90*/  MOV R81, R60 ;  /* 0x0000003c00517202 */ /* 0x000fe20000000f00 */
[----:B------:R-:W-:Y:S01]  /*25aa0*/  IMAD.MOV.U32 R82, RZ, RZ, R59 ;  /* 0x000000ffff527224 */ /* 0x000fe200078e003b */
[----:B------:R-:W-:-:S02]  /*25ab0*/  MOV R4, 0x25ad0 ;  /* 0x00025ad000047802 */ /* 0x000fc40000000f00 */
[----:B-12---:R-:W-:Y:S05]  /*25ac0*/  CALL.REL.NOINC `($_ZN7cutlass13device_kernelIN5flash19enable_sm80_to_sm89INS1_16FlashAttnBwdSm80INS1_25CollectiveMainloopBwdSm80ILi2ELi2EN4cute5tupleIJNS5_1CILi128EEES8_NS7_ILi64EEEEEENS_6half_tEfNS_4arch4Sm80ELb0ELb1ELb1ELb1ELb1ELb0ELb0ELb0ELi2ELi4ELi4ELi4ELb0EEENS1_24CollectiveEpilogueBwdGQAISA_fSD_Li256ELb1ELb1EEENS1_19SingleTileSchedulerILb1ELb0ELb0ELi128EEEEEEEEEvNT_6ParamsE$_ZN4cute3eso3ESOILb0ELb0EJNS_5tupleIJiNS_1CILi512EEEEEENS2_IJiiEEENS3_ILi1024EEEEEC2ERKS5_RKS6_RKS7_) ;  /* 0xfffe04d000007944 */ /* 0x006fea0003c3ffff */
[----:B------:R2:W5:Y:S04]  /*25ad0*/  LDL R5, [R1+0x760] ;  /* 0x0007600001057983 */ /* 0x0005680000100800 */
[----:B-1----:R2:W5:Y:S01]  /*25ae0*/  LDL.64 R2, [R1+0x758] ;  /* 0x0007580001027983 */ /* 0x0025620000100a00 */
[----:B------:R-:W-:-:S02]  /*25af0*/  MOV R81, R60 ;  /* 0x0000003c00517202 */ /* 0x000fc40000000f00 */
[----:B------:R-:W-:Y:S02]  /*25b00*/  MOV R12, 0x25b20 ;  /* 0x00025b20000c7802 */ /* 0x000fe40000000f00 */
[----:B--2--5:R-:W-:Y:S05]  /*25b10*/  CALL.REL.NOINC `($_ZN7cutlass13device_kernelIN5flash19enable_sm80_to_sm89INS1_16FlashAttnBwdSm80INS1_25CollectiveMainloopBwdSm80ILi2ELi2EN4cute5tupleIJNS5_1CILi128EEES8_NS7_ILi64EEEEEENS_6half_tEfNS_4arch4Sm80ELb0ELb1ELb1ELb1ELb1ELb0ELb0ELb0ELi2ELi4ELi4ELi4ELb0EEENS1_24CollectiveEpilogueBwdGQAISA_fSD_Li256ELb1ELb1EEENS1_19SingleTileSchedulerILb1ELb0ELb0ELi128EEEEEEEEEvNT_6ParamsE$_ZN4cute5tupleIJNS0_IJNS0_IJNS_1CILi2EEES2_EEES3_NS1_ILi8EEEEEENS0_IJNS0_IJiNS1_ILi512EEEEEENS0_IJiiEEENS1_ILi1024EEEEEEEEC2ERKS5_RKSA_) ;  /* 0xfffe30c000007944 */ /* 0x024fea0003c3ffff */
        /* <DEDUP_REMOVED lines=9> */
[----:B-1---5:R-:W-:Y:S05]  /*25bb0*/  CALL.REL.NOINC `($_ZN7cutlass13device_kernelIN5flash19enable_sm80_to_sm89INS1_16FlashAttnBwdSm80INS1_25CollectiveMainloopBwdSm80ILi2ELi2EN4cute5tupleIJNS5_1CILi128EEES8_NS7_ILi64EEEEEENS_6half_tEfNS_4arch4Sm80ELb0ELb1ELb1ELb1ELb1ELb0ELb0ELb0ELi2ELi4ELi4ELi4ELb0EEENS1_24CollectiveEpilogueBwdGQAISA_fSD_Li256ELb1ELb1EEENS1_19SingleTileSchedulerILb1ELb0ELb0ELi128EEEEEEEEEvNT_6ParamsE$_ZN4cute3eso3ESOILb0ELb0EJNS_6LayoutINS_5tupleIJNS3_IJNS_1CILi2EEES5_EEES6_NS4_ILi8EEEEEENS3_IJNS3_IJiNS4_ILi512EEEEEENS3_IJiiEEENS4_ILi1024EEEEEEEEjEEC2ERKSE_RKj) ;  /* 0xfffe070000007944 */ /* 0x022fea0003c3ffff */
[----:B-1----:R-:W2:Y:S04]  /*25bc0*/  LDL.64 R6, [R1+0x760] ;  /* 0x0007600001067983 */ /* 0x002ea80000100a00 */
[----:B------:R1:W5:Y:S01]  /*25bd0*/  LDL.64 R4, [R1+0x758] ;  /* 0x0007580001047983 */ /* 0x0003620000100a00 */
[----:B------:R-:W-:Y:S02]  /*25be0*/  MOV R38, R60 ;  /* 0x0000003c00267202 */ /* 0x000fe40000000f00 */
[----:B------:R-:W-:Y:S01]  /*25bf0*/  MOV R46, 0x25c20 ;  /* 0x00025c20002e7802 */ /* 0x000fe20000000f00 */
[----:B--2---:R-:W-:-:S04]  /*25c00*/  IMAD.WIDE.U32 R2, R7, 0x2, R14 ;  /* 0x0000000207027825 */ /* 0x004fc800078e000e */
[----:B-1---5:R-:W-:Y:S05]  /*25c10*/  CALL.REL.NOINC `($_ZN7cutlass13device_kernelIN5flash19enable_sm80_to_sm89INS1_16FlashAttnBwdSm80INS1_25CollectiveMainloopBwdSm80ILi2ELi2EN4cute5tupleIJNS5_1CILi128EEES8_NS7_ILi64EEEEEENS_6half_tEfNS_4arch4Sm80ELb0ELb1ELb1ELb1ELb1ELb0ELb0ELb0ELi2ELi4ELi4ELi4ELb0EEENS1_24CollectiveEpilogueBwdGQAISA_fSD_Li256ELb1ELb1EEENS1_19SingleTileSchedulerILb1ELb0ELb0ELi128EEEEEEEEEvNT_6ParamsE$_ZN4cute8smem_ptrIPN7cutlass6half_tEECI1NS_12iter_adaptorIS3_S4_EEES3_) ;  /* 0xfffe350000007944 */ /* 0x022fea0003c3ffff */
[----:B-1----:R-:W2:Y:S01]  /*25c20*/  LDL.64 R2, [R1+0x758] ;  /* 0x0007580001027983 */ /* 0x002ea20000100a00 */
[----:B------:R-:W-:Y:S01]  /*25c30*/  IMAD.MOV.U32 R81, RZ, RZ, R60 ;  /* 0x000000ffff517224 */ /* 0x000fe200078e003c */
[----:B------:R-:W-:-:S02]  /*25c40*/  MOV R82, R69 ;  /* 0x0000004500527202 */ /* 0x000fc40000000f00 */
[----:B------:R-:W-:Y:S01]  /*25c50*/  MOV R12, 0x25c80 ;  /* 0x00025c80000c7802 */ /* 0x000fe20000000f00 */
[----:B--2---:R1:W-:Y:S04]  /*25c60*/  STL.64 [R8], R2 ;  /* 0x0000000208007387 */ /* 0x0043e80000100a00 */
[----:B-1----:R-:W-:Y:S05]  /*25c70*/  CALL.REL.NOINC `($_ZN7cutlass13device_kernelIN5flash19enable_sm80_to_sm89INS1_16FlashAttnBwdSm80INS1_25CollectiveMainloopBwdSm80ILi2ELi2EN4cute5tupleIJNS5_1CILi128EEES8_NS7_ILi64EEEEEENS_6half_tEfNS_4arch4Sm80ELb0ELb1ELb1ELb1ELb1ELb0ELb0ELb0ELi2ELi4ELi4ELi4ELb0EEENS1_24CollectiveEpilogueBwdGQAISA_fSD_Li256ELb1ELb1EEENS1_19SingleTileSchedulerILb1ELb0ELb0ELi128EEEEEEEEEvNT_6ParamsE$_ZN4cute3eso3ESOILb0ELb0EJNS_6LayoutINS_5tupleIJNS3_IJNS_1CILi2EEES5_EEES6_NS4_ILi8EEEEEENS3_IJNS3_IJiNS4_ILi512EEEEEENS3_IJiiEEENS4_ILi1024EEEEEEEENS_10ViewEngineINS_8smem_ptrIPN7cutlass6half_tEEEEEEEC2ERKSE_RKSL_) ;  /* 0xfffe05c000007944 */ /* 0x002fea0003c3ffff */
[----:B------:R-:W-:Y:S02]  /*25c80*/  MOV R2, 0x25ca0 ;  /* 0x00025ca000027802 */ /* 0x000fe40000000f00 */
[----:B-1----:R-:W-:Y:S05]  /*25c90*/  CALL.REL.NOINC `($_ZN7cutlass13device_kernelIN5flash19enable_sm80_to_sm89INS1_16FlashAttnBwdSm80INS1_25CollectiveMainloopBwdSm80ILi2ELi2EN4cute5tupleIJNS5_1CILi128EEES8_NS7_ILi64EEEEEENS_6half_tEfNS_4arch4Sm80ELb0ELb1ELb1ELb1ELb1ELb0ELb0ELb0ELi2ELi4ELi4ELi4ELb0EEENS1_24CollectiveEpilogueBwdGQAISA_fSD_Li256ELb1ELb1EEENS1_19SingleTileSchedulerILb1ELb0ELb0ELi128EEEEEEEEEvNT_6ParamsE$_ZZN4cute4takeILi1ELi3ENS_5tupleIJNS1_IJiNS_1CILi512EEEEEENS1_IJiiEEENS2_ILi1024EEEEEEEEDaRKT1_ENKUlDpRKT_E_clIJS5_S6_EEEDaSE_) ;  /* 0xfffe3ce000007944 */ /* 0x002fea0003c3ffff */
[----:B------:R-:W-:Y:S02]  /*25ca0*/  MOV R2, 0x25cc0 ;  /* 0x00025cc000027802 */ /* 0x000fe40000000f00 */
[----:B------:R-:W-:Y:S05]  /*25cb0*/  CALL.REL.NOINC `($_ZN7cutlass13device_kernelIN5flash19enable_sm80_to_sm89INS1_16FlashAttnBwdSm80INS1_25CollectiveMainloopBwdSm80ILi2ELi2EN4cute5tupleIJNS5_1CILi128EEES8_NS7_ILi64EEEEEENS_6half_tEfNS_4arch4Sm80ELb0ELb1ELb1ELb1ELb1ELb0ELb0ELb0ELi2ELi4ELi4ELi4ELb0EEENS1_24CollectiveEpilogueBwdGQAISA_fSD_Li256ELb1ELb1EEENS1_19SingleTileSchedulerILb1ELb0ELb0ELi128EEEEEEEEEvNT_6ParamsE$_ZZN4cute16flatten_to_tupleINS_5tupleIJNS1_IJiiEEENS_1CILi1024EEEEEEEEDaRKT_ENKUlRKT_E_clIS2_EEDaSB_) ;  /* 0xfffe3b5000007944 */ /* 0x000fea0003c3ffff */
[----:B------:R-:W-:Y:S02]  /*25cc0*/  MOV R2, 0x25ce0 ;  /* 0x00025ce000027802 */ /* 0x000fe40000000f00 */
[----:B------:R-:W-:Y:S05]  /*25cd0*/  CALL.REL.NOINC `($_ZN7cutlass13device_kernelIN5flash19enable_sm80_to_sm89INS1_16FlashAttnBwdSm80INS1_25CollectiveMainloopBwdSm80ILi2ELi2EN4cute5tupleIJNS5_1CILi128EEES8_NS7_ILi64EEEEEENS_6half_tEfNS_4arch4Sm80ELb0ELb1ELb1ELb1ELb1ELb0ELb0ELb0ELi2ELi4ELi4ELi4ELb0EEENS1_24CollectiveEpilogueBwdGQAISA_fSD_Li256ELb1ELb1EEENS1_19SingleTileSchedulerILb1ELb0ELb0ELi128EEEEEEEEEvNT_6ParamsE$_ZZN4cute12filter_tupleINS_5tupleIJNS1_IJiiEEENS_1CILi1024EEEEEEZNS_16flatten_to_tupleIS5_EEDaRKT_EUlRKT_E_EEDaS9_OT0_ENKUlDpSC_E_clIJS2_NS1_IJS4_EEEEEEDaSG_) ;  /* 0xfffe367000007944 */ /* 0x000fea0003c3ffff */
        /* <DEDUP_REMOVED lines=23> */
[----:B------:R2:W5:Y:S01]  /*25e50*/  LD.E R3, [R6.64] ;  /* 0x0000000406037980 */ /* 0x000562000c101900 */
[----:B-1----:R-:W-:-:S03]  /*25e60*/  MOV R2, 0x25e80 ;  /* 0x00025e8000027802 */ /* 0x002fc60000000f00 */
[----:B--2--5:R-:W-:Y:S05]  /*25e70*/  CALL.REL.NOINC `($_ZN7cutlass13device_kernelIN5flash19enable_sm80_to_sm89INS1_16FlashAttnBwdSm80INS1_25CollectiveMainloopBwdSm80ILi2ELi2EN4cute5tupleIJNS5_1CILi128EEES8_NS7_ILi64EEEEEENS_6half_tEfNS_4arch4Sm80ELb0ELb1ELb1ELb1ELb1ELb0ELb0ELb0ELi2ELi4ELi4ELi4ELb0EEENS1_24CollectiveEpilogueBwdGQAISA_fSD_Li256ELb1ELb1EEENS1_19SingleTileSchedulerILb1ELb0ELb0ELi128EEEEEEEEEvNT_6ParamsE$_ZZN4cute5sliceINS_5tupleIJNS_10UnderscoreES2_S2_iEEENS1_IJNS1_IJNS_1CILi1EEENS4_ILi0EEEEEEiNS4_ILi1024EEENS4_ILi8192EEEEEEEEDaRKT_RKT0_ENKUlRKT_RKT0_E_clIS2_iEEDaSJ_SM_) ;  /* 0xfffe3ba000007944 */ /* 0x024fea0003c3ffff */
[----:B------:R-:W-:Y:S02]  /*25e80*/  MOV R2, 0x25ea0 ;  /* 0x00025ea000027802 */ /* 0x000fe40000000f00 */
[----:B------:R-:W-:Y:S05]  /*25e90*/  CALL.REL.NOINC `($_ZN7cutlass13device_kernelIN5flash19enable_sm80_to_sm89INS1_16FlashAttnBwdSm80INS1_25CollectiveMainloopBwdSm80ILi2ELi2EN4cute5tupleIJNS5_1CILi128EEES8_NS7_ILi64EEEEEENS_6half_tEfNS_4arch4Sm80ELb0ELb1ELb1ELb1ELb1ELb0ELb0ELb0ELi2ELi4ELi4ELi4ELb0EEENS1_24CollectiveEpilogueBwdGQAISA_fSD_Li256ELb1ELb1EEENS1_19SingleTileSchedulerILb1ELb0ELb0ELi128EEEEEEEEEvNT_6ParamsE$_ZZN4cute12filter_tupleINS_5tupleIJNS_10UnderscoreES2_S2_iEEENS1_IJNS1_IJNS_1CILi1EEENS4_ILi0EEEEEEiNS4_ILi1024EEENS4_ILi8192EEEEEEZNS_5sliceIS3_SA_EEDaRKT_RKT0_EUlRKT_RKT0_E_EEDaSE_SH_OT1_ENKUlDpSK_E_clIJNS1_IJS7_EEENS1_IJiEEENS1_IJS8_EEENS1_IJEEEEEEDaSR_) ;  /* 0xfffe356000007944 */ /* 0x000fea0003c3ffff */
[----:B------:R-:W-:Y:S02]  /*25ea0*/  MOV R4, 0x25ec0 ;  /* 0x00025ec000047802 */ /* 0x000fe40000000f00 */
[----:B------:R-:W-:Y:S05]  /*25eb0*/  CALL.REL.NOINC `($_ZN7cutlass13device_kernelIN5flash19enable_sm80_to_sm89INS1_16FlashAttnBwdSm80INS1_25CollectiveMainloopBwdSm80ILi2ELi2EN4cute5tupleIJNS5_1CILi128EEES8_NS7_ILi64EEEEEENS_6half_tEfNS_4arch4Sm80ELb0ELb1ELb1ELb1ELb1ELb0ELb0ELb0ELi2ELi4ELi4ELi4ELb0EEENS1_24CollectiveEpilogueBwdGQAISA_fSD_Li256ELb1ELb1EEENS1_19SingleTileSchedulerILb1ELb0ELb0ELi128EEEEEEEEEvNT_6ParamsE$_ZN4cute5tupleIJNS0_IJNS0_IJNS_1CILi8EEENS1_ILi1EEEEEENS1_ILi2EEES2_EEENS0_IJNS0_IJS3_NS1_ILi0EEEEEEiNS1_ILi1024EEEEEEEEC2ERKS6_RKSA_) ;  /* 0xfffe2f5000007944 */ /* 0x000fea0003c3ffff */
[----:B-1----:R1:W5:Y:S01]  /*25ec0*/  LDL R2, [R1+0x758] ;  /* 0x0007580001027983 */ /* 0x0023620000100800 */
[----:B------:R-:W-:Y:S02]  /*25ed0*/  SHF.L.U32 R12, R5, 0xd, RZ ;  /* 0x0000000d050c7819 */ /* 0x000fe400000006ff */
[----:B------:R-:W-:-:S03]  /*25ee0*/  MOV R4, 0x25f10 ;  /* 0x00025f1000047802 */ /* 0x000fc60000000f00 */
[----:B------:R1:W-:Y:S04]  /*25ef0*/  STL [R1+0x11e0], R12 ;  /* 0x0011e00c01007387 */ /* 0x0003e80000100800 */
[----:B-1---5:R-:W-:Y:S05]  /*25f00*/  CALL.REL.NOINC `($_ZN7cutlass13device_kernelIN5flash19enable_sm80_to_sm89INS1_16FlashAttnBwdSm80INS1_25CollectiveMainloopBwdSm80ILi2ELi2EN4cute5tupleIJNS5_1CILi128EEES8_NS7_ILi64EEEEEENS_6half_tEfNS_4arch4Sm80ELb0ELb1ELb1ELb1ELb1ELb0ELb0ELb0ELi2ELi4ELi4ELi4ELb0EEENS1_24CollectiveEpilogueBwdGQAISA_fSD_Li256ELb1ELb1EEENS1_19SingleTileSchedulerILb1ELb0ELb0ELi128EEEEEEEEEvNT_6ParamsE$_ZN4cute3eso3ESOILb0ELb0EJNS_6LayoutINS_5tupleIJNS3_IJNS_1CILi8EEENS4_ILi1EEEEEENS4_ILi2EEES5_EEENS3_IJNS3_IJS6_NS4_ILi0EEEEEEiNS4_ILi1024EEEEEEEEiEEC2ERKSE_RKi) ;  /* 0xfffe094000007944 */ /* 0x022fea0003c3ffff */
[----:B------:R-:W-:Y:S01]  /*25f10*/  ULDC.64 UR4, c[0x0][0x118] ;  /* 0x0000460000047ab9 */ /* 0x000fe20000000a00 */
[----:B------:R-:W2:Y:S04]  /*25f20*/  LDL.64 R4, [R1+0x758] ;  /* 0x0007580001047983 */ /* 0x000ea80000100a00 */
[----:B-1----:R-:W2:Y:S01]  /*25f30*/  LD.E.64 R2, [R6.64+0x8] ;  /* 0x0000080406027980 */ /* 0x002ea2000c101b00 */
[----:B------:R-:W-:Y:S02]  /*25f40*/  MOV R38, R60 ;  /* 0x0000003c00267202 */ /* 0x000fe40000000f00 */
[----:B------:R-:W-:Y:S01]  /*25f50*/  MOV R46, 0x25f80 ;  /* 0x00025f80002e7802 */ /* 0x000fe20000000f00 */
[----:B--2---:R-:W-:-:S04]  /*25f60*/  IMAD.WIDE R2, R5, 0x2, R2 ;  /* 0x0000000205027825 */ /* 0x004fc800078e0202 */
[----:B------:R-:W-:Y:S05]  /*25f70*/  CALL.REL.NOINC `($_ZN7cutlass13device_kernelIN5flash19enable_sm80_to_sm89INS1_16FlashAttnBwdSm80INS1_25CollectiveMainloopBwdSm80ILi2ELi2EN4cute5tupleIJNS5_1CILi128EEES8_NS7_ILi64EEEEEENS_6half_tEfNS_4arch4Sm80ELb0ELb1ELb1ELb1ELb1ELb0ELb0ELb0ELi2ELi4ELi4ELi4ELb0EEENS1_24CollectiveEpilogueBwdGQAISA_fSD_Li256ELb1ELb1EEENS1_19SingleTileSchedulerILb1ELb0ELb0ELi128EEEEEEEEEvNT_6ParamsE$_ZN4cute8smem_ptrIPN7cutlass6half_tEECI1NS_12iter_adaptorIS3_S4_EEES3_) ;  /* 0xfffe31a000007944 */ /* 0x000fea0003c3ffff */
[----:B------:R-:W2:Y:S01]  /*25f80*/  LDL.64 R6, [R1+0x758] ;  /* 0x0007580001067983 */ /* 0x000ea20000100a00 */
[----:B-1----:R-:W-:Y:S01]  /*25f90*/  IMAD.MOV.U32 R3, RZ, RZ, R4 ;  /* 0x000000ffff037224 */ /* 0x002fe200078e0004 */
[----:B------:R-:W-:-:S02]  /*25fa0*/  MOV R0, R69 ;  /* 0x0000004500007202 */ /* 0x000fc40000000f00 */
[----:B------:R-:W-:Y:S01]  /*25fb0*/  MOV R4, 0x25fe0 ;  /* 0x00025fe000047802 */ /* 0x000fe20000000f00 */
[----:B--2---:R1:W-:Y:S04]  /*25fc0*/  STL.64 [R8], R6 ;  /* 0x0000000608007387 */ /* 0x0043e80000100a00 */
[----:B-1----:R-:W-:Y:S05]  /*25fd0*/  CALL.REL.NOINC `($_ZN7cutlass13device_kernelIN5flash19enable_sm80_to_sm89INS1_16FlashAttnBwdSm80INS1_25CollectiveMainloopBwdSm80ILi2ELi2EN4cute5tupleIJNS5_1CILi128EEES8_NS7_ILi64EEEEEENS_6half_tEfNS_4arch4Sm80ELb0ELb1ELb1ELb1ELb1ELb0ELb0ELb0ELi2ELi4ELi4ELi4ELb0EEENS1_24CollectiveEpilogueBwdGQAISA_fSD_Li256ELb1ELb1EEENS1_19SingleTileSchedulerILb1ELb0ELb0ELi128EEEEEEEEEvNT_6ParamsE$_ZN4cute3eso3ESOILb0ELb0EJNS_6LayoutINS_5tupleIJNS3_IJNS_1CILi8EEENS4_ILi1EEEEEENS4_ILi2EEES5_EEENS3_IJNS3_IJS6_NS4_ILi0EEEEEEiNS4_ILi1024EEEEEEEENS_10ViewEngineINS_8smem_ptrIPN7cutlass6half_tEEEEEEEC2ERKSE_RKSL_) ;  /* 0xfffe080000007944 */ /* 0x002fea0003c3ffff */
[----:B-1----:R-:W2:Y:S01]  /*25fe0*/  LDL.64 R2, [R61+0xe0] ;  /* 0x0000e0003d027983 */ /* 0x002ea20000100a00 */
[----:B------:R-:W-:-:S03]  /*25ff0*/  ULDC.64 UR4, c[0x0][0x118] ;  /* 0x0000460000047ab9 */ /* 0x000fc60000000a00 */
[----:B------:R1:W5:Y:S04]  /*26000*/  LDL R0, [R1+0x758] ;  /* 0x0007580001007983 */ /* 0x0003680000100800 */
[----:B------:R1:W5:Y:S04]  /*26010*/  LDL.64 R28, [R1+0x760] ;  /* 0x00076000011c7983 */ /* 0x0003680000100a00 */
[----:B------:R1:W5:Y:S04]  /*26020*/  LDL.64 R34, [R61+0xc8] ;  /* 0x0000c8003d227983 */ /* 0x0003680000100a00 */
[----:B--2---:R-:W5:Y:S01]  /*26030*/  LD.E.64 R2, [R2.64] ;  /* 0x0000000402027980 */ /* 0x004f62000c101b00 */
[----:B------:R-:W-:-:S03]  /*26040*/  MOV R12, 0x26060 ;  /* 0x00026060000c7802 */ /* 0x000fc60000000f00 */
[----:B-1---5:R-:W-:Y:S05]  /*26050*/  CALL.REL.NOINC `($_ZN7cutlass13device_kernelIN5flash19enable_sm80_to_sm89INS1_16FlashAttnBwdSm80INS1_25CollectiveMainloopBwdSm80ILi2ELi2EN4cute5tupleIJNS5_1CILi128EEES8_NS7_ILi64EEEEEENS_6half_tEfNS_4arch4Sm80ELb0ELb1ELb1ELb1ELb1ELb0ELb0ELb0ELi2ELi4ELi4ELi4ELb0EEENS1_24CollectiveEpilogueBwdGQAISA_fSD_Li256ELb1ELb1EEENS1_19SingleTileSchedulerILb1ELb0ELb0ELi128EEEEEEEEEvNT_6ParamsE$_ZN4cute3eso3ESOILb1ELb0EJNS_14ComposedLayoutINS_7SwizzleILi3ELi3ELi3EEENS_1CILi0EEENS_6LayoutINS_5tupleIJNS8_IJNS8_IJNS5_ILi4EEENS5_ILi8EEEEEENS8_IJS9_NS5_ILi1EEEEEEEEENS8_IJNS8_IJNS5_ILi2EEESF_SF_EEENS8_IJSF_SA_EEEEEEEEENS8_IJNS8_IJNS8_IJNS5_ILi128EEESC_EEENS8_IJNS5_ILi16EEES6_EEEEEENS8_IJNS8_IJNS5_ILi64EEESA_NS5_ILi512EEEEEENS8_IJNS5_ILi8192EEENS5_ILi1024EEEEEEEEEEEEEEEENS_10ViewEngineINS_8smem_ptrIPN7cutlass6half_tEEEEEEEC2ERKSY_RKS15_) ;  /* 0xfffe109000007944 */ /* 0x022fea0003c3ffff */
        /* <DEDUP_REMOVED lines=32> */
[----:B------:R-:W-:Y:S05]  /*26260*/  CALL.REL.NOINC `($_ZN7cutlass13device_kernelIN5flash19enable_sm80_to_sm89INS1_16FlashAttnBwdSm80INS1_25CollectiveMainloopBwdSm80ILi2ELi2EN4cute5tupleIJNS5_1CILi128EEES8_NS7_ILi64EEEEEENS_6half_tEfNS_4arch4Sm80ELb0ELb1ELb1ELb1ELb1ELb0ELb0ELb0ELi2ELi4ELi4ELi4ELb0EEENS1_24CollectiveEpilogueBwdGQAISA_fSD_Li256ELb1ELb1EEENS1_19SingleTileSchedulerILb1ELb0ELb0ELi128EEEEEEEEEvNT_6ParamsE$_ZZN4cute13to_mixed_bitsINS_5tupleIJNS1_IJNS_1CILi4EEENS2_ILi8EEEEEES3_NS2_ILi1EEEEEENS1_IJNS1_IJNS2_ILi128EEENS2_ILi0EEEEEENS2_ILi16EEES9_EEENS1_IJNS1_IJiiEEEiS9_EEEEEDaRKT_RKT0_RKT1_ENKUlRKT_RKT0_RKT1_E_clIS5_SA_SD_EEDaSQ_ST_SW_) ;  /* 0xfffe350000007944 */ /* 0x000fea0003c3ffff */
[----:B------:R-:W-:Y:S02]  /*26270*/  MOV R12, 0x26290 ;  /* 0x00026290000c7802 */ /* 0x000fe40000000f00 */
[----:B------:R-:W-:Y:S05]  /*26280*/  CALL.REL.NOINC `($_ZN7cutlass13device_kernelIN5flash19enable_sm80_to_sm89INS1_16FlashAttnBwdSm80INS1_25CollectiveMainloopBwdSm80ILi2ELi2EN4cute5tupleIJNS5_1CILi128EEES8_NS7_ILi64EEEEEENS_6half_tEfNS_4arch4Sm80ELb0ELb1ELb1ELb1ELb1ELb0ELb0ELb0ELi2ELi4ELi4ELi4ELb0EEENS1_24CollectiveEpilogueBwdGQAISA_fSD_Li256ELb1ELb1EEENS1_19SingleTileSchedulerILb1ELb0ELb0ELi128EEEEEEEEEvNT_6ParamsE$_ZZN4cute13to_mixed_bitsINS_5tupleIJNS1_IJNS_1CILi4EEENS2_ILi8EEEEEES3_NS2_ILi1EEEEEENS1_IJNS1_IJNS2_ILi128EEENS2_ILi0EEEEEENS2_ILi16EEES9_EEENS1_IJNS1_IJiiEEEiS9_EEEEEDaRKT_RKT0_RKT1_ENKUlRKT_RKT0_RKT1_E_clIS3_SB_iEEDaSQ_ST_SW_) ;  /* 0xfffe34a000007944 */ /* 0x000fea0003c3ffff */
[----:B------:R-:W-:Y:S02]  /*26290*/  MOV R7, R6 ;  /* 0x0000000600077202 */ /* 0x000fe40000000f00 */
[----:B------:R-:W-:Y:S02]  /*262a0*/  MOV R6, 0x262c0 ;  /* 0x000262c000067802 */ /* 0x000fe40000000f00 */
[----:B------:R-:W-:Y:S05]  /*262b0*/  CALL.REL.NOINC `($_ZN7cutlass13device_kernelIN5flash19enable_sm80_to_sm89INS1_16FlashAttnBwdSm80INS1_25CollectiveMainloopBwdSm80ILi2ELi2EN4cute5tupleIJNS5_1CILi128EEES8_NS7_ILi64EEEEEENS_6half_tEfNS_4arch4Sm80ELb0ELb1ELb1ELb1ELb1ELb0ELb0ELb0ELi2ELi4ELi4ELi4ELb0EEENS1_24CollectiveEpilogueBwdGQAISA_fSD_Li256ELb1ELb1EEENS1_19SingleTileSchedulerILb1ELb0ELb0ELi128EEEEEEEEEvNT_6ParamsE$_ZZN4cute13to_mixed_bitsINS_5tupleIJNS1_IJNS_1CILi4EEENS2_ILi8EEEEEES3_NS2_ILi1EEEEEENS1_IJNS1_IJNS2_ILi128EEENS2_ILi0EEEEEENS2_ILi16EEES9_EEENS1_IJNS1_IJiiEEEiS9_EEEEEDaRKT_RKT0_RKT1_ENKUlDpRKT_E_clIJNS_9MixedBitsILj0ELj384EEENSU_ILj0ELj48EEENS2_ILj0EEEEEEDaSR_) ;  /* 0xfffe343000007944 */ /* 0x000fea0003c3ffff */
[----:B------:R-:W-:Y:S02]  /*262c0*/  SHF.R.S32.HI R7, RZ, 0x1f, R2 ;  /* 0x0000001fff077819 */ /* 0x000fe40000011402 */
[----:B------:R-:W-:Y:S02]  /*262d0*/  LOP3.LUT R3, R3, 0x1b0, RZ, 0xc0, !PT ;  /* 0x000001b003037812 */ /* 0x000fe400078ec0ff */
[----:B------:R-:W-:-:S02]  /*262e0*/  LEA.HI R2, R7, R2, RZ, 0x2 ;  /* 0x0000000207027211 */ /* 0x000fc400078f10ff */
[----:B------:R-:W-:Y:S02]  /*262f0*/  MOV R6, 0x26330 ;  /* 0x0002633000067802 */ /* 0x000fe40000000f00 */
[----:B------:R-:W-:-:S05]  /*26300*/  SHF.R.S32.HI R2, RZ, 0x2, R2 ;  /* 0x00000002ff027819 */ /* 0x000fca0000011402 */
[----:B------:R1:W-:Y:S02]  /*26310*/  STL [R1+0x77c], R2 ;  /* 0x00077c0201007387 */ /* 0x0003e40000100800 */
[----:B-1----:R-:W-:Y:S05]  /*26320*/  CALL.REL.NOINC `($_ZN7cutlass13device_kernelIN5flash19enable_sm80_to_sm89INS1_16FlashAttnBwdSm80INS1_25CollectiveMainloopBwdSm80ILi2ELi2EN4cute5tupleIJNS5_1CILi128EEES8_NS7_ILi64EEEEEENS_6half_tEfNS_4arch4Sm80ELb0ELb1ELb1ELb1ELb1ELb0ELb0ELb0ELi2ELi4ELi4ELi4ELb0EEENS1_24CollectiveEpilogueBwdGQAISA_fSD_Li256ELb1ELb1EEENS1_19SingleTileSchedulerILb1ELb0ELb0ELi128EEEEEEEEEvNT_6ParamsE$_ZN4cute5tupleIJNS_7SwizzleILi3ELi3ELi3EEENS_9MixedBitsILj0ELj432EEENS_6LayoutINS0_IJNS0_IJNS_1CILi2EEES7_S7_EEES7_NS6_ILi8EEEEEENS0_IJNS0_IJNS6_ILi64EEES9_NS6_ILi512EEEEEENS6_ILi8192EEENS6_ILi1024EEEEEEEEEEC2ERKS2_RKS4_RKSH_) ;  /* 0xfffe2d7000007944 */ /* 0x002fea0003c3ffff */
[----:B-1----:R1:W5:Y:S01]  /*26330*/  LDL R2, [R1+0x758] ;  /* 0x0007580001027983 */ /* 0x0023620000100800 */
[----:B------:R-:W-:Y:S02]  /*26340*/  MOV R3, R9 ;  /* 0x0000000900037202 */ /* 0x000fe40000000f00 */
[----:B------:R-:W-:Y:S02]  /*26350*/  MOV R6, 0x26370 ;  /* 0x0002637000067802 */ /* 0x000fe40000000f00 */
[----:B-1---5:R-:W-:Y:S05]  /*26360*/  CALL.REL.NOINC `($_ZN7cutlass13device_kernelIN5flash19enable_sm80_to_sm89INS1_16FlashAttnBwdSm80INS1_25CollectiveMainloopBwdSm80ILi2ELi2EN4cute5tupleIJNS5_1CILi128EEES8_NS7_ILi64EEEEEENS_6half_tEfNS_4arch4Sm80ELb0ELb1ELb1ELb1ELb1ELb0ELb0ELb0ELi2ELi4ELi4ELi4ELb0EEENS1_24CollectiveEpilogueBwdGQAISA_fSD_Li256ELb1ELb1EEENS1_19SingleTileSchedulerILb1ELb0ELb0ELi128EEEEEEEEEvNT_6ParamsE$_ZN4cute3eso3ESOILb0ELb0EJNS_14ComposedLayoutINS_7SwizzleILi3ELi3ELi3EEENS_9MixedBitsILj0ELj432EEENS_6LayoutINS_5tupleIJNS8_IJNS_1CILi2EEESA_SA_EEESA_NS9_ILi8EEEEEENS8_IJNS8_IJNS9_ILi64EEESC_NS9_ILi512EEEEEENS9_ILi8192EEENS9_ILi1024EEEEEEEEEEiEEC2ERKSL_RKi) ;  /* 0xfffdf97000007944 */ /* 0x022fea0003c3ffff */
[----:B-1----:R-:W2:Y:S01]  /*26370*/  LDL.64 R6, [R1+0x758] ;  /* 0x0007580001067983 */ /* 0x002ea20000100a00 */
[----:B------:R-:W-:Y:S02]  /*26380*/  MOV R38, R60 ;  /* 0x0000003c00267202 */ /* 0x000fe40000000f00 */
[----:B------:R-:W-:Y:S01]  /*26390*/  MOV R46, 0x263c0 ;  /* 0x000263c0002e7802 */ /* 0x000fe20000000f00 */
[----:B--2---:R-:W-:-:S04]  /*263a0*/  IMAD.WIDE R2, R7, 0x2, R4 ;  /* 0x0000000207027825 */ /* 0x004fc800078e0204 */
[----:B------:R-:W-:Y:S05]  /*263b0*/  CALL.REL.NOINC `($_ZN7cutlass13device_kernelIN5flash19enable_sm80_to_sm89INS1_16FlashAttnBwdSm80INS1_25CollectiveMainloopBwdSm80ILi2ELi2EN4cute5tupleIJNS5_1CILi128EEES8_NS7_ILi64EEEEEENS_6half_tEfNS_4arch4Sm80ELb0ELb1ELb1ELb1ELb1ELb0ELb0ELb0ELi2ELi4ELi4ELi4ELb0EEENS1_24CollectiveEpilogueBwdGQAISA_fSD_Li256ELb1ELb1EEENS1_19SingleTileSchedulerILb1ELb0ELb0ELi128EEEEEEEEEvNT_6ParamsE$_ZN4cute8smem_ptrIPN7cutlass6half_tEECI1NS_12iter_adaptorIS3_S4_EEES3_) ;  /* 0xfffe2d6000007944 */ /* 0x000fea0003c3ffff */
[----:B------:R-:W2:Y:S01]  /*263c0*/  LDL.64 R4, [R1+0x758] ;  /* 0x0007580001047983 */ /* 0x000ea20000100a00 */
[----:B------:R-:W-:Y:S01]  /*263d0*/  IMAD.MOV.U32 R10, RZ, RZ, R6 ;  /* 0x000000ffff0a7224 */ /* 0x000fe200078e0006 */
[----:B-1----:R-:W-:Y:S02]  /*263e0*/  MOV R2, R69 ;  /* 0x0000004500027202 */ /* 0x002fe40000000f00 */
[----:B------:R-:W-:Y:S01]  /*263f0*/  MOV R6, 0x26420 ;  /* 0x0002642000067802 */ /* 0x000fe20000000f00 */
[----:B--2---:R1:W-:Y:S04]  /*26400*/  STL.64 [R8], R4 ;  /* 0x0000000408007387 */ /* 0x0043e80000100a00 */
[----:B-1----:R-:W-:Y:S05]  /*26410*/  CALL.REL.NOINC `($_ZN7cutlass13device_kernelIN5flash19enable_sm80_to_sm89INS1_16FlashAttnBwdSm80INS1_25CollectiveMainloopBwdSm80ILi2ELi2EN4cute5tupleIJNS5_1CILi128EEES8_NS7_ILi64EEEEEENS_6half_tEfNS_4arch4Sm80ELb0ELb1ELb1ELb1ELb1ELb0ELb0ELb0ELi2ELi4ELi4ELi4ELb0EEENS1_24CollectiveEpilogueBwdGQAISA_fSD_Li256ELb1ELb1EEENS1_19SingleTileSchedulerILb1ELb0ELb0ELi128EEEEEEEEEvNT_6ParamsE$_ZN4cute3eso3ESOILb0ELb0EJNS_14ComposedLayoutINS_7SwizzleILi3ELi3ELi3EEENS_9MixedBitsILj0ELj432EEENS_6LayoutINS_5tupleIJNS8_IJNS_1CILi2EEESA_SA_EEESA_NS9_ILi8EEEEEENS8_IJNS8_IJNS9_ILi64EEESC_NS9_ILi512EEEEEENS9_ILi8192EEENS9_ILi1024EEEEEEEEEENS_10ViewEngineINS_8smem_ptrIPN7cutlass6half_tEEEEEEEC2ERKSL_RKSS_) ;  /* 0xfffdf85000007944 */ /* 0x002fea0003c3ffff */
        /* <DEDUP_REMOVED lines=23> */
[----:B--2--5:R-:W-:Y:S05]  /*26590*/  CALL.REL.NOINC `($_ZN7cutlass13device_kernelIN5flash19enable_sm80_to_sm89INS1_16FlashAttnBwdSm80INS1_25CollectiveMainloopBwdSm80ILi2ELi2EN4cute5tupleIJNS5_1CILi128EEES8_NS7_ILi64EEEEEENS_6half_tEfNS_4arch4Sm80ELb0ELb1ELb1ELb1ELb1ELb0ELb0ELb0ELi2ELi4ELi4ELi4ELb0EEENS1_24CollectiveEpilogueBwdGQAISA_fSD_Li256ELb1ELb1EEENS1_19SingleTileSchedulerILb1ELb0ELb0ELi128EEEEEEEEEvNT_6ParamsE$_ZN4cute3eso3ESOILb1ELb0EJNS_6LayoutINS_5tupleIJNS3_IJNS_1CILi8EEENS4_ILi1EEEEEENS4_ILi2EEES5_EEENS3_IJNS3_IJS6_NS4_ILi0EEEEEENS4_ILi64EEES5_EEEEENS_10ViewEngineIPN7cutlass6half_tEEEEEC2ERKSE_RKSJ_) ;  /* 0xfffe222000007944 */ /* 0x024fea0003c3ffff */
[----:B------:R2:W5:Y:S01]  /*265a0*/  LDL.64 R24, [R1+0x758] ;  /* 0x0007580001187983 */ /* 0x0005620000100a00 */
[----:B------:R-:W-:Y:S01]  /*265b0*/  IMAD.MOV.U32 R9, RZ, RZ, R20 ;  /* 0x000000ffff097224 */ /* 0x000fe200078e0014 */
[----:B------:R-:W-:Y:S01]  /*265c0*/  MOV R3, R21 ;  /* 0x0000001500037202 */ /* 0x000fe20000000f00 */
[----:B------:R-:W-:Y:S01]  /*265d0*/  IMAD.MOV.U32 R82, RZ, RZ, R60 ;  /* 0x000000ffff527224 */ /* 0x000fe200078e003c */
[----:B------:R-:W-:Y:S02]  /*265e0*/  MOV R10, 0x26600 ;  /* 0x00026600000a7802 */ /* 0x000fe40000000f00 */
[----:B-12--5:R-:W-:Y:S05]  /*265f0*/  CALL.REL.NOINC `($_ZN7cutlass13device_kernelIN5flash19enable_sm80_to_sm89INS1_16FlashAttnBwdSm80INS1_25CollectiveMainloopBwdSm80ILi2ELi2EN4cute5tupleIJNS5_1CILi128EEES8_NS7_ILi64EEEEEENS_6half_tEfNS_4arch4Sm80ELb0ELb1ELb1ELb1ELb1ELb0ELb0ELb0ELi2ELi4ELi4ELi4ELb0EEENS1_24CollectiveEpilogueBwdGQAISA_fSD_Li256ELb1ELb1EEENS1_19SingleTileSchedulerILb1ELb0ELb0ELi128EEEEEEEEEvNT_6ParamsE$_ZN4cute3eso3ESOILb1ELb0EJNS_6LayoutINS_5tupleIJNS3_IJNS3_IJNS_1CILi4EEENS4_ILi2EEEEEENS4_ILi1EEEEEES6_NS4_ILi8EEEEEENS3_IJNS3_IJNS3_IJS8_NS4_ILi32EEEEEENS4_ILi0EEEEEENS4_ILi64EEES5_EEEEENS_10ViewEngineIPN7cutlass6half_tEEEEEC2ERKSI_RKSN_) ;  /* 0xfffe12c000007944 */ /* 0x026fea0003c3ffff */
[----:B------:R-:W-:Y:S01]  /*26600*/  ULDC.64 UR4, c[0x0][0x118] ;  /* 0x0000460000047ab9 */ /* 0x000fe20000000a00 */
[----:B------:R2:W5:Y:S04]  /*26610*/  LDL.64 R22, [R1+0x758] ;  /* 0x0007580001167983 */ /* 0x0005680000100a00 */
[----:B-1----:R2:W5:Y:S01]  /*26620*/  LD.E.64 R2, [R26.64] ;  /* 0x000000041a027980 */ /* 0x002562000c101b00 */
[----:B------:R-:W-:-:S02]  /*26630*/  MOV R38, R60 ;  /* 0x0000003c00267202 */ /* 0x000fc40000000f00 */
[----:B------:R-:W-:Y:S02]  /*26640*/  MOV R46, 0x26660 ;  /* 0x00026660002e7802 */ /* 0x000fe40000000f00 */
[----:B--2--5:R-:W-:Y:S05]  /*26650*/  CALL.REL.NOINC `($_ZN7cutlass13device_kernelIN5flash19enable_sm80_to_sm89INS1_16FlashAttnBwdSm80INS1_25CollectiveMainloopBwdSm80ILi2ELi2EN4cute5tupleIJNS5_1CILi128EEES8_NS7_ILi64EEEEEENS_6half_tEfNS_4arch4Sm80ELb0ELb1ELb1ELb1ELb1ELb0ELb0ELb0ELi2ELi4ELi4ELi4ELb0EEENS1_24CollectiveEpilogueBwdGQAISA_fSD_Li256ELb1ELb1EEENS1_19SingleTileSchedulerILb1ELb0ELb0ELi128EEEEEEEEEvNT_6ParamsE$_ZN4cute8smem_ptrIPN7cutlass6half_tEECI1NS_12iter_adaptorIS3_S4_EEES3_) ;  /* 0xfffe2ac000007944 */ /* 0x024fea0003c3ffff */
[----:B-1----:R1:W5:Y:S01]  /*26660*/  LDL.64 R2, [R1+0x758] ;  /* 0x0007580001027983 */ /* 0x0023620000100a00 */
[----:B------:R-:W-:-:S03]  /*26670*/  MOV R34, 0x26690 ;  /* 0x0002669000227802 */ /* 0x000fc60000000f00 */
[----:B-1---5:R-:W-:Y:S05]  /*26680*/  CALL.REL.NOINC `($_ZN7cutlass13device_kernelIN5flash19enable_sm80_to_sm89INS1_16FlashAttnBwdSm80INS1_25CollectiveMainloopBwdSm80ILi2ELi2EN4cute5tupleIJNS5_1CILi128EEES8_NS7_ILi64EEEEEENS_6half_tEfNS_4arch4Sm80ELb0ELb1ELb1ELb1ELb1ELb0ELb0ELb0ELi2ELi4ELi4ELi4ELb0EEENS1_24CollectiveEpilogueBwdGQAISA_fSD_Li256ELb1ELb1EEENS1_19SingleTileSchedulerILb1ELb0ELb0ELi128EEEEEEEEEvNT_6ParamsE$_ZN4cute3eso3ESOILb1ELb0EJNS_6LayoutINS_5tupleIJNS3_IJNS_1CILi8EEENS4_ILi1EEEEEENS4_ILi2EEEEEENS3_IJNS3_IJS6_NS4_ILi0EEEEEENS4_ILi8192EEEEEEEENS_10ViewEngineINS_8smem_ptrIPN7cutlass6half_tEEEEEEEC2ERKSE_RKSL_) ;  /* 0xfffe1fa000007944 */ /* 0x022fea0003c3ffff */
[----:B-1----:R1:W5:Y:S01]  /*26690*/  LDL.64 R2, [R1+0x758] ;  /* 0x0007580001027983 */ /* 0x0023620000100a00 */
[----:B------:R-:W-:Y:S01]  /*266a0*/  IMAD.MOV.U32 R14, RZ, RZ, R24 ;  /* 0x000000ffff0e7224 */ /* 0x000fe200078e0018 */
[----:B------:R-:W-:Y:S02]  /*266b0*/  MOV R11, R25 ;  /* 0x00000019000b7202 */ /* 0x000fe40000000f00 */
[----:B------:R-:W-:Y:S02]  /*266c0*/  MOV R12, 0x266e0 ;  /* 0x000266e0000c7802 */ /* 0x000fe40000000f00 */
[----:B-1---5:R-:W-:Y:S05]  /*266d0*/  CALL.REL.NOINC `($_ZN7cutlass13device_kernelIN5flash19enable_sm80_to_sm89INS1_16FlashAttnBwdSm80INS1_25CollectiveMainloopBwdSm80ILi2ELi2EN4cute5tupleIJNS5_1CILi128EEES8_NS7_ILi64EEEEEENS_6half_tEfNS_4arch4Sm80ELb0ELb1ELb1ELb1ELb1ELb0ELb0ELb0ELi2ELi4ELi4ELi4ELb0EEENS1_24CollectiveEpilogueBwdGQAISA_fSD_Li256ELb1ELb1EEENS1_19SingleTileSchedulerILb1ELb0ELb0ELi128EEEEEEEEEvNT_6ParamsE$_ZN4cute3eso3ESOILb1ELb0EJNS_6LayoutINS_5tupleIJNS3_IJNS_1CILi8EEENS4_ILi1EEEEEENS4_ILi2EEEEEENS3_IJNS3_IJS6_NS4_ILi0EEEEEENS4_ILi64EEEEEEEENS_10ViewEngineIPN7cutlass6half_tEEEEEC2ERKSE_RKSJ_) ;  /* 0xfffe1ec000007944 */ /* 0x022fea0003c3ffff */
[----:B------:R2:W5:Y:S01]  /*266e0*/  LDL.64 R6, [R1+0x758] ;  /* 0x0007580001067983 */ /* 0x0005620000100a00 */
[----:B------:R-:W-:Y:S02]  /*266f0*/  MOV R11, R3 ;  /* 0x00000003000b7202 */ /* 0x000fe40000000f00 */
[----:B-1----:R-:W-:Y:S02]  /*26700*/  MOV R10, 0x26720 ;  /* 0x00026720000a7802 */ /* 0x002fe40000000f00 */
[----:B--2--5:R-:W-:Y:S05]  /*26710*/  CALL.REL.NOINC `($_ZN7cutlass13device_kernelIN5flash19enable_sm80_to_sm89INS1_16FlashAttnBwdSm80INS1_25CollectiveMainloopBwdSm80ILi2ELi2EN4cute5tupleIJNS5_1CILi128EEES8_NS7_ILi64EEEEEENS_6half_tEfNS_4arch4Sm80ELb0ELb1ELb1ELb1ELb1ELb0ELb0ELb0ELi2ELi4ELi4ELi4ELb0EEENS1_24CollectiveEpilogueBwdGQAISA_fSD_Li256ELb1ELb1EEENS1_19SingleTileSchedulerILb1ELb0ELb0ELi128EEEEEEEEEvNT_6ParamsE$_ZN4cute3eso3ESOILb1ELb0EJNS_6LayoutINS_5tupleIJNS3_IJNS_1CILi8EEENS4_ILi1EEEEEENS3_IJNS4_ILi2EEEEEEEEENS3_IJNS3_IJS6_NS4_ILi0EEEEEENS3_IJNS4_ILi8192EEEEEEEEEEENS_10ViewEngineINS_8smem_ptrIPN7cutlass6half_tEEEEEEEC2ERKSG_RKSN_) ;  /* 0xfffe1ca000007944 */ /* 0x024fea0003c3ffff */
[----:B------:R2:W5:Y:S01]  /*26720*/  LDL.64 R4, [R1+0x758] ;  /* 0x0007580001047983 */ /* 0x0005620000100a00 */
[----:B------:R-:W-:Y:S01]  /*26730*/  IMAD.MOV.U32 R2, RZ, RZ, R6 ;  /* 0x000000ffff027224 */ /* 0x000fe200078e0006 */
[----:B------:R-:W-:-:S02]  /*26740*/  MOV R11, R7 ;  /* 0x00000007000b7202 */ /* 0x000fc40000000f00 */
[----:B------:R-:W-:Y:S02]  /*26750*/  MOV R10, 0x26770 ;  /* 0x00026770000a7802 */ /* 0x000fe40000000f00 */
[----:B-12--5:R-:W-:Y:S05]  /*26760*/  CALL.REL.NOINC `($_ZN7cutlass13device_kernelIN5flash19enable_sm80_to_sm89INS1_16FlashAttnBwdSm80INS1_25CollectiveMainloopBwdSm80ILi2ELi2EN4cute5tupleIJNS5_1CILi128EEES8_NS7_ILi64EEEEEENS_6half_tEfNS_4arch4Sm80ELb0ELb1ELb1ELb1ELb1ELb0ELb0ELb0ELi2ELi4ELi4ELi4ELb0EEENS1_24CollectiveEpilogueBwdGQAISA_fSD_Li256ELb1ELb1EEENS1_19SingleTileSchedulerILb1ELb0ELb0ELi128EEEEEEEEEvNT_6ParamsE$_ZN4cute3eso3ESOILb1ELb0EJNS_6LayoutINS_5tupleIJNS3_IJNS_1CILi8EEENS4_ILi1EEEEEENS3_IJNS4_ILi2EEEEEEEEENS3_IJNS3_IJS6_NS4_ILi0EEEEEENS3_IJNS4_ILi64EEEEEEEEEEENS_10ViewEngineIPN7cutlass6half_tEEEEEC2ERKSG_RKSL_) ;  /* 0xfffe1bf000007944 */ /* 0x026fea0003c3ffff */
[----:B-1----:R1:W5:Y:S01]  /*26770*/  LDL.64 R2, [R1+0x758] ;  /* 0x0007580001027983 */ /* 0x0023620000100a00 */
[----:B------:R-:W-:-:S03]  /*26780*/  MOV R12, 0x267a0 ;  /* 0x000267a0000c7802 */ /* 0x000fc60000000f00 */
[----:B-1---5:R-:W-:Y:S05]  /*26790*/  CALL.REL.NOINC `($_ZN7cutlass13device_kernelIN5flash19enable_sm80_to_sm89INS1_16FlashAttnBwdSm80INS1_25CollectiveMainloopBwdSm80ILi2ELi2EN4cute5tupleIJNS5_1CILi128EEES8_NS7_ILi64EEEEEENS_6half_tEfNS_4arch4Sm80ELb0ELb1ELb1ELb1ELb1ELb0ELb0ELb0ELi2ELi4ELi4ELi4ELb0EEENS1_24CollectiveEpilogueBwdGQAISA_fSD_Li256ELb1ELb1EEENS1_19SingleTileSchedulerILb1ELb0ELb0ELi128EEEEEEEEEvNT_6ParamsE$_ZN4cute3eso3ESOILb1ELb0EJNS_6LayoutINS_5tupleIJNS3_IJNS3_IJNS_1CILi8EEENS4_ILi1EEEEEES6_EEENS3_IJNS3_IJS6_S6_EEENS4_ILi2EEEEEEEEENS3_IJNS3_IJNS3_IJS6_NS4_ILi0EEEEEESD_EEENS3_IJNS3_IJSD_SD_EEENS4_ILi64EEEEEEEEEEENS_10ViewEngineIPN7cutlass6half_tEEEEEC2ERKSK_RKSP_) ;  /* 0xfffe121000007944 */ /* 0x022fea0003c3ffff */
[----:B-1----:R1:W5:Y:S01]  /*267a0*/  LDL.64 R10, [R1+0x758] ;  /* 0x00075800010a7983 */ /* 0x0023620000100a00 */
[----:B------:R-:W-:Y:S01]  /*267b0*/  IMAD.MOV.U32 R2, RZ, RZ, R4 ;  /* 0x000000ffff027224 */ /* 0x000fe200078e0004 */
[----:B------:R-:W-:Y:S02]  /*267c0*/  MOV R13, R5 ;  /* 0x00000005000d7202 */ /* 0x000fe40000000f00 */
[----:B------:R-:W-:Y:S02]  /*267d0*/  MOV R12, 0x267f0 ;  /* 0x000267f0000c7802 */ /* 0x000fe40000000f00 */
[----:B-1---5:R-:W-:Y:S05]  /*267e0*/  CALL.REL.NOINC `($_ZN7cutlass13device_kernelIN5flash19enable_sm80_to_sm89INS1_16FlashAttnBwdSm80INS1_25CollectiveMainloopBwdSm80ILi2ELi2EN4cute5tupleIJNS5_1CILi128EEES8_NS7_ILi64EEEEEENS_6half_tEfNS_4arch4Sm80ELb0ELb1ELb1ELb1ELb1ELb0ELb0ELb0ELi2ELi4ELi4ELi4ELb0EEENS1_24CollectiveEpilogueBwdGQAISA_fSD_Li256ELb1ELb1EEENS1_19SingleTileSchedulerILb1ELb0ELb0ELi128EEEEEEEEEvNT_6ParamsE$_ZN4cute3eso3ESOILb1ELb0EJNS_6LayoutINS_5tupleIJNS3_IJNS3_IJNS_1CILi8EEENS4_ILi1EEEEEES6_EEENS3_IJNS3_IJS6_S6_EEENS4_ILi2EEEEEEEEENS3_IJNS3_IJNS3_IJS6_NS4_ILi0EEEEEESD_EEENS3_IJNS3_IJSD_SD_EEENS4_ILi8192EEEEEEEEEEENS_10ViewEngineINS_8smem_ptrIPN7cutlass6half_tEEEEEEEC2ERKSK_RKSR_) ;  /* 0xfffe120000007944 */ /* 0x022fea0003c3ffff */
[----:B-1----:R1:W5:Y:S01]  /*267f0*/  LDL.64 R2, [R1+0x758] ;  /* 0x0007580001027983 */ /* 0x0023620000100a00 */
[----:B------:R-:W-:Y:S02]  /*26800*/  MOV R14, R10 ;  /* 0x0000000a000e7202 */ /* 0x000fe40000000f00 */
[----:B------:R-:W-:Y:S02]  /*26810*/  MOV R12, 0x26830 ;  /* 0x00026830000c7802 */ /* 0x000fe40000000f00 */
[----:B-1---5:R-:W-:Y:S05]  /*26820*/  CALL.REL.NOINC `($_ZN7cutlass13device_kernelIN5flash19enable_sm80_to_sm89INS1_16FlashAttnBwdSm80INS1_25CollectiveMainloopBwdSm80ILi2ELi2EN4cute5tupleIJNS5_1CILi128EEES8_NS7_ILi64EEEEEENS_6half_tEfNS_4arch4Sm80ELb0ELb1ELb1ELb1ELb1ELb0ELb0ELb0ELi2ELi4ELi4ELi4ELb0EEENS1_24CollectiveEpilogueBwdGQAISA_fSD_Li256ELb1ELb1EEENS1_19SingleTileSchedulerILb1ELb0ELb0ELi128EEEEEEEEEvNT_6ParamsE$_ZN4cute3eso3ESOILb1ELb0EJNS_6LayoutINS_5tupleIJNS3_IJNS_1CILi8EEENS4_ILi1EEEEEENS4_ILi2EEEEEENS3_IJNS3_IJS6_NS4_ILi0EEEEEENS4_ILi64EEEEEEEENS_10ViewEngineIPN7cutlass6half_tEEEEEC2ERKSE_RKSJ_) ;  /* 0xfffe1d7000007944 */ /* 0x022fea0003c3ffff */
[----:B-1----:R1:W5:Y:S01]  /*26830*/  LDL.64 R10, [R1+0x758] ;  /* 0x00075800010a7983 */ /* 0x0023620000100a00 */
[----:B------:R-:W-:Y:S02]  /*26840*/  MOV R38, R60 ;  /* 0x0000003c00267202 */ /* 0x000fe40000000f00 */
[----:B------:R-:W-:-:S02]  /*26850*/  MOV R46, 0x26870 ;  /* 0x00026870002e7802 */ /* 0x000fc40000000f00 */
[----:B-1---5:R-:W-:Y:S05]  /*26860*/  CALL.REL.NOINC `($_ZN7cutlass13device_kernelIN5flash19enable_sm80_to_sm89INS1_16FlashAttnBwdSm80INS1_25CollectiveMainloopBwdSm80ILi2ELi2EN4cute5tupleIJNS5_1CILi128EEES8_NS7_ILi64EEEEEENS_6half_tEfNS_4arch4Sm80ELb0ELb1ELb1ELb1ELb1ELb0ELb0ELb0ELi2ELi4ELi4ELi4ELb0EEENS1_24CollectiveEpilogueBwdGQAISA_fSD_Li256ELb1ELb1EEENS1_19SingleTileSchedulerILb1ELb0ELb0ELi128EEEEEEEEEvNT_6ParamsE$_ZN4cute8smem_ptrIPN7cutlass6half_tEECI1NS_12iter_adaptorIS3_S4_EEES3_) ;  /* 0xfffe28b000007944 */ /* 0x022fea0003c3ffff */
[----:B-1----:R1:W5:Y:S01]  /*26870*/  LDL.64 R2, [R1+0x758] ;  /* 0x0007580001027983 */ /* 0x0023620000100a00 */
[----:B------:R-:W-:-:S03]  /*26880*/  MOV R34, 0x268a0 ;  /* 0x000268a000227802 */ /* 0x000fc60000000f00 */
[----:B-1---5:R-:W-:Y:S05]  /*26890*/  CALL.REL.NOINC `($_ZN7cutlass13device_kernelIN5flash19enable_sm80_to_sm89INS1_16FlashAttnBwdSm80INS1_25CollectiveMainloopBwdSm80ILi2ELi2EN4cute5tupleIJNS5_1CILi128EEES8_NS7_ILi64EEEEEENS_6half_tEfNS_4arch4Sm80ELb0ELb1ELb1ELb1ELb1ELb0ELb0ELb0ELi2ELi4ELi4ELi4ELb0EEENS1_24CollectiveEpilogueBwdGQAISA_fSD_Li256ELb1ELb1EEENS1_19SingleTileSchedulerILb1ELb0ELb0ELi128EEEEEEEEEvNT_6ParamsE$_ZN4cute3eso3ESOILb1ELb0EJNS_6LayoutINS_5tupleIJNS3_IJNS_1CILi8EEENS4_ILi1EEEEEENS4_ILi2EEEEEENS3_IJNS3_IJS6_NS4_ILi0EEEEEENS4_ILi8192EEEEEEEENS_10ViewEngineINS_8smem_ptrIPN7cutlass6half_tEEEEEEEC2ERKSE_RKSL_) ;  /* 0xfffe1d9000007944 */ /* 0x022fea0003c3ffff */
        /* <DEDUP_REMOVED lines=119> */
[----:B-1----:R-:W-:Y:S05]  /*27010*/  CALL.REL.NOINC `($_ZN7cutlass13device_kernelIN5flash19enable_sm80_to_sm89INS1_16FlashAttnBwdSm80INS1_25CollectiveMainloopBwdSm80ILi2ELi2EN4cute5tupleIJNS5_1CILi128EEES8_NS7_ILi64EEEEEENS_6half_tEfNS_4arch4Sm80ELb0ELb1ELb1ELb1ELb1ELb0ELb0ELb0ELi2ELi4ELi4ELi4ELb0EEENS1_24CollectiveEpilogueBwdGQAISA_fSD_Li256ELb1ELb1EEENS1_19SingleTileSchedulerILb1ELb0ELb0ELi128EEEEEEEEEvNT_6ParamsE$_ZZN4cute5sliceINS_5tupleIJNS_10UnderscoreES2_NS_1CILi0EEEEEENS1_IJNS1_IJNS3_ILi1EEES4_EEEiNS3_ILi1024EEEEEEEEDaRKT_RKT0_ENKUlRKT_RKT0_E_clIS2_iEEDaSI_SL_) ;  /* 0xfffe29b000007944 */ /* 0x002fea0003c3ffff */
[----:B------:R-:W-:Y:S02]  /*27020*/  MOV R2, 0x27040 ;  /* 0x0002704000027802 */ /* 0x000fe40000000f00 */
[----:B------:R-:W-:Y:S05]  /*27030*/  CALL.REL.NOINC `($_ZN7cutlass13device_kernelIN5flash19enable_sm80_to_sm89INS1_16FlashAttnBwdSm80INS1_25CollectiveMainloopBwdSm80ILi2ELi2EN4cute5tupleIJNS5_1CILi128EEES8_NS7_ILi64EEEEEENS_6half_tEfNS_4arch4Sm80ELb0ELb1ELb1ELb1ELb1ELb0ELb0ELb0ELi2ELi4ELi4ELi4ELb0EEENS1_24CollectiveEpilogueBwdGQAISA_fSD_Li256ELb1ELb1EEENS1_19SingleTileSchedulerILb1ELb0ELb0ELi128EEEEEEEEEvNT_6ParamsE$_ZZN4cute12filter_tupleINS_5tupleIJNS_10UnderscoreES2_NS_1CILi0EEEEEENS1_IJNS1_IJNS3_ILi1EEES4_EEEiNS3_ILi1024EEEEEEZNS_5sliceIS5_S9_EEDaRKT_RKT0_EUlRKT_RKT0_E_EEDaSD_SG_OT1_ENKUlDpSJ_E_clIJNS1_IJS7_EEENS1_IJiEEENS1_IJEEEEEEDaSQ_) ;  /* 0xfffe233000007944 */ /* 0x000fea0003c3ffff */
[----:B------:R-:W-:Y:S02]  /*27040*/  MOV R82, R69 ;  /* 0x0000004500527202 */ /* 0x000fe40000000f00 */
[----:B------:R-:W-:-:S02]  /*27050*/  MOV R36, 0x27070 ;  /* 0x0002707000247802 */ /* 0x000fc40000000f00 */
[----:B------:R-:W-:Y:S05]  /*27060*/  CALL.REL.NOINC `($_ZN7cutlass13device_kernelIN5flash19enable_sm80_to_sm89INS1_16FlashAttnBwdSm80INS1_25CollectiveMainloopBwdSm80ILi2ELi2EN4cute5tupleIJNS5_1CILi128EEES8_NS7_ILi64EEEEEENS_6half_tEfNS_4arch4Sm80ELb0ELb1ELb1ELb1ELb1ELb0ELb0ELb0ELi2ELi4ELi4ELi4ELb0EEENS1_24CollectiveEpilogueBwdGQAISA_fSD_Li256ELb1ELb1EEENS1_19SingleTileSchedulerILb1ELb0ELb0ELi128EEEEEEEEEvNT_6ParamsE$_ZN4cute5tupleIJNS0_IJNS0_IJNS_1CILi8EEENS1_ILi1EEEEEENS1_ILi2EEEEEENS0_IJNS0_IJS3_NS1_ILi0EEEEEEiEEEEEC2ERKS6_RKS9_) ;  /* 0xfffe1d0000007944 */ /* 0x000fea0003c3ffff */
[----:B-1----:R1:W5:Y:S01]  /*27070*/  LDL R3, [R8] ;  /* 0x0000000008037983 */ /* 0x0023620000100800 */
[----:B------:R-:W-:-:S02]  /*27080*/  MOV R82, R69 ;  /* 0x0000004500527202 */ /* 0x000fc40000000f00 */
[----:B------:R-:W-:Y:S02]  /*27090*/  MOV R12, 0x270b0 ;  /* 0x000270b0000c7802 */ /* 0x000fe40000000f00 */
[----:B-1---5:R-:W-:Y:S05]  /*270a0*/  CALL.REL.NOINC `($_ZN7cutlass13device_kernelIN5flash19enable_sm80_to_sm89INS1_16FlashAttnBwdSm80INS1_25CollectiveMainloopBwdSm80ILi2ELi2EN4cute5tupleIJNS5_1CILi128EEES8_NS7_ILi64EEEEEENS_6half_tEfNS_4arch4Sm80ELb0ELb1ELb1ELb1ELb1ELb0ELb0ELb0ELi2ELi4ELi4ELi4ELb0EEENS1_24CollectiveEpilogueBwdGQAISA_fSD_Li256ELb1ELb1EEENS1_19SingleTileSchedulerILb1ELb0ELb0ELi128EEEEEEEEEvNT_6ParamsE$_ZN4cute3eso3ESOILb0ELb1EJNS_6LayoutINS_5tupleIJNS3_IJNS_1CILi8EEENS4_ILi1EEEEEENS4_ILi2EEEEEENS3_IJNS3_IJS6_NS4_ILi0EEEEEEiEEEEESA_EEC2ERKSD_RKSA_) ;  /* 0xfffdfd1000007944 */ /* 0x022fea0003c3ffff */
[----:B------:R2:W5:Y:S01]  /*270b0*/  LDL R36, [R8] ;  /* 0x0000000008247983 */ /* 0x0005620000100800 */
[----:B------:R-:W-:Y:S01]  /*270c0*/  IMAD.MOV.U32 R38, RZ, RZ, R60 ;  /* 0x000000ffff267224 */ /* 0x000fe200078e003c */
[----:B-1----:R-:W-:Y:S01]  /*270d0*/  MOV R2, R28 ;  /* 0x0000001c00027202 */ /* 0x002fe20000000f00 */
[----:B------:R-:W-:Y:S01]  /*270e0*/  IMAD.MOV.U32 R3, RZ, RZ, R29 ;  /* 0x000000ffff037224 */ /* 0x000fe200078e001d */
[----:B------:R-:W-:Y:S02]  /*270f0*/  MOV R46, 0x27110 ;  /* 0x00027110002e7802 */ /* 0x000fe40000000f00 */
[----:B--2--5:R-:W-:Y:S05]  /*27100*/  CALL.REL.NOINC `($_ZN7cutlass13device_kernelIN5flash19enable_sm80_to_sm89INS1_16FlashAttnBwdSm80INS1_25CollectiveMainloopBwdSm80ILi2ELi2EN4cute5tupleIJNS5_1CILi128EEES8_NS7_ILi64EEEEEENS_6half_tEfNS_4arch4Sm80ELb0ELb1ELb1ELb1ELb1ELb0ELb0ELb0ELi2ELi4ELi4ELi4ELb0EEENS1_24CollectiveEpilogueBwdGQAISA_fSD_Li256ELb1ELb1EEENS1_19SingleTileSchedulerILb1ELb0ELb0ELi128EEEEEEEEEvNT_6ParamsE$_ZN4cute8smem_ptrIPN7cutlass6half_tEECI1NS_12iter_adaptorIS3_S4_EEES3_) ;  /* 0xfffe201000007944 */ /* 0x024fea0003c3ffff */
[----:B-1----:R-:W2:Y:S01]  /*27110*/  LDL.64 R2, [R1+0x758] ;  /* 0x0007580001027983 */ /* 0x002ea20000100a00 */
[----:B------:R-:W-:Y:S01]  /*27120*/  IMAD.MOV.U32 R82, RZ, RZ, R69 ;  /* 0x000000ffff527224 */ /* 0x000fe200078e0045 */
[----:B------:R-:W-:Y:S02]  /*27130*/  MOV R83, R59 ;  /* 0x0000003b00537202 */ /* 0x000fe40000000f00 */
[----:B------:R-:W-:Y:S01]  /*27140*/  MOV R38, 0x27170 ;  /* 0x0002717000267802 */ /* 0x000fe20000000f00 */
[----:B--2---:R1:W-:Y:S04]  /*27150*/  STL.64 [R1+0x770], R2 ;  /* 0x0007700201007387 */ /* 0x0043e80000100a00 */
[----:B-1----:R-:W-:Y:S05]  /*27160*/  CALL.REL.NOINC `($_ZN7cutlass13device_kernelIN5flash19enable_sm80_to_sm89INS1_16FlashAttnBwdSm80INS1_25CollectiveMainloopBwdSm80ILi2ELi2EN4cute5tupleIJNS5_1CILi128EEES8_NS7_ILi64EEEEEENS_6half_tEfNS_4arch4Sm80ELb0ELb1ELb1ELb1ELb1ELb0ELb0ELb0ELi2ELi4ELi4ELi4ELb0EEENS1_24CollectiveEpilogueBwdGQAISA_fSD_Li256ELb1ELb1EEENS1_19SingleTileSchedulerILb1ELb0ELb0ELi128EEEEEEEEEvNT_6ParamsE$_ZN4cute3eso3ESOILb0ELb0EJNS_6LayoutINS_5tupleIJNS3_IJNS_1CILi8EEENS4_ILi1EEEEEENS4_ILi2EEEEEENS3_IJNS3_IJS6_NS4_ILi0EEEEEEiEEEEENS_10ViewEngineINS_8smem_ptrIPN7cutlass6half_tEEEEEEEC2ERKSD_RKSK_) ;  /* 0xfffdf4a000007944 */ /* 0x002fea0003c3ffff */
[----:B------:R2:W5:Y:S04]  /*27170*/  LDL R37, [R8] ;  /* 0x0000000008257983 */ /* 0x0005680000100800 */
[----:B------:R2:W5:Y:S01]  /*27180*/  LDL.64 R4, [R8+0x8] ;  /* 0x0000080008047983 */ /* 0x0005620000100a00 */
[----:B------:R-:W-:Y:S01]  /*27190*/  IMAD.MOV.U32 R82, RZ, RZ, R69 ;  /* 0x000000ffff527224 */ /* 0x000fe200078e0045 */
[----:B------:R-:W-:Y:S01]  /*271a0*/  MOV R38, R22 ;  /* 0x0000001600267202 */ /* 0x000fe20000000f00 */
[----:B-1----:R-:W-:Y:S01]  /*271b0*/  IMAD.MOV.U32 R3, RZ, RZ, R23 ;  /* 0x000000ffff037224 */ /* 0x002fe200078e0017 */
[----:B------:R-:W-:-:S02]  /*271c0*/  MOV R36, 0x271e0 ;  /* 0x000271e000247802 */ /* 0x000fc40000000f00 */
[----:B--2--5:R-:W-:Y:S05]  /*271d0*/  CALL.REL.NOINC `($_ZN7cutlass13device_kernelIN5flash19enable_sm80_to_sm89INS1_16FlashAttnBwdSm80INS1_25CollectiveMainloopBwdSm80ILi2ELi2EN4cute5tupleIJNS5_1CILi128EEES8_NS7_ILi64EEEEEENS_6half_tEfNS_4arch4Sm80ELb0ELb1ELb1ELb1ELb1ELb0ELb0ELb0ELi2ELi4ELi4ELi4ELb0EEENS1_24CollectiveEpilogueBwdGQAISA_fSD_Li256ELb1ELb1EEENS1_19SingleTileSchedulerILb1ELb0ELb0ELi128EEEEEEEEEvNT_6ParamsE$_ZN4cute3eso3ESOILb1ELb0EJNS_6LayoutINS_5tupleIJNS3_IJNS3_IJNS_1CILi4EEENS4_ILi2EEEEEENS4_ILi1EEEEEES6_EEENS3_IJNS3_IJNS3_IJS8_NS4_ILi32EEEEEENS4_ILi0EEEEEENS4_ILi64EEEEEEEENS_10ViewEngineIPN7cutlass6half_tEEEEEC2ERKSH_RKSM_) ;  /* 0xfffe063000007944 */ /* 0x024fea0003c3ffff */
[----:B-1----:R1:W5:Y:S01]  /*271e0*/  LDL.64 R2, [R8] ;  /* 0x0000000008027983 */ /* 0x0023620000100a00 */
[----:B------:R-:W-:-:S03]  /*271f0*/  MOV R36, 0x27210 ;  /* 0x0002721000247802 */ /* 0x000fc60000000f00 */
[----:B-1---5:R-:W-:Y:S05]  /*27200*/  CALL.REL.NOINC `($_ZN7cutlass13device_kernelIN5flash19enable_sm80_to_sm89INS1_16FlashAttnBwdSm80INS1_25CollectiveMainloopBwdSm80ILi2ELi2EN4cute5tupleIJNS5_1CILi128EEES8_NS7_ILi64EEEEEENS_6half_tEfNS_4arch4Sm80ELb0ELb1ELb1ELb1ELb1ELb0ELb0ELb0ELi2ELi4ELi4ELi4ELb0EEENS1_24CollectiveEpilogueBwdGQAISA_fSD_Li256ELb1ELb1EEENS1_19SingleTileSchedulerILb1ELb0ELb0ELi128EEEEEEEEEvNT_6ParamsE$_ZZN4cute4takeILi1ELi2ENS_5tupleIJNS1_IJNS_1CILi1EEENS2_ILi0EEEEEEiEEEEEDaRKT1_ENKUlDpRKT_E_clIJiEEEDaSD_) ;  /* 0xfffe26e000007944 */ /* 0x022fea0003c3ffff */
[----:B------:R-:W-:Y:S02]  /*27210*/  MOV R82, R60 ;  /* 0x0000003c00527202 */ /* 0x000fe40000000f00 */
[----:B------:R-:W-:-:S02]  /*27220*/  MOV R38, 0x27240 ;  /* 0x0002724000267802 */ /* 0x000fc40000000f00 */
[----:B------:R-:W-:Y:S05]  /*27230*/  CALL.REL.NOINC `($_ZN7cutlass13device_kernelIN5flash19enable_sm80_to_sm89INS1_16FlashAttnBwdSm80INS1_25CollectiveMainloopBwdSm80ILi2ELi2EN4cute5tupleIJNS5_1CILi128EEES8_NS7_ILi64EEEEEENS_6half_tEfNS_4arch4Sm80ELb0ELb1ELb1ELb1ELb1ELb0ELb0ELb0ELi2ELi4ELi4ELi4ELb0EEENS1_24CollectiveEpilogueBwdGQAISA_fSD_Li256ELb1ELb1EEENS1_19SingleTileSchedulerILb1ELb0ELb0ELi128EEEEEEEEEvNT_6ParamsE$_ZN4cute3eso3ESOILb1ELb0EJNS_5tupleIJNS_1CILi1EEENS3_ILi0EEEEEENS2_IJiEEEEEC2ERKS6_RKS7_) ;  /* 0xfffe042000007944 */ /* 0x000fea0003c3ffff */
[----:B-1----:R1:W5:Y:S01]  /*27240*/  LDL R37, [R1+0x758] ;  /* 0x0007580001257983 */ /* 0x0023620000100800 */
[----:B------:R-:W-:-:S02]  /*27250*/  MOV R82, R69 ;  /* 0x0000004500527202 */ /* 0x000fc40000000f00 */
[----:B------:R-:W-:Y:S02]  /*27260*/  MOV R38, 0x27280 ;  /* 0x0002728000267802 */ /* 0x000fe40000000f00 */
[----:B-1---5:R-:W-:Y:S05]  /*27270*/  CALL.REL.NOINC `($_ZN7cutlass13device_kernelIN5flash19enable_sm80_to_sm89INS1_16FlashAttnBwdSm80INS1_25CollectiveMainloopBwdSm80ILi2ELi2EN4cute5tupleIJNS5_1CILi128EEES8_NS7_ILi64EEEEEENS_6half_tEfNS_4arch4Sm80ELb0ELb1ELb1ELb1ELb1ELb0ELb0ELb0ELi2ELi4ELi4ELi4ELb0EEENS1_24CollectiveEpilogueBwdGQAISA_fSD_Li256ELb1ELb1EEENS1_19SingleTileSchedulerILb1ELb0ELb0ELi128EEEEEEEEEvNT_6ParamsE$_ZN4cute5tupleIJNS0_IJNS0_IJNS_1CILi8EEENS1_ILi1EEEEEENS0_IJNS1_ILi2EEEEEEEEENS0_IJNS0_IJS3_NS1_ILi0EEEEEENS0_IJiEEEEEEEEC2ERKS7_RKSB_) ;  /* 0xfffe1ab000007944 */ /* 0x022fea0003c3ffff */
[----:B------:R2:W5:Y:S01]  /*27280*/  LDL R40, [R8] ;  /* 0x0000000008287983 */ /* 0x0005620000100800 */
[----:B------:R-:W-:Y:S01]  /*27290*/  IMAD.MOV.U32 R82, RZ, RZ, R69 ;  /* 0x000000ffff527224 */ /* 0x000fe200078e0045 */
[----:B------:R-:W-:Y:S02]  /*272a0*/  MOV R83, R59 ;  /* 0x0000003b00537202 */ /* 0x000fe40000000f00 */
[----:B------:R2:W-:Y:S01]  /*272b0*/  STL.64 [R1+0x770], R4 ;  /* 0x0007700401007387 */ /* 0x0005e20000100a00 */
[----:B------:R-:W-:-:S03]  /*272c0*/  MOV R38, 0x272e0 ;  /* 0x000272e000267802 */ /* 0x000fc60000000f00 */
[----:B-12--5:R-:W-:Y:S05]  /*272d0*/  CALL.REL.NOINC `($_ZN7cutlass13device_kernelIN5flash19enable_sm80_to_sm89INS1_16FlashAttnBwdSm80INS1_25CollectiveMainloopBwdSm80ILi2ELi2EN4cute5tupleIJNS5_1CILi128EEES8_NS7_ILi64EEEEEENS_6half_tEfNS_4arch4Sm80ELb0ELb1ELb1ELb1ELb1ELb0ELb0ELb0ELi2ELi4ELi4ELi4ELb0EEENS1_24CollectiveEpilogueBwdGQAISA_fSD_Li256ELb1ELb1EEENS1_19SingleTileSchedulerILb1ELb0ELb0ELi128EEEEEEEEEvNT_6ParamsE$_ZN4cute3eso3ESOILb0ELb0EJNS_6LayoutINS_5tupleIJNS3_IJNS_1CILi8EEENS4_ILi1EEEEEENS3_IJNS4_ILi2EEEEEEEEENS3_IJNS3_IJS6_NS4_ILi0EEEEEENS3_IJiEEEEEEEENS_10ViewEngineINS_8smem_ptrIPN7cutlass6half_tEEEEEEEC2ERKSF_RKSM_) ;  /* 0xfffdf2c000007944 */ /* 0x026fea0003c3ffff */
[----:B------:R2:W5:Y:S04]  /*272e0*/  LDL R11, [R8] ;  /* 0x00000000080b7983 */ /* 0x0005680000100800 */
[----:B------:R2:W5:Y:S01]  /*272f0*/  LDL.64 R4, [R8+0x8] ;  /* 0x0000080008047983 */ /* 0x0005620000100a00 */
[----:B------:R-:W-:-:S02]  /*27300*/  MOV R82, R69 ;  /* 0x0000004500527202 */ /* 0x000fc40000000f00 */
[----:B------:R-:W-:Y:S02]  /*27310*/  MOV R38, 0x27330 ;  /* 0x0002733000267802 */ /* 0x000fe40000000f00 */
[----:B-12--5:R-:W-:Y:S05]  /*27320*/  CALL.REL.NOINC `($_ZN7cutlass13device_kernelIN5flash19enable_sm80_to_sm89INS1_16FlashAttnBwdSm80INS1_25CollectiveMainloopBwdSm80ILi2ELi2EN4cute5tupleIJNS5_1CILi128EEES8_NS7_ILi64EEEEEENS_6half_tEfNS_4arch4Sm80ELb0ELb1ELb1ELb1ELb1ELb0ELb0ELb0ELi2ELi4ELi4ELi4ELb0EEENS1_24CollectiveEpilogueBwdGQAISA_fSD_Li256ELb1ELb1EEENS1_19SingleTileSchedulerILb1ELb0ELb0ELi128EEEEEEEEEvNT_6ParamsE$_ZN4cute3eso3ESOILb1ELb0EJNS_6LayoutINS_5tupleIJNS3_IJNS3_IJNS_1CILi4EEENS4_ILi2EEEEEENS4_ILi1EEEEEENS3_IJS6_EEEEEENS3_IJNS3_IJNS3_IJS8_NS4_ILi32EEEEEENS4_ILi0EEEEEENS3_IJNS4_ILi64EEEEEEEEEEENS_10ViewEngineIPN7cutlass6half_tEEEEEC2ERKSJ_RKSO_) ;  /* 0xfffe04a000007944 */ /* 0x026fea0003c3ffff */
[----:B-1----:R1:W5:Y:S01]  /*27330*/  LDL.64 R2, [R8] ;  /* 0x0000000008027983 */ /* 0x0023620000100a00 */
[----:B------:R-:W-:Y:S02]  /*27340*/  MOV R82, R69 ;  /* 0x0000004500527202 */ /* 0x000fe40000000f00 */
[----:B------:R-:W-:Y:S02]  /*27350*/  MOV R38, 0x27370 ;  /* 0x0002737000267802 */ /* 0x000fe40000000f00 */
[----:B-1---5:R-:W-:Y:S05]  /*27360*/  CALL.REL.NOINC `($_ZN7cutlass13device_kernelIN5flash19enable_sm80_to_sm89INS1_16FlashAttnBwdSm80INS1_25CollectiveMainloopBwdSm80ILi2ELi2EN4cute5tupleIJNS5_1CILi128EEES8_NS7_ILi64EEEEEENS_6half_tEfNS_4arch4Sm80ELb0ELb1ELb1ELb1ELb1ELb0ELb0ELb0ELi2ELi4ELi4ELi4ELb0EEENS1_24CollectiveEpilogueBwdGQAISA_fSD_Li256ELb1ELb1EEENS1_19SingleTileSchedulerILb1ELb0ELb0ELi128EEEEEEEEEvNT_6ParamsE$_ZN4cute3eso3ESOILb1ELb0EJNS_6LayoutINS_5tupleIJNS3_IJNS3_IJNS3_IJNS_1CILi4EEENS4_ILi2EEEEEENS4_ILi1EEEEEES8_EEENS3_IJNS3_IJNS3_IJS8_S8_EEES8_EEES6_EEEEEENS3_IJNS3_IJNS3_IJNS3_IJS8_NS4_ILi32EEEEEENS4_ILi0EEEEEESH_EEENS3_IJNS3_IJNS3_IJSH_SH_EEESH_EEENS4_ILi64EEEEEEEEEEENS_10ViewEngineIPN7cutlass6half_tEEEEEC2ERKSP_RKSU_) ;  /* 0xfffe033000007944 */ /* 0x022fea0003c3ffff */
[----:B-1----:R1:W5:Y:S01]  /*27370*/  LDL.64 R2, [R8] ;  /* 0x0000000008027983 */ /* 0x0023620000100a00 */
[----:B------:R-:W-:Y:S02]  /*27380*/  MOV R83, R69 ;  /* 0x0000004500537202 */ /* 0x000fe40000000f00 */
[----:B------:R-:W-:Y:S02]  /*27390*/  MOV R12, 0x273b0 ;  /* 0x000273b0000c7802 */ /* 0x000fe40000000f00 */
[----:B-1---5:R-:W-:Y:S05]  /*273a0*/  CALL.REL.NOINC `($_ZN7cutlass13device_kernelIN5flash19enable_sm80_to_sm89INS1_16FlashAttnBwdSm80INS1_25CollectiveMainloopBwdSm80ILi2ELi2EN4cute5tupleIJNS5_1CILi128EEES8_NS7_ILi64EEEEEENS_6half_tEfNS_4arch4Sm80ELb0ELb1ELb1ELb1ELb1ELb0ELb0ELb0ELi2ELi4ELi4ELi4ELb0EEENS1_24CollectiveEpilogueBwdGQAISA_fSD_Li256ELb1ELb1EEENS1_19SingleTileSchedulerILb1ELb0ELb0ELi128EEEEEEEEEvNT_6ParamsE$_ZN4cute5tupleIJNS0_IJNS_1CILi2EEEEEENS0_IJiEEEEEC2ERKS3_RKS4_) ;  /* 0xfffe1b2000007944 */ /* 0x022fea0003c3ffff */
[----:B------:R-:W2:Y:S01]  /*273b0*/  LDL R6, [R8] ;  /* 0x0000000008067983 */ /* 0x000ea20000100800 */
[----:B------:R-:W-:Y:S02]  /*273c0*/  MOV R82, R58 ;  /* 0x0000003a00527202 */ /* 0x000fe40000000f00 */
[----:B-1----:R-:W-:Y:S01]  /*273d0*/  MOV R10, 0x27400 ;  /* 0x00027400000a7802 */ /* 0x002fe20000000f00 */
[----:B--2---:R1:W-:Y:S04]  /*273e0*/  STL [R1+0x750], R6 ;  /* 0x0007500601007387 */ /* 0x0043e80000100800 */
[----:B-1----:R-:W-:Y:S05]  /*273f0*/  CALL.REL.NOINC `($_ZN7cutlass13device_kernelIN5flash19enable_sm80_to_sm89INS1_16FlashAttnBwdSm80INS1_25CollectiveMainloopBwdSm80ILi2ELi2EN4cute5tupleIJNS5_1CILi128EEES8_NS7_ILi64EEEEEENS_6half_tEfNS_4arch4Sm80ELb0ELb1ELb1ELb1ELb1ELb0ELb0ELb0ELi2ELi4ELi4ELi4ELb0EEENS1_24CollectiveEpilogueBwdGQAISA_fSD_Li256ELb1ELb1EEENS1_19SingleTileSchedulerILb1ELb0ELb0ELi128EEEEEEEEEvNT_6ParamsE$_ZZN4cute14logical_divideINS_5tupleIJNS1_IJNS_1CILi8EEENS2_ILi1EEEEEENS1_IJNS2_ILi2EEEEEEEEENS1_IJNS1_IJS4_NS2_ILi0EEEEEENS1_IJiEEEEEENS1_IJS5_NS_6LayoutIS4_S9_EEEEEEEDaRKNSD_IT_T0_EERKT1_ENKUlRKT_RKT0_E_clINSD_IS7_SB_EESE_EEDaSQ_ST_) ;  /* 0xfffe23c000007944 */ /* 0x002fea0003c3ffff */
[----:B------:R-:W-:Y:S02]  /*27400*/  MOV R10, R69 ;  /* 0x00000045000a7202 */ /* 0x000fe40000000f00 */
[----:B------:R-:W-:-:S02]  /*27410*/  MOV R12, 0x27430 ;  /* 0x00027430000c7802 */ /* 0x000fc40000000f00 */
[----:B-----5:R-:W-:Y:S05]  /*27420*/  CALL.REL.NOINC `($_ZN7cutlass13device_kernelIN5flash19enable_sm80_to_sm89INS1_16FlashAttnBwdSm80INS1_25CollectiveMainloopBwdSm80ILi2ELi2EN4cute5tupleIJNS5_1CILi128EEES8_NS7_ILi64EEEEEENS_6half_tEfNS_4arch4Sm80ELb0ELb1ELb1ELb1ELb1ELb0ELb0ELb0ELi2ELi4ELi4ELi4ELb0EEENS1_24CollectiveEpilogueBwdGQAISA_fSD_Li256ELb1ELb1EEENS1_19SingleTileSchedulerILb1ELb0ELb0ELi128EEEEEEEEEvNT_6ParamsE$_ZN4cute3eso3ESOILb1ELb0EJNS_5tupleIJNS2_IJNS_1CILi1EEENS3_ILi0EEEEEENS2_IJS5_S5_EEEEEENS2_IJS5_iEEEEEC2ERKS8_RKS9_) ;  /* 0xfffe017000007944 */ /* 0x020fea0003c3ffff */
[----:B-1----:R1:W5:Y:S01]  /*27430*/  LDL R11, [R8] ;  /* 0x00000000080b7983 */ /* 0x0023620000100800 */
[----:B------:R-:W-:-:S02]  /*27440*/  MOV R83, R69 ;  /* 0x0000004500537202 */ /* 0x000fc40000000f00 */
[----:B------:R-:W-:Y:S02]  /*27450*/  MOV R12, 0x27470 ;  /* 0x00027470000c7802 */ /* 0x000fe40000000f00 */
[----:B-1---5:R-:W-:Y:S05]  /*27460*/  CALL.REL.NOINC `($_ZN7cutlass13device_kernelIN5flash19enable_sm80_to_sm89INS1_16FlashAttnBwdSm80INS1_25CollectiveMainloopBwdSm80ILi2ELi2EN4cute5tupleIJNS5_1CILi128EEES8_NS7_ILi64EEEEEENS_6half_tEfNS_4arch4Sm80ELb0ELb1ELb1ELb1ELb1ELb0ELb0ELb0ELi2ELi4ELi4ELi4ELb0EEENS1_24CollectiveEpilogueBwdGQAISA_fSD_Li256ELb1ELb1EEENS1_19SingleTileSchedulerILb1ELb0ELb0ELi128EEEEEEEEEvNT_6ParamsE$_ZN4cute5tupleIJNS0_IJNS0_IJNS0_IJNS_1CILi8EEENS1_ILi1EEEEEENS0_IJS3_S3_EEEEEENS0_IJS3_NS1_ILi2EEEEEEEEENS0_IJNS0_IJNS0_IJS3_NS1_ILi0EEEEEENS0_IJSA_SA_EEEEEENS0_IJSA_iEEEEEEEEC2ERKS9_RKSF_) ;  /* 0xfffe162000007944 */ /* 0x022fea0003c3ffff */
[----:B-1----:R1:W5:Y:S01]  /*27470*/  LDL R11, [R8] ;  /* 0x00000000080b7983 */ /* 0x0023620000100800 */
[----:B------:R-:W-:Y:S02]  /*27480*/  MOV R10, R69 ;  /* 0x00000045000a7202 */ /* 0x000fe40000000f00 */
[----:B------:R-:W-:Y:S02]  /*27490*/  MOV R12, 0x274b0 ;  /* 0x000274b0000c7802 */ /* 0x000fe40000000f00 */
[----:B-1---5:R-:W-:Y:S05]  /*274a0*/  CALL.REL.NOINC `($_ZN7cutlass13device_kernelIN5flash19enable_sm80_to_sm89INS1_16FlashAttnBwdSm80INS1_25CollectiveMainloopBwdSm80ILi2ELi2EN4cute5tupleIJNS5_1CILi128EEES8_NS7_ILi64EEEEEENS_6half_tEfNS_4arch4Sm80ELb0ELb1ELb1ELb1ELb1ELb0ELb0ELb0ELi2ELi4ELi4ELi4ELb0EEENS1_24CollectiveEpilogueBwdGQAISA_fSD_Li256ELb1ELb1EEENS1_19SingleTileSchedulerILb1ELb0ELb0ELi128EEEEEEEEEvNT_6ParamsE$_ZN4cute3eso3ESOILb1ELb0EJNS_5tupleIJNS2_IJNS_1CILi1EEENS3_ILi0EEEEEENS2_IJS5_S5_EEEEEENS2_IJS5_iEEEEEC2ERKS8_RKS9_) ;  /* 0xfffe00f000007944 */ /* 0x022fea0003c3ffff */
[----:B-1----:R1:W5:Y:S01]  /*274b0*/  LDL R11, [R8] ;  /* 0x00000000080b7983 */ /* 0x0023620000100800 */
[----:B------:R-:W-:Y:S02]  /*274c0*/  MOV R82, R69 ;  /* 0x0000004500527202 */ /* 0x000fe40000000f00 */
[----:B------:R-:W-:Y:S02]  /*274d0*/  MOV R12, 0x274f0 ;  /* 0x000274f0000c7802 */ /* 0x000fe40000000f00 */
[----:B-1---5:R-:W-:Y:S05]  /*274e0*/  CALL.REL.NOINC `($_ZN7cutlass13device_kernelIN5flash19enable_sm80_to_sm89INS1_16FlashAttnBwdSm80INS1_25CollectiveMainloopBwdSm80ILi2ELi2EN4cute5tupleIJNS5_1CILi128EEES8_NS7_ILi64EEEEEENS_6half_tEfNS_4arch4Sm80ELb0ELb1ELb1ELb1ELb1ELb0ELb0ELb0ELi2ELi4ELi4ELi4ELb0EEENS1_24CollectiveEpilogueBwdGQAISA_fSD_Li256ELb1ELb1EEENS1_19SingleTileSchedulerILb1ELb0ELb0ELi128EEEEEEEEEvNT_6ParamsE$_ZN4cute3eso3ESOILb1ELb0EJNS_5tupleIJNS_1CILi0EEES4_EEEiEEC2ERKS5_RKi) ;  /* 0xfffe013000007944 */ /* 0x022fea0003c3ffff */
[----:B-1----:R1:W5:Y:S01]  /*274f0*/  LDL R11, [R8] ;  /* 0x00000000080b7983 */ /* 0x0023620000100800 */
[----:B------:R-:W-:Y:S02]  /*27500*/  MOV R82, R69 ;  /* 0x0000004500527202 */ /* 0x000fe40000000f00 */
[----:B------:R-:W-:Y:S02]  /*27510*/  MOV R12, 0x27530 ;  /* 0x00027530000c7802 */ /* 0x000fe40000000f00 */
[----:B-1---5:R-:W-:Y:S05]  /*27520*/  CALL.REL.NOINC `($_ZN7cutlass13device_kernelIN5flash19enable_sm80_to_sm89INS1_16FlashAttnBwdSm80INS1_25CollectiveMainloopBwdSm80ILi2ELi2EN4cute5tupleIJNS5_1CILi128EEES8_NS7_ILi64EEEEEENS_6half_tEfNS_4arch4Sm80ELb0ELb1ELb1ELb1ELb1ELb0ELb0ELb0ELi2ELi4ELi4ELi4ELb0EEENS1_24CollectiveEpilogueBwdGQAISA_fSD_Li256ELb1ELb1EEENS1_19SingleTileSchedulerILb1ELb0ELb0ELi128EEEEEEEEEvNT_6ParamsE$_ZN4cute3eso3ESOILb1ELb0EJNS_5tupleIJNS2_IJNS_1CILi1EEENS3_ILi0EEEEEES5_EEENS2_IJNS2_IJS5_S5_EEEiEEEEEC2ERKS7_RKS9_) ;  /* 0xfffe00b000007944 */ /* 0x022fea0003c3ffff */
[----:B-1----:R1:W5:Y:S01]  /*27530*/  LDL R11, [R8] ;  /* 0x00000000080b7983 */ /* 0x0023620000100800 */
[----:B------:R-:W-:-:S02]  /*27540*/  MOV R82, R69 ;  /* 0x0000004500527202 */ /* 0x000fc40000000f00 */
[----:B------:R-:W-:Y:S02]  /*27550*/  MOV R12, 0x27570 ;  /* 0x00027570000c7802 */ /* 0x000fe40000000f00 */
[----:B-1---5:R-:W-:Y:S05]  /*27560*/  CALL.REL.NOINC `($_ZN7cutlass13device_kernelIN5flash19enable_sm80_to_sm89INS1_16FlashAttnBwdSm80INS1_25CollectiveMainloopBwdSm80ILi2ELi2EN4cute5tupleIJNS5_1CILi128EEES8_NS7_ILi64EEEEEENS_6half_tEfNS_4arch4Sm80ELb0ELb1ELb1ELb1ELb1ELb0ELb0ELb0ELi2ELi4ELi4ELi4ELb0EEENS1_24CollectiveEpilogueBwdGQAISA_fSD_Li256ELb1ELb1EEENS1_19SingleTileSchedulerILb1ELb0ELb0ELi128EEEEEEEEEvNT_6ParamsE$_ZN4cute5tupleIJNS0_IJNS0_IJNS0_IJNS_1CILi8EEENS1_ILi1EEEEEES3_EEENS0_IJNS0_IJS3_S3_EEENS1_ILi2EEEEEEEEENS0_IJNS0_IJNS0_IJS3_NS1_ILi0EEEEEESA_EEENS0_IJNS0_IJSA_SA_EEEiEEEEEEEEC2ERKS9_RKSF_) ;  /* 0xfffe156000007944 */ /* 0x022fea0003c3ffff */
[----:B------:R2:W5:Y:S01]  /*27570*/  LDL R14, [R8] ;  /* 0x00000000080e7983 */ /* 0x0005620000100800 */
[----:B------:R-:W-:Y:S01]  /*27580*/  IMAD.MOV.U32 R82, RZ, RZ, R69 ;  /* 0x000000ffff527224 */ /* 0x000fe200078e0045 */
[----:B------:R-:W-:Y:S02]  /*27590*/  MOV R83, R59 ;  /* 0x0000003b00537202 */ /* 0x000fe40000000f00 */
[----:B------:R2:W-:Y:S01]  /*275a0*/  STL.64 [R1+0x770], R4 ;  /* 0x0007700401007387 */ /* 0x0005e20000100a00 */
[----:B------:R-:W-:-:S03]  /*275b0*/  MOV R12, 0x275d0 ;  /* 0x000275d0000c7802 */ /* 0x000fc60000000f00 */
[----:B-12--5:R-:W-:Y:S05]  /*275c0*/  CALL.REL.NOINC `($_ZN7cutlass13device_kernelIN5flash19enable_sm80_to_sm89INS1_16FlashAttnBwdSm80INS1_25CollectiveMainloopBwdSm80ILi2ELi2EN4cute5tupleIJNS5_1CILi128EEES8_NS7_ILi64EEEEEENS_6half_tEfNS_4arch4Sm80ELb0ELb1ELb1ELb1ELb1ELb0ELb0ELb0ELi2ELi4ELi4ELi4ELb0EEENS1_24CollectiveEpilogueBwdGQAISA_fSD_Li256ELb1ELb1EEENS1_19SingleTileSchedulerILb1ELb0ELb0ELi128EEEEEEEEEvNT_6ParamsE$_ZN4cute3eso3ESOILb0ELb0EJNS_6LayoutINS_5tupleIJNS3_IJNS3_IJNS_1CILi8EEENS4_ILi1EEEEEES6_EEENS3_IJNS3_IJS6_S6_EEENS4_ILi2EEEEEEEEENS3_IJNS3_IJNS3_IJS6_NS4_ILi0EEEEEESD_EEENS3_IJNS3_IJSD_SD_EEEiEEEEEEEENS_10ViewEngineINS_8smem_ptrIPN7cutlass6half_tEEEEEEEC2ERKSJ_RKSQ_) ;  /* 0xfffdea6000007944 */ /* 0x026fea0003c3ffff */
[----:B------:R2:W5:Y:S04]  /*275d0*/  LDL R6, [R8] ;  /* 0x0000000008067983 */ /* 0x0005680000100800 */
[----:B------:R2:W5:Y:S01]  /*275e0*/  LDL.64 R4, [R8+0x8] ;  /* 0x0000080008047983 */ /* 0x0005620000100a00 */
[----:B------:R-:W-:Y:S01]  /*275f0*/  IMAD.MOV.U32 R38, RZ, RZ, R2 ;  /* 0x000000ffff267224 */ /* 0x000fe200078e0002 */
[----:B------:R-:W-:-:S02]  /*27600*/  MOV R82, R60 ;  /* 0x0000003c00527202 */ /* 0x000fc40000000f00 */
[----:B------:R-:W-:Y:S02]  /*27610*/  MOV R36, 0x27630 ;  /* 0x0002763000247802 */ /* 0x000fe40000000f00 */
[----:B-12--5:R-:W-:Y:S05]  /*27620*/  CALL.REL.NOINC `($_ZN7cutlass13device_kernelIN5flash19enable_sm80_to_sm89INS1_16FlashAttnBwdSm80INS1_25CollectiveMainloopBwdSm80ILi2ELi2EN4cute5tupleIJNS5_1CILi128EEES8_NS7_ILi64EEEEEENS_6half_tEfNS_4arch4Sm80ELb0ELb1ELb1ELb1ELb1ELb0ELb0ELb0ELi2ELi4ELi4ELi4ELb0EEENS1_24CollectiveEpilogueBwdGQAISA_fSD_Li256ELb1ELb1EEENS1_19SingleTileSchedulerILb1ELb0ELb0ELi128EEEEEEEEEvNT_6ParamsE$_ZN4cute3eso3ESOILb1ELb0EJNS_6LayoutINS_5tupleIJNS3_IJNS3_IJNS_1CILi4EEENS4_ILi2EEEEEENS4_ILi1EEEEEES6_EEENS3_IJNS3_IJNS3_IJS8_NS4_ILi32EEEEEENS4_ILi0EEEEEENS4_ILi64EEEEEEEENS_10ViewEngineIPN7cutlass6half_tEEEEEC2ERKSH_RKSM_) ;  /* 0xfffe01e000007944 */ /* 0x026fea0003c3ffff */
[----:B------:R2:W5:Y:S01]  /*27630*/  LDL.64 R10, [R1+0x758] ;  /* 0x00075800010a7983 */ /* 0x0005620000100a00 */
[----:B------:R-:W-:Y:S02]  /*27640*/  MOV R3, R6 ;  /* 0x0000000600037202 */ /* 0x000fe40000000f00 */
[----:B-1----:R-:W-:Y:S02]  /*27650*/  MOV R2, 0x27670 ;  /* 0x0002767000027802 */ /* 0x002fe40000000f00 */
[----:B--2--5:R-:W-:Y:S05]  /*27660*/  CALL.REL.NOINC `($_ZN7cutlass13device_kernelIN5flash19enable_sm80_to_sm89INS1_16FlashAttnBwdSm80INS1_25CollectiveMainloopBwdSm80ILi2ELi2EN4cute5tupleIJNS5_1CILi128EEES8_NS7_ILi64EEEEEENS_6half_tEfNS_4arch4Sm80ELb0ELb1ELb1ELb1ELb1ELb0ELb0ELb0ELi2ELi4ELi4ELi4ELb0EEENS1_24CollectiveEpilogueBwdGQAISA_fSD_Li256ELb1ELb1EEENS1_19SingleTileSchedulerILb1ELb0ELb0ELi128EEEEEEEEEvNT_6ParamsE$_ZZN4cute5sliceINS_5tupleIJNS1_IJNS_10UnderscoreENS_1CILi0EEEEEENS1_IJS4_S2_EEEEEENS1_IJNS1_IJNS1_IJNS3_ILi1EEES4_EEES4_EEENS1_IJNS1_IJS4_S4_EEEiEEEEEEEEDaRKT_RKT0_ENKUlRKT_RKT0_E_clIS6_SC_EEDaSM_SP_) ;  /* 0xfffe233000007944 */ /* 0x024fea0003c3ffff */
[----:B------:R-:W-:Y:S02]  /*27670*/  MOV R2, 0x27690 ;  /* 0x0002769000027802 */ /* 0x000fe40000000f00 */
[----:B------:R-:W-:Y:S05]  /*27680*/  CALL.REL.NOINC `($_ZN7cutlass13device_kernelIN5flash19enable_sm80_to_sm89INS1_16FlashAttnBwdSm80INS1_25CollectiveMainloopBwdSm80ILi2ELi2EN4cute5tupleIJNS5_1CILi128EEES8_NS7_ILi64EEEEEENS_6half_tEfNS_4arch4Sm80ELb0ELb1ELb1ELb1ELb1ELb0ELb0ELb0ELi2ELi4ELi4ELi4ELb0EEENS1_24CollectiveEpilogueBwdGQAISA_fSD_Li256ELb1ELb1EEENS1_19SingleTileSchedulerILb1ELb0ELb0ELi128EEEEEEEEEvNT_6ParamsE$_ZZN4cute12filter_tupleINS_5tupleIJNS1_IJNS_10UnderscoreENS_1CILi0EEEEEENS1_IJS4_S2_EEEEEENS1_IJNS1_IJNS1_IJNS3_ILi1EEES4_EEES4_EEENS1_IJNS1_IJS4_S4_EEEiEEEEEEZNS_5sliceIS7_SD_EEDaRKT_RKT0_EUlRKT_RKT0_E_EEDaSH_SK_OT1_ENKUlDpSN_E_clIJNS1_IJS9_EEENS1_IJiEEEEEEDaSU_) ;  /* 0xfffe1c5000007944 */ /* 0x000fea0003c3ffff */
[----:B------:R-:W-:Y:S02]  /*27690*/  MOV R82, R60 ;  /* 0x0000003c00527202 */ /* 0x000fe40000000f00 */
[----:B------:R-:W-:Y:S02]  /*276a0*/  MOV R36, 0x276c0 ;  /* 0x000276c000247802 */ /* 0x000fe40000000f00 */
[----:B------:R-:W-:Y:S05]  /*276b0*/  CALL.REL.NOINC `($_ZN7cutlass13device_kernelIN5flash19enable_sm80_to_sm89INS1_16FlashAttnBwdSm80INS1_25CollectiveMainloopBwdSm80ILi2ELi2EN4cute5tupleIJNS5_1CILi128EEES8_NS7_ILi64EEEEEENS_6half_tEfNS_4arch4Sm80ELb0ELb1ELb1ELb1ELb1ELb0ELb0ELb0ELi2ELi4ELi4ELi4ELb0EEENS1_24CollectiveEpilogueBwdGQAISA_fSD_Li256ELb1ELb1EEENS1_19SingleTileSchedulerILb1ELb0ELb0ELi128EEEEEEEEEvNT_6ParamsE$_ZN4cute5tupleIJNS0_IJNS0_IJNS_1CILi8EEENS1_ILi1EEEEEENS1_ILi2EEEEEENS0_IJNS0_IJS3_NS1_ILi0EEEEEEiEEEEEC2ERKS6_RKS9_) ;  /* 0xfffe16b000007944 */ /* 0x000fea0003c3ffff */
[----:B-1----:R1:W5:Y:S01]  /*276c0*/  LDL R3, [R1+0x758] ;  /* 0x0007580001037983 */ /* 0x0023620000100800 */
[----:B------:R-:W-:Y:S02]  /*276d0*/  MOV R82, R60 ;  /* 0x0000003c00527202 */ /* 0x000fe40000000f00 */
[----:B------:R-:W-:Y:S02]  /*276e0*/  MOV R12, 0x27700 ;  /* 0x00027700000c7802 */ /* 0x000fe40000000f00 */
[----:B-1---5:R-:W-:Y:S05]  /*276f0*/  CALL.REL.NOINC `($_ZN7cutlass13device_kernelIN5flash19enable_sm80_to_sm89INS1_16FlashAttnBwdSm80INS1_25CollectiveMainloopBwdSm80ILi2ELi2EN4cute5tupleIJNS5_1CILi128EEES8_NS7_ILi64EEEEEENS_6half_tEfNS_4arch4Sm80ELb0ELb1ELb1ELb1ELb1ELb0ELb0ELb0ELi2ELi4ELi4ELi4ELb0EEENS1_24CollectiveEpilogueBwdGQAISA_fSD_Li256ELb1ELb1EEENS1_19SingleTileSchedulerILb1ELb0ELb0ELi128EEEEEEEEEvNT_6ParamsE$_ZN4cute3eso3ESOILb0ELb1EJNS_6LayoutINS_5tupleIJNS3_IJNS_1CILi8EEENS4_ILi1EEEEEENS4_ILi2EEEEEENS3_IJNS3_IJS6_NS4_ILi0EEEEEEiEEEEESA_EEC2ERKSD_RKSA_) ;  /* 0xfffdf6c000007944 */ /* 0x022fea0003c3ffff */
[----:B------:R2:W5:Y:S01]  /*27700*/  LDL R36, [R1+0x758] ;  /* 0x0007580001247983 */ /* 0x0005620000100800 */
[----:B-1----:R-:W-:Y:S01]  /*27710*/  IMAD.MOV.U32 R2, RZ, RZ, R4 ;  /* 0x000000ffff027224 */ /* 0x002fe200078e0004 */
[----:B------:R-:W-:Y:S01]  /*27720*/  MOV R3, R5 ;  /* 0x0000000500037202 */ /* 0x000fe20000000f00 */
[----:B------:R-:W-:Y:S01]  /*27730*/  IMAD.MOV.U32 R38, RZ, RZ, R60 ;  /* 0x000000ffff267224 */ /* 0x000fe200078e003c */
[----:B------:R-:W-:-:S02]  /*27740*/  MOV R46, 0x27760 ;  /* 0x00027760002e7802 */ /* 0x000fc40000000f00 */
[----:B--2--5:R-:W-:Y:S05]  /*27750*/  CALL.REL.NOINC `($_ZN7cutlass13device_kernelIN5flash19enable_sm80_to_sm89INS1_16FlashAttnBwdSm80INS1_25CollectiveMainloopBwdSm80ILi2ELi2EN4cute5tupleIJNS5_1CILi128EEES8_NS7_ILi64EEEEEENS_6half_tEfNS_4arch4Sm80ELb0ELb1ELb1ELb1ELb1ELb0ELb0ELb0ELi2ELi4ELi4ELi4ELb0EEENS1_24CollectiveEpilogueBwdGQAISA_fSD_Li256ELb1ELb1EEENS1_19SingleTileSchedulerILb1ELb0ELb0ELi128EEEEEEEEEvNT_6ParamsE$_ZN4cute8smem_ptrIPN7cutlass6half_tEECI1NS_12iter_adaptorIS3_S4_EEES3_) ;  /* 0xfffe19c000007944 */ /* 0x024fea0003c3ffff */
[----:B-1----:R-:W2:Y:S01]  /*27760*/  LDL.64 R2, [R1+0x758] ;  /* 0x0007580001027983 */ /* 0x002ea20000100a00 */
[----:B------:R-:W-:Y:S01]  /*27770*/  IMAD.MOV.U32 R82, RZ, RZ, R60 ;  /* 0x000000ffff527224 */ /* 0x000fe200078e003c */
[----:B------:R-:W-:-:S02]  /*27780*/  MOV R83, R59 ;  /* 0x0000003b00537202 */ /* 0x000fc40000000f00 */
[----:B------:R-:W-:Y:S01]  /*27790*/  MOV R38, 0x277c0 ;  /* 0x000277c000267802 */ /* 0x000fe20000000f00 */
[----:B--2---:R1:W-:Y:S04]  /*277a0*/  STL.64 [R1+0x770], R2 ;  /* 0x0007700201007387 */ /* 0x0043e80000100a00 */
[----:B-1----:R-:W-:Y:S05]  /*277b0*/  CALL.REL.NOINC `($_ZN7cutlass13device_kernelIN5flash19enable_sm80_to_sm89INS1_16FlashAttnBwdSm80INS1_25CollectiveMainloopBwdSm80ILi2ELi2EN4cute5tupleIJNS5_1CILi128EEES8_NS7_ILi64EEEEEENS_6half_tEfNS_4arch4Sm80ELb0ELb1ELb1ELb1ELb1ELb0ELb0ELb0ELi2ELi4ELi4ELi4ELb0EEENS1_24CollectiveEpilogueBwdGQAISA_fSD_Li256ELb1ELb1EEENS1_19SingleTileSchedulerILb1ELb0ELb0ELi128EEEEEEEEEvNT_6ParamsE$_ZN4cute3eso3ESOILb0ELb0EJNS_6LayoutINS_5tupleIJNS3_IJNS_1CILi8EEENS4_ILi1EEEEEENS4_ILi2EEEEEENS3_IJNS3_IJS6_NS4_ILi0EEEEEEiEEEEENS_10ViewEngineINS_8smem_ptrIPN7cutlass6half_tEEEEEEEC2ERKSD_RKSK_) ;  /* 0xfffdee5000007944 */ /* 0x002fea0003c3ffff */
[----:B------:R2:W5:Y:S04]  /*277c0*/  LDL R8, [R1+0x758] ;  /* 0x0007580001087983 */ /* 0x0005680000100800 */
[----:B------:R2:W5:Y:S01]  /*277d0*/  LDL.64 R14, [R1+0x760] ;  /* 0x00076000010e7983 */ /* 0x0005620000100a00 */
[----:B------:R-:W-:Y:S01]  /*277e0*/  IMAD.MOV.U32 R82, RZ, RZ, R60 ;  /* 0x000000ffff527224 */ /* 0x000fe200078e003c */
[----:B------:R-:W-:Y:S02]  /*277f0*/  MOV R47, RZ ;  /* 0x000000ff002f7202 */ /* 0x000fe40000000f00 */
[----:B------:R-:W-:Y:S02]  /*27800*/  MOV R46, 0x27820 ;  /* 0x00027820002e7802 */ /* 0x000fe40000000f00 */
[----:B-12--5:R-:W-:Y:S05]  /*27810*/  CALL.REL.NOINC `($_ZN7cutlass13device_kernelIN5flash19enable_sm80_to_sm89INS1_16FlashAttnBwdSm80INS1_25CollectiveMainloopBwdSm80ILi2ELi2EN4cute5tupleIJNS5_1CILi128EEES8_NS7_ILi64EEEEEENS_6half_tEfNS_4arch4Sm80ELb0ELb1ELb1ELb1ELb1ELb0ELb0ELb0ELi2ELi4ELi4ELi4ELb0EEENS1_24CollectiveEpilogueBwdGQAISA_fSD_Li256ELb1ELb1EEENS1_19SingleTileSchedulerILb1ELb0ELb0ELi128EEEEEEEEEvNT_6ParamsE$_ZN4cute3eso3ESOILb1ELb0EJNS_10UnderscoreEiEEC2ERKS2_RKi) ;  /* 0xfffdf79000007944 */ /* 0x026fea0003c3ffff */
[----:B------:R-:W2:Y:S01]  /*27820*/  LDL R37, [R1+0x758] ;  /* 0x0007580001257983 */ /* 0x000ea20000100800 */
[----:B------:R-:W-:-:S02]  /*27830*/  MOV R82, R60 ;  /* 0x0000003c00527202 */ /* 0x000fc40000000f00 */
[----:B------:R-:W-:Y:S01]  /*27840*/  MOV R38, 0x27870 ;  /* 0x0002787000267802 */ /* 0x000fe20000000f00 */
[----:B--2---:R-:W-:Y:S02]  /*27850*/  IMAD R37, R8, R37, RZ ;  /* 0x0000002508257224 */ /* 0x004fe400078e02ff */
        /* <DEDUP_REMOVED lines=19> */
[----:B-1----:R-:W-:Y:S05]  /*27990*/  CALL.REL.NOINC `($_ZN7cutlass13device_kernelIN5flash19enable_sm80_to_sm89INS1_16FlashAttnBwdSm80INS1_25CollectiveMainloopBwdSm80ILi2ELi2EN4cute5tupleIJNS5_1CILi128EEES8_NS7_ILi64EEEEEENS_6half_tEfNS_4arch4Sm80ELb0ELb1ELb1ELb1ELb1ELb0ELb0ELb0ELi2ELi4ELi4ELi4ELb0EEENS1_24CollectiveEpilogueBwdGQAISA_fSD_Li256ELb1ELb1EEENS1_19SingleTileSchedulerILb1ELb0ELb0ELi128EEEEEEEEEvNT_6ParamsE$_ZN4cute3eso3ESOILb1ELb0EJNS_6LayoutINS_5tupleIJNS3_IJNS3_IJNS_1CILi4EEENS4_ILi2EEEEEENS4_ILi1EEEEEEEEENS3_IJNS3_IJNS3_IJS8_NS4_ILi32EEEEEENS4_ILi0EEEEEEEEEEEiEEC2ERKSG_RKi) ;  /* 0xfffdfdf000007944 */ /* 0x002fea0003c3ffff */
[----:B------:R-:W2:Y:S01]  /*279a0*/  LDL R5, [R1+0x758] ;  /* 0x0007580001057983 */ /* 0x000ea20000100800 */
[----:B------:R-:W-:Y:S02]  /*279b0*/  MOV R82, R60 ;  /* 0x0000003c00527202 */ /* 0x000fe40000000f00 */
[----:B------:R-:W-:Y:S01]  /*279c0*/  MOV R34, 0x27a00 ;  /* 0x00027a0000227802 */ /* 0x000fe20000000f00 */
[----:B-12---:R-:W-:-:S05]  /*279d0*/  IMAD.WIDE R12, R5, 0x2, R10 ;  /* 0x00000002050c7825 */ /* 0x006fca00078e020a */
[----:B------:R-:W-:Y:S02]  /*279e0*/  MOV R36, R12 ;  /* 0x0000000c00247202 */ /* 0x000fe40000000f00 */
[----:B------:R-:W-:Y:S05]  /*279f0*/  CALL.REL.NOINC `($_ZN7cutlass13device_kernelIN5flash19enable_sm80_to_sm89INS1_16FlashAttnBwdSm80INS1_25CollectiveMainloopBwdSm80ILi2ELi2EN4cute5tupleIJNS5_1CILi128EEES8_NS7_ILi64EEEEEENS_6half_tEfNS_4arch4Sm80ELb0ELb1ELb1ELb1ELb1ELb0ELb0ELb0ELi2ELi4ELi4ELi4ELb0EEENS1_24CollectiveEpilogueBwdGQAISA_fSD_Li256ELb1ELb1EEENS1_19SingleTileSchedulerILb1ELb0ELb0ELi128EEEEEEEEEvNT_6ParamsE$_ZN4cute3eso3ESOILb1ELb0EJNS_6LayoutINS_5tupleIJNS3_IJNS3_IJNS_1CILi4EEENS4_ILi2EEEEEENS4_ILi1EEEEEEEEENS3_IJNS3_IJNS3_IJS8_NS4_ILi32EEEEEENS4_ILi0EEEEEEEEEEENS_10ViewEngineIPN7cutlass6half_tEEEEEC2ERKSG_RKSL_) ;  /* 0xfffdfd4000007944 */ /* 0x000fea0003c3ffff */
[----:B------:R2:W5:Y:S01]  /*27a00*/  LDL.64 R4, [R1+0x758] ;  /* 0x0007580001047983 */ /* 0x0005620000100a00 */
[----:B------:R-:W-:Y:S02]  /*27a10*/  MOV R38, R60 ;  /* 0x0000003c00267202 */ /* 0x000fe40000000f00 */
[----:B------:R-:W-:Y:S02]  /*27a20*/  MOV R46, 0x27a40 ;  /* 0x00027a40002e7802 */ /* 0x000fe40000000f00 */
[----:B-12--5:R-:W-:Y:S05]  /*27a30*/  CALL.REL.NOINC `($_ZN7cutlass13device_kernelIN5flash19enable_sm80_to_sm89INS1_16FlashAttnBwdSm80INS1_25CollectiveMainloopBwdSm80ILi2ELi2EN4cute5tupleIJNS5_1CILi128EEES8_NS7_ILi64EEEEEENS_6half_tEfNS_4arch4Sm80ELb0ELb1ELb1ELb1ELb1ELb0ELb0ELb0ELi2ELi4ELi4ELi4ELb0EEENS1_24CollectiveEpilogueBwdGQAISA_fSD_Li256ELb1ELb1EEENS1_19SingleTileSchedulerILb1ELb0ELb0ELi128EEEEEEEEEvNT_6ParamsE$_ZN4cute8smem_ptrIPN7cutlass6half_tEECI1NS_12iter_adaptorIS3_S4_EEES3_) ;  /* 0xfffe16e000007944 */ /* 0x026fea0003c3ffff */
        /* <DEDUP_REMOVED lines=9> */
[----:B-1----:R-:W-:Y:S01]  /*27ad0*/  IMAD.MOV.U32 R2, RZ, RZ, R4 ;  /* 0x000000ffff027224 */ /* 0x002fe200078e0004 */
[----:B------:R-:W-:Y:S01]  /*27ae0*/  MOV R13, R5 ;  /* 0x00000005000d7202 */ /* 0x000fe20000000f00 */
[----:B------:R-:W-:Y:S01]  /*27af0*/  IMAD.MOV.U32 R82, RZ, RZ, R60 ;  /* 0x000000ffff527224 */ /* 0x000fe200078e003c */
[----:B------:R-:W-:-:S02]  /*27b00*/  MOV R12, 0x27b20 ;  /* 0x00027b20000c7802 */ /* 0x000fc40000000f00 */
[----:B--2--5:R-:W-:Y:S05]  /*27b10*/  CALL.REL.NOINC `($_ZN7cutlass13device_kernelIN5flash19enable_sm80_to_sm89INS1_16FlashAttnBwdSm80INS1_25CollectiveMainloopBwdSm80ILi2ELi2EN4cute5tupleIJNS5_1CILi128EEES8_NS7_ILi64EEEEEENS_6half_tEfNS_4arch4Sm80ELb0ELb1ELb1ELb1ELb1ELb0ELb0ELb0ELi2ELi4ELi4ELi4ELb0EEENS1_24CollectiveEpilogueBwdGQAISA_fSD_Li256ELb1ELb1EEENS1_19SingleTileSchedulerILb1ELb0ELb0ELi128EEEEEEEEEvNT_6ParamsE$_ZN4cute3eso3ESOILb1ELb0EJNS_6LayoutINS_5tupleIJNS3_IJNS3_IJNS_1CILi2EEES5_EEENS4_ILi1EEEEEEEEENS3_IJNS3_IJNS3_IJS7_NS4_ILi16EEEEEENS4_ILi0EEEEEEEEEEENS_10ViewEngineIPjEEEEC2ERKSF_RKSI_) ;  /* 0xfffdfbc000007944 */ /* 0x024fea0003c3ffff */
        /* <DEDUP_REMOVED lines=11> */
[----:B-1----:R-:W-:Y:S05]  /*27bd0*/  CALL.REL.NOINC `($_ZN7cutlass13device_kernelIN5flash19enable_sm80_to_sm89INS1_16FlashAttnBwdSm80INS1_25CollectiveMainloopBwdSm80ILi2ELi2EN4cute5tupleIJNS5_1CILi128EEES8_NS7_ILi64EEEEEENS_6half_tEfNS_4arch4Sm80ELb0ELb1ELb1ELb1ELb1ELb0ELb0ELb0ELi2ELi4ELi4ELi4ELb0EEENS1_24CollectiveEpilogueBwdGQAISA_fSD_Li256ELb1ELb1EEENS1_19SingleTileSchedulerILb1ELb0ELb0ELi128EEEEEEEEEvNT_6ParamsE$_ZN4cute3eso3ESOILb1ELb0EJNS_10UnderscoreEiEEC2ERKS2_RKi) ;  /* 0xfffdf3d000007944 */ /* 0x002fea0003c3ffff */
        /* <DEDUP_REMOVED lines=16> */
[----:B------:R-:W-:-:S02]  /*27ce0*/  MOV R47, 0x1 ;  /* 0x00000001002f7802 */ /* 0x000fc40000000f00 */
        /* <DEDUP_REMOVED lines=42> */
[----:B-1----:R-:W-:Y:S05]  /*27f90*/  CALL.REL.NOINC `($_ZN7cutlass13device_kernelIN5flash19enable_sm80_to_sm89INS1_16FlashAttnBwdSm80INS1_25CollectiveMainloopBwdSm80ILi2ELi2EN4cute5tupleIJNS5_1CILi128EEES8_NS7_ILi64EEEEEENS_6half_tEfNS_4arch4Sm80ELb0ELb1ELb1ELb1ELb1ELb0ELb0ELb0ELi2ELi4ELi4ELi4ELb0EEENS1_24CollectiveEpilogueBwdGQAISA_fSD_Li256ELb1ELb1EEENS1_19SingleTileSchedulerILb1ELb0ELb0ELi128EEEEEEEEEvNT_6ParamsE$_ZN4cute3eso3ESOILb1ELb0EJNS_10UnderscoreES2_iEEC2ERKS2_S5_RKi) ;  /* 0xfffdefd000007944 */ /* 0x002fea0003c3ffff */
[----:B-1----:R-:W2:Y:S01]  /*27fa0*/  LDL R3, [R1+0x758] ;  /* 0x0007580001037983 */ /* 0x002ea20000100800 */
[----:B------:R-:W-:-:S02]  /*27fb0*/  MOV R10, 0x27fe0 ;  /* 0x00027fe0000a7802 */ /* 0x000fc40000000f00 */
[----:B--2---:R-:W-:Y:S02]  /*27fc0*/  SHF.L.U32 R3, R3, 0xa, RZ ;  /* 0x0000000a03037819 */ /* 0x004fe400000006ff */
[----:B------:R-:W-:Y:S05]  /*27fd0*/  CALL.REL.NOINC `($_ZN7cutlass13device_kernelIN5flash19enable_sm80_to_sm89INS1_16FlashAttnBwdSm80INS1_25CollectiveMainloopBwdSm80ILi2ELi2EN4cute5tupleIJNS5_1CILi128EEES8_NS7_ILi64EEEEEENS_6half_tEfNS_4arch4Sm80ELb0ELb1ELb1ELb1ELb1ELb0ELb0ELb0ELi2ELi4ELi4ELi4ELb0EEENS1_24CollectiveEpilogueBwdGQAISA_fSD_Li256ELb1ELb1EEENS1_19SingleTileSchedulerILb1ELb0ELb0ELi128EEEEEEEEEvNT_6ParamsE$_ZN4cute3eso3ESOILb1ELb0EJNS_6LayoutINS_5tupleIJNS3_IJNS_1CILi8EEENS4_ILi1EEEEEENS4_ILi2EEEEEENS3_IJNS3_IJS6_NS4_ILi0EEEEEENS4_ILi8192EEEEEEEEiEEC2ERKSE_RKi) ;  /* 0xfffe069000007944 */ /* 0x000fea0003c3ffff */
[----:B------:R-:W-:Y:S01]  /*27fe0*/  ULDC.64 UR4, c[0x0][0x118] ;  /* 0x0000460000047ab9 */ /* 0x000fe20000000a00 */
[----:B-1----:R-:W2:Y:S04]  /*27ff0*/  LDL R2, [R1+0x758] ;  /* 0x0007580001027983 */ /* 0x002ea80000100800 */
[----:B------:R-:W2:Y:S01]  /*28000*/  LD.E.64 R4, [R26.64] ;  /* 0x000000041a047980 */ /* 0x000ea2000c101b00 */
[----:B------:R-:W-:Y:S02]  /*28010*/  MOV R38, R60 ;  /* 0x0000003c00267202 */ /* 0x000fe40000000f00 */
[----:B------:R-:W-:Y:S01]  /*28020*/  MOV R46, 0x28050 ;  /* 0x00028050002e7802 */ /* 0x000fe20000000f00 */
[----:B--2---:R-:W-:-:S04]  /*28030*/  IMAD.WIDE R2, R2, 0x2, R4 ;  /* 0x0000000202027825 */ /* 0x004fc800078e0204 */
[----:B------:R-:W-:Y:S05]  /*28040*/  CALL.REL.NOINC `($_ZN7cutlass13device_kernelIN5flash19enable_sm80_to_sm89INS1_16FlashAttnBwdSm80INS1_25CollectiveMainloopBwdSm80ILi2ELi2EN4cute5tupleIJNS5_1CILi128EEES8_NS7_ILi64EEEEEENS_6half_tEfNS_4arch4Sm80ELb0ELb1ELb1ELb1ELb1ELb0ELb0ELb0ELi2ELi4ELi4ELi4ELb0EEENS1_24CollectiveEpilogueBwdGQAISA_fSD_Li256ELb1ELb1EEENS1_19SingleTileSchedulerILb1ELb0ELb0ELi128EEEEEEEEEvNT_6ParamsE$_ZN4cute8smem_ptrIPN7cutlass6half_tEECI1NS_12iter_adaptorIS3_S4_EEES3_) ;  /* 0xfffe10d000007944 */ /* 0x000fea0003c3ffff */
[----:B-1----:R1:W5:Y:S01]  /*28050*/  LDL.64 R2, [R1+0x758] ;  /* 0x0007580001027983 */ /* 0x0023620000100a00 */
[----:B------:R-:W-:-:S03]  /*28060*/  MOV R34, 0x28080 ;  /* 0x0002808000227802 */ /* 0x000fc60000000f00 */
[----:B-1---5:R-:W-:Y:S05]  /*28070*/  CALL.REL.NOINC `($_ZN7cutlass13device_kernelIN5flash19enable_sm80_to_sm89INS1_16FlashAttnBwdSm80INS1_25CollectiveMainloopBwdSm80ILi2ELi2EN4cute5tupleIJNS5_1CILi128EEES8_NS7_ILi64EEEEEENS_6half_tEfNS_4arch4Sm80ELb0ELb1ELb1ELb1ELb1ELb0ELb0ELb0ELi2ELi4ELi4ELi4ELb0EEENS1_24CollectiveEpilogueBwdGQAISA_fSD_Li256ELb1ELb1EEENS1_19SingleTileSchedulerILb1ELb0ELb0ELi128EEEEEEEEEvNT_6ParamsE$_ZN4cute3eso3ESOILb1ELb0EJNS_6LayoutINS_5tupleIJNS3_IJNS_1CILi8EEENS4_ILi1EEEEEENS4_ILi2EEEEEENS3_IJNS3_IJS6_NS4_ILi0EEEEEENS4_ILi8192EEEEEEEENS_10ViewEngineINS_8smem_ptrIPN7cutlass6half_tEEEEEEEC2ERKSE_RKSL_) ;  /* 0xfffe05b000007944 */ /* 0x022fea0003c3ffff */
        /* <DEDUP_REMOVED lines=8> */
[----:B------:R-:W-:Y:S05]  /*28100*/  CALL.REL.NOINC `($_ZN7cutlass13device_kernelIN5flash19enable_sm80_to_sm89INS1_16FlashAttnBwdSm80INS1_25CollectiveMainloopBwdSm80ILi2ELi2EN4cute5tupleIJNS5_1CILi128EEES8_NS7_ILi64EEEEEENS_6half_tEfNS_4arch4Sm80ELb0ELb1ELb1ELb1ELb1ELb0ELb0ELb0ELi2ELi4ELi4ELi4ELb0EEENS1_24CollectiveEpilogueBwdGQAISA_fSD_Li256ELb1ELb1EEENS1_19SingleTileSchedulerILb1ELb0ELb0ELi128EEEEEEEEEvNT_6ParamsE$_ZN4cute3eso3ESOILb1ELb0EJNS_6LayoutINS_5tupleIJNS3_IJNS_1CILi8EEENS4_ILi1EEEEEENS4_ILi2EEEEEENS3_IJNS3_IJS6_NS4_ILi0EEEEEENS4_ILi64EEEEEEEEiEEC2ERKSE_RKi) ;  /* 0xfffe04e000007944 */ /* 0x000fea0003c3ffff */
[----:B-1----:R-:W2:Y:S01]  /*28110*/  LDL R3, [R1+0x758] ;  /* 0x0007580001037983 */ /* 0x002ea20000100800 */
[----:B------:R-:W-:Y:S01]  /*28120*/  MOV R12, 0x28160 ;  /* 0x00028160000c7802 */ /* 0x000fe20000000f00 */
[----:B--2---:R-:W-:-:S05]  /*28130*/  IMAD.WIDE R10, R3, 0x2, R24 ;  /* 0x00000002030a7825 */ /* 0x004fca00078e0218 */
[----:B------:R-:W-:Y:S02]  /*28140*/  MOV R14, R10 ;  /* 0x0000000a000e7202 */ /* 0x000fe40000000f00 */
[----:B------:R-:W-:Y:S05]  /*28150*/  CALL.REL.NOINC `($_ZN7cutlass13device_kernelIN5flash19enable_sm80_to_sm89INS1_16FlashAttnBwdSm80INS1_25CollectiveMainloopBwdSm80ILi2ELi2EN4cute5tupleIJNS5_1CILi128EEES8_NS7_ILi64EEEEEENS_6half_tEfNS_4arch4Sm80ELb0ELb1ELb1ELb1ELb1ELb0ELb0ELb0ELi2ELi4ELi4ELi4ELb0EEENS1_24CollectiveEpilogueBwdGQAISA_fSD_Li256ELb1ELb1EEENS1_19SingleTileSchedulerILb1ELb0ELb0ELi128EEEEEEEEEvNT_6ParamsE$_ZN4cute3eso3ESOILb1ELb0EJNS_6LayoutINS_5tupleIJNS3_IJNS_1CILi8EEENS4_ILi1EEEEEENS4_ILi2EEEEEENS3_IJNS3_IJS6_NS4_ILi0EEEEEENS4_ILi64EEEEEEEENS_10ViewEngineIPN7cutlass6half_tEEEEEC2ERKSE_RKSJ_) ;  /* 0xfffe044000007944 */ /* 0x000fea0003c3ffff */
[----:B------:R2:W5:Y:S01]  /*28160*/  LDL.64 R6, [R1+0x758] ;  /* 0x0007580001067983 */ /* 0x0005620000100a00 */
[----:B------:R-:W-:Y:S01]  /*28170*/  IMAD.MOV.U32 R2, RZ, RZ, R4 ;  /* 0x000000ffff027224 */ /* 0x000fe200078e0004 */
[----:B------:R-:W-:Y:S02]  /*28180*/  MOV R11, R5 ;  /* 0x00000005000b7202 */ /* 0x000fe40000000f00 */
[----:B-1----:R-:W-:Y:S02]  /*28190*/  MOV R10, 0x281b0 ;  /* 0x000281b0000a7802 */ /* 0x002fe40000000f00 */
[----:B--2--5:R-:W-:Y:S05]  /*281a0*/  CALL.REL.NOINC `($_ZN7cutlass13device_kernelIN5flash19enable_sm80_to_sm89INS1_16FlashAttnBwdSm80INS1_25CollectiveMainloopBwdSm80ILi2ELi2EN4cute5tupleIJNS5_1CILi128EEES8_NS7_ILi64EEEEEENS_6half_tEfNS_4arch4Sm80ELb0ELb1ELb1ELb1ELb1ELb0ELb0ELb0ELi2ELi4ELi4ELi4ELb0EEENS1_24CollectiveEpilogueBwdGQAISA_fSD_Li256ELb1ELb1EEENS1_19SingleTileSchedulerILb1ELb0ELb0ELi128EEEEEEEEEvNT_6ParamsE$_ZN4cute3eso3ESOILb1ELb0EJNS_6LayoutINS_5tupleIJNS3_IJNS_1CILi8EEENS4_ILi1EEEEEENS3_IJNS4_ILi2EEEEEEEEENS3_IJNS3_IJS6_NS4_ILi0EEEEEENS3_IJNS4_ILi8192EEEEEEEEEEENS_10ViewEngineINS_8smem_ptrIPN7cutlass6half_tEEEEEEEC2ERKSG_RKSN_) ;  /* 0xfffe021000007944 */ /* 0x024fea0003c3ffff */
[----:B------:R2:W5:Y:S01]  /*281b0*/  LDL.64 R4, [R1+0x758] ;  /* 0x0007580001047983 */ /* 0x0005620000100a00 */
[----:B------:R-:W-:Y:S01]  /*281c0*/  IMAD.MOV.U32 R2, RZ, RZ, R6 ;  /* 0x000000ffff027224 */ /* 0x000fe200078e0006 */
[----:B------:R-:W-:Y:S02]  /*281d0*/  MOV R11, R7 ;  /* 0x00000007000b7202 */ /* 0x000fe40000000f00 */
[----:B------:R-:W-:Y:S02]  /*281e0*/  MOV R10, 0x28200 ;  /* 0x00028200000a7802 */ /* 0x000fe40000000f00 */
[----:B-12--5:R-:W-:Y:S05]  /*281f0*/  CALL.REL.NOINC `($_ZN7cutlass13device_kernelIN5flash19enable_sm80_to_sm89INS1_16FlashAttnBwdSm80INS1_25CollectiveMainloopBwdSm80ILi2ELi2EN4cute5tupleIJNS5_1CILi128EEES8_NS7_ILi64EEEEEENS_6half_tEfNS_4arch4Sm80ELb0ELb1ELb1ELb1ELb1ELb0ELb0ELb0ELi2ELi4ELi4ELi4ELb0EEENS1_24CollectiveEpilogueBwdGQAISA_fSD_Li256ELb1ELb1EEENS1_19SingleTileSchedulerILb1ELb0ELb0ELi128EEEEEEEEEvNT_6ParamsE$_ZN4cute3eso3ESOILb1ELb0EJNS_6LayoutINS_5tupleIJNS3_IJNS_1CILi8EEENS4_ILi1EEEEEENS3_IJNS4_ILi2EEEEEEEEENS3_IJNS3_IJS6_NS4_ILi0EEEEEENS3_IJNS4_ILi64EEEEEEEEEEENS_10ViewEngineIPN7cutlass6half_tEEEEEC2ERKSG_RKSL_) ;  /* 0xfffe016000007944 */ /* 0x026fea0003c3ffff */
[----:B-1----:R1:W5:Y:S01]  /*28200*/  LDL.64 R2, [R1+0x758] ;  /* 0x0007580001027983 */ /* 0x0023620000100a00 */
[----:B------:R-:W-:-:S03]  /*28210*/  MOV R12, 0x28230 ;  /* 0x00028230000c7802 */ /* 0x000fc60000000f00 */
[----:B-1---5:R-:W-:Y:S05]  /*28220*/  CALL.REL.NOINC `($_ZN7cutlass13device_kernelIN5flash19enable_sm80_to_sm89INS1_16FlashAttnBwdSm80INS1_25CollectiveMainloopBwdSm80ILi2ELi2EN4cute5tupleIJNS5_1CILi128EEES8_NS7_ILi64EEEEEENS_6half_tEfNS_4arch4Sm80ELb0ELb1ELb1ELb1ELb1ELb0ELb0ELb0ELi2ELi4ELi4ELi4ELb0EEENS1_24CollectiveEpilogueBwdGQAISA_fSD_Li256ELb1ELb1EEENS1_19SingleTileSchedulerILb1ELb0ELb0ELi128EEEEEEEEEvNT_6ParamsE$_ZN4cute3eso3ESOILb1ELb0EJNS_6LayoutINS_5tupleIJNS3_IJNS3_IJNS_1CILi8EEENS4_ILi1EEEEEES6_EEENS3_IJNS3_IJS6_S6_EEENS4_ILi2EEEEEEEEENS3_IJNS3_IJNS3_IJS6_NS4_ILi0EEEEEESD_EEENS3_IJNS3_IJSD_SD_EEENS4_ILi64EEEEEEEEEEENS_10ViewEngineIPN7cutlass6half_tEEEEEC2ERKSK_RKSP_) ;  /* 0xfffdf78000007944 */ /* 0x022fea0003c3ffff */
[----:B-1----:R1:W5:Y:S01]  /*28230*/  LDL.64 R10, [R1+0x758] ;  /* 0x00075800010a7983 */ /* 0x0023620000100a00 */
[----:B------:R-:W-:Y:S01]  /*28240*/  IMAD.MOV.U32 R2, RZ, RZ, R4 ;  /* 0x000000ffff027224 */ /* 0x000fe200078e0004 */
[----:B------:R-:W-:-:S02]  /*28250*/  MOV R13, R5 ;  /* 0x00000005000d7202 */ /* 0x000fc40000000f00 */
[----:B------:R-:W-:Y:S02]  /*28260*/  MOV R12, 0x28280 ;  /* 0x00028280000c7802 */ /* 0x000fe40000000f00 */
[----:B-1---5:R-:W-:Y:S05]  /*28270*/  CALL.REL.NOINC `($_ZN7cutlass13device_kernelIN5flash19enable_sm80_to_sm89INS1_16FlashAttnBwdSm80INS1_25CollectiveMainloopBwdSm80ILi2ELi2EN4cute5tupleIJNS5_1CILi128EEES8_NS7_ILi64EEEEEENS_6half_tEfNS_4arch4Sm80ELb0ELb1ELb1ELb1ELb1ELb0ELb0ELb0ELi2ELi4ELi4ELi4ELb0EEENS1_24CollectiveEpilogueBwdGQAISA_fSD_Li256ELb1ELb1EEENS1_19SingleTileSchedulerILb1ELb0ELb0ELi128EEEEEEEEEvNT_6ParamsE$_ZN4cute3eso3ESOILb1ELb0EJNS_6LayoutINS_5tupleIJNS3_IJNS3_IJNS_1CILi8EEENS4_ILi1EEEEEES6_EEENS3_IJNS3_IJS6_S6_EEENS4_ILi2EEEEEEEEENS3_IJNS3_IJNS3_IJS6_NS4_ILi0EEEEEESD_EEENS3_IJNS3_IJSD_SD_EEENS4_ILi8192EEEEEEEEEEENS_10ViewEngineINS_8smem_ptrIPN7cutlass6half_tEEEEEEEC2ERKSK_RKSR_) ;  /* 0xfffdf77000007944 */ /* 0x022fea0003c3ffff */
[----:B-1----:R1:W5:Y:S01]  /*28280*/  LDL.64 R2, [R1+0x758] ;  /* 0x0007580001027983 */ /* 0x0023620000100a00 */
[----:B------:R-:W-:Y:S02]  /*28290*/  MOV R14, R10 ;  /* 0x0000000a000e7202 */ /* 0x000fe40000000f00 */
[----:B------:R-:W-:Y:S02]  /*282a0*/  MOV R12, 0x282c0 ;  /* 0x000282c0000c7802 */ /* 0x000fe40000000f00 */
[----:B-1---5:R-:W-:Y:S05]  /*282b0*/  CALL.REL.NOINC `($_ZN7cutlass13device_kernelIN5flash19enable_sm80_to_sm89INS1_16FlashAttnBwdSm80INS1_25CollectiveMainloopBwdSm80ILi2ELi2EN4cute5tupleIJNS5_1CILi128EEES8_NS7_ILi64EEEEEENS_6half_tEfNS_4arch4Sm80ELb0ELb1ELb1ELb1ELb1ELb0ELb0ELb0ELi2ELi4ELi4ELi4ELb0EEENS1_24CollectiveEpilogueBwdGQAISA_fSD_Li256ELb1ELb1EEENS1_19SingleTileSchedulerILb1ELb0ELb0ELi128EEEEEEEEEvNT_6ParamsE$_ZN4cute3eso3ESOILb1ELb0EJNS_6LayoutINS_5tupleIJNS3_IJNS_1CILi8EEENS4_ILi1EEEEEENS4_ILi2EEEEEENS3_IJNS3_IJS6_NS4_ILi0EEEEEENS4_ILi64EEEEEEEENS_10ViewEngineIPN7cutlass6half_tEEEEEC2ERKSE_RKSJ_) ;  /* 0xfffe02e000007944 */ /* 0x022fea0003c3ffff */
[----:B------:R2:W5:Y:S01]  /*282c0*/  LDL.64 R8, [R1+0x758] ;  /* 0x0007580001087983 */ /* 0x0005620000100a00 */
[----:B------:R-:W-:Y:S02]  /*282d0*/  MOV R38, R60 ;  /* 0x0000003c00267202 */ /* 0x000fe40000000f00 */
[----:B------:R-:W-:Y:S02]  /*282e0*/  MOV R46, 0x28300 ;  /* 0x00028300002e7802 */ /* 0x000fe40000000f00 */
[----:B-12--5:R-:W-:Y:S05]  /*282f0*/  CALL.REL.NOINC `($_ZN7cutlass13device_kernelIN5flash19enable_sm80_to_sm89INS1_16FlashAttnBwdSm80INS1_25CollectiveMainloopBwdSm80ILi2ELi2EN4cute5tupleIJNS5_1CILi128EEES8_NS7_ILi64EEEEEENS_6half_tEfNS_4arch4Sm80ELb0ELb1ELb1ELb1ELb1ELb0ELb0ELb0ELi2ELi4ELi4ELi4ELb0EEENS1_24CollectiveEpilogueBwdGQAISA_fSD_Li256ELb1ELb1EEENS1_19SingleTileSchedulerILb1ELb0ELb0ELi128EEEEEEEEEvNT_6ParamsE$_ZN4cute8smem_ptrIPN7cutlass6half_tEECI1NS_12iter_adaptorIS3_S4_EEES3_) ;  /* 0xfffe0e2000007944 */ /* 0x026fea0003c3ffff */
[----:B-1----:R1:W5:Y:S01]  /*28300*/  LDL.64 R2, [R1+0x758] ;  /* 0x0007580001027983 */ /* 0x0023620000100a00 */
[----:B------:R-:W-:-:S03]  /*28310*/  MOV R34, 0x28330 ;  /* 0x0002833000227802 */ /* 0x000fc60000000f00 */
[----:B-1---5:R-:W-:Y:S05]  /*28320*/  CALL.REL.NOINC `($_ZN7cutlass13device_kernelIN5flash19enable_sm80_to_sm89INS1_16FlashAttnBwdSm80INS1_25CollectiveMainloopBwdSm80ILi2ELi2EN4cute5tupleIJNS5_1CILi128EEES8_NS7_ILi64EEEEEENS_6half_tEfNS_4arch4Sm80ELb0ELb1ELb1ELb1ELb1ELb0ELb0ELb0ELi2ELi4ELi4ELi4ELb0EEENS1_24CollectiveEpilogueBwdGQAISA_fSD_Li256ELb1ELb1EEENS1_19SingleTileSchedulerILb1ELb0ELb0ELi128EEEEEEEEEvNT_6ParamsE$_ZN4cute3eso3ESOILb1ELb0EJNS_6LayoutINS_5tupleIJNS3_IJNS_1CILi8EEENS4_ILi1EEEEEENS4_ILi2EEEEEENS3_IJNS3_IJS6_NS4_ILi0EEEEEENS4_ILi8192EEEEEEEENS_10ViewEngineINS_8smem_ptrIPN7cutlass6half_tEEEEEEEC2ERKSE_RKSL_) ;  /* 0xfffe030000007944 */ /* 0x022fea0003c3ffff */
        /* <DEDUP_REMOVED lines=120> */
[----:B-12---:R-:W-:Y:S05]  /*28ab0*/  CALL.REL.NOINC `($_ZN7cutlass13device_kernelIN5flash19enable_sm80_to_sm89INS1_16FlashAttnBwdSm80INS1_25CollectiveMainloopBwdSm80ILi2ELi2EN4cute5tupleIJNS5_1CILi128EEES8_NS7_ILi64EEEEEENS_6half_tEfNS_4arch4Sm80ELb0ELb1ELb1ELb1ELb1ELb0ELb0ELb0ELi2ELi4ELi4ELi4ELb0EEENS1_24CollectiveEpilogueBwdGQAISA_fSD_Li256ELb1ELb1EEENS1_19SingleTileSchedulerILb1ELb0ELb0ELi128EEEEEEEEEvNT_6ParamsE$_ZN4cute3eso3ESOILb1ELb0EJNS_10UnderscoreES2_iEEC2ERKS2_S5_RKi) ;  /* 0xfffde4b000007944 */ /* 0x006fea0003c3ffff */
[----:B------:R2:W5:Y:S01]  /*28ac0*/  LDL R4, [R1+0x758] ;  /* 0x0007580001047983 */ /* 0x0005620000100800 */
[----:B-1----:R-:W-:-:S02]  /*28ad0*/  MOV R3, R0 ;  /* 0x0000000000037202 */ /* 0x002fc40000000f00 */
[----:B------:R-:W-:Y:S02]  /*28ae0*/  MOV R2, 0x28b00 ;  /* 0x00028b0000027802 */ /* 0x000fe40000000f00 */
[----:B--2--5:R-:W-:Y:S05]  /*28af0*/  CALL.REL.NOINC `($_ZN7cutlass13device_kernelIN5flash19enable_sm80_to_sm89INS1_16FlashAttnBwdSm80INS1_25CollectiveMainloopBwdSm80ILi2ELi2EN4cute5tupleIJNS5_1CILi128EEES8_NS7_ILi64EEEEEENS_6half_tEfNS_4arch4Sm80ELb0ELb1ELb1ELb1ELb1ELb0ELb0ELb0ELi2ELi4ELi4ELi4ELb0EEENS1_24CollectiveEpilogueBwdGQAISA_fSD_Li256ELb1ELb1EEENS1_19SingleTileSchedulerILb1ELb0ELb0ELi128EEEEEEEEEvNT_6ParamsE$_ZZN4cute5sliceINS_5tupleIJNS_10UnderscoreES2_iEEENS1_IJNS1_IJNS_1CILi1EEENS4_ILi0EEEEEEiNS4_ILi1024EEEEEEEEDaRKT_RKT0_ENKUlRKT_RKT0_E_clIS2_iEEDaSI_SL_) ;  /* 0xfffe0f5000007944 */ /* 0x024fea0003c3ffff */
[----:B------:R-:W-:Y:S02]  /*28b00*/  MOV R2, 0x28b20 ;  /* 0x00028b2000027802 */ /* 0x000fe40000000f00 */
[----:B------:R-:W-:Y:S05]  /*28b10*/  CALL.REL.NOINC `($_ZN7cutlass13device_kernelIN5flash19enable_sm80_to_sm89INS1_16FlashAttnBwdSm80INS1_25CollectiveMainloopBwdSm80ILi2ELi2EN4cute5tupleIJNS5_1CILi128EEES8_NS7_ILi64EEEEEENS_6half_tEfNS_4arch4Sm80ELb0ELb1ELb1ELb1ELb1ELb0ELb0ELb0ELi2ELi4ELi4ELi4ELb0EEENS1_24CollectiveEpilogueBwdGQAISA_fSD_Li256ELb1ELb1EEENS1_19SingleTileSchedulerILb1ELb0ELb0ELi128EEEEEEEEEvNT_6ParamsE$_ZZN4cute12filter_tupleINS_5tupleIJNS_10UnderscoreES2_iEEENS1_IJNS1_IJNS_1CILi1EEENS4_ILi0EEEEEEiNS4_ILi1024EEEEEEZNS_5sliceIS3_S9_EEDaRKT_RKT0_EUlRKT_RKT0_E_EEDaSD_SG_OT1_ENKUlDpSJ_E_clIJNS1_IJS7_EEENS1_IJiEEENS1_IJEEEEEEDaSQ_) ;  /* 0xfffe091000007944 */ /* 0x000fea0003c3ffff */
[----:B------:R-:W-:Y:S02]  /*28b20*/  MOV R82, R60 ;  /* 0x0000003c00527202 */ /* 0x000fe40000000f00 */
[----:B------:R-:W-:Y:S02]  /*28b30*/  MOV R36, 0x28b50 ;  /* 0x00028b5000247802 */ /* 0x000fe40000000f00 */
[----:B------:R-:W-:Y:S05]  /*28b40*/  CALL.REL.NOINC `($_ZN7cutlass13device_kernelIN5flash19enable_sm80_to_sm89INS1_16FlashAttnBwdSm80INS1_25CollectiveMainloopBwdSm80ILi2ELi2EN4cute5tupleIJNS5_1CILi128EEES8_NS7_ILi64EEEEEENS_6half_tEfNS_4arch4Sm80ELb0ELb1ELb1ELb1ELb1ELb0ELb0ELb0ELi2ELi4ELi4ELi4ELb0EEENS1_24CollectiveEpilogueBwdGQAISA_fSD_Li256ELb1ELb1EEENS1_19SingleTileSchedulerILb1ELb0ELb0ELi128EEEEEEEEEvNT_6ParamsE$_ZN4cute5tupleIJNS0_IJNS0_IJNS_1CILi8EEENS1_ILi1EEEEEENS1_ILi2EEEEEENS0_IJNS0_IJS3_NS1_ILi0EEEEEEiEEEEEC2ERKS6_RKS9_) ;  /* 0xfffe022000007944 */ /* 0x000fea0003c3ffff */
[----:B------:R2:W5:Y:S01]  /*28b50*/  LDL R38, [R1+0x758] ;  /* 0x0007580001267983 */ /* 0x0005620000100800 */
[----:B------:R-:W-:Y:S01]  /*28b60*/  IMAD.SHL.U32 R4, R4, 0x400, RZ ;  /* 0x0000040004047824 */ /* 0x000fe200078e00ff */
[----:B------:R-:W-:Y:S01]  /*28b70*/  MOV R82, R60 ;  /* 0x0000003c00527202 */ /* 0x000fe20000000f00 */
[----:B------:R-:W-:Y:S01]  /*28b80*/  IMAD.MOV.U32 R83, RZ, RZ, R59 ;  /* 0x000000ffff537224 */ /* 0x000fe200078e003b */
[----:B------:R-:W-:Y:S02]  /*28b90*/  MOV R36, 0x28bc0 ;  /* 0x00028bc000247802 */ /* 0x000fe40000000f00 */
[----:B------:R2:W-:Y:S04]  /*28ba0*/  STL [R1+0x770], R4 ;  /* 0x0007700401007387 */ /* 0x0005e80000100800 */
[----:B-12--5:R-:W-:Y:S05]  /*28bb0*/  CALL.REL.NOINC `($_ZN7cutlass13device_kernelIN5flash19enable_sm80_to_sm89INS1_16FlashAttnBwdSm80INS1_25CollectiveMainloopBwdSm80ILi2ELi2EN4cute5tupleIJNS5_1CILi128EEES8_NS7_ILi64EEEEEENS_6half_tEfNS_4arch4Sm80ELb0ELb1ELb1ELb1ELb1ELb0ELb0ELb0ELi2ELi4ELi4ELi4ELb0EEENS1_24CollectiveEpilogueBwdGQAISA_fSD_Li256ELb1ELb1EEENS1_19SingleTileSchedulerILb1ELb0ELb0ELi128EEEEEEEEEvNT_6ParamsE$_ZN4cute3eso3ESOILb0ELb0EJNS_6LayoutINS_5tupleIJNS3_IJNS_1CILi8EEENS4_ILi1EEEEEENS4_ILi2EEEEEENS3_IJNS3_IJS6_NS4_ILi0EEEEEEiEEEEEiEEC2ERKSD_RKi) ;  /* 0xfffddac000007944 */ /* 0x026fea0003c3ffff */
[----:B------:R-:W2:Y:S01]  /*28bc0*/  LDL.64 R36, [R1+0x758] ;  /* 0x0007580001247983 */ /* 0x000ea20000100a00 */
[----:B-1----:R-:W-:Y:S02]  /*28bd0*/  MOV R38, R60 ;  /* 0x0000003c00267202 */ /* 0x002fe40000000f00 */
[----:B------:R-:W-:Y:S01]  /*28be0*/  MOV R46, 0x28c10 ;  /* 0x00028c10002e7802 */ /* 0x000fe20000000f00 */
[----:B--2---:R-:W-:-:S04]  /*28bf0*/  IMAD.WIDE R2, R37, 0x2, R28 ;  /* 0x0000000225027825 */ /* 0x004fc800078e021c */
[----:B------:R-:W-:Y:S05]  /*28c00*/  CALL.REL.NOINC `($_ZN7cutlass13device_kernelIN5flash19enable_sm80_to_sm89INS1_16FlashAttnBwdSm80INS1_25CollectiveMainloopBwdSm80ILi2ELi2EN4cute5tupleIJNS5_1CILi128EEES8_NS7_ILi64EEEEEENS_6half_tEfNS_4arch4Sm80ELb0ELb1ELb1ELb1ELb1ELb0ELb0ELb0ELi2ELi4ELi4ELi4ELb0EEENS1_24CollectiveEpilogueBwdGQAISA_fSD_Li256ELb1ELb1EEENS1_19SingleTileSchedulerILb1ELb0ELb0ELi128EEEEEEEEEvNT_6ParamsE$_ZN4cute8smem_ptrIPN7cutlass6half_tEECI1NS_12iter_adaptorIS3_S4_EEES3_) ;  /* 0xfffe051000007944 */ /* 0x000fea0003c3ffff */
        /* <DEDUP_REMOVED lines=9> */
[----:B-1----:R-:W-:Y:S02]  /*28ca0*/  MOV R3, 0x1 ;  /* 0x0000000100037802 */ /* 0x002fe40000000f00 */
[----:B------:R-:W-:Y:S02]  /*28cb0*/  MOV R46, 0x28cd0 ;  /* 0x00028cd0002e7802 */ /* 0x000fe40000000f00 */
[----:B--2--5:R-:W-:Y:S05]  /*28cc0*/  CALL.REL.NOINC `($_ZN7cutlass13device_kernelIN5flash19enable_sm80_to_sm89INS1_16FlashAttnBwdSm80INS1_25CollectiveMainloopBwdSm80ILi2ELi2EN4cute5tupleIJNS5_1CILi128EEES8_NS7_ILi64EEEEEENS_6half_tEfNS_4arch4Sm80ELb0ELb1ELb1ELb1ELb1ELb0ELb0ELb0ELi2ELi4ELi4ELi4ELb0EEENS1_24CollectiveEpilogueBwdGQAISA_fSD_Li256ELb1ELb1EEENS1_19SingleTileSchedulerILb1ELb0ELb0ELi128EEEEEEEEEvNT_6ParamsE$_ZN4cute3eso3ESOILb1ELb0EJNS_10UnderscoreES2_iEEC2ERKS2_S5_RKi) ;  /* 0xfffde2a000007944 */ /* 0x024fea0003c3ffff */
[----:B-1----:R-:W2:Y:S01]  /*28cd0*/  LDL R3, [R1+0x758] ;  /* 0x0007580001037983 */ /* 0x002ea20000100800 */
[----:B------:R-:W-:Y:S01]  /*28ce0*/  IMAD.MOV.U32 R82, RZ, RZ, R60 ;  /* 0x000000ffff527224 */ /* 0x000fe200078e003c */
[----:B------:R-:W-:-:S02]  /*28cf0*/  MOV R36, 0x28d20 ;  /* 0x00028d2000247802 */ /* 0x000fc40000000f00 */
[----:B--2---:R-:W-:Y:S02]  /*28d00*/  SHF.L.U32 R3, R3, 0x2, RZ ;  /* 0x0000000203037819 */ /* 0x004fe400000006ff */
[----:B------:R-:W-:Y:S05]  /*28d10*/  CALL.REL.NOINC `($_ZN7cutlass13device_kernelIN5flash19enable_sm80_to_sm89INS1_16FlashAttnBwdSm80INS1_25CollectiveMainloopBwdSm80ILi2ELi2EN4cute5tupleIJNS5_1CILi128EEES8_NS7_ILi64EEEEEENS_6half_tEfNS_4arch4Sm80ELb0ELb1ELb1ELb1ELb1ELb0ELb0ELb0ELi2ELi4ELi4ELi4ELb0EEENS1_24CollectiveEpilogueBwdGQAISA_fSD_Li256ELb1ELb1EEENS1_19SingleTileSchedulerILb1ELb0ELb0ELi128EEEEEEEEEvNT_6ParamsE$_ZN4cute3eso3ESOILb1ELb0EJNS_6LayoutINS_5tupleIJNS3_IJNS3_IJNS_1CILi4EEENS4_ILi2EEEEEENS4_ILi1EEEEEES6_EEENS3_IJNS3_IJNS3_IJS8_NS4_ILi32EEEEEENS4_ILi0EEEEEENS4_ILi64EEEEEEEEiEEC2ERKSH_RKi) ;  /* 0xfffdeb5000007944 */ /* 0x000fea0003c3ffff */
[----:B-1----:R-:W2:Y:S01]  /*28d20*/  LDL R3, [R1+0x758] ;  /* 0x0007580001037983 */ /* 0x002ea20000100800 */
[----:B------:R-:W-:Y:S02]  /*28d30*/  MOV R82, R60 ;  /* 0x0000003c00527202 */ /* 0x000fe40000000f00 */
[----:B------:R-:W-:Y:S01]  /*28d40*/  MOV R36, 0x28d80 ;  /* 0x00028d8000247802 */ /* 0x000fe20000000f00 */
[----:B--2---:R-:W-:-:S05]  /*28d50*/  IMAD.WIDE R2, R3, 0x2, R22 ;  /* 0x0000000203027825 */ /* 0x004fca00078e0216 */
[----:B------:R-:W-:Y:S02]  /*28d60*/  MOV R38, R2 ;  /* 0x0000000200267202 */ /* 0x000fe40000000f00 */
[----:B------:R-:W-:Y:S05]  /*28d70*/  CALL.REL.NOINC `($_ZN7cutlass13device_kernelIN5flash19enable_sm80_to_sm89INS1_16FlashAttnBwdSm80INS1_25CollectiveMainloopBwdSm80ILi2ELi2EN4cute5tupleIJNS5_1CILi128EEES8_NS7_ILi64EEEEEENS_6half_tEfNS_4arch4Sm80ELb0ELb1ELb1ELb1ELb1ELb0ELb0ELb0ELi2ELi4ELi4ELi4ELb0EEENS1_24CollectiveEpilogueBwdGQAISA_fSD_Li256ELb1ELb1EEENS1_19SingleTileSchedulerILb1ELb0ELb0ELi128EEEEEEEEEvNT_6ParamsE$_ZN4cute3eso3ESOILb1ELb0EJNS_6LayoutINS_5tupleIJNS3_IJNS3_IJNS_1CILi4EEENS4_ILi2EEEEEENS4_ILi1EEEEEES6_EEENS3_IJNS3_IJNS3_IJS8_NS4_ILi32EEEEEENS4_ILi0EEEEEENS4_ILi64EEEEEEEENS_10ViewEngineIPN7cutlass6half_tEEEEEC2ERKSH_RKSM_) ;  /* 0xfffdea9000007944 */ /* 0x000fea0003c3ffff */
[----:B-1----:R1:W5:Y:S01]  /*28d80*/  LDL.64 R2, [R1+0x758] ;  /* 0x0007580001027983 */ /* 0x0023620000100a00 */
[----:B------:R-:W-:-:S03]  /*28d90*/  MOV R36, 0x28db0 ;  /* 0x00028db000247802 */ /* 0x000fc60000000f00 */
[----:B-1---5:R-:W-:Y:S05]  /*28da0*/  CALL.REL.NOINC `($_ZN7cutlass13device_kernelIN5flash19enable_sm80_to_sm89INS1_16FlashAttnBwdSm80INS1_25CollectiveMainloopBwdSm80ILi2ELi2EN4cute5tupleIJNS5_1CILi128EEES8_NS7_ILi64EEEEEENS_6half_tEfNS_4arch4Sm80ELb0ELb1ELb1ELb1ELb1ELb0ELb0ELb0ELi2ELi4ELi4ELi4ELb0EEENS1_24CollectiveEpilogueBwdGQAISA_fSD_Li256ELb1ELb1EEENS1_19SingleTileSchedulerILb1ELb0ELb0ELi128EEEEEEEEEvNT_6ParamsE$_ZZN4cute4takeILi1ELi2ENS_5tupleIJNS1_IJNS_1CILi1EEENS2_ILi0EEEEEEiEEEEEDaRKT1_ENKUlDpRKT_E_clIJiEEEDaSD_) ;  /* 0xfffe0b4000007944 */ /* 0x022fea0003c3ffff */
[----:B------:R-:W-:Y:S02]  /*28db0*/  MOV R82, R60 ;  /* 0x0000003c00527202 */ /* 0x000fe40000000f00 */
[----:B------:R-:W-:Y:S02]  /*28dc0*/  MOV R38, 0x28de0 ;  /* 0x00028de000267802 */ /* 0x000fe40000000f00 */
[----:B------:R-:W-:Y:S05]  /*28dd0*/  CALL.REL.NOINC `($_ZN7cutlass13device_kernelIN5flash19enable_sm80_to_sm89INS1_16FlashAttnBwdSm80INS1_25CollectiveMainloopBwdSm80ILi2ELi2EN4cute5tupleIJNS5_1CILi128EEES8_NS7_ILi64EEEEEENS_6half_tEfNS_4arch4Sm80ELb0ELb1ELb1ELb1ELb1ELb0ELb0ELb0ELi2ELi4ELi4ELi4ELb0EEENS1_24CollectiveEpilogueBwdGQAISA_fSD_Li256ELb1ELb1EEENS1_19SingleTileSchedulerILb1ELb0ELb0ELi128EEEEEEEEEvNT_6ParamsE$_ZN4cute3eso3ESOILb1ELb0EJNS_5tupleIJNS_1CILi1EEENS3_ILi0EEEEEENS2_IJiEEEEEC2ERKS6_RKS7_) ;  /* 0xfffde88000007944 */ /* 0x000fea0003c3ffff */
[----:B-1----:R1:W5:Y:S01]  /*28de0*/  LDL R37, [R1+0x758] ;  /* 0x0007580001257983 */ /* 0x0023620000100800 */
[----:B------:R-:W-:Y:S02]  /*28df0*/  MOV R82, R60 ;  /* 0x0000003c00527202 */ /* 0x000fe40000000f00 */
[----:B------:R-:W-:Y:S02]  /*28e00*/  MOV R38, 0x28e20 ;  /* 0x00028e2000267802 */ /* 0x000fe40000000f00 */
[----:B-1---5:R-:W-:Y:S05]  /*28e10*/  CALL.REL.NOINC `($_ZN7cutlass13device_kernelIN5flash19enable_sm80_to_sm89INS1_16FlashAttnBwdSm80INS1_25CollectiveMainloopBwdSm80ILi2ELi2EN4cute5tupleIJNS5_1CILi128EEES8_NS7_ILi64EEEEEENS_6half_tEfNS_4arch4Sm80ELb0ELb1ELb1ELb1ELb1ELb0ELb0ELb0ELi2ELi4ELi4ELi4ELb0EEENS1_24CollectiveEpilogueBwdGQAISA_fSD_Li256ELb1ELb1EEENS1_19SingleTileSchedulerILb1ELb0ELb0ELi128EEEEEEEEEvNT_6ParamsE$_ZN4cute5tupleIJNS0_IJNS0_IJNS_1CILi8EEENS1_ILi1EEEEEENS0_IJNS1_ILi2EEEEEEEEENS0_IJNS0_IJS3_NS1_ILi0EEEEEENS0_IJiEEEEEEEEC2ERKS7_RKSB_) ;  /* 0xfffdff1000007944 */ /* 0x022fea0003c3ffff */
[----:B------:R2:W5:Y:S01]  /*28e20*/  LDL R40, [R1+0x758] ;  /* 0x0007580001287983 */ /* 0x0005620000100800 */
[----:B------:R-:W-:Y:S01]  /*28e30*/  IMAD.MOV.U32 R82, RZ, RZ, R60 ;  /* 0x000000ffff527224 */ /* 0x000fe200078e003c */
[----:B------:R-:W-:Y:S02]  /*28e40*/  MOV R83, R59 ;  /* 0x0000003b00537202 */ /* 0x000fe40000000f00 */
[----:B------:R2:W-:Y:S01]  /*28e50*/  STL.64 [R1+0x770], R4 ;  /* 0x0007700401007387 */ /* 0x0005e20000100a00 */
[----:B------:R-:W-:-:S03]  /*28e60*/  MOV R38, 0x28e80 ;  /* 0x00028e8000267802 */ /* 0x000fc60000000f00 */
[----:B-12--5:R-:W-:Y:S05]  /*28e70*/  CALL.REL.NOINC `($_ZN7cutlass13device_kernelIN5flash19enable_sm80_to_sm89INS1_16FlashAttnBwdSm80INS1_25CollectiveMainloopBwdSm80ILi2ELi2EN4cute5tupleIJNS5_1CILi128EEES8_NS7_ILi64EEEEEENS_6half_tEfNS_4arch4Sm80ELb0ELb1ELb1ELb1ELb1ELb0ELb0ELb0ELi2ELi4ELi4ELi4ELb0EEENS1_24CollectiveEpilogueBwdGQAISA_fSD_Li256ELb1ELb1EEENS1_19SingleTileSchedulerILb1ELb0ELb0ELi128EEEEEEEEEvNT_6ParamsE$_ZN4cute3eso3ESOILb0ELb0EJNS_6LayoutINS_5tupleIJNS3_IJNS_1CILi8EEENS4_ILi1EEEEEENS3_IJNS4_ILi2EEEEEEEEENS3_IJNS3_IJS6_NS4_ILi0EEEEEENS3_IJiEEEEEEEENS_10ViewEngineINS_8smem_ptrIPN7cutlass6half_tEEEEEEEC2ERKSF_RKSM_) ;  /* 0xfffdd72000007944 */ /* 0x026fea0003c3ffff */
[----:B------:R2:W5:Y:S04]  /*28e80*/  LDL R11, [R1+0x758] ;  /* 0x00075800010b7983 */ /* 0x0005680000100800 */
[----:B------:R2:W5:Y:S01]  /*28e90*/  LDL.64 R4, [R1+0x760] ;  /* 0x0007600001047983 */ /* 0x0005620000100a00 */
[----:B------:R-:W-:-:S02]  /*28ea0*/  MOV R82, R60 ;  /* 0x0000003c00527202 */ /* 0x000fc40000000f00 */
[----:B------:R-:W-:Y:S02]  /*28eb0*/  MOV R38, 0x28ed0 ;  /* 0x00028ed000267802 */ /* 0x000fe40000000f00 */
[----:B-12--5:R-:W-:Y:S05]  /*28ec0*/  CALL.REL.NOINC `($_ZN7cutlass13device_kernelIN5flash19enable_sm80_to_sm89INS1_16FlashAttnBwdSm80INS1_25CollectiveMainloopBwdSm80ILi2ELi2EN4cute5tupleIJNS5_1CILi128EEES8_NS7_ILi64EEEEEENS_6half_tEfNS_4arch4Sm80ELb0ELb1ELb1ELb1ELb1ELb0ELb0ELb0ELi2ELi4ELi4ELi4ELb0EEENS1_24CollectiveEpilogueBwdGQAISA_fSD_Li256ELb1ELb1EEENS1_19SingleTileSchedulerILb1ELb0ELb0ELi128EEEEEEEEEvNT_6ParamsE$_ZN4cute3eso3ESOILb1ELb0EJNS_6LayoutINS_5tupleIJNS3_IJNS3_IJNS_1CILi4EEENS4_ILi2EEEEEENS4_ILi1EEEEEENS3_IJS6_EEEEEENS3_IJNS3_IJNS3_IJS8_NS4_ILi32EEEEEENS4_ILi0EEEEEENS3_IJNS4_ILi64EEEEEEEEEEENS_10ViewEngineIPN7cutlass6half_tEEEEEC2ERKSJ_RKSO_) ;  /* 0xfffde90000007944 */ /* 0x026fea0003c3ffff */
[----:B-1----:R1:W5:Y:S01]  /*28ed0*/  LDL.64 R2, [R1+0x758] ;  /* 0x0007580001027983 */ /* 0x0023620000100a00 */
[----:B------:R-:W-:Y:S02]  /*28ee0*/  MOV R82, R60 ;  /* 0x0000003c00527202 */ /* 0x000fe40000000f00 */
[----:B------:R-:W-:Y:S02]  /*28ef0*/  MOV R38, 0x28f10 ;  /* 0x00028f1000267802 */ /* 0x000fe40000000f00 */
[----:B-1---5:R-:W-:Y:S05]  /*28f00*/  CALL.REL.NOINC `($_ZN7cutlass13device_kernelIN5flash19enable_sm80_to_sm89INS1_16FlashAttnBwdSm80INS1_25CollectiveMainloopBwdSm80ILi2ELi2EN4cute5tupleIJNS5_1CILi128EEES8_NS7_ILi64EEEEEENS_6half_tEfNS_4arch4Sm80ELb0ELb1ELb1ELb1ELb1ELb0ELb0ELb0ELi2ELi4ELi4ELi4ELb0EEENS1_24CollectiveEpilogueBwdGQAISA_fSD_Li256ELb1ELb1EEENS1_19SingleTileSchedulerILb1ELb0ELb0ELi128EEEEEEEEEvNT_6ParamsE$_ZN4cute3eso3ESOILb1ELb0EJNS_6LayoutINS_5tupleIJNS3_IJNS3_IJNS3_IJNS_1CILi4EEENS4_ILi2EEEEEENS4_ILi1EEEEEES8_EEENS3_IJNS3_IJNS3_IJS8_S8_EEES8_EEES6_EEEEEENS3_IJNS3_IJNS3_IJNS3_IJS8_NS4_ILi32EEEEEENS4_ILi0EEEEEESH_EEENS3_IJNS3_IJNS3_IJSH_SH_EEESH_EEENS4_ILi64EEEEEEEEEEENS_10ViewEngineIPN7cutlass6half_tEEEEEC2ERKSP_RKSU_) ;  /* 0xfffde79000007944 */ /* 0x022fea0003c3ffff */
[----:B-1----:R1:W5:Y:S01]  /*28f10*/  LDL.64 R2, [R1+0x758] ;  /* 0x0007580001027983 */ /* 0x0023620000100a00 */
[----:B------:R-:W-:Y:S02]  /*28f20*/  MOV R83, R60 ;  /* 0x0000003c00537202 */ /* 0x000fe40000000f00 */
[----:B------:R-:W-:Y:S02]  /*28f30*/  MOV R12, 0x28f50 ;  /* 0x00028f50000c7802 */ /* 0x000fe40000000f00 */
[----:B-1---5:R-:W-:Y:S05]  /*28f40*/  CALL.REL.NOINC `($_ZN7cutlass13device_kernelIN5flash19enable_sm80_to_sm89INS1_16FlashAttnBwdSm80INS1_25CollectiveMainloopBwdSm80ILi2ELi2EN4cute5tupleIJNS5_1CILi128EEES8_NS7_ILi64EEEEEENS_6half_tEfNS_4arch4Sm80ELb0ELb1ELb1ELb1ELb1ELb0ELb0ELb0ELi2ELi4ELi4ELi4ELb0EEENS1_24CollectiveEpilogueBwdGQAISA_fSD_Li256ELb1ELb1EEENS1_19SingleTileSchedulerILb1ELb0ELb0ELi128EEEEEEEEEvNT_6ParamsE$_ZN4cute5tupleIJNS0_IJNS_1CILi2EEEEEENS0_IJiEEEEEC2ERKS3_RKS4_) ;  /* 0xfffdff8000007944 */ /* 0x022fea0003c3ffff */
[----:B------:R-:W2:Y:S01]  /*28f50*/  LDL R6, [R1+0x758] ;  /* 0x0007580001067983 */ /* 0x000ea20000100800 */
[----:B------:R-:W-:Y:S02]  /*28f60*/  MOV R82, R59 ;  /* 0x0000003b00527202 */ /* 0x000fe40000000f00 */
[----:B-1----:R-:W-:Y:S01]  /*28f70*/  MOV R10, 0x28fa0 ;  /* 0x00028fa0000a7802 */ /* 0x002fe20000000f00 */
[----:B--2---:R1:W-:Y:S04]  /*28f80*/  STL [R1+0x770], R6 ;  /* 0x0007700601007387 */ /* 0x0043e80000100800 */
[----:B-1----:R-:W-:Y:S05]  /*28f90*/  CALL.REL.NOINC `($_ZN7cutlass13device_kernelIN5flash19enable_sm80_to_sm89INS1_16FlashAttnBwdSm80INS1_25CollectiveMainloopBwdSm80ILi2ELi2EN4cute5tupleIJNS5_1CILi128EEES8_NS7_ILi64EEEEEENS_6half_tEfNS_4arch4Sm80ELb0ELb1ELb1ELb1ELb1ELb0ELb0ELb0ELi2ELi4ELi4ELi4ELb0EEENS1_24CollectiveEpilogueBwdGQAISA_fSD_Li256ELb1ELb1EEENS1_19SingleTileSchedulerILb1ELb0ELb0ELi128EEEEEEEEEvNT_6ParamsE$_ZZN4cute14logical_divideINS_5tupleIJNS1_IJNS_1CILi8EEENS2_ILi1EEEEEENS1_IJNS2_ILi2EEEEEEEEENS1_IJNS1_IJS4_NS2_ILi0EEEEEENS1_IJiEEEEEENS1_IJS5_NS_6LayoutIS4_S9_EEEEEEEDaRKNSD_IT_T0_EERKT1_ENKUlRKT_RKT0_E_clINSD_IS7_SB_EESE_EEDaSQ_ST_) ;  /* 0xfffe082000007944 */ /* 0x002fea0003c3ffff */
[----:B------:R-:W-:Y:S02]  /*28fa0*/  MOV R10, R60 ;  /* 0x0000003c000a7202 */ /* 0x000fe40000000f00 */
[----:B------:R-:W-:-:S02]  /*28fb0*/  MOV R12, 0x28fd0 ;  /* 0x00028fd0000c7802 */ /* 0x000fc40000000f00 */
[----:B-----5:R-:W-:Y:S05]  /*28fc0*/  CALL.REL.NOINC `($_ZN7cutlass13device_kernelIN5flash19enable_sm80_to_sm89INS1_16FlashAttnBwdSm80INS1_25CollectiveMainloopBwdSm80ILi2ELi2EN4cute5tupleIJNS5_1CILi128EEES8_NS7_ILi64EEEEEENS_6half_tEfNS_4arch4Sm80ELb0ELb1ELb1ELb1ELb1ELb0ELb0ELb0ELi2ELi4ELi4ELi4ELb0EEENS1_24CollectiveEpilogueBwdGQAISA_fSD_Li256ELb1ELb1EEENS1_19SingleTileSchedulerILb1ELb0ELb0ELi128EEEEEEEEEvNT_6ParamsE$_ZN4cute3eso3ESOILb1ELb0EJNS_5tupleIJNS2_IJNS_1CILi1EEENS3_ILi0EEEEEENS2_IJS5_S5_EEEEEENS2_IJS5_iEEEEEC2ERKS8_RKS9_) ;  /* 0xfffde5d000007944 */ /* 0x020fea0003c3ffff */
[----:B-1----:R1:W5:Y:S01]  /*28fd0*/  LDL R11, [R1+0x758] ;  /* 0x00075800010b7983 */ /* 0x0023620000100800 */
[----:B------:R-:W-:-:S02]  /*28fe0*/  MOV R83, R60 ;  /* 0x0000003c00537202 */ /* 0x000fc40000000f00 */
[----:B------:R-:W-:Y:S02]  /*28ff0*/  MOV R12, 0x29010 ;  /* 0x00029010000c7802 */ /* 0x000fe40000000f00 */
[----:B-1---5:R-:W-:Y:S05]  /*29000*/  CALL.REL.NOINC `($_ZN7cutlass13device_kernelIN5flash19enable_sm80_to_sm89INS1_16FlashAttnBwdSm80INS1_25CollectiveMainloopBwdSm80ILi2ELi2EN4cute5tupleIJNS5_1CILi128EEES8_NS7_ILi64EEEEEENS_6half_tEfNS_4arch4Sm80ELb0ELb1ELb1ELb1ELb1ELb0ELb0ELb0ELi2ELi4ELi4ELi4ELb0EEENS1_24CollectiveEpilogueBwdGQAISA_fSD_Li256ELb1ELb1EEENS1_19SingleTileSchedulerILb1ELb0ELb0ELi128EEEEEEEEEvNT_6ParamsE$_ZN4cute5tupleIJNS0_IJNS0_IJNS0_IJNS_1CILi8EEENS1_ILi1EEEEEENS0_IJS3_S3_EEEEEENS0_IJS3_NS1_ILi2EEEEEEEEENS0_IJNS0_IJNS0_IJS3_NS1_ILi0EEEEEENS0_IJSA_SA_EEEEEENS0_IJSA_iEEEEEEEEC2ERKS9_RKSF_) ;  /* 0xfffdfa8000007944 */ /* 0x022fea0003c3ffff */
[----:B-1----:R1:W5:Y:S01]  /*29010*/  LDL R11, [R1+0x758] ;  /* 0x00075800010b7983 */ /* 0x0023620000100800 */
[----:B------:R-:W-:Y:S02]  /*29020*/  MOV R10, R60 ;  /* 0x0000003c000a7202 */ /* 0x000fe40000000f00 */
[----:B------:R-:W-:Y:S02]  /*29030*/  MOV R12, 0x29050 ;  /* 0x00029050000c7802 */ /* 0x000fe40000000f00 */
[----:B-1---5:R-:W-:Y:S05]  /*29040*/  CALL.REL.NOINC `($_ZN7cutlass13device_kernelIN5flash19enable_sm80_to_sm89INS1_16FlashAttnBwdSm80INS1_25CollectiveMainloopBwdSm80ILi2ELi2EN4cute5tupleIJNS5_1CILi128EEES8_NS7_ILi64EEEEEENS_6half_tEfNS_4arch4Sm80ELb0ELb1ELb1ELb1ELb1ELb0ELb0ELb0ELi2ELi4ELi4ELi4ELb0EEENS1_24CollectiveEpilogueBwdGQAISA_fSD_Li256ELb1ELb1EEENS1_19SingleTileSchedulerILb1ELb0ELb0ELi128EEEEEEEEEvNT_6ParamsE$_ZN4cute3eso3ESOILb1ELb0EJNS_5tupleIJNS2_IJNS_1CILi1EEENS3_ILi0EEEEEENS2_IJS5_S5_EEEEEENS2_IJS5_iEEEEEC2ERKS8_RKS9_) ;  /* 0xfffde55000007944 */ /* 0x022fea0003c3ffff */
[----:B-1----:R1:W5:Y:S01]  /*29050*/  LDL R11, [R1+0x758] ;  /* 0x00075800010b7983 */ /* 0x0023620000100800 */
[----:B------:R-:W-:Y:S02]  /*29060*/  MOV R82, R60 ;  /* 0x0000003c00527202 */ /* 0x000fe40000000f00 */
[----:B------:R-:W-:Y:S02]  /*29070*/  MOV R12, 0x29090 ;  /* 0x00029090000c7802 */ /* 0x000fe40000000f00 */
[----:B-1---5:R-:W-:Y:S05]  /*29080*/  CALL.REL.NOINC `($_ZN7cutlass13device_kernelIN5flash19enable_sm80_to_sm89INS1_16FlashAttnBwdSm80INS1_25CollectiveMainloopBwdSm80ILi2ELi2EN4cute5tupleIJNS5_1CILi128EEES8_NS7_ILi64EEEEEENS_6half_tEfNS_4arch4Sm80ELb0ELb1ELb1ELb1ELb1ELb0ELb0ELb0ELi2ELi4ELi4ELi4ELb0EEENS1_24CollectiveEpilogueBwdGQAISA_fSD_Li256ELb1ELb1EEENS1_19SingleTileSchedulerILb1ELb0ELb0ELi128EEEEEEEEEvNT_6ParamsE$_ZN4cute3eso3ESOILb1ELb0EJNS_5tupleIJNS_1CILi0EEES4_EEEiEEC2ERKS5_RKi) ;  /* 0xfffde59000007944 */ /* 0x022fea0003c3ffff */
[----:B-1----:R1:W5:Y:S01]  /*29090*/  LDL R11, [R1+0x758] ;  /* 0x00075800010b7983 */ /* 0x0023620000100800 */
[----:B------:R-:W-:Y:S02]  /*290a0*/  MOV R82, R60 ;  /* 0x0000003c00527202 */ /* 0x000fe40000000f00 */
[----:B------:R-:W-:Y:S02]  /*290b0*/  MOV R12, 0x290d0 ;  /* 0x000290d0000c7802 */ /* 0x000fe40000000f00 */
[----:B-1---5:R-:W-:Y:S05]  /*290c0*/  CALL.REL.NOINC `($_ZN7cutlass13device_kernelIN5flash19enable_sm80_to_sm89INS1_16FlashAttnBwdSm80INS1_25CollectiveMainloopBwdSm80ILi2ELi2EN4cute5tupleIJNS5_1CILi128EEES8_NS7_ILi64EEEEEENS_6half_tEfNS_4arch4Sm80ELb0ELb1ELb1ELb1ELb1ELb0ELb0ELb0ELi2ELi4ELi4ELi4ELb0EEENS1_24CollectiveEpilogueBwdGQAISA_fSD_Li256ELb1ELb1EEENS1_19SingleTileSchedulerILb1ELb0ELb0ELi128EEEEEEEEEvNT_6ParamsE$_ZN4cute3eso3ESOILb1ELb0EJNS_5tupleIJNS2_IJNS_1CILi1EEENS3_ILi0EEEEEES5_EEENS2_IJNS2_IJS5_S5_EEEiEEEEEC2ERKS7_RKS9_) ;  /* 0xfffde51000007944 */ /* 0x022fea0003c3ffff */
[----:B-1----:R1:W5:Y:S01]  /*290d0*/  LDL R11, [R1+0x758] ;  /* 0x00075800010b7983 */ /* 0x0023620000100800 */
[----:B------:R-:W-:-:S02]  /*290e0*/  MOV R82, R60 ;  /* 0x0000003c00527202 */ /* 0x000fc40000000f00 */
[----:B------:R-:W-:Y:S02]  /*290f0*/  MOV R12, 0x29110 ;  /* 0x00029110000c7802 */ /* 0x000fe40000000f00 */
[----:B-1---5:R-:W-:Y:S05]  /*29100*/  CALL.REL.NOINC `($_ZN7cutlass13device_kernelIN5flash19enable_sm80_to_sm89INS1_16FlashAttnBwdSm80INS1_25CollectiveMainloopBwdSm80ILi2ELi2EN4cute5tupleIJNS5_1CILi128EEES8_NS7_ILi64EEEEEENS_6half_tEfNS_4arch4Sm80ELb0ELb1ELb1ELb1ELb1ELb0ELb0ELb0ELi2ELi4ELi4ELi4ELb0EEENS1_24CollectiveEpilogueBwdGQAISA_fSD_Li256ELb1ELb1EEENS1_19SingleTileSchedulerILb1ELb0ELb0ELi128EEEEEEEEEvNT_6ParamsE$_ZN4cute5tupleIJNS0_IJNS0_IJNS0_IJNS_1CILi8EEENS1_ILi1EEEEEES3_EEENS0_IJNS0_IJS3_S3_EEENS1_ILi2EEEEEEEEENS0_IJNS0_IJNS0_IJS3_NS1_ILi0EEEEEESA_EEENS0_IJNS0_IJSA_SA_EEEiEEEEEEEEC2ERKS9_RKSF_) ;  /* 0xfffdf9c000007944 */ /* 0x022fea0003c3ffff */
[----:B------:R2:W5:Y:S01]  /*29110*/  LDL R14, [R1+0x758] ;  /* 0x00075800010e7983 */ /* 0x0005620000100800 */
[----:B------:R-:W-:Y:S01]  /*29120*/  IMAD.MOV.U32 R82, RZ, RZ, R60 ;  /* 0x000000ffff527224 */ /* 0x000fe200078e003c */
[----:B------:R-:W-:Y:S02]  /*29130*/  MOV R83, R59 ;  /* 0x0000003b00537202 */ /* 0x000fe40000000f00 */
[----:B------:R2:W-:Y:S01]  /*29140*/  STL.64 [R1+0x770], R4 ;  /* 0x0007700401007387 */ /* 0x0005e20000100a00 */
[----:B------:R-:W-:-:S03]  /*29150*/  MOV R12, 0x29170 ;  /* 0x00029170000c7802 */ /* 0x000fc60000000f00 */
[----:B-12--5:R-:W-:Y:S05]  /*29160*/  CALL.REL.NOINC `($_ZN7cutlass13device_kernelIN5flash19enable_sm80_to_sm89INS1_16FlashAttnBwdSm80INS1_25CollectiveMainloopBwdSm80ILi2ELi2EN4cute5tupleIJNS5_1CILi128EEES8_NS7_ILi64EEEEEENS_6half_tEfNS_4arch4Sm80ELb0ELb1ELb1ELb1ELb1ELb0ELb0ELb0ELi2ELi4ELi4ELi4ELb0EEENS1_24CollectiveEpilogueBwdGQAISA_fSD_Li256ELb1ELb1EEENS1_19SingleTileSchedulerILb1ELb0ELb0ELi128EEEEEEEEEvNT_6ParamsE$_ZN4cute3eso3ESOILb0ELb0EJNS_6LayoutINS_5tupleIJNS3_IJNS3_IJNS_1CILi8EEENS4_ILi1EEEEEES6_EEENS3_IJNS3_IJS6_S6_EEENS4_ILi2EEEEEEEEENS3_IJNS3_IJNS3_IJS6_NS4_ILi0EEEEEESD_EEENS3_IJNS3_IJSD_SD_EEEiEEEEEEEENS_10ViewEngineINS_8smem_ptrIPN7cutlass6half_tEEEEEEEC2ERKSJ_RKSQ_) ;  /* 0xfffdcec000007944 */ /* 0x026fea0003c3ffff */
[----:B------:R2:W5:Y:S04]  /*29170*/  LDL R6, [R1+0x758] ;  /* 0x0007580001067983 */ /* 0x0005680000100800 */
        /* <DEDUP_REMOVED lines=159> */
[----:B------:R-:W-:Y:S05]  /*29b70*/  CALL.REL.NOINC `($_ZN7cutlass13device_kernelIN5flash19enable_sm80_to_sm89INS1_16FlashAttnBwdSm80INS1_25CollectiveMainloopBwdSm80ILi2ELi2EN4cute5tupleIJNS5_1CILi128EEES8_NS7_ILi64EEEEEENS_6half_tEfNS_4arch4Sm80ELb0ELb1ELb1ELb1ELb1ELb0ELb0ELb0ELi2ELi4ELi4ELi4ELb0EEENS1_24CollectiveEpilogueBwdGQAISA_fSD_Li256ELb1ELb1EEENS1_19SingleTileSchedulerILb1ELb0ELb0ELi128EEEEEEEEEvNT_6ParamsE$_ZN4cute3eso3ESOILb1ELb0EJNS_6LayoutINS_5tupleIJNS3_IJNS_1CILi2EEES5_S5_EEES5_EEENS3_IJNS3_IJNS4_ILi1EEES5_NS4_ILi4EEEEEENS4_ILi64EEEEEEEEiEEC2ERKSD_RKi) ;  /* 0xfffde5c000007944 */ /* 0x000fea0003c3ffff */
[----:B-1----:R-:W2:Y:S01]  /*29b80*/  LDL R3, [R1+0x758] ;  /* 0x0007580001037983 */ /* 0x002ea20000100800 */
[----:B------:R-:W-:Y:S01]  /*29b90*/  MOV R4, 0x29bd0 ;  /* 0x00029bd000047802 */ /* 0x000fe20000000f00 */
[----:B--2---:R-:W-:-:S05]  /*29ba0*/  IMAD.WIDE R2, R3, 0x2, R30 ;  /* 0x0000000203027825 */ /* 0x004fca00078e021e */
[----:B------:R-:W-:Y:S02]  /*29bb0*/  MOV R6, R2 ;  /* 0x0000000200067202 */ /* 0x000fe40000000f00 */
[----:B------:R-:W-:Y:S05]  /*29bc0*/  CALL.REL.NOINC `($_ZN7cutlass13device_kernelIN5flash19enable_sm80_to_sm89INS1_16FlashAttnBwdSm80INS1_25CollectiveMainloopBwdSm80ILi2ELi2EN4cute5tupleIJNS5_1CILi128EEES8_NS7_ILi64EEEEEENS_6half_tEfNS_4arch4Sm80ELb0ELb1ELb1ELb1ELb1ELb0ELb0ELb0ELi2ELi4ELi4ELi4ELb0EEENS1_24CollectiveEpilogueBwdGQAISA_fSD_Li256ELb1ELb1EEENS1_19SingleTileSchedulerILb1ELb0ELb0ELi128EEEEEEEEEvNT_6ParamsE$_ZN4cute3eso3ESOILb1ELb0EJNS_6LayoutINS_5tupleIJNS3_IJNS_1CILi2EEES5_S5_EEES5_EEENS3_IJNS3_IJNS4_ILi1EEES5_NS4_ILi4EEEEEENS4_ILi64EEEEEEEENS_10ViewEngineIPN7cutlass6half_tEEEEEC2ERKSD_RKSI_) ;  /* 0xfffde52000007944 */ /* 0x000fea0003c3ffff */
[----:B------:R2:W5:Y:S01]  /*29bd0*/  LDL.64 R34, [R1+0x758] ;  /* 0x0007580001227983 */ /* 0x0005620000100a00 */
[----:B------:R-:W-:Y:S01]  /*29be0*/  IMAD.MOV.U32 R82, RZ, RZ, R60 ;  /* 0x000000ffff527224 */ /* 0x000fe200078e003c */
[----:B------:R-:W-:Y:S02]  /*29bf0*/  MOV R3, RZ ;  /* 0x000000ff00037202 */ /* 0x000fe40000000f00 */
[----:B------:R-:W-:Y:S02]  /*29c00*/  MOV R46, 0x29c20 ;  /* 0x00029c20002e7802 */ /* 0x000fe40000000f00 */
[----:B-12--5:R-:W-:Y:S05]  /*29c10*/  CALL.REL.NOINC `($_ZN7cutlass13device_kernelIN5flash19enable_sm80_to_sm89INS1_16FlashAttnBwdSm80INS1_25CollectiveMainloopBwdSm80ILi2ELi2EN4cute5tupleIJNS5_1CILi128EEES8_NS7_ILi64EEEEEENS_6half_tEfNS_4arch4Sm80ELb0ELb1ELb1ELb1ELb1ELb0ELb0ELb0ELi2ELi4ELi4ELi4ELb0EEENS1_24CollectiveEpilogueBwdGQAISA_fSD_Li256ELb1ELb1EEENS1_19SingleTileSchedulerILb1ELb0ELb0ELi128EEEEEEEEEvNT_6ParamsE$_ZN4cute3eso3ESOILb1ELb0EJNS_10UnderscoreES2_iEEC2ERKS2_S5_RKi) ;  /* 0xfffdd35000007944 */ /* 0x026fea0003c3ffff */
[----:B-1----:R-:W2:Y:S01]  /*29c20*/  LDL R3, [R1+0x758] ;  /* 0x0007580001037983 */ /* 0x002ea20000100800 */
[----:B------:R-:W-:Y:S02]  /*29c30*/  MOV R4, 0x29c60 ;  /* 0x00029c6000047802 */ /* 0x000fe40000000f00 */
[----:B--2---:R-:W-:Y:S02]  /*29c40*/  SHF.L.U32 R3, R3, 0x2, RZ ;  /* 0x0000000203037819 */ /* 0x004fe400000006ff */
[----:B------:R-:W-:Y:S05]  /*29c50*/  CALL.REL.NOINC `($_ZN7cutlass13device_kernelIN5flash19enable_sm80_to_sm89INS1_16FlashAttnBwdSm80INS1_25CollectiveMainloopBwdSm80ILi2ELi2EN4cute5tupleIJNS5_1CILi128EEES8_NS7_ILi64EEEEEENS_6half_tEfNS_4arch4Sm80ELb0ELb1ELb1ELb1ELb1ELb0ELb0ELb0ELi2ELi4ELi4ELi4ELb0EEENS1_24CollectiveEpilogueBwdGQAISA_fSD_Li256ELb1ELb1EEENS1_19SingleTileSchedulerILb1ELb0ELb0ELi128EEEEEEEEEvNT_6ParamsE$_ZN4cute3eso3ESOILb1ELb0EJNS_6LayoutINS_5tupleIJNS3_IJNS_1CILi2EEES5_EEES6_EEENS3_IJNS3_IJNS4_ILi1EEES5_EEENS3_IJNS4_ILi32EEENS4_ILi64EEEEEEEEEEEiEEC2ERKSE_RKi) ;  /* 0xfffde3c000007944 */ /* 0x000fea0003c3ffff */
[----:B-1----:R-:W2:Y:S01]  /*29c60*/  LDL R3, [R1+0x758] ;  /* 0x0007580001037983 */ /* 0x002ea20000100800 */
[----:B------:R-:W-:Y:S01]  /*29c70*/  MOV R4, 0x29cb0 ;  /* 0x00029cb000047802 */ /* 0x000fe20000000f00 */
[----:B--2---:R-:W-:-:S05]  /*29c80*/  IMAD.WIDE R2, R3, 0x2, R20 ;  /* 0x0000000203027825 */ /* 0x004fca00078e0214 */
[----:B------:R-:W-:Y:S02]  /*29c90*/  MOV R6, R2 ;  /* 0x0000000200067202 */ /* 0x000fe40000000f00 */
[----:B------:R-:W-:Y:S05]  /*29ca0*/  CALL.REL.NOINC `($_ZN7cutlass13device_kernelIN5flash19enable_sm80_to_sm89INS1_16FlashAttnBwdSm80INS1_25CollectiveMainloopBwdSm80ILi2ELi2EN4cute5tupleIJNS5_1CILi128EEES8_NS7_ILi64EEEEEENS_6half_tEfNS_4arch4Sm80ELb0ELb1ELb1ELb1ELb1ELb0ELb0ELb0ELi2ELi4ELi4ELi4ELb0EEENS1_24CollectiveEpilogueBwdGQAISA_fSD_Li256ELb1ELb1EEENS1_19SingleTileSchedulerILb1ELb0ELb0ELi128EEEEEEEEEvNT_6ParamsE$_ZN4cute3eso3ESOILb1ELb0EJNS_6LayoutINS_5tupleIJNS3_IJNS_1CILi2EEES5_EEES6_EEENS3_IJNS3_IJNS4_ILi1EEES5_EEENS3_IJNS4_ILi32EEENS4_ILi64EEEEEEEEEEENS_10ViewEngineIPN7cutlass6half_tEEEEEC2ERKSE_RKSJ_) ;  /* 0xfffde32000007944 */ /* 0x000fea0003c3ffff */
[----:B------:R2:W5:Y:S04]  /*29cb0*/  LDL.64 R40, [R1+0x758] ;  /* 0x0007580001287983 */ /* 0x0005680000100a00 */
[----:B------:R2:W-:Y:S02]  /*29cc0*/  STL [R1+0x770], RZ ;  /* 0x000770ff01007387 */ /* 0x0005e40000100800 */
.L_x_3921:
        /* <DEDUP_REMOVED lines=648> */
[----:B------:R-:W-:Y:S02]  /*2c550*/  MOV R4, R30 ;  /* 0x0000001e00047202 */ /* 0x000fe40000000f00 */
[----:B------:R-:W-:-:S05]  /*2c560*/  MOV R5, R31 ;  /* 0x0000001f00057202 */ /* 0x000fca0000000f00 */
[----:B--2---:R-:W-:Y:S01]  /*2c570*/  IMAD.WIDE R2, R2, 0x2, R4 ;  /* 0x0000000202027825 */ /* 0x004fe200078e0204 */
[----:B------:R-:W-:-:S04]  /*2c580*/  MOV R4, 0x2c5b0 ;  /* 0x0002c5b000047802 */ /* 0x000fc80000000f00 */
[----:B------:R-:W-:Y:S02]  /*2c590*/  MOV R6, R2 ;  /* 0x0000000200067202 */ /* 0x000fe40000000f00 */
[----:B------:R-:W-:Y:S05]  /*2c5a0*/  CALL.REL.NOINC `($_ZN7cutlass13device_kernelIN5flash19enable_sm80_to_sm89INS1_16FlashAttnBwdSm80INS1_25CollectiveMainloopBwdSm80ILi2ELi2EN4cute5tupleIJNS5_1CILi128EEES8_NS7_ILi64EEEEEENS_6half_tEfNS_4arch4Sm80ELb0ELb1ELb1ELb1ELb1ELb0ELb0ELb0ELi2ELi4ELi4ELi4ELb0EEENS1_24CollectiveEpilogueBwdGQAISA_fSD_Li256ELb1ELb1EEENS1_19SingleTileSchedulerILb1ELb0ELb0ELi128EEEEEEEEEvNT_6ParamsE$_ZN4cute3eso3ESOILb1ELb0EJNS_6LayoutINS_5tupleIJNS3_IJNS_1CILi2EEES5_S5_EEES5_EEENS3_IJNS3_IJNS4_ILi1EEES5_NS4_ILi4EEEEEENS4_ILi64EEEEEEEENS_10ViewEngineIPN7cutlass6half_tEEEEEC2ERKSD_RKSI_) ;  /* 0xfffdbb4000007944 */ /* 0x000fea0003c3ffff */
[----:B------:R2:W5:Y:S01]  /*2c5b0*/  LDL.64 R34, [R1+0x758] ;  /* 0x0007580001227983 */ /* 0x0005620000100a00 */
[----:B------:R-:W-:Y:S01]  /*2c5c0*/  IMAD.MOV.U32 R82, RZ, RZ, R60 ;  /* 0x000000ffff527224 */ /* 0x000fe200078e003c */
[----:B------:R-:W-:Y:S02]  /*2c5d0*/  MOV R3, 0x1 ;  /* 0x0000000100037802 */ /* 0x000fe40000000f00 */
        /* <DEDUP_REMOVED lines=13> */
.L_x_3922:
        /* <DEDUP_REMOVED lines=668> */
.L_x_3923:
        /* <DEDUP_REMOVED lines=202> */
[----:B------:R-:W-:Y:S05]  /*2fd10*/  CALL.REL.NOINC `($_ZN7cutlass13device_kernelIN5flash19enable_sm80_to_sm89INS1_16FlashAttnBwdSm80INS1_25CollectiveMainloopBwdSm80ILi2ELi2EN4cute5tupleIJNS5_1CILi128EEES8_NS7_ILi64EEEEEENS_6half_tEfNS_4arch4Sm80ELb0ELb1ELb1ELb1ELb1ELb0ELb0ELb0ELi2ELi4ELi4ELi4ELb0EEENS1_24CollectiveEpilogueBwdGQAISA_fSD_Li256ELb1ELb1EEENS1_19SingleTileSchedulerILb1ELb0ELb0ELi128EEEEEEEEEvNT_6ParamsE$_ZN4cute3eso3ESOILb1ELb0EJNS_10UnderscoreES2_iEEC2ERKS2_S5_RKi) ;  /* 0xfffd725000007944 */ /* 0x000fea0003c3ffff */
        /* <DEDUP_REMOVED lines=52> */
[----:B------:R-:W-:Y:S02]  /*30060*/  MOV R46, 0x30080 ;  /* 0x00030080002e7802 */ /* 0x000fe40000000f00 */
[----:B-1---5:R-:W-:Y:S05]  /*30070*/  CALL.REL.NOINC `($_ZN7cutlass13device_kernelIN5flash19enable_sm80_to_sm89INS1_16FlashAttnBwdSm80INS1_25CollectiveMainloopBwdSm80ILi2ELi2EN4cute5tupleIJNS5_1CILi128EEES8_NS7_ILi64EEEEEENS_6half_tEfNS_4arch4Sm80ELb0ELb1ELb1ELb1ELb1ELb0ELb0ELb0ELi2ELi4ELi4ELi4ELb0EEENS1_24CollectiveEpilogueBwdGQAISA_fSD_Li256ELb1ELb1EEENS1_19SingleTileSchedulerILb1ELb0ELb0ELi128EEEEEEEEEvNT_6ParamsE$_ZN4cute8smem_ptrIPN7cutlass6half_tEECI1NS_12iter_adaptorIS3_S4_EEES3_) ;  /* 0xfffd90a000007944 */ /* 0x022fea0003c3ffff */
        /* <DEDUP_REMOVED lines=413> */
.L_x_3924:
        /* <DEDUP_REMOVED lines=670> */
.L_x_3925:
        /* <DEDUP_REMOVED lines=670> */
.L_x_3926:
        /* <DEDUP_REMOVED lines=670> */
.L_x_3927:
        /* <DEDUP_REMOVED lines=202> */
[----:B------:R-:W-:Y:S05]  /*3a490*/  CALL.REL.NOINC `($_ZN7cutlass13device_kernelIN5flash19enable_sm80_to_sm89INS1_16FlashAttnBwdSm80INS1_25CollectiveMainloopBwdSm80ILi2ELi2EN4cute5tupleIJNS5_1CILi128EEES8_NS7_ILi64EEEEEENS_6half_tEfNS_4arch4Sm80ELb0ELb1ELb1ELb1ELb1ELb0ELb0ELb0ELi2ELi4ELi4ELi4ELb0EEENS1_24CollectiveEpilogueBwdGQAISA_fSD_Li256ELb1ELb1EEENS1_19SingleTileSchedulerILb1ELb0ELb0ELi128EEEEEEEEEvNT_6ParamsE$_ZN4cute3eso3ESOILb1ELb0EJNS_10UnderscoreES2_iEEC2ERKS2_S5_RKi) ;  /* 0xfffccad000007944 */ /* 0x000fea0003c3ffff */
        /* <DEDUP_REMOVED lines=25> */
.L_x_3928:
        /* <DEDUP_REMOVED lines=244> */
[----:B--2--5:R-:W-:Y:S05]  /*3b570*/  CALL.REL.NOINC `($_ZN7cutlass13device_kernelIN5flash19enable_sm80_to_sm89INS1_16FlashAttnBwdSm80INS1_25CollectiveMainloopBwdSm80ILi2ELi2EN4cute5tupleIJNS5_1CILi128EEES8_NS7_ILi64EEEEEENS_6half_tEfNS_4arch4Sm80ELb0ELb1ELb1ELb1ELb1ELb0ELb0ELb0ELi2ELi4ELi4ELi4ELb0EEENS1_24CollectiveEpilogueBwdGQAISA_fSD_Li256ELb1ELb1EEENS1_19SingleTileSchedulerILb1ELb0ELb0ELi128EEEEEEEEEvNT_6ParamsE$_ZZZN5flash25CollectiveMainloopBwdSm80ILi2ELi2EN4cute5tupleIJNS1_1CILi128EEES4_NS3_ILi64EEEEEEN7cutlass6half_tEfNS7_4arch4Sm80ELb0ELb1ELb1ELb1ELb1ELb0ELb0ELb0ELi2ELi4ELi4ELi4ELb0EE3mmaINS_16FlashAttnBwdSm80ISB_NS_24CollectiveEpilogueBwdGQAIS6_fSA_Li256ELb1ELb1EEENS_19SingleTileSchedulerILb1ELb0ELb0ELi128EEEE13SharedStorageENS1_6TensorINS1_11ArrayEngineIfLm32EEENS1_6LayoutINS2_IJNS2_IJNS3_ILi2EEESO_EEESO_NS3_ILi4EEEEEENS2_IJNS2_IJNS3_ILi1EEESO_EEESQ_NS3_ILi8EEEEEEEEEEEEbRKNSB_6ParamsERT0_S12_iNS2_IJiiiEEERT_ENKUliT_E_clIZSC_ISJ_SX_EbS10_S12_S12_iS13_S15_EUlRS16_iE_EEDaiS16_ENKUlT_E_clIZSC_ISJ_SX_EbS10_S12_S12_iS13_S15_EUlvE0_EEDaS1B_) ;  /* 0x0000d4f000007944 */ /* 0x024fea0003c00000 */
[----:B------:R-:W-:Y:S05]  /*3b580*/  BSYNC B1 ;  /* 0x0000000000017941 */ /* 0x000fea0003800000 */
.L_x_3929:
[----:B-12---:R-:W2:Y:S01]  /*3b590*/  LDL.64 R2, [R61+0x188] ;  /* 0x000188003d027983 */ /* 0x006ea20000100a00 */
[----:B------:R-:W-:-:S03]  /*3b5a0*/  ULDC.64 UR4, c[0x0][0x118] ;  /* 0x0000460000047ab9 */ /* 0x000fc60000000a00 */
[----:B------:R1:W5:Y:S04]  /*3b5b0*/  LDL.64 R34, [R61+0xc8] ;  /* 0x0000c8003d227983 */ /* 0x0003680000100a00 */
[----:B--2---:R-:W5:Y:S01]  /*3b5c0*/  LD.E.64 R2, [R2.64] ;  /* 0x0000000402027980 */ /* 0x004f62000c101b00 */
[----:B------:R-:W-:Y:S02]  /*3b5d0*/  MOV R38, R60 ;  /* 0x0000003c00267202 */ /* 0x000fe40000000f00 */
[----:B------:R-:W-:Y:S02]  /*3b5e0*/  MOV R46, 0x3b600 ;  /* 0x0003b600002e7802 */ /* 0x000fe40000000f00 */
[----:B-1-345:R-:W-:Y:S05]  /*3b5f0*/  CALL.REL.NOINC `($_ZN7cutlass13device_kernelIN5flash19enable_sm80_to_sm89INS1_16FlashAttnBwdSm80INS1_25CollectiveMainloopBwdSm80ILi2ELi2EN4cute5tupleIJNS5_1CILi128EEES8_NS7_ILi64EEEEEENS_6half_tEfNS_4arch4Sm80ELb0ELb1ELb1ELb1ELb1ELb0ELb0ELb0ELi2ELi4ELi4ELi4ELb0EEENS1_24CollectiveEpilogueBwdGQAISA_fSD_Li256ELb1ELb1EEENS1_19SingleTileSchedulerILb1ELb0ELb0ELi128EEEEEEEEEvNT_6ParamsE$_ZN4cute8smem_ptrIPN7cutlass6half_tEECI1NS_12iter_adaptorIS3_S4_EEES3_) ;  /* 0xfffcdb2000007944 */ /* 0x03afea0003c3ffff */
[----:B-1----:R1:W5:Y:S01]  /*3b600*/  LDL.64 R2, [R1+0x758] ;  /* 0x0007580001027983 */ /* 0x0023620000100a00 */
        /* <DEDUP_REMOVED lines=111> */
[----:B-1----:R-:W-:Y:S05]  /*3bd00*/  CALL.REL.NOINC `($_ZN7cutlass13device_kernelIN5flash19enable_sm80_to_sm89INS1_16FlashAttnBwdSm80INS1_25CollectiveMainloopBwdSm80ILi2ELi2EN4cute5tupleIJNS5_1CILi128EEES8_NS7_ILi64EEEEEENS_6half_tEfNS_4arch4Sm80ELb0ELb1ELb1ELb1ELb1ELb0ELb0ELb0ELi2ELi4ELi4ELi4ELb0EEENS1_24CollectiveEpilogueBwdGQAISA_fSD_Li256ELb1ELb1EEENS1_19SingleTileSchedulerILb1ELb0ELb0ELi128EEEEEEEEEvNT_6ParamsE$_ZN4cute3eso3ESOILb1ELb0EJNS_1CILi8EEEiiiNS2_ILi144EEENS2_ILi512EEEEEC2ERKS3_RKiSA_SA_RKS4_RKS5_) ;  /* 0xfffcb7f000007944 */ /* 0x002fea0003c3ffff */
        /* <DEDUP_REMOVED lines=57> */
[----:B--2---:R1:W-:Y:S04]  /*3c0a0*/  STL.64 [R1+0x770], R2 ;  /* 0x0007700201007387 */ /* 0x0043e80000100a00 */
        /* <DEDUP_REMOVED lines=41> */
[----:B------:R-:W-:Y:S01]  /*3c340*/  IMAD.SHL.U32 R10, R0, 0x2000, RZ ;  /* 0x00002000000a7824 */ /* 0x000fe200078e00ff */
[----:B------:R-:W-:-:S02]  /*3c350*/  MOV R0, R75 ;  /* 0x0000004b00007202 */ /* 0x000fc40000000f00 */
[----:B------:R-:W-:Y:S02]  /*3c360*/  MOV R4, 0x3c390 ;  /* 0x0003c39000047802 */ /* 0x000fe40000000f00 */
        /* <DEDUP_REMOVED lines=13> */
[----:B--2---:R1:W-:Y:S04]  /*3c440*/  STL.64 [R1+0x770], R6 ;  /* 0x0007700601007387 */ /* 0x0043e80000100a00 */
        /* <DEDUP_REMOVED lines=30> */
[----:B--2---:R1:W-:Y:S04]  /*3c630*/  STL [R76], R12 ;  /* 0x0000000c4c007387 */ /* 0x0043e80000100800 */
[----:B------:R1:W-:Y:S02]  /*3c640*/  STL [R76+0x4], R13 ;  /* 0x0000040d4c007387 */ /* 0x0003e40000100800 */
        /* <DEDUP_REMOVED lines=14> */
[----:B------:R-:W-:-:S02]  /*3c730*/  MOV R6, 0x3c750 ;  /* 0x0003c75000067802 */ /* 0x000fc40000000f00 */
[----:B------:R-:W-:Y:S05]  /*3c740*/  CALL.REL.NOINC `($_ZN7cutlass13device_kernelIN5flash19enable_sm80_to_sm89INS1_16FlashAttnBwdSm80INS1_25CollectiveMainloopBwdSm80ILi2ELi2EN4cute5tupleIJNS5_1CILi128EEES8_NS7_ILi64EEEEEENS_6half_tEfNS_4arch4Sm80ELb0ELb1ELb1ELb1ELb1ELb0ELb0ELb0ELi2ELi4ELi4ELi4ELb0EEENS1_24CollectiveEpilogueBwdGQAISA_fSD_Li256ELb1ELb1EEENS1_19SingleTileSchedulerILb1ELb0ELb0ELi128EEEEEEEEEvNT_6ParamsE$_ZZN4cute13to_mixed_bitsINS_5tupleIJNS1_IJNS_1CILi4EEENS2_ILi8EEEEEES3_NS2_ILi1EEEEEENS1_IJNS1_IJNS2_ILi128EEENS2_ILi0EEEEEENS2_ILi16EEES9_EEENS1_IJNS1_IJiiEEEiS9_EEEEEDaRKT_RKT0_RKT1_ENKUlDpRKT_E_clIJNS_9MixedBitsILj0ELj384EEENSU_ILj0ELj48EEENS2_ILj0EEEEEEDaSR_) ;  /* 0xfffccfa000007944 */ /* 0x000fea0003c3ffff */
[----:B------:R-:W-:Y:S02]  /*3c750*/  SHF.R.S32.HI R7, RZ, 0x1f, R2 ;  /* 0x0000001fff077819 */ /* 0x000fe40000011402 */
[----:B------:R-:W-:-:S02]  /*3c760*/  LOP3.LUT R3, R3, 0x1b0, RZ, 0xc0, !PT ;  /* 0x000001b003037812 */ /* 0x000fc400078ec0ff */
[----:B------:R-:W-:Y:S02]  /*3c770*/  LEA.HI R2, R7, R2, RZ, 0x2 ;  /* 0x0000000207027211 */ /* 0x000fe400078f10ff */
        /* <DEDUP_REMOVED lines=17> */
[----:B--2---:R1:W-:Y:S04]  /*3c890*/  STL.64 [R1+0x770], R12 ;  /* 0x0007700c01007387 */ /* 0x0043e80000100a00 */
        /* <DEDUP_REMOVED lines=22> */
[----:B--2--5:R-:W-:Y:S05]  /*3ca00*/  CALL.REL.NOINC `($_ZN7cutlass13device_kernelIN5flash19enable_sm80_to_sm89INS1_16FlashAttnBwdSm80INS1_25CollectiveMainloopBwdSm80ILi2ELi2EN4cute5tupleIJNS5_1CILi128EEES8_NS7_ILi64EEEEEENS_6half_tEfNS_4arch4Sm80ELb0ELb1ELb1ELb1ELb1ELb0ELb0ELb0ELi2ELi4ELi4ELi4ELb0EEENS1_24CollectiveEpilogueBwdGQAISA_fSD_Li256ELb1ELb1EEENS1_19SingleTileSchedulerILb1ELb0ELb0ELi128EEEEEEEEEvNT_6ParamsE$_ZN4cute3eso3ESOILb1ELb0EJNS_6LayoutINS_5tupleIJNS3_IJNS_1CILi8EEENS4_ILi1EEEEEENS4_ILi2EEES5_EEENS3_IJNS3_IJS6_NS4_ILi0EEEEEENS4_ILi64EEES5_EEEEENS_10ViewEngineIPN7cutlass6half_tEEEEEC2ERKSE_RKSJ_) ;  /* 0xfffcbdb000007944 */ /* 0x024fea0003c3ffff */
[----:B------:R2:W5:Y:S01]  /*3ca10*/  LDL.64 R20, [R1+0x758] ;  /* 0x0007580001147983 */ /* 0x0005620000100a00 */
[----:B------:R-:W-:Y:S01]  /*3ca20*/  IMAD.MOV.U32 R3, RZ, RZ, R8 ;  /* 0x000000ffff037224 */ /* 0x000fe200078e0008 */
[----:B------:R-:W-:Y:S02]  /*3ca30*/  MOV R82, R60 ;  /* 0x0000003c00527202 */ /* 0x000fe40000000f00 */
        /* <DEDUP_REMOVED lines=39> */
[----:B------:R-:W-:-:S02]  /*3ccb0*/  MOV R46, 0x3ccd0 ;  /* 0x0003ccd0002e7802 */ /* 0x000fc40000000f00 */
[----:B-12--5:R-:W-:Y:S05]  /*3ccc0*/  CALL.REL.NOINC `($_ZN7cutlass13device_kernelIN5flash19enable_sm80_to_sm89INS1_16FlashAttnBwdSm80INS1_25CollectiveMainloopBwdSm80ILi2ELi2EN4cute5tupleIJNS5_1CILi128EEES8_NS7_ILi64EEEEEENS_6half_tEfNS_4arch4Sm80ELb0ELb1ELb1ELb1ELb1ELb0ELb0ELb0ELi2ELi4ELi4ELi4ELb0EEENS1_24CollectiveEpilogueBwdGQAISA_fSD_Li256ELb1ELb1EEENS1_19SingleTileSchedulerILb1ELb0ELb0ELi128EEEEEEEEEvNT_6ParamsE$_ZN4cute8smem_ptrIPN7cutlass6half_tEECI1NS_12iter_adaptorIS3_S4_EEES3_) ;  /* 0xfffcc45000007944 */ /* 0x026fea0003c3ffff */
[----:B-1----:R1:W5:Y:S01]  /*3ccd0*/  LDL.64 R2, [R1+0x758] ;  /* 0x0007580001027983 */ /* 0x0023620000100a00 */
[----:B------:R-:W-:-:S03]  /*3cce0*/  MOV R34, 0x3cd00 ;  /* 0x0003cd0000227802 */ /* 0x000fc60000000f00 */
[----:B-1---5:R-:W-:Y:S05]  /*3ccf0*/  CALL.REL.NOINC `($_ZN7cutlass13device_kernelIN5flash19enable_sm80_to_sm89INS1_16FlashAttnBwdSm80INS1_25CollectiveMainloopBwdSm80ILi2ELi2EN4cute5tupleIJNS5_1CILi128EEES8_NS7_ILi64EEEEEENS_6half_tEfNS_4arch4Sm80ELb0ELb1ELb1ELb1ELb1ELb0ELb0ELb0ELi2ELi4ELi4ELi4ELb0EEENS1_24CollectiveEpilogueBwdGQAISA_fSD_Li256ELb1ELb1EEENS1_19SingleTileSchedulerILb1ELb0ELb0ELi128EEEEEEEEEvNT_6ParamsE$_ZN4cute3eso3ESOILb1ELb0EJNS_6LayoutINS_5tupleIJNS3_IJNS_1CILi8EEENS4_ILi1EEEEEENS4_ILi2EEEEEENS3_IJNS3_IJS6_NS4_ILi0EEEEEENS4_ILi8192EEEEEEEENS_10ViewEngineINS_8smem_ptrIPN7cutlass6half_tEEEEEEEC2ERKSE_RKSL_) ;  /* 0xfffcb93000007944 */ /* 0x022fea0003c3ffff */
        /* <DEDUP_REMOVED lines=125> */
[----:B-1----:R1:W5:Y:S01]  /*3d4d0*/  LDL R3, [R1+0x758] ;  /* 0x0007580001037983 */ /* 0x0023620000100800 */
[----:B------:R-:W-:-:S02]  /*3d4e0*/  MOV R82, R60 ;  /* 0x0000003c00527202 */ /* 0x000fc40000000f00 */
[----:B------:R-:W-:Y:S02]  /*3d4f0*/  MOV R12, 0x3d510 ;  /* 0x0003d510000c7802 */ /* 0x000fe40000000f00 */
[----:B-1---5:R-:W-:Y:S05]  /*3d500*/  CALL.REL.NOINC `($_ZN7cutlass13device_kernelIN5flash19enable_sm80_to_sm89INS1_16FlashAttnBwdSm80INS1_25CollectiveMainloopBwdSm80ILi2ELi2EN4cute5tupleIJNS5_1CILi128EEES8_NS7_ILi64EEEEEENS_6half_tEfNS_4arch4Sm80ELb0ELb1ELb1ELb1ELb1ELb0ELb0ELb0ELi2ELi4ELi4ELi4ELb0EEENS1_24CollectiveEpilogueBwdGQAISA_fSD_Li256ELb1ELb1EEENS1_19SingleTileSchedulerILb1ELb0ELb0ELi128EEEEEEEEEvNT_6ParamsE$_ZN4cute3eso3ESOILb0ELb1EJNS_6LayoutINS_5tupleIJNS3_IJNS_1CILi8EEENS4_ILi1EEEEEENS4_ILi2EEEEEENS3_IJNS3_IJS6_NS4_ILi0EEEEEEiEEEEESA_EEC2ERKSD_RKSA_) ;  /* 0xfffc98b000007944 */ /* 0x022fea0003c3ffff */
[----:B------:R2:W5:Y:S01]  /*3d510*/  LDL R36, [R1+0x758] ;  /* 0x0007580001247983 */ /* 0x0005620000100800 */
        /* <DEDUP_REMOVED lines=11> */
[----:B------:R2:W5:Y:S04]  /*3d5d0*/  LDL R37, [R1+0x758] ;  /* 0x0007580001257983 */ /* 0x0005680000100800 */
[----:B------:R2:W5:Y:S01]  /*3d5e0*/  LDL.64 R8, [R1+0x760] ;  /* 0x0007600001087983 */ /* 0x0005620000100a00 */
[----:B------:R-:W-:Y:S01]  /*3d5f0*/  IMAD.MOV.U32 R82, RZ, RZ, R60 ;  /* 0x000000ffff527224 */ /* 0x000fe200078e003c */
[----:B------:R-:W-:Y:S01]  /*3d600*/  MOV R38, R18 ;  /* 0x0000001200267202 */ /* 0x000fe20000000f00 */
[----:B-1----:R-:W-:Y:S01]  /*3d610*/  IMAD.MOV.U32 R3, RZ, RZ, R19 ;  /* 0x000000ffff037224 */ /* 0x002fe200078e0013 */
[----:B------:R-:W-:-:S02]  /*3d620*/  MOV R36, 0x3d640 ;  /* 0x0003d64000247802 */ /* 0x000fc40000000f00 */
[----:B--2--5:R-:W-:Y:S05]  /*3d630*/  CALL.REL.NOINC `($_ZN7cutlass13device_kernelIN5flash19enable_sm80_to_sm89INS1_16FlashAttnBwdSm80INS1_25CollectiveMainloopBwdSm80ILi2ELi2EN4cute5tupleIJNS5_1CILi128EEES8_NS7_ILi64EEEEEENS_6half_tEfNS_4arch4Sm80ELb0ELb1ELb1ELb1ELb1ELb0ELb0ELb0ELi2ELi4ELi4ELi4ELb0EEENS1_24CollectiveEpilogueBwdGQAISA_fSD_Li256ELb1ELb1EEENS1_19SingleTileSchedulerILb1ELb0ELb0ELi128EEEEEEEEEvNT_6ParamsE$_ZN4cute3eso3ESOILb1ELb0EJNS_6LayoutINS_5tupleIJNS3_IJNS3_IJNS_1CILi4EEENS4_ILi2EEEEEENS4_ILi1EEEEEES6_EEENS3_IJNS3_IJNS3_IJS8_NS4_ILi32EEEEEENS4_ILi0EEEEEENS4_ILi64EEEEEEEENS_10ViewEngineIPN7cutlass6half_tEEEEEC2ERKSH_RKSM_) ;  /* 0xfffca1d000007944 */ /* 0x024fea0003c3ffff */
[----:B-1----:R1:W5:Y:S01]  /*3d640*/  LDL.64 R2, [R1+0x758] ;  /* 0x0007580001027983 */ /* 0x0023620000100a00 */
        /* <DEDUP_REMOVED lines=28> */
[----:B-1----:R-:W2:Y:S01]  /*3d810*/  LDL R11, [R1+0x758] ;  /* 0x00075800010b7983 */ /* 0x002ea20000100800 */
[----:B------:R-:W-:Y:S02]  /*3d820*/  MOV R82, R69 ;  /* 0x0000004500527202 */ /* 0x000fe40000000f00 */
[----:B------:R-:W-:Y:S01]  /*3d830*/  MOV R10, 0x3d860 ;  /* 0x0003d860000a7802 */ /* 0x000fe20000000f00 */
[----:B--2---:R1:W-:Y:S04]  /*3d840*/  STL [R76], R11 ;  /* 0x0000000b4c007387 */ /* 0x0043e80000100800 */
        /* <DEDUP_REMOVED lines=393> */
[----:B------:R2:W5:Y:S01]  /*3f0e0*/  LDL R8, [R1+0x760] ;  /* 0x0007600001087983 */ /* 0x0005620000100800 */
        /* <DEDUP_REMOVED lines=128> */
[----:B-12---:R-:W-:Y:S05]  /*3f8f0*/  CALL.REL.NOINC `($_ZN7cutlass13device_kernelIN5flash19enable_sm80_to_sm89INS1_16FlashAttnBwdSm80INS1_25CollectiveMainloopBwdSm80ILi2ELi2EN4cute5tupleIJNS5_1CILi128EEES8_NS7_ILi64EEEEEENS_6half_tEfNS_4arch4Sm80ELb0ELb1ELb1ELb1ELb1ELb0ELb0ELb0ELi2ELi4ELi4ELi4ELb0EEENS1_24CollectiveEpilogueBwdGQAISA_fSD_Li256ELb1ELb1EEENS1_19SingleTileSchedulerILb1ELb0ELb0ELi128EEEEEEEEEvNT_6ParamsE$_ZN4cute3eso3ESOILb1ELb0EJNS_10UnderscoreES2_iEEC2ERKS2_S5_RKi) ;  /* 0xfffc767000007944 */ /* 0x006fea0003c3ffff */
        /* <DEDUP_REMOVED lines=2126> */
[----:B------:R-:W-:Y:S05]  /*47de0*/  RET.REL.NODEC R8 `(_ZN7cutlass13device_kernelIN5flash19enable_sm80_to_sm89INS1_16FlashAttnBwdSm80INS1_25CollectiveMainloopBwdSm80ILi2ELi2EN4cute5tupleIJNS5_1CILi128EEES8_NS7_ILi64EEEEEENS_6half_tEfNS_4arch4Sm80ELb0ELb1ELb1ELb1ELb1ELb0ELb0ELb0ELi2ELi4ELi4ELi4ELb0EEENS1_24CollectiveEpilogueBwdGQAISA_fSD_Li256ELb1ELb1EEENS1_19SingleTileSchedulerILb1ELb0ELb0ELi128EEEEEEEEEvNT_6ParamsE) ;  /* 0xfffb821008007950 */ /* 0x000fea0003c3ffff */
        .type           $_ZN7cutlass13device_kernelIN5flash19enable_sm80_to_sm89INS1_16FlashAttnBwdSm80INS1_25CollectiveMainloopBwdSm80ILi2ELi2EN4cute5tupleIJNS5_1CILi128EEES8_NS7_ILi64EEEEEENS_6half_tEfNS_4arch4Sm80ELb0ELb1ELb1ELb1ELb1ELb0ELb0ELb0ELi2ELi4ELi4ELi4ELb0EEENS1_24CollectiveEpilogueBwdGQAISA_fSD_Li256ELb1ELb1EEENS1_19SingleTileSchedulerILb1ELb0ELb0ELi128EEEEEEEEEvNT_6ParamsE$_ZZN5flash25CollectiveMainloopBwdSm80ILi2ELi2EN4cute5tupleIJNS1_1CILi128EEES4_NS3_ILi64EEEEEEN7cutlass6half_tEfNS7_4arch4Sm80ELb0ELb1ELb1ELb1ELb1ELb0ELb0ELb0ELi2ELi4ELi4ELi4ELb0EE3mmaINS_16FlashAttnBwdSm80ISB_NS_24CollectiveEpilogueBwdGQAIS6_fSA_Li256ELb1ELb1EEENS_19SingleTileSchedulerILb1ELb0ELb0ELi128EEEE13SharedStorageENS1_6TensorINS1_11ArrayEngineIfLm32EEENS1_6LayoutINS2_IJNS2_IJNS3_ILi2EEESO_EEESO_NS3_ILi4EEEEEENS2_IJNS2_IJNS3_ILi1EEESO_EEESQ_NS3_ILi8EEEEEEEEEEEEbRKNSB_6ParamsERT0_S12_iNS2_IJiiiEEERT_ENKUlvE0_clEv,@function
        .size           $_ZN7cutlass13device_kernelIN5flash19enable_sm80_to_sm89INS1_16FlashAttnBwdSm80INS1_25CollectiveMainloopBwdSm80ILi2ELi2EN4cute5tupleIJNS5_1CILi128EEES8_NS7_ILi64EEEEEENS_6half_tEfNS_4arch4Sm80ELb0ELb1ELb1ELb1ELb1ELb0ELb0ELb0ELi2ELi4ELi4ELi4ELb0EEENS1_24CollectiveEpilogueBwdGQAISA_fSD_Li256ELb1ELb1EEENS1_19SingleTileSchedulerILb1ELb0ELb0ELi128EEEEEEEEEvNT_6ParamsE$_ZZN5flash25CollectiveMainloopBwdSm80ILi2ELi2EN4cute5tupleIJNS1_1CILi128EEES4_NS3_ILi64EEEEEEN7cutlass6half_tEfNS7_4arch4Sm80ELb0ELb1ELb1ELb1ELb1ELb0ELb0ELb0ELi2ELi4ELi4ELi4ELb0EE3mmaINS_16FlashAttnBwdSm80ISB_NS_24CollectiveEpilogueBwdGQAIS6_fSA_Li256ELb1ELb1EEENS_19SingleTileSchedulerILb1ELb0ELb0ELi128EEEE13SharedStorageENS1_6TensorINS1_11ArrayEngineIfLm32EEENS1_6LayoutINS2_IJNS2_IJNS3_ILi2EEESO_EEESO_NS3_ILi4EEEEEENS2_IJNS2_IJNS3_ILi1EEESO_EEESQ_NS3_ILi8EEEEEEEEEEEEbRKNSB_6ParamsERT0_S12_iNS2_IJiiiEEERT_ENKUlvE0_clEv,($_ZN7cutlass13device_kernelIN5flash19enable_sm80_to_sm89INS1_16FlashAttnBwdSm80INS1_25CollectiveMainloopBwdSm80ILi2ELi2EN4cute5tupleIJNS5_1CILi128EEES8_NS7_ILi64EEEEEENS_6half_tEfNS_4arch4Sm80ELb0ELb1ELb1ELb1ELb1ELb0ELb0ELb0ELi2ELi4ELi4ELi4ELb0EEENS1_24CollectiveEpilogueBwdGQAISA_fSD_Li256ELb1ELb1EEENS1_19SingleTileSchedulerILb1ELb0ELb0ELi128EEEEEEEEEvNT_6ParamsE$_ZZN5flash25CollectiveMainloopBwdSm80ILi2ELi2EN4cute5tupleIJNS1_1CILi128EEES4_NS3_ILi64EEEEEEN7cutlass6half_tEfNS7_4arch4Sm80ELb0ELb1ELb1ELb1ELb1ELb0ELb0ELb0ELi2ELi4ELi4ELi4ELb0EE3mmaINS_16FlashAttnBwdSm80ISB_NS_24CollectiveEpilogueBwdGQAIS6_fSA_Li256ELb1ELb1EEENS_19SingleTileSchedulerILb1ELb0ELb0ELi128EEEE13SharedStorageENS1_6TensorINS1_11ArrayEngineIfLm32EEENS1_6LayoutINS2_IJNS2_IJNS3_ILi2EEESO_EEESO_NS3_ILi4EEEEEENS2_IJNS2_IJNS3_ILi1EEESO_EEESQ_NS3_ILi8EEEEEEEEEEEEbRKNSB_6ParamsERT0_S12_iNS2_IJiiiEEERT_ENKUlvE_clEv - $_ZN7cutlass13device_kernelIN5flash19enable_sm80_to_sm89INS1_16FlashAttnBwdSm80INS1_25CollectiveMainloopBwdSm80ILi2ELi2EN4cute5tupleIJNS5_1CILi128EEES8_NS7_ILi64EEEEEENS_6half_tEfNS_4arch4Sm80ELb0ELb1ELb1ELb1ELb1ELb0ELb0ELb0ELi2ELi4ELi4ELi4ELb0EEENS1_24CollectiveEpilogueBwdGQAISA_fSD_Li256ELb1ELb1EEENS1_19SingleTileSchedulerILb1ELb0ELb0ELi128EEEEEEEEEvNT_6ParamsE$_ZZN5flash25CollectiveMainloopBwdSm80ILi2ELi2EN4cute5tupleIJNS1_1CILi128EEES4_NS3_ILi64EEEEEEN7cutlass6half_tEfNS7_4arch4Sm80ELb0ELb1ELb1ELb1ELb1ELb0ELb0ELb0ELi2ELi4ELi4ELi4ELb0EE3mmaINS_16FlashAttnBwdSm80ISB_NS_24CollectiveEpilogueBwdGQAIS6_fSA_Li256ELb1ELb1EEENS_19SingleTileSchedulerILb1ELb0ELb0ELi128EEEE13SharedStorageENS1_6TensorINS1_11ArrayEngineIfLm32EEENS1_6LayoutINS2_IJNS2_IJNS3_ILi2EEESO_EEESO_NS3_ILi4EEEEEENS2_IJNS2_IJNS3_ILi1EEESO_EEESQ_NS3_ILi8EEEEEEEEEEEEbRKNSB_6ParamsERT0_S12_iNS2_IJiiiEEERT_ENKUlvE0_clEv)
$_ZN7cutlass13device_kernelIN5flash19enable_sm80_to_sm89INS1_16FlashAttnBwdSm80INS1_25CollectiveMainloopBwdSm80ILi2ELi2EN4cute5tupleIJNS5_1CILi128EEES8_NS7_ILi64EEEEEENS_6half_tEfNS_4arch4Sm80ELb0ELb1ELb1ELb1ELb1ELb0ELb0ELb0ELi2ELi4ELi4ELi4ELb0EEENS1_24CollectiveEpilogueBwdGQAISA_fSD_Li256ELb1ELb1EEENS1_19SingleTileSchedulerILb1ELb0ELb0ELi128EEEEEEEEEvNT_6ParamsE$_ZZN5flash25CollectiveMainloopBwdSm80ILi2ELi2EN4cute5tupleIJNS1_1CILi128EEES4_NS3_ILi64EEEEEEN7cutlass6half_tEfNS7_4arch4Sm80ELb0ELb1ELb1ELb1ELb1ELb0ELb0ELb0ELi2ELi4ELi4ELi4ELb0EE3mmaINS_16FlashAttnBwdSm80ISB_NS_24CollectiveEpilogueBwdGQAIS6_fSA_Li256ELb1ELb1EEENS_19SingleTileSchedulerILb1ELb0ELb0ELi128EEEE13SharedStorageENS1_6TensorINS1_11ArrayEngineIfLm32EEENS1_6LayoutINS2_IJNS2_IJNS3_ILi2EEESO_EEESO_NS3_ILi4EEEEEENS2_IJNS2_IJNS3_ILi1EEESO_EEESQ_NS3_ILi8EEEEEEEEEEEEbRKNSB_6ParamsERT0_S12_iNS2_IJiiiEEERT_ENKUlvE0_clEv:
        /* <DEDUP_REMOVED lines=96> */
.L_x_3931:
[----:B--2---:R-:W-:Y:S05]  /*483f0*/  BSYNC B0 ;  /* 0x0000000000007941 */ /* 0x004fea0003800000 */
.L_x_3930:
[----:B------:R-:W-:Y:S01]  /*48400*/  MOV R41, 0x0 ;  /* 0x0000000000297802 */ /* 0x000fe20000000f00 */
[----:B------:R-:W0:Y:S03]  /*48410*/  LDGDEPBAR ;  /* 0x00000000000079af */ /* 0x000e260000000000 */
[----:B------:R-:W-:Y:S05]  /*48420*/  RET.REL.NODEC R40 `(_ZN7cutlass13device_kernelIN5flash19enable_sm80_to_sm89INS1_16FlashAttnBwdSm80INS1_25CollectiveMainloopBwdSm80ILi2ELi2EN4cute5tupleIJNS5_1CILi128EEES8_NS7_ILi64EEEEEENS_6half_tEfNS_4arch4Sm80ELb0ELb1ELb1ELb1ELb1ELb0ELb0ELb0ELi2ELi4ELi4ELi4ELb0EEENS1_24CollectiveEpilogueBwdGQAISA_fSD_Li256ELb1ELb1EEENS1_19SingleTileSchedulerILb1ELb0ELb0ELi128EEEEEEEEEvNT_6ParamsE) ;  /* 0xfffb7bd028007950 */ /* 0x000fea0003c3ffff */
        .type           $_ZN7cutlass13device_kernelIN5flash19enable_sm80_to_sm89INS1_16FlashAttnBwdSm80INS1_25CollectiveMainloopBwdSm80ILi2ELi2EN4cute5tupleIJNS5_1CILi128EEES8_NS7_ILi64EEEEEENS_6half_tEfNS_4arch4Sm80ELb0ELb1ELb1ELb1ELb1ELb0ELb0ELb0ELi2ELi4ELi4ELi4ELb0EEENS1_24CollectiveEpilogueBwdGQAISA_fSD_Li256ELb1ELb1EEENS1_19SingleTileSchedulerILb1ELb0ELb0ELi128EEEEEEEEEvNT_6ParamsE$_ZZN5flash25CollectiveMainloopBwdSm80ILi2ELi2EN4cute5tupleIJNS1_1CILi128EEES4_NS3_ILi64EEEEEEN7cutlass6half_tEfNS7_4arch4Sm80ELb0ELb1ELb1ELb1ELb1ELb0ELb0ELb0ELi2ELi4ELi4ELi4ELb0EE3mmaINS_16FlashAttnBwdSm80ISB_NS_24CollectiveEpilogueBwdGQAIS6_fSA_Li256ELb1ELb1EEENS_19SingleTileSchedulerILb1ELb0ELb0ELi128EEEE13SharedStorageENS1_6TensorINS1_11ArrayEngineIfLm32EEENS1_6LayoutINS2_IJNS2_IJNS3_ILi2EEESO_EEESO_NS3_ILi4EEEEEENS2_IJNS2_IJNS3_ILi1EEESO_EEESQ_NS3_ILi8EEEEEEEEEEEEbRKNSB_6ParamsERT0_S12_iNS2_IJiiiEEERT_ENKUlvE_clEv,@function
        .size           $_ZN7cutlass13device_kernelIN5flash19enable_sm80_to_sm89INS1_16FlashAttnBwdSm80INS1_25CollectiveMainloopBwdSm80ILi2ELi2EN4cute5tupleIJNS5_1CILi128EEES8_NS7_ILi64EEEEEENS_6half_tEfNS_4arch4Sm80ELb0ELb1ELb1ELb1ELb1ELb0ELb0ELb0ELi2ELi4ELi4ELi4ELb0EEENS1_24CollectiveEpilogueBwdGQAISA_fSD_Li256ELb1ELb1EEENS1_19SingleTileSchedulerILb1ELb0ELb0ELi128EEEEEEEEEvNT_6ParamsE$_ZZN5flash25CollectiveMainloopBwdSm80ILi2ELi2EN4cute5tupleIJNS1_1CILi128EEES4_NS3_ILi64EEEEEEN7cutlass6half_tEfNS7_4arch4Sm80ELb0ELb1ELb1ELb1ELb1ELb0ELb0ELb0ELi2ELi4ELi4ELi4ELb0EE3mmaINS_16FlashAttnBwdSm80ISB_NS_24CollectiveEpilogueBwdGQAIS6_fSA_Li256ELb1ELb1EEENS_19SingleTileSchedulerILb1ELb0ELb0ELi128EEEE13SharedStorageENS1_6TensorINS1_11ArrayEngineIfLm32EEENS1_6LayoutINS2_IJNS2_IJNS3_ILi2EEESO_EEESO_NS3_ILi4EEEEEENS2_IJNS2_IJNS3_ILi1EEESO_EEESQ_NS3_ILi8EEEEEEEEEEEEbRKNSB_6ParamsERT0_S12_iNS2_IJiiiEEERT_ENKUlvE_clEv,($_ZN7cutlass13device_kernelIN5flash19enable_sm80_to_sm89INS1_16FlashAttnBwdSm80INS1_25CollectiveMainloopBwdSm80ILi2ELi2EN4cute5tupleIJNS5_1CILi128EEES8_NS7_ILi64EEEEEENS_6half_tEfNS_4arch4Sm80ELb0ELb1ELb1ELb1ELb1ELb0ELb0ELb0ELi2ELi4ELi4ELi4ELb0EEENS1_24CollectiveEpilogueBwdGQAISA_fSD_Li256ELb1ELb1EEENS1_19SingleTileSchedulerILb1ELb0ELb0ELi128EEEEEEEEEvNT_6ParamsE$_ZZZN5flash25CollectiveMainloopBwdSm80ILi2ELi2EN4cute5tupleIJNS1_1CILi128EEES4_NS3_ILi64EEEEEEN7cutlass6half_tEfNS7_4arch4Sm80ELb0ELb1ELb1ELb1ELb1ELb0ELb0ELb0ELi2ELi4ELi4ELi4ELb0EE3mmaINS_16FlashAttnBwdSm80ISB_NS_24CollectiveEpilogueBwdGQAIS6_fSA_Li256ELb1ELb1EEENS_19SingleTileSchedulerILb1ELb0ELb0ELi128EEEE13SharedStorageENS1_6TensorINS1_11ArrayEngineIfLm32EEENS1_6LayoutINS2_IJNS2_IJNS3_ILi2EEESO_EEESO_NS3_ILi4EEEEEENS2_IJNS2_IJNS3_ILi1EEESO_EEESQ_NS3_ILi8EEEEEEEEEEEEbRKNSB_6ParamsERT0_S12_iNS2_IJiiiEEERT_ENKUliT_E_clIZSC_ISJ_SX_EbS10_S12_S12_iS13_S15_EUlRS16_iE_EEDaiS16_ENKUlT_E_clIZSC_ISJ_SX_EbS10_S12_S12_iS13_S15_EUlvE0_EEDaS1B_ - $_ZN7cutlass13device_kernelIN5flash19enable_sm80_to_sm89INS1_16FlashAttnBwdSm80INS1_25CollectiveMainloopBwdSm80ILi2ELi2EN4cute5tupleIJNS5_1CILi128EEES8_NS7_ILi64EEEEEENS_6half_tEfNS_4arch4Sm80ELb0ELb1ELb1ELb1ELb1ELb0ELb0ELb0ELi2ELi4ELi4ELi4ELb0EEENS1_24CollectiveEpilogueBwdGQAISA_fSD_Li256ELb1ELb1EEENS1_19SingleTileSchedulerILb1ELb0ELb0ELi128EEEEEEEEEvNT_6ParamsE$_ZZN5flash25CollectiveMainloopBwdSm80ILi2ELi2EN4cute5tupleIJNS1_1CILi128EEES4_NS3_ILi64EEEEEEN7cutlass6half_tEfNS7_4arch4Sm80ELb0ELb1ELb1ELb1ELb1ELb0ELb0ELb0ELi2ELi4ELi4ELi4ELb0EE3mmaINS_16FlashAttnBwdSm80ISB_NS_24CollectiveEpilogueBwdGQAIS6_fSA_Li256ELb1ELb1EEENS_19SingleTileSchedulerILb1ELb0ELb0ELi128EEEE13SharedStorageENS1_6TensorINS1_11ArrayEngineIfLm32EEENS1_6LayoutINS2_IJNS2_IJNS3_ILi2EEESO_EEESO_NS3_ILi4EEEEEENS2_IJNS2_IJNS3_ILi1EEESO_EEESQ_NS3_ILi8EEEEEEEEEEEEbRKNSB_6ParamsERT0_S12_iNS2_IJiiiEEERT_ENKUlvE_clEv)
$_ZN7cutlass13device_kernelIN5flash19enable_sm80_to_sm89INS1_16FlashAttnBwdSm80INS1_25CollectiveMainloopBwdSm80ILi2ELi2EN4cute5tupleIJNS5_1CILi128EEES8_NS7_ILi64EEEEEENS_6half_tEfNS_4arch4Sm80ELb0ELb1ELb1ELb1ELb1ELb0ELb0ELb0ELi2ELi4ELi4ELi4ELb0EEENS1_24CollectiveEpilogueBwdGQAISA_fSD_Li256ELb1ELb1EEENS1_19SingleTileSchedulerILb1ELb0ELb0ELi128EEEEEEEEEvNT_6ParamsE$_ZZN5flash25CollectiveMainloopBwdSm80ILi2ELi2EN4cute5tupleIJNS1_1CILi128EEES4_NS3_ILi64EEEEEEN7cutlass6half_tEfNS7_4arch4Sm80ELb0ELb1ELb1ELb1ELb1ELb0ELb0ELb0ELi2ELi4ELi4ELi4ELb0EE3mmaINS_16FlashAttnBwdSm80ISB_NS_24CollectiveEpilogueBwdGQAIS6_fSA_Li256ELb1ELb1EEENS_19SingleTileSchedulerILb1ELb0ELb0ELi128EEEE13SharedStorageENS1_6TensorINS1_11ArrayEngineIfLm32EEENS1_6LayoutINS2_IJNS2_IJNS3_ILi2EEESO_EEESO_NS3_ILi4EEEEEENS2_IJNS2_IJNS3_ILi1EEESO_EEESQ_NS3_ILi8EEEEEEEEEEEEbRKNSB_6ParamsERT0_S12_iNS2_IJiiiEEERT_ENKUlvE_clEv:
        /* <DEDUP_REMOVED lines=96> */
.L_x_3933:
[----:B---3--:R-:W-:Y:S05]  /*48a30*/  BSYNC B0 ;  /* 0x0000000000007941 */ /* 0x008fea0003800000 */
.L_x_3932:
[----:B------:R-:W-:Y:S01]  /*48a40*/  MOV R5, 0x0 ;  /* 0x0000000000057802 */ /* 0x000fe20000000f00 */
[----:B------:R-:W0:Y:S03]  /*48a50*/  LDGDEPBAR ;  /* 0x00000000000079af */ /* 0x000e260000000000 */
[----:B------:R-:W-:Y:S05]  /*48a60*/  RET.REL.NODEC R4 `(_ZN7cutlass13device_kernelIN5flash19enable_sm80_to_sm89INS1_16FlashAttnBwdSm80INS1_25CollectiveMainloopBwdSm80ILi2ELi2EN4cute5tupleIJNS5_1CILi128EEES8_NS7_ILi64EEEEEENS_6half_tEfNS_4arch4Sm80ELb0ELb1ELb1ELb1ELb1ELb0ELb0ELb0ELi2ELi4ELi4ELi4ELb0EEENS1_24CollectiveEpilogueBwdGQAISA_fSD_Li256ELb1ELb1EEENS1_19SingleTileSchedulerILb1ELb0ELb0ELi128EEEEEEEEEvNT_6ParamsE) ;  /* 0xfffb759004007950 */ /* 0x000fea0003c3ffff */
        .type           $_ZN7cutlass13device_kernelIN5flash19enable_sm80_to_sm89INS1_16FlashAttnBwdSm80INS1_25CollectiveMainloopBwdSm80ILi2ELi2EN4cute5tupleIJNS5_1CILi128EEES8_NS7_ILi64EEEEEENS_6half_tEfNS_4arch4Sm80ELb0ELb1ELb1ELb1ELb1ELb0ELb0ELb0ELi2ELi4ELi4ELi4ELb0EEENS1_24CollectiveEpilogueBwdGQAISA_fSD_Li256ELb1ELb1EEENS1_19SingleTileSchedulerILb1ELb0ELb0ELi128EEEEEEEEEvNT_6ParamsE$_ZZZN5flash25CollectiveMainloopBwdSm80ILi2ELi2EN4cute5tupleIJNS1_1CILi128EEES4_NS3_ILi64EEEEEEN7cutlass6half_tEfNS7_4arch4Sm80ELb0ELb1ELb1ELb1ELb1ELb0ELb0ELb0ELi2ELi4ELi4ELi4ELb0EE3mmaINS_16FlashAttnBwdSm80ISB_NS_24CollectiveEpilogueBwdGQAIS6_fSA_Li256ELb1ELb1EEENS_19SingleTileSchedulerILb1ELb0ELb0ELi128EEEE13SharedStorageENS1_6TensorINS1_11ArrayEngineIfLm32EEENS1_6LayoutINS2_IJNS2_IJNS3_ILi2EEESO_EEESO_NS3_ILi4EEEEEENS2_IJNS2_IJNS3_ILi1EEESO_EEESQ_NS3_ILi8EEEEEEEEEEEEbRKNSB_6ParamsERT0_S12_iNS2_IJiiiEEERT_ENKUliT_E_clIZSC_ISJ_SX_EbS10_S12_S12_iS13_S15_EUlRS16_iE_EEDaiS16_ENKUlT_E_clIZSC_ISJ_SX_EbS10_S12_S12_iS13_S15_EUlvE0_EEDaS1B_,@function
        .size           $_ZN7cutlass13device_kernelIN5flash19enable_sm80_to_sm89INS1_16FlashAttnBwdSm80INS1_25CollectiveMainloopBwdSm80ILi2ELi2EN4cute5tupleIJNS5_1CILi128EEES8_NS7_ILi64EEEEEENS_6half_tEfNS_4arch4Sm80ELb0ELb1ELb1ELb1ELb1ELb0ELb0ELb0ELi2ELi4ELi4ELi4ELb0EEENS1_24CollectiveEpilogueBwdGQAISA_fSD_Li256ELb1ELb1EEENS1_19SingleTileSchedulerILb1ELb0ELb0ELi128EEEEEEEEEvNT_6ParamsE$_ZZZN5flash25CollectiveMainloopBwdSm80ILi2ELi2EN4cute5tupleIJNS1_1CILi128EEES4_NS3_ILi64EEEEEEN7cutlass6half_tEfNS7_4arch4Sm80ELb0ELb1ELb1ELb1ELb1ELb0ELb0ELb0ELi2ELi4ELi4ELi4ELb0EE3mmaINS_16FlashAttnBwdSm80ISB_NS_24CollectiveEpilogueBwdGQAIS6_fSA_Li256ELb1ELb1EEENS_19SingleTileSchedulerILb1ELb0ELb0ELi128EEEE13SharedStorageENS1_6TensorINS1_11ArrayEngineIfLm32EEENS1_6LayoutINS2_IJNS2_IJNS3_ILi2EEESO_EEESO_NS3_ILi4EEEEEENS2_IJNS2_IJNS3_ILi1EEESO_EEESQ_NS3_ILi8EEEEEEEEEEEEbRKNSB_6ParamsERT0_S12_iNS2_IJiiiEEERT_ENKUliT_E_clIZSC_ISJ_SX_EbS10_S12_S12_iS13_S15_EUlRS16_iE_EEDaiS16_ENKUlT_E_clIZSC_ISJ_SX_EbS10_S12_S12_iS13_S15_EUlvE0_EEDaS1B_,($_ZN7cutlass13device_kernelIN5flash19enable_sm80_to_sm89INS1_16FlashAttnBwdSm80INS1_25CollectiveMainloopBwdSm80ILi2ELi2EN4cute5tupleIJNS5_1CILi128EEES8_NS7_ILi64EEEEEENS_6half_tEfNS_4arch4Sm80ELb0ELb1ELb1ELb1ELb1ELb0ELb0ELb0ELi2ELi4ELi4ELi4ELb0EEENS1_24CollectiveEpilogueBwdGQAISA_fSD_Li256ELb1ELb1EEENS1_19SingleTileSchedulerILb1ELb0ELb0ELi128EEEEEEEEEvNT_6ParamsE$_ZZZN5flash25CollectiveMainloopBwdSm80ILi2ELi2EN4cute5tupleIJNS1_1CILi128EEES4_NS3_ILi64EEEEEEN7cutlass6half_tEfNS7_4arch4Sm80ELb0ELb1ELb1ELb1ELb1ELb0ELb0ELb0ELi2ELi4ELi4ELi4ELb0EE3mmaINS_16FlashAttnBwdSm80ISB_NS_24CollectiveEpilogueBwdGQAIS6_fSA_Li256ELb1ELb1EEENS_19SingleTileSchedulerILb1ELb0ELb0ELi128EEEE13SharedStorageENS1_6TensorINS1_11ArrayEngineIfLm32EEENS1_6LayoutINS2_IJNS2_IJNS3_ILi2EEESO_EEESO_NS3_ILi4EEEEEENS2_IJNS2_IJNS3_ILi1EEESO_EEESQ_NS3_ILi8EEEEEEEEEEEEbRKNSB_6ParamsERT0_S12_iNS2_IJiiiEEERT_ENKUliT_E_clIZSC_ISJ_SX_EbS10_S12_S12_iS13_S15_EUlRS16_iE_EEDaiS16_ENKUlvE0_clEv - $_ZN7cutlass13device_kernelIN5flash19enable_sm80_to_sm89INS1_16FlashAttnBwdSm80INS1_25CollectiveMainloopBwdSm80ILi2ELi2EN4cute5tupleIJNS5_1CILi128EEES8_NS7_ILi64EEEEEENS_6half_tEfNS_4arch4Sm80ELb0ELb1ELb1ELb1ELb1ELb0ELb0ELb0ELi2ELi4ELi4ELi4ELb0EEENS1_24CollectiveEpilogueBwdGQAISA_fSD_Li256ELb1ELb1EEENS1_19SingleTileSchedulerILb1ELb0ELb0ELi128EEEEEEEEEvNT_6ParamsE$_ZZZN5flash25CollectiveMainloopBwdSm80ILi2ELi2EN4cute5tupleIJNS1_1CILi128EEES4_NS3_ILi64EEEEEEN7cutlass6half_tEfNS7_4arch4Sm80ELb0ELb1ELb1ELb1ELb1ELb0ELb0ELb0ELi2ELi4ELi4ELi4ELb0EE3mmaINS_16FlashAttnBwdSm80ISB_NS_24CollectiveEpilogueBwdGQAIS6_fSA_Li256ELb1ELb1EEENS_19SingleTileSchedulerILb1ELb0ELb0ELi128EEEE13SharedStorageENS1_6TensorINS1_11ArrayEngineIfLm32EEENS1_6LayoutINS2_IJNS2_IJNS3_ILi2EEESO_EEESO_NS3_ILi4EEEEEENS2_IJNS2_IJNS3_ILi1EEESO_EEESQ_NS3_ILi8EEEEEEEEEEEEbRKNSB_6ParamsERT0_S12_iNS2_IJiiiEEERT_ENKUliT_E_clIZSC_ISJ_SX_EbS10_S12_S12_iS13_S15_EUlRS16_iE_EEDaiS16_ENKUlT_E_clIZSC_ISJ_SX_EbS10_S12_S12_iS13_S15_EUlvE0_EEDaS1B_)
$_ZN7cutlass13device_kernelIN5flash19enable_sm80_to_sm89INS1_16FlashAttnBwdSm80INS1_25CollectiveMainloopBwdSm80ILi2ELi2EN4cute5tupleIJNS5_1CILi128EEES8_NS7_ILi64EEEEEENS_6half_tEfNS_4arch4Sm80ELb0ELb1ELb1ELb1ELb1ELb0ELb0ELb0ELi2ELi4ELi4ELi4ELb0EEENS1_24CollectiveEpilogueBwdGQAISA_fSD_Li256ELb1ELb1EEENS1_19SingleTileSchedulerILb1ELb0ELb0ELi128EEEEEEEEEvNT_6ParamsE$_ZZZN5flash25CollectiveMainloopBwdSm80ILi2ELi2EN4cute5tupleIJNS1_1CILi128EEES4_NS3_ILi64EEEEEEN7cutlass6half_tEfNS7_4arch4Sm80ELb0ELb1ELb1ELb1ELb1ELb0ELb0ELb0ELi2ELi4ELi4ELi4ELb0EE3mmaINS_16FlashAttnBwdSm80ISB_NS_24CollectiveEpilogueBwdGQAIS6_fSA_Li256ELb1ELb1EEENS_19SingleTileSchedulerILb1ELb0ELb0ELi128EEEE13SharedStorageENS1_6TensorINS1_11ArrayEngineIfLm32EEENS1_6LayoutINS2_IJNS2_IJNS3_ILi2EEESO_EEESO_NS3_ILi4EEEEEENS2_IJNS2_IJNS3_ILi1EEESO_EEESQ_NS3_ILi8EEEEEEEEEEEEbRKNSB_6ParamsERT0_S12_iNS2_IJiiiEEERT_ENKUliT_E_clIZSC_ISJ_SX_EbS10_S12_S12_iS13_S15_EUlRS16_iE_EEDaiS16_ENKUlT_E_clIZSC_ISJ_SX_EbS10_S12_S12_iS13_S15_EUlvE0_EEDaS1B_:
        /* <DEDUP_REMOVED lines=23> */
[----:B-1---5:R-:W-:Y:S05]  /*48be0*/  CALL.REL.NOINC `($_ZN7cutlass13device_kernelIN5flash19enable_sm80_to_sm89INS1_16FlashAttnBwdSm80INS1_25CollectiveMainloopBwdSm80ILi2ELi2EN4cute5tupleIJNS5_1CILi128EEES8_NS7_ILi64EEEEEENS_6half_tEfNS_4arch4Sm80ELb0ELb1ELb1ELb1ELb1ELb0ELb0ELb0ELi2ELi4ELi4ELi4ELb0EEENS1_24CollectiveEpilogueBwdGQAISA_fSD_Li256ELb1ELb1EEENS1_19SingleTileSchedulerILb1ELb0ELb0ELi128EEEEEEEEEvNT_6ParamsE$_ZN4cute3eso3ESOILb0ELb1EJiNS_1CILi0EEEEEC2ERKiRKS3_) ;  /* 0xfffbe21000007944 */ /* 0x022fea0003c3ffff */
[----:B------:R-:W2:Y:S01]  /*48bf0*/  LDL R4, [R1+0x1590] ;  /* 0x0015900001047983 */ /* 0x000ea20000100800 */
[----:B-1----:R-:W-:Y:S02]  /*48c00*/  MOV R2, R15 ;  /* 0x0000000f00027202 */ /* 0x002fe40000000f00 */
[----:B------:R-:W-:Y:S01]  /*48c10*/  MOV R6, 0x48c50 ;  /* 0x00048c5000067802 */ /* 0x000fe20000000f00 */
[----:B--2---:R1:W-:Y:S04]  /*48c20*/  STL [R1+0x15d8], R4 ;  /* 0x0015d80401007387 */ /* 0x0043e80000100800 */
[----:B------:R1:W5:Y:S02]  /*48c30*/  LD.E R34, [R34.64+0x4] ;  /* 0x0000040822227980 */ /* 0x000364000c101900 */
[----:B-1---5:R-:W-:Y:S05]  /*48c40*/  CALL.REL.NOINC `($_ZN7cutlass13device_kernelIN5flash19enable_sm80_to_sm89INS1_16FlashAttnBwdSm80INS1_25CollectiveMainloopBwdSm80ILi2ELi2EN4cute5tupleIJNS5_1CILi128EEES8_NS7_ILi64EEEEEENS_6half_tEfNS_4arch4Sm80ELb0ELb1ELb1ELb1ELb1ELb0ELb0ELb0ELi2ELi4ELi4ELi4ELb0EEENS1_24CollectiveEpilogueBwdGQAISA_fSD_Li256ELb1ELb1EEENS1_19SingleTileSchedulerILb1ELb0ELb0ELi128EEEEEEEEEvNT_6ParamsE$_ZN4cute3eso3ESOILb0ELb0EJiNS_5tupleIJiNS_1CILi0EEEEEEEEC2ERKiRKS5_) ;  /* 0xfffbdc7000007944 */ /* 0x022fea0003c3ffff */
[----:B-1----:R1:W5:Y:S01]  /*48c50*/  LDL.64 R2, [R1+0x1590] ;  /* 0x0015900001027983 */ /* 0x0023620000100a00 */
[----:B------:R-:W-:-:S03]  /*48c60*/  MOV R34, 0x48c80 ;  /* 0x00048c8000227802 */ /* 0x000fc60000000f00 */
[----:B-1---5:R-:W-:Y:S05]  /*48c70*/  CALL.REL.NOINC `($_ZN7cutlass13device_kernelIN5flash19enable_sm80_to_sm89INS1_16FlashAttnBwdSm80INS1_25CollectiveMainloopBwdSm80ILi2ELi2EN4cute5tupleIJNS5_1CILi128EEES8_NS7_ILi64EEEEEENS_6half_tEfNS_4arch4Sm80ELb0ELb1ELb1ELb1ELb1ELb0ELb0ELb0ELi2ELi4ELi4ELi4ELb0EEENS1_24CollectiveEpilogueBwdGQAISA_fSD_Li256ELb1ELb1EEENS1_19SingleTileSchedulerILb1ELb0ELb0ELi128EEEEEEEEEvNT_6ParamsE$_ZN4cute3eso3ESOILb0ELb1EJNS_5tupleIJiNS2_IJiNS_1CILi0EEEEEEEEENS2_IJNS_10UnderscoreENS2_IJS7_S7_EEEEEEEEC2ERKS6_RKS9_) ;  /* 0xfffbe09000007944 */ /* 0x022fea0003c3ffff */
[----:B------:R-:W2:Y:S01]  /*48c80*/  LDL.64 R4, [R1+0x1590] ;  /* 0x0015900001047983 */ /* 0x000ea20000100a00 */
[----:B-1----:R-:W-:-:S02]  /*48c90*/  MOV R2, R12 ;  /* 0x0000000c00027202 */ /* 0x002fc40000000f00 */
        /* <DEDUP_REMOVED lines=35> */
[----:B------:R-:W-:Y:S05]  /*48ed0*/  CALL.REL.NOINC `($_ZN7cutlass13device_kernelIN5flash19enable_sm80_to_sm89INS1_16FlashAttnBwdSm80INS1_25CollectiveMainloopBwdSm80ILi2ELi2EN4cute5tupleIJNS5_1CILi128EEES8_NS7_ILi64EEEEEENS_6half_tEfNS_4arch4Sm80ELb0ELb1ELb1ELb1ELb1ELb0ELb0ELb0ELi2ELi4ELi4ELi4ELb0EEENS1_24CollectiveEpilogueBwdGQAISA_fSD_Li256ELb1ELb1EEENS1_19SingleTileSchedulerILb1ELb0ELb0ELi128EEEEEEEEEvNT_6ParamsE$_ZN4cute3eso3ESOILb0ELb0EJiiiEEC2ERKiS4_S4_) ;  /* 0xfffbdc4000007944 */ /* 0x000fea0003c3ffff */
[----:B------:R2:W5:Y:S04]  /*48ee0*/  LDL R5, [R1+0x1598] ;  /* 0x0015980001057983 */ /* 0x0005680000100800 */
[----:B-1----:R2:W5:Y:S01]  /*48ef0*/  LDL.64 R2, [R1+0x1590] ;  /* 0x0015900001027983 */ /* 0x0025620000100a00 */
[----:B------:R-:W-:-:S03]  /*48f00*/  MOV R6, 0x48f20 ;  /* 0x00048f2000067802 */ /* 0x000fc60000000f00 */
[----:B--2--5:R-:W-:Y:S05]  /*48f10*/  CALL.REL.NOINC `($_ZN7cutlass13device_kernelIN5flash19enable_sm80_to_sm89INS1_16FlashAttnBwdSm80INS1_25CollectiveMainloopBwdSm80ILi2ELi2EN4cute5tupleIJNS5_1CILi128EEES8_NS7_ILi64EEEEEENS_6half_tEfNS_4arch4Sm80ELb0ELb1ELb1ELb1ELb1ELb0ELb0ELb0ELi2ELi4ELi4ELi4ELb0EEENS1_24CollectiveEpilogueBwdGQAISA_fSD_Li256ELb1ELb1EEENS1_19SingleTileSchedulerILb1ELb0ELb0ELi128EEEEEEEEEvNT_6ParamsE$_ZN4cute3eso3ESOILb1ELb0EJNS_1CILi1EEENS_5tupleIJiiiEEENS2_ILi64EEENS4_IJNS2_ILi72EEENS2_ILi144EEENS2_ILi288EEEEEENS2_ILi512EEEEEC2ERKS3_RKS5_RKS6_RKSA_RKSB_) ;  /* 0xfffbe3a000007944 */ /* 0x024fea0003c3ffff */
[----:B-1----:R1:W5:Y:S04]  /*48f20*/  LDL R5, [R1+0x1598] ;  /* 0x0015980001057983 */ /* 0x0023680000100800 */
[----:B------:R1:W5:Y:S01]  /*48f30*/  LDL.64 R2, [R1+0x1590] ;  /* 0x0015900001027983 */ /* 0x0003620000100a00 */
[----:B------:R-:W-:-:S03]  /*48f40*/  MOV R6, 0x48f60 ;  /* 0x00048f6000067802 */ /* 0x000fc60000000f00 */
[----:B-1---5:R-:W-:Y:S05]  /*48f50*/  CALL.REL.NOINC `($_ZN7cutlass13device_kernelIN5flash19enable_sm80_to_sm89INS1_16FlashAttnBwdSm80INS1_25CollectiveMainloopBwdSm80ILi2ELi2EN4cute5tupleIJNS5_1CILi128EEES8_NS7_ILi64EEEEEENS_6half_tEfNS_4arch4Sm80ELb0ELb1ELb1ELb1ELb1ELb0ELb0ELb0ELi2ELi4ELi4ELi4ELb0EEENS1_24CollectiveEpilogueBwdGQAISA_fSD_Li256ELb1ELb1EEENS1_19SingleTileSchedulerILb1ELb0ELb0ELi128EEEEEEEEEvNT_6ParamsE$_ZN4cute5tupleIJNS0_IJNS_1CILi8EEENS0_IJNS1_ILi2EEES3_S3_EEENS1_ILi1EEES4_S5_EEENS0_IJS5_NS0_IJiiiEEENS1_ILi64EEENS0_IJNS1_ILi72EEENS1_ILi144EEENS1_ILi288EEEEEENS1_ILi512EEEEEEEEC2ERKS6_RKSE_) ;  /* 0xfffc002000007944 */ /* 0x022fea0003c3ffff */
[----:B-1----:R1:W5:Y:S04]  /*48f60*/  LDL R5, [R1+0x1598] ;  /* 0x0015980001057983 */ /* 0x0023680000100800 */
[----:B------:R1:W5:Y:S01]  /*48f70*/  LDL.64 R2, [R1+0x1590] ;  /* 0x0015900001027983 */ /* 0x0003620000100a00 */
[----:B------:R-:W-:-:S03]  /*48f80*/  MOV R4, 0x48fa0 ;  /* 0x00048fa000047802 */ /* 0x000fc60000000f00 */
[----:B-1---5:R-:W-:Y:S05]  /*48f90*/  CALL.REL.NOINC `($_ZN7cutlass13device_kernelIN5flash19enable_sm80_to_sm89INS1_16FlashAttnBwdSm80INS1_25CollectiveMainloopBwdSm80ILi2ELi2EN4cute5tupleIJNS5_1CILi128EEES8_NS7_ILi64EEEEEENS_6half_tEfNS_4arch4Sm80ELb0ELb1ELb1ELb1ELb1ELb0ELb0ELb0ELi2ELi4ELi4ELi4ELb0EEENS1_24CollectiveEpilogueBwdGQAISA_fSD_Li256ELb1ELb1EEENS1_19SingleTileSchedulerILb1ELb0ELb0ELi128EEEEEEEEEvNT_6ParamsE$_ZZN4cute7flattenINS_5tupleIJNS_1CILi1EEENS1_IJiiiEEENS2_ILi64EEENS1_IJNS2_ILi72EEENS2_ILi144EEENS2_ILi288EEEEEENS2_ILi512EEEEEEEEDaRKT_ENKUlRKT_E_clIS4_EEDaSH_) ;  /* 0xfffc0f2000007944 */ /* 0x022fea0003c3ffff */
[----:B------:R-:W-:Y:S02]  /*48fa0*/  MOV R6, 0x48fc0 ;  /* 0x00048fc000067802 */ /* 0x000fe40000000f00 */
[----:B------:R-:W-:Y:S05]  /*48fb0*/  CALL.REL.NOINC `($_ZN7cutlass13device_kernelIN5flash19enable_sm80_to_sm89INS1_16FlashAttnBwdSm80INS1_25CollectiveMainloopBwdSm80ILi2ELi2EN4cute5tupleIJNS5_1CILi128EEES8_NS7_ILi64EEEEEENS_6half_tEfNS_4arch4Sm80ELb0ELb1ELb1ELb1ELb1ELb0ELb0ELb0ELi2ELi4ELi4ELi4ELb0EEENS1_24CollectiveEpilogueBwdGQAISA_fSD_Li256ELb1ELb1EEENS1_19SingleTileSchedulerILb1ELb0ELb0ELi128EEEEEEEEEvNT_6ParamsE$_ZZN4cute12filter_tupleINS_5tupleIJNS_1CILi1EEENS1_IJiiiEEENS2_ILi64EEENS1_IJNS2_ILi72EEENS2_ILi144EEENS2_ILi288EEEEEENS2_ILi512EEEEEEZNS_7flattenISB_EEDaRKT_EUlRKT_E_EEDaSF_OT0_ENKUlDpSI_E_clIJNS1_IJS3_EEES4_NS1_IJS5_EEES9_NS1_IJSA_EEEEEEDaSM_) ;  /* 0xfffc04f000007944 */ /* 0x000fea0003c3ffff */
[----:B------:R-:W-:Y:S02]  /*48fc0*/  MOV R6, 0x48fe0 ;  /* 0x00048fe000067802 */ /* 0x000fe40000000f00 */
[----:B------:R-:W-:Y:S05]  /*48fd0*/  CALL.REL.NOINC `($_ZN7cutlass13device_kernelIN5flash19enable_sm80_to_sm89INS1_16FlashAttnBwdSm80INS1_25CollectiveMainloopBwdSm80ILi2ELi2EN4cute5tupleIJNS5_1CILi128EEES8_NS7_ILi64EEEEEENS_6half_tEfNS_4arch4Sm80ELb0ELb1ELb1ELb1ELb1ELb0ELb0ELb0ELi2ELi4ELi4ELi4ELb0EEENS1_24CollectiveEpilogueBwdGQAISA_fSD_Li256ELb1ELb1EEENS1_19SingleTileSchedulerILb1ELb0ELb0ELi128EEEEEEEEEvNT_6ParamsE$_ZN4cute3eso3ESOILb0ELb1EJiNS_1CILi72EEENS2_ILi512EEEEEC2ERKiRKS3_RKS4_) ;  /* 0xfffbdf0000007944 */ /* 0x000fea0003c3ffff */
[----:B------:R-:W2:Y:S01]  /*48fe0*/  LDL R28, [R1+0x1590] ;  /* 0x00159000011c7983 */ /* 0x000ea20000100800 */
[----:B-1----:R-:W-:-:S02]  /*48ff0*/  MOV R2, R25 ;  /* 0x0000001900027202 */ /* 0x002fc40000000f00 */
[----:B------:R-:W-:Y:S01]  /*49000*/  MOV R6, 0x49030 ;  /* 0x0004903000067802 */ /* 0x000fe20000000f00 */
[----:B--2---:R1:W-:Y:S04]  /*49010*/  STL [R1+0x15e0], R28 ;  /* 0x0015e01c01007387 */ /* 0x0043e80000100800 */
[----:B-1----:R-:W-:Y:S05]  /*49020*/  CALL.REL.NOINC `($_ZN7cutlass13device_kernelIN5flash19enable_sm80_to_sm89INS1_16FlashAttnBwdSm80INS1_25CollectiveMainloopBwdSm80ILi2ELi2EN4cute5tupleIJNS5_1CILi128EEES8_NS7_ILi64EEEEEENS_6half_tEfNS_4arch4Sm80ELb0ELb1ELb1ELb1ELb1ELb0ELb0ELb0ELi2ELi4ELi4ELi4ELb0EEENS1_24CollectiveEpilogueBwdGQAISA_fSD_Li256ELb1ELb1EEENS1_19SingleTileSchedulerILb1ELb0ELb0ELi128EEEEEEEEEvNT_6ParamsE$_ZN4cute3eso3ESOILb0ELb0EJiiNS_1CILi72EEENS2_ILi512EEEEEC2ERKiS7_RKS3_RKS4_) ;  /* 0xfffbda7000007944 */ /* 0x002fea0003c3ffff */
[----:B-1----:R-:W2:Y:S01]  /*49030*/  LDL.64 R2, [R1+0x1590] ;  /* 0x0015900001027983 */ /* 0x002ea20000100a00 */
[----:B------:R-:W-:Y:S01]  /*49040*/  IMAD.MOV.U32 R6, RZ, RZ, R4 ;  /* 0x000000ffff067224 */ /* 0x000fe200078e0004 */
[----:B------:R-:W-:Y:S01]  /*49050*/  IADD3 R5, R10, 0x250, RZ ;  /* 0x000002500a057810 */ /* 0x000fe20007ffe0ff */
[----:B------:R-:W-:Y:S01]  /*49060*/  IMAD.MOV.U32 R34, RZ, RZ, R14 ;  /* 0x000000ffff227224 */ /* 0x000fe200078e000e */
[----:B------:R-:W-:Y:S01]  /*49070*/  MOV R4, 0x490b0 ;  /* 0x000490b000047802 */ /* 0x000fe20000000f00 */
[----:B--2---:R1:W-:Y:S04]  /*49080*/  STL [R1+0x15cc], R2 ;  /* 0x0015cc0201007387 */ /* 0x0043e80000100800 */
[----:B------:R1:W-:Y:S02]  /*49090*/  STL [R1+0x15d0], R3 ;  /* 0x0015d00301007387 */ /* 0x0003e40000100800 */
[----:B-1----:R-:W-:Y:S05]  /*490a0*/  CALL.REL.NOINC `($_ZN7cutlass13device_kernelIN5flash19enable_sm80_to_sm89INS1_16FlashAttnBwdSm80INS1_25CollectiveMainloopBwdSm80ILi2ELi2EN4cute5tupleIJNS5_1CILi128EEES8_NS7_ILi64EEEEEENS_6half_tEfNS_4arch4Sm80ELb0ELb1ELb1ELb1ELb1ELb0ELb0ELb0ELi2ELi4ELi4ELi4ELb0EEENS1_24CollectiveEpilogueBwdGQAISA_fSD_Li256ELb1ELb1EEENS1_19SingleTileSchedulerILb1ELb0ELb0ELi128EEEEEEEEEvNT_6ParamsE$_ZN4cute3eso3ESOILb0ELb0EJiiiNS_1CILi72EEENS2_ILi512EEEEEC2ERKiS7_S7_RKS3_RKS4_) ;  /* 0xfffbdbc000007944 */ /* 0x002fea0003c3ffff */
        /* <DEDUP_REMOVED lines=8> */
[----:B-1----:R-:W-:Y:S05]  /*49130*/  CALL.REL.NOINC `($_ZN7cutlass13device_kernelIN5flash19enable_sm80_to_sm89INS1_16FlashAttnBwdSm80INS1_25CollectiveMainloopBwdSm80ILi2ELi2EN4cute5tupleIJNS5_1CILi128EEES8_NS7_ILi64EEEEEENS_6half_tEfNS_4arch4Sm80ELb0ELb1ELb1ELb1ELb1ELb0ELb0ELb0ELi2ELi4ELi4ELi4ELb0EEENS1_24CollectiveEpilogueBwdGQAISA_fSD_Li256ELb1ELb1EEENS1_19SingleTileSchedulerILb1ELb0ELb0ELi128EEEEEEEEEvNT_6ParamsE$_ZN4cute3eso3ESOILb1ELb0EJNS_1CILi1EEEiiiNS2_ILi72EEENS2_ILi512EEEEEC2ERKS3_RKiSA_SA_RKS4_RKS5_) ;  /* 0xfffbe2a000007944 */ /* 0x002fea0003c3ffff */
[----:B-1----:R1:W5:Y:S04]  /*49140*/  LDL R5, [R1+0x1588] ;  /* 0x0015880001057983 */ /* 0x0023680000100800 */
[----:B------:R1:W5:Y:S01]  /*49150*/  LDL.64 R2, [R1+0x1580] ;  /* 0x0015800001027983 */ /* 0x0003620000100a00 */
[----:B------:R-:W-:-:S03]  /*49160*/  MOV R6, 0x49180 ;  /* 0x0004918000067802 */ /* 0x000fc60000000f00 */
[----:B-1---5:R-:W-:Y:S05]  /*49170*/  CALL.REL.NOINC `($_ZN7cutlass13device_kernelIN5flash19enable_sm80_to_sm89INS1_16FlashAttnBwdSm80INS1_25CollectiveMainloopBwdSm80ILi2ELi2EN4cute5tupleIJNS5_1CILi128EEES8_NS7_ILi64EEEEEENS_6half_tEfNS_4arch4Sm80ELb0ELb1ELb1ELb1ELb1ELb0ELb0ELb0ELi2ELi4ELi4ELi4ELb0EEENS1_24CollectiveEpilogueBwdGQAISA_fSD_Li256ELb1ELb1EEENS1_19SingleTileSchedulerILb1ELb0ELb0ELi128EEEEEEEEEvNT_6ParamsE$_ZN4cute5tupleIJNS0_IJNS_1CILi8EEENS1_ILi2EEES3_S3_S2_S3_EEENS0_IJNS1_ILi1EEEiiiNS1_ILi72EEENS1_ILi512EEEEEEEEC2ERKS4_RKS8_) ;  /* 0xfffbfe7000007944 */ /* 0x022fea0003c3ffff */
[----:B-1----:R-:W2:Y:S04]  /*49180*/  LDL.64 R2, [R1+0x1580] ;  /* 0x0015800001027983 */ /* 0x002ea80000100a00 */
[----:B------:R-:W3:Y:S01]  /*49190*/  LDL R4, [R1+0x1588] ;  /* 0x0015880001047983 */ /* 0x000ee20000100800 */
[----:B------:R-:W-:-:S03]  /*491a0*/  MOV R6, 0x491f0 ;  /* 0x000491f000067802 */ /* 0x000fc60000000f00 */
[----:B------:R1:W-:Y:S04]  /*491b0*/  STL.U8 [R1+0x15dc], RZ ;  /* 0x0015dcff01007387 */ /* 0x0003e80000100000 */
[----:B--2---:R1:W-:Y:S04]  /*491c0*/  STL.64 [R1+0x15b0], R2 ;  /* 0x0015b00201007387 */ /* 0x0043e80000100a00 */
[----:B---3--:R1:W-:Y:S02]  /*491d0*/  STL [R1+0x15b8], R4 ;  /* 0x0015b80401007387 */ /* 0x0083e40000100800 */
[----:B-1----:R-:W-:Y:S05]  /*491e0*/  CALL.REL.NOINC `($_ZN7cutlass13device_kernelIN5flash19enable_sm80_to_sm89INS1_16FlashAttnBwdSm80INS1_25CollectiveMainloopBwdSm80ILi2ELi2EN4cute5tupleIJNS5_1CILi128EEES8_NS7_ILi64EEEEEENS_6half_tEfNS_4arch4Sm80ELb0ELb1ELb1ELb1ELb1ELb0ELb0ELb0ELi2ELi4ELi4ELi4ELb0EEENS1_24CollectiveEpilogueBwdGQAISA_fSD_Li256ELb1ELb1EEENS1_19SingleTileSchedulerILb1ELb0ELb0ELi128EEEEEEEEEvNT_6ParamsE$_ZZN4cute6detail16composition_implINS_5tupleIJNS_1CILi8EEENS3_ILi2EEES5_S5_S4_S5_EEENS2_IJNS3_ILi1EEEiiiNS3_ILi72EEENS3_ILi512EEEEEENS2_IJNS2_IJS5_S5_S5_EEES5_NS2_IJNS3_ILi4EEES5_EEEEEENS2_IJNS2_IJS7_S9_S4_EEENS3_ILi4096EEENS2_IJNS3_ILi16EEENS3_ILi8192EEEEEEEEEEEDaRKT_RKT0_RKT1_RKT2_ENKUlRKT_RKT0_E_clISB_SF_EEDaSZ_S12_) ;  /* 0xfffc09f000007944 */ /* 0x002fea0003c3ffff */
[----:B------:R-:W-:Y:S02]  /*491f0*/  MOV R4, 0x49210 ;  /* 0x0004921000047802 */ /* 0x000fe40000000f00 */
[----:B-----5:R-:W-:Y:S05]  /*49200*/  CALL.REL.NOINC `($_ZN7cutlass13device_kernelIN5flash19enable_sm80_to_sm89INS1_16FlashAttnBwdSm80INS1_25CollectiveMainloopBwdSm80ILi2ELi2EN4cute5tupleIJNS5_1CILi128EEES8_NS7_ILi64EEEEEENS_6half_tEfNS_4arch4Sm80ELb0ELb1ELb1ELb1ELb1ELb0ELb0ELb0ELi2ELi4ELi4ELi4ELb0EEENS1_24CollectiveEpilogueBwdGQAISA_fSD_Li256ELb1ELb1EEENS1_19SingleTileSchedulerILb1ELb0ELb0ELi128EEEEEEEEEvNT_6ParamsE$_ZZN4cute6detail16composition_implINS_5tupleIJNS_1CILi8EEENS3_ILi2EEES5_S5_S4_S5_EEENS2_IJNS3_ILi1EEEiiiNS3_ILi72EEENS3_ILi512EEEEEENS2_IJNS2_IJS5_S5_S5_EEES5_NS2_IJNS3_ILi4EEES5_EEEEEENS2_IJNS2_IJS7_S9_S4_EEENS3_ILi4096EEENS2_IJNS3_ILi16EEENS3_ILi8192EEEEEEEEEEEDaRKT_RKT0_RKT1_RKT2_ENKUlRKT_RKT0_E_clISD_SJ_EEDaSZ_S12_) ;  /* 0xfffc0a2000007944 */ /* 0x020fea0003c3ffff */
[----:B-----5:R2:W-:Y:S01]  /*49210*/  STL.64 [R1+0x1580], R2 ;  /* 0x0015800201007387 */ /* 0x0205e20000100a00 */
[----:B-1----:R-:W-:-:S03]  /*49220*/  MOV R6, 0x49240 ;  /* 0x0004924000067802 */ /* 0x002fc60000000f00 */
[----:B--2---:R-:W-:Y:S05]  /*49230*/  CALL.REL.NOINC `($_ZN7cutlass13device_kernelIN5flash19enable_sm80_to_sm89INS1_16FlashAttnBwdSm80INS1_25CollectiveMainloopBwdSm80ILi2ELi2EN4cute5tupleIJNS5_1CILi128EEES8_NS7_ILi64EEEEEENS_6half_tEfNS_4arch4Sm80ELb0ELb1ELb1ELb1ELb1ELb0ELb0ELb0ELi2ELi4ELi4ELi4ELb0EEENS1_24CollectiveEpilogueBwdGQAISA_fSD_Li256ELb1ELb1EEENS1_19SingleTileSchedulerILb1ELb0ELb0ELi128EEEEEEEEEvNT_6ParamsE$_ZN4cute3eso3ESOILb0ELb0EJNS_5tupleIJNS_1CILi1EEENS3_ILi512EEEiEEENS3_ILi4096EEENS2_IJNS2_IJiiEEENS3_ILi8192EEEEEEEEC2ERKS6_RKS7_RKSA_) ;  /* 0xfffbcba000007944 */ /* 0x004fea0003c3ffff */
[----:B-1----:R1:W5:Y:S04]  /*49240*/  LDL R5, [R1+0x1598] ;  /* 0x0015980001057983 */ /* 0x0023680000100800 */
[----:B------:R1:W5:Y:S01]  /*49250*/  LDL.64 R2, [R1+0x1590] ;  /* 0x0015900001027983 */ /* 0x0003620000100a00 */
[----:B------:R-:W-:-:S03]  /*49260*/  MOV R6, 0x49280 ;  /* 0x0004928000067802 */ /* 0x000fc60000000f00 */
[----:B-1---5:R-:W-:Y:S05]  /*49270*/  CALL.REL.NOINC `($_ZN7cutlass13device_kernelIN5flash19enable_sm80_to_sm89INS1_16FlashAttnBwdSm80INS1_25CollectiveMainloopBwdSm80ILi2ELi2EN4cute5tupleIJNS5_1CILi128EEES8_NS7_ILi64EEEEEENS_6half_tEfNS_4arch4Sm80ELb0ELb1ELb1ELb1ELb1ELb0ELb0ELb0ELi2ELi4ELi4ELi4ELb0EEENS1_24CollectiveEpilogueBwdGQAISA_fSD_Li256ELb1ELb1EEENS1_19SingleTileSchedulerILb1ELb0ELb0ELi128EEEEEEEEEvNT_6ParamsE$_ZN4cute5tupleIJNS0_IJNS0_IJNS_1CILi2EEES2_S2_EEES2_NS0_IJNS0_IJS2_S2_EEES2_EEEEEENS0_IJNS0_IJNS1_ILi1EEENS1_ILi512EEEiEEENS1_ILi4096EEENS0_IJNS0_IJiiEEENS1_ILi8192EEEEEEEEEEEC2ERKS6_RKSE_) ;  /* 0xfffbf9d000007944 */ /* 0x022fea0003c3ffff */
[----:B-1----:R1:W5:Y:S04]  /*49280*/  LDL R4, [R1+0x1598] ;  /* 0x0015980001047983 */ /* 0x0023680000100800 */
[----:B------:R1:W5:Y:S01]  /*49290*/  LDL.64 R2, [R1+0x1590] ;  /* 0x0015900001027983 */ /* 0x0003620000100a00 */
[----:B------:R-:W-:-:S05]  /*492a0*/  LEA.HI R6, R29, R29, RZ, 0x1d ;  /* 0x0000001d1d067211 */ /* 0x000fca00078fe8ff */
[----:B------:R-:W-:Y:S01]  /*492b0*/  IMAD.U32 R32, R7, 0x2, R6 ;  /* 0x0000000207207824 */ /* 0x000fe200078e0006 */
[----:B------:R-:W-:-:S04]  /*492c0*/  MOV R6, 0x492f0 ;  /* 0x000492f000067802 */ /* 0x000fc80000000f00 */
[----:B------:R1:W-:Y:S03]  /*492d0*/  STL [R1+0x15c4], R32 ;  /* 0x0015c42001007387 */ /* 0x0003e60000100800 */
[----:B-1---5:R-:W-:Y:S05]  /*492e0*/  CALL.REL.NOINC `($_ZN7cutlass13device_kernelIN5flash19enable_sm80_to_sm89INS1_16FlashAttnBwdSm80INS1_25CollectiveMainloopBwdSm80ILi2ELi2EN4cute5tupleIJNS5_1CILi128EEES8_NS7_ILi64EEEEEENS_6half_tEfNS_4arch4Sm80ELb0ELb1ELb1ELb1ELb1ELb0ELb0ELb0ELi2ELi4ELi4ELi4ELb0EEENS1_24CollectiveEpilogueBwdGQAISA_fSD_Li256ELb1ELb1EEENS1_19SingleTileSchedulerILb1ELb0ELb0ELi128EEEEEEEEEvNT_6ParamsE$_ZN4cute3eso3ESOILb0ELb0EJNS_6LayoutINS_5tupleIJNS3_IJNS_1CILi2EEES5_S5_EEES5_NS3_IJNS3_IJS5_S5_EEES5_EEEEEENS3_IJNS3_IJNS4_ILi1EEENS4_ILi512EEEiEEENS4_ILi4096EEENS3_IJNS3_IJiiEEENS4_ILi8192EEEEEEEEEEEjEEC2ERKSI_RKj) ;  /* 0xfffbd0f000007944 */ /* 0x022fea0003c3ffff */
        /* <DEDUP_REMOVED lines=9> */
[----:B-1----:R-:W-:Y:S05]  /*49380*/  CALL.REL.NOINC `($_ZN7cutlass13device_kernelIN5flash19enable_sm80_to_sm89INS1_16FlashAttnBwdSm80INS1_25CollectiveMainloopBwdSm80ILi2ELi2EN4cute5tupleIJNS5_1CILi128EEES8_NS7_ILi64EEEEEENS_6half_tEfNS_4arch4Sm80ELb0ELb1ELb1ELb1ELb1ELb0ELb0ELb0ELi2ELi4ELi4ELi4ELb0EEENS1_24CollectiveEpilogueBwdGQAISA_fSD_Li256ELb1ELb1EEENS1_19SingleTileSchedulerILb1ELb0ELb0ELi128EEEEEEEEEvNT_6ParamsE$_ZN4cute3eso3ESOILb0ELb0EJNS_6LayoutINS_5tupleIJNS3_IJNS_1CILi2EEES5_S5_EEES5_NS3_IJNS3_IJS5_S5_EEES5_EEEEEENS3_IJNS3_IJNS4_ILi1EEENS4_ILi512EEEiEEENS4_ILi4096EEENS3_IJNS3_IJiiEEENS4_ILi8192EEEEEEEEEEENS_10ViewEngineINS_8smem_ptrIPN7cutlass6half_tEEEEEEEC2ERKSI_RKSP_) ;  /* 0xfffbcfd000007944 */ /* 0x002fea0003c3ffff */
[----:B------:R2:W5:Y:S04]  /*49390*/  LDL R2, [R1+0x1594] ;  /* 0x0015940001027983 */ /* 0x0005680000100800 */
[----:B-1----:R2:W5:Y:S01]  /*493a0*/  LDL R3, [R1+0x1598] ;  /* 0x0015980001037983 */ /* 0x0025620000100800 */
[----:B------:R-:W-:-:S03]  /*493b0*/  MOV R4, 0x493d0 ;  /* 0x000493d000047802 */ /* 0x000fc60000000f00 */
[----:B--2--5:R-:W-:Y:S05]  /*493c0*/  CALL.REL.NOINC `($_ZN7cutlass13device_kernelIN5flash19enable_sm80_to_sm89INS1_16FlashAttnBwdSm80INS1_25CollectiveMainloopBwdSm80ILi2ELi2EN4cute5tupleIJNS5_1CILi128EEES8_NS7_ILi64EEEEEENS_6half_tEfNS_4arch4Sm80ELb0ELb1ELb1ELb1ELb1ELb0ELb0ELb0ELi2ELi4ELi4ELi4ELb0EEENS1_24CollectiveEpilogueBwdGQAISA_fSD_Li256ELb1ELb1EEENS1_19SingleTileSchedulerILb1ELb0ELb0ELi128EEEEEEEEEvNT_6ParamsE$_ZZN4cute4takeILi1ELi3ENS_5tupleIJNS1_IJNS_1CILi1EEENS2_ILi512EEEiEEENS2_ILi4096EEENS1_IJNS1_IJiiEEENS2_ILi8192EEEEEEEEEEEDaRKT1_ENKUlDpRKT_E_clIJS6_S9_EEEDaSH_) ;  /* 0xfffc055000007944 */ /* 0x024fea0003c3ffff */
[----:B------:R1:W-:Y:S01]  /*493d0*/  STL.64 [R1+0x1590], R2 ;  /* 0x0015900201007387 */ /* 0x0003e20000100a00 */
[----:B------:R-:W-:-:S03]  /*493e0*/  MOV R4, 0x49400 ;  /* 0x0004940000047802 */ /* 0x000fc60000000f00 */
[----:B-1----:R-:W-:Y:S05]  /*493f0*/  CALL.REL.NOINC `($_ZN7cutlass13device_kernelIN5flash19enable_sm80_to_sm89INS1_16FlashAttnBwdSm80INS1_25CollectiveMainloopBwdSm80ILi2ELi2EN4cute5tupleIJNS5_1CILi128EEES8_NS7_ILi64EEEEEENS_6half_tEfNS_4arch4Sm80ELb0ELb1ELb1ELb1ELb1ELb0ELb0ELb0ELi2ELi4ELi4ELi4ELb0EEENS1_24CollectiveEpilogueBwdGQAISA_fSD_Li256ELb1ELb1EEENS1_19SingleTileSchedulerILb1ELb0ELb0ELi128EEEEEEEEEvNT_6ParamsE$_ZZN4cute16flatten_to_tupleINS_5tupleIJNS_1CILi4096EEENS1_IJNS1_IJiiEEENS2_ILi8192EEEEEEEEEEEDaRKT_ENKUlRKT_E_clIS6_EEDaSD_) ;  /* 0xfffc045000007944 */ /* 0x002fea0003c3ffff */
[----:B------:R-:W-:Y:S02]  /*49400*/  MOV R2, 0x49420 ;  /* 0x0004942000027802 */ /* 0x000fe40000000f00 */
[----:B------:R-:W-:Y:S05]  /*49410*/  CALL.REL.NOINC `($_ZN7cutlass13device_kernelIN5flash19enable_sm80_to_sm89INS1_16FlashAttnBwdSm80INS1_25CollectiveMainloopBwdSm80ILi2ELi2EN4cute5tupleIJNS5_1CILi128EEES8_NS7_ILi64EEEEEENS_6half_tEfNS_4arch4Sm80ELb0ELb1ELb1ELb1ELb1ELb0ELb0ELb0ELi2ELi4ELi4ELi4ELb0EEENS1_24CollectiveEpilogueBwdGQAISA_fSD_Li256ELb1ELb1EEENS1_19SingleTileSchedulerILb1ELb0ELb0ELi128EEEEEEEEEvNT_6ParamsE$_ZZN4cute12filter_tupleINS_5tupleIJNS_1CILi4096EEENS1_IJNS1_IJiiEEENS2_ILi8192EEEEEEEEEZNS_16flatten_to_tupleIS7_EEDaRKT_EUlRKT_E_EEDaSB_OT0_ENKUlDpSE_E_clIJNS1_IJS3_EEENS1_IJiiS5_EEEEEEDaSI_) ;  /* 0xfffc00f000007944 */ /* 0x000fea0003c3ffff */
        /* <DEDUP_REMOVED lines=21> */
[----:B-1---5:R-:W-:Y:S05]  /*49570*/  CALL.REL.NOINC `($_ZN7cutlass13device_kernelIN5flash19enable_sm80_to_sm89INS1_16FlashAttnBwdSm80INS1_25CollectiveMainloopBwdSm80ILi2ELi2EN4cute5tupleIJNS5_1CILi128EEES8_NS7_ILi64EEEEEENS_6half_tEfNS_4arch4Sm80ELb0ELb1ELb1ELb1ELb1ELb0ELb0ELb0ELi2ELi4ELi4ELi4ELb0EEENS1_24CollectiveEpilogueBwdGQAISA_fSD_Li256ELb1ELb1EEENS1_19SingleTileSchedulerILb1ELb0ELb0ELi128EEEEEEEEEvNT_6ParamsE$_ZN4cute3eso3ESOILb1ELb0EJNS_14ComposedLayoutINS_7SwizzleILi3ELi3ELi3EEENS_1CILi0EEENS_6LayoutINS_5tupleIJNS8_IJNS8_IJNS5_ILi4EEENS5_ILi8EEEEEENS8_IJNS5_ILi2EEENS5_ILi1EEEEEEEEENS8_IJNS8_IJSC_SC_EEESB_EEEEEENS8_IJNS8_IJNS8_IJNS5_ILi128EEESD_EEENS8_IJSA_S6_EEEEEENS8_IJNS8_IJNS5_ILi64EEENS5_ILi512EEEEEENS8_IJNS5_ILi16EEENS5_ILi1024EEEEEEEEEEEEEEEENS_10ViewEngineINS_8smem_ptrIPN7cutlass6half_tEEEEEEEC2ERKSW_RKS13_) ;  /* 0xfffbdb3000007944 */ /* 0x022fea0003c3ffff */
[----:B-1----:R1:W5:Y:S04]  /*49580*/  LD.E R3, [R34.64+0xc] ;  /* 0x00000c0822037980 */ /* 0x002368000c101900 */
[----:B------:R1:W5:Y:S01]  /*49590*/  LDL.64 R30, [R1+0x1590] ;  /* 0x00159000011e7983 */ /* 0x0003620000100a00 */
[----:B------:R-:W-:-:S03]  /*495a0*/  MOV R6, 0x495c0 ;  /* 0x000495c000067802 */ /* 0x000fc60000000f00 */
        /* <DEDUP_REMOVED lines=45> */
[----:B------:R-:W-:-:S02]  /*49880*/  LOP3.LUT P0, RZ, R6, 0x8, RZ, 0xc0, !PT ;  /* 0x0000000806ff7812 */ /* 0x000fc4000780c0ff */
[----:B------:R-:W-:Y:S02]  /*49890*/  MOV R26, 0x498c0 ;  /* 0x000498c0001a7802 */ /* 0x000fe40000000f00 */
[----:B------:R-:W-:-:S04]  /*498a0*/  SEL R5, R5, 0x38, !P0 ;  /* 0x0000003805057807 */ /* 0x000fc80004000000 */
[----:B-1---5:R-:W-:Y:S05]  /*498b0*/  CALL.REL.NOINC `($_ZN7cutlass13device_kernelIN5flash19enable_sm80_to_sm89INS1_16FlashAttnBwdSm80INS1_25CollectiveMainloopBwdSm80ILi2ELi2EN4cute5tupleIJNS5_1CILi128EEES8_NS7_ILi64EEEEEENS_6half_tEfNS_4arch4Sm80ELb0ELb1ELb1ELb1ELb1ELb0ELb0ELb0ELi2ELi4ELi4ELi4ELb0EEENS1_24CollectiveEpilogueBwdGQAISA_fSD_Li256ELb1ELb1EEENS1_19SingleTileSchedulerILb1ELb0ELb0ELi128EEEEEEEEEvNT_6ParamsE$_ZN4cute3eso3ESOILb0ELb1EJiNS_1CILi144EEENS2_ILi288EEEEEC2ERKiRKS3_RKS4_) ;  /* 0xfffbd58000007944 */ /* 0x022fea0003c3ffff */
[----:B------:R-:W2:Y:S01]  /*498c0*/  LDL R32, [R1+0x1590] ;  /* 0x0015900001207983 */ /* 0x000ea20000100800 */
[----:B-1----:R-:W-:Y:S02]  /*498d0*/  MOV R4, R24 ;  /* 0x0000001800047202 */ /* 0x002fe40000000f00 */
[----:B------:R-:W-:Y:S01]  /*498e0*/  MOV R26, 0x49910 ;  /* 0x00049910001a7802 */ /* 0x000fe20000000f00 */
[----:B--2---:R1:W-:Y:S04]  /*498f0*/  STL [R1+0x15dc], R32 ;  /* 0x0015dc2001007387 */ /* 0x0043e80000100800 */
[----:B-1----:R-:W-:Y:S05]  /*49900*/  CALL.REL.NOINC `($_ZN7cutlass13device_kernelIN5flash19enable_sm80_to_sm89INS1_16FlashAttnBwdSm80INS1_25CollectiveMainloopBwdSm80ILi2ELi2EN4cute5tupleIJNS5_1CILi128EEES8_NS7_ILi64EEEEEENS_6half_tEfNS_4arch4Sm80ELb0ELb1ELb1ELb1ELb1ELb0ELb0ELb0ELi2ELi4ELi4ELi4ELb0EEENS1_24CollectiveEpilogueBwdGQAISA_fSD_Li256ELb1ELb1EEENS1_19SingleTileSchedulerILb1ELb0ELb0ELi128EEEEEEEEEvNT_6ParamsE$_ZN4cute3eso3ESOILb1ELb0EJNS_1CILi1EEENS_5tupleIJNS2_ILi8EEEiiEEENS2_ILi64EEENS4_IJiNS2_ILi144EEENS2_ILi288EEEEEENS2_ILi512EEEEEC2ERKS3_RKS6_RKS7_RKSA_RKSB_) ;  /* 0xfffbd92000007944 */ /* 0x002fea0003c3ffff */
[----:B-1----:R1:W5:Y:S04]  /*49910*/  LDL R5, [R1+0x1598] ;  /* 0x0015980001057983 */ /* 0x0023680000100800 */
[----:B------:R1:W5:Y:S01]  /*49920*/  LDL.64 R2, [R1+0x1590] ;  /* 0x0015900001027983 */ /* 0x0003620000100a00 */
[----:B------:R-:W-:-:S03]  /*49930*/  MOV R26, 0x49950 ;  /* 0x00049950001a7802 */ /* 0x000fc60000000f00 */
[----:B-1---5:R-:W-:Y:S05]  /*49940*/  CALL.REL.NOINC `($_ZN7cutlass13device_kernelIN5flash19enable_sm80_to_sm89INS1_16FlashAttnBwdSm80INS1_25CollectiveMainloopBwdSm80ILi2ELi2EN4cute5tupleIJNS5_1CILi128EEES8_NS7_ILi64EEEEEENS_6half_tEfNS_4arch4Sm80ELb0ELb1ELb1ELb1ELb1ELb0ELb0ELb0ELi2ELi4ELi4ELi4ELb0EEENS1_24CollectiveEpilogueBwdGQAISA_fSD_Li256ELb1ELb1EEENS1_19SingleTileSchedulerILb1ELb0ELb0ELi128EEEEEEEEEvNT_6ParamsE$_ZN4cute5tupleIJNS0_IJNS_1CILi8EEENS0_IJNS1_ILi2EEES3_S3_EEENS1_ILi1EEES4_S5_EEENS0_IJS5_NS0_IJS2_iiEEENS1_ILi64EEENS0_IJiNS1_ILi144EEENS1_ILi288EEEEEENS1_ILi512EEEEEEEEC2ERKS6_RKSD_) ;  /* 0xfffbf5c000007944 */ /* 0x022fea0003c3ffff */
[----:B------:R2:W5:Y:S04]  /*49950*/  LDL R24, [R1+0x1598] ;  /* 0x0015980001187983 */ /* 0x0005680000100800 */
[----:B-1----:R2:W5:Y:S01]  /*49960*/  LDL.64 R2, [R1+0x1590] ;  /* 0x0015900001027983 */ /* 0x0025620000100a00 */
[----:B------:R-:W-:-:S03]  /*49970*/  MOV R4, 0x49990 ;  /* 0x0004999000047802 */ /* 0x000fc60000000f00 */
[----:B--2--5:R-:W-:Y:S05]  /*49980*/  CALL.REL.NOINC `($_ZN7cutlass13device_kernelIN5flash19enable_sm80_to_sm89INS1_16FlashAttnBwdSm80INS1_25CollectiveMainloopBwdSm80ILi2ELi2EN4cute5tupleIJNS5_1CILi128EEES8_NS7_ILi64EEEEEENS_6half_tEfNS_4arch4Sm80ELb0ELb1ELb1ELb1ELb1ELb0ELb0ELb0ELi2ELi4ELi4ELi4ELb0EEENS1_24CollectiveEpilogueBwdGQAISA_fSD_Li256ELb1ELb1EEENS1_19SingleTileSchedulerILb1ELb0ELb0ELi128EEEEEEEEEvNT_6ParamsE$_ZZN4cute7flattenINS_5tupleIJNS_1CILi1EEENS1_IJNS2_ILi8EEEiiEEENS2_ILi64EEENS1_IJiNS2_ILi144EEENS2_ILi288EEEEEENS2_ILi512EEEEEEEEDaRKT_ENKUlRKT_E_clIS5_EEDaSH_) ;  /* 0xfffc04c000007944 */ /* 0x024fea0003c3ffff */
[----:B------:R-:W-:Y:S02]  /*49990*/  MOV R3, R24 ;  /* 0x0000001800037202 */ /* 0x000fe40000000f00 */
[----:B------:R-:W-:-:S02]  /*499a0*/  MOV R4, 0x499c0 ;  /* 0x000499c000047802 */ /* 0x000fc40000000f00 */
[----:B------:R-:W-:Y:S05]  /*499b0*/  CALL.REL.NOINC `($_ZN7cutlass13device_kernelIN5flash19enable_sm80_to_sm89INS1_16FlashAttnBwdSm80INS1_25CollectiveMainloopBwdSm80ILi2ELi2EN4cute5tupleIJNS5_1CILi128EEES8_NS7_ILi64EEEEEENS_6half_tEfNS_4arch4Sm80ELb0ELb1ELb1ELb1ELb1ELb0ELb0ELb0ELi2ELi4ELi4ELi4ELb0EEENS1_24CollectiveEpilogueBwdGQAISA_fSD_Li256ELb1ELb1EEENS1_19SingleTileSchedulerILb1ELb0ELb0ELi128EEEEEEEEEvNT_6ParamsE$_ZZN4cute7flattenINS_5tupleIJNS_1CILi1EEENS1_IJNS2_ILi8EEEiiEEENS2_ILi64EEENS1_IJiNS2_ILi144EEENS2_ILi288EEEEEENS2_ILi512EEEEEEEEDaRKT_ENKUlRKT_E_clIS9_EEDaSH_) ;  /* 0xfffc04d000007944 */ /* 0x000fea0003c3ffff */
[----:B------:R-:W-:Y:S02]  /*499c0*/  MOV R4, R2 ;  /* 0x0000000200047202 */ /* 0x000fe40000000f00 */
[----:B------:R-:W-:-:S02]  /*499d0*/  MOV R2, 0x499f0 ;  /* 0x000499f000027802 */ /* 0x000fc40000000f00 */
[----:B------:R-:W-:Y:S05]  /*499e0*/  CALL.REL.NOINC `($_ZN7cutlass13device_kernelIN5flash19enable_sm80_to_sm89INS1_16FlashAttnBwdSm80INS1_25CollectiveMainloopBwdSm80ILi2ELi2EN4cute5tupleIJNS5_1CILi128EEES8_NS7_ILi64EEEEEENS_6half_tEfNS_4arch4Sm80ELb0ELb1ELb1ELb1ELb1ELb0ELb0ELb0ELi2ELi4ELi4ELi4ELb0EEENS1_24CollectiveEpilogueBwdGQAISA_fSD_Li256ELb1ELb1EEENS1_19SingleTileSchedulerILb1ELb0ELb0ELi128EEEEEEEEEvNT_6ParamsE$_ZZN4cute12filter_tupleINS_5tupleIJNS_1CILi1EEENS1_IJNS2_ILi8EEEiiEEENS2_ILi64EEENS1_IJiNS2_ILi144EEENS2_ILi288EEEEEENS2_ILi512EEEEEEZNS_7flattenISB_EEDaRKT_EUlRKT_E_EEDaSF_OT0_ENKUlDpSI_E_clIJNS1_IJS3_EEES5_NS1_IJS6_EEES9_NS1_IJSA_EEEEEEDaSM_) ;  /* 0xfffbfa9000007944 */ /* 0x000fea0003c3ffff */
[----:B------:R-:W-:Y:S02]  /*499f0*/  MOV R26, 0x49a10 ;  /* 0x00049a10001a7802 */ /* 0x000fe40000000f00 */
[----:B------:R-:W-:Y:S05]  /*49a00*/  CALL.REL.NOINC `($_ZN7cutlass13device_kernelIN5flash19enable_sm80_to_sm89INS1_16FlashAttnBwdSm80INS1_25CollectiveMainloopBwdSm80ILi2ELi2EN4cute5tupleIJNS5_1CILi128EEES8_NS7_ILi64EEEEEENS_6half_tEfNS_4arch4Sm80ELb0ELb1ELb1ELb1ELb1ELb0ELb0ELb0ELi2ELi4ELi4ELi4ELb0EEENS1_24CollectiveEpilogueBwdGQAISA_fSD_Li256ELb1ELb1EEENS1_19SingleTileSchedulerILb1ELb0ELb0ELi128EEEEEEEEEvNT_6ParamsE$_ZN4cute3eso3ESOILb0ELb1EJiNS_1CILi144EEENS2_ILi512EEEEEC2ERKiRKS3_RKS4_) ;  /* 0xfffbd48000007944 */ /* 0x000fea0003c3ffff */
[----:B------:R-:W2:Y:S01]  /*49a10*/  LDL R24, [R1+0x1590] ;  /* 0x0015900001187983 */ /* 0x000ea20000100800 */
[----:B-1----:R-:W-:-:S02]  /*49a20*/  MOV R2, R13 ;  /* 0x0000000d00027202 */ /* 0x002fc40000000f00 */
[----:B------:R-:W-:Y:S01]  /*49a30*/  MOV R34, 0x49a60 ;  /* 0x00049a6000227802 */ /* 0x000fe20000000f00 */
[----:B--2---:R1:W-:Y:S04]  /*49a40*/  STL [R1+0x15c4], R24 ;  /* 0x0015c41801007387 */ /* 0x0043e80000100800 */
[----:B-1----:R-:W-:Y:S05]  /*49a50*/  CALL.REL.NOINC `($_ZN7cutlass13device_kernelIN5flash19enable_sm80_to_sm89INS1_16FlashAttnBwdSm80INS1_25CollectiveMainloopBwdSm80ILi2ELi2EN4cute5tupleIJNS5_1CILi128EEES8_NS7_ILi64EEEEEENS_6half_tEfNS_4arch4Sm80ELb0ELb1ELb1ELb1ELb1ELb0ELb0ELb0ELi2ELi4ELi4ELi4ELb0EEENS1_24CollectiveEpilogueBwdGQAISA_fSD_Li256ELb1ELb1EEENS1_19SingleTileSchedulerILb1ELb0ELb0ELi128EEEEEEEEEvNT_6ParamsE$_ZN4cute3eso3ESOILb0ELb0EJiiNS_1CILi144EEENS2_ILi512EEEEEC2ERKiS7_RKS3_RKS4_) ;  /* 0xfffbcfd000007944 */ /* 0x002fea0003c3ffff */
[----:B-1----:R-:W2:Y:S01]  /*49a60*/  LDL.64 R2, [R1+0x1590] ;  /* 0x0015900001027983 */ /* 0x002ea20000100a00 */
[----:B------:R-:W-:Y:S02]  /*49a70*/  IADD3 R5, R10, 0x240, RZ ;  /* 0x000002400a057810 */ /* 0x000fe40007ffe0ff */
[----:B------:R-:W-:Y:S01]  /*49a80*/  MOV R26, 0x49ac0 ;  /* 0x00049ac0001a7802 */ /* 0x000fe20000000f00 */
[----:B--2---:R1:W-:Y:S04]  /*49a90*/  STL [R1+0x15bc], R2 ;  /* 0x0015bc0201007387 */ /* 0x0043e80000100800 */
[----:B------:R1:W-:Y:S02]  /*49aa0*/  STL [R1+0x15c0], R3 ;  /* 0x0015c00301007387 */ /* 0x0003e40000100800 */
[----:B-1----:R-:W-:Y:S05]  /*49ab0*/  CALL.REL.NOINC `($_ZN7cutlass13device_kernelIN5flash19enable_sm80_to_sm89INS1_16FlashAttnBwdSm80INS1_25CollectiveMainloopBwdSm80ILi2ELi2EN4cute5tupleIJNS5_1CILi128EEES8_NS7_ILi64EEEEEENS_6half_tEfNS_4arch4Sm80ELb0ELb1ELb1ELb1ELb1ELb0ELb0ELb0ELi2ELi4ELi4ELi4ELb0EEENS1_24CollectiveEpilogueBwdGQAISA_fSD_Li256ELb1ELb1EEENS1_19SingleTileSchedulerILb1ELb0ELb0ELi128EEEEEEEEEvNT_6ParamsE$_ZN4cute3eso3ESOILb0ELb0EJiiiNS_1CILi144EEENS2_ILi512EEEEEC2ERKiS7_S7_RKS3_RKS4_) ;  /* 0xfffbd10000007944 */ /* 0x002fea0003c3ffff */
[----:B-1----:R-:W2:Y:S04]  /*49ac0*/  LDL.64 R2, [R1+0x1580] ;  /* 0x0015800001027983 */ /* 0x002ea80000100a00 */
[----:B------:R-:W3:Y:S01]  /*49ad0*/  LDL R12, [R1+0x1588] ;  /* 0x00158800010c7983 */ /* 0x000ee20000100800 */
[----:B------:R-:W-:-:S03]  /*49ae0*/  MOV R4, 0x49b20 ;  /* 0x00049b2000047802 */ /* 0x000fc60000000f00 */
[----:B--2---:R1:W-:Y:S04]  /*49af0*/  STL.64 [R1+0x1590], R2 ;  /* 0x0015900201007387 */ /* 0x0043e80000100a00 */
[----:B---3--:R1:W-:Y:S02]  /*49b00*/  STL [R1+0x1598], R12 ;  /* 0x0015980c01007387 */ /* 0x0083e40000100800 */
[----:B-1----:R-:W-:Y:S05]  /*49b10*/  CALL.REL.NOINC `($_ZN7cutlass13device_kernelIN5flash19enable_sm80_to_sm89INS1_16FlashAttnBwdSm80INS1_25CollectiveMainloopBwdSm80ILi2ELi2EN4cute5tupleIJNS5_1CILi128EEES8_NS7_ILi64EEEEEENS_6half_tEfNS_4arch4Sm80ELb0ELb1ELb1ELb1ELb1ELb0ELb0ELb0ELi2ELi4ELi4ELi4ELb0EEENS1_24CollectiveEpilogueBwdGQAISA_fSD_Li256ELb1ELb1EEENS1_19SingleTileSchedulerILb1ELb0ELb0ELi128EEEEEEEEEvNT_6ParamsE$_ZN4cute3eso3ESOILb1ELb0EJNS_1CILi8EEEiiiNS2_ILi144EEENS2_ILi512EEEEEC2ERKS3_RKiSA_SA_RKS4_RKS5_) ;  /* 0xfffbd9e000007944 */ /* 0x002fea0003c3ffff */
[----:B-1----:R-:W2:Y:S04]  /*49b20*/  LDL.64 R2, [R1+0x15b0] ;  /* 0x0015b00001027983 */ /* 0x002ea80000100a00 */
[----:B------:R-:W3:Y:S01]  /*49b30*/  LDL R24, [R1+0x15b8] ;  /* 0x0015b80001187983 */ /* 0x000ee20000100800 */
[C---:B------:R-:W-:Y:S02]  /*49b40*/  IADD3 R26, R10.reuse, 0x204, RZ ;  /* 0x000002040a1a7810 */ /* 0x040fe40007ffe0ff */
[----:B------:R-:W-:-:S02]  /*49b50*/  IADD3 R12, R10, 0x208, RZ ;  /* 0x000002080a0c7810 */ /* 0x000fc40007ffe0ff */
[----:B------:R-:W-:Y:S01]  /*49b60*/  MOV R4, 0x49ba0 ;  /* 0x00049ba000047802 */ /* 0x000fe20000000f00 */
[----:B--2---:R1:W-:Y:S04]  /*49b70*/  STL.64 [R1+0x1580], R2 ;  /* 0x0015800201007387 */ /* 0x0043e80000100a00 */
[----:B---3--:R1:W-:Y:S02]  /*49b80*/  STL [R1+0x1588], R24 ;  /* 0x0015881801007387 */ /* 0x0083e40000100800 */
[----:B-1----:R-:W-:Y:S05]  /*49b90*/  CALL.REL.NOINC `($_ZN7cutlass13device_kernelIN5flash19enable_sm80_to_sm89INS1_16FlashAttnBwdSm80INS1_25CollectiveMainloopBwdSm80ILi2ELi2EN4cute5tupleIJNS5_1CILi128EEES8_NS7_ILi64EEEEEENS_6half_tEfNS_4arch4Sm80ELb0ELb1ELb1ELb1ELb1ELb0ELb0ELb0ELi2ELi4ELi4ELi4ELb0EEENS1_24CollectiveEpilogueBwdGQAISA_fSD_Li256ELb1ELb1EEENS1_19SingleTileSchedulerILb1ELb0ELb0ELi128EEEEEEEEEvNT_6ParamsE$_ZN4cute3eso3ESOILb1ELb0EJNS_1CILi1EEEiiiNS2_ILi144EEENS2_ILi512EEEEEC2ERKS3_RKiSA_SA_RKS4_RKS5_) ;  /* 0xfffbd79000007944 */ /* 0x002fea0003c3ffff */
[----:B-1----:R1:W5:Y:S04]  /*49ba0*/  LDL R5, [R1+0x15b8] ;  /* 0x0015b80001057983 */ /* 0x0023680000100800 */
[----:B------:R1:W5:Y:S01]  /*49bb0*/  LDL.64 R2, [R1+0x15b0] ;  /* 0x0015b00001027983 */ /* 0x0003620000100a00 */
[----:B------:R-:W-:-:S03]  /*49bc0*/  MOV R12, 0x49be0 ;  /* 0x00049be0000c7802 */ /* 0x000fc60000000f00 */
[----:B-1---5:R-:W-:Y:S05]  /*49bd0*/  CALL.REL.NOINC `($_ZN7cutlass13device_kernelIN5flash19enable_sm80_to_sm89INS1_16FlashAttnBwdSm80INS1_25CollectiveMainloopBwdSm80ILi2ELi2EN4cute5tupleIJNS5_1CILi128EEES8_NS7_ILi64EEEEEENS_6half_tEfNS_4arch4Sm80ELb0ELb1ELb1ELb1ELb1ELb0ELb0ELb0ELi2ELi4ELi4ELi4ELb0EEENS1_24CollectiveEpilogueBwdGQAISA_fSD_Li256ELb1ELb1EEENS1_19SingleTileSchedulerILb1ELb0ELb0ELi128EEEEEEEEEvNT_6ParamsE$_ZN4cute5tupleIJNS0_IJNS_1CILi16EEENS1_ILi2EEES3_S3_NS1_ILi4EEES3_EEENS0_IJNS1_ILi1EEEiiiNS1_ILi144EEENS1_ILi512EEEEEEEEC2ERKS5_RKS9_) ;  /* 0xfffbf28000007944 */ /* 0x022fea0003c3ffff */
        /* <DEDUP_REMOVED lines=8> */
[----:B-1----:R-:W-:Y:S05]  /*49c60*/  CALL.REL.NOINC `($_ZN7cutlass13device_kernelIN5flash19enable_sm80_to_sm89INS1_16FlashAttnBwdSm80INS1_25CollectiveMainloopBwdSm80ILi2ELi2EN4cute5tupleIJNS5_1CILi128EEES8_NS7_ILi64EEEEEENS_6half_tEfNS_4arch4Sm80ELb0ELb1ELb1ELb1ELb1ELb0ELb0ELb0ELi2ELi4ELi4ELi4ELb0EEENS1_24CollectiveEpilogueBwdGQAISA_fSD_Li256ELb1ELb1EEENS1_19SingleTileSchedulerILb1ELb0ELb0ELi128EEEEEEEEEvNT_6ParamsE$_ZZN4cute6detail16composition_implINS_5tupleIJNS_1CILi16EEENS3_ILi2EEES5_S5_NS3_ILi4EEES5_EEENS2_IJNS3_ILi1EEEiiiNS3_ILi144EEENS3_ILi512EEEEEENS2_IJNS2_IJS5_S5_EEES6_NS3_ILi8EEEEEENS2_IJNS2_IJNS3_ILi64EEESA_EEES4_NS3_ILi1024EEEEEEEEDaRKT_RKT0_RKT1_RKT2_ENKUlRKT_RKT0_E_clISC_SG_EEDaSX_S10_) ;  /* 0xfffbfe7000007944 */ /* 0x002fea0003c3ffff */
[----:B------:R-:W-:Y:S02]  /*49c70*/  MOV R2, R14 ;  /* 0x0000000e00027202 */ /* 0x000fe40000000f00 */
[----:B------:R-:W-:Y:S02]  /*49c80*/  MOV R12, 0x49ca0 ;  /* 0x00049ca0000c7802 */ /* 0x000fe40000000f00 */
[----:B-----5:R-:W-:Y:S05]  /*49c90*/  CALL.REL.NOINC `($_ZN7cutlass13device_kernelIN5flash19enable_sm80_to_sm89INS1_16FlashAttnBwdSm80INS1_25CollectiveMainloopBwdSm80ILi2ELi2EN4cute5tupleIJNS5_1CILi128EEES8_NS7_ILi64EEEEEENS_6half_tEfNS_4arch4Sm80ELb0ELb1ELb1ELb1ELb1ELb0ELb0ELb0ELi2ELi4ELi4ELi4ELb0EEENS1_24CollectiveEpilogueBwdGQAISA_fSD_Li256ELb1ELb1EEENS1_19SingleTileSchedulerILb1ELb0ELb0ELi128EEEEEEEEEvNT_6ParamsE$_ZZN4cute6detail16composition_implINS_5tupleIJNS_1CILi16EEENS3_ILi2EEES5_S5_NS3_ILi4EEES5_EEENS2_IJNS3_ILi1EEEiiiNS3_ILi144EEENS3_ILi512EEEEEENS2_IJNS2_IJS5_S5_EEES6_NS3_ILi8EEEEEENS2_IJNS2_IJNS3_ILi64EEESA_EEES4_NS3_ILi1024EEEEEEEEDaRKT_RKT0_RKT1_RKT2_ENKUlRKT_RKT0_E_clIS6_S4_EEDaSX_S10_) ;  /* 0xfffbfde000007944 */ /* 0x020fea0003c3ffff */
[----:B-----5:R2:W-:Y:S01]  /*49ca0*/  STL.64 [R1+0x1580], R2 ;  /* 0x0015800201007387 */ /* 0x0205e20000100a00 */
[----:B------:R-:W-:Y:S02]  /*49cb0*/  MOV R12, R4 ;  /* 0x00000004000c7202 */ /* 0x000fe40000000f00 */
[----:B------:R-:W-:Y:S02]  /*49cc0*/  MOV R4, 0x49ce0 ;  /* 0x00049ce000047802 */ /* 0x000fe40000000f00 */
[----:B-12---:R-:W-:Y:S05]  /*49cd0*/  CALL.REL.NOINC `($_ZN7cutlass13device_kernelIN5flash19enable_sm80_to_sm89INS1_16FlashAttnBwdSm80INS1_25CollectiveMainloopBwdSm80ILi2ELi2EN4cute5tupleIJNS5_1CILi128EEES8_NS7_ILi64EEEEEENS_6half_tEfNS_4arch4Sm80ELb0ELb1ELb1ELb1ELb1ELb0ELb0ELb0ELi2ELi4ELi4ELi4ELb0EEENS1_24CollectiveEpilogueBwdGQAISA_fSD_Li256ELb1ELb1EEENS1_19SingleTileSchedulerILb1ELb0ELb0ELi128EEEEEEEEEvNT_6ParamsE$_ZN4cute3eso3ESOILb0ELb0EJNS_5tupleIJiNS_1CILi512EEEEEENS2_IJiiEEENS3_ILi1024EEEEEC2ERKS5_RKS6_RKS7_) ;  /* 0xfffbc2c000007944 */ /* 0x006fea0003c3ffff */
[----:B------:R2:W5:Y:S04]  /*49ce0*/  LDL R5, [R1+0x1598] ;  /* 0x0015980001057983 */ /* 0x0005680000100800 */
[----:B-1----:R2:W5:Y:S01]  /*49cf0*/  LDL.64 R2, [R1+0x1590] ;  /* 0x0015900001027983 */ /* 0x0025620000100a00 */
[----:B------:R-:W-:-:S03]  /*49d00*/  MOV R12, 0x49d20 ;  /* 0x00049d20000c7802 */ /* 0x000fc60000000f00 */
[----:B--2--5:R-:W-:Y:S05]  /*49d10*/  CALL.REL.NOINC `($_ZN7cutlass13device_kernelIN5flash19enable_sm80_to_sm89INS1_16FlashAttnBwdSm80INS1_25CollectiveMainloopBwdSm80ILi2ELi2EN4cute5tupleIJNS5_1CILi128EEES8_NS7_ILi64EEEEEENS_6half_tEfNS_4arch4Sm80ELb0ELb1ELb1ELb1ELb1ELb0ELb0ELb0ELi2ELi4ELi4ELi4ELb0EEENS1_24CollectiveEpilogueBwdGQAISA_fSD_Li256ELb1ELb1EEENS1_19SingleTileSchedulerILb1ELb0ELb0ELi128EEEEEEEEEvNT_6ParamsE$_ZN4cute5tupleIJNS0_IJNS0_IJNS_1CILi2EEES2_EEES3_NS1_ILi8EEEEEENS0_IJNS0_IJiNS1_ILi512EEEEEENS0_IJiiEEENS1_ILi1024EEEEEEEEC2ERKS5_RKSA_) ;  /* 0xfffbeec000007944 */ /* 0x024fea0003c3ffff */
        /* <DEDUP_REMOVED lines=48> */
[----:B-1---5:R-:W-:Y:S05]  /*4a020*/  CALL.REL.NOINC `($_ZN7cutlass13device_kernelIN5flash19enable_sm80_to_sm89INS1_16FlashAttnBwdSm80INS1_25CollectiveMainloopBwdSm80ILi2ELi2EN4cute5tupleIJNS5_1CILi128EEES8_NS7_ILi64EEEEEENS_6half_tEfNS_4arch4Sm80ELb0ELb1ELb1ELb1ELb1ELb0ELb0ELb0ELi2ELi4ELi4ELi4ELb0EEENS1_24CollectiveEpilogueBwdGQAISA_fSD_Li256ELb1ELb1EEENS1_19SingleTileSchedulerILb1ELb0ELb0ELi128EEEEEEEEEvNT_6ParamsE$_ZN4cute3eso3ESOILb1ELb0EJNS_6LayoutINS_5tupleIJNS3_IJNS_1CILi8EEENS4_ILi1EEEEEENS4_ILi2EEENS3_IJNS4_ILi4EEES8_EEEEEENS3_IJNS3_IJS6_NS4_ILi0EEEEEES5_NS3_IJNS4_ILi32EEENS4_ILi16EEEEEEEEEEENS_10ViewEngineIPN7cutlass6half_tEEEEEC2ERKSI_RKSN_) ;  /* 0xfffbe70000007944 */ /* 0x022fea0003c3ffff */
[----:B------:R2:W5:Y:S01]  /*4a030*/  LDL.64 R90, [R1+0x1580] ;  /* 0x00158000015a7983 */ /* 0x0005620000100a00 */
[----:B------:R-:W-:-:S02]  /*4a040*/  MOV R3, R8 ;  /* 0x0000000800037202 */ /* 0x000fc40000000f00 */
[----:B-1----:R-:W-:Y:S02]  /*4a050*/  MOV R10, 0x4a070 ;  /* 0x0004a070000a7802 */ /* 0x002fe40000000f00 */
[----:B--2--5:R-:W-:Y:S05]  /*4a060*/  CALL.REL.NOINC `($_ZN7cutlass13device_kernelIN5flash19enable_sm80_to_sm89INS1_16FlashAttnBwdSm80INS1_25CollectiveMainloopBwdSm80ILi2ELi2EN4cute5tupleIJNS5_1CILi128EEES8_NS7_ILi64EEEEEENS_6half_tEfNS_4arch4Sm80ELb0ELb1ELb1ELb1ELb1ELb0ELb0ELb0ELi2ELi4ELi4ELi4ELb0EEENS1_24CollectiveEpilogueBwdGQAISA_fSD_Li256ELb1ELb1EEENS1_19SingleTileSchedulerILb1ELb0ELb0ELi128EEEEEEEEEvNT_6ParamsE$_ZN4cute3eso3ESOILb1ELb0EJNS_6LayoutINS_5tupleIJNS3_IJNS3_IJNS_1CILi4EEENS4_ILi2EEEEEENS4_ILi1EEEEEES6_NS4_ILi8EEEEEENS3_IJNS3_IJNS3_IJS8_NS4_ILi32EEEEEENS4_ILi0EEEEEENS4_ILi64EEES5_EEEEENS_10ViewEngineIPN7cutlass6half_tEEEEEC2ERKSI_RKSN_) ;  /* 0xfffbd85000007944 */ /* 0x024fea0003c3ffff */
[----:B------:R2:W5:Y:S04]  /*4a070*/  LDL.64 R88, [R1+0x1580] ;  /* 0x0015800001587983 */ /* 0x0005680000100a00 */
[----:B-1----:R2:W5:Y:S01]  /*4a080*/  LD.E.64 R2, [R94.64+0x8] ;  /* 0x000008085e027980 */ /* 0x002562000c101b00 */
[----:B------:R-:W-:Y:S02]  /*4a090*/  MOV R38, R82 ;  /* 0x0000005200267202 */ /* 0x000fe40000000f00 */
[----:B------:R-:W-:Y:S02]  /*4a0a0*/  MOV R46, 0x4a0c0 ;  /* 0x0004a0c0002e7802 */ /* 0x000fe40000000f00 */
[----:B--2--5:R-:W-:Y:S05]  /*4a0b0*/  CALL.REL.NOINC `($_ZN7cutlass13device_kernelIN5flash19enable_sm80_to_sm89INS1_16FlashAttnBwdSm80INS1_25CollectiveMainloopBwdSm80ILi2ELi2EN4cute5tupleIJNS5_1CILi128EEES8_NS7_ILi64EEEEEENS_6half_tEfNS_4arch4Sm80ELb0ELb1ELb1ELb1ELb1ELb0ELb0ELb0ELi2ELi4ELi4ELi4ELb0EEENS1_24CollectiveEpilogueBwdGQAISA_fSD_Li256ELb1ELb1EEENS1_19SingleTileSchedulerILb1ELb0ELb0ELi128EEEEEEEEEvNT_6ParamsE$_ZN4cute8smem_ptrIPN7cutlass6half_tEECI1NS_12iter_adaptorIS3_S4_EEES3_) ;  /* 0xfffbf06000007944 */ /* 0x024fea0003c3ffff */
[----:B-1----:R1:W5:Y:S01]  /*4a0c0*/  LDL.64 R2, [R1+0x1580] ;  /* 0x0015800001027983 */ /* 0x0023620000100a00 */
[----:B------:R-:W-:-:S03]  /*4a0d0*/  MOV R38, 0x4a0f0 ;  /* 0x0004a0f000267802 */ /* 0x000fc60000000f00 */
[----:B-1---5:R-:W-:Y:S05]  /*4a0e0*/  CALL.REL.NOINC `($_ZN7cutlass13device_kernelIN5flash19enable_sm80_to_sm89INS1_16FlashAttnBwdSm80INS1_25CollectiveMainloopBwdSm80ILi2ELi2EN4cute5tupleIJNS5_1CILi128EEES8_NS7_ILi64EEEEEENS_6half_tEfNS_4arch4Sm80ELb0ELb1ELb1ELb1ELb1ELb0ELb0ELb0ELi2ELi4ELi4ELi4ELb0EEENS1_24CollectiveEpilogueBwdGQAISA_fSD_Li256ELb1ELb1EEENS1_19SingleTileSchedulerILb1ELb0ELb0ELi128EEEEEEEEEvNT_6ParamsE$_ZN4cute3eso3ESOILb1ELb0EJNS_6LayoutINS_5tupleIJNS3_IJNS_1CILi8EEENS4_ILi1EEEEEENS4_ILi2EEEEEENS3_IJNS3_IJS6_NS4_ILi0EEEEEENS4_ILi4096EEEEEEEENS_10ViewEngineINS_8smem_ptrIPN7cutlass6half_tEEEEEEEC2ERKSE_RKSL_) ;  /* 0xfffbe43000007944 */ /* 0x022fea0003c3ffff */
[----:B-1----:R1:W5:Y:S01]  /*4a0f0*/  LDL.64 R36, [R1+0x1580] ;  /* 0x0015800001247983 */ /* 0x0023620000100a00 */
[----:B------:R-:W-:Y:S01]  /*4a100*/  IMAD.MOV.U32 R38, RZ, RZ, R90 ;  /* 0x000000ffff267224 */ /* 0x000fe200078e005a */
[----:B------:R-:W-:-:S02]  /*4a110*/  MOV R39, R91 ;  /* 0x0000005b00277202 */ /* 0x000fc40000000f00 */
[----:B------:R-:W-:Y:S02]  /*4a120*/  MOV R48, 0x4a140 ;  /* 0x0004a14000307802 */ /* 0x000fe40000000f00 */
[----:B-1---5:R-:W-:Y:S05]  /*4a130*/  CALL.REL.NOINC `($_ZN7cutlass13device_kernelIN5flash19enable_sm80_to_sm89INS1_16FlashAttnBwdSm80INS1_25CollectiveMainloopBwdSm80ILi2ELi2EN4cute5tupleIJNS5_1CILi128EEES8_NS7_ILi64EEEEEENS_6half_tEfNS_4arch4Sm80ELb0ELb1ELb1ELb1ELb1ELb0ELb0ELb0ELi2ELi4ELi4ELi4ELb0EEENS1_24CollectiveEpilogueBwdGQAISA_fSD_Li256ELb1ELb1EEENS1_19SingleTileSchedulerILb1ELb0ELb0ELi128EEEEEEEEEvNT_6ParamsE$_ZN4cute3eso3ESOILb1ELb0EJNS_6LayoutINS_5tupleIJNS3_IJNS_1CILi8EEENS4_ILi1EEEEEENS4_ILi2EEEEEENS3_IJNS3_IJS6_NS4_ILi0EEEEEES5_EEEEENS_10ViewEngineIPN7cutlass6half_tEEEEEC2ERKSD_RKSI_) ;  /* 0xfffbe57000007944 */ /* 0x022fea0003c3ffff */
[----:B------:R2:W5:Y:S01]  /*4a140*/  LDL.64 R2, [R1+0x1580] ;  /* 0x0015800001027983 */ /* 0x0005620000100a00 */
[----:B-1----:R-:W-:-:S03]  /*4a150*/  MOV R46, 0x4a170 ;  /* 0x0004a170002e7802 */ /* 0x002fc60000000f00 */
[----:B--2--5:R-:W-:Y:S05]  /*4a160*/  CALL.REL.NOINC `($_ZN7cutlass13device_kernelIN5flash19enable_sm80_to_sm89INS1_16FlashAttnBwdSm80INS1_25CollectiveMainloopBwdSm80ILi2ELi2EN4cute5tupleIJNS5_1CILi128EEES8_NS7_ILi64EEEEEENS_6half_tEfNS_4arch4Sm80ELb0ELb1ELb1ELb1ELb1ELb0ELb0ELb0ELi2ELi4ELi4ELi4ELb0EEENS1_24CollectiveEpilogueBwdGQAISA_fSD_Li256ELb1ELb1EEENS1_19SingleTileSchedulerILb1ELb0ELb0ELi128EEEEEEEEEvNT_6ParamsE$_ZN4cute3eso3ESOILb1ELb0EJNS_6LayoutINS_5tupleIJNS3_IJNS_1CILi8EEENS4_ILi1EEEEEENS3_IJNS4_ILi2EEEEEEEEENS3_IJNS3_IJS6_NS4_ILi0EEEEEENS3_IJNS4_ILi4096EEEEEEEEEEENS_10ViewEngineINS_8smem_ptrIPN7cutlass6half_tEEEEEEEC2ERKSG_RKSN_) ;  /* 0xfffbe1b000007944 */ /* 0x024fea0003c3ffff */
[----:B-1----:R1:W5:Y:S01]  /*4a170*/  LDL.64 R36, [R1+0x1580] ;  /* 0x0015800001247983 */ /* 0x0023620000100a00 */
[----:B------:R-:W-:-:S03]  /*4a180*/  MOV R46, 0x4a1a0 ;  /* 0x0004a1a0002e7802 */ /* 0x000fc60000000f00 */
[----:B-1---5:R-:W-:Y:S05]  /*4a190*/  CALL.REL.NOINC `($_ZN7cutlass13device_kernelIN5flash19enable_sm80_to_sm89INS1_16FlashAttnBwdSm80INS1_25CollectiveMainloopBwdSm80ILi2ELi2EN4cute5tupleIJNS5_1CILi128EEES8_NS7_ILi64EEEEEENS_6half_tEfNS_4arch4Sm80ELb0ELb1ELb1ELb1ELb1ELb0ELb0ELb0ELi2ELi4ELi4ELi4ELb0EEENS1_24CollectiveEpilogueBwdGQAISA_fSD_Li256ELb1ELb1EEENS1_19SingleTileSchedulerILb1ELb0ELb0ELi128EEEEEEEEEvNT_6ParamsE$_ZN4cute3eso3ESOILb1ELb0EJNS_6LayoutINS_5tupleIJNS3_IJNS_1CILi8EEENS4_ILi1EEEEEENS3_IJNS4_ILi2EEEEEEEEENS3_IJNS3_IJS6_NS4_ILi0EEEEEENS3_IJS5_EEEEEEEENS_10ViewEngineIPN7cutlass6half_tEEEEEC2ERKSF_RKSK_) ;  /* 0xfffbe28000007944 */ /* 0x022fea0003c3ffff */
[----:B-1----:R1:W5:Y:S01]  /*4a1a0*/  LDL.64 R2, [R1+0x1580] ;  /* 0x0015800001027983 */ /* 0x0023620000100a00 */
[----:B------:R-:W-:-:S03]  /*4a1b0*/  MOV R46, 0x4a1d0 ;  /* 0x0004a1d0002e7802 */ /* 0x000fc60000000f00 */
[----:B-1---5:R-:W-:Y:S05]  /*4a1c0*/  CALL.REL.NOINC `($_ZN7cutlass13device_kernelIN5flash19enable_sm80_to_sm89INS1_16FlashAttnBwdSm80INS1_25CollectiveMainloopBwdSm80ILi2ELi2EN4cute5tupleIJNS5_1CILi128EEES8_NS7_ILi64EEEEEENS_6half_tEfNS_4arch4Sm80ELb0ELb1ELb1ELb1ELb1ELb0ELb0ELb0ELi2ELi4ELi4ELi4ELb0EEENS1_24CollectiveEpilogueBwdGQAISA_fSD_Li256ELb1ELb1EEENS1_19SingleTileSchedulerILb1ELb0ELb0ELi128EEEEEEEEEvNT_6ParamsE$_ZN4cute3eso3ESOILb1ELb0EJNS_6LayoutINS_5tupleIJNS3_IJNS3_IJNS_1CILi8EEENS4_ILi1EEEEEES6_EEENS3_IJNS3_IJS6_S6_EEENS4_ILi2EEEEEEEEENS3_IJNS3_IJNS3_IJS6_NS4_ILi0EEEEEESD_EEENS3_IJNS3_IJSD_SD_EEES5_EEEEEEEENS_10ViewEngineIPN7cutlass6half_tEEEEEC2ERKSJ_RKSO_) ;  /* 0xfffbd88000007944 */ /* 0x022fea0003c3ffff */
[----:B-1----:R1:W5:Y:S01]  /*4a1d0*/  LDL.64 R38, [R1+0x1580] ;  /* 0x0015800001267983 */ /* 0x0023620000100a00 */
[----:B------:R-:W-:-:S03]  /*4a1e0*/  MOV R46, 0x4a200 ;  /* 0x0004a200002e7802 */ /* 0x000fc60000000f00 */
[----:B-1---5:R-:W-:Y:S05]  /*4a1f0*/  CALL.REL.NOINC `($_ZN7cutlass13device_kernelIN5flash19enable_sm80_to_sm89INS1_16FlashAttnBwdSm80INS1_25CollectiveMainloopBwdSm80ILi2ELi2EN4cute5tupleIJNS5_1CILi128EEES8_NS7_ILi64EEEEEENS_6half_tEfNS_4arch4Sm80ELb0ELb1ELb1ELb1ELb1ELb0ELb0ELb0ELi2ELi4ELi4ELi4ELb0EEENS1_24CollectiveEpilogueBwdGQAISA_fSD_Li256ELb1ELb1EEENS1_19SingleTileSchedulerILb1ELb0ELb0ELi128EEEEEEEEEvNT_6ParamsE$_ZN4cute3eso3ESOILb1ELb0EJNS_6LayoutINS_5tupleIJNS3_IJNS3_IJNS_1CILi8EEENS4_ILi1EEEEEES6_EEENS3_IJNS3_IJS6_S6_EEENS4_ILi2EEEEEEEEENS3_IJNS3_IJNS3_IJS6_NS4_ILi0EEEEEESD_EEENS3_IJNS3_IJSD_SD_EEENS4_ILi4096EEEEEEEEEEENS_10ViewEngineINS_8smem_ptrIPN7cutlass6half_tEEEEEEEC2ERKSK_RKSR_) ;  /* 0xfffbd77000007944 */ /* 0x022fea0003c3ffff */
[----:B-1----:R1:W5:Y:S01]  /*4a200*/  LDL.64 R2, [R1+0x1580] ;  /* 0x0015800001027983 */ /* 0x0023620000100a00 */
[----:B------:R-:W-:-:S03]  /*4a210*/  MOV R48, 0x4a230 ;  /* 0x0004a23000307802 */ /* 0x000fc60000000f00 */
[----:B-1---5:R-:W-:Y:S05]  /*4a220*/  CALL.REL.NOINC `($_ZN7cutlass13device_kernelIN5flash19enable_sm80_to_sm89INS1_16FlashAttnBwdSm80INS1_25CollectiveMainloopBwdSm80ILi2ELi2EN4cute5tupleIJNS5_1CILi128EEES8_NS7_ILi64EEEEEENS_6half_tEfNS_4arch4Sm80ELb0ELb1ELb1ELb1ELb1ELb0ELb0ELb0ELi2ELi4ELi4ELi4ELb0EEENS1_24CollectiveEpilogueBwdGQAISA_fSD_Li256ELb1ELb1EEENS1_19SingleTileSchedulerILb1ELb0ELb0ELi128EEEEEEEEEvNT_6ParamsE$_ZN4cute3eso3ESOILb1ELb0EJNS_6LayoutINS_5tupleIJNS3_IJNS_1CILi8EEENS4_ILi1EEEEEENS4_ILi2EEEEEENS3_IJNS3_IJS6_NS4_ILi0EEEEEES5_EEEEENS_10ViewEngineIPN7cutlass6half_tEEEEEC2ERKSD_RKSI_) ;  /* 0xfffbe48000007944 */ /* 0x022fea0003c3ffff */
[----:B------:R2:W5:Y:S01]  /*4a230*/  LDL.64 R8, [R1+0x1580] ;  /* 0x0015800001087983 */ /* 0x0005620000100a00 */
[----:B-1----:R-:W-:Y:S02]  /*4a240*/  MOV R38, R82 ;  /* 0x0000005200267202 */ /* 0x002fe40000000f00 */
[----:B------:R-:W-:Y:S02]  /*4a250*/  MOV R46, 0x4a270 ;  /* 0x0004a270002e7802 */ /* 0x000fe40000000f00 */
[----:B--2--5:R-:W-:Y:S05]  /*4a260*/  CALL.REL.NOINC `($_ZN7cutlass13device_kernelIN5flash19enable_sm80_to_sm89INS1_16FlashAttnBwdSm80INS1_25CollectiveMainloopBwdSm80ILi2ELi2EN4cute5tupleIJNS5_1CILi128EEES8_NS7_ILi64EEEEEENS_6half_tEfNS_4arch4Sm80ELb0ELb1ELb1ELb1ELb1ELb0ELb0ELb0ELi2ELi4ELi4ELi4ELb0EEENS1_24CollectiveEpilogueBwdGQAISA_fSD_Li256ELb1ELb1EEENS1_19SingleTileSchedulerILb1ELb0ELb0ELi128EEEEEEEEEvNT_6ParamsE$_ZN4cute8smem_ptrIPN7cutlass6half_tEECI1NS_12iter_adaptorIS3_S4_EEES3_) ;  /* 0xfffbeeb000007944 */ /* 0x024fea0003c3ffff */
[----:B-1----:R1:W5:Y:S01]  /*4a270*/  LDL.64 R2, [R1+0x1580] ;  /* 0x0015800001027983 */ /* 0x0023620000100a00 */
[----:B------:R-:W-:-:S03]  /*4a280*/  MOV R38, 0x4a2a0 ;  /* 0x0004a2a000267802 */ /* 0x000fc60000000f00 */
[----:B-1---5:R-:W-:Y:S05]  /*4a290*/  CALL.REL.NOINC `($_ZN7cutlass13device_kernelIN5flash19enable_sm80_to_sm89INS1_16FlashAttnBwdSm80INS1_25CollectiveMainloopBwdSm80ILi2ELi2EN4cute5tupleIJNS5_1CILi128EEES8_NS7_ILi64EEEEEENS_6half_tEfNS_4arch4Sm80ELb0ELb1ELb1ELb1ELb1ELb0ELb0ELb0ELi2ELi4ELi4ELi4ELb0EEENS1_24CollectiveEpilogueBwdGQAISA_fSD_Li256ELb1ELb1EEENS1_19SingleTileSchedulerILb1ELb0ELb0ELi128EEEEEEEEEvNT_6ParamsE$_ZN4cute3eso3ESOILb1ELb0EJNS_6LayoutINS_5tupleIJNS3_IJNS_1CILi8EEENS4_ILi1EEEEEENS4_ILi2EEEEEENS3_IJNS3_IJS6_NS4_ILi0EEEEEENS4_ILi4096EEEEEEEENS_10ViewEngineINS_8smem_ptrIPN7cutlass6half_tEEEEEEEC2ERKSE_RKSL_) ;  /* 0xfffbe28000007944 */ /* 0x022fea0003c3ffff */
[----:B------:R2:W5:Y:S01]  /*4a2a0*/  LDL.64 R10, [R1+0x1580] ;  /* 0x00158000010a7983 */ /* 0x0005620000100a00 */
[----:B------:R-:W-:-:S02]  /*4a2b0*/  MOV R47, RZ ;  /* 0x000000ff002f7202 */ /* 0x000fc40000000f00 */
[----:B------:R-:W-:Y:S02]  /*4a2c0*/  MOV R46, 0x4a2e0 ;  /* 0x0004a2e0002e7802 */ /* 0x000fe40000000f00 */
[----:B-12--5:R-:W-:Y:S05]  /*4a2d0*/  CALL.REL.NOINC `($_ZN7cutlass13device_kernelIN5flash19enable_sm80_to_sm89INS1_16FlashAttnBwdSm80INS1_25CollectiveMainloopBwdSm80ILi2ELi2EN4cute5tupleIJNS5_1CILi128EEES8_NS7_ILi64EEEEEENS_6half_tEfNS_4arch4Sm80ELb0ELb1ELb1ELb1ELb1ELb0ELb0ELb0ELi2ELi4ELi4ELi4ELb0EEENS1_24CollectiveEpilogueBwdGQAISA_fSD_Li256ELb1ELb1EEENS1_19SingleTileSchedulerILb1ELb0ELb0ELi128EEEEEEEEEvNT_6ParamsE$_ZN4cute3eso3ESOILb1ELb0EJNS_10UnderscoreEiEEC2ERKS2_RKi) ;  /* 0xfffbccd000007944 */ /* 0x026fea0003c3ffff */
[----:B------:R-:W2:Y:S01]  /*4a2e0*/  LDL R37, [R1+0x1580] ;  /* 0x0015800001257983 */ /* 0x000ea20000100800 */
        /* <DEDUP_REMOVED lines=9> */
[----:B------:R-:W-:-:S03]  /*4a380*/  MOV R38, 0x4a3a0 ;  /* 0x0004a3a000267802 */ /* 0x000fc60000000f00 */
[----:B-1---5:R-:W-:Y:S05]  /*4a390*/  CALL.REL.NOINC `($_ZN7cutlass13device_kernelIN5flash19enable_sm80_to_sm89INS1_16FlashAttnBwdSm80INS1_25CollectiveMainloopBwdSm80ILi2ELi2EN4cute5tupleIJNS5_1CILi128EEES8_NS7_ILi64EEEEEENS_6half_tEfNS_4arch4Sm80ELb0ELb1ELb1ELb1ELb1ELb0ELb0ELb0ELi2ELi4ELi4ELi4ELb0EEENS1_24CollectiveEpilogueBwdGQAISA_fSD_Li256ELb1ELb1EEENS1_19SingleTileSchedulerILb1ELb0ELb0ELi128EEEEEEEEEvNT_6ParamsE$_ZN4cute3eso3ESOILb1ELb0EJNS_6LayoutINS_5tupleIJNS3_IJNS_1CILi8EEENS4_ILi1EEEEEEEEENS3_IJNS3_IJS6_NS4_ILi0EEEEEEEEEEENS_10ViewEngineINS_8smem_ptrIPN7cutlass6half_tEEEEEEEC2ERKSC_RKSJ_) ;  /* 0xfffbdeb000007944 */ /* 0x022fea0003c3ffff */
[----:B-1----:R1:W5:Y:S01]  /*4a3a0*/  LDL.64 R2, [R1+0x1580] ;  /* 0x0015800001027983 */ /* 0x0023620000100a00 */
[----:B------:R-:W-:Y:S02]  /*4a3b0*/  MOV R47, RZ ;  /* 0x000000ff002f7202 */ /* 0x000fe40000000f00 */
[----:B------:R-:W-:-:S02]  /*4a3c0*/  MOV R46, 0x4a3e0 ;  /* 0x0004a3e0002e7802 */ /* 0x000fc40000000f00 */
[----:B-1---5:R-:W-:Y:S05]  /*4a3d0*/  CALL.REL.NOINC `($_ZN7cutlass13device_kernelIN5flash19enable_sm80_to_sm89INS1_16FlashAttnBwdSm80INS1_25CollectiveMainloopBwdSm80ILi2ELi2EN4cute5tupleIJNS5_1CILi128EEES8_NS7_ILi64EEEEEENS_6half_tEfNS_4arch4Sm80ELb0ELb1ELb1ELb1ELb1ELb0ELb0ELb0ELi2ELi4ELi4ELi4ELb0EEENS1_24CollectiveEpilogueBwdGQAISA_fSD_Li256ELb1ELb1EEENS1_19SingleTileSchedulerILb1ELb0ELb0ELi128EEEEEEEEEvNT_6ParamsE$_ZN4cute3eso3ESOILb1ELb0EJNS_10UnderscoreEiEEC2ERKS2_RKi) ;  /* 0xfffbcbd000007944 */ /* 0x022fea0003c3ffff */
[----:B------:R-:W2:Y:S01]  /*4a3e0*/  LDL R37, [R1+0x1580] ;  /* 0x0015800001257983 */ /* 0x000ea20000100800 */
[----:B------:R-:W-:-:S02]  /*4a3f0*/  MOV R38, 0x4a420 ;  /* 0x0004a42000267802 */ /* 0x000fc40000000f00 */
[----:B--2---:R-:W-:Y:S02]  /*4a400*/  SHF.L.U32 R37, R37, 0x3, RZ ;  /* 0x0000000325257819 */ /* 0x004fe400000006ff */
[----:B-1----:R-:W-:Y:S05]  /*4a410*/  CALL.REL.NOINC `($_ZN7cutlass13device_kernelIN5flash19enable_sm80_to_sm89INS1_16FlashAttnBwdSm80INS1_25CollectiveMainloopBwdSm80ILi2ELi2EN4cute5tupleIJNS5_1CILi128EEES8_NS7_ILi64EEEEEENS_6half_tEfNS_4arch4Sm80ELb0ELb1ELb1ELb1ELb1ELb0ELb0ELb0ELi2ELi4ELi4ELi4ELb0EEENS1_24CollectiveEpilogueBwdGQAISA_fSD_Li256ELb1ELb1EEENS1_19SingleTileSchedulerILb1ELb0ELb0ELi128EEEEEEEEEvNT_6ParamsE$_ZN4cute3eso3ESOILb1ELb0EJNS_6LayoutINS_5tupleIJNS3_IJNS_1CILi8EEENS4_ILi1EEEEEEEEENS3_IJNS3_IJS6_NS4_ILi0EEEEEEEEEEEiEEC2ERKSC_RKi) ;  /* 0xfffbdec000007944 */ /* 0x002fea0003c3ffff */
[----:B------:R-:W2:Y:S01]  /*4a420*/  LDL R5, [R1+0x1580] ;  /* 0x0015800001057983 */ /* 0x000ea20000100800 */
        /* <DEDUP_REMOVED lines=9> */
[----:B------:R-:W-:-:S03]  /*4a4c0*/  MOV R46, 0x4a4e0 ;  /* 0x0004a4e0002e7802 */ /* 0x000fc60000000f00 */
[----:B-1---5:R-:W-:Y:S05]  /*4a4d0*/  CALL.REL.NOINC `($_ZN7cutlass13device_kernelIN5flash19enable_sm80_to_sm89INS1_16FlashAttnBwdSm80INS1_25CollectiveMainloopBwdSm80ILi2ELi2EN4cute5tupleIJNS5_1CILi128EEES8_NS7_ILi64EEEEEENS_6half_tEfNS_4arch4Sm80ELb0ELb1ELb1ELb1ELb1ELb0ELb0ELb0ELi2ELi4ELi4ELi4ELb0EEENS1_24CollectiveEpilogueBwdGQAISA_fSD_Li256ELb1ELb1EEENS1_19SingleTileSchedulerILb1ELb0ELb0ELi128EEEEEEEEEvNT_6ParamsE$_ZN4cute8smem_ptrIPN7cutlass9uint128_tEECI1NS_12iter_adaptorIS3_S4_EEES3_) ;  /* 0xfffbec8000007944 */ /* 0x022fea0003c3ffff */
[----:B-1----:R1:W5:Y:S01]  /*4a4e0*/  LDL.64 R2, [R1+0x1580] ;  /* 0x0015800001027983 */ /* 0x0023620000100a00 */
[----:B------:R-:W-:-:S03]  /*4a4f0*/  MOV R46, 0x4a510 ;  /* 0x0004a510002e7802 */ /* 0x000fc60000000f00 */
[----:B-1---5:R-:W-:Y:S05]  /*4a500*/  CALL.REL.NOINC `($_ZN7cutlass13device_kernelIN5flash19enable_sm80_to_sm89INS1_16FlashAttnBwdSm80INS1_25CollectiveMainloopBwdSm80ILi2ELi2EN4cute5tupleIJNS5_1CILi128EEES8_NS7_ILi64EEEEEENS_6half_tEfNS_4arch4Sm80ELb0ELb1ELb1ELb1ELb1ELb0ELb0ELb0ELi2ELi4ELi4ELi4ELb0EEENS1_24CollectiveEpilogueBwdGQAISA_fSD_Li256ELb1ELb1EEENS1_19SingleTileSchedulerILb1ELb0ELb0ELi128EEEEEEEEEvNT_6ParamsE$_ZN4cute3eso3ESOILb1ELb0EJNS_6LayoutINS_5tupleIJNS3_IJNS_1CILi1EEES5_EEEEEENS3_IJNS3_IJS5_NS4_ILi0EEEEEEEEEEENS_10ViewEngineINS_8smem_ptrIPN7cutlass9uint128_tEEEEEEEC2ERKSB_RKSI_) ;  /* 0xfffbd7f000007944 */ /* 0x022fea0003c3ffff */
[----:B------:R2:W5:Y:S01]  /*4a510*/  LDL R4, [R1+0x1580] ;  /* 0x0015800001047983 */ /* 0x0005620000100800 */
[----:B-1----:R-:W-:-:S03]  /*4a520*/  MOV R38, 0x4a540 ;  /* 0x0004a54000267802 */ /* 0x002fc60000000f00 */
[----:B--2--5:R-:W-:Y:S05]  /*4a530*/  CALL.REL.NOINC `($_ZN7cutlass13device_kernelIN5flash19enable_sm80_to_sm89INS1_16FlashAttnBwdSm80INS1_25CollectiveMainloopBwdSm80ILi2ELi2EN4cute5tupleIJNS5_1CILi128EEES8_NS7_ILi64EEEEEENS_6half_tEfNS_4arch4Sm80ELb0ELb1ELb1ELb1ELb1ELb0ELb0ELb0ELi2ELi4ELi4ELi4ELb0EEENS1_24CollectiveEpilogueBwdGQAISA_fSD_Li256ELb1ELb1EEENS1_19SingleTileSchedulerILb1ELb0ELb0ELi128EEEEEEEEEvNT_6ParamsE$_ZN4cute3eso3ESOILb1ELb0EJNS_6LayoutINS_5tupleIJNS3_IJNS_1CILi4EEENS4_ILi1EEEEEEEEENS3_IJNS3_IJS6_NS4_ILi0EEEEEEEEEEENS_10ViewEngineIPjEEEEC2ERKSC_RKSF_) ;  /* 0xfffbdcd000007944 */ /* 0x024fea0003c3ffff */
        /* <DEDUP_REMOVED lines=9> */
[----:B-1----:R-:W-:Y:S05]  /*4a5d0*/  CALL.REL.NOINC `($_ZN7cutlass13device_kernelIN5flash19enable_sm80_to_sm89INS1_16FlashAttnBwdSm80INS1_25CollectiveMainloopBwdSm80ILi2ELi2EN4cute5tupleIJNS5_1CILi128EEES8_NS7_ILi64EEEEEENS_6half_tEfNS_4arch4Sm80ELb0ELb1ELb1ELb1ELb1ELb0ELb0ELb0ELi2ELi4ELi4ELi4ELb0EEENS1_24CollectiveEpilogueBwdGQAISA_fSD_Li256ELb1ELb1EEENS1_19SingleTileSchedulerILb1ELb0ELb0ELi128EEEEEEEEEvNT_6ParamsE$_ZN4cute3eso3ESOILb1ELb0EJNS_10UnderscoreEiEEC2ERKS2_RKi) ;  /* 0xfffbc9d000007944 */ /* 0x002fea0003c3ffff */
[----:B------:R-:W2:Y:S01]  /*4a5e0*/  LDL R37, [R1+0x1580] ;  /* 0x0015800001257983 */ /* 0x000ea20000100800 */
        /* <DEDUP_REMOVED lines=12> */
[----:B------:R-:W-:Y:S02]  /*4a6b0*/  MOV R47, 0x1 ;  /* 0x00000001002f7802 */ /* 0x000fe40000000f00 */
[----:B------:R-:W-:Y:S02]  /*4a6c0*/  MOV R46, 0x4a6e0 ;  /* 0x0004a6e0002e7802 */ /* 0x000fe40000000f00 */
[----:B-1---5:R-:W-:Y:S05]  /*4a6d0*/  CALL.REL.NOINC `($_ZN7cutlass13device_kernelIN5flash19enable_sm80_to_sm89INS1_16FlashAttnBwdSm80INS1_25CollectiveMainloopBwdSm80ILi2ELi2EN4cute5tupleIJNS5_1CILi128EEES8_NS7_ILi64EEEEEENS_6half_tEfNS_4arch4Sm80ELb0ELb1ELb1ELb1ELb1ELb0ELb0ELb0ELi2ELi4ELi4ELi4ELb0EEENS1_24CollectiveEpilogueBwdGQAISA_fSD_Li256ELb1ELb1EEENS1_19SingleTileSchedulerILb1ELb0ELb0ELi128EEEEEEEEEvNT_6ParamsE$_ZN4cute3eso3ESOILb1ELb0EJNS_10UnderscoreEiEEC2ERKS2_RKi) ;  /* 0xfffbc8d000007944 */ /* 0x022fea0003c3ffff */
[----:B------:R-:W2:Y:S01]  /*4a6e0*/  LDL R37, [R1+0x1580] ;  /* 0x0015800001257983 */ /* 0x000ea20000100800 */
[----:B------:R-:W-:Y:S02]  /*4a6f0*/  MOV R38, 0x4a720 ;  /* 0x0004a72000267802 */ /* 0x000fe40000000f00 */
[----:B--2---:R-:W-:-:S02]  /*4a700*/  SHF.L.U32 R37, R37, 0x3, RZ ;  /* 0x0000000325257819 */ /* 0x004fc400000006ff */
        /* <DEDUP_REMOVED lines=28> */
[----:B--2--5:R-:W-:Y:S05]  /*4a8d0*/  CALL.REL.NOINC `($_ZN7cutlass13device_kernelIN5flash19enable_sm80_to_sm89INS1_16FlashAttnBwdSm80INS1_25CollectiveMainloopBwdSm80ILi2ELi2EN4cute5tupleIJNS5_1CILi128EEES8_NS7_ILi64EEEEEENS_6half_tEfNS_4arch4Sm80ELb0ELb1ELb1ELb1ELb1ELb0ELb0ELb0ELi2ELi4ELi4ELi4ELb0EEENS1_24CollectiveEpilogueBwdGQAISA_fSD_Li256ELb1ELb1EEENS1_19SingleTileSchedulerILb1ELb0ELb0ELi128EEEEEEEEEvNT_6ParamsE$_ZZN4cute5sliceINS_5tupleIJNS_10UnderscoreES2_NS_1CILi0EEEEEENS1_IJNS1_IJNS3_ILi1EEES4_EEEiNS3_ILi1024EEEEEEEEDaRKT_RKT0_ENKUlRKT_RKT0_E_clIS2_iEEDaSI_SL_) ;  /* 0xfffbf0f000007944 */ /* 0x024fea0003c3ffff */
[----:B------:R-:W-:Y:S02]  /*4a8e0*/  MOV R2, 0x4a900 ;  /* 0x0004a90000027802 */ /* 0x000fe40000000f00 */
[----:B------:R-:W-:Y:S05]  /*4a8f0*/  CALL.REL.NOINC `($_ZN7cutlass13device_kernelIN5flash19enable_sm80_to_sm89INS1_16FlashAttnBwdSm80INS1_25CollectiveMainloopBwdSm80ILi2ELi2EN4cute5tupleIJNS5_1CILi128EEES8_NS7_ILi64EEEEEENS_6half_tEfNS_4arch4Sm80ELb0ELb1ELb1ELb1ELb1ELb0ELb0ELb0ELi2ELi4ELi4ELi4ELb0EEENS1_24CollectiveEpilogueBwdGQAISA_fSD_Li256ELb1ELb1EEENS1_19SingleTileSchedulerILb1ELb0ELb0ELi128EEEEEEEEEvNT_6ParamsE$_ZZN4cute12filter_tupleINS_5tupleIJNS_10UnderscoreES2_NS_1CILi0EEEEEENS1_IJNS1_IJNS3_ILi1EEES4_EEEiNS3_ILi1024EEEEEEZNS_5sliceIS5_S9_EEDaRKT_RKT0_EUlRKT_RKT0_E_EEDaSD_SG_OT1_ENKUlDpSJ_E_clIJNS1_IJS7_EEENS1_IJiEEENS1_IJEEEEEEDaSQ_) ;  /* 0xfffbea7000007944 */ /* 0x000fea0003c3ffff */
[----:B------:R-:W-:Y:S02]  /*4a900*/  MOV R36, 0x4a920 ;  /* 0x0004a92000247802 */ /* 0x000fe40000000f00 */
[----:B------:R-:W-:Y:S05]  /*4a910*/  CALL.REL.NOINC `($_ZN7cutlass13device_kernelIN5flash19enable_sm80_to_sm89INS1_16FlashAttnBwdSm80INS1_25CollectiveMainloopBwdSm80ILi2ELi2EN4cute5tupleIJNS5_1CILi128EEES8_NS7_ILi64EEEEEENS_6half_tEfNS_4arch4Sm80ELb0ELb1ELb1ELb1ELb1ELb0ELb0ELb0ELi2ELi4ELi4ELi4ELb0EEENS1_24CollectiveEpilogueBwdGQAISA_fSD_Li256ELb1ELb1EEENS1_19SingleTileSchedulerILb1ELb0ELb0ELi128EEEEEEEEEvNT_6ParamsE$_ZN4cute5tupleIJNS0_IJNS0_IJNS_1CILi8EEENS1_ILi1EEEEEENS1_ILi2EEEEEENS0_IJNS0_IJS3_NS1_ILi0EEEEEEiEEEEEC2ERKS6_RKS9_) ;  /* 0xfffbe45000007944 */ /* 0x000fea0003c3ffff */
[----:B-1----:R1:W5:Y:S01]  /*4a920*/  LDL R3, [R1+0x1580] ;  /* 0x0015800001037983 */ /* 0x0023620000100800 */
[----:B------:R-:W-:-:S03]  /*4a930*/  MOV R12, 0x4a950 ;  /* 0x0004a950000c7802 */ /* 0x000fc60000000f00 */
[----:B-1---5:R-:W-:Y:S05]  /*4a940*/  CALL.REL.NOINC `($_ZN7cutlass13device_kernelIN5flash19enable_sm80_to_sm89INS1_16FlashAttnBwdSm80INS1_25CollectiveMainloopBwdSm80ILi2ELi2EN4cute5tupleIJNS5_1CILi128EEES8_NS7_ILi64EEEEEENS_6half_tEfNS_4arch4Sm80ELb0ELb1ELb1ELb1ELb1ELb0ELb0ELb0ELi2ELi4ELi4ELi4ELb0EEENS1_24CollectiveEpilogueBwdGQAISA_fSD_Li256ELb1ELb1EEENS1_19SingleTileSchedulerILb1ELb0ELb0ELi128EEEEEEEEEvNT_6ParamsE$_ZN4cute3eso3ESOILb0ELb1EJNS_6LayoutINS_5tupleIJNS3_IJNS_1CILi8EEENS4_ILi1EEEEEENS4_ILi2EEEEEENS3_IJNS3_IJS6_NS4_ILi0EEEEEEiEEEEESA_EEC2ERKSD_RKSA_) ;  /* 0xfffbc47000007944 */ /* 0x022fea0003c3ffff */
[----:B------:R2:W5:Y:S04]  /*4a950*/  LDL R36, [R1+0x1580] ;  /* 0x0015800001247983 */ /* 0x0005680000100800 */
[----:B-1----:R2:W5:Y:S01]  /*4a960*/  LD.E.64 R2, [R92.64+0x8] ;  /* 0x000008085c027980 */ /* 0x002562000c101b00 */
[----:B------:R-:W-:-:S02]  /*4a970*/  MOV R38, R82 ;  /* 0x0000005200267202 */ /* 0x000fc40000000f00 */
[----:B------:R-:W-:Y:S02]  /*4a980*/  MOV R46, 0x4a9a0 ;  /* 0x0004a9a0002e7802 */ /* 0x000fe40000000f00 */
[----:B--2--5:R-:W-:Y:S05]  /*4a990*/  CALL.REL.NOINC `($_ZN7cutlass13device_kernelIN5flash19enable_sm80_to_sm89INS1_16FlashAttnBwdSm80INS1_25CollectiveMainloopBwdSm80ILi2ELi2EN4cute5tupleIJNS5_1CILi128EEES8_NS7_ILi64EEEEEENS_6half_tEfNS_4arch4Sm80ELb0ELb1ELb1ELb1ELb1ELb0ELb0ELb0ELi2ELi4ELi4ELi4ELb0EEENS1_24CollectiveEpilogueBwdGQAISA_fSD_Li256ELb1ELb1EEENS1_19SingleTileSchedulerILb1ELb0ELb0ELi128EEEEEEEEEvNT_6ParamsE$_ZN4cute8smem_ptrIPN7cutlass6half_tEECI1NS_12iter_adaptorIS3_S4_EEES3_) ;  /* 0xfffbe78000007944 */ /* 0x024fea0003c3ffff */
[----:B-1----:R-:W2:Y:S01]  /*4a9a0*/  LDL.64 R2, [R1+0x1580] ;  /* 0x0015800001027983 */ /* 0x002ea20000100a00 */
[----:B------:R-:W-:-:S03]  /*4a9b0*/  MOV R38, 0x4a9e0 ;  /* 0x0004a9e000267802 */ /* 0x000fc60000000f00 */
[----:B--2---:R1:W-:Y:S04]  /*4a9c0*/  STL.64 [R1+0x15b0], R2 ;  /* 0x0015b00201007387 */ /* 0x0043e80000100a00 */
[----:B-1----:R-:W-:Y:S05]  /*4a9d0*/  CALL.REL.NOINC `($_ZN7cutlass13device_kernelIN5flash19enable_sm80_to_sm89INS1_16FlashAttnBwdSm80INS1_25CollectiveMainloopBwdSm80ILi2ELi2EN4cute5tupleIJNS5_1CILi128EEES8_NS7_ILi64EEEEEENS_6half_tEfNS_4arch4Sm80ELb0ELb1ELb1ELb1ELb1ELb0ELb0ELb0ELi2ELi4ELi4ELi4ELb0EEENS1_24CollectiveEpilogueBwdGQAISA_fSD_Li256ELb1ELb1EEENS1_19SingleTileSchedulerILb1ELb0ELb0ELi128EEEEEEEEEvNT_6ParamsE$_ZN4cute3eso3ESOILb0ELb0EJNS_6LayoutINS_5tupleIJNS3_IJNS_1CILi8EEENS4_ILi1EEEEEENS4_ILi2EEEEEENS3_IJNS3_IJS6_NS4_ILi0EEEEEEiEEEEENS_10ViewEngineINS_8smem_ptrIPN7cutlass6half_tEEEEEEEC2ERKSD_RKSK_) ;  /* 0xfffbbc3000007944 */ /* 0x002fea0003c3ffff */
[----:B------:R2:W5:Y:S04]  /*4a9e0*/  LDL R37, [R1+0x1580] ;  /* 0x0015800001257983 */ /* 0x0005680000100800 */
[----:B------:R2:W5:Y:S01]  /*4a9f0*/  LDL.64 R4, [R1+0x1588] ;  /* 0x0015880001047983 */ /* 0x0005620000100a00 */
[----:B------:R-:W-:Y:S01]  /*4aa00*/  IMAD.MOV.U32 R38, RZ, RZ, R88 ;  /* 0x000000ffff267224 */ /* 0x000fe200078e0058 */
[----:B-1----:R-:W-:Y:S02]  /*4aa10*/  MOV R3, R89 ;  /* 0x0000005900037202 */ /* 0x002fe40000000f00 */
[----:B------:R-:W-:Y:S02]  /*4aa20*/  MOV R36, 0x4aa40 ;  /* 0x0004aa4000247802 */ /* 0x000fe40000000f00 */
[----:B--2--5:R-:W-:Y:S05]  /*4aa30*/  CALL.REL.NOINC `($_ZN7cutlass13device_kernelIN5flash19enable_sm80_to_sm89INS1_16FlashAttnBwdSm80INS1_25CollectiveMainloopBwdSm80ILi2ELi2EN4cute5tupleIJNS5_1CILi128EEES8_NS7_ILi64EEEEEENS_6half_tEfNS_4arch4Sm80ELb0ELb1ELb1ELb1ELb1ELb0ELb0ELb0ELi2ELi4ELi4ELi4ELb0EEENS1_24CollectiveEpilogueBwdGQAISA_fSD_Li256ELb1ELb1EEENS1_19SingleTileSchedulerILb1ELb0ELb0ELi128EEEEEEEEEvNT_6ParamsE$_ZN4cute3eso3ESOILb1ELb0EJNS_6LayoutINS_5tupleIJNS3_IJNS3_IJNS_1CILi4EEENS4_ILi2EEEEEENS4_ILi1EEEEEES6_EEENS3_IJNS3_IJNS3_IJS8_NS4_ILi32EEEEEENS4_ILi0EEEEEENS4_ILi64EEEEEEEENS_10ViewEngineIPN7cutlass6half_tEEEEEC2ERKSH_RKSM_) ;  /* 0xfffbcdd000007944 */ /* 0x024fea0003c3ffff */
[----:B-1----:R1:W5:Y:S01]  /*4aa40*/  LDL.64 R2, [R1+0x1580] ;  /* 0x0015800001027983 */ /* 0x0023620000100a00 */
[----:B------:R-:W-:-:S03]  /*4aa50*/  MOV R36, 0x4aa70 ;  /* 0x0004aa7000247802 */ /* 0x000fc60000000f00 */
[----:B-1---5:R-:W-:Y:S05]  /*4aa60*/  CALL.REL.NOINC `($_ZN7cutlass13device_kernelIN5flash19enable_sm80_to_sm89INS1_16FlashAttnBwdSm80INS1_25CollectiveMainloopBwdSm80ILi2ELi2EN4cute5tupleIJNS5_1CILi128EEES8_NS7_ILi64EEEEEENS_6half_tEfNS_4arch4Sm80ELb0ELb1ELb1ELb1ELb1ELb0ELb0ELb0ELi2ELi4ELi4ELi4ELb0EEENS1_24CollectiveEpilogueBwdGQAISA_fSD_Li256ELb1ELb1EEENS1_19SingleTileSchedulerILb1ELb0ELb0ELi128EEEEEEEEEvNT_6ParamsE$_ZZN4cute4takeILi1ELi2ENS_5tupleIJNS1_IJNS_1CILi1EEENS2_ILi0EEEEEEiEEEEEDaRKT1_ENKUlDpRKT_E_clIJiEEEDaSD_) ;  /* 0xfffbee8000007944 */ /* 0x022fea0003c3ffff */
[----:B------:R-:W-:Y:S02]  /*4aa70*/  MOV R38, 0x4aa90 ;  /* 0x0004aa9000267802 */ /* 0x000fe40000000f00 */
[----:B------:R-:W-:Y:S05]  /*4aa80*/  CALL.REL.NOINC `($_ZN7cutlass13device_kernelIN5flash19enable_sm80_to_sm89INS1_16FlashAttnBwdSm80INS1_25CollectiveMainloopBwdSm80ILi2ELi2EN4cute5tupleIJNS5_1CILi128EEES8_NS7_ILi64EEEEEENS_6half_tEfNS_4arch4Sm80ELb0ELb1ELb1ELb1ELb1ELb0ELb0ELb0ELi2ELi4ELi4ELi4ELb0EEENS1_24CollectiveEpilogueBwdGQAISA_fSD_Li256ELb1ELb1EEENS1_19SingleTileSchedulerILb1ELb0ELb0ELi128EEEEEEEEEvNT_6ParamsE$_ZN4cute3eso3ESOILb1ELb0EJNS_5tupleIJNS_1CILi1EEENS3_ILi0EEEEEENS2_IJiEEEEEC2ERKS6_RKS7_) ;  /* 0xfffbcbd000007944 */ /* 0x000fea0003c3ffff */
[----:B-1----:R1:W5:Y:S01]  /*4aa90*/  LDL R37, [R1+0x1580] ;  /* 0x0015800001257983 */ /* 0x0023620000100800 */
[----:B------:R-:W-:-:S03]  /*4aaa0*/  MOV R38, 0x4aac0 ;  /* 0x0004aac000267802 */ /* 0x000fc60000000f00 */
[----:B-1---5:R-:W-:Y:S05]  /*4aab0*/  CALL.REL.NOINC `($_ZN7cutlass13device_kernelIN5flash19enable_sm80_to_sm89INS1_16FlashAttnBwdSm80INS1_25CollectiveMainloopBwdSm80ILi2ELi2EN4cute5tupleIJNS5_1CILi128EEES8_NS7_ILi64EEEEEENS_6half_tEfNS_4arch4Sm80ELb0ELb1ELb1ELb1ELb1ELb0ELb0ELb0ELi2ELi4ELi4ELi4ELb0EEENS1_24CollectiveEpilogueBwdGQAISA_fSD_Li256ELb1ELb1EEENS1_19SingleTileSchedulerILb1ELb0ELb0ELi128EEEEEEEEEvNT_6ParamsE$_ZN4cute5tupleIJNS0_IJNS0_IJNS_1CILi8EEENS1_ILi1EEEEEENS0_IJNS1_ILi2EEEEEEEEENS0_IJNS0_IJS3_NS1_ILi0EEEEEENS0_IJiEEEEEEEEC2ERKS7_RKSB_) ;  /* 0xfffbe27000007944 */ /* 0x022fea0003c3ffff */
[----:B------:R2:W5:Y:S01]  /*4aac0*/  LDL R40, [R1+0x1580] ;  /* 0x0015800001287983 */ /* 0x0005620000100800 */
[----:B------:R-:W-:-:S03]  /*4aad0*/  MOV R38, 0x4ab00 ;  /* 0x0004ab0000267802 */ /* 0x000fc60000000f00 */
[----:B------:R2:W-:Y:S04]  /*4aae0*/  STL.64 [R1+0x15b0], R4 ;  /* 0x0015b00401007387 */ /* 0x0005e80000100a00 */
[----:B-12--5:R-:W-:Y:S05]  /*4aaf0*/  CALL.REL.NOINC `($_ZN7cutlass13device_kernelIN5flash19enable_sm80_to_sm89INS1_16FlashAttnBwdSm80INS1_25CollectiveMainloopBwdSm80ILi2ELi2EN4cute5tupleIJNS5_1CILi128EEES8_NS7_ILi64EEEEEENS_6half_tEfNS_4arch4Sm80ELb0ELb1ELb1ELb1ELb1ELb0ELb0ELb0ELi2ELi4ELi4ELi4ELb0EEENS1_24CollectiveEpilogueBwdGQAISA_fSD_Li256ELb1ELb1EEENS1_19SingleTileSchedulerILb1ELb0ELb0ELi128EEEEEEEEEvNT_6ParamsE$_ZN4cute3eso3ESOILb0ELb0EJNS_6LayoutINS_5tupleIJNS3_IJNS_1CILi8EEENS4_ILi1EEEEEENS3_IJNS4_ILi2EEEEEEEEENS3_IJNS3_IJS6_NS4_ILi0EEEEEENS3_IJiEEEEEEEENS_10ViewEngineINS_8smem_ptrIPN7cutlass6half_tEEEEEEEC2ERKSF_RKSM_) ;  /* 0xfffbbaa000007944 */ /* 0x026fea0003c3ffff */
[----:B------:R2:W5:Y:S04]  /*4ab00*/  LDL R11, [R1+0x1580] ;  /* 0x00158000010b7983 */ /* 0x0005680000100800 */
[----:B------:R2:W5:Y:S01]  /*4ab10*/  LDL.64 R4, [R1+0x1588] ;  /* 0x0015880001047983 */ /* 0x0005620000100a00 */
[----:B------:R-:W-:-:S03]  /*4ab20*/  MOV R38, 0x4ab40 ;  /* 0x0004ab4000267802 */ /* 0x000fc60000000f00 */
[----:B-12--5:R-:W-:Y:S05]  /*4ab30*/  CALL.REL.NOINC `($_ZN7cutlass13device_kernelIN5flash19enable_sm80_to_sm89INS1_16FlashAttnBwdSm80INS1_25CollectiveMainloopBwdSm80ILi2ELi2EN4cute5tupleIJNS5_1CILi128EEES8_NS7_ILi64EEEEEENS_6half_tEfNS_4arch4Sm80ELb0ELb1ELb1ELb1ELb1ELb0ELb0ELb0ELi2ELi4ELi4ELi4ELb0EEENS1_24CollectiveEpilogueBwdGQAISA_fSD_Li256ELb1ELb1EEENS1_19SingleTileSchedulerILb1ELb0ELb0ELi128EEEEEEEEEvNT_6ParamsE$_ZN4cute3eso3ESOILb1ELb0EJNS_6LayoutINS_5tupleIJNS3_IJNS3_IJNS_1CILi4EEENS4_ILi2EEEEEENS4_ILi1EEEEEENS3_IJS6_EEEEEENS3_IJNS3_IJNS3_IJS8_NS4_ILi32EEEEEENS4_ILi0EEEEEENS3_IJNS4_ILi64EEEEEEEEEEENS_10ViewEngineIPN7cutlass6half_tEEEEEC2ERKSJ_RKSO_) ;  /* 0xfffbcc9000007944 */ /* 0x026fea0003c3ffff */
[----:B-1----:R1:W5:Y:S01]  /*4ab40*/  LDL.64 R2, [R1+0x1580] ;  /* 0x0015800001027983 */ /* 0x0023620000100a00 */
[----:B------:R-:W-:-:S03]  /*4ab50*/  MOV R38, 0x4ab70 ;  /* 0x0004ab7000267802 */ /* 0x000fc60000000f00 */
[----:B-1---5:R-:W-:Y:S05]  /*4ab60*/  CALL.REL.NOINC `($_ZN7cutlass13device_kernelIN5flash19enable_sm80_to_sm89INS1_16FlashAttnBwdSm80INS1_25CollectiveMainloopBwdSm80ILi2ELi2EN4cute5tupleIJNS5_1CILi128EEES8_NS7_ILi64EEEEEENS_6half_tEfNS_4arch4Sm80ELb0ELb1ELb1ELb1ELb1ELb0ELb0ELb0ELi2ELi4ELi4ELi4ELb0EEENS1_24CollectiveEpilogueBwdGQAISA_fSD_Li256ELb1ELb1EEENS1_19SingleTileSchedulerILb1ELb0ELb0ELi128EEEEEEEEEvNT_6ParamsE$_ZN4cute3eso3ESOILb1ELb0EJNS_6LayoutINS_5tupleIJNS3_IJNS3_IJNS3_IJNS_1CILi4EEENS4_ILi2EEEEEENS4_ILi1EEEEEES8_EEENS3_IJNS3_IJNS3_IJS8_S8_EEES8_EEES6_EEEEEENS3_IJNS3_IJNS3_IJNS3_IJS8_NS4_ILi32EEEEEENS4_ILi0EEEEEESH_EEENS3_IJNS3_IJNS3_IJSH_SH_EEESH_EEENS4_ILi64EEEEEEEEEEENS_10ViewEngineIPN7cutlass6half_tEEEEEC2ERKSP_RKSU_) ;  /* 0xfffbcb3000007944 */ /* 0x022fea0003c3ffff */
[----:B-1----:R1:W5:Y:S01]  /*4ab70*/  LDL.64 R2, [R1+0x1580] ;  /* 0x0015800001027983 */ /* 0x0023620000100a00 */
[----:B------:R-:W-:-:S03]  /*4ab80*/  MOV R12, 0x4aba0 ;  /* 0x0004aba0000c7802 */ /* 0x000fc60000000f00 */
[----:B-1---5:R-:W-:Y:S05]  /*4ab90*/  CALL.REL.NOINC `($_ZN7cutlass13device_kernelIN5flash19enable_sm80_to_sm89INS1_16FlashAttnBwdSm80INS1_25CollectiveMainloopBwdSm80ILi2ELi2EN4cute5tupleIJNS5_1CILi128EEES8_NS7_ILi64EEEEEENS_6half_tEfNS_4arch4Sm80ELb0ELb1ELb1ELb1ELb1ELb0ELb0ELb0ELi2ELi4ELi4ELi4ELb0EEENS1_24CollectiveEpilogueBwdGQAISA_fSD_Li256ELb1ELb1EEENS1_19SingleTileSchedulerILb1ELb0ELb0ELi128EEEEEEEEEvNT_6ParamsE$_ZN4cute5tupleIJNS0_IJNS_1CILi2EEEEEENS0_IJiEEEEEC2ERKS3_RKS4_) ;  /* 0xfffbe33000007944 */ /* 0x022fea0003c3ffff */
[----:B------:R-:W2:Y:S01]  /*4aba0*/  LDL R6, [R1+0x15b0] ;  /* 0x0015b00001067983 */ /* 0x000ea20000100800 */
[----:B-1----:R-:W-:-:S03]  /*4abb0*/  MOV R10, 0x4abe0 ;  /* 0x0004abe0000a7802 */ /* 0x002fc60000000f00 */
[----:B--2---:R1:W-:Y:S04]  /*4abc0*/  STL [R1+0x1580], R6 ;  /* 0x0015800601007387 */ /* 0x0043e80000100800 */
[----:B-1----:R-:W-:Y:S05]  /*4abd0*/  CALL.REL.NOINC `($_ZN7cutlass13device_kernelIN5flash19enable_sm80_to_sm89INS1_16FlashAttnBwdSm80INS1_25CollectiveMainloopBwdSm80ILi2ELi2EN4cute5tupleIJNS5_1CILi128EEES8_NS7_ILi64EEEEEENS_6half_tEfNS_4arch4Sm80ELb0ELb1ELb1ELb1ELb1ELb0ELb0ELb0ELi2ELi4ELi4ELi4ELb0EEENS1_24CollectiveEpilogueBwdGQAISA_fSD_Li256ELb1ELb1EEENS1_19SingleTileSchedulerILb1ELb0ELb0ELi128EEEEEEEEEvNT_6ParamsE$_ZZN4cute14logical_divideINS_5tupleIJNS1_IJNS_1CILi8EEENS2_ILi1EEEEEENS1_IJNS2_ILi2EEEEEEEEENS1_IJNS1_IJS4_NS2_ILi0EEEEEENS1_IJiEEEEEENS1_IJS5_NS_6LayoutIS4_S9_EEEEEEEDaRKNSD_IT_T0_EERKT1_ENKUlRKT_RKT0_E_clINSD_IS7_SB_EESE_EEDaSQ_ST_) ;  /* 0xfffbebe000007944 */ /* 0x002fea0003c3ffff */
[----:B------:R-:W-:Y:S02]  /*4abe0*/  MOV R10, R83 ;  /* 0x00000053000a7202 */ /* 0x000fe40000000f00 */
[----:B------:R-:W-:Y:S02]  /*4abf0*/  MOV R12, 0x4ac10 ;  /* 0x0004ac10000c7802 */ /* 0x000fe40000000f00 */
[----:B-----5:R-:W-:Y:S05]  /*4ac00*/  CALL.REL.NOINC `($_ZN7cutlass13device_kernelIN5flash19enable_sm80_to_sm89INS1_16FlashAttnBwdSm80INS1_25CollectiveMainloopBwdSm80ILi2ELi2EN4cute5tupleIJNS5_1CILi128EEES8_NS7_ILi64EEEEEENS_6half_tEfNS_4arch4Sm80ELb0ELb1ELb1ELb1ELb1ELb0ELb0ELb0ELi2ELi4ELi4ELi4ELb0EEENS1_24CollectiveEpilogueBwdGQAISA_fSD_Li256ELb1ELb1EEENS1_19SingleTileSchedulerILb1ELb0ELb0ELi128EEEEEEEEEvNT_6ParamsE$_ZN4cute3eso3ESOILb1ELb0EJNS_5tupleIJNS2_IJNS_1CILi1EEENS3_ILi0EEEEEENS2_IJS5_S5_EEEEEENS2_IJS5_iEEEEEC2ERKS8_RKS9_) ;  /* 0xfffbc99000007944 */ /* 0x020fea0003c3ffff */
[----:B-1----:R1:W5:Y:S01]  /*4ac10*/  LDL R11, [R1+0x15b0] ;  /* 0x0015b000010b7983 */ /* 0x0023620000100800 */
[----:B------:R-:W-:-:S03]  /*4ac20*/  MOV R12, 0x4ac40 ;  /* 0x0004ac40000c7802 */ /* 0x000fc60000000f00 */
[----:B-1---5:R-:W-:Y:S05]  /*4ac30*/  CALL.REL.NOINC `($_ZN7cutlass13device_kernelIN5flash19enable_sm80_to_sm89INS1_16FlashAttnBwdSm80INS1_25CollectiveMainloopBwdSm80ILi2ELi2EN4cute5tupleIJNS5_1CILi128EEES8_NS7_ILi64EEEEEENS_6half_tEfNS_4arch4Sm80ELb0ELb1ELb1ELb1ELb1ELb0ELb0ELb0ELi2ELi4ELi4ELi4ELb0EEENS1_24CollectiveEpilogueBwdGQAISA_fSD_Li256ELb1ELb1EEENS1_19SingleTileSchedulerILb1ELb0ELb0ELi128EEEEEEEEEvNT_6ParamsE$_ZN4cute5tupleIJNS0_IJNS0_IJNS0_IJNS_1CILi8EEENS1_ILi1EEEEEENS0_IJS3_S3_EEEEEENS0_IJS3_NS1_ILi2EEEEEEEEENS0_IJNS0_IJNS0_IJS3_NS1_ILi0EEEEEENS0_IJSA_SA_EEEEEENS0_IJSA_iEEEEEEEEC2ERKS9_RKSF_) ;  /* 0xfffbde5000007944 */ /* 0x022fea0003c3ffff */
[----:B-1----:R1:W5:Y:S01]  /*4ac40*/  LDL R11, [R1+0x15b0] ;  /* 0x0015b000010b7983 */ /* 0x0023620000100800 */
[----:B------:R-:W-:Y:S02]  /*4ac50*/  MOV R10, R82 ;  /* 0x00000052000a7202 */ /* 0x000fe40000000f00 */
[----:B------:R-:W-:Y:S02]  /*4ac60*/  MOV R12, 0x4ac80 ;  /* 0x0004ac80000c7802 */ /* 0x000fe40000000f00 */
[----:B-1---5:R-:W-:Y:S05]  /*4ac70*/  CALL.REL.NOINC `($_ZN7cutlass13device_kernelIN5flash19enable_sm80_to_sm89INS1_16FlashAttnBwdSm80INS1_25CollectiveMainloopBwdSm80ILi2ELi2EN4cute5tupleIJNS5_1CILi128EEES8_NS7_ILi64EEEEEENS_6half_tEfNS_4arch4Sm80ELb0ELb1ELb1ELb1ELb1ELb0ELb0ELb0ELi2ELi4ELi4ELi4ELb0EEENS1_24CollectiveEpilogueBwdGQAISA_fSD_Li256ELb1ELb1EEENS1_19SingleTileSchedulerILb1ELb0ELb0ELi128EEEEEEEEEvNT_6ParamsE$_ZN4cute3eso3ESOILb1ELb0EJNS_5tupleIJNS2_IJNS_1CILi1EEENS3_ILi0EEEEEENS2_IJS5_S5_EEEEEENS2_IJS5_iEEEEEC2ERKS8_RKS9_) ;  /* 0xfffbc92000007944 */ /* 0x022fea0003c3ffff */
[----:B-1----:R1:W5:Y:S01]  /*4ac80*/  LDL R11, [R1+0x1580] ;  /* 0x00158000010b7983 */ /* 0x0023620000100800 */
[----:B------:R-:W-:-:S03]  /*4ac90*/  MOV R12, 0x4acb0 ;  /* 0x0004acb0000c7802 */ /* 0x000fc60000000f00 */
[----:B-1---5:R-:W-:Y:S05]  /*4aca0*/  CALL.REL.NOINC `($_ZN7cutlass13device_kernelIN5flash19enable_sm80_to_sm89INS1_16FlashAttnBwdSm80INS1_25CollectiveMainloopBwdSm80ILi2ELi2EN4cute5tupleIJNS5_1CILi128EEES8_NS7_ILi64EEEEEENS_6half_tEfNS_4arch4Sm80ELb0ELb1ELb1ELb1ELb1ELb0ELb0ELb0ELi2ELi4ELi4ELi4ELb0EEENS1_24CollectiveEpilogueBwdGQAISA_fSD_Li256ELb1ELb1EEENS1_19SingleTileSchedulerILb1ELb0ELb0ELi128EEEEEEEEEvNT_6ParamsE$_ZN4cute3eso3ESOILb1ELb0EJNS_5tupleIJNS_1CILi0EEES4_EEEiEEC2ERKS5_RKi) ;  /* 0xfffbc97000007944 */ /* 0x022fea0003c3ffff */
[----:B-1----:R1:W5:Y:S01]  /*4acb0*/  LDL R11, [R1+0x1580] ;  /* 0x00158000010b7983 */ /* 0x0023620000100800 */
[----:B------:R-:W-:-:S03]  /*4acc0*/  MOV R12, 0x4ace0 ;  /* 0x0004ace0000c7802 */ /* 0x000fc60000000f00 */
[----:B-1---5:R-:W-:Y:S05]  /*4acd0*/  CALL.REL.NOINC `($_ZN7cutlass13device_kernelIN5flash19enable_sm80_to_sm89INS1_16FlashAttnBwdSm80INS1_25CollectiveMainloopBwdSm80ILi2ELi2EN4cute5tupleIJNS5_1CILi128EEES8_NS7_ILi64EEEEEENS_6half_tEfNS_4arch4Sm80ELb0ELb1ELb1ELb1ELb1ELb0ELb0ELb0ELi2ELi4ELi4ELi4ELb0EEENS1_24CollectiveEpilogueBwdGQAISA_fSD_Li256ELb1ELb1EEENS1_19SingleTileSchedulerILb1ELb0ELb0ELi128EEEEEEEEEvNT_6ParamsE$_ZN4cute3eso3ESOILb1ELb0EJNS_5tupleIJNS2_IJNS_1CILi1EEENS3_ILi0EEEEEES5_EEENS2_IJNS2_IJS5_S5_EEEiEEEEEC2ERKS7_RKS9_) ;  /* 0xfffbc90000007944 */ /* 0x022fea0003c3ffff */
[----:B-1----:R1:W5:Y:S01]  /*4ace0*/  LDL R11, [R1+0x1580] ;  /* 0x00158000010b7983 */ /* 0x0023620000100800 */
[----:B------:R-:W-:-:S03]  /*4acf0*/  MOV R12, 0x4ad10 ;  /* 0x0004ad10000c7802 */ /* 0x000fc60000000f00 */
[----:B-1---5:R-:W-:Y:S05]  /*4ad00*/  CALL.REL.NOINC `($_ZN7cutlass13device_kernelIN5flash19enable_sm80_to_sm89INS1_16FlashAttnBwdSm80INS1_25CollectiveMainloopBwdSm80ILi2ELi2EN4cute5tupleIJNS5_1CILi128EEES8_NS7_ILi64EEEEEENS_6half_tEfNS_4arch4Sm80ELb0ELb1ELb1ELb1ELb1ELb0ELb0ELb0ELi2ELi4ELi4ELi4ELb0EEENS1_24CollectiveEpilogueBwdGQAISA_fSD_Li256ELb1ELb1EEENS1_19SingleTileSchedulerILb1ELb0ELb0ELi128EEEEEEEEEvNT_6ParamsE$_ZN4cute5tupleIJNS0_IJNS0_IJNS0_IJNS_1CILi8EEENS1_ILi1EEEEEES3_EEENS0_IJNS0_IJS3_S3_EEENS1_ILi2EEEEEEEEENS0_IJNS0_IJNS0_IJS3_NS1_ILi0EEEEEESA_EEENS0_IJNS0_IJSA_SA_EEEiEEEEEEEEC2ERKS9_RKSF_) ;  /* 0xfffbddc000007944 */ /* 0x022fea0003c3ffff */
[----:B------:R2:W5:Y:S01]  /*4ad10*/  LDL R14, [R1+0x1580] ;  /* 0x00158000010e7983 */ /* 0x0005620000100800 */
[----:B------:R-:W-:-:S03]  /*4ad20*/  MOV R12, 0x4ad50 ;  /* 0x0004ad50000c7802 */ /* 0x000fc60000000f00 */
[----:B------:R2:W-:Y:S04]  /*4ad30*/  STL.64 [R1+0x15b0], R4 ;  /* 0x0015b00401007387 */ /* 0x0005e80000100a00 */
[----:B-12--5:R-:W-:Y:S05]  /*4ad40*/  CALL.REL.NOINC `($_ZN7cutlass13device_kernelIN5flash19enable_sm80_to_sm89INS1_16FlashAttnBwdSm80INS1_25CollectiveMainloopBwdSm80ILi2ELi2EN4cute5tupleIJNS5_1CILi128EEES8_NS7_ILi64EEEEEENS_6half_tEfNS_4arch4Sm80ELb0ELb1ELb1ELb1ELb1ELb0ELb0ELb0ELi2ELi4ELi4ELi4ELb0EEENS1_24CollectiveEpilogueBwdGQAISA_fSD_Li256ELb1ELb1EEENS1_19SingleTileSchedulerILb1ELb0ELb0ELi128EEEEEEEEEvNT_6ParamsE$_ZN4cute3eso3ESOILb0ELb0EJNS_6LayoutINS_5tupleIJNS3_IJNS3_IJNS_1CILi8EEENS4_ILi1EEEEEES6_EEENS3_IJNS3_IJS6_S6_EEENS4_ILi2EEEEEEEEENS3_IJNS3_IJNS3_IJS6_NS4_ILi0EEEEEESD_EEENS3_IJNS3_IJSD_SD_EEEiEEEEEEEENS_10ViewEngineINS_8smem_ptrIPN7cutlass6half_tEEEEEEEC2ERKSJ_RKSQ_) ;  /* 0xfffbb2e000007944 */ /* 0x026fea0003c3ffff */
[----:B------:R2:W5:Y:S04]  /*4ad50*/  LDL R6, [R1+0x1580] ;  /* 0x0015800001067983 */ /* 0x0005680000100800 */
[----:B------:R2:W5:Y:S01]  /*4ad60*/  LDL.64 R4, [R1+0x1588] ;  /* 0x0015880001047983 */ /* 0x0005620000100a00 */
[----:B------:R-:W-:Y:S02]  /*4ad70*/  MOV R38, R2 ;  /* 0x0000000200267202 */ /* 0x000fe40000000f00 */
[----:B------:R-:W-:Y:S02]  /*4ad80*/  MOV R36, 0x4ada0 ;  /* 0x0004ada000247802 */ /* 0x000fe40000000f00 */
[----:B-12--5:R-:W-:Y:S05]  /*4ad90*/  CALL.REL.NOINC `($_ZN7cutlass13device_kernelIN5flash19enable_sm80_to_sm89INS1_16FlashAttnBwdSm80INS1_25CollectiveMainloopBwdSm80ILi2ELi2EN4cute5tupleIJNS5_1CILi128EEES8_NS7_ILi64EEEEEENS_6half_tEfNS_4arch4Sm80ELb0ELb1ELb1ELb1ELb1ELb0ELb0ELb0ELi2ELi4ELi4ELi4ELb0EEENS1_24CollectiveEpilogueBwdGQAISA_fSD_Li256ELb1ELb1EEENS1_19SingleTileSchedulerILb1ELb0ELb0ELi128EEEEEEEEEvNT_6ParamsE$_ZN4cute3eso3ESOILb1ELb0EJNS_6LayoutINS_5tupleIJNS3_IJNS3_IJNS_1CILi4EEENS4_ILi2EEEEEENS4_ILi1EEEEEES6_EEENS3_IJNS3_IJNS3_IJS8_NS4_ILi32EEEEEENS4_ILi0EEEEEENS4_ILi64EEEEEEEENS_10ViewEngineIPN7cutlass6half_tEEEEEC2ERKSH_RKSM_) ;  /* 0xfffbca7000007944 */ /* 0x026fea0003c3ffff */
[----:B------:R2:W5:Y:S01]  /*4ada0*/  LDL.64 R10, [R1+0x1580] ;  /* 0x00158000010a7983 */ /* 0x0005620000100a00 */
[----:B------:R-:W-:Y:S02]  /*4adb0*/  MOV R3, R6 ;  /* 0x0000000600037202 */ /* 0x000fe40000000f00 */
[----:B-1----:R-:W-:-:S02]  /*4adc0*/  MOV R2, 0x4ade0 ;  /* 0x0004ade000027802 */ /* 0x002fc40000000f00 */
[----:B--2--5:R-:W-:Y:S05]  /*4add0*/  CALL.REL.NOINC `($_ZN7cutlass13device_kernelIN5flash19enable_sm80_to_sm89INS1_16FlashAttnBwdSm80INS1_25CollectiveMainloopBwdSm80ILi2ELi2EN4cute5tupleIJNS5_1CILi128EEES8_NS7_ILi64EEEEEENS_6half_tEfNS_4arch4Sm80ELb0ELb1ELb1ELb1ELb1ELb0ELb0ELb0ELi2ELi4ELi4ELi4ELb0EEENS1_24CollectiveEpilogueBwdGQAISA_fSD_Li256ELb1ELb1EEENS1_19SingleTileSchedulerILb1ELb0ELb0ELi128EEEEEEEEEvNT_6ParamsE$_ZZN4cute5sliceINS_5tupleIJNS1_IJNS_10UnderscoreENS_1CILi0EEEEEENS1_IJS4_S2_EEEEEENS1_IJNS1_IJNS1_IJNS3_ILi1EEES4_EEES4_EEENS1_IJNS1_IJS4_S4_EEEiEEEEEEEEDaRKT_RKT0_ENKUlRKT_RKT0_E_clIS6_SC_EEDaSM_SP_) ;  /* 0xfffbebc000007944 */ /* 0x024fea0003c3ffff */
[----:B------:R-:W-:Y:S02]  /*4ade0*/  MOV R2, 0x4ae00 ;  /* 0x0004ae0000027802 */ /* 0x000fe40000000f00 */
[----:B------:R-:W-:Y:S05]  /*4adf0*/  CALL.REL.NOINC `($_ZN7cutlass13device_kernelIN5flash19enable_sm80_to_sm89INS1_16FlashAttnBwdSm80INS1_25CollectiveMainloopBwdSm80ILi2ELi2EN4cute5tupleIJNS5_1CILi128EEES8_NS7_ILi64EEEEEENS_6half_tEfNS_4arch4Sm80ELb0ELb1ELb1ELb1ELb1ELb0ELb0ELb0ELi2ELi4ELi4ELi4ELb0EEENS1_24CollectiveEpilogueBwdGQAISA_fSD_Li256ELb1ELb1EEENS1_19SingleTileSchedulerILb1ELb0ELb0ELi128EEEEEEEEEvNT_6ParamsE$_ZZN4cute12filter_tupleINS_5tupleIJNS1_IJNS_10UnderscoreENS_1CILi0EEEEEENS1_IJS4_S2_EEEEEENS1_IJNS1_IJNS1_IJNS3_ILi1EEES4_EEES4_EEENS1_IJNS1_IJS4_S4_EEEiEEEEEEZNS_5sliceIS7_SD_EEDaRKT_RKT0_EUlRKT_RKT0_E_EEDaSH_SK_OT1_ENKUlDpSN_E_clIJNS1_IJS9_EEENS1_IJiEEEEEEDaSU_) ;  /* 0xfffbe4e000007944 */ /* 0x000fea0003c3ffff */
[----:B------:R-:W-:Y:S02]  /*4ae00*/  MOV R36, 0x4ae20 ;  /* 0x0004ae2000247802 */ /* 0x000fe40000000f00 */
[----:B------:R-:W-:Y:S05]  /*4ae10*/  CALL.REL.NOINC `($_ZN7cutlass13device_kernelIN5flash19enable_sm80_to_sm89INS1_16FlashAttnBwdSm80INS1_25CollectiveMainloopBwdSm80ILi2ELi2EN4cute5tupleIJNS5_1CILi128EEES8_NS7_ILi64EEEEEENS_6half_tEfNS_4arch4Sm80ELb0ELb1ELb1ELb1ELb1ELb0ELb0ELb0ELi2ELi4ELi4ELi4ELb0EEENS1_24CollectiveEpilogueBwdGQAISA_fSD_Li256ELb1ELb1EEENS1_19SingleTileSchedulerILb1ELb0ELb0ELi128EEEEEEEEEvNT_6ParamsE$_ZN4cute5tupleIJNS0_IJNS0_IJNS_1CILi8EEENS1_ILi1EEEEEENS1_ILi2EEEEEENS0_IJNS0_IJS3_NS1_ILi0EEEEEEiEEEEEC2ERKS6_RKS9_) ;  /* 0xfffbdf5000007944 */ /* 0x000fea0003c3ffff */
[----:B-1----:R1:W5:Y:S01]  /*4ae20*/  LDL R3, [R1+0x1580] ;  /* 0x0015800001037983 */ /* 0x0023620000100800 */
[----:B------:R-:W-:-:S03]  /*4ae30*/  MOV R12, 0x4ae50 ;  /* 0x0004ae50000c7802 */ /* 0x000fc60000000f00 */
        /* <DEDUP_REMOVED lines=8> */
[----:B------:R-:W-:-:S03]  /*4aec0*/  MOV R38, 0x4aef0 ;  /* 0x0004aef000267802 */ /* 0x000fc60000000f00 */
[----:B--2---:R1:W-:Y:S04]  /*4aed0*/  STL.64 [R1+0x15b0], R2 ;  /* 0x0015b00201007387 */ /* 0x0043e80000100a00 */
[----:B-1----:R-:W-:Y:S05]  /*4aee0*/  CALL.REL.NOINC `($_ZN7cutlass13device_kernelIN5flash19enable_sm80_to_sm89INS1_16FlashAttnBwdSm80INS1_25CollectiveMainloopBwdSm80ILi2ELi2EN4cute5tupleIJNS5_1CILi128EEES8_NS7_ILi64EEEEEENS_6half_tEfNS_4arch4Sm80ELb0ELb1ELb1ELb1ELb1ELb0ELb0ELb0ELi2ELi4ELi4ELi4ELb0EEENS1_24CollectiveEpilogueBwdGQAISA_fSD_Li256ELb1ELb1EEENS1_19SingleTileSchedulerILb1ELb0ELb0ELi128EEEEEEEEEvNT_6ParamsE$_ZN4cute3eso3ESOILb0ELb0EJNS_6LayoutINS_5tupleIJNS3_IJNS_1CILi8EEENS4_ILi1EEEEEENS4_ILi2EEEEEENS3_IJNS3_IJS6_NS4_ILi0EEEEEEiEEEEENS_10ViewEngineINS_8smem_ptrIPN7cutlass6half_tEEEEEEEC2ERKSD_RKSK_) ;  /* 0xfffbb72000007944 */ /* 0x002fea0003c3ffff */
[----:B------:R2:W5:Y:S04]  /*4aef0*/  LDL R8, [R1+0x1580] ;  /* 0x0015800001087983 */ /* 0x0005680000100800 */
[----:B------:R2:W5:Y:S01]  /*4af00*/  LDL.64 R14, [R1+0x1588] ;  /* 0x00158800010e7983 */ /* 0x0005620000100a00 */
[----:B------:R-:W-:Y:S02]  /*4af10*/  MOV R47, RZ ;  /* 0x000000ff002f7202 */ /* 0x000fe40000000f00 */
[----:B------:R-:W-:Y:S02]  /*4af20*/  MOV R46, 0x4af40 ;  /* 0x0004af40002e7802 */ /* 0x000fe40000000f00 */
[----:B-12--5:R-:W-:Y:S05]  /*4af30*/  CALL.REL.NOINC `($_ZN7cutlass13device_kernelIN5flash19enable_sm80_to_sm89INS1_16FlashAttnBwdSm80INS1_25CollectiveMainloopBwdSm80ILi2ELi2EN4cute5tupleIJNS5_1CILi128EEES8_NS7_ILi64EEEEEENS_6half_tEfNS_4arch4Sm80ELb0ELb1ELb1ELb1ELb1ELb0ELb0ELb0ELi2ELi4ELi4ELi4ELb0EEENS1_24CollectiveEpilogueBwdGQAISA_fSD_Li256ELb1ELb1EEENS1_19SingleTileSchedulerILb1ELb0ELb0ELi128EEEEEEEEEvNT_6ParamsE$_ZN4cute3eso3ESOILb1ELb0EJNS_10UnderscoreEiEEC2ERKS2_RKi) ;  /* 0xfffbc07000007944 */ /* 0x026fea0003c3ffff */
[----:B------:R-:W2:Y:S01]  /*4af40*/  LDL R37, [R1+0x1580] ;  /* 0x0015800001257983 */ /* 0x000ea20000100800 */
[----:B------:R-:W-:Y:S01]  /*4af50*/  MOV R38, 0x4af80 ;  /* 0x0004af8000267802 */ /* 0x000fe20000000f00 */
[----:B--2---:R-:W-:Y:S02]  /*4af60*/  IMAD R37, R8, R37, RZ ;  /* 0x0000002508257224 */ /* 0x004fe400078e02ff */
[----:B-1----:R-:W-:Y:S05]  /*4af70*/  CALL.REL.NOINC `($_ZN7cutlass13device_kernelIN5flash19enable_sm80_to_sm89INS1_16FlashAttnBwdSm80INS1_25CollectiveMainloopBwdSm80ILi2ELi2EN4cute5tupleIJNS5_1CILi128EEES8_NS7_ILi64EEEEEENS_6half_tEfNS_4arch4Sm80ELb0ELb1ELb1ELb1ELb1ELb0ELb0ELb0ELi2ELi4ELi4ELi4ELb0EEENS1_24CollectiveEpilogueBwdGQAISA_fSD_Li256ELb1ELb1EEENS1_19SingleTileSchedulerILb1ELb0ELb0ELi128EEEEEEEEEvNT_6ParamsE$_ZN4cute3eso3ESOILb1ELb0EJNS_6LayoutINS_5tupleIJNS3_IJNS_1CILi8EEENS4_ILi1EEEEEEEEENS3_IJNS3_IJS6_NS4_ILi0EEEEEEEEEEEiEEC2ERKSC_RKi) ;  /* 0xfffbd36000007944 */ /* 0x002fea0003c3ffff */
[----:B------:R-:W2:Y:S01]  /*4af80*/  LDL R3, [R1+0x1580] ;  /* 0x0015800001037983 */ /* 0x000ea20000100800 */
[----:B------:R-:W-:-:S02]  /*4af90*/  MOV R38, R82 ;  /* 0x0000005200267202 */ /* 0x000fc40000000f00 */
        /* <DEDUP_REMOVED lines=8> */
[----:B------:R-:W-:Y:S02]  /*4b020*/  MOV R46, 0x4b040 ;  /* 0x0004b040002e7802 */ /* 0x000fe40000000f00 */
[----:B-1---5:R-:W-:Y:S05]  /*4b030*/  CALL.REL.NOINC `($_ZN7cutlass13device_kernelIN5flash19enable_sm80_to_sm89INS1_16FlashAttnBwdSm80INS1_25CollectiveMainloopBwdSm80ILi2ELi2EN4cute5tupleIJNS5_1CILi128EEES8_NS7_ILi64EEEEEENS_6half_tEfNS_4arch4Sm80ELb0ELb1ELb1ELb1ELb1ELb0ELb0ELb0ELi2ELi4ELi4ELi4ELb0EEENS1_24CollectiveEpilogueBwdGQAISA_fSD_Li256ELb1ELb1EEENS1_19SingleTileSchedulerILb1ELb0ELb0ELi128EEEEEEEEEvNT_6ParamsE$_ZN4cute3eso3ESOILb1ELb0EJNS_10UnderscoreEiEEC2ERKS2_RKi) ;  /* 0xfffbbf7000007944 */ /* 0x022fea0003c3ffff */
[----:B------:R-:W2:Y:S01]  /*4b040*/  LDL R13, [R1+0x1580] ;  /* 0x00158000010d7983 */ /* 0x000ea20000100800 */
[----:B------:R-:W-:Y:S02]  /*4b050*/  MOV R34, 0x4b080 ;  /* 0x0004b08000227802 */ /* 0x000fe40000000f00 */
[----:B--2---:R-:W-:Y:S02]  /*4b060*/  SHF.L.U32 R13, R13, 0x6, RZ ;  /* 0x000000060d0d7819 */ /* 0x004fe400000006ff */
[----:B-1----:R-:W-:Y:S05]  /*4b070*/  CALL.REL.NOINC `($_ZN7cutlass13device_kernelIN5flash19enable_sm80_to_sm89INS1_16FlashAttnBwdSm80INS1_25CollectiveMainloopBwdSm80ILi2ELi2EN4cute5tupleIJNS5_1CILi128EEES8_NS7_ILi64EEEEEENS_6half_tEfNS_4arch4Sm80ELb0ELb1ELb1ELb1ELb1ELb0ELb0ELb0ELi2ELi4ELi4ELi4ELb0EEENS1_24CollectiveEpilogueBwdGQAISA_fSD_Li256ELb1ELb1EEENS1_19SingleTileSchedulerILb1ELb0ELb0ELi128EEEEEEEEEvNT_6ParamsE$_ZN4cute3eso3ESOILb1ELb0EJNS_6LayoutINS_5tupleIJNS3_IJNS3_IJNS_1CILi4EEENS4_ILi2EEEEEENS4_ILi1EEEEEEEEENS3_IJNS3_IJNS3_IJS8_NS4_ILi32EEEEEENS4_ILi0EEEEEEEEEEEiEEC2ERKSG_RKi) ;  /* 0xfffbc71000007944 */ /* 0x002fea0003c3ffff */
[----:B------:R-:W2:Y:S01]  /*4b080*/  LDL R5, [R1+0x1580] ;  /* 0x0015800001057983 */ /* 0x000ea20000100800 */
        /* <DEDUP_REMOVED lines=9> */
[----:B------:R-:W-:-:S03]  /*4b120*/  MOV R46, 0x4b140 ;  /* 0x0004b140002e7802 */ /* 0x000fc60000000f00 */
[----:B-1---5:R-:W-:Y:S05]  /*4b130*/  CALL.REL.NOINC `($_ZN7cutlass13device_kernelIN5flash19enable_sm80_to_sm89INS1_16FlashAttnBwdSm80INS1_25CollectiveMainloopBwdSm80ILi2ELi2EN4cute5tupleIJNS5_1CILi128EEES8_NS7_ILi64EEEEEENS_6half_tEfNS_4arch4Sm80ELb0ELb1ELb1ELb1ELb1ELb0ELb0ELb0ELi2ELi4ELi4ELi4ELb0EEENS1_24CollectiveEpilogueBwdGQAISA_fSD_Li256ELb1ELb1EEENS1_19SingleTileSchedulerILb1ELb0ELb0ELi128EEEEEEEEEvNT_6ParamsE$_ZN4cute8smem_ptrIPN7cutlass9uint128_tEECI1NS_12iter_adaptorIS3_S4_EEES3_) ;  /* 0xfffbe02000007944 */ /* 0x022fea0003c3ffff */
[----:B-1----:R1:W5:Y:S01]  /*4b140*/  LDL.64 R2, [R1+0x1580] ;  /* 0x0015800001027983 */ /* 0x0023620000100a00 */
[----:B------:R-:W-:-:S03]  /*4b150*/  MOV R46, 0x4b170 ;  /* 0x0004b170002e7802 */ /* 0x000fc60000000f00 */
[----:B-1---5:R-:W-:Y:S05]  /*4b160*/  CALL.REL.NOINC `($_ZN7cutlass13device_kernelIN5flash19enable_sm80_to_sm89INS1_16FlashAttnBwdSm80INS1_25CollectiveMainloopBwdSm80ILi2ELi2EN4cute5tupleIJNS5_1CILi128EEES8_NS7_ILi64EEEEEENS_6half_tEfNS_4arch4Sm80ELb0ELb1ELb1ELb1ELb1ELb0ELb0ELb0ELi2ELi4ELi4ELi4ELb0EEENS1_24CollectiveEpilogueBwdGQAISA_fSD_Li256ELb1ELb1EEENS1_19SingleTileSchedulerILb1ELb0ELb0ELi128EEEEEEEEEvNT_6ParamsE$_ZN4cute3eso3ESOILb1ELb0EJNS_6LayoutINS_5tupleIJNS3_IJNS_1CILi1EEES5_EEEEEENS3_IJNS3_IJS5_NS4_ILi0EEEEEEEEEEENS_10ViewEngineINS_8smem_ptrIPN7cutlass9uint128_tEEEEEEEC2ERKSB_RKSI_) ;  /* 0xfffbcb9000007944 */ /* 0x022fea0003c3ffff */
[----:B------:R2:W5:Y:S01]  /*4b170*/  LDL R6, [R1+0x1580] ;  /* 0x0015800001067983 */ /* 0x0005620000100800 */
[----:B-1----:R-:W-:Y:S01]  /*4b180*/  IMAD.MOV.U32 R2, RZ, RZ, R4 ;  /* 0x000000ffff027224 */ /* 0x002fe200078e0004 */
[----:B------:R-:W-:Y:S02]  /*4b190*/  MOV R13, R5 ;  /* 0x00000005000d7202 */ /* 0x000fe40000000f00 */
[----:B------:R-:W-:Y:S02]  /*4b1a0*/  MOV R12, 0x4b1c0 ;  /* 0x0004b1c0000c7802 */ /* 0x000fe40000000f00 */
[----:B--2--5:R-:W-:Y:S05]  /*4b1b0*/  CALL.REL.NOINC `($_ZN7cutlass13device_kernelIN5flash19enable_sm80_to_sm89INS1_16FlashAttnBwdSm80INS1_25CollectiveMainloopBwdSm80ILi2ELi2EN4cute5tupleIJNS5_1CILi128EEES8_NS7_ILi64EEEEEENS_6half_tEfNS_4arch4Sm80ELb0ELb1ELb1ELb1ELb1ELb0ELb0ELb0ELi2ELi4ELi4ELi4ELb0EEENS1_24CollectiveEpilogueBwdGQAISA_fSD_Li256ELb1ELb1EEENS1_19SingleTileSchedulerILb1ELb0ELb0ELi128EEEEEEEEEvNT_6ParamsE$_ZN4cute3eso3ESOILb1ELb0EJNS_6LayoutINS_5tupleIJNS3_IJNS3_IJNS_1CILi2EEES5_EEENS4_ILi1EEEEEEEEENS3_IJNS3_IJNS3_IJS7_NS4_ILi16EEEEEENS4_ILi0EEEEEEEEEEENS_10ViewEngineIPjEEEEC2ERKSF_RKSI_) ;  /* 0xfffbc52000007944 */ /* 0x024fea0003c3ffff */
        /* <DEDUP_REMOVED lines=9> */
[----:B-1----:R-:W-:Y:S05]  /*4b250*/  CALL.REL.NOINC `($_ZN7cutlass13device_kernelIN5flash19enable_sm80_to_sm89INS1_16FlashAttnBwdSm80INS1_25CollectiveMainloopBwdSm80ILi2ELi2EN4cute5tupleIJNS5_1CILi128EEES8_NS7_ILi64EEEEEENS_6half_tEfNS_4arch4Sm80ELb0ELb1ELb1ELb1ELb1ELb0ELb0ELb0ELi2ELi4ELi4ELi4ELb0EEENS1_24CollectiveEpilogueBwdGQAISA_fSD_Li256ELb1ELb1EEENS1_19SingleTileSchedulerILb1ELb0ELb0ELi128EEEEEEEEEvNT_6ParamsE$_ZN4cute3eso3ESOILb1ELb0EJNS_10UnderscoreEiEEC2ERKS2_RKi) ;  /* 0xfffbbd5000007944 */ /* 0x002fea0003c3ffff */
[----:B------:R-:W2:Y:S01]  /*4b260*/  LDL R37, [R1+0x1580] ;  /* 0x0015800001257983 */ /* 0x000ea20000100800 */
[----:B------:R-:W-:Y:S01]  /*4b270*/  MOV R38, 0x4b2a0 ;  /* 0x0004b2a000267802 */ /* 0x000fe20000000f00 */
[----:B--2---:R-:W-:-:S02]  /*4b280*/  IMAD R37, R8, R37, RZ ;  /* 0x0000002508257224 */ /* 0x004fc400078e02ff */
        /* <DEDUP_REMOVED lines=60> */
.L_x_3935:
[----:B------:R-:W-:Y:S11]  /*4b650*/  ISETP.NE.AND P0, PT, R50, 0x7, PT ;  /* 0x000000073200780c */ /* 0x000ff60003f05270 */
[----:B------:R-:W-:Y:S02]  /*4b660*/  @!UPT UIADD3 URZ, URZ, URZ, URZ ;  /* 0x0000003f3f3ff290 */ /* 0x000fe4000fffe03f */
[----:B------:R-:W-:-:S05]  /*4b670*/  @!P0 BRA `(.L_x_3934) ;  /* 0x00000f8000008947 */ /* 0x000fca0003800000 */
[----:B------:R-:W-:Y:S02]  /*4b680*/  IADD3 R40, R50, 0x1, RZ ;  /* 0x0000000132287810 */ /* 0x000fe40007ffe0ff */
[----:B------:R-:W-:Y:S03]  /*4b690*/  MOV R46, 0x4b6c0 ;  /* 0x0004b6c0002e7802 */ /* 0x000fe60000000f00 */
[----:B------:R-:W-:Y:S02]  /*4b6a0*/  IMAD.MOV.U32 R3, RZ, RZ, R40 ;  /* 0x000000ffff037224 */ /* 0x000fe400078e0028 */
[----:B------:R-:W-:Y:S05]  /*4b6b0*/  CALL.REL.NOINC `($_ZN7cutlass13device_kernelIN5flash19enable_sm80_to_sm89INS1_16FlashAttnBwdSm80INS1_25CollectiveMainloopBwdSm80ILi2ELi2EN4cute5tupleIJNS5_1CILi128EEES8_NS7_ILi64EEEEEENS_6half_tEfNS_4arch4Sm80ELb0ELb1ELb1ELb1ELb1ELb0ELb0ELb0ELi2ELi4ELi4ELi4ELb0EEENS1_24CollectiveEpilogueBwdGQAISA_fSD_Li256ELb1ELb1EEENS1_19SingleTileSchedulerILb1ELb0ELb0ELi128EEEEEEEEEvNT_6ParamsE$_ZN4cute3eso3ESOILb1ELb0EJNS_10UnderscoreES2_iEEC2ERKS2_S5_RKi) ;  /* 0xfffbb8b000007944 */ /* 0x000fea0003c3ffff */
        /* <DEDUP_REMOVED lines=16> */
[----:B------:R-:W-:Y:S05]  /*4b7c0*/  CALL.REL.NOINC `($_ZN7cutlass13device_kernelIN5flash19enable_sm80_to_sm89INS1_16FlashAttnBwdSm80INS1_25CollectiveMainloopBwdSm80ILi2ELi2EN4cute5tupleIJNS5_1CILi128EEES8_NS7_ILi64EEEEEENS_6half_tEfNS_4arch4Sm80ELb0ELb1ELb1ELb1ELb1ELb0ELb0ELb0ELi2ELi4ELi4ELi4ELb0EEENS1_24CollectiveEpilogueBwdGQAISA_fSD_Li256ELb1ELb1EEENS1_19SingleTileSchedulerILb1ELb0ELb0ELi128EEEEEEEEEvNT_6ParamsE$_ZN4cute3eso3ESOILb1ELb0EJNS_6LayoutINS_5tupleIJNS3_IJNS_1CILi8EEENS4_ILi1EEEEEENS4_ILi2EEEEEENS3_IJNS3_IJS6_NS4_ILi0EEEEEENS4_ILi4096EEEEEEEEiEEC2ERKSE_RKi) ;  /* 0xfffbcd9000007944 */ /* 0x000fea0003c3ffff */
[----:B-1----:R-:W2:Y:S01]  /*4b7d0*/  LDL R3, [R1+0x1580] ;  /* 0x0015800001037983 */ /* 0x002ea20000100800 */
[----:B------:R-:W-:Y:S01]  /*4b7e0*/  MOV R46, 0x4b840 ;  /* 0x0004b840002e7802 */ /* 0x000fe20000000f00 */
[----:B------:R-:W-:Y:S02]  /*4b7f0*/  IMAD.MOV.U32 R38, RZ, RZ, R82 ;  /* 0x000000ffff267224 */ /* 0x000fe400078e0052 */
[----:B------:R-:W2:Y:S02]  /*4b800*/  LD.E.64 R36, [R94.64+0x8] ;  /* 0x000008085e247980 */ /* 0x000ea4000c101b00 */
[C---:B--2---:R-:W-:Y:S04]  /*4b810*/  LEA R2, P0, R3.reuse, R36, 0x1 ;  /* 0x0000002403027211 */ /* 0x044fe800078008ff */
[----:B------:R-:W-:Y:S04]  /*4b820*/  LEA.HI.X.SX32 R3, R3, R37, 0x1, P0 ;  /* 0x0000002503037211 */ /* 0x000fe800000f0eff */
[----:B------:R-:W-:Y:S05]  /*4b830*/  CALL.REL.NOINC `($_ZN7cutlass13device_kernelIN5flash19enable_sm80_to_sm89INS1_16FlashAttnBwdSm80INS1_25CollectiveMainloopBwdSm80ILi2ELi2EN4cute5tupleIJNS5_1CILi128EEES8_NS7_ILi64EEEEEENS_6half_tEfNS_4arch4Sm80ELb0ELb1ELb1ELb1ELb1ELb0ELb0ELb0ELi2ELi4ELi4ELi4ELb0EEENS1_24CollectiveEpilogueBwdGQAISA_fSD_Li256ELb1ELb1EEENS1_19SingleTileSchedulerILb1ELb0ELb0ELi128EEEEEEEEEvNT_6ParamsE$_ZN4cute8smem_ptrIPN7cutlass6half_tEECI1NS_12iter_adaptorIS3_S4_EEES3_) ;  /* 0xfffbd8e000007944 */ /* 0x000fea0003c3ffff */
[----:B-1----:R1:W5:Y:S01]  /*4b840*/  LDL.64 R2, [R1+0x1580] ;  /* 0x0015800001027983 */ /* 0x0023620000100a00 */
[----:B------:R-:W-:Y:S03]  /*4b850*/  MOV R38, 0x4b870 ;  /* 0x0004b87000267802 */ /* 0x000fe60000000f00 */
[----:B-1---5:R-:W-:Y:S05]  /*4b860*/  CALL.REL.NOINC `($_ZN7cutlass13device_kernelIN5flash19enable_sm80_to_sm89INS1_16FlashAttnBwdSm80INS1_25CollectiveMainloopBwdSm80ILi2ELi2EN4cute5tupleIJNS5_1CILi128EEES8_NS7_ILi64EEEEEENS_6half_tEfNS_4arch4Sm80ELb0ELb1ELb1ELb1ELb1ELb0ELb0ELb0ELi2ELi4ELi4ELi4ELb0EEENS1_24CollectiveEpilogueBwdGQAISA_fSD_Li256ELb1ELb1EEENS1_19SingleTileSchedulerILb1ELb0ELb0ELi128EEEEEEEEEvNT_6ParamsE$_ZN4cute3eso3ESOILb1ELb0EJNS_6LayoutINS_5tupleIJNS3_IJNS_1CILi8EEENS4_ILi1EEEEEENS4_ILi2EEEEEENS3_IJNS3_IJS6_NS4_ILi0EEEEEENS4_ILi4096EEEEEEEENS_10ViewEngineINS_8smem_ptrIPN7cutlass6half_tEEEEEEEC2ERKSE_RKSL_) ;  /* 0xfffbccb000007944 */ /* 0x022fea0003c3ffff */
[----:B-1----:R-:W-:Y:S01]  /*4b870*/  MOV R3, R40 ;  /* 0x0000002800037202 */ /* 0x002fe20000000f00 */
[----:B------:R1:W5:Y:S01]  /*4b880*/  LDL.64 R36, [R1+0x1580] ;  /* 0x0015800001247983 */ /* 0x0003620000100a00 */
[----:B------:R-:W-:Y:S03]  /*4b890*/  MOV R46, 0x4b8b0 ;  /* 0x0004b8b0002e7802 */ /* 0x000fe60000000f00 */
[----:B-1---5:R-:W-:Y:S05]  /*4b8a0*/  CALL.REL.NOINC `($_ZN7cutlass13device_kernelIN5flash19enable_sm80_to_sm89INS1_16FlashAttnBwdSm80INS1_25CollectiveMainloopBwdSm80ILi2ELi2EN4cute5tupleIJNS5_1CILi128EEES8_NS7_ILi64EEEEEENS_6half_tEfNS_4arch4Sm80ELb0ELb1ELb1ELb1ELb1ELb0ELb0ELb0ELi2ELi4ELi4ELi4ELb0EEENS1_24CollectiveEpilogueBwdGQAISA_fSD_Li256ELb1ELb1EEENS1_19SingleTileSchedulerILb1ELb0ELb0ELi128EEEEEEEEEvNT_6ParamsE$_ZN4cute3eso3ESOILb1ELb0EJNS_10UnderscoreES2_iEEC2ERKS2_S5_RKi) ;  /* 0xfffbb6c000007944 */ /* 0x022fea0003c3ffff */
        /* <DEDUP_REMOVED lines=9> */
[----:B------:R-:W-:Y:S05]  /*4b940*/  CALL.REL.NOINC `($_ZN7cutlass13device_kernelIN5flash19enable_sm80_to_sm89INS1_16FlashAttnBwdSm80INS1_25CollectiveMainloopBwdSm80ILi2ELi2EN4cute5tupleIJNS5_1CILi128EEES8_NS7_ILi64EEEEEENS_6half_tEfNS_4arch4Sm80ELb0ELb1ELb1ELb1ELb1ELb0ELb0ELb0ELi2ELi4ELi4ELi4ELb0EEENS1_24CollectiveEpilogueBwdGQAISA_fSD_Li256ELb1ELb1EEENS1_19SingleTileSchedulerILb1ELb0ELb0ELi128EEEEEEEEEvNT_6ParamsE$_ZN4cute3eso3ESOILb1ELb0EJNS_6LayoutINS_5tupleIJNS3_IJNS_1CILi8EEENS4_ILi1EEEEEENS4_ILi2EEEEEENS3_IJNS3_IJS6_NS4_ILi0EEEEEES5_EEEEEiEEC2ERKSD_RKi) ;  /* 0xfffbcda000007944 */ /* 0x000fea0003c3ffff */
[----:B------:R-:W-:Y:S01]  /*4b950*/  MOV R48, 0x4b9a0 ;  /* 0x0004b9a000307802 */ /* 0x000fe20000000f00 */
[----:B------:R-:W2:Y:S02]  /*4b960*/  LDL R39, [R1+0x1580] ;  /* 0x0015800001277983 */ /* 0x000ea40000100800 */
[C---:B--2---:R-:W-:Y:S04]  /*4b970*/  LEA R38, P0, R39.reuse, R90, 0x1 ;  /* 0x0000005a27267211 */ /* 0x044fe800078008ff */
[----:B------:R-:W-:Y:S04]  /*4b980*/  LEA.HI.X.SX32 R39, R39, R91, 0x1, P0 ;  /* 0x0000005b27277211 */ /* 0x000fe800000f0eff */
[----:B-1----:R-:W-:Y:S05]  /*4b990*/  CALL.REL.NOINC `($_ZN7cutlass13device_kernelIN5flash19enable_sm80_to_sm89INS1_16FlashAttnBwdSm80INS1_25CollectiveMainloopBwdSm80ILi2ELi2EN4cute5tupleIJNS5_1CILi128EEES8_NS7_ILi64EEEEEENS_6half_tEfNS_4arch4Sm80ELb0ELb1ELb1ELb1ELb1ELb0ELb0ELb0ELi2ELi4ELi4ELi4ELb0EEENS1_24CollectiveEpilogueBwdGQAISA_fSD_Li256ELb1ELb1EEENS1_19SingleTileSchedulerILb1ELb0ELb0ELi128EEEEEEEEEvNT_6ParamsE$_ZN4cute3eso3ESOILb1ELb0EJNS_6LayoutINS_5tupleIJNS3_IJNS_1CILi8EEENS4_ILi1EEEEEENS4_ILi2EEEEEENS3_IJNS3_IJS6_NS4_ILi0EEEEEES5_EEEEENS_10ViewEngineIPN7cutlass6half_tEEEEEC2ERKSD_RKSI_) ;  /* 0xfffbcd1000007944 */ /* 0x002fea0003c3ffff */
[----:B------:R2:W5:Y:S01]  /*4b9a0*/  LDL.64 R2, [R1+0x1580] ;  /* 0x0015800001027983 */ /* 0x0005620000100a00 */
[----:B-1----:R-:W-:Y:S03]  /*4b9b0*/  MOV R46, 0x4b9d0 ;  /* 0x0004b9d0002e7802 */ /* 0x002fe60000000f00 */
[----:B--2--5:R-:W-:Y:S05]  /*4b9c0*/  CALL.REL.NOINC `($_ZN7cutlass13device_kernelIN5flash19enable_sm80_to_sm89INS1_16FlashAttnBwdSm80INS1_25CollectiveMainloopBwdSm80ILi2ELi2EN4cute5tupleIJNS5_1CILi128EEES8_NS7_ILi64EEEEEENS_6half_tEfNS_4arch4Sm80ELb0ELb1ELb1ELb1ELb1ELb0ELb0ELb0ELi2ELi4ELi4ELi4ELb0EEENS1_24CollectiveEpilogueBwdGQAISA_fSD_Li256ELb1ELb1EEENS1_19SingleTileSchedulerILb1ELb0ELb0ELi128EEEEEEEEEvNT_6ParamsE$_ZN4cute3eso3ESOILb1ELb0EJNS_6LayoutINS_5tupleIJNS3_IJNS_1CILi8EEENS4_ILi1EEEEEENS3_IJNS4_ILi2EEEEEEEEENS3_IJNS3_IJS6_NS4_ILi0EEEEEENS3_IJNS4_ILi4096EEEEEEEEEEENS_10ViewEngineINS_8smem_ptrIPN7cutlass6half_tEEEEEEEC2ERKSG_RKSN_) ;  /* 0xfffbc95000007944 */ /* 0x024fea0003c3ffff */
[----:B-1----:R1:W5:Y:S01]  /*4b9d0*/  LDL.64 R36, [R1+0x1580] ;  /* 0x0015800001247983 */ /* 0x0023620000100a00 */
[----:B------:R-:W-:Y:S03]  /*4b9e0*/  MOV R46, 0x4ba00 ;  /* 0x0004ba00002e7802 */ /* 0x000fe60000000f00 */
[----:B-1---5:R-:W-:Y:S05]  /*4b9f0*/  CALL.REL.NOINC `($_ZN7cutlass13device_kernelIN5flash19enable_sm80_to_sm89INS1_16FlashAttnBwdSm80INS1_25CollectiveMainloopBwdSm80ILi2ELi2EN4cute5tupleIJNS5_1CILi128EEES8_NS7_ILi64EEEEEENS_6half_tEfNS_4arch4Sm80ELb0ELb1ELb1ELb1ELb1ELb0ELb0ELb0ELi2ELi4ELi4ELi4ELb0EEENS1_24CollectiveEpilogueBwdGQAISA_fSD_Li256ELb1ELb1EEENS1_19SingleTileSchedulerILb1ELb0ELb0ELi128EEEEEEEEEvNT_6ParamsE$_ZN4cute3eso3ESOILb1ELb0EJNS_6LayoutINS_5tupleIJNS3_IJNS_1CILi8EEENS4_ILi1EEEEEENS3_IJNS4_ILi2EEEEEEEEENS3_IJNS3_IJS6_NS4_ILi0EEEEEENS3_IJS5_EEEEEEEENS_10ViewEngineIPN7cutlass6half_tEEEEEC2ERKSF_RKSK_) ;  /* 0xfffbca2000007944 */ /* 0x022fea0003c3ffff */
[----:B-1----:R1:W5:Y:S01]  /*4ba00*/  LDL.64 R2, [R1+0x1580] ;  /* 0x0015800001027983 */ /* 0x0023620000100a00 */
[----:B------:R-:W-:Y:S03]  /*4ba10*/  MOV R46, 0x4ba30 ;  /* 0x0004ba30002e7802 */ /* 0x000fe60000000f00 */
[----:B-1---5:R-:W-:Y:S05]  /*4ba20*/  CALL.REL.NOINC `($_ZN7cutlass13device_kernelIN5flash19enable_sm80_to_sm89INS1_16FlashAttnBwdSm80INS1_25CollectiveMainloopBwdSm80ILi2ELi2EN4cute5tupleIJNS5_1CILi128EEES8_NS7_ILi64EEEEEENS_6half_tEfNS_4arch4Sm80ELb0ELb1ELb1ELb1ELb1ELb0ELb0ELb0ELi2ELi4ELi4ELi4ELb0EEENS1_24CollectiveEpilogueBwdGQAISA_fSD_Li256ELb1ELb1EEENS1_19SingleTileSchedulerILb1ELb0ELb0ELi128EEEEEEEEEvNT_6ParamsE$_ZN4cute3eso3ESOILb1ELb0EJNS_6LayoutINS_5tupleIJNS3_IJNS3_IJNS_1CILi8EEENS4_ILi1EEEEEES6_EEENS3_IJNS3_IJS6_S6_EEENS4_ILi2EEEEEEEEENS3_IJNS3_IJNS3_IJS6_NS4_ILi0EEEEEESD_EEENS3_IJNS3_IJSD_SD_EEES5_EEEEEEEENS_10ViewEngineIPN7cutlass6half_tEEEEEC2ERKSJ_RKSO_) ;  /* 0xfffbc02000007944 */ /* 0x022fea0003c3ffff */
[----:B-1----:R1:W5:Y:S01]  /*4ba30*/  LDL.64 R38, [R1+0x1580] ;  /* 0x0015800001267983 */ /* 0x0023620000100a00 */
[----:B------:R-:W-:Y:S03]  /*4ba40*/  MOV R46, 0x4ba60 ;  /* 0x0004ba60002e7802 */ /* 0x000fe60000000f00 */
[----:B-1---5:R-:W-:Y:S05]  /*4ba50*/  CALL.REL.NOINC `($_ZN7cutlass13device_kernelIN5flash19enable_sm80_to_sm89INS1_16FlashAttnBwdSm80INS1_25CollectiveMainloopBwdSm80ILi2ELi2EN4cute5tupleIJNS5_1CILi128EEES8_NS7_ILi64EEEEEENS_6half_tEfNS_4arch4Sm80ELb0ELb1ELb1ELb1ELb1ELb0ELb0ELb0ELi2ELi4ELi4ELi4ELb0EEENS1_24CollectiveEpilogueBwdGQAISA_fSD_Li256ELb1ELb1EEENS1_19SingleTileSchedulerILb1ELb0ELb0ELi128EEEEEEEEEvNT_6ParamsE$_ZN4cute3eso3ESOILb1ELb0EJNS_6LayoutINS_5tupleIJNS3_IJNS3_IJNS_1CILi8EEENS4_ILi1EEEEEES6_EEENS3_IJNS3_IJS6_S6_EEENS4_ILi2EEEEEEEEENS3_IJNS3_IJNS3_IJS6_NS4_ILi0EEEEEESD_EEENS3_IJNS3_IJSD_SD_EEENS4_ILi4096EEEEEEEEEEENS_10ViewEngineINS_8smem_ptrIPN7cutlass6half_tEEEEEEEC2ERKSK_RKSR_) ;  /* 0xfffbbf1000007944 */ /* 0x022fea0003c3ffff */
[----:B-1----:R1:W5:Y:S01]  /*4ba60*/  LDL.64 R2, [R1+0x1580] ;  /* 0x0015800001027983 */ /* 0x0023620000100a00 */
[----:B------:R-:W-:Y:S03]  /*4ba70*/  MOV R48, 0x4ba90 ;  /* 0x0004ba9000307802 */ /* 0x000fe60000000f00 */
[----:B-1---5:R-:W-:Y:S05]  /*4ba80*/  CALL.REL.NOINC `($_ZN7cutlass13device_kernelIN5flash19enable_sm80_to_sm89INS1_16FlashAttnBwdSm80INS1_25CollectiveMainloopBwdSm80ILi2ELi2EN4cute5tupleIJNS5_1CILi128EEES8_NS7_ILi64EEEEEENS_6half_tEfNS_4arch4Sm80ELb0ELb1ELb1ELb1ELb1ELb0ELb0ELb0ELi2ELi4ELi4ELi4ELb0EEENS1_24CollectiveEpilogueBwdGQAISA_fSD_Li256ELb1ELb1EEENS1_19SingleTileSchedulerILb1ELb0ELb0ELi128EEEEEEEEEvNT_6ParamsE$_ZN4cute3eso3ESOILb1ELb0EJNS_6LayoutINS_5tupleIJNS3_IJNS_1CILi8EEENS4_ILi1EEEEEENS4_ILi2EEEEEENS3_IJNS3_IJS6_NS4_ILi0EEEEEES5_EEEEENS_10ViewEngineIPN7cutlass6half_tEEEEEC2ERKSD_RKSI_) ;  /* 0xfffbcc2000007944 */ /* 0x022fea0003c3ffff */
[----:B-1----:R-:W-:Y:S01]  /*4ba90*/  MOV R38, R82 ;  /* 0x0000005200267202 */ /* 0x002fe20000000f00 */
[----:B------:R1:W5:Y:S01]  /*4baa0*/  LDL.64 R42, [R1+0x1580] ;  /* 0x00158000012a7983 */ /* 0x0003620000100a00 */
[----:B------:R-:W-:Y:S03]  /*4bab0*/  MOV R46, 0x4bad0 ;  /* 0x0004bad0002e7802 */ /* 0x000fe60000000f00 */
[----:B-1---5:R-:W-:Y:S05]  /*4bac0*/  CALL.REL.NOINC `($_ZN7cutlass13device_kernelIN5flash19enable_sm80_to_sm89INS1_16FlashAttnBwdSm80INS1_25CollectiveMainloopBwdSm80ILi2ELi2EN4cute5tupleIJNS5_1CILi128EEES8_NS7_ILi64EEEEEENS_6half_tEfNS_4arch4Sm80ELb0ELb1ELb1ELb1ELb1ELb0ELb0ELb0ELi2ELi4ELi4ELi4ELb0EEENS1_24CollectiveEpilogueBwdGQAISA_fSD_Li256ELb1ELb1EEENS1_19SingleTileSchedulerILb1ELb0ELb0ELi128EEEEEEEEEvNT_6ParamsE$_ZN4cute8smem_ptrIPN7cutlass6half_tEECI1NS_12iter_adaptorIS3_S4_EEES3_) ;  /* 0xfffbd65000007944 */ /* 0x022fea0003c3ffff */
[----:B-1----:R1:W5:Y:S01]  /*4bad0*/  LDL.64 R2, [R1+0x1580] ;  /* 0x0015800001027983 */ /* 0x0023620000100a00 */
[----:B------:R-:W-:Y:S03]  /*4bae0*/  MOV R38, 0x4bb00 ;  /* 0x0004bb0000267802 */ /* 0x000fe60000000f00 */
[----:B-1---5:R-:W-:Y:S05]  /*4baf0*/  CALL.REL.NOINC `($_ZN7cutlass13device_kernelIN5flash19enable_sm80_to_sm89INS1_16FlashAttnBwdSm80INS1_25CollectiveMainloopBwdSm80ILi2ELi2EN4cute5tupleIJNS5_1CILi128EEES8_NS7_ILi64EEEEEENS_6half_tEfNS_4arch4Sm80ELb0ELb1ELb1ELb1ELb1ELb0ELb0ELb0ELi2ELi4ELi4ELi4ELb0EEENS1_24CollectiveEpilogueBwdGQAISA_fSD_Li256ELb1ELb1EEENS1_19SingleTileSchedulerILb1ELb0ELb0ELi128EEEEEEEEEvNT_6ParamsE$_ZN4cute3eso3ESOILb1ELb0EJNS_6LayoutINS_5tupleIJNS3_IJNS_1CILi8EEENS4_ILi1EEEEEENS4_ILi2EEEEEENS3_IJNS3_IJS6_NS4_ILi0EEEEEENS4_ILi4096EEEEEEEENS_10ViewEngineINS_8smem_ptrIPN7cutlass6half_tEEEEEEEC2ERKSE_RKSL_) ;  /* 0xfffbca2000007944 */ /* 0x022fea0003c3ffff */
[----:B------:R-:W-:Y:S01]  /*4bb00*/  MOV R47, RZ ;  /* 0x000000ff002f7202 */ /* 0x000fe20000000f00 */
[----:B------:R2:W5:Y:S01]  /*4bb10*/  LDL.64 R44, [R1+0x1580] ;  /* 0x00158000012c7983 */ /* 0x0005620000100a00 */
[----:B------:R-:W-:Y:S03]  /*4bb20*/  MOV R46, 0x4bb40 ;  /* 0x0004bb40002e7802 */ /* 0x000fe60000000f00 */
[----:B-12--5:R-:W-:Y:S05]  /*4bb30*/  CALL.REL.NOINC `($_ZN7cutlass13device_kernelIN5flash19enable_sm80_to_sm89INS1_16FlashAttnBwdSm80INS1_25CollectiveMainloopBwdSm80ILi2ELi2EN4cute5tupleIJNS5_1CILi128EEES8_NS7_ILi64EEEEEENS_6half_tEfNS_4arch4Sm80ELb0ELb1ELb1ELb1ELb1ELb0ELb0ELb0ELi2ELi4ELi4ELi4ELb0EEENS1_24CollectiveEpilogueBwdGQAISA_fSD_Li256ELb1ELb1EEENS1_19SingleTileSchedulerILb1ELb0ELb0ELi128EEEEEEEEEvNT_6ParamsE$_ZN4cute3eso3ESOILb1ELb0EJNS_10UnderscoreEiEEC2ERKS2_RKi) ;  /* 0xfffbb47000007944 */ /* 0x026fea0003c3ffff */
[----:B------:R-:W-:Y:S01]  /*4bb40*/  MOV R38, 0x4bb80 ;  /* 0x0004bb8000267802 */ /* 0x000fe20000000f00 */
[----:B------:R-:W2:Y:S02]  /*4bb50*/  LDL R37, [R1+0x1580] ;  /* 0x0015800001257983 */ /* 0x000ea40000100800 */
[----:B--2---:R-:W-:Y:S02]  /*4bb60*/  SHF.L.U32 R37, R37, 0xc, RZ ;  /* 0x0000000c25257819 */ /* 0x004fe400000006ff */
[----:B-1----:R-:W-:Y:S05]  /*4bb70*/  CALL.REL.NOINC `($_ZN7cutlass13device_kernelIN5flash19enable_sm80_to_sm89INS1_16FlashAttnBwdSm80INS1_25CollectiveMainloopBwdSm80ILi2ELi2EN4cute5tupleIJNS5_1CILi128EEES8_NS7_ILi64EEEEEENS_6half_tEfNS_4arch4Sm80ELb0ELb1ELb1ELb1ELb1ELb0ELb0ELb0ELi2ELi4ELi4ELi4ELb0EEENS1_24CollectiveEpilogueBwdGQAISA_fSD_Li256ELb1ELb1EEENS1_19SingleTileSchedulerILb1ELb0ELb0ELi128EEEEEEEEEvNT_6ParamsE$_ZN4cute3eso3ESOILb1ELb0EJNS_6LayoutINS_5tupleIJNS3_IJNS_1CILi8EEENS4_ILi1EEEEEEEEENS3_IJNS3_IJS6_NS4_ILi0EEEEEEEEEEEiEEC2ERKSC_RKi) ;  /* 0xfffbc76000007944 */ /* 0x002fea0003c3ffff */
[----:B------:R-:W-:Y:S01]  /*4bb80*/  MOV R46, 0x4bbe0 ;  /* 0x0004bbe0002e7802 */ /* 0x000fe20000000f00 */
[----:B------:R-:W2:Y:S01]  /*4bb90*/  LDL R3, [R1+0x1580] ;  /* 0x0015800001037983 */ /* 0x000ea20000100800 */
[----:B------:R-:W-:Y:S01]  /*4bba0*/  IMAD.MOV.U32 R38, RZ, RZ, R82 ;  /* 0x000000ffff267224 */ /* 0x000fe200078e0052 */
[C---:B--2---:R-:W-:Y:S04]  /*4bbb0*/  LEA R2, P0, R3.reuse, R44, 0x1 ;  /* 0x0000002c03027211 */ /* 0x044fe800078008ff */
[----:B------:R-:W-:Y:S04]  /*4bbc0*/  LEA.HI.X.SX32 R3, R3, R45, 0x1, P0 ;  /* 0x0000002d03037211 */ /* 0x000fe800000f0eff */
[----:B-1----:R-:W-:Y:S05]  /*4bbd0*/  CALL.REL.NOINC `($_ZN7cutlass13device_kernelIN5flash19enable_sm80_to_sm89INS1_16FlashAttnBwdSm80INS1_25CollectiveMainloopBwdSm80ILi2ELi2EN4cute5tupleIJNS5_1CILi128EEES8_NS7_ILi64EEEEEENS_6half_tEfNS_4arch4Sm80ELb0ELb1ELb1ELb1ELb1ELb0ELb0ELb0ELi2ELi4ELi4ELi4ELb0EEENS1_24CollectiveEpilogueBwdGQAISA_fSD_Li256ELb1ELb1EEENS1_19SingleTileSchedulerILb1ELb0ELb0ELi128EEEEEEEEEvNT_6ParamsE$_ZN4cute8smem_ptrIPN7cutlass6half_tEECI1NS_12iter_adaptorIS3_S4_EEES3_) ;  /* 0xfffbd54000007944 */ /* 0x002fea0003c3ffff */
[----:B-1----:R1:W5:Y:S01]  /*4bbe0*/  LDL.64 R2, [R1+0x1580] ;  /* 0x0015800001027983 */ /* 0x0023620000100a00 */
[----:B------:R-:W-:Y:S03]  /*4bbf0*/  MOV R38, 0x4bc10 ;  /* 0x0004bc1000267802 */ /* 0x000fe60000000f00 */
[----:B-1---5:R-:W-:Y:S05]  /*4bc00*/  CALL.REL.NOINC `($_ZN7cutlass13device_kernelIN5flash19enable_sm80_to_sm89INS1_16FlashAttnBwdSm80INS1_25CollectiveMainloopBwdSm80ILi2ELi2EN4cute5tupleIJNS5_1CILi128EEES8_NS7_ILi64EEEEEENS_6half_tEfNS_4arch4Sm80ELb0ELb1ELb1ELb1ELb1ELb0ELb0ELb0ELi2ELi4ELi4ELi4ELb0EEENS1_24CollectiveEpilogueBwdGQAISA_fSD_Li256ELb1ELb1EEENS1_19SingleTileSchedulerILb1ELb0ELb0ELi128EEEEEEEEEvNT_6ParamsE$_ZN4cute3eso3ESOILb1ELb0EJNS_6LayoutINS_5tupleIJNS3_IJNS_1CILi8EEENS4_ILi1EEEEEEEEENS3_IJNS3_IJS6_NS4_ILi0EEEEEEEEEEENS_10ViewEngineINS_8smem_ptrIPN7cutlass6half_tEEEEEEEC2ERKSC_RKSJ_) ;  /* 0xfffbc64000007944 */ /* 0x022fea0003c3ffff */
[----:B------:R-:W-:Y:S01]  /*4bc10*/  MOV R47, RZ ;  /* 0x000000ff002f7202 */ /* 0x000fe20000000f00 */
[----:B-1----:R1:W5:Y:S01]  /*4bc20*/  LDL.64 R2, [R1+0x1580] ;  /* 0x0015800001027983 */ /* 0x0023620000100a00 */
[----:B------:R-:W-:Y:S03]  /*4bc30*/  MOV R46, 0x4bc50 ;  /* 0x0004bc50002e7802 */ /* 0x000fe60000000f00 */
[----:B-1---5:R-:W-:Y:S05]  /*4bc40*/  CALL.REL.NOINC `($_ZN7cutlass13device_kernelIN5flash19enable_sm80_to_sm89INS1_16FlashAttnBwdSm80INS1_25CollectiveMainloopBwdSm80ILi2ELi2EN4cute5tupleIJNS5_1CILi128EEES8_NS7_ILi64EEEEEENS_6half_tEfNS_4arch4Sm80ELb0ELb1ELb1ELb1ELb1ELb0ELb0ELb0ELi2ELi4ELi4ELi4ELb0EEENS1_24CollectiveEpilogueBwdGQAISA_fSD_Li256ELb1ELb1EEENS1_19SingleTileSchedulerILb1ELb0ELb0ELi128EEEEEEEEEvNT_6ParamsE$_ZN4cute3eso3ESOILb1ELb0EJNS_10UnderscoreEiEEC2ERKS2_RKi) ;  /* 0xfffbb36000007944 */ /* 0x022fea0003c3ffff */
[----:B------:R-:W-:Y:S01]  /*4bc50*/  MOV R38, 0x4bc90 ;  /* 0x0004bc9000267802 */ /* 0x000fe20000000f00 */
[----:B------:R-:W2:Y:S02]  /*4bc60*/  LDL R37, [R1+0x1580] ;  /* 0x0015800001257983 */ /* 0x000ea40000100800 */
[----:B--2---:R-:W-:Y:S02]  /*4bc70*/  SHF.L.U32 R37, R37, 0x3, RZ ;  /* 0x0000000325257819 */ /* 0x004fe400000006ff */
[----:B-1----:R-:W-:Y:S05]  /*4bc80*/  CALL.REL.NOINC `($_ZN7cutlass13device_kernelIN5flash19enable_sm80_to_sm89INS1_16FlashAttnBwdSm80INS1_25CollectiveMainloopBwdSm80ILi2ELi2EN4cute5tupleIJNS5_1CILi128EEES8_NS7_ILi64EEEEEENS_6half_tEfNS_4arch4Sm80ELb0ELb1ELb1ELb1ELb1ELb0ELb0ELb0ELi2ELi4ELi4ELi4ELb0EEENS1_24CollectiveEpilogueBwdGQAISA_fSD_Li256ELb1ELb1EEENS1_19SingleTileSchedulerILb1ELb0ELb0ELi128EEEEEEEEEvNT_6ParamsE$_ZN4cute3eso3ESOILb1ELb0EJNS_6LayoutINS_5tupleIJNS3_IJNS_1CILi8EEENS4_ILi1EEEEEEEEENS3_IJNS3_IJS6_NS4_ILi0EEEEEEEEEEEiEEC2ERKSC_RKi) ;  /* 0xfffbc65000007944 */ /* 0x002fea0003c3ffff */
[----:B------:R-:W-:Y:S01]  /*4bc90*/  MOV R38, 0x4bce0 ;  /* 0x0004bce000267802 */ /* 0x000fe20000000f00 */
[----:B-1----:R-:W2:Y:S02]  /*4bca0*/  LDL R37, [R1+0x1580] ;  /* 0x0015800001257983 */ /* 0x002ea40000100800 */
[C---:B--2---:R-:W-:Y:S04]  /*4bcb0*/  LEA R46, P0, R37.reuse, R42, 0x1 ;  /* 0x0000002a252e7211 */ /* 0x044fe800078008ff */
[----:B------:R-:W-:Y:S04]  /*4bcc0*/  LEA.HI.X.SX32 R37, R37, R43, 0x1, P0 ;  /* 0x0000002b25257211 */ /* 0x000fe800000f0eff */
[----:B------:R-:W-:Y:S05]  /*4bcd0*/  CALL.REL.NOINC `($_ZN7cutlass13device_kernelIN5flash19enable_sm80_to_sm89INS1_16FlashAttnBwdSm80INS1_25CollectiveMainloopBwdSm80ILi2ELi2EN4cute5tupleIJNS5_1CILi128EEES8_NS7_ILi64EEEEEENS_6half_tEfNS_4arch4Sm80ELb0ELb1ELb1ELb1ELb1ELb0ELb0ELb0ELi2ELi4ELi4ELi4ELb0EEENS1_24CollectiveEpilogueBwdGQAISA_fSD_Li256ELb1ELb1EEENS1_19SingleTileSchedulerILb1ELb0ELb0ELi128EEEEEEEEEvNT_6ParamsE$_ZN4cute3eso3ESOILb1ELb0EJNS_6LayoutINS_5tupleIJNS3_IJNS_1CILi8EEENS4_ILi1EEEEEEEEENS3_IJNS3_IJS6_NS4_ILi0EEEEEEEEEEENS_10ViewEngineIPN7cutlass6half_tEEEEEC2ERKSC_RKSH_) ;  /* 0xfffbc5b000007944 */ /* 0x000fea0003c3ffff */
[----:B------:R-:W-:Y:S01]  /*4bce0*/  MOV R38, R82 ;  /* 0x0000005200267202 */ /* 0x000fe20000000f00 */
[----:B-1----:R1:W5:Y:S01]  /*4bcf0*/  LDL.64 R36, [R1+0x1580] ;  /* 0x0015800001247983 */ /* 0x0023620000100a00 */
[----:B------:R-:W-:Y:S03]  /*4bd00*/  MOV R46, 0x4bd20 ;  /* 0x0004bd20002e7802 */ /* 0x000fe60000000f00 */
[----:B-1---5:R-:W-:Y:S05]  /*4bd10*/  CALL.REL.NOINC `($_ZN7cutlass13device_kernelIN5flash19enable_sm80_to_sm89INS1_16FlashAttnBwdSm80INS1_25CollectiveMainloopBwdSm80ILi2ELi2EN4cute5tupleIJNS5_1CILi128EEES8_NS7_ILi64EEEEEENS_6half_tEfNS_4arch4Sm80ELb0ELb1ELb1ELb1ELb1ELb0ELb0ELb0ELi2ELi4ELi4ELi4ELb0EEENS1_24CollectiveEpilogueBwdGQAISA_fSD_Li256ELb1ELb1EEENS1_19SingleTileSchedulerILb1ELb0ELb0ELi128EEEEEEEEEvNT_6ParamsE$_ZN4cute8smem_ptrIPN7cutlass6half_tEECI1NS_12iter_adaptorIS3_S4_EEES3_) ;  /* 0xfffbd40000007944 */ /* 0x022fea0003c3ffff */
[----:B-1----:R1:W5:Y:S01]  /*4bd20*/  LDL.64 R2, [R1+0x1580] ;  /* 0x0015800001027983 */ /* 0x0023620000100a00 */
[----:B------:R-:W-:Y:S03]  /*4bd30*/  MOV R46, 0x4bd50 ;  /* 0x0004bd50002e7802 */ /* 0x000fe60000000f00 */
[----:B-1---5:R-:W-:Y:S05]  /*4bd40*/  CALL.REL.NOINC `($_ZN7cutlass13device_kernelIN5flash19enable_sm80_to_sm89INS1_16FlashAttnBwdSm80INS1_25CollectiveMainloopBwdSm80ILi2ELi2EN4cute5tupleIJNS5_1CILi128EEES8_NS7_ILi64EEEEEENS_6half_tEfNS_4arch4Sm80ELb0ELb1ELb1ELb1ELb1ELb0ELb0ELb0ELi2ELi4ELi4ELi4ELb0EEENS1_24CollectiveEpilogueBwdGQAISA_fSD_Li256ELb1ELb1EEENS1_19SingleTileSchedulerILb1ELb0ELb0ELi128EEEEEEEEEvNT_6ParamsE$_ZN4cute8smem_ptrIPN7cutlass9uint128_tEECI1NS_12iter_adaptorIS3_S4_EEES3_) ;  /* 0xfffbd41000007944 */ /* 0x022fea0003c3ffff */
[----:B-1----:R1:W5:Y:S01]  /*4bd50*/  LDL.64 R2, [R1+0x1580] ;  /* 0x0015800001027983 */ /* 0x0023620000100a00 */
[----:B------:R-:W-:Y:S03]  /*4bd60*/  MOV R46, 0x4bd80 ;  /* 0x0004bd80002e7802 */ /* 0x000fe60000000f00 */
[----:B-1---5:R-:W-:Y:S05]  /*4bd70*/  CALL.REL.NOINC `($_ZN7cutlass13device_kernelIN5flash19enable_sm80_to_sm89INS1_16FlashAttnBwdSm80INS1_25CollectiveMainloopBwdSm80ILi2ELi2EN4cute5tupleIJNS5_1CILi128EEES8_NS7_ILi64EEEEEENS_6half_tEfNS_4arch4Sm80ELb0ELb1ELb1ELb1ELb1ELb0ELb0ELb0ELi2ELi4ELi4ELi4ELb0EEENS1_24CollectiveEpilogueBwdGQAISA_fSD_Li256ELb1ELb1EEENS1_19SingleTileSchedulerILb1ELb0ELb0ELi128EEEEEEEEEvNT_6ParamsE$_ZN4cute3eso3ESOILb1ELb0EJNS_6LayoutINS_5tupleIJNS3_IJNS_1CILi1EEES5_EEEEEENS3_IJNS3_IJS5_NS4_ILi0EEEEEEEEEEENS_10ViewEngineINS_8smem_ptrIPN7cutlass9uint128_tEEEEEEEC2ERKSB_RKSI_) ;  /* 0xfffbbf8000007944 */ /* 0x022fea0003c3ffff */
[----:B------:R2:W5:Y:S01]  /*4bd80*/  LDL R41, [R1+0x1580] ;  /* 0x0015800001297983 */ /* 0x0005620000100800 */
[----:B-1----:R-:W-:Y:S03]  /*4bd90*/  MOV R38, 0x4bdb0 ;  /* 0x0004bdb000267802 */ /* 0x002fe60000000f00 */
[----:B--2--5:R-:W-:Y:S05]  /*4bda0*/  CALL.REL.NOINC `($_ZN7cutlass13device_kernelIN5flash19enable_sm80_to_sm89INS1_16FlashAttnBwdSm80INS1_25CollectiveMainloopBwdSm80ILi2ELi2EN4cute5tupleIJNS5_1CILi128EEES8_NS7_ILi64EEEEEENS_6half_tEfNS_4arch4Sm80ELb0ELb1ELb1ELb1ELb1ELb0ELb0ELb0ELi2ELi4ELi4ELi4ELb0EEENS1_24CollectiveEpilogueBwdGQAISA_fSD_Li256ELb1ELb1EEENS1_19SingleTileSchedulerILb1ELb0ELb0ELi128EEEEEEEEEvNT_6ParamsE$_ZN4cute3eso3ESOILb1ELb0EJNS_6LayoutINS_5tupleIJNS3_IJNS_1CILi4EEENS4_ILi1EEEEEEEEENS3_IJNS3_IJS6_NS4_ILi0EEEEEEEEEEENS_10ViewEngineIPjEEEEC2ERKSC_RKSF_) ;  /* 0xfffbc46000007944 */ /* 0x024fea0003c3ffff */
        /* <DEDUP_REMOVED lines=9> */
[----:B-1----:R-:W-:Y:S05]  /*4be40*/  CALL.REL.NOINC `($_ZN7cutlass13device_kernelIN5flash19enable_sm80_to_sm89INS1_16FlashAttnBwdSm80INS1_25CollectiveMainloopBwdSm80ILi2ELi2EN4cute5tupleIJNS5_1CILi128EEES8_NS7_ILi64EEEEEENS_6half_tEfNS_4arch4Sm80ELb0ELb1ELb1ELb1ELb1ELb0ELb0ELb0ELi2ELi4ELi4ELi4ELb0EEENS1_24CollectiveEpilogueBwdGQAISA_fSD_Li256ELb1ELb1EEENS1_19SingleTileSchedulerILb1ELb0ELb0ELi128EEEEEEEEEvNT_6ParamsE$_ZN4cute3eso3ESOILb1ELb0EJNS_10UnderscoreEiEEC2ERKS2_RKi) ;  /* 0xfffbb16000007944 */ /* 0x002fea0003c3ffff */
        /* <DEDUP_REMOVED lines=13> */
[----:B------:R-:W-:Y:S01]  /*4bf20*/  MOV R47, 0x1 ;  /* 0x00000001002f7802 */ /* 0x000fe20000000f00 */
        /* <DEDUP_REMOVED lines=34> */
[----:B-1----:R-:W-:Y:S05]  /*4c150*/  CALL.REL.NOINC `($_ZN7cutlass13device_kernelIN5flash19enable_sm80_to_sm89INS1_16FlashAttnBwdSm80INS1_25CollectiveMainloopBwdSm80ILi2ELi2EN4cute5tupleIJNS5_1CILi128EEES8_NS7_ILi64EEEEEENS_6half_tEfNS_4arch4Sm80ELb0ELb1ELb1ELb1ELb1ELb0ELb0ELb0ELi2ELi4ELi4ELi4ELb0EEENS1_24CollectiveEpilogueBwdGQAISA_fSD_Li256ELb1ELb1EEENS1_19SingleTileSchedulerILb1ELb0ELb0ELi128EEEEEEEEEvNT_6ParamsE$_ZN4cute3eso3ESOILb1ELb0EJNS_10UnderscoreES2_iEEC2ERKS2_S5_RKi) ;  /* 0xfffbae1000007944 */ /* 0x002fea0003c3ffff */
[----:B------:R2:W5:Y:S01]  /*4c160*/  LDL R39, [R1+0x1580] ;  /* 0x0015800001277983 */ /* 0x0005620000100800 */
[----:B-1----:R-:W-:Y:S03]  /*4c170*/  MOV R2, 0x4c1a0 ;  /* 0x0004c1a000027802 */ /* 0x002fe60000000f00 */
[----:B------:R2:W5:Y:S04]  /*4c180*/  LD.E R3, [R92.64] ;  /* 0x000000085c037980 */ /* 0x000568000c101900 */
[----:B--2--5:R-:W-:Y:S05]  /*4c190*/  CALL.REL.NOINC `($_ZN7cutlass13device_kernelIN5flash19enable_sm80_to_sm89INS1_16FlashAttnBwdSm80INS1_25CollectiveMainloopBwdSm80ILi2ELi2EN4cute5tupleIJNS5_1CILi128EEES8_NS7_ILi64EEEEEENS_6half_tEfNS_4arch4Sm80ELb0ELb1ELb1ELb1ELb1ELb0ELb0ELb0ELi2ELi4ELi4ELi4ELb0EEENS1_24CollectiveEpilogueBwdGQAISA_fSD_Li256ELb1ELb1EEENS1_19SingleTileSchedulerILb1ELb0ELb0ELi128EEEEEEEEEvNT_6ParamsE$_ZZN4cute5sliceINS_5tupleIJNS_10UnderscoreES2_iEEENS1_IJNS1_IJNS_1CILi1EEENS4_ILi0EEEEEEiNS4_ILi1024EEEEEEEEDaRKT_RKT0_ENKUlRKT_RKT0_E_clIS2_iEEDaSI_SL_) ;  /* 0xfffbd8b000007944 */ /* 0x024fea0003c3ffff */
[----:B------:R-:W-:Y:S02]  /*4c1a0*/  MOV R2, 0x4c1c0 ;  /* 0x0004c1c000027802 */ /* 0x000fe40000000f00 */
[----:B------:R-:W-:Y:S05]  /*4c1b0*/  CALL.REL.NOINC `($_ZN7cutlass13device_kernelIN5flash19enable_sm80_to_sm89INS1_16FlashAttnBwdSm80INS1_25CollectiveMainloopBwdSm80ILi2ELi2EN4cute5tupleIJNS5_1CILi128EEES8_NS7_ILi64EEEEEENS_6half_tEfNS_4arch4Sm80ELb0ELb1ELb1ELb1ELb1ELb0ELb0ELb0ELi2ELi4ELi4ELi4ELb0EEENS1_24CollectiveEpilogueBwdGQAISA_fSD_Li256ELb1ELb1EEENS1_19SingleTileSchedulerILb1ELb0ELb0ELi128EEEEEEEEEvNT_6ParamsE$_ZZN4cute12filter_tupleINS_5tupleIJNS_10UnderscoreES2_iEEENS1_IJNS1_IJNS_1CILi1EEENS4_ILi0EEEEEEiNS4_ILi1024EEEEEEZNS_5sliceIS3_S9_EEDaRKT_RKT0_EUlRKT_RKT0_E_EEDaSD_SG_OT1_ENKUlDpSJ_E_clIJNS1_IJS7_EEENS1_IJiEEENS1_IJEEEEEEDaSQ_) ;  /* 0xfffbd27000007944 */ /* 0x000fea0003c3ffff */
[----:B------:R-:W-:Y:S02]  /*4c1c0*/  MOV R36, 0x4c1e0 ;  /* 0x0004c1e000247802 */ /* 0x000fe40000000f00 */
[----:B------:R-:W-:Y:S05]  /*4c1d0*/  CALL.REL.NOINC `($_ZN7cutlass13device_kernelIN5flash19enable_sm80_to_sm89INS1_16FlashAttnBwdSm80INS1_25CollectiveMainloopBwdSm80ILi2ELi2EN4cute5tupleIJNS5_1CILi128EEES8_NS7_ILi64EEEEEENS_6half_tEfNS_4arch4Sm80ELb0ELb1ELb1ELb1ELb1ELb0ELb0ELb0ELi2ELi4ELi4ELi4ELb0EEENS1_24CollectiveEpilogueBwdGQAISA_fSD_Li256ELb1ELb1EEENS1_19SingleTileSchedulerILb1ELb0ELb0ELi128EEEEEEEEEvNT_6ParamsE$_ZN4cute5tupleIJNS0_IJNS0_IJNS_1CILi8EEENS1_ILi1EEEEEENS1_ILi2EEEEEENS0_IJNS0_IJS3_NS1_ILi0EEEEEEiEEEEEC2ERKS6_RKS9_) ;  /* 0xfffbcb9000007944 */ /* 0x000fea0003c3ffff */
[----:B------:R2:W5:Y:S01]  /*4c1e0*/  LDL R38, [R1+0x1580] ;  /* 0x0015800001267983 */ /* 0x0005620000100800 */
[----:B-1----:R-:W-:Y:S02]  /*4c1f0*/  SHF.L.U32 R2, R39, 0xa, RZ ;  /* 0x0000000a27027819 */ /* 0x002fe400000006ff */
[----:B------:R-:W-:Y:S03]  /*4c200*/  MOV R36, 0x4c230 ;  /* 0x0004c23000247802 */ /* 0x000fe60000000f00 */
[----:B------:R2:W-:Y:S04]  /*4c210*/  STL [R1+0x15b0], R2 ;  /* 0x0015b00201007387 */ /* 0x0005e80000100800 */
[----:B--2--5:R-:W-:Y:S05]  /*4c220*/  CALL.REL.NOINC `($_ZN7cutlass13device_kernelIN5flash19enable_sm80_to_sm89INS1_16FlashAttnBwdSm80INS1_25CollectiveMainloopBwdSm80ILi2ELi2EN4cute5tupleIJNS5_1CILi128EEES8_NS7_ILi64EEEEEENS_6half_tEfNS_4arch4Sm80ELb0ELb1ELb1ELb1ELb1ELb0ELb0ELb0ELi2ELi4ELi4ELi4ELb0EEENS1_24CollectiveEpilogueBwdGQAISA_fSD_Li256ELb1ELb1EEENS1_19SingleTileSchedulerILb1ELb0ELb0ELi128EEEEEEEEEvNT_6ParamsE$_ZN4cute3eso3ESOILb0ELb0EJNS_6LayoutINS_5tupleIJNS3_IJNS_1CILi8EEENS4_ILi1EEEEEENS4_ILi2EEEEEENS3_IJNS3_IJS6_NS4_ILi0EEEEEEiEEEEEiEEC2ERKSD_RKi) ;  /* 0xfffba45000007944 */ /* 0x024fea0003c3ffff */
[----:B-1----:R-:W2:Y:S01]  /*4c230*/  LD.E.64 R2, [R92.64+0x8] ;  /* 0x000008085c027980 */ /* 0x002ea2000c101b00 */
[----:B------:R-:W-:Y:S01]  /*4c240*/  MOV R46, 0x4c2a0 ;  /* 0x0004c2a0002e7802 */ /* 0x000fe20000000f00 */
[----:B------:R-:W-:Y:S02]  /*4c250*/  IMAD.MOV.U32 R38, RZ, RZ, R82 ;  /* 0x000000ffff267224 */ /* 0x000fe400078e0052 */
[----:B------:R-:W2:Y:S02]  /*4c260*/  LDL.64 R36, [R1+0x1580] ;  /* 0x0015800001247983 */ /* 0x000ea40000100a00 */
[C---:B--2---:R-:W-:Y:S04]  /*4c270*/  LEA R2, P0, R37.reuse, R2, 0x1 ;  /* 0x0000000225027211 */ /* 0x044fe800078008ff */
[----:B------:R-:W-:Y:S04]  /*4c280*/  LEA.HI.X.SX32 R3, R37, R3, 0x1, P0 ;  /* 0x0000000325037211 */ /* 0x000fe800000f0eff */
[----:B------:R-:W-:Y:S05]  /*4c290*/  CALL.REL.NOINC `($_ZN7cutlass13device_kernelIN5flash19enable_sm80_to_sm89INS1_16FlashAttnBwdSm80INS1_25CollectiveMainloopBwdSm80ILi2ELi2EN4cute5tupleIJNS5_1CILi128EEES8_NS7_ILi64EEEEEENS_6half_tEfNS_4arch4Sm80ELb0ELb1ELb1ELb1ELb1ELb0ELb0ELb0ELi2ELi4ELi4ELi4ELb0EEENS1_24CollectiveEpilogueBwdGQAISA_fSD_Li256ELb1ELb1EEENS1_19SingleTileSchedulerILb1ELb0ELb0ELi128EEEEEEEEEvNT_6ParamsE$_ZN4cute8smem_ptrIPN7cutlass6half_tEECI1NS_12iter_adaptorIS3_S4_EEES3_) ;  /* 0xfffbce8000007944 */ /* 0x000fea0003c3ffff */
[----:B-1----:R-:W2:Y:S01]  /*4c2a0*/  LDL.64 R2, [R1+0x1580] ;  /* 0x0015800001027983 */ /* 0x002ea20000100a00 */
[----:B------:R-:W-:Y:S03]  /*4c2b0*/  MOV R38, 0x4c2e0 ;  /* 0x0004c2e000267802 */ /* 0x000fe60000000f00 */
[----:B--2---:R1:W-:Y:S04]  /*4c2c0*/  STL.64 [R1+0x15b0], R2 ;  /* 0x0015b00201007387 */ /* 0x0043e80000100a00 */
[----:B-1----:R-:W-:Y:S05]  /*4c2d0*/  CALL.REL.NOINC `($_ZN7cutlass13device_kernelIN5flash19enable_sm80_to_sm89INS1_16FlashAttnBwdSm80INS1_25CollectiveMainloopBwdSm80ILi2ELi2EN4cute5tupleIJNS5_1CILi128EEES8_NS7_ILi64EEEEEENS_6half_tEfNS_4arch4Sm80ELb0ELb1ELb1ELb1ELb1ELb0ELb0ELb0ELi2ELi4ELi4ELi4ELb0EEENS1_24CollectiveEpilogueBwdGQAISA_fSD_Li256ELb1ELb1EEENS1_19SingleTileSchedulerILb1ELb0ELb0ELi128EEEEEEEEEvNT_6ParamsE$_ZN4cute3eso3ESOILb0ELb0EJNS_6LayoutINS_5tupleIJNS3_IJNS_1CILi8EEENS4_ILi1EEEEEENS4_ILi2EEEEEENS3_IJNS3_IJS6_NS4_ILi0EEEEEEiEEEEENS_10ViewEngineINS_8smem_ptrIPN7cutlass6half_tEEEEEEEC2ERKSD_RKSK_) ;  /* 0xfffba33000007944 */ /* 0x002fea0003c3ffff */
[----:B------:R2:W5:Y:S01]  /*4c2e0*/  LDL R37, [R1+0x1580] ;  /* 0x0015800001257983 */ /* 0x0005620000100800 */
[----:B-1----:R-:W-:Y:S02]  /*4c2f0*/  MOV R3, R40 ;  /* 0x0000002800037202 */ /* 0x002fe40000000f00 */
[----:B------:R-:W-:Y:S01]  /*4c300*/  MOV R46, 0x4c330 ;  /* 0x0004c330002e7802 */ /* 0x000fe20000000f00 */
[----:B------:R2:W5:Y:S04]  /*4c310*/  LDL.64 R42, [R1+0x1588] ;  /* 0x00158800012a7983 */ /* 0x0005680000100a00 */
[----:B--2--5:R-:W-:Y:S05]  /*4c320*/  CALL.REL.NOINC `($_ZN7cutlass13device_kernelIN5flash19enable_sm80_to_sm89INS1_16FlashAttnBwdSm80INS1_25CollectiveMainloopBwdSm80ILi2ELi2EN4cute5tupleIJNS5_1CILi128EEES8_NS7_ILi64EEEEEENS_6half_tEfNS_4arch4Sm80ELb0ELb1ELb1ELb1ELb1ELb0ELb0ELb0ELi2ELi4ELi4ELi4ELb0EEENS1_24CollectiveEpilogueBwdGQAISA_fSD_Li256ELb1ELb1EEENS1_19SingleTileSchedulerILb1ELb0ELb0ELi128EEEEEEEEEvNT_6ParamsE$_ZN4cute3eso3ESOILb1ELb0EJNS_10UnderscoreES2_iEEC2ERKS2_S5_RKi) ;  /* 0xfffbac4000007944 */ /* 0x024fea0003c3ffff */
[----:B------:R-:W-:Y:S01]  /*4c330*/  MOV R36, 0x4c370 ;  /* 0x0004c37000247802 */ /* 0x000fe20000000f00 */
[----:B-1----:R-:W2:Y:S02]  /*4c340*/  LDL R3, [R1+0x1580] ;  /* 0x0015800001037983 */ /* 0x002ea40000100800 */
[----:B--2---:R-:W-:Y:S02]  /*4c350*/  SHF.L.U32 R3, R3, 0x2, RZ ;  /* 0x0000000203037819 */ /* 0x004fe400000006ff */
[----:B------:R-:W-:Y:S05]  /*4c360*/  CALL.REL.NOINC `($_ZN7cutlass13device_kernelIN5flash19enable_sm80_to_sm89INS1_16FlashAttnBwdSm80INS1_25CollectiveMainloopBwdSm80ILi2ELi2EN4cute5tupleIJNS5_1CILi128EEES8_NS7_ILi64EEEEEENS_6half_tEfNS_4arch4Sm80ELb0ELb1ELb1ELb1ELb1ELb0ELb0ELb0ELi2ELi4ELi4ELi4ELb0EEENS1_24CollectiveEpilogueBwdGQAISA_fSD_Li256ELb1ELb1EEENS1_19SingleTileSchedulerILb1ELb0ELb0ELi128EEEEEEEEEvNT_6ParamsE$_ZN4cute3eso3ESOILb1ELb0EJNS_6LayoutINS_5tupleIJNS3_IJNS3_IJNS_1CILi4EEENS4_ILi2EEEEEENS4_ILi1EEEEEES6_EEENS3_IJNS3_IJNS3_IJS8_NS4_ILi32EEEEEENS4_ILi0EEEEEENS4_ILi64EEEEEEEEiEEC2ERKSH_RKi) ;  /* 0xfffbb50000007944 */ /* 0x000fea0003c3ffff */
[----:B------:R-:W-:Y:S01]  /*4c370*/  MOV R36, 0x4c3c0 ;  /* 0x0004c3c000247802 */ /* 0x000fe20000000f00 */
[----:B-1----:R-:W2:Y:S02]  /*4c380*/  LDL R3, [R1+0x1580] ;  /* 0x0015800001037983 */ /* 0x002ea40000100800 */
[C---:B--2---:R-:W-:Y:S04]  /*4c390*/  LEA R38, P0, R3.reuse, R88, 0x1 ;  /* 0x0000005803267211 */ /* 0x044fe800078008ff */
[----:B------:R-:W-:Y:S04]  /*4c3a0*/  LEA.HI.X.SX32 R3, R3, R89, 0x1, P0 ;  /* 0x0000005903037211 */ /* 0x000fe800000f0eff */
[----:B------:R-:W-:Y:S05]  /*4c3b0*/  CALL.REL.NOINC `($_ZN7cutlass13device_kernelIN5flash19enable_sm80_to_sm89INS1_16FlashAttnBwdSm80INS1_25CollectiveMainloopBwdSm80ILi2ELi2EN4cute5tupleIJNS5_1CILi128EEES8_NS7_ILi64EEEEEENS_6half_tEfNS_4arch4Sm80ELb0ELb1ELb1ELb1ELb1ELb0ELb0ELb0ELi2ELi4ELi4ELi4ELb0EEENS1_24CollectiveEpilogueBwdGQAISA_fSD_Li256ELb1ELb1EEENS1_19SingleTileSchedulerILb1ELb0ELb0ELi128EEEEEEEEEvNT_6ParamsE$_ZN4cute3eso3ESOILb1ELb0EJNS_6LayoutINS_5tupleIJNS3_IJNS3_IJNS_1CILi4EEENS4_ILi2EEEEEENS4_ILi1EEEEEES6_EEENS3_IJNS3_IJNS3_IJS8_NS4_ILi32EEEEEENS4_ILi0EEEEEENS4_ILi64EEEEEEEENS_10ViewEngineIPN7cutlass6half_tEEEEEC2ERKSH_RKSM_) ;  /* 0xfffbb45000007944 */ /* 0x000fea0003c3ffff */
[----:B-1----:R1:W5:Y:S01]  /*4c3c0*/  LDL.64 R2, [R1+0x1580] ;  /* 0x0015800001027983 */ /* 0x0023620000100a00 */
[----:B------:R-:W-:Y:S03]  /*4c3d0*/  MOV R36, 0x4c3f0 ;  /* 0x0004c3f000247802 */ /* 0x000fe60000000f00 */
[----:B-1---5:R-:W-:Y:S05]  /*4c3e0*/  CALL.REL.NOINC `($_ZN7cutlass13device_kernelIN5flash19enable_sm80_to_sm89INS1_16FlashAttnBwdSm80INS1_25CollectiveMainloopBwdSm80ILi2ELi2EN4cute5tupleIJNS5_1CILi128EEES8_NS7_ILi64EEEEEENS_6half_tEfNS_4arch4Sm80ELb0ELb1ELb1ELb1ELb1ELb0ELb0ELb0ELi2ELi4ELi4ELi4ELb0EEENS1_24CollectiveEpilogueBwdGQAISA_fSD_Li256ELb1ELb1EEENS1_19SingleTileSchedulerILb1ELb0ELb0ELi128EEEEEEEEEvNT_6ParamsE$_ZZN4cute4takeILi1ELi2ENS_5tupleIJNS1_IJNS_1CILi1EEENS2_ILi0EEEEEEiEEEEEDaRKT1_ENKUlDpRKT_E_clIJiEEEDaSD_) ;  /* 0xfffbd50000007944 */ /* 0x022fea0003c3ffff */
[----:B------:R-:W-:Y:S02]  /*4c3f0*/  MOV R38, 0x4c410 ;  /* 0x0004c41000267802 */ /* 0x000fe40000000f00 */
[----:B------:R-:W-:Y:S05]  /*4c400*/  CALL.REL.NOINC `($_ZN7cutlass13device_kernelIN5flash19enable_sm80_to_sm89INS1_16FlashAttnBwdSm80INS1_25CollectiveMainloopBwdSm80ILi2ELi2EN4cute5tupleIJNS5_1CILi128EEES8_NS7_ILi64EEEEEENS_6half_tEfNS_4arch4Sm80ELb0ELb1ELb1ELb1ELb1ELb0ELb0ELb0ELi2ELi4ELi4ELi4ELb0EEENS1_24CollectiveEpilogueBwdGQAISA_fSD_Li256ELb1ELb1EEENS1_19SingleTileSchedulerILb1ELb0ELb0ELi128EEEEEEEEEvNT_6ParamsE$_ZN4cute3eso3ESOILb1ELb0EJNS_5tupleIJNS_1CILi1EEENS3_ILi0EEEEEENS2_IJiEEEEEC2ERKS6_RKS7_) ;  /* 0xfffbb25000007944 */ /* 0x000fea0003c3ffff */
[----:B-1----:R1:W5:Y:S01]  /*4c410*/  LDL R37, [R1+0x1580] ;  /* 0x0015800001257983 */ /* 0x0023620000100800 */
[----:B------:R-:W-:Y:S03]  /*4c420*/  MOV R38, 0x4c440 ;  /* 0x0004c44000267802 */ /* 0x000fe60000000f00 */
[----:B-1---5:R-:W-:Y:S05]  /*4c430*/  CALL.REL.NOINC `($_ZN7cutlass13device_kernelIN5flash19enable_sm80_to_sm89INS1_16FlashAttnBwdSm80INS1_25CollectiveMainloopBwdSm80ILi2ELi2EN4cute5tupleIJNS5_1CILi128EEES8_NS7_ILi64EEEEEENS_6half_tEfNS_4arch4Sm80ELb0ELb1ELb1ELb1ELb1ELb0ELb0ELb0ELi2ELi4ELi4ELi4ELb0EEENS1_24CollectiveEpilogueBwdGQAISA_fSD_Li256ELb1ELb1EEENS1_19SingleTileSchedulerILb1ELb0ELb0ELi128EEEEEEEEEvNT_6ParamsE$_ZN4cute5tupleIJNS0_IJNS0_IJNS_1CILi8EEENS1_ILi1EEEEEENS0_IJNS1_ILi2EEEEEEEEENS0_IJNS0_IJS3_NS1_ILi0EEEEEENS0_IJiEEEEEEEEC2ERKS7_RKSB_) ;  /* 0xfffbc8f000007944 */ /* 0x022fea0003c3ffff */
[----:B------:R2:W5:Y:S01]  /*4c440*/  LDL R40, [R1+0x1580] ;  /* 0x0015800001287983 */ /* 0x0005620000100800 */
[----:B------:R-:W-:Y:S03]  /*4c450*/  MOV R38, 0x4c480 ;  /* 0x0004c48000267802 */ /* 0x000fe60000000f00 */
[----:B------:R2:W-:Y:S04]  /*4c460*/  STL.64 [R1+0x15b0], R42 ;  /* 0x0015b02a01007387 */ /* 0x0005e80000100a00 */
[----:B-12--5:R-:W-:Y:S05]  /*4c470*/  CALL.REL.NOINC `($_ZN7cutlass13device_kernelIN5flash19enable_sm80_to_sm89INS1_16FlashAttnBwdSm80INS1_25CollectiveMainloopBwdSm80ILi2ELi2EN4cute5tupleIJNS5_1CILi128EEES8_NS7_ILi64EEEEEENS_6half_tEfNS_4arch4Sm80ELb0ELb1ELb1ELb1ELb1ELb0ELb0ELb0ELi2ELi4ELi4ELi4ELb0EEENS1_24CollectiveEpilogueBwdGQAISA_fSD_Li256ELb1ELb1EEENS1_19SingleTileSchedulerILb1ELb0ELb0ELi128EEEEEEEEEvNT_6ParamsE$_ZN4cute3eso3ESOILb0ELb0EJNS_6LayoutINS_5tupleIJNS3_IJNS_1CILi8EEENS4_ILi1EEEEEENS3_IJNS4_ILi2EEEEEEEEENS3_IJNS3_IJS6_NS4_ILi0EEEEEENS3_IJiEEEEEEEENS_10ViewEngineINS_8smem_ptrIPN7cutlass6half_tEEEEEEEC2ERKSF_RKSM_) ;  /* 0xfffba12000007944 */ /* 0x026fea0003c3ffff */
[----:B-1----:R1:W5:Y:S01]  /*4c480*/  LDL R37, [R1+0x1580] ;  /* 0x0015800001257983 */ /* 0x0023620000100800 */
[----:B------:R-:W-:Y:S03]  /*4c490*/  MOV R38, 0x4c4c0 ;  /* 0x0004c4c000267802 */ /* 0x000fe60000000f00 */
[----:B------:R1:W5:Y:S04]  /*4c4a0*/  LDL R40, [R1+0x1588] ;  /* 0x0015880001287983 */ /* 0x0003680000100800 */
[----:B-1---5:R-:W-:Y:S05]  /*4c4b0*/  CALL.REL.NOINC `($_ZN7cutlass13device_kernelIN5flash19enable_sm80_to_sm89INS1_16FlashAttnBwdSm80INS1_25CollectiveMainloopBwdSm80ILi2ELi2EN4cute5tupleIJNS5_1CILi128EEES8_NS7_ILi64EEEEEENS_6half_tEfNS_4arch4Sm80ELb0ELb1ELb1ELb1ELb1ELb0ELb0ELb0ELi2ELi4ELi4ELi4ELb0EEENS1_24CollectiveEpilogueBwdGQAISA_fSD_Li256ELb1ELb1EEENS1_19SingleTileSchedulerILb1ELb0ELb0ELi128EEEEEEEEEvNT_6ParamsE$_ZN4cute3eso3ESOILb1ELb0EJNS_6LayoutINS_5tupleIJNS3_IJNS3_IJNS_1CILi4EEENS4_ILi2EEEEEENS4_ILi1EEEEEENS3_IJS6_EEEEEENS3_IJNS3_IJNS3_IJS8_NS4_ILi32EEEEEENS4_ILi0EEEEEENS3_IJNS4_ILi64EEEEEEEEEEENS_10ViewEngineIPN7cutlass6half_tEEEEEC2ERKSJ_RKSO_) ;  /* 0xfffbb31000007944 */ /* 0x022fea0003c3ffff */
[----:B-1----:R1:W5:Y:S01]  /*4c4c0*/  LDL.64 R2, [R1+0x1580] ;  /* 0x0015800001027983 */ /* 0x0023620000100a00 */
[----:B------:R-:W-:Y:S03]  /*4c4d0*/  MOV R38, 0x4c4f0 ;  /* 0x0004c4f000267802 */ /* 0x000fe60000000f00 */
[----:B-1---5:R-:W-:Y:S05]  /*4c4e0*/  CALL.REL.NOINC `($_ZN7cutlass13device_kernelIN5flash19enable_sm80_to_sm89INS1_16FlashAttnBwdSm80INS1_25CollectiveMainloopBwdSm80ILi2ELi2EN4cute5tupleIJNS5_1CILi128EEES8_NS7_ILi64EEEEEENS_6half_tEfNS_4arch4Sm80ELb0ELb1ELb1ELb1ELb1ELb0ELb0ELb0ELi2ELi4ELi4ELi4ELb0EEENS1_24CollectiveEpilogueBwdGQAISA_fSD_Li256ELb1ELb1EEENS1_19SingleTileSchedulerILb1ELb0ELb0ELi128EEEEEEEEEvNT_6ParamsE$_ZN4cute3eso3ESOILb1ELb0EJNS_6LayoutINS_5tupleIJNS3_IJNS3_IJNS3_IJNS_1CILi4EEENS4_ILi2EEEEEENS4_ILi1EEEEEES8_EEENS3_IJNS3_IJNS3_IJS8_S8_EEES8_EEES6_EEEEEENS3_IJNS3_IJNS3_IJNS3_IJS8_NS4_ILi32EEEEEENS4_ILi0EEEEEESH_EEENS3_IJNS3_IJNS3_IJSH_SH_EEESH_EEENS4_ILi64EEEEEEEEEEENS_10ViewEngineIPN7cutlass6half_tEEEEEC2ERKSP_RKSU_) ;  /* 0xfffbb1b000007944 */ /* 0x022fea0003c3ffff */
        /* <DEDUP_REMOVED lines=16> */
[----:B-1----:R-:W-:Y:S05]  /*4c5f0*/  CALL.REL.NOINC `($_ZN7cutlass13device_kernelIN5flash19enable_sm80_to_sm89INS1_16FlashAttnBwdSm80INS1_25CollectiveMainloopBwdSm80ILi2ELi2EN4cute5tupleIJNS5_1CILi128EEES8_NS7_ILi64EEEEEENS_6half_tEfNS_4arch4Sm80ELb0ELb1ELb1ELb1ELb1ELb0ELb0ELb0ELi2ELi4ELi4ELi4ELb0EEENS1_24CollectiveEpilogueBwdGQAISA_fSD_Li256ELb1ELb1EEENS1_19SingleTileSchedulerILb1ELb0ELb0ELi128EEEEEEEEEvNT_6ParamsE$_ZZN5flash25CollectiveMainloopBwdSm80ILi2ELi2EN4cute5tupleIJNS1_1CILi128EEES4_NS3_ILi64EEEEEEN7cutlass6half_tEfNS7_4arch4Sm80ELb0ELb1ELb1ELb1ELb1ELb0ELb0ELb0ELi2ELi4ELi4ELi4ELb0EE3mmaINS_16FlashAttnBwdSm80ISB_NS_24CollectiveEpilogueBwdGQAIS6_fSA_Li256ELb1ELb1EEENS_19SingleTileSchedulerILb1ELb0ELb0ELi128EEEE13SharedStorageENS1_6TensorINS1_11ArrayEngineIfLm32EEENS1_6LayoutINS2_IJNS2_IJNS3_ILi2EEESO_EEESO_NS3_ILi4EEEEEENS2_IJNS2_IJNS3_ILi1EEESO_EEESQ_NS3_ILi8EEEEEEEEEEEEbRKNSB_6ParamsERT0_S12_iNS2_IJiiiEEERT_ENKUlvE0_clEv) ;  /* 0xffffb7f000007944 */ /* 0x002fea0003c3ffff */
.L_x_3934:
        /* <DEDUP_REMOVED lines=36> */
.L_x_3939:
[----:B------:R-:W1:Y:S02]  /*4c840*/  LDS R2, [R0] ;  /* 0x0000000000027984 */ /* 0x000e640000000800 */
[----:B-1----:R-:W-:-:S06]  /*4c850*/  FADD R3, R4, R2 ;  /* 0x0000000204037221 */ /* 0x002fcc0000000000 */
[----:B------:R-:W1:Y:S02]  /*4c860*/  ATOMS.CAST.SPIN R3, [R0], R2, R3 ;  /* 0x000000020003738d */ /* 0x000e640001800003 */
[----:B-1----:R-:W-:-:S13]  /*4c870*/  ISETP.EQ.U32.AND P0, PT, R3, 0x1, PT ;  /* 0x000000010300780c */ /* 0x002fda0003f02070 */
[----:B------:R-:W-:Y:S05]  /*4c880*/  @!P0 BRA `(.L_x_3939) ;  /* 0xffffffb000008947 */ /* 0x000fea000383ffff */
[----:B------:R-:W-:Y:S05]  /*4c890*/  BRA `(.L_x_3937) ;  /* 0x0000003000007947 */ /* 0x000fea0003800000 */
.L_x_3938:
[----:B------:R-:W2:Y:S02]  /*4c8a0*/  LD.E R3, [R36.64] ;  /* 0x0000000824037980 */ /* 0x000ea4000c101900 */
[----:B--2---:R-:W-:-:S05]  /*4c8b0*/  FADD R3, R4, R3 ;  /* 0x0000000304037221 */ /* 0x004fca0000000000 */
[----:B------:R1:W-:Y:S02]  /*4c8c0*/  ST.E [R36.64], R3 ;  /* 0x0000000324007985 */ /* 0x0003e4000c101908 */
.L_x_3937:
[----:B------:R-:W-:Y:S05]  /*4c8d0*/  BSYNC B0 ;  /* 0x0000000000007941 */ /* 0x000fea0003800000 */
.L_x_3936:
[----:B------:R-:W2:Y:S01]  /*4c8e0*/  ATOM.E.ADD.F32.FTZ.RN.STRONG.GPU P0, RZ, [R36.64+0x400], R5 ;  /* 0x0004000524ff798a */ /* 0x000ea2000810e7c8 */
[----:B------:R-:W-:Y:S01]  /*4c8f0*/  BSSY B0, `(.L_x_3940) ;  /* 0x000000f000007945 */ /* 0x000fe20003800000 */
[----:B--2---:R-:W-:Y:S05]  /*4c900*/  @P0 BRA `(.L_x_3941) ;  /* 0x000000d000000947 */ /* 0x004fea0003800000 */
[----:B------:R-:W2:Y:S02]  /*4c910*/  QSPC.E.S P0, RZ, [R36+0x400] ;  /* 0x0004000024ff73aa */ /* 0x000ea40000000500 */
[----:B--2---:R-:W-:Y:S05]  /*4c920*/  @!P0 BRA `(.L_x_3942) ;  /* 0x0000008000008947 */ /* 0x004fea0003800000 */
[----:B------:R-:W-:-:S04]  /*4c930*/  IADD3 R0, R36, 0x400, RZ ;  /* 0x0000040024007810 */ /* 0x000fc80007ffe0ff */
[----:B------:R-:W-:-:S05]  /*4c940*/  LOP3.LUT R0, R0, 0xffffff, RZ, 0xc0, !PT ;  /* 0x00ffffff00007812 */ /* 0x000fca00078ec0ff */
.L_x_3943:
[----:B------:R-:W2:Y:S02]  /*4c950*/  LDS R2, [R0] ;  /* 0x0000000000027984 */ /* 0x000ea40000000800 */
[----:B-12---:R-:W-:-:S06]  /*4c960*/  FADD R3, R5, R2 ;  /* 0x0000000205037221 */ /* 0x006fcc0000000000 */
[----:B------:R-:W1:Y:S02]  /*4c970*/  ATOMS.CAST.SPIN R3, [R0], R2, R3 ;  /* 0x000000020003738d */ /* 0x000e640001800003 */
[----:B-1----:R-:W-:-:S13]  /*4c980*/  ISETP.EQ.U32.AND P0, PT, R3, 0x1, PT ;  /* 0x000000010300780c */ /* 0x002fda0003f02070 */
[----:B------:R-:W-:Y:S05]  /*4c990*/  @!P0 BRA `(.L_x_3943) ;  /* 0xffffffb000008947 */ /* 0x000fea000383ffff */
[----:B------:R-:W-:Y:S05]  /*4c9a0*/  BRA `(.L_x_3941) ;  /* 0x0000003000007947 */ /* 0x000fea0003800000 */
.L_x_3942:
[----:B------:R-:W2:Y:S02]  /*4c9b0*/  LD.E R0, [R36.64+0x400] ;  /* 0x0004000824007980 */ /* 0x000ea4000c101900 */
[----:B--2---:R-:W-:-:S05]  /*4c9c0*/  FADD R5, R5, R0 ;  /* 0x0000000005057221 */ /* 0x004fca0000000000 */
[----:B------:R2:W-:Y:S02]  /*4c9d0*/  ST.E [R36.64+0x400], R5 ;  /* 0x0004000524007985 */ /* 0x0005e4000c101908 */
.L_x_3941:
[----:B------:R-:W-:Y:S05]  /*4c9e0*/  BSYNC B0 ;  /* 0x0000000000007941 */ /* 0x000fea0003800000 */
.L_x_3940:
[----:B------:R-:W3:Y:S01]  /*4c9f0*/  ATOM.E.ADD.F32.FTZ.RN.STRONG.GPU P0, RZ, [R36.64+0x800], R6 ;  /* 0x0008000624ff798a */ /* 0x000ee2000810e7c8 */
[----:B------:R-:W-:Y:S01]  /*4ca00*/  BSSY B0, `(.L_x_3944) ;  /* 0x000000f000007945 */ /* 0x000fe20003800000 */
[----:B---3--:R-:W-:Y:S05]  /*4ca10*/  @P0 BRA `(.L_x_3945) ;  /* 0x000000d000000947 */ /* 0x008fea0003800000 */
[----:B------:R-:W3:Y:S02]  /*4ca20*/  QSPC.E.S P0, RZ, [R36+0x800] ;  /* 0x0008000024ff73aa */ /* 0x000ee40000000500 */
[----:B---3--:R-:W-:Y:S05]  /*4ca30*/  @!P0 BRA `(.L_x_3946) ;  /* 0x0000008000008947 */ /* 0x008fea0003800000 */
[----:B------:R-:W-:-:S04]  /*4ca40*/  IADD3 R0, R36, 0x800, RZ ;  /* 0x0000080024007810 */ /* 0x000fc80007ffe0ff */
[----:B------:R-:W-:-:S05]  /*4ca50*/  LOP3.LUT R0, R0, 0xffffff, RZ, 0xc0, !PT ;  /* 0x00ffffff00007812 */ /* 0x000fca00078ec0ff */
.L_x_3947:
[----:B------:R-:W3:Y:S02]  /*4ca60*/  LDS R2, [R0] ;  /* 0x0000000000027984 */ /* 0x000ee40000000800 */
[----:B-1-3--:R-:W-:-:S06]  /*4ca70*/  FADD R3, R6, R2 ;  /* 0x0000000206037221 */ /* 0x00afcc0000000000 */
[----:B------:R-:W1:Y:S02]  /*4ca80*/  ATOMS.CAST.SPIN R3, [R0], R2, R3 ;  /* 0x000000020003738d */ /* 0x000e640001800003 */
[----:B-1----:R-:W-:-:S13]  /*4ca90*/  ISETP.EQ.U32.AND P0, PT, R3, 0x1, PT ;  /* 0x000000010300780c */ /* 0x002fda0003f02070 */
[----:B------:R-:W-:Y:S05]  /*4caa0*/  @!P0 BRA `(.L_x_3947) ;  /* 0xffffffb000008947 */ /* 0x000fea000383ffff */
[----:B------:R-:W-:Y:S05]  /*4cab0*/  BRA `(.L_x_3945) ;  /* 0x0000003000007947 */ /* 0x000fea0003800000 */
.L_x_3946:
[----:B-1----:R-:W3:Y:S02]  /*4cac0*/  LD.E R3, [R36.64+0x800] ;  /* 0x0008000824037980 */ /* 0x002ee4000c101900 */
[----:B---3--:R-:W-:-:S05]  /*4cad0*/  FADD R3, R6, R3 ;  /* 0x0000000306037221 */ /* 0x008fca0000000000 */
[----:B------:R1:W-:Y:S02]  /*4cae0*/  ST.E [R36.64+0x800], R3 ;  /* 0x0008000324007985 */ /* 0x0003e4000c101908 */
.L_x_3945:
[----:B------:R-:W-:Y:S05]  /*4caf0*/  BSYNC B0 ;  /* 0x0000000000007941 */ /* 0x000fea0003800000 */
.L_x_3944:
[----:B------:R-:W3:Y:S01]  /*4cb00*/  ATOM.E.ADD.F32.FTZ.RN.STRONG.GPU P0, RZ, [R36.64+0xc00], R7 ;  /* 0x000c000724ff798a */ /* 0x000ee2000810e7c8 */
[----:B------:R-:W-:Y:S01]  /*4cb10*/  BSSY B0, `(.L_x_3948) ;  /* 0x000000f000007945 */ /* 0x000fe20003800000 */
[----:B---3--:R-:W-:Y:S05]  /*4cb20*/  @P0 BRA `(.L_x_3949) ;  /* 0x000000d000000947 */ /* 0x008fea0003800000 */
[----:B------:R-:W3:Y:S02]  /*4cb30*/  QSPC.E.S P0, RZ, [R36+0xc00] ;  /* 0x000c000024ff73aa */ /* 0x000ee40000000500 */
[----:B---3--:R-:W-:Y:S05]  /*4cb40*/  @!P0 BRA `(.L_x_3950) ;  /* 0x0000008000008947 */ /* 0x008fea0003800000 */
[----:B------:R-:W-:-:S04]  /*4cb50*/  IADD3 R0, R36, 0xc00, RZ ;  /* 0x00000c0024007810 */ /* 0x000fc80007ffe0ff */
[----:B------:R-:W-:-:S05]  /*4cb60*/  LOP3.LUT R0, R0, 0xffffff, RZ, 0xc0, !PT ;  /* 0x00ffffff00007812 */ /* 0x000fca00078ec0ff */
.L_x_3951:
[----:B------:R-:W3:Y:S02]  /*4cb70*/  LDS R2, [R0] ;  /* 0x0000000000027984 */ /* 0x000ee40000000800 */
[----:B-1-3--:R-:W-:-:S06]  /*4cb80*/  FADD R3, R7, R2 ;  /* 0x0000000207037221 */ /* 0x00afcc0000000000 */
[----:B------:R-:W1:Y:S02]  /*4cb90*/  ATOMS.CAST.SPIN R3, [R0], R2, R3 ;  /* 0x000000020003738d */ /* 0x000e640001800003 */
[----:B-1----:R-:W-:-:S13]  /*4cba0*/  ISETP.EQ.U32.AND P0, PT, R3, 0x1, PT ;  /* 0x000000010300780c */ /* 0x002fda0003f02070 */
[----:B------:R-:W-:Y:S05]  /*4cbb0*/  @!P0 BRA `(.L_x_3951) ;  /* 0xffffffb000008947 */ /* 0x000fea000383ffff */
[----:B------:R-:W-:Y:S05]  /*4cbc0*/  BRA `(.L_x_3949) ;  /* 0x0000003000007947 */ /* 0x000fea0003800000 */
.L_x_3950:
[----:B------:R-:W3:Y:S02]  /*4cbd0*/  LD.E R0, [R36.64+0xc00] ;  /* 0x000c000824007980 */ /* 0x000ee4000c101900 */
[----:B---3--:R-:W-:-:S05]  /*4cbe0*/  FADD R7, R7, R0 ;  /* 0x0000000007077221 */ /* 0x008fca0000000000 */
[----:B------:R3:W-:Y:S02]  /*4cbf0*/  ST.E [R36.64+0xc00], R7 ;  /* 0x000c000724007985 */ /* 0x0007e4000c101908 */
.L_x_3949:
[----:B------:R-:W-:Y:S05]  /*4cc00*/  BSYNC B0 ;  /* 0x0000000000007941 */ /* 0x000fea0003800000 */
.L_x_3948:
[----:B------:R-:W4:Y:S01]  /*4cc10*/  ATOM.E.ADD.F32.FTZ.RN.STRONG.GPU P0, RZ, [R36.64+0x1000], R8 ;  /* 0x0010000824ff798a */ /* 0x000f22000810e7c8 */
[----:B------:R-:W-:Y:S01]  /*4cc20*/  BSSY B0, `(.L_x_3952) ;  /* 0x000000f000007945 */ /* 0x000fe20003800000 */
[----:B----4-:R-:W-:Y:S05]  /*4cc30*/  @P0 BRA `(.L_x_3953) ;  /* 0x000000d000000947 */ /* 0x010fea0003800000 */
[----:B------:R-:W4:Y:S02]  /*4cc40*/  QSPC.E.S P0, RZ, [R36+0x1000] ;  /* 0x0010000024ff73aa */ /* 0x000f240000000500 */
[----:B----4-:R-:W-:Y:S05]  /*4cc50*/  @!P0 BRA `(.L_x_3954) ;  /* 0x0000008000008947 */ /* 0x010fea0003800000 */
[----:B------:R-:W-:-:S04]  /*4cc60*/  IADD3 R0, R36, 0x1000, RZ ;  /* 0x0000100024007810 */ /* 0x000fc80007ffe0ff */
[----:B------:R-:W-:-:S05]  /*4cc70*/  LOP3.LUT R0, R0, 0xffffff, RZ, 0xc0, !PT ;  /* 0x00ffffff00007812 */ /* 0x000fca00078ec0ff */
.L_x_3955:
[----:B------:R-:W4:Y:S02]  /*4cc80*/  LDS R2, [R0] ;  /* 0x0000000000027984 */ /* 0x000f240000000800 */
[----:B-1--4-:R-:W-:-:S06]  /*4cc90*/  FADD R3, R8, R2 ;  /* 0x0000000208037221 */ /* 0x012fcc0000000000 */
[----:B------:R-:W1:Y:S02]  /*4cca0*/  ATOMS.CAST.SPIN R3, [R0], R2, R3 ;  /* 0x000000020003738d */ /* 0x000e640001800003 */
[----:B-1----:R-:W-:-:S13]  /*4ccb0*/  ISETP.EQ.U32.AND P0, PT, R3, 0x1, PT ;  /* 0x000000010300780c */ /* 0x002fda0003f02070 */
[----:B------:R-:W-:Y:S05]  /*4ccc0*/  @!P0 BRA `(.L_x_3955) ;  /* 0xffffffb000008947 */ /* 0x000fea000383ffff */
[----:B------:R-:W-:Y:S05]  /*4ccd0*/  BRA `(.L_x_3953) ;  /* 0x0000003000007947 */ /* 0x000fea0003800000 */
.L_x_3954:
[----:B-1----:R-:W4:Y:S02]  /*4cce0*/  LD.E R3, [R36.64+0x1000] ;  /* 0x0010000824037980 */ /* 0x002f24000c101900 */
[----:B----4-:R-:W-:-:S05]  /*4ccf0*/  FADD R3, R8, R3 ;  /* 0x0000000308037221 */ /* 0x010fca0000000000 */
[----:B------:R1:W-:Y:S02]  /*4cd00*/  ST.E [R36.64+0x1000], R3 ;  /* 0x0010000324007985 */ /* 0x0003e4000c101908 */
.L_x_3953:
[----:B------:R-:W-:Y:S05]  /*4cd10*/  BSYNC B0 ;  /* 0x0000000000007941 */ /* 0x000fea0003800000 */
.L_x_3952:
[----:B------:R-:W4:Y:S01]  /*4cd20*/  ATOM.E.ADD.F32.FTZ.RN.STRONG.GPU P0, RZ, [R36.64+0x1400], R9 ;  /* 0x0014000924ff798a */ /* 0x000f22000810e7c8 */
[----:B------:R-:W-:Y:S01]  /*4cd30*/  BSSY B0, `(.L_x_3956) ;  /* 0x000000f000007945 */ /* 0x000fe20003800000 */
[----:B----4-:R-:W-:Y:S05]  /*4cd40*/  @P0 BRA `(.L_x_3957) ;  /* 0x000000d000000947 */ /* 0x010fea0003800000 */
[----:B------:R-:W4:Y:S02]  /*4cd50*/  QSPC.E.S P0, RZ, [R36+0x1400] ;  /* 0x0014000024ff73aa */ /* 0x000f240000000500 */
[----:B----4-:R-:W-:Y:S05]  /*4cd60*/  @!P0 BRA `(.L_x_3958) ;  /* 0x0000008000008947 */ /* 0x010fea0003800000 */
[----:B------:R-:W-:-:S04]  /*4cd70*/  IADD3 R0, R36, 0x1400, RZ ;  /* 0x0000140024007810 */ /* 0x000fc80007ffe0ff */
[----:B------:R-:W-:-:S05]  /*4cd80*/  LOP3.LUT R0, R0, 0xffffff, RZ, 0xc0, !PT ;  /* 0x00ffffff00007812 */ /* 0x000fca00078ec0ff */
.L_x_3959:
[----:B------:R-:W4:Y:S02]  /*4cd90*/  LDS R2, [R0] ;  /* 0x0000000000027984 */ /* 0x000f240000000800 */
[----:B-1--4-:R-:W-:-:S06]  /*4cda0*/  FADD R3, R9, R2 ;  /* 0x0000000209037221 */ /* 0x012fcc0000000000 */
[----:B------:R-:W1:Y:S02]  /*4cdb0*/  ATOMS.CAST.SPIN R3, [R0], R2, R3 ;  /* 0x000000020003738d */ /* 0x000e640001800003 */
[----:B-1----:R-:W-:-:S13]  /*4cdc0*/  ISETP.EQ.U32.AND P0, PT, R3, 0x1, PT ;  /* 0x000000010300780c */ /* 0x002fda0003f02070 */
[----:B------:R-:W-:Y:S05]  /*4cdd0*/  @!P0 BRA `(.L_x_3959) ;  /* 0xffffffb000008947 */ /* 0x000fea000383ffff */
[----:B------:R-:W-:Y:S05]  /*4cde0*/  BRA `(.L_x_3957) ;  /* 0x0000003000007947 */ /* 0x000fea0003800000 */
.L_x_3958:
[----:B------:R-:W4:Y:S02]  /*4cdf0*/  LD.E R0, [R36.64+0x1400] ;  /* 0x0014000824007980 */ /* 0x000f24000c101900 */
[----:B----4-:R-:W-:-:S05]  /*4ce00*/  FADD R9, R9, R0 ;  /* 0x0000000009097221 */ /* 0x010fca0000000000 */
[----:B------:R4:W-:Y:S02]  /*4ce10*/  ST.E [R36.64+0x1400], R9 ;  /* 0x0014000924007985 */ /* 0x0009e4000c101908 */
.L_x_3957:
[----:B------:R-:W-:Y:S05]  /*4ce20*/  BSYNC B0 ;  /* 0x0000000000007941 */ /* 0x000fea0003800000 */
.L_x_3956:
[----:B------:R-:W5:Y:S01]  /*4ce30*/  ATOM.E.ADD.F32.FTZ.RN.STRONG.GPU P0, RZ, [R36.64+0x1800], R10 ;  /* 0x0018000a24ff798a */ /* 0x000f62000810e7c8 */
[----:B------:R-:W-:Y:S01]  /*4ce40*/  BSSY B0, `(.L_x_3960) ;  /* 0x000000f000007945 */ /* 0x000fe20003800000 */
[----:B-----5:R-:W-:Y:S05]  /*4ce50*/  @P0 BRA `(.L_x_3961) ;  /* 0x000000d000000947 */ /* 0x020fea0003800000 */
[----:B------:R-:W5:Y:S02]  /*4ce60*/  QSPC.E.S P0, RZ, [R36+0x1800] ;  /* 0x0018000024ff73aa */ /* 0x000f640000000500 */
[----:B-----5:R-:W-:Y:S05]  /*4ce70*/  @!P0 BRA `(.L_x_3962) ;  /* 0x0000008000008947 */ /* 0x020fea0003800000 */
[----:B------:R-:W-:-:S04]  /*4ce80*/  IADD3 R0, R36, 0x1800, RZ ;  /* 0x0000180024007810 */ /* 0x000fc80007ffe0ff */
[----:B------:R-:W-:-:S05]  /*4ce90*/  LOP3.LUT R0, R0, 0xffffff, RZ, 0xc0, !PT ;  /* 0x00ffffff00007812 */ /* 0x000fca00078ec0ff */
.L_x_3963:
[----:B------:R-:W5:Y:S02]  /*4cea0*/  LDS R2, [R0] ;  /* 0x0000000000027984 */ /* 0x000f640000000800 */
[----:B-1---5:R-:W-:-:S06]  /*4ceb0*/  FADD R3, R10, R2 ;  /* 0x000000020a037221 */ /* 0x022fcc0000000000 */
[----:B------:R-:W1:Y:S02]  /*4cec0*/  ATOMS.CAST.SPIN R3, [R0], R2, R3 ;  /* 0x000000020003738d */ /* 0x000e640001800003 */
[----:B-1----:R-:W-:-:S13]  /*4ced0*/  ISETP.EQ.U32.AND P0, PT, R3, 0x1, PT ;  /* 0x000000010300780c */ /* 0x002fda0003f02070 */
[----:B------:R-:W-:Y:S05]  /*4cee0*/  @!P0 BRA `(.L_x_3963) ;  /* 0xffffffb000008947 */ /* 0x000fea000383ffff */
[----:B------:R-:W-:Y:S05]  /*4cef0*/  BRA `(.L_x_3961) ;  /* 0x0000003000007947 */ /* 0x000fea0003800000 */
.L_x_3962:
[----:B-1----:R-:W5:Y:S02]  /*4cf00*/  LD.E R3, [R36.64+0x1800] ;  /* 0x0018000824037980 */ /* 0x002f64000c101900 */
[----:B-----5:R-:W-:-:S05]  /*4cf10*/  FADD R3, R10, R3 ;  /* 0x000000030a037221 */ /* 0x020fca0000000000 */
[----:B------:R1:W-:Y:S02]  /*4cf20*/  ST.E [R36.64+0x1800], R3 ;  /* 0x0018000324007985 */ /* 0x0003e4000c101908 */
.L_x_3961:
[----:B------:R-:W-:Y:S05]  /*4cf30*/  BSYNC B0 ;  /* 0x0000000000007941 */ /* 0x000fea0003800000 */
.L_x_3960:
[----:B------:R-:W5:Y:S01]  /*4cf40*/  ATOM.E.ADD.F32.FTZ.RN.STRONG.GPU P0, RZ, [R36.64+0x1c00], R11 ;  /* 0x001c000b24ff798a */ /* 0x000f62000810e7c8 */
[----:B------:R-:W-:Y:S01]  /*4cf50*/  BSSY B0, `(.L_x_3964) ;  /* 0x000000f000007945 */ /* 0x000fe20003800000 */
[----:B-----5:R-:W-:Y:S05]  /*4cf60*/  @P0 BRA `(.L_x_3965) ;  /* 0x000000d000000947 */ /* 0x020fea0003800000 */
[----:B------:R-:W5:Y:S02]  /*4cf70*/  QSPC.E.S P0, RZ, [R36+0x1c00] ;  /* 0x001c000024ff73aa */ /* 0x000f640000000500 */
[----:B-----5:R-:W-:Y:S05]  /*4cf80*/  @!P0 BRA `(.L_x_3966) ;  /* 0x0000008000008947 */ /* 0x020fea0003800000 */
[----:B------:R-:W-:-:S04]  /*4cf90*/  IADD3 R0, R36, 0x1c00, RZ ;  /* 0x00001c0024007810 */ /* 0x000fc80007ffe0ff */
[----:B------:R-:W-:-:S05]  /*4cfa0*/  LOP3.LUT R0, R0, 0xffffff, RZ, 0xc0, !PT ;  /* 0x00ffffff00007812 */ /* 0x000fca00078ec0ff */
.L_x_3967:
[----:B------:R-:W5:Y:S02]  /*4cfb0*/  LDS R2, [R0] ;  /* 0x0000000000027984 */ /* 0x000f640000000800 */
[----:B-1---5:R-:W-:-:S06]  /*4cfc0*/  FADD R3, R11, R2 ;  /* 0x000000020b037221 */ /* 0x022fcc0000000000 */
[----:B------:R-:W1:Y:S02]  /*4cfd0*/  ATOMS.CAST.SPIN R3, [R0], R2, R3 ;  /* 0x000000020003738d */ /* 0x000e640001800003 */
[----:B-1----:R-:W-:-:S13]  /*4cfe0*/  ISETP.EQ.U32.AND P0, PT, R3, 0x1, PT ;  /* 0x000000010300780c */ /* 0x002fda0003f02070 */
[----:B------:R-:W-:Y:S05]  /*4cff0*/  @!P0 BRA `(.L_x_3967) ;  /* 0xffffffb000008947 */ /* 0x000fea000383ffff */
[----:B------:R-:W-:Y:S05]  /*4d000*/  BRA `(.L_x_3965) ;  /* 0x0000003000007947 */ /* 0x000fea0003800000 */
.L_x_3966:
[----:B------:R-:W5:Y:S02]  /*4d010*/  LD.E R0, [R36.64+0x1c00] ;  /* 0x001c000824007980 */ /* 0x000f64000c101900 */
[----:B-----5:R-:W-:-:S05]  /*4d020*/  FADD R11, R11, R0 ;  /* 0x000000000b0b7221 */ /* 0x020fca0000000000 */
[----:B------:R1:W-:Y:S02]  /*4d030*/  ST.E [R36.64+0x1c00], R11 ;  /* 0x001c000b24007985 */ /* 0x0003e4000c101908 */
.L_x_3965:
[----:B------:R-:W-:Y:S05]  /*4d040*/  BSYNC B0 ;  /* 0x0000000000007941 */ /* 0x000fea0003800000 */
.L_x_3964:
[----:B------:R-:W5:Y:S01]  /*4d050*/  ATOM.E.ADD.F32.FTZ.RN.STRONG.GPU P0, RZ, [R36.64+0x2000], R16 ;  /* 0x0020001024ff798a */ /* 0x000f62000810e7c8 */
[----:B------:R-:W-:Y:S01]  /*4d060*/  BSSY B0, `(.L_x_3968) ;  /* 0x000000f000007945 */ /* 0x000fe20003800000 */
[----:B-----5:R-:W-:Y:S05]  /*4d070*/  @P0 BRA `(.L_x_3969) ;  /* 0x000000d000000947 */ /* 0x020fea0003800000 */
[----:B------:R-:W5:Y:S02]  /*4d080*/  QSPC.E.S P0, RZ, [R36+0x2000] ;  /* 0x0020000024ff73aa */ /* 0x000f640000000500 */
[----:B-----5:R-:W-:Y:S05]  /*4d090*/  @!P0 BRA `(.L_x_3970) ;  /* 0x0000008000008947 */ /* 0x020fea0003800000 */
[----:B------:R-:W-:-:S04]  /*4d0a0*/  IADD3 R0, R36, 0x2000, RZ ;  /* 0x0000200024007810 */ /* 0x000fc80007ffe0ff */
[----:B------:R-:W-:-:S05]  /*4d0b0*/  LOP3.LUT R0, R0, 0xffffff, RZ, 0xc0, !PT ;  /* 0x00ffffff00007812 */ /* 0x000fca00078ec0ff */
.L_x_3971:
[----:B------:R-:W5:Y:S02]  /*4d0c0*/  LDS R2, [R0] ;  /* 0x0000000000027984 */ /* 0x000f640000000800 */
[----:B-1---5:R-:W-:-:S06]  /*4d0d0*/  FADD R3, R16, R2 ;  /* 0x0000000210037221 */ /* 0x022fcc0000000000 */
[----:B------:R-:W1:Y:S02]  /*4d0e0*/  ATOMS.CAST.SPIN R3, [R0], R2, R3 ;  /* 0x000000020003738d */ /* 0x000e640001800003 */
[----:B-1----:R-:W-:-:S13]  /*4d0f0*/  ISETP.EQ.U32.AND P0, PT, R3, 0x1, PT ;  /* 0x000000010300780c */ /* 0x002fda0003f02070 */
[----:B------:R-:W-:Y:S05]  /*4d100*/  @!P0 BRA `(.L_x_3971) ;  /* 0xffffffb000008947 */ /* 0x000fea000383ffff */
[----:B------:R-:W-:Y:S05]  /*4d110*/  BRA `(.L_x_3969) ;  /* 0x0000003000007947 */ /* 0x000fea0003800000 */
.L_x_3970:
[----:B-1----:R-:W5:Y:S02]  /*4d120*/  LD.E R3, [R36.64+0x2000] ;  /* 0x0020000824037980 */ /* 0x002f64000c101900 */
[----:B-----5:R-:W-:-:S05]  /*4d130*/  FADD R3, R16, R3 ;  /* 0x0000000310037221 */ /* 0x020fca0000000000 */
[----:B------:R1:W-:Y:S02]  /*4d140*/  ST.E [R36.64+0x2000], R3 ;  /* 0x0020000324007985 */ /* 0x0003e4000c101908 */
.L_x_3969:
[----:B------:R-:W-:Y:S05]  /*4d150*/  BSYNC B0 ;  /* 0x0000000000007941 */ /* 0x000fea0003800000 */
.L_x_3968:
[----:B------:R-:W5:Y:S01]  /*4d160*/  ATOM.E.ADD.F32.FTZ.RN.STRONG.GPU P0, RZ, [R36.64+0x2400], R17 ;  /* 0x0024001124ff798a */ /* 0x000f62000810e7c8 */
[----:B------:R-:W-:Y:S01]  /*4d170*/  BSSY B0, `(.L_x_3972) ;  /* 0x000000f000007945 */ /* 0x000fe20003800000 */
[----:B-----5:R-:W-:Y:S05]  /*4d180*/  @P0 BRA `(.L_x_3973) ;  /* 0x000000d000000947 */ /* 0x020fea0003800000 */
[----:B------:R-:W5:Y:S02]  /*4d190*/  QSPC.E.S P0, RZ, [R36+0x2400] ;  /* 0x0024000024ff73aa */ /* 0x000f640000000500 */
[----:B-----5:R-:W-:Y:S05]  /*4d1a0*/  @!P0 BRA `(.L_x_3974) ;  /* 0x0000008000008947 */ /* 0x020fea0003800000 */
[----:B------:R-:W-:-:S04]  /*4d1b0*/  IADD3 R0, R36, 0x2400, RZ ;  /* 0x0000240024007810 */ /* 0x000fc80007ffe0ff */
[----:B------:R-:W-:-:S05]  /*4d1c0*/  LOP3.LUT R0, R0, 0xffffff, RZ, 0xc0, !PT ;  /* 0x00ffffff00007812 */ /* 0x000fca00078ec0ff */
.L_x_3975:
[----:B------:R-:W5:Y:S02]  /*4d1d0*/  LDS R2, [R0] ;  /* 0x0000000000027984 */ /* 0x000f640000000800 */
[----:B-1---5:R-:W-:-:S06]  /*4d1e0*/  FADD R3, R17, R2 ;  /* 0x0000000211037221 */ /* 0x022fcc0000000000 */
[----:B------:R-:W1:Y:S02]  /*4d1f0*/  ATOMS.CAST.SPIN R3, [R0], R2, R3 ;  /* 0x000000020003738d */ /* 0x000e640001800003 */
[----:B-1----:R-:W-:-:S13]  /*4d200*/  ISETP.EQ.U32.AND P0, PT, R3, 0x1, PT ;  /* 0x000000010300780c */ /* 0x002fda0003f02070 */
[----:B------:R-:W-:Y:S05]  /*4d210*/  @!P0 BRA `(.L_x_3975) ;  /* 0xffffffb000008947 */ /* 0x000fea000383ffff */
[----:B------:R-:W-:Y:S05]  /*4d220*/  BRA `(.L_x_3973) ;  /* 0x0000003000007947 */ /* 0x000fea0003800000 */
.L_x_3974:
[----:B------:R-:W5:Y:S02]  /*4d230*/  LD.E R0, [R36.64+0x2400] ;  /* 0x0024000824007980 */ /* 0x000f64000c101900 */
[----:B-----5:R-:W-:-:S05]  /*4d240*/  FADD R17, R17, R0 ;  /* 0x0000000011117221 */ /* 0x020fca0000000000 */
[----:B------:R1:W-:Y:S02]  /*4d250*/  ST.E [R36.64+0x2400], R17 ;  /* 0x0024001124007985 */ /* 0x0003e4000c101908 */
.L_x_3973:
[----:B------:R-:W-:Y:S05]  /*4d260*/  BSYNC B0 ;  /* 0x0000000000007941 */ /* 0x000fea0003800000 */
.L_x_3972:
[----:B------:R-:W5:Y:S01]  /*4d270*/  ATOM.E.ADD.F32.FTZ.RN.STRONG.GPU P0, RZ, [R36.64+0x2800], R18 ;  /* 0x0028001224ff798a */ /* 0x000f62000810e7c8 */
[----:B------:R-:W-:Y:S01]  /*4d280*/  BSSY B0, `(.L_x_3976) ;  /* 0x000000f000007945 */ /* 0x000fe20003800000 */
[----:B-----5:R-:W-:Y:S05]  /*4d290*/  @P0 BRA `(.L_x_3977) ;  /* 0x000000d000000947 */ /* 0x020fea0003800000 */
[----:B------:R-:W5:Y:S02]  /*4d2a0*/  QSPC.E.S P0, RZ, [R36+0x2800] ;  /* 0x0028000024ff73aa */ /* 0x000f640000000500 */
[----:B-----5:R-:W-:Y:S05]  /*4d2b0*/  @!P0 BRA `(.L_x_3978) ;  /* 0x0000008000008947 */ /* 0x020fea0003800000 */
[----:B------:R-:W-:-:S04]  /*4d2c0*/  IADD3 R0, R36, 0x2800, RZ ;  /* 0x0000280024007810 */ /* 0x000fc80007ffe0ff */
[----:B------:R-:W-:-:S05]  /*4d2d0*/  LOP3.LUT R0, R0, 0xffffff, RZ, 0xc0, !PT ;  /* 0x00ffffff00007812 */ /* 0x000fca00078ec0ff */
.L_x_3979:
[----:B------:R-:W5:Y:S02]  /*4d2e0*/  LDS R2, [R0] ;  /* 0x0000000000027984 */ /* 0x000f640000000800 */
[----:B-1---5:R-:W-:-:S06]  /*4d2f0*/  FADD R3, R18, R2 ;  /* 0x0000000212037221 */ /* 0x022fcc0000000000 */
[----:B------:R-:W1:Y:S02]  /*4d300*/  ATOMS.CAST.SPIN R3, [R0], R2, R3 ;  /* 0x000000020003738d */ /* 0x000e640001800003 */
[----:B-1----:R-:W-:-:S13]  /*4d310*/  ISETP.EQ.U32.AND P0, PT, R3, 0x1, PT ;  /* 0x000000010300780c */ /* 0x002fda0003f02070 */
[----:B------:R-:W-:Y:S05]  /*4d320*/  @!P0 BRA `(.L_x_3979) ;  /* 0xffffffb000008947 */ /* 0x000fea000383ffff */
[----:B------:R-:W-:Y:S05]  /*4d330*/  BRA `(.L_x_3977) ;  /* 0x0000003000007947 */ /* 0x000fea0003800000 */
.L_x_3978:
[----:B-1----:R-:W5:Y:S02]  /*4d340*/  LD.E R3, [R36.64+0x2800] ;  /* 0x0028000824037980 */ /* 0x002f64000c101900 */
[----:B-----5:R-:W-:-:S05]  /*4d350*/  FADD R3, R18, R3 ;  /* 0x0000000312037221 */ /* 0x020fca0000000000 */
[----:B------:R1:W-:Y:S02]  /*4d360*/  ST.E [R36.64+0x2800], R3 ;  /* 0x0028000324007985 */ /* 0x0003e4000c101908 */
.L_x_3977:
[----:B------:R-:W-:Y:S05]  /*4d370*/  BSYNC B0 ;  /* 0x0000000000007941 */ /* 0x000fea0003800000 */
.L_x_3976:
[----:B------:R-:W5:Y:S01]  /*4d380*/  ATOM.E.ADD.F32.FTZ.RN.STRONG.GPU P0, RZ, [R36.64+0x2c00], R19 ;  /* 0x002c001324ff798a */ /* 0x000f62000810e7c8 */
[----:B------:R-:W-:Y:S01]  /*4d390*/  BSSY B0, `(.L_x_3980) ;  /* 0x000000f000007945 */ /* 0x000fe20003800000 */
[----:B-----5:R-:W-:Y:S05]  /*4d3a0*/  @P0 BRA `(.L_x_3981) ;  /* 0x000000d000000947 */ /* 0x020fea0003800000 */
[----:B------:R-:W5:Y:S02]  /*4d3b0*/  QSPC.E.S P0, RZ, [R36+0x2c00] ;  /* 0x002c000024ff73aa */ /* 0x000f640000000500 */
[----:B-----5:R-:W-:Y:S05]  /*4d3c0*/  @!P0 BRA `(.L_x_3982) ;  /* 0x0000008000008947 */ /* 0x020fea0003800000 */
[----:B------:R-:W-:-:S04]  /*4d3d0*/  IADD3 R0, R36, 0x2c00, RZ ;  /* 0x00002c0024007810 */ /* 0x000fc80007ffe0ff */
[----:B------:R-:W-:-:S05]  /*4d3e0*/  LOP3.LUT R0, R0, 0xffffff, RZ, 0xc0, !PT ;  /* 0x00ffffff00007812 */ /* 0x000fca00078ec0ff */
.L_x_3983:
[----:B------:R-:W5:Y:S02]  /*4d3f0*/  LDS R2, [R0] ;  /* 0x0000000000027984 */ /* 0x000f640000000800 */
[----:B-1---5:R-:W-:-:S06]  /*4d400*/  FADD R3, R19, R2 ;  /* 0x0000000213037221 */ /* 0x022fcc0000000000 */
[----:B------:R-:W1:Y:S02]  /*4d410*/  ATOMS.CAST.SPIN R3, [R0], R2, R3 ;  /* 0x000000020003738d */ /* 0x000e640001800003 */
[----:B-1----:R-:W-:-:S13]  /*4d420*/  ISETP.EQ.U32.AND P0, PT, R3, 0x1, PT ;  /* 0x000000010300780c */ /* 0x002fda0003f02070 */
[----:B------:R-:W-:Y:S05]  /*4d430*/  @!P0 BRA `(.L_x_3983) ;  /* 0xffffffb000008947 */ /* 0x000fea000383ffff */
[----:B------:R-:W-:Y:S05]  /*4d440*/  BRA `(.L_x_3981) ;  /* 0x0000003000007947 */ /* 0x000fea0003800000 */
.L_x_3982:
[----:B------:R-:W5:Y:S02]  /*4d450*/  LD.E R0, [R36.64+0x2c00] ;  /* 0x002c000824007980 */ /* 0x000f64000c101900 */
[----:B-----5:R-:W-:-:S05]  /*4d460*/  FADD R19, R19, R0 ;  /* 0x0000000013137221 */ /* 0x020fca0000000000 */
[----:B------:R1:W-:Y:S02]  /*4d470*/  ST.E [R36.64+0x2c00], R19 ;  /* 0x002c001324007985 */ /* 0x0003e4000c101908 */
.L_x_3981:
[----:B------:R-:W-:Y:S05]  /*4d480*/  BSYNC B0 ;  /* 0x0000000000007941 */ /* 0x000fea0003800000 */
.L_x_3980:
[----:B------:R-:W5:Y:S01]  /*4d490*/  ATOM.E.ADD.F32.FTZ.RN.STRONG.GPU P0, RZ, [R36.64+0x3000], R12 ;  /* 0x0030000c24ff798a */ /* 0x000f62000810e7c8 */
[----:B------:R-:W-:Y:S01]  /*4d4a0*/  BSSY B0, `(.L_x_3984) ;  /* 0x000000f000007945 */ /* 0x000fe20003800000 */
[----:B-----5:R-:W-:Y:S05]  /*4d4b0*/  @P0 BRA `(.L_x_3985) ;  /* 0x000000d000000947 */ /* 0x020fea0003800000 */
[----:B------:R-:W5:Y:S02]  /*4d4c0*/  QSPC.E.S P0, RZ, [R36+0x3000] ;  /* 0x0030000024ff73aa */ /* 0x000f640000000500 */
[----:B-----5:R-:W-:Y:S05]  /*4d4d0*/  @!P0 BRA `(.L_x_3986) ;  /* 0x0000008000008947 */ /* 0x020fea0003800000 */
[----:B------:R-:W-:-:S04]  /*4d4e0*/  IADD3 R0, R36, 0x3000, RZ ;  /* 0x0000300024007810 */ /* 0x000fc80007ffe0ff */
[----:B------:R-:W-:-:S05]  /*4d4f0*/  LOP3.LUT R0, R0, 0xffffff, RZ, 0xc0, !PT ;  /* 0x00ffffff00007812 */ /* 0x000fca00078ec0ff */
.L_x_3987:
[----:B------:R-:W5:Y:S02]  /*4d500*/  LDS R2, [R0] ;  /* 0x0000000000027984 */ /* 0x000f640000000800 */
[----:B-1---5:R-:W-:-:S06]  /*4d510*/  FADD R3, R12, R2 ;  /* 0x000000020c037221 */ /* 0x022fcc0000000000 */
[----:B------:R-:W1:Y:S02]  /*4d520*/  ATOMS.CAST.SPIN R3, [R0], R2, R3 ;  /* 0x000000020003738d */ /* 0x000e640001800003 */
[----:B-1----:R-:W-:-:S13]  /*4d530*/  ISETP.EQ.U32.AND P0, PT, R3, 0x1, PT ;  /* 0x000000010300780c */ /* 0x002fda0003f02070 */
[----:B------:R-:W-:Y:S05]  /*4d540*/  @!P0 BRA `(.L_x_3987) ;  /* 0xffffffb000008947 */ /* 0x000fea000383ffff */
[----:B------:R-:W-:Y:S05]  /*4d550*/  BRA `(.L_x_3985) ;  /* 0x0000003000007947 */ /* 0x000fea0003800000 */
.L_x_3986:
[----:B-1----:R-:W5:Y:S02]  /*4d560*/  LD.E R3, [R36.64+0x3000] ;  /* 0x0030000824037980 */ /* 0x002f64000c101900 */
[----:B-----5:R-:W-:-:S05]  /*4d570*/  FADD R3, R12, R3 ;  /* 0x000000030c037221 */ /* 0x020fca0000000000 */
[----:B------:R1:W-:Y:S02]  /*4d580*/  ST.E [R36.64+0x3000], R3 ;  /* 0x0030000324007985 */ /* 0x0003e4000c101908 */
.L_x_3985:
[----:B------:R-:W-:Y:S05]  /*4d590*/  BSYNC B0 ;  /* 0x0000000000007941 */ /* 0x000fea0003800000 */
.L_x_3984:
[----:B------:R-:W5:Y:S01]  /*4d5a0*/  ATOM.E.ADD.F32.FTZ.RN.STRONG.GPU P0, RZ, [R36.64+0x3400], R13 ;  /* 0x0034000d24ff798a */ /* 0x000f62000810e7c8 */
[----:B------:R-:W-:Y:S01]  /*4d5b0*/  BSSY B0, `(.L_x_3988) ;  /* 0x000000f000007945 */ /* 0x000fe20003800000 */
[----:B-----5:R-:W-:Y:S05]  /*4d5c0*/  @P0 BRA `(.L_x_3989) ;  /* 0x000000d000000947 */ /* 0x020fea0003800000 */
[----:B------:R-:W5:Y:S02]  /*4d5d0*/  QSPC.E.S P0, RZ, [R36+0x3400] ;  /* 0x0034000024ff73aa */ /* 0x000f640000000500 */
[----:B-----5:R-:W-:Y:S05]  /*4d5e0*/  @!P0 BRA `(.L_x_3990) ;  /* 0x0000008000008947 */ /* 0x020fea0003800000 */
[----:B------:R-:W-:-:S04]  /*4d5f0*/  IADD3 R0, R36, 0x3400, RZ ;  /* 0x0000340024007810 */ /* 0x000fc80007ffe0ff */
[----:B------:R-:W-:-:S05]  /*4d600*/  LOP3.LUT R0, R0, 0xffffff, RZ, 0xc0, !PT ;  /* 0x00ffffff00007812 */ /* 0x000fca00078ec0ff */
.L_x_3991:
[----:B------:R-:W5:Y:S02]  /*4d610*/  LDS R2, [R0] ;  /* 0x0000000000027984 */ /* 0x000f640000000800 */
[----:B-1---5:R-:W-:-:S06]  /*4d620*/  FADD R3, R13, R2 ;  /* 0x000000020d037221 */ /* 0x022fcc0000000000 */
[----:B------:R-:W1:Y:S02]  /*4d630*/  ATOMS.CAST.SPIN R3, [R0], R2, R3 ;  /* 0x000000020003738d */ /* 0x000e640001800003 */
[----:B-1----:R-:W-:-:S13]  /*4d640*/  ISETP.EQ.U32.AND P0, PT, R3, 0x1, PT ;  /* 0x000000010300780c */ /* 0x002fda0003f02070 */
[----:B------:R-:W-:Y:S05]  /*4d650*/  @!P0 BRA `(.L_x_3991) ;  /* 0xffffffb000008947 */ /* 0x000fea000383ffff */
[----:B------:R-:W-:Y:S05]  /*4d660*/  BRA `(.L_x_3989) ;  /* 0x0000003000007947 */ /* 0x000fea0003800000 */
.L_x_3990:
[----:B------:R-:W5:Y:S02]  /*4d670*/  LD.E R0, [R36.64+0x3400] ;  /* 0x0034000824007980 */ /* 0x000f64000c101900 */
[----:B-----5:R-:W-:-:S05]  /*4d680*/  FADD R13, R13, R0 ;  /* 0x000000000d0d7221 */ /* 0x020fca0000000000 */
[----:B------:R1:W-:Y:S02]  /*4d690*/  ST.E [R36.64+0x3400], R13 ;  /* 0x0034000d24007985 */ /* 0x0003e4000c101908 */
.L_x_3989:
[----:B------:R-:W-:Y:S05]  /*4d6a0*/  BSYNC B0 ;  /* 0x0000000000007941 */ /* 0x000fea0003800000 */
.L_x_3988:
[----:B------:R-:W5:Y:S01]  /*4d6b0*/  ATOM.E.ADD.F32.FTZ.RN.STRONG.GPU P0, RZ, [R36.64+0x3800], R14 ;  /* 0x0038000e24ff798a */ /* 0x000f62000810e7c8 */
[----:B------:R-:W-:Y:S01]  /*4d6c0*/  BSSY B0, `(.L_x_3992) ;  /* 0x000000f000007945 */ /* 0x000fe20003800000 */
[----:B-----5:R-:W-:Y:S05]  /*4d6d0*/  @P0 BRA `(.L_x_3993) ;  /* 0x000000d000000947 */ /* 0x020fea0003800000 */
[----:B------:R-:W5:Y:S02]  /*4d6e0*/  QSPC.E.S P0, RZ, [R36+0x3800] ;  /* 0x0038000024ff73aa */ /* 0x000f640000000500 */
[----:B-----5:R-:W-:Y:S05]  /*4d6f0*/  @!P0 BRA `(.L_x_3994) ;  /* 0x0000008000008947 */ /* 0x020fea0003800000 */
[----:B------:R-:W-:-:S04]  /*4d700*/  IADD3 R0, R36, 0x3800, RZ ;  /* 0x0000380024007810 */ /* 0x000fc80007ffe0ff */
[----:B------:R-:W-:-:S05]  /*4d710*/  LOP3.LUT R0, R0, 0xffffff, RZ, 0xc0, !PT ;  /* 0x00ffffff00007812 */ /* 0x000fca00078ec0ff */
.L_x_3995:
[----:B------:R-:W5:Y:S02]  /*4d720*/  LDS R2, [R0] ;  /* 0x0000000000027984 */ /* 0x000f640000000800 */
[----:B-1---5:R-:W-:-:S06]  /*4d730*/  FADD R3, R14, R2 ;  /* 0x000000020e037221 */ /* 0x022fcc0000000000 */
[----:B------:R-:W1:Y:S02]  /*4d740*/  ATOMS.CAST.SPIN R3, [R0], R2, R3 ;  /* 0x000000020003738d */ /* 0x000e640001800003 */
[----:B-1----:R-:W-:-:S13]  /*4d750*/  ISETP.EQ.U32.AND P0, PT, R3, 0x1, PT ;  /* 0x000000010300780c */ /* 0x002fda0003f02070 */
[----:B------:R-:W-:Y:S05]  /*4d760*/  @!P0 BRA `(.L_x_3995) ;  /* 0xffffffb000008947 */ /* 0x000fea000383ffff */
[----:B------:R-:W-:Y:S05]  /*4d770*/  BRA `(.L_x_3993) ;  /* 0x0000003000007947 */ /* 0x000fea0003800000 */
.L_x_3994:
[----:B-1----:R-:W5:Y:S02]  /*4d780*/  LD.E R3, [R36.64+0x3800] ;  /* 0x0038000824037980 */ /* 0x002f64000c101900 */
[----:B-----5:R-:W-:-:S05]  /*4d790*/  FADD R3, R14, R3 ;  /* 0x000000030e037221 */ /* 0x020fca0000000000 */
[----:B------:R1:W-:Y:S02]  /*4d7a0*/  ST.E [R36.64+0x3800], R3 ;  /* 0x0038000324007985 */ /* 0x0003e4000c101908 */
.L_x_3993:
[----:B------:R-:W-:Y:S05]  /*4d7b0*/  BSYNC B0 ;  /* 0x0000000000007941 */ /* 0x000fea0003800000 */
.L_x_3992:
[----:B------:R-:W5:Y:S01]  /*4d7c0*/  ATOM.E.ADD.F32.FTZ.RN.STRONG.GPU P0, RZ, [R36.64+0x3c00], R15 ;  /* 0x003c000f24ff798a */ /* 0x000f62000810e7c8 */
[----:B------:R-:W-:Y:S01]  /*4d7d0*/  BSSY B0, `(.L_x_3996) ;  /* 0x000000f000007945 */ /* 0x000fe20003800000 */
[----:B-----5:R-:W-:Y:S05]  /*4d7e0*/  @P0 BRA `(.L_x_3997) ;  /* 0x000000d000000947 */ /* 0x020fea0003800000 */
[----:B------:R-:W5:Y:S02]  /*4d7f0*/  QSPC.E.S P0, RZ, [R36+0x3c00] ;  /* 0x003c000024ff73aa */ /* 0x000f640000000500 */
[----:B-----5:R-:W-:Y:S05]  /*4d800*/  @!P0 BRA `(.L_x_3998) ;  /* 0x0000008000008947 */ /* 0x020fea0003800000 */
[----:B------:R-:W-:-:S04]  /*4d810*/  IADD3 R0, R36, 0x3c00, RZ ;  /* 0x00003c0024007810 */ /* 0x000fc80007ffe0ff */
[----:B------:R-:W-:-:S05]  /*4d820*/  LOP3.LUT R0, R0, 0xffffff, RZ, 0xc0, !PT ;  /* 0x00ffffff00007812 */ /* 0x000fca00078ec0ff */
.L_x_3999:
[----:B------:R-:W5:Y:S02]  /*4d830*/  LDS R2, [R0] ;  /* 0x0000000000027984 */ /* 0x000f640000000800 */
[----:B-1---5:R-:W-:-:S06]  /*4d840*/  FADD R3, R15, R2 ;  /* 0x000000020f037221 */ /* 0x022fcc0000000000 */
[----:B------:R-:W1:Y:S02]  /*4d850*/  ATOMS.CAST.SPIN R3, [R0], R2, R3 ;  /* 0x000000020003738d */ /* 0x000e640001800003 */
[----:B-1----:R-:W-:-:S13]  /*4d860*/  ISETP.EQ.U32.AND P0, PT, R3, 0x1, PT ;  /* 0x000000010300780c */ /* 0x002fda0003f02070 */
[----:B------:R-:W-:Y:S05]  /*4d870*/  @!P0 BRA `(.L_x_3999) ;  /* 0xffffffb000008947 */ /* 0x000fea000383ffff */
[----:B------:R-:W-:Y:S05]  /*4d880*/  BRA `(.L_x_3997) ;  /* 0x0000003000007947 */ /* 0x000fea0003800000 */
.L_x_3998:
[----:B------:R-:W5:Y:S02]  /*4d890*/  LD.E R0, [R36.64+0x3c00] ;  /* 0x003c000824007980 */ /* 0x000f64000c101900 */
[----:B-----5:R-:W-:-:S05]  /*4d8a0*/  FADD R15, R15, R0 ;  /* 0x000000000f0f7221 */ /* 0x020fca0000000000 */
[----:B------:R1:W-:Y:S02]  /*4d8b0*/  ST.E [R36.64+0x3c00], R15 ;  /* 0x003c000f24007985 */ /* 0x0003e4000c101908 */
.L_x_3997:
[----:B------:R-:W-:Y:S05]  /*4d8c0*/  BSYNC B0 ;  /* 0x0000000000007941 */ /* 0x000fea0003800000 */
.L_x_3996:
[----:B------:R-:W5:Y:S01]  /*4d8d0*/  ATOM.E.ADD.F32.FTZ.RN.STRONG.GPU P0, RZ, [R36.64+0x4000], R20 ;  /* 0x0040001424ff798a */ /* 0x000f62000810e7c8 */
[----:B------:R-:W-:Y:S01]  /*4d8e0*/  BSSY B0, `(.L_x_4000) ;  /* 0x000000f000007945 */ /* 0x000fe20003800000 */
[----:B-----5:R-:W-:Y:S05]  /*4d8f0*/  @P0 BRA `(.L_x_4001) ;  /* 0x000000d000000947 */ /* 0x020fea0003800000 */
[----:B------:R-:W5:Y:S02]  /*4d900*/  QSPC.E.S P0, RZ, [R36+0x4000] ;  /* 0x0040000024ff73aa */ /* 0x000f640000000500 */
[----:B-----5:R-:W-:Y:S05]  /*4d910*/  @!P0 BRA `(.L_x_4002) ;  /* 0x0000008000008947 */ /* 0x020fea0003800000 */
[----:B------:R-:W-:-:S04]  /*4d920*/  IADD3 R0, R36, 0x4000, RZ ;  /* 0x0000400024007810 */ /* 0x000fc80007ffe0ff */
[----:B------:R-:W-:-:S05]  /*4d930*/  LOP3.LUT R0, R0, 0xffffff, RZ, 0xc0, !PT ;  /* 0x00ffffff00007812 */ /* 0x000fca00078ec0ff */
.L_x_4003:
[----:B------:R-:W5:Y:S02]  /*4d940*/  LDS R2, [R0] ;  /* 0x0000000000027984 */ /* 0x000f640000000800 */
[----:B-1---5:R-:W-:-:S06]  /*4d950*/  FADD R3, R20, R2 ;  /* 0x0000000214037221 */ /* 0x022fcc0000000000 */
[----:B------:R-:W1:Y:S02]  /*4d960*/  ATOMS.CAST.SPIN R3, [R0], R2, R3 ;  /* 0x000000020003738d */ /* 0x000e640001800003 */
[----:B-1----:R-:W-:-:S13]  /*4d970*/  ISETP.EQ.U32.AND P0, PT, R3, 0x1, PT ;  /* 0x000000010300780c */ /* 0x002fda0003f02070 */
[----:B------:R-:W-:Y:S05]  /*4d980*/  @!P0 BRA `(.L_x_4003) ;  /* 0xffffffb000008947 */ /* 0x000fea000383ffff */
[----:B------:R-:W-:Y:S05]  /*4d990*/  BRA `(.L_x_4001) ;  /* 0x0000003000007947 */ /* 0x000fea0003800000 */
.L_x_4002:
[----:B-1----:R-:W5:Y:S02]  /*4d9a0*/  LD.E R3, [R36.64+0x4000] ;  /* 0x0040000824037980 */ /* 0x002f64000c101900 */
[----:B-----5:R-:W-:-:S05]  /*4d9b0*/  FADD R3, R20, R3 ;  /* 0x0000000314037221 */ /* 0x020fca0000000000 */
[----:B------:R1:W-:Y:S02]  /*4d9c0*/  ST.E [R36.64+0x4000], R3 ;  /* 0x0040000324007985 */ /* 0x0003e4000c101908 */
.L_x_4001:
[----:B------:R-:W-:Y:S05]  /*4d9d0*/  BSYNC B0 ;  /* 0x0000000000007941 */ /* 0x000fea0003800000 */
.L_x_4000:
[----:B------:R-:W5:Y:S01]  /*4d9e0*/  ATOM.E.ADD.F32.FTZ.RN.STRONG.GPU P0, RZ, [R36.64+0x4400], R21 ;  /* 0x0044001524ff798a */ /* 0x000f62000810e7c8 */
[----:B------:R-:W-:Y:S01]  /*4d9f0*/  BSSY B0, `(.L_x_4004) ;  /* 0x000000f000007945 */ /* 0x000fe20003800000 */
[----:B-----5:R-:W-:Y:S05]  /*4da00*/  @P0 BRA `(.L_x_4005) ;  /* 0x000000d000000947 */ /* 0x020fea0003800000 */
[----:B------:R-:W5:Y:S02]  /*4da10*/  QSPC.E.S P0, RZ, [R36+0x4400] ;  /* 0x0044000024ff73aa */ /* 0x000f640000000500 */
[----:B-----5:R-:W-:Y:S05]  /*4da20*/  @!P0 BRA `(.L_x_4006) ;  /* 0x0000008000008947 */ /* 0x020fea0003800000 */
[----:B------:R-:W-:-:S04]  /*4da30*/  IADD3 R0, R36, 0x4400, RZ ;  /* 0x0000440024007810 */ /* 0x000fc80007ffe0ff */
[----:B------:R-:W-:-:S05]  /*4da40*/  LOP3.LUT R0, R0, 0xffffff, RZ, 0xc0, !PT ;  /* 0x00ffffff00007812 */ /* 0x000fca00078ec0ff */
.L_x_4007:
[----:B------:R-:W5:Y:S02]  /*4da50*/  LDS R2, [R0] ;  /* 0x0000000000027984 */ /* 0x000f640000000800 */
[----:B-1---5:R-:W-:-:S06]  /*4da60*/  FADD R3, R21, R2 ;  /* 0x0000000215037221 */ /* 0x022fcc0000000000 */
[----:B------:R-:W1:Y:S02]  /*4da70*/  ATOMS.CAST.SPIN R3, [R0], R2, R3 ;  /* 0x000000020003738d */ /* 0x000e640001800003 */
[----:B-1----:R-:W-:-:S13]  /*4da80*/  ISETP.EQ.U32.AND P0, PT, R3, 0x1, PT ;  /* 0x000000010300780c */ /* 0x002fda0003f02070 */
[----:B------:R-:W-:Y:S05]  /*4da90*/  @!P0 BRA `(.L_x_4007) ;  /* 0xffffffb000008947 */ /* 0x000fea000383ffff */
[----:B------:R-:W-:Y:S05]  /*4daa0*/  BRA `(.L_x_4005) ;  /* 0x0000003000007947 */ /* 0x000fea0003800000 */
.L_x_4006:
[----:B------:R-:W5:Y:S02]  /*4dab0*/  LD.E R0, [R36.64+0x4400] ;  /* 0x0044000824007980 */ /* 0x000f64000c101900 */
[----:B-----5:R-:W-:-:S05]  /*4dac0*/  FADD R21, R21, R0 ;  /* 0x0000000015157221 */ /* 0x020fca0000000000 */
[----:B------:R1:W-:Y:S02]  /*4dad0*/  ST.E [R36.64+0x4400], R21 ;  /* 0x0044001524007985 */ /* 0x0003e4000c101908 */
.L_x_4005:
[----:B------:R-:W-:Y:S05]  /*4dae0*/  BSYNC B0 ;  /* 0x0000000000007941 */ /* 0x000fea0003800000 */
.L_x_4004:
[----:B------:R-:W5:Y:S01]  /*4daf0*/  ATOM.E.ADD.F32.FTZ.RN.STRONG.GPU P0, RZ, [R36.64+0x4800], R22 ;  /* 0x0048001624ff798a */ /* 0x000f62000810e7c8 */
[----:B------:R-:W-:Y:S01]  /*4db00*/  BSSY B0, `(.L_x_4008) ;  /* 0x000000f000007945 */ /* 0x000fe20003800000 */
[----:B-----5:R-:W-:Y:S05]  /*4db10*/  @P0 BRA `(.L_x_4009) ;  /* 0x000000d000000947 */ /* 0x020fea0003800000 */
[----:B------:R-:W5:Y:S02]  /*4db20*/  QSPC.E.S P0, RZ, [R36+0x4800] ;  /* 0x0048000024ff73aa */ /* 0x000f640000000500 */
[----:B-----5:R-:W-:Y:S05]  /*4db30*/  @!P0 BRA `(.L_x_4010) ;  /* 0x0000008000008947 */ /* 0x020fea0003800000 */
[----:B------:R-:W-:-:S04]  /*4db40*/  IADD3 R0, R36, 0x4800, RZ ;  /* 0x0000480024007810 */ /* 0x000fc80007ffe0ff */
[----:B------:R-:W-:-:S05]  /*4db50*/  LOP3.LUT R0, R0, 0xffffff, RZ, 0xc0, !PT ;  /* 0x00ffffff00007812 */ /* 0x000fca00078ec0ff */
.L_x_4011:
[----:B------:R-:W5:Y:S02]  /*4db60*/  LDS R2, [R0] ;  /* 0x0000000000027984 */ /* 0x000f640000000800 */
[----:B-1---5:R-:W-:-:S06]  /*4db70*/  FADD R3, R22, R2 ;  /* 0x0000000216037221 */ /* 0x022fcc0000000000 */
[----:B------:R-:W1:Y:S02]  /*4db80*/  ATOMS.CAST.SPIN R3, [R0], R2, R3 ;  /* 0x000000020003738d */ /* 0x000e640001800003 */
[----:B-1----:R-:W-:-:S13]  /*4db90*/  ISETP.EQ.U32.AND P0, PT, R3, 0x1, PT ;  /* 0x000000010300780c */ /* 0x002fda0003f02070 */
[----:B------:R-:W-:Y:S05]  /*4dba0*/  @!P0 BRA `(.L_x_4011) ;  /* 0xffffffb000008947 */ /* 0x000fea000383ffff */
[----:B------:R-:W-:Y:S05]  /*4dbb0*/  BRA `(.L_x_4009) ;  /* 0x0000003000007947 */ /* 0x000fea0003800000 */
.L_x_4010:
[----:B-1----:R-:W5:Y:S02]  /*4dbc0*/  LD.E R3, [R36.64+0x4800] ;  /* 0x0048000824037980 */ /* 0x002f64000c101900 */
[----:B-----5:R-:W-:-:S05]  /*4dbd0*/  FADD R3, R22, R3 ;  /* 0x0000000316037221 */ /* 0x020fca0000000000 */
[----:B------:R1:W-:Y:S02]  /*4dbe0*/  ST.E [R36.64+0x4800], R3 ;  /* 0x0048000324007985 */ /* 0x0003e4000c101908 */
.L_x_4009:
[----:B------:R-:W-:Y:S05]  /*4dbf0*/  BSYNC B0 ;  /* 0x0000000000007941 */ /* 0x000fea0003800000 */
.L_x_4008:
[----:B------:R-:W5:Y:S01]  /*4dc00*/  ATOM.E.ADD.F32.FTZ.RN.STRONG.GPU P0, RZ, [R36.64+0x4c00], R23 ;  /* 0x004c001724ff798a */ /* 0x000f62000810e7c8 */
[----:B------:R-:W-:Y:S01]  /*4dc10*/  BSSY B0, `(.L_x_4012) ;  /* 0x000000f000007945 */ /* 0x000fe20003800000 */
[----:B-----5:R-:W-:Y:S05]  /*4dc20*/  @P0 BRA `(.L_x_4013) ;  /* 0x000000d000000947 */ /* 0x020fea0003800000 */
[----:B------:R-:W5:Y:S02]  /*4dc30*/  QSPC.E.S P0, RZ, [R36+0x4c00] ;  /* 0x004c000024ff73aa */ /* 0x000f640000000500 */
[----:B-----5:R-:W-:Y:S05]  /*4dc40*/  @!P0 BRA `(.L_x_4014) ;  /* 0x0000008000008947 */ /* 0x020fea0003800000 */
[----:B------:R-:W-:-:S04]  /*4dc50*/  IADD3 R0, R36, 0x4c00, RZ ;  /* 0x00004c0024007810 */ /* 0x000fc80007ffe0ff */
[----:B------:R-:W-:-:S05]  /*4dc60*/  LOP3.LUT R0, R0, 0xffffff, RZ, 0xc0, !PT ;  /* 0x00ffffff00007812 */ /* 0x000fca00078ec0ff */
.L_x_4015:
[----:B------:R-:W5:Y:S02]  /*4dc70*/  LDS R2, [R0] ;  /* 0x0000000000027984 */ /* 0x000f640000000800 */
[----:B-1---5:R-:W-:-:S06]  /*4dc80*/  FADD R3, R23, R2 ;  /* 0x0000000217037221 */ /* 0x022fcc0000000000 */
[----:B------:R-:W1:Y:S02]  /*4dc90*/  ATOMS.CAST.SPIN R3, [R0], R2, R3 ;  /* 0x000000020003738d */ /* 0x000e640001800003 */
[----:B-1----:R-:W-:-:S13]  /*4dca0*/  ISETP.EQ.U32.AND P0, PT, R3, 0x1, PT ;  /* 0x000000010300780c */ /* 0x002fda0003f02070 */
[----:B------:R-:W-:Y:S05]  /*4dcb0*/  @!P0 BRA `(.L_x_4015) ;  /* 0xffffffb000008947 */ /* 0x000fea000383ffff */
[----:B------:R-:W-:Y:S05]  /*4dcc0*/  BRA `(.L_x_4013) ;  /* 0x0000003000007947 */ /* 0x000fea0003800000 */
.L_x_4014:
[----:B------:R-:W5:Y:S02]  /*4dcd0*/  LD.E R0, [R36.64+0x4c00] ;  /* 0x004c000824007980 */ /* 0x000f64000c101900 */
[----:B-----5:R-:W-:-:S05]  /*4dce0*/  FADD R23, R23, R0 ;  /* 0x0000000017177221 */ /* 0x020fca0000000000 */
[----:B------:R1:W-:Y:S02]  /*4dcf0*/  ST.E [R36.64+0x4c00], R23 ;  /* 0x004c001724007985 */ /* 0x0003e4000c101908 */
.L_x_4013:
[----:B------:R-:W-:Y:S05]  /*4dd00*/  BSYNC B0 ;  /* 0x0000000000007941 */ /* 0x000fea0003800000 */
.L_x_4012:
[----:B------:R-:W5:Y:S01]  /*4dd10*/  ATOM.E.ADD.F32.FTZ.RN.STRONG.GPU P0, RZ, [R36.64+0x5000], R24 ;  /* 0x0050001824ff798a */ /* 0x000f62000810e7c8 */
[----:B------:R-:W-:Y:S01]  /*4dd20*/  BSSY B0, `(.L_x_4016) ;  /* 0x000000f000007945 */ /* 0x000fe20003800000 */
[----:B-----5:R-:W-:Y:S05]  /*4dd30*/  @P0 BRA `(.L_x_4017) ;  /* 0x000000d000000947 */ /* 0x020fea0003800000 */
[----:B------:R-:W5:Y:S02]  /*4dd40*/  QSPC.E.S P0, RZ, [R36+0x5000] ;  /* 0x0050000024ff73aa */ /* 0x000f640000000500 */
[----:B-----5:R-:W-:Y:S05]  /*4dd50*/  @!P0 BRA `(.L_x_4018) ;  /* 0x0000008000008947 */ /* 0x020fea0003800000 */
[----:B------:R-:W-:-:S04]  /*4dd60*/  IADD3 R0, R36, 0x5000, RZ ;  /* 0x0000500024007810 */ /* 0x000fc80007ffe0ff */
[----:B------:R-:W-:-:S05]  /*4dd70*/  LOP3.LUT R0, R0, 0xffffff, RZ, 0xc0, !PT ;  /* 0x00ffffff00007812 */ /* 0x000fca00078ec0ff */
.L_x_4019:
[----:B------:R-:W5:Y:S02]  /*4dd80*/  LDS R2, [R0] ;  /* 0x0000000000027984 */ /* 0x000f640000000800 */
[----:B-1---5:R-:W-:-:S06]  /*4dd90*/  FADD R3, R24, R2 ;  /* 0x0000000218037221 */ /* 0x022fcc0000000000 */
[----:B------:R-:W1:Y:S02]  /*4dda0*/  ATOMS.CAST.SPIN R3, [R0], R2, R3 ;  /* 0x000000020003738d */ /* 0x000e640001800003 */
[----:B-1----:R-:W-:-:S13]  /*4ddb0*/  ISETP.EQ.U32.AND P0, PT, R3, 0x1, PT ;  /* 0x000000010300780c */ /* 0x002fda0003f02070 */
[----:B------:R-:W-:Y:S05]  /*4ddc0*/  @!P0 BRA `(.L_x_4019) ;  /* 0xffffffb000008947 */ /* 0x000fea000383ffff */
[----:B------:R-:W-:Y:S05]  /*4ddd0*/  BRA `(.L_x_4017) ;  /* 0x0000003000007947 */ /* 0x000fea0003800000 */
.L_x_4018:
[----:B-1----:R-:W5:Y:S02]  /*4dde0*/  LD.E R3, [R36.64+0x5000] ;  /* 0x0050000824037980 */ /* 0x002f64000c101900 */
[----:B-----5:R-:W-:-:S05]  /*4ddf0*/  FADD R3, R24, R3 ;  /* 0x0000000318037221 */ /* 0x020fca0000000000 */
[----:B------:R1:W-:Y:S02]  /*4de00*/  ST.E [R36.64+0x5000], R3 ;  /* 0x0050000324007985 */ /* 0x0003e4000c101908 */
.L_x_4017:
[----:B------:R-:W-:Y:S05]  /*4de10*/  BSYNC B0 ;  /* 0x0000000000007941 */ /* 0x000fea0003800000 */
.L_x_4016:
[----:B------:R-:W5:Y:S01]  /*4de20*/  ATOM.E.ADD.F32.FTZ.RN.STRONG.GPU P0, RZ, [R36.64+0x5400], R25 ;  /* 0x0054001924ff798a */ /* 0x000f62000810e7c8 */
[----:B------:R-:W-:Y:S01]  /*4de30*/  BSSY B0, `(.L_x_4020) ;  /* 0x000000f000007945 */ /* 0x000fe20003800000 */
[----:B-----5:R-:W-:Y:S05]  /*4de40*/  @P0 BRA `(.L_x_4021) ;  /* 0x000000d000000947 */ /* 0x020fea0003800000 */
[----:B------:R-:W5:Y:S02]  /*4de50*/  QSPC.E.S P0, RZ, [R36+0x5400] ;  /* 0x0054000024ff73aa */ /* 0x000f640000000500 */
[----:B-----5:R-:W-:Y:S05]  /*4de60*/  @!P0 BRA `(.L_x_4022) ;  /* 0x0000008000008947 */ /* 0x020fea0003800000 */
[----:B------:R-:W-:-:S04]  /*4de70*/  IADD3 R0, R36, 0x5400, RZ ;  /* 0x0000540024007810 */ /* 0x000fc80007ffe0ff */
[----:B------:R-:W-:-:S05]  /*4de80*/  LOP3.LUT R0, R0, 0xffffff, RZ, 0xc0, !PT ;  /* 0x00ffffff00007812 */ /* 0x000fca00078ec0ff */
.L_x_4023:
[----:B------:R-:W5:Y:S02]  /*4de90*/  LDS R2, [R0] ;  /* 0x0000000000027984 */ /* 0x000f640000000800 */
[----:B-1---5:R-:W-:-:S06]  /*4dea0*/  FADD R3, R25, R2 ;  /* 0x0000000219037221 */ /* 0x022fcc0000000000 */
[----:B------:R-:W1:Y:S02]  /*4deb0*/  ATOMS.CAST.SPIN R3, [R0], R2, R3 ;  /* 0x000000020003738d */ /* 0x000e640001800003 */
[----:B-1----:R-:W-:-:S13]  /*4dec0*/  ISETP.EQ.U32.AND P0, PT, R3, 0x1, PT ;  /* 0x000000010300780c */ /* 0x002fda0003f02070 */
[----:B------:R-:W-:Y:S05]  /*4ded0*/  @!P0 BRA `(.L_x_4023) ;  /* 0xffffffb000008947 */ /* 0x000fea000383ffff */
[----:B------:R-:W-:Y:S05]  /*4dee0*/  BRA `(.L_x_4021) ;  /* 0x0000003000007947 */ /* 0x000fea0003800000 */
.L_x_4022:
[----:B------:R-:W5:Y:S02]  /*4def0*/  LD.E R0, [R36.64+0x5400] ;  /* 0x0054000824007980 */ /* 0x000f64000c101900 */
[----:B-----5:R-:W-:-:S05]  /*4df00*/  FADD R25, R25, R0 ;  /* 0x0000000019197221 */ /* 0x020fca0000000000 */
[----:B------:R1:W-:Y:S02]  /*4df10*/  ST.E [R36.64+0x5400], R25 ;  /* 0x0054001924007985 */ /* 0x0003e4000c101908 */
.L_x_4021:
[----:B------:R-:W-:Y:S05]  /*4df20*/  BSYNC B0 ;  /* 0x0000000000007941 */ /* 0x000fea0003800000 */
.L_x_4020:
[----:B------:R-:W5:Y:S01]  /*4df30*/  ATOM.E.ADD.F32.FTZ.RN.STRONG.GPU P0, RZ, [R36.64+0x5800], R26 ;  /* 0x0058001a24ff798a */ /* 0x000f62000810e7c8 */
[----:B------:R-:W-:Y:S01]  /*4df40*/  BSSY B0, `(.L_x_4024) ;  /* 0x000000f000007945 */ /* 0x000fe20003800000 */
[----:B-----5:R-:W-:Y:S05]  /*4df50*/  @P0 BRA `(.L_x_4025) ;  /* 0x000000d000000947 */ /* 0x020fea0003800000 */
[----:B------:R-:W5:Y:S02]  /*4df60*/  QSPC.E.S P0, RZ, [R36+0x5800] ;  /* 0x0058000024ff73aa */ /* 0x000f640000000500 */
[----:B-----5:R-:W-:Y:S05]  /*4df70*/  @!P0 BRA `(.L_x_4026) ;  /* 0x0000008000008947 */ /* 0x020fea0003800000 */
[----:B------:R-:W-:-:S04]  /*4df80*/  IADD3 R0, R36, 0x5800, RZ ;  /* 0x0000580024007810 */ /* 0x000fc80007ffe0ff */
[----:B------:R-:W-:-:S05]  /*4df90*/  LOP3.LUT R0, R0, 0xffffff, RZ, 0xc0, !PT ;  /* 0x00ffffff00007812 */ /* 0x000fca00078ec0ff */
.L_x_4027:
[----:B------:R-:W5:Y:S02]  /*4dfa0*/  LDS R2, [R0] ;  /* 0x0000000000027984 */ /* 0x000f640000000800 */
[----:B-1---5:R-:W-:-:S06]  /*4dfb0*/  FADD R3, R26, R2 ;  /* 0x000000021a037221 */ /* 0x022fcc0000000000 */
[----:B------:R-:W1:Y:S02]  /*4dfc0*/  ATOMS.CAST.SPIN R3, [R0], R2, R3 ;  /* 0x000000020003738d */ /* 0x000e640001800003 */
[----:B-1----:R-:W-:-:S13]  /*4dfd0*/  ISETP.EQ.U32.AND P0, PT, R3, 0x1, PT ;  /* 0x000000010300780c */ /* 0x002fda0003f02070 */
[----:B------:R-:W-:Y:S05]  /*4dfe0*/  @!P0 BRA `(.L_x_4027) ;  /* 0xffffffb000008947 */ /* 0x000fea000383ffff */
[----:B------:R-:W-:Y:S05]  /*4dff0*/  BRA `(.L_x_4025) ;  /* 0x0000003000007947 */ /* 0x000fea0003800000 */
.L_x_4026:
[----:B-1----:R-:W5:Y:S02]  /*4e000*/  LD.E R3, [R36.64+0x5800] ;  /* 0x0058000824037980 */ /* 0x002f64000c101900 */
[----:B-----5:R-:W-:-:S05]  /*4e010*/  FADD R3, R26, R3 ;  /* 0x000000031a037221 */ /* 0x020fca0000000000 */
[----:B------:R1:W-:Y:S02]  /*4e020*/  ST.E [R36.64+0x5800], R3 ;  /* 0x0058000324007985 */ /* 0x0003e4000c101908 */
.L_x_4025:
[----:B------:R-:W-:Y:S05]  /*4e030*/  BSYNC B0 ;  /* 0x0000000000007941 */ /* 0x000fea0003800000 */
.L_x_4024:
[----:B------:R-:W5:Y:S01]  /*4e040*/  ATOM.E.ADD.F32.FTZ.RN.STRONG.GPU P0, RZ, [R36.64+0x5c00], R27 ;  /* 0x005c001b24ff798a */ /* 0x000f62000810e7c8 */
[----:B------:R-:W-:Y:S01]  /*4e050*/  BSSY B0, `(.L_x_4028) ;  /* 0x000000f000007945 */ /* 0x000fe20003800000 */
[----:B-----5:R-:W-:Y:S05]  /*4e060*/  @P0 BRA `(.L_x_4029) ;  /* 0x000000d000000947 */ /* 0x020fea0003800000 */
[----:B------:R-:W5:Y:S02]  /*4e070*/  QSPC.E.S P0, RZ, [R36+0x5c00] ;  /* 0x005c000024ff73aa */ /* 0x000f640000000500 */
[----:B-----5:R-:W-:Y:S05]  /*4e080*/  @!P0 BRA `(.L_x_4030) ;  /* 0x0000008000008947 */ /* 0x020fea0003800000 */
[----:B------:R-:W-:-:S04]  /*4e090*/  IADD3 R0, R36, 0x5c00, RZ ;  /* 0x00005c0024007810 */ /* 0x000fc80007ffe0ff */
[----:B------:R-:W-:-:S05]  /*4e0a0*/  LOP3.LUT R0, R0, 0xffffff, RZ, 0xc0, !PT ;  /* 0x00ffffff00007812 */ /* 0x000fca00078ec0ff */
.L_x_4031:
[----:B------:R-:W5:Y:S02]  /*4e0b0*/  LDS R2, [R0] ;  /* 0x0000000000027984 */ /* 0x000f640000000800 */
[----:B-1---5:R-:W-:-:S06]  /*4e0c0*/  FADD R3, R27, R2 ;  /* 0x000000021b037221 */ /* 0x022fcc0000000000 */
[----:B------:R-:W1:Y:S02]  /*4e0d0*/  ATOMS.CAST.SPIN R3, [R0], R2, R3 ;  /* 0x000000020003738d */ /* 0x000e640001800003 */
[----:B-1----:R-:W-:-:S13]  /*4e0e0*/  ISETP.EQ.U32.AND P0, PT, R3, 0x1, PT ;  /* 0x000000010300780c */ /* 0x002fda0003f02070 */
[----:B------:R-:W-:Y:S05]  /*4e0f0*/  @!P0 BRA `(.L_x_4031) ;  /* 0xffffffb000008947 */ /* 0x000fea000383ffff */
[----:B------:R-:W-:Y:S05]  /*4e100*/  BRA `(.L_x_4029) ;  /* 0x0000003000007947 */ /* 0x000fea0003800000 */
.L_x_4030:
[----:B------:R-:W5:Y:S02]  /*4e110*/  LD.E R0, [R36.64+0x5c00] ;  /* 0x005c000824007980 */ /* 0x000f64000c101900 */
[----:B-----5:R-:W-:-:S05]  /*4e120*/  FADD R27, R27, R0 ;  /* 0x000000001b1b7221 */ /* 0x020fca0000000000 */
[----:B------:R1:W-:Y:S02]  /*4e130*/  ST.E [R36.64+0x5c00], R27 ;  /* 0x005c001b24007985 */ /* 0x0003e4000c101908 */
.L_x_4029:
[----:B------:R-:W-:Y:S05]  /*4e140*/  BSYNC B0 ;  /* 0x0000000000007941 */ /* 0x000fea0003800000 */
.L_x_4028:
[----:B------:R-:W5:Y:S01]  /*4e150*/  ATOM.E.ADD.F32.FTZ.RN.STRONG.GPU P0, RZ, [R36.64+0x6000], R32 ;  /* 0x0060002024ff798a */ /* 0x000f62000810e7c8 */
[----:B------:R-:W-:Y:S01]  /*4e160*/  BSSY B0, `(.L_x_4032) ;  /* 0x000000f000007945 */ /* 0x000fe20003800000 */
[----:B-----5:R-:W-:Y:S05]  /*4e170*/  @P0 BRA `(.L_x_4033) ;  /* 0x000000d000000947 */ /* 0x020fea0003800000 */
[----:B------:R-:W5:Y:S02]  /*4e180*/  QSPC.E.S P0, RZ, [R36+0x6000] ;  /* 0x0060000024ff73aa */ /* 0x000f640000000500 */
[----:B-----5:R-:W-:Y:S05]  /*4e190*/  @!P0 BRA `(.L_x_4034) ;  /* 0x0000008000008947 */ /* 0x020fea0003800000 */
[----:B------:R-:W-:-:S04]  /*4e1a0*/  IADD3 R0, R36, 0x6000, RZ ;  /* 0x0000600024007810 */ /* 0x000fc80007ffe0ff */
[----:B------:R-:W-:-:S05]  /*4e1b0*/  LOP3.LUT R0, R0, 0xffffff, RZ, 0xc0, !PT ;  /* 0x00ffffff00007812 */ /* 0x000fca00078ec0ff */
.L_x_4035:
[----:B------:R-:W5:Y:S02]  /*4e1c0*/  LDS R2, [R0] ;  /* 0x0000000000027984 */ /* 0x000f640000000800 */
[----:B-1---5:R-:W-:-:S06]  /*4e1d0*/  FADD R3, R32, R2 ;  /* 0x0000000220037221 */ /* 0x022fcc0000000000 */
[----:B------:R-:W1:Y:S02]  /*4e1e0*/  ATOMS.CAST.SPIN R3, [R0], R2, R3 ;  /* 0x000000020003738d */ /* 0x000e640001800003 */
[----:B-1----:R-:W-:-:S13]  /*4e1f0*/  ISETP.EQ.U32.AND P0, PT, R3, 0x1, PT ;  /* 0x000000010300780c */ /* 0x002fda0003f02070 */
[----:B------:R-:W-:Y:S05]  /*4e200*/  @!P0 BRA `(.L_x_4035) ;  /* 0xffffffb000008947 */ /* 0x000fea000383ffff */
[----:B------:R-:W-:Y:S05]  /*4e210*/  BRA `(.L_x_4033) ;  /* 0x0000003000007947 */ /* 0x000fea0003800000 */
.L_x_4034:
[----:B-1----:R-:W5:Y:S02]  /*4e220*/  LD.E R3, [R36.64+0x6000] ;  /* 0x0060000824037980 */ /* 0x002f64000c101900 */
[----:B-----5:R-:W-:-:S05]  /*4e230*/  FADD R3, R32, R3 ;  /* 0x0000000320037221 */ /* 0x020fca0000000000 */
[----:B------:R1:W-:Y:S02]  /*4e240*/  ST.E [R36.64+0x6000], R3 ;  /* 0x0060000324007985 */ /* 0x0003e4000c101908 */
.L_x_4033:
[----:B------:R-:W-:Y:S05]  /*4e250*/  BSYNC B0 ;  /* 0x0000000000007941 */ /* 0x000fea0003800000 */
.L_x_4032:
[----:B------:R-:W5:Y:S01]  /*4e260*/  ATOM.E.ADD.F32.FTZ.RN.STRONG.GPU P0, RZ, [R36.64+0x6400], R33 ;  /* 0x0064002124ff798a */ /* 0x000f62000810e7c8 */
[----:B------:R-:W-:Y:S01]  /*4e270*/  BSSY B0, `(.L_x_4036) ;  /* 0x000000f000007945 */ /* 0x000fe20003800000 */
[----:B-----5:R-:W-:Y:S05]  /*4e280*/  @P0 BRA `(.L_x_4037) ;  /* 0x000000d000000947 */ /* 0x020fea0003800000 */
[----:B------:R-:W5:Y:S02]  /*4e290*/  QSPC.E.S P0, RZ, [R36+0x6400] ;  /* 0x0064000024ff73aa */ /* 0x000f640000000500 */
[----:B-----5:R-:W-:Y:S05]  /*4e2a0*/  @!P0 BRA `(.L_x_4038) ;  /* 0x0000008000008947 */ /* 0x020fea0003800000 */
[----:B------:R-:W-:-:S04]  /*4e2b0*/  IADD3 R0, R36, 0x6400, RZ ;  /* 0x0000640024007810 */ /* 0x000fc80007ffe0ff */
[----:B------:R-:W-:-:S05]  /*4e2c0*/  LOP3.LUT R0, R0, 0xffffff, RZ, 0xc0, !PT ;  /* 0x00ffffff00007812 */ /* 0x000fca00078ec0ff */
.L_x_4039:
[----:B------:R-:W5:Y:S02]  /*4e2d0*/  LDS R2, [R0] ;  /* 0x0000000000027984 */ /* 0x000f640000000800 */
[----:B-1---5:R-:W-:-:S06]  /*4e2e0*/  FADD R3, R33, R2 ;  /* 0x0000000221037221 */ /* 0x022fcc0000000000 */
[----:B------:R-:W1:Y:S02]  /*4e2f0*/  ATOMS.CAST.SPIN R3, [R0], R2, R3 ;  /* 0x000000020003738d */ /* 0x000e640001800003 */
[----:B-1----:R-:W-:-:S13]  /*4e300*/  ISETP.EQ.U32.AND P0, PT, R3, 0x1, PT ;  /* 0x000000010300780c */ /* 0x002fda0003f02070 */
[----:B------:R-:W-:Y:S05]  /*4e310*/  @!P0 BRA `(.L_x_4039) ;  /* 0xffffffb000008947 */ /* 0x000fea000383ffff */
[----:B------:R-:W-:Y:S05]  /*4e320*/  BRA `(.L_x_4037) ;  /* 0x0000003000007947 */ /* 0x000fea0003800000 */
.L_x_4038:
[----:B------:R-:W5:Y:S02]  /*4e330*/  LD.E R0, [R36.64+0x6400] ;  /* 0x0064000824007980 */ /* 0x000f64000c101900 */
[----:B-----5:R-:W-:-:S05]  /*4e340*/  FADD R33, R33, R0 ;  /* 0x0000000021217221 */ /* 0x020fca0000000000 */
[----:B------:R1:W-:Y:S02]  /*4e350*/  ST.E [R36.64+0x6400], R33 ;  /* 0x0064002124007985 */ /* 0x0003e4000c101908 */
.L_x_4037:
[----:B------:R-:W-:Y:S05]  /*4e360*/  BSYNC B0 ;  /* 0x0000000000007941 */ /* 0x000fea0003800000 */
.L_x_4036:
[----:B------:R-:W5:Y:S01]  /*4e370*/  ATOM.E.ADD.F32.FTZ.RN.STRONG.GPU P0, RZ, [R36.64+0x6800], R34 ;  /* 0x0068002224ff798a */ /* 0x000f62000810e7c8 */
[----:B------:R-:W-:Y:S01]  /*4e380*/  BSSY B0, `(.L_x_4040) ;  /* 0x000000f000007945 */ /* 0x000fe20003800000 */
[----:B-----5:R-:W-:Y:S05]  /*4e390*/  @P0 BRA `(.L_x_4041) ;  /* 0x000000d000000947 */ /* 0x020fea0003800000 */
[----:B------:R-:W5:Y:S02]  /*4e3a0*/  QSPC.E.S P0, RZ, [R36+0x6800] ;  /* 0x0068000024ff73aa */ /* 0x000f640000000500 */
[----:B-----5:R-:W-:Y:S05]  /*4e3b0*/  @!P0 BRA `(.L_x_4042) ;  /* 0x0000008000008947 */ /* 0x020fea0003800000 */
[----:B------:R-:W-:-:S04]  /*4e3c0*/  IADD3 R0, R36, 0x6800, RZ ;  /* 0x0000680024007810 */ /* 0x000fc80007ffe0ff */
[----:B------:R-:W-:-:S05]  /*4e3d0*/  LOP3.LUT R0, R0, 0xffffff, RZ, 0xc0, !PT ;  /* 0x00ffffff00007812 */ /* 0x000fca00078ec0ff */
.L_x_4043:
[----:B------:R-:W5:Y:S02]  /*4e3e0*/  LDS R2, [R0] ;  /* 0x0000000000027984 */ /* 0x000f640000000800 */
[----:B-1---5:R-:W-:-:S06]  /*4e3f0*/  FADD R3, R34, R2 ;  /* 0x0000000222037221 */ /* 0x022fcc0000000000 */
[----:B------:R-:W1:Y:S02]  /*4e400*/  ATOMS.CAST.SPIN R3, [R0], R2, R3 ;  /* 0x000000020003738d */ /* 0x000e640001800003 */
[----:B-1----:R-:W-:-:S13]  /*4e410*/  ISETP.EQ.U32.AND P0, PT, R3, 0x1, PT ;  /* 0x000000010300780c */ /* 0x002fda0003f02070 */
[----:B------:R-:W-:Y:S05]  /*4e420*/  @!P0 BRA `(.L_x_4043) ;  /* 0xffffffb000008947 */ /* 0x000fea000383ffff */
[----:B------:R-:W-:Y:S05]  /*4e430*/  BRA `(.L_x_4041) ;  /* 0x0000003000007947 */ /* 0x000fea0003800000 */
.L_x_4042:
[----:B-1----:R-:W5:Y:S02]  /*4e440*/  LD.E R3, [R36.64+0x6800] ;  /* 0x0068000824037980 */ /* 0x002f64000c101900 */
[----:B-----5:R-:W-:-:S05]  /*4e450*/  FADD R3, R34, R3 ;  /* 0x0000000322037221 */ /* 0x020fca0000000000 */
[----:B------:R1:W-:Y:S02]  /*4e460*/  ST.E [R36.64+0x6800], R3 ;  /* 0x0068000324007985 */ /* 0x0003e4000c101908 */
.L_x_4041:
[----:B------:R-:W-:Y:S05]  /*4e470*/  BSYNC B0 ;  /* 0x0000000000007941 */ /* 0x000fea0003800000 */
.L_x_4040:
[----:B------:R-:W5:Y:S01]  /*4e480*/  ATOM.E.ADD.F32.FTZ.RN.STRONG.GPU P0, RZ, [R36.64+0x6c00], R35 ;  /* 0x006c002324ff798a */ /* 0x000f62000810e7c8 */
[----:B------:R-:W-:Y:S01]  /*4e490*/  BSSY B0, `(.L_x_4044) ;  /* 0x000000f000007945 */ /* 0x000fe20003800000 */
[----:B-----5:R-:W-:Y:S05]  /*4e4a0*/  @P0 BRA `(.L_x_4045) ;  /* 0x000000d000000947 */ /* 0x020fea0003800000 */
[----:B------:R-:W5:Y:S02]  /*4e4b0*/  QSPC.E.S P0, RZ, [R36+0x6c00] ;  /* 0x006c000024ff73aa */ /* 0x000f640000000500 */
[----:B-----5:R-:W-:Y:S05]  /*4e4c0*/  @!P0 BRA `(.L_x_4046) ;  /* 0x0000008000008947 */ /* 0x020fea0003800000 */
[----:B------:R-:W-:-:S04]  /*4e4d0*/  IADD3 R0, R36, 0x6c00, RZ ;  /* 0x00006c0024007810 */ /* 0x000fc80007ffe0ff */
[----:B------:R-:W-:-:S05]  /*4e4e0*/  LOP3.LUT R0, R0, 0xffffff, RZ, 0xc0, !PT ;  /* 0x00ffffff00007812 */ /* 0x000fca00078ec0ff */
.L_x_4047:
[----:B------:R-:W5:Y:S02]  /*4e4f0*/  LDS R2, [R0] ;  /* 0x0000000000027984 */ /* 0x000f640000000800 */
[----:B-1---5:R-:W-:-:S06]  /*4e500*/  FADD R3, R35, R2 ;  /* 0x0000000223037221 */ /* 0x022fcc0000000000 */
[----:B------:R-:W1:Y:S02]  /*4e510*/  ATOMS.CAST.SPIN R3, [R0], R2, R3 ;  /* 0x000000020003738d */ /* 0x000e640001800003 */
[----:B-1----:R-:W-:-:S13]  /*4e520*/  ISETP.EQ.U32.AND P0, PT, R3, 0x1, PT ;  /* 0x000000010300780c */ /* 0x002fda0003f02070 */
[----:B------:R-:W-:Y:S05]  /*4e530*/  @!P0 BRA `(.L_x_4047) ;  /* 0xffffffb000008947 */ /* 0x000fea000383ffff */
[----:B------:R-:W-:Y:S05]  /*4e540*/  BRA `(.L_x_4045) ;  /* 0x0000003000007947 */ /* 0x000fea0003800000 */
.L_x_4046:
[----:B------:R-:W5:Y:S02]  /*4e550*/  LD.E R0, [R36.64+0x6c00] ;  /* 0x006c000824007980 */ /* 0x000f64000c101900 */
[----:B-----5:R-:W-:-:S05]  /*4e560*/  FADD R35, R35, R0 ;  /* 0x0000000023237221 */ /* 0x020fca0000000000 */
[----:B------:R1:W-:Y:S02]  /*4e570*/  ST.E [R36.64+0x6c00], R35 ;  /* 0x006c002324007985 */ /* 0x0003e4000c101908 */
.L_x_4045:
[----:B------:R-:W-:Y:S05]  /*4e580*/  BSYNC B0 ;  /* 0x0000000000007941 */ /* 0x000fea0003800000 */
.L_x_4044:
[----:B------:R-:W5:Y:S01]  /*4e590*/  ATOM.E.ADD.F32.FTZ.RN.STRONG.GPU P0, RZ, [R36.64+0x7000], R28 ;  /* 0x0070001c24ff798a */ /* 0x000f62000810e7c8 */
[----:B------:R-:W-:Y:S01]  /*4e5a0*/  BSSY B0, `(.L_x_4048) ;  /* 0x000000f000007945 */ /* 0x000fe20003800000 */
[----:B-----5:R-:W-:Y:S05]  /*4e5b0*/  @P0 BRA `(.L_x_4049) ;  /* 0x000000d000000947 */ /* 0x020fea0003800000 */
[----:B------:R-:W5:Y:S02]  /*4e5c0*/  QSPC.E.S P0, RZ, [R36+0x7000] ;  /* 0x0070000024ff73aa */ /* 0x000f640000000500 */
[----:B-----5:R-:W-:Y:S05]  /*4e5d0*/  @!P0 BRA `(.L_x_4050) ;  /* 0x0000008000008947 */ /* 0x020fea0003800000 */
[----:B------:R-:W-:-:S04]  /*4e5e0*/  IADD3 R0, R36, 0x7000, RZ ;  /* 0x0000700024007810 */ /* 0x000fc80007ffe0ff */
[----:B------:R-:W-:-:S05]  /*4e5f0*/  LOP3.LUT R0, R0, 0xffffff, RZ, 0xc0, !PT ;  /* 0x00ffffff00007812 */ /* 0x000fca00078ec0ff */
.L_x_4051:
[----:B------:R-:W5:Y:S02]  /*4e600*/  LDS R2, [R0] ;  /* 0x0000000000027984 */ /* 0x000f640000000800 */
[----:B-1---5:R-:W-:-:S06]  /*4e610*/  FADD R3, R28, R2 ;  /* 0x000000021c037221 */ /* 0x022fcc0000000000 */
[----:B------:R-:W1:Y:S02]  /*4e620*/  ATOMS.CAST.SPIN R3, [R0], R2, R3 ;  /* 0x000000020003738d */ /* 0x000e640001800003 */
[----:B-1----:R-:W-:-:S13]  /*4e630*/  ISETP.EQ.U32.AND P0, PT, R3, 0x1, PT ;  /* 0x000000010300780c */ /* 0x002fda0003f02070 */
[----:B------:R-:W-:Y:S05]  /*4e640*/  @!P0 BRA `(.L_x_4051) ;  /* 0xffffffb000008947 */ /* 0x000fea000383ffff */
[----:B------:R-:W-:Y:S05]  /*4e650*/  BRA `(.L_x_4049) ;  /* 0x0000003000007947 */ /* 0x000fea0003800000 */
.L_x_4050:
[----:B-1----:R-:W5:Y:S02]  /*4e660*/  LD.E R3, [R36.64+0x7000] ;  /* 0x0070000824037980 */ /* 0x002f64000c101900 */
[----:B-----5:R-:W-:-:S05]  /*4e670*/  FADD R3, R28, R3 ;  /* 0x000000031c037221 */ /* 0x020fca0000000000 */
[----:B------:R1:W-:Y:S02]  /*4e680*/  ST.E [R36.64+0x7000], R3 ;  /* 0x0070000324007985 */ /* 0x0003e4000c101908 */
.L_x_4049:
[----:B------:R-:W-:Y:S05]  /*4e690*/  BSYNC B0 ;  /* 0x0000000000007941 */ /* 0x000fea0003800000 */
.L_x_4048:
[----:B------:R-:W5:Y:S01]  /*4e6a0*/  ATOM.E.ADD.F32.FTZ.RN.STRONG.GPU P0, RZ, [R36.64+0x7400], R29 ;  /* 0x0074001d24ff798a */ /* 0x000f62000810e7c8 */
[----:B------:R-:W-:Y:S01]  /*4e6b0*/  BSSY B0, `(.L_x_4052) ;  /* 0x000000f000007945 */ /* 0x000fe20003800000 */
[----:B-----5:R-:W-:Y:S05]  /*4e6c0*/  @P0 BRA `(.L_x_4053) ;  /* 0x000000d000000947 */ /* 0x020fea0003800000 */
[----:B------:R-:W5:Y:S02]  /*4e6d0*/  QSPC.E.S P0, RZ, [R36+0x7400] ;  /* 0x0074000024ff73aa */ /* 0x000f640000000500 */
[----:B-----5:R-:W-:Y:S05]  /*4e6e0*/  @!P0 BRA `(.L_x_4054) ;  /* 0x0000008000008947 */ /* 0x020fea0003800000 */
[----:B------:R-:W-:-:S04]  /*4e6f0*/  IADD3 R0, R36, 0x7400, RZ ;  /* 0x0000740024007810 */ /* 0x000fc80007ffe0ff */
[----:B------:R-:W-:-:S05]  /*4e700*/  LOP3.LUT R0, R0, 0xffffff, RZ, 0xc0, !PT ;  /* 0x00ffffff00007812 */ /* 0x000fca00078ec0ff */
.L_x_4055:
[----:B------:R-:W5:Y:S02]  /*4e710*/  LDS R2, [R0] ;  /* 0x0000000000027984 */ /* 0x000f640000000800 */
[----:B-1---5:R-:W-:-:S06]  /*4e720*/  FADD R3, R29, R2 ;  /* 0x000000021d037221 */ /* 0x022fcc0000000000 */
[----:B------:R-:W1:Y:S02]  /*4e730*/  ATOMS.CAST.SPIN R3, [R0], R2, R3 ;  /* 0x000000020003738d */ /* 0x000e640001800003 */
[----:B-1----:R-:W-:-:S13]  /*4e740*/  ISETP.EQ.U32.AND P0, PT, R3, 0x1, PT ;  /* 0x000000010300780c */ /* 0x002fda0003f02070 */
[----:B------:R-:W-:Y:S05]  /*4e750*/  @!P0 BRA `(.L_x_4055) ;  /* 0xffffffb000008947 */ /* 0x000fea000383ffff */
[----:B------:R-:W-:Y:S05]  /*4e760*/  BRA `(.L_x_4053) ;  /* 0x0000003000007947 */ /* 0x000fea0003800000 */
.L_x_4054:
[----:B------:R-:W5:Y:S02]  /*4e770*/  LD.E R0, [R36.64+0x7400] ;  /* 0x0074000824007980 */ /* 0x000f64000c101900 */
[----:B-----5:R-:W-:-:S05]  /*4e780*/  FADD R29, R29, R0 ;  /* 0x000000001d1d7221 */ /* 0x020fca0000000000 */
[----:B------:R1:W-:Y:S02]  /*4e790*/  ST.E [R36.64+0x7400], R29 ;  /* 0x0074001d24007985 */ /* 0x0003e4000c101908 */
.L_x_4053:
[----:B------:R-:W-:Y:S05]  /*4e7a0*/  BSYNC B0 ;  /* 0x0000000000007941 */ /* 0x000fea0003800000 */
.L_x_4052:
[----:B------:R-:W5:Y:S01]  /*4e7b0*/  ATOM.E.ADD.F32.FTZ.RN.STRONG.GPU P0, RZ, [R36.64+0x7800], R30 ;  /* 0x0078001e24ff798a */ /* 0x000f62000810e7c8 */
[----:B------:R-:W-:Y:S01]  /*4e7c0*/  BSSY B0, `(.L_x_4056) ;  /* 0x000000f000007945 */ /* 0x000fe20003800000 */
[----:B-----5:R-:W-:Y:S05]  /*4e7d0*/  @P0 BRA `(.L_x_4057) ;  /* 0x000000d000000947 */ /* 0x020fea0003800000 */
[----:B------:R-:W5:Y:S02]  /*4e7e0*/  QSPC.E.S P0, RZ, [R36+0x7800] ;  /* 0x0078000024ff73aa */ /* 0x000f640000000500 */
[----:B-----5:R-:W-:Y:S05]  /*4e7f0*/  @!P0 BRA `(.L_x_4058) ;  /* 0x0000008000008947 */ /* 0x020fea0003800000 */
[----:B------:R-:W-:-:S04]  /*4e800*/  IADD3 R0, R36, 0x7800, RZ ;  /* 0x0000780024007810 */ /* 0x000fc80007ffe0ff */
[----:B------:R-:W-:-:S05]  /*4e810*/  LOP3.LUT R0, R0, 0xffffff, RZ, 0xc0, !PT ;  /* 0x00ffffff00007812 */ /* 0x000fca00078ec0ff */
.L_x_4059:
[----:B------:R-:W5:Y:S02]  /*4e820*/  LDS R2, [R0] ;  /* 0x0000000000027984 */ /* 0x000f640000000800 */
[----:B-1---5:R-:W-:-:S06]  /*4e830*/  FADD R3, R30, R2 ;  /* 0x000000021e037221 */ /* 0x022fcc0000000000 */
[----:B------:R-:W1:Y:S02]  /*4e840*/  ATOMS.CAST.SPIN R3, [R0], R2, R3 ;  /* 0x000000020003738d */ /* 0x000e640001800003 */
[----:B-1----:R-:W-:-:S13]  /*4e850*/  ISETP.EQ.U32.AND P0, PT, R3, 0x1, PT ;  /* 0x000000010300780c */ /* 0x002fda0003f02070 */
[----:B------:R-:W-:Y:S05]  /*4e860*/  @!P0 BRA `(.L_x_4059) ;  /* 0xffffffb000008947 */ /* 0x000fea000383ffff */
[----:B------:R-:W-:Y:S05]  /*4e870*/  BRA `(.L_x_4057) ;  /* 0x0000003000007947 */ /* 0x000fea0003800000 */
.L_x_4058:
[----:B-1----:R-:W5:Y:S02]  /*4e880*/  LD.E R3, [R36.64+0x7800] ;  /* 0x0078000824037980 */ /* 0x002f64000c101900 */
[----:B-----5:R-:W-:-:S05]  /*4e890*/  FADD R3, R30, R3 ;  /* 0x000000031e037221 */ /* 0x020fca0000000000 */
[----:B------:R1:W-:Y:S02]  /*4e8a0*/  ST.E [R36.64+0x7800], R3 ;  /* 0x0078000324007985 */ /* 0x0003e4000c101908 */
.L_x_4057:
[----:B------:R-:W-:Y:S05]  /*4e8b0*/  BSYNC B0 ;  /* 0x0000000000007941 */ /* 0x000fea0003800000 */
.L_x_4056:
[----:B------:R-:W5:Y:S01]  /*4e8c0*/  ATOM.E.ADD.F32.FTZ.RN.STRONG.GPU P0, RZ, [R36.64+0x7c00], R31 ;  /* 0x007c001f24ff798a */ /* 0x000f62000810e7c8 */
[----:B------:R-:W-:-:S04]  /*4e8d0*/  MOV R87, 0x0 ;  /* 0x0000000000577802 */ /* 0x000fc80000000f00 */
[----:B-----5:R-:W-:Y:S05]  /*4e8e0*/  @P0 RET.REL.NODEC R86 `(_ZN7cutlass13device_kernelIN5flash19enable_sm80_to_sm89INS1_16FlashAttnBwdSm80INS1_25CollectiveMainloopBwdSm80ILi2ELi2EN4cute5tupleIJNS5_1CILi128EEES8_NS7_ILi64EEEEEENS_6half_tEfNS_4arch4Sm80ELb0ELb1ELb1ELb1ELb1ELb0ELb0ELb0ELi2ELi4ELi4ELi4ELb0EEENS1_24CollectiveEpilogueBwdGQAISA_fSD_Li256ELb1ELb1EEENS1_19SingleTileSchedulerILb1ELb0ELb0ELi128EEEEEEEEEvNT_6ParamsE) ;  /* 0xfffb171056000950 */ /* 0x020fea0003c3ffff */
[----:B------:R-:W5:Y:S02]  /*4e8f0*/  QSPC.E.S P0, RZ, [R36+0x7c00] ;  /* 0x007c000024ff73aa */ /* 0x000f640000000500 */
[----:B-----5:R-:W-:Y:S05]  /*4e900*/  @!P0 BRA `(.L_x_4060) ;  /* 0x0000009000008947 */ /* 0x020fea0003800000 */
[----:B------:R-:W-:-:S04]  /*4e910*/  IADD3 R0, R36, 0x7c00, RZ ;  /* 0x00007c0024007810 */ /* 0x000fc80007ffe0ff */
[----:B------:R-:W-:-:S05]  /*4e920*/  LOP3.LUT R0, R0, 0xffffff, RZ, 0xc0, !PT ;  /* 0x00ffffff00007812 */ /* 0x000fca00078ec0ff */
.L_x_4061:
[----:B------:R-:W5:Y:S02]  /*4e930*/  LDS R2, [R0] ;  /* 0x0000000000027984 */ /* 0x000f640000000800 */
[----:B-1---5:R-:W-:-:S06]  /*4e940*/  FADD R3, R31, R2 ;  /* 0x000000021f037221 */ /* 0x022fcc0000000000 */
[----:B------:R-:W1:Y:S02]  /*4e950*/  ATOMS.CAST.SPIN R3, [R0], R2, R3 ;  /* 0x000000020003738d */ /* 0x000e640001800003 */
[----:B-1----:R-:W-:-:S13]  /*4e960*/  ISETP.EQ.U32.AND P0, PT, R3, 0x1, PT ;  /* 0x000000010300780c */ /* 0x002fda0003f02070 */
[----:B------:R-:W-:Y:S05]  /*4e970*/  @!P0 BRA `(.L_x_4061) ;  /* 0xffffffb000008947 */ /* 0x000fea000383ffff */
[----:B------:R-:W-:-:S04]  /*4e980*/  MOV R87, 0x0 ;  /* 0x0000000000577802 */ /* 0x000fc80000000f00 */
[----:B------:R-:W-:Y:S05]  /*4e990*/  RET.REL.NODEC R86 `(_ZN7cutlass13device_kernelIN5flash19enable_sm80_to_sm89INS1_16FlashAttnBwdSm80INS1_25CollectiveMainloopBwdSm80ILi2ELi2EN4cute5tupleIJNS5_1CILi128EEES8_NS7_ILi64EEEEEENS_6half_tEfNS_4arch4Sm80ELb0ELb1ELb1ELb1ELb1ELb0ELb0ELb0ELi2ELi4ELi4ELi4ELb0EEENS1_24CollectiveEpilogueBwdGQAISA_fSD_Li256ELb1ELb1EEENS1_19SingleTileSchedulerILb1ELb0ELb0ELi128EEEEEEEEEvNT_6ParamsE) ;  /* 0xfffb166056007950 */ /* 0x000fea0003c3ffff */
.L_x_4060:
[----:B------:R-:W5:Y:S01]  /*4e9a0*/  LD.E R0, [R36.64+0x7c00] ;  /* 0x007c000824007980 */ /* 0x000f62000c101900 */
[----:B------:R-:W-:Y:S01]  /*4e9b0*/  MOV R87, 0x0 ;  /* 0x0000000000577802 */ /* 0x000fe20000000f00 */
[----:B-----5:R-:W-:-:S05]  /*4e9c0*/  FADD R31, R31, R0 ;  /* 0x000000001f1f7221 */ /* 0x020fca0000000000 */
[----:B------:R1:W-:Y:S01]  /*4e9d0*/  ST.E [R36.64+0x7c00], R31 ;  /* 0x007c001f24007985 */ /* 0x0003e2000c101908 */
[----:B------:R-:W-:Y:S05]  /*4e9e0*/  RET.REL.NODEC R86 `(_ZN7cutlass13device_kernelIN5flash19enable_sm80_to_sm89INS1_16FlashAttnBwdSm80INS1_25CollectiveMainloopBwdSm80ILi2ELi2EN4cute5tupleIJNS5_1CILi128EEES8_NS7_ILi64EEEEEENS_6half_tEfNS_4arch4Sm80ELb0ELb1ELb1ELb1ELb1ELb0ELb0ELb0ELi2ELi4ELi4ELi4ELb0EEENS1_24CollectiveEpilogueBwdGQAISA_fSD_Li256ELb1ELb1EEENS1_19SingleTileSchedulerILb1ELb0ELb0ELi128EEEEEEEEEvNT_6ParamsE) ;  /* 0xfffb161056007950 */ /* 0x000fea0003c3ffff */
        .type           $_ZN7cutlass13device_kernelIN5flash19enable_sm80_to_sm89INS1_16FlashAttnBwdSm80INS1_25CollectiveMainloopBwdSm80ILi2ELi2EN4cute5tupleIJNS5_1CILi128EEES8_NS7_ILi64EEEEEENS_6half_tEfNS_4arch4Sm80ELb0ELb1ELb1ELb1ELb1ELb0ELb0ELb0ELi2ELi4ELi4ELi4ELb0EEENS1_24CollectiveEpilogueBwdGQAISA_fSD_Li256ELb1ELb1EEENS1_19SingleTileSchedulerILb1ELb0ELb0ELi128EEEEEEEEEvNT_6ParamsE$_ZZZN5flash25CollectiveMainloopBwdSm80ILi2ELi2EN4cute5tupleIJNS1_1CILi128EEES4_NS3_ILi64EEEEEEN7cutlass6half_tEfNS7_4arch4Sm80ELb0ELb1ELb1ELb1ELb1ELb0ELb0ELb0ELi2ELi4ELi4ELi4ELb0EE3mmaINS_16FlashAttnBwdSm80ISB_NS_24CollectiveEpilogueBwdGQAIS6_fSA_Li256ELb1ELb1EEENS_19SingleTileSchedulerILb1ELb0ELb0ELi128EEEE13SharedStorageENS1_6TensorINS1_11ArrayEngineIfLm32EEENS1_6LayoutINS2_IJNS2_IJNS3_ILi2EEESO_EEESO_NS3_ILi4EEEEEENS2_IJNS2_IJNS3_ILi1EEESO_EEESQ_NS3_ILi8EEEEEEEEEEEEbRKNSB_6ParamsERT0_S12_iNS2_IJiiiEEERT_ENKUliT_E_clIZSC_ISJ_SX_EbS10_S12_S12_iS13_S15_EUlRS16_iE_EEDaiS16_ENKUlvE0_clEv,@function
        .size           $_ZN7cutlass13device_kernelIN5flash19enable_sm80_to_sm89INS1_16FlashAttnBwdSm80INS1_25CollectiveMainloopBwdSm80ILi2ELi2EN4cute5tupleIJNS5_1CILi128EEES8_NS7_ILi64EEEEEENS_6half_tEfNS_4arch4Sm80ELb0ELb1ELb1ELb1ELb1ELb0ELb0ELb0ELi2ELi4ELi4ELi4ELb0EEENS1_24CollectiveEpilogueBwdGQAISA_fSD_Li256ELb1ELb1EEENS1_19SingleTileSchedulerILb1ELb0ELb0ELi128EEEEEEEEEvNT_6ParamsE$_ZZZN5flash25CollectiveMainloopBwdSm80ILi2ELi2EN4cute5tupleIJNS1_1CILi128EEES4_NS3_ILi64EEEEEEN7cutlass6half_tEfNS7_4arch4Sm80ELb0ELb1ELb1ELb1ELb1ELb0ELb0ELb0ELi2ELi4ELi4ELi4ELb0EE3mmaINS_16FlashAttnBwdSm80ISB_NS_24CollectiveEpilogueBwdGQAIS6_fSA_Li256ELb1ELb1EEENS_19SingleTileSchedulerILb1ELb0ELb0ELi128EEEE13SharedStorageENS1_6TensorINS1_11ArrayEngineIfLm32EEENS1_6LayoutINS2_IJNS2_IJNS3_ILi2EEESO_EEESO_NS3_ILi4EEEEEENS2_IJNS2_IJNS3_ILi1EEESO_EEESQ_NS3_ILi8EEEEEEEEEEEEbRKNSB_6ParamsERT0_S12_iNS2_IJiiiEEERT_ENKUliT_E_clIZSC_ISJ_SX_EbS10_S12_S12_iS13_S15_EUlRS16_iE_EEDaiS16_ENKUlvE0_clEv,($_ZN7cutlass13device_kernelIN5flash19enable_sm80_to_sm89INS1_16FlashAttnBwdSm80INS1_25CollectiveMainloopBwdSm80ILi2ELi2EN4cute5tupleIJNS5_1CILi128EEES8_NS7_ILi64EEEEEENS_6half_tEfNS_4arch4Sm80ELb0ELb1ELb1ELb1ELb1ELb0ELb0ELb0ELi2ELi4ELi4ELi4ELb0EEENS1_24CollectiveEpilogueBwdGQAISA_fSD_Li256ELb1ELb1EEENS1_19SingleTileSchedulerILb1ELb0ELb0ELi128EEEEEEEEEvNT_6ParamsE$_ZZZN5flash25CollectiveMainloopBwdSm80ILi2ELi2EN4cute5tupleIJNS1_1CILi128EEES4_NS3_ILi64EEEEEEN7cutlass6half_tEfNS7_4arch4Sm80ELb0ELb1ELb1ELb1ELb1ELb0ELb0ELb0ELi2ELi4ELi4ELi4ELb0EE3mmaINS_16FlashAttnBwdSm80ISB_NS_24CollectiveEpilogueBwdGQAIS6_fSA_Li256ELb1ELb1EEENS_19SingleTileSchedulerILb1ELb0ELb0ELi128EEEE13SharedStorageENS1_6TensorINS1_11ArrayEngineIfLm32EEENS1_6LayoutINS2_IJNS2_IJNS3_ILi2EEESO_EEESO_NS3_ILi4EEEEEENS2_IJNS2_IJNS3_ILi1EEESO_EEESQ_NS3_ILi8EEEEEEEEEEEEbRKNSB_6ParamsERT0_S12_iNS2_IJiiiEEERT_ENKUliT_E_clIZSC_ISJ_SX_EbS10_S12_S12_iS13_S15_EUlRS16_iE_EEDaiS16_ENKUlvE1_clEv - $_ZN7cutlass13device_kernelIN5flash19enable_sm80_to_sm89INS1_16FlashAttnBwdSm80INS1_25CollectiveMainloopBwdSm80ILi2ELi2EN4cute5tupleIJNS5_1CILi128EEES8_NS7_ILi64EEEEEENS_6half_tEfNS_4arch4Sm80ELb0ELb1ELb1ELb1ELb1ELb0ELb0ELb0ELi2ELi4ELi4ELi4ELb0EEENS1_24CollectiveEpilogueBwdGQAISA_fSD_Li256ELb1ELb1EEENS1_19SingleTileSchedulerILb1ELb0ELb0ELi128EEEEEEEEEvNT_6ParamsE$_ZZZN5flash25CollectiveMainloopBwdSm80ILi2ELi2EN4cute5tupleIJNS1_1CILi128EEES4_NS3_ILi64EEEEEEN7cutlass6half_tEfNS7_4arch4Sm80ELb0ELb1ELb1ELb1ELb1ELb0ELb0ELb0ELi2ELi4ELi4ELi4ELb0EE3mmaINS_16FlashAttnBwdSm80ISB_NS_24CollectiveEpilogueBwdGQAIS6_fSA_Li256ELb1ELb1EEENS_19SingleTileSchedulerILb1ELb0ELb0ELi128EEEE13SharedStorageENS1_6TensorINS1_11ArrayEngineIfLm32EEENS1_6LayoutINS2_IJNS2_IJNS3_ILi2EEESO_EEESO_NS3_ILi4EEEEEENS2_IJNS2_IJNS3_ILi1EEESO_EEESQ_NS3_ILi8EEEEEEEEEEEEbRKNSB_6ParamsERT0_S12_iNS2_IJiiiEEERT_ENKUliT_E_clIZSC_ISJ_SX_EbS10_S12_S12_iS13_S15_EUlRS16_iE_EEDaiS16_ENKUlvE0_clEv)
$_ZN7cutlass13device_kernelIN5flash19enable_sm80_to_sm89INS1_16FlashAttnBwdSm80INS1_25CollectiveMainloopBwdSm80ILi2ELi2EN4cute5tupleIJNS5_1CILi128EEES8_NS7_ILi64EEEEEENS_6half_tEfNS_4arch4Sm80ELb0ELb1ELb1ELb1ELb1ELb0ELb0ELb0ELi2ELi4ELi4ELi4ELb0EEENS1_24CollectiveEpilogueBwdGQAISA_fSD_Li256ELb1ELb1EEENS1_19SingleTileSchedulerILb1ELb0ELb0ELi128EEEEEEEEEvNT_6ParamsE$_ZZZN5flash25CollectiveMainloopBwdSm80ILi2ELi2EN4cute5tupleIJNS1_1CILi128EEES4_NS3_ILi64EEEEEEN7cutlass6half_tEfNS7_4arch4Sm80ELb0ELb1ELb1ELb1ELb1ELb0ELb0ELb0ELi2ELi4ELi4ELi4ELb0EE3mmaINS_16FlashAttnBwdSm80ISB_NS_24CollectiveEpilogueBwdGQAIS6_fSA_Li256ELb1ELb1EEENS_19SingleTileSchedulerILb1ELb0ELb0ELi128EEEE13SharedStorageENS1_6TensorINS1_11ArrayEngineIfLm32EEENS1_6LayoutINS2_IJNS2_IJNS3_ILi2EEESO_EEESO_NS3_ILi4EEEEEENS2_IJNS2_IJNS3_ILi1EEESO_EEESQ_NS3_ILi8EEEEEEEEEEEEbRKNSB_6ParamsERT0_S12_iNS2_IJiiiEEERT_ENKUliT_E_clIZSC_ISJ_SX_EbS10_S12_S12_iS13_S15_EUlRS16_iE_EEDaiS16_ENKUlvE0_clEv:
[----:B------:R-:W-:-:S05]  /*4e9f0*/  IADD3 R4, R16, -c[0x0][0x20], RZ ;  /* 0x8000080010047a10 */ /* 0x000fca0007ffe0ff */
[----:B------:R-:W-:-:S06]  /*4ea00*/  IMAD R4, R7, 0x4, R4 ;  /* 0x0000000407047824 */ /* 0x000fcc00078e0204 */
[----:B------:R-:W5:Y:S01]  /*4ea10*/  LDL R4, [R4] ;  /* 0x0000000004047983 */ /* 0x000f620000100800 */
[----:B------:R-:W-:-:S04]  /*4ea20*/  MOV R3, 0x0 ;  /* 0x0000000000037802 */ /* 0x000fc80000000f00 */
[----:B------:R-:W-:Y:S05]  /*4ea30*/  RET.REL.NODEC R2 `(_ZN7cutlass13device_kernelIN5flash19enable_sm80_to_sm89INS1_16FlashAttnBwdSm80INS1_25CollectiveMainloopBwdSm80ILi2ELi2EN4cute5tupleIJNS5_1CILi128EEES8_NS7_ILi64EEEEEENS_6half_tEfNS_4arch4Sm80ELb0ELb1ELb1ELb1ELb1ELb0ELb0ELb0ELi2ELi4ELi4ELi4ELb0EEENS1_24CollectiveEpilogueBwdGQAISA_fSD_Li256ELb1ELb1EEENS1_19SingleTileSchedulerILb1ELb0ELb0ELi128EEEEEEEEEvNT_6ParamsE) ;  /* 0xfffb15c002007950 */ /* 0x000fea0003c3ffff */
        .type           $_ZN7cutlass13device_kernelIN5flash19enable_sm80_to_sm89INS1_16FlashAttnBwdSm80INS1_25CollectiveMainloopBwdSm80ILi2ELi2EN4cute5tupleIJNS5_1CILi128EEES8_NS7_ILi64EEEEEENS_6half_tEfNS_4arch4Sm80ELb0ELb1ELb1ELb1ELb1ELb0ELb0ELb0ELi2ELi4ELi4ELi4ELb0EEENS1_24CollectiveEpilogueBwdGQAISA_fSD_Li256ELb1ELb1EEENS1_19SingleTileSchedulerILb1ELb0ELb0ELi128EEEEEEEEEvNT_6ParamsE$_ZZZN5flash25CollectiveMainloopBwdSm80ILi2ELi2EN4cute5tupleIJNS1_1CILi128EEES4_NS3_ILi64EEEEEEN7cutlass6half_tEfNS7_4arch4Sm80ELb0ELb1ELb1ELb1ELb1ELb0ELb0ELb0ELi2ELi4ELi4ELi4ELb0EE3mmaINS_16FlashAttnBwdSm80ISB_NS_24CollectiveEpilogueBwdGQAIS6_fSA_Li256ELb1ELb1EEENS_19SingleTileSchedulerILb1ELb0ELb0ELi128EEEE13SharedStorageENS1_6TensorINS1_11ArrayEngineIfLm32EEENS1_6LayoutINS2_IJNS2_IJNS3_ILi2EEESO_EEESO_NS3_ILi4EEEEEENS2_IJNS2_IJNS3_ILi1EEESO_EEESQ_NS3_ILi8EEEEEEEEEEEEbRKNSB_6ParamsERT0_S12_iNS2_IJiiiEEERT_ENKUliT_E_clIZSC_ISJ_SX_EbS10_S12_S12_iS13_S15_EUlRS16_iE_EEDaiS16_ENKUlvE1_clEv,@function
        .size           $_ZN7cutlass13device_kernelIN5flash19enable_sm80_to_sm89INS1_16FlashAttnBwdSm80INS1_25CollectiveMainloopBwdSm80ILi2ELi2EN4cute5tupleIJNS5_1CILi128EEES8_NS7_ILi64EEEEEENS_6half_tEfNS_4arch4Sm80ELb0ELb1ELb1ELb1ELb1ELb0ELb0ELb0ELi2ELi4ELi4ELi4ELb0EEENS1_24CollectiveEpilogueBwdGQAISA_fSD_Li256ELb1ELb1EEENS1_19SingleTileSchedulerILb1ELb0ELb0ELi128EEEEEEEEEvNT_6ParamsE$_ZZZN5flash25CollectiveMainloopBwdSm80ILi2ELi2EN4cute5tupleIJNS1_1CILi128EEES4_NS3_ILi64EEEEEEN7cutlass6half_tEfNS7_4arch4Sm80ELb0ELb1ELb1ELb1ELb1ELb0ELb0ELb0ELi2ELi4ELi4ELi4ELb0EE3mmaINS_16FlashAttnBwdSm80ISB_NS_24CollectiveEpilogueBwdGQAIS6_fSA_Li256ELb1ELb1EEENS_19SingleTileSchedulerILb1ELb0ELb0ELi128EEEE13SharedStorageENS1_6TensorINS1_11ArrayEngineIfLm32EEENS1_6LayoutINS2_IJNS2_IJNS3_ILi2EEESO_EEESO_NS3_ILi4EEEEEENS2_IJNS2_IJNS3_ILi1EEESO_EEESQ_NS3_ILi8EEEEEEEEEEEEbRKNSB_6ParamsERT0_S12_iNS2_IJiiiEEERT_ENKUliT_E_clIZSC_ISJ_SX_EbS10_S12_S12_iS13_S15_EUlRS16_iE_EEDaiS16_ENKUlvE1_clEv,($__internal_9_$__cuda_sm70_warpsync - $_ZN7cutlass13device_kernelIN5flash19enable_sm80_to_sm89INS1_16FlashAttnBwdSm80INS1_25CollectiveMainloopBwdSm80ILi2ELi2EN4cute5tupleIJNS5_1CILi128EEES8_NS7_ILi64EEEEEENS_6half_tEfNS_4arch4Sm80ELb0ELb1ELb1ELb1ELb1ELb0ELb0ELb0ELi2ELi4ELi4ELi4ELb0EEENS1_24CollectiveEpilogueBwdGQAISA_fSD_Li256ELb1ELb1EEENS1_19SingleTileSchedulerILb1ELb0ELb0ELi128EEEEEEEEEvNT_6ParamsE$_ZZZN5flash25CollectiveMainloopBwdSm80ILi2ELi2EN4cute5tupleIJNS1_1CILi128EEES4_NS3_ILi64EEEEEEN7cutlass6half_tEfNS7_4arch4Sm80ELb0ELb1ELb1ELb1ELb1ELb0ELb0ELb0ELi2ELi4ELi4ELi4ELb0EE3mmaINS_16FlashAttnBwdSm80ISB_NS_24CollectiveEpilogueBwdGQAIS6_fSA_Li256ELb1ELb1EEENS_19SingleTileSchedulerILb1ELb0ELb0ELi128EEEE13SharedStorageENS1_6TensorINS1_11ArrayEngineIfLm32EEENS1_6LayoutINS2_IJNS2_IJNS3_ILi2EEESO_EEESO_NS3_ILi4EEEEEENS2_IJNS2_IJNS3_ILi1EEESO_EEESQ_NS3_ILi8EEEEEEEEEEEEbRKNSB_6ParamsERT0_S12_iNS2_IJiiiEEERT_ENKUliT_E_clIZSC_ISJ_SX_EbS10_S12_S12_iS13_S15_EUlRS16_iE_EEDaiS16_ENKUlvE1_clEv)
$_ZN7cutlass13device_kernelIN5flash19enable_sm80_to_sm89INS1_16FlashAttnBwdSm80INS1_25CollectiveMainloopBwdSm80ILi2ELi2EN4cute5tupleIJNS5_1CILi128EEES8_NS7_ILi64EEEEEENS_6half_tEfNS_4arch4Sm80ELb0ELb1ELb1ELb1ELb1ELb0ELb0ELb0ELi2ELi4ELi4ELi4ELb0EEENS1_24CollectiveEpilogueBwdGQAISA_fSD_Li256ELb1ELb1EEENS1_19SingleTileSchedulerILb1ELb0ELb0ELi128EEEEEEEEEvNT_6ParamsE$_ZZZN5flash25CollectiveMainloopBwdSm80ILi2ELi2EN4cute5tupleIJNS1_1CILi128EEES4_NS3_ILi64EEEEEEN7cutlass6half_tEfNS7_4arch4Sm80ELb0ELb1ELb1ELb1ELb1ELb0ELb0ELb0ELi2ELi4ELi4ELi4ELb0EE3mmaINS_16FlashAttnBwdSm80ISB_NS_24CollectiveEpilogueBwdGQAIS6_fSA_Li256ELb1ELb1EEENS_19SingleTileSchedulerILb1ELb0ELb0ELi128EEEE13SharedStorageENS1_6TensorINS1_11ArrayEngineIfLm32EEENS1_6LayoutINS2_IJNS2_IJNS3_ILi2EEESO_EEESO_NS3_ILi4EEEEEENS2_IJNS2_IJNS3_ILi1EEESO_EEESQ_NS3_ILi8EEEEEEEEEEEEbRKNSB_6ParamsERT0_S12_iNS2_IJiiiEEERT_ENKUliT_E_clIZSC_ISJ_SX_EbS10_S12_S12_iS13_S15_EUlRS16_iE_EEDaiS16_ENKUlvE1_clEv:
[----:B------:R-:W-:-:S05]  /*4ea40*/  IADD3 R4, R6, -c[0x0][0x20], RZ ;  /* 0x8000080006047a10 */ /* 0x000fca0007ffe0ff */
[----:B------:R-:W-:-:S06]  /*4ea50*/  IMAD R4, R7, 0x4, R4 ;  /* 0x0000000407047824 */ /* 0x000fcc00078e0204 */
[----:B------:R-:W5:Y:S01]  /*4ea60*/  LDL R4, [R4] ;  /* 0x0000000004047983 */ /* 0x000f620000100800 */
[----:B------:R-:W-:-:S04]  /*4ea70*/  MOV R3, 0x0 ;  /* 0x0000000000037802 */ /* 0x000fc80000000f00 */
[----:B------:R-:W-:Y:S05]  /*4ea80*/  RET.REL.NODEC R2 `(_ZN7cutlass13device_kernelIN5flash19enable_sm80_to_sm89INS1_16FlashAttnBwdSm80INS1_25CollectiveMainloopBwdSm80ILi2ELi2EN4cute5tupleIJNS5_1CILi128EEES8_NS7_ILi64EEEEEENS_6half_tEfNS_4arch4Sm80ELb0ELb1ELb1ELb1ELb1ELb0ELb0ELb0ELi2ELi4ELi4ELi4ELb0EEENS1_24CollectiveEpilogueBwdGQAISA_fSD_Li256ELb1ELb1EEENS1_19SingleTileSchedulerILb1ELb0ELb0ELi128EEEEEEEEEvNT_6ParamsE) ;  /* 0xfffb157002007950 */ /* 0x000fea0003c3ffff */
        .weak           $__internal_9_$__cuda_sm70_warpsync
        .type           $__internal_9_$__cuda_sm70_warpsync,@function
        .size           $__internal_9_$__cuda_sm70_warpsync,($_ZN7cutlass13device_kernelIN5flash19enable_sm80_to_sm89INS1_16FlashAttnBwdSm80INS1_25CollectiveMainloopBwdSm80ILi2ELi2EN4cute5tupleIJNS5_1CILi128EEES8_NS7_ILi64EEEEEENS_6half_tEfNS_4arch4Sm80ELb0ELb1ELb1ELb1ELb1ELb0ELb0ELb0ELi2ELi4ELi4ELi4ELb0EEENS1_24CollectiveEpilogueBwdGQAISA_fSD_Li256ELb1ELb1EEENS1_19SingleTileSchedulerILb1ELb0ELb0ELi128EEEEEEEEEvNT_6ParamsE$exp2f - $__internal_9_$__cuda_sm70_warpsync)
$__internal_9_$__cuda_sm70_warpsync:
[----:B------:R-:W-:Y:S01]  /*4ea90*/  MOV R5, 0x0 ;  /* 0x0000000000057802 */ /* 0x000fe20000000f00 */
[----:B------:R-:W-:Y:S04]  /*4eaa0*/  WARPSYNC R37 ;  /* 0x0000002500007348 */ /* 0x000fe80003800000 */
[----:B------:R-:W-:Y:S05]  /*4eab0*/  RET.REL.NODEC R4 `(_ZN7cutlass13device_kernelIN5flash19enable_sm80_to_sm89INS1_16FlashAttnBwdSm80INS1_25CollectiveMainloopBwdSm80ILi2ELi2EN4cute5tupleIJNS5_1CILi128EEES8_NS7_ILi64EEEEEENS_6half_tEfNS_4arch4Sm80ELb0ELb1ELb1ELb1ELb1ELb0ELb0ELb0ELi2ELi4ELi4ELi4ELb0EEENS1_24CollectiveEpilogueBwdGQAISA_fSD_Li256ELb1ELb1EEENS1_19SingleTileSchedulerILb1ELb0ELb0ELi128EEEEEEEEEvNT_6ParamsE) ;  /* 0xfffb154004007950 */ /* 0x000fea0003c3ffff */
        .type           $_ZN7cutlass13device_kernelIN5flash19enable_sm80_to_sm89INS1_16FlashAttnBwdSm80INS1_25CollectiveMainloopBwdSm80ILi2ELi2EN4cute5tupleIJNS5_1CILi128EEES8_NS7_ILi64EEEEEENS_6half_tEfNS_4arch4Sm80ELb0ELb1ELb1ELb1ELb1ELb0ELb0ELb0ELi2ELi4ELi4ELi4ELb0EEENS1_24CollectiveEpilogueBwdGQAISA_fSD_Li256ELb1ELb1EEENS1_19SingleTileSchedulerILb1ELb0ELb0ELi128EEEEEEEEEvNT_6ParamsE$exp2f,@function
        .size           $_ZN7cutlass13device_kernelIN5flash19enable_sm80_to_sm89INS1_16FlashAttnBwdSm80INS1_25CollectiveMainloopBwdSm80ILi2ELi2EN4cute5tupleIJNS5_1CILi128EEES8_NS7_ILi64EEEEEENS_6half_tEfNS_4arch4Sm80ELb0ELb1ELb1ELb1ELb1ELb0ELb0ELb0ELi2ELi4ELi4ELi4ELb0EEENS1_24CollectiveEpilogueBwdGQAISA_fSD_Li256ELb1ELb1EEENS1_19SingleTileSchedulerILb1ELb0ELb0ELi128EEEEEEEEEvNT_6ParamsE$exp2f,(.L_x_8974 - $_ZN7cutlass13device_kernelIN5flash19enable_sm80_to_sm89INS1_16FlashAttnBwdSm80INS1_25CollectiveMainloopBwdSm80ILi2ELi2EN4cute5tupleIJNS5_1CILi128EEES8_NS7_ILi64EEEEEENS_6half_tEfNS_4arch4Sm80ELb0ELb1ELb1ELb1ELb1ELb0ELb0ELb0ELi2ELi4ELi4ELi4ELb0EEENS1_24CollectiveEpilogueBwdGQAISA_fSD_Li256ELb1ELb1EEENS1_19SingleTileSchedulerILb1ELb0ELb0ELi128EEEEEEEEEvNT_6ParamsE$exp2f)
$_ZN7cutlass13device_kernelIN5flash19enable_sm80_to_sm89INS1_16FlashAttnBwdSm80INS1_25CollectiveMainloopBwdSm80ILi2ELi2EN4cute5tupleIJNS5_1CILi128EEES8_NS7_ILi64EEEEEENS_6half_tEfNS_4arch4Sm80ELb0ELb1ELb1ELb1ELb1ELb0ELb0ELb0ELi2ELi4ELi4ELi4ELb0EEENS1_24CollectiveEpilogueBwdGQAISA_fSD_Li256ELb1ELb1EEENS1_19SingleTileSchedulerILb1ELb0ELb0ELi128EEEEEEEEEvNT_6ParamsE$exp2f:
[----:B------:R-:W1:Y:S01]  /*4eac0*/  MUFU.EX2 R6, R6 ;  /* 0x0000000600067308 */ /* 0x000e620000000800 */
[----:B------:R-:W-:-:S04]  /*4ead0*/  MOV R3, 0x0 ;  /* 0x0000000000037802 */ /* 0x000fc80000000f00 */
[----:B------:R-:W-:Y:S05]  /*4eae0*/  RET.REL.NODEC R2 `(_ZN7cutlass13device_kernelIN5flash19enable_sm80_to_sm89INS1_16FlashAttnBwdSm80INS1_25CollectiveMainloopBwdSm80ILi2ELi2EN4cute5tupleIJNS5_1CILi128EEES8_NS7_ILi64EEEEEENS_6half_tEfNS_4arch4Sm80ELb0ELb1ELb1ELb1ELb1ELb0ELb0ELb0ELi2ELi4ELi4ELi4ELb0EEENS1_24CollectiveEpilogueBwdGQAISA_fSD_Li256ELb1ELb1EEENS1_19SingleTileSchedulerILb1ELb0ELb0ELi128EEEEEEEEEvNT_6ParamsE) ;  /* 0xfffb151002007950 */ /* 0x000fea0003c3ffff */
.L_x_4062:
        /* <DEDUP_REMOVED lines=9> */
.L_x_8974:


//--------------------- .text._ZN7cutlass13device_kernelIN5flash19enable_sm80_to_sm89INS1_16FlashAttnBwdSm80INS1_25CollectiveMainloopBwdSm80ILi2ELi2EN4cute5tupleIJNS5_1CILi128EEES8_NS7_ILi64EEEEEENS_6half_tEfNS_4arch4Sm80ELb1ELb0ELb1ELb0ELb0ELb0ELb0ELb0ELi2ELi4ELi4ELi4ELb0EEENS1_21CollectiveEpilogueBwdISA_SB_SD_Li256ELb0ELb0ELi2EEENS1_25SingleTileBwdLPTSchedulerILb0ELi128ELb0EEEEEEEEEvNT_6ParamsE --------------------------
	.section	.text._ZN7cutlass13device_kernelIN5flash19enable_sm80_to_sm89INS1_16FlashAttnBwdSm80INS1_25CollectiveMainloopBwdSm80ILi2ELi2EN4cute5tupleIJNS5_1CILi128EEES8_NS7_ILi64EEEEEENS_6half_tEfNS_4arch4Sm80ELb1ELb0ELb1ELb0ELb0ELb0ELb0ELb0ELi2ELi4ELi4ELi4ELb0EEENS1_21CollectiveEpilogueBwdISA_SB_SD_Li256ELb0ELb0ELi2EEENS1_25SingleTileBwdLPTSchedulerILb0ELi128ELb0EEEEEEEEEvNT_6ParamsE,"ax",@progbits
	.sectioninfo	@"SHI_REGISTERS=127"
	.align	128
.text._ZN7cutlass13device_kernelIN5flash19enable_sm80_to_sm89INS1_16FlashAttnBwdSm80INS1_25CollectiveMainloopBwdSm80ILi2ELi2EN4cute5tupleIJNS5_1CILi128EEES8_NS7_ILi64EEEEEENS_6half_tEfNS_4arch4Sm80ELb1ELb0ELb1ELb0ELb0ELb0ELb0ELb0ELi2ELi4ELi4ELi4ELb0EEENS1_21CollectiveEpilogueBwdISA_SB_SD_Li256ELb0ELb0ELi2EEENS1_25SingleTileBwdLPTSchedulerILb0ELi128ELb0EEEEEEEEEvNT_6ParamsE:
        .type           _ZN7cutlass13device_kernelIN5flash19enable_sm80_to_sm89INS1_16FlashAttnBwdSm80INS1_25CollectiveMainloopBwdSm80ILi2ELi2EN4cute5tupleIJNS5_1CILi128EEES8_NS7_ILi64EEEEEENS_6half_tEfNS_4arch4Sm80ELb1ELb0ELb1ELb0ELb0ELb0ELb0ELb0ELi2ELi4ELi4ELi4ELb0EEENS1_21CollectiveEpilogueBwdISA_SB_SD_Li256ELb0ELb0ELi2EEENS1_25SingleTileBwdLPTSchedulerILb0ELi128ELb0EEEEEEEEEvNT_6ParamsE,@function
        .size           _ZN7cutlass13device_kernelIN5flash19enable_sm80_to_sm89INS1_16FlashAttnBwdSm80INS1_25CollectiveMainloopBwdSm80ILi2ELi2EN4cute5tupleIJNS5_1CILi128EEES8_NS7_ILi64EEEEEENS_6half_tEfNS_4arch4Sm80ELb1ELb0ELb1ELb0ELb0ELb0ELb0ELb0ELi2ELi4ELi4ELi4ELb0EEENS1_21CollectiveEpilogueBwdISA_SB_SD_Li256ELb0ELb0ELi2EEENS1_25SingleTileBwdLPTSchedulerILb0ELi128ELb0EEEEEEEEEvNT_6ParamsE,(.L_x_9203 - _ZN7cutlass13device_kernelIN5flash19enable_sm80_to_sm89INS1_16FlashAttnBwdSm80INS1_25CollectiveMainloopBwdSm80ILi2ELi2EN4cute5tupleIJNS5_1CILi128EEES8_NS7_ILi64EEEEEENS_6half_tEfNS_4arch4Sm80ELb1ELb0ELb1ELb0ELb0ELb0ELb0ELb0ELi2ELi4ELi4ELi4ELb0EEENS1_21CollectiveEpilogueBwdISA_SB_SD_Li256ELb0ELb0ELi2EEENS1_25SingleTileBwdLPTSchedulerILb0ELi128ELb0EEEEEEEEEvNT_6ParamsE)
        .other          _ZN7cutlass13device_kernelIN5flash19enable_sm80_to_sm89INS1_16FlashAttnBwdSm80INS1_25CollectiveMainloopBwdSm80ILi2ELi2EN4cute5tupleIJNS5_1CILi128EEES8_NS7_ILi64EEEEEENS_6half_tEfNS_4arch4Sm80ELb1ELb0ELb1ELb0ELb0ELb0ELb0ELb0ELi2ELi4ELi4ELi4ELb0EEENS1_21CollectiveEpilogueBwdISA_SB_SD_Li256ELb0ELb0ELi2EEENS1_25SingleTileBwdLPTSchedulerILb0ELi128ELb0EEEEEEEEEvNT_6ParamsE,@"STO_CUDA_ENTRY STV_DEFAULT"
_ZN7cutlass13device_kernelIN5flash19enable_sm80_to_sm89INS1_16FlashAttnBwdSm80INS1_25CollectiveMainloopBwdSm80ILi2ELi2EN4cute5tupleIJNS5_1CILi128EEES8_NS7_ILi64EEEEEENS_6half_tEfNS_4arch4Sm80ELb1ELb0ELb1ELb0ELb0ELb0ELb0ELb0ELi2ELi4ELi4ELi4ELb0EEENS1_21CollectiveEpilogueBwdISA_SB_SD_Li256ELb0ELb0ELi2EEENS1_25SingleTileBwdLPTSchedulerILb0ELi128ELb0EEEEEEEEEvNT_6ParamsE:
[----:B------:R-:W-:-:S03]  /*0000*/  MOV R1, c[0x0][0x28] ;  /* 0x00000a0000017a02 */ /* 0x000fc60000000f00 */
[----:B------:R-:W1:Y:S01]  /*0010*/  S2R R60, SR_TID.X ;  /* 0x00000000003c7919 */ /* 0x000e620000002100 */
[----:B------:R-:W-:-:S03]  /*0020*/  IADD3 R1, R1, -0x15f0, RZ ;  /* 0xffffea1001017810 */ /* 0x000fc60007ffe0ff */
[----:B------:R-:W2:Y:S01]  /*0030*/  S2R R0, SR_CTAID.X ;  /* 0x0000000000007919 */ /* 0x000ea20000002500 */
[----:B------:R-:W-:-:S05]  /*0040*/  IADD3 R54, P0, R1, c[0x0][0x20], RZ ;  /* 0x0000080001367a10 */ /* 0x000fca0007f1e0ff */
[----:B------:R-:W-:Y:S01]  /*0050*/  IMAD.X R55, RZ, RZ, c[0x0][0x24], P0 ;  /* 0x00000900ff377624 */ /* 0x000fe200000e06ff */
        /* <DEDUP_REMOVED lines=20> */
.L_x_4064:
[----:B------:R-:W-:Y:S02]  /*01a0*/  MOV R2, c[0x0][0x3ac] ;  /* 0x0000eb0000027a02 */ /* 0x000fe40000000f00 */
[----:B------:R-:W-:Y:S02]  /*01b0*/  MOV R56, R0 ;  /* 0x0000000000387202 */ /* 0x000fe40000000f00 */
[----:B------:R-:W-:-:S13]  /*01c0*/  ISETP.NE.AND P0, PT, R2, 0x1, PT ;  /* 0x000000010200780c */ /* 0x000fda0003f05270 */
[----:B------:R-:W-:-:S05]  /*01d0*/  @P0 IMAD.HI.U32 R2, R0, c[0x0][0x3b0], RZ ;  /* 0x0000ec0000020a27 */ /* 0x000fca00078e00ff */
[----:B------:R-:W-:-:S05]  /*01e0*/  @P0 SHF.R.U32.HI R56, RZ, c[0x0][0x3b4], R2 ;  /* 0x0000ed00ff380a19 */ /* 0x000fca0000011602 */
[----:B------:R-:W-:-:S03]  /*01f0*/  IMAD R3, R56, c[0x0][0x3ac], RZ ;  /* 0x0000eb0038037a24 */ /* 0x000fc600078e02ff */
.L_x_4065:
        /* <DEDUP_REMOVED lines=10> */
.L_x_4063:
        /* <DEDUP_REMOVED lines=16> */
.L_x_4067:
[----:B------:R-:W-:Y:S02]  /*03a0*/  MOV R0, c[0x0][0x3ac] ;  /* 0x0000eb0000007a02 */ /* 0x000fe40000000f00 */
[----:B------:R-:W-:Y:S02]  /*03b0*/  MOV R56, R2 ;  /* 0x0000000200387202 */ /* 0x000fe40000000f00 */
[----:B------:R-:W-:-:S13]  /*03c0*/  ISETP.NE.AND P0, PT, R0, 0x1, PT ;  /* 0x000000010000780c */ /* 0x000fda0003f05270 */
[----:B------:R-:W-:-:S05]  /*03d0*/  @P0 IMAD.HI.U32 R0, R2, c[0x0][0x3b0], RZ ;  /* 0x0000ec0002000a27 */ /* 0x000fca00078e00ff */
[----:B------:R-:W-:-:S05]  /*03e0*/  @P0 SHF.R.U32.HI R56, RZ, c[0x0][0x3b4], R0 ;  /* 0x0000ed00ff380a19 */ /* 0x000fca0000011600 */
[----:B------:R-:W-:-:S03]  /*03f0*/  IMAD R3, R56, c[0x0][0x3ac], RZ ;  /* 0x0000eb0038037a24 */ /* 0x000fc600078e02ff */
.L_x_4068:
        /* <DEDUP_REMOVED lines=9> */
.L_x_4066:
[----:B------:R-:W-:-:S13]  /*0490*/  ISETP.GE.AND P0, PT, R62, RZ, PT ;  /* 0x000000ff3e00720c */ /* 0x000fda0003f06270 */
[----:B------:R-:W-:Y:S05]  /*04a0*/  @!P0 EXIT ;  /* 0x000000000000894d */ /* 0x000fea0003800000 */
[----:B------:R-:W-:Y:S01]  /*04b0*/  IMAD.MOV.U32 R36, RZ, RZ, c[0x0][0x168] ;  /* 0x00005a00ff247624 */ /* 0x000fe200078e00ff */
[----:B------:R-:W-:Y:S01]  /*04c0*/  CS2R R58, SRZ ;  /* 0x00000000003a7805 */ /* 0x000fe2000001ff00 */
[----:B------:R-:W-:Y:S01]  /*04d0*/  IMAD.MOV.U32 R57, RZ, RZ, RZ ;  /* 0x000000ffff397224 */ /* 0x000fe200078e00ff */
[----:B------:R1:W-:Y:S01]  /*04e0*/  STL.128 [R1+0x650], RZ ;  /* 0x000650ff01007387 */ /* 0x0003e20000100c00 */
[----:B------:R-:W-:Y:S01]  /*04f0*/  IMAD.MOV.U32 R37, RZ, RZ, c[0x0][0x198] ;  /* 0x00006600ff257624 */ /* 0x000fe200078e00ff */
[C---:B------:R-:W-:Y:S01]  /*0500*/  IADD3 R3, R36.reuse, -c[0x0][0x198], RZ ;  /* 0x8000660024037a10 */ /* 0x040fe20007ffe0ff */
[----:B------:R-:W-:Y:S01]  /*0510*/  ULDC.64 UR6, c[0x0][0x118] ;  /* 0x0000460000067ab9 */ /* 0x000fe20000000a00 */
[----:B------:R-:W-:Y:S01]  /*0520*/  IADD3 R5, R36, 0x7f, RZ ;  /* 0x0000007f24057810 */ /* 0x000fe20007ffe0ff */
[----:B------:R1:W-:Y:S01]  /*0530*/  STL.128 [R1], R56 ;  /* 0x0000003801007387 */ /* 0x0003e20000100c00 */
[----:B------:R-:W-:Y:S01]  /*0540*/  PLOP3.LUT P1, PT, PT, PT, PT, 0x80, 0x0 ;  /* 0x000000000000781c */ /* 0x000fe20003f2f070 */
[----:B------:R-:W-:Y:S01]  /*0550*/  IMAD R3, R56, 0x80, R3 ;  /* 0x0000008038037824 */ /* 0x000fe200078e0203 */
[----:B------:R-:W-:Y:S01]  /*0560*/  SHF.R.S32.HI R2, RZ, 0x1f, R5 ;  /* 0x0000001fff027819 */ /* 0x000fe20000011405 */
[----:B------:R1:W-:Y:S01]  /*0570*/  STL.128 [R1+0x660], RZ ;  /* 0x000660ff01007387 */ /* 0x0003e20000100c00 */
[----:B------:R-:W-:Y:S01]  /*0580*/  CS2R R34, SRZ ;  /* 0x0000000000227805 */ /* 0x000fe2000001ff00 */
[----:B------:R-:W-:Y:S01]  /*0590*/  CS2R R32, SRZ ;  /* 0x0000000000207805 */ /* 0x000fe2000001ff00 */
[----:B------:R-:W-:Y:S01]  /*05a0*/  IADD3 R3, R3, -c[0x0][0x2a4], RZ ;  /* 0x8000a90003037a10 */ /* 0x000fe20007ffe0ff */
[----:B------:R1:W-:Y:S01]  /*05b0*/  STL.128 [R1+0x670], RZ ;  /* 0x000670ff01007387 */ /* 0x0003e20000100c00 */
[----:B------:R-:W-:Y:S01]  /*05c0*/  LEA.HI R2, R2, R5, RZ, 0x7 ;  /* 0x0000000502027211 */ /* 0x000fe200078f38ff */
[----:B------:R-:W-:Y:S01]  /*05d0*/  CS2R R30, SRZ ;  /* 0x00000000001e7805 */ /* 0x000fe2000001ff00 */
[----:B------:R-:W-:Y:S01]  /*05e0*/  SHF.R.S32.HI R0, RZ, 0x1f, R3 ;  /* 0x0000001fff007819 */ /* 0x000fe20000011403 */
[----:B------:R1:W-:Y:S01]  /*05f0*/  STL.128 [R1+0x680], RZ ;  /* 0x000680ff01007387 */ /* 0x0003e20000100c00 */
[----:B------:R-:W-:Y:S01]  /*0600*/  SHF.R.S32.HI R2, RZ, 0x7, R2 ;  /* 0x00000007ff027819 */ /* 0x000fe20000011402 */
[----:B------:R-:W-:Y:S01]  /*0610*/  CS2R R28, SRZ ;  /* 0x00000000001c7805 */ /* 0x000fe2000001ff00 */
[----:B------:R-:W-:Y:S01]  /*0620*/  LEA.HI R0, R0, R3, RZ, 0x7 ;  /* 0x0000000300007211 */ /* 0x000fe200078f38ff */
[----:B------:R1:W-:Y:S01]  /*0630*/  STL.128 [R1+0x690], RZ ;  /* 0x000690ff01007387 */ /* 0x0003e20000100c00 */
[----:B------:R-:W-:Y:S01]  /*0640*/  CS2R R26, SRZ ;  /* 0x00000000001a7805 */ /* 0x000fe2000001ff00 */
[----:B------:R-:W-:Y:S01]  /*0650*/  CS2R R24, SRZ ;  /* 0x0000000000187805 */ /* 0x000fe2000001ff00 */
[----:B------:R-:W-:Y:S01]  /*0660*/  SHF.R.S32.HI R0, RZ, 0x7, R0 ;  /* 0x00000007ff007819 */ /* 0x000fe20000011400 */
[----:B------:R1:W-:Y:S01]  /*0670*/  STL.128 [R1+0x6a0], RZ ;  /* 0x0006a0ff01007387 */ /* 0x0003e20000100c00 */
[----:B------:R-:W-:Y:S01]  /*0680*/  CS2R R22, SRZ ;  /* 0x0000000000167805 */ /* 0x000fe2000001ff00 */
[----:B------:R-:W-:Y:S01]  /*0690*/  CS2R R20, SRZ ;  /* 0x0000000000147805 */ /* 0x000fe2000001ff00 */
[----:B------:R-:W-:Y:S01]  /*06a0*/  IMNMX R0, RZ, R0, !PT ;  /* 0x00000000ff007217 */ /* 0x000fe20007800200 */
[----:B------:R1:W-:Y:S01]  /*06b0*/  STL.128 [R1+0x6b0], RZ ;  /* 0x0006b0ff01007387 */ /* 0x0003e20000100c00 */
[----:B------:R-:W-:Y:S01]  /*06c0*/  CS2R R18, SRZ ;  /* 0x0000000000127805 */ /* 0x000fe2000001ff00 */
[----:B------:R-:W-:Y:S01]  /*06d0*/  CS2R R16, SRZ ;  /* 0x0000000000107805 */ /* 0x000fe2000001ff00 */
[----:B------:R-:W-:Y:S01]  /*06e0*/  ISETP.GT.AND P0, PT, R2, R0, PT ;  /* 0x000000000200720c */ /* 0x000fe20003f04270 */
[----:B------:R1:W-:Y:S01]  /*06f0*/  STL.128 [R1+0x6c0], RZ ;  /* 0x0006c0ff01007387 */ /* 0x0003e20000100c00 */
[----:B------:R-:W-:Y:S01]  /*0700*/  CS2R R14, SRZ ;  /* 0x00000000000e7805 */ /* 0x000fe2000001ff00 */
[----:B------:R-:W-:Y:S01]  /*0710*/  CS2R R12, SRZ ;  /* 0x00000000000c7805 */ /* 0x000fe2000001ff00 */
[----:B------:R-:W-:Y:S01]  /*0720*/  CS2R R10, SRZ ;  /* 0x00000000000a7805 */ /* 0x000fe2000001ff00 */
[----:B------:R1:W-:Y:S01]  /*0730*/  STL.128 [R1+0x6d0], RZ ;  /* 0x0006d0ff01007387 */ /* 0x0003e20000100c00 */
[----:B------:R-:W-:Y:S01]  /*0740*/  CS2R R8, SRZ ;  /* 0x0000000000087805 */ /* 0x000fe2000001ff00 */
[----:B------:R-:W-:Y:S01]  /*0750*/  CS2R R6, SRZ ;  /* 0x0000000000067805 */ /* 0x000fe2000001ff00 */
[----:B------:R-:W-:Y:S01]  /*0760*/  CS2R R4, SRZ ;  /* 0x0000000000047805 */ /* 0x000fe2000001ff00 */
[----:B------:R1:W-:Y:S04]  /*0770*/  STL.128 [R1+0x6e0], RZ ;  /* 0x0006e0ff01007387 */ /* 0x0003e80000100c00 */
[----:B------:R1:W-:Y:S04]  /*0780*/  STL.128 [R1+0x6f0], RZ ;  /* 0x0006f0ff01007387 */ /* 0x0003e80000100c00 */
[----:B------:R1:W-:Y:S04]  /*0790*/  STL.128 [R1+0x700], RZ ;  /* 0x000700ff01007387 */ /* 0x0003e80000100c00 */
[----:B------:R1:W-:Y:S04]  /*07a0*/  STL.128 [R1+0x710], RZ ;  /* 0x000710ff01007387 */ /* 0x0003e80000100c00 */
[----:B------:R1:W-:Y:S04]  /*07b0*/  STL.128 [R1+0x720], RZ ;  /* 0x000720ff01007387 */ /* 0x0003e80000100c00 */
[----:B------:R1:W-:Y:S04]  /*07c0*/  STL.128 [R1+0x730], RZ ;  /* 0x000730ff01007387 */ /* 0x0003e80000100c00 */
[----:B------:R1:W-:Y:S04]  /*07d0*/  STL.128 [R1+0x740], RZ ;  /* 0x000740ff01007387 */ /* 0x0003e80000100c00 */
[----:B------:R1:W-:Y:S04]  /*07e0*/  STL.64 [R1+0x10], R36 ;  /* 0x0000102401007387 */ /* 0x0003e80000100a00 */
[----:B------:R1:W-:Y:S01]  /*07f0*/  STL [R1+0x18], R2 ;  /* 0x0000180201007387 */ /* 0x0003e20000100800 */
[----:B------:R-:W-:Y:S05]  /*0800*/  @!P0 BRA `(.L_x_4069) ;  /* 0x000046d000008947 */ /* 0x000fea0003800000 */
[----:B------:R-:W-:Y:S01]  /*0810*/  IMAD.MOV.U32 R5, RZ, RZ, c[0x0][0x2a8] ;  /* 0x0000aa00ff057624 */ /* 0x000fe200078e00ff */
[----:B------:R-:W-:Y:S01]  /*0820*/  MOV R7, c[0x0][0x2b0] ;  /* 0x0000ac0000077a02 */ /* 0x000fe20000000f00 */
[----:B------:R-:W-:Y:S01]  /*0830*/  IMAD.MOV.U32 R6, RZ, RZ, c[0x0][0x2ac] ;  /* 0x0000ab00ff067624 */ /* 0x000fe200078e00ff */
[C---:B------:R-:W-:Y:S01]  /*0840*/  IADD3 R13, P5, R54.reuse, 0x341, RZ ;  /* 0x00000341360d7810 */ /* 0x040fe20007fbe0ff */
[----:B------:R-:W-:Y:S01]  /*0850*/  IMAD.MOV.U32 R4, RZ, RZ, RZ ;  /* 0x000000ffff047224 */ /* 0x000fe200078e00ff */
[----:B------:R-:W-:Y:S01]  /*0860*/  IADD3 R11, P1, R54, 0xc8, RZ ;  /* 0x000000c8360b7810 */ /* 0x000fe20007f3e0ff */
[----:B------:R-:W-:Y:S01]  /*0870*/  IMAD.MOV.U32 R8, RZ, RZ, c[0x0][0x248] ;  /* 0x00009200ff087624 */ /* 0x000fe200078e00ff */
[----:B------:R-:W-:Y:S01]  /*0880*/  STL [R1+0x78], R2 ;  /* 0x0000780201007387 */ /* 0x000fe20000100800 */
[----:B------:R-:W-:Y:S01]  /*0890*/  IMAD.MOV.U32 R9, RZ, RZ, c[0x0][0x24c] ;  /* 0x00009300ff097624 */ /* 0x000fe200078e00ff */
[----:B------:R-:W-:Y:S01]  /*08a0*/  ULDC.64 UR4, c[0x0][0x178] ;  /* 0x00005e0000047ab9 */ /* 0x000fe20000000a00 */
[----:B------:R-:W-:Y:S01]  /*08b0*/  IMAD.MOV.U32 R10, RZ, RZ, c[0x0][0x250] ;  /* 0x00009400ff0a7624 */ /* 0x000fe200078e00ff */
[----:B------:R2:W-:Y:S01]  /*08c0*/  STL.128 [R1+0x360], R4 ;  /* 0x0003600401007387 */ /* 0x0005e20000100c00 */
[----:B------:R-:W-:Y:S01]  /*08d0*/  IMAD.MOV.U32 R3, RZ, RZ, 0x1 ;  /* 0x00000001ff037424 */ /* 0x000fe200078e00ff */
[----:B------:R-:W-:Y:S01]  /*08e0*/  ISETP.NE.AND P2, PT, R8, 0x1, PT ;  /* 0x000000010800780c */ /* 0x000fe20003f45270 */
[----:B------:R-:W-:Y:S01]  /*08f0*/  USHF.L.U32 UR9, UR4, 0x7, URZ ;  /* 0x0000000704097899 */ /* 0x000fe2000800063f */
[----:B------:R-:W-:Y:S01]  /*0900*/  STL.64 [R1+0x370], R8 ;  /* 0x0003700801007387 */ /* 0x000fe20000100a00 */
[----:B------:R-:W-:Y:S01]  /*0910*/  UMOV UR13, 0x7 ;  /* 0x00000007000d7882 */ /* 0x000fe20000000000 */
[----:B------:R-:W-:Y:S01]  /*0920*/  PRMT R12, R3, 0x7610, R12 ;  /* 0x00007610030c7816 */ /* 0x000fe2000000000c */
[----:B------:R-:W-:Y:S01]  /*0930*/  UMOV UR10, 0x5 ;  /* 0x00000005000a7882 */ /* 0x000fe20000000000 */
[----:B------:R3:W-:Y:S01]  /*0940*/  STL [R1+0x378], R10 ;  /* 0x0003780a01007387 */ /* 0x0007e20000100800 */
[----:B------:R-:W-:Y:S01]  /*0950*/  IADD3 R3, P0, R54, 0xe0, RZ ;  /* 0x000000e036037810 */ /* 0x000fe20007f1e0ff */
[----:B------:R-:W-:Y:S01]  /*0960*/  USHF.L.U64.HI UR8, UR4, UR13, UR5 ;  /* 0x0000000d04087299 */ /* 0x000fe20008010205 */
[----:B------:R-:W-:Y:S01]  /*0970*/  IMAD.MOV.U32 R28, RZ, RZ, c[0x0][0x1f8] ;  /* 0x00007e00ff1c7624 */ /* 0x000fe200078e00ff */
[----:B------:R-:W-:Y:S01]  /*0980*/  STL.U8 [R1+0x70], R12 ;  /* 0x0000700c01007387 */ /* 0x000fe20000100000 */
[----:B------:R-:W-:Y:S01]  /*0990*/  USHF.L.U64.HI UR5, UR4, UR10, UR5 ;  /* 0x0000000a04057299 */ /* 0x000fe20008010205 */
[----:B------:R-:W-:Y:S01]  /*09a0*/  IMAD.SHL.U32 R52, R60, 0x4, RZ ;  /* 0x000000043c347824 */ /* 0x000fe200078e00ff */
[----:B------:R-:W-:Y:S01]  /*09b0*/  USHF.L.U32 UR4, UR4, 0x5, URZ ;  /* 0x0000000504047899 */ /* 0x000fe2000800063f */
[----:B------:R4:W-:Y:S01]  /*09c0*/  STL.U8 [R1+0x71], R12 ;  /* 0x0000710c01007387 */ /* 0x0009e20000100000 */
[----:B------:R-:W-:Y:S01]  /*09d0*/  IADD3 R28, R28, 0x7f, RZ ;  /* 0x0000007f1c1c7810 */ /* 0x000fe20007ffe0ff */
[----:B------:R-:W-:Y:S01]  /*09e0*/  IMAD.MOV.U32 R38, RZ, RZ, c[0x0][0x2a0] ;  /* 0x0000a800ff267624 */ /* 0x000fe200078e00ff */
[----:B------:R-:W-:Y:S01]  /*09f0*/  SHF.R.S32.HI R53, RZ, 0x1f, R52 ;  /* 0x0000001fff357819 */ /* 0x000fe20000011434 */
[----:B------:R-:W-:-:S02]  /*0a00*/  IMAD.U32 R18, RZ, RZ, UR5 ;  /* 0x00000005ff127e24 */ /* 0x000fc4000f8e00ff */
[----:B------:R-:W-:Y:S02]  /*0a10*/  IMAD.U32 R19, RZ, RZ, UR4 ;  /* 0x00000004ff137e24 */ /* 0x000fe4000f8e00ff */
[----:B------:R-:W-:-:S05]  /*0a20*/  IMAD.MOV.U32 R39, RZ, RZ, c[0x0][0x2a4] ;  /* 0x0000a900ff277624 */ /* 0x000fca00078e00ff */
[----:B------:R5:W-:Y:S01]  /*0a30*/  STL.128 [R1+0x350], R36 ;  /* 0x0003502401007387 */ /* 0x000be20000100c00 */
[C---:B--2---:R-:W-:Y:S02]  /*0a40*/  IADD3 R6, P4, R54.reuse, 0x78, RZ ;  /* 0x0000007836067810 */ /* 0x044fe40007f9e0ff */
[C---:B------:R-:W-:Y:S01]  /*0a50*/  IADD3 R4, P3, R54.reuse, 0x98, RZ ;  /* 0x0000009836047810 */ /* 0x040fe20007f7e0ff */
[--C-:B---3--:R-:W-:Y:S01]  /*0a60*/  IMAD.X R10, RZ, RZ, R55.reuse, P5 ;  /* 0x000000ffff0a7224 */ /* 0x108fe200028e0637 */
[-C--:B------:R-:W-:Y:S01]  /*0a70*/  IADD3.X R8, RZ, R55.reuse, RZ, P1, !PT ;  /* 0x00000037ff087210 */ /* 0x080fe20000ffe4ff */
[--C-:B------:R-:W-:Y:S01]  /*0a80*/  IMAD.X R7, RZ, RZ, R55.reuse, P4 ;  /* 0x000000ffff077224 */ /* 0x100fe200020e0637 */
[C---:B------:R-:W-:Y:S01]  /*0a90*/  IADD3 R24, P1, R54.reuse, 0xd8, RZ ;  /* 0x000000d836187810 */ /* 0x040fe20007f3e0ff */
[--C-:B------:R-:W-:Y:S01]  /*0aa0*/  IMAD.X R5, RZ, RZ, R55.reuse, P3 ;  /* 0x000000ffff057224 */ /* 0x100fe200018e0637 */
[----:B-1----:R-:W-:Y:S01]  /*0ab0*/  IADD3 R2, P3, R54, 0xf0, RZ ;  /* 0x000000f036027810 */ /* 0x002fe20007f7e0ff */
[----:B----4-:R-:W-:Y:S01]  /*0ac0*/  IMAD.X R12, RZ, RZ, R55, P0 ;  /* 0x000000ffff0c7224 */ /* 0x010fe200000e0637 */
[----:B------:R-:W-:-:S02]  /*0ad0*/  IADD3.X R25, RZ, R55, RZ, P1, !PT ;  /* 0x00000037ff197210 */ /* 0x000fc40000ffe4ff */
[----:B------:R1:W-:Y:S01]  /*0ae0*/  STL.128 [R1+0x380], R4 ;  /* 0x0003800401007387 */ /* 0x0003e20000100c00 */
[--C-:B------:R-:W-:Y:S01]  /*0af0*/  IMAD.X R9, RZ, RZ, R55.reuse, P3 ;  /* 0x000000ffff097224 */ /* 0x100fe200018e0637 */
[C---:B------:R-:W-:Y:S02]  /*0b00*/  IADD3 R26, P0, R54.reuse, 0x344, RZ ;  /* 0x00000344361a7810 */ /* 0x040fe40007f1e0ff */
[----:B------:R-:W-:Y:S02]  /*0b10*/  IADD3 R14, P1, R54, 0x338, RZ ;  /* 0x00000338360e7810 */ /* 0x000fe40007f3e0ff */
[----:B------:R-:W-:Y:S01]  /*0b20*/  MOV R32, R26 ;  /* 0x0000001a00207202 */ /* 0x000fe20000000f00 */
[--C-:B------:R-:W-:Y:S02]  /*0b30*/  IMAD.X R27, RZ, RZ, R55.reuse, P0 ;  /* 0x000000ffff1b7224 */ /* 0x100fe400000e0637 */
[----:B------:R-:W-:Y:S02]  /*0b40*/  IMAD.X R15, RZ, RZ, R55, P1 ;  /* 0x000000ffff0f7224 */ /* 0x000fe400008e0637 */
[----:B------:R-:W-:Y:S01]  /*0b50*/  IMAD.MOV.U32 R16, RZ, RZ, R14 ;  /* 0x000000ffff107224 */ /* 0x000fe200078e000e */
[----:B------:R-:W-:Y:S01]  /*0b60*/  STL.128 [R1+0x3c0], R24 ;  /* 0x0003c01801007387 */ /* 0x000fe20000100c00 */
[----:B------:R-:W-:-:S02]  /*0b70*/  IMAD.MOV.U32 R17, RZ, RZ, R15 ;  /* 0x000000ffff117224 */ /* 0x000fc400078e000f */
[----:B------:R-:W-:Y:S02]  /*0b80*/  IMAD.MOV.U32 R33, RZ, RZ, R27 ;  /* 0x000000ffff217224 */ /* 0x000fe400078e001b */
[----:B-----5:R-:W-:Y:S01]  /*0b90*/  IMAD.WIDE.U32 R38, R61, c[0x0][0x238], RZ ;  /* 0x00008e003d267a25 */ /* 0x020fe200078e00ff */
[----:B------:R-:W2:Y:S03]  /*0ba0*/  LDL R36, [R1+0x10] ;  /* 0x0000100001247983 */ /* 0x000ea60000100800 */
[----:B-1----:R-:W-:Y:S02]  /*0bb0*/  IMAD.MOV.U32 R4, RZ, RZ, R13 ;  /* 0x000000ffff047224 */ /* 0x002fe400078e000d */
[----:B------:R-:W-:Y:S01]  /*0bc0*/  IMAD.MOV.U32 R5, RZ, RZ, R10 ;  /* 0x000000ffff057224 */ /* 0x000fe200078e000a */
[----:B------:R-:W-:Y:S01]  /*0bd0*/  IADD3 R10, P3, R54, 0xc0, RZ ;  /* 0x000000c0360a7810 */ /* 0x000fe20007f7e0ff */
[----:B------:R-:W-:-:S02]  /*0be0*/  IMAD.MOV.U32 R6, RZ, RZ, R11 ;  /* 0x000000ffff067224 */ /* 0x000fc400078e000b */
[----:B------:R-:W-:Y:S01]  /*0bf0*/  IMAD.MOV.U32 R7, RZ, RZ, R8 ;  /* 0x000000ffff077224 */ /* 0x000fe200078e0008 */
[C---:B------:R-:W-:Y:S01]  /*0c00*/  IADD3 R8, P4, R54.reuse, 0x71, RZ ;  /* 0x0000007136087810 */ /* 0x040fe20007f9e0ff */
[--C-:B------:R-:W-:Y:S01]  /*0c10*/  IMAD.X R11, RZ, RZ, R55.reuse, P3 ;  /* 0x000000ffff0b7224 */ /* 0x100fe200018e0637 */
[C---:B------:R-:W-:Y:S02]  /*0c20*/  IADD3 R20, P3, R54.reuse, 0xa0, RZ ;  /* 0x000000a036147810 */ /* 0x040fe40007f7e0ff */
[----:B------:R1:W-:Y:S01]  /*0c30*/  STL.128 [R1+0x3b0], R4 ;  /* 0x0003b00401007387 */ /* 0x0003e20000100c00 */
[----:B------:R-:W-:Y:S02]  /*0c40*/  IMAD.MOV.U32 R34, RZ, RZ, R8 ;  /* 0x000000ffff227224 */ /* 0x000fe400078e0008 */
[----:B------:R-:W-:Y:S01]  /*0c50*/  IMAD.X R21, RZ, RZ, R55, P3 ;  /* 0x000000ffff157224 */ /* 0x000fe200018e0637 */
[----:B------:R-:W3:Y:S01]  /*0c60*/  LDL.64 R66, [R1+0x3b0] ;  /* 0x0003b00001427983 */ /* 0x000ee20000100a00 */
[----:B-1----:R-:W-:Y:S01]  /*0c70*/  MOV R4, R3 ;  /* 0x0000000300047202 */ /* 0x002fe20000000f00 */
[----:B------:R-:W-:Y:S01]  /*0c80*/  IMAD.MOV.U32 R5, RZ, RZ, R12 ;  /* 0x000000ffff057224 */ /* 0x000fe200078e000c */
[----:B------:R-:W-:Y:S01]  /*0c90*/  IADD3 R12, P5, R54, 0x4, RZ ;  /* 0x00000004360c7810 */ /* 0x000fe20007fbe0ff */
[----:B------:R-:W-:Y:S01]  /*0ca0*/  IMAD.MOV.U32 R6, RZ, RZ, R2 ;  /* 0x000000ffff067224 */ /* 0x000fe200078e0002 */
[----:B------:R-:W-:Y:S01]  /*0cb0*/  SHF.R.S32.HI R3, RZ, 0x1f, R28 ;  /* 0x0000001fff037819 */ /* 0x000fe2000001141c */
[----:B------:R-:W-:-:S02]  /*0cc0*/  IMAD.MOV.U32 R7, RZ, RZ, R9 ;  /* 0x000000ffff077224 */ /* 0x000fc400078e0009 */
[--C-:B------:R-:W-:Y:S01]  /*0cd0*/  IMAD.X R9, RZ, RZ, R55.reuse, P4 ;  /* 0x000000ffff097224 */ /* 0x100fe200020e0637 */
[----:B------:R-:W-:Y:S01]  /*0ce0*/  LEA.HI R28, R3, R28, RZ, 0x7 ;  /* 0x0000001c031c7211 */ /* 0x000fe200078f38ff */
[----:B------:R-:W-:Y:S01]  /*0cf0*/  IMAD.X R13, RZ, RZ, R55, P5 ;  /* 0x000000ffff0d7224 */ /* 0x000fe200028e0637 */
[----:B------:R1:W-:Y:S01]  /*0d00*/  STL.128 [R1+0x410], R4 ;  /* 0x0004100401007387 */ /* 0x0003e20000100c00 */
[----:B------:R-:W-:Y:S02]  /*0d10*/  IMAD.MOV.U32 R2, RZ, RZ, c[0x0][0x260] ;  /* 0x00009800ff027624 */ /* 0x000fe400078e00ff */
[----:B------:R-:W-:Y:S01]  /*0d20*/  IMAD.MOV.U32 R22, RZ, RZ, R12 ;  /* 0x000000ffff167224 */ /* 0x000fe200078e000c */
[----:B------:R4:W-:Y:S01]  /*0d30*/  STL.128 [R1+0x3d0], R8 ;  /* 0x0003d00801007387 */ /* 0x0009e20000100c00 */
[----:B------:R-:W-:Y:S01]  /*0d40*/  MOV R23, R13 ;  /* 0x0000000d00177202 */ /* 0x000fe20000000f00 */
[----:B------:R-:W-:Y:S01]  /*0d50*/  IMAD.MOV.U32 R35, RZ, RZ, R9 ;  /* 0x000000ffff237224 */ /* 0x000fe200078e0009 */
[----:B------:R-:W-:Y:S01]  /*0d60*/  IADD3 R2, R2, 0x7f, RZ ;  /* 0x0000007f02027810 */ /* 0x000fe20007ffe0ff */
[----:B------:R5:W-:Y:S03]  /*0d70*/  STL.128 [R1+0x390], R12 ;  /* 0x0003900c01007387 */ /* 0x000be60000100c00 */
[----:B------:R-:W-:Y:S01]  /*0d80*/  SHF.R.S32.HI R3, RZ, 0x1f, R2 ;  /* 0x0000001fff037819 */ /* 0x000fe20000011402 */
[----:B------:R-:W-:Y:S03]  /*0d90*/  STL.128 [R1+0x3e0], R20 ;  /* 0x0003e01401007387 */ /* 0x000fe60000100c00 */
[----:B------:R-:W-:Y:S01]  /*0da0*/  LEA.HI R3, R3, R2, RZ, 0x7 ;  /* 0x0000000203037211 */ /* 0x000fe200078f38ff */
[----:B------:R-:W-:Y:S01]  /*0db0*/  IMAD.U32 R2, RZ, RZ, UR8 ;  /* 0x00000008ff027e24 */ /* 0x000fe2000f8e00ff */
[----:B------:R5:W-:Y:S01]  /*0dc0*/  STL.128 [R1+0x420], R32 ;  /* 0x0004202001007387 */ /* 0x000be20000100c00 */
[----:B-1----:R-:W-:Y:S01]  /*0dd0*/  IMAD.MOV.U32 R5, RZ, RZ, c[0x0][0x228] ;  /* 0x00008a00ff057624 */ /* 0x002fe200078e00ff */
[----:B------:R-:W-:-:S02]  /*0de0*/  IADD3 R4, P0, R54, 0x340, RZ ;  /* 0x0000034036047810 */ /* 0x000fc40007f1e0ff */
[----:B------:R-:W-:Y:S01]  /*0df0*/  IADD3 R6, P4, R54, 0x70, RZ ;  /* 0x0000007036067810 */ /* 0x000fe20007f9e0ff */
[----:B----4-:R-:W-:Y:S01]  /*0e00*/  IMAD.U32 R11, RZ, RZ, UR9 ;  /* 0x00000009ff0b7e24 */ /* 0x010fe2000f8e00ff */
[----:B------:R-:W-:Y:S01]  /*0e10*/  IADD3 R5, R5, 0x1fff, RZ ;  /* 0x00001fff05057810 */ /* 0x000fe20007ffe0ff */
[----:B------:R-:W-:Y:S01]  /*0e20*/  IMAD.MOV.U32 R9, RZ, RZ, -0x80 ;  /* 0xffffff80ff097424 */ /* 0x000fe200078e00ff */
[----:B------:R-:W-:Y:S01]  /*0e30*/  IADD3.X R7, RZ, R55, RZ, P4, !PT ;  /* 0x00000037ff077210 */ /* 0x000fe200027fe4ff */
[----:B-----5:R-:W-:Y:S01]  /*0e40*/  IMAD.MOV.U32 R14, RZ, RZ, R11 ;  /* 0x000000ffff0e7224 */ /* 0x020fe200078e000b */
[----:B------:R-:W-:Y:S01]  /*0e50*/  SHF.R.S32.HI R10, RZ, 0x1f, R5 ;  /* 0x0000001fff0a7819 */ /* 0x000fe20000011405 */
[----:B------:R-:W-:Y:S01]  /*0e60*/  IMAD.MOV.U32 R13, RZ, RZ, R18 ;  /* 0x000000ffff0d7224 */ /* 0x000fe200078e0012 */
[----:B------:R-:W-:Y:S01]  /*0e70*/  MOV R18, R4 ;  /* 0x0000000400127202 */ /* 0x000fe20000000f00 */
[----:B------:R-:W-:Y:S01]  /*0e80*/  IMAD.MOV.U32 R12, RZ, RZ, R19 ;  /* 0x000000ffff0c7224 */ /* 0x000fe200078e0013 */
[----:B------:R-:W-:Y:S01]  /*0e90*/  LEA.HI R10, R10, R5, RZ, 0xd ;  /* 0x000000050a0a7211 */ /* 0x000fe200078f68ff */
[----:B------:R-:W-:Y:S01]  /*0ea0*/  IMAD.X R5, RZ, RZ, R55, P0 ;  /* 0x000000ffff057224 */ /* 0x000fe200000e0637 */
[----:B------:R-:W-:Y:S01]  /*0eb0*/  IADD3 R11, P0, R54, 0x348, RZ ;  /* 0x00000348360b7810 */ /* 0x000fe20007f1e0ff */
[----:B------:R-:W-:Y:S01]  /*0ec0*/  IMAD.MOV.U32 R15, RZ, RZ, R2 ;  /* 0x000000ffff0f7224 */ /* 0x000fe200078e0002 */
[----:B------:R-:W-:Y:S01]  /*0ed0*/  SHF.R.S32.HI R2, RZ, 0x1f, R61 ;  /* 0x0000001fff027819 */ /* 0x000fe2000001143d */
[----:B------:R-:W-:Y:S01]  /*0ee0*/  IMAD.MOV.U32 R19, RZ, RZ, R5 ;  /* 0x000000ffff137224 */ /* 0x000fe200078e0005 */
[----:B------:R1:W-:Y:S01]  /*0ef0*/  STL.128 [R1+0x3a0], R4 ;  /* 0x0003a00401007387 */ /* 0x0003e20000100c00 */
[----:B------:R-:W-:Y:S01]  /*0f00*/  IMAD.X R24, RZ, RZ, R55, P0 ;  /* 0x000000ffff187224 */ /* 0x000fe200000e0637 */
[----:B------:R-:W-:Y:S01]  /*0f10*/  ULDC.64 UR8, c[0x0][0x208] ;  /* 0x0000820000087ab9 */ /* 0x000fe20000000a00 */
[C---:B------:R-:W-:Y:S01]  /*0f20*/  IMAD R8, R2.reuse, c[0x0][0x238], RZ ;  /* 0x00008e0002087a24 */ /* 0x040fe200078e02ff */
[----:B------:R4:W-:Y:S01]  /*0f30*/  STL.128 [R1+0x80], R12 ;  /* 0x0000800c01007387 */ /* 0x0009e20000100c00 */
[----:B------:R-:W-:Y:S01]  /*0f40*/  USHF.L.U64.HI UR10, UR8, UR10, UR9 ;  /* 0x0000000a080a7299 */ /* 0x000fe20008010209 */
[----:B------:R-:W-:Y:S01]  /*0f50*/  SHF.R.S32.HI R33, RZ, 0x1f, R62 ;  /* 0x0000001fff217819 */ /* 0x000fe2000001143e */
[----:B------:R-:W-:Y:S01]  /*0f60*/  USHF.L.U32 UR4, UR8, 0x5, URZ ;  /* 0x0000000508047899 */ /* 0x000fe2000800063f */
[----:B------:R5:W-:Y:S01]  /*0f70*/  STL.128 [R1+0x3f0], R16 ;  /* 0x0003f01001007387 */ /* 0x000be20000100c00 */
[----:B------:R-:W-:-:S02]  /*0f80*/  IMAD R30, R2, c[0x0][0x270], RZ ;  /* 0x00009c00021e7a24 */ /* 0x000fc400078e02ff */
[----:B------:R-:W-:-:S04]  /*0f90*/  IMAD.WIDE.U32 R20, R61, c[0x0][0x270], R52 ;  /* 0x00009c003d147a25 */ /* 0x000fc800078e0034 */
[----:B------:R-:W-:Y:S02]  /*0fa0*/  IMAD R30, R61, c[0x0][0x274], R30 ;  /* 0x00009d003d1e7a24 */ /* 0x000fe400078e021e */
[----:B------:R-:W-:Y:S02]  /*0fb0*/  IMAD R48, R2, c[0x0][0x288], RZ ;  /* 0x0000a20002307a24 */ /* 0x000fe400078e02ff */
[----:B------:R-:W-:Y:S02]  /*0fc0*/  IMAD.IADD R31, R21, 0x1, R30 ;  /* 0x00000001151f7824 */ /* 0x000fe400078e021e */
[----:B------:R-:W-:Y:S02]  /*0fd0*/  IMAD.MOV.U32 R30, RZ, RZ, R20 ;  /* 0x000000ffff1e7224 */ /* 0x000fe400078e0014 */
[----:B------:R-:W-:Y:S02]  /*0fe0*/  IMAD R48, R61, c[0x0][0x28c], R48 ;  /* 0x0000a3003d307a24 */ /* 0x000fe400078e0230 */
[----:B-1----:R-:W-:-:S02]  /*0ff0*/  IMAD.MOV.U32 R4, RZ, RZ, R6 ;  /* 0x000000ffff047224 */ /* 0x002fc400078e0006 */
[----:B------:R-:W-:Y:S01]  /*1000*/  IMAD.MOV.U32 R6, RZ, RZ, R11 ;  /* 0x000000ffff067224 */ /* 0x000fe200078e000b */
[----:B------:R-:W-:Y:S01]  /*1010*/  SHF.R.S32.HI R11, RZ, 0x1f, R60 ;  /* 0x0000001fff0b7819 */ /* 0x000fe2000001143c */
[----:B------:R-:W-:Y:S02]  /*1020*/  IMAD.MOV.U32 R5, RZ, RZ, R7 ;  /* 0x000000ffff057224 */ /* 0x000fe400078e0007 */
[----:B------:R-:W-:Y:S01]  /*1030*/  IMAD.MOV.U32 R7, RZ, RZ, R24 ;  /* 0x000000ffff077224 */ /* 0x000fe200078e0018 */
[----:B------:R-:W-:Y:S01]  /*1040*/  LEA.HI R22, R11, R60, RZ, 0x3 ;  /* 0x0000003c0b167211 */ /* 0x000fe200078f18ff */
[----:B----4-:R-:W-:Y:S02]  /*1050*/  IMAD R13, R61, c[0x0][0x23c], R8 ;  /* 0x00008f003d0d7a24 */ /* 0x010fe400078e0208 */
[----:B-----5:R-:W-:Y:S01]  /*1060*/  IMAD R16, R2, c[0x0][0x180], RZ ;  /* 0x0000600002107a24 */ /* 0x020fe200078e02ff */
[----:B------:R1:W-:Y:S01]  /*1070*/  STL.128 [R1+0x400], R4 ;  /* 0x0004000401007387 */ /* 0x0003e20000100c00 */
[----:B------:R-:W-:Y:S01]  /*1080*/  SHF.R.S32.HI R8, RZ, 0x3, R22 ;  /* 0x00000003ff087819 */ /* 0x000fe20000011416 */
[----:B------:R-:W-:Y:S01]  /*1090*/  IMAD.U32 R14, RZ, RZ, UR4 ;  /* 0x00000004ff0e7e24 */ /* 0x000fe2000f8e00ff */
[----:B------:R-:W-:Y:S01]  /*10a0*/  IADD3 R39, R39, R13, RZ ;  /* 0x0000000d27277210 */ /* 0x000fe20007ffe0ff */
[----:B------:R-:W-:Y:S01]  /*10b0*/  IMAD R16, R61, c[0x0][0x184], R16 ;  /* 0x000061003d107a24 */ /* 0x000fe200078e0210 */
[----:B------:R-:W-:Y:S01]  /*10c0*/  SHF.R.S32.HI R73, RZ, 0x1f, R8 ;  /* 0x0000001fff497819 */ /* 0x000fe20000011408 */
[----:B------:R-:W-:-:S02]  /*10d0*/  IMAD.SHL.U32 R12, R8, 0x40, RZ ;  /* 0x00000040080c7824 */ /* 0x000fc400078e00ff */
[----:B------:R-:W-:Y:S01]  /*10e0*/  IMAD.U32 R15, RZ, RZ, UR10 ;  /* 0x0000000aff0f7e24 */ /* 0x000fe2000f8e00ff */
[----:B------:R-:W-:Y:S01]  /*10f0*/  ULDC.64 UR10, c[0x0][0x18] ;  /* 0x00000600000a7ab9 */ /* 0x000fe20000000a00 */
[----:B------:R-:W-:Y:S01]  /*1100*/  IMAD R41, R73, c[0x0][0x178], RZ ;  /* 0x00005e0049297a24 */ /* 0x000fe200078e02ff */
[----:B------:R-:W-:Y:S01]  /*1110*/  LOP3.LUT R12, R12, 0x1c0, RZ, 0xc0, !PT ;  /* 0x000001c00c0c7812 */ /* 0x000fe200078ec0ff */
[----:B------:R-:W-:Y:S01]  /*1120*/  UIADD3 UR5, UP1, UR10, 0x80, URZ ;  /* 0x000000800a057890 */ /* 0x000fe2000ff3e03f */
[----:B------:R4:W-:Y:S01]  /*1130*/  STL.64 [R1+0xa8], R14 ;  /* 0x0000a80e01007387 */ /* 0x0009e20000100a00 */
[----:B------:R-:W-:Y:S01]  /*1140*/  UIADD3 UR14, UP0, UR10, 0x4080, URZ ;  /* 0x000040800a0e7890 */ /* 0x000fe2000ff1e03f */
[----:B------:R-:W-:Y:S01]  /*1150*/  SHF.R.U32.HI R27, RZ, 0x3, R12 ;  /* 0x00000003ff1b7819 */ /* 0x000fe2000001160c */
[----:B------:R-:W-:Y:S01]  /*1160*/  UIADD3.X UR4, URZ, UR11, URZ, UP1, !UPT ;  /* 0x0000000b3f047290 */ /* 0x000fe20008ffe43f */
[----:B------:R-:W-:Y:S01]  /*1170*/  IMAD R41, R8, c[0x0][0x17c], R41 ;  /* 0x00005f0008297a24 */ /* 0x000fe200078e0229 */
[----:B------:R-:W-:Y:S01]  /*1180*/  UIADD3.X UR12, URZ, UR11, URZ, UP0, !UPT ;  /* 0x0000000b3f0c7290 */ /* 0x000fe200087fe43f */
[----:B------:R-:W-:Y:S01]  /*1190*/  IMAD.U32 R44, RZ, RZ, UR5 ;  /* 0x00000005ff2c7e24 */ /* 0x000fe2000f8e00ff */
[----:B------:R-:W-:Y:S01]  /*11a0*/  UIADD3 UR5, UP0, UR10, 0x8080, URZ ;  /* 0x000080800a057890 */ /* 0x000fe2000ff1e03f */
[----:B------:R-:W-:-:S03]  /*11b0*/  IMAD.WIDE.U32 R18, R61, c[0x0][0x288], R52 ;  /* 0x0000a2003d127a25 */ /* 0x000fc600078e0034 */
[----:B------:R-:W-:Y:S01]  /*11c0*/  MOV R47, UR12 ;  /* 0x0000000c002f7c02 */ /* 0x000fe20008000f00 */
[----:B------:R-:W-:Y:S01]  /*11d0*/  IMAD.U32 R45, RZ, RZ, UR4 ;  /* 0x00000004ff2d7e24 */ /* 0x000fe2000f8e00ff */
[----:B------:R-:W-:Y:S01]  /*11e0*/  UIADD3.X UR4, URZ, UR11, URZ, UP0, !UPT ;  /* 0x0000000b3f047290 */ /* 0x000fe200087fe43f */
[----:B------:R-:W-:Y:S01]  /*11f0*/  MOV R20, UR5 ;  /* 0x0000000500147c02 */ /* 0x000fe20008000f00 */
[----:B------:R-:W-:Y:S01]  /*1200*/  IMAD.U32 R46, RZ, RZ, UR14 ;  /* 0x0000000eff2e7e24 */ /* 0x000fe2000f8e00ff */
[----:B------:R-:W-:Y:S01]  /*1210*/  IADD3 R49, R19, R48, RZ ;  /* 0x0000003013317210 */ /* 0x000fe20007ffe0ff */
[----:B------:R-:W-:Y:S01]  /*1220*/  IMAD.MOV.U32 R48, RZ, RZ, R18 ;  /* 0x000000ffff307224 */ /* 0x000fe200078e0012 */
[----:B-1----:R-:W-:Y:S01]  /*1230*/  LOP3.LUT R7, R22, 0xfffffff8, RZ, 0xc0, !PT ;  /* 0xfffffff816077812 */ /* 0x002fe200078ec0ff */
[----:B------:R-:W-:Y:S01]  /*1240*/  IMAD R5, R56, R9, c[0x0][0x198] ;  /* 0x0000660038057624 */ /* 0x000fe200078e0209 */
[----:B------:R-:W-:Y:S01]  /*1250*/  STL.128 [R1+0x30], R44 ;  /* 0x0000302c01007387 */ /* 0x000fe20000100c00 */
[----:B------:R-:W-:-:S02]  /*1260*/  IMAD.U32 R21, RZ, RZ, UR4 ;  /* 0x00000004ff157e24 */ /* 0x000fc4000f8e00ff */
[----:B------:R-:W-:Y:S01]  /*1270*/  IMAD.WIDE.U32 R38, R62, c[0x0][0x240], R38 ;  /* 0x000090003e267a25 */ /* 0x000fe200078e0026 */
[----:B------:R-:W-:Y:S01]  /*1280*/  SHF.R.S32.HI R24, RZ, 0x1f, R60 ;  /* 0x0000001fff187819 */ /* 0x000fe2000001143c */
[----:B------:R-:W-:Y:S02]  /*1290*/  ULDC.64 UR4, c[0x0][0x1d8] ;  /* 0x0000760000047ab9 */ /* 0x000fe40000000a00 */
[----:B------:R-:W-:Y:S02]  /*12a0*/  IMAD.IADD R4, R60, 0x1, -R7 ;  /* 0x000000013c047824 */ /* 0x000fe400078e0a07 */
[----:B------:R-:W-:Y:S02]  /*12b0*/  IMAD.IADD R5, R5, 0x1, -R8 ;  /* 0x0000000105057824 */ /* 0x000fe400078e0a08 */
[----:B------:R-:W-:-:S03]  /*12c0*/  IMAD.SHL.U32 R9, R4, 0x8, RZ ;  /* 0x0000000804097824 */ /* 0x000fc600078e00ff */
[C---:B------:R-:W-:Y:S01]  /*12d0*/  ISETP.GE.AND P5, PT, R5.reuse, 0x1, PT ;  /* 0x000000010500780c */ /* 0x040fe20003fa6270 */
[--C-:B------:R-:W-:Y:S01]  /*12e0*/  IMAD.MOV.U32 R74, RZ, RZ, R9.reuse ;  /* 0x000000ffff4a7224 */ /* 0x100fe200078e0009 */
[----:B------:R-:W-:Y:S02]  /*12f0*/  SHF.R.S32.HI R75, RZ, 0x1f, R9 ;  /* 0x0000001fff4b7819 */ /* 0x000fe40000011409 */
[C---:B------:R-:W-:Y:S02]  /*1300*/  ISETP.GE.AND P4, PT, R5.reuse, 0x21, PT ;  /* 0x000000210500780c */ /* 0x040fe40003f86270 */
[----:B------:R-:W-:Y:S01]  /*1310*/  ISETP.GE.AND P3, PT, R5, 0x41, PT ;  /* 0x000000410500780c */ /* 0x000fe20003f66270 */
[----:B------:R-:W-:Y:S01]  /*1320*/  IMAD.WIDE.U32 R6, R61, c[0x0][0x180], R74 ;  /* 0x000060003d067a25 */ /* 0x000fe200078e004a */
[----:B------:R-:W-:Y:S02]  /*1330*/  ISETP.GE.AND P0, PT, R5, 0x61, PT ;  /* 0x000000610500780c */ /* 0x000fe40003f06270 */
[----:B------:R-:W-:Y:S01]  /*1340*/  ISETP.GE.AND P1, PT, R9, c[0x0][0x16c], PT ;  /* 0x00005b0009007a0c */ /* 0x000fe20003f26270 */
[----:B------:R-:W-:Y:S01]  /*1350*/  IMAD.IADD R17, R7, 0x1, R16 ;  /* 0x0000000107117824 */ /* 0x000fe200078e0210 */
[----:B------:R-:W-:Y:S01]  /*1360*/  STL.64 [R1+0x338], R8 ;  /* 0x0003380801007387 */ /* 0x000fe20000100a00 */
[----:B------:R-:W-:Y:S01]  /*1370*/  IMAD.MOV.U32 R16, RZ, RZ, R6 ;  /* 0x000000ffff107224 */ /* 0x000fe200078e0006 */
[----:B------:R-:W-:Y:S01]  /*1380*/  LOP3.LUT R6, R12, 0x38, R9, 0xf8, !PT ;  /* 0x000000380c067812 */ /* 0x000fe200078ef809 */
[----:B------:R-:W-:Y:S01]  /*1390*/  IMAD R5, R33, c[0x0][0x188], RZ ;  /* 0x0000620021057a24 */ /* 0x000fe200078e02ff */
[----:B------:R-:W-:Y:S01]  /*13a0*/  SEL R12, RZ, 0x1, P1 ;  /* 0x00000001ff0c7807 */ /* 0x000fe20000800000 */
[----:B------:R-:W-:Y:S01]  /*13b0*/  IMAD.WIDE.U32 R16, R62, c[0x0][0x188], R16 ;  /* 0x000062003e107a25 */ /* 0x000fe200078e0010 */
[----:B------:R-:W-:Y:S01]  /*13c0*/  LOP3.LUT R27, R6, R27, RZ, 0x3c, !PT ;  /* 0x0000001b061b7212 */ /* 0x000fe200078e3cff */
[----:B------:R-:W2:Y:S01]  /*13d0*/  LDL R35, [R1+0x338] ;  /* 0x0003380001237983 */ /* 0x000ea20000100800 */
[CC--:B------:R-:W-:Y:S01]  /*13e0*/  LEA.HI R6, R11.reuse, R60.reuse, RZ, 0x6 ;  /* 0x0000003c0b067211 */ /* 0x0c0fe200078f30ff */
[----:B----4-:R-:W-:Y:S01]  /*13f0*/  IMAD R14, R62, c[0x0][0x18c], R5 ;  /* 0x000063003e0e7a24 */ /* 0x010fe200078e0205 */
[----:B------:R-:W-:Y:S01]  /*1400*/  LEA.HI R7, R11, R60, RZ, 0x4 ;  /* 0x0000003c0b077211 */ /* 0x000fe200078f20ff */
[----:B------:R1:W-:Y:S02]  /*1410*/  STL.U8 [R1+0x341], R12 ;  /* 0x0003410c01007387 */ /* 0x0003e40000100000 */
[----:B------:R-:W-:-:S02]  /*1420*/  IMAD.IADD R15, R17, 0x1, R14 ;  /* 0x00000001110f7824 */ /* 0x000fc400078e020e */
[----:B------:R-:W-:Y:S01]  /*1430*/  IMAD.MOV.U32 R14, RZ, RZ, R16 ;  /* 0x000000ffff0e7224 */ /* 0x000fe200078e0010 */
[----:B------:R-:W4:Y:S01]  /*1440*/  LDL.U8 R34, [R1+0x341] ;  /* 0x0003410001227983 */ /* 0x000f220000100000 */
[----:B------:R-:W-:Y:S02]  /*1450*/  IMAD.SHL.U32 R6, R6, 0x8, RZ ;  /* 0x0000000806067824 */ /* 0x000fe400078e00ff */
[----:B------:R-:W-:Y:S01]  /*1460*/  IMAD.WIDE.U32 R14, R8, c[0x0][0x178], R14 ;  /* 0x00005e00080e7a25 */ /* 0x000fe200078e000e */
[----:B------:R-:W5:Y:S02]  /*1470*/  LDL.128 R16, [R1+0x80] ;  /* 0x0000800001107983 */ /* 0x000f640000100c00 */
[----:B------:R-:W-:Y:S01]  /*1480*/  LOP3.LUT R27, R27, 0xfffffe00, R6, 0xf8, !PT ;  /* 0xfffffe001b1b7812 */ /* 0x000fe200078ef806 */
[----:B------:R-:W-:Y:S01]  /*1490*/  IMAD.IADD R41, R15, 0x1, R41 ;  /* 0x000000010f297824 */ /* 0x000fe200078e0229 */
[C---:B------:R-:W-:Y:S02]  /*14a0*/  LEA R40, P1, R14.reuse, c[0x0][0x160], 0x1 ;  /* 0x000058000e287a11 */ /* 0x040fe400078208ff */
[----:B------:R-:W-:Y:S01]  /*14b0*/  SHF.R.S32.HI R6, RZ, 0x4, R7 ;  /* 0x00000004ff067819 */ /* 0x000fe20000011407 */
[----:B------:R-:W-:Y:S01]  /*14c0*/  IMAD.WIDE.U32 R42, R27, 0x2, R20 ;  /* 0x000000021b2a7825 */ /* 0x000fe200078e0014 */
[----:B------:R-:W-:-:S02]  /*14d0*/  LEA.HI.X R41, R14, c[0x0][0x164], R41, 0x1, P1 ;  /* 0x000059000e297a11 */ /* 0x000fc400008f0c29 */
[----:B------:R-:W-:-:S03]  /*14e0*/  LEA.HI R37, R7, R6, RZ, 0x1 ;  /* 0x0000000607257211 */ /* 0x000fc600078f08ff */
[----:B------:R1:W-:Y:S04]  /*14f0*/  STL.128 [R1+0x90], R40 ;  /* 0x0000902801007387 */ /* 0x0003e80000100c00 */
[----:B-1----:R-:W2:Y:S01]  /*1500*/  LDL.128 R12, [R1+0x90] ;  /* 0x00009000010c7983 */ /* 0x002ea20000100c00 */
[----:B------:R-:W-:Y:S01]  /*1510*/  LOP3.LUT R37, R37, 0xfffffffe, RZ, 0xc0, !PT ;  /* 0xfffffffe25257812 */ /* 0x000fe200078ec0ff */
[----:B------:R-:W-:Y:S01]  /*1520*/  IMAD R5, R33, c[0x0][0x240], RZ ;  /* 0x0000900021057a24 */ /* 0x000fe200078e02ff */
[----:B------:R-:W-:Y:S01]  /*1530*/  LOP3.LUT R7, R7, 0xfffffff0, RZ, 0xc0, !PT ;  /* 0xfffffff007077812 */ /* 0x000fe200078ec0ff */
[----:B------:R-:W-:-:S04]  /*1540*/  @P2 IMAD.HI.U32 R46, R61, c[0x0][0x24c], RZ ;  /* 0x000093003d2e2a27 */ /* 0x000fc800078e00ff */
[----:B------:R-:W-:Y:S01]  /*1550*/  IMAD.IADD R37, R6, 0x1, -R37 ;  /* 0x0000000106257824 */ /* 0x000fe200078e0a25 */
[----:B------:R-:W-:Y:S01]  /*1560*/  IADD3 R6, P1, R60, R38, RZ ;  /* 0x000000263c067210 */ /* 0x000fe20007f3e0ff */
[----:B------:R-:W-:Y:S01]  /*1570*/  IMAD R5, R62, c[0x0][0x244], R5 ;  /* 0x000091003e057a24 */ /* 0x000fe200078e0205 */
[----:B------:R-:W-:Y:S01]  /*1580*/  @P2 SHF.R.U32.HI R46, RZ, c[0x0][0x250], R46 ;  /* 0x00009400ff2e2a19 */ /* 0x000fe2000001162e */
[----:B------:R-:W-:Y:S02]  /*1590*/  IMAD R25, R33, c[0x0][0x278], RZ ;  /* 0x00009e0021197a24 */ /* 0x000fe400078e02ff */
[----:B------:R-:W-:Y:S01]  /*15a0*/  IMAD.IADD R7, R60, 0x1, -R7 ;  /* 0x000000013c077824 */ /* 0x000fe200078e0a07 */
[----:B------:R-:W-:Y:S01]  /*15b0*/  IADD3.X R5, R24, R39, R5, P1, !PT ;  /* 0x0000002718057210 */ /* 0x000fe20000ffe405 */
[----:B------:R-:W-:Y:S02]  /*15c0*/  @!P2 IMAD.MOV.U32 R46, RZ, RZ, R61 ;  /* 0x000000ffff2ea224 */ /* 0x000fe400078e003d */
[----:B------:R-:W-:-:S02]  /*15d0*/  IMAD R25, R62, c[0x0][0x27c], R25 ;  /* 0x00009f003e197a24 */ /* 0x000fc400078e0219 */
[----:B------:R-:W-:Y:S01]  /*15e0*/  IMAD.WIDE.U32 R38, R62, c[0x0][0x278], R30 ;  /* 0x00009e003e267a25 */ /* 0x000fe200078e001e */
[----:B------:R-:W-:Y:S02]  /*15f0*/  SHF.R.S32.HI R26, RZ, 0x1f, R7 ;  /* 0x0000001fff1a7819 */ /* 0x000fe40000011407 */
[----:B------:R-:W-:Y:S01]  /*1600*/  SHF.R.S32.HI R23, RZ, 0x1f, R46 ;  /* 0x0000001fff177819 */ /* 0x000fe2000001142e */
[----:B------:R-:W-:Y:S01]  /*1610*/  IMAD.IADD R25, R39, 0x1, R25 ;  /* 0x0000000127197824 */ /* 0x000fe200078e0219 */
[----:B------:R-:W-:Y:S01]  /*1620*/  LEA R24, P1, R38, c[0x0][0x258], 0x2 ;  /* 0x0000960026187a11 */ /* 0x000fe200078210ff */
[----:B------:R-:W-:Y:S01]  /*1630*/  IMAD R30, R2, c[0x0][0x210], RZ ;  /* 0x00008400021e7a24 */ /* 0x000fe200078e02ff */
[----:B------:R-:W-:Y:S01]  /*1640*/  LEA.HI R39, R26, R7, RZ, 0x3 ;  /* 0x000000071a277211 */ /* 0x000fe200078f18ff */
[----:B------:R-:W-:Y:S01]  /*1650*/  IMAD.WIDE.U32 R42, R62, c[0x0][0x290], R48 ;  /* 0x0000a4003e2a7a25 */ /* 0x000fe200078e0030 */
[----:B------:R-:W-:Y:S02]  /*1660*/  LEA.HI.X R25, R38, c[0x0][0x25c], R25, 0x2, P1 ;  /* 0x0000970026197a11 */ /* 0x000fe400008f1419 */
[----:B------:R-:W-:Y:S01]  /*1670*/  LOP3.LUT R38, R39, 0xfffffff8, RZ, 0xc0, !PT ;  /* 0xfffffff827267812 */ /* 0x000fe200078ec0ff */
[----:B------:R-:W-:-:S02]  /*1680*/  IMAD R30, R61, c[0x0][0x214], R30 ;  /* 0x000085003d1e7a24 */ /* 0x000fc400078e021e */
[----:B------:R-:W-:Y:S01]  /*1690*/  IMAD.WIDE.U32 R50, R61, c[0x0][0x210], R74 ;  /* 0x000084003d327a25 */ /* 0x000fe200078e004a */
[----:B------:R-:W-:-:S03]  /*16a0*/  LEA R58, P1, R6, c[0x0][0x220], 0x2 ;  /* 0x00008800063a7a11 */ /* 0x000fc600078210ff */
[----:B------:R-:W-:Y:S01]  /*16b0*/  IMAD.SHL.U32 R47, R4, 0x40, RZ ;  /* 0x00000040042f7824 */ /* 0x000fe200078e00ff */
[----:B------:R-:W-:Y:S01]  /*16c0*/  LEA R64, P2, R42, c[0x0][0x280], 0x2 ;  /* 0x0000a0002a407a11 */ /* 0x000fe200078410ff */
[----:B------:R-:W-:Y:S01]  /*16d0*/  IMAD.WIDE.U32 R48, R46, c[0x0][0x1e0], R74 ;  /* 0x000078002e307a25 */ /* 0x000fe200078e004a */
[----:B------:R-:W-:Y:S02]  /*16e0*/  IADD3 R31, R51, R30, RZ ;  /* 0x0000001e331f7210 */ /* 0x000fe40007ffe0ff */
[----:B------:R-:W-:Y:S01]  /*16f0*/  LEA.HI R53, R11, R60, RZ, 0x7 ;  /* 0x0000003c0b357211 */ /* 0x000fe200078f38ff */
[----:B------:R-:W-:Y:S01]  /*1700*/  IMAD.IADD R38, R7, 0x1, -R38 ;  /* 0x0000000107267824 */ /* 0x000fe200078e0a26 */
[----:B------:R-:W-:Y:S01]  /*1710*/  LOP3.LUT R47, R47, 0x1c0, RZ, 0xc0, !PT ;  /* 0x000001c02f2f7812 */ /* 0x000fe200078ec0ff */
[----:B------:R-:W-:Y:S01]  /*1720*/  IMAD.MOV.U32 R30, RZ, RZ, R50 ;  /* 0x000000ffff1e7224 */ /* 0x000fe200078e0032 */
[----:B------:R-:W-:Y:S01]  /*1730*/  LEA.HI.X R59, R6, c[0x0][0x224], R5, 0x2, P1 ;  /* 0x00008900063b7a11 */ /* 0x000fe200008f1405 */
[----:B------:R-:W-:-:S02]  /*1740*/  IMAD R5, R33, c[0x0][0x218], RZ ;  /* 0x0000860021057a24 */ /* 0x000fc400078e02ff */
[----:B------:R-:W-:Y:S01]  /*1750*/  IMAD R7, R33, c[0x0][0x1e8], RZ ;  /* 0x00007a0021077a24 */ /* 0x000fe200078e02ff */
[----:B------:R-:W-:Y:S01]  /*1760*/  SHF.R.S32.HI R26, RZ, 0x7, R53 ;  /* 0x00000007ff1a7819 */ /* 0x000fe20000011435 */
[----:B------:R-:W-:Y:S01]  /*1770*/  IMAD R5, R62, c[0x0][0x21c], R5 ;  /* 0x000087003e057a24 */ /* 0x000fe200078e0205 */
[----:B------:R-:W-:Y:S01]  /*1780*/  MOV R72, R8 ;  /* 0x0000000800487202 */ /* 0x000fe20000000f00 */
[----:B------:R-:W-:Y:S02]  /*1790*/  UIADD3 UR15, UP0, UR10, 0x18880, URZ ;  /* 0x000188800a0f7890 */ /* 0x000fe4000ff1e03f */
[----:B------:R-:W-:Y:S02]  /*17a0*/  USHF.L.U32 UR18, UR4, 0x6, URZ ;  /* 0x0000000604127899 */ /* 0x000fe4000800063f */
[----:B------:R-:W-:Y:S02]  /*17b0*/  UMOV UR12, 0x6 ;  /* 0x00000006000c7882 */ /* 0x000fe40000000000 */
[----:B------:R-:W-:-:S02]  /*17c0*/  UIADD3.X UR14, URZ, UR11, URZ, UP0, !UPT ;  /* 0x0000000b3f0e7290 */ /* 0x000fc400087fe43f */
[----:B------:R-:W-:Y:S02]  /*17d0*/  USHF.L.U64.HI UR5, UR4, UR12, UR5 ;  /* 0x0000000c04057299 */ /* 0x000fe40008010205 */
[----:B------:R-:W-:-:S04]  /*17e0*/  UIADD3 UR17, UP1, UR10, 0x20880, URZ ;  /* 0x000208800a117890 */ /* 0x000fc8000ff3e03f */
[----:B------:R-:W-:Y:S02]  /*17f0*/  UIADD3.X UR16, URZ, UR11, URZ, UP1, !UPT ;  /* 0x0000000b3f107290 */ /* 0x000fe40008ffe43f */
[----:B------:R-:W-:Y:S01]  /*1800*/  ULDC UR4, c[0x0][0x1c] ;  /* 0x0000070000047ab9 */ /* 0x000fe20000000800 */
[----:B------:R-:W-:-:S04]  /*1810*/  LEA.HI R53, R53, R26, RZ, 0x1 ;  /* 0x0000001a35357211 */ /* 0x000fc800078f08ff */
[----:B------:R-:W-:Y:S01]  /*1820*/  LOP3.LUT R53, R53, 0xfffffffe, RZ, 0xc0, !PT ;  /* 0xfffffffe35357812 */ /* 0x000fe200078ec0ff */
[----:B------:R-:W-:-:S05]  /*1830*/  IMAD.SHL.U32 R39, R39, 0x40, RZ ;  /* 0x0000004027277824 */ /* 0x000fca00078e00ff */
[----:B------:R-:W-:Y:S01]  /*1840*/  LOP3.LUT R39, R39, 0xfffffe00, RZ, 0xc0, !PT ;  /* 0xfffffe0027277812 */ /* 0x000fe200078ec0ff */
[----:B------:R-:W-:Y:S04]  /*1850*/  STL [R1+0x430], R0 ;  /* 0x0004300001007387 */ /* 0x000fe80000100800 */
[----:B------:R-:W-:Y:S04]  /*1860*/  STL [R1+0x344], R52 ;  /* 0x0003443401007387 */ /* 0x000fe80000100800 */
[----:B------:R-:W-:Y:S04]  /*1870*/  STL.64 [R1+0x100], R58 ;  /* 0x0001003a01007387 */ /* 0x000fe80000100a00 */
[----:B------:R-:W-:Y:S04]  /*1880*/  STL [R1+0x74], R60 ;  /* 0x0000743c01007387 */ /* 0x000fe80000100800 */
[----:B------:R-:W-:Y:S04]  /*1890*/  STL.U8 [R1+0x108], RZ ;  /* 0x000108ff01007387 */ /* 0x000fe80000100000 */
[----:B------:R-:W-:Y:S04]  /*18a0*/  STL.U8 [R1+0x109], RZ ;  /* 0x000109ff01007387 */ /* 0x000fe80000100000 */
[----:B------:R-:W-:Y:S04]  /*18b0*/  STL.U8 [R1+0x10a], RZ ;  /* 0x00010aff01007387 */ /* 0x000fe80000100000 */
[----:B------:R-:W-:Y:S04]  /*18c0*/  STL.U8 [R1+0x10c], RZ ;  /* 0x00010cff01007387 */ /* 0x000fe80000100000 */
[----:B------:R-:W-:Y:S04]  /*18d0*/  STL.U8 [R1+0x11c], RZ ;  /* 0x00011cff01007387 */ /* 0x000fe80000100000 */
[----:B------:R-:W-:Y:S04]  /*18e0*/  STL.U8 [R1+0x12c], RZ ;  /* 0x00012cff01007387 */ /* 0x000fe80000100000 */
[----:B------:R-:W-:Y:S04]  /*18f0*/  STL.128 [R1+0x140], RZ ;  /* 0x000140ff01007387 */ /* 0x000fe80000100c00 */
[----:B------:R-:W-:Y:S04]  /*1900*/  STL.128 [R1+0x150], RZ ;  /* 0x000150ff01007387 */ /* 0x000fe80000100c00 */
[----:B------:R-:W-:Y:S01]  /*1910*/  STL.128 [R1+0x160], RZ ;  /* 0x000160ff01007387 */ /* 0x000fe20000100c00 */
[----:B--2---:R-:W-:-:S04]  /*1920*/  IMAD R15, R33, c[0x0][0x290], RZ ;  /* 0x0000a400210f7a24 */ /* 0x004fc800078e02ff */
[----:B------:R-:W-:Y:S02]  /*1930*/  IMAD R2, R62, c[0x0][0x294], R15 ;  /* 0x0000a5003e027a24 */ /* 0x000fe400078e020f */
[----:B------:R-:W-:Y:S02]  /*1940*/  IMAD R15, R23, c[0x0][0x1e0], RZ ;  /* 0x00007800170f7a24 */ /* 0x000fe400078e02ff */
[----:B------:R-:W-:Y:S02]  /*1950*/  IMAD.IADD R2, R43, 0x1, R2 ;  /* 0x000000012b027824 */ /* 0x000fe400078e0202 */
[----:B------:R-:W-:Y:S01]  /*1960*/  IMAD R40, R46, c[0x0][0x1e4], R15 ;  /* 0x000079002e287a24 */ /* 0x000fe200078e020f */
[----:B------:R-:W-:Y:S02]  /*1970*/  SHF.R.U32.HI R43, RZ, 0x3, R47 ;  /* 0x00000003ff2b7819 */ /* 0x000fe4000001162f */
[----:B------:R-:W-:Y:S01]  /*1980*/  LEA.HI.X R65, R42, c[0x0][0x284], R2, 0x2, P2 ;  /* 0x0000a1002a417a11 */ /* 0x000fe200010f1402 */
[----:B------:R-:W-:Y:S01]  /*1990*/  IMAD.IADD R41, R49, 0x1, R40 ;  /* 0x0000000131297824 */ /* 0x000fe200078e0228 */
[----:B------:R-:W-:Y:S01]  /*19a0*/  LOP3.LUT R2, R47, 0x8, R22, 0xf8, !PT ;  /* 0x000000082f027812 */ /* 0x000fe200078ef816 */
[----:B------:R-:W-:-:S02]  /*19b0*/  IMAD.MOV.U32 R40, RZ, RZ, R48 ;  /* 0x000000ffff287224 */ /* 0x000fc400078e0030 */
[----:B------:R-:W-:Y:S01]  /*19c0*/  IMAD.WIDE.U32 R48, R62, c[0x0][0x218], R30 ;  /* 0x000086003e307a25 */ /* 0x000fe200078e001e */
[----:B------:R-:W-:-:S03]  /*19d0*/  LOP3.LUT R2, R2, R43, RZ, 0x3c, !PT ;  /* 0x0000002b02027212 */ /* 0x000fc600078e3cff */
[C---:B------:R-:W-:Y:S02]  /*19e0*/  IMAD R30, R62.reuse, c[0x0][0x1ec], R7 ;  /* 0x00007b003e1e7a24 */ /* 0x040fe400078e0207 */
[----:B------:R-:W-:Y:S01]  /*19f0*/  IMAD.WIDE.U32 R6, R62, c[0x0][0x1e8], R40 ;  /* 0x00007a003e067a25 */ /* 0x000fe200078e0028 */
[----:B------:R-:W-:-:S03]  /*1a00*/  IADD3 R49, R49, R5, RZ ;  /* 0x0000000531317210 */ /* 0x000fc60007ffe0ff */
[----:B------:R-:W-:Y:S02]  /*1a10*/  IMAD R15, R37, 0x2, R26 ;  /* 0x00000002250f7824 */ /* 0x000fe400078e021a */
[----:B------:R-:W-:Y:S01]  /*1a20*/  IMAD.IADD R31, R7, 0x1, R30 ;  /* 0x00000001071f7824 */ /* 0x000fe200078e021e */
[----:B------:R-:W-:Y:S01]  /*1a30*/  LEA.HI R42, R11, R60, RZ, 0x2 ;  /* 0x0000003c0b2a7211 */ /* 0x000fe200078f10ff */
[----:B------:R-:W-:Y:S02]  /*1a40*/  IMAD R41, R73, c[0x0][0x208], RZ ;  /* 0x0000820049297a24 */ /* 0x000fe400078e02ff */
[----:B------:R-:W-:Y:S02]  /*1a50*/  IMAD.MOV.U32 R30, RZ, RZ, R6 ;  /* 0x000000ffff1e7224 */ /* 0x000fe400078e0006 */
[----:B------:R-:W-:Y:S02]  /*1a60*/  IMAD.U32 R15, R15, 0x200, R2 ;  /* 0x000002000f0f7824 */ /* 0x000fe400078e0002 */
[----:B------:R-:W-:Y:S01]  /*1a70*/  IMAD.MOV.U32 R6, RZ, RZ, 0x2 ;  /* 0x00000002ff067424 */ /* 0x000fe200078e00ff */
[----:B------:R-:W-:Y:S01]  /*1a80*/  SHF.R.S32.HI R2, RZ, 0x1f, R42 ;  /* 0x0000001fff027819 */ /* 0x000fe2000001142a */
[----:B------:R-:W-:-:S02]  /*1a90*/  IMAD R41, R8, c[0x0][0x20c], R41 ;  /* 0x0000830008297a24 */ /* 0x000fc400078e0229 */
[----:B------:R-:W-:Y:S01]  /*1aa0*/  IMAD.WIDE.U32 R50, R8, c[0x0][0x208], R48 ;  /* 0x0000820008327a25 */ /* 0x000fe200078e0030 */
[----:B------:R-:W-:-:S03]  /*1ab0*/  SHF.R.S32.HI R49, RZ, 0x2, R42 ;  /* 0x00000002ff317819 */ /* 0x000fc6000001142a */
[----:B------:R-:W-:Y:S01]  /*1ac0*/  IMAD.WIDE.U32 R6, R15, R6, c[0x0][0x18] ;  /* 0x000006000f067625 */ /* 0x000fe200078e0006 */
[----:B------:R-:W-:-:S03]  /*1ad0*/  LEA R32, P1, R50, c[0x0][0x1f0], 0x1 ;  /* 0x00007c0032207a11 */ /* 0x000fc600078208ff */
[----:B------:R-:W-:Y:S01]  /*1ae0*/  IMAD.WIDE R72, R56, 0x80, R72 ;  /* 0x0000008038487825 */ /* 0x000fe200078e0248 */
[----:B------:R-:W-:-:S03]  /*1af0*/  LEA.HI R2, R2, R49, RZ, 0x3 ;  /* 0x0000003102027211 */ /* 0x000fc600078f18ff */
[----:B------:R-:W-:Y:S01]  /*1b00*/  IMAD.IADD R41, R51, 0x1, R41 ;  /* 0x0000000133297824 */ /* 0x000fe200078e0229 */
[----:B------:R-:W-:Y:S01]  /*1b10*/  IADD3 R70, P6, R6, 0x4080, RZ ;  /* 0x0000408006467810 */ /* 0x000fe20007fde0ff */
[----:B------:R-:W-:Y:S01]  /*1b20*/  IMAD R5, R73, c[0x0][0x1d8], RZ ;  /* 0x0000760049057a24 */ /* 0x000fe200078e02ff */
[----:B------:R-:W-:Y:S01]  /*1b30*/  LOP3.LUT R2, R2, 0xfffffff8, RZ, 0xc0, !PT ;  /* 0xfffffff802027812 */ /* 0x000fe200078ec0ff */
[----:B------:R-:W-:Y:S01]  /*1b40*/  IMAD.MOV.U32 R8, RZ, RZ, 0x20 ;  /* 0x00000020ff087424 */ /* 0x000fe200078e00ff */
[----:B------:R-:W-:Y:S01]  /*1b50*/  LEA.HI.X R41, R50, c[0x0][0x1f4], R41, 0x1, P1 ;  /* 0x00007d0032297a11 */ /* 0x000fe200008f0c29 */
[----:B------:R-:W-:Y:S01]  /*1b60*/  IMAD R5, R72, c[0x0][0x1dc], R5 ;  /* 0x0000770048057a24 */ /* 0x000fe200078e0205 */
[----:B------:R-:W-:Y:S01]  /*1b70*/  R2P PR, R38, 0x6 ;  /* 0x0000000626007804 */ /* 0x000fe20000000000 */
[----:B------:R-:W-:-:S04]  /*1b80*/  IMAD.WIDE.U32 R30, R72, c[0x0][0x1d8], R30 ;  /* 0x00007600481e7a25 */ /* 0x000fc800078e001e */
[----:B------:R-:W-:Y:S01]  /*1b90*/  IMAD.X R71, RZ, RZ, R7, P6 ;  /* 0x000000ffff477224 */ /* 0x000fe200030e0607 */
[----:B------:R-:W-:Y:S01]  /*1ba0*/  SEL R7, R8, 0xffffffe0, !P2 ;  /* 0xffffffe008077807 */ /* 0x000fe20005000000 */
[----:B------:R-:W-:Y:S01]  /*1bb0*/  IMAD.IADD R49, R49, 0x1, -R2 ;  /* 0x0000000131317824 */ /* 0x000fe200078e0a02 */
[C---:B------:R-:W-:Y:S01]  /*1bc0*/  LEA R76, P2, R30.reuse, c[0x0][0x1c0], 0x1 ;  /* 0x000070001e4c7a11 */ /* 0x040fe200078408ff */
[----:B------:R-:W-:Y:S02]  /*1bd0*/  IMAD.IADD R5, R31, 0x1, R5 ;  /* 0x000000011f057824 */ /* 0x000fe400078e0205 */
[----:B------:R-:W-:Y:S01]  /*1be0*/  IMAD.MOV.U32 R2, RZ, RZ, 0x10 ;  /* 0x00000010ff027424 */ /* 0x000fe200078e00ff */
[----:B------:R-:W-:Y:S02]  /*1bf0*/  ISETP.GE.OR P6, PT, R9, c[0x0][0x1cc], !P5 ;  /* 0x0000730009007a0c */ /* 0x000fe40006fc6670 */
[----:B------:R-:W-:Y:S02]  /*1c00*/  LEA.HI.X R77, R30, c[0x0][0x1c4], R5, 0x1, P2 ;  /* 0x000071001e4d7a11 */ /* 0x000fe400010f0c05 */
[----:B------:R-:W-:-:S02]  /*1c10*/  SEL R6, R2, 0xfffffff0, !P1 ;  /* 0xfffffff002067807 */ /* 0x000fc40004800000 */
[----:B------:R-:W-:-:S05]  /*1c20*/  R2P PR, R4, 0x6 ;  /* 0x0000000604007804 */ /* 0x000fca0000000000 */
[----:B------:R-:W-:Y:S02]  /*1c30*/  SEL R5, R8, 0xffffffe0, !P2 ;  /* 0xffffffe008057807 */ /* 0x000fe40005000000 */
[----:B------:R-:W-:Y:S02]  /*1c40*/  SEL R4, R2, 0xfffffff0, !P1 ;  /* 0xfffffff002047807 */ /* 0x000fe40004800000 */
[----:B------:R-:W-:Y:S02]  /*1c50*/  R2P PR, R49, 0x6 ;  /* 0x0000000631007804 */ /* 0x000fe40000000000 */
[----:B------:R-:W-:Y:S02]  /*1c60*/  SHF.R.S32.HI R30, RZ, 0x7, R3 ;  /* 0x00000007ff1e7819 */ /* 0x000fe40000011403 */
[----:B------:R-:W-:Y:S02]  /*1c70*/  SHF.L.U32 R40, R27, 0x1, RZ ;  /* 0x000000011b287819 */ /* 0x000fe400000006ff */
[----:B------:R-:W-:-:S02]  /*1c80*/  SHF.R.S32.HI R50, RZ, 0x7, R28 ;  /* 0x00000007ff327819 */ /* 0x000fc4000001141c */
[----:B------:R-:W-:Y:S01]  /*1c90*/  SEL R3, R8, 0xffffffe0, !P2 ;  /* 0xffffffe008037807 */ /* 0x000fe20005000000 */
[----:B------:R-:W-:Y:S01]  /*1ca0*/  @!PT LDS RZ, [RZ] ;  /* 0x00000000fffff984 */ /* 0x000fe20000000800 */
[----:B------:R-:W-:Y:S01]  /*1cb0*/  @!PT LDS RZ, [RZ] ;  /* 0x00000000fffff984 */ /* 0x000fe20000000800 */
[----:B------:R-:W-:Y:S01]  /*1cc0*/  @!PT LDS RZ, [RZ] ;  /* 0x00000000fffff984 */ /* 0x000fe20000000800 */
[----:B------:R1:W-:Y:S01]  /*1cd0*/  LDGSTS.E.BYPASS.LTC128B.128 [R40+0x4080], [R76.64], !P6 ;  /* 0x040800004c287fae */ /* 0x0003e2000f101d46 */
[----:B------:R-:W-:Y:S02]  /*1ce0*/  SEL R2, R2, 0xfffffff0, !P1 ;  /* 0xfffffff002027807 */ /* 0x000fe40004800000 */
[----:B------:R-:W-:Y:S02]  /*1cf0*/  IADD3 R68, P2, R76, UR18, RZ ;  /* 0x000000124c447c10 */ /* 0x000fe4000ff5e0ff */
[----:B------:R-:W-:Y:S02]  /*1d00*/  ISETP.GE.AND P1, PT, R9, c[0x0][0x1fc], PT ;  /* 0x00007f0009007a0c */ /* 0x000fe40003f26270 */
[----:B------:R-:W-:Y:S01]  /*1d10*/  LEA.HI R31, R11, R60, RZ, 0x5 ;  /* 0x0000003c0b1f7211 */ /* 0x000fe200078f28ff */
[----:B------:R-:W-:Y:S01]  /*1d20*/  IMAD.U32 R28, RZ, RZ, UR14 ;  /* 0x0000000eff1c7e24 */ /* 0x000fe2000f8e00ff */
[----:B------:R-:W-:Y:S01]  /*1d30*/  IADD3.X R69, R77, UR5, RZ, P2, !PT ;  /* 0x000000054d457c10 */ /* 0x000fe200097fe4ff */
[----:B------:R2:W-:Y:S01]  /*1d40*/  STL [R1+0xa0], R50 ;  /* 0x0000a03201007387 */ /* 0x0005e20000100800 */
[----:B------:R-:W-:-:S02]  /*1d50*/  SEL R48, RZ, 0x1, P1 ;  /* 0x00000001ff307807 */ /* 0x000fc40000800000 */
[C---:B------:R-:W-:Y:S02]  /*1d60*/  ISETP.GE.OR P6, PT, R9.reuse, c[0x0][0x1cc], !P4 ;  /* 0x0000730009007a0c */ /* 0x040fe400067c6670 */
[C---:B------:R-:W-:Y:S02]  /*1d70*/  ISETP.GE.OR P2, PT, R9.reuse, c[0x0][0x1cc], !P3 ;  /* 0x0000730009007a0c */ /* 0x040fe40005f46670 */
[C---:B------:R-:W-:Y:S02]  /*1d80*/  ISETP.GE.OR P1, PT, R9.reuse, c[0x0][0x1cc], !P0 ;  /* 0x0000730009007a0c */ /* 0x040fe40004726670 */
[----:B------:R-:W-:Y:S01]  /*1d90*/  SHF.R.S32.HI R29, RZ, 0x1f, R31 ;  /* 0x0000001fff1d7819 */ /* 0x000fe2000001141f */
[----:B------:R-:W-:Y:S01]  /*1da0*/  IMAD.MOV.U32 R8, RZ, RZ, R44 ;  /* 0x000000ffff087224 */ /* 0x000fe200078e002c */
[C---:B------:R-:W-:Y:S01]  /*1db0*/  ISETP.GE.OR P5, PT, R9.reuse, c[0x0][0x19c], !P5 ;  /* 0x0000670009007a0c */ /* 0x040fe20006fa6670 */
[----:B------:R-:W-:Y:S01]  /*1dc0*/  IMAD.MOV.U32 R11, RZ, RZ, R28 ;  /* 0x000000ffff0b7224 */ /* 0x000fe200078e001c */
[----:B------:R-:W-:-:S02]  /*1dd0*/  ISETP.GE.OR P4, PT, R9, c[0x0][0x19c], !P4 ;  /* 0x0000670009007a0c */ /* 0x000fc40006786670 */
[C---:B------:R-:W-:Y:S02]  /*1de0*/  ISETP.GE.OR P3, PT, R9.reuse, c[0x0][0x19c], !P3 ;  /* 0x0000670009007a0c */ /* 0x040fe40005f66670 */
[----:B-1----:R-:W-:Y:S01]  /*1df0*/  SHF.R.S32.HI R76, RZ, 0xd, R10 ;  /* 0x0000000dff4c7819 */ /* 0x002fe2000001140a */
[----:B------:R-:W-:Y:S01]  /*1e00*/  IMAD.U32 R10, RZ, RZ, UR15 ;  /* 0x0000000fff0a7e24 */ /* 0x000fe2000f8e00ff */
[----:B------:R-:W-:Y:S01]  /*1e10*/  ISETP.GE.OR P0, PT, R9, c[0x0][0x19c], !P0 ;  /* 0x0000670009007a0c */ /* 0x000fe20004706670 */
[----:B------:R-:W-:Y:S01]  /*1e20*/  IMAD.MOV.U32 R9, RZ, RZ, R45 ;  /* 0x000000ffff097224 */ /* 0x000fe200078e002d */
[----:B------:R-:W-:Y:S01]  /*1e30*/  STL [R1+0xc8], R30 ;  /* 0x0000c81e01007387 */ /* 0x000fe20000100800 */
[----:B--2---:R-:W-:-:S03]  /*1e40*/  SHF.R.S32.HI R50, RZ, 0x5, R31 ;  /* 0x00000005ff327819 */ /* 0x004fc6000001141f */
[----:B------:R1:W-:Y:S01]  /*1e50*/  STL [R1+0xe0], R30 ;  /* 0x0000e01e01007387 */ /* 0x0003e20000100800 */
[----:B------:R-:W-:-:S03]  /*1e60*/  LOP3.LUT R31, R31, 0xffffffe0, RZ, 0xc0, !PT ;  /* 0xffffffe01f1f7812 */ /* 0x000fc600078ec0ff */
[----:B------:R2:W-:Y:S01]  /*1e70*/  STL.128 [R1+0x50], R8 ;  /* 0x0000500801007387 */ /* 0x0005e20000100c00 */
[----:B------:R-:W-:-:S03]  /*1e80*/  MOV R28, UR17 ;  /* 0x00000011001c7c02 */ /* 0x000fc60008000f00 */
[----:B------:R2:W-:Y:S01]  /*1e90*/  STL [R1+0xf8], R76 ;  /* 0x0000f84c01007387 */ /* 0x0005e20000100800 */
[----:B------:R-:W-:-:S03]  /*1ea0*/  IMAD R23, R23, c[0x0][0x1b0], RZ ;  /* 0x00006c0017177a24 */ /* 0x000fc600078e02ff */
[----:B------:R-:W-:Y:S01]  /*1eb0*/  STL.U8 [R1+0x348], R48 ;  /* 0x0003483001007387 */ /* 0x000fe20000100000 */
[----:B------:R-:W-:-:S03]  /*1ec0*/  IMAD R33, R33, c[0x0][0x1b8], RZ ;  /* 0x00006e0021217a24 */ /* 0x000fc600078e02ff */
[----:B------:R-:W-:Y:S04]  /*1ed0*/  STL.64 [R1+0x248], R6 ;  /* 0x0002480601007387 */ /* 0x000fe80000100a00 */
[----:B------:R-:W-:Y:S04]  /*1ee0*/  STL.64 [R1+0x258], R6 ;  /* 0x0002580601007387 */ /* 0x000fe80000100a00 */
[----:B------:R-:W-:Y:S01]  /*1ef0*/  STL.64 [R1+0x300], R6 ;  /* 0x0003000601007387 */ /* 0x000fe20000100a00 */
[----:B-1----:R-:W-:Y:S01]  /*1f00*/  LEA.HI R30, R29, R50, RZ, 0x2 ;  /* 0x000000321d1e7211 */ /* 0x002fe200078f10ff */
[----:B------:R-:W-:-:S02]  /*1f10*/  IMAD.U32 R29, RZ, RZ, UR16 ;  /* 0x00000010ff1d7e24 */ /* 0x000fc4000f8e00ff */
[----:B------:R-:W-:Y:S04]  /*1f20*/  STL [R1+0x2d8], R7 ;  /* 0x0002d80701007387 */ /* 0x000fe80000100800 */
[----:B------:R-:W-:Y:S01]  /*1f30*/  STL [R1+0x2e8], R7 ;  /* 0x0002e80701007387 */ /* 0x000fe20000100800 */
[----:B--2---:R-:W-:Y:S01]  /*1f40*/  LOP3.LUT R9, R30, 0xfffffffc, RZ, 0xc0, !PT ;  /* 0xfffffffc1e097812 */ /* 0x004fe200078ec0ff */
[----:B------:R-:W-:Y:S02]  /*1f50*/  IMAD.IADD R8, R60, 0x1, -R31 ;  /* 0x000000013c087824 */ /* 0x000fe400078e0a1f */
[----:B------:R-:W-:Y:S02]  /*1f60*/  STL [R1+0x318], R7 ;  /* 0x0003180701007387 */ /* 0x000fe40000100800 */
[----:B------:R-:W-:Y:S01]  /*1f70*/  IMAD.IADD R9, R50, 0x1, -R9 ;  /* 0x0000000132097824 */ /* 0x000fe200078e0a09 */
[----:B------:R-:W-:Y:S01]  /*1f80*/  SHF.R.S32.HI R51, RZ, 0x1f, R8 ;  /* 0x0000001fff337819 */ /* 0x000fe20000011408 */
[----:B------:R-:W-:Y:S01]  /*1f90*/  IMAD.MOV.U32 R30, RZ, RZ, R28 ;  /* 0x000000ffff1e7224 */ /* 0x000fe200078e001c */
[----:B------:R-:W-:Y:S01]  /*1fa0*/  MOV R31, R29 ;  /* 0x0000001d001f7202 */ /* 0x000fe20000000f00 */
[----:B------:R-:W-:Y:S01]  /*1fb0*/  IMAD.SHL.U32 R76, R9, 0x10, RZ ;  /* 0x00000010094c7824 */ /* 0x000fe200078e00ff */
[----:B------:R-:W-:Y:S01]  /*1fc0*/  LEA.HI R51, R51, R8, RZ, 0x2 ;  /* 0x0000000833337211 */ /* 0x000fe200078f10ff */
[----:B------:R-:W-:Y:S01]  /*1fd0*/  UIADD3 UR15, UP0, UR10, 0x18480, URZ ;  /* 0x000184800a0f7890 */ /* 0x000fe2000ff1e03f */
[----:B------:R1:W-:Y:S02]  /*1fe0*/  LDGSTS.E.BYPASS.LTC128B.128 [R40+0x5080], [R68.64], !P6 ;  /* 0x0508000044287fae */ /* 0x0003e4000f101d46 */
[----:B------:R-:W-:-:S02]  /*1ff0*/  LOP3.LUT R47, R47, 0x30, R76, 0xf8, !PT ;  /* 0x000000302f2f7812 */ /* 0x000fc400078ef84c */
[----:B------:R2:W-:Y:S01]  /*2000*/  STL.128 [R1+0x60], R28 ;  /* 0x0000601c01007387 */ /* 0x0005e20000100c00 */
[----:B------:R-:W-:Y:S01]  /*2010*/  UIADD3.X UR14, URZ, UR4, URZ, UP0, !UPT ;  /* 0x000000043f0e7290 */ /* 0x000fe200087fe43f */
[----:B------:R-:W-:Y:S02]  /*2020*/  IMAD.IADD R50, R26, 0x1, -R53 ;  /* 0x000000011a327824 */ /* 0x000fe400078e0a35 */
[----:B------:R-:W-:Y:S03]  /*2030*/  STL.64 [R1+0x110], R8 ;  /* 0x0001100801007387 */ /* 0x000fe60000100a00 */
[----:B------:R-:W-:Y:S01]  /*2040*/  IMAD.U32 R79, RZ, RZ, UR14 ;  /* 0x0000000eff4f7e24 */ /* 0x000fe2000f8e00ff */
[----:B------:R-:W-:Y:S01]  /*2050*/  STL.64 [R1+0x120], R8 ;  /* 0x0001200801007387 */ /* 0x000fe20000100a00 */
[----:B------:R-:W-:-:S03]  /*2060*/  UIADD3 UR14, UP0, UR10, 0x10080, URZ ;  /* 0x000100800a0e7890 */ /* 0x000fc6000ff1e03f */
[----:B------:R1:W-:Y:S01]  /*2070*/  STL.64 [R1+0x130], R8 ;  /* 0x0001300801007387 */ /* 0x0003e20000100a00 */
[----:B------:R-:W-:Y:S02]  /*2080*/  UIADD3.X UR11, URZ, UR11, URZ, UP0, !UPT ;  /* 0x0000000b3f0b7290 */ /* 0x000fe400087fe43f */
[----:B------:R-:W-:Y:S01]  /*2090*/  UIADD3 UR10, UP0, UR10, 0x18080, URZ ;  /* 0x000180800a0a7890 */ /* 0x000fe2000ff1e03f */
[----:B--2---:R-:W-:Y:S01]  /*20a0*/  LEA.HI.SX32 R30, R51, R76, 0x1e ;  /* 0x0000004c331e7211 */ /* 0x004fe200078ff2ff */
[----:B------:R-:W-:Y:S01]  /*20b0*/  IMAD.WIDE.U32 R76, R46, c[0x0][0x1b0], R74 ;  /* 0x00006c002e4c7a25 */ /* 0x000fe200078e004a */
[----:B------:R-:W-:-:S03]  /*20c0*/  LOP3.LUT R74, R47, 0x8, R22, 0xf8, !PT ;  /* 0x000000082f4a7812 */ /* 0x000fc600078ef816 */
[----:B------:R-:W-:Y:S02]  /*20d0*/  IMAD.SHL.U32 R47, R49, 0x40, RZ ;  /* 0x00000040312f7824 */ /* 0x000fe400078e00ff */
[----:B------:R-:W-:-:S03]  /*20e0*/  IMAD.SHL.U32 R31, R26, 0x8, RZ ;  /* 0x000000081a1f7824 */ /* 0x000fc600078e00ff */
[----:B------:R-:W-:Y:S01]  /*20f0*/  LOP3.LUT R47, R47, 0x1c0, RZ, 0xc0, !PT ;  /* 0x000001c02f2f7812 */ /* 0x000fe200078ec0ff */
[----:B-1----:R-:W-:Y:S01]  /*2100*/  IMAD.SHL.U32 R8, R37, 0x10, RZ ;  /* 0x0000001025087824 */ /* 0x002fe200078e00ff */
[----:B------:R-:W-:Y:S01]  /*2110*/  LOP3.LUT R31, R31, 0x8, RZ, 0xc0, !PT ;  /* 0x000000081f1f7812 */ /* 0x000fe200078ec0ff */
[----:B------:R-:W-:Y:S01]  /*2120*/  IMAD R46, R46, c[0x0][0x1b4], R23 ;  /* 0x00006d002e2e7a24 */ /* 0x000fe200078e0217 */
[----:B------:R-:W-:Y:S02]  /*2130*/  SHF.R.U32.HI R26, RZ, 0x3, R47 ;  /* 0x00000003ff1a7819 */ /* 0x000fe4000001162f */
[----:B------:R-:W-:Y:S01]  /*2140*/  LOP3.LUT R8, R31, 0x10, R8, 0xf8, !PT ;  /* 0x000000101f087812 */ /* 0x000fe200078ef808 */
[----:B------:R-:W-:Y:S01]  /*2150*/  IMAD.IADD R77, R77, 0x1, R46 ;  /* 0x000000014d4d7824 */ /* 0x000fe200078e022e */
[----:B------:R-:W-:Y:S01]  /*2160*/  LOP3.LUT R31, R26, R47, R31, 0x1e, !PT ;  /* 0x0000002f1a1f7212 */ /* 0x000fe200078e1e1f */
[----:B------:R-:W-:Y:S01]  /*2170*/  IMAD.WIDE.U32 R46, R15, 0x2, R44 ;  /* 0x000000020f2e7825 */ /* 0x000fe200078e002c */
[----:B------:R-:W-:Y:S01]  /*2180*/  UIADD3.X UR4, URZ, UR4, URZ, UP0, !UPT ;  /* 0x000000043f047290 */ /* 0x000fe200087fe43f */
[----:B------:R-:W-:-:S02]  /*2190*/  LOP3.LUT R74, R74, R43, RZ, 0x3c, !PT ;  /* 0x0000002b4a4a7212 */ /* 0x000fc400078e3cff */
[----:B------:R-:W-:Y:S01]  /*21a0*/  IMAD.SHL.U32 R15, R38, 0x40, RZ ;  /* 0x00000040260f7824 */ /* 0x000fe200078e00ff */
[----:B------:R-:W-:Y:S01]  /*21b0*/  LOP3.LUT R43, R42, 0x7ffffffc, RZ, 0xc0, !PT ;  /* 0x7ffffffc2a2b7812 */ /* 0x000fe200078ec0ff */
[----:B------:R-:W-:Y:S01]  /*21c0*/  IMAD.U32 R23, RZ, RZ, UR11 ;  /* 0x0000000bff177e24 */ /* 0x000fe2000f8e00ff */
[----:B------:R-:W-:Y:S01]  /*21d0*/  MOV R22, UR14 ;  /* 0x0000000e00167c02 */ /* 0x000fe20008000f00 */
[----:B------:R-:W-:Y:S01]  /*21e0*/  IMAD.U32 R48, RZ, RZ, UR10 ;  /* 0x0000000aff307e24 */ /* 0x000fe2000f8e00ff */
[----:B------:R-:W-:Y:S01]  /*21f0*/  SHF.L.U32 R38, R37, 0x3, RZ ;  /* 0x0000000325267819 */ /* 0x000fe200000006ff */
[----:B------:R-:W-:Y:S01]  /*2200*/  IMAD.U32 R49, RZ, RZ, UR4 ;  /* 0x00000004ff317e24 */ /* 0x000fe2000f8e00ff */
[----:B------:R-:W-:Y:S01]  /*2210*/  LOP3.LUT R15, R15, 0x1c0, RZ, 0xc0, !PT ;  /* 0x000001c00f0f7812 */ /* 0x000fe200078ec0ff */
[----:B------:R-:W-:Y:S01]  /*2220*/  IMAD.IADD R42, R60, 0x1, -R43 ;  /* 0x000000013c2a7824 */ /* 0x000fe200078e0a2b */
[----:B------:R-:W-:Y:S01]  /*2230*/  STL [R1+0x118], R50 ;  /* 0x0001183201007387 */ /* 0x000fe20000100800 */
[----:B------:R-:W-:Y:S01]  /*2240*/  SHF.L.U32 R9, R9, 0xa, RZ ;  /* 0x0000000a09097819 */ /* 0x000fe200000006ff */
[----:B------:R-:W-:Y:S01]  /*2250*/  IMAD R43, R37, 0x200, R74 ;  /* 0x00000200252b7824 */ /* 0x000fe200078e024a */
[----:B------:R-:W-:Y:S01]  /*2260*/  LOP3.LUT R38, R15, 0x8, R38, 0xf8, !PT ;  /* 0x000000080f267812 */ /* 0x000fe200078ef826 */
[----:B------:R-:W-:Y:S01]  /*2270*/  STL [R1+0x128], R50 ;  /* 0x0001283201007387 */ /* 0x000fe20000100800 */
[----:B------:R-:W-:-:S03]  /*2280*/  SHF.R.U32.HI R37, RZ, 0x3, R15 ;  /* 0x00000003ff257819 */ /* 0x000fc6000001160f */
[----:B------:R1:W-:Y:S01]  /*2290*/  STL [R1+0x138], R50 ;  /* 0x0001383201007387 */ /* 0x0003e20000100800 */
[----:B------:R-:W-:Y:S01]  /*22a0*/  IMAD R42, R42, 0x2, R9 ;  /* 0x000000022a2a7824 */ /* 0x000fe200078e0209 */
[----:B------:R-:W-:Y:S02]  /*22b0*/  LOP3.LUT R8, R37, R8, R15, 0x1e, !PT ;  /* 0x0000000825087212 */ /* 0x000fe400078e1e0f */
[----:B------:R-:W-:Y:S01]  /*22c0*/  LOP3.LUT R38, R38, R37, RZ, 0x3c, !PT ;  /* 0x0000002526267212 */ /* 0x000fe200078e3cff */
[----:B------:R-:W-:Y:S01]  /*22d0*/  IMAD.IADD R31, R42, 0x1, R31 ;  /* 0x000000012a1f7824 */ /* 0x000fe200078e021f */
[-C--:B------:R-:W-:Y:S02]  /*22e0*/  LOP3.LUT R7, R8, R39.reuse, RZ, 0xfc, !PT ;  /* 0x0000002708077212 */ /* 0x080fe400078efcff */
[----:B------:R-:W-:Y:S01]  /*22f0*/  IADD3 R9, R38, R39, R9 ;  /* 0x0000002726097210 */ /* 0x000fe20007ffe009 */
[----:B------:R-:W-:Y:S01]  /*2300*/  STL.128 [R1+0x20], R20 ;  /* 0x0000201401007387 */ /* 0x000fe20000100c00 */
[----:B------:R-:W-:-:S02]  /*2310*/  IMAD R33, R62, c[0x0][0x1bc], R33 ;  /* 0x00006f003e217a24 */ /* 0x000fc400078e0221 */
[----:B-1----:R-:W-:-:S04]  /*2320*/  IMAD.WIDE.U32 R50, R27, 0x2, R22 ;  /* 0x000000021b327825 */ /* 0x002fc800078e0016 */
[----:B------:R-:W-:-:S05]  /*2330*/  IMAD.WIDE R26, R52, 0x4, R48 ;  /* 0x00000004341a7825 */ /* 0x000fca00078e0230 */
[----:B------:R1:W-:Y:S01]  /*2340*/  STL.128 [R1+0xd0], R24 ;  /* 0x0000d01801007387 */ /* 0x0003e20000100c00 */
[----:B------:R-:W-:Y:S01]  /*2350*/  IMAD.WIDE.U32 R76, R62, c[0x0][0x1b8], R76 ;  /* 0x00006e003e4c7a25 */ /* 0x000fe200078e004c */
[----:B------:R-:W-:Y:S02]  /*2360*/  USHF.L.U32 UR4, UR8, 0x7, URZ ;  /* 0x0000000708047899 */ /* 0x000fe4000800063f */
[----:B------:R-:W-:Y:S01]  /*2370*/  STL.128 [R1+0x40], R20 ;  /* 0x0000401401007387 */ /* 0x000fe20000100c00 */
[----:B------:R-:W-:Y:S01]  /*2380*/  USHF.L.U64.HI UR8, UR8, UR13, UR9 ;  /* 0x0000000d08087299 */ /* 0x000fe20008010209 */
[----:B------:R-:W-:Y:S02]  /*2390*/  IMAD.IADD R77, R77, 0x1, R33 ;  /* 0x000000014d4d7824 */ /* 0x000fe400078e0221 */
[----:B------:R-:W-:Y:S04]  /*23a0*/  STL.64 [R1+0x270], R4 ;  /* 0x0002700401007387 */ /* 0x000fe80000100a00 */
[----:B------:R2:W-:Y:S01]  /*23b0*/  STL.64 [R1+0x280], R4 ;  /* 0x0002800401007387 */ /* 0x0005e20000100a00 */
[----:B------:R-:W-:-:S04]  /*23c0*/  IMAD.WIDE.U32 R44, R7, 0x2, R44 ;  /* 0x00000002072c7825 */ /* 0x000fc800078e002c */
[----:B-1----:R-:W-:-:S04]  /*23d0*/  IMAD.WIDE.U32 R24, R43, 0x2, R10 ;  /* 0x000000022b187825 */ /* 0x002fc800078e000a */
[----:B------:R-:W-:-:S04]  /*23e0*/  IMAD.WIDE.U32 R26, R43, 0x2, R28 ;  /* 0x000000022b1a7825 */ /* 0x000fc800078e001c */
[----:B------:R-:W-:Y:S01]  /*23f0*/  IMAD.WIDE.U32 R42, R31, 0x2, R10 ;  /* 0x000000021f2a7825 */ /* 0x000fe200078e000a */
[----:B------:R1:W-:Y:S03]  /*2400*/  STL.128 [R1+0x2c0], R24 ;  /* 0x0002c01801007387 */ /* 0x0003e60000100c00 */
[----:B------:R-:W-:Y:S02]  /*2410*/  IMAD R11, R73, c[0x0][0x1a8], RZ ;  /* 0x00006a00490b7a24 */ /* 0x000fe400078e02ff */
[----:B--2---:R-:W-:-:S04]  /*2420*/  IMAD.WIDE.U32 R4, R9, 0x2, R22 ;  /* 0x0000000209047825 */ /* 0x004fc800078e0016 */
[C---:B------:R-:W-:Y:S02]  /*2430*/  IMAD R6, R72.reuse, c[0x0][0x1ac], R11 ;  /* 0x00006b0048067a24 */ /* 0x040fe400078e020b */
[----:B------:R-:W-:Y:S01]  /*2440*/  IMAD.WIDE.U32 R10, R7, 0x2, R22 ;  /* 0x00000002070a7825 */ /* 0x000fe200078e0016 */
[----:B------:R-:W-:Y:S03]  /*2450*/  STL.64 [R1+0x298], R2 ;  /* 0x0002980201007387 */ /* 0x000fe60000100a00 */
[----:B------:R-:W-:Y:S01]  /*2460*/  IMAD.WIDE.U32 R72, R72, c[0x0][0x1a8], R76 ;  /* 0x00006a0048487a25 */ /* 0x000fe200078e004c */
[----:B------:R2:W-:Y:S03]  /*2470*/  STL.64 [R1+0x2a8], R2 ;  /* 0x0002a80201007387 */ /* 0x0005e60000100a00 */
[----:B------:R-:W-:-:S02]  /*2480*/  IMAD.U32 R8, RZ, RZ, UR4 ;  /* 0x00000004ff087e24 */ /* 0x000fc4000f8e00ff */
[----:B-1----:R-:W-:-:S04]  /*2490*/  IMAD.WIDE.U32 R24, R7, 0x2, R20 ;  /* 0x0000000207187825 */ /* 0x002fc800078e0014 */
[----:B------:R-:W-:Y:S01]  /*24a0*/  IMAD.WIDE.U32 R26, R9, 0x2, R20 ;  /* 0x00000002091a7825 */ /* 0x000fe200078e0014 */
[----:B------:R-:W-:-:S04]  /*24b0*/  IADD3 R20, P6, R68, UR18, RZ ;  /* 0x0000001244147c10 */ /* 0x000fc8000ffde0ff */
[----:B------:R-:W-:Y:S02]  /*24c0*/  IADD3.X R21, R69, UR5, RZ, P6, !PT ;  /* 0x0000000545157c10 */ /* 0x000fe4000b7fe4ff */
[----:B------:R-:W-:Y:S01]  /*24d0*/  IADD3 R22, P6, R20, UR18, RZ ;  /* 0x0000001214167c10 */ /* 0x000fe2000ffde0ff */
[----:B------:R-:W-:Y:S01]  /*24e0*/  IMAD.U32 R7, RZ, RZ, UR8 ;  /* 0x00000008ff077e24 */ /* 0x000fe2000f8e00ff */
[----:B------:R1:W-:Y:S02]  /*24f0*/  STL.64 [R1+0x260], R4 ;  /* 0x0002600401007387 */ /* 0x0003e40000100a00 */
[----:B------:R-:W-:Y:S01]  /*2500*/  IADD3.X R23, R21, UR5, RZ, P6, !PT ;  /* 0x0000000515177c10 */ /* 0x000fe2000b7fe4ff */
[----:B------:R-:W-:Y:S01]  /*2510*/  ULDC.64 UR4, c[0x0][0x1a8] ;  /* 0x00006a0000047ab9 */ /* 0x000fe20000000a00 */
[----:B--2---:R-:W-:Y:S01]  /*2520*/  IMAD.IADD R3, R73, 0x1, R6 ;  /* 0x0000000149037824 */ /* 0x004fe200078e0206 */
[----:B------:R-:W-:Y:S01]  /*2530*/  USHF.L.U64.HI UR5, UR4, UR12, UR5 ;  /* 0x0000000c04057299 */ /* 0x000fe20008010205 */
[----:B------:R-:W-:Y:S01]  /*2540*/  IMAD.MOV.U32 R6, RZ, RZ, R32 ;  /* 0x000000ffff067224 */ /* 0x000fe200078e0020 */
[----:B------:R-:W-:Y:S01]  /*2550*/  USHF.L.U32 UR4, UR4, 0x6, URZ ;  /* 0x0000000604047899 */ /* 0x000fe2000800063f */
[----:B------:R-:W-:Y:S01]  /*2560*/  LEA R2, P6, R72, c[0x0][0x190], 0x1 ;  /* 0x0000640048027a11 */ /* 0x000fe200078c08ff */
[----:B------:R2:W-:Y:S01]  /*2570*/  STL.64 [R1+0xc0], R50 ;  /* 0x0000c03201007387 */ /* 0x0005e20000100a00 */
[----:B----4-:R-:W-:-:S03]  /*2580*/  LOP3.LUT R34, R34, 0x1, RZ, 0xc0, !PT ;  /* 0x0000000122227812 */ /* 0x010fc600078ec0ff */
[----:B------:R4:W-:Y:S01]  /*2590*/  STL.64 [R1+0x2e0], R10 ;  /* 0x0002e00a01007387 */ /* 0x0009e20000100a00 */
[----:B------:R-:W-:-:S03]  /*25a0*/  LEA.HI.X R3, R72, c[0x0][0x194], R3, 0x1, P6 ;  /* 0x0000650048037a11 */ /* 0x000fc600030f0c03 */
[----:B------:R3:W-:Y:S04]  /*25b0*/  LDGSTS.E.BYPASS.LTC128B.128 [R40+0x6080], [R20.64], !P2 ;  /* 0x0608000014287fae */ /* 0x0007e8000d101d46 */
[----:B------:R3:W-:Y:S01]  /*25c0*/  LDGSTS.E.BYPASS.LTC128B.128 [R40+0x7080], [R22.64], !P1 ;  /* 0x0708000016287fae */ /* 0x0007e2000c901d46 */
[----:B-1----:R-:W-:Y:S01]  /*25d0*/  IMAD.MOV.U32 R5, RZ, RZ, R7 ;  /* 0x000000ffff057224 */ /* 0x002fe200078e0007 */
[----:B------:R-:W-:Y:S01]  /*25e0*/  MOV R4, R8 ;  /* 0x0000000800047202 */ /* 0x000fe20000000f00 */
[----:B------:R-:W-:Y:S01]  /*25f0*/  IMAD.MOV.U32 R7, RZ, RZ, R41 ;  /* 0x000000ffff077224 */ /* 0x000fe200078e0029 */
[----:B------:R-:W-:Y:S01]  /*2600*/  ISETP.NE.U32.AND P2, PT, R34, 0x1, PT ;  /* 0x000000012200780c */ /* 0x000fe20003f45070 */
[----:B------:R-:W-:Y:S01]  /*2610*/  IMAD.SHL.U32 R8, R0, 0x80, RZ ;  /* 0x0000008000087824 */ /* 0x000fe200078e00ff */
[----:B------:R1:W-:Y:S01]  /*2620*/  STL.64 [R1+0x2f0], R24 ;  /* 0x0002f01801007387 */ /* 0x0003e20000100a00 */
[----:B--2---:R-:W-:-:S03]  /*2630*/  IMAD.WIDE.U32 R50, R31, 0x2, R28 ;  /* 0x000000021f327825 */ /* 0x004fc600078e001c */
[----:B------:R2:W-:Y:S01]  /*2640*/  STL.128 [R1+0xb0], R4 ;  /* 0x0000b00401007387 */ /* 0x0005e20000100c00 */
[----:B------:R-:W-:Y:S01]  /*2650*/  IMAD.WIDE.U32 R28, R9, 0x2, R28 ;  /* 0x00000002091c7825 */ /* 0x000fe200078e001c */
[----:B----4-:R-:W-:Y:S02]  /*2660*/  SHF.R.S32.HI R10, RZ, 0x1f, R0 ;  /* 0x0000001fff0a7819 */ /* 0x010fe40000011400 */
[----:B------:R3:W-:Y:S01]  /*2670*/  LDGSTS.E.BYPASS.LTC128B.128 [R40+0x80], [R2.64], !P5 ;  /* 0x0008000002287fae */ /* 0x0007e2000e901d46 */
[----:B-----5:R-:W-:Y:S02]  /*2680*/  IMAD R9, R19, R0, RZ ;  /* 0x0000000013097224 */ /* 0x020fe400078e02ff */
[----:B------:R-:W-:Y:S01]  /*2690*/  IMAD.U32 R78, RZ, RZ, UR15 ;  /* 0x0000000fff4e7e24 */ /* 0x000fe2000f8e00ff */
[----:B------:R4:W-:Y:S01]  /*26a0*/  STL.64 [R1+0x278], R46 ;  /* 0x0002782e01007387 */ /* 0x0009e20000100a00 */
[----:B------:R-:W-:Y:S02]  /*26b0*/  IMAD R9, R10, R18, R9 ;  /* 0x000000120a097224 */ /* 0x000fe400078e0209 */
[----:B------:R-:W-:Y:S01]  /*26c0*/  IMAD.WIDE R80, R52, 0x4, R78 ;  /* 0x0000000434507825 */ /* 0x000fe200078e024e */
[----:B------:R-:W-:Y:S04]  /*26d0*/  STL.64 [R1+0xe8], R64 ;  /* 0x0000e84001007387 */ /* 0x000fe80000100a00 */
[----:B------:R-:W-:Y:S01]  /*26e0*/  STL.64 [R1+0x2a0], R42 ;  /* 0x0002a02a01007387 */ /* 0x000fe20000100a00 */
[----:B-1----:R-:W-:-:S03]  /*26f0*/  IMAD.WIDE.U32 R24, R18, R0, RZ ;  /* 0x0000000012187225 */ /* 0x002fc600078e00ff */
[----:B------:R-:W-:Y:S04]  /*2700*/  STL.64 [R1+0x288], R70 ;  /* 0x0002884601007387 */ /* 0x000fe80000100a00 */
[----:B------:R1:W-:Y:S01]  /*2710*/  STL.64 [R1+0x250], R26 ;  /* 0x0002501a01007387 */ /* 0x0003e20000100a00 */
[----:B--2---:R-:W-:-:S03]  /*2720*/  IADD3 R6, P1, R2, UR4, RZ ;  /* 0x0000000402067c10 */ /* 0x004fc6000ff3e0ff */
[----:B------:R2:W-:Y:S01]  /*2730*/  STL.128 [R1+0x170], RZ ;  /* 0x000170ff01007387 */ /* 0x0005e20000100c00 */
[----:B------:R-:W-:Y:S02]  /*2740*/  IADD3 R4, -R35, R36, -R8 ;  /* 0x0000002423047210 */ /* 0x000fe40007ffe908 */
[----:B------:R-:W-:Y:S01]  /*2750*/  IADD3.X R7, R3, UR5, RZ, P1, !PT ;  /* 0x0000000503077c10 */ /* 0x000fe20008ffe4ff */
[----:B------:R2:W-:Y:S01]  /*2760*/  STL.128 [R1+0x180], RZ ;  /* 0x000180ff01007387 */ /* 0x0005e20000100c00 */
[----:B------:R-:W-:Y:S02]  /*2770*/  IADD3 R10, P1, R6, UR4, RZ ;  /* 0x00000004060a7c10 */ /* 0x000fe4000ff3e0ff */
[----:B------:R-:W-:Y:S01]  /*2780*/  ISETP.LT.OR P5, PT, R4, 0x1, P2 ;  /* 0x000000010400780c */ /* 0x000fe200017a1670 */
[----:B------:R-:W-:Y:S01]  /*2790*/  IMAD.IADD R9, R25, 0x1, R9 ;  /* 0x0000000119097824 */ /* 0x000fe200078e0209 */
[----:B------:R-:W-:Y:S01]  /*27a0*/  IADD3.X R11, R7, UR5, RZ, P1, !PT ;  /* 0x00000005070b7c10 */ /* 0x000fe20008ffe4ff */
[----:B------:R-:W-:Y:S01]  /*27b0*/  IMAD.WIDE R78, R30, 0x4, R78 ;  /* 0x000000041e4e7825 */ /* 0x000fe200078e024e */
[----:B------:R-:W-:Y:S01]  /*27c0*/  IADD3 R18, P2, R10, UR4, RZ ;  /* 0x000000040a127c10 */ /* 0x000fe2000ff5e0ff */
[----:B------:R5:W-:Y:S01]  /*27d0*/  LDGSTS.E.BYPASS.LTC128B.128 [R40+0x1080], [R6.64], !P4 ;  /* 0x0108000006287fae */ /* 0x000be2000e101d46 */
[----:B------:R-:W-:-:S02]  /*27e0*/  LEA R12, P1, R24, R12, 0x1 ;  /* 0x0000000c180c7211 */ /* 0x000fc400078208ff */
[----:B------:R-:W-:Y:S01]  /*27f0*/  IADD3.X R19, R11, UR5, RZ, P2, !PT ;  /* 0x000000050b137c10 */ /* 0x000fe200097fe4ff */
[----:B----4-:R-:W-:Y:S01]  /*2800*/  IMAD.WIDE R46, R30, 0x4, R48 ;  /* 0x000000041e2e7825 */ /* 0x010fe200078e0230 */
[----:B------:R-:W-:Y:S01]  /*2810*/  LEA.HI.X R13, R24, R13, R9, 0x1, P1 ;  /* 0x0000000d180d7211 */ /* 0x000fe200008f0c09 */
[----:B------:R4:W-:Y:S01]  /*2820*/  LDGSTS.E.BYPASS.LTC128B.128 [R40+0x2080], [R10.64], !P3 ;  /* 0x020800000a287fae */ /* 0x0009e2000d901d46 */
[----:B------:R-:W-:-:S03]  /*2830*/  IADD3 R0, R14, -c[0x0][0x18], RZ ;  /* 0x800006000e007a10 */ /* 0x000fc60007ffe0ff */
[----:B------:R1:W-:Y:S04]  /*2840*/  LDGSTS.E.BYPASS.LTC128B.128 [R40+0x3080], [R18.64], !P0 ;  /* 0x0308000012287fae */ /* 0x0003e8000c101d46 */
[----:B------:R-:W0:Y:S04]  /*2850*/  LDGDEPBAR ;  /* 0x00000000000079af */ /* 0x000e280000000000 */
[----:B------:R2:W-:Y:S04]  /*2860*/  STL.64 [R1+0xf0], R80 ;  /* 0x0000f05001007387 */ /* 0x0005e80000100a00 */
[----:B------:R2:W-:Y:S04]  /*2870*/  STL.64 [R1+0x330], R78 ;  /* 0x0003304e01007387 */ /* 0x0005e80000100a00 */
[----:B------:R2:W-:Y:S04]  /*2880*/  STL.64 [R1+0x2b0], R50 ;  /* 0x0002b03201007387 */ /* 0x0005e80000100a00 */
[----:B------:R2:W-:Y:S04]  /*2890*/  STL.128 [R1+0x320], R44 ;  /* 0x0003202c01007387 */ /* 0x0005e80000100c00 */
        /* <DEDUP_REMOVED lines=27> */
[----:B---3--:R-:W3:Y:S04]  /*2a50*/  LD.E.U8 R2, [R66.64] ;  /* 0x0000000642027980 */ /* 0x008ee8000c101100 */
[----:B------:R-:W2:Y:S01]  /*2a60*/  LDL.64 R20, [R1+0x3b0] ;  /* 0x0003b00001147983 */ /* 0x000ea20000100a00 */
[----:B------:R-:W-:-:S02]  /*2a70*/  SHF.L.U32 R3, R16, 0x1, RZ ;  /* 0x0000000110037819 */ /* 0x000fc400000006ff */
[----:B------:R-:W-:Y:S01]  /*2a80*/  SHF.L.U64.HI R17, R16, 0x1, R17 ;  /* 0x0000000110117819 */ /* 0x000fe20000010211 */
[----:B----4-:R-:W4:Y:S01]  /*2a90*/  LDL.64 R10, [R1+0x3b0] ;  /* 0x0003b000010a7983 */ /* 0x010f220000100a00 */
[----:B-1----:R-:W-:-:S03]  /*2aa0*/  IADD3 R18, P0, R3, R12, RZ ;  /* 0x0000000c03127210 */ /* 0x002fc60007f1e0ff */
[----:B------:R-:W2:Y:S02]  /*2ab0*/  LDL.64 R24, [R1+0x408] ;  /* 0x0004080001187983 */ /* 0x000ea40000100a00 */
[----:B------:R-:W-:Y:S02]  /*2ac0*/  IMAD.X R19, R17, 0x1, R13, P0 ;  /* 0x0000000111137824 */ /* 0x000fe400000e060d */
[----:B------:R-:W2:Y:S01]  /*2ad0*/  LDL.64 R22, [R1+0x3f0] ;  /* 0x0003f00001167983 */ /* 0x000ea20000100a00 */
[----:B---3--:R-:W-:-:S03]  /*2ae0*/  LOP3.LUT R2, R2, 0x1, RZ, 0xc0, !PT ;  /* 0x0000000102027812 */ /* 0x008fc600078ec0ff */
[----:B------:R-:W3:Y:S01]  /*2af0*/  LDL.128 R12, [R1+0x3c0] ;  /* 0x0003c000010c7983 */ /* 0x000ee20000100c00 */
[----:B------:R-:W-:-:S04]  /*2b00*/  ISETP.NE.U32.AND P1, PT, R2, 0x1, PT ;  /* 0x000000010200780c */ /* 0x000fc80003f25070 */
[----:B------:R-:W-:-:S13]  /*2b10*/  ISETP.LT.OR P1, PT, R4, 0x21, P1 ;  /* 0x000000210400780c */ /* 0x000fda0000f21670 */
[----:B------:R-:W-:Y:S01]  /*2b20*/  @!PT LDS RZ, [RZ] ;  /* 0x00000000fffff984 */ /* 0x000fe20000000800 */
[----:B------:R-:W-:Y:S01]  /*2b30*/  @!PT LDS RZ, [RZ] ;  /* 0x00000000fffff984 */ /* 0x000fe20000000800 */
[----:B------:R-:W-:Y:S01]  /*2b40*/  @!PT LDS RZ, [RZ] ;  /* 0x00000000fffff984 */ /* 0x000fe20000000800 */
[----:B------:R1:W-:Y:S04]  /*2b50*/  LDGSTS.E.BYPASS.LTC128B.128 [R0+0x1000], [R18.64], !P1 ;  /* 0x0100000012007fae */ /* 0x0003e8000c901d46 */
[----:B--2---:R2:W3:Y:S01]  /*2b60*/  LD.E.U8 R2, [R20.64] ;  /* 0x0000000614027980 */ /* 0x0044e2000c101100 */
[----:B-----5:R-:W-:-:S05]  /*2b70*/  IADD3 R6, P0, R18, R3, RZ ;  /* 0x0000000312067210 */ /* 0x020fca0007f1e0ff */
[----:B------:R-:W-:Y:S01]  /*2b80*/  IMAD.X R7, R19, 0x1, R17, P0 ;  /* 0x0000000113077824 */ /* 0x000fe200000e0611 */
[----:B--2---:R-:W2:Y:S01]  /*2b90*/  LDL.64 R20, [R1+0x3d8] ;  /* 0x0003d80001147983 */ /* 0x004ea20000100a00 */
[----:B---3--:R-:W-:-:S04]  /*2ba0*/  LOP3.LUT R2, R2, 0x1, RZ, 0xc0, !PT ;  /* 0x0000000102027812 */ /* 0x008fc800078ec0ff */
[----:B------:R-:W-:-:S04]  /*2bb0*/  ISETP.NE.U32.AND P1, PT, R2, 0x1, PT ;  /* 0x000000010200780c */ /* 0x000fc80003f25070 */
[----:B------:R-:W-:-:S13]  /*2bc0*/  ISETP.LT.OR P1, PT, R4, 0x41, P1 ;  /* 0x000000410400780c */ /* 0x000fda0000f21670 */
[----:B------:R-:W-:Y:S01]  /*2bd0*/  @!PT LDS RZ, [RZ] ;  /* 0x00000000fffff984 */ /* 0x000fe20000000800 */
[----:B------:R-:W-:Y:S01]  /*2be0*/  @!PT LDS RZ, [RZ] ;  /* 0x00000000fffff984 */ /* 0x000fe20000000800 */
[----:B------:R-:W-:Y:S01]  /*2bf0*/  @!PT LDS RZ, [RZ] ;  /* 0x00000000fffff984 */ /* 0x000fe20000000800 */
[----:B------:R3:W-:Y:S04]  /*2c00*/  LDGSTS.E.BYPASS.LTC128B.128 [R0+0x2000], [R6.64], !P1 ;  /* 0x0200000006007fae */ /* 0x0007e8000c901d46 */
[----:B----4-:R-:W4:Y:S01]  /*2c10*/  LD.E.U8 R2, [R10.64] ;  /* 0x000000060a027980 */ /* 0x010f22000c101100 */
[----:B------:R-:W-:-:S05]  /*2c20*/  IADD3 R16, P0, R6, R3, RZ ;  /* 0x0000000306107210 */ /* 0x000fca0007f1e0ff */
[----:B------:R-:W-:Y:S01]  /*2c30*/  IMAD.X R17, R7, 0x1, R17, P0 ;  /* 0x0000000107117824 */ /* 0x000fe200000e0611 */
[----:B----4-:R-:W-:-:S04]  /*2c40*/  LOP3.LUT R2, R2, 0x1, RZ, 0xc0, !PT ;  /* 0x0000000102027812 */ /* 0x010fc800078ec0ff */
[----:B------:R-:W-:-:S04]  /*2c50*/  ISETP.NE.U32.AND P1, PT, R2, 0x1, PT ;  /* 0x000000010200780c */ /* 0x000fc80003f25070 */
[----:B------:R-:W-:Y:S02]  /*2c60*/  ISETP.LT.OR P1, PT, R4, 0x61, P1 ;  /* 0x000000610400780c */ /* 0x000fe40000f21670 */
[----:B---3--:R-:W1:Y:S11]  /*2c70*/  LDL.128 R4, [R1+0x3e0] ;  /* 0x0003e00001047983 */ /* 0x008e760000100c00 */
[----:B------:R-:W-:Y:S01]  /*2c80*/  @!PT LDS RZ, [RZ] ;  /* 0x00000000fffff984 */ /* 0x000fe20000000800 */
[----:B------:R-:W-:Y:S01]  /*2c90*/  @!PT LDS RZ, [RZ] ;  /* 0x00000000fffff984 */ /* 0x000fe20000000800 */
[----:B------:R-:W-:Y:S01]  /*2ca0*/  @!PT LDS RZ, [RZ] ;  /* 0x00000000fffff984 */ /* 0x000fe20000000800 */
[----:B------:R3:W-:Y:S04]  /*2cb0*/  LDGSTS.E.BYPASS.LTC128B.128 [R0+0x3000], [R16.64], !P1 ;  /* 0x0300000010007fae */ /* 0x0007e8000c901d46 */
[----:B------:R-:W4:Y:S02]  /*2cc0*/  LD.E R14, [R14.64] ;  /* 0x000000060e0e7980 */ /* 0x000f24000c101900 */
[----:B----4-:R-:W-:-:S02]  /*2cd0*/  ISETP.GT.AND P1, PT, R14, 0x7f, PT ;  /* 0x0000007f0e00780c */ /* 0x010fc40003f24270 */
[----:B------:R-:W4:Y:S11]  /*2ce0*/  LDL.64 R14, [R1+0x408] ;  /* 0x00040800010e7983 */ /* 0x000f360000100a00 */
[----:B------:R-:W5:Y:S04]  /*2cf0*/  @!P1 LDL.64 R2, [R1+0x3d0] ;  /* 0x0003d00001029983 */ /* 0x000f680000100a00 */
[----:B------:R-:W2:Y:S04]  /*2d00*/  @!P1 LDL.64 R10, [R1+0x3b8] ;  /* 0x0003b800010a9983 */ /* 0x000ea80000100a00 */
[----:B------:R-:W3:Y:S04]  /*2d10*/  @!P1 LD.E R12, [R12.64] ;  /* 0x000000060c0c9980 */ /* 0x000ee8000c101900 */
[----:B-----5:R5:W3:Y:S04]  /*2d20*/  @!P1 LD.E.U8 R2, [R2.64] ;  /* 0x0000000602029980 */ /* 0x020ae8000c101100 */
[----:B--2---:R-:W2:Y:S04]  /*2d30*/  @!P1 LD.E.64 R10, [R10.64+0x8] ;  /* 0x000008060a0a9980 */ /* 0x004ea8000c101b00 */
[----:B-----5:R-:W5:Y:S01]  /*2d40*/  LDL R3, [R1+0x430] ;  /* 0x0004300001037983 */ /* 0x020f620000100800 */
[----:B---3--:R-:W-:Y:S01]  /*2d50*/  @!P1 ISETP.NE.AND P0, PT, R2, RZ, PT ;  /* 0x000000ff0200920c */ /* 0x008fe20003f05270 */
[----:B--2---:R-:W-:Y:S01]  /*2d60*/  @!P1 IMAD.WIDE R26, R8, 0x4, R10 ;  /* 0x00000004081a9825 */ /* 0x004fe200078e020a */
[----:B------:R-:W-:-:S11]  /*2d70*/  @!P1 IADD3 R8, R12, -c[0x0][0x18], RZ ;  /* 0x800006000c089a10 */ /* 0x000fd60007ffe0ff */
[----:B------:R-:W-:Y:S01]  /*2d80*/  @!PT LDS RZ, [RZ] ;  /* 0x00000000fffff984 */ /* 0x000fe20000000800 */
[----:B------:R-:W-:Y:S01]  /*2d90*/  @!PT LDS RZ, [RZ] ;  /* 0x00000000fffff984 */ /* 0x000fe20000000800 */
[----:B------:R-:W-:Y:S01]  /*2da0*/  @!PT LDS RZ, [RZ] ;  /* 0x00000000fffff984 */ /* 0x000fe20000000800 */
[----:B------:R2:W-:Y:S04]  /*2db0*/  @!P1 LDGSTS.E.BYPASS.LTC128B.128 [R8], [R26.64], P0 ;  /* 0x000000001a089fae */ /* 0x0005e80008101d46 */
[----:B------:R-:W3:Y:S04]  /*2dc0*/  LD.E.U8 R10, [R24.64] ;  /* 0x00000006180a7980 */ /* 0x000ee8000c101100 */
[----:B-1----:R1:W2:Y:S04]  /*2dd0*/  LD.E.64 R18, [R4.64+0x10] ;  /* 0x0000100604127980 */ /* 0x0022a8000c101b00 */
[----:B------:R1:W4:Y:S04]  /*2de0*/  LD.E R2, [R6.64+0xc] ;  /* 0x00000c0606027980 */ /* 0x000328000c101900 */
[----:B------:R-:W4:Y:S04]  /*2df0*/  LD.E R13, [R22.64] ;  /* 0x00000006160d7980 */ /* 0x000f28000c101900 */
[----:B------:R1:W4:Y:S04]  /*2e00*/  LD.E.64 R16, [R4.64+0x18] ;  /* 0x0000180604107980 */ /* 0x000328000c101b00 */
[----:B------:R1:W4:Y:S01]  /*2e10*/  LD.E R11, [R20.64] ;  /* 0x00000006140b7980 */ /* 0x000322000c101900 */
[----:B-----5:R-:W-:Y:S01]  /*2e20*/  IMAD.SHL.U32 R0, R3, 0x80, RZ ;  /* 0x0000008003007824 */ /* 0x020fe200078e00ff */
[----:B------:R-:W-:-:S02]  /*2e30*/  SHF.R.S32.HI R9, RZ, 0x1f, R3 ;  /* 0x0000001fff097819 */ /* 0x000fc40000011403 */
[----:B------:R-:W0:Y:S04]  /*2e40*/  LDGDEPBAR ;  /* 0x00000000000079af */ /* 0x000e280000000000 */
[----:B-1----:R-:W5:Y:S04]  /*2e50*/  LD.E.64 R4, [R4.64+0x8] ;  /* 0x0000080604047980 */ /* 0x002f68000c101b00 */
[----:B------:R-:W5:Y:S01]  /*2e60*/  LDL.64 R20, [R1+0x408] ;  /* 0x0004080001147983 */ /* 0x000f620000100a00 */
[----:B---3--:R-:W-:Y:S01]  /*2e70*/  LOP3.LUT R10, R10, 0x1, RZ, 0xc0, !PT ;  /* 0x000000010a0a7812 */ /* 0x008fe200078ec0ff */
[----:B--2---:R-:W-:-:S03]  /*2e80*/  IMAD R8, R19, R3, RZ ;  /* 0x0000000313087224 */ /* 0x004fc600078e02ff */
[----:B------:R-:W-:Y:S01]  /*2e90*/  ISETP.NE.U32.AND P1, PT, R10, 0x1, PT ;  /* 0x000000010a00780c */ /* 0x000fe20003f25070 */
[----:B------:R-:W-:-:S04]  /*2ea0*/  IMAD.WIDE.U32 R6, R18, R3, RZ ;  /* 0x0000000312067225 */ /* 0x000fc800078e00ff */
[----:B------:R-:W-:Y:S01]  /*2eb0*/  IMAD R8, R18, R9, R8 ;  /* 0x0000000912087224 */ /* 0x000fe200078e0208 */
[----:B----4-:R-:W-:-:S03]  /*2ec0*/  IADD3 R2, -R13, R2, -R0 ;  /* 0x000000020d027210 */ /* 0x010fc60007ffe900 */
[----:B------:R-:W-:Y:S01]  /*2ed0*/  IMAD.IADD R3, R7, 0x1, R8 ;  /* 0x0000000107037824 */ /* 0x000fe200078e0208 */
[----:B------:R-:W-:Y:S02]  /*2ee0*/  ISETP.LT.OR P1, PT, R2, 0x1, P1 ;  /* 0x000000010200780c */ /* 0x000fe40000f21670 */
[----:B------:R-:W-:-:S04]  /*2ef0*/  LEA R12, P0, R6, R16, 0x1 ;  /* 0x00000010060c7211 */ /* 0x000fc800078008ff */
[----:B------:R-:W-:Y:S02]  /*2f00*/  LEA.HI.X R13, R6, R17, R3, 0x1, P0 ;  /* 0x00000011060d7211 */ /* 0x000fe400000f0c03 */
[----:B------:R-:W-:Y:S02]  /*2f10*/  IADD3 R3, R11, -c[0x0][0x18], RZ ;  /* 0x800006000b037a10 */ /* 0x000fe40007ffe0ff */
[----:B------:R-:W2:Y:S04]  /*2f20*/  LDL.128 R8, [R1+0x420] ;  /* 0x0004200001087983 */ /* 0x000ea80000100c00 */
[----:B------:R-:W-:Y:S01]  /*2f30*/  @!PT LDS RZ, [RZ] ;  /* 0x00000000fffff984 */ /* 0x000fe20000000800 */
[----:B------:R-:W-:Y:S01]  /*2f40*/  @!PT LDS RZ, [RZ] ;  /* 0x00000000fffff984 */ /* 0x000fe20000000800 */
[----:B------:R-:W-:Y:S01]  /*2f50*/  @!PT LDS RZ, [RZ] ;  /* 0x00000000fffff984 */ /* 0x000fe20000000800 */
[----:B------:R1:W-:Y:S04]  /*2f60*/  LDGSTS.E.BYPASS.LTC128B.128 [R3], [R12.64], !P1 ;  /* 0x000000000c037fae */ /* 0x0003e8000c901d46 */
[----:B------:R3:W4:Y:S01]  /*2f70*/  LD.E.U8 R6, [R14.64] ;  /* 0x000000060e067980 */ /* 0x000722000c101100 */
[----:B-----5:R-:W-:-:S02]  /*2f80*/  SHF.L.U32 R17, R4, 0x1, RZ ;  /* 0x0000000104117819 */ /* 0x020fc400000006ff */
[----:B------:R-:W-:Y:S02]  /*2f90*/  SHF.L.U64.HI R7, R4, 0x1, R5 ;  /* 0x0000000104077819 */ /* 0x000fe40000010205 */
[----:B------:R-:W-:-:S05]  /*2fa0*/  IADD3 R18, P0, R17, R12, RZ ;  /* 0x0000000c11127210 */ /* 0x000fca0007f1e0ff */
[----:B------:R-:W-:Y:S01]  /*2fb0*/  IMAD.X R19, R7, 0x1, R13, P0 ;  /* 0x0000000107137824 */ /* 0x000fe200000e060d */
        /* <DEDUP_REMOVED lines=20> */
[----:B------:R-:W-:Y:S02]  /*3100*/  IMAD.X R17, R13, 0x1, R7, P0 ;  /* 0x000000010d117824 */ /* 0x000fe400000e0607 */
[----:B-1----:R-:W5:Y:S01]  /*3110*/  LDL R13, [R1+0x18] ;  /* 0x00001800010d7983 */ /* 0x002f620000100800 */
[----:B---3--:R-:W-:-:S04]  /*3120*/  LOP3.LUT R4, R4, 0x1, RZ, 0xc0, !PT ;  /* 0x0000000104047812 */ /* 0x008fc800078ec0ff */
[----:B------:R-:W-:-:S04]  /*3130*/  ISETP.NE.U32.AND P1, PT, R4, 0x1, PT ;  /* 0x000000010400780c */ /* 0x000fc80003f25070 */
[----:B------:R-:W-:Y:S02]  /*3140*/  ISETP.LT.OR P1, PT, R2, 0x61, P1 ;  /* 0x000000610200780c */ /* 0x000fe40000f21670 */
[----:B------:R-:W3:Y:S11]  /*3150*/  LDL R2, [R1+0x430] ;  /* 0x0004300001027983 */ /* 0x000ef60000100800 */
[----:B------:R-:W-:Y:S01]  /*3160*/  @!PT LDS RZ, [RZ] ;  /* 0x00000000fffff984 */ /* 0x000fe20000000800 */
[----:B------:R-:W-:Y:S01]  /*3170*/  @!PT LDS RZ, [RZ] ;  /* 0x00000000fffff984 */ /* 0x000fe20000000800 */
[----:B------:R-:W-:Y:S01]  /*3180*/  @!PT LDS RZ, [RZ] ;  /* 0x00000000fffff984 */ /* 0x000fe20000000800 */
[----:B------:R4:W-:Y:S04]  /*3190*/  LDGSTS.E.BYPASS.LTC128B.128 [R3+0x3000], [R16.64], !P1 ;  /* 0x0300000010037fae */ /* 0x0009e8000c901d46 */
[----:B--2---:R-:W2:Y:S02]  /*31a0*/  LD.E R8, [R8.64] ;  /* 0x0000000608087980 */ /* 0x004ea4000c101900 */
[----:B--2---:R-:W-:-:S13]  /*31b0*/  ISETP.GT.AND P1, PT, R8, 0x7f, PT ;  /* 0x0000007f0800780c */ /* 0x004fda0003f24270 */
[----:B------:R-:W2:Y:S04]  /*31c0*/  @!P1 LDL.128 R4, [R1+0x410] ;  /* 0x0004100001049983 */ /* 0x000ea80000100c00 */
[----:B------:R-:W3:Y:S04]  /*31d0*/  @!P1 LD.E.U8 R10, [R10.64] ;  /* 0x000000060a0a9980 */ /* 0x000ee8000c101100 */
[----:B--2---:R-:W2:Y:S04]  /*31e0*/  @!P1 LD.E.64 R4, [R4.64+0x8] ;  /* 0x0000080604049980 */ /* 0x004ea8000c101b00 */
[----:B------:R-:W5:Y:S01]  /*31f0*/  @!P1 LD.E R6, [R6.64] ;  /* 0x0000000606069980 */ /* 0x000f62000c101900 */
[----:B---3--:R-:W-:-:S02]  /*3200*/  @!P1 ISETP.NE.AND P0, PT, R10, RZ, PT ;  /* 0x000000ff0a00920c */ /* 0x008fc40003f05270 */
[----:B------:R-:W-:Y:S01]  /*3210*/  IADD3 R8, R2, 0x1, RZ ;  /* 0x0000000102087810 */ /* 0x000fe20007ffe0ff */
[----:B------:R-:W-:Y:S01]  /*3220*/  BSSY B0, `(.L_x_4070) ;  /* 0x000005a000007945 */ /* 0x000fe20003800000 */
[----:B----4-:R-:W-:Y:S02]  /*3230*/  IMAD.MOV.U32 R3, RZ, RZ, 0x1 ;  /* 0x00000001ff037424 */ /* 0x010fe400078e00ff */
[----:B--2---:R-:W-:Y:S01]  /*3240*/  @!P1 IMAD.WIDE R14, R0, 0x4, R4 ;  /* 0x00000004000e9825 */ /* 0x004fe200078e0204 */
[----:B-----5:R-:W-:-:S06]  /*3250*/  @!P1 IADD3 R0, R6, -c[0x0][0x18], RZ ;  /* 0x8000060006009a10 */ /* 0x020fcc0007ffe0ff */
[----:B------:R-:W-:Y:S01]  /*3260*/  @!PT LDS RZ, [RZ] ;  /* 0x00000000fffff984 */ /* 0x000fe20000000800 */
[----:B------:R-:W-:Y:S01]  /*3270*/  @!PT LDS RZ, [RZ] ;  /* 0x00000000fffff984 */ /* 0x000fe20000000800 */
[----:B------:R-:W-:Y:S01]  /*3280*/  @!PT LDS RZ, [RZ] ;  /* 0x00000000fffff984 */ /* 0x000fe20000000800 */
[----:B------:R1:W-:Y:S01]  /*3290*/  @!P1 LDGSTS.E.BYPASS.LTC128B.128 [R0], [R14.64], P0 ;  /* 0x000000000e009fae */ /* 0x0003e20008101d46 */
[----:B------:R-:W-:-:S03]  /*32a0*/  ISETP.GE.AND P0, PT, R8, R13, PT ;  /* 0x0000000d0800720c */ /* 0x000fc60003f06270 */
[----:B------:R-:W0:Y:S04]  /*32b0*/  LDGDEPBAR ;  /* 0x00000000000079af */ /* 0x000e280000000000 */
[----:B------:R-:W0:Y:S06]  /*32c0*/  LDGDEPBAR ;  /* 0x00000000000079af */ /* 0x000e2c0000000000 */
[----:B------:R-:W-:Y:S05]  /*32d0*/  @P0 BRA `(.L_x_4071) ;  /* 0x000004e000000947 */ /* 0x000fea0003800000 */
[----:B------:R-:W2:Y:S04]  /*32e0*/  LDL.64 R24, [R1+0x408] ;  /* 0x0004080001187983 */ /* 0x000ea80000100a00 */
[----:B------:R-:W3:Y:S04]  /*32f0*/  LDL.128 R4, [R1+0x3e0] ;  /* 0x0003e00001047983 */ /* 0x000ee80000100c00 */
[----:B------:R-:W4:Y:S04]  /*3300*/  LDL.64 R22, [R1+0x3f0] ;  /* 0x0003f00001167983 */ /* 0x000f280000100a00 */
[----:B------:R-:W5:Y:S04]  /*3310*/  LDL.64 R20, [R1+0x3d8] ;  /* 0x0003d80001147983 */ /* 0x000f680000100a00 */
[----:B-1----:R-:W5:Y:S04]  /*3320*/  LDL.64 R14, [R1+0x408] ;  /* 0x00040800010e7983 */ /* 0x002f680000100a00 */
        /* <DEDUP_REMOVED lines=73> */
.L_x_4071:
[----:B-1----:R-:W-:Y:S05]  /*37c0*/  BSYNC B0 ;  /* 0x0000000000007941 */ /* 0x002fea0003800000 */
.L_x_4070:
        /* <DEDUP_REMOVED lines=311> */
.L_x_4075:
[----:B-12---:R-:W-:Y:S02]  /*4b40*/  MOV R68, 0x4b60 ;  /* 0x00004b6000447802 */ /* 0x006fe40000000f00 */
[----:B------:R-:W-:Y:S05]  /*4b50*/  CALL.REL.NOINC `($_ZN7cutlass13device_kernelIN5flash19enable_sm80_to_sm89INS1_16FlashAttnBwdSm80INS1_25CollectiveMainloopBwdSm80ILi2ELi2EN4cute5tupleIJNS5_1CILi128EEES8_NS7_ILi64EEEEEENS_6half_tEfNS_4arch4Sm80ELb1ELb0ELb1ELb0ELb0ELb0ELb0ELb0ELi2ELi4ELi4ELi4ELb0EEENS1_21CollectiveEpilogueBwdISA_SB_SD_Li256ELb0ELb0ELi2EEENS1_25SingleTileBwdLPTSchedulerILb0ELi128ELb0EEEEEEEEEvNT_6ParamsE$_ZZN5flash25CollectiveMainloopBwdSm80ILi2ELi2EN4cute5tupleIJNS1_1CILi128EEES4_NS3_ILi64EEEEEEN7cutlass6half_tEfNS7_4arch4Sm80ELb1ELb0ELb1ELb0ELb0ELb0ELb0ELb0ELi2ELi4ELi4ELi4ELb0EE3mmaINS_16FlashAttnBwdSm80ISB_NS_21CollectiveEpilogueBwdIS6_S8_SA_Li256ELb0ELb0ELi2EEENS_25SingleTileBwdLPTSchedulerILb0ELi128ELb0EEEE13SharedStorageENS1_6TensorINS1_11ArrayEngineIfLm32EEENS1_6LayoutINS2_IJNS2_IJNS3_ILi2EEESO_EEESO_NS3_ILi4EEEEEENS2_IJNS2_IJNS3_ILi1EEESO_EEESQ_NS3_ILi8EEEEEEEEEEEEbRKNSB_6ParamsERT0_S12_iNS2_IJiiiEEERT_ENKUliT_E_clIZSC_ISJ_SX_EbS10_S12_S12_iS13_S15_EUlRS16_iE_EEDaiS16_) ;  /* 0x0000741000007944 */ /* 0x000fea0003c00000 */
[----:B---3--:R-:W2:Y:S02]  /*4b60*/  LDL R0, [R1+0x430] ;  /* 0x0004300001007983 */ /* 0x008ea40000100800 */
[----:B--2---:R-:W-:-:S04]  /*4b70*/  IADD3 R0, R0, 0x1, RZ ;  /* 0x0000000100007810 */ /* 0x004fc80007ffe0ff */
[----:B------:R-:W-:Y:S01]  /*4b80*/  ISETP.GE.AND P0, PT, R0, R69, PT ;  /* 0x000000450000720c */ /* 0x000fe20003f06270 */
[----:B------:R2:W-:-:S12]  /*4b90*/  STL [R1+0x430], R0 ;  /* 0x0004300001007387 */ /* 0x0005d80000100800 */
[----:B------:R-:W-:Y:S05]  /*4ba0*/  @!P0 BRA `(.L_x_4075) ;  /* 0xffffff9000008947 */ /* 0x000fea000383ffff */
[----:B------:R-:W-:Y:S05]  /*4bb0*/  BSYNC B2 ;  /* 0x0000000000027941 */ /* 0x000fea0003800000 */
.L_x_4074:
        /* <DEDUP_REMOVED lines=8> */
.L_x_4073:
[----:B------:R-:W-:Y:S05]  /*4c40*/  BSYNC B3 ;  /* 0x0000000000037941 */ /* 0x000fea0003800000 */
.L_x_4072:
        /* <DEDUP_REMOVED lines=41> */
.L_x_4069:
[----:B------:R-:W-:Y:S05]  /*4ee0*/  @P1 BRA `(.L_x_4076) ;  /* 0x000010f000001947 */ /* 0x000fea0003800000 */
[----:B------:R-:W5:Y:S04]  /*4ef0*/  LDL.128 R72, [R1+0x6d0] ;  /* 0x0006d00001487983 */ /* 0x000f680000100c00 */
[----:B--2---:R-:W2:Y:S04]  /*4f00*/  LDL.128 R64, [R1+0x6f0] ;  /* 0x0006f00001407983 */ /* 0x004ea80000100c00 */
[----:B---3--:R-:W3:Y:S04]  /*4f10*/  LDL.128 R68, [R1+0x6e0] ;  /* 0x0006e00001447983 */ /* 0x008ee80000100c00 */
[----:B----4-:R-:W4:Y:S04]  /*4f20*/  LDL.128 R52, [R1+0x700] ;  /* 0x0007000001347983 */ /* 0x010f280000100c00 */
[----:B------:R-:W4:Y:S04]  /*4f30*/  LDL.128 R48, [R1+0x710] ;  /* 0x0007100001307983 */ /* 0x000f280000100c00 */
[----:B------:R-:W4:Y:S04]  /*4f40*/  LDL.128 R40, [R1+0x730] ;  /* 0x0007300001287983 */ /* 0x000f280000100c00 */
[----:B------:R-:W4:Y:S04]  /*4f50*/  LDL.128 R44, [R1+0x720] ;  /* 0x00072000012c7983 */ /* 0x000f280000100c00 */
[----:B-1----:R-:W4:Y:S01]  /*4f60*/  LDL.128 R36, [R1+0x740] ;  /* 0x0007400001247983 */ /* 0x002f220000100c00 */
[----:B------:R-:W-:Y:S01]  /*4f70*/  SHF.R.S32.HI R3, RZ, 0x1f, R60 ;  /* 0x0000001fff037819 */ /* 0x000fe2000001143c */
[----:B------:R-:W-:Y:S01]  /*4f80*/  BSSY B0, `(.L_x_4077) ;  /* 0x0000093000007945 */ /* 0x000fe20003800000 */
[----:B------:R-:W-:-:S02]  /*4f90*/  F2FP.PACK_AB R6, R7, R6 ;  /* 0x000000060706723e */ /* 0x000fc400000000ff */
[CC--:B------:R-:W-:Y:S02]  /*4fa0*/  LEA.HI R0, R3.reuse, R60.reuse, RZ, 0x2 ;  /* 0x0000003c03007211 */ /* 0x0c0fe400078f10ff */
[----:B------:R-:W-:Y:S02]  /*4fb0*/  LEA.HI R58, R3, R60, RZ, 0x5 ;  /* 0x0000003c033a7211 */ /* 0x000fe400078f28ff */
[--C-:B------:R-:W-:Y:S02]  /*4fc0*/  SHF.R.S32.HI R2, RZ, 0x2, R0.reuse ;  /* 0x00000002ff027819 */ /* 0x100fe40000011400 */
[----:B------:R-:W-:Y:S02]  /*4fd0*/  SHF.R.S32.HI R7, RZ, 0x1f, R0 ;  /* 0x0000001fff077819 */ /* 0x000fe40000011400 */
[----:B------:R-:W-:Y:S02]  /*4fe0*/  F2FP.PACK_AB R4, R5, R4 ;  /* 0x000000040504723e */ /* 0x000fe400000000ff */
[----:B------:R-:W-:-:S02]  /*4ff0*/  SHF.R.S32.HI R5, RZ, 0x5, R58 ;  /* 0x00000005ff057819 */ /* 0x000fc4000001143a */
[----:B------:R-:W-:Y:S02]  /*5000*/  LEA.HI R7, R7, R2, RZ, 0x3 ;  /* 0x0000000207077211 */ /* 0x000fe400078f18ff */
[----:B------:R-:W-:Y:S02]  /*5010*/  SHF.R.S32.HI R58, RZ, 0x1f, R58 ;  /* 0x0000001fff3a7819 */ /* 0x000fe4000001143a */
[----:B------:R-:W-:Y:S02]  /*5020*/  LOP3.LUT R7, R7, 0xfffffff8, RZ, 0xc0, !PT ;  /* 0xfffffff807077812 */ /* 0x000fe400078ec0ff */
[----:B------:R-:W-:Y:S02]  /*5030*/  LEA.HI R76, R58, R5, RZ, 0x2 ;  /* 0x000000053a4c7211 */ /* 0x000fe400078f10ff */
[CC--:B------:R-:W-:Y:S01]  /*5040*/  LEA.HI R58, R3.reuse, R60.reuse, RZ, 0x3 ;  /* 0x0000003c033a7211 */ /* 0x0c0fe200078f18ff */
[----:B------:R-:W-:Y:S01]  /*5050*/  IMAD.IADD R2, R2, 0x1, -R7 ;  /* 0x0000000102027824 */ /* 0x000fe200078e0a07 */
[----:B------:R-:W-:-:S02]  /*5060*/  LEA.HI R78, R3, R60, RZ, 0x7 ;  /* 0x0000003c034e7211 */ /* 0x000fc400078f38ff */
[----:B------:R-:W-:Y:S02]  /*5070*/  LOP3.LUT R7, R58, 0x1ffffff8, RZ, 0xc0, !PT ;  /* 0x1ffffff83a077812 */ /* 0x000fe400078ec0ff */
[----:B------:R-:W-:Y:S02]  /*5080*/  F2FP.PACK_AB R8, R9, R8 ;  /* 0x000000080908723e */ /* 0x000fe400000000ff */
[----:B------:R-:W-:Y:S01]  /*5090*/  LOP3.LUT R76, R76, 0x1ffffc, RZ, 0xc0, !PT ;  /* 0x001ffffc4c4c7812 */ /* 0x000fe200078ec0ff */
[----:B------:R-:W-:Y:S01]  /*50a0*/  IMAD.IADD R80, R60, 0x1, -R7 ;  /* 0x000000013c507824 */ /* 0x000fe200078e0a07 */
[----:B------:R-:W-:Y:S01]  /*50b0*/  SHF.R.U32.HI R78, RZ, 0x4, R78 ;  /* 0x00000004ff4e7819 */ /* 0x000fe2000001164e */
[----:B------:R-:W-:Y:S01]  /*50c0*/  IMAD.SHL.U32 R7, R2, 0x40, RZ ;  /* 0x0000004002077824 */ /* 0x000fe200078e00ff */
[----:B------:R-:W-:Y:S01]  /*50d0*/  SHF.R.S32.HI R58, RZ, 0x3, R58 ;  /* 0x00000003ff3a7819 */ /* 0x000fe2000001143a */
[----:B------:R-:W-:Y:S01]  /*50e0*/  IMAD.IADD R5, R5, 0x1, -R76 ;  /* 0x0000000105057824 */ /* 0x000fe200078e0a4c */
[----:B------:R-:W-:Y:S01]  /*50f0*/  LOP3.LUT R9, R0, 0x3ffffffc, RZ, 0xc0, !PT ;  /* 0x3ffffffc00097812 */ /* 0x000fe200078ec0ff */
[----:B------:R-:W-:Y:S01]  /*5100*/  IMAD.SHL.U32 R80, R80, 0x8, RZ ;  /* 0x0000000850507824 */ /* 0x000fe200078e00ff */
[----:B------:R-:W-:-:S02]  /*5110*/  LOP3.LUT R7, R7, 0x1c0, RZ, 0xc0, !PT ;  /* 0x000001c007077812 */ /* 0x000fc400078ec0ff */
[----:B------:R-:W-:Y:S01]  /*5120*/  F2FP.PACK_AB R10, R11, R10 ;  /* 0x0000000a0b0a723e */ /* 0x000fe200000000ff */
[----:B------:R-:W-:Y:S01]  /*5130*/  IMAD.SHL.U32 R11, R58, 0x40, RZ ;  /* 0x000000403a0b7824 */ /* 0x000fe200078e00ff */
[----:B------:R-:W-:Y:S01]  /*5140*/  LOP3.LUT R78, R7, 0x8, R78, 0xf8, !PT ;  /* 0x00000008074e7812 */ /* 0x000fe200078ef84e */
[----:B------:R-:W-:Y:S01]  /*5150*/  IMAD.IADD R76, R60, 0x1, -R9 ;  /* 0x000000013c4c7824 */ /* 0x000fe200078e0a09 */
[----:B------:R-:W-:Y:S02]  /*5160*/  SHF.R.U32.HI R7, RZ, 0x3, R7 ;  /* 0x00000003ff077819 */ /* 0x000fe40000011607 */
[----:B------:R-:W-:Y:S01]  /*5170*/  LOP3.LUT R0, R11, 0x1c0, RZ, 0xc0, !PT ;  /* 0x000001c00b007812 */ /* 0x000fe200078ec0ff */
[----:B------:R-:W-:Y:S01]  /*5180*/  IMAD R5, R5, 0x200, R76 ;  /* 0x0000020005057824 */ /* 0x000fe200078e024c */
[----:B------:R-:W-:Y:S02]  /*5190*/  LOP3.LUT R78, R78, R7, RZ, 0x3c, !PT ;  /* 0x000000074e4e7212 */ /* 0x000fe400078e3cff */
[----:B------:R-:W-:Y:S01]  /*51a0*/  R2P PR, R2, 0x6 ;  /* 0x0000000602007804 */ /* 0x000fe20000000000 */
[----:B------:R-:W-:Y:S01]  /*51b0*/  IMAD.MOV.U32 R2, RZ, RZ, 0x20 ;  /* 0x00000020ff027424 */ /* 0x000fe200078e00ff */
[----:B------:R-:W-:Y:S01]  /*51c0*/  LEA.HI R3, R3, R60, RZ, 0x6 ;  /* 0x0000003c03037211 */ /* 0x000fe200078f30ff */
[----:B------:R-:W-:Y:S01]  /*51d0*/  IMAD.U32 R5, R5, 0x2, R78 ;  /* 0x0000000205057824 */ /* 0x000fe200078e004e */
[----:B------:R-:W-:-:S02]  /*51e0*/  LOP3.LUT R9, R0, 0x38, R80, 0xf8, !PT ;  /* 0x0000003800097812 */ /* 0x000fc400078ef850 */
[----:B------:R-:W-:Y:S01]  /*51f0*/  SHF.R.U32.HI R0, RZ, 0x3, R0 ;  /* 0x00000003ff007819 */ /* 0x000fe20000011600 */
[----:B------:R-:W-:Y:S01]  /*5200*/  IMAD.SHL.U32 R5, R5, 0x2, RZ ;  /* 0x0000000205057824 */ /* 0x000fe200078e00ff */
[----:B------:R-:W-:Y:S01]  /*5210*/  SEL R2, R2, 0xffffffe0, !P1 ;  /* 0xffffffe002027807 */ /* 0x000fe20004800000 */
[----:B------:R-:W-:Y:S01]  /*5220*/  IMAD.SHL.U32 R3, R3, 0x8, RZ ;  /* 0x0000000803037824 */ /* 0x000fe200078e00ff */
[----:B------:R-:W-:Y:S02]  /*5230*/  LOP3.LUT R0, R9, R0, RZ, 0x3c, !PT ;  /* 0x0000000009007212 */ /* 0x000fe400078e3cff */
[C---:B------:R-:W-:Y:S02]  /*5240*/  IADD3 R7, R5.reuse, 0x40, RZ ;  /* 0x0000004005077810 */ /* 0x040fe40007ffe0ff */
[----:B------:R-:W-:Y:S01]  /*5250*/  LOP3.LUT R0, R0, 0x7ffffe00, R3, 0xf8, !PT ;  /* 0x7ffffe0000007812 */ /* 0x000fe200078ef803 */
[C---:B------:R-:W-:Y:S01]  /*5260*/  IMAD.IADD R3, R5.reuse, 0x1, R2 ;  /* 0x0000000105037824 */ /* 0x040fe200078e0202 */
[----:B------:R-:W-:-:S02]  /*5270*/  @P2 IADD3 R7, R5, -0x40, RZ ;  /* 0xffffffc005072810 */ /* 0x000fc40007ffe0ff */
[----:B------:R-:W-:Y:S02]  /*5280*/  F2FP.PACK_AB R24, R25, R24 ;  /* 0x000000181918723e */ /* 0x000fe400000000ff */
[----:B------:R-:W-:Y:S01]  /*5290*/  F2FP.PACK_AB R12, R13, R12 ;  /* 0x0000000c0d0c723e */ /* 0x000fe200000000ff */
[----:B------:R-:W-:Y:S01]  /*52a0*/  IMAD.IADD R25, R2, 0x1, R7 ;  /* 0x0000000102197824 */ /* 0x000fe200078e0207 */
        /* <DEDUP_REMOVED lines=9> */
[----:B------:R-:W-:-:S02]  /*5340*/  F2FP.PACK_AB R34, R35, R34 ;  /* 0x000000222322723e */ /* 0x000fc400000000ff */
[----:B------:R-:W-:Y:S02]  /*5350*/  SHF.R.S32.HI R2, RZ, 0x1f, R61 ;  /* 0x0000001fff027819 */ /* 0x000fe4000001143d */
[----:B------:R-:W-:Y:S02]  /*5360*/  SHF.R.S32.HI R81, RZ, 0x1f, R80 ;  /* 0x0000001fff517819 */ /* 0x000fe40000011450 */
[----:B------:R-:W-:Y:S02]  /*5370*/  SHF.R.S32.HI R59, RZ, 0x1f, R58 ;  /* 0x0000001fff3b7819 */ /* 0x000fe4000001143a */
[----:B-----5:R-:W-:Y:S01]  /*5380*/  F2FP.PACK_AB R72, R73, R72 ;  /* 0x000000484948723e */ /* 0x020fe200000000ff */
[----:B------:R-:W-:Y:S01]  /*5390*/  BAR.SYNC.DEFER_BLOCKING 0x1, 0x100 ;  /* 0x0044000000007b1d */ /* 0x000fe20000010000 */
[----:B------:R-:W-:Y:S02]  /*53a0*/  F2FP.PACK_AB R74, R75, R74 ;  /* 0x0000004a4b4a723e */ /* 0x000fe400000000ff */
[----:B--2---:R-:W-:-:S02]  /*53b0*/  F2FP.PACK_AB R64, R65, R64 ;  /* 0x000000404140723e */ /* 0x004fc400000000ff */
[----:B------:R-:W-:Y:S02]  /*53c0*/  F2FP.PACK_AB R66, R67, R66 ;  /* 0x000000424342723e */ /* 0x000fe400000000ff */
[----:B---3--:R-:W-:Y:S02]  /*53d0*/  F2FP.PACK_AB R68, R69, R68 ;  /* 0x000000444544723e */ /* 0x008fe400000000ff */
[----:B------:R-:W-:Y:S02]  /*53e0*/  F2FP.PACK_AB R70, R71, R70 ;  /* 0x000000464746723e */ /* 0x000fe400000000ff */
[----:B----4-:R-:W-:Y:S02]  /*53f0*/  F2FP.PACK_AB R52, R53, R52 ;  /* 0x000000343534723e */ /* 0x010fe400000000ff */
[----:B------:R-:W-:Y:S02]  /*5400*/  F2FP.PACK_AB R54, R55, R54 ;  /* 0x000000363736723e */ /* 0x000fe400000000ff */
[----:B------:R-:W-:-:S02]  /*5410*/  F2FP.PACK_AB R48, R49, R48 ;  /* 0x000000303130723e */ /* 0x000fc400000000ff */
[----:B------:R-:W-:Y:S02]  /*5420*/  F2FP.PACK_AB R50, R51, R50 ;  /* 0x000000323332723e */ /* 0x000fe400000000ff */
[----:B------:R-:W-:Y:S02]  /*5430*/  F2FP.PACK_AB R40, R41, R40 ;  /* 0x000000282928723e */ /* 0x000fe400000000ff */
        /* <DEDUP_REMOVED lines=28> */
[----:B-1----:R-:W-:-:S02]  /*5600*/  IMAD.SHL.U32 R4, R0, 0x2, RZ ;  /* 0x0000000200047824 */ /* 0x002fc400078e00ff */
[----:B------:R-:W-:Y:S01]  /*5610*/  IMAD R0, R2, c[0x0][0x338], RZ ;  /* 0x0000ce0002007a24 */ /* 0x000fe200078e02ff */
[----:B------:R1:W-:Y:S04]  /*5620*/  STS [R3+0x2480], R18 ;  /* 0x0024801203007388 */ /* 0x0003e80000000800 */
[----:B------:R-:W-:Y:S04]  /*5630*/  STS [R7+0x80], R20 ;  /* 0x0000801407007388 */ /* 0x000fe80000000800 */
[----:B------:R-:W-:Y:S04]  /*5640*/  STS [R7+0x480], R22 ;  /* 0x0004801607007388 */ /* 0x000fe80000000800 */
[----:B------:R-:W-:Y:S04]  /*5650*/  STS [R25+0x80], R28 ;  /* 0x0000801c19007388 */ /* 0x000fe80000000800 */
[----:B------:R-:W-:Y:S01]  /*5660*/  STS [R25+0x480], R30 ;  /* 0x0004801e19007388 */ /* 0x000fe20000000800 */
[----:B--2---:R-:W-:Y:S01]  /*5670*/  IMAD R5, R61, c[0x0][0x33c], R0 ;  /* 0x0000cf003d057a24 */ /* 0x004fe200078e0200 */
[----:B------:R-:W-:-:S02]  /*5680*/  SHF.R.S32.HI R0, RZ, 0x1f, R62 ;  /* 0x0000001fff007819 */ /* 0x000fc4000001143e */
[----:B------:R-:W-:Y:S04]  /*5690*/  STS [R7+0x2080], R24 ;  /* 0x0020801807007388 */ /* 0x000fe80000000800 */
[----:B------:R2:W-:Y:S01]  /*56a0*/  STS [R7+0x2480], R26 ;  /* 0x0024801a07007388 */ /* 0x0005e20000000800 */
[----:B-1----:R-:W-:-:S03]  /*56b0*/  IMAD.MOV.U32 R3, RZ, RZ, -0x80 ;  /* 0xffffff80ff037424 */ /* 0x002fc600078e00ff */
[----:B------:R1:W-:Y:S01]  /*56c0*/  STS [R25+0x2080], R32 ;  /* 0x0020802019007388 */ /* 0x0003e20000000800 */
[C---:B------:R-:W-:Y:S02]  /*56d0*/  IMAD R3, R56.reuse, R3, c[0x0][0x2f0] ;  /* 0x0000bc0038037624 */ /* 0x040fe400078e0203 */
[----:B------:R-:W-:Y:S01]  /*56e0*/  IMAD.WIDE R56, R56, 0x80, R58 ;  /* 0x0000008038387825 */ /* 0x000fe200078e023a */
[----:B------:R1:W-:Y:S02]  /*56f0*/  STS [R25+0x2480], R34 ;  /* 0x0024802219007388 */ /* 0x0003e40000000800 */
[----:B------:R-:W-:Y:S02]  /*5700*/  IMNMX R3, R3, 0x80, PT ;  /* 0x0000008003037817 */ /* 0x000fe40003800200 */
[----:B------:R-:W-:Y:S02]  /*5710*/  BAR.SYNC.DEFER_BLOCKING 0x1, 0x100 ;  /* 0x0044000000007b1d */ /* 0x000fe40000010000 */
[----:B------:R-:W-:-:S04]  /*5720*/  ISETP.GE.AND P3, PT, R58, R3, PT ;  /* 0x000000033a00720c */ /* 0x000fc80003f66270 */
[----:B------:R-:W-:Y:S01]  /*5730*/  ISETP.GE.OR P0, PT, R80, c[0x0][0x324], P3 ;  /* 0x0000c90050007a0c */ /* 0x000fe20001f06670 */
[----:B--2---:R-:W-:-:S04]  /*5740*/  IMAD.WIDE.U32 R6, R61, c[0x0][0x338], R80 ;  /* 0x0000ce003d067a25 */ /* 0x004fc800078e0050 */
[----:B------:R-:W-:Y:S02]  /*5750*/  IMAD.IADD R7, R7, 0x1, R5 ;  /* 0x0000000107077824 */ /* 0x000fe400078e0205 */
[----:B------:R-:W-:Y:S02]  /*5760*/  IMAD R5, R0, c[0x0][0x340], RZ ;  /* 0x0000d00000057a24 */ /* 0x000fe400078e02ff */
[C---:B------:R-:W-:Y:S01]  /*5770*/  IMAD.WIDE.U32 R26, R62.reuse, c[0x0][0x340], R6 ;  /* 0x0000d0003e1a7a25 */ /* 0x040fe200078e0006 */
        /* <DEDUP_REMOVED lines=19> */
.L_x_4078:
[----:B------:R-:W-:Y:S05]  /*58b0*/  BSYNC B0 ;  /* 0x0000000000007941 */ /* 0x000fea0003800000 */
.L_x_4077:
        /* <DEDUP_REMOVED lines=16> */
.L_x_4080:
[----:B------:R-:W-:Y:S05]  /*59c0*/  BSYNC B0 ;  /* 0x0000000000007941 */ /* 0x000fea0003800000 */
.L_x_4079:
        /* <DEDUP_REMOVED lines=16> */
.L_x_4082:
[----:B------:R-:W-:Y:S05]  /*5ad0*/  BSYNC B0 ;  /* 0x0000000000007941 */ /* 0x000fea0003800000 */
.L_x_4081:
        /* <DEDUP_REMOVED lines=16> */
.L_x_4084:
[----:B------:R-:W-:Y:S05]  /*5be0*/  BSYNC B0 ;  /* 0x0000000000007941 */ /* 0x000fea0003800000 */
.L_x_4083:
        /* <DEDUP_REMOVED lines=19> */
.L_x_4086:
[----:B------:R-:W-:Y:S05]  /*5d20*/  BSYNC B0 ;  /* 0x0000000000007941 */ /* 0x000fea0003800000 */
.L_x_4085:
        /* <DEDUP_REMOVED lines=14> */
.L_x_4088:
[----:B------:R-:W-:Y:S05]  /*5e10*/  BSYNC B0 ;  /* 0x0000000000007941 */ /* 0x000fea0003800000 */
.L_x_4087:
        /* <DEDUP_REMOVED lines=14> */
.L_x_4090:
[----:B------:R-:W-:Y:S05]  /*5f00*/  BSYNC B0 ;  /* 0x0000000000007941 */ /* 0x000fea0003800000 */
.L_x_4089:
        /* <DEDUP_REMOVED lines=13> */
.L_x_4076:
[----:B------:R-:W-:Y:S01]  /*5fe0*/  SHF.R.S32.HI R3, RZ, 0x1f, R60 ;  /* 0x0000001fff037819 */ /* 0x000fe2000001143c */
[----:B----4-:R-:W-:Y:S01]  /*5ff0*/  IMAD.MOV.U32 R7, RZ, RZ, -0x80 ;  /* 0xffffff80ff077424 */ /* 0x010fe200078e00ff */
[----:B-1----:R-:W-:Y:S01]  /*6000*/  SHF.R.S32.HI R2, RZ, 0x1f, R62 ;  /* 0x0000001fff027819 */ /* 0x002fe2000001143e */
[----:B------:R-:W-:Y:S01]  /*6010*/  BSSY B0, `(.L_x_4091) ;  /* 0x000001e000007945 */ /* 0x000fe20003800000 */
[----:B------:R-:W-:Y:S01]  /*6020*/  LEA.HI R8, R3, R60, RZ, 0x3 ;  /* 0x0000003c03087211 */ /* 0x000fe200078f18ff */
[----:B--2---:R-:W-:Y:S02]  /*6030*/  IMAD R0, R56, R7, c[0x0][0x2f0] ;  /* 0x0000bc0038007624 */ /* 0x004fe400078e0207 */
[----:B------:R-:W-:Y:S01]  /*6040*/  IMAD R13, R2, c[0x0][0x310], RZ ;  /* 0x0000c400020d7a24 */ /* 0x000fe200078e02ff */
[----:B------:R-:W-:Y:S02]  /*6050*/  LOP3.LUT R3, R8, 0x1ffffff8, RZ, 0xc0, !PT ;  /* 0x1ffffff808037812 */ /* 0x000fe400078ec0ff */
[----:B------:R-:W-:Y:S01]  /*6060*/  SHF.R.S32.HI R8, RZ, 0x3, R8 ;  /* 0x00000003ff087819 */ /* 0x000fe20000011408 */
[----:B------:R-:W-:-:S02]  /*6070*/  IMAD R13, R62, c[0x0][0x314], R13 ;  /* 0x0000c5003e0d7a24 */ /* 0x000fc400078e020d */
[----:B------:R-:W-:Y:S01]  /*6080*/  IMAD.IADD R4, R60, 0x1, -R3 ;  /* 0x000000013c047824 */ /* 0x000fe200078e0a03 */
[----:B------:R-:W-:Y:S02]  /*6090*/  SHF.R.S32.HI R3, RZ, 0x1f, R61 ;  /* 0x0000001fff037819 */ /* 0x000fe4000001143d */
        /* <DEDUP_REMOVED lines=21> */
.L_x_4092:
[----:B------:R-:W-:Y:S05]  /*61f0*/  BSYNC B0 ;  /* 0x0000000000007941 */ /* 0x000fea0003800000 */
.L_x_4091:
        /* <DEDUP_REMOVED lines=16> */
.L_x_4094:
[----:B------:R-:W-:Y:S05]  /*6300*/  BSYNC B0 ;  /* 0x0000000000007941 */ /* 0x000fea0003800000 */
.L_x_4093:
        /* <DEDUP_REMOVED lines=16> */
.L_x_4096:
[----:B------:R-:W-:Y:S05]  /*6410*/  BSYNC B0 ;  /* 0x0000000000007941 */ /* 0x000fea0003800000 */
.L_x_4095:
        /* <DEDUP_REMOVED lines=16> */
.L_x_4098:
[----:B------:R-:W-:Y:S05]  /*6520*/  BSYNC B0 ;  /* 0x0000000000007941 */ /* 0x000fea0003800000 */
.L_x_4097:
        /* <DEDUP_REMOVED lines=20> */
.L_x_4100:
[----:B------:R-:W-:Y:S05]  /*6670*/  BSYNC B0 ;  /* 0x0000000000007941 */ /* 0x000fea0003800000 */
.L_x_4099:
        /* <DEDUP_REMOVED lines=14> */
.L_x_4102:
[----:B------:R-:W-:Y:S05]  /*6760*/  BSYNC B0 ;  /* 0x0000000000007941 */ /* 0x000fea0003800000 */
.L_x_4101:
        /* <DEDUP_REMOVED lines=14> */
.L_x_4104:
[----:B------:R-:W-:Y:S05]  /*6850*/  BSYNC B0 ;  /* 0x0000000000007941 */ /* 0x000fea0003800000 */
.L_x_4103:
        /* <DEDUP_REMOVED lines=14> */
        .type           $_ZN7cutlass13device_kernelIN5flash19enable_sm80_to_sm89INS1_16FlashAttnBwdSm80INS1_25CollectiveMainloopBwdSm80ILi2ELi2EN4cute5tupleIJNS5_1CILi128EEES8_NS7_ILi64EEEEEENS_6half_tEfNS_4arch4Sm80ELb1ELb0ELb1ELb0ELb0ELb0ELb0ELb0ELi2ELi4ELi4ELi4ELb0EEENS1_21CollectiveEpilogueBwdISA_SB_SD_Li256ELb0ELb0ELi2EEENS1_25SingleTileBwdLPTSchedulerILb0ELi128ELb0EEEEEEEEEvNT_6ParamsE$_ZN4cute3eso3ESOILb0ELb0EJNS_14ComposedLayoutINS_7SwizzleILi3ELi3ELi3EEENS_9MixedBitsILj0ELj432EEENS_6LayoutINS_5tupleIJNS8_IJNS_1CILi2EEESA_SA_EEESA_NS9_ILi8EEEEEENS8_IJNS8_IJNS9_ILi64EEESC_NS9_ILi512EEEEEENS9_ILi8192EEENS9_ILi1024EEEEEEEEEENS_10ViewEngineINS_8smem_ptrIPN7cutlass6half_tEEEEEEEC2ERKSL_RKSS_,@function
        .size           $_ZN7cutlass13device_kernelIN5flash19enable_sm80_to_sm89INS1_16FlashAttnBwdSm80INS1_25CollectiveMainloopBwdSm80ILi2ELi2EN4cute5tupleIJNS5_1CILi128EEES8_NS7_ILi64EEEEEENS_6half_tEfNS_4arch4Sm80ELb1ELb0ELb1ELb0ELb0ELb0ELb0ELb0ELi2ELi4ELi4ELi4ELb0EEENS1_21CollectiveEpilogueBwdISA_SB_SD_Li256ELb0ELb0ELi2EEENS1_25SingleTileBwdLPTSchedulerILb0ELi128ELb0EEEEEEEEEvNT_6ParamsE$_ZN4cute3eso3ESOILb0ELb0EJNS_14ComposedLayoutINS_7SwizzleILi3ELi3ELi3EEENS_9MixedBitsILj0ELj432EEENS_6LayoutINS_5tupleIJNS8_IJNS_1CILi2EEESA_SA_EEESA_NS9_ILi8EEEEEENS8_IJNS8_IJNS9_ILi64EEESC_NS9_ILi512EEEEEENS9_ILi8192EEENS9_ILi1024EEEEEEEEEENS_10ViewEngineINS_8smem_ptrIPN7cutlass6half_tEEEEEEEC2ERKSL_RKSS_,($_ZN7cutlass13device_kernelIN5flash19enable_sm80_to_sm89INS1_16FlashAttnBwdSm80INS1_25CollectiveMainloopBwdSm80ILi2ELi2EN4cute5tupleIJNS5_1CILi128EEES8_NS7_ILi64EEEEEENS_6half_tEfNS_4arch4Sm80ELb1ELb0ELb1ELb0ELb0ELb0ELb0ELb0ELi2ELi4ELi4ELi4ELb0EEENS1_21CollectiveEpilogueBwdISA_SB_SD_Li256ELb0ELb0ELi2EEENS1_25SingleTileBwdLPTSchedulerILb0ELi128ELb0EEEEEEEEEvNT_6ParamsE$_ZN4cute3eso3ESOILb0ELb0EJNS_14ComposedLayoutINS_7SwizzleILi3ELi3ELi3EEENS_9MixedBitsILj0ELj432EEENS_6LayoutINS_5tupleIJNS8_IJNS_1CILi2EEESA_SA_EEESA_NS9_ILi8EEEEEENS8_IJNS8_IJNS9_ILi64EEESC_NS9_ILi512EEEEEENS9_ILi8192EEENS9_ILi1024EEEEEEEEEEiEEC2ERKSL_RKi - $_ZN7cutlass13device_kernelIN5flash19enable_sm80_to_sm89INS1_16FlashAttnBwdSm80INS1_25CollectiveMainloopBwdSm80ILi2ELi2EN4cute5tupleIJNS5_1CILi128EEES8_NS7_ILi64EEEEEENS_6half_tEfNS_4arch4Sm80ELb1ELb0ELb1ELb0ELb0ELb0ELb0ELb0ELi2ELi4ELi4ELi4ELb0EEENS1_21CollectiveEpilogueBwdISA_SB_SD_Li256ELb0ELb0ELi2EEENS1_25SingleTileBwdLPTSchedulerILb0ELi128ELb0EEEEEEEEEvNT_6ParamsE$_ZN4cute3eso3ESOILb0ELb0EJNS_14ComposedLayoutINS_7SwizzleILi3ELi3ELi3EEENS_9MixedBitsILj0ELj432EEENS_6LayoutINS_5tupleIJNS8_IJNS_1CILi2EEESA_SA_EEESA_NS9_ILi8EEEEEENS8_IJNS8_IJNS9_ILi64EEESC_NS9_ILi512EEEEEENS9_ILi8192EEENS9_ILi1024EEEEEEEEEENS_10ViewEngineINS_8smem_ptrIPN7cutlass6half_tEEEEEEEC2ERKSL_RKSS_)
$_ZN7cutlass13device_kernelIN5flash19enable_sm80_to_sm89INS1_16FlashAttnBwdSm80INS1_25CollectiveMainloopBwdSm80ILi2ELi2EN4cute5tupleIJNS5_1CILi128EEES8_NS7_ILi64EEEEEENS_6half_tEfNS_4arch4Sm80ELb1ELb0ELb1ELb0ELb0ELb0ELb0ELb0ELi2ELi4ELi4ELi4ELb0EEENS1_21CollectiveEpilogueBwdISA_SB_SD_Li256ELb0ELb0ELi2EEENS1_25SingleTileBwdLPTSchedulerILb0ELi128ELb0EEEEEEEEEvNT_6ParamsE$_ZN4cute3eso3ESOILb0ELb0EJNS_14ComposedLayoutINS_7SwizzleILi3ELi3ELi3EEENS_9MixedBitsILj0ELj432EEENS_6LayoutINS_5tupleIJNS8_IJNS_1CILi2EEESA_SA_EEESA_NS9_ILi8EEEEEENS8_IJNS8_IJNS9_ILi64EEESC_NS9_ILi512EEEEEENS9_ILi8192EEENS9_ILi1024EEEEEEEEEENS_10ViewEngineINS_8smem_ptrIPN7cutlass6half_tEEEEEEEC2ERKSL_RKSS_:
[----:B------:R-:W-:Y:S02]  /*6940*/  IADD3 R3, R64, -c[0x0][0x20], RZ ;  /* 0x8000080040037a10 */ /* 0x000fe40007ffe0ff */
[----:B------:R-:W-:-:S03]  /*6950*/  IADD3 R2, R2, -c[0x0][0x20], RZ ;  /* 0x8000080002027a10 */ /* 0x000fc60007ffe0ff */
[----:B------:R1:W-:Y:S04]  /*6960*/  STL [R3], R6 ;  /* 0x0000000603007387 */ /* 0x0003e80000100800 */
[----:B------:R-:W2:Y:S01]  /*6970*/  LDL.64 R10, [R2] ;  /* 0x00000000020a7983 */ /* 0x000ea20000100a00 */
[----:B------:R-:W-:-:S03]  /*6980*/  IMAD.MOV.U32 R5, RZ, RZ, 0x0 ;  /* 0x00000000ff057424 */ /* 0x000fc600078e00ff */
[----:B--2---:R1:W-:Y:S01]  /*6990*/  STL.64 [R3+0x8], R10 ;  /* 0x0000080a03007387 */ /* 0x0043e20000100a00 */
[----:B------:R-:W-:Y:S05]  /*69a0*/  RET.REL.NODEC R4 `(_ZN7cutlass13device_kernelIN5flash19enable_sm80_to_sm89INS1_16FlashAttnBwdSm80INS1_25CollectiveMainloopBwdSm80ILi2ELi2EN4cute5tupleIJNS5_1CILi128EEES8_NS7_ILi64EEEEEENS_6half_tEfNS_4arch4Sm80ELb1ELb0ELb1ELb0ELb0ELb0ELb0ELb0ELi2ELi4ELi4ELi4ELb0EEENS1_21CollectiveEpilogueBwdISA_SB_SD_Li256ELb0ELb0ELi2EEENS1_25SingleTileBwdLPTSchedulerILb0ELi128ELb0EEEEEEEEEvNT_6ParamsE) ;  /* 0xffff965004007950 */ /* 0x000fea0003c3ffff */
        .type           $_ZN7cutlass13device_kernelIN5flash19enable_sm80_to_sm89INS1_16FlashAttnBwdSm80INS1_25CollectiveMainloopBwdSm80ILi2ELi2EN4cute5tupleIJNS5_1CILi128EEES8_NS7_ILi64EEEEEENS_6half_tEfNS_4arch4Sm80ELb1ELb0ELb1ELb0ELb0ELb0ELb0ELb0ELi2ELi4ELi4ELi4ELb0EEENS1_21CollectiveEpilogueBwdISA_SB_SD_Li256ELb0ELb0ELi2EEENS1_25SingleTileBwdLPTSchedulerILb0ELi128ELb0EEEEEEEEEvNT_6ParamsE$_ZN4cute3eso3ESOILb0ELb0EJNS_14ComposedLayoutINS_7SwizzleILi3ELi3ELi3EEENS_9MixedBitsILj0ELj432EEENS_6LayoutINS_5tupleIJNS8_IJNS_1CILi2EEESA_SA_EEESA_NS9_ILi8EEEEEENS8_IJNS8_IJNS9_ILi64EEESC_NS9_ILi512EEEEEENS9_ILi8192EEENS9_ILi1024EEEEEEEEEEiEEC2ERKSL_RKi,@function
        .size           $_ZN7cutlass13device_kernelIN5flash19enable_sm80_to_sm89INS1_16FlashAttnBwdSm80INS1_25CollectiveMainloopBwdSm80ILi2ELi2EN4cute5tupleIJNS5_1CILi128EEES8_NS7_ILi64EEEEEENS_6half_tEfNS_4arch4Sm80ELb1ELb0ELb1ELb0ELb0ELb0ELb0ELb0ELi2ELi4ELi4ELi4ELb0EEENS1_21CollectiveEpilogueBwdISA_SB_SD_Li256ELb0ELb0ELi2EEENS1_25SingleTileBwdLPTSchedulerILb0ELi128ELb0EEEEEEEEEvNT_6ParamsE$_ZN4cute3eso3ESOILb0ELb0EJNS_14ComposedLayoutINS_7SwizzleILi3ELi3ELi3EEENS_9MixedBitsILj0ELj432EEENS_6LayoutINS_5tupleIJNS8_IJNS_1CILi2EEESA_SA_EEESA_NS9_ILi8EEEEEENS8_IJNS8_IJNS9_ILi64EEESC_NS9_ILi512EEEEEENS9_ILi8192EEENS9_ILi1024EEEEEEEEEEiEEC2ERKSL_RKi,($_ZN7cutlass13device_kernelIN5flash19enable_sm80_to_sm89INS1_16FlashAttnBwdSm80INS1_25CollectiveMainloopBwdSm80ILi2ELi2EN4cute5tupleIJNS5_1CILi128EEES8_NS7_ILi64EEEEEENS_6half_tEfNS_4arch4Sm80ELb1ELb0ELb1ELb0ELb0ELb0ELb0ELb0ELi2ELi4ELi4ELi4ELb0EEENS1_21CollectiveEpilogueBwdISA_SB_SD_Li256ELb0ELb0ELi2EEENS1_25SingleTileBwdLPTSchedulerILb0ELi128ELb0EEEEEEEEEvNT_6ParamsE$_ZN4cute3eso3ESOILb0ELb0EJNS_5tupleIJNS_1CILi0EEENS2_IJNS3_ILi1EEENS3_ILi256EEEiEEEEEENS3_ILi2048EEENS2_IJiNS3_ILi4096EEEEEEEEC2ERKS8_RKS9_RKSB_ - $_ZN7cutlass13device_kernelIN5flash19enable_sm80_to_sm89INS1_16FlashAttnBwdSm80INS1_25CollectiveMainloopBwdSm80ILi2ELi2EN4cute5tupleIJNS5_1CILi128EEES8_NS7_ILi64EEEEEENS_6half_tEfNS_4arch4Sm80ELb1ELb0ELb1ELb0ELb0ELb0ELb0ELb0ELi2ELi4ELi4ELi4ELb0EEENS1_21CollectiveEpilogueBwdISA_SB_SD_Li256ELb0ELb0ELi2EEENS1_25SingleTileBwdLPTSchedulerILb0ELi128ELb0EEEEEEEEEvNT_6ParamsE$_ZN4cute3eso3ESOILb0ELb0EJNS_14ComposedLayoutINS_7SwizzleILi3ELi3ELi3EEENS_9MixedBitsILj0ELj432EEENS_6LayoutINS_5tupleIJNS8_IJNS_1CILi2EEESA_SA_EEESA_NS9_ILi8EEEEEENS8_IJNS8_IJNS9_ILi64EEESC_NS9_ILi512EEEEEENS9_ILi8192EEENS9_ILi1024EEEEEEEEEEiEEC2ERKSL_RKi)
$_ZN7cutlass13device_kernelIN5flash19enable_sm80_to_sm89INS1_16FlashAttnBwdSm80INS1_25CollectiveMainloopBwdSm80ILi2ELi2EN4cute5tupleIJNS5_1CILi128EEES8_NS7_ILi64EEEEEENS_6half_tEfNS_4arch4Sm80ELb1ELb0ELb1ELb0ELb0ELb0ELb0ELb0ELi2ELi4ELi4ELi4ELb0EEENS1_21CollectiveEpilogueBwdISA_SB_SD_Li256ELb0ELb0ELi2EEENS1_25SingleTileBwdLPTSchedulerILb0ELi128ELb0EEEEEEEEEvNT_6ParamsE$_ZN4cute3eso3ESOILb0ELb0EJNS_14ComposedLayoutINS_7SwizzleILi3ELi3ELi3EEENS_9MixedBitsILj0ELj432EEENS_6LayoutINS_5tupleIJNS8_IJNS_1CILi2EEESA_SA_EEESA_NS9_ILi8EEEEEENS8_IJNS8_IJNS9_ILi64EEESC_NS9_ILi512EEEEEENS9_ILi8192EEENS9_ILi1024EEEEEEEEEEiEEC2ERKSL_RKi:
[----:B------:R-:W-:Y:S02]  /*69b0*/  IADD3 R5, R64, -c[0x0][0x20], RZ ;  /* 0x8000080040057a10 */ /* 0x000fe40007ffe0ff */
[----:B------:R-:W-:-:S03]  /*69c0*/  IADD3 R3, R3, -c[0x0][0x20], RZ ;  /* 0x8000080003037a10 */ /* 0x000fc60007ffe0ff */
[----:B------:R1:W-:Y:S04]  /*69d0*/  STL [R5], R2 ;  /* 0x0000000205007387 */ /* 0x0003e80000100800 */
[----:B------:R-:W2:Y:S01]  /*69e0*/  LDL R6, [R3] ;  /* 0x0000000003067983 */ /* 0x000ea20000100800 */
[----:B------:R-:W-:Y:S02]  /*69f0*/  IMAD.MOV.U32 R14, RZ, RZ, R4 ;  /* 0x000000ffff0e7224 */ /* 0x000fe400078e0004 */
[----:B------:R-:W-:Y:S01]  /*6a00*/  IMAD.MOV.U32 R15, RZ, RZ, 0x0 ;  /* 0x00000000ff0f7424 */ /* 0x000fe200078e00ff */
[----:B--2---:R1:W-:Y:S03]  /*6a10*/  STL [R5+0x4], R6 ;  /* 0x0000040605007387 */ /* 0x0043e60000100800 */
[----:B------:R-:W-:Y:S05]  /*6a20*/  RET.REL.NODEC R14 `(_ZN7cutlass13device_kernelIN5flash19enable_sm80_to_sm89INS1_16FlashAttnBwdSm80INS1_25CollectiveMainloopBwdSm80ILi2ELi2EN4cute5tupleIJNS5_1CILi128EEES8_NS7_ILi64EEEEEENS_6half_tEfNS_4arch4Sm80ELb1ELb0ELb1ELb0ELb0ELb0ELb0ELb0ELi2ELi4ELi4ELi4ELb0EEENS1_21CollectiveEpilogueBwdISA_SB_SD_Li256ELb0ELb0ELi2EEENS1_25SingleTileBwdLPTSchedulerILb0ELi128ELb0EEEEEEEEEvNT_6ParamsE) ;  /* 0xffff95d00e007950 */ /* 0x000fea0003c3ffff */
        .type           $_ZN7cutlass13device_kernelIN5flash19enable_sm80_to_sm89INS1_16FlashAttnBwdSm80INS1_25CollectiveMainloopBwdSm80ILi2ELi2EN4cute5tupleIJNS5_1CILi128EEES8_NS7_ILi64EEEEEENS_6half_tEfNS_4arch4Sm80ELb1ELb0ELb1ELb0ELb0ELb0ELb0ELb0ELi2ELi4ELi4ELi4ELb0EEENS1_21CollectiveEpilogueBwdISA_SB_SD_Li256ELb0ELb0ELi2EEENS1_25SingleTileBwdLPTSchedulerILb0ELi128ELb0EEEEEEEEEvNT_6ParamsE$_ZN4cute3eso3ESOILb0ELb0EJNS_5tupleIJNS_1CILi0EEENS2_IJNS3_ILi1EEENS3_ILi256EEEiEEEEEENS3_ILi2048EEENS2_IJiNS3_ILi4096EEEEEEEEC2ERKS8_RKS9_RKSB_,@function
        .size           $_ZN7cutlass13device_kernelIN5flash19enable_sm80_to_sm89INS1_16FlashAttnBwdSm80INS1_25CollectiveMainloopBwdSm80ILi2ELi2EN4cute5tupleIJNS5_1CILi128EEES8_NS7_ILi64EEEEEENS_6half_tEfNS_4arch4Sm80ELb1ELb0ELb1ELb0ELb0ELb0ELb0ELb0ELi2ELi4ELi4ELi4ELb0EEENS1_21CollectiveEpilogueBwdISA_SB_SD_Li256ELb0ELb0ELi2EEENS1_25SingleTileBwdLPTSchedulerILb0ELi128ELb0EEEEEEEEEvNT_6ParamsE$_ZN4cute3eso3ESOILb0ELb0EJNS_5tupleIJNS_1CILi0EEENS2_IJNS3_ILi1EEENS3_ILi256EEEiEEEEEENS3_ILi2048EEENS2_IJiNS3_ILi4096EEEEEEEEC2ERKS8_RKS9_RKSB_,($_ZN7cutlass13device_kernelIN5flash19enable_sm80_to_sm89INS1_16FlashAttnBwdSm80INS1_25CollectiveMainloopBwdSm80ILi2ELi2EN4cute5tupleIJNS5_1CILi128EEES8_NS7_ILi64EEEEEENS_6half_tEfNS_4arch4Sm80ELb1ELb0ELb1ELb0ELb0ELb0ELb0ELb0ELi2ELi4ELi4ELi4ELb0EEENS1_21CollectiveEpilogueBwdISA_SB_SD_Li256ELb0ELb0ELi2EEENS1_25SingleTileBwdLPTSchedulerILb0ELi128ELb0EEEEEEEEEvNT_6ParamsE$_ZN4cute3eso3ESOILb0ELb0EJNS_5tupleIJNS_1CILi1EEENS3_ILi512EEEiEEENS3_ILi4096EEENS2_IJNS2_IJiiEEENS3_ILi8192EEEEEEEEC2ERKS6_RKS7_RKSA_ - $_ZN7cutlass13device_kernelIN5flash19enable_sm80_to_sm89INS1_16FlashAttnBwdSm80INS1_25CollectiveMainloopBwdSm80ILi2ELi2EN4cute5tupleIJNS5_1CILi128EEES8_NS7_ILi64EEEEEENS_6half_tEfNS_4arch4Sm80ELb1ELb0ELb1ELb0ELb0ELb0ELb0ELb0ELi2ELi4ELi4ELi4ELb0EEENS1_21CollectiveEpilogueBwdISA_SB_SD_Li256ELb0ELb0ELi2EEENS1_25SingleTileBwdLPTSchedulerILb0ELi128ELb0EEEEEEEEEvNT_6ParamsE$_ZN4cute3eso3ESOILb0ELb0EJNS_5tupleIJNS_1CILi0EEENS2_IJNS3_ILi1EEENS3_ILi256EEEiEEEEEENS3_ILi2048EEENS2_IJiNS3_ILi4096EEEEEEEEC2ERKS8_RKS9_RKSB_)
$_ZN7cutlass13device_kernelIN5flash19enable_sm80_to_sm89INS1_16FlashAttnBwdSm80INS1_25CollectiveMainloopBwdSm80ILi2ELi2EN4cute5tupleIJNS5_1CILi128EEES8_NS7_ILi64EEEEEENS_6half_tEfNS_4arch4Sm80ELb1ELb0ELb1ELb0ELb0ELb0ELb0ELb0ELi2ELi4ELi4ELi4ELb0EEENS1_21CollectiveEpilogueBwdISA_SB_SD_Li256ELb0ELb0ELi2EEENS1_25SingleTileBwdLPTSchedulerILb0ELi128ELb0EEEEEEEEEvNT_6ParamsE$_ZN4cute3eso3ESOILb0ELb0EJNS_5tupleIJNS_1CILi0EEENS2_IJNS3_ILi1EEENS3_ILi256EEEiEEEEEENS3_ILi2048EEENS2_IJiNS3_ILi4096EEEEEEEEC2ERKS8_RKS9_RKSB_:
        /* <DEDUP_REMOVED lines=8> */
        .type           $_ZN7cutlass13device_kernelIN5flash19enable_sm80_to_sm89INS1_16FlashAttnBwdSm80INS1_25CollectiveMainloopBwdSm80ILi2ELi2EN4cute5tupleIJNS5_1CILi128EEES8_NS7_ILi64EEEEEENS_6half_tEfNS_4arch4Sm80ELb1ELb0ELb1ELb0ELb0ELb0ELb0ELb0ELi2ELi4ELi4ELi4ELb0EEENS1_21CollectiveEpilogueBwdISA_SB_SD_Li256ELb0ELb0ELi2EEENS1_25SingleTileBwdLPTSchedulerILb0ELi128ELb0EEEEEEEEEvNT_6ParamsE$_ZN4cute3eso3ESOILb0ELb0EJNS_5tupleIJNS_1CILi1EEENS3_ILi512EEEiEEENS3_ILi4096EEENS2_IJNS2_IJiiEEENS3_ILi8192EEEEEEEEC2ERKS6_RKS7_RKSA_,@function
        .size           $_ZN7cutlass13device_kernelIN5flash19enable_sm80_to_sm89INS1_16FlashAttnBwdSm80INS1_25CollectiveMainloopBwdSm80ILi2ELi2EN4cute5tupleIJNS5_1CILi128EEES8_NS7_ILi64EEEEEENS_6half_tEfNS_4arch4Sm80ELb1ELb0ELb1ELb0ELb0ELb0ELb0ELb0ELi2ELi4ELi4ELi4ELb0EEENS1_21CollectiveEpilogueBwdISA_SB_SD_Li256ELb0ELb0ELi2EEENS1_25SingleTileBwdLPTSchedulerILb0ELi128ELb0EEEEEEEEEvNT_6ParamsE$_ZN4cute3eso3ESOILb0ELb0EJNS_5tupleIJNS_1CILi1EEENS3_ILi512EEEiEEENS3_ILi4096EEENS2_IJNS2_IJiiEEENS3_ILi8192EEEEEEEEC2ERKS6_RKS7_RKSA_,($_ZN7cutlass13device_kernelIN5flash19enable_sm80_to_sm89INS1_16FlashAttnBwdSm80INS1_25CollectiveMainloopBwdSm80ILi2ELi2EN4cute5tupleIJNS5_1CILi128EEES8_NS7_ILi64EEEEEENS_6half_tEfNS_4arch4Sm80ELb1ELb0ELb1ELb0ELb0ELb0ELb0ELb0ELi2ELi4ELi4ELi4ELb0EEENS1_21CollectiveEpilogueBwdISA_SB_SD_Li256ELb0ELb0ELi2EEENS1_25SingleTileBwdLPTSchedulerILb0ELi128ELb0EEEEEEEEEvNT_6ParamsE$_ZN4cute3eso3ESOILb0ELb0EJNS_5tupleIJNS_1CILi1EEENS3_ILi512EEEiEEENS3_ILi4096EEENS2_IJiiEEEEEC2ERKS6_RKS7_RKS8_ - $_ZN7cutlass13device_kernelIN5flash19enable_sm80_to_sm89INS1_16FlashAttnBwdSm80INS1_25CollectiveMainloopBwdSm80ILi2ELi2EN4cute5tupleIJNS5_1CILi128EEES8_NS7_ILi64EEEEEENS_6half_tEfNS_4arch4Sm80ELb1ELb0ELb1ELb0ELb0ELb0ELb0ELb0ELi2ELi4ELi4ELi4ELb0EEENS1_21CollectiveEpilogueBwdISA_SB_SD_Li256ELb0ELb0ELi2EEENS1_25SingleTileBwdLPTSchedulerILb0ELi128ELb0EEEEEEEEEvNT_6ParamsE$_ZN4cute3eso3ESOILb0ELb0EJNS_5tupleIJNS_1CILi1EEENS3_ILi512EEEiEEENS3_ILi4096EEENS2_IJNS2_IJiiEEENS3_ILi8192EEEEEEEEC2ERKS6_RKS7_RKSA_)
$_ZN7cutlass13device_kernelIN5flash19enable_sm80_to_sm89INS1_16FlashAttnBwdSm80INS1_25CollectiveMainloopBwdSm80ILi2ELi2EN4cute5tupleIJNS5_1CILi128EEES8_NS7_ILi64EEEEEENS_6half_tEfNS_4arch4Sm80ELb1ELb0ELb1ELb0ELb0ELb0ELb0ELb0ELi2ELi4ELi4ELi4ELb0EEENS1_21CollectiveEpilogueBwdISA_SB_SD_Li256ELb0ELb0ELi2EEENS1_25SingleTileBwdLPTSchedulerILb0ELi128ELb0EEEEEEEEEvNT_6ParamsE$_ZN4cute3eso3ESOILb0ELb0EJNS_5tupleIJNS_1CILi1EEENS3_ILi512EEEiEEENS3_ILi4096EEENS2_IJNS2_IJiiEEENS3_ILi8192EEEEEEEEC2ERKS6_RKS7_RKSA_:
        /* <DEDUP_REMOVED lines=9> */
[----:B------:R-:W-:Y:S05]  /*6b40*/  RET.REL.NODEC R34 `(_ZN7cutlass13device_kernelIN5flash19enable_sm80_to_sm89INS1_16FlashAttnBwdSm80INS1_25CollectiveMainloopBwdSm80ILi2ELi2EN4cute5tupleIJNS5_1CILi128EEES8_NS7_ILi64EEEEEENS_6half_tEfNS_4arch4Sm80ELb1ELb0ELb1ELb0ELb0ELb0ELb0ELb0ELi2ELi4ELi4ELi4ELb0EEENS1_21CollectiveEpilogueBwdISA_SB_SD_Li256ELb0ELb0ELi2EEENS1_25SingleTileBwdLPTSchedulerILb0ELi128ELb0EEEEEEEEEvNT_6ParamsE) ;  /* 0xffff94b022007950 */ /* 0x000fea0003c3ffff */
        .type           $_ZN7cutlass13device_kernelIN5flash19enable_sm80_to_sm89INS1_16FlashAttnBwdSm80INS1_25CollectiveMainloopBwdSm80ILi2ELi2EN4cute5tupleIJNS5_1CILi128EEES8_NS7_ILi64EEEEEENS_6half_tEfNS_4arch4Sm80ELb1ELb0ELb1ELb0ELb0ELb0ELb0ELb0ELi2ELi4ELi4ELi4ELb0EEENS1_21CollectiveEpilogueBwdISA_SB_SD_Li256ELb0ELb0ELi2EEENS1_25SingleTileBwdLPTSchedulerILb0ELi128ELb0EEEEEEEEEvNT_6ParamsE$_ZN4cute3eso3ESOILb0ELb0EJNS_5tupleIJNS_1CILi1EEENS3_ILi512EEEiEEENS3_ILi4096EEENS2_IJiiEEEEEC2ERKS6_RKS7_RKS8_,@function
        .size           $_ZN7cutlass13device_kernelIN5flash19enable_sm80_to_sm89INS1_16FlashAttnBwdSm80INS1_25CollectiveMainloopBwdSm80ILi2ELi2EN4cute5tupleIJNS5_1CILi128EEES8_NS7_ILi64EEEEEENS_6half_tEfNS_4arch4Sm80ELb1ELb0ELb1ELb0ELb0ELb0ELb0ELb0ELi2ELi4ELi4ELi4ELb0EEENS1_21CollectiveEpilogueBwdISA_SB_SD_Li256ELb0ELb0ELi2EEENS1_25SingleTileBwdLPTSchedulerILb0ELi128ELb0EEEEEEEEEvNT_6ParamsE$_ZN4cute3eso3ESOILb0ELb0EJNS_5tupleIJNS_1CILi1EEENS3_ILi512EEEiEEENS3_ILi4096EEENS2_IJiiEEEEEC2ERKS6_RKS7_RKS8_,($_ZN7cutlass13device_kernelIN5flash19enable_sm80_to_sm89INS1_16FlashAttnBwdSm80INS1_25CollectiveMainloopBwdSm80ILi2ELi2EN4cute5tupleIJNS5_1CILi128EEES8_NS7_ILi64EEEEEENS_6half_tEfNS_4arch4Sm80ELb1ELb0ELb1ELb0ELb0ELb0ELb0ELb0ELi2ELi4ELi4ELi4ELb0EEENS1_21CollectiveEpilogueBwdISA_SB_SD_Li256ELb0ELb0ELi2EEENS1_25SingleTileBwdLPTSchedulerILb0ELi128ELb0EEEEEEEEEvNT_6ParamsE$_ZN4cute3eso3ESOILb0ELb0EJNS_5tupleIJNS_1CILi1EEEiEEENS3_ILi1024EEENS2_IJiiEEEEEC2ERKS5_RKS6_RKS7_ - $_ZN7cutlass13device_kernelIN5flash19enable_sm80_to_sm89INS1_16FlashAttnBwdSm80INS1_25CollectiveMainloopBwdSm80ILi2ELi2EN4cute5tupleIJNS5_1CILi128EEES8_NS7_ILi64EEEEEENS_6half_tEfNS_4arch4Sm80ELb1ELb0ELb1ELb0ELb0ELb0ELb0ELb0ELi2ELi4ELi4ELi4ELb0EEENS1_21CollectiveEpilogueBwdISA_SB_SD_Li256ELb0ELb0ELi2EEENS1_25SingleTileBwdLPTSchedulerILb0ELi128ELb0EEEEEEEEEvNT_6ParamsE$_ZN4cute3eso3ESOILb0ELb0EJNS_5tupleIJNS_1CILi1EEENS3_ILi512EEEiEEENS3_ILi4096EEENS2_IJiiEEEEEC2ERKS6_RKS7_RKS8_)
$_ZN7cutlass13device_kernelIN5flash19enable_sm80_to_sm89INS1_16FlashAttnBwdSm80INS1_25CollectiveMainloopBwdSm80ILi2ELi2EN4cute5tupleIJNS5_1CILi128EEES8_NS7_ILi64EEEEEENS_6half_tEfNS_4arch4Sm80ELb1ELb0ELb1ELb0ELb0ELb0ELb0ELb0ELi2ELi4ELi4ELi4ELb0EEENS1_21CollectiveEpilogueBwdISA_SB_SD_Li256ELb0ELb0ELi2EEENS1_25SingleTileBwdLPTSchedulerILb0ELi128ELb0EEEEEEEEEvNT_6ParamsE$_ZN4cute3eso3ESOILb0ELb0EJNS_5tupleIJNS_1CILi1EEENS3_ILi512EEEiEEENS3_ILi4096EEENS2_IJiiEEEEEC2ERKS6_RKS7_RKS8_:
        /* <DEDUP_REMOVED lines=8> */
[----:B------:R-:W-:Y:S05]  /*6bd0*/  RET.REL.NODEC R4 `(_ZN7cutlass13device_kernelIN5flash19enable_sm80_to_sm89INS1_16FlashAttnBwdSm80INS1_25CollectiveMainloopBwdSm80ILi2ELi2EN4cute5tupleIJNS5_1CILi128EEES8_NS7_ILi64EEEEEENS_6half_tEfNS_4arch4Sm80ELb1ELb0ELb1ELb0ELb0ELb0ELb0ELb0ELi2ELi4ELi4ELi4ELb0EEENS1_21CollectiveEpilogueBwdISA_SB_SD_Li256ELb0ELb0ELi2EEENS1_25SingleTileBwdLPTSchedulerILb0ELi128ELb0EEEEEEEEEvNT_6ParamsE) ;  /* 0xffff942004007950 */ /* 0x000fea0003c3ffff */
        .type           $_ZN7cutlass13device_kernelIN5flash19enable_sm80_to_sm89INS1_16FlashAttnBwdSm80INS1_25CollectiveMainloopBwdSm80ILi2ELi2EN4cute5tupleIJNS5_1CILi128EEES8_NS7_ILi64EEEEEENS_6half_tEfNS_4arch4Sm80ELb1ELb0ELb1ELb0ELb0ELb0ELb0ELb0ELi2ELi4ELi4ELi4ELb0EEENS1_21CollectiveEpilogueBwdISA_SB_SD_Li256ELb0ELb0ELi2EEENS1_25SingleTileBwdLPTSchedulerILb0ELi128ELb0EEEEEEEEEvNT_6ParamsE$_ZN4cute3eso3ESOILb0ELb0EJNS_5tupleIJNS_1CILi1EEEiEEENS3_ILi1024EEENS2_IJiiEEEEEC2ERKS5_RKS6_RKS7_,@function
        .size           $_ZN7cutlass13device_kernelIN5flash19enable_sm80_to_sm89INS1_16FlashAttnBwdSm80INS1_25CollectiveMainloopBwdSm80ILi2ELi2EN4cute5tupleIJNS5_1CILi128EEES8_NS7_ILi64EEEEEENS_6half_tEfNS_4arch4Sm80ELb1ELb0ELb1ELb0ELb0ELb0ELb0ELb0ELi2ELi4ELi4ELi4ELb0EEENS1_21CollectiveEpilogueBwdISA_SB_SD_Li256ELb0ELb0ELi2EEENS1_25SingleTileBwdLPTSchedulerILb0ELi128ELb0EEEEEEEEEvNT_6ParamsE$_ZN4cute3eso3ESOILb0ELb0EJNS_5tupleIJNS_1CILi1EEEiEEENS3_ILi1024EEENS2_IJiiEEEEEC2ERKS5_RKS6_RKS7_,($_ZN7cutlass13device_kernelIN5flash19enable_sm80_to_sm89INS1_16FlashAttnBwdSm80INS1_25CollectiveMainloopBwdSm80ILi2ELi2EN4cute5tupleIJNS5_1CILi128EEES8_NS7_ILi64EEEEEENS_6half_tEfNS_4arch4Sm80ELb1ELb0ELb1ELb0ELb0ELb0ELb0ELb0ELi2ELi4ELi4ELi4ELb0EEENS1_21CollectiveEpilogueBwdISA_SB_SD_Li256ELb0ELb0ELi2EEENS1_25SingleTileBwdLPTSchedulerILb0ELi128ELb0EEEEEEEEEvNT_6ParamsE$_ZN4cute3eso3ESOILb0ELb0EJNS_5tupleIJiNS_1CILi512EEEEEENS2_IJiiEEENS3_ILi1024EEEEEC2ERKS5_RKS6_RKS7_ - $_ZN7cutlass13device_kernelIN5flash19enable_sm80_to_sm89INS1_16FlashAttnBwdSm80INS1_25CollectiveMainloopBwdSm80ILi2ELi2EN4cute5tupleIJNS5_1CILi128EEES8_NS7_ILi64EEEEEENS_6half_tEfNS_4arch4Sm80ELb1ELb0ELb1ELb0ELb0ELb0ELb0ELb0ELi2ELi4ELi4ELi4ELb0EEENS1_21CollectiveEpilogueBwdISA_SB_SD_Li256ELb0ELb0ELi2EEENS1_25SingleTileBwdLPTSchedulerILb0ELi128ELb0EEEEEEEEEvNT_6ParamsE$_ZN4cute3eso3ESOILb0ELb0EJNS_5tupleIJNS_1CILi1EEEiEEENS3_ILi1024EEENS2_IJiiEEEEEC2ERKS5_RKS6_RKS7_)
$_ZN7cutlass13device_kernelIN5flash19enable_sm80_to_sm89INS1_16FlashAttnBwdSm80INS1_25CollectiveMainloopBwdSm80ILi2ELi2EN4cute5tupleIJNS5_1CILi128EEES8_NS7_ILi64EEEEEENS_6half_tEfNS_4arch4Sm80ELb1ELb0ELb1ELb0ELb0ELb0ELb0ELb0ELi2ELi4ELi4ELi4ELb0EEENS1_21CollectiveEpilogueBwdISA_SB_SD_Li256ELb0ELb0ELi2EEENS1_25SingleTileBwdLPTSchedulerILb0ELi128ELb0EEEEEEEEEvNT_6ParamsE$_ZN4cute3eso3ESOILb0ELb0EJNS_5tupleIJNS_1CILi1EEEiEEENS3_ILi1024EEENS2_IJiiEEEEEC2ERKS5_RKS6_RKS7_:
        /* <DEDUP_REMOVED lines=9> */
        .type           $_ZN7cutlass13device_kernelIN5flash19enable_sm80_to_sm89INS1_16FlashAttnBwdSm80INS1_25CollectiveMainloopBwdSm80ILi2ELi2EN4cute5tupleIJNS5_1CILi128EEES8_NS7_ILi64EEEEEENS_6half_tEfNS_4arch4Sm80ELb1ELb0ELb1ELb0ELb0ELb0ELb0ELb0ELi2ELi4ELi4ELi4ELb0EEENS1_21CollectiveEpilogueBwdISA_SB_SD_Li256ELb0ELb0ELi2EEENS1_25SingleTileBwdLPTSchedulerILb0ELi128ELb0EEEEEEEEEvNT_6ParamsE$_ZN4cute3eso3ESOILb0ELb0EJNS_5tupleIJiNS_1CILi512EEEEEENS2_IJiiEEENS3_ILi1024EEEEEC2ERKS5_RKS6_RKS7_,@function
        .size           $_ZN7cutlass13device_kernelIN5flash19enable_sm80_to_sm89INS1_16FlashAttnBwdSm80INS1_25CollectiveMainloopBwdSm80ILi2ELi2EN4cute5tupleIJNS5_1CILi128EEES8_NS7_ILi64EEEEEENS_6half_tEfNS_4arch4Sm80ELb1ELb0ELb1ELb0ELb0ELb0ELb0ELb0ELi2ELi4ELi4ELi4ELb0EEENS1_21CollectiveEpilogueBwdISA_SB_SD_Li256ELb0ELb0ELi2EEENS1_25SingleTileBwdLPTSchedulerILb0ELi128ELb0EEEEEEEEEvNT_6ParamsE$_ZN4cute3eso3ESOILb0ELb0EJNS_5tupleIJiNS_1CILi512EEEEEENS2_IJiiEEENS3_ILi1024EEEEEC2ERKS5_RKS6_RKS7_,($_ZN7cutlass13device_kernelIN5flash19enable_sm80_to_sm89INS1_16FlashAttnBwdSm80INS1_25CollectiveMainloopBwdSm80ILi2ELi2EN4cute5tupleIJNS5_1CILi128EEES8_NS7_ILi64EEEEEENS_6half_tEfNS_4arch4Sm80ELb1ELb0ELb1ELb0ELb0ELb0ELb0ELb0ELi2ELi4ELi4ELi4ELb0EEENS1_21CollectiveEpilogueBwdISA_SB_SD_Li256ELb0ELb0ELi2EEENS1_25SingleTileBwdLPTSchedulerILb0ELi128ELb0EEEEEEEEEvNT_6ParamsE$_ZN4cute3eso3ESOILb0ELb0EJNS_6LayoutINS_5tupleIJNS3_IJNS3_IJNS_1CILi8EEENS4_ILi1EEEEEES6_EEENS3_IJNS3_IJS6_S6_EEENS4_ILi2EEEEEEEEENS3_IJNS3_IJNS3_IJS6_NS4_ILi0EEEEEESD_EEENS3_IJNS3_IJSD_SD_EEEiEEEEEEEENS_10ViewEngineINS_8smem_ptrIPN7cutlass6half_tEEEEEEEC2ERKSJ_RKSQ_ - $_ZN7cutlass13device_kernelIN5flash19enable_sm80_to_sm89INS1_16FlashAttnBwdSm80INS1_25CollectiveMainloopBwdSm80ILi2ELi2EN4cute5tupleIJNS5_1CILi128EEES8_NS7_ILi64EEEEEENS_6half_tEfNS_4arch4Sm80ELb1ELb0ELb1ELb0ELb0ELb0ELb0ELb0ELi2ELi4ELi4ELi4ELb0EEENS1_21CollectiveEpilogueBwdISA_SB_SD_Li256ELb0ELb0ELi2EEENS1_25SingleTileBwdLPTSchedulerILb0ELi128ELb0EEEEEEEEEvNT_6ParamsE$_ZN4cute3eso3ESOILb0ELb0EJNS_5tupleIJiNS_1CILi512EEEEEENS2_IJiiEEENS3_ILi1024EEEEEC2ERKS5_RKS6_RKS7_)
$_ZN7cutlass13device_kernelIN5flash19enable_sm80_to_sm89INS1_16FlashAttnBwdSm80INS1_25CollectiveMainloopBwdSm80ILi2ELi2EN4cute5tupleIJNS5_1CILi128EEES8_NS7_ILi64EEEEEENS_6half_tEfNS_4arch4Sm80ELb1ELb0ELb1ELb0ELb0ELb0ELb0ELb0ELi2ELi4ELi4ELi4ELb0EEENS1_21CollectiveEpilogueBwdISA_SB_SD_Li256ELb0ELb0ELi2EEENS1_25SingleTileBwdLPTSchedulerILb0ELi128ELb0EEEEEEEEEvNT_6ParamsE$_ZN4cute3eso3ESOILb0ELb0EJNS_5tupleIJiNS_1CILi512EEEEEENS2_IJiiEEENS3_ILi1024EEEEEC2ERKS5_RKS6_RKS7_:
        /* <DEDUP_REMOVED lines=9> */
        .type           $_ZN7cutlass13device_kernelIN5flash19enable_sm80_to_sm89INS1_16FlashAttnBwdSm80INS1_25CollectiveMainloopBwdSm80ILi2ELi2EN4cute5tupleIJNS5_1CILi128EEES8_NS7_ILi64EEEEEENS_6half_tEfNS_4arch4Sm80ELb1ELb0ELb1ELb0ELb0ELb0ELb0ELb0ELi2ELi4ELi4ELi4ELb0EEENS1_21CollectiveEpilogueBwdISA_SB_SD_Li256ELb0ELb0ELi2EEENS1_25SingleTileBwdLPTSchedulerILb0ELi128ELb0EEEEEEEEEvNT_6ParamsE$_ZN4cute3eso3ESOILb0ELb0EJNS_6LayoutINS_5tupleIJNS3_IJNS3_IJNS_1CILi8EEENS4_ILi1EEEEEES6_EEENS3_IJNS3_IJS6_S6_EEENS4_ILi2EEEEEEEEENS3_IJNS3_IJNS3_IJS6_NS4_ILi0EEEEEESD_EEENS3_IJNS3_IJSD_SD_EEEiEEEEEEEENS_10ViewEngineINS_8smem_ptrIPN7cutlass6half_tEEEEEEEC2ERKSJ_RKSQ_,@function
        .size           $_ZN7cutlass13device_kernelIN5flash19enable_sm80_to_sm89INS1_16FlashAttnBwdSm80INS1_25CollectiveMainloopBwdSm80ILi2ELi2EN4cute5tupleIJNS5_1CILi128EEES8_NS7_ILi64EEEEEENS_6half_tEfNS_4arch4Sm80ELb1ELb0ELb1ELb0ELb0ELb0ELb0ELb0ELi2ELi4ELi4ELi4ELb0EEENS1_21CollectiveEpilogueBwdISA_SB_SD_Li256ELb0ELb0ELi2EEENS1_25SingleTileBwdLPTSchedulerILb0ELi128ELb0EEEEEEEEEvNT_6ParamsE$_ZN4cute3eso3ESOILb0ELb0EJNS_6LayoutINS_5tupleIJNS3_IJNS3_IJNS_1CILi8EEENS4_ILi1EEEEEES6_EEENS3_IJNS3_IJS6_S6_EEENS4_ILi2EEEEEEEEENS3_IJNS3_IJNS3_IJS6_NS4_ILi0EEEEEESD_EEENS3_IJNS3_IJSD_SD_EEEiEEEEEEEENS_10ViewEngineINS_8smem_ptrIPN7cutlass6half_tEEEEEEEC2ERKSJ_RKSQ_,($_ZN7cutlass13device_kernelIN5flash19enable_sm80_to_sm89INS1_16FlashAttnBwdSm80INS1_25CollectiveMainloopBwdSm80ILi2ELi2EN4cute5tupleIJNS5_1CILi128EEES8_NS7_ILi64EEEEEENS_6half_tEfNS_4arch4Sm80ELb1ELb0ELb1ELb0ELb0ELb0ELb0ELb0ELi2ELi4ELi4ELi4ELb0EEENS1_21CollectiveEpilogueBwdISA_SB_SD_Li256ELb0ELb0ELi2EEENS1_25SingleTileBwdLPTSchedulerILb0ELi128ELb0EEEEEEEEEvNT_6ParamsE$_ZN4cute3eso3ESOILb0ELb0EJNS_6LayoutINS_5tupleIJNS3_IJNS_1CILi1EEENS3_IJS5_NS4_ILi2EEES6_EEEEEES6_NS3_IJS6_S6_EEEEEENS3_IJNS3_IJNS4_ILi0EEENS3_IJS5_NS4_ILi256EEEiEEEEEENS4_ILi2048EEENS3_IJiNS4_ILi4096EEEEEEEEEEENS_10ViewEngineINS_8smem_ptrIPjEEEEEEC2ERKSJ_RKSO_ - $_ZN7cutlass13device_kernelIN5flash19enable_sm80_to_sm89INS1_16FlashAttnBwdSm80INS1_25CollectiveMainloopBwdSm80ILi2ELi2EN4cute5tupleIJNS5_1CILi128EEES8_NS7_ILi64EEEEEENS_6half_tEfNS_4arch4Sm80ELb1ELb0ELb1ELb0ELb0ELb0ELb0ELb0ELi2ELi4ELi4ELi4ELb0EEENS1_21CollectiveEpilogueBwdISA_SB_SD_Li256ELb0ELb0ELi2EEENS1_25SingleTileBwdLPTSchedulerILb0ELi128ELb0EEEEEEEEEvNT_6ParamsE$_ZN4cute3eso3ESOILb0ELb0EJNS_6LayoutINS_5tupleIJNS3_IJNS3_IJNS_1CILi8EEENS4_ILi1EEEEEES6_EEENS3_IJNS3_IJS6_S6_EEENS4_ILi2EEEEEEEEENS3_IJNS3_IJNS3_IJS6_NS4_ILi0EEEEEESD_EEENS3_IJNS3_IJSD_SD_EEEiEEEEEEEENS_10ViewEngineINS_8smem_ptrIPN7cutlass6half_tEEEEEEEC2ERKSJ_RKSQ_)
$_ZN7cutlass13device_kernelIN5flash19enable_sm80_to_sm89INS1_16FlashAttnBwdSm80INS1_25CollectiveMainloopBwdSm80ILi2ELi2EN4cute5tupleIJNS5_1CILi128EEES8_NS7_ILi64EEEEEENS_6half_tEfNS_4arch4Sm80ELb1ELb0ELb1ELb0ELb0ELb0ELb0ELb0ELi2ELi4ELi4ELi4ELb0EEENS1_21CollectiveEpilogueBwdISA_SB_SD_Li256ELb0ELb0ELi2EEENS1_25SingleTileBwdLPTSchedulerILb0ELi128ELb0EEEEEEEEEvNT_6ParamsE$_ZN4cute3eso3ESOILb0ELb0EJNS_6LayoutINS_5tupleIJNS3_IJNS3_IJNS_1CILi8EEENS4_ILi1EEEEEES6_EEENS3_IJNS3_IJS6_S6_EEENS4_ILi2EEEEEEEEENS3_IJNS3_IJNS3_IJS6_NS4_ILi0EEEEEESD_EEENS3_IJNS3_IJSD_SD_EEEiEEEEEEEENS_10ViewEngineINS_8smem_ptrIPN7cutlass6half_tEEEEEEEC2ERKSJ_RKSQ_:
[----:B------:R-:W-:Y:S02]  /*6d00*/  IADD3 R5, R83, -c[0x0][0x20], RZ ;  /* 0x8000080053057a10 */ /* 0x000fe40007ffe0ff */
[----:B------:R-:W-:-:S03]  /*6d10*/  IADD3 R4, R84, -c[0x0][0x20], RZ ;  /* 0x8000080054047a10 */ /* 0x000fc60007ffe0ff */
[----:B------:R1:W-:Y:S04]  /*6d20*/  STL [R5], R10 ;  /* 0x0000000a05007387 */ /* 0x0003e80000100800 */
[----:B------:R-:W2:Y:S01]  /*6d30*/  LDL.64 R34, [R4] ;  /* 0x0000000004227983 */ /* 0x000ea20000100a00 */
[----:B------:R-:W-:-:S03]  /*6d40*/  IMAD.MOV.U32 R7, RZ, RZ, 0x0 ;  /* 0x00000000ff077424 */ /* 0x000fc600078e00ff */
[----:B--2---:R1:W-:Y:S01]  /*6d50*/  STL.64 [R5+0x8], R34 ;  /* 0x0000082205007387 */ /* 0x0043e20000100a00 */
[----:B------:R-:W-:Y:S05]  /*6d60*/  RET.REL.NODEC R6 `(_ZN7cutlass13device_kernelIN5flash19enable_sm80_to_sm89INS1_16FlashAttnBwdSm80INS1_25CollectiveMainloopBwdSm80ILi2ELi2EN4cute5tupleIJNS5_1CILi128EEES8_NS7_ILi64EEEEEENS_6half_tEfNS_4arch4Sm80ELb1ELb0ELb1ELb0ELb0ELb0ELb0ELb0ELi2ELi4ELi4ELi4ELb0EEENS1_21CollectiveEpilogueBwdISA_SB_SD_Li256ELb0ELb0ELi2EEENS1_25SingleTileBwdLPTSchedulerILb0ELi128ELb0EEEEEEEEEvNT_6ParamsE) ;  /* 0xffff929006007950 */ /* 0x000fea0003c3ffff */
        .type           $_ZN7cutlass13device_kernelIN5flash19enable_sm80_to_sm89INS1_16FlashAttnBwdSm80INS1_25CollectiveMainloopBwdSm80ILi2ELi2EN4cute5tupleIJNS5_1CILi128EEES8_NS7_ILi64EEEEEENS_6half_tEfNS_4arch4Sm80ELb1ELb0ELb1ELb0ELb0ELb0ELb0ELb0ELi2ELi4ELi4ELi4ELb0EEENS1_21CollectiveEpilogueBwdISA_SB_SD_Li256ELb0ELb0ELi2EEENS1_25SingleTileBwdLPTSchedulerILb0ELi128ELb0EEEEEEEEEvNT_6ParamsE$_ZN4cute3eso3ESOILb0ELb0EJNS_6LayoutINS_5tupleIJNS3_IJNS_1CILi1EEENS3_IJS5_NS4_ILi2EEES6_EEEEEES6_NS3_IJS6_S6_EEEEEENS3_IJNS3_IJNS4_ILi0EEENS3_IJS5_NS4_ILi256EEEiEEEEEENS4_ILi2048EEENS3_IJiNS4_ILi4096EEEEEEEEEEENS_10ViewEngineINS_8smem_ptrIPjEEEEEEC2ERKSJ_RKSO_,@function
        .size           $_ZN7cutlass13device_kernelIN5flash19enable_sm80_to_sm89INS1_16FlashAttnBwdSm80INS1_25CollectiveMainloopBwdSm80ILi2ELi2EN4cute5tupleIJNS5_1CILi128EEES8_NS7_ILi64EEEEEENS_6half_tEfNS_4arch4Sm80ELb1ELb0ELb1ELb0ELb0ELb0ELb0ELb0ELi2ELi4ELi4ELi4ELb0EEENS1_21CollectiveEpilogueBwdISA_SB_SD_Li256ELb0ELb0ELi2EEENS1_25SingleTileBwdLPTSchedulerILb0ELi128ELb0EEEEEEEEEvNT_6ParamsE$_ZN4cute3eso3ESOILb0ELb0EJNS_6LayoutINS_5tupleIJNS3_IJNS_1CILi1EEENS3_IJS5_NS4_ILi2EEES6_EEEEEES6_NS3_IJS6_S6_EEEEEENS3_IJNS3_IJNS4_ILi0EEENS3_IJS5_NS4_ILi256EEEiEEEEEENS4_ILi2048EEENS3_IJiNS4_ILi4096EEEEEEEEEEENS_10ViewEngineINS_8smem_ptrIPjEEEEEEC2ERKSJ_RKSO_,($_ZN7cutlass13device_kernelIN5flash19enable_sm80_to_sm89INS1_16FlashAttnBwdSm80INS1_25CollectiveMainloopBwdSm80ILi2ELi2EN4cute5tupleIJNS5_1CILi128EEES8_NS7_ILi64EEEEEENS_6half_tEfNS_4arch4Sm80ELb1ELb0ELb1ELb0ELb0ELb0ELb0ELb0ELi2ELi4ELi4ELi4ELb0EEENS1_21CollectiveEpilogueBwdISA_SB_SD_Li256ELb0ELb0ELi2EEENS1_25SingleTileBwdLPTSchedulerILb0ELi128ELb0EEEEEEEEEvNT_6ParamsE$_ZN4cute3eso3ESOILb0ELb0EJNS_6LayoutINS_5tupleIJNS3_IJNS_1CILi2EEES5_EEENS4_ILi8EEES6_EEENS3_IJNS3_IJNS4_ILi1EEEiEEENS4_ILi1024EEENS3_IJiiEEEEEEEENS_10ViewEngineINS_8smem_ptrIPN7cutlass6half_tEEEEEEEC2ERKSE_RKSL_ - $_ZN7cutlass13device_kernelIN5flash19enable_sm80_to_sm89INS1_16FlashAttnBwdSm80INS1_25CollectiveMainloopBwdSm80ILi2ELi2EN4cute5tupleIJNS5_1CILi128EEES8_NS7_ILi64EEEEEENS_6half_tEfNS_4arch4Sm80ELb1ELb0ELb1ELb0ELb0ELb0ELb0ELb0ELi2ELi4ELi4ELi4ELb0EEENS1_21CollectiveEpilogueBwdISA_SB_SD_Li256ELb0ELb0ELi2EEENS1_25SingleTileBwdLPTSchedulerILb0ELi128ELb0EEEEEEEEEvNT_6ParamsE$_ZN4cute3eso3ESOILb0ELb0EJNS_6LayoutINS_5tupleIJNS3_IJNS_1CILi1EEENS3_IJS5_NS4_ILi2EEES6_EEEEEES6_NS3_IJS6_S6_EEEEEENS3_IJNS3_IJNS4_ILi0EEENS3_IJS5_NS4_ILi256EEEiEEEEEENS4_ILi2048EEENS3_IJiNS4_ILi4096EEEEEEEEEEENS_10ViewEngineINS_8smem_ptrIPjEEEEEEC2ERKSJ_RKSO_)
$_ZN7cutlass13device_kernelIN5flash19enable_sm80_to_sm89INS1_16FlashAttnBwdSm80INS1_25CollectiveMainloopBwdSm80ILi2ELi2EN4cute5tupleIJNS5_1CILi128EEES8_NS7_ILi64EEEEEENS_6half_tEfNS_4arch4Sm80ELb1ELb0ELb1ELb0ELb0ELb0ELb0ELb0ELi2ELi4ELi4ELi4ELb0EEENS1_21CollectiveEpilogueBwdISA_SB_SD_Li256ELb0ELb0ELi2EEENS1_25SingleTileBwdLPTSchedulerILb0ELi128ELb0EEEEEEEEEvNT_6ParamsE$_ZN4cute3eso3ESOILb0ELb0EJNS_6LayoutINS_5tupleIJNS3_IJNS_1CILi1EEENS3_IJS5_NS4_ILi2EEES6_EEEEEES6_NS3_IJS6_S6_EEEEEENS3_IJNS3_IJNS4_ILi0EEENS3_IJS5_NS4_ILi256EEEiEEEEEENS4_ILi2048EEENS3_IJiNS4_ILi4096EEEEEEEEEEENS_10ViewEngineINS_8smem_ptrIPjEEEEEEC2ERKSJ_RKSO_:
[----:B------:R-:W-:Y:S02]  /*6d70*/  IADD3 R5, R70, -c[0x0][0x20], RZ ;  /* 0x8000080046057a10 */ /* 0x000fe40007ffe0ff */
[----:B------:R-:W-:-:S03]  /*6d80*/  IADD3 R16, R59, -c[0x0][0x20], RZ ;  /* 0x800008003b107a10 */ /* 0x000fc60007ffe0ff */
[----:B------:R1:W-:Y:S04]  /*6d90*/  STL.64 [R5], R2 ;  /* 0x0000000205007387 */ /* 0x0003e80000100a00 */
[----:B------:R-:W2:Y:S01]  /*6da0*/  LDL.64 R16, [R16] ;  /* 0x0000000010107983 */ /* 0x000ea20000100a00 */
[----:B------:R-:W-:Y:S02]  /*6db0*/  IMAD.MOV.U32 R20, RZ, RZ, R6 ;  /* 0x000000ffff147224 */ /* 0x000fe400078e0006 */
[----:B------:R-:W-:Y:S01]  /*6dc0*/  IMAD.MOV.U32 R21, RZ, RZ, 0x0 ;  /* 0x00000000ff157424 */ /* 0x000fe200078e00ff */
[----:B--2---:R1:W-:Y:S03]  /*6dd0*/  STL.64 [R5+0x8], R16 ;  /* 0x0000081005007387 */ /* 0x0043e60000100a00 */
[----:B------:R-:W-:Y:S05]  /*6de0*/  RET.REL.NODEC R20 `(_ZN7cutlass13device_kernelIN5flash19enable_sm80_to_sm89INS1_16FlashAttnBwdSm80INS1_25CollectiveMainloopBwdSm80ILi2ELi2EN4cute5tupleIJNS5_1CILi128EEES8_NS7_ILi64EEEEEENS_6half_tEfNS_4arch4Sm80ELb1ELb0ELb1ELb0ELb0ELb0ELb0ELb0ELi2ELi4ELi4ELi4ELb0EEENS1_21CollectiveEpilogueBwdISA_SB_SD_Li256ELb0ELb0ELi2EEENS1_25SingleTileBwdLPTSchedulerILb0ELi128ELb0EEEEEEEEEvNT_6ParamsE) ;  /* 0xffff921014007950 */ /* 0x000fea0003c3ffff */
        .type           $_ZN7cutlass13device_kernelIN5flash19enable_sm80_to_sm89INS1_16FlashAttnBwdSm80INS1_25CollectiveMainloopBwdSm80ILi2ELi2EN4cute5tupleIJNS5_1CILi128EEES8_NS7_ILi64EEEEEENS_6half_tEfNS_4arch4Sm80ELb1ELb0ELb1ELb0ELb0ELb0ELb0ELb0ELi2ELi4ELi4ELi4ELb0EEENS1_21CollectiveEpilogueBwdISA_SB_SD_Li256ELb0ELb0ELi2EEENS1_25SingleTileBwdLPTSchedulerILb0ELi128ELb0EEEEEEEEEvNT_6ParamsE$_ZN4cute3eso3ESOILb0ELb0EJNS_6LayoutINS_5tupleIJNS3_IJNS_1CILi2EEES5_EEENS4_ILi8EEES6_EEENS3_IJNS3_IJNS4_ILi1EEEiEEENS4_ILi1024EEENS3_IJiiEEEEEEEENS_10ViewEngineINS_8smem_ptrIPN7cutlass6half_tEEEEEEEC2ERKSE_RKSL_,@function
        .size           $_ZN7cutlass13device_kernelIN5flash19enable_sm80_to_sm89INS1_16FlashAttnBwdSm80INS1_25CollectiveMainloopBwdSm80ILi2ELi2EN4cute5tupleIJNS5_1CILi128EEES8_NS7_ILi64EEEEEENS_6half_tEfNS_4arch4Sm80ELb1ELb0ELb1ELb0ELb0ELb0ELb0ELb0ELi2ELi4ELi4ELi4ELb0EEENS1_21CollectiveEpilogueBwdISA_SB_SD_Li256ELb0ELb0ELi2EEENS1_25SingleTileBwdLPTSchedulerILb0ELi128ELb0EEEEEEEEEvNT_6ParamsE$_ZN4cute3eso3ESOILb0ELb0EJNS_6LayoutINS_5tupleIJNS3_IJNS_1CILi2EEES5_EEENS4_ILi8EEES6_EEENS3_IJNS3_IJNS4_ILi1EEEiEEENS4_ILi1024EEENS3_IJiiEEEEEEEENS_10ViewEngineINS_8smem_ptrIPN7cutlass6half_tEEEEEEEC2ERKSE_RKSL_,($_ZN7cutlass13device_kernelIN5flash19enable_sm80_to_sm89INS1_16FlashAttnBwdSm80INS1_25CollectiveMainloopBwdSm80ILi2ELi2EN4cute5tupleIJNS5_1CILi128EEES8_NS7_ILi64EEEEEENS_6half_tEfNS_4arch4Sm80ELb1ELb0ELb1ELb0ELb0ELb0ELb0ELb0ELi2ELi4ELi4ELi4ELb0EEENS1_21CollectiveEpilogueBwdISA_SB_SD_Li256ELb0ELb0ELi2EEENS1_25SingleTileBwdLPTSchedulerILb0ELi128ELb0EEEEEEEEEvNT_6ParamsE$_ZN4cute3eso3ESOILb0ELb0EJNS_6LayoutINS_5tupleIJNS3_IJNS_1CILi2EEES5_EEENS4_ILi8EEES6_EEENS3_IJNS3_IJNS4_ILi1EEEiEEENS4_ILi1024EEENS3_IJiiEEEEEEEEjEEC2ERKSE_RKj - $_ZN7cutlass13device_kernelIN5flash19enable_sm80_to_sm89INS1_16FlashAttnBwdSm80INS1_25CollectiveMainloopBwdSm80ILi2ELi2EN4cute5tupleIJNS5_1CILi128EEES8_NS7_ILi64EEEEEENS_6half_tEfNS_4arch4Sm80ELb1ELb0ELb1ELb0ELb0ELb0ELb0ELb0ELi2ELi4ELi4ELi4ELb0EEENS1_21CollectiveEpilogueBwdISA_SB_SD_Li256ELb0ELb0ELi2EEENS1_25SingleTileBwdLPTSchedulerILb0ELi128ELb0EEEEEEEEEvNT_6ParamsE$_ZN4cute3eso3ESOILb0ELb0EJNS_6LayoutINS_5tupleIJNS3_IJNS_1CILi2EEES5_EEENS4_ILi8EEES6_EEENS3_IJNS3_IJNS4_ILi1EEEiEEENS4_ILi1024EEENS3_IJiiEEEEEEEENS_10ViewEngineINS_8smem_ptrIPN7cutlass6half_tEEEEEEEC2ERKSE_RKSL_)
$_ZN7cutlass13device_kernelIN5flash19enable_sm80_to_sm89INS1_16FlashAttnBwdSm80INS1_25CollectiveMainloopBwdSm80ILi2ELi2EN4cute5tupleIJNS5_1CILi128EEES8_NS7_ILi64EEEEEENS_6half_tEfNS_4arch4Sm80ELb1ELb0ELb1ELb0ELb0ELb0ELb0ELb0ELi2ELi4ELi4ELi4ELb0EEENS1_21CollectiveEpilogueBwdISA_SB_SD_Li256ELb0ELb0ELi2EEENS1_25SingleTileBwdLPTSchedulerILb0ELi128ELb0EEEEEEEEEvNT_6ParamsE$_ZN4cute3eso3ESOILb0ELb0EJNS_6LayoutINS_5tupleIJNS3_IJNS_1CILi2EEES5_EEENS4_ILi8EEES6_EEENS3_IJNS3_IJNS4_ILi1EEEiEEENS4_ILi1024EEENS3_IJiiEEEEEEEENS_10ViewEngineINS_8smem_ptrIPN7cutlass6half_tEEEEEEEC2ERKSE_RKSL_:
[----:B------:R-:W-:Y:S02]  /*6df0*/  IADD3 R3, R64, -c[0x0][0x20], RZ ;  /* 0x8000080040037a10 */ /* 0x000fe40007ffe0ff */
[----:B------:R-:W-:-:S03]  /*6e00*/  IADD3 R2, R63, -c[0x0][0x20], RZ ;  /* 0x800008003f027a10 */ /* 0x000fc60007ffe0ff */
[----:B------:R1:W-:Y:S04]  /*6e10*/  STL.64 [R3], R4 ;  /* 0x0000000403007387 */ /* 0x0003e80000100a00 */
[----:B------:R1:W-:Y:S04]  /*6e20*/  STL [R3+0x8], R6 ;  /* 0x0000080603007387 */ /* 0x0003e80000100800 */
[----:B------:R-:W2:Y:S01]  /*6e30*/  LDL.64 R20, [R2] ;  /* 0x0000000002147983 */ /* 0x000ea20000100a00 */
[----:B------:R-:W-:-:S03]  /*6e40*/  IMAD.MOV.U32 R13, RZ, RZ, 0x0 ;  /* 0x00000000ff0d7424 */ /* 0x000fc600078e00ff */
[----:B--2---:R1:W-:Y:S01]  /*6e50*/  STL.64 [R3+0x10], R20 ;  /* 0x0000101403007387 */ /* 0x0043e20000100a00 */
[----:B------:R-:W-:Y:S05]  /*6e60*/  RET.REL.NODEC R12 `(_ZN7cutlass13device_kernelIN5flash19enable_sm80_to_sm89INS1_16FlashAttnBwdSm80INS1_25CollectiveMainloopBwdSm80ILi2ELi2EN4cute5tupleIJNS5_1CILi128EEES8_NS7_ILi64EEEEEENS_6half_tEfNS_4arch4Sm80ELb1ELb0ELb1ELb0ELb0ELb0ELb0ELb0ELi2ELi4ELi4ELi4ELb0EEENS1_21CollectiveEpilogueBwdISA_SB_SD_Li256ELb0ELb0ELi2EEENS1_25SingleTileBwdLPTSchedulerILb0ELi128ELb0EEEEEEEEEvNT_6ParamsE) ;  /* 0xffff91900c007950 */ /* 0x000fea0003c3ffff */
        .type           $_ZN7cutlass13device_kernelIN5flash19enable_sm80_to_sm89INS1_16FlashAttnBwdSm80INS1_25CollectiveMainloopBwdSm80ILi2ELi2EN4cute5tupleIJNS5_1CILi128EEES8_NS7_ILi64EEEEEENS_6half_tEfNS_4arch4Sm80ELb1ELb0ELb1ELb0ELb0ELb0ELb0ELb0ELi2ELi4ELi4ELi4ELb0EEENS1_21CollectiveEpilogueBwdISA_SB_SD_Li256ELb0ELb0ELi2EEENS1_25SingleTileBwdLPTSchedulerILb0ELi128ELb0EEEEEEEEEvNT_6ParamsE$_ZN4cute3eso3ESOILb0ELb0EJNS_6LayoutINS_5tupleIJNS3_IJNS_1CILi2EEES5_EEENS4_ILi8EEES6_EEENS3_IJNS3_IJNS4_ILi1EEEiEEENS4_ILi1024EEENS3_IJiiEEEEEEEEjEEC2ERKSE_RKj,@function
        .size           $_ZN7cutlass13device_kernelIN5flash19enable_sm80_to_sm89INS1_16FlashAttnBwdSm80INS1_25CollectiveMainloopBwdSm80ILi2ELi2EN4cute5tupleIJNS5_1CILi128EEES8_NS7_ILi64EEEEEENS_6half_tEfNS_4arch4Sm80ELb1ELb0ELb1ELb0ELb0ELb0ELb0ELb0ELi2ELi4ELi4ELi4ELb0EEENS1_21CollectiveEpilogueBwdISA_SB_SD_Li256ELb0ELb0ELi2EEENS1_25SingleTileBwdLPTSchedulerILb0ELi128ELb0EEEEEEEEEvNT_6ParamsE$_ZN4cute3eso3ESOILb0ELb0EJNS_6LayoutINS_5tupleIJNS3_IJNS_1CILi2EEES5_EEENS4_ILi8EEES6_EEENS3_IJNS3_IJNS4_ILi1EEEiEEENS4_ILi1024EEENS3_IJiiEEEEEEEEjEEC2ERKSE_RKj,($_ZN7cutlass13device_kernelIN5flash19enable_sm80_to_sm89INS1_16FlashAttnBwdSm80INS1_25CollectiveMainloopBwdSm80ILi2ELi2EN4cute5tupleIJNS5_1CILi128EEES8_NS7_ILi64EEEEEENS_6half_tEfNS_4arch4Sm80ELb1ELb0ELb1ELb0ELb0ELb0ELb0ELb0ELi2ELi4ELi4ELi4ELb0EEENS1_21CollectiveEpilogueBwdISA_SB_SD_Li256ELb0ELb0ELi2EEENS1_25SingleTileBwdLPTSchedulerILb0ELi128ELb0EEEEEEEEEvNT_6ParamsE$_ZN4cute3eso3ESOILb0ELb0EJNS_6LayoutINS_5tupleIJNS3_IJNS_1CILi2EEES5_EEES6_NS4_ILi8EEEEEENS3_IJNS3_IJiNS4_ILi512EEEEEENS3_IJiiEEENS4_ILi1024EEEEEEEENS_10ViewEngineINS_8smem_ptrIPN7cutlass6half_tEEEEEEEC2ERKSE_RKSL_ - $_ZN7cutlass13device_kernelIN5flash19enable_sm80_to_sm89INS1_16FlashAttnBwdSm80INS1_25CollectiveMainloopBwdSm80ILi2ELi2EN4cute5tupleIJNS5_1CILi128EEES8_NS7_ILi64EEEEEENS_6half_tEfNS_4arch4Sm80ELb1ELb0ELb1ELb0ELb0ELb0ELb0ELb0ELi2ELi4ELi4ELi4ELb0EEENS1_21CollectiveEpilogueBwdISA_SB_SD_Li256ELb0ELb0ELi2EEENS1_25SingleTileBwdLPTSchedulerILb0ELi128ELb0EEEEEEEEEvNT_6ParamsE$_ZN4cute3eso3ESOILb0ELb0EJNS_6LayoutINS_5tupleIJNS3_IJNS_1CILi2EEES5_EEENS4_ILi8EEES6_EEENS3_IJNS3_IJNS4_ILi1EEEiEEENS4_ILi1024EEENS3_IJiiEEEEEEEEjEEC2ERKSE_RKj)
$_ZN7cutlass13device_kernelIN5flash19enable_sm80_to_sm89INS1_16FlashAttnBwdSm80INS1_25CollectiveMainloopBwdSm80ILi2ELi2EN4cute5tupleIJNS5_1CILi128EEES8_NS7_ILi64EEEEEENS_6half_tEfNS_4arch4Sm80ELb1ELb0ELb1ELb0ELb0ELb0ELb0ELb0ELi2ELi4ELi4ELi4ELb0EEENS1_21CollectiveEpilogueBwdISA_SB_SD_Li256ELb0ELb0ELi2EEENS1_25SingleTileBwdLPTSchedulerILb0ELi128ELb0EEEEEEEEEvNT_6ParamsE$_ZN4cute3eso3ESOILb0ELb0EJNS_6LayoutINS_5tupleIJNS3_IJNS_1CILi2EEES5_EEENS4_ILi8EEES6_EEENS3_IJNS3_IJNS4_ILi1EEEiEEENS4_ILi1024EEENS3_IJiiEEEEEEEEjEEC2ERKSE_RKj:
        /* <DEDUP_REMOVED lines=9> */
[----:B------:R-:W-:Y:S05]  /*6f00*/  RET.REL.NODEC R28 `(_ZN7cutlass13device_kernelIN5flash19enable_sm80_to_sm89INS1_16FlashAttnBwdSm80INS1_25CollectiveMainloopBwdSm80ILi2ELi2EN4cute5tupleIJNS5_1CILi128EEES8_NS7_ILi64EEEEEENS_6half_tEfNS_4arch4Sm80ELb1ELb0ELb1ELb0ELb0ELb0ELb0ELb0ELi2ELi4ELi4ELi4ELb0EEENS1_21CollectiveEpilogueBwdISA_SB_SD_Li256ELb0ELb0ELi2EEENS1_25SingleTileBwdLPTSchedulerILb0ELi128ELb0EEEEEEEEEvNT_6ParamsE) ;  /* 0xffff90f01c007950 */ /* 0x000fea0003c3ffff */
        .type           $_ZN7cutlass13device_kernelIN5flash19enable_sm80_to_sm89INS1_16FlashAttnBwdSm80INS1_25CollectiveMainloopBwdSm80ILi2ELi2EN4cute5tupleIJNS5_1CILi128EEES8_NS7_ILi64EEEEEENS_6half_tEfNS_4arch4Sm80ELb1ELb0ELb1ELb0ELb0ELb0ELb0ELb0ELi2ELi4ELi4ELi4ELb0EEENS1_21CollectiveEpilogueBwdISA_SB_SD_Li256ELb0ELb0ELi2EEENS1_25SingleTileBwdLPTSchedulerILb0ELi128ELb0EEEEEEEEEvNT_6ParamsE$_ZN4cute3eso3ESOILb0ELb0EJNS_6LayoutINS_5tupleIJNS3_IJNS_1CILi2EEES5_EEES6_NS4_ILi8EEEEEENS3_IJNS3_IJiNS4_ILi512EEEEEENS3_IJiiEEENS4_ILi1024EEEEEEEENS_10ViewEngineINS_8smem_ptrIPN7cutlass6half_tEEEEEEEC2ERKSE_RKSL_,@function
        .size           $_ZN7cutlass13device_kernelIN5flash19enable_sm80_to_sm89INS1_16FlashAttnBwdSm80INS1_25CollectiveMainloopBwdSm80ILi2ELi2EN4cute5tupleIJNS5_1CILi128EEES8_NS7_ILi64EEEEEENS_6half_tEfNS_4arch4Sm80ELb1ELb0ELb1ELb0ELb0ELb0ELb0ELb0ELi2ELi4ELi4ELi4ELb0EEENS1_21CollectiveEpilogueBwdISA_SB_SD_Li256ELb0ELb0ELi2EEENS1_25SingleTileBwdLPTSchedulerILb0ELi128ELb0EEEEEEEEEvNT_6ParamsE$_ZN4cute3eso3ESOILb0ELb0EJNS_6LayoutINS_5tupleIJNS3_IJNS_1CILi2EEES5_EEES6_NS4_ILi8EEEEEENS3_IJNS3_IJiNS4_ILi512EEEEEENS3_IJiiEEENS4_ILi1024EEEEEEEENS_10ViewEngineINS_8smem_ptrIPN7cutlass6half_tEEEEEEEC2ERKSE_RKSL_,($_ZN7cutlass13device_kernelIN5flash19enable_sm80_to_sm89INS1_16FlashAttnBwdSm80INS1_25CollectiveMainloopBwdSm80ILi2ELi2EN4cute5tupleIJNS5_1CILi128EEES8_NS7_ILi64EEEEEENS_6half_tEfNS_4arch4Sm80ELb1ELb0ELb1ELb0ELb0ELb0ELb0ELb0ELi2ELi4ELi4ELi4ELb0EEENS1_21CollectiveEpilogueBwdISA_SB_SD_Li256ELb0ELb0ELi2EEENS1_25SingleTileBwdLPTSchedulerILb0ELi128ELb0EEEEEEEEEvNT_6ParamsE$_ZN4cute3eso3ESOILb0ELb0EJNS_6LayoutINS_5tupleIJNS3_IJNS_1CILi2EEES5_EEES6_NS4_ILi8EEEEEENS3_IJNS3_IJiNS4_ILi512EEEEEENS3_IJiiEEENS4_ILi1024EEEEEEEEjEEC2ERKSE_RKj - $_ZN7cutlass13device_kernelIN5flash19enable_sm80_to_sm89INS1_16FlashAttnBwdSm80INS1_25CollectiveMainloopBwdSm80ILi2ELi2EN4cute5tupleIJNS5_1CILi128EEES8_NS7_ILi64EEEEEENS_6half_tEfNS_4arch4Sm80ELb1ELb0ELb1ELb0ELb0ELb0ELb0ELb0ELi2ELi4ELi4ELi4ELb0EEENS1_21CollectiveEpilogueBwdISA_SB_SD_Li256ELb0ELb0ELi2EEENS1_25SingleTileBwdLPTSchedulerILb0ELi128ELb0EEEEEEEEEvNT_6ParamsE$_ZN4cute3eso3ESOILb0ELb0EJNS_6LayoutINS_5tupleIJNS3_IJNS_1CILi2EEES5_EEES6_NS4_ILi8EEEEEENS3_IJNS3_IJiNS4_ILi512EEEEEENS3_IJiiEEENS4_ILi1024EEEEEEEENS_10ViewEngineINS_8smem_ptrIPN7cutlass6half_tEEEEEEEC2ERKSE_RKSL_)
$_ZN7cutlass13device_kernelIN5flash19enable_sm80_to_sm89INS1_16FlashAttnBwdSm80INS1_25CollectiveMainloopBwdSm80ILi2ELi2EN4cute5tupleIJNS5_1CILi128EEES8_NS7_ILi64EEEEEENS_6half_tEfNS_4arch4Sm80ELb1ELb0ELb1ELb0ELb0ELb0ELb0ELb0ELi2ELi4ELi4ELi4ELb0EEENS1_21CollectiveEpilogueBwdISA_SB_SD_Li256ELb0ELb0ELi2EEENS1_25SingleTileBwdLPTSchedulerILb0ELi128ELb0EEEEEEEEEvNT_6ParamsE$_ZN4cute3eso3ESOILb0ELb0EJNS_6LayoutINS_5tupleIJNS3_IJNS_1CILi2EEES5_EEES6_NS4_ILi8EEEEEENS3_IJNS3_IJiNS4_ILi512EEEEEENS3_IJiiEEENS4_ILi1024EEEEEEEENS_10ViewEngineINS_8smem_ptrIPN7cutlass6half_tEEEEEEEC2ERKSE_RKSL_:
        /* <DEDUP_REMOVED lines=8> */
        .type           $_ZN7cutlass13device_kernelIN5flash19enable_sm80_to_sm89INS1_16FlashAttnBwdSm80INS1_25CollectiveMainloopBwdSm80ILi2ELi2EN4cute5tupleIJNS5_1CILi128EEES8_NS7_ILi64EEEEEENS_6half_tEfNS_4arch4Sm80ELb1ELb0ELb1ELb0ELb0ELb0ELb0ELb0ELi2ELi4ELi4ELi4ELb0EEENS1_21CollectiveEpilogueBwdISA_SB_SD_Li256ELb0ELb0ELi2EEENS1_25SingleTileBwdLPTSchedulerILb0ELi128ELb0EEEEEEEEEvNT_6ParamsE$_ZN4cute3eso3ESOILb0ELb0EJNS_6LayoutINS_5tupleIJNS3_IJNS_1CILi2EEES5_EEES6_NS4_ILi8EEEEEENS3_IJNS3_IJiNS4_ILi512EEEEEENS3_IJiiEEENS4_ILi1024EEEEEEEEjEEC2ERKSE_RKj,@function
        .size           $_ZN7cutlass13device_kernelIN5flash19enable_sm80_to_sm89INS1_16FlashAttnBwdSm80INS1_25CollectiveMainloopBwdSm80ILi2ELi2EN4cute5tupleIJNS5_1CILi128EEES8_NS7_ILi64EEEEEENS_6half_tEfNS_4arch4Sm80ELb1ELb0ELb1ELb0ELb0ELb0ELb0ELb0ELi2ELi4ELi4ELi4ELb0EEENS1_21CollectiveEpilogueBwdISA_SB_SD_Li256ELb0ELb0ELi2EEENS1_25SingleTileBwdLPTSchedulerILb0ELi128ELb0EEEEEEEEEvNT_6ParamsE$_ZN4cute3eso3ESOILb0ELb0EJNS_6LayoutINS_5tupleIJNS3_IJNS_1CILi2EEES5_EEES6_NS4_ILi8EEEEEENS3_IJNS3_IJiNS4_ILi512EEEEEENS3_IJiiEEENS4_ILi1024EEEEEEEEjEEC2ERKSE_RKj,($_ZN7cutlass13device_kernelIN5flash19enable_sm80_to_sm89INS1_16FlashAttnBwdSm80INS1_25CollectiveMainloopBwdSm80ILi2ELi2EN4cute5tupleIJNS5_1CILi128EEES8_NS7_ILi64EEEEEENS_6half_tEfNS_4arch4Sm80ELb1ELb0ELb1ELb0ELb0ELb0ELb0ELb0ELi2ELi4ELi4ELi4ELb0EEENS1_21CollectiveEpilogueBwdISA_SB_SD_Li256ELb0ELb0ELi2EEENS1_25SingleTileBwdLPTSchedulerILb0ELi128ELb0EEEEEEEEEvNT_6ParamsE$_ZN4cute3eso3ESOILb0ELb0EJNS_6LayoutINS_5tupleIJNS3_IJNS_1CILi2EEES5_S5_EEES5_NS3_IJNS3_IJS5_S5_EEES5_EEEEEENS3_IJNS3_IJNS4_ILi1EEENS4_ILi512EEEiEEENS4_ILi4096EEENS3_IJNS3_IJiiEEENS4_ILi8192EEEEEEEEEEENS_10ViewEngineINS_8smem_ptrIPN7cutlass6half_tEEEEEEEC2ERKSI_RKSP_ - $_ZN7cutlass13device_kernelIN5flash19enable_sm80_to_sm89INS1_16FlashAttnBwdSm80INS1_25CollectiveMainloopBwdSm80ILi2ELi2EN4cute5tupleIJNS5_1CILi128EEES8_NS7_ILi64EEEEEENS_6half_tEfNS_4arch4Sm80ELb1ELb0ELb1ELb0ELb0ELb0ELb0ELb0ELi2ELi4ELi4ELi4ELb0EEENS1_21CollectiveEpilogueBwdISA_SB_SD_Li256ELb0ELb0ELi2EEENS1_25SingleTileBwdLPTSchedulerILb0ELi128ELb0EEEEEEEEEvNT_6ParamsE$_ZN4cute3eso3ESOILb0ELb0EJNS_6LayoutINS_5tupleIJNS3_IJNS_1CILi2EEES5_EEES6_NS4_ILi8EEEEEENS3_IJNS3_IJiNS4_ILi512EEEEEENS3_IJiiEEENS4_ILi1024EEEEEEEEjEEC2ERKSE_RKj)
$_ZN7cutlass13device_kernelIN5flash19enable_sm80_to_sm89INS1_16FlashAttnBwdSm80INS1_25CollectiveMainloopBwdSm80ILi2ELi2EN4cute5tupleIJNS5_1CILi128EEES8_NS7_ILi64EEEEEENS_6half_tEfNS_4arch4Sm80ELb1ELb0ELb1ELb0ELb0ELb0ELb0ELb0ELi2ELi4ELi4ELi4ELb0EEENS1_21CollectiveEpilogueBwdISA_SB_SD_Li256ELb0ELb0ELi2EEENS1_25SingleTileBwdLPTSchedulerILb0ELi128ELb0EEEEEEEEEvNT_6ParamsE$_ZN4cute3eso3ESOILb0ELb0EJNS_6LayoutINS_5tupleIJNS3_IJNS_1CILi2EEES5_EEES6_NS4_ILi8EEEEEENS3_IJNS3_IJiNS4_ILi512EEEEEENS3_IJiiEEENS4_ILi1024EEEEEEEEjEEC2ERKSE_RKj:
        /* <DEDUP_REMOVED lines=10> */
        .type           $_ZN7cutlass13device_kernelIN5flash19enable_sm80_to_sm89INS1_16FlashAttnBwdSm80INS1_25CollectiveMainloopBwdSm80ILi2ELi2EN4cute5tupleIJNS5_1CILi128EEES8_NS7_ILi64EEEEEENS_6half_tEfNS_4arch4Sm80ELb1ELb0ELb1ELb0ELb0ELb0ELb0ELb0ELi2ELi4ELi4ELi4ELb0EEENS1_21CollectiveEpilogueBwdISA_SB_SD_Li256ELb0ELb0ELi2EEENS1_25SingleTileBwdLPTSchedulerILb0ELi128ELb0EEEEEEEEEvNT_6ParamsE$_ZN4cute3eso3ESOILb0ELb0EJNS_6LayoutINS_5tupleIJNS3_IJNS_1CILi2EEES5_S5_EEES5_NS3_IJNS3_IJS5_S5_EEES5_EEEEEENS3_IJNS3_IJNS4_ILi1EEENS4_ILi512EEEiEEENS4_ILi4096EEENS3_IJNS3_IJiiEEENS4_ILi8192EEEEEEEEEEENS_10ViewEngineINS_8smem_ptrIPN7cutlass6half_tEEEEEEEC2ERKSI_RKSP_,@function
        .size           $_ZN7cutlass13device_kernelIN5flash19enable_sm80_to_sm89INS1_16FlashAttnBwdSm80INS1_25CollectiveMainloopBwdSm80ILi2ELi2EN4cute5tupleIJNS5_1CILi128EEES8_NS7_ILi64EEEEEENS_6half_tEfNS_4arch4Sm80ELb1ELb0ELb1ELb0ELb0ELb0ELb0ELb0ELi2ELi4ELi4ELi4ELb0EEENS1_21CollectiveEpilogueBwdISA_SB_SD_Li256ELb0ELb0ELi2EEENS1_25SingleTileBwdLPTSchedulerILb0ELi128ELb0EEEEEEEEEvNT_6ParamsE$_ZN4cute3eso3ESOILb0ELb0EJNS_6LayoutINS_5tupleIJNS3_IJNS_1CILi2EEES5_S5_EEES5_NS3_IJNS3_IJS5_S5_EEES5_EEEEEENS3_IJNS3_IJNS4_ILi1EEENS4_ILi512EEEiEEENS4_ILi4096EEENS3_IJNS3_IJiiEEENS4_ILi8192EEEEEEEEEEENS_10ViewEngineINS_8smem_ptrIPN7cutlass6half_tEEEEEEEC2ERKSI_RKSP_,($_ZN7cutlass13device_kernelIN5flash19enable_sm80_to_sm89INS1_16FlashAttnBwdSm80INS1_25CollectiveMainloopBwdSm80ILi2ELi2EN4cute5tupleIJNS5_1CILi128EEES8_NS7_ILi64EEEEEENS_6half_tEfNS_4arch4Sm80ELb1ELb0ELb1ELb0ELb0ELb0ELb0ELb0ELi2ELi4ELi4ELi4ELb0EEENS1_21CollectiveEpilogueBwdISA_SB_SD_Li256ELb0ELb0ELi2EEENS1_25SingleTileBwdLPTSchedulerILb0ELi128ELb0EEEEEEEEEvNT_6ParamsE$_ZN4cute3eso3ESOILb0ELb0EJNS_6LayoutINS_5tupleIJNS3_IJNS_1CILi2EEES5_S5_EEES5_NS3_IJNS3_IJS5_S5_EEES5_EEEEEENS3_IJNS3_IJNS4_ILi1EEENS4_ILi512EEEiEEENS4_ILi4096EEENS3_IJNS3_IJiiEEENS4_ILi8192EEEEEEEEEEEjEEC2ERKSI_RKj - $_ZN7cutlass13device_kernelIN5flash19enable_sm80_to_sm89INS1_16FlashAttnBwdSm80INS1_25CollectiveMainloopBwdSm80ILi2ELi2EN4cute5tupleIJNS5_1CILi128EEES8_NS7_ILi64EEEEEENS_6half_tEfNS_4arch4Sm80ELb1ELb0ELb1ELb0ELb0ELb0ELb0ELb0ELi2ELi4ELi4ELi4ELb0EEENS1_21CollectiveEpilogueBwdISA_SB_SD_Li256ELb0ELb0ELi2EEENS1_25SingleTileBwdLPTSchedulerILb0ELi128ELb0EEEEEEEEEvNT_6ParamsE$_ZN4cute3eso3ESOILb0ELb0EJNS_6LayoutINS_5tupleIJNS3_IJNS_1CILi2EEES5_S5_EEES5_NS3_IJNS3_IJS5_S5_EEES5_EEEEEENS3_IJNS3_IJNS4_ILi1EEENS4_ILi512EEEiEEENS4_ILi4096EEENS3_IJNS3_IJiiEEENS4_ILi8192EEEEEEEEEEENS_10ViewEngineINS_8smem_ptrIPN7cutlass6half_tEEEEEEEC2ERKSI_RKSP_)
$_ZN7cutlass13device_kernelIN5flash19enable_sm80_to_sm89INS1_16FlashAttnBwdSm80INS1_25CollectiveMainloopBwdSm80ILi2ELi2EN4cute5tupleIJNS5_1CILi128EEES8_NS7_ILi64EEEEEENS_6half_tEfNS_4arch4Sm80ELb1ELb0ELb1ELb0ELb0ELb0ELb0ELb0ELi2ELi4ELi4ELi4ELb0EEENS1_21CollectiveEpilogueBwdISA_SB_SD_Li256ELb0ELb0ELi2EEENS1_25SingleTileBwdLPTSchedulerILb0ELi128ELb0EEEEEEEEEvNT_6ParamsE$_ZN4cute3eso3ESOILb0ELb0EJNS_6LayoutINS_5tupleIJNS3_IJNS_1CILi2EEES5_S5_EEES5_NS3_IJNS3_IJS5_S5_EEES5_EEEEEENS3_IJNS3_IJNS4_ILi1EEENS4_ILi512EEEiEEENS4_ILi4096EEENS3_IJNS3_IJiiEEENS4_ILi8192EEEEEEEEEEENS_10ViewEngineINS_8smem_ptrIPN7cutlass6half_tEEEEEEEC2ERKSI_RKSP_:
        /* <DEDUP_REMOVED lines=8> */
        .type           $_ZN7cutlass13device_kernelIN5flash19enable_sm80_to_sm89INS1_16FlashAttnBwdSm80INS1_25CollectiveMainloopBwdSm80ILi2ELi2EN4cute5tupleIJNS5_1CILi128EEES8_NS7_ILi64EEEEEENS_6half_tEfNS_4arch4Sm80ELb1ELb0ELb1ELb0ELb0ELb0ELb0ELb0ELi2ELi4ELi4ELi4ELb0EEENS1_21CollectiveEpilogueBwdISA_SB_SD_Li256ELb0ELb0ELi2EEENS1_25SingleTileBwdLPTSchedulerILb0ELi128ELb0EEEEEEEEEvNT_6ParamsE$_ZN4cute3eso3ESOILb0ELb0EJNS_6LayoutINS_5tupleIJNS3_IJNS_1CILi2EEES5_S5_EEES5_NS3_IJNS3_IJS5_S5_EEES5_EEEEEENS3_IJNS3_IJNS4_ILi1EEENS4_ILi512EEEiEEENS4_ILi4096EEENS3_IJNS3_IJiiEEENS4_ILi8192EEEEEEEEEEEjEEC2ERKSI_RKj,@function
        .size           $_ZN7cutlass13device_kernelIN5flash19enable_sm80_to_sm89INS1_16FlashAttnBwdSm80INS1_25CollectiveMainloopBwdSm80ILi2ELi2EN4cute5tupleIJNS5_1CILi128EEES8_NS7_ILi64EEEEEENS_6half_tEfNS_4arch4Sm80ELb1ELb0ELb1ELb0ELb0ELb0ELb0ELb0ELi2ELi4ELi4ELi4ELb0EEENS1_21CollectiveEpilogueBwdISA_SB_SD_Li256ELb0ELb0ELi2EEENS1_25SingleTileBwdLPTSchedulerILb0ELi128ELb0EEEEEEEEEvNT_6ParamsE$_ZN4cute3eso3ESOILb0ELb0EJNS_6LayoutINS_5tupleIJNS3_IJNS_1CILi2EEES5_S5_EEES5_NS3_IJNS3_IJS5_S5_EEES5_EEEEEENS3_IJNS3_IJNS4_ILi1EEENS4_ILi512EEEiEEENS4_ILi4096EEENS3_IJNS3_IJiiEEENS4_ILi8192EEEEEEEEEEEjEEC2ERKSI_RKj,($_ZN7cutlass13device_kernelIN5flash19enable_sm80_to_sm89INS1_16FlashAttnBwdSm80INS1_25CollectiveMainloopBwdSm80ILi2ELi2EN4cute5tupleIJNS5_1CILi128EEES8_NS7_ILi64EEEEEENS_6half_tEfNS_4arch4Sm80ELb1ELb0ELb1ELb0ELb0ELb0ELb0ELb0ELi2ELi4ELi4ELi4ELb0EEENS1_21CollectiveEpilogueBwdISA_SB_SD_Li256ELb0ELb0ELi2EEENS1_25SingleTileBwdLPTSchedulerILb0ELi128ELb0EEEEEEEEEvNT_6ParamsE$_ZN4cute3eso3ESOILb0ELb0EJNS_6LayoutINS_5tupleIJNS3_IJNS_1CILi2EEES5_S5_EEES5_NS3_IJS5_S5_EEEEEENS3_IJNS3_IJNS4_ILi1EEENS4_ILi512EEEiEEENS4_ILi4096EEENS3_IJiiEEEEEEEENS_10ViewEngineINS_8smem_ptrIPN7cutlass6half_tEEEEEEEC2ERKSF_RKSM_ - $_ZN7cutlass13device_kernelIN5flash19enable_sm80_to_sm89INS1_16FlashAttnBwdSm80INS1_25CollectiveMainloopBwdSm80ILi2ELi2EN4cute5tupleIJNS5_1CILi128EEES8_NS7_ILi64EEEEEENS_6half_tEfNS_4arch4Sm80ELb1ELb0ELb1ELb0ELb0ELb0ELb0ELb0ELi2ELi4ELi4ELi4ELb0EEENS1_21CollectiveEpilogueBwdISA_SB_SD_Li256ELb0ELb0ELi2EEENS1_25SingleTileBwdLPTSchedulerILb0ELi128ELb0EEEEEEEEEvNT_6ParamsE$_ZN4cute3eso3ESOILb0ELb0EJNS_6LayoutINS_5tupleIJNS3_IJNS_1CILi2EEES5_S5_EEES5_NS3_IJNS3_IJS5_S5_EEES5_EEEEEENS3_IJNS3_IJNS4_ILi1EEENS4_ILi512EEEiEEENS4_ILi4096EEENS3_IJNS3_IJiiEEENS4_ILi8192EEEEEEEEEEEjEEC2ERKSI_RKj)
$_ZN7cutlass13device_kernelIN5flash19enable_sm80_to_sm89INS1_16FlashAttnBwdSm80INS1_25CollectiveMainloopBwdSm80ILi2ELi2EN4cute5tupleIJNS5_1CILi128EEES8_NS7_ILi64EEEEEENS_6half_tEfNS_4arch4Sm80ELb1ELb0ELb1ELb0ELb0ELb0ELb0ELb0ELi2ELi4ELi4ELi4ELb0EEENS1_21CollectiveEpilogueBwdISA_SB_SD_Li256ELb0ELb0ELi2EEENS1_25SingleTileBwdLPTSchedulerILb0ELi128ELb0EEEEEEEEEvNT_6ParamsE$_ZN4cute3eso3ESOILb0ELb0EJNS_6LayoutINS_5tupleIJNS3_IJNS_1CILi2EEES5_S5_EEES5_NS3_IJNS3_IJS5_S5_EEES5_EEEEEENS3_IJNS3_IJNS4_ILi1EEENS4_ILi512EEEiEEENS4_ILi4096EEENS3_IJNS3_IJiiEEENS4_ILi8192EEEEEEEEEEEjEEC2ERKSI_RKj:
        /* <DEDUP_REMOVED lines=10> */
        .type           $_ZN7cutlass13device_kernelIN5flash19enable_sm80_to_sm89INS1_16FlashAttnBwdSm80INS1_25CollectiveMainloopBwdSm80ILi2ELi2EN4cute5tupleIJNS5_1CILi128EEES8_NS7_ILi64EEEEEENS_6half_tEfNS_4arch4Sm80ELb1ELb0ELb1ELb0ELb0ELb0ELb0ELb0ELi2ELi4ELi4ELi4ELb0EEENS1_21CollectiveEpilogueBwdISA_SB_SD_Li256ELb0ELb0ELi2EEENS1_25SingleTileBwdLPTSchedulerILb0ELi128ELb0EEEEEEEEEvNT_6ParamsE$_ZN4cute3eso3ESOILb0ELb0EJNS_6LayoutINS_5tupleIJNS3_IJNS_1CILi2EEES5_S5_EEES5_NS3_IJS5_S5_EEEEEENS3_IJNS3_IJNS4_ILi1EEENS4_ILi512EEEiEEENS4_ILi4096EEENS3_IJiiEEEEEEEENS_10ViewEngineINS_8smem_ptrIPN7cutlass6half_tEEEEEEEC2ERKSF_RKSM_,@function
        .size           $_ZN7cutlass13device_kernelIN5flash19enable_sm80_to_sm89INS1_16FlashAttnBwdSm80INS1_25CollectiveMainloopBwdSm80ILi2ELi2EN4cute5tupleIJNS5_1CILi128EEES8_NS7_ILi64EEEEEENS_6half_tEfNS_4arch4Sm80ELb1ELb0ELb1ELb0ELb0ELb0ELb0ELb0ELi2ELi4ELi4ELi4ELb0EEENS1_21CollectiveEpilogueBwdISA_SB_SD_Li256ELb0ELb0ELi2EEENS1_25SingleTileBwdLPTSchedulerILb0ELi128ELb0EEEEEEEEEvNT_6ParamsE$_ZN4cute3eso3ESOILb0ELb0EJNS_6LayoutINS_5tupleIJNS3_IJNS_1CILi2EEES5_S5_EEES5_NS3_IJS5_S5_EEEEEENS3_IJNS3_IJNS4_ILi1EEENS4_ILi512EEEiEEENS4_ILi4096EEENS3_IJiiEEEEEEEENS_10ViewEngineINS_8smem_ptrIPN7cutlass6half_tEEEEEEEC2ERKSF_RKSM_,($_ZN7cutlass13device_kernelIN5flash19enable_sm80_to_sm89INS1_16FlashAttnBwdSm80INS1_25CollectiveMainloopBwdSm80ILi2ELi2EN4cute5tupleIJNS5_1CILi128EEES8_NS7_ILi64EEEEEENS_6half_tEfNS_4arch4Sm80ELb1ELb0ELb1ELb0ELb0ELb0ELb0ELb0ELi2ELi4ELi4ELi4ELb0EEENS1_21CollectiveEpilogueBwdISA_SB_SD_Li256ELb0ELb0ELi2EEENS1_25SingleTileBwdLPTSchedulerILb0ELi128ELb0EEEEEEEEEvNT_6ParamsE$_ZN4cute3eso3ESOILb0ELb0EJNS_6LayoutINS_5tupleIJNS3_IJNS_1CILi2EEES5_S5_EEES5_NS3_IJS5_S5_EEEEEENS3_IJNS3_IJNS4_ILi1EEENS4_ILi512EEEiEEENS4_ILi4096EEENS3_IJiiEEEEEEEEjEEC2ERKSF_RKj - $_ZN7cutlass13device_kernelIN5flash19enable_sm80_to_sm89INS1_16FlashAttnBwdSm80INS1_25CollectiveMainloopBwdSm80ILi2ELi2EN4cute5tupleIJNS5_1CILi128EEES8_NS7_ILi64EEEEEENS_6half_tEfNS_4arch4Sm80ELb1ELb0ELb1ELb0ELb0ELb0ELb0ELb0ELi2ELi4ELi4ELi4ELb0EEENS1_21CollectiveEpilogueBwdISA_SB_SD_Li256ELb0ELb0ELi2EEENS1_25SingleTileBwdLPTSchedulerILb0ELi128ELb0EEEEEEEEEvNT_6ParamsE$_ZN4cute3eso3ESOILb0ELb0EJNS_6LayoutINS_5tupleIJNS3_IJNS_1CILi2EEES5_S5_EEES5_NS3_IJS5_S5_EEEEEENS3_IJNS3_IJNS4_ILi1EEENS4_ILi512EEEiEEENS4_ILi4096EEENS3_IJiiEEEEEEEENS_10ViewEngineINS_8smem_ptrIPN7cutlass6half_tEEEEEEEC2ERKSF_RKSM_)
$_ZN7cutlass13device_kernelIN5flash19enable_sm80_to_sm89INS1_16FlashAttnBwdSm80INS1_25CollectiveMainloopBwdSm80ILi2ELi2EN4cute5tupleIJNS5_1CILi128EEES8_NS7_ILi64EEEEEENS_6half_tEfNS_4arch4Sm80ELb1ELb0ELb1ELb0ELb0ELb0ELb0ELb0ELi2ELi4ELi4ELi4ELb0EEENS1_21CollectiveEpilogueBwdISA_SB_SD_Li256ELb0ELb0ELi2EEENS1_25SingleTileBwdLPTSchedulerILb0ELi128ELb0EEEEEEEEEvNT_6ParamsE$_ZN4cute3eso3ESOILb0ELb0EJNS_6LayoutINS_5tupleIJNS3_IJNS_1CILi2EEES5_S5_EEES5_NS3_IJS5_S5_EEEEEENS3_IJNS3_IJNS4_ILi1EEENS4_ILi512EEEiEEENS4_ILi4096EEENS3_IJiiEEEEEEEENS_10ViewEngineINS_8smem_ptrIPN7cutlass6half_tEEEEEEEC2ERKSF_RKSM_:
        /* <DEDUP_REMOVED lines=8> */
        .type           $_ZN7cutlass13device_kernelIN5flash19enable_sm80_to_sm89INS1_16FlashAttnBwdSm80INS1_25CollectiveMainloopBwdSm80ILi2ELi2EN4cute5tupleIJNS5_1CILi128EEES8_NS7_ILi64EEEEEENS_6half_tEfNS_4arch4Sm80ELb1ELb0ELb1ELb0ELb0ELb0ELb0ELb0ELi2ELi4ELi4ELi4ELb0EEENS1_21CollectiveEpilogueBwdISA_SB_SD_Li256ELb0ELb0ELi2EEENS1_25SingleTileBwdLPTSchedulerILb0ELi128ELb0EEEEEEEEEvNT_6ParamsE$_ZN4cute3eso3ESOILb0ELb0EJNS_6LayoutINS_5tupleIJNS3_IJNS_1CILi2EEES5_S5_EEES5_NS3_IJS5_S5_EEEEEENS3_IJNS3_IJNS4_ILi1EEENS4_ILi512EEEiEEENS4_ILi4096EEENS3_IJiiEEEEEEEEjEEC2ERKSF_RKj,@function
        .size           $_ZN7cutlass13device_kernelIN5flash19enable_sm80_to_sm89INS1_16FlashAttnBwdSm80INS1_25CollectiveMainloopBwdSm80ILi2ELi2EN4cute5tupleIJNS5_1CILi128EEES8_NS7_ILi64EEEEEENS_6half_tEfNS_4arch4Sm80ELb1ELb0ELb1ELb0ELb0ELb0ELb0ELb0ELi2ELi4ELi4ELi4ELb0EEENS1_21CollectiveEpilogueBwdISA_SB_SD_Li256ELb0ELb0ELi2EEENS1_25SingleTileBwdLPTSchedulerILb0ELi128ELb0EEEEEEEEEvNT_6ParamsE$_ZN4cute3eso3ESOILb0ELb0EJNS_6LayoutINS_5tupleIJNS3_IJNS_1CILi2EEES5_S5_EEES5_NS3_IJS5_S5_EEEEEENS3_IJNS3_IJNS4_ILi1EEENS4_ILi512EEEiEEENS4_ILi4096EEENS3_IJiiEEEEEEEEjEEC2ERKSF_RKj,($_ZN7cutlass13device_kernelIN5flash19enable_sm80_to_sm89INS1_16FlashAttnBwdSm80INS1_25CollectiveMainloopBwdSm80ILi2ELi2EN4cute5tupleIJNS5_1CILi128EEES8_NS7_ILi64EEEEEENS_6half_tEfNS_4arch4Sm80ELb1ELb0ELb1ELb0ELb0ELb0ELb0ELb0ELi2ELi4ELi4ELi4ELb0EEENS1_21CollectiveEpilogueBwdISA_SB_SD_Li256ELb0ELb0ELi2EEENS1_25SingleTileBwdLPTSchedulerILb0ELi128ELb0EEEEEEEEEvNT_6ParamsE$_ZN4cute3eso3ESOILb0ELb0EJNS_6LayoutINS_5tupleIJNS3_IJNS_1CILi8EEENS4_ILi1EEEEEENS3_IJNS4_ILi2EEEEEEEEENS3_IJNS3_IJS6_NS4_ILi0EEEEEENS3_IJiEEEEEEEENS_10ViewEngineINS_8smem_ptrIPN7cutlass6half_tEEEEEEEC2ERKSF_RKSM_ - $_ZN7cutlass13device_kernelIN5flash19enable_sm80_to_sm89INS1_16FlashAttnBwdSm80INS1_25CollectiveMainloopBwdSm80ILi2ELi2EN4cute5tupleIJNS5_1CILi128EEES8_NS7_ILi64EEEEEENS_6half_tEfNS_4arch4Sm80ELb1ELb0ELb1ELb0ELb0ELb0ELb0ELb0ELi2ELi4ELi4ELi4ELb0EEENS1_21CollectiveEpilogueBwdISA_SB_SD_Li256ELb0ELb0ELi2EEENS1_25SingleTileBwdLPTSchedulerILb0ELi128ELb0EEEEEEEEEvNT_6ParamsE$_ZN4cute3eso3ESOILb0ELb0EJNS_6LayoutINS_5tupleIJNS3_IJNS_1CILi2EEES5_S5_EEES5_NS3_IJS5_S5_EEEEEENS3_IJNS3_IJNS4_ILi1EEENS4_ILi512EEEiEEENS4_ILi4096EEENS3_IJiiEEEEEEEEjEEC2ERKSF_RKj)
$_ZN7cutlass13device_kernelIN5flash19enable_sm80_to_sm89INS1_16FlashAttnBwdSm80INS1_25CollectiveMainloopBwdSm80ILi2ELi2EN4cute5tupleIJNS5_1CILi128EEES8_NS7_ILi64EEEEEENS_6half_tEfNS_4arch4Sm80ELb1ELb0ELb1ELb0ELb0ELb0ELb0ELb0ELi2ELi4ELi4ELi4ELb0EEENS1_21CollectiveEpilogueBwdISA_SB_SD_Li256ELb0ELb0ELi2EEENS1_25SingleTileBwdLPTSchedulerILb0ELi128ELb0EEEEEEEEEvNT_6ParamsE$_ZN4cute3eso3ESOILb0ELb0EJNS_6LayoutINS_5tupleIJNS3_IJNS_1CILi2EEES5_S5_EEES5_NS3_IJS5_S5_EEEEEENS3_IJNS3_IJNS4_ILi1EEENS4_ILi512EEEiEEENS4_ILi4096EEENS3_IJiiEEEEEEEEjEEC2ERKSF_RKj:
        /* <DEDUP_REMOVED lines=10> */
        .type           $_ZN7cutlass13device_kernelIN5flash19enable_sm80_to_sm89INS1_16FlashAttnBwdSm80INS1_25CollectiveMainloopBwdSm80ILi2ELi2EN4cute5tupleIJNS5_1CILi128EEES8_NS7_ILi64EEEEEENS_6half_tEfNS_4arch4Sm80ELb1ELb0ELb1ELb0ELb0ELb0ELb0ELb0ELi2ELi4ELi4ELi4ELb0EEENS1_21CollectiveEpilogueBwdISA_SB_SD_Li256ELb0ELb0ELi2EEENS1_25SingleTileBwdLPTSchedulerILb0ELi128ELb0EEEEEEEEEvNT_6ParamsE$_ZN4cute3eso3ESOILb0ELb0EJNS_6LayoutINS_5tupleIJNS3_IJNS_1CILi8EEENS4_ILi1EEEEEENS3_IJNS4_ILi2EEEEEEEEENS3_IJNS3_IJS6_NS4_ILi0EEEEEENS3_IJiEEEEEEEENS_10ViewEngineINS_8smem_ptrIPN7cutlass6half_tEEEEEEEC2ERKSF_RKSM_,@function
        .size           $_ZN7cutlass13device_kernelIN5flash19enable_sm80_to_sm89INS1_16FlashAttnBwdSm80INS1_25CollectiveMainloopBwdSm80ILi2ELi2EN4cute5tupleIJNS5_1CILi128EEES8_NS7_ILi64EEEEEENS_6half_tEfNS_4arch4Sm80ELb1ELb0ELb1ELb0ELb0ELb0ELb0ELb0ELi2ELi4ELi4ELi4ELb0EEENS1_21CollectiveEpilogueBwdISA_SB_SD_Li256ELb0ELb0ELi2EEENS1_25SingleTileBwdLPTSchedulerILb0ELi128ELb0EEEEEEEEEvNT_6ParamsE$_ZN4cute3eso3ESOILb0ELb0EJNS_6LayoutINS_5tupleIJNS3_IJNS_1CILi8EEENS4_ILi1EEEEEENS3_IJNS4_ILi2EEEEEEEEENS3_IJNS3_IJS6_NS4_ILi0EEEEEENS3_IJiEEEEEEEENS_10ViewEngineINS_8smem_ptrIPN7cutlass6half_tEEEEEEEC2ERKSF_RKSM_,($_ZN7cutlass13device_kernelIN5flash19enable_sm80_to_sm89INS1_16FlashAttnBwdSm80INS1_25CollectiveMainloopBwdSm80ILi2ELi2EN4cute5tupleIJNS5_1CILi128EEES8_NS7_ILi64EEEEEENS_6half_tEfNS_4arch4Sm80ELb1ELb0ELb1ELb0ELb0ELb0ELb0ELb0ELi2ELi4ELi4ELi4ELb0EEENS1_21CollectiveEpilogueBwdISA_SB_SD_Li256ELb0ELb0ELi2EEENS1_25SingleTileBwdLPTSchedulerILb0ELi128ELb0EEEEEEEEEvNT_6ParamsE$_ZN4cute3eso3ESOILb0ELb0EJNS_6LayoutINS_5tupleIJNS3_IJNS_1CILi8EEENS4_ILi1EEEEEENS4_ILi2EEEEEENS3_IJNS3_IJS6_NS4_ILi0EEEEEEiEEEEENS_10ViewEngineINS_8smem_ptrIPN7cutlass6half_tEEEEEEEC2ERKSD_RKSK_ - $_ZN7cutlass13device_kernelIN5flash19enable_sm80_to_sm89INS1_16FlashAttnBwdSm80INS1_25CollectiveMainloopBwdSm80ILi2ELi2EN4cute5tupleIJNS5_1CILi128EEES8_NS7_ILi64EEEEEENS_6half_tEfNS_4arch4Sm80ELb1ELb0ELb1ELb0ELb0ELb0ELb0ELb0ELi2ELi4ELi4ELi4ELb0EEENS1_21CollectiveEpilogueBwdISA_SB_SD_Li256ELb0ELb0ELi2EEENS1_25SingleTileBwdLPTSchedulerILb0ELi128ELb0EEEEEEEEEvNT_6ParamsE$_ZN4cute3eso3ESOILb0ELb0EJNS_6LayoutINS_5tupleIJNS3_IJNS_1CILi8EEENS4_ILi1EEEEEENS3_IJNS4_ILi2EEEEEEEEENS3_IJNS3_IJS6_NS4_ILi0EEEEEENS3_IJiEEEEEEEENS_10ViewEngineINS_8smem_ptrIPN7cutlass6half_tEEEEEEEC2ERKSF_RKSM_)
$_ZN7cutlass13device_kernelIN5flash19enable_sm80_to_sm89INS1_16FlashAttnBwdSm80INS1_25CollectiveMainloopBwdSm80ILi2ELi2EN4cute5tupleIJNS5_1CILi128EEES8_NS7_ILi64EEEEEENS_6half_tEfNS_4arch4Sm80ELb1ELb0ELb1ELb0ELb0ELb0ELb0ELb0ELi2ELi4ELi4ELi4ELb0EEENS1_21CollectiveEpilogueBwdISA_SB_SD_Li256ELb0ELb0ELi2EEENS1_25SingleTileBwdLPTSchedulerILb0ELi128ELb0EEEEEEEEEvNT_6ParamsE$_ZN4cute3eso3ESOILb0ELb0EJNS_6LayoutINS_5tupleIJNS3_IJNS_1CILi8EEENS4_ILi1EEEEEENS3_IJNS4_ILi2EEEEEEEEENS3_IJNS3_IJS6_NS4_ILi0EEEEEENS3_IJiEEEEEEEENS_10ViewEngineINS_8smem_ptrIPN7cutlass6half_tEEEEEEEC2ERKSF_RKSM_:
[----:B------:R-:W-:Y:S02]  /*7270*/  IADD3 R37, R83, -c[0x0][0x20], RZ ;  /* 0x8000080053257a10 */ /* 0x000fe40007ffe0ff */
[----:B------:R-:W-:-:S03]  /*7280*/  IADD3 R36, R84, -c[0x0][0x20], RZ ;  /* 0x8000080054247a10 */ /* 0x000fc60007ffe0ff */
[----:B------:R1:W-:Y:S04]  /*7290*/  STL [R37], R40 ;  /* 0x0000002825007387 */ /* 0x0003e80000100800 */
[----:B------:R-:W2:Y:S01]  /*72a0*/  LDL.64 R42, [R36] ;  /* 0x00000000242a7983 */ /* 0x000ea20000100a00 */
[----:B------:R-:W-:-:S03]  /*72b0*/  IMAD.MOV.U32 R39, RZ, RZ, 0x0 ;  /* 0x00000000ff277424 */ /* 0x000fc600078e00ff */
[----:B--2---:R1:W-:Y:S01]  /*72c0*/  STL.64 [R37+0x8], R42 ;  /* 0x0000082a25007387 */ /* 0x0043e20000100a00 */
[----:B------:R-:W-:Y:S05]  /*72d0*/  RET.REL.NODEC R38 `(_ZN7cutlass13device_kernelIN5flash19enable_sm80_to_sm89INS1_16FlashAttnBwdSm80INS1_25CollectiveMainloopBwdSm80ILi2ELi2EN4cute5tupleIJNS5_1CILi128EEES8_NS7_ILi64EEEEEENS_6half_tEfNS_4arch4Sm80ELb1ELb0ELb1ELb0ELb0ELb0ELb0ELb0ELi2ELi4ELi4ELi4ELb0EEENS1_21CollectiveEpilogueBwdISA_SB_SD_Li256ELb0ELb0ELi2EEENS1_25SingleTileBwdLPTSchedulerILb0ELi128ELb0EEEEEEEEEvNT_6ParamsE) ;  /* 0xffff8d2026007950 */ /* 0x000fea0003c3ffff */
        .type           $_ZN7cutlass13device_kernelIN5flash19enable_sm80_to_sm89INS1_16FlashAttnBwdSm80INS1_25CollectiveMainloopBwdSm80ILi2ELi2EN4cute5tupleIJNS5_1CILi128EEES8_NS7_ILi64EEEEEENS_6half_tEfNS_4arch4Sm80ELb1ELb0ELb1ELb0ELb0ELb0ELb0ELb0ELi2ELi4ELi4ELi4ELb0EEENS1_21CollectiveEpilogueBwdISA_SB_SD_Li256ELb0ELb0ELi2EEENS1_25SingleTileBwdLPTSchedulerILb0ELi128ELb0EEEEEEEEEvNT_6ParamsE$_ZN4cute3eso3ESOILb0ELb0EJNS_6LayoutINS_5tupleIJNS3_IJNS_1CILi8EEENS4_ILi1EEEEEENS4_ILi2EEEEEENS3_IJNS3_IJS6_NS4_ILi0EEEEEEiEEEEENS_10ViewEngineINS_8smem_ptrIPN7cutlass6half_tEEEEEEEC2ERKSD_RKSK_,@function
        .size           $_ZN7cutlass13device_kernelIN5flash19enable_sm80_to_sm89INS1_16FlashAttnBwdSm80INS1_25CollectiveMainloopBwdSm80ILi2ELi2EN4cute5tupleIJNS5_1CILi128EEES8_NS7_ILi64EEEEEENS_6half_tEfNS_4arch4Sm80ELb1ELb0ELb1ELb0ELb0ELb0ELb0ELb0ELi2ELi4ELi4ELi4ELb0EEENS1_21CollectiveEpilogueBwdISA_SB_SD_Li256ELb0ELb0ELi2EEENS1_25SingleTileBwdLPTSchedulerILb0ELi128ELb0EEEEEEEEEvNT_6ParamsE$_ZN4cute3eso3ESOILb0ELb0EJNS_6LayoutINS_5tupleIJNS3_IJNS_1CILi8EEENS4_ILi1EEEEEENS4_ILi2EEEEEENS3_IJNS3_IJS6_NS4_ILi0EEEEEEiEEEEENS_10ViewEngineINS_8smem_ptrIPN7cutlass6half_tEEEEEEEC2ERKSD_RKSK_,($_ZN7cutlass13device_kernelIN5flash19enable_sm80_to_sm89INS1_16FlashAttnBwdSm80INS1_25CollectiveMainloopBwdSm80ILi2ELi2EN4cute5tupleIJNS5_1CILi128EEES8_NS7_ILi64EEEEEENS_6half_tEfNS_4arch4Sm80ELb1ELb0ELb1ELb0ELb0ELb0ELb0ELb0ELi2ELi4ELi4ELi4ELb0EEENS1_21CollectiveEpilogueBwdISA_SB_SD_Li256ELb0ELb0ELi2EEENS1_25SingleTileBwdLPTSchedulerILb0ELi128ELb0EEEEEEEEEvNT_6ParamsE$_ZN4cute3eso3ESOILb0ELb0EJNS_6LayoutINS_5tupleIJNS3_IJNS_1CILi8EEENS4_ILi1EEEEEENS4_ILi2EEEEEENS3_IJNS3_IJS6_NS4_ILi0EEEEEEiEEEEEiEEC2ERKSD_RKi - $_ZN7cutlass13device_kernelIN5flash19enable_sm80_to_sm89INS1_16FlashAttnBwdSm80INS1_25CollectiveMainloopBwdSm80ILi2ELi2EN4cute5tupleIJNS5_1CILi128EEES8_NS7_ILi64EEEEEENS_6half_tEfNS_4arch4Sm80ELb1ELb0ELb1ELb0ELb0ELb0ELb0ELb0ELi2ELi4ELi4ELi4ELb0EEENS1_21CollectiveEpilogueBwdISA_SB_SD_Li256ELb0ELb0ELi2EEENS1_25SingleTileBwdLPTSchedulerILb0ELi128ELb0EEEEEEEEEvNT_6ParamsE$_ZN4cute3eso3ESOILb0ELb0EJNS_6LayoutINS_5tupleIJNS3_IJNS_1CILi8EEENS4_ILi1EEEEEENS4_ILi2EEEEEENS3_IJNS3_IJS6_NS4_ILi0EEEEEEiEEEEENS_10ViewEngineINS_8smem_ptrIPN7cutlass6half_tEEEEEEEC2ERKSD_RKSK_)
$_ZN7cutlass13device_kernelIN5flash19enable_sm80_to_sm89INS1_16FlashAttnBwdSm80INS1_25CollectiveMainloopBwdSm80ILi2ELi2EN4cute5tupleIJNS5_1CILi128EEES8_NS7_ILi64EEEEEENS_6half_tEfNS_4arch4Sm80ELb1ELb0ELb1ELb0ELb0ELb0ELb0ELb0ELi2ELi4ELi4ELi4ELb0EEENS1_21CollectiveEpilogueBwdISA_SB_SD_Li256ELb0ELb0ELi2EEENS1_25SingleTileBwdLPTSchedulerILb0ELi128ELb0EEEEEEEEEvNT_6ParamsE$_ZN4cute3eso3ESOILb0ELb0EJNS_6LayoutINS_5tupleIJNS3_IJNS_1CILi8EEENS4_ILi1EEEEEENS4_ILi2EEEEEENS3_IJNS3_IJS6_NS4_ILi0EEEEEEiEEEEENS_10ViewEngineINS_8smem_ptrIPN7cutlass6half_tEEEEEEEC2ERKSD_RKSK_:
[----:B------:R-:W-:Y:S02]  /*72e0*/  IADD3 R3, R83, -c[0x0][0x20], RZ ;  /* 0x8000080053037a10 */ /* 0x000fe40007ffe0ff */
[----:B------:R-:W-:-:S03]  /*72f0*/  IADD3 R2, R84, -c[0x0][0x20], RZ ;  /* 0x8000080054027a10 */ /* 0x000fc60007ffe0ff */
[----:B------:R1:W-:Y:S04]  /*7300*/  STL [R3], R36 ;  /* 0x0000002403007387 */ /* 0x0003e80000100800 */
[----:B------:R-:W2:Y:S01]  /*7310*/  LDL.64 R42, [R2] ;  /* 0x00000000022a7983 */ /* 0x000ea20000100a00 */
[----:B------:R-:W-:-:S03]  /*7320*/  IMAD.MOV.U32 R39, RZ, RZ, 0x0 ;  /* 0x00000000ff277424 */ /* 0x000fc600078e00ff */
[----:B--2---:R1:W-:Y:S01]  /*7330*/  STL.64 [R3+0x8], R42 ;  /* 0x0000082a03007387 */ /* 0x0043e20000100a00 */
[----:B------:R-:W-:Y:S05]  /*7340*/  RET.REL.NODEC R38 `(_ZN7cutlass13device_kernelIN5flash19enable_sm80_to_sm89INS1_16FlashAttnBwdSm80INS1_25CollectiveMainloopBwdSm80ILi2ELi2EN4cute5tupleIJNS5_1CILi128EEES8_NS7_ILi64EEEEEENS_6half_tEfNS_4arch4Sm80ELb1ELb0ELb1ELb0ELb0ELb0ELb0ELb0ELi2ELi4ELi4ELi4ELb0EEENS1_21CollectiveEpilogueBwdISA_SB_SD_Li256ELb0ELb0ELi2EEENS1_25SingleTileBwdLPTSchedulerILb0ELi128ELb0EEEEEEEEEvNT_6ParamsE) ;  /* 0xffff8cb026007950 */ /* 0x000fea0003c3ffff */
        .type           $_ZN7cutlass13device_kernelIN5flash19enable_sm80_to_sm89INS1_16FlashAttnBwdSm80INS1_25CollectiveMainloopBwdSm80ILi2ELi2EN4cute5tupleIJNS5_1CILi128EEES8_NS7_ILi64EEEEEENS_6half_tEfNS_4arch4Sm80ELb1ELb0ELb1ELb0ELb0ELb0ELb0ELb0ELi2ELi4ELi4ELi4ELb0EEENS1_21CollectiveEpilogueBwdISA_SB_SD_Li256ELb0ELb0ELi2EEENS1_25SingleTileBwdLPTSchedulerILb0ELi128ELb0EEEEEEEEEvNT_6ParamsE$_ZN4cute3eso3ESOILb0ELb0EJNS_6LayoutINS_5tupleIJNS3_IJNS_1CILi8EEENS4_ILi1EEEEEENS4_ILi2EEEEEENS3_IJNS3_IJS6_NS4_ILi0EEEEEEiEEEEEiEEC2ERKSD_RKi,@function
        .size           $_ZN7cutlass13device_kernelIN5flash19enable_sm80_to_sm89INS1_16FlashAttnBwdSm80INS1_25CollectiveMainloopBwdSm80ILi2ELi2EN4cute5tupleIJNS5_1CILi128EEES8_NS7_ILi64EEEEEENS_6half_tEfNS_4arch4Sm80ELb1ELb0ELb1ELb0ELb0ELb0ELb0ELb0ELi2ELi4ELi4ELi4ELb0EEENS1_21CollectiveEpilogueBwdISA_SB_SD_Li256ELb0ELb0ELi2EEENS1_25SingleTileBwdLPTSchedulerILb0ELi128ELb0EEEEEEEEEvNT_6ParamsE$_ZN4cute3eso3ESOILb0ELb0EJNS_6LayoutINS_5tupleIJNS3_IJNS_1CILi8EEENS4_ILi1EEEEEENS4_ILi2EEEEEENS3_IJNS3_IJS6_NS4_ILi0EEEEEEiEEEEEiEEC2ERKSD_RKi,($_ZN7cutlass13device_kernelIN5flash19enable_sm80_to_sm89INS1_16FlashAttnBwdSm80INS1_25CollectiveMainloopBwdSm80ILi2ELi2EN4cute5tupleIJNS5_1CILi128EEES8_NS7_ILi64EEEEEENS_6half_tEfNS_4arch4Sm80ELb1ELb0ELb1ELb0ELb0ELb0ELb0ELb0ELi2ELi4ELi4ELi4ELb0EEENS1_21CollectiveEpilogueBwdISA_SB_SD_Li256ELb0ELb0ELi2EEENS1_25SingleTileBwdLPTSchedulerILb0ELi128ELb0EEEEEEEEEvNT_6ParamsE$_ZN4cute3eso3ESOILb0ELb0EJNS_6LayoutINS_5tupleIJNS3_IJNS_1CILi8EEENS4_ILi1EEEEEENS4_ILi2EEENS3_IJS8_S8_EEEEEENS3_IJNS3_IJS6_NS4_ILi0EEEEEENS4_ILi4096EEENS3_IJiiEEEEEEEENS_10ViewEngineINS_8smem_ptrIPN7cutlass6half_tEEEEEEEC2ERKSG_RKSN_ - $_ZN7cutlass13device_kernelIN5flash19enable_sm80_to_sm89INS1_16FlashAttnBwdSm80INS1_25CollectiveMainloopBwdSm80ILi2ELi2EN4cute5tupleIJNS5_1CILi128EEES8_NS7_ILi64EEEEEENS_6half_tEfNS_4arch4Sm80ELb1ELb0ELb1ELb0ELb0ELb0ELb0ELb0ELi2ELi4ELi4ELi4ELb0EEENS1_21CollectiveEpilogueBwdISA_SB_SD_Li256ELb0ELb0ELi2EEENS1_25SingleTileBwdLPTSchedulerILb0ELi128ELb0EEEEEEEEEvNT_6ParamsE$_ZN4cute3eso3ESOILb0ELb0EJNS_6LayoutINS_5tupleIJNS3_IJNS_1CILi8EEENS4_ILi1EEEEEENS4_ILi2EEEEEENS3_IJNS3_IJS6_NS4_ILi0EEEEEEiEEEEEiEEC2ERKSD_RKi)
$_ZN7cutlass13device_kernelIN5flash19enable_sm80_to_sm89INS1_16FlashAttnBwdSm80INS1_25CollectiveMainloopBwdSm80ILi2ELi2EN4cute5tupleIJNS5_1CILi128EEES8_NS7_ILi64EEEEEENS_6half_tEfNS_4arch4Sm80ELb1ELb0ELb1ELb0ELb0ELb0ELb0ELb0ELi2ELi4ELi4ELi4ELb0EEENS1_21CollectiveEpilogueBwdISA_SB_SD_Li256ELb0ELb0ELi2EEENS1_25SingleTileBwdLPTSchedulerILb0ELi128ELb0EEEEEEEEEvNT_6ParamsE$_ZN4cute3eso3ESOILb0ELb0EJNS_6LayoutINS_5tupleIJNS3_IJNS_1CILi8EEENS4_ILi1EEEEEENS4_ILi2EEEEEENS3_IJNS3_IJS6_NS4_ILi0EEEEEEiEEEEEiEEC2ERKSD_RKi:
[----:B------:R-:W-:Y:S02]  /*7350*/  IADD3 R3, R83, -c[0x0][0x20], RZ ;  /* 0x8000080053037a10 */ /* 0x000fe40007ffe0ff */
[----:B------:R-:W-:-:S03]  /*7360*/  IADD3 R2, R84, -c[0x0][0x20], RZ ;  /* 0x8000080054027a10 */ /* 0x000fc60007ffe0ff */
[----:B------:R1:W-:Y:S04]  /*7370*/  STL [R3], R38 ;  /* 0x0000002603007387 */ /* 0x0003e80000100800 */
[----:B------:R-:W2:Y:S01]  /*7380*/  LDL R2, [R2] ;  /* 0x0000000002027983 */ /* 0x000ea20000100800 */
[----:B------:R-:W-:-:S03]  /*7390*/  IMAD.MOV.U32 R37, RZ, RZ, 0x0 ;  /* 0x00000000ff257424 */ /* 0x000fc600078e00ff */
[----:B--2---:R1:W-:Y:S01]  /*73a0*/  STL [R3+0x4], R2 ;  /* 0x0000040203007387 */ /* 0x0043e20000100800 */
[----:B------:R-:W-:Y:S05]  /*73b0*/  RET.REL.NODEC R36 `(_ZN7cutlass13device_kernelIN5flash19enable_sm80_to_sm89INS1_16FlashAttnBwdSm80INS1_25CollectiveMainloopBwdSm80ILi2ELi2EN4cute5tupleIJNS5_1CILi128EEES8_NS7_ILi64EEEEEENS_6half_tEfNS_4arch4Sm80ELb1ELb0ELb1ELb0ELb0ELb0ELb0ELb0ELi2ELi4ELi4ELi4ELb0EEENS1_21CollectiveEpilogueBwdISA_SB_SD_Li256ELb0ELb0ELi2EEENS1_25SingleTileBwdLPTSchedulerILb0ELi128ELb0EEEEEEEEEvNT_6ParamsE) ;  /* 0xffff8c4024007950 */ /* 0x000fea0003c3ffff */
        .type           $_ZN7cutlass13device_kernelIN5flash19enable_sm80_to_sm89INS1_16FlashAttnBwdSm80INS1_25CollectiveMainloopBwdSm80ILi2ELi2EN4cute5tupleIJNS5_1CILi128EEES8_NS7_ILi64EEEEEENS_6half_tEfNS_4arch4Sm80ELb1ELb0ELb1ELb0ELb0ELb0ELb0ELb0ELi2ELi4ELi4ELi4ELb0EEENS1_21CollectiveEpilogueBwdISA_SB_SD_Li256ELb0ELb0ELi2EEENS1_25SingleTileBwdLPTSchedulerILb0ELi128ELb0EEEEEEEEEvNT_6ParamsE$_ZN4cute3eso3ESOILb0ELb0EJNS_6LayoutINS_5tupleIJNS3_IJNS_1CILi8EEENS4_ILi1EEEEEENS4_ILi2EEENS3_IJS8_S8_EEEEEENS3_IJNS3_IJS6_NS4_ILi0EEEEEENS4_ILi4096EEENS3_IJiiEEEEEEEENS_10ViewEngineINS_8smem_ptrIPN7cutlass6half_tEEEEEEEC2ERKSG_RKSN_,@function
        .size           $_ZN7cutlass13device_kernelIN5flash19enable_sm80_to_sm89INS1_16FlashAttnBwdSm80INS1_25CollectiveMainloopBwdSm80ILi2ELi2EN4cute5tupleIJNS5_1CILi128EEES8_NS7_ILi64EEEEEENS_6half_tEfNS_4arch4Sm80ELb1ELb0ELb1ELb0ELb0ELb0ELb0ELb0ELi2ELi4ELi4ELi4ELb0EEENS1_21CollectiveEpilogueBwdISA_SB_SD_Li256ELb0ELb0ELi2EEENS1_25SingleTileBwdLPTSchedulerILb0ELi128ELb0EEEEEEEEEvNT_6ParamsE$_ZN4cute3eso3ESOILb0ELb0EJNS_6LayoutINS_5tupleIJNS3_IJNS_1CILi8EEENS4_ILi1EEEEEENS4_ILi2EEENS3_IJS8_S8_EEEEEENS3_IJNS3_IJS6_NS4_ILi0EEEEEENS4_ILi4096EEENS3_IJiiEEEEEEEENS_10ViewEngineINS_8smem_ptrIPN7cutlass6half_tEEEEEEEC2ERKSG_RKSN_,($_ZN7cutlass13device_kernelIN5flash19enable_sm80_to_sm89INS1_16FlashAttnBwdSm80INS1_25CollectiveMainloopBwdSm80ILi2ELi2EN4cute5tupleIJNS5_1CILi128EEES8_NS7_ILi64EEEEEENS_6half_tEfNS_4arch4Sm80ELb1ELb0ELb1ELb0ELb0ELb0ELb0ELb0ELi2ELi4ELi4ELi4ELb0EEENS1_21CollectiveEpilogueBwdISA_SB_SD_Li256ELb0ELb0ELi2EEENS1_25SingleTileBwdLPTSchedulerILb0ELi128ELb0EEEEEEEEEvNT_6ParamsE$_ZN4cute3eso3ESOILb0ELb0EJNS_6LayoutINS_5tupleIJNS3_IJNS_1CILi8EEENS4_ILi1EEEEEENS4_ILi2EEENS3_IJS8_S8_EEEEEENS3_IJNS3_IJS6_NS4_ILi0EEEEEENS4_ILi4096EEENS3_IJiiEEEEEEEEiEEC2ERKSG_RKi - $_ZN7cutlass13device_kernelIN5flash19enable_sm80_to_sm89INS1_16FlashAttnBwdSm80INS1_25CollectiveMainloopBwdSm80ILi2ELi2EN4cute5tupleIJNS5_1CILi128EEES8_NS7_ILi64EEEEEENS_6half_tEfNS_4arch4Sm80ELb1ELb0ELb1ELb0ELb0ELb0ELb0ELb0ELi2ELi4ELi4ELi4ELb0EEENS1_21CollectiveEpilogueBwdISA_SB_SD_Li256ELb0ELb0ELi2EEENS1_25SingleTileBwdLPTSchedulerILb0ELi128ELb0EEEEEEEEEvNT_6ParamsE$_ZN4cute3eso3ESOILb0ELb0EJNS_6LayoutINS_5tupleIJNS3_IJNS_1CILi8EEENS4_ILi1EEEEEENS4_ILi2EEENS3_IJS8_S8_EEEEEENS3_IJNS3_IJS6_NS4_ILi0EEEEEENS4_ILi4096EEENS3_IJiiEEEEEEEENS_10ViewEngineINS_8smem_ptrIPN7cutlass6half_tEEEEEEEC2ERKSG_RKSN_)
$_ZN7cutlass13device_kernelIN5flash19enable_sm80_to_sm89INS1_16FlashAttnBwdSm80INS1_25CollectiveMainloopBwdSm80ILi2ELi2EN4cute5tupleIJNS5_1CILi128EEES8_NS7_ILi64EEEEEENS_6half_tEfNS_4arch4Sm80ELb1ELb0ELb1ELb0ELb0ELb0ELb0ELb0ELi2ELi4ELi4ELi4ELb0EEENS1_21CollectiveEpilogueBwdISA_SB_SD_Li256ELb0ELb0ELi2EEENS1_25SingleTileBwdLPTSchedulerILb0ELi128ELb0EEEEEEEEEvNT_6ParamsE$_ZN4cute3eso3ESOILb0ELb0EJNS_6LayoutINS_5tupleIJNS3_IJNS_1CILi8EEENS4_ILi1EEEEEENS4_ILi2EEENS3_IJS8_S8_EEEEEENS3_IJNS3_IJS6_NS4_ILi0EEEEEENS4_ILi4096EEENS3_IJiiEEEEEEEENS_10ViewEngineINS_8smem_ptrIPN7cutlass6half_tEEEEEEEC2ERKSG_RKSN_:
[----:B------:R-:W-:Y:S02]  /*73c0*/  IADD3 R3, R64, -c[0x0][0x20], RZ ;  /* 0x8000080040037a10 */ /* 0x000fe40007ffe0ff */
[----:B------:R-:W-:-:S03]  /*73d0*/  IADD3 R2, R63, -c[0x0][0x20], RZ ;  /* 0x800008003f027a10 */ /* 0x000fc60007ffe0ff */
[----:B------:R1:W-:Y:S04]  /*73e0*/  STL.64 [R3], R4 ;  /* 0x0000000403007387 */ /* 0x0003e80000100a00 */
[----:B------:R-:W2:Y:S01]  /*73f0*/  LDL.64 R12, [R2] ;  /* 0x00000000020c7983 */ /* 0x000ea20000100a00 */
[----:B------:R-:W-:-:S03]  /*7400*/  IMAD.MOV.U32 R7, RZ, RZ, 0x0 ;  /* 0x00000000ff077424 */ /* 0x000fc600078e00ff */
[----:B--2---:R1:W-:Y:S01]  /*7410*/  STL.64 [R3+0x8], R12 ;  /* 0x0000080c03007387 */ /* 0x0043e20000100a00 */
[----:B------:R-:W-:Y:S05]  /*7420*/  RET.REL.NODEC R6 `(_ZN7cutlass13device_kernelIN5flash19enable_sm80_to_sm89INS1_16FlashAttnBwdSm80INS1_25CollectiveMainloopBwdSm80ILi2ELi2EN4cute5tupleIJNS5_1CILi128EEES8_NS7_ILi64EEEEEENS_6half_tEfNS_4arch4Sm80ELb1ELb0ELb1ELb0ELb0ELb0ELb0ELb0ELi2ELi4ELi4ELi4ELb0EEENS1_21CollectiveEpilogueBwdISA_SB_SD_Li256ELb0ELb0ELi2EEENS1_25SingleTileBwdLPTSchedulerILb0ELi128ELb0EEEEEEEEEvNT_6ParamsE) ;  /* 0xffff8bd006007950 */ /* 0x000fea0003c3ffff */
        .type           $_ZN7cutlass13device_kernelIN5flash19enable_sm80_to_sm89INS1_16FlashAttnBwdSm80INS1_25CollectiveMainloopBwdSm80ILi2ELi2EN4cute5tupleIJNS5_1CILi128EEES8_NS7_ILi64EEEEEENS_6half_tEfNS_4arch4Sm80ELb1ELb0ELb1ELb0ELb0ELb0ELb0ELb0ELi2ELi4ELi4ELi4ELb0EEENS1_21CollectiveEpilogueBwdISA_SB_SD_Li256ELb0ELb0ELi2EEENS1_25SingleTileBwdLPTSchedulerILb0ELi128ELb0EEEEEEEEEvNT_6ParamsE$_ZN4cute3eso3ESOILb0ELb0EJNS_6LayoutINS_5tupleIJNS3_IJNS_1CILi8EEENS4_ILi1EEEEEENS4_ILi2EEENS3_IJS8_S8_EEEEEENS3_IJNS3_IJS6_NS4_ILi0EEEEEENS4_ILi4096EEENS3_IJiiEEEEEEEEiEEC2ERKSG_RKi,@function
        .size           $_ZN7cutlass13device_kernelIN5flash19enable_sm80_to_sm89INS1_16FlashAttnBwdSm80INS1_25CollectiveMainloopBwdSm80ILi2ELi2EN4cute5tupleIJNS5_1CILi128EEES8_NS7_ILi64EEEEEENS_6half_tEfNS_4arch4Sm80ELb1ELb0ELb1ELb0ELb0ELb0ELb0ELb0ELi2ELi4ELi4ELi4ELb0EEENS1_21CollectiveEpilogueBwdISA_SB_SD_Li256ELb0ELb0ELi2EEENS1_25SingleTileBwdLPTSchedulerILb0ELi128ELb0EEEEEEEEEvNT_6ParamsE$_ZN4cute3eso3ESOILb0ELb0EJNS_6LayoutINS_5tupleIJNS3_IJNS_1CILi8EEENS4_ILi1EEEEEENS4_ILi2EEENS3_IJS8_S8_EEEEEENS3_IJNS3_IJS6_NS4_ILi0EEEEEENS4_ILi4096EEENS3_IJiiEEEEEEEEiEEC2ERKSG_RKi,($_ZN7cutlass13device_kernelIN5flash19enable_sm80_to_sm89INS1_16FlashAttnBwdSm80INS1_25CollectiveMainloopBwdSm80ILi2ELi2EN4cute5tupleIJNS5_1CILi128EEES8_NS7_ILi64EEEEEENS_6half_tEfNS_4arch4Sm80ELb1ELb0ELb1ELb0ELb0ELb0ELb0ELb0ELi2ELi4ELi4ELi4ELb0EEENS1_21CollectiveEpilogueBwdISA_SB_SD_Li256ELb0ELb0ELi2EEENS1_25SingleTileBwdLPTSchedulerILb0ELi128ELb0EEEEEEEEEvNT_6ParamsE$_ZN4cute3eso3ESOILb0ELb0EJNS_6LayoutINS_5tupleIJNS3_IJNS_1CILi8EEENS4_ILi1EEEEEENS4_ILi2EEES5_EEENS3_IJNS3_IJS6_NS4_ILi0EEEEEEiNS4_ILi1024EEEEEEEENS_10ViewEngineINS_8smem_ptrIPN7cutlass6half_tEEEEEEEC2ERKSE_RKSL_ - $_ZN7cutlass13device_kernelIN5flash19enable_sm80_to_sm89INS1_16FlashAttnBwdSm80INS1_25CollectiveMainloopBwdSm80ILi2ELi2EN4cute5tupleIJNS5_1CILi128EEES8_NS7_ILi64EEEEEENS_6half_tEfNS_4arch4Sm80ELb1ELb0ELb1ELb0ELb0ELb0ELb0ELb0ELi2ELi4ELi4ELi4ELb0EEENS1_21CollectiveEpilogueBwdISA_SB_SD_Li256ELb0ELb0ELi2EEENS1_25SingleTileBwdLPTSchedulerILb0ELi128ELb0EEEEEEEEEvNT_6ParamsE$_ZN4cute3eso3ESOILb0ELb0EJNS_6LayoutINS_5tupleIJNS3_IJNS_1CILi8EEENS4_ILi1EEEEEENS4_ILi2EEENS3_IJS8_S8_EEEEEENS3_IJNS3_IJS6_NS4_ILi0EEEEEENS4_ILi4096EEENS3_IJiiEEEEEEEEiEEC2ERKSG_RKi)
$_ZN7cutlass13device_kernelIN5flash19enable_sm80_to_sm89INS1_16FlashAttnBwdSm80INS1_25CollectiveMainloopBwdSm80ILi2ELi2EN4cute5tupleIJNS5_1CILi128EEES8_NS7_ILi64EEEEEENS_6half_tEfNS_4arch4Sm80ELb1ELb0ELb1ELb0ELb0ELb0ELb0ELb0ELi2ELi4ELi4ELi4ELb0EEENS1_21CollectiveEpilogueBwdISA_SB_SD_Li256ELb0ELb0ELi2EEENS1_25SingleTileBwdLPTSchedulerILb0ELi128ELb0EEEEEEEEEvNT_6ParamsE$_ZN4cute3eso3ESOILb0ELb0EJNS_6LayoutINS_5tupleIJNS3_IJNS_1CILi8EEENS4_ILi1EEEEEENS4_ILi2EEENS3_IJS8_S8_EEEEEENS3_IJNS3_IJS6_NS4_ILi0EEEEEENS4_ILi4096EEENS3_IJiiEEEEEEEEiEEC2ERKSG_RKi:
[----:B------:R-:W-:Y:S02]  /*7430*/  IADD3 R5, R64, -c[0x0][0x20], RZ ;  /* 0x8000080040057a10 */ /* 0x000fe40007ffe0ff */
[----:B------:R-:W-:-:S03]  /*7440*/  IADD3 R4, R63, -c[0x0][0x20], RZ ;  /* 0x800008003f047a10 */ /* 0x000fc60007ffe0ff */
[----:B------:R1:W-:Y:S04]  /*7450*/  STL [R5], R2 ;  /* 0x0000000205007387 */ /* 0x0003e80000100800 */
[----:B------:R1:W-:Y:S04]  /*7460*/  STL [R5+0x4], R3 ;  /* 0x0000040305007387 */ /* 0x0003e80000100800 */
[----:B------:R-:W2:Y:S01]  /*7470*/  LDL R4, [R4] ;  /* 0x0000000004047983 */ /* 0x000ea20000100800 */
[----:B------:R-:W-:-:S03]  /*7480*/  IMAD.MOV.U32 R7, RZ, RZ, 0x0 ;  /* 0x00000000ff077424 */ /* 0x000fc600078e00ff */
[----:B--2---:R1:W-:Y:S01]  /*7490*/  STL [R5+0x8], R4 ;  /* 0x0000080405007387 */ /* 0x0043e20000100800 */
[----:B------:R-:W-:Y:S05]  /*74a0*/  RET.REL.NODEC R6 `(_ZN7cutlass13device_kernelIN5flash19enable_sm80_to_sm89INS1_16FlashAttnBwdSm80INS1_25CollectiveMainloopBwdSm80ILi2ELi2EN4cute5tupleIJNS5_1CILi128EEES8_NS7_ILi64EEEEEENS_6half_tEfNS_4arch4Sm80ELb1ELb0ELb1ELb0ELb0ELb0ELb0ELb0ELi2ELi4ELi4ELi4ELb0EEENS1_21CollectiveEpilogueBwdISA_SB_SD_Li256ELb0ELb0ELi2EEENS1_25SingleTileBwdLPTSchedulerILb0ELi128ELb0EEEEEEEEEvNT_6ParamsE) ;  /* 0xffff8b5006007950 */ /* 0x000fea0003c3ffff */
        .type           $_ZN7cutlass13device_kernelIN5flash19enable_sm80_to_sm89INS1_16FlashAttnBwdSm80INS1_25CollectiveMainloopBwdSm80ILi2ELi2EN4cute5tupleIJNS5_1CILi128EEES8_NS7_ILi64EEEEEENS_6half_tEfNS_4arch4Sm80ELb1ELb0ELb1ELb0ELb0ELb0ELb0ELb0ELi2ELi4ELi4ELi4ELb0EEENS1_21CollectiveEpilogueBwdISA_SB_SD_Li256ELb0ELb0ELi2EEENS1_25SingleTileBwdLPTSchedulerILb0ELi128ELb0EEEEEEEEEvNT_6ParamsE$_ZN4cute3eso3ESOILb0ELb0EJNS_6LayoutINS_5tupleIJNS3_IJNS_1CILi8EEENS4_ILi1EEEEEENS4_ILi2EEES5_EEENS3_IJNS3_IJS6_NS4_ILi0EEEEEEiNS4_ILi1024EEEEEEEENS_10ViewEngineINS_8smem_ptrIPN7cutlass6half_tEEEEEEEC2ERKSE_RKSL_,@function
        .size           $_ZN7cutlass13device_kernelIN5flash19enable_sm80_to_sm89INS1_16FlashAttnBwdSm80INS1_25CollectiveMainloopBwdSm80ILi2ELi2EN4cute5tupleIJNS5_1CILi128EEES8_NS7_ILi64EEEEEENS_6half_tEfNS_4arch4Sm80ELb1ELb0ELb1ELb0ELb0ELb0ELb0ELb0ELi2ELi4ELi4ELi4ELb0EEENS1_21CollectiveEpilogueBwdISA_SB_SD_Li256ELb0ELb0ELi2EEENS1_25SingleTileBwdLPTSchedulerILb0ELi128ELb0EEEEEEEEEvNT_6ParamsE$_ZN4cute3eso3ESOILb0ELb0EJNS_6LayoutINS_5tupleIJNS3_IJNS_1CILi8EEENS4_ILi1EEEEEENS4_ILi2EEES5_EEENS3_IJNS3_IJS6_NS4_ILi0EEEEEEiNS4_ILi1024EEEEEEEENS_10ViewEngineINS_8smem_ptrIPN7cutlass6half_tEEEEEEEC2ERKSE_RKSL_,($_ZN7cutlass13device_kernelIN5flash19enable_sm80_to_sm89INS1_16FlashAttnBwdSm80INS1_25CollectiveMainloopBwdSm80ILi2ELi2EN4cute5tupleIJNS5_1CILi128EEES8_NS7_ILi64EEEEEENS_6half_tEfNS_4arch4Sm80ELb1ELb0ELb1ELb0ELb0ELb0ELb0ELb0ELi2ELi4ELi4ELi4ELb0EEENS1_21CollectiveEpilogueBwdISA_SB_SD_Li256ELb0ELb0ELi2EEENS1_25SingleTileBwdLPTSchedulerILb0ELi128ELb0EEEEEEEEEvNT_6ParamsE$_ZN4cute3eso3ESOILb0ELb0EJNS_6LayoutINS_5tupleIJNS3_IJNS_1CILi8EEENS4_ILi1EEEEEENS4_ILi2EEES5_EEENS3_IJNS3_IJS6_NS4_ILi0EEEEEEiNS4_ILi1024EEEEEEEEiEEC2ERKSE_RKi - $_ZN7cutlass13device_kernelIN5flash19enable_sm80_to_sm89INS1_16FlashAttnBwdSm80INS1_25CollectiveMainloopBwdSm80ILi2ELi2EN4cute5tupleIJNS5_1CILi128EEES8_NS7_ILi64EEEEEENS_6half_tEfNS_4arch4Sm80ELb1ELb0ELb1ELb0ELb0ELb0ELb0ELb0ELi2ELi4ELi4ELi4ELb0EEENS1_21CollectiveEpilogueBwdISA_SB_SD_Li256ELb0ELb0ELi2EEENS1_25SingleTileBwdLPTSchedulerILb0ELi128ELb0EEEEEEEEEvNT_6ParamsE$_ZN4cute3eso3ESOILb0ELb0EJNS_6LayoutINS_5tupleIJNS3_IJNS_1CILi8EEENS4_ILi1EEEEEENS4_ILi2EEES5_EEENS3_IJNS3_IJS6_NS4_ILi0EEEEEEiNS4_ILi1024EEEEEEEENS_10ViewEngineINS_8smem_ptrIPN7cutlass6half_tEEEEEEEC2ERKSE_RKSL_)
$_ZN7cutlass13device_kernelIN5flash19enable_sm80_to_sm89INS1_16FlashAttnBwdSm80INS1_25CollectiveMainloopBwdSm80ILi2ELi2EN4cute5tupleIJNS5_1CILi128EEES8_NS7_ILi64EEEEEENS_6half_tEfNS_4arch4Sm80ELb1ELb0ELb1ELb0ELb0ELb0ELb0ELb0ELi2ELi4ELi4ELi4ELb0EEENS1_21CollectiveEpilogueBwdISA_SB_SD_Li256ELb0ELb0ELi2EEENS1_25SingleTileBwdLPTSchedulerILb0ELi128ELb0EEEEEEEEEvNT_6ParamsE$_ZN4cute3eso3ESOILb0ELb0EJNS_6LayoutINS_5tupleIJNS3_IJNS_1CILi8EEENS4_ILi1EEEEEENS4_ILi2EEES5_EEENS3_IJNS3_IJS6_NS4_ILi0EEEEEEiNS4_ILi1024EEEEEEEENS_10ViewEngineINS_8smem_ptrIPN7cutlass6half_tEEEEEEEC2ERKSE_RKSL_:
[----:B------:R-:W-:Y:S02]  /*74b0*/  IADD3 R2, R64, -c[0x0][0x20], RZ ;  /* 0x8000080040027a10 */ /* 0x000fe40007ffe0ff */
[----:B------:R-:W-:-:S03]  /*74c0*/  IADD3 R0, R0, -c[0x0][0x20], RZ ;  /* 0x8000080000007a10 */ /* 0x000fc60007ffe0ff */
[----:B------:R1:W-:Y:S04]  /*74d0*/  STL [R2], R3 ;  /* 0x0000000302007387 */ /* 0x0003e80000100800 */
[----:B------:R-:W2:Y:S01]  /*74e0*/  LDL.64 R10, [R0] ;  /* 0x00000000000a7983 */ /* 0x000ea20000100a00 */
[----:B------:R-:W-:-:S03]  /*74f0*/  IMAD.MOV.U32 R5, RZ, RZ, 0x0 ;  /* 0x00000000ff057424 */ /* 0x000fc600078e00ff */
[----:B--2---:R1:W-:Y:S01]  /*7500*/  STL.64 [R2+0x8], R10 ;  /* 0x0000080a02007387 */ /* 0x0043e20000100a00 */
[----:B------:R-:W-:Y:S05]  /*7510*/  RET.REL.NODEC R4 `(_ZN7cutlass13device_kernelIN5flash19enable_sm80_to_sm89INS1_16FlashAttnBwdSm80INS1_25CollectiveMainloopBwdSm80ILi2ELi2EN4cute5tupleIJNS5_1CILi128EEES8_NS7_ILi64EEEEEENS_6half_tEfNS_4arch4Sm80ELb1ELb0ELb1ELb0ELb0ELb0ELb0ELb0ELi2ELi4ELi4ELi4ELb0EEENS1_21CollectiveEpilogueBwdISA_SB_SD_Li256ELb0ELb0ELi2EEENS1_25SingleTileBwdLPTSchedulerILb0ELi128ELb0EEEEEEEEEvNT_6ParamsE) ;  /* 0xffff8ae004007950 */ /* 0x000fea0003c3ffff */
        .type           $_ZN7cutlass13device_kernelIN5flash19enable_sm80_to_sm89INS1_16FlashAttnBwdSm80INS1_25CollectiveMainloopBwdSm80ILi2ELi2EN4cute5tupleIJNS5_1CILi128EEES8_NS7_ILi64EEEEEENS_6half_tEfNS_4arch4Sm80ELb1ELb0ELb1ELb0ELb0ELb0ELb0ELb0ELi2ELi4ELi4ELi4ELb0EEENS1_21CollectiveEpilogueBwdISA_SB_SD_Li256ELb0ELb0ELi2EEENS1_25SingleTileBwdLPTSchedulerILb0ELi128ELb0EEEEEEEEEvNT_6ParamsE$_ZN4cute3eso3ESOILb0ELb0EJNS_6LayoutINS_5tupleIJNS3_IJNS_1CILi8EEENS4_ILi1EEEEEENS4_ILi2EEES5_EEENS3_IJNS3_IJS6_NS4_ILi0EEEEEEiNS4_ILi1024EEEEEEEEiEEC2ERKSE_RKi,@function
        .size           $_ZN7cutlass13device_kernelIN5flash19enable_sm80_to_sm89INS1_16FlashAttnBwdSm80INS1_25CollectiveMainloopBwdSm80ILi2ELi2EN4cute5tupleIJNS5_1CILi128EEES8_NS7_ILi64EEEEEENS_6half_tEfNS_4arch4Sm80ELb1ELb0ELb1ELb0ELb0ELb0ELb0ELb0ELi2ELi4ELi4ELi4ELb0EEENS1_21CollectiveEpilogueBwdISA_SB_SD_Li256ELb0ELb0ELi2EEENS1_25SingleTileBwdLPTSchedulerILb0ELi128ELb0EEEEEEEEEvNT_6ParamsE$_ZN4cute3eso3ESOILb0ELb0EJNS_6LayoutINS_5tupleIJNS3_IJNS_1CILi8EEENS4_ILi1EEEEEENS4_ILi2EEES5_EEENS3_IJNS3_IJS6_NS4_ILi0EEEEEEiNS4_ILi1024EEEEEEEEiEEC2ERKSE_RKi,($_ZN7cutlass13device_kernelIN5flash19enable_sm80_to_sm89INS1_16FlashAttnBwdSm80INS1_25CollectiveMainloopBwdSm80ILi2ELi2EN4cute5tupleIJNS5_1CILi128EEES8_NS7_ILi64EEEEEENS_6half_tEfNS_4arch4Sm80ELb1ELb0ELb1ELb0ELb0ELb0ELb0ELb0ELi2ELi4ELi4ELi4ELb0EEENS1_21CollectiveEpilogueBwdISA_SB_SD_Li256ELb0ELb0ELi2EEENS1_25SingleTileBwdLPTSchedulerILb0ELi128ELb0EEEEEEEEEvNT_6ParamsE$_ZN4cute3eso3ESOILb0ELb0EJiNS_5tupleIJiNS_1CILi0EEEEEEEEC2ERKiRKS5_ - $_ZN7cutlass13device_kernelIN5flash19enable_sm80_to_sm89INS1_16FlashAttnBwdSm80INS1_25CollectiveMainloopBwdSm80ILi2ELi2EN4cute5tupleIJNS5_1CILi128EEES8_NS7_ILi64EEEEEENS_6half_tEfNS_4arch4Sm80ELb1ELb0ELb1ELb0ELb0ELb0ELb0ELb0ELi2ELi4ELi4ELi4ELb0EEENS1_21CollectiveEpilogueBwdISA_SB_SD_Li256ELb0ELb0ELi2EEENS1_25SingleTileBwdLPTSchedulerILb0ELi128ELb0EEEEEEEEEvNT_6ParamsE$_ZN4cute3eso3ESOILb0ELb0EJNS_6LayoutINS_5tupleIJNS3_IJNS_1CILi8EEENS4_ILi1EEEEEENS4_ILi2EEES5_EEENS3_IJNS3_IJS6_NS4_ILi0EEEEEEiNS4_ILi1024EEEEEEEEiEEC2ERKSE_RKi)
$_ZN7cutlass13device_kernelIN5flash19enable_sm80_to_sm89INS1_16FlashAttnBwdSm80INS1_25CollectiveMainloopBwdSm80ILi2ELi2EN4cute5tupleIJNS5_1CILi128EEES8_NS7_ILi64EEEEEENS_6half_tEfNS_4arch4Sm80ELb1ELb0ELb1ELb0ELb0ELb0ELb0ELb0ELi2ELi4ELi4ELi4ELb0EEENS1_21CollectiveEpilogueBwdISA_SB_SD_Li256ELb0ELb0ELi2EEENS1_25SingleTileBwdLPTSchedulerILb0ELi128ELb0EEEEEEEEEvNT_6ParamsE$_ZN4cute3eso3ESOILb0ELb0EJNS_6LayoutINS_5tupleIJNS3_IJNS_1CILi8EEENS4_ILi1EEEEEENS4_ILi2EEES5_EEENS3_IJNS3_IJS6_NS4_ILi0EEEEEEiNS4_ILi1024EEEEEEEEiEEC2ERKSE_RKi:
[----:B------:R-:W-:Y:S02]  /*7520*/  IADD3 R3, R64, -c[0x0][0x20], RZ ;  /* 0x8000080040037a10 */ /* 0x000fe40007ffe0ff */
[----:B------:R-:W-:-:S03]  /*7530*/  IADD3 R0, R0, -c[0x0][0x20], RZ ;  /* 0x8000080000007a10 */ /* 0x000fc60007ffe0ff */
[----:B------:R1:W-:Y:S04]  /*7540*/  STL [R3], R2 ;  /* 0x0000000203007387 */ /* 0x0003e80000100800 */
[----:B------:R-:W2:Y:S01]  /*7550*/  LDL R0, [R0] ;  /* 0x0000000000007983 */ /* 0x000ea20000100800 */
[----:B------:R-:W-:-:S03]  /*7560*/  IMAD.MOV.U32 R5, RZ, RZ, 0x0 ;  /* 0x00000000ff057424 */ /* 0x000fc600078e00ff */
[----:B--2---:R1:W-:Y:S01]  /*7570*/  STL [R3+0x4], R0 ;  /* 0x0000040003007387 */ /* 0x0043e20000100800 */
[----:B------:R-:W-:Y:S05]  /*7580*/  RET.REL.NODEC R4 `(_ZN7cutlass13device_kernelIN5flash19enable_sm80_to_sm89INS1_16FlashAttnBwdSm80INS1_25CollectiveMainloopBwdSm80ILi2ELi2EN4cute5tupleIJNS5_1CILi128EEES8_NS7_ILi64EEEEEENS_6half_tEfNS_4arch4Sm80ELb1ELb0ELb1ELb0ELb0ELb0ELb0ELb0ELi2ELi4ELi4ELi4ELb0EEENS1_21CollectiveEpilogueBwdISA_SB_SD_Li256ELb0ELb0ELi2EEENS1_25SingleTileBwdLPTSchedulerILb0ELi128ELb0EEEEEEEEEvNT_6ParamsE) ;  /* 0xffff8a7004007950 */ /* 0x000fea0003c3ffff */
        .type           $_ZN7cutlass13device_kernelIN5flash19enable_sm80_to_sm89INS1_16FlashAttnBwdSm80INS1_25CollectiveMainloopBwdSm80ILi2ELi2EN4cute5tupleIJNS5_1CILi128EEES8_NS7_ILi64EEEEEENS_6half_tEfNS_4arch4Sm80ELb1ELb0ELb1ELb0ELb0ELb0ELb0ELb0ELi2ELi4ELi4ELi4ELb0EEENS1_21CollectiveEpilogueBwdISA_SB_SD_Li256ELb0ELb0ELi2EEENS1_25SingleTileBwdLPTSchedulerILb0ELi128ELb0EEEEEEEEEvNT_6ParamsE$_ZN4cute3eso3ESOILb0ELb0EJiNS_5tupleIJiNS_1CILi0EEEEEEEEC2ERKiRKS5_,@function
        .size           $_ZN7cutlass13device_kernelIN5flash19enable_sm80_to_sm89INS1_16FlashAttnBwdSm80INS1_25CollectiveMainloopBwdSm80ILi2ELi2EN4cute5tupleIJNS5_1CILi128EEES8_NS7_ILi64EEEEEENS_6half_tEfNS_4arch4Sm80ELb1ELb0ELb1ELb0ELb0ELb0ELb0ELb0ELi2ELi4ELi4ELi4ELb0EEENS1_21CollectiveEpilogueBwdISA_SB_SD_Li256ELb0ELb0ELi2EEENS1_25SingleTileBwdLPTSchedulerILb0ELi128ELb0EEEEEEEEEvNT_6ParamsE$_ZN4cute3eso3ESOILb0ELb0EJiNS_5tupleIJiNS_1CILi0EEEEEEEEC2ERKiRKS5_,($_ZN7cutlass13device_kernelIN5flash19enable_sm80_to_sm89INS1_16FlashAttnBwdSm80INS1_25CollectiveMainloopBwdSm80ILi2ELi2EN4cute5tupleIJNS5_1CILi128EEES8_NS7_ILi64EEEEEENS_6half_tEfNS_4arch4Sm80ELb1ELb0ELb1ELb0ELb0ELb0ELb0ELb0ELi2ELi4ELi4ELi4ELb0EEENS1_21CollectiveEpilogueBwdISA_SB_SD_Li256ELb0ELb0ELi2EEENS1_25SingleTileBwdLPTSchedulerILb0ELi128ELb0EEEEEEEEEvNT_6ParamsE$_ZN4cute3eso3ESOILb0ELb0EJiNS_5tupleIJiiEEEEEC2ERKiRKS3_ - $_ZN7cutlass13device_kernelIN5flash19enable_sm80_to_sm89INS1_16FlashAttnBwdSm80INS1_25CollectiveMainloopBwdSm80ILi2ELi2EN4cute5tupleIJNS5_1CILi128EEES8_NS7_ILi64EEEEEENS_6half_tEfNS_4arch4Sm80ELb1ELb0ELb1ELb0ELb0ELb0ELb0ELb0ELi2ELi4ELi4ELi4ELb0EEENS1_21CollectiveEpilogueBwdISA_SB_SD_Li256ELb0ELb0ELi2EEENS1_25SingleTileBwdLPTSchedulerILb0ELi128ELb0EEEEEEEEEvNT_6ParamsE$_ZN4cute3eso3ESOILb0ELb0EJiNS_5tupleIJiNS_1CILi0EEEEEEEEC2ERKiRKS5_)
$_ZN7cutlass13device_kernelIN5flash19enable_sm80_to_sm89INS1_16FlashAttnBwdSm80INS1_25CollectiveMainloopBwdSm80ILi2ELi2EN4cute5tupleIJNS5_1CILi128EEES8_NS7_ILi64EEEEEENS_6half_tEfNS_4arch4Sm80ELb1ELb0ELb1ELb0ELb0ELb0ELb0ELb0ELi2ELi4ELi4ELi4ELb0EEENS1_21CollectiveEpilogueBwdISA_SB_SD_Li256ELb0ELb0ELi2EEENS1_25SingleTileBwdLPTSchedulerILb0ELi128ELb0EEEEEEEEEvNT_6ParamsE$_ZN4cute3eso3ESOILb0ELb0EJiNS_5tupleIJiNS_1CILi0EEEEEEEEC2ERKiRKS5_:
[----:B------:R-:W-:Y:S02]  /*7590*/  IADD3 R3, R82, -c[0x0][0x20], RZ ;  /* 0x8000080052037a10 */ /* 0x000fe40007ffe0ff */
[----:B------:R-:W-:-:S03]  /*75a0*/  IADD3 R2, R2, -c[0x0][0x20], RZ ;  /* 0x8000080002027a10 */ /* 0x000fc60007ffe0ff */
[----:B------:R1:W-:Y:S04]  /*75b0*/  STL [R3], R6 ;  /* 0x0000000603007387 */ /* 0x0003e80000100800 */
[----:B------:R-:W2:Y:S01]  /*75c0*/  LDL R2, [R2] ;  /* 0x0000000002027983 */ /* 0x000ea20000100800 */
[----:B------:R-:W-:-:S03]  /*75d0*/  IMAD.MOV.U32 R5, RZ, RZ, 0x0 ;  /* 0x00000000ff057424 */ /* 0x000fc600078e00ff */
[----:B--2---:R1:W-:Y:S01]  /*75e0*/  STL [R3+0x4], R2 ;  /* 0x0000040203007387 */ /* 0x0043e20000100800 */
[----:B------:R-:W-:Y:S05]  /*75f0*/  RET.REL.NODEC R4 `(_ZN7cutlass13device_kernelIN5flash19enable_sm80_to_sm89INS1_16FlashAttnBwdSm80INS1_25CollectiveMainloopBwdSm80ILi2ELi2EN4cute5tupleIJNS5_1CILi128EEES8_NS7_ILi64EEEEEENS_6half_tEfNS_4arch4Sm80ELb1ELb0ELb1ELb0ELb0ELb0ELb0ELb0ELi2ELi4ELi4ELi4ELb0EEENS1_21CollectiveEpilogueBwdISA_SB_SD_Li256ELb0ELb0ELi2EEENS1_25SingleTileBwdLPTSchedulerILb0ELi128ELb0EEEEEEEEEvNT_6ParamsE) ;  /* 0xffff8a0004007950 */ /* 0x000fea0003c3ffff */
        .type           $_ZN7cutlass13device_kernelIN5flash19enable_sm80_to_sm89INS1_16FlashAttnBwdSm80INS1_25CollectiveMainloopBwdSm80ILi2ELi2EN4cute5tupleIJNS5_1CILi128EEES8_NS7_ILi64EEEEEENS_6half_tEfNS_4arch4Sm80ELb1ELb0ELb1ELb0ELb0ELb0ELb0ELb0ELi2ELi4ELi4ELi4ELb0EEENS1_21CollectiveEpilogueBwdISA_SB_SD_Li256ELb0ELb0ELi2EEENS1_25SingleTileBwdLPTSchedulerILb0ELi128ELb0EEEEEEEEEvNT_6ParamsE$_ZN4cute3eso3ESOILb0ELb0EJiNS_5tupleIJiiEEEEEC2ERKiRKS3_,@function
        .size           $_ZN7cutlass13device_kernelIN5flash19enable_sm80_to_sm89INS1_16FlashAttnBwdSm80INS1_25CollectiveMainloopBwdSm80ILi2ELi2EN4cute5tupleIJNS5_1CILi128EEES8_NS7_ILi64EEEEEENS_6half_tEfNS_4arch4Sm80ELb1ELb0ELb1ELb0ELb0ELb0ELb0ELb0ELi2ELi4ELi4ELi4ELb0EEENS1_21CollectiveEpilogueBwdISA_SB_SD_Li256ELb0ELb0ELi2EEENS1_25SingleTileBwdLPTSchedulerILb0ELi128ELb0EEEEEEEEEvNT_6ParamsE$_ZN4cute3eso3ESOILb0ELb0EJiNS_5tupleIJiiEEEEEC2ERKiRKS3_,($_ZN7cutlass13device_kernelIN5flash19enable_sm80_to_sm89INS1_16FlashAttnBwdSm80INS1_25CollectiveMainloopBwdSm80ILi2ELi2EN4cute5tupleIJNS5_1CILi128EEES8_NS7_ILi64EEEEEENS_6half_tEfNS_4arch4Sm80ELb1ELb0ELb1ELb0ELb0ELb0ELb0ELb0ELi2ELi4ELi4ELi4ELb0EEENS1_21CollectiveEpilogueBwdISA_SB_SD_Li256ELb0ELb0ELi2EEENS1_25SingleTileBwdLPTSchedulerILb0ELi128ELb0EEEEEEEEEvNT_6ParamsE$_ZN4cute3eso3ESOILb0ELb0EJiiEEC2ERKiS4_ - $_ZN7cutlass13device_kernelIN5flash19enable_sm80_to_sm89INS1_16FlashAttnBwdSm80INS1_25CollectiveMainloopBwdSm80ILi2ELi2EN4cute5tupleIJNS5_1CILi128EEES8_NS7_ILi64EEEEEENS_6half_tEfNS_4arch4Sm80ELb1ELb0ELb1ELb0ELb0ELb0ELb0ELb0ELi2ELi4ELi4ELi4ELb0EEENS1_21CollectiveEpilogueBwdISA_SB_SD_Li256ELb0ELb0ELi2EEENS1_25SingleTileBwdLPTSchedulerILb0ELi128ELb0EEEEEEEEEvNT_6ParamsE$_ZN4cute3eso3ESOILb0ELb0EJiNS_5tupleIJiiEEEEEC2ERKiRKS3_)
$_ZN7cutlass13device_kernelIN5flash19enable_sm80_to_sm89INS1_16FlashAttnBwdSm80INS1_25CollectiveMainloopBwdSm80ILi2ELi2EN4cute5tupleIJNS5_1CILi128EEES8_NS7_ILi64EEEEEENS_6half_tEfNS_4arch4Sm80ELb1ELb0ELb1ELb0ELb0ELb0ELb0ELb0ELi2ELi4ELi4ELi4ELb0EEENS1_21CollectiveEpilogueBwdISA_SB_SD_Li256ELb0ELb0ELi2EEENS1_25SingleTileBwdLPTSchedulerILb0ELi128ELb0EEEEEEEEEvNT_6ParamsE$_ZN4cute3eso3ESOILb0ELb0EJiNS_5tupleIJiiEEEEEC2ERKiRKS3_:
        /* <DEDUP_REMOVED lines=9> */
        .type           $_ZN7cutlass13device_kernelIN5flash19enable_sm80_to_sm89INS1_16FlashAttnBwdSm80INS1_25CollectiveMainloopBwdSm80ILi2ELi2EN4cute5tupleIJNS5_1CILi128EEES8_NS7_ILi64EEEEEENS_6half_tEfNS_4arch4Sm80ELb1ELb0ELb1ELb0ELb0ELb0ELb0ELb0ELi2ELi4ELi4ELi4ELb0EEENS1_21CollectiveEpilogueBwdISA_SB_SD_Li256ELb0ELb0ELi2EEENS1_25SingleTileBwdLPTSchedulerILb0ELi128ELb0EEEEEEEEEvNT_6ParamsE$_ZN4cute3eso3ESOILb0ELb0EJiiEEC2ERKiS4_,@function
        .size           $_ZN7cutlass13device_kernelIN5flash19enable_sm80_to_sm89INS1_16FlashAttnBwdSm80INS1_25CollectiveMainloopBwdSm80ILi2ELi2EN4cute5tupleIJNS5_1CILi128EEES8_NS7_ILi64EEEEEENS_6half_tEfNS_4arch4Sm80ELb1ELb0ELb1ELb0ELb0ELb0ELb0ELb0ELi2ELi4ELi4ELi4ELb0EEENS1_21CollectiveEpilogueBwdISA_SB_SD_Li256ELb0ELb0ELi2EEENS1_25SingleTileBwdLPTSchedulerILb0ELi128ELb0EEEEEEEEEvNT_6ParamsE$_ZN4cute3eso3ESOILb0ELb0EJiiEEC2ERKiS4_,($_ZN7cutlass13device_kernelIN5flash19enable_sm80_to_sm89INS1_16FlashAttnBwdSm80INS1_25CollectiveMainloopBwdSm80ILi2ELi2EN4cute5tupleIJNS5_1CILi128EEES8_NS7_ILi64EEEEEENS_6half_tEfNS_4arch4Sm80ELb1ELb0ELb1ELb0ELb0ELb0ELb0ELb0ELi2ELi4ELi4ELi4ELb0EEENS1_21CollectiveEpilogueBwdISA_SB_SD_Li256ELb0ELb0ELi2EEENS1_25SingleTileBwdLPTSchedulerILb0ELi128ELb0EEEEEEEEEvNT_6ParamsE$_ZN4cute3eso3ESOILb0ELb0EJiiNS_1CILi144EEENS2_ILi512EEEEEC2ERKiS7_RKS3_RKS4_ - $_ZN7cutlass13device_kernelIN5flash19enable_sm80_to_sm89INS1_16FlashAttnBwdSm80INS1_25CollectiveMainloopBwdSm80ILi2ELi2EN4cute5tupleIJNS5_1CILi128EEES8_NS7_ILi64EEEEEENS_6half_tEfNS_4arch4Sm80ELb1ELb0ELb1ELb0ELb0ELb0ELb0ELb0ELi2ELi4ELi4ELi4ELb0EEENS1_21CollectiveEpilogueBwdISA_SB_SD_Li256ELb0ELb0ELi2EEENS1_25SingleTileBwdLPTSchedulerILb0ELi128ELb0EEEEEEEEEvNT_6ParamsE$_ZN4cute3eso3ESOILb0ELb0EJiiEEC2ERKiS4_)
$_ZN7cutlass13device_kernelIN5flash19enable_sm80_to_sm89INS1_16FlashAttnBwdSm80INS1_25CollectiveMainloopBwdSm80ILi2ELi2EN4cute5tupleIJNS5_1CILi128EEES8_NS7_ILi64EEEEEENS_6half_tEfNS_4arch4Sm80ELb1ELb0ELb1ELb0ELb0ELb0ELb0ELb0ELi2ELi4ELi4ELi4ELb0EEENS1_21CollectiveEpilogueBwdISA_SB_SD_Li256ELb0ELb0ELi2EEENS1_25SingleTileBwdLPTSchedulerILb0ELi128ELb0EEEEEEEEEvNT_6ParamsE$_ZN4cute3eso3ESOILb0ELb0EJiiEEC2ERKiS4_:
        /* <DEDUP_REMOVED lines=8> */
        .type           $_ZN7cutlass13device_kernelIN5flash19enable_sm80_to_sm89INS1_16FlashAttnBwdSm80INS1_25CollectiveMainloopBwdSm80ILi2ELi2EN4cute5tupleIJNS5_1CILi128EEES8_NS7_ILi64EEEEEENS_6half_tEfNS_4arch4Sm80ELb1ELb0ELb1ELb0ELb0ELb0ELb0ELb0ELi2ELi4ELi4ELi4ELb0EEENS1_21CollectiveEpilogueBwdISA_SB_SD_Li256ELb0ELb0ELi2EEENS1_25SingleTileBwdLPTSchedulerILb0ELi128ELb0EEEEEEEEEvNT_6ParamsE$_ZN4cute3eso3ESOILb0ELb0EJiiNS_1CILi144EEENS2_ILi512EEEEEC2ERKiS7_RKS3_RKS4_,@function
        .size           $_ZN7cutlass13device_kernelIN5flash19enable_sm80_to_sm89INS1_16FlashAttnBwdSm80INS1_25CollectiveMainloopBwdSm80ILi2ELi2EN4cute5tupleIJNS5_1CILi128EEES8_NS7_ILi64EEEEEENS_6half_tEfNS_4arch4Sm80ELb1ELb0ELb1ELb0ELb0ELb0ELb0ELb0ELi2ELi4ELi4ELi4ELb0EEENS1_21CollectiveEpilogueBwdISA_SB_SD_Li256ELb0ELb0ELi2EEENS1_25SingleTileBwdLPTSchedulerILb0ELi128ELb0EEEEEEEEEvNT_6ParamsE$_ZN4cute3eso3ESOILb0ELb0EJiiNS_1CILi144EEENS2_ILi512EEEEEC2ERKiS7_RKS3_RKS4_,($_ZN7cutlass13device_kernelIN5flash19enable_sm80_to_sm89INS1_16FlashAttnBwdSm80INS1_25CollectiveMainloopBwdSm80ILi2ELi2EN4cute5tupleIJNS5_1CILi128EEES8_NS7_ILi64EEEEEENS_6half_tEfNS_4arch4Sm80ELb1ELb0ELb1ELb0ELb0ELb0ELb0ELb0ELi2ELi4ELi4ELi4ELb0EEENS1_21CollectiveEpilogueBwdISA_SB_SD_Li256ELb0ELb0ELi2EEENS1_25SingleTileBwdLPTSchedulerILb0ELi128ELb0EEEEEEEEEvNT_6ParamsE$_ZN4cute3eso3ESOILb0ELb0EJiiNS_1CILi72EEENS2_ILi512EEEEEC2ERKiS7_RKS3_RKS4_ - $_ZN7cutlass13device_kernelIN5flash19enable_sm80_to_sm89INS1_16FlashAttnBwdSm80INS1_25CollectiveMainloopBwdSm80ILi2ELi2EN4cute5tupleIJNS5_1CILi128EEES8_NS7_ILi64EEEEEENS_6half_tEfNS_4arch4Sm80ELb1ELb0ELb1ELb0ELb0ELb0ELb0ELb0ELi2ELi4ELi4ELi4ELb0EEENS1_21CollectiveEpilogueBwdISA_SB_SD_Li256ELb0ELb0ELi2EEENS1_25SingleTileBwdLPTSchedulerILb0ELi128ELb0EEEEEEEEEvNT_6ParamsE$_ZN4cute3eso3ESOILb0ELb0EJiiNS_1CILi144EEENS2_ILi512EEEEEC2ERKiS7_RKS3_RKS4_)
$_ZN7cutlass13device_kernelIN5flash19enable_sm80_to_sm89INS1_16FlashAttnBwdSm80INS1_25CollectiveMainloopBwdSm80ILi2ELi2EN4cute5tupleIJNS5_1CILi128EEES8_NS7_ILi64EEEEEENS_6half_tEfNS_4arch4Sm80ELb1ELb0ELb1ELb0ELb0ELb0ELb0ELb0ELi2ELi4ELi4ELi4ELb0EEENS1_21CollectiveEpilogueBwdISA_SB_SD_Li256ELb0ELb0ELi2EEENS1_25SingleTileBwdLPTSchedulerILb0ELi128ELb0EEEEEEEEEvNT_6ParamsE$_ZN4cute3eso3ESOILb0ELb0EJiiNS_1CILi144EEENS2_ILi512EEEEEC2ERKiS7_RKS3_RKS4_:
[----:B------:R-:W-:Y:S02]  /*7710*/  IADD3 R26, R82, -c[0x0][0x20], RZ ;  /* 0x80000800521a7a10 */ /* 0x000fe40007ffe0ff */
[----:B------:R-:W-:-:S03]  /*7720*/  IADD3 R2, R2, -c[0x0][0x20], RZ ;  /* 0x8000080002027a10 */ /* 0x000fc60007ffe0ff */
[----:B------:R1:W-:Y:S04]  /*7730*/  STL [R26], R5 ;  /* 0x000000051a007387 */ /* 0x0003e80000100800 */
[----:B------:R-:W2:Y:S01]  /*7740*/  LDL R3, [R2] ;  /* 0x0000000002037983 */ /* 0x000ea20000100800 */
[----:B------:R-:W-:-:S03]  /*7750*/  IMAD.MOV.U32 R35, RZ, RZ, 0x0 ;  /* 0x00000000ff237424 */ /* 0x000fc600078e00ff */
[----:B--2---:R1:W-:Y:S01]  /*7760*/  STL [R26+0x4], R3 ;  /* 0x000004031a007387 */ /* 0x0043e20000100800 */
[----:B------:R-:W-:Y:S05]  /*7770*/  RET.REL.NODEC R34 `(_ZN7cutlass13device_kernelIN5flash19enable_sm80_to_sm89INS1_16FlashAttnBwdSm80INS1_25CollectiveMainloopBwdSm80ILi2ELi2EN4cute5tupleIJNS5_1CILi128EEES8_NS7_ILi64EEEEEENS_6half_tEfNS_4arch4Sm80ELb1ELb0ELb1ELb0ELb0ELb0ELb0ELb0ELi2ELi4ELi4ELi4ELb0EEENS1_21CollectiveEpilogueBwdISA_SB_SD_Li256ELb0ELb0ELi2EEENS1_25SingleTileBwdLPTSchedulerILb0ELi128ELb0EEEEEEEEEvNT_6ParamsE) ;  /* 0xffff888022007950 */ /* 0x000fea0003c3ffff */
        .type           $_ZN7cutlass13device_kernelIN5flash19enable_sm80_to_sm89INS1_16FlashAttnBwdSm80INS1_25CollectiveMainloopBwdSm80ILi2ELi2EN4cute5tupleIJNS5_1CILi128EEES8_NS7_ILi64EEEEEENS_6half_tEfNS_4arch4Sm80ELb1ELb0ELb1ELb0ELb0ELb0ELb0ELb0ELi2ELi4ELi4ELi4ELb0EEENS1_21CollectiveEpilogueBwdISA_SB_SD_Li256ELb0ELb0ELi2EEENS1_25SingleTileBwdLPTSchedulerILb0ELi128ELb0EEEEEEEEEvNT_6ParamsE$_ZN4cute3eso3ESOILb0ELb0EJiiNS_1CILi72EEENS2_ILi512EEEEEC2ERKiS7_RKS3_RKS4_,@function
        .size           $_ZN7cutlass13device_kernelIN5flash19enable_sm80_to_sm89INS1_16FlashAttnBwdSm80INS1_25CollectiveMainloopBwdSm80ILi2ELi2EN4cute5tupleIJNS5_1CILi128EEES8_NS7_ILi64EEEEEENS_6half_tEfNS_4arch4Sm80ELb1ELb0ELb1ELb0ELb0ELb0ELb0ELb0ELi2ELi4ELi4ELi4ELb0EEENS1_21CollectiveEpilogueBwdISA_SB_SD_Li256ELb0ELb0ELi2EEENS1_25SingleTileBwdLPTSchedulerILb0ELi128ELb0EEEEEEEEEvNT_6ParamsE$_ZN4cute3eso3ESOILb0ELb0EJiiNS_1CILi72EEENS2_ILi512EEEEEC2ERKiS7_RKS3_RKS4_,($_ZN7cutlass13device_kernelIN5flash19enable_sm80_to_sm89INS1_16FlashAttnBwdSm80INS1_25CollectiveMainloopBwdSm80ILi2ELi2EN4cute5tupleIJNS5_1CILi128EEES8_NS7_ILi64EEEEEENS_6half_tEfNS_4arch4Sm80ELb1ELb0ELb1ELb0ELb0ELb0ELb0ELb0ELi2ELi4ELi4ELi4ELb0EEENS1_21CollectiveEpilogueBwdISA_SB_SD_Li256ELb0ELb0ELi2EEENS1_25SingleTileBwdLPTSchedulerILb0ELi128ELb0EEEEEEEEEvNT_6ParamsE$_ZN4cute3eso3ESOILb0ELb0EJiiiEEC2ERKiS4_S4_ - $_ZN7cutlass13device_kernelIN5flash19enable_sm80_to_sm89INS1_16FlashAttnBwdSm80INS1_25CollectiveMainloopBwdSm80ILi2ELi2EN4cute5tupleIJNS5_1CILi128EEES8_NS7_ILi64EEEEEENS_6half_tEfNS_4arch4Sm80ELb1ELb0ELb1ELb0ELb0ELb0ELb0ELb0ELi2ELi4ELi4ELi4ELb0EEENS1_21CollectiveEpilogueBwdISA_SB_SD_Li256ELb0ELb0ELi2EEENS1_25SingleTileBwdLPTSchedulerILb0ELi128ELb0EEEEEEEEEvNT_6ParamsE$_ZN4cute3eso3ESOILb0ELb0EJiiNS_1CILi72EEENS2_ILi512EEEEEC2ERKiS7_RKS3_RKS4_)
$_ZN7cutlass13device_kernelIN5flash19enable_sm80_to_sm89INS1_16FlashAttnBwdSm80INS1_25CollectiveMainloopBwdSm80ILi2ELi2EN4cute5tupleIJNS5_1CILi128EEES8_NS7_ILi64EEEEEENS_6half_tEfNS_4arch4Sm80ELb1ELb0ELb1ELb0ELb0ELb0ELb0ELb0ELi2ELi4ELi4ELi4ELb0EEENS1_21CollectiveEpilogueBwdISA_SB_SD_Li256ELb0ELb0ELi2EEENS1_25SingleTileBwdLPTSchedulerILb0ELi128ELb0EEEEEEEEEvNT_6ParamsE$_ZN4cute3eso3ESOILb0ELb0EJiiNS_1CILi72EEENS2_ILi512EEEEEC2ERKiS7_RKS3_RKS4_:
        /* <DEDUP_REMOVED lines=8> */
        .type           $_ZN7cutlass13device_kernelIN5flash19enable_sm80_to_sm89INS1_16FlashAttnBwdSm80INS1_25CollectiveMainloopBwdSm80ILi2ELi2EN4cute5tupleIJNS5_1CILi128EEES8_NS7_ILi64EEEEEENS_6half_tEfNS_4arch4Sm80ELb1ELb0ELb1ELb0ELb0ELb0ELb0ELb0ELi2ELi4ELi4ELi4ELb0EEENS1_21CollectiveEpilogueBwdISA_SB_SD_Li256ELb0ELb0ELi2EEENS1_25SingleTileBwdLPTSchedulerILb0ELi128ELb0EEEEEEEEEvNT_6ParamsE$_ZN4cute3eso3ESOILb0ELb0EJiiiEEC2ERKiS4_S4_,@function
        .size           $_ZN7cutlass13device_kernelIN5flash19enable_sm80_to_sm89INS1_16FlashAttnBwdSm80INS1_25CollectiveMainloopBwdSm80ILi2ELi2EN4cute5tupleIJNS5_1CILi128EEES8_NS7_ILi64EEEEEENS_6half_tEfNS_4arch4Sm80ELb1ELb0ELb1ELb0ELb0ELb0ELb0ELb0ELi2ELi4ELi4ELi4ELb0EEENS1_21CollectiveEpilogueBwdISA_SB_SD_Li256ELb0ELb0ELi2EEENS1_25SingleTileBwdLPTSchedulerILb0ELi128ELb0EEEEEEEEEvNT_6ParamsE$_ZN4cute3eso3ESOILb0ELb0EJiiiEEC2ERKiS4_S4_,($_ZN7cutlass13device_kernelIN5flash19enable_sm80_to_sm89INS1_16FlashAttnBwdSm80INS1_25CollectiveMainloopBwdSm80ILi2ELi2EN4cute5tupleIJNS5_1CILi128EEES8_NS7_ILi64EEEEEENS_6half_tEfNS_4arch4Sm80ELb1ELb0ELb1ELb0ELb0ELb0ELb0ELb0ELi2ELi4ELi4ELi4ELb0EEENS1_21CollectiveEpilogueBwdISA_SB_SD_Li256ELb0ELb0ELi2EEENS1_25SingleTileBwdLPTSchedulerILb0ELi128ELb0EEEEEEEEEvNT_6ParamsE$_ZN4cute3eso3ESOILb0ELb0EJiiiNS_1CILi144EEENS2_ILi512EEEEEC2ERKiS7_S7_RKS3_RKS4_ - $_ZN7cutlass13device_kernelIN5flash19enable_sm80_to_sm89INS1_16FlashAttnBwdSm80INS1_25CollectiveMainloopBwdSm80ILi2ELi2EN4cute5tupleIJNS5_1CILi128EEES8_NS7_ILi64EEEEEENS_6half_tEfNS_4arch4Sm80ELb1ELb0ELb1ELb0ELb0ELb0ELb0ELb0ELi2ELi4ELi4ELi4ELb0EEENS1_21CollectiveEpilogueBwdISA_SB_SD_Li256ELb0ELb0ELi2EEENS1_25SingleTileBwdLPTSchedulerILb0ELi128ELb0EEEEEEEEEvNT_6ParamsE$_ZN4cute3eso3ESOILb0ELb0EJiiiEEC2ERKiS4_S4_)
$_ZN7cutlass13device_kernelIN5flash19enable_sm80_to_sm89INS1_16FlashAttnBwdSm80INS1_25CollectiveMainloopBwdSm80ILi2ELi2EN4cute5tupleIJNS5_1CILi128EEES8_NS7_ILi64EEEEEENS_6half_tEfNS_4arch4Sm80ELb1ELb0ELb1ELb0ELb0ELb0ELb0ELb0ELi2ELi4ELi4ELi4ELb0EEENS1_21CollectiveEpilogueBwdISA_SB_SD_Li256ELb0ELb0ELi2EEENS1_25SingleTileBwdLPTSchedulerILb0ELi128ELb0EEEEEEEEEvNT_6ParamsE$_ZN4cute3eso3ESOILb0ELb0EJiiiEEC2ERKiS4_S4_:
        /* <DEDUP_REMOVED lines=9> */
[----:B------:R-:W-:Y:S05]  /*7890*/  RET.REL.NODEC R4 `(_ZN7cutlass13device_kernelIN5flash19enable_sm80_to_sm89INS1_16FlashAttnBwdSm80INS1_25CollectiveMainloopBwdSm80ILi2ELi2EN4cute5tupleIJNS5_1CILi128EEES8_NS7_ILi64EEEEEENS_6half_tEfNS_4arch4Sm80ELb1ELb0ELb1ELb0ELb0ELb0ELb0ELb0ELi2ELi4ELi4ELi4ELb0EEENS1_21CollectiveEpilogueBwdISA_SB_SD_Li256ELb0ELb0ELi2EEENS1_25SingleTileBwdLPTSchedulerILb0ELi128ELb0EEEEEEEEEvNT_6ParamsE) ;  /* 0xffff876004007950 */ /* 0x000fea0003c3ffff */
        .type           $_ZN7cutlass13device_kernelIN5flash19enable_sm80_to_sm89INS1_16FlashAttnBwdSm80INS1_25CollectiveMainloopBwdSm80ILi2ELi2EN4cute5tupleIJNS5_1CILi128EEES8_NS7_ILi64EEEEEENS_6half_tEfNS_4arch4Sm80ELb1ELb0ELb1ELb0ELb0ELb0ELb0ELb0ELi2ELi4ELi4ELi4ELb0EEENS1_21CollectiveEpilogueBwdISA_SB_SD_Li256ELb0ELb0ELi2EEENS1_25SingleTileBwdLPTSchedulerILb0ELi128ELb0EEEEEEEEEvNT_6ParamsE$_ZN4cute3eso3ESOILb0ELb0EJiiiNS_1CILi144EEENS2_ILi512EEEEEC2ERKiS7_S7_RKS3_RKS4_,@function
        .size           $_ZN7cutlass13device_kernelIN5flash19enable_sm80_to_sm89INS1_16FlashAttnBwdSm80INS1_25CollectiveMainloopBwdSm80ILi2ELi2EN4cute5tupleIJNS5_1CILi128EEES8_NS7_ILi64EEEEEENS_6half_tEfNS_4arch4Sm80ELb1ELb0ELb1ELb0ELb0ELb0ELb0ELb0ELi2ELi4ELi4ELi4ELb0EEENS1_21CollectiveEpilogueBwdISA_SB_SD_Li256ELb0ELb0ELi2EEENS1_25SingleTileBwdLPTSchedulerILb0ELi128ELb0EEEEEEEEEvNT_6ParamsE$_ZN4cute3eso3ESOILb0ELb0EJiiiNS_1CILi144EEENS2_ILi512EEEEEC2ERKiS7_S7_RKS3_RKS4_,($_ZN7cutlass13device_kernelIN5flash19enable_sm80_to_sm89INS1_16FlashAttnBwdSm80INS1_25CollectiveMainloopBwdSm80ILi2ELi2EN4cute5tupleIJNS5_1CILi128EEES8_NS7_ILi64EEEEEENS_6half_tEfNS_4arch4Sm80ELb1ELb0ELb1ELb0ELb0ELb0ELb0ELb0ELi2ELi4ELi4ELi4ELb0EEENS1_21CollectiveEpilogueBwdISA_SB_SD_Li256ELb0ELb0ELi2EEENS1_25SingleTileBwdLPTSchedulerILb0ELi128ELb0EEEEEEEEEvNT_6ParamsE$_ZN4cute3eso3ESOILb0ELb0EJiiiNS_1CILi72EEENS2_ILi512EEEEEC2ERKiS7_S7_RKS3_RKS4_ - $_ZN7cutlass13device_kernelIN5flash19enable_sm80_to_sm89INS1_16FlashAttnBwdSm80INS1_25CollectiveMainloopBwdSm80ILi2ELi2EN4cute5tupleIJNS5_1CILi128EEES8_NS7_ILi64EEEEEENS_6half_tEfNS_4arch4Sm80ELb1ELb0ELb1ELb0ELb0ELb0ELb0ELb0ELi2ELi4ELi4ELi4ELb0EEENS1_21CollectiveEpilogueBwdISA_SB_SD_Li256ELb0ELb0ELi2EEENS1_25SingleTileBwdLPTSchedulerILb0ELi128ELb0EEEEEEEEEvNT_6ParamsE$_ZN4cute3eso3ESOILb0ELb0EJiiiNS_1CILi144EEENS2_ILi512EEEEEC2ERKiS7_S7_RKS3_RKS4_)
$_ZN7cutlass13device_kernelIN5flash19enable_sm80_to_sm89INS1_16FlashAttnBwdSm80INS1_25CollectiveMainloopBwdSm80ILi2ELi2EN4cute5tupleIJNS5_1CILi128EEES8_NS7_ILi64EEEEEENS_6half_tEfNS_4arch4Sm80ELb1ELb0ELb1ELb0ELb0ELb0ELb0ELb0ELi2ELi4ELi4ELi4ELb0EEENS1_21CollectiveEpilogueBwdISA_SB_SD_Li256ELb0ELb0ELi2EEENS1_25SingleTileBwdLPTSchedulerILb0ELi128ELb0EEEEEEEEEvNT_6ParamsE$_ZN4cute3eso3ESOILb0ELb0EJiiiNS_1CILi144EEENS2_ILi512EEEEEC2ERKiS7_S7_RKS3_RKS4_:
        /* <DEDUP_REMOVED lines=10> */
[----:B------:R-:W-:Y:S05]  /*7940*/  RET.REL.NODEC R36 `(_ZN7cutlass13device_kernelIN5flash19enable_sm80_to_sm89INS1_16FlashAttnBwdSm80INS1_25CollectiveMainloopBwdSm80ILi2ELi2EN4cute5tupleIJNS5_1CILi128EEES8_NS7_ILi64EEEEEENS_6half_tEfNS_4arch4Sm80ELb1ELb0ELb1ELb0ELb0ELb0ELb0ELb0ELi2ELi4ELi4ELi4ELb0EEENS1_21CollectiveEpilogueBwdISA_SB_SD_Li256ELb0ELb0ELi2EEENS1_25SingleTileBwdLPTSchedulerILb0ELi128ELb0EEEEEEEEEvNT_6ParamsE) ;  /* 0xffff86b024007950 */ /* 0x000fea0003c3ffff */
        .type           $_ZN7cutlass13device_kernelIN5flash19enable_sm80_to_sm89INS1_16FlashAttnBwdSm80INS1_25CollectiveMainloopBwdSm80ILi2ELi2EN4cute5tupleIJNS5_1CILi128EEES8_NS7_ILi64EEEEEENS_6half_tEfNS_4arch4Sm80ELb1ELb0ELb1ELb0ELb0ELb0ELb0ELb0ELi2ELi4ELi4ELi4ELb0EEENS1_21CollectiveEpilogueBwdISA_SB_SD_Li256ELb0ELb0ELi2EEENS1_25SingleTileBwdLPTSchedulerILb0ELi128ELb0EEEEEEEEEvNT_6ParamsE$_ZN4cute3eso3ESOILb0ELb0EJiiiNS_1CILi72EEENS2_ILi512EEEEEC2ERKiS7_S7_RKS3_RKS4_,@function
        .size           $_ZN7cutlass13device_kernelIN5flash19enable_sm80_to_sm89INS1_16FlashAttnBwdSm80INS1_25CollectiveMainloopBwdSm80ILi2ELi2EN4cute5tupleIJNS5_1CILi128EEES8_NS7_ILi64EEEEEENS_6half_tEfNS_4arch4Sm80ELb1ELb0ELb1ELb0ELb0ELb0ELb0ELb0ELi2ELi4ELi4ELi4ELb0EEENS1_21CollectiveEpilogueBwdISA_SB_SD_Li256ELb0ELb0ELi2EEENS1_25SingleTileBwdLPTSchedulerILb0ELi128ELb0EEEEEEEEEvNT_6ParamsE$_ZN4cute3eso3ESOILb0ELb0EJiiiNS_1CILi72EEENS2_ILi512EEEEEC2ERKiS7_S7_RKS3_RKS4_,($_ZN7cutlass13device_kernelIN5flash19enable_sm80_to_sm89INS1_16FlashAttnBwdSm80INS1_25CollectiveMainloopBwdSm80ILi2ELi2EN4cute5tupleIJNS5_1CILi128EEES8_NS7_ILi64EEEEEENS_6half_tEfNS_4arch4Sm80ELb1ELb0ELb1ELb0ELb0ELb0ELb0ELb0ELi2ELi4ELi4ELi4ELb0EEENS1_21CollectiveEpilogueBwdISA_SB_SD_Li256ELb0ELb0ELi2EEENS1_25SingleTileBwdLPTSchedulerILb0ELi128ELb0EEEEEEEEEvNT_6ParamsE$_ZN4cute3eso3ESOILb0ELb1EJNS_5tupleIJiNS2_IJiNS_1CILi0EEEEEEEEENS2_IJNS_10UnderscoreENS2_IJS7_S7_EEEEEEEEC2ERKS6_RKS9_ - $_ZN7cutlass13device_kernelIN5flash19enable_sm80_to_sm89INS1_16FlashAttnBwdSm80INS1_25CollectiveMainloopBwdSm80ILi2ELi2EN4cute5tupleIJNS5_1CILi128EEES8_NS7_ILi64EEEEEENS_6half_tEfNS_4arch4Sm80ELb1ELb0ELb1ELb0ELb0ELb0ELb0ELb0ELi2ELi4ELi4ELi4ELb0EEENS1_21CollectiveEpilogueBwdISA_SB_SD_Li256ELb0ELb0ELi2EEENS1_25SingleTileBwdLPTSchedulerILb0ELi128ELb0EEEEEEEEEvNT_6ParamsE$_ZN4cute3eso3ESOILb0ELb0EJiiiNS_1CILi72EEENS2_ILi512EEEEEC2ERKiS7_S7_RKS3_RKS4_)
$_ZN7cutlass13device_kernelIN5flash19enable_sm80_to_sm89INS1_16FlashAttnBwdSm80INS1_25CollectiveMainloopBwdSm80ILi2ELi2EN4cute5tupleIJNS5_1CILi128EEES8_NS7_ILi64EEEEEENS_6half_tEfNS_4arch4Sm80ELb1ELb0ELb1ELb0ELb0ELb0ELb0ELb0ELi2ELi4ELi4ELi4ELb0EEENS1_21CollectiveEpilogueBwdISA_SB_SD_Li256ELb0ELb0ELi2EEENS1_25SingleTileBwdLPTSchedulerILb0ELi128ELb0EEEEEEEEEvNT_6ParamsE$_ZN4cute3eso3ESOILb0ELb0EJiiiNS_1CILi72EEENS2_ILi512EEEEEC2ERKiS7_S7_RKS3_RKS4_:
        /* <DEDUP_REMOVED lines=10> */
        .type           $_ZN7cutlass13device_kernelIN5flash19enable_sm80_to_sm89INS1_16FlashAttnBwdSm80INS1_25CollectiveMainloopBwdSm80ILi2ELi2EN4cute5tupleIJNS5_1CILi128EEES8_NS7_ILi64EEEEEENS_6half_tEfNS_4arch4Sm80ELb1ELb0ELb1ELb0ELb0ELb0ELb0ELb0ELi2ELi4ELi4ELi4ELb0EEENS1_21CollectiveEpilogueBwdISA_SB_SD_Li256ELb0ELb0ELi2EEENS1_25SingleTileBwdLPTSchedulerILb0ELi128ELb0EEEEEEEEEvNT_6ParamsE$_ZN4cute3eso3ESOILb0ELb1EJNS_5tupleIJiNS2_IJiNS_1CILi0EEEEEEEEENS2_IJNS_10UnderscoreENS2_IJS7_S7_EEEEEEEEC2ERKS6_RKS9_,@function
        .size           $_ZN7cutlass13device_kernelIN5flash19enable_sm80_to_sm89INS1_16FlashAttnBwdSm80INS1_25CollectiveMainloopBwdSm80ILi2ELi2EN4cute5tupleIJNS5_1CILi128EEES8_NS7_ILi64EEEEEENS_6half_tEfNS_4arch4Sm80ELb1ELb0ELb1ELb0ELb0ELb0ELb0ELb0ELi2ELi4ELi4ELi4ELb0EEENS1_21CollectiveEpilogueBwdISA_SB_SD_Li256ELb0ELb0ELi2EEENS1_25SingleTileBwdLPTSchedulerILb0ELi128ELb0EEEEEEEEEvNT_6ParamsE$_ZN4cute3eso3ESOILb0ELb1EJNS_5tupleIJiNS2_IJiNS_1CILi0EEEEEEEEENS2_IJNS_10UnderscoreENS2_IJS7_S7_EEEEEEEEC2ERKS6_RKS9_,($_ZN7cutlass13device_kernelIN5flash19enable_sm80_to_sm89INS1_16FlashAttnBwdSm80INS1_25CollectiveMainloopBwdSm80ILi2ELi2EN4cute5tupleIJNS5_1CILi128EEES8_NS7_ILi64EEEEEENS_6half_tEfNS_4arch4Sm80ELb1ELb0ELb1ELb0ELb0ELb0ELb0ELb0ELi2ELi4ELi4ELi4ELb0EEENS1_21CollectiveEpilogueBwdISA_SB_SD_Li256ELb0ELb0ELi2EEENS1_25SingleTileBwdLPTSchedulerILb0ELi128ELb0EEEEEEEEEvNT_6ParamsE$_ZN4cute3eso3ESOILb0ELb1EJNS_6LayoutINS_5tupleIJNS3_IJNS_1CILi8EEENS4_ILi1EEEEEENS4_ILi2EEEEEENS3_IJNS3_IJS6_NS4_ILi0EEEEEEiEEEEESA_EEC2ERKSD_RKSA_ - $_ZN7cutlass13device_kernelIN5flash19enable_sm80_to_sm89INS1_16FlashAttnBwdSm80INS1_25CollectiveMainloopBwdSm80ILi2ELi2EN4cute5tupleIJNS5_1CILi128EEES8_NS7_ILi64EEEEEENS_6half_tEfNS_4arch4Sm80ELb1ELb0ELb1ELb0ELb0ELb0ELb0ELb0ELi2ELi4ELi4ELi4ELb0EEENS1_21CollectiveEpilogueBwdISA_SB_SD_Li256ELb0ELb0ELi2EEENS1_25SingleTileBwdLPTSchedulerILb0ELi128ELb0EEEEEEEEEvNT_6ParamsE$_ZN4cute3eso3ESOILb0ELb1EJNS_5tupleIJiNS2_IJiNS_1CILi0EEEEEEEEENS2_IJNS_10UnderscoreENS2_IJS7_S7_EEEEEEEEC2ERKS6_RKS9_)
$_ZN7cutlass13device_kernelIN5flash19enable_sm80_to_sm89INS1_16FlashAttnBwdSm80INS1_25CollectiveMainloopBwdSm80ILi2ELi2EN4cute5tupleIJNS5_1CILi128EEES8_NS7_ILi64EEEEEENS_6half_tEfNS_4arch4Sm80ELb1ELb0ELb1ELb0ELb0ELb0ELb0ELb0ELi2ELi4ELi4ELi4ELb0EEENS1_21CollectiveEpilogueBwdISA_SB_SD_Li256ELb0ELb0ELi2EEENS1_25SingleTileBwdLPTSchedulerILb0ELi128ELb0EEEEEEEEEvNT_6ParamsE$_ZN4cute3eso3ESOILb0ELb1EJNS_5tupleIJiNS2_IJiNS_1CILi0EEEEEEEEENS2_IJNS_10UnderscoreENS2_IJS7_S7_EEEEEEEEC2ERKS6_RKS9_:
[----:B------:R-:W-:Y:S01]  /*79f0*/  IADD3 R4, R82, -c[0x0][0x20], RZ ;  /* 0x8000080052047a10 */ /* 0x000fe20007ffe0ff */
[----:B------:R-:W-:Y:S01]  /*7a00*/  IMAD.MOV.U32 R36, RZ, RZ, R6 ;  /* 0x000000ffff247224 */ /* 0x000fe200078e0006 */
[----:B------:R-:W-:-:S03]  /*7a10*/  MOV R37, 0x0 ;  /* 0x0000000000257802 */ /* 0x000fc60000000f00 */
[----:B------:R1:W-:Y:S04]  /*7a20*/  STL [R4], R2 ;  /* 0x0000000204007387 */ /* 0x0003e80000100800 */
[----:B------:R1:W-:Y:S01]  /*7a30*/  STL [R4+0x4], R3 ;  /* 0x0000040304007387 */ /* 0x0003e20000100800 */
[----:B------:R-:W-:Y:S05]  /*7a40*/  RET.REL.NODEC R36 `(_ZN7cutlass13device_kernelIN5flash19enable_sm80_to_sm89INS1_16FlashAttnBwdSm80INS1_25CollectiveMainloopBwdSm80ILi2ELi2EN4cute5tupleIJNS5_1CILi128EEES8_NS7_ILi64EEEEEENS_6half_tEfNS_4arch4Sm80ELb1ELb0ELb1ELb0ELb0ELb0ELb0ELb0ELi2ELi4ELi4ELi4ELb0EEENS1_21CollectiveEpilogueBwdISA_SB_SD_Li256ELb0ELb0ELi2EEENS1_25SingleTileBwdLPTSchedulerILb0ELi128ELb0EEEEEEEEEvNT_6ParamsE) ;  /* 0xffff85b024007950 */ /* 0x000fea0003c3ffff */
        .type           $_ZN7cutlass13device_kernelIN5flash19enable_sm80_to_sm89INS1_16FlashAttnBwdSm80INS1_25CollectiveMainloopBwdSm80ILi2ELi2EN4cute5tupleIJNS5_1CILi128EEES8_NS7_ILi64EEEEEENS_6half_tEfNS_4arch4Sm80ELb1ELb0ELb1ELb0ELb0ELb0ELb0ELb0ELi2ELi4ELi4ELi4ELb0EEENS1_21CollectiveEpilogueBwdISA_SB_SD_Li256ELb0ELb0ELi2EEENS1_25SingleTileBwdLPTSchedulerILb0ELi128ELb0EEEEEEEEEvNT_6ParamsE$_ZN4cute3eso3ESOILb0ELb1EJNS_6LayoutINS_5tupleIJNS3_IJNS_1CILi8EEENS4_ILi1EEEEEENS4_ILi2EEEEEENS3_IJNS3_IJS6_NS4_ILi0EEEEEEiEEEEESA_EEC2ERKSD_RKSA_,@function
        .size           $_ZN7cutlass13device_kernelIN5flash19enable_sm80_to_sm89INS1_16FlashAttnBwdSm80INS1_25CollectiveMainloopBwdSm80ILi2ELi2EN4cute5tupleIJNS5_1CILi128EEES8_NS7_ILi64EEEEEENS_6half_tEfNS_4arch4Sm80ELb1ELb0ELb1ELb0ELb0ELb0ELb0ELb0ELi2ELi4ELi4ELi4ELb0EEENS1_21CollectiveEpilogueBwdISA_SB_SD_Li256ELb0ELb0ELi2EEENS1_25SingleTileBwdLPTSchedulerILb0ELi128ELb0EEEEEEEEEvNT_6ParamsE$_ZN4cute3eso3ESOILb0ELb1EJNS_6LayoutINS_5tupleIJNS3_IJNS_1CILi8EEENS4_ILi1EEEEEENS4_ILi2EEEEEENS3_IJNS3_IJS6_NS4_ILi0EEEEEEiEEEEESA_EEC2ERKSD_RKSA_,($_ZN7cutlass13device_kernelIN5flash19enable_sm80_to_sm89INS1_16FlashAttnBwdSm80INS1_25CollectiveMainloopBwdSm80ILi2ELi2EN4cute5tupleIJNS5_1CILi128EEES8_NS7_ILi64EEEEEENS_6half_tEfNS_4arch4Sm80ELb1ELb0ELb1ELb0ELb0ELb0ELb0ELb0ELi2ELi4ELi4ELi4ELb0EEENS1_21CollectiveEpilogueBwdISA_SB_SD_Li256ELb0ELb0ELi2EEENS1_25SingleTileBwdLPTSchedulerILb0ELi128ELb0EEEEEEEEEvNT_6ParamsE$_ZN4cute3eso3ESOILb0ELb1EJiNS_1CILi0EEEEEC2ERKiRKS3_ - $_ZN7cutlass13device_kernelIN5flash19enable_sm80_to_sm89INS1_16FlashAttnBwdSm80INS1_25CollectiveMainloopBwdSm80ILi2ELi2EN4cute5tupleIJNS5_1CILi128EEES8_NS7_ILi64EEEEEENS_6half_tEfNS_4arch4Sm80ELb1ELb0ELb1ELb0ELb0ELb0ELb0ELb0ELi2ELi4ELi4ELi4ELb0EEENS1_21CollectiveEpilogueBwdISA_SB_SD_Li256ELb0ELb0ELi2EEENS1_25SingleTileBwdLPTSchedulerILb0ELi128ELb0EEEEEEEEEvNT_6ParamsE$_ZN4cute3eso3ESOILb0ELb1EJNS_6LayoutINS_5tupleIJNS3_IJNS_1CILi8EEENS4_ILi1EEEEEENS4_ILi2EEEEEENS3_IJNS3_IJS6_NS4_ILi0EEEEEEiEEEEESA_EEC2ERKSD_RKSA_)
$_ZN7cutlass13device_kernelIN5flash19enable_sm80_to_sm89INS1_16FlashAttnBwdSm80INS1_25CollectiveMainloopBwdSm80ILi2ELi2EN4cute5tupleIJNS5_1CILi128EEES8_NS7_ILi64EEEEEENS_6half_tEfNS_4arch4Sm80ELb1ELb0ELb1ELb0ELb0ELb0ELb0ELb0ELi2ELi4ELi4ELi4ELb0EEENS1_21CollectiveEpilogueBwdISA_SB_SD_Li256ELb0ELb0ELi2EEENS1_25SingleTileBwdLPTSchedulerILb0ELi128ELb0EEEEEEEEEvNT_6ParamsE$_ZN4cute3eso3ESOILb0ELb1EJNS_6LayoutINS_5tupleIJNS3_IJNS_1CILi8EEENS4_ILi1EEEEEENS4_ILi2EEEEEENS3_IJNS3_IJS6_NS4_ILi0EEEEEEiEEEEESA_EEC2ERKSD_RKSA_:
[----:B------:R-:W-:Y:S02]  /*7a50*/  IADD3 R2, R83, -c[0x0][0x20], RZ ;  /* 0x8000080053027a10 */ /* 0x000fe40007ffe0ff */
[----:B------:R-:W-:-:S03]  /*7a60*/  MOV R7, 0x0 ;  /* 0x0000000000077802 */ /* 0x000fc60000000f00 */
[----:B------:R1:W-:Y:S01]  /*7a70*/  STL [R2], R3 ;  /* 0x0000000302007387 */ /* 0x0003e20000100800 */
[----:B------:R-:W-:Y:S05]  /*7a80*/  RET.REL.NODEC R6 `(_ZN7cutlass13device_kernelIN5flash19enable_sm80_to_sm89INS1_16FlashAttnBwdSm80INS1_25CollectiveMainloopBwdSm80ILi2ELi2EN4cute5tupleIJNS5_1CILi128EEES8_NS7_ILi64EEEEEENS_6half_tEfNS_4arch4Sm80ELb1ELb0ELb1ELb0ELb0ELb0ELb0ELb0ELi2ELi4ELi4ELi4ELb0EEENS1_21CollectiveEpilogueBwdISA_SB_SD_Li256ELb0ELb0ELi2EEENS1_25SingleTileBwdLPTSchedulerILb0ELi128ELb0EEEEEEEEEvNT_6ParamsE) ;  /* 0xffff857006007950 */ /* 0x000fea0003c3ffff */
        .type           $_ZN7cutlass13device_kernelIN5flash19enable_sm80_to_sm89INS1_16FlashAttnBwdSm80INS1_25CollectiveMainloopBwdSm80ILi2ELi2EN4cute5tupleIJNS5_1CILi128EEES8_NS7_ILi64EEEEEENS_6half_tEfNS_4arch4Sm80ELb1ELb0ELb1ELb0ELb0ELb0ELb0ELb0ELi2ELi4ELi4ELi4ELb0EEENS1_21CollectiveEpilogueBwdISA_SB_SD_Li256ELb0ELb0ELi2EEENS1_25SingleTileBwdLPTSchedulerILb0ELi128ELb0EEEEEEEEEvNT_6ParamsE$_ZN4cute3eso3ESOILb0ELb1EJiNS_1CILi0EEEEEC2ERKiRKS3_,@function
        .size           $_ZN7cutlass13device_kernelIN5flash19enable_sm80_to_sm89INS1_16FlashAttnBwdSm80INS1_25CollectiveMainloopBwdSm80ILi2ELi2EN4cute5tupleIJNS5_1CILi128EEES8_NS7_ILi64EEEEEENS_6half_tEfNS_4arch4Sm80ELb1ELb0ELb1ELb0ELb0ELb0ELb0ELb0ELi2ELi4ELi4ELi4ELb0EEENS1_21CollectiveEpilogueBwdISA_SB_SD_Li256ELb0ELb0ELi2EEENS1_25SingleTileBwdLPTSchedulerILb0ELi128ELb0EEEEEEEEEvNT_6ParamsE$_ZN4cute3eso3ESOILb0ELb1EJiNS_1CILi0EEEEEC2ERKiRKS3_,($_ZN7cutlass13device_kernelIN5flash19enable_sm80_to_sm89INS1_16FlashAttnBwdSm80INS1_25CollectiveMainloopBwdSm80ILi2ELi2EN4cute5tupleIJNS5_1CILi128EEES8_NS7_ILi64EEEEEENS_6half_tEfNS_4arch4Sm80ELb1ELb0ELb1ELb0ELb0ELb0ELb0ELb0ELi2ELi4ELi4ELi4ELb0EEENS1_21CollectiveEpilogueBwdISA_SB_SD_Li256ELb0ELb0ELi2EEENS1_25SingleTileBwdLPTSchedulerILb0ELi128ELb0EEEEEEEEEvNT_6ParamsE$_ZN4cute3eso3ESOILb0ELb1EJiNS_1CILi144EEENS2_ILi288EEEEEC2ERKiRKS3_RKS4_ - $_ZN7cutlass13device_kernelIN5flash19enable_sm80_to_sm89INS1_16FlashAttnBwdSm80INS1_25CollectiveMainloopBwdSm80ILi2ELi2EN4cute5tupleIJNS5_1CILi128EEES8_NS7_ILi64EEEEEENS_6half_tEfNS_4arch4Sm80ELb1ELb0ELb1ELb0ELb0ELb0ELb0ELb0ELi2ELi4ELi4ELi4ELb0EEENS1_21CollectiveEpilogueBwdISA_SB_SD_Li256ELb0ELb0ELi2EEENS1_25SingleTileBwdLPTSchedulerILb0ELi128ELb0EEEEEEEEEvNT_6ParamsE$_ZN4cute3eso3ESOILb0ELb1EJiNS_1CILi0EEEEEC2ERKiRKS3_)
$_ZN7cutlass13device_kernelIN5flash19enable_sm80_to_sm89INS1_16FlashAttnBwdSm80INS1_25CollectiveMainloopBwdSm80ILi2ELi2EN4cute5tupleIJNS5_1CILi128EEES8_NS7_ILi64EEEEEENS_6half_tEfNS_4arch4Sm80ELb1ELb0ELb1ELb0ELb0ELb0ELb0ELb0ELi2ELi4ELi4ELi4ELb0EEENS1_21CollectiveEpilogueBwdISA_SB_SD_Li256ELb0ELb0ELi2EEENS1_25SingleTileBwdLPTSchedulerILb0ELi128ELb0EEEEEEEEEvNT_6ParamsE$_ZN4cute3eso3ESOILb0ELb1EJiNS_1CILi0EEEEEC2ERKiRKS3_:
[----:B------:R-:W-:Y:S02]  /*7a90*/  IADD3 R2, R82, -c[0x0][0x20], RZ ;  /* 0x8000080052027a10 */ /* 0x000fe40007ffe0ff */
[----:B------:R-:W-:-:S03]  /*7aa0*/  MOV R5, 0x0 ;  /* 0x0000000000057802 */ /* 0x000fc60000000f00 */
[----:B------:R1:W-:Y:S01]  /*7ab0*/  STL [R2], R3 ;  /* 0x0000000302007387 */ /* 0x0003e20000100800 */
[----:B------:R-:W-:Y:S05]  /*7ac0*/  RET.REL.NODEC R4 `(_ZN7cutlass13device_kernelIN5flash19enable_sm80_to_sm89INS1_16FlashAttnBwdSm80INS1_25CollectiveMainloopBwdSm80ILi2ELi2EN4cute5tupleIJNS5_1CILi128EEES8_NS7_ILi64EEEEEENS_6half_tEfNS_4arch4Sm80ELb1ELb0ELb1ELb0ELb0ELb0ELb0ELb0ELi2ELi4ELi4ELi4ELb0EEENS1_21CollectiveEpilogueBwdISA_SB_SD_Li256ELb0ELb0ELi2EEENS1_25SingleTileBwdLPTSchedulerILb0ELi128ELb0EEEEEEEEEvNT_6ParamsE) ;  /* 0xffff853004007950 */ /* 0x000fea0003c3ffff */
        .type           $_ZN7cutlass13device_kernelIN5flash19enable_sm80_to_sm89INS1_16FlashAttnBwdSm80INS1_25CollectiveMainloopBwdSm80ILi2ELi2EN4cute5tupleIJNS5_1CILi128EEES8_NS7_ILi64EEEEEENS_6half_tEfNS_4arch4Sm80ELb1ELb0ELb1ELb0ELb0ELb0ELb0ELb0ELi2ELi4ELi4ELi4ELb0EEENS1_21CollectiveEpilogueBwdISA_SB_SD_Li256ELb0ELb0ELi2EEENS1_25SingleTileBwdLPTSchedulerILb0ELi128ELb0EEEEEEEEEvNT_6ParamsE$_ZN4cute3eso3ESOILb0ELb1EJiNS_1CILi144EEENS2_ILi288EEEEEC2ERKiRKS3_RKS4_,@function
        .size           $_ZN7cutlass13device_kernelIN5flash19enable_sm80_to_sm89INS1_16FlashAttnBwdSm80INS1_25CollectiveMainloopBwdSm80ILi2ELi2EN4cute5tupleIJNS5_1CILi128EEES8_NS7_ILi64EEEEEENS_6half_tEfNS_4arch4Sm80ELb1ELb0ELb1ELb0ELb0ELb0ELb0ELb0ELi2ELi4ELi4ELi4ELb0EEENS1_21CollectiveEpilogueBwdISA_SB_SD_Li256ELb0ELb0ELi2EEENS1_25SingleTileBwdLPTSchedulerILb0ELi128ELb0EEEEEEEEEvNT_6ParamsE$_ZN4cute3eso3ESOILb0ELb1EJiNS_1CILi144EEENS2_ILi288EEEEEC2ERKiRKS3_RKS4_,($_ZN7cutlass13device_kernelIN5flash19enable_sm80_to_sm89INS1_16FlashAttnBwdSm80INS1_25CollectiveMainloopBwdSm80ILi2ELi2EN4cute5tupleIJNS5_1CILi128EEES8_NS7_ILi64EEEEEENS_6half_tEfNS_4arch4Sm80ELb1ELb0ELb1ELb0ELb0ELb0ELb0ELb0ELi2ELi4ELi4ELi4ELb0EEENS1_21CollectiveEpilogueBwdISA_SB_SD_Li256ELb0ELb0ELi2EEENS1_25SingleTileBwdLPTSchedulerILb0ELi128ELb0EEEEEEEEEvNT_6ParamsE$_ZN4cute3eso3ESOILb0ELb1EJiNS_1CILi144EEENS2_ILi512EEEEEC2ERKiRKS3_RKS4_ - $_ZN7cutlass13device_kernelIN5flash19enable_sm80_to_sm89INS1_16FlashAttnBwdSm80INS1_25CollectiveMainloopBwdSm80ILi2ELi2EN4cute5tupleIJNS5_1CILi128EEES8_NS7_ILi64EEEEEENS_6half_tEfNS_4arch4Sm80ELb1ELb0ELb1ELb0ELb0ELb0ELb0ELb0ELi2ELi4ELi4ELi4ELb0EEENS1_21CollectiveEpilogueBwdISA_SB_SD_Li256ELb0ELb0ELi2EEENS1_25SingleTileBwdLPTSchedulerILb0ELi128ELb0EEEEEEEEEvNT_6ParamsE$_ZN4cute3eso3ESOILb0ELb1EJiNS_1CILi144EEENS2_ILi288EEEEEC2ERKiRKS3_RKS4_)
$_ZN7cutlass13device_kernelIN5flash19enable_sm80_to_sm89INS1_16FlashAttnBwdSm80INS1_25CollectiveMainloopBwdSm80ILi2ELi2EN4cute5tupleIJNS5_1CILi128EEES8_NS7_ILi64EEEEEENS_6half_tEfNS_4arch4Sm80ELb1ELb0ELb1ELb0ELb0ELb0ELb0ELb0ELi2ELi4ELi4ELi4ELb0EEENS1_21CollectiveEpilogueBwdISA_SB_SD_Li256ELb0ELb0ELi2EEENS1_25SingleTileBwdLPTSchedulerILb0ELi128ELb0EEEEEEEEEvNT_6ParamsE$_ZN4cute3eso3ESOILb0ELb1EJiNS_1CILi144EEENS2_ILi288EEEEEC2ERKiRKS3_RKS4_:
[----:B------:R-:W-:Y:S01]  /*7ad0*/  IADD3 R4, R82, -c[0x0][0x20], RZ ;  /* 0x8000080052047a10 */ /* 0x000fe20007ffe0ff */
[----:B------:R-:W-:Y:S01]  /*7ae0*/  IMAD.MOV.U32 R34, RZ, RZ, R26 ;  /* 0x000000ffff227224 */ /* 0x000fe200078e001a */
[----:B------:R-:W-:-:S03]  /*7af0*/  MOV R35, 0x0 ;  /* 0x0000000000237802 */ /* 0x000fc60000000f00 */
[----:B------:R1:W-:Y:S01]  /*7b00*/  STL [R4], R5 ;  /* 0x0000000504007387 */ /* 0x0003e20000100800 */
[----:B------:R-:W-:Y:S05]  /*7b10*/  RET.REL.NODEC R34 `(_ZN7cutlass13device_kernelIN5flash19enable_sm80_to_sm89INS1_16FlashAttnBwdSm80INS1_25CollectiveMainloopBwdSm80ILi2ELi2EN4cute5tupleIJNS5_1CILi128EEES8_NS7_ILi64EEEEEENS_6half_tEfNS_4arch4Sm80ELb1ELb0ELb1ELb0ELb0ELb0ELb0ELb0ELi2ELi4ELi4ELi4ELb0EEENS1_21CollectiveEpilogueBwdISA_SB_SD_Li256ELb0ELb0ELi2EEENS1_25SingleTileBwdLPTSchedulerILb0ELi128ELb0EEEEEEEEEvNT_6ParamsE) ;  /* 0xffff84e022007950 */ /* 0x000fea0003c3ffff */
        .type           $_ZN7cutlass13device_kernelIN5flash19enable_sm80_to_sm89INS1_16FlashAttnBwdSm80INS1_25CollectiveMainloopBwdSm80ILi2ELi2EN4cute5tupleIJNS5_1CILi128EEES8_NS7_ILi64EEEEEENS_6half_tEfNS_4arch4Sm80ELb1ELb0ELb1ELb0ELb0ELb0ELb0ELb0ELi2ELi4ELi4ELi4ELb0EEENS1_21CollectiveEpilogueBwdISA_SB_SD_Li256ELb0ELb0ELi2EEENS1_25SingleTileBwdLPTSchedulerILb0ELi128ELb0EEEEEEEEEvNT_6ParamsE$_ZN4cute3eso3ESOILb0ELb1EJiNS_1CILi144EEENS2_ILi512EEEEEC2ERKiRKS3_RKS4_,@function
        .size           $_ZN7cutlass13device_kernelIN5flash19enable_sm80_to_sm89INS1_16FlashAttnBwdSm80INS1_25CollectiveMainloopBwdSm80ILi2ELi2EN4cute5tupleIJNS5_1CILi128EEES8_NS7_ILi64EEEEEENS_6half_tEfNS_4arch4Sm80ELb1ELb0ELb1ELb0ELb0ELb0ELb0ELb0ELi2ELi4ELi4ELi4ELb0EEENS1_21CollectiveEpilogueBwdISA_SB_SD_Li256ELb0ELb0ELi2EEENS1_25SingleTileBwdLPTSchedulerILb0ELi128ELb0EEEEEEEEEvNT_6ParamsE$_ZN4cute3eso3ESOILb0ELb1EJiNS_1CILi144EEENS2_ILi512EEEEEC2ERKiRKS3_RKS4_,($_ZN7cutlass13device_kernelIN5flash19enable_sm80_to_sm89INS1_16FlashAttnBwdSm80INS1_25CollectiveMainloopBwdSm80ILi2ELi2EN4cute5tupleIJNS5_1CILi128EEES8_NS7_ILi64EEEEEENS_6half_tEfNS_4arch4Sm80ELb1ELb0ELb1ELb0ELb0ELb0ELb0ELb0ELi2ELi4ELi4ELi4ELb0EEENS1_21CollectiveEpilogueBwdISA_SB_SD_Li256ELb0ELb0ELi2EEENS1_25SingleTileBwdLPTSchedulerILb0ELi128ELb0EEEEEEEEEvNT_6ParamsE$_ZN4cute3eso3ESOILb0ELb1EJiNS_1CILi72EEENS2_ILi512EEEEEC2ERKiRKS3_RKS4_ - $_ZN7cutlass13device_kernelIN5flash19enable_sm80_to_sm89INS1_16FlashAttnBwdSm80INS1_25CollectiveMainloopBwdSm80ILi2ELi2EN4cute5tupleIJNS5_1CILi128EEES8_NS7_ILi64EEEEEENS_6half_tEfNS_4arch4Sm80ELb1ELb0ELb1ELb0ELb0ELb0ELb0ELb0ELi2ELi4ELi4ELi4ELb0EEENS1_21CollectiveEpilogueBwdISA_SB_SD_Li256ELb0ELb0ELi2EEENS1_25SingleTileBwdLPTSchedulerILb0ELi128ELb0EEEEEEEEEvNT_6ParamsE$_ZN4cute3eso3ESOILb0ELb1EJiNS_1CILi144EEENS2_ILi512EEEEEC2ERKiRKS3_RKS4_)
$_ZN7cutlass13device_kernelIN5flash19enable_sm80_to_sm89INS1_16FlashAttnBwdSm80INS1_25CollectiveMainloopBwdSm80ILi2ELi2EN4cute5tupleIJNS5_1CILi128EEES8_NS7_ILi64EEEEEENS_6half_tEfNS_4arch4Sm80ELb1ELb0ELb1ELb0ELb0ELb0ELb0ELb0ELi2ELi4ELi4ELi4ELb0EEENS1_21CollectiveEpilogueBwdISA_SB_SD_Li256ELb0ELb0ELi2EEENS1_25SingleTileBwdLPTSchedulerILb0ELi128ELb0EEEEEEEEEvNT_6ParamsE$_ZN4cute3eso3ESOILb0ELb1EJiNS_1CILi144EEENS2_ILi512EEEEEC2ERKiRKS3_RKS4_:
[----:B------:R-:W-:Y:S01]  /*7b20*/  IADD3 R2, R82, -c[0x0][0x20], RZ ;  /* 0x8000080052027a10 */ /* 0x000fe20007ffe0ff */
[----:B------:R-:W-:Y:S01]  /*7b30*/  IMAD.MOV.U32 R34, RZ, RZ, R26 ;  /* 0x000000ffff227224 */ /* 0x000fe200078e001a */
[----:B------:R-:W-:-:S03]  /*7b40*/  MOV R35, 0x0 ;  /* 0x0000000000237802 */ /* 0x000fc60000000f00 */
[----:B------:R1:W-:Y:S01]  /*7b50*/  STL [R2], R3 ;  /* 0x0000000302007387 */ /* 0x0003e20000100800 */
[----:B------:R-:W-:Y:S05]  /*7b60*/  RET.REL.NODEC R34 `(_ZN7cutlass13device_kernelIN5flash19enable_sm80_to_sm89INS1_16FlashAttnBwdSm80INS1_25CollectiveMainloopBwdSm80ILi2ELi2EN4cute5tupleIJNS5_1CILi128EEES8_NS7_ILi64EEEEEENS_6half_tEfNS_4arch4Sm80ELb1ELb0ELb1ELb0ELb0ELb0ELb0ELb0ELi2ELi4ELi4ELi4ELb0EEENS1_21CollectiveEpilogueBwdISA_SB_SD_Li256ELb0ELb0ELi2EEENS1_25SingleTileBwdLPTSchedulerILb0ELi128ELb0EEEEEEEEEvNT_6ParamsE) ;  /* 0xffff849022007950 */ /* 0x000fea0003c3ffff */
        .type           $_ZN7cutlass13device_kernelIN5flash19enable_sm80_to_sm89INS1_16FlashAttnBwdSm80INS1_25CollectiveMainloopBwdSm80ILi2ELi2EN4cute5tupleIJNS5_1CILi128EEES8_NS7_ILi64EEEEEENS_6half_tEfNS_4arch4Sm80ELb1ELb0ELb1ELb0ELb0ELb0ELb0ELb0ELi2ELi4ELi4ELi4ELb0EEENS1_21CollectiveEpilogueBwdISA_SB_SD_Li256ELb0ELb0ELi2EEENS1_25SingleTileBwdLPTSchedulerILb0ELi128ELb0EEEEEEEEEvNT_6ParamsE$_ZN4cute3eso3ESOILb0ELb1EJiNS_1CILi72EEENS2_ILi512EEEEEC2ERKiRKS3_RKS4_,@function
        .size           $_ZN7cutlass13device_kernelIN5flash19enable_sm80_to_sm89INS1_16FlashAttnBwdSm80INS1_25CollectiveMainloopBwdSm80ILi2ELi2EN4cute5tupleIJNS5_1CILi128EEES8_NS7_ILi64EEEEEENS_6half_tEfNS_4arch4Sm80ELb1ELb0ELb1ELb0ELb0ELb0ELb0ELb0ELi2ELi4ELi4ELi4ELb0EEENS1_21CollectiveEpilogueBwdISA_SB_SD_Li256ELb0ELb0ELi2EEENS1_25SingleTileBwdLPTSchedulerILb0ELi128ELb0EEEEEEEEEvNT_6ParamsE$_ZN4cute3eso3ESOILb0ELb1EJiNS_1CILi72EEENS2_ILi512EEEEEC2ERKiRKS3_RKS4_,($_ZN7cutlass13device_kernelIN5flash19enable_sm80_to_sm89INS1_16FlashAttnBwdSm80INS1_25CollectiveMainloopBwdSm80ILi2ELi2EN4cute5tupleIJNS5_1CILi128EEES8_NS7_ILi64EEEEEENS_6half_tEfNS_4arch4Sm80ELb1ELb0ELb1ELb0ELb0ELb0ELb0ELb0ELi2ELi4ELi4ELi4ELb0EEENS1_21CollectiveEpilogueBwdISA_SB_SD_Li256ELb0ELb0ELi2EEENS1_25SingleTileBwdLPTSchedulerILb0ELi128ELb0EEEEEEEEEvNT_6ParamsE$_ZN4cute3eso3ESOILb1ELb0EJNS_10UnderscoreES2_S2_iEEC2ERKS2_S5_S5_RKi - $_ZN7cutlass13device_kernelIN5flash19enable_sm80_to_sm89INS1_16FlashAttnBwdSm80INS1_25CollectiveMainloopBwdSm80ILi2ELi2EN4cute5tupleIJNS5_1CILi128EEES8_NS7_ILi64EEEEEENS_6half_tEfNS_4arch4Sm80ELb1ELb0ELb1ELb0ELb0ELb0ELb0ELb0ELi2ELi4ELi4ELi4ELb0EEENS1_21CollectiveEpilogueBwdISA_SB_SD_Li256ELb0ELb0ELi2EEENS1_25SingleTileBwdLPTSchedulerILb0ELi128ELb0EEEEEEEEEvNT_6ParamsE$_ZN4cute3eso3ESOILb0ELb1EJiNS_1CILi72EEENS2_ILi512EEEEEC2ERKiRKS3_RKS4_)
$_ZN7cutlass13device_kernelIN5flash19enable_sm80_to_sm89INS1_16FlashAttnBwdSm80INS1_25CollectiveMainloopBwdSm80ILi2ELi2EN4cute5tupleIJNS5_1CILi128EEES8_NS7_ILi64EEEEEENS_6half_tEfNS_4arch4Sm80ELb1ELb0ELb1ELb0ELb0ELb0ELb0ELb0ELi2ELi4ELi4ELi4ELb0EEENS1_21CollectiveEpilogueBwdISA_SB_SD_Li256ELb0ELb0ELi2EEENS1_25SingleTileBwdLPTSchedulerILb0ELi128ELb0EEEEEEEEEvNT_6ParamsE$_ZN4cute3eso3ESOILb0ELb1EJiNS_1CILi72EEENS2_ILi512EEEEEC2ERKiRKS3_RKS4_:
[----:B------:R-:W-:Y:S01]  /*7b70*/  IADD3 R2, R82, -c[0x0][0x20], RZ ;  /* 0x8000080052027a10 */ /* 0x000fe20007ffe0ff */
[----:B------:R-:W-:Y:S01]  /*7b80*/  IMAD.MOV.U32 R38, RZ, RZ, R6 ;  /* 0x000000ffff267224 */ /* 0x000fe200078e0006 */
[----:B------:R-:W-:-:S03]  /*7b90*/  MOV R39, 0x0 ;  /* 0x0000000000277802 */ /* 0x000fc60000000f00 */
[----:B------:R1:W-:Y:S01]  /*7ba0*/  STL [R2], R3 ;  /* 0x0000000302007387 */ /* 0x0003e20000100800 */
[----:B------:R-:W-:Y:S05]  /*7bb0*/  RET.REL.NODEC R38 `(_ZN7cutlass13device_kernelIN5flash19enable_sm80_to_sm89INS1_16FlashAttnBwdSm80INS1_25CollectiveMainloopBwdSm80ILi2ELi2EN4cute5tupleIJNS5_1CILi128EEES8_NS7_ILi64EEEEEENS_6half_tEfNS_4arch4Sm80ELb1ELb0ELb1ELb0ELb0ELb0ELb0ELb0ELi2ELi4ELi4ELi4ELb0EEENS1_21CollectiveEpilogueBwdISA_SB_SD_Li256ELb0ELb0ELi2EEENS1_25SingleTileBwdLPTSchedulerILb0ELi128ELb0EEEEEEEEEvNT_6ParamsE) ;  /* 0xffff844026007950 */ /* 0x000fea0003c3ffff */
        .type           $_ZN7cutlass13device_kernelIN5flash19enable_sm80_to_sm89INS1_16FlashAttnBwdSm80INS1_25CollectiveMainloopBwdSm80ILi2ELi2EN4cute5tupleIJNS5_1CILi128EEES8_NS7_ILi64EEEEEENS_6half_tEfNS_4arch4Sm80ELb1ELb0ELb1ELb0ELb0ELb0ELb0ELb0ELi2ELi4ELi4ELi4ELb0EEENS1_21CollectiveEpilogueBwdISA_SB_SD_Li256ELb0ELb0ELi2EEENS1_25SingleTileBwdLPTSchedulerILb0ELi128ELb0EEEEEEEEEvNT_6ParamsE$_ZN4cute3eso3ESOILb1ELb0EJNS_10UnderscoreES2_S2_iEEC2ERKS2_S5_S5_RKi,@function
        .size           $_ZN7cutlass13device_kernelIN5flash19enable_sm80_to_sm89INS1_16FlashAttnBwdSm80INS1_25CollectiveMainloopBwdSm80ILi2ELi2EN4cute5tupleIJNS5_1CILi128EEES8_NS7_ILi64EEEEEENS_6half_tEfNS_4arch4Sm80ELb1ELb0ELb1ELb0ELb0ELb0ELb0ELb0ELi2ELi4ELi4ELi4ELb0EEENS1_21CollectiveEpilogueBwdISA_SB_SD_Li256ELb0ELb0ELi2EEENS1_25SingleTileBwdLPTSchedulerILb0ELi128ELb0EEEEEEEEEvNT_6ParamsE$_ZN4cute3eso3ESOILb1ELb0EJNS_10UnderscoreES2_S2_iEEC2ERKS2_S5_S5_RKi,($_ZN7cutlass13device_kernelIN5flash19enable_sm80_to_sm89INS1_16FlashAttnBwdSm80INS1_25CollectiveMainloopBwdSm80ILi2ELi2EN4cute5tupleIJNS5_1CILi128EEES8_NS7_ILi64EEEEEENS_6half_tEfNS_4arch4Sm80ELb1ELb0ELb1ELb0ELb0ELb0ELb0ELb0ELi2ELi4ELi4ELi4ELb0EEENS1_21CollectiveEpilogueBwdISA_SB_SD_Li256ELb0ELb0ELi2EEENS1_25SingleTileBwdLPTSchedulerILb0ELi128ELb0EEEEEEEEEvNT_6ParamsE$_ZN4cute3eso3ESOILb1ELb0EJNS_10UnderscoreES2_iEEC2ERKS2_S5_RKi - $_ZN7cutlass13device_kernelIN5flash19enable_sm80_to_sm89INS1_16FlashAttnBwdSm80INS1_25CollectiveMainloopBwdSm80ILi2ELi2EN4cute5tupleIJNS5_1CILi128EEES8_NS7_ILi64EEEEEENS_6half_tEfNS_4arch4Sm80ELb1ELb0ELb1ELb0ELb0ELb0ELb0ELb0ELi2ELi4ELi4ELi4ELb0EEENS1_21CollectiveEpilogueBwdISA_SB_SD_Li256ELb0ELb0ELi2EEENS1_25SingleTileBwdLPTSchedulerILb0ELi128ELb0EEEEEEEEEvNT_6ParamsE$_ZN4cute3eso3ESOILb1ELb0EJNS_10UnderscoreES2_S2_iEEC2ERKS2_S5_S5_RKi)
$_ZN7cutlass13device_kernelIN5flash19enable_sm80_to_sm89INS1_16FlashAttnBwdSm80INS1_25CollectiveMainloopBwdSm80ILi2ELi2EN4cute5tupleIJNS5_1CILi128EEES8_NS7_ILi64EEEEEENS_6half_tEfNS_4arch4Sm80ELb1ELb0ELb1ELb0ELb0ELb0ELb0ELb0ELi2ELi4ELi4ELi4ELb0EEENS1_21CollectiveEpilogueBwdISA_SB_SD_Li256ELb0ELb0ELi2EEENS1_25SingleTileBwdLPTSchedulerILb0ELi128ELb0EEEEEEEEEvNT_6ParamsE$_ZN4cute3eso3ESOILb1ELb0EJNS_10UnderscoreES2_S2_iEEC2ERKS2_S5_S5_RKi:
[----:B------:R-:W-:Y:S02]  /*7bc0*/  IADD3 R2, R64, -c[0x0][0x20], RZ ;  /* 0x8000080040027a10 */ /* 0x000fe40007ffe0ff */
[----:B------:R-:W-:-:S03]  /*7bd0*/  MOV R5, 0x0 ;  /* 0x0000000000057802 */ /* 0x000fc60000000f00 */
[----:B------:R1:W-:Y:S01]  /*7be0*/  STL [R2], R24 ;  /* 0x0000001802007387 */ /* 0x0003e20000100800 */
[----:B------:R-:W-:Y:S05]  /*7bf0*/  RET.REL.NODEC R4 `(_ZN7cutlass13device_kernelIN5flash19enable_sm80_to_sm89INS1_16FlashAttnBwdSm80INS1_25CollectiveMainloopBwdSm80ILi2ELi2EN4cute5tupleIJNS5_1CILi128EEES8_NS7_ILi64EEEEEENS_6half_tEfNS_4arch4Sm80ELb1ELb0ELb1ELb0ELb0ELb0ELb0ELb0ELi2ELi4ELi4ELi4ELb0EEENS1_21CollectiveEpilogueBwdISA_SB_SD_Li256ELb0ELb0ELi2EEENS1_25SingleTileBwdLPTSchedulerILb0ELi128ELb0EEEEEEEEEvNT_6ParamsE) ;  /* 0xffff840004007950 */ /* 0x000fea0003c3ffff */
        .type           $_ZN7cutlass13device_kernelIN5flash19enable_sm80_to_sm89INS1_16FlashAttnBwdSm80INS1_25CollectiveMainloopBwdSm80ILi2ELi2EN4cute5tupleIJNS5_1CILi128EEES8_NS7_ILi64EEEEEENS_6half_tEfNS_4arch4Sm80ELb1ELb0ELb1ELb0ELb0ELb0ELb0ELb0ELi2ELi4ELi4ELi4ELb0EEENS1_21CollectiveEpilogueBwdISA_SB_SD_Li256ELb0ELb0ELi2EEENS1_25SingleTileBwdLPTSchedulerILb0ELi128ELb0EEEEEEEEEvNT_6ParamsE$_ZN4cute3eso3ESOILb1ELb0EJNS_10UnderscoreES2_iEEC2ERKS2_S5_RKi,@function
        .size           $_ZN7cutlass13device_kernelIN5flash19enable_sm80_to_sm89INS1_16FlashAttnBwdSm80INS1_25CollectiveMainloopBwdSm80ILi2ELi2EN4cute5tupleIJNS5_1CILi128EEES8_NS7_ILi64EEEEEENS_6half_tEfNS_4arch4Sm80ELb1ELb0ELb1ELb0ELb0ELb0ELb0ELb0ELi2ELi4ELi4ELi4ELb0EEENS1_21CollectiveEpilogueBwdISA_SB_SD_Li256ELb0ELb0ELi2EEENS1_25SingleTileBwdLPTSchedulerILb0ELi128ELb0EEEEEEEEEvNT_6ParamsE$_ZN4cute3eso3ESOILb1ELb0EJNS_10UnderscoreES2_iEEC2ERKS2_S5_RKi,($_ZN7cutlass13device_kernelIN5flash19enable_sm80_to_sm89INS1_16FlashAttnBwdSm80INS1_25CollectiveMainloopBwdSm80ILi2ELi2EN4cute5tupleIJNS5_1CILi128EEES8_NS7_ILi64EEEEEENS_6half_tEfNS_4arch4Sm80ELb1ELb0ELb1ELb0ELb0ELb0ELb0ELb0ELi2ELi4ELi4ELi4ELb0EEENS1_21CollectiveEpilogueBwdISA_SB_SD_Li256ELb0ELb0ELi2EEENS1_25SingleTileBwdLPTSchedulerILb0ELi128ELb0EEEEEEEEEvNT_6ParamsE$_ZN4cute3eso3ESOILb1ELb0EJNS_10UnderscoreEiEEC2ERKS2_RKi - $_ZN7cutlass13device_kernelIN5flash19enable_sm80_to_sm89INS1_16FlashAttnBwdSm80INS1_25CollectiveMainloopBwdSm80ILi2ELi2EN4cute5tupleIJNS5_1CILi128EEES8_NS7_ILi64EEEEEENS_6half_tEfNS_4arch4Sm80ELb1ELb0ELb1ELb0ELb0ELb0ELb0ELb0ELi2ELi4ELi4ELi4ELb0EEENS1_21CollectiveEpilogueBwdISA_SB_SD_Li256ELb0ELb0ELi2EEENS1_25SingleTileBwdLPTSchedulerILb0ELi128ELb0EEEEEEEEEvNT_6ParamsE$_ZN4cute3eso3ESOILb1ELb0EJNS_10UnderscoreES2_iEEC2ERKS2_S5_RKi)
$_ZN7cutlass13device_kernelIN5flash19enable_sm80_to_sm89INS1_16FlashAttnBwdSm80INS1_25CollectiveMainloopBwdSm80ILi2ELi2EN4cute5tupleIJNS5_1CILi128EEES8_NS7_ILi64EEEEEENS_6half_tEfNS_4arch4Sm80ELb1ELb0ELb1ELb0ELb0ELb0ELb0ELb0ELi2ELi4ELi4ELi4ELb0EEENS1_21CollectiveEpilogueBwdISA_SB_SD_Li256ELb0ELb0ELi2EEENS1_25SingleTileBwdLPTSchedulerILb0ELi128ELb0EEEEEEEEEvNT_6ParamsE$_ZN4cute3eso3ESOILb1ELb0EJNS_10UnderscoreES2_iEEC2ERKS2_S5_RKi:
[----:B------:R-:W-:Y:S02]  /*7c00*/  IADD3 R2, R83, -c[0x0][0x20], RZ ;  /* 0x8000080053027a10 */ /* 0x000fe40007ffe0ff */
[----:B------:R-:W-:-:S03]  /*7c10*/  MOV R47, 0x0 ;  /* 0x00000000002f7802 */ /* 0x000fc60000000f00 */
[----:B------:R1:W-:Y:S01]  /*7c20*/  STL [R2], R3 ;  /* 0x0000000302007387 */ /* 0x0003e20000100800 */
[----:B------:R-:W-:Y:S05]  /*7c30*/  RET.REL.NODEC R46 `(_ZN7cutlass13device_kernelIN5flash19enable_sm80_to_sm89INS1_16FlashAttnBwdSm80INS1_25CollectiveMainloopBwdSm80ILi2ELi2EN4cute5tupleIJNS5_1CILi128EEES8_NS7_ILi64EEEEEENS_6half_tEfNS_4arch4Sm80ELb1ELb0ELb1ELb0ELb0ELb0ELb0ELb0ELi2ELi4ELi4ELi4ELb0EEENS1_21CollectiveEpilogueBwdISA_SB_SD_Li256ELb0ELb0ELi2EEENS1_25SingleTileBwdLPTSchedulerILb0ELi128ELb0EEEEEEEEEvNT_6ParamsE) ;  /* 0xffff83c02e007950 */ /* 0x000fea0003c3ffff */
        .type           $_ZN7cutlass13device_kernelIN5flash19enable_sm80_to_sm89INS1_16FlashAttnBwdSm80INS1_25CollectiveMainloopBwdSm80ILi2ELi2EN4cute5tupleIJNS5_1CILi128EEES8_NS7_ILi64EEEEEENS_6half_tEfNS_4arch4Sm80ELb1ELb0ELb1ELb0ELb0ELb0ELb0ELb0ELi2ELi4ELi4ELi4ELb0EEENS1_21CollectiveEpilogueBwdISA_SB_SD_Li256ELb0ELb0ELi2EEENS1_25SingleTileBwdLPTSchedulerILb0ELi128ELb0EEEEEEEEEvNT_6ParamsE$_ZN4cute3eso3ESOILb1ELb0EJNS_10UnderscoreEiEEC2ERKS2_RKi,@function
        .size           $_ZN7cutlass13device_kernelIN5flash19enable_sm80_to_sm89INS1_16FlashAttnBwdSm80INS1_25CollectiveMainloopBwdSm80ILi2ELi2EN4cute5tupleIJNS5_1CILi128EEES8_NS7_ILi64EEEEEENS_6half_tEfNS_4arch4Sm80ELb1ELb0ELb1ELb0ELb0ELb0ELb0ELb0ELi2ELi4ELi4ELi4ELb0EEENS1_21CollectiveEpilogueBwdISA_SB_SD_Li256ELb0ELb0ELi2EEENS1_25SingleTileBwdLPTSchedulerILb0ELi128ELb0EEEEEEEEEvNT_6ParamsE$_ZN4cute3eso3ESOILb1ELb0EJNS_10UnderscoreEiEEC2ERKS2_RKi,($_ZN7cutlass13device_kernelIN5flash19enable_sm80_to_sm89INS1_16FlashAttnBwdSm80INS1_25CollectiveMainloopBwdSm80ILi2ELi2EN4cute5tupleIJNS5_1CILi128EEES8_NS7_ILi64EEEEEENS_6half_tEfNS_4arch4Sm80ELb1ELb0ELb1ELb0ELb0ELb0ELb0ELb0ELi2ELi4ELi4ELi4ELb0EEENS1_21CollectiveEpilogueBwdISA_SB_SD_Li256ELb0ELb0ELi2EEENS1_25SingleTileBwdLPTSchedulerILb0ELi128ELb0EEEEEEEEEvNT_6ParamsE$_ZN4cute3eso3ESOILb1ELb0EJNS_10UnderscoreEiiEEC2ERKS2_RKiS7_ - $_ZN7cutlass13device_kernelIN5flash19enable_sm80_to_sm89INS1_16FlashAttnBwdSm80INS1_25CollectiveMainloopBwdSm80ILi2ELi2EN4cute5tupleIJNS5_1CILi128EEES8_NS7_ILi64EEEEEENS_6half_tEfNS_4arch4Sm80ELb1ELb0ELb1ELb0ELb0ELb0ELb0ELb0ELi2ELi4ELi4ELi4ELb0EEENS1_21CollectiveEpilogueBwdISA_SB_SD_Li256ELb0ELb0ELi2EEENS1_25SingleTileBwdLPTSchedulerILb0ELi128ELb0EEEEEEEEEvNT_6ParamsE$_ZN4cute3eso3ESOILb1ELb0EJNS_10UnderscoreEiEEC2ERKS2_RKi)
$_ZN7cutlass13device_kernelIN5flash19enable_sm80_to_sm89INS1_16FlashAttnBwdSm80INS1_25CollectiveMainloopBwdSm80ILi2ELi2EN4cute5tupleIJNS5_1CILi128EEES8_NS7_ILi64EEEEEENS_6half_tEfNS_4arch4Sm80ELb1ELb0ELb1ELb0ELb0ELb0ELb0ELb0ELi2ELi4ELi4ELi4ELb0EEENS1_21CollectiveEpilogueBwdISA_SB_SD_Li256ELb0ELb0ELi2EEENS1_25SingleTileBwdLPTSchedulerILb0ELi128ELb0EEEEEEEEEvNT_6ParamsE$_ZN4cute3eso3ESOILb1ELb0EJNS_10UnderscoreEiEEC2ERKS2_RKi:
[----:B------:R-:W-:Y:S01]  /*7c40*/  IADD3 R36, R83, -c[0x0][0x20], RZ ;  /* 0x8000080053247a10 */ /* 0x000fe20007ffe0ff */
[----:B------:R-:W-:Y:S01]  /*7c50*/  IMAD.MOV.U32 R38, RZ, RZ, R46 ;  /* 0x000000ffff267224 */ /* 0x000fe200078e002e */
[----:B------:R-:W-:-:S03]  /*7c60*/  MOV R39, 0x0 ;  /* 0x0000000000277802 */ /* 0x000fc60000000f00 */
[----:B------:R1:W-:Y:S01]  /*7c70*/  STL [R36], R47 ;  /* 0x0000002f24007387 */ /* 0x0003e20000100800 */
[----:B------:R-:W-:Y:S05]  /*7c80*/  RET.REL.NODEC R38 `(_ZN7cutlass13device_kernelIN5flash19enable_sm80_to_sm89INS1_16FlashAttnBwdSm80INS1_25CollectiveMainloopBwdSm80ILi2ELi2EN4cute5tupleIJNS5_1CILi128EEES8_NS7_ILi64EEEEEENS_6half_tEfNS_4arch4Sm80ELb1ELb0ELb1ELb0ELb0ELb0ELb0ELb0ELi2ELi4ELi4ELi4ELb0EEENS1_21CollectiveEpilogueBwdISA_SB_SD_Li256ELb0ELb0ELi2EEENS1_25SingleTileBwdLPTSchedulerILb0ELi128ELb0EEEEEEEEEvNT_6ParamsE) ;  /* 0xffff837026007950 */ /* 0x000fea0003c3ffff */
        .type           $_ZN7cutlass13device_kernelIN5flash19enable_sm80_to_sm89INS1_16FlashAttnBwdSm80INS1_25CollectiveMainloopBwdSm80ILi2ELi2EN4cute5tupleIJNS5_1CILi128EEES8_NS7_ILi64EEEEEENS_6half_tEfNS_4arch4Sm80ELb1ELb0ELb1ELb0ELb0ELb0ELb0ELb0ELi2ELi4ELi4ELi4ELb0EEENS1_21CollectiveEpilogueBwdISA_SB_SD_Li256ELb0ELb0ELi2EEENS1_25SingleTileBwdLPTSchedulerILb0ELi128ELb0EEEEEEEEEvNT_6ParamsE$_ZN4cute3eso3ESOILb1ELb0EJNS_10UnderscoreEiiEEC2ERKS2_RKiS7_,@function
        .size           $_ZN7cutlass13device_kernelIN5flash19enable_sm80_to_sm89INS1_16FlashAttnBwdSm80INS1_25CollectiveMainloopBwdSm80ILi2ELi2EN4cute5tupleIJNS5_1CILi128EEES8_NS7_ILi64EEEEEENS_6half_tEfNS_4arch4Sm80ELb1ELb0ELb1ELb0ELb0ELb0ELb0ELb0ELi2ELi4ELi4ELi4ELb0EEENS1_21CollectiveEpilogueBwdISA_SB_SD_Li256ELb0ELb0ELi2EEENS1_25SingleTileBwdLPTSchedulerILb0ELi128ELb0EEEEEEEEEvNT_6ParamsE$_ZN4cute3eso3ESOILb1ELb0EJNS_10UnderscoreEiiEEC2ERKS2_RKiS7_,($_ZN7cutlass13device_kernelIN5flash19enable_sm80_to_sm89INS1_16FlashAttnBwdSm80INS1_25CollectiveMainloopBwdSm80ILi2ELi2EN4cute5tupleIJNS5_1CILi128EEES8_NS7_ILi64EEEEEENS_6half_tEfNS_4arch4Sm80ELb1ELb0ELb1ELb0ELb0ELb0ELb0ELb0ELi2ELi4ELi4ELi4ELb0EEENS1_21CollectiveEpilogueBwdISA_SB_SD_Li256ELb0ELb0ELi2EEENS1_25SingleTileBwdLPTSchedulerILb0ELi128ELb0EEEEEEEEEvNT_6ParamsE$_ZN4cute3eso3ESOILb1ELb0EJNS_14ComposedLayoutINS_7SwizzleILi3ELi3ELi3EEENS_1CILi0EEENS_6LayoutINS_5tupleIJNS8_IJNS8_IJNS5_ILi4EEENS5_ILi8EEEEEENS8_IJNS5_ILi2EEENS5_ILi1EEEEEEEEENS8_IJNS8_IJSC_SC_EEENS8_IJSA_S9_EEEEEEEEENS8_IJNS8_IJNS8_IJSC_NS5_ILi64EEEEEENS8_IJNS5_ILi512EEES6_EEEEEENS8_IJNS8_IJSD_SA_EEENS8_IJNS5_ILi1024EEENS5_ILi16EEEEEEEEEEEEEEEENS_10ViewEngineINS_8smem_ptrIPN7cutlass6half_tEEEEEEEC2ERKSW_RKS13_ - $_ZN7cutlass13device_kernelIN5flash19enable_sm80_to_sm89INS1_16FlashAttnBwdSm80INS1_25CollectiveMainloopBwdSm80ILi2ELi2EN4cute5tupleIJNS5_1CILi128EEES8_NS7_ILi64EEEEEENS_6half_tEfNS_4arch4Sm80ELb1ELb0ELb1ELb0ELb0ELb0ELb0ELb0ELi2ELi4ELi4ELi4ELb0EEENS1_21CollectiveEpilogueBwdISA_SB_SD_Li256ELb0ELb0ELi2EEENS1_25SingleTileBwdLPTSchedulerILb0ELi128ELb0EEEEEEEEEvNT_6ParamsE$_ZN4cute3eso3ESOILb1ELb0EJNS_10UnderscoreEiiEEC2ERKS2_RKiS7_)
$_ZN7cutlass13device_kernelIN5flash19enable_sm80_to_sm89INS1_16FlashAttnBwdSm80INS1_25CollectiveMainloopBwdSm80ILi2ELi2EN4cute5tupleIJNS5_1CILi128EEES8_NS7_ILi64EEEEEENS_6half_tEfNS_4arch4Sm80ELb1ELb0ELb1ELb0ELb0ELb0ELb0ELb0ELi2ELi4ELi4ELi4ELb0EEENS1_21CollectiveEpilogueBwdISA_SB_SD_Li256ELb0ELb0ELi2EEENS1_25SingleTileBwdLPTSchedulerILb0ELi128ELb0EEEEEEEEEvNT_6ParamsE$_ZN4cute3eso3ESOILb1ELb0EJNS_10UnderscoreEiiEEC2ERKS2_RKiS7_:
[----:B------:R-:W-:Y:S02]  /*7c90*/  IADD3 R3, R64, -c[0x0][0x20], RZ ;  /* 0x8000080040037a10 */ /* 0x000fe40007ffe0ff */
[----:B------:R-:W-:-:S03]  /*7ca0*/  IADD3 R2, R63, -c[0x0][0x20], RZ ;  /* 0x800008003f027a10 */ /* 0x000fc60007ffe0ff */
[----:B------:R1:W-:Y:S04]  /*7cb0*/  STL [R3], R38 ;  /* 0x0000002603007387 */ /* 0x0003e80000100800 */
[----:B------:R-:W2:Y:S01]  /*7cc0*/  LDL R2, [R2] ;  /* 0x0000000002027983 */ /* 0x000ea20000100800 */
[----:B------:R-:W-:-:S03]  /*7cd0*/  IMAD.MOV.U32 R37, RZ, RZ, 0x0 ;  /* 0x00000000ff257424 */ /* 0x000fc600078e00ff */
[----:B--2---:R1:W-:Y:S01]  /*7ce0*/  STL [R3+0x4], R2 ;  /* 0x0000040203007387 */ /* 0x0043e20000100800 */
[----:B------:R-:W-:Y:S05]  /*7cf0*/  RET.REL.NODEC R36 `(_ZN7cutlass13device_kernelIN5flash19enable_sm80_to_sm89INS1_16FlashAttnBwdSm80INS1_25CollectiveMainloopBwdSm80ILi2ELi2EN4cute5tupleIJNS5_1CILi128EEES8_NS7_ILi64EEEEEENS_6half_tEfNS_4arch4Sm80ELb1ELb0ELb1ELb0ELb0ELb0ELb0ELb0ELi2ELi4ELi4ELi4ELb0EEENS1_21CollectiveEpilogueBwdISA_SB_SD_Li256ELb0ELb0ELi2EEENS1_25SingleTileBwdLPTSchedulerILb0ELi128ELb0EEEEEEEEEvNT_6ParamsE) ;  /* 0xffff830024007950 */ /* 0x000fea0003c3ffff */
        .type           $_ZN7cutlass13device_kernelIN5flash19enable_sm80_to_sm89INS1_16FlashAttnBwdSm80INS1_25CollectiveMainloopBwdSm80ILi2ELi2EN4cute5tupleIJNS5_1CILi128EEES8_NS7_ILi64EEEEEENS_6half_tEfNS_4arch4Sm80ELb1ELb0ELb1ELb0ELb0ELb0ELb0ELb0ELi2ELi4ELi4ELi4ELb0EEENS1_21CollectiveEpilogueBwdISA_SB_SD_Li256ELb0ELb0ELi2EEENS1_25SingleTileBwdLPTSchedulerILb0ELi128ELb0EEEEEEEEEvNT_6ParamsE$_ZN4cute3eso3ESOILb1ELb0EJNS_14ComposedLayoutINS_7SwizzleILi3ELi3ELi3EEENS_1CILi0EEENS_6LayoutINS_5tupleIJNS8_IJNS8_IJNS5_ILi4EEENS5_ILi8EEEEEENS8_IJNS5_ILi2EEENS5_ILi1EEEEEEEEENS8_IJNS8_IJSC_SC_EEENS8_IJSA_S9_EEEEEEEEENS8_IJNS8_IJNS8_IJSC_NS5_ILi64EEEEEENS8_IJNS5_ILi512EEES6_EEEEEENS8_IJNS8_IJSD_SA_EEENS8_IJNS5_ILi1024EEENS5_ILi16EEEEEEEEEEEEEEEENS_10ViewEngineINS_8smem_ptrIPN7cutlass6half_tEEEEEEEC2ERKSW_RKS13_,@function
        .size           $_ZN7cutlass13device_kernelIN5flash19enable_sm80_to_sm89INS1_16FlashAttnBwdSm80INS1_25CollectiveMainloopBwdSm80ILi2ELi2EN4cute5tupleIJNS5_1CILi128EEES8_NS7_ILi64EEEEEENS_6half_tEfNS_4arch4Sm80ELb1ELb0ELb1ELb0ELb0ELb0ELb0ELb0ELi2ELi4ELi4ELi4ELb0EEENS1_21CollectiveEpilogueBwdISA_SB_SD_Li256ELb0ELb0ELi2EEENS1_25SingleTileBwdLPTSchedulerILb0ELi128ELb0EEEEEEEEEvNT_6ParamsE$_ZN4cute3eso3ESOILb1ELb0EJNS_14ComposedLayoutINS_7SwizzleILi3ELi3ELi3EEENS_1CILi0EEENS_6LayoutINS_5tupleIJNS8_IJNS8_IJNS5_ILi4EEENS5_ILi8EEEEEENS8_IJNS5_ILi2EEENS5_ILi1EEEEEEEEENS8_IJNS8_IJSC_SC_EEENS8_IJSA_S9_EEEEEEEEENS8_IJNS8_IJNS8_IJSC_NS5_ILi64EEEEEENS8_IJNS5_ILi512EEES6_EEEEEENS8_IJNS8_IJSD_SA_EEENS8_IJNS5_ILi1024EEENS5_ILi16EEEEEEEEEEEEEEEENS_10ViewEngineINS_8smem_ptrIPN7cutlass6half_tEEEEEEEC2ERKSW_RKS13_,($_ZN7cutlass13device_kernelIN5flash19enable_sm80_to_sm89INS1_16FlashAttnBwdSm80INS1_25CollectiveMainloopBwdSm80ILi2ELi2EN4cute5tupleIJNS5_1CILi128EEES8_NS7_ILi64EEEEEENS_6half_tEfNS_4arch4Sm80ELb1ELb0ELb1ELb0ELb0ELb0ELb0ELb0ELi2ELi4ELi4ELi4ELb0EEENS1_21CollectiveEpilogueBwdISA_SB_SD_Li256ELb0ELb0ELi2EEENS1_25SingleTileBwdLPTSchedulerILb0ELi128ELb0EEEEEEEEEvNT_6ParamsE$_ZN4cute3eso3ESOILb1ELb0EJNS_14ComposedLayoutINS_7SwizzleILi3ELi3ELi3EEENS_1CILi0EEENS_6LayoutINS_5tupleIJNS8_IJNS8_IJNS5_ILi4EEENS5_ILi8EEEEEENS8_IJNS5_ILi2EEENS5_ILi1EEEEEEEEENS8_IJNS8_IJSC_SC_EEESB_EEEEEENS8_IJNS8_IJNS8_IJNS5_ILi128EEESD_EEENS8_IJSA_S6_EEEEEENS8_IJNS8_IJNS5_ILi64EEENS5_ILi512EEEEEENS8_IJNS5_ILi16EEENS5_ILi1024EEEEEEEEEEEEEEEENS_10ViewEngineINS_8smem_ptrIPN7cutlass6half_tEEEEEEEC2ERKSW_RKS13_ - $_ZN7cutlass13device_kernelIN5flash19enable_sm80_to_sm89INS1_16FlashAttnBwdSm80INS1_25CollectiveMainloopBwdSm80ILi2ELi2EN4cute5tupleIJNS5_1CILi128EEES8_NS7_ILi64EEEEEENS_6half_tEfNS_4arch4Sm80ELb1ELb0ELb1ELb0ELb0ELb0ELb0ELb0ELi2ELi4ELi4ELi4ELb0EEENS1_21CollectiveEpilogueBwdISA_SB_SD_Li256ELb0ELb0ELi2EEENS1_25SingleTileBwdLPTSchedulerILb0ELi128ELb0EEEEEEEEEvNT_6ParamsE$_ZN4cute3eso3ESOILb1ELb0EJNS_14ComposedLayoutINS_7SwizzleILi3ELi3ELi3EEENS_1CILi0EEENS_6LayoutINS_5tupleIJNS8_IJNS8_IJNS5_ILi4EEENS5_ILi8EEEEEENS8_IJNS5_ILi2EEENS5_ILi1EEEEEEEEENS8_IJNS8_IJSC_SC_EEENS8_IJSA_S9_EEEEEEEEENS8_IJNS8_IJNS8_IJSC_NS5_ILi64EEEEEENS8_IJNS5_ILi512EEES6_EEEEEENS8_IJNS8_IJSD_SA_EEENS8_IJNS5_ILi1024EEENS5_ILi16EEEEEEEEEEEEEEEENS_10ViewEngineINS_8smem_ptrIPN7cutlass6half_tEEEEEEEC2ERKSW_RKS13_)
$_ZN7cutlass13device_kernelIN5flash19enable_sm80_to_sm89INS1_16FlashAttnBwdSm80INS1_25CollectiveMainloopBwdSm80ILi2ELi2EN4cute5tupleIJNS5_1CILi128EEES8_NS7_ILi64EEEEEENS_6half_tEfNS_4arch4Sm80ELb1ELb0ELb1ELb0ELb0ELb0ELb0ELb0ELi2ELi4ELi4ELi4ELb0EEENS1_21CollectiveEpilogueBwdISA_SB_SD_Li256ELb0ELb0ELi2EEENS1_25SingleTileBwdLPTSchedulerILb0ELi128ELb0EEEEEEEEEvNT_6ParamsE$_ZN4cute3eso3ESOILb1ELb0EJNS_14ComposedLayoutINS_7SwizzleILi3ELi3ELi3EEENS_1CILi0EEENS_6LayoutINS_5tupleIJNS8_IJNS8_IJNS5_ILi4EEENS5_ILi8EEEEEENS8_IJNS5_ILi2EEENS5_ILi1EEEEEEEEENS8_IJNS8_IJSC_SC_EEENS8_IJSA_S9_EEEEEEEEENS8_IJNS8_IJNS8_IJSC_NS5_ILi64EEEEEENS8_IJNS5_ILi512EEES6_EEEEEENS8_IJNS8_IJSD_SA_EEENS8_IJNS5_ILi1024EEENS5_ILi16EEEEEEEEEEEEEEEENS_10ViewEngineINS_8smem_ptrIPN7cutlass6half_tEEEEEEEC2ERKSW_RKS13_:
[----:B------:R-:W-:Y:S01]  /*7d00*/  IADD3 R4, R64, -c[0x0][0x20], RZ ;  /* 0x8000080040047a10 */ /* 0x000fe20007ffe0ff */
[----:B------:R-:W-:Y:S01]  /*7d10*/  IMAD.MOV.U32 R36, RZ, RZ, R6 ;  /* 0x000000ffff247224 */ /* 0x000fe200078e0006 */
[----:B------:R-:W-:-:S03]  /*7d20*/  MOV R37, 0x0 ;  /* 0x0000000000257802 */ /* 0x000fc60000000f00 */
[----:B------:R1:W-:Y:S01]  /*7d30*/  STL.64 [R4], R2 ;  /* 0x0000000204007387 */ /* 0x0003e20000100a00 */
[----:B------:R-:W-:Y:S05]  /*7d40*/  RET.REL.NODEC R36 `(_ZN7cutlass13device_kernelIN5flash19enable_sm80_to_sm89INS1_16FlashAttnBwdSm80INS1_25CollectiveMainloopBwdSm80ILi2ELi2EN4cute5tupleIJNS5_1CILi128EEES8_NS7_ILi64EEEEEENS_6half_tEfNS_4arch4Sm80ELb1ELb0ELb1ELb0ELb0ELb0ELb0ELb0ELi2ELi4ELi4ELi4ELb0EEENS1_21CollectiveEpilogueBwdISA_SB_SD_Li256ELb0ELb0ELi2EEENS1_25SingleTileBwdLPTSchedulerILb0ELi128ELb0EEEEEEEEEvNT_6ParamsE) ;  /* 0xffff82b024007950 */ /* 0x000fea0003c3ffff */
        .type           $_ZN7cutlass13device_kernelIN5flash19enable_sm80_to_sm89INS1_16FlashAttnBwdSm80INS1_25CollectiveMainloopBwdSm80ILi2ELi2EN4cute5tupleIJNS5_1CILi128EEES8_NS7_ILi64EEEEEENS_6half_tEfNS_4arch4Sm80ELb1ELb0ELb1ELb0ELb0ELb0ELb0ELb0ELi2ELi4ELi4ELi4ELb0EEENS1_21CollectiveEpilogueBwdISA_SB_SD_Li256ELb0ELb0ELi2EEENS1_25SingleTileBwdLPTSchedulerILb0ELi128ELb0EEEEEEEEEvNT_6ParamsE$_ZN4cute3eso3ESOILb1ELb0EJNS_14ComposedLayoutINS_7SwizzleILi3ELi3ELi3EEENS_1CILi0EEENS_6LayoutINS_5tupleIJNS8_IJNS8_IJNS5_ILi4EEENS5_ILi8EEEEEENS8_IJNS5_ILi2EEENS5_ILi1EEEEEEEEENS8_IJNS8_IJSC_SC_EEESB_EEEEEENS8_IJNS8_IJNS8_IJNS5_ILi128EEESD_EEENS8_IJSA_S6_EEEEEENS8_IJNS8_IJNS5_ILi64EEENS5_ILi512EEEEEENS8_IJNS5_ILi16EEENS5_ILi1024EEEEEEEEEEEEEEEENS_10ViewEngineINS_8smem_ptrIPN7cutlass6half_tEEEEEEEC2ERKSW_RKS13_,@function
        .size           $_ZN7cutlass13device_kernelIN5flash19enable_sm80_to_sm89INS1_16FlashAttnBwdSm80INS1_25CollectiveMainloopBwdSm80ILi2ELi2EN4cute5tupleIJNS5_1CILi128EEES8_NS7_ILi64EEEEEENS_6half_tEfNS_4arch4Sm80ELb1ELb0ELb1ELb0ELb0ELb0ELb0ELb0ELi2ELi4ELi4ELi4ELb0EEENS1_21CollectiveEpilogueBwdISA_SB_SD_Li256ELb0ELb0ELi2EEENS1_25SingleTileBwdLPTSchedulerILb0ELi128ELb0EEEEEEEEEvNT_6ParamsE$_ZN4cute3eso3ESOILb1ELb0EJNS_14ComposedLayoutINS_7SwizzleILi3ELi3ELi3EEENS_1CILi0EEENS_6LayoutINS_5tupleIJNS8_IJNS8_IJNS5_ILi4EEENS5_ILi8EEEEEENS8_IJNS5_ILi2EEENS5_ILi1EEEEEEEEENS8_IJNS8_IJSC_SC_EEESB_EEEEEENS8_IJNS8_IJNS8_IJNS5_ILi128EEESD_EEENS8_IJSA_S6_EEEEEENS8_IJNS8_IJNS5_ILi64EEENS5_ILi512EEEEEENS8_IJNS5_ILi16EEENS5_ILi1024EEEEEEEEEEEEEEEENS_10ViewEngineINS_8smem_ptrIPN7cutlass6half_tEEEEEEEC2ERKSW_RKS13_,($_ZN7cutlass13device_kernelIN5flash19enable_sm80_to_sm89INS1_16FlashAttnBwdSm80INS1_25CollectiveMainloopBwdSm80ILi2ELi2EN4cute5tupleIJNS5_1CILi128EEES8_NS7_ILi64EEEEEENS_6half_tEfNS_4arch4Sm80ELb1ELb0ELb1ELb0ELb0ELb0ELb0ELb0ELi2ELi4ELi4ELi4ELb0EEENS1_21CollectiveEpilogueBwdISA_SB_SD_Li256ELb0ELb0ELi2EEENS1_25SingleTileBwdLPTSchedulerILb0ELi128ELb0EEEEEEEEEvNT_6ParamsE$_ZN4cute3eso3ESOILb1ELb0EJNS_14ComposedLayoutINS_7SwizzleILi3ELi3ELi3EEENS_1CILi0EEENS_6LayoutINS_5tupleIJNS8_IJNS8_IJNS5_ILi4EEENS5_ILi8EEEEEENS8_IJS9_NS5_ILi1EEEEEEEEENS8_IJNS8_IJNS5_ILi2EEESF_SF_EEENS8_IJSF_SA_EEEEEEEEENS8_IJNS8_IJNS8_IJNS5_ILi128EEESC_EEENS8_IJNS5_ILi16EEES6_EEEEEENS8_IJNS8_IJNS5_ILi64EEESA_NS5_ILi512EEEEEENS8_IJNS5_ILi8192EEENS5_ILi1024EEEEEEEEEEEEEEEENS_10ViewEngineINS_8smem_ptrIPN7cutlass6half_tEEEEEEEC2ERKSY_RKS15_ - $_ZN7cutlass13device_kernelIN5flash19enable_sm80_to_sm89INS1_16FlashAttnBwdSm80INS1_25CollectiveMainloopBwdSm80ILi2ELi2EN4cute5tupleIJNS5_1CILi128EEES8_NS7_ILi64EEEEEENS_6half_tEfNS_4arch4Sm80ELb1ELb0ELb1ELb0ELb0ELb0ELb0ELb0ELi2ELi4ELi4ELi4ELb0EEENS1_21CollectiveEpilogueBwdISA_SB_SD_Li256ELb0ELb0ELi2EEENS1_25SingleTileBwdLPTSchedulerILb0ELi128ELb0EEEEEEEEEvNT_6ParamsE$_ZN4cute3eso3ESOILb1ELb0EJNS_14ComposedLayoutINS_7SwizzleILi3ELi3ELi3EEENS_1CILi0EEENS_6LayoutINS_5tupleIJNS8_IJNS8_IJNS5_ILi4EEENS5_ILi8EEEEEENS8_IJNS5_ILi2EEENS5_ILi1EEEEEEEEENS8_IJNS8_IJSC_SC_EEESB_EEEEEENS8_IJNS8_IJNS8_IJNS5_ILi128EEESD_EEENS8_IJSA_S6_EEEEEENS8_IJNS8_IJNS5_ILi64EEENS5_ILi512EEEEEENS8_IJNS5_ILi16EEENS5_ILi1024EEEEEEEEEEEEEEEENS_10ViewEngineINS_8smem_ptrIPN7cutlass6half_tEEEEEEEC2ERKSW_RKS13_)
$_ZN7cutlass13device_kernelIN5flash19enable_sm80_to_sm89INS1_16FlashAttnBwdSm80INS1_25CollectiveMainloopBwdSm80ILi2ELi2EN4cute5tupleIJNS5_1CILi128EEES8_NS7_ILi64EEEEEENS_6half_tEfNS_4arch4Sm80ELb1ELb0ELb1ELb0ELb0ELb0ELb0ELb0ELi2ELi4ELi4ELi4ELb0EEENS1_21CollectiveEpilogueBwdISA_SB_SD_Li256ELb0ELb0ELi2EEENS1_25SingleTileBwdLPTSchedulerILb0ELi128ELb0EEEEEEEEEvNT_6ParamsE$_ZN4cute3eso3ESOILb1ELb0EJNS_14ComposedLayoutINS_7SwizzleILi3ELi3ELi3EEENS_1CILi0EEENS_6LayoutINS_5tupleIJNS8_IJNS8_IJNS5_ILi4EEENS5_ILi8EEEEEENS8_IJNS5_ILi2EEENS5_ILi1EEEEEEEEENS8_IJNS8_IJSC_SC_EEESB_EEEEEENS8_IJNS8_IJNS8_IJNS5_ILi128EEESD_EEENS8_IJSA_S6_EEEEEENS8_IJNS8_IJNS5_ILi64EEENS5_ILi512EEEEEENS8_IJNS5_ILi16EEENS5_ILi1024EEEEEEEEEEEEEEEENS_10ViewEngineINS_8smem_ptrIPN7cutlass6half_tEEEEEEEC2ERKSW_RKS13_:
[----:B------:R-:W-:Y:S02]  /*7d50*/  IADD3 R4, R82, -c[0x0][0x20], RZ ;  /* 0x8000080052047a10 */ /* 0x000fe40007ffe0ff */
[----:B------:R-:W-:-:S03]  /*7d60*/  MOV R31, 0x0 ;  /* 0x00000000001f7802 */ /* 0x000fc60000000f00 */
[----:B------:R1:W-:Y:S01]  /*7d70*/  STL.64 [R4], R2 ;  /* 0x0000000204007387 */ /* 0x0003e20000100a00 */
[----:B------:R-:W-:Y:S05]  /*7d80*/  RET.REL.NODEC R30 `(_ZN7cutlass13device_kernelIN5flash19enable_sm80_to_sm89INS1_16FlashAttnBwdSm80INS1_25CollectiveMainloopBwdSm80ILi2ELi2EN4cute5tupleIJNS5_1CILi128EEES8_NS7_ILi64EEEEEENS_6half_tEfNS_4arch4Sm80ELb1ELb0ELb1ELb0ELb0ELb0ELb0ELb0ELi2ELi4ELi4ELi4ELb0EEENS1_21CollectiveEpilogueBwdISA_SB_SD_Li256ELb0ELb0ELi2EEENS1_25SingleTileBwdLPTSchedulerILb0ELi128ELb0EEEEEEEEEvNT_6ParamsE) ;  /* 0xffff82701e007950 */ /* 0x000fea0003c3ffff */
        .type           $_ZN7cutlass13device_kernelIN5flash19enable_sm80_to_sm89INS1_16FlashAttnBwdSm80INS1_25CollectiveMainloopBwdSm80ILi2ELi2EN4cute5tupleIJNS5_1CILi128EEES8_NS7_ILi64EEEEEENS_6half_tEfNS_4arch4Sm80ELb1ELb0ELb1ELb0ELb0ELb0ELb0ELb0ELi2ELi4ELi4ELi4ELb0EEENS1_21CollectiveEpilogueBwdISA_SB_SD_Li256ELb0ELb0ELi2EEENS1_25SingleTileBwdLPTSchedulerILb0ELi128ELb0EEEEEEEEEvNT_6ParamsE$_ZN4cute3eso3ESOILb1ELb0EJNS_14ComposedLayoutINS_7SwizzleILi3ELi3ELi3EEENS_1CILi0EEENS_6LayoutINS_5tupleIJNS8_IJNS8_IJNS5_ILi4EEENS5_ILi8EEEEEENS8_IJS9_NS5_ILi1EEEEEEEEENS8_IJNS8_IJNS5_ILi2EEESF_SF_EEENS8_IJSF_SA_EEEEEEEEENS8_IJNS8_IJNS8_IJNS5_ILi128EEESC_EEENS8_IJNS5_ILi16EEES6_EEEEEENS8_IJNS8_IJNS5_ILi64EEESA_NS5_ILi512EEEEEENS8_IJNS5_ILi8192EEENS5_ILi1024EEEEEEEEEEEEEEEENS_10ViewEngineINS_8smem_ptrIPN7cutlass6half_tEEEEEEEC2ERKSY_RKS15_,@function
        .size           $_ZN7cutlass13device_kernelIN5flash19enable_sm80_to_sm89INS1_16FlashAttnBwdSm80INS1_25CollectiveMainloopBwdSm80ILi2ELi2EN4cute5tupleIJNS5_1CILi128EEES8_NS7_ILi64EEEEEENS_6half_tEfNS_4arch4Sm80ELb1ELb0ELb1ELb0ELb0ELb0ELb0ELb0ELi2ELi4ELi4ELi4ELb0EEENS1_21CollectiveEpilogueBwdISA_SB_SD_Li256ELb0ELb0ELi2EEENS1_25SingleTileBwdLPTSchedulerILb0ELi128ELb0EEEEEEEEEvNT_6ParamsE$_ZN4cute3eso3ESOILb1ELb0EJNS_14ComposedLayoutINS_7SwizzleILi3ELi3ELi3EEENS_1CILi0EEENS_6LayoutINS_5tupleIJNS8_IJNS8_IJNS5_ILi4EEENS5_ILi8EEEEEENS8_IJS9_NS5_ILi1EEEEEEEEENS8_IJNS8_IJNS5_ILi2EEESF_SF_EEENS8_IJSF_SA_EEEEEEEEENS8_IJNS8_IJNS8_IJNS5_ILi128EEESC_EEENS8_IJNS5_ILi16EEES6_EEEEEENS8_IJNS8_IJNS5_ILi64EEESA_NS5_ILi512EEEEEENS8_IJNS5_ILi8192EEENS5_ILi1024EEEEEEEEEEEEEEEENS_10ViewEngineINS_8smem_ptrIPN7cutlass6half_tEEEEEEEC2ERKSY_RKS15_,($_ZN7cutlass13device_kernelIN5flash19enable_sm80_to_sm89INS1_16FlashAttnBwdSm80INS1_25CollectiveMainloopBwdSm80ILi2ELi2EN4cute5tupleIJNS5_1CILi128EEES8_NS7_ILi64EEEEEENS_6half_tEfNS_4arch4Sm80ELb1ELb0ELb1ELb0ELb0ELb0ELb0ELb0ELi2ELi4ELi4ELi4ELb0EEENS1_21CollectiveEpilogueBwdISA_SB_SD_Li256ELb0ELb0ELi2EEENS1_25SingleTileBwdLPTSchedulerILb0ELi128ELb0EEEEEEEEEvNT_6ParamsE$_ZN4cute3eso3ESOILb1ELb0EJNS_14ComposedLayoutINS_7SwizzleILi3ELi3ELi3EEENS_1CILj0EEENS_6LayoutINS_5tupleIJNS5_ILi64EEENS5_ILi128EEEEEENS8_IJNS5_ILi1EEES9_EEEEEEENS_10ViewEngineINS_8smem_ptrIPN7cutlass6half_tEEEEEEEC2ERKSF_RKSM_ - $_ZN7cutlass13device_kernelIN5flash19enable_sm80_to_sm89INS1_16FlashAttnBwdSm80INS1_25CollectiveMainloopBwdSm80ILi2ELi2EN4cute5tupleIJNS5_1CILi128EEES8_NS7_ILi64EEEEEENS_6half_tEfNS_4arch4Sm80ELb1ELb0ELb1ELb0ELb0ELb0ELb0ELb0ELi2ELi4ELi4ELi4ELb0EEENS1_21CollectiveEpilogueBwdISA_SB_SD_Li256ELb0ELb0ELi2EEENS1_25SingleTileBwdLPTSchedulerILb0ELi128ELb0EEEEEEEEEvNT_6ParamsE$_ZN4cute3eso3ESOILb1ELb0EJNS_14ComposedLayoutINS_7SwizzleILi3ELi3ELi3EEENS_1CILi0EEENS_6LayoutINS_5tupleIJNS8_IJNS8_IJNS5_ILi4EEENS5_ILi8EEEEEENS8_IJS9_NS5_ILi1EEEEEEEEENS8_IJNS8_IJNS5_ILi2EEESF_SF_EEENS8_IJSF_SA_EEEEEEEEENS8_IJNS8_IJNS8_IJNS5_ILi128EEESC_EEENS8_IJNS5_ILi16EEES6_EEEEEENS8_IJNS8_IJNS5_ILi64EEESA_NS5_ILi512EEEEEENS8_IJNS5_ILi8192EEENS5_ILi1024EEEEEEEEEEEEEEEENS_10ViewEngineINS_8smem_ptrIPN7cutlass6half_tEEEEEEEC2ERKSY_RKS15_)
$_ZN7cutlass13device_kernelIN5flash19enable_sm80_to_sm89INS1_16FlashAttnBwdSm80INS1_25CollectiveMainloopBwdSm80ILi2ELi2EN4cute5tupleIJNS5_1CILi128EEES8_NS7_ILi64EEEEEENS_6half_tEfNS_4arch4Sm80ELb1ELb0ELb1ELb0ELb0ELb0ELb0ELb0ELi2ELi4ELi4ELi4ELb0EEENS1_21CollectiveEpilogueBwdISA_SB_SD_Li256ELb0ELb0ELi2EEENS1_25SingleTileBwdLPTSchedulerILb0ELi128ELb0EEEEEEEEEvNT_6ParamsE$_ZN4cute3eso3ESOILb1ELb0EJNS_14ComposedLayoutINS_7SwizzleILi3ELi3ELi3EEENS_1CILi0EEENS_6LayoutINS_5tupleIJNS8_IJNS8_IJNS5_ILi4EEENS5_ILi8EEEEEENS8_IJS9_NS5_ILi1EEEEEEEEENS8_IJNS8_IJNS5_ILi2EEESF_SF_EEENS8_IJSF_SA_EEEEEEEEENS8_IJNS8_IJNS8_IJNS5_ILi128EEESC_EEENS8_IJNS5_ILi16EEES6_EEEEEENS8_IJNS8_IJNS5_ILi64EEESA_NS5_ILi512EEEEEENS8_IJNS5_ILi8192EEENS5_ILi1024EEEEEEEEEEEEEEEENS_10ViewEngineINS_8smem_ptrIPN7cutlass6half_tEEEEEEEC2ERKSY_RKS15_:
[----:B------:R-:W-:Y:S01]  /*7d90*/  IADD3 R4, R64, -c[0x0][0x20], RZ ;  /* 0x8000080040047a10 */ /* 0x000fe20007ffe0ff */
[----:B------:R-:W-:Y:S01]  /*7da0*/  IMAD.MOV.U32 R10, RZ, RZ, R6 ;  /* 0x000000ffff0a7224 */ /* 0x000fe200078e0006 */
[----:B------:R-:W-:-:S03]  /*7db0*/  MOV R11, 0x0 ;  /* 0x00000000000b7802 */ /* 0x000fc60000000f00 */
[----:B------:R1:W-:Y:S01]  /*7dc0*/  STL.64 [R4], R2 ;  /* 0x0000000204007387 */ /* 0x0003e20000100a00 */
[----:B------:R-:W-:Y:S05]  /*7dd0*/  RET.REL.NODEC R10 `(_ZN7cutlass13device_kernelIN5flash19enable_sm80_to_sm89INS1_16FlashAttnBwdSm80INS1_25CollectiveMainloopBwdSm80ILi2ELi2EN4cute5tupleIJNS5_1CILi128EEES8_NS7_ILi64EEEEEENS_6half_tEfNS_4arch4Sm80ELb1ELb0ELb1ELb0ELb0ELb0ELb0ELb0ELi2ELi4ELi4ELi4ELb0EEENS1_21CollectiveEpilogueBwdISA_SB_SD_Li256ELb0ELb0ELi2EEENS1_25SingleTileBwdLPTSchedulerILb0ELi128ELb0EEEEEEEEEvNT_6ParamsE) ;  /* 0xffff82200a007950 */ /* 0x000fea0003c3ffff */
        .type           $_ZN7cutlass13device_kernelIN5flash19enable_sm80_to_sm89INS1_16FlashAttnBwdSm80INS1_25CollectiveMainloopBwdSm80ILi2ELi2EN4cute5tupleIJNS5_1CILi128EEES8_NS7_ILi64EEEEEENS_6half_tEfNS_4arch4Sm80ELb1ELb0ELb1ELb0ELb0ELb0ELb0ELb0ELi2ELi4ELi4ELi4ELb0EEENS1_21CollectiveEpilogueBwdISA_SB_SD_Li256ELb0ELb0ELi2EEENS1_25SingleTileBwdLPTSchedulerILb0ELi128ELb0EEEEEEEEEvNT_6ParamsE$_ZN4cute3eso3ESOILb1ELb0EJNS_14ComposedLayoutINS_7SwizzleILi3ELi3ELi3EEENS_1CILj0EEENS_6LayoutINS_5tupleIJNS5_ILi64EEENS5_ILi128EEEEEENS8_IJNS5_ILi1EEES9_EEEEEEENS_10ViewEngineINS_8smem_ptrIPN7cutlass6half_tEEEEEEEC2ERKSF_RKSM_,@function
        .size           $_ZN7cutlass13device_kernelIN5flash19enable_sm80_to_sm89INS1_16FlashAttnBwdSm80INS1_25CollectiveMainloopBwdSm80ILi2ELi2EN4cute5tupleIJNS5_1CILi128EEES8_NS7_ILi64EEEEEENS_6half_tEfNS_4arch4Sm80ELb1ELb0ELb1ELb0ELb0ELb0ELb0ELb0ELi2ELi4ELi4ELi4ELb0EEENS1_21CollectiveEpilogueBwdISA_SB_SD_Li256ELb0ELb0ELi2EEENS1_25SingleTileBwdLPTSchedulerILb0ELi128ELb0EEEEEEEEEvNT_6ParamsE$_ZN4cute3eso3ESOILb1ELb0EJNS_14ComposedLayoutINS_7SwizzleILi3ELi3ELi3EEENS_1CILj0EEENS_6LayoutINS_5tupleIJNS5_ILi64EEENS5_ILi128EEEEEENS8_IJNS5_ILi1EEES9_EEEEEEENS_10ViewEngineINS_8smem_ptrIPN7cutlass6half_tEEEEEEEC2ERKSF_RKSM_,($_ZN7cutlass13device_kernelIN5flash19enable_sm80_to_sm89INS1_16FlashAttnBwdSm80INS1_25CollectiveMainloopBwdSm80ILi2ELi2EN4cute5tupleIJNS5_1CILi128EEES8_NS7_ILi64EEEEEENS_6half_tEfNS_4arch4Sm80ELb1ELb0ELb1ELb0ELb0ELb0ELb0ELb0ELi2ELi4ELi4ELi4ELb0EEENS1_21CollectiveEpilogueBwdISA_SB_SD_Li256ELb0ELb0ELi2EEENS1_25SingleTileBwdLPTSchedulerILb0ELi128ELb0EEEEEEEEEvNT_6ParamsE$_ZN4cute3eso3ESOILb1ELb0EJNS_14ComposedLayoutINS_7SwizzleILi3ELi3ELi3EEENS_1CILj0EEENS_6LayoutINS_5tupleIJNS8_IJNS5_ILi8EEENS5_ILi16EEEEEENS8_IJNS5_ILi64EEENS5_ILi1EEEEEEEEENS8_IJNS8_IJSC_NS5_ILi512EEEEEENS8_IJSD_NS5_ILi0EEEEEEEEEEEEENS_10ViewEngineINS_8smem_ptrIPN7cutlass6half_tEEEEEEEC2ERKSM_RKST_ - $_ZN7cutlass13device_kernelIN5flash19enable_sm80_to_sm89INS1_16FlashAttnBwdSm80INS1_25CollectiveMainloopBwdSm80ILi2ELi2EN4cute5tupleIJNS5_1CILi128EEES8_NS7_ILi64EEEEEENS_6half_tEfNS_4arch4Sm80ELb1ELb0ELb1ELb0ELb0ELb0ELb0ELb0ELi2ELi4ELi4ELi4ELb0EEENS1_21CollectiveEpilogueBwdISA_SB_SD_Li256ELb0ELb0ELi2EEENS1_25SingleTileBwdLPTSchedulerILb0ELi128ELb0EEEEEEEEEvNT_6ParamsE$_ZN4cute3eso3ESOILb1ELb0EJNS_14ComposedLayoutINS_7SwizzleILi3ELi3ELi3EEENS_1CILj0EEENS_6LayoutINS_5tupleIJNS5_ILi64EEENS5_ILi128EEEEEENS8_IJNS5_ILi1EEES9_EEEEEEENS_10ViewEngineINS_8smem_ptrIPN7cutlass6half_tEEEEEEEC2ERKSF_RKSM_)
$_ZN7cutlass13device_kernelIN5flash19enable_sm80_to_sm89INS1_16FlashAttnBwdSm80INS1_25CollectiveMainloopBwdSm80ILi2ELi2EN4cute5tupleIJNS5_1CILi128EEES8_NS7_ILi64EEEEEENS_6half_tEfNS_4arch4Sm80ELb1ELb0ELb1ELb0ELb0ELb0ELb0ELb0ELi2ELi4ELi4ELi4ELb0EEENS1_21CollectiveEpilogueBwdISA_SB_SD_Li256ELb0ELb0ELi2EEENS1_25SingleTileBwdLPTSchedulerILb0ELi128ELb0EEEEEEEEEvNT_6ParamsE$_ZN4cute3eso3ESOILb1ELb0EJNS_14ComposedLayoutINS_7SwizzleILi3ELi3ELi3EEENS_1CILj0EEENS_6LayoutINS_5tupleIJNS5_ILi64EEENS5_ILi128EEEEEENS8_IJNS5_ILi1EEES9_EEEEEEENS_10ViewEngineINS_8smem_ptrIPN7cutlass6half_tEEEEEEEC2ERKSF_RKSM_:
[----:B------:R-:W-:Y:S02]  /*7de0*/  IADD3 R4, R64, -c[0x0][0x20], RZ ;  /* 0x8000080040047a10 */ /* 0x000fe40007ffe0ff */
[----:B------:R-:W-:-:S03]  /*7df0*/  MOV R15, 0x0 ;  /* 0x00000000000f7802 */ /* 0x000fc60000000f00 */
[----:B------:R1:W-:Y:S01]  /*7e00*/  STL.64 [R4], R2 ;  /* 0x0000000204007387 */ /* 0x0003e20000100a00 */
[----:B------:R-:W-:Y:S05]  /*7e10*/  RET.REL.NODEC R14 `(_ZN7cutlass13device_kernelIN5flash19enable_sm80_to_sm89INS1_16FlashAttnBwdSm80INS1_25CollectiveMainloopBwdSm80ILi2ELi2EN4cute5tupleIJNS5_1CILi128EEES8_NS7_ILi64EEEEEENS_6half_tEfNS_4arch4Sm80ELb1ELb0ELb1ELb0ELb0ELb0ELb0ELb0ELi2ELi4ELi4ELi4ELb0EEENS1_21CollectiveEpilogueBwdISA_SB_SD_Li256ELb0ELb0ELi2EEENS1_25SingleTileBwdLPTSchedulerILb0ELi128ELb0EEEEEEEEEvNT_6ParamsE) ;  /* 0xffff81e00e007950 */ /* 0x000fea0003c3ffff */
        .type           $_ZN7cutlass13device_kernelIN5flash19enable_sm80_to_sm89INS1_16FlashAttnBwdSm80INS1_25CollectiveMainloopBwdSm80ILi2ELi2EN4cute5tupleIJNS5_1CILi128EEES8_NS7_ILi64EEEEEENS_6half_tEfNS_4arch4Sm80ELb1ELb0ELb1ELb0ELb0ELb0ELb0ELb0ELi2ELi4ELi4ELi4ELb0EEENS1_21CollectiveEpilogueBwdISA_SB_SD_Li256ELb0ELb0ELi2EEENS1_25SingleTileBwdLPTSchedulerILb0ELi128ELb0EEEEEEEEEvNT_6ParamsE$_ZN4cute3eso3ESOILb1ELb0EJNS_14ComposedLayoutINS_7SwizzleILi3ELi3ELi3EEENS_1CILj0EEENS_6LayoutINS_5tupleIJNS8_IJNS5_ILi8EEENS5_ILi16EEEEEENS8_IJNS5_ILi64EEENS5_ILi1EEEEEEEEENS8_IJNS8_IJSC_NS5_ILi512EEEEEENS8_IJSD_NS5_ILi0EEEEEEEEEEEEENS_10ViewEngineINS_8smem_ptrIPN7cutlass6half_tEEEEEEEC2ERKSM_RKST_,@function
        .size           $_ZN7cutlass13device_kernelIN5flash19enable_sm80_to_sm89INS1_16FlashAttnBwdSm80INS1_25CollectiveMainloopBwdSm80ILi2ELi2EN4cute5tupleIJNS5_1CILi128EEES8_NS7_ILi64EEEEEENS_6half_tEfNS_4arch4Sm80ELb1ELb0ELb1ELb0ELb0ELb0ELb0ELb0ELi2ELi4ELi4ELi4ELb0EEENS1_21CollectiveEpilogueBwdISA_SB_SD_Li256ELb0ELb0ELi2EEENS1_25SingleTileBwdLPTSchedulerILb0ELi128ELb0EEEEEEEEEvNT_6ParamsE$_ZN4cute3eso3ESOILb1ELb0EJNS_14ComposedLayoutINS_7SwizzleILi3ELi3ELi3EEENS_1CILj0EEENS_6LayoutINS_5tupleIJNS8_IJNS5_ILi8EEENS5_ILi16EEEEEENS8_IJNS5_ILi64EEENS5_ILi1EEEEEEEEENS8_IJNS8_IJSC_NS5_ILi512EEEEEENS8_IJSD_NS5_ILi0EEEEEEEEEEEEENS_10ViewEngineINS_8smem_ptrIPN7cutlass6half_tEEEEEEEC2ERKSM_RKST_,($_ZN7cutlass13device_kernelIN5flash19enable_sm80_to_sm89INS1_16FlashAttnBwdSm80INS1_25CollectiveMainloopBwdSm80ILi2ELi2EN4cute5tupleIJNS5_1CILi128EEES8_NS7_ILi64EEEEEENS_6half_tEfNS_4arch4Sm80ELb1ELb0ELb1ELb0ELb0ELb0ELb0ELb0ELi2ELi4ELi4ELi4ELb0EEENS1_21CollectiveEpilogueBwdISA_SB_SD_Li256ELb0ELb0ELi2EEENS1_25SingleTileBwdLPTSchedulerILb0ELi128ELb0EEEEEEEEEvNT_6ParamsE$_ZN4cute3eso3ESOILb1ELb0EJNS_14ComposedLayoutINS_7SwizzleILi3ELi3ELi3EEENS_1CILj0EEENS_6LayoutINS_5tupleIJNS8_IJNS8_IJNS5_ILi4EEENS5_ILi8EEEEEENS8_IJNS5_ILi2EEENS5_ILi1EEEEEEEEENS8_IJNS8_IJSC_SC_EEESB_EEEEEENS8_IJNS8_IJNS8_IJNS5_ILi128EEESD_EEENS8_IJSA_NS5_ILi0EEEEEEEEENS8_IJNS8_IJNS5_ILi64EEENS5_ILi512EEEEEENS8_IJNS5_ILi16EEENS5_ILi1024EEEEEEEEEEEEEEEENS_10ViewEngineINS_8smem_ptrIPN7cutlass6half_tEEEEEEEC2ERKSX_RKS14_ - $_ZN7cutlass13device_kernelIN5flash19enable_sm80_to_sm89INS1_16FlashAttnBwdSm80INS1_25CollectiveMainloopBwdSm80ILi2ELi2EN4cute5tupleIJNS5_1CILi128EEES8_NS7_ILi64EEEEEENS_6half_tEfNS_4arch4Sm80ELb1ELb0ELb1ELb0ELb0ELb0ELb0ELb0ELi2ELi4ELi4ELi4ELb0EEENS1_21CollectiveEpilogueBwdISA_SB_SD_Li256ELb0ELb0ELi2EEENS1_25SingleTileBwdLPTSchedulerILb0ELi128ELb0EEEEEEEEEvNT_6ParamsE$_ZN4cute3eso3ESOILb1ELb0EJNS_14ComposedLayoutINS_7SwizzleILi3ELi3ELi3EEENS_1CILj0EEENS_6LayoutINS_5tupleIJNS8_IJNS5_ILi8EEENS5_ILi16EEEEEENS8_IJNS5_ILi64EEENS5_ILi1EEEEEEEEENS8_IJNS8_IJSC_NS5_ILi512EEEEEENS8_IJSD_NS5_ILi0EEEEEEEEEEEEENS_10ViewEngineINS_8smem_ptrIPN7cutlass6half_tEEEEEEEC2ERKSM_RKST_)
$_ZN7cutlass13device_kernelIN5flash19enable_sm80_to_sm89INS1_16FlashAttnBwdSm80INS1_25CollectiveMainloopBwdSm80ILi2ELi2EN4cute5tupleIJNS5_1CILi128EEES8_NS7_ILi64EEEEEENS_6half_tEfNS_4arch4Sm80ELb1ELb0ELb1ELb0ELb0ELb0ELb0ELb0ELi2ELi4ELi4ELi4ELb0EEENS1_21CollectiveEpilogueBwdISA_SB_SD_Li256ELb0ELb0ELi2EEENS1_25SingleTileBwdLPTSchedulerILb0ELi128ELb0EEEEEEEEEvNT_6ParamsE$_ZN4cute3eso3ESOILb1ELb0EJNS_14ComposedLayoutINS_7SwizzleILi3ELi3ELi3EEENS_1CILj0EEENS_6LayoutINS_5tupleIJNS8_IJNS5_ILi8EEENS5_ILi16EEEEEENS8_IJNS5_ILi64EEENS5_ILi1EEEEEEEEENS8_IJNS8_IJSC_NS5_ILi512EEEEEENS8_IJSD_NS5_ILi0EEEEEEEEEEEEENS_10ViewEngineINS_8smem_ptrIPN7cutlass6half_tEEEEEEEC2ERKSM_RKST_:
[----:B------:R-:W-:Y:S01]  /*7e20*/  IADD3 R4, R64, -c[0x0][0x20], RZ ;  /* 0x8000080040047a10 */ /* 0x000fe20007ffe0ff */
[----:B------:R-:W-:Y:S01]  /*7e30*/  IMAD.MOV.U32 R30, RZ, RZ, R6 ;  /* 0x000000ffff1e7224 */ /* 0x000fe200078e0006 */
[----:B------:R-:W-:-:S03]  /*7e40*/  MOV R31, 0x0 ;  /* 0x00000000001f7802 */ /* 0x000fc60000000f00 */
[----:B------:R1:W-:Y:S01]  /*7e50*/  STL.64 [R4], R2 ;  /* 0x0000000204007387 */ /* 0x0003e20000100a00 */
[----:B------:R-:W-:Y:S05]  /*7e60*/  RET.REL.NODEC R30 `(_ZN7cutlass13device_kernelIN5flash19enable_sm80_to_sm89INS1_16FlashAttnBwdSm80INS1_25CollectiveMainloopBwdSm80ILi2ELi2EN4cute5tupleIJNS5_1CILi128EEES8_NS7_ILi64EEEEEENS_6half_tEfNS_4arch4Sm80ELb1ELb0ELb1ELb0ELb0ELb0ELb0ELb0ELi2ELi4ELi4ELi4ELb0EEENS1_21CollectiveEpilogueBwdISA_SB_SD_Li256ELb0ELb0ELi2EEENS1_25SingleTileBwdLPTSchedulerILb0ELi128ELb0EEEEEEEEEvNT_6ParamsE) ;  /* 0xffff81901e007950 */ /* 0x000fea0003c3ffff */
        .type           $_ZN7cutlass13device_kernelIN5flash19enable_sm80_to_sm89INS1_16FlashAttnBwdSm80INS1_25CollectiveMainloopBwdSm80ILi2ELi2EN4cute5tupleIJNS5_1CILi128EEES8_NS7_ILi64EEEEEENS_6half_tEfNS_4arch4Sm80ELb1ELb0ELb1ELb0ELb0ELb0ELb0ELb0ELi2ELi4ELi4ELi4ELb0EEENS1_21CollectiveEpilogueBwdISA_SB_SD_Li256ELb0ELb0ELi2EEENS1_25SingleTileBwdLPTSchedulerILb0ELi128ELb0EEEEEEEEEvNT_6ParamsE$_ZN4cute3eso3ESOILb1ELb0EJNS_14ComposedLayoutINS_7SwizzleILi3ELi3ELi3EEENS_1CILj0EEENS_6LayoutINS_5tupleIJNS8_IJNS8_IJNS5_ILi4EEENS5_ILi8EEEEEENS8_IJNS5_ILi2EEENS5_ILi1EEEEEEEEENS8_IJNS8_IJSC_SC_EEESB_EEEEEENS8_IJNS8_IJNS8_IJNS5_ILi128EEESD_EEENS8_IJSA_NS5_ILi0EEEEEEEEENS8_IJNS8_IJNS5_ILi64EEENS5_ILi512EEEEEENS8_IJNS5_ILi16EEENS5_ILi1024EEEEEEEEEEEEEEEENS_10ViewEngineINS_8smem_ptrIPN7cutlass6half_tEEEEEEEC2ERKSX_RKS14_,@function
        .size           $_ZN7cutlass13device_kernelIN5flash19enable_sm80_to_sm89INS1_16FlashAttnBwdSm80INS1_25CollectiveMainloopBwdSm80ILi2ELi2EN4cute5tupleIJNS5_1CILi128EEES8_NS7_ILi64EEEEEENS_6half_tEfNS_4arch4Sm80ELb1ELb0ELb1ELb0ELb0ELb0ELb0ELb0ELi2ELi4ELi4ELi4ELb0EEENS1_21CollectiveEpilogueBwdISA_SB_SD_Li256ELb0ELb0ELi2EEENS1_25SingleTileBwdLPTSchedulerILb0ELi128ELb0EEEEEEEEEvNT_6ParamsE$_ZN4cute3eso3ESOILb1ELb0EJNS_14ComposedLayoutINS_7SwizzleILi3ELi3ELi3EEENS_1CILj0EEENS_6LayoutINS_5tupleIJNS8_IJNS8_IJNS5_ILi4EEENS5_ILi8EEEEEENS8_IJNS5_ILi2EEENS5_ILi1EEEEEEEEENS8_IJNS8_IJSC_SC_EEESB_EEEEEENS8_IJNS8_IJNS8_IJNS5_ILi128EEESD_EEENS8_IJSA_NS5_ILi0EEEEEEEEENS8_IJNS8_IJNS5_ILi64EEENS5_ILi512EEEEEENS8_IJNS5_ILi16EEENS5_ILi1024EEEEEEEEEEEEEEEENS_10ViewEngineINS_8smem_ptrIPN7cutlass6half_tEEEEEEEC2ERKSX_RKS14_,($_ZN7cutlass13device_kernelIN5flash19enable_sm80_to_sm89INS1_16FlashAttnBwdSm80INS1_25CollectiveMainloopBwdSm80ILi2ELi2EN4cute5tupleIJNS5_1CILi128EEES8_NS7_ILi64EEEEEENS_6half_tEfNS_4arch4Sm80ELb1ELb0ELb1ELb0ELb0ELb0ELb0ELb0ELi2ELi4ELi4ELi4ELb0EEENS1_21CollectiveEpilogueBwdISA_SB_SD_Li256ELb0ELb0ELi2EEENS1_25SingleTileBwdLPTSchedulerILb0ELi128ELb0EEEEEEEEEvNT_6ParamsE$_ZN4cute3eso3ESOILb1ELb0EJNS_14ComposedLayoutINS_7SwizzleILi3ELi3ELi3EEENS_1CILj0EEENS_6LayoutINS_5tupleIJNS8_IJNS8_IJNS5_ILi4EEENS5_ILi8EEEEEENS8_IJS9_NS5_ILi1EEEEEEEEENS8_IJNS8_IJNS5_ILi2EEESF_SF_EEENS8_IJSF_S9_EEEEEEEEENS8_IJNS8_IJNS8_IJSF_NS5_ILi64EEEEEENS8_IJNS5_ILi1024EEENS5_ILi0EEEEEEEEENS8_IJNS8_IJSC_NS5_ILi512EEESA_EEENS8_IJNS5_ILi4096EEENS5_ILi16EEEEEEEEEEEEEEEENS_10ViewEngineINS_8smem_ptrIPN7cutlass6half_tEEEEEEEC2ERKSY_RKS15_ - $_ZN7cutlass13device_kernelIN5flash19enable_sm80_to_sm89INS1_16FlashAttnBwdSm80INS1_25CollectiveMainloopBwdSm80ILi2ELi2EN4cute5tupleIJNS5_1CILi128EEES8_NS7_ILi64EEEEEENS_6half_tEfNS_4arch4Sm80ELb1ELb0ELb1ELb0ELb0ELb0ELb0ELb0ELi2ELi4ELi4ELi4ELb0EEENS1_21CollectiveEpilogueBwdISA_SB_SD_Li256ELb0ELb0ELi2EEENS1_25SingleTileBwdLPTSchedulerILb0ELi128ELb0EEEEEEEEEvNT_6ParamsE$_ZN4cute3eso3ESOILb1ELb0EJNS_14ComposedLayoutINS_7SwizzleILi3ELi3ELi3EEENS_1CILj0EEENS_6LayoutINS_5tupleIJNS8_IJNS8_IJNS5_ILi4EEENS5_ILi8EEEEEENS8_IJNS5_ILi2EEENS5_ILi1EEEEEEEEENS8_IJNS8_IJSC_SC_EEESB_EEEEEENS8_IJNS8_IJNS8_IJNS5_ILi128EEESD_EEENS8_IJSA_NS5_ILi0EEEEEEEEENS8_IJNS8_IJNS5_ILi64EEENS5_ILi512EEEEEENS8_IJNS5_ILi16EEENS5_ILi1024EEEEEEEEEEEEEEEENS_10ViewEngineINS_8smem_ptrIPN7cutlass6half_tEEEEEEEC2ERKSX_RKS14_)
$_ZN7cutlass13device_kernelIN5flash19enable_sm80_to_sm89INS1_16FlashAttnBwdSm80INS1_25CollectiveMainloopBwdSm80ILi2ELi2EN4cute5tupleIJNS5_1CILi128EEES8_NS7_ILi64EEEEEENS_6half_tEfNS_4arch4Sm80ELb1ELb0ELb1ELb0ELb0ELb0ELb0ELb0ELi2ELi4ELi4ELi4ELb0EEENS1_21CollectiveEpilogueBwdISA_SB_SD_Li256ELb0ELb0ELi2EEENS1_25SingleTileBwdLPTSchedulerILb0ELi128ELb0EEEEEEEEEvNT_6ParamsE$_ZN4cute3eso3ESOILb1ELb0EJNS_14ComposedLayoutINS_7SwizzleILi3ELi3ELi3EEENS_1CILj0EEENS_6LayoutINS_5tupleIJNS8_IJNS8_IJNS5_ILi4EEENS5_ILi8EEEEEENS8_IJNS5_ILi2EEENS5_ILi1EEEEEEEEENS8_IJNS8_IJSC_SC_EEESB_EEEEEENS8_IJNS8_IJNS8_IJNS5_ILi128EEESD_EEENS8_IJSA_NS5_ILi0EEEEEEEEENS8_IJNS8_IJNS5_ILi64EEENS5_ILi512EEEEEENS8_IJNS5_ILi16EEENS5_ILi1024EEEEEEEEEEEEEEEENS_10ViewEngineINS_8smem_ptrIPN7cutlass6half_tEEEEEEEC2ERKSX_RKS14_:
[----:B------:R-:W-:Y:S02]  /*7e70*/  IADD3 R4, R64, -c[0x0][0x20], RZ ;  /* 0x8000080040047a10 */ /* 0x000fe40007ffe0ff */
[----:B------:R-:W-:-:S03]  /*7e80*/  MOV R15, 0x0 ;  /* 0x00000000000f7802 */ /* 0x000fc60000000f00 */
[----:B------:R1:W-:Y:S01]  /*7e90*/  STL.64 [R4], R2 ;  /* 0x0000000204007387 */ /* 0x0003e20000100a00 */
[----:B------:R-:W-:Y:S05]  /*7ea0*/  RET.REL.NODEC R14 `(_ZN7cutlass13device_kernelIN5flash19enable_sm80_to_sm89INS1_16FlashAttnBwdSm80INS1_25CollectiveMainloopBwdSm80ILi2ELi2EN4cute5tupleIJNS5_1CILi128EEES8_NS7_ILi64EEEEEENS_6half_tEfNS_4arch4Sm80ELb1ELb0ELb1ELb0ELb0ELb0ELb0ELb0ELi2ELi4ELi4ELi4ELb0EEENS1_21CollectiveEpilogueBwdISA_SB_SD_Li256ELb0ELb0ELi2EEENS1_25SingleTileBwdLPTSchedulerILb0ELi128ELb0EEEEEEEEEvNT_6ParamsE) ;  /* 0xffff81500e007950 */ /* 0x000fea0003c3ffff */
        .type           $_ZN7cutlass13device_kernelIN5flash19enable_sm80_to_sm89INS1_16FlashAttnBwdSm80INS1_25CollectiveMainloopBwdSm80ILi2ELi2EN4cute5tupleIJNS5_1CILi128EEES8_NS7_ILi64EEEEEENS_6half_tEfNS_4arch4Sm80ELb1ELb0ELb1ELb0ELb0ELb0ELb0ELb0ELi2ELi4ELi4ELi4ELb0EEENS1_21CollectiveEpilogueBwdISA_SB_SD_Li256ELb0ELb0ELi2EEENS1_25SingleTileBwdLPTSchedulerILb0ELi128ELb0EEEEEEEEEvNT_6ParamsE$_ZN4cute3eso3ESOILb1ELb0EJNS_14ComposedLayoutINS_7SwizzleILi3ELi3ELi3EEENS_1CILj0EEENS_6LayoutINS_5tupleIJNS8_IJNS8_IJNS5_ILi4EEENS5_ILi8EEEEEENS8_IJS9_NS5_ILi1EEEEEEEEENS8_IJNS8_IJNS5_ILi2EEESF_SF_EEENS8_IJSF_S9_EEEEEEEEENS8_IJNS8_IJNS8_IJSF_NS5_ILi64EEEEEENS8_IJNS5_ILi1024EEENS5_ILi0EEEEEEEEENS8_IJNS8_IJSC_NS5_ILi512EEESA_EEENS8_IJNS5_ILi4096EEENS5_ILi16EEEEEEEEEEEEEEEENS_10ViewEngineINS_8smem_ptrIPN7cutlass6half_tEEEEEEEC2ERKSY_RKS15_,@function
        .size           $_ZN7cutlass13device_kernelIN5flash19enable_sm80_to_sm89INS1_16FlashAttnBwdSm80INS1_25CollectiveMainloopBwdSm80ILi2ELi2EN4cute5tupleIJNS5_1CILi128EEES8_NS7_ILi64EEEEEENS_6half_tEfNS_4arch4Sm80ELb1ELb0ELb1ELb0ELb0ELb0ELb0ELb0ELi2ELi4ELi4ELi4ELb0EEENS1_21CollectiveEpilogueBwdISA_SB_SD_Li256ELb0ELb0ELi2EEENS1_25SingleTileBwdLPTSchedulerILb0ELi128ELb0EEEEEEEEEvNT_6ParamsE$_ZN4cute3eso3ESOILb1ELb0EJNS_14ComposedLayoutINS_7SwizzleILi3ELi3ELi3EEENS_1CILj0EEENS_6LayoutINS_5tupleIJNS8_IJNS8_IJNS5_ILi4EEENS5_ILi8EEEEEENS8_IJS9_NS5_ILi1EEEEEEEEENS8_IJNS8_IJNS5_ILi2EEESF_SF_EEENS8_IJSF_S9_EEEEEEEEENS8_IJNS8_IJNS8_IJSF_NS5_ILi64EEEEEENS8_IJNS5_ILi1024EEENS5_ILi0EEEEEEEEENS8_IJNS8_IJSC_NS5_ILi512EEESA_EEENS8_IJNS5_ILi4096EEENS5_ILi16EEEEEEEEEEEEEEEENS_10ViewEngineINS_8smem_ptrIPN7cutlass6half_tEEEEEEEC2ERKSY_RKS15_,($_ZN7cutlass13device_kernelIN5flash19enable_sm80_to_sm89INS1_16FlashAttnBwdSm80INS1_25CollectiveMainloopBwdSm80ILi2ELi2EN4cute5tupleIJNS5_1CILi128EEES8_NS7_ILi64EEEEEENS_6half_tEfNS_4arch4Sm80ELb1ELb0ELb1ELb0ELb0ELb0ELb0ELb0ELi2ELi4ELi4ELi4ELb0EEENS1_21CollectiveEpilogueBwdISA_SB_SD_Li256ELb0ELb0ELi2EEENS1_25SingleTileBwdLPTSchedulerILb0ELi128ELb0EEEEEEEEEvNT_6ParamsE$_ZN4cute3eso3ESOILb1ELb0EJNS_1CILi1EEENS_5tupleIJNS2_ILi8EEEiiEEENS2_ILi64EEENS4_IJiNS2_ILi144EEENS2_ILi288EEEEEENS2_ILi512EEEEEC2ERKS3_RKS6_RKS7_RKSA_RKSB_ - $_ZN7cutlass13device_kernelIN5flash19enable_sm80_to_sm89INS1_16FlashAttnBwdSm80INS1_25CollectiveMainloopBwdSm80ILi2ELi2EN4cute5tupleIJNS5_1CILi128EEES8_NS7_ILi64EEEEEENS_6half_tEfNS_4arch4Sm80ELb1ELb0ELb1ELb0ELb0ELb0ELb0ELb0ELi2ELi4ELi4ELi4ELb0EEENS1_21CollectiveEpilogueBwdISA_SB_SD_Li256ELb0ELb0ELi2EEENS1_25SingleTileBwdLPTSchedulerILb0ELi128ELb0EEEEEEEEEvNT_6ParamsE$_ZN4cute3eso3ESOILb1ELb0EJNS_14ComposedLayoutINS_7SwizzleILi3ELi3ELi3EEENS_1CILj0EEENS_6LayoutINS_5tupleIJNS8_IJNS8_IJNS5_ILi4EEENS5_ILi8EEEEEENS8_IJS9_NS5_ILi1EEEEEEEEENS8_IJNS8_IJNS5_ILi2EEESF_SF_EEENS8_IJSF_S9_EEEEEEEEENS8_IJNS8_IJNS8_IJSF_NS5_ILi64EEEEEENS8_IJNS5_ILi1024EEENS5_ILi0EEEEEEEEENS8_IJNS8_IJSC_NS5_ILi512EEESA_EEENS8_IJNS5_ILi4096EEENS5_ILi16EEEEEEEEEEEEEEEENS_10ViewEngineINS_8smem_ptrIPN7cutlass6half_tEEEEEEEC2ERKSY_RKS15_)
$_ZN7cutlass13device_kernelIN5flash19enable_sm80_to_sm89INS1_16FlashAttnBwdSm80INS1_25CollectiveMainloopBwdSm80ILi2ELi2EN4cute5tupleIJNS5_1CILi128EEES8_NS7_ILi64EEEEEENS_6half_tEfNS_4arch4Sm80ELb1ELb0ELb1ELb0ELb0ELb0ELb0ELb0ELi2ELi4ELi4ELi4ELb0EEENS1_21CollectiveEpilogueBwdISA_SB_SD_Li256ELb0ELb0ELi2EEENS1_25SingleTileBwdLPTSchedulerILb0ELi128ELb0EEEEEEEEEvNT_6ParamsE$_ZN4cute3eso3ESOILb1ELb0EJNS_14ComposedLayoutINS_7SwizzleILi3ELi3ELi3EEENS_1CILj0EEENS_6LayoutINS_5tupleIJNS8_IJNS8_IJNS5_ILi4EEENS5_ILi8EEEEEENS8_IJS9_NS5_ILi1EEEEEEEEENS8_IJNS8_IJNS5_ILi2EEESF_SF_EEENS8_IJSF_S9_EEEEEEEEENS8_IJNS8_IJNS8_IJSF_NS5_ILi64EEEEEENS8_IJNS5_ILi1024EEENS5_ILi0EEEEEEEEENS8_IJNS8_IJSC_NS5_ILi512EEESA_EEENS8_IJNS5_ILi4096EEENS5_ILi16EEEEEEEEEEEEEEEENS_10ViewEngineINS_8smem_ptrIPN7cutlass6half_tEEEEEEEC2ERKSY_RKS15_:
[----:B------:R-:W-:Y:S01]  /*7eb0*/  IADD3 R4, R64, -c[0x0][0x20], RZ ;  /* 0x8000080040047a10 */ /* 0x000fe20007ffe0ff */
[----:B------:R-:W-:Y:S01]  /*7ec0*/  IMAD.MOV.U32 R30, RZ, RZ, R6 ;  /* 0x000000ffff1e7224 */ /* 0x000fe200078e0006 */
[----:B------:R-:W-:-:S03]  /*7ed0*/  MOV R31, 0x0 ;  /* 0x00000000001f7802 */ /* 0x000fc60000000f00 */
[----:B------:R1:W-:Y:S01]  /*7ee0*/  STL.64 [R4], R2 ;  /* 0x0000000204007387 */ /* 0x0003e20000100a00 */
[----:B------:R-:W-:Y:S05]  /*7ef0*/  RET.REL.NODEC R30 `(_ZN7cutlass13device_kernelIN5flash19enable_sm80_to_sm89INS1_16FlashAttnBwdSm80INS1_25CollectiveMainloopBwdSm80ILi2ELi2EN4cute5tupleIJNS5_1CILi128EEES8_NS7_ILi64EEEEEENS_6half_tEfNS_4arch4Sm80ELb1ELb0ELb1ELb0ELb0ELb0ELb0ELb0ELi2ELi4ELi4ELi4ELb0EEENS1_21CollectiveEpilogueBwdISA_SB_SD_Li256ELb0ELb0ELi2EEENS1_25SingleTileBwdLPTSchedulerILb0ELi128ELb0EEEEEEEEEvNT_6ParamsE) ;  /* 0xffff81001e007950 */ /* 0x000fea0003c3ffff */
        .type           $_ZN7cutlass13device_kernelIN5flash19enable_sm80_to_sm89INS1_16FlashAttnBwdSm80INS1_25CollectiveMainloopBwdSm80ILi2ELi2EN4cute5tupleIJNS5_1CILi128EEES8_NS7_ILi64EEEEEENS_6half_tEfNS_4arch4Sm80ELb1ELb0ELb1ELb0ELb0ELb0ELb0ELb0ELi2ELi4ELi4ELi4ELb0EEENS1_21CollectiveEpilogueBwdISA_SB_SD_Li256ELb0ELb0ELi2EEENS1_25SingleTileBwdLPTSchedulerILb0ELi128ELb0EEEEEEEEEvNT_6ParamsE$_ZN4cute3eso3ESOILb1ELb0EJNS_1CILi1EEENS_5tupleIJNS2_ILi8EEEiiEEENS2_ILi64EEENS4_IJiNS2_ILi144EEENS2_ILi288EEEEEENS2_ILi512EEEEEC2ERKS3_RKS6_RKS7_RKSA_RKSB_,@function
        .size           $_ZN7cutlass13device_kernelIN5flash19enable_sm80_to_sm89INS1_16FlashAttnBwdSm80INS1_25CollectiveMainloopBwdSm80ILi2ELi2EN4cute5tupleIJNS5_1CILi128EEES8_NS7_ILi64EEEEEENS_6half_tEfNS_4arch4Sm80ELb1ELb0ELb1ELb0ELb0ELb0ELb0ELb0ELi2ELi4ELi4ELi4ELb0EEENS1_21CollectiveEpilogueBwdISA_SB_SD_Li256ELb0ELb0ELi2EEENS1_25SingleTileBwdLPTSchedulerILb0ELi128ELb0EEEEEEEEEvNT_6ParamsE$_ZN4cute3eso3ESOILb1ELb0EJNS_1CILi1EEENS_5tupleIJNS2_ILi8EEEiiEEENS2_ILi64EEENS4_IJiNS2_ILi144EEENS2_ILi288EEEEEENS2_ILi512EEEEEC2ERKS3_RKS6_RKS7_RKSA_RKSB_,($_ZN7cutlass13device_kernelIN5flash19enable_sm80_to_sm89INS1_16FlashAttnBwdSm80INS1_25CollectiveMainloopBwdSm80ILi2ELi2EN4cute5tupleIJNS5_1CILi128EEES8_NS7_ILi64EEEEEENS_6half_tEfNS_4arch4Sm80ELb1ELb0ELb1ELb0ELb0ELb0ELb0ELb0ELi2ELi4ELi4ELi4ELb0EEENS1_21CollectiveEpilogueBwdISA_SB_SD_Li256ELb0ELb0ELi2EEENS1_25SingleTileBwdLPTSchedulerILb0ELi128ELb0EEEEEEEEEvNT_6ParamsE$_ZN4cute3eso3ESOILb1ELb0EJNS_1CILi1EEENS_5tupleIJiiiEEENS2_ILi64EEENS4_IJNS2_ILi72EEENS2_ILi144EEENS2_ILi288EEEEEENS2_ILi512EEEEEC2ERKS3_RKS5_RKS6_RKSA_RKSB_ - $_ZN7cutlass13device_kernelIN5flash19enable_sm80_to_sm89INS1_16FlashAttnBwdSm80INS1_25CollectiveMainloopBwdSm80ILi2ELi2EN4cute5tupleIJNS5_1CILi128EEES8_NS7_ILi64EEEEEENS_6half_tEfNS_4arch4Sm80ELb1ELb0ELb1ELb0ELb0ELb0ELb0ELb0ELi2ELi4ELi4ELi4ELb0EEENS1_21CollectiveEpilogueBwdISA_SB_SD_Li256ELb0ELb0ELi2EEENS1_25SingleTileBwdLPTSchedulerILb0ELi128ELb0EEEEEEEEEvNT_6ParamsE$_ZN4cute3eso3ESOILb1ELb0EJNS_1CILi1EEENS_5tupleIJNS2_ILi8EEEiiEEENS2_ILi64EEENS4_IJiNS2_ILi144EEENS2_ILi288EEEEEENS2_ILi512EEEEEC2ERKS3_RKS6_RKS7_RKSA_RKSB_)
$_ZN7cutlass13device_kernelIN5flash19enable_sm80_to_sm89INS1_16FlashAttnBwdSm80INS1_25CollectiveMainloopBwdSm80ILi2ELi2EN4cute5tupleIJNS5_1CILi128EEES8_NS7_ILi64EEEEEENS_6half_tEfNS_4arch4Sm80ELb1ELb0ELb1ELb0ELb0ELb0ELb0ELb0ELi2ELi4ELi4ELi4ELb0EEENS1_21CollectiveEpilogueBwdISA_SB_SD_Li256ELb0ELb0ELi2EEENS1_25SingleTileBwdLPTSchedulerILb0ELi128ELb0EEEEEEEEEvNT_6ParamsE$_ZN4cute3eso3ESOILb1ELb0EJNS_1CILi1EEENS_5tupleIJNS2_ILi8EEEiiEEENS2_ILi64EEENS4_IJiNS2_ILi144EEENS2_ILi288EEEEEENS2_ILi512EEEEEC2ERKS3_RKS6_RKS7_RKSA_RKSB_:
        /* <DEDUP_REMOVED lines=8> */
[----:B------:R-:W-:Y:S05]  /*7f80*/  RET.REL.NODEC R34 `(_ZN7cutlass13device_kernelIN5flash19enable_sm80_to_sm89INS1_16FlashAttnBwdSm80INS1_25CollectiveMainloopBwdSm80ILi2ELi2EN4cute5tupleIJNS5_1CILi128EEES8_NS7_ILi64EEEEEENS_6half_tEfNS_4arch4Sm80ELb1ELb0ELb1ELb0ELb0ELb0ELb0ELb0ELi2ELi4ELi4ELi4ELb0EEENS1_21CollectiveEpilogueBwdISA_SB_SD_Li256ELb0ELb0ELi2EEENS1_25SingleTileBwdLPTSchedulerILb0ELi128ELb0EEEEEEEEEvNT_6ParamsE) ;  /* 0xffff807022007950 */ /* 0x000fea0003c3ffff */
        .type           $_ZN7cutlass13device_kernelIN5flash19enable_sm80_to_sm89INS1_16FlashAttnBwdSm80INS1_25CollectiveMainloopBwdSm80ILi2ELi2EN4cute5tupleIJNS5_1CILi128EEES8_NS7_ILi64EEEEEENS_6half_tEfNS_4arch4Sm80ELb1ELb0ELb1ELb0ELb0ELb0ELb0ELb0ELi2ELi4ELi4ELi4ELb0EEENS1_21CollectiveEpilogueBwdISA_SB_SD_Li256ELb0ELb0ELi2EEENS1_25SingleTileBwdLPTSchedulerILb0ELi128ELb0EEEEEEEEEvNT_6ParamsE$_ZN4cute3eso3ESOILb1ELb0EJNS_1CILi1EEENS_5tupleIJiiiEEENS2_ILi64EEENS4_IJNS2_ILi72EEENS2_ILi144EEENS2_ILi288EEEEEENS2_ILi512EEEEEC2ERKS3_RKS5_RKS6_RKSA_RKSB_,@function
        .size           $_ZN7cutlass13device_kernelIN5flash19enable_sm80_to_sm89INS1_16FlashAttnBwdSm80INS1_25CollectiveMainloopBwdSm80ILi2ELi2EN4cute5tupleIJNS5_1CILi128EEES8_NS7_ILi64EEEEEENS_6half_tEfNS_4arch4Sm80ELb1ELb0ELb1ELb0ELb0ELb0ELb0ELb0ELi2ELi4ELi4ELi4ELb0EEENS1_21CollectiveEpilogueBwdISA_SB_SD_Li256ELb0ELb0ELi2EEENS1_25SingleTileBwdLPTSchedulerILb0ELi128ELb0EEEEEEEEEvNT_6ParamsE$_ZN4cute3eso3ESOILb1ELb0EJNS_1CILi1EEENS_5tupleIJiiiEEENS2_ILi64EEENS4_IJNS2_ILi72EEENS2_ILi144EEENS2_ILi288EEEEEENS2_ILi512EEEEEC2ERKS3_RKS5_RKS6_RKSA_RKSB_,($_ZN7cutlass13device_kernelIN5flash19enable_sm80_to_sm89INS1_16FlashAttnBwdSm80INS1_25CollectiveMainloopBwdSm80ILi2ELi2EN4cute5tupleIJNS5_1CILi128EEES8_NS7_ILi64EEEEEENS_6half_tEfNS_4arch4Sm80ELb1ELb0ELb1ELb0ELb0ELb0ELb0ELb0ELi2ELi4ELi4ELi4ELb0EEENS1_21CollectiveEpilogueBwdISA_SB_SD_Li256ELb0ELb0ELi2EEENS1_25SingleTileBwdLPTSchedulerILb0ELi128ELb0EEEEEEEEEvNT_6ParamsE$_ZN4cute3eso3ESOILb1ELb0EJNS_1CILi1EEEiiiNS2_ILi144EEENS2_ILi512EEEEEC2ERKS3_RKiSA_SA_RKS4_RKS5_ - $_ZN7cutlass13device_kernelIN5flash19enable_sm80_to_sm89INS1_16FlashAttnBwdSm80INS1_25CollectiveMainloopBwdSm80ILi2ELi2EN4cute5tupleIJNS5_1CILi128EEES8_NS7_ILi64EEEEEENS_6half_tEfNS_4arch4Sm80ELb1ELb0ELb1ELb0ELb0ELb0ELb0ELb0ELi2ELi4ELi4ELi4ELb0EEENS1_21CollectiveEpilogueBwdISA_SB_SD_Li256ELb0ELb0ELi2EEENS1_25SingleTileBwdLPTSchedulerILb0ELi128ELb0EEEEEEEEEvNT_6ParamsE$_ZN4cute3eso3ESOILb1ELb0EJNS_1CILi1EEENS_5tupleIJiiiEEENS2_ILi64EEENS4_IJNS2_ILi72EEENS2_ILi144EEENS2_ILi288EEEEEENS2_ILi512EEEEEC2ERKS3_RKS5_RKS6_RKSA_RKSB_)
$_ZN7cutlass13device_kernelIN5flash19enable_sm80_to_sm89INS1_16FlashAttnBwdSm80INS1_25CollectiveMainloopBwdSm80ILi2ELi2EN4cute5tupleIJNS5_1CILi128EEES8_NS7_ILi64EEEEEENS_6half_tEfNS_4arch4Sm80ELb1ELb0ELb1ELb0ELb0ELb0ELb0ELb0ELi2ELi4ELi4ELi4ELb0EEENS1_21CollectiveEpilogueBwdISA_SB_SD_Li256ELb0ELb0ELi2EEENS1_25SingleTileBwdLPTSchedulerILb0ELi128ELb0EEEEEEEEEvNT_6ParamsE$_ZN4cute3eso3ESOILb1ELb0EJNS_1CILi1EEENS_5tupleIJiiiEEENS2_ILi64EEENS4_IJNS2_ILi72EEENS2_ILi144EEENS2_ILi288EEEEEENS2_ILi512EEEEEC2ERKS3_RKS5_RKS6_RKSA_RKSB_:
[----:B------:R-:W-:Y:S01]  /*7f90*/  IADD3 R4, R82, -c[0x0][0x20], RZ ;  /* 0x8000080052047a10 */ /* 0x000fe20007ffe0ff */
[----:B------:R-:W-:Y:S01]  /*7fa0*/  IMAD.MOV.U32 R36, RZ, RZ, R6 ;  /* 0x000000ffff247224 */ /* 0x000fe200078e0006 */
[----:B------:R-:W-:-:S03]  /*7fb0*/  MOV R37, 0x0 ;  /* 0x0000000000257802 */ /* 0x000fc60000000f00 */
[----:B------:R1:W-:Y:S04]  /*7fc0*/  STL [R4], R2 ;  /* 0x0000000204007387 */ /* 0x0003e80000100800 */
[----:B------:R1:W-:Y:S04]  /*7fd0*/  STL [R4+0x4], R3 ;  /* 0x0000040304007387 */ /* 0x0003e80000100800 */
[----:B------:R1:W-:Y:S01]  /*7fe0*/  STL [R4+0x8], R5 ;  /* 0x0000080504007387 */ /* 0x0003e20000100800 */
[----:B------:R-:W-:Y:S05]  /*7ff0*/  RET.REL.NODEC R36 `(_ZN7cutlass13device_kernelIN5flash19enable_sm80_to_sm89INS1_16FlashAttnBwdSm80INS1_25CollectiveMainloopBwdSm80ILi2ELi2EN4cute5tupleIJNS5_1CILi128EEES8_NS7_ILi64EEEEEENS_6half_tEfNS_4arch4Sm80ELb1ELb0ELb1ELb0ELb0ELb0ELb0ELb0ELi2ELi4ELi4ELi4ELb0EEENS1_21CollectiveEpilogueBwdISA_SB_SD_Li256ELb0ELb0ELi2EEENS1_25SingleTileBwdLPTSchedulerILb0ELi128ELb0EEEEEEEEEvNT_6ParamsE) ;  /* 0xffff800024007950 */ /* 0x000fea0003c3ffff */
        .type           $_ZN7cutlass13device_kernelIN5flash19enable_sm80_to_sm89INS1_16FlashAttnBwdSm80INS1_25CollectiveMainloopBwdSm80ILi2ELi2EN4cute5tupleIJNS5_1CILi128EEES8_NS7_ILi64EEEEEENS_6half_tEfNS_4arch4Sm80ELb1ELb0ELb1ELb0ELb0ELb0ELb0ELb0ELi2ELi4ELi4ELi4ELb0EEENS1_21CollectiveEpilogueBwdISA_SB_SD_Li256ELb0ELb0ELi2EEENS1_25SingleTileBwdLPTSchedulerILb0ELi128ELb0EEEEEEEEEvNT_6ParamsE$_ZN4cute3eso3ESOILb1ELb0EJNS_1CILi1EEEiiiNS2_ILi144EEENS2_ILi512EEEEEC2ERKS3_RKiSA_SA_RKS4_RKS5_,@function
        .size           $_ZN7cutlass13device_kernelIN5flash19enable_sm80_to_sm89INS1_16FlashAttnBwdSm80INS1_25CollectiveMainloopBwdSm80ILi2ELi2EN4cute5tupleIJNS5_1CILi128EEES8_NS7_ILi64EEEEEENS_6half_tEfNS_4arch4Sm80ELb1ELb0ELb1ELb0ELb0ELb0ELb0ELb0ELi2ELi4ELi4ELi4ELb0EEENS1_21CollectiveEpilogueBwdISA_SB_SD_Li256ELb0ELb0ELi2EEENS1_25SingleTileBwdLPTSchedulerILb0ELi128ELb0EEEEEEEEEvNT_6ParamsE$_ZN4cute3eso3ESOILb1ELb0EJNS_1CILi1EEEiiiNS2_ILi144EEENS2_ILi512EEEEEC2ERKS3_RKiSA_SA_RKS4_RKS5_,($_ZN7cutlass13device_kernelIN5flash19enable_sm80_to_sm89INS1_16FlashAttnBwdSm80INS1_25CollectiveMainloopBwdSm80ILi2ELi2EN4cute5tupleIJNS5_1CILi128EEES8_NS7_ILi64EEEEEENS_6half_tEfNS_4arch4Sm80ELb1ELb0ELb1ELb0ELb0ELb0ELb0ELb0ELi2ELi4ELi4ELi4ELb0EEENS1_21CollectiveEpilogueBwdISA_SB_SD_Li256ELb0ELb0ELi2EEENS1_25SingleTileBwdLPTSchedulerILb0ELi128ELb0EEEEEEEEEvNT_6ParamsE$_ZN4cute3eso3ESOILb1ELb0EJNS_1CILi1EEEiiiNS2_ILi72EEENS2_ILi512EEEEEC2ERKS3_RKiSA_SA_RKS4_RKS5_ - $_ZN7cutlass13device_kernelIN5flash19enable_sm80_to_sm89INS1_16FlashAttnBwdSm80INS1_25CollectiveMainloopBwdSm80ILi2ELi2EN4cute5tupleIJNS5_1CILi128EEES8_NS7_ILi64EEEEEENS_6half_tEfNS_4arch4Sm80ELb1ELb0ELb1ELb0ELb0ELb0ELb0ELb0ELi2ELi4ELi4ELi4ELb0EEENS1_21CollectiveEpilogueBwdISA_SB_SD_Li256ELb0ELb0ELi2EEENS1_25SingleTileBwdLPTSchedulerILb0ELi128ELb0EEEEEEEEEvNT_6ParamsE$_ZN4cute3eso3ESOILb1ELb0EJNS_1CILi1EEEiiiNS2_ILi144EEENS2_ILi512EEEEEC2ERKS3_RKiSA_SA_RKS4_RKS5_)
$_ZN7cutlass13device_kernelIN5flash19enable_sm80_to_sm89INS1_16FlashAttnBwdSm80INS1_25CollectiveMainloopBwdSm80ILi2ELi2EN4cute5tupleIJNS5_1CILi128EEES8_NS7_ILi64EEEEEENS_6half_tEfNS_4arch4Sm80ELb1ELb0ELb1ELb0ELb0ELb0ELb0ELb0ELi2ELi4ELi4ELi4ELb0EEENS1_21CollectiveEpilogueBwdISA_SB_SD_Li256ELb0ELb0ELi2EEENS1_25SingleTileBwdLPTSchedulerILb0ELi128ELb0EEEEEEEEEvNT_6ParamsE$_ZN4cute3eso3ESOILb1ELb0EJNS_1CILi1EEEiiiNS2_ILi144EEENS2_ILi512EEEEEC2ERKS3_RKiSA_SA_RKS4_RKS5_:
        /* <DEDUP_REMOVED lines=11> */
        .type           $_ZN7cutlass13device_kernelIN5flash19enable_sm80_to_sm89INS1_16FlashAttnBwdSm80INS1_25CollectiveMainloopBwdSm80ILi2ELi2EN4cute5tupleIJNS5_1CILi128EEES8_NS7_ILi64EEEEEENS_6half_tEfNS_4arch4Sm80ELb1ELb0ELb1ELb0ELb0ELb0ELb0ELb0ELi2ELi4ELi4ELi4ELb0EEENS1_21CollectiveEpilogueBwdISA_SB_SD_Li256ELb0ELb0ELi2EEENS1_25SingleTileBwdLPTSchedulerILb0ELi128ELb0EEEEEEEEEvNT_6ParamsE$_ZN4cute3eso3ESOILb1ELb0EJNS_1CILi1EEEiiiNS2_ILi72EEENS2_ILi512EEEEEC2ERKS3_RKiSA_SA_RKS4_RKS5_,@function
        .size           $_ZN7cutlass13device_kernelIN5flash19enable_sm80_to_sm89INS1_16FlashAttnBwdSm80INS1_25CollectiveMainloopBwdSm80ILi2ELi2EN4cute5tupleIJNS5_1CILi128EEES8_NS7_ILi64EEEEEENS_6half_tEfNS_4arch4Sm80ELb1ELb0ELb1ELb0ELb0ELb0ELb0ELb0ELi2ELi4ELi4ELi4ELb0EEENS1_21CollectiveEpilogueBwdISA_SB_SD_Li256ELb0ELb0ELi2EEENS1_25SingleTileBwdLPTSchedulerILb0ELi128ELb0EEEEEEEEEvNT_6ParamsE$_ZN4cute3eso3ESOILb1ELb0EJNS_1CILi1EEEiiiNS2_ILi72EEENS2_ILi512EEEEEC2ERKS3_RKiSA_SA_RKS4_RKS5_,($_ZN7cutlass13device_kernelIN5flash19enable_sm80_to_sm89INS1_16FlashAttnBwdSm80INS1_25CollectiveMainloopBwdSm80ILi2ELi2EN4cute5tupleIJNS5_1CILi128EEES8_NS7_ILi64EEEEEENS_6half_tEfNS_4arch4Sm80ELb1ELb0ELb1ELb0ELb0ELb0ELb0ELb0ELi2ELi4ELi4ELi4ELb0EEENS1_21CollectiveEpilogueBwdISA_SB_SD_Li256ELb0ELb0ELi2EEENS1_25SingleTileBwdLPTSchedulerILb0ELi128ELb0EEEEEEEEEvNT_6ParamsE$_ZN4cute3eso3ESOILb1ELb0EJNS_1CILi8EEEiiEEC2ERKS3_RKiS8_ - $_ZN7cutlass13device_kernelIN5flash19enable_sm80_to_sm89INS1_16FlashAttnBwdSm80INS1_25CollectiveMainloopBwdSm80ILi2ELi2EN4cute5tupleIJNS5_1CILi128EEES8_NS7_ILi64EEEEEENS_6half_tEfNS_4arch4Sm80ELb1ELb0ELb1ELb0ELb0ELb0ELb0ELb0ELi2ELi4ELi4ELi4ELb0EEENS1_21CollectiveEpilogueBwdISA_SB_SD_Li256ELb0ELb0ELi2EEENS1_25SingleTileBwdLPTSchedulerILb0ELi128ELb0EEEEEEEEEvNT_6ParamsE$_ZN4cute3eso3ESOILb1ELb0EJNS_1CILi1EEEiiiNS2_ILi72EEENS2_ILi512EEEEEC2ERKS3_RKiSA_SA_RKS4_RKS5_)
$_ZN7cutlass13device_kernelIN5flash19enable_sm80_to_sm89INS1_16FlashAttnBwdSm80INS1_25CollectiveMainloopBwdSm80ILi2ELi2EN4cute5tupleIJNS5_1CILi128EEES8_NS7_ILi64EEEEEENS_6half_tEfNS_4arch4Sm80ELb1ELb0ELb1ELb0ELb0ELb0ELb0ELb0ELi2ELi4ELi4ELi4ELb0EEENS1_21CollectiveEpilogueBwdISA_SB_SD_Li256ELb0ELb0ELi2EEENS1_25SingleTileBwdLPTSchedulerILb0ELi128ELb0EEEEEEEEEvNT_6ParamsE$_ZN4cute3eso3ESOILb1ELb0EJNS_1CILi1EEEiiiNS2_ILi72EEENS2_ILi512EEEEEC2ERKS3_RKiSA_SA_RKS4_RKS5_:
        /* <DEDUP_REMOVED lines=11> */
        .type           $_ZN7cutlass13device_kernelIN5flash19enable_sm80_to_sm89INS1_16FlashAttnBwdSm80INS1_25CollectiveMainloopBwdSm80ILi2ELi2EN4cute5tupleIJNS5_1CILi128EEES8_NS7_ILi64EEEEEENS_6half_tEfNS_4arch4Sm80ELb1ELb0ELb1ELb0ELb0ELb0ELb0ELb0ELi2ELi4ELi4ELi4ELb0EEENS1_21CollectiveEpilogueBwdISA_SB_SD_Li256ELb0ELb0ELi2EEENS1_25SingleTileBwdLPTSchedulerILb0ELi128ELb0EEEEEEEEEvNT_6ParamsE$_ZN4cute3eso3ESOILb1ELb0EJNS_1CILi8EEEiiEEC2ERKS3_RKiS8_,@function
        .size           $_ZN7cutlass13device_kernelIN5flash19enable_sm80_to_sm89INS1_16FlashAttnBwdSm80INS1_25CollectiveMainloopBwdSm80ILi2ELi2EN4cute5tupleIJNS5_1CILi128EEES8_NS7_ILi64EEEEEENS_6half_tEfNS_4arch4Sm80ELb1ELb0ELb1ELb0ELb0ELb0ELb0ELb0ELi2ELi4ELi4ELi4ELb0EEENS1_21CollectiveEpilogueBwdISA_SB_SD_Li256ELb0ELb0ELi2EEENS1_25SingleTileBwdLPTSchedulerILb0ELi128ELb0EEEEEEEEEvNT_6ParamsE$_ZN4cute3eso3ESOILb1ELb0EJNS_1CILi8EEEiiEEC2ERKS3_RKiS8_,($_ZN7cutlass13device_kernelIN5flash19enable_sm80_to_sm89INS1_16FlashAttnBwdSm80INS1_25CollectiveMainloopBwdSm80ILi2ELi2EN4cute5tupleIJNS5_1CILi128EEES8_NS7_ILi64EEEEEENS_6half_tEfNS_4arch4Sm80ELb1ELb0ELb1ELb0ELb0ELb0ELb0ELb0ELi2ELi4ELi4ELi4ELb0EEENS1_21CollectiveEpilogueBwdISA_SB_SD_Li256ELb0ELb0ELi2EEENS1_25SingleTileBwdLPTSchedulerILb0ELi128ELb0EEEEEEEEEvNT_6ParamsE$_ZN4cute3eso3ESOILb1ELb0EJNS_1CILi8EEEiiiNS2_ILi144EEENS2_ILi512EEEEEC2ERKS3_RKiSA_SA_RKS4_RKS5_ - $_ZN7cutlass13device_kernelIN5flash19enable_sm80_to_sm89INS1_16FlashAttnBwdSm80INS1_25CollectiveMainloopBwdSm80ILi2ELi2EN4cute5tupleIJNS5_1CILi128EEES8_NS7_ILi64EEEEEENS_6half_tEfNS_4arch4Sm80ELb1ELb0ELb1ELb0ELb0ELb0ELb0ELb0ELi2ELi4ELi4ELi4ELb0EEENS1_21CollectiveEpilogueBwdISA_SB_SD_Li256ELb0ELb0ELi2EEENS1_25SingleTileBwdLPTSchedulerILb0ELi128ELb0EEEEEEEEEvNT_6ParamsE$_ZN4cute3eso3ESOILb1ELb0EJNS_1CILi8EEEiiEEC2ERKS3_RKiS8_)
$_ZN7cutlass13device_kernelIN5flash19enable_sm80_to_sm89INS1_16FlashAttnBwdSm80INS1_25CollectiveMainloopBwdSm80ILi2ELi2EN4cute5tupleIJNS5_1CILi128EEES8_NS7_ILi64EEEEEENS_6half_tEfNS_4arch4Sm80ELb1ELb0ELb1ELb0ELb0ELb0ELb0ELb0ELi2ELi4ELi4ELi4ELb0EEENS1_21CollectiveEpilogueBwdISA_SB_SD_Li256ELb0ELb0ELi2EEENS1_25SingleTileBwdLPTSchedulerILb0ELi128ELb0EEEEEEEEEvNT_6ParamsE$_ZN4cute3eso3ESOILb1ELb0EJNS_1CILi8EEEiiEEC2ERKS3_RKiS8_:
[----:B------:R-:W-:Y:S02]  /*8160*/  IADD3 R3, R82, -c[0x0][0x20], RZ ;  /* 0x8000080052037a10 */ /* 0x000fe40007ffe0ff */
[----:B------:R-:W-:-:S03]  /*8170*/  IADD3 R2, R84, -c[0x0][0x20], RZ ;  /* 0x8000080054027a10 */ /* 0x000fc60007ffe0ff */
[----:B------:R1:W-:Y:S04]  /*8180*/  STL [R3], R26 ;  /* 0x0000001a03007387 */ /* 0x0003e80000100800 */
[----:B------:R-:W2:Y:S01]  /*8190*/  LDL R2, [R2] ;  /* 0x0000000002027983 */ /* 0x000ea20000100800 */
[----:B------:R-:W-:-:S03]  /*81a0*/  IMAD.MOV.U32 R5, RZ, RZ, 0x0 ;  /* 0x00000000ff057424 */ /* 0x000fc600078e00ff */
[----:B--2---:R1:W-:Y:S01]  /*81b0*/  STL [R3+0x4], R2 ;  /* 0x0000040203007387 */ /* 0x0043e20000100800 */
[----:B------:R-:W-:Y:S05]  /*81c0*/  RET.REL.NODEC R4 `(_ZN7cutlass13device_kernelIN5flash19enable_sm80_to_sm89INS1_16FlashAttnBwdSm80INS1_25CollectiveMainloopBwdSm80ILi2ELi2EN4cute5tupleIJNS5_1CILi128EEES8_NS7_ILi64EEEEEENS_6half_tEfNS_4arch4Sm80ELb1ELb0ELb1ELb0ELb0ELb0ELb0ELb0ELi2ELi4ELi4ELi4ELb0EEENS1_21CollectiveEpilogueBwdISA_SB_SD_Li256ELb0ELb0ELi2EEENS1_25SingleTileBwdLPTSchedulerILb0ELi128ELb0EEEEEEEEEvNT_6ParamsE) ;  /* 0xffff7e3004007950 */ /* 0x000fea0003c3ffff */
        .type           $_ZN7cutlass13device_kernelIN5flash19enable_sm80_to_sm89INS1_16FlashAttnBwdSm80INS1_25CollectiveMainloopBwdSm80ILi2ELi2EN4cute5tupleIJNS5_1CILi128EEES8_NS7_ILi64EEEEEENS_6half_tEfNS_4arch4Sm80ELb1ELb0ELb1ELb0ELb0ELb0ELb0ELb0ELi2ELi4ELi4ELi4ELb0EEENS1_21CollectiveEpilogueBwdISA_SB_SD_Li256ELb0ELb0ELi2EEENS1_25SingleTileBwdLPTSchedulerILb0ELi128ELb0EEEEEEEEEvNT_6ParamsE$_ZN4cute3eso3ESOILb1ELb0EJNS_1CILi8EEEiiiNS2_ILi144EEENS2_ILi512EEEEEC2ERKS3_RKiSA_SA_RKS4_RKS5_,@function
        .size           $_ZN7cutlass13device_kernelIN5flash19enable_sm80_to_sm89INS1_16FlashAttnBwdSm80INS1_25CollectiveMainloopBwdSm80ILi2ELi2EN4cute5tupleIJNS5_1CILi128EEES8_NS7_ILi64EEEEEENS_6half_tEfNS_4arch4Sm80ELb1ELb0ELb1ELb0ELb0ELb0ELb0ELb0ELi2ELi4ELi4ELi4ELb0EEENS1_21CollectiveEpilogueBwdISA_SB_SD_Li256ELb0ELb0ELi2EEENS1_25SingleTileBwdLPTSchedulerILb0ELi128ELb0EEEEEEEEEvNT_6ParamsE$_ZN4cute3eso3ESOILb1ELb0EJNS_1CILi8EEEiiiNS2_ILi144EEENS2_ILi512EEEEEC2ERKS3_RKiSA_SA_RKS4_RKS5_,($_ZN7cutlass13device_kernelIN5flash19enable_sm80_to_sm89INS1_16FlashAttnBwdSm80INS1_25CollectiveMainloopBwdSm80ILi2ELi2EN4cute5tupleIJNS5_1CILi128EEES8_NS7_ILi64EEEEEENS_6half_tEfNS_4arch4Sm80ELb1ELb0ELb1ELb0ELb0ELb0ELb0ELb0ELi2ELi4ELi4ELi4ELb0EEENS1_21CollectiveEpilogueBwdISA_SB_SD_Li256ELb0ELb0ELi2EEENS1_25SingleTileBwdLPTSchedulerILb0ELi128ELb0EEEEEEEEEvNT_6ParamsE$_ZN4cute3eso3ESOILb1ELb0EJNS_5tupleIJNS2_IJNS_1CILi1EEENS3_ILi0EEEEEENS2_IJS5_S5_EEEEEENS2_IJS5_iEEEEEC2ERKS8_RKS9_ - $_ZN7cutlass13device_kernelIN5flash19enable_sm80_to_sm89INS1_16FlashAttnBwdSm80INS1_25CollectiveMainloopBwdSm80ILi2ELi2EN4cute5tupleIJNS5_1CILi128EEES8_NS7_ILi64EEEEEENS_6half_tEfNS_4arch4Sm80ELb1ELb0ELb1ELb0ELb0ELb0ELb0ELb0ELi2ELi4ELi4ELi4ELb0EEENS1_21CollectiveEpilogueBwdISA_SB_SD_Li256ELb0ELb0ELi2EEENS1_25SingleTileBwdLPTSchedulerILb0ELi128ELb0EEEEEEEEEvNT_6ParamsE$_ZN4cute3eso3ESOILb1ELb0EJNS_1CILi8EEEiiiNS2_ILi144EEENS2_ILi512EEEEEC2ERKS3_RKiSA_SA_RKS4_RKS5_)
$_ZN7cutlass13device_kernelIN5flash19enable_sm80_to_sm89INS1_16FlashAttnBwdSm80INS1_25CollectiveMainloopBwdSm80ILi2ELi2EN4cute5tupleIJNS5_1CILi128EEES8_NS7_ILi64EEEEEENS_6half_tEfNS_4arch4Sm80ELb1ELb0ELb1ELb0ELb0ELb0ELb0ELb0ELi2ELi4ELi4ELi4ELb0EEENS1_21CollectiveEpilogueBwdISA_SB_SD_Li256ELb0ELb0ELi2EEENS1_25SingleTileBwdLPTSchedulerILb0ELi128ELb0EEEEEEEEEvNT_6ParamsE$_ZN4cute3eso3ESOILb1ELb0EJNS_1CILi8EEEiiiNS2_ILi144EEENS2_ILi512EEEEEC2ERKS3_RKiSA_SA_RKS4_RKS5_:
        /* <DEDUP_REMOVED lines=9> */
[----:B------:R-:W-:Y:S05]  /*8260*/  RET.REL.NODEC R4 `(_ZN7cutlass13device_kernelIN5flash19enable_sm80_to_sm89INS1_16FlashAttnBwdSm80INS1_25CollectiveMainloopBwdSm80ILi2ELi2EN4cute5tupleIJNS5_1CILi128EEES8_NS7_ILi64EEEEEENS_6half_tEfNS_4arch4Sm80ELb1ELb0ELb1ELb0ELb0ELb0ELb0ELb0ELi2ELi4ELi4ELi4ELb0EEENS1_21CollectiveEpilogueBwdISA_SB_SD_Li256ELb0ELb0ELi2EEENS1_25SingleTileBwdLPTSchedulerILb0ELi128ELb0EEEEEEEEEvNT_6ParamsE) ;  /* 0xffff7d9004007950 */ /* 0x000fea0003c3ffff */
        .type           $_ZN7cutlass13device_kernelIN5flash19enable_sm80_to_sm89INS1_16FlashAttnBwdSm80INS1_25CollectiveMainloopBwdSm80ILi2ELi2EN4cute5tupleIJNS5_1CILi128EEES8_NS7_ILi64EEEEEENS_6half_tEfNS_4arch4Sm80ELb1ELb0ELb1ELb0ELb0ELb0ELb0ELb0ELi2ELi4ELi4ELi4ELb0EEENS1_21CollectiveEpilogueBwdISA_SB_SD_Li256ELb0ELb0ELi2EEENS1_25SingleTileBwdLPTSchedulerILb0ELi128ELb0EEEEEEEEEvNT_6ParamsE$_ZN4cute3eso3ESOILb1ELb0EJNS_5tupleIJNS2_IJNS_1CILi1EEENS3_ILi0EEEEEENS2_IJS5_S5_EEEEEENS2_IJS5_iEEEEEC2ERKS8_RKS9_,@function
        .size           $_ZN7cutlass13device_kernelIN5flash19enable_sm80_to_sm89INS1_16FlashAttnBwdSm80INS1_25CollectiveMainloopBwdSm80ILi2ELi2EN4cute5tupleIJNS5_1CILi128EEES8_NS7_ILi64EEEEEENS_6half_tEfNS_4arch4Sm80ELb1ELb0ELb1ELb0ELb0ELb0ELb0ELb0ELi2ELi4ELi4ELi4ELb0EEENS1_21CollectiveEpilogueBwdISA_SB_SD_Li256ELb0ELb0ELi2EEENS1_25SingleTileBwdLPTSchedulerILb0ELi128ELb0EEEEEEEEEvNT_6ParamsE$_ZN4cute3eso3ESOILb1ELb0EJNS_5tupleIJNS2_IJNS_1CILi1EEENS3_ILi0EEEEEENS2_IJS5_S5_EEEEEENS2_IJS5_iEEEEEC2ERKS8_RKS9_,($_ZN7cutlass13device_kernelIN5flash19enable_sm80_to_sm89INS1_16FlashAttnBwdSm80INS1_25CollectiveMainloopBwdSm80ILi2ELi2EN4cute5tupleIJNS5_1CILi128EEES8_NS7_ILi64EEEEEENS_6half_tEfNS_4arch4Sm80ELb1ELb0ELb1ELb0ELb0ELb0ELb0ELb0ELi2ELi4ELi4ELi4ELb0EEENS1_21CollectiveEpilogueBwdISA_SB_SD_Li256ELb0ELb0ELi2EEENS1_25SingleTileBwdLPTSchedulerILb0ELi128ELb0EEEEEEEEEvNT_6ParamsE$_ZN4cute3eso3ESOILb1ELb0EJNS_5tupleIJNS2_IJNS_1CILi1EEENS3_ILi0EEEEEES5_EEENS2_IJNS2_IJS5_S5_EEEiEEEEEC2ERKS7_RKS9_ - $_ZN7cutlass13device_kernelIN5flash19enable_sm80_to_sm89INS1_16FlashAttnBwdSm80INS1_25CollectiveMainloopBwdSm80ILi2ELi2EN4cute5tupleIJNS5_1CILi128EEES8_NS7_ILi64EEEEEENS_6half_tEfNS_4arch4Sm80ELb1ELb0ELb1ELb0ELb0ELb0ELb0ELb0ELi2ELi4ELi4ELi4ELb0EEENS1_21CollectiveEpilogueBwdISA_SB_SD_Li256ELb0ELb0ELi2EEENS1_25SingleTileBwdLPTSchedulerILb0ELi128ELb0EEEEEEEEEvNT_6ParamsE$_ZN4cute3eso3ESOILb1ELb0EJNS_5tupleIJNS2_IJNS_1CILi1EEENS3_ILi0EEEEEENS2_IJS5_S5_EEEEEENS2_IJS5_iEEEEEC2ERKS8_RKS9_)
$_ZN7cutlass13device_kernelIN5flash19enable_sm80_to_sm89INS1_16FlashAttnBwdSm80INS1_25CollectiveMainloopBwdSm80ILi2ELi2EN4cute5tupleIJNS5_1CILi128EEES8_NS7_ILi64EEEEEENS_6half_tEfNS_4arch4Sm80ELb1ELb0ELb1ELb0ELb0ELb0ELb0ELb0ELi2ELi4ELi4ELi4ELb0EEENS1_21CollectiveEpilogueBwdISA_SB_SD_Li256ELb0ELb0ELi2EEENS1_25SingleTileBwdLPTSchedulerILb0ELi128ELb0EEEEEEEEEvNT_6ParamsE$_ZN4cute3eso3ESOILb1ELb0EJNS_5tupleIJNS2_IJNS_1CILi1EEENS3_ILi0EEEEEENS2_IJS5_S5_EEEEEENS2_IJS5_iEEEEEC2ERKS8_RKS9_:
[----:B------:R-:W-:Y:S02]  /*8270*/  IADD3 R4, R4, -c[0x0][0x20], RZ ;  /* 0x8000080004047a10 */ /* 0x000fe40007ffe0ff */
[----:B------:R-:W-:-:S03]  /*8280*/  MOV R7, 0x0 ;  /* 0x0000000000077802 */ /* 0x000fc60000000f00 */
[----:B------:R1:W-:Y:S01]  /*8290*/  STL [R4], R5 ;  /* 0x0000000504007387 */ /* 0x0003e20000100800 */
[----:B------:R-:W-:Y:S05]  /*82a0*/  RET.REL.NODEC R6 `(_ZN7cutlass13device_kernelIN5flash19enable_sm80_to_sm89INS1_16FlashAttnBwdSm80INS1_25CollectiveMainloopBwdSm80ILi2ELi2EN4cute5tupleIJNS5_1CILi128EEES8_NS7_ILi64EEEEEENS_6half_tEfNS_4arch4Sm80ELb1ELb0ELb1ELb0ELb0ELb0ELb0ELb0ELi2ELi4ELi4ELi4ELb0EEENS1_21CollectiveEpilogueBwdISA_SB_SD_Li256ELb0ELb0ELi2EEENS1_25SingleTileBwdLPTSchedulerILb0ELi128ELb0EEEEEEEEEvNT_6ParamsE) ;  /* 0xffff7d5006007950 */ /* 0x000fea0003c3ffff */
        .type           $_ZN7cutlass13device_kernelIN5flash19enable_sm80_to_sm89INS1_16FlashAttnBwdSm80INS1_25CollectiveMainloopBwdSm80ILi2ELi2EN4cute5tupleIJNS5_1CILi128EEES8_NS7_ILi64EEEEEENS_6half_tEfNS_4arch4Sm80ELb1ELb0ELb1ELb0ELb0ELb0ELb0ELb0ELi2ELi4ELi4ELi4ELb0EEENS1_21CollectiveEpilogueBwdISA_SB_SD_Li256ELb0ELb0ELi2EEENS1_25SingleTileBwdLPTSchedulerILb0ELi128ELb0EEEEEEEEEvNT_6ParamsE$_ZN4cute3eso3ESOILb1ELb0EJNS_5tupleIJNS2_IJNS_1CILi1EEENS3_ILi0EEEEEES5_EEENS2_IJNS2_IJS5_S5_EEEiEEEEEC2ERKS7_RKS9_,@function
        .size           $_ZN7cutlass13device_kernelIN5flash19enable_sm80_to_sm89INS1_16FlashAttnBwdSm80INS1_25CollectiveMainloopBwdSm80ILi2ELi2EN4cute5tupleIJNS5_1CILi128EEES8_NS7_ILi64EEEEEENS_6half_tEfNS_4arch4Sm80ELb1ELb0ELb1ELb0ELb0ELb0ELb0ELb0ELi2ELi4ELi4ELi4ELb0EEENS1_21CollectiveEpilogueBwdISA_SB_SD_Li256ELb0ELb0ELi2EEENS1_25SingleTileBwdLPTSchedulerILb0ELi128ELb0EEEEEEEEEvNT_6ParamsE$_ZN4cute3eso3ESOILb1ELb0EJNS_5tupleIJNS2_IJNS_1CILi1EEENS3_ILi0EEEEEES5_EEENS2_IJNS2_IJS5_S5_EEEiEEEEEC2ERKS7_RKS9_,($_ZN7cutlass13device_kernelIN5flash19enable_sm80_to_sm89INS1_16FlashAttnBwdSm80INS1_25CollectiveMainloopBwdSm80ILi2ELi2EN4cute5tupleIJNS5_1CILi128EEES8_NS7_ILi64EEEEEENS_6half_tEfNS_4arch4Sm80ELb1ELb0ELb1ELb0ELb0ELb0ELb0ELb0ELi2ELi4ELi4ELi4ELb0EEENS1_21CollectiveEpilogueBwdISA_SB_SD_Li256ELb0ELb0ELi2EEENS1_25SingleTileBwdLPTSchedulerILb0ELi128ELb0EEEEEEEEEvNT_6ParamsE$_ZN4cute3eso3ESOILb1ELb0EJNS_5tupleIJNS_1CILi0EEES4_EEEiEEC2ERKS5_RKi - $_ZN7cutlass13device_kernelIN5flash19enable_sm80_to_sm89INS1_16FlashAttnBwdSm80INS1_25CollectiveMainloopBwdSm80ILi2ELi2EN4cute5tupleIJNS5_1CILi128EEES8_NS7_ILi64EEEEEENS_6half_tEfNS_4arch4Sm80ELb1ELb0ELb1ELb0ELb0ELb0ELb0ELb0ELi2ELi4ELi4ELi4ELb0EEENS1_21CollectiveEpilogueBwdISA_SB_SD_Li256ELb0ELb0ELi2EEENS1_25SingleTileBwdLPTSchedulerILb0ELi128ELb0EEEEEEEEEvNT_6ParamsE$_ZN4cute3eso3ESOILb1ELb0EJNS_5tupleIJNS2_IJNS_1CILi1EEENS3_ILi0EEEEEES5_EEENS2_IJNS2_IJS5_S5_EEEiEEEEEC2ERKS7_RKS9_)
$_ZN7cutlass13device_kernelIN5flash19enable_sm80_to_sm89INS1_16FlashAttnBwdSm80INS1_25CollectiveMainloopBwdSm80ILi2ELi2EN4cute5tupleIJNS5_1CILi128EEES8_NS7_ILi64EEEEEENS_6half_tEfNS_4arch4Sm80ELb1ELb0ELb1ELb0ELb0ELb0ELb0ELb0ELi2ELi4ELi4ELi4ELb0EEENS1_21CollectiveEpilogueBwdISA_SB_SD_Li256ELb0ELb0ELi2EEENS1_25SingleTileBwdLPTSchedulerILb0ELi128ELb0EEEEEEEEEvNT_6ParamsE$_ZN4cute3eso3ESOILb1ELb0EJNS_5tupleIJNS2_IJNS_1CILi1EEENS3_ILi0EEEEEES5_EEENS2_IJNS2_IJS5_S5_EEEiEEEEEC2ERKS7_RKS9_:
[----:B------:R-:W-:Y:S02]  /*82b0*/  IADD3 R4, R83, -c[0x0][0x20], RZ ;  /* 0x8000080053047a10 */ /* 0x000fe40007ffe0ff */
[----:B------:R-:W-:-:S03]  /*82c0*/  MOV R7, 0x0 ;  /* 0x0000000000077802 */ /* 0x000fc60000000f00 */
[----:B------:R1:W-:Y:S01]  /*82d0*/  STL [R4], R5 ;  /* 0x0000000504007387 */ /* 0x0003e20000100800 */
[----:B------:R-:W-:Y:S05]  /*82e0*/  RET.REL.NODEC R6 `(_ZN7cutlass13device_kernelIN5flash19enable_sm80_to_sm89INS1_16FlashAttnBwdSm80INS1_25CollectiveMainloopBwdSm80ILi2ELi2EN4cute5tupleIJNS5_1CILi128EEES8_NS7_ILi64EEEEEENS_6half_tEfNS_4arch4Sm80ELb1ELb0ELb1ELb0ELb0ELb0ELb0ELb0ELi2ELi4ELi4ELi4ELb0EEENS1_21CollectiveEpilogueBwdISA_SB_SD_Li256ELb0ELb0ELi2EEENS1_25SingleTileBwdLPTSchedulerILb0ELi128ELb0EEEEEEEEEvNT_6ParamsE) ;  /* 0xffff7d1006007950 */ /* 0x000fea0003c3ffff */
        .type           $_ZN7cutlass13device_kernelIN5flash19enable_sm80_to_sm89INS1_16FlashAttnBwdSm80INS1_25CollectiveMainloopBwdSm80ILi2ELi2EN4cute5tupleIJNS5_1CILi128EEES8_NS7_ILi64EEEEEENS_6half_tEfNS_4arch4Sm80ELb1ELb0ELb1ELb0ELb0ELb0ELb0ELb0ELi2ELi4ELi4ELi4ELb0EEENS1_21CollectiveEpilogueBwdISA_SB_SD_Li256ELb0ELb0ELi2EEENS1_25SingleTileBwdLPTSchedulerILb0ELi128ELb0EEEEEEEEEvNT_6ParamsE$_ZN4cute3eso3ESOILb1ELb0EJNS_5tupleIJNS_1CILi0EEES4_EEEiEEC2ERKS5_RKi,@function
        .size           $_ZN7cutlass13device_kernelIN5flash19enable_sm80_to_sm89INS1_16FlashAttnBwdSm80INS1_25CollectiveMainloopBwdSm80ILi2ELi2EN4cute5tupleIJNS5_1CILi128EEES8_NS7_ILi64EEEEEENS_6half_tEfNS_4arch4Sm80ELb1ELb0ELb1ELb0ELb0ELb0ELb0ELb0ELi2ELi4ELi4ELi4ELb0EEENS1_21CollectiveEpilogueBwdISA_SB_SD_Li256ELb0ELb0ELi2EEENS1_25SingleTileBwdLPTSchedulerILb0ELi128ELb0EEEEEEEEEvNT_6ParamsE$_ZN4cute3eso3ESOILb1ELb0EJNS_5tupleIJNS_1CILi0EEES4_EEEiEEC2ERKS5_RKi,($_ZN7cutlass13device_kernelIN5flash19enable_sm80_to_sm89INS1_16FlashAttnBwdSm80INS1_25CollectiveMainloopBwdSm80ILi2ELi2EN4cute5tupleIJNS5_1CILi128EEES8_NS7_ILi64EEEEEENS_6half_tEfNS_4arch4Sm80ELb1ELb0ELb1ELb0ELb0ELb0ELb0ELb0ELi2ELi4ELi4ELi4ELb0EEENS1_21CollectiveEpilogueBwdISA_SB_SD_Li256ELb0ELb0ELi2EEENS1_25SingleTileBwdLPTSchedulerILb0ELi128ELb0EEEEEEEEEvNT_6ParamsE$_ZN4cute3eso3ESOILb1ELb0EJNS_5tupleIJNS_1CILi1EEENS3_ILi0EEEEEENS2_IJiEEEEEC2ERKS6_RKS7_ - $_ZN7cutlass13device_kernelIN5flash19enable_sm80_to_sm89INS1_16FlashAttnBwdSm80INS1_25CollectiveMainloopBwdSm80ILi2ELi2EN4cute5tupleIJNS5_1CILi128EEES8_NS7_ILi64EEEEEENS_6half_tEfNS_4arch4Sm80ELb1ELb0ELb1ELb0ELb0ELb0ELb0ELb0ELi2ELi4ELi4ELi4ELb0EEENS1_21CollectiveEpilogueBwdISA_SB_SD_Li256ELb0ELb0ELi2EEENS1_25SingleTileBwdLPTSchedulerILb0ELi128ELb0EEEEEEEEEvNT_6ParamsE$_ZN4cute3eso3ESOILb1ELb0EJNS_5tupleIJNS_1CILi0EEES4_EEEiEEC2ERKS5_RKi)
$_ZN7cutlass13device_kernelIN5flash19enable_sm80_to_sm89INS1_16FlashAttnBwdSm80INS1_25CollectiveMainloopBwdSm80ILi2ELi2EN4cute5tupleIJNS5_1CILi128EEES8_NS7_ILi64EEEEEENS_6half_tEfNS_4arch4Sm80ELb1ELb0ELb1ELb0ELb0ELb0ELb0ELb0ELi2ELi4ELi4ELi4ELb0EEENS1_21CollectiveEpilogueBwdISA_SB_SD_Li256ELb0ELb0ELi2EEENS1_25SingleTileBwdLPTSchedulerILb0ELi128ELb0EEEEEEEEEvNT_6ParamsE$_ZN4cute3eso3ESOILb1ELb0EJNS_5tupleIJNS_1CILi0EEES4_EEEiEEC2ERKS5_RKi:
[----:B------:R-:W-:Y:S02]  /*82f0*/  IADD3 R4, R83, -c[0x0][0x20], RZ ;  /* 0x8000080053047a10 */ /* 0x000fe40007ffe0ff */
[----:B------:R-:W-:-:S03]  /*8300*/  MOV R7, 0x0 ;  /* 0x0000000000077802 */ /* 0x000fc60000000f00 */
[----:B------:R1:W-:Y:S01]  /*8310*/  STL [R4], R5 ;  /* 0x0000000504007387 */ /* 0x0003e20000100800 */
[----:B------:R-:W-:Y:S05]  /*8320*/  RET.REL.NODEC R6 `(_ZN7cutlass13device_kernelIN5flash19enable_sm80_to_sm89INS1_16FlashAttnBwdSm80INS1_25CollectiveMainloopBwdSm80ILi2ELi2EN4cute5tupleIJNS5_1CILi128EEES8_NS7_ILi64EEEEEENS_6half_tEfNS_4arch4Sm80ELb1ELb0ELb1ELb0ELb0ELb0ELb0ELb0ELi2ELi4ELi4ELi4ELb0EEENS1_21CollectiveEpilogueBwdISA_SB_SD_Li256ELb0ELb0ELi2EEENS1_25SingleTileBwdLPTSchedulerILb0ELi128ELb0EEEEEEEEEvNT_6ParamsE) ;  /* 0xffff7cd006007950 */ /* 0x000fea0003c3ffff */
        .type           $_ZN7cutlass13device_kernelIN5flash19enable_sm80_to_sm89INS1_16FlashAttnBwdSm80INS1_25CollectiveMainloopBwdSm80ILi2ELi2EN4cute5tupleIJNS5_1CILi128EEES8_NS7_ILi64EEEEEENS_6half_tEfNS_4arch4Sm80ELb1ELb0ELb1ELb0ELb0ELb0ELb0ELb0ELi2ELi4ELi4ELi4ELb0EEENS1_21CollectiveEpilogueBwdISA_SB_SD_Li256ELb0ELb0ELi2EEENS1_25SingleTileBwdLPTSchedulerILb0ELi128ELb0EEEEEEEEEvNT_6ParamsE$_ZN4cute3eso3ESOILb1ELb0EJNS_5tupleIJNS_1CILi1EEENS3_ILi0EEEEEENS2_IJiEEEEEC2ERKS6_RKS7_,@function
        .size           $_ZN7cutlass13device_kernelIN5flash19enable_sm80_to_sm89INS1_16FlashAttnBwdSm80INS1_25CollectiveMainloopBwdSm80ILi2ELi2EN4cute5tupleIJNS5_1CILi128EEES8_NS7_ILi64EEEEEENS_6half_tEfNS_4arch4Sm80ELb1ELb0ELb1ELb0ELb0ELb0ELb0ELb0ELi2ELi4ELi4ELi4ELb0EEENS1_21CollectiveEpilogueBwdISA_SB_SD_Li256ELb0ELb0ELi2EEENS1_25SingleTileBwdLPTSchedulerILb0ELi128ELb0EEEEEEEEEvNT_6ParamsE$_ZN4cute3eso3ESOILb1ELb0EJNS_5tupleIJNS_1CILi1EEENS3_ILi0EEEEEENS2_IJiEEEEEC2ERKS6_RKS7_,($_ZN7cutlass13device_kernelIN5flash19enable_sm80_to_sm89INS1_16FlashAttnBwdSm80INS1_25CollectiveMainloopBwdSm80ILi2ELi2EN4cute5tupleIJNS5_1CILi128EEES8_NS7_ILi64EEEEEENS_6half_tEfNS_4arch4Sm80ELb1ELb0ELb1ELb0ELb0ELb0ELb0ELb0ELi2ELi4ELi4ELi4ELb0EEENS1_21CollectiveEpilogueBwdISA_SB_SD_Li256ELb0ELb0ELi2EEENS1_25SingleTileBwdLPTSchedulerILb0ELi128ELb0EEEEEEEEEvNT_6ParamsE$_ZN4cute3eso3ESOILb1ELb0EJNS_6LayoutINS_5tupleIJNS3_IJNS3_IJNS3_IJNS_1CILi4EEENS4_ILi2EEEEEENS4_ILi1EEEEEES8_EEENS3_IJNS3_IJNS3_IJS8_S8_EEES8_EEES6_EEEEEENS3_IJNS3_IJNS3_IJNS3_IJS8_NS4_ILi32EEEEEENS4_ILi0EEEEEESH_EEENS3_IJNS3_IJNS3_IJSH_SH_EEESH_EEENS4_ILi64EEEEEEEEEEENS_10ViewEngineIPN7cutlass6half_tEEEEEC2ERKSP_RKSU_ - $_ZN7cutlass13device_kernelIN5flash19enable_sm80_to_sm89INS1_16FlashAttnBwdSm80INS1_25CollectiveMainloopBwdSm80ILi2ELi2EN4cute5tupleIJNS5_1CILi128EEES8_NS7_ILi64EEEEEENS_6half_tEfNS_4arch4Sm80ELb1ELb0ELb1ELb0ELb0ELb0ELb0ELb0ELi2ELi4ELi4ELi4ELb0EEENS1_21CollectiveEpilogueBwdISA_SB_SD_Li256ELb0ELb0ELi2EEENS1_25SingleTileBwdLPTSchedulerILb0ELi128ELb0EEEEEEEEEvNT_6ParamsE$_ZN4cute3eso3ESOILb1ELb0EJNS_5tupleIJNS_1CILi1EEENS3_ILi0EEEEEENS2_IJiEEEEEC2ERKS6_RKS7_)
$_ZN7cutlass13device_kernelIN5flash19enable_sm80_to_sm89INS1_16FlashAttnBwdSm80INS1_25CollectiveMainloopBwdSm80ILi2ELi2EN4cute5tupleIJNS5_1CILi128EEES8_NS7_ILi64EEEEEENS_6half_tEfNS_4arch4Sm80ELb1ELb0ELb1ELb0ELb0ELb0ELb0ELb0ELi2ELi4ELi4ELi4ELb0EEENS1_21CollectiveEpilogueBwdISA_SB_SD_Li256ELb0ELb0ELi2EEENS1_25SingleTileBwdLPTSchedulerILb0ELi128ELb0EEEEEEEEEvNT_6ParamsE$_ZN4cute3eso3ESOILb1ELb0EJNS_5tupleIJNS_1CILi1EEENS3_ILi0EEEEEENS2_IJiEEEEEC2ERKS6_RKS7_:
[----:B------:R-:W-:Y:S02]  /*8330*/  IADD3 R36, R83, -c[0x0][0x20], RZ ;  /* 0x8000080053247a10 */ /* 0x000fe40007ffe0ff */
[----:B------:R-:W-:-:S03]  /*8340*/  MOV R39, 0x0 ;  /* 0x0000000000277802 */ /* 0x000fc60000000f00 */
[----:B------:R1:W-:Y:S01]  /*8350*/  STL [R36], R37 ;  /* 0x0000002524007387 */ /* 0x0003e20000100800 */
[----:B------:R-:W-:Y:S05]  /*8360*/  RET.REL.NODEC R38 `(_ZN7cutlass13device_kernelIN5flash19enable_sm80_to_sm89INS1_16FlashAttnBwdSm80INS1_25CollectiveMainloopBwdSm80ILi2ELi2EN4cute5tupleIJNS5_1CILi128EEES8_NS7_ILi64EEEEEENS_6half_tEfNS_4arch4Sm80ELb1ELb0ELb1ELb0ELb0ELb0ELb0ELb0ELi2ELi4ELi4ELi4ELb0EEENS1_21CollectiveEpilogueBwdISA_SB_SD_Li256ELb0ELb0ELi2EEENS1_25SingleTileBwdLPTSchedulerILb0ELi128ELb0EEEEEEEEEvNT_6ParamsE) ;  /* 0xffff7c9026007950 */ /* 0x000fea0003c3ffff */
        .type           $_ZN7cutlass13device_kernelIN5flash19enable_sm80_to_sm89INS1_16FlashAttnBwdSm80INS1_25CollectiveMainloopBwdSm80ILi2ELi2EN4cute5tupleIJNS5_1CILi128EEES8_NS7_ILi64EEEEEENS_6half_tEfNS_4arch4Sm80ELb1ELb0ELb1ELb0ELb0ELb0ELb0ELb0ELi2ELi4ELi4ELi4ELb0EEENS1_21CollectiveEpilogueBwdISA_SB_SD_Li256ELb0ELb0ELi2EEENS1_25SingleTileBwdLPTSchedulerILb0ELi128ELb0EEEEEEEEEvNT_6ParamsE$_ZN4cute3eso3ESOILb1ELb0EJNS_6LayoutINS_5tupleIJNS3_IJNS3_IJNS3_IJNS_1CILi4EEENS4_ILi2EEEEEENS4_ILi1EEEEEES8_EEENS3_IJNS3_IJNS3_IJS8_S8_EEES8_EEES6_EEEEEENS3_IJNS3_IJNS3_IJNS3_IJS8_NS4_ILi32EEEEEENS4_ILi0EEEEEESH_EEENS3_IJNS3_IJNS3_IJSH_SH_EEESH_EEENS4_ILi64EEEEEEEEEEENS_10ViewEngineIPN7cutlass6half_tEEEEEC2ERKSP_RKSU_,@function
        .size           $_ZN7cutlass13device_kernelIN5flash19enable_sm80_to_sm89INS1_16FlashAttnBwdSm80INS1_25CollectiveMainloopBwdSm80ILi2ELi2EN4cute5tupleIJNS5_1CILi128EEES8_NS7_ILi64EEEEEENS_6half_tEfNS_4arch4Sm80ELb1ELb0ELb1ELb0ELb0ELb0ELb0ELb0ELi2ELi4ELi4ELi4ELb0EEENS1_21CollectiveEpilogueBwdISA_SB_SD_Li256ELb0ELb0ELi2EEENS1_25SingleTileBwdLPTSchedulerILb0ELi128ELb0EEEEEEEEEvNT_6ParamsE$_ZN4cute3eso3ESOILb1ELb0EJNS_6LayoutINS_5tupleIJNS3_IJNS3_IJNS3_IJNS_1CILi4EEENS4_ILi2EEEEEENS4_ILi1EEEEEES8_EEENS3_IJNS3_IJNS3_IJS8_S8_EEES8_EEES6_EEEEEENS3_IJNS3_IJNS3_IJNS3_IJS8_NS4_ILi32EEEEEENS4_ILi0EEEEEESH_EEENS3_IJNS3_IJNS3_IJSH_SH_EEESH_EEENS4_ILi64EEEEEEEEEEENS_10ViewEngineIPN7cutlass6half_tEEEEEC2ERKSP_RKSU_,($_ZN7cutlass13device_kernelIN5flash19enable_sm80_to_sm89INS1_16FlashAttnBwdSm80INS1_25CollectiveMainloopBwdSm80ILi2ELi2EN4cute5tupleIJNS5_1CILi128EEES8_NS7_ILi64EEEEEENS_6half_tEfNS_4arch4Sm80ELb1ELb0ELb1ELb0ELb0ELb0ELb0ELb0ELi2ELi4ELi4ELi4ELb0EEENS1_21CollectiveEpilogueBwdISA_SB_SD_Li256ELb0ELb0ELi2EEENS1_25SingleTileBwdLPTSchedulerILb0ELi128ELb0EEEEEEEEEvNT_6ParamsE$_ZN4cute3eso3ESOILb1ELb0EJNS_6LayoutINS_5tupleIJNS3_IJNS3_IJNS_1CILi2EEES5_EEENS4_ILi1EEEEEEEEENS3_IJNS3_IJNS3_IJS7_NS4_ILi16EEEEEENS4_ILi0EEEEEEEEEEENS_10ViewEngineIPjEEEEC2ERKSF_RKSI_ - $_ZN7cutlass13device_kernelIN5flash19enable_sm80_to_sm89INS1_16FlashAttnBwdSm80INS1_25CollectiveMainloopBwdSm80ILi2ELi2EN4cute5tupleIJNS5_1CILi128EEES8_NS7_ILi64EEEEEENS_6half_tEfNS_4arch4Sm80ELb1ELb0ELb1ELb0ELb0ELb0ELb0ELb0ELi2ELi4ELi4ELi4ELb0EEENS1_21CollectiveEpilogueBwdISA_SB_SD_Li256ELb0ELb0ELi2EEENS1_25SingleTileBwdLPTSchedulerILb0ELi128ELb0EEEEEEEEEvNT_6ParamsE$_ZN4cute3eso3ESOILb1ELb0EJNS_6LayoutINS_5tupleIJNS3_IJNS3_IJNS3_IJNS_1CILi4EEENS4_ILi2EEEEEENS4_ILi1EEEEEES8_EEENS3_IJNS3_IJNS3_IJS8_S8_EEES8_EEES6_EEEEEENS3_IJNS3_IJNS3_IJNS3_IJS8_NS4_ILi32EEEEEENS4_ILi0EEEEEESH_EEENS3_IJNS3_IJNS3_IJSH_SH_EEESH_EEENS4_ILi64EEEEEEEEEEENS_10ViewEngineIPN7cutlass6half_tEEEEEC2ERKSP_RKSU_)
$_ZN7cutlass13device_kernelIN5flash19enable_sm80_to_sm89INS1_16FlashAttnBwdSm80INS1_25CollectiveMainloopBwdSm80ILi2ELi2EN4cute5tupleIJNS5_1CILi128EEES8_NS7_ILi64EEEEEENS_6half_tEfNS_4arch4Sm80ELb1ELb0ELb1ELb0ELb0ELb0ELb0ELb0ELi2ELi4ELi4ELi4ELb0EEENS1_21CollectiveEpilogueBwdISA_SB_SD_Li256ELb0ELb0ELi2EEENS1_25SingleTileBwdLPTSchedulerILb0ELi128ELb0EEEEEEEEEvNT_6ParamsE$_ZN4cute3eso3ESOILb1ELb0EJNS_6LayoutINS_5tupleIJNS3_IJNS3_IJNS3_IJNS_1CILi4EEENS4_ILi2EEEEEENS4_ILi1EEEEEES8_EEENS3_IJNS3_IJNS3_IJS8_S8_EEES8_EEES6_EEEEEENS3_IJNS3_IJNS3_IJNS3_IJS8_NS4_ILi32EEEEEENS4_ILi0EEEEEESH_EEENS3_IJNS3_IJNS3_IJSH_SH_EEESH_EEENS4_ILi64EEEEEEEEEEENS_10ViewEngineIPN7cutlass6half_tEEEEEC2ERKSP_RKSU_:
[----:B------:R-:W-:Y:S02]  /*8370*/  IADD3 R36, R83, -c[0x0][0x20], RZ ;  /* 0x8000080053247a10 */ /* 0x000fe40007ffe0ff */
[----:B------:R-:W-:-:S03]  /*8380*/  MOV R39, 0x0 ;  /* 0x0000000000277802 */ /* 0x000fc60000000f00 */
[----:B------:R1:W-:Y:S01]  /*8390*/  STL.64 [R36], R2 ;  /* 0x0000000224007387 */ /* 0x0003e20000100a00 */
[----:B------:R-:W-:Y:S05]  /*83a0*/  RET.REL.NODEC R38 `(_ZN7cutlass13device_kernelIN5flash19enable_sm80_to_sm89INS1_16FlashAttnBwdSm80INS1_25CollectiveMainloopBwdSm80ILi2ELi2EN4cute5tupleIJNS5_1CILi128EEES8_NS7_ILi64EEEEEENS_6half_tEfNS_4arch4Sm80ELb1ELb0ELb1ELb0ELb0ELb0ELb0ELb0ELi2ELi4ELi4ELi4ELb0EEENS1_21CollectiveEpilogueBwdISA_SB_SD_Li256ELb0ELb0ELi2EEENS1_25SingleTileBwdLPTSchedulerILb0ELi128ELb0EEEEEEEEEvNT_6ParamsE) ;  /* 0xffff7c5026007950 */ /* 0x000fea0003c3ffff */
        .type           $_ZN7cutlass13device_kernelIN5flash19enable_sm80_to_sm89INS1_16FlashAttnBwdSm80INS1_25CollectiveMainloopBwdSm80ILi2ELi2EN4cute5tupleIJNS5_1CILi128EEES8_NS7_ILi64EEEEEENS_6half_tEfNS_4arch4Sm80ELb1ELb0ELb1ELb0ELb0ELb0ELb0ELb0ELi2ELi4ELi4ELi4ELb0EEENS1_21CollectiveEpilogueBwdISA_SB_SD_Li256ELb0ELb0ELi2EEENS1_25SingleTileBwdLPTSchedulerILb0ELi128ELb0EEEEEEEEEvNT_6ParamsE$_ZN4cute3eso3ESOILb1ELb0EJNS_6LayoutINS_5tupleIJNS3_IJNS3_IJNS_1CILi2EEES5_EEENS4_ILi1EEEEEEEEENS3_IJNS3_IJNS3_IJS7_NS4_ILi16EEEEEENS4_ILi0EEEEEEEEEEENS_10ViewEngineIPjEEEEC2ERKSF_RKSI_,@function
        .size           $_ZN7cutlass13device_kernelIN5flash19enable_sm80_to_sm89INS1_16FlashAttnBwdSm80INS1_25CollectiveMainloopBwdSm80ILi2ELi2EN4cute5tupleIJNS5_1CILi128EEES8_NS7_ILi64EEEEEENS_6half_tEfNS_4arch4Sm80ELb1ELb0ELb1ELb0ELb0ELb0ELb0ELb0ELi2ELi4ELi4ELi4ELb0EEENS1_21CollectiveEpilogueBwdISA_SB_SD_Li256ELb0ELb0ELi2EEENS1_25SingleTileBwdLPTSchedulerILb0ELi128ELb0EEEEEEEEEvNT_6ParamsE$_ZN4cute3eso3ESOILb1ELb0EJNS_6LayoutINS_5tupleIJNS3_IJNS3_IJNS_1CILi2EEES5_EEENS4_ILi1EEEEEEEEENS3_IJNS3_IJNS3_IJS7_NS4_ILi16EEEEEENS4_ILi0EEEEEEEEEEENS_10ViewEngineIPjEEEEC2ERKSF_RKSI_,($_ZN7cutlass13device_kernelIN5flash19enable_sm80_to_sm89INS1_16FlashAttnBwdSm80INS1_25CollectiveMainloopBwdSm80ILi2ELi2EN4cute5tupleIJNS5_1CILi128EEES8_NS7_ILi64EEEEEENS_6half_tEfNS_4arch4Sm80ELb1ELb0ELb1ELb0ELb0ELb0ELb0ELb0ELi2ELi4ELi4ELi4ELb0EEENS1_21CollectiveEpilogueBwdISA_SB_SD_Li256ELb0ELb0ELi2EEENS1_25SingleTileBwdLPTSchedulerILb0ELi128ELb0EEEEEEEEEvNT_6ParamsE$_ZN4cute3eso3ESOILb1ELb0EJNS_6LayoutINS_5tupleIJNS3_IJNS3_IJNS_1CILi4EEENS4_ILi2EEEEEENS4_ILi1EEEEEEEEENS3_IJNS3_IJNS3_IJS8_NS4_ILi32EEEEEENS4_ILi0EEEEEEEEEEENS_10ViewEngineIPN7cutlass6half_tEEEEEC2ERKSG_RKSL_ - $_ZN7cutlass13device_kernelIN5flash19enable_sm80_to_sm89INS1_16FlashAttnBwdSm80INS1_25CollectiveMainloopBwdSm80ILi2ELi2EN4cute5tupleIJNS5_1CILi128EEES8_NS7_ILi64EEEEEENS_6half_tEfNS_4arch4Sm80ELb1ELb0ELb1ELb0ELb0ELb0ELb0ELb0ELi2ELi4ELi4ELi4ELb0EEENS1_21CollectiveEpilogueBwdISA_SB_SD_Li256ELb0ELb0ELi2EEENS1_25SingleTileBwdLPTSchedulerILb0ELi128ELb0EEEEEEEEEvNT_6ParamsE$_ZN4cute3eso3ESOILb1ELb0EJNS_6LayoutINS_5tupleIJNS3_IJNS3_IJNS_1CILi2EEES5_EEENS4_ILi1EEEEEEEEENS3_IJNS3_IJNS3_IJS7_NS4_ILi16EEEEEENS4_ILi0EEEEEEEEEEENS_10ViewEngineIPjEEEEC2ERKSF_RKSI_)
$_ZN7cutlass13device_kernelIN5flash19enable_sm80_to_sm89INS1_16FlashAttnBwdSm80INS1_25CollectiveMainloopBwdSm80ILi2ELi2EN4cute5tupleIJNS5_1CILi128EEES8_NS7_ILi64EEEEEENS_6half_tEfNS_4arch4Sm80ELb1ELb0ELb1ELb0ELb0ELb0ELb0ELb0ELi2ELi4ELi4ELi4ELb0EEENS1_21CollectiveEpilogueBwdISA_SB_SD_Li256ELb0ELb0ELi2EEENS1_25SingleTileBwdLPTSchedulerILb0ELi128ELb0EEEEEEEEEvNT_6ParamsE$_ZN4cute3eso3ESOILb1ELb0EJNS_6LayoutINS_5tupleIJNS3_IJNS3_IJNS_1CILi2EEES5_EEENS4_ILi1EEEEEEEEENS3_IJNS3_IJNS3_IJS7_NS4_ILi16EEEEEENS4_ILi0EEEEEEEEEEENS_10ViewEngineIPjEEEEC2ERKSF_RKSI_:
[----:B------:R-:W-:Y:S02]  /*83b0*/  IADD3 R2, R83, -c[0x0][0x20], RZ ;  /* 0x8000080053027a10 */ /* 0x000fe40007ffe0ff */
[----:B------:R-:W-:-:S03]  /*83c0*/  MOV R7, 0x0 ;  /* 0x0000000000077802 */ /* 0x000fc60000000f00 */
[----:B------:R1:W-:Y:S01]  /*83d0*/  STL.64 [R2], R4 ;  /* 0x0000000402007387 */ /* 0x0003e20000100a00 */
[----:B------:R-:W-:Y:S05]  /*83e0*/  RET.REL.NODEC R6 `(_ZN7cutlass13device_kernelIN5flash19enable_sm80_to_sm89INS1_16FlashAttnBwdSm80INS1_25CollectiveMainloopBwdSm80ILi2ELi2EN4cute5tupleIJNS5_1CILi128EEES8_NS7_ILi64EEEEEENS_6half_tEfNS_4arch4Sm80ELb1ELb0ELb1ELb0ELb0ELb0ELb0ELb0ELi2ELi4ELi4ELi4ELb0EEENS1_21CollectiveEpilogueBwdISA_SB_SD_Li256ELb0ELb0ELi2EEENS1_25SingleTileBwdLPTSchedulerILb0ELi128ELb0EEEEEEEEEvNT_6ParamsE) ;  /* 0xffff7c1006007950 */ /* 0x000fea0003c3ffff */
        .type           $_ZN7cutlass13device_kernelIN5flash19enable_sm80_to_sm89INS1_16FlashAttnBwdSm80INS1_25CollectiveMainloopBwdSm80ILi2ELi2EN4cute5tupleIJNS5_1CILi128EEES8_NS7_ILi64EEEEEENS_6half_tEfNS_4arch4Sm80ELb1ELb0ELb1ELb0ELb0ELb0ELb0ELb0ELi2ELi4ELi4ELi4ELb0EEENS1_21CollectiveEpilogueBwdISA_SB_SD_Li256ELb0ELb0ELi2EEENS1_25SingleTileBwdLPTSchedulerILb0ELi128ELb0EEEEEEEEEvNT_6ParamsE$_ZN4cute3eso3ESOILb1ELb0EJNS_6LayoutINS_5tupleIJNS3_IJNS3_IJNS_1CILi4EEENS4_ILi2EEEEEENS4_ILi1EEEEEEEEENS3_IJNS3_IJNS3_IJS8_NS4_ILi32EEEEEENS4_ILi0EEEEEEEEEEENS_10ViewEngineIPN7cutlass6half_tEEEEEC2ERKSG_RKSL_,@function
        .size           $_ZN7cutlass13device_kernelIN5flash19enable_sm80_to_sm89INS1_16FlashAttnBwdSm80INS1_25CollectiveMainloopBwdSm80ILi2ELi2EN4cute5tupleIJNS5_1CILi128EEES8_NS7_ILi64EEEEEENS_6half_tEfNS_4arch4Sm80ELb1ELb0ELb1ELb0ELb0ELb0ELb0ELb0ELi2ELi4ELi4ELi4ELb0EEENS1_21CollectiveEpilogueBwdISA_SB_SD_Li256ELb0ELb0ELi2EEENS1_25SingleTileBwdLPTSchedulerILb0ELi128ELb0EEEEEEEEEvNT_6ParamsE$_ZN4cute3eso3ESOILb1ELb0EJNS_6LayoutINS_5tupleIJNS3_IJNS3_IJNS_1CILi4EEENS4_ILi2EEEEEENS4_ILi1EEEEEEEEENS3_IJNS3_IJNS3_IJS8_NS4_ILi32EEEEEENS4_ILi0EEEEEEEEEEENS_10ViewEngineIPN7cutlass6half_tEEEEEC2ERKSG_RKSL_,($_ZN7cutlass13device_kernelIN5flash19enable_sm80_to_sm89INS1_16FlashAttnBwdSm80INS1_25CollectiveMainloopBwdSm80ILi2ELi2EN4cute5tupleIJNS5_1CILi128EEES8_NS7_ILi64EEEEEENS_6half_tEfNS_4arch4Sm80ELb1ELb0ELb1ELb0ELb0ELb0ELb0ELb0ELi2ELi4ELi4ELi4ELb0EEENS1_21CollectiveEpilogueBwdISA_SB_SD_Li256ELb0ELb0ELi2EEENS1_25SingleTileBwdLPTSchedulerILb0ELi128ELb0EEEEEEEEEvNT_6ParamsE$_ZN4cute3eso3ESOILb1ELb0EJNS_6LayoutINS_5tupleIJNS3_IJNS3_IJNS_1CILi4EEENS4_ILi2EEEEEENS4_ILi1EEEEEEEEENS3_IJNS3_IJNS3_IJS8_NS4_ILi32EEEEEENS4_ILi0EEEEEEEEEEEiEEC2ERKSG_RKi - $_ZN7cutlass13device_kernelIN5flash19enable_sm80_to_sm89INS1_16FlashAttnBwdSm80INS1_25CollectiveMainloopBwdSm80ILi2ELi2EN4cute5tupleIJNS5_1CILi128EEES8_NS7_ILi64EEEEEENS_6half_tEfNS_4arch4Sm80ELb1ELb0ELb1ELb0ELb0ELb0ELb0ELb0ELi2ELi4ELi4ELi4ELb0EEENS1_21CollectiveEpilogueBwdISA_SB_SD_Li256ELb0ELb0ELi2EEENS1_25SingleTileBwdLPTSchedulerILb0ELi128ELb0EEEEEEEEEvNT_6ParamsE$_ZN4cute3eso3ESOILb1ELb0EJNS_6LayoutINS_5tupleIJNS3_IJNS3_IJNS_1CILi4EEENS4_ILi2EEEEEENS4_ILi1EEEEEEEEENS3_IJNS3_IJNS3_IJS8_NS4_ILi32EEEEEENS4_ILi0EEEEEEEEEEENS_10ViewEngineIPN7cutlass6half_tEEEEEC2ERKSG_RKSL_)
$_ZN7cutlass13device_kernelIN5flash19enable_sm80_to_sm89INS1_16FlashAttnBwdSm80INS1_25CollectiveMainloopBwdSm80ILi2ELi2EN4cute5tupleIJNS5_1CILi128EEES8_NS7_ILi64EEEEEENS_6half_tEfNS_4arch4Sm80ELb1ELb0ELb1ELb0ELb0ELb0ELb0ELb0ELi2ELi4ELi4ELi4ELb0EEENS1_21CollectiveEpilogueBwdISA_SB_SD_Li256ELb0ELb0ELi2EEENS1_25SingleTileBwdLPTSchedulerILb0ELi128ELb0EEEEEEEEEvNT_6ParamsE$_ZN4cute3eso3ESOILb1ELb0EJNS_6LayoutINS_5tupleIJNS3_IJNS3_IJNS_1CILi4EEENS4_ILi2EEEEEENS4_ILi1EEEEEEEEENS3_IJNS3_IJNS3_IJS8_NS4_ILi32EEEEEENS4_ILi0EEEEEEEEEEENS_10ViewEngineIPN7cutlass6half_tEEEEEC2ERKSG_RKSL_:
[----:B------:R-:W-:Y:S01]  /*83f0*/  IADD3 R4, R83, -c[0x0][0x20], RZ ;  /* 0x8000080053047a10 */ /* 0x000fe20007ffe0ff */
[----:B------:R-:W-:Y:S01]  /*8400*/  IMAD.MOV.U32 R35, RZ, RZ, R5 ;  /* 0x000000ffff237224 */ /* 0x000fe200078e0005 */
[----:B------:R-:W-:-:S04]  /*8410*/  MOV R7, 0x0 ;  /* 0x0000000000077802 */ /* 0x000fc80000000f00 */
[----:B------:R1:W-:Y:S01]  /*8420*/  STL.64 [R4], R34 ;  /* 0x0000002204007387 */ /* 0x0003e20000100a00 */
[----:B------:R-:W-:Y:S05]  /*8430*/  RET.REL.NODEC R6 `(_ZN7cutlass13device_kernelIN5flash19enable_sm80_to_sm89INS1_16FlashAttnBwdSm80INS1_25CollectiveMainloopBwdSm80ILi2ELi2EN4cute5tupleIJNS5_1CILi128EEES8_NS7_ILi64EEEEEENS_6half_tEfNS_4arch4Sm80ELb1ELb0ELb1ELb0ELb0ELb0ELb0ELb0ELi2ELi4ELi4ELi4ELb0EEENS1_21CollectiveEpilogueBwdISA_SB_SD_Li256ELb0ELb0ELi2EEENS1_25SingleTileBwdLPTSchedulerILb0ELi128ELb0EEEEEEEEEvNT_6ParamsE) ;  /* 0xffff7bc006007950 */ /* 0x000fea0003c3ffff */
        .type           $_ZN7cutlass13device_kernelIN5flash19enable_sm80_to_sm89INS1_16FlashAttnBwdSm80INS1_25CollectiveMainloopBwdSm80ILi2ELi2EN4cute5tupleIJNS5_1CILi128EEES8_NS7_ILi64EEEEEENS_6half_tEfNS_4arch4Sm80ELb1ELb0ELb1ELb0ELb0ELb0ELb0ELb0ELi2ELi4ELi4ELi4ELb0EEENS1_21CollectiveEpilogueBwdISA_SB_SD_Li256ELb0ELb0ELi2EEENS1_25SingleTileBwdLPTSchedulerILb0ELi128ELb0EEEEEEEEEvNT_6ParamsE$_ZN4cute3eso3ESOILb1ELb0EJNS_6LayoutINS_5tupleIJNS3_IJNS3_IJNS_1CILi4EEENS4_ILi2EEEEEENS4_ILi1EEEEEEEEENS3_IJNS3_IJNS3_IJS8_NS4_ILi32EEEEEENS4_ILi0EEEEEEEEEEEiEEC2ERKSG_RKi,@function
        .size           $_ZN7cutlass13device_kernelIN5flash19enable_sm80_to_sm89INS1_16FlashAttnBwdSm80INS1_25CollectiveMainloopBwdSm80ILi2ELi2EN4cute5tupleIJNS5_1CILi128EEES8_NS7_ILi64EEEEEENS_6half_tEfNS_4arch4Sm80ELb1ELb0ELb1ELb0ELb0ELb0ELb0ELb0ELi2ELi4ELi4ELi4ELb0EEENS1_21CollectiveEpilogueBwdISA_SB_SD_Li256ELb0ELb0ELi2EEENS1_25SingleTileBwdLPTSchedulerILb0ELi128ELb0EEEEEEEEEvNT_6ParamsE$_ZN4cute3eso3ESOILb1ELb0EJNS_6LayoutINS_5tupleIJNS3_IJNS3_IJNS_1CILi4EEENS4_ILi2EEEEEENS4_ILi1EEEEEEEEENS3_IJNS3_IJNS3_IJS8_NS4_ILi32EEEEEENS4_ILi0EEEEEEEEEEEiEEC2ERKSG_RKi,($_ZN7cutlass13device_kernelIN5flash19enable_sm80_to_sm89INS1_16FlashAttnBwdSm80INS1_25CollectiveMainloopBwdSm80ILi2ELi2EN4cute5tupleIJNS5_1CILi128EEES8_NS7_ILi64EEEEEENS_6half_tEfNS_4arch4Sm80ELb1ELb0ELb1ELb0ELb0ELb0ELb0ELb0ELi2ELi4ELi4ELi4ELb0EEENS1_21CollectiveEpilogueBwdISA_SB_SD_Li256ELb0ELb0ELi2EEENS1_25SingleTileBwdLPTSchedulerILb0ELi128ELb0EEEEEEEEEvNT_6ParamsE$_ZN4cute3eso3ESOILb1ELb0EJNS_6LayoutINS_5tupleIJNS3_IJNS3_IJNS_1CILi4EEENS4_ILi2EEEEEENS4_ILi1EEEEEENS3_IJS6_EEEEEENS3_IJNS3_IJNS3_IJS8_NS4_ILi32EEEEEENS4_ILi0EEEEEENS3_IJNS4_ILi64EEEEEEEEEEENS_10ViewEngineIPN7cutlass6half_tEEEEEC2ERKSJ_RKSO_ - $_ZN7cutlass13device_kernelIN5flash19enable_sm80_to_sm89INS1_16FlashAttnBwdSm80INS1_25CollectiveMainloopBwdSm80ILi2ELi2EN4cute5tupleIJNS5_1CILi128EEES8_NS7_ILi64EEEEEENS_6half_tEfNS_4arch4Sm80ELb1ELb0ELb1ELb0ELb0ELb0ELb0ELb0ELi2ELi4ELi4ELi4ELb0EEENS1_21CollectiveEpilogueBwdISA_SB_SD_Li256ELb0ELb0ELi2EEENS1_25SingleTileBwdLPTSchedulerILb0ELi128ELb0EEEEEEEEEvNT_6ParamsE$_ZN4cute3eso3ESOILb1ELb0EJNS_6LayoutINS_5tupleIJNS3_IJNS3_IJNS_1CILi4EEENS4_ILi2EEEEEENS4_ILi1EEEEEEEEENS3_IJNS3_IJNS3_IJS8_NS4_ILi32EEEEEENS4_ILi0EEEEEEEEEEEiEEC2ERKSG_RKi)
$_ZN7cutlass13device_kernelIN5flash19enable_sm80_to_sm89INS1_16FlashAttnBwdSm80INS1_25CollectiveMainloopBwdSm80ILi2ELi2EN4cute5tupleIJNS5_1CILi128EEES8_NS7_ILi64EEEEEENS_6half_tEfNS_4arch4Sm80ELb1ELb0ELb1ELb0ELb0ELb0ELb0ELb0ELi2ELi4ELi4ELi4ELb0EEENS1_21CollectiveEpilogueBwdISA_SB_SD_Li256ELb0ELb0ELi2EEENS1_25SingleTileBwdLPTSchedulerILb0ELi128ELb0EEEEEEEEEvNT_6ParamsE$_ZN4cute3eso3ESOILb1ELb0EJNS_6LayoutINS_5tupleIJNS3_IJNS3_IJNS_1CILi4EEENS4_ILi2EEEEEENS4_ILi1EEEEEEEEENS3_IJNS3_IJNS3_IJS8_NS4_ILi32EEEEEENS4_ILi0EEEEEEEEEEEiEEC2ERKSG_RKi:
[----:B------:R-:W-:Y:S02]  /*8440*/  IADD3 R4, R83, -c[0x0][0x20], RZ ;  /* 0x8000080053047a10 */ /* 0x000fe40007ffe0ff */
[----:B------:R-:W-:-:S03]  /*8450*/  MOV R7, 0x0 ;  /* 0x0000000000077802 */ /* 0x000fc60000000f00 */
[----:B------:R1:W-:Y:S01]  /*8460*/  STL [R4], R5 ;  /* 0x0000000504007387 */ /* 0x0003e20000100800 */
[----:B------:R-:W-:Y:S05]  /*8470*/  RET.REL.NODEC R6 `(_ZN7cutlass13device_kernelIN5flash19enable_sm80_to_sm89INS1_16FlashAttnBwdSm80INS1_25CollectiveMainloopBwdSm80ILi2ELi2EN4cute5tupleIJNS5_1CILi128EEES8_NS7_ILi64EEEEEENS_6half_tEfNS_4arch4Sm80ELb1ELb0ELb1ELb0ELb0ELb0ELb0ELb0ELi2ELi4ELi4ELi4ELb0EEENS1_21CollectiveEpilogueBwdISA_SB_SD_Li256ELb0ELb0ELi2EEENS1_25SingleTileBwdLPTSchedulerILb0ELi128ELb0EEEEEEEEEvNT_6ParamsE) ;  /* 0xffff7b8006007950 */ /* 0x000fea0003c3ffff */
        .type           $_ZN7cutlass13device_kernelIN5flash19enable_sm80_to_sm89INS1_16FlashAttnBwdSm80INS1_25CollectiveMainloopBwdSm80ILi2ELi2EN4cute5tupleIJNS5_1CILi128EEES8_NS7_ILi64EEEEEENS_6half_tEfNS_4arch4Sm80ELb1ELb0ELb1ELb0ELb0ELb0ELb0ELb0ELi2ELi4ELi4ELi4ELb0EEENS1_21CollectiveEpilogueBwdISA_SB_SD_Li256ELb0ELb0ELi2EEENS1_25SingleTileBwdLPTSchedulerILb0ELi128ELb0EEEEEEEEEvNT_6ParamsE$_ZN4cute3eso3ESOILb1ELb0EJNS_6LayoutINS_5tupleIJNS3_IJNS3_IJNS_1CILi4EEENS4_ILi2EEEEEENS4_ILi1EEEEEENS3_IJS6_EEEEEENS3_IJNS3_IJNS3_IJS8_NS4_ILi32EEEEEENS4_ILi0EEEEEENS3_IJNS4_ILi64EEEEEEEEEEENS_10ViewEngineIPN7cutlass6half_tEEEEEC2ERKSJ_RKSO_,@function
        .size           $_ZN7cutlass13device_kernelIN5flash19enable_sm80_to_sm89INS1_16FlashAttnBwdSm80INS1_25CollectiveMainloopBwdSm80ILi2ELi2EN4cute5tupleIJNS5_1CILi128EEES8_NS7_ILi64EEEEEENS_6half_tEfNS_4arch4Sm80ELb1ELb0ELb1ELb0ELb0ELb0ELb0ELb0ELi2ELi4ELi4ELi4ELb0EEENS1_21CollectiveEpilogueBwdISA_SB_SD_Li256ELb0ELb0ELi2EEENS1_25SingleTileBwdLPTSchedulerILb0ELi128ELb0EEEEEEEEEvNT_6ParamsE$_ZN4cute3eso3ESOILb1ELb0EJNS_6LayoutINS_5tupleIJNS3_IJNS3_IJNS_1CILi4EEENS4_ILi2EEEEEENS4_ILi1EEEEEENS3_IJS6_EEEEEENS3_IJNS3_IJNS3_IJS8_NS4_ILi32EEEEEENS4_ILi0EEEEEENS3_IJNS4_ILi64EEEEEEEEEEENS_10ViewEngineIPN7cutlass6half_tEEEEEC2ERKSJ_RKSO_,($_ZN7cutlass13device_kernelIN5flash19enable_sm80_to_sm89INS1_16FlashAttnBwdSm80INS1_25CollectiveMainloopBwdSm80ILi2ELi2EN4cute5tupleIJNS5_1CILi128EEES8_NS7_ILi64EEEEEENS_6half_tEfNS_4arch4Sm80ELb1ELb0ELb1ELb0ELb0ELb0ELb0ELb0ELi2ELi4ELi4ELi4ELb0EEENS1_21CollectiveEpilogueBwdISA_SB_SD_Li256ELb0ELb0ELi2EEENS1_25SingleTileBwdLPTSchedulerILb0ELi128ELb0EEEEEEEEEvNT_6ParamsE$_ZN4cute3eso3ESOILb1ELb0EJNS_6LayoutINS_5tupleIJNS3_IJNS3_IJNS_1CILi4EEENS4_ILi2EEEEEENS4_ILi1EEEEEES6_EEENS3_IJNS3_IJNS3_IJS8_NS4_ILi32EEEEEENS4_ILi0EEEEEENS4_ILi64EEEEEEEENS_10ViewEngineIPN7cutlass6half_tEEEEEC2ERKSH_RKSM_ - $_ZN7cutlass13device_kernelIN5flash19enable_sm80_to_sm89INS1_16FlashAttnBwdSm80INS1_25CollectiveMainloopBwdSm80ILi2ELi2EN4cute5tupleIJNS5_1CILi128EEES8_NS7_ILi64EEEEEENS_6half_tEfNS_4arch4Sm80ELb1ELb0ELb1ELb0ELb0ELb0ELb0ELb0ELi2ELi4ELi4ELi4ELb0EEENS1_21CollectiveEpilogueBwdISA_SB_SD_Li256ELb0ELb0ELi2EEENS1_25SingleTileBwdLPTSchedulerILb0ELi128ELb0EEEEEEEEEvNT_6ParamsE$_ZN4cute3eso3ESOILb1ELb0EJNS_6LayoutINS_5tupleIJNS3_IJNS3_IJNS_1CILi4EEENS4_ILi2EEEEEENS4_ILi1EEEEEENS3_IJS6_EEEEEENS3_IJNS3_IJNS3_IJS8_NS4_ILi32EEEEEENS4_ILi0EEEEEENS3_IJNS4_ILi64EEEEEEEEEEENS_10ViewEngineIPN7cutlass6half_tEEEEEC2ERKSJ_RKSO_)
$_ZN7cutlass13device_kernelIN5flash19enable_sm80_to_sm89INS1_16FlashAttnBwdSm80INS1_25CollectiveMainloopBwdSm80ILi2ELi2EN4cute5tupleIJNS5_1CILi128EEES8_NS7_ILi64EEEEEENS_6half_tEfNS_4arch4Sm80ELb1ELb0ELb1ELb0ELb0ELb0ELb0ELb0ELi2ELi4ELi4ELi4ELb0EEENS1_21CollectiveEpilogueBwdISA_SB_SD_Li256ELb0ELb0ELi2EEENS1_25SingleTileBwdLPTSchedulerILb0ELi128ELb0EEEEEEEEEvNT_6ParamsE$_ZN4cute3eso3ESOILb1ELb0EJNS_6LayoutINS_5tupleIJNS3_IJNS3_IJNS_1CILi4EEENS4_ILi2EEEEEENS4_ILi1EEEEEENS3_IJS6_EEEEEENS3_IJNS3_IJNS3_IJS8_NS4_ILi32EEEEEENS4_ILi0EEEEEENS3_IJNS4_ILi64EEEEEEEEEEENS_10ViewEngineIPN7cutlass6half_tEEEEEC2ERKSJ_RKSO_:
[----:B------:R-:W-:Y:S02]  /*8480*/  IADD3 R36, R83, -c[0x0][0x20], RZ ;  /* 0x8000080053247a10 */ /* 0x000fe40007ffe0ff */
[----:B------:R-:W-:-:S03]  /*8490*/  MOV R39, 0x0 ;  /* 0x0000000000277802 */ /* 0x000fc60000000f00 */
[----:B------:R1:W-:Y:S01]  /*84a0*/  STL.64 [R36], R2 ;  /* 0x0000000224007387 */ /* 0x0003e20000100a00 */
[----:B------:R-:W-:Y:S05]  /*84b0*/  RET.REL.NODEC R38 `(_ZN7cutlass13device_kernelIN5flash19enable_sm80_to_sm89INS1_16FlashAttnBwdSm80INS1_25CollectiveMainloopBwdSm80ILi2ELi2EN4cute5tupleIJNS5_1CILi128EEES8_NS7_ILi64EEEEEENS_6half_tEfNS_4arch4Sm80ELb1ELb0ELb1ELb0ELb0ELb0ELb0ELb0ELi2ELi4ELi4ELi4ELb0EEENS1_21CollectiveEpilogueBwdISA_SB_SD_Li256ELb0ELb0ELi2EEENS1_25SingleTileBwdLPTSchedulerILb0ELi128ELb0EEEEEEEEEvNT_6ParamsE) ;  /* 0xffff7b4026007950 */ /* 0x000fea0003c3ffff */
        .type           $_ZN7cutlass13device_kernelIN5flash19enable_sm80_to_sm89INS1_16FlashAttnBwdSm80INS1_25CollectiveMainloopBwdSm80ILi2ELi2EN4cute5tupleIJNS5_1CILi128EEES8_NS7_ILi64EEEEEENS_6half_tEfNS_4arch4Sm80ELb1ELb0ELb1ELb0ELb0ELb0ELb0ELb0ELi2ELi4ELi4ELi4ELb0EEENS1_21CollectiveEpilogueBwdISA_SB_SD_Li256ELb0ELb0ELi2EEENS1_25SingleTileBwdLPTSchedulerILb0ELi128ELb0EEEEEEEEEvNT_6ParamsE$_ZN4cute3eso3ESOILb1ELb0EJNS_6LayoutINS_5tupleIJNS3_IJNS3_IJNS_1CILi4EEENS4_ILi2EEEEEENS4_ILi1EEEEEES6_EEENS3_IJNS3_IJNS3_IJS8_NS4_ILi32EEEEEENS4_ILi0EEEEEENS4_ILi64EEEEEEEENS_10ViewEngineIPN7cutlass6half_tEEEEEC2ERKSH_RKSM_,@function
        .size           $_ZN7cutlass13device_kernelIN5flash19enable_sm80_to_sm89INS1_16FlashAttnBwdSm80INS1_25CollectiveMainloopBwdSm80ILi2ELi2EN4cute5tupleIJNS5_1CILi128EEES8_NS7_ILi64EEEEEENS_6half_tEfNS_4arch4Sm80ELb1ELb0ELb1ELb0ELb0ELb0ELb0ELb0ELi2ELi4ELi4ELi4ELb0EEENS1_21CollectiveEpilogueBwdISA_SB_SD_Li256ELb0ELb0ELi2EEENS1_25SingleTileBwdLPTSchedulerILb0ELi128ELb0EEEEEEEEEvNT_6ParamsE$_ZN4cute3eso3ESOILb1ELb0EJNS_6LayoutINS_5tupleIJNS3_IJNS3_IJNS_1CILi4EEENS4_ILi2EEEEEENS4_ILi1EEEEEES6_EEENS3_IJNS3_IJNS3_IJS8_NS4_ILi32EEEEEENS4_ILi0EEEEEENS4_ILi64EEEEEEEENS_10ViewEngineIPN7cutlass6half_tEEEEEC2ERKSH_RKSM_,($_ZN7cutlass13device_kernelIN5flash19enable_sm80_to_sm89INS1_16FlashAttnBwdSm80INS1_25CollectiveMainloopBwdSm80ILi2ELi2EN4cute5tupleIJNS5_1CILi128EEES8_NS7_ILi64EEEEEENS_6half_tEfNS_4arch4Sm80ELb1ELb0ELb1ELb0ELb0ELb0ELb0ELb0ELi2ELi4ELi4ELi4ELb0EEENS1_21CollectiveEpilogueBwdISA_SB_SD_Li256ELb0ELb0ELi2EEENS1_25SingleTileBwdLPTSchedulerILb0ELi128ELb0EEEEEEEEEvNT_6ParamsE$_ZN4cute3eso3ESOILb1ELb0EJNS_6LayoutINS_5tupleIJNS3_IJNS3_IJNS_1CILi4EEENS4_ILi2EEEEEENS4_ILi1EEEEEES6_EEENS3_IJNS3_IJNS3_IJS8_NS4_ILi32EEEEEENS4_ILi0EEEEEENS4_ILi64EEEEEEEEiEEC2ERKSH_RKi - $_ZN7cutlass13device_kernelIN5flash19enable_sm80_to_sm89INS1_16FlashAttnBwdSm80INS1_25CollectiveMainloopBwdSm80ILi2ELi2EN4cute5tupleIJNS5_1CILi128EEES8_NS7_ILi64EEEEEENS_6half_tEfNS_4arch4Sm80ELb1ELb0ELb1ELb0ELb0ELb0ELb0ELb0ELi2ELi4ELi4ELi4ELb0EEENS1_21CollectiveEpilogueBwdISA_SB_SD_Li256ELb0ELb0ELi2EEENS1_25SingleTileBwdLPTSchedulerILb0ELi128ELb0EEEEEEEEEvNT_6ParamsE$_ZN4cute3eso3ESOILb1ELb0EJNS_6LayoutINS_5tupleIJNS3_IJNS3_IJNS_1CILi4EEENS4_ILi2EEEEEENS4_ILi1EEEEEES6_EEENS3_IJNS3_IJNS3_IJS8_NS4_ILi32EEEEEENS4_ILi0EEEEEENS4_ILi64EEEEEEEENS_10ViewEngineIPN7cutlass6half_tEEEEEC2ERKSH_RKSM_)
$_ZN7cutlass13device_kernelIN5flash19enable_sm80_to_sm89INS1_16FlashAttnBwdSm80INS1_25CollectiveMainloopBwdSm80ILi2ELi2EN4cute5tupleIJNS5_1CILi128EEES8_NS7_ILi64EEEEEENS_6half_tEfNS_4arch4Sm80ELb1ELb0ELb1ELb0ELb0ELb0ELb0ELb0ELi2ELi4ELi4ELi4ELb0EEENS1_21CollectiveEpilogueBwdISA_SB_SD_Li256ELb0ELb0ELi2EEENS1_25SingleTileBwdLPTSchedulerILb0ELi128ELb0EEEEEEEEEvNT_6ParamsE$_ZN4cute3eso3ESOILb1ELb0EJNS_6LayoutINS_5tupleIJNS3_IJNS3_IJNS_1CILi4EEENS4_ILi2EEEEEENS4_ILi1EEEEEES6_EEENS3_IJNS3_IJNS3_IJS8_NS4_ILi32EEEEEENS4_ILi0EEEEEENS4_ILi64EEEEEEEENS_10ViewEngineIPN7cutlass6half_tEEEEEC2ERKSH_RKSM_:
[----:B------:R-:W-:Y:S01]  /*84c0*/  IADD3 R2, R83, -c[0x0][0x20], RZ ;  /* 0x8000080053027a10 */ /* 0x000fe20007ffe0ff */
[----:B------:R-:W-:Y:S01]  /*84d0*/  IMAD.MOV.U32 R39, RZ, RZ, R3 ;  /* 0x000000ffff277224 */ /* 0x000fe200078e0003 */
[----:B------:R-:W-:Y:S01]  /*84e0*/  MOV R40, R36 ;  /* 0x0000002400287202 */ /* 0x000fe20000000f00 */
[----:B------:R-:W-:-:S03]  /*84f0*/  IMAD.MOV.U32 R41, RZ, RZ, 0x0 ;  /* 0x00000000ff297424 */ /* 0x000fc600078e00ff */
[----:B------:R1:W-:Y:S01]  /*8500*/  STL.64 [R2], R38 ;  /* 0x0000002602007387 */ /* 0x0003e20000100a00 */
[----:B------:R-:W-:Y:S05]  /*8510*/  RET.REL.NODEC R40 `(_ZN7cutlass13device_kernelIN5flash19enable_sm80_to_sm89INS1_16FlashAttnBwdSm80INS1_25CollectiveMainloopBwdSm80ILi2ELi2EN4cute5tupleIJNS5_1CILi128EEES8_NS7_ILi64EEEEEENS_6half_tEfNS_4arch4Sm80ELb1ELb0ELb1ELb0ELb0ELb0ELb0ELb0ELi2ELi4ELi4ELi4ELb0EEENS1_21CollectiveEpilogueBwdISA_SB_SD_Li256ELb0ELb0ELi2EEENS1_25SingleTileBwdLPTSchedulerILb0ELi128ELb0EEEEEEEEEvNT_6ParamsE) ;  /* 0xffff7ae028007950 */ /* 0x000fea0003c3ffff */
        .type           $_ZN7cutlass13device_kernelIN5flash19enable_sm80_to_sm89INS1_16FlashAttnBwdSm80INS1_25CollectiveMainloopBwdSm80ILi2ELi2EN4cute5tupleIJNS5_1CILi128EEES8_NS7_ILi64EEEEEENS_6half_tEfNS_4arch4Sm80ELb1ELb0ELb1ELb0ELb0ELb0ELb0ELb0ELi2ELi4ELi4ELi4ELb0EEENS1_21CollectiveEpilogueBwdISA_SB_SD_Li256ELb0ELb0ELi2EEENS1_25SingleTileBwdLPTSchedulerILb0ELi128ELb0EEEEEEEEEvNT_6ParamsE$_ZN4cute3eso3ESOILb1ELb0EJNS_6LayoutINS_5tupleIJNS3_IJNS3_IJNS_1CILi4EEENS4_ILi2EEEEEENS4_ILi1EEEEEES6_EEENS3_IJNS3_IJNS3_IJS8_NS4_ILi32EEEEEENS4_ILi0EEEEEENS4_ILi64EEEEEEEEiEEC2ERKSH_RKi,@function
        .size           $_ZN7cutlass13device_kernelIN5flash19enable_sm80_to_sm89INS1_16FlashAttnBwdSm80INS1_25CollectiveMainloopBwdSm80ILi2ELi2EN4cute5tupleIJNS5_1CILi128EEES8_NS7_ILi64EEEEEENS_6half_tEfNS_4arch4Sm80ELb1ELb0ELb1ELb0ELb0ELb0ELb0ELb0ELi2ELi4ELi4ELi4ELb0EEENS1_21CollectiveEpilogueBwdISA_SB_SD_Li256ELb0ELb0ELi2EEENS1_25SingleTileBwdLPTSchedulerILb0ELi128ELb0EEEEEEEEEvNT_6ParamsE$_ZN4cute3eso3ESOILb1ELb0EJNS_6LayoutINS_5tupleIJNS3_IJNS3_IJNS_1CILi4EEENS4_ILi2EEEEEENS4_ILi1EEEEEES6_EEENS3_IJNS3_IJNS3_IJS8_NS4_ILi32EEEEEENS4_ILi0EEEEEENS4_ILi64EEEEEEEEiEEC2ERKSH_RKi,($_ZN7cutlass13device_kernelIN5flash19enable_sm80_to_sm89INS1_16FlashAttnBwdSm80INS1_25CollectiveMainloopBwdSm80ILi2ELi2EN4cute5tupleIJNS5_1CILi128EEES8_NS7_ILi64EEEEEENS_6half_tEfNS_4arch4Sm80ELb1ELb0ELb1ELb0ELb0ELb0ELb0ELb0ELi2ELi4ELi4ELi4ELb0EEENS1_21CollectiveEpilogueBwdISA_SB_SD_Li256ELb0ELb0ELi2EEENS1_25SingleTileBwdLPTSchedulerILb0ELi128ELb0EEEEEEEEEvNT_6ParamsE$_ZN4cute3eso3ESOILb1ELb0EJNS_6LayoutINS_5tupleIJNS3_IJNS3_IJNS_1CILi4EEENS4_ILi2EEEEEENS4_ILi1EEEEEES6_NS4_ILi8EEEEEENS3_IJNS3_IJNS3_IJS8_NS4_ILi32EEEEEENS4_ILi0EEEEEENS4_ILi64EEES5_EEEEENS_10ViewEngineIPN7cutlass6half_tEEEEEC2ERKSI_RKSN_ - $_ZN7cutlass13device_kernelIN5flash19enable_sm80_to_sm89INS1_16FlashAttnBwdSm80INS1_25CollectiveMainloopBwdSm80ILi2ELi2EN4cute5tupleIJNS5_1CILi128EEES8_NS7_ILi64EEEEEENS_6half_tEfNS_4arch4Sm80ELb1ELb0ELb1ELb0ELb0ELb0ELb0ELb0ELi2ELi4ELi4ELi4ELb0EEENS1_21CollectiveEpilogueBwdISA_SB_SD_Li256ELb0ELb0ELi2EEENS1_25SingleTileBwdLPTSchedulerILb0ELi128ELb0EEEEEEEEEvNT_6ParamsE$_ZN4cute3eso3ESOILb1ELb0EJNS_6LayoutINS_5tupleIJNS3_IJNS3_IJNS_1CILi4EEENS4_ILi2EEEEEENS4_ILi1EEEEEES6_EEENS3_IJNS3_IJNS3_IJS8_NS4_ILi32EEEEEENS4_ILi0EEEEEENS4_ILi64EEEEEEEEiEEC2ERKSH_RKi)
$_ZN7cutlass13device_kernelIN5flash19enable_sm80_to_sm89INS1_16FlashAttnBwdSm80INS1_25CollectiveMainloopBwdSm80ILi2ELi2EN4cute5tupleIJNS5_1CILi128EEES8_NS7_ILi64EEEEEENS_6half_tEfNS_4arch4Sm80ELb1ELb0ELb1ELb0ELb0ELb0ELb0ELb0ELi2ELi4ELi4ELi4ELb0EEENS1_21CollectiveEpilogueBwdISA_SB_SD_Li256ELb0ELb0ELi2EEENS1_25SingleTileBwdLPTSchedulerILb0ELi128ELb0EEEEEEEEEvNT_6ParamsE$_ZN4cute3eso3ESOILb1ELb0EJNS_6LayoutINS_5tupleIJNS3_IJNS3_IJNS_1CILi4EEENS4_ILi2EEEEEENS4_ILi1EEEEEES6_EEENS3_IJNS3_IJNS3_IJS8_NS4_ILi32EEEEEENS4_ILi0EEEEEENS4_ILi64EEEEEEEEiEEC2ERKSH_RKi:
[----:B------:R-:W-:Y:S01]  /*8520*/  IADD3 R2, R83, -c[0x0][0x20], RZ ;  /* 0x8000080053027a10 */ /* 0x000fe20007ffe0ff */
[----:B------:R-:W-:Y:S01]  /*8530*/  IMAD.MOV.U32 R38, RZ, RZ, R36 ;  /* 0x000000ffff267224 */ /* 0x000fe200078e0024 */
[----:B------:R-:W-:-:S03]  /*8540*/  MOV R39, 0x0 ;  /* 0x0000000000277802 */ /* 0x000fc60000000f00 */
[----:B------:R1:W-:Y:S01]  /*8550*/  STL [R2], R3 ;  /* 0x0000000302007387 */ /* 0x0003e20000100800 */
[----:B------:R-:W-:Y:S05]  /*8560*/  RET.REL.NODEC R38 `(_ZN7cutlass13device_kernelIN5flash19enable_sm80_to_sm89INS1_16FlashAttnBwdSm80INS1_25CollectiveMainloopBwdSm80ILi2ELi2EN4cute5tupleIJNS5_1CILi128EEES8_NS7_ILi64EEEEEENS_6half_tEfNS_4arch4Sm80ELb1ELb0ELb1ELb0ELb0ELb0ELb0ELb0ELi2ELi4ELi4ELi4ELb0EEENS1_21CollectiveEpilogueBwdISA_SB_SD_Li256ELb0ELb0ELi2EEENS1_25SingleTileBwdLPTSchedulerILb0ELi128ELb0EEEEEEEEEvNT_6ParamsE) ;  /* 0xffff7a9026007950 */ /* 0x000fea0003c3ffff */
        .type           $_ZN7cutlass13device_kernelIN5flash19enable_sm80_to_sm89INS1_16FlashAttnBwdSm80INS1_25CollectiveMainloopBwdSm80ILi2ELi2EN4cute5tupleIJNS5_1CILi128EEES8_NS7_ILi64EEEEEENS_6half_tEfNS_4arch4Sm80ELb1ELb0ELb1ELb0ELb0ELb0ELb0ELb0ELi2ELi4ELi4ELi4ELb0EEENS1_21CollectiveEpilogueBwdISA_SB_SD_Li256ELb0ELb0ELi2EEENS1_25SingleTileBwdLPTSchedulerILb0ELi128ELb0EEEEEEEEEvNT_6ParamsE$_ZN4cute3eso3ESOILb1ELb0EJNS_6LayoutINS_5tupleIJNS3_IJNS3_IJNS_1CILi4EEENS4_ILi2EEEEEENS4_ILi1EEEEEES6_NS4_ILi8EEEEEENS3_IJNS3_IJNS3_IJS8_NS4_ILi32EEEEEENS4_ILi0EEEEEENS4_ILi64EEES5_EEEEENS_10ViewEngineIPN7cutlass6half_tEEEEEC2ERKSI_RKSN_,@function
        .size           $_ZN7cutlass13device_kernelIN5flash19enable_sm80_to_sm89INS1_16FlashAttnBwdSm80INS1_25CollectiveMainloopBwdSm80ILi2ELi2EN4cute5tupleIJNS5_1CILi128EEES8_NS7_ILi64EEEEEENS_6half_tEfNS_4arch4Sm80ELb1ELb0ELb1ELb0ELb0ELb0ELb0ELb0ELi2ELi4ELi4ELi4ELb0EEENS1_21CollectiveEpilogueBwdISA_SB_SD_Li256ELb0ELb0ELi2EEENS1_25SingleTileBwdLPTSchedulerILb0ELi128ELb0EEEEEEEEEvNT_6ParamsE$_ZN4cute3eso3ESOILb1ELb0EJNS_6LayoutINS_5tupleIJNS3_IJNS3_IJNS_1CILi4EEENS4_ILi2EEEEEENS4_ILi1EEEEEES6_NS4_ILi8EEEEEENS3_IJNS3_IJNS3_IJS8_NS4_ILi32EEEEEENS4_ILi0EEEEEENS4_ILi64EEES5_EEEEENS_10ViewEngineIPN7cutlass6half_tEEEEEC2ERKSI_RKSN_,($_ZN7cutlass13device_kernelIN5flash19enable_sm80_to_sm89INS1_16FlashAttnBwdSm80INS1_25CollectiveMainloopBwdSm80ILi2ELi2EN4cute5tupleIJNS5_1CILi128EEES8_NS7_ILi64EEEEEENS_6half_tEfNS_4arch4Sm80ELb1ELb0ELb1ELb0ELb0ELb0ELb0ELb0ELi2ELi4ELi4ELi4ELb0EEENS1_21CollectiveEpilogueBwdISA_SB_SD_Li256ELb0ELb0ELi2EEENS1_25SingleTileBwdLPTSchedulerILb0ELi128ELb0EEEEEEEEEvNT_6ParamsE$_ZN4cute3eso3ESOILb1ELb0EJNS_6LayoutINS_5tupleIJNS3_IJNS3_IJNS_1CILi4EEENS4_ILi8EEEEEENS3_IJS5_NS4_ILi2EEEEEEEEENS3_IJNS3_IJS8_S8_EEENS3_IJS8_S6_EEEEEEEEENS3_IJNS3_IJNS3_IJNS_11ScaledBasisIS8_JLi1EEEENSF_INS4_ILi1EEEJLi0EEEEEEENS3_IJNSF_INS4_ILi16EEEJLi0EEEENSF_IS6_JLi1EEEEEEEEEENS3_IJNS3_IJNSF_ISH_JLi1EEEENSF_IS6_JLi0EEEEEEENS3_IJNSF_INS4_ILi64EEEJLi0EEEENSF_ISK_JLi1EEEEEEEEEEEEEEENS_10ViewEngineINS_23ArithmeticTupleIteratorINS_15ArithmeticTupleIJNS4_ILi0EEES12_EEEEEEEEEC2ERKSY_RKS15_ - $_ZN7cutlass13device_kernelIN5flash19enable_sm80_to_sm89INS1_16FlashAttnBwdSm80INS1_25CollectiveMainloopBwdSm80ILi2ELi2EN4cute5tupleIJNS5_1CILi128EEES8_NS7_ILi64EEEEEENS_6half_tEfNS_4arch4Sm80ELb1ELb0ELb1ELb0ELb0ELb0ELb0ELb0ELi2ELi4ELi4ELi4ELb0EEENS1_21CollectiveEpilogueBwdISA_SB_SD_Li256ELb0ELb0ELi2EEENS1_25SingleTileBwdLPTSchedulerILb0ELi128ELb0EEEEEEEEEvNT_6ParamsE$_ZN4cute3eso3ESOILb1ELb0EJNS_6LayoutINS_5tupleIJNS3_IJNS3_IJNS_1CILi4EEENS4_ILi2EEEEEENS4_ILi1EEEEEES6_NS4_ILi8EEEEEENS3_IJNS3_IJNS3_IJS8_NS4_ILi32EEEEEENS4_ILi0EEEEEENS4_ILi64EEES5_EEEEENS_10ViewEngineIPN7cutlass6half_tEEEEEC2ERKSI_RKSN_)
$_ZN7cutlass13device_kernelIN5flash19enable_sm80_to_sm89INS1_16FlashAttnBwdSm80INS1_25CollectiveMainloopBwdSm80ILi2ELi2EN4cute5tupleIJNS5_1CILi128EEES8_NS7_ILi64EEEEEENS_6half_tEfNS_4arch4Sm80ELb1ELb0ELb1ELb0ELb0ELb0ELb0ELb0ELi2ELi4ELi4ELi4ELb0EEENS1_21CollectiveEpilogueBwdISA_SB_SD_Li256ELb0ELb0ELi2EEENS1_25SingleTileBwdLPTSchedulerILb0ELi128ELb0EEEEEEEEEvNT_6ParamsE$_ZN4cute3eso3ESOILb1ELb0EJNS_6LayoutINS_5tupleIJNS3_IJNS3_IJNS_1CILi4EEENS4_ILi2EEEEEENS4_ILi1EEEEEES6_NS4_ILi8EEEEEENS3_IJNS3_IJNS3_IJS8_NS4_ILi32EEEEEENS4_ILi0EEEEEENS4_ILi64EEES5_EEEEENS_10ViewEngineIPN7cutlass6half_tEEEEEC2ERKSI_RKSN_:
[----:B------:R-:W-:Y:S01]  /*8570*/  IADD3 R2, R83, -c[0x0][0x20], RZ ;  /* 0x8000080053027a10 */ /* 0x000fe20007ffe0ff */
[----:B------:R-:W-:Y:S01]  /*8580*/  IMAD.MOV.U32 R6, RZ, RZ, R9 ;  /* 0x000000ffff067224 */ /* 0x000fe200078e0009 */
[----:B------:R-:W-:-:S04]  /*8590*/  MOV R5, 0x0 ;  /* 0x0000000000057802 */ /* 0x000fc80000000f00 */
[----:B------:R1:W-:Y:S01]  /*85a0*/  STL.64 [R2], R6 ;  /* 0x0000000602007387 */ /* 0x0003e20000100a00 */
[----:B------:R-:W-:Y:S05]  /*85b0*/  RET.REL.NODEC R4 `(_ZN7cutlass13device_kernelIN5flash19enable_sm80_to_sm89INS1_16FlashAttnBwdSm80INS1_25CollectiveMainloopBwdSm80ILi2ELi2EN4cute5tupleIJNS5_1CILi128EEES8_NS7_ILi64EEEEEENS_6half_tEfNS_4arch4Sm80ELb1ELb0ELb1ELb0ELb0ELb0ELb0ELb0ELi2ELi4ELi4ELi4ELb0EEENS1_21CollectiveEpilogueBwdISA_SB_SD_Li256ELb0ELb0ELi2EEENS1_25SingleTileBwdLPTSchedulerILb0ELi128ELb0EEEEEEEEEvNT_6ParamsE) ;  /* 0xffff7a4004007950 */ /* 0x000fea0003c3ffff */
        .type           $_ZN7cutlass13device_kernelIN5flash19enable_sm80_to_sm89INS1_16FlashAttnBwdSm80INS1_25CollectiveMainloopBwdSm80ILi2ELi2EN4cute5tupleIJNS5_1CILi128EEES8_NS7_ILi64EEEEEENS_6half_tEfNS_4arch4Sm80ELb1ELb0ELb1ELb0ELb0ELb0ELb0ELb0ELi2ELi4ELi4ELi4ELb0EEENS1_21CollectiveEpilogueBwdISA_SB_SD_Li256ELb0ELb0ELi2EEENS1_25SingleTileBwdLPTSchedulerILb0ELi128ELb0EEEEEEEEEvNT_6ParamsE$_ZN4cute3eso3ESOILb1ELb0EJNS_6LayoutINS_5tupleIJNS3_IJNS3_IJNS_1CILi4EEENS4_ILi8EEEEEENS3_IJS5_NS4_ILi2EEEEEEEEENS3_IJNS3_IJS8_S8_EEENS3_IJS8_S6_EEEEEEEEENS3_IJNS3_IJNS3_IJNS_11ScaledBasisIS8_JLi1EEEENSF_INS4_ILi1EEEJLi0EEEEEEENS3_IJNSF_INS4_ILi16EEEJLi0EEEENSF_IS6_JLi1EEEEEEEEEENS3_IJNS3_IJNSF_ISH_JLi1EEEENSF_IS6_JLi0EEEEEEENS3_IJNSF_INS4_ILi64EEEJLi0EEEENSF_ISK_JLi1EEEEEEEEEEEEEEENS_10ViewEngineINS_23ArithmeticTupleIteratorINS_15ArithmeticTupleIJNS4_ILi0EEES12_EEEEEEEEEC2ERKSY_RKS15_,@function
        .size           $_ZN7cutlass13device_kernelIN5flash19enable_sm80_to_sm89INS1_16FlashAttnBwdSm80INS1_25CollectiveMainloopBwdSm80ILi2ELi2EN4cute5tupleIJNS5_1CILi128EEES8_NS7_ILi64EEEEEENS_6half_tEfNS_4arch4Sm80ELb1ELb0ELb1ELb0ELb0ELb0ELb0ELb0ELi2ELi4ELi4ELi4ELb0EEENS1_21CollectiveEpilogueBwdISA_SB_SD_Li256ELb0ELb0ELi2EEENS1_25SingleTileBwdLPTSchedulerILb0ELi128ELb0EEEEEEEEEvNT_6ParamsE$_ZN4cute3eso3ESOILb1ELb0EJNS_6LayoutINS_5tupleIJNS3_IJNS3_IJNS_1CILi4EEENS4_ILi8EEEEEENS3_IJS5_NS4_ILi2EEEEEEEEENS3_IJNS3_IJS8_S8_EEENS3_IJS8_S6_EEEEEEEEENS3_IJNS3_IJNS3_IJNS_11ScaledBasisIS8_JLi1EEEENSF_INS4_ILi1EEEJLi0EEEEEEENS3_IJNSF_INS4_ILi16EEEJLi0EEEENSF_IS6_JLi1EEEEEEEEEENS3_IJNS3_IJNSF_ISH_JLi1EEEENSF_IS6_JLi0EEEEEEENS3_IJNSF_INS4_ILi64EEEJLi0EEEENSF_ISK_JLi1EEEEEEEEEEEEEEENS_10ViewEngineINS_23ArithmeticTupleIteratorINS_15ArithmeticTupleIJNS4_ILi0EEES12_EEEEEEEEEC2ERKSY_RKS15_,($_ZN7cutlass13device_kernelIN5flash19enable_sm80_to_sm89INS1_16FlashAttnBwdSm80INS1_25CollectiveMainloopBwdSm80ILi2ELi2EN4cute5tupleIJNS5_1CILi128EEES8_NS7_ILi64EEEEEENS_6half_tEfNS_4arch4Sm80ELb1ELb0ELb1ELb0ELb0ELb0ELb0ELb0ELi2ELi4ELi4ELi4ELb0EEENS1_21CollectiveEpilogueBwdISA_SB_SD_Li256ELb0ELb0ELi2EEENS1_25SingleTileBwdLPTSchedulerILb0ELi128ELb0EEEEEEEEEvNT_6ParamsE$_ZN4cute3eso3ESOILb1ELb0EJNS_6LayoutINS_5tupleIJNS3_IJNS3_IJNS_1CILi8EEENS4_ILi1EEEEEES6_EEENS3_IJNS3_IJS6_S6_EEENS4_ILi2EEEEEEEEENS3_IJNS3_IJNS3_IJS6_NS4_ILi0EEEEEESD_EEENS3_IJNS3_IJSD_SD_EEENS4_ILi4096EEEEEEEEEEENS_10ViewEngineINS_8smem_ptrIPN7cutlass6half_tEEEEEEEC2ERKSK_RKSR_ - $_ZN7cutlass13device_kernelIN5flash19enable_sm80_to_sm89INS1_16FlashAttnBwdSm80INS1_25CollectiveMainloopBwdSm80ILi2ELi2EN4cute5tupleIJNS5_1CILi128EEES8_NS7_ILi64EEEEEENS_6half_tEfNS_4arch4Sm80ELb1ELb0ELb1ELb0ELb0ELb0ELb0ELb0ELi2ELi4ELi4ELi4ELb0EEENS1_21CollectiveEpilogueBwdISA_SB_SD_Li256ELb0ELb0ELi2EEENS1_25SingleTileBwdLPTSchedulerILb0ELi128ELb0EEEEEEEEEvNT_6ParamsE$_ZN4cute3eso3ESOILb1ELb0EJNS_6LayoutINS_5tupleIJNS3_IJNS3_IJNS_1CILi4EEENS4_ILi8EEEEEENS3_IJS5_NS4_ILi2EEEEEEEEENS3_IJNS3_IJS8_S8_EEENS3_IJS8_S6_EEEEEEEEENS3_IJNS3_IJNS3_IJNS_11ScaledBasisIS8_JLi1EEEENSF_INS4_ILi1EEEJLi0EEEEEEENS3_IJNSF_INS4_ILi16EEEJLi0EEEENSF_IS6_JLi1EEEEEEEEEENS3_IJNS3_IJNSF_ISH_JLi1EEEENSF_IS6_JLi0EEEEEEENS3_IJNSF_INS4_ILi64EEEJLi0EEEENSF_ISK_JLi1EEEEEEEEEEEEEEENS_10ViewEngineINS_23ArithmeticTupleIteratorINS_15ArithmeticTupleIJNS4_ILi0EEES12_EEEEEEEEEC2ERKSY_RKS15_)
$_ZN7cutlass13device_kernelIN5flash19enable_sm80_to_sm89INS1_16FlashAttnBwdSm80INS1_25CollectiveMainloopBwdSm80ILi2ELi2EN4cute5tupleIJNS5_1CILi128EEES8_NS7_ILi64EEEEEENS_6half_tEfNS_4arch4Sm80ELb1ELb0ELb1ELb0ELb0ELb0ELb0ELb0ELi2ELi4ELi4ELi4ELb0EEENS1_21CollectiveEpilogueBwdISA_SB_SD_Li256ELb0ELb0ELi2EEENS1_25SingleTileBwdLPTSchedulerILb0ELi128ELb0EEEEEEEEEvNT_6ParamsE$_ZN4cute3eso3ESOILb1ELb0EJNS_6LayoutINS_5tupleIJNS3_IJNS3_IJNS_1CILi4EEENS4_ILi8EEEEEENS3_IJS5_NS4_ILi2EEEEEEEEENS3_IJNS3_IJS8_S8_EEENS3_IJS8_S6_EEEEEEEEENS3_IJNS3_IJNS3_IJNS_11ScaledBasisIS8_JLi1EEEENSF_INS4_ILi1EEEJLi0EEEEEEENS3_IJNSF_INS4_ILi16EEEJLi0EEEENSF_IS6_JLi1EEEEEEEEEENS3_IJNS3_IJNSF_ISH_JLi1EEEENSF_IS6_JLi0EEEEEEENS3_IJNSF_INS4_ILi64EEEJLi0EEEENSF_ISK_JLi1EEEEEEEEEEEEEEENS_10ViewEngineINS_23ArithmeticTupleIteratorINS_15ArithmeticTupleIJNS4_ILi0EEES12_EEEEEEEEEC2ERKSY_RKS15_:
[----:B------:R-:W-:Y:S01]  /*85c0*/  IADD3 R3, R3, -c[0x0][0x20], RZ ;  /* 0x8000080003037a10 */ /* 0x000fe20007ffe0ff */
[----:B------:R-:W-:Y:S01]  /*85d0*/  IMAD.MOV.U32 R24, RZ, RZ, R12 ;  /* 0x000000ffff187224 */ /* 0x000fe200078e000c */
[----:B------:R-:W-:Y:S01]  /*85e0*/  PRMT R4, RZ, 0x7610, R4 ;  /* 0x00007610ff047816 */ /* 0x000fe20000000004 */
[----:B------:R-:W-:-:S04]  /*85f0*/  IMAD.MOV.U32 R25, RZ, RZ, 0x0 ;  /* 0x00000000ff197424 */ /* 0x000fc800078e00ff */
[----:B------:R1:W-:Y:S01]  /*8600*/  STL.U8 [R3], R4 ;  /* 0x0000000403007387 */ /* 0x0003e20000100000 */
[----:B------:R-:W-:Y:S05]  /*8610*/  RET.REL.NODEC R24 `(_ZN7cutlass13device_kernelIN5flash19enable_sm80_to_sm89INS1_16FlashAttnBwdSm80INS1_25CollectiveMainloopBwdSm80ILi2ELi2EN4cute5tupleIJNS5_1CILi128EEES8_NS7_ILi64EEEEEENS_6half_tEfNS_4arch4Sm80ELb1ELb0ELb1ELb0ELb0ELb0ELb0ELb0ELi2ELi4ELi4ELi4ELb0EEENS1_21CollectiveEpilogueBwdISA_SB_SD_Li256ELb0ELb0ELi2EEENS1_25SingleTileBwdLPTSchedulerILb0ELi128ELb0EEEEEEEEEvNT_6ParamsE) ;  /* 0xffff79e018007950 */ /* 0x000fea0003c3ffff */
        .type           $_ZN7cutlass13device_kernelIN5flash19enable_sm80_to_sm89INS1_16FlashAttnBwdSm80INS1_25CollectiveMainloopBwdSm80ILi2ELi2EN4cute5tupleIJNS5_1CILi128EEES8_NS7_ILi64EEEEEENS_6half_tEfNS_4arch4Sm80ELb1ELb0ELb1ELb0ELb0ELb0ELb0ELb0ELi2ELi4ELi4ELi4ELb0EEENS1_21CollectiveEpilogueBwdISA_SB_SD_Li256ELb0ELb0ELi2EEENS1_25SingleTileBwdLPTSchedulerILb0ELi128ELb0EEEEEEEEEvNT_6ParamsE$_ZN4cute3eso3ESOILb1ELb0EJNS_6LayoutINS_5tupleIJNS3_IJNS3_IJNS_1CILi8EEENS4_ILi1EEEEEES6_EEENS3_IJNS3_IJS6_S6_EEENS4_ILi2EEEEEEEEENS3_IJNS3_IJNS3_IJS6_NS4_ILi0EEEEEESD_EEENS3_IJNS3_IJSD_SD_EEENS4_ILi4096EEEEEEEEEEENS_10ViewEngineINS_8smem_ptrIPN7cutlass6half_tEEEEEEEC2ERKSK_RKSR_,@function
        .size           $_ZN7cutlass13device_kernelIN5flash19enable_sm80_to_sm89INS1_16FlashAttnBwdSm80INS1_25CollectiveMainloopBwdSm80ILi2ELi2EN4cute5tupleIJNS5_1CILi128EEES8_NS7_ILi64EEEEEENS_6half_tEfNS_4arch4Sm80ELb1ELb0ELb1ELb0ELb0ELb0ELb0ELb0ELi2ELi4ELi4ELi4ELb0EEENS1_21CollectiveEpilogueBwdISA_SB_SD_Li256ELb0ELb0ELi2EEENS1_25SingleTileBwdLPTSchedulerILb0ELi128ELb0EEEEEEEEEvNT_6ParamsE$_ZN4cute3eso3ESOILb1ELb0EJNS_6LayoutINS_5tupleIJNS3_IJNS3_IJNS_1CILi8EEENS4_ILi1EEEEEES6_EEENS3_IJNS3_IJS6_S6_EEENS4_ILi2EEEEEEEEENS3_IJNS3_IJNS3_IJS6_NS4_ILi0EEEEEESD_EEENS3_IJNS3_IJSD_SD_EEENS4_ILi4096EEEEEEEEEEENS_10ViewEngineINS_8smem_ptrIPN7cutlass6half_tEEEEEEEC2ERKSK_RKSR_,($_ZN7cutlass13device_kernelIN5flash19enable_sm80_to_sm89INS1_16FlashAttnBwdSm80INS1_25CollectiveMainloopBwdSm80ILi2ELi2EN4cute5tupleIJNS5_1CILi128EEES8_NS7_ILi64EEEEEENS_6half_tEfNS_4arch4Sm80ELb1ELb0ELb1ELb0ELb0ELb0ELb0ELb0ELi2ELi4ELi4ELi4ELb0EEENS1_21CollectiveEpilogueBwdISA_SB_SD_Li256ELb0ELb0ELi2EEENS1_25SingleTileBwdLPTSchedulerILb0ELi128ELb0EEEEEEEEEvNT_6ParamsE$_ZN4cute3eso3ESOILb1ELb0EJNS_6LayoutINS_5tupleIJNS3_IJNS3_IJNS_1CILi8EEENS4_ILi1EEEEEES6_EEENS3_IJNS3_IJS6_S6_EEENS4_ILi2EEEEEEEEENS3_IJNS3_IJNS3_IJS6_NS4_ILi0EEEEEESD_EEENS3_IJNS3_IJSD_SD_EEENS4_ILi64EEEEEEEEEEENS_10ViewEngineIPN7cutlass6half_tEEEEEC2ERKSK_RKSP_ - $_ZN7cutlass13device_kernelIN5flash19enable_sm80_to_sm89INS1_16FlashAttnBwdSm80INS1_25CollectiveMainloopBwdSm80ILi2ELi2EN4cute5tupleIJNS5_1CILi128EEES8_NS7_ILi64EEEEEENS_6half_tEfNS_4arch4Sm80ELb1ELb0ELb1ELb0ELb0ELb0ELb0ELb0ELi2ELi4ELi4ELi4ELb0EEENS1_21CollectiveEpilogueBwdISA_SB_SD_Li256ELb0ELb0ELi2EEENS1_25SingleTileBwdLPTSchedulerILb0ELi128ELb0EEEEEEEEEvNT_6ParamsE$_ZN4cute3eso3ESOILb1ELb0EJNS_6LayoutINS_5tupleIJNS3_IJNS3_IJNS_1CILi8EEENS4_ILi1EEEEEES6_EEENS3_IJNS3_IJS6_S6_EEENS4_ILi2EEEEEEEEENS3_IJNS3_IJNS3_IJS6_NS4_ILi0EEEEEESD_EEENS3_IJNS3_IJSD_SD_EEENS4_ILi4096EEEEEEEEEEENS_10ViewEngineINS_8smem_ptrIPN7cutlass6half_tEEEEEEEC2ERKSK_RKSR_)
$_ZN7cutlass13device_kernelIN5flash19enable_sm80_to_sm89INS1_16FlashAttnBwdSm80INS1_25CollectiveMainloopBwdSm80ILi2ELi2EN4cute5tupleIJNS5_1CILi128EEES8_NS7_ILi64EEEEEENS_6half_tEfNS_4arch4Sm80ELb1ELb0ELb1ELb0ELb0ELb0ELb0ELb0ELi2ELi4ELi4ELi4ELb0EEENS1_21CollectiveEpilogueBwdISA_SB_SD_Li256ELb0ELb0ELi2EEENS1_25SingleTileBwdLPTSchedulerILb0ELi128ELb0EEEEEEEEEvNT_6ParamsE$_ZN4cute3eso3ESOILb1ELb0EJNS_6LayoutINS_5tupleIJNS3_IJNS3_IJNS_1CILi8EEENS4_ILi1EEEEEES6_EEENS3_IJNS3_IJS6_S6_EEENS4_ILi2EEEEEEEEENS3_IJNS3_IJNS3_IJS6_NS4_ILi0EEEEEESD_EEENS3_IJNS3_IJSD_SD_EEENS4_ILi4096EEEEEEEEEEENS_10ViewEngineINS_8smem_ptrIPN7cutlass6half_tEEEEEEEC2ERKSK_RKSR_:
[----:B------:R-:W-:Y:S02]  /*8620*/  IADD3 R2, R83, -c[0x0][0x20], RZ ;  /* 0x8000080053027a10 */ /* 0x000fe40007ffe0ff */
[----:B------:R-:W-:-:S03]  /*8630*/  MOV R47, 0x0 ;  /* 0x00000000002f7802 */ /* 0x000fc60000000f00 */
[----:B------:R1:W-:Y:S01]  /*8640*/  STL.64 [R2], R36 ;  /* 0x0000002402007387 */ /* 0x0003e20000100a00 */
[----:B------:R-:W-:Y:S05]  /*8650*/  RET.REL.NODEC R46 `(_ZN7cutlass13device_kernelIN5flash19enable_sm80_to_sm89INS1_16FlashAttnBwdSm80INS1_25CollectiveMainloopBwdSm80ILi2ELi2EN4cute5tupleIJNS5_1CILi128EEES8_NS7_ILi64EEEEEENS_6half_tEfNS_4arch4Sm80ELb1ELb0ELb1ELb0ELb0ELb0ELb0ELb0ELi2ELi4ELi4ELi4ELb0EEENS1_21CollectiveEpilogueBwdISA_SB_SD_Li256ELb0ELb0ELi2EEENS1_25SingleTileBwdLPTSchedulerILb0ELi128ELb0EEEEEEEEEvNT_6ParamsE) ;  /* 0xffff79a02e007950 */ /* 0x000fea0003c3ffff */
        .type           $_ZN7cutlass13device_kernelIN5flash19enable_sm80_to_sm89INS1_16FlashAttnBwdSm80INS1_25CollectiveMainloopBwdSm80ILi2ELi2EN4cute5tupleIJNS5_1CILi128EEES8_NS7_ILi64EEEEEENS_6half_tEfNS_4arch4Sm80ELb1ELb0ELb1ELb0ELb0ELb0ELb0ELb0ELi2ELi4ELi4ELi4ELb0EEENS1_21CollectiveEpilogueBwdISA_SB_SD_Li256ELb0ELb0ELi2EEENS1_25SingleTileBwdLPTSchedulerILb0ELi128ELb0EEEEEEEEEvNT_6ParamsE$_ZN4cute3eso3ESOILb1ELb0EJNS_6LayoutINS_5tupleIJNS3_IJNS3_IJNS_1CILi8EEENS4_ILi1EEEEEES6_EEENS3_IJNS3_IJS6_S6_EEENS4_ILi2EEEEEEEEENS3_IJNS3_IJNS3_IJS6_NS4_ILi0EEEEEESD_EEENS3_IJNS3_IJSD_SD_EEENS4_ILi64EEEEEEEEEEENS_10ViewEngineIPN7cutlass6half_tEEEEEC2ERKSK_RKSP_,@function
        .size           $_ZN7cutlass13device_kernelIN5flash19enable_sm80_to_sm89INS1_16FlashAttnBwdSm80INS1_25CollectiveMainloopBwdSm80ILi2ELi2EN4cute5tupleIJNS5_1CILi128EEES8_NS7_ILi64EEEEEENS_6half_tEfNS_4arch4Sm80ELb1ELb0ELb1ELb0ELb0ELb0ELb0ELb0ELi2ELi4ELi4ELi4ELb0EEENS1_21CollectiveEpilogueBwdISA_SB_SD_Li256ELb0ELb0ELi2EEENS1_25SingleTileBwdLPTSchedulerILb0ELi128ELb0EEEEEEEEEvNT_6ParamsE$_ZN4cute3eso3ESOILb1ELb0EJNS_6LayoutINS_5tupleIJNS3_IJNS3_IJNS_1CILi8EEENS4_ILi1EEEEEES6_EEENS3_IJNS3_IJS6_S6_EEENS4_ILi2EEEEEEEEENS3_IJNS3_IJNS3_IJS6_NS4_ILi0EEEEEESD_EEENS3_IJNS3_IJSD_SD_EEENS4_ILi64EEEEEEEEEEENS_10ViewEngineIPN7cutlass6half_tEEEEEC2ERKSK_RKSP_,($_ZN7cutlass13device_kernelIN5flash19enable_sm80_to_sm89INS1_16FlashAttnBwdSm80INS1_25CollectiveMainloopBwdSm80ILi2ELi2EN4cute5tupleIJNS5_1CILi128EEES8_NS7_ILi64EEEEEENS_6half_tEfNS_4arch4Sm80ELb1ELb0ELb1ELb0ELb0ELb0ELb0ELb0ELi2ELi4ELi4ELi4ELb0EEENS1_21CollectiveEpilogueBwdISA_SB_SD_Li256ELb0ELb0ELi2EEENS1_25SingleTileBwdLPTSchedulerILb0ELi128ELb0EEEEEEEEEvNT_6ParamsE$_ZN4cute3eso3ESOILb1ELb0EJNS_6LayoutINS_5tupleIJNS3_IJNS3_IJNS_1CILi8EEENS4_ILi1EEEEEES6_EEENS3_IJNS3_IJS6_S6_EEENS4_ILi2EEEEEEEEENS3_IJNS3_IJNS3_IJS6_NS4_ILi0EEEEEESD_EEENS3_IJNS3_IJSD_SD_EEENS4_ILi8192EEEEEEEEEEENS_10ViewEngineINS_8smem_ptrIPN7cutlass6half_tEEEEEEEC2ERKSK_RKSR_ - $_ZN7cutlass13device_kernelIN5flash19enable_sm80_to_sm89INS1_16FlashAttnBwdSm80INS1_25CollectiveMainloopBwdSm80ILi2ELi2EN4cute5tupleIJNS5_1CILi128EEES8_NS7_ILi64EEEEEENS_6half_tEfNS_4arch4Sm80ELb1ELb0ELb1ELb0ELb0ELb0ELb0ELb0ELi2ELi4ELi4ELi4ELb0EEENS1_21CollectiveEpilogueBwdISA_SB_SD_Li256ELb0ELb0ELi2EEENS1_25SingleTileBwdLPTSchedulerILb0ELi128ELb0EEEEEEEEEvNT_6ParamsE$_ZN4cute3eso3ESOILb1ELb0EJNS_6LayoutINS_5tupleIJNS3_IJNS3_IJNS_1CILi8EEENS4_ILi1EEEEEES6_EEENS3_IJNS3_IJS6_S6_EEENS4_ILi2EEEEEEEEENS3_IJNS3_IJNS3_IJS6_NS4_ILi0EEEEEESD_EEENS3_IJNS3_IJSD_SD_EEENS4_ILi64EEEEEEEEEEENS_10ViewEngineIPN7cutlass6half_tEEEEEC2ERKSK_RKSP_)
$_ZN7cutlass13device_kernelIN5flash19enable_sm80_to_sm89INS1_16FlashAttnBwdSm80INS1_25CollectiveMainloopBwdSm80ILi2ELi2EN4cute5tupleIJNS5_1CILi128EEES8_NS7_ILi64EEEEEENS_6half_tEfNS_4arch4Sm80ELb1ELb0ELb1ELb0ELb0ELb0ELb0ELb0ELi2ELi4ELi4ELi4ELb0EEENS1_21CollectiveEpilogueBwdISA_SB_SD_Li256ELb0ELb0ELi2EEENS1_25SingleTileBwdLPTSchedulerILb0ELi128ELb0EEEEEEEEEvNT_6ParamsE$_ZN4cute3eso3ESOILb1ELb0EJNS_6LayoutINS_5tupleIJNS3_IJNS3_IJNS_1CILi8EEENS4_ILi1EEEEEES6_EEENS3_IJNS3_IJS6_S6_EEENS4_ILi2EEEEEEEEENS3_IJNS3_IJNS3_IJS6_NS4_ILi0EEEEEESD_EEENS3_IJNS3_IJSD_SD_EEENS4_ILi64EEEEEEEEEEENS_10ViewEngineIPN7cutlass6half_tEEEEEC2ERKSK_RKSP_:
[----:B------:R-:W-:Y:S02]  /*8660*/  IADD3 R6, R64, -c[0x0][0x20], RZ ;  /* 0x8000080040067a10 */ /* 0x000fe40007ffe0ff */
[----:B------:R-:W-:-:S03]  /*8670*/  MOV R11, 0x0 ;  /* 0x00000000000b7802 */ /* 0x000fc60000000f00 */
[----:B------:R1:W-:Y:S01]  /*8680*/  STL.64 [R6], R2 ;  /* 0x0000000206007387 */ /* 0x0003e20000100a00 */
[----:B------:R-:W-:Y:S05]  /*8690*/  RET.REL.NODEC R10 `(_ZN7cutlass13device_kernelIN5flash19enable_sm80_to_sm89INS1_16FlashAttnBwdSm80INS1_25CollectiveMainloopBwdSm80ILi2ELi2EN4cute5tupleIJNS5_1CILi128EEES8_NS7_ILi64EEEEEENS_6half_tEfNS_4arch4Sm80ELb1ELb0ELb1ELb0ELb0ELb0ELb0ELb0ELi2ELi4ELi4ELi4ELb0EEENS1_21CollectiveEpilogueBwdISA_SB_SD_Li256ELb0ELb0ELi2EEENS1_25SingleTileBwdLPTSchedulerILb0ELi128ELb0EEEEEEEEEvNT_6ParamsE) ;  /* 0xffff79600a007950 */ /* 0x000fea0003c3ffff */
        .type           $_ZN7cutlass13device_kernelIN5flash19enable_sm80_to_sm89INS1_16FlashAttnBwdSm80INS1_25CollectiveMainloopBwdSm80ILi2ELi2EN4cute5tupleIJNS5_1CILi128EEES8_NS7_ILi64EEEEEENS_6half_tEfNS_4arch4Sm80ELb1ELb0ELb1ELb0ELb0ELb0ELb0ELb0ELi2ELi4ELi4ELi4ELb0EEENS1_21CollectiveEpilogueBwdISA_SB_SD_Li256ELb0ELb0ELi2EEENS1_25SingleTileBwdLPTSchedulerILb0ELi128ELb0EEEEEEEEEvNT_6ParamsE$_ZN4cute3eso3ESOILb1ELb0EJNS_6LayoutINS_5tupleIJNS3_IJNS3_IJNS_1CILi8EEENS4_ILi1EEEEEES6_EEENS3_IJNS3_IJS6_S6_EEENS4_ILi2EEEEEEEEENS3_IJNS3_IJNS3_IJS6_NS4_ILi0EEEEEESD_EEENS3_IJNS3_IJSD_SD_EEENS4_ILi8192EEEEEEEEEEENS_10ViewEngineINS_8smem_ptrIPN7cutlass6half_tEEEEEEEC2ERKSK_RKSR_,@function
        .size           $_ZN7cutlass13device_kernelIN5flash19enable_sm80_to_sm89INS1_16FlashAttnBwdSm80INS1_25CollectiveMainloopBwdSm80ILi2ELi2EN4cute5tupleIJNS5_1CILi128EEES8_NS7_ILi64EEEEEENS_6half_tEfNS_4arch4Sm80ELb1ELb0ELb1ELb0ELb0ELb0ELb0ELb0ELi2ELi4ELi4ELi4ELb0EEENS1_21CollectiveEpilogueBwdISA_SB_SD_Li256ELb0ELb0ELi2EEENS1_25SingleTileBwdLPTSchedulerILb0ELi128ELb0EEEEEEEEEvNT_6ParamsE$_ZN4cute3eso3ESOILb1ELb0EJNS_6LayoutINS_5tupleIJNS3_IJNS3_IJNS_1CILi8EEENS4_ILi1EEEEEES6_EEENS3_IJNS3_IJS6_S6_EEENS4_ILi2EEEEEEEEENS3_IJNS3_IJNS3_IJS6_NS4_ILi0EEEEEESD_EEENS3_IJNS3_IJSD_SD_EEENS4_ILi8192EEEEEEEEEEENS_10ViewEngineINS_8smem_ptrIPN7cutlass6half_tEEEEEEEC2ERKSK_RKSR_,($_ZN7cutlass13device_kernelIN5flash19enable_sm80_to_sm89INS1_16FlashAttnBwdSm80INS1_25CollectiveMainloopBwdSm80ILi2ELi2EN4cute5tupleIJNS5_1CILi128EEES8_NS7_ILi64EEEEEENS_6half_tEfNS_4arch4Sm80ELb1ELb0ELb1ELb0ELb0ELb0ELb0ELb0ELi2ELi4ELi4ELi4ELb0EEENS1_21CollectiveEpilogueBwdISA_SB_SD_Li256ELb0ELb0ELi2EEENS1_25SingleTileBwdLPTSchedulerILb0ELi128ELb0EEEEEEEEEvNT_6ParamsE$_ZN4cute3eso3ESOILb1ELb0EJNS_6LayoutINS_5tupleIJNS3_IJNS3_IJNS_1CILi8EEENS4_ILi1EEEEEES6_EEENS3_IJNS3_IJS6_S6_EEENS4_ILi2EEEEEEEEENS3_IJNS3_IJNS3_IJS6_NS4_ILi0EEEEEESD_EEENS3_IJNS3_IJSD_SD_EEES5_EEEEEEEENS_10ViewEngineIPN7cutlass6half_tEEEEEC2ERKSJ_RKSO_ - $_ZN7cutlass13device_kernelIN5flash19enable_sm80_to_sm89INS1_16FlashAttnBwdSm80INS1_25CollectiveMainloopBwdSm80ILi2ELi2EN4cute5tupleIJNS5_1CILi128EEES8_NS7_ILi64EEEEEENS_6half_tEfNS_4arch4Sm80ELb1ELb0ELb1ELb0ELb0ELb0ELb0ELb0ELi2ELi4ELi4ELi4ELb0EEENS1_21CollectiveEpilogueBwdISA_SB_SD_Li256ELb0ELb0ELi2EEENS1_25SingleTileBwdLPTSchedulerILb0ELi128ELb0EEEEEEEEEvNT_6ParamsE$_ZN4cute3eso3ESOILb1ELb0EJNS_6LayoutINS_5tupleIJNS3_IJNS3_IJNS_1CILi8EEENS4_ILi1EEEEEES6_EEENS3_IJNS3_IJS6_S6_EEENS4_ILi2EEEEEEEEENS3_IJNS3_IJNS3_IJS6_NS4_ILi0EEEEEESD_EEENS3_IJNS3_IJSD_SD_EEENS4_ILi8192EEEEEEEEEEENS_10ViewEngineINS_8smem_ptrIPN7cutlass6half_tEEEEEEEC2ERKSK_RKSR_)
$_ZN7cutlass13device_kernelIN5flash19enable_sm80_to_sm89INS1_16FlashAttnBwdSm80INS1_25CollectiveMainloopBwdSm80ILi2ELi2EN4cute5tupleIJNS5_1CILi128EEES8_NS7_ILi64EEEEEENS_6half_tEfNS_4arch4Sm80ELb1ELb0ELb1ELb0ELb0ELb0ELb0ELb0ELi2ELi4ELi4ELi4ELb0EEENS1_21CollectiveEpilogueBwdISA_SB_SD_Li256ELb0ELb0ELi2EEENS1_25SingleTileBwdLPTSchedulerILb0ELi128ELb0EEEEEEEEEvNT_6ParamsE$_ZN4cute3eso3ESOILb1ELb0EJNS_6LayoutINS_5tupleIJNS3_IJNS3_IJNS_1CILi8EEENS4_ILi1EEEEEES6_EEENS3_IJNS3_IJS6_S6_EEENS4_ILi2EEEEEEEEENS3_IJNS3_IJNS3_IJS6_NS4_ILi0EEEEEESD_EEENS3_IJNS3_IJSD_SD_EEENS4_ILi8192EEEEEEEEEEENS_10ViewEngineINS_8smem_ptrIPN7cutlass6half_tEEEEEEEC2ERKSK_RKSR_:
[----:B------:R-:W-:Y:S02]  /*86a0*/  IADD3 R2, R64, -c[0x0][0x20], RZ ;  /* 0x8000080040027a10 */ /* 0x000fe40007ffe0ff */
[----:B------:R-:W-:-:S03]  /*86b0*/  MOV R11, 0x0 ;  /* 0x00000000000b7802 */ /* 0x000fc60000000f00 */
[----:B------:R1:W-:Y:S01]  /*86c0*/  STL.64 [R2], R4 ;  /* 0x0000000402007387 */ /* 0x0003e20000100a00 */
[----:B------:R-:W-:Y:S05]  /*86d0*/  RET.REL.NODEC R10 `(_ZN7cutlass13device_kernelIN5flash19enable_sm80_to_sm89INS1_16FlashAttnBwdSm80INS1_25CollectiveMainloopBwdSm80ILi2ELi2EN4cute5tupleIJNS5_1CILi128EEES8_NS7_ILi64EEEEEENS_6half_tEfNS_4arch4Sm80ELb1ELb0ELb1ELb0ELb0ELb0ELb0ELb0ELi2ELi4ELi4ELi4ELb0EEENS1_21CollectiveEpilogueBwdISA_SB_SD_Li256ELb0ELb0ELi2EEENS1_25SingleTileBwdLPTSchedulerILb0ELi128ELb0EEEEEEEEEvNT_6ParamsE) ;  /* 0xffff79200a007950 */ /* 0x000fea0003c3ffff */
        .type           $_ZN7cutlass13device_kernelIN5flash19enable_sm80_to_sm89INS1_16FlashAttnBwdSm80INS1_25CollectiveMainloopBwdSm80ILi2ELi2EN4cute5tupleIJNS5_1CILi128EEES8_NS7_ILi64EEEEEENS_6half_tEfNS_4arch4Sm80ELb1ELb0ELb1ELb0ELb0ELb0ELb0ELb0ELi2ELi4ELi4ELi4ELb0EEENS1_21CollectiveEpilogueBwdISA_SB_SD_Li256ELb0ELb0ELi2EEENS1_25SingleTileBwdLPTSchedulerILb0ELi128ELb0EEEEEEEEEvNT_6ParamsE$_ZN4cute3eso3ESOILb1ELb0EJNS_6LayoutINS_5tupleIJNS3_IJNS3_IJNS_1CILi8EEENS4_ILi1EEEEEES6_EEENS3_IJNS3_IJS6_S6_EEENS4_ILi2EEEEEEEEENS3_IJNS3_IJNS3_IJS6_NS4_ILi0EEEEEESD_EEENS3_IJNS3_IJSD_SD_EEES5_EEEEEEEENS_10ViewEngineIPN7cutlass6half_tEEEEEC2ERKSJ_RKSO_,@function
        .size           $_ZN7cutlass13device_kernelIN5flash19enable_sm80_to_sm89INS1_16FlashAttnBwdSm80INS1_25CollectiveMainloopBwdSm80ILi2ELi2EN4cute5tupleIJNS5_1CILi128EEES8_NS7_ILi64EEEEEENS_6half_tEfNS_4arch4Sm80ELb1ELb0ELb1ELb0ELb0ELb0ELb0ELb0ELi2ELi4ELi4ELi4ELb0EEENS1_21CollectiveEpilogueBwdISA_SB_SD_Li256ELb0ELb0ELi2EEENS1_25SingleTileBwdLPTSchedulerILb0ELi128ELb0EEEEEEEEEvNT_6ParamsE$_ZN4cute3eso3ESOILb1ELb0EJNS_6LayoutINS_5tupleIJNS3_IJNS3_IJNS_1CILi8EEENS4_ILi1EEEEEES6_EEENS3_IJNS3_IJS6_S6_EEENS4_ILi2EEEEEEEEENS3_IJNS3_IJNS3_IJS6_NS4_ILi0EEEEEESD_EEENS3_IJNS3_IJSD_SD_EEES5_EEEEEEEENS_10ViewEngineIPN7cutlass6half_tEEEEEC2ERKSJ_RKSO_,($_ZN7cutlass13device_kernelIN5flash19enable_sm80_to_sm89INS1_16FlashAttnBwdSm80INS1_25CollectiveMainloopBwdSm80ILi2ELi2EN4cute5tupleIJNS5_1CILi128EEES8_NS7_ILi64EEEEEENS_6half_tEfNS_4arch4Sm80ELb1ELb0ELb1ELb0ELb0ELb0ELb0ELb0ELi2ELi4ELi4ELi4ELb0EEENS1_21CollectiveEpilogueBwdISA_SB_SD_Li256ELb0ELb0ELi2EEENS1_25SingleTileBwdLPTSchedulerILb0ELi128ELb0EEEEEEEEEvNT_6ParamsE$_ZN4cute3eso3ESOILb1ELb0EJNS_6LayoutINS_5tupleIJNS3_IJNS3_IJNS_1CILi8EEENS4_ILi1EEEEEES6_EEENS3_IJNS3_IJS6_S6_EEENS4_ILi4EEEEEEEEENS3_IJNS3_IJNS3_IJS6_NS4_ILi0EEEEEESD_EEENS3_IJNS3_IJSD_SD_EEENS4_ILi2048EEEEEEEEEEENS_10ViewEngineINS_8smem_ptrIPN7cutlass6half_tEEEEEEEC2ERKSK_RKSR_ - $_ZN7cutlass13device_kernelIN5flash19enable_sm80_to_sm89INS1_16FlashAttnBwdSm80INS1_25CollectiveMainloopBwdSm80ILi2ELi2EN4cute5tupleIJNS5_1CILi128EEES8_NS7_ILi64EEEEEENS_6half_tEfNS_4arch4Sm80ELb1ELb0ELb1ELb0ELb0ELb0ELb0ELb0ELi2ELi4ELi4ELi4ELb0EEENS1_21CollectiveEpilogueBwdISA_SB_SD_Li256ELb0ELb0ELi2EEENS1_25SingleTileBwdLPTSchedulerILb0ELi128ELb0EEEEEEEEEvNT_6ParamsE$_ZN4cute3eso3ESOILb1ELb0EJNS_6LayoutINS_5tupleIJNS3_IJNS3_IJNS_1CILi8EEENS4_ILi1EEEEEES6_EEENS3_IJNS3_IJS6_S6_EEENS4_ILi2EEEEEEEEENS3_IJNS3_IJNS3_IJS6_NS4_ILi0EEEEEESD_EEENS3_IJNS3_IJSD_SD_EEES5_EEEEEEEENS_10ViewEngineIPN7cutlass6half_tEEEEEC2ERKSJ_RKSO_)
$_ZN7cutlass13device_kernelIN5flash19enable_sm80_to_sm89INS1_16FlashAttnBwdSm80INS1_25CollectiveMainloopBwdSm80ILi2ELi2EN4cute5tupleIJNS5_1CILi128EEES8_NS7_ILi64EEEEEENS_6half_tEfNS_4arch4Sm80ELb1ELb0ELb1ELb0ELb0ELb0ELb0ELb0ELi2ELi4ELi4ELi4ELb0EEENS1_21CollectiveEpilogueBwdISA_SB_SD_Li256ELb0ELb0ELi2EEENS1_25SingleTileBwdLPTSchedulerILb0ELi128ELb0EEEEEEEEEvNT_6ParamsE$_ZN4cute3eso3ESOILb1ELb0EJNS_6LayoutINS_5tupleIJNS3_IJNS3_IJNS_1CILi8EEENS4_ILi1EEEEEES6_EEENS3_IJNS3_IJS6_S6_EEENS4_ILi2EEEEEEEEENS3_IJNS3_IJNS3_IJS6_NS4_ILi0EEEEEESD_EEENS3_IJNS3_IJSD_SD_EEES5_EEEEEEEENS_10ViewEngineIPN7cutlass6half_tEEEEEC2ERKSJ_RKSO_:
[----:B------:R-:W-:Y:S02]  /*86e0*/  IADD3 R38, R83, -c[0x0][0x20], RZ ;  /* 0x8000080053267a10 */ /* 0x000fe40007ffe0ff */
[----:B------:R-:W-:-:S03]  /*86f0*/  MOV R47, 0x0 ;  /* 0x00000000002f7802 */ /* 0x000fc60000000f00 */
[----:B------:R1:W-:Y:S01]  /*8700*/  STL.64 [R38], R2 ;  /* 0x0000000226007387 */ /* 0x0003e20000100a00 */
[----:B------:R-:W-:Y:S05]  /*8710*/  RET.REL.NODEC R46 `(_ZN7cutlass13device_kernelIN5flash19enable_sm80_to_sm89INS1_16FlashAttnBwdSm80INS1_25CollectiveMainloopBwdSm80ILi2ELi2EN4cute5tupleIJNS5_1CILi128EEES8_NS7_ILi64EEEEEENS_6half_tEfNS_4arch4Sm80ELb1ELb0ELb1ELb0ELb0ELb0ELb0ELb0ELi2ELi4ELi4ELi4ELb0EEENS1_21CollectiveEpilogueBwdISA_SB_SD_Li256ELb0ELb0ELi2EEENS1_25SingleTileBwdLPTSchedulerILb0ELi128ELb0EEEEEEEEEvNT_6ParamsE) ;  /* 0xffff78e02e007950 */ /* 0x000fea0003c3ffff */
        .type           $_ZN7cutlass13device_kernelIN5flash19enable_sm80_to_sm89INS1_16FlashAttnBwdSm80INS1_25CollectiveMainloopBwdSm80ILi2ELi2EN4cute5tupleIJNS5_1CILi128EEES8_NS7_ILi64EEEEEENS_6half_tEfNS_4arch4Sm80ELb1ELb0ELb1ELb0ELb0ELb0ELb0ELb0ELi2ELi4ELi4ELi4ELb0EEENS1_21CollectiveEpilogueBwdISA_SB_SD_Li256ELb0ELb0ELi2EEENS1_25SingleTileBwdLPTSchedulerILb0ELi128ELb0EEEEEEEEEvNT_6ParamsE$_ZN4cute3eso3ESOILb1ELb0EJNS_6LayoutINS_5tupleIJNS3_IJNS3_IJNS_1CILi8EEENS4_ILi1EEEEEES6_EEENS3_IJNS3_IJS6_S6_EEENS4_ILi4EEEEEEEEENS3_IJNS3_IJNS3_IJS6_NS4_ILi0EEEEEESD_EEENS3_IJNS3_IJSD_SD_EEENS4_ILi2048EEEEEEEEEEENS_10ViewEngineINS_8smem_ptrIPN7cutlass6half_tEEEEEEEC2ERKSK_RKSR_,@function
        .size           $_ZN7cutlass13device_kernelIN5flash19enable_sm80_to_sm89INS1_16FlashAttnBwdSm80INS1_25CollectiveMainloopBwdSm80ILi2ELi2EN4cute5tupleIJNS5_1CILi128EEES8_NS7_ILi64EEEEEENS_6half_tEfNS_4arch4Sm80ELb1ELb0ELb1ELb0ELb0ELb0ELb0ELb0ELi2ELi4ELi4ELi4ELb0EEENS1_21CollectiveEpilogueBwdISA_SB_SD_Li256ELb0ELb0ELi2EEENS1_25SingleTileBwdLPTSchedulerILb0ELi128ELb0EEEEEEEEEvNT_6ParamsE$_ZN4cute3eso3ESOILb1ELb0EJNS_6LayoutINS_5tupleIJNS3_IJNS3_IJNS_1CILi8EEENS4_ILi1EEEEEES6_EEENS3_IJNS3_IJS6_S6_EEENS4_ILi4EEEEEEEEENS3_IJNS3_IJNS3_IJS6_NS4_ILi0EEEEEESD_EEENS3_IJNS3_IJSD_SD_EEENS4_ILi2048EEEEEEEEEEENS_10ViewEngineINS_8smem_ptrIPN7cutlass6half_tEEEEEEEC2ERKSK_RKSR_,($_ZN7cutlass13device_kernelIN5flash19enable_sm80_to_sm89INS1_16FlashAttnBwdSm80INS1_25CollectiveMainloopBwdSm80ILi2ELi2EN4cute5tupleIJNS5_1CILi128EEES8_NS7_ILi64EEEEEENS_6half_tEfNS_4arch4Sm80ELb1ELb0ELb1ELb0ELb0ELb0ELb0ELb0ELi2ELi4ELi4ELi4ELb0EEENS1_21CollectiveEpilogueBwdISA_SB_SD_Li256ELb0ELb0ELi2EEENS1_25SingleTileBwdLPTSchedulerILb0ELi128ELb0EEEEEEEEEvNT_6ParamsE$_ZN4cute3eso3ESOILb1ELb0EJNS_6LayoutINS_5tupleIJNS3_IJNS3_IJNS_1CILi8EEENS4_ILi1EEEEEES6_EEENS3_IJNS3_IJS6_S6_EEENS4_ILi4EEEEEEEEENS3_IJNS3_IJNS3_IJS6_NS4_ILi0EEEEEESD_EEENS3_IJNS3_IJSD_SD_EEES5_EEEEEEEENS_10ViewEngineIPN7cutlass6half_tEEEEEC2ERKSJ_RKSO_ - $_ZN7cutlass13device_kernelIN5flash19enable_sm80_to_sm89INS1_16FlashAttnBwdSm80INS1_25CollectiveMainloopBwdSm80ILi2ELi2EN4cute5tupleIJNS5_1CILi128EEES8_NS7_ILi64EEEEEENS_6half_tEfNS_4arch4Sm80ELb1ELb0ELb1ELb0ELb0ELb0ELb0ELb0ELi2ELi4ELi4ELi4ELb0EEENS1_21CollectiveEpilogueBwdISA_SB_SD_Li256ELb0ELb0ELi2EEENS1_25SingleTileBwdLPTSchedulerILb0ELi128ELb0EEEEEEEEEvNT_6ParamsE$_ZN4cute3eso3ESOILb1ELb0EJNS_6LayoutINS_5tupleIJNS3_IJNS3_IJNS_1CILi8EEENS4_ILi1EEEEEES6_EEENS3_IJNS3_IJS6_S6_EEENS4_ILi4EEEEEEEEENS3_IJNS3_IJNS3_IJS6_NS4_ILi0EEEEEESD_EEENS3_IJNS3_IJSD_SD_EEENS4_ILi2048EEEEEEEEEEENS_10ViewEngineINS_8smem_ptrIPN7cutlass6half_tEEEEEEEC2ERKSK_RKSR_)
$_ZN7cutlass13device_kernelIN5flash19enable_sm80_to_sm89INS1_16FlashAttnBwdSm80INS1_25CollectiveMainloopBwdSm80ILi2ELi2EN4cute5tupleIJNS5_1CILi128EEES8_NS7_ILi64EEEEEENS_6half_tEfNS_4arch4Sm80ELb1ELb0ELb1ELb0ELb0ELb0ELb0ELb0ELi2ELi4ELi4ELi4ELb0EEENS1_21CollectiveEpilogueBwdISA_SB_SD_Li256ELb0ELb0ELi2EEENS1_25SingleTileBwdLPTSchedulerILb0ELi128ELb0EEEEEEEEEvNT_6ParamsE$_ZN4cute3eso3ESOILb1ELb0EJNS_6LayoutINS_5tupleIJNS3_IJNS3_IJNS_1CILi8EEENS4_ILi1EEEEEES6_EEENS3_IJNS3_IJS6_S6_EEENS4_ILi4EEEEEEEEENS3_IJNS3_IJNS3_IJS6_NS4_ILi0EEEEEESD_EEENS3_IJNS3_IJSD_SD_EEENS4_ILi2048EEEEEEEEEEENS_10ViewEngineINS_8smem_ptrIPN7cutlass6half_tEEEEEEEC2ERKSK_RKSR_:
[----:B------:R-:W-:Y:S01]  /*8720*/  IADD3 R3, R64, -c[0x0][0x20], RZ ;  /* 0x8000080040037a10 */ /* 0x000fe20007ffe0ff */
[----:B------:R-:W-:Y:S01]  /*8730*/  IMAD.MOV.U32 R16, RZ, RZ, R2 ;  /* 0x000000ffff107224 */ /* 0x000fe200078e0002 */
[----:B------:R-:W-:Y:S01]  /*8740*/  MOV R17, R15 ;  /* 0x0000000f00117202 */ /* 0x000fe20000000f00 */
[----:B------:R-:W-:-:S04]  /*8750*/  IMAD.MOV.U32 R15, RZ, RZ, 0x0 ;  /* 0x00000000ff0f7424 */ /* 0x000fc800078e00ff */
[----:B------:R1:W-:Y:S01]  /*8760*/  STL.64 [R3], R16 ;  /* 0x0000001003007387 */ /* 0x0003e20000100a00 */
[----:B------:R-:W-:Y:S05]  /*8770*/  RET.REL.NODEC R14 `(_ZN7cutlass13device_kernelIN5flash19enable_sm80_to_sm89INS1_16FlashAttnBwdSm80INS1_25CollectiveMainloopBwdSm80ILi2ELi2EN4cute5tupleIJNS5_1CILi128EEES8_NS7_ILi64EEEEEENS_6half_tEfNS_4arch4Sm80ELb1ELb0ELb1ELb0ELb0ELb0ELb0ELb0ELi2ELi4ELi4ELi4ELb0EEENS1_21CollectiveEpilogueBwdISA_SB_SD_Li256ELb0ELb0ELi2EEENS1_25SingleTileBwdLPTSchedulerILb0ELi128ELb0EEEEEEEEEvNT_6ParamsE) ;  /* 0xffff78800e007950 */ /* 0x000fea0003c3ffff */
        .type           $_ZN7cutlass13device_kernelIN5flash19enable_sm80_to_sm89INS1_16FlashAttnBwdSm80INS1_25CollectiveMainloopBwdSm80ILi2ELi2EN4cute5tupleIJNS5_1CILi128EEES8_NS7_ILi64EEEEEENS_6half_tEfNS_4arch4Sm80ELb1ELb0ELb1ELb0ELb0ELb0ELb0ELb0ELi2ELi4ELi4ELi4ELb0EEENS1_21CollectiveEpilogueBwdISA_SB_SD_Li256ELb0ELb0ELi2EEENS1_25SingleTileBwdLPTSchedulerILb0ELi128ELb0EEEEEEEEEvNT_6ParamsE$_ZN4cute3eso3ESOILb1ELb0EJNS_6LayoutINS_5tupleIJNS3_IJNS3_IJNS_1CILi8EEENS4_ILi1EEEEEES6_EEENS3_IJNS3_IJS6_S6_EEENS4_ILi4EEEEEEEEENS3_IJNS3_IJNS3_IJS6_NS4_ILi0EEEEEESD_EEENS3_IJNS3_IJSD_SD_EEES5_EEEEEEEENS_10ViewEngineIPN7cutlass6half_tEEEEEC2ERKSJ_RKSO_,@function
        .size           $_ZN7cutlass13device_kernelIN5flash19enable_sm80_to_sm89INS1_16FlashAttnBwdSm80INS1_25CollectiveMainloopBwdSm80ILi2ELi2EN4cute5tupleIJNS5_1CILi128EEES8_NS7_ILi64EEEEEENS_6half_tEfNS_4arch4Sm80ELb1ELb0ELb1ELb0ELb0ELb0ELb0ELb0ELi2ELi4ELi4ELi4ELb0EEENS1_21CollectiveEpilogueBwdISA_SB_SD_Li256ELb0ELb0ELi2EEENS1_25SingleTileBwdLPTSchedulerILb0ELi128ELb0EEEEEEEEEvNT_6ParamsE$_ZN4cute3eso3ESOILb1ELb0EJNS_6LayoutINS_5tupleIJNS3_IJNS3_IJNS_1CILi8EEENS4_ILi1EEEEEES6_EEENS3_IJNS3_IJS6_S6_EEENS4_ILi4EEEEEEEEENS3_IJNS3_IJNS3_IJS6_NS4_ILi0EEEEEESD_EEENS3_IJNS3_IJSD_SD_EEES5_EEEEEEEENS_10ViewEngineIPN7cutlass6half_tEEEEEC2ERKSJ_RKSO_,($_ZN7cutlass13device_kernelIN5flash19enable_sm80_to_sm89INS1_16FlashAttnBwdSm80INS1_25CollectiveMainloopBwdSm80ILi2ELi2EN4cute5tupleIJNS5_1CILi128EEES8_NS7_ILi64EEEEEENS_6half_tEfNS_4arch4Sm80ELb1ELb0ELb1ELb0ELb0ELb0ELb0ELb0ELi2ELi4ELi4ELi4ELb0EEENS1_21CollectiveEpilogueBwdISA_SB_SD_Li256ELb0ELb0ELi2EEENS1_25SingleTileBwdLPTSchedulerILb0ELi128ELb0EEEEEEEEEvNT_6ParamsE$_ZN4cute3eso3ESOILb1ELb0EJNS_6LayoutINS_5tupleIJNS3_IJNS_1CILi1EEENS3_IJNS4_ILi2EEES6_EEEEEES6_NS4_ILi4EEEEEENS3_IJNS3_IJNS4_ILi0EEENS3_IJS5_S9_EEEEEES6_NS4_ILi8EEEEEEEENS_10ViewEngineIPjEEEEC2ERKSG_RKSJ_ - $_ZN7cutlass13device_kernelIN5flash19enable_sm80_to_sm89INS1_16FlashAttnBwdSm80INS1_25CollectiveMainloopBwdSm80ILi2ELi2EN4cute5tupleIJNS5_1CILi128EEES8_NS7_ILi64EEEEEENS_6half_tEfNS_4arch4Sm80ELb1ELb0ELb1ELb0ELb0ELb0ELb0ELb0ELi2ELi4ELi4ELi4ELb0EEENS1_21CollectiveEpilogueBwdISA_SB_SD_Li256ELb0ELb0ELi2EEENS1_25SingleTileBwdLPTSchedulerILb0ELi128ELb0EEEEEEEEEvNT_6ParamsE$_ZN4cute3eso3ESOILb1ELb0EJNS_6LayoutINS_5tupleIJNS3_IJNS3_IJNS_1CILi8EEENS4_ILi1EEEEEES6_EEENS3_IJNS3_IJS6_S6_EEENS4_ILi4EEEEEEEEENS3_IJNS3_IJNS3_IJS6_NS4_ILi0EEEEEESD_EEENS3_IJNS3_IJSD_SD_EEES5_EEEEEEEENS_10ViewEngineIPN7cutlass6half_tEEEEEC2ERKSJ_RKSO_)
$_ZN7cutlass13device_kernelIN5flash19enable_sm80_to_sm89INS1_16FlashAttnBwdSm80INS1_25CollectiveMainloopBwdSm80ILi2ELi2EN4cute5tupleIJNS5_1CILi128EEES8_NS7_ILi64EEEEEENS_6half_tEfNS_4arch4Sm80ELb1ELb0ELb1ELb0ELb0ELb0ELb0ELb0ELi2ELi4ELi4ELi4ELb0EEENS1_21CollectiveEpilogueBwdISA_SB_SD_Li256ELb0ELb0ELi2EEENS1_25SingleTileBwdLPTSchedulerILb0ELi128ELb0EEEEEEEEEvNT_6ParamsE$_ZN4cute3eso3ESOILb1ELb0EJNS_6LayoutINS_5tupleIJNS3_IJNS3_IJNS_1CILi8EEENS4_ILi1EEEEEES6_EEENS3_IJNS3_IJS6_S6_EEENS4_ILi4EEEEEEEEENS3_IJNS3_IJNS3_IJS6_NS4_ILi0EEEEEESD_EEENS3_IJNS3_IJSD_SD_EEES5_EEEEEEEENS_10ViewEngineIPN7cutlass6half_tEEEEEC2ERKSJ_RKSO_:
[----:B------:R-:W-:Y:S02]  /*8780*/  IADD3 R12, R64, -c[0x0][0x20], RZ ;  /* 0x80000800400c7a10 */ /* 0x000fe40007ffe0ff */
[----:B------:R-:W-:-:S03]  /*8790*/  MOV R15, 0x0 ;  /* 0x00000000000f7802 */ /* 0x000fc60000000f00 */
[----:B------:R1:W-:Y:S01]  /*87a0*/  STL.64 [R12], R2 ;  /* 0x000000020c007387 */ /* 0x0003e20000100a00 */
[----:B------:R-:W-:Y:S05]  /*87b0*/  RET.REL.NODEC R14 `(_ZN7cutlass13device_kernelIN5flash19enable_sm80_to_sm89INS1_16FlashAttnBwdSm80INS1_25CollectiveMainloopBwdSm80ILi2ELi2EN4cute5tupleIJNS5_1CILi128EEES8_NS7_ILi64EEEEEENS_6half_tEfNS_4arch4Sm80ELb1ELb0ELb1ELb0ELb0ELb0ELb0ELb0ELi2ELi4ELi4ELi4ELb0EEENS1_21CollectiveEpilogueBwdISA_SB_SD_Li256ELb0ELb0ELi2EEENS1_25SingleTileBwdLPTSchedulerILb0ELi128ELb0EEEEEEEEEvNT_6ParamsE) ;  /* 0xffff78400e007950 */ /* 0x000fea0003c3ffff */
        .type           $_ZN7cutlass13device_kernelIN5flash19enable_sm80_to_sm89INS1_16FlashAttnBwdSm80INS1_25CollectiveMainloopBwdSm80ILi2ELi2EN4cute5tupleIJNS5_1CILi128EEES8_NS7_ILi64EEEEEENS_6half_tEfNS_4arch4Sm80ELb1ELb0ELb1ELb0ELb0ELb0ELb0ELb0ELi2ELi4ELi4ELi4ELb0EEENS1_21CollectiveEpilogueBwdISA_SB_SD_Li256ELb0ELb0ELi2EEENS1_25SingleTileBwdLPTSchedulerILb0ELi128ELb0EEEEEEEEEvNT_6ParamsE$_ZN4cute3eso3ESOILb1ELb0EJNS_6LayoutINS_5tupleIJNS3_IJNS_1CILi1EEENS3_IJNS4_ILi2EEES6_EEEEEES6_NS4_ILi4EEEEEENS3_IJNS3_IJNS4_ILi0EEENS3_IJS5_S9_EEEEEES6_NS4_ILi8EEEEEEEENS_10ViewEngineIPjEEEEC2ERKSG_RKSJ_,@function
        .size           $_ZN7cutlass13device_kernelIN5flash19enable_sm80_to_sm89INS1_16FlashAttnBwdSm80INS1_25CollectiveMainloopBwdSm80ILi2ELi2EN4cute5tupleIJNS5_1CILi128EEES8_NS7_ILi64EEEEEENS_6half_tEfNS_4arch4Sm80ELb1ELb0ELb1ELb0ELb0ELb0ELb0ELb0ELi2ELi4ELi4ELi4ELb0EEENS1_21CollectiveEpilogueBwdISA_SB_SD_Li256ELb0ELb0ELi2EEENS1_25SingleTileBwdLPTSchedulerILb0ELi128ELb0EEEEEEEEEvNT_6ParamsE$_ZN4cute3eso3ESOILb1ELb0EJNS_6LayoutINS_5tupleIJNS3_IJNS_1CILi1EEENS3_IJNS4_ILi2EEES6_EEEEEES6_NS4_ILi4EEEEEENS3_IJNS3_IJNS4_ILi0EEENS3_IJS5_S9_EEEEEES6_NS4_ILi8EEEEEEEENS_10ViewEngineIPjEEEEC2ERKSG_RKSJ_,($_ZN7cutlass13device_kernelIN5flash19enable_sm80_to_sm89INS1_16FlashAttnBwdSm80INS1_25CollectiveMainloopBwdSm80ILi2ELi2EN4cute5tupleIJNS5_1CILi128EEES8_NS7_ILi64EEEEEENS_6half_tEfNS_4arch4Sm80ELb1ELb0ELb1ELb0ELb0ELb0ELb0ELb0ELi2ELi4ELi4ELi4ELb0EEENS1_21CollectiveEpilogueBwdISA_SB_SD_Li256ELb0ELb0ELi2EEENS1_25SingleTileBwdLPTSchedulerILb0ELi128ELb0EEEEEEEEEvNT_6ParamsE$_ZN4cute3eso3ESOILb1ELb0EJNS_6LayoutINS_5tupleIJNS3_IJNS_1CILi1EEENS3_IJNS4_ILi4EEENS4_ILi2EEEEEEEEES7_S6_EEENS3_IJNS3_IJNS4_ILi0EEENS3_IJS5_NS4_ILi8EEEEEEEEES6_NS4_ILi16EEEEEEEENS_10ViewEngineIPN7cutlass6half_tEEEEEC2ERKSH_RKSM_ - $_ZN7cutlass13device_kernelIN5flash19enable_sm80_to_sm89INS1_16FlashAttnBwdSm80INS1_25CollectiveMainloopBwdSm80ILi2ELi2EN4cute5tupleIJNS5_1CILi128EEES8_NS7_ILi64EEEEEENS_6half_tEfNS_4arch4Sm80ELb1ELb0ELb1ELb0ELb0ELb0ELb0ELb0ELi2ELi4ELi4ELi4ELb0EEENS1_21CollectiveEpilogueBwdISA_SB_SD_Li256ELb0ELb0ELi2EEENS1_25SingleTileBwdLPTSchedulerILb0ELi128ELb0EEEEEEEEEvNT_6ParamsE$_ZN4cute3eso3ESOILb1ELb0EJNS_6LayoutINS_5tupleIJNS3_IJNS_1CILi1EEENS3_IJNS4_ILi2EEES6_EEEEEES6_NS4_ILi4EEEEEENS3_IJNS3_IJNS4_ILi0EEENS3_IJS5_S9_EEEEEES6_NS4_ILi8EEEEEEEENS_10ViewEngineIPjEEEEC2ERKSG_RKSJ_)
$_ZN7cutlass13device_kernelIN5flash19enable_sm80_to_sm89INS1_16FlashAttnBwdSm80INS1_25CollectiveMainloopBwdSm80ILi2ELi2EN4cute5tupleIJNS5_1CILi128EEES8_NS7_ILi64EEEEEENS_6half_tEfNS_4arch4Sm80ELb1ELb0ELb1ELb0ELb0ELb0ELb0ELb0ELi2ELi4ELi4ELi4ELb0EEENS1_21CollectiveEpilogueBwdISA_SB_SD_Li256ELb0ELb0ELi2EEENS1_25SingleTileBwdLPTSchedulerILb0ELi128ELb0EEEEEEEEEvNT_6ParamsE$_ZN4cute3eso3ESOILb1ELb0EJNS_6LayoutINS_5tupleIJNS3_IJNS_1CILi1EEENS3_IJNS4_ILi2EEES6_EEEEEES6_NS4_ILi4EEEEEENS3_IJNS3_IJNS4_ILi0EEENS3_IJS5_S9_EEEEEES6_NS4_ILi8EEEEEEEENS_10ViewEngineIPjEEEEC2ERKSG_RKSJ_:
[----:B------:R-:W-:Y:S01]  /*87c0*/  IADD3 R5, R70, -c[0x0][0x20], RZ ;  /* 0x8000080046057a10 */ /* 0x000fe20007ffe0ff */
[----:B------:R-:W-:Y:S01]  /*87d0*/  IMAD.MOV.U32 R14, RZ, RZ, R6 ;  /* 0x000000ffff0e7224 */ /* 0x000fe200078e0006 */
[----:B------:R-:W-:-:S03]  /*87e0*/  MOV R15, 0x0 ;  /* 0x00000000000f7802 */ /* 0x000fc60000000f00 */
[----:B------:R1:W-:Y:S01]  /*87f0*/  STL.64 [R5], R2 ;  /* 0x0000000205007387 */ /* 0x0003e20000100a00 */
[----:B------:R-:W-:Y:S05]  /*8800*/  RET.REL.NODEC R14 `(_ZN7cutlass13device_kernelIN5flash19enable_sm80_to_sm89INS1_16FlashAttnBwdSm80INS1_25CollectiveMainloopBwdSm80ILi2ELi2EN4cute5tupleIJNS5_1CILi128EEES8_NS7_ILi64EEEEEENS_6half_tEfNS_4arch4Sm80ELb1ELb0ELb1ELb0ELb0ELb0ELb0ELb0ELi2ELi4ELi4ELi4ELb0EEENS1_21CollectiveEpilogueBwdISA_SB_SD_Li256ELb0ELb0ELi2EEENS1_25SingleTileBwdLPTSchedulerILb0ELi128ELb0EEEEEEEEEvNT_6ParamsE) ;  /* 0xffff77f00e007950 */ /* 0x000fea0003c3ffff */
        .type           $_ZN7cutlass13device_kernelIN5flash19enable_sm80_to_sm89INS1_16FlashAttnBwdSm80INS1_25CollectiveMainloopBwdSm80ILi2ELi2EN4cute5tupleIJNS5_1CILi128EEES8_NS7_ILi64EEEEEENS_6half_tEfNS_4arch4Sm80ELb1ELb0ELb1ELb0ELb0ELb0ELb0ELb0ELi2ELi4ELi4ELi4ELb0EEENS1_21CollectiveEpilogueBwdISA_SB_SD_Li256ELb0ELb0ELi2EEENS1_25SingleTileBwdLPTSchedulerILb0ELi128ELb0EEEEEEEEEvNT_6ParamsE$_ZN4cute3eso3ESOILb1ELb0EJNS_6LayoutINS_5tupleIJNS3_IJNS_1CILi1EEENS3_IJNS4_ILi4EEENS4_ILi2EEEEEEEEES7_S6_EEENS3_IJNS3_IJNS4_ILi0EEENS3_IJS5_NS4_ILi8EEEEEEEEES6_NS4_ILi16EEEEEEEENS_10ViewEngineIPN7cutlass6half_tEEEEEC2ERKSH_RKSM_,@function
        .size           $_ZN7cutlass13device_kernelIN5flash19enable_sm80_to_sm89INS1_16FlashAttnBwdSm80INS1_25CollectiveMainloopBwdSm80ILi2ELi2EN4cute5tupleIJNS5_1CILi128EEES8_NS7_ILi64EEEEEENS_6half_tEfNS_4arch4Sm80ELb1ELb0ELb1ELb0ELb0ELb0ELb0ELb0ELi2ELi4ELi4ELi4ELb0EEENS1_21CollectiveEpilogueBwdISA_SB_SD_Li256ELb0ELb0ELi2EEENS1_25SingleTileBwdLPTSchedulerILb0ELi128ELb0EEEEEEEEEvNT_6ParamsE$_ZN4cute3eso3ESOILb1ELb0EJNS_6LayoutINS_5tupleIJNS3_IJNS_1CILi1EEENS3_IJNS4_ILi4EEENS4_ILi2EEEEEEEEES7_S6_EEENS3_IJNS3_IJNS4_ILi0EEENS3_IJS5_NS4_ILi8EEEEEEEEES6_NS4_ILi16EEEEEEEENS_10ViewEngineIPN7cutlass6half_tEEEEEC2ERKSH_RKSM_,($_ZN7cutlass13device_kernelIN5flash19enable_sm80_to_sm89INS1_16FlashAttnBwdSm80INS1_25CollectiveMainloopBwdSm80ILi2ELi2EN4cute5tupleIJNS5_1CILi128EEES8_NS7_ILi64EEEEEENS_6half_tEfNS_4arch4Sm80ELb1ELb0ELb1ELb0ELb0ELb0ELb0ELb0ELi2ELi4ELi4ELi4ELb0EEENS1_21CollectiveEpilogueBwdISA_SB_SD_Li256ELb0ELb0ELi2EEENS1_25SingleTileBwdLPTSchedulerILb0ELi128ELb0EEEEEEEEEvNT_6ParamsE$_ZN4cute3eso3ESOILb1ELb0EJNS_6LayoutINS_5tupleIJNS3_IJNS_1CILi1EEENS4_ILi2EEEEEEEEENS3_IJNS3_IJS5_S5_EEEEEEEENS_10ViewEngineIPjEEEEC2ERKSB_RKSE_ - $_ZN7cutlass13device_kernelIN5flash19enable_sm80_to_sm89INS1_16FlashAttnBwdSm80INS1_25CollectiveMainloopBwdSm80ILi2ELi2EN4cute5tupleIJNS5_1CILi128EEES8_NS7_ILi64EEEEEENS_6half_tEfNS_4arch4Sm80ELb1ELb0ELb1ELb0ELb0ELb0ELb0ELb0ELi2ELi4ELi4ELi4ELb0EEENS1_21CollectiveEpilogueBwdISA_SB_SD_Li256ELb0ELb0ELi2EEENS1_25SingleTileBwdLPTSchedulerILb0ELi128ELb0EEEEEEEEEvNT_6ParamsE$_ZN4cute3eso3ESOILb1ELb0EJNS_6LayoutINS_5tupleIJNS3_IJNS_1CILi1EEENS3_IJNS4_ILi4EEENS4_ILi2EEEEEEEEES7_S6_EEENS3_IJNS3_IJNS4_ILi0EEENS3_IJS5_NS4_ILi8EEEEEEEEES6_NS4_ILi16EEEEEEEENS_10ViewEngineIPN7cutlass6half_tEEEEEC2ERKSH_RKSM_)
$_ZN7cutlass13device_kernelIN5flash19enable_sm80_to_sm89INS1_16FlashAttnBwdSm80INS1_25CollectiveMainloopBwdSm80ILi2ELi2EN4cute5tupleIJNS5_1CILi128EEES8_NS7_ILi64EEEEEENS_6half_tEfNS_4arch4Sm80ELb1ELb0ELb1ELb0ELb0ELb0ELb0ELb0ELi2ELi4ELi4ELi4ELb0EEENS1_21CollectiveEpilogueBwdISA_SB_SD_Li256ELb0ELb0ELi2EEENS1_25SingleTileBwdLPTSchedulerILb0ELi128ELb0EEEEEEEEEvNT_6ParamsE$_ZN4cute3eso3ESOILb1ELb0EJNS_6LayoutINS_5tupleIJNS3_IJNS_1CILi1EEENS3_IJNS4_ILi4EEENS4_ILi2EEEEEEEEES7_S6_EEENS3_IJNS3_IJNS4_ILi0EEENS3_IJS5_NS4_ILi8EEEEEEEEES6_NS4_ILi16EEEEEEEENS_10ViewEngineIPN7cutlass6half_tEEEEEC2ERKSH_RKSM_:
[----:B------:R-:W-:Y:S01]  /*8810*/  IADD3 R3, R70, -c[0x0][0x20], RZ ;  /* 0x8000080046037a10 */ /* 0x000fe20007ffe0ff */
[----:B------:R-:W-:Y:S01]  /*8820*/  IMAD.MOV.U32 R14, RZ, RZ, R2 ;  /* 0x000000ffff0e7224 */ /* 0x000fe200078e0002 */
[----:B------:R-:W-:Y:S01]  /*8830*/  MOV R16, R6 ;  /* 0x0000000600107202 */ /* 0x000fe20000000f00 */
[----:B------:R-:W-:Y:S01]  /*8840*/  IMAD.MOV.U32 R15, RZ, RZ, R5 ;  /* 0x000000ffff0f7224 */ /* 0x000fe200078e0005 */
[----:B------:R-:W-:-:S04]  /*8850*/  MOV R17, 0x0 ;  /* 0x0000000000117802 */ /* 0x000fc80000000f00 */
[----:B------:R1:W-:Y:S01]  /*8860*/  STL.64 [R3], R14 ;  /* 0x0000000e03007387 */ /* 0x0003e20000100a00 */
[----:B------:R-:W-:Y:S05]  /*8870*/  RET.REL.NODEC R16 `(_ZN7cutlass13device_kernelIN5flash19enable_sm80_to_sm89INS1_16FlashAttnBwdSm80INS1_25CollectiveMainloopBwdSm80ILi2ELi2EN4cute5tupleIJNS5_1CILi128EEES8_NS7_ILi64EEEEEENS_6half_tEfNS_4arch4Sm80ELb1ELb0ELb1ELb0ELb0ELb0ELb0ELb0ELi2ELi4ELi4ELi4ELb0EEENS1_21CollectiveEpilogueBwdISA_SB_SD_Li256ELb0ELb0ELi2EEENS1_25SingleTileBwdLPTSchedulerILb0ELi128ELb0EEEEEEEEEvNT_6ParamsE) ;  /* 0xffff778010007950 */ /* 0x000fea0003c3ffff */
        .type           $_ZN7cutlass13device_kernelIN5flash19enable_sm80_to_sm89INS1_16FlashAttnBwdSm80INS1_25CollectiveMainloopBwdSm80ILi2ELi2EN4cute5tupleIJNS5_1CILi128EEES8_NS7_ILi64EEEEEENS_6half_tEfNS_4arch4Sm80ELb1ELb0ELb1ELb0ELb0ELb0ELb0ELb0ELi2ELi4ELi4ELi4ELb0EEENS1_21CollectiveEpilogueBwdISA_SB_SD_Li256ELb0ELb0ELi2EEENS1_25SingleTileBwdLPTSchedulerILb0ELi128ELb0EEEEEEEEEvNT_6ParamsE$_ZN4cute3eso3ESOILb1ELb0EJNS_6LayoutINS_5tupleIJNS3_IJNS_1CILi1EEENS4_ILi2EEEEEEEEENS3_IJNS3_IJS5_S5_EEEEEEEENS_10ViewEngineIPjEEEEC2ERKSB_RKSE_,@function
        .size           $_ZN7cutlass13device_kernelIN5flash19enable_sm80_to_sm89INS1_16FlashAttnBwdSm80INS1_25CollectiveMainloopBwdSm80ILi2ELi2EN4cute5tupleIJNS5_1CILi128EEES8_NS7_ILi64EEEEEENS_6half_tEfNS_4arch4Sm80ELb1ELb0ELb1ELb0ELb0ELb0ELb0ELb0ELi2ELi4ELi4ELi4ELb0EEENS1_21CollectiveEpilogueBwdISA_SB_SD_Li256ELb0ELb0ELi2EEENS1_25SingleTileBwdLPTSchedulerILb0ELi128ELb0EEEEEEEEEvNT_6ParamsE$_ZN4cute3eso3ESOILb1ELb0EJNS_6LayoutINS_5tupleIJNS3_IJNS_1CILi1EEENS4_ILi2EEEEEEEEENS3_IJNS3_IJS5_S5_EEEEEEEENS_10ViewEngineIPjEEEEC2ERKSB_RKSE_,($_ZN7cutlass13device_kernelIN5flash19enable_sm80_to_sm89INS1_16FlashAttnBwdSm80INS1_25CollectiveMainloopBwdSm80ILi2ELi2EN4cute5tupleIJNS5_1CILi128EEES8_NS7_ILi64EEEEEENS_6half_tEfNS_4arch4Sm80ELb1ELb0ELb1ELb0ELb0ELb0ELb0ELb0ELi2ELi4ELi4ELi4ELb0EEENS1_21CollectiveEpilogueBwdISA_SB_SD_Li256ELb0ELb0ELi2EEENS1_25SingleTileBwdLPTSchedulerILb0ELi128ELb0EEEEEEEEEvNT_6ParamsE$_ZN4cute3eso3ESOILb1ELb0EJNS_6LayoutINS_5tupleIJNS3_IJNS_1CILi1EEENS4_ILi2EEEEEES6_NS4_ILi8EEEEEENS3_IJNS3_IJS5_S5_EEES6_NS4_ILi4EEEEEEEENS_10ViewEngineIPKN7cutlass5ArrayIfLi2ELb1EEEEEEEC2ERKSD_RKSK_ - $_ZN7cutlass13device_kernelIN5flash19enable_sm80_to_sm89INS1_16FlashAttnBwdSm80INS1_25CollectiveMainloopBwdSm80ILi2ELi2EN4cute5tupleIJNS5_1CILi128EEES8_NS7_ILi64EEEEEENS_6half_tEfNS_4arch4Sm80ELb1ELb0ELb1ELb0ELb0ELb0ELb0ELb0ELi2ELi4ELi4ELi4ELb0EEENS1_21CollectiveEpilogueBwdISA_SB_SD_Li256ELb0ELb0ELi2EEENS1_25SingleTileBwdLPTSchedulerILb0ELi128ELb0EEEEEEEEEvNT_6ParamsE$_ZN4cute3eso3ESOILb1ELb0EJNS_6LayoutINS_5tupleIJNS3_IJNS_1CILi1EEENS4_ILi2EEEEEEEEENS3_IJNS3_IJS5_S5_EEEEEEEENS_10ViewEngineIPjEEEEC2ERKSB_RKSE_)
$_ZN7cutlass13device_kernelIN5flash19enable_sm80_to_sm89INS1_16FlashAttnBwdSm80INS1_25CollectiveMainloopBwdSm80ILi2ELi2EN4cute5tupleIJNS5_1CILi128EEES8_NS7_ILi64EEEEEENS_6half_tEfNS_4arch4Sm80ELb1ELb0ELb1ELb0ELb0ELb0ELb0ELb0ELi2ELi4ELi4ELi4ELb0EEENS1_21CollectiveEpilogueBwdISA_SB_SD_Li256ELb0ELb0ELi2EEENS1_25SingleTileBwdLPTSchedulerILb0ELi128ELb0EEEEEEEEEvNT_6ParamsE$_ZN4cute3eso3ESOILb1ELb0EJNS_6LayoutINS_5tupleIJNS3_IJNS_1CILi1EEENS4_ILi2EEEEEEEEENS3_IJNS3_IJS5_S5_EEEEEEEENS_10ViewEngineIPjEEEEC2ERKSB_RKSE_:
[----:B------:R-:W-:Y:S01]  /*8880*/  IADD3 R2, R64, -c[0x0][0x20], RZ ;  /* 0x8000080040027a10 */ /* 0x000fe20007ffe0ff */
[----:B------:R-:W-:Y:S01]  /*8890*/  IMAD.MOV.U32 R11, RZ, RZ, R3 ;  /* 0x000000ffff0b7224 */ /* 0x000fe200078e0003 */
[----:B------:R-:W-:-:S04]  /*88a0*/  MOV R5, 0x0 ;  /* 0x0000000000057802 */ /* 0x000fc80000000f00 */
[----:B------:R1:W-:Y:S01]  /*88b0*/  STL.64 [R2], R10 ;  /* 0x0000000a02007387 */ /* 0x0003e20000100a00 */
[----:B------:R-:W-:Y:S05]  /*88c0*/  RET.REL.NODEC R4 `(_ZN7cutlass13device_kernelIN5flash19enable_sm80_to_sm89INS1_16FlashAttnBwdSm80INS1_25CollectiveMainloopBwdSm80ILi2ELi2EN4cute5tupleIJNS5_1CILi128EEES8_NS7_ILi64EEEEEENS_6half_tEfNS_4arch4Sm80ELb1ELb0ELb1ELb0ELb0ELb0ELb0ELb0ELi2ELi4ELi4ELi4ELb0EEENS1_21CollectiveEpilogueBwdISA_SB_SD_Li256ELb0ELb0ELi2EEENS1_25SingleTileBwdLPTSchedulerILb0ELi128ELb0EEEEEEEEEvNT_6ParamsE) ;  /* 0xffff773004007950 */ /* 0x000fea0003c3ffff */
        .type           $_ZN7cutlass13device_kernelIN5flash19enable_sm80_to_sm89INS1_16FlashAttnBwdSm80INS1_25CollectiveMainloopBwdSm80ILi2ELi2EN4cute5tupleIJNS5_1CILi128EEES8_NS7_ILi64EEEEEENS_6half_tEfNS_4arch4Sm80ELb1ELb0ELb1ELb0ELb0ELb0ELb0ELb0ELi2ELi4ELi4ELi4ELb0EEENS1_21CollectiveEpilogueBwdISA_SB_SD_Li256ELb0ELb0ELi2EEENS1_25SingleTileBwdLPTSchedulerILb0ELi128ELb0EEEEEEEEEvNT_6ParamsE$_ZN4cute3eso3ESOILb1ELb0EJNS_6LayoutINS_5tupleIJNS3_IJNS_1CILi1EEENS4_ILi2EEEEEES6_NS4_ILi8EEEEEENS3_IJNS3_IJS5_S5_EEES6_NS4_ILi4EEEEEEEENS_10ViewEngineIPKN7cutlass5ArrayIfLi2ELb1EEEEEEEC2ERKSD_RKSK_,@function
        .size           $_ZN7cutlass13device_kernelIN5flash19enable_sm80_to_sm89INS1_16FlashAttnBwdSm80INS1_25CollectiveMainloopBwdSm80ILi2ELi2EN4cute5tupleIJNS5_1CILi128EEES8_NS7_ILi64EEEEEENS_6half_tEfNS_4arch4Sm80ELb1ELb0ELb1ELb0ELb0ELb0ELb0ELb0ELi2ELi4ELi4ELi4ELb0EEENS1_21CollectiveEpilogueBwdISA_SB_SD_Li256ELb0ELb0ELi2EEENS1_25SingleTileBwdLPTSchedulerILb0ELi128ELb0EEEEEEEEEvNT_6ParamsE$_ZN4cute3eso3ESOILb1ELb0EJNS_6LayoutINS_5tupleIJNS3_IJNS_1CILi1EEENS4_ILi2EEEEEES6_NS4_ILi8EEEEEENS3_IJNS3_IJS5_S5_EEES6_NS4_ILi4EEEEEEEENS_10ViewEngineIPKN7cutlass5ArrayIfLi2ELb1EEEEEEEC2ERKSD_RKSK_,($_ZN7cutlass13device_kernelIN5flash19enable_sm80_to_sm89INS1_16FlashAttnBwdSm80INS1_25CollectiveMainloopBwdSm80ILi2ELi2EN4cute5tupleIJNS5_1CILi128EEES8_NS7_ILi64EEEEEENS_6half_tEfNS_4arch4Sm80ELb1ELb0ELb1ELb0ELb0ELb0ELb0ELb0ELi2ELi4ELi4ELi4ELb0EEENS1_21CollectiveEpilogueBwdISA_SB_SD_Li256ELb0ELb0ELi2EEENS1_25SingleTileBwdLPTSchedulerILb0ELi128ELb0EEEEEEEEEvNT_6ParamsE$_ZN4cute3eso3ESOILb1ELb0EJNS_6LayoutINS_5tupleIJNS3_IJNS_1CILi1EEENS4_ILi2EEEEEES6_NS4_ILi8EEEEEENS3_IJNS3_IJS5_S5_EEES6_NS4_ILi4EEEEEEEENS_10ViewEngineIPN7cutlass5ArrayINSF_6half_tELi2ELb0EEEEEEEC2ERKSD_RKSK_ - $_ZN7cutlass13device_kernelIN5flash19enable_sm80_to_sm89INS1_16FlashAttnBwdSm80INS1_25CollectiveMainloopBwdSm80ILi2ELi2EN4cute5tupleIJNS5_1CILi128EEES8_NS7_ILi64EEEEEENS_6half_tEfNS_4arch4Sm80ELb1ELb0ELb1ELb0ELb0ELb0ELb0ELb0ELi2ELi4ELi4ELi4ELb0EEENS1_21CollectiveEpilogueBwdISA_SB_SD_Li256ELb0ELb0ELi2EEENS1_25SingleTileBwdLPTSchedulerILb0ELi128ELb0EEEEEEEEEvNT_6ParamsE$_ZN4cute3eso3ESOILb1ELb0EJNS_6LayoutINS_5tupleIJNS3_IJNS_1CILi1EEENS4_ILi2EEEEEES6_NS4_ILi8EEEEEENS3_IJNS3_IJS5_S5_EEES6_NS4_ILi4EEEEEEEENS_10ViewEngineIPKN7cutlass5ArrayIfLi2ELb1EEEEEEEC2ERKSD_RKSK_)
$_ZN7cutlass13device_kernelIN5flash19enable_sm80_to_sm89INS1_16FlashAttnBwdSm80INS1_25CollectiveMainloopBwdSm80ILi2ELi2EN4cute5tupleIJNS5_1CILi128EEES8_NS7_ILi64EEEEEENS_6half_tEfNS_4arch4Sm80ELb1ELb0ELb1ELb0ELb0ELb0ELb0ELb0ELi2ELi4ELi4ELi4ELb0EEENS1_21CollectiveEpilogueBwdISA_SB_SD_Li256ELb0ELb0ELi2EEENS1_25SingleTileBwdLPTSchedulerILb0ELi128ELb0EEEEEEEEEvNT_6ParamsE$_ZN4cute3eso3ESOILb1ELb0EJNS_6LayoutINS_5tupleIJNS3_IJNS_1CILi1EEENS4_ILi2EEEEEES6_NS4_ILi8EEEEEENS3_IJNS3_IJS5_S5_EEES6_NS4_ILi4EEEEEEEENS_10ViewEngineIPKN7cutlass5ArrayIfLi2ELb1EEEEEEEC2ERKSD_RKSK_:
[----:B------:R-:W-:Y:S01]  /*88d0*/  IADD3 R3, R70, -c[0x0][0x20], RZ ;  /* 0x8000080046037a10 */ /* 0x000fe20007ffe0ff */
[----:B------:R-:W-:Y:S01]  /*88e0*/  IMAD.MOV.U32 R22, RZ, RZ, R2 ;  /* 0x000000ffff167224 */ /* 0x000fe200078e0002 */
[----:B------:R-:W-:-:S04]  /*88f0*/  MOV R15, 0x0 ;  /* 0x00000000000f7802 */ /* 0x000fc80000000f00 */
[----:B------:R1:W-:Y:S01]  /*8900*/  STL.64 [R3], R22 ;  /* 0x0000001603007387 */ /* 0x0003e20000100a00 */
[----:B------:R-:W-:Y:S05]  /*8910*/  RET.REL.NODEC R14 `(_ZN7cutlass13device_kernelIN5flash19enable_sm80_to_sm89INS1_16FlashAttnBwdSm80INS1_25CollectiveMainloopBwdSm80ILi2ELi2EN4cute5tupleIJNS5_1CILi128EEES8_NS7_ILi64EEEEEENS_6half_tEfNS_4arch4Sm80ELb1ELb0ELb1ELb0ELb0ELb0ELb0ELb0ELi2ELi4ELi4ELi4ELb0EEENS1_21CollectiveEpilogueBwdISA_SB_SD_Li256ELb0ELb0ELi2EEENS1_25SingleTileBwdLPTSchedulerILb0ELi128ELb0EEEEEEEEEvNT_6ParamsE) ;  /* 0xffff76e00e007950 */ /* 0x000fea0003c3ffff */
        .type           $_ZN7cutlass13device_kernelIN5flash19enable_sm80_to_sm89INS1_16FlashAttnBwdSm80INS1_25CollectiveMainloopBwdSm80ILi2ELi2EN4cute5tupleIJNS5_1CILi128EEES8_NS7_ILi64EEEEEENS_6half_tEfNS_4arch4Sm80ELb1ELb0ELb1ELb0ELb0ELb0ELb0ELb0ELi2ELi4ELi4ELi4ELb0EEENS1_21CollectiveEpilogueBwdISA_SB_SD_Li256ELb0ELb0ELi2EEENS1_25SingleTileBwdLPTSchedulerILb0ELi128ELb0EEEEEEEEEvNT_6ParamsE$_ZN4cute3eso3ESOILb1ELb0EJNS_6LayoutINS_5tupleIJNS3_IJNS_1CILi1EEENS4_ILi2EEEEEES6_NS4_ILi8EEEEEENS3_IJNS3_IJS5_S5_EEES6_NS4_ILi4EEEEEEEENS_10ViewEngineIPN7cutlass5ArrayINSF_6half_tELi2ELb0EEEEEEEC2ERKSD_RKSK_,@function
        .size           $_ZN7cutlass13device_kernelIN5flash19enable_sm80_to_sm89INS1_16FlashAttnBwdSm80INS1_25CollectiveMainloopBwdSm80ILi2ELi2EN4cute5tupleIJNS5_1CILi128EEES8_NS7_ILi64EEEEEENS_6half_tEfNS_4arch4Sm80ELb1ELb0ELb1ELb0ELb0ELb0ELb0ELb0ELi2ELi4ELi4ELi4ELb0EEENS1_21CollectiveEpilogueBwdISA_SB_SD_Li256ELb0ELb0ELi2EEENS1_25SingleTileBwdLPTSchedulerILb0ELi128ELb0EEEEEEEEEvNT_6ParamsE$_ZN4cute3eso3ESOILb1ELb0EJNS_6LayoutINS_5tupleIJNS3_IJNS_1CILi1EEENS4_ILi2EEEEEES6_NS4_ILi8EEEEEENS3_IJNS3_IJS5_S5_EEES6_NS4_ILi4EEEEEEEENS_10ViewEngineIPN7cutlass5ArrayINSF_6half_tELi2ELb0EEEEEEEC2ERKSD_RKSK_,($_ZN7cutlass13device_kernelIN5flash19enable_sm80_to_sm89INS1_16FlashAttnBwdSm80INS1_25CollectiveMainloopBwdSm80ILi2ELi2EN4cute5tupleIJNS5_1CILi128EEES8_NS7_ILi64EEEEEENS_6half_tEfNS_4arch4Sm80ELb1ELb0ELb1ELb0ELb0ELb0ELb0ELb0ELi2ELi4ELi4ELi4ELb0EEENS1_21CollectiveEpilogueBwdISA_SB_SD_Li256ELb0ELb0ELi2EEENS1_25SingleTileBwdLPTSchedulerILb0ELi128ELb0EEEEEEEEEvNT_6ParamsE$_ZN4cute3eso3ESOILb1ELb0EJNS_6LayoutINS_5tupleIJNS3_IJNS_1CILi1EEENS4_ILi2EEES6_EEEEEENS3_IJNS3_IJS5_S5_S6_EEEEEEEENS_10ViewEngineIPjEEEEC2ERKSB_RKSE_ - $_ZN7cutlass13device_kernelIN5flash19enable_sm80_to_sm89INS1_16FlashAttnBwdSm80INS1_25CollectiveMainloopBwdSm80ILi2ELi2EN4cute5tupleIJNS5_1CILi128EEES8_NS7_ILi64EEEEEENS_6half_tEfNS_4arch4Sm80ELb1ELb0ELb1ELb0ELb0ELb0ELb0ELb0ELi2ELi4ELi4ELi4ELb0EEENS1_21CollectiveEpilogueBwdISA_SB_SD_Li256ELb0ELb0ELi2EEENS1_25SingleTileBwdLPTSchedulerILb0ELi128ELb0EEEEEEEEEvNT_6ParamsE$_ZN4cute3eso3ESOILb1ELb0EJNS_6LayoutINS_5tupleIJNS3_IJNS_1CILi1EEENS4_ILi2EEEEEES6_NS4_ILi8EEEEEENS3_IJNS3_IJS5_S5_EEES6_NS4_ILi4EEEEEEEENS_10ViewEngineIPN7cutlass5ArrayINSF_6half_tELi2ELb0EEEEEEEC2ERKSD_RKSK_)
$_ZN7cutlass13device_kernelIN5flash19enable_sm80_to_sm89INS1_16FlashAttnBwdSm80INS1_25CollectiveMainloopBwdSm80ILi2ELi2EN4cute5tupleIJNS5_1CILi128EEES8_NS7_ILi64EEEEEENS_6half_tEfNS_4arch4Sm80ELb1ELb0ELb1ELb0ELb0ELb0ELb0ELb0ELi2ELi4ELi4ELi4ELb0EEENS1_21CollectiveEpilogueBwdISA_SB_SD_Li256ELb0ELb0ELi2EEENS1_25SingleTileBwdLPTSchedulerILb0ELi128ELb0EEEEEEEEEvNT_6ParamsE$_ZN4cute3eso3ESOILb1ELb0EJNS_6LayoutINS_5tupleIJNS3_IJNS_1CILi1EEENS4_ILi2EEEEEES6_NS4_ILi8EEEEEENS3_IJNS3_IJS5_S5_EEES6_NS4_ILi4EEEEEEEENS_10ViewEngineIPN7cutlass5ArrayINSF_6half_tELi2ELb0EEEEEEEC2ERKSD_RKSK_:
[----:B------:R-:W-:Y:S01]  /*8920*/  IADD3 R2, R70, -c[0x0][0x20], RZ ;  /* 0x8000080046027a10 */ /* 0x000fe20007ffe0ff */
[----:B------:R-:W-:Y:S01]  /*8930*/  IMAD.MOV.U32 R17, RZ, RZ, R3 ;  /* 0x000000ffff117224 */ /* 0x000fe200078e0003 */
[----:B------:R-:W-:-:S04]  /*8940*/  MOV R15, 0x0 ;  /* 0x00000000000f7802 */ /* 0x000fc80000000f00 */
[----:B------:R1:W-:Y:S01]  /*8950*/  STL.64 [R2], R16 ;  /* 0x0000001002007387 */ /* 0x0003e20000100a00 */
[----:B------:R-:W-:Y:S05]  /*8960*/  RET.REL.NODEC R14 `(_ZN7cutlass13device_kernelIN5flash19enable_sm80_to_sm89INS1_16FlashAttnBwdSm80INS1_25CollectiveMainloopBwdSm80ILi2ELi2EN4cute5tupleIJNS5_1CILi128EEES8_NS7_ILi64EEEEEENS_6half_tEfNS_4arch4Sm80ELb1ELb0ELb1ELb0ELb0ELb0ELb0ELb0ELi2ELi4ELi4ELi4ELb0EEENS1_21CollectiveEpilogueBwdISA_SB_SD_Li256ELb0ELb0ELi2EEENS1_25SingleTileBwdLPTSchedulerILb0ELi128ELb0EEEEEEEEEvNT_6ParamsE) ;  /* 0xffff76900e007950 */ /* 0x000fea0003c3ffff */
        .type           $_ZN7cutlass13device_kernelIN5flash19enable_sm80_to_sm89INS1_16FlashAttnBwdSm80INS1_25CollectiveMainloopBwdSm80ILi2ELi2EN4cute5tupleIJNS5_1CILi128EEES8_NS7_ILi64EEEEEENS_6half_tEfNS_4arch4Sm80ELb1ELb0ELb1ELb0ELb0ELb0ELb0ELb0ELi2ELi4ELi4ELi4ELb0EEENS1_21CollectiveEpilogueBwdISA_SB_SD_Li256ELb0ELb0ELi2EEENS1_25SingleTileBwdLPTSchedulerILb0ELi128ELb0EEEEEEEEEvNT_6ParamsE$_ZN4cute3eso3ESOILb1ELb0EJNS_6LayoutINS_5tupleIJNS3_IJNS_1CILi1EEENS4_ILi2EEES6_EEEEEENS3_IJNS3_IJS5_S5_S6_EEEEEEEENS_10ViewEngineIPjEEEEC2ERKSB_RKSE_,@function
        .size           $_ZN7cutlass13device_kernelIN5flash19enable_sm80_to_sm89INS1_16FlashAttnBwdSm80INS1_25CollectiveMainloopBwdSm80ILi2ELi2EN4cute5tupleIJNS5_1CILi128EEES8_NS7_ILi64EEEEEENS_6half_tEfNS_4arch4Sm80ELb1ELb0ELb1ELb0ELb0ELb0ELb0ELb0ELi2ELi4ELi4ELi4ELb0EEENS1_21CollectiveEpilogueBwdISA_SB_SD_Li256ELb0ELb0ELi2EEENS1_25SingleTileBwdLPTSchedulerILb0ELi128ELb0EEEEEEEEEvNT_6ParamsE$_ZN4cute3eso3ESOILb1ELb0EJNS_6LayoutINS_5tupleIJNS3_IJNS_1CILi1EEENS4_ILi2EEES6_EEEEEENS3_IJNS3_IJS5_S5_S6_EEEEEEEENS_10ViewEngineIPjEEEEC2ERKSB_RKSE_,($_ZN7cutlass13device_kernelIN5flash19enable_sm80_to_sm89INS1_16FlashAttnBwdSm80INS1_25CollectiveMainloopBwdSm80ILi2ELi2EN4cute5tupleIJNS5_1CILi128EEES8_NS7_ILi64EEEEEENS_6half_tEfNS_4arch4Sm80ELb1ELb0ELb1ELb0ELb0ELb0ELb0ELb0ELi2ELi4ELi4ELi4ELb0EEENS1_21CollectiveEpilogueBwdISA_SB_SD_Li256ELb0ELb0ELi2EEENS1_25SingleTileBwdLPTSchedulerILb0ELi128ELb0EEEEEEEEEvNT_6ParamsE$_ZN4cute3eso3ESOILb1ELb0EJNS_6LayoutINS_5tupleIJNS3_IJNS_1CILi1EEES5_EEEEEENS3_IJNS3_IJS5_NS4_ILi0EEEEEEEEEEENS_10ViewEngineINS_8smem_ptrIPN7cutlass9uint128_tEEEEEEEC2ERKSB_RKSI_ - $_ZN7cutlass13device_kernelIN5flash19enable_sm80_to_sm89INS1_16FlashAttnBwdSm80INS1_25CollectiveMainloopBwdSm80ILi2ELi2EN4cute5tupleIJNS5_1CILi128EEES8_NS7_ILi64EEEEEENS_6half_tEfNS_4arch4Sm80ELb1ELb0ELb1ELb0ELb0ELb0ELb0ELb0ELi2ELi4ELi4ELi4ELb0EEENS1_21CollectiveEpilogueBwdISA_SB_SD_Li256ELb0ELb0ELi2EEENS1_25SingleTileBwdLPTSchedulerILb0ELi128ELb0EEEEEEEEEvNT_6ParamsE$_ZN4cute3eso3ESOILb1ELb0EJNS_6LayoutINS_5tupleIJNS3_IJNS_1CILi1EEENS4_ILi2EEES6_EEEEEENS3_IJNS3_IJS5_S5_S6_EEEEEEEENS_10ViewEngineIPjEEEEC2ERKSB_RKSE_)
$_ZN7cutlass13device_kernelIN5flash19enable_sm80_to_sm89INS1_16FlashAttnBwdSm80INS1_25CollectiveMainloopBwdSm80ILi2ELi2EN4cute5tupleIJNS5_1CILi128EEES8_NS7_ILi64EEEEEENS_6half_tEfNS_4arch4Sm80ELb1ELb0ELb1ELb0ELb0ELb0ELb0ELb0ELi2ELi4ELi4ELi4ELb0EEENS1_21CollectiveEpilogueBwdISA_SB_SD_Li256ELb0ELb0ELi2EEENS1_25SingleTileBwdLPTSchedulerILb0ELi128ELb0EEEEEEEEEvNT_6ParamsE$_ZN4cute3eso3ESOILb1ELb0EJNS_6LayoutINS_5tupleIJNS3_IJNS_1CILi1EEENS4_ILi2EEES6_EEEEEENS3_IJNS3_IJS5_S5_S6_EEEEEEEENS_10ViewEngineIPjEEEEC2ERKSB_RKSE_:
[----:B------:R-:W-:Y:S02]  /*8970*/  IADD3 R2, R64, -c[0x0][0x20], RZ ;  /* 0x8000080040027a10 */ /* 0x000fe40007ffe0ff */
[----:B------:R-:W-:-:S03]  /*8980*/  MOV R5, 0x0 ;  /* 0x0000000000057802 */ /* 0x000fc60000000f00 */
[----:B------:R1:W-:Y:S01]  /*8990*/  STL.64 [R2], R12 ;  /* 0x0000000c02007387 */ /* 0x0003e20000100a00 */
[----:B------:R-:W-:Y:S05]  /*89a0*/  RET.REL.NODEC R4 `(_ZN7cutlass13device_kernelIN5flash19enable_sm80_to_sm89INS1_16FlashAttnBwdSm80INS1_25CollectiveMainloopBwdSm80ILi2ELi2EN4cute5tupleIJNS5_1CILi128EEES8_NS7_ILi64EEEEEENS_6half_tEfNS_4arch4Sm80ELb1ELb0ELb1ELb0ELb0ELb0ELb0ELb0ELi2ELi4ELi4ELi4ELb0EEENS1_21CollectiveEpilogueBwdISA_SB_SD_Li256ELb0ELb0ELi2EEENS1_25SingleTileBwdLPTSchedulerILb0ELi128ELb0EEEEEEEEEvNT_6ParamsE) ;  /* 0xffff765004007950 */ /* 0x000fea0003c3ffff */
        .type           $_ZN7cutlass13device_kernelIN5flash19enable_sm80_to_sm89INS1_16FlashAttnBwdSm80INS1_25CollectiveMainloopBwdSm80ILi2ELi2EN4cute5tupleIJNS5_1CILi128EEES8_NS7_ILi64EEEEEENS_6half_tEfNS_4arch4Sm80ELb1ELb0ELb1ELb0ELb0ELb0ELb0ELb0ELi2ELi4ELi4ELi4ELb0EEENS1_21CollectiveEpilogueBwdISA_SB_SD_Li256ELb0ELb0ELi2EEENS1_25SingleTileBwdLPTSchedulerILb0ELi128ELb0EEEEEEEEEvNT_6ParamsE$_ZN4cute3eso3ESOILb1ELb0EJNS_6LayoutINS_5tupleIJNS3_IJNS_1CILi1EEES5_EEEEEENS3_IJNS3_IJS5_NS4_ILi0EEEEEEEEEEENS_10ViewEngineINS_8smem_ptrIPN7cutlass9uint128_tEEEEEEEC2ERKSB_RKSI_,@function
        .size           $_ZN7cutlass13device_kernelIN5flash19enable_sm80_to_sm89INS1_16FlashAttnBwdSm80INS1_25CollectiveMainloopBwdSm80ILi2ELi2EN4cute5tupleIJNS5_1CILi128EEES8_NS7_ILi64EEEEEENS_6half_tEfNS_4arch4Sm80ELb1ELb0ELb1ELb0ELb0ELb0ELb0ELb0ELi2ELi4ELi4ELi4ELb0EEENS1_21CollectiveEpilogueBwdISA_SB_SD_Li256ELb0ELb0ELi2EEENS1_25SingleTileBwdLPTSchedulerILb0ELi128ELb0EEEEEEEEEvNT_6ParamsE$_ZN4cute3eso3ESOILb1ELb0EJNS_6LayoutINS_5tupleIJNS3_IJNS_1CILi1EEES5_EEEEEENS3_IJNS3_IJS5_NS4_ILi0EEEEEEEEEEENS_10ViewEngineINS_8smem_ptrIPN7cutlass9uint128_tEEEEEEEC2ERKSB_RKSI_,($_ZN7cutlass13device_kernelIN5flash19enable_sm80_to_sm89INS1_16FlashAttnBwdSm80INS1_25CollectiveMainloopBwdSm80ILi2ELi2EN4cute5tupleIJNS5_1CILi128EEES8_NS7_ILi64EEEEEENS_6half_tEfNS_4arch4Sm80ELb1ELb0ELb1ELb0ELb0ELb0ELb0ELb0ELi2ELi4ELi4ELi4ELb0EEENS1_21CollectiveEpilogueBwdISA_SB_SD_Li256ELb0ELb0ELi2EEENS1_25SingleTileBwdLPTSchedulerILb0ELi128ELb0EEEEEEEEEvNT_6ParamsE$_ZN4cute3eso3ESOILb1ELb0EJNS_6LayoutINS_5tupleIJNS3_IJNS_1CILi2EEES5_EEEEEENS3_IJNS3_IJNS4_ILi1EEES5_EEEEEEEENS_10ViewEngineIPKfEEEEC2ERKSB_RKSF_ - $_ZN7cutlass13device_kernelIN5flash19enable_sm80_to_sm89INS1_16FlashAttnBwdSm80INS1_25CollectiveMainloopBwdSm80ILi2ELi2EN4cute5tupleIJNS5_1CILi128EEES8_NS7_ILi64EEEEEENS_6half_tEfNS_4arch4Sm80ELb1ELb0ELb1ELb0ELb0ELb0ELb0ELb0ELi2ELi4ELi4ELi4ELb0EEENS1_21CollectiveEpilogueBwdISA_SB_SD_Li256ELb0ELb0ELi2EEENS1_25SingleTileBwdLPTSchedulerILb0ELi128ELb0EEEEEEEEEvNT_6ParamsE$_ZN4cute3eso3ESOILb1ELb0EJNS_6LayoutINS_5tupleIJNS3_IJNS_1CILi1EEES5_EEEEEENS3_IJNS3_IJS5_NS4_ILi0EEEEEEEEEEENS_10ViewEngineINS_8smem_ptrIPN7cutlass9uint128_tEEEEEEEC2ERKSB_RKSI_)
$_ZN7cutlass13device_kernelIN5flash19enable_sm80_to_sm89INS1_16FlashAttnBwdSm80INS1_25CollectiveMainloopBwdSm80ILi2ELi2EN4cute5tupleIJNS5_1CILi128EEES8_NS7_ILi64EEEEEENS_6half_tEfNS_4arch4Sm80ELb1ELb0ELb1ELb0ELb0ELb0ELb0ELb0ELi2ELi4ELi4ELi4ELb0EEENS1_21CollectiveEpilogueBwdISA_SB_SD_Li256ELb0ELb0ELi2EEENS1_25SingleTileBwdLPTSchedulerILb0ELi128ELb0EEEEEEEEEvNT_6ParamsE$_ZN4cute3eso3ESOILb1ELb0EJNS_6LayoutINS_5tupleIJNS3_IJNS_1CILi1EEES5_EEEEEENS3_IJNS3_IJS5_NS4_ILi0EEEEEEEEEEENS_10ViewEngineINS_8smem_ptrIPN7cutlass9uint128_tEEEEEEEC2ERKSB_RKSI_:
[----:B------:R-:W-:Y:S02]  /*89b0*/  IADD3 R38, R83, -c[0x0][0x20], RZ ;  /* 0x8000080053267a10 */ /* 0x000fe40007ffe0ff */
[----:B------:R-:W-:-:S03]  /*89c0*/  MOV R47, 0x0 ;  /* 0x00000000002f7802 */ /* 0x000fc60000000f00 */
[----:B------:R1:W-:Y:S01]  /*89d0*/  STL.64 [R38], R2 ;  /* 0x0000000226007387 */ /* 0x0003e20000100a00 */
[----:B------:R-:W-:Y:S05]  /*89e0*/  RET.REL.NODEC R46 `(_ZN7cutlass13device_kernelIN5flash19enable_sm80_to_sm89INS1_16FlashAttnBwdSm80INS1_25CollectiveMainloopBwdSm80ILi2ELi2EN4cute5tupleIJNS5_1CILi128EEES8_NS7_ILi64EEEEEENS_6half_tEfNS_4arch4Sm80ELb1ELb0ELb1ELb0ELb0ELb0ELb0ELb0ELi2ELi4ELi4ELi4ELb0EEENS1_21CollectiveEpilogueBwdISA_SB_SD_Li256ELb0ELb0ELi2EEENS1_25SingleTileBwdLPTSchedulerILb0ELi128ELb0EEEEEEEEEvNT_6ParamsE) ;  /* 0xffff76102e007950 */ /* 0x000fea0003c3ffff */
        .type           $_ZN7cutlass13device_kernelIN5flash19enable_sm80_to_sm89INS1_16FlashAttnBwdSm80INS1_25CollectiveMainloopBwdSm80ILi2ELi2EN4cute5tupleIJNS5_1CILi128EEES8_NS7_ILi64EEEEEENS_6half_tEfNS_4arch4Sm80ELb1ELb0ELb1ELb0ELb0ELb0ELb0ELb0ELi2ELi4ELi4ELi4ELb0EEENS1_21CollectiveEpilogueBwdISA_SB_SD_Li256ELb0ELb0ELi2EEENS1_25SingleTileBwdLPTSchedulerILb0ELi128ELb0EEEEEEEEEvNT_6ParamsE$_ZN4cute3eso3ESOILb1ELb0EJNS_6LayoutINS_5tupleIJNS3_IJNS_1CILi2EEES5_EEEEEENS3_IJNS3_IJNS4_ILi1EEES5_EEEEEEEENS_10ViewEngineIPKfEEEEC2ERKSB_RKSF_,@function
        .size           $_ZN7cutlass13device_kernelIN5flash19enable_sm80_to_sm89INS1_16FlashAttnBwdSm80INS1_25CollectiveMainloopBwdSm80ILi2ELi2EN4cute5tupleIJNS5_1CILi128EEES8_NS7_ILi64EEEEEENS_6half_tEfNS_4arch4Sm80ELb1ELb0ELb1ELb0ELb0ELb0ELb0ELb0ELi2ELi4ELi4ELi4ELb0EEENS1_21CollectiveEpilogueBwdISA_SB_SD_Li256ELb0ELb0ELi2EEENS1_25SingleTileBwdLPTSchedulerILb0ELi128ELb0EEEEEEEEEvNT_6ParamsE$_ZN4cute3eso3ESOILb1ELb0EJNS_6LayoutINS_5tupleIJNS3_IJNS_1CILi2EEES5_EEEEEENS3_IJNS3_IJNS4_ILi1EEES5_EEEEEEEENS_10ViewEngineIPKfEEEEC2ERKSB_RKSF_,($_ZN7cutlass13device_kernelIN5flash19enable_sm80_to_sm89INS1_16FlashAttnBwdSm80INS1_25CollectiveMainloopBwdSm80ILi2ELi2EN4cute5tupleIJNS5_1CILi128EEES8_NS7_ILi64EEEEEENS_6half_tEfNS_4arch4Sm80ELb1ELb0ELb1ELb0ELb0ELb0ELb0ELb0ELi2ELi4ELi4ELi4ELb0EEENS1_21CollectiveEpilogueBwdISA_SB_SD_Li256ELb0ELb0ELi2EEENS1_25SingleTileBwdLPTSchedulerILb0ELi128ELb0EEEEEEEEEvNT_6ParamsE$_ZN4cute3eso3ESOILb1ELb0EJNS_6LayoutINS_5tupleIJNS3_IJNS_1CILi2EEES5_EEEEEENS3_IJNS3_IJNS4_ILi1EEES5_EEEEEEEENS_10ViewEngineIPN7cutlass6half_tEEEEEC2ERKSB_RKSG_ - $_ZN7cutlass13device_kernelIN5flash19enable_sm80_to_sm89INS1_16FlashAttnBwdSm80INS1_25CollectiveMainloopBwdSm80ILi2ELi2EN4cute5tupleIJNS5_1CILi128EEES8_NS7_ILi64EEEEEENS_6half_tEfNS_4arch4Sm80ELb1ELb0ELb1ELb0ELb0ELb0ELb0ELb0ELi2ELi4ELi4ELi4ELb0EEENS1_21CollectiveEpilogueBwdISA_SB_SD_Li256ELb0ELb0ELi2EEENS1_25SingleTileBwdLPTSchedulerILb0ELi128ELb0EEEEEEEEEvNT_6ParamsE$_ZN4cute3eso3ESOILb1ELb0EJNS_6LayoutINS_5tupleIJNS3_IJNS_1CILi2EEES5_EEEEEENS3_IJNS3_IJNS4_ILi1EEES5_EEEEEEEENS_10ViewEngineIPKfEEEEC2ERKSB_RKSF_)
$_ZN7cutlass13device_kernelIN5flash19enable_sm80_to_sm89INS1_16FlashAttnBwdSm80INS1_25CollectiveMainloopBwdSm80ILi2ELi2EN4cute5tupleIJNS5_1CILi128EEES8_NS7_ILi64EEEEEENS_6half_tEfNS_4arch4Sm80ELb1ELb0ELb1ELb0ELb0ELb0ELb0ELb0ELi2ELi4ELi4ELi4ELb0EEENS1_21CollectiveEpilogueBwdISA_SB_SD_Li256ELb0ELb0ELi2EEENS1_25SingleTileBwdLPTSchedulerILb0ELi128ELb0EEEEEEEEEvNT_6ParamsE$_ZN4cute3eso3ESOILb1ELb0EJNS_6LayoutINS_5tupleIJNS3_IJNS_1CILi2EEES5_EEEEEENS3_IJNS3_IJNS4_ILi1EEES5_EEEEEEEENS_10ViewEngineIPKfEEEEC2ERKSB_RKSF_:
[----:B------:R-:W-:Y:S01]  /*89f0*/  IADD3 R2, R64, -c[0x0][0x20], RZ ;  /* 0x8000080040027a10 */ /* 0x000fe20007ffe0ff */
[----:B------:R-:W-:Y:S01]  /*8a00*/  IMAD.MOV.U32 R7, RZ, RZ, R3 ;  /* 0x000000ffff077224 */ /* 0x000fe200078e0003 */
[----:B------:R-:W-:-:S04]  /*8a10*/  MOV R5, 0x0 ;  /* 0x0000000000057802 */ /* 0x000fc80000000f00 */
[----:B------:R1:W-:Y:S01]  /*8a20*/  STL.64 [R2], R6 ;  /* 0x0000000602007387 */ /* 0x0003e20000100a00 */
[----:B------:R-:W-:Y:S05]  /*8a30*/  RET.REL.NODEC R4 `(_ZN7cutlass13device_kernelIN5flash19enable_sm80_to_sm89INS1_16FlashAttnBwdSm80INS1_25CollectiveMainloopBwdSm80ILi2ELi2EN4cute5tupleIJNS5_1CILi128EEES8_NS7_ILi64EEEEEENS_6half_tEfNS_4arch4Sm80ELb1ELb0ELb1ELb0ELb0ELb0ELb0ELb0ELi2ELi4ELi4ELi4ELb0EEENS1_21CollectiveEpilogueBwdISA_SB_SD_Li256ELb0ELb0ELi2EEENS1_25SingleTileBwdLPTSchedulerILb0ELi128ELb0EEEEEEEEEvNT_6ParamsE) ;  /* 0xffff75c004007950 */ /* 0x000fea0003c3ffff */
        .type           $_ZN7cutlass13device_kernelIN5flash19enable_sm80_to_sm89INS1_16FlashAttnBwdSm80INS1_25CollectiveMainloopBwdSm80ILi2ELi2EN4cute5tupleIJNS5_1CILi128EEES8_NS7_ILi64EEEEEENS_6half_tEfNS_4arch4Sm80ELb1ELb0ELb1ELb0ELb0ELb0ELb0ELb0ELi2ELi4ELi4ELi4ELb0EEENS1_21CollectiveEpilogueBwdISA_SB_SD_Li256ELb0ELb0ELi2EEENS1_25SingleTileBwdLPTSchedulerILb0ELi128ELb0EEEEEEEEEvNT_6ParamsE$_ZN4cute3eso3ESOILb1ELb0EJNS_6LayoutINS_5tupleIJNS3_IJNS_1CILi2EEES5_EEEEEENS3_IJNS3_IJNS4_ILi1EEES5_EEEEEEEENS_10ViewEngineIPN7cutlass6half_tEEEEEC2ERKSB_RKSG_,@function
        .size           $_ZN7cutlass13device_kernelIN5flash19enable_sm80_to_sm89INS1_16FlashAttnBwdSm80INS1_25CollectiveMainloopBwdSm80ILi2ELi2EN4cute5tupleIJNS5_1CILi128EEES8_NS7_ILi64EEEEEENS_6half_tEfNS_4arch4Sm80ELb1ELb0ELb1ELb0ELb0ELb0ELb0ELb0ELi2ELi4ELi4ELi4ELb0EEENS1_21CollectiveEpilogueBwdISA_SB_SD_Li256ELb0ELb0ELi2EEENS1_25SingleTileBwdLPTSchedulerILb0ELi128ELb0EEEEEEEEEvNT_6ParamsE$_ZN4cute3eso3ESOILb1ELb0EJNS_6LayoutINS_5tupleIJNS3_IJNS_1CILi2EEES5_EEEEEENS3_IJNS3_IJNS4_ILi1EEES5_EEEEEEEENS_10ViewEngineIPN7cutlass6half_tEEEEEC2ERKSB_RKSG_,($_ZN7cutlass13device_kernelIN5flash19enable_sm80_to_sm89INS1_16FlashAttnBwdSm80INS1_25CollectiveMainloopBwdSm80ILi2ELi2EN4cute5tupleIJNS5_1CILi128EEES8_NS7_ILi64EEEEEENS_6half_tEfNS_4arch4Sm80ELb1ELb0ELb1ELb0ELb0ELb0ELb0ELb0ELi2ELi4ELi4ELi4ELb0EEENS1_21CollectiveEpilogueBwdISA_SB_SD_Li256ELb0ELb0ELi2EEENS1_25SingleTileBwdLPTSchedulerILb0ELi128ELb0EEEEEEEEEvNT_6ParamsE$_ZN4cute3eso3ESOILb1ELb0EJNS_6LayoutINS_5tupleIJNS3_IJNS_1CILi2EEES5_EEEEEENS3_IJNS3_IJNS4_ILi1EEES5_EEEEEEEENS_10ViewEngineIPfEEEEC2ERKSB_RKSE_ - $_ZN7cutlass13device_kernelIN5flash19enable_sm80_to_sm89INS1_16FlashAttnBwdSm80INS1_25CollectiveMainloopBwdSm80ILi2ELi2EN4cute5tupleIJNS5_1CILi128EEES8_NS7_ILi64EEEEEENS_6half_tEfNS_4arch4Sm80ELb1ELb0ELb1ELb0ELb0ELb0ELb0ELb0ELi2ELi4ELi4ELi4ELb0EEENS1_21CollectiveEpilogueBwdISA_SB_SD_Li256ELb0ELb0ELi2EEENS1_25SingleTileBwdLPTSchedulerILb0ELi128ELb0EEEEEEEEEvNT_6ParamsE$_ZN4cute3eso3ESOILb1ELb0EJNS_6LayoutINS_5tupleIJNS3_IJNS_1CILi2EEES5_EEEEEENS3_IJNS3_IJNS4_ILi1EEES5_EEEEEEEENS_10ViewEngineIPN7cutlass6half_tEEEEEC2ERKSB_RKSG_)
$_ZN7cutlass13device_kernelIN5flash19enable_sm80_to_sm89INS1_16FlashAttnBwdSm80INS1_25CollectiveMainloopBwdSm80ILi2ELi2EN4cute5tupleIJNS5_1CILi128EEES8_NS7_ILi64EEEEEENS_6half_tEfNS_4arch4Sm80ELb1ELb0ELb1ELb0ELb0ELb0ELb0ELb0ELi2ELi4ELi4ELi4ELb0EEENS1_21CollectiveEpilogueBwdISA_SB_SD_Li256ELb0ELb0ELi2EEENS1_25SingleTileBwdLPTSchedulerILb0ELi128ELb0EEEEEEEEEvNT_6ParamsE$_ZN4cute3eso3ESOILb1ELb0EJNS_6LayoutINS_5tupleIJNS3_IJNS_1CILi2EEES5_EEEEEENS3_IJNS3_IJNS4_ILi1EEES5_EEEEEEEENS_10ViewEngineIPN7cutlass6half_tEEEEEC2ERKSB_RKSG_:
[----:B------:R-:W-:Y:S01]  /*8a40*/  IADD3 R2, R64, -c[0x0][0x20], RZ ;  /* 0x8000080040027a10 */ /* 0x000fe20007ffe0ff */
[----:B------:R-:W-:Y:S01]  /*8a50*/  IMAD.MOV.U32 R7, RZ, RZ, R3 ;  /* 0x000000ffff077224 */ /* 0x000fe200078e0003 */
[----:B------:R-:W-:-:S04]  /*8a60*/  MOV R5, 0x0 ;  /* 0x0000000000057802 */ /* 0x000fc80000000f00 */
[----:B------:R1:W-:Y:S01]  /*8a70*/  STL.64 [R2], R6 ;  /* 0x0000000602007387 */ /* 0x0003e20000100a00 */
[----:B------:R-:W-:Y:S05]  /*8a80*/  RET.REL.NODEC R4 `(_ZN7cutlass13device_kernelIN5flash19enable_sm80_to_sm89INS1_16FlashAttnBwdSm80INS1_25CollectiveMainloopBwdSm80ILi2ELi2EN4cute5tupleIJNS5_1CILi128EEES8_NS7_ILi64EEEEEENS_6half_tEfNS_4arch4Sm80ELb1ELb0ELb1ELb0ELb0ELb0ELb0ELb0ELi2ELi4ELi4ELi4ELb0EEENS1_21CollectiveEpilogueBwdISA_SB_SD_Li256ELb0ELb0ELi2EEENS1_25SingleTileBwdLPTSchedulerILb0ELi128ELb0EEEEEEEEEvNT_6ParamsE) ;  /* 0xffff757004007950 */ /* 0x000fea0003c3ffff */
        .type           $_ZN7cutlass13device_kernelIN5flash19enable_sm80_to_sm89INS1_16FlashAttnBwdSm80INS1_25CollectiveMainloopBwdSm80ILi2ELi2EN4cute5tupleIJNS5_1CILi128EEES8_NS7_ILi64EEEEEENS_6half_tEfNS_4arch4Sm80ELb1ELb0ELb1ELb0ELb0ELb0ELb0ELb0ELi2ELi4ELi4ELi4ELb0EEENS1_21CollectiveEpilogueBwdISA_SB_SD_Li256ELb0ELb0ELi2EEENS1_25SingleTileBwdLPTSchedulerILb0ELi128ELb0EEEEEEEEEvNT_6ParamsE$_ZN4cute3eso3ESOILb1ELb0EJNS_6LayoutINS_5tupleIJNS3_IJNS_1CILi2EEES5_EEEEEENS3_IJNS3_IJNS4_ILi1EEES5_EEEEEEEENS_10ViewEngineIPfEEEEC2ERKSB_RKSE_,@function
        .size           $_ZN7cutlass13device_kernelIN5flash19enable_sm80_to_sm89INS1_16FlashAttnBwdSm80INS1_25CollectiveMainloopBwdSm80ILi2ELi2EN4cute5tupleIJNS5_1CILi128EEES8_NS7_ILi64EEEEEENS_6half_tEfNS_4arch4Sm80ELb1ELb0ELb1ELb0ELb0ELb0ELb0ELb0ELi2ELi4ELi4ELi4ELb0EEENS1_21CollectiveEpilogueBwdISA_SB_SD_Li256ELb0ELb0ELi2EEENS1_25SingleTileBwdLPTSchedulerILb0ELi128ELb0EEEEEEEEEvNT_6ParamsE$_ZN4cute3eso3ESOILb1ELb0EJNS_6LayoutINS_5tupleIJNS3_IJNS_1CILi2EEES5_EEEEEENS3_IJNS3_IJNS4_ILi1EEES5_EEEEEEEENS_10ViewEngineIPfEEEEC2ERKSB_RKSE_,($_ZN7cutlass13device_kernelIN5flash19enable_sm80_to_sm89INS1_16FlashAttnBwdSm80INS1_25CollectiveMainloopBwdSm80ILi2ELi2EN4cute5tupleIJNS5_1CILi128EEES8_NS7_ILi64EEEEEENS_6half_tEfNS_4arch4Sm80ELb1ELb0ELb1ELb0ELb0ELb0ELb0ELb0ELi2ELi4ELi4ELi4ELb0EEENS1_21CollectiveEpilogueBwdISA_SB_SD_Li256ELb0ELb0ELi2EEENS1_25SingleTileBwdLPTSchedulerILb0ELi128ELb0EEEEEEEEEvNT_6ParamsE$_ZN4cute3eso3ESOILb1ELb0EJNS_6LayoutINS_5tupleIJNS3_IJNS_1CILi2EEES5_EEEEEENS3_IJNS3_IJNS4_ILi1EEES5_EEEEEEEEiEEC2ERKSB_RKi - $_ZN7cutlass13device_kernelIN5flash19enable_sm80_to_sm89INS1_16FlashAttnBwdSm80INS1_25CollectiveMainloopBwdSm80ILi2ELi2EN4cute5tupleIJNS5_1CILi128EEES8_NS7_ILi64EEEEEENS_6half_tEfNS_4arch4Sm80ELb1ELb0ELb1ELb0ELb0ELb0ELb0ELb0ELi2ELi4ELi4ELi4ELb0EEENS1_21CollectiveEpilogueBwdISA_SB_SD_Li256ELb0ELb0ELi2EEENS1_25SingleTileBwdLPTSchedulerILb0ELi128ELb0EEEEEEEEEvNT_6ParamsE$_ZN4cute3eso3ESOILb1ELb0EJNS_6LayoutINS_5tupleIJNS3_IJNS_1CILi2EEES5_EEEEEENS3_IJNS3_IJNS4_ILi1EEES5_EEEEEEEENS_10ViewEngineIPfEEEEC2ERKSB_RKSE_)
$_ZN7cutlass13device_kernelIN5flash19enable_sm80_to_sm89INS1_16FlashAttnBwdSm80INS1_25CollectiveMainloopBwdSm80ILi2ELi2EN4cute5tupleIJNS5_1CILi128EEES8_NS7_ILi64EEEEEENS_6half_tEfNS_4arch4Sm80ELb1ELb0ELb1ELb0ELb0ELb0ELb0ELb0ELi2ELi4ELi4ELi4ELb0EEENS1_21CollectiveEpilogueBwdISA_SB_SD_Li256ELb0ELb0ELi2EEENS1_25SingleTileBwdLPTSchedulerILb0ELi128ELb0EEEEEEEEEvNT_6ParamsE$_ZN4cute3eso3ESOILb1ELb0EJNS_6LayoutINS_5tupleIJNS3_IJNS_1CILi2EEES5_EEEEEENS3_IJNS3_IJNS4_ILi1EEES5_EEEEEEEENS_10ViewEngineIPfEEEEC2ERKSB_RKSE_:
[----:B------:R-:W-:Y:S01]  /*8a90*/  IADD3 R2, R64, -c[0x0][0x20], RZ ;  /* 0x8000080040027a10 */ /* 0x000fe20007ffe0ff */
[----:B------:R-:W-:Y:S01]  /*8aa0*/  IMAD.MOV.U32 R9, RZ, RZ, R3 ;  /* 0x000000ffff097224 */ /* 0x000fe200078e0003 */
[----:B------:R-:W-:-:S04]  /*8ab0*/  MOV R5, 0x0 ;  /* 0x0000000000057802 */ /* 0x000fc80000000f00 */
[----:B------:R1:W-:Y:S01]  /*8ac0*/  STL.64 [R2], R8 ;  /* 0x0000000802007387 */ /* 0x0003e20000100a00 */
[----:B------:R-:W-:Y:S05]  /*8ad0*/  RET.REL.NODEC R4 `(_ZN7cutlass13device_kernelIN5flash19enable_sm80_to_sm89INS1_16FlashAttnBwdSm80INS1_25CollectiveMainloopBwdSm80ILi2ELi2EN4cute5tupleIJNS5_1CILi128EEES8_NS7_ILi64EEEEEENS_6half_tEfNS_4arch4Sm80ELb1ELb0ELb1ELb0ELb0ELb0ELb0ELb0ELi2ELi4ELi4ELi4ELb0EEENS1_21CollectiveEpilogueBwdISA_SB_SD_Li256ELb0ELb0ELi2EEENS1_25SingleTileBwdLPTSchedulerILb0ELi128ELb0EEEEEEEEEvNT_6ParamsE) ;  /* 0xffff752004007950 */ /* 0x000fea0003c3ffff */
        .type           $_ZN7cutlass13device_kernelIN5flash19enable_sm80_to_sm89INS1_16FlashAttnBwdSm80INS1_25CollectiveMainloopBwdSm80ILi2ELi2EN4cute5tupleIJNS5_1CILi128EEES8_NS7_ILi64EEEEEENS_6half_tEfNS_4arch4Sm80ELb1ELb0ELb1ELb0ELb0ELb0ELb0ELb0ELi2ELi4ELi4ELi4ELb0EEENS1_21CollectiveEpilogueBwdISA_SB_SD_Li256ELb0ELb0ELi2EEENS1_25SingleTileBwdLPTSchedulerILb0ELi128ELb0EEEEEEEEEvNT_6ParamsE$_ZN4cute3eso3ESOILb1ELb0EJNS_6LayoutINS_5tupleIJNS3_IJNS_1CILi2EEES5_EEEEEENS3_IJNS3_IJNS4_ILi1EEES5_EEEEEEEEiEEC2ERKSB_RKi,@function
        .size           $_ZN7cutlass13device_kernelIN5flash19enable_sm80_to_sm89INS1_16FlashAttnBwdSm80INS1_25CollectiveMainloopBwdSm80ILi2ELi2EN4cute5tupleIJNS5_1CILi128EEES8_NS7_ILi64EEEEEENS_6half_tEfNS_4arch4Sm80ELb1ELb0ELb1ELb0ELb0ELb0ELb0ELb0ELi2ELi4ELi4ELi4ELb0EEENS1_21CollectiveEpilogueBwdISA_SB_SD_Li256ELb0ELb0ELi2EEENS1_25SingleTileBwdLPTSchedulerILb0ELi128ELb0EEEEEEEEEvNT_6ParamsE$_ZN4cute3eso3ESOILb1ELb0EJNS_6LayoutINS_5tupleIJNS3_IJNS_1CILi2EEES5_EEEEEENS3_IJNS3_IJNS4_ILi1EEES5_EEEEEEEEiEEC2ERKSB_RKi,($_ZN7cutlass13device_kernelIN5flash19enable_sm80_to_sm89INS1_16FlashAttnBwdSm80INS1_25CollectiveMainloopBwdSm80ILi2ELi2EN4cute5tupleIJNS5_1CILi128EEES8_NS7_ILi64EEEEEENS_6half_tEfNS_4arch4Sm80ELb1ELb0ELb1ELb0ELb0ELb0ELb0ELb0ELi2ELi4ELi4ELi4ELb0EEENS1_21CollectiveEpilogueBwdISA_SB_SD_Li256ELb0ELb0ELi2EEENS1_25SingleTileBwdLPTSchedulerILb0ELi128ELb0EEEEEEEEEvNT_6ParamsE$_ZN4cute3eso3ESOILb1ELb0EJNS_6LayoutINS_5tupleIJNS3_IJNS_1CILi2EEES5_EEEEEENS3_IJNS3_IJNS4_ILi8EEENS4_ILi64EEEEEEEEEEENS_10ViewEngineINS_8smem_ptrIPfEEEEEEC2ERKSC_RKSH_ - $_ZN7cutlass13device_kernelIN5flash19enable_sm80_to_sm89INS1_16FlashAttnBwdSm80INS1_25CollectiveMainloopBwdSm80ILi2ELi2EN4cute5tupleIJNS5_1CILi128EEES8_NS7_ILi64EEEEEENS_6half_tEfNS_4arch4Sm80ELb1ELb0ELb1ELb0ELb0ELb0ELb0ELb0ELi2ELi4ELi4ELi4ELb0EEENS1_21CollectiveEpilogueBwdISA_SB_SD_Li256ELb0ELb0ELi2EEENS1_25SingleTileBwdLPTSchedulerILb0ELi128ELb0EEEEEEEEEvNT_6ParamsE$_ZN4cute3eso3ESOILb1ELb0EJNS_6LayoutINS_5tupleIJNS3_IJNS_1CILi2EEES5_EEEEEENS3_IJNS3_IJNS4_ILi1EEES5_EEEEEEEEiEEC2ERKSB_RKi)
$_ZN7cutlass13device_kernelIN5flash19enable_sm80_to_sm89INS1_16FlashAttnBwdSm80INS1_25CollectiveMainloopBwdSm80ILi2ELi2EN4cute5tupleIJNS5_1CILi128EEES8_NS7_ILi64EEEEEENS_6half_tEfNS_4arch4Sm80ELb1ELb0ELb1ELb0ELb0ELb0ELb0ELb0ELi2ELi4ELi4ELi4ELb0EEENS1_21CollectiveEpilogueBwdISA_SB_SD_Li256ELb0ELb0ELi2EEENS1_25SingleTileBwdLPTSchedulerILb0ELi128ELb0EEEEEEEEEvNT_6ParamsE$_ZN4cute3eso3ESOILb1ELb0EJNS_6LayoutINS_5tupleIJNS3_IJNS_1CILi2EEES5_EEEEEENS3_IJNS3_IJNS4_ILi1EEES5_EEEEEEEEiEEC2ERKSB_RKi:
[----:B------:R-:W-:Y:S02]  /*8ae0*/  IADD3 R2, R64, -c[0x0][0x20], RZ ;  /* 0x8000080040027a10 */ /* 0x000fe40007ffe0ff */
[----:B------:R-:W-:-:S03]  /*8af0*/  MOV R5, 0x0 ;  /* 0x0000000000057802 */ /* 0x000fc60000000f00 */
[----:B------:R1:W-:Y:S01]  /*8b00*/  STL [R2], R3 ;  /* 0x0000000302007387 */ /* 0x0003e20000100800 */
[----:B------:R-:W-:Y:S05]  /*8b10*/  RET.REL.NODEC R4 `(_ZN7cutlass13device_kernelIN5flash19enable_sm80_to_sm89INS1_16FlashAttnBwdSm80INS1_25CollectiveMainloopBwdSm80ILi2ELi2EN4cute5tupleIJNS5_1CILi128EEES8_NS7_ILi64EEEEEENS_6half_tEfNS_4arch4Sm80ELb1ELb0ELb1ELb0ELb0ELb0ELb0ELb0ELi2ELi4ELi4ELi4ELb0EEENS1_21CollectiveEpilogueBwdISA_SB_SD_Li256ELb0ELb0ELi2EEENS1_25SingleTileBwdLPTSchedulerILb0ELi128ELb0EEEEEEEEEvNT_6ParamsE) ;  /* 0xffff74e004007950 */ /* 0x000fea0003c3ffff */
        .type           $_ZN7cutlass13device_kernelIN5flash19enable_sm80_to_sm89INS1_16FlashAttnBwdSm80INS1_25CollectiveMainloopBwdSm80ILi2ELi2EN4cute5tupleIJNS5_1CILi128EEES8_NS7_ILi64EEEEEENS_6half_tEfNS_4arch4Sm80ELb1ELb0ELb1ELb0ELb0ELb0ELb0ELb0ELi2ELi4ELi4ELi4ELb0EEENS1_21CollectiveEpilogueBwdISA_SB_SD_Li256ELb0ELb0ELi2EEENS1_25SingleTileBwdLPTSchedulerILb0ELi128ELb0EEEEEEEEEvNT_6ParamsE$_ZN4cute3eso3ESOILb1ELb0EJNS_6LayoutINS_5tupleIJNS3_IJNS_1CILi2EEES5_EEEEEENS3_IJNS3_IJNS4_ILi8EEENS4_ILi64EEEEEEEEEEENS_10ViewEngineINS_8smem_ptrIPfEEEEEEC2ERKSC_RKSH_,@function
        .size           $_ZN7cutlass13device_kernelIN5flash19enable_sm80_to_sm89INS1_16FlashAttnBwdSm80INS1_25CollectiveMainloopBwdSm80ILi2ELi2EN4cute5tupleIJNS5_1CILi128EEES8_NS7_ILi64EEEEEENS_6half_tEfNS_4arch4Sm80ELb1ELb0ELb1ELb0ELb0ELb0ELb0ELb0ELi2ELi4ELi4ELi4ELb0EEENS1_21CollectiveEpilogueBwdISA_SB_SD_Li256ELb0ELb0ELi2EEENS1_25SingleTileBwdLPTSchedulerILb0ELi128ELb0EEEEEEEEEvNT_6ParamsE$_ZN4cute3eso3ESOILb1ELb0EJNS_6LayoutINS_5tupleIJNS3_IJNS_1CILi2EEES5_EEEEEENS3_IJNS3_IJNS4_ILi8EEENS4_ILi64EEEEEEEEEEENS_10ViewEngineINS_8smem_ptrIPfEEEEEEC2ERKSC_RKSH_,($_ZN7cutlass13device_kernelIN5flash19enable_sm80_to_sm89INS1_16FlashAttnBwdSm80INS1_25CollectiveMainloopBwdSm80ILi2ELi2EN4cute5tupleIJNS5_1CILi128EEES8_NS7_ILi64EEEEEENS_6half_tEfNS_4arch4Sm80ELb1ELb0ELb1ELb0ELb0ELb0ELb0ELb0ELi2ELi4ELi4ELi4ELb0EEENS1_21CollectiveEpilogueBwdISA_SB_SD_Li256ELb0ELb0ELi2EEENS1_25SingleTileBwdLPTSchedulerILb0ELi128ELb0EEEEEEEEEvNT_6ParamsE$_ZN4cute3eso3ESOILb1ELb0EJNS_6LayoutINS_5tupleIJNS3_IJNS_1CILi2EEES5_EEEEEENS3_IJNS3_IJNS4_ILi8EEENS4_ILi64EEEEEEEEEEEiEEC2ERKSC_RKi - $_ZN7cutlass13device_kernelIN5flash19enable_sm80_to_sm89INS1_16FlashAttnBwdSm80INS1_25CollectiveMainloopBwdSm80ILi2ELi2EN4cute5tupleIJNS5_1CILi128EEES8_NS7_ILi64EEEEEENS_6half_tEfNS_4arch4Sm80ELb1ELb0ELb1ELb0ELb0ELb0ELb0ELb0ELi2ELi4ELi4ELi4ELb0EEENS1_21CollectiveEpilogueBwdISA_SB_SD_Li256ELb0ELb0ELi2EEENS1_25SingleTileBwdLPTSchedulerILb0ELi128ELb0EEEEEEEEEvNT_6ParamsE$_ZN4cute3eso3ESOILb1ELb0EJNS_6LayoutINS_5tupleIJNS3_IJNS_1CILi2EEES5_EEEEEENS3_IJNS3_IJNS4_ILi8EEENS4_ILi64EEEEEEEEEEENS_10ViewEngineINS_8smem_ptrIPfEEEEEEC2ERKSC_RKSH_)
$_ZN7cutlass13device_kernelIN5flash19enable_sm80_to_sm89INS1_16FlashAttnBwdSm80INS1_25CollectiveMainloopBwdSm80ILi2ELi2EN4cute5tupleIJNS5_1CILi128EEES8_NS7_ILi64EEEEEENS_6half_tEfNS_4arch4Sm80ELb1ELb0ELb1ELb0ELb0ELb0ELb0ELb0ELi2ELi4ELi4ELi4ELb0EEENS1_21CollectiveEpilogueBwdISA_SB_SD_Li256ELb0ELb0ELi2EEENS1_25SingleTileBwdLPTSchedulerILb0ELi128ELb0EEEEEEEEEvNT_6ParamsE$_ZN4cute3eso3ESOILb1ELb0EJNS_6LayoutINS_5tupleIJNS3_IJNS_1CILi2EEES5_EEEEEENS3_IJNS3_IJNS4_ILi8EEENS4_ILi64EEEEEEEEEEENS_10ViewEngineINS_8smem_ptrIPfEEEEEEC2ERKSC_RKSH_:
[----:B------:R-:W-:Y:S02]  /*8b20*/  IADD3 R8, R64, -c[0x0][0x20], RZ ;  /* 0x8000080040087a10 */ /* 0x000fe40007ffe0ff */
[----:B------:R-:W-:-:S03]  /*8b30*/  MOV R11, 0x0 ;  /* 0x00000000000b7802 */ /* 0x000fc60000000f00 */
[----:B------:R1:W-:Y:S01]  /*8b40*/  STL.64 [R8], R4 ;  /* 0x0000000408007387 */ /* 0x0003e20000100a00 */
[----:B------:R-:W-:Y:S05]  /*8b50*/  RET.REL.NODEC R10 `(_ZN7cutlass13device_kernelIN5flash19enable_sm80_to_sm89INS1_16FlashAttnBwdSm80INS1_25CollectiveMainloopBwdSm80ILi2ELi2EN4cute5tupleIJNS5_1CILi128EEES8_NS7_ILi64EEEEEENS_6half_tEfNS_4arch4Sm80ELb1ELb0ELb1ELb0ELb0ELb0ELb0ELb0ELi2ELi4ELi4ELi4ELb0EEENS1_21CollectiveEpilogueBwdISA_SB_SD_Li256ELb0ELb0ELi2EEENS1_25SingleTileBwdLPTSchedulerILb0ELi128ELb0EEEEEEEEEvNT_6ParamsE) ;  /* 0xffff74a00a007950 */ /* 0x000fea0003c3ffff */
        .type           $_ZN7cutlass13device_kernelIN5flash19enable_sm80_to_sm89INS1_16FlashAttnBwdSm80INS1_25CollectiveMainloopBwdSm80ILi2ELi2EN4cute5tupleIJNS5_1CILi128EEES8_NS7_ILi64EEEEEENS_6half_tEfNS_4arch4Sm80ELb1ELb0ELb1ELb0ELb0ELb0ELb0ELb0ELi2ELi4ELi4ELi4ELb0EEENS1_21CollectiveEpilogueBwdISA_SB_SD_Li256ELb0ELb0ELi2EEENS1_25SingleTileBwdLPTSchedulerILb0ELi128ELb0EEEEEEEEEvNT_6ParamsE$_ZN4cute3eso3ESOILb1ELb0EJNS_6LayoutINS_5tupleIJNS3_IJNS_1CILi2EEES5_EEEEEENS3_IJNS3_IJNS4_ILi8EEENS4_ILi64EEEEEEEEEEEiEEC2ERKSC_RKi,@function
        .size           $_ZN7cutlass13device_kernelIN5flash19enable_sm80_to_sm89INS1_16FlashAttnBwdSm80INS1_25CollectiveMainloopBwdSm80ILi2ELi2EN4cute5tupleIJNS5_1CILi128EEES8_NS7_ILi64EEEEEENS_6half_tEfNS_4arch4Sm80ELb1ELb0ELb1ELb0ELb0ELb0ELb0ELb0ELi2ELi4ELi4ELi4ELb0EEENS1_21CollectiveEpilogueBwdISA_SB_SD_Li256ELb0ELb0ELi2EEENS1_25SingleTileBwdLPTSchedulerILb0ELi128ELb0EEEEEEEEEvNT_6ParamsE$_ZN4cute3eso3ESOILb1ELb0EJNS_6LayoutINS_5tupleIJNS3_IJNS_1CILi2EEES5_EEEEEENS3_IJNS3_IJNS4_ILi8EEENS4_ILi64EEEEEEEEEEEiEEC2ERKSC_RKi,($_ZN7cutlass13device_kernelIN5flash19enable_sm80_to_sm89INS1_16FlashAttnBwdSm80INS1_25CollectiveMainloopBwdSm80ILi2ELi2EN4cute5tupleIJNS5_1CILi128EEES8_NS7_ILi64EEEEEENS_6half_tEfNS_4arch4Sm80ELb1ELb0ELb1ELb0ELb0ELb0ELb0ELb0ELi2ELi4ELi4ELi4ELb0EEENS1_21CollectiveEpilogueBwdISA_SB_SD_Li256ELb0ELb0ELi2EEENS1_25SingleTileBwdLPTSchedulerILb0ELi128ELb0EEEEEEEEEvNT_6ParamsE$_ZN4cute3eso3ESOILb1ELb0EJNS_6LayoutINS_5tupleIJNS3_IJNS_1CILi2EEES5_EEENS3_IJS5_NS4_ILi8EEEEEEEEENS3_IJNS3_IJS5_NS4_ILi4EEEEEENS3_IJNS4_ILi1EEES7_EEEEEEEENS_10ViewEngineIPfEEEEC2ERKSF_RKSI_ - $_ZN7cutlass13device_kernelIN5flash19enable_sm80_to_sm89INS1_16FlashAttnBwdSm80INS1_25CollectiveMainloopBwdSm80ILi2ELi2EN4cute5tupleIJNS5_1CILi128EEES8_NS7_ILi64EEEEEENS_6half_tEfNS_4arch4Sm80ELb1ELb0ELb1ELb0ELb0ELb0ELb0ELb0ELi2ELi4ELi4ELi4ELb0EEENS1_21CollectiveEpilogueBwdISA_SB_SD_Li256ELb0ELb0ELi2EEENS1_25SingleTileBwdLPTSchedulerILb0ELi128ELb0EEEEEEEEEvNT_6ParamsE$_ZN4cute3eso3ESOILb1ELb0EJNS_6LayoutINS_5tupleIJNS3_IJNS_1CILi2EEES5_EEEEEENS3_IJNS3_IJNS4_ILi8EEENS4_ILi64EEEEEEEEEEEiEEC2ERKSC_RKi)
$_ZN7cutlass13device_kernelIN5flash19enable_sm80_to_sm89INS1_16FlashAttnBwdSm80INS1_25CollectiveMainloopBwdSm80ILi2ELi2EN4cute5tupleIJNS5_1CILi128EEES8_NS7_ILi64EEEEEENS_6half_tEfNS_4arch4Sm80ELb1ELb0ELb1ELb0ELb0ELb0ELb0ELb0ELi2ELi4ELi4ELi4ELb0EEENS1_21CollectiveEpilogueBwdISA_SB_SD_Li256ELb0ELb0ELi2EEENS1_25SingleTileBwdLPTSchedulerILb0ELi128ELb0EEEEEEEEEvNT_6ParamsE$_ZN4cute3eso3ESOILb1ELb0EJNS_6LayoutINS_5tupleIJNS3_IJNS_1CILi2EEES5_EEEEEENS3_IJNS3_IJNS4_ILi8EEENS4_ILi64EEEEEEEEEEEiEEC2ERKSC_RKi:
[----:B------:R-:W-:Y:S02]  /*8b60*/  IADD3 R4, R64, -c[0x0][0x20], RZ ;  /* 0x8000080040047a10 */ /* 0x000fe40007ffe0ff */
[----:B------:R-:W-:-:S03]  /*8b70*/  MOV R9, 0x0 ;  /* 0x0000000000097802 */ /* 0x000fc60000000f00 */
[----:B------:R1:W-:Y:S01]  /*8b80*/  STL [R4], R5 ;  /* 0x0000000504007387 */ /* 0x0003e20000100800 */
[----:B------:R-:W-:Y:S05]  /*8b90*/  RET.REL.NODEC R8 `(_ZN7cutlass13device_kernelIN5flash19enable_sm80_to_sm89INS1_16FlashAttnBwdSm80INS1_25CollectiveMainloopBwdSm80ILi2ELi2EN4cute5tupleIJNS5_1CILi128EEES8_NS7_ILi64EEEEEENS_6half_tEfNS_4arch4Sm80ELb1ELb0ELb1ELb0ELb0ELb0ELb0ELb0ELi2ELi4ELi4ELi4ELb0EEENS1_21CollectiveEpilogueBwdISA_SB_SD_Li256ELb0ELb0ELi2EEENS1_25SingleTileBwdLPTSchedulerILb0ELi128ELb0EEEEEEEEEvNT_6ParamsE) ;  /* 0xffff746008007950 */ /* 0x000fea0003c3ffff */
        .type           $_ZN7cutlass13device_kernelIN5flash19enable_sm80_to_sm89INS1_16FlashAttnBwdSm80INS1_25CollectiveMainloopBwdSm80ILi2ELi2EN4cute5tupleIJNS5_1CILi128EEES8_NS7_ILi64EEEEEENS_6half_tEfNS_4arch4Sm80ELb1ELb0ELb1ELb0ELb0ELb0ELb0ELb0ELi2ELi4ELi4ELi4ELb0EEENS1_21CollectiveEpilogueBwdISA_SB_SD_Li256ELb0ELb0ELi2EEENS1_25SingleTileBwdLPTSchedulerILb0ELi128ELb0EEEEEEEEEvNT_6ParamsE$_ZN4cute3eso3ESOILb1ELb0EJNS_6LayoutINS_5tupleIJNS3_IJNS_1CILi2EEES5_EEENS3_IJS5_NS4_ILi8EEEEEEEEENS3_IJNS3_IJS5_NS4_ILi4EEEEEENS3_IJNS4_ILi1EEES7_EEEEEEEENS_10ViewEngineIPfEEEEC2ERKSF_RKSI_,@function
        .size           $_ZN7cutlass13device_kernelIN5flash19enable_sm80_to_sm89INS1_16FlashAttnBwdSm80INS1_25CollectiveMainloopBwdSm80ILi2ELi2EN4cute5tupleIJNS5_1CILi128EEES8_NS7_ILi64EEEEEENS_6half_tEfNS_4arch4Sm80ELb1ELb0ELb1ELb0ELb0ELb0ELb0ELb0ELi2ELi4ELi4ELi4ELb0EEENS1_21CollectiveEpilogueBwdISA_SB_SD_Li256ELb0ELb0ELi2EEENS1_25SingleTileBwdLPTSchedulerILb0ELi128ELb0EEEEEEEEEvNT_6ParamsE$_ZN4cute3eso3ESOILb1ELb0EJNS_6LayoutINS_5tupleIJNS3_IJNS_1CILi2EEES5_EEENS3_IJS5_NS4_ILi8EEEEEEEEENS3_IJNS3_IJS5_NS4_ILi4EEEEEENS3_IJNS4_ILi1EEES7_EEEEEEEENS_10ViewEngineIPfEEEEC2ERKSF_RKSI_,($_ZN7cutlass13device_kernelIN5flash19enable_sm80_to_sm89INS1_16FlashAttnBwdSm80INS1_25CollectiveMainloopBwdSm80ILi2ELi2EN4cute5tupleIJNS5_1CILi128EEES8_NS7_ILi64EEEEEENS_6half_tEfNS_4arch4Sm80ELb1ELb0ELb1ELb0ELb0ELb0ELb0ELb0ELi2ELi4ELi4ELi4ELb0EEENS1_21CollectiveEpilogueBwdISA_SB_SD_Li256ELb0ELb0ELi2EEENS1_25SingleTileBwdLPTSchedulerILb0ELi128ELb0EEEEEEEEEvNT_6ParamsE$_ZN4cute3eso3ESOILb1ELb0EJNS_6LayoutINS_5tupleIJNS3_IJNS_1CILi2EEES5_EEENS4_ILi8EEEEEENS3_IJNS3_IJNS4_ILi1EEES5_EEENS4_ILi4EEEEEEEENS_10ViewEngineIPN7cutlass6half_tEEEEEC2ERKSD_RKSI_ - $_ZN7cutlass13device_kernelIN5flash19enable_sm80_to_sm89INS1_16FlashAttnBwdSm80INS1_25CollectiveMainloopBwdSm80ILi2ELi2EN4cute5tupleIJNS5_1CILi128EEES8_NS7_ILi64EEEEEENS_6half_tEfNS_4arch4Sm80ELb1ELb0ELb1ELb0ELb0ELb0ELb0ELb0ELi2ELi4ELi4ELi4ELb0EEENS1_21CollectiveEpilogueBwdISA_SB_SD_Li256ELb0ELb0ELi2EEENS1_25SingleTileBwdLPTSchedulerILb0ELi128ELb0EEEEEEEEEvNT_6ParamsE$_ZN4cute3eso3ESOILb1ELb0EJNS_6LayoutINS_5tupleIJNS3_IJNS_1CILi2EEES5_EEENS3_IJS5_NS4_ILi8EEEEEEEEENS3_IJNS3_IJS5_NS4_ILi4EEEEEENS3_IJNS4_ILi1EEES7_EEEEEEEENS_10ViewEngineIPfEEEEC2ERKSF_RKSI_)
$_ZN7cutlass13device_kernelIN5flash19enable_sm80_to_sm89INS1_16FlashAttnBwdSm80INS1_25CollectiveMainloopBwdSm80ILi2ELi2EN4cute5tupleIJNS5_1CILi128EEES8_NS7_ILi64EEEEEENS_6half_tEfNS_4arch4Sm80ELb1ELb0ELb1ELb0ELb0ELb0ELb0ELb0ELi2ELi4ELi4ELi4ELb0EEENS1_21CollectiveEpilogueBwdISA_SB_SD_Li256ELb0ELb0ELi2EEENS1_25SingleTileBwdLPTSchedulerILb0ELi128ELb0EEEEEEEEEvNT_6ParamsE$_ZN4cute3eso3ESOILb1ELb0EJNS_6LayoutINS_5tupleIJNS3_IJNS_1CILi2EEES5_EEENS3_IJS5_NS4_ILi8EEEEEEEEENS3_IJNS3_IJS5_NS4_ILi4EEEEEENS3_IJNS4_ILi1EEES7_EEEEEEEENS_10ViewEngineIPfEEEEC2ERKSF_RKSI_:
[----:B------:R-:W-:Y:S01]  /*8ba0*/  IADD3 R3, R64, -c[0x0][0x20], RZ ;  /* 0x8000080040037a10 */ /* 0x000fe20007ffe0ff */
[----:B------:R-:W-:Y:S01]  /*8bb0*/  IMAD.MOV.U32 R4, RZ, RZ, R14 ;  /* 0x000000ffff047224 */ /* 0x000fe200078e000e */
[----:B------:R-:W-:-:S04]  /*8bc0*/  MOV R13, 0x0 ;  /* 0x00000000000d7802 */ /* 0x000fc80000000f00 */
[----:B------:R1:W-:Y:S01]  /*8bd0*/  STL.64 [R3], R4 ;  /* 0x0000000403007387 */ /* 0x0003e20000100a00 */
[----:B------:R-:W-:Y:S05]  /*8be0*/  RET.REL.NODEC R12 `(_ZN7cutlass13device_kernelIN5flash19enable_sm80_to_sm89INS1_16FlashAttnBwdSm80INS1_25CollectiveMainloopBwdSm80ILi2ELi2EN4cute5tupleIJNS5_1CILi128EEES8_NS7_ILi64EEEEEENS_6half_tEfNS_4arch4Sm80ELb1ELb0ELb1ELb0ELb0ELb0ELb0ELb0ELi2ELi4ELi4ELi4ELb0EEENS1_21CollectiveEpilogueBwdISA_SB_SD_Li256ELb0ELb0ELi2EEENS1_25SingleTileBwdLPTSchedulerILb0ELi128ELb0EEEEEEEEEvNT_6ParamsE) ;  /* 0xffff74100c007950 */ /* 0x000fea0003c3ffff */
        .type           $_ZN7cutlass13device_kernelIN5flash19enable_sm80_to_sm89INS1_16FlashAttnBwdSm80INS1_25CollectiveMainloopBwdSm80ILi2ELi2EN4cute5tupleIJNS5_1CILi128EEES8_NS7_ILi64EEEEEENS_6half_tEfNS_4arch4Sm80ELb1ELb0ELb1ELb0ELb0ELb0ELb0ELb0ELi2ELi4ELi4ELi4ELb0EEENS1_21CollectiveEpilogueBwdISA_SB_SD_Li256ELb0ELb0ELi2EEENS1_25SingleTileBwdLPTSchedulerILb0ELi128ELb0EEEEEEEEEvNT_6ParamsE$_ZN4cute3eso3ESOILb1ELb0EJNS_6LayoutINS_5tupleIJNS3_IJNS_1CILi2EEES5_EEENS4_ILi8EEEEEENS3_IJNS3_IJNS4_ILi1EEES5_EEENS4_ILi4EEEEEEEENS_10ViewEngineIPN7cutlass6half_tEEEEEC2ERKSD_RKSI_,@function
        .size           $_ZN7cutlass13device_kernelIN5flash19enable_sm80_to_sm89INS1_16FlashAttnBwdSm80INS1_25CollectiveMainloopBwdSm80ILi2ELi2EN4cute5tupleIJNS5_1CILi128EEES8_NS7_ILi64EEEEEENS_6half_tEfNS_4arch4Sm80ELb1ELb0ELb1ELb0ELb0ELb0ELb0ELb0ELi2ELi4ELi4ELi4ELb0EEENS1_21CollectiveEpilogueBwdISA_SB_SD_Li256ELb0ELb0ELi2EEENS1_25SingleTileBwdLPTSchedulerILb0ELi128ELb0EEEEEEEEEvNT_6ParamsE$_ZN4cute3eso3ESOILb1ELb0EJNS_6LayoutINS_5tupleIJNS3_IJNS_1CILi2EEES5_EEENS4_ILi8EEEEEENS3_IJNS3_IJNS4_ILi1EEES5_EEENS4_ILi4EEEEEEEENS_10ViewEngineIPN7cutlass6half_tEEEEEC2ERKSD_RKSI_,($_ZN7cutlass13device_kernelIN5flash19enable_sm80_to_sm89INS1_16FlashAttnBwdSm80INS1_25CollectiveMainloopBwdSm80ILi2ELi2EN4cute5tupleIJNS5_1CILi128EEES8_NS7_ILi64EEEEEENS_6half_tEfNS_4arch4Sm80ELb1ELb0ELb1ELb0ELb0ELb0ELb0ELb0ELi2ELi4ELi4ELi4ELb0EEENS1_21CollectiveEpilogueBwdISA_SB_SD_Li256ELb0ELb0ELi2EEENS1_25SingleTileBwdLPTSchedulerILb0ELi128ELb0EEEEEEEEEvNT_6ParamsE$_ZN4cute3eso3ESOILb1ELb0EJNS_6LayoutINS_5tupleIJNS3_IJNS_1CILi2EEES5_EEENS4_ILi8EEEEEENS3_IJNS3_IJNS4_ILi1EEES5_EEENS4_ILi4EEEEEEEEiEEC2ERKSD_RKi - $_ZN7cutlass13device_kernelIN5flash19enable_sm80_to_sm89INS1_16FlashAttnBwdSm80INS1_25CollectiveMainloopBwdSm80ILi2ELi2EN4cute5tupleIJNS5_1CILi128EEES8_NS7_ILi64EEEEEENS_6half_tEfNS_4arch4Sm80ELb1ELb0ELb1ELb0ELb0ELb0ELb0ELb0ELi2ELi4ELi4ELi4ELb0EEENS1_21CollectiveEpilogueBwdISA_SB_SD_Li256ELb0ELb0ELi2EEENS1_25SingleTileBwdLPTSchedulerILb0ELi128ELb0EEEEEEEEEvNT_6ParamsE$_ZN4cute3eso3ESOILb1ELb0EJNS_6LayoutINS_5tupleIJNS3_IJNS_1CILi2EEES5_EEENS4_ILi8EEEEEENS3_IJNS3_IJNS4_ILi1EEES5_EEENS4_ILi4EEEEEEEENS_10ViewEngineIPN7cutlass6half_tEEEEEC2ERKSD_RKSI_)
$_ZN7cutlass13device_kernelIN5flash19enable_sm80_to_sm89INS1_16FlashAttnBwdSm80INS1_25CollectiveMainloopBwdSm80ILi2ELi2EN4cute5tupleIJNS5_1CILi128EEES8_NS7_ILi64EEEEEENS_6half_tEfNS_4arch4Sm80ELb1ELb0ELb1ELb0ELb0ELb0ELb0ELb0ELi2ELi4ELi4ELi4ELb0EEENS1_21CollectiveEpilogueBwdISA_SB_SD_Li256ELb0ELb0ELi2EEENS1_25SingleTileBwdLPTSchedulerILb0ELi128ELb0EEEEEEEEEvNT_6ParamsE$_ZN4cute3eso3ESOILb1ELb0EJNS_6LayoutINS_5tupleIJNS3_IJNS_1CILi2EEES5_EEENS4_ILi8EEEEEENS3_IJNS3_IJNS4_ILi1EEES5_EEENS4_ILi4EEEEEEEENS_10ViewEngineIPN7cutlass6half_tEEEEEC2ERKSD_RKSI_:
[----:B------:R-:W-:Y:S01]  /*8bf0*/  IADD3 R2, R64, -c[0x0][0x20], RZ ;  /* 0x8000080040027a10 */ /* 0x000fe20007ffe0ff */
[----:B------:R-:W-:Y:S01]  /*8c00*/  IMAD.MOV.U32 R7, RZ, RZ, R3 ;  /* 0x000000ffff077224 */ /* 0x000fe200078e0003 */
[----:B------:R-:W-:-:S04]  /*8c10*/  MOV R5, 0x0 ;  /* 0x0000000000057802 */ /* 0x000fc80000000f00 */
[----:B------:R1:W-:Y:S01]  /*8c20*/  STL.64 [R2], R6 ;  /* 0x0000000602007387 */ /* 0x0003e20000100a00 */
[----:B------:R-:W-:Y:S05]  /*8c30*/  RET.REL.NODEC R4 `(_ZN7cutlass13device_kernelIN5flash19enable_sm80_to_sm89INS1_16FlashAttnBwdSm80INS1_25CollectiveMainloopBwdSm80ILi2ELi2EN4cute5tupleIJNS5_1CILi128EEES8_NS7_ILi64EEEEEENS_6half_tEfNS_4arch4Sm80ELb1ELb0ELb1ELb0ELb0ELb0ELb0ELb0ELi2ELi4ELi4ELi4ELb0EEENS1_21CollectiveEpilogueBwdISA_SB_SD_Li256ELb0ELb0ELi2EEENS1_25SingleTileBwdLPTSchedulerILb0ELi128ELb0EEEEEEEEEvNT_6ParamsE) ;  /* 0xffff73c004007950 */ /* 0x000fea0003c3ffff */
        .type           $_ZN7cutlass13device_kernelIN5flash19enable_sm80_to_sm89INS1_16FlashAttnBwdSm80INS1_25CollectiveMainloopBwdSm80ILi2ELi2EN4cute5tupleIJNS5_1CILi128EEES8_NS7_ILi64EEEEEENS_6half_tEfNS_4arch4Sm80ELb1ELb0ELb1ELb0ELb0ELb0ELb0ELb0ELi2ELi4ELi4ELi4ELb0EEENS1_21CollectiveEpilogueBwdISA_SB_SD_Li256ELb0ELb0ELi2EEENS1_25SingleTileBwdLPTSchedulerILb0ELi128ELb0EEEEEEEEEvNT_6ParamsE$_ZN4cute3eso3ESOILb1ELb0EJNS_6LayoutINS_5tupleIJNS3_IJNS_1CILi2EEES5_EEENS4_ILi8EEEEEENS3_IJNS3_IJNS4_ILi1EEES5_EEENS4_ILi4EEEEEEEEiEEC2ERKSD_RKi,@function
        .size           $_ZN7cutlass13device_kernelIN5flash19enable_sm80_to_sm89INS1_16FlashAttnBwdSm80INS1_25CollectiveMainloopBwdSm80ILi2ELi2EN4cute5tupleIJNS5_1CILi128EEES8_NS7_ILi64EEEEEENS_6half_tEfNS_4arch4Sm80ELb1ELb0ELb1ELb0ELb0ELb0ELb0ELb0ELi2ELi4ELi4ELi4ELb0EEENS1_21CollectiveEpilogueBwdISA_SB_SD_Li256ELb0ELb0ELi2EEENS1_25SingleTileBwdLPTSchedulerILb0ELi128ELb0EEEEEEEEEvNT_6ParamsE$_ZN4cute3eso3ESOILb1ELb0EJNS_6LayoutINS_5tupleIJNS3_IJNS_1CILi2EEES5_EEENS4_ILi8EEEEEENS3_IJNS3_IJNS4_ILi1EEES5_EEENS4_ILi4EEEEEEEEiEEC2ERKSD_RKi,($_ZN7cutlass13device_kernelIN5flash19enable_sm80_to_sm89INS1_16FlashAttnBwdSm80INS1_25CollectiveMainloopBwdSm80ILi2ELi2EN4cute5tupleIJNS5_1CILi128EEES8_NS7_ILi64EEEEEENS_6half_tEfNS_4arch4Sm80ELb1ELb0ELb1ELb0ELb0ELb0ELb0ELb0ELi2ELi4ELi4ELi4ELb0EEENS1_21CollectiveEpilogueBwdISA_SB_SD_Li256ELb0ELb0ELi2EEENS1_25SingleTileBwdLPTSchedulerILb0ELi128ELb0EEEEEEEEEvNT_6ParamsE$_ZN4cute3eso3ESOILb1ELb0EJNS_6LayoutINS_5tupleIJNS3_IJNS_1CILi2EEES5_EEES6_EEENS3_IJNS3_IJNS4_ILi1EEES5_EEENS3_IJNS4_ILi32EEENS4_ILi64EEEEEEEEEEENS_10ViewEngineIPN7cutlass6half_tEEEEEC2ERKSE_RKSJ_ - $_ZN7cutlass13device_kernelIN5flash19enable_sm80_to_sm89INS1_16FlashAttnBwdSm80INS1_25CollectiveMainloopBwdSm80ILi2ELi2EN4cute5tupleIJNS5_1CILi128EEES8_NS7_ILi64EEEEEENS_6half_tEfNS_4arch4Sm80ELb1ELb0ELb1ELb0ELb0ELb0ELb0ELb0ELi2ELi4ELi4ELi4ELb0EEENS1_21CollectiveEpilogueBwdISA_SB_SD_Li256ELb0ELb0ELi2EEENS1_25SingleTileBwdLPTSchedulerILb0ELi128ELb0EEEEEEEEEvNT_6ParamsE$_ZN4cute3eso3ESOILb1ELb0EJNS_6LayoutINS_5tupleIJNS3_IJNS_1CILi2EEES5_EEENS4_ILi8EEEEEENS3_IJNS3_IJNS4_ILi1EEES5_EEENS4_ILi4EEEEEEEEiEEC2ERKSD_RKi)
$_ZN7cutlass13device_kernelIN5flash19enable_sm80_to_sm89INS1_16FlashAttnBwdSm80INS1_25CollectiveMainloopBwdSm80ILi2ELi2EN4cute5tupleIJNS5_1CILi128EEES8_NS7_ILi64EEEEEENS_6half_tEfNS_4arch4Sm80ELb1ELb0ELb1ELb0ELb0ELb0ELb0ELb0ELi2ELi4ELi4ELi4ELb0EEENS1_21CollectiveEpilogueBwdISA_SB_SD_Li256ELb0ELb0ELi2EEENS1_25SingleTileBwdLPTSchedulerILb0ELi128ELb0EEEEEEEEEvNT_6ParamsE$_ZN4cute3eso3ESOILb1ELb0EJNS_6LayoutINS_5tupleIJNS3_IJNS_1CILi2EEES5_EEENS4_ILi8EEEEEENS3_IJNS3_IJNS4_ILi1EEES5_EEENS4_ILi4EEEEEEEEiEEC2ERKSD_RKi:
[----:B------:R-:W-:Y:S02]  /*8c40*/  IADD3 R2, R64, -c[0x0][0x20], RZ ;  /* 0x8000080040027a10 */ /* 0x000fe40007ffe0ff */
[----:B------:R-:W-:-:S03]  /*8c50*/  MOV R7, 0x0 ;  /* 0x0000000000077802 */ /* 0x000fc60000000f00 */
[----:B------:R1:W-:Y:S01]  /*8c60*/  STL [R2], R3 ;  /* 0x0000000302007387 */ /* 0x0003e20000100800 */
[----:B------:R-:W-:Y:S05]  /*8c70*/  RET.REL.NODEC R6 `(_ZN7cutlass13device_kernelIN5flash19enable_sm80_to_sm89INS1_16FlashAttnBwdSm80INS1_25CollectiveMainloopBwdSm80ILi2ELi2EN4cute5tupleIJNS5_1CILi128EEES8_NS7_ILi64EEEEEENS_6half_tEfNS_4arch4Sm80ELb1ELb0ELb1ELb0ELb0ELb0ELb0ELb0ELi2ELi4ELi4ELi4ELb0EEENS1_21CollectiveEpilogueBwdISA_SB_SD_Li256ELb0ELb0ELi2EEENS1_25SingleTileBwdLPTSchedulerILb0ELi128ELb0EEEEEEEEEvNT_6ParamsE) ;  /* 0xffff738006007950 */ /* 0x000fea0003c3ffff */
        .type           $_ZN7cutlass13device_kernelIN5flash19enable_sm80_to_sm89INS1_16FlashAttnBwdSm80INS1_25CollectiveMainloopBwdSm80ILi2ELi2EN4cute5tupleIJNS5_1CILi128EEES8_NS7_ILi64EEEEEENS_6half_tEfNS_4arch4Sm80ELb1ELb0ELb1ELb0ELb0ELb0ELb0ELb0ELi2ELi4ELi4ELi4ELb0EEENS1_21CollectiveEpilogueBwdISA_SB_SD_Li256ELb0ELb0ELi2EEENS1_25SingleTileBwdLPTSchedulerILb0ELi128ELb0EEEEEEEEEvNT_6ParamsE$_ZN4cute3eso3ESOILb1ELb0EJNS_6LayoutINS_5tupleIJNS3_IJNS_1CILi2EEES5_EEES6_EEENS3_IJNS3_IJNS4_ILi1EEES5_EEENS3_IJNS4_ILi32EEENS4_ILi64EEEEEEEEEEENS_10ViewEngineIPN7cutlass6half_tEEEEEC2ERKSE_RKSJ_,@function
        .size           $_ZN7cutlass13device_kernelIN5flash19enable_sm80_to_sm89INS1_16FlashAttnBwdSm80INS1_25CollectiveMainloopBwdSm80ILi2ELi2EN4cute5tupleIJNS5_1CILi128EEES8_NS7_ILi64EEEEEENS_6half_tEfNS_4arch4Sm80ELb1ELb0ELb1ELb0ELb0ELb0ELb0ELb0ELi2ELi4ELi4ELi4ELb0EEENS1_21CollectiveEpilogueBwdISA_SB_SD_Li256ELb0ELb0ELi2EEENS1_25SingleTileBwdLPTSchedulerILb0ELi128ELb0EEEEEEEEEvNT_6ParamsE$_ZN4cute3eso3ESOILb1ELb0EJNS_6LayoutINS_5tupleIJNS3_IJNS_1CILi2EEES5_EEES6_EEENS3_IJNS3_IJNS4_ILi1EEES5_EEENS3_IJNS4_ILi32EEENS4_ILi64EEEEEEEEEEENS_10ViewEngineIPN7cutlass6half_tEEEEEC2ERKSE_RKSJ_,($_ZN7cutlass13device_kernelIN5flash19enable_sm80_to_sm89INS1_16FlashAttnBwdSm80INS1_25CollectiveMainloopBwdSm80ILi2ELi2EN4cute5tupleIJNS5_1CILi128EEES8_NS7_ILi64EEEEEENS_6half_tEfNS_4arch4Sm80ELb1ELb0ELb1ELb0ELb0ELb0ELb0ELb0ELi2ELi4ELi4ELi4ELb0EEENS1_21CollectiveEpilogueBwdISA_SB_SD_Li256ELb0ELb0ELi2EEENS1_25SingleTileBwdLPTSchedulerILb0ELi128ELb0EEEEEEEEEvNT_6ParamsE$_ZN4cute3eso3ESOILb1ELb0EJNS_6LayoutINS_5tupleIJNS3_IJNS_1CILi2EEES5_EEES6_EEENS3_IJNS3_IJNS4_ILi1EEES5_EEENS3_IJNS4_ILi32EEENS4_ILi64EEEEEEEEEEEiEEC2ERKSE_RKi - $_ZN7cutlass13device_kernelIN5flash19enable_sm80_to_sm89INS1_16FlashAttnBwdSm80INS1_25CollectiveMainloopBwdSm80ILi2ELi2EN4cute5tupleIJNS5_1CILi128EEES8_NS7_ILi64EEEEEENS_6half_tEfNS_4arch4Sm80ELb1ELb0ELb1ELb0ELb0ELb0ELb0ELb0ELi2ELi4ELi4ELi4ELb0EEENS1_21CollectiveEpilogueBwdISA_SB_SD_Li256ELb0ELb0ELi2EEENS1_25SingleTileBwdLPTSchedulerILb0ELi128ELb0EEEEEEEEEvNT_6ParamsE$_ZN4cute3eso3ESOILb1ELb0EJNS_6LayoutINS_5tupleIJNS3_IJNS_1CILi2EEES5_EEES6_EEENS3_IJNS3_IJNS4_ILi1EEES5_EEENS3_IJNS4_ILi32EEENS4_ILi64EEEEEEEEEEENS_10ViewEngineIPN7cutlass6half_tEEEEEC2ERKSE_RKSJ_)
$_ZN7cutlass13device_kernelIN5flash19enable_sm80_to_sm89INS1_16FlashAttnBwdSm80INS1_25CollectiveMainloopBwdSm80ILi2ELi2EN4cute5tupleIJNS5_1CILi128EEES8_NS7_ILi64EEEEEENS_6half_tEfNS_4arch4Sm80ELb1ELb0ELb1ELb0ELb0ELb0ELb0ELb0ELi2ELi4ELi4ELi4ELb0EEENS1_21CollectiveEpilogueBwdISA_SB_SD_Li256ELb0ELb0ELi2EEENS1_25SingleTileBwdLPTSchedulerILb0ELi128ELb0EEEEEEEEEvNT_6ParamsE$_ZN4cute3eso3ESOILb1ELb0EJNS_6LayoutINS_5tupleIJNS3_IJNS_1CILi2EEES5_EEES6_EEENS3_IJNS3_IJNS4_ILi1EEES5_EEENS3_IJNS4_ILi32EEENS4_ILi64EEEEEEEEEEENS_10ViewEngineIPN7cutlass6half_tEEEEEC2ERKSE_RKSJ_:
[----:B------:R-:W-:Y:S01]  /*8c80*/  IADD3 R2, R64, -c[0x0][0x20], RZ ;  /* 0x8000080040027a10 */ /* 0x000fe20007ffe0ff */
[----:B------:R-:W-:Y:S01]  /*8c90*/  IMAD.MOV.U32 R7, RZ, RZ, R3 ;  /* 0x000000ffff077224 */ /* 0x000fe200078e0003 */
[----:B------:R-:W-:-:S04]  /*8ca0*/  MOV R5, 0x0 ;  /* 0x0000000000057802 */ /* 0x000fc80000000f00 */
[----:B------:R1:W-:Y:S01]  /*8cb0*/  STL.64 [R2], R6 ;  /* 0x0000000602007387 */ /* 0x0003e20000100a00 */
[----:B------:R-:W-:Y:S05]  /*8cc0*/  RET.REL.NODEC R4 `(_ZN7cutlass13device_kernelIN5flash19enable_sm80_to_sm89INS1_16FlashAttnBwdSm80INS1_25CollectiveMainloopBwdSm80ILi2ELi2EN4cute5tupleIJNS5_1CILi128EEES8_NS7_ILi64EEEEEENS_6half_tEfNS_4arch4Sm80ELb1ELb0ELb1ELb0ELb0ELb0ELb0ELb0ELi2ELi4ELi4ELi4ELb0EEENS1_21CollectiveEpilogueBwdISA_SB_SD_Li256ELb0ELb0ELi2EEENS1_25SingleTileBwdLPTSchedulerILb0ELi128ELb0EEEEEEEEEvNT_6ParamsE) ;  /* 0xffff733004007950 */ /* 0x000fea0003c3ffff */
        .type           $_ZN7cutlass13device_kernelIN5flash19enable_sm80_to_sm89INS1_16FlashAttnBwdSm80INS1_25CollectiveMainloopBwdSm80ILi2ELi2EN4cute5tupleIJNS5_1CILi128EEES8_NS7_ILi64EEEEEENS_6half_tEfNS_4arch4Sm80ELb1ELb0ELb1ELb0ELb0ELb0ELb0ELb0ELi2ELi4ELi4ELi4ELb0EEENS1_21CollectiveEpilogueBwdISA_SB_SD_Li256ELb0ELb0ELi2EEENS1_25SingleTileBwdLPTSchedulerILb0ELi128ELb0EEEEEEEEEvNT_6ParamsE$_ZN4cute3eso3ESOILb1ELb0EJNS_6LayoutINS_5tupleIJNS3_IJNS_1CILi2EEES5_EEES6_EEENS3_IJNS3_IJNS4_ILi1EEES5_EEENS3_IJNS4_ILi32EEENS4_ILi64EEEEEEEEEEEiEEC2ERKSE_RKi,@function
        .size           $_ZN7cutlass13device_kernelIN5flash19enable_sm80_to_sm89INS1_16FlashAttnBwdSm80INS1_25CollectiveMainloopBwdSm80ILi2ELi2EN4cute5tupleIJNS5_1CILi128EEES8_NS7_ILi64EEEEEENS_6half_tEfNS_4arch4Sm80ELb1ELb0ELb1ELb0ELb0ELb0ELb0ELb0ELi2ELi4ELi4ELi4ELb0EEENS1_21CollectiveEpilogueBwdISA_SB_SD_Li256ELb0ELb0ELi2EEENS1_25SingleTileBwdLPTSchedulerILb0ELi128ELb0EEEEEEEEEvNT_6ParamsE$_ZN4cute3eso3ESOILb1ELb0EJNS_6LayoutINS_5tupleIJNS3_IJNS_1CILi2EEES5_EEES6_EEENS3_IJNS3_IJNS4_ILi1EEES5_EEENS3_IJNS4_ILi32EEENS4_ILi64EEEEEEEEEEEiEEC2ERKSE_RKi,($_ZN7cutlass13device_kernelIN5flash19enable_sm80_to_sm89INS1_16FlashAttnBwdSm80INS1_25CollectiveMainloopBwdSm80ILi2ELi2EN4cute5tupleIJNS5_1CILi128EEES8_NS7_ILi64EEEEEENS_6half_tEfNS_4arch4Sm80ELb1ELb0ELb1ELb0ELb0ELb0ELb0ELb0ELi2ELi4ELi4ELi4ELb0EEENS1_21CollectiveEpilogueBwdISA_SB_SD_Li256ELb0ELb0ELi2EEENS1_25SingleTileBwdLPTSchedulerILb0ELi128ELb0EEEEEEEEEvNT_6ParamsE$_ZN4cute3eso3ESOILb1ELb0EJNS_6LayoutINS_5tupleIJNS3_IJNS_1CILi2EEES5_S5_EEEEEENS3_IJNS3_IJNS4_ILi1EEES5_NS4_ILi4EEEEEEEEEEENS_10ViewEngineIPN7cutlass6half_tEEEEEC2ERKSC_RKSH_ - $_ZN7cutlass13device_kernelIN5flash19enable_sm80_to_sm89INS1_16FlashAttnBwdSm80INS1_25CollectiveMainloopBwdSm80ILi2ELi2EN4cute5tupleIJNS5_1CILi128EEES8_NS7_ILi64EEEEEENS_6half_tEfNS_4arch4Sm80ELb1ELb0ELb1ELb0ELb0ELb0ELb0ELb0ELi2ELi4ELi4ELi4ELb0EEENS1_21CollectiveEpilogueBwdISA_SB_SD_Li256ELb0ELb0ELi2EEENS1_25SingleTileBwdLPTSchedulerILb0ELi128ELb0EEEEEEEEEvNT_6ParamsE$_ZN4cute3eso3ESOILb1ELb0EJNS_6LayoutINS_5tupleIJNS3_IJNS_1CILi2EEES5_EEES6_EEENS3_IJNS3_IJNS4_ILi1EEES5_EEENS3_IJNS4_ILi32EEENS4_ILi64EEEEEEEEEEEiEEC2ERKSE_RKi)
$_ZN7cutlass13device_kernelIN5flash19enable_sm80_to_sm89INS1_16FlashAttnBwdSm80INS1_25CollectiveMainloopBwdSm80ILi2ELi2EN4cute5tupleIJNS5_1CILi128EEES8_NS7_ILi64EEEEEENS_6half_tEfNS_4arch4Sm80ELb1ELb0ELb1ELb0ELb0ELb0ELb0ELb0ELi2ELi4ELi4ELi4ELb0EEENS1_21CollectiveEpilogueBwdISA_SB_SD_Li256ELb0ELb0ELi2EEENS1_25SingleTileBwdLPTSchedulerILb0ELi128ELb0EEEEEEEEEvNT_6ParamsE$_ZN4cute3eso3ESOILb1ELb0EJNS_6LayoutINS_5tupleIJNS3_IJNS_1CILi2EEES5_EEES6_EEENS3_IJNS3_IJNS4_ILi1EEES5_EEENS3_IJNS4_ILi32EEENS4_ILi64EEEEEEEEEEEiEEC2ERKSE_RKi:
[----:B------:R-:W-:Y:S02]  /*8cd0*/  IADD3 R2, R64, -c[0x0][0x20], RZ ;  /* 0x8000080040027a10 */ /* 0x000fe40007ffe0ff */
[----:B------:R-:W-:-:S03]  /*8ce0*/  MOV R5, 0x0 ;  /* 0x0000000000057802 */ /* 0x000fc60000000f00 */
[----:B------:R1:W-:Y:S01]  /*8cf0*/  STL [R2], R3 ;  /* 0x0000000302007387 */ /* 0x0003e20000100800 */
[----:B------:R-:W-:Y:S05]  /*8d00*/  RET.REL.NODEC R4 `(_ZN7cutlass13device_kernelIN5flash19enable_sm80_to_sm89INS1_16FlashAttnBwdSm80INS1_25CollectiveMainloopBwdSm80ILi2ELi2EN4cute5tupleIJNS5_1CILi128EEES8_NS7_ILi64EEEEEENS_6half_tEfNS_4arch4Sm80ELb1ELb0ELb1ELb0ELb0ELb0ELb0ELb0ELi2ELi4ELi4ELi4ELb0EEENS1_21CollectiveEpilogueBwdISA_SB_SD_Li256ELb0ELb0ELi2EEENS1_25SingleTileBwdLPTSchedulerILb0ELi128ELb0EEEEEEEEEvNT_6ParamsE) ;  /* 0xffff72f004007950 */ /* 0x000fea0003c3ffff */
        .type           $_ZN7cutlass13device_kernelIN5flash19enable_sm80_to_sm89INS1_16FlashAttnBwdSm80INS1_25CollectiveMainloopBwdSm80ILi2ELi2EN4cute5tupleIJNS5_1CILi128EEES8_NS7_ILi64EEEEEENS_6half_tEfNS_4arch4Sm80ELb1ELb0ELb1ELb0ELb0ELb0ELb0ELb0ELi2ELi4ELi4ELi4ELb0EEENS1_21CollectiveEpilogueBwdISA_SB_SD_Li256ELb0ELb0ELi2EEENS1_25SingleTileBwdLPTSchedulerILb0ELi128ELb0EEEEEEEEEvNT_6ParamsE$_ZN4cute3eso3ESOILb1ELb0EJNS_6LayoutINS_5tupleIJNS3_IJNS_1CILi2EEES5_S5_EEEEEENS3_IJNS3_IJNS4_ILi1EEES5_NS4_ILi4EEEEEEEEEEENS_10ViewEngineIPN7cutlass6half_tEEEEEC2ERKSC_RKSH_,@function
        .size           $_ZN7cutlass13device_kernelIN5flash19enable_sm80_to_sm89INS1_16FlashAttnBwdSm80INS1_25CollectiveMainloopBwdSm80ILi2ELi2EN4cute5tupleIJNS5_1CILi128EEES8_NS7_ILi64EEEEEENS_6half_tEfNS_4arch4Sm80ELb1ELb0ELb1ELb0ELb0ELb0ELb0ELb0ELi2ELi4ELi4ELi4ELb0EEENS1_21CollectiveEpilogueBwdISA_SB_SD_Li256ELb0ELb0ELi2EEENS1_25SingleTileBwdLPTSchedulerILb0ELi128ELb0EEEEEEEEEvNT_6ParamsE$_ZN4cute3eso3ESOILb1ELb0EJNS_6LayoutINS_5tupleIJNS3_IJNS_1CILi2EEES5_S5_EEEEEENS3_IJNS3_IJNS4_ILi1EEES5_NS4_ILi4EEEEEEEEEEENS_10ViewEngineIPN7cutlass6half_tEEEEEC2ERKSC_RKSH_,($_ZN7cutlass13device_kernelIN5flash19enable_sm80_to_sm89INS1_16FlashAttnBwdSm80INS1_25CollectiveMainloopBwdSm80ILi2ELi2EN4cute5tupleIJNS5_1CILi128EEES8_NS7_ILi64EEEEEENS_6half_tEfNS_4arch4Sm80ELb1ELb0ELb1ELb0ELb0ELb0ELb0ELb0ELi2ELi4ELi4ELi4ELb0EEENS1_21CollectiveEpilogueBwdISA_SB_SD_Li256ELb0ELb0ELi2EEENS1_25SingleTileBwdLPTSchedulerILb0ELi128ELb0EEEEEEEEEvNT_6ParamsE$_ZN4cute3eso3ESOILb1ELb0EJNS_6LayoutINS_5tupleIJNS3_IJNS_1CILi2EEES5_S5_EEEEEENS3_IJNS3_IJNS4_ILi1EEES5_NS4_ILi4EEEEEEEEEEEiEEC2ERKSC_RKi - $_ZN7cutlass13device_kernelIN5flash19enable_sm80_to_sm89INS1_16FlashAttnBwdSm80INS1_25CollectiveMainloopBwdSm80ILi2ELi2EN4cute5tupleIJNS5_1CILi128EEES8_NS7_ILi64EEEEEENS_6half_tEfNS_4arch4Sm80ELb1ELb0ELb1ELb0ELb0ELb0ELb0ELb0ELi2ELi4ELi4ELi4ELb0EEENS1_21CollectiveEpilogueBwdISA_SB_SD_Li256ELb0ELb0ELi2EEENS1_25SingleTileBwdLPTSchedulerILb0ELi128ELb0EEEEEEEEEvNT_6ParamsE$_ZN4cute3eso3ESOILb1ELb0EJNS_6LayoutINS_5tupleIJNS3_IJNS_1CILi2EEES5_S5_EEEEEENS3_IJNS3_IJNS4_ILi1EEES5_NS4_ILi4EEEEEEEEEEENS_10ViewEngineIPN7cutlass6half_tEEEEEC2ERKSC_RKSH_)
$_ZN7cutlass13device_kernelIN5flash19enable_sm80_to_sm89INS1_16FlashAttnBwdSm80INS1_25CollectiveMainloopBwdSm80ILi2ELi2EN4cute5tupleIJNS5_1CILi128EEES8_NS7_ILi64EEEEEENS_6half_tEfNS_4arch4Sm80ELb1ELb0ELb1ELb0ELb0ELb0ELb0ELb0ELi2ELi4ELi4ELi4ELb0EEENS1_21CollectiveEpilogueBwdISA_SB_SD_Li256ELb0ELb0ELi2EEENS1_25SingleTileBwdLPTSchedulerILb0ELi128ELb0EEEEEEEEEvNT_6ParamsE$_ZN4cute3eso3ESOILb1ELb0EJNS_6LayoutINS_5tupleIJNS3_IJNS_1CILi2EEES5_S5_EEEEEENS3_IJNS3_IJNS4_ILi1EEES5_NS4_ILi4EEEEEEEEEEENS_10ViewEngineIPN7cutlass6half_tEEEEEC2ERKSC_RKSH_:
[----:B------:R-:W-:Y:S01]  /*8d10*/  IADD3 R2, R64, -c[0x0][0x20], RZ ;  /* 0x8000080040027a10 */ /* 0x000fe20007ffe0ff */
[----:B------:R-:W-:Y:S01]  /*8d20*/  IMAD.MOV.U32 R7, RZ, RZ, R3 ;  /* 0x000000ffff077224 */ /* 0x000fe200078e0003 */
[----:B------:R-:W-:-:S04]  /*8d30*/  MOV R5, 0x0 ;  /* 0x0000000000057802 */ /* 0x000fc80000000f00 */
[----:B------:R1:W-:Y:S01]  /*8d40*/  STL.64 [R2], R6 ;  /* 0x0000000602007387 */ /* 0x0003e20000100a00 */
[----:B------:R-:W-:Y:S05]  /*8d50*/  RET.REL.NODEC R4 `(_ZN7cutlass13device_kernelIN5flash19enable_sm80_to_sm89INS1_16FlashAttnBwdSm80INS1_25CollectiveMainloopBwdSm80ILi2ELi2EN4cute5tupleIJNS5_1CILi128EEES8_NS7_ILi64EEEEEENS_6half_tEfNS_4arch4Sm80ELb1ELb0ELb1ELb0ELb0ELb0ELb0ELb0ELi2ELi4ELi4ELi4ELb0EEENS1_21CollectiveEpilogueBwdISA_SB_SD_Li256ELb0ELb0ELi2EEENS1_25SingleTileBwdLPTSchedulerILb0ELi128ELb0EEEEEEEEEvNT_6ParamsE) ;  /* 0xffff72a004007950 */ /* 0x000fea0003c3ffff */
        .type           $_ZN7cutlass13device_kernelIN5flash19enable_sm80_to_sm89INS1_16FlashAttnBwdSm80INS1_25CollectiveMainloopBwdSm80ILi2ELi2EN4cute5tupleIJNS5_1CILi128EEES8_NS7_ILi64EEEEEENS_6half_tEfNS_4arch4Sm80ELb1ELb0ELb1ELb0ELb0ELb0ELb0ELb0ELi2ELi4ELi4ELi4ELb0EEENS1_21CollectiveEpilogueBwdISA_SB_SD_Li256ELb0ELb0ELi2EEENS1_25SingleTileBwdLPTSchedulerILb0ELi128ELb0EEEEEEEEEvNT_6ParamsE$_ZN4cute3eso3ESOILb1ELb0EJNS_6LayoutINS_5tupleIJNS3_IJNS_1CILi2EEES5_S5_EEEEEENS3_IJNS3_IJNS4_ILi1EEES5_NS4_ILi4EEEEEEEEEEEiEEC2ERKSC_RKi,@function
        .size           $_ZN7cutlass13device_kernelIN5flash19enable_sm80_to_sm89INS1_16FlashAttnBwdSm80INS1_25CollectiveMainloopBwdSm80ILi2ELi2EN4cute5tupleIJNS5_1CILi128EEES8_NS7_ILi64EEEEEENS_6half_tEfNS_4arch4Sm80ELb1ELb0ELb1ELb0ELb0ELb0ELb0ELb0ELi2ELi4ELi4ELi4ELb0EEENS1_21CollectiveEpilogueBwdISA_SB_SD_Li256ELb0ELb0ELi2EEENS1_25SingleTileBwdLPTSchedulerILb0ELi128ELb0EEEEEEEEEvNT_6ParamsE$_ZN4cute3eso3ESOILb1ELb0EJNS_6LayoutINS_5tupleIJNS3_IJNS_1CILi2EEES5_S5_EEEEEENS3_IJNS3_IJNS4_ILi1EEES5_NS4_ILi4EEEEEEEEEEEiEEC2ERKSC_RKi,($_ZN7cutlass13device_kernelIN5flash19enable_sm80_to_sm89INS1_16FlashAttnBwdSm80INS1_25CollectiveMainloopBwdSm80ILi2ELi2EN4cute5tupleIJNS5_1CILi128EEES8_NS7_ILi64EEEEEENS_6half_tEfNS_4arch4Sm80ELb1ELb0ELb1ELb0ELb0ELb0ELb0ELb0ELi2ELi4ELi4ELi4ELb0EEENS1_21CollectiveEpilogueBwdISA_SB_SD_Li256ELb0ELb0ELi2EEENS1_25SingleTileBwdLPTSchedulerILb0ELi128ELb0EEEEEEEEEvNT_6ParamsE$_ZN4cute3eso3ESOILb1ELb0EJNS_6LayoutINS_5tupleIJNS3_IJNS_1CILi2EEES5_S5_EEES5_EEENS3_IJNS3_IJNS4_ILi1EEES5_NS4_ILi4EEEEEENS4_ILi64EEEEEEEENS_10ViewEngineIPN7cutlass6half_tEEEEEC2ERKSD_RKSI_ - $_ZN7cutlass13device_kernelIN5flash19enable_sm80_to_sm89INS1_16FlashAttnBwdSm80INS1_25CollectiveMainloopBwdSm80ILi2ELi2EN4cute5tupleIJNS5_1CILi128EEES8_NS7_ILi64EEEEEENS_6half_tEfNS_4arch4Sm80ELb1ELb0ELb1ELb0ELb0ELb0ELb0ELb0ELi2ELi4ELi4ELi4ELb0EEENS1_21CollectiveEpilogueBwdISA_SB_SD_Li256ELb0ELb0ELi2EEENS1_25SingleTileBwdLPTSchedulerILb0ELi128ELb0EEEEEEEEEvNT_6ParamsE$_ZN4cute3eso3ESOILb1ELb0EJNS_6LayoutINS_5tupleIJNS3_IJNS_1CILi2EEES5_S5_EEEEEENS3_IJNS3_IJNS4_ILi1EEES5_NS4_ILi4EEEEEEEEEEEiEEC2ERKSC_RKi)
$_ZN7cutlass13device_kernelIN5flash19enable_sm80_to_sm89INS1_16FlashAttnBwdSm80INS1_25CollectiveMainloopBwdSm80ILi2ELi2EN4cute5tupleIJNS5_1CILi128EEES8_NS7_ILi64EEEEEENS_6half_tEfNS_4arch4Sm80ELb1ELb0ELb1ELb0ELb0ELb0ELb0ELb0ELi2ELi4ELi4ELi4ELb0EEENS1_21CollectiveEpilogueBwdISA_SB_SD_Li256ELb0ELb0ELi2EEENS1_25SingleTileBwdLPTSchedulerILb0ELi128ELb0EEEEEEEEEvNT_6ParamsE$_ZN4cute3eso3ESOILb1ELb0EJNS_6LayoutINS_5tupleIJNS3_IJNS_1CILi2EEES5_S5_EEEEEENS3_IJNS3_IJNS4_ILi1EEES5_NS4_ILi4EEEEEEEEEEEiEEC2ERKSC_RKi:
[----:B------:R-:W-:Y:S02]  /*8d60*/  IADD3 R2, R64, -c[0x0][0x20], RZ ;  /* 0x8000080040027a10 */ /* 0x000fe40007ffe0ff */
[----:B------:R-:W-:-:S03]  /*8d70*/  MOV R5, 0x0 ;  /* 0x0000000000057802 */ /* 0x000fc60000000f00 */
[----:B------:R1:W-:Y:S01]  /*8d80*/  STL [R2], R3 ;  /* 0x0000000302007387 */ /* 0x0003e20000100800 */
[----:B------:R-:W-:Y:S05]  /*8d90*/  RET.REL.NODEC R4 `(_ZN7cutlass13device_kernelIN5flash19enable_sm80_to_sm89INS1_16FlashAttnBwdSm80INS1_25CollectiveMainloopBwdSm80ILi2ELi2EN4cute5tupleIJNS5_1CILi128EEES8_NS7_ILi64EEEEEENS_6half_tEfNS_4arch4Sm80ELb1ELb0ELb1ELb0ELb0ELb0ELb0ELb0ELi2ELi4ELi4ELi4ELb0EEENS1_21CollectiveEpilogueBwdISA_SB_SD_Li256ELb0ELb0ELi2EEENS1_25SingleTileBwdLPTSchedulerILb0ELi128ELb0EEEEEEEEEvNT_6ParamsE) ;  /* 0xffff726004007950 */ /* 0x000fea0003c3ffff */
        .type           $_ZN7cutlass13device_kernelIN5flash19enable_sm80_to_sm89INS1_16FlashAttnBwdSm80INS1_25CollectiveMainloopBwdSm80ILi2ELi2EN4cute5tupleIJNS5_1CILi128EEES8_NS7_ILi64EEEEEENS_6half_tEfNS_4arch4Sm80ELb1ELb0ELb1ELb0ELb0ELb0ELb0ELb0ELi2ELi4ELi4ELi4ELb0EEENS1_21CollectiveEpilogueBwdISA_SB_SD_Li256ELb0ELb0ELi2EEENS1_25SingleTileBwdLPTSchedulerILb0ELi128ELb0EEEEEEEEEvNT_6ParamsE$_ZN4cute3eso3ESOILb1ELb0EJNS_6LayoutINS_5tupleIJNS3_IJNS_1CILi2EEES5_S5_EEES5_EEENS3_IJNS3_IJNS4_ILi1EEES5_NS4_ILi4EEEEEENS4_ILi64EEEEEEEENS_10ViewEngineIPN7cutlass6half_tEEEEEC2ERKSD_RKSI_,@function
        .size           $_ZN7cutlass13device_kernelIN5flash19enable_sm80_to_sm89INS1_16FlashAttnBwdSm80INS1_25CollectiveMainloopBwdSm80ILi2ELi2EN4cute5tupleIJNS5_1CILi128EEES8_NS7_ILi64EEEEEENS_6half_tEfNS_4arch4Sm80ELb1ELb0ELb1ELb0ELb0ELb0ELb0ELb0ELi2ELi4ELi4ELi4ELb0EEENS1_21CollectiveEpilogueBwdISA_SB_SD_Li256ELb0ELb0ELi2EEENS1_25SingleTileBwdLPTSchedulerILb0ELi128ELb0EEEEEEEEEvNT_6ParamsE$_ZN4cute3eso3ESOILb1ELb0EJNS_6LayoutINS_5tupleIJNS3_IJNS_1CILi2EEES5_S5_EEES5_EEENS3_IJNS3_IJNS4_ILi1EEES5_NS4_ILi4EEEEEENS4_ILi64EEEEEEEENS_10ViewEngineIPN7cutlass6half_tEEEEEC2ERKSD_RKSI_,($_ZN7cutlass13device_kernelIN5flash19enable_sm80_to_sm89INS1_16FlashAttnBwdSm80INS1_25CollectiveMainloopBwdSm80ILi2ELi2EN4cute5tupleIJNS5_1CILi128EEES8_NS7_ILi64EEEEEENS_6half_tEfNS_4arch4Sm80ELb1ELb0ELb1ELb0ELb0ELb0ELb0ELb0ELi2ELi4ELi4ELi4ELb0EEENS1_21CollectiveEpilogueBwdISA_SB_SD_Li256ELb0ELb0ELi2EEENS1_25SingleTileBwdLPTSchedulerILb0ELi128ELb0EEEEEEEEEvNT_6ParamsE$_ZN4cute3eso3ESOILb1ELb0EJNS_6LayoutINS_5tupleIJNS3_IJNS_1CILi2EEES5_S5_EEES5_EEENS3_IJNS3_IJNS4_ILi1EEES5_NS4_ILi4EEEEEENS4_ILi64EEEEEEEEiEEC2ERKSD_RKi - $_ZN7cutlass13device_kernelIN5flash19enable_sm80_to_sm89INS1_16FlashAttnBwdSm80INS1_25CollectiveMainloopBwdSm80ILi2ELi2EN4cute5tupleIJNS5_1CILi128EEES8_NS7_ILi64EEEEEENS_6half_tEfNS_4arch4Sm80ELb1ELb0ELb1ELb0ELb0ELb0ELb0ELb0ELi2ELi4ELi4ELi4ELb0EEENS1_21CollectiveEpilogueBwdISA_SB_SD_Li256ELb0ELb0ELi2EEENS1_25SingleTileBwdLPTSchedulerILb0ELi128ELb0EEEEEEEEEvNT_6ParamsE$_ZN4cute3eso3ESOILb1ELb0EJNS_6LayoutINS_5tupleIJNS3_IJNS_1CILi2EEES5_S5_EEES5_EEENS3_IJNS3_IJNS4_ILi1EEES5_NS4_ILi4EEEEEENS4_ILi64EEEEEEEENS_10ViewEngineIPN7cutlass6half_tEEEEEC2ERKSD_RKSI_)
$_ZN7cutlass13device_kernelIN5flash19enable_sm80_to_sm89INS1_16FlashAttnBwdSm80INS1_25CollectiveMainloopBwdSm80ILi2ELi2EN4cute5tupleIJNS5_1CILi128EEES8_NS7_ILi64EEEEEENS_6half_tEfNS_4arch4Sm80ELb1ELb0ELb1ELb0ELb0ELb0ELb0ELb0ELi2ELi4ELi4ELi4ELb0EEENS1_21CollectiveEpilogueBwdISA_SB_SD_Li256ELb0ELb0ELi2EEENS1_25SingleTileBwdLPTSchedulerILb0ELi128ELb0EEEEEEEEEvNT_6ParamsE$_ZN4cute3eso3ESOILb1ELb0EJNS_6LayoutINS_5tupleIJNS3_IJNS_1CILi2EEES5_S5_EEES5_EEENS3_IJNS3_IJNS4_ILi1EEES5_NS4_ILi4EEEEEENS4_ILi64EEEEEEEENS_10ViewEngineIPN7cutlass6half_tEEEEEC2ERKSD_RKSI_:
[----:B------:R-:W-:Y:S01]  /*8da0*/  IADD3 R2, R64, -c[0x0][0x20], RZ ;  /* 0x8000080040027a10 */ /* 0x000fe20007ffe0ff */
[----:B------:R-:W-:Y:S01]  /*8db0*/  IMAD.MOV.U32 R7, RZ, RZ, R3 ;  /* 0x000000ffff077224 */ /* 0x000fe200078e0003 */
[----:B------:R-:W-:-:S04]  /*8dc0*/  MOV R5, 0x0 ;  /* 0x0000000000057802 */ /* 0x000fc80000000f00 */
[----:B------:R1:W-:Y:S01]  /*8dd0*/  STL.64 [R2], R6 ;  /* 0x0000000602007387 */ /* 0x0003e20000100a00 */
[----:B------:R-:W-:Y:S05]  /*8de0*/  RET.REL.NODEC R4 `(_ZN7cutlass13device_kernelIN5flash19enable_sm80_to_sm89INS1_16FlashAttnBwdSm80INS1_25CollectiveMainloopBwdSm80ILi2ELi2EN4cute5tupleIJNS5_1CILi128EEES8_NS7_ILi64EEEEEENS_6half_tEfNS_4arch4Sm80ELb1ELb0ELb1ELb0ELb0ELb0ELb0ELb0ELi2ELi4ELi4ELi4ELb0EEENS1_21CollectiveEpilogueBwdISA_SB_SD_Li256ELb0ELb0ELi2EEENS1_25SingleTileBwdLPTSchedulerILb0ELi128ELb0EEEEEEEEEvNT_6ParamsE) ;  /* 0xffff721004007950 */ /* 0x000fea0003c3ffff */
        .type           $_ZN7cutlass13device_kernelIN5flash19enable_sm80_to_sm89INS1_16FlashAttnBwdSm80INS1_25CollectiveMainloopBwdSm80ILi2ELi2EN4cute5tupleIJNS5_1CILi128EEES8_NS7_ILi64EEEEEENS_6half_tEfNS_4arch4Sm80ELb1ELb0ELb1ELb0ELb0ELb0ELb0ELb0ELi2ELi4ELi4ELi4ELb0EEENS1_21CollectiveEpilogueBwdISA_SB_SD_Li256ELb0ELb0ELi2EEENS1_25SingleTileBwdLPTSchedulerILb0ELi128ELb0EEEEEEEEEvNT_6ParamsE$_ZN4cute3eso3ESOILb1ELb0EJNS_6LayoutINS_5tupleIJNS3_IJNS_1CILi2EEES5_S5_EEES5_EEENS3_IJNS3_IJNS4_ILi1EEES5_NS4_ILi4EEEEEENS4_ILi64EEEEEEEEiEEC2ERKSD_RKi,@function
        .size           $_ZN7cutlass13device_kernelIN5flash19enable_sm80_to_sm89INS1_16FlashAttnBwdSm80INS1_25CollectiveMainloopBwdSm80ILi2ELi2EN4cute5tupleIJNS5_1CILi128EEES8_NS7_ILi64EEEEEENS_6half_tEfNS_4arch4Sm80ELb1ELb0ELb1ELb0ELb0ELb0ELb0ELb0ELi2ELi4ELi4ELi4ELb0EEENS1_21CollectiveEpilogueBwdISA_SB_SD_Li256ELb0ELb0ELi2EEENS1_25SingleTileBwdLPTSchedulerILb0ELi128ELb0EEEEEEEEEvNT_6ParamsE$_ZN4cute3eso3ESOILb1ELb0EJNS_6LayoutINS_5tupleIJNS3_IJNS_1CILi2EEES5_S5_EEES5_EEENS3_IJNS3_IJNS4_ILi1EEES5_NS4_ILi4EEEEEENS4_ILi64EEEEEEEEiEEC2ERKSD_RKi,($_ZN7cutlass13device_kernelIN5flash19enable_sm80_to_sm89INS1_16FlashAttnBwdSm80INS1_25CollectiveMainloopBwdSm80ILi2ELi2EN4cute5tupleIJNS5_1CILi128EEES8_NS7_ILi64EEEEEENS_6half_tEfNS_4arch4Sm80ELb1ELb0ELb1ELb0ELb0ELb0ELb0ELb0ELi2ELi4ELi4ELi4ELb0EEENS1_21CollectiveEpilogueBwdISA_SB_SD_Li256ELb0ELb0ELi2EEENS1_25SingleTileBwdLPTSchedulerILb0ELi128ELb0EEEEEEEEEvNT_6ParamsE$_ZN4cute3eso3ESOILb1ELb0EJNS_6LayoutINS_5tupleIJNS3_IJNS_1CILi2EEES5_S5_EEES5_EEENS3_IJNS3_IJNS4_ILi1EEES5_NS4_ILi4EEEEEENS4_ILi8EEEEEEEENS_10ViewEngineIPN7cutlass6half_tEEEEEC2ERKSD_RKSI_ - $_ZN7cutlass13device_kernelIN5flash19enable_sm80_to_sm89INS1_16FlashAttnBwdSm80INS1_25CollectiveMainloopBwdSm80ILi2ELi2EN4cute5tupleIJNS5_1CILi128EEES8_NS7_ILi64EEEEEENS_6half_tEfNS_4arch4Sm80ELb1ELb0ELb1ELb0ELb0ELb0ELb0ELb0ELi2ELi4ELi4ELi4ELb0EEENS1_21CollectiveEpilogueBwdISA_SB_SD_Li256ELb0ELb0ELi2EEENS1_25SingleTileBwdLPTSchedulerILb0ELi128ELb0EEEEEEEEEvNT_6ParamsE$_ZN4cute3eso3ESOILb1ELb0EJNS_6LayoutINS_5tupleIJNS3_IJNS_1CILi2EEES5_S5_EEES5_EEENS3_IJNS3_IJNS4_ILi1EEES5_NS4_ILi4EEEEEENS4_ILi64EEEEEEEEiEEC2ERKSD_RKi)
$_ZN7cutlass13device_kernelIN5flash19enable_sm80_to_sm89INS1_16FlashAttnBwdSm80INS1_25CollectiveMainloopBwdSm80ILi2ELi2EN4cute5tupleIJNS5_1CILi128EEES8_NS7_ILi64EEEEEENS_6half_tEfNS_4arch4Sm80ELb1ELb0ELb1ELb0ELb0ELb0ELb0ELb0ELi2ELi4ELi4ELi4ELb0EEENS1_21CollectiveEpilogueBwdISA_SB_SD_Li256ELb0ELb0ELi2EEENS1_25SingleTileBwdLPTSchedulerILb0ELi128ELb0EEEEEEEEEvNT_6ParamsE$_ZN4cute3eso3ESOILb1ELb0EJNS_6LayoutINS_5tupleIJNS3_IJNS_1CILi2EEES5_S5_EEES5_EEENS3_IJNS3_IJNS4_ILi1EEES5_NS4_ILi4EEEEEENS4_ILi64EEEEEEEEiEEC2ERKSD_RKi:
[----:B------:R-:W-:Y:S02]  /*8df0*/  IADD3 R2, R64, -c[0x0][0x20], RZ ;  /* 0x8000080040027a10 */ /* 0x000fe40007ffe0ff */
[----:B------:R-:W-:-:S03]  /*8e00*/  MOV R5, 0x0 ;  /* 0x0000000000057802 */ /* 0x000fc60000000f00 */
[----:B------:R1:W-:Y:S01]  /*8e10*/  STL [R2], R3 ;  /* 0x0000000302007387 */ /* 0x0003e20000100800 */
[----:B------:R-:W-:Y:S05]  /*8e20*/  RET.REL.NODEC R4 `(_ZN7cutlass13device_kernelIN5flash19enable_sm80_to_sm89INS1_16FlashAttnBwdSm80INS1_25CollectiveMainloopBwdSm80ILi2ELi2EN4cute5tupleIJNS5_1CILi128EEES8_NS7_ILi64EEEEEENS_6half_tEfNS_4arch4Sm80ELb1ELb0ELb1ELb0ELb0ELb0ELb0ELb0ELi2ELi4ELi4ELi4ELb0EEENS1_21CollectiveEpilogueBwdISA_SB_SD_Li256ELb0ELb0ELi2EEENS1_25SingleTileBwdLPTSchedulerILb0ELi128ELb0EEEEEEEEEvNT_6ParamsE) ;  /* 0xffff71d004007950 */ /* 0x000fea0003c3ffff */
        .type           $_ZN7cutlass13device_kernelIN5flash19enable_sm80_to_sm89INS1_16FlashAttnBwdSm80INS1_25CollectiveMainloopBwdSm80ILi2ELi2EN4cute5tupleIJNS5_1CILi128EEES8_NS7_ILi64EEEEEENS_6half_tEfNS_4arch4Sm80ELb1ELb0ELb1ELb0ELb0ELb0ELb0ELb0ELi2ELi4ELi4ELi4ELb0EEENS1_21CollectiveEpilogueBwdISA_SB_SD_Li256ELb0ELb0ELi2EEENS1_25SingleTileBwdLPTSchedulerILb0ELi128ELb0EEEEEEEEEvNT_6ParamsE$_ZN4cute3eso3ESOILb1ELb0EJNS_6LayoutINS_5tupleIJNS3_IJNS_1CILi2EEES5_S5_EEES5_EEENS3_IJNS3_IJNS4_ILi1EEES5_NS4_ILi4EEEEEENS4_ILi8EEEEEEEENS_10ViewEngineIPN7cutlass6half_tEEEEEC2ERKSD_RKSI_,@function
        .size           $_ZN7cutlass13device_kernelIN5flash19enable_sm80_to_sm89INS1_16FlashAttnBwdSm80INS1_25CollectiveMainloopBwdSm80ILi2ELi2EN4cute5tupleIJNS5_1CILi128EEES8_NS7_ILi64EEEEEENS_6half_tEfNS_4arch4Sm80ELb1ELb0ELb1ELb0ELb0ELb0ELb0ELb0ELi2ELi4ELi4ELi4ELb0EEENS1_21CollectiveEpilogueBwdISA_SB_SD_Li256ELb0ELb0ELi2EEENS1_25SingleTileBwdLPTSchedulerILb0ELi128ELb0EEEEEEEEEvNT_6ParamsE$_ZN4cute3eso3ESOILb1ELb0EJNS_6LayoutINS_5tupleIJNS3_IJNS_1CILi2EEES5_S5_EEES5_EEENS3_IJNS3_IJNS4_ILi1EEES5_NS4_ILi4EEEEEENS4_ILi8EEEEEEEENS_10ViewEngineIPN7cutlass6half_tEEEEEC2ERKSD_RKSI_,($_ZN7cutlass13device_kernelIN5flash19enable_sm80_to_sm89INS1_16FlashAttnBwdSm80INS1_25CollectiveMainloopBwdSm80ILi2ELi2EN4cute5tupleIJNS5_1CILi128EEES8_NS7_ILi64EEEEEENS_6half_tEfNS_4arch4Sm80ELb1ELb0ELb1ELb0ELb0ELb0ELb0ELb0ELi2ELi4ELi4ELi4ELb0EEENS1_21CollectiveEpilogueBwdISA_SB_SD_Li256ELb0ELb0ELi2EEENS1_25SingleTileBwdLPTSchedulerILb0ELi128ELb0EEEEEEEEEvNT_6ParamsE$_ZN4cute3eso3ESOILb1ELb0EJNS_6LayoutINS_5tupleIJNS3_IJNS_1CILi2EEES5_S5_EEES5_EEENS3_IJNS3_IJNS4_ILi1EEES5_NS4_ILi4EEEEEENS4_ILi8EEEEEEEEiEEC2ERKSD_RKi - $_ZN7cutlass13device_kernelIN5flash19enable_sm80_to_sm89INS1_16FlashAttnBwdSm80INS1_25CollectiveMainloopBwdSm80ILi2ELi2EN4cute5tupleIJNS5_1CILi128EEES8_NS7_ILi64EEEEEENS_6half_tEfNS_4arch4Sm80ELb1ELb0ELb1ELb0ELb0ELb0ELb0ELb0ELi2ELi4ELi4ELi4ELb0EEENS1_21CollectiveEpilogueBwdISA_SB_SD_Li256ELb0ELb0ELi2EEENS1_25SingleTileBwdLPTSchedulerILb0ELi128ELb0EEEEEEEEEvNT_6ParamsE$_ZN4cute3eso3ESOILb1ELb0EJNS_6LayoutINS_5tupleIJNS3_IJNS_1CILi2EEES5_S5_EEES5_EEENS3_IJNS3_IJNS4_ILi1EEES5_NS4_ILi4EEEEEENS4_ILi8EEEEEEEENS_10ViewEngineIPN7cutlass6half_tEEEEEC2ERKSD_RKSI_)
$_ZN7cutlass13device_kernelIN5flash19enable_sm80_to_sm89INS1_16FlashAttnBwdSm80INS1_25CollectiveMainloopBwdSm80ILi2ELi2EN4cute5tupleIJNS5_1CILi128EEES8_NS7_ILi64EEEEEENS_6half_tEfNS_4arch4Sm80ELb1ELb0ELb1ELb0ELb0ELb0ELb0ELb0ELi2ELi4ELi4ELi4ELb0EEENS1_21CollectiveEpilogueBwdISA_SB_SD_Li256ELb0ELb0ELi2EEENS1_25SingleTileBwdLPTSchedulerILb0ELi128ELb0EEEEEEEEEvNT_6ParamsE$_ZN4cute3eso3ESOILb1ELb0EJNS_6LayoutINS_5tupleIJNS3_IJNS_1CILi2EEES5_S5_EEES5_EEENS3_IJNS3_IJNS4_ILi1EEES5_NS4_ILi4EEEEEENS4_ILi8EEEEEEEENS_10ViewEngineIPN7cutlass6half_tEEEEEC2ERKSD_RKSI_:
[----:B------:R-:W-:Y:S01]  /*8e30*/  IADD3 R2, R64, -c[0x0][0x20], RZ ;  /* 0x8000080040027a10 */ /* 0x000fe20007ffe0ff */
[----:B------:R-:W-:Y:S01]  /*8e40*/  IMAD.MOV.U32 R11, RZ, RZ, R3 ;  /* 0x000000ffff0b7224 */ /* 0x000fe200078e0003 */
[----:B------:R-:W-:-:S04]  /*8e50*/  MOV R7, 0x0 ;  /* 0x0000000000077802 */ /* 0x000fc80000000f00 */
[----:B------:R1:W-:Y:S01]  /*8e60*/  STL.64 [R2], R10 ;  /* 0x0000000a02007387 */ /* 0x0003e20000100a00 */
[----:B------:R-:W-:Y:S05]  /*8e70*/  RET.REL.NODEC R6 `(_ZN7cutlass13device_kernelIN5flash19enable_sm80_to_sm89INS1_16FlashAttnBwdSm80INS1_25CollectiveMainloopBwdSm80ILi2ELi2EN4cute5tupleIJNS5_1CILi128EEES8_NS7_ILi64EEEEEENS_6half_tEfNS_4arch4Sm80ELb1ELb0ELb1ELb0ELb0ELb0ELb0ELb0ELi2ELi4ELi4ELi4ELb0EEENS1_21CollectiveEpilogueBwdISA_SB_SD_Li256ELb0ELb0ELi2EEENS1_25SingleTileBwdLPTSchedulerILb0ELi128ELb0EEEEEEEEEvNT_6ParamsE) ;  /* 0xffff718006007950 */ /* 0x000fea0003c3ffff */
        .type           $_ZN7cutlass13device_kernelIN5flash19enable_sm80_to_sm89INS1_16FlashAttnBwdSm80INS1_25CollectiveMainloopBwdSm80ILi2ELi2EN4cute5tupleIJNS5_1CILi128EEES8_NS7_ILi64EEEEEENS_6half_tEfNS_4arch4Sm80ELb1ELb0ELb1ELb0ELb0ELb0ELb0ELb0ELi2ELi4ELi4ELi4ELb0EEENS1_21CollectiveEpilogueBwdISA_SB_SD_Li256ELb0ELb0ELi2EEENS1_25SingleTileBwdLPTSchedulerILb0ELi128ELb0EEEEEEEEEvNT_6ParamsE$_ZN4cute3eso3ESOILb1ELb0EJNS_6LayoutINS_5tupleIJNS3_IJNS_1CILi2EEES5_S5_EEES5_EEENS3_IJNS3_IJNS4_ILi1EEES5_NS4_ILi4EEEEEENS4_ILi8EEEEEEEEiEEC2ERKSD_RKi,@function
        .size           $_ZN7cutlass13device_kernelIN5flash19enable_sm80_to_sm89INS1_16FlashAttnBwdSm80INS1_25CollectiveMainloopBwdSm80ILi2ELi2EN4cute5tupleIJNS5_1CILi128EEES8_NS7_ILi64EEEEEENS_6half_tEfNS_4arch4Sm80ELb1ELb0ELb1ELb0ELb0ELb0ELb0ELb0ELi2ELi4ELi4ELi4ELb0EEENS1_21CollectiveEpilogueBwdISA_SB_SD_Li256ELb0ELb0ELi2EEENS1_25SingleTileBwdLPTSchedulerILb0ELi128ELb0EEEEEEEEEvNT_6ParamsE$_ZN4cute3eso3ESOILb1ELb0EJNS_6LayoutINS_5tupleIJNS3_IJNS_1CILi2EEES5_S5_EEES5_EEENS3_IJNS3_IJNS4_ILi1EEES5_NS4_ILi4EEEEEENS4_ILi8EEEEEEEEiEEC2ERKSD_RKi,($_ZN7cutlass13device_kernelIN5flash19enable_sm80_to_sm89INS1_16FlashAttnBwdSm80INS1_25CollectiveMainloopBwdSm80ILi2ELi2EN4cute5tupleIJNS5_1CILi128EEES8_NS7_ILi64EEEEEENS_6half_tEfNS_4arch4Sm80ELb1ELb0ELb1ELb0ELb0ELb0ELb0ELb0ELi2ELi4ELi4ELi4ELb0EEENS1_21CollectiveEpilogueBwdISA_SB_SD_Li256ELb0ELb0ELi2EEENS1_25SingleTileBwdLPTSchedulerILb0ELi128ELb0EEEEEEEEEvNT_6ParamsE$_ZN4cute3eso3ESOILb1ELb0EJNS_6LayoutINS_5tupleIJNS3_IJNS_1CILi4EEENS4_ILi1EEEEEEEEENS3_IJNS3_IJS6_NS4_ILi0EEEEEEEEEEENS_10ViewEngineIPjEEEEC2ERKSC_RKSF_ - $_ZN7cutlass13device_kernelIN5flash19enable_sm80_to_sm89INS1_16FlashAttnBwdSm80INS1_25CollectiveMainloopBwdSm80ILi2ELi2EN4cute5tupleIJNS5_1CILi128EEES8_NS7_ILi64EEEEEENS_6half_tEfNS_4arch4Sm80ELb1ELb0ELb1ELb0ELb0ELb0ELb0ELb0ELi2ELi4ELi4ELi4ELb0EEENS1_21CollectiveEpilogueBwdISA_SB_SD_Li256ELb0ELb0ELi2EEENS1_25SingleTileBwdLPTSchedulerILb0ELi128ELb0EEEEEEEEEvNT_6ParamsE$_ZN4cute3eso3ESOILb1ELb0EJNS_6LayoutINS_5tupleIJNS3_IJNS_1CILi2EEES5_S5_EEES5_EEENS3_IJNS3_IJNS4_ILi1EEES5_NS4_ILi4EEEEEENS4_ILi8EEEEEEEEiEEC2ERKSD_RKi)
$_ZN7cutlass13device_kernelIN5flash19enable_sm80_to_sm89INS1_16FlashAttnBwdSm80INS1_25CollectiveMainloopBwdSm80ILi2ELi2EN4cute5tupleIJNS5_1CILi128EEES8_NS7_ILi64EEEEEENS_6half_tEfNS_4arch4Sm80ELb1ELb0ELb1ELb0ELb0ELb0ELb0ELb0ELi2ELi4ELi4ELi4ELb0EEENS1_21CollectiveEpilogueBwdISA_SB_SD_Li256ELb0ELb0ELi2EEENS1_25SingleTileBwdLPTSchedulerILb0ELi128ELb0EEEEEEEEEvNT_6ParamsE$_ZN4cute3eso3ESOILb1ELb0EJNS_6LayoutINS_5tupleIJNS3_IJNS_1CILi2EEES5_S5_EEES5_EEENS3_IJNS3_IJNS4_ILi1EEES5_NS4_ILi4EEEEEENS4_ILi8EEEEEEEEiEEC2ERKSD_RKi:
[----:B------:R-:W-:Y:S02]  /*8e80*/  IADD3 R2, R64, -c[0x0][0x20], RZ ;  /* 0x8000080040027a10 */ /* 0x000fe40007ffe0ff */
[----:B------:R-:W-:-:S03]  /*8e90*/  MOV R13, 0x0 ;  /* 0x00000000000d7802 */ /* 0x000fc60000000f00 */
[----:B------:R1:W-:Y:S01]  /*8ea0*/  STL [R2], R3 ;  /* 0x0000000302007387 */ /* 0x0003e20000100800 */
[----:B------:R-:W-:Y:S05]  /*8eb0*/  RET.REL.NODEC R12 `(_ZN7cutlass13device_kernelIN5flash19enable_sm80_to_sm89INS1_16FlashAttnBwdSm80INS1_25CollectiveMainloopBwdSm80ILi2ELi2EN4cute5tupleIJNS5_1CILi128EEES8_NS7_ILi64EEEEEENS_6half_tEfNS_4arch4Sm80ELb1ELb0ELb1ELb0ELb0ELb0ELb0ELb0ELi2ELi4ELi4ELi4ELb0EEENS1_21CollectiveEpilogueBwdISA_SB_SD_Li256ELb0ELb0ELi2EEENS1_25SingleTileBwdLPTSchedulerILb0ELi128ELb0EEEEEEEEEvNT_6ParamsE) ;  /* 0xffff71400c007950 */ /* 0x000fea0003c3ffff */
        .type           $_ZN7cutlass13device_kernelIN5flash19enable_sm80_to_sm89INS1_16FlashAttnBwdSm80INS1_25CollectiveMainloopBwdSm80ILi2ELi2EN4cute5tupleIJNS5_1CILi128EEES8_NS7_ILi64EEEEEENS_6half_tEfNS_4arch4Sm80ELb1ELb0ELb1ELb0ELb0ELb0ELb0ELb0ELi2ELi4ELi4ELi4ELb0EEENS1_21CollectiveEpilogueBwdISA_SB_SD_Li256ELb0ELb0ELi2EEENS1_25SingleTileBwdLPTSchedulerILb0ELi128ELb0EEEEEEEEEvNT_6ParamsE$_ZN4cute3eso3ESOILb1ELb0EJNS_6LayoutINS_5tupleIJNS3_IJNS_1CILi4EEENS4_ILi1EEEEEEEEENS3_IJNS3_IJS6_NS4_ILi0EEEEEEEEEEENS_10ViewEngineIPjEEEEC2ERKSC_RKSF_,@function
        .size           $_ZN7cutlass13device_kernelIN5flash19enable_sm80_to_sm89INS1_16FlashAttnBwdSm80INS1_25CollectiveMainloopBwdSm80ILi2ELi2EN4cute5tupleIJNS5_1CILi128EEES8_NS7_ILi64EEEEEENS_6half_tEfNS_4arch4Sm80ELb1ELb0ELb1ELb0ELb0ELb0ELb0ELb0ELi2ELi4ELi4ELi4ELb0EEENS1_21CollectiveEpilogueBwdISA_SB_SD_Li256ELb0ELb0ELi2EEENS1_25SingleTileBwdLPTSchedulerILb0ELi128ELb0EEEEEEEEEvNT_6ParamsE$_ZN4cute3eso3ESOILb1ELb0EJNS_6LayoutINS_5tupleIJNS3_IJNS_1CILi4EEENS4_ILi1EEEEEEEEENS3_IJNS3_IJS6_NS4_ILi0EEEEEEEEEEENS_10ViewEngineIPjEEEEC2ERKSC_RKSF_,($_ZN7cutlass13device_kernelIN5flash19enable_sm80_to_sm89INS1_16FlashAttnBwdSm80INS1_25CollectiveMainloopBwdSm80ILi2ELi2EN4cute5tupleIJNS5_1CILi128EEES8_NS7_ILi64EEEEEENS_6half_tEfNS_4arch4Sm80ELb1ELb0ELb1ELb0ELb0ELb0ELb0ELb0ELi2ELi4ELi4ELi4ELb0EEENS1_21CollectiveEpilogueBwdISA_SB_SD_Li256ELb0ELb0ELi2EEENS1_25SingleTileBwdLPTSchedulerILb0ELi128ELb0EEEEEEEEEvNT_6ParamsE$_ZN4cute3eso3ESOILb1ELb0EJNS_6LayoutINS_5tupleIJNS3_IJNS_1CILi8EEENS4_ILi1EEEEEEEEENS3_IJNS3_IJS6_NS4_ILi0EEEEEEEEEEENS_10ViewEngineINS_8smem_ptrIPN7cutlass6half_tEEEEEEEC2ERKSC_RKSJ_ - $_ZN7cutlass13device_kernelIN5flash19enable_sm80_to_sm89INS1_16FlashAttnBwdSm80INS1_25CollectiveMainloopBwdSm80ILi2ELi2EN4cute5tupleIJNS5_1CILi128EEES8_NS7_ILi64EEEEEENS_6half_tEfNS_4arch4Sm80ELb1ELb0ELb1ELb0ELb0ELb0ELb0ELb0ELi2ELi4ELi4ELi4ELb0EEENS1_21CollectiveEpilogueBwdISA_SB_SD_Li256ELb0ELb0ELi2EEENS1_25SingleTileBwdLPTSchedulerILb0ELi128ELb0EEEEEEEEEvNT_6ParamsE$_ZN4cute3eso3ESOILb1ELb0EJNS_6LayoutINS_5tupleIJNS3_IJNS_1CILi4EEENS4_ILi1EEEEEEEEENS3_IJNS3_IJS6_NS4_ILi0EEEEEEEEEEENS_10ViewEngineIPjEEEEC2ERKSC_RKSF_)
$_ZN7cutlass13device_kernelIN5flash19enable_sm80_to_sm89INS1_16FlashAttnBwdSm80INS1_25CollectiveMainloopBwdSm80ILi2ELi2EN4cute5tupleIJNS5_1CILi128EEES8_NS7_ILi64EEEEEENS_6half_tEfNS_4arch4Sm80ELb1ELb0ELb1ELb0ELb0ELb0ELb0ELb0ELi2ELi4ELi4ELi4ELb0EEENS1_21CollectiveEpilogueBwdISA_SB_SD_Li256ELb0ELb0ELi2EEENS1_25SingleTileBwdLPTSchedulerILb0ELi128ELb0EEEEEEEEEvNT_6ParamsE$_ZN4cute3eso3ESOILb1ELb0EJNS_6LayoutINS_5tupleIJNS3_IJNS_1CILi4EEENS4_ILi1EEEEEEEEENS3_IJNS3_IJS6_NS4_ILi0EEEEEEEEEEENS_10ViewEngineIPjEEEEC2ERKSC_RKSF_:
[----:B------:R-:W-:Y:S02]  /*8ec0*/  IADD3 R2, R83, -c[0x0][0x20], RZ ;  /* 0x8000080053027a10 */ /* 0x000fe40007ffe0ff */
[----:B------:R-:W-:-:S03]  /*8ed0*/  MOV R39, 0x0 ;  /* 0x0000000000277802 */ /* 0x000fc60000000f00 */
[----:B------:R1:W-:Y:S01]  /*8ee0*/  STL.64 [R2], R36 ;  /* 0x0000002402007387 */ /* 0x0003e20000100a00 */
[----:B------:R-:W-:Y:S05]  /*8ef0*/  RET.REL.NODEC R38 `(_ZN7cutlass13device_kernelIN5flash19enable_sm80_to_sm89INS1_16FlashAttnBwdSm80INS1_25CollectiveMainloopBwdSm80ILi2ELi2EN4cute5tupleIJNS5_1CILi128EEES8_NS7_ILi64EEEEEENS_6half_tEfNS_4arch4Sm80ELb1ELb0ELb1ELb0ELb0ELb0ELb0ELb0ELi2ELi4ELi4ELi4ELb0EEENS1_21CollectiveEpilogueBwdISA_SB_SD_Li256ELb0ELb0ELi2EEENS1_25SingleTileBwdLPTSchedulerILb0ELi128ELb0EEEEEEEEEvNT_6ParamsE) ;  /* 0xffff710026007950 */ /* 0x000fea0003c3ffff */
        .type           $_ZN7cutlass13device_kernelIN5flash19enable_sm80_to_sm89INS1_16FlashAttnBwdSm80INS1_25CollectiveMainloopBwdSm80ILi2ELi2EN4cute5tupleIJNS5_1CILi128EEES8_NS7_ILi64EEEEEENS_6half_tEfNS_4arch4Sm80ELb1ELb0ELb1ELb0ELb0ELb0ELb0ELb0ELi2ELi4ELi4ELi4ELb0EEENS1_21CollectiveEpilogueBwdISA_SB_SD_Li256ELb0ELb0ELi2EEENS1_25SingleTileBwdLPTSchedulerILb0ELi128ELb0EEEEEEEEEvNT_6ParamsE$_ZN4cute3eso3ESOILb1ELb0EJNS_6LayoutINS_5tupleIJNS3_IJNS_1CILi8EEENS4_ILi1EEEEEEEEENS3_IJNS3_IJS6_NS4_ILi0EEEEEEEEEEENS_10ViewEngineINS_8smem_ptrIPN7cutlass6half_tEEEEEEEC2ERKSC_RKSJ_,@function
        .size           $_ZN7cutlass13device_kernelIN5flash19enable_sm80_to_sm89INS1_16FlashAttnBwdSm80INS1_25CollectiveMainloopBwdSm80ILi2ELi2EN4cute5tupleIJNS5_1CILi128EEES8_NS7_ILi64EEEEEENS_6half_tEfNS_4arch4Sm80ELb1ELb0ELb1ELb0ELb0ELb0ELb0ELb0ELi2ELi4ELi4ELi4ELb0EEENS1_21CollectiveEpilogueBwdISA_SB_SD_Li256ELb0ELb0ELi2EEENS1_25SingleTileBwdLPTSchedulerILb0ELi128ELb0EEEEEEEEEvNT_6ParamsE$_ZN4cute3eso3ESOILb1ELb0EJNS_6LayoutINS_5tupleIJNS3_IJNS_1CILi8EEENS4_ILi1EEEEEEEEENS3_IJNS3_IJS6_NS4_ILi0EEEEEEEEEEENS_10ViewEngineINS_8smem_ptrIPN7cutlass6half_tEEEEEEEC2ERKSC_RKSJ_,($_ZN7cutlass13device_kernelIN5flash19enable_sm80_to_sm89INS1_16FlashAttnBwdSm80INS1_25CollectiveMainloopBwdSm80ILi2ELi2EN4cute5tupleIJNS5_1CILi128EEES8_NS7_ILi64EEEEEENS_6half_tEfNS_4arch4Sm80ELb1ELb0ELb1ELb0ELb0ELb0ELb0ELb0ELi2ELi4ELi4ELi4ELb0EEENS1_21CollectiveEpilogueBwdISA_SB_SD_Li256ELb0ELb0ELi2EEENS1_25SingleTileBwdLPTSchedulerILb0ELi128ELb0EEEEEEEEEvNT_6ParamsE$_ZN4cute3eso3ESOILb1ELb0EJNS_6LayoutINS_5tupleIJNS3_IJNS_1CILi8EEENS4_ILi1EEEEEEEEENS3_IJNS3_IJS6_NS4_ILi0EEEEEEEEEEENS_10ViewEngineIPN7cutlass6half_tEEEEEC2ERKSC_RKSH_ - $_ZN7cutlass13device_kernelIN5flash19enable_sm80_to_sm89INS1_16FlashAttnBwdSm80INS1_25CollectiveMainloopBwdSm80ILi2ELi2EN4cute5tupleIJNS5_1CILi128EEES8_NS7_ILi64EEEEEENS_6half_tEfNS_4arch4Sm80ELb1ELb0ELb1ELb0ELb0ELb0ELb0ELb0ELi2ELi4ELi4ELi4ELb0EEENS1_21CollectiveEpilogueBwdISA_SB_SD_Li256ELb0ELb0ELi2EEENS1_25SingleTileBwdLPTSchedulerILb0ELi128ELb0EEEEEEEEEvNT_6ParamsE$_ZN4cute3eso3ESOILb1ELb0EJNS_6LayoutINS_5tupleIJNS3_IJNS_1CILi8EEENS4_ILi1EEEEEEEEENS3_IJNS3_IJS6_NS4_ILi0EEEEEEEEEEENS_10ViewEngineINS_8smem_ptrIPN7cutlass6half_tEEEEEEEC2ERKSC_RKSJ_)
$_ZN7cutlass13device_kernelIN5flash19enable_sm80_to_sm89INS1_16FlashAttnBwdSm80INS1_25CollectiveMainloopBwdSm80ILi2ELi2EN4cute5tupleIJNS5_1CILi128EEES8_NS7_ILi64EEEEEENS_6half_tEfNS_4arch4Sm80ELb1ELb0ELb1ELb0ELb0ELb0ELb0ELb0ELi2ELi4ELi4ELi4ELb0EEENS1_21CollectiveEpilogueBwdISA_SB_SD_Li256ELb0ELb0ELi2EEENS1_25SingleTileBwdLPTSchedulerILb0ELi128ELb0EEEEEEEEEvNT_6ParamsE$_ZN4cute3eso3ESOILb1ELb0EJNS_6LayoutINS_5tupleIJNS3_IJNS_1CILi8EEENS4_ILi1EEEEEEEEENS3_IJNS3_IJS6_NS4_ILi0EEEEEEEEEEENS_10ViewEngineINS_8smem_ptrIPN7cutlass6half_tEEEEEEEC2ERKSC_RKSJ_:
[----:B------:R-:W-:Y:S02]  /*8f00*/  IADD3 R36, R83, -c[0x0][0x20], RZ ;  /* 0x8000080053247a10 */ /* 0x000fe40007ffe0ff */
[----:B------:R-:W-:-:S03]  /*8f10*/  MOV R39, 0x0 ;  /* 0x0000000000277802 */ /* 0x000fc60000000f00 */
[----:B------:R1:W-:Y:S01]  /*8f20*/  STL.64 [R36], R2 ;  /* 0x0000000224007387 */ /* 0x0003e20000100a00 */
[----:B------:R-:W-:Y:S05]  /*8f30*/  RET.REL.NODEC R38 `(_ZN7cutlass13device_kernelIN5flash19enable_sm80_to_sm89INS1_16FlashAttnBwdSm80INS1_25CollectiveMainloopBwdSm80ILi2ELi2EN4cute5tupleIJNS5_1CILi128EEES8_NS7_ILi64EEEEEENS_6half_tEfNS_4arch4Sm80ELb1ELb0ELb1ELb0ELb0ELb0ELb0ELb0ELi2ELi4ELi4ELi4ELb0EEENS1_21CollectiveEpilogueBwdISA_SB_SD_Li256ELb0ELb0ELi2EEENS1_25SingleTileBwdLPTSchedulerILb0ELi128ELb0EEEEEEEEEvNT_6ParamsE) ;  /* 0xffff70c026007950 */ /* 0x000fea0003c3ffff */
        .type           $_ZN7cutlass13device_kernelIN5flash19enable_sm80_to_sm89INS1_16FlashAttnBwdSm80INS1_25CollectiveMainloopBwdSm80ILi2ELi2EN4cute5tupleIJNS5_1CILi128EEES8_NS7_ILi64EEEEEENS_6half_tEfNS_4arch4Sm80ELb1ELb0ELb1ELb0ELb0ELb0ELb0ELb0ELi2ELi4ELi4ELi4ELb0EEENS1_21CollectiveEpilogueBwdISA_SB_SD_Li256ELb0ELb0ELi2EEENS1_25SingleTileBwdLPTSchedulerILb0ELi128ELb0EEEEEEEEEvNT_6ParamsE$_ZN4cute3eso3ESOILb1ELb0EJNS_6LayoutINS_5tupleIJNS3_IJNS_1CILi8EEENS4_ILi1EEEEEEEEENS3_IJNS3_IJS6_NS4_ILi0EEEEEEEEEEENS_10ViewEngineIPN7cutlass6half_tEEEEEC2ERKSC_RKSH_,@function
        .size           $_ZN7cutlass13device_kernelIN5flash19enable_sm80_to_sm89INS1_16FlashAttnBwdSm80INS1_25CollectiveMainloopBwdSm80ILi2ELi2EN4cute5tupleIJNS5_1CILi128EEES8_NS7_ILi64EEEEEENS_6half_tEfNS_4arch4Sm80ELb1ELb0ELb1ELb0ELb0ELb0ELb0ELb0ELi2ELi4ELi4ELi4ELb0EEENS1_21CollectiveEpilogueBwdISA_SB_SD_Li256ELb0ELb0ELi2EEENS1_25SingleTileBwdLPTSchedulerILb0ELi128ELb0EEEEEEEEEvNT_6ParamsE$_ZN4cute3eso3ESOILb1ELb0EJNS_6LayoutINS_5tupleIJNS3_IJNS_1CILi8EEENS4_ILi1EEEEEEEEENS3_IJNS3_IJS6_NS4_ILi0EEEEEEEEEEENS_10ViewEngineIPN7cutlass6half_tEEEEEC2ERKSC_RKSH_,($_ZN7cutlass13device_kernelIN5flash19enable_sm80_to_sm89INS1_16FlashAttnBwdSm80INS1_25CollectiveMainloopBwdSm80ILi2ELi2EN4cute5tupleIJNS5_1CILi128EEES8_NS7_ILi64EEEEEENS_6half_tEfNS_4arch4Sm80ELb1ELb0ELb1ELb0ELb0ELb0ELb0ELb0ELi2ELi4ELi4ELi4ELb0EEENS1_21CollectiveEpilogueBwdISA_SB_SD_Li256ELb0ELb0ELi2EEENS1_25SingleTileBwdLPTSchedulerILb0ELi128ELb0EEEEEEEEEvNT_6ParamsE$_ZN4cute3eso3ESOILb1ELb0EJNS_6LayoutINS_5tupleIJNS3_IJNS_1CILi8EEENS4_ILi1EEEEEEEEENS3_IJNS3_IJS6_NS4_ILi0EEEEEEEEEEEiEEC2ERKSC_RKi - $_ZN7cutlass13device_kernelIN5flash19enable_sm80_to_sm89INS1_16FlashAttnBwdSm80INS1_25CollectiveMainloopBwdSm80ILi2ELi2EN4cute5tupleIJNS5_1CILi128EEES8_NS7_ILi64EEEEEENS_6half_tEfNS_4arch4Sm80ELb1ELb0ELb1ELb0ELb0ELb0ELb0ELb0ELi2ELi4ELi4ELi4ELb0EEENS1_21CollectiveEpilogueBwdISA_SB_SD_Li256ELb0ELb0ELi2EEENS1_25SingleTileBwdLPTSchedulerILb0ELi128ELb0EEEEEEEEEvNT_6ParamsE$_ZN4cute3eso3ESOILb1ELb0EJNS_6LayoutINS_5tupleIJNS3_IJNS_1CILi8EEENS4_ILi1EEEEEEEEENS3_IJNS3_IJS6_NS4_ILi0EEEEEEEEEEENS_10ViewEngineIPN7cutlass6half_tEEEEEC2ERKSC_RKSH_)
$_ZN7cutlass13device_kernelIN5flash19enable_sm80_to_sm89INS1_16FlashAttnBwdSm80INS1_25CollectiveMainloopBwdSm80ILi2ELi2EN4cute5tupleIJNS5_1CILi128EEES8_NS7_ILi64EEEEEENS_6half_tEfNS_4arch4Sm80ELb1ELb0ELb1ELb0ELb0ELb0ELb0ELb0ELi2ELi4ELi4ELi4ELb0EEENS1_21CollectiveEpilogueBwdISA_SB_SD_Li256ELb0ELb0ELi2EEENS1_25SingleTileBwdLPTSchedulerILb0ELi128ELb0EEEEEEEEEvNT_6ParamsE$_ZN4cute3eso3ESOILb1ELb0EJNS_6LayoutINS_5tupleIJNS3_IJNS_1CILi8EEENS4_ILi1EEEEEEEEENS3_IJNS3_IJS6_NS4_ILi0EEEEEEEEEEENS_10ViewEngineIPN7cutlass6half_tEEEEEC2ERKSC_RKSH_:
[----:B------:R-:W-:Y:S01]  /*8f40*/  IADD3 R36, R83, -c[0x0][0x20], RZ ;  /* 0x8000080053247a10 */ /* 0x000fe20007ffe0ff */
[----:B------:R-:W-:Y:S01]  /*8f50*/  IMAD.MOV.U32 R47, RZ, RZ, R37 ;  /* 0x000000ffff2f7224 */ /* 0x000fe200078e0025 */
[----:B------:R-:W-:-:S04]  /*8f60*/  MOV R39, 0x0 ;  /* 0x0000000000277802 */ /* 0x000fc80000000f00 */
[----:B------:R1:W-:Y:S01]  /*8f70*/  STL.64 [R36], R46 ;  /* 0x0000002e24007387 */ /* 0x0003e20000100a00 */
[----:B------:R-:W-:Y:S05]  /*8f80*/  RET.REL.NODEC R38 `(_ZN7cutlass13device_kernelIN5flash19enable_sm80_to_sm89INS1_16FlashAttnBwdSm80INS1_25CollectiveMainloopBwdSm80ILi2ELi2EN4cute5tupleIJNS5_1CILi128EEES8_NS7_ILi64EEEEEENS_6half_tEfNS_4arch4Sm80ELb1ELb0ELb1ELb0ELb0ELb0ELb0ELb0ELi2ELi4ELi4ELi4ELb0EEENS1_21CollectiveEpilogueBwdISA_SB_SD_Li256ELb0ELb0ELi2EEENS1_25SingleTileBwdLPTSchedulerILb0ELi128ELb0EEEEEEEEEvNT_6ParamsE) ;  /* 0xffff707026007950 */ /* 0x000fea0003c3ffff */
        .type           $_ZN7cutlass13device_kernelIN5flash19enable_sm80_to_sm89INS1_16FlashAttnBwdSm80INS1_25CollectiveMainloopBwdSm80ILi2ELi2EN4cute5tupleIJNS5_1CILi128EEES8_NS7_ILi64EEEEEENS_6half_tEfNS_4arch4Sm80ELb1ELb0ELb1ELb0ELb0ELb0ELb0ELb0ELi2ELi4ELi4ELi4ELb0EEENS1_21CollectiveEpilogueBwdISA_SB_SD_Li256ELb0ELb0ELi2EEENS1_25SingleTileBwdLPTSchedulerILb0ELi128ELb0EEEEEEEEEvNT_6ParamsE$_ZN4cute3eso3ESOILb1ELb0EJNS_6LayoutINS_5tupleIJNS3_IJNS_1CILi8EEENS4_ILi1EEEEEEEEENS3_IJNS3_IJS6_NS4_ILi0EEEEEEEEEEEiEEC2ERKSC_RKi,@function
        .size           $_ZN7cutlass13device_kernelIN5flash19enable_sm80_to_sm89INS1_16FlashAttnBwdSm80INS1_25CollectiveMainloopBwdSm80ILi2ELi2EN4cute5tupleIJNS5_1CILi128EEES8_NS7_ILi64EEEEEENS_6half_tEfNS_4arch4Sm80ELb1ELb0ELb1ELb0ELb0ELb0ELb0ELb0ELi2ELi4ELi4ELi4ELb0EEENS1_21CollectiveEpilogueBwdISA_SB_SD_Li256ELb0ELb0ELi2EEENS1_25SingleTileBwdLPTSchedulerILb0ELi128ELb0EEEEEEEEEvNT_6ParamsE$_ZN4cute3eso3ESOILb1ELb0EJNS_6LayoutINS_5tupleIJNS3_IJNS_1CILi8EEENS4_ILi1EEEEEEEEENS3_IJNS3_IJS6_NS4_ILi0EEEEEEEEEEEiEEC2ERKSC_RKi,($_ZN7cutlass13device_kernelIN5flash19enable_sm80_to_sm89INS1_16FlashAttnBwdSm80INS1_25CollectiveMainloopBwdSm80ILi2ELi2EN4cute5tupleIJNS5_1CILi128EEES8_NS7_ILi64EEEEEENS_6half_tEfNS_4arch4Sm80ELb1ELb0ELb1ELb0ELb0ELb0ELb0ELb0ELi2ELi4ELi4ELi4ELb0EEENS1_21CollectiveEpilogueBwdISA_SB_SD_Li256ELb0ELb0ELi2EEENS1_25SingleTileBwdLPTSchedulerILb0ELi128ELb0EEEEEEEEEvNT_6ParamsE$_ZN4cute3eso3ESOILb1ELb0EJNS_6LayoutINS_5tupleIJNS3_IJNS_1CILi8EEENS4_ILi1EEEEEENS3_IJNS4_ILi2EEEEEEEEENS3_IJNS3_IJS6_NS4_ILi0EEEEEENS3_IJNS4_ILi4096EEEEEEEEEEENS_10ViewEngineINS_8smem_ptrIPN7cutlass6half_tEEEEEEEC2ERKSG_RKSN_ - $_ZN7cutlass13device_kernelIN5flash19enable_sm80_to_sm89INS1_16FlashAttnBwdSm80INS1_25CollectiveMainloopBwdSm80ILi2ELi2EN4cute5tupleIJNS5_1CILi128EEES8_NS7_ILi64EEEEEENS_6half_tEfNS_4arch4Sm80ELb1ELb0ELb1ELb0ELb0ELb0ELb0ELb0ELi2ELi4ELi4ELi4ELb0EEENS1_21CollectiveEpilogueBwdISA_SB_SD_Li256ELb0ELb0ELi2EEENS1_25SingleTileBwdLPTSchedulerILb0ELi128ELb0EEEEEEEEEvNT_6ParamsE$_ZN4cute3eso3ESOILb1ELb0EJNS_6LayoutINS_5tupleIJNS3_IJNS_1CILi8EEENS4_ILi1EEEEEEEEENS3_IJNS3_IJS6_NS4_ILi0EEEEEEEEEEEiEEC2ERKSC_RKi)
$_ZN7cutlass13device_kernelIN5flash19enable_sm80_to_sm89INS1_16FlashAttnBwdSm80INS1_25CollectiveMainloopBwdSm80ILi2ELi2EN4cute5tupleIJNS5_1CILi128EEES8_NS7_ILi64EEEEEENS_6half_tEfNS_4arch4Sm80ELb1ELb0ELb1ELb0ELb0ELb0ELb0ELb0ELi2ELi4ELi4ELi4ELb0EEENS1_21CollectiveEpilogueBwdISA_SB_SD_Li256ELb0ELb0ELi2EEENS1_25SingleTileBwdLPTSchedulerILb0ELi128ELb0EEEEEEEEEvNT_6ParamsE$_ZN4cute3eso3ESOILb1ELb0EJNS_6LayoutINS_5tupleIJNS3_IJNS_1CILi8EEENS4_ILi1EEEEEEEEENS3_IJNS3_IJS6_NS4_ILi0EEEEEEEEEEEiEEC2ERKSC_RKi:
[----:B------:R-:W-:Y:S02]  /*8f90*/  IADD3 R36, R83, -c[0x0][0x20], RZ ;  /* 0x8000080053247a10 */ /* 0x000fe40007ffe0ff */
[----:B------:R-:W-:-:S03]  /*8fa0*/  MOV R39, 0x0 ;  /* 0x0000000000277802 */ /* 0x000fc60000000f00 */
[----:B------:R1:W-:Y:S01]  /*8fb0*/  STL [R36], R37 ;  /* 0x0000002524007387 */ /* 0x0003e20000100800 */
[----:B------:R-:W-:Y:S05]  /*8fc0*/  RET.REL.NODEC R38 `(_ZN7cutlass13device_kernelIN5flash19enable_sm80_to_sm89INS1_16FlashAttnBwdSm80INS1_25CollectiveMainloopBwdSm80ILi2ELi2EN4cute5tupleIJNS5_1CILi128EEES8_NS7_ILi64EEEEEENS_6half_tEfNS_4arch4Sm80ELb1ELb0ELb1ELb0ELb0ELb0ELb0ELb0ELi2ELi4ELi4ELi4ELb0EEENS1_21CollectiveEpilogueBwdISA_SB_SD_Li256ELb0ELb0ELi2EEENS1_25SingleTileBwdLPTSchedulerILb0ELi128ELb0EEEEEEEEEvNT_6ParamsE) ;  /* 0xffff703026007950 */ /* 0x000fea0003c3ffff */
        .type           $_ZN7cutlass13device_kernelIN5flash19enable_sm80_to_sm89INS1_16FlashAttnBwdSm80INS1_25CollectiveMainloopBwdSm80ILi2ELi2EN4cute5tupleIJNS5_1CILi128EEES8_NS7_ILi64EEEEEENS_6half_tEfNS_4arch4Sm80ELb1ELb0ELb1ELb0ELb0ELb0ELb0ELb0ELi2ELi4ELi4ELi4ELb0EEENS1_21CollectiveEpilogueBwdISA_SB_SD_Li256ELb0ELb0ELi2EEENS1_25SingleTileBwdLPTSchedulerILb0ELi128ELb0EEEEEEEEEvNT_6ParamsE$_ZN4cute3eso3ESOILb1ELb0EJNS_6LayoutINS_5tupleIJNS3_IJNS_1CILi8EEENS4_ILi1EEEEEENS3_IJNS4_ILi2EEEEEEEEENS3_IJNS3_IJS6_NS4_ILi0EEEEEENS3_IJNS4_ILi4096EEEEEEEEEEENS_10ViewEngineINS_8smem_ptrIPN7cutlass6half_tEEEEEEEC2ERKSG_RKSN_,@function
        .size           $_ZN7cutlass13device_kernelIN5flash19enable_sm80_to_sm89INS1_16FlashAttnBwdSm80INS1_25CollectiveMainloopBwdSm80ILi2ELi2EN4cute5tupleIJNS5_1CILi128EEES8_NS7_ILi64EEEEEENS_6half_tEfNS_4arch4Sm80ELb1ELb0ELb1ELb0ELb0ELb0ELb0ELb0ELi2ELi4ELi4ELi4ELb0EEENS1_21CollectiveEpilogueBwdISA_SB_SD_Li256ELb0ELb0ELi2EEENS1_25SingleTileBwdLPTSchedulerILb0ELi128ELb0EEEEEEEEEvNT_6ParamsE$_ZN4cute3eso3ESOILb1ELb0EJNS_6LayoutINS_5tupleIJNS3_IJNS_1CILi8EEENS4_ILi1EEEEEENS3_IJNS4_ILi2EEEEEEEEENS3_IJNS3_IJS6_NS4_ILi0EEEEEENS3_IJNS4_ILi4096EEEEEEEEEEENS_10ViewEngineINS_8smem_ptrIPN7cutlass6half_tEEEEEEEC2ERKSG_RKSN_,($_ZN7cutlass13device_kernelIN5flash19enable_sm80_to_sm89INS1_16FlashAttnBwdSm80INS1_25CollectiveMainloopBwdSm80ILi2ELi2EN4cute5tupleIJNS5_1CILi128EEES8_NS7_ILi64EEEEEENS_6half_tEfNS_4arch4Sm80ELb1ELb0ELb1ELb0ELb0ELb0ELb0ELb0ELi2ELi4ELi4ELi4ELb0EEENS1_21CollectiveEpilogueBwdISA_SB_SD_Li256ELb0ELb0ELi2EEENS1_25SingleTileBwdLPTSchedulerILb0ELi128ELb0EEEEEEEEEvNT_6ParamsE$_ZN4cute3eso3ESOILb1ELb0EJNS_6LayoutINS_5tupleIJNS3_IJNS_1CILi8EEENS4_ILi1EEEEEENS3_IJNS4_ILi2EEEEEEEEENS3_IJNS3_IJS6_NS4_ILi0EEEEEENS3_IJNS4_ILi64EEEEEEEEEEENS_10ViewEngineIPN7cutlass6half_tEEEEEC2ERKSG_RKSL_ - $_ZN7cutlass13device_kernelIN5flash19enable_sm80_to_sm89INS1_16FlashAttnBwdSm80INS1_25CollectiveMainloopBwdSm80ILi2ELi2EN4cute5tupleIJNS5_1CILi128EEES8_NS7_ILi64EEEEEENS_6half_tEfNS_4arch4Sm80ELb1ELb0ELb1ELb0ELb0ELb0ELb0ELb0ELi2ELi4ELi4ELi4ELb0EEENS1_21CollectiveEpilogueBwdISA_SB_SD_Li256ELb0ELb0ELi2EEENS1_25SingleTileBwdLPTSchedulerILb0ELi128ELb0EEEEEEEEEvNT_6ParamsE$_ZN4cute3eso3ESOILb1ELb0EJNS_6LayoutINS_5tupleIJNS3_IJNS_1CILi8EEENS4_ILi1EEEEEENS3_IJNS4_ILi2EEEEEEEEENS3_IJNS3_IJS6_NS4_ILi0EEEEEENS3_IJNS4_ILi4096EEEEEEEEEEENS_10ViewEngineINS_8smem_ptrIPN7cutlass6half_tEEEEEEEC2ERKSG_RKSN_)
$_ZN7cutlass13device_kernelIN5flash19enable_sm80_to_sm89INS1_16FlashAttnBwdSm80INS1_25CollectiveMainloopBwdSm80ILi2ELi2EN4cute5tupleIJNS5_1CILi128EEES8_NS7_ILi64EEEEEENS_6half_tEfNS_4arch4Sm80ELb1ELb0ELb1ELb0ELb0ELb0ELb0ELb0ELi2ELi4ELi4ELi4ELb0EEENS1_21CollectiveEpilogueBwdISA_SB_SD_Li256ELb0ELb0ELi2EEENS1_25SingleTileBwdLPTSchedulerILb0ELi128ELb0EEEEEEEEEvNT_6ParamsE$_ZN4cute3eso3ESOILb1ELb0EJNS_6LayoutINS_5tupleIJNS3_IJNS_1CILi8EEENS4_ILi1EEEEEENS3_IJNS4_ILi2EEEEEEEEENS3_IJNS3_IJS6_NS4_ILi0EEEEEENS3_IJNS4_ILi4096EEEEEEEEEEENS_10ViewEngineINS_8smem_ptrIPN7cutlass6half_tEEEEEEEC2ERKSG_RKSN_:
[----:B------:R-:W-:Y:S02]  /*8fd0*/  IADD3 R38, R83, -c[0x0][0x20], RZ ;  /* 0x8000080053267a10 */ /* 0x000fe40007ffe0ff */
[----:B------:R-:W-:-:S03]  /*8fe0*/  MOV R47, 0x0 ;  /* 0x00000000002f7802 */ /* 0x000fc60000000f00 */
[----:B------:R1:W-:Y:S01]  /*8ff0*/  STL.64 [R38], R36 ;  /* 0x0000002426007387 */ /* 0x0003e20000100a00 */
[----:B------:R-:W-:Y:S05]  /*9000*/  RET.REL.NODEC R46 `(_ZN7cutlass13device_kernelIN5flash19enable_sm80_to_sm89INS1_16FlashAttnBwdSm80INS1_25CollectiveMainloopBwdSm80ILi2ELi2EN4cute5tupleIJNS5_1CILi128EEES8_NS7_ILi64EEEEEENS_6half_tEfNS_4arch4Sm80ELb1ELb0ELb1ELb0ELb0ELb0ELb0ELb0ELi2ELi4ELi4ELi4ELb0EEENS1_21CollectiveEpilogueBwdISA_SB_SD_Li256ELb0ELb0ELi2EEENS1_25SingleTileBwdLPTSchedulerILb0ELi128ELb0EEEEEEEEEvNT_6ParamsE) ;  /* 0xffff6ff02e007950 */ /* 0x000fea0003c3ffff */
        .type           $_ZN7cutlass13device_kernelIN5flash19enable_sm80_to_sm89INS1_16FlashAttnBwdSm80INS1_25CollectiveMainloopBwdSm80ILi2ELi2EN4cute5tupleIJNS5_1CILi128EEES8_NS7_ILi64EEEEEENS_6half_tEfNS_4arch4Sm80ELb1ELb0ELb1ELb0ELb0ELb0ELb0ELb0ELi2ELi4ELi4ELi4ELb0EEENS1_21CollectiveEpilogueBwdISA_SB_SD_Li256ELb0ELb0ELi2EEENS1_25SingleTileBwdLPTSchedulerILb0ELi128ELb0EEEEEEEEEvNT_6ParamsE$_ZN4cute3eso3ESOILb1ELb0EJNS_6LayoutINS_5tupleIJNS3_IJNS_1CILi8EEENS4_ILi1EEEEEENS3_IJNS4_ILi2EEEEEEEEENS3_IJNS3_IJS6_NS4_ILi0EEEEEENS3_IJNS4_ILi64EEEEEEEEEEENS_10ViewEngineIPN7cutlass6half_tEEEEEC2ERKSG_RKSL_,@function
        .size           $_ZN7cutlass13device_kernelIN5flash19enable_sm80_to_sm89INS1_16FlashAttnBwdSm80INS1_25CollectiveMainloopBwdSm80ILi2ELi2EN4cute5tupleIJNS5_1CILi128EEES8_NS7_ILi64EEEEEENS_6half_tEfNS_4arch4Sm80ELb1ELb0ELb1ELb0ELb0ELb0ELb0ELb0ELi2ELi4ELi4ELi4ELb0EEENS1_21CollectiveEpilogueBwdISA_SB_SD_Li256ELb0ELb0ELi2EEENS1_25SingleTileBwdLPTSchedulerILb0ELi128ELb0EEEEEEEEEvNT_6ParamsE$_ZN4cute3eso3ESOILb1ELb0EJNS_6LayoutINS_5tupleIJNS3_IJNS_1CILi8EEENS4_ILi1EEEEEENS3_IJNS4_ILi2EEEEEEEEENS3_IJNS3_IJS6_NS4_ILi0EEEEEENS3_IJNS4_ILi64EEEEEEEEEEENS_10ViewEngineIPN7cutlass6half_tEEEEEC2ERKSG_RKSL_,($_ZN7cutlass13device_kernelIN5flash19enable_sm80_to_sm89INS1_16FlashAttnBwdSm80INS1_25CollectiveMainloopBwdSm80ILi2ELi2EN4cute5tupleIJNS5_1CILi128EEES8_NS7_ILi64EEEEEENS_6half_tEfNS_4arch4Sm80ELb1ELb0ELb1ELb0ELb0ELb0ELb0ELb0ELi2ELi4ELi4ELi4ELb0EEENS1_21CollectiveEpilogueBwdISA_SB_SD_Li256ELb0ELb0ELi2EEENS1_25SingleTileBwdLPTSchedulerILb0ELi128ELb0EEEEEEEEEvNT_6ParamsE$_ZN4cute3eso3ESOILb1ELb0EJNS_6LayoutINS_5tupleIJNS3_IJNS_1CILi8EEENS4_ILi1EEEEEENS3_IJNS4_ILi2EEEEEEEEENS3_IJNS3_IJS6_NS4_ILi0EEEEEENS3_IJNS4_ILi8192EEEEEEEEEEENS_10ViewEngineINS_8smem_ptrIPN7cutlass6half_tEEEEEEEC2ERKSG_RKSN_ - $_ZN7cutlass13device_kernelIN5flash19enable_sm80_to_sm89INS1_16FlashAttnBwdSm80INS1_25CollectiveMainloopBwdSm80ILi2ELi2EN4cute5tupleIJNS5_1CILi128EEES8_NS7_ILi64EEEEEENS_6half_tEfNS_4arch4Sm80ELb1ELb0ELb1ELb0ELb0ELb0ELb0ELb0ELi2ELi4ELi4ELi4ELb0EEENS1_21CollectiveEpilogueBwdISA_SB_SD_Li256ELb0ELb0ELi2EEENS1_25SingleTileBwdLPTSchedulerILb0ELi128ELb0EEEEEEEEEvNT_6ParamsE$_ZN4cute3eso3ESOILb1ELb0EJNS_6LayoutINS_5tupleIJNS3_IJNS_1CILi8EEENS4_ILi1EEEEEENS3_IJNS4_ILi2EEEEEEEEENS3_IJNS3_IJS6_NS4_ILi0EEEEEENS3_IJNS4_ILi64EEEEEEEEEEENS_10ViewEngineIPN7cutlass6half_tEEEEEC2ERKSG_RKSL_)
$_ZN7cutlass13device_kernelIN5flash19enable_sm80_to_sm89INS1_16FlashAttnBwdSm80INS1_25CollectiveMainloopBwdSm80ILi2ELi2EN4cute5tupleIJNS5_1CILi128EEES8_NS7_ILi64EEEEEENS_6half_tEfNS_4arch4Sm80ELb1ELb0ELb1ELb0ELb0ELb0ELb0ELb0ELi2ELi4ELi4ELi4ELb0EEENS1_21CollectiveEpilogueBwdISA_SB_SD_Li256ELb0ELb0ELi2EEENS1_25SingleTileBwdLPTSchedulerILb0ELi128ELb0EEEEEEEEEvNT_6ParamsE$_ZN4cute3eso3ESOILb1ELb0EJNS_6LayoutINS_5tupleIJNS3_IJNS_1CILi8EEENS4_ILi1EEEEEENS3_IJNS4_ILi2EEEEEEEEENS3_IJNS3_IJS6_NS4_ILi0EEEEEENS3_IJNS4_ILi64EEEEEEEEEEENS_10ViewEngineIPN7cutlass6half_tEEEEEC2ERKSG_RKSL_:
[----:B------:R-:W-:Y:S01]  /*9010*/  IADD3 R3, R64, -c[0x0][0x20], RZ ;  /* 0x8000080040037a10 */ /* 0x000fe20007ffe0ff */
[----:B------:R-:W-:Y:S01]  /*9020*/  IMAD.MOV.U32 R10, RZ, RZ, R2 ;  /* 0x000000ffff0a7224 */ /* 0x000fe200078e0002 */
[----:B------:R-:W-:Y:S01]  /*9030*/  MOV R11, R7 ;  /* 0x00000007000b7202 */ /* 0x000fe20000000f00 */
[----:B------:R-:W-:-:S04]  /*9040*/  IMAD.MOV.U32 R7, RZ, RZ, 0x0 ;  /* 0x00000000ff077424 */ /* 0x000fc800078e00ff */
[----:B------:R1:W-:Y:S01]  /*9050*/  STL.64 [R3], R10 ;  /* 0x0000000a03007387 */ /* 0x0003e20000100a00 */
[----:B------:R-:W-:Y:S05]  /*9060*/  RET.REL.NODEC R6 `(_ZN7cutlass13device_kernelIN5flash19enable_sm80_to_sm89INS1_16FlashAttnBwdSm80INS1_25CollectiveMainloopBwdSm80ILi2ELi2EN4cute5tupleIJNS5_1CILi128EEES8_NS7_ILi64EEEEEENS_6half_tEfNS_4arch4Sm80ELb1ELb0ELb1ELb0ELb0ELb0ELb0ELb0ELi2ELi4ELi4ELi4ELb0EEENS1_21CollectiveEpilogueBwdISA_SB_SD_Li256ELb0ELb0ELi2EEENS1_25SingleTileBwdLPTSchedulerILb0ELi128ELb0EEEEEEEEEvNT_6ParamsE) ;  /* 0xffff6f9006007950 */ /* 0x000fea0003c3ffff */
        .type           $_ZN7cutlass13device_kernelIN5flash19enable_sm80_to_sm89INS1_16FlashAttnBwdSm80INS1_25CollectiveMainloopBwdSm80ILi2ELi2EN4cute5tupleIJNS5_1CILi128EEES8_NS7_ILi64EEEEEENS_6half_tEfNS_4arch4Sm80ELb1ELb0ELb1ELb0ELb0ELb0ELb0ELb0ELi2ELi4ELi4ELi4ELb0EEENS1_21CollectiveEpilogueBwdISA_SB_SD_Li256ELb0ELb0ELi2EEENS1_25SingleTileBwdLPTSchedulerILb0ELi128ELb0EEEEEEEEEvNT_6ParamsE$_ZN4cute3eso3ESOILb1ELb0EJNS_6LayoutINS_5tupleIJNS3_IJNS_1CILi8EEENS4_ILi1EEEEEENS3_IJNS4_ILi2EEEEEEEEENS3_IJNS3_IJS6_NS4_ILi0EEEEEENS3_IJNS4_ILi8192EEEEEEEEEEENS_10ViewEngineINS_8smem_ptrIPN7cutlass6half_tEEEEEEEC2ERKSG_RKSN_,@function
        .size           $_ZN7cutlass13device_kernelIN5flash19enable_sm80_to_sm89INS1_16FlashAttnBwdSm80INS1_25CollectiveMainloopBwdSm80ILi2ELi2EN4cute5tupleIJNS5_1CILi128EEES8_NS7_ILi64EEEEEENS_6half_tEfNS_4arch4Sm80ELb1ELb0ELb1ELb0ELb0ELb0ELb0ELb0ELi2ELi4ELi4ELi4ELb0EEENS1_21CollectiveEpilogueBwdISA_SB_SD_Li256ELb0ELb0ELi2EEENS1_25SingleTileBwdLPTSchedulerILb0ELi128ELb0EEEEEEEEEvNT_6ParamsE$_ZN4cute3eso3ESOILb1ELb0EJNS_6LayoutINS_5tupleIJNS3_IJNS_1CILi8EEENS4_ILi1EEEEEENS3_IJNS4_ILi2EEEEEEEEENS3_IJNS3_IJS6_NS4_ILi0EEEEEENS3_IJNS4_ILi8192EEEEEEEEEEENS_10ViewEngineINS_8smem_ptrIPN7cutlass6half_tEEEEEEEC2ERKSG_RKSN_,($_ZN7cutlass13device_kernelIN5flash19enable_sm80_to_sm89INS1_16FlashAttnBwdSm80INS1_25CollectiveMainloopBwdSm80ILi2ELi2EN4cute5tupleIJNS5_1CILi128EEES8_NS7_ILi64EEEEEENS_6half_tEfNS_4arch4Sm80ELb1ELb0ELb1ELb0ELb0ELb0ELb0ELb0ELi2ELi4ELi4ELi4ELb0EEENS1_21CollectiveEpilogueBwdISA_SB_SD_Li256ELb0ELb0ELi2EEENS1_25SingleTileBwdLPTSchedulerILb0ELi128ELb0EEEEEEEEEvNT_6ParamsE$_ZN4cute3eso3ESOILb1ELb0EJNS_6LayoutINS_5tupleIJNS3_IJNS_1CILi8EEENS4_ILi1EEEEEENS3_IJNS4_ILi2EEEEEEEEENS3_IJNS3_IJS6_NS4_ILi0EEEEEENS3_IJS5_EEEEEEEENS_10ViewEngineIPN7cutlass6half_tEEEEEC2ERKSF_RKSK_ - $_ZN7cutlass13device_kernelIN5flash19enable_sm80_to_sm89INS1_16FlashAttnBwdSm80INS1_25CollectiveMainloopBwdSm80ILi2ELi2EN4cute5tupleIJNS5_1CILi128EEES8_NS7_ILi64EEEEEENS_6half_tEfNS_4arch4Sm80ELb1ELb0ELb1ELb0ELb0ELb0ELb0ELb0ELi2ELi4ELi4ELi4ELb0EEENS1_21CollectiveEpilogueBwdISA_SB_SD_Li256ELb0ELb0ELi2EEENS1_25SingleTileBwdLPTSchedulerILb0ELi128ELb0EEEEEEEEEvNT_6ParamsE$_ZN4cute3eso3ESOILb1ELb0EJNS_6LayoutINS_5tupleIJNS3_IJNS_1CILi8EEENS4_ILi1EEEEEENS3_IJNS4_ILi2EEEEEEEEENS3_IJNS3_IJS6_NS4_ILi0EEEEEENS3_IJNS4_ILi8192EEEEEEEEEEENS_10ViewEngineINS_8smem_ptrIPN7cutlass6half_tEEEEEEEC2ERKSG_RKSN_)
$_ZN7cutlass13device_kernelIN5flash19enable_sm80_to_sm89INS1_16FlashAttnBwdSm80INS1_25CollectiveMainloopBwdSm80ILi2ELi2EN4cute5tupleIJNS5_1CILi128EEES8_NS7_ILi64EEEEEENS_6half_tEfNS_4arch4Sm80ELb1ELb0ELb1ELb0ELb0ELb0ELb0ELb0ELi2ELi4ELi4ELi4ELb0EEENS1_21CollectiveEpilogueBwdISA_SB_SD_Li256ELb0ELb0ELi2EEENS1_25SingleTileBwdLPTSchedulerILb0ELi128ELb0EEEEEEEEEvNT_6ParamsE$_ZN4cute3eso3ESOILb1ELb0EJNS_6LayoutINS_5tupleIJNS3_IJNS_1CILi8EEENS4_ILi1EEEEEENS3_IJNS4_ILi2EEEEEEEEENS3_IJNS3_IJS6_NS4_ILi0EEEEEENS3_IJNS4_ILi8192EEEEEEEEEEENS_10ViewEngineINS_8smem_ptrIPN7cutlass6half_tEEEEEEEC2ERKSG_RKSN_:
[----:B------:R-:W-:Y:S01]  /*9070*/  IADD3 R5, R64, -c[0x0][0x20], RZ ;  /* 0x8000080040057a10 */ /* 0x000fe20007ffe0ff */
[----:B------:R-:W-:Y:S01]  /*9080*/  IMAD.MOV.U32 R34, RZ, RZ, R4 ;  /* 0x000000ffff227224 */ /* 0x000fe200078e0004 */
[----:B------:R-:W-:Y:S01]  /*9090*/  MOV R35, R11 ;  /* 0x0000000b00237202 */ /* 0x000fe20000000f00 */
[----:B------:R-:W-:-:S04]  /*90a0*/  IMAD.MOV.U32 R11, RZ, RZ, 0x0 ;  /* 0x00000000ff0b7424 */ /* 0x000fc800078e00ff */
[----:B------:R1:W-:Y:S01]  /*90b0*/  STL.64 [R5], R34 ;  /* 0x0000002205007387 */ /* 0x0003e20000100a00 */
[----:B------:R-:W-:Y:S05]  /*90c0*/  RET.REL.NODEC R10 `(_ZN7cutlass13device_kernelIN5flash19enable_sm80_to_sm89INS1_16FlashAttnBwdSm80INS1_25CollectiveMainloopBwdSm80ILi2ELi2EN4cute5tupleIJNS5_1CILi128EEES8_NS7_ILi64EEEEEENS_6half_tEfNS_4arch4Sm80ELb1ELb0ELb1ELb0ELb0ELb0ELb0ELb0ELi2ELi4ELi4ELi4ELb0EEENS1_21CollectiveEpilogueBwdISA_SB_SD_Li256ELb0ELb0ELi2EEENS1_25SingleTileBwdLPTSchedulerILb0ELi128ELb0EEEEEEEEEvNT_6ParamsE) ;  /* 0xffff6f300a007950 */ /* 0x000fea0003c3ffff */
        .type           $_ZN7cutlass13device_kernelIN5flash19enable_sm80_to_sm89INS1_16FlashAttnBwdSm80INS1_25CollectiveMainloopBwdSm80ILi2ELi2EN4cute5tupleIJNS5_1CILi128EEES8_NS7_ILi64EEEEEENS_6half_tEfNS_4arch4Sm80ELb1ELb0ELb1ELb0ELb0ELb0ELb0ELb0ELi2ELi4ELi4ELi4ELb0EEENS1_21CollectiveEpilogueBwdISA_SB_SD_Li256ELb0ELb0ELi2EEENS1_25SingleTileBwdLPTSchedulerILb0ELi128ELb0EEEEEEEEEvNT_6ParamsE$_ZN4cute3eso3ESOILb1ELb0EJNS_6LayoutINS_5tupleIJNS3_IJNS_1CILi8EEENS4_ILi1EEEEEENS3_IJNS4_ILi2EEEEEEEEENS3_IJNS3_IJS6_NS4_ILi0EEEEEENS3_IJS5_EEEEEEEENS_10ViewEngineIPN7cutlass6half_tEEEEEC2ERKSF_RKSK_,@function
        .size           $_ZN7cutlass13device_kernelIN5flash19enable_sm80_to_sm89INS1_16FlashAttnBwdSm80INS1_25CollectiveMainloopBwdSm80ILi2ELi2EN4cute5tupleIJNS5_1CILi128EEES8_NS7_ILi64EEEEEENS_6half_tEfNS_4arch4Sm80ELb1ELb0ELb1ELb0ELb0ELb0ELb0ELb0ELi2ELi4ELi4ELi4ELb0EEENS1_21CollectiveEpilogueBwdISA_SB_SD_Li256ELb0ELb0ELi2EEENS1_25SingleTileBwdLPTSchedulerILb0ELi128ELb0EEEEEEEEEvNT_6ParamsE$_ZN4cute3eso3ESOILb1ELb0EJNS_6LayoutINS_5tupleIJNS3_IJNS_1CILi8EEENS4_ILi1EEEEEENS3_IJNS4_ILi2EEEEEEEEENS3_IJNS3_IJS6_NS4_ILi0EEEEEENS3_IJS5_EEEEEEEENS_10ViewEngineIPN7cutlass6half_tEEEEEC2ERKSF_RKSK_,($_ZN7cutlass13device_kernelIN5flash19enable_sm80_to_sm89INS1_16FlashAttnBwdSm80INS1_25CollectiveMainloopBwdSm80ILi2ELi2EN4cute5tupleIJNS5_1CILi128EEES8_NS7_ILi64EEEEEENS_6half_tEfNS_4arch4Sm80ELb1ELb0ELb1ELb0ELb0ELb0ELb0ELb0ELi2ELi4ELi4ELi4ELb0EEENS1_21CollectiveEpilogueBwdISA_SB_SD_Li256ELb0ELb0ELi2EEENS1_25SingleTileBwdLPTSchedulerILb0ELi128ELb0EEEEEEEEEvNT_6ParamsE$_ZN4cute3eso3ESOILb1ELb0EJNS_6LayoutINS_5tupleIJNS3_IJNS_1CILi8EEENS4_ILi1EEEEEENS3_IJNS4_ILi4EEEEEEEEENS3_IJNS3_IJS6_NS4_ILi0EEEEEENS3_IJNS4_ILi2048EEEEEEEEEEENS_10ViewEngineINS_8smem_ptrIPN7cutlass6half_tEEEEEEEC2ERKSG_RKSN_ - $_ZN7cutlass13device_kernelIN5flash19enable_sm80_to_sm89INS1_16FlashAttnBwdSm80INS1_25CollectiveMainloopBwdSm80ILi2ELi2EN4cute5tupleIJNS5_1CILi128EEES8_NS7_ILi64EEEEEENS_6half_tEfNS_4arch4Sm80ELb1ELb0ELb1ELb0ELb0ELb0ELb0ELb0ELi2ELi4ELi4ELi4ELb0EEENS1_21CollectiveEpilogueBwdISA_SB_SD_Li256ELb0ELb0ELi2EEENS1_25SingleTileBwdLPTSchedulerILb0ELi128ELb0EEEEEEEEEvNT_6ParamsE$_ZN4cute3eso3ESOILb1ELb0EJNS_6LayoutINS_5tupleIJNS3_IJNS_1CILi8EEENS4_ILi1EEEEEENS3_IJNS4_ILi2EEEEEEEEENS3_IJNS3_IJS6_NS4_ILi0EEEEEENS3_IJS5_EEEEEEEENS_10ViewEngineIPN7cutlass6half_tEEEEEC2ERKSF_RKSK_)
$_ZN7cutlass13device_kernelIN5flash19enable_sm80_to_sm89INS1_16FlashAttnBwdSm80INS1_25CollectiveMainloopBwdSm80ILi2ELi2EN4cute5tupleIJNS5_1CILi128EEES8_NS7_ILi64EEEEEENS_6half_tEfNS_4arch4Sm80ELb1ELb0ELb1ELb0ELb0ELb0ELb0ELb0ELi2ELi4ELi4ELi4ELb0EEENS1_21CollectiveEpilogueBwdISA_SB_SD_Li256ELb0ELb0ELi2EEENS1_25SingleTileBwdLPTSchedulerILb0ELi128ELb0EEEEEEEEEvNT_6ParamsE$_ZN4cute3eso3ESOILb1ELb0EJNS_6LayoutINS_5tupleIJNS3_IJNS_1CILi8EEENS4_ILi1EEEEEENS3_IJNS4_ILi2EEEEEEEEENS3_IJNS3_IJS6_NS4_ILi0EEEEEENS3_IJS5_EEEEEEEENS_10ViewEngineIPN7cutlass6half_tEEEEEC2ERKSF_RKSK_:
[----:B------:R-:W-:Y:S02]  /*90d0*/  IADD3 R38, R83, -c[0x0][0x20], RZ ;  /* 0x8000080053267a10 */ /* 0x000fe40007ffe0ff */
[----:B------:R-:W-:-:S03]  /*90e0*/  MOV R47, 0x0 ;  /* 0x00000000002f7802 */ /* 0x000fc60000000f00 */
[----:B------:R1:W-:Y:S01]  /*90f0*/  STL.64 [R38], R2 ;  /* 0x0000000226007387 */ /* 0x0003e20000100a00 */
[----:B------:R-:W-:Y:S05]  /*9100*/  RET.REL.NODEC R46 `(_ZN7cutlass13device_kernelIN5flash19enable_sm80_to_sm89INS1_16FlashAttnBwdSm80INS1_25CollectiveMainloopBwdSm80ILi2ELi2EN4cute5tupleIJNS5_1CILi128EEES8_NS7_ILi64EEEEEENS_6half_tEfNS_4arch4Sm80ELb1ELb0ELb1ELb0ELb0ELb0ELb0ELb0ELi2ELi4ELi4ELi4ELb0EEENS1_21CollectiveEpilogueBwdISA_SB_SD_Li256ELb0ELb0ELi2EEENS1_25SingleTileBwdLPTSchedulerILb0ELi128ELb0EEEEEEEEEvNT_6ParamsE) ;  /* 0xffff6ef02e007950 */ /* 0x000fea0003c3ffff */
        .type           $_ZN7cutlass13device_kernelIN5flash19enable_sm80_to_sm89INS1_16FlashAttnBwdSm80INS1_25CollectiveMainloopBwdSm80ILi2ELi2EN4cute5tupleIJNS5_1CILi128EEES8_NS7_ILi64EEEEEENS_6half_tEfNS_4arch4Sm80ELb1ELb0ELb1ELb0ELb0ELb0ELb0ELb0ELi2ELi4ELi4ELi4ELb0EEENS1_21CollectiveEpilogueBwdISA_SB_SD_Li256ELb0ELb0ELi2EEENS1_25SingleTileBwdLPTSchedulerILb0ELi128ELb0EEEEEEEEEvNT_6ParamsE$_ZN4cute3eso3ESOILb1ELb0EJNS_6LayoutINS_5tupleIJNS3_IJNS_1CILi8EEENS4_ILi1EEEEEENS3_IJNS4_ILi4EEEEEEEEENS3_IJNS3_IJS6_NS4_ILi0EEEEEENS3_IJNS4_ILi2048EEEEEEEEEEENS_10ViewEngineINS_8smem_ptrIPN7cutlass6half_tEEEEEEEC2ERKSG_RKSN_,@function
        .size           $_ZN7cutlass13device_kernelIN5flash19enable_sm80_to_sm89INS1_16FlashAttnBwdSm80INS1_25CollectiveMainloopBwdSm80ILi2ELi2EN4cute5tupleIJNS5_1CILi128EEES8_NS7_ILi64EEEEEENS_6half_tEfNS_4arch4Sm80ELb1ELb0ELb1ELb0ELb0ELb0ELb0ELb0ELi2ELi4ELi4ELi4ELb0EEENS1_21CollectiveEpilogueBwdISA_SB_SD_Li256ELb0ELb0ELi2EEENS1_25SingleTileBwdLPTSchedulerILb0ELi128ELb0EEEEEEEEEvNT_6ParamsE$_ZN4cute3eso3ESOILb1ELb0EJNS_6LayoutINS_5tupleIJNS3_IJNS_1CILi8EEENS4_ILi1EEEEEENS3_IJNS4_ILi4EEEEEEEEENS3_IJNS3_IJS6_NS4_ILi0EEEEEENS3_IJNS4_ILi2048EEEEEEEEEEENS_10ViewEngineINS_8smem_ptrIPN7cutlass6half_tEEEEEEEC2ERKSG_RKSN_,($_ZN7cutlass13device_kernelIN5flash19enable_sm80_to_sm89INS1_16FlashAttnBwdSm80INS1_25CollectiveMainloopBwdSm80ILi2ELi2EN4cute5tupleIJNS5_1CILi128EEES8_NS7_ILi64EEEEEENS_6half_tEfNS_4arch4Sm80ELb1ELb0ELb1ELb0ELb0ELb0ELb0ELb0ELi2ELi4ELi4ELi4ELb0EEENS1_21CollectiveEpilogueBwdISA_SB_SD_Li256ELb0ELb0ELi2EEENS1_25SingleTileBwdLPTSchedulerILb0ELi128ELb0EEEEEEEEEvNT_6ParamsE$_ZN4cute3eso3ESOILb1ELb0EJNS_6LayoutINS_5tupleIJNS3_IJNS_1CILi8EEENS4_ILi1EEEEEENS3_IJNS4_ILi4EEEEEEEEENS3_IJNS3_IJS6_NS4_ILi0EEEEEENS3_IJS5_EEEEEEEENS_10ViewEngineIPN7cutlass6half_tEEEEEC2ERKSF_RKSK_ - $_ZN7cutlass13device_kernelIN5flash19enable_sm80_to_sm89INS1_16FlashAttnBwdSm80INS1_25CollectiveMainloopBwdSm80ILi2ELi2EN4cute5tupleIJNS5_1CILi128EEES8_NS7_ILi64EEEEEENS_6half_tEfNS_4arch4Sm80ELb1ELb0ELb1ELb0ELb0ELb0ELb0ELb0ELi2ELi4ELi4ELi4ELb0EEENS1_21CollectiveEpilogueBwdISA_SB_SD_Li256ELb0ELb0ELi2EEENS1_25SingleTileBwdLPTSchedulerILb0ELi128ELb0EEEEEEEEEvNT_6ParamsE$_ZN4cute3eso3ESOILb1ELb0EJNS_6LayoutINS_5tupleIJNS3_IJNS_1CILi8EEENS4_ILi1EEEEEENS3_IJNS4_ILi4EEEEEEEEENS3_IJNS3_IJS6_NS4_ILi0EEEEEENS3_IJNS4_ILi2048EEEEEEEEEEENS_10ViewEngineINS_8smem_ptrIPN7cutlass6half_tEEEEEEEC2ERKSG_RKSN_)
$_ZN7cutlass13device_kernelIN5flash19enable_sm80_to_sm89INS1_16FlashAttnBwdSm80INS1_25CollectiveMainloopBwdSm80ILi2ELi2EN4cute5tupleIJNS5_1CILi128EEES8_NS7_ILi64EEEEEENS_6half_tEfNS_4arch4Sm80ELb1ELb0ELb1ELb0ELb0ELb0ELb0ELb0ELi2ELi4ELi4ELi4ELb0EEENS1_21CollectiveEpilogueBwdISA_SB_SD_Li256ELb0ELb0ELi2EEENS1_25SingleTileBwdLPTSchedulerILb0ELi128ELb0EEEEEEEEEvNT_6ParamsE$_ZN4cute3eso3ESOILb1ELb0EJNS_6LayoutINS_5tupleIJNS3_IJNS_1CILi8EEENS4_ILi1EEEEEENS3_IJNS4_ILi4EEEEEEEEENS3_IJNS3_IJS6_NS4_ILi0EEEEEENS3_IJNS4_ILi2048EEEEEEEEEEENS_10ViewEngineINS_8smem_ptrIPN7cutlass6half_tEEEEEEEC2ERKSG_RKSN_:
[----:B------:R-:W-:Y:S01]  /*9110*/  IADD3 R13, R64, -c[0x0][0x20], RZ ;  /* 0x80000800400d7a10 */ /* 0x000fe20007ffe0ff */
[----:B------:R-:W-:Y:S01]  /*9120*/  IMAD.MOV.U32 R16, RZ, RZ, R12 ;  /* 0x000000ffff107224 */ /* 0x000fe200078e000c */
[----:B------:R-:W-:Y:S01]  /*9130*/  MOV R17, R15 ;  /* 0x0000000f00117202 */ /* 0x000fe20000000f00 */
[----:B------:R-:W-:-:S04]  /*9140*/  IMAD.MOV.U32 R15, RZ, RZ, 0x0 ;  /* 0x00000000ff0f7424 */ /* 0x000fc800078e00ff */
[----:B------:R1:W-:Y:S01]  /*9150*/  STL.64 [R13], R16 ;  /* 0x000000100d007387 */ /* 0x0003e20000100a00 */
[----:B------:R-:W-:Y:S05]  /*9160*/  RET.REL.NODEC R14 `(_ZN7cutlass13device_kernelIN5flash19enable_sm80_to_sm89INS1_16FlashAttnBwdSm80INS1_25CollectiveMainloopBwdSm80ILi2ELi2EN4cute5tupleIJNS5_1CILi128EEES8_NS7_ILi64EEEEEENS_6half_tEfNS_4arch4Sm80ELb1ELb0ELb1ELb0ELb0ELb0ELb0ELb0ELi2ELi4ELi4ELi4ELb0EEENS1_21CollectiveEpilogueBwdISA_SB_SD_Li256ELb0ELb0ELi2EEENS1_25SingleTileBwdLPTSchedulerILb0ELi128ELb0EEEEEEEEEvNT_6ParamsE) ;  /* 0xffff6e900e007950 */ /* 0x000fea0003c3ffff */
        .type           $_ZN7cutlass13device_kernelIN5flash19enable_sm80_to_sm89INS1_16FlashAttnBwdSm80INS1_25CollectiveMainloopBwdSm80ILi2ELi2EN4cute5tupleIJNS5_1CILi128EEES8_NS7_ILi64EEEEEENS_6half_tEfNS_4arch4Sm80ELb1ELb0ELb1ELb0ELb0ELb0ELb0ELb0ELi2ELi4ELi4ELi4ELb0EEENS1_21CollectiveEpilogueBwdISA_SB_SD_Li256ELb0ELb0ELi2EEENS1_25SingleTileBwdLPTSchedulerILb0ELi128ELb0EEEEEEEEEvNT_6ParamsE$_ZN4cute3eso3ESOILb1ELb0EJNS_6LayoutINS_5tupleIJNS3_IJNS_1CILi8EEENS4_ILi1EEEEEENS3_IJNS4_ILi4EEEEEEEEENS3_IJNS3_IJS6_NS4_ILi0EEEEEENS3_IJS5_EEEEEEEENS_10ViewEngineIPN7cutlass6half_tEEEEEC2ERKSF_RKSK_,@function
        .size           $_ZN7cutlass13device_kernelIN5flash19enable_sm80_to_sm89INS1_16FlashAttnBwdSm80INS1_25CollectiveMainloopBwdSm80ILi2ELi2EN4cute5tupleIJNS5_1CILi128EEES8_NS7_ILi64EEEEEENS_6half_tEfNS_4arch4Sm80ELb1ELb0ELb1ELb0ELb0ELb0ELb0ELb0ELi2ELi4ELi4ELi4ELb0EEENS1_21CollectiveEpilogueBwdISA_SB_SD_Li256ELb0ELb0ELi2EEENS1_25SingleTileBwdLPTSchedulerILb0ELi128ELb0EEEEEEEEEvNT_6ParamsE$_ZN4cute3eso3ESOILb1ELb0EJNS_6LayoutINS_5tupleIJNS3_IJNS_1CILi8EEENS4_ILi1EEEEEENS3_IJNS4_ILi4EEEEEEEEENS3_IJNS3_IJS6_NS4_ILi0EEEEEENS3_IJS5_EEEEEEEENS_10ViewEngineIPN7cutlass6half_tEEEEEC2ERKSF_RKSK_,($_ZN7cutlass13device_kernelIN5flash19enable_sm80_to_sm89INS1_16FlashAttnBwdSm80INS1_25CollectiveMainloopBwdSm80ILi2ELi2EN4cute5tupleIJNS5_1CILi128EEES8_NS7_ILi64EEEEEENS_6half_tEfNS_4arch4Sm80ELb1ELb0ELb1ELb0ELb0ELb0ELb0ELb0ELi2ELi4ELi4ELi4ELb0EEENS1_21CollectiveEpilogueBwdISA_SB_SD_Li256ELb0ELb0ELi2EEENS1_25SingleTileBwdLPTSchedulerILb0ELi128ELb0EEEEEEEEEvNT_6ParamsE$_ZN4cute3eso3ESOILb1ELb0EJNS_6LayoutINS_5tupleIJNS3_IJNS_1CILi8EEENS4_ILi1EEEEEENS4_ILi2EEEEEENS3_IJNS3_IJS6_NS4_ILi0EEEEEENS4_ILi4096EEEEEEEENS_10ViewEngineINS_8smem_ptrIPN7cutlass6half_tEEEEEEEC2ERKSE_RKSL_ - $_ZN7cutlass13device_kernelIN5flash19enable_sm80_to_sm89INS1_16FlashAttnBwdSm80INS1_25CollectiveMainloopBwdSm80ILi2ELi2EN4cute5tupleIJNS5_1CILi128EEES8_NS7_ILi64EEEEEENS_6half_tEfNS_4arch4Sm80ELb1ELb0ELb1ELb0ELb0ELb0ELb0ELb0ELi2ELi4ELi4ELi4ELb0EEENS1_21CollectiveEpilogueBwdISA_SB_SD_Li256ELb0ELb0ELi2EEENS1_25SingleTileBwdLPTSchedulerILb0ELi128ELb0EEEEEEEEEvNT_6ParamsE$_ZN4cute3eso3ESOILb1ELb0EJNS_6LayoutINS_5tupleIJNS3_IJNS_1CILi8EEENS4_ILi1EEEEEENS3_IJNS4_ILi4EEEEEEEEENS3_IJNS3_IJS6_NS4_ILi0EEEEEENS3_IJS5_EEEEEEEENS_10ViewEngineIPN7cutlass6half_tEEEEEC2ERKSF_RKSK_)
$_ZN7cutlass13device_kernelIN5flash19enable_sm80_to_sm89INS1_16FlashAttnBwdSm80INS1_25CollectiveMainloopBwdSm80ILi2ELi2EN4cute5tupleIJNS5_1CILi128EEES8_NS7_ILi64EEEEEENS_6half_tEfNS_4arch4Sm80ELb1ELb0ELb1ELb0ELb0ELb0ELb0ELb0ELi2ELi4ELi4ELi4ELb0EEENS1_21CollectiveEpilogueBwdISA_SB_SD_Li256ELb0ELb0ELi2EEENS1_25SingleTileBwdLPTSchedulerILb0ELi128ELb0EEEEEEEEEvNT_6ParamsE$_ZN4cute3eso3ESOILb1ELb0EJNS_6LayoutINS_5tupleIJNS3_IJNS_1CILi8EEENS4_ILi1EEEEEENS3_IJNS4_ILi4EEEEEEEEENS3_IJNS3_IJS6_NS4_ILi0EEEEEENS3_IJS5_EEEEEEEENS_10ViewEngineIPN7cutlass6half_tEEEEEC2ERKSF_RKSK_:
[----:B------:R-:W-:Y:S01]  /*9170*/  IADD3 R3, R64, -c[0x0][0x20], RZ ;  /* 0x8000080040037a10 */ /* 0x000fe20007ffe0ff */
[----:B------:R-:W-:Y:S01]  /*9180*/  IMAD.MOV.U32 R14, RZ, RZ, R2 ;  /* 0x000000ffff0e7224 */ /* 0x000fe200078e0002 */
[----:B------:R-:W-:Y:S01]  /*9190*/  MOV R15, R13 ;  /* 0x0000000d000f7202 */ /* 0x000fe20000000f00 */
[----:B------:R-:W-:-:S04]  /*91a0*/  IMAD.MOV.U32 R13, RZ, RZ, 0x0 ;  /* 0x00000000ff0d7424 */ /* 0x000fc800078e00ff */
[----:B------:R1:W-:Y:S01]  /*91b0*/  STL.64 [R3], R14 ;  /* 0x0000000e03007387 */ /* 0x0003e20000100a00 */
[----:B------:R-:W-:Y:S05]  /*91c0*/  RET.REL.NODEC R12 `(_ZN7cutlass13device_kernelIN5flash19enable_sm80_to_sm89INS1_16FlashAttnBwdSm80INS1_25CollectiveMainloopBwdSm80ILi2ELi2EN4cute5tupleIJNS5_1CILi128EEES8_NS7_ILi64EEEEEENS_6half_tEfNS_4arch4Sm80ELb1ELb0ELb1ELb0ELb0ELb0ELb0ELb0ELi2ELi4ELi4ELi4ELb0EEENS1_21CollectiveEpilogueBwdISA_SB_SD_Li256ELb0ELb0ELi2EEENS1_25SingleTileBwdLPTSchedulerILb0ELi128ELb0EEEEEEEEEvNT_6ParamsE) ;  /* 0xffff6e300c007950 */ /* 0x000fea0003c3ffff */
        .type           $_ZN7cutlass13device_kernelIN5flash19enable_sm80_to_sm89INS1_16FlashAttnBwdSm80INS1_25CollectiveMainloopBwdSm80ILi2ELi2EN4cute5tupleIJNS5_1CILi128EEES8_NS7_ILi64EEEEEENS_6half_tEfNS_4arch4Sm80ELb1ELb0ELb1ELb0ELb0ELb0ELb0ELb0ELi2ELi4ELi4ELi4ELb0EEENS1_21CollectiveEpilogueBwdISA_SB_SD_Li256ELb0ELb0ELi2EEENS1_25SingleTileBwdLPTSchedulerILb0ELi128ELb0EEEEEEEEEvNT_6ParamsE$_ZN4cute3eso3ESOILb1ELb0EJNS_6LayoutINS_5tupleIJNS3_IJNS_1CILi8EEENS4_ILi1EEEEEENS4_ILi2EEEEEENS3_IJNS3_IJS6_NS4_ILi0EEEEEENS4_ILi4096EEEEEEEENS_10ViewEngineINS_8smem_ptrIPN7cutlass6half_tEEEEEEEC2ERKSE_RKSL_,@function
        .size           $_ZN7cutlass13device_kernelIN5flash19enable_sm80_to_sm89INS1_16FlashAttnBwdSm80INS1_25CollectiveMainloopBwdSm80ILi2ELi2EN4cute5tupleIJNS5_1CILi128EEES8_NS7_ILi64EEEEEENS_6half_tEfNS_4arch4Sm80ELb1ELb0ELb1ELb0ELb0ELb0ELb0ELb0ELi2ELi4ELi4ELi4ELb0EEENS1_21CollectiveEpilogueBwdISA_SB_SD_Li256ELb0ELb0ELi2EEENS1_25SingleTileBwdLPTSchedulerILb0ELi128ELb0EEEEEEEEEvNT_6ParamsE$_ZN4cute3eso3ESOILb1ELb0EJNS_6LayoutINS_5tupleIJNS3_IJNS_1CILi8EEENS4_ILi1EEEEEENS4_ILi2EEEEEENS3_IJNS3_IJS6_NS4_ILi0EEEEEENS4_ILi4096EEEEEEEENS_10ViewEngineINS_8smem_ptrIPN7cutlass6half_tEEEEEEEC2ERKSE_RKSL_,($_ZN7cutlass13device_kernelIN5flash19enable_sm80_to_sm89INS1_16FlashAttnBwdSm80INS1_25CollectiveMainloopBwdSm80ILi2ELi2EN4cute5tupleIJNS5_1CILi128EEES8_NS7_ILi64EEEEEENS_6half_tEfNS_4arch4Sm80ELb1ELb0ELb1ELb0ELb0ELb0ELb0ELb0ELi2ELi4ELi4ELi4ELb0EEENS1_21CollectiveEpilogueBwdISA_SB_SD_Li256ELb0ELb0ELi2EEENS1_25SingleTileBwdLPTSchedulerILb0ELi128ELb0EEEEEEEEEvNT_6ParamsE$_ZN4cute3eso3ESOILb1ELb0EJNS_6LayoutINS_5tupleIJNS3_IJNS_1CILi8EEENS4_ILi1EEEEEENS4_ILi2EEEEEENS3_IJNS3_IJS6_NS4_ILi0EEEEEENS4_ILi4096EEEEEEEEiEEC2ERKSE_RKi - $_ZN7cutlass13device_kernelIN5flash19enable_sm80_to_sm89INS1_16FlashAttnBwdSm80INS1_25CollectiveMainloopBwdSm80ILi2ELi2EN4cute5tupleIJNS5_1CILi128EEES8_NS7_ILi64EEEEEENS_6half_tEfNS_4arch4Sm80ELb1ELb0ELb1ELb0ELb0ELb0ELb0ELb0ELi2ELi4ELi4ELi4ELb0EEENS1_21CollectiveEpilogueBwdISA_SB_SD_Li256ELb0ELb0ELi2EEENS1_25SingleTileBwdLPTSchedulerILb0ELi128ELb0EEEEEEEEEvNT_6ParamsE$_ZN4cute3eso3ESOILb1ELb0EJNS_6LayoutINS_5tupleIJNS3_IJNS_1CILi8EEENS4_ILi1EEEEEENS4_ILi2EEEEEENS3_IJNS3_IJS6_NS4_ILi0EEEEEENS4_ILi4096EEEEEEEENS_10ViewEngineINS_8smem_ptrIPN7cutlass6half_tEEEEEEEC2ERKSE_RKSL_)
$_ZN7cutlass13device_kernelIN5flash19enable_sm80_to_sm89INS1_16FlashAttnBwdSm80INS1_25CollectiveMainloopBwdSm80ILi2ELi2EN4cute5tupleIJNS5_1CILi128EEES8_NS7_ILi64EEEEEENS_6half_tEfNS_4arch4Sm80ELb1ELb0ELb1ELb0ELb0ELb0ELb0ELb0ELi2ELi4ELi4ELi4ELb0EEENS1_21CollectiveEpilogueBwdISA_SB_SD_Li256ELb0ELb0ELi2EEENS1_25SingleTileBwdLPTSchedulerILb0ELi128ELb0EEEEEEEEEvNT_6ParamsE$_ZN4cute3eso3ESOILb1ELb0EJNS_6LayoutINS_5tupleIJNS3_IJNS_1CILi8EEENS4_ILi1EEEEEENS4_ILi2EEEEEENS3_IJNS3_IJS6_NS4_ILi0EEEEEENS4_ILi4096EEEEEEEENS_10ViewEngineINS_8smem_ptrIPN7cutlass6half_tEEEEEEEC2ERKSE_RKSL_:
[----:B------:R-:W-:Y:S02]  /*91d0*/  IADD3 R36, R83, -c[0x0][0x20], RZ ;  /* 0x8000080053247a10 */ /* 0x000fe40007ffe0ff */
[----:B------:R-:W-:-:S03]  /*91e0*/  MOV R39, 0x0 ;  /* 0x0000000000277802 */ /* 0x000fc60000000f00 */
[----:B------:R1:W-:Y:S01]  /*91f0*/  STL.64 [R36], R2 ;  /* 0x0000000224007387 */ /* 0x0003e20000100a00 */
[----:B------:R-:W-:Y:S05]  /*9200*/  RET.REL.NODEC R38 `(_ZN7cutlass13device_kernelIN5flash19enable_sm80_to_sm89INS1_16FlashAttnBwdSm80INS1_25CollectiveMainloopBwdSm80ILi2ELi2EN4cute5tupleIJNS5_1CILi128EEES8_NS7_ILi64EEEEEENS_6half_tEfNS_4arch4Sm80ELb1ELb0ELb1ELb0ELb0ELb0ELb0ELb0ELi2ELi4ELi4ELi4ELb0EEENS1_21CollectiveEpilogueBwdISA_SB_SD_Li256ELb0ELb0ELi2EEENS1_25SingleTileBwdLPTSchedulerILb0ELi128ELb0EEEEEEEEEvNT_6ParamsE) ;  /* 0xffff6df026007950 */ /* 0x000fea0003c3ffff */
        .type           $_ZN7cutlass13device_kernelIN5flash19enable_sm80_to_sm89INS1_16FlashAttnBwdSm80INS1_25CollectiveMainloopBwdSm80ILi2ELi2EN4cute5tupleIJNS5_1CILi128EEES8_NS7_ILi64EEEEEENS_6half_tEfNS_4arch4Sm80ELb1ELb0ELb1ELb0ELb0ELb0ELb0ELb0ELi2ELi4ELi4ELi4ELb0EEENS1_21CollectiveEpilogueBwdISA_SB_SD_Li256ELb0ELb0ELi2EEENS1_25SingleTileBwdLPTSchedulerILb0ELi128ELb0EEEEEEEEEvNT_6ParamsE$_ZN4cute3eso3ESOILb1ELb0EJNS_6LayoutINS_5tupleIJNS3_IJNS_1CILi8EEENS4_ILi1EEEEEENS4_ILi2EEEEEENS3_IJNS3_IJS6_NS4_ILi0EEEEEENS4_ILi4096EEEEEEEEiEEC2ERKSE_RKi,@function
        .size           $_ZN7cutlass13device_kernelIN5flash19enable_sm80_to_sm89INS1_16FlashAttnBwdSm80INS1_25CollectiveMainloopBwdSm80ILi2ELi2EN4cute5tupleIJNS5_1CILi128EEES8_NS7_ILi64EEEEEENS_6half_tEfNS_4arch4Sm80ELb1ELb0ELb1ELb0ELb0ELb0ELb0ELb0ELi2ELi4ELi4ELi4ELb0EEENS1_21CollectiveEpilogueBwdISA_SB_SD_Li256ELb0ELb0ELi2EEENS1_25SingleTileBwdLPTSchedulerILb0ELi128ELb0EEEEEEEEEvNT_6ParamsE$_ZN4cute3eso3ESOILb1ELb0EJNS_6LayoutINS_5tupleIJNS3_IJNS_1CILi8EEENS4_ILi1EEEEEENS4_ILi2EEEEEENS3_IJNS3_IJS6_NS4_ILi0EEEEEENS4_ILi4096EEEEEEEEiEEC2ERKSE_RKi,($_ZN7cutlass13device_kernelIN5flash19enable_sm80_to_sm89INS1_16FlashAttnBwdSm80INS1_25CollectiveMainloopBwdSm80ILi2ELi2EN4cute5tupleIJNS5_1CILi128EEES8_NS7_ILi64EEEEEENS_6half_tEfNS_4arch4Sm80ELb1ELb0ELb1ELb0ELb0ELb0ELb0ELb0ELi2ELi4ELi4ELi4ELb0EEENS1_21CollectiveEpilogueBwdISA_SB_SD_Li256ELb0ELb0ELi2EEENS1_25SingleTileBwdLPTSchedulerILb0ELi128ELb0EEEEEEEEEvNT_6ParamsE$_ZN4cute3eso3ESOILb1ELb0EJNS_6LayoutINS_5tupleIJNS3_IJNS_1CILi8EEENS4_ILi1EEEEEENS4_ILi2EEEEEENS3_IJNS3_IJS6_NS4_ILi0EEEEEENS4_ILi64EEEEEEEENS_10ViewEngineIPN7cutlass6half_tEEEEEC2ERKSE_RKSJ_ - $_ZN7cutlass13device_kernelIN5flash19enable_sm80_to_sm89INS1_16FlashAttnBwdSm80INS1_25CollectiveMainloopBwdSm80ILi2ELi2EN4cute5tupleIJNS5_1CILi128EEES8_NS7_ILi64EEEEEENS_6half_tEfNS_4arch4Sm80ELb1ELb0ELb1ELb0ELb0ELb0ELb0ELb0ELi2ELi4ELi4ELi4ELb0EEENS1_21CollectiveEpilogueBwdISA_SB_SD_Li256ELb0ELb0ELi2EEENS1_25SingleTileBwdLPTSchedulerILb0ELi128ELb0EEEEEEEEEvNT_6ParamsE$_ZN4cute3eso3ESOILb1ELb0EJNS_6LayoutINS_5tupleIJNS3_IJNS_1CILi8EEENS4_ILi1EEEEEENS4_ILi2EEEEEENS3_IJNS3_IJS6_NS4_ILi0EEEEEENS4_ILi4096EEEEEEEEiEEC2ERKSE_RKi)
$_ZN7cutlass13device_kernelIN5flash19enable_sm80_to_sm89INS1_16FlashAttnBwdSm80INS1_25CollectiveMainloopBwdSm80ILi2ELi2EN4cute5tupleIJNS5_1CILi128EEES8_NS7_ILi64EEEEEENS_6half_tEfNS_4arch4Sm80ELb1ELb0ELb1ELb0ELb0ELb0ELb0ELb0ELi2ELi4ELi4ELi4ELb0EEENS1_21CollectiveEpilogueBwdISA_SB_SD_Li256ELb0ELb0ELi2EEENS1_25SingleTileBwdLPTSchedulerILb0ELi128ELb0EEEEEEEEEvNT_6ParamsE$_ZN4cute3eso3ESOILb1ELb0EJNS_6LayoutINS_5tupleIJNS3_IJNS_1CILi8EEENS4_ILi1EEEEEENS4_ILi2EEEEEENS3_IJNS3_IJS6_NS4_ILi0EEEEEENS4_ILi4096EEEEEEEEiEEC2ERKSE_RKi:
[----:B------:R-:W-:Y:S02]  /*9210*/  IADD3 R2, R83, -c[0x0][0x20], RZ ;  /* 0x8000080053027a10 */ /* 0x000fe40007ffe0ff */
[----:B------:R-:W-:-:S03]  /*9220*/  MOV R37, 0x0 ;  /* 0x0000000000257802 */ /* 0x000fc60000000f00 */
[----:B------:R1:W-:Y:S01]  /*9230*/  STL [R2], R3 ;  /* 0x0000000302007387 */ /* 0x0003e20000100800 */
[----:B------:R-:W-:Y:S05]  /*9240*/  RET.REL.NODEC R36 `(_ZN7cutlass13device_kernelIN5flash19enable_sm80_to_sm89INS1_16FlashAttnBwdSm80INS1_25CollectiveMainloopBwdSm80ILi2ELi2EN4cute5tupleIJNS5_1CILi128EEES8_NS7_ILi64EEEEEENS_6half_tEfNS_4arch4Sm80ELb1ELb0ELb1ELb0ELb0ELb0ELb0ELb0ELi2ELi4ELi4ELi4ELb0EEENS1_21CollectiveEpilogueBwdISA_SB_SD_Li256ELb0ELb0ELi2EEENS1_25SingleTileBwdLPTSchedulerILb0ELi128ELb0EEEEEEEEEvNT_6ParamsE) ;  /* 0xffff6db024007950 */ /* 0x000fea0003c3ffff */
        .type           $_ZN7cutlass13device_kernelIN5flash19enable_sm80_to_sm89INS1_16FlashAttnBwdSm80INS1_25CollectiveMainloopBwdSm80ILi2ELi2EN4cute5tupleIJNS5_1CILi128EEES8_NS7_ILi64EEEEEENS_6half_tEfNS_4arch4Sm80ELb1ELb0ELb1ELb0ELb0ELb0ELb0ELb0ELi2ELi4ELi4ELi4ELb0EEENS1_21CollectiveEpilogueBwdISA_SB_SD_Li256ELb0ELb0ELi2EEENS1_25SingleTileBwdLPTSchedulerILb0ELi128ELb0EEEEEEEEEvNT_6ParamsE$_ZN4cute3eso3ESOILb1ELb0EJNS_6LayoutINS_5tupleIJNS3_IJNS_1CILi8EEENS4_ILi1EEEEEENS4_ILi2EEEEEENS3_IJNS3_IJS6_NS4_ILi0EEEEEENS4_ILi64EEEEEEEENS_10ViewEngineIPN7cutlass6half_tEEEEEC2ERKSE_RKSJ_,@function
        .size           $_ZN7cutlass13device_kernelIN5flash19enable_sm80_to_sm89INS1_16FlashAttnBwdSm80INS1_25CollectiveMainloopBwdSm80ILi2ELi2EN4cute5tupleIJNS5_1CILi128EEES8_NS7_ILi64EEEEEENS_6half_tEfNS_4arch4Sm80ELb1ELb0ELb1ELb0ELb0ELb0ELb0ELb0ELi2ELi4ELi4ELi4ELb0EEENS1_21CollectiveEpilogueBwdISA_SB_SD_Li256ELb0ELb0ELi2EEENS1_25SingleTileBwdLPTSchedulerILb0ELi128ELb0EEEEEEEEEvNT_6ParamsE$_ZN4cute3eso3ESOILb1ELb0EJNS_6LayoutINS_5tupleIJNS3_IJNS_1CILi8EEENS4_ILi1EEEEEENS4_ILi2EEEEEENS3_IJNS3_IJS6_NS4_ILi0EEEEEENS4_ILi64EEEEEEEENS_10ViewEngineIPN7cutlass6half_tEEEEEC2ERKSE_RKSJ_,($_ZN7cutlass13device_kernelIN5flash19enable_sm80_to_sm89INS1_16FlashAttnBwdSm80INS1_25CollectiveMainloopBwdSm80ILi2ELi2EN4cute5tupleIJNS5_1CILi128EEES8_NS7_ILi64EEEEEENS_6half_tEfNS_4arch4Sm80ELb1ELb0ELb1ELb0ELb0ELb0ELb0ELb0ELi2ELi4ELi4ELi4ELb0EEENS1_21CollectiveEpilogueBwdISA_SB_SD_Li256ELb0ELb0ELi2EEENS1_25SingleTileBwdLPTSchedulerILb0ELi128ELb0EEEEEEEEEvNT_6ParamsE$_ZN4cute3eso3ESOILb1ELb0EJNS_6LayoutINS_5tupleIJNS3_IJNS_1CILi8EEENS4_ILi1EEEEEENS4_ILi2EEEEEENS3_IJNS3_IJS6_NS4_ILi0EEEEEENS4_ILi64EEEEEEEEiEEC2ERKSE_RKi - $_ZN7cutlass13device_kernelIN5flash19enable_sm80_to_sm89INS1_16FlashAttnBwdSm80INS1_25CollectiveMainloopBwdSm80ILi2ELi2EN4cute5tupleIJNS5_1CILi128EEES8_NS7_ILi64EEEEEENS_6half_tEfNS_4arch4Sm80ELb1ELb0ELb1ELb0ELb0ELb0ELb0ELb0ELi2ELi4ELi4ELi4ELb0EEENS1_21CollectiveEpilogueBwdISA_SB_SD_Li256ELb0ELb0ELi2EEENS1_25SingleTileBwdLPTSchedulerILb0ELi128ELb0EEEEEEEEEvNT_6ParamsE$_ZN4cute3eso3ESOILb1ELb0EJNS_6LayoutINS_5tupleIJNS3_IJNS_1CILi8EEENS4_ILi1EEEEEENS4_ILi2EEEEEENS3_IJNS3_IJS6_NS4_ILi0EEEEEENS4_ILi64EEEEEEEENS_10ViewEngineIPN7cutlass6half_tEEEEEC2ERKSE_RKSJ_)
$_ZN7cutlass13device_kernelIN5flash19enable_sm80_to_sm89INS1_16FlashAttnBwdSm80INS1_25CollectiveMainloopBwdSm80ILi2ELi2EN4cute5tupleIJNS5_1CILi128EEES8_NS7_ILi64EEEEEENS_6half_tEfNS_4arch4Sm80ELb1ELb0ELb1ELb0ELb0ELb0ELb0ELb0ELi2ELi4ELi4ELi4ELb0EEENS1_21CollectiveEpilogueBwdISA_SB_SD_Li256ELb0ELb0ELi2EEENS1_25SingleTileBwdLPTSchedulerILb0ELi128ELb0EEEEEEEEEvNT_6ParamsE$_ZN4cute3eso3ESOILb1ELb0EJNS_6LayoutINS_5tupleIJNS3_IJNS_1CILi8EEENS4_ILi1EEEEEENS4_ILi2EEEEEENS3_IJNS3_IJS6_NS4_ILi0EEEEEENS4_ILi64EEEEEEEENS_10ViewEngineIPN7cutlass6half_tEEEEEC2ERKSE_RKSJ_:
[----:B------:R-:W-:Y:S01]  /*9250*/  IADD3 R6, R64, -c[0x0][0x20], RZ ;  /* 0x8000080040067a10 */ /* 0x000fe20007ffe0ff */
[----:B------:R-:W-:Y:S01]  /*9260*/  IMAD.MOV.U32 R35, RZ, RZ, R7 ;  /* 0x000000ffff237224 */ /* 0x000fe200078e0007 */
[----:B------:R-:W-:-:S04]  /*9270*/  MOV R11, 0x0 ;  /* 0x00000000000b7802 */ /* 0x000fc80000000f00 */
[----:B------:R1:W-:Y:S01]  /*9280*/  STL.64 [R6], R34 ;  /* 0x0000002206007387 */ /* 0x0003e20000100a00 */
[----:B------:R-:W-:Y:S05]  /*9290*/  RET.REL.NODEC R10 `(_ZN7cutlass13device_kernelIN5flash19enable_sm80_to_sm89INS1_16FlashAttnBwdSm80INS1_25CollectiveMainloopBwdSm80ILi2ELi2EN4cute5tupleIJNS5_1CILi128EEES8_NS7_ILi64EEEEEENS_6half_tEfNS_4arch4Sm80ELb1ELb0ELb1ELb0ELb0ELb0ELb0ELb0ELi2ELi4ELi4ELi4ELb0EEENS1_21CollectiveEpilogueBwdISA_SB_SD_Li256ELb0ELb0ELi2EEENS1_25SingleTileBwdLPTSchedulerILb0ELi128ELb0EEEEEEEEEvNT_6ParamsE) ;  /* 0xffff6d600a007950 */ /* 0x000fea0003c3ffff */
        .type           $_ZN7cutlass13device_kernelIN5flash19enable_sm80_to_sm89INS1_16FlashAttnBwdSm80INS1_25CollectiveMainloopBwdSm80ILi2ELi2EN4cute5tupleIJNS5_1CILi128EEES8_NS7_ILi64EEEEEENS_6half_tEfNS_4arch4Sm80ELb1ELb0ELb1ELb0ELb0ELb0ELb0ELb0ELi2ELi4ELi4ELi4ELb0EEENS1_21CollectiveEpilogueBwdISA_SB_SD_Li256ELb0ELb0ELi2EEENS1_25SingleTileBwdLPTSchedulerILb0ELi128ELb0EEEEEEEEEvNT_6ParamsE$_ZN4cute3eso3ESOILb1ELb0EJNS_6LayoutINS_5tupleIJNS3_IJNS_1CILi8EEENS4_ILi1EEEEEENS4_ILi2EEEEEENS3_IJNS3_IJS6_NS4_ILi0EEEEEENS4_ILi64EEEEEEEEiEEC2ERKSE_RKi,@function
        .size           $_ZN7cutlass13device_kernelIN5flash19enable_sm80_to_sm89INS1_16FlashAttnBwdSm80INS1_25CollectiveMainloopBwdSm80ILi2ELi2EN4cute5tupleIJNS5_1CILi128EEES8_NS7_ILi64EEEEEENS_6half_tEfNS_4arch4Sm80ELb1ELb0ELb1ELb0ELb0ELb0ELb0ELb0ELi2ELi4ELi4ELi4ELb0EEENS1_21CollectiveEpilogueBwdISA_SB_SD_Li256ELb0ELb0ELi2EEENS1_25SingleTileBwdLPTSchedulerILb0ELi128ELb0EEEEEEEEEvNT_6ParamsE$_ZN4cute3eso3ESOILb1ELb0EJNS_6LayoutINS_5tupleIJNS3_IJNS_1CILi8EEENS4_ILi1EEEEEENS4_ILi2EEEEEENS3_IJNS3_IJS6_NS4_ILi0EEEEEENS4_ILi64EEEEEEEEiEEC2ERKSE_RKi,($_ZN7cutlass13device_kernelIN5flash19enable_sm80_to_sm89INS1_16FlashAttnBwdSm80INS1_25CollectiveMainloopBwdSm80ILi2ELi2EN4cute5tupleIJNS5_1CILi128EEES8_NS7_ILi64EEEEEENS_6half_tEfNS_4arch4Sm80ELb1ELb0ELb1ELb0ELb0ELb0ELb0ELb0ELi2ELi4ELi4ELi4ELb0EEENS1_21CollectiveEpilogueBwdISA_SB_SD_Li256ELb0ELb0ELi2EEENS1_25SingleTileBwdLPTSchedulerILb0ELi128ELb0EEEEEEEEEvNT_6ParamsE$_ZN4cute3eso3ESOILb1ELb0EJNS_6LayoutINS_5tupleIJNS3_IJNS_1CILi8EEENS4_ILi1EEEEEENS4_ILi2EEEEEENS3_IJNS3_IJS6_NS4_ILi0EEEEEENS4_ILi8192EEEEEEEENS_10ViewEngineINS_8smem_ptrIPN7cutlass6half_tEEEEEEEC2ERKSE_RKSL_ - $_ZN7cutlass13device_kernelIN5flash19enable_sm80_to_sm89INS1_16FlashAttnBwdSm80INS1_25CollectiveMainloopBwdSm80ILi2ELi2EN4cute5tupleIJNS5_1CILi128EEES8_NS7_ILi64EEEEEENS_6half_tEfNS_4arch4Sm80ELb1ELb0ELb1ELb0ELb0ELb0ELb0ELb0ELi2ELi4ELi4ELi4ELb0EEENS1_21CollectiveEpilogueBwdISA_SB_SD_Li256ELb0ELb0ELi2EEENS1_25SingleTileBwdLPTSchedulerILb0ELi128ELb0EEEEEEEEEvNT_6ParamsE$_ZN4cute3eso3ESOILb1ELb0EJNS_6LayoutINS_5tupleIJNS3_IJNS_1CILi8EEENS4_ILi1EEEEEENS4_ILi2EEEEEENS3_IJNS3_IJS6_NS4_ILi0EEEEEENS4_ILi64EEEEEEEEiEEC2ERKSE_RKi)
$_ZN7cutlass13device_kernelIN5flash19enable_sm80_to_sm89INS1_16FlashAttnBwdSm80INS1_25CollectiveMainloopBwdSm80ILi2ELi2EN4cute5tupleIJNS5_1CILi128EEES8_NS7_ILi64EEEEEENS_6half_tEfNS_4arch4Sm80ELb1ELb0ELb1ELb0ELb0ELb0ELb0ELb0ELi2ELi4ELi4ELi4ELb0EEENS1_21CollectiveEpilogueBwdISA_SB_SD_Li256ELb0ELb0ELi2EEENS1_25SingleTileBwdLPTSchedulerILb0ELi128ELb0EEEEEEEEEvNT_6ParamsE$_ZN4cute3eso3ESOILb1ELb0EJNS_6LayoutINS_5tupleIJNS3_IJNS_1CILi8EEENS4_ILi1EEEEEENS4_ILi2EEEEEENS3_IJNS3_IJS6_NS4_ILi0EEEEEENS4_ILi64EEEEEEEEiEEC2ERKSE_RKi:
[----:B------:R-:W-:Y:S02]  /*92a0*/  IADD3 R2, R64, -c[0x0][0x20], RZ ;  /* 0x8000080040027a10 */ /* 0x000fe40007ffe0ff */
[----:B------:R-:W-:-:S03]  /*92b0*/  MOV R7, 0x0 ;  /* 0x0000000000077802 */ /* 0x000fc60000000f00 */
[----:B------:R1:W-:Y:S01]  /*92c0*/  STL [R2], R3 ;  /* 0x0000000302007387 */ /* 0x0003e20000100800 */
[----:B------:R-:W-:Y:S05]  /*92d0*/  RET.REL.NODEC R6 `(_ZN7cutlass13device_kernelIN5flash19enable_sm80_to_sm89INS1_16FlashAttnBwdSm80INS1_25CollectiveMainloopBwdSm80ILi2ELi2EN4cute5tupleIJNS5_1CILi128EEES8_NS7_ILi64EEEEEENS_6half_tEfNS_4arch4Sm80ELb1ELb0ELb1ELb0ELb0ELb0ELb0ELb0ELi2ELi4ELi4ELi4ELb0EEENS1_21CollectiveEpilogueBwdISA_SB_SD_Li256ELb0ELb0ELi2EEENS1_25SingleTileBwdLPTSchedulerILb0ELi128ELb0EEEEEEEEEvNT_6ParamsE) ;  /* 0xffff6d2006007950 */ /* 0x000fea0003c3ffff */
        .type           $_ZN7cutlass13device_kernelIN5flash19enable_sm80_to_sm89INS1_16FlashAttnBwdSm80INS1_25CollectiveMainloopBwdSm80ILi2ELi2EN4cute5tupleIJNS5_1CILi128EEES8_NS7_ILi64EEEEEENS_6half_tEfNS_4arch4Sm80ELb1ELb0ELb1ELb0ELb0ELb0ELb0ELb0ELi2ELi4ELi4ELi4ELb0EEENS1_21CollectiveEpilogueBwdISA_SB_SD_Li256ELb0ELb0ELi2EEENS1_25SingleTileBwdLPTSchedulerILb0ELi128ELb0EEEEEEEEEvNT_6ParamsE$_ZN4cute3eso3ESOILb1ELb0EJNS_6LayoutINS_5tupleIJNS3_IJNS_1CILi8EEENS4_ILi1EEEEEENS4_ILi2EEEEEENS3_IJNS3_IJS6_NS4_ILi0EEEEEENS4_ILi8192EEEEEEEENS_10ViewEngineINS_8smem_ptrIPN7cutlass6half_tEEEEEEEC2ERKSE_RKSL_,@function
        .size           $_ZN7cutlass13device_kernelIN5flash19enable_sm80_to_sm89INS1_16FlashAttnBwdSm80INS1_25CollectiveMainloopBwdSm80ILi2ELi2EN4cute5tupleIJNS5_1CILi128EEES8_NS7_ILi64EEEEEENS_6half_tEfNS_4arch4Sm80ELb1ELb0ELb1ELb0ELb0ELb0ELb0ELb0ELi2ELi4ELi4ELi4ELb0EEENS1_21CollectiveEpilogueBwdISA_SB_SD_Li256ELb0ELb0ELi2EEENS1_25SingleTileBwdLPTSchedulerILb0ELi128ELb0EEEEEEEEEvNT_6ParamsE$_ZN4cute3eso3ESOILb1ELb0EJNS_6LayoutINS_5tupleIJNS3_IJNS_1CILi8EEENS4_ILi1EEEEEENS4_ILi2EEEEEENS3_IJNS3_IJS6_NS4_ILi0EEEEEENS4_ILi8192EEEEEEEENS_10ViewEngineINS_8smem_ptrIPN7cutlass6half_tEEEEEEEC2ERKSE_RKSL_,($_ZN7cutlass13device_kernelIN5flash19enable_sm80_to_sm89INS1_16FlashAttnBwdSm80INS1_25CollectiveMainloopBwdSm80ILi2ELi2EN4cute5tupleIJNS5_1CILi128EEES8_NS7_ILi64EEEEEENS_6half_tEfNS_4arch4Sm80ELb1ELb0ELb1ELb0ELb0ELb0ELb0ELb0ELi2ELi4ELi4ELi4ELb0EEENS1_21CollectiveEpilogueBwdISA_SB_SD_Li256ELb0ELb0ELi2EEENS1_25SingleTileBwdLPTSchedulerILb0ELi128ELb0EEEEEEEEEvNT_6ParamsE$_ZN4cute3eso3ESOILb1ELb0EJNS_6LayoutINS_5tupleIJNS3_IJNS_1CILi8EEENS4_ILi1EEEEEENS4_ILi2EEEEEENS3_IJNS3_IJS6_NS4_ILi0EEEEEENS4_ILi8192EEEEEEEEiEEC2ERKSE_RKi - $_ZN7cutlass13device_kernelIN5flash19enable_sm80_to_sm89INS1_16FlashAttnBwdSm80INS1_25CollectiveMainloopBwdSm80ILi2ELi2EN4cute5tupleIJNS5_1CILi128EEES8_NS7_ILi64EEEEEENS_6half_tEfNS_4arch4Sm80ELb1ELb0ELb1ELb0ELb0ELb0ELb0ELb0ELi2ELi4ELi4ELi4ELb0EEENS1_21CollectiveEpilogueBwdISA_SB_SD_Li256ELb0ELb0ELi2EEENS1_25SingleTileBwdLPTSchedulerILb0ELi128ELb0EEEEEEEEEvNT_6ParamsE$_ZN4cute3eso3ESOILb1ELb0EJNS_6LayoutINS_5tupleIJNS3_IJNS_1CILi8EEENS4_ILi1EEEEEENS4_ILi2EEEEEENS3_IJNS3_IJS6_NS4_ILi0EEEEEENS4_ILi8192EEEEEEEENS_10ViewEngineINS_8smem_ptrIPN7cutlass6half_tEEEEEEEC2ERKSE_RKSL_)
$_ZN7cutlass13device_kernelIN5flash19enable_sm80_to_sm89INS1_16FlashAttnBwdSm80INS1_25CollectiveMainloopBwdSm80ILi2ELi2EN4cute5tupleIJNS5_1CILi128EEES8_NS7_ILi64EEEEEENS_6half_tEfNS_4arch4Sm80ELb1ELb0ELb1ELb0ELb0ELb0ELb0ELb0ELi2ELi4ELi4ELi4ELb0EEENS1_21CollectiveEpilogueBwdISA_SB_SD_Li256ELb0ELb0ELi2EEENS1_25SingleTileBwdLPTSchedulerILb0ELi128ELb0EEEEEEEEEvNT_6ParamsE$_ZN4cute3eso3ESOILb1ELb0EJNS_6LayoutINS_5tupleIJNS3_IJNS_1CILi8EEENS4_ILi1EEEEEENS4_ILi2EEEEEENS3_IJNS3_IJS6_NS4_ILi0EEEEEENS4_ILi8192EEEEEEEENS_10ViewEngineINS_8smem_ptrIPN7cutlass6half_tEEEEEEEC2ERKSE_RKSL_:
[----:B------:R-:W-:Y:S02]  /*92e0*/  IADD3 R4, R64, -c[0x0][0x20], RZ ;  /* 0x8000080040047a10 */ /* 0x000fe40007ffe0ff */
[----:B------:R-:W-:-:S03]  /*92f0*/  MOV R7, 0x0 ;  /* 0x0000000000077802 */ /* 0x000fc60000000f00 */
[----:B------:R1:W-:Y:S01]  /*9300*/  STL.64 [R4], R2 ;  /* 0x0000000204007387 */ /* 0x0003e20000100a00 */
[----:B------:R-:W-:Y:S05]  /*9310*/  RET.REL.NODEC R6 `(_ZN7cutlass13device_kernelIN5flash19enable_sm80_to_sm89INS1_16FlashAttnBwdSm80INS1_25CollectiveMainloopBwdSm80ILi2ELi2EN4cute5tupleIJNS5_1CILi128EEES8_NS7_ILi64EEEEEENS_6half_tEfNS_4arch4Sm80ELb1ELb0ELb1ELb0ELb0ELb0ELb0ELb0ELi2ELi4ELi4ELi4ELb0EEENS1_21CollectiveEpilogueBwdISA_SB_SD_Li256ELb0ELb0ELi2EEENS1_25SingleTileBwdLPTSchedulerILb0ELi128ELb0EEEEEEEEEvNT_6ParamsE) ;  /* 0xffff6ce006007950 */ /* 0x000fea0003c3ffff */
        .type           $_ZN7cutlass13device_kernelIN5flash19enable_sm80_to_sm89INS1_16FlashAttnBwdSm80INS1_25CollectiveMainloopBwdSm80ILi2ELi2EN4cute5tupleIJNS5_1CILi128EEES8_NS7_ILi64EEEEEENS_6half_tEfNS_4arch4Sm80ELb1ELb0ELb1ELb0ELb0ELb0ELb0ELb0ELi2ELi4ELi4ELi4ELb0EEENS1_21CollectiveEpilogueBwdISA_SB_SD_Li256ELb0ELb0ELi2EEENS1_25SingleTileBwdLPTSchedulerILb0ELi128ELb0EEEEEEEEEvNT_6ParamsE$_ZN4cute3eso3ESOILb1ELb0EJNS_6LayoutINS_5tupleIJNS3_IJNS_1CILi8EEENS4_ILi1EEEEEENS4_ILi2EEEEEENS3_IJNS3_IJS6_NS4_ILi0EEEEEENS4_ILi8192EEEEEEEEiEEC2ERKSE_RKi,@function
        .size           $_ZN7cutlass13device_kernelIN5flash19enable_sm80_to_sm89INS1_16FlashAttnBwdSm80INS1_25CollectiveMainloopBwdSm80ILi2ELi2EN4cute5tupleIJNS5_1CILi128EEES8_NS7_ILi64EEEEEENS_6half_tEfNS_4arch4Sm80ELb1ELb0ELb1ELb0ELb0ELb0ELb0ELb0ELi2ELi4ELi4ELi4ELb0EEENS1_21CollectiveEpilogueBwdISA_SB_SD_Li256ELb0ELb0ELi2EEENS1_25SingleTileBwdLPTSchedulerILb0ELi128ELb0EEEEEEEEEvNT_6ParamsE$_ZN4cute3eso3ESOILb1ELb0EJNS_6LayoutINS_5tupleIJNS3_IJNS_1CILi8EEENS4_ILi1EEEEEENS4_ILi2EEEEEENS3_IJNS3_IJS6_NS4_ILi0EEEEEENS4_ILi8192EEEEEEEEiEEC2ERKSE_RKi,($_ZN7cutlass13device_kernelIN5flash19enable_sm80_to_sm89INS1_16FlashAttnBwdSm80INS1_25CollectiveMainloopBwdSm80ILi2ELi2EN4cute5tupleIJNS5_1CILi128EEES8_NS7_ILi64EEEEEENS_6half_tEfNS_4arch4Sm80ELb1ELb0ELb1ELb0ELb0ELb0ELb0ELb0ELi2ELi4ELi4ELi4ELb0EEENS1_21CollectiveEpilogueBwdISA_SB_SD_Li256ELb0ELb0ELi2EEENS1_25SingleTileBwdLPTSchedulerILb0ELi128ELb0EEEEEEEEEvNT_6ParamsE$_ZN4cute3eso3ESOILb1ELb0EJNS_6LayoutINS_5tupleIJNS3_IJNS_1CILi8EEENS4_ILi1EEEEEENS4_ILi2EEEEEENS3_IJNS3_IJS6_NS4_ILi0EEEEEES5_EEEEENS_10ViewEngineIPN7cutlass6half_tEEEEEC2ERKSD_RKSI_ - $_ZN7cutlass13device_kernelIN5flash19enable_sm80_to_sm89INS1_16FlashAttnBwdSm80INS1_25CollectiveMainloopBwdSm80ILi2ELi2EN4cute5tupleIJNS5_1CILi128EEES8_NS7_ILi64EEEEEENS_6half_tEfNS_4arch4Sm80ELb1ELb0ELb1ELb0ELb0ELb0ELb0ELb0ELi2ELi4ELi4ELi4ELb0EEENS1_21CollectiveEpilogueBwdISA_SB_SD_Li256ELb0ELb0ELi2EEENS1_25SingleTileBwdLPTSchedulerILb0ELi128ELb0EEEEEEEEEvNT_6ParamsE$_ZN4cute3eso3ESOILb1ELb0EJNS_6LayoutINS_5tupleIJNS3_IJNS_1CILi8EEENS4_ILi1EEEEEENS4_ILi2EEEEEENS3_IJNS3_IJS6_NS4_ILi0EEEEEENS4_ILi8192EEEEEEEEiEEC2ERKSE_RKi)
$_ZN7cutlass13device_kernelIN5flash19enable_sm80_to_sm89INS1_16FlashAttnBwdSm80INS1_25CollectiveMainloopBwdSm80ILi2ELi2EN4cute5tupleIJNS5_1CILi128EEES8_NS7_ILi64EEEEEENS_6half_tEfNS_4arch4Sm80ELb1ELb0ELb1ELb0ELb0ELb0ELb0ELb0ELi2ELi4ELi4ELi4ELb0EEENS1_21CollectiveEpilogueBwdISA_SB_SD_Li256ELb0ELb0ELi2EEENS1_25SingleTileBwdLPTSchedulerILb0ELi128ELb0EEEEEEEEEvNT_6ParamsE$_ZN4cute3eso3ESOILb1ELb0EJNS_6LayoutINS_5tupleIJNS3_IJNS_1CILi8EEENS4_ILi1EEEEEENS4_ILi2EEEEEENS3_IJNS3_IJS6_NS4_ILi0EEEEEENS4_ILi8192EEEEEEEEiEEC2ERKSE_RKi:
[----:B------:R-:W-:Y:S02]  /*9320*/  IADD3 R2, R64, -c[0x0][0x20], RZ ;  /* 0x8000080040027a10 */ /* 0x000fe40007ffe0ff */
[----:B------:R-:W-:-:S03]  /*9330*/  MOV R5, 0x0 ;  /* 0x0000000000057802 */ /* 0x000fc60000000f00 */
[----:B------:R1:W-:Y:S01]  /*9340*/  STL [R2], R3 ;  /* 0x0000000302007387 */ /* 0x0003e20000100800 */
[----:B------:R-:W-:Y:S05]  /*9350*/  RET.REL.NODEC R4 `(_ZN7cutlass13device_kernelIN5flash19enable_sm80_to_sm89INS1_16FlashAttnBwdSm80INS1_25CollectiveMainloopBwdSm80ILi2ELi2EN4cute5tupleIJNS5_1CILi128EEES8_NS7_ILi64EEEEEENS_6half_tEfNS_4arch4Sm80ELb1ELb0ELb1ELb0ELb0ELb0ELb0ELb0ELi2ELi4ELi4ELi4ELb0EEENS1_21CollectiveEpilogueBwdISA_SB_SD_Li256ELb0ELb0ELi2EEENS1_25SingleTileBwdLPTSchedulerILb0ELi128ELb0EEEEEEEEEvNT_6ParamsE) ;  /* 0xffff6ca004007950 */ /* 0x000fea0003c3ffff */
        .type           $_ZN7cutlass13device_kernelIN5flash19enable_sm80_to_sm89INS1_16FlashAttnBwdSm80INS1_25CollectiveMainloopBwdSm80ILi2ELi2EN4cute5tupleIJNS5_1CILi128EEES8_NS7_ILi64EEEEEENS_6half_tEfNS_4arch4Sm80ELb1ELb0ELb1ELb0ELb0ELb0ELb0ELb0ELi2ELi4ELi4ELi4ELb0EEENS1_21CollectiveEpilogueBwdISA_SB_SD_Li256ELb0ELb0ELi2EEENS1_25SingleTileBwdLPTSchedulerILb0ELi128ELb0EEEEEEEEEvNT_6ParamsE$_ZN4cute3eso3ESOILb1ELb0EJNS_6LayoutINS_5tupleIJNS3_IJNS_1CILi8EEENS4_ILi1EEEEEENS4_ILi2EEEEEENS3_IJNS3_IJS6_NS4_ILi0EEEEEES5_EEEEENS_10ViewEngineIPN7cutlass6half_tEEEEEC2ERKSD_RKSI_,@function
        .size           $_ZN7cutlass13device_kernelIN5flash19enable_sm80_to_sm89INS1_16FlashAttnBwdSm80INS1_25CollectiveMainloopBwdSm80ILi2ELi2EN4cute5tupleIJNS5_1CILi128EEES8_NS7_ILi64EEEEEENS_6half_tEfNS_4arch4Sm80ELb1ELb0ELb1ELb0ELb0ELb0ELb0ELb0ELi2ELi4ELi4ELi4ELb0EEENS1_21CollectiveEpilogueBwdISA_SB_SD_Li256ELb0ELb0ELi2EEENS1_25SingleTileBwdLPTSchedulerILb0ELi128ELb0EEEEEEEEEvNT_6ParamsE$_ZN4cute3eso3ESOILb1ELb0EJNS_6LayoutINS_5tupleIJNS3_IJNS_1CILi8EEENS4_ILi1EEEEEENS4_ILi2EEEEEENS3_IJNS3_IJS6_NS4_ILi0EEEEEES5_EEEEENS_10ViewEngineIPN7cutlass6half_tEEEEEC2ERKSD_RKSI_,($_ZN7cutlass13device_kernelIN5flash19enable_sm80_to_sm89INS1_16FlashAttnBwdSm80INS1_25CollectiveMainloopBwdSm80ILi2ELi2EN4cute5tupleIJNS5_1CILi128EEES8_NS7_ILi64EEEEEENS_6half_tEfNS_4arch4Sm80ELb1ELb0ELb1ELb0ELb0ELb0ELb0ELb0ELi2ELi4ELi4ELi4ELb0EEENS1_21CollectiveEpilogueBwdISA_SB_SD_Li256ELb0ELb0ELi2EEENS1_25SingleTileBwdLPTSchedulerILb0ELi128ELb0EEEEEEEEEvNT_6ParamsE$_ZN4cute3eso3ESOILb1ELb0EJNS_6LayoutINS_5tupleIJNS3_IJNS_1CILi8EEENS4_ILi1EEEEEENS4_ILi2EEEEEENS3_IJNS3_IJS6_NS4_ILi0EEEEEES5_EEEEEiEEC2ERKSD_RKi - $_ZN7cutlass13device_kernelIN5flash19enable_sm80_to_sm89INS1_16FlashAttnBwdSm80INS1_25CollectiveMainloopBwdSm80ILi2ELi2EN4cute5tupleIJNS5_1CILi128EEES8_NS7_ILi64EEEEEENS_6half_tEfNS_4arch4Sm80ELb1ELb0ELb1ELb0ELb0ELb0ELb0ELb0ELi2ELi4ELi4ELi4ELb0EEENS1_21CollectiveEpilogueBwdISA_SB_SD_Li256ELb0ELb0ELi2EEENS1_25SingleTileBwdLPTSchedulerILb0ELi128ELb0EEEEEEEEEvNT_6ParamsE$_ZN4cute3eso3ESOILb1ELb0EJNS_6LayoutINS_5tupleIJNS3_IJNS_1CILi8EEENS4_ILi1EEEEEENS4_ILi2EEEEEENS3_IJNS3_IJS6_NS4_ILi0EEEEEES5_EEEEENS_10ViewEngineIPN7cutlass6half_tEEEEEC2ERKSD_RKSI_)
$_ZN7cutlass13device_kernelIN5flash19enable_sm80_to_sm89INS1_16FlashAttnBwdSm80INS1_25CollectiveMainloopBwdSm80ILi2ELi2EN4cute5tupleIJNS5_1CILi128EEES8_NS7_ILi64EEEEEENS_6half_tEfNS_4arch4Sm80ELb1ELb0ELb1ELb0ELb0ELb0ELb0ELb0ELi2ELi4ELi4ELi4ELb0EEENS1_21CollectiveEpilogueBwdISA_SB_SD_Li256ELb0ELb0ELi2EEENS1_25SingleTileBwdLPTSchedulerILb0ELi128ELb0EEEEEEEEEvNT_6ParamsE$_ZN4cute3eso3ESOILb1ELb0EJNS_6LayoutINS_5tupleIJNS3_IJNS_1CILi8EEENS4_ILi1EEEEEENS4_ILi2EEEEEENS3_IJNS3_IJS6_NS4_ILi0EEEEEES5_EEEEENS_10ViewEngineIPN7cutlass6half_tEEEEEC2ERKSD_RKSI_:
[----:B------:R-:W-:Y:S02]  /*9360*/  IADD3 R46, R83, -c[0x0][0x20], RZ ;  /* 0x80000800532e7a10 */ /* 0x000fe40007ffe0ff */
[----:B------:R-:W-:-:S03]  /*9370*/  MOV R49, 0x0 ;  /* 0x0000000000317802 */ /* 0x000fc60000000f00 */
[----:B------:R1:W-:Y:S01]  /*9380*/  STL.64 [R46], R38 ;  /* 0x000000262e007387 */ /* 0x0003e20000100a00 */
[----:B------:R-:W-:Y:S05]  /*9390*/  RET.REL.NODEC R48 `(_ZN7cutlass13device_kernelIN5flash19enable_sm80_to_sm89INS1_16FlashAttnBwdSm80INS1_25CollectiveMainloopBwdSm80ILi2ELi2EN4cute5tupleIJNS5_1CILi128EEES8_NS7_ILi64EEEEEENS_6half_tEfNS_4arch4Sm80ELb1ELb0ELb1ELb0ELb0ELb0ELb0ELb0ELi2ELi4ELi4ELi4ELb0EEENS1_21CollectiveEpilogueBwdISA_SB_SD_Li256ELb0ELb0ELi2EEENS1_25SingleTileBwdLPTSchedulerILb0ELi128ELb0EEEEEEEEEvNT_6ParamsE) ;  /* 0xffff6c6030007950 */ /* 0x000fea0003c3ffff */
        .type           $_ZN7cutlass13device_kernelIN5flash19enable_sm80_to_sm89INS1_16FlashAttnBwdSm80INS1_25CollectiveMainloopBwdSm80ILi2ELi2EN4cute5tupleIJNS5_1CILi128EEES8_NS7_ILi64EEEEEENS_6half_tEfNS_4arch4Sm80ELb1ELb0ELb1ELb0ELb0ELb0ELb0ELb0ELi2ELi4ELi4ELi4ELb0EEENS1_21CollectiveEpilogueBwdISA_SB_SD_Li256ELb0ELb0ELi2EEENS1_25SingleTileBwdLPTSchedulerILb0ELi128ELb0EEEEEEEEEvNT_6ParamsE$_ZN4cute3eso3ESOILb1ELb0EJNS_6LayoutINS_5tupleIJNS3_IJNS_1CILi8EEENS4_ILi1EEEEEENS4_ILi2EEEEEENS3_IJNS3_IJS6_NS4_ILi0EEEEEES5_EEEEEiEEC2ERKSD_RKi,@function
        .size           $_ZN7cutlass13device_kernelIN5flash19enable_sm80_to_sm89INS1_16FlashAttnBwdSm80INS1_25CollectiveMainloopBwdSm80ILi2ELi2EN4cute5tupleIJNS5_1CILi128EEES8_NS7_ILi64EEEEEENS_6half_tEfNS_4arch4Sm80ELb1ELb0ELb1ELb0ELb0ELb0ELb0ELb0ELi2ELi4ELi4ELi4ELb0EEENS1_21CollectiveEpilogueBwdISA_SB_SD_Li256ELb0ELb0ELi2EEENS1_25SingleTileBwdLPTSchedulerILb0ELi128ELb0EEEEEEEEEvNT_6ParamsE$_ZN4cute3eso3ESOILb1ELb0EJNS_6LayoutINS_5tupleIJNS3_IJNS_1CILi8EEENS4_ILi1EEEEEENS4_ILi2EEEEEENS3_IJNS3_IJS6_NS4_ILi0EEEEEES5_EEEEEiEEC2ERKSD_RKi,($_ZN7cutlass13device_kernelIN5flash19enable_sm80_to_sm89INS1_16FlashAttnBwdSm80INS1_25CollectiveMainloopBwdSm80ILi2ELi2EN4cute5tupleIJNS5_1CILi128EEES8_NS7_ILi64EEEEEENS_6half_tEfNS_4arch4Sm80ELb1ELb0ELb1ELb0ELb0ELb0ELb0ELb0ELi2ELi4ELi4ELi4ELb0EEENS1_21CollectiveEpilogueBwdISA_SB_SD_Li256ELb0ELb0ELi2EEENS1_25SingleTileBwdLPTSchedulerILb0ELi128ELb0EEEEEEEEEvNT_6ParamsE$_ZN4cute3eso3ESOILb1ELb0EJNS_6LayoutINS_5tupleIJNS3_IJNS_1CILi8EEENS4_ILi1EEEEEENS4_ILi2EEENS3_IJNS4_ILi4EEES8_EEEEEENS3_IJNS3_IJS6_NS4_ILi0EEEEEES5_NS3_IJNS4_ILi32EEENS4_ILi16EEEEEEEEEEENS_10ViewEngineIPN7cutlass6half_tEEEEEC2ERKSI_RKSN_ - $_ZN7cutlass13device_kernelIN5flash19enable_sm80_to_sm89INS1_16FlashAttnBwdSm80INS1_25CollectiveMainloopBwdSm80ILi2ELi2EN4cute5tupleIJNS5_1CILi128EEES8_NS7_ILi64EEEEEENS_6half_tEfNS_4arch4Sm80ELb1ELb0ELb1ELb0ELb0ELb0ELb0ELb0ELi2ELi4ELi4ELi4ELb0EEENS1_21CollectiveEpilogueBwdISA_SB_SD_Li256ELb0ELb0ELi2EEENS1_25SingleTileBwdLPTSchedulerILb0ELi128ELb0EEEEEEEEEvNT_6ParamsE$_ZN4cute3eso3ESOILb1ELb0EJNS_6LayoutINS_5tupleIJNS3_IJNS_1CILi8EEENS4_ILi1EEEEEENS4_ILi2EEEEEENS3_IJNS3_IJS6_NS4_ILi0EEEEEES5_EEEEEiEEC2ERKSD_RKi)
$_ZN7cutlass13device_kernelIN5flash19enable_sm80_to_sm89INS1_16FlashAttnBwdSm80INS1_25CollectiveMainloopBwdSm80ILi2ELi2EN4cute5tupleIJNS5_1CILi128EEES8_NS7_ILi64EEEEEENS_6half_tEfNS_4arch4Sm80ELb1ELb0ELb1ELb0ELb0ELb0ELb0ELb0ELi2ELi4ELi4ELi4ELb0EEENS1_21CollectiveEpilogueBwdISA_SB_SD_Li256ELb0ELb0ELi2EEENS1_25SingleTileBwdLPTSchedulerILb0ELi128ELb0EEEEEEEEEvNT_6ParamsE$_ZN4cute3eso3ESOILb1ELb0EJNS_6LayoutINS_5tupleIJNS3_IJNS_1CILi8EEENS4_ILi1EEEEEENS4_ILi2EEEEEENS3_IJNS3_IJS6_NS4_ILi0EEEEEES5_EEEEEiEEC2ERKSD_RKi:
[----:B------:R-:W-:Y:S02]  /*93a0*/  IADD3 R2, R83, -c[0x0][0x20], RZ ;  /* 0x8000080053027a10 */ /* 0x000fe40007ffe0ff */
[----:B------:R-:W-:-:S03]  /*93b0*/  MOV R39, 0x0 ;  /* 0x0000000000277802 */ /* 0x000fc60000000f00 */
[----:B------:R1:W-:Y:S01]  /*93c0*/  STL [R2], R3 ;  /* 0x0000000302007387 */ /* 0x0003e20000100800 */
[----:B------:R-:W-:Y:S05]  /*93d0*/  RET.REL.NODEC R38 `(_ZN7cutlass13device_kernelIN5flash19enable_sm80_to_sm89INS1_16FlashAttnBwdSm80INS1_25CollectiveMainloopBwdSm80ILi2ELi2EN4cute5tupleIJNS5_1CILi128EEES8_NS7_ILi64EEEEEENS_6half_tEfNS_4arch4Sm80ELb1ELb0ELb1ELb0ELb0ELb0ELb0ELb0ELi2ELi4ELi4ELi4ELb0EEENS1_21CollectiveEpilogueBwdISA_SB_SD_Li256ELb0ELb0ELi2EEENS1_25SingleTileBwdLPTSchedulerILb0ELi128ELb0EEEEEEEEEvNT_6ParamsE) ;  /* 0xffff6c2026007950 */ /* 0x000fea0003c3ffff */
        .type           $_ZN7cutlass13device_kernelIN5flash19enable_sm80_to_sm89INS1_16FlashAttnBwdSm80INS1_25CollectiveMainloopBwdSm80ILi2ELi2EN4cute5tupleIJNS5_1CILi128EEES8_NS7_ILi64EEEEEENS_6half_tEfNS_4arch4Sm80ELb1ELb0ELb1ELb0ELb0ELb0ELb0ELb0ELi2ELi4ELi4ELi4ELb0EEENS1_21CollectiveEpilogueBwdISA_SB_SD_Li256ELb0ELb0ELi2EEENS1_25SingleTileBwdLPTSchedulerILb0ELi128ELb0EEEEEEEEEvNT_6ParamsE$_ZN4cute3eso3ESOILb1ELb0EJNS_6LayoutINS_5tupleIJNS3_IJNS_1CILi8EEENS4_ILi1EEEEEENS4_ILi2EEENS3_IJNS4_ILi4EEES8_EEEEEENS3_IJNS3_IJS6_NS4_ILi0EEEEEES5_NS3_IJNS4_ILi32EEENS4_ILi16EEEEEEEEEEENS_10ViewEngineIPN7cutlass6half_tEEEEEC2ERKSI_RKSN_,@function
        .size           $_ZN7cutlass13device_kernelIN5flash19enable_sm80_to_sm89INS1_16FlashAttnBwdSm80INS1_25CollectiveMainloopBwdSm80ILi2ELi2EN4cute5tupleIJNS5_1CILi128EEES8_NS7_ILi64EEEEEENS_6half_tEfNS_4arch4Sm80ELb1ELb0ELb1ELb0ELb0ELb0ELb0ELb0ELi2ELi4ELi4ELi4ELb0EEENS1_21CollectiveEpilogueBwdISA_SB_SD_Li256ELb0ELb0ELi2EEENS1_25SingleTileBwdLPTSchedulerILb0ELi128ELb0EEEEEEEEEvNT_6ParamsE$_ZN4cute3eso3ESOILb1ELb0EJNS_6LayoutINS_5tupleIJNS3_IJNS_1CILi8EEENS4_ILi1EEEEEENS4_ILi2EEENS3_IJNS4_ILi4EEES8_EEEEEENS3_IJNS3_IJS6_NS4_ILi0EEEEEES5_NS3_IJNS4_ILi32EEENS4_ILi16EEEEEEEEEEENS_10ViewEngineIPN7cutlass6half_tEEEEEC2ERKSI_RKSN_,($_ZN7cutlass13device_kernelIN5flash19enable_sm80_to_sm89INS1_16FlashAttnBwdSm80INS1_25CollectiveMainloopBwdSm80ILi2ELi2EN4cute5tupleIJNS5_1CILi128EEES8_NS7_ILi64EEEEEENS_6half_tEfNS_4arch4Sm80ELb1ELb0ELb1ELb0ELb0ELb0ELb0ELb0ELi2ELi4ELi4ELi4ELb0EEENS1_21CollectiveEpilogueBwdISA_SB_SD_Li256ELb0ELb0ELi2EEENS1_25SingleTileBwdLPTSchedulerILb0ELi128ELb0EEEEEEEEEvNT_6ParamsE$_ZN4cute3eso3ESOILb1ELb0EJNS_6LayoutINS_5tupleIJNS3_IJNS_1CILi8EEENS4_ILi1EEEEEENS4_ILi2EEENS4_ILi4EEEEEENS3_IJNS3_IJS6_NS4_ILi0EEEEEES5_NS4_ILi16EEEEEEEENS_10ViewEngineIPN7cutlass6half_tEEEEEC2ERKSF_RKSK_ - $_ZN7cutlass13device_kernelIN5flash19enable_sm80_to_sm89INS1_16FlashAttnBwdSm80INS1_25CollectiveMainloopBwdSm80ILi2ELi2EN4cute5tupleIJNS5_1CILi128EEES8_NS7_ILi64EEEEEENS_6half_tEfNS_4arch4Sm80ELb1ELb0ELb1ELb0ELb0ELb0ELb0ELb0ELi2ELi4ELi4ELi4ELb0EEENS1_21CollectiveEpilogueBwdISA_SB_SD_Li256ELb0ELb0ELi2EEENS1_25SingleTileBwdLPTSchedulerILb0ELi128ELb0EEEEEEEEEvNT_6ParamsE$_ZN4cute3eso3ESOILb1ELb0EJNS_6LayoutINS_5tupleIJNS3_IJNS_1CILi8EEENS4_ILi1EEEEEENS4_ILi2EEENS3_IJNS4_ILi4EEES8_EEEEEENS3_IJNS3_IJS6_NS4_ILi0EEEEEES5_NS3_IJNS4_ILi32EEENS4_ILi16EEEEEEEEEEENS_10ViewEngineIPN7cutlass6half_tEEEEEC2ERKSI_RKSN_)
$_ZN7cutlass13device_kernelIN5flash19enable_sm80_to_sm89INS1_16FlashAttnBwdSm80INS1_25CollectiveMainloopBwdSm80ILi2ELi2EN4cute5tupleIJNS5_1CILi128EEES8_NS7_ILi64EEEEEENS_6half_tEfNS_4arch4Sm80ELb1ELb0ELb1ELb0ELb0ELb0ELb0ELb0ELi2ELi4ELi4ELi4ELb0EEENS1_21CollectiveEpilogueBwdISA_SB_SD_Li256ELb0ELb0ELi2EEENS1_25SingleTileBwdLPTSchedulerILb0ELi128ELb0EEEEEEEEEvNT_6ParamsE$_ZN4cute3eso3ESOILb1ELb0EJNS_6LayoutINS_5tupleIJNS3_IJNS_1CILi8EEENS4_ILi1EEEEEENS4_ILi2EEENS3_IJNS4_ILi4EEES8_EEEEEENS3_IJNS3_IJS6_NS4_ILi0EEEEEES5_NS3_IJNS4_ILi32EEENS4_ILi16EEEEEEEEEEENS_10ViewEngineIPN7cutlass6half_tEEEEEC2ERKSI_RKSN_:
[----:B------:R-:W-:Y:S02]  /*93e0*/  IADD3 R2, R83, -c[0x0][0x20], RZ ;  /* 0x8000080053027a10 */ /* 0x000fe40007ffe0ff */
[----:B------:R-:W-:-:S03]  /*93f0*/  MOV R5, 0x0 ;  /* 0x0000000000057802 */ /* 0x000fc60000000f00 */
[----:B------:R1:W-:Y:S01]  /*9400*/  STL.64 [R2], R10 ;  /* 0x0000000a02007387 */ /* 0x0003e20000100a00 */
[----:B------:R-:W-:Y:S05]  /*9410*/  RET.REL.NODEC R4 `(_ZN7cutlass13device_kernelIN5flash19enable_sm80_to_sm89INS1_16FlashAttnBwdSm80INS1_25CollectiveMainloopBwdSm80ILi2ELi2EN4cute5tupleIJNS5_1CILi128EEES8_NS7_ILi64EEEEEENS_6half_tEfNS_4arch4Sm80ELb1ELb0ELb1ELb0ELb0ELb0ELb0ELb0ELi2ELi4ELi4ELi4ELb0EEENS1_21CollectiveEpilogueBwdISA_SB_SD_Li256ELb0ELb0ELi2EEENS1_25SingleTileBwdLPTSchedulerILb0ELi128ELb0EEEEEEEEEvNT_6ParamsE) ;  /* 0xffff6be004007950 */ /* 0x000fea0003c3ffff */
        .type           $_ZN7cutlass13device_kernelIN5flash19enable_sm80_to_sm89INS1_16FlashAttnBwdSm80INS1_25CollectiveMainloopBwdSm80ILi2ELi2EN4cute5tupleIJNS5_1CILi128EEES8_NS7_ILi64EEEEEENS_6half_tEfNS_4arch4Sm80ELb1ELb0ELb1ELb0ELb0ELb0ELb0ELb0ELi2ELi4ELi4ELi4ELb0EEENS1_21CollectiveEpilogueBwdISA_SB_SD_Li256ELb0ELb0ELi2EEENS1_25SingleTileBwdLPTSchedulerILb0ELi128ELb0EEEEEEEEEvNT_6ParamsE$_ZN4cute3eso3ESOILb1ELb0EJNS_6LayoutINS_5tupleIJNS3_IJNS_1CILi8EEENS4_ILi1EEEEEENS4_ILi2EEENS4_ILi4EEEEEENS3_IJNS3_IJS6_NS4_ILi0EEEEEES5_NS4_ILi16EEEEEEEENS_10ViewEngineIPN7cutlass6half_tEEEEEC2ERKSF_RKSK_,@function
        .size           $_ZN7cutlass13device_kernelIN5flash19enable_sm80_to_sm89INS1_16FlashAttnBwdSm80INS1_25CollectiveMainloopBwdSm80ILi2ELi2EN4cute5tupleIJNS5_1CILi128EEES8_NS7_ILi64EEEEEENS_6half_tEfNS_4arch4Sm80ELb1ELb0ELb1ELb0ELb0ELb0ELb0ELb0ELi2ELi4ELi4ELi4ELb0EEENS1_21CollectiveEpilogueBwdISA_SB_SD_Li256ELb0ELb0ELi2EEENS1_25SingleTileBwdLPTSchedulerILb0ELi128ELb0EEEEEEEEEvNT_6ParamsE$_ZN4cute3eso3ESOILb1ELb0EJNS_6LayoutINS_5tupleIJNS3_IJNS_1CILi8EEENS4_ILi1EEEEEENS4_ILi2EEENS4_ILi4EEEEEENS3_IJNS3_IJS6_NS4_ILi0EEEEEES5_NS4_ILi16EEEEEEEENS_10ViewEngineIPN7cutlass6half_tEEEEEC2ERKSF_RKSK_,($_ZN7cutlass13device_kernelIN5flash19enable_sm80_to_sm89INS1_16FlashAttnBwdSm80INS1_25CollectiveMainloopBwdSm80ILi2ELi2EN4cute5tupleIJNS5_1CILi128EEES8_NS7_ILi64EEEEEENS_6half_tEfNS_4arch4Sm80ELb1ELb0ELb1ELb0ELb0ELb0ELb0ELb0ELi2ELi4ELi4ELi4ELb0EEENS1_21CollectiveEpilogueBwdISA_SB_SD_Li256ELb0ELb0ELi2EEENS1_25SingleTileBwdLPTSchedulerILb0ELi128ELb0EEEEEEEEEvNT_6ParamsE$_ZN4cute3eso3ESOILb1ELb0EJNS_6LayoutINS_5tupleIJNS3_IJNS_1CILi8EEENS4_ILi1EEEEEENS4_ILi2EEES5_EEENS3_IJNS3_IJS6_NS4_ILi0EEEEEENS4_ILi64EEES5_EEEEENS_10ViewEngineIPN7cutlass6half_tEEEEEC2ERKSE_RKSJ_ - $_ZN7cutlass13device_kernelIN5flash19enable_sm80_to_sm89INS1_16FlashAttnBwdSm80INS1_25CollectiveMainloopBwdSm80ILi2ELi2EN4cute5tupleIJNS5_1CILi128EEES8_NS7_ILi64EEEEEENS_6half_tEfNS_4arch4Sm80ELb1ELb0ELb1ELb0ELb0ELb0ELb0ELb0ELi2ELi4ELi4ELi4ELb0EEENS1_21CollectiveEpilogueBwdISA_SB_SD_Li256ELb0ELb0ELi2EEENS1_25SingleTileBwdLPTSchedulerILb0ELi128ELb0EEEEEEEEEvNT_6ParamsE$_ZN4cute3eso3ESOILb1ELb0EJNS_6LayoutINS_5tupleIJNS3_IJNS_1CILi8EEENS4_ILi1EEEEEENS4_ILi2EEENS4_ILi4EEEEEENS3_IJNS3_IJS6_NS4_ILi0EEEEEES5_NS4_ILi16EEEEEEEENS_10ViewEngineIPN7cutlass6half_tEEEEEC2ERKSF_RKSK_)
$_ZN7cutlass13device_kernelIN5flash19enable_sm80_to_sm89INS1_16FlashAttnBwdSm80INS1_25CollectiveMainloopBwdSm80ILi2ELi2EN4cute5tupleIJNS5_1CILi128EEES8_NS7_ILi64EEEEEENS_6half_tEfNS_4arch4Sm80ELb1ELb0ELb1ELb0ELb0ELb0ELb0ELb0ELi2ELi4ELi4ELi4ELb0EEENS1_21CollectiveEpilogueBwdISA_SB_SD_Li256ELb0ELb0ELi2EEENS1_25SingleTileBwdLPTSchedulerILb0ELi128ELb0EEEEEEEEEvNT_6ParamsE$_ZN4cute3eso3ESOILb1ELb0EJNS_6LayoutINS_5tupleIJNS3_IJNS_1CILi8EEENS4_ILi1EEEEEENS4_ILi2EEENS4_ILi4EEEEEENS3_IJNS3_IJS6_NS4_ILi0EEEEEES5_NS4_ILi16EEEEEEEENS_10ViewEngineIPN7cutlass6half_tEEEEEC2ERKSF_RKSK_:
[----:B------:R-:W-:Y:S01]  /*9420*/  IADD3 R2, R64, -c[0x0][0x20], RZ ;  /* 0x8000080040027a10 */ /* 0x000fe20007ffe0ff */
[----:B------:R-:W-:Y:S01]  /*9430*/  IMAD.MOV.U32 R7, RZ, RZ, R3 ;  /* 0x000000ffff077224 */ /* 0x000fe200078e0003 */
[----:B------:R-:W-:-:S04]  /*9440*/  MOV R5, 0x0 ;  /* 0x0000000000057802 */ /* 0x000fc80000000f00 */
[----:B------:R1:W-:Y:S01]  /*9450*/  STL.64 [R2], R6 ;  /* 0x0000000602007387 */ /* 0x0003e20000100a00 */
[----:B------:R-:W-:Y:S05]  /*9460*/  RET.REL.NODEC R4 `(_ZN7cutlass13device_kernelIN5flash19enable_sm80_to_sm89INS1_16FlashAttnBwdSm80INS1_25CollectiveMainloopBwdSm80ILi2ELi2EN4cute5tupleIJNS5_1CILi128EEES8_NS7_ILi64EEEEEENS_6half_tEfNS_4arch4Sm80ELb1ELb0ELb1ELb0ELb0ELb0ELb0ELb0ELi2ELi4ELi4ELi4ELb0EEENS1_21CollectiveEpilogueBwdISA_SB_SD_Li256ELb0ELb0ELi2EEENS1_25SingleTileBwdLPTSchedulerILb0ELi128ELb0EEEEEEEEEvNT_6ParamsE) ;  /* 0xffff6b9004007950 */ /* 0x000fea0003c3ffff */
        .type           $_ZN7cutlass13device_kernelIN5flash19enable_sm80_to_sm89INS1_16FlashAttnBwdSm80INS1_25CollectiveMainloopBwdSm80ILi2ELi2EN4cute5tupleIJNS5_1CILi128EEES8_NS7_ILi64EEEEEENS_6half_tEfNS_4arch4Sm80ELb1ELb0ELb1ELb0ELb0ELb0ELb0ELb0ELi2ELi4ELi4ELi4ELb0EEENS1_21CollectiveEpilogueBwdISA_SB_SD_Li256ELb0ELb0ELi2EEENS1_25SingleTileBwdLPTSchedulerILb0ELi128ELb0EEEEEEEEEvNT_6ParamsE$_ZN4cute3eso3ESOILb1ELb0EJNS_6LayoutINS_5tupleIJNS3_IJNS_1CILi8EEENS4_ILi1EEEEEENS4_ILi2EEES5_EEENS3_IJNS3_IJS6_NS4_ILi0EEEEEENS4_ILi64EEES5_EEEEENS_10ViewEngineIPN7cutlass6half_tEEEEEC2ERKSE_RKSJ_,@function
        .size           $_ZN7cutlass13device_kernelIN5flash19enable_sm80_to_sm89INS1_16FlashAttnBwdSm80INS1_25CollectiveMainloopBwdSm80ILi2ELi2EN4cute5tupleIJNS5_1CILi128EEES8_NS7_ILi64EEEEEENS_6half_tEfNS_4arch4Sm80ELb1ELb0ELb1ELb0ELb0ELb0ELb0ELb0ELi2ELi4ELi4ELi4ELb0EEENS1_21CollectiveEpilogueBwdISA_SB_SD_Li256ELb0ELb0ELi2EEENS1_25SingleTileBwdLPTSchedulerILb0ELi128ELb0EEEEEEEEEvNT_6ParamsE$_ZN4cute3eso3ESOILb1ELb0EJNS_6LayoutINS_5tupleIJNS3_IJNS_1CILi8EEENS4_ILi1EEEEEENS4_ILi2EEES5_EEENS3_IJNS3_IJS6_NS4_ILi0EEEEEENS4_ILi64EEES5_EEEEENS_10ViewEngineIPN7cutlass6half_tEEEEEC2ERKSE_RKSJ_,($_ZN7cutlass13device_kernelIN5flash19enable_sm80_to_sm89INS1_16FlashAttnBwdSm80INS1_25CollectiveMainloopBwdSm80ILi2ELi2EN4cute5tupleIJNS5_1CILi128EEES8_NS7_ILi64EEEEEENS_6half_tEfNS_4arch4Sm80ELb1ELb0ELb1ELb0ELb0ELb0ELb0ELb0ELi2ELi4ELi4ELi4ELb0EEENS1_21CollectiveEpilogueBwdISA_SB_SD_Li256ELb0ELb0ELi2EEENS1_25SingleTileBwdLPTSchedulerILb0ELi128ELb0EEEEEEEEEvNT_6ParamsE$_ZN4cute3eso3ESOILb1ELb0EJNS_6LayoutINS_5tupleIJNS3_IJNS_1CILi8EEENS4_ILi1EEEEEENS4_ILi4EEEEEENS3_IJNS3_IJS6_NS4_ILi0EEEEEENS4_ILi2048EEEEEEEENS_10ViewEngineINS_8smem_ptrIPN7cutlass6half_tEEEEEEEC2ERKSE_RKSL_ - $_ZN7cutlass13device_kernelIN5flash19enable_sm80_to_sm89INS1_16FlashAttnBwdSm80INS1_25CollectiveMainloopBwdSm80ILi2ELi2EN4cute5tupleIJNS5_1CILi128EEES8_NS7_ILi64EEEEEENS_6half_tEfNS_4arch4Sm80ELb1ELb0ELb1ELb0ELb0ELb0ELb0ELb0ELi2ELi4ELi4ELi4ELb0EEENS1_21CollectiveEpilogueBwdISA_SB_SD_Li256ELb0ELb0ELi2EEENS1_25SingleTileBwdLPTSchedulerILb0ELi128ELb0EEEEEEEEEvNT_6ParamsE$_ZN4cute3eso3ESOILb1ELb0EJNS_6LayoutINS_5tupleIJNS3_IJNS_1CILi8EEENS4_ILi1EEEEEENS4_ILi2EEES5_EEENS3_IJNS3_IJS6_NS4_ILi0EEEEEENS4_ILi64EEES5_EEEEENS_10ViewEngineIPN7cutlass6half_tEEEEEC2ERKSE_RKSJ_)
$_ZN7cutlass13device_kernelIN5flash19enable_sm80_to_sm89INS1_16FlashAttnBwdSm80INS1_25CollectiveMainloopBwdSm80ILi2ELi2EN4cute5tupleIJNS5_1CILi128EEES8_NS7_ILi64EEEEEENS_6half_tEfNS_4arch4Sm80ELb1ELb0ELb1ELb0ELb0ELb0ELb0ELb0ELi2ELi4ELi4ELi4ELb0EEENS1_21CollectiveEpilogueBwdISA_SB_SD_Li256ELb0ELb0ELi2EEENS1_25SingleTileBwdLPTSchedulerILb0ELi128ELb0EEEEEEEEEvNT_6ParamsE$_ZN4cute3eso3ESOILb1ELb0EJNS_6LayoutINS_5tupleIJNS3_IJNS_1CILi8EEENS4_ILi1EEEEEENS4_ILi2EEES5_EEENS3_IJNS3_IJS6_NS4_ILi0EEEEEENS4_ILi64EEES5_EEEEENS_10ViewEngineIPN7cutlass6half_tEEEEEC2ERKSE_RKSJ_:
[----:B------:R-:W-:Y:S01]  /*9470*/  IADD3 R2, R64, -c[0x0][0x20], RZ ;  /* 0x8000080040027a10 */ /* 0x000fe20007ffe0ff */
[----:B------:R-:W-:Y:S01]  /*9480*/  IMAD.MOV.U32 R10, RZ, RZ, R6 ;  /* 0x000000ffff0a7224 */ /* 0x000fe200078e0006 */
[----:B------:R-:W-:Y:S01]  /*9490*/  MOV R11, R3 ;  /* 0x00000003000b7202 */ /* 0x000fe20000000f00 */
[----:B------:R-:W-:-:S04]  /*94a0*/  IMAD.MOV.U32 R5, RZ, RZ, 0x0 ;  /* 0x00000000ff057424 */ /* 0x000fc800078e00ff */
[----:B------:R1:W-:Y:S01]  /*94b0*/  STL.64 [R2], R10 ;  /* 0x0000000a02007387 */ /* 0x0003e20000100a00 */
[----:B------:R-:W-:Y:S05]  /*94c0*/  RET.REL.NODEC R4 `(_ZN7cutlass13device_kernelIN5flash19enable_sm80_to_sm89INS1_16FlashAttnBwdSm80INS1_25CollectiveMainloopBwdSm80ILi2ELi2EN4cute5tupleIJNS5_1CILi128EEES8_NS7_ILi64EEEEEENS_6half_tEfNS_4arch4Sm80ELb1ELb0ELb1ELb0ELb0ELb0ELb0ELb0ELi2ELi4ELi4ELi4ELb0EEENS1_21CollectiveEpilogueBwdISA_SB_SD_Li256ELb0ELb0ELi2EEENS1_25SingleTileBwdLPTSchedulerILb0ELi128ELb0EEEEEEEEEvNT_6ParamsE) ;  /* 0xffff6b3004007950 */ /* 0x000fea0003c3ffff */
        .type           $_ZN7cutlass13device_kernelIN5flash19enable_sm80_to_sm89INS1_16FlashAttnBwdSm80INS1_25CollectiveMainloopBwdSm80ILi2ELi2EN4cute5tupleIJNS5_1CILi128EEES8_NS7_ILi64EEEEEENS_6half_tEfNS_4arch4Sm80ELb1ELb0ELb1ELb0ELb0ELb0ELb0ELb0ELi2ELi4ELi4ELi4ELb0EEENS1_21CollectiveEpilogueBwdISA_SB_SD_Li256ELb0ELb0ELi2EEENS1_25SingleTileBwdLPTSchedulerILb0ELi128ELb0EEEEEEEEEvNT_6ParamsE$_ZN4cute3eso3ESOILb1ELb0EJNS_6LayoutINS_5tupleIJNS3_IJNS_1CILi8EEENS4_ILi1EEEEEENS4_ILi4EEEEEENS3_IJNS3_IJS6_NS4_ILi0EEEEEENS4_ILi2048EEEEEEEENS_10ViewEngineINS_8smem_ptrIPN7cutlass6half_tEEEEEEEC2ERKSE_RKSL_,@function
        .size           $_ZN7cutlass13device_kernelIN5flash19enable_sm80_to_sm89INS1_16FlashAttnBwdSm80INS1_25CollectiveMainloopBwdSm80ILi2ELi2EN4cute5tupleIJNS5_1CILi128EEES8_NS7_ILi64EEEEEENS_6half_tEfNS_4arch4Sm80ELb1ELb0ELb1ELb0ELb0ELb0ELb0ELb0ELi2ELi4ELi4ELi4ELb0EEENS1_21CollectiveEpilogueBwdISA_SB_SD_Li256ELb0ELb0ELi2EEENS1_25SingleTileBwdLPTSchedulerILb0ELi128ELb0EEEEEEEEEvNT_6ParamsE$_ZN4cute3eso3ESOILb1ELb0EJNS_6LayoutINS_5tupleIJNS3_IJNS_1CILi8EEENS4_ILi1EEEEEENS4_ILi4EEEEEENS3_IJNS3_IJS6_NS4_ILi0EEEEEENS4_ILi2048EEEEEEEENS_10ViewEngineINS_8smem_ptrIPN7cutlass6half_tEEEEEEEC2ERKSE_RKSL_,($_ZN7cutlass13device_kernelIN5flash19enable_sm80_to_sm89INS1_16FlashAttnBwdSm80INS1_25CollectiveMainloopBwdSm80ILi2ELi2EN4cute5tupleIJNS5_1CILi128EEES8_NS7_ILi64EEEEEENS_6half_tEfNS_4arch4Sm80ELb1ELb0ELb1ELb0ELb0ELb0ELb0ELb0ELi2ELi4ELi4ELi4ELb0EEENS1_21CollectiveEpilogueBwdISA_SB_SD_Li256ELb0ELb0ELi2EEENS1_25SingleTileBwdLPTSchedulerILb0ELi128ELb0EEEEEEEEEvNT_6ParamsE$_ZN4cute3eso3ESOILb1ELb0EJNS_6LayoutINS_5tupleIJNS3_IJNS_1CILi8EEENS4_ILi1EEEEEENS4_ILi4EEEEEENS3_IJNS3_IJS6_NS4_ILi0EEEEEENS4_ILi2048EEEEEEEEiEEC2ERKSE_RKi - $_ZN7cutlass13device_kernelIN5flash19enable_sm80_to_sm89INS1_16FlashAttnBwdSm80INS1_25CollectiveMainloopBwdSm80ILi2ELi2EN4cute5tupleIJNS5_1CILi128EEES8_NS7_ILi64EEEEEENS_6half_tEfNS_4arch4Sm80ELb1ELb0ELb1ELb0ELb0ELb0ELb0ELb0ELi2ELi4ELi4ELi4ELb0EEENS1_21CollectiveEpilogueBwdISA_SB_SD_Li256ELb0ELb0ELi2EEENS1_25SingleTileBwdLPTSchedulerILb0ELi128ELb0EEEEEEEEEvNT_6ParamsE$_ZN4cute3eso3ESOILb1ELb0EJNS_6LayoutINS_5tupleIJNS3_IJNS_1CILi8EEENS4_ILi1EEEEEENS4_ILi4EEEEEENS3_IJNS3_IJS6_NS4_ILi0EEEEEENS4_ILi2048EEEEEEEENS_10ViewEngineINS_8smem_ptrIPN7cutlass6half_tEEEEEEEC2ERKSE_RKSL_)
$_ZN7cutlass13device_kernelIN5flash19enable_sm80_to_sm89INS1_16FlashAttnBwdSm80INS1_25CollectiveMainloopBwdSm80ILi2ELi2EN4cute5tupleIJNS5_1CILi128EEES8_NS7_ILi64EEEEEENS_6half_tEfNS_4arch4Sm80ELb1ELb0ELb1ELb0ELb0ELb0ELb0ELb0ELi2ELi4ELi4ELi4ELb0EEENS1_21CollectiveEpilogueBwdISA_SB_SD_Li256ELb0ELb0ELi2EEENS1_25SingleTileBwdLPTSchedulerILb0ELi128ELb0EEEEEEEEEvNT_6ParamsE$_ZN4cute3eso3ESOILb1ELb0EJNS_6LayoutINS_5tupleIJNS3_IJNS_1CILi8EEENS4_ILi1EEEEEENS4_ILi4EEEEEENS3_IJNS3_IJS6_NS4_ILi0EEEEEENS4_ILi2048EEEEEEEENS_10ViewEngineINS_8smem_ptrIPN7cutlass6half_tEEEEEEEC2ERKSE_RKSL_:
[----:B------:R-:W-:Y:S02]  /*94d0*/  IADD3 R14, R64, -c[0x0][0x20], RZ ;  /* 0x80000800400e7a10 */ /* 0x000fe40007ffe0ff */
[----:B------:R-:W-:-:S03]  /*94e0*/  MOV R17, 0x0 ;  /* 0x0000000000117802 */ /* 0x000fc60000000f00 */
[----:B------:R1:W-:Y:S01]  /*94f0*/  STL.64 [R14], R2 ;  /* 0x000000020e007387 */ /* 0x0003e20000100a00 */
[----:B------:R-:W-:Y:S05]  /*9500*/  RET.REL.NODEC R16 `(_ZN7cutlass13device_kernelIN5flash19enable_sm80_to_sm89INS1_16FlashAttnBwdSm80INS1_25CollectiveMainloopBwdSm80ILi2ELi2EN4cute5tupleIJNS5_1CILi128EEES8_NS7_ILi64EEEEEENS_6half_tEfNS_4arch4Sm80ELb1ELb0ELb1ELb0ELb0ELb0ELb0ELb0ELi2ELi4ELi4ELi4ELb0EEENS1_21CollectiveEpilogueBwdISA_SB_SD_Li256ELb0ELb0ELi2EEENS1_25SingleTileBwdLPTSchedulerILb0ELi128ELb0EEEEEEEEEvNT_6ParamsE) ;  /* 0xffff6af010007950 */ /* 0x000fea0003c3ffff */
        .type           $_ZN7cutlass13device_kernelIN5flash19enable_sm80_to_sm89INS1_16FlashAttnBwdSm80INS1_25CollectiveMainloopBwdSm80ILi2ELi2EN4cute5tupleIJNS5_1CILi128EEES8_NS7_ILi64EEEEEENS_6half_tEfNS_4arch4Sm80ELb1ELb0ELb1ELb0ELb0ELb0ELb0ELb0ELi2ELi4ELi4ELi4ELb0EEENS1_21CollectiveEpilogueBwdISA_SB_SD_Li256ELb0ELb0ELi2EEENS1_25SingleTileBwdLPTSchedulerILb0ELi128ELb0EEEEEEEEEvNT_6ParamsE$_ZN4cute3eso3ESOILb1ELb0EJNS_6LayoutINS_5tupleIJNS3_IJNS_1CILi8EEENS4_ILi1EEEEEENS4_ILi4EEEEEENS3_IJNS3_IJS6_NS4_ILi0EEEEEENS4_ILi2048EEEEEEEEiEEC2ERKSE_RKi,@function
        .size           $_ZN7cutlass13device_kernelIN5flash19enable_sm80_to_sm89INS1_16FlashAttnBwdSm80INS1_25CollectiveMainloopBwdSm80ILi2ELi2EN4cute5tupleIJNS5_1CILi128EEES8_NS7_ILi64EEEEEENS_6half_tEfNS_4arch4Sm80ELb1ELb0ELb1ELb0ELb0ELb0ELb0ELb0ELi2ELi4ELi4ELi4ELb0EEENS1_21CollectiveEpilogueBwdISA_SB_SD_Li256ELb0ELb0ELi2EEENS1_25SingleTileBwdLPTSchedulerILb0ELi128ELb0EEEEEEEEEvNT_6ParamsE$_ZN4cute3eso3ESOILb1ELb0EJNS_6LayoutINS_5tupleIJNS3_IJNS_1CILi8EEENS4_ILi1EEEEEENS4_ILi4EEEEEENS3_IJNS3_IJS6_NS4_ILi0EEEEEENS4_ILi2048EEEEEEEEiEEC2ERKSE_RKi,($_ZN7cutlass13device_kernelIN5flash19enable_sm80_to_sm89INS1_16FlashAttnBwdSm80INS1_25CollectiveMainloopBwdSm80ILi2ELi2EN4cute5tupleIJNS5_1CILi128EEES8_NS7_ILi64EEEEEENS_6half_tEfNS_4arch4Sm80ELb1ELb0ELb1ELb0ELb0ELb0ELb0ELb0ELi2ELi4ELi4ELi4ELb0EEENS1_21CollectiveEpilogueBwdISA_SB_SD_Li256ELb0ELb0ELi2EEENS1_25SingleTileBwdLPTSchedulerILb0ELi128ELb0EEEEEEEEEvNT_6ParamsE$_ZN4cute3eso3ESOILb1ELb0EJNS_6LayoutINS_5tupleIJNS3_IJNS_1CILi8EEENS4_ILi1EEEEEENS4_ILi4EEEEEENS3_IJNS3_IJS6_NS4_ILi0EEEEEES5_EEEEENS_10ViewEngineIPN7cutlass6half_tEEEEEC2ERKSD_RKSI_ - $_ZN7cutlass13device_kernelIN5flash19enable_sm80_to_sm89INS1_16FlashAttnBwdSm80INS1_25CollectiveMainloopBwdSm80ILi2ELi2EN4cute5tupleIJNS5_1CILi128EEES8_NS7_ILi64EEEEEENS_6half_tEfNS_4arch4Sm80ELb1ELb0ELb1ELb0ELb0ELb0ELb0ELb0ELi2ELi4ELi4ELi4ELb0EEENS1_21CollectiveEpilogueBwdISA_SB_SD_Li256ELb0ELb0ELi2EEENS1_25SingleTileBwdLPTSchedulerILb0ELi128ELb0EEEEEEEEEvNT_6ParamsE$_ZN4cute3eso3ESOILb1ELb0EJNS_6LayoutINS_5tupleIJNS3_IJNS_1CILi8EEENS4_ILi1EEEEEENS4_ILi4EEEEEENS3_IJNS3_IJS6_NS4_ILi0EEEEEENS4_ILi2048EEEEEEEEiEEC2ERKSE_RKi)
$_ZN7cutlass13device_kernelIN5flash19enable_sm80_to_sm89INS1_16FlashAttnBwdSm80INS1_25CollectiveMainloopBwdSm80ILi2ELi2EN4cute5tupleIJNS5_1CILi128EEES8_NS7_ILi64EEEEEENS_6half_tEfNS_4arch4Sm80ELb1ELb0ELb1ELb0ELb0ELb0ELb0ELb0ELi2ELi4ELi4ELi4ELb0EEENS1_21CollectiveEpilogueBwdISA_SB_SD_Li256ELb0ELb0ELi2EEENS1_25SingleTileBwdLPTSchedulerILb0ELi128ELb0EEEEEEEEEvNT_6ParamsE$_ZN4cute3eso3ESOILb1ELb0EJNS_6LayoutINS_5tupleIJNS3_IJNS_1CILi8EEENS4_ILi1EEEEEENS4_ILi4EEEEEENS3_IJNS3_IJS6_NS4_ILi0EEEEEENS4_ILi2048EEEEEEEEiEEC2ERKSE_RKi:
[----:B------:R-:W-:Y:S02]  /*9510*/  IADD3 R2, R64, -c[0x0][0x20], RZ ;  /* 0x8000080040027a10 */ /* 0x000fe40007ffe0ff */
[----:B------:R-:W-:-:S03]  /*9520*/  MOV R13, 0x0 ;  /* 0x00000000000d7802 */ /* 0x000fc60000000f00 */
[----:B------:R1:W-:Y:S01]  /*9530*/  STL [R2], R3 ;  /* 0x0000000302007387 */ /* 0x0003e20000100800 */
[----:B------:R-:W-:Y:S05]  /*9540*/  RET.REL.NODEC R12 `(_ZN7cutlass13device_kernelIN5flash19enable_sm80_to_sm89INS1_16FlashAttnBwdSm80INS1_25CollectiveMainloopBwdSm80ILi2ELi2EN4cute5tupleIJNS5_1CILi128EEES8_NS7_ILi64EEEEEENS_6half_tEfNS_4arch4Sm80ELb1ELb0ELb1ELb0ELb0ELb0ELb0ELb0ELi2ELi4ELi4ELi4ELb0EEENS1_21CollectiveEpilogueBwdISA_SB_SD_Li256ELb0ELb0ELi2EEENS1_25SingleTileBwdLPTSchedulerILb0ELi128ELb0EEEEEEEEEvNT_6ParamsE) ;  /* 0xffff6ab00c007950 */ /* 0x000fea0003c3ffff */
        .type           $_ZN7cutlass13device_kernelIN5flash19enable_sm80_to_sm89INS1_16FlashAttnBwdSm80INS1_25CollectiveMainloopBwdSm80ILi2ELi2EN4cute5tupleIJNS5_1CILi128EEES8_NS7_ILi64EEEEEENS_6half_tEfNS_4arch4Sm80ELb1ELb0ELb1ELb0ELb0ELb0ELb0ELb0ELi2ELi4ELi4ELi4ELb0EEENS1_21CollectiveEpilogueBwdISA_SB_SD_Li256ELb0ELb0ELi2EEENS1_25SingleTileBwdLPTSchedulerILb0ELi128ELb0EEEEEEEEEvNT_6ParamsE$_ZN4cute3eso3ESOILb1ELb0EJNS_6LayoutINS_5tupleIJNS3_IJNS_1CILi8EEENS4_ILi1EEEEEENS4_ILi4EEEEEENS3_IJNS3_IJS6_NS4_ILi0EEEEEES5_EEEEENS_10ViewEngineIPN7cutlass6half_tEEEEEC2ERKSD_RKSI_,@function
        .size           $_ZN7cutlass13device_kernelIN5flash19enable_sm80_to_sm89INS1_16FlashAttnBwdSm80INS1_25CollectiveMainloopBwdSm80ILi2ELi2EN4cute5tupleIJNS5_1CILi128EEES8_NS7_ILi64EEEEEENS_6half_tEfNS_4arch4Sm80ELb1ELb0ELb1ELb0ELb0ELb0ELb0ELb0ELi2ELi4ELi4ELi4ELb0EEENS1_21CollectiveEpilogueBwdISA_SB_SD_Li256ELb0ELb0ELi2EEENS1_25SingleTileBwdLPTSchedulerILb0ELi128ELb0EEEEEEEEEvNT_6ParamsE$_ZN4cute3eso3ESOILb1ELb0EJNS_6LayoutINS_5tupleIJNS3_IJNS_1CILi8EEENS4_ILi1EEEEEENS4_ILi4EEEEEENS3_IJNS3_IJS6_NS4_ILi0EEEEEES5_EEEEENS_10ViewEngineIPN7cutlass6half_tEEEEEC2ERKSD_RKSI_,($_ZN7cutlass13device_kernelIN5flash19enable_sm80_to_sm89INS1_16FlashAttnBwdSm80INS1_25CollectiveMainloopBwdSm80ILi2ELi2EN4cute5tupleIJNS5_1CILi128EEES8_NS7_ILi64EEEEEENS_6half_tEfNS_4arch4Sm80ELb1ELb0ELb1ELb0ELb0ELb0ELb0ELb0ELi2ELi4ELi4ELi4ELb0EEENS1_21CollectiveEpilogueBwdISA_SB_SD_Li256ELb0ELb0ELi2EEENS1_25SingleTileBwdLPTSchedulerILb0ELi128ELb0EEEEEEEEEvNT_6ParamsE$_ZN4cute3eso3ESOILb1ELb0EJNS_6LayoutINS_5tupleIJNS3_IJNS_1CILi8EEENS4_ILi1EEEEEENS4_ILi4EEEEEENS3_IJNS3_IJS6_NS4_ILi0EEEEEES5_EEEEEiEEC2ERKSD_RKi - $_ZN7cutlass13device_kernelIN5flash19enable_sm80_to_sm89INS1_16FlashAttnBwdSm80INS1_25CollectiveMainloopBwdSm80ILi2ELi2EN4cute5tupleIJNS5_1CILi128EEES8_NS7_ILi64EEEEEENS_6half_tEfNS_4arch4Sm80ELb1ELb0ELb1ELb0ELb0ELb0ELb0ELb0ELi2ELi4ELi4ELi4ELb0EEENS1_21CollectiveEpilogueBwdISA_SB_SD_Li256ELb0ELb0ELi2EEENS1_25SingleTileBwdLPTSchedulerILb0ELi128ELb0EEEEEEEEEvNT_6ParamsE$_ZN4cute3eso3ESOILb1ELb0EJNS_6LayoutINS_5tupleIJNS3_IJNS_1CILi8EEENS4_ILi1EEEEEENS4_ILi4EEEEEENS3_IJNS3_IJS6_NS4_ILi0EEEEEES5_EEEEENS_10ViewEngineIPN7cutlass6half_tEEEEEC2ERKSD_RKSI_)
$_ZN7cutlass13device_kernelIN5flash19enable_sm80_to_sm89INS1_16FlashAttnBwdSm80INS1_25CollectiveMainloopBwdSm80ILi2ELi2EN4cute5tupleIJNS5_1CILi128EEES8_NS7_ILi64EEEEEENS_6half_tEfNS_4arch4Sm80ELb1ELb0ELb1ELb0ELb0ELb0ELb0ELb0ELi2ELi4ELi4ELi4ELb0EEENS1_21CollectiveEpilogueBwdISA_SB_SD_Li256ELb0ELb0ELi2EEENS1_25SingleTileBwdLPTSchedulerILb0ELi128ELb0EEEEEEEEEvNT_6ParamsE$_ZN4cute3eso3ESOILb1ELb0EJNS_6LayoutINS_5tupleIJNS3_IJNS_1CILi8EEENS4_ILi1EEEEEENS4_ILi4EEEEEENS3_IJNS3_IJS6_NS4_ILi0EEEEEES5_EEEEENS_10ViewEngineIPN7cutlass6half_tEEEEEC2ERKSD_RKSI_:
[----:B------:R-:W-:Y:S01]  /*9550*/  IADD3 R13, R64, -c[0x0][0x20], RZ ;  /* 0x80000800400d7a10 */ /* 0x000fe20007ffe0ff */
[----:B------:R-:W-:Y:S01]  /*9560*/  IMAD.MOV.U32 R16, RZ, RZ, R12 ;  /* 0x000000ffff107224 */ /* 0x000fe200078e000c */
[----:B------:R-:W-:Y:S01]  /*9570*/  MOV R17, R15 ;  /* 0x0000000f00117202 */ /* 0x000fe20000000f00 */
[----:B------:R-:W-:-:S04]  /*9580*/  IMAD.MOV.U32 R15, RZ, RZ, 0x0 ;  /* 0x00000000ff0f7424 */ /* 0x000fc800078e00ff */
[----:B------:R1:W-:Y:S01]  /*9590*/  STL.64 [R13], R16 ;  /* 0x000000100d007387 */ /* 0x0003e20000100a00 */
[----:B------:R-:W-:Y:S05]  /*95a0*/  RET.REL.NODEC R14 `(_ZN7cutlass13device_kernelIN5flash19enable_sm80_to_sm89INS1_16FlashAttnBwdSm80INS1_25CollectiveMainloopBwdSm80ILi2ELi2EN4cute5tupleIJNS5_1CILi128EEES8_NS7_ILi64EEEEEENS_6half_tEfNS_4arch4Sm80ELb1ELb0ELb1ELb0ELb0ELb0ELb0ELb0ELi2ELi4ELi4ELi4ELb0EEENS1_21CollectiveEpilogueBwdISA_SB_SD_Li256ELb0ELb0ELi2EEENS1_25SingleTileBwdLPTSchedulerILb0ELi128ELb0EEEEEEEEEvNT_6ParamsE) ;  /* 0xffff6a500e007950 */ /* 0x000fea0003c3ffff */
        .type           $_ZN7cutlass13device_kernelIN5flash19enable_sm80_to_sm89INS1_16FlashAttnBwdSm80INS1_25CollectiveMainloopBwdSm80ILi2ELi2EN4cute5tupleIJNS5_1CILi128EEES8_NS7_ILi64EEEEEENS_6half_tEfNS_4arch4Sm80ELb1ELb0ELb1ELb0ELb0ELb0ELb0ELb0ELi2ELi4ELi4ELi4ELb0EEENS1_21CollectiveEpilogueBwdISA_SB_SD_Li256ELb0ELb0ELi2EEENS1_25SingleTileBwdLPTSchedulerILb0ELi128ELb0EEEEEEEEEvNT_6ParamsE$_ZN4cute3eso3ESOILb1ELb0EJNS_6LayoutINS_5tupleIJNS3_IJNS_1CILi8EEENS4_ILi1EEEEEENS4_ILi4EEEEEENS3_IJNS3_IJS6_NS4_ILi0EEEEEES5_EEEEEiEEC2ERKSD_RKi,@function
        .size           $_ZN7cutlass13device_kernelIN5flash19enable_sm80_to_sm89INS1_16FlashAttnBwdSm80INS1_25CollectiveMainloopBwdSm80ILi2ELi2EN4cute5tupleIJNS5_1CILi128EEES8_NS7_ILi64EEEEEENS_6half_tEfNS_4arch4Sm80ELb1ELb0ELb1ELb0ELb0ELb0ELb0ELb0ELi2ELi4ELi4ELi4ELb0EEENS1_21CollectiveEpilogueBwdISA_SB_SD_Li256ELb0ELb0ELi2EEENS1_25SingleTileBwdLPTSchedulerILb0ELi128ELb0EEEEEEEEEvNT_6ParamsE$_ZN4cute3eso3ESOILb1ELb0EJNS_6LayoutINS_5tupleIJNS3_IJNS_1CILi8EEENS4_ILi1EEEEEENS4_ILi4EEEEEENS3_IJNS3_IJS6_NS4_ILi0EEEEEES5_EEEEEiEEC2ERKSD_RKi,($_ZN7cutlass13device_kernelIN5flash19enable_sm80_to_sm89INS1_16FlashAttnBwdSm80INS1_25CollectiveMainloopBwdSm80ILi2ELi2EN4cute5tupleIJNS5_1CILi128EEES8_NS7_ILi64EEEEEENS_6half_tEfNS_4arch4Sm80ELb1ELb0ELb1ELb0ELb0ELb0ELb0ELb0ELi2ELi4ELi4ELi4ELb0EEENS1_21CollectiveEpilogueBwdISA_SB_SD_Li256ELb0ELb0ELi2EEENS1_25SingleTileBwdLPTSchedulerILb0ELi128ELb0EEEEEEEEEvNT_6ParamsE$_ZN4cute3eso3ESOILb1ELb0EJNS_6LayoutINS_5tupleIJNS3_IJNS_1CILi8EEENS4_ILi1EEEEEENS4_ILi4EEES8_EEENS3_IJNS3_IJS6_NS4_ILi0EEEEEES5_NS4_ILi32EEEEEEEENS_10ViewEngineIPN7cutlass6half_tEEEEEC2ERKSE_RKSJ_ - $_ZN7cutlass13device_kernelIN5flash19enable_sm80_to_sm89INS1_16FlashAttnBwdSm80INS1_25CollectiveMainloopBwdSm80ILi2ELi2EN4cute5tupleIJNS5_1CILi128EEES8_NS7_ILi64EEEEEENS_6half_tEfNS_4arch4Sm80ELb1ELb0ELb1ELb0ELb0ELb0ELb0ELb0ELi2ELi4ELi4ELi4ELb0EEENS1_21CollectiveEpilogueBwdISA_SB_SD_Li256ELb0ELb0ELi2EEENS1_25SingleTileBwdLPTSchedulerILb0ELi128ELb0EEEEEEEEEvNT_6ParamsE$_ZN4cute3eso3ESOILb1ELb0EJNS_6LayoutINS_5tupleIJNS3_IJNS_1CILi8EEENS4_ILi1EEEEEENS4_ILi4EEEEEENS3_IJNS3_IJS6_NS4_ILi0EEEEEES5_EEEEEiEEC2ERKSD_RKi)
$_ZN7cutlass13device_kernelIN5flash19enable_sm80_to_sm89INS1_16FlashAttnBwdSm80INS1_25CollectiveMainloopBwdSm80ILi2ELi2EN4cute5tupleIJNS5_1CILi128EEES8_NS7_ILi64EEEEEENS_6half_tEfNS_4arch4Sm80ELb1ELb0ELb1ELb0ELb0ELb0ELb0ELb0ELi2ELi4ELi4ELi4ELb0EEENS1_21CollectiveEpilogueBwdISA_SB_SD_Li256ELb0ELb0ELi2EEENS1_25SingleTileBwdLPTSchedulerILb0ELi128ELb0EEEEEEEEEvNT_6ParamsE$_ZN4cute3eso3ESOILb1ELb0EJNS_6LayoutINS_5tupleIJNS3_IJNS_1CILi8EEENS4_ILi1EEEEEENS4_ILi4EEEEEENS3_IJNS3_IJS6_NS4_ILi0EEEEEES5_EEEEEiEEC2ERKSD_RKi:
[----:B------:R-:W-:Y:S02]  /*95b0*/  IADD3 R2, R64, -c[0x0][0x20], RZ ;  /* 0x8000080040027a10 */ /* 0x000fe40007ffe0ff */
[----:B------:R-:W-:-:S03]  /*95c0*/  MOV R13, 0x0 ;  /* 0x00000000000d7802 */ /* 0x000fc60000000f00 */
[----:B------:R1:W-:Y:S01]  /*95d0*/  STL [R2], R3 ;  /* 0x0000000302007387 */ /* 0x0003e20000100800 */
[----:B------:R-:W-:Y:S05]  /*95e0*/  RET.REL.NODEC R12 `(_ZN7cutlass13device_kernelIN5flash19enable_sm80_to_sm89INS1_16FlashAttnBwdSm80INS1_25CollectiveMainloopBwdSm80ILi2ELi2EN4cute5tupleIJNS5_1CILi128EEES8_NS7_ILi64EEEEEENS_6half_tEfNS_4arch4Sm80ELb1ELb0ELb1ELb0ELb0ELb0ELb0ELb0ELi2ELi4ELi4ELi4ELb0EEENS1_21CollectiveEpilogueBwdISA_SB_SD_Li256ELb0ELb0ELi2EEENS1_25SingleTileBwdLPTSchedulerILb0ELi128ELb0EEEEEEEEEvNT_6ParamsE) ;  /* 0xffff6a100c007950 */ /* 0x000fea0003c3ffff */
        .type           $_ZN7cutlass13device_kernelIN5flash19enable_sm80_to_sm89INS1_16FlashAttnBwdSm80INS1_25CollectiveMainloopBwdSm80ILi2ELi2EN4cute5tupleIJNS5_1CILi128EEES8_NS7_ILi64EEEEEENS_6half_tEfNS_4arch4Sm80ELb1ELb0ELb1ELb0ELb0ELb0ELb0ELb0ELi2ELi4ELi4ELi4ELb0EEENS1_21CollectiveEpilogueBwdISA_SB_SD_Li256ELb0ELb0ELi2EEENS1_25SingleTileBwdLPTSchedulerILb0ELi128ELb0EEEEEEEEEvNT_6ParamsE$_ZN4cute3eso3ESOILb1ELb0EJNS_6LayoutINS_5tupleIJNS3_IJNS_1CILi8EEENS4_ILi1EEEEEENS4_ILi4EEES8_EEENS3_IJNS3_IJS6_NS4_ILi0EEEEEES5_NS4_ILi32EEEEEEEENS_10ViewEngineIPN7cutlass6half_tEEEEEC2ERKSE_RKSJ_,@function
        .size           $_ZN7cutlass13device_kernelIN5flash19enable_sm80_to_sm89INS1_16FlashAttnBwdSm80INS1_25CollectiveMainloopBwdSm80ILi2ELi2EN4cute5tupleIJNS5_1CILi128EEES8_NS7_ILi64EEEEEENS_6half_tEfNS_4arch4Sm80ELb1ELb0ELb1ELb0ELb0ELb0ELb0ELb0ELi2ELi4ELi4ELi4ELb0EEENS1_21CollectiveEpilogueBwdISA_SB_SD_Li256ELb0ELb0ELi2EEENS1_25SingleTileBwdLPTSchedulerILb0ELi128ELb0EEEEEEEEEvNT_6ParamsE$_ZN4cute3eso3ESOILb1ELb0EJNS_6LayoutINS_5tupleIJNS3_IJNS_1CILi8EEENS4_ILi1EEEEEENS4_ILi4EEES8_EEENS3_IJNS3_IJS6_NS4_ILi0EEEEEES5_NS4_ILi32EEEEEEEENS_10ViewEngineIPN7cutlass6half_tEEEEEC2ERKSE_RKSJ_,($_ZN7cutlass13device_kernelIN5flash19enable_sm80_to_sm89INS1_16FlashAttnBwdSm80INS1_25CollectiveMainloopBwdSm80ILi2ELi2EN4cute5tupleIJNS5_1CILi128EEES8_NS7_ILi64EEEEEENS_6half_tEfNS_4arch4Sm80ELb1ELb0ELb1ELb0ELb0ELb0ELb0ELb0ELi2ELi4ELi4ELi4ELb0EEENS1_21CollectiveEpilogueBwdISA_SB_SD_Li256ELb0ELb0ELi2EEENS1_25SingleTileBwdLPTSchedulerILb0ELi128ELb0EEEEEEEEEvNT_6ParamsE$_ZN4cute3eso3ESOILb1ELb0EJNS_6LayoutINS_5tupleIJNS_1CILi1EEENS3_IJNS4_ILi2EEES6_EEEEEENS3_IJNS4_ILi0EEENS3_IJNS4_ILi8EEENS4_ILi64EEEEEEEEEEENS_10ViewEngineINS_8smem_ptrIPfEEEEEEC2ERKSE_RKSJ_ - $_ZN7cutlass13device_kernelIN5flash19enable_sm80_to_sm89INS1_16FlashAttnBwdSm80INS1_25CollectiveMainloopBwdSm80ILi2ELi2EN4cute5tupleIJNS5_1CILi128EEES8_NS7_ILi64EEEEEENS_6half_tEfNS_4arch4Sm80ELb1ELb0ELb1ELb0ELb0ELb0ELb0ELb0ELi2ELi4ELi4ELi4ELb0EEENS1_21CollectiveEpilogueBwdISA_SB_SD_Li256ELb0ELb0ELi2EEENS1_25SingleTileBwdLPTSchedulerILb0ELi128ELb0EEEEEEEEEvNT_6ParamsE$_ZN4cute3eso3ESOILb1ELb0EJNS_6LayoutINS_5tupleIJNS3_IJNS_1CILi8EEENS4_ILi1EEEEEENS4_ILi4EEES8_EEENS3_IJNS3_IJS6_NS4_ILi0EEEEEES5_NS4_ILi32EEEEEEEENS_10ViewEngineIPN7cutlass6half_tEEEEEC2ERKSE_RKSJ_)
$_ZN7cutlass13device_kernelIN5flash19enable_sm80_to_sm89INS1_16FlashAttnBwdSm80INS1_25CollectiveMainloopBwdSm80ILi2ELi2EN4cute5tupleIJNS5_1CILi128EEES8_NS7_ILi64EEEEEENS_6half_tEfNS_4arch4Sm80ELb1ELb0ELb1ELb0ELb0ELb0ELb0ELb0ELi2ELi4ELi4ELi4ELb0EEENS1_21CollectiveEpilogueBwdISA_SB_SD_Li256ELb0ELb0ELi2EEENS1_25SingleTileBwdLPTSchedulerILb0ELi128ELb0EEEEEEEEEvNT_6ParamsE$_ZN4cute3eso3ESOILb1ELb0EJNS_6LayoutINS_5tupleIJNS3_IJNS_1CILi8EEENS4_ILi1EEEEEENS4_ILi4EEES8_EEENS3_IJNS3_IJS6_NS4_ILi0EEEEEES5_NS4_ILi32EEEEEEEENS_10ViewEngineIPN7cutlass6half_tEEEEEC2ERKSE_RKSJ_:
[----:B------:R-:W-:Y:S01]  /*95f0*/  IADD3 R2, R64, -c[0x0][0x20], RZ ;  /* 0x8000080040027a10 */ /* 0x000fe20007ffe0ff */
[----:B------:R-:W-:Y:S01]  /*9600*/  IMAD.MOV.U32 R7, RZ, RZ, R3 ;  /* 0x000000ffff077224 */ /* 0x000fe200078e0003 */
[----:B------:R-:W-:-:S04]  /*9610*/  MOV R5, 0x0 ;  /* 0x0000000000057802 */ /* 0x000fc80000000f00 */
[----:B------:R1:W-:Y:S01]  /*9620*/  STL.64 [R2], R6 ;  /* 0x0000000602007387 */ /* 0x0003e20000100a00 */
[----:B------:R-:W-:Y:S05]  /*9630*/  RET.REL.NODEC R4 `(_ZN7cutlass13device_kernelIN5flash19enable_sm80_to_sm89INS1_16FlashAttnBwdSm80INS1_25CollectiveMainloopBwdSm80ILi2ELi2EN4cute5tupleIJNS5_1CILi128EEES8_NS7_ILi64EEEEEENS_6half_tEfNS_4arch4Sm80ELb1ELb0ELb1ELb0ELb0ELb0ELb0ELb0ELi2ELi4ELi4ELi4ELb0EEENS1_21CollectiveEpilogueBwdISA_SB_SD_Li256ELb0ELb0ELi2EEENS1_25SingleTileBwdLPTSchedulerILb0ELi128ELb0EEEEEEEEEvNT_6ParamsE) ;  /* 0xffff69c004007950 */ /* 0x000fea0003c3ffff */
        .type           $_ZN7cutlass13device_kernelIN5flash19enable_sm80_to_sm89INS1_16FlashAttnBwdSm80INS1_25CollectiveMainloopBwdSm80ILi2ELi2EN4cute5tupleIJNS5_1CILi128EEES8_NS7_ILi64EEEEEENS_6half_tEfNS_4arch4Sm80ELb1ELb0ELb1ELb0ELb0ELb0ELb0ELb0ELi2ELi4ELi4ELi4ELb0EEENS1_21CollectiveEpilogueBwdISA_SB_SD_Li256ELb0ELb0ELi2EEENS1_25SingleTileBwdLPTSchedulerILb0ELi128ELb0EEEEEEEEEvNT_6ParamsE$_ZN4cute3eso3ESOILb1ELb0EJNS_6LayoutINS_5tupleIJNS_1CILi1EEENS3_IJNS4_ILi2EEES6_EEEEEENS3_IJNS4_ILi0EEENS3_IJNS4_ILi8EEENS4_ILi64EEEEEEEEEEENS_10ViewEngineINS_8smem_ptrIPfEEEEEEC2ERKSE_RKSJ_,@function
        .size           $_ZN7cutlass13device_kernelIN5flash19enable_sm80_to_sm89INS1_16FlashAttnBwdSm80INS1_25CollectiveMainloopBwdSm80ILi2ELi2EN4cute5tupleIJNS5_1CILi128EEES8_NS7_ILi64EEEEEENS_6half_tEfNS_4arch4Sm80ELb1ELb0ELb1ELb0ELb0ELb0ELb0ELb0ELi2ELi4ELi4ELi4ELb0EEENS1_21CollectiveEpilogueBwdISA_SB_SD_Li256ELb0ELb0ELi2EEENS1_25SingleTileBwdLPTSchedulerILb0ELi128ELb0EEEEEEEEEvNT_6ParamsE$_ZN4cute3eso3ESOILb1ELb0EJNS_6LayoutINS_5tupleIJNS_1CILi1EEENS3_IJNS4_ILi2EEES6_EEEEEENS3_IJNS4_ILi0EEENS3_IJNS4_ILi8EEENS4_ILi64EEEEEEEEEEENS_10ViewEngineINS_8smem_ptrIPfEEEEEEC2ERKSE_RKSJ_,($_ZN7cutlass13device_kernelIN5flash19enable_sm80_to_sm89INS1_16FlashAttnBwdSm80INS1_25CollectiveMainloopBwdSm80ILi2ELi2EN4cute5tupleIJNS5_1CILi128EEES8_NS7_ILi64EEEEEENS_6half_tEfNS_4arch4Sm80ELb1ELb0ELb1ELb0ELb0ELb0ELb0ELb0ELi2ELi4ELi4ELi4ELb0EEENS1_21CollectiveEpilogueBwdISA_SB_SD_Li256ELb0ELb0ELi2EEENS1_25SingleTileBwdLPTSchedulerILb0ELi128ELb0EEEEEEEEEvNT_6ParamsE$_ZN4cute3eso3ESOILb1ELb0EJNS_6LayoutINS_5tupleIJNS_1CILi1EEENS4_ILi4EEEEEENS3_IJNS4_ILi0EEES5_EEEEENS_10ViewEngineIPfEEEEC2ERKSA_RKSD_ - $_ZN7cutlass13device_kernelIN5flash19enable_sm80_to_sm89INS1_16FlashAttnBwdSm80INS1_25CollectiveMainloopBwdSm80ILi2ELi2EN4cute5tupleIJNS5_1CILi128EEES8_NS7_ILi64EEEEEENS_6half_tEfNS_4arch4Sm80ELb1ELb0ELb1ELb0ELb0ELb0ELb0ELb0ELi2ELi4ELi4ELi4ELb0EEENS1_21CollectiveEpilogueBwdISA_SB_SD_Li256ELb0ELb0ELi2EEENS1_25SingleTileBwdLPTSchedulerILb0ELi128ELb0EEEEEEEEEvNT_6ParamsE$_ZN4cute3eso3ESOILb1ELb0EJNS_6LayoutINS_5tupleIJNS_1CILi1EEENS3_IJNS4_ILi2EEES6_EEEEEENS3_IJNS4_ILi0EEENS3_IJNS4_ILi8EEENS4_ILi64EEEEEEEEEEENS_10ViewEngineINS_8smem_ptrIPfEEEEEEC2ERKSE_RKSJ_)
$_ZN7cutlass13device_kernelIN5flash19enable_sm80_to_sm89INS1_16FlashAttnBwdSm80INS1_25CollectiveMainloopBwdSm80ILi2ELi2EN4cute5tupleIJNS5_1CILi128EEES8_NS7_ILi64EEEEEENS_6half_tEfNS_4arch4Sm80ELb1ELb0ELb1ELb0ELb0ELb0ELb0ELb0ELi2ELi4ELi4ELi4ELb0EEENS1_21CollectiveEpilogueBwdISA_SB_SD_Li256ELb0ELb0ELi2EEENS1_25SingleTileBwdLPTSchedulerILb0ELi128ELb0EEEEEEEEEvNT_6ParamsE$_ZN4cute3eso3ESOILb1ELb0EJNS_6LayoutINS_5tupleIJNS_1CILi1EEENS3_IJNS4_ILi2EEES6_EEEEEENS3_IJNS4_ILi0EEENS3_IJNS4_ILi8EEENS4_ILi64EEEEEEEEEEENS_10ViewEngineINS_8smem_ptrIPfEEEEEEC2ERKSE_RKSJ_:
[----:B------:R-:W-:Y:S01]  /*9640*/  IADD3 R5, R64, -c[0x0][0x20], RZ ;  /* 0x8000080040057a10 */ /* 0x000fe20007ffe0ff */
[----:B------:R-:W-:Y:S01]  /*9650*/  IMAD.MOV.U32 R10, RZ, RZ, R4 ;  /* 0x000000ffff0a7224 */ /* 0x000fe200078e0004 */
[----:B------:R-:W-:Y:S01]  /*9660*/  MOV R11, R9 ;  /* 0x00000009000b7202 */ /* 0x000fe20000000f00 */
[----:B------:R-:W-:-:S04]  /*9670*/  IMAD.MOV.U32 R9, RZ, RZ, 0x0 ;  /* 0x00000000ff097424 */ /* 0x000fc800078e00ff */
[----:B------:R1:W-:Y:S01]  /*9680*/  STL.64 [R5], R10 ;  /* 0x0000000a05007387 */ /* 0x0003e20000100a00 */
[----:B------:R-:W-:Y:S05]  /*9690*/  RET.REL.NODEC R8 `(_ZN7cutlass13device_kernelIN5flash19enable_sm80_to_sm89INS1_16FlashAttnBwdSm80INS1_25CollectiveMainloopBwdSm80ILi2ELi2EN4cute5tupleIJNS5_1CILi128EEES8_NS7_ILi64EEEEEENS_6half_tEfNS_4arch4Sm80ELb1ELb0ELb1ELb0ELb0ELb0ELb0ELb0ELi2ELi4ELi4ELi4ELb0EEENS1_21CollectiveEpilogueBwdISA_SB_SD_Li256ELb0ELb0ELi2EEENS1_25SingleTileBwdLPTSchedulerILb0ELi128ELb0EEEEEEEEEvNT_6ParamsE) ;  /* 0xffff696008007950 */ /* 0x000fea0003c3ffff */
        .type           $_ZN7cutlass13device_kernelIN5flash19enable_sm80_to_sm89INS1_16FlashAttnBwdSm80INS1_25CollectiveMainloopBwdSm80ILi2ELi2EN4cute5tupleIJNS5_1CILi128EEES8_NS7_ILi64EEEEEENS_6half_tEfNS_4arch4Sm80ELb1ELb0ELb1ELb0ELb0ELb0ELb0ELb0ELi2ELi4ELi4ELi4ELb0EEENS1_21CollectiveEpilogueBwdISA_SB_SD_Li256ELb0ELb0ELi2EEENS1_25SingleTileBwdLPTSchedulerILb0ELi128ELb0EEEEEEEEEvNT_6ParamsE$_ZN4cute3eso3ESOILb1ELb0EJNS_6LayoutINS_5tupleIJNS_1CILi1EEENS4_ILi4EEEEEENS3_IJNS4_ILi0EEES5_EEEEENS_10ViewEngineIPfEEEEC2ERKSA_RKSD_,@function
        .size           $_ZN7cutlass13device_kernelIN5flash19enable_sm80_to_sm89INS1_16FlashAttnBwdSm80INS1_25CollectiveMainloopBwdSm80ILi2ELi2EN4cute5tupleIJNS5_1CILi128EEES8_NS7_ILi64EEEEEENS_6half_tEfNS_4arch4Sm80ELb1ELb0ELb1ELb0ELb0ELb0ELb0ELb0ELi2ELi4ELi4ELi4ELb0EEENS1_21CollectiveEpilogueBwdISA_SB_SD_Li256ELb0ELb0ELi2EEENS1_25SingleTileBwdLPTSchedulerILb0ELi128ELb0EEEEEEEEEvNT_6ParamsE$_ZN4cute3eso3ESOILb1ELb0EJNS_6LayoutINS_5tupleIJNS_1CILi1EEENS4_ILi4EEEEEENS3_IJNS4_ILi0EEES5_EEEEENS_10ViewEngineIPfEEEEC2ERKSA_RKSD_,($_ZN7cutlass13device_kernelIN5flash19enable_sm80_to_sm89INS1_16FlashAttnBwdSm80INS1_25CollectiveMainloopBwdSm80ILi2ELi2EN4cute5tupleIJNS5_1CILi128EEES8_NS7_ILi64EEEEEENS_6half_tEfNS_4arch4Sm80ELb1ELb0ELb1ELb0ELb0ELb0ELb0ELb0ELi2ELi4ELi4ELi4ELb0EEENS1_21CollectiveEpilogueBwdISA_SB_SD_Li256ELb0ELb0ELi2EEENS1_25SingleTileBwdLPTSchedulerILb0ELi128ELb0EEEEEEEEEvNT_6ParamsE$_ZN4cute3eso3ESOILb1ELb0EJNS_6LayoutINS_5tupleIJNS_1CILi4EEEEEENS3_IJNS4_ILi1EEEEEEEENS_10ViewEngineIPfEEEEC2ERKS9_RKSC_ - $_ZN7cutlass13device_kernelIN5flash19enable_sm80_to_sm89INS1_16FlashAttnBwdSm80INS1_25CollectiveMainloopBwdSm80ILi2ELi2EN4cute5tupleIJNS5_1CILi128EEES8_NS7_ILi64EEEEEENS_6half_tEfNS_4arch4Sm80ELb1ELb0ELb1ELb0ELb0ELb0ELb0ELb0ELi2ELi4ELi4ELi4ELb0EEENS1_21CollectiveEpilogueBwdISA_SB_SD_Li256ELb0ELb0ELi2EEENS1_25SingleTileBwdLPTSchedulerILb0ELi128ELb0EEEEEEEEEvNT_6ParamsE$_ZN4cute3eso3ESOILb1ELb0EJNS_6LayoutINS_5tupleIJNS_1CILi1EEENS4_ILi4EEEEEENS3_IJNS4_ILi0EEES5_EEEEENS_10ViewEngineIPfEEEEC2ERKSA_RKSD_)
$_ZN7cutlass13device_kernelIN5flash19enable_sm80_to_sm89INS1_16FlashAttnBwdSm80INS1_25CollectiveMainloopBwdSm80ILi2ELi2EN4cute5tupleIJNS5_1CILi128EEES8_NS7_ILi64EEEEEENS_6half_tEfNS_4arch4Sm80ELb1ELb0ELb1ELb0ELb0ELb0ELb0ELb0ELi2ELi4ELi4ELi4ELb0EEENS1_21CollectiveEpilogueBwdISA_SB_SD_Li256ELb0ELb0ELi2EEENS1_25SingleTileBwdLPTSchedulerILb0ELi128ELb0EEEEEEEEEvNT_6ParamsE$_ZN4cute3eso3ESOILb1ELb0EJNS_6LayoutINS_5tupleIJNS_1CILi1EEENS4_ILi4EEEEEENS3_IJNS4_ILi0EEES5_EEEEENS_10ViewEngineIPfEEEEC2ERKSA_RKSD_:
[----:B------:R-:W-:Y:S01]  /*96a0*/  IADD3 R7, R64, -c[0x0][0x20], RZ ;  /* 0x8000080040077a10 */ /* 0x000fe20007ffe0ff */
[----:B------:R-:W-:Y:S01]  /*96b0*/  IMAD.MOV.U32 R10, RZ, RZ, R2 ;  /* 0x000000ffff0a7224 */ /* 0x000fe200078e0002 */
[----:B------:R-:W-:Y:S01]  /*96c0*/  MOV R11, R9 ;  /* 0x00000009000b7202 */ /* 0x000fe20000000f00 */
[----:B------:R-:W-:-:S04]  /*96d0*/  IMAD.MOV.U32 R9, RZ, RZ, 0x0 ;  /* 0x00000000ff097424 */ /* 0x000fc800078e00ff */
[----:B------:R1:W-:Y:S01]  /*96e0*/  STL.64 [R7], R10 ;  /* 0x0000000a07007387 */ /* 0x0003e20000100a00 */
[----:B------:R-:W-:Y:S05]  /*96f0*/  RET.REL.NODEC R8 `(_ZN7cutlass13device_kernelIN5flash19enable_sm80_to_sm89INS1_16FlashAttnBwdSm80INS1_25CollectiveMainloopBwdSm80ILi2ELi2EN4cute5tupleIJNS5_1CILi128EEES8_NS7_ILi64EEEEEENS_6half_tEfNS_4arch4Sm80ELb1ELb0ELb1ELb0ELb0ELb0ELb0ELb0ELi2ELi4ELi4ELi4ELb0EEENS1_21CollectiveEpilogueBwdISA_SB_SD_Li256ELb0ELb0ELi2EEENS1_25SingleTileBwdLPTSchedulerILb0ELi128ELb0EEEEEEEEEvNT_6ParamsE) ;  /* 0xffff690008007950 */ /* 0x000fea0003c3ffff */
        .type           $_ZN7cutlass13device_kernelIN5flash19enable_sm80_to_sm89INS1_16FlashAttnBwdSm80INS1_25CollectiveMainloopBwdSm80ILi2ELi2EN4cute5tupleIJNS5_1CILi128EEES8_NS7_ILi64EEEEEENS_6half_tEfNS_4arch4Sm80ELb1ELb0ELb1ELb0ELb0ELb0ELb0ELb0ELi2ELi4ELi4ELi4ELb0EEENS1_21CollectiveEpilogueBwdISA_SB_SD_Li256ELb0ELb0ELi2EEENS1_25SingleTileBwdLPTSchedulerILb0ELi128ELb0EEEEEEEEEvNT_6ParamsE$_ZN4cute3eso3ESOILb1ELb0EJNS_6LayoutINS_5tupleIJNS_1CILi4EEEEEENS3_IJNS4_ILi1EEEEEEEENS_10ViewEngineIPfEEEEC2ERKS9_RKSC_,@function
        .size           $_ZN7cutlass13device_kernelIN5flash19enable_sm80_to_sm89INS1_16FlashAttnBwdSm80INS1_25CollectiveMainloopBwdSm80ILi2ELi2EN4cute5tupleIJNS5_1CILi128EEES8_NS7_ILi64EEEEEENS_6half_tEfNS_4arch4Sm80ELb1ELb0ELb1ELb0ELb0ELb0ELb0ELb0ELi2ELi4ELi4ELi4ELb0EEENS1_21CollectiveEpilogueBwdISA_SB_SD_Li256ELb0ELb0ELi2EEENS1_25SingleTileBwdLPTSchedulerILb0ELi128ELb0EEEEEEEEEvNT_6ParamsE$_ZN4cute3eso3ESOILb1ELb0EJNS_6LayoutINS_5tupleIJNS_1CILi4EEEEEENS3_IJNS4_ILi1EEEEEEEENS_10ViewEngineIPfEEEEC2ERKS9_RKSC_,($_ZN7cutlass13device_kernelIN5flash19enable_sm80_to_sm89INS1_16FlashAttnBwdSm80INS1_25CollectiveMainloopBwdSm80ILi2ELi2EN4cute5tupleIJNS5_1CILi128EEES8_NS7_ILi64EEEEEENS_6half_tEfNS_4arch4Sm80ELb1ELb0ELb1ELb0ELb0ELb0ELb0ELb0ELi2ELi4ELi4ELi4ELb0EEENS1_21CollectiveEpilogueBwdISA_SB_SD_Li256ELb0ELb0ELi2EEENS1_25SingleTileBwdLPTSchedulerILb0ELi128ELb0EEEEEEEEEvNT_6ParamsE$_ZN4cute5tupleIJNS0_IJNS0_IJNS0_IJNS_1CILi8EEENS1_ILi1EEEEEENS0_IJS3_S3_EEEEEENS0_IJS3_NS1_ILi2EEEEEEEEENS0_IJNS0_IJNS0_IJS3_NS1_ILi0EEEEEENS0_IJSA_SA_EEEEEENS0_IJSA_iEEEEEEEEC2ERKS9_RKSF_ - $_ZN7cutlass13device_kernelIN5flash19enable_sm80_to_sm89INS1_16FlashAttnBwdSm80INS1_25CollectiveMainloopBwdSm80ILi2ELi2EN4cute5tupleIJNS5_1CILi128EEES8_NS7_ILi64EEEEEENS_6half_tEfNS_4arch4Sm80ELb1ELb0ELb1ELb0ELb0ELb0ELb0ELb0ELi2ELi4ELi4ELi4ELb0EEENS1_21CollectiveEpilogueBwdISA_SB_SD_Li256ELb0ELb0ELi2EEENS1_25SingleTileBwdLPTSchedulerILb0ELi128ELb0EEEEEEEEEvNT_6ParamsE$_ZN4cute3eso3ESOILb1ELb0EJNS_6LayoutINS_5tupleIJNS_1CILi4EEEEEENS3_IJNS4_ILi1EEEEEEEENS_10ViewEngineIPfEEEEC2ERKS9_RKSC_)
$_ZN7cutlass13device_kernelIN5flash19enable_sm80_to_sm89INS1_16FlashAttnBwdSm80INS1_25CollectiveMainloopBwdSm80ILi2ELi2EN4cute5tupleIJNS5_1CILi128EEES8_NS7_ILi64EEEEEENS_6half_tEfNS_4arch4Sm80ELb1ELb0ELb1ELb0ELb0ELb0ELb0ELb0ELi2ELi4ELi4ELi4ELb0EEENS1_21CollectiveEpilogueBwdISA_SB_SD_Li256ELb0ELb0ELi2EEENS1_25SingleTileBwdLPTSchedulerILb0ELi128ELb0EEEEEEEEEvNT_6ParamsE$_ZN4cute3eso3ESOILb1ELb0EJNS_6LayoutINS_5tupleIJNS_1CILi4EEEEEENS3_IJNS4_ILi1EEEEEEEENS_10ViewEngineIPfEEEEC2ERKS9_RKSC_:
[----:B------:R-:W-:Y:S01]  /*9700*/  IADD3 R5, R64, -c[0x0][0x20], RZ ;  /* 0x8000080040057a10 */ /* 0x000fe20007ffe0ff */
[----:B------:R-:W-:Y:S01]  /*9710*/  IMAD.MOV.U32 R12, RZ, RZ, R4 ;  /* 0x000000ffff0c7224 */ /* 0x000fe200078e0004 */
[----:B------:R-:W-:Y:S01]  /*9720*/  MOV R13, R7 ;  /* 0x00000007000d7202 */ /* 0x000fe20000000f00 */
[----:B------:R-:W-:-:S04]  /*9730*/  IMAD.MOV.U32 R9, RZ, RZ, 0x0 ;  /* 0x00000000ff097424 */ /* 0x000fc800078e00ff */
[----:B------:R1:W-:Y:S01]  /*9740*/  STL.64 [R5], R12 ;  /* 0x0000000c05007387 */ /* 0x0003e20000100a00 */
[----:B------:R-:W-:Y:S05]  /*9750*/  RET.REL.NODEC R8 `(_ZN7cutlass13device_kernelIN5flash19enable_sm80_to_sm89INS1_16FlashAttnBwdSm80INS1_25CollectiveMainloopBwdSm80ILi2ELi2EN4cute5tupleIJNS5_1CILi128EEES8_NS7_ILi64EEEEEENS_6half_tEfNS_4arch4Sm80ELb1ELb0ELb1ELb0ELb0ELb0ELb0ELb0ELi2ELi4ELi4ELi4ELb0EEENS1_21CollectiveEpilogueBwdISA_SB_SD_Li256ELb0ELb0ELi2EEENS1_25SingleTileBwdLPTSchedulerILb0ELi128ELb0EEEEEEEEEvNT_6ParamsE) ;  /* 0xffff68a008007950 */ /* 0x000fea0003c3ffff */
        .type           $_ZN7cutlass13device_kernelIN5flash19enable_sm80_to_sm89INS1_16FlashAttnBwdSm80INS1_25CollectiveMainloopBwdSm80ILi2ELi2EN4cute5tupleIJNS5_1CILi128EEES8_NS7_ILi64EEEEEENS_6half_tEfNS_4arch4Sm80ELb1ELb0ELb1ELb0ELb0ELb0ELb0ELb0ELi2ELi4ELi4ELi4ELb0EEENS1_21CollectiveEpilogueBwdISA_SB_SD_Li256ELb0ELb0ELi2EEENS1_25SingleTileBwdLPTSchedulerILb0ELi128ELb0EEEEEEEEEvNT_6ParamsE$_ZN4cute5tupleIJNS0_IJNS0_IJNS0_IJNS_1CILi8EEENS1_ILi1EEEEEENS0_IJS3_S3_EEEEEENS0_IJS3_NS1_ILi2EEEEEEEEENS0_IJNS0_IJNS0_IJS3_NS1_ILi0EEEEEENS0_IJSA_SA_EEEEEENS0_IJSA_iEEEEEEEEC2ERKS9_RKSF_,@function
        .size           $_ZN7cutlass13device_kernelIN5flash19enable_sm80_to_sm89INS1_16FlashAttnBwdSm80INS1_25CollectiveMainloopBwdSm80ILi2ELi2EN4cute5tupleIJNS5_1CILi128EEES8_NS7_ILi64EEEEEENS_6half_tEfNS_4arch4Sm80ELb1ELb0ELb1ELb0ELb0ELb0ELb0ELb0ELi2ELi4ELi4ELi4ELb0EEENS1_21CollectiveEpilogueBwdISA_SB_SD_Li256ELb0ELb0ELi2EEENS1_25SingleTileBwdLPTSchedulerILb0ELi128ELb0EEEEEEEEEvNT_6ParamsE$_ZN4cute5tupleIJNS0_IJNS0_IJNS0_IJNS_1CILi8EEENS1_ILi1EEEEEENS0_IJS3_S3_EEEEEENS0_IJS3_NS1_ILi2EEEEEEEEENS0_IJNS0_IJNS0_IJS3_NS1_ILi0EEEEEENS0_IJSA_SA_EEEEEENS0_IJSA_iEEEEEEEEC2ERKS9_RKSF_,($_ZN7cutlass13device_kernelIN5flash19enable_sm80_to_sm89INS1_16FlashAttnBwdSm80INS1_25CollectiveMainloopBwdSm80ILi2ELi2EN4cute5tupleIJNS5_1CILi128EEES8_NS7_ILi64EEEEEENS_6half_tEfNS_4arch4Sm80ELb1ELb0ELb1ELb0ELb0ELb0ELb0ELb0ELi2ELi4ELi4ELi4ELb0EEENS1_21CollectiveEpilogueBwdISA_SB_SD_Li256ELb0ELb0ELi2EEENS1_25SingleTileBwdLPTSchedulerILb0ELi128ELb0EEEEEEEEEvNT_6ParamsE$_ZN4cute5tupleIJNS0_IJNS0_IJNS0_IJNS_1CILi8EEENS1_ILi1EEEEEES3_EEENS0_IJNS0_IJS3_S3_EEENS1_ILi2EEEEEEEEENS0_IJNS0_IJNS0_IJS3_NS1_ILi0EEEEEESA_EEENS0_IJNS0_IJSA_SA_EEEiEEEEEEEEC2ERKS9_RKSF_ - $_ZN7cutlass13device_kernelIN5flash19enable_sm80_to_sm89INS1_16FlashAttnBwdSm80INS1_25CollectiveMainloopBwdSm80ILi2ELi2EN4cute5tupleIJNS5_1CILi128EEES8_NS7_ILi64EEEEEENS_6half_tEfNS_4arch4Sm80ELb1ELb0ELb1ELb0ELb0ELb0ELb0ELb0ELi2ELi4ELi4ELi4ELb0EEENS1_21CollectiveEpilogueBwdISA_SB_SD_Li256ELb0ELb0ELi2EEENS1_25SingleTileBwdLPTSchedulerILb0ELi128ELb0EEEEEEEEEvNT_6ParamsE$_ZN4cute5tupleIJNS0_IJNS0_IJNS0_IJNS_1CILi8EEENS1_ILi1EEEEEENS0_IJS3_S3_EEEEEENS0_IJS3_NS1_ILi2EEEEEEEEENS0_IJNS0_IJNS0_IJS3_NS1_ILi0EEEEEENS0_IJSA_SA_EEEEEENS0_IJSA_iEEEEEEEEC2ERKS9_RKSF_)
$_ZN7cutlass13device_kernelIN5flash19enable_sm80_to_sm89INS1_16FlashAttnBwdSm80INS1_25CollectiveMainloopBwdSm80ILi2ELi2EN4cute5tupleIJNS5_1CILi128EEES8_NS7_ILi64EEEEEENS_6half_tEfNS_4arch4Sm80ELb1ELb0ELb1ELb0ELb0ELb0ELb0ELb0ELi2ELi4ELi4ELi4ELb0EEENS1_21CollectiveEpilogueBwdISA_SB_SD_Li256ELb0ELb0ELi2EEENS1_25SingleTileBwdLPTSchedulerILb0ELi128ELb0EEEEEEEEEvNT_6ParamsE$_ZN4cute5tupleIJNS0_IJNS0_IJNS0_IJNS_1CILi8EEENS1_ILi1EEEEEENS0_IJS3_S3_EEEEEENS0_IJS3_NS1_ILi2EEEEEEEEENS0_IJNS0_IJNS0_IJS3_NS1_ILi0EEEEEENS0_IJSA_SA_EEEEEENS0_IJSA_iEEEEEEEEC2ERKS9_RKSF_:
[----:B------:R-:W-:Y:S02]  /*9760*/  IADD3 R4, R84, -c[0x0][0x20], RZ ;  /* 0x8000080054047a10 */ /* 0x000fe40007ffe0ff */
[----:B------:R-:W-:-:S03]  /*9770*/  MOV R7, 0x0 ;  /* 0x0000000000077802 */ /* 0x000fc60000000f00 */
[----:B------:R1:W-:Y:S01]  /*9780*/  STL [R4], R5 ;  /* 0x0000000504007387 */ /* 0x0003e20000100800 */
[----:B------:R-:W-:Y:S05]  /*9790*/  RET.REL.NODEC R6 `(_ZN7cutlass13device_kernelIN5flash19enable_sm80_to_sm89INS1_16FlashAttnBwdSm80INS1_25CollectiveMainloopBwdSm80ILi2ELi2EN4cute5tupleIJNS5_1CILi128EEES8_NS7_ILi64EEEEEENS_6half_tEfNS_4arch4Sm80ELb1ELb0ELb1ELb0ELb0ELb0ELb0ELb0ELi2ELi4ELi4ELi4ELb0EEENS1_21CollectiveEpilogueBwdISA_SB_SD_Li256ELb0ELb0ELi2EEENS1_25SingleTileBwdLPTSchedulerILb0ELi128ELb0EEEEEEEEEvNT_6ParamsE) ;  /* 0xffff686006007950 */ /* 0x000fea0003c3ffff */
        .type           $_ZN7cutlass13device_kernelIN5flash19enable_sm80_to_sm89INS1_16FlashAttnBwdSm80INS1_25CollectiveMainloopBwdSm80ILi2ELi2EN4cute5tupleIJNS5_1CILi128EEES8_NS7_ILi64EEEEEENS_6half_tEfNS_4arch4Sm80ELb1ELb0ELb1ELb0ELb0ELb0ELb0ELb0ELi2ELi4ELi4ELi4ELb0EEENS1_21CollectiveEpilogueBwdISA_SB_SD_Li256ELb0ELb0ELi2EEENS1_25SingleTileBwdLPTSchedulerILb0ELi128ELb0EEEEEEEEEvNT_6ParamsE$_ZN4cute5tupleIJNS0_IJNS0_IJNS0_IJNS_1CILi8EEENS1_ILi1EEEEEES3_EEENS0_IJNS0_IJS3_S3_EEENS1_ILi2EEEEEEEEENS0_IJNS0_IJNS0_IJS3_NS1_ILi0EEEEEESA_EEENS0_IJNS0_IJSA_SA_EEEiEEEEEEEEC2ERKS9_RKSF_,@function
        .size           $_ZN7cutlass13device_kernelIN5flash19enable_sm80_to_sm89INS1_16FlashAttnBwdSm80INS1_25CollectiveMainloopBwdSm80ILi2ELi2EN4cute5tupleIJNS5_1CILi128EEES8_NS7_ILi64EEEEEENS_6half_tEfNS_4arch4Sm80ELb1ELb0ELb1ELb0ELb0ELb0ELb0ELb0ELi2ELi4ELi4ELi4ELb0EEENS1_21CollectiveEpilogueBwdISA_SB_SD_Li256ELb0ELb0ELi2EEENS1_25SingleTileBwdLPTSchedulerILb0ELi128ELb0EEEEEEEEEvNT_6ParamsE$_ZN4cute5tupleIJNS0_IJNS0_IJNS0_IJNS_1CILi8EEENS1_ILi1EEEEEES3_EEENS0_IJNS0_IJS3_S3_EEENS1_ILi2EEEEEEEEENS0_IJNS0_IJNS0_IJS3_NS1_ILi0EEEEEESA_EEENS0_IJNS0_IJSA_SA_EEEiEEEEEEEEC2ERKS9_RKSF_,($_ZN7cutlass13device_kernelIN5flash19enable_sm80_to_sm89INS1_16FlashAttnBwdSm80INS1_25CollectiveMainloopBwdSm80ILi2ELi2EN4cute5tupleIJNS5_1CILi128EEES8_NS7_ILi64EEEEEENS_6half_tEfNS_4arch4Sm80ELb1ELb0ELb1ELb0ELb0ELb0ELb0ELb0ELi2ELi4ELi4ELi4ELb0EEENS1_21CollectiveEpilogueBwdISA_SB_SD_Li256ELb0ELb0ELi2EEENS1_25SingleTileBwdLPTSchedulerILb0ELi128ELb0EEEEEEEEEvNT_6ParamsE$_ZN4cute5tupleIJNS0_IJNS0_IJNS_1CILi1EEENS0_IJS2_NS1_ILi2EEES3_EEEEEES3_NS0_IJS3_S3_EEEEEENS0_IJNS0_IJNS1_ILi0EEENS0_IJS2_NS1_ILi256EEEiEEEEEENS1_ILi2048EEENS0_IJiNS1_ILi4096EEEEEEEEEEEC2ERKS7_RKSF_ - $_ZN7cutlass13device_kernelIN5flash19enable_sm80_to_sm89INS1_16FlashAttnBwdSm80INS1_25CollectiveMainloopBwdSm80ILi2ELi2EN4cute5tupleIJNS5_1CILi128EEES8_NS7_ILi64EEEEEENS_6half_tEfNS_4arch4Sm80ELb1ELb0ELb1ELb0ELb0ELb0ELb0ELb0ELi2ELi4ELi4ELi4ELb0EEENS1_21CollectiveEpilogueBwdISA_SB_SD_Li256ELb0ELb0ELi2EEENS1_25SingleTileBwdLPTSchedulerILb0ELi128ELb0EEEEEEEEEvNT_6ParamsE$_ZN4cute5tupleIJNS0_IJNS0_IJNS0_IJNS_1CILi8EEENS1_ILi1EEEEEES3_EEENS0_IJNS0_IJS3_S3_EEENS1_ILi2EEEEEEEEENS0_IJNS0_IJNS0_IJS3_NS1_ILi0EEEEEESA_EEENS0_IJNS0_IJSA_SA_EEEiEEEEEEEEC2ERKS9_RKSF_)
$_ZN7cutlass13device_kernelIN5flash19enable_sm80_to_sm89INS1_16FlashAttnBwdSm80INS1_25CollectiveMainloopBwdSm80ILi2ELi2EN4cute5tupleIJNS5_1CILi128EEES8_NS7_ILi64EEEEEENS_6half_tEfNS_4arch4Sm80ELb1ELb0ELb1ELb0ELb0ELb0ELb0ELb0ELi2ELi4ELi4ELi4ELb0EEENS1_21CollectiveEpilogueBwdISA_SB_SD_Li256ELb0ELb0ELi2EEENS1_25SingleTileBwdLPTSchedulerILb0ELi128ELb0EEEEEEEEEvNT_6ParamsE$_ZN4cute5tupleIJNS0_IJNS0_IJNS0_IJNS_1CILi8EEENS1_ILi1EEEEEES3_EEENS0_IJNS0_IJS3_S3_EEENS1_ILi2EEEEEEEEENS0_IJNS0_IJNS0_IJS3_NS1_ILi0EEEEEESA_EEENS0_IJNS0_IJSA_SA_EEEiEEEEEEEEC2ERKS9_RKSF_:
[----:B------:R-:W-:Y:S02]  /*97a0*/  IADD3 R4, R83, -c[0x0][0x20], RZ ;  /* 0x8000080053047a10 */ /* 0x000fe40007ffe0ff */
[----:B------:R-:W-:-:S03]  /*97b0*/  MOV R7, 0x0 ;  /* 0x0000000000077802 */ /* 0x000fc60000000f00 */
[----:B------:R1:W-:Y:S01]  /*97c0*/  STL [R4], R5 ;  /* 0x0000000504007387 */ /* 0x0003e20000100800 */
[----:B------:R-:W-:Y:S05]  /*97d0*/  RET.REL.NODEC R6 `(_ZN7cutlass13device_kernelIN5flash19enable_sm80_to_sm89INS1_16FlashAttnBwdSm80INS1_25CollectiveMainloopBwdSm80ILi2ELi2EN4cute5tupleIJNS5_1CILi128EEES8_NS7_ILi64EEEEEENS_6half_tEfNS_4arch4Sm80ELb1ELb0ELb1ELb0ELb0ELb0ELb0ELb0ELi2ELi4ELi4ELi4ELb0EEENS1_21CollectiveEpilogueBwdISA_SB_SD_Li256ELb0ELb0ELi2EEENS1_25SingleTileBwdLPTSchedulerILb0ELi128ELb0EEEEEEEEEvNT_6ParamsE) ;  /* 0xffff682006007950 */ /* 0x000fea0003c3ffff */
        .type           $_ZN7cutlass13device_kernelIN5flash19enable_sm80_to_sm89INS1_16FlashAttnBwdSm80INS1_25CollectiveMainloopBwdSm80ILi2ELi2EN4cute5tupleIJNS5_1CILi128EEES8_NS7_ILi64EEEEEENS_6half_tEfNS_4arch4Sm80ELb1ELb0ELb1ELb0ELb0ELb0ELb0ELb0ELi2ELi4ELi4ELi4ELb0EEENS1_21CollectiveEpilogueBwdISA_SB_SD_Li256ELb0ELb0ELi2EEENS1_25SingleTileBwdLPTSchedulerILb0ELi128ELb0EEEEEEEEEvNT_6ParamsE$_ZN4cute5tupleIJNS0_IJNS0_IJNS_1CILi1EEENS0_IJS2_NS1_ILi2EEES3_EEEEEES3_NS0_IJS3_S3_EEEEEENS0_IJNS0_IJNS1_ILi0EEENS0_IJS2_NS1_ILi256EEEiEEEEEENS1_ILi2048EEENS0_IJiNS1_ILi4096EEEEEEEEEEEC2ERKS7_RKSF_,@function
        .size           $_ZN7cutlass13device_kernelIN5flash19enable_sm80_to_sm89INS1_16FlashAttnBwdSm80INS1_25CollectiveMainloopBwdSm80ILi2ELi2EN4cute5tupleIJNS5_1CILi128EEES8_NS7_ILi64EEEEEENS_6half_tEfNS_4arch4Sm80ELb1ELb0ELb1ELb0ELb0ELb0ELb0ELb0ELi2ELi4ELi4ELi4ELb0EEENS1_21CollectiveEpilogueBwdISA_SB_SD_Li256ELb0ELb0ELi2EEENS1_25SingleTileBwdLPTSchedulerILb0ELi128ELb0EEEEEEEEEvNT_6ParamsE$_ZN4cute5tupleIJNS0_IJNS0_IJNS_1CILi1EEENS0_IJS2_NS1_ILi2EEES3_EEEEEES3_NS0_IJS3_S3_EEEEEENS0_IJNS0_IJNS1_ILi0EEENS0_IJS2_NS1_ILi256EEEiEEEEEENS1_ILi2048EEENS0_IJiNS1_ILi4096EEEEEEEEEEEC2ERKS7_RKSF_,($_ZN7cutlass13device_kernelIN5flash19enable_sm80_to_sm89INS1_16FlashAttnBwdSm80INS1_25CollectiveMainloopBwdSm80ILi2ELi2EN4cute5tupleIJNS5_1CILi128EEES8_NS7_ILi64EEEEEENS_6half_tEfNS_4arch4Sm80ELb1ELb0ELb1ELb0ELb0ELb0ELb0ELb0ELi2ELi4ELi4ELi4ELb0EEENS1_21CollectiveEpilogueBwdISA_SB_SD_Li256ELb0ELb0ELi2EEENS1_25SingleTileBwdLPTSchedulerILb0ELi128ELb0EEEEEEEEEvNT_6ParamsE$_ZN4cute5tupleIJNS0_IJNS0_IJNS_1CILi2EEES2_EEENS1_ILi8EEES3_EEENS0_IJNS0_IJNS1_ILi1EEEiEEENS1_ILi1024EEENS0_IJiiEEEEEEEEC2ERKS5_RKSA_ - $_ZN7cutlass13device_kernelIN5flash19enable_sm80_to_sm89INS1_16FlashAttnBwdSm80INS1_25CollectiveMainloopBwdSm80ILi2ELi2EN4cute5tupleIJNS5_1CILi128EEES8_NS7_ILi64EEEEEENS_6half_tEfNS_4arch4Sm80ELb1ELb0ELb1ELb0ELb0ELb0ELb0ELb0ELi2ELi4ELi4ELi4ELb0EEENS1_21CollectiveEpilogueBwdISA_SB_SD_Li256ELb0ELb0ELi2EEENS1_25SingleTileBwdLPTSchedulerILb0ELi128ELb0EEEEEEEEEvNT_6ParamsE$_ZN4cute5tupleIJNS0_IJNS0_IJNS_1CILi1EEENS0_IJS2_NS1_ILi2EEES3_EEEEEES3_NS0_IJS3_S3_EEEEEENS0_IJNS0_IJNS1_ILi0EEENS0_IJS2_NS1_ILi256EEEiEEEEEENS1_ILi2048EEENS0_IJiNS1_ILi4096EEEEEEEEEEEC2ERKS7_RKSF_)
$_ZN7cutlass13device_kernelIN5flash19enable_sm80_to_sm89INS1_16FlashAttnBwdSm80INS1_25CollectiveMainloopBwdSm80ILi2ELi2EN4cute5tupleIJNS5_1CILi128EEES8_NS7_ILi64EEEEEENS_6half_tEfNS_4arch4Sm80ELb1ELb0ELb1ELb0ELb0ELb0ELb0ELb0ELi2ELi4ELi4ELi4ELb0EEENS1_21CollectiveEpilogueBwdISA_SB_SD_Li256ELb0ELb0ELi2EEENS1_25SingleTileBwdLPTSchedulerILb0ELi128ELb0EEEEEEEEEvNT_6ParamsE$_ZN4cute5tupleIJNS0_IJNS0_IJNS_1CILi1EEENS0_IJS2_NS1_ILi2EEES3_EEEEEES3_NS0_IJS3_S3_EEEEEENS0_IJNS0_IJNS1_ILi0EEENS0_IJS2_NS1_ILi256EEEiEEEEEENS1_ILi2048EEENS0_IJiNS1_ILi4096EEEEEEEEEEEC2ERKS7_RKSF_:
[----:B------:R-:W-:Y:S01]  /*97e0*/  IADD3 R2, R70, -c[0x0][0x20], RZ ;  /* 0x8000080046027a10 */ /* 0x000fe20007ffe0ff */
[----:B------:R-:W-:Y:S01]  /*97f0*/  IMAD.MOV.U32 R20, RZ, RZ, R6 ;  /* 0x000000ffff147224 */ /* 0x000fe200078e0006 */
[----:B------:R-:W-:-:S03]  /*9800*/  MOV R21, 0x0 ;  /* 0x0000000000157802 */ /* 0x000fc60000000f00 */
[----:B------:R1:W-:Y:S04]  /*9810*/  STL [R2], R5 ;  /* 0x0000000502007387 */ /* 0x0003e80000100800 */
[----:B------:R1:W-:Y:S01]  /*9820*/  STL [R2+0x4], R3 ;  /* 0x0000040302007387 */ /* 0x0003e20000100800 */
[----:B------:R-:W-:Y:S05]  /*9830*/  RET.REL.NODEC R20 `(_ZN7cutlass13device_kernelIN5flash19enable_sm80_to_sm89INS1_16FlashAttnBwdSm80INS1_25CollectiveMainloopBwdSm80ILi2ELi2EN4cute5tupleIJNS5_1CILi128EEES8_NS7_ILi64EEEEEENS_6half_tEfNS_4arch4Sm80ELb1ELb0ELb1ELb0ELb0ELb0ELb0ELb0ELi2ELi4ELi4ELi4ELb0EEENS1_21CollectiveEpilogueBwdISA_SB_SD_Li256ELb0ELb0ELi2EEENS1_25SingleTileBwdLPTSchedulerILb0ELi128ELb0EEEEEEEEEvNT_6ParamsE) ;  /* 0xffff67c014007950 */ /* 0x000fea0003c3ffff */
        .type           $_ZN7cutlass13device_kernelIN5flash19enable_sm80_to_sm89INS1_16FlashAttnBwdSm80INS1_25CollectiveMainloopBwdSm80ILi2ELi2EN4cute5tupleIJNS5_1CILi128EEES8_NS7_ILi64EEEEEENS_6half_tEfNS_4arch4Sm80ELb1ELb0ELb1ELb0ELb0ELb0ELb0ELb0ELi2ELi4ELi4ELi4ELb0EEENS1_21CollectiveEpilogueBwdISA_SB_SD_Li256ELb0ELb0ELi2EEENS1_25SingleTileBwdLPTSchedulerILb0ELi128ELb0EEEEEEEEEvNT_6ParamsE$_ZN4cute5tupleIJNS0_IJNS0_IJNS_1CILi2EEES2_EEENS1_ILi8EEES3_EEENS0_IJNS0_IJNS1_ILi1EEEiEEENS1_ILi1024EEENS0_IJiiEEEEEEEEC2ERKS5_RKSA_,@function
        .size           $_ZN7cutlass13device_kernelIN5flash19enable_sm80_to_sm89INS1_16FlashAttnBwdSm80INS1_25CollectiveMainloopBwdSm80ILi2ELi2EN4cute5tupleIJNS5_1CILi128EEES8_NS7_ILi64EEEEEENS_6half_tEfNS_4arch4Sm80ELb1ELb0ELb1ELb0ELb0ELb0ELb0ELb0ELi2ELi4ELi4ELi4ELb0EEENS1_21CollectiveEpilogueBwdISA_SB_SD_Li256ELb0ELb0ELi2EEENS1_25SingleTileBwdLPTSchedulerILb0ELi128ELb0EEEEEEEEEvNT_6ParamsE$_ZN4cute5tupleIJNS0_IJNS0_IJNS_1CILi2EEES2_EEENS1_ILi8EEES3_EEENS0_IJNS0_IJNS1_ILi1EEEiEEENS1_ILi1024EEENS0_IJiiEEEEEEEEC2ERKS5_RKSA_,($_ZN7cutlass13device_kernelIN5flash19enable_sm80_to_sm89INS1_16FlashAttnBwdSm80INS1_25CollectiveMainloopBwdSm80ILi2ELi2EN4cute5tupleIJNS5_1CILi128EEES8_NS7_ILi64EEEEEENS_6half_tEfNS_4arch4Sm80ELb1ELb0ELb1ELb0ELb0ELb0ELb0ELb0ELi2ELi4ELi4ELi4ELb0EEENS1_21CollectiveEpilogueBwdISA_SB_SD_Li256ELb0ELb0ELi2EEENS1_25SingleTileBwdLPTSchedulerILb0ELi128ELb0EEEEEEEEEvNT_6ParamsE$_ZN4cute5tupleIJNS0_IJNS0_IJNS_1CILi2EEES2_EEES3_NS1_ILi8EEEEEENS0_IJNS0_IJiNS1_ILi512EEEEEENS0_IJiiEEENS1_ILi1024EEEEEEEEC2ERKS5_RKSA_ - $_ZN7cutlass13device_kernelIN5flash19enable_sm80_to_sm89INS1_16FlashAttnBwdSm80INS1_25CollectiveMainloopBwdSm80ILi2ELi2EN4cute5tupleIJNS5_1CILi128EEES8_NS7_ILi64EEEEEENS_6half_tEfNS_4arch4Sm80ELb1ELb0ELb1ELb0ELb0ELb0ELb0ELb0ELi2ELi4ELi4ELi4ELb0EEENS1_21CollectiveEpilogueBwdISA_SB_SD_Li256ELb0ELb0ELi2EEENS1_25SingleTileBwdLPTSchedulerILb0ELi128ELb0EEEEEEEEEvNT_6ParamsE$_ZN4cute5tupleIJNS0_IJNS0_IJNS_1CILi2EEES2_EEENS1_ILi8EEES3_EEENS0_IJNS0_IJNS1_ILi1EEEiEEENS1_ILi1024EEENS0_IJiiEEEEEEEEC2ERKS5_RKSA_)
$_ZN7cutlass13device_kernelIN5flash19enable_sm80_to_sm89INS1_16FlashAttnBwdSm80INS1_25CollectiveMainloopBwdSm80ILi2ELi2EN4cute5tupleIJNS5_1CILi128EEES8_NS7_ILi64EEEEEENS_6half_tEfNS_4arch4Sm80ELb1ELb0ELb1ELb0ELb0ELb0ELb0ELb0ELi2ELi4ELi4ELi4ELb0EEENS1_21CollectiveEpilogueBwdISA_SB_SD_Li256ELb0ELb0ELi2EEENS1_25SingleTileBwdLPTSchedulerILb0ELi128ELb0EEEEEEEEEvNT_6ParamsE$_ZN4cute5tupleIJNS0_IJNS0_IJNS_1CILi2EEES2_EEENS1_ILi8EEES3_EEENS0_IJNS0_IJNS1_ILi1EEEiEEENS1_ILi1024EEENS0_IJiiEEEEEEEEC2ERKS5_RKSA_:
[----:B------:R-:W-:Y:S01]  /*9840*/  IADD3 R4, R64, -c[0x0][0x20], RZ ;  /* 0x8000080040047a10 */ /* 0x000fe20007ffe0ff */
[----:B------:R-:W-:Y:S01]  /*9850*/  IMAD.MOV.U32 R28, RZ, RZ, R6 ;  /* 0x000000ffff1c7224 */ /* 0x000fe200078e0006 */
[----:B------:R-:W-:-:S03]  /*9860*/  MOV R29, 0x0 ;  /* 0x00000000001d7802 */ /* 0x000fc60000000f00 */
[----:B------:R1:W-:Y:S04]  /*9870*/  STL [R4], R2 ;  /* 0x0000000204007387 */ /* 0x0003e80000100800 */
[----:B------:R1:W-:Y:S04]  /*9880*/  STL [R4+0x4], R3 ;  /* 0x0000040304007387 */ /* 0x0003e80000100800 */
[----:B------:R1:W-:Y:S01]  /*9890*/  STL [R4+0x8], R5 ;  /* 0x0000080504007387 */ /* 0x0003e20000100800 */
[----:B------:R-:W-:Y:S05]  /*98a0*/  RET.REL.NODEC R28 `(_ZN7cutlass13device_kernelIN5flash19enable_sm80_to_sm89INS1_16FlashAttnBwdSm80INS1_25CollectiveMainloopBwdSm80ILi2ELi2EN4cute5tupleIJNS5_1CILi128EEES8_NS7_ILi64EEEEEENS_6half_tEfNS_4arch4Sm80ELb1ELb0ELb1ELb0ELb0ELb0ELb0ELb0ELi2ELi4ELi4ELi4ELb0EEENS1_21CollectiveEpilogueBwdISA_SB_SD_Li256ELb0ELb0ELi2EEENS1_25SingleTileBwdLPTSchedulerILb0ELi128ELb0EEEEEEEEEvNT_6ParamsE) ;  /* 0xffff67501c007950 */ /* 0x000fea0003c3ffff */
        .type           $_ZN7cutlass13device_kernelIN5flash19enable_sm80_to_sm89INS1_16FlashAttnBwdSm80INS1_25CollectiveMainloopBwdSm80ILi2ELi2EN4cute5tupleIJNS5_1CILi128EEES8_NS7_ILi64EEEEEENS_6half_tEfNS_4arch4Sm80ELb1ELb0ELb1ELb0ELb0ELb0ELb0ELb0ELi2ELi4ELi4ELi4ELb0EEENS1_21CollectiveEpilogueBwdISA_SB_SD_Li256ELb0ELb0ELi2EEENS1_25SingleTileBwdLPTSchedulerILb0ELi128ELb0EEEEEEEEEvNT_6ParamsE$_ZN4cute5tupleIJNS0_IJNS0_IJNS_1CILi2EEES2_EEES3_NS1_ILi8EEEEEENS0_IJNS0_IJiNS1_ILi512EEEEEENS0_IJiiEEENS1_ILi1024EEEEEEEEC2ERKS5_RKSA_,@function
        .size           $_ZN7cutlass13device_kernelIN5flash19enable_sm80_to_sm89INS1_16FlashAttnBwdSm80INS1_25CollectiveMainloopBwdSm80ILi2ELi2EN4cute5tupleIJNS5_1CILi128EEES8_NS7_ILi64EEEEEENS_6half_tEfNS_4arch4Sm80ELb1ELb0ELb1ELb0ELb0ELb0ELb0ELb0ELi2ELi4ELi4ELi4ELb0EEENS1_21CollectiveEpilogueBwdISA_SB_SD_Li256ELb0ELb0ELi2EEENS1_25SingleTileBwdLPTSchedulerILb0ELi128ELb0EEEEEEEEEvNT_6ParamsE$_ZN4cute5tupleIJNS0_IJNS0_IJNS_1CILi2EEES2_EEES3_NS1_ILi8EEEEEENS0_IJNS0_IJiNS1_ILi512EEEEEENS0_IJiiEEENS1_ILi1024EEEEEEEEC2ERKS5_RKSA_,($_ZN7cutlass13device_kernelIN5flash19enable_sm80_to_sm89INS1_16FlashAttnBwdSm80INS1_25CollectiveMainloopBwdSm80ILi2ELi2EN4cute5tupleIJNS5_1CILi128EEES8_NS7_ILi64EEEEEENS_6half_tEfNS_4arch4Sm80ELb1ELb0ELb1ELb0ELb0ELb0ELb0ELb0ELi2ELi4ELi4ELi4ELb0EEENS1_21CollectiveEpilogueBwdISA_SB_SD_Li256ELb0ELb0ELi2EEENS1_25SingleTileBwdLPTSchedulerILb0ELi128ELb0EEEEEEEEEvNT_6ParamsE$_ZN4cute5tupleIJNS0_IJNS0_IJNS_1CILi2EEES2_S2_EEES2_NS0_IJNS0_IJS2_S2_EEES2_EEEEEENS0_IJNS0_IJNS1_ILi1EEENS1_ILi512EEEiEEENS1_ILi4096EEENS0_IJNS0_IJiiEEENS1_ILi8192EEEEEEEEEEEC2ERKS6_RKSE_ - $_ZN7cutlass13device_kernelIN5flash19enable_sm80_to_sm89INS1_16FlashAttnBwdSm80INS1_25CollectiveMainloopBwdSm80ILi2ELi2EN4cute5tupleIJNS5_1CILi128EEES8_NS7_ILi64EEEEEENS_6half_tEfNS_4arch4Sm80ELb1ELb0ELb1ELb0ELb0ELb0ELb0ELb0ELi2ELi4ELi4ELi4ELb0EEENS1_21CollectiveEpilogueBwdISA_SB_SD_Li256ELb0ELb0ELi2EEENS1_25SingleTileBwdLPTSchedulerILb0ELi128ELb0EEEEEEEEEvNT_6ParamsE$_ZN4cute5tupleIJNS0_IJNS0_IJNS_1CILi2EEES2_EEES3_NS1_ILi8EEEEEENS0_IJNS0_IJiNS1_ILi512EEEEEENS0_IJiiEEENS1_ILi1024EEEEEEEEC2ERKS5_RKSA_)
$_ZN7cutlass13device_kernelIN5flash19enable_sm80_to_sm89INS1_16FlashAttnBwdSm80INS1_25CollectiveMainloopBwdSm80ILi2ELi2EN4cute5tupleIJNS5_1CILi128EEES8_NS7_ILi64EEEEEENS_6half_tEfNS_4arch4Sm80ELb1ELb0ELb1ELb0ELb0ELb0ELb0ELb0ELi2ELi4ELi4ELi4ELb0EEENS1_21CollectiveEpilogueBwdISA_SB_SD_Li256ELb0ELb0ELi2EEENS1_25SingleTileBwdLPTSchedulerILb0ELi128ELb0EEEEEEEEEvNT_6ParamsE$_ZN4cute5tupleIJNS0_IJNS0_IJNS_1CILi2EEES2_EEES3_NS1_ILi8EEEEEENS0_IJNS0_IJiNS1_ILi512EEEEEENS0_IJiiEEENS1_ILi1024EEEEEEEEC2ERKS5_RKSA_:
[----:B------:R-:W-:Y:S02]  /*98b0*/  IADD3 R4, R82, -c[0x0][0x20], RZ ;  /* 0x8000080052047a10 */ /* 0x000fe40007ffe0ff */
[----:B------:R-:W-:-:S03]  /*98c0*/  MOV R27, 0x0 ;  /* 0x00000000001b7802 */ /* 0x000fc60000000f00 */
[----:B------:R1:W-:Y:S04]  /*98d0*/  STL [R4], R2 ;  /* 0x0000000204007387 */ /* 0x0003e80000100800 */
[----:B------:R1:W-:Y:S04]  /*98e0*/  STL [R4+0x4], R3 ;  /* 0x0000040304007387 */ /* 0x0003e80000100800 */
[----:B------:R1:W-:Y:S01]  /*98f0*/  STL [R4+0x8], R5 ;  /* 0x0000080504007387 */ /* 0x0003e20000100800 */
[----:B------:R-:W-:Y:S05]  /*9900*/  RET.REL.NODEC R26 `(_ZN7cutlass13device_kernelIN5flash19enable_sm80_to_sm89INS1_16FlashAttnBwdSm80INS1_25CollectiveMainloopBwdSm80ILi2ELi2EN4cute5tupleIJNS5_1CILi128EEES8_NS7_ILi64EEEEEENS_6half_tEfNS_4arch4Sm80ELb1ELb0ELb1ELb0ELb0ELb0ELb0ELb0ELi2ELi4ELi4ELi4ELb0EEENS1_21CollectiveEpilogueBwdISA_SB_SD_Li256ELb0ELb0ELi2EEENS1_25SingleTileBwdLPTSchedulerILb0ELi128ELb0EEEEEEEEEvNT_6ParamsE) ;  /* 0xffff66f01a007950 */ /* 0x000fea0003c3ffff */
        .type           $_ZN7cutlass13device_kernelIN5flash19enable_sm80_to_sm89INS1_16FlashAttnBwdSm80INS1_25CollectiveMainloopBwdSm80ILi2ELi2EN4cute5tupleIJNS5_1CILi128EEES8_NS7_ILi64EEEEEENS_6half_tEfNS_4arch4Sm80ELb1ELb0ELb1ELb0ELb0ELb0ELb0ELb0ELi2ELi4ELi4ELi4ELb0EEENS1_21CollectiveEpilogueBwdISA_SB_SD_Li256ELb0ELb0ELi2EEENS1_25SingleTileBwdLPTSchedulerILb0ELi128ELb0EEEEEEEEEvNT_6ParamsE$_ZN4cute5tupleIJNS0_IJNS0_IJNS_1CILi2EEES2_S2_EEES2_NS0_IJNS0_IJS2_S2_EEES2_EEEEEENS0_IJNS0_IJNS1_ILi1EEENS1_ILi512EEEiEEENS1_ILi4096EEENS0_IJNS0_IJiiEEENS1_ILi8192EEEEEEEEEEEC2ERKS6_RKSE_,@function
        .size           $_ZN7cutlass13device_kernelIN5flash19enable_sm80_to_sm89INS1_16FlashAttnBwdSm80INS1_25CollectiveMainloopBwdSm80ILi2ELi2EN4cute5tupleIJNS5_1CILi128EEES8_NS7_ILi64EEEEEENS_6half_tEfNS_4arch4Sm80ELb1ELb0ELb1ELb0ELb0ELb0ELb0ELb0ELi2ELi4ELi4ELi4ELb0EEENS1_21CollectiveEpilogueBwdISA_SB_SD_Li256ELb0ELb0ELi2EEENS1_25SingleTileBwdLPTSchedulerILb0ELi128ELb0EEEEEEEEEvNT_6ParamsE$_ZN4cute5tupleIJNS0_IJNS0_IJNS_1CILi2EEES2_S2_EEES2_NS0_IJNS0_IJS2_S2_EEES2_EEEEEENS0_IJNS0_IJNS1_ILi1EEENS1_ILi512EEEiEEENS1_ILi4096EEENS0_IJNS0_IJiiEEENS1_ILi8192EEEEEEEEEEEC2ERKS6_RKSE_,($_ZN7cutlass13device_kernelIN5flash19enable_sm80_to_sm89INS1_16FlashAttnBwdSm80INS1_25CollectiveMainloopBwdSm80ILi2ELi2EN4cute5tupleIJNS5_1CILi128EEES8_NS7_ILi64EEEEEENS_6half_tEfNS_4arch4Sm80ELb1ELb0ELb1ELb0ELb0ELb0ELb0ELb0ELi2ELi4ELi4ELi4ELb0EEENS1_21CollectiveEpilogueBwdISA_SB_SD_Li256ELb0ELb0ELi2EEENS1_25SingleTileBwdLPTSchedulerILb0ELi128ELb0EEEEEEEEEvNT_6ParamsE$_ZN4cute5tupleIJNS0_IJNS0_IJNS_1CILi2EEES2_S2_EEES2_NS0_IJS2_S2_EEEEEENS0_IJNS0_IJNS1_ILi1EEENS1_ILi512EEEiEEENS1_ILi4096EEENS0_IJiiEEEEEEEEC2ERKS5_RKSB_ - $_ZN7cutlass13device_kernelIN5flash19enable_sm80_to_sm89INS1_16FlashAttnBwdSm80INS1_25CollectiveMainloopBwdSm80ILi2ELi2EN4cute5tupleIJNS5_1CILi128EEES8_NS7_ILi64EEEEEENS_6half_tEfNS_4arch4Sm80ELb1ELb0ELb1ELb0ELb0ELb0ELb0ELb0ELi2ELi4ELi4ELi4ELb0EEENS1_21CollectiveEpilogueBwdISA_SB_SD_Li256ELb0ELb0ELi2EEENS1_25SingleTileBwdLPTSchedulerILb0ELi128ELb0EEEEEEEEEvNT_6ParamsE$_ZN4cute5tupleIJNS0_IJNS0_IJNS_1CILi2EEES2_S2_EEES2_NS0_IJNS0_IJS2_S2_EEES2_EEEEEENS0_IJNS0_IJNS1_ILi1EEENS1_ILi512EEEiEEENS1_ILi4096EEENS0_IJNS0_IJiiEEENS1_ILi8192EEEEEEEEEEEC2ERKS6_RKSE_)
$_ZN7cutlass13device_kernelIN5flash19enable_sm80_to_sm89INS1_16FlashAttnBwdSm80INS1_25CollectiveMainloopBwdSm80ILi2ELi2EN4cute5tupleIJNS5_1CILi128EEES8_NS7_ILi64EEEEEENS_6half_tEfNS_4arch4Sm80ELb1ELb0ELb1ELb0ELb0ELb0ELb0ELb0ELi2ELi4ELi4ELi4ELb0EEENS1_21CollectiveEpilogueBwdISA_SB_SD_Li256ELb0ELb0ELi2EEENS1_25SingleTileBwdLPTSchedulerILb0ELi128ELb0EEEEEEEEEvNT_6ParamsE$_ZN4cute5tupleIJNS0_IJNS0_IJNS_1CILi2EEES2_S2_EEES2_NS0_IJNS0_IJS2_S2_EEES2_EEEEEENS0_IJNS0_IJNS1_ILi1EEENS1_ILi512EEEiEEENS1_ILi4096EEENS0_IJNS0_IJiiEEENS1_ILi8192EEEEEEEEEEEC2ERKS6_RKSE_:
[----:B------:R-:W-:Y:S01]  /*9910*/  IADD3 R4, R82, -c[0x0][0x20], RZ ;  /* 0x8000080052047a10 */ /* 0x000fe20007ffe0ff */
[----:B------:R-:W-:Y:S01]  /*9920*/  IMAD.MOV.U32 R32, RZ, RZ, R6 ;  /* 0x000000ffff207224 */ /* 0x000fe200078e0006 */
[----:B------:R-:W-:-:S03]  /*9930*/  MOV R33, 0x0 ;  /* 0x0000000000217802 */ /* 0x000fc60000000f00 */
[----:B------:R1:W-:Y:S04]  /*9940*/  STL [R4], R2 ;  /* 0x0000000204007387 */ /* 0x0003e80000100800 */
[----:B------:R1:W-:Y:S04]  /*9950*/  STL [R4+0x4], R3 ;  /* 0x0000040304007387 */ /* 0x0003e80000100800 */
[----:B------:R1:W-:Y:S01]  /*9960*/  STL [R4+0x8], R5 ;  /* 0x0000080504007387 */ /* 0x0003e20000100800 */
[----:B------:R-:W-:Y:S05]  /*9970*/  RET.REL.NODEC R32 `(_ZN7cutlass13device_kernelIN5flash19enable_sm80_to_sm89INS1_16FlashAttnBwdSm80INS1_25CollectiveMainloopBwdSm80ILi2ELi2EN4cute5tupleIJNS5_1CILi128EEES8_NS7_ILi64EEEEEENS_6half_tEfNS_4arch4Sm80ELb1ELb0ELb1ELb0ELb0ELb0ELb0ELb0ELi2ELi4ELi4ELi4ELb0EEENS1_21CollectiveEpilogueBwdISA_SB_SD_Li256ELb0ELb0ELi2EEENS1_25SingleTileBwdLPTSchedulerILb0ELi128ELb0EEEEEEEEEvNT_6ParamsE) ;  /* 0xffff668020007950 */ /* 0x000fea0003c3ffff */
        .type           $_ZN7cutlass13device_kernelIN5flash19enable_sm80_to_sm89INS1_16FlashAttnBwdSm80INS1_25CollectiveMainloopBwdSm80ILi2ELi2EN4cute5tupleIJNS5_1CILi128EEES8_NS7_ILi64EEEEEENS_6half_tEfNS_4arch4Sm80ELb1ELb0ELb1ELb0ELb0ELb0ELb0ELb0ELi2ELi4ELi4ELi4ELb0EEENS1_21CollectiveEpilogueBwdISA_SB_SD_Li256ELb0ELb0ELi2EEENS1_25SingleTileBwdLPTSchedulerILb0ELi128ELb0EEEEEEEEEvNT_6ParamsE$_ZN4cute5tupleIJNS0_IJNS0_IJNS_1CILi2EEES2_S2_EEES2_NS0_IJS2_S2_EEEEEENS0_IJNS0_IJNS1_ILi1EEENS1_ILi512EEEiEEENS1_ILi4096EEENS0_IJiiEEEEEEEEC2ERKS5_RKSB_,@function
        .size           $_ZN7cutlass13device_kernelIN5flash19enable_sm80_to_sm89INS1_16FlashAttnBwdSm80INS1_25CollectiveMainloopBwdSm80ILi2ELi2EN4cute5tupleIJNS5_1CILi128EEES8_NS7_ILi64EEEEEENS_6half_tEfNS_4arch4Sm80ELb1ELb0ELb1ELb0ELb0ELb0ELb0ELb0ELi2ELi4ELi4ELi4ELb0EEENS1_21CollectiveEpilogueBwdISA_SB_SD_Li256ELb0ELb0ELi2EEENS1_25SingleTileBwdLPTSchedulerILb0ELi128ELb0EEEEEEEEEvNT_6ParamsE$_ZN4cute5tupleIJNS0_IJNS0_IJNS_1CILi2EEES2_S2_EEES2_NS0_IJS2_S2_EEEEEENS0_IJNS0_IJNS1_ILi1EEENS1_ILi512EEEiEEENS1_ILi4096EEENS0_IJiiEEEEEEEEC2ERKS5_RKSB_,($_ZN7cutlass13device_kernelIN5flash19enable_sm80_to_sm89INS1_16FlashAttnBwdSm80INS1_25CollectiveMainloopBwdSm80ILi2ELi2EN4cute5tupleIJNS5_1CILi128EEES8_NS7_ILi64EEEEEENS_6half_tEfNS_4arch4Sm80ELb1ELb0ELb1ELb0ELb0ELb0ELb0ELb0ELi2ELi4ELi4ELi4ELb0EEENS1_21CollectiveEpilogueBwdISA_SB_SD_Li256ELb0ELb0ELi2EEENS1_25SingleTileBwdLPTSchedulerILb0ELi128ELb0EEEEEEEEEvNT_6ParamsE$_ZN4cute5tupleIJNS0_IJNS0_IJNS_1CILi8EEENS1_ILi1EEEEEENS0_IJNS1_ILi2EEEEEEEEENS0_IJNS0_IJS3_NS1_ILi0EEEEEENS0_IJiEEEEEEEEC2ERKS7_RKSB_ - $_ZN7cutlass13device_kernelIN5flash19enable_sm80_to_sm89INS1_16FlashAttnBwdSm80INS1_25CollectiveMainloopBwdSm80ILi2ELi2EN4cute5tupleIJNS5_1CILi128EEES8_NS7_ILi64EEEEEENS_6half_tEfNS_4arch4Sm80ELb1ELb0ELb1ELb0ELb0ELb0ELb0ELb0ELi2ELi4ELi4ELi4ELb0EEENS1_21CollectiveEpilogueBwdISA_SB_SD_Li256ELb0ELb0ELi2EEENS1_25SingleTileBwdLPTSchedulerILb0ELi128ELb0EEEEEEEEEvNT_6ParamsE$_ZN4cute5tupleIJNS0_IJNS0_IJNS_1CILi2EEES2_S2_EEES2_NS0_IJS2_S2_EEEEEENS0_IJNS0_IJNS1_ILi1EEENS1_ILi512EEEiEEENS1_ILi4096EEENS0_IJiiEEEEEEEEC2ERKS5_RKSB_)
$_ZN7cutlass13device_kernelIN5flash19enable_sm80_to_sm89INS1_16FlashAttnBwdSm80INS1_25CollectiveMainloopBwdSm80ILi2ELi2EN4cute5tupleIJNS5_1CILi128EEES8_NS7_ILi64EEEEEENS_6half_tEfNS_4arch4Sm80ELb1ELb0ELb1ELb0ELb0ELb0ELb0ELb0ELi2ELi4ELi4ELi4ELb0EEENS1_21CollectiveEpilogueBwdISA_SB_SD_Li256ELb0ELb0ELi2EEENS1_25SingleTileBwdLPTSchedulerILb0ELi128ELb0EEEEEEEEEvNT_6ParamsE$_ZN4cute5tupleIJNS0_IJNS0_IJNS_1CILi2EEES2_S2_EEES2_NS0_IJS2_S2_EEEEEENS0_IJNS0_IJNS1_ILi1EEENS1_ILi512EEEiEEENS1_ILi4096EEENS0_IJiiEEEEEEEEC2ERKS5_RKSB_:
[----:B------:R-:W-:Y:S01]  /*9980*/  IADD3 R4, R64, -c[0x0][0x20], RZ ;  /* 0x8000080040047a10 */ /* 0x000fe20007ffe0ff */
[----:B------:R-:W-:Y:S01]  /*9990*/  IMAD.MOV.U32 R30, RZ, RZ, R6 ;  /* 0x000000ffff1e7224 */ /* 0x000fe200078e0006 */
[----:B------:R-:W-:-:S03]  /*99a0*/  MOV R31, 0x0 ;  /* 0x00000000001f7802 */ /* 0x000fc60000000f00 */
[----:B------:R1:W-:Y:S04]  /*99b0*/  STL [R4], R2 ;  /* 0x0000000204007387 */ /* 0x0003e80000100800 */
[----:B------:R1:W-:Y:S04]  /*99c0*/  STL [R4+0x4], R3 ;  /* 0x0000040304007387 */ /* 0x0003e80000100800 */
[----:B------:R1:W-:Y:S01]  /*99d0*/  STL [R4+0x8], R5 ;  /* 0x0000080504007387 */ /* 0x0003e20000100800 */
[----:B------:R-:W-:Y:S05]  /*99e0*/  RET.REL.NODEC R30 `(_ZN7cutlass13device_kernelIN5flash19enable_sm80_to_sm89INS1_16FlashAttnBwdSm80INS1_25CollectiveMainloopBwdSm80ILi2ELi2EN4cute5tupleIJNS5_1CILi128EEES8_NS7_ILi64EEEEEENS_6half_tEfNS_4arch4Sm80ELb1ELb0ELb1ELb0ELb0ELb0ELb0ELb0ELi2ELi4ELi4ELi4ELb0EEENS1_21CollectiveEpilogueBwdISA_SB_SD_Li256ELb0ELb0ELi2EEENS1_25SingleTileBwdLPTSchedulerILb0ELi128ELb0EEEEEEEEEvNT_6ParamsE) ;  /* 0xffff66101e007950 */ /* 0x000fea0003c3ffff */
        .type           $_ZN7cutlass13device_kernelIN5flash19enable_sm80_to_sm89INS1_16FlashAttnBwdSm80INS1_25CollectiveMainloopBwdSm80ILi2ELi2EN4cute5tupleIJNS5_1CILi128EEES8_NS7_ILi64EEEEEENS_6half_tEfNS_4arch4Sm80ELb1ELb0ELb1ELb0ELb0ELb0ELb0ELb0ELi2ELi4ELi4ELi4ELb0EEENS1_21CollectiveEpilogueBwdISA_SB_SD_Li256ELb0ELb0ELi2EEENS1_25SingleTileBwdLPTSchedulerILb0ELi128ELb0EEEEEEEEEvNT_6ParamsE$_ZN4cute5tupleIJNS0_IJNS0_IJNS_1CILi8EEENS1_ILi1EEEEEENS0_IJNS1_ILi2EEEEEEEEENS0_IJNS0_IJS3_NS1_ILi0EEEEEENS0_IJiEEEEEEEEC2ERKS7_RKSB_,@function
        .size           $_ZN7cutlass13device_kernelIN5flash19enable_sm80_to_sm89INS1_16FlashAttnBwdSm80INS1_25CollectiveMainloopBwdSm80ILi2ELi2EN4cute5tupleIJNS5_1CILi128EEES8_NS7_ILi64EEEEEENS_6half_tEfNS_4arch4Sm80ELb1ELb0ELb1ELb0ELb0ELb0ELb0ELb0ELi2ELi4ELi4ELi4ELb0EEENS1_21CollectiveEpilogueBwdISA_SB_SD_Li256ELb0ELb0ELi2EEENS1_25SingleTileBwdLPTSchedulerILb0ELi128ELb0EEEEEEEEEvNT_6ParamsE$_ZN4cute5tupleIJNS0_IJNS0_IJNS_1CILi8EEENS1_ILi1EEEEEENS0_IJNS1_ILi2EEEEEEEEENS0_IJNS0_IJS3_NS1_ILi0EEEEEENS0_IJiEEEEEEEEC2ERKS7_RKSB_,($_ZN7cutlass13device_kernelIN5flash19enable_sm80_to_sm89INS1_16FlashAttnBwdSm80INS1_25CollectiveMainloopBwdSm80ILi2ELi2EN4cute5tupleIJNS5_1CILi128EEES8_NS7_ILi64EEEEEENS_6half_tEfNS_4arch4Sm80ELb1ELb0ELb1ELb0ELb0ELb0ELb0ELb0ELi2ELi4ELi4ELi4ELb0EEENS1_21CollectiveEpilogueBwdISA_SB_SD_Li256ELb0ELb0ELi2EEENS1_25SingleTileBwdLPTSchedulerILb0ELi128ELb0EEEEEEEEEvNT_6ParamsE$_ZN4cute5tupleIJNS0_IJNS0_IJNS_1CILi8EEENS1_ILi1EEEEEENS1_ILi2EEEEEENS0_IJNS0_IJS3_NS1_ILi0EEEEEEiEEEEEC2ERKS6_RKS9_ - $_ZN7cutlass13device_kernelIN5flash19enable_sm80_to_sm89INS1_16FlashAttnBwdSm80INS1_25CollectiveMainloopBwdSm80ILi2ELi2EN4cute5tupleIJNS5_1CILi128EEES8_NS7_ILi64EEEEEENS_6half_tEfNS_4arch4Sm80ELb1ELb0ELb1ELb0ELb0ELb0ELb0ELb0ELi2ELi4ELi4ELi4ELb0EEENS1_21CollectiveEpilogueBwdISA_SB_SD_Li256ELb0ELb0ELi2EEENS1_25SingleTileBwdLPTSchedulerILb0ELi128ELb0EEEEEEEEEvNT_6ParamsE$_ZN4cute5tupleIJNS0_IJNS0_IJNS_1CILi8EEENS1_ILi1EEEEEENS0_IJNS1_ILi2EEEEEEEEENS0_IJNS0_IJS3_NS1_ILi0EEEEEENS0_IJiEEEEEEEEC2ERKS7_RKSB_)
$_ZN7cutlass13device_kernelIN5flash19enable_sm80_to_sm89INS1_16FlashAttnBwdSm80INS1_25CollectiveMainloopBwdSm80ILi2ELi2EN4cute5tupleIJNS5_1CILi128EEES8_NS7_ILi64EEEEEENS_6half_tEfNS_4arch4Sm80ELb1ELb0ELb1ELb0ELb0ELb0ELb0ELb0ELi2ELi4ELi4ELi4ELb0EEENS1_21CollectiveEpilogueBwdISA_SB_SD_Li256ELb0ELb0ELi2EEENS1_25SingleTileBwdLPTSchedulerILb0ELi128ELb0EEEEEEEEEvNT_6ParamsE$_ZN4cute5tupleIJNS0_IJNS0_IJNS_1CILi8EEENS1_ILi1EEEEEENS0_IJNS1_ILi2EEEEEEEEENS0_IJNS0_IJS3_NS1_ILi0EEEEEENS0_IJiEEEEEEEEC2ERKS7_RKSB_:
[----:B------:R-:W-:Y:S02]  /*99f0*/  IADD3 R36, R83, -c[0x0][0x20], RZ ;  /* 0x8000080053247a10 */ /* 0x000fe40007ffe0ff */
[----:B------:R-:W-:-:S03]  /*9a00*/  MOV R39, 0x0 ;  /* 0x0000000000277802 */ /* 0x000fc60000000f00 */
[----:B------:R1:W-:Y:S01]  /*9a10*/  STL [R36], R37 ;  /* 0x0000002524007387 */ /* 0x0003e20000100800 */
[----:B------:R-:W-:Y:S05]  /*9a20*/  RET.REL.NODEC R38 `(_ZN7cutlass13device_kernelIN5flash19enable_sm80_to_sm89INS1_16FlashAttnBwdSm80INS1_25CollectiveMainloopBwdSm80ILi2ELi2EN4cute5tupleIJNS5_1CILi128EEES8_NS7_ILi64EEEEEENS_6half_tEfNS_4arch4Sm80ELb1ELb0ELb1ELb0ELb0ELb0ELb0ELb0ELi2ELi4ELi4ELi4ELb0EEENS1_21CollectiveEpilogueBwdISA_SB_SD_Li256ELb0ELb0ELi2EEENS1_25SingleTileBwdLPTSchedulerILb0ELi128ELb0EEEEEEEEEvNT_6ParamsE) ;  /* 0xffff65d026007950 */ /* 0x000fea0003c3ffff */
        .type           $_ZN7cutlass13device_kernelIN5flash19enable_sm80_to_sm89INS1_16FlashAttnBwdSm80INS1_25CollectiveMainloopBwdSm80ILi2ELi2EN4cute5tupleIJNS5_1CILi128EEES8_NS7_ILi64EEEEEENS_6half_tEfNS_4arch4Sm80ELb1ELb0ELb1ELb0ELb0ELb0ELb0ELb0ELi2ELi4ELi4ELi4ELb0EEENS1_21CollectiveEpilogueBwdISA_SB_SD_Li256ELb0ELb0ELi2EEENS1_25SingleTileBwdLPTSchedulerILb0ELi128ELb0EEEEEEEEEvNT_6ParamsE$_ZN4cute5tupleIJNS0_IJNS0_IJNS_1CILi8EEENS1_ILi1EEEEEENS1_ILi2EEEEEENS0_IJNS0_IJS3_NS1_ILi0EEEEEEiEEEEEC2ERKS6_RKS9_,@function
        .size           $_ZN7cutlass13device_kernelIN5flash19enable_sm80_to_sm89INS1_16FlashAttnBwdSm80INS1_25CollectiveMainloopBwdSm80ILi2ELi2EN4cute5tupleIJNS5_1CILi128EEES8_NS7_ILi64EEEEEENS_6half_tEfNS_4arch4Sm80ELb1ELb0ELb1ELb0ELb0ELb0ELb0ELb0ELi2ELi4ELi4ELi4ELb0EEENS1_21CollectiveEpilogueBwdISA_SB_SD_Li256ELb0ELb0ELi2EEENS1_25SingleTileBwdLPTSchedulerILb0ELi128ELb0EEEEEEEEEvNT_6ParamsE$_ZN4cute5tupleIJNS0_IJNS0_IJNS_1CILi8EEENS1_ILi1EEEEEENS1_ILi2EEEEEENS0_IJNS0_IJS3_NS1_ILi0EEEEEEiEEEEEC2ERKS6_RKS9_,($_ZN7cutlass13device_kernelIN5flash19enable_sm80_to_sm89INS1_16FlashAttnBwdSm80INS1_25CollectiveMainloopBwdSm80ILi2ELi2EN4cute5tupleIJNS5_1CILi128EEES8_NS7_ILi64EEEEEENS_6half_tEfNS_4arch4Sm80ELb1ELb0ELb1ELb0ELb0ELb0ELb0ELb0ELi2ELi4ELi4ELi4ELb0EEENS1_21CollectiveEpilogueBwdISA_SB_SD_Li256ELb0ELb0ELi2EEENS1_25SingleTileBwdLPTSchedulerILb0ELi128ELb0EEEEEEEEEvNT_6ParamsE$_ZN4cute5tupleIJNS0_IJNS0_IJNS_1CILi8EEENS1_ILi1EEEEEENS1_ILi2EEENS0_IJS5_S5_EEEEEENS0_IJNS0_IJS3_NS1_ILi0EEEEEENS1_ILi4096EEENS0_IJiiEEEEEEEEC2ERKS7_RKSC_ - $_ZN7cutlass13device_kernelIN5flash19enable_sm80_to_sm89INS1_16FlashAttnBwdSm80INS1_25CollectiveMainloopBwdSm80ILi2ELi2EN4cute5tupleIJNS5_1CILi128EEES8_NS7_ILi64EEEEEENS_6half_tEfNS_4arch4Sm80ELb1ELb0ELb1ELb0ELb0ELb0ELb0ELb0ELi2ELi4ELi4ELi4ELb0EEENS1_21CollectiveEpilogueBwdISA_SB_SD_Li256ELb0ELb0ELi2EEENS1_25SingleTileBwdLPTSchedulerILb0ELi128ELb0EEEEEEEEEvNT_6ParamsE$_ZN4cute5tupleIJNS0_IJNS0_IJNS_1CILi8EEENS1_ILi1EEEEEENS1_ILi2EEEEEENS0_IJNS0_IJS3_NS1_ILi0EEEEEEiEEEEEC2ERKS6_RKS9_)
$_ZN7cutlass13device_kernelIN5flash19enable_sm80_to_sm89INS1_16FlashAttnBwdSm80INS1_25CollectiveMainloopBwdSm80ILi2ELi2EN4cute5tupleIJNS5_1CILi128EEES8_NS7_ILi64EEEEEENS_6half_tEfNS_4arch4Sm80ELb1ELb0ELb1ELb0ELb0ELb0ELb0ELb0ELi2ELi4ELi4ELi4ELb0EEENS1_21CollectiveEpilogueBwdISA_SB_SD_Li256ELb0ELb0ELi2EEENS1_25SingleTileBwdLPTSchedulerILb0ELi128ELb0EEEEEEEEEvNT_6ParamsE$_ZN4cute5tupleIJNS0_IJNS0_IJNS_1CILi8EEENS1_ILi1EEEEEENS1_ILi2EEEEEENS0_IJNS0_IJS3_NS1_ILi0EEEEEEiEEEEEC2ERKS6_RKS9_:
[----:B------:R-:W-:Y:S02]  /*9a30*/  IADD3 R2, R83, -c[0x0][0x20], RZ ;  /* 0x8000080053027a10 */ /* 0x000fe40007ffe0ff */
[----:B------:R-:W-:-:S03]  /*9a40*/  MOV R37, 0x0 ;  /* 0x0000000000257802 */ /* 0x000fc60000000f00 */
[----:B------:R1:W-:Y:S01]  /*9a50*/  STL [R2], R3 ;  /* 0x0000000302007387 */ /* 0x0003e20000100800 */
[----:B------:R-:W-:Y:S05]  /*9a60*/  RET.REL.NODEC R36 `(_ZN7cutlass13device_kernelIN5flash19enable_sm80_to_sm89INS1_16FlashAttnBwdSm80INS1_25CollectiveMainloopBwdSm80ILi2ELi2EN4cute5tupleIJNS5_1CILi128EEES8_NS7_ILi64EEEEEENS_6half_tEfNS_4arch4Sm80ELb1ELb0ELb1ELb0ELb0ELb0ELb0ELb0ELi2ELi4ELi4ELi4ELb0EEENS1_21CollectiveEpilogueBwdISA_SB_SD_Li256ELb0ELb0ELi2EEENS1_25SingleTileBwdLPTSchedulerILb0ELi128ELb0EEEEEEEEEvNT_6ParamsE) ;  /* 0xffff659024007950 */ /* 0x000fea0003c3ffff */
        .type           $_ZN7cutlass13device_kernelIN5flash19enable_sm80_to_sm89INS1_16FlashAttnBwdSm80INS1_25CollectiveMainloopBwdSm80ILi2ELi2EN4cute5tupleIJNS5_1CILi128EEES8_NS7_ILi64EEEEEENS_6half_tEfNS_4arch4Sm80ELb1ELb0ELb1ELb0ELb0ELb0ELb0ELb0ELi2ELi4ELi4ELi4ELb0EEENS1_21CollectiveEpilogueBwdISA_SB_SD_Li256ELb0ELb0ELi2EEENS1_25SingleTileBwdLPTSchedulerILb0ELi128ELb0EEEEEEEEEvNT_6ParamsE$_ZN4cute5tupleIJNS0_IJNS0_IJNS_1CILi8EEENS1_ILi1EEEEEENS1_ILi2EEENS0_IJS5_S5_EEEEEENS0_IJNS0_IJS3_NS1_ILi0EEEEEENS1_ILi4096EEENS0_IJiiEEEEEEEEC2ERKS7_RKSC_,@function
        .size           $_ZN7cutlass13device_kernelIN5flash19enable_sm80_to_sm89INS1_16FlashAttnBwdSm80INS1_25CollectiveMainloopBwdSm80ILi2ELi2EN4cute5tupleIJNS5_1CILi128EEES8_NS7_ILi64EEEEEENS_6half_tEfNS_4arch4Sm80ELb1ELb0ELb1ELb0ELb0ELb0ELb0ELb0ELi2ELi4ELi4ELi4ELb0EEENS1_21CollectiveEpilogueBwdISA_SB_SD_Li256ELb0ELb0ELi2EEENS1_25SingleTileBwdLPTSchedulerILb0ELi128ELb0EEEEEEEEEvNT_6ParamsE$_ZN4cute5tupleIJNS0_IJNS0_IJNS_1CILi8EEENS1_ILi1EEEEEENS1_ILi2EEENS0_IJS5_S5_EEEEEENS0_IJNS0_IJS3_NS1_ILi0EEEEEENS1_ILi4096EEENS0_IJiiEEEEEEEEC2ERKS7_RKSC_,($_ZN7cutlass13device_kernelIN5flash19enable_sm80_to_sm89INS1_16FlashAttnBwdSm80INS1_25CollectiveMainloopBwdSm80ILi2ELi2EN4cute5tupleIJNS5_1CILi128EEES8_NS7_ILi64EEEEEENS_6half_tEfNS_4arch4Sm80ELb1ELb0ELb1ELb0ELb0ELb0ELb0ELb0ELi2ELi4ELi4ELi4ELb0EEENS1_21CollectiveEpilogueBwdISA_SB_SD_Li256ELb0ELb0ELi2EEENS1_25SingleTileBwdLPTSchedulerILb0ELi128ELb0EEEEEEEEEvNT_6ParamsE$_ZN4cute5tupleIJNS0_IJNS0_IJNS_1CILi8EEENS1_ILi1EEEEEENS1_ILi2EEES2_EEENS0_IJNS0_IJS3_NS1_ILi0EEEEEEiNS1_ILi1024EEEEEEEEC2ERKS6_RKSA_ - $_ZN7cutlass13device_kernelIN5flash19enable_sm80_to_sm89INS1_16FlashAttnBwdSm80INS1_25CollectiveMainloopBwdSm80ILi2ELi2EN4cute5tupleIJNS5_1CILi128EEES8_NS7_ILi64EEEEEENS_6half_tEfNS_4arch4Sm80ELb1ELb0ELb1ELb0ELb0ELb0ELb0ELb0ELi2ELi4ELi4ELi4ELb0EEENS1_21CollectiveEpilogueBwdISA_SB_SD_Li256ELb0ELb0ELi2EEENS1_25SingleTileBwdLPTSchedulerILb0ELi128ELb0EEEEEEEEEvNT_6ParamsE$_ZN4cute5tupleIJNS0_IJNS0_IJNS_1CILi8EEENS1_ILi1EEEEEENS1_ILi2EEENS0_IJS5_S5_EEEEEENS0_IJNS0_IJS3_NS1_ILi0EEEEEENS1_ILi4096EEENS0_IJiiEEEEEEEEC2ERKS7_RKSC_)
$_ZN7cutlass13device_kernelIN5flash19enable_sm80_to_sm89INS1_16FlashAttnBwdSm80INS1_25CollectiveMainloopBwdSm80ILi2ELi2EN4cute5tupleIJNS5_1CILi128EEES8_NS7_ILi64EEEEEENS_6half_tEfNS_4arch4Sm80ELb1ELb0ELb1ELb0ELb0ELb0ELb0ELb0ELi2ELi4ELi4ELi4ELb0EEENS1_21CollectiveEpilogueBwdISA_SB_SD_Li256ELb0ELb0ELi2EEENS1_25SingleTileBwdLPTSchedulerILb0ELi128ELb0EEEEEEEEEvNT_6ParamsE$_ZN4cute5tupleIJNS0_IJNS0_IJNS_1CILi8EEENS1_ILi1EEEEEENS1_ILi2EEENS0_IJS5_S5_EEEEEENS0_IJNS0_IJS3_NS1_ILi0EEEEEENS1_ILi4096EEENS0_IJiiEEEEEEEEC2ERKS7_RKSC_:
[----:B------:R-:W-:Y:S01]  /*9a70*/  IADD3 R2, R64, -c[0x0][0x20], RZ ;  /* 0x8000080040027a10 */ /* 0x000fe20007ffe0ff */
[----:B------:R-:W-:Y:S01]  /*9a80*/  IMAD.MOV.U32 R20, RZ, RZ, R4 ;  /* 0x000000ffff147224 */ /* 0x000fe200078e0004 */
[----:B------:R-:W-:-:S03]  /*9a90*/  MOV R21, 0x0 ;  /* 0x0000000000157802 */ /* 0x000fc60000000f00 */
[----:B------:R1:W-:Y:S04]  /*9aa0*/  STL [R2], R5 ;  /* 0x0000000502007387 */ /* 0x0003e80000100800 */
[----:B------:R1:W-:Y:S01]  /*9ab0*/  STL [R2+0x4], R3 ;  /* 0x0000040302007387 */ /* 0x0003e20000100800 */
[----:B------:R-:W-:Y:S05]  /*9ac0*/  RET.REL.NODEC R20 `(_ZN7cutlass13device_kernelIN5flash19enable_sm80_to_sm89INS1_16FlashAttnBwdSm80INS1_25CollectiveMainloopBwdSm80ILi2ELi2EN4cute5tupleIJNS5_1CILi128EEES8_NS7_ILi64EEEEEENS_6half_tEfNS_4arch4Sm80ELb1ELb0ELb1ELb0ELb0ELb0ELb0ELb0ELi2ELi4ELi4ELi4ELb0EEENS1_21CollectiveEpilogueBwdISA_SB_SD_Li256ELb0ELb0ELi2EEENS1_25SingleTileBwdLPTSchedulerILb0ELi128ELb0EEEEEEEEEvNT_6ParamsE) ;  /* 0xffff653014007950 */ /* 0x000fea0003c3ffff */
        .type           $_ZN7cutlass13device_kernelIN5flash19enable_sm80_to_sm89INS1_16FlashAttnBwdSm80INS1_25CollectiveMainloopBwdSm80ILi2ELi2EN4cute5tupleIJNS5_1CILi128EEES8_NS7_ILi64EEEEEENS_6half_tEfNS_4arch4Sm80ELb1ELb0ELb1ELb0ELb0ELb0ELb0ELb0ELi2ELi4ELi4ELi4ELb0EEENS1_21CollectiveEpilogueBwdISA_SB_SD_Li256ELb0ELb0ELi2EEENS1_25SingleTileBwdLPTSchedulerILb0ELi128ELb0EEEEEEEEEvNT_6ParamsE$_ZN4cute5tupleIJNS0_IJNS0_IJNS_1CILi8EEENS1_ILi1EEEEEENS1_ILi2EEES2_EEENS0_IJNS0_IJS3_NS1_ILi0EEEEEEiNS1_ILi1024EEEEEEEEC2ERKS6_RKSA_,@function
        .size           $_ZN7cutlass13device_kernelIN5flash19enable_sm80_to_sm89INS1_16FlashAttnBwdSm80INS1_25CollectiveMainloopBwdSm80ILi2ELi2EN4cute5tupleIJNS5_1CILi128EEES8_NS7_ILi64EEEEEENS_6half_tEfNS_4arch4Sm80ELb1ELb0ELb1ELb0ELb0ELb0ELb0ELb0ELi2ELi4ELi4ELi4ELb0EEENS1_21CollectiveEpilogueBwdISA_SB_SD_Li256ELb0ELb0ELi2EEENS1_25SingleTileBwdLPTSchedulerILb0ELi128ELb0EEEEEEEEEvNT_6ParamsE$_ZN4cute5tupleIJNS0_IJNS0_IJNS_1CILi8EEENS1_ILi1EEEEEENS1_ILi2EEES2_EEENS0_IJNS0_IJS3_NS1_ILi0EEEEEEiNS1_ILi1024EEEEEEEEC2ERKS6_RKSA_,($_ZN7cutlass13device_kernelIN5flash19enable_sm80_to_sm89INS1_16FlashAttnBwdSm80INS1_25CollectiveMainloopBwdSm80ILi2ELi2EN4cute5tupleIJNS5_1CILi128EEES8_NS7_ILi64EEEEEENS_6half_tEfNS_4arch4Sm80ELb1ELb0ELb1ELb0ELb0ELb0ELb0ELb0ELi2ELi4ELi4ELi4ELb0EEENS1_21CollectiveEpilogueBwdISA_SB_SD_Li256ELb0ELb0ELi2EEENS1_25SingleTileBwdLPTSchedulerILb0ELi128ELb0EEEEEEEEEvNT_6ParamsE$_ZN4cute5tupleIJNS0_IJNS_1CILi16EEENS1_ILi2EEES3_S3_NS1_ILi4EEES3_EEENS0_IJNS1_ILi1EEEiiiNS1_ILi144EEENS1_ILi512EEEEEEEEC2ERKS5_RKS9_ - $_ZN7cutlass13device_kernelIN5flash19enable_sm80_to_sm89INS1_16FlashAttnBwdSm80INS1_25CollectiveMainloopBwdSm80ILi2ELi2EN4cute5tupleIJNS5_1CILi128EEES8_NS7_ILi64EEEEEENS_6half_tEfNS_4arch4Sm80ELb1ELb0ELb1ELb0ELb0ELb0ELb0ELb0ELi2ELi4ELi4ELi4ELb0EEENS1_21CollectiveEpilogueBwdISA_SB_SD_Li256ELb0ELb0ELi2EEENS1_25SingleTileBwdLPTSchedulerILb0ELi128ELb0EEEEEEEEEvNT_6ParamsE$_ZN4cute5tupleIJNS0_IJNS0_IJNS_1CILi8EEENS1_ILi1EEEEEENS1_ILi2EEES2_EEENS0_IJNS0_IJS3_NS1_ILi0EEEEEEiNS1_ILi1024EEEEEEEEC2ERKS6_RKSA_)
$_ZN7cutlass13device_kernelIN5flash19enable_sm80_to_sm89INS1_16FlashAttnBwdSm80INS1_25CollectiveMainloopBwdSm80ILi2ELi2EN4cute5tupleIJNS5_1CILi128EEES8_NS7_ILi64EEEEEENS_6half_tEfNS_4arch4Sm80ELb1ELb0ELb1ELb0ELb0ELb0ELb0ELb0ELi2ELi4ELi4ELi4ELb0EEENS1_21CollectiveEpilogueBwdISA_SB_SD_Li256ELb0ELb0ELi2EEENS1_25SingleTileBwdLPTSchedulerILb0ELi128ELb0EEEEEEEEEvNT_6ParamsE$_ZN4cute5tupleIJNS0_IJNS0_IJNS_1CILi8EEENS1_ILi1EEEEEENS1_ILi2EEES2_EEENS0_IJNS0_IJS3_NS1_ILi0EEEEEEiNS1_ILi1024EEEEEEEEC2ERKS6_RKSA_:
[----:B------:R-:W-:Y:S01]  /*9ad0*/  IADD3 R2, R64, -c[0x0][0x20], RZ ;  /* 0x8000080040027a10 */ /* 0x000fe20007ffe0ff */
[----:B------:R-:W-:Y:S01]  /*9ae0*/  IMAD.MOV.U32 R12, RZ, RZ, R4 ;  /* 0x000000ffff0c7224 */ /* 0x000fe200078e0004 */
[----:B------:R-:W-:-:S03]  /*9af0*/  MOV R13, 0x0 ;  /* 0x00000000000d7802 */ /* 0x000fc60000000f00 */
[----:B------:R1:W-:Y:S01]  /*9b00*/  STL [R2], R3 ;  /* 0x0000000302007387 */ /* 0x0003e20000100800 */
[----:B------:R-:W-:Y:S05]  /*9b10*/  RET.REL.NODEC R12 `(_ZN7cutlass13device_kernelIN5flash19enable_sm80_to_sm89INS1_16FlashAttnBwdSm80INS1_25CollectiveMainloopBwdSm80ILi2ELi2EN4cute5tupleIJNS5_1CILi128EEES8_NS7_ILi64EEEEEENS_6half_tEfNS_4arch4Sm80ELb1ELb0ELb1ELb0ELb0ELb0ELb0ELb0ELi2ELi4ELi4ELi4ELb0EEENS1_21CollectiveEpilogueBwdISA_SB_SD_Li256ELb0ELb0ELi2EEENS1_25SingleTileBwdLPTSchedulerILb0ELi128ELb0EEEEEEEEEvNT_6ParamsE) ;  /* 0xffff64e00c007950 */ /* 0x000fea0003c3ffff */
        .type           $_ZN7cutlass13device_kernelIN5flash19enable_sm80_to_sm89INS1_16FlashAttnBwdSm80INS1_25CollectiveMainloopBwdSm80ILi2ELi2EN4cute5tupleIJNS5_1CILi128EEES8_NS7_ILi64EEEEEENS_6half_tEfNS_4arch4Sm80ELb1ELb0ELb1ELb0ELb0ELb0ELb0ELb0ELi2ELi4ELi4ELi4ELb0EEENS1_21CollectiveEpilogueBwdISA_SB_SD_Li256ELb0ELb0ELi2EEENS1_25SingleTileBwdLPTSchedulerILb0ELi128ELb0EEEEEEEEEvNT_6ParamsE$_ZN4cute5tupleIJNS0_IJNS_1CILi16EEENS1_ILi2EEES3_S3_NS1_ILi4EEES3_EEENS0_IJNS1_ILi1EEEiiiNS1_ILi144EEENS1_ILi512EEEEEEEEC2ERKS5_RKS9_,@function
        .size           $_ZN7cutlass13device_kernelIN5flash19enable_sm80_to_sm89INS1_16FlashAttnBwdSm80INS1_25CollectiveMainloopBwdSm80ILi2ELi2EN4cute5tupleIJNS5_1CILi128EEES8_NS7_ILi64EEEEEENS_6half_tEfNS_4arch4Sm80ELb1ELb0ELb1ELb0ELb0ELb0ELb0ELb0ELi2ELi4ELi4ELi4ELb0EEENS1_21CollectiveEpilogueBwdISA_SB_SD_Li256ELb0ELb0ELi2EEENS1_25SingleTileBwdLPTSchedulerILb0ELi128ELb0EEEEEEEEEvNT_6ParamsE$_ZN4cute5tupleIJNS0_IJNS_1CILi16EEENS1_ILi2EEES3_S3_NS1_ILi4EEES3_EEENS0_IJNS1_ILi1EEEiiiNS1_ILi144EEENS1_ILi512EEEEEEEEC2ERKS5_RKS9_,($_ZN7cutlass13device_kernelIN5flash19enable_sm80_to_sm89INS1_16FlashAttnBwdSm80INS1_25CollectiveMainloopBwdSm80ILi2ELi2EN4cute5tupleIJNS5_1CILi128EEES8_NS7_ILi64EEEEEENS_6half_tEfNS_4arch4Sm80ELb1ELb0ELb1ELb0ELb0ELb0ELb0ELb0ELi2ELi4ELi4ELi4ELb0EEENS1_21CollectiveEpilogueBwdISA_SB_SD_Li256ELb0ELb0ELi2EEENS1_25SingleTileBwdLPTSchedulerILb0ELi128ELb0EEEEEEEEEvNT_6ParamsE$_ZN4cute5tupleIJNS0_IJNS_1CILi2EEEEEENS0_IJiEEEEEC2ERKS3_RKS4_ - $_ZN7cutlass13device_kernelIN5flash19enable_sm80_to_sm89INS1_16FlashAttnBwdSm80INS1_25CollectiveMainloopBwdSm80ILi2ELi2EN4cute5tupleIJNS5_1CILi128EEES8_NS7_ILi64EEEEEENS_6half_tEfNS_4arch4Sm80ELb1ELb0ELb1ELb0ELb0ELb0ELb0ELb0ELi2ELi4ELi4ELi4ELb0EEENS1_21CollectiveEpilogueBwdISA_SB_SD_Li256ELb0ELb0ELi2EEENS1_25SingleTileBwdLPTSchedulerILb0ELi128ELb0EEEEEEEEEvNT_6ParamsE$_ZN4cute5tupleIJNS0_IJNS_1CILi16EEENS1_ILi2EEES3_S3_NS1_ILi4EEES3_EEENS0_IJNS1_ILi1EEEiiiNS1_ILi144EEENS1_ILi512EEEEEEEEC2ERKS5_RKS9_)
$_ZN7cutlass13device_kernelIN5flash19enable_sm80_to_sm89INS1_16FlashAttnBwdSm80INS1_25CollectiveMainloopBwdSm80ILi2ELi2EN4cute5tupleIJNS5_1CILi128EEES8_NS7_ILi64EEEEEENS_6half_tEfNS_4arch4Sm80ELb1ELb0ELb1ELb0ELb0ELb0ELb0ELb0ELi2ELi4ELi4ELi4ELb0EEENS1_21CollectiveEpilogueBwdISA_SB_SD_Li256ELb0ELb0ELi2EEENS1_25SingleTileBwdLPTSchedulerILb0ELi128ELb0EEEEEEEEEvNT_6ParamsE$_ZN4cute5tupleIJNS0_IJNS_1CILi16EEENS1_ILi2EEES3_S3_NS1_ILi4EEES3_EEENS0_IJNS1_ILi1EEEiiiNS1_ILi144EEENS1_ILi512EEEEEEEEC2ERKS5_RKS9_:
[----:B------:R-:W-:Y:S02]  /*9b20*/  IADD3 R4, R84, -c[0x0][0x20], RZ ;  /* 0x8000080054047a10 */ /* 0x000fe40007ffe0ff */
[----:B------:R-:W-:-:S03]  /*9b30*/  MOV R27, 0x0 ;  /* 0x00000000001b7802 */ /* 0x000fc60000000f00 */
[----:B------:R1:W-:Y:S04]  /*9b40*/  STL [R4], R2 ;  /* 0x0000000204007387 */ /* 0x0003e80000100800 */
[----:B------:R1:W-:Y:S04]  /*9b50*/  STL [R4+0x4], R3 ;  /* 0x0000040304007387 */ /* 0x0003e80000100800 */
[----:B------:R1:W-:Y:S01]  /*9b60*/  STL [R4+0x8], R5 ;  /* 0x0000080504007387 */ /* 0x0003e20000100800 */
[----:B------:R-:W-:Y:S05]  /*9b70*/  RET.REL.NODEC R26 `(_ZN7cutlass13device_kernelIN5flash19enable_sm80_to_sm89INS1_16FlashAttnBwdSm80INS1_25CollectiveMainloopBwdSm80ILi2ELi2EN4cute5tupleIJNS5_1CILi128EEES8_NS7_ILi64EEEEEENS_6half_tEfNS_4arch4Sm80ELb1ELb0ELb1ELb0ELb0ELb0ELb0ELb0ELi2ELi4ELi4ELi4ELb0EEENS1_21CollectiveEpilogueBwdISA_SB_SD_Li256ELb0ELb0ELi2EEENS1_25SingleTileBwdLPTSchedulerILb0ELi128ELb0EEEEEEEEEvNT_6ParamsE) ;  /* 0xffff64801a007950 */ /* 0x000fea0003c3ffff */
        .type           $_ZN7cutlass13device_kernelIN5flash19enable_sm80_to_sm89INS1_16FlashAttnBwdSm80INS1_25CollectiveMainloopBwdSm80ILi2ELi2EN4cute5tupleIJNS5_1CILi128EEES8_NS7_ILi64EEEEEENS_6half_tEfNS_4arch4Sm80ELb1ELb0ELb1ELb0ELb0ELb0ELb0ELb0ELi2ELi4ELi4ELi4ELb0EEENS1_21CollectiveEpilogueBwdISA_SB_SD_Li256ELb0ELb0ELi2EEENS1_25SingleTileBwdLPTSchedulerILb0ELi128ELb0EEEEEEEEEvNT_6ParamsE$_ZN4cute5tupleIJNS0_IJNS_1CILi2EEEEEENS0_IJiEEEEEC2ERKS3_RKS4_,@function
        .size           $_ZN7cutlass13device_kernelIN5flash19enable_sm80_to_sm89INS1_16FlashAttnBwdSm80INS1_25CollectiveMainloopBwdSm80ILi2ELi2EN4cute5tupleIJNS5_1CILi128EEES8_NS7_ILi64EEEEEENS_6half_tEfNS_4arch4Sm80ELb1ELb0ELb1ELb0ELb0ELb0ELb0ELb0ELi2ELi4ELi4ELi4ELb0EEENS1_21CollectiveEpilogueBwdISA_SB_SD_Li256ELb0ELb0ELi2EEENS1_25SingleTileBwdLPTSchedulerILb0ELi128ELb0EEEEEEEEEvNT_6ParamsE$_ZN4cute5tupleIJNS0_IJNS_1CILi2EEEEEENS0_IJiEEEEEC2ERKS3_RKS4_,($_ZN7cutlass13device_kernelIN5flash19enable_sm80_to_sm89INS1_16FlashAttnBwdSm80INS1_25CollectiveMainloopBwdSm80ILi2ELi2EN4cute5tupleIJNS5_1CILi128EEES8_NS7_ILi64EEEEEENS_6half_tEfNS_4arch4Sm80ELb1ELb0ELb1ELb0ELb0ELb0ELb0ELb0ELi2ELi4ELi4ELi4ELb0EEENS1_21CollectiveEpilogueBwdISA_SB_SD_Li256ELb0ELb0ELi2EEENS1_25SingleTileBwdLPTSchedulerILb0ELi128ELb0EEEEEEEEEvNT_6ParamsE$_ZN4cute5tupleIJNS0_IJNS_1CILi8EEENS0_IJNS1_ILi2EEES3_S3_EEENS1_ILi1EEES4_S5_EEENS0_IJS5_NS0_IJS2_iiEEENS1_ILi64EEENS0_IJiNS1_ILi144EEENS1_ILi288EEEEEENS1_ILi512EEEEEEEEC2ERKS6_RKSD_ - $_ZN7cutlass13device_kernelIN5flash19enable_sm80_to_sm89INS1_16FlashAttnBwdSm80INS1_25CollectiveMainloopBwdSm80ILi2ELi2EN4cute5tupleIJNS5_1CILi128EEES8_NS7_ILi64EEEEEENS_6half_tEfNS_4arch4Sm80ELb1ELb0ELb1ELb0ELb0ELb0ELb0ELb0ELi2ELi4ELi4ELi4ELb0EEENS1_21CollectiveEpilogueBwdISA_SB_SD_Li256ELb0ELb0ELi2EEENS1_25SingleTileBwdLPTSchedulerILb0ELi128ELb0EEEEEEEEEvNT_6ParamsE$_ZN4cute5tupleIJNS0_IJNS_1CILi2EEEEEENS0_IJiEEEEEC2ERKS3_RKS4_)
$_ZN7cutlass13device_kernelIN5flash19enable_sm80_to_sm89INS1_16FlashAttnBwdSm80INS1_25CollectiveMainloopBwdSm80ILi2ELi2EN4cute5tupleIJNS5_1CILi128EEES8_NS7_ILi64EEEEEENS_6half_tEfNS_4arch4Sm80ELb1ELb0ELb1ELb0ELb0ELb0ELb0ELb0ELi2ELi4ELi4ELi4ELb0EEENS1_21CollectiveEpilogueBwdISA_SB_SD_Li256ELb0ELb0ELi2EEENS1_25SingleTileBwdLPTSchedulerILb0ELi128ELb0EEEEEEEEEvNT_6ParamsE$_ZN4cute5tupleIJNS0_IJNS_1CILi2EEEEEENS0_IJiEEEEEC2ERKS3_RKS4_:
[----:B------:R-:W-:Y:S02]  /*9b80*/  IADD3 R4, R84, -c[0x0][0x20], RZ ;  /* 0x8000080054047a10 */ /* 0x000fe40007ffe0ff */
[----:B------:R-:W-:-:S03]  /*9b90*/  MOV R7, 0x0 ;  /* 0x0000000000077802 */ /* 0x000fc60000000f00 */
[----:B------:R1:W-:Y:S01]  /*9ba0*/  STL [R4], R5 ;  /* 0x0000000504007387 */ /* 0x0003e20000100800 */
[----:B------:R-:W-:Y:S05]  /*9bb0*/  RET.REL.NODEC R6 `(_ZN7cutlass13device_kernelIN5flash19enable_sm80_to_sm89INS1_16FlashAttnBwdSm80INS1_25CollectiveMainloopBwdSm80ILi2ELi2EN4cute5tupleIJNS5_1CILi128EEES8_NS7_ILi64EEEEEENS_6half_tEfNS_4arch4Sm80ELb1ELb0ELb1ELb0ELb0ELb0ELb0ELb0ELi2ELi4ELi4ELi4ELb0EEENS1_21CollectiveEpilogueBwdISA_SB_SD_Li256ELb0ELb0ELi2EEENS1_25SingleTileBwdLPTSchedulerILb0ELi128ELb0EEEEEEEEEvNT_6ParamsE) ;  /* 0xffff644006007950 */ /* 0x000fea0003c3ffff */
        .type           $_ZN7cutlass13device_kernelIN5flash19enable_sm80_to_sm89INS1_16FlashAttnBwdSm80INS1_25CollectiveMainloopBwdSm80ILi2ELi2EN4cute5tupleIJNS5_1CILi128EEES8_NS7_ILi64EEEEEENS_6half_tEfNS_4arch4Sm80ELb1ELb0ELb1ELb0ELb0ELb0ELb0ELb0ELi2ELi4ELi4ELi4ELb0EEENS1_21CollectiveEpilogueBwdISA_SB_SD_Li256ELb0ELb0ELi2EEENS1_25SingleTileBwdLPTSchedulerILb0ELi128ELb0EEEEEEEEEvNT_6ParamsE$_ZN4cute5tupleIJNS0_IJNS_1CILi8EEENS0_IJNS1_ILi2EEES3_S3_EEENS1_ILi1EEES4_S5_EEENS0_IJS5_NS0_IJS2_iiEEENS1_ILi64EEENS0_IJiNS1_ILi144EEENS1_ILi288EEEEEENS1_ILi512EEEEEEEEC2ERKS6_RKSD_,@function
        .size           $_ZN7cutlass13device_kernelIN5flash19enable_sm80_to_sm89INS1_16FlashAttnBwdSm80INS1_25CollectiveMainloopBwdSm80ILi2ELi2EN4cute5tupleIJNS5_1CILi128EEES8_NS7_ILi64EEEEEENS_6half_tEfNS_4arch4Sm80ELb1ELb0ELb1ELb0ELb0ELb0ELb0ELb0ELi2ELi4ELi4ELi4ELb0EEENS1_21CollectiveEpilogueBwdISA_SB_SD_Li256ELb0ELb0ELi2EEENS1_25SingleTileBwdLPTSchedulerILb0ELi128ELb0EEEEEEEEEvNT_6ParamsE$_ZN4cute5tupleIJNS0_IJNS_1CILi8EEENS0_IJNS1_ILi2EEES3_S3_EEENS1_ILi1EEES4_S5_EEENS0_IJS5_NS0_IJS2_iiEEENS1_ILi64EEENS0_IJiNS1_ILi144EEENS1_ILi288EEEEEENS1_ILi512EEEEEEEEC2ERKS6_RKSD_,($_ZN7cutlass13device_kernelIN5flash19enable_sm80_to_sm89INS1_16FlashAttnBwdSm80INS1_25CollectiveMainloopBwdSm80ILi2ELi2EN4cute5tupleIJNS5_1CILi128EEES8_NS7_ILi64EEEEEENS_6half_tEfNS_4arch4Sm80ELb1ELb0ELb1ELb0ELb0ELb0ELb0ELb0ELi2ELi4ELi4ELi4ELb0EEENS1_21CollectiveEpilogueBwdISA_SB_SD_Li256ELb0ELb0ELi2EEENS1_25SingleTileBwdLPTSchedulerILb0ELi128ELb0EEEEEEEEEvNT_6ParamsE$_ZN4cute5tupleIJNS0_IJNS_1CILi8EEENS0_IJNS1_ILi2EEES3_S3_EEENS1_ILi1EEES4_S5_EEENS0_IJS5_NS0_IJiiiEEENS1_ILi64EEENS0_IJNS1_ILi72EEENS1_ILi144EEENS1_ILi288EEEEEENS1_ILi512EEEEEEEEC2ERKS6_RKSE_ - $_ZN7cutlass13device_kernelIN5flash19enable_sm80_to_sm89INS1_16FlashAttnBwdSm80INS1_25CollectiveMainloopBwdSm80ILi2ELi2EN4cute5tupleIJNS5_1CILi128EEES8_NS7_ILi64EEEEEENS_6half_tEfNS_4arch4Sm80ELb1ELb0ELb1ELb0ELb0ELb0ELb0ELb0ELi2ELi4ELi4ELi4ELb0EEENS1_21CollectiveEpilogueBwdISA_SB_SD_Li256ELb0ELb0ELi2EEENS1_25SingleTileBwdLPTSchedulerILb0ELi128ELb0EEEEEEEEEvNT_6ParamsE$_ZN4cute5tupleIJNS0_IJNS_1CILi8EEENS0_IJNS1_ILi2EEES3_S3_EEENS1_ILi1EEES4_S5_EEENS0_IJS5_NS0_IJS2_iiEEENS1_ILi64EEENS0_IJiNS1_ILi144EEENS1_ILi288EEEEEENS1_ILi512EEEEEEEEC2ERKS6_RKSD_)
$_ZN7cutlass13device_kernelIN5flash19enable_sm80_to_sm89INS1_16FlashAttnBwdSm80INS1_25CollectiveMainloopBwdSm80ILi2ELi2EN4cute5tupleIJNS5_1CILi128EEES8_NS7_ILi64EEEEEENS_6half_tEfNS_4arch4Sm80ELb1ELb0ELb1ELb0ELb0ELb0ELb0ELb0ELi2ELi4ELi4ELi4ELb0EEENS1_21CollectiveEpilogueBwdISA_SB_SD_Li256ELb0ELb0ELi2EEENS1_25SingleTileBwdLPTSchedulerILb0ELi128ELb0EEEEEEEEEvNT_6ParamsE$_ZN4cute5tupleIJNS0_IJNS_1CILi8EEENS0_IJNS1_ILi2EEES3_S3_EEENS1_ILi1EEES4_S5_EEENS0_IJS5_NS0_IJS2_iiEEENS1_ILi64EEENS0_IJiNS1_ILi144EEENS1_ILi288EEEEEENS1_ILi512EEEEEEEEC2ERKS6_RKSD_:
[----:B------:R-:W-:Y:S01]  /*9bc0*/  IADD3 R4, R82, -c[0x0][0x20], RZ ;  /* 0x8000080052047a10 */ /* 0x000fe20007ffe0ff */
[----:B------:R-:W-:Y:S01]  /*9bd0*/  IMAD.MOV.U32 R34, RZ, RZ, R26 ;  /* 0x000000ffff227224 */ /* 0x000fe200078e001a */
[----:B------:R-:W-:-:S03]  /*9be0*/  MOV R35, 0x0 ;  /* 0x0000000000237802 */ /* 0x000fc60000000f00 */
[----:B------:R1:W-:Y:S04]  /*9bf0*/  STL [R4], R2 ;  /* 0x0000000204007387 */ /* 0x0003e80000100800 */
[----:B------:R1:W-:Y:S04]  /*9c00*/  STL [R4+0x4], R3 ;  /* 0x0000040304007387 */ /* 0x0003e80000100800 */
[----:B------:R1:W-:Y:S01]  /*9c10*/  STL [R4+0x8], R5 ;  /* 0x0000080504007387 */ /* 0x0003e20000100800 */
[----:B------:R-:W-:Y:S05]  /*9c20*/  RET.REL.NODEC R34 `(_ZN7cutlass13device_kernelIN5flash19enable_sm80_to_sm89INS1_16FlashAttnBwdSm80INS1_25CollectiveMainloopBwdSm80ILi2ELi2EN4cute5tupleIJNS5_1CILi128EEES8_NS7_ILi64EEEEEENS_6half_tEfNS_4arch4Sm80ELb1ELb0ELb1ELb0ELb0ELb0ELb0ELb0ELi2ELi4ELi4ELi4ELb0EEENS1_21CollectiveEpilogueBwdISA_SB_SD_Li256ELb0ELb0ELi2EEENS1_25SingleTileBwdLPTSchedulerILb0ELi128ELb0EEEEEEEEEvNT_6ParamsE) ;  /* 0xffff63d022007950 */ /* 0x000fea0003c3ffff */
        .type           $_ZN7cutlass13device_kernelIN5flash19enable_sm80_to_sm89INS1_16FlashAttnBwdSm80INS1_25CollectiveMainloopBwdSm80ILi2ELi2EN4cute5tupleIJNS5_1CILi128EEES8_NS7_ILi64EEEEEENS_6half_tEfNS_4arch4Sm80ELb1ELb0ELb1ELb0ELb0ELb0ELb0ELb0ELi2ELi4ELi4ELi4ELb0EEENS1_21CollectiveEpilogueBwdISA_SB_SD_Li256ELb0ELb0ELi2EEENS1_25SingleTileBwdLPTSchedulerILb0ELi128ELb0EEEEEEEEEvNT_6ParamsE$_ZN4cute5tupleIJNS0_IJNS_1CILi8EEENS0_IJNS1_ILi2EEES3_S3_EEENS1_ILi1EEES4_S5_EEENS0_IJS5_NS0_IJiiiEEENS1_ILi64EEENS0_IJNS1_ILi72EEENS1_ILi144EEENS1_ILi288EEEEEENS1_ILi512EEEEEEEEC2ERKS6_RKSE_,@function
        .size           $_ZN7cutlass13device_kernelIN5flash19enable_sm80_to_sm89INS1_16FlashAttnBwdSm80INS1_25CollectiveMainloopBwdSm80ILi2ELi2EN4cute5tupleIJNS5_1CILi128EEES8_NS7_ILi64EEEEEENS_6half_tEfNS_4arch4Sm80ELb1ELb0ELb1ELb0ELb0ELb0ELb0ELb0ELi2ELi4ELi4ELi4ELb0EEENS1_21CollectiveEpilogueBwdISA_SB_SD_Li256ELb0ELb0ELi2EEENS1_25SingleTileBwdLPTSchedulerILb0ELi128ELb0EEEEEEEEEvNT_6ParamsE$_ZN4cute5tupleIJNS0_IJNS_1CILi8EEENS0_IJNS1_ILi2EEES3_S3_EEENS1_ILi1EEES4_S5_EEENS0_IJS5_NS0_IJiiiEEENS1_ILi64EEENS0_IJNS1_ILi72EEENS1_ILi144EEENS1_ILi288EEEEEENS1_ILi512EEEEEEEEC2ERKS6_RKSE_,($_ZN7cutlass13device_kernelIN5flash19enable_sm80_to_sm89INS1_16FlashAttnBwdSm80INS1_25CollectiveMainloopBwdSm80ILi2ELi2EN4cute5tupleIJNS5_1CILi128EEES8_NS7_ILi64EEEEEENS_6half_tEfNS_4arch4Sm80ELb1ELb0ELb1ELb0ELb0ELb0ELb0ELb0ELi2ELi4ELi4ELi4ELb0EEENS1_21CollectiveEpilogueBwdISA_SB_SD_Li256ELb0ELb0ELi2EEENS1_25SingleTileBwdLPTSchedulerILb0ELi128ELb0EEEEEEEEEvNT_6ParamsE$_ZN4cute5tupleIJNS0_IJNS_1CILi8EEENS1_ILi2EEES3_S3_S2_S3_EEENS0_IJNS1_ILi1EEEiiiNS1_ILi72EEENS1_ILi512EEEEEEEEC2ERKS4_RKS8_ - $_ZN7cutlass13device_kernelIN5flash19enable_sm80_to_sm89INS1_16FlashAttnBwdSm80INS1_25CollectiveMainloopBwdSm80ILi2ELi2EN4cute5tupleIJNS5_1CILi128EEES8_NS7_ILi64EEEEEENS_6half_tEfNS_4arch4Sm80ELb1ELb0ELb1ELb0ELb0ELb0ELb0ELb0ELi2ELi4ELi4ELi4ELb0EEENS1_21CollectiveEpilogueBwdISA_SB_SD_Li256ELb0ELb0ELi2EEENS1_25SingleTileBwdLPTSchedulerILb0ELi128ELb0EEEEEEEEEvNT_6ParamsE$_ZN4cute5tupleIJNS0_IJNS_1CILi8EEENS0_IJNS1_ILi2EEES3_S3_EEENS1_ILi1EEES4_S5_EEENS0_IJS5_NS0_IJiiiEEENS1_ILi64EEENS0_IJNS1_ILi72EEENS1_ILi144EEENS1_ILi288EEEEEENS1_ILi512EEEEEEEEC2ERKS6_RKSE_)
$_ZN7cutlass13device_kernelIN5flash19enable_sm80_to_sm89INS1_16FlashAttnBwdSm80INS1_25CollectiveMainloopBwdSm80ILi2ELi2EN4cute5tupleIJNS5_1CILi128EEES8_NS7_ILi64EEEEEENS_6half_tEfNS_4arch4Sm80ELb1ELb0ELb1ELb0ELb0ELb0ELb0ELb0ELi2ELi4ELi4ELi4ELb0EEENS1_21CollectiveEpilogueBwdISA_SB_SD_Li256ELb0ELb0ELi2EEENS1_25SingleTileBwdLPTSchedulerILb0ELi128ELb0EEEEEEEEEvNT_6ParamsE$_ZN4cute5tupleIJNS0_IJNS_1CILi8EEENS0_IJNS1_ILi2EEES3_S3_EEENS1_ILi1EEES4_S5_EEENS0_IJS5_NS0_IJiiiEEENS1_ILi64EEENS0_IJNS1_ILi72EEENS1_ILi144EEENS1_ILi288EEEEEENS1_ILi512EEEEEEEEC2ERKS6_RKSE_:
[----:B------:R-:W-:Y:S01]  /*9c30*/  IADD3 R4, R82, -c[0x0][0x20], RZ ;  /* 0x8000080052047a10 */ /* 0x000fe20007ffe0ff */
[----:B------:R-:W-:Y:S01]  /*9c40*/  IMAD.MOV.U32 R36, RZ, RZ, R6 ;  /* 0x000000ffff247224 */ /* 0x000fe200078e0006 */
[----:B------:R-:W-:-:S03]  /*9c50*/  MOV R37, 0x0 ;  /* 0x0000000000257802 */ /* 0x000fc60000000f00 */
[----:B------:R1:W-:Y:S04]  /*9c60*/  STL [R4], R2 ;  /* 0x0000000204007387 */ /* 0x0003e80000100800 */
[----:B------:R1:W-:Y:S04]  /*9c70*/  STL [R4+0x4], R3 ;  /* 0x0000040304007387 */ /* 0x0003e80000100800 */
[----:B------:R1:W-:Y:S01]  /*9c80*/  STL [R4+0x8], R5 ;  /* 0x0000080504007387 */ /* 0x0003e20000100800 */
[----:B------:R-:W-:Y:S05]  /*9c90*/  RET.REL.NODEC R36 `(_ZN7cutlass13device_kernelIN5flash19enable_sm80_to_sm89INS1_16FlashAttnBwdSm80INS1_25CollectiveMainloopBwdSm80ILi2ELi2EN4cute5tupleIJNS5_1CILi128EEES8_NS7_ILi64EEEEEENS_6half_tEfNS_4arch4Sm80ELb1ELb0ELb1ELb0ELb0ELb0ELb0ELb0ELi2ELi4ELi4ELi4ELb0EEENS1_21CollectiveEpilogueBwdISA_SB_SD_Li256ELb0ELb0ELi2EEENS1_25SingleTileBwdLPTSchedulerILb0ELi128ELb0EEEEEEEEEvNT_6ParamsE) ;  /* 0xffff636024007950 */ /* 0x000fea0003c3ffff */
        .type           $_ZN7cutlass13device_kernelIN5flash19enable_sm80_to_sm89INS1_16FlashAttnBwdSm80INS1_25CollectiveMainloopBwdSm80ILi2ELi2EN4cute5tupleIJNS5_1CILi128EEES8_NS7_ILi64EEEEEENS_6half_tEfNS_4arch4Sm80ELb1ELb0ELb1ELb0ELb0ELb0ELb0ELb0ELi2ELi4ELi4ELi4ELb0EEENS1_21CollectiveEpilogueBwdISA_SB_SD_Li256ELb0ELb0ELi2EEENS1_25SingleTileBwdLPTSchedulerILb0ELi128ELb0EEEEEEEEEvNT_6ParamsE$_ZN4cute5tupleIJNS0_IJNS_1CILi8EEENS1_ILi2EEES3_S3_S2_S3_EEENS0_IJNS1_ILi1EEEiiiNS1_ILi72EEENS1_ILi512EEEEEEEEC2ERKS4_RKS8_,@function
        .size           $_ZN7cutlass13device_kernelIN5flash19enable_sm80_to_sm89INS1_16FlashAttnBwdSm80INS1_25CollectiveMainloopBwdSm80ILi2ELi2EN4cute5tupleIJNS5_1CILi128EEES8_NS7_ILi64EEEEEENS_6half_tEfNS_4arch4Sm80ELb1ELb0ELb1ELb0ELb0ELb0ELb0ELb0ELi2ELi4ELi4ELi4ELb0EEENS1_21CollectiveEpilogueBwdISA_SB_SD_Li256ELb0ELb0ELi2EEENS1_25SingleTileBwdLPTSchedulerILb0ELi128ELb0EEEEEEEEEvNT_6ParamsE$_ZN4cute5tupleIJNS0_IJNS_1CILi8EEENS1_ILi2EEES3_S3_S2_S3_EEENS0_IJNS1_ILi1EEEiiiNS1_ILi72EEENS1_ILi512EEEEEEEEC2ERKS4_RKS8_,($_ZN7cutlass13device_kernelIN5flash19enable_sm80_to_sm89INS1_16FlashAttnBwdSm80INS1_25CollectiveMainloopBwdSm80ILi2ELi2EN4cute5tupleIJNS5_1CILi128EEES8_NS7_ILi64EEEEEENS_6half_tEfNS_4arch4Sm80ELb1ELb0ELb1ELb0ELb0ELb0ELb0ELb0ELi2ELi4ELi4ELi4ELb0EEENS1_21CollectiveEpilogueBwdISA_SB_SD_Li256ELb0ELb0ELi2EEENS1_25SingleTileBwdLPTSchedulerILb0ELi128ELb0EEEEEEEEEvNT_6ParamsE$_ZN4cute5tupleIJNS_7SwizzleILi3ELi3ELi3EEENS_9MixedBitsILj0ELj432EEENS_6LayoutINS0_IJNS0_IJNS_1CILi2EEES7_S7_EEES7_NS6_ILi8EEEEEENS0_IJNS0_IJNS6_ILi64EEES9_NS6_ILi512EEEEEENS6_ILi8192EEENS6_ILi1024EEEEEEEEEEC2ERKS2_RKS4_RKSH_ - $_ZN7cutlass13device_kernelIN5flash19enable_sm80_to_sm89INS1_16FlashAttnBwdSm80INS1_25CollectiveMainloopBwdSm80ILi2ELi2EN4cute5tupleIJNS5_1CILi128EEES8_NS7_ILi64EEEEEENS_6half_tEfNS_4arch4Sm80ELb1ELb0ELb1ELb0ELb0ELb0ELb0ELb0ELi2ELi4ELi4ELi4ELb0EEENS1_21CollectiveEpilogueBwdISA_SB_SD_Li256ELb0ELb0ELi2EEENS1_25SingleTileBwdLPTSchedulerILb0ELi128ELb0EEEEEEEEEvNT_6ParamsE$_ZN4cute5tupleIJNS0_IJNS_1CILi8EEENS1_ILi2EEES3_S3_S2_S3_EEENS0_IJNS1_ILi1EEEiiiNS1_ILi72EEENS1_ILi512EEEEEEEEC2ERKS4_RKS8_)
$_ZN7cutlass13device_kernelIN5flash19enable_sm80_to_sm89INS1_16FlashAttnBwdSm80INS1_25CollectiveMainloopBwdSm80ILi2ELi2EN4cute5tupleIJNS5_1CILi128EEES8_NS7_ILi64EEEEEENS_6half_tEfNS_4arch4Sm80ELb1ELb0ELb1ELb0ELb0ELb0ELb0ELb0ELi2ELi4ELi4ELi4ELb0EEENS1_21CollectiveEpilogueBwdISA_SB_SD_Li256ELb0ELb0ELi2EEENS1_25SingleTileBwdLPTSchedulerILb0ELi128ELb0EEEEEEEEEvNT_6ParamsE$_ZN4cute5tupleIJNS0_IJNS_1CILi8EEENS1_ILi2EEES3_S3_S2_S3_EEENS0_IJNS1_ILi1EEEiiiNS1_ILi72EEENS1_ILi512EEEEEEEEC2ERKS4_RKS8_:
[----:B------:R-:W-:Y:S01]  /*9ca0*/  IADD3 R4, R83, -c[0x0][0x20], RZ ;  /* 0x8000080053047a10 */ /* 0x000fe20007ffe0ff */
[----:B------:R-:W-:Y:S01]  /*9cb0*/  IMAD.MOV.U32 R36, RZ, RZ, R6 ;  /* 0x000000ffff247224 */ /* 0x000fe200078e0006 */
[----:B------:R-:W-:-:S03]  /*9cc0*/  MOV R37, 0x0 ;  /* 0x0000000000257802 */ /* 0x000fc60000000f00 */
[----:B------:R1:W-:Y:S04]  /*9cd0*/  STL [R4], R2 ;  /* 0x0000000204007387 */ /* 0x0003e80000100800 */
[----:B------:R1:W-:Y:S04]  /*9ce0*/  STL [R4+0x4], R3 ;  /* 0x0000040304007387 */ /* 0x0003e80000100800 */
[----:B------:R1:W-:Y:S01]  /*9cf0*/  STL [R4+0x8], R5 ;  /* 0x0000080504007387 */ /* 0x0003e20000100800 */
[----:B------:R-:W-:Y:S05]  /*9d00*/  RET.REL.NODEC R36 `(_ZN7cutlass13device_kernelIN5flash19enable_sm80_to_sm89INS1_16FlashAttnBwdSm80INS1_25CollectiveMainloopBwdSm80ILi2ELi2EN4cute5tupleIJNS5_1CILi128EEES8_NS7_ILi64EEEEEENS_6half_tEfNS_4arch4Sm80ELb1ELb0ELb1ELb0ELb0ELb0ELb0ELb0ELi2ELi4ELi4ELi4ELb0EEENS1_21CollectiveEpilogueBwdISA_SB_SD_Li256ELb0ELb0ELi2EEENS1_25SingleTileBwdLPTSchedulerILb0ELi128ELb0EEEEEEEEEvNT_6ParamsE) ;  /* 0xffff62f024007950 */ /* 0x000fea0003c3ffff */
        .type           $_ZN7cutlass13device_kernelIN5flash19enable_sm80_to_sm89INS1_16FlashAttnBwdSm80INS1_25CollectiveMainloopBwdSm80ILi2ELi2EN4cute5tupleIJNS5_1CILi128EEES8_NS7_ILi64EEEEEENS_6half_tEfNS_4arch4Sm80ELb1ELb0ELb1ELb0ELb0ELb0ELb0ELb0ELi2ELi4ELi4ELi4ELb0EEENS1_21CollectiveEpilogueBwdISA_SB_SD_Li256ELb0ELb0ELi2EEENS1_25SingleTileBwdLPTSchedulerILb0ELi128ELb0EEEEEEEEEvNT_6ParamsE$_ZN4cute5tupleIJNS_7SwizzleILi3ELi3ELi3EEENS_9MixedBitsILj0ELj432EEENS_6LayoutINS0_IJNS0_IJNS_1CILi2EEES7_S7_EEES7_NS6_ILi8EEEEEENS0_IJNS0_IJNS6_ILi64EEES9_NS6_ILi512EEEEEENS6_ILi8192EEENS6_ILi1024EEEEEEEEEEC2ERKS2_RKS4_RKSH_,@function
        .size           $_ZN7cutlass13device_kernelIN5flash19enable_sm80_to_sm89INS1_16FlashAttnBwdSm80INS1_25CollectiveMainloopBwdSm80ILi2ELi2EN4cute5tupleIJNS5_1CILi128EEES8_NS7_ILi64EEEEEENS_6half_tEfNS_4arch4Sm80ELb1ELb0ELb1ELb0ELb0ELb0ELb0ELb0ELi2ELi4ELi4ELi4ELb0EEENS1_21CollectiveEpilogueBwdISA_SB_SD_Li256ELb0ELb0ELi2EEENS1_25SingleTileBwdLPTSchedulerILb0ELi128ELb0EEEEEEEEEvNT_6ParamsE$_ZN4cute5tupleIJNS_7SwizzleILi3ELi3ELi3EEENS_9MixedBitsILj0ELj432EEENS_6LayoutINS0_IJNS0_IJNS_1CILi2EEES7_S7_EEES7_NS6_ILi8EEEEEENS0_IJNS0_IJNS6_ILi64EEES9_NS6_ILi512EEEEEENS6_ILi8192EEENS6_ILi1024EEEEEEEEEEC2ERKS2_RKS4_RKSH_,($_ZN7cutlass13device_kernelIN5flash19enable_sm80_to_sm89INS1_16FlashAttnBwdSm80INS1_25CollectiveMainloopBwdSm80ILi2ELi2EN4cute5tupleIJNS5_1CILi128EEES8_NS7_ILi64EEEEEENS_6half_tEfNS_4arch4Sm80ELb1ELb0ELb1ELb0ELb0ELb0ELb0ELb0ELi2ELi4ELi4ELi4ELb0EEENS1_21CollectiveEpilogueBwdISA_SB_SD_Li256ELb0ELb0ELi2EEENS1_25SingleTileBwdLPTSchedulerILb0ELi128ELb0EEEEEEEEEvNT_6ParamsE$_ZN4cute8smem_ptrIPN7cutlass6half_tEECI1NS_12iter_adaptorIS3_S4_EEES3_ - $_ZN7cutlass13device_kernelIN5flash19enable_sm80_to_sm89INS1_16FlashAttnBwdSm80INS1_25CollectiveMainloopBwdSm80ILi2ELi2EN4cute5tupleIJNS5_1CILi128EEES8_NS7_ILi64EEEEEENS_6half_tEfNS_4arch4Sm80ELb1ELb0ELb1ELb0ELb0ELb0ELb0ELb0ELi2ELi4ELi4ELi4ELb0EEENS1_21CollectiveEpilogueBwdISA_SB_SD_Li256ELb0ELb0ELi2EEENS1_25SingleTileBwdLPTSchedulerILb0ELi128ELb0EEEEEEEEEvNT_6ParamsE$_ZN4cute5tupleIJNS_7SwizzleILi3ELi3ELi3EEENS_9MixedBitsILj0ELj432EEENS_6LayoutINS0_IJNS0_IJNS_1CILi2EEES7_S7_EEES7_NS6_ILi8EEEEEENS0_IJNS0_IJNS6_ILi64EEES9_NS6_ILi512EEEEEENS6_ILi8192EEENS6_ILi1024EEEEEEEEEEC2ERKS2_RKS4_RKSH_)
$_ZN7cutlass13device_kernelIN5flash19enable_sm80_to_sm89INS1_16FlashAttnBwdSm80INS1_25CollectiveMainloopBwdSm80ILi2ELi2EN4cute5tupleIJNS5_1CILi128EEES8_NS7_ILi64EEEEEENS_6half_tEfNS_4arch4Sm80ELb1ELb0ELb1ELb0ELb0ELb0ELb0ELb0ELi2ELi4ELi4ELi4ELb0EEENS1_21CollectiveEpilogueBwdISA_SB_SD_Li256ELb0ELb0ELi2EEENS1_25SingleTileBwdLPTSchedulerILb0ELi128ELb0EEEEEEEEEvNT_6ParamsE$_ZN4cute5tupleIJNS_7SwizzleILi3ELi3ELi3EEENS_9MixedBitsILj0ELj432EEENS_6LayoutINS0_IJNS0_IJNS_1CILi2EEES7_S7_EEES7_NS6_ILi8EEEEEENS0_IJNS0_IJNS6_ILi64EEES9_NS6_ILi512EEEEEENS6_ILi8192EEENS6_ILi1024EEEEEEEEEEC2ERKS2_RKS4_RKSH_:
[----:B------:R-:W-:Y:S02]  /*9d10*/  IADD3 R2, R64, -c[0x0][0x20], RZ ;  /* 0x8000080040027a10 */ /* 0x000fe40007ffe0ff */
[----:B------:R-:W-:-:S03]  /*9d20*/  MOV R5, 0x0 ;  /* 0x0000000000057802 */ /* 0x000fc60000000f00 */
[----:B------:R1:W-:Y:S01]  /*9d30*/  STL [R2], R3 ;  /* 0x0000000302007387 */ /* 0x0003e20000100800 */
[----:B------:R-:W-:Y:S05]  /*9d40*/  RET.REL.NODEC R4 `(_ZN7cutlass13device_kernelIN5flash19enable_sm80_to_sm89INS1_16FlashAttnBwdSm80INS1_25CollectiveMainloopBwdSm80ILi2ELi2EN4cute5tupleIJNS5_1CILi128EEES8_NS7_ILi64EEEEEENS_6half_tEfNS_4arch4Sm80ELb1ELb0ELb1ELb0ELb0ELb0ELb0ELb0ELi2ELi4ELi4ELi4ELb0EEENS1_21CollectiveEpilogueBwdISA_SB_SD_Li256ELb0ELb0ELi2EEENS1_25SingleTileBwdLPTSchedulerILb0ELi128ELb0EEEEEEEEEvNT_6ParamsE) ;  /* 0xffff62b004007950 */ /* 0x000fea0003c3ffff */
        .type           $_ZN7cutlass13device_kernelIN5flash19enable_sm80_to_sm89INS1_16FlashAttnBwdSm80INS1_25CollectiveMainloopBwdSm80ILi2ELi2EN4cute5tupleIJNS5_1CILi128EEES8_NS7_ILi64EEEEEENS_6half_tEfNS_4arch4Sm80ELb1ELb0ELb1ELb0ELb0ELb0ELb0ELb0ELi2ELi4ELi4ELi4ELb0EEENS1_21CollectiveEpilogueBwdISA_SB_SD_Li256ELb0ELb0ELi2EEENS1_25SingleTileBwdLPTSchedulerILb0ELi128ELb0EEEEEEEEEvNT_6ParamsE$_ZN4cute8smem_ptrIPN7cutlass6half_tEECI1NS_12iter_adaptorIS3_S4_EEES3_,@function
        .size           $_ZN7cutlass13device_kernelIN5flash19enable_sm80_to_sm89INS1_16FlashAttnBwdSm80INS1_25CollectiveMainloopBwdSm80ILi2ELi2EN4cute5tupleIJNS5_1CILi128EEES8_NS7_ILi64EEEEEENS_6half_tEfNS_4arch4Sm80ELb1ELb0ELb1ELb0ELb0ELb0ELb0ELb0ELi2ELi4ELi4ELi4ELb0EEENS1_21CollectiveEpilogueBwdISA_SB_SD_Li256ELb0ELb0ELi2EEENS1_25SingleTileBwdLPTSchedulerILb0ELi128ELb0EEEEEEEEEvNT_6ParamsE$_ZN4cute8smem_ptrIPN7cutlass6half_tEECI1NS_12iter_adaptorIS3_S4_EEES3_,($_ZN7cutlass13device_kernelIN5flash19enable_sm80_to_sm89INS1_16FlashAttnBwdSm80INS1_25CollectiveMainloopBwdSm80ILi2ELi2EN4cute5tupleIJNS5_1CILi128EEES8_NS7_ILi64EEEEEENS_6half_tEfNS_4arch4Sm80ELb1ELb0ELb1ELb0ELb0ELb0ELb0ELb0ELi2ELi4ELi4ELi4ELb0EEENS1_21CollectiveEpilogueBwdISA_SB_SD_Li256ELb0ELb0ELi2EEENS1_25SingleTileBwdLPTSchedulerILb0ELi128ELb0EEEEEEEEEvNT_6ParamsE$_ZN4cute8smem_ptrIPN7cutlass9uint128_tEECI1NS_12iter_adaptorIS3_S4_EEES3_ - $_ZN7cutlass13device_kernelIN5flash19enable_sm80_to_sm89INS1_16FlashAttnBwdSm80INS1_25CollectiveMainloopBwdSm80ILi2ELi2EN4cute5tupleIJNS5_1CILi128EEES8_NS7_ILi64EEEEEENS_6half_tEfNS_4arch4Sm80ELb1ELb0ELb1ELb0ELb0ELb0ELb0ELb0ELi2ELi4ELi4ELi4ELb0EEENS1_21CollectiveEpilogueBwdISA_SB_SD_Li256ELb0ELb0ELi2EEENS1_25SingleTileBwdLPTSchedulerILb0ELi128ELb0EEEEEEEEEvNT_6ParamsE$_ZN4cute8smem_ptrIPN7cutlass6half_tEECI1NS_12iter_adaptorIS3_S4_EEES3_)
$_ZN7cutlass13device_kernelIN5flash19enable_sm80_to_sm89INS1_16FlashAttnBwdSm80INS1_25CollectiveMainloopBwdSm80ILi2ELi2EN4cute5tupleIJNS5_1CILi128EEES8_NS7_ILi64EEEEEENS_6half_tEfNS_4arch4Sm80ELb1ELb0ELb1ELb0ELb0ELb0ELb0ELb0ELi2ELi4ELi4ELi4ELb0EEENS1_21CollectiveEpilogueBwdISA_SB_SD_Li256ELb0ELb0ELi2EEENS1_25SingleTileBwdLPTSchedulerILb0ELi128ELb0EEEEEEEEEvNT_6ParamsE$_ZN4cute8smem_ptrIPN7cutlass6half_tEECI1NS_12iter_adaptorIS3_S4_EEES3_:
[----:B------:R-:W-:Y:S02]  /*9d50*/  IADD3 R38, R38, -c[0x0][0x20], RZ ;  /* 0x8000080026267a10 */ /* 0x000fe40007ffe0ff */
[----:B------:R-:W-:-:S03]  /*9d60*/  MOV R47, 0x0 ;  /* 0x00000000002f7802 */ /* 0x000fc60000000f00 */
[----:B------:R1:W-:Y:S01]  /*9d70*/  STL.64 [R38], R2 ;  /* 0x0000000226007387 */ /* 0x0003e20000100a00 */
[----:B------:R-:W-:Y:S05]  /*9d80*/  RET.REL.NODEC R46 `(_ZN7cutlass13device_kernelIN5flash19enable_sm80_to_sm89INS1_16FlashAttnBwdSm80INS1_25CollectiveMainloopBwdSm80ILi2ELi2EN4cute5tupleIJNS5_1CILi128EEES8_NS7_ILi64EEEEEENS_6half_tEfNS_4arch4Sm80ELb1ELb0ELb1ELb0ELb0ELb0ELb0ELb0ELi2ELi4ELi4ELi4ELb0EEENS1_21CollectiveEpilogueBwdISA_SB_SD_Li256ELb0ELb0ELi2EEENS1_25SingleTileBwdLPTSchedulerILb0ELi128ELb0EEEEEEEEEvNT_6ParamsE) ;  /* 0xffff62702e007950 */ /* 0x000fea0003c3ffff */
        .type           $_ZN7cutlass13device_kernelIN5flash19enable_sm80_to_sm89INS1_16FlashAttnBwdSm80INS1_25CollectiveMainloopBwdSm80ILi2ELi2EN4cute5tupleIJNS5_1CILi128EEES8_NS7_ILi64EEEEEENS_6half_tEfNS_4arch4Sm80ELb1ELb0ELb1ELb0ELb0ELb0ELb0ELb0ELi2ELi4ELi4ELi4ELb0EEENS1_21CollectiveEpilogueBwdISA_SB_SD_Li256ELb0ELb0ELi2EEENS1_25SingleTileBwdLPTSchedulerILb0ELi128ELb0EEEEEEEEEvNT_6ParamsE$_ZN4cute8smem_ptrIPN7cutlass9uint128_tEECI1NS_12iter_adaptorIS3_S4_EEES3_,@function
        .size           $_ZN7cutlass13device_kernelIN5flash19enable_sm80_to_sm89INS1_16FlashAttnBwdSm80INS1_25CollectiveMainloopBwdSm80ILi2ELi2EN4cute5tupleIJNS5_1CILi128EEES8_NS7_ILi64EEEEEENS_6half_tEfNS_4arch4Sm80ELb1ELb0ELb1ELb0ELb0ELb0ELb0ELb0ELi2ELi4ELi4ELi4ELb0EEENS1_21CollectiveEpilogueBwdISA_SB_SD_Li256ELb0ELb0ELi2EEENS1_25SingleTileBwdLPTSchedulerILb0ELi128ELb0EEEEEEEEEvNT_6ParamsE$_ZN4cute8smem_ptrIPN7cutlass9uint128_tEECI1NS_12iter_adaptorIS3_S4_EEES3_,($_ZN7cutlass13device_kernelIN5flash19enable_sm80_to_sm89INS1_16FlashAttnBwdSm80INS1_25CollectiveMainloopBwdSm80ILi2ELi2EN4cute5tupleIJNS5_1CILi128EEES8_NS7_ILi64EEEEEENS_6half_tEfNS_4arch4Sm80ELb1ELb0ELb1ELb0ELb0ELb0ELb0ELb0ELi2ELi4ELi4ELi4ELb0EEENS1_21CollectiveEpilogueBwdISA_SB_SD_Li256ELb0ELb0ELi2EEENS1_25SingleTileBwdLPTSchedulerILb0ELi128ELb0EEEEEEEEEvNT_6ParamsE$_ZN4cute8smem_ptrIPfECI1NS_12iter_adaptorIS1_S2_EEES1_ - $_ZN7cutlass13device_kernelIN5flash19enable_sm80_to_sm89INS1_16FlashAttnBwdSm80INS1_25CollectiveMainloopBwdSm80ILi2ELi2EN4cute5tupleIJNS5_1CILi128EEES8_NS7_ILi64EEEEEENS_6half_tEfNS_4arch4Sm80ELb1ELb0ELb1ELb0ELb0ELb0ELb0ELb0ELi2ELi4ELi4ELi4ELb0EEENS1_21CollectiveEpilogueBwdISA_SB_SD_Li256ELb0ELb0ELi2EEENS1_25SingleTileBwdLPTSchedulerILb0ELi128ELb0EEEEEEEEEvNT_6ParamsE$_ZN4cute8smem_ptrIPN7cutlass9uint128_tEECI1NS_12iter_adaptorIS3_S4_EEES3_)
$_ZN7cutlass13device_kernelIN5flash19enable_sm80_to_sm89INS1_16FlashAttnBwdSm80INS1_25CollectiveMainloopBwdSm80ILi2ELi2EN4cute5tupleIJNS5_1CILi128EEES8_NS7_ILi64EEEEEENS_6half_tEfNS_4arch4Sm80ELb1ELb0ELb1ELb0ELb0ELb0ELb0ELb0ELi2ELi4ELi4ELi4ELb0EEENS1_21CollectiveEpilogueBwdISA_SB_SD_Li256ELb0ELb0ELi2EEENS1_25SingleTileBwdLPTSchedulerILb0ELi128ELb0EEEEEEEEEvNT_6ParamsE$_ZN4cute8smem_ptrIPN7cutlass9uint128_tEECI1NS_12iter_adaptorIS3_S4_EEES3_:
[----:B------:R-:W-:Y:S02]  /*9d90*/  IADD3 R38, R83, -c[0x0][0x20], RZ ;  /* 0x8000080053267a10 */ /* 0x000fe40007ffe0ff */
[----:B------:R-:W-:-:S03]  /*9da0*/  MOV R47, 0x0 ;  /* 0x00000000002f7802 */ /* 0x000fc60000000f00 */
[----:B------:R1:W-:Y:S01]  /*9db0*/  STL.64 [R38], R2 ;  /* 0x0000000226007387 */ /* 0x0003e20000100a00 */
[----:B------:R-:W-:Y:S05]  /*9dc0*/  RET.REL.NODEC R46 `(_ZN7cutlass13device_kernelIN5flash19enable_sm80_to_sm89INS1_16FlashAttnBwdSm80INS1_25CollectiveMainloopBwdSm80ILi2ELi2EN4cute5tupleIJNS5_1CILi128EEES8_NS7_ILi64EEEEEENS_6half_tEfNS_4arch4Sm80ELb1ELb0ELb1ELb0ELb0ELb0ELb0ELb0ELi2ELi4ELi4ELi4ELb0EEENS1_21CollectiveEpilogueBwdISA_SB_SD_Li256ELb0ELb0ELi2EEENS1_25SingleTileBwdLPTSchedulerILb0ELi128ELb0EEEEEEEEEvNT_6ParamsE) ;  /* 0xffff62302e007950 */ /* 0x000fea0003c3ffff */
        .type           $_ZN7cutlass13device_kernelIN5flash19enable_sm80_to_sm89INS1_16FlashAttnBwdSm80INS1_25CollectiveMainloopBwdSm80ILi2ELi2EN4cute5tupleIJNS5_1CILi128EEES8_NS7_ILi64EEEEEENS_6half_tEfNS_4arch4Sm80ELb1ELb0ELb1ELb0ELb0ELb0ELb0ELb0ELi2ELi4ELi4ELi4ELb0EEENS1_21CollectiveEpilogueBwdISA_SB_SD_Li256ELb0ELb0ELi2EEENS1_25SingleTileBwdLPTSchedulerILb0ELi128ELb0EEEEEEEEEvNT_6ParamsE$_ZN4cute8smem_ptrIPfECI1NS_12iter_adaptorIS1_S2_EEES1_,@function
        .size           $_ZN7cutlass13device_kernelIN5flash19enable_sm80_to_sm89INS1_16FlashAttnBwdSm80INS1_25CollectiveMainloopBwdSm80ILi2ELi2EN4cute5tupleIJNS5_1CILi128EEES8_NS7_ILi64EEEEEENS_6half_tEfNS_4arch4Sm80ELb1ELb0ELb1ELb0ELb0ELb0ELb0ELb0ELi2ELi4ELi4ELi4ELb0EEENS1_21CollectiveEpilogueBwdISA_SB_SD_Li256ELb0ELb0ELi2EEENS1_25SingleTileBwdLPTSchedulerILb0ELi128ELb0EEEEEEEEEvNT_6ParamsE$_ZN4cute8smem_ptrIPfECI1NS_12iter_adaptorIS1_S2_EEES1_,($_ZN7cutlass13device_kernelIN5flash19enable_sm80_to_sm89INS1_16FlashAttnBwdSm80INS1_25CollectiveMainloopBwdSm80ILi2ELi2EN4cute5tupleIJNS5_1CILi128EEES8_NS7_ILi64EEEEEENS_6half_tEfNS_4arch4Sm80ELb1ELb0ELb1ELb0ELb0ELb0ELb0ELb0ELi2ELi4ELi4ELi4ELb0EEENS1_21CollectiveEpilogueBwdISA_SB_SD_Li256ELb0ELb0ELi2EEENS1_25SingleTileBwdLPTSchedulerILb0ELi128ELb0EEEEEEEEEvNT_6ParamsE$_ZN4cute8smem_ptrIPjECI1NS_12iter_adaptorIS1_S2_EEES1_ - $_ZN7cutlass13device_kernelIN5flash19enable_sm80_to_sm89INS1_16FlashAttnBwdSm80INS1_25CollectiveMainloopBwdSm80ILi2ELi2EN4cute5tupleIJNS5_1CILi128EEES8_NS7_ILi64EEEEEENS_6half_tEfNS_4arch4Sm80ELb1ELb0ELb1ELb0ELb0ELb0ELb0ELb0ELi2ELi4ELi4ELi4ELb0EEENS1_21CollectiveEpilogueBwdISA_SB_SD_Li256ELb0ELb0ELi2EEENS1_25SingleTileBwdLPTSchedulerILb0ELi128ELb0EEEEEEEEEvNT_6ParamsE$_ZN4cute8smem_ptrIPfECI1NS_12iter_adaptorIS1_S2_EEES1_)
$_ZN7cutlass13device_kernelIN5flash19enable_sm80_to_sm89INS1_16FlashAttnBwdSm80INS1_25CollectiveMainloopBwdSm80ILi2ELi2EN4cute5tupleIJNS5_1CILi128EEES8_NS7_ILi64EEEEEENS_6half_tEfNS_4arch4Sm80ELb1ELb0ELb1ELb0ELb0ELb0ELb0ELb0ELi2ELi4ELi4ELi4ELb0EEENS1_21CollectiveEpilogueBwdISA_SB_SD_Li256ELb0ELb0ELi2EEENS1_25SingleTileBwdLPTSchedulerILb0ELi128ELb0EEEEEEEEEvNT_6ParamsE$_ZN4cute8smem_ptrIPfECI1NS_12iter_adaptorIS1_S2_EEES1_:
[----:B------:R-:W-:Y:S02]  /*9dd0*/  IADD3 R8, R64, -c[0x0][0x20], RZ ;  /* 0x8000080040087a10 */ /* 0x000fe40007ffe0ff */
[----:B------:R-:W-:-:S03]  /*9de0*/  MOV R11, 0x0 ;  /* 0x00000000000b7802 */ /* 0x000fc60000000f00 */
[----:B------:R1:W-:Y:S01]  /*9df0*/  STL.64 [R8], R4 ;  /* 0x0000000408007387 */ /* 0x0003e20000100a00 */
[----:B------:R-:W-:Y:S05]  /*9e00*/  RET.REL.NODEC R10 `(_ZN7cutlass13device_kernelIN5flash19enable_sm80_to_sm89INS1_16FlashAttnBwdSm80INS1_25CollectiveMainloopBwdSm80ILi2ELi2EN4cute5tupleIJNS5_1CILi128EEES8_NS7_ILi64EEEEEENS_6half_tEfNS_4arch4Sm80ELb1ELb0ELb1ELb0ELb0ELb0ELb0ELb0ELi2ELi4ELi4ELi4ELb0EEENS1_21CollectiveEpilogueBwdISA_SB_SD_Li256ELb0ELb0ELi2EEENS1_25SingleTileBwdLPTSchedulerILb0ELi128ELb0EEEEEEEEEvNT_6ParamsE) ;  /* 0xffff61f00a007950 */ /* 0x000fea0003c3ffff */
        .type           $_ZN7cutlass13device_kernelIN5flash19enable_sm80_to_sm89INS1_16FlashAttnBwdSm80INS1_25CollectiveMainloopBwdSm80ILi2ELi2EN4cute5tupleIJNS5_1CILi128EEES8_NS7_ILi64EEEEEENS_6half_tEfNS_4arch4Sm80ELb1ELb0ELb1ELb0ELb0ELb0ELb0ELb0ELi2ELi4ELi4ELi4ELb0EEENS1_21CollectiveEpilogueBwdISA_SB_SD_Li256ELb0ELb0ELi2EEENS1_25SingleTileBwdLPTSchedulerILb0ELi128ELb0EEEEEEEEEvNT_6ParamsE$_ZN4cute8smem_ptrIPjECI1NS_12iter_adaptorIS1_S2_EEES1_,@function
        .size           $_ZN7cutlass13device_kernelIN5flash19enable_sm80_to_sm89INS1_16FlashAttnBwdSm80INS1_25CollectiveMainloopBwdSm80ILi2ELi2EN4cute5tupleIJNS5_1CILi128EEES8_NS7_ILi64EEEEEENS_6half_tEfNS_4arch4Sm80ELb1ELb0ELb1ELb0ELb0ELb0ELb0ELb0ELi2ELi4ELi4ELi4ELb0EEENS1_21CollectiveEpilogueBwdISA_SB_SD_Li256ELb0ELb0ELi2EEENS1_25SingleTileBwdLPTSchedulerILb0ELi128ELb0EEEEEEEEEvNT_6ParamsE$_ZN4cute8smem_ptrIPjECI1NS_12iter_adaptorIS1_S2_EEES1_,($_ZN7cutlass13device_kernelIN5flash19enable_sm80_to_sm89INS1_16FlashAttnBwdSm80INS1_25CollectiveMainloopBwdSm80ILi2ELi2EN4cute5tupleIJNS5_1CILi128EEES8_NS7_ILi64EEEEEENS_6half_tEfNS_4arch4Sm80ELb1ELb0ELb1ELb0ELb0ELb0ELb0ELb0ELi2ELi4ELi4ELi4ELb0EEENS1_21CollectiveEpilogueBwdISA_SB_SD_Li256ELb0ELb0ELi2EEENS1_25SingleTileBwdLPTSchedulerILb0ELi128ELb0EEEEEEEEEvNT_6ParamsE$_ZN73_INTERNAL_e48e4f46_37_flash_bwd_hdim64_fp16_softcap_sm80_cu_3fbc093a_281817__float22half2_rnE6float2 - $_ZN7cutlass13device_kernelIN5flash19enable_sm80_to_sm89INS1_16FlashAttnBwdSm80INS1_25CollectiveMainloopBwdSm80ILi2ELi2EN4cute5tupleIJNS5_1CILi128EEES8_NS7_ILi64EEEEEENS_6half_tEfNS_4arch4Sm80ELb1ELb0ELb1ELb0ELb0ELb0ELb0ELb0ELi2ELi4ELi4ELi4ELb0EEENS1_21CollectiveEpilogueBwdISA_SB_SD_Li256ELb0ELb0ELi2EEENS1_25SingleTileBwdLPTSchedulerILb0ELi128ELb0EEEEEEEEEvNT_6ParamsE$_ZN4cute8smem_ptrIPjECI1NS_12iter_adaptorIS1_S2_EEES1_)
$_ZN7cutlass13device_kernelIN5flash19enable_sm80_to_sm89INS1_16FlashAttnBwdSm80INS1_25CollectiveMainloopBwdSm80ILi2ELi2EN4cute5tupleIJNS5_1CILi128EEES8_NS7_ILi64EEEEEENS_6half_tEfNS_4arch4Sm80ELb1ELb0ELb1ELb0ELb0ELb0ELb0ELb0ELi2ELi4ELi4ELi4ELb0EEENS1_21CollectiveEpilogueBwdISA_SB_SD_Li256ELb0ELb0ELi2EEENS1_25SingleTileBwdLPTSchedulerILb0ELi128ELb0EEEEEEEEEvNT_6ParamsE$_ZN4cute8smem_ptrIPjECI1NS_12iter_adaptorIS1_S2_EEES1_:
[----:B------:R-:W-:Y:S01]  /*9e10*/  IADD3 R16, R70, -c[0x0][0x20], RZ ;  /* 0x8000080046107a10 */ /* 0x000fe20007ffe0ff */
[----:B------:R-:W-:Y:S01]  /*9e20*/  IMAD.MOV.U32 R20, RZ, RZ, R18 ;  /* 0x000000ffff147224 */ /* 0x000fe200078e0012 */
[----:B------:R-:W-:-:S03]  /*9e30*/  MOV R21, 0x0 ;  /* 0x0000000000157802 */ /* 0x000fc60000000f00 */
[----:B------:R1:W-:Y:S01]  /*9e40*/  STL.64 [R16], R2 ;  /* 0x0000000210007387 */ /* 0x0003e20000100a00 */
[----:B------:R-:W-:Y:S05]  /*9e50*/  RET.REL.NODEC R20 `(_ZN7cutlass13device_kernelIN5flash19enable_sm80_to_sm89INS1_16FlashAttnBwdSm80INS1_25CollectiveMainloopBwdSm80ILi2ELi2EN4cute5tupleIJNS5_1CILi128EEES8_NS7_ILi64EEEEEENS_6half_tEfNS_4arch4Sm80ELb1ELb0ELb1ELb0ELb0ELb0ELb0ELb0ELi2ELi4ELi4ELi4ELb0EEENS1_21CollectiveEpilogueBwdISA_SB_SD_Li256ELb0ELb0ELi2EEENS1_25SingleTileBwdLPTSchedulerILb0ELi128ELb0EEEEEEEEEvNT_6ParamsE) ;  /* 0xffff61a014007950 */ /* 0x000fea0003c3ffff */
        .type           $_ZN7cutlass13device_kernelIN5flash19enable_sm80_to_sm89INS1_16FlashAttnBwdSm80INS1_25CollectiveMainloopBwdSm80ILi2ELi2EN4cute5tupleIJNS5_1CILi128EEES8_NS7_ILi64EEEEEENS_6half_tEfNS_4arch4Sm80ELb1ELb0ELb1ELb0ELb0ELb0ELb0ELb0ELi2ELi4ELi4ELi4ELb0EEENS1_21CollectiveEpilogueBwdISA_SB_SD_Li256ELb0ELb0ELi2EEENS1_25SingleTileBwdLPTSchedulerILb0ELi128ELb0EEEEEEEEEvNT_6ParamsE$_ZN73_INTERNAL_e48e4f46_37_flash_bwd_hdim64_fp16_softcap_sm80_cu_3fbc093a_281817__float22half2_rnE6float2,@function
        .size           $_ZN7cutlass13device_kernelIN5flash19enable_sm80_to_sm89INS1_16FlashAttnBwdSm80INS1_25CollectiveMainloopBwdSm80ILi2ELi2EN4cute5tupleIJNS5_1CILi128EEES8_NS7_ILi64EEEEEENS_6half_tEfNS_4arch4Sm80ELb1ELb0ELb1ELb0ELb0ELb0ELb0ELb0ELi2ELi4ELi4ELi4ELb0EEENS1_21CollectiveEpilogueBwdISA_SB_SD_Li256ELb0ELb0ELi2EEENS1_25SingleTileBwdLPTSchedulerILb0ELi128ELb0EEEEEEEEEvNT_6ParamsE$_ZN73_INTERNAL_e48e4f46_37_flash_bwd_hdim64_fp16_softcap_sm80_cu_3fbc093a_281817__float22half2_rnE6float2,($_ZN7cutlass13device_kernelIN5flash19enable_sm80_to_sm89INS1_16FlashAttnBwdSm80INS1_25CollectiveMainloopBwdSm80ILi2ELi2EN4cute5tupleIJNS5_1CILi128EEES8_NS7_ILi64EEEEEENS_6half_tEfNS_4arch4Sm80ELb1ELb0ELb1ELb0ELb0ELb0ELb0ELb0ELi2ELi4ELi4ELi4ELb0EEENS1_21CollectiveEpilogueBwdISA_SB_SD_Li256ELb0ELb0ELi2EEENS1_25SingleTileBwdLPTSchedulerILb0ELi128ELb0EEEEEEEEEvNT_6ParamsE$_ZN7__half2aSEOKS_ - $_ZN7cutlass13device_kernelIN5flash19enable_sm80_to_sm89INS1_16FlashAttnBwdSm80INS1_25CollectiveMainloopBwdSm80ILi2ELi2EN4cute5tupleIJNS5_1CILi128EEES8_NS7_ILi64EEEEEENS_6half_tEfNS_4arch4Sm80ELb1ELb0ELb1ELb0ELb0ELb0ELb0ELb0ELi2ELi4ELi4ELi4ELb0EEENS1_21CollectiveEpilogueBwdISA_SB_SD_Li256ELb0ELb0ELi2EEENS1_25SingleTileBwdLPTSchedulerILb0ELi128ELb0EEEEEEEEEvNT_6ParamsE$_ZN73_INTERNAL_e48e4f46_37_flash_bwd_hdim64_fp16_softcap_sm80_cu_3fbc093a_281817__float22half2_rnE6float2)
$_ZN7cutlass13device_kernelIN5flash19enable_sm80_to_sm89INS1_16FlashAttnBwdSm80INS1_25CollectiveMainloopBwdSm80ILi2ELi2EN4cute5tupleIJNS5_1CILi128EEES8_NS7_ILi64EEEEEENS_6half_tEfNS_4arch4Sm80ELb1ELb0ELb1ELb0ELb0ELb0ELb0ELb0ELi2ELi4ELi4ELi4ELb0EEENS1_21CollectiveEpilogueBwdISA_SB_SD_Li256ELb0ELb0ELi2EEENS1_25SingleTileBwdLPTSchedulerILb0ELi128ELb0EEEEEEEEEvNT_6ParamsE$_ZN73_INTERNAL_e48e4f46_37_flash_bwd_hdim64_fp16_softcap_sm80_cu_3fbc093a_281817__float22half2_rnE6float2:
[----:B------:R-:W-:Y:S01]  /*9e60*/  F2FP.PACK_AB R2, R3, R2 ;  /* 0x000000020302723e */ /* 0x000fe200000000ff */
[----:B------:R-:W-:Y:S01]  /*9e70*/  IMAD.MOV.U32 R15, RZ, RZ, 0x0 ;  /* 0x00000000ff0f7424 */ /* 0x000fe200078e00ff */
[----:B------:R-:W-:-:S05]  /*9e80*/  IADD3 R3, R64, -c[0x0][0x20], RZ ;  /* 0x8000080040037a10 */ /* 0x000fca0007ffe0ff */
[----:B------:R1:W-:Y:S01]  /*9e90*/  STL [R3], R2 ;  /* 0x0000000203007387 */ /* 0x0003e20000100800 */
[----:B------:R-:W-:Y:S05]  /*9ea0*/  RET.REL.NODEC R14 `(_ZN7cutlass13device_kernelIN5flash19enable_sm80_to_sm89INS1_16FlashAttnBwdSm80INS1_25CollectiveMainloopBwdSm80ILi2ELi2EN4cute5tupleIJNS5_1CILi128EEES8_NS7_ILi64EEEEEENS_6half_tEfNS_4arch4Sm80ELb1ELb0ELb1ELb0ELb0ELb0ELb0ELb0ELi2ELi4ELi4ELi4ELb0EEENS1_21CollectiveEpilogueBwdISA_SB_SD_Li256ELb0ELb0ELi2EEENS1_25SingleTileBwdLPTSchedulerILb0ELi128ELb0EEEEEEEEEvNT_6ParamsE) ;  /* 0xffff61500e007950 */ /* 0x000fea0003c3ffff */
        .type           $_ZN7cutlass13device_kernelIN5flash19enable_sm80_to_sm89INS1_16FlashAttnBwdSm80INS1_25CollectiveMainloopBwdSm80ILi2ELi2EN4cute5tupleIJNS5_1CILi128EEES8_NS7_ILi64EEEEEENS_6half_tEfNS_4arch4Sm80ELb1ELb0ELb1ELb0ELb0ELb0ELb0ELb0ELi2ELi4ELi4ELi4ELb0EEENS1_21CollectiveEpilogueBwdISA_SB_SD_Li256ELb0ELb0ELi2EEENS1_25SingleTileBwdLPTSchedulerILb0ELi128ELb0EEEEEEEEEvNT_6ParamsE$_ZN7__half2aSEOKS_,@function
        .size           $_ZN7cutlass13device_kernelIN5flash19enable_sm80_to_sm89INS1_16FlashAttnBwdSm80INS1_25CollectiveMainloopBwdSm80ILi2ELi2EN4cute5tupleIJNS5_1CILi128EEES8_NS7_ILi64EEEEEENS_6half_tEfNS_4arch4Sm80ELb1ELb0ELb1ELb0ELb0ELb0ELb0ELb0ELi2ELi4ELi4ELi4ELb0EEENS1_21CollectiveEpilogueBwdISA_SB_SD_Li256ELb0ELb0ELi2EEENS1_25SingleTileBwdLPTSchedulerILb0ELi128ELb0EEEEEEEEEvNT_6ParamsE$_ZN7__half2aSEOKS_,($_ZN7cutlass13device_kernelIN5flash19enable_sm80_to_sm89INS1_16FlashAttnBwdSm80INS1_25CollectiveMainloopBwdSm80ILi2ELi2EN4cute5tupleIJNS5_1CILi128EEES8_NS7_ILi64EEEEEENS_6half_tEfNS_4arch4Sm80ELb1ELb0ELb1ELb0ELb0ELb0ELb0ELb0ELi2ELi4ELi4ELi4ELb0EEENS1_21CollectiveEpilogueBwdISA_SB_SD_Li256ELb0ELb0ELi2EEENS1_25SingleTileBwdLPTSchedulerILb0ELi128ELb0EEEEEEEEEvNT_6ParamsE$_ZZN4cute12filter_tupleINS_5tupleIJNS1_IJNS_10UnderscoreENS_1CILi0EEEEEENS1_IJS4_S2_EEEEEENS1_IJNS1_IJNS1_IJNS3_ILi1EEES4_EEES4_EEENS1_IJNS1_IJS4_S4_EEEiEEEEEEZNS_5sliceIS7_SD_EEDaRKT_RKT0_EUlRKT_RKT0_E_EEDaSH_SK_OT1_ENKUlDpSN_E_clIJNS1_IJS9_EEENS1_IJiEEEEEEDaSU_ - $_ZN7cutlass13device_kernelIN5flash19enable_sm80_to_sm89INS1_16FlashAttnBwdSm80INS1_25CollectiveMainloopBwdSm80ILi2ELi2EN4cute5tupleIJNS5_1CILi128EEES8_NS7_ILi64EEEEEENS_6half_tEfNS_4arch4Sm80ELb1ELb0ELb1ELb0ELb0ELb0ELb0ELb0ELi2ELi4ELi4ELi4ELb0EEENS1_21CollectiveEpilogueBwdISA_SB_SD_Li256ELb0ELb0ELi2EEENS1_25SingleTileBwdLPTSchedulerILb0ELi128ELb0EEEEEEEEEvNT_6ParamsE$_ZN7__half2aSEOKS_)
$_ZN7cutlass13device_kernelIN5flash19enable_sm80_to_sm89INS1_16FlashAttnBwdSm80INS1_25CollectiveMainloopBwdSm80ILi2ELi2EN4cute5tupleIJNS5_1CILi128EEES8_NS7_ILi64EEEEEENS_6half_tEfNS_4arch4Sm80ELb1ELb0ELb1ELb0ELb0ELb0ELb0ELb0ELi2ELi4ELi4ELi4ELb0EEENS1_21CollectiveEpilogueBwdISA_SB_SD_Li256ELb0ELb0ELi2EEENS1_25SingleTileBwdLPTSchedulerILb0ELi128ELb0EEEEEEEEEvNT_6ParamsE$_ZN7__half2aSEOKS_:
[----:B------:R-:W-:-:S06]  /*9eb0*/  IADD3 R3, R64, -c[0x0][0x20], RZ ;  /* 0x8000080040037a10 */ /* 0x000fcc0007ffe0ff */
[----:B------:R-:W2:Y:S01]  /*9ec0*/  LDL R3, [R3] ;  /* 0x0000000003037983 */ /* 0x000ea20000100800 */
[----:B------:R-:W-:Y:S01]  /*9ed0*/  IADD3 R2, R63, -c[0x0][0x20], RZ ;  /* 0x800008003f027a10 */ /* 0x000fe20007ffe0ff */
[----:B------:R-:W-:-:S04]  /*9ee0*/  IMAD.MOV.U32 R15, RZ, RZ, 0x0 ;  /* 0x00000000ff0f7424 */ /* 0x000fc800078e00ff */
[----:B--2---:R1:W-:Y:S01]  /*9ef0*/  STL [R2], R3 ;  /* 0x0000000302007387 */ /* 0x0043e20000100800 */
[----:B------:R-:W-:Y:S05]  /*9f00*/  RET.REL.NODEC R14 `(_ZN7cutlass13device_kernelIN5flash19enable_sm80_to_sm89INS1_16FlashAttnBwdSm80INS1_25CollectiveMainloopBwdSm80ILi2ELi2EN4cute5tupleIJNS5_1CILi128EEES8_NS7_ILi64EEEEEENS_6half_tEfNS_4arch4Sm80ELb1ELb0ELb1ELb0ELb0ELb0ELb0ELb0ELi2ELi4ELi4ELi4ELb0EEENS1_21CollectiveEpilogueBwdISA_SB_SD_Li256ELb0ELb0ELi2EEENS1_25SingleTileBwdLPTSchedulerILb0ELi128ELb0EEEEEEEEEvNT_6ParamsE) ;  /* 0xffff60f00e007950 */ /* 0x000fea0003c3ffff */
        .type           $_ZN7cutlass13device_kernelIN5flash19enable_sm80_to_sm89INS1_16FlashAttnBwdSm80INS1_25CollectiveMainloopBwdSm80ILi2ELi2EN4cute5tupleIJNS5_1CILi128EEES8_NS7_ILi64EEEEEENS_6half_tEfNS_4arch4Sm80ELb1ELb0ELb1ELb0ELb0ELb0ELb0ELb0ELi2ELi4ELi4ELi4ELb0EEENS1_21CollectiveEpilogueBwdISA_SB_SD_Li256ELb0ELb0ELi2EEENS1_25SingleTileBwdLPTSchedulerILb0ELi128ELb0EEEEEEEEEvNT_6ParamsE$_ZZN4cute12filter_tupleINS_5tupleIJNS1_IJNS_10UnderscoreENS_1CILi0EEEEEENS1_IJS4_S2_EEEEEENS1_IJNS1_IJNS1_IJNS3_ILi1EEES4_EEES4_EEENS1_IJNS1_IJS4_S4_EEEiEEEEEEZNS_5sliceIS7_SD_EEDaRKT_RKT0_EUlRKT_RKT0_E_EEDaSH_SK_OT1_ENKUlDpSN_E_clIJNS1_IJS9_EEENS1_IJiEEEEEEDaSU_,@function
        .size           $_ZN7cutlass13device_kernelIN5flash19enable_sm80_to_sm89INS1_16FlashAttnBwdSm80INS1_25CollectiveMainloopBwdSm80ILi2ELi2EN4cute5tupleIJNS5_1CILi128EEES8_NS7_ILi64EEEEEENS_6half_tEfNS_4arch4Sm80ELb1ELb0ELb1ELb0ELb0ELb0ELb0ELb0ELi2ELi4ELi4ELi4ELb0EEENS1_21CollectiveEpilogueBwdISA_SB_SD_Li256ELb0ELb0ELi2EEENS1_25SingleTileBwdLPTSchedulerILb0ELi128ELb0EEEEEEEEEvNT_6ParamsE$_ZZN4cute12filter_tupleINS_5tupleIJNS1_IJNS_10UnderscoreENS_1CILi0EEEEEENS1_IJS4_S2_EEEEEENS1_IJNS1_IJNS1_IJNS3_ILi1EEES4_EEES4_EEENS1_IJNS1_IJS4_S4_EEEiEEEEEEZNS_5sliceIS7_SD_EEDaRKT_RKT0_EUlRKT_RKT0_E_EEDaSH_SK_OT1_ENKUlDpSN_E_clIJNS1_IJS9_EEENS1_IJiEEEEEEDaSU_,($_ZN7cutlass13device_kernelIN5flash19enable_sm80_to_sm89INS1_16FlashAttnBwdSm80INS1_25CollectiveMainloopBwdSm80ILi2ELi2EN4cute5tupleIJNS5_1CILi128EEES8_NS7_ILi64EEEEEENS_6half_tEfNS_4arch4Sm80ELb1ELb0ELb1ELb0ELb0ELb0ELb0ELb0ELi2ELi4ELi4ELi4ELb0EEENS1_21CollectiveEpilogueBwdISA_SB_SD_Li256ELb0ELb0ELi2EEENS1_25SingleTileBwdLPTSchedulerILb0ELi128ELb0EEEEEEEEEvNT_6ParamsE$_ZZN4cute12filter_tupleINS_5tupleIJNS1_IJNS_1CILi0EEENS1_IJNS2_ILi1EEENS2_ILi512EEEiEEEEEENS2_ILi4096EEENS1_IJiNS2_ILi8192EEEEEEEEEZNS_7flattenISB_EEDaRKT_EUlRKT_E_EEDaSF_OT0_ENKUlDpSI_E_clIJNS1_IJS3_S4_S5_iEEENS1_IJS8_EEESA_EEEDaSM_ - $_ZN7cutlass13device_kernelIN5flash19enable_sm80_to_sm89INS1_16FlashAttnBwdSm80INS1_25CollectiveMainloopBwdSm80ILi2ELi2EN4cute5tupleIJNS5_1CILi128EEES8_NS7_ILi64EEEEEENS_6half_tEfNS_4arch4Sm80ELb1ELb0ELb1ELb0ELb0ELb0ELb0ELb0ELi2ELi4ELi4ELi4ELb0EEENS1_21CollectiveEpilogueBwdISA_SB_SD_Li256ELb0ELb0ELi2EEENS1_25SingleTileBwdLPTSchedulerILb0ELi128ELb0EEEEEEEEEvNT_6ParamsE$_ZZN4cute12filter_tupleINS_5tupleIJNS1_IJNS_10UnderscoreENS_1CILi0EEEEEENS1_IJS4_S2_EEEEEENS1_IJNS1_IJNS1_IJNS3_ILi1EEES4_EEES4_EEENS1_IJNS1_IJS4_S4_EEEiEEEEEEZNS_5sliceIS7_SD_EEDaRKT_RKT0_EUlRKT_RKT0_E_EEDaSH_SK_OT1_ENKUlDpSN_E_clIJNS1_IJS9_EEENS1_IJiEEEEEEDaSU_)
$_ZN7cutlass13device_kernelIN5flash19enable_sm80_to_sm89INS1_16FlashAttnBwdSm80INS1_25CollectiveMainloopBwdSm80ILi2ELi2EN4cute5tupleIJNS5_1CILi128EEES8_NS7_ILi64EEEEEENS_6half_tEfNS_4arch4Sm80ELb1ELb0ELb1ELb0ELb0ELb0ELb0ELb0ELi2ELi4ELi4ELi4ELb0EEENS1_21CollectiveEpilogueBwdISA_SB_SD_Li256ELb0ELb0ELi2EEENS1_25SingleTileBwdLPTSchedulerILb0ELi128ELb0EEEEEEEEEvNT_6ParamsE$_ZZN4cute12filter_tupleINS_5tupleIJNS1_IJNS_10UnderscoreENS_1CILi0EEEEEENS1_IJS4_S2_EEEEEENS1_IJNS1_IJNS1_IJNS3_ILi1EEES4_EEES4_EEENS1_IJNS1_IJS4_S4_EEEiEEEEEEZNS_5sliceIS7_SD_EEDaRKT_RKT0_EUlRKT_RKT0_E_EEDaSH_SK_OT1_ENKUlDpSN_E_clIJNS1_IJS9_EEENS1_IJiEEEEEEDaSU_:
[----:B------:R-:W-:Y:S02]  /*9f10*/  MOV R6, R2 ;  /* 0x0000000200067202 */ /* 0x000fe40000000f00 */
[----:B------:R-:W-:-:S04]  /*9f20*/  MOV R7, 0x0 ;  /* 0x0000000000077802 */ /* 0x000fc80000000f00 */
[----:B------:R-:W-:Y:S05]  /*9f30*/  RET.REL.NODEC R6 `(_ZN7cutlass13device_kernelIN5flash19enable_sm80_to_sm89INS1_16FlashAttnBwdSm80INS1_25CollectiveMainloopBwdSm80ILi2ELi2EN4cute5tupleIJNS5_1CILi128EEES8_NS7_ILi64EEEEEENS_6half_tEfNS_4arch4Sm80ELb1ELb0ELb1ELb0ELb0ELb0ELb0ELb0ELi2ELi4ELi4ELi4ELb0EEENS1_21CollectiveEpilogueBwdISA_SB_SD_Li256ELb0ELb0ELi2EEENS1_25SingleTileBwdLPTSchedulerILb0ELi128ELb0EEEEEEEEEvNT_6ParamsE) ;  /* 0xffff60c006007950 */ /* 0x000fea0003c3ffff */
        .type           $_ZN7cutlass13device_kernelIN5flash19enable_sm80_to_sm89INS1_16FlashAttnBwdSm80INS1_25CollectiveMainloopBwdSm80ILi2ELi2EN4cute5tupleIJNS5_1CILi128EEES8_NS7_ILi64EEEEEENS_6half_tEfNS_4arch4Sm80ELb1ELb0ELb1ELb0ELb0ELb0ELb0ELb0ELi2ELi4ELi4ELi4ELb0EEENS1_21CollectiveEpilogueBwdISA_SB_SD_Li256ELb0ELb0ELi2EEENS1_25SingleTileBwdLPTSchedulerILb0ELi128ELb0EEEEEEEEEvNT_6ParamsE$_ZZN4cute12filter_tupleINS_5tupleIJNS1_IJNS_1CILi0EEENS1_IJNS2_ILi1EEENS2_ILi512EEEiEEEEEENS2_ILi4096EEENS1_IJiNS2_ILi8192EEEEEEEEEZNS_7flattenISB_EEDaRKT_EUlRKT_E_EEDaSF_OT0_ENKUlDpSI_E_clIJNS1_IJS3_S4_S5_iEEENS1_IJS8_EEESA_EEEDaSM_,@function
        .size           $_ZN7cutlass13device_kernelIN5flash19enable_sm80_to_sm89INS1_16FlashAttnBwdSm80INS1_25CollectiveMainloopBwdSm80ILi2ELi2EN4cute5tupleIJNS5_1CILi128EEES8_NS7_ILi64EEEEEENS_6half_tEfNS_4arch4Sm80ELb1ELb0ELb1ELb0ELb0ELb0ELb0ELb0ELi2ELi4ELi4ELi4ELb0EEENS1_21CollectiveEpilogueBwdISA_SB_SD_Li256ELb0ELb0ELi2EEENS1_25SingleTileBwdLPTSchedulerILb0ELi128ELb0EEEEEEEEEvNT_6ParamsE$_ZZN4cute12filter_tupleINS_5tupleIJNS1_IJNS_1CILi0EEENS1_IJNS2_ILi1EEENS2_ILi512EEEiEEEEEENS2_ILi4096EEENS1_IJiNS2_ILi8192EEEEEEEEEZNS_7flattenISB_EEDaRKT_EUlRKT_E_EEDaSF_OT0_ENKUlDpSI_E_clIJNS1_IJS3_S4_S5_iEEENS1_IJS8_EEESA_EEEDaSM_,($_ZN7cutlass13device_kernelIN5flash19enable_sm80_to_sm89INS1_16FlashAttnBwdSm80INS1_25CollectiveMainloopBwdSm80ILi2ELi2EN4cute5tupleIJNS5_1CILi128EEES8_NS7_ILi64EEEEEENS_6half_tEfNS_4arch4Sm80ELb1ELb0ELb1ELb0ELb0ELb0ELb0ELb0ELi2ELi4ELi4ELi4ELb0EEENS1_21CollectiveEpilogueBwdISA_SB_SD_Li256ELb0ELb0ELi2EEENS1_25SingleTileBwdLPTSchedulerILb0ELi128ELb0EEEEEEEEEvNT_6ParamsE$_ZZN4cute12filter_tupleINS_5tupleIJNS1_IJiNS1_IJiNS_1CILi0EEEEEEEEENS1_IJNS_10UnderscoreENS1_IJS6_S6_EEEEEEEEES9_ZNS_4diceIS9_S9_EEDaRKT_RKT0_EUlRKT_RKT0_E_EEDaSD_SG_OT1_ENKUlDpSJ_E_clIJNS1_IJiiS3_EEENS1_IJEEEEEEDaSQ_ - $_ZN7cutlass13device_kernelIN5flash19enable_sm80_to_sm89INS1_16FlashAttnBwdSm80INS1_25CollectiveMainloopBwdSm80ILi2ELi2EN4cute5tupleIJNS5_1CILi128EEES8_NS7_ILi64EEEEEENS_6half_tEfNS_4arch4Sm80ELb1ELb0ELb1ELb0ELb0ELb0ELb0ELb0ELi2ELi4ELi4ELi4ELb0EEENS1_21CollectiveEpilogueBwdISA_SB_SD_Li256ELb0ELb0ELi2EEENS1_25SingleTileBwdLPTSchedulerILb0ELi128ELb0EEEEEEEEEvNT_6ParamsE$_ZZN4cute12filter_tupleINS_5tupleIJNS1_IJNS_1CILi0EEENS1_IJNS2_ILi1EEENS2_ILi512EEEiEEEEEENS2_ILi4096EEENS1_IJiNS2_ILi8192EEEEEEEEEZNS_7flattenISB_EEDaRKT_EUlRKT_E_EEDaSF_OT0_ENKUlDpSI_E_clIJNS1_IJS3_S4_S5_iEEENS1_IJS8_EEESA_EEEDaSM_)
$_ZN7cutlass13device_kernelIN5flash19enable_sm80_to_sm89INS1_16FlashAttnBwdSm80INS1_25CollectiveMainloopBwdSm80ILi2ELi2EN4cute5tupleIJNS5_1CILi128EEES8_NS7_ILi64EEEEEENS_6half_tEfNS_4arch4Sm80ELb1ELb0ELb1ELb0ELb0ELb0ELb0ELb0ELi2ELi4ELi4ELi4ELb0EEENS1_21CollectiveEpilogueBwdISA_SB_SD_Li256ELb0ELb0ELi2EEENS1_25SingleTileBwdLPTSchedulerILb0ELi128ELb0EEEEEEEEEvNT_6ParamsE$_ZZN4cute12filter_tupleINS_5tupleIJNS1_IJNS_1CILi0EEENS1_IJNS2_ILi1EEENS2_ILi512EEEiEEEEEENS2_ILi4096EEENS1_IJiNS2_ILi8192EEEEEEEEEZNS_7flattenISB_EEDaRKT_EUlRKT_E_EEDaSF_OT0_ENKUlDpSI_E_clIJNS1_IJS3_S4_S5_iEEENS1_IJS8_EEESA_EEEDaSM_:
[----:B------:R-:W-:-:S04]  /*9f40*/  MOV R3, 0x0 ;  /* 0x0000000000037802 */ /* 0x000fc80000000f00 */
[----:B------:R-:W-:Y:S05]  /*9f50*/  RET.REL.NODEC R2 `(_ZN7cutlass13device_kernelIN5flash19enable_sm80_to_sm89INS1_16FlashAttnBwdSm80INS1_25CollectiveMainloopBwdSm80ILi2ELi2EN4cute5tupleIJNS5_1CILi128EEES8_NS7_ILi64EEEEEENS_6half_tEfNS_4arch4Sm80ELb1ELb0ELb1ELb0ELb0ELb0ELb0ELb0ELi2ELi4ELi4ELi4ELb0EEENS1_21CollectiveEpilogueBwdISA_SB_SD_Li256ELb0ELb0ELi2EEENS1_25SingleTileBwdLPTSchedulerILb0ELi128ELb0EEEEEEEEEvNT_6ParamsE) ;  /* 0xffff60a002007950 */ /* 0x000fea0003c3ffff */
        .type           $_ZN7cutlass13device_kernelIN5flash19enable_sm80_to_sm89INS1_16FlashAttnBwdSm80INS1_25CollectiveMainloopBwdSm80ILi2ELi2EN4cute5tupleIJNS5_1CILi128EEES8_NS7_ILi64EEEEEENS_6half_tEfNS_4arch4Sm80ELb1ELb0ELb1ELb0ELb0ELb0ELb0ELb0ELi2ELi4ELi4ELi4ELb0EEENS1_21CollectiveEpilogueBwdISA_SB_SD_Li256ELb0ELb0ELi2EEENS1_25SingleTileBwdLPTSchedulerILb0ELi128ELb0EEEEEEEEEvNT_6ParamsE$_ZZN4cute12filter_tupleINS_5tupleIJNS1_IJiNS1_IJiNS_1CILi0EEEEEEEEENS1_IJNS_10UnderscoreENS1_IJS6_S6_EEEEEEEEES9_ZNS_4diceIS9_S9_EEDaRKT_RKT0_EUlRKT_RKT0_E_EEDaSD_SG_OT1_ENKUlDpSJ_E_clIJNS1_IJiiS3_EEENS1_IJEEEEEEDaSQ_,@function
        .size           $_ZN7cutlass13device_kernelIN5flash19enable_sm80_to_sm89INS1_16FlashAttnBwdSm80INS1_25CollectiveMainloopBwdSm80ILi2ELi2EN4cute5tupleIJNS5_1CILi128EEES8_NS7_ILi64EEEEEENS_6half_tEfNS_4arch4Sm80ELb1ELb0ELb1ELb0ELb0ELb0ELb0ELb0ELi2ELi4ELi4ELi4ELb0EEENS1_21CollectiveEpilogueBwdISA_SB_SD_Li256ELb0ELb0ELi2EEENS1_25SingleTileBwdLPTSchedulerILb0ELi128ELb0EEEEEEEEEvNT_6ParamsE$_ZZN4cute12filter_tupleINS_5tupleIJNS1_IJiNS1_IJiNS_1CILi0EEEEEEEEENS1_IJNS_10UnderscoreENS1_IJS6_S6_EEEEEEEEES9_ZNS_4diceIS9_S9_EEDaRKT_RKT0_EUlRKT_RKT0_E_EEDaSD_SG_OT1_ENKUlDpSJ_E_clIJNS1_IJiiS3_EEENS1_IJEEEEEEDaSQ_,($_ZN7cutlass13device_kernelIN5flash19enable_sm80_to_sm89INS1_16FlashAttnBwdSm80INS1_25CollectiveMainloopBwdSm80ILi2ELi2EN4cute5tupleIJNS5_1CILi128EEES8_NS7_ILi64EEEEEENS_6half_tEfNS_4arch4Sm80ELb1ELb0ELb1ELb0ELb0ELb0ELb0ELb0ELi2ELi4ELi4ELi4ELb0EEENS1_21CollectiveEpilogueBwdISA_SB_SD_Li256ELb0ELb0ELi2EEENS1_25SingleTileBwdLPTSchedulerILb0ELi128ELb0EEEEEEEEEvNT_6ParamsE$_ZZN4cute12filter_tupleINS_5tupleIJNS1_IJiiEEENS_1CILi1024EEEEEEZNS_16flatten_to_tupleIS5_EEDaRKT_EUlRKT_E_EEDaS9_OT0_ENKUlDpSC_E_clIJS2_NS1_IJS4_EEEEEEDaSG_ - $_ZN7cutlass13device_kernelIN5flash19enable_sm80_to_sm89INS1_16FlashAttnBwdSm80INS1_25CollectiveMainloopBwdSm80ILi2ELi2EN4cute5tupleIJNS5_1CILi128EEES8_NS7_ILi64EEEEEENS_6half_tEfNS_4arch4Sm80ELb1ELb0ELb1ELb0ELb0ELb0ELb0ELb0ELi2ELi4ELi4ELi4ELb0EEENS1_21CollectiveEpilogueBwdISA_SB_SD_Li256ELb0ELb0ELi2EEENS1_25SingleTileBwdLPTSchedulerILb0ELi128ELb0EEEEEEEEEvNT_6ParamsE$_ZZN4cute12filter_tupleINS_5tupleIJNS1_IJiNS1_IJiNS_1CILi0EEEEEEEEENS1_IJNS_10UnderscoreENS1_IJS6_S6_EEEEEEEEES9_ZNS_4diceIS9_S9_EEDaRKT_RKT0_EUlRKT_RKT0_E_EEDaSD_SG_OT1_ENKUlDpSJ_E_clIJNS1_IJiiS3_EEENS1_IJEEEEEEDaSQ_)
$_ZN7cutlass13device_kernelIN5flash19enable_sm80_to_sm89INS1_16FlashAttnBwdSm80INS1_25CollectiveMainloopBwdSm80ILi2ELi2EN4cute5tupleIJNS5_1CILi128EEES8_NS7_ILi64EEEEEENS_6half_tEfNS_4arch4Sm80ELb1ELb0ELb1ELb0ELb0ELb0ELb0ELb0ELi2ELi4ELi4ELi4ELb0EEENS1_21CollectiveEpilogueBwdISA_SB_SD_Li256ELb0ELb0ELi2EEENS1_25SingleTileBwdLPTSchedulerILb0ELi128ELb0EEEEEEEEEvNT_6ParamsE$_ZZN4cute12filter_tupleINS_5tupleIJNS1_IJiNS1_IJiNS_1CILi0EEEEEEEEENS1_IJNS_10UnderscoreENS1_IJS6_S6_EEEEEEEEES9_ZNS_4diceIS9_S9_EEDaRKT_RKT0_EUlRKT_RKT0_E_EEDaSD_SG_OT1_ENKUlDpSJ_E_clIJNS1_IJiiS3_EEENS1_IJEEEEEEDaSQ_:
[----:B------:R-:W-:-:S04]  /*9f60*/  MOV R5, 0x0 ;  /* 0x0000000000057802 */ /* 0x000fc80000000f00 */
[----:B------:R-:W-:Y:S05]  /*9f70*/  RET.REL.NODEC R4 `(_ZN7cutlass13device_kernelIN5flash19enable_sm80_to_sm89INS1_16FlashAttnBwdSm80INS1_25CollectiveMainloopBwdSm80ILi2ELi2EN4cute5tupleIJNS5_1CILi128EEES8_NS7_ILi64EEEEEENS_6half_tEfNS_4arch4Sm80ELb1ELb0ELb1ELb0ELb0ELb0ELb0ELb0ELi2ELi4ELi4ELi4ELb0EEENS1_21CollectiveEpilogueBwdISA_SB_SD_Li256ELb0ELb0ELi2EEENS1_25SingleTileBwdLPTSchedulerILb0ELi128ELb0EEEEEEEEEvNT_6ParamsE) ;  /* 0xffff608004007950 */ /* 0x000fea0003c3ffff */
        .type           $_ZN7cutlass13device_kernelIN5flash19enable_sm80_to_sm89INS1_16FlashAttnBwdSm80INS1_25CollectiveMainloopBwdSm80ILi2ELi2EN4cute5tupleIJNS5_1CILi128EEES8_NS7_ILi64EEEEEENS_6half_tEfNS_4arch4Sm80ELb1ELb0ELb1ELb0ELb0ELb0ELb0ELb0ELi2ELi4ELi4ELi4ELb0EEENS1_21CollectiveEpilogueBwdISA_SB_SD_Li256ELb0ELb0ELi2EEENS1_25SingleTileBwdLPTSchedulerILb0ELi128ELb0EEEEEEEEEvNT_6ParamsE$_ZZN4cute12filter_tupleINS_5tupleIJNS1_IJiiEEENS_1CILi1024EEEEEEZNS_16flatten_to_tupleIS5_EEDaRKT_EUlRKT_E_EEDaS9_OT0_ENKUlDpSC_E_clIJS2_NS1_IJS4_EEEEEEDaSG_,@function
        .size           $_ZN7cutlass13device_kernelIN5flash19enable_sm80_to_sm89INS1_16FlashAttnBwdSm80INS1_25CollectiveMainloopBwdSm80ILi2ELi2EN4cute5tupleIJNS5_1CILi128EEES8_NS7_ILi64EEEEEENS_6half_tEfNS_4arch4Sm80ELb1ELb0ELb1ELb0ELb0ELb0ELb0ELb0ELi2ELi4ELi4ELi4ELb0EEENS1_21CollectiveEpilogueBwdISA_SB_SD_Li256ELb0ELb0ELi2EEENS1_25SingleTileBwdLPTSchedulerILb0ELi128ELb0EEEEEEEEEvNT_6ParamsE$_ZZN4cute12filter_tupleINS_5tupleIJNS1_IJiiEEENS_1CILi1024EEEEEEZNS_16flatten_to_tupleIS5_EEDaRKT_EUlRKT_E_EEDaS9_OT0_ENKUlDpSC_E_clIJS2_NS1_IJS4_EEEEEEDaSG_,($_ZN7cutlass13device_kernelIN5flash19enable_sm80_to_sm89INS1_16FlashAttnBwdSm80INS1_25CollectiveMainloopBwdSm80ILi2ELi2EN4cute5tupleIJNS5_1CILi128EEES8_NS7_ILi64EEEEEENS_6half_tEfNS_4arch4Sm80ELb1ELb0ELb1ELb0ELb0ELb0ELb0ELb0ELi2ELi4ELi4ELi4ELb0EEENS1_21CollectiveEpilogueBwdISA_SB_SD_Li256ELb0ELb0ELi2EEENS1_25SingleTileBwdLPTSchedulerILb0ELi128ELb0EEEEEEEEEvNT_6ParamsE$_ZZN4cute12filter_tupleINS_5tupleIJNS_10UnderscoreES2_NS_1CILi0EEEEEENS1_IJNS1_IJNS3_ILi1EEES4_EEEiNS3_ILi1024EEEEEEZNS_5sliceIS5_S9_EEDaRKT_RKT0_EUlRKT_RKT0_E_EEDaSD_SG_OT1_ENKUlDpSJ_E_clIJNS1_IJS7_EEENS1_IJiEEENS1_IJEEEEEEDaSQ_ - $_ZN7cutlass13device_kernelIN5flash19enable_sm80_to_sm89INS1_16FlashAttnBwdSm80INS1_25CollectiveMainloopBwdSm80ILi2ELi2EN4cute5tupleIJNS5_1CILi128EEES8_NS7_ILi64EEEEEENS_6half_tEfNS_4arch4Sm80ELb1ELb0ELb1ELb0ELb0ELb0ELb0ELb0ELi2ELi4ELi4ELi4ELb0EEENS1_21CollectiveEpilogueBwdISA_SB_SD_Li256ELb0ELb0ELi2EEENS1_25SingleTileBwdLPTSchedulerILb0ELi128ELb0EEEEEEEEEvNT_6ParamsE$_ZZN4cute12filter_tupleINS_5tupleIJNS1_IJiiEEENS_1CILi1024EEEEEEZNS_16flatten_to_tupleIS5_EEDaRKT_EUlRKT_E_EEDaS9_OT0_ENKUlDpSC_E_clIJS2_NS1_IJS4_EEEEEEDaSG_)
$_ZN7cutlass13device_kernelIN5flash19enable_sm80_to_sm89INS1_16FlashAttnBwdSm80INS1_25CollectiveMainloopBwdSm80ILi2ELi2EN4cute5tupleIJNS5_1CILi128EEES8_NS7_ILi64EEEEEENS_6half_tEfNS_4arch4Sm80ELb1ELb0ELb1ELb0ELb0ELb0ELb0ELb0ELi2ELi4ELi4ELi4ELb0EEENS1_21CollectiveEpilogueBwdISA_SB_SD_Li256ELb0ELb0ELi2EEENS1_25SingleTileBwdLPTSchedulerILb0ELi128ELb0EEEEEEEEEvNT_6ParamsE$_ZZN4cute12filter_tupleINS_5tupleIJNS1_IJiiEEENS_1CILi1024EEEEEEZNS_16flatten_to_tupleIS5_EEDaRKT_EUlRKT_E_EEDaS9_OT0_ENKUlDpSC_E_clIJS2_NS1_IJS4_EEEEEEDaSG_:
[----:B------:R-:W-:-:S04]  /*9f80*/  MOV R3, 0x0 ;  /* 0x0000000000037802 */ /* 0x000fc80000000f00 */
[----:B------:R-:W-:Y:S05]  /*9f90*/  RET.REL.NODEC R2 `(_ZN7cutlass13device_kernelIN5flash19enable_sm80_to_sm89INS1_16FlashAttnBwdSm80INS1_25CollectiveMainloopBwdSm80ILi2ELi2EN4cute5tupleIJNS5_1CILi128EEES8_NS7_ILi64EEEEEENS_6half_tEfNS_4arch4Sm80ELb1ELb0ELb1ELb0ELb0ELb0ELb0ELb0ELi2ELi4ELi4ELi4ELb0EEENS1_21CollectiveEpilogueBwdISA_SB_SD_Li256ELb0ELb0ELi2EEENS1_25SingleTileBwdLPTSchedulerILb0ELi128ELb0EEEEEEEEEvNT_6ParamsE) ;  /* 0xffff606002007950 */ /* 0x000fea0003c3ffff */
        .type           $_ZN7cutlass13device_kernelIN5flash19enable_sm80_to_sm89INS1_16FlashAttnBwdSm80INS1_25CollectiveMainloopBwdSm80ILi2ELi2EN4cute5tupleIJNS5_1CILi128EEES8_NS7_ILi64EEEEEENS_6half_tEfNS_4arch4Sm80ELb1ELb0ELb1ELb0ELb0ELb0ELb0ELb0ELi2ELi4ELi4ELi4ELb0EEENS1_21CollectiveEpilogueBwdISA_SB_SD_Li256ELb0ELb0ELi2EEENS1_25SingleTileBwdLPTSchedulerILb0ELi128ELb0EEEEEEEEEvNT_6ParamsE$_ZZN4cute12filter_tupleINS_5tupleIJNS_10UnderscoreES2_NS_1CILi0EEEEEENS1_IJNS1_IJNS3_ILi1EEES4_EEEiNS3_ILi1024EEEEEEZNS_5sliceIS5_S9_EEDaRKT_RKT0_EUlRKT_RKT0_E_EEDaSD_SG_OT1_ENKUlDpSJ_E_clIJNS1_IJS7_EEENS1_IJiEEENS1_IJEEEEEEDaSQ_,@function
        .size           $_ZN7cutlass13device_kernelIN5flash19enable_sm80_to_sm89INS1_16FlashAttnBwdSm80INS1_25CollectiveMainloopBwdSm80ILi2ELi2EN4cute5tupleIJNS5_1CILi128EEES8_NS7_ILi64EEEEEENS_6half_tEfNS_4arch4Sm80ELb1ELb0ELb1ELb0ELb0ELb0ELb0ELb0ELi2ELi4ELi4ELi4ELb0EEENS1_21CollectiveEpilogueBwdISA_SB_SD_Li256ELb0ELb0ELi2EEENS1_25SingleTileBwdLPTSchedulerILb0ELi128ELb0EEEEEEEEEvNT_6ParamsE$_ZZN4cute12filter_tupleINS_5tupleIJNS_10UnderscoreES2_NS_1CILi0EEEEEENS1_IJNS1_IJNS3_ILi1EEES4_EEEiNS3_ILi1024EEEEEEZNS_5sliceIS5_S9_EEDaRKT_RKT0_EUlRKT_RKT0_E_EEDaSD_SG_OT1_ENKUlDpSJ_E_clIJNS1_IJS7_EEENS1_IJiEEENS1_IJEEEEEEDaSQ_,($_ZN7cutlass13device_kernelIN5flash19enable_sm80_to_sm89INS1_16FlashAttnBwdSm80INS1_25CollectiveMainloopBwdSm80ILi2ELi2EN4cute5tupleIJNS5_1CILi128EEES8_NS7_ILi64EEEEEENS_6half_tEfNS_4arch4Sm80ELb1ELb0ELb1ELb0ELb0ELb0ELb0ELb0ELi2ELi4ELi4ELi4ELb0EEENS1_21CollectiveEpilogueBwdISA_SB_SD_Li256ELb0ELb0ELi2EEENS1_25SingleTileBwdLPTSchedulerILb0ELi128ELb0EEEEEEEEEvNT_6ParamsE$_ZZN4cute12filter_tupleINS_5tupleIJNS_10UnderscoreES2_S2_iEEENS1_IJNS1_IJNS_1CILi1EEENS4_ILi0EEEEEENS4_ILi4096EEENS1_IJiiEEENS1_IJS6_NS4_ILi8192EEEEEEEEEZNS_5sliceIS3_SC_EEDaRKT_RKT0_EUlRKT_RKT0_E_EEDaSG_SJ_OT1_ENKUlDpSM_E_clIJNS1_IJS7_EEENS1_IJS8_EEENS1_IJS9_EEENS1_IJEEEEEEDaST_ - $_ZN7cutlass13device_kernelIN5flash19enable_sm80_to_sm89INS1_16FlashAttnBwdSm80INS1_25CollectiveMainloopBwdSm80ILi2ELi2EN4cute5tupleIJNS5_1CILi128EEES8_NS7_ILi64EEEEEENS_6half_tEfNS_4arch4Sm80ELb1ELb0ELb1ELb0ELb0ELb0ELb0ELb0ELi2ELi4ELi4ELi4ELb0EEENS1_21CollectiveEpilogueBwdISA_SB_SD_Li256ELb0ELb0ELi2EEENS1_25SingleTileBwdLPTSchedulerILb0ELi128ELb0EEEEEEEEEvNT_6ParamsE$_ZZN4cute12filter_tupleINS_5tupleIJNS_10UnderscoreES2_NS_1CILi0EEEEEENS1_IJNS1_IJNS3_ILi1EEES4_EEEiNS3_ILi1024EEEEEEZNS_5sliceIS5_S9_EEDaRKT_RKT0_EUlRKT_RKT0_E_EEDaSD_SG_OT1_ENKUlDpSJ_E_clIJNS1_IJS7_EEENS1_IJiEEENS1_IJEEEEEEDaSQ_)
$_ZN7cutlass13device_kernelIN5flash19enable_sm80_to_sm89INS1_16FlashAttnBwdSm80INS1_25CollectiveMainloopBwdSm80ILi2ELi2EN4cute5tupleIJNS5_1CILi128EEES8_NS7_ILi64EEEEEENS_6half_tEfNS_4arch4Sm80ELb1ELb0ELb1ELb0ELb0ELb0ELb0ELb0ELi2ELi4ELi4ELi4ELb0EEENS1_21CollectiveEpilogueBwdISA_SB_SD_Li256ELb0ELb0ELi2EEENS1_25SingleTileBwdLPTSchedulerILb0ELi128ELb0EEEEEEEEEvNT_6ParamsE$_ZZN4cute12filter_tupleINS_5tupleIJNS_10UnderscoreES2_NS_1CILi0EEEEEENS1_IJNS1_IJNS3_ILi1EEES4_EEEiNS3_ILi1024EEEEEEZNS_5sliceIS5_S9_EEDaRKT_RKT0_EUlRKT_RKT0_E_EEDaSD_SG_OT1_ENKUlDpSJ_E_clIJNS1_IJS7_EEENS1_IJiEEENS1_IJEEEEEEDaSQ_:
[----:B------:R-:W-:Y:S02]  /*9fa0*/  MOV R4, R2 ;  /* 0x0000000200047202 */ /* 0x000fe40000000f00 */
[----:B------:R-:W-:-:S04]  /*9fb0*/  MOV R5, 0x0 ;  /* 0x0000000000057802 */ /* 0x000fc80000000f00 */
[----:B------:R-:W-:Y:S05]  /*9fc0*/  RET.REL.NODEC R4 `(_ZN7cutlass13device_kernelIN5flash19enable_sm80_to_sm89INS1_16FlashAttnBwdSm80INS1_25CollectiveMainloopBwdSm80ILi2ELi2EN4cute5tupleIJNS5_1CILi128EEES8_NS7_ILi64EEEEEENS_6half_tEfNS_4arch4Sm80ELb1ELb0ELb1ELb0ELb0ELb0ELb0ELb0ELi2ELi4ELi4ELi4ELb0EEENS1_21CollectiveEpilogueBwdISA_SB_SD_Li256ELb0ELb0ELi2EEENS1_25SingleTileBwdLPTSchedulerILb0ELi128ELb0EEEEEEEEEvNT_6ParamsE) ;  /* 0xffff603004007950 */ /* 0x000fea0003c3ffff */
        .type           $_ZN7cutlass13device_kernelIN5flash19enable_sm80_to_sm89INS1_16FlashAttnBwdSm80INS1_25CollectiveMainloopBwdSm80ILi2ELi2EN4cute5tupleIJNS5_1CILi128EEES8_NS7_ILi64EEEEEENS_6half_tEfNS_4arch4Sm80ELb1ELb0ELb1ELb0ELb0ELb0ELb0ELb0ELi2ELi4ELi4ELi4ELb0EEENS1_21CollectiveEpilogueBwdISA_SB_SD_Li256ELb0ELb0ELi2EEENS1_25SingleTileBwdLPTSchedulerILb0ELi128ELb0EEEEEEEEEvNT_6ParamsE$_ZZN4cute12filter_tupleINS_5tupleIJNS_10UnderscoreES2_S2_iEEENS1_IJNS1_IJNS_1CILi1EEENS4_ILi0EEEEEENS4_ILi4096EEENS1_IJiiEEENS1_IJS6_NS4_ILi8192EEEEEEEEEZNS_5sliceIS3_SC_EEDaRKT_RKT0_EUlRKT_RKT0_E_EEDaSG_SJ_OT1_ENKUlDpSM_E_clIJNS1_IJS7_EEENS1_IJS8_EEENS1_IJS9_EEENS1_IJEEEEEEDaST_,@function
        .size           $_ZN7cutlass13device_kernelIN5flash19enable_sm80_to_sm89INS1_16FlashAttnBwdSm80INS1_25CollectiveMainloopBwdSm80ILi2ELi2EN4cute5tupleIJNS5_1CILi128EEES8_NS7_ILi64EEEEEENS_6half_tEfNS_4arch4Sm80ELb1ELb0ELb1ELb0ELb0ELb0ELb0ELb0ELi2ELi4ELi4ELi4ELb0EEENS1_21CollectiveEpilogueBwdISA_SB_SD_Li256ELb0ELb0ELi2EEENS1_25SingleTileBwdLPTSchedulerILb0ELi128ELb0EEEEEEEEEvNT_6ParamsE$_ZZN4cute12filter_tupleINS_5tupleIJNS_10UnderscoreES2_S2_iEEENS1_IJNS1_IJNS_1CILi1EEENS4_ILi0EEEEEENS4_ILi4096EEENS1_IJiiEEENS1_IJS6_NS4_ILi8192EEEEEEEEEZNS_5sliceIS3_SC_EEDaRKT_RKT0_EUlRKT_RKT0_E_EEDaSG_SJ_OT1_ENKUlDpSM_E_clIJNS1_IJS7_EEENS1_IJS8_EEENS1_IJS9_EEENS1_IJEEEEEEDaST_,($_ZN7cutlass13device_kernelIN5flash19enable_sm80_to_sm89INS1_16FlashAttnBwdSm80INS1_25CollectiveMainloopBwdSm80ILi2ELi2EN4cute5tupleIJNS5_1CILi128EEES8_NS7_ILi64EEEEEENS_6half_tEfNS_4arch4Sm80ELb1ELb0ELb1ELb0ELb0ELb0ELb0ELb0ELi2ELi4ELi4ELi4ELb0EEENS1_21CollectiveEpilogueBwdISA_SB_SD_Li256ELb0ELb0ELi2EEENS1_25SingleTileBwdLPTSchedulerILb0ELi128ELb0EEEEEEEEEvNT_6ParamsE$_ZZN4cute12filter_tupleINS_5tupleIJNS_10UnderscoreES2_S2_iEEENS1_IJNS1_IJNS_1CILi1EEENS4_ILi0EEEEEEiNS4_ILi1024EEENS4_ILi8192EEEEEEZNS_5sliceIS3_SA_EEDaRKT_RKT0_EUlRKT_RKT0_E_EEDaSE_SH_OT1_ENKUlDpSK_E_clIJNS1_IJS7_EEENS1_IJiEEENS1_IJS8_EEENS1_IJEEEEEEDaSR_ - $_ZN7cutlass13device_kernelIN5flash19enable_sm80_to_sm89INS1_16FlashAttnBwdSm80INS1_25CollectiveMainloopBwdSm80ILi2ELi2EN4cute5tupleIJNS5_1CILi128EEES8_NS7_ILi64EEEEEENS_6half_tEfNS_4arch4Sm80ELb1ELb0ELb1ELb0ELb0ELb0ELb0ELb0ELi2ELi4ELi4ELi4ELb0EEENS1_21CollectiveEpilogueBwdISA_SB_SD_Li256ELb0ELb0ELi2EEENS1_25SingleTileBwdLPTSchedulerILb0ELi128ELb0EEEEEEEEEvNT_6ParamsE$_ZZN4cute12filter_tupleINS_5tupleIJNS_10UnderscoreES2_S2_iEEENS1_IJNS1_IJNS_1CILi1EEENS4_ILi0EEEEEENS4_ILi4096EEENS1_IJiiEEENS1_IJS6_NS4_ILi8192EEEEEEEEEZNS_5sliceIS3_SC_EEDaRKT_RKT0_EUlRKT_RKT0_E_EEDaSG_SJ_OT1_ENKUlDpSM_E_clIJNS1_IJS7_EEENS1_IJS8_EEENS1_IJS9_EEENS1_IJEEEEEEDaST_)
$_ZN7cutlass13device_kernelIN5flash19enable_sm80_to_sm89INS1_16FlashAttnBwdSm80INS1_25CollectiveMainloopBwdSm80ILi2ELi2EN4cute5tupleIJNS5_1CILi128EEES8_NS7_ILi64EEEEEENS_6half_tEfNS_4arch4Sm80ELb1ELb0ELb1ELb0ELb0ELb0ELb0ELb0ELi2ELi4ELi4ELi4ELb0EEENS1_21CollectiveEpilogueBwdISA_SB_SD_Li256ELb0ELb0ELi2EEENS1_25SingleTileBwdLPTSchedulerILb0ELi128ELb0EEEEEEEEEvNT_6ParamsE$_ZZN4cute12filter_tupleINS_5tupleIJNS_10UnderscoreES2_S2_iEEENS1_IJNS1_IJNS_1CILi1EEENS4_ILi0EEEEEENS4_ILi4096EEENS1_IJiiEEENS1_IJS6_NS4_ILi8192EEEEEEEEEZNS_5sliceIS3_SC_EEDaRKT_RKT0_EUlRKT_RKT0_E_EEDaSG_SJ_OT1_ENKUlDpSM_E_clIJNS1_IJS7_EEENS1_IJS8_EEENS1_IJS9_EEENS1_IJEEEEEEDaST_:
[----:B------:R-:W-:-:S05]  /*9fd0*/  IADD3 R2, R70, -c[0x0][0x20], RZ ;  /* 0x8000080046027a10 */ /* 0x000fca0007ffe0ff */
[----:B------:R1:W5:Y:S04]  /*9fe0*/  LDL R3, [R2+0x4] ;  /* 0x0000040002037983 */ /* 0x0003680000100800 */
[----:B------:R1:W5:Y:S01]  /*9ff0*/  LDL R5, [R2] ;  /* 0x0000000002057983 */ /* 0x0003620000100800 */
[----:B------:R-:W-:Y:S01]  /*a000*/  IMAD.MOV.U32 R20, RZ, RZ, R4 ;  /* 0x000000ffff147224 */ /* 0x000fe200078e0004 */
[----:B------:R-:W-:-:S04]  /*a010*/  MOV R21, 0x0 ;  /* 0x0000000000157802 */ /* 0x000fc80000000f00 */
[----:B------:R-:W-:Y:S05]  /*a020*/  RET.REL.NODEC R20 `(_ZN7cutlass13device_kernelIN5flash19enable_sm80_to_sm89INS1_16FlashAttnBwdSm80INS1_25CollectiveMainloopBwdSm80ILi2ELi2EN4cute5tupleIJNS5_1CILi128EEES8_NS7_ILi64EEEEEENS_6half_tEfNS_4arch4Sm80ELb1ELb0ELb1ELb0ELb0ELb0ELb0ELb0ELi2ELi4ELi4ELi4ELb0EEENS1_21CollectiveEpilogueBwdISA_SB_SD_Li256ELb0ELb0ELi2EEENS1_25SingleTileBwdLPTSchedulerILb0ELi128ELb0EEEEEEEEEvNT_6ParamsE) ;  /* 0xffff5fd014007950 */ /* 0x000fea0003c3ffff */
        .type           $_ZN7cutlass13device_kernelIN5flash19enable_sm80_to_sm89INS1_16FlashAttnBwdSm80INS1_25CollectiveMainloopBwdSm80ILi2ELi2EN4cute5tupleIJNS5_1CILi128EEES8_NS7_ILi64EEEEEENS_6half_tEfNS_4arch4Sm80ELb1ELb0ELb1ELb0ELb0ELb0ELb0ELb0ELi2ELi4ELi4ELi4ELb0EEENS1_21CollectiveEpilogueBwdISA_SB_SD_Li256ELb0ELb0ELi2EEENS1_25SingleTileBwdLPTSchedulerILb0ELi128ELb0EEEEEEEEEvNT_6ParamsE$_ZZN4cute12filter_tupleINS_5tupleIJNS_10UnderscoreES2_S2_iEEENS1_IJNS1_IJNS_1CILi1EEENS4_ILi0EEEEEEiNS4_ILi1024EEENS4_ILi8192EEEEEEZNS_5sliceIS3_SA_EEDaRKT_RKT0_EUlRKT_RKT0_E_EEDaSE_SH_OT1_ENKUlDpSK_E_clIJNS1_IJS7_EEENS1_IJiEEENS1_IJS8_EEENS1_IJEEEEEEDaSR_,@function
        .size           $_ZN7cutlass13device_kernelIN5flash19enable_sm80_to_sm89INS1_16FlashAttnBwdSm80INS1_25CollectiveMainloopBwdSm80ILi2ELi2EN4cute5tupleIJNS5_1CILi128EEES8_NS7_ILi64EEEEEENS_6half_tEfNS_4arch4Sm80ELb1ELb0ELb1ELb0ELb0ELb0ELb0ELb0ELi2ELi4ELi4ELi4ELb0EEENS1_21CollectiveEpilogueBwdISA_SB_SD_Li256ELb0ELb0ELi2EEENS1_25SingleTileBwdLPTSchedulerILb0ELi128ELb0EEEEEEEEEvNT_6ParamsE$_ZZN4cute12filter_tupleINS_5tupleIJNS_10UnderscoreES2_S2_iEEENS1_IJNS1_IJNS_1CILi1EEENS4_ILi0EEEEEEiNS4_ILi1024EEENS4_ILi8192EEEEEEZNS_5sliceIS3_SA_EEDaRKT_RKT0_EUlRKT_RKT0_E_EEDaSE_SH_OT1_ENKUlDpSK_E_clIJNS1_IJS7_EEENS1_IJiEEENS1_IJS8_EEENS1_IJEEEEEEDaSR_,($_ZN7cutlass13device_kernelIN5flash19enable_sm80_to_sm89INS1_16FlashAttnBwdSm80INS1_25CollectiveMainloopBwdSm80ILi2ELi2EN4cute5tupleIJNS5_1CILi128EEES8_NS7_ILi64EEEEEENS_6half_tEfNS_4arch4Sm80ELb1ELb0ELb1ELb0ELb0ELb0ELb0ELb0ELi2ELi4ELi4ELi4ELb0EEENS1_21CollectiveEpilogueBwdISA_SB_SD_Li256ELb0ELb0ELi2EEENS1_25SingleTileBwdLPTSchedulerILb0ELi128ELb0EEEEEEEEEvNT_6ParamsE$_ZZN4cute12filter_tupleINS_5tupleIJNS_10UnderscoreES2_iEEENS1_IJNS1_IJNS_1CILi1EEENS4_ILi0EEEEEEiNS4_ILi1024EEEEEEZNS_5sliceIS3_S9_EEDaRKT_RKT0_EUlRKT_RKT0_E_EEDaSD_SG_OT1_ENKUlDpSJ_E_clIJNS1_IJS7_EEENS1_IJiEEENS1_IJEEEEEEDaSQ_ - $_ZN7cutlass13device_kernelIN5flash19enable_sm80_to_sm89INS1_16FlashAttnBwdSm80INS1_25CollectiveMainloopBwdSm80ILi2ELi2EN4cute5tupleIJNS5_1CILi128EEES8_NS7_ILi64EEEEEENS_6half_tEfNS_4arch4Sm80ELb1ELb0ELb1ELb0ELb0ELb0ELb0ELb0ELi2ELi4ELi4ELi4ELb0EEENS1_21CollectiveEpilogueBwdISA_SB_SD_Li256ELb0ELb0ELi2EEENS1_25SingleTileBwdLPTSchedulerILb0ELi128ELb0EEEEEEEEEvNT_6ParamsE$_ZZN4cute12filter_tupleINS_5tupleIJNS_10UnderscoreES2_S2_iEEENS1_IJNS1_IJNS_1CILi1EEENS4_ILi0EEEEEEiNS4_ILi1024EEENS4_ILi8192EEEEEEZNS_5sliceIS3_SA_EEDaRKT_RKT0_EUlRKT_RKT0_E_EEDaSE_SH_OT1_ENKUlDpSK_E_clIJNS1_IJS7_EEENS1_IJiEEENS1_IJS8_EEENS1_IJEEEEEEDaSR_)
$_ZN7cutlass13device_kernelIN5flash19enable_sm80_to_sm89INS1_16FlashAttnBwdSm80INS1_25CollectiveMainloopBwdSm80ILi2ELi2EN4cute5tupleIJNS5_1CILi128EEES8_NS7_ILi64EEEEEENS_6half_tEfNS_4arch4Sm80ELb1ELb0ELb1ELb0ELb0ELb0ELb0ELb0ELi2ELi4ELi4ELi4ELb0EEENS1_21CollectiveEpilogueBwdISA_SB_SD_Li256ELb0ELb0ELi2EEENS1_25SingleTileBwdLPTSchedulerILb0ELi128ELb0EEEEEEEEEvNT_6ParamsE$_ZZN4cute12filter_tupleINS_5tupleIJNS_10UnderscoreES2_S2_iEEENS1_IJNS1_IJNS_1CILi1EEENS4_ILi0EEEEEEiNS4_ILi1024EEENS4_ILi8192EEEEEEZNS_5sliceIS3_SA_EEDaRKT_RKT0_EUlRKT_RKT0_E_EEDaSE_SH_OT1_ENKUlDpSK_E_clIJNS1_IJS7_EEENS1_IJiEEENS1_IJS8_EEENS1_IJEEEEEEDaSR_:
[----:B------:R-:W-:Y:S02]  /*a030*/  MOV R12, R2 ;  /* 0x00000002000c7202 */ /* 0x000fe40000000f00 */
[----:B------:R-:W-:-:S04]  /*a040*/  MOV R13, 0x0 ;  /* 0x00000000000d7802 */ /* 0x000fc80000000f00 */
[----:B------:R-:W-:Y:S05]  /*a050*/  RET.REL.NODEC R12 `(_ZN7cutlass13device_kernelIN5flash19enable_sm80_to_sm89INS1_16FlashAttnBwdSm80INS1_25CollectiveMainloopBwdSm80ILi2ELi2EN4cute5tupleIJNS5_1CILi128EEES8_NS7_ILi64EEEEEENS_6half_tEfNS_4arch4Sm80ELb1ELb0ELb1ELb0ELb0ELb0ELb0ELb0ELi2ELi4ELi4ELi4ELb0EEENS1_21CollectiveEpilogueBwdISA_SB_SD_Li256ELb0ELb0ELi2EEENS1_25SingleTileBwdLPTSchedulerILb0ELi128ELb0EEEEEEEEEvNT_6ParamsE) ;  /* 0xffff5fa00c007950 */ /* 0x000fea0003c3ffff */
        .type           $_ZN7cutlass13device_kernelIN5flash19enable_sm80_to_sm89INS1_16FlashAttnBwdSm80INS1_25CollectiveMainloopBwdSm80ILi2ELi2EN4cute5tupleIJNS5_1CILi128EEES8_NS7_ILi64EEEEEENS_6half_tEfNS_4arch4Sm80ELb1ELb0ELb1ELb0ELb0ELb0ELb0ELb0ELi2ELi4ELi4ELi4ELb0EEENS1_21CollectiveEpilogueBwdISA_SB_SD_Li256ELb0ELb0ELi2EEENS1_25SingleTileBwdLPTSchedulerILb0ELi128ELb0EEEEEEEEEvNT_6ParamsE$_ZZN4cute12filter_tupleINS_5tupleIJNS_10UnderscoreES2_iEEENS1_IJNS1_IJNS_1CILi1EEENS4_ILi0EEEEEEiNS4_ILi1024EEEEEEZNS_5sliceIS3_S9_EEDaRKT_RKT0_EUlRKT_RKT0_E_EEDaSD_SG_OT1_ENKUlDpSJ_E_clIJNS1_IJS7_EEENS1_IJiEEENS1_IJEEEEEEDaSQ_,@function
        .size           $_ZN7cutlass13device_kernelIN5flash19enable_sm80_to_sm89INS1_16FlashAttnBwdSm80INS1_25CollectiveMainloopBwdSm80ILi2ELi2EN4cute5tupleIJNS5_1CILi128EEES8_NS7_ILi64EEEEEENS_6half_tEfNS_4arch4Sm80ELb1ELb0ELb1ELb0ELb0ELb0ELb0ELb0ELi2ELi4ELi4ELi4ELb0EEENS1_21CollectiveEpilogueBwdISA_SB_SD_Li256ELb0ELb0ELi2EEENS1_25SingleTileBwdLPTSchedulerILb0ELi128ELb0EEEEEEEEEvNT_6ParamsE$_ZZN4cute12filter_tupleINS_5tupleIJNS_10UnderscoreES2_iEEENS1_IJNS1_IJNS_1CILi1EEENS4_ILi0EEEEEEiNS4_ILi1024EEEEEEZNS_5sliceIS3_S9_EEDaRKT_RKT0_EUlRKT_RKT0_E_EEDaSD_SG_OT1_ENKUlDpSJ_E_clIJNS1_IJS7_EEENS1_IJiEEENS1_IJEEEEEEDaSQ_,($_ZN7cutlass13device_kernelIN5flash19enable_sm80_to_sm89INS1_16FlashAttnBwdSm80INS1_25CollectiveMainloopBwdSm80ILi2ELi2EN4cute5tupleIJNS5_1CILi128EEES8_NS7_ILi64EEEEEENS_6half_tEfNS_4arch4Sm80ELb1ELb0ELb1ELb0ELb0ELb0ELb0ELb0ELi2ELi4ELi4ELi4ELb0EEENS1_21CollectiveEpilogueBwdISA_SB_SD_Li256ELb0ELb0ELi2EEENS1_25SingleTileBwdLPTSchedulerILb0ELi128ELb0EEEEEEEEEvNT_6ParamsE$_ZZN4cute12filter_tupleINS_5tupleIJNS_1CILi1024EEENS1_IJiiEEEEEEZNS_16flatten_to_tupleIS5_EEDaRKT_EUlRKT_E_EEDaS9_OT0_ENKUlDpSC_E_clIJNS1_IJS3_EEES4_EEEDaSG_ - $_ZN7cutlass13device_kernelIN5flash19enable_sm80_to_sm89INS1_16FlashAttnBwdSm80INS1_25CollectiveMainloopBwdSm80ILi2ELi2EN4cute5tupleIJNS5_1CILi128EEES8_NS7_ILi64EEEEEENS_6half_tEfNS_4arch4Sm80ELb1ELb0ELb1ELb0ELb0ELb0ELb0ELb0ELi2ELi4ELi4ELi4ELb0EEENS1_21CollectiveEpilogueBwdISA_SB_SD_Li256ELb0ELb0ELi2EEENS1_25SingleTileBwdLPTSchedulerILb0ELi128ELb0EEEEEEEEEvNT_6ParamsE$_ZZN4cute12filter_tupleINS_5tupleIJNS_10UnderscoreES2_iEEENS1_IJNS1_IJNS_1CILi1EEENS4_ILi0EEEEEEiNS4_ILi1024EEEEEEZNS_5sliceIS3_S9_EEDaRKT_RKT0_EUlRKT_RKT0_E_EEDaSD_SG_OT1_ENKUlDpSJ_E_clIJNS1_IJS7_EEENS1_IJiEEENS1_IJEEEEEEDaSQ_)
$_ZN7cutlass13device_kernelIN5flash19enable_sm80_to_sm89INS1_16FlashAttnBwdSm80INS1_25CollectiveMainloopBwdSm80ILi2ELi2EN4cute5tupleIJNS5_1CILi128EEES8_NS7_ILi64EEEEEENS_6half_tEfNS_4arch4Sm80ELb1ELb0ELb1ELb0ELb0ELb0ELb0ELb0ELi2ELi4ELi4ELi4ELb0EEENS1_21CollectiveEpilogueBwdISA_SB_SD_Li256ELb0ELb0ELi2EEENS1_25SingleTileBwdLPTSchedulerILb0ELi128ELb0EEEEEEEEEvNT_6ParamsE$_ZZN4cute12filter_tupleINS_5tupleIJNS_10UnderscoreES2_iEEENS1_IJNS1_IJNS_1CILi1EEENS4_ILi0EEEEEEiNS4_ILi1024EEEEEEZNS_5sliceIS3_S9_EEDaRKT_RKT0_EUlRKT_RKT0_E_EEDaSD_SG_OT1_ENKUlDpSJ_E_clIJNS1_IJS7_EEENS1_IJiEEENS1_IJEEEEEEDaSQ_:
[----:B------:R-:W-:Y:S02]  /*a060*/  MOV R36, R2 ;  /* 0x0000000200247202 */ /* 0x000fe40000000f00 */
[----:B------:R-:W-:-:S04]  /*a070*/  MOV R37, 0x0 ;  /* 0x0000000000257802 */ /* 0x000fc80000000f00 */
[----:B------:R-:W-:Y:S05]  /*a080*/  RET.REL.NODEC R36 `(_ZN7cutlass13device_kernelIN5flash19enable_sm80_to_sm89INS1_16FlashAttnBwdSm80INS1_25CollectiveMainloopBwdSm80ILi2ELi2EN4cute5tupleIJNS5_1CILi128EEES8_NS7_ILi64EEEEEENS_6half_tEfNS_4arch4Sm80ELb1ELb0ELb1ELb0ELb0ELb0ELb0ELb0ELi2ELi4ELi4ELi4ELb0EEENS1_21CollectiveEpilogueBwdISA_SB_SD_Li256ELb0ELb0ELi2EEENS1_25SingleTileBwdLPTSchedulerILb0ELi128ELb0EEEEEEEEEvNT_6ParamsE) ;  /* 0xffff5f7024007950 */ /* 0x000fea0003c3ffff */
        .type           $_ZN7cutlass13device_kernelIN5flash19enable_sm80_to_sm89INS1_16FlashAttnBwdSm80INS1_25CollectiveMainloopBwdSm80ILi2ELi2EN4cute5tupleIJNS5_1CILi128EEES8_NS7_ILi64EEEEEENS_6half_tEfNS_4arch4Sm80ELb1ELb0ELb1ELb0ELb0ELb0ELb0ELb0ELi2ELi4ELi4ELi4ELb0EEENS1_21CollectiveEpilogueBwdISA_SB_SD_Li256ELb0ELb0ELi2EEENS1_25SingleTileBwdLPTSchedulerILb0ELi128ELb0EEEEEEEEEvNT_6ParamsE$_ZZN4cute12filter_tupleINS_5tupleIJNS_1CILi1024EEENS1_IJiiEEEEEEZNS_16flatten_to_tupleIS5_EEDaRKT_EUlRKT_E_EEDaS9_OT0_ENKUlDpSC_E_clIJNS1_IJS3_EEES4_EEEDaSG_,@function
        .size           $_ZN7cutlass13device_kernelIN5flash19enable_sm80_to_sm89INS1_16FlashAttnBwdSm80INS1_25CollectiveMainloopBwdSm80ILi2ELi2EN4cute5tupleIJNS5_1CILi128EEES8_NS7_ILi64EEEEEENS_6half_tEfNS_4arch4Sm80ELb1ELb0ELb1ELb0ELb0ELb0ELb0ELb0ELi2ELi4ELi4ELi4ELb0EEENS1_21CollectiveEpilogueBwdISA_SB_SD_Li256ELb0ELb0ELi2EEENS1_25SingleTileBwdLPTSchedulerILb0ELi128ELb0EEEEEEEEEvNT_6ParamsE$_ZZN4cute12filter_tupleINS_5tupleIJNS_1CILi1024EEENS1_IJiiEEEEEEZNS_16flatten_to_tupleIS5_EEDaRKT_EUlRKT_E_EEDaS9_OT0_ENKUlDpSC_E_clIJNS1_IJS3_EEES4_EEEDaSG_,($_ZN7cutlass13device_kernelIN5flash19enable_sm80_to_sm89INS1_16FlashAttnBwdSm80INS1_25CollectiveMainloopBwdSm80ILi2ELi2EN4cute5tupleIJNS5_1CILi128EEES8_NS7_ILi64EEEEEENS_6half_tEfNS_4arch4Sm80ELb1ELb0ELb1ELb0ELb0ELb0ELb0ELb0ELi2ELi4ELi4ELi4ELb0EEENS1_21CollectiveEpilogueBwdISA_SB_SD_Li256ELb0ELb0ELi2EEENS1_25SingleTileBwdLPTSchedulerILb0ELi128ELb0EEEEEEEEEvNT_6ParamsE$_ZZN4cute12filter_tupleINS_5tupleIJNS_1CILi1EEENS1_IJNS2_ILi8EEEiiEEENS2_ILi64EEENS1_IJiNS2_ILi144EEENS2_ILi288EEEEEENS2_ILi512EEEEEEZNS_7flattenISB_EEDaRKT_EUlRKT_E_EEDaSF_OT0_ENKUlDpSI_E_clIJNS1_IJS3_EEES5_NS1_IJS6_EEES9_NS1_IJSA_EEEEEEDaSM_ - $_ZN7cutlass13device_kernelIN5flash19enable_sm80_to_sm89INS1_16FlashAttnBwdSm80INS1_25CollectiveMainloopBwdSm80ILi2ELi2EN4cute5tupleIJNS5_1CILi128EEES8_NS7_ILi64EEEEEENS_6half_tEfNS_4arch4Sm80ELb1ELb0ELb1ELb0ELb0ELb0ELb0ELb0ELi2ELi4ELi4ELi4ELb0EEENS1_21CollectiveEpilogueBwdISA_SB_SD_Li256ELb0ELb0ELi2EEENS1_25SingleTileBwdLPTSchedulerILb0ELi128ELb0EEEEEEEEEvNT_6ParamsE$_ZZN4cute12filter_tupleINS_5tupleIJNS_1CILi1024EEENS1_IJiiEEEEEEZNS_16flatten_to_tupleIS5_EEDaRKT_EUlRKT_E_EEDaS9_OT0_ENKUlDpSC_E_clIJNS1_IJS3_EEES4_EEEDaSG_)
$_ZN7cutlass13device_kernelIN5flash19enable_sm80_to_sm89INS1_16FlashAttnBwdSm80INS1_25CollectiveMainloopBwdSm80ILi2ELi2EN4cute5tupleIJNS5_1CILi128EEES8_NS7_ILi64EEEEEENS_6half_tEfNS_4arch4Sm80ELb1ELb0ELb1ELb0ELb0ELb0ELb0ELb0ELi2ELi4ELi4ELi4ELb0EEENS1_21CollectiveEpilogueBwdISA_SB_SD_Li256ELb0ELb0ELi2EEENS1_25SingleTileBwdLPTSchedulerILb0ELi128ELb0EEEEEEEEEvNT_6ParamsE$_ZZN4cute12filter_tupleINS_5tupleIJNS_1CILi1024EEENS1_IJiiEEEEEEZNS_16flatten_to_tupleIS5_EEDaRKT_EUlRKT_E_EEDaS9_OT0_ENKUlDpSC_E_clIJNS1_IJS3_EEES4_EEEDaSG_:
[----:B------:R-:W-:-:S04]  /*a090*/  MOV R3, 0x0 ;  /* 0x0000000000037802 */ /* 0x000fc80000000f00 */
[----:B------:R-:W-:Y:S05]  /*a0a0*/  RET.REL.NODEC R2 `(_ZN7cutlass13device_kernelIN5flash19enable_sm80_to_sm89INS1_16FlashAttnBwdSm80INS1_25CollectiveMainloopBwdSm80ILi2ELi2EN4cute5tupleIJNS5_1CILi128EEES8_NS7_ILi64EEEEEENS_6half_tEfNS_4arch4Sm80ELb1ELb0ELb1ELb0ELb0ELb0ELb0ELb0ELi2ELi4ELi4ELi4ELb0EEENS1_21CollectiveEpilogueBwdISA_SB_SD_Li256ELb0ELb0ELi2EEENS1_25SingleTileBwdLPTSchedulerILb0ELi128ELb0EEEEEEEEEvNT_6ParamsE) ;  /* 0xffff5f5002007950 */ /* 0x000fea0003c3ffff */
        .type           $_ZN7cutlass13device_kernelIN5flash19enable_sm80_to_sm89INS1_16FlashAttnBwdSm80INS1_25CollectiveMainloopBwdSm80ILi2ELi2EN4cute5tupleIJNS5_1CILi128EEES8_NS7_ILi64EEEEEENS_6half_tEfNS_4arch4Sm80ELb1ELb0ELb1ELb0ELb0ELb0ELb0ELb0ELi2ELi4ELi4ELi4ELb0EEENS1_21CollectiveEpilogueBwdISA_SB_SD_Li256ELb0ELb0ELi2EEENS1_25SingleTileBwdLPTSchedulerILb0ELi128ELb0EEEEEEEEEvNT_6ParamsE$_ZZN4cute12filter_tupleINS_5tupleIJNS_1CILi1EEENS1_IJNS2_ILi8EEEiiEEENS2_ILi64EEENS1_IJiNS2_ILi144EEENS2_ILi288EEEEEENS2_ILi512EEEEEEZNS_7flattenISB_EEDaRKT_EUlRKT_E_EEDaSF_OT0_ENKUlDpSI_E_clIJNS1_IJS3_EEES5_NS1_IJS6_EEES9_NS1_IJSA_EEEEEEDaSM_,@function
        .size           $_ZN7cutlass13device_kernelIN5flash19enable_sm80_to_sm89INS1_16FlashAttnBwdSm80INS1_25CollectiveMainloopBwdSm80ILi2ELi2EN4cute5tupleIJNS5_1CILi128EEES8_NS7_ILi64EEEEEENS_6half_tEfNS_4arch4Sm80ELb1ELb0ELb1ELb0ELb0ELb0ELb0ELb0ELi2ELi4ELi4ELi4ELb0EEENS1_21CollectiveEpilogueBwdISA_SB_SD_Li256ELb0ELb0ELi2EEENS1_25SingleTileBwdLPTSchedulerILb0ELi128ELb0EEEEEEEEEvNT_6ParamsE$_ZZN4cute12filter_tupleINS_5tupleIJNS_1CILi1EEENS1_IJNS2_ILi8EEEiiEEENS2_ILi64EEENS1_IJiNS2_ILi144EEENS2_ILi288EEEEEENS2_ILi512EEEEEEZNS_7flattenISB_EEDaRKT_EUlRKT_E_EEDaSF_OT0_ENKUlDpSI_E_clIJNS1_IJS3_EEES5_NS1_IJS6_EEES9_NS1_IJSA_EEEEEEDaSM_,($_ZN7cutlass13device_kernelIN5flash19enable_sm80_to_sm89INS1_16FlashAttnBwdSm80INS1_25CollectiveMainloopBwdSm80ILi2ELi2EN4cute5tupleIJNS5_1CILi128EEES8_NS7_ILi64EEEEEENS_6half_tEfNS_4arch4Sm80ELb1ELb0ELb1ELb0ELb0ELb0ELb0ELb0ELi2ELi4ELi4ELi4ELb0EEENS1_21CollectiveEpilogueBwdISA_SB_SD_Li256ELb0ELb0ELi2EEENS1_25SingleTileBwdLPTSchedulerILb0ELi128ELb0EEEEEEEEEvNT_6ParamsE$_ZZN4cute12filter_tupleINS_5tupleIJNS_1CILi1EEENS1_IJiiiEEENS2_ILi64EEENS1_IJNS2_ILi72EEENS2_ILi144EEENS2_ILi288EEEEEENS2_ILi512EEEEEEZNS_7flattenISB_EEDaRKT_EUlRKT_E_EEDaSF_OT0_ENKUlDpSI_E_clIJNS1_IJS3_EEES4_NS1_IJS5_EEES9_NS1_IJSA_EEEEEEDaSM_ - $_ZN7cutlass13device_kernelIN5flash19enable_sm80_to_sm89INS1_16FlashAttnBwdSm80INS1_25CollectiveMainloopBwdSm80ILi2ELi2EN4cute5tupleIJNS5_1CILi128EEES8_NS7_ILi64EEEEEENS_6half_tEfNS_4arch4Sm80ELb1ELb0ELb1ELb0ELb0ELb0ELb0ELb0ELi2ELi4ELi4ELi4ELb0EEENS1_21CollectiveEpilogueBwdISA_SB_SD_Li256ELb0ELb0ELi2EEENS1_25SingleTileBwdLPTSchedulerILb0ELi128ELb0EEEEEEEEEvNT_6ParamsE$_ZZN4cute12filter_tupleINS_5tupleIJNS_1CILi1EEENS1_IJNS2_ILi8EEEiiEEENS2_ILi64EEENS1_IJiNS2_ILi144EEENS2_ILi288EEEEEENS2_ILi512EEEEEEZNS_7flattenISB_EEDaRKT_EUlRKT_E_EEDaSF_OT0_ENKUlDpSI_E_clIJNS1_IJS3_EEES5_NS1_IJS6_EEES9_NS1_IJSA_EEEEEEDaSM_)
$_ZN7cutlass13device_kernelIN5flash19enable_sm80_to_sm89INS1_16FlashAttnBwdSm80INS1_25CollectiveMainloopBwdSm80ILi2ELi2EN4cute5tupleIJNS5_1CILi128EEES8_NS7_ILi64EEEEEENS_6half_tEfNS_4arch4Sm80ELb1ELb0ELb1ELb0ELb0ELb0ELb0ELb0ELi2ELi4ELi4ELi4ELb0EEENS1_21CollectiveEpilogueBwdISA_SB_SD_Li256ELb0ELb0ELi2EEENS1_25SingleTileBwdLPTSchedulerILb0ELi128ELb0EEEEEEEEEvNT_6ParamsE$_ZZN4cute12filter_tupleINS_5tupleIJNS_1CILi1EEENS1_IJNS2_ILi8EEEiiEEENS2_ILi64EEENS1_IJiNS2_ILi144EEENS2_ILi288EEEEEENS2_ILi512EEEEEEZNS_7flattenISB_EEDaRKT_EUlRKT_E_EEDaSF_OT0_ENKUlDpSI_E_clIJNS1_IJS3_EEES5_NS1_IJS6_EEES9_NS1_IJSA_EEEEEEDaSM_:
[----:B------:R-:W-:Y:S02]  /*a0b0*/  MOV R34, R2 ;  /* 0x0000000200227202 */ /* 0x000fe40000000f00 */
[----:B------:R-:W-:-:S04]  /*a0c0*/  MOV R35, 0x0 ;  /* 0x0000000000237802 */ /* 0x000fc80000000f00 */
[----:B------:R-:W-:Y:S05]  /*a0d0*/  RET.REL.NODEC R34 `(_ZN7cutlass13device_kernelIN5flash19enable_sm80_to_sm89INS1_16FlashAttnBwdSm80INS1_25CollectiveMainloopBwdSm80ILi2ELi2EN4cute5tupleIJNS5_1CILi128EEES8_NS7_ILi64EEEEEENS_6half_tEfNS_4arch4Sm80ELb1ELb0ELb1ELb0ELb0ELb0ELb0ELb0ELi2ELi4ELi4ELi4ELb0EEENS1_21CollectiveEpilogueBwdISA_SB_SD_Li256ELb0ELb0ELi2EEENS1_25SingleTileBwdLPTSchedulerILb0ELi128ELb0EEEEEEEEEvNT_6ParamsE) ;  /* 0xffff5f2022007950 */ /* 0x000fea0003c3ffff */
        .type           $_ZN7cutlass13device_kernelIN5flash19enable_sm80_to_sm89INS1_16FlashAttnBwdSm80INS1_25CollectiveMainloopBwdSm80ILi2ELi2EN4cute5tupleIJNS5_1CILi128EEES8_NS7_ILi64EEEEEENS_6half_tEfNS_4arch4Sm80ELb1ELb0ELb1ELb0ELb0ELb0ELb0ELb0ELi2ELi4ELi4ELi4ELb0EEENS1_21CollectiveEpilogueBwdISA_SB_SD_Li256ELb0ELb0ELi2EEENS1_25SingleTileBwdLPTSchedulerILb0ELi128ELb0EEEEEEEEEvNT_6ParamsE$_ZZN4cute12filter_tupleINS_5tupleIJNS_1CILi1EEENS1_IJiiiEEENS2_ILi64EEENS1_IJNS2_ILi72EEENS2_ILi144EEENS2_ILi288EEEEEENS2_ILi512EEEEEEZNS_7flattenISB_EEDaRKT_EUlRKT_E_EEDaSF_OT0_ENKUlDpSI_E_clIJNS1_IJS3_EEES4_NS1_IJS5_EEES9_NS1_IJSA_EEEEEEDaSM_,@function
        .size           $_ZN7cutlass13device_kernelIN5flash19enable_sm80_to_sm89INS1_16FlashAttnBwdSm80INS1_25CollectiveMainloopBwdSm80ILi2ELi2EN4cute5tupleIJNS5_1CILi128EEES8_NS7_ILi64EEEEEENS_6half_tEfNS_4arch4Sm80ELb1ELb0ELb1ELb0ELb0ELb0ELb0ELb0ELi2ELi4ELi4ELi4ELb0EEENS1_21CollectiveEpilogueBwdISA_SB_SD_Li256ELb0ELb0ELi2EEENS1_25SingleTileBwdLPTSchedulerILb0ELi128ELb0EEEEEEEEEvNT_6ParamsE$_ZZN4cute12filter_tupleINS_5tupleIJNS_1CILi1EEENS1_IJiiiEEENS2_ILi64EEENS1_IJNS2_ILi72EEENS2_ILi144EEENS2_ILi288EEEEEENS2_ILi512EEEEEEZNS_7flattenISB_EEDaRKT_EUlRKT_E_EEDaSF_OT0_ENKUlDpSI_E_clIJNS1_IJS3_EEES4_NS1_IJS5_EEES9_NS1_IJSA_EEEEEEDaSM_,($_ZN7cutlass13device_kernelIN5flash19enable_sm80_to_sm89INS1_16FlashAttnBwdSm80INS1_25CollectiveMainloopBwdSm80ILi2ELi2EN4cute5tupleIJNS5_1CILi128EEES8_NS7_ILi64EEEEEENS_6half_tEfNS_4arch4Sm80ELb1ELb0ELb1ELb0ELb0ELb0ELb0ELb0ELi2ELi4ELi4ELi4ELb0EEENS1_21CollectiveEpilogueBwdISA_SB_SD_Li256ELb0ELb0ELi2EEENS1_25SingleTileBwdLPTSchedulerILb0ELi128ELb0EEEEEEEEEvNT_6ParamsE$_ZZN4cute12filter_tupleINS_5tupleIJNS_1CILi4096EEENS1_IJNS1_IJiiEEENS2_ILi8192EEEEEEEEEZNS_16flatten_to_tupleIS7_EEDaRKT_EUlRKT_E_EEDaSB_OT0_ENKUlDpSE_E_clIJNS1_IJS3_EEENS1_IJiiS5_EEEEEEDaSI_ - $_ZN7cutlass13device_kernelIN5flash19enable_sm80_to_sm89INS1_16FlashAttnBwdSm80INS1_25CollectiveMainloopBwdSm80ILi2ELi2EN4cute5tupleIJNS5_1CILi128EEES8_NS7_ILi64EEEEEENS_6half_tEfNS_4arch4Sm80ELb1ELb0ELb1ELb0ELb0ELb0ELb0ELb0ELi2ELi4ELi4ELi4ELb0EEENS1_21CollectiveEpilogueBwdISA_SB_SD_Li256ELb0ELb0ELi2EEENS1_25SingleTileBwdLPTSchedulerILb0ELi128ELb0EEEEEEEEEvNT_6ParamsE$_ZZN4cute12filter_tupleINS_5tupleIJNS_1CILi1EEENS1_IJiiiEEENS2_ILi64EEENS1_IJNS2_ILi72EEENS2_ILi144EEENS2_ILi288EEEEEENS2_ILi512EEEEEEZNS_7flattenISB_EEDaRKT_EUlRKT_E_EEDaSF_OT0_ENKUlDpSI_E_clIJNS1_IJS3_EEES4_NS1_IJS5_EEES9_NS1_IJSA_EEEEEEDaSM_)
$_ZN7cutlass13device_kernelIN5flash19enable_sm80_to_sm89INS1_16FlashAttnBwdSm80INS1_25CollectiveMainloopBwdSm80ILi2ELi2EN4cute5tupleIJNS5_1CILi128EEES8_NS7_ILi64EEEEEENS_6half_tEfNS_4arch4Sm80ELb1ELb0ELb1ELb0ELb0ELb0ELb0ELb0ELi2ELi4ELi4ELi4ELb0EEENS1_21CollectiveEpilogueBwdISA_SB_SD_Li256ELb0ELb0ELi2EEENS1_25SingleTileBwdLPTSchedulerILb0ELi128ELb0EEEEEEEEEvNT_6ParamsE$_ZZN4cute12filter_tupleINS_5tupleIJNS_1CILi1EEENS1_IJiiiEEENS2_ILi64EEENS1_IJNS2_ILi72EEENS2_ILi144EEENS2_ILi288EEEEEENS2_ILi512EEEEEEZNS_7flattenISB_EEDaRKT_EUlRKT_E_EEDaSF_OT0_ENKUlDpSI_E_clIJNS1_IJS3_EEES4_NS1_IJS5_EEES9_NS1_IJSA_EEEEEEDaSM_:
[----:B------:R-:W-:Y:S01]  /*a0e0*/  MOV R38, R6 ;  /* 0x0000000600267202 */ /* 0x000fe20000000f00 */
[----:B------:R-:W-:Y:S01]  /*a0f0*/  IMAD.MOV.U32 R39, RZ, RZ, 0x0 ;  /* 0x00000000ff277424 */ /* 0x000fe200078e00ff */
[----:B------:R-:W-:Y:S01]  /*a100*/  MOV R36, R3 ;  /* 0x0000000300247202 */ /* 0x000fe20000000f00 */
[----:B------:R-:W-:Y:S01]  /*a110*/  IMAD.MOV.U32 R3, RZ, RZ, R5 ;  /* 0x000000ffff037224 */ /* 0x000fe200078e0005 */
[----:B------:R-:W-:Y:S01]  /*a120*/  MOV R4, R2 ;  /* 0x0000000200047202 */ /* 0x000fe20000000f00 */
[----:B------:R-:W-:Y:S06]  /*a130*/  RET.REL.NODEC R38 `(_ZN7cutlass13device_kernelIN5flash19enable_sm80_to_sm89INS1_16FlashAttnBwdSm80INS1_25CollectiveMainloopBwdSm80ILi2ELi2EN4cute5tupleIJNS5_1CILi128EEES8_NS7_ILi64EEEEEENS_6half_tEfNS_4arch4Sm80ELb1ELb0ELb1ELb0ELb0ELb0ELb0ELb0ELi2ELi4ELi4ELi4ELb0EEENS1_21CollectiveEpilogueBwdISA_SB_SD_Li256ELb0ELb0ELi2EEENS1_25SingleTileBwdLPTSchedulerILb0ELi128ELb0EEEEEEEEEvNT_6ParamsE) ;  /* 0xffff5ec026007950 */ /* 0x000fec0003c3ffff */
        .type           $_ZN7cutlass13device_kernelIN5flash19enable_sm80_to_sm89INS1_16FlashAttnBwdSm80INS1_25CollectiveMainloopBwdSm80ILi2ELi2EN4cute5tupleIJNS5_1CILi128EEES8_NS7_ILi64EEEEEENS_6half_tEfNS_4arch4Sm80ELb1ELb0ELb1ELb0ELb0ELb0ELb0ELb0ELi2ELi4ELi4ELi4ELb0EEENS1_21CollectiveEpilogueBwdISA_SB_SD_Li256ELb0ELb0ELi2EEENS1_25SingleTileBwdLPTSchedulerILb0ELi128ELb0EEEEEEEEEvNT_6ParamsE$_ZZN4cute12filter_tupleINS_5tupleIJNS_1CILi4096EEENS1_IJNS1_IJiiEEENS2_ILi8192EEEEEEEEEZNS_16flatten_to_tupleIS7_EEDaRKT_EUlRKT_E_EEDaSB_OT0_ENKUlDpSE_E_clIJNS1_IJS3_EEENS1_IJiiS5_EEEEEEDaSI_,@function
        .size           $_ZN7cutlass13device_kernelIN5flash19enable_sm80_to_sm89INS1_16FlashAttnBwdSm80INS1_25CollectiveMainloopBwdSm80ILi2ELi2EN4cute5tupleIJNS5_1CILi128EEES8_NS7_ILi64EEEEEENS_6half_tEfNS_4arch4Sm80ELb1ELb0ELb1ELb0ELb0ELb0ELb0ELb0ELi2ELi4ELi4ELi4ELb0EEENS1_21CollectiveEpilogueBwdISA_SB_SD_Li256ELb0ELb0ELi2EEENS1_25SingleTileBwdLPTSchedulerILb0ELi128ELb0EEEEEEEEEvNT_6ParamsE$_ZZN4cute12filter_tupleINS_5tupleIJNS_1CILi4096EEENS1_IJNS1_IJiiEEENS2_ILi8192EEEEEEEEEZNS_16flatten_to_tupleIS7_EEDaRKT_EUlRKT_E_EEDaSB_OT0_ENKUlDpSE_E_clIJNS1_IJS3_EEENS1_IJiiS5_EEEEEEDaSI_,($_ZN7cutlass13device_kernelIN5flash19enable_sm80_to_sm89INS1_16FlashAttnBwdSm80INS1_25CollectiveMainloopBwdSm80ILi2ELi2EN4cute5tupleIJNS5_1CILi128EEES8_NS7_ILi64EEEEEENS_6half_tEfNS_4arch4Sm80ELb1ELb0ELb1ELb0ELb0ELb0ELb0ELb0ELi2ELi4ELi4ELi4ELb0EEENS1_21CollectiveEpilogueBwdISA_SB_SD_Li256ELb0ELb0ELi2EEENS1_25SingleTileBwdLPTSchedulerILb0ELi128ELb0EEEEEEEEEvNT_6ParamsE$_ZZN4cute12filter_tupleINS_5tupleIJNS_1CILi4096EEENS1_IJiiEEEEEEZNS_16flatten_to_tupleIS5_EEDaRKT_EUlRKT_E_EEDaS9_OT0_ENKUlDpSC_E_clIJNS1_IJS3_EEES4_EEEDaSG_ - $_ZN7cutlass13device_kernelIN5flash19enable_sm80_to_sm89INS1_16FlashAttnBwdSm80INS1_25CollectiveMainloopBwdSm80ILi2ELi2EN4cute5tupleIJNS5_1CILi128EEES8_NS7_ILi64EEEEEENS_6half_tEfNS_4arch4Sm80ELb1ELb0ELb1ELb0ELb0ELb0ELb0ELb0ELi2ELi4ELi4ELi4ELb0EEENS1_21CollectiveEpilogueBwdISA_SB_SD_Li256ELb0ELb0ELi2EEENS1_25SingleTileBwdLPTSchedulerILb0ELi128ELb0EEEEEEEEEvNT_6ParamsE$_ZZN4cute12filter_tupleINS_5tupleIJNS_1CILi4096EEENS1_IJNS1_IJiiEEENS2_ILi8192EEEEEEEEEZNS_16flatten_to_tupleIS7_EEDaRKT_EUlRKT_E_EEDaSB_OT0_ENKUlDpSE_E_clIJNS1_IJS3_EEENS1_IJiiS5_EEEEEEDaSI_)
$_ZN7cutlass13device_kernelIN5flash19enable_sm80_to_sm89INS1_16FlashAttnBwdSm80INS1_25CollectiveMainloopBwdSm80ILi2ELi2EN4cute5tupleIJNS5_1CILi128EEES8_NS7_ILi64EEEEEENS_6half_tEfNS_4arch4Sm80ELb1ELb0ELb1ELb0ELb0ELb0ELb0ELb0ELi2ELi4ELi4ELi4ELb0EEENS1_21CollectiveEpilogueBwdISA_SB_SD_Li256ELb0ELb0ELi2EEENS1_25SingleTileBwdLPTSchedulerILb0ELi128ELb0EEEEEEEEEvNT_6ParamsE$_ZZN4cute12filter_tupleINS_5tupleIJNS_1CILi4096EEENS1_IJNS1_IJiiEEENS2_ILi8192EEEEEEEEEZNS_16flatten_to_tupleIS7_EEDaRKT_EUlRKT_E_EEDaSB_OT0_ENKUlDpSE_E_clIJNS1_IJS3_EEENS1_IJiiS5_EEEEEEDaSI_:
[----:B------:R-:W-:-:S04]  /*a140*/  MOV R3, 0x0 ;  /* 0x0000000000037802 */ /* 0x000fc80000000f00 */
[----:B------:R-:W-:Y:S05]  /*a150*/  RET.REL.NODEC R2 `(_ZN7cutlass13device_kernelIN5flash19enable_sm80_to_sm89INS1_16FlashAttnBwdSm80INS1_25CollectiveMainloopBwdSm80ILi2ELi2EN4cute5tupleIJNS5_1CILi128EEES8_NS7_ILi64EEEEEENS_6half_tEfNS_4arch4Sm80ELb1ELb0ELb1ELb0ELb0ELb0ELb0ELb0ELi2ELi4ELi4ELi4ELb0EEENS1_21CollectiveEpilogueBwdISA_SB_SD_Li256ELb0ELb0ELi2EEENS1_25SingleTileBwdLPTSchedulerILb0ELi128ELb0EEEEEEEEEvNT_6ParamsE) ;  /* 0xffff5ea002007950 */ /* 0x000fea0003c3ffff */
        .type           $_ZN7cutlass13device_kernelIN5flash19enable_sm80_to_sm89INS1_16FlashAttnBwdSm80INS1_25CollectiveMainloopBwdSm80ILi2ELi2EN4cute5tupleIJNS5_1CILi128EEES8_NS7_ILi64EEEEEENS_6half_tEfNS_4arch4Sm80ELb1ELb0ELb1ELb0ELb0ELb0ELb0ELb0ELi2ELi4ELi4ELi4ELb0EEENS1_21CollectiveEpilogueBwdISA_SB_SD_Li256ELb0ELb0ELi2EEENS1_25SingleTileBwdLPTSchedulerILb0ELi128ELb0EEEEEEEEEvNT_6ParamsE$_ZZN4cute12filter_tupleINS_5tupleIJNS_1CILi4096EEENS1_IJiiEEEEEEZNS_16flatten_to_tupleIS5_EEDaRKT_EUlRKT_E_EEDaS9_OT0_ENKUlDpSC_E_clIJNS1_IJS3_EEES4_EEEDaSG_,@function
        .size           $_ZN7cutlass13device_kernelIN5flash19enable_sm80_to_sm89INS1_16FlashAttnBwdSm80INS1_25CollectiveMainloopBwdSm80ILi2ELi2EN4cute5tupleIJNS5_1CILi128EEES8_NS7_ILi64EEEEEENS_6half_tEfNS_4arch4Sm80ELb1ELb0ELb1ELb0ELb0ELb0ELb0ELb0ELi2ELi4ELi4ELi4ELb0EEENS1_21CollectiveEpilogueBwdISA_SB_SD_Li256ELb0ELb0ELi2EEENS1_25SingleTileBwdLPTSchedulerILb0ELi128ELb0EEEEEEEEEvNT_6ParamsE$_ZZN4cute12filter_tupleINS_5tupleIJNS_1CILi4096EEENS1_IJiiEEEEEEZNS_16flatten_to_tupleIS5_EEDaRKT_EUlRKT_E_EEDaS9_OT0_ENKUlDpSC_E_clIJNS1_IJS3_EEES4_EEEDaSG_,($_ZN7cutlass13device_kernelIN5flash19enable_sm80_to_sm89INS1_16FlashAttnBwdSm80INS1_25CollectiveMainloopBwdSm80ILi2ELi2EN4cute5tupleIJNS5_1CILi128EEES8_NS7_ILi64EEEEEENS_6half_tEfNS_4arch4Sm80ELb1ELb0ELb1ELb0ELb0ELb0ELb0ELb0ELi2ELi4ELi4ELi4ELb0EEENS1_21CollectiveEpilogueBwdISA_SB_SD_Li256ELb0ELb0ELi2EEENS1_25SingleTileBwdLPTSchedulerILb0ELi128ELb0EEEEEEEEEvNT_6ParamsE$_ZZN4cute13to_mixed_bitsINS_5tupleIJNS1_IJNS_1CILi4EEENS2_ILi8EEEEEENS2_ILi2EEENS2_ILi1EEEEEENS1_IJNS1_IJNS2_ILi0EEENS2_ILi64EEEEEES9_S9_EEENS1_IJNS1_IJiiEEEiS9_EEEEEDaRKT_RKT0_RKT1_ENKUlDpRKT_E_clIJNS_9MixedBitsILj0ELj448EEENS2_ILj0EEESW_EEEDaSR_ - $_ZN7cutlass13device_kernelIN5flash19enable_sm80_to_sm89INS1_16FlashAttnBwdSm80INS1_25CollectiveMainloopBwdSm80ILi2ELi2EN4cute5tupleIJNS5_1CILi128EEES8_NS7_ILi64EEEEEENS_6half_tEfNS_4arch4Sm80ELb1ELb0ELb1ELb0ELb0ELb0ELb0ELb0ELi2ELi4ELi4ELi4ELb0EEENS1_21CollectiveEpilogueBwdISA_SB_SD_Li256ELb0ELb0ELi2EEENS1_25SingleTileBwdLPTSchedulerILb0ELi128ELb0EEEEEEEEEvNT_6ParamsE$_ZZN4cute12filter_tupleINS_5tupleIJNS_1CILi4096EEENS1_IJiiEEEEEEZNS_16flatten_to_tupleIS5_EEDaRKT_EUlRKT_E_EEDaS9_OT0_ENKUlDpSC_E_clIJNS1_IJS3_EEES4_EEEDaSG_)
$_ZN7cutlass13device_kernelIN5flash19enable_sm80_to_sm89INS1_16FlashAttnBwdSm80INS1_25CollectiveMainloopBwdSm80ILi2ELi2EN4cute5tupleIJNS5_1CILi128EEES8_NS7_ILi64EEEEEENS_6half_tEfNS_4arch4Sm80ELb1ELb0ELb1ELb0ELb0ELb0ELb0ELb0ELi2ELi4ELi4ELi4ELb0EEENS1_21CollectiveEpilogueBwdISA_SB_SD_Li256ELb0ELb0ELi2EEENS1_25SingleTileBwdLPTSchedulerILb0ELi128ELb0EEEEEEEEEvNT_6ParamsE$_ZZN4cute12filter_tupleINS_5tupleIJNS_1CILi4096EEENS1_IJiiEEEEEEZNS_16flatten_to_tupleIS5_EEDaRKT_EUlRKT_E_EEDaS9_OT0_ENKUlDpSC_E_clIJNS1_IJS3_EEES4_EEEDaSG_:
[----:B------:R-:W-:-:S04]  /*a160*/  MOV R3, 0x0 ;  /* 0x0000000000037802 */ /* 0x000fc80000000f00 */
[----:B------:R-:W-:Y:S05]  /*a170*/  RET.REL.NODEC R2 `(_ZN7cutlass13device_kernelIN5flash19enable_sm80_to_sm89INS1_16FlashAttnBwdSm80INS1_25CollectiveMainloopBwdSm80ILi2ELi2EN4cute5tupleIJNS5_1CILi128EEES8_NS7_ILi64EEEEEENS_6half_tEfNS_4arch4Sm80ELb1ELb0ELb1ELb0ELb0ELb0ELb0ELb0ELi2ELi4ELi4ELi4ELb0EEENS1_21CollectiveEpilogueBwdISA_SB_SD_Li256ELb0ELb0ELi2EEENS1_25SingleTileBwdLPTSchedulerILb0ELi128ELb0EEEEEEEEEvNT_6ParamsE) ;  /* 0xffff5e8002007950 */ /* 0x000fea0003c3ffff */
        .type           $_ZN7cutlass13device_kernelIN5flash19enable_sm80_to_sm89INS1_16FlashAttnBwdSm80INS1_25CollectiveMainloopBwdSm80ILi2ELi2EN4cute5tupleIJNS5_1CILi128EEES8_NS7_ILi64EEEEEENS_6half_tEfNS_4arch4Sm80ELb1ELb0ELb1ELb0ELb0ELb0ELb0ELb0ELi2ELi4ELi4ELi4ELb0EEENS1_21CollectiveEpilogueBwdISA_SB_SD_Li256ELb0ELb0ELi2EEENS1_25SingleTileBwdLPTSchedulerILb0ELi128ELb0EEEEEEEEEvNT_6ParamsE$_ZZN4cute13to_mixed_bitsINS_5tupleIJNS1_IJNS_1CILi4EEENS2_ILi8EEEEEENS2_ILi2EEENS2_ILi1EEEEEENS1_IJNS1_IJNS2_ILi0EEENS2_ILi64EEEEEES9_S9_EEENS1_IJNS1_IJiiEEEiS9_EEEEEDaRKT_RKT0_RKT1_ENKUlDpRKT_E_clIJNS_9MixedBitsILj0ELj448EEENS2_ILj0EEESW_EEEDaSR_,@function
        .size           $_ZN7cutlass13device_kernelIN5flash19enable_sm80_to_sm89INS1_16FlashAttnBwdSm80INS1_25CollectiveMainloopBwdSm80ILi2ELi2EN4cute5tupleIJNS5_1CILi128EEES8_NS7_ILi64EEEEEENS_6half_tEfNS_4arch4Sm80ELb1ELb0ELb1ELb0ELb0ELb0ELb0ELb0ELi2ELi4ELi4ELi4ELb0EEENS1_21CollectiveEpilogueBwdISA_SB_SD_Li256ELb0ELb0ELi2EEENS1_25SingleTileBwdLPTSchedulerILb0ELi128ELb0EEEEEEEEEvNT_6ParamsE$_ZZN4cute13to_mixed_bitsINS_5tupleIJNS1_IJNS_1CILi4EEENS2_ILi8EEEEEENS2_ILi2EEENS2_ILi1EEEEEENS1_IJNS1_IJNS2_ILi0EEENS2_ILi64EEEEEES9_S9_EEENS1_IJNS1_IJiiEEEiS9_EEEEEDaRKT_RKT0_RKT1_ENKUlDpRKT_E_clIJNS_9MixedBitsILj0ELj448EEENS2_ILj0EEESW_EEEDaSR_,($_ZN7cutlass13device_kernelIN5flash19enable_sm80_to_sm89INS1_16FlashAttnBwdSm80INS1_25CollectiveMainloopBwdSm80ILi2ELi2EN4cute5tupleIJNS5_1CILi128EEES8_NS7_ILi64EEEEEENS_6half_tEfNS_4arch4Sm80ELb1ELb0ELb1ELb0ELb0ELb0ELb0ELb0ELi2ELi4ELi4ELi4ELb0EEENS1_21CollectiveEpilogueBwdISA_SB_SD_Li256ELb0ELb0ELi2EEENS1_25SingleTileBwdLPTSchedulerILb0ELi128ELb0EEEEEEEEEvNT_6ParamsE$_ZZN4cute13to_mixed_bitsINS_5tupleIJNS1_IJNS_1CILi4EEENS2_ILi8EEEEEENS2_ILi2EEENS2_ILi1EEEEEENS1_IJNS1_IJNS2_ILi0EEENS2_ILi64EEEEEES9_S9_EEENS1_IJNS1_IJiiEEEiS9_EEEEEDaRKT_RKT0_RKT1_ENKUlRKT_RKT0_RKT1_E_clIS5_SB_SD_EEDaSQ_ST_SW_ - $_ZN7cutlass13device_kernelIN5flash19enable_sm80_to_sm89INS1_16FlashAttnBwdSm80INS1_25CollectiveMainloopBwdSm80ILi2ELi2EN4cute5tupleIJNS5_1CILi128EEES8_NS7_ILi64EEEEEENS_6half_tEfNS_4arch4Sm80ELb1ELb0ELb1ELb0ELb0ELb0ELb0ELb0ELi2ELi4ELi4ELi4ELb0EEENS1_21CollectiveEpilogueBwdISA_SB_SD_Li256ELb0ELb0ELi2EEENS1_25SingleTileBwdLPTSchedulerILb0ELi128ELb0EEEEEEEEEvNT_6ParamsE$_ZZN4cute13to_mixed_bitsINS_5tupleIJNS1_IJNS_1CILi4EEENS2_ILi8EEEEEENS2_ILi2EEENS2_ILi1EEEEEENS1_IJNS1_IJNS2_ILi0EEENS2_ILi64EEEEEES9_S9_EEENS1_IJNS1_IJiiEEEiS9_EEEEEDaRKT_RKT0_RKT1_ENKUlDpRKT_E_clIJNS_9MixedBitsILj0ELj448EEENS2_ILj0EEESW_EEEDaSR_)
$_ZN7cutlass13device_kernelIN5flash19enable_sm80_to_sm89INS1_16FlashAttnBwdSm80INS1_25CollectiveMainloopBwdSm80ILi2ELi2EN4cute5tupleIJNS5_1CILi128EEES8_NS7_ILi64EEEEEENS_6half_tEfNS_4arch4Sm80ELb1ELb0ELb1ELb0ELb0ELb0ELb0ELb0ELi2ELi4ELi4ELi4ELb0EEENS1_21CollectiveEpilogueBwdISA_SB_SD_Li256ELb0ELb0ELi2EEENS1_25SingleTileBwdLPTSchedulerILb0ELi128ELb0EEEEEEEEEvNT_6ParamsE$_ZZN4cute13to_mixed_bitsINS_5tupleIJNS1_IJNS_1CILi4EEENS2_ILi8EEEEEENS2_ILi2EEENS2_ILi1EEEEEENS1_IJNS1_IJNS2_ILi0EEENS2_ILi64EEEEEES9_S9_EEENS1_IJNS1_IJiiEEEiS9_EEEEEDaRKT_RKT0_RKT1_ENKUlDpRKT_E_clIJNS_9MixedBitsILj0ELj448EEENS2_ILj0EEESW_EEEDaSR_:
[----:B------:R-:W-:Y:S01]  /*a180*/  IMAD.MOV.U32 R36, RZ, RZ, R6 ;  /* 0x000000ffff247224 */ /* 0x000fe200078e0006 */
[----:B------:R-:W-:Y:S02]  /*a190*/  MOV R37, 0x0 ;  /* 0x0000000000257802 */ /* 0x000fe40000000f00 */
[----:B------:R-:W-:Y:S02]  /*a1a0*/  LOP3.LUT R4, R4, 0x1c0, RZ, 0xc0, !PT ;  /* 0x000001c004047812 */ /* 0x000fe400078ec0ff */
[----:B------:R-:W-:Y:S05]  /*a1b0*/  RET.REL.NODEC R36 `(_ZN7cutlass13device_kernelIN5flash19enable_sm80_to_sm89INS1_16FlashAttnBwdSm80INS1_25CollectiveMainloopBwdSm80ILi2ELi2EN4cute5tupleIJNS5_1CILi128EEES8_NS7_ILi64EEEEEENS_6half_tEfNS_4arch4Sm80ELb1ELb0ELb1ELb0ELb0ELb0ELb0ELb0ELi2ELi4ELi4ELi4ELb0EEENS1_21CollectiveEpilogueBwdISA_SB_SD_Li256ELb0ELb0ELi2EEENS1_25SingleTileBwdLPTSchedulerILb0ELi128ELb0EEEEEEEEEvNT_6ParamsE) ;  /* 0xffff5e4024007950 */ /* 0x000fea0003c3ffff */
        .type           $_ZN7cutlass13device_kernelIN5flash19enable_sm80_to_sm89INS1_16FlashAttnBwdSm80INS1_25CollectiveMainloopBwdSm80ILi2ELi2EN4cute5tupleIJNS5_1CILi128EEES8_NS7_ILi64EEEEEENS_6half_tEfNS_4arch4Sm80ELb1ELb0ELb1ELb0ELb0ELb0ELb0ELb0ELi2ELi4ELi4ELi4ELb0EEENS1_21CollectiveEpilogueBwdISA_SB_SD_Li256ELb0ELb0ELi2EEENS1_25SingleTileBwdLPTSchedulerILb0ELi128ELb0EEEEEEEEEvNT_6ParamsE$_ZZN4cute13to_mixed_bitsINS_5tupleIJNS1_IJNS_1CILi4EEENS2_ILi8EEEEEENS2_ILi2EEENS2_ILi1EEEEEENS1_IJNS1_IJNS2_ILi0EEENS2_ILi64EEEEEES9_S9_EEENS1_IJNS1_IJiiEEEiS9_EEEEEDaRKT_RKT0_RKT1_ENKUlRKT_RKT0_RKT1_E_clIS5_SB_SD_EEDaSQ_ST_SW_,@function
        .size           $_ZN7cutlass13device_kernelIN5flash19enable_sm80_to_sm89INS1_16FlashAttnBwdSm80INS1_25CollectiveMainloopBwdSm80ILi2ELi2EN4cute5tupleIJNS5_1CILi128EEES8_NS7_ILi64EEEEEENS_6half_tEfNS_4arch4Sm80ELb1ELb0ELb1ELb0ELb0ELb0ELb0ELb0ELi2ELi4ELi4ELi4ELb0EEENS1_21CollectiveEpilogueBwdISA_SB_SD_Li256ELb0ELb0ELi2EEENS1_25SingleTileBwdLPTSchedulerILb0ELi128ELb0EEEEEEEEEvNT_6ParamsE$_ZZN4cute13to_mixed_bitsINS_5tupleIJNS1_IJNS_1CILi4EEENS2_ILi8EEEEEENS2_ILi2EEENS2_ILi1EEEEEENS1_IJNS1_IJNS2_ILi0EEENS2_ILi64EEEEEES9_S9_EEENS1_IJNS1_IJiiEEEiS9_EEEEEDaRKT_RKT0_RKT1_ENKUlRKT_RKT0_RKT1_E_clIS5_SB_SD_EEDaSQ_ST_SW_,($_ZN7cutlass13device_kernelIN5flash19enable_sm80_to_sm89INS1_16FlashAttnBwdSm80INS1_25CollectiveMainloopBwdSm80ILi2ELi2EN4cute5tupleIJNS5_1CILi128EEES8_NS7_ILi64EEEEEENS_6half_tEfNS_4arch4Sm80ELb1ELb0ELb1ELb0ELb0ELb0ELb0ELb0ELi2ELi4ELi4ELi4ELb0EEENS1_21CollectiveEpilogueBwdISA_SB_SD_Li256ELb0ELb0ELi2EEENS1_25SingleTileBwdLPTSchedulerILb0ELi128ELb0EEEEEEEEEvNT_6ParamsE$_ZZN4cute13to_mixed_bitsINS_5tupleIJNS1_IJNS_1CILi4EEENS2_ILi8EEEEEENS2_ILi2EEENS2_ILi1EEEEEENS1_IJNS1_IJNS2_ILi128EEENS2_ILi0EEEEEES4_SA_EEENS1_IJNS1_IJiiEEEiSA_EEEEEDaRKT_RKT0_RKT1_ENKUlDpRKT_E_clIJNS_9MixedBitsILj0ELj384EEENSU_ILj0ELj8EEENS2_ILj0EEEEEEDaSR_ - $_ZN7cutlass13device_kernelIN5flash19enable_sm80_to_sm89INS1_16FlashAttnBwdSm80INS1_25CollectiveMainloopBwdSm80ILi2ELi2EN4cute5tupleIJNS5_1CILi128EEES8_NS7_ILi64EEEEEENS_6half_tEfNS_4arch4Sm80ELb1ELb0ELb1ELb0ELb0ELb0ELb0ELb0ELi2ELi4ELi4ELi4ELb0EEENS1_21CollectiveEpilogueBwdISA_SB_SD_Li256ELb0ELb0ELi2EEENS1_25SingleTileBwdLPTSchedulerILb0ELi128ELb0EEEEEEEEEvNT_6ParamsE$_ZZN4cute13to_mixed_bitsINS_5tupleIJNS1_IJNS_1CILi4EEENS2_ILi8EEEEEENS2_ILi2EEENS2_ILi1EEEEEENS1_IJNS1_IJNS2_ILi0EEENS2_ILi64EEEEEES9_S9_EEENS1_IJNS1_IJiiEEEiS9_EEEEEDaRKT_RKT0_RKT1_ENKUlRKT_RKT0_RKT1_E_clIS5_SB_SD_EEDaSQ_ST_SW_)
$_ZN7cutlass13device_kernelIN5flash19enable_sm80_to_sm89INS1_16FlashAttnBwdSm80INS1_25CollectiveMainloopBwdSm80ILi2ELi2EN4cute5tupleIJNS5_1CILi128EEES8_NS7_ILi64EEEEEENS_6half_tEfNS_4arch4Sm80ELb1ELb0ELb1ELb0ELb0ELb0ELb0ELb0ELi2ELi4ELi4ELi4ELb0EEENS1_21CollectiveEpilogueBwdISA_SB_SD_Li256ELb0ELb0ELi2EEENS1_25SingleTileBwdLPTSchedulerILb0ELi128ELb0EEEEEEEEEvNT_6ParamsE$_ZZN4cute13to_mixed_bitsINS_5tupleIJNS1_IJNS_1CILi4EEENS2_ILi8EEEEEENS2_ILi2EEENS2_ILi1EEEEEENS1_IJNS1_IJNS2_ILi0EEENS2_ILi64EEEEEES9_S9_EEENS1_IJNS1_IJiiEEEiS9_EEEEEDaRKT_RKT0_RKT1_ENKUlRKT_RKT0_RKT1_E_clIS5_SB_SD_EEDaSQ_ST_SW_:
[----:B------:R-:W-:Y:S01]  /*a1c0*/  MOV R36, R6 ;  /* 0x0000000600247202 */ /* 0x000fe20000000f00 */
[----:B------:R-:W-:Y:S02]  /*a1d0*/  IMAD.MOV.U32 R37, RZ, RZ, 0x0 ;  /* 0x00000000ff257424 */ /* 0x000fe400078e00ff */
[----:B------:R-:W-:-:S05]  /*a1e0*/  IMAD.SHL.U32 R4, R5, 0x40, RZ ;  /* 0x0000004005047824 */ /* 0x000fca00078e00ff */
[----:B------:R-:W-:Y:S01]  /*a1f0*/  LOP3.LUT R4, R4, 0x1c0, RZ, 0xc0, !PT ;  /* 0x000001c004047812 */ /* 0x000fe200078ec0ff */
[----:B------:R-:W-:Y:S06]  /*a200*/  RET.REL.NODEC R36 `(_ZN7cutlass13device_kernelIN5flash19enable_sm80_to_sm89INS1_16FlashAttnBwdSm80INS1_25CollectiveMainloopBwdSm80ILi2ELi2EN4cute5tupleIJNS5_1CILi128EEES8_NS7_ILi64EEEEEENS_6half_tEfNS_4arch4Sm80ELb1ELb0ELb1ELb0ELb0ELb0ELb0ELb0ELi2ELi4ELi4ELi4ELb0EEENS1_21CollectiveEpilogueBwdISA_SB_SD_Li256ELb0ELb0ELi2EEENS1_25SingleTileBwdLPTSchedulerILb0ELi128ELb0EEEEEEEEEvNT_6ParamsE) ;  /* 0xffff5df024007950 */ /* 0x000fec0003c3ffff */
        .type           $_ZN7cutlass13device_kernelIN5flash19enable_sm80_to_sm89INS1_16FlashAttnBwdSm80INS1_25CollectiveMainloopBwdSm80ILi2ELi2EN4cute5tupleIJNS5_1CILi128EEES8_NS7_ILi64EEEEEENS_6half_tEfNS_4arch4Sm80ELb1ELb0ELb1ELb0ELb0ELb0ELb0ELb0ELi2ELi4ELi4ELi4ELb0EEENS1_21CollectiveEpilogueBwdISA_SB_SD_Li256ELb0ELb0ELi2EEENS1_25SingleTileBwdLPTSchedulerILb0ELi128ELb0EEEEEEEEEvNT_6ParamsE$_ZZN4cute13to_mixed_bitsINS_5tupleIJNS1_IJNS_1CILi4EEENS2_ILi8EEEEEENS2_ILi2EEENS2_ILi1EEEEEENS1_IJNS1_IJNS2_ILi128EEENS2_ILi0EEEEEES4_SA_EEENS1_IJNS1_IJiiEEEiSA_EEEEEDaRKT_RKT0_RKT1_ENKUlDpRKT_E_clIJNS_9MixedBitsILj0ELj384EEENSU_ILj0ELj8EEENS2_ILj0EEEEEEDaSR_,@function
        .size           $_ZN7cutlass13device_kernelIN5flash19enable_sm80_to_sm89INS1_16FlashAttnBwdSm80INS1_25CollectiveMainloopBwdSm80ILi2ELi2EN4cute5tupleIJNS5_1CILi128EEES8_NS7_ILi64EEEEEENS_6half_tEfNS_4arch4Sm80ELb1ELb0ELb1ELb0ELb0ELb0ELb0ELb0ELi2ELi4ELi4ELi4ELb0EEENS1_21CollectiveEpilogueBwdISA_SB_SD_Li256ELb0ELb0ELi2EEENS1_25SingleTileBwdLPTSchedulerILb0ELi128ELb0EEEEEEEEEvNT_6ParamsE$_ZZN4cute13to_mixed_bitsINS_5tupleIJNS1_IJNS_1CILi4EEENS2_ILi8EEEEEENS2_ILi2EEENS2_ILi1EEEEEENS1_IJNS1_IJNS2_ILi128EEENS2_ILi0EEEEEES4_SA_EEENS1_IJNS1_IJiiEEEiSA_EEEEEDaRKT_RKT0_RKT1_ENKUlDpRKT_E_clIJNS_9MixedBitsILj0ELj384EEENSU_ILj0ELj8EEENS2_ILj0EEEEEEDaSR_,($_ZN7cutlass13device_kernelIN5flash19enable_sm80_to_sm89INS1_16FlashAttnBwdSm80INS1_25CollectiveMainloopBwdSm80ILi2ELi2EN4cute5tupleIJNS5_1CILi128EEES8_NS7_ILi64EEEEEENS_6half_tEfNS_4arch4Sm80ELb1ELb0ELb1ELb0ELb0ELb0ELb0ELb0ELi2ELi4ELi4ELi4ELb0EEENS1_21CollectiveEpilogueBwdISA_SB_SD_Li256ELb0ELb0ELi2EEENS1_25SingleTileBwdLPTSchedulerILb0ELi128ELb0EEEEEEEEEvNT_6ParamsE$_ZZN4cute13to_mixed_bitsINS_5tupleIJNS1_IJNS_1CILi4EEENS2_ILi8EEEEEENS2_ILi2EEENS2_ILi1EEEEEENS1_IJNS1_IJNS2_ILi128EEENS2_ILi0EEEEEES4_SA_EEENS1_IJNS1_IJiiEEEiSA_EEEEEDaRKT_RKT0_RKT1_ENKUlRKT_RKT0_RKT1_E_clIS5_SB_SD_EEDaSQ_ST_SW_ - $_ZN7cutlass13device_kernelIN5flash19enable_sm80_to_sm89INS1_16FlashAttnBwdSm80INS1_25CollectiveMainloopBwdSm80ILi2ELi2EN4cute5tupleIJNS5_1CILi128EEES8_NS7_ILi64EEEEEENS_6half_tEfNS_4arch4Sm80ELb1ELb0ELb1ELb0ELb0ELb0ELb0ELb0ELi2ELi4ELi4ELi4ELb0EEENS1_21CollectiveEpilogueBwdISA_SB_SD_Li256ELb0ELb0ELi2EEENS1_25SingleTileBwdLPTSchedulerILb0ELi128ELb0EEEEEEEEEvNT_6ParamsE$_ZZN4cute13to_mixed_bitsINS_5tupleIJNS1_IJNS_1CILi4EEENS2_ILi8EEEEEENS2_ILi2EEENS2_ILi1EEEEEENS1_IJNS1_IJNS2_ILi128EEENS2_ILi0EEEEEES4_SA_EEENS1_IJNS1_IJiiEEEiSA_EEEEEDaRKT_RKT0_RKT1_ENKUlDpRKT_E_clIJNS_9MixedBitsILj0ELj384EEENSU_ILj0ELj8EEENS2_ILj0EEEEEEDaSR_)
$_ZN7cutlass13device_kernelIN5flash19enable_sm80_to_sm89INS1_16FlashAttnBwdSm80INS1_25CollectiveMainloopBwdSm80ILi2ELi2EN4cute5tupleIJNS5_1CILi128EEES8_NS7_ILi64EEEEEENS_6half_tEfNS_4arch4Sm80ELb1ELb0ELb1ELb0ELb0ELb0ELb0ELb0ELi2ELi4ELi4ELi4ELb0EEENS1_21CollectiveEpilogueBwdISA_SB_SD_Li256ELb0ELb0ELi2EEENS1_25SingleTileBwdLPTSchedulerILb0ELi128ELb0EEEEEEEEEvNT_6ParamsE$_ZZN4cute13to_mixed_bitsINS_5tupleIJNS1_IJNS_1CILi4EEENS2_ILi8EEEEEENS2_ILi2EEENS2_ILi1EEEEEENS1_IJNS1_IJNS2_ILi128EEENS2_ILi0EEEEEES4_SA_EEENS1_IJNS1_IJiiEEEiSA_EEEEEDaRKT_RKT0_RKT1_ENKUlDpRKT_E_clIJNS_9MixedBitsILj0ELj384EEENSU_ILj0ELj8EEENS2_ILj0EEEEEEDaSR_:
[----:B------:R-:W-:Y:S01]  /*a210*/  LOP3.LUT R6, R5, 0x8, RZ, 0xc0, !PT ;  /* 0x0000000805067812 */ /* 0x000fe200078ec0ff */
[----:B------:R-:W-:-:S03]  /*a220*/  IMAD.MOV.U32 R5, RZ, RZ, 0x0 ;  /* 0x00000000ff057424 */ /* 0x000fc600078e00ff */
[----:B------:R-:W-:Y:S01]  /*a230*/  LOP3.LUT R6, R6, 0x188, R3, 0x78, !PT ;  /* 0x0000018806067812 */ /* 0x000fe200078e7803 */
[----:B------:R-:W-:Y:S06]  /*a240*/  RET.REL.NODEC R4 `(_ZN7cutlass13device_kernelIN5flash19enable_sm80_to_sm89INS1_16FlashAttnBwdSm80INS1_25CollectiveMainloopBwdSm80ILi2ELi2EN4cute5tupleIJNS5_1CILi128EEES8_NS7_ILi64EEEEEENS_6half_tEfNS_4arch4Sm80ELb1ELb0ELb1ELb0ELb0ELb0ELb0ELb0ELi2ELi4ELi4ELi4ELb0EEENS1_21CollectiveEpilogueBwdISA_SB_SD_Li256ELb0ELb0ELi2EEENS1_25SingleTileBwdLPTSchedulerILb0ELi128ELb0EEEEEEEEEvNT_6ParamsE) ;  /* 0xffff5db004007950 */ /* 0x000fec0003c3ffff */
        .type           $_ZN7cutlass13device_kernelIN5flash19enable_sm80_to_sm89INS1_16FlashAttnBwdSm80INS1_25CollectiveMainloopBwdSm80ILi2ELi2EN4cute5tupleIJNS5_1CILi128EEES8_NS7_ILi64EEEEEENS_6half_tEfNS_4arch4Sm80ELb1ELb0ELb1ELb0ELb0ELb0ELb0ELb0ELi2ELi4ELi4ELi4ELb0EEENS1_21CollectiveEpilogueBwdISA_SB_SD_Li256ELb0ELb0ELi2EEENS1_25SingleTileBwdLPTSchedulerILb0ELi128ELb0EEEEEEEEEvNT_6ParamsE$_ZZN4cute13to_mixed_bitsINS_5tupleIJNS1_IJNS_1CILi4EEENS2_ILi8EEEEEENS2_ILi2EEENS2_ILi1EEEEEENS1_IJNS1_IJNS2_ILi128EEENS2_ILi0EEEEEES4_SA_EEENS1_IJNS1_IJiiEEEiSA_EEEEEDaRKT_RKT0_RKT1_ENKUlRKT_RKT0_RKT1_E_clIS5_SB_SD_EEDaSQ_ST_SW_,@function
        .size           $_ZN7cutlass13device_kernelIN5flash19enable_sm80_to_sm89INS1_16FlashAttnBwdSm80INS1_25CollectiveMainloopBwdSm80ILi2ELi2EN4cute5tupleIJNS5_1CILi128EEES8_NS7_ILi64EEEEEENS_6half_tEfNS_4arch4Sm80ELb1ELb0ELb1ELb0ELb0ELb0ELb0ELb0ELi2ELi4ELi4ELi4ELb0EEENS1_21CollectiveEpilogueBwdISA_SB_SD_Li256ELb0ELb0ELi2EEENS1_25SingleTileBwdLPTSchedulerILb0ELi128ELb0EEEEEEEEEvNT_6ParamsE$_ZZN4cute13to_mixed_bitsINS_5tupleIJNS1_IJNS_1CILi4EEENS2_ILi8EEEEEENS2_ILi2EEENS2_ILi1EEEEEENS1_IJNS1_IJNS2_ILi128EEENS2_ILi0EEEEEES4_SA_EEENS1_IJNS1_IJiiEEEiSA_EEEEEDaRKT_RKT0_RKT1_ENKUlRKT_RKT0_RKT1_E_clIS5_SB_SD_EEDaSQ_ST_SW_,($_ZN7cutlass13device_kernelIN5flash19enable_sm80_to_sm89INS1_16FlashAttnBwdSm80INS1_25CollectiveMainloopBwdSm80ILi2ELi2EN4cute5tupleIJNS5_1CILi128EEES8_NS7_ILi64EEEEEENS_6half_tEfNS_4arch4Sm80ELb1ELb0ELb1ELb0ELb0ELb0ELb0ELb0ELi2ELi4ELi4ELi4ELb0EEENS1_21CollectiveEpilogueBwdISA_SB_SD_Li256ELb0ELb0ELi2EEENS1_25SingleTileBwdLPTSchedulerILb0ELi128ELb0EEEEEEEEEvNT_6ParamsE$_ZZN4cute13to_mixed_bitsINS_5tupleIJNS1_IJNS_1CILi4EEENS2_ILi8EEEEEENS2_ILi2EEENS2_ILi1EEEEEENS1_IJNS1_IJNS2_ILi128EEENS2_ILi0EEEEEES4_SA_EEENS1_IJNS1_IJiiEEEiSA_EEEEEDaRKT_RKT0_RKT1_ENKUlRKT_RKT0_RKT1_E_clIS6_S4_iEEDaSQ_ST_SW_ - $_ZN7cutlass13device_kernelIN5flash19enable_sm80_to_sm89INS1_16FlashAttnBwdSm80INS1_25CollectiveMainloopBwdSm80ILi2ELi2EN4cute5tupleIJNS5_1CILi128EEES8_NS7_ILi64EEEEEENS_6half_tEfNS_4arch4Sm80ELb1ELb0ELb1ELb0ELb0ELb0ELb0ELb0ELi2ELi4ELi4ELi4ELb0EEENS1_21CollectiveEpilogueBwdISA_SB_SD_Li256ELb0ELb0ELi2EEENS1_25SingleTileBwdLPTSchedulerILb0ELi128ELb0EEEEEEEEEvNT_6ParamsE$_ZZN4cute13to_mixed_bitsINS_5tupleIJNS1_IJNS_1CILi4EEENS2_ILi8EEEEEENS2_ILi2EEENS2_ILi1EEEEEENS1_IJNS1_IJNS2_ILi128EEENS2_ILi0EEEEEES4_SA_EEENS1_IJNS1_IJiiEEEiSA_EEEEEDaRKT_RKT0_RKT1_ENKUlRKT_RKT0_RKT1_E_clIS5_SB_SD_EEDaSQ_ST_SW_)
$_ZN7cutlass13device_kernelIN5flash19enable_sm80_to_sm89INS1_16FlashAttnBwdSm80INS1_25CollectiveMainloopBwdSm80ILi2ELi2EN4cute5tupleIJNS5_1CILi128EEES8_NS7_ILi64EEEEEENS_6half_tEfNS_4arch4Sm80ELb1ELb0ELb1ELb0ELb0ELb0ELb0ELb0ELi2ELi4ELi4ELi4ELb0EEENS1_21CollectiveEpilogueBwdISA_SB_SD_Li256ELb0ELb0ELi2EEENS1_25SingleTileBwdLPTSchedulerILb0ELi128ELb0EEEEEEEEEvNT_6ParamsE$_ZZN4cute13to_mixed_bitsINS_5tupleIJNS1_IJNS_1CILi4EEENS2_ILi8EEEEEENS2_ILi2EEENS2_ILi1EEEEEENS1_IJNS1_IJNS2_ILi128EEENS2_ILi0EEEEEES4_SA_EEENS1_IJNS1_IJiiEEEiSA_EEEEEDaRKT_RKT0_RKT1_ENKUlRKT_RKT0_RKT1_E_clIS5_SB_SD_EEDaSQ_ST_SW_:
[----:B------:R-:W-:Y:S01]  /*a250*/  MOV R5, 0x0 ;  /* 0x0000000000057802 */ /* 0x000fe20000000f00 */
[----:B------:R-:W-:-:S05]  /*a260*/  IMAD.SHL.U32 R3, R3, 0x80, RZ ;  /* 0x0000008003037824 */ /* 0x000fca00078e00ff */
[----:B------:R-:W-:Y:S01]  /*a270*/  LOP3.LUT R3, R3, 0x180, RZ, 0xc0, !PT ;  /* 0x0000018003037812 */ /* 0x000fe200078ec0ff */
[----:B------:R-:W-:Y:S06]  /*a280*/  RET.REL.NODEC R4 `(_ZN7cutlass13device_kernelIN5flash19enable_sm80_to_sm89INS1_16FlashAttnBwdSm80INS1_25CollectiveMainloopBwdSm80ILi2ELi2EN4cute5tupleIJNS5_1CILi128EEES8_NS7_ILi64EEEEEENS_6half_tEfNS_4arch4Sm80ELb1ELb0ELb1ELb0ELb0ELb0ELb0ELb0ELi2ELi4ELi4ELi4ELb0EEENS1_21CollectiveEpilogueBwdISA_SB_SD_Li256ELb0ELb0ELi2EEENS1_25SingleTileBwdLPTSchedulerILb0ELi128ELb0EEEEEEEEEvNT_6ParamsE) ;  /* 0xffff5d7004007950 */ /* 0x000fec0003c3ffff */
        .type           $_ZN7cutlass13device_kernelIN5flash19enable_sm80_to_sm89INS1_16FlashAttnBwdSm80INS1_25CollectiveMainloopBwdSm80ILi2ELi2EN4cute5tupleIJNS5_1CILi128EEES8_NS7_ILi64EEEEEENS_6half_tEfNS_4arch4Sm80ELb1ELb0ELb1ELb0ELb0ELb0ELb0ELb0ELi2ELi4ELi4ELi4ELb0EEENS1_21CollectiveEpilogueBwdISA_SB_SD_Li256ELb0ELb0ELi2EEENS1_25SingleTileBwdLPTSchedulerILb0ELi128ELb0EEEEEEEEEvNT_6ParamsE$_ZZN4cute13to_mixed_bitsINS_5tupleIJNS1_IJNS_1CILi4EEENS2_ILi8EEEEEENS2_ILi2EEENS2_ILi1EEEEEENS1_IJNS1_IJNS2_ILi128EEENS2_ILi0EEEEEES4_SA_EEENS1_IJNS1_IJiiEEEiSA_EEEEEDaRKT_RKT0_RKT1_ENKUlRKT_RKT0_RKT1_E_clIS6_S4_iEEDaSQ_ST_SW_,@function
        .size           $_ZN7cutlass13device_kernelIN5flash19enable_sm80_to_sm89INS1_16FlashAttnBwdSm80INS1_25CollectiveMainloopBwdSm80ILi2ELi2EN4cute5tupleIJNS5_1CILi128EEES8_NS7_ILi64EEEEEENS_6half_tEfNS_4arch4Sm80ELb1ELb0ELb1ELb0ELb0ELb0ELb0ELb0ELi2ELi4ELi4ELi4ELb0EEENS1_21CollectiveEpilogueBwdISA_SB_SD_Li256ELb0ELb0ELi2EEENS1_25SingleTileBwdLPTSchedulerILb0ELi128ELb0EEEEEEEEEvNT_6ParamsE$_ZZN4cute13to_mixed_bitsINS_5tupleIJNS1_IJNS_1CILi4EEENS2_ILi8EEEEEENS2_ILi2EEENS2_ILi1EEEEEENS1_IJNS1_IJNS2_ILi128EEENS2_ILi0EEEEEES4_SA_EEENS1_IJNS1_IJiiEEEiSA_EEEEEDaRKT_RKT0_RKT1_ENKUlRKT_RKT0_RKT1_E_clIS6_S4_iEEDaSQ_ST_SW_,($_ZN7cutlass13device_kernelIN5flash19enable_sm80_to_sm89INS1_16FlashAttnBwdSm80INS1_25CollectiveMainloopBwdSm80ILi2ELi2EN4cute5tupleIJNS5_1CILi128EEES8_NS7_ILi64EEEEEENS_6half_tEfNS_4arch4Sm80ELb1ELb0ELb1ELb0ELb0ELb0ELb0ELb0ELi2ELi4ELi4ELi4ELb0EEENS1_21CollectiveEpilogueBwdISA_SB_SD_Li256ELb0ELb0ELi2EEENS1_25SingleTileBwdLPTSchedulerILb0ELi128ELb0EEEEEEEEEvNT_6ParamsE$_ZZN4cute13to_mixed_bitsINS_5tupleIJNS1_IJNS_1CILi4EEENS2_ILi8EEEEEES3_NS2_ILi1EEEEEENS1_IJNS1_IJNS2_ILi0EEENS2_ILi64EEEEEES8_S8_EEENS1_IJNS1_IJiiEEEiS8_EEEEEDaRKT_RKT0_RKT1_ENKUlDpRKT_E_clIJNS_9MixedBitsILj0ELj448EEENS2_ILj0EEESV_EEEDaSQ_ - $_ZN7cutlass13device_kernelIN5flash19enable_sm80_to_sm89INS1_16FlashAttnBwdSm80INS1_25CollectiveMainloopBwdSm80ILi2ELi2EN4cute5tupleIJNS5_1CILi128EEES8_NS7_ILi64EEEEEENS_6half_tEfNS_4arch4Sm80ELb1ELb0ELb1ELb0ELb0ELb0ELb0ELb0ELi2ELi4ELi4ELi4ELb0EEENS1_21CollectiveEpilogueBwdISA_SB_SD_Li256ELb0ELb0ELi2EEENS1_25SingleTileBwdLPTSchedulerILb0ELi128ELb0EEEEEEEEEvNT_6ParamsE$_ZZN4cute13to_mixed_bitsINS_5tupleIJNS1_IJNS_1CILi4EEENS2_ILi8EEEEEENS2_ILi2EEENS2_ILi1EEEEEENS1_IJNS1_IJNS2_ILi128EEENS2_ILi0EEEEEES4_SA_EEENS1_IJNS1_IJiiEEEiSA_EEEEEDaRKT_RKT0_RKT1_ENKUlRKT_RKT0_RKT1_E_clIS6_S4_iEEDaSQ_ST_SW_)
$_ZN7cutlass13device_kernelIN5flash19enable_sm80_to_sm89INS1_16FlashAttnBwdSm80INS1_25CollectiveMainloopBwdSm80ILi2ELi2EN4cute5tupleIJNS5_1CILi128EEES8_NS7_ILi64EEEEEENS_6half_tEfNS_4arch4Sm80ELb1ELb0ELb1ELb0ELb0ELb0ELb0ELb0ELi2ELi4ELi4ELi4ELb0EEENS1_21CollectiveEpilogueBwdISA_SB_SD_Li256ELb0ELb0ELi2EEENS1_25SingleTileBwdLPTSchedulerILb0ELi128ELb0EEEEEEEEEvNT_6ParamsE$_ZZN4cute13to_mixed_bitsINS_5tupleIJNS1_IJNS_1CILi4EEENS2_ILi8EEEEEENS2_ILi2EEENS2_ILi1EEEEEENS1_IJNS1_IJNS2_ILi128EEENS2_ILi0EEEEEES4_SA_EEENS1_IJNS1_IJiiEEEiSA_EEEEEDaRKT_RKT0_RKT1_ENKUlRKT_RKT0_RKT1_E_clIS6_S4_iEEDaSQ_ST_SW_:
[----:B------:R-:W-:Y:S01]  /*a290*/  MOV R34, R6 ;  /* 0x0000000600227202 */ /* 0x000fe20000000f00 */
[----:B------:R-:W-:Y:S02]  /*a2a0*/  IMAD.MOV.U32 R35, RZ, RZ, 0x0 ;  /* 0x00000000ff237424 */ /* 0x000fe400078e00ff */
[----:B------:R-:W-:-:S05]  /*a2b0*/  IMAD.SHL.U32 R4, R29, 0x8, RZ ;  /* 0x000000081d047824 */ /* 0x000fca00078e00ff */
[----:B------:R-:W-:Y:S01]  /*a2c0*/  LOP3.LUT R4, R4, 0x8, RZ, 0xc0, !PT ;  /* 0x0000000804047812 */ /* 0x000fe200078ec0ff */
[----:B------:R-:W-:Y:S06]  /*a2d0*/  RET.REL.NODEC R34 `(_ZN7cutlass13device_kernelIN5flash19enable_sm80_to_sm89INS1_16FlashAttnBwdSm80INS1_25CollectiveMainloopBwdSm80ILi2ELi2EN4cute5tupleIJNS5_1CILi128EEES8_NS7_ILi64EEEEEENS_6half_tEfNS_4arch4Sm80ELb1ELb0ELb1ELb0ELb0ELb0ELb0ELb0ELi2ELi4ELi4ELi4ELb0EEENS1_21CollectiveEpilogueBwdISA_SB_SD_Li256ELb0ELb0ELi2EEENS1_25SingleTileBwdLPTSchedulerILb0ELi128ELb0EEEEEEEEEvNT_6ParamsE) ;  /* 0xffff5d2022007950 */ /* 0x000fec0003c3ffff */
        .type           $_ZN7cutlass13device_kernelIN5flash19enable_sm80_to_sm89INS1_16FlashAttnBwdSm80INS1_25CollectiveMainloopBwdSm80ILi2ELi2EN4cute5tupleIJNS5_1CILi128EEES8_NS7_ILi64EEEEEENS_6half_tEfNS_4arch4Sm80ELb1ELb0ELb1ELb0ELb0ELb0ELb0ELb0ELi2ELi4ELi4ELi4ELb0EEENS1_21CollectiveEpilogueBwdISA_SB_SD_Li256ELb0ELb0ELi2EEENS1_25SingleTileBwdLPTSchedulerILb0ELi128ELb0EEEEEEEEEvNT_6ParamsE$_ZZN4cute13to_mixed_bitsINS_5tupleIJNS1_IJNS_1CILi4EEENS2_ILi8EEEEEES3_NS2_ILi1EEEEEENS1_IJNS1_IJNS2_ILi0EEENS2_ILi64EEEEEES8_S8_EEENS1_IJNS1_IJiiEEEiS8_EEEEEDaRKT_RKT0_RKT1_ENKUlDpRKT_E_clIJNS_9MixedBitsILj0ELj448EEENS2_ILj0EEESV_EEEDaSQ_,@function
        .size           $_ZN7cutlass13device_kernelIN5flash19enable_sm80_to_sm89INS1_16FlashAttnBwdSm80INS1_25CollectiveMainloopBwdSm80ILi2ELi2EN4cute5tupleIJNS5_1CILi128EEES8_NS7_ILi64EEEEEENS_6half_tEfNS_4arch4Sm80ELb1ELb0ELb1ELb0ELb0ELb0ELb0ELb0ELi2ELi4ELi4ELi4ELb0EEENS1_21CollectiveEpilogueBwdISA_SB_SD_Li256ELb0ELb0ELi2EEENS1_25SingleTileBwdLPTSchedulerILb0ELi128ELb0EEEEEEEEEvNT_6ParamsE$_ZZN4cute13to_mixed_bitsINS_5tupleIJNS1_IJNS_1CILi4EEENS2_ILi8EEEEEES3_NS2_ILi1EEEEEENS1_IJNS1_IJNS2_ILi0EEENS2_ILi64EEEEEES8_S8_EEENS1_IJNS1_IJiiEEEiS8_EEEEEDaRKT_RKT0_RKT1_ENKUlDpRKT_E_clIJNS_9MixedBitsILj0ELj448EEENS2_ILj0EEESV_EEEDaSQ_,($_ZN7cutlass13device_kernelIN5flash19enable_sm80_to_sm89INS1_16FlashAttnBwdSm80INS1_25CollectiveMainloopBwdSm80ILi2ELi2EN4cute5tupleIJNS5_1CILi128EEES8_NS7_ILi64EEEEEENS_6half_tEfNS_4arch4Sm80ELb1ELb0ELb1ELb0ELb0ELb0ELb0ELb0ELi2ELi4ELi4ELi4ELb0EEENS1_21CollectiveEpilogueBwdISA_SB_SD_Li256ELb0ELb0ELi2EEENS1_25SingleTileBwdLPTSchedulerILb0ELi128ELb0EEEEEEEEEvNT_6ParamsE$_ZZN4cute13to_mixed_bitsINS_5tupleIJNS1_IJNS_1CILi4EEENS2_ILi8EEEEEES3_NS2_ILi1EEEEEENS1_IJNS1_IJNS2_ILi0EEENS2_ILi64EEEEEES8_S8_EEENS1_IJNS1_IJiiEEEiS8_EEEEEDaRKT_RKT0_RKT1_ENKUlRKT_RKT0_RKT1_E_clIS5_SA_SC_EEDaSP_SS_SV_ - $_ZN7cutlass13device_kernelIN5flash19enable_sm80_to_sm89INS1_16FlashAttnBwdSm80INS1_25CollectiveMainloopBwdSm80ILi2ELi2EN4cute5tupleIJNS5_1CILi128EEES8_NS7_ILi64EEEEEENS_6half_tEfNS_4arch4Sm80ELb1ELb0ELb1ELb0ELb0ELb0ELb0ELb0ELi2ELi4ELi4ELi4ELb0EEENS1_21CollectiveEpilogueBwdISA_SB_SD_Li256ELb0ELb0ELi2EEENS1_25SingleTileBwdLPTSchedulerILb0ELi128ELb0EEEEEEEEEvNT_6ParamsE$_ZZN4cute13to_mixed_bitsINS_5tupleIJNS1_IJNS_1CILi4EEENS2_ILi8EEEEEES3_NS2_ILi1EEEEEENS1_IJNS1_IJNS2_ILi0EEENS2_ILi64EEEEEES8_S8_EEENS1_IJNS1_IJiiEEEiS8_EEEEEDaRKT_RKT0_RKT1_ENKUlDpRKT_E_clIJNS_9MixedBitsILj0ELj448EEENS2_ILj0EEESV_EEEDaSQ_)
$_ZN7cutlass13device_kernelIN5flash19enable_sm80_to_sm89INS1_16FlashAttnBwdSm80INS1_25CollectiveMainloopBwdSm80ILi2ELi2EN4cute5tupleIJNS5_1CILi128EEES8_NS7_ILi64EEEEEENS_6half_tEfNS_4arch4Sm80ELb1ELb0ELb1ELb0ELb0ELb0ELb0ELb0ELi2ELi4ELi4ELi4ELb0EEENS1_21CollectiveEpilogueBwdISA_SB_SD_Li256ELb0ELb0ELi2EEENS1_25SingleTileBwdLPTSchedulerILb0ELi128ELb0EEEEEEEEEvNT_6ParamsE$_ZZN4cute13to_mixed_bitsINS_5tupleIJNS1_IJNS_1CILi4EEENS2_ILi8EEEEEES3_NS2_ILi1EEEEEENS1_IJNS1_IJNS2_ILi0EEENS2_ILi64EEEEEES8_S8_EEENS1_IJNS1_IJiiEEEiS8_EEEEEDaRKT_RKT0_RKT1_ENKUlDpRKT_E_clIJNS_9MixedBitsILj0ELj448EEENS2_ILj0EEESV_EEEDaSQ_:
[----:B------:R-:W-:Y:S02]  /*a2e0*/  MOV R5, 0x0 ;  /* 0x0000000000057802 */ /* 0x000fe40000000f00 */
[----:B------:R-:W-:Y:S02]  /*a2f0*/  LOP3.LUT R29, R29, 0x1c0, RZ, 0xc0, !PT ;  /* 0x000001c01d1d7812 */ /* 0x000fe400078ec0ff */
[----:B------:R-:W-:Y:S05]  /*a300*/  RET.REL.NODEC R4 `(_ZN7cutlass13device_kernelIN5flash19enable_sm80_to_sm89INS1_16FlashAttnBwdSm80INS1_25CollectiveMainloopBwdSm80ILi2ELi2EN4cute5tupleIJNS5_1CILi128EEES8_NS7_ILi64EEEEEENS_6half_tEfNS_4arch4Sm80ELb1ELb0ELb1ELb0ELb0ELb0ELb0ELb0ELi2ELi4ELi4ELi4ELb0EEENS1_21CollectiveEpilogueBwdISA_SB_SD_Li256ELb0ELb0ELi2EEENS1_25SingleTileBwdLPTSchedulerILb0ELi128ELb0EEEEEEEEEvNT_6ParamsE) ;  /* 0xffff5cf004007950 */ /* 0x000fea0003c3ffff */
        .type           $_ZN7cutlass13device_kernelIN5flash19enable_sm80_to_sm89INS1_16FlashAttnBwdSm80INS1_25CollectiveMainloopBwdSm80ILi2ELi2EN4cute5tupleIJNS5_1CILi128EEES8_NS7_ILi64EEEEEENS_6half_tEfNS_4arch4Sm80ELb1ELb0ELb1ELb0ELb0ELb0ELb0ELb0ELi2ELi4ELi4ELi4ELb0EEENS1_21CollectiveEpilogueBwdISA_SB_SD_Li256ELb0ELb0ELi2EEENS1_25SingleTileBwdLPTSchedulerILb0ELi128ELb0EEEEEEEEEvNT_6ParamsE$_ZZN4cute13to_mixed_bitsINS_5tupleIJNS1_IJNS_1CILi4EEENS2_ILi8EEEEEES3_NS2_ILi1EEEEEENS1_IJNS1_IJNS2_ILi0EEENS2_ILi64EEEEEES8_S8_EEENS1_IJNS1_IJiiEEEiS8_EEEEEDaRKT_RKT0_RKT1_ENKUlRKT_RKT0_RKT1_E_clIS5_SA_SC_EEDaSP_SS_SV_,@function
        .size           $_ZN7cutlass13device_kernelIN5flash19enable_sm80_to_sm89INS1_16FlashAttnBwdSm80INS1_25CollectiveMainloopBwdSm80ILi2ELi2EN4cute5tupleIJNS5_1CILi128EEES8_NS7_ILi64EEEEEENS_6half_tEfNS_4arch4Sm80ELb1ELb0ELb1ELb0ELb0ELb0ELb0ELb0ELi2ELi4ELi4ELi4ELb0EEENS1_21CollectiveEpilogueBwdISA_SB_SD_Li256ELb0ELb0ELi2EEENS1_25SingleTileBwdLPTSchedulerILb0ELi128ELb0EEEEEEEEEvNT_6ParamsE$_ZZN4cute13to_mixed_bitsINS_5tupleIJNS1_IJNS_1CILi4EEENS2_ILi8EEEEEES3_NS2_ILi1EEEEEENS1_IJNS1_IJNS2_ILi0EEENS2_ILi64EEEEEES8_S8_EEENS1_IJNS1_IJiiEEEiS8_EEEEEDaRKT_RKT0_RKT1_ENKUlRKT_RKT0_RKT1_E_clIS5_SA_SC_EEDaSP_SS_SV_,($_ZN7cutlass13device_kernelIN5flash19enable_sm80_to_sm89INS1_16FlashAttnBwdSm80INS1_25CollectiveMainloopBwdSm80ILi2ELi2EN4cute5tupleIJNS5_1CILi128EEES8_NS7_ILi64EEEEEENS_6half_tEfNS_4arch4Sm80ELb1ELb0ELb1ELb0ELb0ELb0ELb0ELb0ELi2ELi4ELi4ELi4ELb0EEENS1_21CollectiveEpilogueBwdISA_SB_SD_Li256ELb0ELb0ELi2EEENS1_25SingleTileBwdLPTSchedulerILb0ELi128ELb0EEEEEEEEEvNT_6ParamsE$_ZZN4cute13to_mixed_bitsINS_5tupleIJNS1_IJNS_1CILi4EEENS2_ILi8EEEEEES3_NS2_ILi1EEEEEENS1_IJNS1_IJNS2_ILi128EEENS2_ILi0EEEEEENS2_ILi16EEES9_EEENS1_IJNS1_IJiiEEEiS9_EEEEEDaRKT_RKT0_RKT1_ENKUlDpRKT_E_clIJNS_9MixedBitsILj0ELj384EEENSU_ILj0ELj48EEENS2_ILj0EEEEEEDaSR_ - $_ZN7cutlass13device_kernelIN5flash19enable_sm80_to_sm89INS1_16FlashAttnBwdSm80INS1_25CollectiveMainloopBwdSm80ILi2ELi2EN4cute5tupleIJNS5_1CILi128EEES8_NS7_ILi64EEEEEENS_6half_tEfNS_4arch4Sm80ELb1ELb0ELb1ELb0ELb0ELb0ELb0ELb0ELi2ELi4ELi4ELi4ELb0EEENS1_21CollectiveEpilogueBwdISA_SB_SD_Li256ELb0ELb0ELi2EEENS1_25SingleTileBwdLPTSchedulerILb0ELi128ELb0EEEEEEEEEvNT_6ParamsE$_ZZN4cute13to_mixed_bitsINS_5tupleIJNS1_IJNS_1CILi4EEENS2_ILi8EEEEEES3_NS2_ILi1EEEEEENS1_IJNS1_IJNS2_ILi0EEENS2_ILi64EEEEEES8_S8_EEENS1_IJNS1_IJiiEEEiS8_EEEEEDaRKT_RKT0_RKT1_ENKUlRKT_RKT0_RKT1_E_clIS5_SA_SC_EEDaSP_SS_SV_)
$_ZN7cutlass13device_kernelIN5flash19enable_sm80_to_sm89INS1_16FlashAttnBwdSm80INS1_25CollectiveMainloopBwdSm80ILi2ELi2EN4cute5tupleIJNS5_1CILi128EEES8_NS7_ILi64EEEEEENS_6half_tEfNS_4arch4Sm80ELb1ELb0ELb1ELb0ELb0ELb0ELb0ELb0ELi2ELi4ELi4ELi4ELb0EEENS1_21CollectiveEpilogueBwdISA_SB_SD_Li256ELb0ELb0ELi2EEENS1_25SingleTileBwdLPTSchedulerILb0ELi128ELb0EEEEEEEEEvNT_6ParamsE$_ZZN4cute13to_mixed_bitsINS_5tupleIJNS1_IJNS_1CILi4EEENS2_ILi8EEEEEES3_NS2_ILi1EEEEEENS1_IJNS1_IJNS2_ILi0EEENS2_ILi64EEEEEES8_S8_EEENS1_IJNS1_IJiiEEEiS8_EEEEEDaRKT_RKT0_RKT1_ENKUlRKT_RKT0_RKT1_E_clIS5_SA_SC_EEDaSP_SS_SV_:
[----:B------:R-:W-:Y:S01]  /*a310*/  MOV R28, R6 ;  /* 0x00000006001c7202 */ /* 0x000fe20000000f00 */
[----:B------:R-:W-:Y:S02]  /*a320*/  IMAD.MOV.U32 R29, RZ, RZ, 0x0 ;  /* 0x00000000ff1d7424 */ /* 0x000fe400078e00ff */
[----:B------:R-:W-:-:S05]  /*a330*/  IMAD.SHL.U32 R4, R4, 0x40, RZ ;  /* 0x0000004004047824 */ /* 0x000fca00078e00ff */
[----:B------:R-:W-:Y:S01]  /*a340*/  LOP3.LUT R4, R4, 0x1c0, RZ, 0xc0, !PT ;  /* 0x000001c004047812 */ /* 0x000fe200078ec0ff */
[----:B------:R-:W-:Y:S06]  /*a350*/  RET.REL.NODEC R28 `(_ZN7cutlass13device_kernelIN5flash19enable_sm80_to_sm89INS1_16FlashAttnBwdSm80INS1_25CollectiveMainloopBwdSm80ILi2ELi2EN4cute5tupleIJNS5_1CILi128EEES8_NS7_ILi64EEEEEENS_6half_tEfNS_4arch4Sm80ELb1ELb0ELb1ELb0ELb0ELb0ELb0ELb0ELi2ELi4ELi4ELi4ELb0EEENS1_21CollectiveEpilogueBwdISA_SB_SD_Li256ELb0ELb0ELi2EEENS1_25SingleTileBwdLPTSchedulerILb0ELi128ELb0EEEEEEEEEvNT_6ParamsE) ;  /* 0xffff5ca01c007950 */ /* 0x000fec0003c3ffff */
        .type           $_ZN7cutlass13device_kernelIN5flash19enable_sm80_to_sm89INS1_16FlashAttnBwdSm80INS1_25CollectiveMainloopBwdSm80ILi2ELi2EN4cute5tupleIJNS5_1CILi128EEES8_NS7_ILi64EEEEEENS_6half_tEfNS_4arch4Sm80ELb1ELb0ELb1ELb0ELb0ELb0ELb0ELb0ELi2ELi4ELi4ELi4ELb0EEENS1_21CollectiveEpilogueBwdISA_SB_SD_Li256ELb0ELb0ELi2EEENS1_25SingleTileBwdLPTSchedulerILb0ELi128ELb0EEEEEEEEEvNT_6ParamsE$_ZZN4cute13to_mixed_bitsINS_5tupleIJNS1_IJNS_1CILi4EEENS2_ILi8EEEEEES3_NS2_ILi1EEEEEENS1_IJNS1_IJNS2_ILi128EEENS2_ILi0EEEEEENS2_ILi16EEES9_EEENS1_IJNS1_IJiiEEEiS9_EEEEEDaRKT_RKT0_RKT1_ENKUlDpRKT_E_clIJNS_9MixedBitsILj0ELj384EEENSU_ILj0ELj48EEENS2_ILj0EEEEEEDaSR_,@function
        .size           $_ZN7cutlass13device_kernelIN5flash19enable_sm80_to_sm89INS1_16FlashAttnBwdSm80INS1_25CollectiveMainloopBwdSm80ILi2ELi2EN4cute5tupleIJNS5_1CILi128EEES8_NS7_ILi64EEEEEENS_6half_tEfNS_4arch4Sm80ELb1ELb0ELb1ELb0ELb0ELb0ELb0ELb0ELi2ELi4ELi4ELi4ELb0EEENS1_21CollectiveEpilogueBwdISA_SB_SD_Li256ELb0ELb0ELi2EEENS1_25SingleTileBwdLPTSchedulerILb0ELi128ELb0EEEEEEEEEvNT_6ParamsE$_ZZN4cute13to_mixed_bitsINS_5tupleIJNS1_IJNS_1CILi4EEENS2_ILi8EEEEEES3_NS2_ILi1EEEEEENS1_IJNS1_IJNS2_ILi128EEENS2_ILi0EEEEEENS2_ILi16EEES9_EEENS1_IJNS1_IJiiEEEiS9_EEEEEDaRKT_RKT0_RKT1_ENKUlDpRKT_E_clIJNS_9MixedBitsILj0ELj384EEENSU_ILj0ELj48EEENS2_ILj0EEEEEEDaSR_,($_ZN7cutlass13device_kernelIN5flash19enable_sm80_to_sm89INS1_16FlashAttnBwdSm80INS1_25CollectiveMainloopBwdSm80ILi2ELi2EN4cute5tupleIJNS5_1CILi128EEES8_NS7_ILi64EEEEEENS_6half_tEfNS_4arch4Sm80ELb1ELb0ELb1ELb0ELb0ELb0ELb0ELb0ELi2ELi4ELi4ELi4ELb0EEENS1_21CollectiveEpilogueBwdISA_SB_SD_Li256ELb0ELb0ELi2EEENS1_25SingleTileBwdLPTSchedulerILb0ELi128ELb0EEEEEEEEEvNT_6ParamsE$_ZZN4cute13to_mixed_bitsINS_5tupleIJNS1_IJNS_1CILi4EEENS2_ILi8EEEEEES3_NS2_ILi1EEEEEENS1_IJNS1_IJNS2_ILi128EEENS2_ILi0EEEEEENS2_ILi16EEES9_EEENS1_IJNS1_IJiiEEEiS9_EEEEEDaRKT_RKT0_RKT1_ENKUlRKT_RKT0_RKT1_E_clIS3_SB_iEEDaSQ_ST_SW_ - $_ZN7cutlass13device_kernelIN5flash19enable_sm80_to_sm89INS1_16FlashAttnBwdSm80INS1_25CollectiveMainloopBwdSm80ILi2ELi2EN4cute5tupleIJNS5_1CILi128EEES8_NS7_ILi64EEEEEENS_6half_tEfNS_4arch4Sm80ELb1ELb0ELb1ELb0ELb0ELb0ELb0ELb0ELi2ELi4ELi4ELi4ELb0EEENS1_21CollectiveEpilogueBwdISA_SB_SD_Li256ELb0ELb0ELi2EEENS1_25SingleTileBwdLPTSchedulerILb0ELi128ELb0EEEEEEEEEvNT_6ParamsE$_ZZN4cute13to_mixed_bitsINS_5tupleIJNS1_IJNS_1CILi4EEENS2_ILi8EEEEEES3_NS2_ILi1EEEEEENS1_IJNS1_IJNS2_ILi128EEENS2_ILi0EEEEEENS2_ILi16EEES9_EEENS1_IJNS1_IJiiEEEiS9_EEEEEDaRKT_RKT0_RKT1_ENKUlDpRKT_E_clIJNS_9MixedBitsILj0ELj384EEENSU_ILj0ELj48EEENS2_ILj0EEEEEEDaSR_)
$_ZN7cutlass13device_kernelIN5flash19enable_sm80_to_sm89INS1_16FlashAttnBwdSm80INS1_25CollectiveMainloopBwdSm80ILi2ELi2EN4cute5tupleIJNS5_1CILi128EEES8_NS7_ILi64EEEEEENS_6half_tEfNS_4arch4Sm80ELb1ELb0ELb1ELb0ELb0ELb0ELb0ELb0ELi2ELi4ELi4ELi4ELb0EEENS1_21CollectiveEpilogueBwdISA_SB_SD_Li256ELb0ELb0ELi2EEENS1_25SingleTileBwdLPTSchedulerILb0ELi128ELb0EEEEEEEEEvNT_6ParamsE$_ZZN4cute13to_mixed_bitsINS_5tupleIJNS1_IJNS_1CILi4EEENS2_ILi8EEEEEES3_NS2_ILi1EEEEEENS1_IJNS1_IJNS2_ILi128EEENS2_ILi0EEEEEENS2_ILi16EEES9_EEENS1_IJNS1_IJiiEEEiS9_EEEEEDaRKT_RKT0_RKT1_ENKUlDpRKT_E_clIJNS_9MixedBitsILj0ELj384EEENSU_ILj0ELj48EEENS2_ILj0EEEEEEDaSR_:
[----:B------:R-:W-:Y:S01]  /*a360*/  LOP3.LUT R6, R5, 0x30, RZ, 0xc0, !PT ;  /* 0x0000003005067812 */ /* 0x000fe200078ec0ff */
[----:B------:R-:W-:-:S03]  /*a370*/  IMAD.MOV.U32 R5, RZ, RZ, 0x0 ;  /* 0x00000000ff057424 */ /* 0x000fc600078e00ff */
[----:B------:R-:W-:Y:S01]  /*a380*/  LOP3.LUT R3, R6, 0x1b0, R3, 0x78, !PT ;  /* 0x000001b006037812 */ /* 0x000fe200078e7803 */
[----:B------:R-:W-:Y:S06]  /*a390*/  RET.REL.NODEC R4 `(_ZN7cutlass13device_kernelIN5flash19enable_sm80_to_sm89INS1_16FlashAttnBwdSm80INS1_25CollectiveMainloopBwdSm80ILi2ELi2EN4cute5tupleIJNS5_1CILi128EEES8_NS7_ILi64EEEEEENS_6half_tEfNS_4arch4Sm80ELb1ELb0ELb1ELb0ELb0ELb0ELb0ELb0ELi2ELi4ELi4ELi4ELb0EEENS1_21CollectiveEpilogueBwdISA_SB_SD_Li256ELb0ELb0ELi2EEENS1_25SingleTileBwdLPTSchedulerILb0ELi128ELb0EEEEEEEEEvNT_6ParamsE) ;  /* 0xffff5c6004007950 */ /* 0x000fec0003c3ffff */
        .type           $_ZN7cutlass13device_kernelIN5flash19enable_sm80_to_sm89INS1_16FlashAttnBwdSm80INS1_25CollectiveMainloopBwdSm80ILi2ELi2EN4cute5tupleIJNS5_1CILi128EEES8_NS7_ILi64EEEEEENS_6half_tEfNS_4arch4Sm80ELb1ELb0ELb1ELb0ELb0ELb0ELb0ELb0ELi2ELi4ELi4ELi4ELb0EEENS1_21CollectiveEpilogueBwdISA_SB_SD_Li256ELb0ELb0ELi2EEENS1_25SingleTileBwdLPTSchedulerILb0ELi128ELb0EEEEEEEEEvNT_6ParamsE$_ZZN4cute13to_mixed_bitsINS_5tupleIJNS1_IJNS_1CILi4EEENS2_ILi8EEEEEES3_NS2_ILi1EEEEEENS1_IJNS1_IJNS2_ILi128EEENS2_ILi0EEEEEENS2_ILi16EEES9_EEENS1_IJNS1_IJiiEEEiS9_EEEEEDaRKT_RKT0_RKT1_ENKUlRKT_RKT0_RKT1_E_clIS3_SB_iEEDaSQ_ST_SW_,@function
        .size           $_ZN7cutlass13device_kernelIN5flash19enable_sm80_to_sm89INS1_16FlashAttnBwdSm80INS1_25CollectiveMainloopBwdSm80ILi2ELi2EN4cute5tupleIJNS5_1CILi128EEES8_NS7_ILi64EEEEEENS_6half_tEfNS_4arch4Sm80ELb1ELb0ELb1ELb0ELb0ELb0ELb0ELb0ELi2ELi4ELi4ELi4ELb0EEENS1_21CollectiveEpilogueBwdISA_SB_SD_Li256ELb0ELb0ELi2EEENS1_25SingleTileBwdLPTSchedulerILb0ELi128ELb0EEEEEEEEEvNT_6ParamsE$_ZZN4cute13to_mixed_bitsINS_5tupleIJNS1_IJNS_1CILi4EEENS2_ILi8EEEEEES3_NS2_ILi1EEEEEENS1_IJNS1_IJNS2_ILi128EEENS2_ILi0EEEEEENS2_ILi16EEES9_EEENS1_IJNS1_IJiiEEEiS9_EEEEEDaRKT_RKT0_RKT1_ENKUlRKT_RKT0_RKT1_E_clIS3_SB_iEEDaSQ_ST_SW_,($_ZN7cutlass13device_kernelIN5flash19enable_sm80_to_sm89INS1_16FlashAttnBwdSm80INS1_25CollectiveMainloopBwdSm80ILi2ELi2EN4cute5tupleIJNS5_1CILi128EEES8_NS7_ILi64EEEEEENS_6half_tEfNS_4arch4Sm80ELb1ELb0ELb1ELb0ELb0ELb0ELb0ELb0ELi2ELi4ELi4ELi4ELb0EEENS1_21CollectiveEpilogueBwdISA_SB_SD_Li256ELb0ELb0ELi2EEENS1_25SingleTileBwdLPTSchedulerILb0ELi128ELb0EEEEEEEEEvNT_6ParamsE$_ZZN4cute13to_mixed_bitsINS_5tupleIJNS1_IJNS_1CILi4EEENS2_ILi8EEEEEES3_NS2_ILi1EEEEEENS1_IJNS1_IJNS2_ILi128EEENS2_ILi0EEEEEENS2_ILi16EEES9_EEENS1_IJNS1_IJiiEEEiS9_EEEEEDaRKT_RKT0_RKT1_ENKUlRKT_RKT0_RKT1_E_clIS5_SA_SD_EEDaSQ_ST_SW_ - $_ZN7cutlass13device_kernelIN5flash19enable_sm80_to_sm89INS1_16FlashAttnBwdSm80INS1_25CollectiveMainloopBwdSm80ILi2ELi2EN4cute5tupleIJNS5_1CILi128EEES8_NS7_ILi64EEEEEENS_6half_tEfNS_4arch4Sm80ELb1ELb0ELb1ELb0ELb0ELb0ELb0ELb0ELi2ELi4ELi4ELi4ELb0EEENS1_21CollectiveEpilogueBwdISA_SB_SD_Li256ELb0ELb0ELi2EEENS1_25SingleTileBwdLPTSchedulerILb0ELi128ELb0EEEEEEEEEvNT_6ParamsE$_ZZN4cute13to_mixed_bitsINS_5tupleIJNS1_IJNS_1CILi4EEENS2_ILi8EEEEEES3_NS2_ILi1EEEEEENS1_IJNS1_IJNS2_ILi128EEENS2_ILi0EEEEEENS2_ILi16EEES9_EEENS1_IJNS1_IJiiEEEiS9_EEEEEDaRKT_RKT0_RKT1_ENKUlRKT_RKT0_RKT1_E_clIS3_SB_iEEDaSQ_ST_SW_)
$_ZN7cutlass13device_kernelIN5flash19enable_sm80_to_sm89INS1_16FlashAttnBwdSm80INS1_25CollectiveMainloopBwdSm80ILi2ELi2EN4cute5tupleIJNS5_1CILi128EEES8_NS7_ILi64EEEEEENS_6half_tEfNS_4arch4Sm80ELb1ELb0ELb1ELb0ELb0ELb0ELb0ELb0ELi2ELi4ELi4ELi4ELb0EEENS1_21CollectiveEpilogueBwdISA_SB_SD_Li256ELb0ELb0ELi2EEENS1_25SingleTileBwdLPTSchedulerILb0ELi128ELb0EEEEEEEEEvNT_6ParamsE$_ZZN4cute13to_mixed_bitsINS_5tupleIJNS1_IJNS_1CILi4EEENS2_ILi8EEEEEES3_NS2_ILi1EEEEEENS1_IJNS1_IJNS2_ILi128EEENS2_ILi0EEEEEENS2_ILi16EEES9_EEENS1_IJNS1_IJiiEEEiS9_EEEEEDaRKT_RKT0_RKT1_ENKUlRKT_RKT0_RKT1_E_clIS3_SB_iEEDaSQ_ST_SW_:
[----:B------:R-:W-:Y:S01]  /*a3a0*/  MOV R14, R6 ;  /* 0x00000006000e7202 */ /* 0x000fe20000000f00 */
[----:B------:R-:W-:Y:S02]  /*a3b0*/  IMAD.MOV.U32 R15, RZ, RZ, 0x0 ;  /* 0x00000000ff0f7424 */ /* 0x000fe400078e00ff */
[----:B------:R-:W-:-:S05]  /*a3c0*/  IMAD.SHL.U32 R4, R5, 0x10, RZ ;  /* 0x0000001005047824 */ /* 0x000fca00078e00ff */
[----:B------:R-:W-:Y:S01]  /*a3d0*/  LOP3.LUT R4, R4, 0x30, RZ, 0xc0, !PT ;  /* 0x0000003004047812 */ /* 0x000fe200078ec0ff */
[----:B------:R-:W-:Y:S06]  /*a3e0*/  RET.REL.NODEC R14 `(_ZN7cutlass13device_kernelIN5flash19enable_sm80_to_sm89INS1_16FlashAttnBwdSm80INS1_25CollectiveMainloopBwdSm80ILi2ELi2EN4cute5tupleIJNS5_1CILi128EEES8_NS7_ILi64EEEEEENS_6half_tEfNS_4arch4Sm80ELb1ELb0ELb1ELb0ELb0ELb0ELb0ELb0ELi2ELi4ELi4ELi4ELb0EEENS1_21CollectiveEpilogueBwdISA_SB_SD_Li256ELb0ELb0ELi2EEENS1_25SingleTileBwdLPTSchedulerILb0ELi128ELb0EEEEEEEEEvNT_6ParamsE) ;  /* 0xffff5c100e007950 */ /* 0x000fec0003c3ffff */
        .type           $_ZN7cutlass13device_kernelIN5flash19enable_sm80_to_sm89INS1_16FlashAttnBwdSm80INS1_25CollectiveMainloopBwdSm80ILi2ELi2EN4cute5tupleIJNS5_1CILi128EEES8_NS7_ILi64EEEEEENS_6half_tEfNS_4arch4Sm80ELb1ELb0ELb1ELb0ELb0ELb0ELb0ELb0ELi2ELi4ELi4ELi4ELb0EEENS1_21CollectiveEpilogueBwdISA_SB_SD_Li256ELb0ELb0ELi2EEENS1_25SingleTileBwdLPTSchedulerILb0ELi128ELb0EEEEEEEEEvNT_6ParamsE$_ZZN4cute13to_mixed_bitsINS_5tupleIJNS1_IJNS_1CILi4EEENS2_ILi8EEEEEES3_NS2_ILi1EEEEEENS1_IJNS1_IJNS2_ILi128EEENS2_ILi0EEEEEENS2_ILi16EEES9_EEENS1_IJNS1_IJiiEEEiS9_EEEEEDaRKT_RKT0_RKT1_ENKUlRKT_RKT0_RKT1_E_clIS5_SA_SD_EEDaSQ_ST_SW_,@function
        .size           $_ZN7cutlass13device_kernelIN5flash19enable_sm80_to_sm89INS1_16FlashAttnBwdSm80INS1_25CollectiveMainloopBwdSm80ILi2ELi2EN4cute5tupleIJNS5_1CILi128EEES8_NS7_ILi64EEEEEENS_6half_tEfNS_4arch4Sm80ELb1ELb0ELb1ELb0ELb0ELb0ELb0ELb0ELi2ELi4ELi4ELi4ELb0EEENS1_21CollectiveEpilogueBwdISA_SB_SD_Li256ELb0ELb0ELi2EEENS1_25SingleTileBwdLPTSchedulerILb0ELi128ELb0EEEEEEEEEvNT_6ParamsE$_ZZN4cute13to_mixed_bitsINS_5tupleIJNS1_IJNS_1CILi4EEENS2_ILi8EEEEEES3_NS2_ILi1EEEEEENS1_IJNS1_IJNS2_ILi128EEENS2_ILi0EEEEEENS2_ILi16EEES9_EEENS1_IJNS1_IJiiEEEiS9_EEEEEDaRKT_RKT0_RKT1_ENKUlRKT_RKT0_RKT1_E_clIS5_SA_SD_EEDaSQ_ST_SW_,($_ZN7cutlass13device_kernelIN5flash19enable_sm80_to_sm89INS1_16FlashAttnBwdSm80INS1_25CollectiveMainloopBwdSm80ILi2ELi2EN4cute5tupleIJNS5_1CILi128EEES8_NS7_ILi64EEEEEENS_6half_tEfNS_4arch4Sm80ELb1ELb0ELb1ELb0ELb0ELb0ELb0ELb0ELi2ELi4ELi4ELi4ELb0EEENS1_21CollectiveEpilogueBwdISA_SB_SD_Li256ELb0ELb0ELi2EEENS1_25SingleTileBwdLPTSchedulerILb0ELi128ELb0EEEEEEEEEvNT_6ParamsE$_ZZN4cute14logical_divideINS_5tupleIJNS1_IJNS_1CILi8EEENS2_ILi1EEEEEENS1_IJNS2_ILi2EEEEEEEEENS1_IJNS1_IJS4_NS2_ILi0EEEEEENS1_IJiEEEEEENS1_IJS5_NS_6LayoutIS4_S9_EEEEEEEDaRKNSD_IT_T0_EERKT1_ENKUlRKT_RKT0_E_clINSD_IS7_SB_EESE_EEDaSQ_ST_ - $_ZN7cutlass13device_kernelIN5flash19enable_sm80_to_sm89INS1_16FlashAttnBwdSm80INS1_25CollectiveMainloopBwdSm80ILi2ELi2EN4cute5tupleIJNS5_1CILi128EEES8_NS7_ILi64EEEEEENS_6half_tEfNS_4arch4Sm80ELb1ELb0ELb1ELb0ELb0ELb0ELb0ELb0ELi2ELi4ELi4ELi4ELb0EEENS1_21CollectiveEpilogueBwdISA_SB_SD_Li256ELb0ELb0ELi2EEENS1_25SingleTileBwdLPTSchedulerILb0ELi128ELb0EEEEEEEEEvNT_6ParamsE$_ZZN4cute13to_mixed_bitsINS_5tupleIJNS1_IJNS_1CILi4EEENS2_ILi8EEEEEES3_NS2_ILi1EEEEEENS1_IJNS1_IJNS2_ILi128EEENS2_ILi0EEEEEENS2_ILi16EEES9_EEENS1_IJNS1_IJiiEEEiS9_EEEEEDaRKT_RKT0_RKT1_ENKUlRKT_RKT0_RKT1_E_clIS5_SA_SD_EEDaSQ_ST_SW_)
$_ZN7cutlass13device_kernelIN5flash19enable_sm80_to_sm89INS1_16FlashAttnBwdSm80INS1_25CollectiveMainloopBwdSm80ILi2ELi2EN4cute5tupleIJNS5_1CILi128EEES8_NS7_ILi64EEEEEENS_6half_tEfNS_4arch4Sm80ELb1ELb0ELb1ELb0ELb0ELb0ELb0ELb0ELi2ELi4ELi4ELi4ELb0EEENS1_21CollectiveEpilogueBwdISA_SB_SD_Li256ELb0ELb0ELi2EEENS1_25SingleTileBwdLPTSchedulerILb0ELi128ELb0EEEEEEEEEvNT_6ParamsE$_ZZN4cute13to_mixed_bitsINS_5tupleIJNS1_IJNS_1CILi4EEENS2_ILi8EEEEEES3_NS2_ILi1EEEEEENS1_IJNS1_IJNS2_ILi128EEENS2_ILi0EEEEEENS2_ILi16EEES9_EEENS1_IJNS1_IJiiEEEiS9_EEEEEDaRKT_RKT0_RKT1_ENKUlRKT_RKT0_RKT1_E_clIS5_SA_SD_EEDaSQ_ST_SW_:
[----:B------:R-:W-:Y:S01]  /*a3f0*/  MOV R14, R4 ;  /* 0x00000004000e7202 */ /* 0x000fe20000000f00 */
[----:B------:R-:W-:Y:S02]  /*a400*/  IMAD.MOV.U32 R15, RZ, RZ, 0x0 ;  /* 0x00000000ff0f7424 */ /* 0x000fe400078e00ff */
[----:B------:R-:W-:-:S05]  /*a410*/  IMAD.SHL.U32 R3, R36, 0x80, RZ ;  /* 0x0000008024037824 */ /* 0x000fca00078e00ff */
[----:B------:R-:W-:Y:S01]  /*a420*/  LOP3.LUT R3, R3, 0x180, RZ, 0xc0, !PT ;  /* 0x0000018003037812 */ /* 0x000fe200078ec0ff */
[----:B------:R-:W-:Y:S06]  /*a430*/  RET.REL.NODEC R14 `(_ZN7cutlass13device_kernelIN5flash19enable_sm80_to_sm89INS1_16FlashAttnBwdSm80INS1_25CollectiveMainloopBwdSm80ILi2ELi2EN4cute5tupleIJNS5_1CILi128EEES8_NS7_ILi64EEEEEENS_6half_tEfNS_4arch4Sm80ELb1ELb0ELb1ELb0ELb0ELb0ELb0ELb0ELi2ELi4ELi4ELi4ELb0EEENS1_21CollectiveEpilogueBwdISA_SB_SD_Li256ELb0ELb0ELi2EEENS1_25SingleTileBwdLPTSchedulerILb0ELi128ELb0EEEEEEEEEvNT_6ParamsE) ;  /* 0xffff5bc00e007950 */ /* 0x000fec0003c3ffff */
        .type           $_ZN7cutlass13device_kernelIN5flash19enable_sm80_to_sm89INS1_16FlashAttnBwdSm80INS1_25CollectiveMainloopBwdSm80ILi2ELi2EN4cute5tupleIJNS5_1CILi128EEES8_NS7_ILi64EEEEEENS_6half_tEfNS_4arch4Sm80ELb1ELb0ELb1ELb0ELb0ELb0ELb0ELb0ELi2ELi4ELi4ELi4ELb0EEENS1_21CollectiveEpilogueBwdISA_SB_SD_Li256ELb0ELb0ELi2EEENS1_25SingleTileBwdLPTSchedulerILb0ELi128ELb0EEEEEEEEEvNT_6ParamsE$_ZZN4cute14logical_divideINS_5tupleIJNS1_IJNS_1CILi8EEENS2_ILi1EEEEEENS1_IJNS2_ILi2EEEEEEEEENS1_IJNS1_IJS4_NS2_ILi0EEEEEENS1_IJiEEEEEENS1_IJS5_NS_6LayoutIS4_S9_EEEEEEEDaRKNSD_IT_T0_EERKT1_ENKUlRKT_RKT0_E_clINSD_IS7_SB_EESE_EEDaSQ_ST_,@function
        .size           $_ZN7cutlass13device_kernelIN5flash19enable_sm80_to_sm89INS1_16FlashAttnBwdSm80INS1_25CollectiveMainloopBwdSm80ILi2ELi2EN4cute5tupleIJNS5_1CILi128EEES8_NS7_ILi64EEEEEENS_6half_tEfNS_4arch4Sm80ELb1ELb0ELb1ELb0ELb0ELb0ELb0ELb0ELi2ELi4ELi4ELi4ELb0EEENS1_21CollectiveEpilogueBwdISA_SB_SD_Li256ELb0ELb0ELi2EEENS1_25SingleTileBwdLPTSchedulerILb0ELi128ELb0EEEEEEEEEvNT_6ParamsE$_ZZN4cute14logical_divideINS_5tupleIJNS1_IJNS_1CILi8EEENS2_ILi1EEEEEENS1_IJNS2_ILi2EEEEEEEEENS1_IJNS1_IJS4_NS2_ILi0EEEEEENS1_IJiEEEEEENS1_IJS5_NS_6LayoutIS4_S9_EEEEEEEDaRKNSD_IT_T0_EERKT1_ENKUlRKT_RKT0_E_clINSD_IS7_SB_EESE_EEDaSQ_ST_,($_ZN7cutlass13device_kernelIN5flash19enable_sm80_to_sm89INS1_16FlashAttnBwdSm80INS1_25CollectiveMainloopBwdSm80ILi2ELi2EN4cute5tupleIJNS5_1CILi128EEES8_NS7_ILi64EEEEEENS_6half_tEfNS_4arch4Sm80ELb1ELb0ELb1ELb0ELb0ELb0ELb0ELb0ELi2ELi4ELi4ELi4ELb0EEENS1_21CollectiveEpilogueBwdISA_SB_SD_Li256ELb0ELb0ELi2EEENS1_25SingleTileBwdLPTSchedulerILb0ELi128ELb0EEEEEEEEEvNT_6ParamsE$_ZZN4cute16flatten_to_tupleINS_5tupleIJNS1_IJiiEEENS_1CILi1024EEEEEEEEDaRKT_ENKUlRKT_E_clIS2_EEDaSB_ - $_ZN7cutlass13device_kernelIN5flash19enable_sm80_to_sm89INS1_16FlashAttnBwdSm80INS1_25CollectiveMainloopBwdSm80ILi2ELi2EN4cute5tupleIJNS5_1CILi128EEES8_NS7_ILi64EEEEEENS_6half_tEfNS_4arch4Sm80ELb1ELb0ELb1ELb0ELb0ELb0ELb0ELb0ELi2ELi4ELi4ELi4ELb0EEENS1_21CollectiveEpilogueBwdISA_SB_SD_Li256ELb0ELb0ELi2EEENS1_25SingleTileBwdLPTSchedulerILb0ELi128ELb0EEEEEEEEEvNT_6ParamsE$_ZZN4cute14logical_divideINS_5tupleIJNS1_IJNS_1CILi8EEENS2_ILi1EEEEEENS1_IJNS2_ILi2EEEEEEEEENS1_IJNS1_IJS4_NS2_ILi0EEEEEENS1_IJiEEEEEENS1_IJS5_NS_6LayoutIS4_S9_EEEEEEEDaRKNSD_IT_T0_EERKT1_ENKUlRKT_RKT0_E_clINSD_IS7_SB_EESE_EEDaSQ_ST_)
$_ZN7cutlass13device_kernelIN5flash19enable_sm80_to_sm89INS1_16FlashAttnBwdSm80INS1_25CollectiveMainloopBwdSm80ILi2ELi2EN4cute5tupleIJNS5_1CILi128EEES8_NS7_ILi64EEEEEENS_6half_tEfNS_4arch4Sm80ELb1ELb0ELb1ELb0ELb0ELb0ELb0ELb0ELi2ELi4ELi4ELi4ELb0EEENS1_21CollectiveEpilogueBwdISA_SB_SD_Li256ELb0ELb0ELi2EEENS1_25SingleTileBwdLPTSchedulerILb0ELi128ELb0EEEEEEEEEvNT_6ParamsE$_ZZN4cute14logical_divideINS_5tupleIJNS1_IJNS_1CILi8EEENS2_ILi1EEEEEENS1_IJNS2_ILi2EEEEEEEEENS1_IJNS1_IJS4_NS2_ILi0EEEEEENS1_IJiEEEEEENS1_IJS5_NS_6LayoutIS4_S9_EEEEEEEDaRKNSD_IT_T0_EERKT1_ENKUlRKT_RKT0_E_clINSD_IS7_SB_EESE_EEDaSQ_ST_:
[----:B------:R-:W-:-:S06]  /*a440*/  IADD3 R5, R83, -c[0x0][0x20], RZ ;  /* 0x8000080053057a10 */ /* 0x000fcc0007ffe0ff */
[----:B------:R-:W5:Y:S01]  /*a450*/  LDL R5, [R5] ;  /* 0x0000000005057983 */ /* 0x000f620000100800 */
[----:B------:R-:W-:Y:S01]  /*a460*/  IMAD.MOV.U32 R6, RZ, RZ, R4 ;  /* 0x000000ffff067224 */ /* 0x000fe200078e0004 */
[----:B------:R-:W-:-:S04]  /*a470*/  MOV R7, 0x0 ;  /* 0x0000000000077802 */ /* 0x000fc80000000f00 */
[----:B------:R-:W-:Y:S05]  /*a480*/  RET.REL.NODEC R6 `(_ZN7cutlass13device_kernelIN5flash19enable_sm80_to_sm89INS1_16FlashAttnBwdSm80INS1_25CollectiveMainloopBwdSm80ILi2ELi2EN4cute5tupleIJNS5_1CILi128EEES8_NS7_ILi64EEEEEENS_6half_tEfNS_4arch4Sm80ELb1ELb0ELb1ELb0ELb0ELb0ELb0ELb0ELi2ELi4ELi4ELi4ELb0EEENS1_21CollectiveEpilogueBwdISA_SB_SD_Li256ELb0ELb0ELi2EEENS1_25SingleTileBwdLPTSchedulerILb0ELi128ELb0EEEEEEEEEvNT_6ParamsE) ;  /* 0xffff5b7006007950 */ /* 0x000fea0003c3ffff */
        .type           $_ZN7cutlass13device_kernelIN5flash19enable_sm80_to_sm89INS1_16FlashAttnBwdSm80INS1_25CollectiveMainloopBwdSm80ILi2ELi2EN4cute5tupleIJNS5_1CILi128EEES8_NS7_ILi64EEEEEENS_6half_tEfNS_4arch4Sm80ELb1ELb0ELb1ELb0ELb0ELb0ELb0ELb0ELi2ELi4ELi4ELi4ELb0EEENS1_21CollectiveEpilogueBwdISA_SB_SD_Li256ELb0ELb0ELi2EEENS1_25SingleTileBwdLPTSchedulerILb0ELi128ELb0EEEEEEEEEvNT_6ParamsE$_ZZN4cute16flatten_to_tupleINS_5tupleIJNS1_IJiiEEENS_1CILi1024EEEEEEEEDaRKT_ENKUlRKT_E_clIS2_EEDaSB_,@function
        .size           $_ZN7cutlass13device_kernelIN5flash19enable_sm80_to_sm89INS1_16FlashAttnBwdSm80INS1_25CollectiveMainloopBwdSm80ILi2ELi2EN4cute5tupleIJNS5_1CILi128EEES8_NS7_ILi64EEEEEENS_6half_tEfNS_4arch4Sm80ELb1ELb0ELb1ELb0ELb0ELb0ELb0ELb0ELi2ELi4ELi4ELi4ELb0EEENS1_21CollectiveEpilogueBwdISA_SB_SD_Li256ELb0ELb0ELi2EEENS1_25SingleTileBwdLPTSchedulerILb0ELi128ELb0EEEEEEEEEvNT_6ParamsE$_ZZN4cute16flatten_to_tupleINS_5tupleIJNS1_IJiiEEENS_1CILi1024EEEEEEEEDaRKT_ENKUlRKT_E_clIS2_EEDaSB_,($_ZN7cutlass13device_kernelIN5flash19enable_sm80_to_sm89INS1_16FlashAttnBwdSm80INS1_25CollectiveMainloopBwdSm80ILi2ELi2EN4cute5tupleIJNS5_1CILi128EEES8_NS7_ILi64EEEEEENS_6half_tEfNS_4arch4Sm80ELb1ELb0ELb1ELb0ELb0ELb0ELb0ELb0ELi2ELi4ELi4ELi4ELb0EEENS1_21CollectiveEpilogueBwdISA_SB_SD_Li256ELb0ELb0ELi2EEENS1_25SingleTileBwdLPTSchedulerILb0ELi128ELb0EEEEEEEEEvNT_6ParamsE$_ZZN4cute16flatten_to_tupleINS_5tupleIJNS_1CILi1024EEENS1_IJiiEEEEEEEEDaRKT_ENKUlRKT_E_clIS4_EEDaSB_ - $_ZN7cutlass13device_kernelIN5flash19enable_sm80_to_sm89INS1_16FlashAttnBwdSm80INS1_25CollectiveMainloopBwdSm80ILi2ELi2EN4cute5tupleIJNS5_1CILi128EEES8_NS7_ILi64EEEEEENS_6half_tEfNS_4arch4Sm80ELb1ELb0ELb1ELb0ELb0ELb0ELb0ELb0ELi2ELi4ELi4ELi4ELb0EEENS1_21CollectiveEpilogueBwdISA_SB_SD_Li256ELb0ELb0ELi2EEENS1_25SingleTileBwdLPTSchedulerILb0ELi128ELb0EEEEEEEEEvNT_6ParamsE$_ZZN4cute16flatten_to_tupleINS_5tupleIJNS1_IJiiEEENS_1CILi1024EEEEEEEEDaRKT_ENKUlRKT_E_clIS2_EEDaSB_)
$_ZN7cutlass13device_kernelIN5flash19enable_sm80_to_sm89INS1_16FlashAttnBwdSm80INS1_25CollectiveMainloopBwdSm80ILi2ELi2EN4cute5tupleIJNS5_1CILi128EEES8_NS7_ILi64EEEEEENS_6half_tEfNS_4arch4Sm80ELb1ELb0ELb1ELb0ELb0ELb0ELb0ELb0ELi2ELi4ELi4ELi4ELb0EEENS1_21CollectiveEpilogueBwdISA_SB_SD_Li256ELb0ELb0ELi2EEENS1_25SingleTileBwdLPTSchedulerILb0ELi128ELb0EEEEEEEEEvNT_6ParamsE$_ZZN4cute16flatten_to_tupleINS_5tupleIJNS1_IJiiEEENS_1CILi1024EEEEEEEEDaRKT_ENKUlRKT_E_clIS2_EEDaSB_:
[----:B------:R-:W-:-:S04]  /*a490*/  MOV R3, 0x0 ;  /* 0x0000000000037802 */ /* 0x000fc80000000f00 */
[----:B------:R-:W-:Y:S05]  /*a4a0*/  RET.REL.NODEC R2 `(_ZN7cutlass13device_kernelIN5flash19enable_sm80_to_sm89INS1_16FlashAttnBwdSm80INS1_25CollectiveMainloopBwdSm80ILi2ELi2EN4cute5tupleIJNS5_1CILi128EEES8_NS7_ILi64EEEEEENS_6half_tEfNS_4arch4Sm80ELb1ELb0ELb1ELb0ELb0ELb0ELb0ELb0ELi2ELi4ELi4ELi4ELb0EEENS1_21CollectiveEpilogueBwdISA_SB_SD_Li256ELb0ELb0ELi2EEENS1_25SingleTileBwdLPTSchedulerILb0ELi128ELb0EEEEEEEEEvNT_6ParamsE) ;  /* 0xffff5b5002007950 */ /* 0x000fea0003c3ffff */
        .type           $_ZN7cutlass13device_kernelIN5flash19enable_sm80_to_sm89INS1_16FlashAttnBwdSm80INS1_25CollectiveMainloopBwdSm80ILi2ELi2EN4cute5tupleIJNS5_1CILi128EEES8_NS7_ILi64EEEEEENS_6half_tEfNS_4arch4Sm80ELb1ELb0ELb1ELb0ELb0ELb0ELb0ELb0ELi2ELi4ELi4ELi4ELb0EEENS1_21CollectiveEpilogueBwdISA_SB_SD_Li256ELb0ELb0ELi2EEENS1_25SingleTileBwdLPTSchedulerILb0ELi128ELb0EEEEEEEEEvNT_6ParamsE$_ZZN4cute16flatten_to_tupleINS_5tupleIJNS_1CILi1024EEENS1_IJiiEEEEEEEEDaRKT_ENKUlRKT_E_clIS4_EEDaSB_,@function
        .size           $_ZN7cutlass13device_kernelIN5flash19enable_sm80_to_sm89INS1_16FlashAttnBwdSm80INS1_25CollectiveMainloopBwdSm80ILi2ELi2EN4cute5tupleIJNS5_1CILi128EEES8_NS7_ILi64EEEEEENS_6half_tEfNS_4arch4Sm80ELb1ELb0ELb1ELb0ELb0ELb0ELb0ELb0ELi2ELi4ELi4ELi4ELb0EEENS1_21CollectiveEpilogueBwdISA_SB_SD_Li256ELb0ELb0ELi2EEENS1_25SingleTileBwdLPTSchedulerILb0ELi128ELb0EEEEEEEEEvNT_6ParamsE$_ZZN4cute16flatten_to_tupleINS_5tupleIJNS_1CILi1024EEENS1_IJiiEEEEEEEEDaRKT_ENKUlRKT_E_clIS4_EEDaSB_,($_ZN7cutlass13device_kernelIN5flash19enable_sm80_to_sm89INS1_16FlashAttnBwdSm80INS1_25CollectiveMainloopBwdSm80ILi2ELi2EN4cute5tupleIJNS5_1CILi128EEES8_NS7_ILi64EEEEEENS_6half_tEfNS_4arch4Sm80ELb1ELb0ELb1ELb0ELb0ELb0ELb0ELb0ELi2ELi4ELi4ELi4ELb0EEENS1_21CollectiveEpilogueBwdISA_SB_SD_Li256ELb0ELb0ELi2EEENS1_25SingleTileBwdLPTSchedulerILb0ELi128ELb0EEEEEEEEEvNT_6ParamsE$_ZZN4cute16flatten_to_tupleINS_5tupleIJNS_1CILi4096EEENS1_IJNS1_IJiiEEENS2_ILi8192EEEEEEEEEEEDaRKT_ENKUlRKT_E_clIS6_EEDaSD_ - $_ZN7cutlass13device_kernelIN5flash19enable_sm80_to_sm89INS1_16FlashAttnBwdSm80INS1_25CollectiveMainloopBwdSm80ILi2ELi2EN4cute5tupleIJNS5_1CILi128EEES8_NS7_ILi64EEEEEENS_6half_tEfNS_4arch4Sm80ELb1ELb0ELb1ELb0ELb0ELb0ELb0ELb0ELi2ELi4ELi4ELi4ELb0EEENS1_21CollectiveEpilogueBwdISA_SB_SD_Li256ELb0ELb0ELi2EEENS1_25SingleTileBwdLPTSchedulerILb0ELi128ELb0EEEEEEEEEvNT_6ParamsE$_ZZN4cute16flatten_to_tupleINS_5tupleIJNS_1CILi1024EEENS1_IJiiEEEEEEEEDaRKT_ENKUlRKT_E_clIS4_EEDaSB_)
$_ZN7cutlass13device_kernelIN5flash19enable_sm80_to_sm89INS1_16FlashAttnBwdSm80INS1_25CollectiveMainloopBwdSm80ILi2ELi2EN4cute5tupleIJNS5_1CILi128EEES8_NS7_ILi64EEEEEENS_6half_tEfNS_4arch4Sm80ELb1ELb0ELb1ELb0ELb0ELb0ELb0ELb0ELi2ELi4ELi4ELi4ELb0EEENS1_21CollectiveEpilogueBwdISA_SB_SD_Li256ELb0ELb0ELi2EEENS1_25SingleTileBwdLPTSchedulerILb0ELi128ELb0EEEEEEEEEvNT_6ParamsE$_ZZN4cute16flatten_to_tupleINS_5tupleIJNS_1CILi1024EEENS1_IJiiEEEEEEEEDaRKT_ENKUlRKT_E_clIS4_EEDaSB_:
[----:B------:R-:W-:-:S04]  /*a4b0*/  MOV R3, 0x0 ;  /* 0x0000000000037802 */ /* 0x000fc80000000f00 */
[----:B------:R-:W-:Y:S05]  /*a4c0*/  RET.REL.NODEC R2 `(_ZN7cutlass13device_kernelIN5flash19enable_sm80_to_sm89INS1_16FlashAttnBwdSm80INS1_25CollectiveMainloopBwdSm80ILi2ELi2EN4cute5tupleIJNS5_1CILi128EEES8_NS7_ILi64EEEEEENS_6half_tEfNS_4arch4Sm80ELb1ELb0ELb1ELb0ELb0ELb0ELb0ELb0ELi2ELi4ELi4ELi4ELb0EEENS1_21CollectiveEpilogueBwdISA_SB_SD_Li256ELb0ELb0ELi2EEENS1_25SingleTileBwdLPTSchedulerILb0ELi128ELb0EEEEEEEEEvNT_6ParamsE) ;  /* 0xffff5b3002007950 */ /* 0x000fea0003c3ffff */
        .type           $_ZN7cutlass13device_kernelIN5flash19enable_sm80_to_sm89INS1_16FlashAttnBwdSm80INS1_25CollectiveMainloopBwdSm80ILi2ELi2EN4cute5tupleIJNS5_1CILi128EEES8_NS7_ILi64EEEEEENS_6half_tEfNS_4arch4Sm80ELb1ELb0ELb1ELb0ELb0ELb0ELb0ELb0ELi2ELi4ELi4ELi4ELb0EEENS1_21CollectiveEpilogueBwdISA_SB_SD_Li256ELb0ELb0ELi2EEENS1_25SingleTileBwdLPTSchedulerILb0ELi128ELb0EEEEEEEEEvNT_6ParamsE$_ZZN4cute16flatten_to_tupleINS_5tupleIJNS_1CILi4096EEENS1_IJNS1_IJiiEEENS2_ILi8192EEEEEEEEEEEDaRKT_ENKUlRKT_E_clIS6_EEDaSD_,@function
        .size           $_ZN7cutlass13device_kernelIN5flash19enable_sm80_to_sm89INS1_16FlashAttnBwdSm80INS1_25CollectiveMainloopBwdSm80ILi2ELi2EN4cute5tupleIJNS5_1CILi128EEES8_NS7_ILi64EEEEEENS_6half_tEfNS_4arch4Sm80ELb1ELb0ELb1ELb0ELb0ELb0ELb0ELb0ELi2ELi4ELi4ELi4ELb0EEENS1_21CollectiveEpilogueBwdISA_SB_SD_Li256ELb0ELb0ELi2EEENS1_25SingleTileBwdLPTSchedulerILb0ELi128ELb0EEEEEEEEEvNT_6ParamsE$_ZZN4cute16flatten_to_tupleINS_5tupleIJNS_1CILi4096EEENS1_IJNS1_IJiiEEENS2_ILi8192EEEEEEEEEEEDaRKT_ENKUlRKT_E_clIS6_EEDaSD_,($_ZN7cutlass13device_kernelIN5flash19enable_sm80_to_sm89INS1_16FlashAttnBwdSm80INS1_25CollectiveMainloopBwdSm80ILi2ELi2EN4cute5tupleIJNS5_1CILi128EEES8_NS7_ILi64EEEEEENS_6half_tEfNS_4arch4Sm80ELb1ELb0ELb1ELb0ELb0ELb0ELb0ELb0ELi2ELi4ELi4ELi4ELb0EEENS1_21CollectiveEpilogueBwdISA_SB_SD_Li256ELb0ELb0ELi2EEENS1_25SingleTileBwdLPTSchedulerILb0ELi128ELb0EEEEEEEEEvNT_6ParamsE$_ZZN4cute16flatten_to_tupleINS_5tupleIJNS_1CILi4096EEENS1_IJiiEEEEEEEEDaRKT_ENKUlRKT_E_clIS4_EEDaSB_ - $_ZN7cutlass13device_kernelIN5flash19enable_sm80_to_sm89INS1_16FlashAttnBwdSm80INS1_25CollectiveMainloopBwdSm80ILi2ELi2EN4cute5tupleIJNS5_1CILi128EEES8_NS7_ILi64EEEEEENS_6half_tEfNS_4arch4Sm80ELb1ELb0ELb1ELb0ELb0ELb0ELb0ELb0ELi2ELi4ELi4ELi4ELb0EEENS1_21CollectiveEpilogueBwdISA_SB_SD_Li256ELb0ELb0ELi2EEENS1_25SingleTileBwdLPTSchedulerILb0ELi128ELb0EEEEEEEEEvNT_6ParamsE$_ZZN4cute16flatten_to_tupleINS_5tupleIJNS_1CILi4096EEENS1_IJNS1_IJiiEEENS2_ILi8192EEEEEEEEEEEDaRKT_ENKUlRKT_E_clIS6_EEDaSD_)
$_ZN7cutlass13device_kernelIN5flash19enable_sm80_to_sm89INS1_16FlashAttnBwdSm80INS1_25CollectiveMainloopBwdSm80ILi2ELi2EN4cute5tupleIJNS5_1CILi128EEES8_NS7_ILi64EEEEEENS_6half_tEfNS_4arch4Sm80ELb1ELb0ELb1ELb0ELb0ELb0ELb0ELb0ELi2ELi4ELi4ELi4ELb0EEENS1_21CollectiveEpilogueBwdISA_SB_SD_Li256ELb0ELb0ELi2EEENS1_25SingleTileBwdLPTSchedulerILb0ELi128ELb0EEEEEEEEEvNT_6ParamsE$_ZZN4cute16flatten_to_tupleINS_5tupleIJNS_1CILi4096EEENS1_IJNS1_IJiiEEENS2_ILi8192EEEEEEEEEEEDaRKT_ENKUlRKT_E_clIS6_EEDaSD_:
[----:B------:R-:W-:-:S04]  /*a4d0*/  MOV R5, 0x0 ;  /* 0x0000000000057802 */ /* 0x000fc80000000f00 */
[----:B------:R-:W-:Y:S05]  /*a4e0*/  RET.REL.NODEC R4 `(_ZN7cutlass13device_kernelIN5flash19enable_sm80_to_sm89INS1_16FlashAttnBwdSm80INS1_25CollectiveMainloopBwdSm80ILi2ELi2EN4cute5tupleIJNS5_1CILi128EEES8_NS7_ILi64EEEEEENS_6half_tEfNS_4arch4Sm80ELb1ELb0ELb1ELb0ELb0ELb0ELb0ELb0ELi2ELi4ELi4ELi4ELb0EEENS1_21CollectiveEpilogueBwdISA_SB_SD_Li256ELb0ELb0ELi2EEENS1_25SingleTileBwdLPTSchedulerILb0ELi128ELb0EEEEEEEEEvNT_6ParamsE) ;  /* 0xffff5b1004007950 */ /* 0x000fea0003c3ffff */
        .type           $_ZN7cutlass13device_kernelIN5flash19enable_sm80_to_sm89INS1_16FlashAttnBwdSm80INS1_25CollectiveMainloopBwdSm80ILi2ELi2EN4cute5tupleIJNS5_1CILi128EEES8_NS7_ILi64EEEEEENS_6half_tEfNS_4arch4Sm80ELb1ELb0ELb1ELb0ELb0ELb0ELb0ELb0ELi2ELi4ELi4ELi4ELb0EEENS1_21CollectiveEpilogueBwdISA_SB_SD_Li256ELb0ELb0ELi2EEENS1_25SingleTileBwdLPTSchedulerILb0ELi128ELb0EEEEEEEEEvNT_6ParamsE$_ZZN4cute16flatten_to_tupleINS_5tupleIJNS_1CILi4096EEENS1_IJiiEEEEEEEEDaRKT_ENKUlRKT_E_clIS4_EEDaSB_,@function
        .size           $_ZN7cutlass13device_kernelIN5flash19enable_sm80_to_sm89INS1_16FlashAttnBwdSm80INS1_25CollectiveMainloopBwdSm80ILi2ELi2EN4cute5tupleIJNS5_1CILi128EEES8_NS7_ILi64EEEEEENS_6half_tEfNS_4arch4Sm80ELb1ELb0ELb1ELb0ELb0ELb0ELb0ELb0ELi2ELi4ELi4ELi4ELb0EEENS1_21CollectiveEpilogueBwdISA_SB_SD_Li256ELb0ELb0ELi2EEENS1_25SingleTileBwdLPTSchedulerILb0ELi128ELb0EEEEEEEEEvNT_6ParamsE$_ZZN4cute16flatten_to_tupleINS_5tupleIJNS_1CILi4096EEENS1_IJiiEEEEEEEEDaRKT_ENKUlRKT_E_clIS4_EEDaSB_,($_ZN7cutlass13device_kernelIN5flash19enable_sm80_to_sm89INS1_16FlashAttnBwdSm80INS1_25CollectiveMainloopBwdSm80ILi2ELi2EN4cute5tupleIJNS5_1CILi128EEES8_NS7_ILi64EEEEEENS_6half_tEfNS_4arch4Sm80ELb1ELb0ELb1ELb0ELb0ELb0ELb0ELb0ELi2ELi4ELi4ELi4ELb0EEENS1_21CollectiveEpilogueBwdISA_SB_SD_Li256ELb0ELb0ELi2EEENS1_25SingleTileBwdLPTSchedulerILb0ELi128ELb0EEEEEEEEEvNT_6ParamsE$_ZZN4cute4diceINS_5tupleIJNS1_IJiNS1_IJiNS_1CILi0EEEEEEEEENS1_IJNS_10UnderscoreENS1_IJS6_S6_EEEEEEEEES9_EEDaRKT_RKT0_ENKUlRKT_RKT0_E_clIS5_S5_EEDaSI_SL_ - $_ZN7cutlass13device_kernelIN5flash19enable_sm80_to_sm89INS1_16FlashAttnBwdSm80INS1_25CollectiveMainloopBwdSm80ILi2ELi2EN4cute5tupleIJNS5_1CILi128EEES8_NS7_ILi64EEEEEENS_6half_tEfNS_4arch4Sm80ELb1ELb0ELb1ELb0ELb0ELb0ELb0ELb0ELi2ELi4ELi4ELi4ELb0EEENS1_21CollectiveEpilogueBwdISA_SB_SD_Li256ELb0ELb0ELi2EEENS1_25SingleTileBwdLPTSchedulerILb0ELi128ELb0EEEEEEEEEvNT_6ParamsE$_ZZN4cute16flatten_to_tupleINS_5tupleIJNS_1CILi4096EEENS1_IJiiEEEEEEEEDaRKT_ENKUlRKT_E_clIS4_EEDaSB_)
$_ZN7cutlass13device_kernelIN5flash19enable_sm80_to_sm89INS1_16FlashAttnBwdSm80INS1_25CollectiveMainloopBwdSm80ILi2ELi2EN4cute5tupleIJNS5_1CILi128EEES8_NS7_ILi64EEEEEENS_6half_tEfNS_4arch4Sm80ELb1ELb0ELb1ELb0ELb0ELb0ELb0ELb0ELi2ELi4ELi4ELi4ELb0EEENS1_21CollectiveEpilogueBwdISA_SB_SD_Li256ELb0ELb0ELi2EEENS1_25SingleTileBwdLPTSchedulerILb0ELi128ELb0EEEEEEEEEvNT_6ParamsE$_ZZN4cute16flatten_to_tupleINS_5tupleIJNS_1CILi4096EEENS1_IJiiEEEEEEEEDaRKT_ENKUlRKT_E_clIS4_EEDaSB_:
[----:B------:R-:W-:-:S04]  /*a4f0*/  MOV R3, 0x0 ;  /* 0x0000000000037802 */ /* 0x000fc80000000f00 */
[----:B------:R-:W-:Y:S05]  /*a500*/  RET.REL.NODEC R2 `(_ZN7cutlass13device_kernelIN5flash19enable_sm80_to_sm89INS1_16FlashAttnBwdSm80INS1_25CollectiveMainloopBwdSm80ILi2ELi2EN4cute5tupleIJNS5_1CILi128EEES8_NS7_ILi64EEEEEENS_6half_tEfNS_4arch4Sm80ELb1ELb0ELb1ELb0ELb0ELb0ELb0ELb0ELi2ELi4ELi4ELi4ELb0EEENS1_21CollectiveEpilogueBwdISA_SB_SD_Li256ELb0ELb0ELi2EEENS1_25SingleTileBwdLPTSchedulerILb0ELi128ELb0EEEEEEEEEvNT_6ParamsE) ;  /* 0xffff5af002007950 */ /* 0x000fea0003c3ffff */
        .type           $_ZN7cutlass13device_kernelIN5flash19enable_sm80_to_sm89INS1_16FlashAttnBwdSm80INS1_25CollectiveMainloopBwdSm80ILi2ELi2EN4cute5tupleIJNS5_1CILi128EEES8_NS7_ILi64EEEEEENS_6half_tEfNS_4arch4Sm80ELb1ELb0ELb1ELb0ELb0ELb0ELb0ELb0ELi2ELi4ELi4ELi4ELb0EEENS1_21CollectiveEpilogueBwdISA_SB_SD_Li256ELb0ELb0ELi2EEENS1_25SingleTileBwdLPTSchedulerILb0ELi128ELb0EEEEEEEEEvNT_6ParamsE$_ZZN4cute4diceINS_5tupleIJNS1_IJiNS1_IJiNS_1CILi0EEEEEEEEENS1_IJNS_10UnderscoreENS1_IJS6_S6_EEEEEEEEES9_EEDaRKT_RKT0_ENKUlRKT_RKT0_E_clIS5_S5_EEDaSI_SL_,@function
        .size           $_ZN7cutlass13device_kernelIN5flash19enable_sm80_to_sm89INS1_16FlashAttnBwdSm80INS1_25CollectiveMainloopBwdSm80ILi2ELi2EN4cute5tupleIJNS5_1CILi128EEES8_NS7_ILi64EEEEEENS_6half_tEfNS_4arch4Sm80ELb1ELb0ELb1ELb0ELb0ELb0ELb0ELb0ELi2ELi4ELi4ELi4ELb0EEENS1_21CollectiveEpilogueBwdISA_SB_SD_Li256ELb0ELb0ELi2EEENS1_25SingleTileBwdLPTSchedulerILb0ELi128ELb0EEEEEEEEEvNT_6ParamsE$_ZZN4cute4diceINS_5tupleIJNS1_IJiNS1_IJiNS_1CILi0EEEEEEEEENS1_IJNS_10UnderscoreENS1_IJS6_S6_EEEEEEEEES9_EEDaRKT_RKT0_ENKUlRKT_RKT0_E_clIS5_S5_EEDaSI_SL_,($_ZN7cutlass13device_kernelIN5flash19enable_sm80_to_sm89INS1_16FlashAttnBwdSm80INS1_25CollectiveMainloopBwdSm80ILi2ELi2EN4cute5tupleIJNS5_1CILi128EEES8_NS7_ILi64EEEEEENS_6half_tEfNS_4arch4Sm80ELb1ELb0ELb1ELb0ELb0ELb0ELb0ELb0ELi2ELi4ELi4ELi4ELb0EEENS1_21CollectiveEpilogueBwdISA_SB_SD_Li256ELb0ELb0ELi2EEENS1_25SingleTileBwdLPTSchedulerILb0ELi128ELb0EEEEEEEEEvNT_6ParamsE$_ZZN4cute4takeILi1ELi2ENS_5tupleIJNS1_IJNS_1CILi1EEENS2_ILi0EEEEEEiEEEEEDaRKT1_ENKUlDpRKT_E_clIJiEEEDaSD_ - $_ZN7cutlass13device_kernelIN5flash19enable_sm80_to_sm89INS1_16FlashAttnBwdSm80INS1_25CollectiveMainloopBwdSm80ILi2ELi2EN4cute5tupleIJNS5_1CILi128EEES8_NS7_ILi64EEEEEENS_6half_tEfNS_4arch4Sm80ELb1ELb0ELb1ELb0ELb0ELb0ELb0ELb0ELi2ELi4ELi4ELi4ELb0EEENS1_21CollectiveEpilogueBwdISA_SB_SD_Li256ELb0ELb0ELi2EEENS1_25SingleTileBwdLPTSchedulerILb0ELi128ELb0EEEEEEEEEvNT_6ParamsE$_ZZN4cute4diceINS_5tupleIJNS1_IJiNS1_IJiNS_1CILi0EEEEEEEEENS1_IJNS_10UnderscoreENS1_IJS6_S6_EEEEEEEEES9_EEDaRKT_RKT0_ENKUlRKT_RKT0_E_clIS5_S5_EEDaSI_SL_)
$_ZN7cutlass13device_kernelIN5flash19enable_sm80_to_sm89INS1_16FlashAttnBwdSm80INS1_25CollectiveMainloopBwdSm80ILi2ELi2EN4cute5tupleIJNS5_1CILi128EEES8_NS7_ILi64EEEEEENS_6half_tEfNS_4arch4Sm80ELb1ELb0ELb1ELb0ELb0ELb0ELb0ELb0ELi2ELi4ELi4ELi4ELb0EEENS1_21CollectiveEpilogueBwdISA_SB_SD_Li256ELb0ELb0ELi2EEENS1_25SingleTileBwdLPTSchedulerILb0ELi128ELb0EEEEEEEEEvNT_6ParamsE$_ZZN4cute4diceINS_5tupleIJNS1_IJiNS1_IJiNS_1CILi0EEEEEEEEENS1_IJNS_10UnderscoreENS1_IJS6_S6_EEEEEEEEES9_EEDaRKT_RKT0_ENKUlRKT_RKT0_E_clIS5_S5_EEDaSI_SL_:
[----:B------:R-:W-:-:S05]  /*a510*/  IADD3 R5, R2, -c[0x0][0x20], RZ ;  /* 0x8000080002057a10 */ /* 0x000fca0007ffe0ff */
[----:B------:R1:W5:Y:S04]  /*a520*/  LDL R3, [R5+0x4] ;  /* 0x0000040005037983 */ /* 0x0003680000100800 */
[----:B------:R1:W5:Y:S01]  /*a530*/  LDL R2, [R5] ;  /* 0x0000000005027983 */ /* 0x0003620000100800 */
[----:B------:R-:W-:Y:S01]  /*a540*/  IMAD.MOV.U32 R36, RZ, RZ, R4 ;  /* 0x000000ffff247224 */ /* 0x000fe200078e0004 */
[----:B------:R-:W-:-:S04]  /*a550*/  MOV R37, 0x0 ;  /* 0x0000000000257802 */ /* 0x000fc80000000f00 */
[----:B------:R-:W-:Y:S05]  /*a560*/  RET.REL.NODEC R36 `(_ZN7cutlass13device_kernelIN5flash19enable_sm80_to_sm89INS1_16FlashAttnBwdSm80INS1_25CollectiveMainloopBwdSm80ILi2ELi2EN4cute5tupleIJNS5_1CILi128EEES8_NS7_ILi64EEEEEENS_6half_tEfNS_4arch4Sm80ELb1ELb0ELb1ELb0ELb0ELb0ELb0ELb0ELi2ELi4ELi4ELi4ELb0EEENS1_21CollectiveEpilogueBwdISA_SB_SD_Li256ELb0ELb0ELi2EEENS1_25SingleTileBwdLPTSchedulerILb0ELi128ELb0EEEEEEEEEvNT_6ParamsE) ;  /* 0xffff5a9024007950 */ /* 0x000fea0003c3ffff */
        .type           $_ZN7cutlass13device_kernelIN5flash19enable_sm80_to_sm89INS1_16FlashAttnBwdSm80INS1_25CollectiveMainloopBwdSm80ILi2ELi2EN4cute5tupleIJNS5_1CILi128EEES8_NS7_ILi64EEEEEENS_6half_tEfNS_4arch4Sm80ELb1ELb0ELb1ELb0ELb0ELb0ELb0ELb0ELi2ELi4ELi4ELi4ELb0EEENS1_21CollectiveEpilogueBwdISA_SB_SD_Li256ELb0ELb0ELi2EEENS1_25SingleTileBwdLPTSchedulerILb0ELi128ELb0EEEEEEEEEvNT_6ParamsE$_ZZN4cute4takeILi1ELi2ENS_5tupleIJNS1_IJNS_1CILi1EEENS2_ILi0EEEEEEiEEEEEDaRKT1_ENKUlDpRKT_E_clIJiEEEDaSD_,@function
        .size           $_ZN7cutlass13device_kernelIN5flash19enable_sm80_to_sm89INS1_16FlashAttnBwdSm80INS1_25CollectiveMainloopBwdSm80ILi2ELi2EN4cute5tupleIJNS5_1CILi128EEES8_NS7_ILi64EEEEEENS_6half_tEfNS_4arch4Sm80ELb1ELb0ELb1ELb0ELb0ELb0ELb0ELb0ELi2ELi4ELi4ELi4ELb0EEENS1_21CollectiveEpilogueBwdISA_SB_SD_Li256ELb0ELb0ELi2EEENS1_25SingleTileBwdLPTSchedulerILb0ELi128ELb0EEEEEEEEEvNT_6ParamsE$_ZZN4cute4takeILi1ELi2ENS_5tupleIJNS1_IJNS_1CILi1EEENS2_ILi0EEEEEEiEEEEEDaRKT1_ENKUlDpRKT_E_clIJiEEEDaSD_,($_ZN7cutlass13device_kernelIN5flash19enable_sm80_to_sm89INS1_16FlashAttnBwdSm80INS1_25CollectiveMainloopBwdSm80ILi2ELi2EN4cute5tupleIJNS5_1CILi128EEES8_NS7_ILi64EEEEEENS_6half_tEfNS_4arch4Sm80ELb1ELb0ELb1ELb0ELb0ELb0ELb0ELb0ELi2ELi4ELi4ELi4ELb0EEENS1_21CollectiveEpilogueBwdISA_SB_SD_Li256ELb0ELb0ELi2EEENS1_25SingleTileBwdLPTSchedulerILb0ELi128ELb0EEEEEEEEEvNT_6ParamsE$_ZZN4cute4takeILi1ELi3ENS_5tupleIJNS1_IJNS_1CILi1EEENS2_ILi512EEEiEEENS2_ILi4096EEENS1_IJNS1_IJiiEEENS2_ILi8192EEEEEEEEEEEDaRKT1_ENKUlDpRKT_E_clIJS6_S9_EEEDaSH_ - $_ZN7cutlass13device_kernelIN5flash19enable_sm80_to_sm89INS1_16FlashAttnBwdSm80INS1_25CollectiveMainloopBwdSm80ILi2ELi2EN4cute5tupleIJNS5_1CILi128EEES8_NS7_ILi64EEEEEENS_6half_tEfNS_4arch4Sm80ELb1ELb0ELb1ELb0ELb0ELb0ELb0ELb0ELi2ELi4ELi4ELi4ELb0EEENS1_21CollectiveEpilogueBwdISA_SB_SD_Li256ELb0ELb0ELi2EEENS1_25SingleTileBwdLPTSchedulerILb0ELi128ELb0EEEEEEEEEvNT_6ParamsE$_ZZN4cute4takeILi1ELi2ENS_5tupleIJNS1_IJNS_1CILi1EEENS2_ILi0EEEEEEiEEEEEDaRKT1_ENKUlDpRKT_E_clIJiEEEDaSD_)
$_ZN7cutlass13device_kernelIN5flash19enable_sm80_to_sm89INS1_16FlashAttnBwdSm80INS1_25CollectiveMainloopBwdSm80ILi2ELi2EN4cute5tupleIJNS5_1CILi128EEES8_NS7_ILi64EEEEEENS_6half_tEfNS_4arch4Sm80ELb1ELb0ELb1ELb0ELb0ELb0ELb0ELb0ELi2ELi4ELi4ELi4ELb0EEENS1_21CollectiveEpilogueBwdISA_SB_SD_Li256ELb0ELb0ELi2EEENS1_25SingleTileBwdLPTSchedulerILb0ELi128ELb0EEEEEEEEEvNT_6ParamsE$_ZZN4cute4takeILi1ELi2ENS_5tupleIJNS1_IJNS_1CILi1EEENS2_ILi0EEEEEEiEEEEEDaRKT1_ENKUlDpRKT_E_clIJiEEEDaSD_:
[----:B------:R-:W-:Y:S02]  /*a570*/  MOV R38, R36 ;  /* 0x0000002400267202 */ /* 0x000fe40000000f00 */
[----:B------:R-:W-:-:S04]  /*a580*/  MOV R39, 0x0 ;  /* 0x0000000000277802 */ /* 0x000fc80000000f00 */
[----:B------:R-:W-:Y:S05]  /*a590*/  RET.REL.NODEC R38 `(_ZN7cutlass13device_kernelIN5flash19enable_sm80_to_sm89INS1_16FlashAttnBwdSm80INS1_25CollectiveMainloopBwdSm80ILi2ELi2EN4cute5tupleIJNS5_1CILi128EEES8_NS7_ILi64EEEEEENS_6half_tEfNS_4arch4Sm80ELb1ELb0ELb1ELb0ELb0ELb0ELb0ELb0ELi2ELi4ELi4ELi4ELb0EEENS1_21CollectiveEpilogueBwdISA_SB_SD_Li256ELb0ELb0ELi2EEENS1_25SingleTileBwdLPTSchedulerILb0ELi128ELb0EEEEEEEEEvNT_6ParamsE) ;  /* 0xffff5a6026007950 */ /* 0x000fea0003c3ffff */
        .type           $_ZN7cutlass13device_kernelIN5flash19enable_sm80_to_sm89INS1_16FlashAttnBwdSm80INS1_25CollectiveMainloopBwdSm80ILi2ELi2EN4cute5tupleIJNS5_1CILi128EEES8_NS7_ILi64EEEEEENS_6half_tEfNS_4arch4Sm80ELb1ELb0ELb1ELb0ELb0ELb0ELb0ELb0ELi2ELi4ELi4ELi4ELb0EEENS1_21CollectiveEpilogueBwdISA_SB_SD_Li256ELb0ELb0ELi2EEENS1_25SingleTileBwdLPTSchedulerILb0ELi128ELb0EEEEEEEEEvNT_6ParamsE$_ZZN4cute4takeILi1ELi3ENS_5tupleIJNS1_IJNS_1CILi1EEENS2_ILi512EEEiEEENS2_ILi4096EEENS1_IJNS1_IJiiEEENS2_ILi8192EEEEEEEEEEEDaRKT1_ENKUlDpRKT_E_clIJS6_S9_EEEDaSH_,@function
        .size           $_ZN7cutlass13device_kernelIN5flash19enable_sm80_to_sm89INS1_16FlashAttnBwdSm80INS1_25CollectiveMainloopBwdSm80ILi2ELi2EN4cute5tupleIJNS5_1CILi128EEES8_NS7_ILi64EEEEEENS_6half_tEfNS_4arch4Sm80ELb1ELb0ELb1ELb0ELb0ELb0ELb0ELb0ELi2ELi4ELi4ELi4ELb0EEENS1_21CollectiveEpilogueBwdISA_SB_SD_Li256ELb0ELb0ELi2EEENS1_25SingleTileBwdLPTSchedulerILb0ELi128ELb0EEEEEEEEEvNT_6ParamsE$_ZZN4cute4takeILi1ELi3ENS_5tupleIJNS1_IJNS_1CILi1EEENS2_ILi512EEEiEEENS2_ILi4096EEENS1_IJNS1_IJiiEEENS2_ILi8192EEEEEEEEEEEDaRKT1_ENKUlDpRKT_E_clIJS6_S9_EEEDaSH_,($_ZN7cutlass13device_kernelIN5flash19enable_sm80_to_sm89INS1_16FlashAttnBwdSm80INS1_25CollectiveMainloopBwdSm80ILi2ELi2EN4cute5tupleIJNS5_1CILi128EEES8_NS7_ILi64EEEEEENS_6half_tEfNS_4arch4Sm80ELb1ELb0ELb1ELb0ELb0ELb0ELb0ELb0ELi2ELi4ELi4ELi4ELb0EEENS1_21CollectiveEpilogueBwdISA_SB_SD_Li256ELb0ELb0ELi2EEENS1_25SingleTileBwdLPTSchedulerILb0ELi128ELb0EEEEEEEEEvNT_6ParamsE$_ZZN4cute4takeILi1ELi3ENS_5tupleIJNS1_IJNS_1CILi1EEENS2_ILi512EEEiEEENS2_ILi4096EEENS1_IJiiEEEEEEEEDaRKT1_ENKUlDpRKT_E_clIJS6_S7_EEEDaSF_ - $_ZN7cutlass13device_kernelIN5flash19enable_sm80_to_sm89INS1_16FlashAttnBwdSm80INS1_25CollectiveMainloopBwdSm80ILi2ELi2EN4cute5tupleIJNS5_1CILi128EEES8_NS7_ILi64EEEEEENS_6half_tEfNS_4arch4Sm80ELb1ELb0ELb1ELb0ELb0ELb0ELb0ELb0ELi2ELi4ELi4ELi4ELb0EEENS1_21CollectiveEpilogueBwdISA_SB_SD_Li256ELb0ELb0ELi2EEENS1_25SingleTileBwdLPTSchedulerILb0ELi128ELb0EEEEEEEEEvNT_6ParamsE$_ZZN4cute4takeILi1ELi3ENS_5tupleIJNS1_IJNS_1CILi1EEENS2_ILi512EEEiEEENS2_ILi4096EEENS1_IJNS1_IJiiEEENS2_ILi8192EEEEEEEEEEEDaRKT1_ENKUlDpRKT_E_clIJS6_S9_EEEDaSH_)
$_ZN7cutlass13device_kernelIN5flash19enable_sm80_to_sm89INS1_16FlashAttnBwdSm80INS1_25CollectiveMainloopBwdSm80ILi2ELi2EN4cute5tupleIJNS5_1CILi128EEES8_NS7_ILi64EEEEEENS_6half_tEfNS_4arch4Sm80ELb1ELb0ELb1ELb0ELb0ELb0ELb0ELb0ELi2ELi4ELi4ELi4ELb0EEENS1_21CollectiveEpilogueBwdISA_SB_SD_Li256ELb0ELb0ELi2EEENS1_25SingleTileBwdLPTSchedulerILb0ELi128ELb0EEEEEEEEEvNT_6ParamsE$_ZZN4cute4takeILi1ELi3ENS_5tupleIJNS1_IJNS_1CILi1EEENS2_ILi512EEEiEEENS2_ILi4096EEENS1_IJNS1_IJiiEEENS2_ILi8192EEEEEEEEEEEDaRKT1_ENKUlDpRKT_E_clIJS6_S9_EEEDaSH_:
[----:B------:R-:W-:-:S04]  /*a5a0*/  MOV R5, 0x0 ;  /* 0x0000000000057802 */ /* 0x000fc80000000f00 */
[----:B------:R-:W-:Y:S05]  /*a5b0*/  RET.REL.NODEC R4 `(_ZN7cutlass13device_kernelIN5flash19enable_sm80_to_sm89INS1_16FlashAttnBwdSm80INS1_25CollectiveMainloopBwdSm80ILi2ELi2EN4cute5tupleIJNS5_1CILi128EEES8_NS7_ILi64EEEEEENS_6half_tEfNS_4arch4Sm80ELb1ELb0ELb1ELb0ELb0ELb0ELb0ELb0ELi2ELi4ELi4ELi4ELb0EEENS1_21CollectiveEpilogueBwdISA_SB_SD_Li256ELb0ELb0ELi2EEENS1_25SingleTileBwdLPTSchedulerILb0ELi128ELb0EEEEEEEEEvNT_6ParamsE) ;  /* 0xffff5a4004007950 */ /* 0x000fea0003c3ffff */
        .type           $_ZN7cutlass13device_kernelIN5flash19enable_sm80_to_sm89INS1_16FlashAttnBwdSm80INS1_25CollectiveMainloopBwdSm80ILi2ELi2EN4cute5tupleIJNS5_1CILi128EEES8_NS7_ILi64EEEEEENS_6half_tEfNS_4arch4Sm80ELb1ELb0ELb1ELb0ELb0ELb0ELb0ELb0ELi2ELi4ELi4ELi4ELb0EEENS1_21CollectiveEpilogueBwdISA_SB_SD_Li256ELb0ELb0ELi2EEENS1_25SingleTileBwdLPTSchedulerILb0ELi128ELb0EEEEEEEEEvNT_6ParamsE$_ZZN4cute4takeILi1ELi3ENS_5tupleIJNS1_IJNS_1CILi1EEENS2_ILi512EEEiEEENS2_ILi4096EEENS1_IJiiEEEEEEEEDaRKT1_ENKUlDpRKT_E_clIJS6_S7_EEEDaSF_,@function
        .size           $_ZN7cutlass13device_kernelIN5flash19enable_sm80_to_sm89INS1_16FlashAttnBwdSm80INS1_25CollectiveMainloopBwdSm80ILi2ELi2EN4cute5tupleIJNS5_1CILi128EEES8_NS7_ILi64EEEEEENS_6half_tEfNS_4arch4Sm80ELb1ELb0ELb1ELb0ELb0ELb0ELb0ELb0ELi2ELi4ELi4ELi4ELb0EEENS1_21CollectiveEpilogueBwdISA_SB_SD_Li256ELb0ELb0ELi2EEENS1_25SingleTileBwdLPTSchedulerILb0ELi128ELb0EEEEEEEEEvNT_6ParamsE$_ZZN4cute4takeILi1ELi3ENS_5tupleIJNS1_IJNS_1CILi1EEENS2_ILi512EEEiEEENS2_ILi4096EEENS1_IJiiEEEEEEEEDaRKT1_ENKUlDpRKT_E_clIJS6_S7_EEEDaSF_,($_ZN7cutlass13device_kernelIN5flash19enable_sm80_to_sm89INS1_16FlashAttnBwdSm80INS1_25CollectiveMainloopBwdSm80ILi2ELi2EN4cute5tupleIJNS5_1CILi128EEES8_NS7_ILi64EEEEEENS_6half_tEfNS_4arch4Sm80ELb1ELb0ELb1ELb0ELb0ELb0ELb0ELb0ELi2ELi4ELi4ELi4ELb0EEENS1_21CollectiveEpilogueBwdISA_SB_SD_Li256ELb0ELb0ELi2EEENS1_25SingleTileBwdLPTSchedulerILb0ELi128ELb0EEEEEEEEEvNT_6ParamsE$_ZZN4cute4takeILi1ELi3ENS_5tupleIJNS1_IJNS_1CILi1EEEiEEENS2_ILi1024EEENS1_IJiiEEEEEEEEDaRKT1_ENKUlDpRKT_E_clIJS5_S6_EEEDaSE_ - $_ZN7cutlass13device_kernelIN5flash19enable_sm80_to_sm89INS1_16FlashAttnBwdSm80INS1_25CollectiveMainloopBwdSm80ILi2ELi2EN4cute5tupleIJNS5_1CILi128EEES8_NS7_ILi64EEEEEENS_6half_tEfNS_4arch4Sm80ELb1ELb0ELb1ELb0ELb0ELb0ELb0ELb0ELi2ELi4ELi4ELi4ELb0EEENS1_21CollectiveEpilogueBwdISA_SB_SD_Li256ELb0ELb0ELi2EEENS1_25SingleTileBwdLPTSchedulerILb0ELi128ELb0EEEEEEEEEvNT_6ParamsE$_ZZN4cute4takeILi1ELi3ENS_5tupleIJNS1_IJNS_1CILi1EEENS2_ILi512EEEiEEENS2_ILi4096EEENS1_IJiiEEEEEEEEDaRKT1_ENKUlDpRKT_E_clIJS6_S7_EEEDaSF_)
$_ZN7cutlass13device_kernelIN5flash19enable_sm80_to_sm89INS1_16FlashAttnBwdSm80INS1_25CollectiveMainloopBwdSm80ILi2ELi2EN4cute5tupleIJNS5_1CILi128EEES8_NS7_ILi64EEEEEENS_6half_tEfNS_4arch4Sm80ELb1ELb0ELb1ELb0ELb0ELb0ELb0ELb0ELi2ELi4ELi4ELi4ELb0EEENS1_21CollectiveEpilogueBwdISA_SB_SD_Li256ELb0ELb0ELi2EEENS1_25SingleTileBwdLPTSchedulerILb0ELi128ELb0EEEEEEEEEvNT_6ParamsE$_ZZN4cute4takeILi1ELi3ENS_5tupleIJNS1_IJNS_1CILi1EEENS2_ILi512EEEiEEENS2_ILi4096EEENS1_IJiiEEEEEEEEDaRKT1_ENKUlDpRKT_E_clIJS6_S7_EEEDaSF_:
[----:B------:R-:W-:-:S04]  /*a5c0*/  MOV R3, 0x0 ;  /* 0x0000000000037802 */ /* 0x000fc80000000f00 */
[----:B------:R-:W-:Y:S05]  /*a5d0*/  RET.REL.NODEC R2 `(_ZN7cutlass13device_kernelIN5flash19enable_sm80_to_sm89INS1_16FlashAttnBwdSm80INS1_25CollectiveMainloopBwdSm80ILi2ELi2EN4cute5tupleIJNS5_1CILi128EEES8_NS7_ILi64EEEEEENS_6half_tEfNS_4arch4Sm80ELb1ELb0ELb1ELb0ELb0ELb0ELb0ELb0ELi2ELi4ELi4ELi4ELb0EEENS1_21CollectiveEpilogueBwdISA_SB_SD_Li256ELb0ELb0ELi2EEENS1_25SingleTileBwdLPTSchedulerILb0ELi128ELb0EEEEEEEEEvNT_6ParamsE) ;  /* 0xffff5a2002007950 */ /* 0x000fea0003c3ffff */
        .type           $_ZN7cutlass13device_kernelIN5flash19enable_sm80_to_sm89INS1_16FlashAttnBwdSm80INS1_25CollectiveMainloopBwdSm80ILi2ELi2EN4cute5tupleIJNS5_1CILi128EEES8_NS7_ILi64EEEEEENS_6half_tEfNS_4arch4Sm80ELb1ELb0ELb1ELb0ELb0ELb0ELb0ELb0ELi2ELi4ELi4ELi4ELb0EEENS1_21CollectiveEpilogueBwdISA_SB_SD_Li256ELb0ELb0ELi2EEENS1_25SingleTileBwdLPTSchedulerILb0ELi128ELb0EEEEEEEEEvNT_6ParamsE$_ZZN4cute4takeILi1ELi3ENS_5tupleIJNS1_IJNS_1CILi1EEEiEEENS2_ILi1024EEENS1_IJiiEEEEEEEEDaRKT1_ENKUlDpRKT_E_clIJS5_S6_EEEDaSE_,@function
        .size           $_ZN7cutlass13device_kernelIN5flash19enable_sm80_to_sm89INS1_16FlashAttnBwdSm80INS1_25CollectiveMainloopBwdSm80ILi2ELi2EN4cute5tupleIJNS5_1CILi128EEES8_NS7_ILi64EEEEEENS_6half_tEfNS_4arch4Sm80ELb1ELb0ELb1ELb0ELb0ELb0ELb0ELb0ELi2ELi4ELi4ELi4ELb0EEENS1_21CollectiveEpilogueBwdISA_SB_SD_Li256ELb0ELb0ELi2EEENS1_25SingleTileBwdLPTSchedulerILb0ELi128ELb0EEEEEEEEEvNT_6ParamsE$_ZZN4cute4takeILi1ELi3ENS_5tupleIJNS1_IJNS_1CILi1EEEiEEENS2_ILi1024EEENS1_IJiiEEEEEEEEDaRKT1_ENKUlDpRKT_E_clIJS5_S6_EEEDaSE_,($_ZN7cutlass13device_kernelIN5flash19enable_sm80_to_sm89INS1_16FlashAttnBwdSm80INS1_25CollectiveMainloopBwdSm80ILi2ELi2EN4cute5tupleIJNS5_1CILi128EEES8_NS7_ILi64EEEEEENS_6half_tEfNS_4arch4Sm80ELb1ELb0ELb1ELb0ELb0ELb0ELb0ELb0ELi2ELi4ELi4ELi4ELb0EEENS1_21CollectiveEpilogueBwdISA_SB_SD_Li256ELb0ELb0ELi2EEENS1_25SingleTileBwdLPTSchedulerILb0ELi128ELb0EEEEEEEEEvNT_6ParamsE$_ZZN4cute4takeILi1ELi3ENS_5tupleIJNS1_IJiNS_1CILi512EEEEEENS1_IJiiEEENS2_ILi1024EEEEEEEEDaRKT1_ENKUlDpRKT_E_clIJS5_S6_EEEDaSE_ - $_ZN7cutlass13device_kernelIN5flash19enable_sm80_to_sm89INS1_16FlashAttnBwdSm80INS1_25CollectiveMainloopBwdSm80ILi2ELi2EN4cute5tupleIJNS5_1CILi128EEES8_NS7_ILi64EEEEEENS_6half_tEfNS_4arch4Sm80ELb1ELb0ELb1ELb0ELb0ELb0ELb0ELb0ELi2ELi4ELi4ELi4ELb0EEENS1_21CollectiveEpilogueBwdISA_SB_SD_Li256ELb0ELb0ELi2EEENS1_25SingleTileBwdLPTSchedulerILb0ELi128ELb0EEEEEEEEEvNT_6ParamsE$_ZZN4cute4takeILi1ELi3ENS_5tupleIJNS1_IJNS_1CILi1EEEiEEENS2_ILi1024EEENS1_IJiiEEEEEEEEDaRKT1_ENKUlDpRKT_E_clIJS5_S6_EEEDaSE_)
$_ZN7cutlass13device_kernelIN5flash19enable_sm80_to_sm89INS1_16FlashAttnBwdSm80INS1_25CollectiveMainloopBwdSm80ILi2ELi2EN4cute5tupleIJNS5_1CILi128EEES8_NS7_ILi64EEEEEENS_6half_tEfNS_4arch4Sm80ELb1ELb0ELb1ELb0ELb0ELb0ELb0ELb0ELi2ELi4ELi4ELi4ELb0EEENS1_21CollectiveEpilogueBwdISA_SB_SD_Li256ELb0ELb0ELi2EEENS1_25SingleTileBwdLPTSchedulerILb0ELi128ELb0EEEEEEEEEvNT_6ParamsE$_ZZN4cute4takeILi1ELi3ENS_5tupleIJNS1_IJNS_1CILi1EEEiEEENS2_ILi1024EEENS1_IJiiEEEEEEEEDaRKT1_ENKUlDpRKT_E_clIJS5_S6_EEEDaSE_:
[----:B------:R-:W-:-:S04]  /*a5e0*/  MOV R3, 0x0 ;  /* 0x0000000000037802 */ /* 0x000fc80000000f00 */
[----:B------:R-:W-:Y:S05]  /*a5f0*/  RET.REL.NODEC R2 `(_ZN7cutlass13device_kernelIN5flash19enable_sm80_to_sm89INS1_16FlashAttnBwdSm80INS1_25CollectiveMainloopBwdSm80ILi2ELi2EN4cute5tupleIJNS5_1CILi128EEES8_NS7_ILi64EEEEEENS_6half_tEfNS_4arch4Sm80ELb1ELb0ELb1ELb0ELb0ELb0ELb0ELb0ELi2ELi4ELi4ELi4ELb0EEENS1_21CollectiveEpilogueBwdISA_SB_SD_Li256ELb0ELb0ELi2EEENS1_25SingleTileBwdLPTSchedulerILb0ELi128ELb0EEEEEEEEEvNT_6ParamsE) ;  /* 0xffff5a0002007950 */ /* 0x000fea0003c3ffff */
        .type           $_ZN7cutlass13device_kernelIN5flash19enable_sm80_to_sm89INS1_16FlashAttnBwdSm80INS1_25CollectiveMainloopBwdSm80ILi2ELi2EN4cute5tupleIJNS5_1CILi128EEES8_NS7_ILi64EEEEEENS_6half_tEfNS_4arch4Sm80ELb1ELb0ELb1ELb0ELb0ELb0ELb0ELb0ELi2ELi4ELi4ELi4ELb0EEENS1_21CollectiveEpilogueBwdISA_SB_SD_Li256ELb0ELb0ELi2EEENS1_25SingleTileBwdLPTSchedulerILb0ELi128ELb0EEEEEEEEEvNT_6ParamsE$_ZZN4cute4takeILi1ELi3ENS_5tupleIJNS1_IJiNS_1CILi512EEEEEENS1_IJiiEEENS2_ILi1024EEEEEEEEDaRKT1_ENKUlDpRKT_E_clIJS5_S6_EEEDaSE_,@function
        .size           $_ZN7cutlass13device_kernelIN5flash19enable_sm80_to_sm89INS1_16FlashAttnBwdSm80INS1_25CollectiveMainloopBwdSm80ILi2ELi2EN4cute5tupleIJNS5_1CILi128EEES8_NS7_ILi64EEEEEENS_6half_tEfNS_4arch4Sm80ELb1ELb0ELb1ELb0ELb0ELb0ELb0ELb0ELi2ELi4ELi4ELi4ELb0EEENS1_21CollectiveEpilogueBwdISA_SB_SD_Li256ELb0ELb0ELi2EEENS1_25SingleTileBwdLPTSchedulerILb0ELi128ELb0EEEEEEEEEvNT_6ParamsE$_ZZN4cute4takeILi1ELi3ENS_5tupleIJNS1_IJiNS_1CILi512EEEEEENS1_IJiiEEENS2_ILi1024EEEEEEEEDaRKT1_ENKUlDpRKT_E_clIJS5_S6_EEEDaSE_,($_ZN7cutlass13device_kernelIN5flash19enable_sm80_to_sm89INS1_16FlashAttnBwdSm80INS1_25CollectiveMainloopBwdSm80ILi2ELi2EN4cute5tupleIJNS5_1CILi128EEES8_NS7_ILi64EEEEEENS_6half_tEfNS_4arch4Sm80ELb1ELb0ELb1ELb0ELb0ELb0ELb0ELb0ELi2ELi4ELi4ELi4ELb0EEENS1_21CollectiveEpilogueBwdISA_SB_SD_Li256ELb0ELb0ELi2EEENS1_25SingleTileBwdLPTSchedulerILb0ELi128ELb0EEEEEEEEEvNT_6ParamsE$_ZZN4cute5sliceINS_5tupleIJNS1_IJNS_10UnderscoreENS_1CILi0EEEEEENS1_IJS4_S2_EEEEEENS1_IJNS1_IJNS1_IJNS3_ILi1EEES4_EEES4_EEENS1_IJNS1_IJS4_S4_EEEiEEEEEEEEDaRKT_RKT0_ENKUlRKT_RKT0_E_clIS6_SC_EEDaSM_SP_ - $_ZN7cutlass13device_kernelIN5flash19enable_sm80_to_sm89INS1_16FlashAttnBwdSm80INS1_25CollectiveMainloopBwdSm80ILi2ELi2EN4cute5tupleIJNS5_1CILi128EEES8_NS7_ILi64EEEEEENS_6half_tEfNS_4arch4Sm80ELb1ELb0ELb1ELb0ELb0ELb0ELb0ELb0ELi2ELi4ELi4ELi4ELb0EEENS1_21CollectiveEpilogueBwdISA_SB_SD_Li256ELb0ELb0ELi2EEENS1_25SingleTileBwdLPTSchedulerILb0ELi128ELb0EEEEEEEEEvNT_6ParamsE$_ZZN4cute4takeILi1ELi3ENS_5tupleIJNS1_IJiNS_1CILi512EEEEEENS1_IJiiEEENS2_ILi1024EEEEEEEEDaRKT1_ENKUlDpRKT_E_clIJS5_S6_EEEDaSE_)
$_ZN7cutlass13device_kernelIN5flash19enable_sm80_to_sm89INS1_16FlashAttnBwdSm80INS1_25CollectiveMainloopBwdSm80ILi2ELi2EN4cute5tupleIJNS5_1CILi128EEES8_NS7_ILi64EEEEEENS_6half_tEfNS_4arch4Sm80ELb1ELb0ELb1ELb0ELb0ELb0ELb0ELb0ELi2ELi4ELi4ELi4ELb0EEENS1_21CollectiveEpilogueBwdISA_SB_SD_Li256ELb0ELb0ELi2EEENS1_25SingleTileBwdLPTSchedulerILb0ELi128ELb0EEEEEEEEEvNT_6ParamsE$_ZZN4cute4takeILi1ELi3ENS_5tupleIJNS1_IJiNS_1CILi512EEEEEENS1_IJiiEEENS2_ILi1024EEEEEEEEDaRKT1_ENKUlDpRKT_E_clIJS5_S6_EEEDaSE_:
[----:B------:R-:W-:-:S04]  /*a600*/  MOV R3, 0x0 ;  /* 0x0000000000037802 */ /* 0x000fc80000000f00 */
[----:B------:R-:W-:Y:S05]  /*a610*/  RET.REL.NODEC R2 `(_ZN7cutlass13device_kernelIN5flash19enable_sm80_to_sm89INS1_16FlashAttnBwdSm80INS1_25CollectiveMainloopBwdSm80ILi2ELi2EN4cute5tupleIJNS5_1CILi128EEES8_NS7_ILi64EEEEEENS_6half_tEfNS_4arch4Sm80ELb1ELb0ELb1ELb0ELb0ELb0ELb0ELb0ELi2ELi4ELi4ELi4ELb0EEENS1_21CollectiveEpilogueBwdISA_SB_SD_Li256ELb0ELb0ELi2EEENS1_25SingleTileBwdLPTSchedulerILb0ELi128ELb0EEEEEEEEEvNT_6ParamsE) ;  /* 0xffff59e002007950 */ /* 0x000fea0003c3ffff */
        .type           $_ZN7cutlass13device_kernelIN5flash19enable_sm80_to_sm89INS1_16FlashAttnBwdSm80INS1_25CollectiveMainloopBwdSm80ILi2ELi2EN4cute5tupleIJNS5_1CILi128EEES8_NS7_ILi64EEEEEENS_6half_tEfNS_4arch4Sm80ELb1ELb0ELb1ELb0ELb0ELb0ELb0ELb0ELi2ELi4ELi4ELi4ELb0EEENS1_21CollectiveEpilogueBwdISA_SB_SD_Li256ELb0ELb0ELi2EEENS1_25SingleTileBwdLPTSchedulerILb0ELi128ELb0EEEEEEEEEvNT_6ParamsE$_ZZN4cute5sliceINS_5tupleIJNS1_IJNS_10UnderscoreENS_1CILi0EEEEEENS1_IJS4_S2_EEEEEENS1_IJNS1_IJNS1_IJNS3_ILi1EEES4_EEES4_EEENS1_IJNS1_IJS4_S4_EEEiEEEEEEEEDaRKT_RKT0_ENKUlRKT_RKT0_E_clIS6_SC_EEDaSM_SP_,@function
        .size           $_ZN7cutlass13device_kernelIN5flash19enable_sm80_to_sm89INS1_16FlashAttnBwdSm80INS1_25CollectiveMainloopBwdSm80ILi2ELi2EN4cute5tupleIJNS5_1CILi128EEES8_NS7_ILi64EEEEEENS_6half_tEfNS_4arch4Sm80ELb1ELb0ELb1ELb0ELb0ELb0ELb0ELb0ELi2ELi4ELi4ELi4ELb0EEENS1_21CollectiveEpilogueBwdISA_SB_SD_Li256ELb0ELb0ELi2EEENS1_25SingleTileBwdLPTSchedulerILb0ELi128ELb0EEEEEEEEEvNT_6ParamsE$_ZZN4cute5sliceINS_5tupleIJNS1_IJNS_10UnderscoreENS_1CILi0EEEEEENS1_IJS4_S2_EEEEEENS1_IJNS1_IJNS1_IJNS3_ILi1EEES4_EEES4_EEENS1_IJNS1_IJS4_S4_EEEiEEEEEEEEDaRKT_RKT0_ENKUlRKT_RKT0_E_clIS6_SC_EEDaSM_SP_,($_ZN7cutlass13device_kernelIN5flash19enable_sm80_to_sm89INS1_16FlashAttnBwdSm80INS1_25CollectiveMainloopBwdSm80ILi2ELi2EN4cute5tupleIJNS5_1CILi128EEES8_NS7_ILi64EEEEEENS_6half_tEfNS_4arch4Sm80ELb1ELb0ELb1ELb0ELb0ELb0ELb0ELb0ELi2ELi4ELi4ELi4ELb0EEENS1_21CollectiveEpilogueBwdISA_SB_SD_Li256ELb0ELb0ELi2EEENS1_25SingleTileBwdLPTSchedulerILb0ELi128ELb0EEEEEEEEEvNT_6ParamsE$_ZZN4cute5sliceINS_5tupleIJNS_10UnderscoreES2_NS_1CILi0EEEEEENS1_IJNS1_IJNS3_ILi1EEES4_EEEiNS3_ILi1024EEEEEEEEDaRKT_RKT0_ENKUlRKT_RKT0_E_clIS2_iEEDaSI_SL_ - $_ZN7cutlass13device_kernelIN5flash19enable_sm80_to_sm89INS1_16FlashAttnBwdSm80INS1_25CollectiveMainloopBwdSm80ILi2ELi2EN4cute5tupleIJNS5_1CILi128EEES8_NS7_ILi64EEEEEENS_6half_tEfNS_4arch4Sm80ELb1ELb0ELb1ELb0ELb0ELb0ELb0ELb0ELi2ELi4ELi4ELi4ELb0EEENS1_21CollectiveEpilogueBwdISA_SB_SD_Li256ELb0ELb0ELi2EEENS1_25SingleTileBwdLPTSchedulerILb0ELi128ELb0EEEEEEEEEvNT_6ParamsE$_ZZN4cute5sliceINS_5tupleIJNS1_IJNS_10UnderscoreENS_1CILi0EEEEEENS1_IJS4_S2_EEEEEENS1_IJNS1_IJNS1_IJNS3_ILi1EEES4_EEES4_EEENS1_IJNS1_IJS4_S4_EEEiEEEEEEEEDaRKT_RKT0_ENKUlRKT_RKT0_E_clIS6_SC_EEDaSM_SP_)
$_ZN7cutlass13device_kernelIN5flash19enable_sm80_to_sm89INS1_16FlashAttnBwdSm80INS1_25CollectiveMainloopBwdSm80ILi2ELi2EN4cute5tupleIJNS5_1CILi128EEES8_NS7_ILi64EEEEEENS_6half_tEfNS_4arch4Sm80ELb1ELb0ELb1ELb0ELb0ELb0ELb0ELb0ELi2ELi4ELi4ELi4ELb0EEENS1_21CollectiveEpilogueBwdISA_SB_SD_Li256ELb0ELb0ELi2EEENS1_25SingleTileBwdLPTSchedulerILb0ELi128ELb0EEEEEEEEEvNT_6ParamsE$_ZZN4cute5sliceINS_5tupleIJNS1_IJNS_10UnderscoreENS_1CILi0EEEEEENS1_IJS4_S2_EEEEEENS1_IJNS1_IJNS1_IJNS3_ILi1EEES4_EEES4_EEENS1_IJNS1_IJS4_S4_EEEiEEEEEEEEDaRKT_RKT0_ENKUlRKT_RKT0_E_clIS6_SC_EEDaSM_SP_:
[----:B------:R-:W-:Y:S02]  /*a620*/  MOV R6, R2 ;  /* 0x0000000200067202 */ /* 0x000fe40000000f00 */
[----:B------:R-:W-:-:S04]  /*a630*/  MOV R7, 0x0 ;  /* 0x0000000000077802 */ /* 0x000fc80000000f00 */
[----:B------:R-:W-:Y:S05]  /*a640*/  RET.REL.NODEC R6 `(_ZN7cutlass13device_kernelIN5flash19enable_sm80_to_sm89INS1_16FlashAttnBwdSm80INS1_25CollectiveMainloopBwdSm80ILi2ELi2EN4cute5tupleIJNS5_1CILi128EEES8_NS7_ILi64EEEEEENS_6half_tEfNS_4arch4Sm80ELb1ELb0ELb1ELb0ELb0ELb0ELb0ELb0ELi2ELi4ELi4ELi4ELb0EEENS1_21CollectiveEpilogueBwdISA_SB_SD_Li256ELb0ELb0ELi2EEENS1_25SingleTileBwdLPTSchedulerILb0ELi128ELb0EEEEEEEEEvNT_6ParamsE) ;  /* 0xffff59b006007950 */ /* 0x000fea0003c3ffff */
        .type           $_ZN7cutlass13device_kernelIN5flash19enable_sm80_to_sm89INS1_16FlashAttnBwdSm80INS1_25CollectiveMainloopBwdSm80ILi2ELi2EN4cute5tupleIJNS5_1CILi128EEES8_NS7_ILi64EEEEEENS_6half_tEfNS_4arch4Sm80ELb1ELb0ELb1ELb0ELb0ELb0ELb0ELb0ELi2ELi4ELi4ELi4ELb0EEENS1_21CollectiveEpilogueBwdISA_SB_SD_Li256ELb0ELb0ELi2EEENS1_25SingleTileBwdLPTSchedulerILb0ELi128ELb0EEEEEEEEEvNT_6ParamsE$_ZZN4cute5sliceINS_5tupleIJNS_10UnderscoreES2_NS_1CILi0EEEEEENS1_IJNS1_IJNS3_ILi1EEES4_EEEiNS3_ILi1024EEEEEEEEDaRKT_RKT0_ENKUlRKT_RKT0_E_clIS2_iEEDaSI_SL_,@function
        .size           $_ZN7cutlass13device_kernelIN5flash19enable_sm80_to_sm89INS1_16FlashAttnBwdSm80INS1_25CollectiveMainloopBwdSm80ILi2ELi2EN4cute5tupleIJNS5_1CILi128EEES8_NS7_ILi64EEEEEENS_6half_tEfNS_4arch4Sm80ELb1ELb0ELb1ELb0ELb0ELb0ELb0ELb0ELi2ELi4ELi4ELi4ELb0EEENS1_21CollectiveEpilogueBwdISA_SB_SD_Li256ELb0ELb0ELi2EEENS1_25SingleTileBwdLPTSchedulerILb0ELi128ELb0EEEEEEEEEvNT_6ParamsE$_ZZN4cute5sliceINS_5tupleIJNS_10UnderscoreES2_NS_1CILi0EEEEEENS1_IJNS1_IJNS3_ILi1EEES4_EEEiNS3_ILi1024EEEEEEEEDaRKT_RKT0_ENKUlRKT_RKT0_E_clIS2_iEEDaSI_SL_,($_ZN7cutlass13device_kernelIN5flash19enable_sm80_to_sm89INS1_16FlashAttnBwdSm80INS1_25CollectiveMainloopBwdSm80ILi2ELi2EN4cute5tupleIJNS5_1CILi128EEES8_NS7_ILi64EEEEEENS_6half_tEfNS_4arch4Sm80ELb1ELb0ELb1ELb0ELb0ELb0ELb0ELb0ELi2ELi4ELi4ELi4ELb0EEENS1_21CollectiveEpilogueBwdISA_SB_SD_Li256ELb0ELb0ELi2EEENS1_25SingleTileBwdLPTSchedulerILb0ELi128ELb0EEEEEEEEEvNT_6ParamsE$_ZZN4cute5sliceINS_5tupleIJNS_10UnderscoreES2_S2_iEEENS1_IJNS1_IJNS_1CILi1EEENS4_ILi0EEEEEENS4_ILi4096EEENS1_IJiiEEENS1_IJS6_NS4_ILi8192EEEEEEEEEEEDaRKT_RKT0_ENKUlRKT_RKT0_E_clIS2_S9_EEDaSL_SO_ - $_ZN7cutlass13device_kernelIN5flash19enable_sm80_to_sm89INS1_16FlashAttnBwdSm80INS1_25CollectiveMainloopBwdSm80ILi2ELi2EN4cute5tupleIJNS5_1CILi128EEES8_NS7_ILi64EEEEEENS_6half_tEfNS_4arch4Sm80ELb1ELb0ELb1ELb0ELb0ELb0ELb0ELb0ELi2ELi4ELi4ELi4ELb0EEENS1_21CollectiveEpilogueBwdISA_SB_SD_Li256ELb0ELb0ELi2EEENS1_25SingleTileBwdLPTSchedulerILb0ELi128ELb0EEEEEEEEEvNT_6ParamsE$_ZZN4cute5sliceINS_5tupleIJNS_10UnderscoreES2_NS_1CILi0EEEEEENS1_IJNS1_IJNS3_ILi1EEES4_EEEiNS3_ILi1024EEEEEEEEDaRKT_RKT0_ENKUlRKT_RKT0_E_clIS2_iEEDaSI_SL_)
$_ZN7cutlass13device_kernelIN5flash19enable_sm80_to_sm89INS1_16FlashAttnBwdSm80INS1_25CollectiveMainloopBwdSm80ILi2ELi2EN4cute5tupleIJNS5_1CILi128EEES8_NS7_ILi64EEEEEENS_6half_tEfNS_4arch4Sm80ELb1ELb0ELb1ELb0ELb0ELb0ELb0ELb0ELi2ELi4ELi4ELi4ELb0EEENS1_21CollectiveEpilogueBwdISA_SB_SD_Li256ELb0ELb0ELi2EEENS1_25SingleTileBwdLPTSchedulerILb0ELi128ELb0EEEEEEEEEvNT_6ParamsE$_ZZN4cute5sliceINS_5tupleIJNS_10UnderscoreES2_NS_1CILi0EEEEEENS1_IJNS1_IJNS3_ILi1EEES4_EEEiNS3_ILi1024EEEEEEEEDaRKT_RKT0_ENKUlRKT_RKT0_E_clIS2_iEEDaSI_SL_:
[----:B------:R-:W-:Y:S02]  /*a650*/  MOV R4, R2 ;  /* 0x0000000200047202 */ /* 0x000fe40000000f00 */
[----:B------:R-:W-:-:S04]  /*a660*/  MOV R5, 0x0 ;  /* 0x0000000000057802 */ /* 0x000fc80000000f00 */
[----:B------:R-:W-:Y:S05]  /*a670*/  RET.REL.NODEC R4 `(_ZN7cutlass13device_kernelIN5flash19enable_sm80_to_sm89INS1_16FlashAttnBwdSm80INS1_25CollectiveMainloopBwdSm80ILi2ELi2EN4cute5tupleIJNS5_1CILi128EEES8_NS7_ILi64EEEEEENS_6half_tEfNS_4arch4Sm80ELb1ELb0ELb1ELb0ELb0ELb0ELb0ELb0ELi2ELi4ELi4ELi4ELb0EEENS1_21CollectiveEpilogueBwdISA_SB_SD_Li256ELb0ELb0ELi2EEENS1_25SingleTileBwdLPTSchedulerILb0ELi128ELb0EEEEEEEEEvNT_6ParamsE) ;  /* 0xffff598004007950 */ /* 0x000fea0003c3ffff */
        .type           $_ZN7cutlass13device_kernelIN5flash19enable_sm80_to_sm89INS1_16FlashAttnBwdSm80INS1_25CollectiveMainloopBwdSm80ILi2ELi2EN4cute5tupleIJNS5_1CILi128EEES8_NS7_ILi64EEEEEENS_6half_tEfNS_4arch4Sm80ELb1ELb0ELb1ELb0ELb0ELb0ELb0ELb0ELi2ELi4ELi4ELi4ELb0EEENS1_21CollectiveEpilogueBwdISA_SB_SD_Li256ELb0ELb0ELi2EEENS1_25SingleTileBwdLPTSchedulerILb0ELi128ELb0EEEEEEEEEvNT_6ParamsE$_ZZN4cute5sliceINS_5tupleIJNS_10UnderscoreES2_S2_iEEENS1_IJNS1_IJNS_1CILi1EEENS4_ILi0EEEEEENS4_ILi4096EEENS1_IJiiEEENS1_IJS6_NS4_ILi8192EEEEEEEEEEEDaRKT_RKT0_ENKUlRKT_RKT0_E_clIS2_S9_EEDaSL_SO_,@function
        .size           $_ZN7cutlass13device_kernelIN5flash19enable_sm80_to_sm89INS1_16FlashAttnBwdSm80INS1_25CollectiveMainloopBwdSm80ILi2ELi2EN4cute5tupleIJNS5_1CILi128EEES8_NS7_ILi64EEEEEENS_6half_tEfNS_4arch4Sm80ELb1ELb0ELb1ELb0ELb0ELb0ELb0ELb0ELi2ELi4ELi4ELi4ELb0EEENS1_21CollectiveEpilogueBwdISA_SB_SD_Li256ELb0ELb0ELi2EEENS1_25SingleTileBwdLPTSchedulerILb0ELi128ELb0EEEEEEEEEvNT_6ParamsE$_ZZN4cute5sliceINS_5tupleIJNS_10UnderscoreES2_S2_iEEENS1_IJNS1_IJNS_1CILi1EEENS4_ILi0EEEEEENS4_ILi4096EEENS1_IJiiEEENS1_IJS6_NS4_ILi8192EEEEEEEEEEEDaRKT_RKT0_ENKUlRKT_RKT0_E_clIS2_S9_EEDaSL_SO_,($_ZN7cutlass13device_kernelIN5flash19enable_sm80_to_sm89INS1_16FlashAttnBwdSm80INS1_25CollectiveMainloopBwdSm80ILi2ELi2EN4cute5tupleIJNS5_1CILi128EEES8_NS7_ILi64EEEEEENS_6half_tEfNS_4arch4Sm80ELb1ELb0ELb1ELb0ELb0ELb0ELb0ELb0ELi2ELi4ELi4ELi4ELb0EEENS1_21CollectiveEpilogueBwdISA_SB_SD_Li256ELb0ELb0ELi2EEENS1_25SingleTileBwdLPTSchedulerILb0ELi128ELb0EEEEEEEEEvNT_6ParamsE$_ZZN4cute5sliceINS_5tupleIJNS_10UnderscoreES2_S2_iEEENS1_IJNS1_IJNS_1CILi1EEENS4_ILi0EEEEEEiNS4_ILi1024EEENS4_ILi8192EEEEEEEEDaRKT_RKT0_ENKUlRKT_RKT0_E_clIS2_iEEDaSJ_SM_ - $_ZN7cutlass13device_kernelIN5flash19enable_sm80_to_sm89INS1_16FlashAttnBwdSm80INS1_25CollectiveMainloopBwdSm80ILi2ELi2EN4cute5tupleIJNS5_1CILi128EEES8_NS7_ILi64EEEEEENS_6half_tEfNS_4arch4Sm80ELb1ELb0ELb1ELb0ELb0ELb0ELb0ELb0ELi2ELi4ELi4ELi4ELb0EEENS1_21CollectiveEpilogueBwdISA_SB_SD_Li256ELb0ELb0ELi2EEENS1_25SingleTileBwdLPTSchedulerILb0ELi128ELb0EEEEEEEEEvNT_6ParamsE$_ZZN4cute5sliceINS_5tupleIJNS_10UnderscoreES2_S2_iEEENS1_IJNS1_IJNS_1CILi1EEENS4_ILi0EEEEEENS4_ILi4096EEENS1_IJiiEEENS1_IJS6_NS4_ILi8192EEEEEEEEEEEDaRKT_RKT0_ENKUlRKT_RKT0_E_clIS2_S9_EEDaSL_SO_)
$_ZN7cutlass13device_kernelIN5flash19enable_sm80_to_sm89INS1_16FlashAttnBwdSm80INS1_25CollectiveMainloopBwdSm80ILi2ELi2EN4cute5tupleIJNS5_1CILi128EEES8_NS7_ILi64EEEEEENS_6half_tEfNS_4arch4Sm80ELb1ELb0ELb1ELb0ELb0ELb0ELb0ELb0ELi2ELi4ELi4ELi4ELb0EEENS1_21CollectiveEpilogueBwdISA_SB_SD_Li256ELb0ELb0ELi2EEENS1_25SingleTileBwdLPTSchedulerILb0ELi128ELb0EEEEEEEEEvNT_6ParamsE$_ZZN4cute5sliceINS_5tupleIJNS_10UnderscoreES2_S2_iEEENS1_IJNS1_IJNS_1CILi1EEENS4_ILi0EEEEEENS4_ILi4096EEENS1_IJiiEEENS1_IJS6_NS4_ILi8192EEEEEEEEEEEDaRKT_RKT0_ENKUlRKT_RKT0_E_clIS2_S9_EEDaSL_SO_:
[----:B------:R-:W-:-:S04]  /*a680*/  MOV R5, 0x0 ;  /* 0x0000000000057802 */ /* 0x000fc80000000f00 */
[----:B------:R-:W-:Y:S05]  /*a690*/  RET.REL.NODEC R4 `(_ZN7cutlass13device_kernelIN5flash19enable_sm80_to_sm89INS1_16FlashAttnBwdSm80INS1_25CollectiveMainloopBwdSm80ILi2ELi2EN4cute5tupleIJNS5_1CILi128EEES8_NS7_ILi64EEEEEENS_6half_tEfNS_4arch4Sm80ELb1ELb0ELb1ELb0ELb0ELb0ELb0ELb0ELi2ELi4ELi4ELi4ELb0EEENS1_21CollectiveEpilogueBwdISA_SB_SD_Li256ELb0ELb0ELi2EEENS1_25SingleTileBwdLPTSchedulerILb0ELi128ELb0EEEEEEEEEvNT_6ParamsE) ;  /* 0xffff596004007950 */ /* 0x000fea0003c3ffff */
        .type           $_ZN7cutlass13device_kernelIN5flash19enable_sm80_to_sm89INS1_16FlashAttnBwdSm80INS1_25CollectiveMainloopBwdSm80ILi2ELi2EN4cute5tupleIJNS5_1CILi128EEES8_NS7_ILi64EEEEEENS_6half_tEfNS_4arch4Sm80ELb1ELb0ELb1ELb0ELb0ELb0ELb0ELb0ELi2ELi4ELi4ELi4ELb0EEENS1_21CollectiveEpilogueBwdISA_SB_SD_Li256ELb0ELb0ELi2EEENS1_25SingleTileBwdLPTSchedulerILb0ELi128ELb0EEEEEEEEEvNT_6ParamsE$_ZZN4cute5sliceINS_5tupleIJNS_10UnderscoreES2_S2_iEEENS1_IJNS1_IJNS_1CILi1EEENS4_ILi0EEEEEEiNS4_ILi1024EEENS4_ILi8192EEEEEEEEDaRKT_RKT0_ENKUlRKT_RKT0_E_clIS2_iEEDaSJ_SM_,@function
        .size           $_ZN7cutlass13device_kernelIN5flash19enable_sm80_to_sm89INS1_16FlashAttnBwdSm80INS1_25CollectiveMainloopBwdSm80ILi2ELi2EN4cute5tupleIJNS5_1CILi128EEES8_NS7_ILi64EEEEEENS_6half_tEfNS_4arch4Sm80ELb1ELb0ELb1ELb0ELb0ELb0ELb0ELb0ELi2ELi4ELi4ELi4ELb0EEENS1_21CollectiveEpilogueBwdISA_SB_SD_Li256ELb0ELb0ELi2EEENS1_25SingleTileBwdLPTSchedulerILb0ELi128ELb0EEEEEEEEEvNT_6ParamsE$_ZZN4cute5sliceINS_5tupleIJNS_10UnderscoreES2_S2_iEEENS1_IJNS1_IJNS_1CILi1EEENS4_ILi0EEEEEEiNS4_ILi1024EEENS4_ILi8192EEEEEEEEDaRKT_RKT0_ENKUlRKT_RKT0_E_clIS2_iEEDaSJ_SM_,($_ZN7cutlass13device_kernelIN5flash19enable_sm80_to_sm89INS1_16FlashAttnBwdSm80INS1_25CollectiveMainloopBwdSm80ILi2ELi2EN4cute5tupleIJNS5_1CILi128EEES8_NS7_ILi64EEEEEENS_6half_tEfNS_4arch4Sm80ELb1ELb0ELb1ELb0ELb0ELb0ELb0ELb0ELi2ELi4ELi4ELi4ELb0EEENS1_21CollectiveEpilogueBwdISA_SB_SD_Li256ELb0ELb0ELi2EEENS1_25SingleTileBwdLPTSchedulerILb0ELi128ELb0EEEEEEEEEvNT_6ParamsE$_ZZN4cute5sliceINS_5tupleIJNS_10UnderscoreES2_iEEENS1_IJNS1_IJNS_1CILi1EEENS4_ILi0EEEEEEiNS4_ILi1024EEEEEEEEDaRKT_RKT0_ENKUlRKT_RKT0_E_clIS2_iEEDaSI_SL_ - $_ZN7cutlass13device_kernelIN5flash19enable_sm80_to_sm89INS1_16FlashAttnBwdSm80INS1_25CollectiveMainloopBwdSm80ILi2ELi2EN4cute5tupleIJNS5_1CILi128EEES8_NS7_ILi64EEEEEENS_6half_tEfNS_4arch4Sm80ELb1ELb0ELb1ELb0ELb0ELb0ELb0ELb0ELi2ELi4ELi4ELi4ELb0EEENS1_21CollectiveEpilogueBwdISA_SB_SD_Li256ELb0ELb0ELi2EEENS1_25SingleTileBwdLPTSchedulerILb0ELi128ELb0EEEEEEEEEvNT_6ParamsE$_ZZN4cute5sliceINS_5tupleIJNS_10UnderscoreES2_S2_iEEENS1_IJNS1_IJNS_1CILi1EEENS4_ILi0EEEEEEiNS4_ILi1024EEENS4_ILi8192EEEEEEEEDaRKT_RKT0_ENKUlRKT_RKT0_E_clIS2_iEEDaSJ_SM_)
$_ZN7cutlass13device_kernelIN5flash19enable_sm80_to_sm89INS1_16FlashAttnBwdSm80INS1_25CollectiveMainloopBwdSm80ILi2ELi2EN4cute5tupleIJNS5_1CILi128EEES8_NS7_ILi64EEEEEENS_6half_tEfNS_4arch4Sm80ELb1ELb0ELb1ELb0ELb0ELb0ELb0ELb0ELi2ELi4ELi4ELi4ELb0EEENS1_21CollectiveEpilogueBwdISA_SB_SD_Li256ELb0ELb0ELi2EEENS1_25SingleTileBwdLPTSchedulerILb0ELi128ELb0EEEEEEEEEvNT_6ParamsE$_ZZN4cute5sliceINS_5tupleIJNS_10UnderscoreES2_S2_iEEENS1_IJNS1_IJNS_1CILi1EEENS4_ILi0EEEEEEiNS4_ILi1024EEENS4_ILi8192EEEEEEEEDaRKT_RKT0_ENKUlRKT_RKT0_E_clIS2_iEEDaSJ_SM_:
[----:B------:R-:W-:Y:S02]  /*a6a0*/  MOV R12, R2 ;  /* 0x00000002000c7202 */ /* 0x000fe40000000f00 */
[----:B------:R-:W-:-:S04]  /*a6b0*/  MOV R13, 0x0 ;  /* 0x00000000000d7802 */ /* 0x000fc80000000f00 */
[----:B------:R-:W-:Y:S05]  /*a6c0*/  RET.REL.NODEC R12 `(_ZN7cutlass13device_kernelIN5flash19enable_sm80_to_sm89INS1_16FlashAttnBwdSm80INS1_25CollectiveMainloopBwdSm80ILi2ELi2EN4cute5tupleIJNS5_1CILi128EEES8_NS7_ILi64EEEEEENS_6half_tEfNS_4arch4Sm80ELb1ELb0ELb1ELb0ELb0ELb0ELb0ELb0ELi2ELi4ELi4ELi4ELb0EEENS1_21CollectiveEpilogueBwdISA_SB_SD_Li256ELb0ELb0ELi2EEENS1_25SingleTileBwdLPTSchedulerILb0ELi128ELb0EEEEEEEEEvNT_6ParamsE) ;  /* 0xffff59300c007950 */ /* 0x000fea0003c3ffff */
        .type           $_ZN7cutlass13device_kernelIN5flash19enable_sm80_to_sm89INS1_16FlashAttnBwdSm80INS1_25CollectiveMainloopBwdSm80ILi2ELi2EN4cute5tupleIJNS5_1CILi128EEES8_NS7_ILi64EEEEEENS_6half_tEfNS_4arch4Sm80ELb1ELb0ELb1ELb0ELb0ELb0ELb0ELb0ELi2ELi4ELi4ELi4ELb0EEENS1_21CollectiveEpilogueBwdISA_SB_SD_Li256ELb0ELb0ELi2EEENS1_25SingleTileBwdLPTSchedulerILb0ELi128ELb0EEEEEEEEEvNT_6ParamsE$_ZZN4cute5sliceINS_5tupleIJNS_10UnderscoreES2_iEEENS1_IJNS1_IJNS_1CILi1EEENS4_ILi0EEEEEEiNS4_ILi1024EEEEEEEEDaRKT_RKT0_ENKUlRKT_RKT0_E_clIS2_iEEDaSI_SL_,@function
        .size           $_ZN7cutlass13device_kernelIN5flash19enable_sm80_to_sm89INS1_16FlashAttnBwdSm80INS1_25CollectiveMainloopBwdSm80ILi2ELi2EN4cute5tupleIJNS5_1CILi128EEES8_NS7_ILi64EEEEEENS_6half_tEfNS_4arch4Sm80ELb1ELb0ELb1ELb0ELb0ELb0ELb0ELb0ELi2ELi4ELi4ELi4ELb0EEENS1_21CollectiveEpilogueBwdISA_SB_SD_Li256ELb0ELb0ELi2EEENS1_25SingleTileBwdLPTSchedulerILb0ELi128ELb0EEEEEEEEEvNT_6ParamsE$_ZZN4cute5sliceINS_5tupleIJNS_10UnderscoreES2_iEEENS1_IJNS1_IJNS_1CILi1EEENS4_ILi0EEEEEEiNS4_ILi1024EEEEEEEEDaRKT_RKT0_ENKUlRKT_RKT0_E_clIS2_iEEDaSI_SL_,($_ZN7cutlass13device_kernelIN5flash19enable_sm80_to_sm89INS1_16FlashAttnBwdSm80INS1_25CollectiveMainloopBwdSm80ILi2ELi2EN4cute5tupleIJNS5_1CILi128EEES8_NS7_ILi64EEEEEENS_6half_tEfNS_4arch4Sm80ELb1ELb0ELb1ELb0ELb0ELb0ELb0ELb0ELi2ELi4ELi4ELi4ELb0EEENS1_21CollectiveEpilogueBwdISA_SB_SD_Li256ELb0ELb0ELi2EEENS1_25SingleTileBwdLPTSchedulerILb0ELi128ELb0EEEEEEEEEvNT_6ParamsE$_ZZN4cute6detail16composition_implINS_5tupleIJNS_1CILi16EEENS3_ILi2EEES5_S5_NS3_ILi4EEES5_EEENS2_IJNS3_ILi1EEEiiiNS3_ILi144EEENS3_ILi512EEEEEENS2_IJNS2_IJS5_S5_EEES6_NS3_ILi8EEEEEENS2_IJNS2_IJNS3_ILi64EEESA_EEES4_NS3_ILi1024EEEEEEEEDaRKT_RKT0_RKT1_RKT2_ENKUlRKT_RKT0_E_clIS6_S4_EEDaSX_S10_ - $_ZN7cutlass13device_kernelIN5flash19enable_sm80_to_sm89INS1_16FlashAttnBwdSm80INS1_25CollectiveMainloopBwdSm80ILi2ELi2EN4cute5tupleIJNS5_1CILi128EEES8_NS7_ILi64EEEEEENS_6half_tEfNS_4arch4Sm80ELb1ELb0ELb1ELb0ELb0ELb0ELb0ELb0ELi2ELi4ELi4ELi4ELb0EEENS1_21CollectiveEpilogueBwdISA_SB_SD_Li256ELb0ELb0ELi2EEENS1_25SingleTileBwdLPTSchedulerILb0ELi128ELb0EEEEEEEEEvNT_6ParamsE$_ZZN4cute5sliceINS_5tupleIJNS_10UnderscoreES2_iEEENS1_IJNS1_IJNS_1CILi1EEENS4_ILi0EEEEEEiNS4_ILi1024EEEEEEEEDaRKT_RKT0_ENKUlRKT_RKT0_E_clIS2_iEEDaSI_SL_)
$_ZN7cutlass13device_kernelIN5flash19enable_sm80_to_sm89INS1_16FlashAttnBwdSm80INS1_25CollectiveMainloopBwdSm80ILi2ELi2EN4cute5tupleIJNS5_1CILi128EEES8_NS7_ILi64EEEEEENS_6half_tEfNS_4arch4Sm80ELb1ELb0ELb1ELb0ELb0ELb0ELb0ELb0ELi2ELi4ELi4ELi4ELb0EEENS1_21CollectiveEpilogueBwdISA_SB_SD_Li256ELb0ELb0ELi2EEENS1_25SingleTileBwdLPTSchedulerILb0ELi128ELb0EEEEEEEEEvNT_6ParamsE$_ZZN4cute5sliceINS_5tupleIJNS_10UnderscoreES2_iEEENS1_IJNS1_IJNS_1CILi1EEENS4_ILi0EEEEEEiNS4_ILi1024EEEEEEEEDaRKT_RKT0_ENKUlRKT_RKT0_E_clIS2_iEEDaSI_SL_:
[----:B------:R-:W-:Y:S02]  /*a6d0*/  MOV R36, R2 ;  /* 0x0000000200247202 */ /* 0x000fe40000000f00 */
[----:B------:R-:W-:-:S04]  /*a6e0*/  MOV R37, 0x0 ;  /* 0x0000000000257802 */ /* 0x000fc80000000f00 */
[----:B------:R-:W-:Y:S05]  /*a6f0*/  RET.REL.NODEC R36 `(_ZN7cutlass13device_kernelIN5flash19enable_sm80_to_sm89INS1_16FlashAttnBwdSm80INS1_25CollectiveMainloopBwdSm80ILi2ELi2EN4cute5tupleIJNS5_1CILi128EEES8_NS7_ILi64EEEEEENS_6half_tEfNS_4arch4Sm80ELb1ELb0ELb1ELb0ELb0ELb0ELb0ELb0ELi2ELi4ELi4ELi4ELb0EEENS1_21CollectiveEpilogueBwdISA_SB_SD_Li256ELb0ELb0ELi2EEENS1_25SingleTileBwdLPTSchedulerILb0ELi128ELb0EEEEEEEEEvNT_6ParamsE) ;  /* 0xffff590024007950 */ /* 0x000fea0003c3ffff */
        .type           $_ZN7cutlass13device_kernelIN5flash19enable_sm80_to_sm89INS1_16FlashAttnBwdSm80INS1_25CollectiveMainloopBwdSm80ILi2ELi2EN4cute5tupleIJNS5_1CILi128EEES8_NS7_ILi64EEEEEENS_6half_tEfNS_4arch4Sm80ELb1ELb0ELb1ELb0ELb0ELb0ELb0ELb0ELi2ELi4ELi4ELi4ELb0EEENS1_21CollectiveEpilogueBwdISA_SB_SD_Li256ELb0ELb0ELi2EEENS1_25SingleTileBwdLPTSchedulerILb0ELi128ELb0EEEEEEEEEvNT_6ParamsE$_ZZN4cute6detail16composition_implINS_5tupleIJNS_1CILi16EEENS3_ILi2EEES5_S5_NS3_ILi4EEES5_EEENS2_IJNS3_ILi1EEEiiiNS3_ILi144EEENS3_ILi512EEEEEENS2_IJNS2_IJS5_S5_EEES6_NS3_ILi8EEEEEENS2_IJNS2_IJNS3_ILi64EEESA_EEES4_NS3_ILi1024EEEEEEEEDaRKT_RKT0_RKT1_RKT2_ENKUlRKT_RKT0_E_clIS6_S4_EEDaSX_S10_,@function
        .size           $_ZN7cutlass13device_kernelIN5flash19enable_sm80_to_sm89INS1_16FlashAttnBwdSm80INS1_25CollectiveMainloopBwdSm80ILi2ELi2EN4cute5tupleIJNS5_1CILi128EEES8_NS7_ILi64EEEEEENS_6half_tEfNS_4arch4Sm80ELb1ELb0ELb1ELb0ELb0ELb0ELb0ELb0ELi2ELi4ELi4ELi4ELb0EEENS1_21CollectiveEpilogueBwdISA_SB_SD_Li256ELb0ELb0ELi2EEENS1_25SingleTileBwdLPTSchedulerILb0ELi128ELb0EEEEEEEEEvNT_6ParamsE$_ZZN4cute6detail16composition_implINS_5tupleIJNS_1CILi16EEENS3_ILi2EEES5_S5_NS3_ILi4EEES5_EEENS2_IJNS3_ILi1EEEiiiNS3_ILi144EEENS3_ILi512EEEEEENS2_IJNS2_IJS5_S5_EEES6_NS3_ILi8EEEEEENS2_IJNS2_IJNS3_ILi64EEESA_EEES4_NS3_ILi1024EEEEEEEEDaRKT_RKT0_RKT1_RKT2_ENKUlRKT_RKT0_E_clIS6_S4_EEDaSX_S10_,($_ZN7cutlass13device_kernelIN5flash19enable_sm80_to_sm89INS1_16FlashAttnBwdSm80INS1_25CollectiveMainloopBwdSm80ILi2ELi2EN4cute5tupleIJNS5_1CILi128EEES8_NS7_ILi64EEEEEENS_6half_tEfNS_4arch4Sm80ELb1ELb0ELb1ELb0ELb0ELb0ELb0ELb0ELi2ELi4ELi4ELi4ELb0EEENS1_21CollectiveEpilogueBwdISA_SB_SD_Li256ELb0ELb0ELi2EEENS1_25SingleTileBwdLPTSchedulerILb0ELi128ELb0EEEEEEEEEvNT_6ParamsE$_ZZN4cute6detail16composition_implINS_5tupleIJNS_1CILi16EEENS3_ILi2EEES5_S5_NS3_ILi4EEES5_EEENS2_IJNS3_ILi1EEEiiiNS3_ILi144EEENS3_ILi512EEEEEENS2_IJNS2_IJS5_S5_EEES6_NS3_ILi8EEEEEENS2_IJNS2_IJNS3_ILi64EEESA_EEES4_NS3_ILi1024EEEEEEEEDaRKT_RKT0_RKT1_RKT2_ENKUlRKT_RKT0_E_clISC_SG_EEDaSX_S10_ - $_ZN7cutlass13device_kernelIN5flash19enable_sm80_to_sm89INS1_16FlashAttnBwdSm80INS1_25CollectiveMainloopBwdSm80ILi2ELi2EN4cute5tupleIJNS5_1CILi128EEES8_NS7_ILi64EEEEEENS_6half_tEfNS_4arch4Sm80ELb1ELb0ELb1ELb0ELb0ELb0ELb0ELb0ELi2ELi4ELi4ELi4ELb0EEENS1_21CollectiveEpilogueBwdISA_SB_SD_Li256ELb0ELb0ELi2EEENS1_25SingleTileBwdLPTSchedulerILb0ELi128ELb0EEEEEEEEEvNT_6ParamsE$_ZZN4cute6detail16composition_implINS_5tupleIJNS_1CILi16EEENS3_ILi2EEES5_S5_NS3_ILi4EEES5_EEENS2_IJNS3_ILi1EEEiiiNS3_ILi144EEENS3_ILi512EEEEEENS2_IJNS2_IJS5_S5_EEES6_NS3_ILi8EEEEEENS2_IJNS2_IJNS3_ILi64EEESA_EEES4_NS3_ILi1024EEEEEEEEDaRKT_RKT0_RKT1_RKT2_ENKUlRKT_RKT0_E_clIS6_S4_EEDaSX_S10_)
$_ZN7cutlass13device_kernelIN5flash19enable_sm80_to_sm89INS1_16FlashAttnBwdSm80INS1_25CollectiveMainloopBwdSm80ILi2ELi2EN4cute5tupleIJNS5_1CILi128EEES8_NS7_ILi64EEEEEENS_6half_tEfNS_4arch4Sm80ELb1ELb0ELb1ELb0ELb0ELb0ELb0ELb0ELi2ELi4ELi4ELi4ELb0EEENS1_21CollectiveEpilogueBwdISA_SB_SD_Li256ELb0ELb0ELi2EEENS1_25SingleTileBwdLPTSchedulerILb0ELi128ELb0EEEEEEEEEvNT_6ParamsE$_ZZN4cute6detail16composition_implINS_5tupleIJNS_1CILi16EEENS3_ILi2EEES5_S5_NS3_ILi4EEES5_EEENS2_IJNS3_ILi1EEEiiiNS3_ILi144EEENS3_ILi512EEEEEENS2_IJNS2_IJS5_S5_EEES6_NS3_ILi8EEEEEENS2_IJNS2_IJNS3_ILi64EEESA_EEES4_NS3_ILi1024EEEEEEEEDaRKT_RKT0_RKT1_RKT2_ENKUlRKT_RKT0_E_clIS6_S4_EEDaSX_S10_:
[----:B------:R-:W-:-:S05]  /*a700*/  IADD3 R5, R2, -c[0x0][0x20], RZ ;  /* 0x8000080002057a10 */ /* 0x000fca0007ffe0ff */
[----:B------:R1:W5:Y:S04]  /*a710*/  LDL R3, [R5+0x4] ;  /* 0x0000040005037983 */ /* 0x0003680000100800 */
[----:B------:R1:W5:Y:S01]  /*a720*/  LDL R2, [R5] ;  /* 0x0000000005027983 */ /* 0x0003620000100800 */
[----:B------:R-:W-:-:S04]  /*a730*/  MOV R27, 0x0 ;  /* 0x00000000001b7802 */ /* 0x000fc80000000f00 */
[----:B------:R-:W-:Y:S05]  /*a740*/  RET.REL.NODEC R26 `(_ZN7cutlass13device_kernelIN5flash19enable_sm80_to_sm89INS1_16FlashAttnBwdSm80INS1_25CollectiveMainloopBwdSm80ILi2ELi2EN4cute5tupleIJNS5_1CILi128EEES8_NS7_ILi64EEEEEENS_6half_tEfNS_4arch4Sm80ELb1ELb0ELb1ELb0ELb0ELb0ELb0ELb0ELi2ELi4ELi4ELi4ELb0EEENS1_21CollectiveEpilogueBwdISA_SB_SD_Li256ELb0ELb0ELi2EEENS1_25SingleTileBwdLPTSchedulerILb0ELi128ELb0EEEEEEEEEvNT_6ParamsE) ;  /* 0xffff58b01a007950 */ /* 0x000fea0003c3ffff */
        .type           $_ZN7cutlass13device_kernelIN5flash19enable_sm80_to_sm89INS1_16FlashAttnBwdSm80INS1_25CollectiveMainloopBwdSm80ILi2ELi2EN4cute5tupleIJNS5_1CILi128EEES8_NS7_ILi64EEEEEENS_6half_tEfNS_4arch4Sm80ELb1ELb0ELb1ELb0ELb0ELb0ELb0ELb0ELi2ELi4ELi4ELi4ELb0EEENS1_21CollectiveEpilogueBwdISA_SB_SD_Li256ELb0ELb0ELi2EEENS1_25SingleTileBwdLPTSchedulerILb0ELi128ELb0EEEEEEEEEvNT_6ParamsE$_ZZN4cute6detail16composition_implINS_5tupleIJNS_1CILi16EEENS3_ILi2EEES5_S5_NS3_ILi4EEES5_EEENS2_IJNS3_ILi1EEEiiiNS3_ILi144EEENS3_ILi512EEEEEENS2_IJNS2_IJS5_S5_EEES6_NS3_ILi8EEEEEENS2_IJNS2_IJNS3_ILi64EEESA_EEES4_NS3_ILi1024EEEEEEEEDaRKT_RKT0_RKT1_RKT2_ENKUlRKT_RKT0_E_clISC_SG_EEDaSX_S10_,@function
        .size           $_ZN7cutlass13device_kernelIN5flash19enable_sm80_to_sm89INS1_16FlashAttnBwdSm80INS1_25CollectiveMainloopBwdSm80ILi2ELi2EN4cute5tupleIJNS5_1CILi128EEES8_NS7_ILi64EEEEEENS_6half_tEfNS_4arch4Sm80ELb1ELb0ELb1ELb0ELb0ELb0ELb0ELb0ELi2ELi4ELi4ELi4ELb0EEENS1_21CollectiveEpilogueBwdISA_SB_SD_Li256ELb0ELb0ELi2EEENS1_25SingleTileBwdLPTSchedulerILb0ELi128ELb0EEEEEEEEEvNT_6ParamsE$_ZZN4cute6detail16composition_implINS_5tupleIJNS_1CILi16EEENS3_ILi2EEES5_S5_NS3_ILi4EEES5_EEENS2_IJNS3_ILi1EEEiiiNS3_ILi144EEENS3_ILi512EEEEEENS2_IJNS2_IJS5_S5_EEES6_NS3_ILi8EEEEEENS2_IJNS2_IJNS3_ILi64EEESA_EEES4_NS3_ILi1024EEEEEEEEDaRKT_RKT0_RKT1_RKT2_ENKUlRKT_RKT0_E_clISC_SG_EEDaSX_S10_,($_ZN7cutlass13device_kernelIN5flash19enable_sm80_to_sm89INS1_16FlashAttnBwdSm80INS1_25CollectiveMainloopBwdSm80ILi2ELi2EN4cute5tupleIJNS5_1CILi128EEES8_NS7_ILi64EEEEEENS_6half_tEfNS_4arch4Sm80ELb1ELb0ELb1ELb0ELb0ELb0ELb0ELb0ELi2ELi4ELi4ELi4ELb0EEENS1_21CollectiveEpilogueBwdISA_SB_SD_Li256ELb0ELb0ELi2EEENS1_25SingleTileBwdLPTSchedulerILb0ELi128ELb0EEEEEEEEEvNT_6ParamsE$_ZZN4cute6detail16composition_implINS_5tupleIJNS_1CILi8EEENS3_ILi2EEES5_S5_S4_S5_EEENS2_IJNS3_ILi1EEEiiiNS3_ILi72EEENS3_ILi512EEEEEENS2_IJNS2_IJS5_S5_EEES4_NS3_ILi4EEEEEENS2_IJNS2_IJS7_S4_EEENS3_ILi1024EEENS3_ILi16EEEEEEEEDaRKT_RKT0_RKT1_RKT2_ENKUlRKT_RKT0_E_clISB_SE_EEDaSW_SZ_ - $_ZN7cutlass13device_kernelIN5flash19enable_sm80_to_sm89INS1_16FlashAttnBwdSm80INS1_25CollectiveMainloopBwdSm80ILi2ELi2EN4cute5tupleIJNS5_1CILi128EEES8_NS7_ILi64EEEEEENS_6half_tEfNS_4arch4Sm80ELb1ELb0ELb1ELb0ELb0ELb0ELb0ELb0ELi2ELi4ELi4ELi4ELb0EEENS1_21CollectiveEpilogueBwdISA_SB_SD_Li256ELb0ELb0ELi2EEENS1_25SingleTileBwdLPTSchedulerILb0ELi128ELb0EEEEEEEEEvNT_6ParamsE$_ZZN4cute6detail16composition_implINS_5tupleIJNS_1CILi16EEENS3_ILi2EEES5_S5_NS3_ILi4EEES5_EEENS2_IJNS3_ILi1EEEiiiNS3_ILi144EEENS3_ILi512EEEEEENS2_IJNS2_IJS5_S5_EEES6_NS3_ILi8EEEEEENS2_IJNS2_IJNS3_ILi64EEESA_EEES4_NS3_ILi1024EEEEEEEEDaRKT_RKT0_RKT1_RKT2_ENKUlRKT_RKT0_E_clISC_SG_EEDaSX_S10_)
$_ZN7cutlass13device_kernelIN5flash19enable_sm80_to_sm89INS1_16FlashAttnBwdSm80INS1_25CollectiveMainloopBwdSm80ILi2ELi2EN4cute5tupleIJNS5_1CILi128EEES8_NS7_ILi64EEEEEENS_6half_tEfNS_4arch4Sm80ELb1ELb0ELb1ELb0ELb0ELb0ELb0ELb0ELi2ELi4ELi4ELi4ELb0EEENS1_21CollectiveEpilogueBwdISA_SB_SD_Li256ELb0ELb0ELi2EEENS1_25SingleTileBwdLPTSchedulerILb0ELi128ELb0EEEEEEEEEvNT_6ParamsE$_ZZN4cute6detail16composition_implINS_5tupleIJNS_1CILi16EEENS3_ILi2EEES5_S5_NS3_ILi4EEES5_EEENS2_IJNS3_ILi1EEEiiiNS3_ILi144EEENS3_ILi512EEEEEENS2_IJNS2_IJS5_S5_EEES6_NS3_ILi8EEEEEENS2_IJNS2_IJNS3_ILi64EEESA_EEES4_NS3_ILi1024EEEEEEEEDaRKT_RKT0_RKT1_RKT2_ENKUlRKT_RKT0_E_clISC_SG_EEDaSX_S10_:
[----:B------:R-:W-:-:S06]  /*a750*/  IADD3 R4, R5, -c[0x0][0x20], RZ ;  /* 0x8000080005047a10 */ /* 0x000fcc0007ffe0ff */
[----:B------:R-:W5:Y:S01]  /*a760*/  LDL R4, [R4+0x8] ;  /* 0x0000080004047983 */ /* 0x000f620000100800 */
[----:B------:R-:W-:-:S04]  /*a770*/  MOV R27, 0x0 ;  /* 0x00000000001b7802 */ /* 0x000fc80000000f00 */
[----:B------:R-:W-:Y:S05]  /*a780*/  RET.REL.NODEC R26 `(_ZN7cutlass13device_kernelIN5flash19enable_sm80_to_sm89INS1_16FlashAttnBwdSm80INS1_25CollectiveMainloopBwdSm80ILi2ELi2EN4cute5tupleIJNS5_1CILi128EEES8_NS7_ILi64EEEEEENS_6half_tEfNS_4arch4Sm80ELb1ELb0ELb1ELb0ELb0ELb0ELb0ELb0ELi2ELi4ELi4ELi4ELb0EEENS1_21CollectiveEpilogueBwdISA_SB_SD_Li256ELb0ELb0ELi2EEENS1_25SingleTileBwdLPTSchedulerILb0ELi128ELb0EEEEEEEEEvNT_6ParamsE) ;  /* 0xffff58701a007950 */ /* 0x000fea0003c3ffff */
        .type           $_ZN7cutlass13device_kernelIN5flash19enable_sm80_to_sm89INS1_16FlashAttnBwdSm80INS1_25CollectiveMainloopBwdSm80ILi2ELi2EN4cute5tupleIJNS5_1CILi128EEES8_NS7_ILi64EEEEEENS_6half_tEfNS_4arch4Sm80ELb1ELb0ELb1ELb0ELb0ELb0ELb0ELb0ELi2ELi4ELi4ELi4ELb0EEENS1_21CollectiveEpilogueBwdISA_SB_SD_Li256ELb0ELb0ELi2EEENS1_25SingleTileBwdLPTSchedulerILb0ELi128ELb0EEEEEEEEEvNT_6ParamsE$_ZZN4cute6detail16composition_implINS_5tupleIJNS_1CILi8EEENS3_ILi2EEES5_S5_S4_S5_EEENS2_IJNS3_ILi1EEEiiiNS3_ILi72EEENS3_ILi512EEEEEENS2_IJNS2_IJS5_S5_EEES4_NS3_ILi4EEEEEENS2_IJNS2_IJS7_S4_EEENS3_ILi1024EEENS3_ILi16EEEEEEEEDaRKT_RKT0_RKT1_RKT2_ENKUlRKT_RKT0_E_clISB_SE_EEDaSW_SZ_,@function
        .size           $_ZN7cutlass13device_kernelIN5flash19enable_sm80_to_sm89INS1_16FlashAttnBwdSm80INS1_25CollectiveMainloopBwdSm80ILi2ELi2EN4cute5tupleIJNS5_1CILi128EEES8_NS7_ILi64EEEEEENS_6half_tEfNS_4arch4Sm80ELb1ELb0ELb1ELb0ELb0ELb0ELb0ELb0ELi2ELi4ELi4ELi4ELb0EEENS1_21CollectiveEpilogueBwdISA_SB_SD_Li256ELb0ELb0ELi2EEENS1_25SingleTileBwdLPTSchedulerILb0ELi128ELb0EEEEEEEEEvNT_6ParamsE$_ZZN4cute6detail16composition_implINS_5tupleIJNS_1CILi8EEENS3_ILi2EEES5_S5_S4_S5_EEENS2_IJNS3_ILi1EEEiiiNS3_ILi72EEENS3_ILi512EEEEEENS2_IJNS2_IJS5_S5_EEES4_NS3_ILi4EEEEEENS2_IJNS2_IJS7_S4_EEENS3_ILi1024EEENS3_ILi16EEEEEEEEDaRKT_RKT0_RKT1_RKT2_ENKUlRKT_RKT0_E_clISB_SE_EEDaSW_SZ_,($_ZN7cutlass13device_kernelIN5flash19enable_sm80_to_sm89INS1_16FlashAttnBwdSm80INS1_25CollectiveMainloopBwdSm80ILi2ELi2EN4cute5tupleIJNS5_1CILi128EEES8_NS7_ILi64EEEEEENS_6half_tEfNS_4arch4Sm80ELb1ELb0ELb1ELb0ELb0ELb0ELb0ELb0ELi2ELi4ELi4ELi4ELb0EEENS1_21CollectiveEpilogueBwdISA_SB_SD_Li256ELb0ELb0ELi2EEENS1_25SingleTileBwdLPTSchedulerILb0ELi128ELb0EEEEEEEEEvNT_6ParamsE$_ZZN4cute6detail16composition_implINS_5tupleIJNS_1CILi8EEENS3_ILi2EEES5_S5_S4_S5_EEENS2_IJNS3_ILi1EEEiiiNS3_ILi72EEENS3_ILi512EEEEEENS2_IJNS2_IJS5_S5_EEES4_NS3_ILi4EEEEEENS2_IJNS2_IJS7_S4_EEENS3_ILi1024EEENS3_ILi16EEEEEEEEDaRKT_RKT0_RKT1_RKT2_ENKUlRKT_RKT0_E_clISC_SG_EEDaSW_SZ_ - $_ZN7cutlass13device_kernelIN5flash19enable_sm80_to_sm89INS1_16FlashAttnBwdSm80INS1_25CollectiveMainloopBwdSm80ILi2ELi2EN4cute5tupleIJNS5_1CILi128EEES8_NS7_ILi64EEEEEENS_6half_tEfNS_4arch4Sm80ELb1ELb0ELb1ELb0ELb0ELb0ELb0ELb0ELi2ELi4ELi4ELi4ELb0EEENS1_21CollectiveEpilogueBwdISA_SB_SD_Li256ELb0ELb0ELi2EEENS1_25SingleTileBwdLPTSchedulerILb0ELi128ELb0EEEEEEEEEvNT_6ParamsE$_ZZN4cute6detail16composition_implINS_5tupleIJNS_1CILi8EEENS3_ILi2EEES5_S5_S4_S5_EEENS2_IJNS3_ILi1EEEiiiNS3_ILi72EEENS3_ILi512EEEEEENS2_IJNS2_IJS5_S5_EEES4_NS3_ILi4EEEEEENS2_IJNS2_IJS7_S4_EEENS3_ILi1024EEENS3_ILi16EEEEEEEEDaRKT_RKT0_RKT1_RKT2_ENKUlRKT_RKT0_E_clISB_SE_EEDaSW_SZ_)
$_ZN7cutlass13device_kernelIN5flash19enable_sm80_to_sm89INS1_16FlashAttnBwdSm80INS1_25CollectiveMainloopBwdSm80ILi2ELi2EN4cute5tupleIJNS5_1CILi128EEES8_NS7_ILi64EEEEEENS_6half_tEfNS_4arch4Sm80ELb1ELb0ELb1ELb0ELb0ELb0ELb0ELb0ELi2ELi4ELi4ELi4ELb0EEENS1_21CollectiveEpilogueBwdISA_SB_SD_Li256ELb0ELb0ELi2EEENS1_25SingleTileBwdLPTSchedulerILb0ELi128ELb0EEEEEEEEEvNT_6ParamsE$_ZZN4cute6detail16composition_implINS_5tupleIJNS_1CILi8EEENS3_ILi2EEES5_S5_S4_S5_EEENS2_IJNS3_ILi1EEEiiiNS3_ILi72EEENS3_ILi512EEEEEENS2_IJNS2_IJS5_S5_EEES4_NS3_ILi4EEEEEENS2_IJNS2_IJS7_S4_EEENS3_ILi1024EEENS3_ILi16EEEEEEEEDaRKT_RKT0_RKT1_RKT2_ENKUlRKT_RKT0_E_clISB_SE_EEDaSW_SZ_:
[----:B------:R-:W-:-:S06]  /*a790*/  IADD3 R4, R12, -c[0x0][0x20], RZ ;  /* 0x800008000c047a10 */ /* 0x000fcc0007ffe0ff */
[----:B------:R-:W5:Y:S01]  /*a7a0*/  LDL R4, [R4] ;  /* 0x0000000004047983 */ /* 0x000f620000100800 */
[----:B------:R-:W-:Y:S01]  /*a7b0*/  IMAD.MOV.U32 R2, RZ, RZ, R6 ;  /* 0x000000ffff027224 */ /* 0x000fe200078e0006 */
[----:B------:R-:W-:-:S04]  /*a7c0*/  MOV R3, 0x0 ;  /* 0x0000000000037802 */ /* 0x000fc80000000f00 */
[----:B------:R-:W-:Y:S05]  /*a7d0*/  RET.REL.NODEC R2 `(_ZN7cutlass13device_kernelIN5flash19enable_sm80_to_sm89INS1_16FlashAttnBwdSm80INS1_25CollectiveMainloopBwdSm80ILi2ELi2EN4cute5tupleIJNS5_1CILi128EEES8_NS7_ILi64EEEEEENS_6half_tEfNS_4arch4Sm80ELb1ELb0ELb1ELb0ELb0ELb0ELb0ELb0ELi2ELi4ELi4ELi4ELb0EEENS1_21CollectiveEpilogueBwdISA_SB_SD_Li256ELb0ELb0ELi2EEENS1_25SingleTileBwdLPTSchedulerILb0ELi128ELb0EEEEEEEEEvNT_6ParamsE) ;  /* 0xffff582002007950 */ /* 0x000fea0003c3ffff */
        .type           $_ZN7cutlass13device_kernelIN5flash19enable_sm80_to_sm89INS1_16FlashAttnBwdSm80INS1_25CollectiveMainloopBwdSm80ILi2ELi2EN4cute5tupleIJNS5_1CILi128EEES8_NS7_ILi64EEEEEENS_6half_tEfNS_4arch4Sm80ELb1ELb0ELb1ELb0ELb0ELb0ELb0ELb0ELi2ELi4ELi4ELi4ELb0EEENS1_21CollectiveEpilogueBwdISA_SB_SD_Li256ELb0ELb0ELi2EEENS1_25SingleTileBwdLPTSchedulerILb0ELi128ELb0EEEEEEEEEvNT_6ParamsE$_ZZN4cute6detail16composition_implINS_5tupleIJNS_1CILi8EEENS3_ILi2EEES5_S5_S4_S5_EEENS2_IJNS3_ILi1EEEiiiNS3_ILi72EEENS3_ILi512EEEEEENS2_IJNS2_IJS5_S5_EEES4_NS3_ILi4EEEEEENS2_IJNS2_IJS7_S4_EEENS3_ILi1024EEENS3_ILi16EEEEEEEEDaRKT_RKT0_RKT1_RKT2_ENKUlRKT_RKT0_E_clISC_SG_EEDaSW_SZ_,@function
        .size           $_ZN7cutlass13device_kernelIN5flash19enable_sm80_to_sm89INS1_16FlashAttnBwdSm80INS1_25CollectiveMainloopBwdSm80ILi2ELi2EN4cute5tupleIJNS5_1CILi128EEES8_NS7_ILi64EEEEEENS_6half_tEfNS_4arch4Sm80ELb1ELb0ELb1ELb0ELb0ELb0ELb0ELb0ELi2ELi4ELi4ELi4ELb0EEENS1_21CollectiveEpilogueBwdISA_SB_SD_Li256ELb0ELb0ELi2EEENS1_25SingleTileBwdLPTSchedulerILb0ELi128ELb0EEEEEEEEEvNT_6ParamsE$_ZZN4cute6detail16composition_implINS_5tupleIJNS_1CILi8EEENS3_ILi2EEES5_S5_S4_S5_EEENS2_IJNS3_ILi1EEEiiiNS3_ILi72EEENS3_ILi512EEEEEENS2_IJNS2_IJS5_S5_EEES4_NS3_ILi4EEEEEENS2_IJNS2_IJS7_S4_EEENS3_ILi1024EEENS3_ILi16EEEEEEEEDaRKT_RKT0_RKT1_RKT2_ENKUlRKT_RKT0_E_clISC_SG_EEDaSW_SZ_,($_ZN7cutlass13device_kernelIN5flash19enable_sm80_to_sm89INS1_16FlashAttnBwdSm80INS1_25CollectiveMainloopBwdSm80ILi2ELi2EN4cute5tupleIJNS5_1CILi128EEES8_NS7_ILi64EEEEEENS_6half_tEfNS_4arch4Sm80ELb1ELb0ELb1ELb0ELb0ELb0ELb0ELb0ELi2ELi4ELi4ELi4ELb0EEENS1_21CollectiveEpilogueBwdISA_SB_SD_Li256ELb0ELb0ELi2EEENS1_25SingleTileBwdLPTSchedulerILb0ELi128ELb0EEEEEEEEEvNT_6ParamsE$_ZZN4cute6detail16composition_implINS_5tupleIJNS_1CILi8EEENS3_ILi2EEES5_S5_S4_S5_EEENS2_IJNS3_ILi1EEEiiiNS3_ILi72EEENS3_ILi512EEEEEENS2_IJNS2_IJS5_S5_S5_EEES5_NS2_IJNS3_ILi4EEES5_EEEEEENS2_IJNS2_IJS7_S9_S4_EEENS3_ILi4096EEENS2_IJNS3_ILi16EEENS3_ILi8192EEEEEEEEEEEDaRKT_RKT0_RKT1_RKT2_ENKUlRKT_RKT0_E_clISB_SF_EEDaSZ_S12_ - $_ZN7cutlass13device_kernelIN5flash19enable_sm80_to_sm89INS1_16FlashAttnBwdSm80INS1_25CollectiveMainloopBwdSm80ILi2ELi2EN4cute5tupleIJNS5_1CILi128EEES8_NS7_ILi64EEEEEENS_6half_tEfNS_4arch4Sm80ELb1ELb0ELb1ELb0ELb0ELb0ELb0ELb0ELi2ELi4ELi4ELi4ELb0EEENS1_21CollectiveEpilogueBwdISA_SB_SD_Li256ELb0ELb0ELi2EEENS1_25SingleTileBwdLPTSchedulerILb0ELi128ELb0EEEEEEEEEvNT_6ParamsE$_ZZN4cute6detail16composition_implINS_5tupleIJNS_1CILi8EEENS3_ILi2EEES5_S5_S4_S5_EEENS2_IJNS3_ILi1EEEiiiNS3_ILi72EEENS3_ILi512EEEEEENS2_IJNS2_IJS5_S5_EEES4_NS3_ILi4EEEEEENS2_IJNS2_IJS7_S4_EEENS3_ILi1024EEENS3_ILi16EEEEEEEEDaRKT_RKT0_RKT1_RKT2_ENKUlRKT_RKT0_E_clISC_SG_EEDaSW_SZ_)
$_ZN7cutlass13device_kernelIN5flash19enable_sm80_to_sm89INS1_16FlashAttnBwdSm80INS1_25CollectiveMainloopBwdSm80ILi2ELi2EN4cute5tupleIJNS5_1CILi128EEES8_NS7_ILi64EEEEEENS_6half_tEfNS_4arch4Sm80ELb1ELb0ELb1ELb0ELb0ELb0ELb0ELb0ELi2ELi4ELi4ELi4ELb0EEENS1_21CollectiveEpilogueBwdISA_SB_SD_Li256ELb0ELb0ELi2EEENS1_25SingleTileBwdLPTSchedulerILb0ELi128ELb0EEEEEEEEEvNT_6ParamsE$_ZZN4cute6detail16composition_implINS_5tupleIJNS_1CILi8EEENS3_ILi2EEES5_S5_S4_S5_EEENS2_IJNS3_ILi1EEEiiiNS3_ILi72EEENS3_ILi512EEEEEENS2_IJNS2_IJS5_S5_EEES4_NS3_ILi4EEEEEENS2_IJNS2_IJS7_S4_EEENS3_ILi1024EEENS3_ILi16EEEEEEEEDaRKT_RKT0_RKT1_RKT2_ENKUlRKT_RKT0_E_clISC_SG_EEDaSW_SZ_:
[----:B------:R-:W-:-:S05]  /*a7e0*/  IADD3 R5, R12, -c[0x0][0x20], RZ ;  /* 0x800008000c057a10 */ /* 0x000fca0007ffe0ff */
[----:B------:R1:W5:Y:S04]  /*a7f0*/  LDL R3, [R5+0x8] ;  /* 0x0000080005037983 */ /* 0x0003680000100800 */
[----:B------:R1:W5:Y:S01]  /*a800*/  LDL R2, [R5+0x4] ;  /* 0x0000040005027983 */ /* 0x0003620000100800 */
[----:B------:R-:W-:Y:S01]  /*a810*/  IMAD.MOV.U32 R28, RZ, RZ, R6 ;  /* 0x000000ffff1c7224 */ /* 0x000fe200078e0006 */
[----:B------:R-:W-:-:S04]  /*a820*/  MOV R29, 0x0 ;  /* 0x00000000001d7802 */ /* 0x000fc80000000f00 */
[----:B------:R-:W-:Y:S05]  /*a830*/  RET.REL.NODEC R28 `(_ZN7cutlass13device_kernelIN5flash19enable_sm80_to_sm89INS1_16FlashAttnBwdSm80INS1_25CollectiveMainloopBwdSm80ILi2ELi2EN4cute5tupleIJNS5_1CILi128EEES8_NS7_ILi64EEEEEENS_6half_tEfNS_4arch4Sm80ELb1ELb0ELb1ELb0ELb0ELb0ELb0ELb0ELi2ELi4ELi4ELi4ELb0EEENS1_21CollectiveEpilogueBwdISA_SB_SD_Li256ELb0ELb0ELi2EEENS1_25SingleTileBwdLPTSchedulerILb0ELi128ELb0EEEEEEEEEvNT_6ParamsE) ;  /* 0xffff57c01c007950 */ /* 0x000fea0003c3ffff */
        .type           $_ZN7cutlass13device_kernelIN5flash19enable_sm80_to_sm89INS1_16FlashAttnBwdSm80INS1_25CollectiveMainloopBwdSm80ILi2ELi2EN4cute5tupleIJNS5_1CILi128EEES8_NS7_ILi64EEEEEENS_6half_tEfNS_4arch4Sm80ELb1ELb0ELb1ELb0ELb0ELb0ELb0ELb0ELi2ELi4ELi4ELi4ELb0EEENS1_21CollectiveEpilogueBwdISA_SB_SD_Li256ELb0ELb0ELi2EEENS1_25SingleTileBwdLPTSchedulerILb0ELi128ELb0EEEEEEEEEvNT_6ParamsE$_ZZN4cute6detail16composition_implINS_5tupleIJNS_1CILi8EEENS3_ILi2EEES5_S5_S4_S5_EEENS2_IJNS3_ILi1EEEiiiNS3_ILi72EEENS3_ILi512EEEEEENS2_IJNS2_IJS5_S5_S5_EEES5_NS2_IJNS3_ILi4EEES5_EEEEEENS2_IJNS2_IJS7_S9_S4_EEENS3_ILi4096EEENS2_IJNS3_ILi16EEENS3_ILi8192EEEEEEEEEEEDaRKT_RKT0_RKT1_RKT2_ENKUlRKT_RKT0_E_clISB_SF_EEDaSZ_S12_,@function
        .size           $_ZN7cutlass13device_kernelIN5flash19enable_sm80_to_sm89INS1_16FlashAttnBwdSm80INS1_25CollectiveMainloopBwdSm80ILi2ELi2EN4cute5tupleIJNS5_1CILi128EEES8_NS7_ILi64EEEEEENS_6half_tEfNS_4arch4Sm80ELb1ELb0ELb1ELb0ELb0ELb0ELb0ELb0ELi2ELi4ELi4ELi4ELb0EEENS1_21CollectiveEpilogueBwdISA_SB_SD_Li256ELb0ELb0ELi2EEENS1_25SingleTileBwdLPTSchedulerILb0ELi128ELb0EEEEEEEEEvNT_6ParamsE$_ZZN4cute6detail16composition_implINS_5tupleIJNS_1CILi8EEENS3_ILi2EEES5_S5_S4_S5_EEENS2_IJNS3_ILi1EEEiiiNS3_ILi72EEENS3_ILi512EEEEEENS2_IJNS2_IJS5_S5_S5_EEES5_NS2_IJNS3_ILi4EEES5_EEEEEENS2_IJNS2_IJS7_S9_S4_EEENS3_ILi4096EEENS2_IJNS3_ILi16EEENS3_ILi8192EEEEEEEEEEEDaRKT_RKT0_RKT1_RKT2_ENKUlRKT_RKT0_E_clISB_SF_EEDaSZ_S12_,($_ZN7cutlass13device_kernelIN5flash19enable_sm80_to_sm89INS1_16FlashAttnBwdSm80INS1_25CollectiveMainloopBwdSm80ILi2ELi2EN4cute5tupleIJNS5_1CILi128EEES8_NS7_ILi64EEEEEENS_6half_tEfNS_4arch4Sm80ELb1ELb0ELb1ELb0ELb0ELb0ELb0ELb0ELi2ELi4ELi4ELi4ELb0EEENS1_21CollectiveEpilogueBwdISA_SB_SD_Li256ELb0ELb0ELi2EEENS1_25SingleTileBwdLPTSchedulerILb0ELi128ELb0EEEEEEEEEvNT_6ParamsE$_ZZN4cute6detail16composition_implINS_5tupleIJNS_1CILi8EEENS3_ILi2EEES5_S5_S4_S5_EEENS2_IJNS3_ILi1EEEiiiNS3_ILi72EEENS3_ILi512EEEEEENS2_IJNS2_IJS5_S5_S5_EEES5_NS2_IJNS3_ILi4EEES5_EEEEEENS2_IJNS2_IJS7_S9_S4_EEENS3_ILi4096EEENS2_IJNS3_ILi16EEENS3_ILi8192EEEEEEEEEEEDaRKT_RKT0_RKT1_RKT2_ENKUlRKT_RKT0_E_clISD_SJ_EEDaSZ_S12_ - $_ZN7cutlass13device_kernelIN5flash19enable_sm80_to_sm89INS1_16FlashAttnBwdSm80INS1_25CollectiveMainloopBwdSm80ILi2ELi2EN4cute5tupleIJNS5_1CILi128EEES8_NS7_ILi64EEEEEENS_6half_tEfNS_4arch4Sm80ELb1ELb0ELb1ELb0ELb0ELb0ELb0ELb0ELi2ELi4ELi4ELi4ELb0EEENS1_21CollectiveEpilogueBwdISA_SB_SD_Li256ELb0ELb0ELi2EEENS1_25SingleTileBwdLPTSchedulerILb0ELi128ELb0EEEEEEEEEvNT_6ParamsE$_ZZN4cute6detail16composition_implINS_5tupleIJNS_1CILi8EEENS3_ILi2EEES5_S5_S4_S5_EEENS2_IJNS3_ILi1EEEiiiNS3_ILi72EEENS3_ILi512EEEEEENS2_IJNS2_IJS5_S5_S5_EEES5_NS2_IJNS3_ILi4EEES5_EEEEEENS2_IJNS2_IJS7_S9_S4_EEENS3_ILi4096EEENS2_IJNS3_ILi16EEENS3_ILi8192EEEEEEEEEEEDaRKT_RKT0_RKT1_RKT2_ENKUlRKT_RKT0_E_clISB_SF_EEDaSZ_S12_)
$_ZN7cutlass13device_kernelIN5flash19enable_sm80_to_sm89INS1_16FlashAttnBwdSm80INS1_25CollectiveMainloopBwdSm80ILi2ELi2EN4cute5tupleIJNS5_1CILi128EEES8_NS7_ILi64EEEEEENS_6half_tEfNS_4arch4Sm80ELb1ELb0ELb1ELb0ELb0ELb0ELb0ELb0ELi2ELi4ELi4ELi4ELb0EEENS1_21CollectiveEpilogueBwdISA_SB_SD_Li256ELb0ELb0ELi2EEENS1_25SingleTileBwdLPTSchedulerILb0ELi128ELb0EEEEEEEEEvNT_6ParamsE$_ZZN4cute6detail16composition_implINS_5tupleIJNS_1CILi8EEENS3_ILi2EEES5_S5_S4_S5_EEENS2_IJNS3_ILi1EEEiiiNS3_ILi72EEENS3_ILi512EEEEEENS2_IJNS2_IJS5_S5_S5_EEES5_NS2_IJNS3_ILi4EEES5_EEEEEENS2_IJNS2_IJS7_S9_S4_EEENS3_ILi4096EEENS2_IJNS3_ILi16EEENS3_ILi8192EEEEEEEEEEEDaRKT_RKT0_RKT1_RKT2_ENKUlRKT_RKT0_E_clISB_SF_EEDaSZ_S12_:
[----:B------:R-:W-:-:S06]  /*a840*/  IADD3 R5, R84, -c[0x0][0x20], RZ ;  /* 0x8000080054057a10 */ /* 0x000fcc0007ffe0ff */
[----:B------:R-:W5:Y:S01]  /*a850*/  LDL R5, [R5] ;  /* 0x0000000005057983 */ /* 0x000f620000100800 */
[----:B------:R-:W-:Y:S01]  /*a860*/  IMAD.MOV.U32 R2, RZ, RZ, R6 ;  /* 0x000000ffff027224 */ /* 0x000fe200078e0006 */
[----:B------:R-:W-:-:S04]  /*a870*/  MOV R3, 0x0 ;  /* 0x0000000000037802 */ /* 0x000fc80000000f00 */
[----:B------:R-:W-:Y:S05]  /*a880*/  RET.REL.NODEC R2 `(_ZN7cutlass13device_kernelIN5flash19enable_sm80_to_sm89INS1_16FlashAttnBwdSm80INS1_25CollectiveMainloopBwdSm80ILi2ELi2EN4cute5tupleIJNS5_1CILi128EEES8_NS7_ILi64EEEEEENS_6half_tEfNS_4arch4Sm80ELb1ELb0ELb1ELb0ELb0ELb0ELb0ELb0ELi2ELi4ELi4ELi4ELb0EEENS1_21CollectiveEpilogueBwdISA_SB_SD_Li256ELb0ELb0ELi2EEENS1_25SingleTileBwdLPTSchedulerILb0ELi128ELb0EEEEEEEEEvNT_6ParamsE) ;  /* 0xffff577002007950 */ /* 0x000fea0003c3ffff */
        .type           $_ZN7cutlass13device_kernelIN5flash19enable_sm80_to_sm89INS1_16FlashAttnBwdSm80INS1_25CollectiveMainloopBwdSm80ILi2ELi2EN4cute5tupleIJNS5_1CILi128EEES8_NS7_ILi64EEEEEENS_6half_tEfNS_4arch4Sm80ELb1ELb0ELb1ELb0ELb0ELb0ELb0ELb0ELi2ELi4ELi4ELi4ELb0EEENS1_21CollectiveEpilogueBwdISA_SB_SD_Li256ELb0ELb0ELi2EEENS1_25SingleTileBwdLPTSchedulerILb0ELi128ELb0EEEEEEEEEvNT_6ParamsE$_ZZN4cute6detail16composition_implINS_5tupleIJNS_1CILi8EEENS3_ILi2EEES5_S5_S4_S5_EEENS2_IJNS3_ILi1EEEiiiNS3_ILi72EEENS3_ILi512EEEEEENS2_IJNS2_IJS5_S5_S5_EEES5_NS2_IJNS3_ILi4EEES5_EEEEEENS2_IJNS2_IJS7_S9_S4_EEENS3_ILi4096EEENS2_IJNS3_ILi16EEENS3_ILi8192EEEEEEEEEEEDaRKT_RKT0_RKT1_RKT2_ENKUlRKT_RKT0_E_clISD_SJ_EEDaSZ_S12_,@function
        .size           $_ZN7cutlass13device_kernelIN5flash19enable_sm80_to_sm89INS1_16FlashAttnBwdSm80INS1_25CollectiveMainloopBwdSm80ILi2ELi2EN4cute5tupleIJNS5_1CILi128EEES8_NS7_ILi64EEEEEENS_6half_tEfNS_4arch4Sm80ELb1ELb0ELb1ELb0ELb0ELb0ELb0ELb0ELi2ELi4ELi4ELi4ELb0EEENS1_21CollectiveEpilogueBwdISA_SB_SD_Li256ELb0ELb0ELi2EEENS1_25SingleTileBwdLPTSchedulerILb0ELi128ELb0EEEEEEEEEvNT_6ParamsE$_ZZN4cute6detail16composition_implINS_5tupleIJNS_1CILi8EEENS3_ILi2EEES5_S5_S4_S5_EEENS2_IJNS3_ILi1EEEiiiNS3_ILi72EEENS3_ILi512EEEEEENS2_IJNS2_IJS5_S5_S5_EEES5_NS2_IJNS3_ILi4EEES5_EEEEEENS2_IJNS2_IJS7_S9_S4_EEENS3_ILi4096EEENS2_IJNS3_ILi16EEENS3_ILi8192EEEEEEEEEEEDaRKT_RKT0_RKT1_RKT2_ENKUlRKT_RKT0_E_clISD_SJ_EEDaSZ_S12_,($_ZN7cutlass13device_kernelIN5flash19enable_sm80_to_sm89INS1_16FlashAttnBwdSm80INS1_25CollectiveMainloopBwdSm80ILi2ELi2EN4cute5tupleIJNS5_1CILi128EEES8_NS7_ILi64EEEEEENS_6half_tEfNS_4arch4Sm80ELb1ELb0ELb1ELb0ELb0ELb0ELb0ELb0ELi2ELi4ELi4ELi4ELb0EEENS1_21CollectiveEpilogueBwdISA_SB_SD_Li256ELb0ELb0ELi2EEENS1_25SingleTileBwdLPTSchedulerILb0ELi128ELb0EEEEEEEEEvNT_6ParamsE$_ZZN4cute6detail16composition_implINS_5tupleIJNS_1CILi8EEENS3_ILi2EEES5_S5_S4_S5_EEENS2_IJNS3_ILi1EEEiiiNS3_ILi72EEENS3_ILi512EEEEEENS2_IJNS2_IJS5_S5_S5_EEES5_NS3_ILi4EEEEEENS2_IJNS2_IJS7_S9_S4_EEENS3_ILi4096EEENS3_ILi16EEEEEEEEDaRKT_RKT0_RKT1_RKT2_ENKUlRKT_RKT0_E_clISB_SE_EEDaSW_SZ_ - $_ZN7cutlass13device_kernelIN5flash19enable_sm80_to_sm89INS1_16FlashAttnBwdSm80INS1_25CollectiveMainloopBwdSm80ILi2ELi2EN4cute5tupleIJNS5_1CILi128EEES8_NS7_ILi64EEEEEENS_6half_tEfNS_4arch4Sm80ELb1ELb0ELb1ELb0ELb0ELb0ELb0ELb0ELi2ELi4ELi4ELi4ELb0EEENS1_21CollectiveEpilogueBwdISA_SB_SD_Li256ELb0ELb0ELi2EEENS1_25SingleTileBwdLPTSchedulerILb0ELi128ELb0EEEEEEEEEvNT_6ParamsE$_ZZN4cute6detail16composition_implINS_5tupleIJNS_1CILi8EEENS3_ILi2EEES5_S5_S4_S5_EEENS2_IJNS3_ILi1EEEiiiNS3_ILi72EEENS3_ILi512EEEEEENS2_IJNS2_IJS5_S5_S5_EEES5_NS2_IJNS3_ILi4EEES5_EEEEEENS2_IJNS2_IJS7_S9_S4_EEENS3_ILi4096EEENS2_IJNS3_ILi16EEENS3_ILi8192EEEEEEEEEEEDaRKT_RKT0_RKT1_RKT2_ENKUlRKT_RKT0_E_clISD_SJ_EEDaSZ_S12_)
$_ZN7cutlass13device_kernelIN5flash19enable_sm80_to_sm89INS1_16FlashAttnBwdSm80INS1_25CollectiveMainloopBwdSm80ILi2ELi2EN4cute5tupleIJNS5_1CILi128EEES8_NS7_ILi64EEEEEENS_6half_tEfNS_4arch4Sm80ELb1ELb0ELb1ELb0ELb0ELb0ELb0ELb0ELi2ELi4ELi4ELi4ELb0EEENS1_21CollectiveEpilogueBwdISA_SB_SD_Li256ELb0ELb0ELi2EEENS1_25SingleTileBwdLPTSchedulerILb0ELi128ELb0EEEEEEEEEvNT_6ParamsE$_ZZN4cute6detail16composition_implINS_5tupleIJNS_1CILi8EEENS3_ILi2EEES5_S5_S4_S5_EEENS2_IJNS3_ILi1EEEiiiNS3_ILi72EEENS3_ILi512EEEEEENS2_IJNS2_IJS5_S5_S5_EEES5_NS2_IJNS3_ILi4EEES5_EEEEEENS2_IJNS2_IJS7_S9_S4_EEENS3_ILi4096EEENS2_IJNS3_ILi16EEENS3_ILi8192EEEEEEEEEEEDaRKT_RKT0_RKT1_RKT2_ENKUlRKT_RKT0_E_clISD_SJ_EEDaSZ_S12_:
[----:B------:R-:W-:-:S05]  /*a890*/  IADD3 R6, R84, -c[0x0][0x20], RZ ;  /* 0x8000080054067a10 */ /* 0x000fca0007ffe0ff */
[----:B------:R1:W5:Y:S04]  /*a8a0*/  LDL R3, [R6+0x8] ;  /* 0x0000080006037983 */ /* 0x0003680000100800 */
[----:B------:R1:W5:Y:S01]  /*a8b0*/  LDL R2, [R6+0x4] ;  /* 0x0000040006027983 */ /* 0x0003620000100800 */
[----:B------:R-:W-:Y:S01]  /*a8c0*/  IMAD.MOV.U32 R32, RZ, RZ, R4 ;  /* 0x000000ffff207224 */ /* 0x000fe200078e0004 */
[----:B------:R-:W-:-:S04]  /*a8d0*/  MOV R33, 0x0 ;  /* 0x0000000000217802 */ /* 0x000fc80000000f00 */
[----:B------:R-:W-:Y:S05]  /*a8e0*/  RET.REL.NODEC R32 `(_ZN7cutlass13device_kernelIN5flash19enable_sm80_to_sm89INS1_16FlashAttnBwdSm80INS1_25CollectiveMainloopBwdSm80ILi2ELi2EN4cute5tupleIJNS5_1CILi128EEES8_NS7_ILi64EEEEEENS_6half_tEfNS_4arch4Sm80ELb1ELb0ELb1ELb0ELb0ELb0ELb0ELb0ELi2ELi4ELi4ELi4ELb0EEENS1_21CollectiveEpilogueBwdISA_SB_SD_Li256ELb0ELb0ELi2EEENS1_25SingleTileBwdLPTSchedulerILb0ELi128ELb0EEEEEEEEEvNT_6ParamsE) ;  /* 0xffff571020007950 */ /* 0x000fea0003c3ffff */
        .type           $_ZN7cutlass13device_kernelIN5flash19enable_sm80_to_sm89INS1_16FlashAttnBwdSm80INS1_25CollectiveMainloopBwdSm80ILi2ELi2EN4cute5tupleIJNS5_1CILi128EEES8_NS7_ILi64EEEEEENS_6half_tEfNS_4arch4Sm80ELb1ELb0ELb1ELb0ELb0ELb0ELb0ELb0ELi2ELi4ELi4ELi4ELb0EEENS1_21CollectiveEpilogueBwdISA_SB_SD_Li256ELb0ELb0ELi2EEENS1_25SingleTileBwdLPTSchedulerILb0ELi128ELb0EEEEEEEEEvNT_6ParamsE$_ZZN4cute6detail16composition_implINS_5tupleIJNS_1CILi8EEENS3_ILi2EEES5_S5_S4_S5_EEENS2_IJNS3_ILi1EEEiiiNS3_ILi72EEENS3_ILi512EEEEEENS2_IJNS2_IJS5_S5_S5_EEES5_NS3_ILi4EEEEEENS2_IJNS2_IJS7_S9_S4_EEENS3_ILi4096EEENS3_ILi16EEEEEEEEDaRKT_RKT0_RKT1_RKT2_ENKUlRKT_RKT0_E_clISB_SE_EEDaSW_SZ_,@function
        .size           $_ZN7cutlass13device_kernelIN5flash19enable_sm80_to_sm89INS1_16FlashAttnBwdSm80INS1_25CollectiveMainloopBwdSm80ILi2ELi2EN4cute5tupleIJNS5_1CILi128EEES8_NS7_ILi64EEEEEENS_6half_tEfNS_4arch4Sm80ELb1ELb0ELb1ELb0ELb0ELb0ELb0ELb0ELi2ELi4ELi4ELi4ELb0EEENS1_21CollectiveEpilogueBwdISA_SB_SD_Li256ELb0ELb0ELi2EEENS1_25SingleTileBwdLPTSchedulerILb0ELi128ELb0EEEEEEEEEvNT_6ParamsE$_ZZN4cute6detail16composition_implINS_5tupleIJNS_1CILi8EEENS3_ILi2EEES5_S5_S4_S5_EEENS2_IJNS3_ILi1EEEiiiNS3_ILi72EEENS3_ILi512EEEEEENS2_IJNS2_IJS5_S5_S5_EEES5_NS3_ILi4EEEEEENS2_IJNS2_IJS7_S9_S4_EEENS3_ILi4096EEENS3_ILi16EEEEEEEEDaRKT_RKT0_RKT1_RKT2_ENKUlRKT_RKT0_E_clISB_SE_EEDaSW_SZ_,($_ZN7cutlass13device_kernelIN5flash19enable_sm80_to_sm89INS1_16FlashAttnBwdSm80INS1_25CollectiveMainloopBwdSm80ILi2ELi2EN4cute5tupleIJNS5_1CILi128EEES8_NS7_ILi64EEEEEENS_6half_tEfNS_4arch4Sm80ELb1ELb0ELb1ELb0ELb0ELb0ELb0ELb0ELi2ELi4ELi4ELi4ELb0EEENS1_21CollectiveEpilogueBwdISA_SB_SD_Li256ELb0ELb0ELi2EEENS1_25SingleTileBwdLPTSchedulerILb0ELi128ELb0EEEEEEEEEvNT_6ParamsE$_ZZN4cute6detail16composition_implINS_5tupleIJNS_1CILi8EEENS3_ILi2EEES5_S5_S4_S5_EEENS2_IJNS3_ILi1EEEiiiNS3_ILi72EEENS3_ILi512EEEEEENS2_IJNS2_IJS5_S5_S5_EEES5_NS3_ILi4EEEEEENS2_IJNS2_IJS7_S9_S4_EEENS3_ILi4096EEENS3_ILi16EEEEEEEEDaRKT_RKT0_RKT1_RKT2_ENKUlRKT_RKT0_E_clISC_SG_EEDaSW_SZ_ - $_ZN7cutlass13device_kernelIN5flash19enable_sm80_to_sm89INS1_16FlashAttnBwdSm80INS1_25CollectiveMainloopBwdSm80ILi2ELi2EN4cute5tupleIJNS5_1CILi128EEES8_NS7_ILi64EEEEEENS_6half_tEfNS_4arch4Sm80ELb1ELb0ELb1ELb0ELb0ELb0ELb0ELb0ELi2ELi4ELi4ELi4ELb0EEENS1_21CollectiveEpilogueBwdISA_SB_SD_Li256ELb0ELb0ELi2EEENS1_25SingleTileBwdLPTSchedulerILb0ELi128ELb0EEEEEEEEEvNT_6ParamsE$_ZZN4cute6detail16composition_implINS_5tupleIJNS_1CILi8EEENS3_ILi2EEES5_S5_S4_S5_EEENS2_IJNS3_ILi1EEEiiiNS3_ILi72EEENS3_ILi512EEEEEENS2_IJNS2_IJS5_S5_S5_EEES5_NS3_ILi4EEEEEENS2_IJNS2_IJS7_S9_S4_EEENS3_ILi4096EEENS3_ILi16EEEEEEEEDaRKT_RKT0_RKT1_RKT2_ENKUlRKT_RKT0_E_clISB_SE_EEDaSW_SZ_)
$_ZN7cutlass13device_kernelIN5flash19enable_sm80_to_sm89INS1_16FlashAttnBwdSm80INS1_25CollectiveMainloopBwdSm80ILi2ELi2EN4cute5tupleIJNS5_1CILi128EEES8_NS7_ILi64EEEEEENS_6half_tEfNS_4arch4Sm80ELb1ELb0ELb1ELb0ELb0ELb0ELb0ELb0ELi2ELi4ELi4ELi4ELb0EEENS1_21CollectiveEpilogueBwdISA_SB_SD_Li256ELb0ELb0ELi2EEENS1_25SingleTileBwdLPTSchedulerILb0ELi128ELb0EEEEEEEEEvNT_6ParamsE$_ZZN4cute6detail16composition_implINS_5tupleIJNS_1CILi8EEENS3_ILi2EEES5_S5_S4_S5_EEENS2_IJNS3_ILi1EEEiiiNS3_ILi72EEENS3_ILi512EEEEEENS2_IJNS2_IJS5_S5_S5_EEES5_NS3_ILi4EEEEEENS2_IJNS2_IJS7_S9_S4_EEENS3_ILi4096EEENS3_ILi16EEEEEEEEDaRKT_RKT0_RKT1_RKT2_ENKUlRKT_RKT0_E_clISB_SE_EEDaSW_SZ_:
[----:B------:R-:W-:-:S06]  /*a8f0*/  IADD3 R4, R70, -c[0x0][0x20], RZ ;  /* 0x8000080046047a10 */ /* 0x000fcc0007ffe0ff */
[----:B------:R-:W5:Y:S01]  /*a900*/  LDL R4, [R4] ;  /* 0x0000000004047983 */ /* 0x000f620000100800 */
[----:B------:R-:W-:Y:S01]  /*a910*/  IMAD.MOV.U32 R2, RZ, RZ, R6 ;  /* 0x000000ffff027224 */ /* 0x000fe200078e0006 */
[----:B------:R-:W-:-:S04]  /*a920*/  MOV R3, 0x0 ;  /* 0x0000000000037802 */ /* 0x000fc80000000f00 */
[----:B------:R-:W-:Y:S05]  /*a930*/  RET.REL.NODEC R2 `(_ZN7cutlass13device_kernelIN5flash19enable_sm80_to_sm89INS1_16FlashAttnBwdSm80INS1_25CollectiveMainloopBwdSm80ILi2ELi2EN4cute5tupleIJNS5_1CILi128EEES8_NS7_ILi64EEEEEENS_6half_tEfNS_4arch4Sm80ELb1ELb0ELb1ELb0ELb0ELb0ELb0ELb0ELi2ELi4ELi4ELi4ELb0EEENS1_21CollectiveEpilogueBwdISA_SB_SD_Li256ELb0ELb0ELi2EEENS1_25SingleTileBwdLPTSchedulerILb0ELi128ELb0EEEEEEEEEvNT_6ParamsE) ;  /* 0xffff56c002007950 */ /* 0x000fea0003c3ffff */
        .type           $_ZN7cutlass13device_kernelIN5flash19enable_sm80_to_sm89INS1_16FlashAttnBwdSm80INS1_25CollectiveMainloopBwdSm80ILi2ELi2EN4cute5tupleIJNS5_1CILi128EEES8_NS7_ILi64EEEEEENS_6half_tEfNS_4arch4Sm80ELb1ELb0ELb1ELb0ELb0ELb0ELb0ELb0ELi2ELi4ELi4ELi4ELb0EEENS1_21CollectiveEpilogueBwdISA_SB_SD_Li256ELb0ELb0ELi2EEENS1_25SingleTileBwdLPTSchedulerILb0ELi128ELb0EEEEEEEEEvNT_6ParamsE$_ZZN4cute6detail16composition_implINS_5tupleIJNS_1CILi8EEENS3_ILi2EEES5_S5_S4_S5_EEENS2_IJNS3_ILi1EEEiiiNS3_ILi72EEENS3_ILi512EEEEEENS2_IJNS2_IJS5_S5_S5_EEES5_NS3_ILi4EEEEEENS2_IJNS2_IJS7_S9_S4_EEENS3_ILi4096EEENS3_ILi16EEEEEEEEDaRKT_RKT0_RKT1_RKT2_ENKUlRKT_RKT0_E_clISC_SG_EEDaSW_SZ_,@function
        .size           $_ZN7cutlass13device_kernelIN5flash19enable_sm80_to_sm89INS1_16FlashAttnBwdSm80INS1_25CollectiveMainloopBwdSm80ILi2ELi2EN4cute5tupleIJNS5_1CILi128EEES8_NS7_ILi64EEEEEENS_6half_tEfNS_4arch4Sm80ELb1ELb0ELb1ELb0ELb0ELb0ELb0ELb0ELi2ELi4ELi4ELi4ELb0EEENS1_21CollectiveEpilogueBwdISA_SB_SD_Li256ELb0ELb0ELi2EEENS1_25SingleTileBwdLPTSchedulerILb0ELi128ELb0EEEEEEEEEvNT_6ParamsE$_ZZN4cute6detail16composition_implINS_5tupleIJNS_1CILi8EEENS3_ILi2EEES5_S5_S4_S5_EEENS2_IJNS3_ILi1EEEiiiNS3_ILi72EEENS3_ILi512EEEEEENS2_IJNS2_IJS5_S5_S5_EEES5_NS3_ILi4EEEEEENS2_IJNS2_IJS7_S9_S4_EEENS3_ILi4096EEENS3_ILi16EEEEEEEEDaRKT_RKT0_RKT1_RKT2_ENKUlRKT_RKT0_E_clISC_SG_EEDaSW_SZ_,($_ZN7cutlass13device_kernelIN5flash19enable_sm80_to_sm89INS1_16FlashAttnBwdSm80INS1_25CollectiveMainloopBwdSm80ILi2ELi2EN4cute5tupleIJNS5_1CILi128EEES8_NS7_ILi64EEEEEENS_6half_tEfNS_4arch4Sm80ELb1ELb0ELb1ELb0ELb0ELb0ELb0ELb0ELi2ELi4ELi4ELi4ELb0EEENS1_21CollectiveEpilogueBwdISA_SB_SD_Li256ELb0ELb0ELi2EEENS1_25SingleTileBwdLPTSchedulerILb0ELi128ELb0EEEEEEEEEvNT_6ParamsE$_ZZN4cute6upcastILi2ENS_5tupleIJNS1_IJNS_1CILi1EEENS1_IJNS2_ILi2EEES4_S4_EEEEEES4_NS1_IJS4_S4_EEEEEENS1_IJNS1_IJNS2_ILi0EEENS1_IJS3_NS2_ILi512EEEiEEEEEENS2_ILi4096EEENS1_IJiNS2_ILi8192EEEEEEEEEEEDaRKT0_RKT1_ENKUlRKT_RKT0_E_clIS6_SC_EEDaSP_SS_ - $_ZN7cutlass13device_kernelIN5flash19enable_sm80_to_sm89INS1_16FlashAttnBwdSm80INS1_25CollectiveMainloopBwdSm80ILi2ELi2EN4cute5tupleIJNS5_1CILi128EEES8_NS7_ILi64EEEEEENS_6half_tEfNS_4arch4Sm80ELb1ELb0ELb1ELb0ELb0ELb0ELb0ELb0ELi2ELi4ELi4ELi4ELb0EEENS1_21CollectiveEpilogueBwdISA_SB_SD_Li256ELb0ELb0ELi2EEENS1_25SingleTileBwdLPTSchedulerILb0ELi128ELb0EEEEEEEEEvNT_6ParamsE$_ZZN4cute6detail16composition_implINS_5tupleIJNS_1CILi8EEENS3_ILi2EEES5_S5_S4_S5_EEENS2_IJNS3_ILi1EEEiiiNS3_ILi72EEENS3_ILi512EEEEEENS2_IJNS2_IJS5_S5_S5_EEES5_NS3_ILi4EEEEEENS2_IJNS2_IJS7_S9_S4_EEENS3_ILi4096EEENS3_ILi16EEEEEEEEDaRKT_RKT0_RKT1_RKT2_ENKUlRKT_RKT0_E_clISC_SG_EEDaSW_SZ_)
$_ZN7cutlass13device_kernelIN5flash19enable_sm80_to_sm89INS1_16FlashAttnBwdSm80INS1_25CollectiveMainloopBwdSm80ILi2ELi2EN4cute5tupleIJNS5_1CILi128EEES8_NS7_ILi64EEEEEENS_6half_tEfNS_4arch4Sm80ELb1ELb0ELb1ELb0ELb0ELb0ELb0ELb0ELi2ELi4ELi4ELi4ELb0EEENS1_21CollectiveEpilogueBwdISA_SB_SD_Li256ELb0ELb0ELi2EEENS1_25SingleTileBwdLPTSchedulerILb0ELi128ELb0EEEEEEEEEvNT_6ParamsE$_ZZN4cute6detail16composition_implINS_5tupleIJNS_1CILi8EEENS3_ILi2EEES5_S5_S4_S5_EEENS2_IJNS3_ILi1EEEiiiNS3_ILi72EEENS3_ILi512EEEEEENS2_IJNS2_IJS5_S5_S5_EEES5_NS3_ILi4EEEEEENS2_IJNS2_IJS7_S9_S4_EEENS3_ILi4096EEENS3_ILi16EEEEEEEEDaRKT_RKT0_RKT1_RKT2_ENKUlRKT_RKT0_E_clISC_SG_EEDaSW_SZ_:
[----:B------:R-:W-:-:S05]  /*a940*/  IADD3 R5, R70, -c[0x0][0x20], RZ ;  /* 0x8000080046057a10 */ /* 0x000fca0007ffe0ff */
[----:B------:R1:W5:Y:S04]  /*a950*/  LDL R3, [R5+0x8] ;  /* 0x0000080005037983 */ /* 0x0003680000100800 */
[----:B------:R1:W5:Y:S01]  /*a960*/  LDL R2, [R5+0x4] ;  /* 0x0000040005027983 */ /* 0x0003620000100800 */
[----:B------:R-:W-:Y:S01]  /*a970*/  IMAD.MOV.U32 R30, RZ, RZ, R6 ;  /* 0x000000ffff1e7224 */ /* 0x000fe200078e0006 */
[----:B------:R-:W-:-:S04]  /*a980*/  MOV R31, 0x0 ;  /* 0x00000000001f7802 */ /* 0x000fc80000000f00 */
[----:B------:R-:W-:Y:S05]  /*a990*/  RET.REL.NODEC R30 `(_ZN7cutlass13device_kernelIN5flash19enable_sm80_to_sm89INS1_16FlashAttnBwdSm80INS1_25CollectiveMainloopBwdSm80ILi2ELi2EN4cute5tupleIJNS5_1CILi128EEES8_NS7_ILi64EEEEEENS_6half_tEfNS_4arch4Sm80ELb1ELb0ELb1ELb0ELb0ELb0ELb0ELb0ELi2ELi4ELi4ELi4ELb0EEENS1_21CollectiveEpilogueBwdISA_SB_SD_Li256ELb0ELb0ELi2EEENS1_25SingleTileBwdLPTSchedulerILb0ELi128ELb0EEEEEEEEEvNT_6ParamsE) ;  /* 0xffff56601e007950 */ /* 0x000fea0003c3ffff */
        .type           $_ZN7cutlass13device_kernelIN5flash19enable_sm80_to_sm89INS1_16FlashAttnBwdSm80INS1_25CollectiveMainloopBwdSm80ILi2ELi2EN4cute5tupleIJNS5_1CILi128EEES8_NS7_ILi64EEEEEENS_6half_tEfNS_4arch4Sm80ELb1ELb0ELb1ELb0ELb0ELb0ELb0ELb0ELi2ELi4ELi4ELi4ELb0EEENS1_21CollectiveEpilogueBwdISA_SB_SD_Li256ELb0ELb0ELi2EEENS1_25SingleTileBwdLPTSchedulerILb0ELi128ELb0EEEEEEEEEvNT_6ParamsE$_ZZN4cute6upcastILi2ENS_5tupleIJNS1_IJNS_1CILi1EEENS1_IJNS2_ILi2EEES4_S4_EEEEEES4_NS1_IJS4_S4_EEEEEENS1_IJNS1_IJNS2_ILi0EEENS1_IJS3_NS2_ILi512EEEiEEEEEENS2_ILi4096EEENS1_IJiNS2_ILi8192EEEEEEEEEEEDaRKT0_RKT1_ENKUlRKT_RKT0_E_clIS6_SC_EEDaSP_SS_,@function
        .size           $_ZN7cutlass13device_kernelIN5flash19enable_sm80_to_sm89INS1_16FlashAttnBwdSm80INS1_25CollectiveMainloopBwdSm80ILi2ELi2EN4cute5tupleIJNS5_1CILi128EEES8_NS7_ILi64EEEEEENS_6half_tEfNS_4arch4Sm80ELb1ELb0ELb1ELb0ELb0ELb0ELb0ELb0ELi2ELi4ELi4ELi4ELb0EEENS1_21CollectiveEpilogueBwdISA_SB_SD_Li256ELb0ELb0ELi2EEENS1_25SingleTileBwdLPTSchedulerILb0ELi128ELb0EEEEEEEEEvNT_6ParamsE$_ZZN4cute6upcastILi2ENS_5tupleIJNS1_IJNS_1CILi1EEENS1_IJNS2_ILi2EEES4_S4_EEEEEES4_NS1_IJS4_S4_EEEEEENS1_IJNS1_IJNS2_ILi0EEENS1_IJS3_NS2_ILi512EEEiEEEEEENS2_ILi4096EEENS1_IJiNS2_ILi8192EEEEEEEEEEEDaRKT0_RKT1_ENKUlRKT_RKT0_E_clIS6_SC_EEDaSP_SS_,($_ZN7cutlass13device_kernelIN5flash19enable_sm80_to_sm89INS1_16FlashAttnBwdSm80INS1_25CollectiveMainloopBwdSm80ILi2ELi2EN4cute5tupleIJNS5_1CILi128EEES8_NS7_ILi64EEEEEENS_6half_tEfNS_4arch4Sm80ELb1ELb0ELb1ELb0ELb0ELb0ELb0ELb0ELi2ELi4ELi4ELi4ELb0EEENS1_21CollectiveEpilogueBwdISA_SB_SD_Li256ELb0ELb0ELi2EEENS1_25SingleTileBwdLPTSchedulerILb0ELi128ELb0EEEEEEEEEvNT_6ParamsE$_ZZN4cute6upcastILi2ENS_5tupleIJNS1_IJNS_1CILi1EEENS1_IJNS2_ILi2EEES4_S4_EEEEEES4_NS1_IJS4_S4_EEEEEENS1_IJNS1_IJNS2_ILi0EEENS1_IJS3_NS2_ILi512EEEiEEEEEENS2_ILi4096EEENS1_IJiNS2_ILi8192EEEEEEEEEEEDaRKT0_RKT1_ENKUlRKT_RKT0_E_clIS7_SF_EEDaSP_SS_ - $_ZN7cutlass13device_kernelIN5flash19enable_sm80_to_sm89INS1_16FlashAttnBwdSm80INS1_25CollectiveMainloopBwdSm80ILi2ELi2EN4cute5tupleIJNS5_1CILi128EEES8_NS7_ILi64EEEEEENS_6half_tEfNS_4arch4Sm80ELb1ELb0ELb1ELb0ELb0ELb0ELb0ELb0ELi2ELi4ELi4ELi4ELb0EEENS1_21CollectiveEpilogueBwdISA_SB_SD_Li256ELb0ELb0ELi2EEENS1_25SingleTileBwdLPTSchedulerILb0ELi128ELb0EEEEEEEEEvNT_6ParamsE$_ZZN4cute6upcastILi2ENS_5tupleIJNS1_IJNS_1CILi1EEENS1_IJNS2_ILi2EEES4_S4_EEEEEES4_NS1_IJS4_S4_EEEEEENS1_IJNS1_IJNS2_ILi0EEENS1_IJS3_NS2_ILi512EEEiEEEEEENS2_ILi4096EEENS1_IJiNS2_ILi8192EEEEEEEEEEEDaRKT0_RKT1_ENKUlRKT_RKT0_E_clIS6_SC_EEDaSP_SS_)
$_ZN7cutlass13device_kernelIN5flash19enable_sm80_to_sm89INS1_16FlashAttnBwdSm80INS1_25CollectiveMainloopBwdSm80ILi2ELi2EN4cute5tupleIJNS5_1CILi128EEES8_NS7_ILi64EEEEEENS_6half_tEfNS_4arch4Sm80ELb1ELb0ELb1ELb0ELb0ELb0ELb0ELb0ELi2ELi4ELi4ELi4ELb0EEENS1_21CollectiveEpilogueBwdISA_SB_SD_Li256ELb0ELb0ELi2EEENS1_25SingleTileBwdLPTSchedulerILb0ELi128ELb0EEEEEEEEEvNT_6ParamsE$_ZZN4cute6upcastILi2ENS_5tupleIJNS1_IJNS_1CILi1EEENS1_IJNS2_ILi2EEES4_S4_EEEEEES4_NS1_IJS4_S4_EEEEEENS1_IJNS1_IJNS2_ILi0EEENS1_IJS3_NS2_ILi512EEEiEEEEEENS2_ILi4096EEENS1_IJiNS2_ILi8192EEEEEEEEEEEDaRKT0_RKT1_ENKUlRKT_RKT0_E_clIS6_SC_EEDaSP_SS_:
[----:B------:R-:W-:-:S06]  /*a9a0*/  IADD3 R3, R4, -c[0x0][0x20], RZ ;  /* 0x8000080004037a10 */ /* 0x000fcc0007ffe0ff */
[----:B------:R-:W2:Y:S02]  /*a9b0*/  LDL R3, [R3] ;  /* 0x0000000003037983 */ /* 0x000ea40000100800 */
[----:B--2---:R-:W-:Y:S01]  /*a9c0*/  LEA.HI R18, R3, R3, RZ, 0x1 ;  /* 0x0000000303127211 */ /* 0x004fe200078f08ff */
[----:B------:R-:W-:-:S03]  /*a9d0*/  IMAD.MOV.U32 R3, RZ, RZ, 0x0 ;  /* 0x00000000ff037424 */ /* 0x000fc600078e00ff */
[----:B------:R-:W-:Y:S01]  /*a9e0*/  SHF.R.S32.HI R18, RZ, 0x1, R18 ;  /* 0x00000001ff127819 */ /* 0x000fe20000011412 */
[----:B------:R-:W-:Y:S06]  /*a9f0*/  RET.REL.NODEC R2 `(_ZN7cutlass13device_kernelIN5flash19enable_sm80_to_sm89INS1_16FlashAttnBwdSm80INS1_25CollectiveMainloopBwdSm80ILi2ELi2EN4cute5tupleIJNS5_1CILi128EEES8_NS7_ILi64EEEEEENS_6half_tEfNS_4arch4Sm80ELb1ELb0ELb1ELb0ELb0ELb0ELb0ELb0ELi2ELi4ELi4ELi4ELb0EEENS1_21CollectiveEpilogueBwdISA_SB_SD_Li256ELb0ELb0ELi2EEENS1_25SingleTileBwdLPTSchedulerILb0ELi128ELb0EEEEEEEEEvNT_6ParamsE) ;  /* 0xffff560002007950 */ /* 0x000fec0003c3ffff */
        .type           $_ZN7cutlass13device_kernelIN5flash19enable_sm80_to_sm89INS1_16FlashAttnBwdSm80INS1_25CollectiveMainloopBwdSm80ILi2ELi2EN4cute5tupleIJNS5_1CILi128EEES8_NS7_ILi64EEEEEENS_6half_tEfNS_4arch4Sm80ELb1ELb0ELb1ELb0ELb0ELb0ELb0ELb0ELi2ELi4ELi4ELi4ELb0EEENS1_21CollectiveEpilogueBwdISA_SB_SD_Li256ELb0ELb0ELi2EEENS1_25SingleTileBwdLPTSchedulerILb0ELi128ELb0EEEEEEEEEvNT_6ParamsE$_ZZN4cute6upcastILi2ENS_5tupleIJNS1_IJNS_1CILi1EEENS1_IJNS2_ILi2EEES4_S4_EEEEEES4_NS1_IJS4_S4_EEEEEENS1_IJNS1_IJNS2_ILi0EEENS1_IJS3_NS2_ILi512EEEiEEEEEENS2_ILi4096EEENS1_IJiNS2_ILi8192EEEEEEEEEEEDaRKT0_RKT1_ENKUlRKT_RKT0_E_clIS7_SF_EEDaSP_SS_,@function
        .size           $_ZN7cutlass13device_kernelIN5flash19enable_sm80_to_sm89INS1_16FlashAttnBwdSm80INS1_25CollectiveMainloopBwdSm80ILi2ELi2EN4cute5tupleIJNS5_1CILi128EEES8_NS7_ILi64EEEEEENS_6half_tEfNS_4arch4Sm80ELb1ELb0ELb1ELb0ELb0ELb0ELb0ELb0ELi2ELi4ELi4ELi4ELb0EEENS1_21CollectiveEpilogueBwdISA_SB_SD_Li256ELb0ELb0ELi2EEENS1_25SingleTileBwdLPTSchedulerILb0ELi128ELb0EEEEEEEEEvNT_6ParamsE$_ZZN4cute6upcastILi2ENS_5tupleIJNS1_IJNS_1CILi1EEENS1_IJNS2_ILi2EEES4_S4_EEEEEES4_NS1_IJS4_S4_EEEEEENS1_IJNS1_IJNS2_ILi0EEENS1_IJS3_NS2_ILi512EEEiEEEEEENS2_ILi4096EEENS1_IJiNS2_ILi8192EEEEEEEEEEEDaRKT0_RKT1_ENKUlRKT_RKT0_E_clIS7_SF_EEDaSP_SS_,($_ZN7cutlass13device_kernelIN5flash19enable_sm80_to_sm89INS1_16FlashAttnBwdSm80INS1_25CollectiveMainloopBwdSm80ILi2ELi2EN4cute5tupleIJNS5_1CILi128EEES8_NS7_ILi64EEEEEENS_6half_tEfNS_4arch4Sm80ELb1ELb0ELb1ELb0ELb0ELb0ELb0ELb0ELi2ELi4ELi4ELi4ELb0EEENS1_21CollectiveEpilogueBwdISA_SB_SD_Li256ELb0ELb0ELi2EEENS1_25SingleTileBwdLPTSchedulerILb0ELi128ELb0EEEEEEEEEvNT_6ParamsE$_ZZN4cute7crd2crdINS_5tupleIJiiiNS_1CILi0EEEEEENS1_IJNS2_ILi32EEENS2_ILi4EEENS2_ILi2EEENS2_ILi1EEEEEENS1_IJS8_S8_S8_S8_EEEEEDaRKT_RKT0_RKT1_ENKUlRKT_RKT0_RKT1_E_clIiS5_S8_EEDaSM_SP_SS_ - $_ZN7cutlass13device_kernelIN5flash19enable_sm80_to_sm89INS1_16FlashAttnBwdSm80INS1_25CollectiveMainloopBwdSm80ILi2ELi2EN4cute5tupleIJNS5_1CILi128EEES8_NS7_ILi64EEEEEENS_6half_tEfNS_4arch4Sm80ELb1ELb0ELb1ELb0ELb0ELb0ELb0ELb0ELi2ELi4ELi4ELi4ELb0EEENS1_21CollectiveEpilogueBwdISA_SB_SD_Li256ELb0ELb0ELi2EEENS1_25SingleTileBwdLPTSchedulerILb0ELi128ELb0EEEEEEEEEvNT_6ParamsE$_ZZN4cute6upcastILi2ENS_5tupleIJNS1_IJNS_1CILi1EEENS1_IJNS2_ILi2EEES4_S4_EEEEEES4_NS1_IJS4_S4_EEEEEENS1_IJNS1_IJNS2_ILi0EEENS1_IJS3_NS2_ILi512EEEiEEEEEENS2_ILi4096EEENS1_IJiNS2_ILi8192EEEEEEEEEEEDaRKT0_RKT1_ENKUlRKT_RKT0_E_clIS7_SF_EEDaSP_SS_)
$_ZN7cutlass13device_kernelIN5flash19enable_sm80_to_sm89INS1_16FlashAttnBwdSm80INS1_25CollectiveMainloopBwdSm80ILi2ELi2EN4cute5tupleIJNS5_1CILi128EEES8_NS7_ILi64EEEEEENS_6half_tEfNS_4arch4Sm80ELb1ELb0ELb1ELb0ELb0ELb0ELb0ELb0ELi2ELi4ELi4ELi4ELb0EEENS1_21CollectiveEpilogueBwdISA_SB_SD_Li256ELb0ELb0ELi2EEENS1_25SingleTileBwdLPTSchedulerILb0ELi128ELb0EEEEEEEEEvNT_6ParamsE$_ZZN4cute6upcastILi2ENS_5tupleIJNS1_IJNS_1CILi1EEENS1_IJNS2_ILi2EEES4_S4_EEEEEES4_NS1_IJS4_S4_EEEEEENS1_IJNS1_IJNS2_ILi0EEENS1_IJS3_NS2_ILi512EEEiEEEEEENS2_ILi4096EEENS1_IJiNS2_ILi8192EEEEEEEEEEEDaRKT0_RKT1_ENKUlRKT_RKT0_E_clIS7_SF_EEDaSP_SS_:
[----:B------:R-:W-:Y:S01]  /*aa00*/  IMAD.MOV.U32 R20, RZ, RZ, R6 ;  /* 0x000000ffff147224 */ /* 0x000fe200078e0006 */
[----:B------:R-:W-:Y:S01]  /*aa10*/  LEA.HI R2, R2, R2, RZ, 0x1 ;  /* 0x0000000202027211 */ /* 0x000fe200078f08ff */
[----:B------:R-:W-:-:S03]  /*aa20*/  IMAD.MOV.U32 R21, RZ, RZ, 0x0 ;  /* 0x00000000ff157424 */ /* 0x000fc600078e00ff */
[----:B------:R-:W-:Y:S01]  /*aa30*/  SHF.R.S32.HI R2, RZ, 0x1, R2 ;  /* 0x00000001ff027819 */ /* 0x000fe20000011402 */
[----:B------:R-:W-:Y:S06]  /*aa40*/  RET.REL.NODEC R20 `(_ZN7cutlass13device_kernelIN5flash19enable_sm80_to_sm89INS1_16FlashAttnBwdSm80INS1_25CollectiveMainloopBwdSm80ILi2ELi2EN4cute5tupleIJNS5_1CILi128EEES8_NS7_ILi64EEEEEENS_6half_tEfNS_4arch4Sm80ELb1ELb0ELb1ELb0ELb0ELb0ELb0ELb0ELi2ELi4ELi4ELi4ELb0EEENS1_21CollectiveEpilogueBwdISA_SB_SD_Li256ELb0ELb0ELi2EEENS1_25SingleTileBwdLPTSchedulerILb0ELi128ELb0EEEEEEEEEvNT_6ParamsE) ;  /* 0xffff55b014007950 */ /* 0x000fec0003c3ffff */
        .type           $_ZN7cutlass13device_kernelIN5flash19enable_sm80_to_sm89INS1_16FlashAttnBwdSm80INS1_25CollectiveMainloopBwdSm80ILi2ELi2EN4cute5tupleIJNS5_1CILi128EEES8_NS7_ILi64EEEEEENS_6half_tEfNS_4arch4Sm80ELb1ELb0ELb1ELb0ELb0ELb0ELb0ELb0ELi2ELi4ELi4ELi4ELb0EEENS1_21CollectiveEpilogueBwdISA_SB_SD_Li256ELb0ELb0ELi2EEENS1_25SingleTileBwdLPTSchedulerILb0ELi128ELb0EEEEEEEEEvNT_6ParamsE$_ZZN4cute7crd2crdINS_5tupleIJiiiNS_1CILi0EEEEEENS1_IJNS2_ILi32EEENS2_ILi4EEENS2_ILi2EEENS2_ILi1EEEEEENS1_IJS8_S8_S8_S8_EEEEEDaRKT_RKT0_RKT1_ENKUlRKT_RKT0_RKT1_E_clIiS5_S8_EEDaSM_SP_SS_,@function
        .size           $_ZN7cutlass13device_kernelIN5flash19enable_sm80_to_sm89INS1_16FlashAttnBwdSm80INS1_25CollectiveMainloopBwdSm80ILi2ELi2EN4cute5tupleIJNS5_1CILi128EEES8_NS7_ILi64EEEEEENS_6half_tEfNS_4arch4Sm80ELb1ELb0ELb1ELb0ELb0ELb0ELb0ELb0ELi2ELi4ELi4ELi4ELb0EEENS1_21CollectiveEpilogueBwdISA_SB_SD_Li256ELb0ELb0ELi2EEENS1_25SingleTileBwdLPTSchedulerILb0ELi128ELb0EEEEEEEEEvNT_6ParamsE$_ZZN4cute7crd2crdINS_5tupleIJiiiNS_1CILi0EEEEEENS1_IJNS2_ILi32EEENS2_ILi4EEENS2_ILi2EEENS2_ILi1EEEEEENS1_IJS8_S8_S8_S8_EEEEEDaRKT_RKT0_RKT1_ENKUlRKT_RKT0_RKT1_E_clIiS5_S8_EEDaSM_SP_SS_,($_ZN7cutlass13device_kernelIN5flash19enable_sm80_to_sm89INS1_16FlashAttnBwdSm80INS1_25CollectiveMainloopBwdSm80ILi2ELi2EN4cute5tupleIJNS5_1CILi128EEES8_NS7_ILi64EEEEEENS_6half_tEfNS_4arch4Sm80ELb1ELb0ELb1ELb0ELb0ELb0ELb0ELb0ELi2ELi4ELi4ELi4ELb0EEENS1_21CollectiveEpilogueBwdISA_SB_SD_Li256ELb0ELb0ELi2EEENS1_25SingleTileBwdLPTSchedulerILb0ELi128ELb0EEEEEEEEEvNT_6ParamsE$_ZZN4cute7crd2crdINS_5tupleIJiiiNS_1CILi0EEEEEENS1_IJNS2_ILi32EEENS2_ILi4EEENS2_ILi2EEENS2_ILi1EEEEEENS1_IJS8_S8_S8_S8_EEEEEDaRKT_RKT0_RKT1_ENKUlRKT_RKT0_RKT1_E_clIiS6_S8_EEDaSM_SP_SS_ - $_ZN7cutlass13device_kernelIN5flash19enable_sm80_to_sm89INS1_16FlashAttnBwdSm80INS1_25CollectiveMainloopBwdSm80ILi2ELi2EN4cute5tupleIJNS5_1CILi128EEES8_NS7_ILi64EEEEEENS_6half_tEfNS_4arch4Sm80ELb1ELb0ELb1ELb0ELb0ELb0ELb0ELb0ELi2ELi4ELi4ELi4ELb0EEENS1_21CollectiveEpilogueBwdISA_SB_SD_Li256ELb0ELb0ELi2EEENS1_25SingleTileBwdLPTSchedulerILb0ELi128ELb0EEEEEEEEEvNT_6ParamsE$_ZZN4cute7crd2crdINS_5tupleIJiiiNS_1CILi0EEEEEENS1_IJNS2_ILi32EEENS2_ILi4EEENS2_ILi2EEENS2_ILi1EEEEEENS1_IJS8_S8_S8_S8_EEEEEDaRKT_RKT0_RKT1_ENKUlRKT_RKT0_RKT1_E_clIiS5_S8_EEDaSM_SP_SS_)
$_ZN7cutlass13device_kernelIN5flash19enable_sm80_to_sm89INS1_16FlashAttnBwdSm80INS1_25CollectiveMainloopBwdSm80ILi2ELi2EN4cute5tupleIJNS5_1CILi128EEES8_NS7_ILi64EEEEEENS_6half_tEfNS_4arch4Sm80ELb1ELb0ELb1ELb0ELb0ELb0ELb0ELb0ELi2ELi4ELi4ELi4ELb0EEENS1_21CollectiveEpilogueBwdISA_SB_SD_Li256ELb0ELb0ELi2EEENS1_25SingleTileBwdLPTSchedulerILb0ELi128ELb0EEEEEEEEEvNT_6ParamsE$_ZZN4cute7crd2crdINS_5tupleIJiiiNS_1CILi0EEEEEENS1_IJNS2_ILi32EEENS2_ILi4EEENS2_ILi2EEENS2_ILi1EEEEEENS1_IJS8_S8_S8_S8_EEEEEDaRKT_RKT0_RKT1_ENKUlRKT_RKT0_RKT1_E_clIiS5_S8_EEDaSM_SP_SS_:
[----:B------:R-:W-:Y:S02]  /*aa50*/  MOV R24, R12 ;  /* 0x0000000c00187202 */ /* 0x000fe40000000f00 */
[----:B------:R-:W-:-:S04]  /*aa60*/  MOV R25, 0x0 ;  /* 0x0000000000197802 */ /* 0x000fc80000000f00 */
[----:B------:R-:W-:Y:S05]  /*aa70*/  RET.REL.NODEC R24 `(_ZN7cutlass13device_kernelIN5flash19enable_sm80_to_sm89INS1_16FlashAttnBwdSm80INS1_25CollectiveMainloopBwdSm80ILi2ELi2EN4cute5tupleIJNS5_1CILi128EEES8_NS7_ILi64EEEEEENS_6half_tEfNS_4arch4Sm80ELb1ELb0ELb1ELb0ELb0ELb0ELb0ELb0ELi2ELi4ELi4ELi4ELb0EEENS1_21CollectiveEpilogueBwdISA_SB_SD_Li256ELb0ELb0ELi2EEENS1_25SingleTileBwdLPTSchedulerILb0ELi128ELb0EEEEEEEEEvNT_6ParamsE) ;  /* 0xffff558018007950 */ /* 0x000fea0003c3ffff */
        .type           $_ZN7cutlass13device_kernelIN5flash19enable_sm80_to_sm89INS1_16FlashAttnBwdSm80INS1_25CollectiveMainloopBwdSm80ILi2ELi2EN4cute5tupleIJNS5_1CILi128EEES8_NS7_ILi64EEEEEENS_6half_tEfNS_4arch4Sm80ELb1ELb0ELb1ELb0ELb0ELb0ELb0ELb0ELi2ELi4ELi4ELi4ELb0EEENS1_21CollectiveEpilogueBwdISA_SB_SD_Li256ELb0ELb0ELi2EEENS1_25SingleTileBwdLPTSchedulerILb0ELi128ELb0EEEEEEEEEvNT_6ParamsE$_ZZN4cute7crd2crdINS_5tupleIJiiiNS_1CILi0EEEEEENS1_IJNS2_ILi32EEENS2_ILi4EEENS2_ILi2EEENS2_ILi1EEEEEENS1_IJS8_S8_S8_S8_EEEEEDaRKT_RKT0_RKT1_ENKUlRKT_RKT0_RKT1_E_clIiS6_S8_EEDaSM_SP_SS_,@function
        .size           $_ZN7cutlass13device_kernelIN5flash19enable_sm80_to_sm89INS1_16FlashAttnBwdSm80INS1_25CollectiveMainloopBwdSm80ILi2ELi2EN4cute5tupleIJNS5_1CILi128EEES8_NS7_ILi64EEEEEENS_6half_tEfNS_4arch4Sm80ELb1ELb0ELb1ELb0ELb0ELb0ELb0ELb0ELi2ELi4ELi4ELi4ELb0EEENS1_21CollectiveEpilogueBwdISA_SB_SD_Li256ELb0ELb0ELi2EEENS1_25SingleTileBwdLPTSchedulerILb0ELi128ELb0EEEEEEEEEvNT_6ParamsE$_ZZN4cute7crd2crdINS_5tupleIJiiiNS_1CILi0EEEEEENS1_IJNS2_ILi32EEENS2_ILi4EEENS2_ILi2EEENS2_ILi1EEEEEENS1_IJS8_S8_S8_S8_EEEEEDaRKT_RKT0_RKT1_ENKUlRKT_RKT0_RKT1_E_clIiS6_S8_EEDaSM_SP_SS_,($_ZN7cutlass13device_kernelIN5flash19enable_sm80_to_sm89INS1_16FlashAttnBwdSm80INS1_25CollectiveMainloopBwdSm80ILi2ELi2EN4cute5tupleIJNS5_1CILi128EEES8_NS7_ILi64EEEEEENS_6half_tEfNS_4arch4Sm80ELb1ELb0ELb1ELb0ELb0ELb0ELb0ELb0ELi2ELi4ELi4ELi4ELb0EEENS1_21CollectiveEpilogueBwdISA_SB_SD_Li256ELb0ELb0ELi2EEENS1_25SingleTileBwdLPTSchedulerILb0ELi128ELb0EEEEEEEEEvNT_6ParamsE$_ZZN4cute7crd2crdINS_5tupleIJiiiNS_1CILi0EEEEEENS1_IJNS2_ILi32EEENS2_ILi4EEENS2_ILi2EEENS2_ILi1EEEEEENS1_IJS8_S8_S8_S8_EEEEEDaRKT_RKT0_RKT1_ENKUlRKT_RKT0_RKT1_E_clIiS7_S8_EEDaSM_SP_SS_ - $_ZN7cutlass13device_kernelIN5flash19enable_sm80_to_sm89INS1_16FlashAttnBwdSm80INS1_25CollectiveMainloopBwdSm80ILi2ELi2EN4cute5tupleIJNS5_1CILi128EEES8_NS7_ILi64EEEEEENS_6half_tEfNS_4arch4Sm80ELb1ELb0ELb1ELb0ELb0ELb0ELb0ELb0ELi2ELi4ELi4ELi4ELb0EEENS1_21CollectiveEpilogueBwdISA_SB_SD_Li256ELb0ELb0ELi2EEENS1_25SingleTileBwdLPTSchedulerILb0ELi128ELb0EEEEEEEEEvNT_6ParamsE$_ZZN4cute7crd2crdINS_5tupleIJiiiNS_1CILi0EEEEEENS1_IJNS2_ILi32EEENS2_ILi4EEENS2_ILi2EEENS2_ILi1EEEEEENS1_IJS8_S8_S8_S8_EEEEEDaRKT_RKT0_RKT1_ENKUlRKT_RKT0_RKT1_E_clIiS6_S8_EEDaSM_SP_SS_)
$_ZN7cutlass13device_kernelIN5flash19enable_sm80_to_sm89INS1_16FlashAttnBwdSm80INS1_25CollectiveMainloopBwdSm80ILi2ELi2EN4cute5tupleIJNS5_1CILi128EEES8_NS7_ILi64EEEEEENS_6half_tEfNS_4arch4Sm80ELb1ELb0ELb1ELb0ELb0ELb0ELb0ELb0ELi2ELi4ELi4ELi4ELb0EEENS1_21CollectiveEpilogueBwdISA_SB_SD_Li256ELb0ELb0ELi2EEENS1_25SingleTileBwdLPTSchedulerILb0ELi128ELb0EEEEEEEEEvNT_6ParamsE$_ZZN4cute7crd2crdINS_5tupleIJiiiNS_1CILi0EEEEEENS1_IJNS2_ILi32EEENS2_ILi4EEENS2_ILi2EEENS2_ILi1EEEEEENS1_IJS8_S8_S8_S8_EEEEEDaRKT_RKT0_RKT1_ENKUlRKT_RKT0_RKT1_E_clIiS6_S8_EEDaSM_SP_SS_:
[----:B------:R-:W-:Y:S02]  /*aa80*/  MOV R24, R12 ;  /* 0x0000000c00187202 */ /* 0x000fe40000000f00 */
[----:B------:R-:W-:-:S04]  /*aa90*/  MOV R25, 0x0 ;  /* 0x0000000000197802 */ /* 0x000fc80000000f00 */
[----:B------:R-:W-:Y:S05]  /*aaa0*/  RET.REL.NODEC R24 `(_ZN7cutlass13device_kernelIN5flash19enable_sm80_to_sm89INS1_16FlashAttnBwdSm80INS1_25CollectiveMainloopBwdSm80ILi2ELi2EN4cute5tupleIJNS5_1CILi128EEES8_NS7_ILi64EEEEEENS_6half_tEfNS_4arch4Sm80ELb1ELb0ELb1ELb0ELb0ELb0ELb0ELb0ELi2ELi4ELi4ELi4ELb0EEENS1_21CollectiveEpilogueBwdISA_SB_SD_Li256ELb0ELb0ELi2EEENS1_25SingleTileBwdLPTSchedulerILb0ELi128ELb0EEEEEEEEEvNT_6ParamsE) ;  /* 0xffff555018007950 */ /* 0x000fea0003c3ffff */
        .type           $_ZN7cutlass13device_kernelIN5flash19enable_sm80_to_sm89INS1_16FlashAttnBwdSm80INS1_25CollectiveMainloopBwdSm80ILi2ELi2EN4cute5tupleIJNS5_1CILi128EEES8_NS7_ILi64EEEEEENS_6half_tEfNS_4arch4Sm80ELb1ELb0ELb1ELb0ELb0ELb0ELb0ELb0ELi2ELi4ELi4ELi4ELb0EEENS1_21CollectiveEpilogueBwdISA_SB_SD_Li256ELb0ELb0ELi2EEENS1_25SingleTileBwdLPTSchedulerILb0ELi128ELb0EEEEEEEEEvNT_6ParamsE$_ZZN4cute7crd2crdINS_5tupleIJiiiNS_1CILi0EEEEEENS1_IJNS2_ILi32EEENS2_ILi4EEENS2_ILi2EEENS2_ILi1EEEEEENS1_IJS8_S8_S8_S8_EEEEEDaRKT_RKT0_RKT1_ENKUlRKT_RKT0_RKT1_E_clIiS7_S8_EEDaSM_SP_SS_,@function
        .size           $_ZN7cutlass13device_kernelIN5flash19enable_sm80_to_sm89INS1_16FlashAttnBwdSm80INS1_25CollectiveMainloopBwdSm80ILi2ELi2EN4cute5tupleIJNS5_1CILi128EEES8_NS7_ILi64EEEEEENS_6half_tEfNS_4arch4Sm80ELb1ELb0ELb1ELb0ELb0ELb0ELb0ELb0ELi2ELi4ELi4ELi4ELb0EEENS1_21CollectiveEpilogueBwdISA_SB_SD_Li256ELb0ELb0ELi2EEENS1_25SingleTileBwdLPTSchedulerILb0ELi128ELb0EEEEEEEEEvNT_6ParamsE$_ZZN4cute7crd2crdINS_5tupleIJiiiNS_1CILi0EEEEEENS1_IJNS2_ILi32EEENS2_ILi4EEENS2_ILi2EEENS2_ILi1EEEEEENS1_IJS8_S8_S8_S8_EEEEEDaRKT_RKT0_RKT1_ENKUlRKT_RKT0_RKT1_E_clIiS7_S8_EEDaSM_SP_SS_,($_ZN7cutlass13device_kernelIN5flash19enable_sm80_to_sm89INS1_16FlashAttnBwdSm80INS1_25CollectiveMainloopBwdSm80ILi2ELi2EN4cute5tupleIJNS5_1CILi128EEES8_NS7_ILi64EEEEEENS_6half_tEfNS_4arch4Sm80ELb1ELb0ELb1ELb0ELb0ELb0ELb0ELb0ELi2ELi4ELi4ELi4ELb0EEENS1_21CollectiveEpilogueBwdISA_SB_SD_Li256ELb0ELb0ELi2EEENS1_25SingleTileBwdLPTSchedulerILb0ELi128ELb0EEEEEEEEEvNT_6ParamsE$_ZZN4cute7flattenINS_5tupleIJNS1_IJNS_1CILi0EEENS1_IJNS2_ILi1EEENS2_ILi512EEEiEEEEEENS2_ILi4096EEENS1_IJiNS2_ILi8192EEEEEEEEEEEDaRKT_ENKUlRKT_E_clIS7_EEDaSH_ - $_ZN7cutlass13device_kernelIN5flash19enable_sm80_to_sm89INS1_16FlashAttnBwdSm80INS1_25CollectiveMainloopBwdSm80ILi2ELi2EN4cute5tupleIJNS5_1CILi128EEES8_NS7_ILi64EEEEEENS_6half_tEfNS_4arch4Sm80ELb1ELb0ELb1ELb0ELb0ELb0ELb0ELb0ELi2ELi4ELi4ELi4ELb0EEENS1_21CollectiveEpilogueBwdISA_SB_SD_Li256ELb0ELb0ELi2EEENS1_25SingleTileBwdLPTSchedulerILb0ELi128ELb0EEEEEEEEEvNT_6ParamsE$_ZZN4cute7crd2crdINS_5tupleIJiiiNS_1CILi0EEEEEENS1_IJNS2_ILi32EEENS2_ILi4EEENS2_ILi2EEENS2_ILi1EEEEEENS1_IJS8_S8_S8_S8_EEEEEDaRKT_RKT0_RKT1_ENKUlRKT_RKT0_RKT1_E_clIiS7_S8_EEDaSM_SP_SS_)
$_ZN7cutlass13device_kernelIN5flash19enable_sm80_to_sm89INS1_16FlashAttnBwdSm80INS1_25CollectiveMainloopBwdSm80ILi2ELi2EN4cute5tupleIJNS5_1CILi128EEES8_NS7_ILi64EEEEEENS_6half_tEfNS_4arch4Sm80ELb1ELb0ELb1ELb0ELb0ELb0ELb0ELb0ELi2ELi4ELi4ELi4ELb0EEENS1_21CollectiveEpilogueBwdISA_SB_SD_Li256ELb0ELb0ELi2EEENS1_25SingleTileBwdLPTSchedulerILb0ELi128ELb0EEEEEEEEEvNT_6ParamsE$_ZZN4cute7crd2crdINS_5tupleIJiiiNS_1CILi0EEEEEENS1_IJNS2_ILi32EEENS2_ILi4EEENS2_ILi2EEENS2_ILi1EEEEEENS1_IJS8_S8_S8_S8_EEEEEDaRKT_RKT0_RKT1_ENKUlRKT_RKT0_RKT1_E_clIiS7_S8_EEDaSM_SP_SS_:
[----:B------:R-:W-:Y:S02]  /*aab0*/  MOV R24, R12 ;  /* 0x0000000c00187202 */ /* 0x000fe40000000f00 */
[----:B------:R-:W-:-:S04]  /*aac0*/  MOV R25, 0x0 ;  /* 0x0000000000197802 */ /* 0x000fc80000000f00 */
[----:B------:R-:W-:Y:S05]  /*aad0*/  RET.REL.NODEC R24 `(_ZN7cutlass13device_kernelIN5flash19enable_sm80_to_sm89INS1_16FlashAttnBwdSm80INS1_25CollectiveMainloopBwdSm80ILi2ELi2EN4cute5tupleIJNS5_1CILi128EEES8_NS7_ILi64EEEEEENS_6half_tEfNS_4arch4Sm80ELb1ELb0ELb1ELb0ELb0ELb0ELb0ELb0ELi2ELi4ELi4ELi4ELb0EEENS1_21CollectiveEpilogueBwdISA_SB_SD_Li256ELb0ELb0ELi2EEENS1_25SingleTileBwdLPTSchedulerILb0ELi128ELb0EEEEEEEEEvNT_6ParamsE) ;  /* 0xffff552018007950 */ /* 0x000fea0003c3ffff */
        .type           $_ZN7cutlass13device_kernelIN5flash19enable_sm80_to_sm89INS1_16FlashAttnBwdSm80INS1_25CollectiveMainloopBwdSm80ILi2ELi2EN4cute5tupleIJNS5_1CILi128EEES8_NS7_ILi64EEEEEENS_6half_tEfNS_4arch4Sm80ELb1ELb0ELb1ELb0ELb0ELb0ELb0ELb0ELi2ELi4ELi4ELi4ELb0EEENS1_21CollectiveEpilogueBwdISA_SB_SD_Li256ELb0ELb0ELi2EEENS1_25SingleTileBwdLPTSchedulerILb0ELi128ELb0EEEEEEEEEvNT_6ParamsE$_ZZN4cute7flattenINS_5tupleIJNS1_IJNS_1CILi0EEENS1_IJNS2_ILi1EEENS2_ILi512EEEiEEEEEENS2_ILi4096EEENS1_IJiNS2_ILi8192EEEEEEEEEEEDaRKT_ENKUlRKT_E_clIS7_EEDaSH_,@function
        .size           $_ZN7cutlass13device_kernelIN5flash19enable_sm80_to_sm89INS1_16FlashAttnBwdSm80INS1_25CollectiveMainloopBwdSm80ILi2ELi2EN4cute5tupleIJNS5_1CILi128EEES8_NS7_ILi64EEEEEENS_6half_tEfNS_4arch4Sm80ELb1ELb0ELb1ELb0ELb0ELb0ELb0ELb0ELi2ELi4ELi4ELi4ELb0EEENS1_21CollectiveEpilogueBwdISA_SB_SD_Li256ELb0ELb0ELi2EEENS1_25SingleTileBwdLPTSchedulerILb0ELi128ELb0EEEEEEEEEvNT_6ParamsE$_ZZN4cute7flattenINS_5tupleIJNS1_IJNS_1CILi0EEENS1_IJNS2_ILi1EEENS2_ILi512EEEiEEEEEENS2_ILi4096EEENS1_IJiNS2_ILi8192EEEEEEEEEEEDaRKT_ENKUlRKT_E_clIS7_EEDaSH_,($_ZN7cutlass13device_kernelIN5flash19enable_sm80_to_sm89INS1_16FlashAttnBwdSm80INS1_25CollectiveMainloopBwdSm80ILi2ELi2EN4cute5tupleIJNS5_1CILi128EEES8_NS7_ILi64EEEEEENS_6half_tEfNS_4arch4Sm80ELb1ELb0ELb1ELb0ELb0ELb0ELb0ELb0ELi2ELi4ELi4ELi4ELb0EEENS1_21CollectiveEpilogueBwdISA_SB_SD_Li256ELb0ELb0ELi2EEENS1_25SingleTileBwdLPTSchedulerILb0ELi128ELb0EEEEEEEEEvNT_6ParamsE$_ZZN4cute7flattenINS_5tupleIJNS1_IJNS_1CILi0EEENS1_IJNS2_ILi1EEENS2_ILi512EEEiEEEEEENS2_ILi4096EEENS1_IJiNS2_ILi8192EEEEEEEEEEEDaRKT_ENKUlRKT_E_clISA_EEDaSH_ - $_ZN7cutlass13device_kernelIN5flash19enable_sm80_to_sm89INS1_16FlashAttnBwdSm80INS1_25CollectiveMainloopBwdSm80ILi2ELi2EN4cute5tupleIJNS5_1CILi128EEES8_NS7_ILi64EEEEEENS_6half_tEfNS_4arch4Sm80ELb1ELb0ELb1ELb0ELb0ELb0ELb0ELb0ELi2ELi4ELi4ELi4ELb0EEENS1_21CollectiveEpilogueBwdISA_SB_SD_Li256ELb0ELb0ELi2EEENS1_25SingleTileBwdLPTSchedulerILb0ELi128ELb0EEEEEEEEEvNT_6ParamsE$_ZZN4cute7flattenINS_5tupleIJNS1_IJNS_1CILi0EEENS1_IJNS2_ILi1EEENS2_ILi512EEEiEEEEEENS2_ILi4096EEENS1_IJiNS2_ILi8192EEEEEEEEEEEDaRKT_ENKUlRKT_E_clIS7_EEDaSH_)
$_ZN7cutlass13device_kernelIN5flash19enable_sm80_to_sm89INS1_16FlashAttnBwdSm80INS1_25CollectiveMainloopBwdSm80ILi2ELi2EN4cute5tupleIJNS5_1CILi128EEES8_NS7_ILi64EEEEEENS_6half_tEfNS_4arch4Sm80ELb1ELb0ELb1ELb0ELb0ELb0ELb0ELb0ELi2ELi4ELi4ELi4ELb0EEENS1_21CollectiveEpilogueBwdISA_SB_SD_Li256ELb0ELb0ELi2EEENS1_25SingleTileBwdLPTSchedulerILb0ELi128ELb0EEEEEEEEEvNT_6ParamsE$_ZZN4cute7flattenINS_5tupleIJNS1_IJNS_1CILi0EEENS1_IJNS2_ILi1EEENS2_ILi512EEEiEEEEEENS2_ILi4096EEENS1_IJiNS2_ILi8192EEEEEEEEEEEDaRKT_ENKUlRKT_E_clIS7_EEDaSH_:
[----:B------:R-:W-:-:S04]  /*aae0*/  MOV R3, 0x0 ;  /* 0x0000000000037802 */ /* 0x000fc80000000f00 */
[----:B------:R-:W-:Y:S05]  /*aaf0*/  RET.REL.NODEC R2 `(_ZN7cutlass13device_kernelIN5flash19enable_sm80_to_sm89INS1_16FlashAttnBwdSm80INS1_25CollectiveMainloopBwdSm80ILi2ELi2EN4cute5tupleIJNS5_1CILi128EEES8_NS7_ILi64EEEEEENS_6half_tEfNS_4arch4Sm80ELb1ELb0ELb1ELb0ELb0ELb0ELb0ELb0ELi2ELi4ELi4ELi4ELb0EEENS1_21CollectiveEpilogueBwdISA_SB_SD_Li256ELb0ELb0ELi2EEENS1_25SingleTileBwdLPTSchedulerILb0ELi128ELb0EEEEEEEEEvNT_6ParamsE) ;  /* 0xffff550002007950 */ /* 0x000fea0003c3ffff */
        .type           $_ZN7cutlass13device_kernelIN5flash19enable_sm80_to_sm89INS1_16FlashAttnBwdSm80INS1_25CollectiveMainloopBwdSm80ILi2ELi2EN4cute5tupleIJNS5_1CILi128EEES8_NS7_ILi64EEEEEENS_6half_tEfNS_4arch4Sm80ELb1ELb0ELb1ELb0ELb0ELb0ELb0ELb0ELi2ELi4ELi4ELi4ELb0EEENS1_21CollectiveEpilogueBwdISA_SB_SD_Li256ELb0ELb0ELi2EEENS1_25SingleTileBwdLPTSchedulerILb0ELi128ELb0EEEEEEEEEvNT_6ParamsE$_ZZN4cute7flattenINS_5tupleIJNS1_IJNS_1CILi0EEENS1_IJNS2_ILi1EEENS2_ILi512EEEiEEEEEENS2_ILi4096EEENS1_IJiNS2_ILi8192EEEEEEEEEEEDaRKT_ENKUlRKT_E_clISA_EEDaSH_,@function
        .size           $_ZN7cutlass13device_kernelIN5flash19enable_sm80_to_sm89INS1_16FlashAttnBwdSm80INS1_25CollectiveMainloopBwdSm80ILi2ELi2EN4cute5tupleIJNS5_1CILi128EEES8_NS7_ILi64EEEEEENS_6half_tEfNS_4arch4Sm80ELb1ELb0ELb1ELb0ELb0ELb0ELb0ELb0ELi2ELi4ELi4ELi4ELb0EEENS1_21CollectiveEpilogueBwdISA_SB_SD_Li256ELb0ELb0ELi2EEENS1_25SingleTileBwdLPTSchedulerILb0ELi128ELb0EEEEEEEEEvNT_6ParamsE$_ZZN4cute7flattenINS_5tupleIJNS1_IJNS_1CILi0EEENS1_IJNS2_ILi1EEENS2_ILi512EEEiEEEEEENS2_ILi4096EEENS1_IJiNS2_ILi8192EEEEEEEEEEEDaRKT_ENKUlRKT_E_clISA_EEDaSH_,($_ZN7cutlass13device_kernelIN5flash19enable_sm80_to_sm89INS1_16FlashAttnBwdSm80INS1_25CollectiveMainloopBwdSm80ILi2ELi2EN4cute5tupleIJNS5_1CILi128EEES8_NS7_ILi64EEEEEENS_6half_tEfNS_4arch4Sm80ELb1ELb0ELb1ELb0ELb0ELb0ELb0ELb0ELi2ELi4ELi4ELi4ELb0EEENS1_21CollectiveEpilogueBwdISA_SB_SD_Li256ELb0ELb0ELi2EEENS1_25SingleTileBwdLPTSchedulerILb0ELi128ELb0EEEEEEEEEvNT_6ParamsE$_ZZN4cute7flattenINS_5tupleIJNS_1CILi1EEENS1_IJNS2_ILi8EEEiiEEENS2_ILi64EEENS1_IJiNS2_ILi144EEENS2_ILi288EEEEEENS2_ILi512EEEEEEEEDaRKT_ENKUlRKT_E_clIS5_EEDaSH_ - $_ZN7cutlass13device_kernelIN5flash19enable_sm80_to_sm89INS1_16FlashAttnBwdSm80INS1_25CollectiveMainloopBwdSm80ILi2ELi2EN4cute5tupleIJNS5_1CILi128EEES8_NS7_ILi64EEEEEENS_6half_tEfNS_4arch4Sm80ELb1ELb0ELb1ELb0ELb0ELb0ELb0ELb0ELi2ELi4ELi4ELi4ELb0EEENS1_21CollectiveEpilogueBwdISA_SB_SD_Li256ELb0ELb0ELi2EEENS1_25SingleTileBwdLPTSchedulerILb0ELi128ELb0EEEEEEEEEvNT_6ParamsE$_ZZN4cute7flattenINS_5tupleIJNS1_IJNS_1CILi0EEENS1_IJNS2_ILi1EEENS2_ILi512EEEiEEEEEENS2_ILi4096EEENS1_IJiNS2_ILi8192EEEEEEEEEEEDaRKT_ENKUlRKT_E_clISA_EEDaSH_)
$_ZN7cutlass13device_kernelIN5flash19enable_sm80_to_sm89INS1_16FlashAttnBwdSm80INS1_25CollectiveMainloopBwdSm80ILi2ELi2EN4cute5tupleIJNS5_1CILi128EEES8_NS7_ILi64EEEEEENS_6half_tEfNS_4arch4Sm80ELb1ELb0ELb1ELb0ELb0ELb0ELb0ELb0ELi2ELi4ELi4ELi4ELb0EEENS1_21CollectiveEpilogueBwdISA_SB_SD_Li256ELb0ELb0ELi2EEENS1_25SingleTileBwdLPTSchedulerILb0ELi128ELb0EEEEEEEEEvNT_6ParamsE$_ZZN4cute7flattenINS_5tupleIJNS1_IJNS_1CILi0EEENS1_IJNS2_ILi1EEENS2_ILi512EEEiEEEEEENS2_ILi4096EEENS1_IJiNS2_ILi8192EEEEEEEEEEEDaRKT_ENKUlRKT_E_clISA_EEDaSH_:
[----:B------:R-:W-:-:S04]  /*ab00*/  MOV R3, 0x0 ;  /* 0x0000000000037802 */ /* 0x000fc80000000f00 */
[----:B------:R-:W-:Y:S05]  /*ab10*/  RET.REL.NODEC R2 `(_ZN7cutlass13device_kernelIN5flash19enable_sm80_to_sm89INS1_16FlashAttnBwdSm80INS1_25CollectiveMainloopBwdSm80ILi2ELi2EN4cute5tupleIJNS5_1CILi128EEES8_NS7_ILi64EEEEEENS_6half_tEfNS_4arch4Sm80ELb1ELb0ELb1ELb0ELb0ELb0ELb0ELb0ELi2ELi4ELi4ELi4ELb0EEENS1_21CollectiveEpilogueBwdISA_SB_SD_Li256ELb0ELb0ELi2EEENS1_25SingleTileBwdLPTSchedulerILb0ELi128ELb0EEEEEEEEEvNT_6ParamsE) ;  /* 0xffff54e002007950 */ /* 0x000fea0003c3ffff */
        .type           $_ZN7cutlass13device_kernelIN5flash19enable_sm80_to_sm89INS1_16FlashAttnBwdSm80INS1_25CollectiveMainloopBwdSm80ILi2ELi2EN4cute5tupleIJNS5_1CILi128EEES8_NS7_ILi64EEEEEENS_6half_tEfNS_4arch4Sm80ELb1ELb0ELb1ELb0ELb0ELb0ELb0ELb0ELi2ELi4ELi4ELi4ELb0EEENS1_21CollectiveEpilogueBwdISA_SB_SD_Li256ELb0ELb0ELi2EEENS1_25SingleTileBwdLPTSchedulerILb0ELi128ELb0EEEEEEEEEvNT_6ParamsE$_ZZN4cute7flattenINS_5tupleIJNS_1CILi1EEENS1_IJNS2_ILi8EEEiiEEENS2_ILi64EEENS1_IJiNS2_ILi144EEENS2_ILi288EEEEEENS2_ILi512EEEEEEEEDaRKT_ENKUlRKT_E_clIS5_EEDaSH_,@function
        .size           $_ZN7cutlass13device_kernelIN5flash19enable_sm80_to_sm89INS1_16FlashAttnBwdSm80INS1_25CollectiveMainloopBwdSm80ILi2ELi2EN4cute5tupleIJNS5_1CILi128EEES8_NS7_ILi64EEEEEENS_6half_tEfNS_4arch4Sm80ELb1ELb0ELb1ELb0ELb0ELb0ELb0ELb0ELi2ELi4ELi4ELi4ELb0EEENS1_21CollectiveEpilogueBwdISA_SB_SD_Li256ELb0ELb0ELi2EEENS1_25SingleTileBwdLPTSchedulerILb0ELi128ELb0EEEEEEEEEvNT_6ParamsE$_ZZN4cute7flattenINS_5tupleIJNS_1CILi1EEENS1_IJNS2_ILi8EEEiiEEENS2_ILi64EEENS1_IJiNS2_ILi144EEENS2_ILi288EEEEEENS2_ILi512EEEEEEEEDaRKT_ENKUlRKT_E_clIS5_EEDaSH_,($_ZN7cutlass13device_kernelIN5flash19enable_sm80_to_sm89INS1_16FlashAttnBwdSm80INS1_25CollectiveMainloopBwdSm80ILi2ELi2EN4cute5tupleIJNS5_1CILi128EEES8_NS7_ILi64EEEEEENS_6half_tEfNS_4arch4Sm80ELb1ELb0ELb1ELb0ELb0ELb0ELb0ELb0ELi2ELi4ELi4ELi4ELb0EEENS1_21CollectiveEpilogueBwdISA_SB_SD_Li256ELb0ELb0ELi2EEENS1_25SingleTileBwdLPTSchedulerILb0ELi128ELb0EEEEEEEEEvNT_6ParamsE$_ZZN4cute7flattenINS_5tupleIJNS_1CILi1EEENS1_IJNS2_ILi8EEEiiEEENS2_ILi64EEENS1_IJiNS2_ILi144EEENS2_ILi288EEEEEENS2_ILi512EEEEEEEEDaRKT_ENKUlRKT_E_clIS9_EEDaSH_ - $_ZN7cutlass13device_kernelIN5flash19enable_sm80_to_sm89INS1_16FlashAttnBwdSm80INS1_25CollectiveMainloopBwdSm80ILi2ELi2EN4cute5tupleIJNS5_1CILi128EEES8_NS7_ILi64EEEEEENS_6half_tEfNS_4arch4Sm80ELb1ELb0ELb1ELb0ELb0ELb0ELb0ELb0ELi2ELi4ELi4ELi4ELb0EEENS1_21CollectiveEpilogueBwdISA_SB_SD_Li256ELb0ELb0ELi2EEENS1_25SingleTileBwdLPTSchedulerILb0ELi128ELb0EEEEEEEEEvNT_6ParamsE$_ZZN4cute7flattenINS_5tupleIJNS_1CILi1EEENS1_IJNS2_ILi8EEEiiEEENS2_ILi64EEENS1_IJiNS2_ILi144EEENS2_ILi288EEEEEENS2_ILi512EEEEEEEEDaRKT_ENKUlRKT_E_clIS5_EEDaSH_)
$_ZN7cutlass13device_kernelIN5flash19enable_sm80_to_sm89INS1_16FlashAttnBwdSm80INS1_25CollectiveMainloopBwdSm80ILi2ELi2EN4cute5tupleIJNS5_1CILi128EEES8_NS7_ILi64EEEEEENS_6half_tEfNS_4arch4Sm80ELb1ELb0ELb1ELb0ELb0ELb0ELb0ELb0ELi2ELi4ELi4ELi4ELb0EEENS1_21CollectiveEpilogueBwdISA_SB_SD_Li256ELb0ELb0ELi2EEENS1_25SingleTileBwdLPTSchedulerILb0ELi128ELb0EEEEEEEEEvNT_6ParamsE$_ZZN4cute7flattenINS_5tupleIJNS_1CILi1EEENS1_IJNS2_ILi8EEEiiEEENS2_ILi64EEENS1_IJiNS2_ILi144EEENS2_ILi288EEEEEENS2_ILi512EEEEEEEEDaRKT_ENKUlRKT_E_clIS5_EEDaSH_:
[----:B------:R-:W-:Y:S02]  /*ab20*/  MOV R34, R4 ;  /* 0x0000000400227202 */ /* 0x000fe40000000f00 */
[----:B------:R-:W-:Y:S02]  /*ab30*/  MOV R35, 0x0 ;  /* 0x0000000000237802 */ /* 0x000fe40000000f00 */
[----:B------:R-:W-:Y:S02]  /*ab40*/  MOV R5, R3 ;  /* 0x0000000300057202 */ /* 0x000fe40000000f00 */
[----:B------:R-:W-:Y:S05]  /*ab50*/  RET.REL.NODEC R34 `(_ZN7cutlass13device_kernelIN5flash19enable_sm80_to_sm89INS1_16FlashAttnBwdSm80INS1_25CollectiveMainloopBwdSm80ILi2ELi2EN4cute5tupleIJNS5_1CILi128EEES8_NS7_ILi64EEEEEENS_6half_tEfNS_4arch4Sm80ELb1ELb0ELb1ELb0ELb0ELb0ELb0ELb0ELi2ELi4ELi4ELi4ELb0EEENS1_21CollectiveEpilogueBwdISA_SB_SD_Li256ELb0ELb0ELi2EEENS1_25SingleTileBwdLPTSchedulerILb0ELi128ELb0EEEEEEEEEvNT_6ParamsE) ;  /* 0xffff54a022007950 */ /* 0x000fea0003c3ffff */
        .type           $_ZN7cutlass13device_kernelIN5flash19enable_sm80_to_sm89INS1_16FlashAttnBwdSm80INS1_25CollectiveMainloopBwdSm80ILi2ELi2EN4cute5tupleIJNS5_1CILi128EEES8_NS7_ILi64EEEEEENS_6half_tEfNS_4arch4Sm80ELb1ELb0ELb1ELb0ELb0ELb0ELb0ELb0ELi2ELi4ELi4ELi4ELb0EEENS1_21CollectiveEpilogueBwdISA_SB_SD_Li256ELb0ELb0ELi2EEENS1_25SingleTileBwdLPTSchedulerILb0ELi128ELb0EEEEEEEEEvNT_6ParamsE$_ZZN4cute7flattenINS_5tupleIJNS_1CILi1EEENS1_IJNS2_ILi8EEEiiEEENS2_ILi64EEENS1_IJiNS2_ILi144EEENS2_ILi288EEEEEENS2_ILi512EEEEEEEEDaRKT_ENKUlRKT_E_clIS9_EEDaSH_,@function
        .size           $_ZN7cutlass13device_kernelIN5flash19enable_sm80_to_sm89INS1_16FlashAttnBwdSm80INS1_25CollectiveMainloopBwdSm80ILi2ELi2EN4cute5tupleIJNS5_1CILi128EEES8_NS7_ILi64EEEEEENS_6half_tEfNS_4arch4Sm80ELb1ELb0ELb1ELb0ELb0ELb0ELb0ELb0ELi2ELi4ELi4ELi4ELb0EEENS1_21CollectiveEpilogueBwdISA_SB_SD_Li256ELb0ELb0ELi2EEENS1_25SingleTileBwdLPTSchedulerILb0ELi128ELb0EEEEEEEEEvNT_6ParamsE$_ZZN4cute7flattenINS_5tupleIJNS_1CILi1EEENS1_IJNS2_ILi8EEEiiEEENS2_ILi64EEENS1_IJiNS2_ILi144EEENS2_ILi288EEEEEENS2_ILi512EEEEEEEEDaRKT_ENKUlRKT_E_clIS9_EEDaSH_,($_ZN7cutlass13device_kernelIN5flash19enable_sm80_to_sm89INS1_16FlashAttnBwdSm80INS1_25CollectiveMainloopBwdSm80ILi2ELi2EN4cute5tupleIJNS5_1CILi128EEES8_NS7_ILi64EEEEEENS_6half_tEfNS_4arch4Sm80ELb1ELb0ELb1ELb0ELb0ELb0ELb0ELb0ELi2ELi4ELi4ELi4ELb0EEENS1_21CollectiveEpilogueBwdISA_SB_SD_Li256ELb0ELb0ELi2EEENS1_25SingleTileBwdLPTSchedulerILb0ELi128ELb0EEEEEEEEEvNT_6ParamsE$_ZZN4cute7flattenINS_5tupleIJNS_1CILi1EEENS1_IJiiiEEENS2_ILi64EEENS1_IJNS2_ILi72EEENS2_ILi144EEENS2_ILi288EEEEEENS2_ILi512EEEEEEEEDaRKT_ENKUlRKT_E_clIS4_EEDaSH_ - $_ZN7cutlass13device_kernelIN5flash19enable_sm80_to_sm89INS1_16FlashAttnBwdSm80INS1_25CollectiveMainloopBwdSm80ILi2ELi2EN4cute5tupleIJNS5_1CILi128EEES8_NS7_ILi64EEEEEENS_6half_tEfNS_4arch4Sm80ELb1ELb0ELb1ELb0ELb0ELb0ELb0ELb0ELi2ELi4ELi4ELi4ELb0EEENS1_21CollectiveEpilogueBwdISA_SB_SD_Li256ELb0ELb0ELi2EEENS1_25SingleTileBwdLPTSchedulerILb0ELi128ELb0EEEEEEEEEvNT_6ParamsE$_ZZN4cute7flattenINS_5tupleIJNS_1CILi1EEENS1_IJNS2_ILi8EEEiiEEENS2_ILi64EEENS1_IJiNS2_ILi144EEENS2_ILi288EEEEEENS2_ILi512EEEEEEEEDaRKT_ENKUlRKT_E_clIS9_EEDaSH_)
$_ZN7cutlass13device_kernelIN5flash19enable_sm80_to_sm89INS1_16FlashAttnBwdSm80INS1_25CollectiveMainloopBwdSm80ILi2ELi2EN4cute5tupleIJNS5_1CILi128EEES8_NS7_ILi64EEEEEENS_6half_tEfNS_4arch4Sm80ELb1ELb0ELb1ELb0ELb0ELb0ELb0ELb0ELi2ELi4ELi4ELi4ELb0EEENS1_21CollectiveEpilogueBwdISA_SB_SD_Li256ELb0ELb0ELi2EEENS1_25SingleTileBwdLPTSchedulerILb0ELi128ELb0EEEEEEEEEvNT_6ParamsE$_ZZN4cute7flattenINS_5tupleIJNS_1CILi1EEENS1_IJNS2_ILi8EEEiiEEENS2_ILi64EEENS1_IJiNS2_ILi144EEENS2_ILi288EEEEEENS2_ILi512EEEEEEEEDaRKT_ENKUlRKT_E_clIS9_EEDaSH_:
[----:B------:R-:W-:Y:S02]  /*ab60*/  MOV R34, R4 ;  /* 0x0000000400227202 */ /* 0x000fe40000000f00 */
[----:B------:R-:W-:-:S04]  /*ab70*/  MOV R35, 0x0 ;  /* 0x0000000000237802 */ /* 0x000fc80000000f00 */
[----:B------:R-:W-:Y:S05]  /*ab80*/  RET.REL.NODEC R34 `(_ZN7cutlass13device_kernelIN5flash19enable_sm80_to_sm89INS1_16FlashAttnBwdSm80INS1_25CollectiveMainloopBwdSm80ILi2ELi2EN4cute5tupleIJNS5_1CILi128EEES8_NS7_ILi64EEEEEENS_6half_tEfNS_4arch4Sm80ELb1ELb0ELb1ELb0ELb0ELb0ELb0ELb0ELi2ELi4ELi4ELi4ELb0EEENS1_21CollectiveEpilogueBwdISA_SB_SD_Li256ELb0ELb0ELi2EEENS1_25SingleTileBwdLPTSchedulerILb0ELi128ELb0EEEEEEEEEvNT_6ParamsE) ;  /* 0xffff547022007950 */ /* 0x000fea0003c3ffff */
        .type           $_ZN7cutlass13device_kernelIN5flash19enable_sm80_to_sm89INS1_16FlashAttnBwdSm80INS1_25CollectiveMainloopBwdSm80ILi2ELi2EN4cute5tupleIJNS5_1CILi128EEES8_NS7_ILi64EEEEEENS_6half_tEfNS_4arch4Sm80ELb1ELb0ELb1ELb0ELb0ELb0ELb0ELb0ELi2ELi4ELi4ELi4ELb0EEENS1_21CollectiveEpilogueBwdISA_SB_SD_Li256ELb0ELb0ELi2EEENS1_25SingleTileBwdLPTSchedulerILb0ELi128ELb0EEEEEEEEEvNT_6ParamsE$_ZZN4cute7flattenINS_5tupleIJNS_1CILi1EEENS1_IJiiiEEENS2_ILi64EEENS1_IJNS2_ILi72EEENS2_ILi144EEENS2_ILi288EEEEEENS2_ILi512EEEEEEEEDaRKT_ENKUlRKT_E_clIS4_EEDaSH_,@function
        .size           $_ZN7cutlass13device_kernelIN5flash19enable_sm80_to_sm89INS1_16FlashAttnBwdSm80INS1_25CollectiveMainloopBwdSm80ILi2ELi2EN4cute5tupleIJNS5_1CILi128EEES8_NS7_ILi64EEEEEENS_6half_tEfNS_4arch4Sm80ELb1ELb0ELb1ELb0ELb0ELb0ELb0ELb0ELi2ELi4ELi4ELi4ELb0EEENS1_21CollectiveEpilogueBwdISA_SB_SD_Li256ELb0ELb0ELi2EEENS1_25SingleTileBwdLPTSchedulerILb0ELi128ELb0EEEEEEEEEvNT_6ParamsE$_ZZN4cute7flattenINS_5tupleIJNS_1CILi1EEENS1_IJiiiEEENS2_ILi64EEENS1_IJNS2_ILi72EEENS2_ILi144EEENS2_ILi288EEEEEENS2_ILi512EEEEEEEEDaRKT_ENKUlRKT_E_clIS4_EEDaSH_,($_ZN7cutlass13device_kernelIN5flash19enable_sm80_to_sm89INS1_16FlashAttnBwdSm80INS1_25CollectiveMainloopBwdSm80ILi2ELi2EN4cute5tupleIJNS5_1CILi128EEES8_NS7_ILi64EEEEEENS_6half_tEfNS_4arch4Sm80ELb1ELb0ELb1ELb0ELb0ELb0ELb0ELb0ELi2ELi4ELi4ELi4ELb0EEENS1_21CollectiveEpilogueBwdISA_SB_SD_Li256ELb0ELb0ELi2EEENS1_25SingleTileBwdLPTSchedulerILb0ELi128ELb0EEEEEEEEEvNT_6ParamsE$_ZZN4cute7idx2crdINS_5tupleIJiiNS_1CILi0EEEEEENS1_IJNS1_IJNS2_ILi4EEENS2_ILi8EEEEEENS2_ILi2EEENS2_ILi1EEEEEEEEDaRKT_RKT0_ENKUlRKT_RKT0_E_clIiS7_EEDaSJ_SM_ - $_ZN7cutlass13device_kernelIN5flash19enable_sm80_to_sm89INS1_16FlashAttnBwdSm80INS1_25CollectiveMainloopBwdSm80ILi2ELi2EN4cute5tupleIJNS5_1CILi128EEES8_NS7_ILi64EEEEEENS_6half_tEfNS_4arch4Sm80ELb1ELb0ELb1ELb0ELb0ELb0ELb0ELb0ELi2ELi4ELi4ELi4ELb0EEENS1_21CollectiveEpilogueBwdISA_SB_SD_Li256ELb0ELb0ELi2EEENS1_25SingleTileBwdLPTSchedulerILb0ELi128ELb0EEEEEEEEEvNT_6ParamsE$_ZZN4cute7flattenINS_5tupleIJNS_1CILi1EEENS1_IJiiiEEENS2_ILi64EEENS1_IJNS2_ILi72EEENS2_ILi144EEENS2_ILi288EEEEEENS2_ILi512EEEEEEEEDaRKT_ENKUlRKT_E_clIS4_EEDaSH_)
$_ZN7cutlass13device_kernelIN5flash19enable_sm80_to_sm89INS1_16FlashAttnBwdSm80INS1_25CollectiveMainloopBwdSm80ILi2ELi2EN4cute5tupleIJNS5_1CILi128EEES8_NS7_ILi64EEEEEENS_6half_tEfNS_4arch4Sm80ELb1ELb0ELb1ELb0ELb0ELb0ELb0ELb0ELi2ELi4ELi4ELi4ELb0EEENS1_21CollectiveEpilogueBwdISA_SB_SD_Li256ELb0ELb0ELi2EEENS1_25SingleTileBwdLPTSchedulerILb0ELi128ELb0EEEEEEEEEvNT_6ParamsE$_ZZN4cute7flattenINS_5tupleIJNS_1CILi1EEENS1_IJiiiEEENS2_ILi64EEENS1_IJNS2_ILi72EEENS2_ILi144EEENS2_ILi288EEEEEENS2_ILi512EEEEEEEEDaRKT_ENKUlRKT_E_clIS4_EEDaSH_:
[----:B------:R-:W-:Y:S02]  /*ab90*/  MOV R36, R4 ;  /* 0x0000000400247202 */ /* 0x000fe40000000f00 */
[----:B------:R-:W-:-:S04]  /*aba0*/  MOV R37, 0x0 ;  /* 0x0000000000257802 */ /* 0x000fc80000000f00 */
[----:B------:R-:W-:Y:S05]  /*abb0*/  RET.REL.NODEC R36 `(_ZN7cutlass13device_kernelIN5flash19enable_sm80_to_sm89INS1_16FlashAttnBwdSm80INS1_25CollectiveMainloopBwdSm80ILi2ELi2EN4cute5tupleIJNS5_1CILi128EEES8_NS7_ILi64EEEEEENS_6half_tEfNS_4arch4Sm80ELb1ELb0ELb1ELb0ELb0ELb0ELb0ELb0ELi2ELi4ELi4ELi4ELb0EEENS1_21CollectiveEpilogueBwdISA_SB_SD_Li256ELb0ELb0ELi2EEENS1_25SingleTileBwdLPTSchedulerILb0ELi128ELb0EEEEEEEEEvNT_6ParamsE) ;  /* 0xffff544024007950 */ /* 0x000fea0003c3ffff */
        .type           $_ZN7cutlass13device_kernelIN5flash19enable_sm80_to_sm89INS1_16FlashAttnBwdSm80INS1_25CollectiveMainloopBwdSm80ILi2ELi2EN4cute5tupleIJNS5_1CILi128EEES8_NS7_ILi64EEEEEENS_6half_tEfNS_4arch4Sm80ELb1ELb0ELb1ELb0ELb0ELb0ELb0ELb0ELi2ELi4ELi4ELi4ELb0EEENS1_21CollectiveEpilogueBwdISA_SB_SD_Li256ELb0ELb0ELi2EEENS1_25SingleTileBwdLPTSchedulerILb0ELi128ELb0EEEEEEEEEvNT_6ParamsE$_ZZN4cute7idx2crdINS_5tupleIJiiNS_1CILi0EEEEEENS1_IJNS1_IJNS2_ILi4EEENS2_ILi8EEEEEENS2_ILi2EEENS2_ILi1EEEEEEEEDaRKT_RKT0_ENKUlRKT_RKT0_E_clIiS7_EEDaSJ_SM_,@function
        .size           $_ZN7cutlass13device_kernelIN5flash19enable_sm80_to_sm89INS1_16FlashAttnBwdSm80INS1_25CollectiveMainloopBwdSm80ILi2ELi2EN4cute5tupleIJNS5_1CILi128EEES8_NS7_ILi64EEEEEENS_6half_tEfNS_4arch4Sm80ELb1ELb0ELb1ELb0ELb0ELb0ELb0ELb0ELi2ELi4ELi4ELi4ELb0EEENS1_21CollectiveEpilogueBwdISA_SB_SD_Li256ELb0ELb0ELi2EEENS1_25SingleTileBwdLPTSchedulerILb0ELi128ELb0EEEEEEEEEvNT_6ParamsE$_ZZN4cute7idx2crdINS_5tupleIJiiNS_1CILi0EEEEEENS1_IJNS1_IJNS2_ILi4EEENS2_ILi8EEEEEENS2_ILi2EEENS2_ILi1EEEEEEEEDaRKT_RKT0_ENKUlRKT_RKT0_E_clIiS7_EEDaSJ_SM_,($_ZN7cutlass13device_kernelIN5flash19enable_sm80_to_sm89INS1_16FlashAttnBwdSm80INS1_25CollectiveMainloopBwdSm80ILi2ELi2EN4cute5tupleIJNS5_1CILi128EEES8_NS7_ILi64EEEEEENS_6half_tEfNS_4arch4Sm80ELb1ELb0ELb1ELb0ELb0ELb0ELb0ELb0ELi2ELi4ELi4ELi4ELb0EEENS1_21CollectiveEpilogueBwdISA_SB_SD_Li256ELb0ELb0ELi2EEENS1_25SingleTileBwdLPTSchedulerILb0ELi128ELb0EEEEEEEEEvNT_6ParamsE$_ZZN4cute7idx2crdINS_5tupleIJiiNS_1CILi0EEEEEENS1_IJNS1_IJNS2_ILi4EEENS2_ILi8EEEEEENS2_ILi2EEENS2_ILi1EEEEEEEEDaRKT_RKT0_ENKUlRKT_RKT0_E_clIiS8_EEDaSJ_SM_ - $_ZN7cutlass13device_kernelIN5flash19enable_sm80_to_sm89INS1_16FlashAttnBwdSm80INS1_25CollectiveMainloopBwdSm80ILi2ELi2EN4cute5tupleIJNS5_1CILi128EEES8_NS7_ILi64EEEEEENS_6half_tEfNS_4arch4Sm80ELb1ELb0ELb1ELb0ELb0ELb0ELb0ELb0ELi2ELi4ELi4ELi4ELb0EEENS1_21CollectiveEpilogueBwdISA_SB_SD_Li256ELb0ELb0ELi2EEENS1_25SingleTileBwdLPTSchedulerILb0ELi128ELb0EEEEEEEEEvNT_6ParamsE$_ZZN4cute7idx2crdINS_5tupleIJiiNS_1CILi0EEEEEENS1_IJNS1_IJNS2_ILi4EEENS2_ILi8EEEEEENS2_ILi2EEENS2_ILi1EEEEEEEEDaRKT_RKT0_ENKUlRKT_RKT0_E_clIiS7_EEDaSJ_SM_)
$_ZN7cutlass13device_kernelIN5flash19enable_sm80_to_sm89INS1_16FlashAttnBwdSm80INS1_25CollectiveMainloopBwdSm80ILi2ELi2EN4cute5tupleIJNS5_1CILi128EEES8_NS7_ILi64EEEEEENS_6half_tEfNS_4arch4Sm80ELb1ELb0ELb1ELb0ELb0ELb0ELb0ELb0ELi2ELi4ELi4ELi4ELb0EEENS1_21CollectiveEpilogueBwdISA_SB_SD_Li256ELb0ELb0ELi2EEENS1_25SingleTileBwdLPTSchedulerILb0ELi128ELb0EEEEEEEEEvNT_6ParamsE$_ZZN4cute7idx2crdINS_5tupleIJiiNS_1CILi0EEEEEENS1_IJNS1_IJNS2_ILi4EEENS2_ILi8EEEEEENS2_ILi2EEENS2_ILi1EEEEEEEEDaRKT_RKT0_ENKUlRKT_RKT0_E_clIiS7_EEDaSJ_SM_:
[----:B------:R-:W-:Y:S01]  /*abc0*/  SHF.R.S32.HI R5, RZ, 0x1f, R2 ;  /* 0x0000001fff057819 */ /* 0x000fe20000011402 */
[----:B------:R-:W-:Y:S02]  /*abd0*/  IMAD.MOV.U32 R36, RZ, RZ, R6 ;  /* 0x000000ffff247224 */ /* 0x000fe400078e0006 */
[----:B------:R-:W-:Y:S01]  /*abe0*/  IMAD.MOV.U32 R37, RZ, RZ, 0x0 ;  /* 0x00000000ff257424 */ /* 0x000fe200078e00ff */
[----:B------:R-:W-:-:S04]  /*abf0*/  LEA.HI R5, R5, R2, RZ, 0x2 ;  /* 0x0000000205057211 */ /* 0x000fc800078f10ff */
[----:B------:R-:W-:Y:S02]  /*ac00*/  LOP3.LUT R4, R5, 0xfffffffc, RZ, 0xc0, !PT ;  /* 0xfffffffc05047812 */ /* 0x000fe400078ec0ff */
[----:B------:R-:W-:-:S03]  /*ac10*/  SHF.R.S32.HI R5, RZ, 0x2, R5 ;  /* 0x00000002ff057819 */ /* 0x000fc60000011405 */
[----:B------:R-:W-:Y:S01]  /*ac20*/  IMAD.IADD R4, R2, 0x1, -R4 ;  /* 0x0000000102047824 */ /* 0x000fe200078e0a04 */
[----:B------:R-:W-:Y:S06]  /*ac30*/  RET.REL.NODEC R36 `(_ZN7cutlass13device_kernelIN5flash19enable_sm80_to_sm89INS1_16FlashAttnBwdSm80INS1_25CollectiveMainloopBwdSm80ILi2ELi2EN4cute5tupleIJNS5_1CILi128EEES8_NS7_ILi64EEEEEENS_6half_tEfNS_4arch4Sm80ELb1ELb0ELb1ELb0ELb0ELb0ELb0ELb0ELi2ELi4ELi4ELi4ELb0EEENS1_21CollectiveEpilogueBwdISA_SB_SD_Li256ELb0ELb0ELi2EEENS1_25SingleTileBwdLPTSchedulerILb0ELi128ELb0EEEEEEEEEvNT_6ParamsE) ;  /* 0xffff53c024007950 */ /* 0x000fec0003c3ffff */
        .type           $_ZN7cutlass13device_kernelIN5flash19enable_sm80_to_sm89INS1_16FlashAttnBwdSm80INS1_25CollectiveMainloopBwdSm80ILi2ELi2EN4cute5tupleIJNS5_1CILi128EEES8_NS7_ILi64EEEEEENS_6half_tEfNS_4arch4Sm80ELb1ELb0ELb1ELb0ELb0ELb0ELb0ELb0ELi2ELi4ELi4ELi4ELb0EEENS1_21CollectiveEpilogueBwdISA_SB_SD_Li256ELb0ELb0ELi2EEENS1_25SingleTileBwdLPTSchedulerILb0ELi128ELb0EEEEEEEEEvNT_6ParamsE$_ZZN4cute7idx2crdINS_5tupleIJiiNS_1CILi0EEEEEENS1_IJNS1_IJNS2_ILi4EEENS2_ILi8EEEEEENS2_ILi2EEENS2_ILi1EEEEEEEEDaRKT_RKT0_ENKUlRKT_RKT0_E_clIiS8_EEDaSJ_SM_,@function
        .size           $_ZN7cutlass13device_kernelIN5flash19enable_sm80_to_sm89INS1_16FlashAttnBwdSm80INS1_25CollectiveMainloopBwdSm80ILi2ELi2EN4cute5tupleIJNS5_1CILi128EEES8_NS7_ILi64EEEEEENS_6half_tEfNS_4arch4Sm80ELb1ELb0ELb1ELb0ELb0ELb0ELb0ELb0ELi2ELi4ELi4ELi4ELb0EEENS1_21CollectiveEpilogueBwdISA_SB_SD_Li256ELb0ELb0ELi2EEENS1_25SingleTileBwdLPTSchedulerILb0ELi128ELb0EEEEEEEEEvNT_6ParamsE$_ZZN4cute7idx2crdINS_5tupleIJiiNS_1CILi0EEEEEENS1_IJNS1_IJNS2_ILi4EEENS2_ILi8EEEEEENS2_ILi2EEENS2_ILi1EEEEEEEEDaRKT_RKT0_ENKUlRKT_RKT0_E_clIiS8_EEDaSJ_SM_,($_ZN7cutlass13device_kernelIN5flash19enable_sm80_to_sm89INS1_16FlashAttnBwdSm80INS1_25CollectiveMainloopBwdSm80ILi2ELi2EN4cute5tupleIJNS5_1CILi128EEES8_NS7_ILi64EEEEEENS_6half_tEfNS_4arch4Sm80ELb1ELb0ELb1ELb0ELb0ELb0ELb0ELb0ELi2ELi4ELi4ELi4ELb0EEENS1_21CollectiveEpilogueBwdISA_SB_SD_Li256ELb0ELb0ELi2EEENS1_25SingleTileBwdLPTSchedulerILb0ELi128ELb0EEEEEEEEEvNT_6ParamsE$_ZZN4cute7idx2crdINS_5tupleIJiiNS_1CILi0EEEEEENS1_IJNS1_IJNS2_ILi4EEENS2_ILi8EEEEEES5_NS2_ILi1EEEEEEEEDaRKT_RKT0_ENKUlRKT_RKT0_E_clIiS5_EEDaSI_SL_ - $_ZN7cutlass13device_kernelIN5flash19enable_sm80_to_sm89INS1_16FlashAttnBwdSm80INS1_25CollectiveMainloopBwdSm80ILi2ELi2EN4cute5tupleIJNS5_1CILi128EEES8_NS7_ILi64EEEEEENS_6half_tEfNS_4arch4Sm80ELb1ELb0ELb1ELb0ELb0ELb0ELb0ELb0ELi2ELi4ELi4ELi4ELb0EEENS1_21CollectiveEpilogueBwdISA_SB_SD_Li256ELb0ELb0ELi2EEENS1_25SingleTileBwdLPTSchedulerILb0ELi128ELb0EEEEEEEEEvNT_6ParamsE$_ZZN4cute7idx2crdINS_5tupleIJiiNS_1CILi0EEEEEENS1_IJNS1_IJNS2_ILi4EEENS2_ILi8EEEEEENS2_ILi2EEENS2_ILi1EEEEEEEEDaRKT_RKT0_ENKUlRKT_RKT0_E_clIiS8_EEDaSJ_SM_)
$_ZN7cutlass13device_kernelIN5flash19enable_sm80_to_sm89INS1_16FlashAttnBwdSm80INS1_25CollectiveMainloopBwdSm80ILi2ELi2EN4cute5tupleIJNS5_1CILi128EEES8_NS7_ILi64EEEEEENS_6half_tEfNS_4arch4Sm80ELb1ELb0ELb1ELb0ELb0ELb0ELb0ELb0ELi2ELi4ELi4ELi4ELb0EEENS1_21CollectiveEpilogueBwdISA_SB_SD_Li256ELb0ELb0ELi2EEENS1_25SingleTileBwdLPTSchedulerILb0ELi128ELb0EEEEEEEEEvNT_6ParamsE$_ZZN4cute7idx2crdINS_5tupleIJiiNS_1CILi0EEEEEENS1_IJNS1_IJNS2_ILi4EEENS2_ILi8EEEEEENS2_ILi2EEENS2_ILi1EEEEEEEEDaRKT_RKT0_ENKUlRKT_RKT0_E_clIiS8_EEDaSJ_SM_:
[----:B------:R-:W-:Y:S02]  /*ac40*/  MOV R36, R6 ;  /* 0x0000000600247202 */ /* 0x000fe40000000f00 */
[----:B------:R-:W-:Y:S02]  /*ac50*/  MOV R37, 0x0 ;  /* 0x0000000000257802 */ /* 0x000fe40000000f00 */
[----:B------:R-:W-:Y:S02]  /*ac60*/  MOV R29, R3 ;  /* 0x00000003001d7202 */ /* 0x000fe40000000f00 */
[----:B------:R-:W-:Y:S05]  /*ac70*/  RET.REL.NODEC R36 `(_ZN7cutlass13device_kernelIN5flash19enable_sm80_to_sm89INS1_16FlashAttnBwdSm80INS1_25CollectiveMainloopBwdSm80ILi2ELi2EN4cute5tupleIJNS5_1CILi128EEES8_NS7_ILi64EEEEEENS_6half_tEfNS_4arch4Sm80ELb1ELb0ELb1ELb0ELb0ELb0ELb0ELb0ELi2ELi4ELi4ELi4ELb0EEENS1_21CollectiveEpilogueBwdISA_SB_SD_Li256ELb0ELb0ELi2EEENS1_25SingleTileBwdLPTSchedulerILb0ELi128ELb0EEEEEEEEEvNT_6ParamsE) ;  /* 0xffff538024007950 */ /* 0x000fea0003c3ffff */
        .type           $_ZN7cutlass13device_kernelIN5flash19enable_sm80_to_sm89INS1_16FlashAttnBwdSm80INS1_25CollectiveMainloopBwdSm80ILi2ELi2EN4cute5tupleIJNS5_1CILi128EEES8_NS7_ILi64EEEEEENS_6half_tEfNS_4arch4Sm80ELb1ELb0ELb1ELb0ELb0ELb0ELb0ELb0ELi2ELi4ELi4ELi4ELb0EEENS1_21CollectiveEpilogueBwdISA_SB_SD_Li256ELb0ELb0ELi2EEENS1_25SingleTileBwdLPTSchedulerILb0ELi128ELb0EEEEEEEEEvNT_6ParamsE$_ZZN4cute7idx2crdINS_5tupleIJiiNS_1CILi0EEEEEENS1_IJNS1_IJNS2_ILi4EEENS2_ILi8EEEEEES5_NS2_ILi1EEEEEEEEDaRKT_RKT0_ENKUlRKT_RKT0_E_clIiS5_EEDaSI_SL_,@function
        .size           $_ZN7cutlass13device_kernelIN5flash19enable_sm80_to_sm89INS1_16FlashAttnBwdSm80INS1_25CollectiveMainloopBwdSm80ILi2ELi2EN4cute5tupleIJNS5_1CILi128EEES8_NS7_ILi64EEEEEENS_6half_tEfNS_4arch4Sm80ELb1ELb0ELb1ELb0ELb0ELb0ELb0ELb0ELi2ELi4ELi4ELi4ELb0EEENS1_21CollectiveEpilogueBwdISA_SB_SD_Li256ELb0ELb0ELi2EEENS1_25SingleTileBwdLPTSchedulerILb0ELi128ELb0EEEEEEEEEvNT_6ParamsE$_ZZN4cute7idx2crdINS_5tupleIJiiNS_1CILi0EEEEEENS1_IJNS1_IJNS2_ILi4EEENS2_ILi8EEEEEES5_NS2_ILi1EEEEEEEEDaRKT_RKT0_ENKUlRKT_RKT0_E_clIiS5_EEDaSI_SL_,($_ZN7cutlass13device_kernelIN5flash19enable_sm80_to_sm89INS1_16FlashAttnBwdSm80INS1_25CollectiveMainloopBwdSm80ILi2ELi2EN4cute5tupleIJNS5_1CILi128EEES8_NS7_ILi64EEEEEENS_6half_tEfNS_4arch4Sm80ELb1ELb0ELb1ELb0ELb0ELb0ELb0ELb0ELi2ELi4ELi4ELi4ELb0EEENS1_21CollectiveEpilogueBwdISA_SB_SD_Li256ELb0ELb0ELi2EEENS1_25SingleTileBwdLPTSchedulerILb0ELi128ELb0EEEEEEEEEvNT_6ParamsE$_ZZN4cute7idx2crdINS_5tupleIJiiNS_1CILi0EEEEEENS1_IJNS1_IJNS2_ILi4EEENS2_ILi8EEEEEES5_NS2_ILi1EEEEEEEEDaRKT_RKT0_ENKUlRKT_RKT0_E_clIiS7_EEDaSI_SL_ - $_ZN7cutlass13device_kernelIN5flash19enable_sm80_to_sm89INS1_16FlashAttnBwdSm80INS1_25CollectiveMainloopBwdSm80ILi2ELi2EN4cute5tupleIJNS5_1CILi128EEES8_NS7_ILi64EEEEEENS_6half_tEfNS_4arch4Sm80ELb1ELb0ELb1ELb0ELb0ELb0ELb0ELb0ELi2ELi4ELi4ELi4ELb0EEENS1_21CollectiveEpilogueBwdISA_SB_SD_Li256ELb0ELb0ELi2EEENS1_25SingleTileBwdLPTSchedulerILb0ELi128ELb0EEEEEEEEEvNT_6ParamsE$_ZZN4cute7idx2crdINS_5tupleIJiiNS_1CILi0EEEEEENS1_IJNS1_IJNS2_ILi4EEENS2_ILi8EEEEEES5_NS2_ILi1EEEEEEEEDaRKT_RKT0_ENKUlRKT_RKT0_E_clIiS5_EEDaSI_SL_)
$_ZN7cutlass13device_kernelIN5flash19enable_sm80_to_sm89INS1_16FlashAttnBwdSm80INS1_25CollectiveMainloopBwdSm80ILi2ELi2EN4cute5tupleIJNS5_1CILi128EEES8_NS7_ILi64EEEEEENS_6half_tEfNS_4arch4Sm80ELb1ELb0ELb1ELb0ELb0ELb0ELb0ELb0ELi2ELi4ELi4ELi4ELb0EEENS1_21CollectiveEpilogueBwdISA_SB_SD_Li256ELb0ELb0ELi2EEENS1_25SingleTileBwdLPTSchedulerILb0ELi128ELb0EEEEEEEEEvNT_6ParamsE$_ZZN4cute7idx2crdINS_5tupleIJiiNS_1CILi0EEEEEENS1_IJNS1_IJNS2_ILi4EEENS2_ILi8EEEEEES5_NS2_ILi1EEEEEEEEDaRKT_RKT0_ENKUlRKT_RKT0_E_clIiS5_EEDaSI_SL_:
[----:B------:R-:W-:Y:S02]  /*ac80*/  MOV R38, R4 ;  /* 0x0000000400267202 */ /* 0x000fe40000000f00 */
[----:B------:R-:W-:Y:S02]  /*ac90*/  MOV R39, 0x0 ;  /* 0x0000000000277802 */ /* 0x000fe40000000f00 */
[----:B------:R-:W-:-:S02]  /*aca0*/  MOV R5, R3 ;  /* 0x0000000300057202 */ /* 0x000fc40000000f00 */
[----:B------:R-:W-:Y:S05]  /*acb0*/  RET.REL.NODEC R38 `(_ZN7cutlass13device_kernelIN5flash19enable_sm80_to_sm89INS1_16FlashAttnBwdSm80INS1_25CollectiveMainloopBwdSm80ILi2ELi2EN4cute5tupleIJNS5_1CILi128EEES8_NS7_ILi64EEEEEENS_6half_tEfNS_4arch4Sm80ELb1ELb0ELb1ELb0ELb0ELb0ELb0ELb0ELi2ELi4ELi4ELi4ELb0EEENS1_21CollectiveEpilogueBwdISA_SB_SD_Li256ELb0ELb0ELi2EEENS1_25SingleTileBwdLPTSchedulerILb0ELi128ELb0EEEEEEEEEvNT_6ParamsE) ;  /* 0xffff534026007950 */ /* 0x000fea0003c3ffff */
        .type           $_ZN7cutlass13device_kernelIN5flash19enable_sm80_to_sm89INS1_16FlashAttnBwdSm80INS1_25CollectiveMainloopBwdSm80ILi2ELi2EN4cute5tupleIJNS5_1CILi128EEES8_NS7_ILi64EEEEEENS_6half_tEfNS_4arch4Sm80ELb1ELb0ELb1ELb0ELb0ELb0ELb0ELb0ELi2ELi4ELi4ELi4ELb0EEENS1_21CollectiveEpilogueBwdISA_SB_SD_Li256ELb0ELb0ELi2EEENS1_25SingleTileBwdLPTSchedulerILb0ELi128ELb0EEEEEEEEEvNT_6ParamsE$_ZZN4cute7idx2crdINS_5tupleIJiiNS_1CILi0EEEEEENS1_IJNS1_IJNS2_ILi4EEENS2_ILi8EEEEEES5_NS2_ILi1EEEEEEEEDaRKT_RKT0_ENKUlRKT_RKT0_E_clIiS7_EEDaSI_SL_,@function
        .size           $_ZN7cutlass13device_kernelIN5flash19enable_sm80_to_sm89INS1_16FlashAttnBwdSm80INS1_25CollectiveMainloopBwdSm80ILi2ELi2EN4cute5tupleIJNS5_1CILi128EEES8_NS7_ILi64EEEEEENS_6half_tEfNS_4arch4Sm80ELb1ELb0ELb1ELb0ELb0ELb0ELb0ELb0ELi2ELi4ELi4ELi4ELb0EEENS1_21CollectiveEpilogueBwdISA_SB_SD_Li256ELb0ELb0ELi2EEENS1_25SingleTileBwdLPTSchedulerILb0ELi128ELb0EEEEEEEEEvNT_6ParamsE$_ZZN4cute7idx2crdINS_5tupleIJiiNS_1CILi0EEEEEENS1_IJNS1_IJNS2_ILi4EEENS2_ILi8EEEEEES5_NS2_ILi1EEEEEEEEDaRKT_RKT0_ENKUlRKT_RKT0_E_clIiS7_EEDaSI_SL_,($_ZN7cutlass13device_kernelIN5flash19enable_sm80_to_sm89INS1_16FlashAttnBwdSm80INS1_25CollectiveMainloopBwdSm80ILi2ELi2EN4cute5tupleIJNS5_1CILi128EEES8_NS7_ILi64EEEEEENS_6half_tEfNS_4arch4Sm80ELb1ELb0ELb1ELb0ELb0ELb0ELb0ELb0ELi2ELi4ELi4ELi4ELb0EEENS1_21CollectiveEpilogueBwdISA_SB_SD_Li256ELb0ELb0ELi2EEENS1_25SingleTileBwdLPTSchedulerILb0ELi128ELb0EEEEEEEEEvNT_6ParamsE$_ZZN4cute7idx2crdIiNS_5tupleIJNS_1CILi32EEENS2_ILi4EEENS2_ILi2EEENS2_ILi1EEEEEENS1_IJS6_S3_NS2_ILi128EEENS2_ILi0EEEEEEEEDaRKT_RKT0_RKT1_ENKUlRKT_RKT0_E_clIS5_S8_EEDaSM_SP_ - $_ZN7cutlass13device_kernelIN5flash19enable_sm80_to_sm89INS1_16FlashAttnBwdSm80INS1_25CollectiveMainloopBwdSm80ILi2ELi2EN4cute5tupleIJNS5_1CILi128EEES8_NS7_ILi64EEEEEENS_6half_tEfNS_4arch4Sm80ELb1ELb0ELb1ELb0ELb0ELb0ELb0ELb0ELi2ELi4ELi4ELi4ELb0EEENS1_21CollectiveEpilogueBwdISA_SB_SD_Li256ELb0ELb0ELi2EEENS1_25SingleTileBwdLPTSchedulerILb0ELi128ELb0EEEEEEEEEvNT_6ParamsE$_ZZN4cute7idx2crdINS_5tupleIJiiNS_1CILi0EEEEEENS1_IJNS1_IJNS2_ILi4EEENS2_ILi8EEEEEES5_NS2_ILi1EEEEEEEEDaRKT_RKT0_ENKUlRKT_RKT0_E_clIiS7_EEDaSI_SL_)
$_ZN7cutlass13device_kernelIN5flash19enable_sm80_to_sm89INS1_16FlashAttnBwdSm80INS1_25CollectiveMainloopBwdSm80ILi2ELi2EN4cute5tupleIJNS5_1CILi128EEES8_NS7_ILi64EEEEEENS_6half_tEfNS_4arch4Sm80ELb1ELb0ELb1ELb0ELb0ELb0ELb0ELb0ELi2ELi4ELi4ELi4ELb0EEENS1_21CollectiveEpilogueBwdISA_SB_SD_Li256ELb0ELb0ELi2EEENS1_25SingleTileBwdLPTSchedulerILb0ELi128ELb0EEEEEEEEEvNT_6ParamsE$_ZZN4cute7idx2crdINS_5tupleIJiiNS_1CILi0EEEEEENS1_IJNS1_IJNS2_ILi4EEENS2_ILi8EEEEEES5_NS2_ILi1EEEEEEEEDaRKT_RKT0_ENKUlRKT_RKT0_E_clIiS7_EEDaSI_SL_:
[----:B------:R-:W-:-:S04]  /*acc0*/  SHF.R.S32.HI R5, RZ, 0x1f, R2 ;  /* 0x0000001fff057819 */ /* 0x000fc80000011402 */
[----:B------:R-:W-:-:S04]  /*acd0*/  LEA.HI R6, R5, R2, RZ, 0x2 ;  /* 0x0000000205067211 */ /* 0x000fc800078f10ff */
[----:B------:R-:W-:Y:S02]  /*ace0*/  LOP3.LUT R5, R6, 0xfffffffc, RZ, 0xc0, !PT ;  /* 0xfffffffc06057812 */ /* 0x000fe400078ec0ff */
[----:B------:R-:W-:-:S03]  /*acf0*/  SHF.R.S32.HI R6, RZ, 0x2, R6 ;  /* 0x00000002ff067819 */ /* 0x000fc60000011406 */
[----:B------:R-:W-:Y:S02]  /*ad00*/  IMAD.IADD R36, R2, 0x1, -R5 ;  /* 0x0000000102247824 */ /* 0x000fe400078e0a05 */
[----:B------:R-:W-:-:S04]  /*ad10*/  IMAD.MOV.U32 R5, RZ, RZ, 0x0 ;  /* 0x00000000ff057424 */ /* 0x000fc800078e00ff */
[----:B------:R-:W-:Y:S05]  /*ad20*/  RET.REL.NODEC R4 `(_ZN7cutlass13device_kernelIN5flash19enable_sm80_to_sm89INS1_16FlashAttnBwdSm80INS1_25CollectiveMainloopBwdSm80ILi2ELi2EN4cute5tupleIJNS5_1CILi128EEES8_NS7_ILi64EEEEEENS_6half_tEfNS_4arch4Sm80ELb1ELb0ELb1ELb0ELb0ELb0ELb0ELb0ELi2ELi4ELi4ELi4ELb0EEENS1_21CollectiveEpilogueBwdISA_SB_SD_Li256ELb0ELb0ELi2EEENS1_25SingleTileBwdLPTSchedulerILb0ELi128ELb0EEEEEEEEEvNT_6ParamsE) ;  /* 0xffff52d004007950 */ /* 0x000fea0003c3ffff */
        .type           $_ZN7cutlass13device_kernelIN5flash19enable_sm80_to_sm89INS1_16FlashAttnBwdSm80INS1_25CollectiveMainloopBwdSm80ILi2ELi2EN4cute5tupleIJNS5_1CILi128EEES8_NS7_ILi64EEEEEENS_6half_tEfNS_4arch4Sm80ELb1ELb0ELb1ELb0ELb0ELb0ELb0ELb0ELi2ELi4ELi4ELi4ELb0EEENS1_21CollectiveEpilogueBwdISA_SB_SD_Li256ELb0ELb0ELi2EEENS1_25SingleTileBwdLPTSchedulerILb0ELi128ELb0EEEEEEEEEvNT_6ParamsE$_ZZN4cute7idx2crdIiNS_5tupleIJNS_1CILi32EEENS2_ILi4EEENS2_ILi2EEENS2_ILi1EEEEEENS1_IJS6_S3_NS2_ILi128EEENS2_ILi0EEEEEEEEDaRKT_RKT0_RKT1_ENKUlRKT_RKT0_E_clIS5_S8_EEDaSM_SP_,@function
        .size           $_ZN7cutlass13device_kernelIN5flash19enable_sm80_to_sm89INS1_16FlashAttnBwdSm80INS1_25CollectiveMainloopBwdSm80ILi2ELi2EN4cute5tupleIJNS5_1CILi128EEES8_NS7_ILi64EEEEEENS_6half_tEfNS_4arch4Sm80ELb1ELb0ELb1ELb0ELb0ELb0ELb0ELb0ELi2ELi4ELi4ELi4ELb0EEENS1_21CollectiveEpilogueBwdISA_SB_SD_Li256ELb0ELb0ELi2EEENS1_25SingleTileBwdLPTSchedulerILb0ELi128ELb0EEEEEEEEEvNT_6ParamsE$_ZZN4cute7idx2crdIiNS_5tupleIJNS_1CILi32EEENS2_ILi4EEENS2_ILi2EEENS2_ILi1EEEEEENS1_IJS6_S3_NS2_ILi128EEENS2_ILi0EEEEEEEEDaRKT_RKT0_RKT1_ENKUlRKT_RKT0_E_clIS5_S8_EEDaSM_SP_,($_ZN7cutlass13device_kernelIN5flash19enable_sm80_to_sm89INS1_16FlashAttnBwdSm80INS1_25CollectiveMainloopBwdSm80ILi2ELi2EN4cute5tupleIJNS5_1CILi128EEES8_NS7_ILi64EEEEEENS_6half_tEfNS_4arch4Sm80ELb1ELb0ELb1ELb0ELb0ELb0ELb0ELb0ELi2ELi4ELi4ELi4ELb0EEENS1_21CollectiveEpilogueBwdISA_SB_SD_Li256ELb0ELb0ELi2EEENS1_25SingleTileBwdLPTSchedulerILb0ELi128ELb0EEEEEEEEEvNT_6ParamsE$_ZZN4cute9transformINS_5tupleIJNS_1CILi32EEENS2_ILi4EEENS2_ILi2EEENS2_ILi1EEEEEENS1_IJS6_S3_NS2_ILi128EEENS2_ILi0EEEEEEZNS_7idx2crdIiS7_SA_EEDaRKT_RKT0_RKT1_EUlRKT_RKT0_E_EEDaSE_SH_OSI_ENKUlDpSN_E_clIJiiiS9_EEEDaST_ - $_ZN7cutlass13device_kernelIN5flash19enable_sm80_to_sm89INS1_16FlashAttnBwdSm80INS1_25CollectiveMainloopBwdSm80ILi2ELi2EN4cute5tupleIJNS5_1CILi128EEES8_NS7_ILi64EEEEEENS_6half_tEfNS_4arch4Sm80ELb1ELb0ELb1ELb0ELb0ELb0ELb0ELb0ELi2ELi4ELi4ELi4ELb0EEENS1_21CollectiveEpilogueBwdISA_SB_SD_Li256ELb0ELb0ELi2EEENS1_25SingleTileBwdLPTSchedulerILb0ELi128ELb0EEEEEEEEEvNT_6ParamsE$_ZZN4cute7idx2crdIiNS_5tupleIJNS_1CILi32EEENS2_ILi4EEENS2_ILi2EEENS2_ILi1EEEEEENS1_IJS6_S3_NS2_ILi128EEENS2_ILi0EEEEEEEEDaRKT_RKT0_RKT1_ENKUlRKT_RKT0_E_clIS5_S8_EEDaSM_SP_)
$_ZN7cutlass13device_kernelIN5flash19enable_sm80_to_sm89INS1_16FlashAttnBwdSm80INS1_25CollectiveMainloopBwdSm80ILi2ELi2EN4cute5tupleIJNS5_1CILi128EEES8_NS7_ILi64EEEEEENS_6half_tEfNS_4arch4Sm80ELb1ELb0ELb1ELb0ELb0ELb0ELb0ELb0ELi2ELi4ELi4ELi4ELb0EEENS1_21CollectiveEpilogueBwdISA_SB_SD_Li256ELb0ELb0ELi2EEENS1_25SingleTileBwdLPTSchedulerILb0ELi128ELb0EEEEEEEEEvNT_6ParamsE$_ZZN4cute7idx2crdIiNS_5tupleIJNS_1CILi32EEENS2_ILi4EEENS2_ILi2EEENS2_ILi1EEEEEENS1_IJS6_S3_NS2_ILi128EEENS2_ILi0EEEEEEEEDaRKT_RKT0_RKT1_ENKUlRKT_RKT0_E_clIS5_S8_EEDaSM_SP_:
[----:B------:R-:W-:Y:S01]  /*ad30*/  SHF.R.S32.HI R5, RZ, 0x1f, R14 ;  /* 0x0000001fff057819 */ /* 0x000fe2000001140e */
[----:B------:R-:W-:Y:S02]  /*ad40*/  IMAD.MOV.U32 R24, RZ, RZ, R12 ;  /* 0x000000ffff187224 */ /* 0x000fe400078e000c */
[----:B------:R-:W-:Y:S01]  /*ad50*/  IMAD.MOV.U32 R25, RZ, RZ, 0x0 ;  /* 0x00000000ff197424 */ /* 0x000fe200078e00ff */
[----:B------:R-:W-:-:S04]  /*ad60*/  LEA.HI R14, R5, R14, RZ, 0x7 ;  /* 0x0000000e050e7211 */ /* 0x000fc800078f38ff */
[----:B------:R-:W-:-:S04]  /*ad70*/  SHF.R.S32.HI R5, RZ, 0x7, R14 ;  /* 0x00000007ff057819 */ /* 0x000fc8000001140e */
[----:B------:R-:W-:-:S04]  /*ad80*/  LEA.HI R14, R14, R5, RZ, 0x1 ;  /* 0x000000050e0e7211 */ /* 0x000fc800078f08ff */
[----:B------:R-:W-:-:S05]  /*ad90*/  LOP3.LUT R14, R14, 0xfffffffe, RZ, 0xc0, !PT ;  /* 0xfffffffe0e0e7812 */ /* 0x000fca00078ec0ff */
[----:B------:R-:W-:Y:S01]  /*ada0*/  IMAD.IADD R14, R5, 0x1, -R14 ;  /* 0x00000001050e7824 */ /* 0x000fe200078e0a0e */
[----:B------:R-:W-:Y:S06]  /*adb0*/  RET.REL.NODEC R24 `(_ZN7cutlass13device_kernelIN5flash19enable_sm80_to_sm89INS1_16FlashAttnBwdSm80INS1_25CollectiveMainloopBwdSm80ILi2ELi2EN4cute5tupleIJNS5_1CILi128EEES8_NS7_ILi64EEEEEENS_6half_tEfNS_4arch4Sm80ELb1ELb0ELb1ELb0ELb0ELb0ELb0ELb0ELi2ELi4ELi4ELi4ELb0EEENS1_21CollectiveEpilogueBwdISA_SB_SD_Li256ELb0ELb0ELi2EEENS1_25SingleTileBwdLPTSchedulerILb0ELi128ELb0EEEEEEEEEvNT_6ParamsE) ;  /* 0xffff524018007950 */ /* 0x000fec0003c3ffff */
        .type           $_ZN7cutlass13device_kernelIN5flash19enable_sm80_to_sm89INS1_16FlashAttnBwdSm80INS1_25CollectiveMainloopBwdSm80ILi2ELi2EN4cute5tupleIJNS5_1CILi128EEES8_NS7_ILi64EEEEEENS_6half_tEfNS_4arch4Sm80ELb1ELb0ELb1ELb0ELb0ELb0ELb0ELb0ELi2ELi4ELi4ELi4ELb0EEENS1_21CollectiveEpilogueBwdISA_SB_SD_Li256ELb0ELb0ELi2EEENS1_25SingleTileBwdLPTSchedulerILb0ELi128ELb0EEEEEEEEEvNT_6ParamsE$_ZZN4cute9transformINS_5tupleIJNS_1CILi32EEENS2_ILi4EEENS2_ILi2EEENS2_ILi1EEEEEENS1_IJS6_S3_NS2_ILi128EEENS2_ILi0EEEEEEZNS_7idx2crdIiS7_SA_EEDaRKT_RKT0_RKT1_EUlRKT_RKT0_E_EEDaSE_SH_OSI_ENKUlDpSN_E_clIJiiiS9_EEEDaST_,@function
        .size           $_ZN7cutlass13device_kernelIN5flash19enable_sm80_to_sm89INS1_16FlashAttnBwdSm80INS1_25CollectiveMainloopBwdSm80ILi2ELi2EN4cute5tupleIJNS5_1CILi128EEES8_NS7_ILi64EEEEEENS_6half_tEfNS_4arch4Sm80ELb1ELb0ELb1ELb0ELb0ELb0ELb0ELb0ELi2ELi4ELi4ELi4ELb0EEENS1_21CollectiveEpilogueBwdISA_SB_SD_Li256ELb0ELb0ELi2EEENS1_25SingleTileBwdLPTSchedulerILb0ELi128ELb0EEEEEEEEEvNT_6ParamsE$_ZZN4cute9transformINS_5tupleIJNS_1CILi32EEENS2_ILi4EEENS2_ILi2EEENS2_ILi1EEEEEENS1_IJS6_S3_NS2_ILi128EEENS2_ILi0EEEEEEZNS_7idx2crdIiS7_SA_EEDaRKT_RKT0_RKT1_EUlRKT_RKT0_E_EEDaSE_SH_OSI_ENKUlDpSN_E_clIJiiiS9_EEEDaST_,($_ZN7cutlass13device_kernelIN5flash19enable_sm80_to_sm89INS1_16FlashAttnBwdSm80INS1_25CollectiveMainloopBwdSm80ILi2ELi2EN4cute5tupleIJNS5_1CILi128EEES8_NS7_ILi64EEEEEENS_6half_tEfNS_4arch4Sm80ELb1ELb0ELb1ELb0ELb0ELb0ELb0ELb0ELi2ELi4ELi4ELi4ELb0EEENS1_21CollectiveEpilogueBwdISA_SB_SD_Li256ELb0ELb0ELi2EEENS1_25SingleTileBwdLPTSchedulerILb0ELi128ELb0EEEEEEEEEvNT_6ParamsE$_ZZN4cute9transformINS_5tupleIJiiNS_1CILi0EEEEEENS1_IJNS1_IJNS2_ILi4EEENS2_ILi8EEEEEENS2_ILi2EEENS2_ILi1EEEEEEZNS_7idx2crdIS4_SA_EEDaRKT_RKT0_EUlRKT_RKT0_E_EEDaSE_SH_OT1_ENKUlDpSK_E_clIJNS1_IJiiEEEiS3_EEEDaSR_ - $_ZN7cutlass13device_kernelIN5flash19enable_sm80_to_sm89INS1_16FlashAttnBwdSm80INS1_25CollectiveMainloopBwdSm80ILi2ELi2EN4cute5tupleIJNS5_1CILi128EEES8_NS7_ILi64EEEEEENS_6half_tEfNS_4arch4Sm80ELb1ELb0ELb1ELb0ELb0ELb0ELb0ELb0ELi2ELi4ELi4ELi4ELb0EEENS1_21CollectiveEpilogueBwdISA_SB_SD_Li256ELb0ELb0ELi2EEENS1_25SingleTileBwdLPTSchedulerILb0ELi128ELb0EEEEEEEEEvNT_6ParamsE$_ZZN4cute9transformINS_5tupleIJNS_1CILi32EEENS2_ILi4EEENS2_ILi2EEENS2_ILi1EEEEEENS1_IJS6_S3_NS2_ILi128EEENS2_ILi0EEEEEEZNS_7idx2crdIiS7_SA_EEDaRKT_RKT0_RKT1_EUlRKT_RKT0_E_EEDaSE_SH_OSI_ENKUlDpSN_E_clIJiiiS9_EEEDaST_)
$_ZN7cutlass13device_kernelIN5flash19enable_sm80_to_sm89INS1_16FlashAttnBwdSm80INS1_25CollectiveMainloopBwdSm80ILi2ELi2EN4cute5tupleIJNS5_1CILi128EEES8_NS7_ILi64EEEEEENS_6half_tEfNS_4arch4Sm80ELb1ELb0ELb1ELb0ELb0ELb0ELb0ELb0ELi2ELi4ELi4ELi4ELb0EEENS1_21CollectiveEpilogueBwdISA_SB_SD_Li256ELb0ELb0ELi2EEENS1_25SingleTileBwdLPTSchedulerILb0ELi128ELb0EEEEEEEEEvNT_6ParamsE$_ZZN4cute9transformINS_5tupleIJNS_1CILi32EEENS2_ILi4EEENS2_ILi2EEENS2_ILi1EEEEEENS1_IJS6_S3_NS2_ILi128EEENS2_ILi0EEEEEEZNS_7idx2crdIiS7_SA_EEDaRKT_RKT0_RKT1_EUlRKT_RKT0_E_EEDaSE_SH_OSI_ENKUlDpSN_E_clIJiiiS9_EEEDaST_:
[----:B------:R-:W-:Y:S02]  /*adc0*/  MOV R24, R12 ;  /* 0x0000000c00187202 */ /* 0x000fe40000000f00 */
[----:B------:R-:W-:-:S04]  /*add0*/  MOV R25, 0x0 ;  /* 0x0000000000197802 */ /* 0x000fc80000000f00 */
[----:B------:R-:W-:Y:S05]  /*ade0*/  RET.REL.NODEC R24 `(_ZN7cutlass13device_kernelIN5flash19enable_sm80_to_sm89INS1_16FlashAttnBwdSm80INS1_25CollectiveMainloopBwdSm80ILi2ELi2EN4cute5tupleIJNS5_1CILi128EEES8_NS7_ILi64EEEEEENS_6half_tEfNS_4arch4Sm80ELb1ELb0ELb1ELb0ELb0ELb0ELb0ELb0ELi2ELi4ELi4ELi4ELb0EEENS1_21CollectiveEpilogueBwdISA_SB_SD_Li256ELb0ELb0ELi2EEENS1_25SingleTileBwdLPTSchedulerILb0ELi128ELb0EEEEEEEEEvNT_6ParamsE) ;  /* 0xffff521018007950 */ /* 0x000fea0003c3ffff */
        .type           $_ZN7cutlass13device_kernelIN5flash19enable_sm80_to_sm89INS1_16FlashAttnBwdSm80INS1_25CollectiveMainloopBwdSm80ILi2ELi2EN4cute5tupleIJNS5_1CILi128EEES8_NS7_ILi64EEEEEENS_6half_tEfNS_4arch4Sm80ELb1ELb0ELb1ELb0ELb0ELb0ELb0ELb0ELi2ELi4ELi4ELi4ELb0EEENS1_21CollectiveEpilogueBwdISA_SB_SD_Li256ELb0ELb0ELi2EEENS1_25SingleTileBwdLPTSchedulerILb0ELi128ELb0EEEEEEEEEvNT_6ParamsE$_ZZN4cute9transformINS_5tupleIJiiNS_1CILi0EEEEEENS1_IJNS1_IJNS2_ILi4EEENS2_ILi8EEEEEENS2_ILi2EEENS2_ILi1EEEEEEZNS_7idx2crdIS4_SA_EEDaRKT_RKT0_EUlRKT_RKT0_E_EEDaSE_SH_OT1_ENKUlDpSK_E_clIJNS1_IJiiEEEiS3_EEEDaSR_,@function
        .size           $_ZN7cutlass13device_kernelIN5flash19enable_sm80_to_sm89INS1_16FlashAttnBwdSm80INS1_25CollectiveMainloopBwdSm80ILi2ELi2EN4cute5tupleIJNS5_1CILi128EEES8_NS7_ILi64EEEEEENS_6half_tEfNS_4arch4Sm80ELb1ELb0ELb1ELb0ELb0ELb0ELb0ELb0ELi2ELi4ELi4ELi4ELb0EEENS1_21CollectiveEpilogueBwdISA_SB_SD_Li256ELb0ELb0ELi2EEENS1_25SingleTileBwdLPTSchedulerILb0ELi128ELb0EEEEEEEEEvNT_6ParamsE$_ZZN4cute9transformINS_5tupleIJiiNS_1CILi0EEEEEENS1_IJNS1_IJNS2_ILi4EEENS2_ILi8EEEEEENS2_ILi2EEENS2_ILi1EEEEEEZNS_7idx2crdIS4_SA_EEDaRKT_RKT0_EUlRKT_RKT0_E_EEDaSE_SH_OT1_ENKUlDpSK_E_clIJNS1_IJiiEEEiS3_EEEDaSR_,($_ZN7cutlass13device_kernelIN5flash19enable_sm80_to_sm89INS1_16FlashAttnBwdSm80INS1_25CollectiveMainloopBwdSm80ILi2ELi2EN4cute5tupleIJNS5_1CILi128EEES8_NS7_ILi64EEEEEENS_6half_tEfNS_4arch4Sm80ELb1ELb0ELb1ELb0ELb0ELb0ELb0ELb0ELi2ELi4ELi4ELi4ELb0EEENS1_21CollectiveEpilogueBwdISA_SB_SD_Li256ELb0ELb0ELi2EEENS1_25SingleTileBwdLPTSchedulerILb0ELi128ELb0EEEEEEEEEvNT_6ParamsE$_ZZN4cute9transformINS_5tupleIJiiNS_1CILi0EEEEEENS1_IJNS1_IJNS2_ILi4EEENS2_ILi8EEEEEES5_NS2_ILi1EEEEEEZNS_7idx2crdIS4_S9_EEDaRKT_RKT0_EUlRKT_RKT0_E_EEDaSD_SG_OT1_ENKUlDpSJ_E_clIJNS1_IJiiEEEiS3_EEEDaSQ_ - $_ZN7cutlass13device_kernelIN5flash19enable_sm80_to_sm89INS1_16FlashAttnBwdSm80INS1_25CollectiveMainloopBwdSm80ILi2ELi2EN4cute5tupleIJNS5_1CILi128EEES8_NS7_ILi64EEEEEENS_6half_tEfNS_4arch4Sm80ELb1ELb0ELb1ELb0ELb0ELb0ELb0ELb0ELi2ELi4ELi4ELi4ELb0EEENS1_21CollectiveEpilogueBwdISA_SB_SD_Li256ELb0ELb0ELi2EEENS1_25SingleTileBwdLPTSchedulerILb0ELi128ELb0EEEEEEEEEvNT_6ParamsE$_ZZN4cute9transformINS_5tupleIJiiNS_1CILi0EEEEEENS1_IJNS1_IJNS2_ILi4EEENS2_ILi8EEEEEENS2_ILi2EEENS2_ILi1EEEEEEZNS_7idx2crdIS4_SA_EEDaRKT_RKT0_EUlRKT_RKT0_E_EEDaSE_SH_OT1_ENKUlDpSK_E_clIJNS1_IJiiEEEiS3_EEEDaSR_)
$_ZN7cutlass13device_kernelIN5flash19enable_sm80_to_sm89INS1_16FlashAttnBwdSm80INS1_25CollectiveMainloopBwdSm80ILi2ELi2EN4cute5tupleIJNS5_1CILi128EEES8_NS7_ILi64EEEEEENS_6half_tEfNS_4arch4Sm80ELb1ELb0ELb1ELb0ELb0ELb0ELb0ELb0ELi2ELi4ELi4ELi4ELb0EEENS1_21CollectiveEpilogueBwdISA_SB_SD_Li256ELb0ELb0ELi2EEENS1_25SingleTileBwdLPTSchedulerILb0ELi128ELb0EEEEEEEEEvNT_6ParamsE$_ZZN4cute9transformINS_5tupleIJiiNS_1CILi0EEEEEENS1_IJNS1_IJNS2_ILi4EEENS2_ILi8EEEEEENS2_ILi2EEENS2_ILi1EEEEEEZNS_7idx2crdIS4_SA_EEDaRKT_RKT0_EUlRKT_RKT0_E_EEDaSE_SH_OT1_ENKUlDpSK_E_clIJNS1_IJiiEEEiS3_EEEDaSR_:
[----:B------:R-:W-:Y:S02]  /*adf0*/  MOV R36, R6 ;  /* 0x0000000600247202 */ /* 0x000fe40000000f00 */
[----:B------:R-:W-:-:S04]  /*ae00*/  MOV R37, 0x0 ;  /* 0x0000000000257802 */ /* 0x000fc80000000f00 */
[----:B------:R-:W-:Y:S05]  /*ae10*/  RET.REL.NODEC R36 `(_ZN7cutlass13device_kernelIN5flash19enable_sm80_to_sm89INS1_16FlashAttnBwdSm80INS1_25CollectiveMainloopBwdSm80ILi2ELi2EN4cute5tupleIJNS5_1CILi128EEES8_NS7_ILi64EEEEEENS_6half_tEfNS_4arch4Sm80ELb1ELb0ELb1ELb0ELb0ELb0ELb0ELb0ELi2ELi4ELi4ELi4ELb0EEENS1_21CollectiveEpilogueBwdISA_SB_SD_Li256ELb0ELb0ELi2EEENS1_25SingleTileBwdLPTSchedulerILb0ELi128ELb0EEEEEEEEEvNT_6ParamsE) ;  /* 0xffff51e024007950 */ /* 0x000fea0003c3ffff */
        .type           $_ZN7cutlass13device_kernelIN5flash19enable_sm80_to_sm89INS1_16FlashAttnBwdSm80INS1_25CollectiveMainloopBwdSm80ILi2ELi2EN4cute5tupleIJNS5_1CILi128EEES8_NS7_ILi64EEEEEENS_6half_tEfNS_4arch4Sm80ELb1ELb0ELb1ELb0ELb0ELb0ELb0ELb0ELi2ELi4ELi4ELi4ELb0EEENS1_21CollectiveEpilogueBwdISA_SB_SD_Li256ELb0ELb0ELi2EEENS1_25SingleTileBwdLPTSchedulerILb0ELi128ELb0EEEEEEEEEvNT_6ParamsE$_ZZN4cute9transformINS_5tupleIJiiNS_1CILi0EEEEEENS1_IJNS1_IJNS2_ILi4EEENS2_ILi8EEEEEES5_NS2_ILi1EEEEEEZNS_7idx2crdIS4_S9_EEDaRKT_RKT0_EUlRKT_RKT0_E_EEDaSD_SG_OT1_ENKUlDpSJ_E_clIJNS1_IJiiEEEiS3_EEEDaSQ_,@function
        .size           $_ZN7cutlass13device_kernelIN5flash19enable_sm80_to_sm89INS1_16FlashAttnBwdSm80INS1_25CollectiveMainloopBwdSm80ILi2ELi2EN4cute5tupleIJNS5_1CILi128EEES8_NS7_ILi64EEEEEENS_6half_tEfNS_4arch4Sm80ELb1ELb0ELb1ELb0ELb0ELb0ELb0ELb0ELi2ELi4ELi4ELi4ELb0EEENS1_21CollectiveEpilogueBwdISA_SB_SD_Li256ELb0ELb0ELi2EEENS1_25SingleTileBwdLPTSchedulerILb0ELi128ELb0EEEEEEEEEvNT_6ParamsE$_ZZN4cute9transformINS_5tupleIJiiNS_1CILi0EEEEEENS1_IJNS1_IJNS2_ILi4EEENS2_ILi8EEEEEES5_NS2_ILi1EEEEEEZNS_7idx2crdIS4_S9_EEDaRKT_RKT0_EUlRKT_RKT0_E_EEDaSD_SG_OT1_ENKUlDpSJ_E_clIJNS1_IJiiEEEiS3_EEEDaSQ_,($_ZN7cutlass13device_kernelIN5flash19enable_sm80_to_sm89INS1_16FlashAttnBwdSm80INS1_25CollectiveMainloopBwdSm80ILi2ELi2EN4cute5tupleIJNS5_1CILi128EEES8_NS7_ILi64EEEEEENS_6half_tEfNS_4arch4Sm80ELb1ELb0ELb1ELb0ELb0ELb0ELb0ELb0ELi2ELi4ELi4ELi4ELb0EEENS1_21CollectiveEpilogueBwdISA_SB_SD_Li256ELb0ELb0ELi2EEENS1_25SingleTileBwdLPTSchedulerILb0ELi128ELb0EEEEEEEEEvNT_6ParamsE$_ZZN4cute9transformINS_5tupleIJiiiNS_1CILi0EEEEEENS1_IJNS2_ILi32EEENS2_ILi4EEENS2_ILi2EEENS2_ILi1EEEEEENS1_IJS8_S8_S8_S8_EEEZNS_7crd2crdIS4_S9_SA_EEDaRKT_RKT0_RKT1_EUlRKT_RKT0_RKT1_E_EEDaSE_SH_SK_OT2_ENKUlDpSN_E_clIJiiiS3_EEEDaSX_ - $_ZN7cutlass13device_kernelIN5flash19enable_sm80_to_sm89INS1_16FlashAttnBwdSm80INS1_25CollectiveMainloopBwdSm80ILi2ELi2EN4cute5tupleIJNS5_1CILi128EEES8_NS7_ILi64EEEEEENS_6half_tEfNS_4arch4Sm80ELb1ELb0ELb1ELb0ELb0ELb0ELb0ELb0ELi2ELi4ELi4ELi4ELb0EEENS1_21CollectiveEpilogueBwdISA_SB_SD_Li256ELb0ELb0ELi2EEENS1_25SingleTileBwdLPTSchedulerILb0ELi128ELb0EEEEEEEEEvNT_6ParamsE$_ZZN4cute9transformINS_5tupleIJiiNS_1CILi0EEEEEENS1_IJNS1_IJNS2_ILi4EEENS2_ILi8EEEEEES5_NS2_ILi1EEEEEEZNS_7idx2crdIS4_S9_EEDaRKT_RKT0_EUlRKT_RKT0_E_EEDaSD_SG_OT1_ENKUlDpSJ_E_clIJNS1_IJiiEEEiS3_EEEDaSQ_)
$_ZN7cutlass13device_kernelIN5flash19enable_sm80_to_sm89INS1_16FlashAttnBwdSm80INS1_25CollectiveMainloopBwdSm80ILi2ELi2EN4cute5tupleIJNS5_1CILi128EEES8_NS7_ILi64EEEEEENS_6half_tEfNS_4arch4Sm80ELb1ELb0ELb1ELb0ELb0ELb0ELb0ELb0ELi2ELi4ELi4ELi4ELb0EEENS1_21CollectiveEpilogueBwdISA_SB_SD_Li256ELb0ELb0ELi2EEENS1_25SingleTileBwdLPTSchedulerILb0ELi128ELb0EEEEEEEEEvNT_6ParamsE$_ZZN4cute9transformINS_5tupleIJiiNS_1CILi0EEEEEENS1_IJNS1_IJNS2_ILi4EEENS2_ILi8EEEEEES5_NS2_ILi1EEEEEEZNS_7idx2crdIS4_S9_EEDaRKT_RKT0_EUlRKT_RKT0_E_EEDaSD_SG_OT1_ENKUlDpSJ_E_clIJNS1_IJiiEEEiS3_EEEDaSQ_:
[----:B------:R-:W-:Y:S02]  /*ae20*/  MOV R38, R4 ;  /* 0x0000000400267202 */ /* 0x000fe40000000f00 */
[----:B------:R-:W-:-:S04]  /*ae30*/  MOV R39, 0x0 ;  /* 0x0000000000277802 */ /* 0x000fc80000000f00 */
[----:B------:R-:W-:Y:S05]  /*ae40*/  RET.REL.NODEC R38 `(_ZN7cutlass13device_kernelIN5flash19enable_sm80_to_sm89INS1_16FlashAttnBwdSm80INS1_25CollectiveMainloopBwdSm80ILi2ELi2EN4cute5tupleIJNS5_1CILi128EEES8_NS7_ILi64EEEEEENS_6half_tEfNS_4arch4Sm80ELb1ELb0ELb1ELb0ELb0ELb0ELb0ELb0ELi2ELi4ELi4ELi4ELb0EEENS1_21CollectiveEpilogueBwdISA_SB_SD_Li256ELb0ELb0ELi2EEENS1_25SingleTileBwdLPTSchedulerILb0ELi128ELb0EEEEEEEEEvNT_6ParamsE) ;  /* 0xffff51b026007950 */ /* 0x000fea0003c3ffff */
        .type           $_ZN7cutlass13device_kernelIN5flash19enable_sm80_to_sm89INS1_16FlashAttnBwdSm80INS1_25CollectiveMainloopBwdSm80ILi2ELi2EN4cute5tupleIJNS5_1CILi128EEES8_NS7_ILi64EEEEEENS_6half_tEfNS_4arch4Sm80ELb1ELb0ELb1ELb0ELb0ELb0ELb0ELb0ELi2ELi4ELi4ELi4ELb0EEENS1_21CollectiveEpilogueBwdISA_SB_SD_Li256ELb0ELb0ELi2EEENS1_25SingleTileBwdLPTSchedulerILb0ELi128ELb0EEEEEEEEEvNT_6ParamsE$_ZZN4cute9transformINS_5tupleIJiiiNS_1CILi0EEEEEENS1_IJNS2_ILi32EEENS2_ILi4EEENS2_ILi2EEENS2_ILi1EEEEEENS1_IJS8_S8_S8_S8_EEEZNS_7crd2crdIS4_S9_SA_EEDaRKT_RKT0_RKT1_EUlRKT_RKT0_RKT1_E_EEDaSE_SH_SK_OT2_ENKUlDpSN_E_clIJiiiS3_EEEDaSX_,@function
        .size           $_ZN7cutlass13device_kernelIN5flash19enable_sm80_to_sm89INS1_16FlashAttnBwdSm80INS1_25CollectiveMainloopBwdSm80ILi2ELi2EN4cute5tupleIJNS5_1CILi128EEES8_NS7_ILi64EEEEEENS_6half_tEfNS_4arch4Sm80ELb1ELb0ELb1ELb0ELb0ELb0ELb0ELb0ELi2ELi4ELi4ELi4ELb0EEENS1_21CollectiveEpilogueBwdISA_SB_SD_Li256ELb0ELb0ELi2EEENS1_25SingleTileBwdLPTSchedulerILb0ELi128ELb0EEEEEEEEEvNT_6ParamsE$_ZZN4cute9transformINS_5tupleIJiiiNS_1CILi0EEEEEENS1_IJNS2_ILi32EEENS2_ILi4EEENS2_ILi2EEENS2_ILi1EEEEEENS1_IJS8_S8_S8_S8_EEEZNS_7crd2crdIS4_S9_SA_EEDaRKT_RKT0_RKT1_EUlRKT_RKT0_RKT1_E_EEDaSE_SH_SK_OT2_ENKUlDpSN_E_clIJiiiS3_EEEDaSX_,($_ZN7cutlass13device_kernelIN5flash19enable_sm80_to_sm89INS1_16FlashAttnBwdSm80INS1_25CollectiveMainloopBwdSm80ILi2ELi2EN4cute5tupleIJNS5_1CILi128EEES8_NS7_ILi64EEEEEENS_6half_tEfNS_4arch4Sm80ELb1ELb0ELb1ELb0ELb0ELb0ELb0ELb0ELi2ELi4ELi4ELi4ELb0EEENS1_21CollectiveEpilogueBwdISA_SB_SD_Li256ELb0ELb0ELi2EEENS1_25SingleTileBwdLPTSchedulerILb0ELi128ELb0EEEEEEEEEvNT_6ParamsE$_ZZN5flash25CollectiveMainloopBwdSm80ILi2ELi2EN4cute5tupleIJNS1_1CILi128EEES4_NS3_ILi64EEEEEEN7cutlass6half_tEfNS7_4arch4Sm80ELb1ELb0ELb1ELb0ELb0ELb0ELb0ELb0ELi2ELi4ELi4ELi4ELb0EE3mmaINS_16FlashAttnBwdSm80ISB_NS_21CollectiveEpilogueBwdIS6_S8_SA_Li256ELb0ELb0ELi2EEENS_25SingleTileBwdLPTSchedulerILb0ELi128ELb0EEEE13SharedStorageENS1_6TensorINS1_11ArrayEngineIfLm32EEENS1_6LayoutINS2_IJNS2_IJNS3_ILi2EEESO_EEESO_NS3_ILi4EEEEEENS2_IJNS2_IJNS3_ILi1EEESO_EEESQ_NS3_ILi8EEEEEEEEEEEEbRKNSB_6ParamsERT0_S12_iNS2_IJiiiEEERT_ENKUlRT_iE_clINSK_INSL_IfLm64EEENSN_INS2_IJSP_SO_SU_EEESV_EEEEEEDaS17_i - $_ZN7cutlass13device_kernelIN5flash19enable_sm80_to_sm89INS1_16FlashAttnBwdSm80INS1_25CollectiveMainloopBwdSm80ILi2ELi2EN4cute5tupleIJNS5_1CILi128EEES8_NS7_ILi64EEEEEENS_6half_tEfNS_4arch4Sm80ELb1ELb0ELb1ELb0ELb0ELb0ELb0ELb0ELi2ELi4ELi4ELi4ELb0EEENS1_21CollectiveEpilogueBwdISA_SB_SD_Li256ELb0ELb0ELi2EEENS1_25SingleTileBwdLPTSchedulerILb0ELi128ELb0EEEEEEEEEvNT_6ParamsE$_ZZN4cute9transformINS_5tupleIJiiiNS_1CILi0EEEEEENS1_IJNS2_ILi32EEENS2_ILi4EEENS2_ILi2EEENS2_ILi1EEEEEENS1_IJS8_S8_S8_S8_EEEZNS_7crd2crdIS4_S9_SA_EEDaRKT_RKT0_RKT1_EUlRKT_RKT0_RKT1_E_EEDaSE_SH_SK_OT2_ENKUlDpSN_E_clIJiiiS3_EEEDaSX_)
$_ZN7cutlass13device_kernelIN5flash19enable_sm80_to_sm89INS1_16FlashAttnBwdSm80INS1_25CollectiveMainloopBwdSm80ILi2ELi2EN4cute5tupleIJNS5_1CILi128EEES8_NS7_ILi64EEEEEENS_6half_tEfNS_4arch4Sm80ELb1ELb0ELb1ELb0ELb0ELb0ELb0ELb0ELi2ELi4ELi4ELi4ELb0EEENS1_21CollectiveEpilogueBwdISA_SB_SD_Li256ELb0ELb0ELi2EEENS1_25SingleTileBwdLPTSchedulerILb0ELi128ELb0EEEEEEEEEvNT_6ParamsE$_ZZN4cute9transformINS_5tupleIJiiiNS_1CILi0EEEEEENS1_IJNS2_ILi32EEENS2_ILi4EEENS2_ILi2EEENS2_ILi1EEEEEENS1_IJS8_S8_S8_S8_EEEZNS_7crd2crdIS4_S9_SA_EEDaRKT_RKT0_RKT1_EUlRKT_RKT0_RKT1_E_EEDaSE_SH_SK_OT2_ENKUlDpSN_E_clIJiiiS3_EEEDaSX_:
[----:B------:R-:W-:Y:S02]  /*ae50*/  MOV R24, R12 ;  /* 0x0000000c00187202 */ /* 0x000fe40000000f00 */
[----:B------:R-:W-:-:S04]  /*ae60*/  MOV R25, 0x0 ;  /* 0x0000000000197802 */ /* 0x000fc80000000f00 */
[----:B------:R-:W-:Y:S05]  /*ae70*/  RET.REL.NODEC R24 `(_ZN7cutlass13device_kernelIN5flash19enable_sm80_to_sm89INS1_16FlashAttnBwdSm80INS1_25CollectiveMainloopBwdSm80ILi2ELi2EN4cute5tupleIJNS5_1CILi128EEES8_NS7_ILi64EEEEEENS_6half_tEfNS_4arch4Sm80ELb1ELb0ELb1ELb0ELb0ELb0ELb0ELb0ELi2ELi4ELi4ELi4ELb0EEENS1_21CollectiveEpilogueBwdISA_SB_SD_Li256ELb0ELb0ELi2EEENS1_25SingleTileBwdLPTSchedulerILb0ELi128ELb0EEEEEEEEEvNT_6ParamsE) ;  /* 0xffff518018007950 */ /* 0x000fea0003c3ffff */
        .type           $_ZN7cutlass13device_kernelIN5flash19enable_sm80_to_sm89INS1_16FlashAttnBwdSm80INS1_25CollectiveMainloopBwdSm80ILi2ELi2EN4cute5tupleIJNS5_1CILi128EEES8_NS7_ILi64EEEEEENS_6half_tEfNS_4arch4Sm80ELb1ELb0ELb1ELb0ELb0ELb0ELb0ELb0ELi2ELi4ELi4ELi4ELb0EEENS1_21CollectiveEpilogueBwdISA_SB_SD_Li256ELb0ELb0ELi2EEENS1_25SingleTileBwdLPTSchedulerILb0ELi128ELb0EEEEEEEEEvNT_6ParamsE$_ZZN5flash25CollectiveMainloopBwdSm80ILi2ELi2EN4cute5tupleIJNS1_1CILi128EEES4_NS3_ILi64EEEEEEN7cutlass6half_tEfNS7_4arch4Sm80ELb1ELb0ELb1ELb0ELb0ELb0ELb0ELb0ELi2ELi4ELi4ELi4ELb0EE3mmaINS_16FlashAttnBwdSm80ISB_NS_21CollectiveEpilogueBwdIS6_S8_SA_Li256ELb0ELb0ELi2EEENS_25SingleTileBwdLPTSchedulerILb0ELi128ELb0EEEE13SharedStorageENS1_6TensorINS1_11ArrayEngineIfLm32EEENS1_6LayoutINS2_IJNS2_IJNS3_ILi2EEESO_EEESO_NS3_ILi4EEEEEENS2_IJNS2_IJNS3_ILi1EEESO_EEESQ_NS3_ILi8EEEEEEEEEEEEbRKNSB_6ParamsERT0_S12_iNS2_IJiiiEEERT_ENKUlRT_iE_clINSK_INSL_IfLm64EEENSN_INS2_IJSP_SO_SU_EEESV_EEEEEEDaS17_i,@function
        .size           $_ZN7cutlass13device_kernelIN5flash19enable_sm80_to_sm89INS1_16FlashAttnBwdSm80INS1_25CollectiveMainloopBwdSm80ILi2ELi2EN4cute5tupleIJNS5_1CILi128EEES8_NS7_ILi64EEEEEENS_6half_tEfNS_4arch4Sm80ELb1ELb0ELb1ELb0ELb0ELb0ELb0ELb0ELi2ELi4ELi4ELi4ELb0EEENS1_21CollectiveEpilogueBwdISA_SB_SD_Li256ELb0ELb0ELi2EEENS1_25SingleTileBwdLPTSchedulerILb0ELi128ELb0EEEEEEEEEvNT_6ParamsE$_ZZN5flash25CollectiveMainloopBwdSm80ILi2ELi2EN4cute5tupleIJNS1_1CILi128EEES4_NS3_ILi64EEEEEEN7cutlass6half_tEfNS7_4arch4Sm80ELb1ELb0ELb1ELb0ELb0ELb0ELb0ELb0ELi2ELi4ELi4ELi4ELb0EE3mmaINS_16FlashAttnBwdSm80ISB_NS_21CollectiveEpilogueBwdIS6_S8_SA_Li256ELb0ELb0ELi2EEENS_25SingleTileBwdLPTSchedulerILb0ELi128ELb0EEEE13SharedStorageENS1_6TensorINS1_11ArrayEngineIfLm32EEENS1_6LayoutINS2_IJNS2_IJNS3_ILi2EEESO_EEESO_NS3_ILi4EEEEEENS2_IJNS2_IJNS3_ILi1EEESO_EEESQ_NS3_ILi8EEEEEEEEEEEEbRKNSB_6ParamsERT0_S12_iNS2_IJiiiEEERT_ENKUlRT_iE_clINSK_INSL_IfLm64EEENSN_INS2_IJSP_SO_SU_EEESV_EEEEEEDaS17_i,($_ZN7cutlass13device_kernelIN5flash19enable_sm80_to_sm89INS1_16FlashAttnBwdSm80INS1_25CollectiveMainloopBwdSm80ILi2ELi2EN4cute5tupleIJNS5_1CILi128EEES8_NS7_ILi64EEEEEENS_6half_tEfNS_4arch4Sm80ELb1ELb0ELb1ELb0ELb0ELb0ELb0ELb0ELi2ELi4ELi4ELi4ELb0EEENS1_21CollectiveEpilogueBwdISA_SB_SD_Li256ELb0ELb0ELi2EEENS1_25SingleTileBwdLPTSchedulerILb0ELi128ELb0EEEEEEEEEvNT_6ParamsE$_ZZN5flash25CollectiveMainloopBwdSm80ILi2ELi2EN4cute5tupleIJNS1_1CILi128EEES4_NS3_ILi64EEEEEEN7cutlass6half_tEfNS7_4arch4Sm80ELb1ELb0ELb1ELb0ELb0ELb0ELb0ELb0ELi2ELi4ELi4ELi4ELb0EE3mmaINS_16FlashAttnBwdSm80ISB_NS_21CollectiveEpilogueBwdIS6_S8_SA_Li256ELb0ELb0ELi2EEENS_25SingleTileBwdLPTSchedulerILb0ELi128ELb0EEEE13SharedStorageENS1_6TensorINS1_11ArrayEngineIfLm32EEENS1_6LayoutINS2_IJNS2_IJNS3_ILi2EEESO_EEESO_NS3_ILi4EEEEEENS2_IJNS2_IJNS3_ILi1EEESO_EEESQ_NS3_ILi8EEEEEEEEEEEEbRKNSB_6ParamsERT0_S12_iNS2_IJiiiEEERT_ENKUliT_E_clIZSC_ISJ_SX_EbS10_S12_S12_iS13_S15_EUlRS16_iE_EEDaiS16_ - $_ZN7cutlass13device_kernelIN5flash19enable_sm80_to_sm89INS1_16FlashAttnBwdSm80INS1_25CollectiveMainloopBwdSm80ILi2ELi2EN4cute5tupleIJNS5_1CILi128EEES8_NS7_ILi64EEEEEENS_6half_tEfNS_4arch4Sm80ELb1ELb0ELb1ELb0ELb0ELb0ELb0ELb0ELi2ELi4ELi4ELi4ELb0EEENS1_21CollectiveEpilogueBwdISA_SB_SD_Li256ELb0ELb0ELi2EEENS1_25SingleTileBwdLPTSchedulerILb0ELi128ELb0EEEEEEEEEvNT_6ParamsE$_ZZN5flash25CollectiveMainloopBwdSm80ILi2ELi2EN4cute5tupleIJNS1_1CILi128EEES4_NS3_ILi64EEEEEEN7cutlass6half_tEfNS7_4arch4Sm80ELb1ELb0ELb1ELb0ELb0ELb0ELb0ELb0ELi2ELi4ELi4ELi4ELb0EE3mmaINS_16FlashAttnBwdSm80ISB_NS_21CollectiveEpilogueBwdIS6_S8_SA_Li256ELb0ELb0ELi2EEENS_25SingleTileBwdLPTSchedulerILb0ELi128ELb0EEEE13SharedStorageENS1_6TensorINS1_11ArrayEngineIfLm32EEENS1_6LayoutINS2_IJNS2_IJNS3_ILi2EEESO_EEESO_NS3_ILi4EEEEEENS2_IJNS2_IJNS3_ILi1EEESO_EEESQ_NS3_ILi8EEEEEEEEEEEEbRKNSB_6ParamsERT0_S12_iNS2_IJiiiEEERT_ENKUlRT_iE_clINSK_INSL_IfLm64EEENSN_INS2_IJSP_SO_SU_EEESV_EEEEEEDaS17_i)
$_ZN7cutlass13device_kernelIN5flash19enable_sm80_to_sm89INS1_16FlashAttnBwdSm80INS1_25CollectiveMainloopBwdSm80ILi2ELi2EN4cute5tupleIJNS5_1CILi128EEES8_NS7_ILi64EEEEEENS_6half_tEfNS_4arch4Sm80ELb1ELb0ELb1ELb0ELb0ELb0ELb0ELb0ELi2ELi4ELi4ELi4ELb0EEENS1_21CollectiveEpilogueBwdISA_SB_SD_Li256ELb0ELb0ELi2EEENS1_25SingleTileBwdLPTSchedulerILb0ELi128ELb0EEEEEEEEEvNT_6ParamsE$_ZZN5flash25CollectiveMainloopBwdSm80ILi2ELi2EN4cute5tupleIJNS1_1CILi128EEES4_NS3_ILi64EEEEEEN7cutlass6half_tEfNS7_4arch4Sm80ELb1ELb0ELb1ELb0ELb0ELb0ELb0ELb0ELi2ELi4ELi4ELi4ELb0EE3mmaINS_16FlashAttnBwdSm80ISB_NS_21CollectiveEpilogueBwdIS6_S8_SA_Li256ELb0ELb0ELi2EEENS_25SingleTileBwdLPTSchedulerILb0ELi128ELb0EEEE13SharedStorageENS1_6TensorINS1_11ArrayEngineIfLm32EEENS1_6LayoutINS2_IJNS2_IJNS3_ILi2EEESO_EEESO_NS3_ILi4EEEEEENS2_IJNS2_IJNS3_ILi1EEESO_EEESQ_NS3_ILi8EEEEEEEEEEEEbRKNSB_6ParamsERT0_S12_iNS2_IJiiiEEERT_ENKUlRT_iE_clINSK_INSL_IfLm64EEENSN_INS2_IJSP_SO_SU_EEESV_EEEEEEDaS17_i:
[----:B------:R-:W-:Y:S01]  /*ae80*/  IMAD.MOV.U32 R20, RZ, RZ, R67 ;  /* 0x000000ffff147224 */ /* 0x000fe200078e0043 */
[----:B------:R-:W-:Y:S01]  /*ae90*/  ULDC.64 UR4, c[0x0][0x118] ;  /* 0x0000460000047ab9 */ /* 0x000fe20000000a00 */
[----:B------:R-:W-:-:S05]  /*aea0*/  IMAD.MOV.U32 R21, RZ, RZ, R66 ;  /* 0x000000ffff157224 */ /* 0x000fca00078e0042 */
[----:B------:R-:W2:Y:S01]  /*aeb0*/  LD.E R14, [R20.64] ;  /* 0x00000004140e7980 */ /* 0x000ea2000c101900 */
[----:B------:R-:W-:Y:S01]  /*aec0*/  IADD3 R13, R1, 0x1380, RZ ;  /* 0x00001380010d7810 */ /* 0x000fe20007ffe0ff */
[----:B------:R-:W-:Y:S01]  /*aed0*/  IMAD.MOV.U32 R9, RZ, RZ, R3 ;  /* 0x000000ffff097224 */ /* 0x000fe200078e0003 */
[----:B------:R-:W-:Y:S01]  /*aee0*/  IADD3 R6, R0, -c[0x0][0x20], RZ ;  /* 0x8000080000067a10 */ /* 0x000fe20007ffe0ff */
[----:B------:R-:W-:Y:S01]  /*aef0*/  IMAD.MOV.U32 R8, RZ, RZ, R17 ;  /* 0x000000ffff087224 */ /* 0x000fe200078e0011 */
[----:B------:R-:W-:Y:S02]  /*af00*/  IADD3 R13, R13, c[0x0][0x20], RZ ;  /* 0x000008000d0d7a10 */ /* 0x000fe40007ffe0ff */
[----:B------:R-:W-:Y:S02]  /*af10*/  MOV R12, 0xafd0 ;  /* 0x0000afd0000c7802 */ /* 0x000fe40000000f00 */
[----:B------:R-:W-:Y:S02]  /*af20*/  IADD3 R10, R13, 0xc, RZ ;  /* 0x0000000c0d0a7810 */ /* 0x000fe40007ffe0ff */
[----:B--2---:R-:W-:-:S04]  /*af30*/  SHF.R.S32.HI R5, RZ, 0x1f, R14 ;  /* 0x0000001fff057819 */ /* 0x004fc8000001140e */
[----:B------:R-:W-:-:S04]  /*af40*/  LEA.HI R5, R5, R14, RZ, 0x5 ;  /* 0x0000000e05057211 */ /* 0x000fc800078f28ff */
[--C-:B------:R-:W-:Y:S02]  /*af50*/  SHF.R.S32.HI R7, RZ, 0x5, R5.reuse ;  /* 0x00000005ff077819 */ /* 0x100fe40000011405 */
[----:B------:R-:W-:Y:S02]  /*af60*/  SHF.R.S32.HI R4, RZ, 0x1f, R5 ;  /* 0x0000001fff047819 */ /* 0x000fe40000011405 */
[----:B------:R-:W-:Y:S02]  /*af70*/  LOP3.LUT R5, R5, 0xffffffe0, RZ, 0xc0, !PT ;  /* 0xffffffe005057812 */ /* 0x000fe400078ec0ff */
[----:B------:R-:W-:-:S04]  /*af80*/  LEA.HI R4, R4, R7, RZ, 0x2 ;  /* 0x0000000704047211 */ /* 0x000fc800078f10ff */
[----:B------:R-:W-:-:S05]  /*af90*/  LOP3.LUT R4, R4, 0xfffffffc, RZ, 0xc0, !PT ;  /* 0xfffffffc04047812 */ /* 0x000fca00078ec0ff */
[----:B------:R-:W-:Y:S02]  /*afa0*/  IMAD.IADD R3, R7, 0x1, -R4 ;  /* 0x0000000107037824 */ /* 0x000fe400078e0a04 */
[----:B------:R-:W-:Y:S02]  /*afb0*/  IMAD.IADD R4, R14, 0x1, -R5 ;  /* 0x000000010e047824 */ /* 0x000fe400078e0a05 */
[----:B------:R-:W-:Y:S05]  /*afc0*/  CALL.REL.NOINC `($_ZN7cutlass13device_kernelIN5flash19enable_sm80_to_sm89INS1_16FlashAttnBwdSm80INS1_25CollectiveMainloopBwdSm80ILi2ELi2EN4cute5tupleIJNS5_1CILi128EEES8_NS7_ILi64EEEEEENS_6half_tEfNS_4arch4Sm80ELb1ELb0ELb1ELb0ELb0ELb0ELb0ELb0ELi2ELi4ELi4ELi4ELb0EEENS1_21CollectiveEpilogueBwdISA_SB_SD_Li256ELb0ELb0ELi2EEENS1_25SingleTileBwdLPTSchedulerILb0ELi128ELb0EEEEEEEEEvNT_6ParamsE$_ZZN4cute7idx2crdIiNS_5tupleIJNS_1CILi32EEENS2_ILi4EEENS2_ILi2EEENS2_ILi1EEEEEENS1_IJS6_S3_NS2_ILi128EEENS2_ILi0EEEEEEEEDaRKT_RKT0_RKT1_ENKUlRKT_RKT0_E_clIS5_S8_EEDaSM_SP_) ;  /* 0xfffffd6000007944 */ /* 0x000fea0003c3ffff */
[----:B------:R-:W-:Y:S02]  /*afd0*/  MOV R12, 0xaff0 ;  /* 0x0000aff0000c7802 */ /* 0x000fe40000000f00 */
[----:B------:R-:W-:Y:S05]  /*afe0*/  CALL.REL.NOINC `($_ZN7cutlass13device_kernelIN5flash19enable_sm80_to_sm89INS1_16FlashAttnBwdSm80INS1_25CollectiveMainloopBwdSm80ILi2ELi2EN4cute5tupleIJNS5_1CILi128EEES8_NS7_ILi64EEEEEENS_6half_tEfNS_4arch4Sm80ELb1ELb0ELb1ELb0ELb0ELb0ELb0ELb0ELi2ELi4ELi4ELi4ELb0EEENS1_21CollectiveEpilogueBwdISA_SB_SD_Li256ELb0ELb0ELi2EEENS1_25SingleTileBwdLPTSchedulerILb0ELi128ELb0EEEEEEEEEvNT_6ParamsE$_ZZN4cute9transformINS_5tupleIJNS_1CILi32EEENS2_ILi4EEENS2_ILi2EEENS2_ILi1EEEEEENS1_IJS6_S3_NS2_ILi128EEENS2_ILi0EEEEEEZNS_7idx2crdIiS7_SA_EEDaRKT_RKT0_RKT1_EUlRKT_RKT0_E_EEDaSE_SH_OSI_ENKUlDpSN_E_clIJiiiS9_EEEDaST_) ;  /* 0xfffffdd000007944 */ /* 0x000fea0003c3ffff */
[----:B------:R-:W-:Y:S02]  /*aff0*/  MOV R12, 0xb010 ;  /* 0x0000b010000c7802 */ /* 0x000fe40000000f00 */
[----:B------:R-:W-:Y:S05]  /*b000*/  CALL.REL.NOINC `($_ZN7cutlass13device_kernelIN5flash19enable_sm80_to_sm89INS1_16FlashAttnBwdSm80INS1_25CollectiveMainloopBwdSm80ILi2ELi2EN4cute5tupleIJNS5_1CILi128EEES8_NS7_ILi64EEEEEENS_6half_tEfNS_4arch4Sm80ELb1ELb0ELb1ELb0ELb0ELb0ELb0ELb0ELi2ELi4ELi4ELi4ELb0EEENS1_21CollectiveEpilogueBwdISA_SB_SD_Li256ELb0ELb0ELi2EEENS1_25SingleTileBwdLPTSchedulerILb0ELi128ELb0EEEEEEEEEvNT_6ParamsE$_ZZN4cute7crd2crdINS_5tupleIJiiiNS_1CILi0EEEEEENS1_IJNS2_ILi32EEENS2_ILi4EEENS2_ILi2EEENS2_ILi1EEEEEENS1_IJS8_S8_S8_S8_EEEEEDaRKT_RKT0_RKT1_ENKUlRKT_RKT0_RKT1_E_clIiS5_S8_EEDaSM_SP_SS_) ;  /* 0xfffffa4000007944 */ /* 0x000fea0003c3ffff */
[----:B------:R-:W-:Y:S02]  /*b010*/  MOV R12, 0xb030 ;  /* 0x0000b030000c7802 */ /* 0x000fe40000000f00 */
[----:B------:R-:W-:Y:S05]  /*b020*/  CALL.REL.NOINC `($_ZN7cutlass13device_kernelIN5flash19enable_sm80_to_sm89INS1_16FlashAttnBwdSm80INS1_25CollectiveMainloopBwdSm80ILi2ELi2EN4cute5tupleIJNS5_1CILi128EEES8_NS7_ILi64EEEEEENS_6half_tEfNS_4arch4Sm80ELb1ELb0ELb1ELb0ELb0ELb0ELb0ELb0ELi2ELi4ELi4ELi4ELb0EEENS1_21CollectiveEpilogueBwdISA_SB_SD_Li256ELb0ELb0ELi2EEENS1_25SingleTileBwdLPTSchedulerILb0ELi128ELb0EEEEEEEEEvNT_6ParamsE$_ZZN4cute7crd2crdINS_5tupleIJiiiNS_1CILi0EEEEEENS1_IJNS2_ILi32EEENS2_ILi4EEENS2_ILi2EEENS2_ILi1EEEEEENS1_IJS8_S8_S8_S8_EEEEEDaRKT_RKT0_RKT1_ENKUlRKT_RKT0_RKT1_E_clIiS6_S8_EEDaSM_SP_SS_) ;  /* 0xfffffa5000007944 */ /* 0x000fea0003c3ffff */
[----:B------:R-:W-:Y:S02]  /*b030*/  MOV R5, R3 ;  /* 0x0000000300057202 */ /* 0x000fe40000000f00 */
[----:B------:R-:W-:Y:S02]  /*b040*/  MOV R12, 0xb060 ;  /* 0x0000b060000c7802 */ /* 0x000fe40000000f00 */
[----:B------:R-:W-:Y:S05]  /*b050*/  CALL.REL.NOINC `($_ZN7cutlass13device_kernelIN5flash19enable_sm80_to_sm89INS1_16FlashAttnBwdSm80INS1_25CollectiveMainloopBwdSm80ILi2ELi2EN4cute5tupleIJNS5_1CILi128EEES8_NS7_ILi64EEEEEENS_6half_tEfNS_4arch4Sm80ELb1ELb0ELb1ELb0ELb0ELb0ELb0ELb0ELi2ELi4ELi4ELi4ELb0EEENS1_21CollectiveEpilogueBwdISA_SB_SD_Li256ELb0ELb0ELi2EEENS1_25SingleTileBwdLPTSchedulerILb0ELi128ELb0EEEEEEEEEvNT_6ParamsE$_ZZN4cute7crd2crdINS_5tupleIJiiiNS_1CILi0EEEEEENS1_IJNS2_ILi32EEENS2_ILi4EEENS2_ILi2EEENS2_ILi1EEEEEENS1_IJS8_S8_S8_S8_EEEEEDaRKT_RKT0_RKT1_ENKUlRKT_RKT0_RKT1_E_clIiS7_S8_EEDaSM_SP_SS_) ;  /* 0xfffffa5000007944 */ /* 0x000fea0003c3ffff */
[----:B------:R-:W-:Y:S02]  /*b060*/  MOV R12, 0xb080 ;  /* 0x0000b080000c7802 */ /* 0x000fe40000000f00 */
[----:B------:R-:W-:Y:S05]  /*b070*/  CALL.REL.NOINC `($_ZN7cutlass13device_kernelIN5flash19enable_sm80_to_sm89INS1_16FlashAttnBwdSm80INS1_25CollectiveMainloopBwdSm80ILi2ELi2EN4cute5tupleIJNS5_1CILi128EEES8_NS7_ILi64EEEEEENS_6half_tEfNS_4arch4Sm80ELb1ELb0ELb1ELb0ELb0ELb0ELb0ELb0ELi2ELi4ELi4ELi4ELb0EEENS1_21CollectiveEpilogueBwdISA_SB_SD_Li256ELb0ELb0ELi2EEENS1_25SingleTileBwdLPTSchedulerILb0ELi128ELb0EEEEEEEEEvNT_6ParamsE$_ZZN4cute9transformINS_5tupleIJiiiNS_1CILi0EEEEEENS1_IJNS2_ILi32EEENS2_ILi4EEENS2_ILi2EEENS2_ILi1EEEEEENS1_IJS8_S8_S8_S8_EEEZNS_7crd2crdIS4_S9_SA_EEDaRKT_RKT0_RKT1_EUlRKT_RKT0_RKT1_E_EEDaSE_SH_SK_OT2_ENKUlDpSN_E_clIJiiiS3_EEEDaSX_) ;  /* 0xfffffdd000007944 */ /* 0x000fea0003c3ffff */
[----:B------:R1:W-:Y:S01]  /*b080*/  STL [R1+0x13a0], R14 ;  /* 0x0013a00e01007387 */ /* 0x0003e20000100800 */
[----:B------:R-:W-:Y:S01]  /*b090*/  IMAD.MOV.U32 R15, RZ, RZ, R4 ;  /* 0x000000ffff0f7224 */ /* 0x000fe200078e0004 */
[----:B------:R-:W-:Y:S02]  /*b0a0*/  IADD3 R3, R13, 0x24, RZ ;  /* 0x000000240d037810 */ /* 0x000fe40007ffe0ff */
[----:B------:R1:W-:Y:S01]  /*b0b0*/  STL.U8 [R1+0x1394], RZ ;  /* 0x001394ff01007387 */ /* 0x0003e20000100000 */
[----:B------:R-:W-:-:S03]  /*b0c0*/  MOV R12, 0xb0f0 ;  /* 0x0000b0f0000c7802 */ /* 0x000fc60000000f00 */
[----:B------:R1:W-:Y:S04]  /*b0d0*/  STL.64 [R1+0x1398], R4 ;  /* 0x0013980401007387 */ /* 0x0003e80000100a00 */
[----:B-1----:R-:W-:Y:S05]  /*b0e0*/  CALL.REL.NOINC `($_ZN7cutlass13device_kernelIN5flash19enable_sm80_to_sm89INS1_16FlashAttnBwdSm80INS1_25CollectiveMainloopBwdSm80ILi2ELi2EN4cute5tupleIJNS5_1CILi128EEES8_NS7_ILi64EEEEEENS_6half_tEfNS_4arch4Sm80ELb1ELb0ELb1ELb0ELb0ELb0ELb0ELb0ELi2ELi4ELi4ELi4ELb0EEENS1_21CollectiveEpilogueBwdISA_SB_SD_Li256ELb0ELb0ELi2EEENS1_25SingleTileBwdLPTSchedulerILb0ELi128ELb0EEEEEEEEEvNT_6ParamsE$_ZN4cute3eso3ESOILb1ELb0EJNS_6LayoutINS_5tupleIJNS3_IJNS3_IJNS_1CILi4EEENS4_ILi8EEEEEENS3_IJS5_NS4_ILi2EEEEEEEEENS3_IJNS3_IJS8_S8_EEENS3_IJS8_S6_EEEEEEEEENS3_IJNS3_IJNS3_IJNS_11ScaledBasisIS8_JLi1EEEENSF_INS4_ILi1EEEJLi0EEEEEEENS3_IJNSF_INS4_ILi16EEEJLi0EEEENSF_IS6_JLi1EEEEEEEEEENS3_IJNS3_IJNSF_ISH_JLi1EEEENSF_IS6_JLi0EEEEEEENS3_IJNSF_INS4_ILi64EEEJLi0EEEENSF_ISK_JLi1EEEEEEEEEEEEEEENS_10ViewEngineINS_23ArithmeticTupleIteratorINS_15ArithmeticTupleIJNS4_ILi0EEES12_EEEEEEEEEC2ERKSY_RKS15_) ;  /* 0xffffd4d000007944 */ /* 0x002fea0003c3ffff */
[----:B------:R-:W-:Y:S01]  /*b0f0*/  IMAD.MOV.U32 R7, RZ, RZ, R5 ;  /* 0x000000ffff077224 */ /* 0x000fe200078e0005 */
[----:B-1----:R-:W-:Y:S01]  /*b100*/  IADD3 R3, R13, 0x20, RZ ;  /* 0x000000200d037810 */ /* 0x002fe20007ffe0ff */
[----:B------:R-:W-:Y:S01]  /*b110*/  IMAD.MOV.U32 R11, RZ, RZ, R13 ;  /* 0x000000ffff0b7224 */ /* 0x000fe200078e000d */
[----:B------:R-:W-:Y:S02]  /*b120*/  MOV R12, 0xb140 ;  /* 0x0000b140000c7802 */ /* 0x000fe40000000f00 */
[----:B------:R-:W-:Y:S05]  /*b130*/  CALL.REL.NOINC `($_ZN7cutlass13device_kernelIN5flash19enable_sm80_to_sm89INS1_16FlashAttnBwdSm80INS1_25CollectiveMainloopBwdSm80ILi2ELi2EN4cute5tupleIJNS5_1CILi128EEES8_NS7_ILi64EEEEEENS_6half_tEfNS_4arch4Sm80ELb1ELb0ELb1ELb0ELb0ELb0ELb0ELb0ELi2ELi4ELi4ELi4ELb0EEENS1_21CollectiveEpilogueBwdISA_SB_SD_Li256ELb0ELb0ELi2EEENS1_25SingleTileBwdLPTSchedulerILb0ELi128ELb0EEEEEEEEEvNT_6ParamsE$_ZN4cute3eso3ESOILb0ELb0EJiiEEC2ERKiS4_) ;  /* 0xffffc55000007944 */ /* 0x000fea0003c3ffff */
[----:B------:R-:W2:Y:S01]  /*b140*/  LDL.64 R4, [R1+0x1380] ;  /* 0x0013800001047983 */ /* 0x000ea20000100a00 */
[----:B------:R-:W-:-:S03]  /*b150*/  MOV R12, 0xb190 ;  /* 0x0000b190000c7802 */ /* 0x000fc60000000f00 */
[----:B--2---:R2:W-:Y:S04]  /*b160*/  STL [R1+0x138c], R4 ;  /* 0x00138c0401007387 */ /* 0x0045e80000100800 */
[----:B------:R2:W-:Y:S02]  /*b170*/  STL [R1+0x1390], R5 ;  /* 0x0013900501007387 */ /* 0x0005e40000100800 */
[----:B-12---:R-:W-:Y:S05]  /*b180*/  CALL.REL.NOINC `($_ZN7cutlass13device_kernelIN5flash19enable_sm80_to_sm89INS1_16FlashAttnBwdSm80INS1_25CollectiveMainloopBwdSm80ILi2ELi2EN4cute5tupleIJNS5_1CILi128EEES8_NS7_ILi64EEEEEENS_6half_tEfNS_4arch4Sm80ELb1ELb0ELb1ELb0ELb0ELb0ELb0ELb0ELi2ELi4ELi4ELi4ELb0EEENS1_21CollectiveEpilogueBwdISA_SB_SD_Li256ELb0ELb0ELi2EEENS1_25SingleTileBwdLPTSchedulerILb0ELi128ELb0EEEEEEEEEvNT_6ParamsE$_ZN4cute3eso3ESOILb0ELb0EJiNS_5tupleIJiiEEEEEC2ERKiRKS3_) ;  /* 0xffffc47000007944 */ /* 0x006fea0003c3ffff */
[----:B-1----:R-:W2:Y:S04]  /*b190*/  LDL.64 R4, [R1+0x1380] ;  /* 0x0013800001047983 */ /* 0x002ea80000100a00 */
[----:B------:R-:W3:Y:S04]  /*b1a0*/  LDL R3, [R1+0x1388] ;  /* 0x0013880001037983 */ /* 0x000ee80000100800 */
[----:B------:R-:W4:Y:S04]  /*b1b0*/  LD.E R10, [R20.64+0x8] ;  /* 0x00000804140a7980 */ /* 0x000f28000c101900 */
[----:B------:R-:W5:Y:S01]  /*b1c0*/  LD.E R7, [R20.64+0x4] ;  /* 0x0000040414077980 */ /* 0x000f62000c101900 */
[----:B------:R-:W-:Y:S01]  /*b1d0*/  IMAD.MOV.U32 R14, RZ, RZ, -0x80 ;  /* 0xffffff80ff0e7424 */ /* 0x000fe200078e00ff */
[----:B--2---:R-:W-:-:S04]  /*b1e0*/  SHF.R.S32.HI R11, RZ, 0x1f, R4 ;  /* 0x0000001fff0b7819 */ /* 0x004fc80000011404 */
[----:B------:R-:W-:Y:S01]  /*b1f0*/  LEA.HI R12, R11, R4, RZ, 0x2 ;  /* 0x000000040b0c7211 */ /* 0x000fe200078f10ff */
[----:B------:R-:W-:-:S03]  /*b200*/  IMAD R11, R9, R14, 0x1 ;  /* 0x00000001090b7424 */ /* 0x000fc600078e020e */
[----:B------:R-:W-:Y:S01]  /*b210*/  LOP3.LUT R13, R12, 0x7ffffffc, RZ, 0xc0, !PT ;  /* 0x7ffffffc0c0d7812 */ /* 0x000fe200078ec0ff */
[----:B------:R-:W-:-:S04]  /*b220*/  IMAD R11, R8, 0x80, R11 ;  /* 0x00000080080b7824 */ /* 0x000fc800078e020b */
[----:B------:R-:W-:Y:S01]  /*b230*/  IMAD.IADD R4, R4, 0x1, -R13 ;  /* 0x0000000104047824 */ /* 0x000fe200078e0a0d */
[----:B------:R-:W-:-:S03]  /*b240*/  LEA.HI.SX32 R12, R12, R11, 0x1e ;  /* 0x0000000b0c0c7211 */ /* 0x000fc600078ff2ff */
[----:B---3--:R-:W-:Y:S02]  /*b250*/  IMAD R3, R3, 0x4, R4 ;  /* 0x0000000403037824 */ /* 0x008fe400078e0204 */
[----:B------:R-:W-:Y:S02]  /*b260*/  IMAD R5, R5, 0x10, R12 ;  /* 0x0000001005057824 */ /* 0x000fe400078e020c */
[----:B------:R-:W-:Y:S02]  /*b270*/  IMAD.SHL.U32 R3, R3, 0x2, RZ ;  /* 0x0000000203037824 */ /* 0x000fe400078e00ff */
[----:B----4-:R-:W-:-:S03]  /*b280*/  IMAD R4, R9, -0x80, R10 ;  /* 0xffffff8009047824 */ /* 0x010fc600078e020a */
[--C-:B------:R-:W-:Y:S01]  /*b290*/  IADD3 R8, R10, R5, -R3.reuse ;  /* 0x000000050a087210 */ /* 0x100fe20007ffe803 */
[----:B------:R-:W-:-:S04]  /*b2a0*/  IMAD.IADD R3, R4, 0x1, -R3 ;  /* 0x0000000104037824 */ /* 0x000fc800078e0a03 */
[----:B-----5:R-:W-:-:S05]  /*b2b0*/  IMAD.IADD R8, R8, 0x1, -R7 ;  /* 0x0000000108087824 */ /* 0x020fca00078e0a07 */
[----:B------:R-:W-:Y:S02]  /*b2c0*/  IMNMX R4, R3, R8, PT ;  /* 0x0000000803047217 */ /* 0x000fe40003800200 */
[----:B------:R-:W-:Y:S02]  /*b2d0*/  IADD3 R10, R8, 0x8, RZ ;  /* 0x00000008080a7810 */ /* 0x000fe40007ffe0ff */
[C---:B------:R-:W-:Y:S02]  /*b2e0*/  ISETP.GT.AND P0, PT, R4.reuse, 0x10, PT ;  /* 0x000000100400780c */ /* 0x040fe40003f04270 */
[C---:B------:R-:W-:Y:S02]  /*b2f0*/  ISETP.GT.AND P3, PT, R4.reuse, 0x20, PT ;  /* 0x000000200400780c */ /* 0x040fe40003f64270 */
[C---:B------:R-:W-:Y:S02]  /*b300*/  ISETP.GT.AND P1, PT, R4.reuse, 0x30, PT ;  /* 0x000000300400780c */ /* 0x040fe40003f24270 */
[----:B------:R-:W-:-:S02]  /*b310*/  ISETP.GT.AND P5, PT, R4, RZ, PT ;  /* 0x000000ff0400720c */ /* 0x000fc40003fa4270 */
[C---:B------:R-:W-:Y:S02]  /*b320*/  ISETP.GT.AND P4, PT, R4.reuse, 0x1, PT ;  /* 0x000000010400780c */ /* 0x040fe40003f84270 */
[C---:B------:R-:W-:Y:S02]  /*b330*/  ISETP.GT.AND P6, PT, R4.reuse, 0x11, PT ;  /* 0x000000110400780c */ /* 0x040fe40003fc4270 */
[C---:B------:R-:W-:Y:S01]  /*b340*/  ISETP.GT.AND P2, PT, R4.reuse, 0x21, PT ;  /* 0x000000210400780c */ /* 0x040fe20003f44270 */
[----:B------:R-:W-:Y:S02]  /*b350*/  @!P0 IMAD.MOV.U32 R13, RZ, RZ, -0x800000 ;  /* 0xff800000ff0d8424 */ /* 0x000fe400078e00ff */
[----:B------:R-:W-:Y:S02]  /*b360*/  @!P3 IMAD.MOV.U32 R9, RZ, RZ, -0x800000 ;  /* 0xff800000ff09b424 */ /* 0x000fe400078e00ff */
[----:B------:R-:W-:Y:S01]  /*b370*/  @!P1 IMAD.MOV.U32 R5, RZ, RZ, -0x800000 ;  /* 0xff800000ff059424 */ /* 0x000fe200078e00ff */
[----:B------:R-:W-:Y:S01]  /*b380*/  @!P0 STL [R6+0x20], R13 ;  /* 0x0000200d06008387 */ /* 0x000fe20000100800 */
[----:B------:R-:W-:Y:S01]  /*b390*/  ISETP.GT.AND P0, PT, R4, 0x41, PT ;  /* 0x000000410400780c */ /* 0x000fe20003f04270 */
[----:B------:R-:W-:-:S02]  /*b3a0*/  @!P5 IMAD.MOV.U32 R17, RZ, RZ, -0x800000 ;  /* 0xff800000ff11d424 */ /* 0x000fc400078e00ff */
[----:B------:R1:W-:Y:S01]  /*b3b0*/  @!P3 STL [R6+0x40], R9 ;  /* 0x000040090600b387 */ /* 0x0003e20000100800 */
[----:B------:R-:W-:Y:S01]  /*b3c0*/  @!P4 IMAD.MOV.U32 R15, RZ, RZ, -0x800000 ;  /* 0xff800000ff0fc424 */ /* 0x000fe200078e00ff */
[C---:B------:R-:W-:Y:S01]  /*b3d0*/  ISETP.GT.AND P3, PT, R4.reuse, 0x50, PT ;  /* 0x000000500400780c */ /* 0x040fe20003f64270 */
[----:B------:R-:W-:Y:S01]  /*b3e0*/  @!P6 IMAD.MOV.U32 R11, RZ, RZ, -0x800000 ;  /* 0xff800000ff0be424 */ /* 0x000fe200078e00ff */
[----:B------:R2:W-:Y:S01]  /*b3f0*/  @!P1 STL [R6+0x60], R5 ;  /* 0x0000600506009387 */ /* 0x0005e20000100800 */
[----:B------:R-:W-:Y:S01]  /*b400*/  @!P2 IMAD.MOV.U32 R7, RZ, RZ, -0x800000 ;  /* 0xff800000ff07a424 */ /* 0x000fe200078e00ff */
[C---:B------:R-:W-:Y:S02]  /*b410*/  ISETP.GT.AND P1, PT, R4.reuse, 0x60, PT ;  /* 0x000000600400780c */ /* 0x040fe40003f24270 */
[----:B------:R3:W-:Y:S01]  /*b420*/  @!P5 STL [R6], R17 ;  /* 0x000000110600d387 */ /* 0x0007e20000100800 */
[----:B------:R-:W-:-:S03]  /*b430*/  ISETP.GT.AND P5, PT, R4, 0x31, PT ;  /* 0x000000310400780c */ /* 0x000fc60003fa4270 */
[----:B------:R4:W-:Y:S01]  /*b440*/  @!P4 STL [R6+0x4], R15 ;  /* 0x0000040f0600c387 */ /* 0x0009e20000100800 */
[C---:B------:R-:W-:Y:S02]  /*b450*/  ISETP.GT.AND P4, PT, R4.reuse, 0x40, PT ;  /* 0x000000400400780c */ /* 0x040fe40003f84270 */
[----:B------:R-:W-:Y:S01]  /*b460*/  @!P3 IMAD.MOV.U32 R21, RZ, RZ, -0x800000 ;  /* 0xff800000ff15b424 */ /* 0x000fe200078e00ff */
[----:B------:R-:W-:Y:S01]  /*b470*/  @!P6 STL [R6+0x24], R11 ;  /* 0x0000240b0600e387 */ /* 0x000fe20000100800 */
[----:B------:R-:W-:-:S03]  /*b480*/  ISETP.GT.AND P6, PT, R4, 0x61, PT ;  /* 0x000000610400780c */ /* 0x000fc60003fc4270 */
[----:B------:R5:W-:Y:S01]  /*b490*/  @!P2 STL [R6+0x44], R7 ;  /* 0x000044070600a387 */ /* 0x000be20000100800 */
[----:B------:R-:W-:-:S03]  /*b4a0*/  ISETP.GT.AND P2, PT, R4, 0x51, PT ;  /* 0x000000510400780c */ /* 0x000fc60003f44270 */
[----:B------:R5:W-:Y:S01]  /*b4b0*/  @!P3 STL [R6+0xa0], R21 ;  /* 0x0000a0150600b387 */ /* 0x000be20000100800 */
[----:B-1----:R-:W-:Y:S02]  /*b4c0*/  @!P0 IMAD.MOV.U32 R9, RZ, RZ, -0x800000 ;  /* 0xff800000ff098424 */ /* 0x002fe400078e00ff */
[----:B------:R-:W-:Y:S01]  /*b4d0*/  @!P4 IMAD.MOV.U32 R13, RZ, RZ, -0x800000 ;  /* 0xff800000ff0dc424 */ /* 0x000fe200078e00ff */
[----:B--2---:R-:W-:Y:S02]  /*b4e0*/  IMNMX R5, R3, R10, PT ;  /* 0x0000000a03057217 */ /* 0x004fe40003800200 */
[----:B------:R1:W-:Y:S02]  /*b4f0*/  @!P0 STL [R6+0x84], R9 ;  /* 0x0000840906008387 */ /* 0x0003e40000100800 */
[C---:B------:R-:W-:Y:S02]  /*b500*/  ISETP.GT.AND P0, PT, R5.reuse, RZ, PT ;  /* 0x000000ff0500720c */ /* 0x040fe40003f04270 */
[----:B------:R2:W-:Y:S01]  /*b510*/  @!P4 STL [R6+0x80], R13 ;  /* 0x0000800d0600c387 */ /* 0x0005e20000100800 */
[----:B---3--:R-:W-:Y:S01]  /*b520*/  @!P2 IMAD.MOV.U32 R17, RZ, RZ, -0x800000 ;  /* 0xff800000ff11a424 */ /* 0x008fe200078e00ff */
[----:B------:R-:W-:Y:S01]  /*b530*/  ISETP.GT.AND P4, PT, R4, 0x71, PT ;  /* 0x000000710400780c */ /* 0x000fe20003f84270 */
[----:B----4-:R-:W-:Y:S01]  /*b540*/  @!P5 IMAD.MOV.U32 R15, RZ, RZ, -0x800000 ;  /* 0xff800000ff0fd424 */ /* 0x010fe200078e00ff */
[----:B------:R-:W-:-:S02]  /*b550*/  ISETP.GT.AND P3, PT, R5, 0x1, PT ;  /* 0x000000010500780c */ /* 0x000fc40003f64270 */
[----:B------:R3:W-:Y:S01]  /*b560*/  @!P2 STL [R6+0xa4], R17 ;  /* 0x0000a4110600a387 */ /* 0x0007e20000100800 */
[----:B------:R-:W-:-:S03]  /*b570*/  ISETP.GT.AND P2, PT, R5, 0x10, PT ;  /* 0x000000100500780c */ /* 0x000fc60003f44270 */
[----:B------:R4:W-:Y:S01]  /*b580*/  @!P5 STL [R6+0x64], R15 ;  /* 0x0000640f0600d387 */ /* 0x0009e20000100800 */
[----:B------:R-:W-:Y:S01]  /*b590*/  ISETP.GT.AND P5, PT, R4, 0x70, PT ;  /* 0x000000700400780c */ /* 0x000fe20003fa4270 */
[----:B-----5:R-:W-:Y:S01]  /*b5a0*/  @!P0 IMAD.MOV.U32 R7, RZ, RZ, -0x800000 ;  /* 0xff800000ff078424 */ /* 0x020fe200078e00ff */
[C---:B------:R-:W-:Y:S02]  /*b5b0*/  IADD3 R4, R8.reuse, 0x40, RZ ;  /* 0x0000004008047810 */ /* 0x040fe40007ffe0ff */
[----:B------:R-:W-:Y:S02]  /*b5c0*/  IADD3 R8, R8, 0x48, RZ ;  /* 0x0000004808087810 */ /* 0x000fe40007ffe0ff */
[----:B------:R5:W-:Y:S01]  /*b5d0*/  @!P0 STL [R6+0x8], R7 ;  /* 0x0000080706008387 */ /* 0x000be20000100800 */
[----:B------:R-:W-:Y:S01]  /*b5e0*/  ISETP.GT.AND P0, PT, R5, 0x31, PT ;  /* 0x000000310500780c */ /* 0x000fe20003f04270 */
[----:B------:R-:W-:Y:S01]  /*b5f0*/  @!P3 IMAD.MOV.U32 R21, RZ, RZ, -0x800000 ;  /* 0xff800000ff15b424 */ /* 0x000fe200078e00ff */
[C---:B------:R-:W-:Y:S01]  /*b600*/  IMNMX R4, R3.reuse, R4, PT ;  /* 0x0000000403047217 */ /* 0x040fe20003800200 */
[----:B-1----:R-:W-:Y:S01]  /*b610*/  @!P4 IMAD.MOV.U32 R9, RZ, RZ, -0x800000 ;  /* 0xff800000ff09c424 */ /* 0x002fe200078e00ff */
[----:B------:R-:W-:-:S02]  /*b620*/  IMNMX R3, R3, R8, PT ;  /* 0x0000000803037217 */ /* 0x000fc40003800200 */
[----:B------:R-:W-:Y:S01]  /*b630*/  @!P5 IMAD.MOV.U32 R11, RZ, RZ, -0x800000 ;  /* 0xff800000ff0bd424 */ /* 0x000fe200078e00ff */
[----:B------:R-:W-:Y:S01]  /*b640*/  @!P3 STL [R6+0xc], R21 ;  /* 0x00000c150600b387 */ /* 0x000fe20000100800 */
[----:B--2---:R-:W-:Y:S01]  /*b650*/  @!P6 IMAD.MOV.U32 R13, RZ, RZ, -0x800000 ;  /* 0xff800000ff0de424 */ /* 0x004fe200078e00ff */
[C---:B------:R-:W-:Y:S02]  /*b660*/  ISETP.GT.AND P3, PT, R5.reuse, 0x40, PT ;  /* 0x000000400500780c */ /* 0x040fe40003f64270 */
[----:B------:R1:W-:Y:S01]  /*b670*/  @!P5 STL [R6+0xe0], R11 ;  /* 0x0000e00b0600d387 */ /* 0x0003e20000100800 */
[C---:B------:R-:W-:Y:S01]  /*b680*/  ISETP.GT.AND P5, PT, R5.reuse, 0x21, PT ;  /* 0x000000210500780c */ /* 0x040fe20003fa4270 */
[----:B---3--:R-:W-:Y:S02]  /*b690*/  @!P2 IMAD.MOV.U32 R17, RZ, RZ, -0x800000 ;  /* 0xff800000ff11a424 */ /* 0x008fe400078e00ff */
[----:B------:R2:W-:Y:S01]  /*b6a0*/  @!P6 STL [R6+0xc4], R13 ;  /* 0x0000c40d0600e387 */ /* 0x0005e20000100800 */
[----:B------:R-:W-:Y:S01]  /*b6b0*/  ISETP.GT.AND P6, PT, R5, 0x20, PT ;  /* 0x000000200500780c */ /* 0x000fe20003fc4270 */
[----:B----4-:R-:W-:-:S02]  /*b6c0*/  @!P1 IMAD.MOV.U32 R15, RZ, RZ, -0x800000 ;  /* 0xff800000ff0f9424 */ /* 0x010fc400078e00ff */
[----:B------:R3:W-:Y:S01]  /*b6d0*/  @!P4 STL [R6+0xe4], R9 ;  /* 0x0000e4090600c387 */ /* 0x0007e20000100800 */
[----:B------:R-:W-:-:S03]  /*b6e0*/  ISETP.GT.AND P4, PT, R5, 0x30, PT ;  /* 0x000000300500780c */ /* 0x000fc60003f84270 */
[----:B------:R4:W-:Y:S01]  /*b6f0*/  @!P1 STL [R6+0xc0], R15 ;  /* 0x0000c00f06009387 */ /* 0x0009e20000100800 */
[C---:B------:R-:W-:Y:S01]  /*b700*/  ISETP.GT.AND P1, PT, R5.reuse, 0x11, PT ;  /* 0x000000110500780c */ /* 0x040fe20003f24270 */
[----:B-----5:R-:W-:Y:S02]  /*b710*/  @!P0 IMAD.MOV.U32 R7, RZ, RZ, -0x800000 ;  /* 0xff800000ff078424 */ /* 0x020fe400078e00ff */
[----:B------:R5:W-:Y:S01]  /*b720*/  @!P2 STL [R6+0x28], R17 ;  /* 0x000028110600a387 */ /* 0x000be20000100800 */
[----:B------:R-:W-:-:S03]  /*b730*/  ISETP.GT.AND P2, PT, R5, 0x41, PT ;  /* 0x000000410500780c */ /* 0x000fc60003f44270 */
[----:B------:R-:W-:Y:S01]  /*b740*/  @!P0 STL [R6+0x6c], R7 ;  /* 0x00006c0706008387 */ /* 0x000fe20000100800 */
[----:B------:R-:W-:Y:S01]  /*b750*/  ISETP.GT.AND P0, PT, R5, 0x61, PT ;  /* 0x000000610500780c */ /* 0x000fe20003f04270 */
[----:B-1----:R-:W-:Y:S02]  /*b760*/  @!P5 IMAD.MOV.U32 R11, RZ, RZ, -0x800000 ;  /* 0xff800000ff0bd424 */ /* 0x002fe400078e00ff */
[----:B--2---:R-:W-:-:S03]  /*b770*/  @!P6 IMAD.MOV.U32 R13, RZ, RZ, -0x800000 ;  /* 0xff800000ff0de424 */ /* 0x004fc600078e00ff */
[----:B------:R1:W-:Y:S03]  /*b780*/  @!P5 STL [R6+0x4c], R11 ;  /* 0x00004c0b0600d387 */ /* 0x0003e60000100800 */
[----:B------:R-:W-:Y:S01]  /*b790*/  @!P2 IMAD.MOV.U32 R25, RZ, RZ, -0x800000 ;  /* 0xff800000ff19a424 */ /* 0x000fe200078e00ff */
[C---:B------:R-:W-:Y:S01]  /*b7a0*/  ISETP.GT.AND P5, PT, R5.reuse, 0x60, PT ;  /* 0x000000600500780c */ /* 0x040fe20003fa4270 */
[----:B---3--:R-:W-:Y:S01]  /*b7b0*/  @!P4 IMAD.MOV.U32 R9, RZ, RZ, -0x800000 ;  /* 0xff800000ff09c424 */ /* 0x008fe200078e00ff */
[----:B------:R2:W-:Y:S01]  /*b7c0*/  @!P6 STL [R6+0x48], R13 ;  /* 0x0000480d0600e387 */ /* 0x0005e20000100800 */
[C---:B------:R-:W-:Y:S01]  /*b7d0*/  ISETP.GT.AND P6, PT, R5.reuse, 0x51, PT ;  /* 0x000000510500780c */ /* 0x040fe20003fc4270 */
[----:B----4-:R-:W-:Y:S02]  /*b7e0*/  @!P1 IMAD.MOV.U32 R15, RZ, RZ, -0x800000 ;  /* 0xff800000ff0f9424 */ /* 0x010fe400078e00ff */
[----:B------:R-:W-:Y:S01]  /*b7f0*/  @!P4 STL [R6+0x68], R9 ;  /* 0x000068090600c387 */ /* 0x000fe20000100800 */
[----:B------:R-:W-:-:S03]  /*b800*/  ISETP.GT.AND P4, PT, R5, 0x70, PT ;  /* 0x000000700500780c */ /* 0x000fc60003f84270 */
[----:B------:R3:W-:Y:S01]  /*b810*/  @!P1 STL [R6+0x2c], R15 ;  /* 0x00002c0f06009387 */ /* 0x0007e20000100800 */
[----:B------:R-:W-:-:S03]  /*b820*/  ISETP.GT.AND P1, PT, R5, 0x50, PT ;  /* 0x000000500500780c */ /* 0x000fc60003f24270 */
[----:B------:R-:W-:Y:S01]  /*b830*/  @!P2 STL [R6+0x8c], R25 ;  /* 0x00008c190600a387 */ /* 0x000fe20000100800 */
[----:B------:R-:W-:Y:S01]  /*b840*/  ISETP.GT.AND P2, PT, R4, RZ, PT ;  /* 0x000000ff0400720c */ /* 0x000fe20003f44270 */
[----:B-----5:R-:W-:-:S05]  /*b850*/  @!P6 IMAD.MOV.U32 R17, RZ, RZ, -0x800000 ;  /* 0xff800000ff11e424 */ /* 0x020fca00078e00ff */
[----:B------:R4:W-:Y:S01]  /*b860*/  @!P6 STL [R6+0xac], R17 ;  /* 0x0000ac110600e387 */ /* 0x0009e20000100800 */
[C---:B------:R-:W-:Y:S01]  /*b870*/  ISETP.GT.AND P6, PT, R4.reuse, 0x11, PT ;  /* 0x000000110400780c */ /* 0x040fe20003fc4270 */
[----:B-1----:R-:W-:Y:S02]  /*b880*/  @!P4 IMAD.MOV.U32 R11, RZ, RZ, -0x800000 ;  /* 0xff800000ff0bc424 */ /* 0x002fe400078e00ff */
[----:B------:R-:W-:Y:S02]  /*b890*/  @!P1 IMAD.MOV.U32 R21, RZ, RZ, -0x800000 ;  /* 0xff800000ff159424 */ /* 0x000fe400078e00ff */
[----:B--2---:R-:W-:Y:S01]  /*b8a0*/  @!P0 IMAD.MOV.U32 R13, RZ, RZ, -0x800000 ;  /* 0xff800000ff0d8424 */ /* 0x004fe200078e00ff */
[----:B------:R1:W-:Y:S01]  /*b8b0*/  @!P4 STL [R6+0xe8], R11 ;  /* 0x0000e80b0600c387 */ /* 0x0003e20000100800 */
[----:B------:R-:W-:Y:S01]  /*b8c0*/  @!P2 IMAD.MOV.U32 R7, RZ, RZ, -0x800000 ;  /* 0xff800000ff07a424 */ /* 0x000fe200078e00ff */
[C---:B------:R-:W-:Y:S02]  /*b8d0*/  ISETP.GT.AND P4, PT, R4.reuse, 0x21, PT ;  /* 0x000000210400780c */ /* 0x040fe40003f84270 */
[----:B------:R-:W-:Y:S01]  /*b8e0*/  @!P0 STL [R6+0xcc], R13 ;  /* 0x0000cc0d06008387 */ /* 0x000fe20000100800 */
[----:B------:R-:W-:Y:S01]  /*b8f0*/  ISETP.GT.AND P0, PT, R4, 0x10, PT ;  /* 0x000000100400780c */ /* 0x000fe20003f04270 */
[----:B---3--:R-:W-:-:S02]  /*b900*/  @!P3 IMAD.MOV.U32 R15, RZ, RZ, -0x800000 ;  /* 0xff800000ff0fb424 */ /* 0x008fc400078e00ff */
[----:B------:R-:W-:Y:S01]  /*b910*/  @!P1 STL [R6+0xa8], R21 ;  /* 0x0000a81506009387 */ /* 0x000fe20000100800 */
[----:B------:R-:W-:-:S03]  /*b920*/  ISETP.GT.AND P1, PT, R4, 0x1, PT ;  /* 0x000000010400780c */ /* 0x000fc60003f24270 */
[----:B------:R2:W-:Y:S01]  /*b930*/  @!P3 STL [R6+0x88], R15 ;  /* 0x0000880f0600b387 */ /* 0x0005e20000100800 */
[----:B------:R-:W-:-:S03]  /*b940*/  ISETP.GT.AND P3, PT, R5, 0x71, PT ;  /* 0x000000710500780c */ /* 0x000fc60003f64270 */
[----:B------:R3:W-:Y:S01]  /*b950*/  @!P2 STL [R6+0x10], R7 ;  /* 0x000010070600a387 */ /* 0x0007e20000100800 */
[----:B------:R-:W-:Y:S01]  /*b960*/  ISETP.GT.AND P2, PT, R4, 0x31, PT ;  /* 0x000000310400780c */ /* 0x000fe20003f44270 */
[----:B----4-:R-:W-:-:S04]  /*b970*/  @!P0 IMAD.MOV.U32 R17, RZ, RZ, -0x800000 ;  /* 0xff800000ff118424 */ /* 0x010fc800078e00ff */
[----:B------:R-:W-:Y:S01]  /*b980*/  @!P1 IMAD.MOV.U32 R5, RZ, RZ, -0x800000 ;  /* 0xff800000ff059424 */ /* 0x000fe200078e00ff */
[----:B------:R-:W-:Y:S01]  /*b990*/  @!P0 STL [R6+0x30], R17 ;  /* 0x0000301106008387 */ /* 0x000fe20000100800 */
[C---:B------:R-:W-:Y:S01]  /*b9a0*/  ISETP.GT.AND P0, PT, R4.reuse, 0x41, PT ;  /* 0x000000410400780c */ /* 0x040fe20003f04270 */
[----:B-1----:R-:W-:Y:S02]  /*b9b0*/  @!P4 IMAD.MOV.U32 R11, RZ, RZ, -0x800000 ;  /* 0xff800000ff0bc424 */ /* 0x002fe400078e00ff */
[----:B------:R-:W-:Y:S01]  /*b9c0*/  @!P3 IMAD.MOV.U32 R9, RZ, RZ, -0x800000 ;  /* 0xff800000ff09b424 */ /* 0x000fe200078e00ff */
[----:B------:R1:W-:Y:S01]  /*b9d0*/  @!P1 STL [R6+0x14], R5 ;  /* 0x0000140506009387 */ /* 0x0003e20000100800 */
[----:B------:R-:W-:-:S03]  /*b9e0*/  ISETP.GT.AND P1, PT, R4, 0x40, PT ;  /* 0x000000400400780c */ /* 0x000fc60003f24270 */
[----:B------:R4:W-:Y:S01]  /*b9f0*/  @!P3 STL [R6+0xec], R9 ;  /* 0x0000ec090600b387 */ /* 0x0009e20000100800 */
[----:B------:R-:W-:-:S03]  /*ba00*/  ISETP.GT.AND P3, PT, R4, 0x30, PT ;  /* 0x000000300400780c */ /* 0x000fc60003f64270 */
[----:B------:R-:W-:Y:S01]  /*ba10*/  @!P4 STL [R6+0x54], R11 ;  /* 0x0000540b0600c387 */ /* 0x000fe20000100800 */
[----:B--2---:R-:W-:Y:S01]  /*ba20*/  @!P5 IMAD.MOV.U32 R15, RZ, RZ, -0x800000 ;  /* 0xff800000ff0fd424 */ /* 0x004fe200078e00ff */
[C---:B------:R-:W-:Y:S01]  /*ba30*/  ISETP.GT.AND P4, PT, R4.reuse, 0x60, PT ;  /* 0x000000600400780c */ /* 0x040fe20003f84270 */
[----:B------:R-:W-:Y:S02]  /*ba40*/  @!P0 IMAD.MOV.U32 R21, RZ, RZ, -0x800000 ;  /* 0xff800000ff158424 */ /* 0x000fe400078e00ff */
[----:B---3--:R-:W-:Y:S01]  /*ba50*/  @!P2 IMAD.MOV.U32 R7, RZ, RZ, -0x800000 ;  /* 0xff800000ff07a424 */ /* 0x008fe200078e00ff */
[----:B------:R2:W-:Y:S01]  /*ba60*/  @!P5 STL [R6+0xc8], R15 ;  /* 0x0000c80f0600d387 */ /* 0x0005e20000100800 */
[----:B------:R-:W-:-:S03]  /*ba70*/  ISETP.GT.AND P5, PT, R4, 0x20, PT ;  /* 0x000000200400780c */ /* 0x000fc60003fa4270 */
[----:B------:R-:W-:Y:S01]  /*ba80*/  @!P0 STL [R6+0x94], R21 ;  /* 0x0000941506008387 */ /* 0x000fe20000100800 */
[----:B------:R-:W-:-:S03]  /*ba90*/  ISETP.GT.AND P0, PT, R3, RZ, PT ;  /* 0x000000ff0300720c */ /* 0x000fc60003f04270 */
[----:B------:R3:W-:Y:S01]  /*baa0*/  @!P2 STL [R6+0x74], R7 ;  /* 0x000074070600a387 */ /* 0x0007e20000100800 */
[----:B------:R-:W-:Y:S01]  /*bab0*/  ISETP.GT.AND P2, PT, R4, 0x70, PT ;  /* 0x000000700400780c */ /* 0x000fe20003f44270 */
[----:B-1----:R-:W-:-:S04]  /*bac0*/  @!P1 IMAD.MOV.U32 R5, RZ, RZ, -0x800000 ;  /* 0xff800000ff059424 */ /* 0x002fc800078e00ff */
[----:B------:R-:W-:Y:S02]  /*bad0*/  @!P5 IMAD.MOV.U32 R13, RZ, RZ, -0x800000 ;  /* 0xff800000ff0dd424 */ /* 0x000fe400078e00ff */
[----:B----4-:R-:W-:Y:S01]  /*bae0*/  @!P3 IMAD.MOV.U32 R9, RZ, RZ, -0x800000 ;  /* 0xff800000ff09b424 */ /* 0x010fe200078e00ff */
[----:B------:R1:W-:Y:S01]  /*baf0*/  @!P1 STL [R6+0x90], R5 ;  /* 0x0000900506009387 */ /* 0x0003e20000100800 */
[----:B------:R-:W-:-:S03]  /*bb00*/  ISETP.GT.AND P1, PT, R4, 0x71, PT ;  /* 0x000000710400780c */ /* 0x000fc60003f24270 */
[----:B------:R4:W-:Y:S01]  /*bb10*/  @!P5 STL [R6+0x50], R13 ;  /* 0x0000500d0600d387 */ /* 0x0009e20000100800 */
[C---:B------:R-:W-:Y:S01]  /*bb20*/  ISETP.GT.AND P5, PT, R4.reuse, 0x51, PT ;  /* 0x000000510400780c */ /* 0x040fe20003fa4270 */
[----:B--2---:R-:W-:Y:S02]  /*bb30*/  @!P6 IMAD.MOV.U32 R15, RZ, RZ, -0x800000 ;  /* 0xff800000ff0fe424 */ /* 0x004fe400078e00ff */
[----:B------:R2:W-:Y:S01]  /*bb40*/  @!P3 STL [R6+0x70], R9 ;  /* 0x000070090600b387 */ /* 0x0005e20000100800 */
[----:B------:R-:W-:-:S03]  /*bb50*/  ISETP.GT.AND P3, PT, R4, 0x61, PT ;  /* 0x000000610400780c */ /* 0x000fc60003f64270 */
[----:B------:R5:W-:Y:S01]  /*bb60*/  @!P6 STL [R6+0x34], R15 ;  /* 0x0000340f0600e387 */ /* 0x000be20000100800 */
[----:B------:R-:W-:Y:S01]  /*bb70*/  ISETP.GT.AND P6, PT, R4, 0x50, PT ;  /* 0x000000500400780c */ /* 0x000fe20003fc4270 */
[----:B---3--:R-:W-:-:S05]  /*bb80*/  @!P1 IMAD.MOV.U32 R7, RZ, RZ, -0x800000 ;  /* 0xff800000ff079424 */ /* 0x008fca00078e00ff */
[----:B------:R3:W-:Y:S01]  /*bb90*/  @!P1 STL [R6+0xf4], R7 ;  /* 0x0000f40706009387 */ /* 0x0007e20000100800 */
[C---:B------:R-:W-:Y:S02]  /*bba0*/  ISETP.GT.AND P1, PT, R3.reuse, 0x30, PT ;  /* 0x000000300300780c */ /* 0x040fe40003f24270 */
[----:B------:R-:W-:Y:S02]  /*bbb0*/  @!P3 IMAD.MOV.U32 R11, RZ, RZ, -0x800000 ;  /* 0xff800000ff0bb424 */ /* 0x000fe400078e00ff */
[----:B-1----:R-:W-:Y:S02]  /*bbc0*/  @!P0 IMAD.MOV.U32 R5, RZ, RZ, -0x800000 ;  /* 0xff800000ff058424 */ /* 0x002fe400078e00ff */
[----:B------:R-:W-:Y:S01]  /*bbd0*/  @!P6 IMAD.MOV.U32 R17, RZ, RZ, -0x800000 ;  /* 0xff800000ff11e424 */ /* 0x000fe200078e00ff */
[----:B------:R1:W-:Y:S01]  /*bbe0*/  @!P3 STL [R6+0xd4], R11 ;  /* 0x0000d40b0600b387 */ /* 0x0003e20000100800 */
[----:B----4-:R-:W-:Y:S01]  /*bbf0*/  @!P4 IMAD.MOV.U32 R13, RZ, RZ, -0x800000 ;  /* 0xff800000ff0dc424 */ /* 0x010fe200078e00ff */
[----:B------:R-:W-:-:S02]  /*bc00*/  ISETP.GT.AND P3, PT, R3, 0x20, PT ;  /* 0x000000200300780c */ /* 0x000fc40003f64270 */
[----:B------:R4:W-:Y:S01]  /*bc10*/  @!P0 STL [R6+0x18], R5 ;  /* 0x0000180506008387 */ /* 0x0009e20000100800 */
[C---:B------:R-:W-:Y:S01]  /*bc20*/  ISETP.GT.AND P0, PT, R3.reuse, 0x31, PT ;  /* 0x000000310300780c */ /* 0x040fe20003f04270 */
[----:B--2---:R-:W-:Y:S02]  /*bc30*/  @!P2 IMAD.MOV.U32 R9, RZ, RZ, -0x800000 ;  /* 0xff800000ff09a424 */ /* 0x004fe400078e00ff */
[----:B------:R2:W-:Y:S01]  /*bc40*/  @!P6 STL [R6+0xb0], R17 ;  /* 0x0000b0110600e387 */ /* 0x0005e20000100800 */
[C---:B------:R-:W-:Y:S01]  /*bc50*/  ISETP.GT.AND P6, PT, R3.reuse, 0x1, PT ;  /* 0x000000010300780c */ /* 0x040fe20003fc4270 */
[----:B-----5:R-:W-:Y:S02]  /*bc60*/  @!P5 IMAD.MOV.U32 R15, RZ, RZ, -0x800000 ;  /* 0xff800000ff0fd424 */ /* 0x020fe400078e00ff */
[----:B------:R5:W-:Y:S01]  /*bc70*/  @!P4 STL [R6+0xd0], R13 ;  /* 0x0000d00d0600c387 */ /* 0x000be20000100800 */
[----:B------:R-:W-:-:S03]  /*bc80*/  ISETP.GT.AND P4, PT, R3, 0x11, PT ;  /* 0x000000110300780c */ /* 0x000fc60003f84270 */
[----:B------:R5:W-:Y:S01]  /*bc90*/  @!P5 STL [R6+0xb4], R15 ;  /* 0x0000b40f0600d387 */ /* 0x000be20000100800 */
[C---:B------:R-:W-:Y:S01]  /*bca0*/  ISETP.GT.AND P5, PT, R3.reuse, 0x10, PT ;  /* 0x000000100300780c */ /* 0x040fe20003fa4270 */
[----:B---3--:R-:W-:Y:S02]  /*bcb0*/  @!P1 IMAD.MOV.U32 R7, RZ, RZ, -0x800000 ;  /* 0xff800000ff079424 */ /* 0x008fe400078e00ff */
[----:B------:R3:W-:Y:S01]  /*bcc0*/  @!P2 STL [R6+0xf0], R9 ;  /* 0x0000f0090600a387 */ /* 0x0007e20000100800 */
[----:B------:R-:W-:-:S03]  /*bcd0*/  ISETP.GT.AND P2, PT, R3, 0x21, PT ;  /* 0x000000210300780c */ /* 0x000fc60003f44270 */
[----:B------:R3:W-:Y:S01]  /*bce0*/  @!P1 STL [R6+0x78], R7 ;  /* 0x0000780706009387 */ /* 0x0007e20000100800 */
[----:B-1----:R-:W-:Y:S01]  /*bcf0*/  @!P3 IMAD.MOV.U32 R11, RZ, RZ, -0x800000 ;  /* 0xff800000ff0bb424 */ /* 0x002fe200078e00ff */
[----:B------:R-:W-:Y:S01]  /*bd00*/  ISETP.GT.AND P1, PT, R3, 0x61, PT ;  /* 0x000000610300780c */ /* 0x000fe20003f24270 */
[----:B----4-:R-:W-:-:S03]  /*bd10*/  @!P0 IMAD.MOV.U32 R5, RZ, RZ, -0x800000 ;  /* 0xff800000ff058424 */ /* 0x010fc600078e00ff */
[----:B------:R1:W-:Y:S01]  /*bd20*/  @!P3 STL [R6+0x58], R11 ;  /* 0x0000580b0600b387 */ /* 0x0003e20000100800 */
[C---:B------:R-:W-:Y:S01]  /*bd30*/  ISETP.GT.AND P3, PT, R3.reuse, 0x51, PT ;  /* 0x000000510300780c */ /* 0x040fe20003f64270 */
[----:B--2---:R-:W-:Y:S02]  /*bd40*/  @!P6 IMAD.MOV.U32 R17, RZ, RZ, -0x800000 ;  /* 0xff800000ff11e424 */ /* 0x004fe400078e00ff */
[----:B------:R2:W-:Y:S01]  /*bd50*/  @!P0 STL [R6+0x7c], R5 ;  /* 0x00007c0506008387 */ /* 0x0005e20000100800 */
[C---:B------:R-:W-:Y:S01]  /*bd60*/  ISETP.GT.AND P0, PT, R3.reuse, 0x70, PT ;  /* 0x000000700300780c */ /* 0x040fe20003f04270 */
[----:B-----5:R-:W-:Y:S02]  /*bd70*/  @!P4 IMAD.MOV.U32 R13, RZ, RZ, -0x800000 ;  /* 0xff800000ff0dc424 */ /* 0x020fe400078e00ff */
[----:B------:R4:W-:Y:S01]  /*bd80*/  @!P6 STL [R6+0x1c], R17 ;  /* 0x00001c110600e387 */ /* 0x0009e20000100800 */
[----:B------:R-:W-:Y:S01]  /*bd90*/  ISETP.GT.AND P6, PT, R3, 0x40, PT ;  /* 0x000000400300780c */ /* 0x000fe20003fc4270 */
[----:B------:R-:W-:-:S02]  /*bda0*/  @!P5 IMAD.MOV.U32 R15, RZ, RZ, -0x800000 ;  /* 0xff800000ff0fd424 */ /* 0x000fc400078e00ff */
[----:B------:R5:W-:Y:S01]  /*bdb0*/  @!P4 STL [R6+0x3c], R13 ;  /* 0x00003c0d0600c387 */ /* 0x000be20000100800 */
[C---:B------:R-:W-:Y:S01]  /*bdc0*/  ISETP.GT.AND P4, PT, R3.reuse, 0x50, PT ;  /* 0x000000500300780c */ /* 0x040fe20003f84270 */
[----:B---3--:R-:W-:Y:S02]  /*bdd0*/  @!P2 IMAD.MOV.U32 R9, RZ, RZ, -0x800000 ;  /* 0xff800000ff09a424 */ /* 0x008fe400078e00ff */
[----:B------:R3:W-:Y:S01]  /*bde0*/  @!P5 STL [R6+0x38], R15 ;  /* 0x0000380f0600d387 */ /* 0x0007e20000100800 */
[C---:B------:R-:W-:Y:S01]  /*bdf0*/  ISETP.GT.AND P5, PT, R3.reuse, 0x41, PT ;  /* 0x000000410300780c */ /* 0x040fe20003fa4270 */
[----:B------:R-:W-:Y:S02]  /*be00*/  @!P1 IMAD.MOV.U32 R7, RZ, RZ, -0x800000 ;  /* 0xff800000ff079424 */ /* 0x000fe400078e00ff */
[----:B------:R3:W-:Y:S01]  /*be10*/  @!P2 STL [R6+0x5c], R9 ;  /* 0x00005c090600a387 */ /* 0x0007e20000100800 */
[----:B------:R-:W-:-:S03]  /*be20*/  ISETP.GT.AND P2, PT, R3, 0x60, PT ;  /* 0x000000600300780c */ /* 0x000fc60003f44270 */
[----:B------:R-:W-:Y:S01]  /*be30*/  @!P1 STL [R6+0xdc], R7 ;  /* 0x0000dc0706009387 */ /* 0x000fe20000100800 */
[----:B-1----:R-:W-:Y:S02]  /*be40*/  @!P3 IMAD.MOV.U32 R11, RZ, RZ, -0x800000 ;  /* 0xff800000ff0bb424 */ /* 0x002fe400078e00ff */
[----:B--2---:R-:W-:-:S03]  /*be50*/  @!P0 IMAD.MOV.U32 R5, RZ, RZ, -0x800000 ;  /* 0xff800000ff058424 */ /* 0x004fc600078e00ff */
[----:B------:R-:W-:Y:S01]  /*be60*/  @!P3 STL [R6+0xbc], R11 ;  /* 0x0000bc0b0600b387 */ /* 0x000fe20000100800 */
[----:B----4-:R-:W-:-:S03]  /*be70*/  @!P6 IMAD.MOV.U32 R17, RZ, RZ, -0x800000 ;  /* 0xff800000ff11e424 */ /* 0x010fc600078e00ff */
[----:B------:R-:W-:Y:S01]  /*be80*/  @!P0 STL [R6+0xf8], R5 ;  /* 0x0000f80506008387 */ /* 0x000fe20000100800 */
[----:B------:R-:W-:Y:S01]  /*be90*/  ISETP.GT.AND P0, PT, R3, 0x71, PT ;  /* 0x000000710300780c */ /* 0x000fe20003f04270 */
[----:B-----5:R-:W-:Y:S02]  /*bea0*/  @!P4 IMAD.MOV.U32 R13, RZ, RZ, -0x800000 ;  /* 0xff800000ff0dc424 */ /* 0x020fe400078e00ff */
[----:B------:R1:W-:Y:S01]  /*beb0*/  @!P6 STL [R6+0x98], R17 ;  /* 0x000098110600e387 */ /* 0x0003e20000100800 */
[----:B---3--:R-:W-:-:S03]  /*bec0*/  @!P5 IMAD.MOV.U32 R15, RZ, RZ, -0x800000 ;  /* 0xff800000ff0fd424 */ /* 0x008fc600078e00ff */
[----:B------:R2:W-:Y:S01]  /*bed0*/  @!P4 STL [R6+0xb8], R13 ;  /* 0x0000b80d0600c387 */ /* 0x0005e20000100800 */
[----:B------:R-:W-:-:S03]  /*bee0*/  @!P2 IMAD.MOV.U32 R9, RZ, RZ, -0x800000 ;  /* 0xff800000ff09a424 */ /* 0x000fc600078e00ff */
[----:B------:R2:W-:Y:S04]  /*bef0*/  @!P5 STL [R6+0x9c], R15 ;  /* 0x00009c0f0600d387 */ /* 0x0005e80000100800 */
[----:B------:R2:W-:Y:S01]  /*bf00*/  @!P2 STL [R6+0xd8], R9 ;  /* 0x0000d8090600a387 */ /* 0x0005e20000100800 */
[----:B-1----:R-:W-:-:S04]  /*bf10*/  IMAD.MOV.U32 R17, RZ, RZ, 0x0 ;  /* 0x00000000ff117424 */ /* 0x002fc800078e00ff */
[----:B------:R-:W-:Y:S05]  /*bf20*/  @P0 RET.REL.NODEC R16 `(_ZN7cutlass13device_kernelIN5flash19enable_sm80_to_sm89INS1_16FlashAttnBwdSm80INS1_25CollectiveMainloopBwdSm80ILi2ELi2EN4cute5tupleIJNS5_1CILi128EEES8_NS7_ILi64EEEEEENS_6half_tEfNS_4arch4Sm80ELb1ELb0ELb1ELb0ELb0ELb0ELb0ELb0ELi2ELi4ELi4ELi4ELb0EEENS1_21CollectiveEpilogueBwdISA_SB_SD_Li256ELb0ELb0ELi2EEENS1_25SingleTileBwdLPTSchedulerILb0ELi128ELb0EEEEEEEEEvNT_6ParamsE) ;  /* 0xffff40d010000950 */ /* 0x000fea0003c3ffff */
[----:B------:R-:W-:Y:S02]  /*bf30*/  MOV R3, 0xff800000 ;  /* 0xff80000000037802 */ /* 0x000fe40000000f00 */
[----:B------:R-:W-:-:S03]  /*bf40*/  MOV R17, 0x0 ;  /* 0x0000000000117802 */ /* 0x000fc60000000f00 */
[----:B------:R1:W-:Y:S01]  /*bf50*/  STL [R6+0xfc], R3 ;  /* 0x0000fc0306007387 */ /* 0x0003e20000100800 */
[----:B------:R-:W-:Y:S05]  /*bf60*/  RET.REL.NODEC R16 `(_ZN7cutlass13device_kernelIN5flash19enable_sm80_to_sm89INS1_16FlashAttnBwdSm80INS1_25CollectiveMainloopBwdSm80ILi2ELi2EN4cute5tupleIJNS5_1CILi128EEES8_NS7_ILi64EEEEEENS_6half_tEfNS_4arch4Sm80ELb1ELb0ELb1ELb0ELb0ELb0ELb0ELb0ELi2ELi4ELi4ELi4ELb0EEENS1_21CollectiveEpilogueBwdISA_SB_SD_Li256ELb0ELb0ELi2EEENS1_25SingleTileBwdLPTSchedulerILb0ELi128ELb0EEEEEEEEEvNT_6ParamsE) ;  /* 0xffff409010007950 */ /* 0x000fea0003c3ffff */
        .type           $_ZN7cutlass13device_kernelIN5flash19enable_sm80_to_sm89INS1_16FlashAttnBwdSm80INS1_25CollectiveMainloopBwdSm80ILi2ELi2EN4cute5tupleIJNS5_1CILi128EEES8_NS7_ILi64EEEEEENS_6half_tEfNS_4arch4Sm80ELb1ELb0ELb1ELb0ELb0ELb0ELb0ELb0ELi2ELi4ELi4ELi4ELb0EEENS1_21CollectiveEpilogueBwdISA_SB_SD_Li256ELb0ELb0ELi2EEENS1_25SingleTileBwdLPTSchedulerILb0ELi128ELb0EEEEEEEEEvNT_6ParamsE$_ZZN5flash25CollectiveMainloopBwdSm80ILi2ELi2EN4cute5tupleIJNS1_1CILi128EEES4_NS3_ILi64EEEEEEN7cutlass6half_tEfNS7_4arch4Sm80ELb1ELb0ELb1ELb0ELb0ELb0ELb0ELb0ELi2ELi4ELi4ELi4ELb0EE3mmaINS_16FlashAttnBwdSm80ISB_NS_21CollectiveEpilogueBwdIS6_S8_SA_Li256ELb0ELb0ELi2EEENS_25SingleTileBwdLPTSchedulerILb0ELi128ELb0EEEE13SharedStorageENS1_6TensorINS1_11ArrayEngineIfLm32EEENS1_6LayoutINS2_IJNS2_IJNS3_ILi2EEESO_EEESO_NS3_ILi4EEEEEENS2_IJNS2_IJNS3_ILi1EEESO_EEESQ_NS3_ILi8EEEEEEEEEEEEbRKNSB_6ParamsERT0_S12_iNS2_IJiiiEEERT_ENKUliT_E_clIZSC_ISJ_SX_EbS10_S12_S12_iS13_S15_EUlRS16_iE_EEDaiS16_,@function
        .size           $_ZN7cutlass13device_kernelIN5flash19enable_sm80_to_sm89INS1_16FlashAttnBwdSm80INS1_25CollectiveMainloopBwdSm80ILi2ELi2EN4cute5tupleIJNS5_1CILi128EEES8_NS7_ILi64EEEEEENS_6half_tEfNS_4arch4Sm80ELb1ELb0ELb1ELb0ELb0ELb0ELb0ELb0ELi2ELi4ELi4ELi4ELb0EEENS1_21CollectiveEpilogueBwdISA_SB_SD_Li256ELb0ELb0ELi2EEENS1_25SingleTileBwdLPTSchedulerILb0ELi128ELb0EEEEEEEEEvNT_6ParamsE$_ZZN5flash25CollectiveMainloopBwdSm80ILi2ELi2EN4cute5tupleIJNS1_1CILi128EEES4_NS3_ILi64EEEEEEN7cutlass6half_tEfNS7_4arch4Sm80ELb1ELb0ELb1ELb0ELb0ELb0ELb0ELb0ELi2ELi4ELi4ELi4ELb0EE3mmaINS_16FlashAttnBwdSm80ISB_NS_21CollectiveEpilogueBwdIS6_S8_SA_Li256ELb0ELb0ELi2EEENS_25SingleTileBwdLPTSchedulerILb0ELi128ELb0EEEE13SharedStorageENS1_6TensorINS1_11ArrayEngineIfLm32EEENS1_6LayoutINS2_IJNS2_IJNS3_ILi2EEESO_EEESO_NS3_ILi4EEEEEENS2_IJNS2_IJNS3_ILi1EEESO_EEESQ_NS3_ILi8EEEEEEEEEEEEbRKNSB_6ParamsERT0_S12_iNS2_IJiiiEEERT_ENKUliT_E_clIZSC_ISJ_SX_EbS10_S12_S12_iS13_S15_EUlRS16_iE_EEDaiS16_,($_ZN7cutlass13device_kernelIN5flash19enable_sm80_to_sm89INS1_16FlashAttnBwdSm80INS1_25CollectiveMainloopBwdSm80ILi2ELi2EN4cute5tupleIJNS5_1CILi128EEES8_NS7_ILi64EEEEEENS_6half_tEfNS_4arch4Sm80ELb1ELb0ELb1ELb0ELb0ELb0ELb0ELb0ELi2ELi4ELi4ELi4ELb0EEENS1_21CollectiveEpilogueBwdISA_SB_SD_Li256ELb0ELb0ELi2EEENS1_25SingleTileBwdLPTSchedulerILb0ELi128ELb0EEEEEEEEEvNT_6ParamsE$_ZZN5flash25CollectiveMainloopBwdSm80ILi2ELi2EN4cute5tupleIJNS1_1CILi128EEES4_NS3_ILi64EEEEEEN7cutlass6half_tEfNS7_4arch4Sm80ELb1ELb0ELb1ELb0ELb0ELb0ELb0ELb0ELi2ELi4ELi4ELi4ELb0EE3mmaINS_16FlashAttnBwdSm80ISB_NS_21CollectiveEpilogueBwdIS6_S8_SA_Li256ELb0ELb0ELi2EEENS_25SingleTileBwdLPTSchedulerILb0ELi128ELb0EEEE13SharedStorageENS1_6TensorINS1_11ArrayEngineIfLm32EEENS1_6LayoutINS2_IJNS2_IJNS3_ILi2EEESO_EEESO_NS3_ILi4EEEEEENS2_IJNS2_IJNS3_ILi1EEESO_EEESQ_NS3_ILi8EEEEEEEEEEEEbRKNSB_6ParamsERT0_S12_iNS2_IJiiiEEERT_ENKUlvE0_clEv - $_ZN7cutlass13device_kernelIN5flash19enable_sm80_to_sm89INS1_16FlashAttnBwdSm80INS1_25CollectiveMainloopBwdSm80ILi2ELi2EN4cute5tupleIJNS5_1CILi128EEES8_NS7_ILi64EEEEEENS_6half_tEfNS_4arch4Sm80ELb1ELb0ELb1ELb0ELb0ELb0ELb0ELb0ELi2ELi4ELi4ELi4ELb0EEENS1_21CollectiveEpilogueBwdISA_SB_SD_Li256ELb0ELb0ELi2EEENS1_25SingleTileBwdLPTSchedulerILb0ELi128ELb0EEEEEEEEEvNT_6ParamsE$_ZZN5flash25CollectiveMainloopBwdSm80ILi2ELi2EN4cute5tupleIJNS1_1CILi128EEES4_NS3_ILi64EEEEEEN7cutlass6half_tEfNS7_4arch4Sm80ELb1ELb0ELb1ELb0ELb0ELb0ELb0ELb0ELi2ELi4ELi4ELi4ELb0EE3mmaINS_16FlashAttnBwdSm80ISB_NS_21CollectiveEpilogueBwdIS6_S8_SA_Li256ELb0ELb0ELi2EEENS_25SingleTileBwdLPTSchedulerILb0ELi128ELb0EEEE13SharedStorageENS1_6TensorINS1_11ArrayEngineIfLm32EEENS1_6LayoutINS2_IJNS2_IJNS3_ILi2EEESO_EEESO_NS3_ILi4EEEEEENS2_IJNS2_IJNS3_ILi1EEESO_EEESQ_NS3_ILi8EEEEEEEEEEEEbRKNSB_6ParamsERT0_S12_iNS2_IJiiiEEERT_ENKUliT_E_clIZSC_ISJ_SX_EbS10_S12_S12_iS13_S15_EUlRS16_iE_EEDaiS16_)
$_ZN7cutlass13device_kernelIN5flash19enable_sm80_to_sm89INS1_16FlashAttnBwdSm80INS1_25CollectiveMainloopBwdSm80ILi2ELi2EN4cute5tupleIJNS5_1CILi128EEES8_NS7_ILi64EEEEEENS_6half_tEfNS_4arch4Sm80ELb1ELb0ELb1ELb0ELb0ELb0ELb0ELb0ELi2ELi4ELi4ELi4ELb0EEENS1_21CollectiveEpilogueBwdISA_SB_SD_Li256ELb0ELb0ELi2EEENS1_25SingleTileBwdLPTSchedulerILb0ELi128ELb0EEEEEEEEEvNT_6ParamsE$_ZZN5flash25CollectiveMainloopBwdSm80ILi2ELi2EN4cute5tupleIJNS1_1CILi128EEES4_NS3_ILi64EEEEEEN7cutlass6half_tEfNS7_4arch4Sm80ELb1ELb0ELb1ELb0ELb0ELb0ELb0ELb0ELi2ELi4ELi4ELi4ELb0EE3mmaINS_16FlashAttnBwdSm80ISB_NS_21CollectiveEpilogueBwdIS6_S8_SA_Li256ELb0ELb0ELi2EEENS_25SingleTileBwdLPTSchedulerILb0ELi128ELb0EEEE13SharedStorageENS1_6TensorINS1_11ArrayEngineIfLm32EEENS1_6LayoutINS2_IJNS2_IJNS3_ILi2EEESO_EEESO_NS3_ILi4EEEEEENS2_IJNS2_IJNS3_ILi1EEESO_EEESQ_NS3_ILi8EEEEEEEEEEEEbRKNSB_6ParamsERT0_S12_iNS2_IJiiiEEERT_ENKUliT_E_clIZSC_ISJ_SX_EbS10_S12_S12_iS13_S15_EUlRS16_iE_EEDaiS16_:
        /* <DEDUP_REMOVED lines=46> */
[----:B-1---5:R-:W-:Y:S05]  /*c250*/  CALL.REL.NOINC `($_ZN7cutlass13device_kernelIN5flash19enable_sm80_to_sm89INS1_16FlashAttnBwdSm80INS1_25CollectiveMainloopBwdSm80ILi2ELi2EN4cute5tupleIJNS5_1CILi128EEES8_NS7_ILi64EEEEEENS_6half_tEfNS_4arch4Sm80ELb1ELb0ELb1ELb0ELb0ELb0ELb0ELb0ELi2ELi4ELi4ELi4ELb0EEENS1_21CollectiveEpilogueBwdISA_SB_SD_Li256ELb0ELb0ELi2EEENS1_25SingleTileBwdLPTSchedulerILb0ELi128ELb0EEEEEEEEEvNT_6ParamsE$_ZN4cute3eso3ESOILb1ELb0EJNS_14ComposedLayoutINS_7SwizzleILi3ELi3ELi3EEENS_1CILj0EEENS_6LayoutINS_5tupleIJNS8_IJNS5_ILi8EEENS5_ILi16EEEEEENS8_IJNS5_ILi64EEENS5_ILi1EEEEEEEEENS8_IJNS8_IJSC_NS5_ILi512EEEEEENS8_IJSD_NS5_ILi0EEEEEEEEEEEEENS_10ViewEngineINS_8smem_ptrIPN7cutlass6half_tEEEEEEEC2ERKSM_RKST_) ;  /* 0xffffbbc000007944 */ /* 0x022fea0003c3ffff */
[----:B-1----:R1:W5:Y:S01]  /*c260*/  LDL.64 R2, [R1+0x758] ;  /* 0x0007580001027983 */ /* 0x0023620000100a00 */
[----:B------:R-:W-:-:S03]  /*c270*/  MOV R6, 0xc290 ;  /* 0x0000c29000067802 */ /* 0x000fc60000000f00 */
[----:B-1---5:R-:W-:Y:S05]  /*c280*/  CALL.REL.NOINC `($_ZN7cutlass13device_kernelIN5flash19enable_sm80_to_sm89INS1_16FlashAttnBwdSm80INS1_25CollectiveMainloopBwdSm80ILi2ELi2EN4cute5tupleIJNS5_1CILi128EEES8_NS7_ILi64EEEEEENS_6half_tEfNS_4arch4Sm80ELb1ELb0ELb1ELb0ELb0ELb0ELb0ELb0ELi2ELi4ELi4ELi4ELb0EEENS1_21CollectiveEpilogueBwdISA_SB_SD_Li256ELb0ELb0ELi2EEENS1_25SingleTileBwdLPTSchedulerILb0ELi128ELb0EEEEEEEEEvNT_6ParamsE$_ZN4cute3eso3ESOILb1ELb0EJNS_14ComposedLayoutINS_7SwizzleILi3ELi3ELi3EEENS_1CILj0EEENS_6LayoutINS_5tupleIJNS8_IJNS8_IJNS5_ILi4EEENS5_ILi8EEEEEENS8_IJS9_NS5_ILi1EEEEEEEEENS8_IJNS8_IJNS5_ILi2EEESF_SF_EEENS8_IJSF_S9_EEEEEEEEENS8_IJNS8_IJNS8_IJSF_NS5_ILi64EEEEEENS8_IJNS5_ILi1024EEENS5_ILi0EEEEEEEEENS8_IJNS8_IJSC_NS5_ILi512EEESA_EEENS8_IJNS5_ILi4096EEENS5_ILi16EEEEEEEEEEEEEEEENS_10ViewEngineINS_8smem_ptrIPN7cutlass6half_tEEEEEEEC2ERKSY_RKS15_) ;  /* 0xffffbc2000007944 */ /* 0x022fea0003c3ffff */
[----:B------:R-:W-:Y:S01]  /*c290*/  ULDC.64 UR4, c[0x0][0x118] ;  /* 0x0000460000047ab9 */ /* 0x000fe20000000a00 */
[----:B------:R2:W5:Y:S04]  /*c2a0*/  LDL.64 R24, [R1+0x758] ;  /* 0x0007580001187983 */ /* 0x0005680000100a00 */
[----:B-1----:R2:W5:Y:S01]  /*c2b0*/  LD.E R3, [R20.64+0x8] ;  /* 0x0000080414037980 */ /* 0x002562000c101900 */
[----:B------:R-:W-:-:S02]  /*c2c0*/  MOV R82, R64 ;  /* 0x0000004000527202 */ /* 0x000fc40000000f00 */
[----:B------:R-:W-:Y:S02]  /*c2d0*/  MOV R4, 0xc2f0 ;  /* 0x0000c2f000047802 */ /* 0x000fe40000000f00 */
[----:B--2--5:R-:W-:Y:S05]  /*c2e0*/  CALL.REL.NOINC `($_ZN7cutlass13device_kernelIN5flash19enable_sm80_to_sm89INS1_16FlashAttnBwdSm80INS1_25CollectiveMainloopBwdSm80ILi2ELi2EN4cute5tupleIJNS5_1CILi128EEES8_NS7_ILi64EEEEEENS_6half_tEfNS_4arch4Sm80ELb1ELb0ELb1ELb0ELb0ELb0ELb0ELb0ELi2ELi4ELi4ELi4ELb0EEENS1_21CollectiveEpilogueBwdISA_SB_SD_Li256ELb0ELb0ELi2EEENS1_25SingleTileBwdLPTSchedulerILb0ELi128ELb0EEEEEEEEEvNT_6ParamsE$_ZN4cute3eso3ESOILb0ELb1EJiNS_1CILi0EEEEEC2ERKiRKS3_) ;  /* 0xffffb7a000007944 */ /* 0x024fea0003c3ffff */
[----:B------:R-:W2:Y:S01]  /*c2f0*/  LDL R26, [R1+0x758] ;  /* 0x00075800011a7983 */ /* 0x000ea20000100800 */
[----:B------:R-:W-:Y:S01]  /*c300*/  ULDC.64 UR4, c[0x0][0x118] ;  /* 0x0000460000047ab9 */ /* 0x000fe20000000a00 */
[----:B------:R-:W-:Y:S01]  /*c310*/  IMAD.MOV.U32 R82, RZ, RZ, R64 ;  /* 0x000000ffff527224 */ /* 0x000fe200078e0040 */
[----:B-1----:R-:W-:Y:S01]  /*c320*/  MOV R2, R15 ;  /* 0x0000000f00027202 */ /* 0x002fe20000000f00 */
[----:B--2---:R1:W-:Y:S04]  /*c330*/  STL [R1+0x11e8], R26 ;  /* 0x0011e81a01007387 */ /* 0x0043e80000100800 */
[----:B------:R1:W5:Y:S01]  /*c340*/  LD.E R6, [R20.64+0x4] ;  /* 0x0000040414067980 */ /* 0x000362000c101900 */
[----:B------:R-:W-:-:S03]  /*c350*/  MOV R4, 0xc370 ;  /* 0x0000c37000047802 */ /* 0x000fc60000000f00 */
[----:B-1---5:R-:W-:Y:S05]  /*c360*/  CALL.REL.NOINC `($_ZN7cutlass13device_kernelIN5flash19enable_sm80_to_sm89INS1_16FlashAttnBwdSm80INS1_25CollectiveMainloopBwdSm80ILi2ELi2EN4cute5tupleIJNS5_1CILi128EEES8_NS7_ILi64EEEEEENS_6half_tEfNS_4arch4Sm80ELb1ELb0ELb1ELb0ELb0ELb0ELb0ELb0ELi2ELi4ELi4ELi4ELb0EEENS1_21CollectiveEpilogueBwdISA_SB_SD_Li256ELb0ELb0ELi2EEENS1_25SingleTileBwdLPTSchedulerILb0ELi128ELb0EEEEEEEEEvNT_6ParamsE$_ZN4cute3eso3ESOILb0ELb0EJiNS_5tupleIJiNS_1CILi0EEEEEEEEC2ERKiRKS5_) ;  /* 0xffffb22000007944 */ /* 0x022fea0003c3ffff */
[----:B-1----:R1:W5:Y:S01]  /*c370*/  LDL.64 R2, [R1+0x758] ;  /* 0x0007580001027983 */ /* 0x0023620000100a00 */
[----:B------:R-:W-:-:S02]  /*c380*/  MOV R82, R64 ;  /* 0x0000004000527202 */ /* 0x000fc40000000f00 */
[----:B------:R-:W-:Y:S02]  /*c390*/  MOV R6, 0xc3b0 ;  /* 0x0000c3b000067802 */ /* 0x000fe40000000f00 */
[----:B-1---5:R-:W-:Y:S05]  /*c3a0*/  CALL.REL.NOINC `($_ZN7cutlass13device_kernelIN5flash19enable_sm80_to_sm89INS1_16FlashAttnBwdSm80INS1_25CollectiveMainloopBwdSm80ILi2ELi2EN4cute5tupleIJNS5_1CILi128EEES8_NS7_ILi64EEEEEENS_6half_tEfNS_4arch4Sm80ELb1ELb0ELb1ELb0ELb0ELb0ELb0ELb0ELi2ELi4ELi4ELi4ELb0EEENS1_21CollectiveEpilogueBwdISA_SB_SD_Li256ELb0ELb0ELi2EEENS1_25SingleTileBwdLPTSchedulerILb0ELi128ELb0EEEEEEEEEvNT_6ParamsE$_ZN4cute3eso3ESOILb0ELb1EJNS_5tupleIJiNS2_IJiNS_1CILi0EEEEEEEEENS2_IJNS_10UnderscoreENS2_IJS7_S7_EEEEEEEEC2ERKS6_RKS9_) ;  /* 0xffffb64000007944 */ /* 0x022fea0003c3ffff */
[----:B------:R-:W2:Y:S01]  /*c3b0*/  LDL.64 R20, [R1+0x758] ;  /* 0x0007580001147983 */ /* 0x000ea20000100a00 */
[----:B-1----:R-:W-:Y:S02]  /*c3c0*/  MOV R2, R17 ;  /* 0x0000001100027202 */ /* 0x002fe40000000f00 */
[----:B------:R-:W-:Y:S01]  /*c3d0*/  MOV R4, 0xc410 ;  /* 0x0000c41000047802 */ /* 0x000fe20000000f00 */
[----:B--2---:R1:W-:Y:S04]  /*c3e0*/  STL [R1+0x11ec], R20 ;  /* 0x0011ec1401007387 */ /* 0x0043e80000100800 */
[----:B------:R1:W-:Y:S02]  /*c3f0*/  STL [R1+0x11f0], R21 ;  /* 0x0011f01501007387 */ /* 0x0003e40000100800 */
[----:B-1----:R-:W-:Y:S05]  /*c400*/  CALL.REL.NOINC `($_ZN7cutlass13device_kernelIN5flash19enable_sm80_to_sm89INS1_16FlashAttnBwdSm80INS1_25CollectiveMainloopBwdSm80ILi2ELi2EN4cute5tupleIJNS5_1CILi128EEES8_NS7_ILi64EEEEEENS_6half_tEfNS_4arch4Sm80ELb1ELb0ELb1ELb0ELb0ELb0ELb0ELb0ELi2ELi4ELi4ELi4ELb0EEENS1_21CollectiveEpilogueBwdISA_SB_SD_Li256ELb0ELb0ELi2EEENS1_25SingleTileBwdLPTSchedulerILb0ELi128ELb0EEEEEEEEEvNT_6ParamsE$_ZZN4cute4diceINS_5tupleIJNS1_IJiNS1_IJiNS_1CILi0EEEEEEEEENS1_IJNS_10UnderscoreENS1_IJS6_S6_EEEEEEEEES9_EEDaRKT_RKT0_ENKUlRKT_RKT0_E_clIS5_S5_EEDaSI_SL_) ;  /* 0xffffe10000007944 */ /* 0x002fea0003c3ffff */
[----:B------:R-:W-:Y:S02]  /*c410*/  MOV R4, 0xc430 ;  /* 0x0000c43000047802 */ /* 0x000fe40000000f00 */
[----:B-1---5:R-:W-:Y:S05]  /*c420*/  CALL.REL.NOINC `($_ZN7cutlass13device_kernelIN5flash19enable_sm80_to_sm89INS1_16FlashAttnBwdSm80INS1_25CollectiveMainloopBwdSm80ILi2ELi2EN4cute5tupleIJNS5_1CILi128EEES8_NS7_ILi64EEEEEENS_6half_tEfNS_4arch4Sm80ELb1ELb0ELb1ELb0ELb0ELb0ELb0ELb0ELi2ELi4ELi4ELi4ELb0EEENS1_21CollectiveEpilogueBwdISA_SB_SD_Li256ELb0ELb0ELi2EEENS1_25SingleTileBwdLPTSchedulerILb0ELi128ELb0EEEEEEEEEvNT_6ParamsE$_ZZN4cute12filter_tupleINS_5tupleIJNS1_IJiNS1_IJiNS_1CILi0EEEEEEEEENS1_IJNS_10UnderscoreENS1_IJS6_S6_EEEEEEEEES9_ZNS_4diceIS9_S9_EEDaRKT_RKT0_EUlRKT_RKT0_E_EEDaSD_SG_OT1_ENKUlDpSJ_E_clIJNS1_IJiiS3_EEENS1_IJEEEEEEDaSQ_) ;  /* 0xffffdb3000007944 */ /* 0x022fea0003c3ffff */
[----:B------:R-:W-:Y:S02]  /*c430*/  MOV R4, 0xc450 ;  /* 0x0000c45000047802 */ /* 0x000fe40000000f00 */
[----:B------:R-:W-:Y:S05]  /*c440*/  CALL.REL.NOINC `($_ZN7cutlass13device_kernelIN5flash19enable_sm80_to_sm89INS1_16FlashAttnBwdSm80INS1_25CollectiveMainloopBwdSm80ILi2ELi2EN4cute5tupleIJNS5_1CILi128EEES8_NS7_ILi64EEEEEENS_6half_tEfNS_4arch4Sm80ELb1ELb0ELb1ELb0ELb0ELb0ELb0ELb0ELi2ELi4ELi4ELi4ELb0EEENS1_21CollectiveEpilogueBwdISA_SB_SD_Li256ELb0ELb0ELi2EEENS1_25SingleTileBwdLPTSchedulerILb0ELi128ELb0EEEEEEEEEvNT_6ParamsE$_ZZN4cute7idx2crdINS_5tupleIJiiNS_1CILi0EEEEEENS1_IJNS1_IJNS2_ILi4EEENS2_ILi8EEEEEES5_NS2_ILi1EEEEEEEEDaRKT_RKT0_ENKUlRKT_RKT0_E_clIiS7_EEDaSI_SL_) ;  /* 0xffffe87000007944 */ /* 0x000fea0003c3ffff */
[----:B------:R-:W-:Y:S02]  /*c450*/  MOV R5, R3 ;  /* 0x0000000300057202 */ /* 0x000fe40000000f00 */
[----:B------:R-:W-:-:S02]  /*c460*/  MOV R4, 0xc480 ;  /* 0x0000c48000047802 */ /* 0x000fc40000000f00 */
[----:B------:R-:W-:Y:S05]  /*c470*/  CALL.REL.NOINC `($_ZN7cutlass13device_kernelIN5flash19enable_sm80_to_sm89INS1_16FlashAttnBwdSm80INS1_25CollectiveMainloopBwdSm80ILi2ELi2EN4cute5tupleIJNS5_1CILi128EEES8_NS7_ILi64EEEEEENS_6half_tEfNS_4arch4Sm80ELb1ELb0ELb1ELb0ELb0ELb0ELb0ELb0ELi2ELi4ELi4ELi4ELb0EEENS1_21CollectiveEpilogueBwdISA_SB_SD_Li256ELb0ELb0ELi2EEENS1_25SingleTileBwdLPTSchedulerILb0ELi128ELb0EEEEEEEEEvNT_6ParamsE$_ZZN4cute9transformINS_5tupleIJiiNS_1CILi0EEEEEENS1_IJNS1_IJNS2_ILi4EEENS2_ILi8EEEEEES5_NS2_ILi1EEEEEEZNS_7idx2crdIS4_S9_EEDaRKT_RKT0_EUlRKT_RKT0_E_EEDaSD_SG_OT1_ENKUlDpSJ_E_clIJNS1_IJiiEEEiS3_EEEDaSQ_) ;  /* 0xffffe9a000007944 */ /* 0x000fea0003c3ffff */
[----:B------:R-:W-:Y:S02]  /*c480*/  MOV R4, R6 ;  /* 0x0000000600047202 */ /* 0x000fe40000000f00 */
[----:B------:R-:W-:-:S02]  /*c490*/  MOV R6, 0xc4b0 ;  /* 0x0000c4b000067802 */ /* 0x000fc40000000f00 */
[----:B------:R-:W-:Y:S05]  /*c4a0*/  CALL.REL.NOINC `($_ZN7cutlass13device_kernelIN5flash19enable_sm80_to_sm89INS1_16FlashAttnBwdSm80INS1_25CollectiveMainloopBwdSm80ILi2ELi2EN4cute5tupleIJNS5_1CILi128EEES8_NS7_ILi64EEEEEENS_6half_tEfNS_4arch4Sm80ELb1ELb0ELb1ELb0ELb0ELb0ELb0ELb0ELi2ELi4ELi4ELi4ELb0EEENS1_21CollectiveEpilogueBwdISA_SB_SD_Li256ELb0ELb0ELi2EEENS1_25SingleTileBwdLPTSchedulerILb0ELi128ELb0EEEEEEEEEvNT_6ParamsE$_ZZN4cute13to_mixed_bitsINS_5tupleIJNS1_IJNS_1CILi4EEENS2_ILi8EEEEEES3_NS2_ILi1EEEEEENS1_IJNS1_IJNS2_ILi0EEENS2_ILi64EEEEEES8_S8_EEENS1_IJNS1_IJiiEEEiS8_EEEEEDaRKT_RKT0_RKT1_ENKUlRKT_RKT0_RKT1_E_clIS5_SA_SC_EEDaSP_SS_SV_) ;  /* 0xffffde6000007944 */ /* 0x000fea0003c3ffff */
[----:B------:R-:W-:Y:S02]  /*c4b0*/  MOV R29, R4 ;  /* 0x00000004001d7202 */ /* 0x000fe40000000f00 */
[----:B------:R-:W-:-:S02]  /*c4c0*/  MOV R4, 0xc4e0 ;  /* 0x0000c4e000047802 */ /* 0x000fc40000000f00 */
[----:B------:R-:W-:Y:S05]  /*c4d0*/  CALL.REL.NOINC `($_ZN7cutlass13device_kernelIN5flash19enable_sm80_to_sm89INS1_16FlashAttnBwdSm80INS1_25CollectiveMainloopBwdSm80ILi2ELi2EN4cute5tupleIJNS5_1CILi128EEES8_NS7_ILi64EEEEEENS_6half_tEfNS_4arch4Sm80ELb1ELb0ELb1ELb0ELb0ELb0ELb0ELb0ELi2ELi4ELi4ELi4ELb0EEENS1_21CollectiveEpilogueBwdISA_SB_SD_Li256ELb0ELb0ELi2EEENS1_25SingleTileBwdLPTSchedulerILb0ELi128ELb0EEEEEEEEEvNT_6ParamsE$_ZZN4cute13to_mixed_bitsINS_5tupleIJNS1_IJNS_1CILi4EEENS2_ILi8EEEEEES3_NS2_ILi1EEEEEENS1_IJNS1_IJNS2_ILi0EEENS2_ILi64EEEEEES8_S8_EEENS1_IJNS1_IJiiEEEiS8_EEEEEDaRKT_RKT0_RKT1_ENKUlDpRKT_E_clIJNS_9MixedBitsILj0ELj448EEENS2_ILj0EEESV_EEEDaSQ_) ;  /* 0xffffde0000007944 */ /* 0x000fea0003c3ffff */
        /* <DEDUP_REMOVED lines=21> */
[----:B------:R-:W-:Y:S05]  /*c630*/  CALL.REL.NOINC `($_ZN7cutlass13device_kernelIN5flash19enable_sm80_to_sm89INS1_16FlashAttnBwdSm80INS1_25CollectiveMainloopBwdSm80ILi2ELi2EN4cute5tupleIJNS5_1CILi128EEES8_NS7_ILi64EEEEEENS_6half_tEfNS_4arch4Sm80ELb1ELb0ELb1ELb0ELb0ELb0ELb0ELb0ELi2ELi4ELi4ELi4ELb0EEENS1_21CollectiveEpilogueBwdISA_SB_SD_Li256ELb0ELb0ELi2EEENS1_25SingleTileBwdLPTSchedulerILb0ELi128ELb0EEEEEEEEEvNT_6ParamsE$_ZN4cute3eso3ESOILb0ELb0EJiiiEEC2ERKiS4_S4_) ;  /* 0xffffb1c000007944 */ /* 0x000fea0003c3ffff */
[----:B------:R2:W5:Y:S04]  /*c640*/  LDL R5, [R1+0x760] ;  /* 0x0007600001057983 */ /* 0x0005680000100800 */
[----:B-1----:R2:W5:Y:S01]  /*c650*/  LDL.64 R2, [R1+0x758] ;  /* 0x0007580001027983 */ /* 0x0025620000100a00 */
[----:B------:R-:W-:-:S02]  /*c660*/  MOV R82, R64 ;  /* 0x0000004000527202 */ /* 0x000fc40000000f00 */
[----:B------:R-:W-:Y:S02]  /*c670*/  MOV R6, 0xc690 ;  /* 0x0000c69000067802 */ /* 0x000fe40000000f00 */
[----:B--2--5:R-:W-:Y:S05]  /*c680*/  CALL.REL.NOINC `($_ZN7cutlass13device_kernelIN5flash19enable_sm80_to_sm89INS1_16FlashAttnBwdSm80INS1_25CollectiveMainloopBwdSm80ILi2ELi2EN4cute5tupleIJNS5_1CILi128EEES8_NS7_ILi64EEEEEENS_6half_tEfNS_4arch4Sm80ELb1ELb0ELb1ELb0ELb0ELb0ELb0ELb0ELi2ELi4ELi4ELi4ELb0EEENS1_21CollectiveEpilogueBwdISA_SB_SD_Li256ELb0ELb0ELi2EEENS1_25SingleTileBwdLPTSchedulerILb0ELi128ELb0EEEEEEEEEvNT_6ParamsE$_ZN4cute3eso3ESOILb1ELb0EJNS_1CILi1EEENS_5tupleIJiiiEEENS2_ILi64EEENS4_IJNS2_ILi72EEENS2_ILi144EEENS2_ILi288EEEEEENS2_ILi512EEEEEC2ERKS3_RKS5_RKS6_RKSA_RKSB_) ;  /* 0xffffb90000007944 */ /* 0x024fea0003c3ffff */
[----:B-1----:R1:W5:Y:S04]  /*c690*/  LDL R5, [R1+0x760] ;  /* 0x0007600001057983 */ /* 0x0023680000100800 */
[----:B------:R1:W5:Y:S01]  /*c6a0*/  LDL.64 R2, [R1+0x758] ;  /* 0x0007580001027983 */ /* 0x0003620000100a00 */
[----:B------:R-:W-:Y:S02]  /*c6b0*/  MOV R82, R64 ;  /* 0x0000004000527202 */ /* 0x000fe40000000f00 */
[----:B------:R-:W-:Y:S02]  /*c6c0*/  MOV R6, 0xc6e0 ;  /* 0x0000c6e000067802 */ /* 0x000fe40000000f00 */
[----:B-1---5:R-:W-:Y:S05]  /*c6d0*/  CALL.REL.NOINC `($_ZN7cutlass13device_kernelIN5flash19enable_sm80_to_sm89INS1_16FlashAttnBwdSm80INS1_25CollectiveMainloopBwdSm80ILi2ELi2EN4cute5tupleIJNS5_1CILi128EEES8_NS7_ILi64EEEEEENS_6half_tEfNS_4arch4Sm80ELb1ELb0ELb1ELb0ELb0ELb0ELb0ELb0ELi2ELi4ELi4ELi4ELb0EEENS1_21CollectiveEpilogueBwdISA_SB_SD_Li256ELb0ELb0ELi2EEENS1_25SingleTileBwdLPTSchedulerILb0ELi128ELb0EEEEEEEEEvNT_6ParamsE$_ZN4cute5tupleIJNS0_IJNS_1CILi8EEENS0_IJNS1_ILi2EEES3_S3_EEENS1_ILi1EEES4_S5_EEENS0_IJS5_NS0_IJiiiEEENS1_ILi64EEENS0_IJNS1_ILi72EEENS1_ILi144EEENS1_ILi288EEEEEENS1_ILi512EEEEEEEEC2ERKS6_RKSE_) ;  /* 0xffffd55000007944 */ /* 0x022fea0003c3ffff */
[----:B-1----:R1:W5:Y:S04]  /*c6e0*/  LDL R5, [R1+0x760] ;  /* 0x0007600001057983 */ /* 0x0023680000100800 */
[----:B------:R1:W5:Y:S01]  /*c6f0*/  LDL.64 R2, [R1+0x758] ;  /* 0x0007580001027983 */ /* 0x0003620000100a00 */
[----:B------:R-:W-:-:S03]  /*c700*/  MOV R4, 0xc720 ;  /* 0x0000c72000047802 */ /* 0x000fc60000000f00 */
[----:B-1---5:R-:W-:Y:S05]  /*c710*/  CALL.REL.NOINC `($_ZN7cutlass13device_kernelIN5flash19enable_sm80_to_sm89INS1_16FlashAttnBwdSm80INS1_25CollectiveMainloopBwdSm80ILi2ELi2EN4cute5tupleIJNS5_1CILi128EEES8_NS7_ILi64EEEEEENS_6half_tEfNS_4arch4Sm80ELb1ELb0ELb1ELb0ELb0ELb0ELb0ELb0ELi2ELi4ELi4ELi4ELb0EEENS1_21CollectiveEpilogueBwdISA_SB_SD_Li256ELb0ELb0ELi2EEENS1_25SingleTileBwdLPTSchedulerILb0ELi128ELb0EEEEEEEEEvNT_6ParamsE$_ZZN4cute7flattenINS_5tupleIJNS_1CILi1EEENS1_IJiiiEEENS2_ILi64EEENS1_IJNS2_ILi72EEENS2_ILi144EEENS2_ILi288EEEEEENS2_ILi512EEEEEEEEDaRKT_ENKUlRKT_E_clIS4_EEDaSH_) ;  /* 0xffffe47000007944 */ /* 0x022fea0003c3ffff */
[----:B------:R-:W-:Y:S02]  /*c720*/  MOV R6, 0xc740 ;  /* 0x0000c74000067802 */ /* 0x000fe40000000f00 */
[----:B------:R-:W-:Y:S05]  /*c730*/  CALL.REL.NOINC `($_ZN7cutlass13device_kernelIN5flash19enable_sm80_to_sm89INS1_16FlashAttnBwdSm80INS1_25CollectiveMainloopBwdSm80ILi2ELi2EN4cute5tupleIJNS5_1CILi128EEES8_NS7_ILi64EEEEEENS_6half_tEfNS_4arch4Sm80ELb1ELb0ELb1ELb0ELb0ELb0ELb0ELb0ELi2ELi4ELi4ELi4ELb0EEENS1_21CollectiveEpilogueBwdISA_SB_SD_Li256ELb0ELb0ELi2EEENS1_25SingleTileBwdLPTSchedulerILb0ELi128ELb0EEEEEEEEEvNT_6ParamsE$_ZZN4cute12filter_tupleINS_5tupleIJNS_1CILi1EEENS1_IJiiiEEENS2_ILi64EEENS1_IJNS2_ILi72EEENS2_ILi144EEENS2_ILi288EEEEEENS2_ILi512EEEEEEZNS_7flattenISB_EEDaRKT_EUlRKT_E_EEDaSF_OT0_ENKUlDpSI_E_clIJNS1_IJS3_EEES4_NS1_IJS5_EEES9_NS1_IJSA_EEEEEEDaSM_) ;  /* 0xffffd9a000007944 */ /* 0x000fea0003c3ffff */
[----:B------:R-:W-:Y:S02]  /*c740*/  MOV R82, R64 ;  /* 0x0000004000527202 */ /* 0x000fe40000000f00 */
[----:B------:R-:W-:-:S02]  /*c750*/  MOV R6, 0xc770 ;  /* 0x0000c77000067802 */ /* 0x000fc40000000f00 */
[----:B------:R-:W-:Y:S05]  /*c760*/  CALL.REL.NOINC `($_ZN7cutlass13device_kernelIN5flash19enable_sm80_to_sm89INS1_16FlashAttnBwdSm80INS1_25CollectiveMainloopBwdSm80ILi2ELi2EN4cute5tupleIJNS5_1CILi128EEES8_NS7_ILi64EEEEEENS_6half_tEfNS_4arch4Sm80ELb1ELb0ELb1ELb0ELb0ELb0ELb0ELb0ELi2ELi4ELi4ELi4ELb0EEENS1_21CollectiveEpilogueBwdISA_SB_SD_Li256ELb0ELb0ELi2EEENS1_25SingleTileBwdLPTSchedulerILb0ELi128ELb0EEEEEEEEEvNT_6ParamsE$_ZN4cute3eso3ESOILb0ELb1EJiNS_1CILi72EEENS2_ILi512EEEEEC2ERKiRKS3_RKS4_) ;  /* 0xffffb40000007944 */ /* 0x000fea0003c3ffff */
[----:B------:R-:W2:Y:S01]  /*c770*/  LDL R20, [R1+0x758] ;  /* 0x0007580001147983 */ /* 0x000ea20000100800 */
[----:B------:R-:W-:Y:S01]  /*c780*/  IMAD.MOV.U32 R82, RZ, RZ, R64 ;  /* 0x000000ffff527224 */ /* 0x000fe200078e0040 */
[----:B-1----:R-:W-:-:S02]  /*c790*/  MOV R2, R7 ;  /* 0x0000000700027202 */ /* 0x002fc40000000f00 */
[----:B------:R-:W-:Y:S01]  /*c7a0*/  MOV R6, 0xc7d0 ;  /* 0x0000c7d000067802 */ /* 0x000fe20000000f00 */
[----:B--2---:R1:W-:Y:S04]  /*c7b0*/  STL [R1+0x790], R20 ;  /* 0x0007901401007387 */ /* 0x0043e80000100800 */
[----:B-1----:R-:W-:Y:S05]  /*c7c0*/  CALL.REL.NOINC `($_ZN7cutlass13device_kernelIN5flash19enable_sm80_to_sm89INS1_16FlashAttnBwdSm80INS1_25CollectiveMainloopBwdSm80ILi2ELi2EN4cute5tupleIJNS5_1CILi128EEES8_NS7_ILi64EEEEEENS_6half_tEfNS_4arch4Sm80ELb1ELb0ELb1ELb0ELb0ELb0ELb0ELb0ELi2ELi4ELi4ELi4ELb0EEENS1_21CollectiveEpilogueBwdISA_SB_SD_Li256ELb0ELb0ELi2EEENS1_25SingleTileBwdLPTSchedulerILb0ELi128ELb0EEEEEEEEEvNT_6ParamsE$_ZN4cute3eso3ESOILb0ELb0EJiiNS_1CILi72EEENS2_ILi512EEEEEC2ERKiS7_RKS3_RKS4_) ;  /* 0xffffafb000007944 */ /* 0x002fea0003c3ffff */
        /* <DEDUP_REMOVED lines=8> */
[----:B-1----:R-:W-:Y:S05]  /*c850*/  CALL.REL.NOINC `($_ZN7cutlass13device_kernelIN5flash19enable_sm80_to_sm89INS1_16FlashAttnBwdSm80INS1_25CollectiveMainloopBwdSm80ILi2ELi2EN4cute5tupleIJNS5_1CILi128EEES8_NS7_ILi64EEEEEENS_6half_tEfNS_4arch4Sm80ELb1ELb0ELb1ELb0ELb0ELb0ELb0ELb0ELi2ELi4ELi4ELi4ELb0EEENS1_21CollectiveEpilogueBwdISA_SB_SD_Li256ELb0ELb0ELi2EEENS1_25SingleTileBwdLPTSchedulerILb0ELi128ELb0EEEEEEEEEvNT_6ParamsE$_ZN4cute3eso3ESOILb0ELb0EJiiiNS_1CILi72EEENS2_ILi512EEEEEC2ERKiS7_S7_RKS3_RKS4_) ;  /* 0xffffb0f000007944 */ /* 0x002fea0003c3ffff */
        /* <DEDUP_REMOVED lines=9> */
[----:B-1----:R-:W-:Y:S05]  /*c8f0*/  CALL.REL.NOINC `($_ZN7cutlass13device_kernelIN5flash19enable_sm80_to_sm89INS1_16FlashAttnBwdSm80INS1_25CollectiveMainloopBwdSm80ILi2ELi2EN4cute5tupleIJNS5_1CILi128EEES8_NS7_ILi64EEEEEENS_6half_tEfNS_4arch4Sm80ELb1ELb0ELb1ELb0ELb0ELb0ELb0ELb0ELi2ELi4ELi4ELi4ELb0EEENS1_21CollectiveEpilogueBwdISA_SB_SD_Li256ELb0ELb0ELi2EEENS1_25SingleTileBwdLPTSchedulerILb0ELi128ELb0EEEEEEEEEvNT_6ParamsE$_ZN4cute3eso3ESOILb1ELb0EJNS_1CILi1EEEiiiNS2_ILi72EEENS2_ILi512EEEEEC2ERKS3_RKiSA_SA_RKS4_RKS5_) ;  /* 0xffffb7b000007944 */ /* 0x002fea0003c3ffff */
[----:B-1----:R1:W5:Y:S04]  /*c900*/  LDL R5, [R1+0x778] ;  /* 0x0007780001057983 */ /* 0x0023680000100800 */
[----:B------:R1:W5:Y:S01]  /*c910*/  LDL.64 R2, [R1+0x770] ;  /* 0x0007700001027983 */ /* 0x0003620000100a00 */
[----:B------:R-:W-:-:S02]  /*c920*/  MOV R83, R63 ;  /* 0x0000003f00537202 */ /* 0x000fc40000000f00 */
[----:B------:R-:W-:Y:S02]  /*c930*/  MOV R6, 0xc950 ;  /* 0x0000c95000067802 */ /* 0x000fe40000000f00 */
[----:B-1---5:R-:W-:Y:S05]  /*c940*/  CALL.REL.NOINC `($_ZN7cutlass13device_kernelIN5flash19enable_sm80_to_sm89INS1_16FlashAttnBwdSm80INS1_25CollectiveMainloopBwdSm80ILi2ELi2EN4cute5tupleIJNS5_1CILi128EEES8_NS7_ILi64EEEEEENS_6half_tEfNS_4arch4Sm80ELb1ELb0ELb1ELb0ELb0ELb0ELb0ELb0ELi2ELi4ELi4ELi4ELb0EEENS1_21CollectiveEpilogueBwdISA_SB_SD_Li256ELb0ELb0ELi2EEENS1_25SingleTileBwdLPTSchedulerILb0ELi128ELb0EEEEEEEEEvNT_6ParamsE$_ZN4cute5tupleIJNS0_IJNS_1CILi8EEENS1_ILi2EEES3_S3_S2_S3_EEENS0_IJNS1_ILi1EEEiiiNS1_ILi72EEENS1_ILi512EEEEEEEEC2ERKS4_RKS8_) ;  /* 0xffffd35000007944 */ /* 0x022fea0003c3ffff */
        /* <DEDUP_REMOVED lines=8> */
[----:B-1----:R-:W-:Y:S05]  /*c9d0*/  CALL.REL.NOINC `($_ZN7cutlass13device_kernelIN5flash19enable_sm80_to_sm89INS1_16FlashAttnBwdSm80INS1_25CollectiveMainloopBwdSm80ILi2ELi2EN4cute5tupleIJNS5_1CILi128EEES8_NS7_ILi64EEEEEENS_6half_tEfNS_4arch4Sm80ELb1ELb0ELb1ELb0ELb0ELb0ELb0ELb0ELi2ELi4ELi4ELi4ELb0EEENS1_21CollectiveEpilogueBwdISA_SB_SD_Li256ELb0ELb0ELi2EEENS1_25SingleTileBwdLPTSchedulerILb0ELi128ELb0EEEEEEEEEvNT_6ParamsE$_ZZN4cute6detail16composition_implINS_5tupleIJNS_1CILi8EEENS3_ILi2EEES5_S5_S4_S5_EEENS2_IJNS3_ILi1EEEiiiNS3_ILi72EEENS3_ILi512EEEEEENS2_IJNS2_IJS5_S5_S5_EEES5_NS3_ILi4EEEEEENS2_IJNS2_IJS7_S9_S4_EEENS3_ILi4096EEENS3_ILi16EEEEEEEEDaRKT_RKT0_RKT1_RKT2_ENKUlRKT_RKT0_E_clISB_SE_EEDaSW_SZ_) ;  /* 0xffffdf1000007944 */ /* 0x002fea0003c3ffff */
[----:B------:R-:W-:Y:S02]  /*c9e0*/  MOV R70, R12 ;  /* 0x0000000c00467202 */ /* 0x000fe40000000f00 */
[----:B------:R-:W-:Y:S02]  /*c9f0*/  MOV R6, 0xca10 ;  /* 0x0000ca1000067802 */ /* 0x000fe40000000f00 */
[----:B-----5:R-:W-:Y:S05]  /*ca00*/  CALL.REL.NOINC `($_ZN7cutlass13device_kernelIN5flash19enable_sm80_to_sm89INS1_16FlashAttnBwdSm80INS1_25CollectiveMainloopBwdSm80ILi2ELi2EN4cute5tupleIJNS5_1CILi128EEES8_NS7_ILi64EEEEEENS_6half_tEfNS_4arch4Sm80ELb1ELb0ELb1ELb0ELb0ELb0ELb0ELb0ELi2ELi4ELi4ELi4ELb0EEENS1_21CollectiveEpilogueBwdISA_SB_SD_Li256ELb0ELb0ELi2EEENS1_25SingleTileBwdLPTSchedulerILb0ELi128ELb0EEEEEEEEEvNT_6ParamsE$_ZZN4cute6detail16composition_implINS_5tupleIJNS_1CILi8EEENS3_ILi2EEES5_S5_S4_S5_EEENS2_IJNS3_ILi1EEEiiiNS3_ILi72EEENS3_ILi512EEEEEENS2_IJNS2_IJS5_S5_S5_EEES5_NS3_ILi4EEEEEENS2_IJNS2_IJS7_S9_S4_EEENS3_ILi4096EEENS3_ILi16EEEEEEEEDaRKT_RKT0_RKT1_RKT2_ENKUlRKT_RKT0_E_clISC_SG_EEDaSW_SZ_) ;  /* 0xffffdf3000007944 */ /* 0x020fea0003c3ffff */
[----:B-----5:R2:W-:Y:S01]  /*ca10*/  STL.64 [R1+0x770], R2 ;  /* 0x0007700201007387 */ /* 0x0205e20000100a00 */
[----:B------:R-:W-:Y:S02]  /*ca20*/  MOV R6, R4 ;  /* 0x0000000400067202 */ /* 0x000fe40000000f00 */
[----:B------:R-:W-:Y:S02]  /*ca30*/  MOV R4, 0xca50 ;  /* 0x0000ca5000047802 */ /* 0x000fe40000000f00 */
[----:B-12---:R-:W-:Y:S05]  /*ca40*/  CALL.REL.NOINC `($_ZN7cutlass13device_kernelIN5flash19enable_sm80_to_sm89INS1_16FlashAttnBwdSm80INS1_25CollectiveMainloopBwdSm80ILi2ELi2EN4cute5tupleIJNS5_1CILi128EEES8_NS7_ILi64EEEEEENS_6half_tEfNS_4arch4Sm80ELb1ELb0ELb1ELb0ELb0ELb0ELb0ELb0ELi2ELi4ELi4ELi4ELb0EEENS1_21CollectiveEpilogueBwdISA_SB_SD_Li256ELb0ELb0ELi2EEENS1_25SingleTileBwdLPTSchedulerILb0ELi128ELb0EEEEEEEEEvNT_6ParamsE$_ZN4cute3eso3ESOILb0ELb0EJNS_5tupleIJNS_1CILi1EEENS3_ILi512EEEiEEENS3_ILi4096EEENS2_IJiiEEEEEC2ERKS6_RKS7_RKS8_) ;  /* 0xffffa10000007944 */ /* 0x006fea0003c3ffff */
[----:B------:R2:W5:Y:S04]  /*ca50*/  LDL R5, [R1+0x760] ;  /* 0x0007600001057983 */ /* 0x0005680000100800 */
[----:B-1----:R2:W5:Y:S01]  /*ca60*/  LDL.64 R2, [R1+0x758] ;  /* 0x0007580001027983 */ /* 0x0025620000100a00 */
[----:B------:R-:W-:-:S03]  /*ca70*/  MOV R6, 0xca90 ;  /* 0x0000ca9000067802 */ /* 0x000fc60000000f00 */
[----:B--2--5:R-:W-:Y:S05]  /*ca80*/  CALL.REL.NOINC `($_ZN7cutlass13device_kernelIN5flash19enable_sm80_to_sm89INS1_16FlashAttnBwdSm80INS1_25CollectiveMainloopBwdSm80ILi2ELi2EN4cute5tupleIJNS5_1CILi128EEES8_NS7_ILi64EEEEEENS_6half_tEfNS_4arch4Sm80ELb1ELb0ELb1ELb0ELb0ELb0ELb0ELb0ELi2ELi4ELi4ELi4ELb0EEENS1_21CollectiveEpilogueBwdISA_SB_SD_Li256ELb0ELb0ELi2EEENS1_25SingleTileBwdLPTSchedulerILb0ELi128ELb0EEEEEEEEEvNT_6ParamsE$_ZN4cute5tupleIJNS0_IJNS0_IJNS_1CILi2EEES2_S2_EEES2_NS0_IJS2_S2_EEEEEENS0_IJNS0_IJNS1_ILi1EEENS1_ILi512EEEiEEENS1_ILi4096EEENS0_IJiiEEEEEEEEC2ERKS5_RKSB_) ;  /* 0xffffcef000007944 */ /* 0x024fea0003c3ffff */
[----:B-1----:R1:W5:Y:S04]  /*ca90*/  LDL R4, [R1+0x760] ;  /* 0x0007600001047983 */ /* 0x0023680000100800 */
[----:B------:R1:W5:Y:S01]  /*caa0*/  LDL.64 R2, [R1+0x758] ;  /* 0x0007580001027983 */ /* 0x0003620000100a00 */
[----:B------:R-:W-:Y:S01]  /*cab0*/  LEA.HI R26, R26, R26, RZ, 0x1d ;  /* 0x0000001a1a1a7211 */ /* 0x000fe200078fe8ff */
[----:B------:R-:W-:Y:S01]  /*cac0*/  IMAD.MOV.U32 R5, RZ, RZ, R14 ;  /* 0x000000ffff057224 */ /* 0x000fe200078e000e */
[----:B------:R-:W-:-:S03]  /*cad0*/  MOV R6, 0xcb10 ;  /* 0x0000cb1000067802 */ /* 0x000fc60000000f00 */
[----:B------:R-:W-:-:S05]  /*cae0*/  IMAD.U32 R26, R21, 0x2, R26 ;  /* 0x00000002151a7824 */ /* 0x000fca00078e001a */
[----:B------:R1:W-:Y:S02]  /*caf0*/  STL [R1+0x11e4], R26 ;  /* 0x0011e41a01007387 */ /* 0x0003e40000100800 */
[----:B-1---5:R-:W-:Y:S05]  /*cb00*/  CALL.REL.NOINC `($_ZN7cutlass13device_kernelIN5flash19enable_sm80_to_sm89INS1_16FlashAttnBwdSm80INS1_25CollectiveMainloopBwdSm80ILi2ELi2EN4cute5tupleIJNS5_1CILi128EEES8_NS7_ILi64EEEEEENS_6half_tEfNS_4arch4Sm80ELb1ELb0ELb1ELb0ELb0ELb0ELb0ELb0ELi2ELi4ELi4ELi4ELb0EEENS1_21CollectiveEpilogueBwdISA_SB_SD_Li256ELb0ELb0ELi2EEENS1_25SingleTileBwdLPTSchedulerILb0ELi128ELb0EEEEEEEEEvNT_6ParamsE$_ZN4cute3eso3ESOILb0ELb0EJNS_6LayoutINS_5tupleIJNS3_IJNS_1CILi2EEES5_S5_EEES5_NS3_IJS5_S5_EEEEEENS3_IJNS3_IJNS4_ILi1EEENS4_ILi512EEEiEEENS4_ILi4096EEENS3_IJiiEEEEEEEEjEEC2ERKSF_RKj) ;  /* 0xffffa6c000007944 */ /* 0x022fea0003c3ffff */
[----:B------:R-:W2:Y:S04]  /*cb10*/  LDL.64 R26, [R1+0x760] ;  /* 0x00076000011a7983 */ /* 0x000ea80000100a00 */
[----:B-1----:R1:W5:Y:S01]  /*cb20*/  LDL.64 R4, [R1+0x758] ;  /* 0x0007580001047983 */ /* 0x0023620000100a00 */
[----:B------:R-:W-:Y:S02]  /*cb30*/  MOV R38, R64 ;  /* 0x0000004000267202 */ /* 0x000fe40000000f00 */
[----:B------:R-:W-:Y:S01]  /*cb40*/  MOV R46, 0xcb70 ;  /* 0x0000cb70002e7802 */ /* 0x000fe20000000f00 */
[----:B--2---:R-:W-:-:S04]  /*cb50*/  IMAD.WIDE.U32 R2, R27, 0x2, R24 ;  /* 0x000000021b027825 */ /* 0x004fc800078e0018 */
[----:B-1---5:R-:W-:Y:S05]  /*cb60*/  CALL.REL.NOINC `($_ZN7cutlass13device_kernelIN5flash19enable_sm80_to_sm89INS1_16FlashAttnBwdSm80INS1_25CollectiveMainloopBwdSm80ILi2ELi2EN4cute5tupleIJNS5_1CILi128EEES8_NS7_ILi64EEEEEENS_6half_tEfNS_4arch4Sm80ELb1ELb0ELb1ELb0ELb0ELb0ELb0ELb0ELi2ELi4ELi4ELi4ELb0EEENS1_21CollectiveEpilogueBwdISA_SB_SD_Li256ELb0ELb0ELi2EEENS1_25SingleTileBwdLPTSchedulerILb0ELi128ELb0EEEEEEEEEvNT_6ParamsE$_ZN4cute8smem_ptrIPN7cutlass6half_tEECI1NS_12iter_adaptorIS3_S4_EEES3_) ;  /* 0xffffd1e000007944 */ /* 0x022fea0003c3ffff */
[----:B------:R-:W2:Y:S01]  /*cb70*/  LDL.64 R24, [R1+0x758] ;  /* 0x0007580001187983 */ /* 0x000ea20000100a00 */
[----:B------:R-:W-:Y:S01]  /*cb80*/  IMAD.MOV.U32 R6, RZ, RZ, R26 ;  /* 0x000000ffff067224 */ /* 0x000fe200078e001a */
[----:B-1----:R-:W-:Y:S01]  /*cb90*/  MOV R2, R4 ;  /* 0x0000000400027202 */ /* 0x002fe20000000f00 */
[----:B------:R-:W-:Y:S01]  /*cba0*/  IMAD.MOV.U32 R3, RZ, RZ, R5 ;  /* 0x000000ffff037224 */ /* 0x000fe200078e0005 */
[----:B------:R-:W-:Y:S01]  /*cbb0*/  MOV R30, 0xcbe0 ;  /* 0x0000cbe0001e7802 */ /* 0x000fe20000000f00 */
[----:B--2---:R1:W-:Y:S04]  /*cbc0*/  STL.64 [R1+0x770], R24 ;  /* 0x0007701801007387 */ /* 0x0043e80000100a00 */
[----:B-1----:R-:W-:Y:S05]  /*cbd0*/  CALL.REL.NOINC `($_ZN7cutlass13device_kernelIN5flash19enable_sm80_to_sm89INS1_16FlashAttnBwdSm80INS1_25CollectiveMainloopBwdSm80ILi2ELi2EN4cute5tupleIJNS5_1CILi128EEES8_NS7_ILi64EEEEEENS_6half_tEfNS_4arch4Sm80ELb1ELb0ELb1ELb0ELb0ELb0ELb0ELb0ELi2ELi4ELi4ELi4ELb0EEENS1_21CollectiveEpilogueBwdISA_SB_SD_Li256ELb0ELb0ELi2EEENS1_25SingleTileBwdLPTSchedulerILb0ELi128ELb0EEEEEEEEEvNT_6ParamsE$_ZN4cute3eso3ESOILb0ELb0EJNS_6LayoutINS_5tupleIJNS3_IJNS_1CILi2EEES5_S5_EEES5_NS3_IJS5_S5_EEEEEENS3_IJNS3_IJNS4_ILi1EEENS4_ILi512EEEiEEENS4_ILi4096EEENS3_IJiiEEEEEEEENS_10ViewEngineINS_8smem_ptrIPN7cutlass6half_tEEEEEEEC2ERKSF_RKSM_) ;  /* 0xffffa57000007944 */ /* 0x002fea0003c3ffff */
[----:B-1----:R-:W-:Y:S02]  /*cbe0*/  MOV R2, 0xcc00 ;  /* 0x0000cc0000027802 */ /* 0x002fe40000000f00 */
[----:B------:R-:W-:Y:S05]  /*cbf0*/  CALL.REL.NOINC `($_ZN7cutlass13device_kernelIN5flash19enable_sm80_to_sm89INS1_16FlashAttnBwdSm80INS1_25CollectiveMainloopBwdSm80ILi2ELi2EN4cute5tupleIJNS5_1CILi128EEES8_NS7_ILi64EEEEEENS_6half_tEfNS_4arch4Sm80ELb1ELb0ELb1ELb0ELb0ELb0ELb0ELb0ELi2ELi4ELi4ELi4ELb0EEENS1_21CollectiveEpilogueBwdISA_SB_SD_Li256ELb0ELb0ELi2EEENS1_25SingleTileBwdLPTSchedulerILb0ELi128ELb0EEEEEEEEEvNT_6ParamsE$_ZZN4cute4takeILi1ELi3ENS_5tupleIJNS1_IJNS_1CILi1EEENS2_ILi512EEEiEEENS2_ILi4096EEENS1_IJiiEEEEEEEEDaRKT1_ENKUlDpRKT_E_clIJS6_S7_EEEDaSF_) ;  /* 0xffffd9c000007944 */ /* 0x000fea0003c3ffff */
[----:B------:R-:W-:Y:S02]  /*cc00*/  MOV R2, 0xcc20 ;  /* 0x0000cc2000027802 */ /* 0x000fe40000000f00 */
[----:B------:R-:W-:Y:S05]  /*cc10*/  CALL.REL.NOINC `($_ZN7cutlass13device_kernelIN5flash19enable_sm80_to_sm89INS1_16FlashAttnBwdSm80INS1_25CollectiveMainloopBwdSm80ILi2ELi2EN4cute5tupleIJNS5_1CILi128EEES8_NS7_ILi64EEEEEENS_6half_tEfNS_4arch4Sm80ELb1ELb0ELb1ELb0ELb0ELb0ELb0ELb0ELi2ELi4ELi4ELi4ELb0EEENS1_21CollectiveEpilogueBwdISA_SB_SD_Li256ELb0ELb0ELi2EEENS1_25SingleTileBwdLPTSchedulerILb0ELi128ELb0EEEEEEEEEvNT_6ParamsE$_ZZN4cute16flatten_to_tupleINS_5tupleIJNS_1CILi4096EEENS1_IJiiEEEEEEEEDaRKT_ENKUlRKT_E_clIS4_EEDaSB_) ;  /* 0xffffd8d000007944 */ /* 0x000fea0003c3ffff */
[----:B------:R-:W-:Y:S02]  /*cc20*/  MOV R2, 0xcc40 ;  /* 0x0000cc4000027802 */ /* 0x000fe40000000f00 */
[----:B------:R-:W-:Y:S05]  /*cc30*/  CALL.REL.NOINC `($_ZN7cutlass13device_kernelIN5flash19enable_sm80_to_sm89INS1_16FlashAttnBwdSm80INS1_25CollectiveMainloopBwdSm80ILi2ELi2EN4cute5tupleIJNS5_1CILi128EEES8_NS7_ILi64EEEEEENS_6half_tEfNS_4arch4Sm80ELb1ELb0ELb1ELb0ELb0ELb0ELb0ELb0ELi2ELi4ELi4ELi4ELb0EEENS1_21CollectiveEpilogueBwdISA_SB_SD_Li256ELb0ELb0ELi2EEENS1_25SingleTileBwdLPTSchedulerILb0ELi128ELb0EEEEEEEEEvNT_6ParamsE$_ZZN4cute12filter_tupleINS_5tupleIJNS_1CILi4096EEENS1_IJiiEEEEEEZNS_16flatten_to_tupleIS5_EEDaRKT_EUlRKT_E_EEDaS9_OT0_ENKUlDpSC_E_clIJNS1_IJS3_EEES4_EEEDaSG_) ;  /* 0xffffd52000007944 */ /* 0x000fea0003c3ffff */
        /* <DEDUP_REMOVED lines=14> */
[----:B-1---5:R-:W-:Y:S05]  /*cd20*/  CALL.REL.NOINC `($_ZN7cutlass13device_kernelIN5flash19enable_sm80_to_sm89INS1_16FlashAttnBwdSm80INS1_25CollectiveMainloopBwdSm80ILi2ELi2EN4cute5tupleIJNS5_1CILi128EEES8_NS7_ILi64EEEEEENS_6half_tEfNS_4arch4Sm80ELb1ELb0ELb1ELb0ELb0ELb0ELb0ELb0ELi2ELi4ELi4ELi4ELb0EEENS1_21CollectiveEpilogueBwdISA_SB_SD_Li256ELb0ELb0ELi2EEENS1_25SingleTileBwdLPTSchedulerILb0ELi128ELb0EEEEEEEEEvNT_6ParamsE$_ZN4cute3eso3ESOILb1ELb0EJNS_14ComposedLayoutINS_7SwizzleILi3ELi3ELi3EEENS_1CILi0EEENS_6LayoutINS_5tupleIJNS8_IJNS8_IJNS5_ILi4EEENS5_ILi8EEEEEENS8_IJNS5_ILi2EEENS5_ILi1EEEEEEEEENS8_IJNS8_IJSC_SC_EEENS8_IJSA_S9_EEEEEEEEENS8_IJNS8_IJNS8_IJSC_NS5_ILi64EEEEEENS8_IJNS5_ILi512EEES6_EEEEEENS8_IJNS8_IJSD_SA_EEENS8_IJNS5_ILi1024EEENS5_ILi16EEEEEEEEEEEEEEEENS_10ViewEngineINS_8smem_ptrIPN7cutlass6half_tEEEEEEEC2ERKSW_RKS13_) ;  /* 0xffffafd000007944 */ /* 0x022fea0003c3ffff */
        /* <DEDUP_REMOVED lines=8> */
[----:B-1----:R-:W-:Y:S01]  /*cdb0*/  IMAD.MOV.U32 R2, RZ, RZ, R7 ;  /* 0x000000ffff027224 */ /* 0x002fe200078e0007 */
[----:B------:R-:W-:Y:S01]  /*cdc0*/  MOV R82, R64 ;  /* 0x0000004000527202 */ /* 0x000fe20000000f00 */
        /* <DEDUP_REMOVED lines=17> */
[----:B------:R-:W-:Y:S05]  /*cee0*/  CALL.REL.NOINC `($_ZN7cutlass13device_kernelIN5flash19enable_sm80_to_sm89INS1_16FlashAttnBwdSm80INS1_25CollectiveMainloopBwdSm80ILi2ELi2EN4cute5tupleIJNS5_1CILi128EEES8_NS7_ILi64EEEEEENS_6half_tEfNS_4arch4Sm80ELb1ELb0ELb1ELb0ELb0ELb0ELb0ELb0ELi2ELi4ELi4ELi4ELb0EEENS1_21CollectiveEpilogueBwdISA_SB_SD_Li256ELb0ELb0ELi2EEENS1_25SingleTileBwdLPTSchedulerILb0ELi128ELb0EEEEEEEEEvNT_6ParamsE$_ZZN4cute7idx2crdINS_5tupleIJiiNS_1CILi0EEEEEENS1_IJNS1_IJNS2_ILi4EEENS2_ILi8EEEEEENS2_ILi2EEENS2_ILi1EEEEEEEEDaRKT_RKT0_ENKUlRKT_RKT0_E_clIiS7_EEDaSJ_SM_) ;  /* 0xffffdcd000007944 */ /* 0x000fea0003c3ffff */
[----:B------:R-:W-:Y:S02]  /*cef0*/  MOV R6, 0xcf10 ;  /* 0x0000cf1000067802 */ /* 0x000fe40000000f00 */
[----:B------:R-:W-:Y:S05]  /*cf00*/  CALL.REL.NOINC `($_ZN7cutlass13device_kernelIN5flash19enable_sm80_to_sm89INS1_16FlashAttnBwdSm80INS1_25CollectiveMainloopBwdSm80ILi2ELi2EN4cute5tupleIJNS5_1CILi128EEES8_NS7_ILi64EEEEEENS_6half_tEfNS_4arch4Sm80ELb1ELb0ELb1ELb0ELb0ELb0ELb0ELb0ELi2ELi4ELi4ELi4ELb0EEENS1_21CollectiveEpilogueBwdISA_SB_SD_Li256ELb0ELb0ELi2EEENS1_25SingleTileBwdLPTSchedulerILb0ELi128ELb0EEEEEEEEEvNT_6ParamsE$_ZZN4cute7idx2crdINS_5tupleIJiiNS_1CILi0EEEEEENS1_IJNS1_IJNS2_ILi4EEENS2_ILi8EEEEEENS2_ILi2EEENS2_ILi1EEEEEEEEDaRKT_RKT0_ENKUlRKT_RKT0_E_clIiS8_EEDaSJ_SM_) ;  /* 0xffffdd3000007944 */ /* 0x000fea0003c3ffff */
[----:B------:R-:W-:Y:S02]  /*cf10*/  MOV R6, 0xcf30 ;  /* 0x0000cf3000067802 */ /* 0x000fe40000000f00 */
[----:B------:R-:W-:Y:S05]  /*cf20*/  CALL.REL.NOINC `($_ZN7cutlass13device_kernelIN5flash19enable_sm80_to_sm89INS1_16FlashAttnBwdSm80INS1_25CollectiveMainloopBwdSm80ILi2ELi2EN4cute5tupleIJNS5_1CILi128EEES8_NS7_ILi64EEEEEENS_6half_tEfNS_4arch4Sm80ELb1ELb0ELb1ELb0ELb0ELb0ELb0ELb0ELi2ELi4ELi4ELi4ELb0EEENS1_21CollectiveEpilogueBwdISA_SB_SD_Li256ELb0ELb0ELi2EEENS1_25SingleTileBwdLPTSchedulerILb0ELi128ELb0EEEEEEEEEvNT_6ParamsE$_ZZN4cute9transformINS_5tupleIJiiNS_1CILi0EEEEEENS1_IJNS1_IJNS2_ILi4EEENS2_ILi8EEEEEENS2_ILi2EEENS2_ILi1EEEEEEZNS_7idx2crdIS4_SA_EEDaRKT_RKT0_EUlRKT_RKT0_E_EEDaSE_SH_OT1_ENKUlDpSK_E_clIJNS1_IJiiEEEiS3_EEEDaSR_) ;  /* 0xffffdec000007944 */ /* 0x000fea0003c3ffff */
[----:B------:R-:W-:Y:S02]  /*cf30*/  MOV R6, 0xcf50 ;  /* 0x0000cf5000067802 */ /* 0x000fe40000000f00 */
[----:B------:R-:W-:Y:S05]  /*cf40*/  CALL.REL.NOINC `($_ZN7cutlass13device_kernelIN5flash19enable_sm80_to_sm89INS1_16FlashAttnBwdSm80INS1_25CollectiveMainloopBwdSm80ILi2ELi2EN4cute5tupleIJNS5_1CILi128EEES8_NS7_ILi64EEEEEENS_6half_tEfNS_4arch4Sm80ELb1ELb0ELb1ELb0ELb0ELb0ELb0ELb0ELi2ELi4ELi4ELi4ELb0EEENS1_21CollectiveEpilogueBwdISA_SB_SD_Li256ELb0ELb0ELi2EEENS1_25SingleTileBwdLPTSchedulerILb0ELi128ELb0EEEEEEEEEvNT_6ParamsE$_ZZN4cute13to_mixed_bitsINS_5tupleIJNS1_IJNS_1CILi4EEENS2_ILi8EEEEEENS2_ILi2EEENS2_ILi1EEEEEENS1_IJNS1_IJNS2_ILi0EEENS2_ILi64EEEEEES9_S9_EEENS1_IJNS1_IJiiEEEiS9_EEEEEDaRKT_RKT0_RKT1_ENKUlRKT_RKT0_RKT1_E_clIS5_SB_SD_EEDaSQ_ST_SW_) ;  /* 0xffffd27000007944 */ /* 0x000fea0003c3ffff */
[----:B------:R-:W-:Y:S02]  /*cf50*/  MOV R6, 0xcf70 ;  /* 0x0000cf7000067802 */ /* 0x000fe40000000f00 */
[----:B------:R-:W-:Y:S05]  /*cf60*/  CALL.REL.NOINC `($_ZN7cutlass13device_kernelIN5flash19enable_sm80_to_sm89INS1_16FlashAttnBwdSm80INS1_25CollectiveMainloopBwdSm80ILi2ELi2EN4cute5tupleIJNS5_1CILi128EEES8_NS7_ILi64EEEEEENS_6half_tEfNS_4arch4Sm80ELb1ELb0ELb1ELb0ELb0ELb0ELb0ELb0ELi2ELi4ELi4ELi4ELb0EEENS1_21CollectiveEpilogueBwdISA_SB_SD_Li256ELb0ELb0ELi2EEENS1_25SingleTileBwdLPTSchedulerILb0ELi128ELb0EEEEEEEEEvNT_6ParamsE$_ZZN4cute13to_mixed_bitsINS_5tupleIJNS1_IJNS_1CILi4EEENS2_ILi8EEEEEENS2_ILi2EEENS2_ILi1EEEEEENS1_IJNS1_IJNS2_ILi0EEENS2_ILi64EEEEEES9_S9_EEENS1_IJNS1_IJiiEEEiS9_EEEEEDaRKT_RKT0_RKT1_ENKUlDpRKT_E_clIJNS_9MixedBitsILj0ELj448EEENS2_ILj0EEESW_EEEDaSR_) ;  /* 0xffffd21000007944 */ /* 0x000fea0003c3ffff */
        /* <DEDUP_REMOVED lines=21> */
[----:B-1----:R-:W-:Y:S05]  /*d0c0*/  CALL.REL.NOINC `($_ZN7cutlass13device_kernelIN5flash19enable_sm80_to_sm89INS1_16FlashAttnBwdSm80INS1_25CollectiveMainloopBwdSm80ILi2ELi2EN4cute5tupleIJNS5_1CILi128EEES8_NS7_ILi64EEEEEENS_6half_tEfNS_4arch4Sm80ELb1ELb0ELb1ELb0ELb0ELb0ELb0ELb0ELi2ELi4ELi4ELi4ELb0EEENS1_21CollectiveEpilogueBwdISA_SB_SD_Li256ELb0ELb0ELi2EEENS1_25SingleTileBwdLPTSchedulerILb0ELi128ELb0EEEEEEEEEvNT_6ParamsE$_ZN4cute3eso3ESOILb0ELb0EJiiiEEC2ERKiS4_S4_) ;  /* 0xffffa73000007944 */ /* 0x002fea0003c3ffff */
[----:B------:R2:W5:Y:S04]  /*d0d0*/  LDL R5, [R1+0x760] ;  /* 0x0007600001057983 */ /* 0x0005680000100800 */
[----:B-1----:R2:W5:Y:S01]  /*d0e0*/  LDL.64 R2, [R1+0x758] ;  /* 0x0007580001027983 */ /* 0x0025620000100a00 */
[----:B------:R-:W-:Y:S02]  /*d0f0*/  MOV R82, R64 ;  /* 0x0000004000527202 */ /* 0x000fe40000000f00 */
[----:B------:R-:W-:Y:S02]  /*d100*/  MOV R6, 0xd120 ;  /* 0x0000d12000067802 */ /* 0x000fe40000000f00 */
[----:B--2--5:R-:W-:Y:S05]  /*d110*/  CALL.REL.NOINC `($_ZN7cutlass13device_kernelIN5flash19enable_sm80_to_sm89INS1_16FlashAttnBwdSm80INS1_25CollectiveMainloopBwdSm80ILi2ELi2EN4cute5tupleIJNS5_1CILi128EEES8_NS7_ILi64EEEEEENS_6half_tEfNS_4arch4Sm80ELb1ELb0ELb1ELb0ELb0ELb0ELb0ELb0ELi2ELi4ELi4ELi4ELb0EEENS1_21CollectiveEpilogueBwdISA_SB_SD_Li256ELb0ELb0ELi2EEENS1_25SingleTileBwdLPTSchedulerILb0ELi128ELb0EEEEEEEEEvNT_6ParamsE$_ZN4cute3eso3ESOILb1ELb0EJNS_1CILi1EEENS_5tupleIJiiiEEENS2_ILi64EEENS4_IJNS2_ILi72EEENS2_ILi144EEENS2_ILi288EEEEEENS2_ILi512EEEEEC2ERKS3_RKS5_RKS6_RKSA_RKSB_) ;  /* 0xffffae7000007944 */ /* 0x024fea0003c3ffff */
[----:B-1----:R1:W5:Y:S04]  /*d120*/  LDL R5, [R1+0x760] ;  /* 0x0007600001057983 */ /* 0x0023680000100800 */
[----:B------:R1:W5:Y:S01]  /*d130*/  LDL.64 R2, [R1+0x758] ;  /* 0x0007580001027983 */ /* 0x0003620000100a00 */
[----:B------:R-:W-:-:S02]  /*d140*/  MOV R82, R64 ;  /* 0x0000004000527202 */ /* 0x000fc40000000f00 */
        /* <DEDUP_REMOVED lines=9> */
[----:B------:R-:W-:Y:S02]  /*d1e0*/  MOV R6, 0xd200 ;  /* 0x0000d20000067802 */ /* 0x000fe40000000f00 */
[----:B------:R-:W-:Y:S05]  /*d1f0*/  CALL.REL.NOINC `($_ZN7cutlass13device_kernelIN5flash19enable_sm80_to_sm89INS1_16FlashAttnBwdSm80INS1_25CollectiveMainloopBwdSm80ILi2ELi2EN4cute5tupleIJNS5_1CILi128EEES8_NS7_ILi64EEEEEENS_6half_tEfNS_4arch4Sm80ELb1ELb0ELb1ELb0ELb0ELb0ELb0ELb0ELi2ELi4ELi4ELi4ELb0EEENS1_21CollectiveEpilogueBwdISA_SB_SD_Li256ELb0ELb0ELi2EEENS1_25SingleTileBwdLPTSchedulerILb0ELi128ELb0EEEEEEEEEvNT_6ParamsE$_ZN4cute3eso3ESOILb0ELb1EJiNS_1CILi72EEENS2_ILi512EEEEEC2ERKiRKS3_RKS4_) ;  /* 0xffffa97000007944 */ /* 0x000fea0003c3ffff */
[----:B------:R-:W2:Y:S01]  /*d200*/  LDL R26, [R1+0x758] ;  /* 0x00075800011a7983 */ /* 0x000ea20000100800 */
[----:B-1----:R-:W-:Y:S01]  /*d210*/  IMAD.MOV.U32 R2, RZ, RZ, R15 ;  /* 0x000000ffff027224 */ /* 0x002fe200078e000f */
[----:B------:R-:W-:Y:S02]  /*d220*/  MOV R82, R64 ;  /* 0x0000004000527202 */ /* 0x000fe40000000f00 */
[----:B------:R-:W-:Y:S01]  /*d230*/  MOV R6, 0xd260 ;  /* 0x0000d26000067802 */ /* 0x000fe20000000f00 */
[----:B--2---:R1:W-:Y:S04]  /*d240*/  STL [R1+0x11e8], R26 ;  /* 0x0011e81a01007387 */ /* 0x0043e80000100800 */
[----:B-1----:R-:W-:Y:S05]  /*d250*/  CALL.REL.NOINC `($_ZN7cutlass13device_kernelIN5flash19enable_sm80_to_sm89INS1_16FlashAttnBwdSm80INS1_25CollectiveMainloopBwdSm80ILi2ELi2EN4cute5tupleIJNS5_1CILi128EEES8_NS7_ILi64EEEEEENS_6half_tEfNS_4arch4Sm80ELb1ELb0ELb1ELb0ELb0ELb0ELb0ELb0ELi2ELi4ELi4ELi4ELb0EEENS1_21CollectiveEpilogueBwdISA_SB_SD_Li256ELb0ELb0ELi2EEENS1_25SingleTileBwdLPTSchedulerILb0ELi128ELb0EEEEEEEEEvNT_6ParamsE$_ZN4cute3eso3ESOILb0ELb0EJiiNS_1CILi72EEENS2_ILi512EEEEEC2ERKiS7_RKS3_RKS4_) ;  /* 0xffffa52000007944 */ /* 0x002fea0003c3ffff */
[----:B-1----:R-:W2:Y:S01]  /*d260*/  LDL.64 R2, [R1+0x758] ;  /* 0x0007580001027983 */ /* 0x002ea20000100a00 */
[----:B------:R-:W-:Y:S01]  /*d270*/  IMAD.MOV.U32 R6, RZ, RZ, R4 ;  /* 0x000000ffff067224 */ /* 0x000fe200078e0004 */
[----:B------:R-:W-:Y:S01]  /*d280*/  MOV R83, R63 ;  /* 0x0000003f00537202 */ /* 0x000fe20000000f00 */
[----:B------:R-:W-:Y:S01]  /*d290*/  IMAD.MOV.U32 R36, RZ, RZ, R16 ;  /* 0x000000ffff247224 */ /* 0x000fe200078e0010 */
[----:B------:R-:W-:-:S02]  /*d2a0*/  MOV R5, R19 ;  /* 0x0000001300057202 */ /* 0x000fc40000000f00 */
[----:B------:R-:W-:Y:S01]  /*d2b0*/  MOV R4, 0xd2e0 ;  /* 0x0000d2e000047802 */ /* 0x000fe20000000f00 */
[----:B--2---:R1:W-:Y:S04]  /*d2c0*/  STL.64 [R1+0x788], R2 ;  /* 0x0007880201007387 */ /* 0x0043e80000100a00 */
[----:B-1----:R-:W-:Y:S05]  /*d2d0*/  CALL.REL.NOINC `($_ZN7cutlass13device_kernelIN5flash19enable_sm80_to_sm89INS1_16FlashAttnBwdSm80INS1_25CollectiveMainloopBwdSm80ILi2ELi2EN4cute5tupleIJNS5_1CILi128EEES8_NS7_ILi64EEEEEENS_6half_tEfNS_4arch4Sm80ELb1ELb0ELb1ELb0ELb0ELb0ELb0ELb0ELi2ELi4ELi4ELi4ELb0EEENS1_21CollectiveEpilogueBwdISA_SB_SD_Li256ELb0ELb0ELi2EEENS1_25SingleTileBwdLPTSchedulerILb0ELi128ELb0EEEEEEEEEvNT_6ParamsE$_ZN4cute3eso3ESOILb0ELb0EJiiiNS_1CILi72EEENS2_ILi512EEEEEC2ERKiS7_S7_RKS3_RKS4_) ;  /* 0xffffa67000007944 */ /* 0x002fea0003c3ffff */
[----:B-1----:R-:W2:Y:S04]  /*d2e0*/  LDL.64 R2, [R1+0x770] ;  /* 0x0007700001027983 */ /* 0x002ea80000100a00 */
[----:B------:R-:W3:Y:S01]  /*d2f0*/  LDL R16, [R1+0x778] ;  /* 0x0007780001107983 */ /* 0x000ee20000100800 */
[----:B------:R-:W-:Y:S01]  /*d300*/  IMAD.MOV.U32 R6, RZ, RZ, R20 ;  /* 0x000000ffff067224 */ /* 0x000fe200078e0014 */
[----:B------:R-:W-:Y:S02]  /*d310*/  MOV R83, R63 ;  /* 0x0000003f00537202 */ /* 0x000fe40000000f00 */
[----:B------:R-:W-:Y:S01]  /*d320*/  MOV R4, 0xd360 ;  /* 0x0000d36000047802 */ /* 0x000fe20000000f00 */
[----:B--2---:R1:W-:Y:S04]  /*d330*/  STL.64 [R1+0x758], R2 ;  /* 0x0007580201007387 */ /* 0x0043e80000100a00 */
[----:B---3--:R1:W-:Y:S02]  /*d340*/  STL [R1+0x760], R16 ;  /* 0x0007601001007387 */ /* 0x0083e40000100800 */
        /* <DEDUP_REMOVED lines=8> */
[----:B------:R-:W-:-:S03]  /*d3d0*/  MOV R6, 0xd430 ;  /* 0x0000d43000067802 */ /* 0x000fc60000000f00 */
[----:B------:R1:W-:Y:S01]  /*d3e0*/  STL.U8 [R1+0x11e0], RZ ;  /* 0x0011e0ff01007387 */ /* 0x0003e20000100000 */
[----:B--2---:R-:W-:-:S03]  /*d3f0*/  MOV R2, R5 ;  /* 0x0000000500027202 */ /* 0x004fc60000000f00 */
[----:B------:R1:W-:Y:S04]  /*d400*/  STL [R1+0x77c], R4 ;  /* 0x00077c0401007387 */ /* 0x0003e80000100800 */
[----:B---3--:R1:W-:Y:S02]  /*d410*/  STL.64 [R1+0x780], R2 ;  /* 0x0007800201007387 */ /* 0x0083e40000100a00 */
[----:B-1----:R-:W-:Y:S05]  /*d420*/  CALL.REL.NOINC `($_ZN7cutlass13device_kernelIN5flash19enable_sm80_to_sm89INS1_16FlashAttnBwdSm80INS1_25CollectiveMainloopBwdSm80ILi2ELi2EN4cute5tupleIJNS5_1CILi128EEES8_NS7_ILi64EEEEEENS_6half_tEfNS_4arch4Sm80ELb1ELb0ELb1ELb0ELb0ELb0ELb0ELb0ELi2ELi4ELi4ELi4ELb0EEENS1_21CollectiveEpilogueBwdISA_SB_SD_Li256ELb0ELb0ELi2EEENS1_25SingleTileBwdLPTSchedulerILb0ELi128ELb0EEEEEEEEEvNT_6ParamsE$_ZZN4cute6detail16composition_implINS_5tupleIJNS_1CILi8EEENS3_ILi2EEES5_S5_S4_S5_EEENS2_IJNS3_ILi1EEEiiiNS3_ILi72EEENS3_ILi512EEEEEENS2_IJNS2_IJS5_S5_EEES4_NS3_ILi4EEEEEENS2_IJNS2_IJS7_S4_EEENS3_ILi1024EEENS3_ILi16EEEEEEEEDaRKT_RKT0_RKT1_RKT2_ENKUlRKT_RKT0_E_clISB_SE_EEDaSW_SZ_) ;  /* 0xffffd36000007944 */ /* 0x002fea0003c3ffff */
[----:B------:R-:W-:Y:S02]  /*d430*/  MOV R6, 0xd450 ;  /* 0x0000d45000067802 */ /* 0x000fe40000000f00 */
[----:B-----5:R-:W-:Y:S05]  /*d440*/  CALL.REL.NOINC `($_ZN7cutlass13device_kernelIN5flash19enable_sm80_to_sm89INS1_16FlashAttnBwdSm80INS1_25CollectiveMainloopBwdSm80ILi2ELi2EN4cute5tupleIJNS5_1CILi128EEES8_NS7_ILi64EEEEEENS_6half_tEfNS_4arch4Sm80ELb1ELb0ELb1ELb0ELb0ELb0ELb0ELb0ELi2ELi4ELi4ELi4ELb0EEENS1_21CollectiveEpilogueBwdISA_SB_SD_Li256ELb0ELb0ELi2EEENS1_25SingleTileBwdLPTSchedulerILb0ELi128ELb0EEEEEEEEEvNT_6ParamsE$_ZZN4cute6detail16composition_implINS_5tupleIJNS_1CILi8EEENS3_ILi2EEES5_S5_S4_S5_EEENS2_IJNS3_ILi1EEEiiiNS3_ILi72EEENS3_ILi512EEEEEENS2_IJNS2_IJS5_S5_EEES4_NS3_ILi4EEEEEENS2_IJNS2_IJS7_S4_EEENS3_ILi1024EEENS3_ILi16EEEEEEEEDaRKT_RKT0_RKT1_RKT2_ENKUlRKT_RKT0_E_clISC_SG_EEDaSW_SZ_) ;  /* 0xffffd39000007944 */ /* 0x020fea0003c3ffff */
[----:B-----5:R2:W-:Y:S01]  /*d450*/  STL.64 [R1+0x770], R2 ;  /* 0x0007700201007387 */ /* 0x0205e20000100a00 */
[----:B------:R-:W-:Y:S02]  /*d460*/  MOV R6, R4 ;  /* 0x0000000400067202 */ /* 0x000fe40000000f00 */
[----:B------:R-:W-:Y:S02]  /*d470*/  MOV R4, 0xd490 ;  /* 0x0000d49000047802 */ /* 0x000fe40000000f00 */
[----:B-12---:R-:W-:Y:S05]  /*d480*/  CALL.REL.NOINC `($_ZN7cutlass13device_kernelIN5flash19enable_sm80_to_sm89INS1_16FlashAttnBwdSm80INS1_25CollectiveMainloopBwdSm80ILi2ELi2EN4cute5tupleIJNS5_1CILi128EEES8_NS7_ILi64EEEEEENS_6half_tEfNS_4arch4Sm80ELb1ELb0ELb1ELb0ELb0ELb0ELb0ELb0ELi2ELi4ELi4ELi4ELb0EEENS1_21CollectiveEpilogueBwdISA_SB_SD_Li256ELb0ELb0ELi2EEENS1_25SingleTileBwdLPTSchedulerILb0ELi128ELb0EEEEEEEEEvNT_6ParamsE$_ZN4cute3eso3ESOILb0ELb0EJNS_5tupleIJNS_1CILi1EEEiEEENS3_ILi1024EEENS2_IJiiEEEEEC2ERKS5_RKS6_RKS7_) ;  /* 0xffff975000007944 */ /* 0x006fea0003c3ffff */
[----:B------:R2:W5:Y:S04]  /*d490*/  LDL R5, [R1+0x760] ;  /* 0x0007600001057983 */ /* 0x0005680000100800 */
[----:B-1----:R2:W5:Y:S01]  /*d4a0*/  LDL.64 R2, [R1+0x758] ;  /* 0x0007580001027983 */ /* 0x0025620000100a00 */
[----:B------:R-:W-:-:S03]  /*d4b0*/  MOV R6, 0xd4d0 ;  /* 0x0000d4d000067802 */ /* 0x000fc60000000f00 */
[----:B--2--5:R-:W-:Y:S05]  /*d4c0*/  CALL.REL.NOINC `($_ZN7cutlass13device_kernelIN5flash19enable_sm80_to_sm89INS1_16FlashAttnBwdSm80INS1_25CollectiveMainloopBwdSm80ILi2ELi2EN4cute5tupleIJNS5_1CILi128EEES8_NS7_ILi64EEEEEENS_6half_tEfNS_4arch4Sm80ELb1ELb0ELb1ELb0ELb0ELb0ELb0ELb0ELi2ELi4ELi4ELi4ELb0EEENS1_21CollectiveEpilogueBwdISA_SB_SD_Li256ELb0ELb0ELi2EEENS1_25SingleTileBwdLPTSchedulerILb0ELi128ELb0EEEEEEEEEvNT_6ParamsE$_ZN4cute5tupleIJNS0_IJNS0_IJNS_1CILi2EEES2_EEENS1_ILi8EEES3_EEENS0_IJNS0_IJNS1_ILi1EEEiEEENS1_ILi1024EEENS0_IJiiEEEEEEEEC2ERKS5_RKSA_) ;  /* 0xffffc37000007944 */ /* 0x024fea0003c3ffff */
[----:B-1----:R1:W5:Y:S04]  /*d4d0*/  LDL R4, [R1+0x760] ;  /* 0x0007600001047983 */ /* 0x0023680000100800 */
[----:B------:R1:W5:Y:S01]  /*d4e0*/  LDL.64 R2, [R1+0x758] ;  /* 0x0007580001027983 */ /* 0x0003620000100a00 */
[----:B------:R-:W-:Y:S01]  /*d4f0*/  LEA.HI R6, R13, R13, RZ, 0x1d ;  /* 0x0000000d0d067211 */ /* 0x000fe200078fe8ff */
[----:B------:R-:W-:-:S04]  /*d500*/  IMAD.MOV.U32 R5, RZ, RZ, R14 ;  /* 0x000000ffff057224 */ /* 0x000fc800078e000e */
[----:B------:R-:W-:Y:S01]  /*d510*/  IMAD.U32 R12, R7, 0x2, R6 ;  /* 0x00000002070c7824 */ /* 0x000fe200078e0006 */
[----:B------:R-:W-:-:S04]  /*d520*/  MOV R6, 0xd550 ;  /* 0x0000d55000067802 */ /* 0x000fc80000000f00 */
[----:B------:R1:W-:Y:S03]  /*d530*/  STL [R1+0x11e4], R12 ;  /* 0x0011e40c01007387 */ /* 0x0003e60000100800 */
[----:B-1---5:R-:W-:Y:S05]  /*d540*/  CALL.REL.NOINC `($_ZN7cutlass13device_kernelIN5flash19enable_sm80_to_sm89INS1_16FlashAttnBwdSm80INS1_25CollectiveMainloopBwdSm80ILi2ELi2EN4cute5tupleIJNS5_1CILi128EEES8_NS7_ILi64EEEEEENS_6half_tEfNS_4arch4Sm80ELb1ELb0ELb1ELb0ELb0ELb0ELb0ELb0ELi2ELi4ELi4ELi4ELb0EEENS1_21CollectiveEpilogueBwdISA_SB_SD_Li256ELb0ELb0ELi2EEENS1_25SingleTileBwdLPTSchedulerILb0ELi128ELb0EEEEEEEEEvNT_6ParamsE$_ZN4cute3eso3ESOILb0ELb0EJNS_6LayoutINS_5tupleIJNS3_IJNS_1CILi2EEES5_EEENS4_ILi8EEES6_EEENS3_IJNS3_IJNS4_ILi1EEEiEEENS4_ILi1024EEENS3_IJiiEEEEEEEEjEEC2ERKSE_RKj) ;  /* 0xffff992000007944 */ /* 0x022fea0003c3ffff */
[----:B-1----:R-:W2:Y:S04]  /*d550*/  LDL.64 R6, [R1+0x760] ;  /* 0x0007600001067983 */ /* 0x002ea80000100a00 */
[----:B------:R1:W5:Y:S01]  /*d560*/  LDL.64 R4, [R1+0x758] ;  /* 0x0007580001047983 */ /* 0x0003620000100a00 */
[----:B------:R-:W-:Y:S02]  /*d570*/  MOV R38, R64 ;  /* 0x0000004000267202 */ /* 0x000fe40000000f00 */
[----:B------:R-:W-:Y:S01]  /*d580*/  MOV R46, 0xd5b0 ;  /* 0x0000d5b0002e7802 */ /* 0x000fe20000000f00 */
[----:B--2---:R-:W-:-:S04]  /*d590*/  IMAD.WIDE.U32 R2, R7, 0x2, R24 ;  /* 0x0000000207027825 */ /* 0x004fc800078e0018 */
[----:B-1---5:R-:W-:Y:S05]  /*d5a0*/  CALL.REL.NOINC `($_ZN7cutlass13device_kernelIN5flash19enable_sm80_to_sm89INS1_16FlashAttnBwdSm80INS1_25CollectiveMainloopBwdSm80ILi2ELi2EN4cute5tupleIJNS5_1CILi128EEES8_NS7_ILi64EEEEEENS_6half_tEfNS_4arch4Sm80ELb1ELb0ELb1ELb0ELb0ELb0ELb0ELb0ELi2ELi4ELi4ELi4ELb0EEENS1_21CollectiveEpilogueBwdISA_SB_SD_Li256ELb0ELb0ELi2EEENS1_25SingleTileBwdLPTSchedulerILb0ELi128ELb0EEEEEEEEEvNT_6ParamsE$_ZN4cute8smem_ptrIPN7cutlass6half_tEECI1NS_12iter_adaptorIS3_S4_EEES3_) ;  /* 0xffffc7a000007944 */ /* 0x022fea0003c3ffff */
[----:B-1----:R-:W2:Y:S01]  /*d5b0*/  LDL.64 R2, [R1+0x758] ;  /* 0x0007580001027983 */ /* 0x002ea20000100a00 */
[----:B------:R-:W-:-:S03]  /*d5c0*/  MOV R12, 0xd5f0 ;  /* 0x0000d5f0000c7802 */ /* 0x000fc60000000f00 */
[----:B--2---:R1:W-:Y:S04]  /*d5d0*/  STL.64 [R1+0x770], R2 ;  /* 0x0007700201007387 */ /* 0x0043e80000100a00 */
[----:B-1----:R-:W-:Y:S05]  /*d5e0*/  CALL.REL.NOINC `($_ZN7cutlass13device_kernelIN5flash19enable_sm80_to_sm89INS1_16FlashAttnBwdSm80INS1_25CollectiveMainloopBwdSm80ILi2ELi2EN4cute5tupleIJNS5_1CILi128EEES8_NS7_ILi64EEEEEENS_6half_tEfNS_4arch4Sm80ELb1ELb0ELb1ELb0ELb0ELb0ELb0ELb0ELi2ELi4ELi4ELi4ELb0EEENS1_21CollectiveEpilogueBwdISA_SB_SD_Li256ELb0ELb0ELi2EEENS1_25SingleTileBwdLPTSchedulerILb0ELi128ELb0EEEEEEEEEvNT_6ParamsE$_ZN4cute3eso3ESOILb0ELb0EJNS_6LayoutINS_5tupleIJNS3_IJNS_1CILi2EEES5_EEENS4_ILi8EEES6_EEENS3_IJNS3_IJNS4_ILi1EEEiEEENS4_ILi1024EEENS3_IJiiEEEEEEEENS_10ViewEngineINS_8smem_ptrIPN7cutlass6half_tEEEEEEEC2ERKSE_RKSL_) ;  /* 0xffff980000007944 */ /* 0x002fea0003c3ffff */
[----:B------:R-:W-:Y:S02]  /*d5f0*/  MOV R2, 0xd610 ;  /* 0x0000d61000027802 */ /* 0x000fe40000000f00 */
[----:B-1----:R-:W-:Y:S05]  /*d600*/  CALL.REL.NOINC `($_ZN7cutlass13device_kernelIN5flash19enable_sm80_to_sm89INS1_16FlashAttnBwdSm80INS1_25CollectiveMainloopBwdSm80ILi2ELi2EN4cute5tupleIJNS5_1CILi128EEES8_NS7_ILi64EEEEEENS_6half_tEfNS_4arch4Sm80ELb1ELb0ELb1ELb0ELb0ELb0ELb0ELb0ELi2ELi4ELi4ELi4ELb0EEENS1_21CollectiveEpilogueBwdISA_SB_SD_Li256ELb0ELb0ELi2EEENS1_25SingleTileBwdLPTSchedulerILb0ELi128ELb0EEEEEEEEEvNT_6ParamsE$_ZZN4cute4takeILi1ELi3ENS_5tupleIJNS1_IJNS_1CILi1EEEiEEENS2_ILi1024EEENS1_IJiiEEEEEEEEDaRKT1_ENKUlDpRKT_E_clIJS5_S6_EEEDaSE_) ;  /* 0xffffcfd000007944 */ /* 0x002fea0003c3ffff */
[----:B------:R-:W-:Y:S02]  /*d610*/  MOV R2, 0xd630 ;  /* 0x0000d63000027802 */ /* 0x000fe40000000f00 */
[----:B------:R-:W-:Y:S05]  /*d620*/  CALL.REL.NOINC `($_ZN7cutlass13device_kernelIN5flash19enable_sm80_to_sm89INS1_16FlashAttnBwdSm80INS1_25CollectiveMainloopBwdSm80ILi2ELi2EN4cute5tupleIJNS5_1CILi128EEES8_NS7_ILi64EEEEEENS_6half_tEfNS_4arch4Sm80ELb1ELb0ELb1ELb0ELb0ELb0ELb0ELb0ELi2ELi4ELi4ELi4ELb0EEENS1_21CollectiveEpilogueBwdISA_SB_SD_Li256ELb0ELb0ELi2EEENS1_25SingleTileBwdLPTSchedulerILb0ELi128ELb0EEEEEEEEEvNT_6ParamsE$_ZZN4cute16flatten_to_tupleINS_5tupleIJNS_1CILi1024EEENS1_IJiiEEEEEEEEDaRKT_ENKUlRKT_E_clIS4_EEDaSB_) ;  /* 0xffffce8000007944 */ /* 0x000fea0003c3ffff */
[----:B------:R-:W-:Y:S02]  /*d630*/  MOV R2, 0xd650 ;  /* 0x0000d65000027802 */ /* 0x000fe40000000f00 */
[----:B------:R-:W-:Y:S05]  /*d640*/  CALL.REL.NOINC `($_ZN7cutlass13device_kernelIN5flash19enable_sm80_to_sm89INS1_16FlashAttnBwdSm80INS1_25CollectiveMainloopBwdSm80ILi2ELi2EN4cute5tupleIJNS5_1CILi128EEES8_NS7_ILi64EEEEEENS_6half_tEfNS_4arch4Sm80ELb1ELb0ELb1ELb0ELb0ELb0ELb0ELb0ELi2ELi4ELi4ELi4ELb0EEENS1_21CollectiveEpilogueBwdISA_SB_SD_Li256ELb0ELb0ELi2EEENS1_25SingleTileBwdLPTSchedulerILb0ELi128ELb0EEEEEEEEEvNT_6ParamsE$_ZZN4cute12filter_tupleINS_5tupleIJNS_1CILi1024EEENS1_IJiiEEEEEEZNS_16flatten_to_tupleIS5_EEDaRKT_EUlRKT_E_EEDaS9_OT0_ENKUlDpSC_E_clIJNS1_IJS3_EEES4_EEEDaSG_) ;  /* 0xffffca4000007944 */ /* 0x000fea0003c3ffff */
        /* <DEDUP_REMOVED lines=21> */
[----:B-1---5:R-:W-:Y:S05]  /*d7a0*/  CALL.REL.NOINC `($_ZN7cutlass13device_kernelIN5flash19enable_sm80_to_sm89INS1_16FlashAttnBwdSm80INS1_25CollectiveMainloopBwdSm80ILi2ELi2EN4cute5tupleIJNS5_1CILi128EEES8_NS7_ILi64EEEEEENS_6half_tEfNS_4arch4Sm80ELb1ELb0ELb1ELb0ELb0ELb0ELb0ELb0ELi2ELi4ELi4ELi4ELb0EEENS1_21CollectiveEpilogueBwdISA_SB_SD_Li256ELb0ELb0ELi2EEENS1_25SingleTileBwdLPTSchedulerILb0ELi128ELb0EEEEEEEEEvNT_6ParamsE$_ZN4cute3eso3ESOILb1ELb0EJNS_10UnderscoreES2_S2_iEEC2ERKS2_S5_S5_RKi) ;  /* 0xffffa41000007944 */ /* 0x022fea0003c3ffff */
[----:B------:R-:W-:Y:S01]  /*d7b0*/  ULDC.64 UR4, c[0x0][0x118] ;  /* 0x0000460000047ab9 */ /* 0x000fe20000000a00 */
[----:B------:R2:W5:Y:S04]  /*d7c0*/  LDL R6, [R1+0x758] ;  /* 0x0007580001067983 */ /* 0x0005680000100800 */
[----:B-1----:R2:W5:Y:S04]  /*d7d0*/  LD.E R2, [R12.64] ;  /* 0x000000040c027980 */ /* 0x002568000c101900 */
[----:B------:R2:W5:Y:S01]  /*d7e0*/  LD.E R3, [R12.64+0x4] ;  /* 0x000004040c037980 */ /* 0x000562000c101900 */
[----:B------:R-:W-:-:S03]  /*d7f0*/  MOV R4, 0xd810 ;  /* 0x0000d81000047802 */ /* 0x000fc60000000f00 */
[----:B--2--5:R-:W-:Y:S05]  /*d800*/  CALL.REL.NOINC `($_ZN7cutlass13device_kernelIN5flash19enable_sm80_to_sm89INS1_16FlashAttnBwdSm80INS1_25CollectiveMainloopBwdSm80ILi2ELi2EN4cute5tupleIJNS5_1CILi128EEES8_NS7_ILi64EEEEEENS_6half_tEfNS_4arch4Sm80ELb1ELb0ELb1ELb0ELb0ELb0ELb0ELb0ELi2ELi4ELi4ELi4ELb0EEENS1_21CollectiveEpilogueBwdISA_SB_SD_Li256ELb0ELb0ELi2EEENS1_25SingleTileBwdLPTSchedulerILb0ELi128ELb0EEEEEEEEEvNT_6ParamsE$_ZZN4cute5sliceINS_5tupleIJNS_10UnderscoreES2_S2_iEEENS1_IJNS1_IJNS_1CILi1EEENS4_ILi0EEEEEENS4_ILi4096EEENS1_IJiiEEENS1_IJS6_NS4_ILi8192EEEEEEEEEEEDaRKT_RKT0_ENKUlRKT_RKT0_E_clIS2_S9_EEDaSL_SO_) ;  /* 0xffffce7000007944 */ /* 0x024fea0003c3ffff */
[----:B------:R1:W-:Y:S01]  /*d810*/  STL.64 [R1+0x758], R2 ;  /* 0x0007580201007387 */ /* 0x0003e20000100a00 */
[----:B------:R-:W-:-:S02]  /*d820*/  MOV R70, R64 ;  /* 0x0000004000467202 */ /* 0x000fc40000000f00 */
[----:B------:R-:W-:Y:S02]  /*d830*/  MOV R4, 0xd850 ;  /* 0x0000d85000047802 */ /* 0x000fe40000000f00 */
[----:B-1----:R-:W-:Y:S05]  /*d840*/  CALL.REL.NOINC `($_ZN7cutlass13device_kernelIN5flash19enable_sm80_to_sm89INS1_16FlashAttnBwdSm80INS1_25CollectiveMainloopBwdSm80ILi2ELi2EN4cute5tupleIJNS5_1CILi128EEES8_NS7_ILi64EEEEEENS_6half_tEfNS_4arch4Sm80ELb1ELb0ELb1ELb0ELb0ELb0ELb0ELb0ELi2ELi4ELi4ELi4ELb0EEENS1_21CollectiveEpilogueBwdISA_SB_SD_Li256ELb0ELb0ELi2EEENS1_25SingleTileBwdLPTSchedulerILb0ELi128ELb0EEEEEEEEEvNT_6ParamsE$_ZZN4cute12filter_tupleINS_5tupleIJNS_10UnderscoreES2_S2_iEEENS1_IJNS1_IJNS_1CILi1EEENS4_ILi0EEEEEENS4_ILi4096EEENS1_IJiiEEENS1_IJS6_NS4_ILi8192EEEEEEEEEZNS_5sliceIS3_SC_EEDaRKT_RKT0_EUlRKT_RKT0_E_EEDaSG_SJ_OT1_ENKUlDpSM_E_clIJNS1_IJS7_EEENS1_IJS8_EEENS1_IJS9_EEENS1_IJEEEEEEDaST_) ;  /* 0xffffc78000007944 */ /* 0x002fea0003c3ffff */
[----:B------:R-:W-:Y:S02]  /*d850*/  MOV R4, 0xd870 ;  /* 0x0000d87000047802 */ /* 0x000fe40000000f00 */
[----:B-1---5:R-:W-:Y:S05]  /*d860*/  CALL.REL.NOINC `($_ZN7cutlass13device_kernelIN5flash19enable_sm80_to_sm89INS1_16FlashAttnBwdSm80INS1_25CollectiveMainloopBwdSm80ILi2ELi2EN4cute5tupleIJNS5_1CILi128EEES8_NS7_ILi64EEEEEENS_6half_tEfNS_4arch4Sm80ELb1ELb0ELb1ELb0ELb0ELb0ELb0ELb0ELi2ELi4ELi4ELi4ELb0EEENS1_21CollectiveEpilogueBwdISA_SB_SD_Li256ELb0ELb0ELi2EEENS1_25SingleTileBwdLPTSchedulerILb0ELi128ELb0EEEEEEEEEvNT_6ParamsE$_ZN4cute5tupleIJNS0_IJNS0_IJNS_1CILi8EEENS1_ILi1EEEEEENS1_ILi2EEENS0_IJS5_S5_EEEEEENS0_IJNS0_IJS3_NS1_ILi0EEEEEENS1_ILi4096EEENS0_IJiiEEEEEEEEC2ERKS7_RKSC_) ;  /* 0xffffc20000007944 */ /* 0x022fea0003c3ffff */
[----:B-1----:R1:W5:Y:S01]  /*d870*/  LDL.64 R2, [R1+0x758] ;  /* 0x0007580001027983 */ /* 0x0023620000100a00 */
[----:B------:R-:W-:Y:S02]  /*d880*/  SHF.L.U32 R4, R6, 0xd, RZ ;  /* 0x0000000d06047819 */ /* 0x000fe400000006ff */
[----:B------:R-:W-:-:S03]  /*d890*/  MOV R6, 0xd8c0 ;  /* 0x0000d8c000067802 */ /* 0x000fc60000000f00 */
[----:B------:R1:W-:Y:S04]  /*d8a0*/  STL [R1+0x770], R4 ;  /* 0x0007700401007387 */ /* 0x0003e80000100800 */
[----:B-1---5:R-:W-:Y:S05]  /*d8b0*/  CALL.REL.NOINC `($_ZN7cutlass13device_kernelIN5flash19enable_sm80_to_sm89INS1_16FlashAttnBwdSm80INS1_25CollectiveMainloopBwdSm80ILi2ELi2EN4cute5tupleIJNS5_1CILi128EEES8_NS7_ILi64EEEEEENS_6half_tEfNS_4arch4Sm80ELb1ELb0ELb1ELb0ELb0ELb0ELb0ELb0ELi2ELi4ELi4ELi4ELb0EEENS1_21CollectiveEpilogueBwdISA_SB_SD_Li256ELb0ELb0ELi2EEENS1_25SingleTileBwdLPTSchedulerILb0ELi128ELb0EEEEEEEEEvNT_6ParamsE$_ZN4cute3eso3ESOILb0ELb0EJNS_6LayoutINS_5tupleIJNS3_IJNS_1CILi8EEENS4_ILi1EEEEEENS4_ILi2EEENS3_IJS8_S8_EEEEEENS3_IJNS3_IJS6_NS4_ILi0EEEEEENS4_ILi4096EEENS3_IJiiEEEEEEEEiEEC2ERKSG_RKi) ;  /* 0xffff9b7000007944 */ /* 0x022fea0003c3ffff */
[----:B------:R-:W-:Y:S01]  /*d8c0*/  ULDC.64 UR4, c[0x0][0x118] ;  /* 0x0000460000047ab9 */ /* 0x000fe20000000a00 */
[----:B-1----:R-:W2:Y:S04]  /*d8d0*/  LDL R2, [R1+0x760] ;  /* 0x0007600001027983 */ /* 0x002ea80000100800 */
[----:B------:R-:W2:Y:S04]  /*d8e0*/  LD.E.64 R12, [R12.64+0x8] ;  /* 0x000008040c0c7980 */ /* 0x000ea8000c101b00 */
[----:B------:R1:W5:Y:S01]  /*d8f0*/  LDL.64 R4, [R1+0x758] ;  /* 0x0007580001047983 */ /* 0x0003620000100a00 */
[----:B------:R-:W-:-:S02]  /*d900*/  MOV R38, R64 ;  /* 0x0000004000267202 */ /* 0x000fc40000000f00 */
[----:B------:R-:W-:Y:S01]  /*d910*/  MOV R46, 0xd940 ;  /* 0x0000d940002e7802 */ /* 0x000fe20000000f00 */
[----:B--2---:R-:W-:-:S04]  /*d920*/  IMAD.WIDE R2, R2, 0x2, R12 ;  /* 0x0000000202027825 */ /* 0x004fc800078e020c */
[----:B-1---5:R-:W-:Y:S05]  /*d930*/  CALL.REL.NOINC `($_ZN7cutlass13device_kernelIN5flash19enable_sm80_to_sm89INS1_16FlashAttnBwdSm80INS1_25CollectiveMainloopBwdSm80ILi2ELi2EN4cute5tupleIJNS5_1CILi128EEES8_NS7_ILi64EEEEEENS_6half_tEfNS_4arch4Sm80ELb1ELb0ELb1ELb0ELb0ELb0ELb0ELb0ELi2ELi4ELi4ELi4ELb0EEENS1_21CollectiveEpilogueBwdISA_SB_SD_Li256ELb0ELb0ELi2EEENS1_25SingleTileBwdLPTSchedulerILb0ELi128ELb0EEEEEEEEEvNT_6ParamsE$_ZN4cute8smem_ptrIPN7cutlass6half_tEECI1NS_12iter_adaptorIS3_S4_EEES3_) ;  /* 0xffffc41000007944 */ /* 0x022fea0003c3ffff */
[----:B-1----:R-:W2:Y:S01]  /*d940*/  LDL.64 R2, [R1+0x758] ;  /* 0x0007580001027983 */ /* 0x002ea20000100a00 */
[----:B------:R-:W-:-:S03]  /*d950*/  MOV R6, 0xd980 ;  /* 0x0000d98000067802 */ /* 0x000fc60000000f00 */
[----:B--2---:R1:W-:Y:S04]  /*d960*/  STL.64 [R1+0x770], R2 ;  /* 0x0007700201007387 */ /* 0x0043e80000100a00 */
[----:B-1----:R-:W-:Y:S05]  /*d970*/  CALL.REL.NOINC `($_ZN7cutlass13device_kernelIN5flash19enable_sm80_to_sm89INS1_16FlashAttnBwdSm80INS1_25CollectiveMainloopBwdSm80ILi2ELi2EN4cute5tupleIJNS5_1CILi128EEES8_NS7_ILi64EEEEEENS_6half_tEfNS_4arch4Sm80ELb1ELb0ELb1ELb0ELb0ELb0ELb0ELb0ELi2ELi4ELi4ELi4ELb0EEENS1_21CollectiveEpilogueBwdISA_SB_SD_Li256ELb0ELb0ELi2EEENS1_25SingleTileBwdLPTSchedulerILb0ELi128ELb0EEEEEEEEEvNT_6ParamsE$_ZN4cute3eso3ESOILb0ELb0EJNS_6LayoutINS_5tupleIJNS3_IJNS_1CILi8EEENS4_ILi1EEEEEENS4_ILi2EEENS3_IJS8_S8_EEEEEENS3_IJNS3_IJS6_NS4_ILi0EEEEEENS4_ILi4096EEENS3_IJiiEEEEEEEENS_10ViewEngineINS_8smem_ptrIPN7cutlass6half_tEEEEEEEC2ERKSG_RKSN_) ;  /* 0xffff9a4000007944 */ /* 0x002fea0003c3ffff */
[----:B------:R2:W5:Y:S04]  /*d980*/  LDL.64 R30, [R1+0x760] ;  /* 0x00076000011e7983 */ /* 0x0005680000100a00 */
[----:B------:R2:W5:Y:S04]  /*d990*/  LDL.64 R28, [R65+0x30] ;  /* 0x00003000411c7983 */ /* 0x0005680000100a00 */
[----:B------:R2:W5:Y:S01]  /*d9a0*/  LDL.64 R20, [R1+0x758] ;  /* 0x0007580001147983 */ /* 0x0005620000100a00 */
[----:B------:R-:W-:Y:S01]  /*d9b0*/  IMAD.MOV.U32 R6, RZ, RZ, R10 ;  /* 0x000000ffff067224 */ /* 0x000fe200078e000a */
[----:B-1----:R-:W-:-:S02]  /*d9c0*/  MOV R3, R11 ;  /* 0x0000000b00037202 */ /* 0x002fc40000000f00 */
[----:B------:R-:W-:Y:S02]  /*d9d0*/  MOV R4, 0xd9f0 ;  /* 0x0000d9f000047802 */ /* 0x000fe40000000f00 */
[----:B--2--5:R-:W-:Y:S05]  /*d9e0*/  CALL.REL.NOINC `($_ZN7cutlass13device_kernelIN5flash19enable_sm80_to_sm89INS1_16FlashAttnBwdSm80INS1_25CollectiveMainloopBwdSm80ILi2ELi2EN4cute5tupleIJNS5_1CILi128EEES8_NS7_ILi64EEEEEENS_6half_tEfNS_4arch4Sm80ELb1ELb0ELb1ELb0ELb0ELb0ELb0ELb0ELi2ELi4ELi4ELi4ELb0EEENS1_21CollectiveEpilogueBwdISA_SB_SD_Li256ELb0ELb0ELi2EEENS1_25SingleTileBwdLPTSchedulerILb0ELi128ELb0EEEEEEEEEvNT_6ParamsE$_ZN4cute3eso3ESOILb1ELb0EJNS_6LayoutINS_5tupleIJNS3_IJNS_1CILi8EEENS4_ILi1EEEEEENS4_ILi2EEENS4_ILi4EEEEEENS3_IJNS3_IJS6_NS4_ILi0EEEEEES5_NS4_ILi16EEEEEEEENS_10ViewEngineIPN7cutlass6half_tEEEEEC2ERKSF_RKSK_) ;  /* 0xffffba3000007944 */ /* 0x024fea0003c3ffff */
[----:B------:R2:W5:Y:S01]  /*d9f0*/  LDL.64 R26, [R1+0x758] ;  /* 0x00075800011a7983 */ /* 0x0005620000100a00 */
[----:B-1----:R-:W-:Y:S01]  /*da00*/  IMAD.MOV.U32 R6, RZ, RZ, R8 ;  /* 0x000000ffff067224 */ /* 0x002fe200078e0008 */
[----:B------:R-:W-:Y:S02]  /*da10*/  MOV R3, R9 ;  /* 0x0000000900037202 */ /* 0x000fe40000000f00 */
[----:B------:R-:W-:Y:S02]  /*da20*/  MOV R4, 0xda40 ;  /* 0x0000da4000047802 */ /* 0x000fe40000000f00 */
[----:B--2--5:R-:W-:Y:S05]  /*da30*/  CALL.REL.NOINC `($_ZN7cutlass13device_kernelIN5flash19enable_sm80_to_sm89INS1_16FlashAttnBwdSm80INS1_25CollectiveMainloopBwdSm80ILi2ELi2EN4cute5tupleIJNS5_1CILi128EEES8_NS7_ILi64EEEEEENS_6half_tEfNS_4arch4Sm80ELb1ELb0ELb1ELb0ELb0ELb0ELb0ELb0ELi2ELi4ELi4ELi4ELb0EEENS1_21CollectiveEpilogueBwdISA_SB_SD_Li256ELb0ELb0ELi2EEENS1_25SingleTileBwdLPTSchedulerILb0ELi128ELb0EEEEEEEEEvNT_6ParamsE$_ZN4cute3eso3ESOILb1ELb0EJNS_6LayoutINS_5tupleIJNS3_IJNS_1CILi8EEENS4_ILi1EEEEEENS4_ILi4EEES8_EEENS3_IJNS3_IJS6_NS4_ILi0EEEEEES5_NS4_ILi32EEEEEEEENS_10ViewEngineIPN7cutlass6half_tEEEEEC2ERKSE_RKSJ_) ;  /* 0xffffbbb000007944 */ /* 0x024fea0003c3ffff */
[----:B------:R2:W5:Y:S01]  /*da40*/  LDL.64 R24, [R1+0x758] ;  /* 0x0007580001187983 */ /* 0x0005620000100a00 */
[----:B------:R-:W-:Y:S01]  /*da50*/  IMAD.MOV.U32 R38, RZ, RZ, R64 ;  /* 0x000000ffff267224 */ /* 0x000fe200078e0040 */
[----:B-1----:R-:W-:Y:S01]  /*da60*/  MOV R2, R30 ;  /* 0x0000001e00027202 */ /* 0x002fe20000000f00 */
[----:B------:R-:W-:Y:S01]  /*da70*/  IMAD.MOV.U32 R3, RZ, RZ, R31 ;  /* 0x000000ffff037224 */ /* 0x000fe200078e001f */
[----:B------:R-:W-:Y:S02]  /*da80*/  MOV R46, 0xdaa0 ;  /* 0x0000daa0002e7802 */ /* 0x000fe40000000f00 */
[----:B--2--5:R-:W-:Y:S05]  /*da90*/  CALL.REL.NOINC `($_ZN7cutlass13device_kernelIN5flash19enable_sm80_to_sm89INS1_16FlashAttnBwdSm80INS1_25CollectiveMainloopBwdSm80ILi2ELi2EN4cute5tupleIJNS5_1CILi128EEES8_NS7_ILi64EEEEEENS_6half_tEfNS_4arch4Sm80ELb1ELb0ELb1ELb0ELb0ELb0ELb0ELb0ELi2ELi4ELi4ELi4ELb0EEENS1_21CollectiveEpilogueBwdISA_SB_SD_Li256ELb0ELb0ELi2EEENS1_25SingleTileBwdLPTSchedulerILb0ELi128ELb0EEEEEEEEEvNT_6ParamsE$_ZN4cute8smem_ptrIPN7cutlass6half_tEECI1NS_12iter_adaptorIS3_S4_EEES3_) ;  /* 0xffffc2b000007944 */ /* 0x024fea0003c3ffff */
[----:B-1----:R1:W5:Y:S01]  /*daa0*/  LDL.64 R2, [R1+0x758] ;  /* 0x0007580001027983 */ /* 0x0023620000100a00 */
[----:B------:R-:W-:Y:S02]  /*dab0*/  MOV R83, R64 ;  /* 0x0000004000537202 */ /* 0x000fe40000000f00 */
[----:B------:R-:W-:-:S02]  /*dac0*/  MOV R38, 0xdae0 ;  /* 0x0000dae000267802 */ /* 0x000fc40000000f00 */
[----:B-1---5:R-:W-:Y:S05]  /*dad0*/  CALL.REL.NOINC `($_ZN7cutlass13device_kernelIN5flash19enable_sm80_to_sm89INS1_16FlashAttnBwdSm80INS1_25CollectiveMainloopBwdSm80ILi2ELi2EN4cute5tupleIJNS5_1CILi128EEES8_NS7_ILi64EEEEEENS_6half_tEfNS_4arch4Sm80ELb1ELb0ELb1ELb0ELb0ELb0ELb0ELb0ELi2ELi4ELi4ELi4ELb0EEENS1_21CollectiveEpilogueBwdISA_SB_SD_Li256ELb0ELb0ELi2EEENS1_25SingleTileBwdLPTSchedulerILb0ELi128ELb0EEEEEEEEEvNT_6ParamsE$_ZN4cute3eso3ESOILb1ELb0EJNS_6LayoutINS_5tupleIJNS3_IJNS_1CILi8EEENS4_ILi1EEEEEENS4_ILi2EEEEEENS3_IJNS3_IJS6_NS4_ILi0EEEEEENS4_ILi4096EEEEEEEENS_10ViewEngineINS_8smem_ptrIPN7cutlass6half_tEEEEEEEC2ERKSE_RKSL_) ;  /* 0xffffb6f000007944 */ /* 0x022fea0003c3ffff */
[----:B-1----:R1:W5:Y:S01]  /*dae0*/  LDL.64 R36, [R1+0x758] ;  /* 0x0007580001247983 */ /* 0x0023620000100a00 */
[----:B------:R-:W-:Y:S01]  /*daf0*/  IMAD.MOV.U32 R83, RZ, RZ, R64 ;  /* 0x000000ffff537224 */ /* 0x000fe200078e0040 */
[----:B------:R-:W-:Y:S01]  /*db00*/  MOV R38, R26 ;  /* 0x0000001a00267202 */ /* 0x000fe20000000f00 */
[----:B------:R-:W-:Y:S01]  /*db10*/  IMAD.MOV.U32 R39, RZ, RZ, R27 ;  /* 0x000000ffff277224 */ /* 0x000fe200078e001b */
[----:B------:R-:W-:-:S02]  /*db20*/  MOV R48, 0xdb40 ;  /* 0x0000db4000307802 */ /* 0x000fc40000000f00 */
[----:B-1---5:R-:W-:Y:S05]  /*db30*/  CALL.REL.NOINC `($_ZN7cutlass13device_kernelIN5flash19enable_sm80_to_sm89INS1_16FlashAttnBwdSm80INS1_25CollectiveMainloopBwdSm80ILi2ELi2EN4cute5tupleIJNS5_1CILi128EEES8_NS7_ILi64EEEEEENS_6half_tEfNS_4arch4Sm80ELb1ELb0ELb1ELb0ELb0ELb0ELb0ELb0ELi2ELi4ELi4ELi4ELb0EEENS1_21CollectiveEpilogueBwdISA_SB_SD_Li256ELb0ELb0ELi2EEENS1_25SingleTileBwdLPTSchedulerILb0ELi128ELb0EEEEEEEEEvNT_6ParamsE$_ZN4cute3eso3ESOILb1ELb0EJNS_6LayoutINS_5tupleIJNS3_IJNS_1CILi8EEENS4_ILi1EEEEEENS4_ILi2EEEEEENS3_IJNS3_IJS6_NS4_ILi0EEEEEES5_EEEEENS_10ViewEngineIPN7cutlass6half_tEEEEEC2ERKSD_RKSI_) ;  /* 0xffffb82000007944 */ /* 0x022fea0003c3ffff */
[----:B------:R2:W5:Y:S01]  /*db40*/  LDL.64 R2, [R1+0x758] ;  /* 0x0007580001027983 */ /* 0x0005620000100a00 */
[----:B------:R-:W-:-:S02]  /*db50*/  MOV R83, R64 ;  /* 0x0000004000537202 */ /* 0x000fc40000000f00 */
[----:B-1----:R-:W-:Y:S02]  /*db60*/  MOV R46, 0xdb80 ;  /* 0x0000db80002e7802 */ /* 0x002fe40000000f00 */
[----:B--2--5:R-:W-:Y:S05]  /*db70*/  CALL.REL.NOINC `($_ZN7cutlass13device_kernelIN5flash19enable_sm80_to_sm89INS1_16FlashAttnBwdSm80INS1_25CollectiveMainloopBwdSm80ILi2ELi2EN4cute5tupleIJNS5_1CILi128EEES8_NS7_ILi64EEEEEENS_6half_tEfNS_4arch4Sm80ELb1ELb0ELb1ELb0ELb0ELb0ELb0ELb0ELi2ELi4ELi4ELi4ELb0EEENS1_21CollectiveEpilogueBwdISA_SB_SD_Li256ELb0ELb0ELi2EEENS1_25SingleTileBwdLPTSchedulerILb0ELi128ELb0EEEEEEEEEvNT_6ParamsE$_ZN4cute3eso3ESOILb1ELb0EJNS_6LayoutINS_5tupleIJNS3_IJNS_1CILi8EEENS4_ILi1EEEEEENS3_IJNS4_ILi2EEEEEEEEENS3_IJNS3_IJS6_NS4_ILi0EEEEEENS3_IJNS4_ILi4096EEEEEEEEEEENS_10ViewEngineINS_8smem_ptrIPN7cutlass6half_tEEEEEEEC2ERKSG_RKSN_) ;  /* 0xffffb45000007944 */ /* 0x024fea0003c3ffff */
[----:B-1----:R1:W5:Y:S01]  /*db80*/  LDL.64 R36, [R1+0x758] ;  /* 0x0007580001247983 */ /* 0x0023620000100a00 */
[----:B------:R-:W-:Y:S02]  /*db90*/  MOV R83, R64 ;  /* 0x0000004000537202 */ /* 0x000fe40000000f00 */
[----:B------:R-:W-:Y:S02]  /*dba0*/  MOV R46, 0xdbc0 ;  /* 0x0000dbc0002e7802 */ /* 0x000fe40000000f00 */
[----:B-1---5:R-:W-:Y:S05]  /*dbb0*/  CALL.REL.NOINC `($_ZN7cutlass13device_kernelIN5flash19enable_sm80_to_sm89INS1_16FlashAttnBwdSm80INS1_25CollectiveMainloopBwdSm80ILi2ELi2EN4cute5tupleIJNS5_1CILi128EEES8_NS7_ILi64EEEEEENS_6half_tEfNS_4arch4Sm80ELb1ELb0ELb1ELb0ELb0ELb0ELb0ELb0ELi2ELi4ELi4ELi4ELb0EEENS1_21CollectiveEpilogueBwdISA_SB_SD_Li256ELb0ELb0ELi2EEENS1_25SingleTileBwdLPTSchedulerILb0ELi128ELb0EEEEEEEEEvNT_6ParamsE$_ZN4cute3eso3ESOILb1ELb0EJNS_6LayoutINS_5tupleIJNS3_IJNS_1CILi8EEENS4_ILi1EEEEEENS3_IJNS4_ILi2EEEEEEEEENS3_IJNS3_IJS6_NS4_ILi0EEEEEENS3_IJS5_EEEEEEEENS_10ViewEngineIPN7cutlass6half_tEEEEEC2ERKSF_RKSK_) ;  /* 0xffffb51000007944 */ /* 0x022fea0003c3ffff */
[----:B-1----:R1:W5:Y:S01]  /*dbc0*/  LDL.64 R2, [R1+0x758] ;  /* 0x0007580001027983 */ /* 0x0023620000100a00 */
[----:B------:R-:W-:Y:S02]  /*dbd0*/  MOV R83, R64 ;  /* 0x0000004000537202 */ /* 0x000fe40000000f00 */
[----:B------:R-:W-:Y:S02]  /*dbe0*/  MOV R46, 0xdc00 ;  /* 0x0000dc00002e7802 */ /* 0x000fe40000000f00 */
[----:B-1---5:R-:W-:Y:S05]  /*dbf0*/  CALL.REL.NOINC `($_ZN7cutlass13device_kernelIN5flash19enable_sm80_to_sm89INS1_16FlashAttnBwdSm80INS1_25CollectiveMainloopBwdSm80ILi2ELi2EN4cute5tupleIJNS5_1CILi128EEES8_NS7_ILi64EEEEEENS_6half_tEfNS_4arch4Sm80ELb1ELb0ELb1ELb0ELb0ELb0ELb0ELb0ELi2ELi4ELi4ELi4ELb0EEENS1_21CollectiveEpilogueBwdISA_SB_SD_Li256ELb0ELb0ELi2EEENS1_25SingleTileBwdLPTSchedulerILb0ELi128ELb0EEEEEEEEEvNT_6ParamsE$_ZN4cute3eso3ESOILb1ELb0EJNS_6LayoutINS_5tupleIJNS3_IJNS3_IJNS_1CILi8EEENS4_ILi1EEEEEES6_EEENS3_IJNS3_IJS6_S6_EEENS4_ILi2EEEEEEEEENS3_IJNS3_IJNS3_IJS6_NS4_ILi0EEEEEESD_EEENS3_IJNS3_IJSD_SD_EEES5_EEEEEEEENS_10ViewEngineIPN7cutlass6half_tEEEEEC2ERKSJ_RKSO_) ;  /* 0xffffaae000007944 */ /* 0x022fea0003c3ffff */
[----:B-1----:R1:W5:Y:S01]  /*dc00*/  LDL.64 R38, [R1+0x758] ;  /* 0x0007580001267983 */ /* 0x0023620000100a00 */
[----:B------:R-:W-:Y:S02]  /*dc10*/  MOV R83, R64 ;  /* 0x0000004000537202 */ /* 0x000fe40000000f00 */
[----:B------:R-:W-:Y:S02]  /*dc20*/  MOV R46, 0xdc40 ;  /* 0x0000dc40002e7802 */ /* 0x000fe40000000f00 */
[----:B-1---5:R-:W-:Y:S05]  /*dc30*/  CALL.REL.NOINC `($_ZN7cutlass13device_kernelIN5flash19enable_sm80_to_sm89INS1_16FlashAttnBwdSm80INS1_25CollectiveMainloopBwdSm80ILi2ELi2EN4cute5tupleIJNS5_1CILi128EEES8_NS7_ILi64EEEEEENS_6half_tEfNS_4arch4Sm80ELb1ELb0ELb1ELb0ELb0ELb0ELb0ELb0ELi2ELi4ELi4ELi4ELb0EEENS1_21CollectiveEpilogueBwdISA_SB_SD_Li256ELb0ELb0ELi2EEENS1_25SingleTileBwdLPTSchedulerILb0ELi128ELb0EEEEEEEEEvNT_6ParamsE$_ZN4cute3eso3ESOILb1ELb0EJNS_6LayoutINS_5tupleIJNS3_IJNS3_IJNS_1CILi8EEENS4_ILi1EEEEEES6_EEENS3_IJNS3_IJS6_S6_EEENS4_ILi2EEEEEEEEENS3_IJNS3_IJNS3_IJS6_NS4_ILi0EEEEEESD_EEENS3_IJNS3_IJSD_SD_EEENS4_ILi4096EEEEEEEEEEENS_10ViewEngineINS_8smem_ptrIPN7cutlass6half_tEEEEEEEC2ERKSK_RKSR_) ;  /* 0xffffa9e000007944 */ /* 0x022fea0003c3ffff */
[----:B-1----:R1:W5:Y:S01]  /*dc40*/  LDL.64 R2, [R1+0x758] ;  /* 0x0007580001027983 */ /* 0x0023620000100a00 */
[----:B------:R-:W-:-:S02]  /*dc50*/  MOV R83, R64 ;  /* 0x0000004000537202 */ /* 0x000fc40000000f00 */
[----:B------:R-:W-:Y:S02]  /*dc60*/  MOV R48, 0xdc80 ;  /* 0x0000dc8000307802 */ /* 0x000fe40000000f00 */
[----:B-1---5:R-:W-:Y:S05]  /*dc70*/  CALL.REL.NOINC `($_ZN7cutlass13device_kernelIN5flash19enable_sm80_to_sm89INS1_16FlashAttnBwdSm80INS1_25CollectiveMainloopBwdSm80ILi2ELi2EN4cute5tupleIJNS5_1CILi128EEES8_NS7_ILi64EEEEEENS_6half_tEfNS_4arch4Sm80ELb1ELb0ELb1ELb0ELb0ELb0ELb0ELb0ELi2ELi4ELi4ELi4ELb0EEENS1_21CollectiveEpilogueBwdISA_SB_SD_Li256ELb0ELb0ELi2EEENS1_25SingleTileBwdLPTSchedulerILb0ELi128ELb0EEEEEEEEEvNT_6ParamsE$_ZN4cute3eso3ESOILb1ELb0EJNS_6LayoutINS_5tupleIJNS3_IJNS_1CILi8EEENS4_ILi1EEEEEENS4_ILi2EEEEEENS3_IJNS3_IJS6_NS4_ILi0EEEEEES5_EEEEENS_10ViewEngineIPN7cutlass6half_tEEEEEC2ERKSD_RKSI_) ;  /* 0xffffb6e000007944 */ /* 0x022fea0003c3ffff */
[----:B------:R2:W5:Y:S01]  /*dc80*/  LDL.64 R12, [R1+0x758] ;  /* 0x00075800010c7983 */ /* 0x0005620000100a00 */
[----:B-1----:R-:W-:Y:S02]  /*dc90*/  MOV R38, R64 ;  /* 0x0000004000267202 */ /* 0x002fe40000000f00 */
[----:B------:R-:W-:Y:S02]  /*dca0*/  MOV R46, 0xdcc0 ;  /* 0x0000dcc0002e7802 */ /* 0x000fe40000000f00 */
[----:B--2--5:R-:W-:Y:S05]  /*dcb0*/  CALL.REL.NOINC `($_ZN7cutlass13device_kernelIN5flash19enable_sm80_to_sm89INS1_16FlashAttnBwdSm80INS1_25CollectiveMainloopBwdSm80ILi2ELi2EN4cute5tupleIJNS5_1CILi128EEES8_NS7_ILi64EEEEEENS_6half_tEfNS_4arch4Sm80ELb1ELb0ELb1ELb0ELb0ELb0ELb0ELb0ELi2ELi4ELi4ELi4ELb0EEENS1_21CollectiveEpilogueBwdISA_SB_SD_Li256ELb0ELb0ELi2EEENS1_25SingleTileBwdLPTSchedulerILb0ELi128ELb0EEEEEEEEEvNT_6ParamsE$_ZN4cute8smem_ptrIPN7cutlass6half_tEECI1NS_12iter_adaptorIS3_S4_EEES3_) ;  /* 0xffffc09000007944 */ /* 0x024fea0003c3ffff */
[----:B-1----:R1:W5:Y:S01]  /*dcc0*/  LDL.64 R2, [R1+0x758] ;  /* 0x0007580001027983 */ /* 0x0023620000100a00 */
[----:B------:R-:W-:Y:S02]  /*dcd0*/  MOV R83, R64 ;  /* 0x0000004000537202 */ /* 0x000fe40000000f00 */
[----:B------:R-:W-:Y:S02]  /*dce0*/  MOV R38, 0xdd00 ;  /* 0x0000dd0000267802 */ /* 0x000fe40000000f00 */
[----:B-1---5:R-:W-:Y:S05]  /*dcf0*/  CALL.REL.NOINC `($_ZN7cutlass13device_kernelIN5flash19enable_sm80_to_sm89INS1_16FlashAttnBwdSm80INS1_25CollectiveMainloopBwdSm80ILi2ELi2EN4cute5tupleIJNS5_1CILi128EEES8_NS7_ILi64EEEEEENS_6half_tEfNS_4arch4Sm80ELb1ELb0ELb1ELb0ELb0ELb0ELb0ELb0ELi2ELi4ELi4ELi4ELb0EEENS1_21CollectiveEpilogueBwdISA_SB_SD_Li256ELb0ELb0ELi2EEENS1_25SingleTileBwdLPTSchedulerILb0ELi128ELb0EEEEEEEEEvNT_6ParamsE$_ZN4cute3eso3ESOILb1ELb0EJNS_6LayoutINS_5tupleIJNS3_IJNS_1CILi8EEENS4_ILi1EEEEEENS4_ILi2EEEEEENS3_IJNS3_IJS6_NS4_ILi0EEEEEENS4_ILi4096EEEEEEEENS_10ViewEngineINS_8smem_ptrIPN7cutlass6half_tEEEEEEEC2ERKSE_RKSL_) ;  /* 0xffffb4d000007944 */ /* 0x022fea0003c3ffff */
[----:B------:R2:W5:Y:S01]  /*dd00*/  LDL.64 R14, [R1+0x758] ;  /* 0x00075800010e7983 */ /* 0x0005620000100a00 */
[----:B------:R-:W-:Y:S01]  /*dd10*/  IMAD.MOV.U32 R83, RZ, RZ, R64 ;  /* 0x000000ffff537224 */ /* 0x000fe200078e0040 */
[----:B------:R-:W-:Y:S02]  /*dd20*/  MOV R47, RZ ;  /* 0x000000ff002f7202 */ /* 0x000fe40000000f00 */
[----:B------:R-:W-:-:S02]  /*dd30*/  MOV R46, 0xdd50 ;  /* 0x0000dd50002e7802 */ /* 0x000fc40000000f00 */
[----:B-12--5:R-:W-:Y:S05]  /*dd40*/  CALL.REL.NOINC `($_ZN7cutlass13device_kernelIN5flash19enable_sm80_to_sm89INS1_16FlashAttnBwdSm80INS1_25CollectiveMainloopBwdSm80ILi2ELi2EN4cute5tupleIJNS5_1CILi128EEES8_NS7_ILi64EEEEEENS_6half_tEfNS_4arch4Sm80ELb1ELb0ELb1ELb0ELb0ELb0ELb0ELb0ELi2ELi4ELi4ELi4ELb0EEENS1_21CollectiveEpilogueBwdISA_SB_SD_Li256ELb0ELb0ELi2EEENS1_25SingleTileBwdLPTSchedulerILb0ELi128ELb0EEEEEEEEEvNT_6ParamsE$_ZN4cute3eso3ESOILb1ELb0EJNS_10UnderscoreEiEEC2ERKS2_RKi) ;  /* 0xffff9ef000007944 */ /* 0x026fea0003c3ffff */
[----:B------:R-:W2:Y:S01]  /*dd50*/  LDL R37, [R1+0x758] ;  /* 0x0007580001257983 */ /* 0x000ea20000100800 */
[----:B------:R-:W-:Y:S01]  /*dd60*/  IMAD.MOV.U32 R83, RZ, RZ, R64 ;  /* 0x000000ffff537224 */ /* 0x000fe200078e0040 */
[----:B------:R-:W-:-:S02]  /*dd70*/  MOV R38, 0xdda0 ;  /* 0x0000dda000267802 */ /* 0x000fc40000000f00 */
[----:B--2---:R-:W-:Y:S02]  /*dd80*/  SHF.L.U32 R37, R37, 0xc, RZ ;  /* 0x0000000c25257819 */ /* 0x004fe400000006ff */
[----:B-1----:R-:W-:Y:S05]  /*dd90*/  CALL.REL.NOINC `($_ZN7cutlass13device_kernelIN5flash19enable_sm80_to_sm89INS1_16FlashAttnBwdSm80INS1_25CollectiveMainloopBwdSm80ILi2ELi2EN4cute5tupleIJNS5_1CILi128EEES8_NS7_ILi64EEEEEENS_6half_tEfNS_4arch4Sm80ELb1ELb0ELb1ELb0ELb0ELb0ELb0ELb0ELi2ELi4ELi4ELi4ELb0EEENS1_21CollectiveEpilogueBwdISA_SB_SD_Li256ELb0ELb0ELi2EEENS1_25SingleTileBwdLPTSchedulerILb0ELi128ELb0EEEEEEEEEvNT_6ParamsE$_ZN4cute3eso3ESOILb1ELb0EJNS_6LayoutINS_5tupleIJNS3_IJNS_1CILi8EEENS4_ILi1EEEEEEEEENS3_IJNS3_IJS6_NS4_ILi0EEEEEEEEEEEiEEC2ERKSC_RKi) ;  /* 0xffffb1f000007944 */ /* 0x002fea0003c3ffff */
[----:B------:R-:W2:Y:S01]  /*dda0*/  LDL R3, [R1+0x758] ;  /* 0x0007580001037983 */ /* 0x000ea20000100800 */
[----:B------:R-:W-:Y:S02]  /*ddb0*/  MOV R38, R64 ;  /* 0x0000004000267202 */ /* 0x000fe40000000f00 */
[----:B------:R-:W-:Y:S01]  /*ddc0*/  MOV R46, 0xddf0 ;  /* 0x0000ddf0002e7802 */ /* 0x000fe20000000f00 */
[----:B--2---:R-:W-:-:S04]  /*ddd0*/  IMAD.WIDE R2, R3, 0x2, R14 ;  /* 0x0000000203027825 */ /* 0x004fc800078e020e */
[----:B-1----:R-:W-:Y:S05]  /*dde0*/  CALL.REL.NOINC `($_ZN7cutlass13device_kernelIN5flash19enable_sm80_to_sm89INS1_16FlashAttnBwdSm80INS1_25CollectiveMainloopBwdSm80ILi2ELi2EN4cute5tupleIJNS5_1CILi128EEES8_NS7_ILi64EEEEEENS_6half_tEfNS_4arch4Sm80ELb1ELb0ELb1ELb0ELb0ELb0ELb0ELb0ELi2ELi4ELi4ELi4ELb0EEENS1_21CollectiveEpilogueBwdISA_SB_SD_Li256ELb0ELb0ELi2EEENS1_25SingleTileBwdLPTSchedulerILb0ELi128ELb0EEEEEEEEEvNT_6ParamsE$_ZN4cute8smem_ptrIPN7cutlass6half_tEECI1NS_12iter_adaptorIS3_S4_EEES3_) ;  /* 0xffffbf6000007944 */ /* 0x002fea0003c3ffff */
[----:B-1----:R1:W5:Y:S01]  /*ddf0*/  LDL.64 R2, [R1+0x758] ;  /* 0x0007580001027983 */ /* 0x0023620000100a00 */
[----:B------:R-:W-:Y:S02]  /*de00*/  MOV R83, R64 ;  /* 0x0000004000537202 */ /* 0x000fe40000000f00 */
[----:B------:R-:W-:Y:S02]  /*de10*/  MOV R38, 0xde30 ;  /* 0x0000de3000267802 */ /* 0x000fe40000000f00 */
[----:B-1---5:R-:W-:Y:S05]  /*de20*/  CALL.REL.NOINC `($_ZN7cutlass13device_kernelIN5flash19enable_sm80_to_sm89INS1_16FlashAttnBwdSm80INS1_25CollectiveMainloopBwdSm80ILi2ELi2EN4cute5tupleIJNS5_1CILi128EEES8_NS7_ILi64EEEEEENS_6half_tEfNS_4arch4Sm80ELb1ELb0ELb1ELb0ELb0ELb0ELb0ELb0ELi2ELi4ELi4ELi4ELb0EEENS1_21CollectiveEpilogueBwdISA_SB_SD_Li256ELb0ELb0ELi2EEENS1_25SingleTileBwdLPTSchedulerILb0ELi128ELb0EEEEEEEEEvNT_6ParamsE$_ZN4cute3eso3ESOILb1ELb0EJNS_6LayoutINS_5tupleIJNS3_IJNS_1CILi8EEENS4_ILi1EEEEEEEEENS3_IJNS3_IJS6_NS4_ILi0EEEEEEEEEEENS_10ViewEngineINS_8smem_ptrIPN7cutlass6half_tEEEEEEEC2ERKSC_RKSJ_) ;  /* 0xffffb0d000007944 */ /* 0x022fea0003c3ffff */
[----:B-1----:R1:W5:Y:S01]  /*de30*/  LDL.64 R2, [R1+0x758] ;  /* 0x0007580001027983 */ /* 0x0023620000100a00 */
[----:B------:R-:W-:Y:S01]  /*de40*/  IMAD.MOV.U32 R83, RZ, RZ, R64 ;  /* 0x000000ffff537224 */ /* 0x000fe200078e0040 */
[----:B------:R-:W-:Y:S02]  /*de50*/  MOV R47, RZ ;  /* 0x000000ff002f7202 */ /* 0x000fe40000000f00 */
[----:B------:R-:W-:-:S02]  /*de60*/  MOV R46, 0xde80 ;  /* 0x0000de80002e7802 */ /* 0x000fc40000000f00 */
[----:B-1---5:R-:W-:Y:S05]  /*de70*/  CALL.REL.NOINC `($_ZN7cutlass13device_kernelIN5flash19enable_sm80_to_sm89INS1_16FlashAttnBwdSm80INS1_25CollectiveMainloopBwdSm80ILi2ELi2EN4cute5tupleIJNS5_1CILi128EEES8_NS7_ILi64EEEEEENS_6half_tEfNS_4arch4Sm80ELb1ELb0ELb1ELb0ELb0ELb0ELb0ELb0ELi2ELi4ELi4ELi4ELb0EEENS1_21CollectiveEpilogueBwdISA_SB_SD_Li256ELb0ELb0ELi2EEENS1_25SingleTileBwdLPTSchedulerILb0ELi128ELb0EEEEEEEEEvNT_6ParamsE$_ZN4cute3eso3ESOILb1ELb0EJNS_10UnderscoreEiEEC2ERKS2_RKi) ;  /* 0xffff9dc000007944 */ /* 0x022fea0003c3ffff */
        /* <DEDUP_REMOVED lines=8> */
[----:B-12---:R-:W-:-:S05]  /*df00*/  IMAD.WIDE R36, R5, 0x2, R12 ;  /* 0x0000000205247825 */ /* 0x006fca00078e020c */
[----:B------:R-:W-:Y:S02]  /*df10*/  MOV R46, R36 ;  /* 0x00000024002e7202 */ /* 0x000fe40000000f00 */
[----:B------:R-:W-:Y:S05]  /*df20*/  CALL.REL.NOINC `($_ZN7cutlass13device_kernelIN5flash19enable_sm80_to_sm89INS1_16FlashAttnBwdSm80INS1_25CollectiveMainloopBwdSm80ILi2ELi2EN4cute5tupleIJNS5_1CILi128EEES8_NS7_ILi64EEEEEENS_6half_tEfNS_4arch4Sm80ELb1ELb0ELb1ELb0ELb0ELb0ELb0ELb0ELi2ELi4ELi4ELi4ELb0EEENS1_21CollectiveEpilogueBwdISA_SB_SD_Li256ELb0ELb0ELi2EEENS1_25SingleTileBwdLPTSchedulerILb0ELi128ELb0EEEEEEEEEvNT_6ParamsE$_ZN4cute3eso3ESOILb1ELb0EJNS_6LayoutINS_5tupleIJNS3_IJNS_1CILi8EEENS4_ILi1EEEEEEEEENS3_IJNS3_IJS6_NS4_ILi0EEEEEEEEEEENS_10ViewEngineIPN7cutlass6half_tEEEEEC2ERKSC_RKSH_) ;  /* 0xffffb01000007944 */ /* 0x000fea0003c3ffff */
[----:B-1----:R1:W5:Y:S01]  /*df30*/  LDL.64 R36, [R1+0x758] ;  /* 0x0007580001247983 */ /* 0x0023620000100a00 */
[----:B------:R-:W-:Y:S02]  /*df40*/  MOV R38, R64 ;  /* 0x0000004000267202 */ /* 0x000fe40000000f00 */
[----:B------:R-:W-:Y:S02]  /*df50*/  MOV R46, 0xdf70 ;  /* 0x0000df70002e7802 */ /* 0x000fe40000000f00 */
[----:B-1---5:R-:W-:Y:S05]  /*df60*/  CALL.REL.NOINC `($_ZN7cutlass13device_kernelIN5flash19enable_sm80_to_sm89INS1_16FlashAttnBwdSm80INS1_25CollectiveMainloopBwdSm80ILi2ELi2EN4cute5tupleIJNS5_1CILi128EEES8_NS7_ILi64EEEEEENS_6half_tEfNS_4arch4Sm80ELb1ELb0ELb1ELb0ELb0ELb0ELb0ELb0ELi2ELi4ELi4ELi4ELb0EEENS1_21CollectiveEpilogueBwdISA_SB_SD_Li256ELb0ELb0ELi2EEENS1_25SingleTileBwdLPTSchedulerILb0ELi128ELb0EEEEEEEEEvNT_6ParamsE$_ZN4cute8smem_ptrIPN7cutlass6half_tEECI1NS_12iter_adaptorIS3_S4_EEES3_) ;  /* 0xffffbde000007944 */ /* 0x022fea0003c3ffff */
[----:B-1----:R1:W5:Y:S01]  /*df70*/  LDL.64 R2, [R1+0x758] ;  /* 0x0007580001027983 */ /* 0x0023620000100a00 */
[----:B------:R-:W-:Y:S02]  /*df80*/  MOV R83, R64 ;  /* 0x0000004000537202 */ /* 0x000fe40000000f00 */
[----:B------:R-:W-:Y:S02]  /*df90*/  MOV R46, 0xdfb0 ;  /* 0x0000dfb0002e7802 */ /* 0x000fe40000000f00 */
[----:B-1---5:R-:W-:Y:S05]  /*dfa0*/  CALL.REL.NOINC `($_ZN7cutlass13device_kernelIN5flash19enable_sm80_to_sm89INS1_16FlashAttnBwdSm80INS1_25CollectiveMainloopBwdSm80ILi2ELi2EN4cute5tupleIJNS5_1CILi128EEES8_NS7_ILi64EEEEEENS_6half_tEfNS_4arch4Sm80ELb1ELb0ELb1ELb0ELb0ELb0ELb0ELb0ELi2ELi4ELi4ELi4ELb0EEENS1_21CollectiveEpilogueBwdISA_SB_SD_Li256ELb0ELb0ELi2EEENS1_25SingleTileBwdLPTSchedulerILb0ELi128ELb0EEEEEEEEEvNT_6ParamsE$_ZN4cute8smem_ptrIPN7cutlass9uint128_tEECI1NS_12iter_adaptorIS3_S4_EEES3_) ;  /* 0xffffbde000007944 */ /* 0x022fea0003c3ffff */
[----:B-1----:R1:W5:Y:S01]  /*dfb0*/  LDL.64 R2, [R1+0x758] ;  /* 0x0007580001027983 */ /* 0x0023620000100a00 */
[----:B------:R-:W-:Y:S02]  /*dfc0*/  MOV R83, R64 ;  /* 0x0000004000537202 */ /* 0x000fe40000000f00 */
[----:B------:R-:W-:Y:S02]  /*dfd0*/  MOV R46, 0xdff0 ;  /* 0x0000dff0002e7802 */ /* 0x000fe40000000f00 */
[----:B-1---5:R-:W-:Y:S05]  /*dfe0*/  CALL.REL.NOINC `($_ZN7cutlass13device_kernelIN5flash19enable_sm80_to_sm89INS1_16FlashAttnBwdSm80INS1_25CollectiveMainloopBwdSm80ILi2ELi2EN4cute5tupleIJNS5_1CILi128EEES8_NS7_ILi64EEEEEENS_6half_tEfNS_4arch4Sm80ELb1ELb0ELb1ELb0ELb0ELb0ELb0ELb0ELi2ELi4ELi4ELi4ELb0EEENS1_21CollectiveEpilogueBwdISA_SB_SD_Li256ELb0ELb0ELi2EEENS1_25SingleTileBwdLPTSchedulerILb0ELi128ELb0EEEEEEEEEvNT_6ParamsE$_ZN4cute3eso3ESOILb1ELb0EJNS_6LayoutINS_5tupleIJNS3_IJNS_1CILi1EEES5_EEEEEENS3_IJNS3_IJS5_NS4_ILi0EEEEEEEEEEENS_10ViewEngineINS_8smem_ptrIPN7cutlass9uint128_tEEEEEEEC2ERKSB_RKSI_) ;  /* 0xffffa9c000007944 */ /* 0x022fea0003c3ffff */
[----:B------:R2:W5:Y:S01]  /*dff0*/  LDL R4, [R1+0x758] ;  /* 0x0007580001047983 */ /* 0x0005620000100800 */
[----:B------:R-:W-:-:S02]  /*e000*/  MOV R83, R64 ;  /* 0x0000004000537202 */ /* 0x000fc40000000f00 */
[----:B-1----:R-:W-:Y:S02]  /*e010*/  MOV R38, 0xe030 ;  /* 0x0000e03000267802 */ /* 0x002fe40000000f00 */
[----:B--2--5:R-:W-:Y:S05]  /*e020*/  CALL.REL.NOINC `($_ZN7cutlass13device_kernelIN5flash19enable_sm80_to_sm89INS1_16FlashAttnBwdSm80INS1_25CollectiveMainloopBwdSm80ILi2ELi2EN4cute5tupleIJNS5_1CILi128EEES8_NS7_ILi64EEEEEENS_6half_tEfNS_4arch4Sm80ELb1ELb0ELb1ELb0ELb0ELb0ELb0ELb0ELi2ELi4ELi4ELi4ELb0EEENS1_21CollectiveEpilogueBwdISA_SB_SD_Li256ELb0ELb0ELi2EEENS1_25SingleTileBwdLPTSchedulerILb0ELi128ELb0EEEEEEEEEvNT_6ParamsE$_ZN4cute3eso3ESOILb1ELb0EJNS_6LayoutINS_5tupleIJNS3_IJNS_1CILi4EEENS4_ILi1EEEEEEEEENS3_IJNS3_IJS6_NS4_ILi0EEEEEEEEEEENS_10ViewEngineIPjEEEEC2ERKSC_RKSF_) ;  /* 0xffffae9000007944 */ /* 0x024fea0003c3ffff */
        /* <DEDUP_REMOVED lines=11> */
[----:B-1----:R-:W-:Y:S05]  /*e0e0*/  CALL.REL.NOINC `($_ZN7cutlass13device_kernelIN5flash19enable_sm80_to_sm89INS1_16FlashAttnBwdSm80INS1_25CollectiveMainloopBwdSm80ILi2ELi2EN4cute5tupleIJNS5_1CILi128EEES8_NS7_ILi64EEEEEENS_6half_tEfNS_4arch4Sm80ELb1ELb0ELb1ELb0ELb0ELb0ELb0ELb0ELi2ELi4ELi4ELi4ELb0EEENS1_21CollectiveEpilogueBwdISA_SB_SD_Li256ELb0ELb0ELi2EEENS1_25SingleTileBwdLPTSchedulerILb0ELi128ELb0EEEEEEEEEvNT_6ParamsE$_ZN4cute3eso3ESOILb1ELb0EJNS_10UnderscoreEiEEC2ERKS2_RKi) ;  /* 0xffff9b5000007944 */ /* 0x002fea0003c3ffff */
        /* <DEDUP_REMOVED lines=16> */
[----:B------:R-:W-:Y:S02]  /*e1f0*/  MOV R47, 0x1 ;  /* 0x00000001002f7802 */ /* 0x000fe40000000f00 */
        /* <DEDUP_REMOVED lines=40> */
[----:B--2--5:R-:W-:Y:S05]  /*e480*/  CALL.REL.NOINC `($_ZN7cutlass13device_kernelIN5flash19enable_sm80_to_sm89INS1_16FlashAttnBwdSm80INS1_25CollectiveMainloopBwdSm80ILi2ELi2EN4cute5tupleIJNS5_1CILi128EEES8_NS7_ILi64EEEEEENS_6half_tEfNS_4arch4Sm80ELb1ELb0ELb1ELb0ELb0ELb0ELb0ELb0ELi2ELi4ELi4ELi4ELb0EEENS1_21CollectiveEpilogueBwdISA_SB_SD_Li256ELb0ELb0ELi2EEENS1_25SingleTileBwdLPTSchedulerILb0ELi128ELb0EEEEEEEEEvNT_6ParamsE$_ZN4cute8smem_ptrIPN7cutlass6half_tEECI1NS_12iter_adaptorIS3_S4_EEES3_) ;  /* 0xffffb8c000007944 */ /* 0x024fea0003c3ffff */
[----:B-1----:R1:W5:Y:S01]  /*e490*/  LDL.64 R2, [R1+0x758] ;  /* 0x0007580001027983 */ /* 0x0023620000100a00 */
[----:B------:R-:W-:-:S03]  /*e4a0*/  MOV R16, 0xe4c0 ;  /* 0x0000e4c000107802 */ /* 0x000fc60000000f00 */
[----:B-1---5:R-:W-:Y:S05]  /*e4b0*/  CALL.REL.NOINC `($_ZN7cutlass13device_kernelIN5flash19enable_sm80_to_sm89INS1_16FlashAttnBwdSm80INS1_25CollectiveMainloopBwdSm80ILi2ELi2EN4cute5tupleIJNS5_1CILi128EEES8_NS7_ILi64EEEEEENS_6half_tEfNS_4arch4Sm80ELb1ELb0ELb1ELb0ELb0ELb0ELb0ELb0ELi2ELi4ELi4ELi4ELb0EEENS1_21CollectiveEpilogueBwdISA_SB_SD_Li256ELb0ELb0ELi2EEENS1_25SingleTileBwdLPTSchedulerILb0ELi128ELb0EEEEEEEEEvNT_6ParamsE$_ZN4cute3eso3ESOILb1ELb0EJNS_6LayoutINS_5tupleIJNS3_IJNS_1CILi8EEENS4_ILi1EEEEEENS4_ILi4EEEEEENS3_IJNS3_IJS6_NS4_ILi0EEEEEENS4_ILi2048EEEEEEEENS_10ViewEngineINS_8smem_ptrIPN7cutlass6half_tEEEEEEEC2ERKSE_RKSL_) ;  /* 0xffffb01000007944 */ /* 0x022fea0003c3ffff */
[----:B-1----:R1:W5:Y:S01]  /*e4c0*/  LDL.64 R2, [R1+0x758] ;  /* 0x0007580001027983 */ /* 0x0023620000100a00 */
[----:B------:R-:W-:Y:S01]  /*e4d0*/  IMAD.MOV.U32 R12, RZ, RZ, R24 ;  /* 0x000000ffff0c7224 */ /* 0x000fe200078e0018 */
[----:B------:R-:W-:-:S02]  /*e4e0*/  MOV R15, R25 ;  /* 0x00000019000f7202 */ /* 0x000fc40000000f00 */
[----:B------:R-:W-:Y:S02]  /*e4f0*/  MOV R14, 0xe510 ;  /* 0x0000e510000e7802 */ /* 0x000fe40000000f00 */
[----:B-1---5:R-:W-:Y:S05]  /*e500*/  CALL.REL.NOINC `($_ZN7cutlass13device_kernelIN5flash19enable_sm80_to_sm89INS1_16FlashAttnBwdSm80INS1_25CollectiveMainloopBwdSm80ILi2ELi2EN4cute5tupleIJNS5_1CILi128EEES8_NS7_ILi64EEEEEENS_6half_tEfNS_4arch4Sm80ELb1ELb0ELb1ELb0ELb0ELb0ELb0ELb0ELi2ELi4ELi4ELi4ELb0EEENS1_21CollectiveEpilogueBwdISA_SB_SD_Li256ELb0ELb0ELi2EEENS1_25SingleTileBwdLPTSchedulerILb0ELi128ELb0EEEEEEEEEvNT_6ParamsE$_ZN4cute3eso3ESOILb1ELb0EJNS_6LayoutINS_5tupleIJNS3_IJNS_1CILi8EEENS4_ILi1EEEEEENS4_ILi4EEEEEENS3_IJNS3_IJS6_NS4_ILi0EEEEEES5_EEEEENS_10ViewEngineIPN7cutlass6half_tEEEEEC2ERKSD_RKSI_) ;  /* 0xffffb04000007944 */ /* 0x022fea0003c3ffff */
[----:B------:R2:W5:Y:S01]  /*e510*/  LDL.64 R6, [R1+0x758] ;  /* 0x0007580001067983 */ /* 0x0005620000100a00 */
[----:B------:R-:W-:Y:S01]  /*e520*/  IMAD.MOV.U32 R12, RZ, RZ, R2 ;  /* 0x000000ffff0c7224 */ /* 0x000fe200078e0002 */
[----:B------:R-:W-:Y:S02]  /*e530*/  MOV R15, R3 ;  /* 0x00000003000f7202 */ /* 0x000fe40000000f00 */
[----:B------:R-:W-:Y:S02]  /*e540*/  MOV R14, 0xe560 ;  /* 0x0000e560000e7802 */ /* 0x000fe40000000f00 */
[----:B-12--5:R-:W-:Y:S05]  /*e550*/  CALL.REL.NOINC `($_ZN7cutlass13device_kernelIN5flash19enable_sm80_to_sm89INS1_16FlashAttnBwdSm80INS1_25CollectiveMainloopBwdSm80ILi2ELi2EN4cute5tupleIJNS5_1CILi128EEES8_NS7_ILi64EEEEEENS_6half_tEfNS_4arch4Sm80ELb1ELb0ELb1ELb0ELb0ELb0ELb0ELb0ELi2ELi4ELi4ELi4ELb0EEENS1_21CollectiveEpilogueBwdISA_SB_SD_Li256ELb0ELb0ELi2EEENS1_25SingleTileBwdLPTSchedulerILb0ELi128ELb0EEEEEEEEEvNT_6ParamsE$_ZN4cute3eso3ESOILb1ELb0EJNS_6LayoutINS_5tupleIJNS3_IJNS_1CILi8EEENS4_ILi1EEEEEENS3_IJNS4_ILi4EEEEEEEEENS3_IJNS3_IJS6_NS4_ILi0EEEEEENS3_IJNS4_ILi2048EEEEEEEEEEENS_10ViewEngineINS_8smem_ptrIPN7cutlass6half_tEEEEEEEC2ERKSG_RKSN_) ;  /* 0xffffabb000007944 */ /* 0x026fea0003c3ffff */
[----:B------:R2:W5:Y:S01]  /*e560*/  LDL.64 R4, [R1+0x758] ;  /* 0x0007580001047983 */ /* 0x0005620000100a00 */
[----:B------:R-:W-:Y:S01]  /*e570*/  IMAD.MOV.U32 R2, RZ, RZ, R6 ;  /* 0x000000ffff027224 */ /* 0x000fe200078e0006 */
[----:B-1----:R-:W-:Y:S02]  /*e580*/  MOV R13, R7 ;  /* 0x00000007000d7202 */ /* 0x002fe40000000f00 */
[----:B------:R-:W-:Y:S02]  /*e590*/  MOV R12, 0xe5b0 ;  /* 0x0000e5b0000c7802 */ /* 0x000fe40000000f00 */
[----:B--2--5:R-:W-:Y:S05]  /*e5a0*/  CALL.REL.NOINC `($_ZN7cutlass13device_kernelIN5flash19enable_sm80_to_sm89INS1_16FlashAttnBwdSm80INS1_25CollectiveMainloopBwdSm80ILi2ELi2EN4cute5tupleIJNS5_1CILi128EEES8_NS7_ILi64EEEEEENS_6half_tEfNS_4arch4Sm80ELb1ELb0ELb1ELb0ELb0ELb0ELb0ELb0ELi2ELi4ELi4ELi4ELb0EEENS1_21CollectiveEpilogueBwdISA_SB_SD_Li256ELb0ELb0ELi2EEENS1_25SingleTileBwdLPTSchedulerILb0ELi128ELb0EEEEEEEEEvNT_6ParamsE$_ZN4cute3eso3ESOILb1ELb0EJNS_6LayoutINS_5tupleIJNS3_IJNS_1CILi8EEENS4_ILi1EEEEEENS3_IJNS4_ILi4EEEEEEEEENS3_IJNS3_IJS6_NS4_ILi0EEEEEENS3_IJS5_EEEEEEEENS_10ViewEngineIPN7cutlass6half_tEEEEEC2ERKSF_RKSK_) ;  /* 0xffffabc000007944 */ /* 0x024fea0003c3ffff */
[----:B-1----:R1:W5:Y:S01]  /*e5b0*/  LDL.64 R2, [R1+0x758] ;  /* 0x0007580001027983 */ /* 0x0023620000100a00 */
[----:B------:R-:W-:-:S03]  /*e5c0*/  MOV R14, 0xe5e0 ;  /* 0x0000e5e0000e7802 */ /* 0x000fc60000000f00 */
[----:B-1---5:R-:W-:Y:S05]  /*e5d0*/  CALL.REL.NOINC `($_ZN7cutlass13device_kernelIN5flash19enable_sm80_to_sm89INS1_16FlashAttnBwdSm80INS1_25CollectiveMainloopBwdSm80ILi2ELi2EN4cute5tupleIJNS5_1CILi128EEES8_NS7_ILi64EEEEEENS_6half_tEfNS_4arch4Sm80ELb1ELb0ELb1ELb0ELb0ELb0ELb0ELb0ELi2ELi4ELi4ELi4ELb0EEENS1_21CollectiveEpilogueBwdISA_SB_SD_Li256ELb0ELb0ELi2EEENS1_25SingleTileBwdLPTSchedulerILb0ELi128ELb0EEEEEEEEEvNT_6ParamsE$_ZN4cute3eso3ESOILb1ELb0EJNS_6LayoutINS_5tupleIJNS3_IJNS3_IJNS_1CILi8EEENS4_ILi1EEEEEES6_EEENS3_IJNS3_IJS6_S6_EEENS4_ILi4EEEEEEEEENS3_IJNS3_IJNS3_IJS6_NS4_ILi0EEEEEESD_EEENS3_IJNS3_IJSD_SD_EEES5_EEEEEEEENS_10ViewEngineIPN7cutlass6half_tEEEEEC2ERKSJ_RKSO_) ;  /* 0xffffa1a000007944 */ /* 0x022fea0003c3ffff */
[----:B-1----:R1:W5:Y:S01]  /*e5e0*/  LDL.64 R12, [R1+0x758] ;  /* 0x00075800010c7983 */ /* 0x0023620000100a00 */
[----:B------:R-:W-:Y:S01]  /*e5f0*/  IMAD.MOV.U32 R2, RZ, RZ, R4 ;  /* 0x000000ffff027224 */ /* 0x000fe200078e0004 */
[----:B------:R-:W-:-:S02]  /*e600*/  MOV R15, R5 ;  /* 0x00000005000f7202 */ /* 0x000fc40000000f00 */
[----:B------:R-:W-:Y:S02]  /*e610*/  MOV R14, 0xe630 ;  /* 0x0000e630000e7802 */ /* 0x000fe40000000f00 */
[----:B-1---5:R-:W-:Y:S05]  /*e620*/  CALL.REL.NOINC `($_ZN7cutlass13device_kernelIN5flash19enable_sm80_to_sm89INS1_16FlashAttnBwdSm80INS1_25CollectiveMainloopBwdSm80ILi2ELi2EN4cute5tupleIJNS5_1CILi128EEES8_NS7_ILi64EEEEEENS_6half_tEfNS_4arch4Sm80ELb1ELb0ELb1ELb0ELb0ELb0ELb0ELb0ELi2ELi4ELi4ELi4ELb0EEENS1_21CollectiveEpilogueBwdISA_SB_SD_Li256ELb0ELb0ELi2EEENS1_25SingleTileBwdLPTSchedulerILb0ELi128ELb0EEEEEEEEEvNT_6ParamsE$_ZN4cute3eso3ESOILb1ELb0EJNS_6LayoutINS_5tupleIJNS3_IJNS3_IJNS_1CILi8EEENS4_ILi1EEEEEES6_EEENS3_IJNS3_IJS6_S6_EEENS4_ILi4EEEEEEEEENS3_IJNS3_IJNS3_IJS6_NS4_ILi0EEEEEESD_EEENS3_IJNS3_IJSD_SD_EEENS4_ILi2048EEEEEEEEEEENS_10ViewEngineINS_8smem_ptrIPN7cutlass6half_tEEEEEEEC2ERKSK_RKSR_) ;  /* 0xffffa0f000007944 */ /* 0x022fea0003c3ffff */
[----:B-1----:R1:W5:Y:S01]  /*e630*/  LDL.64 R2, [R1+0x758] ;  /* 0x0007580001027983 */ /* 0x0023620000100a00 */
[----:B------:R-:W-:Y:S02]  /*e640*/  MOV R15, R13 ;  /* 0x0000000d000f7202 */ /* 0x000fe40000000f00 */
[----:B------:R-:W-:Y:S02]  /*e650*/  MOV R14, 0xe670 ;  /* 0x0000e670000e7802 */ /* 0x000fe40000000f00 */
[----:B-1---5:R-:W-:Y:S05]  /*e660*/  CALL.REL.NOINC `($_ZN7cutlass13device_kernelIN5flash19enable_sm80_to_sm89INS1_16FlashAttnBwdSm80INS1_25CollectiveMainloopBwdSm80ILi2ELi2EN4cute5tupleIJNS5_1CILi128EEES8_NS7_ILi64EEEEEENS_6half_tEfNS_4arch4Sm80ELb1ELb0ELb1ELb0ELb0ELb0ELb0ELb0ELi2ELi4ELi4ELi4ELb0EEENS1_21CollectiveEpilogueBwdISA_SB_SD_Li256ELb0ELb0ELi2EEENS1_25SingleTileBwdLPTSchedulerILb0ELi128ELb0EEEEEEEEEvNT_6ParamsE$_ZN4cute3eso3ESOILb1ELb0EJNS_6LayoutINS_5tupleIJNS3_IJNS_1CILi8EEENS4_ILi1EEEEEENS4_ILi4EEEEEENS3_IJNS3_IJS6_NS4_ILi0EEEEEES5_EEEEENS_10ViewEngineIPN7cutlass6half_tEEEEEC2ERKSD_RKSI_) ;  /* 0xffffaee000007944 */ /* 0x022fea0003c3ffff */
[----:B-1----:R1:W5:Y:S01]  /*e670*/  LDL.64 R12, [R1+0x758] ;  /* 0x00075800010c7983 */ /* 0x0023620000100a00 */
[----:B------:R-:W-:Y:S02]  /*e680*/  MOV R38, R64 ;  /* 0x0000004000267202 */ /* 0x000fe40000000f00 */
[----:B------:R-:W-:Y:S02]  /*e690*/  MOV R46, 0xe6b0 ;  /* 0x0000e6b0002e7802 */ /* 0x000fe40000000f00 */
[----:B-1---5:R-:W-:Y:S05]  /*e6a0*/  CALL.REL.NOINC `($_ZN7cutlass13device_kernelIN5flash19enable_sm80_to_sm89INS1_16FlashAttnBwdSm80INS1_25CollectiveMainloopBwdSm80ILi2ELi2EN4cute5tupleIJNS5_1CILi128EEES8_NS7_ILi64EEEEEENS_6half_tEfNS_4arch4Sm80ELb1ELb0ELb1ELb0ELb0ELb0ELb0ELb0ELi2ELi4ELi4ELi4ELb0EEENS1_21CollectiveEpilogueBwdISA_SB_SD_Li256ELb0ELb0ELi2EEENS1_25SingleTileBwdLPTSchedulerILb0ELi128ELb0EEEEEEEEEvNT_6ParamsE$_ZN4cute8smem_ptrIPN7cutlass6half_tEECI1NS_12iter_adaptorIS3_S4_EEES3_) ;  /* 0xffffb6a000007944 */ /* 0x022fea0003c3ffff */
[----:B-1----:R1:W5:Y:S01]  /*e6b0*/  LDL.64 R2, [R1+0x758] ;  /* 0x0007580001027983 */ /* 0x0023620000100a00 */
[----:B------:R-:W-:-:S03]  /*e6c0*/  MOV R16, 0xe6e0 ;  /* 0x0000e6e000107802 */ /* 0x000fc60000000f00 */
[----:B-1---5:R-:W-:Y:S05]  /*e6d0*/  CALL.REL.NOINC `($_ZN7cutlass13device_kernelIN5flash19enable_sm80_to_sm89INS1_16FlashAttnBwdSm80INS1_25CollectiveMainloopBwdSm80ILi2ELi2EN4cute5tupleIJNS5_1CILi128EEES8_NS7_ILi64EEEEEENS_6half_tEfNS_4arch4Sm80ELb1ELb0ELb1ELb0ELb0ELb0ELb0ELb0ELi2ELi4ELi4ELi4ELb0EEENS1_21CollectiveEpilogueBwdISA_SB_SD_Li256ELb0ELb0ELi2EEENS1_25SingleTileBwdLPTSchedulerILb0ELi128ELb0EEEEEEEEEvNT_6ParamsE$_ZN4cute3eso3ESOILb1ELb0EJNS_6LayoutINS_5tupleIJNS3_IJNS_1CILi8EEENS4_ILi1EEEEEENS4_ILi4EEEEEENS3_IJNS3_IJS6_NS4_ILi0EEEEEENS4_ILi2048EEEEEEEENS_10ViewEngineINS_8smem_ptrIPN7cutlass6half_tEEEEEEEC2ERKSE_RKSL_) ;  /* 0xffffadf000007944 */ /* 0x022fea0003c3ffff */
        /* <DEDUP_REMOVED lines=236> */
[----:B-12---:R-:W-:Y:S05]  /*f5a0*/  CALL.REL.NOINC `($_ZN7cutlass13device_kernelIN5flash19enable_sm80_to_sm89INS1_16FlashAttnBwdSm80INS1_25CollectiveMainloopBwdSm80ILi2ELi2EN4cute5tupleIJNS5_1CILi128EEES8_NS7_ILi64EEEEEENS_6half_tEfNS_4arch4Sm80ELb1ELb0ELb1ELb0ELb0ELb0ELb0ELb0ELi2ELi4ELi4ELi4ELb0EEENS1_21CollectiveEpilogueBwdISA_SB_SD_Li256ELb0ELb0ELi2EEENS1_25SingleTileBwdLPTSchedulerILb0ELi128ELb0EEEEEEEEEvNT_6ParamsE$_ZN4cute3eso3ESOILb1ELb0EJNS_10UnderscoreES2_iEEC2ERKS2_S5_RKi) ;  /* 0xffff865000007944 */ /* 0x006fea0003c3ffff */
        /* <DEDUP_REMOVED lines=9> */
[----:B------:R-:W-:Y:S05]  /*f640*/  CALL.REL.NOINC `($_ZN7cutlass13device_kernelIN5flash19enable_sm80_to_sm89INS1_16FlashAttnBwdSm80INS1_25CollectiveMainloopBwdSm80ILi2ELi2EN4cute5tupleIJNS5_1CILi128EEES8_NS7_ILi64EEEEEENS_6half_tEfNS_4arch4Sm80ELb1ELb0ELb1ELb0ELb0ELb0ELb0ELb0ELi2ELi4ELi4ELi4ELb0EEENS1_21CollectiveEpilogueBwdISA_SB_SD_Li256ELb0ELb0ELi2EEENS1_25SingleTileBwdLPTSchedulerILb0ELi128ELb0EEEEEEEEEvNT_6ParamsE$_ZN4cute3eso3ESOILb1ELb0EJNS_6LayoutINS_5tupleIJNS3_IJNS_1CILi8EEENS4_ILi1EEEEEENS4_ILi2EEEEEENS3_IJNS3_IJS6_NS4_ILi0EEEEEENS4_ILi4096EEEEEEEEiEEC2ERKSE_RKi) ;  /* 0xffff9bc000007944 */ /* 0x000fea0003c3ffff */
[----:B-1----:R-:W2:Y:S01]  /*f650*/  LDL R3, [R1+0x758] ;  /* 0x0007580001037983 */ /* 0x002ea20000100800 */
[----:B------:R-:W-:Y:S02]  /*f660*/  MOV R38, R64 ;  /* 0x0000004000267202 */ /* 0x000fe40000000f00 */
[----:B------:R-:W-:Y:S01]  /*f670*/  MOV R46, 0xf6a0 ;  /* 0x0000f6a0002e7802 */ /* 0x000fe20000000f00 */
[----:B--2---:R-:W-:-:S04]  /*f680*/  IMAD.WIDE R2, R3, 0x2, R30 ;  /* 0x0000000203027825 */ /* 0x004fc800078e021e */
[----:B------:R-:W-:Y:S05]  /*f690*/  CALL.REL.NOINC `($_ZN7cutlass13device_kernelIN5flash19enable_sm80_to_sm89INS1_16FlashAttnBwdSm80INS1_25CollectiveMainloopBwdSm80ILi2ELi2EN4cute5tupleIJNS5_1CILi128EEES8_NS7_ILi64EEEEEENS_6half_tEfNS_4arch4Sm80ELb1ELb0ELb1ELb0ELb0ELb0ELb0ELb0ELi2ELi4ELi4ELi4ELb0EEENS1_21CollectiveEpilogueBwdISA_SB_SD_Li256ELb0ELb0ELi2EEENS1_25SingleTileBwdLPTSchedulerILb0ELi128ELb0EEEEEEEEEvNT_6ParamsE$_ZN4cute8smem_ptrIPN7cutlass6half_tEECI1NS_12iter_adaptorIS3_S4_EEES3_) ;  /* 0xffffa6b000007944 */ /* 0x000fea0003c3ffff */
[----:B-1----:R1:W5:Y:S01]  /*f6a0*/  LDL.64 R2, [R1+0x758] ;  /* 0x0007580001027983 */ /* 0x0023620000100a00 */
[----:B------:R-:W-:Y:S02]  /*f6b0*/  MOV R83, R64 ;  /* 0x0000004000537202 */ /* 0x000fe40000000f00 */
[----:B------:R-:W-:Y:S02]  /*f6c0*/  MOV R38, 0xf6e0 ;  /* 0x0000f6e000267802 */ /* 0x000fe40000000f00 */
[----:B-1---5:R-:W-:Y:S05]  /*f6d0*/  CALL.REL.NOINC `($_ZN7cutlass13device_kernelIN5flash19enable_sm80_to_sm89INS1_16FlashAttnBwdSm80INS1_25CollectiveMainloopBwdSm80ILi2ELi2EN4cute5tupleIJNS5_1CILi128EEES8_NS7_ILi64EEEEEENS_6half_tEfNS_4arch4Sm80ELb1ELb0ELb1ELb0ELb0ELb0ELb0ELb0ELi2ELi4ELi4ELi4ELb0EEENS1_21CollectiveEpilogueBwdISA_SB_SD_Li256ELb0ELb0ELi2EEENS1_25SingleTileBwdLPTSchedulerILb0ELi128ELb0EEEEEEEEEvNT_6ParamsE$_ZN4cute3eso3ESOILb1ELb0EJNS_6LayoutINS_5tupleIJNS3_IJNS_1CILi8EEENS4_ILi1EEEEEENS4_ILi2EEEEEENS3_IJNS3_IJS6_NS4_ILi0EEEEEENS4_ILi4096EEEEEEEENS_10ViewEngineINS_8smem_ptrIPN7cutlass6half_tEEEEEEEC2ERKSE_RKSL_) ;  /* 0xffff9af000007944 */ /* 0x022fea0003c3ffff */
[----:B-1----:R1:W5:Y:S01]  /*f6e0*/  LDL.64 R36, [R1+0x758] ;  /* 0x0007580001247983 */ /* 0x0023620000100a00 */
[----:B------:R-:W-:Y:S01]  /*f6f0*/  IMAD.MOV.U32 R83, RZ, RZ, R64 ;  /* 0x000000ffff537224 */ /* 0x000fe200078e0040 */
[----:B------:R-:W-:Y:S02]  /*f700*/  MOV R3, 0x1 ;  /* 0x0000000100037802 */ /* 0x000fe40000000f00 */
[----:B------:R-:W-:-:S02]  /*f710*/  MOV R46, 0xf730 ;  /* 0x0000f730002e7802 */ /* 0x000fc40000000f00 */
[----:B-1---5:R-:W-:Y:S05]  /*f720*/  CALL.REL.NOINC `($_ZN7cutlass13device_kernelIN5flash19enable_sm80_to_sm89INS1_16FlashAttnBwdSm80INS1_25CollectiveMainloopBwdSm80ILi2ELi2EN4cute5tupleIJNS5_1CILi128EEES8_NS7_ILi64EEEEEENS_6half_tEfNS_4arch4Sm80ELb1ELb0ELb1ELb0ELb0ELb0ELb0ELb0ELi2ELi4ELi4ELi4ELb0EEENS1_21CollectiveEpilogueBwdISA_SB_SD_Li256ELb0ELb0ELi2EEENS1_25SingleTileBwdLPTSchedulerILb0ELi128ELb0EEEEEEEEEvNT_6ParamsE$_ZN4cute3eso3ESOILb1ELb0EJNS_10UnderscoreES2_iEEC2ERKS2_S5_RKi) ;  /* 0xffff84d000007944 */ /* 0x022fea0003c3ffff */
[----:B-1----:R-:W2:Y:S01]  /*f730*/  LDL R3, [R1+0x758] ;  /* 0x0007580001037983 */ /* 0x002ea20000100800 */
[----:B------:R-:W-:Y:S01]  /*f740*/  IMAD.MOV.U32 R83, RZ, RZ, R64 ;  /* 0x000000ffff537224 */ /* 0x000fe200078e0040 */
[----:B------:R-:W-:-:S02]  /*f750*/  MOV R38, 0xf780 ;  /* 0x0000f78000267802 */ /* 0x000fc40000000f00 */
[----:B--2---:R-:W-:Y:S02]  /*f760*/  SHF.L.U32 R3, R3, 0x4, RZ ;  /* 0x0000000403037819 */ /* 0x004fe400000006ff */
[----:B------:R-:W-:Y:S05]  /*f770*/  CALL.REL.NOINC `($_ZN7cutlass13device_kernelIN5flash19enable_sm80_to_sm89INS1_16FlashAttnBwdSm80INS1_25CollectiveMainloopBwdSm80ILi2ELi2EN4cute5tupleIJNS5_1CILi128EEES8_NS7_ILi64EEEEEENS_6half_tEfNS_4arch4Sm80ELb1ELb0ELb1ELb0ELb0ELb0ELb0ELb0ELi2ELi4ELi4ELi4ELb0EEENS1_21CollectiveEpilogueBwdISA_SB_SD_Li256ELb0ELb0ELi2EEENS1_25SingleTileBwdLPTSchedulerILb0ELi128ELb0EEEEEEEEEvNT_6ParamsE$_ZN4cute3eso3ESOILb1ELb0EJNS_6LayoutINS_5tupleIJNS3_IJNS_1CILi8EEENS4_ILi1EEEEEENS4_ILi2EEEEEENS3_IJNS3_IJS6_NS4_ILi0EEEEEES5_EEEEEiEEC2ERKSD_RKi) ;  /* 0xffff9c2000007944 */ /* 0x000fea0003c3ffff */
[----:B-1----:R-:W2:Y:S01]  /*f780*/  LDL R3, [R1+0x758] ;  /* 0x0007580001037983 */ /* 0x002ea20000100800 */
[----:B------:R-:W-:Y:S02]  /*f790*/  MOV R83, R64 ;  /* 0x0000004000537202 */ /* 0x000fe40000000f00 */
[----:B------:R-:W-:Y:S01]  /*f7a0*/  MOV R48, 0xf7d0 ;  /* 0x0000f7d000307802 */ /* 0x000fe20000000f00 */
[----:B--2---:R-:W-:-:S04]  /*f7b0*/  IMAD.WIDE R38, R3, 0x2, R26 ;  /* 0x0000000203267825 */ /* 0x004fc800078e021a */
[----:B------:R-:W-:Y:S05]  /*f7c0*/  CALL.REL.NOINC `($_ZN7cutlass13device_kernelIN5flash19enable_sm80_to_sm89INS1_16FlashAttnBwdSm80INS1_25CollectiveMainloopBwdSm80ILi2ELi2EN4cute5tupleIJNS5_1CILi128EEES8_NS7_ILi64EEEEEENS_6half_tEfNS_4arch4Sm80ELb1ELb0ELb1ELb0ELb0ELb0ELb0ELb0ELi2ELi4ELi4ELi4ELb0EEENS1_21CollectiveEpilogueBwdISA_SB_SD_Li256ELb0ELb0ELi2EEENS1_25SingleTileBwdLPTSchedulerILb0ELi128ELb0EEEEEEEEEvNT_6ParamsE$_ZN4cute3eso3ESOILb1ELb0EJNS_6LayoutINS_5tupleIJNS3_IJNS_1CILi8EEENS4_ILi1EEEEEENS4_ILi2EEEEEENS3_IJNS3_IJS6_NS4_ILi0EEEEEES5_EEEEENS_10ViewEngineIPN7cutlass6half_tEEEEEC2ERKSD_RKSI_) ;  /* 0xffff9b9000007944 */ /* 0x000fea0003c3ffff */
[----:B------:R2:W5:Y:S01]  /*f7d0*/  LDL.64 R2, [R1+0x758] ;  /* 0x0007580001027983 */ /* 0x0005620000100a00 */
[----:B------:R-:W-:Y:S02]  /*f7e0*/  MOV R83, R64 ;  /* 0x0000004000537202 */ /* 0x000fe40000000f00 */
[----:B-1----:R-:W-:Y:S02]  /*f7f0*/  MOV R46, 0xf810 ;  /* 0x0000f810002e7802 */ /* 0x002fe40000000f00 */
[----:B--2--5:R-:W-:Y:S05]  /*f800*/  CALL.REL.NOINC `($_ZN7cutlass13device_kernelIN5flash19enable_sm80_to_sm89INS1_16FlashAttnBwdSm80INS1_25CollectiveMainloopBwdSm80ILi2ELi2EN4cute5tupleIJNS5_1CILi128EEES8_NS7_ILi64EEEEEENS_6half_tEfNS_4arch4Sm80ELb1ELb0ELb1ELb0ELb0ELb0ELb0ELb0ELi2ELi4ELi4ELi4ELb0EEENS1_21CollectiveEpilogueBwdISA_SB_SD_Li256ELb0ELb0ELi2EEENS1_25SingleTileBwdLPTSchedulerILb0ELi128ELb0EEEEEEEEEvNT_6ParamsE$_ZN4cute3eso3ESOILb1ELb0EJNS_6LayoutINS_5tupleIJNS3_IJNS_1CILi8EEENS4_ILi1EEEEEENS3_IJNS4_ILi2EEEEEEEEENS3_IJNS3_IJS6_NS4_ILi0EEEEEENS3_IJNS4_ILi4096EEEEEEEEEEENS_10ViewEngineINS_8smem_ptrIPN7cutlass6half_tEEEEEEEC2ERKSG_RKSN_) ;  /* 0xffff97c000007944 */ /* 0x024fea0003c3ffff */
[----:B-1----:R1:W5:Y:S01]  /*f810*/  LDL.64 R36, [R1+0x758] ;  /* 0x0007580001247983 */ /* 0x0023620000100a00 */
[----:B------:R-:W-:Y:S02]  /*f820*/  MOV R83, R64 ;  /* 0x0000004000537202 */ /* 0x000fe40000000f00 */
[----:B------:R-:W-:-:S02]  /*f830*/  MOV R46, 0xf850 ;  /* 0x0000f850002e7802 */ /* 0x000fc40000000f00 */
[----:B-1---5:R-:W-:Y:S05]  /*f840*/  CALL.REL.NOINC `($_ZN7cutlass13device_kernelIN5flash19enable_sm80_to_sm89INS1_16FlashAttnBwdSm80INS1_25CollectiveMainloopBwdSm80ILi2ELi2EN4cute5tupleIJNS5_1CILi128EEES8_NS7_ILi64EEEEEENS_6half_tEfNS_4arch4Sm80ELb1ELb0ELb1ELb0ELb0ELb0ELb0ELb0ELi2ELi4ELi4ELi4ELb0EEENS1_21CollectiveEpilogueBwdISA_SB_SD_Li256ELb0ELb0ELi2EEENS1_25SingleTileBwdLPTSchedulerILb0ELi128ELb0EEEEEEEEEvNT_6ParamsE$_ZN4cute3eso3ESOILb1ELb0EJNS_6LayoutINS_5tupleIJNS3_IJNS_1CILi8EEENS4_ILi1EEEEEENS3_IJNS4_ILi2EEEEEEEEENS3_IJNS3_IJS6_NS4_ILi0EEEEEENS3_IJS5_EEEEEEEENS_10ViewEngineIPN7cutlass6half_tEEEEEC2ERKSF_RKSK_) ;  /* 0xffff988000007944 */ /* 0x022fea0003c3ffff */
[----:B-1----:R1:W5:Y:S01]  /*f850*/  LDL.64 R2, [R1+0x758] ;  /* 0x0007580001027983 */ /* 0x0023620000100a00 */
[----:B------:R-:W-:-:S02]  /*f860*/  MOV R83, R64 ;  /* 0x0000004000537202 */ /* 0x000fc40000000f00 */
[----:B------:R-:W-:Y:S02]  /*f870*/  MOV R46, 0xf890 ;  /* 0x0000f890002e7802 */ /* 0x000fe40000000f00 */
[----:B-1---5:R-:W-:Y:S05]  /*f880*/  CALL.REL.NOINC `($_ZN7cutlass13device_kernelIN5flash19enable_sm80_to_sm89INS1_16FlashAttnBwdSm80INS1_25CollectiveMainloopBwdSm80ILi2ELi2EN4cute5tupleIJNS5_1CILi128EEES8_NS7_ILi64EEEEEENS_6half_tEfNS_4arch4Sm80ELb1ELb0ELb1ELb0ELb0ELb0ELb0ELb0ELi2ELi4ELi4ELi4ELb0EEENS1_21CollectiveEpilogueBwdISA_SB_SD_Li256ELb0ELb0ELi2EEENS1_25SingleTileBwdLPTSchedulerILb0ELi128ELb0EEEEEEEEEvNT_6ParamsE$_ZN4cute3eso3ESOILb1ELb0EJNS_6LayoutINS_5tupleIJNS3_IJNS3_IJNS_1CILi8EEENS4_ILi1EEEEEES6_EEENS3_IJNS3_IJS6_S6_EEENS4_ILi2EEEEEEEEENS3_IJNS3_IJNS3_IJS6_NS4_ILi0EEEEEESD_EEENS3_IJNS3_IJSD_SD_EEES5_EEEEEEEENS_10ViewEngineIPN7cutlass6half_tEEEEEC2ERKSJ_RKSO_) ;  /* 0xffff8e5000007944 */ /* 0x022fea0003c3ffff */
[----:B-1----:R1:W5:Y:S01]  /*f890*/  LDL.64 R38, [R1+0x758] ;  /* 0x0007580001267983 */ /* 0x0023620000100a00 */
[----:B------:R-:W-:Y:S02]  /*f8a0*/  MOV R83, R64 ;  /* 0x0000004000537202 */ /* 0x000fe40000000f00 */
[----:B------:R-:W-:Y:S02]  /*f8b0*/  MOV R46, 0xf8d0 ;  /* 0x0000f8d0002e7802 */ /* 0x000fe40000000f00 */
[----:B-1---5:R-:W-:Y:S05]  /*f8c0*/  CALL.REL.NOINC `($_ZN7cutlass13device_kernelIN5flash19enable_sm80_to_sm89INS1_16FlashAttnBwdSm80INS1_25CollectiveMainloopBwdSm80ILi2ELi2EN4cute5tupleIJNS5_1CILi128EEES8_NS7_ILi64EEEEEENS_6half_tEfNS_4arch4Sm80ELb1ELb0ELb1ELb0ELb0ELb0ELb0ELb0ELi2ELi4ELi4ELi4ELb0EEENS1_21CollectiveEpilogueBwdISA_SB_SD_Li256ELb0ELb0ELi2EEENS1_25SingleTileBwdLPTSchedulerILb0ELi128ELb0EEEEEEEEEvNT_6ParamsE$_ZN4cute3eso3ESOILb1ELb0EJNS_6LayoutINS_5tupleIJNS3_IJNS3_IJNS_1CILi8EEENS4_ILi1EEEEEES6_EEENS3_IJNS3_IJS6_S6_EEENS4_ILi2EEEEEEEEENS3_IJNS3_IJNS3_IJS6_NS4_ILi0EEEEEESD_EEENS3_IJNS3_IJSD_SD_EEENS4_ILi4096EEEEEEEEEEENS_10ViewEngineINS_8smem_ptrIPN7cutlass6half_tEEEEEEEC2ERKSK_RKSR_) ;  /* 0xffff8d5000007944 */ /* 0x022fea0003c3ffff */
[----:B-1----:R1:W5:Y:S01]  /*f8d0*/  LDL.64 R2, [R1+0x758] ;  /* 0x0007580001027983 */ /* 0x0023620000100a00 */
[----:B------:R-:W-:Y:S02]  /*f8e0*/  MOV R83, R64 ;  /* 0x0000004000537202 */ /* 0x000fe40000000f00 */
[----:B------:R-:W-:Y:S02]  /*f8f0*/  MOV R48, 0xf910 ;  /* 0x0000f91000307802 */ /* 0x000fe40000000f00 */
[----:B-1---5:R-:W-:Y:S05]  /*f900*/  CALL.REL.NOINC `($_ZN7cutlass13device_kernelIN5flash19enable_sm80_to_sm89INS1_16FlashAttnBwdSm80INS1_25CollectiveMainloopBwdSm80ILi2ELi2EN4cute5tupleIJNS5_1CILi128EEES8_NS7_ILi64EEEEEENS_6half_tEfNS_4arch4Sm80ELb1ELb0ELb1ELb0ELb0ELb0ELb0ELb0ELi2ELi4ELi4ELi4ELb0EEENS1_21CollectiveEpilogueBwdISA_SB_SD_Li256ELb0ELb0ELi2EEENS1_25SingleTileBwdLPTSchedulerILb0ELi128ELb0EEEEEEEEEvNT_6ParamsE$_ZN4cute3eso3ESOILb1ELb0EJNS_6LayoutINS_5tupleIJNS3_IJNS_1CILi8EEENS4_ILi1EEEEEENS4_ILi2EEEEEENS3_IJNS3_IJS6_NS4_ILi0EEEEEES5_EEEEENS_10ViewEngineIPN7cutlass6half_tEEEEEC2ERKSD_RKSI_) ;  /* 0xffff9a5000007944 */ /* 0x022fea0003c3ffff */
[----:B------:R2:W5:Y:S01]  /*f910*/  LDL.64 R12, [R1+0x758] ;  /* 0x00075800010c7983 */ /* 0x0005620000100a00 */
[----:B-1----:R-:W-:Y:S02]  /*f920*/  MOV R38, R64 ;  /* 0x0000004000267202 */ /* 0x002fe40000000f00 */
[----:B------:R-:W-:Y:S02]  /*f930*/  MOV R46, 0xf950 ;  /* 0x0000f950002e7802 */ /* 0x000fe40000000f00 */
[----:B--2--5:R-:W-:Y:S05]  /*f940*/  CALL.REL.NOINC `($_ZN7cutlass13device_kernelIN5flash19enable_sm80_to_sm89INS1_16FlashAttnBwdSm80INS1_25CollectiveMainloopBwdSm80ILi2ELi2EN4cute5tupleIJNS5_1CILi128EEES8_NS7_ILi64EEEEEENS_6half_tEfNS_4arch4Sm80ELb1ELb0ELb1ELb0ELb0ELb0ELb0ELb0ELi2ELi4ELi4ELi4ELb0EEENS1_21CollectiveEpilogueBwdISA_SB_SD_Li256ELb0ELb0ELi2EEENS1_25SingleTileBwdLPTSchedulerILb0ELi128ELb0EEEEEEEEEvNT_6ParamsE$_ZN4cute8smem_ptrIPN7cutlass6half_tEECI1NS_12iter_adaptorIS3_S4_EEES3_) ;  /* 0xffffa40000007944 */ /* 0x024fea0003c3ffff */
[----:B-1----:R1:W5:Y:S01]  /*f950*/  LDL.64 R2, [R1+0x758] ;  /* 0x0007580001027983 */ /* 0x0023620000100a00 */
[----:B------:R-:W-:-:S02]  /*f960*/  MOV R83, R64 ;  /* 0x0000004000537202 */ /* 0x000fc40000000f00 */
[----:B------:R-:W-:Y:S02]  /*f970*/  MOV R38, 0xf990 ;  /* 0x0000f99000267802 */ /* 0x000fe40000000f00 */
[----:B-1---5:R-:W-:Y:S05]  /*f980*/  CALL.REL.NOINC `($_ZN7cutlass13device_kernelIN5flash19enable_sm80_to_sm89INS1_16FlashAttnBwdSm80INS1_25CollectiveMainloopBwdSm80ILi2ELi2EN4cute5tupleIJNS5_1CILi128EEES8_NS7_ILi64EEEEEENS_6half_tEfNS_4arch4Sm80ELb1ELb0ELb1ELb0ELb0ELb0ELb0ELb0ELi2ELi4ELi4ELi4ELb0EEENS1_21CollectiveEpilogueBwdISA_SB_SD_Li256ELb0ELb0ELi2EEENS1_25SingleTileBwdLPTSchedulerILb0ELi128ELb0EEEEEEEEEvNT_6ParamsE$_ZN4cute3eso3ESOILb1ELb0EJNS_6LayoutINS_5tupleIJNS3_IJNS_1CILi8EEENS4_ILi1EEEEEENS4_ILi2EEEEEENS3_IJNS3_IJS6_NS4_ILi0EEEEEENS4_ILi4096EEEEEEEENS_10ViewEngineINS_8smem_ptrIPN7cutlass6half_tEEEEEEEC2ERKSE_RKSL_) ;  /* 0xffff984000007944 */ /* 0x022fea0003c3ffff */
[----:B------:R2:W5:Y:S01]  /*f990*/  LDL.64 R14, [R1+0x758] ;  /* 0x00075800010e7983 */ /* 0x0005620000100a00 */
[----:B------:R-:W-:Y:S01]  /*f9a0*/  IMAD.MOV.U32 R83, RZ, RZ, R64 ;  /* 0x000000ffff537224 */ /* 0x000fe200078e0040 */
[----:B------:R-:W-:Y:S02]  /*f9b0*/  MOV R47, RZ ;  /* 0x000000ff002f7202 */ /* 0x000fe40000000f00 */
[----:B------:R-:W-:Y:S02]  /*f9c0*/  MOV R46, 0xf9e0 ;  /* 0x0000f9e0002e7802 */ /* 0x000fe40000000f00 */
[----:B-12--5:R-:W-:Y:S05]  /*f9d0*/  CALL.REL.NOINC `($_ZN7cutlass13device_kernelIN5flash19enable_sm80_to_sm89INS1_16FlashAttnBwdSm80INS1_25CollectiveMainloopBwdSm80ILi2ELi2EN4cute5tupleIJNS5_1CILi128EEES8_NS7_ILi64EEEEEENS_6half_tEfNS_4arch4Sm80ELb1ELb0ELb1ELb0ELb0ELb0ELb0ELb0ELi2ELi4ELi4ELi4ELb0EEENS1_21CollectiveEpilogueBwdISA_SB_SD_Li256ELb0ELb0ELi2EEENS1_25SingleTileBwdLPTSchedulerILb0ELi128ELb0EEEEEEEEEvNT_6ParamsE$_ZN4cute3eso3ESOILb1ELb0EJNS_10UnderscoreEiEEC2ERKS2_RKi) ;  /* 0xffff826000007944 */ /* 0x026fea0003c3ffff */
[----:B------:R-:W2:Y:S01]  /*f9e0*/  LDL R37, [R1+0x758] ;  /* 0x0007580001257983 */ /* 0x000ea20000100800 */
[----:B------:R-:W-:Y:S01]  /*f9f0*/  IMAD.MOV.U32 R83, RZ, RZ, R64 ;  /* 0x000000ffff537224 */ /* 0x000fe200078e0040 */
[----:B------:R-:W-:Y:S02]  /*fa00*/  MOV R38, 0xfa30 ;  /* 0x0000fa3000267802 */ /* 0x000fe40000000f00 */
        /* <DEDUP_REMOVED lines=8> */
[----:B------:R-:W-:-:S02]  /*fa90*/  MOV R83, R64 ;  /* 0x0000004000537202 */ /* 0x000fc40000000f00 */
[----:B------:R-:W-:Y:S02]  /*faa0*/  MOV R38, 0xfac0 ;  /* 0x0000fac000267802 */ /* 0x000fe40000000f00 */
[----:B-1---5:R-:W-:Y:S05]  /*fab0*/  CALL.REL.NOINC `($_ZN7cutlass13device_kernelIN5flash19enable_sm80_to_sm89INS1_16FlashAttnBwdSm80INS1_25CollectiveMainloopBwdSm80ILi2ELi2EN4cute5tupleIJNS5_1CILi128EEES8_NS7_ILi64EEEEEENS_6half_tEfNS_4arch4Sm80ELb1ELb0ELb1ELb0ELb0ELb0ELb0ELb0ELi2ELi4ELi4ELi4ELb0EEENS1_21CollectiveEpilogueBwdISA_SB_SD_Li256ELb0ELb0ELi2EEENS1_25SingleTileBwdLPTSchedulerILb0ELi128ELb0EEEEEEEEEvNT_6ParamsE$_ZN4cute3eso3ESOILb1ELb0EJNS_6LayoutINS_5tupleIJNS3_IJNS_1CILi8EEENS4_ILi1EEEEEEEEENS3_IJNS3_IJS6_NS4_ILi0EEEEEEEEEEENS_10ViewEngineINS_8smem_ptrIPN7cutlass6half_tEEEEEEEC2ERKSC_RKSJ_) ;  /* 0xffff944000007944 */ /* 0x022fea0003c3ffff */
[----:B-1----:R1:W5:Y:S01]  /*fac0*/  LDL.64 R2, [R1+0x758] ;  /* 0x0007580001027983 */ /* 0x0023620000100a00 */
[----:B------:R-:W-:Y:S01]  /*fad0*/  IMAD.MOV.U32 R83, RZ, RZ, R64 ;  /* 0x000000ffff537224 */ /* 0x000fe200078e0040 */
[----:B------:R-:W-:Y:S02]  /*fae0*/  MOV R47, RZ ;  /* 0x000000ff002f7202 */ /* 0x000fe40000000f00 */
[----:B------:R-:W-:Y:S02]  /*faf0*/  MOV R46, 0xfb10 ;  /* 0x0000fb10002e7802 */ /* 0x000fe40000000f00 */
[----:B-1---5:R-:W-:Y:S05]  /*fb00*/  CALL.REL.NOINC `($_ZN7cutlass13device_kernelIN5flash19enable_sm80_to_sm89INS1_16FlashAttnBwdSm80INS1_25CollectiveMainloopBwdSm80ILi2ELi2EN4cute5tupleIJNS5_1CILi128EEES8_NS7_ILi64EEEEEENS_6half_tEfNS_4arch4Sm80ELb1ELb0ELb1ELb0ELb0ELb0ELb0ELb0ELi2ELi4ELi4ELi4ELb0EEENS1_21CollectiveEpilogueBwdISA_SB_SD_Li256ELb0ELb0ELi2EEENS1_25SingleTileBwdLPTSchedulerILb0ELi128ELb0EEEEEEEEEvNT_6ParamsE$_ZN4cute3eso3ESOILb1ELb0EJNS_10UnderscoreEiEEC2ERKS2_RKi) ;  /* 0xffff813000007944 */ /* 0x022fea0003c3ffff */
        /* <DEDUP_REMOVED lines=108> */
[----:B------:R-:W-:Y:S05]  /*101d0*/  CALL.REL.NOINC `($_ZN7cutlass13device_kernelIN5flash19enable_sm80_to_sm89INS1_16FlashAttnBwdSm80INS1_25CollectiveMainloopBwdSm80ILi2ELi2EN4cute5tupleIJNS5_1CILi128EEES8_NS7_ILi64EEEEEENS_6half_tEfNS_4arch4Sm80ELb1ELb0ELb1ELb0ELb0ELb0ELb0ELb0ELi2ELi4ELi4ELi4ELb0EEENS1_21CollectiveEpilogueBwdISA_SB_SD_Li256ELb0ELb0ELi2EEENS1_25SingleTileBwdLPTSchedulerILb0ELi128ELb0EEEEEEEEEvNT_6ParamsE$_ZN4cute3eso3ESOILb1ELb0EJNS_6LayoutINS_5tupleIJNS3_IJNS_1CILi8EEENS4_ILi1EEEEEENS4_ILi4EEEEEENS3_IJNS3_IJS6_NS4_ILi0EEEEEENS4_ILi2048EEEEEEEEiEEC2ERKSE_RKi) ;  /* 0xffff933000007944 */ /* 0x000fea0003c3ffff */
[----:B------:R-:W-:Y:S01]  /*101e0*/  ULDC.64 UR4, c[0x0][0x118] ;  /* 0x0000460000047ab9 */ /* 0x000fe20000000a00 */
[----:B-1----:R-:W2:Y:S04]  /*101f0*/  LDL R2, [R1+0x758] ;  /* 0x0007580001027983 */ /* 0x002ea80000100800 */
[----:B------:R-:W2:Y:S01]  /*10200*/  LD.E.64 R4, [R28.64+0x8] ;  /* 0x000008041c047980 */ /* 0x000ea2000c101b00 */
[----:B------:R-:W-:Y:S02]  /*10210*/  MOV R38, R64 ;  /* 0x0000004000267202 */ /* 0x000fe40000000f00 */
[----:B------:R-:W-:Y:S01]  /*10220*/  MOV R46, 0x10250 ;  /* 0x00010250002e7802 */ /* 0x000fe20000000f00 */
[----:B--2---:R-:W-:-:S04]  /*10230*/  IMAD.WIDE R2, R2, 0x2, R4 ;  /* 0x0000000202027825 */ /* 0x004fc800078e0204 */
[----:B------:R-:W-:Y:S05]  /*10240*/  CALL.REL.NOINC `($_ZN7cutlass13device_kernelIN5flash19enable_sm80_to_sm89INS1_16FlashAttnBwdSm80INS1_25CollectiveMainloopBwdSm80ILi2ELi2EN4cute5tupleIJNS5_1CILi128EEES8_NS7_ILi64EEEEEENS_6half_tEfNS_4arch4Sm80ELb1ELb0ELb1ELb0ELb0ELb0ELb0ELb0ELi2ELi4ELi4ELi4ELb0EEENS1_21CollectiveEpilogueBwdISA_SB_SD_Li256ELb0ELb0ELi2EEENS1_25SingleTileBwdLPTSchedulerILb0ELi128ELb0EEEEEEEEEvNT_6ParamsE$_ZN4cute8smem_ptrIPN7cutlass6half_tEECI1NS_12iter_adaptorIS3_S4_EEES3_) ;  /* 0xffff9b0000007944 */ /* 0x000fea0003c3ffff */
[----:B-1----:R1:W5:Y:S01]  /*10250*/  LDL.64 R2, [R1+0x758] ;  /* 0x0007580001027983 */ /* 0x0023620000100a00 */
[----:B------:R-:W-:-:S03]  /*10260*/  MOV R16, 0x10280 ;  /* 0x0001028000107802 */ /* 0x000fc60000000f00 */
[----:B-1---5:R-:W-:Y:S05]  /*10270*/  CALL.REL.NOINC `($_ZN7cutlass13device_kernelIN5flash19enable_sm80_to_sm89INS1_16FlashAttnBwdSm80INS1_25CollectiveMainloopBwdSm80ILi2ELi2EN4cute5tupleIJNS5_1CILi128EEES8_NS7_ILi64EEEEEENS_6half_tEfNS_4arch4Sm80ELb1ELb0ELb1ELb0ELb0ELb0ELb0ELb0ELi2ELi4ELi4ELi4ELb0EEENS1_21CollectiveEpilogueBwdISA_SB_SD_Li256ELb0ELb0ELi2EEENS1_25SingleTileBwdLPTSchedulerILb0ELi128ELb0EEEEEEEEEvNT_6ParamsE$_ZN4cute3eso3ESOILb1ELb0EJNS_6LayoutINS_5tupleIJNS3_IJNS_1CILi8EEENS4_ILi1EEEEEENS4_ILi4EEEEEENS3_IJNS3_IJS6_NS4_ILi0EEEEEENS4_ILi2048EEEEEEEENS_10ViewEngineINS_8smem_ptrIPN7cutlass6half_tEEEEEEEC2ERKSE_RKSL_) ;  /* 0xffff925000007944 */ /* 0x022fea0003c3ffff */
[----:B------:R2:W5:Y:S01]  /*10280*/  LDL.64 R4, [R1+0x758] ;  /* 0x0007580001047983 */ /* 0x0005620000100a00 */
[----:B------:R-:W-:Y:S01]  /*10290*/  IMAD.MOV.U32 R83, RZ, RZ, R64 ;  /* 0x000000ffff537224 */ /* 0x000fe200078e0040 */
[----:B-1----:R-:W-:-:S02]  /*102a0*/  MOV R3, 0x1 ;  /* 0x0000000100037802 */ /* 0x002fc40000000f00 */
[----:B------:R-:W-:Y:S02]  /*102b0*/  MOV R46, 0x102d0 ;  /* 0x000102d0002e7802 */ /* 0x000fe40000000f00 */
[----:B--2--5:R-:W-:Y:S05]  /*102c0*/  CALL.REL.NOINC `($_ZN7cutlass13device_kernelIN5flash19enable_sm80_to_sm89INS1_16FlashAttnBwdSm80INS1_25CollectiveMainloopBwdSm80ILi2ELi2EN4cute5tupleIJNS5_1CILi128EEES8_NS7_ILi64EEEEEENS_6half_tEfNS_4arch4Sm80ELb1ELb0ELb1ELb0ELb0ELb0ELb0ELb0ELi2ELi4ELi4ELi4ELb0EEENS1_21CollectiveEpilogueBwdISA_SB_SD_Li256ELb0ELb0ELi2EEENS1_25SingleTileBwdLPTSchedulerILb0ELi128ELb0EEEEEEEEEvNT_6ParamsE$_ZN4cute3eso3ESOILb1ELb0EJNS_10UnderscoreES2_iEEC2ERKS2_S5_RKi) ;  /* 0xffff793000007944 */ /* 0x024fea0003c3ffff */
[----:B-1----:R-:W2:Y:S01]  /*102d0*/  LDL R3, [R1+0x758] ;  /* 0x0007580001037983 */ /* 0x002ea20000100800 */
[----:B------:R-:W-:Y:S02]  /*102e0*/  MOV R12, 0x10310 ;  /* 0x00010310000c7802 */ /* 0x000fe40000000f00 */
[----:B--2---:R-:W-:Y:S02]  /*102f0*/  SHF.L.U32 R3, R3, 0x5, RZ ;  /* 0x0000000503037819 */ /* 0x004fe400000006ff */
[----:B------:R-:W-:Y:S05]  /*10300*/  CALL.REL.NOINC `($_ZN7cutlass13device_kernelIN5flash19enable_sm80_to_sm89INS1_16FlashAttnBwdSm80INS1_25CollectiveMainloopBwdSm80ILi2ELi2EN4cute5tupleIJNS5_1CILi128EEES8_NS7_ILi64EEEEEENS_6half_tEfNS_4arch4Sm80ELb1ELb0ELb1ELb0ELb0ELb0ELb0ELb0ELi2ELi4ELi4ELi4ELb0EEENS1_21CollectiveEpilogueBwdISA_SB_SD_Li256ELb0ELb0ELi2EEENS1_25SingleTileBwdLPTSchedulerILb0ELi128ELb0EEEEEEEEEvNT_6ParamsE$_ZN4cute3eso3ESOILb1ELb0EJNS_6LayoutINS_5tupleIJNS3_IJNS_1CILi8EEENS4_ILi1EEEEEENS4_ILi4EEEEEENS3_IJNS3_IJS6_NS4_ILi0EEEEEES5_EEEEEiEEC2ERKSD_RKi) ;  /* 0xffff92a000007944 */ /* 0x000fea0003c3ffff */
[----:B-1----:R-:W2:Y:S01]  /*10310*/  LDL R3, [R1+0x758] ;  /* 0x0007580001037983 */ /* 0x002ea20000100800 */
[----:B------:R-:W-:Y:S01]  /*10320*/  MOV R14, 0x10360 ;  /* 0x00010360000e7802 */ /* 0x000fe20000000f00 */
[----:B--2---:R-:W-:-:S05]  /*10330*/  IMAD.WIDE R12, R3, 0x2, R24 ;  /* 0x00000002030c7825 */ /* 0x004fca00078e0218 */
[----:B------:R-:W-:Y:S02]  /*10340*/  MOV R15, R13 ;  /* 0x0000000d000f7202 */ /* 0x000fe40000000f00 */
[----:B------:R-:W-:Y:S05]  /*10350*/  CALL.REL.NOINC `($_ZN7cutlass13device_kernelIN5flash19enable_sm80_to_sm89INS1_16FlashAttnBwdSm80INS1_25CollectiveMainloopBwdSm80ILi2ELi2EN4cute5tupleIJNS5_1CILi128EEES8_NS7_ILi64EEEEEENS_6half_tEfNS_4arch4Sm80ELb1ELb0ELb1ELb0ELb0ELb0ELb0ELb0ELi2ELi4ELi4ELi4ELb0EEENS1_21CollectiveEpilogueBwdISA_SB_SD_Li256ELb0ELb0ELi2EEENS1_25SingleTileBwdLPTSchedulerILb0ELi128ELb0EEEEEEEEEvNT_6ParamsE$_ZN4cute3eso3ESOILb1ELb0EJNS_6LayoutINS_5tupleIJNS3_IJNS_1CILi8EEENS4_ILi1EEEEEENS4_ILi4EEEEEENS3_IJNS3_IJS6_NS4_ILi0EEEEEES5_EEEEENS_10ViewEngineIPN7cutlass6half_tEEEEEC2ERKSD_RKSI_) ;  /* 0xffff91f000007944 */ /* 0x000fea0003c3ffff */
[----:B------:R2:W5:Y:S01]  /*10360*/  LDL.64 R2, [R1+0x758] ;  /* 0x0007580001027983 */ /* 0x0005620000100a00 */
[----:B------:R-:W-:Y:S01]  /*10370*/  IMAD.MOV.U32 R12, RZ, RZ, R4 ;  /* 0x000000ffff0c7224 */ /* 0x000fe200078e0004 */
[----:B------:R-:W-:Y:S02]  /*10380*/  MOV R15, R5 ;  /* 0x00000005000f7202 */ /* 0x000fe40000000f00 */
[----:B------:R-:W-:Y:S02]  /*10390*/  MOV R14, 0x103b0 ;  /* 0x000103b0000e7802 */ /* 0x000fe40000000f00 */
[----:B-12--5:R-:W-:Y:S05]  /*103a0*/  CALL.REL.NOINC `($_ZN7cutlass13device_kernelIN5flash19enable_sm80_to_sm89INS1_16FlashAttnBwdSm80INS1_25CollectiveMainloopBwdSm80ILi2ELi2EN4cute5tupleIJNS5_1CILi128EEES8_NS7_ILi64EEEEEENS_6half_tEfNS_4arch4Sm80ELb1ELb0ELb1ELb0ELb0ELb0ELb0ELb0ELi2ELi4ELi4ELi4ELb0EEENS1_21CollectiveEpilogueBwdISA_SB_SD_Li256ELb0ELb0ELi2EEENS1_25SingleTileBwdLPTSchedulerILb0ELi128ELb0EEEEEEEEEvNT_6ParamsE$_ZN4cute3eso3ESOILb1ELb0EJNS_6LayoutINS_5tupleIJNS3_IJNS_1CILi8EEENS4_ILi1EEEEEENS3_IJNS4_ILi4EEEEEEEEENS3_IJNS3_IJS6_NS4_ILi0EEEEEENS3_IJNS4_ILi2048EEEEEEEEEEENS_10ViewEngineINS_8smem_ptrIPN7cutlass6half_tEEEEEEEC2ERKSG_RKSN_) ;  /* 0xffff8d6000007944 */ /* 0x026fea0003c3ffff */
[----:B------:R2:W5:Y:S01]  /*103b0*/  LDL.64 R4, [R1+0x758] ;  /* 0x0007580001047983 */ /* 0x0005620000100a00 */
        /* <DEDUP_REMOVED lines=258> */
[----:B-12---:R-:W-:Y:S05]  /*113e0*/  CALL.REL.NOINC `($_ZN7cutlass13device_kernelIN5flash19enable_sm80_to_sm89INS1_16FlashAttnBwdSm80INS1_25CollectiveMainloopBwdSm80ILi2ELi2EN4cute5tupleIJNS5_1CILi128EEES8_NS7_ILi64EEEEEENS_6half_tEfNS_4arch4Sm80ELb1ELb0ELb1ELb0ELb0ELb0ELb0ELb0ELi2ELi4ELi4ELi4ELb0EEENS1_21CollectiveEpilogueBwdISA_SB_SD_Li256ELb0ELb0ELi2EEENS1_25SingleTileBwdLPTSchedulerILb0ELi128ELb0EEEEEEEEEvNT_6ParamsE$_ZN4cute3eso3ESOILb1ELb0EJNS_10UnderscoreES2_iEEC2ERKS2_S5_RKi) ;  /* 0xffff681000007944 */ /* 0x006fea0003c3ffff */
        /* <DEDUP_REMOVED lines=8> */
[----:B------:R-:W-:Y:S05]  /*11470*/  CALL.REL.NOINC `($_ZN7cutlass13device_kernelIN5flash19enable_sm80_to_sm89INS1_16FlashAttnBwdSm80INS1_25CollectiveMainloopBwdSm80ILi2ELi2EN4cute5tupleIJNS5_1CILi128EEES8_NS7_ILi64EEEEEENS_6half_tEfNS_4arch4Sm80ELb1ELb0ELb1ELb0ELb0ELb0ELb0ELb0ELi2ELi4ELi4ELi4ELb0EEENS1_21CollectiveEpilogueBwdISA_SB_SD_Li256ELb0ELb0ELi2EEENS1_25SingleTileBwdLPTSchedulerILb0ELi128ELb0EEEEEEEEEvNT_6ParamsE$_ZN4cute3eso3ESOILb1ELb0EJNS_6LayoutINS_5tupleIJNS3_IJNS_1CILi2EEES5_S5_EEES5_EEENS3_IJNS3_IJNS4_ILi1EEES5_NS4_ILi4EEEEEENS4_ILi8EEEEEEEEiEEC2ERKSD_RKi) ;  /* 0xffff7a0000007944 */ /* 0x000fea0003c3ffff */
[----:B-1----:R-:W2:Y:S01]  /*11480*/  LDL R3, [R1+0x758] ;  /* 0x0007580001037983 */ /* 0x002ea20000100800 */
[----:B------:R-:W-:Y:S01]  /*11490*/  MOV R6, 0x114d0 ;  /* 0x000114d000067802 */ /* 0x000fe20000000f00 */
[----:B--2---:R-:W-:-:S05]  /*114a0*/  IMAD.WIDE R10, R3, 0x2, R10 ;  /* 0x00000002030a7825 */ /* 0x004fca00078e020a */
[----:B------:R-:W-:Y:S02]  /*114b0*/  MOV R3, R11 ;  /* 0x0000000b00037202 */ /* 0x000fe40000000f00 */
[----:B------:R-:W-:Y:S05]  /*114c0*/  CALL.REL.NOINC `($_ZN7cutlass13device_kernelIN5flash19enable_sm80_to_sm89INS1_16FlashAttnBwdSm80INS1_25CollectiveMainloopBwdSm80ILi2ELi2EN4cute5tupleIJNS5_1CILi128EEES8_NS7_ILi64EEEEEENS_6half_tEfNS_4arch4Sm80ELb1ELb0ELb1ELb0ELb0ELb0ELb0ELb0ELi2ELi4ELi4ELi4ELb0EEENS1_21CollectiveEpilogueBwdISA_SB_SD_Li256ELb0ELb0ELi2EEENS1_25SingleTileBwdLPTSchedulerILb0ELi128ELb0EEEEEEEEEvNT_6ParamsE$_ZN4cute3eso3ESOILb1ELb0EJNS_6LayoutINS_5tupleIJNS3_IJNS_1CILi2EEES5_S5_EEES5_EEENS3_IJNS3_IJNS4_ILi1EEES5_NS4_ILi4EEEEEENS4_ILi8EEEEEEEENS_10ViewEngineIPN7cutlass6half_tEEEEEC2ERKSD_RKSI_) ;  /* 0xffff796000007944 */ /* 0x000fea0003c3ffff */
[----:B------:R2:W5:Y:S01]  /*114d0*/  LDL.64 R34, [R1+0x758] ;  /* 0x0007580001227983 */ /* 0x0005620000100a00 */
[----:B------:R-:W-:Y:S01]  /*114e0*/  IMAD.MOV.U32 R83, RZ, RZ, R64 ;  /* 0x000000ffff537224 */ /* 0x000fe200078e0040 */
[----:B------:R-:W-:Y:S02]  /*114f0*/  MOV R3, RZ ;  /* 0x000000ff00037202 */ /* 0x000fe40000000f00 */
[----:B------:R-:W-:Y:S02]  /*11500*/  MOV R46, 0x11520 ;  /* 0x00011520002e7802 */ /* 0x000fe40000000f00 */
[----:B-12--5:R-:W-:Y:S05]  /*11510*/  CALL.REL.NOINC `($_ZN7cutlass13device_kernelIN5flash19enable_sm80_to_sm89INS1_16FlashAttnBwdSm80INS1_25CollectiveMainloopBwdSm80ILi2ELi2EN4cute5tupleIJNS5_1CILi128EEES8_NS7_ILi64EEEEEENS_6half_tEfNS_4arch4Sm80ELb1ELb0ELb1ELb0ELb0ELb0ELb0ELb0ELi2ELi4ELi4ELi4ELb0EEENS1_21CollectiveEpilogueBwdISA_SB_SD_Li256ELb0ELb0ELi2EEENS1_25SingleTileBwdLPTSchedulerILb0ELi128ELb0EEEEEEEEEvNT_6ParamsE$_ZN4cute3eso3ESOILb1ELb0EJNS_10UnderscoreES2_iEEC2ERKS2_S5_RKi) ;  /* 0xffff66e000007944 */ /* 0x026fea0003c3ffff */
        /* <DEDUP_REMOVED lines=8> */
[----:B------:R-:W-:Y:S05]  /*115a0*/  CALL.REL.NOINC `($_ZN7cutlass13device_kernelIN5flash19enable_sm80_to_sm89INS1_16FlashAttnBwdSm80INS1_25CollectiveMainloopBwdSm80ILi2ELi2EN4cute5tupleIJNS5_1CILi128EEES8_NS7_ILi64EEEEEENS_6half_tEfNS_4arch4Sm80ELb1ELb0ELb1ELb0ELb0ELb0ELb0ELb0ELi2ELi4ELi4ELi4ELb0EEENS1_21CollectiveEpilogueBwdISA_SB_SD_Li256ELb0ELb0ELi2EEENS1_25SingleTileBwdLPTSchedulerILb0ELi128ELb0EEEEEEEEEvNT_6ParamsE$_ZN4cute3eso3ESOILb1ELb0EJNS_6LayoutINS_5tupleIJNS3_IJNS_1CILi2EEES5_EEENS4_ILi8EEEEEENS3_IJNS3_IJNS4_ILi1EEES5_EEENS4_ILi4EEEEEEEEiEEC2ERKSD_RKi) ;  /* 0xffff769000007944 */ /* 0x000fea0003c3ffff */
[----:B-1----:R-:W2:Y:S01]  /*115b0*/  LDL R3, [R1+0x758] ;  /* 0x0007580001037983 */ /* 0x002ea20000100800 */
[----:B------:R-:W-:Y:S01]  /*115c0*/  MOV R4, 0x11600 ;  /* 0x0001160000047802 */ /* 0x000fe20000000f00 */
[----:B--2---:R-:W-:-:S05]  /*115d0*/  IMAD.WIDE R2, R3, 0x2, R8 ;  /* 0x0000000203027825 */ /* 0x004fca00078e0208 */
[----:B------:R-:W-:Y:S02]  /*115e0*/  MOV R6, R2 ;  /* 0x0000000200067202 */ /* 0x000fe40000000f00 */
[----:B------:R-:W-:Y:S05]  /*115f0*/  CALL.REL.NOINC `($_ZN7cutlass13device_kernelIN5flash19enable_sm80_to_sm89INS1_16FlashAttnBwdSm80INS1_25CollectiveMainloopBwdSm80ILi2ELi2EN4cute5tupleIJNS5_1CILi128EEES8_NS7_ILi64EEEEEENS_6half_tEfNS_4arch4Sm80ELb1ELb0ELb1ELb0ELb0ELb0ELb0ELb0ELi2ELi4ELi4ELi4ELb0EEENS1_21CollectiveEpilogueBwdISA_SB_SD_Li256ELb0ELb0ELi2EEENS1_25SingleTileBwdLPTSchedulerILb0ELi128ELb0EEEEEEEEEvNT_6ParamsE$_ZN4cute3eso3ESOILb1ELb0EJNS_6LayoutINS_5tupleIJNS3_IJNS_1CILi2EEES5_EEENS4_ILi8EEEEEENS3_IJNS3_IJNS4_ILi1EEES5_EEENS4_ILi4EEEEEEEENS_10ViewEngineIPN7cutlass6half_tEEEEEC2ERKSD_RKSI_) ;  /* 0xffff75f000007944 */ /* 0x000fea0003c3ffff */
[----:B------:R2:W5:Y:S04]  /*11600*/  LDL.64 R40, [R1+0x758] ;  /* 0x0007580001287983 */ /* 0x0005680000100a00 */
[----:B------:R2:W-:Y:S02]  /*11610*/  STL [R1+0x770], RZ ;  /* 0x000770ff01007387 */ /* 0x0005e40000100800 */
.L_x_4105:
[----:B------:R-:W-:Y:S02]  /*11620*/  LOP3.LUT R33, R32, 0x1, RZ, 0xc0, !PT ;  /* 0x0000000120217812 */ /* 0x000fe400078ec0ff */
[----:B-1----:R-:W-:Y:S03]  /*11630*/  MOV R36, 0x11660 ;  /* 0x0001166000247802 */ /* 0x002fe60000000f00 */
[----:B------:R-:W-:Y:S02]  /*11640*/  IMAD.MOV.U32 R38, RZ, RZ, R33 ;  /* 0x000000ffff267224 */ /* 0x000fe400078e0021 */
[----:B-12--5:R-:W-:Y:S05]  /*11650*/  CALL.REL.NOINC `($_ZN7cutlass13device_kernelIN5flash19enable_sm80_to_sm89INS1_16FlashAttnBwdSm80INS1_25CollectiveMainloopBwdSm80ILi2ELi2EN4cute5tupleIJNS5_1CILi128EEES8_NS7_ILi64EEEEEENS_6half_tEfNS_4arch4Sm80ELb1ELb0ELb1ELb0ELb0ELb0ELb0ELb0ELi2ELi4ELi4ELi4ELb0EEENS1_21CollectiveEpilogueBwdISA_SB_SD_Li256ELb0ELb0ELi2EEENS1_25SingleTileBwdLPTSchedulerILb0ELi128ELb0EEEEEEEEEvNT_6ParamsE$_ZN4cute3eso3ESOILb1ELb0EJNS_10UnderscoreEiiEEC2ERKS2_RKiS7_) ;  /* 0xffff663000007944 */ /* 0x026fea0003c3ffff */
[----:B------:R-:W-:Y:S01]  /*11660*/  MOV R4, 0x116b0 ;  /* 0x000116b000047802 */ /* 0x000fe20000000f00 */
[----:B-1----:R-:W2:Y:S02]  /*11670*/  LDL.64 R2, [R1+0x758] ;  /* 0x0007580001027983 */ /* 0x002ea40000100a00 */
[----:B--2---:R-:W-:Y:S05]  /*11680*/  IMAD R3, R3, 0x2, R2 ;  /* 0x0000000203037824 */ /* 0x004fea00078e0202 */
[----:B------:R-:W-:Y:S02]  /*11690*/  SHF.L.U32 R3, R3, 0x2, RZ ;  /* 0x0000000203037819 */ /* 0x000fe400000006ff */
[----:B------:R-:W-:Y:S05]  /*116a0*/  CALL.REL.NOINC `($_ZN7cutlass13device_kernelIN5flash19enable_sm80_to_sm89INS1_16FlashAttnBwdSm80INS1_25CollectiveMainloopBwdSm80ILi2ELi2EN4cute5tupleIJNS5_1CILi128EEES8_NS7_ILi64EEEEEENS_6half_tEfNS_4arch4Sm80ELb1ELb0ELb1ELb0ELb0ELb0ELb0ELb0ELi2ELi4ELi4ELi4ELb0EEENS1_21CollectiveEpilogueBwdISA_SB_SD_Li256ELb0ELb0ELi2EEENS1_25SingleTileBwdLPTSchedulerILb0ELi128ELb0EEEEEEEEEvNT_6ParamsE$_ZN4cute3eso3ESOILb1ELb0EJNS_6LayoutINS_5tupleIJNS3_IJNS_1CILi2EEES5_EEEEEENS3_IJNS3_IJNS4_ILi1EEES5_EEEEEEEEiEEC2ERKSB_RKi) ;  /* 0xffff743000007944 */ /* 0x000fea0003c3ffff */
[----:B------:R-:W-:Y:S01]  /*116b0*/  MOV R4, 0x11700 ;  /* 0x0001170000047802 */ /* 0x000fe20000000f00 */
[----:B-1----:R-:W2:Y:S02]  /*116c0*/  LDL R3, [R1+0x758] ;  /* 0x0007580001037983 */ /* 0x002ea40000100800 */
[C---:B--2---:R-:W-:Y:S04]  /*116d0*/  LEA R8, P0, R3.reuse, R22, 0x2 ;  /* 0x0000001603087211 */ /* 0x044fe800078010ff */
[----:B------:R-:W-:Y:S04]  /*116e0*/  LEA.HI.X.SX32 R3, R3, R23, 0x2, P0 ;  /* 0x0000001703037211 */ /* 0x000fe800000f16ff */
[----:B------:R-:W-:Y:S05]  /*116f0*/  CALL.REL.NOINC `($_ZN7cutlass13device_kernelIN5flash19enable_sm80_to_sm89INS1_16FlashAttnBwdSm80INS1_25CollectiveMainloopBwdSm80ILi2ELi2EN4cute5tupleIJNS5_1CILi128EEES8_NS7_ILi64EEEEEENS_6half_tEfNS_4arch4Sm80ELb1ELb0ELb1ELb0ELb0ELb0ELb0ELb0ELi2ELi4ELi4ELi4ELb0EEENS1_21CollectiveEpilogueBwdISA_SB_SD_Li256ELb0ELb0ELi2EEENS1_25SingleTileBwdLPTSchedulerILb0ELi128ELb0EEEEEEEEEvNT_6ParamsE$_ZN4cute3eso3ESOILb1ELb0EJNS_6LayoutINS_5tupleIJNS3_IJNS_1CILi2EEES5_EEEEEENS3_IJNS3_IJNS4_ILi1EEES5_EEEEEEEENS_10ViewEngineIPfEEEEC2ERKSB_RKSE_) ;  /* 0xffff739000007944 */ /* 0x000fea0003c3ffff */
[----:B------:R-:W-:Y:S01]  /*11700*/  MOV R47, R33 ;  /* 0x00000021002f7202 */ /* 0x000fe20000000f00 */
[----:B-1----:R1:W5:Y:S01]  /*11710*/  LDL.64 R8, [R1+0x758] ;  /* 0x0007580001087983 */ /* 0x0023620000100a00 */
[----:B------:R-:W-:Y:S01]  /*11720*/  MOV R46, 0x11750 ;  /* 0x00011750002e7802 */ /* 0x000fe20000000f00 */
[----:B------:R-:W-:Y:S02]  /*11730*/  IMAD.MOV.U32 R83, RZ, RZ, R64 ;  /* 0x000000ffff537224 */ /* 0x000fe400078e0040 */
[----:B-1---5:R-:W-:Y:S05]  /*11740*/  CALL.REL.NOINC `($_ZN7cutlass13device_kernelIN5flash19enable_sm80_to_sm89INS1_16FlashAttnBwdSm80INS1_25CollectiveMainloopBwdSm80ILi2ELi2EN4cute5tupleIJNS5_1CILi128EEES8_NS7_ILi64EEEEEENS_6half_tEfNS_4arch4Sm80ELb1ELb0ELb1ELb0ELb0ELb0ELb0ELb0ELi2ELi4ELi4ELi4ELb0EEENS1_21CollectiveEpilogueBwdISA_SB_SD_Li256ELb0ELb0ELi2EEENS1_25SingleTileBwdLPTSchedulerILb0ELi128ELb0EEEEEEEEEvNT_6ParamsE$_ZN4cute3eso3ESOILb1ELb0EJNS_10UnderscoreEiEEC2ERKS2_RKi) ;  /* 0xffff64f000007944 */ /* 0x022fea0003c3ffff */
[----:B------:R-:W-:Y:S01]  /*11750*/  MOV R4, 0x11790 ;  /* 0x0001179000047802 */ /* 0x000fe20000000f00 */
[----:B------:R-:W2:Y:S02]  /*11760*/  LDL R3, [R1+0x758] ;  /* 0x0007580001037983 */ /* 0x000ea40000100800 */
[----:B--2---:R-:W-:Y:S02]  /*11770*/  SHF.L.U32 R3, R3, 0x3, RZ ;  /* 0x0000000303037819 */ /* 0x004fe400000006ff */
[----:B-1----:R-:W-:Y:S05]  /*11780*/  CALL.REL.NOINC `($_ZN7cutlass13device_kernelIN5flash19enable_sm80_to_sm89INS1_16FlashAttnBwdSm80INS1_25CollectiveMainloopBwdSm80ILi2ELi2EN4cute5tupleIJNS5_1CILi128EEES8_NS7_ILi64EEEEEENS_6half_tEfNS_4arch4Sm80ELb1ELb0ELb1ELb0ELb0ELb0ELb0ELb0ELi2ELi4ELi4ELi4ELb0EEENS1_21CollectiveEpilogueBwdISA_SB_SD_Li256ELb0ELb0ELi2EEENS1_25SingleTileBwdLPTSchedulerILb0ELi128ELb0EEEEEEEEEvNT_6ParamsE$_ZN4cute3eso3ESOILb1ELb0EJNS_6LayoutINS_5tupleIJNS3_IJNS_1CILi2EEES5_S5_EEEEEENS3_IJNS3_IJNS4_ILi1EEES5_NS4_ILi4EEEEEEEEEEEiEEC2ERKSC_RKi) ;  /* 0xffff75d000007944 */ /* 0x002fea0003c3ffff */
[----:B------:R-:W-:Y:S01]  /*11790*/  MOV R4, 0x117e0 ;  /* 0x000117e000047802 */ /* 0x000fe20000000f00 */
[----:B-1----:R-:W2:Y:S02]  /*117a0*/  LDL R3, [R1+0x758] ;  /* 0x0007580001037983 */ /* 0x002ea40000100800 */
[C---:B--2---:R-:W-:Y:S04]  /*117b0*/  LEA R6, P0, R3.reuse, R34, 0x1 ;  /* 0x0000002203067211 */ /* 0x044fe800078008ff */
[----:B------:R-:W-:Y:S04]  /*117c0*/  LEA.HI.X.SX32 R3, R3, R35, 0x1, P0 ;  /* 0x0000002303037211 */ /* 0x000fe800000f0eff */
[----:B------:R-:W-:Y:S05]  /*117d0*/  CALL.REL.NOINC `($_ZN7cutlass13device_kernelIN5flash19enable_sm80_to_sm89INS1_16FlashAttnBwdSm80INS1_25CollectiveMainloopBwdSm80ILi2ELi2EN4cute5tupleIJNS5_1CILi128EEES8_NS7_ILi64EEEEEENS_6half_tEfNS_4arch4Sm80ELb1ELb0ELb1ELb0ELb0ELb0ELb0ELb0ELi2ELi4ELi4ELi4ELb0EEENS1_21CollectiveEpilogueBwdISA_SB_SD_Li256ELb0ELb0ELi2EEENS1_25SingleTileBwdLPTSchedulerILb0ELi128ELb0EEEEEEEEEvNT_6ParamsE$_ZN4cute3eso3ESOILb1ELb0EJNS_6LayoutINS_5tupleIJNS3_IJNS_1CILi2EEES5_S5_EEEEEENS3_IJNS3_IJNS4_ILi1EEES5_NS4_ILi4EEEEEEEEEEENS_10ViewEngineIPN7cutlass6half_tEEEEEC2ERKSC_RKSH_) ;  /* 0xffff753000007944 */ /* 0x000fea0003c3ffff */
[----:B------:R-:W-:Y:S01]  /*117e0*/  MOV R47, R32 ;  /* 0x00000020002f7202 */ /* 0x000fe20000000f00 */
[----:B------:R2:W5:Y:S01]  /*117f0*/  LDL.64 R12, [R1+0x758] ;  /* 0x00075800010c7983 */ /* 0x0005620000100a00 */
[----:B------:R-:W-:Y:S01]  /*11800*/  MOV R46, 0x11830 ;  /* 0x00011830002e7802 */ /* 0x000fe20000000f00 */
[----:B------:R-:W-:Y:S02]  /*11810*/  IMAD.MOV.U32 R83, RZ, RZ, R64 ;  /* 0x000000ffff537224 */ /* 0x000fe400078e0040 */
[----:B-12--5:R-:W-:Y:S05]  /*11820*/  CALL.REL.NOINC `($_ZN7cutlass13device_kernelIN5flash19enable_sm80_to_sm89INS1_16FlashAttnBwdSm80INS1_25CollectiveMainloopBwdSm80ILi2ELi2EN4cute5tupleIJNS5_1CILi128EEES8_NS7_ILi64EEEEEENS_6half_tEfNS_4arch4Sm80ELb1ELb0ELb1ELb0ELb0ELb0ELb0ELb0ELi2ELi4ELi4ELi4ELb0EEENS1_21CollectiveEpilogueBwdISA_SB_SD_Li256ELb0ELb0ELi2EEENS1_25SingleTileBwdLPTSchedulerILb0ELi128ELb0EEEEEEEEEvNT_6ParamsE$_ZN4cute3eso3ESOILb1ELb0EJNS_10UnderscoreEiEEC2ERKS2_RKi) ;  /* 0xffff641000007944 */ /* 0x026fea0003c3ffff */
[----:B------:R-:W-:Y:S01]  /*11830*/  MOV R4, 0x11870 ;  /* 0x0001187000047802 */ /* 0x000fe20000000f00 */
[----:B------:R-:W2:Y:S02]  /*11840*/  LDL R3, [R1+0x758] ;  /* 0x0007580001037983 */ /* 0x000ea40000100800 */
[----:B--2---:R-:W-:Y:S02]  /*11850*/  SHF.L.U32 R3, R3, 0x2, RZ ;  /* 0x0000000203037819 */ /* 0x004fe400000006ff */
[----:B-1----:R-:W-:Y:S05]  /*11860*/  CALL.REL.NOINC `($_ZN7cutlass13device_kernelIN5flash19enable_sm80_to_sm89INS1_16FlashAttnBwdSm80INS1_25CollectiveMainloopBwdSm80ILi2ELi2EN4cute5tupleIJNS5_1CILi128EEES8_NS7_ILi64EEEEEENS_6half_tEfNS_4arch4Sm80ELb1ELb0ELb1ELb0ELb0ELb0ELb0ELb0ELi2ELi4ELi4ELi4ELb0EEENS1_21CollectiveEpilogueBwdISA_SB_SD_Li256ELb0ELb0ELi2EEENS1_25SingleTileBwdLPTSchedulerILb0ELi128ELb0EEEEEEEEEvNT_6ParamsE$_ZN4cute3eso3ESOILb1ELb0EJNS_6LayoutINS_5tupleIJNS3_IJNS_1CILi2EEES5_EEEEEENS3_IJNS3_IJNS4_ILi1EEES5_EEEEEEEEiEEC2ERKSB_RKi) ;  /* 0xffff727000007944 */ /* 0x002fea0003c3ffff */
[----:B------:R-:W-:Y:S01]  /*11870*/  MOV R4, 0x118c0 ;  /* 0x000118c000047802 */ /* 0x000fe20000000f00 */
[----:B-1----:R-:W2:Y:S02]  /*11880*/  LDL R3, [R1+0x758] ;  /* 0x0007580001037983 */ /* 0x002ea40000100800 */
[C---:B--2---:R-:W-:Y:S04]  /*11890*/  LEA R6, P0, R3.reuse, R40, 0x1 ;  /* 0x0000002803067211 */ /* 0x044fe800078008ff */
[----:B------:R-:W-:Y:S04]  /*118a0*/  LEA.HI.X.SX32 R3, R3, R41, 0x1, P0 ;  /* 0x0000002903037211 */ /* 0x000fe800000f0eff */
[----:B------:R-:W-:Y:S05]  /*118b0*/  CALL.REL.NOINC `($_ZN7cutlass13device_kernelIN5flash19enable_sm80_to_sm89INS1_16FlashAttnBwdSm80INS1_25CollectiveMainloopBwdSm80ILi2ELi2EN4cute5tupleIJNS5_1CILi128EEES8_NS7_ILi64EEEEEENS_6half_tEfNS_4arch4Sm80ELb1ELb0ELb1ELb0ELb0ELb0ELb0ELb0ELi2ELi4ELi4ELi4ELb0EEENS1_21CollectiveEpilogueBwdISA_SB_SD_Li256ELb0ELb0ELi2EEENS1_25SingleTileBwdLPTSchedulerILb0ELi128ELb0EEEEEEEEEvNT_6ParamsE$_ZN4cute3eso3ESOILb1ELb0EJNS_6LayoutINS_5tupleIJNS3_IJNS_1CILi2EEES5_EEEEEENS3_IJNS3_IJNS4_ILi1EEES5_EEEEEEEENS_10ViewEngineIPN7cutlass6half_tEEEEEC2ERKSB_RKSG_) ;  /* 0xffff718000007944 */ /* 0x000fea0003c3ffff */
[----:B------:R-:W-:Y:S01]  /*118c0*/  MOV R38, R33 ;  /* 0x0000002100267202 */ /* 0x000fe20000000f00 */
[----:B------:R2:W5:Y:S01]  /*118d0*/  LDL.64 R10, [R1+0x758] ;  /* 0x00075800010a7983 */ /* 0x0005620000100a00 */
[----:B------:R-:W-:Y:S03]  /*118e0*/  MOV R36, 0x11900 ;  /* 0x0001190000247802 */ /* 0x000fe60000000f00 */
        /* <DEDUP_REMOVED lines=10> */
[----:B------:R-:W-:Y:S05]  /*11990*/  CALL.REL.NOINC `($_ZN7cutlass13device_kernelIN5flash19enable_sm80_to_sm89INS1_16FlashAttnBwdSm80INS1_25CollectiveMainloopBwdSm80ILi2ELi2EN4cute5tupleIJNS5_1CILi128EEES8_NS7_ILi64EEEEEENS_6half_tEfNS_4arch4Sm80ELb1ELb0ELb1ELb0ELb0ELb0ELb0ELb0ELi2ELi4ELi4ELi4ELb0EEENS1_21CollectiveEpilogueBwdISA_SB_SD_Li256ELb0ELb0ELi2EEENS1_25SingleTileBwdLPTSchedulerILb0ELi128ELb0EEEEEEEEEvNT_6ParamsE$_ZN4cute3eso3ESOILb1ELb0EJNS_6LayoutINS_5tupleIJNS3_IJNS_1CILi2EEES5_EEEEEENS3_IJNS3_IJNS4_ILi1EEES5_EEEEEEEENS_10ViewEngineIPKfEEEEC2ERKSB_RKSF_) ;  /* 0xffff705000007944 */ /* 0x000fea0003c3ffff */
[----:B-1----:R1:W5:Y:S01]  /*119a0*/  LDL.64 R6, [R1+0x758] ;  /* 0x0007580001067983 */ /* 0x0023620000100a00 */
[----:B------:R-:W-:Y:S03]  /*119b0*/  MOV R4, 0x119d0 ;  /* 0x000119d000047802 */ /* 0x000fe60000000f00 */
[----:B-1---5:R-:W-:Y:S05]  /*119c0*/  CALL.REL.NOINC `($_ZN7cutlass13device_kernelIN5flash19enable_sm80_to_sm89INS1_16FlashAttnBwdSm80INS1_25CollectiveMainloopBwdSm80ILi2ELi2EN4cute5tupleIJNS5_1CILi128EEES8_NS7_ILi64EEEEEENS_6half_tEfNS_4arch4Sm80ELb1ELb0ELb1ELb0ELb0ELb0ELb0ELb0ELi2ELi4ELi4ELi4ELb0EEENS1_21CollectiveEpilogueBwdISA_SB_SD_Li256ELb0ELb0ELi2EEENS1_25SingleTileBwdLPTSchedulerILb0ELi128ELb0EEEEEEEEEvNT_6ParamsE$_ZN4cute3eso3ESOILb1ELb0EJNS_6LayoutINS_5tupleIJNS3_IJNS_1CILi1EEENS4_ILi2EEES6_EEEEEENS3_IJNS3_IJS5_S5_S6_EEEEEEEENS_10ViewEngineIPjEEEEC2ERKSB_RKSE_) ;  /* 0xffff6fa000007944 */ /* 0x022fea0003c3ffff */
[----:B------:R-:W-:Y:S01]  /*119d0*/  MOV R3, R11 ;  /* 0x0000000b00037202 */ /* 0x000fe20000000f00 */
[----:B------:R2:W5:Y:S01]  /*119e0*/  LDL.64 R14, [R1+0x758] ;  /* 0x00075800010e7983 */ /* 0x0005620000100a00 */
[----:B------:R-:W-:Y:S03]  /*119f0*/  MOV R4, 0x11a10 ;  /* 0x00011a1000047802 */ /* 0x000fe60000000f00 */
[----:B-12--5:R-:W-:Y:S05]  /*11a00*/  CALL.REL.NOINC `($_ZN7cutlass13device_kernelIN5flash19enable_sm80_to_sm89INS1_16FlashAttnBwdSm80INS1_25CollectiveMainloopBwdSm80ILi2ELi2EN4cute5tupleIJNS5_1CILi128EEES8_NS7_ILi64EEEEEENS_6half_tEfNS_4arch4Sm80ELb1ELb0ELb1ELb0ELb0ELb0ELb0ELb0ELi2ELi4ELi4ELi4ELb0EEENS1_21CollectiveEpilogueBwdISA_SB_SD_Li256ELb0ELb0ELi2EEENS1_25SingleTileBwdLPTSchedulerILb0ELi128ELb0EEEEEEEEEvNT_6ParamsE$_ZN4cute3eso3ESOILb1ELb0EJNS_6LayoutINS_5tupleIJNS3_IJNS_1CILi1EEENS4_ILi2EEEEEEEEENS3_IJNS3_IJS5_S5_EEEEEEEENS_10ViewEngineIPjEEEEC2ERKSB_RKSE_) ;  /* 0xffff6e7000007944 */ /* 0x026fea0003c3ffff */
[----:B------:R-:W-:Y:S01]  /*11a10*/  MOV R3, R9 ;  /* 0x0000000900037202 */ /* 0x000fe20000000f00 */
[----:B------:R2:W5:Y:S01]  /*11a20*/  LDL.64 R16, [R1+0x758] ;  /* 0x0007580001107983 */ /* 0x0005620000100a00 */
[----:B------:R-:W-:Y:S03]  /*11a30*/  MOV R4, 0x11a50 ;  /* 0x00011a5000047802 */ /* 0x000fe60000000f00 */
[----:B-12--5:R-:W-:Y:S05]  /*11a40*/  CALL.REL.NOINC `($_ZN7cutlass13device_kernelIN5flash19enable_sm80_to_sm89INS1_16FlashAttnBwdSm80INS1_25CollectiveMainloopBwdSm80ILi2ELi2EN4cute5tupleIJNS5_1CILi128EEES8_NS7_ILi64EEEEEENS_6half_tEfNS_4arch4Sm80ELb1ELb0ELb1ELb0ELb0ELb0ELb0ELb0ELi2ELi4ELi4ELi4ELb0EEENS1_21CollectiveEpilogueBwdISA_SB_SD_Li256ELb0ELb0ELi2EEENS1_25SingleTileBwdLPTSchedulerILb0ELi128ELb0EEEEEEEEEvNT_6ParamsE$_ZN4cute3eso3ESOILb1ELb0EJNS_6LayoutINS_5tupleIJNS3_IJNS_1CILi2EEES5_EEEEEENS3_IJNS3_IJNS4_ILi1EEES5_EEEEEEEENS_10ViewEngineIPfEEEEC2ERKSB_RKSE_) ;  /* 0xffff704000007944 */ /* 0x026fea0003c3ffff */
[----:B------:R-:W-:Y:S01]  /*11a50*/  MOV R3, R7 ;  /* 0x0000000700037202 */ /* 0x000fe20000000f00 */
[----:B------:R2:W5:Y:S01]  /*11a60*/  LDL.64 R42, [R1+0x758] ;  /* 0x00075800012a7983 */ /* 0x0005620000100a00 */
[----:B------:R-:W-:Y:S03]  /*11a70*/  MOV R4, 0x11a90 ;  /* 0x00011a9000047802 */ /* 0x000fe60000000f00 */
[----:B-12--5:R-:W-:Y:S05]  /*11a80*/  CALL.REL.NOINC `($_ZN7cutlass13device_kernelIN5flash19enable_sm80_to_sm89INS1_16FlashAttnBwdSm80INS1_25CollectiveMainloopBwdSm80ILi2ELi2EN4cute5tupleIJNS5_1CILi128EEES8_NS7_ILi64EEEEEENS_6half_tEfNS_4arch4Sm80ELb1ELb0ELb1ELb0ELb0ELb0ELb0ELb0ELi2ELi4ELi4ELi4ELb0EEENS1_21CollectiveEpilogueBwdISA_SB_SD_Li256ELb0ELb0ELi2EEENS1_25SingleTileBwdLPTSchedulerILb0ELi128ELb0EEEEEEEEEvNT_6ParamsE$_ZN4cute3eso3ESOILb1ELb0EJNS_6LayoutINS_5tupleIJNS3_IJNS_1CILi2EEES5_EEEEEENS3_IJNS3_IJNS4_ILi1EEES5_EEEEEEEENS_10ViewEngineIPKfEEEEC2ERKSB_RKSF_) ;  /* 0xffff6f6000007944 */ /* 0x026fea0003c3ffff */
        /* <DEDUP_REMOVED lines=23> */
[----:B-1----:R-:W-:Y:S05]  /*11c00*/  CALL.REL.NOINC `($_ZN7cutlass13device_kernelIN5flash19enable_sm80_to_sm89INS1_16FlashAttnBwdSm80INS1_25CollectiveMainloopBwdSm80ILi2ELi2EN4cute5tupleIJNS5_1CILi128EEES8_NS7_ILi64EEEEEENS_6half_tEfNS_4arch4Sm80ELb1ELb0ELb1ELb0ELb0ELb0ELb0ELb0ELi2ELi4ELi4ELi4ELb0EEENS1_21CollectiveEpilogueBwdISA_SB_SD_Li256ELb0ELb0ELi2EEENS1_25SingleTileBwdLPTSchedulerILb0ELi128ELb0EEEEEEEEEvNT_6ParamsE$_ZN4cute3eso3ESOILb1ELb0EJNS_10UnderscoreEiiEEC2ERKS2_RKiS7_) ;  /* 0xffff608000007944 */ /* 0x002fea0003c3ffff */
        /* <DEDUP_REMOVED lines=99> */
[----:B-1----:R-:W-:Y:S05]  /*12240*/  CALL.REL.NOINC `($_ZN7cutlass13device_kernelIN5flash19enable_sm80_to_sm89INS1_16FlashAttnBwdSm80INS1_25CollectiveMainloopBwdSm80ILi2ELi2EN4cute5tupleIJNS5_1CILi128EEES8_NS7_ILi64EEEEEENS_6half_tEfNS_4arch4Sm80ELb1ELb0ELb1ELb0ELb0ELb0ELb0ELb0ELi2ELi4ELi4ELi4ELb0EEENS1_21CollectiveEpilogueBwdISA_SB_SD_Li256ELb0ELb0ELi2EEENS1_25SingleTileBwdLPTSchedulerILb0ELi128ELb0EEEEEEEEEvNT_6ParamsE$_ZN4cute3eso3ESOILb1ELb0EJNS_10UnderscoreES2_iEEC2ERKS2_S5_RKi) ;  /* 0xffff59b000007944 */ /* 0x002fea0003c3ffff */
        /* <DEDUP_REMOVED lines=500> */
[----:B------:R-:W-:Y:S02]  /*14190*/  MOV R3, 0x1 ;  /* 0x0000000100037802 */ /* 0x000fe40000000f00 */
        /* <DEDUP_REMOVED lines=18> */
.L_x_4106:
        /* <DEDUP_REMOVED lines=194> */
[----:B------:R-:W-:Y:S05]  /*14ee0*/  CALL.REL.NOINC `($_ZN7cutlass13device_kernelIN5flash19enable_sm80_to_sm89INS1_16FlashAttnBwdSm80INS1_25CollectiveMainloopBwdSm80ILi2ELi2EN4cute5tupleIJNS5_1CILi128EEES8_NS7_ILi64EEEEEENS_6half_tEfNS_4arch4Sm80ELb1ELb0ELb1ELb0ELb0ELb0ELb0ELb0ELi2ELi4ELi4ELi4ELb0EEENS1_21CollectiveEpilogueBwdISA_SB_SD_Li256ELb0ELb0ELi2EEENS1_25SingleTileBwdLPTSchedulerILb0ELi128ELb0EEEEEEEEEvNT_6ParamsE$_ZN4cute3eso3ESOILb1ELb0EJNS_10UnderscoreES2_iEEC2ERKS2_S5_RKi) ;  /* 0xffff2d1000007944 */ /* 0x000fea0003c3ffff */
        /* <DEDUP_REMOVED lines=493> */
[----:B-1----:R-:W2:Y:S02]  /*16dc0*/  LDL R3, [R1+0x758] ;  /* 0x0007580001037983 */ /* 0x002ea40000100800 */
[----:B--2---:R-:W-:Y:S01]  /*16dd0*/  IMAD.WIDE R2, R3, 0x2, R6 ;  /* 0x0000000203027825 */ /* 0x004fe200078e0206 */
[----:B------:R-:W-:-:S04]  /*16de0*/  MOV R6, 0x16e10 ;  /* 0x00016e1000067802 */ /* 0x000fc80000000f00 */
        /* <DEDUP_REMOVED lines=16> */
[----:B-1----:R-:W2:Y:S02]  /*16ef0*/  LDL R3, [R1+0x758] ;  /* 0x0007580001037983 */ /* 0x002ea40000100800 */
[----:B--2---:R-:W-:Y:S01]  /*16f00*/  IMAD.WIDE R2, R3, 0x2, R4 ;  /* 0x0000000203027825 */ /* 0x004fe200078e0204 */
[----:B------:R-:W-:-:S04]  /*16f10*/  MOV R4, 0x16f40 ;  /* 0x00016f4000047802 */ /* 0x000fc80000000f00 */
[----:B------:R-:W-:Y:S02]  /*16f20*/  MOV R6, R2 ;  /* 0x0000000200067202 */ /* 0x000fe40000000f00 */
[----:B------:R-:W-:Y:S05]  /*16f30*/  CALL.REL.NOINC `($_ZN7cutlass13device_kernelIN5flash19enable_sm80_to_sm89INS1_16FlashAttnBwdSm80INS1_25CollectiveMainloopBwdSm80ILi2ELi2EN4cute5tupleIJNS5_1CILi128EEES8_NS7_ILi64EEEEEENS_6half_tEfNS_4arch4Sm80ELb1ELb0ELb1ELb0ELb0ELb0ELb0ELb0ELi2ELi4ELi4ELi4ELb0EEENS1_21CollectiveEpilogueBwdISA_SB_SD_Li256ELb0ELb0ELi2EEENS1_25SingleTileBwdLPTSchedulerILb0ELi128ELb0EEEEEEEEEvNT_6ParamsE$_ZN4cute3eso3ESOILb1ELb0EJNS_6LayoutINS_5tupleIJNS3_IJNS_1CILi2EEES5_EEENS4_ILi8EEEEEENS3_IJNS3_IJNS4_ILi1EEES5_EEENS4_ILi4EEEEEEEENS_10ViewEngineIPN7cutlass6half_tEEEEEC2ERKSD_RKSI_) ;  /* 0xffff1cb000007944 */ /* 0x000fea0003c3ffff */
[----:B------:R2:W5:Y:S04]  /*16f40*/  LDL.64 R26, [R1+0x758] ;  /* 0x00075800011a7983 */ /* 0x0005680000100a00 */
[----:B------:R2:W-:Y:S02]  /*16f50*/  STL [R1+0x770], RZ ;  /* 0x000770ff01007387 */ /* 0x0005e40000100800 */
.L_x_4107:
[----:B-1----:R-:W-:Y:S02]  /*16f60*/  LOP3.LUT R24, R32, 0x1, RZ, 0xc0, !PT ;  /* 0x0000000120187812 */ /* 0x002fe400078ec0ff */
[----:B------:R-:W-:Y:S03]  /*16f70*/  MOV R36, 0x16fa0 ;  /* 0x00016fa000247802 */ /* 0x000fe60000000f00 */
        /* <DEDUP_REMOVED lines=228> */
.L_x_4108:
[----:B------:R-:W-:Y:S02]  /*17dc0*/  LOP3.LUT R21, R20, 0x1, RZ, 0xc0, !PT ;  /* 0x0000000114157812 */ /* 0x000fe400078ec0ff */
[----:B------:R-:W-:Y:S03]  /*17dd0*/  MOV R36, 0x17e00 ;  /* 0x00017e0000247802 */ /* 0x000fe60000000f00 */
[----:B-1----:R-:W-:Y:S02]  /*17de0*/  IMAD.MOV.U32 R38, RZ, RZ, R21 ;  /* 0x000000ffff267224 */ /* 0x002fe400078e0015 */
        /* <DEDUP_REMOVED lines=188> */
[----:B-----5:R-:W-:Y:S05]  /*189b0*/  CALL.REL.NOINC `($_ZN7cutlass13device_kernelIN5flash19enable_sm80_to_sm89INS1_16FlashAttnBwdSm80INS1_25CollectiveMainloopBwdSm80ILi2ELi2EN4cute5tupleIJNS5_1CILi128EEES8_NS7_ILi64EEEEEENS_6half_tEfNS_4arch4Sm80ELb1ELb0ELb1ELb0ELb0ELb0ELb0ELb0ELi2ELi4ELi4ELi4ELb0EEENS1_21CollectiveEpilogueBwdISA_SB_SD_Li256ELb0ELb0ELi2EEENS1_25SingleTileBwdLPTSchedulerILb0ELi128ELb0EEEEEEEEEvNT_6ParamsE$_ZN4cute8smem_ptrIPfECI1NS_12iter_adaptorIS1_S2_EEES1_) ;  /* 0xffff141000007944 */ /* 0x020fea0003c3ffff */
[----:B-1----:R1:W5:Y:S01]  /*189c0*/  LDL.64 R4, [R1+0x758] ;  /* 0x0007580001047983 */ /* 0x0023620000100a00 */
[----:B------:R-:W-:-:S03]  /*189d0*/  MOV R10, 0x189f0 ;  /* 0x000189f0000a7802 */ /* 0x000fc60000000f00 */
[----:B-1---5:R-:W-:Y:S05]  /*189e0*/  CALL.REL.NOINC `($_ZN7cutlass13device_kernelIN5flash19enable_sm80_to_sm89INS1_16FlashAttnBwdSm80INS1_25CollectiveMainloopBwdSm80ILi2ELi2EN4cute5tupleIJNS5_1CILi128EEES8_NS7_ILi64EEEEEENS_6half_tEfNS_4arch4Sm80ELb1ELb0ELb1ELb0ELb0ELb0ELb0ELb0ELi2ELi4ELi4ELi4ELb0EEENS1_21CollectiveEpilogueBwdISA_SB_SD_Li256ELb0ELb0ELi2EEENS1_25SingleTileBwdLPTSchedulerILb0ELi128ELb0EEEEEEEEEvNT_6ParamsE$_ZN4cute3eso3ESOILb1ELb0EJNS_6LayoutINS_5tupleIJNS3_IJNS_1CILi2EEES5_EEEEEENS3_IJNS3_IJNS4_ILi8EEENS4_ILi64EEEEEEEEEEENS_10ViewEngineINS_8smem_ptrIPfEEEEEEC2ERKSC_RKSH_) ;  /* 0xffff013000007944 */ /* 0x022fea0003c3ffff */
        /* <DEDUP_REMOVED lines=9> */
[----:B--2--5:R-:W-:Y:S05]  /*18a80*/  CALL.REL.NOINC `($_ZN7cutlass13device_kernelIN5flash19enable_sm80_to_sm89INS1_16FlashAttnBwdSm80INS1_25CollectiveMainloopBwdSm80ILi2ELi2EN4cute5tupleIJNS5_1CILi128EEES8_NS7_ILi64EEEEEENS_6half_tEfNS_4arch4Sm80ELb1ELb0ELb1ELb0ELb0ELb0ELb0ELb0ELi2ELi4ELi4ELi4ELb0EEENS1_21CollectiveEpilogueBwdISA_SB_SD_Li256ELb0ELb0ELi2EEENS1_25SingleTileBwdLPTSchedulerILb0ELi128ELb0EEEEEEEEEvNT_6ParamsE$_ZN4cute3eso3ESOILb1ELb0EJNS_10UnderscoreEiEEC2ERKS2_RKi) ;  /* 0xfffef1b000007944 */ /* 0x024fea0003c3ffff */
[----:B------:R-:W2:Y:S01]  /*18a90*/  LDL R5, [R1+0x758] ;  /* 0x0007580001057983 */ /* 0x000ea20000100800 */
[----:B------:R-:W-:Y:S02]  /*18aa0*/  MOV R8, 0x18ad0 ;  /* 0x00018ad000087802 */ /* 0x000fe40000000f00 */
[----:B--2---:R-:W-:Y:S02]  /*18ab0*/  SHF.L.U32 R5, R5, 0x7, RZ ;  /* 0x0000000705057819 */ /* 0x004fe400000006ff */
[----:B-1----:R-:W-:Y:S05]  /*18ac0*/  CALL.REL.NOINC `($_ZN7cutlass13device_kernelIN5flash19enable_sm80_to_sm89INS1_16FlashAttnBwdSm80INS1_25CollectiveMainloopBwdSm80ILi2ELi2EN4cute5tupleIJNS5_1CILi128EEES8_NS7_ILi64EEEEEENS_6half_tEfNS_4arch4Sm80ELb1ELb0ELb1ELb0ELb0ELb0ELb0ELb0ELi2ELi4ELi4ELi4ELb0EEENS1_21CollectiveEpilogueBwdISA_SB_SD_Li256ELb0ELb0ELi2EEENS1_25SingleTileBwdLPTSchedulerILb0ELi128ELb0EEEEEEEEEvNT_6ParamsE$_ZN4cute3eso3ESOILb1ELb0EJNS_6LayoutINS_5tupleIJNS3_IJNS_1CILi2EEES5_EEEEEENS3_IJNS3_IJNS4_ILi8EEENS4_ILi64EEEEEEEEEEEiEEC2ERKSC_RKi) ;  /* 0xffff009000007944 */ /* 0x002fea0003c3ffff */
[----:B------:R-:W-:Y:S01]  /*18ad0*/  ULDC.64 UR4, c[0x0][0x118] ;  /* 0x0000460000047ab9 */ /* 0x000fe20000000a00 */
[----:B-1----:R-:W2:Y:S04]  /*18ae0*/  LDL R4, [R1+0x758] ;  /* 0x0007580001047983 */ /* 0x002ea80000100800 */
[----:B------:R-:W2:Y:S01]  /*18af0*/  LD.E.64 R12, [R12.64] ;  /* 0x000000040c0c7980 */ /* 0x000ea2000c101b00 */
[----:B------:R-:W-:Y:S01]  /*18b00*/  MOV R10, 0x18b30 ;  /* 0x00018b30000a7802 */ /* 0x000fe20000000f00 */
[----:B--2---:R-:W-:-:S04]  /*18b10*/  IMAD.WIDE R4, R4, 0x4, R12 ;  /* 0x0000000404047825 */ /* 0x004fc800078e020c */
[----:B------:R-:W-:Y:S05]  /*18b20*/  CALL.REL.NOINC `($_ZN7cutlass13device_kernelIN5flash19enable_sm80_to_sm89INS1_16FlashAttnBwdSm80INS1_25CollectiveMainloopBwdSm80ILi2ELi2EN4cute5tupleIJNS5_1CILi128EEES8_NS7_ILi64EEEEEENS_6half_tEfNS_4arch4Sm80ELb1ELb0ELb1ELb0ELb0ELb0ELb0ELb0ELi2ELi4ELi4ELi4ELb0EEENS1_21CollectiveEpilogueBwdISA_SB_SD_Li256ELb0ELb0ELi2EEENS1_25SingleTileBwdLPTSchedulerILb0ELi128ELb0EEEEEEEEEvNT_6ParamsE$_ZN4cute8smem_ptrIPfECI1NS_12iter_adaptorIS1_S2_EEES1_) ;  /* 0xffff12a000007944 */ /* 0x000fea0003c3ffff */
[----:B-1----:R1:W5:Y:S01]  /*18b30*/  LDL.64 R4, [R1+0x758] ;  /* 0x0007580001047983 */ /* 0x0023620000100a00 */
[----:B------:R-:W-:-:S03]  /*18b40*/  MOV R10, 0x18b60 ;  /* 0x00018b60000a7802 */ /* 0x000fc60000000f00 */
[----:B-1---5:R-:W-:Y:S05]  /*18b50*/  CALL.REL.NOINC `($_ZN7cutlass13device_kernelIN5flash19enable_sm80_to_sm89INS1_16FlashAttnBwdSm80INS1_25CollectiveMainloopBwdSm80ILi2ELi2EN4cute5tupleIJNS5_1CILi128EEES8_NS7_ILi64EEEEEENS_6half_tEfNS_4arch4Sm80ELb1ELb0ELb1ELb0ELb0ELb0ELb0ELb0ELi2ELi4ELi4ELi4ELb0EEENS1_21CollectiveEpilogueBwdISA_SB_SD_Li256ELb0ELb0ELi2EEENS1_25SingleTileBwdLPTSchedulerILb0ELi128ELb0EEEEEEEEEvNT_6ParamsE$_ZN4cute3eso3ESOILb1ELb0EJNS_6LayoutINS_5tupleIJNS3_IJNS_1CILi2EEES5_EEEEEENS3_IJNS3_IJNS4_ILi8EEENS4_ILi64EEEEEEEEEEENS_10ViewEngineINS_8smem_ptrIPfEEEEEEC2ERKSC_RKSH_) ;  /* 0xfffeffc000007944 */ /* 0x022fea0003c3ffff */
[----:B-1----:R1:W5:Y:S01]  /*18b60*/  LDL.64 R4, [R1+0x758] ;  /* 0x0007580001047983 */ /* 0x0023620000100a00 */
[----:B------:R-:W-:-:S02]  /*18b70*/  MOV R9, R6 ;  /* 0x0000000600097202 */ /* 0x000fc40000000f00 */
[----:B------:R-:W-:Y:S02]  /*18b80*/  MOV R8, 0x18ba0 ;  /* 0x00018ba000087802 */ /* 0x000fe40000000f00 */
[----:B-1---5:R-:W-:Y:S05]  /*18b90*/  CALL.REL.NOINC `($_ZN7cutlass13device_kernelIN5flash19enable_sm80_to_sm89INS1_16FlashAttnBwdSm80INS1_25CollectiveMainloopBwdSm80ILi2ELi2EN4cute5tupleIJNS5_1CILi128EEES8_NS7_ILi64EEEEEENS_6half_tEfNS_4arch4Sm80ELb1ELb0ELb1ELb0ELb0ELb0ELb0ELb0ELi2ELi4ELi4ELi4ELb0EEENS1_21CollectiveEpilogueBwdISA_SB_SD_Li256ELb0ELb0ELi2EEENS1_25SingleTileBwdLPTSchedulerILb0ELi128ELb0EEEEEEEEEvNT_6ParamsE$_ZN4cute3eso3ESOILb1ELb0EJNS_6LayoutINS_5tupleIJNS_1CILi1EEENS4_ILi4EEEEEENS3_IJNS4_ILi0EEES5_EEEEENS_10ViewEngineIPfEEEEC2ERKSA_RKSD_) ;  /* 0xffff0b0000007944 */ /* 0x022fea0003c3ffff */
[----:B-1----:R1:W5:Y:S01]  /*18ba0*/  LDL.64 R6, [R1+0x758] ;  /* 0x0007580001067983 */ /* 0x0023620000100a00 */
[----:B------:R-:W-:Y:S02]  /*18bb0*/  MOV R9, R5 ;  /* 0x0000000500097202 */ /* 0x000fe40000000f00 */
[----:B------:R-:W-:Y:S02]  /*18bc0*/  MOV R8, 0x18be0 ;  /* 0x00018be000087802 */ /* 0x000fe40000000f00 */
[----:B-1---5:R-:W-:Y:S05]  /*18bd0*/  CALL.REL.NOINC `($_ZN7cutlass13device_kernelIN5flash19enable_sm80_to_sm89INS1_16FlashAttnBwdSm80INS1_25CollectiveMainloopBwdSm80ILi2ELi2EN4cute5tupleIJNS5_1CILi128EEES8_NS7_ILi64EEEEEENS_6half_tEfNS_4arch4Sm80ELb1ELb0ELb1ELb0ELb0ELb0ELb0ELb0ELi2ELi4ELi4ELi4ELb0EEENS1_21CollectiveEpilogueBwdISA_SB_SD_Li256ELb0ELb0ELi2EEENS1_25SingleTileBwdLPTSchedulerILb0ELi128ELb0EEEEEEEEEvNT_6ParamsE$_ZN4cute3eso3ESOILb1ELb0EJNS_6LayoutINS_5tupleIJNS_1CILi1EEENS3_IJNS4_ILi2EEES6_EEEEEENS3_IJNS4_ILi0EEENS3_IJNS4_ILi8EEENS4_ILi64EEEEEEEEEEENS_10ViewEngineINS_8smem_ptrIPfEEEEEEC2ERKSE_RKSJ_) ;  /* 0xffff0a6000007944 */ /* 0x022fea0003c3ffff */
[----:B-1----:R1:W5:Y:S01]  /*18be0*/  LDL.64 R4, [R1+0x758] ;  /* 0x0007580001047983 */ /* 0x0023620000100a00 */
[----:B------:R-:W-:-:S03]  /*18bf0*/  MOV R10, 0x18c10 ;  /* 0x00018c10000a7802 */ /* 0x000fc60000000f00 */
[----:B-1---5:R-:W-:Y:S05]  /*18c00*/  CALL.REL.NOINC `($_ZN7cutlass13device_kernelIN5flash19enable_sm80_to_sm89INS1_16FlashAttnBwdSm80INS1_25CollectiveMainloopBwdSm80ILi2ELi2EN4cute5tupleIJNS5_1CILi128EEES8_NS7_ILi64EEEEEENS_6half_tEfNS_4arch4Sm80ELb1ELb0ELb1ELb0ELb0ELb0ELb0ELb0ELi2ELi4ELi4ELi4ELb0EEENS1_21CollectiveEpilogueBwdISA_SB_SD_Li256ELb0ELb0ELi2EEENS1_25SingleTileBwdLPTSchedulerILb0ELi128ELb0EEEEEEEEEvNT_6ParamsE$_ZN4cute8smem_ptrIPfECI1NS_12iter_adaptorIS1_S2_EEES1_) ;  /* 0xffff11c000007944 */ /* 0x022fea0003c3ffff */
[----:B-1----:R1:W5:Y:S01]  /*18c10*/  LDL.64 R4, [R1+0x758] ;  /* 0x0007580001047983 */ /* 0x0023620000100a00 */
[----:B------:R-:W-:-:S03]  /*18c20*/  MOV R10, 0x18c40 ;  /* 0x00018c40000a7802 */ /* 0x000fc60000000f00 */
[----:B-1---5:R-:W-:Y:S05]  /*18c30*/  CALL.REL.NOINC `($_ZN7cutlass13device_kernelIN5flash19enable_sm80_to_sm89INS1_16FlashAttnBwdSm80INS1_25CollectiveMainloopBwdSm80ILi2ELi2EN4cute5tupleIJNS5_1CILi128EEES8_NS7_ILi64EEEEEENS_6half_tEfNS_4arch4Sm80ELb1ELb0ELb1ELb0ELb0ELb0ELb0ELb0ELi2ELi4ELi4ELi4ELb0EEENS1_21CollectiveEpilogueBwdISA_SB_SD_Li256ELb0ELb0ELi2EEENS1_25SingleTileBwdLPTSchedulerILb0ELi128ELb0EEEEEEEEEvNT_6ParamsE$_ZN4cute3eso3ESOILb1ELb0EJNS_6LayoutINS_5tupleIJNS3_IJNS_1CILi2EEES5_EEEEEENS3_IJNS3_IJNS4_ILi8EEENS4_ILi64EEEEEEEEEEENS_10ViewEngineINS_8smem_ptrIPfEEEEEEC2ERKSC_RKSH_) ;  /* 0xfffefee000007944 */ /* 0x022fea0003c3ffff */
[----:B------:R2:W5:Y:S01]  /*18c40*/  LDL.64 R14, [R1+0x758] ;  /* 0x00075800010e7983 */ /* 0x0005620000100a00 */
[----:B-1----:R-:W-:Y:S02]  /*18c50*/  MOV R4, R6 ;  /* 0x0000000600047202 */ /* 0x002fe40000000f00 */
[----:B------:R-:W-:Y:S02]  /*18c60*/  MOV R8, 0x18c80 ;  /* 0x00018c8000087802 */ /* 0x000fe40000000f00 */
[----:B--2--5:R-:W-:Y:S05]  /*18c70*/  CALL.REL.NOINC `($_ZN7cutlass13device_kernelIN5flash19enable_sm80_to_sm89INS1_16FlashAttnBwdSm80INS1_25CollectiveMainloopBwdSm80ILi2ELi2EN4cute5tupleIJNS5_1CILi128EEES8_NS7_ILi64EEEEEENS_6half_tEfNS_4arch4Sm80ELb1ELb0ELb1ELb0ELb0ELb0ELb0ELb0ELi2ELi4ELi4ELi4ELb0EEENS1_21CollectiveEpilogueBwdISA_SB_SD_Li256ELb0ELb0ELi2EEENS1_25SingleTileBwdLPTSchedulerILb0ELi128ELb0EEEEEEEEEvNT_6ParamsE$_ZN4cute3eso3ESOILb1ELb0EJNS_6LayoutINS_5tupleIJNS_1CILi4EEEEEENS3_IJNS4_ILi1EEEEEEEENS_10ViewEngineIPfEEEEC2ERKS9_RKSC_) ;  /* 0xffff0a8000007944 */ /* 0x024fea0003c3ffff */
        /* <DEDUP_REMOVED lines=271> */
[----:B------:R-:W-:Y:S05]  /*19d70*/  CALL.REL.NOINC `($_ZN7cutlass13device_kernelIN5flash19enable_sm80_to_sm89INS1_16FlashAttnBwdSm80INS1_25CollectiveMainloopBwdSm80ILi2ELi2EN4cute5tupleIJNS5_1CILi128EEES8_NS7_ILi64EEEEEENS_6half_tEfNS_4arch4Sm80ELb1ELb0ELb1ELb0ELb0ELb0ELb0ELb0ELi2ELi4ELi4ELi4ELb0EEENS1_21CollectiveEpilogueBwdISA_SB_SD_Li256ELb0ELb0ELi2EEENS1_25SingleTileBwdLPTSchedulerILb0ELi128ELb0EEEEEEEEEvNT_6ParamsE$_ZN4cute3eso3ESOILb1ELb0EJNS_6LayoutINS_5tupleIJNS3_IJNS_1CILi2EEES5_EEENS3_IJS5_NS4_ILi8EEEEEEEEENS3_IJNS3_IJS5_NS4_ILi4EEEEEENS3_IJNS4_ILi1EEES7_EEEEEEEENS_10ViewEngineIPfEEEEC2ERKSF_RKSI_) ;  /* 0xfffeee2000007944 */ /* 0x000fea0003c3ffff */
        /* <DEDUP_REMOVED lines=150> */
[----:B-1---5:R-:W-:Y:S05]  /*1a6e0*/  CALL.REL.NOINC `($_ZN7cutlass13device_kernelIN5flash19enable_sm80_to_sm89INS1_16FlashAttnBwdSm80INS1_25CollectiveMainloopBwdSm80ILi2ELi2EN4cute5tupleIJNS5_1CILi128EEES8_NS7_ILi64EEEEEENS_6half_tEfNS_4arch4Sm80ELb1ELb0ELb1ELb0ELb0ELb0ELb0ELb0ELi2ELi4ELi4ELi4ELb0EEENS1_21CollectiveEpilogueBwdISA_SB_SD_Li256ELb0ELb0ELi2EEENS1_25SingleTileBwdLPTSchedulerILb0ELi128ELb0EEEEEEEEEvNT_6ParamsE$_ZZN5flash25CollectiveMainloopBwdSm80ILi2ELi2EN4cute5tupleIJNS1_1CILi128EEES4_NS3_ILi64EEEEEEN7cutlass6half_tEfNS7_4arch4Sm80ELb1ELb0ELb1ELb0ELb0ELb0ELb0ELb0ELi2ELi4ELi4ELi4ELb0EE3mmaINS_16FlashAttnBwdSm80ISB_NS_21CollectiveEpilogueBwdIS6_S8_SA_Li256ELb0ELb0ELi2EEENS_25SingleTileBwdLPTSchedulerILb0ELi128ELb0EEEE13SharedStorageENS1_6TensorINS1_11ArrayEngineIfLm32EEENS1_6LayoutINS2_IJNS2_IJNS3_ILi2EEESO_EEESO_NS3_ILi4EEEEEENS2_IJNS2_IJNS3_ILi1EEESO_EEESQ_NS3_ILi8EEEEEEEEEEEEbRKNSB_6ParamsERT0_S12_iNS2_IJiiiEEERT_ENKUlRT_iE_clINSK_INSL_IfLm64EEENSN_INS2_IJSP_SO_SU_EEESV_EEEEEEDaS17_i) ;  /* 0xffff079000007944 */ /* 0x022fea0003c3ffff */
[----:B------:R-:W-:Y:S05]  /*1a6f0*/  BSYNC B0 ;  /* 0x0000000000007941 */ /* 0x000fea0003800000 */
.L_x_4109:
[----:B------:R-:W-:Y:S02]  /*1a700*/  MOV R7, RZ ;  /* 0x000000ff00077202 */ /* 0x000fe40000000f00 */
.L_x_4111:
[----:B-1----:R-:W-:-:S05]  /*1a710*/  MOV R4, 0x1a730 ;  /* 0x0001a73000047802 */ /* 0x002fca0000000f00 */
[----:B-12---:R-:W-:Y:S05]  /*1a720*/  CALL.REL.NOINC `($_ZN7cutlass13device_kernelIN5flash19enable_sm80_to_sm89INS1_16FlashAttnBwdSm80INS1_25CollectiveMainloopBwdSm80ILi2ELi2EN4cute5tupleIJNS5_1CILi128EEES8_NS7_ILi64EEEEEENS_6half_tEfNS_4arch4Sm80ELb1ELb0ELb1ELb0ELb0ELb0ELb0ELb0ELi2ELi4ELi4ELi4ELb0EEENS1_21CollectiveEpilogueBwdISA_SB_SD_Li256ELb0ELb0ELi2EEENS1_25SingleTileBwdLPTSchedulerILb0ELi128ELb0EEEEEEEEEvNT_6ParamsE$_ZZZN5flash25CollectiveMainloopBwdSm80ILi2ELi2EN4cute5tupleIJNS1_1CILi128EEES4_NS3_ILi64EEEEEEN7cutlass6half_tEfNS7_4arch4Sm80ELb1ELb0ELb1ELb0ELb0ELb0ELb0ELb0ELi2ELi4ELi4ELi4ELb0EE3mmaINS_16FlashAttnBwdSm80ISB_NS_21CollectiveEpilogueBwdIS6_S8_SA_Li256ELb0ELb0ELi2EEENS_25SingleTileBwdLPTSchedulerILb0ELi128ELb0EEEE13SharedStorageENS1_6TensorINS1_11ArrayEngineIfLm32EEENS1_6LayoutINS2_IJNS2_IJNS3_ILi2EEESO_EEESO_NS3_ILi4EEEEEENS2_IJNS2_IJNS3_ILi1EEESO_EEESQ_NS3_ILi8EEEEEEEEEEEEbRKNSB_6ParamsERT0_S12_iNS2_IJiiiEEERT_ENKUliT_E_clIZSC_ISJ_SX_EbS10_S12_S12_iS13_S15_EUlRS16_iE_EEDaiS16_ENKUlvE0_clEv) ;  /* 0x000335d000007944 */ /* 0x006fea0003c00000 */
[----:B------:R1:W-:Y:S01]  /*1a730*/  STL [R1+0x770], RZ ;  /* 0x000770ff01007387 */ /* 0x0003e20000100800 */
[----:B------:R-:W-:-:S03]  /*1a740*/  MOV R8, RZ ;  /* 0x000000ff00087202 */ /* 0x000fc60000000f00 */
.L_x_4110:
[----:B-1----:R-:W-:Y:S01]  /*1a750*/  IMAD.MOV.U32 R11, RZ, RZ, R64 ;  /* 0x000000ffff0b7224 */ /* 0x002fe200078e0040 */
[----:B------:R-:W-:-:S02]  /*1a760*/  MOV R3, R63 ;  /* 0x0000003f00037202 */ /* 0x000fc40000000f00 */
[----:B------:R-:W-:Y:S02]  /*1a770*/  MOV R12, 0x1a790 ;  /* 0x0001a790000c7802 */ /* 0x000fe40000000f00 */
[----:B-1---5:R-:W-:Y:S05]  /*1a780*/  CALL.REL.NOINC `($_ZN7cutlass13device_kernelIN5flash19enable_sm80_to_sm89INS1_16FlashAttnBwdSm80INS1_25CollectiveMainloopBwdSm80ILi2ELi2EN4cute5tupleIJNS5_1CILi128EEES8_NS7_ILi64EEEEEENS_6half_tEfNS_4arch4Sm80ELb1ELb0ELb1ELb0ELb0ELb0ELb0ELb0ELi2ELi4ELi4ELi4ELb0EEENS1_21CollectiveEpilogueBwdISA_SB_SD_Li256ELb0ELb0ELi2EEENS1_25SingleTileBwdLPTSchedulerILb0ELi128ELb0EEEEEEEEEvNT_6ParamsE$_ZN4cute3eso3ESOILb0ELb0EJiiEEC2ERKiS4_) ;  /* 0xfffecf0000007944 */ /* 0x022fea0003c3ffff */
        /* <DEDUP_REMOVED lines=20> */
[----:B------:R-:W-:Y:S05]  /*1a8d0*/  CALL.REL.NOINC `($_ZN7cutlass13device_kernelIN5flash19enable_sm80_to_sm89INS1_16FlashAttnBwdSm80INS1_25CollectiveMainloopBwdSm80ILi2ELi2EN4cute5tupleIJNS5_1CILi128EEES8_NS7_ILi64EEEEEENS_6half_tEfNS_4arch4Sm80ELb1ELb0ELb1ELb0ELb0ELb0ELb0ELb0ELi2ELi4ELi4ELi4ELb0EEENS1_21CollectiveEpilogueBwdISA_SB_SD_Li256ELb0ELb0ELi2EEENS1_25SingleTileBwdLPTSchedulerILb0ELi128ELb0EEEEEEEEEvNT_6ParamsE$exp2f) ;  /* 0x000334c000007944 */ /* 0x000fea0003c00000 */
[----:B------:R-:W-:Y:S01]  /*1a8e0*/  IMAD.MOV.U32 R11, RZ, RZ, R64 ;  /* 0x000000ffff0b7224 */ /* 0x000fe200078e0040 */
[----:B------:R-:W-:Y:S02]  /*1a8f0*/  MOV R3, R63 ;  /* 0x0000003f00037202 */ /* 0x000fe40000000f00 */
[----:B------:R-:W-:Y:S02]  /*1a900*/  MOV R12, 0x1a920 ;  /* 0x0001a920000c7802 */ /* 0x000fe40000000f00 */
[----:B-1----:R-:W-:Y:S05]  /*1a910*/  CALL.REL.NOINC `($_ZN7cutlass13device_kernelIN5flash19enable_sm80_to_sm89INS1_16FlashAttnBwdSm80INS1_25CollectiveMainloopBwdSm80ILi2ELi2EN4cute5tupleIJNS5_1CILi128EEES8_NS7_ILi64EEEEEENS_6half_tEfNS_4arch4Sm80ELb1ELb0ELb1ELb0ELb0ELb0ELb0ELb0ELi2ELi4ELi4ELi4ELb0EEENS1_21CollectiveEpilogueBwdISA_SB_SD_Li256ELb0ELb0ELi2EEENS1_25SingleTileBwdLPTSchedulerILb0ELi128ELb0EEEEEEEEEvNT_6ParamsE$_ZN4cute3eso3ESOILb0ELb0EJiiEEC2ERKiS4_) ;  /* 0xfffecd7000007944 */ /* 0x002fea0003c3ffff */
[----:B------:R-:W2:Y:S01]  /*1a920*/  LDL.64 R4, [R1+0x758] ;  /* 0x0007580001047983 */ /* 0x000ea20000100a00 */
[----:B------:R-:W-:Y:S01]  /*1a930*/  ULDC.64 UR4, c[0x0][0x118] ;  /* 0x0000460000047ab9 */ /* 0x000fe20000000a00 */
[----:B------:R-:W-:Y:S02]  /*1a940*/  ISETP.GE.U32.AND P0, PT, R8, 0xf, PT ;  /* 0x0000000f0800780c */ /* 0x000fe40003f06070 */
[----:B--2---:R-:W-:Y:S02]  /*1a950*/  LEA.HI R10, R4, R4, RZ, 0x1 ;  /* 0x00000004040a7211 */ /* 0x004fe400078f08ff */
[----:B------:R-:W-:-:S02]  /*1a960*/  LEA.HI R3, R5, R5, RZ, 0x1 ;  /* 0x0000000505037211 */ /* 0x000fc400078f08ff */
        /* <DEDUP_REMOVED lines=60> */
[----:B-1---5:R-:W-:Y:S05]  /*1ad30*/  CALL.REL.NOINC `($_ZN7cutlass13device_kernelIN5flash19enable_sm80_to_sm89INS1_16FlashAttnBwdSm80INS1_25CollectiveMainloopBwdSm80ILi2ELi2EN4cute5tupleIJNS5_1CILi128EEES8_NS7_ILi64EEEEEENS_6half_tEfNS_4arch4Sm80ELb1ELb0ELb1ELb0ELb0ELb0ELb0ELb0ELi2ELi4ELi4ELi4ELb0EEENS1_21CollectiveEpilogueBwdISA_SB_SD_Li256ELb0ELb0ELi2EEENS1_25SingleTileBwdLPTSchedulerILb0ELi128ELb0EEEEEEEEEvNT_6ParamsE$_ZN4cute8smem_ptrIPN7cutlass6half_tEECI1NS_12iter_adaptorIS3_S4_EEES3_) ;  /* 0xfffef01000007944 */ /* 0x022fea0003c3ffff */
[----:B-1----:R1:W5:Y:S01]  /*1ad40*/  LDL.64 R2, [R1+0x758] ;  /* 0x0007580001027983 */ /* 0x0023620000100a00 */
        /* <DEDUP_REMOVED lines=26> */
[----:B--2---:R1:W-:Y:S04]  /*1aef0*/  STL.64 [R1+0x750], R28 ;  /* 0x0007501c01007387 */ /* 0x0043e80000100a00 */
[----:B-1----:R-:W-:Y:S05]  /*1af00*/  CALL.REL.NOINC `($_ZN7cutlass13device_kernelIN5flash19enable_sm80_to_sm89INS1_16FlashAttnBwdSm80INS1_25CollectiveMainloopBwdSm80ILi2ELi2EN4cute5tupleIJNS5_1CILi128EEES8_NS7_ILi64EEEEEENS_6half_tEfNS_4arch4Sm80ELb1ELb0ELb1ELb0ELb0ELb0ELb0ELb0ELi2ELi4ELi4ELi4ELb0EEENS1_21CollectiveEpilogueBwdISA_SB_SD_Li256ELb0ELb0ELi2EEENS1_25SingleTileBwdLPTSchedulerILb0ELi128ELb0EEEEEEEEEvNT_6ParamsE$_ZZN4cute4diceINS_5tupleIJNS1_IJiNS1_IJiNS_1CILi0EEEEEEEEENS1_IJNS_10UnderscoreENS1_IJS6_S6_EEEEEEEEES9_EEDaRKT_RKT0_ENKUlRKT_RKT0_E_clIS5_S5_EEDaSI_SL_) ;  /* 0xfffef60000007944 */ /* 0x002fea0003c3ffff */
[----:B------:R-:W-:Y:S02]  /*1af10*/  MOV R4, 0x1af30 ;  /* 0x0001af3000047802 */ /* 0x000fe40000000f00 */
[----:B-1---5:R-:W-:Y:S05]  /*1af20*/  CALL.REL.NOINC `($_ZN7cutlass13device_kernelIN5flash19enable_sm80_to_sm89INS1_16FlashAttnBwdSm80INS1_25CollectiveMainloopBwdSm80ILi2ELi2EN4cute5tupleIJNS5_1CILi128EEES8_NS7_ILi64EEEEEENS_6half_tEfNS_4arch4Sm80ELb1ELb0ELb1ELb0ELb0ELb0ELb0ELb0ELi2ELi4ELi4ELi4ELb0EEENS1_21CollectiveEpilogueBwdISA_SB_SD_Li256ELb0ELb0ELi2EEENS1_25SingleTileBwdLPTSchedulerILb0ELi128ELb0EEEEEEEEEvNT_6ParamsE$_ZZN4cute12filter_tupleINS_5tupleIJNS1_IJiNS1_IJiNS_1CILi0EEEEEEEEENS1_IJNS_10UnderscoreENS1_IJS6_S6_EEEEEEEEES9_ZNS_4diceIS9_S9_EEDaRKT_RKT0_EUlRKT_RKT0_E_EEDaSD_SG_OT1_ENKUlDpSJ_E_clIJNS1_IJiiS3_EEENS1_IJEEEEEEDaSQ_) ;  /* 0xfffef03000007944 */ /* 0x022fea0003c3ffff */
[----:B------:R-:W-:Y:S02]  /*1af30*/  MOV R4, 0x1af50 ;  /* 0x0001af5000047802 */ /* 0x000fe40000000f00 */
[----:B------:R-:W-:Y:S05]  /*1af40*/  CALL.REL.NOINC `($_ZN7cutlass13device_kernelIN5flash19enable_sm80_to_sm89INS1_16FlashAttnBwdSm80INS1_25CollectiveMainloopBwdSm80ILi2ELi2EN4cute5tupleIJNS5_1CILi128EEES8_NS7_ILi64EEEEEENS_6half_tEfNS_4arch4Sm80ELb1ELb0ELb1ELb0ELb0ELb0ELb0ELb0ELi2ELi4ELi4ELi4ELb0EEENS1_21CollectiveEpilogueBwdISA_SB_SD_Li256ELb0ELb0ELi2EEENS1_25SingleTileBwdLPTSchedulerILb0ELi128ELb0EEEEEEEEEvNT_6ParamsE$_ZZN4cute7idx2crdINS_5tupleIJiiNS_1CILi0EEEEEENS1_IJNS1_IJNS2_ILi4EEENS2_ILi8EEEEEES5_NS2_ILi1EEEEEEEEDaRKT_RKT0_ENKUlRKT_RKT0_E_clIiS7_EEDaSI_SL_) ;  /* 0xfffefd7000007944 */ /* 0x000fea0003c3ffff */
[----:B------:R-:W-:Y:S02]  /*1af50*/  MOV R4, 0x1af70 ;  /* 0x0001af7000047802 */ /* 0x000fe40000000f00 */
[----:B------:R-:W-:Y:S05]  /*1af60*/  CALL.REL.NOINC `($_ZN7cutlass13device_kernelIN5flash19enable_sm80_to_sm89INS1_16FlashAttnBwdSm80INS1_25CollectiveMainloopBwdSm80ILi2ELi2EN4cute5tupleIJNS5_1CILi128EEES8_NS7_ILi64EEEEEENS_6half_tEfNS_4arch4Sm80ELb1ELb0ELb1ELb0ELb0ELb0ELb0ELb0ELi2ELi4ELi4ELi4ELb0EEENS1_21CollectiveEpilogueBwdISA_SB_SD_Li256ELb0ELb0ELi2EEENS1_25SingleTileBwdLPTSchedulerILb0ELi128ELb0EEEEEEEEEvNT_6ParamsE$_ZZN4cute7idx2crdINS_5tupleIJiiNS_1CILi0EEEEEENS1_IJNS1_IJNS2_ILi4EEENS2_ILi8EEEEEES5_NS2_ILi1EEEEEEEEDaRKT_RKT0_ENKUlRKT_RKT0_E_clIiS5_EEDaSI_SL_) ;  /* 0xfffefd1000007944 */ /* 0x000fea0003c3ffff */
[----:B------:R-:W-:Y:S02]  /*1af70*/  MOV R4, 0x1af90 ;  /* 0x0001af9000047802 */ /* 0x000fe40000000f00 */
[----:B------:R-:W-:Y:S05]  /*1af80*/  CALL.REL.NOINC `($_ZN7cutlass13device_kernelIN5flash19enable_sm80_to_sm89INS1_16FlashAttnBwdSm80INS1_25CollectiveMainloopBwdSm80ILi2ELi2EN4cute5tupleIJNS5_1CILi128EEES8_NS7_ILi64EEEEEENS_6half_tEfNS_4arch4Sm80ELb1ELb0ELb1ELb0ELb0ELb0ELb0ELb0ELi2ELi4ELi4ELi4ELb0EEENS1_21CollectiveEpilogueBwdISA_SB_SD_Li256ELb0ELb0ELi2EEENS1_25SingleTileBwdLPTSchedulerILb0ELi128ELb0EEEEEEEEEvNT_6ParamsE$_ZZN4cute9transformINS_5tupleIJiiNS_1CILi0EEEEEENS1_IJNS1_IJNS2_ILi4EEENS2_ILi8EEEEEES5_NS2_ILi1EEEEEEZNS_7idx2crdIS4_S9_EEDaRKT_RKT0_EUlRKT_RKT0_E_EEDaSD_SG_OT1_ENKUlDpSJ_E_clIJNS1_IJiiEEEiS3_EEEDaSQ_) ;  /* 0xfffefe9000007944 */ /* 0x000fea0003c3ffff */
[----:B------:R-:W-:Y:S02]  /*1af90*/  MOV R4, R6 ;  /* 0x0000000600047202 */ /* 0x000fe40000000f00 */
[----:B------:R-:W-:Y:S02]  /*1afa0*/  MOV R6, 0x1afc0 ;  /* 0x0001afc000067802 */ /* 0x000fe40000000f00 */
[----:B------:R-:W-:Y:S05]  /*1afb0*/  CALL.REL.NOINC `($_ZN7cutlass13device_kernelIN5flash19enable_sm80_to_sm89INS1_16FlashAttnBwdSm80INS1_25CollectiveMainloopBwdSm80ILi2ELi2EN4cute5tupleIJNS5_1CILi128EEES8_NS7_ILi64EEEEEENS_6half_tEfNS_4arch4Sm80ELb1ELb0ELb1ELb0ELb0ELb0ELb0ELb0ELi2ELi4ELi4ELi4ELb0EEENS1_21CollectiveEpilogueBwdISA_SB_SD_Li256ELb0ELb0ELi2EEENS1_25SingleTileBwdLPTSchedulerILb0ELi128ELb0EEEEEEEEEvNT_6ParamsE$_ZZN4cute13to_mixed_bitsINS_5tupleIJNS1_IJNS_1CILi4EEENS2_ILi8EEEEEES3_NS2_ILi1EEEEEENS1_IJNS1_IJNS2_ILi0EEENS2_ILi64EEEEEES8_S8_EEENS1_IJNS1_IJiiEEEiS8_EEEEEDaRKT_RKT0_RKT1_ENKUlRKT_RKT0_RKT1_E_clIS5_SA_SC_EEDaSP_SS_SV_) ;  /* 0xfffef35000007944 */ /* 0x000fea0003c3ffff */
[----:B------:R-:W-:Y:S02]  /*1afc0*/  MOV R29, R4 ;  /* 0x00000004001d7202 */ /* 0x000fe40000000f00 */
[----:B------:R-:W-:Y:S02]  /*1afd0*/  MOV R4, 0x1aff0 ;  /* 0x0001aff000047802 */ /* 0x000fe40000000f00 */
[----:B------:R-:W-:Y:S05]  /*1afe0*/  CALL.REL.NOINC `($_ZN7cutlass13device_kernelIN5flash19enable_sm80_to_sm89INS1_16FlashAttnBwdSm80INS1_25CollectiveMainloopBwdSm80ILi2ELi2EN4cute5tupleIJNS5_1CILi128EEES8_NS7_ILi64EEEEEENS_6half_tEfNS_4arch4Sm80ELb1ELb0ELb1ELb0ELb0ELb0ELb0ELb0ELi2ELi4ELi4ELi4ELb0EEENS1_21CollectiveEpilogueBwdISA_SB_SD_Li256ELb0ELb0ELi2EEENS1_25SingleTileBwdLPTSchedulerILb0ELi128ELb0EEEEEEEEEvNT_6ParamsE$_ZZN4cute13to_mixed_bitsINS_5tupleIJNS1_IJNS_1CILi4EEENS2_ILi8EEEEEES3_NS2_ILi1EEEEEENS1_IJNS1_IJNS2_ILi0EEENS2_ILi64EEEEEES8_S8_EEENS1_IJNS1_IJiiEEEiS8_EEEEEDaRKT_RKT0_RKT1_ENKUlDpRKT_E_clIJNS_9MixedBitsILj0ELj448EEENS2_ILj0EEESV_EEEDaSQ_) ;  /* 0xfffef2f000007944 */ /* 0x000fea0003c3ffff */
        /* <DEDUP_REMOVED lines=46> */
[----:B------:R-:W-:Y:S01]  /*1b2d0*/  IMAD.MOV.U32 R6, RZ, RZ, R4 ;  /* 0x000000ffff067224 */ /* 0x000fe200078e0004 */
[----:B------:R-:W-:Y:S01]  /*1b2e0*/  MOV R36, R10 ;  /* 0x0000000a00247202 */ /* 0x000fe20000000f00 */
[----:B------:R-:W-:Y:S01]  /*1b2f0*/  IMAD.MOV.U32 R83, RZ, RZ, R63 ;  /* 0x000000ffff537224 */ /* 0x000fe200078e003f */
[----:B------:R-:W-:Y:S02]  /*1b300*/  MOV R5, R19 ;  /* 0x0000001300057202 */ /* 0x000fe40000000f00 */
[----:B------:R-:W-:Y:S01]  /*1b310*/  MOV R4, 0x1b340 ;  /* 0x0001b34000047802 */ /* 0x000fe20000000f00 */
[----:B--2---:R1:W-:Y:S04]  /*1b320*/  STL.64 [R1+0x788], R2 ;  /* 0x0007880201007387 */ /* 0x0043e80000100a00 */
[----:B-1----:R-:W-:Y:S05]  /*1b330*/  CALL.REL.NOINC `($_ZN7cutlass13device_kernelIN5flash19enable_sm80_to_sm89INS1_16FlashAttnBwdSm80INS1_25CollectiveMainloopBwdSm80ILi2ELi2EN4cute5tupleIJNS5_1CILi128EEES8_NS7_ILi64EEEEEENS_6half_tEfNS_4arch4Sm80ELb1ELb0ELb1ELb0ELb0ELb0ELb0ELb0ELi2ELi4ELi4ELi4ELb0EEENS1_21CollectiveEpilogueBwdISA_SB_SD_Li256ELb0ELb0ELi2EEENS1_25SingleTileBwdLPTSchedulerILb0ELi128ELb0EEEEEEEEEvNT_6ParamsE$_ZN4cute3eso3ESOILb0ELb0EJiiiNS_1CILi72EEENS2_ILi512EEEEEC2ERKiS7_S7_RKS3_RKS4_) ;  /* 0xfffec61000007944 */ /* 0x002fea0003c3ffff */
        /* <DEDUP_REMOVED lines=16> */
[----:B------:R-:W-:Y:S02]  /*1b440*/  IADD3 R70, R59, 0x50, RZ ;  /* 0x000000503b467810 */ /* 0x000fe40007ffe0ff */
[----:B------:R-:W-:Y:S01]  /*1b450*/  MOV R6, 0x1b4a0 ;  /* 0x0001b4a000067802 */ /* 0x000fe20000000f00 */
[----:B------:R1:W-:Y:S04]  /*1b460*/  STL.U8 [R1+0x794], RZ ;  /* 0x000794ff01007387 */ /* 0x0003e80000100000 */
[----:B--2---:R1:W-:Y:S04]  /*1b470*/  STL.64 [R1+0x7a0], R2 ;  /* 0x0007a00201007387 */ /* 0x0043e80000100a00 */
[----:B---3--:R1:W-:Y:S02]  /*1b480*/  STL [R1+0x7a8], R4 ;  /* 0x0007a80401007387 */ /* 0x0083e40000100800 */
[----:B-1----:R-:W-:Y:S05]  /*1b490*/  CALL.REL.NOINC `($_ZN7cutlass13device_kernelIN5flash19enable_sm80_to_sm89INS1_16FlashAttnBwdSm80INS1_25CollectiveMainloopBwdSm80ILi2ELi2EN4cute5tupleIJNS5_1CILi128EEES8_NS7_ILi64EEEEEENS_6half_tEfNS_4arch4Sm80ELb1ELb0ELb1ELb0ELb0ELb0ELb0ELb0ELi2ELi4ELi4ELi4ELb0EEENS1_21CollectiveEpilogueBwdISA_SB_SD_Li256ELb0ELb0ELi2EEENS1_25SingleTileBwdLPTSchedulerILb0ELi128ELb0EEEEEEEEEvNT_6ParamsE$_ZZN4cute6detail16composition_implINS_5tupleIJNS_1CILi8EEENS3_ILi2EEES5_S5_S4_S5_EEENS2_IJNS3_ILi1EEEiiiNS3_ILi72EEENS3_ILi512EEEEEENS2_IJNS2_IJS5_S5_S5_EEES5_NS3_ILi4EEEEEENS2_IJNS2_IJS7_S9_S4_EEENS3_ILi4096EEENS3_ILi16EEEEEEEEDaRKT_RKT0_RKT1_RKT2_ENKUlRKT_RKT0_E_clISB_SE_EEDaSW_SZ_) ;  /* 0xfffef45000007944 */ /* 0x002fea0003c3ffff */
[----:B------:R-:W-:Y:S02]  /*1b4a0*/  MOV R6, 0x1b4c0 ;  /* 0x0001b4c000067802 */ /* 0x000fe40000000f00 */
[----:B-----5:R-:W-:Y:S05]  /*1b4b0*/  CALL.REL.NOINC `($_ZN7cutlass13device_kernelIN5flash19enable_sm80_to_sm89INS1_16FlashAttnBwdSm80INS1_25CollectiveMainloopBwdSm80ILi2ELi2EN4cute5tupleIJNS5_1CILi128EEES8_NS7_ILi64EEEEEENS_6half_tEfNS_4arch4Sm80ELb1ELb0ELb1ELb0ELb0ELb0ELb0ELb0ELi2ELi4ELi4ELi4ELb0EEENS1_21CollectiveEpilogueBwdISA_SB_SD_Li256ELb0ELb0ELi2EEENS1_25SingleTileBwdLPTSchedulerILb0ELi128ELb0EEEEEEEEEvNT_6ParamsE$_ZZN4cute6detail16composition_implINS_5tupleIJNS_1CILi8EEENS3_ILi2EEES5_S5_S4_S5_EEENS2_IJNS3_ILi1EEEiiiNS3_ILi72EEENS3_ILi512EEEEEENS2_IJNS2_IJS5_S5_S5_EEES5_NS3_ILi4EEEEEENS2_IJNS2_IJS7_S9_S4_EEENS3_ILi4096EEENS3_ILi16EEEEEEEEDaRKT_RKT0_RKT1_RKT2_ENKUlRKT_RKT0_E_clISC_SG_EEDaSW_SZ_) ;  /* 0xfffef48000007944 */ /* 0x020fea0003c3ffff */
[----:B-----5:R2:W-:Y:S01]  /*1b4c0*/  STL.64 [R1+0x770], R2 ;  /* 0x0007700201007387 */ /* 0x0205e20000100a00 */
[----:B------:R-:W-:-:S02]  /*1b4d0*/  MOV R6, R4 ;  /* 0x0000000400067202 */ /* 0x000fc40000000f00 */
        /* <DEDUP_REMOVED lines=9> */
[----:B------:R-:W-:-:S04]  /*1b570*/  IMAD.MOV.U32 R5, RZ, RZ, R13 ;  /* 0x000000ffff057224 */ /* 0x000fc800078e000d */
[----:B------:R-:W-:Y:S01]  /*1b580*/  IMAD.U32 R28, R25, 0x2, R6 ;  /* 0x00000002191c7824 */ /* 0x000fe200078e0006 */
[----:B------:R-:W-:-:S04]  /*1b590*/  MOV R6, 0x1b5c0 ;  /* 0x0001b5c000067802 */ /* 0x000fc80000000f00 */
[----:B------:R1:W-:Y:S03]  /*1b5a0*/  STL [R1+0x77c], R28 ;  /* 0x00077c1c01007387 */ /* 0x0003e60000100800 */
[----:B-1---5:R-:W-:Y:S05]  /*1b5b0*/  CALL.REL.NOINC `($_ZN7cutlass13device_kernelIN5flash19enable_sm80_to_sm89INS1_16FlashAttnBwdSm80INS1_25CollectiveMainloopBwdSm80ILi2ELi2EN4cute5tupleIJNS5_1CILi128EEES8_NS7_ILi64EEEEEENS_6half_tEfNS_4arch4Sm80ELb1ELb0ELb1ELb0ELb0ELb0ELb0ELb0ELi2ELi4ELi4ELi4ELb0EEENS1_21CollectiveEpilogueBwdISA_SB_SD_Li256ELb0ELb0ELi2EEENS1_25SingleTileBwdLPTSchedulerILb0ELi128ELb0EEEEEEEEEvNT_6ParamsE$_ZN4cute3eso3ESOILb0ELb0EJNS_6LayoutINS_5tupleIJNS3_IJNS_1CILi2EEES5_S5_EEES5_NS3_IJS5_S5_EEEEEENS3_IJNS3_IJNS4_ILi1EEENS4_ILi512EEEiEEENS4_ILi4096EEENS3_IJiiEEEEEEEEjEEC2ERKSF_RKj) ;  /* 0xfffebc1000007944 */ /* 0x022fea0003c3ffff */
[----:B-1----:R-:W2:Y:S04]  /*1b5c0*/  LDL.64 R28, [R1+0x760] ;  /* 0x00076000011c7983 */ /* 0x002ea80000100a00 */
[----:B------:R1:W5:Y:S01]  /*1b5d0*/  LDL.64 R4, [R1+0x758] ;  /* 0x0007580001047983 */ /* 0x0003620000100a00 */
        /* <DEDUP_REMOVED lines=33> */
[----:B-1---5:R-:W-:Y:S05]  /*1b7f0*/  CALL.REL.NOINC `($_ZN7cutlass13device_kernelIN5flash19enable_sm80_to_sm89INS1_16FlashAttnBwdSm80INS1_25CollectiveMainloopBwdSm80ILi2ELi2EN4cute5tupleIJNS5_1CILi128EEES8_NS7_ILi64EEEEEENS_6half_tEfNS_4arch4Sm80ELb1ELb0ELb1ELb0ELb0ELb0ELb0ELb0ELi2ELi4ELi4ELi4ELb0EEENS1_21CollectiveEpilogueBwdISA_SB_SD_Li256ELb0ELb0ELi2EEENS1_25SingleTileBwdLPTSchedulerILb0ELi128ELb0EEEEEEEEEvNT_6ParamsE$_ZN4cute3eso3ESOILb1ELb0EJNS_14ComposedLayoutINS_7SwizzleILi3ELi3ELi3EEENS_1CILi0EEENS_6LayoutINS_5tupleIJNS8_IJNS8_IJNS5_ILi4EEENS5_ILi8EEEEEENS8_IJNS5_ILi2EEENS5_ILi1EEEEEEEEENS8_IJNS8_IJSC_SC_EEENS8_IJSA_S9_EEEEEEEEENS8_IJNS8_IJNS8_IJSC_NS5_ILi64EEEEEENS8_IJNS5_ILi512EEES6_EEEEEENS8_IJNS8_IJSD_SA_EEENS8_IJNS5_ILi1024EEENS5_ILi16EEEEEEEEEEEEEEEENS_10ViewEngineINS_8smem_ptrIPN7cutlass6half_tEEEEEEEC2ERKSW_RKS13_) ;  /* 0xfffec50000007944 */ /* 0x022fea0003c3ffff */
[----:B------:R-:W-:Y:S01]  /*1b800*/  ULDC.64 UR4, c[0x0][0x118] ;  /* 0x0000460000047ab9 */ /* 0x000fe20000000a00 */
[----:B------:R2:W5:Y:S04]  /*1b810*/  LDL.64 R20, [R1+0x758] ;  /* 0x0007580001147983 */ /* 0x0005680000100a00 */
[----:B-1----:R2:W5:Y:S01]  /*1b820*/  LD.E R3, [R28.64+0xc] ;  /* 0x00000c041c037980 */ /* 0x002562000c101900 */
[----:B------:R-:W-:Y:S02]  /*1b830*/  MOV R82, R64 ;  /* 0x0000004000527202 */ /* 0x000fe40000000f00 */
[----:B------:R-:W-:-:S02]  /*1b840*/  MOV R4, 0x1b860 ;  /* 0x0001b86000047802 */ /* 0x000fc40000000f00 */
        /* <DEDUP_REMOVED lines=103> */
[----:B------:R1:W-:Y:S04]  /*1bec0*/  STL.U8 [R1+0x794], RZ ;  /* 0x000794ff01007387 */ /* 0x0003e80000100000 */
[----:B--2---:R1:W-:Y:S04]  /*1bed0*/  STL.64 [R1+0x7a0], R2 ;  /* 0x0007a00201007387 */ /* 0x0043e80000100a00 */
[----:B---3--:R1:W-:Y:S02]  /*1bee0*/  STL [R1+0x7a8], R4 ;  /* 0x0007a80401007387 */ /* 0x0083e40000100800 */
[----:B-1----:R-:W-:Y:S05]  /*1bef0*/  CALL.REL.NOINC `($_ZN7cutlass13device_kernelIN5flash19enable_sm80_to_sm89INS1_16FlashAttnBwdSm80INS1_25CollectiveMainloopBwdSm80ILi2ELi2EN4cute5tupleIJNS5_1CILi128EEES8_NS7_ILi64EEEEEENS_6half_tEfNS_4arch4Sm80ELb1ELb0ELb1ELb0ELb0ELb0ELb0ELb0ELi2ELi4ELi4ELi4ELb0EEENS1_21CollectiveEpilogueBwdISA_SB_SD_Li256ELb0ELb0ELi2EEENS1_25SingleTileBwdLPTSchedulerILb0ELi128ELb0EEEEEEEEEvNT_6ParamsE$_ZZN4cute6detail16composition_implINS_5tupleIJNS_1CILi8EEENS3_ILi2EEES5_S5_S4_S5_EEENS2_IJNS3_ILi1EEEiiiNS3_ILi72EEENS3_ILi512EEEEEENS2_IJNS2_IJS5_S5_EEES4_NS3_ILi4EEEEEENS2_IJNS2_IJS7_S4_EEENS3_ILi1024EEENS3_ILi16EEEEEEEEDaRKT_RKT0_RKT1_RKT2_ENKUlRKT_RKT0_E_clISB_SE_EEDaSW_SZ_) ;  /* 0xfffee89000007944 */ /* 0x002fea0003c3ffff */
[----:B------:R-:W-:Y:S02]  /*1bf00*/  MOV R12, R70 ;  /* 0x00000046000c7202 */ /* 0x000fe40000000f00 */
[----:B------:R-:W-:-:S02]  /*1bf10*/  MOV R6, 0x1bf30 ;  /* 0x0001bf3000067802 */ /* 0x000fc40000000f00 */
[----:B-----5:R-:W-:Y:S05]  /*1bf20*/  CALL.REL.NOINC `($_ZN7cutlass13device_kernelIN5flash19enable_sm80_to_sm89INS1_16FlashAttnBwdSm80INS1_25CollectiveMainloopBwdSm80ILi2ELi2EN4cute5tupleIJNS5_1CILi128EEES8_NS7_ILi64EEEEEENS_6half_tEfNS_4arch4Sm80ELb1ELb0ELb1ELb0ELb0ELb0ELb0ELb0ELi2ELi4ELi4ELi4ELb0EEENS1_21CollectiveEpilogueBwdISA_SB_SD_Li256ELb0ELb0ELi2EEENS1_25SingleTileBwdLPTSchedulerILb0ELi128ELb0EEEEEEEEEvNT_6ParamsE$_ZZN4cute6detail16composition_implINS_5tupleIJNS_1CILi8EEENS3_ILi2EEES5_S5_S4_S5_EEENS2_IJNS3_ILi1EEEiiiNS3_ILi72EEENS3_ILi512EEEEEENS2_IJNS2_IJS5_S5_EEES4_NS3_ILi4EEEEEENS2_IJNS2_IJS7_S4_EEENS3_ILi1024EEENS3_ILi16EEEEEEEEDaRKT_RKT0_RKT1_RKT2_ENKUlRKT_RKT0_E_clISC_SG_EEDaSW_SZ_) ;  /* 0xfffee8b000007944 */ /* 0x020fea0003c3ffff */
[----:B-----5:R2:W-:Y:S01]  /*1bf30*/  STL.64 [R1+0x770], R2 ;  /* 0x0007700201007387 */ /* 0x0205e20000100a00 */
[----:B------:R-:W-:-:S02]  /*1bf40*/  MOV R6, R4 ;  /* 0x0000000400067202 */ /* 0x000fc40000000f00 */
        /* <DEDUP_REMOVED lines=58> */
[----:B------:R-:W-:-:S03]  /*1c2f0*/  MOV R4, 0x1c310 ;  /* 0x0001c31000047802 */ /* 0x000fc60000000f00 */
[----:B-1----:R-:W-:Y:S05]  /*1c300*/  CALL.REL.NOINC `($_ZN7cutlass13device_kernelIN5flash19enable_sm80_to_sm89INS1_16FlashAttnBwdSm80INS1_25CollectiveMainloopBwdSm80ILi2ELi2EN4cute5tupleIJNS5_1CILi128EEES8_NS7_ILi64EEEEEENS_6half_tEfNS_4arch4Sm80ELb1ELb0ELb1ELb0ELb0ELb0ELb0ELb0ELi2ELi4ELi4ELi4ELb0EEENS1_21CollectiveEpilogueBwdISA_SB_SD_Li256ELb0ELb0ELi2EEENS1_25SingleTileBwdLPTSchedulerILb0ELi128ELb0EEEEEEEEEvNT_6ParamsE$_ZZN4cute12filter_tupleINS_5tupleIJNS_10UnderscoreES2_S2_iEEENS1_IJNS1_IJNS_1CILi1EEENS4_ILi0EEEEEENS4_ILi4096EEENS1_IJiiEEENS1_IJS6_NS4_ILi8192EEEEEEEEEZNS_5sliceIS3_SC_EEDaRKT_RKT0_EUlRKT_RKT0_E_EEDaSG_SJ_OT1_ENKUlDpSM_E_clIJNS1_IJS7_EEENS1_IJS8_EEENS1_IJS9_EEENS1_IJEEEEEEDaST_) ;  /* 0xfffedcc000007944 */ /* 0x002fea0003c3ffff */
[----:B------:R-:W-:Y:S02]  /*1c310*/  MOV R4, 0x1c330 ;  /* 0x0001c33000047802 */ /* 0x000fe40000000f00 */
[----:B-1---5:R-:W-:Y:S05]  /*1c320*/  CALL.REL.NOINC `($_ZN7cutlass13device_kernelIN5flash19enable_sm80_to_sm89INS1_16FlashAttnBwdSm80INS1_25CollectiveMainloopBwdSm80ILi2ELi2EN4cute5tupleIJNS5_1CILi128EEES8_NS7_ILi64EEEEEENS_6half_tEfNS_4arch4Sm80ELb1ELb0ELb1ELb0ELb0ELb0ELb0ELb0ELi2ELi4ELi4ELi4ELb0EEENS1_21CollectiveEpilogueBwdISA_SB_SD_Li256ELb0ELb0ELi2EEENS1_25SingleTileBwdLPTSchedulerILb0ELi128ELb0EEEEEEEEEvNT_6ParamsE$_ZN4cute5tupleIJNS0_IJNS0_IJNS_1CILi8EEENS1_ILi1EEEEEENS1_ILi2EEENS0_IJS5_S5_EEEEEENS0_IJNS0_IJS3_NS1_ILi0EEEEEENS1_ILi4096EEENS0_IJiiEEEEEEEEC2ERKS7_RKSC_) ;  /* 0xfffed74000007944 */ /* 0x022fea0003c3ffff */
[----:B-1----:R1:W5:Y:S01]  /*1c330*/  LDL.64 R2, [R1+0x758] ;  /* 0x0007580001027983 */ /* 0x0023620000100a00 */
[----:B------:R-:W-:-:S02]  /*1c340*/  SHF.L.U32 R4, R6, 0xd, RZ ;  /* 0x0000000d06047819 */ /* 0x000fc400000006ff */
        /* <DEDUP_REMOVED lines=199> */
[----:B------:R2:W5:Y:S01]  /*1cfc0*/  LDL.64 R4, [R1+0x758] ;  /* 0x0007580001047983 */ /* 0x0005620000100a00 */
[----:B------:R-:W-:Y:S01]  /*1cfd0*/  IMAD.MOV.U32 R12, RZ, RZ, R32 ;  /* 0x000000ffff0c7224 */ /* 0x000fe200078e0020 */
[----:B------:R-:W-:-:S02]  /*1cfe0*/  MOV R15, R33 ;  /* 0x00000021000f7202 */ /* 0x000fc40000000f00 */
[----:B-1----:R-:W-:Y:S02]  /*1cff0*/  MOV R14, 0x1d010 ;  /* 0x0001d010000e7802 */ /* 0x002fe40000000f00 */
[----:B--2--5:R-:W-:Y:S05]  /*1d000*/  CALL.REL.NOINC `($_ZN7cutlass13device_kernelIN5flash19enable_sm80_to_sm89INS1_16FlashAttnBwdSm80INS1_25CollectiveMainloopBwdSm80ILi2ELi2EN4cute5tupleIJNS5_1CILi128EEES8_NS7_ILi64EEEEEENS_6half_tEfNS_4arch4Sm80ELb1ELb0ELb1ELb0ELb0ELb0ELb0ELb0ELi2ELi4ELi4ELi4ELb0EEENS1_21CollectiveEpilogueBwdISA_SB_SD_Li256ELb0ELb0ELi2EEENS1_25SingleTileBwdLPTSchedulerILb0ELi128ELb0EEEEEEEEEvNT_6ParamsE$_ZN4cute3eso3ESOILb1ELb0EJNS_6LayoutINS_5tupleIJNS3_IJNS_1CILi8EEENS4_ILi1EEEEEENS4_ILi4EEEEEENS3_IJNS3_IJS6_NS4_ILi0EEEEEES5_EEEEENS_10ViewEngineIPN7cutlass6half_tEEEEEC2ERKSD_RKSI_) ;  /* 0xfffec54000007944 */ /* 0x024fea0003c3ffff */
        /* <DEDUP_REMOVED lines=12> */
[----:B------:R2:W5:Y:S01]  /*1d0d0*/  LDL.64 R4, [R1+0x758] ;  /* 0x0007580001047983 */ /* 0x0005620000100a00 */
[----:B-1----:R-:W-:Y:S01]  /*1d0e0*/  IMAD.MOV.U32 R2, RZ, RZ, R6 ;  /* 0x000000ffff027224 */ /* 0x002fe200078e0006 */
[----:B------:R-:W-:-:S02]  /*1d0f0*/  MOV R15, R7 ;  /* 0x00000007000f7202 */ /* 0x000fc40000000f00 */
[----:B------:R-:W-:Y:S02]  /*1d100*/  MOV R14, 0x1d120 ;  /* 0x0001d120000e7802 */ /* 0x000fe40000000f00 */
[----:B--2--5:R-:W-:Y:S05]  /*1d110*/  CALL.REL.NOINC `($_ZN7cutlass13device_kernelIN5flash19enable_sm80_to_sm89INS1_16FlashAttnBwdSm80INS1_25CollectiveMainloopBwdSm80ILi2ELi2EN4cute5tupleIJNS5_1CILi128EEES8_NS7_ILi64EEEEEENS_6half_tEfNS_4arch4Sm80ELb1ELb0ELb1ELb0ELb0ELb0ELb0ELb0ELi2ELi4ELi4ELi4ELb0EEENS1_21CollectiveEpilogueBwdISA_SB_SD_Li256ELb0ELb0ELi2EEENS1_25SingleTileBwdLPTSchedulerILb0ELi128ELb0EEEEEEEEEvNT_6ParamsE$_ZN4cute3eso3ESOILb1ELb0EJNS_6LayoutINS_5tupleIJNS3_IJNS3_IJNS_1CILi8EEENS4_ILi1EEEEEES6_EEENS3_IJNS3_IJS6_S6_EEENS4_ILi4EEEEEEEEENS3_IJNS3_IJNS3_IJS6_NS4_ILi0EEEEEESD_EEENS3_IJNS3_IJSD_SD_EEENS4_ILi2048EEEEEEEEEEENS_10ViewEngineINS_8smem_ptrIPN7cutlass6half_tEEEEEEEC2ERKSK_RKSR_) ;  /* 0xfffeb60000007944 */ /* 0x024fea0003c3ffff */
[----:B-1----:R1:W5:Y:S01]  /*1d120*/  LDL.64 R2, [R1+0x758] ;  /* 0x0007580001027983 */ /* 0x0023620000100a00 */
[----:B------:R-:W-:Y:S01]  /*1d130*/  IMAD.MOV.U32 R12, RZ, RZ, R4 ;  /* 0x000000ffff0c7224 */ /* 0x000fe200078e0004 */
[----:B------:R-:W-:Y:S02]  /*1d140*/  MOV R15, R5 ;  /* 0x00000005000f7202 */ /* 0x000fe40000000f00 */
[----:B------:R-:W-:Y:S02]  /*1d150*/  MOV R14, 0x1d170 ;  /* 0x0001d170000e7802 */ /* 0x000fe40000000f00 */
[----:B-1---5:R-:W-:Y:S05]  /*1d160*/  CALL.REL.NOINC `($_ZN7cutlass13device_kernelIN5flash19enable_sm80_to_sm89INS1_16FlashAttnBwdSm80INS1_25CollectiveMainloopBwdSm80ILi2ELi2EN4cute5tupleIJNS5_1CILi128EEES8_NS7_ILi64EEEEEENS_6half_tEfNS_4arch4Sm80ELb1ELb0ELb1ELb0ELb0ELb0ELb0ELb0ELi2ELi4ELi4ELi4ELb0EEENS1_21CollectiveEpilogueBwdISA_SB_SD_Li256ELb0ELb0ELi2EEENS1_25SingleTileBwdLPTSchedulerILb0ELi128ELb0EEEEEEEEEvNT_6ParamsE$_ZN4cute3eso3ESOILb1ELb0EJNS_6LayoutINS_5tupleIJNS3_IJNS_1CILi8EEENS4_ILi1EEEEEENS4_ILi4EEEEEENS3_IJNS3_IJS6_NS4_ILi0EEEEEES5_EEEEENS_10ViewEngineIPN7cutlass6half_tEEEEEC2ERKSD_RKSI_) ;  /* 0xfffec3e000007944 */ /* 0x022fea0003c3ffff */
[----:B------:R2:W5:Y:S01]  /*1d170*/  LDL.64 R8, [R1+0x758] ;  /* 0x0007580001087983 */ /* 0x0005620000100a00 */
[----:B------:R-:W-:Y:S02]  /*1d180*/  MOV R38, R64 ;  /* 0x0000004000267202 */ /* 0x000fe40000000f00 */
[----:B------:R-:W-:Y:S02]  /*1d190*/  MOV R46, 0x1d1b0 ;  /* 0x0001d1b0002e7802 */ /* 0x000fe40000000f00 */
[----:B-12--5:R-:W-:Y:S05]  /*1d1a0*/  CALL.REL.NOINC `($_ZN7cutlass13device_kernelIN5flash19enable_sm80_to_sm89INS1_16FlashAttnBwdSm80INS1_25CollectiveMainloopBwdSm80ILi2ELi2EN4cute5tupleIJNS5_1CILi128EEES8_NS7_ILi64EEEEEENS_6half_tEfNS_4arch4Sm80ELb1ELb0ELb1ELb0ELb0ELb0ELb0ELb0ELi2ELi4ELi4ELi4ELb0EEENS1_21CollectiveEpilogueBwdISA_SB_SD_Li256ELb0ELb0ELi2EEENS1_25SingleTileBwdLPTSchedulerILb0ELi128ELb0EEEEEEEEEvNT_6ParamsE$_ZN4cute8smem_ptrIPN7cutlass6half_tEECI1NS_12iter_adaptorIS3_S4_EEES3_) ;  /* 0xfffecba000007944 */ /* 0x026fea0003c3ffff */
[----:B-1----:R1:W5:Y:S01]  /*1d1b0*/  LDL.64 R2, [R1+0x758] ;  /* 0x0007580001027983 */ /* 0x0023620000100a00 */
[----:B------:R-:W-:-:S03]  /*1d1c0*/  MOV R16, 0x1d1e0 ;  /* 0x0001d1e000107802 */ /* 0x000fc60000000f00 */
[----:B-1---5:R-:W-:Y:S05]  /*1d1d0*/  CALL.REL.NOINC `($_ZN7cutlass13device_kernelIN5flash19enable_sm80_to_sm89INS1_16FlashAttnBwdSm80INS1_25CollectiveMainloopBwdSm80ILi2ELi2EN4cute5tupleIJNS5_1CILi128EEES8_NS7_ILi64EEEEEENS_6half_tEfNS_4arch4Sm80ELb1ELb0ELb1ELb0ELb0ELb0ELb0ELb0ELi2ELi4ELi4ELi4ELb0EEENS1_21CollectiveEpilogueBwdISA_SB_SD_Li256ELb0ELb0ELi2EEENS1_25SingleTileBwdLPTSchedulerILb0ELi128ELb0EEEEEEEEEvNT_6ParamsE$_ZN4cute3eso3ESOILb1ELb0EJNS_6LayoutINS_5tupleIJNS3_IJNS_1CILi8EEENS4_ILi1EEEEEENS4_ILi4EEEEEENS3_IJNS3_IJS6_NS4_ILi0EEEEEENS4_ILi2048EEEEEEEENS_10ViewEngineINS_8smem_ptrIPN7cutlass6half_tEEEEEEEC2ERKSE_RKSL_) ;  /* 0xfffec2f000007944 */ /* 0x022fea0003c3ffff */
[----:B------:R2:W5:Y:S01]  /*1d1e0*/  LDL.64 R10, [R1+0x758] ;  /* 0x00075800010a7983 */ /* 0x0005620000100a00 */
[----:B------:R-:W-:Y:S01]  /*1d1f0*/  IMAD.MOV.U32 R83, RZ, RZ, R64 ;  /* 0x000000ffff537224 */ /* 0x000fe200078e0040 */
[----:B------:R-:W-:-:S02]  /*1d200*/  MOV R47, RZ ;  /* 0x000000ff002f7202 */ /* 0x000fc40000000f00 */
        /* <DEDUP_REMOVED lines=14> */
[----:B------:R-:W-:-:S02]  /*1d2f0*/  MOV R38, 0x1d310 ;  /* 0x0001d31000267802 */ /* 0x000fc40000000f00 */
[----:B-1---5:R-:W-:Y:S05]  /*1d300*/  CALL.REL.NOINC `($_ZN7cutlass13device_kernelIN5flash19enable_sm80_to_sm89INS1_16FlashAttnBwdSm80INS1_25CollectiveMainloopBwdSm80ILi2ELi2EN4cute5tupleIJNS5_1CILi128EEES8_NS7_ILi64EEEEEENS_6half_tEfNS_4arch4Sm80ELb1ELb0ELb1ELb0ELb0ELb0ELb0ELb0ELi2ELi4ELi4ELi4ELb0EEENS1_21CollectiveEpilogueBwdISA_SB_SD_Li256ELb0ELb0ELi2EEENS1_25SingleTileBwdLPTSchedulerILb0ELi128ELb0EEEEEEEEEvNT_6ParamsE$_ZN4cute3eso3ESOILb1ELb0EJNS_6LayoutINS_5tupleIJNS3_IJNS_1CILi8EEENS4_ILi1EEEEEEEEENS3_IJNS3_IJS6_NS4_ILi0EEEEEEEEEEENS_10ViewEngineINS_8smem_ptrIPN7cutlass6half_tEEEEEEEC2ERKSC_RKSJ_) ;  /* 0xfffebbf000007944 */ /* 0x022fea0003c3ffff */
[----:B-1----:R1:W5:Y:S01]  /*1d310*/  LDL.64 R2, [R1+0x758] ;  /* 0x0007580001027983 */ /* 0x0023620000100a00 */
[----:B------:R-:W-:Y:S01]  /*1d320*/  IMAD.MOV.U32 R83, RZ, RZ, R64 ;  /* 0x000000ffff537224 */ /* 0x000fe200078e0040 */
[----:B------:R-:W-:-:S02]  /*1d330*/  MOV R47, RZ ;  /* 0x000000ff002f7202 */ /* 0x000fc40000000f00 */
        /* <DEDUP_REMOVED lines=211> */
.L_x_4115:
[----:B------:R-:W-:-:S13]  /*1e070*/  ISETP.NE.AND P0, PT, R25, 0x3, PT ;  /* 0x000000031900780c */ /* 0x000fda0003f05270 */
[----:B-1----:R-:W-:Y:S05]  /*1e080*/  @!P0 BRA `(.L_x_4112) ;  /* 0x00001ea000008947 */ /* 0x002fea0003800000 */
[----:B------:R-:W-:Y:S01]  /*1e090*/  IADD3 R8, R25, 0x1, RZ ;  /* 0x0000000119087810 */ /* 0x000fe20007ffe0ff */
[----:B------:R-:W-:Y:S01]  /*1e0a0*/  IMAD.MOV.U32 R83, RZ, RZ, R64 ;  /* 0x000000ffff537224 */ /* 0x000fe200078e0040 */
[----:B------:R-:W-:-:S03]  /*1e0b0*/  MOV R46, 0x1e0e0 ;  /* 0x0001e0e0002e7802 */ /* 0x000fc60000000f00 */
[----:B-1----:R-:W-:Y:S02]  /*1e0c0*/  IMAD.MOV.U32 R3, RZ, RZ, R8 ;  /* 0x000000ffff037224 */ /* 0x002fe400078e0008 */
[----:B------:R-:W-:Y:S05]  /*1e0d0*/  CALL.REL.NOINC `($_ZN7cutlass13device_kernelIN5flash19enable_sm80_to_sm89INS1_16FlashAttnBwdSm80INS1_25CollectiveMainloopBwdSm80ILi2ELi2EN4cute5tupleIJNS5_1CILi128EEES8_NS7_ILi64EEEEEENS_6half_tEfNS_4arch4Sm80ELb1ELb0ELb1ELb0ELb0ELb0ELb0ELb0ELi2ELi4ELi4ELi4ELb0EEENS1_21CollectiveEpilogueBwdISA_SB_SD_Li256ELb0ELb0ELi2EEENS1_25SingleTileBwdLPTSchedulerILb0ELi128ELb0EEEEEEEEEvNT_6ParamsE$_ZN4cute3eso3ESOILb1ELb0EJNS_10UnderscoreES2_iEEC2ERKS2_S5_RKi) ;  /* 0xfffe9b2000007944 */ /* 0x000fea0003c3ffff */
        /* <DEDUP_REMOVED lines=21> */
[----:B------:R-:W-:Y:S02]  /*1e230*/  MOV R3, R8 ;  /* 0x0000000800037202 */ /* 0x000fe40000000f00 */
        /* <DEDUP_REMOVED lines=184> */
[----:B-1----:R-:W-:Y:S01]  /*1edc0*/  IMAD.MOV.U32 R3, RZ, RZ, R8 ;  /* 0x000000ffff037224 */ /* 0x002fe200078e0008 */
[----:B------:R-:W-:-:S02]  /*1edd0*/  MOV R83, R64 ;  /* 0x0000004000537202 */ /* 0x000fc40000000f00 */
        /* <DEDUP_REMOVED lines=276> */
[----:B------:R-:W-:Y:S05]  /*1ff20*/  CALL.REL.NOINC `($_ZN7cutlass13device_kernelIN5flash19enable_sm80_to_sm89INS1_16FlashAttnBwdSm80INS1_25CollectiveMainloopBwdSm80ILi2ELi2EN4cute5tupleIJNS5_1CILi128EEES8_NS7_ILi64EEEEEENS_6half_tEfNS_4arch4Sm80ELb1ELb0ELb1ELb0ELb0ELb0ELb0ELb0ELi2ELi4ELi4ELi4ELb0EEENS1_21CollectiveEpilogueBwdISA_SB_SD_Li256ELb0ELb0ELi2EEENS1_25SingleTileBwdLPTSchedulerILb0ELi128ELb0EEEEEEEEEvNT_6ParamsE$_ZZN5flash25CollectiveMainloopBwdSm80ILi2ELi2EN4cute5tupleIJNS1_1CILi128EEES4_NS3_ILi64EEEEEEN7cutlass6half_tEfNS7_4arch4Sm80ELb1ELb0ELb1ELb0ELb0ELb0ELb0ELb0ELi2ELi4ELi4ELi4ELb0EE3mmaINS_16FlashAttnBwdSm80ISB_NS_21CollectiveEpilogueBwdIS6_S8_SA_Li256ELb0ELb0ELi2EEENS_25SingleTileBwdLPTSchedulerILb0ELi128ELb0EEEE13SharedStorageENS1_6TensorINS1_11ArrayEngineIfLm32EEENS1_6LayoutINS2_IJNS2_IJNS3_ILi2EEESO_EEESO_NS3_ILi4EEEEEENS2_IJNS2_IJNS3_ILi1EEESO_EEESQ_NS3_ILi8EEEEEEEEEEEEbRKNSB_6ParamsERT0_S12_iNS2_IJiiiEEERT_ENKUlvE_clEv) ;  /* 0x0002783000007944 */ /* 0x000fea0003c00000 */
.L_x_4112:
[----:B------:R-:W-:Y:S01]  /*1ff30*/  IMAD.MOV.U32 R83, RZ, RZ, R64 ;  /* 0x000000ffff537224 */ /* 0x000fe200078e0040 */
[----:B-1----:R-:W-:Y:S01]  /*1ff40*/  MOV R3, R25 ;  /* 0x0000001900037202 */ /* 0x002fe20000000f00 */
[----:B------:R-:W-:Y:S01]  /*1ff50*/  IMAD.MOV.U32 R48, RZ, RZ, RZ ;  /* 0x000000ffff307224 */ /* 0x000fe200078e00ff */
[----:B------:R-:W-:-:S02]  /*1ff60*/  MOV R46, 0x1ff80 ;  /* 0x0001ff80002e7802 */ /* 0x000fc40000000f00 */
[----:B------:R-:W-:Y:S05]  /*1ff70*/  CALL.REL.NOINC `($_ZN7cutlass13device_kernelIN5flash19enable_sm80_to_sm89INS1_16FlashAttnBwdSm80INS1_25CollectiveMainloopBwdSm80ILi2ELi2EN4cute5tupleIJNS5_1CILi128EEES8_NS7_ILi64EEEEEENS_6half_tEfNS_4arch4Sm80ELb1ELb0ELb1ELb0ELb0ELb0ELb0ELb0ELi2ELi4ELi4ELi4ELb0EEENS1_21CollectiveEpilogueBwdISA_SB_SD_Li256ELb0ELb0ELi2EEENS1_25SingleTileBwdLPTSchedulerILb0ELi128ELb0EEEEEEEEEvNT_6ParamsE$_ZN4cute3eso3ESOILb1ELb0EJNS_10UnderscoreES2_iEEC2ERKS2_S5_RKi) ;  /* 0xfffe7c8000007944 */ /* 0x000fea0003c3ffff */
        /* <DEDUP_REMOVED lines=16> */
[----:B------:R-:W-:Y:S02]  /*20080*/  MOV R3, R25 ;  /* 0x0000001900037202 */ /* 0x000fe40000000f00 */
        /* <DEDUP_REMOVED lines=18> */
.L_x_4113:
        /* <DEDUP_REMOVED lines=190> */
.L_x_4114:
[----:B-1----:R-:W2:Y:S01]  /*20d90*/  LDL.64 R4, [R65+0xa0] ;  /* 0x0000a00041047983 */ /* 0x002ea20000100a00 */
[----:B------:R-:W-:Y:S01]  /*20da0*/  ULDC.64 UR4, c[0x0][0x118] ;  /* 0x0000460000047ab9 */ /* 0x000fe20000000a00 */
[----:B------:R-:W-:Y:S02]  /*20db0*/  MOV R10, 0x20de0 ;  /* 0x00020de0000a7802 */ /* 0x000fe40000000f00 */
[----:B--2---:R-:W5:Y:S04]  /*20dc0*/  LD.E.64 R4, [R4.64] ;  /* 0x0000000404047980 */ /* 0x004f68000c101b00 */
[----:B-----5:R-:W-:Y:S05]  /*20dd0*/  CALL.REL.NOINC `($_ZN7cutlass13device_kernelIN5flash19enable_sm80_to_sm89INS1_16FlashAttnBwdSm80INS1_25CollectiveMainloopBwdSm80ILi2ELi2EN4cute5tupleIJNS5_1CILi128EEES8_NS7_ILi64EEEEEENS_6half_tEfNS_4arch4Sm80ELb1ELb0ELb1ELb0ELb0ELb0ELb0ELb0ELi2ELi4ELi4ELi4ELb0EEENS1_21CollectiveEpilogueBwdISA_SB_SD_Li256ELb0ELb0ELi2EEENS1_25SingleTileBwdLPTSchedulerILb0ELi128ELb0EEEEEEEEEvNT_6ParamsE$_ZN4cute8smem_ptrIPfECI1NS_12iter_adaptorIS1_S2_EEES1_) ;  /* 0xfffe8ff000007944 */ /* 0x020fea0003c3ffff */
[----:B-1----:R1:W5:Y:S01]  /*20de0*/  LDL.64 R4, [R1+0x758] ;  /* 0x0007580001047983 */ /* 0x0023620000100a00 */
[----:B------:R-:W-:-:S03]  /*20df0*/  MOV R10, 0x20e10 ;  /* 0x00020e10000a7802 */ /* 0x000fc60000000f00 */
[----:B-1---5:R-:W-:Y:S05]  /*20e00*/  CALL.REL.NOINC `($_ZN7cutlass13device_kernelIN5flash19enable_sm80_to_sm89INS1_16FlashAttnBwdSm80INS1_25CollectiveMainloopBwdSm80ILi2ELi2EN4cute5tupleIJNS5_1CILi128EEES8_NS7_ILi64EEEEEENS_6half_tEfNS_4arch4Sm80ELb1ELb0ELb1ELb0ELb0ELb0ELb0ELb0ELi2ELi4ELi4ELi4ELb0EEENS1_21CollectiveEpilogueBwdISA_SB_SD_Li256ELb0ELb0ELi2EEENS1_25SingleTileBwdLPTSchedulerILb0ELi128ELb0EEEEEEEEEvNT_6ParamsE$_ZN4cute3eso3ESOILb1ELb0EJNS_6LayoutINS_5tupleIJNS3_IJNS_1CILi2EEES5_EEEEEENS3_IJNS3_IJNS4_ILi8EEENS4_ILi64EEEEEEEEEEENS_10ViewEngineINS_8smem_ptrIPfEEEEEEC2ERKSC_RKSH_) ;  /* 0xfffe7d1000007944 */ /* 0x022fea0003c3ffff */
[----:B------:R2:W-:Y:S04]  /*20e10*/  STL.128 [R1+0xa50], RZ ;  /* 0x000a50ff01007387 */ /* 0x0005e80000100c00 */
[----:B------:R2:W5:Y:S01]  /*20e20*/  LDL.64 R12, [R65+0xa0] ;  /* 0x0000a000410c7983 */ /* 0x0005620000100a00 */
[----:B------:R-:W-:Y:S01]  /*20e30*/  IADD3 R6, P0, R59, 0x300, RZ ;  /* 0x000003003b067810 */ /* 0x000fe20007f1e0ff */
[----:B------:R-:W-:Y:S01]  /*20e40*/  IMAD.MOV.U32 R83, RZ, RZ, R64 ;  /* 0x000000ffff537224 */ /* 0x000fe200078e0040 */
[----:B------:R-:W-:-:S02]  /*20e50*/  MOV R47, R24 ;  /* 0x00000018002f7202 */ /* 0x000fc40000000f00 */
[----:B------:R-:W-:Y:S01]  /*20e60*/  MOV R46, 0x20e90 ;  /* 0x00020e90002e7802 */ /* 0x000fe20000000f00 */
[----:B------:R-:W-:-:S03]  /*20e70*/  IMAD.X R2, RZ, RZ, R58, P0 ;  /* 0x000000ffff027224 */ /* 0x000fc600000e063a */
[----:B-12--5:R-:W-:Y:S05]  /*20e80*/  CALL.REL.NOINC `($_ZN7cutlass13device_kernelIN5flash19enable_sm80_to_sm89INS1_16FlashAttnBwdSm80INS1_25CollectiveMainloopBwdSm80ILi2ELi2EN4cute5tupleIJNS5_1CILi128EEES8_NS7_ILi64EEEEEENS_6half_tEfNS_4arch4Sm80ELb1ELb0ELb1ELb0ELb0ELb0ELb0ELb0ELi2ELi4ELi4ELi4ELb0EEENS1_21CollectiveEpilogueBwdISA_SB_SD_Li256ELb0ELb0ELi2EEENS1_25SingleTileBwdLPTSchedulerILb0ELi128ELb0EEEEEEEEEvNT_6ParamsE$_ZN4cute3eso3ESOILb1ELb0EJNS_10UnderscoreEiEEC2ERKS2_RKi) ;  /* 0xfffe6db000007944 */ /* 0x026fea0003c3ffff */
[----:B------:R-:W2:Y:S01]  /*20e90*/  LDL R5, [R1+0x758] ;  /* 0x0007580001057983 */ /* 0x000ea20000100800 */
[----:B------:R-:W-:Y:S02]  /*20ea0*/  MOV R8, 0x20ed0 ;  /* 0x00020ed000087802 */ /* 0x000fe40000000f00 */
[----:B--2---:R-:W-:Y:S02]  /*20eb0*/  SHF.L.U32 R5, R5, 0x7, RZ ;  /* 0x0000000705057819 */ /* 0x004fe400000006ff */
[----:B-1----:R-:W-:Y:S05]  /*20ec0*/  CALL.REL.NOINC `($_ZN7cutlass13device_kernelIN5flash19enable_sm80_to_sm89INS1_16FlashAttnBwdSm80INS1_25CollectiveMainloopBwdSm80ILi2ELi2EN4cute5tupleIJNS5_1CILi128EEES8_NS7_ILi64EEEEEENS_6half_tEfNS_4arch4Sm80ELb1ELb0ELb1ELb0ELb0ELb0ELb0ELb0ELi2ELi4ELi4ELi4ELb0EEENS1_21CollectiveEpilogueBwdISA_SB_SD_Li256ELb0ELb0ELi2EEENS1_25SingleTileBwdLPTSchedulerILb0ELi128ELb0EEEEEEEEEvNT_6ParamsE$_ZN4cute3eso3ESOILb1ELb0EJNS_6LayoutINS_5tupleIJNS3_IJNS_1CILi2EEES5_EEEEEENS3_IJNS3_IJNS4_ILi8EEENS4_ILi64EEEEEEEEEEEiEEC2ERKSC_RKi) ;  /* 0xfffe7c9000007944 */ /* 0x002fea0003c3ffff */
[----:B------:R-:W-:Y:S01]  /*20ed0*/  ULDC.64 UR4, c[0x0][0x118] ;  /* 0x0000460000047ab9 */ /* 0x000fe20000000a00 */
[----:B------:R-:W2:Y:S04]  /*20ee0*/  LDL R3, [R1+0x758] ;  /* 0x0007580001037983 */ /* 0x000ea80000100800 */
[----:B-1----:R-:W2:Y:S01]  /*20ef0*/  LD.E.64 R4, [R12.64] ;  /* 0x000000040c047980 */ /* 0x002ea2000c101b00 */
[----:B------:R-:W-:Y:S01]  /*20f00*/  MOV R10, 0x20f30 ;  /* 0x00020f30000a7802 */ /* 0x000fe20000000f00 */
[----:B--2---:R-:W-:-:S04]  /*20f10*/  IMAD.WIDE R4, R3, 0x4, R4 ;  /* 0x0000000403047825 */ /* 0x004fc800078e0204 */
[----:B------:R-:W-:Y:S05]  /*20f20*/  CALL.REL.NOINC `($_ZN7cutlass13device_kernelIN5flash19enable_sm80_to_sm89INS1_16FlashAttnBwdSm80INS1_25CollectiveMainloopBwdSm80ILi2ELi2EN4cute5tupleIJNS5_1CILi128EEES8_NS7_ILi64EEEEEENS_6half_tEfNS_4arch4Sm80ELb1ELb0ELb1ELb0ELb0ELb0ELb0ELb0ELi2ELi4ELi4ELi4ELb0EEENS1_21CollectiveEpilogueBwdISA_SB_SD_Li256ELb0ELb0ELi2EEENS1_25SingleTileBwdLPTSchedulerILb0ELi128ELb0EEEEEEEEEvNT_6ParamsE$_ZN4cute8smem_ptrIPfECI1NS_12iter_adaptorIS1_S2_EEES1_) ;  /* 0xfffe8ea000007944 */ /* 0x000fea0003c3ffff */
[----:B-1----:R1:W5:Y:S01]  /*20f30*/  LDL.64 R4, [R1+0x758] ;  /* 0x0007580001047983 */ /* 0x0023620000100a00 */
[----:B------:R-:W-:-:S03]  /*20f40*/  MOV R10, 0x20f60 ;  /* 0x00020f60000a7802 */ /* 0x000fc60000000f00 */
[----:B-1---5:R-:W-:Y:S05]  /*20f50*/  CALL.REL.NOINC `($_ZN7cutlass13device_kernelIN5flash19enable_sm80_to_sm89INS1_16FlashAttnBwdSm80INS1_25CollectiveMainloopBwdSm80ILi2ELi2EN4cute5tupleIJNS5_1CILi128EEES8_NS7_ILi64EEEEEENS_6half_tEfNS_4arch4Sm80ELb1ELb0ELb1ELb0ELb0ELb0ELb0ELb0ELi2ELi4ELi4ELi4ELb0EEENS1_21CollectiveEpilogueBwdISA_SB_SD_Li256ELb0ELb0ELi2EEENS1_25SingleTileBwdLPTSchedulerILb0ELi128ELb0EEEEEEEEEvNT_6ParamsE$_ZN4cute3eso3ESOILb1ELb0EJNS_6LayoutINS_5tupleIJNS3_IJNS_1CILi2EEES5_EEEEEENS3_IJNS3_IJNS4_ILi8EEENS4_ILi64EEEEEEEEEEENS_10ViewEngineINS_8smem_ptrIPfEEEEEEC2ERKSC_RKSH_) ;  /* 0xfffe7bc000007944 */ /* 0x022fea0003c3ffff */
[----:B-1----:R1:W5:Y:S01]  /*20f60*/  LDL.64 R4, [R1+0x758] ;  /* 0x0007580001047983 */ /* 0x0023620000100a00 */
[----:B------:R-:W-:Y:S01]  /*20f70*/  IMAD.MOV.U32 R9, RZ, RZ, R2 ;  /* 0x000000ffff097224 */ /* 0x000fe200078e0002 */
[----:B------:R-:W-:-:S02]  /*20f80*/  MOV R2, R6 ;  /* 0x0000000600027202 */ /* 0x000fc40000000f00 */
[----:B------:R-:W-:Y:S02]  /*20f90*/  MOV R8, 0x20fb0 ;  /* 0x00020fb000087802 */ /* 0x000fe40000000f00 */
[----:B-1---5:R-:W-:Y:S05]  /*20fa0*/  CALL.REL.NOINC `($_ZN7cutlass13device_kernelIN5flash19enable_sm80_to_sm89INS1_16FlashAttnBwdSm80INS1_25CollectiveMainloopBwdSm80ILi2ELi2EN4cute5tupleIJNS5_1CILi128EEES8_NS7_ILi64EEEEEENS_6half_tEfNS_4arch4Sm80ELb1ELb0ELb1ELb0ELb0ELb0ELb0ELb0ELi2ELi4ELi4ELi4ELb0EEENS1_21CollectiveEpilogueBwdISA_SB_SD_Li256ELb0ELb0ELi2EEENS1_25SingleTileBwdLPTSchedulerILb0ELi128ELb0EEEEEEEEEvNT_6ParamsE$_ZN4cute3eso3ESOILb1ELb0EJNS_6LayoutINS_5tupleIJNS_1CILi1EEENS4_ILi4EEEEEENS3_IJNS4_ILi0EEES5_EEEEENS_10ViewEngineIPfEEEEC2ERKSA_RKSD_) ;  /* 0xfffe86f000007944 */ /* 0x022fea0003c3ffff */
[----:B------:R2:W5:Y:S01]  /*20fb0*/  LDL.64 R2, [R1+0x758] ;  /* 0x0007580001027983 */ /* 0x0005620000100a00 */
[----:B------:R-:W-:Y:S02]  /*20fc0*/  MOV R9, R5 ;  /* 0x0000000500097202 */ /* 0x000fe40000000f00 */
[----:B------:R-:W-:Y:S02]  /*20fd0*/  MOV R8, 0x20ff0 ;  /* 0x00020ff000087802 */ /* 0x000fe40000000f00 */
[----:B-12--5:R-:W-:Y:S05]  /*20fe0*/  CALL.REL.NOINC `($_ZN7cutlass13device_kernelIN5flash19enable_sm80_to_sm89INS1_16FlashAttnBwdSm80INS1_25CollectiveMainloopBwdSm80ILi2ELi2EN4cute5tupleIJNS5_1CILi128EEES8_NS7_ILi64EEEEEENS_6half_tEfNS_4arch4Sm80ELb1ELb0ELb1ELb0ELb0ELb0ELb0ELb0ELi2ELi4ELi4ELi4ELb0EEENS1_21CollectiveEpilogueBwdISA_SB_SD_Li256ELb0ELb0ELi2EEENS1_25SingleTileBwdLPTSchedulerILb0ELi128ELb0EEEEEEEEEvNT_6ParamsE$_ZN4cute3eso3ESOILb1ELb0EJNS_6LayoutINS_5tupleIJNS_1CILi1EEENS3_IJNS4_ILi2EEES6_EEEEEENS3_IJNS4_ILi0EEENS3_IJNS4_ILi8EEENS4_ILi64EEEEEEEEEEENS_10ViewEngineINS_8smem_ptrIPfEEEEEEC2ERKSE_RKSJ_) ;  /* 0xfffe865000007944 */ /* 0x026fea0003c3ffff */
[----:B-1----:R1:W5:Y:S01]  /*20ff0*/  LDL.64 R4, [R1+0x758] ;  /* 0x0007580001047983 */ /* 0x0023620000100a00 */
[----:B------:R-:W-:-:S03]  /*21000*/  MOV R10, 0x21020 ;  /* 0x00021020000a7802 */ /* 0x000fc60000000f00 */
[----:B-1---5:R-:W-:Y:S05]  /*21010*/  CALL.REL.NOINC `($_ZN7cutlass13device_kernelIN5flash19enable_sm80_to_sm89INS1_16FlashAttnBwdSm80INS1_25CollectiveMainloopBwdSm80ILi2ELi2EN4cute5tupleIJNS5_1CILi128EEES8_NS7_ILi64EEEEEENS_6half_tEfNS_4arch4Sm80ELb1ELb0ELb1ELb0ELb0ELb0ELb0ELb0ELi2ELi4ELi4ELi4ELb0EEENS1_21CollectiveEpilogueBwdISA_SB_SD_Li256ELb0ELb0ELi2EEENS1_25SingleTileBwdLPTSchedulerILb0ELi128ELb0EEEEEEEEEvNT_6ParamsE$_ZN4cute8smem_ptrIPfECI1NS_12iter_adaptorIS1_S2_EEES1_) ;  /* 0xfffe8db000007944 */ /* 0x022fea0003c3ffff */
[----:B-1----:R1:W5:Y:S01]  /*21020*/  LDL.64 R4, [R1+0x758] ;  /* 0x0007580001047983 */ /* 0x0023620000100a00 */
[----:B------:R-:W-:-:S03]  /*21030*/  MOV R10, 0x21050 ;  /* 0x00021050000a7802 */ /* 0x000fc60000000f00 */
[----:B-1---5:R-:W-:Y:S05]  /*21040*/  CALL.REL.NOINC `($_ZN7cutlass13device_kernelIN5flash19enable_sm80_to_sm89INS1_16FlashAttnBwdSm80INS1_25CollectiveMainloopBwdSm80ILi2ELi2EN4cute5tupleIJNS5_1CILi128EEES8_NS7_ILi64EEEEEENS_6half_tEfNS_4arch4Sm80ELb1ELb0ELb1ELb0ELb0ELb0ELb0ELb0ELi2ELi4ELi4ELi4ELb0EEENS1_21CollectiveEpilogueBwdISA_SB_SD_Li256ELb0ELb0ELi2EEENS1_25SingleTileBwdLPTSchedulerILb0ELi128ELb0EEEEEEEEEvNT_6ParamsE$_ZN4cute3eso3ESOILb1ELb0EJNS_6LayoutINS_5tupleIJNS3_IJNS_1CILi2EEES5_EEEEEENS3_IJNS3_IJNS4_ILi8EEENS4_ILi64EEEEEEEEEEENS_10ViewEngineINS_8smem_ptrIPfEEEEEEC2ERKSC_RKSH_) ;  /* 0xfffe7ad000007944 */ /* 0x022fea0003c3ffff */
[----:B------:R2:W5:Y:S01]  /*21050*/  LDL.64 R10, [R1+0x758] ;  /* 0x00075800010a7983 */ /* 0x0005620000100a00 */
[----:B-1----:R-:W-:Y:S01]  /*21060*/  IMAD.MOV.U32 R4, RZ, RZ, R2 ;  /* 0x000000ffff047224 */ /* 0x002fe200078e0002 */
[----:B------:R-:W-:Y:S02]  /*21070*/  MOV R7, R3 ;  /* 0x0000000300077202 */ /* 0x000fe40000000f00 */
[----:B------:R-:W-:Y:S02]  /*21080*/  MOV R8, 0x210a0 ;  /* 0x000210a000087802 */ /* 0x000fe40000000f00 */
[----:B--2--5:R-:W-:Y:S05]  /*21090*/  CALL.REL.NOINC `($_ZN7cutlass13device_kernelIN5flash19enable_sm80_to_sm89INS1_16FlashAttnBwdSm80INS1_25CollectiveMainloopBwdSm80ILi2ELi2EN4cute5tupleIJNS5_1CILi128EEES8_NS7_ILi64EEEEEENS_6half_tEfNS_4arch4Sm80ELb1ELb0ELb1ELb0ELb0ELb0ELb0ELb0ELi2ELi4ELi4ELi4ELb0EEENS1_21CollectiveEpilogueBwdISA_SB_SD_Li256ELb0ELb0ELi2EEENS1_25SingleTileBwdLPTSchedulerILb0ELi128ELb0EEEEEEEEEvNT_6ParamsE$_ZN4cute3eso3ESOILb1ELb0EJNS_6LayoutINS_5tupleIJNS_1CILi4EEEEEENS3_IJNS4_ILi1EEEEEEEENS_10ViewEngineIPfEEEEC2ERKS9_RKSC_) ;  /* 0xfffe866000007944 */ /* 0x024fea0003c3ffff */
        /* <DEDUP_REMOVED lines=13> */
[----:B--2---:R-:W-:Y:S05]  /*21170*/  CALL.REL.NOINC `($_ZN7cutlass13device_kernelIN5flash19enable_sm80_to_sm89INS1_16FlashAttnBwdSm80INS1_25CollectiveMainloopBwdSm80ILi2ELi2EN4cute5tupleIJNS5_1CILi128EEES8_NS7_ILi64EEEEEENS_6half_tEfNS_4arch4Sm80ELb1ELb0ELb1ELb0ELb0ELb0ELb0ELb0ELi2ELi4ELi4ELi4ELb0EEENS1_21CollectiveEpilogueBwdISA_SB_SD_Li256ELb0ELb0ELi2EEENS1_25SingleTileBwdLPTSchedulerILb0ELi128ELb0EEEEEEEEEvNT_6ParamsE$_ZN4cute3eso3ESOILb1ELb0EJNS_6LayoutINS_5tupleIJNS3_IJNS_1CILi2EEES5_EEENS3_IJS5_NS4_ILi8EEEEEEEEENS3_IJNS3_IJS5_NS4_ILi4EEEEEENS3_IJNS4_ILi1EEES7_EEEEEEEENS_10ViewEngineIPfEEEEC2ERKSF_RKSI_) ;  /* 0xfffe7a2000007944 */ /* 0x004fea0003c3ffff */
[----:B------:R2:W5:Y:S01]  /*21180*/  LDL.64 R8, [R1+0x758] ;  /* 0x0007580001087983 */ /* 0x0005620000100a00 */
[----:B------:R-:W-:-:S03]  /*21190*/  MOV R7, RZ ;  /* 0x000000ff00077202 */ /* 0x000fc60000000f00 */
.L_x_4117:
[----:B-1----:R-:W-:-:S04]  /*211a0*/  MOV R2, 0x211c0 ;  /* 0x000211c000027802 */ /* 0x002fc80000000f00 */
[----:B-12--5:R-:W-:Y:S05]  /*211b0*/  CALL.REL.NOINC `($_ZN7cutlass13device_kernelIN5flash19enable_sm80_to_sm89INS1_16FlashAttnBwdSm80INS1_25CollectiveMainloopBwdSm80ILi2ELi2EN4cute5tupleIJNS5_1CILi128EEES8_NS7_ILi64EEEEEENS_6half_tEfNS_4arch4Sm80ELb1ELb0ELb1ELb0ELb0ELb0ELb0ELb0ELi2ELi4ELi4ELi4ELb0EEENS1_21CollectiveEpilogueBwdISA_SB_SD_Li256ELb0ELb0ELi2EEENS1_25SingleTileBwdLPTSchedulerILb0ELi128ELb0EEEEEEEEEvNT_6ParamsE$_ZZZN5flash25CollectiveMainloopBwdSm80ILi2ELi2EN4cute5tupleIJNS1_1CILi128EEES4_NS3_ILi64EEEEEEN7cutlass6half_tEfNS7_4arch4Sm80ELb1ELb0ELb1ELb0ELb0ELb0ELb0ELb0ELi2ELi4ELi4ELi4ELb0EE3mmaINS_16FlashAttnBwdSm80ISB_NS_21CollectiveEpilogueBwdIS6_S8_SA_Li256ELb0ELb0ELi2EEENS_25SingleTileBwdLPTSchedulerILb0ELi128ELb0EEEE13SharedStorageENS1_6TensorINS1_11ArrayEngineIfLm32EEENS1_6LayoutINS2_IJNS2_IJNS3_ILi2EEESO_EEESO_NS3_ILi4EEEEEENS2_IJNS2_IJNS3_ILi1EEESO_EEESQ_NS3_ILi8EEEEEEEEEEEEbRKNSB_6ParamsERT0_S12_iNS2_IJiiiEEERT_ENKUliT_E_clIZSC_ISJ_SX_EbS10_S12_S12_iS13_S15_EUlRS16_iE_EEDaiS16_ENKUlvE1_clEv) ;  /* 0x0002cb9000007944 */ /* 0x026fea0003c00000 */
[----:B------:R1:W-:Y:S01]  /*211c0*/  STL [R1+0x770], RZ ;  /* 0x000770ff01007387 */ /* 0x0003e20000100800 */
[----:B------:R-:W-:-:S03]  /*211d0*/  MOV R5, RZ ;  /* 0x000000ff00057202 */ /* 0x000fc60000000f00 */
.L_x_4116:
[----:B------:R-:W-:Y:S01]  /*211e0*/  IMAD.MOV.U32 R11, RZ, RZ, R64 ;  /* 0x000000ffff0b7224 */ /* 0x000fe200078e0040 */
[----:B------:R-:W-:Y:S02]  /*211f0*/  MOV R3, R63 ;  /* 0x0000003f00037202 */ /* 0x000fe40000000f00 */
[----:B-1----:R-:W-:Y:S02]  /*21200*/  MOV R12, 0x21220 ;  /* 0x00021220000c7802 */ /* 0x002fe40000000f00 */
[----:B-1---5:R-:W-:Y:S05]  /*21210*/  CALL.REL.NOINC `($_ZN7cutlass13device_kernelIN5flash19enable_sm80_to_sm89INS1_16FlashAttnBwdSm80INS1_25CollectiveMainloopBwdSm80ILi2ELi2EN4cute5tupleIJNS5_1CILi128EEES8_NS7_ILi64EEEEEENS_6half_tEfNS_4arch4Sm80ELb1ELb0ELb1ELb0ELb0ELb0ELb0ELb0ELi2ELi4ELi4ELi4ELb0EEENS1_21CollectiveEpilogueBwdISA_SB_SD_Li256ELb0ELb0ELi2EEENS1_25SingleTileBwdLPTSchedulerILb0ELi128ELb0EEEEEEEEEvNT_6ParamsE$_ZN4cute3eso3ESOILb0ELb0EJiiEEC2ERKiS4_) ;  /* 0xfffe647000007944 */ /* 0x022fea0003c3ffff */
[----:B------:R-:W2:Y:S01]  /*21220*/  LDL.64 R2, [R1+0x758] ;  /* 0x0007580001027983 */ /* 0x000ea20000100a00 */
[----:B------:R-:W-:Y:S01]  /*21230*/  ULDC.64 UR4, c[0x0][0x118] ;  /* 0x0000460000047ab9 */ /* 0x000fe20000000a00 */
        /* <DEDUP_REMOVED lines=13> */
[----:B------:R1:W5:Y:S01]  /*21310*/  LD.E R10, [R14.64] ;  /* 0x000000040e0a7980 */ /* 0x000362000c101900 */
[----:B------:R-:W-:Y:S01]  /*21320*/  IMAD.MOV.U32 R11, RZ, RZ, R64 ;  /* 0x000000ffff0b7224 */ /* 0x000fe200078e0040 */
[----:B------:R-:W-:Y:S01]  /*21330*/  MOV R12, 0x21360 ;  /* 0x00021360000c7802 */ /* 0x000fe20000000f00 */
[----:B------:R-:W-:Y:S02]  /*21340*/  IMAD.MOV.U32 R3, RZ, RZ, R63 ;  /* 0x000000ffff037224 */ /* 0x000fe400078e003f */
[----:B-1---5:R-:W-:Y:S05]  /*21350*/  CALL.REL.NOINC `($_ZN7cutlass13device_kernelIN5flash19enable_sm80_to_sm89INS1_16FlashAttnBwdSm80INS1_25CollectiveMainloopBwdSm80ILi2ELi2EN4cute5tupleIJNS5_1CILi128EEES8_NS7_ILi64EEEEEENS_6half_tEfNS_4arch4Sm80ELb1ELb0ELb1ELb0ELb0ELb0ELb0ELb0ELi2ELi4ELi4ELi4ELb0EEENS1_21CollectiveEpilogueBwdISA_SB_SD_Li256ELb0ELb0ELi2EEENS1_25SingleTileBwdLPTSchedulerILb0ELi128ELb0EEEEEEEEEvNT_6ParamsE$_ZN4cute3eso3ESOILb0ELb0EJiiEEC2ERKiS4_) ;  /* 0xfffe633000007944 */ /* 0x022fea0003c3ffff */
        /* <DEDUP_REMOVED lines=17> */
[----:B------:R-:W-:Y:S01]  /*21470*/  MOV R12, 0x214c0 ;  /* 0x000214c0000c7802 */ /* 0x000fe20000000f00 */
[----:B--2---:R-:W-:-:S04]  /*21480*/  FADD.FTZ R3, -R4, R3 ;  /* 0x0000000304037221 */ /* 0x004fc80000010100 */
[----:B------:R-:W-:Y:S01]  /*21490*/  FMUL.FTZ R10, R10, R3 ;  /* 0x000000030a0a7220 */ /* 0x000fe20000410000 */
[----:B------:R-:W-:Y:S02]  /*214a0*/  MOV R3, R63 ;  /* 0x0000003f00037202 */ /* 0x000fe40000000f00 */
[----:B------:R-:W-:Y:S05]  /*214b0*/  CALL.REL.NOINC `($_ZN7cutlass13device_kernelIN5flash19enable_sm80_to_sm89INS1_16FlashAttnBwdSm80INS1_25CollectiveMainloopBwdSm80ILi2ELi2EN4cute5tupleIJNS5_1CILi128EEES8_NS7_ILi64EEEEEENS_6half_tEfNS_4arch4Sm80ELb1ELb0ELb1ELb0ELb0ELb0ELb0ELb0ELi2ELi4ELi4ELi4ELb0EEENS1_21CollectiveEpilogueBwdISA_SB_SD_Li256ELb0ELb0ELi2EEENS1_25SingleTileBwdLPTSchedulerILb0ELi128ELb0EEEEEEEEEvNT_6ParamsE$_ZN4cute3eso3ESOILb0ELb0EJiiEEC2ERKiS4_) ;  /* 0xfffe61d000007944 */ /* 0x000fea0003c3ffff */
        /* <DEDUP_REMOVED lines=12> */
[----:B------:R-:W-:Y:S01]  /*21580*/  IADD3 R2, R12, R3, -R2 ;  /* 0x000000030c027210 */ /* 0x000fe20007ffe802 */
[----:B------:R-:W-:Y:S01]  /*21590*/  IMAD.MOV.U32 R3, RZ, RZ, R63 ;  /* 0x000000ffff037224 */ /* 0x000fe200078e003f */
[----:B------:R-:W-:-:S03]  /*215a0*/  MOV R12, 0x21600 ;  /* 0x00021600000c7802 */ /* 0x000fc60000000f00 */
[----:B------:R-:W-:-:S04]  /*215b0*/  IMAD.IADD R11, R11, 0x1, R2 ;  /* 0x000000010b0b7824 */ /* 0x000fc800078e0202 */
[----:B------:R-:W-:-:S04]  /*215c0*/  IMAD.WIDE R14, R11, 0x4, R8 ;  /* 0x000000040b0e7825 */ /* 0x000fc800078e0208 */
[----:B------:R-:W-:Y:S01]  /*215d0*/  IMAD.MOV.U32 R11, RZ, RZ, R64 ;  /* 0x000000ffff0b7224 */ /* 0x000fe200078e0040 */
[----:B------:R1:W-:Y:S04]  /*215e0*/  ST.E [R14.64], R10 ;  /* 0x0000000a0e007985 */ /* 0x0003e8000c101904 */
[----:B-1----:R-:W-:Y:S05]  /*215f0*/  CALL.REL.NOINC `($_ZN7cutlass13device_kernelIN5flash19enable_sm80_to_sm89INS1_16FlashAttnBwdSm80INS1_25CollectiveMainloopBwdSm80ILi2ELi2EN4cute5tupleIJNS5_1CILi128EEES8_NS7_ILi64EEEEEENS_6half_tEfNS_4arch4Sm80ELb1ELb0ELb1ELb0ELb0ELb0ELb0ELb0ELi2ELi4ELi4ELi4ELb0EEENS1_21CollectiveEpilogueBwdISA_SB_SD_Li256ELb0ELb0ELi2EEENS1_25SingleTileBwdLPTSchedulerILb0ELi128ELb0EEEEEEEEEvNT_6ParamsE$_ZN4cute3eso3ESOILb0ELb0EJiiEEC2ERKiS4_) ;  /* 0xfffe609000007944 */ /* 0x002fea0003c3ffff */
        /* <DEDUP_REMOVED lines=13> */
[----:B-----5:R-:W-:Y:S05]  /*216d0*/  CALL.REL.NOINC `($_ZN7cutlass13device_kernelIN5flash19enable_sm80_to_sm89INS1_16FlashAttnBwdSm80INS1_25CollectiveMainloopBwdSm80ILi2ELi2EN4cute5tupleIJNS5_1CILi128EEES8_NS7_ILi64EEEEEENS_6half_tEfNS_4arch4Sm80ELb1ELb0ELb1ELb0ELb0ELb0ELb0ELb0ELi2ELi4ELi4ELi4ELb0EEENS1_21CollectiveEpilogueBwdISA_SB_SD_Li256ELb0ELb0ELi2EEENS1_25SingleTileBwdLPTSchedulerILb0ELi128ELb0EEEEEEEEEvNT_6ParamsE$_ZN4cute3eso3ESOILb0ELb0EJiiEEC2ERKiS4_) ;  /* 0xfffe5fb000007944 */ /* 0x020fea0003c3ffff */
        /* <DEDUP_REMOVED lines=48> */
[----:B--2---:R-:W-:Y:S05]  /*219e0*/  CALL.REL.NOINC `($_ZN7cutlass13device_kernelIN5flash19enable_sm80_to_sm89INS1_16FlashAttnBwdSm80INS1_25CollectiveMainloopBwdSm80ILi2ELi2EN4cute5tupleIJNS5_1CILi128EEES8_NS7_ILi64EEEEEENS_6half_tEfNS_4arch4Sm80ELb1ELb0ELb1ELb0ELb0ELb0ELb0ELb0ELi2ELi4ELi4ELi4ELb0EEENS1_21CollectiveEpilogueBwdISA_SB_SD_Li256ELb0ELb0ELi2EEENS1_25SingleTileBwdLPTSchedulerILb0ELi128ELb0EEEEEEEEEvNT_6ParamsE$_ZN4cute3eso3ESOILb1ELb0EJNS_6LayoutINS_5tupleIJNS3_IJNS_1CILi1EEENS4_ILi2EEEEEES6_NS4_ILi8EEEEEENS3_IJNS3_IJS5_S5_EEES6_NS4_ILi4EEEEEEEENS_10ViewEngineIPKN7cutlass5ArrayIfLi2ELb1EEEEEEEC2ERKSD_RKSK_) ;  /* 0xfffe6ee000007944 */ /* 0x004fea0003c3ffff */
[----:B------:R2:W5:Y:S01]  /*219f0*/  LDL.64 R20, [R8] ;  /* 0x0000000008147983 */ /* 0x0005620000100a00 */
[----:B------:R-:W-:Y:S01]  /*21a00*/  IMAD.MOV.U32 R16, RZ, RZ, R6 ;  /* 0x000000ffff107224 */ /* 0x000fe200078e0006 */
[----:B-1----:R-:W-:Y:S02]  /*21a10*/  MOV R3, R5 ;  /* 0x0000000500037202 */ /* 0x002fe40000000f00 */
[----:B------:R-:W-:Y:S02]  /*21a20*/  MOV R14, 0x21a40 ;  /* 0x00021a40000e7802 */ /* 0x000fe40000000f00 */
[----:B--2--5:R-:W-:Y:S05]  /*21a30*/  CALL.REL.NOINC `($_ZN7cutlass13device_kernelIN5flash19enable_sm80_to_sm89INS1_16FlashAttnBwdSm80INS1_25CollectiveMainloopBwdSm80ILi2ELi2EN4cute5tupleIJNS5_1CILi128EEES8_NS7_ILi64EEEEEENS_6half_tEfNS_4arch4Sm80ELb1ELb0ELb1ELb0ELb0ELb0ELb0ELb0ELi2ELi4ELi4ELi4ELb0EEENS1_21CollectiveEpilogueBwdISA_SB_SD_Li256ELb0ELb0ELi2EEENS1_25SingleTileBwdLPTSchedulerILb0ELi128ELb0EEEEEEEEEvNT_6ParamsE$_ZN4cute3eso3ESOILb1ELb0EJNS_6LayoutINS_5tupleIJNS3_IJNS_1CILi1EEENS4_ILi2EEEEEES6_NS4_ILi8EEEEEENS3_IJNS3_IJS5_S5_EEES6_NS4_ILi4EEEEEEEENS_10ViewEngineIPN7cutlass5ArrayINSF_6half_tELi2ELb0EEEEEEEC2ERKSD_RKSK_) ;  /* 0xfffe6ee000007944 */ /* 0x024fea0003c3ffff */
[----:B------:R-:W-:Y:S01]  /*21a40*/  ULDC.64 UR4, c[0x0][0x118] ;  /* 0x0000460000047ab9 */ /* 0x000fe20000000a00 */
[----:B-1----:R1:W5:Y:S04]  /*21a50*/  LDL.64 R16, [R8] ;  /* 0x0000000008107983 */ /* 0x0023680000100a00 */
[----:B------:R1:W5:Y:S01]  /*21a60*/  LD.E.64 R2, [R20.64] ;  /* 0x0000000414027980 */ /* 0x000362000c101b00 */
[----:B------:R-:W-:-:S03]  /*21a70*/  MOV R14, 0x21a90 ;  /* 0x00021a90000e7802 */ /* 0x000fc60000000f00 */
[----:B-1---5:R-:W-:Y:S05]  /*21a80*/  CALL.REL.NOINC `($_ZN7cutlass13device_kernelIN5flash19enable_sm80_to_sm89INS1_16FlashAttnBwdSm80INS1_25CollectiveMainloopBwdSm80ILi2ELi2EN4cute5tupleIJNS5_1CILi128EEES8_NS7_ILi64EEEEEENS_6half_tEfNS_4arch4Sm80ELb1ELb0ELb1ELb0ELb0ELb0ELb0ELb0ELi2ELi4ELi4ELi4ELb0EEENS1_21CollectiveEpilogueBwdISA_SB_SD_Li256ELb0ELb0ELi2EEENS1_25SingleTileBwdLPTSchedulerILb0ELi128ELb0EEEEEEEEEvNT_6ParamsE$_ZN73_INTERNAL_e48e4f46_37_flash_bwd_hdim64_fp16_softcap_sm80_cu_3fbc093a_281817__float22half2_rnE6float2) ;  /* 0xfffe83d000007944 */ /* 0x022fea0003c3ffff */
[----:B------:R-:W-:Y:S02]  /*21a90*/  MOV R14, 0x21ab0 ;  /* 0x00021ab0000e7802 */ /* 0x000fe40000000f00 */
[----:B-1----:R-:W-:Y:S05]  /*21aa0*/  CALL.REL.NOINC `($_ZN7cutlass13device_kernelIN5flash19enable_sm80_to_sm89INS1_16FlashAttnBwdSm80INS1_25CollectiveMainloopBwdSm80ILi2ELi2EN4cute5tupleIJNS5_1CILi128EEES8_NS7_ILi64EEEEEENS_6half_tEfNS_4arch4Sm80ELb1ELb0ELb1ELb0ELb0ELb0ELb0ELb0ELi2ELi4ELi4ELi4ELb0EEENS1_21CollectiveEpilogueBwdISA_SB_SD_Li256ELb0ELb0ELi2EEENS1_25SingleTileBwdLPTSchedulerILb0ELi128ELb0EEEEEEEEEvNT_6ParamsE$_ZN7__half2aSEOKS_) ;  /* 0xfffe840000007944 */ /* 0x002fea0003c3ffff */
[----:B------:R-:W2:Y:S01]  /*21ab0*/  LDL R15, [R1+0x770] ;  /* 0x00077000010f7983 */ /* 0x000ea20000100800 */
[----:B------:R-:W-:Y:S01]  /*21ac0*/  ULDC.64 UR4, c[0x0][0x118] ;  /* 0x0000460000047ab9 */ /* 0x000fe20000000a00 */
[----:B------:R-:W-:-:S02]  /*21ad0*/  MOV R14, 0x21b10 ;  /* 0x00021b10000e7802 */ /* 0x000fc40000000f00 */
[----:B--2---:R2:W-:Y:S04]  /*21ae0*/  ST.E [R16.64], R15 ;  /* 0x0000000f10007985 */ /* 0x0045e8000c101904 */
[----:B-1----:R2:W5:Y:S02]  /*21af0*/  LD.E.64 R2, [R20.64+0x8] ;  /* 0x0000080414027980 */ /* 0x002564000c101b00 */
[----:B--2--5:R-:W-:Y:S05]  /*21b00*/  CALL.REL.NOINC `($_ZN7cutlass13device_kernelIN5flash19enable_sm80_to_sm89INS1_16FlashAttnBwdSm80INS1_25CollectiveMainloopBwdSm80ILi2ELi2EN4cute5tupleIJNS5_1CILi128EEES8_NS7_ILi64EEEEEENS_6half_tEfNS_4arch4Sm80ELb1ELb0ELb1ELb0ELb0ELb0ELb0ELb0ELi2ELi4ELi4ELi4ELb0EEENS1_21CollectiveEpilogueBwdISA_SB_SD_Li256ELb0ELb0ELi2EEENS1_25SingleTileBwdLPTSchedulerILb0ELi128ELb0EEEEEEEEEvNT_6ParamsE$_ZN73_INTERNAL_e48e4f46_37_flash_bwd_hdim64_fp16_softcap_sm80_cu_3fbc093a_281817__float22half2_rnE6float2) ;  /* 0xfffe835000007944 */ /* 0x024fea0003c3ffff */
[----:B------:R-:W-:Y:S02]  /*21b10*/  MOV R14, 0x21b30 ;  /* 0x00021b30000e7802 */ /* 0x000fe40000000f00 */
[----:B-1----:R-:W-:Y:S05]  /*21b20*/  CALL.REL.NOINC `($_ZN7cutlass13device_kernelIN5flash19enable_sm80_to_sm89INS1_16FlashAttnBwdSm80INS1_25CollectiveMainloopBwdSm80ILi2ELi2EN4cute5tupleIJNS5_1CILi128EEES8_NS7_ILi64EEEEEENS_6half_tEfNS_4arch4Sm80ELb1ELb0ELb1ELb0ELb0ELb0ELb0ELb0ELi2ELi4ELi4ELi4ELb0EEENS1_21CollectiveEpilogueBwdISA_SB_SD_Li256ELb0ELb0ELi2EEENS1_25SingleTileBwdLPTSchedulerILb0ELi128ELb0EEEEEEEEEvNT_6ParamsE$_ZN7__half2aSEOKS_) ;  /* 0xfffe838000007944 */ /* 0x002fea0003c3ffff */
[----:B------:R-:W2:Y:S01]  /*21b30*/  LDL R15, [R1+0x770] ;  /* 0x00077000010f7983 */ /* 0x000ea20000100800 */
[----:B------:R-:W-:Y:S01]  /*21b40*/  ULDC.64 UR4, c[0x0][0x118] ;  /* 0x0000460000047ab9 */ /* 0x000fe20000000a00 */
[----:B------:R-:W-:Y:S02]  /*21b50*/  MOV R14, 0x21b90 ;  /* 0x00021b90000e7802 */ /* 0x000fe40000000f00 */
[----:B--2---:R2:W-:Y:S04]  /*21b60*/  ST.E [R16.64+0x4], R15 ;  /* 0x0000040f10007985 */ /* 0x0045e8000c101904 */
[----:B-1----:R2:W5:Y:S02]  /*21b70*/  LD.E.64 R2, [R20.64+0x10] ;  /* 0x0000100414027980 */ /* 0x002564000c101b00 */
[----:B--2--5:R-:W-:Y:S05]  /*21b80*/  CALL.REL.NOINC `($_ZN7cutlass13device_kernelIN5flash19enable_sm80_to_sm89INS1_16FlashAttnBwdSm80INS1_25CollectiveMainloopBwdSm80ILi2ELi2EN4cute5tupleIJNS5_1CILi128EEES8_NS7_ILi64EEEEEENS_6half_tEfNS_4arch4Sm80ELb1ELb0ELb1ELb0ELb0ELb0ELb0ELb0ELi2ELi4ELi4ELi4ELb0EEENS1_21CollectiveEpilogueBwdISA_SB_SD_Li256ELb0ELb0ELi2EEENS1_25SingleTileBwdLPTSchedulerILb0ELi128ELb0EEEEEEEEEvNT_6ParamsE$_ZN73_INTERNAL_e48e4f46_37_flash_bwd_hdim64_fp16_softcap_sm80_cu_3fbc093a_281817__float22half2_rnE6float2) ;  /* 0xfffe82d000007944 */ /* 0x024fea0003c3ffff */
[----:B------:R-:W-:Y:S02]  /*21b90*/  MOV R14, 0x21bb0 ;  /* 0x00021bb0000e7802 */ /* 0x000fe40000000f00 */
[----:B-1----:R-:W-:Y:S05]  /*21ba0*/  CALL.REL.NOINC `($_ZN7cutlass13device_kernelIN5flash19enable_sm80_to_sm89INS1_16FlashAttnBwdSm80INS1_25CollectiveMainloopBwdSm80ILi2ELi2EN4cute5tupleIJNS5_1CILi128EEES8_NS7_ILi64EEEEEENS_6half_tEfNS_4arch4Sm80ELb1ELb0ELb1ELb0ELb0ELb0ELb0ELb0ELi2ELi4ELi4ELi4ELb0EEENS1_21CollectiveEpilogueBwdISA_SB_SD_Li256ELb0ELb0ELi2EEENS1_25SingleTileBwdLPTSchedulerILb0ELi128ELb0EEEEEEEEEvNT_6ParamsE$_ZN7__half2aSEOKS_) ;  /* 0xfffe830000007944 */ /* 0x002fea0003c3ffff */
[----:B------:R-:W2:Y:S01]  /*21bb0*/  LDL R15, [R1+0x770] ;  /* 0x00077000010f7983 */ /* 0x000ea20000100800 */
[----:B------:R-:W-:Y:S01]  /*21bc0*/  ULDC.64 UR4, c[0x0][0x118] ;  /* 0x0000460000047ab9 */ /* 0x000fe20000000a00 */
[----:B------:R-:W-:-:S02]  /*21bd0*/  MOV R14, 0x21c10 ;  /* 0x00021c10000e7802 */ /* 0x000fc40000000f00 */
[----:B--2---:R2:W-:Y:S04]  /*21be0*/  ST.E [R16.64+0x8], R15 ;  /* 0x0000080f10007985 */ /* 0x0045e8000c101904 */
        /* <DEDUP_REMOVED lines=228> */
[----:B-1----:R-:W2:Y:S01]  /*22a30*/  LDL R3, [R1+0x770] ;  /* 0x0007700001037983 */ /* 0x002ea20000100800 */
[----:B------:R-:W-:Y:S01]  /*22a40*/  ULDC.64 UR4, c[0x0][0x118] ;  /* 0x0000460000047ab9 */ /* 0x000fe20000000a00 */
[----:B------:R-:W-:Y:S02]  /*22a50*/  MOV R2, R6 ;  /* 0x0000000600027202 */ /* 0x000fe40000000f00 */
[----:B------:R-:W-:Y:S01]  /*22a60*/  MOV R6, 0x22a90 ;  /* 0x00022a9000067802 */ /* 0x000fe20000000f00 */
[----:B--2---:R1:W-:Y:S04]  /*22a70*/  ST.E [R16.64+0x7c], R3 ;  /* 0x00007c0310007985 */ /* 0x0043e8000c101904 */
[----:B-1----:R-:W-:Y:S05]  /*22a80*/  CALL.REL.NOINC `($_ZN7cutlass13device_kernelIN5flash19enable_sm80_to_sm89INS1_16FlashAttnBwdSm80INS1_25CollectiveMainloopBwdSm80ILi2ELi2EN4cute5tupleIJNS5_1CILi128EEES8_NS7_ILi64EEEEEENS_6half_tEfNS_4arch4Sm80ELb1ELb0ELb1ELb0ELb0ELb0ELb0ELb0ELi2ELi4ELi4ELi4ELb0EEENS1_21CollectiveEpilogueBwdISA_SB_SD_Li256ELb0ELb0ELi2EEENS1_25SingleTileBwdLPTSchedulerILb0ELi128ELb0EEEEEEEEEvNT_6ParamsE$_ZN4cute3eso3ESOILb1ELb0EJNS_6LayoutINS_5tupleIJNS3_IJNS_1CILi1EEENS3_IJNS4_ILi4EEENS4_ILi2EEEEEEEEES7_S6_EEENS3_IJNS3_IJNS4_ILi0EEENS3_IJS5_NS4_ILi8EEEEEEEEES6_NS4_ILi16EEEEEEEENS_10ViewEngineIPN7cutlass6half_tEEEEEC2ERKSH_RKSM_) ;  /* 0xfffe5d8000007944 */ /* 0x002fea0003c3ffff */
[----:B------:R2:W5:Y:S04]  /*22a90*/  LDL.64 R16, [R65+0xb8] ;  /* 0x0000b80041107983 */ /* 0x0005680000100a00 */
[----:B-1----:R2:W5:Y:S01]  /*22aa0*/  LDL.64 R2, [R8] ;  /* 0x0000000008027983 */ /* 0x0025620000100a00 */
[----:B------:R-:W-:-:S03]  /*22ab0*/  MOV R6, 0x22ad0 ;  /* 0x00022ad000067802 */ /* 0x000fc60000000f00 */
[----:B--2--5:R-:W-:Y:S05]  /*22ac0*/  CALL.REL.NOINC `($_ZN7cutlass13device_kernelIN5flash19enable_sm80_to_sm89INS1_16FlashAttnBwdSm80INS1_25CollectiveMainloopBwdSm80ILi2ELi2EN4cute5tupleIJNS5_1CILi128EEES8_NS7_ILi64EEEEEENS_6half_tEfNS_4arch4Sm80ELb1ELb0ELb1ELb0ELb0ELb0ELb0ELb0ELi2ELi4ELi4ELi4ELb0EEENS1_21CollectiveEpilogueBwdISA_SB_SD_Li256ELb0ELb0ELi2EEENS1_25SingleTileBwdLPTSchedulerILb0ELi128ELb0EEEEEEEEEvNT_6ParamsE$_ZN4cute3eso3ESOILb1ELb0EJNS_6LayoutINS_5tupleIJNS3_IJNS_1CILi1EEENS3_IJNS4_ILi2EEES6_EEEEEES6_NS4_ILi4EEEEEENS3_IJNS3_IJNS4_ILi0EEENS3_IJS5_S9_EEEEEES6_NS4_ILi8EEEEEEEENS_10ViewEngineIPjEEEEC2ERKSG_RKSJ_) ;  /* 0xfffe5cf000007944 */ /* 0x024fea0003c3ffff */
[----:B------:R-:W-:Y:S01]  /*22ad0*/  ULDC.64 UR4, c[0x0][0x118] ;  /* 0x0000460000047ab9 */ /* 0x000fe20000000a00 */
[----:B------:R2:W5:Y:S04]  /*22ae0*/  LDL.64 R14, [R8] ;  /* 0x00000000080e7983 */ /* 0x0005680000100a00 */
[----:B------:R-:W3:Y:S04]  /*22af0*/  LD.E R18, [R16.64] ;  /* 0x0000000410127980 */ /* 0x000ee8000c101900 */
[----:B------:R-:W4:Y:S01]  /*22b00*/  LD.E R6, [R16.64+0x4] ;  /* 0x0000040410067980 */ /* 0x000f22000c101900 */
[----:B-1----:R-:W-:-:S03]  /*22b10*/  MOV R2, 0x22b50 ;  /* 0x00022b5000027802 */ /* 0x002fc60000000f00 */
[----:B---3--:R2:W-:Y:S04]  /*22b20*/  STL [R1+0x794], R18 ;  /* 0x0007941201007387 */ /* 0x0085e80000100800 */
[----:B----4-:R2:W-:Y:S02]  /*22b30*/  STL [R1+0x798], R6 ;  /* 0x0007980601007387 */ /* 0x0105e40000100800 */
[----:B--2--5:R-:W-:Y:S05]  /*22b40*/  CALL.REL.NOINC `($_ZN7cutlass13device_kernelIN5flash19enable_sm80_to_sm89INS1_16FlashAttnBwdSm80INS1_25CollectiveMainloopBwdSm80ILi2ELi2EN4cute5tupleIJNS5_1CILi128EEES8_NS7_ILi64EEEEEENS_6half_tEfNS_4arch4Sm80ELb1ELb0ELb1ELb0ELb0ELb0ELb0ELb0ELi2ELi4ELi4ELi4ELb0EEENS1_21CollectiveEpilogueBwdISA_SB_SD_Li256ELb0ELb0ELi2EEENS1_25SingleTileBwdLPTSchedulerILb0ELi128ELb0EEEEEEEEEvNT_6ParamsE$_ZZN4cute6upcastILi2ENS_5tupleIJNS1_IJNS_1CILi1EEENS1_IJNS2_ILi2EEES4_S4_EEEEEES4_NS1_IJS4_S4_EEEEEENS1_IJNS1_IJNS2_ILi0EEENS1_IJS3_NS2_ILi512EEEiEEEEEENS2_ILi4096EEENS1_IJiNS2_ILi8192EEEEEEEEEEEDaRKT0_RKT1_ENKUlRKT_RKT0_E_clIS6_SC_EEDaSP_SS_) ;  /* 0xfffe7e5000007944 */ /* 0x024fea0003c3ffff */
[----:B------:R1:W5:Y:S01]  /*22b50*/  LDL R2, [R1+0x798] ;  /* 0x0007980001027983 */ /* 0x0003620000100800 */
[----:B------:R-:W-:-:S03]  /*22b60*/  MOV R6, 0x22b80 ;  /* 0x00022b8000067802 */ /* 0x000fc60000000f00 */
[----:B-1---5:R-:W-:Y:S05]  /*22b70*/  CALL.REL.NOINC `($_ZN7cutlass13device_kernelIN5flash19enable_sm80_to_sm89INS1_16FlashAttnBwdSm80INS1_25CollectiveMainloopBwdSm80ILi2ELi2EN4cute5tupleIJNS5_1CILi128EEES8_NS7_ILi64EEEEEENS_6half_tEfNS_4arch4Sm80ELb1ELb0ELb1ELb0ELb0ELb0ELb0ELb0ELi2ELi4ELi4ELi4ELb0EEENS1_21CollectiveEpilogueBwdISA_SB_SD_Li256ELb0ELb0ELi2EEENS1_25SingleTileBwdLPTSchedulerILb0ELi128ELb0EEEEEEEEEvNT_6ParamsE$_ZZN4cute6upcastILi2ENS_5tupleIJNS1_IJNS_1CILi1EEENS1_IJNS2_ILi2EEES4_S4_EEEEEES4_NS1_IJS4_S4_EEEEEENS1_IJNS1_IJNS2_ILi0EEENS1_IJS3_NS2_ILi512EEEiEEEEEENS2_ILi4096EEENS1_IJiNS2_ILi8192EEEEEEEEEEEDaRKT0_RKT1_ENKUlRKT_RKT0_E_clIS7_SF_EEDaSP_SS_) ;  /* 0xfffe7e8000007944 */ /* 0x022fea0003c3ffff */
[----:B------:R1:W-:Y:S01]  /*22b80*/  STL [R1+0x750], R2 ;  /* 0x0007500201007387 */ /* 0x0003e20000100800 */
[----:B------:R-:W-:-:S03]  /*22b90*/  MOV R6, 0x22bb0 ;  /* 0x00022bb000067802 */ /* 0x000fc60000000f00 */
[----:B-1----:R-:W-:Y:S05]  /*22ba0*/  CALL.REL.NOINC `($_ZN7cutlass13device_kernelIN5flash19enable_sm80_to_sm89INS1_16FlashAttnBwdSm80INS1_25CollectiveMainloopBwdSm80ILi2ELi2EN4cute5tupleIJNS5_1CILi128EEES8_NS7_ILi64EEEEEENS_6half_tEfNS_4arch4Sm80ELb1ELb0ELb1ELb0ELb0ELb0ELb0ELb0ELi2ELi4ELi4ELi4ELb0EEENS1_21CollectiveEpilogueBwdISA_SB_SD_Li256ELb0ELb0ELi2EEENS1_25SingleTileBwdLPTSchedulerILb0ELi128ELb0EEEEEEEEEvNT_6ParamsE$_ZN4cute3eso3ESOILb0ELb0EJNS_5tupleIJNS_1CILi0EEENS2_IJNS3_ILi1EEENS3_ILi256EEEiEEEEEENS3_ILi2048EEENS2_IJiNS3_ILi4096EEEEEEEEC2ERKS8_RKS9_RKSB_) ;  /* 0xfffe3e8000007944 */ /* 0x002fea0003c3ffff */
[----:B------:R2:W5:Y:S04]  /*22bb0*/  LDL R5, [R8] ;  /* 0x0000000008057983 */ /* 0x0005680000100800 */
[----:B-1----:R2:W5:Y:S01]  /*22bc0*/  LDL R3, [R8+0x4] ;  /* 0x0000040008037983 */ /* 0x0025620000100800 */
[----:B------:R-:W-:-:S03]  /*22bd0*/  MOV R6, 0x22bf0 ;  /* 0x00022bf000067802 */ /* 0x000fc60000000f00 */
[----:B--2--5:R-:W-:Y:S05]  /*22be0*/  CALL.REL.NOINC `($_ZN7cutlass13device_kernelIN5flash19enable_sm80_to_sm89INS1_16FlashAttnBwdSm80INS1_25CollectiveMainloopBwdSm80ILi2ELi2EN4cute5tupleIJNS5_1CILi128EEES8_NS7_ILi64EEEEEENS_6half_tEfNS_4arch4Sm80ELb1ELb0ELb1ELb0ELb0ELb0ELb0ELb0ELi2ELi4ELi4ELi4ELb0EEENS1_21CollectiveEpilogueBwdISA_SB_SD_Li256ELb0ELb0ELi2EEENS1_25SingleTileBwdLPTSchedulerILb0ELi128ELb0EEEEEEEEEvNT_6ParamsE$_ZN4cute5tupleIJNS0_IJNS0_IJNS_1CILi1EEENS0_IJS2_NS1_ILi2EEES3_EEEEEES3_NS0_IJS3_S3_EEEEEENS0_IJNS0_IJNS1_ILi0EEENS0_IJS2_NS1_ILi256EEEiEEEEEENS1_ILi2048EEENS0_IJiNS1_ILi4096EEEEEEEEEEEC2ERKS7_RKSF_) ;  /* 0xfffe6bf000007944 */ /* 0x024fea0003c3ffff */
[----:B------:R2:W5:Y:S04]  /*22bf0*/  LDL R6, [R8] ;  /* 0x0000000008067983 */ /* 0x0005680000100800 */
[----:B-1----:R2:W5:Y:S01]  /*22c00*/  LDL R5, [R8+0x4] ;  /* 0x0000040008057983 */ /* 0x0025620000100800 */
[----:B------:R-:W-:-:S03]  /*22c10*/  MOV R2, 0x22c30 ;  /* 0x00022c3000027802 */ /* 0x000fc60000000f00 */
[----:B--2--5:R-:W-:Y:S05]  /*22c20*/  CALL.REL.NOINC `($_ZN7cutlass13device_kernelIN5flash19enable_sm80_to_sm89INS1_16FlashAttnBwdSm80INS1_25CollectiveMainloopBwdSm80ILi2ELi2EN4cute5tupleIJNS5_1CILi128EEES8_NS7_ILi64EEEEEENS_6half_tEfNS_4arch4Sm80ELb1ELb0ELb1ELb0ELb0ELb0ELb0ELb0ELi2ELi4ELi4ELi4ELb0EEENS1_21CollectiveEpilogueBwdISA_SB_SD_Li256ELb0ELb0ELi2EEENS1_25SingleTileBwdLPTSchedulerILb0ELi128ELb0EEEEEEEEEvNT_6ParamsE$_ZZN4cute7flattenINS_5tupleIJNS1_IJNS_1CILi0EEENS1_IJNS2_ILi1EEENS2_ILi512EEEiEEEEEENS2_ILi4096EEENS1_IJiNS2_ILi8192EEEEEEEEEEEDaRKT_ENKUlRKT_E_clIS7_EEDaSH_) ;  /* 0xfffe7eb000007944 */ /* 0x024fea0003c3ffff */
[----:B------:R-:W-:Y:S02]  /*22c30*/  MOV R2, 0x22c50 ;  /* 0x00022c5000027802 */ /* 0x000fe40000000f00 */
[----:B------:R-:W-:Y:S05]  /*22c40*/  CALL.REL.NOINC `($_ZN7cutlass13device_kernelIN5flash19enable_sm80_to_sm89INS1_16FlashAttnBwdSm80INS1_25CollectiveMainloopBwdSm80ILi2ELi2EN4cute5tupleIJNS5_1CILi128EEES8_NS7_ILi64EEEEEENS_6half_tEfNS_4arch4Sm80ELb1ELb0ELb1ELb0ELb0ELb0ELb0ELb0ELi2ELi4ELi4ELi4ELb0EEENS1_21CollectiveEpilogueBwdISA_SB_SD_Li256ELb0ELb0ELi2EEENS1_25SingleTileBwdLPTSchedulerILb0ELi128ELb0EEEEEEEEEvNT_6ParamsE$_ZZN4cute7flattenINS_5tupleIJNS1_IJNS_1CILi0EEENS1_IJNS2_ILi1EEENS2_ILi512EEEiEEEEEENS2_ILi4096EEENS1_IJiNS2_ILi8192EEEEEEEEEEEDaRKT_ENKUlRKT_E_clISA_EEDaSH_) ;  /* 0xfffe7eb000007944 */ /* 0x000fea0003c3ffff */
[----:B------:R-:W-:Y:S02]  /*22c50*/  MOV R2, 0x22c70 ;  /* 0x00022c7000027802 */ /* 0x000fe40000000f00 */
[----:B------:R-:W-:Y:S05]  /*22c60*/  CALL.REL.NOINC `($_ZN7cutlass13device_kernelIN5flash19enable_sm80_to_sm89INS1_16FlashAttnBwdSm80INS1_25CollectiveMainloopBwdSm80ILi2ELi2EN4cute5tupleIJNS5_1CILi128EEES8_NS7_ILi64EEEEEENS_6half_tEfNS_4arch4Sm80ELb1ELb0ELb1ELb0ELb0ELb0ELb0ELb0ELi2ELi4ELi4ELi4ELb0EEENS1_21CollectiveEpilogueBwdISA_SB_SD_Li256ELb0ELb0ELi2EEENS1_25SingleTileBwdLPTSchedulerILb0ELi128ELb0EEEEEEEEEvNT_6ParamsE$_ZZN4cute12filter_tupleINS_5tupleIJNS1_IJNS_1CILi0EEENS1_IJNS2_ILi1EEENS2_ILi512EEEiEEEEEENS2_ILi4096EEENS1_IJiNS2_ILi8192EEEEEEEEEZNS_7flattenISB_EEDaRKT_EUlRKT_E_EEDaSF_OT0_ENKUlDpSI_E_clIJNS1_IJS3_S4_S5_iEEENS1_IJS8_EEESA_EEEDaSM_) ;  /* 0xfffe72d000007944 */ /* 0x000fea0003c3ffff */
[----:B------:R-:W-:Y:S02]  /*22c70*/  ULDC.64 UR4, c[0x0][0x118] ;  /* 0x0000460000047ab9 */ /* 0x000fe40000000a00 */
[----:B------:R1:W5:Y:S01]  /*22c80*/  LD.E.64 R2, [R16.64+0x8] ;  /* 0x0000080410027980 */ /* 0x000362000c101b00 */
[----:B------:R-:W-:-:S02]  /*22c90*/  MOV R38, R70 ;  /* 0x0000004600267202 */ /* 0x000fc40000000f00 */
[----:B------:R-:W-:Y:S02]  /*22ca0*/  MOV R46, 0x22cc0 ;  /* 0x00022cc0002e7802 */ /* 0x000fe40000000f00 */
[----:B-1---5:R-:W-:Y:S05]  /*22cb0*/  CALL.REL.NOINC `($_ZN7cutlass13device_kernelIN5flash19enable_sm80_to_sm89INS1_16FlashAttnBwdSm80INS1_25CollectiveMainloopBwdSm80ILi2ELi2EN4cute5tupleIJNS5_1CILi128EEES8_NS7_ILi64EEEEEENS_6half_tEfNS_4arch4Sm80ELb1ELb0ELb1ELb0ELb0ELb0ELb0ELb0ELi2ELi4ELi4ELi4ELb0EEENS1_21CollectiveEpilogueBwdISA_SB_SD_Li256ELb0ELb0ELi2EEENS1_25SingleTileBwdLPTSchedulerILb0ELi128ELb0EEEEEEEEEvNT_6ParamsE$_ZN4cute8smem_ptrIPN7cutlass6half_tEECI1NS_12iter_adaptorIS3_S4_EEES3_) ;  /* 0xfffe709000007944 */ /* 0x022fea0003c3ffff */
[----:B-1----:R1:W5:Y:S01]  /*22cc0*/  LDL.64 R2, [R8] ;  /* 0x0000000008027983 */ /* 0x0023620000100a00 */
[----:B------:R-:W-:-:S03]  /*22cd0*/  MOV R18, 0x22cf0 ;  /* 0x00022cf000127802 */ /* 0x000fc60000000f00 */
[----:B-1---5:R-:W-:Y:S05]  /*22ce0*/  CALL.REL.NOINC `($_ZN7cutlass13device_kernelIN5flash19enable_sm80_to_sm89INS1_16FlashAttnBwdSm80INS1_25CollectiveMainloopBwdSm80ILi2ELi2EN4cute5tupleIJNS5_1CILi128EEES8_NS7_ILi64EEEEEENS_6half_tEfNS_4arch4Sm80ELb1ELb0ELb1ELb0ELb0ELb0ELb0ELb0ELi2ELi4ELi4ELi4ELb0EEENS1_21CollectiveEpilogueBwdISA_SB_SD_Li256ELb0ELb0ELi2EEENS1_25SingleTileBwdLPTSchedulerILb0ELi128ELb0EEEEEEEEEvNT_6ParamsE$_ZN4cute8smem_ptrIPjECI1NS_12iter_adaptorIS1_S2_EEES1_) ;  /* 0xfffe712000007944 */ /* 0x022fea0003c3ffff */
[----:B-1----:R-:W2:Y:S01]  /*22cf0*/  LDL.64 R16, [R8] ;  /* 0x0000000008107983 */ /* 0x002ea20000100a00 */
[----:B------:R-:W-:Y:S01]  /*22d00*/  IMAD.MOV.U32 R2, RZ, RZ, R6 ;  /* 0x000000ffff027224 */ /* 0x000fe200078e0006 */
[----:B------:R-:W-:Y:S02]  /*22d10*/  MOV R3, R5 ;  /* 0x0000000500037202 */ /* 0x000fe40000000f00 */
[----:B------:R-:W-:Y:S01]  /*22d20*/  MOV R6, 0x22d50 ;  /* 0x00022d5000067802 */ /* 0x000fe20000000f00 */
[----:B--2---:R1:W-:Y:S04]  /*22d30*/  STL.64 [R1+0x750], R16 ;  /* 0x0007501001007387 */ /* 0x0043e80000100a00 */
[----:B-1----:R-:W-:Y:S05]  /*22d40*/  CALL.REL.NOINC `($_ZN7cutlass13device_kernelIN5flash19enable_sm80_to_sm89INS1_16FlashAttnBwdSm80INS1_25CollectiveMainloopBwdSm80ILi2ELi2EN4cute5tupleIJNS5_1CILi128EEES8_NS7_ILi64EEEEEENS_6half_tEfNS_4arch4Sm80ELb1ELb0ELb1ELb0ELb0ELb0ELb0ELb0ELi2ELi4ELi4ELi4ELb0EEENS1_21CollectiveEpilogueBwdISA_SB_SD_Li256ELb0ELb0ELi2EEENS1_25SingleTileBwdLPTSchedulerILb0ELi128ELb0EEEEEEEEEvNT_6ParamsE$_ZN4cute3eso3ESOILb0ELb0EJNS_6LayoutINS_5tupleIJNS3_IJNS_1CILi1EEENS3_IJS5_NS4_ILi2EEES6_EEEEEES6_NS3_IJS6_S6_EEEEEENS3_IJNS3_IJNS4_ILi0EEENS3_IJS5_NS4_ILi256EEEiEEEEEENS4_ILi2048EEENS3_IJiNS4_ILi4096EEEEEEEEEEENS_10ViewEngineINS_8smem_ptrIPjEEEEEEC2ERKSJ_RKSO_) ;  /* 0xfffe402000007944 */ /* 0x002fea0003c3ffff */
        /* <DEDUP_REMOVED lines=84> */
[----:B---3--:R-:W-:Y:S05]  /*23290*/  CALL.REL.NOINC `($_ZN7cutlass13device_kernelIN5flash19enable_sm80_to_sm89INS1_16FlashAttnBwdSm80INS1_25CollectiveMainloopBwdSm80ILi2ELi2EN4cute5tupleIJNS5_1CILi128EEES8_NS7_ILi64EEEEEENS_6half_tEfNS_4arch4Sm80ELb1ELb0ELb1ELb0ELb0ELb0ELb0ELb0ELi2ELi4ELi4ELi4ELb0EEENS1_21CollectiveEpilogueBwdISA_SB_SD_Li256ELb0ELb0ELi2EEENS1_25SingleTileBwdLPTSchedulerILb0ELi128ELb0EEEEEEEEEvNT_6ParamsE$_ZN4cute3eso3ESOILb1ELb0EJNS_6LayoutINS_5tupleIJNS3_IJNS_1CILi1EEENS4_ILi2EEEEEES6_NS4_ILi8EEEEEENS3_IJNS3_IJS5_S5_EEES6_NS4_ILi4EEEEEEEENS_10ViewEngineIPKN7cutlass5ArrayIfLi2ELb1EEEEEEEC2ERKSD_RKSK_) ;  /* 0xfffe563000007944 */ /* 0x008fea0003c3ffff */
[----:B------:R2:W5:Y:S01]  /*232a0*/  LDL.64 R20, [R8] ;  /* 0x0000000008147983 */ /* 0x0005620000100a00 */
[----:B------:R-:W-:Y:S01]  /*232b0*/  IMAD.MOV.U32 R16, RZ, RZ, R5 ;  /* 0x000000ffff107224 */ /* 0x000fe200078e0005 */
[----:B-1----:R-:W-:-:S02]  /*232c0*/  MOV R3, R6 ;  /* 0x0000000600037202 */ /* 0x002fc40000000f00 */
        /* <DEDUP_REMOVED lines=11> */
[----:B------:R-:W-:Y:S02]  /*23380*/  MOV R14, 0x233c0 ;  /* 0x000233c0000e7802 */ /* 0x000fe40000000f00 */
[----:B--2---:R2:W-:Y:S04]  /*23390*/  ST.E [R16.64], R15 ;  /* 0x0000000f10007985 */ /* 0x0045e8000c101904 */
        /* <DEDUP_REMOVED lines=244> */
[----:B-1----:R-:W2:Y:S01]  /*242e0*/  LDL R3, [R1+0x770] ;  /* 0x0007700001037983 */ /* 0x002ea20000100800 */
[----:B------:R-:W-:Y:S01]  /*242f0*/  ULDC.64 UR4, c[0x0][0x118] ;  /* 0x0000460000047ab9 */ /* 0x000fe20000000a00 */
[----:B------:R-:W-:Y:S01]  /*24300*/  IMAD.MOV.U32 R2, RZ, RZ, R5 ;  /* 0x000000ffff027224 */ /* 0x000fe200078e0005 */
[----:B------:R-:W-:-:S02]  /*24310*/  MOV R5, R6 ;  /* 0x0000000600057202 */ /* 0x000fc40000000f00 */
[----:B------:R-:W-:Y:S01]  /*24320*/  MOV R6, 0x24360 ;  /* 0x0002436000067802 */ /* 0x000fe20000000f00 */
[----:B--2---:R1:W-:Y:S04]  /*24330*/  ST.E [R16.64+0x7c], R3 ;  /* 0x00007c0310007985 */ /* 0x0043e8000c101904 */
[----:B------:R-:W-:Y:S06]  /*24340*/  BAR.SYNC.DEFER_BLOCKING 0x0 ;  /* 0x0000000000007b1d */ /* 0x000fec0000010000 */
        /* <DEDUP_REMOVED lines=23> */
[----:B-1----:R1:W5:Y:S04]  /*244c0*/  LDL R5, [R8] ;  /* 0x0000000008057983 */ /* 0x0023680000100800 */
[----:B------:R1:W5:Y:S01]  /*244d0*/  LDL R4, [R8+0x4] ;  /* 0x0000040008047983 */ /* 0x0003620000100800 */
[----:B------:R-:W-:-:S03]  /*244e0*/  MOV R2, 0x24500 ;  /* 0x0002450000027802 */ /* 0x000fc60000000f00 */
[----:B-1---5:R-:W-:Y:S05]  /*244f0*/  CALL.REL.NOINC `($_ZN7cutlass13device_kernelIN5flash19enable_sm80_to_sm89INS1_16FlashAttnBwdSm80INS1_25CollectiveMainloopBwdSm80ILi2ELi2EN4cute5tupleIJNS5_1CILi128EEES8_NS7_ILi64EEEEEENS_6half_tEfNS_4arch4Sm80ELb1ELb0ELb1ELb0ELb0ELb0ELb0ELb0ELi2ELi4ELi4ELi4ELb0EEENS1_21CollectiveEpilogueBwdISA_SB_SD_Li256ELb0ELb0ELi2EEENS1_25SingleTileBwdLPTSchedulerILb0ELi128ELb0EEEEEEEEEvNT_6ParamsE$_ZZN4cute7flattenINS_5tupleIJNS1_IJNS_1CILi0EEENS1_IJNS2_ILi1EEENS2_ILi512EEEiEEEEEENS2_ILi4096EEENS1_IJiNS2_ILi8192EEEEEEEEEEEDaRKT_ENKUlRKT_E_clIS7_EEDaSH_) ;  /* 0xfffe65e000007944 */ /* 0x022fea0003c3ffff */
        /* <DEDUP_REMOVED lines=94> */
[----:B--2--5:R-:W-:Y:S05]  /*24ae0*/  CALL.REL.NOINC `($_ZN7cutlass13device_kernelIN5flash19enable_sm80_to_sm89INS1_16FlashAttnBwdSm80INS1_25CollectiveMainloopBwdSm80ILi2ELi2EN4cute5tupleIJNS5_1CILi128EEES8_NS7_ILi64EEEEEENS_6half_tEfNS_4arch4Sm80ELb1ELb0ELb1ELb0ELb0ELb0ELb0ELb0ELi2ELi4ELi4ELi4ELb0EEENS1_21CollectiveEpilogueBwdISA_SB_SD_Li256ELb0ELb0ELi2EEENS1_25SingleTileBwdLPTSchedulerILb0ELi128ELb0EEEEEEEEEvNT_6ParamsE$_ZN4cute8smem_ptrIPN7cutlass6half_tEECI1NS_12iter_adaptorIS3_S4_EEES3_) ;  /* 0xfffe526000007944 */ /* 0x024fea0003c3ffff */
[----:B-1----:R1:W5:Y:S01]  /*24af0*/  LDL.64 R2, [R8] ;  /* 0x0000000008027983 */ /* 0x0023620000100a00 */
[----:B------:R-:W-:-:S03]  /*24b00*/  MOV R14, 0x24b20 ;  /* 0x00024b20000e7802 */ /* 0x000fc60000000f00 */
[----:B-1---5:R-:W-:Y:S05]  /*24b10*/  CALL.REL.NOINC `($_ZN7cutlass13device_kernelIN5flash19enable_sm80_to_sm89INS1_16FlashAttnBwdSm80INS1_25CollectiveMainloopBwdSm80ILi2ELi2EN4cute5tupleIJNS5_1CILi128EEES8_NS7_ILi64EEEEEENS_6half_tEfNS_4arch4Sm80ELb1ELb0ELb1ELb0ELb0ELb0ELb0ELb0ELi2ELi4ELi4ELi4ELb0EEENS1_21CollectiveEpilogueBwdISA_SB_SD_Li256ELb0ELb0ELi2EEENS1_25SingleTileBwdLPTSchedulerILb0ELi128ELb0EEEEEEEEEvNT_6ParamsE$_ZN4cute3eso3ESOILb1ELb0EJNS_14ComposedLayoutINS_7SwizzleILi3ELi3ELi3EEENS_1CILj0EEENS_6LayoutINS_5tupleIJNS5_ILi64EEENS5_ILi128EEEEEENS8_IJNS5_ILi1EEES9_EEEEEEENS_10ViewEngineINS_8smem_ptrIPN7cutlass6half_tEEEEEEEC2ERKSF_RKSM_) ;  /* 0xfffe32c000007944 */ /* 0x022fea0003c3ffff */
[----:B-1----:R1:W5:Y:S01]  /*24b20*/  LDL.64 R2, [R1+0x758] ;  /* 0x0007580001027983 */ /* 0x0023620000100a00 */
[----:B------:R-:W-:-:S03]  /*24b30*/  MOV R14, 0x24b50 ;  /* 0x00024b50000e7802 */ /* 0x000fc60000000f00 */
[----:B-1---5:R-:W-:Y:S05]  /*24b40*/  CALL.REL.NOINC `($_ZN7cutlass13device_kernelIN5flash19enable_sm80_to_sm89INS1_16FlashAttnBwdSm80INS1_25CollectiveMainloopBwdSm80ILi2ELi2EN4cute5tupleIJNS5_1CILi128EEES8_NS7_ILi64EEEEEENS_6half_tEfNS_4arch4Sm80ELb1ELb0ELb1ELb0ELb0ELb0ELb0ELb0ELi2ELi4ELi4ELi4ELb0EEENS1_21CollectiveEpilogueBwdISA_SB_SD_Li256ELb0ELb0ELi2EEENS1_25SingleTileBwdLPTSchedulerILb0ELi128ELb0EEEEEEEEEvNT_6ParamsE$_ZN4cute3eso3ESOILb1ELb0EJNS_14ComposedLayoutINS_7SwizzleILi3ELi3ELi3EEENS_1CILj0EEENS_6LayoutINS_5tupleIJNS8_IJNS8_IJNS5_ILi4EEENS5_ILi8EEEEEENS8_IJNS5_ILi2EEENS5_ILi1EEEEEEEEENS8_IJNS8_IJSC_SC_EEESB_EEEEEENS8_IJNS8_IJNS8_IJNS5_ILi128EEESD_EEENS8_IJSA_NS5_ILi0EEEEEEEEENS8_IJNS8_IJNS5_ILi64EEENS5_ILi512EEEEEENS8_IJNS5_ILi16EEENS5_ILi1024EEEEEEEEEEEEEEEENS_10ViewEngineINS_8smem_ptrIPN7cutlass6half_tEEEEEEEC2ERKSX_RKS14_) ;  /* 0xfffe332000007944 */ /* 0x022fea0003c3ffff */
        /* <DEDUP_REMOVED lines=31> */
[----:B------:R-:W-:Y:S02]  /*24d40*/  MOV R3, R4 ;  /* 0x0000000400037202 */ /* 0x000fe40000000f00 */
[----:B------:R-:W-:Y:S02]  /*24d50*/  MOV R4, 0x24d70 ;  /* 0x00024d7000047802 */ /* 0x000fe40000000f00 */
[----:B------:R-:W-:Y:S05]  /*24d60*/  CALL.REL.NOINC `($_ZN7cutlass13device_kernelIN5flash19enable_sm80_to_sm89INS1_16FlashAttnBwdSm80INS1_25CollectiveMainloopBwdSm80ILi2ELi2EN4cute5tupleIJNS5_1CILi128EEES8_NS7_ILi64EEEEEENS_6half_tEfNS_4arch4Sm80ELb1ELb0ELb1ELb0ELb0ELb0ELb0ELb0ELi2ELi4ELi4ELi4ELb0EEENS1_21CollectiveEpilogueBwdISA_SB_SD_Li256ELb0ELb0ELi2EEENS1_25SingleTileBwdLPTSchedulerILb0ELi128ELb0EEEEEEEEEvNT_6ParamsE$_ZZN4cute13to_mixed_bitsINS_5tupleIJNS1_IJNS_1CILi4EEENS2_ILi8EEEEEENS2_ILi2EEENS2_ILi1EEEEEENS1_IJNS1_IJNS2_ILi128EEENS2_ILi0EEEEEES4_SA_EEENS1_IJNS1_IJiiEEEiSA_EEEEEDaRKT_RKT0_RKT1_ENKUlRKT_RKT0_RKT1_E_clIS5_SB_SD_EEDaSQ_ST_SW_) ;  /* 0xfffe54e000007944 */ /* 0x000fea0003c3ffff */
[----:B------:R-:W-:Y:S02]  /*24d70*/  MOV R6, 0x24d90 ;  /* 0x00024d9000067802 */ /* 0x000fe40000000f00 */
[----:B------:R-:W-:Y:S05]  /*24d80*/  CALL.REL.NOINC `($_ZN7cutlass13device_kernelIN5flash19enable_sm80_to_sm89INS1_16FlashAttnBwdSm80INS1_25CollectiveMainloopBwdSm80ILi2ELi2EN4cute5tupleIJNS5_1CILi128EEES8_NS7_ILi64EEEEEENS_6half_tEfNS_4arch4Sm80ELb1ELb0ELb1ELb0ELb0ELb0ELb0ELb0ELi2ELi4ELi4ELi4ELb0EEENS1_21CollectiveEpilogueBwdISA_SB_SD_Li256ELb0ELb0ELi2EEENS1_25SingleTileBwdLPTSchedulerILb0ELi128ELb0EEEEEEEEEvNT_6ParamsE$_ZZN4cute13to_mixed_bitsINS_5tupleIJNS1_IJNS_1CILi4EEENS2_ILi8EEEEEENS2_ILi2EEENS2_ILi1EEEEEENS1_IJNS1_IJNS2_ILi128EEENS2_ILi0EEEEEES4_SA_EEENS1_IJNS1_IJiiEEEiSA_EEEEEDaRKT_RKT0_RKT1_ENKUlRKT_RKT0_RKT1_E_clIS6_S4_iEEDaSQ_ST_SW_) ;  /* 0xfffe550000007944 */ /* 0x000fea0003c3ffff */
[----:B------:R-:W-:Y:S02]  /*24d90*/  MOV R5, R4 ;  /* 0x0000000400057202 */ /* 0x000fe40000000f00 */
[----:B------:R-:W-:Y:S02]  /*24da0*/  MOV R4, 0x24dc0 ;  /* 0x00024dc000047802 */ /* 0x000fe40000000f00 */
[----:B------:R-:W-:Y:S05]  /*24db0*/  CALL.REL.NOINC `($_ZN7cutlass13device_kernelIN5flash19enable_sm80_to_sm89INS1_16FlashAttnBwdSm80INS1_25CollectiveMainloopBwdSm80ILi2ELi2EN4cute5tupleIJNS5_1CILi128EEES8_NS7_ILi64EEEEEENS_6half_tEfNS_4arch4Sm80ELb1ELb0ELb1ELb0ELb0ELb0ELb0ELb0ELi2ELi4ELi4ELi4ELb0EEENS1_21CollectiveEpilogueBwdISA_SB_SD_Li256ELb0ELb0ELi2EEENS1_25SingleTileBwdLPTSchedulerILb0ELi128ELb0EEEEEEEEEvNT_6ParamsE$_ZZN4cute13to_mixed_bitsINS_5tupleIJNS1_IJNS_1CILi4EEENS2_ILi8EEEEEENS2_ILi2EEENS2_ILi1EEEEEENS1_IJNS1_IJNS2_ILi128EEENS2_ILi0EEEEEES4_SA_EEENS1_IJNS1_IJiiEEEiSA_EEEEEDaRKT_RKT0_RKT1_ENKUlDpRKT_E_clIJNS_9MixedBitsILj0ELj384EEENSU_ILj0ELj8EEENS2_ILj0EEEEEEDaSR_) ;  /* 0xfffe545000007944 */ /* 0x000fea0003c3ffff */
        /* <DEDUP_REMOVED lines=13> */
[----:B-1----:R-:W-:Y:S05]  /*24e90*/  CALL.REL.NOINC `($_ZN7cutlass13device_kernelIN5flash19enable_sm80_to_sm89INS1_16FlashAttnBwdSm80INS1_25CollectiveMainloopBwdSm80ILi2ELi2EN4cute5tupleIJNS5_1CILi128EEES8_NS7_ILi64EEEEEENS_6half_tEfNS_4arch4Sm80ELb1ELb0ELb1ELb0ELb0ELb0ELb0ELb0ELi2ELi4ELi4ELi4ELb0EEENS1_21CollectiveEpilogueBwdISA_SB_SD_Li256ELb0ELb0ELi2EEENS1_25SingleTileBwdLPTSchedulerILb0ELi128ELb0EEEEEEEEEvNT_6ParamsE$_ZN4cute3eso3ESOILb1ELb0EJNS_1CILi8EEEiiEEC2ERKS3_RKiS8_) ;  /* 0xfffe32c000007944 */ /* 0x002fea0003c3ffff */
[----:B-1----:R1:W5:Y:S01]  /*24ea0*/  LDL.64 R2, [R1+0x758] ;  /* 0x0007580001027983 */ /* 0x0023620000100a00 */
[----:B------:R-:W-:Y:S01]  /*24eb0*/  IMAD.MOV.U32 R5, RZ, RZ, 0x48 ;  /* 0x00000048ff057424 */ /* 0x000fe200078e00ff */
[----:B------:R-:W-:Y:S01]  /*24ec0*/  LOP3.LUT P0, RZ, R6, 0x8, RZ, 0xc0, !PT ;  /* 0x0000000806ff7812 */ /* 0x000fe2000780c0ff */
[----:B------:R-:W-:Y:S01]  /*24ed0*/  IMAD.MOV.U32 R82, RZ, RZ, R64 ;  /* 0x000000ffff527224 */ /* 0x000fe200078e0040 */
[----:B------:R-:W-:-:S02]  /*24ee0*/  MOV R26, 0x24f10 ;  /* 0x00024f10001a7802 */ /* 0x000fc40000000f00 */
[----:B------:R-:W-:-:S04]  /*24ef0*/  SEL R5, R5, 0x38, !P0 ;  /* 0x0000003805057807 */ /* 0x000fc80004000000 */
[----:B-1---5:R-:W-:Y:S05]  /*24f00*/  CALL.REL.NOINC `($_ZN7cutlass13device_kernelIN5flash19enable_sm80_to_sm89INS1_16FlashAttnBwdSm80INS1_25CollectiveMainloopBwdSm80ILi2ELi2EN4cute5tupleIJNS5_1CILi128EEES8_NS7_ILi64EEEEEENS_6half_tEfNS_4arch4Sm80ELb1ELb0ELb1ELb0ELb0ELb0ELb0ELb0ELi2ELi4ELi4ELi4ELb0EEENS1_21CollectiveEpilogueBwdISA_SB_SD_Li256ELb0ELb0ELi2EEENS1_25SingleTileBwdLPTSchedulerILb0ELi128ELb0EEEEEEEEEvNT_6ParamsE$_ZN4cute3eso3ESOILb0ELb1EJiNS_1CILi144EEENS2_ILi288EEEEEC2ERKiRKS3_RKS4_) ;  /* 0xfffe2bc000007944 */ /* 0x022fea0003c3ffff */
[----:B------:R-:W2:Y:S01]  /*24f10*/  LDL R16, [R1+0x758] ;  /* 0x0007580001107983 */ /* 0x000ea20000100800 */
[----:B------:R-:W-:Y:S01]  /*24f20*/  IMAD.MOV.U32 R82, RZ, RZ, R64 ;  /* 0x000000ffff527224 */ /* 0x000fe200078e0040 */
[----:B-1----:R-:W-:Y:S02]  /*24f30*/  MOV R4, R9 ;  /* 0x0000000900047202 */ /* 0x002fe40000000f00 */
[----:B------:R-:W-:Y:S01]  /*24f40*/  MOV R26, 0x24f70 ;  /* 0x00024f70001a7802 */ /* 0x000fe20000000f00 */
[----:B--2---:R1:W-:Y:S04]  /*24f50*/  STL [R1+0x790], R16 ;  /* 0x0007901001007387 */ /* 0x0043e80000100800 */
[----:B-1----:R-:W-:Y:S05]  /*24f60*/  CALL.REL.NOINC `($_ZN7cutlass13device_kernelIN5flash19enable_sm80_to_sm89INS1_16FlashAttnBwdSm80INS1_25CollectiveMainloopBwdSm80ILi2ELi2EN4cute5tupleIJNS5_1CILi128EEES8_NS7_ILi64EEEEEENS_6half_tEfNS_4arch4Sm80ELb1ELb0ELb1ELb0ELb0ELb0ELb0ELb0ELi2ELi4ELi4ELi4ELb0EEENS1_21CollectiveEpilogueBwdISA_SB_SD_Li256ELb0ELb0ELi2EEENS1_25SingleTileBwdLPTSchedulerILb0ELi128ELb0EEEEEEEEEvNT_6ParamsE$_ZN4cute3eso3ESOILb1ELb0EJNS_1CILi1EEENS_5tupleIJNS2_ILi8EEEiiEEENS2_ILi64EEENS4_IJiNS2_ILi144EEENS2_ILi288EEEEEENS2_ILi512EEEEEC2ERKS3_RKS6_RKS7_RKSA_RKSB_) ;  /* 0xfffe2f9000007944 */ /* 0x002fea0003c3ffff */
[----:B-1----:R1:W5:Y:S04]  /*24f70*/  LDL R5, [R1+0x760] ;  /* 0x0007600001057983 */ /* 0x0023680000100800 */
[----:B------:R1:W5:Y:S01]  /*24f80*/  LDL.64 R2, [R1+0x758] ;  /* 0x0007580001027983 */ /* 0x0003620000100a00 */
[----:B------:R-:W-:-:S02]  /*24f90*/  MOV R82, R64 ;  /* 0x0000004000527202 */ /* 0x000fc40000000f00 */
[----:B------:R-:W-:Y:S02]  /*24fa0*/  MOV R26, 0x24fc0 ;  /* 0x00024fc0001a7802 */ /* 0x000fe40000000f00 */
[----:B-1---5:R-:W-:Y:S05]  /*24fb0*/  CALL.REL.NOINC `($_ZN7cutlass13device_kernelIN5flash19enable_sm80_to_sm89INS1_16FlashAttnBwdSm80INS1_25CollectiveMainloopBwdSm80ILi2ELi2EN4cute5tupleIJNS5_1CILi128EEES8_NS7_ILi64EEEEEENS_6half_tEfNS_4arch4Sm80ELb1ELb0ELb1ELb0ELb0ELb0ELb0ELb0ELi2ELi4ELi4ELi4ELb0EEENS1_21CollectiveEpilogueBwdISA_SB_SD_Li256ELb0ELb0ELi2EEENS1_25SingleTileBwdLPTSchedulerILb0ELi128ELb0EEEEEEEEEvNT_6ParamsE$_ZN4cute5tupleIJNS0_IJNS_1CILi8EEENS0_IJNS1_ILi2EEES3_S3_EEENS1_ILi1EEES4_S5_EEENS0_IJS5_NS0_IJS2_iiEEENS1_ILi64EEENS0_IJiNS1_ILi144EEENS1_ILi288EEEEEENS1_ILi512EEEEEEEEC2ERKS6_RKSD_) ;  /* 0xfffe4c0000007944 */ /* 0x022fea0003c3ffff */
[----:B------:R2:W5:Y:S04]  /*24fc0*/  LDL R16, [R1+0x760] ;  /* 0x0007600001107983 */ /* 0x0005680000100800 */
[----:B-1----:R2:W5:Y:S01]  /*24fd0*/  LDL.64 R2, [R1+0x758] ;  /* 0x0007580001027983 */ /* 0x0025620000100a00 */
[----:B------:R-:W-:-:S03]  /*24fe0*/  MOV R4, 0x25000 ;  /* 0x0002500000047802 */ /* 0x000fc60000000f00 */
[----:B--2--5:R-:W-:Y:S05]  /*24ff0*/  CALL.REL.NOINC `($_ZN7cutlass13device_kernelIN5flash19enable_sm80_to_sm89INS1_16FlashAttnBwdSm80INS1_25CollectiveMainloopBwdSm80ILi2ELi2EN4cute5tupleIJNS5_1CILi128EEES8_NS7_ILi64EEEEEENS_6half_tEfNS_4arch4Sm80ELb1ELb0ELb1ELb0ELb0ELb0ELb0ELb0ELi2ELi4ELi4ELi4ELb0EEENS1_21CollectiveEpilogueBwdISA_SB_SD_Li256ELb0ELb0ELi2EEENS1_25SingleTileBwdLPTSchedulerILb0ELi128ELb0EEEEEEEEEvNT_6ParamsE$_ZZN4cute7flattenINS_5tupleIJNS_1CILi1EEENS1_IJNS2_ILi8EEEiiEEENS2_ILi64EEENS1_IJiNS2_ILi144EEENS2_ILi288EEEEEENS2_ILi512EEEEEEEEDaRKT_ENKUlRKT_E_clIS5_EEDaSH_) ;  /* 0xfffe5b2000007944 */ /* 0x024fea0003c3ffff */
[----:B------:R-:W-:Y:S02]  /*25000*/  MOV R3, R16 ;  /* 0x0000001000037202 */ /* 0x000fe40000000f00 */
[----:B------:R-:W-:Y:S02]  /*25010*/  MOV R4, 0x25030 ;  /* 0x0002503000047802 */ /* 0x000fe40000000f00 */
[----:B------:R-:W-:Y:S05]  /*25020*/  CALL.REL.NOINC `($_ZN7cutlass13device_kernelIN5flash19enable_sm80_to_sm89INS1_16FlashAttnBwdSm80INS1_25CollectiveMainloopBwdSm80ILi2ELi2EN4cute5tupleIJNS5_1CILi128EEES8_NS7_ILi64EEEEEENS_6half_tEfNS_4arch4Sm80ELb1ELb0ELb1ELb0ELb0ELb0ELb0ELb0ELi2ELi4ELi4ELi4ELb0EEENS1_21CollectiveEpilogueBwdISA_SB_SD_Li256ELb0ELb0ELi2EEENS1_25SingleTileBwdLPTSchedulerILb0ELi128ELb0EEEEEEEEEvNT_6ParamsE$_ZZN4cute7flattenINS_5tupleIJNS_1CILi1EEENS1_IJNS2_ILi8EEEiiEEENS2_ILi64EEENS1_IJiNS2_ILi144EEENS2_ILi288EEEEEENS2_ILi512EEEEEEEEDaRKT_ENKUlRKT_E_clIS9_EEDaSH_) ;  /* 0xfffe5b3000007944 */ /* 0x000fea0003c3ffff */
[----:B------:R-:W-:Y:S02]  /*25030*/  MOV R4, R2 ;  /* 0x0000000200047202 */ /* 0x000fe40000000f00 */
[----:B------:R-:W-:Y:S02]  /*25040*/  MOV R2, 0x25060 ;  /* 0x0002506000027802 */ /* 0x000fe40000000f00 */
[----:B------:R-:W-:Y:S05]  /*25050*/  CALL.REL.NOINC `($_ZN7cutlass13device_kernelIN5flash19enable_sm80_to_sm89INS1_16FlashAttnBwdSm80INS1_25CollectiveMainloopBwdSm80ILi2ELi2EN4cute5tupleIJNS5_1CILi128EEES8_NS7_ILi64EEEEEENS_6half_tEfNS_4arch4Sm80ELb1ELb0ELb1ELb0ELb0ELb0ELb0ELb0ELi2ELi4ELi4ELi4ELb0EEENS1_21CollectiveEpilogueBwdISA_SB_SD_Li256ELb0ELb0ELi2EEENS1_25SingleTileBwdLPTSchedulerILb0ELi128ELb0EEEEEEEEEvNT_6ParamsE$_ZZN4cute12filter_tupleINS_5tupleIJNS_1CILi1EEENS1_IJNS2_ILi8EEEiiEEENS2_ILi64EEENS1_IJiNS2_ILi144EEENS2_ILi288EEEEEENS2_ILi512EEEEEEZNS_7flattenISB_EEDaRKT_EUlRKT_E_EEDaSF_OT0_ENKUlDpSI_E_clIJNS1_IJS3_EEES5_NS1_IJS6_EEES9_NS1_IJSA_EEEEEEDaSM_) ;  /* 0xfffe505000007944 */ /* 0x000fea0003c3ffff */
[----:B------:R-:W-:Y:S02]  /*25060*/  MOV R82, R64 ;  /* 0x0000004000527202 */ /* 0x000fe40000000f00 */
[----:B------:R-:W-:-:S02]  /*25070*/  MOV R26, 0x25090 ;  /* 0x00025090001a7802 */ /* 0x000fc40000000f00 */
[----:B------:R-:W-:Y:S05]  /*25080*/  CALL.REL.NOINC `($_ZN7cutlass13device_kernelIN5flash19enable_sm80_to_sm89INS1_16FlashAttnBwdSm80INS1_25CollectiveMainloopBwdSm80ILi2ELi2EN4cute5tupleIJNS5_1CILi128EEES8_NS7_ILi64EEEEEENS_6half_tEfNS_4arch4Sm80ELb1ELb0ELb1ELb0ELb0ELb0ELb0ELb0ELi2ELi4ELi4ELi4ELb0EEENS1_21CollectiveEpilogueBwdISA_SB_SD_Li256ELb0ELb0ELi2EEENS1_25SingleTileBwdLPTSchedulerILb0ELi128ELb0EEEEEEEEEvNT_6ParamsE$_ZN4cute3eso3ESOILb0ELb1EJiNS_1CILi144EEENS2_ILi512EEEEEC2ERKiRKS3_RKS4_) ;  /* 0xfffe2a9000007944 */ /* 0x000fea0003c3ffff */
[----:B------:R-:W2:Y:S01]  /*25090*/  LDL R16, [R1+0x758] ;  /* 0x0007580001107983 */ /* 0x000ea20000100800 */
[----:B-1----:R-:W-:Y:S01]  /*250a0*/  IMAD.MOV.U32 R2, RZ, RZ, R11 ;  /* 0x000000ffff027224 */ /* 0x002fe200078e000b */
[----:B------:R-:W-:-:S02]  /*250b0*/  MOV R82, R64 ;  /* 0x0000004000527202 */ /* 0x000fc40000000f00 */
[----:B------:R-:W-:Y:S01]  /*250c0*/  MOV R34, 0x250f0 ;  /* 0x000250f000227802 */ /* 0x000fe20000000f00 */
[----:B--2---:R1:W-:Y:S04]  /*250d0*/  STL [R1+0x11ec], R16 ;  /* 0x0011ec1001007387 */ /* 0x0043e80000100800 */
[----:B-1----:R-:W-:Y:S05]  /*250e0*/  CALL.REL.NOINC `($_ZN7cutlass13device_kernelIN5flash19enable_sm80_to_sm89INS1_16FlashAttnBwdSm80INS1_25CollectiveMainloopBwdSm80ILi2ELi2EN4cute5tupleIJNS5_1CILi128EEES8_NS7_ILi64EEEEEENS_6half_tEfNS_4arch4Sm80ELb1ELb0ELb1ELb0ELb0ELb0ELb0ELb0ELi2ELi4ELi4ELi4ELb0EEENS1_21CollectiveEpilogueBwdISA_SB_SD_Li256ELb0ELb0ELi2EEENS1_25SingleTileBwdLPTSchedulerILb0ELi128ELb0EEEEEEEEEvNT_6ParamsE$_ZN4cute3eso3ESOILb0ELb0EJiiNS_1CILi144EEENS2_ILi512EEEEEC2ERKiS7_RKS3_RKS4_) ;  /* 0xfffe262000007944 */ /* 0x002fea0003c3ffff */
[----:B-1----:R-:W2:Y:S01]  /*250f0*/  LDL.64 R2, [R1+0x758] ;  /* 0x0007580001027983 */ /* 0x002ea20000100a00 */
[----:B------:R-:W-:Y:S01]  /*25100*/  IMAD.MOV.U32 R5, RZ, RZ, R10 ;  /* 0x000000ffff057224 */ /* 0x000fe200078e000a */
[----:B------:R-:W-:Y:S01]  /*25110*/  MOV R29, R19 ;  /* 0x00000013001d7202 */ /* 0x000fe20000000f00 */
[----:B------:R-:W-:Y:S01]  /*25120*/  IMAD.MOV.U32 R83, RZ, RZ, R64 ;  /* 0x000000ffff537224 */ /* 0x000fe200078e0040 */
[----:B------:R-:W-:Y:S01]  /*25130*/  MOV R26, 0x25160 ;  /* 0x00025160001a7802 */ /* 0x000fe20000000f00 */
[----:B--2---:R1:W-:Y:S04]  /*25140*/  STL.64 [R1+0x788], R2 ;  /* 0x0007880201007387 */ /* 0x0043e80000100a00 */
[----:B-1----:R-:W-:Y:S05]  /*25150*/  CALL.REL.NOINC `($_ZN7cutlass13device_kernelIN5flash19enable_sm80_to_sm89INS1_16FlashAttnBwdSm80INS1_25CollectiveMainloopBwdSm80ILi2ELi2EN4cute5tupleIJNS5_1CILi128EEES8_NS7_ILi64EEEEEENS_6half_tEfNS_4arch4Sm80ELb1ELb0ELb1ELb0ELb0ELb0ELb0ELb0ELi2ELi4ELi4ELi4ELb0EEENS1_21CollectiveEpilogueBwdISA_SB_SD_Li256ELb0ELb0ELi2EEENS1_25SingleTileBwdLPTSchedulerILb0ELi128ELb0EEEEEEEEEvNT_6ParamsE$_ZN4cute3eso3ESOILb0ELb0EJiiiNS_1CILi144EEENS2_ILi512EEEEEC2ERKiS7_S7_RKS3_RKS4_) ;  /* 0xfffe274000007944 */ /* 0x002fea0003c3ffff */
        /* <DEDUP_REMOVED lines=9> */
[----:B-1----:R-:W-:Y:S05]  /*251f0*/  CALL.REL.NOINC `($_ZN7cutlass13device_kernelIN5flash19enable_sm80_to_sm89INS1_16FlashAttnBwdSm80INS1_25CollectiveMainloopBwdSm80ILi2ELi2EN4cute5tupleIJNS5_1CILi128EEES8_NS7_ILi64EEEEEENS_6half_tEfNS_4arch4Sm80ELb1ELb0ELb1ELb0ELb0ELb0ELb0ELb0ELi2ELi4ELi4ELi4ELb0EEENS1_21CollectiveEpilogueBwdISA_SB_SD_Li256ELb0ELb0ELi2EEENS1_25SingleTileBwdLPTSchedulerILb0ELi128ELb0EEEEEEEEEvNT_6ParamsE$_ZN4cute3eso3ESOILb1ELb0EJNS_1CILi8EEEiiiNS2_ILi144EEENS2_ILi512EEEEEC2ERKS3_RKiSA_SA_RKS4_RKS5_) ;  /* 0xfffe2fd000007944 */ /* 0x002fea0003c3ffff */
        /* <DEDUP_REMOVED lines=8> */
[----:B-1----:R-:W-:Y:S05]  /*25280*/  CALL.REL.NOINC `($_ZN7cutlass13device_kernelIN5flash19enable_sm80_to_sm89INS1_16FlashAttnBwdSm80INS1_25CollectiveMainloopBwdSm80ILi2ELi2EN4cute5tupleIJNS5_1CILi128EEES8_NS7_ILi64EEEEEENS_6half_tEfNS_4arch4Sm80ELb1ELb0ELb1ELb0ELb0ELb0ELb0ELb0ELi2ELi4ELi4ELi4ELb0EEENS1_21CollectiveEpilogueBwdISA_SB_SD_Li256ELb0ELb0ELi2EEENS1_25SingleTileBwdLPTSchedulerILb0ELi128ELb0EEEEEEEEEvNT_6ParamsE$_ZN4cute3eso3ESOILb1ELb0EJNS_1CILi1EEEiiiNS2_ILi144EEENS2_ILi512EEEEEC2ERKS3_RKiSA_SA_RKS4_RKS5_) ;  /* 0xfffe2d7000007944 */ /* 0x002fea0003c3ffff */
[----:B-1----:R1:W5:Y:S04]  /*25290*/  LDL R5, [R1+0x760] ;  /* 0x0007600001057983 */ /* 0x0023680000100800 */
[----:B------:R1:W5:Y:S01]  /*252a0*/  LDL.64 R2, [R1+0x758] ;  /* 0x0007580001027983 */ /* 0x0003620000100a00 */
[----:B------:R-:W-:-:S02]  /*252b0*/  MOV R84, R64 ;  /* 0x0000004000547202 */ /* 0x000fc40000000f00 */
[----:B------:R-:W-:Y:S02]  /*252c0*/  MOV R26, 0x252e0 ;  /* 0x000252e0001a7802 */ /* 0x000fe40000000f00 */
[----:B-1---5:R-:W-:Y:S05]  /*252d0*/  CALL.REL.NOINC `($_ZN7cutlass13device_kernelIN5flash19enable_sm80_to_sm89INS1_16FlashAttnBwdSm80INS1_25CollectiveMainloopBwdSm80ILi2ELi2EN4cute5tupleIJNS5_1CILi128EEES8_NS7_ILi64EEEEEENS_6half_tEfNS_4arch4Sm80ELb1ELb0ELb1ELb0ELb0ELb0ELb0ELb0ELi2ELi4ELi4ELi4ELb0EEENS1_21CollectiveEpilogueBwdISA_SB_SD_Li256ELb0ELb0ELi2EEENS1_25SingleTileBwdLPTSchedulerILb0ELi128ELb0EEEEEEEEEvNT_6ParamsE$_ZN4cute5tupleIJNS0_IJNS_1CILi16EEENS1_ILi2EEES3_S3_NS1_ILi4EEES3_EEENS0_IJNS1_ILi1EEEiiiNS1_ILi144EEENS1_ILi512EEEEEEEEC2ERKS5_RKS9_) ;  /* 0xfffe484000007944 */ /* 0x022fea0003c3ffff */
        /* <DEDUP_REMOVED lines=8> */
[----:B-1----:R-:W-:Y:S05]  /*25360*/  CALL.REL.NOINC `($_ZN7cutlass13device_kernelIN5flash19enable_sm80_to_sm89INS1_16FlashAttnBwdSm80INS1_25CollectiveMainloopBwdSm80ILi2ELi2EN4cute5tupleIJNS5_1CILi128EEES8_NS7_ILi64EEEEEENS_6half_tEfNS_4arch4Sm80ELb1ELb0ELb1ELb0ELb0ELb0ELb0ELb0ELi2ELi4ELi4ELi4ELb0EEENS1_21CollectiveEpilogueBwdISA_SB_SD_Li256ELb0ELb0ELi2EEENS1_25SingleTileBwdLPTSchedulerILb0ELi128ELb0EEEEEEEEEvNT_6ParamsE$_ZZN4cute6detail16composition_implINS_5tupleIJNS_1CILi16EEENS3_ILi2EEES5_S5_NS3_ILi4EEES5_EEENS2_IJNS3_ILi1EEEiiiNS3_ILi144EEENS3_ILi512EEEEEENS2_IJNS2_IJS5_S5_EEES6_NS3_ILi8EEEEEENS2_IJNS2_IJNS3_ILi64EEESA_EEES4_NS3_ILi1024EEEEEEEEDaRKT_RKT0_RKT1_RKT2_ENKUlRKT_RKT0_E_clISC_SG_EEDaSX_S10_) ;  /* 0xfffe53e000007944 */ /* 0x002fea0003c3ffff */
[----:B------:R-:W-:Y:S02]  /*25370*/  MOV R2, R70 ;  /* 0x0000004600027202 */ /* 0x000fe40000000f00 */
[----:B------:R-:W-:-:S02]  /*25380*/  MOV R26, 0x253a0 ;  /* 0x000253a0001a7802 */ /* 0x000fc40000000f00 */
[----:B-----5:R-:W-:Y:S05]  /*25390*/  CALL.REL.NOINC `($_ZN7cutlass13device_kernelIN5flash19enable_sm80_to_sm89INS1_16FlashAttnBwdSm80INS1_25CollectiveMainloopBwdSm80ILi2ELi2EN4cute5tupleIJNS5_1CILi128EEES8_NS7_ILi64EEEEEENS_6half_tEfNS_4arch4Sm80ELb1ELb0ELb1ELb0ELb0ELb0ELb0ELb0ELi2ELi4ELi4ELi4ELb0EEENS1_21CollectiveEpilogueBwdISA_SB_SD_Li256ELb0ELb0ELi2EEENS1_25SingleTileBwdLPTSchedulerILb0ELi128ELb0EEEEEEEEEvNT_6ParamsE$_ZZN4cute6detail16composition_implINS_5tupleIJNS_1CILi16EEENS3_ILi2EEES5_S5_NS3_ILi4EEES5_EEENS2_IJNS3_ILi1EEEiiiNS3_ILi144EEENS3_ILi512EEEEEENS2_IJNS2_IJS5_S5_EEES6_NS3_ILi8EEEEEENS2_IJNS2_IJNS3_ILi64EEESA_EEES4_NS3_ILi1024EEEEEEEEDaRKT_RKT0_RKT1_RKT2_ENKUlRKT_RKT0_E_clIS6_S4_EEDaSX_S10_) ;  /* 0xfffe536000007944 */ /* 0x020fea0003c3ffff */
[----:B-----5:R2:W-:Y:S01]  /*253a0*/  STL.64 [R1+0x770], R2 ;  /* 0x0007700201007387 */ /* 0x0205e20000100a00 */
[----:B------:R-:W-:Y:S01]  /*253b0*/  IMAD.MOV.U32 R26, RZ, RZ, R4 ;  /* 0x000000ffff1a7224 */ /* 0x000fe200078e0004 */
[----:B------:R-:W-:Y:S01]  /*253c0*/  MOV R82, R64 ;  /* 0x0000004000527202 */ /* 0x000fe20000000f00 */
[----:B------:R-:W-:Y:S01]  /*253d0*/  IMAD.MOV.U32 R83, RZ, RZ, R63 ;  /* 0x000000ffff537224 */ /* 0x000fe200078e003f */
[----:B------:R-:W-:-:S02]  /*253e0*/  MOV R4, 0x25400 ;  /* 0x0002540000047802 */ /* 0x000fc40000000f00 */
[----:B-12---:R-:W-:Y:S05]  /*253f0*/  CALL.REL.NOINC `($_ZN7cutlass13device_kernelIN5flash19enable_sm80_to_sm89INS1_16FlashAttnBwdSm80INS1_25CollectiveMainloopBwdSm80ILi2ELi2EN4cute5tupleIJNS5_1CILi128EEES8_NS7_ILi64EEEEEENS_6half_tEfNS_4arch4Sm80ELb1ELb0ELb1ELb0ELb0ELb0ELb0ELb0ELi2ELi4ELi4ELi4ELb0EEENS1_21CollectiveEpilogueBwdISA_SB_SD_Li256ELb0ELb0ELi2EEENS1_25SingleTileBwdLPTSchedulerILb0ELi128ELb0EEEEEEEEEvNT_6ParamsE$_ZN4cute3eso3ESOILb0ELb0EJNS_5tupleIJiNS_1CILi512EEEEEENS2_IJiiEEENS3_ILi1024EEEEEC2ERKS5_RKS6_RKS7_) ;  /* 0xfffe187000007944 */ /* 0x006fea0003c3ffff */
[----:B------:R2:W5:Y:S04]  /*25400*/  LDL R5, [R1+0x760] ;  /* 0x0007600001057983 */ /* 0x0005680000100800 */
[----:B-1----:R2:W5:Y:S01]  /*25410*/  LDL.64 R2, [R1+0x758] ;  /* 0x0007580001027983 */ /* 0x0025620000100a00 */
[----:B------:R-:W-:-:S02]  /*25420*/  MOV R82, R64 ;  /* 0x0000004000527202 */ /* 0x000fc40000000f00 */
[----:B------:R-:W-:Y:S02]  /*25430*/  MOV R26, 0x25450 ;  /* 0x00025450001a7802 */ /* 0x000fe40000000f00 */
[----:B--2--5:R-:W-:Y:S05]  /*25440*/  CALL.REL.NOINC `($_ZN7cutlass13device_kernelIN5flash19enable_sm80_to_sm89INS1_16FlashAttnBwdSm80INS1_25CollectiveMainloopBwdSm80ILi2ELi2EN4cute5tupleIJNS5_1CILi128EEES8_NS7_ILi64EEEEEENS_6half_tEfNS_4arch4Sm80ELb1ELb0ELb1ELb0ELb0ELb0ELb0ELb0ELi2ELi4ELi4ELi4ELb0EEENS1_21CollectiveEpilogueBwdISA_SB_SD_Li256ELb0ELb0ELi2EEENS1_25SingleTileBwdLPTSchedulerILb0ELi128ELb0EEEEEEEEEvNT_6ParamsE$_ZN4cute5tupleIJNS0_IJNS0_IJNS_1CILi2EEES2_EEES3_NS1_ILi8EEEEEENS0_IJNS0_IJiNS1_ILi512EEEEEENS0_IJiiEEENS1_ILi1024EEEEEEEEC2ERKS5_RKSA_) ;  /* 0xfffe446000007944 */ /* 0x024fea0003c3ffff */
        /* <DEDUP_REMOVED lines=9> */
[----:B-1---5:R-:W-:Y:S05]  /*254e0*/  CALL.REL.NOINC `($_ZN7cutlass13device_kernelIN5flash19enable_sm80_to_sm89INS1_16FlashAttnBwdSm80INS1_25CollectiveMainloopBwdSm80ILi2ELi2EN4cute5tupleIJNS5_1CILi128EEES8_NS7_ILi64EEEEEENS_6half_tEfNS_4arch4Sm80ELb1ELb0ELb1ELb0ELb0ELb0ELb0ELb0ELi2ELi4ELi4ELi4ELb0EEENS1_21CollectiveEpilogueBwdISA_SB_SD_Li256ELb0ELb0ELi2EEENS1_25SingleTileBwdLPTSchedulerILb0ELi128ELb0EEEEEEEEEvNT_6ParamsE$_ZN4cute3eso3ESOILb0ELb0EJNS_6LayoutINS_5tupleIJNS3_IJNS_1CILi2EEES5_EEES6_NS4_ILi8EEEEEENS3_IJNS3_IJiNS4_ILi512EEEEEENS3_IJiiEEENS4_ILi1024EEEEEEEEjEEC2ERKSE_RKj) ;  /* 0xfffe1aa000007944 */ /* 0x022fea0003c3ffff */
[----:B------:R-:W2:Y:S04]  /*254f0*/  LDL.64 R10, [R1+0x760] ;  /* 0x00076000010a7983 */ /* 0x000ea80000100a00 */
[----:B-1----:R1:W5:Y:S01]  /*25500*/  LDL.64 R4, [R1+0x758] ;  /* 0x0007580001047983 */ /* 0x0023620000100a00 */
[----:B------:R-:W-:Y:S02]  /*25510*/  MOV R38, R64 ;  /* 0x0000004000267202 */ /* 0x000fe40000000f00 */
[----:B------:R-:W-:Y:S01]  /*25520*/  MOV R46, 0x25550 ;  /* 0x00025550002e7802 */ /* 0x000fe20000000f00 */
[----:B--2---:R-:W-:-:S04]  /*25530*/  IMAD.WIDE.U32 R2, R11, 0x2, R14 ;  /* 0x000000020b027825 */ /* 0x004fc800078e000e */
[----:B-1---5:R-:W-:Y:S05]  /*25540*/  CALL.REL.NOINC `($_ZN7cutlass13device_kernelIN5flash19enable_sm80_to_sm89INS1_16FlashAttnBwdSm80INS1_25CollectiveMainloopBwdSm80ILi2ELi2EN4cute5tupleIJNS5_1CILi128EEES8_NS7_ILi64EEEEEENS_6half_tEfNS_4arch4Sm80ELb1ELb0ELb1ELb0ELb0ELb0ELb0ELb0ELi2ELi4ELi4ELi4ELb0EEENS1_21CollectiveEpilogueBwdISA_SB_SD_Li256ELb0ELb0ELi2EEENS1_25SingleTileBwdLPTSchedulerILb0ELi128ELb0EEEEEEEEEvNT_6ParamsE$_ZN4cute8smem_ptrIPN7cutlass6half_tEECI1NS_12iter_adaptorIS3_S4_EEES3_) ;  /* 0xfffe480000007944 */ /* 0x022fea0003c3ffff */
[----:B-1----:R-:W2:Y:S01]  /*25550*/  LDL.64 R2, [R1+0x758] ;  /* 0x0007580001027983 */ /* 0x002ea20000100a00 */
[----:B------:R-:W-:Y:S01]  /*25560*/  IMAD.MOV.U32 R6, RZ, RZ, R10 ;  /* 0x000000ffff067224 */ /* 0x000fe200078e000a */
[----:B------:R-:W-:Y:S01]  /*25570*/  MOV R82, R64 ;  /* 0x0000004000527202 */ /* 0x000fe20000000f00 */
[----:B------:R-:W-:Y:S01]  /*25580*/  IMAD.MOV.U32 R83, RZ, RZ, R70 ;  /* 0x000000ffff537224 */ /* 0x000fe200078e0046 */
[----:B------:R-:W-:Y:S01]  /*25590*/  MOV R12, 0x255c0 ;  /* 0x000255c0000c7802 */ /* 0x000fe20000000f00 */
[----:B--2---:R1:W-:Y:S04]  /*255a0*/  STL.64 [R8], R2 ;  /* 0x0000000208007387 */ /* 0x0043e80000100a00 */
[----:B-1----:R-:W-:Y:S05]  /*255b0*/  CALL.REL.NOINC `($_ZN7cutlass13device_kernelIN5flash19enable_sm80_to_sm89INS1_16FlashAttnBwdSm80INS1_25CollectiveMainloopBwdSm80ILi2ELi2EN4cute5tupleIJNS5_1CILi128EEES8_NS7_ILi64EEEEEENS_6half_tEfNS_4arch4Sm80ELb1ELb0ELb1ELb0ELb0ELb0ELb0ELb0ELi2ELi4ELi4ELi4ELb0EEENS1_21CollectiveEpilogueBwdISA_SB_SD_Li256ELb0ELb0ELi2EEENS1_25SingleTileBwdLPTSchedulerILb0ELi128ELb0EEEEEEEEEvNT_6ParamsE$_ZN4cute3eso3ESOILb0ELb0EJNS_6LayoutINS_5tupleIJNS3_IJNS_1CILi2EEES5_EEES6_NS4_ILi8EEEEEENS3_IJNS3_IJiNS4_ILi512EEEEEENS3_IJiiEEENS4_ILi1024EEEEEEEENS_10ViewEngineINS_8smem_ptrIPN7cutlass6half_tEEEEEEEC2ERKSE_RKSL_) ;  /* 0xfffe195000007944 */ /* 0x002fea0003c3ffff */
[----:B------:R-:W-:Y:S02]  /*255c0*/  MOV R2, 0x255e0 ;  /* 0x000255e000027802 */ /* 0x000fe40000000f00 */
[----:B-1----:R-:W-:Y:S05]  /*255d0*/  CALL.REL.NOINC `($_ZN7cutlass13device_kernelIN5flash19enable_sm80_to_sm89INS1_16FlashAttnBwdSm80INS1_25CollectiveMainloopBwdSm80ILi2ELi2EN4cute5tupleIJNS5_1CILi128EEES8_NS7_ILi64EEEEEENS_6half_tEfNS_4arch4Sm80ELb1ELb0ELb1ELb0ELb0ELb0ELb0ELb0ELi2ELi4ELi4ELi4ELb0EEENS1_21CollectiveEpilogueBwdISA_SB_SD_Li256ELb0ELb0ELi2EEENS1_25SingleTileBwdLPTSchedulerILb0ELi128ELb0EEEEEEEEEvNT_6ParamsE$_ZZN4cute4takeILi1ELi3ENS_5tupleIJNS1_IJiNS_1CILi512EEEEEENS1_IJiiEEENS2_ILi1024EEEEEEEEDaRKT1_ENKUlDpRKT_E_clIJS5_S6_EEEDaSE_) ;  /* 0xfffe502000007944 */ /* 0x002fea0003c3ffff */
[----:B------:R-:W-:Y:S02]  /*255e0*/  MOV R2, 0x25600 ;  /* 0x0002560000027802 */ /* 0x000fe40000000f00 */
[----:B------:R-:W-:Y:S05]  /*255f0*/  CALL.REL.NOINC `($_ZN7cutlass13device_kernelIN5flash19enable_sm80_to_sm89INS1_16FlashAttnBwdSm80INS1_25CollectiveMainloopBwdSm80ILi2ELi2EN4cute5tupleIJNS5_1CILi128EEES8_NS7_ILi64EEEEEENS_6half_tEfNS_4arch4Sm80ELb1ELb0ELb1ELb0ELb0ELb0ELb0ELb0ELi2ELi4ELi4ELi4ELb0EEENS1_21CollectiveEpilogueBwdISA_SB_SD_Li256ELb0ELb0ELi2EEENS1_25SingleTileBwdLPTSchedulerILb0ELi128ELb0EEEEEEEEEvNT_6ParamsE$_ZZN4cute16flatten_to_tupleINS_5tupleIJNS1_IJiiEEENS_1CILi1024EEEEEEEEDaRKT_ENKUlRKT_E_clIS2_EEDaSB_) ;  /* 0xfffe4e9000007944 */ /* 0x000fea0003c3ffff */
[----:B------:R-:W-:Y:S02]  /*25600*/  MOV R2, 0x25620 ;  /* 0x0002562000027802 */ /* 0x000fe40000000f00 */
[----:B------:R-:W-:Y:S05]  /*25610*/  CALL.REL.NOINC `($_ZN7cutlass13device_kernelIN5flash19enable_sm80_to_sm89INS1_16FlashAttnBwdSm80INS1_25CollectiveMainloopBwdSm80ILi2ELi2EN4cute5tupleIJNS5_1CILi128EEES8_NS7_ILi64EEEEEENS_6half_tEfNS_4arch4Sm80ELb1ELb0ELb1ELb0ELb0ELb0ELb0ELb0ELi2ELi4ELi4ELi4ELb0EEENS1_21CollectiveEpilogueBwdISA_SB_SD_Li256ELb0ELb0ELi2EEENS1_25SingleTileBwdLPTSchedulerILb0ELi128ELb0EEEEEEEEEvNT_6ParamsE$_ZZN4cute12filter_tupleINS_5tupleIJNS1_IJiiEEENS_1CILi1024EEEEEEZNS_16flatten_to_tupleIS5_EEDaRKT_EUlRKT_E_EEDaS9_OT0_ENKUlDpSC_E_clIJS2_NS1_IJS4_EEEEEEDaSG_) ;  /* 0xfffe496000007944 */ /* 0x000fea0003c3ffff */
        /* <DEDUP_REMOVED lines=23> */
[----:B------:R2:W5:Y:S01]  /*25790*/  LD.E R3, [R10.64] ;  /* 0x000000040a037980 */ /* 0x000562000c101900 */
[----:B-1----:R-:W-:-:S03]  /*257a0*/  MOV R2, 0x257c0 ;  /* 0x000257c000027802 */ /* 0x002fc60000000f00 */
[----:B--2--5:R-:W-:Y:S05]  /*257b0*/  CALL.REL.NOINC `($_ZN7cutlass13device_kernelIN5flash19enable_sm80_to_sm89INS1_16FlashAttnBwdSm80INS1_25CollectiveMainloopBwdSm80ILi2ELi2EN4cute5tupleIJNS5_1CILi128EEES8_NS7_ILi64EEEEEENS_6half_tEfNS_4arch4Sm80ELb1ELb0ELb1ELb0ELb0ELb0ELb0ELb0ELi2ELi4ELi4ELi4ELb0EEENS1_21CollectiveEpilogueBwdISA_SB_SD_Li256ELb0ELb0ELi2EEENS1_25SingleTileBwdLPTSchedulerILb0ELi128ELb0EEEEEEEEEvNT_6ParamsE$_ZZN4cute5sliceINS_5tupleIJNS_10UnderscoreES2_S2_iEEENS1_IJNS1_IJNS_1CILi1EEENS4_ILi0EEEEEEiNS4_ILi1024EEENS4_ILi8192EEEEEEEEDaRKT_RKT0_ENKUlRKT_RKT0_E_clIS2_iEEDaSJ_SM_) ;  /* 0xfffe4ee000007944 */ /* 0x024fea0003c3ffff */
[----:B------:R-:W-:Y:S02]  /*257c0*/  MOV R2, 0x257e0 ;  /* 0x000257e000027802 */ /* 0x000fe40000000f00 */
[----:B------:R-:W-:Y:S05]  /*257d0*/  CALL.REL.NOINC `($_ZN7cutlass13device_kernelIN5flash19enable_sm80_to_sm89INS1_16FlashAttnBwdSm80INS1_25CollectiveMainloopBwdSm80ILi2ELi2EN4cute5tupleIJNS5_1CILi128EEES8_NS7_ILi64EEEEEENS_6half_tEfNS_4arch4Sm80ELb1ELb0ELb1ELb0ELb0ELb0ELb0ELb0ELi2ELi4ELi4ELi4ELb0EEENS1_21CollectiveEpilogueBwdISA_SB_SD_Li256ELb0ELb0ELi2EEENS1_25SingleTileBwdLPTSchedulerILb0ELi128ELb0EEEEEEEEEvNT_6ParamsE$_ZZN4cute12filter_tupleINS_5tupleIJNS_10UnderscoreES2_S2_iEEENS1_IJNS1_IJNS_1CILi1EEENS4_ILi0EEEEEEiNS4_ILi1024EEENS4_ILi8192EEEEEEZNS_5sliceIS3_SA_EEDaRKT_RKT0_EUlRKT_RKT0_E_EEDaSE_SH_OT1_ENKUlDpSK_E_clIJNS1_IJS7_EEENS1_IJiEEENS1_IJS8_EEENS1_IJEEEEEEDaSR_) ;  /* 0xfffe485000007944 */ /* 0x000fea0003c3ffff */
[----:B------:R-:W-:Y:S02]  /*257e0*/  MOV R4, 0x25800 ;  /* 0x0002580000047802 */ /* 0x000fe40000000f00 */
[----:B------:R-:W-:Y:S05]  /*257f0*/  CALL.REL.NOINC `($_ZN7cutlass13device_kernelIN5flash19enable_sm80_to_sm89INS1_16FlashAttnBwdSm80INS1_25CollectiveMainloopBwdSm80ILi2ELi2EN4cute5tupleIJNS5_1CILi128EEES8_NS7_ILi64EEEEEENS_6half_tEfNS_4arch4Sm80ELb1ELb0ELb1ELb0ELb0ELb0ELb0ELb0ELi2ELi4ELi4ELi4ELb0EEENS1_21CollectiveEpilogueBwdISA_SB_SD_Li256ELb0ELb0ELi2EEENS1_25SingleTileBwdLPTSchedulerILb0ELi128ELb0EEEEEEEEEvNT_6ParamsE$_ZN4cute5tupleIJNS0_IJNS0_IJNS_1CILi8EEENS1_ILi1EEEEEENS1_ILi2EEES2_EEENS0_IJNS0_IJS3_NS1_ILi0EEEEEEiNS1_ILi1024EEEEEEEEC2ERKS6_RKSA_) ;  /* 0xfffe42d000007944 */ /* 0x000fea0003c3ffff */
[----:B-1----:R1:W5:Y:S01]  /*25800*/  LDL R2, [R1+0x758] ;  /* 0x0007580001027983 */ /* 0x0023620000100800 */
[----:B------:R-:W-:Y:S02]  /*25810*/  SHF.L.U32 R6, R5, 0xd, RZ ;  /* 0x0000000d05067819 */ /* 0x000fe400000006ff */
[----:B------:R-:W-:-:S03]  /*25820*/  MOV R4, 0x25850 ;  /* 0x0002585000047802 */ /* 0x000fc60000000f00 */
[----:B------:R1:W-:Y:S04]  /*25830*/  STL [R1+0x11e0], R6 ;  /* 0x0011e00601007387 */ /* 0x0003e80000100800 */
[----:B-1---5:R-:W-:Y:S05]  /*25840*/  CALL.REL.NOINC `($_ZN7cutlass13device_kernelIN5flash19enable_sm80_to_sm89INS1_16FlashAttnBwdSm80INS1_25CollectiveMainloopBwdSm80ILi2ELi2EN4cute5tupleIJNS5_1CILi128EEES8_NS7_ILi64EEEEEENS_6half_tEfNS_4arch4Sm80ELb1ELb0ELb1ELb0ELb0ELb0ELb0ELb0ELi2ELi4ELi4ELi4ELb0EEENS1_21CollectiveEpilogueBwdISA_SB_SD_Li256ELb0ELb0ELi2EEENS1_25SingleTileBwdLPTSchedulerILb0ELi128ELb0EEEEEEEEEvNT_6ParamsE$_ZN4cute3eso3ESOILb0ELb0EJNS_6LayoutINS_5tupleIJNS3_IJNS_1CILi8EEENS4_ILi1EEEEEENS4_ILi2EEES5_EEENS3_IJNS3_IJS6_NS4_ILi0EEEEEEiNS4_ILi1024EEEEEEEEiEEC2ERKSE_RKi) ;  /* 0xfffe1cd000007944 */ /* 0x022fea0003c3ffff */
[----:B------:R-:W-:Y:S01]  /*25850*/  ULDC.64 UR4, c[0x0][0x118] ;  /* 0x0000460000047ab9 */ /* 0x000fe20000000a00 */
[----:B------:R-:W2:Y:S04]  /*25860*/  LDL.64 R4, [R1+0x758] ;  /* 0x0007580001047983 */ /* 0x000ea80000100a00 */
[----:B-1----:R-:W2:Y:S01]  /*25870*/  LD.E.64 R2, [R10.64+0x8] ;  /* 0x000008040a027980 */ /* 0x002ea2000c101b00 */
[----:B------:R-:W-:Y:S02]  /*25880*/  MOV R38, R64 ;  /* 0x0000004000267202 */ /* 0x000fe40000000f00 */
[----:B------:R-:W-:Y:S01]  /*25890*/  MOV R46, 0x258c0 ;  /* 0x000258c0002e7802 */ /* 0x000fe20000000f00 */
[----:B--2---:R-:W-:-:S04]  /*258a0*/  IMAD.WIDE R2, R5, 0x2, R2 ;  /* 0x0000000205027825 */ /* 0x004fc800078e0202 */
[----:B------:R-:W-:Y:S05]  /*258b0*/  CALL.REL.NOINC `($_ZN7cutlass13device_kernelIN5flash19enable_sm80_to_sm89INS1_16FlashAttnBwdSm80INS1_25CollectiveMainloopBwdSm80ILi2ELi2EN4cute5tupleIJNS5_1CILi128EEES8_NS7_ILi64EEEEEENS_6half_tEfNS_4arch4Sm80ELb1ELb0ELb1ELb0ELb0ELb0ELb0ELb0ELi2ELi4ELi4ELi4ELb0EEENS1_21CollectiveEpilogueBwdISA_SB_SD_Li256ELb0ELb0ELi2EEENS1_25SingleTileBwdLPTSchedulerILb0ELi128ELb0EEEEEEEEEvNT_6ParamsE$_ZN4cute8smem_ptrIPN7cutlass6half_tEECI1NS_12iter_adaptorIS3_S4_EEES3_) ;  /* 0xfffe449000007944 */ /* 0x000fea0003c3ffff */
[----:B------:R-:W2:Y:S01]  /*258c0*/  LDL.64 R10, [R1+0x758] ;  /* 0x00075800010a7983 */ /* 0x000ea20000100a00 */
[----:B-1----:R-:W-:Y:S01]  /*258d0*/  IMAD.MOV.U32 R3, RZ, RZ, R4 ;  /* 0x000000ffff037224 */ /* 0x002fe200078e0004 */
[----:B------:R-:W-:-:S02]  /*258e0*/  MOV R0, R70 ;  /* 0x0000004600007202 */ /* 0x000fc40000000f00 */
[----:B------:R-:W-:Y:S01]  /*258f0*/  MOV R4, 0x25920 ;  /* 0x0002592000047802 */ /* 0x000fe20000000f00 */
[----:B--2---:R1:W-:Y:S04]  /*25900*/  STL.64 [R8], R10 ;  /* 0x0000000a08007387 */ /* 0x0043e80000100a00 */
[----:B-1----:R-:W-:Y:S05]  /*25910*/  CALL.REL.NOINC `($_ZN7cutlass13device_kernelIN5flash19enable_sm80_to_sm89INS1_16FlashAttnBwdSm80INS1_25CollectiveMainloopBwdSm80ILi2ELi2EN4cute5tupleIJNS5_1CILi128EEES8_NS7_ILi64EEEEEENS_6half_tEfNS_4arch4Sm80ELb1ELb0ELb1ELb0ELb0ELb0ELb0ELb0ELi2ELi4ELi4ELi4ELb0EEENS1_21CollectiveEpilogueBwdISA_SB_SD_Li256ELb0ELb0ELi2EEENS1_25SingleTileBwdLPTSchedulerILb0ELi128ELb0EEEEEEEEEvNT_6ParamsE$_ZN4cute3eso3ESOILb0ELb0EJNS_6LayoutINS_5tupleIJNS3_IJNS_1CILi8EEENS4_ILi1EEEEEENS4_ILi2EEES5_EEENS3_IJNS3_IJS6_NS4_ILi0EEEEEEiNS4_ILi1024EEEEEEEENS_10ViewEngineINS_8smem_ptrIPN7cutlass6half_tEEEEEEEC2ERKSE_RKSL_) ;  /* 0xfffe1b9000007944 */ /* 0x002fea0003c3ffff */
[----:B-1----:R-:W2:Y:S01]  /*25920*/  LDL.64 R2, [R65+0xe0] ;  /* 0x0000e00041027983 */ /* 0x002ea20000100a00 */
[----:B------:R-:W-:-:S03]  /*25930*/  ULDC.64 UR4, c[0x0][0x118] ;  /* 0x0000460000047ab9 */ /* 0x000fc60000000a00 */
[----:B------:R1:W5:Y:S04]  /*25940*/  LDL R0, [R1+0x758] ;  /* 0x0007580001007983 */ /* 0x0003680000100800 */
[----:B------:R1:W5:Y:S04]  /*25950*/  LDL.64 R28, [R1+0x760] ;  /* 0x00076000011c7983 */ /* 0x0003680000100a00 */
[----:B------:R1:W5:Y:S04]  /*25960*/  LDL.64 R12, [R65+0xc8] ;  /* 0x0000c800410c7983 */ /* 0x0003680000100a00 */
[----:B--2---:R-:W5:Y:S01]  /*25970*/  LD.E.64 R2, [R2.64] ;  /* 0x0000000402027980 */ /* 0x004f62000c101b00 */
[----:B------:R-:W-:-:S03]  /*25980*/  MOV R6, 0x259a0 ;  /* 0x000259a000067802 */ /* 0x000fc60000000f00 */
[----:B-1---5:R-:W-:Y:S05]  /*25990*/  CALL.REL.NOINC `($_ZN7cutlass13device_kernelIN5flash19enable_sm80_to_sm89INS1_16FlashAttnBwdSm80INS1_25CollectiveMainloopBwdSm80ILi2ELi2EN4cute5tupleIJNS5_1CILi128EEES8_NS7_ILi64EEEEEENS_6half_tEfNS_4arch4Sm80ELb1ELb0ELb1ELb0ELb0ELb0ELb0ELb0ELi2ELi4ELi4ELi4ELb0EEENS1_21CollectiveEpilogueBwdISA_SB_SD_Li256ELb0ELb0ELi2EEENS1_25SingleTileBwdLPTSchedulerILb0ELi128ELb0EEEEEEEEEvNT_6ParamsE$_ZN4cute3eso3ESOILb1ELb0EJNS_14ComposedLayoutINS_7SwizzleILi3ELi3ELi3EEENS_1CILi0EEENS_6LayoutINS_5tupleIJNS8_IJNS8_IJNS5_ILi4EEENS5_ILi8EEEEEENS8_IJS9_NS5_ILi1EEEEEEEEENS8_IJNS8_IJNS5_ILi2EEESF_SF_EEENS8_IJSF_SA_EEEEEEEEENS8_IJNS8_IJNS8_IJNS5_ILi128EEESC_EEENS8_IJNS5_ILi16EEES6_EEEEEENS8_IJNS8_IJNS5_ILi64EEESA_NS5_ILi512EEEEEENS8_IJNS5_ILi8192EEENS5_ILi1024EEEEEEEEEEEEEEEENS_10ViewEngineINS_8smem_ptrIPN7cutlass6half_tEEEEEEEC2ERKSY_RKS15_) ;  /* 0xfffe23f000007944 */ /* 0x022fea0003c3ffff */
        /* <DEDUP_REMOVED lines=31> */
[----:B------:R-:W-:Y:S02]  /*25b90*/  MOV R4, 0x25bb0 ;  /* 0x00025bb000047802 */ /* 0x000fe40000000f00 */
[----:B------:R-:W-:Y:S05]  /*25ba0*/  CALL.REL.NOINC `($_ZN7cutlass13device_kernelIN5flash19enable_sm80_to_sm89INS1_16FlashAttnBwdSm80INS1_25CollectiveMainloopBwdSm80ILi2ELi2EN4cute5tupleIJNS5_1CILi128EEES8_NS7_ILi64EEEEEENS_6half_tEfNS_4arch4Sm80ELb1ELb0ELb1ELb0ELb0ELb0ELb0ELb0ELi2ELi4ELi4ELi4ELb0EEENS1_21CollectiveEpilogueBwdISA_SB_SD_Li256ELb0ELb0ELi2EEENS1_25SingleTileBwdLPTSchedulerILb0ELi128ELb0EEEEEEEEEvNT_6ParamsE$_ZZN4cute13to_mixed_bitsINS_5tupleIJNS1_IJNS_1CILi4EEENS2_ILi8EEEEEES3_NS2_ILi1EEEEEENS1_IJNS1_IJNS2_ILi128EEENS2_ILi0EEEEEENS2_ILi16EEES9_EEENS1_IJNS1_IJiiEEEiS9_EEEEEDaRKT_RKT0_RKT1_ENKUlRKT_RKT0_RKT1_E_clIS5_SA_SD_EEDaSQ_ST_SW_) ;  /* 0xfffe484000007944 */ /* 0x000fea0003c3ffff */
[----:B------:R-:W-:Y:S02]  /*25bb0*/  MOV R6, 0x25bd0 ;  /* 0x00025bd000067802 */ /* 0x000fe40000000f00 */
[----:B------:R-:W-:Y:S05]  /*25bc0*/  CALL.REL.NOINC `($_ZN7cutlass13device_kernelIN5flash19enable_sm80_to_sm89INS1_16FlashAttnBwdSm80INS1_25CollectiveMainloopBwdSm80ILi2ELi2EN4cute5tupleIJNS5_1CILi128EEES8_NS7_ILi64EEEEEENS_6half_tEfNS_4arch4Sm80ELb1ELb0ELb1ELb0ELb0ELb0ELb0ELb0ELi2ELi4ELi4ELi4ELb0EEENS1_21CollectiveEpilogueBwdISA_SB_SD_Li256ELb0ELb0ELi2EEENS1_25SingleTileBwdLPTSchedulerILb0ELi128ELb0EEEEEEEEEvNT_6ParamsE$_ZZN4cute13to_mixed_bitsINS_5tupleIJNS1_IJNS_1CILi4EEENS2_ILi8EEEEEES3_NS2_ILi1EEEEEENS1_IJNS1_IJNS2_ILi128EEENS2_ILi0EEEEEENS2_ILi16EEES9_EEENS1_IJNS1_IJiiEEEiS9_EEEEEDaRKT_RKT0_RKT1_ENKUlRKT_RKT0_RKT1_E_clIS3_SB_iEEDaSQ_ST_SW_) ;  /* 0xfffe47d000007944 */ /* 0x000fea0003c3ffff */
[----:B------:R-:W-:Y:S02]  /*25bd0*/  MOV R5, R4 ;  /* 0x0000000400057202 */ /* 0x000fe40000000f00 */
[----:B------:R-:W-:Y:S02]  /*25be0*/  MOV R4, 0x25c00 ;  /* 0x00025c0000047802 */ /* 0x000fe40000000f00 */
[----:B------:R-:W-:Y:S05]  /*25bf0*/  CALL.REL.NOINC `($_ZN7cutlass13device_kernelIN5flash19enable_sm80_to_sm89INS1_16FlashAttnBwdSm80INS1_25CollectiveMainloopBwdSm80ILi2ELi2EN4cute5tupleIJNS5_1CILi128EEES8_NS7_ILi64EEEEEENS_6half_tEfNS_4arch4Sm80ELb1ELb0ELb1ELb0ELb0ELb0ELb0ELb0ELi2ELi4ELi4ELi4ELb0EEENS1_21CollectiveEpilogueBwdISA_SB_SD_Li256ELb0ELb0ELi2EEENS1_25SingleTileBwdLPTSchedulerILb0ELi128ELb0EEEEEEEEEvNT_6ParamsE$_ZZN4cute13to_mixed_bitsINS_5tupleIJNS1_IJNS_1CILi4EEENS2_ILi8EEEEEES3_NS2_ILi1EEEEEENS1_IJNS1_IJNS2_ILi128EEENS2_ILi0EEEEEENS2_ILi16EEES9_EEENS1_IJNS1_IJiiEEEiS9_EEEEEDaRKT_RKT0_RKT1_ENKUlDpRKT_E_clIJNS_9MixedBitsILj0ELj384EEENSU_ILj0ELj48EEENS2_ILj0EEEEEEDaSR_) ;  /* 0xfffe476000007944 */ /* 0x000fea0003c3ffff */
[----:B------:R-:W-:Y:S02]  /*25c00*/  SHF.R.S32.HI R5, RZ, 0x1f, R2 ;  /* 0x0000001fff057819 */ /* 0x000fe40000011402 */
[----:B------:R-:W-:Y:S02]  /*25c10*/  LOP3.LUT R3, R3, 0x1b0, RZ, 0xc0, !PT ;  /* 0x000001b003037812 */ /* 0x000fe400078ec0ff */
[----:B------:R-:W-:-:S02]  /*25c20*/  LEA.HI R2, R5, R2, RZ, 0x2 ;  /* 0x0000000205027211 */ /* 0x000fc400078f10ff */
[----:B------:R-:W-:Y:S02]  /*25c30*/  MOV R4, 0x25c70 ;  /* 0x00025c7000047802 */ /* 0x000fe40000000f00 */
[----:B------:R-:W-:-:S05]  /*25c40*/  SHF.R.S32.HI R2, RZ, 0x2, R2 ;  /* 0x00000002ff027819 */ /* 0x000fca0000011402 */
[----:B------:R1:W-:Y:S02]  /*25c50*/  STL [R1+0x77c], R2 ;  /* 0x00077c0201007387 */ /* 0x0003e40000100800 */
[----:B-1----:R-:W-:Y:S05]  /*25c60*/  CALL.REL.NOINC `($_ZN7cutlass13device_kernelIN5flash19enable_sm80_to_sm89INS1_16FlashAttnBwdSm80INS1_25CollectiveMainloopBwdSm80ILi2ELi2EN4cute5tupleIJNS5_1CILi128EEES8_NS7_ILi64EEEEEENS_6half_tEfNS_4arch4Sm80ELb1ELb0ELb1ELb0ELb0ELb0ELb0ELb0ELi2ELi4ELi4ELi4ELb0EEENS1_21CollectiveEpilogueBwdISA_SB_SD_Li256ELb0ELb0ELi2EEENS1_25SingleTileBwdLPTSchedulerILb0ELi128ELb0EEEEEEEEEvNT_6ParamsE$_ZN4cute5tupleIJNS_7SwizzleILi3ELi3ELi3EEENS_9MixedBitsILj0ELj432EEENS_6LayoutINS0_IJNS0_IJNS_1CILi2EEES7_S7_EEES7_NS6_ILi8EEEEEENS0_IJNS0_IJNS6_ILi64EEES9_NS6_ILi512EEEEEENS6_ILi8192EEENS6_ILi1024EEEEEEEEEEC2ERKS2_RKS4_RKSH_) ;  /* 0xfffe40a000007944 */ /* 0x002fea0003c3ffff */
[----:B-1----:R1:W5:Y:S01]  /*25c70*/  LDL R2, [R1+0x758] ;  /* 0x0007580001027983 */ /* 0x0023620000100800 */
[----:B------:R-:W-:Y:S02]  /*25c80*/  MOV R3, R7 ;  /* 0x0000000700037202 */ /* 0x000fe40000000f00 */
[----:B------:R-:W-:Y:S02]  /*25c90*/  MOV R4, 0x25cb0 ;  /* 0x00025cb000047802 */ /* 0x000fe40000000f00 */
[----:B-1---5:R-:W-:Y:S05]  /*25ca0*/  CALL.REL.NOINC `($_ZN7cutlass13device_kernelIN5flash19enable_sm80_to_sm89INS1_16FlashAttnBwdSm80INS1_25CollectiveMainloopBwdSm80ILi2ELi2EN4cute5tupleIJNS5_1CILi128EEES8_NS7_ILi64EEEEEENS_6half_tEfNS_4arch4Sm80ELb1ELb0ELb1ELb0ELb0ELb0ELb0ELb0ELi2ELi4ELi4ELi4ELb0EEENS1_21CollectiveEpilogueBwdISA_SB_SD_Li256ELb0ELb0ELi2EEENS1_25SingleTileBwdLPTSchedulerILb0ELi128ELb0EEEEEEEEEvNT_6ParamsE$_ZN4cute3eso3ESOILb0ELb0EJNS_14ComposedLayoutINS_7SwizzleILi3ELi3ELi3EEENS_9MixedBitsILj0ELj432EEENS_6LayoutINS_5tupleIJNS8_IJNS_1CILi2EEESA_SA_EEESA_NS9_ILi8EEEEEENS8_IJNS8_IJNS9_ILi64EEESC_NS9_ILi512EEEEEENS9_ILi8192EEENS9_ILi1024EEEEEEEEEEiEEC2ERKSL_RKi) ;  /* 0xfffe0d0000007944 */ /* 0x022fea0003c3ffff */
[----:B-1----:R-:W2:Y:S01]  /*25cb0*/  LDL.64 R4, [R1+0x758] ;  /* 0x0007580001047983 */ /* 0x002ea20000100a00 */
[----:B------:R-:W-:Y:S02]  /*25cc0*/  MOV R38, R64 ;  /* 0x0000004000267202 */ /* 0x000fe40000000f00 */
[----:B------:R-:W-:Y:S01]  /*25cd0*/  MOV R46, 0x25d00 ;  /* 0x00025d00002e7802 */ /* 0x000fe20000000f00 */
[----:B--2---:R-:W-:-:S04]  /*25ce0*/  IMAD.WIDE R2, R5, 0x2, R10 ;  /* 0x0000000205027825 */ /* 0x004fc800078e020a */
[----:B------:R-:W-:Y:S05]  /*25cf0*/  CALL.REL.NOINC `($_ZN7cutlass13device_kernelIN5flash19enable_sm80_to_sm89INS1_16FlashAttnBwdSm80INS1_25CollectiveMainloopBwdSm80ILi2ELi2EN4cute5tupleIJNS5_1CILi128EEES8_NS7_ILi64EEEEEENS_6half_tEfNS_4arch4Sm80ELb1ELb0ELb1ELb0ELb0ELb0ELb0ELb0ELi2ELi4ELi4ELi4ELb0EEENS1_21CollectiveEpilogueBwdISA_SB_SD_Li256ELb0ELb0ELi2EEENS1_25SingleTileBwdLPTSchedulerILb0ELi128ELb0EEEEEEEEEvNT_6ParamsE$_ZN4cute8smem_ptrIPN7cutlass6half_tEECI1NS_12iter_adaptorIS3_S4_EEES3_) ;  /* 0xfffe405000007944 */ /* 0x000fea0003c3ffff */
[----:B------:R-:W2:Y:S01]  /*25d00*/  LDL.64 R10, [R1+0x758] ;  /* 0x00075800010a7983 */ /* 0x000ea20000100a00 */
[----:B------:R-:W-:Y:S01]  /*25d10*/  IMAD.MOV.U32 R6, RZ, RZ, R4 ;  /* 0x000000ffff067224 */ /* 0x000fe200078e0004 */
[----:B-1----:R-:W-:Y:S02]  /*25d20*/  MOV R2, R70 ;  /* 0x0000004600027202 */ /* 0x002fe40000000f00 */
[----:B------:R-:W-:Y:S01]  /*25d30*/  MOV R4, 0x25d60 ;  /* 0x00025d6000047802 */ /* 0x000fe20000000f00 */
[----:B--2---:R1:W-:Y:S04]  /*25d40*/  STL.64 [R8], R10 ;  /* 0x0000000a08007387 */ /* 0x0043e80000100a00 */
[----:B-1----:R-:W-:Y:S05]  /*25d50*/  CALL.REL.NOINC `($_ZN7cutlass13device_kernelIN5flash19enable_sm80_to_sm89INS1_16FlashAttnBwdSm80INS1_25CollectiveMainloopBwdSm80ILi2ELi2EN4cute5tupleIJNS5_1CILi128EEES8_NS7_ILi64EEEEEENS_6half_tEfNS_4arch4Sm80ELb1ELb0ELb1ELb0ELb0ELb0ELb0ELb0ELi2ELi4ELi4ELi4ELb0EEENS1_21CollectiveEpilogueBwdISA_SB_SD_Li256ELb0ELb0ELi2EEENS1_25SingleTileBwdLPTSchedulerILb0ELi128ELb0EEEEEEEEEvNT_6ParamsE$_ZN4cute3eso3ESOILb0ELb0EJNS_14ComposedLayoutINS_7SwizzleILi3ELi3ELi3EEENS_9MixedBitsILj0ELj432EEENS_6LayoutINS_5tupleIJNS8_IJNS_1CILi2EEESA_SA_EEESA_NS9_ILi8EEEEEENS8_IJNS8_IJNS9_ILi64EEESC_NS9_ILi512EEEEEENS9_ILi8192EEENS9_ILi1024EEEEEEEEEENS_10ViewEngineINS_8smem_ptrIPN7cutlass6half_tEEEEEEEC2ERKSL_RKSS_) ;  /* 0xfffe0be000007944 */ /* 0x002fea0003c3ffff */
        /* <DEDUP_REMOVED lines=23> */
[----:B--2--5:R-:W-:Y:S05]  /*25ed0*/  CALL.REL.NOINC `($_ZN7cutlass13device_kernelIN5flash19enable_sm80_to_sm89INS1_16FlashAttnBwdSm80INS1_25CollectiveMainloopBwdSm80ILi2ELi2EN4cute5tupleIJNS5_1CILi128EEES8_NS7_ILi64EEEEEENS_6half_tEfNS_4arch4Sm80ELb1ELb0ELb1ELb0ELb0ELb0ELb0ELb0ELi2ELi4ELi4ELi4ELb0EEENS1_21CollectiveEpilogueBwdISA_SB_SD_Li256ELb0ELb0ELi2EEENS1_25SingleTileBwdLPTSchedulerILb0ELi128ELb0EEEEEEEEEvNT_6ParamsE$_ZN4cute3eso3ESOILb1ELb0EJNS_6LayoutINS_5tupleIJNS3_IJNS_1CILi8EEENS4_ILi1EEEEEENS4_ILi2EEES5_EEENS3_IJNS3_IJS6_NS4_ILi0EEEEEENS4_ILi64EEES5_EEEEENS_10ViewEngineIPN7cutlass6half_tEEEEEC2ERKSE_RKSJ_) ;  /* 0xfffe359000007944 */ /* 0x024fea0003c3ffff */
[----:B------:R2:W5:Y:S01]  /*25ee0*/  LDL.64 R24, [R1+0x758] ;  /* 0x0007580001187983 */ /* 0x0005620000100a00 */
[----:B------:R-:W-:Y:S01]  /*25ef0*/  IMAD.MOV.U32 R9, RZ, RZ, R20 ;  /* 0x000000ffff097224 */ /* 0x000fe200078e0014 */
[----:B------:R-:W-:Y:S01]  /*25f00*/  MOV R7, R21 ;  /* 0x0000001500077202 */ /* 0x000fe20000000f00 */
[----:B------:R-:W-:Y:S01]  /*25f10*/  IMAD.MOV.U32 R83, RZ, RZ, R64 ;  /* 0x000000ffff537224 */ /* 0x000fe200078e0040 */
[----:B------:R-:W-:Y:S02]  /*25f20*/  MOV R4, 0x25f40 ;  /* 0x00025f4000047802 */ /* 0x000fe40000000f00 */
[----:B-12--5:R-:W-:Y:S05]  /*25f30*/  CALL.REL.NOINC `($_ZN7cutlass13device_kernelIN5flash19enable_sm80_to_sm89INS1_16FlashAttnBwdSm80INS1_25CollectiveMainloopBwdSm80ILi2ELi2EN4cute5tupleIJNS5_1CILi128EEES8_NS7_ILi64EEEEEENS_6half_tEfNS_4arch4Sm80ELb1ELb0ELb1ELb0ELb0ELb0ELb0ELb0ELi2ELi4ELi4ELi4ELb0EEENS1_21CollectiveEpilogueBwdISA_SB_SD_Li256ELb0ELb0ELi2EEENS1_25SingleTileBwdLPTSchedulerILb0ELi128ELb0EEEEEEEEEvNT_6ParamsE$_ZN4cute3eso3ESOILb1ELb0EJNS_6LayoutINS_5tupleIJNS3_IJNS3_IJNS_1CILi4EEENS4_ILi2EEEEEENS4_ILi1EEEEEES6_NS4_ILi8EEEEEENS3_IJNS3_IJNS3_IJS8_NS4_ILi32EEEEEENS4_ILi0EEEEEENS4_ILi64EEES5_EEEEENS_10ViewEngineIPN7cutlass6half_tEEEEEC2ERKSI_RKSN_) ;  /* 0xfffe263000007944 */ /* 0x026fea0003c3ffff */
[----:B------:R-:W-:Y:S01]  /*25f40*/  ULDC.64 UR4, c[0x0][0x118] ;  /* 0x0000460000047ab9 */ /* 0x000fe20000000a00 */
[----:B------:R2:W5:Y:S04]  /*25f50*/  LDL.64 R22, [R1+0x758] ;  /* 0x0007580001167983 */ /* 0x0005680000100a00 */
[----:B-1----:R2:W5:Y:S01]  /*25f60*/  LD.E.64 R2, [R26.64] ;  /* 0x000000041a027980 */ /* 0x002562000c101b00 */
[----:B------:R-:W-:-:S02]  /*25f70*/  MOV R38, R64 ;  /* 0x0000004000267202 */ /* 0x000fc40000000f00 */
[----:B------:R-:W-:Y:S02]  /*25f80*/  MOV R46, 0x25fa0 ;  /* 0x00025fa0002e7802 */ /* 0x000fe40000000f00 */
[----:B--2--5:R-:W-:Y:S05]  /*25f90*/  CALL.REL.NOINC `($_ZN7cutlass13device_kernelIN5flash19enable_sm80_to_sm89INS1_16FlashAttnBwdSm80INS1_25CollectiveMainloopBwdSm80ILi2ELi2EN4cute5tupleIJNS5_1CILi128EEES8_NS7_ILi64EEEEEENS_6half_tEfNS_4arch4Sm80ELb1ELb0ELb1ELb0ELb0ELb0ELb0ELb0ELi2ELi4ELi4ELi4ELb0EEENS1_21CollectiveEpilogueBwdISA_SB_SD_Li256ELb0ELb0ELi2EEENS1_25SingleTileBwdLPTSchedulerILb0ELi128ELb0EEEEEEEEEvNT_6ParamsE$_ZN4cute8smem_ptrIPN7cutlass6half_tEECI1NS_12iter_adaptorIS3_S4_EEES3_) ;  /* 0xfffe3db000007944 */ /* 0x024fea0003c3ffff */
[----:B-1----:R1:W5:Y:S01]  /*25fa0*/  LDL.64 R2, [R1+0x758] ;  /* 0x0007580001027983 */ /* 0x0023620000100a00 */
[----:B------:R-:W-:-:S03]  /*25fb0*/  MOV R6, 0x25fd0 ;  /* 0x00025fd000067802 */ /* 0x000fc60000000f00 */
[----:B-1---5:R-:W-:Y:S05]  /*25fc0*/  CALL.REL.NOINC `($_ZN7cutlass13device_kernelIN5flash19enable_sm80_to_sm89INS1_16FlashAttnBwdSm80INS1_25CollectiveMainloopBwdSm80ILi2ELi2EN4cute5tupleIJNS5_1CILi128EEES8_NS7_ILi64EEEEEENS_6half_tEfNS_4arch4Sm80ELb1ELb0ELb1ELb0ELb0ELb0ELb0ELb0ELi2ELi4ELi4ELi4ELb0EEENS1_21CollectiveEpilogueBwdISA_SB_SD_Li256ELb0ELb0ELi2EEENS1_25SingleTileBwdLPTSchedulerILb0ELi128ELb0EEEEEEEEEvNT_6ParamsE$_ZN4cute3eso3ESOILb1ELb0EJNS_6LayoutINS_5tupleIJNS3_IJNS_1CILi8EEENS4_ILi1EEEEEENS4_ILi2EEEEEENS3_IJNS3_IJS6_NS4_ILi0EEEEEENS4_ILi8192EEEEEEEENS_10ViewEngineINS_8smem_ptrIPN7cutlass6half_tEEEEEEEC2ERKSE_RKSL_) ;  /* 0xfffe331000007944 */ /* 0x022fea0003c3ffff */
[----:B-1----:R1:W5:Y:S01]  /*25fd0*/  LDL.64 R2, [R1+0x758] ;  /* 0x0007580001027983 */ /* 0x0023620000100a00 */
[----:B------:R-:W-:Y:S01]  /*25fe0*/  IMAD.MOV.U32 R34, RZ, RZ, R24 ;  /* 0x000000ffff227224 */ /* 0x000fe200078e0018 */
[----:B------:R-:W-:Y:S02]  /*25ff0*/  MOV R7, R25 ;  /* 0x0000001900077202 */ /* 0x000fe40000000f00 */
[----:B------:R-:W-:Y:S02]  /*26000*/  MOV R10, 0x26020 ;  /* 0x00026020000a7802 */ /* 0x000fe40000000f00 */
[----:B-1---5:R-:W-:Y:S05]  /*26010*/  CALL.REL.NOINC `($_ZN7cutlass13device_kernelIN5flash19enable_sm80_to_sm89INS1_16FlashAttnBwdSm80INS1_25CollectiveMainloopBwdSm80ILi2ELi2EN4cute5tupleIJNS5_1CILi128EEES8_NS7_ILi64EEEEEENS_6half_tEfNS_4arch4Sm80ELb1ELb0ELb1ELb0ELb0ELb0ELb0ELb0ELi2ELi4ELi4ELi4ELb0EEENS1_21CollectiveEpilogueBwdISA_SB_SD_Li256ELb0ELb0ELi2EEENS1_25SingleTileBwdLPTSchedulerILb0ELi128ELb0EEEEEEEEEvNT_6ParamsE$_ZN4cute3eso3ESOILb1ELb0EJNS_6LayoutINS_5tupleIJNS3_IJNS_1CILi8EEENS4_ILi1EEEEEENS4_ILi2EEEEEENS3_IJNS3_IJS6_NS4_ILi0EEEEEENS4_ILi64EEEEEEEENS_10ViewEngineIPN7cutlass6half_tEEEEEC2ERKSE_RKSJ_) ;  /* 0xfffe323000007944 */ /* 0x022fea0003c3ffff */
[----:B-1----:R1:W5:Y:S01]  /*26020*/  LDL.64 R6, [R1+0x758] ;  /* 0x0007580001067983 */ /* 0x0023620000100a00 */
[----:B------:R-:W-:Y:S01]  /*26030*/  IMAD.MOV.U32 R4, RZ, RZ, R2 ;  /* 0x000000ffff047224 */ /* 0x000fe200078e0002 */
[----:B------:R-:W-:Y:S02]  /*26040*/  MOV R11, R3 ;  /* 0x00000003000b7202 */ /* 0x000fe40000000f00 */
[----:B------:R-:W-:Y:S02]  /*26050*/  MOV R10, 0x26070 ;  /* 0x00026070000a7802 */ /* 0x000fe40000000f00 */
[----:B-1---5:R-:W-:Y:S05]  /*26060*/  CALL.REL.NOINC `($_ZN7cutlass13device_kernelIN5flash19enable_sm80_to_sm89INS1_16FlashAttnBwdSm80INS1_25CollectiveMainloopBwdSm80ILi2ELi2EN4cute5tupleIJNS5_1CILi128EEES8_NS7_ILi64EEEEEENS_6half_tEfNS_4arch4Sm80ELb1ELb0ELb1ELb0ELb0ELb0ELb0ELb0ELi2ELi4ELi4ELi4ELb0EEENS1_21CollectiveEpilogueBwdISA_SB_SD_Li256ELb0ELb0ELi2EEENS1_25SingleTileBwdLPTSchedulerILb0ELi128ELb0EEEEEEEEEvNT_6ParamsE$_ZN4cute3eso3ESOILb1ELb0EJNS_6LayoutINS_5tupleIJNS3_IJNS_1CILi8EEENS4_ILi1EEEEEENS3_IJNS4_ILi2EEEEEEEEENS3_IJNS3_IJS6_NS4_ILi0EEEEEENS3_IJNS4_ILi8192EEEEEEEEEEENS_10ViewEngineINS_8smem_ptrIPN7cutlass6half_tEEEEEEEC2ERKSG_RKSN_) ;  /* 0xfffe300000007944 */ /* 0x022fea0003c3ffff */
[----:B-1----:R1:W5:Y:S01]  /*26070*/  LDL.64 R4, [R1+0x758] ;  /* 0x0007580001047983 */ /* 0x0023620000100a00 */
[----:B------:R-:W-:-:S02]  /*26080*/  MOV R2, R6 ;  /* 0x0000000600027202 */ /* 0x000fc40000000f00 */
[----:B------:R-:W-:Y:S02]  /*26090*/  MOV R6, 0x260b0 ;  /* 0x000260b000067802 */ /* 0x000fe40000000f00 */
[----:B-1---5:R-:W-:Y:S05]  /*260a0*/  CALL.REL.NOINC `($_ZN7cutlass13device_kernelIN5flash19enable_sm80_to_sm89INS1_16FlashAttnBwdSm80INS1_25CollectiveMainloopBwdSm80ILi2ELi2EN4cute5tupleIJNS5_1CILi128EEES8_NS7_ILi64EEEEEENS_6half_tEfNS_4arch4Sm80ELb1ELb0ELb1ELb0ELb0ELb0ELb0ELb0ELi2ELi4ELi4ELi4ELb0EEENS1_21CollectiveEpilogueBwdISA_SB_SD_Li256ELb0ELb0ELi2EEENS1_25SingleTileBwdLPTSchedulerILb0ELi128ELb0EEEEEEEEEvNT_6ParamsE$_ZN4cute3eso3ESOILb1ELb0EJNS_6LayoutINS_5tupleIJNS3_IJNS_1CILi8EEENS4_ILi1EEEEEENS3_IJNS4_ILi2EEEEEEEEENS3_IJNS3_IJS6_NS4_ILi0EEEEEENS3_IJNS4_ILi64EEEEEEEEEEENS_10ViewEngineIPN7cutlass6half_tEEEEEC2ERKSG_RKSL_) ;  /* 0xfffe2f6000007944 */ /* 0x022fea0003c3ffff */
[----:B-1----:R1:W5:Y:S01]  /*260b0*/  LDL.64 R2, [R1+0x758] ;  /* 0x0007580001027983 */ /* 0x0023620000100a00 */
[----:B------:R-:W-:-:S03]  /*260c0*/  MOV R10, 0x260e0 ;  /* 0x000260e0000a7802 */ /* 0x000fc60000000f00 */
[----:B-1---5:R-:W-:Y:S05]  /*260d0*/  CALL.REL.NOINC `($_ZN7cutlass13device_kernelIN5flash19enable_sm80_to_sm89INS1_16FlashAttnBwdSm80INS1_25CollectiveMainloopBwdSm80ILi2ELi2EN4cute5tupleIJNS5_1CILi128EEES8_NS7_ILi64EEEEEENS_6half_tEfNS_4arch4Sm80ELb1ELb0ELb1ELb0ELb0ELb0ELb0ELb0ELi2ELi4ELi4ELi4ELb0EEENS1_21CollectiveEpilogueBwdISA_SB_SD_Li256ELb0ELb0ELi2EEENS1_25SingleTileBwdLPTSchedulerILb0ELi128ELb0EEEEEEEEEvNT_6ParamsE$_ZN4cute3eso3ESOILb1ELb0EJNS_6LayoutINS_5tupleIJNS3_IJNS3_IJNS_1CILi8EEENS4_ILi1EEEEEES6_EEENS3_IJNS3_IJS6_S6_EEENS4_ILi2EEEEEEEEENS3_IJNS3_IJNS3_IJS6_NS4_ILi0EEEEEESD_EEENS3_IJNS3_IJSD_SD_EEENS4_ILi64EEEEEEEEEEENS_10ViewEngineIPN7cutlass6half_tEEEEEC2ERKSK_RKSP_) ;  /* 0xfffe258000007944 */ /* 0x022fea0003c3ffff */
[----:B-1----:R1:W5:Y:S01]  /*260e0*/  LDL.64 R6, [R1+0x758] ;  /* 0x0007580001067983 */ /* 0x0023620000100a00 */
[----:B------:R-:W-:-:S03]  /*260f0*/  MOV R10, 0x26110 ;  /* 0x00026110000a7802 */ /* 0x000fc60000000f00 */
[----:B-1---5:R-:W-:Y:S05]  /*26100*/  CALL.REL.NOINC `($_ZN7cutlass13device_kernelIN5flash19enable_sm80_to_sm89INS1_16FlashAttnBwdSm80INS1_25CollectiveMainloopBwdSm80ILi2ELi2EN4cute5tupleIJNS5_1CILi128EEES8_NS7_ILi64EEEEEENS_6half_tEfNS_4arch4Sm80ELb1ELb0ELb1ELb0ELb0ELb0ELb0ELb0ELi2ELi4ELi4ELi4ELb0EEENS1_21CollectiveEpilogueBwdISA_SB_SD_Li256ELb0ELb0ELi2EEENS1_25SingleTileBwdLPTSchedulerILb0ELi128ELb0EEEEEEEEEvNT_6ParamsE$_ZN4cute3eso3ESOILb1ELb0EJNS_6LayoutINS_5tupleIJNS3_IJNS3_IJNS_1CILi8EEENS4_ILi1EEEEEES6_EEENS3_IJNS3_IJS6_S6_EEENS4_ILi2EEEEEEEEENS3_IJNS3_IJNS3_IJS6_NS4_ILi0EEEEEESD_EEENS3_IJNS3_IJSD_SD_EEENS4_ILi8192EEEEEEEEEEENS_10ViewEngineINS_8smem_ptrIPN7cutlass6half_tEEEEEEEC2ERKSK_RKSR_) ;  /* 0xfffe259000007944 */ /* 0x022fea0003c3ffff */
[----:B-1----:R1:W5:Y:S01]  /*26110*/  LDL.64 R2, [R1+0x758] ;  /* 0x0007580001027983 */ /* 0x0023620000100a00 */
[----:B------:R-:W-:Y:S02]  /*26120*/  MOV R34, R6 ;  /* 0x0000000600227202 */ /* 0x000fe40000000f00 */
[----:B------:R-:W-:Y:S02]  /*26130*/  MOV R10, 0x26150 ;  /* 0x00026150000a7802 */ /* 0x000fe40000000f00 */
[----:B-1---5:R-:W-:Y:S05]  /*26140*/  CALL.REL.NOINC `($_ZN7cutlass13device_kernelIN5flash19enable_sm80_to_sm89INS1_16FlashAttnBwdSm80INS1_25CollectiveMainloopBwdSm80ILi2ELi2EN4cute5tupleIJNS5_1CILi128EEES8_NS7_ILi64EEEEEENS_6half_tEfNS_4arch4Sm80ELb1ELb0ELb1ELb0ELb0ELb0ELb0ELb0ELi2ELi4ELi4ELi4ELb0EEENS1_21CollectiveEpilogueBwdISA_SB_SD_Li256ELb0ELb0ELi2EEENS1_25SingleTileBwdLPTSchedulerILb0ELi128ELb0EEEEEEEEEvNT_6ParamsE$_ZN4cute3eso3ESOILb1ELb0EJNS_6LayoutINS_5tupleIJNS3_IJNS_1CILi8EEENS4_ILi1EEEEEENS4_ILi2EEEEEENS3_IJNS3_IJS6_NS4_ILi0EEEEEENS4_ILi64EEEEEEEENS_10ViewEngineIPN7cutlass6half_tEEEEEC2ERKSE_RKSJ_) ;  /* 0xfffe310000007944 */ /* 0x022fea0003c3ffff */
[----:B------:R2:W5:Y:S01]  /*26150*/  LDL.64 R10, [R1+0x758] ;  /* 0x00075800010a7983 */ /* 0x0005620000100a00 */
[----:B------:R-:W-:Y:S02]  /*26160*/  MOV R38, R64 ;  /* 0x0000004000267202 */ /* 0x000fe40000000f00 */
[----:B------:R-:W-:Y:S02]  /*26170*/  MOV R46, 0x26190 ;  /* 0x00026190002e7802 */ /* 0x000fe40000000f00 */
[----:B-12--5:R-:W-:Y:S05]  /*26180*/  CALL.REL.NOINC `($_ZN7cutlass13device_kernelIN5flash19enable_sm80_to_sm89INS1_16FlashAttnBwdSm80INS1_25CollectiveMainloopBwdSm80ILi2ELi2EN4cute5tupleIJNS5_1CILi128EEES8_NS7_ILi64EEEEEENS_6half_tEfNS_4arch4Sm80ELb1ELb0ELb1ELb0ELb0ELb0ELb0ELb0ELi2ELi4ELi4ELi4ELb0EEENS1_21CollectiveEpilogueBwdISA_SB_SD_Li256ELb0ELb0ELi2EEENS1_25SingleTileBwdLPTSchedulerILb0ELi128ELb0EEEEEEEEEvNT_6ParamsE$_ZN4cute8smem_ptrIPN7cutlass6half_tEECI1NS_12iter_adaptorIS3_S4_EEES3_) ;  /* 0xfffe3bc000007944 */ /* 0x026fea0003c3ffff */
[----:B-1----:R1:W5:Y:S01]  /*26190*/  LDL.64 R2, [R1+0x758] ;  /* 0x0007580001027983 */ /* 0x0023620000100a00 */
[----:B------:R-:W-:-:S03]  /*261a0*/  MOV R6, 0x261c0 ;  /* 0x000261c000067802 */ /* 0x000fc60000000f00 */
[----:B-1---5:R-:W-:Y:S05]  /*261b0*/  CALL.REL.NOINC `($_ZN7cutlass13device_kernelIN5flash19enable_sm80_to_sm89INS1_16FlashAttnBwdSm80INS1_25CollectiveMainloopBwdSm80ILi2ELi2EN4cute5tupleIJNS5_1CILi128EEES8_NS7_ILi64EEEEEENS_6half_tEfNS_4arch4Sm80ELb1ELb0ELb1ELb0ELb0ELb0ELb0ELb0ELi2ELi4ELi4ELi4ELb0EEENS1_21CollectiveEpilogueBwdISA_SB_SD_Li256ELb0ELb0ELi2EEENS1_25SingleTileBwdLPTSchedulerILb0ELi128ELb0EEEEEEEEEvNT_6ParamsE$_ZN4cute3eso3ESOILb1ELb0EJNS_6LayoutINS_5tupleIJNS3_IJNS_1CILi8EEENS4_ILi1EEEEEENS4_ILi2EEEEEENS3_IJNS3_IJS6_NS4_ILi0EEEEEENS4_ILi8192EEEEEEEENS_10ViewEngineINS_8smem_ptrIPN7cutlass6half_tEEEEEEEC2ERKSE_RKSL_) ;  /* 0xfffe312000007944 */ /* 0x022fea0003c3ffff */
        /* <DEDUP_REMOVED lines=119> */
[----:B-1----:R-:W-:Y:S05]  /*26930*/  CALL.REL.NOINC `($_ZN7cutlass13device_kernelIN5flash19enable_sm80_to_sm89INS1_16FlashAttnBwdSm80INS1_25CollectiveMainloopBwdSm80ILi2ELi2EN4cute5tupleIJNS5_1CILi128EEES8_NS7_ILi64EEEEEENS_6half_tEfNS_4arch4Sm80ELb1ELb0ELb1ELb0ELb0ELb0ELb0ELb0ELi2ELi4ELi4ELi4ELb0EEENS1_21CollectiveEpilogueBwdISA_SB_SD_Li256ELb0ELb0ELi2EEENS1_25SingleTileBwdLPTSchedulerILb0ELi128ELb0EEEEEEEEEvNT_6ParamsE$_ZZN4cute5sliceINS_5tupleIJNS_10UnderscoreES2_NS_1CILi0EEEEEENS1_IJNS1_IJNS3_ILi1EEES4_EEEiNS3_ILi1024EEEEEEEEDaRKT_RKT0_ENKUlRKT_RKT0_E_clIS2_iEEDaSI_SL_) ;  /* 0xfffe3d1000007944 */ /* 0x002fea0003c3ffff */
[----:B------:R-:W-:Y:S02]  /*26940*/  MOV R2, 0x26960 ;  /* 0x0002696000027802 */ /* 0x000fe40000000f00 */
[----:B------:R-:W-:Y:S05]  /*26950*/  CALL.REL.NOINC `($_ZN7cutlass13device_kernelIN5flash19enable_sm80_to_sm89INS1_16FlashAttnBwdSm80INS1_25CollectiveMainloopBwdSm80ILi2ELi2EN4cute5tupleIJNS5_1CILi128EEES8_NS7_ILi64EEEEEENS_6half_tEfNS_4arch4Sm80ELb1ELb0ELb1ELb0ELb0ELb0ELb0ELb0ELi2ELi4ELi4ELi4ELb0EEENS1_21CollectiveEpilogueBwdISA_SB_SD_Li256ELb0ELb0ELi2EEENS1_25SingleTileBwdLPTSchedulerILb0ELi128ELb0EEEEEEEEEvNT_6ParamsE$_ZZN4cute12filter_tupleINS_5tupleIJNS_10UnderscoreES2_NS_1CILi0EEEEEENS1_IJNS1_IJNS3_ILi1EEES4_EEEiNS3_ILi1024EEEEEEZNS_5sliceIS5_S9_EEDaRKT_RKT0_EUlRKT_RKT0_E_EEDaSD_SG_OT1_ENKUlDpSJ_E_clIJNS1_IJS7_EEENS1_IJiEEENS1_IJEEEEEEDaSQ_) ;  /* 0xfffe364000007944 */ /* 0x000fea0003c3ffff */
[----:B------:R-:W-:Y:S02]  /*26960*/  MOV R83, R70 ;  /* 0x0000004600537202 */ /* 0x000fe40000000f00 */
[----:B------:R-:W-:-:S02]  /*26970*/  MOV R36, 0x26990 ;  /* 0x0002699000247802 */ /* 0x000fc40000000f00 */
[----:B------:R-:W-:Y:S05]  /*26980*/  CALL.REL.NOINC `($_ZN7cutlass13device_kernelIN5flash19enable_sm80_to_sm89INS1_16FlashAttnBwdSm80INS1_25CollectiveMainloopBwdSm80ILi2ELi2EN4cute5tupleIJNS5_1CILi128EEES8_NS7_ILi64EEEEEENS_6half_tEfNS_4arch4Sm80ELb1ELb0ELb1ELb0ELb0ELb0ELb0ELb0ELi2ELi4ELi4ELi4ELb0EEENS1_21CollectiveEpilogueBwdISA_SB_SD_Li256ELb0ELb0ELi2EEENS1_25SingleTileBwdLPTSchedulerILb0ELi128ELb0EEEEEEEEEvNT_6ParamsE$_ZN4cute5tupleIJNS0_IJNS0_IJNS_1CILi8EEENS1_ILi1EEEEEENS1_ILi2EEEEEENS0_IJNS0_IJS3_NS1_ILi0EEEEEEiEEEEEC2ERKS6_RKS9_) ;  /* 0xfffe30a000007944 */ /* 0x000fea0003c3ffff */
[----:B-1----:R1:W5:Y:S01]  /*26990*/  LDL R3, [R8] ;  /* 0x0000000008037983 */ /* 0x0023620000100800 */
[----:B------:R-:W-:-:S02]  /*269a0*/  MOV R83, R70 ;  /* 0x0000004600537202 */ /* 0x000fc40000000f00 */
[----:B------:R-:W-:Y:S02]  /*269b0*/  MOV R6, 0x269d0 ;  /* 0x000269d000067802 */ /* 0x000fe40000000f00 */
[----:B-1---5:R-:W-:Y:S05]  /*269c0*/  CALL.REL.NOINC `($_ZN7cutlass13device_kernelIN5flash19enable_sm80_to_sm89INS1_16FlashAttnBwdSm80INS1_25CollectiveMainloopBwdSm80ILi2ELi2EN4cute5tupleIJNS5_1CILi128EEES8_NS7_ILi64EEEEEENS_6half_tEfNS_4arch4Sm80ELb1ELb0ELb1ELb0ELb0ELb0ELb0ELb0ELi2ELi4ELi4ELi4ELb0EEENS1_21CollectiveEpilogueBwdISA_SB_SD_Li256ELb0ELb0ELi2EEENS1_25SingleTileBwdLPTSchedulerILb0ELi128ELb0EEEEEEEEEvNT_6ParamsE$_ZN4cute3eso3ESOILb0ELb1EJNS_6LayoutINS_5tupleIJNS3_IJNS_1CILi8EEENS4_ILi1EEEEEENS4_ILi2EEEEEENS3_IJNS3_IJS6_NS4_ILi0EEEEEEiEEEEESA_EEC2ERKSD_RKSA_) ;  /* 0xfffe108000007944 */ /* 0x022fea0003c3ffff */
[----:B------:R2:W5:Y:S01]  /*269d0*/  LDL R36, [R8] ;  /* 0x0000000008247983 */ /* 0x0005620000100800 */
[----:B------:R-:W-:Y:S01]  /*269e0*/  IMAD.MOV.U32 R38, RZ, RZ, R64 ;  /* 0x000000ffff267224 */ /* 0x000fe200078e0040 */
[----:B-1----:R-:W-:Y:S01]  /*269f0*/  MOV R2, R28 ;  /* 0x0000001c00027202 */ /* 0x002fe20000000f00 */
[----:B------:R-:W-:Y:S01]  /*26a00*/  IMAD.MOV.U32 R3, RZ, RZ, R29 ;  /* 0x000000ffff037224 */ /* 0x000fe200078e001d */
[----:B------:R-:W-:Y:S02]  /*26a10*/  MOV R46, 0x26a30 ;  /* 0x00026a30002e7802 */ /* 0x000fe40000000f00 */
[----:B--2--5:R-:W-:Y:S05]  /*26a20*/  CALL.REL.NOINC `($_ZN7cutlass13device_kernelIN5flash19enable_sm80_to_sm89INS1_16FlashAttnBwdSm80INS1_25CollectiveMainloopBwdSm80ILi2ELi2EN4cute5tupleIJNS5_1CILi128EEES8_NS7_ILi64EEEEEENS_6half_tEfNS_4arch4Sm80ELb1ELb0ELb1ELb0ELb0ELb0ELb0ELb0ELi2ELi4ELi4ELi4ELb0EEENS1_21CollectiveEpilogueBwdISA_SB_SD_Li256ELb0ELb0ELi2EEENS1_25SingleTileBwdLPTSchedulerILb0ELi128ELb0EEEEEEEEEvNT_6ParamsE$_ZN4cute8smem_ptrIPN7cutlass6half_tEECI1NS_12iter_adaptorIS3_S4_EEES3_) ;  /* 0xfffe332000007944 */ /* 0x024fea0003c3ffff */
[----:B-1----:R-:W2:Y:S01]  /*26a30*/  LDL.64 R2, [R1+0x758] ;  /* 0x0007580001027983 */ /* 0x002ea20000100a00 */
[----:B------:R-:W-:Y:S01]  /*26a40*/  IMAD.MOV.U32 R83, RZ, RZ, R70 ;  /* 0x000000ffff537224 */ /* 0x000fe200078e0046 */
[----:B------:R-:W-:Y:S02]  /*26a50*/  MOV R84, R63 ;  /* 0x0000003f00547202 */ /* 0x000fe40000000f00 */
[----:B------:R-:W-:Y:S01]  /*26a60*/  MOV R38, 0x26a90 ;  /* 0x00026a9000267802 */ /* 0x000fe20000000f00 */
[----:B--2---:R1:W-:Y:S04]  /*26a70*/  STL.64 [R1+0x770], R2 ;  /* 0x0007700201007387 */ /* 0x0043e80000100a00 */
[----:B-1----:R-:W-:Y:S05]  /*26a80*/  CALL.REL.NOINC `($_ZN7cutlass13device_kernelIN5flash19enable_sm80_to_sm89INS1_16FlashAttnBwdSm80INS1_25CollectiveMainloopBwdSm80ILi2ELi2EN4cute5tupleIJNS5_1CILi128EEES8_NS7_ILi64EEEEEENS_6half_tEfNS_4arch4Sm80ELb1ELb0ELb1ELb0ELb0ELb0ELb0ELb0ELi2ELi4ELi4ELi4ELb0EEENS1_21CollectiveEpilogueBwdISA_SB_SD_Li256ELb0ELb0ELi2EEENS1_25SingleTileBwdLPTSchedulerILb0ELi128ELb0EEEEEEEEEvNT_6ParamsE$_ZN4cute3eso3ESOILb0ELb0EJNS_6LayoutINS_5tupleIJNS3_IJNS_1CILi8EEENS4_ILi1EEEEEENS4_ILi2EEEEEENS3_IJNS3_IJS6_NS4_ILi0EEEEEEiEEEEENS_10ViewEngineINS_8smem_ptrIPN7cutlass6half_tEEEEEEEC2ERKSD_RKSK_) ;  /* 0xfffe085000007944 */ /* 0x002fea0003c3ffff */
[----:B------:R2:W5:Y:S04]  /*26a90*/  LDL R37, [R8] ;  /* 0x0000000008257983 */ /* 0x0005680000100800 */
[----:B------:R2:W5:Y:S01]  /*26aa0*/  LDL.64 R4, [R8+0x8] ;  /* 0x0000080008047983 */ /* 0x0005620000100a00 */
[----:B------:R-:W-:Y:S01]  /*26ab0*/  IMAD.MOV.U32 R83, RZ, RZ, R70 ;  /* 0x000000ffff537224 */ /* 0x000fe200078e0046 */
[----:B------:R-:W-:Y:S01]  /*26ac0*/  MOV R38, R22 ;  /* 0x0000001600267202 */ /* 0x000fe20000000f00 */
[----:B-1----:R-:W-:Y:S01]  /*26ad0*/  IMAD.MOV.U32 R3, RZ, RZ, R23 ;  /* 0x000000ffff037224 */ /* 0x002fe200078e0017 */
[----:B------:R-:W-:-:S02]  /*26ae0*/  MOV R36, 0x26b00 ;  /* 0x00026b0000247802 */ /* 0x000fc40000000f00 */
[----:B--2--5:R-:W-:Y:S05]  /*26af0*/  CALL.REL.NOINC `($_ZN7cutlass13device_kernelIN5flash19enable_sm80_to_sm89INS1_16FlashAttnBwdSm80INS1_25CollectiveMainloopBwdSm80ILi2ELi2EN4cute5tupleIJNS5_1CILi128EEES8_NS7_ILi64EEEEEENS_6half_tEfNS_4arch4Sm80ELb1ELb0ELb1ELb0ELb0ELb0ELb0ELb0ELi2ELi4ELi4ELi4ELb0EEENS1_21CollectiveEpilogueBwdISA_SB_SD_Li256ELb0ELb0ELi2EEENS1_25SingleTileBwdLPTSchedulerILb0ELi128ELb0EEEEEEEEEvNT_6ParamsE$_ZN4cute3eso3ESOILb1ELb0EJNS_6LayoutINS_5tupleIJNS3_IJNS3_IJNS_1CILi4EEENS4_ILi2EEEEEENS4_ILi1EEEEEES6_EEENS3_IJNS3_IJNS3_IJS8_NS4_ILi32EEEEEENS4_ILi0EEEEEENS4_ILi64EEEEEEEENS_10ViewEngineIPN7cutlass6half_tEEEEEC2ERKSH_RKSM_) ;  /* 0xfffe19c000007944 */ /* 0x024fea0003c3ffff */
[----:B-1----:R1:W5:Y:S01]  /*26b00*/  LDL.64 R2, [R8] ;  /* 0x0000000008027983 */ /* 0x0023620000100a00 */
[----:B------:R-:W-:-:S03]  /*26b10*/  MOV R36, 0x26b30 ;  /* 0x00026b3000247802 */ /* 0x000fc60000000f00 */
[----:B-1---5:R-:W-:Y:S05]  /*26b20*/  CALL.REL.NOINC `($_ZN7cutlass13device_kernelIN5flash19enable_sm80_to_sm89INS1_16FlashAttnBwdSm80INS1_25CollectiveMainloopBwdSm80ILi2ELi2EN4cute5tupleIJNS5_1CILi128EEES8_NS7_ILi64EEEEEENS_6half_tEfNS_4arch4Sm80ELb1ELb0ELb1ELb0ELb0ELb0ELb0ELb0ELi2ELi4ELi4ELi4ELb0EEENS1_21CollectiveEpilogueBwdISA_SB_SD_Li256ELb0ELb0ELi2EEENS1_25SingleTileBwdLPTSchedulerILb0ELi128ELb0EEEEEEEEEvNT_6ParamsE$_ZZN4cute4takeILi1ELi2ENS_5tupleIJNS1_IJNS_1CILi1EEENS2_ILi0EEEEEEiEEEEEDaRKT1_ENKUlDpRKT_E_clIJiEEEDaSD_) ;  /* 0xfffe3a4000007944 */ /* 0x022fea0003c3ffff */
[----:B------:R-:W-:Y:S02]  /*26b30*/  MOV R83, R64 ;  /* 0x0000004000537202 */ /* 0x000fe40000000f00 */
[----:B------:R-:W-:-:S02]  /*26b40*/  MOV R38, 0x26b60 ;  /* 0x00026b6000267802 */ /* 0x000fc40000000f00 */
[----:B------:R-:W-:Y:S05]  /*26b50*/  CALL.REL.NOINC `($_ZN7cutlass13device_kernelIN5flash19enable_sm80_to_sm89INS1_16FlashAttnBwdSm80INS1_25CollectiveMainloopBwdSm80ILi2ELi2EN4cute5tupleIJNS5_1CILi128EEES8_NS7_ILi64EEEEEENS_6half_tEfNS_4arch4Sm80ELb1ELb0ELb1ELb0ELb0ELb0ELb0ELb0ELi2ELi4ELi4ELi4ELb0EEENS1_21CollectiveEpilogueBwdISA_SB_SD_Li256ELb0ELb0ELi2EEENS1_25SingleTileBwdLPTSchedulerILb0ELi128ELb0EEEEEEEEEvNT_6ParamsE$_ZN4cute3eso3ESOILb1ELb0EJNS_5tupleIJNS_1CILi1EEENS3_ILi0EEEEEENS2_IJiEEEEEC2ERKS6_RKS7_) ;  /* 0xfffe17d000007944 */ /* 0x000fea0003c3ffff */
[----:B-1----:R1:W5:Y:S01]  /*26b60*/  LDL R37, [R1+0x758] ;  /* 0x0007580001257983 */ /* 0x0023620000100800 */
[----:B------:R-:W-:-:S02]  /*26b70*/  MOV R83, R70 ;  /* 0x0000004600537202 */ /* 0x000fc40000000f00 */
[----:B------:R-:W-:Y:S02]  /*26b80*/  MOV R38, 0x26ba0 ;  /* 0x00026ba000267802 */ /* 0x000fe40000000f00 */
[----:B-1---5:R-:W-:Y:S05]  /*26b90*/  CALL.REL.NOINC `($_ZN7cutlass13device_kernelIN5flash19enable_sm80_to_sm89INS1_16FlashAttnBwdSm80INS1_25CollectiveMainloopBwdSm80ILi2ELi2EN4cute5tupleIJNS5_1CILi128EEES8_NS7_ILi64EEEEEENS_6half_tEfNS_4arch4Sm80ELb1ELb0ELb1ELb0ELb0ELb0ELb0ELb0ELi2ELi4ELi4ELi4ELb0EEENS1_21CollectiveEpilogueBwdISA_SB_SD_Li256ELb0ELb0ELi2EEENS1_25SingleTileBwdLPTSchedulerILb0ELi128ELb0EEEEEEEEEvNT_6ParamsE$_ZN4cute5tupleIJNS0_IJNS0_IJNS_1CILi8EEENS1_ILi1EEEEEENS0_IJNS1_ILi2EEEEEEEEENS0_IJNS0_IJS3_NS1_ILi0EEEEEENS0_IJiEEEEEEEEC2ERKS7_RKSB_) ;  /* 0xfffe2e5000007944 */ /* 0x022fea0003c3ffff */
[----:B------:R2:W5:Y:S01]  /*26ba0*/  LDL R40, [R8] ;  /* 0x0000000008287983 */ /* 0x0005620000100800 */
[----:B------:R-:W-:Y:S01]  /*26bb0*/  IMAD.MOV.U32 R83, RZ, RZ, R70 ;  /* 0x000000ffff537224 */ /* 0x000fe200078e0046 */
[----:B------:R-:W-:Y:S02]  /*26bc0*/  MOV R84, R63 ;  /* 0x0000003f00547202 */ /* 0x000fe40000000f00 */
[----:B------:R2:W-:Y:S01]  /*26bd0*/  STL.64 [R1+0x770], R4 ;  /* 0x0007700401007387 */ /* 0x0005e20000100a00 */
[----:B------:R-:W-:-:S03]  /*26be0*/  MOV R38, 0x26c00 ;  /* 0x00026c0000267802 */ /* 0x000fc60000000f00 */
[----:B-12--5:R-:W-:Y:S05]  /*26bf0*/  CALL.REL.NOINC `($_ZN7cutlass13device_kernelIN5flash19enable_sm80_to_sm89INS1_16FlashAttnBwdSm80INS1_25CollectiveMainloopBwdSm80ILi2ELi2EN4cute5tupleIJNS5_1CILi128EEES8_NS7_ILi64EEEEEENS_6half_tEfNS_4arch4Sm80ELb1ELb0ELb1ELb0ELb0ELb0ELb0ELb0ELi2ELi4ELi4ELi4ELb0EEENS1_21CollectiveEpilogueBwdISA_SB_SD_Li256ELb0ELb0ELi2EEENS1_25SingleTileBwdLPTSchedulerILb0ELi128ELb0EEEEEEEEEvNT_6ParamsE$_ZN4cute3eso3ESOILb0ELb0EJNS_6LayoutINS_5tupleIJNS3_IJNS_1CILi8EEENS4_ILi1EEEEEENS3_IJNS4_ILi2EEEEEEEEENS3_IJNS3_IJS6_NS4_ILi0EEEEEENS3_IJiEEEEEEEENS_10ViewEngineINS_8smem_ptrIPN7cutlass6half_tEEEEEEEC2ERKSF_RKSM_) ;  /* 0xfffe067000007944 */ /* 0x026fea0003c3ffff */
[----:B------:R2:W5:Y:S04]  /*26c00*/  LDL R5, [R8] ;  /* 0x0000000008057983 */ /* 0x0005680000100800 */
[----:B------:R2:W5:Y:S01]  /*26c10*/  LDL.64 R12, [R8+0x8] ;  /* 0x00000800080c7983 */ /* 0x0005620000100a00 */
[----:B------:R-:W-:-:S02]  /*26c20*/  MOV R83, R70 ;  /* 0x0000004600537202 */ /* 0x000fc40000000f00 */
[----:B------:R-:W-:Y:S02]  /*26c30*/  MOV R38, 0x26c50 ;  /* 0x00026c5000267802 */ /* 0x000fe40000000f00 */
[----:B-12--5:R-:W-:Y:S05]  /*26c40*/  CALL.REL.NOINC `($_ZN7cutlass13device_kernelIN5flash19enable_sm80_to_sm89INS1_16FlashAttnBwdSm80INS1_25CollectiveMainloopBwdSm80ILi2ELi2EN4cute5tupleIJNS5_1CILi128EEES8_NS7_ILi64EEEEEENS_6half_tEfNS_4arch4Sm80ELb1ELb0ELb1ELb0ELb0ELb0ELb0ELb0ELi2ELi4ELi4ELi4ELb0EEENS1_21CollectiveEpilogueBwdISA_SB_SD_Li256ELb0ELb0ELi2EEENS1_25SingleTileBwdLPTSchedulerILb0ELi128ELb0EEEEEEEEEvNT_6ParamsE$_ZN4cute3eso3ESOILb1ELb0EJNS_6LayoutINS_5tupleIJNS3_IJNS3_IJNS_1CILi4EEENS4_ILi2EEEEEENS4_ILi1EEEEEENS3_IJS6_EEEEEENS3_IJNS3_IJNS3_IJS8_NS4_ILi32EEEEEENS4_ILi0EEEEEENS3_IJNS4_ILi64EEEEEEEEEEENS_10ViewEngineIPN7cutlass6half_tEEEEEC2ERKSJ_RKSO_) ;  /* 0xfffe183000007944 */ /* 0x026fea0003c3ffff */
[----:B-1----:R1:W5:Y:S01]  /*26c50*/  LDL.64 R2, [R8] ;  /* 0x0000000008027983 */ /* 0x0023620000100a00 */
[----:B------:R-:W-:Y:S02]  /*26c60*/  MOV R83, R70 ;  /* 0x0000004600537202 */ /* 0x000fe40000000f00 */
[----:B------:R-:W-:Y:S02]  /*26c70*/  MOV R38, 0x26c90 ;  /* 0x00026c9000267802 */ /* 0x000fe40000000f00 */
[----:B-1---5:R-:W-:Y:S05]  /*26c80*/  CALL.REL.NOINC `($_ZN7cutlass13device_kernelIN5flash19enable_sm80_to_sm89INS1_16FlashAttnBwdSm80INS1_25CollectiveMainloopBwdSm80ILi2ELi2EN4cute5tupleIJNS5_1CILi128EEES8_NS7_ILi64EEEEEENS_6half_tEfNS_4arch4Sm80ELb1ELb0ELb1ELb0ELb0ELb0ELb0ELb0ELi2ELi4ELi4ELi4ELb0EEENS1_21CollectiveEpilogueBwdISA_SB_SD_Li256ELb0ELb0ELi2EEENS1_25SingleTileBwdLPTSchedulerILb0ELi128ELb0EEEEEEEEEvNT_6ParamsE$_ZN4cute3eso3ESOILb1ELb0EJNS_6LayoutINS_5tupleIJNS3_IJNS3_IJNS3_IJNS_1CILi4EEENS4_ILi2EEEEEENS4_ILi1EEEEEES8_EEENS3_IJNS3_IJNS3_IJS8_S8_EEES8_EEES6_EEEEEENS3_IJNS3_IJNS3_IJNS3_IJS8_NS4_ILi32EEEEEENS4_ILi0EEEEEESH_EEENS3_IJNS3_IJNS3_IJSH_SH_EEESH_EEENS4_ILi64EEEEEEEEEEENS_10ViewEngineIPN7cutlass6half_tEEEEEC2ERKSP_RKSU_) ;  /* 0xfffe16e000007944 */ /* 0x022fea0003c3ffff */
[----:B-1----:R1:W5:Y:S01]  /*26c90*/  LDL.64 R2, [R8] ;  /* 0x0000000008027983 */ /* 0x0023620000100a00 */
[----:B------:R-:W-:Y:S02]  /*26ca0*/  MOV R84, R70 ;  /* 0x0000004600547202 */ /* 0x000fe40000000f00 */
[----:B------:R-:W-:Y:S02]  /*26cb0*/  MOV R6, 0x26cd0 ;  /* 0x00026cd000067802 */ /* 0x000fe40000000f00 */
[----:B-1---5:R-:W-:Y:S05]  /*26cc0*/  CALL.REL.NOINC `($_ZN7cutlass13device_kernelIN5flash19enable_sm80_to_sm89INS1_16FlashAttnBwdSm80INS1_25CollectiveMainloopBwdSm80ILi2ELi2EN4cute5tupleIJNS5_1CILi128EEES8_NS7_ILi64EEEEEENS_6half_tEfNS_4arch4Sm80ELb1ELb0ELb1ELb0ELb0ELb0ELb0ELb0ELi2ELi4ELi4ELi4ELb0EEENS1_21CollectiveEpilogueBwdISA_SB_SD_Li256ELb0ELb0ELi2EEENS1_25SingleTileBwdLPTSchedulerILb0ELi128ELb0EEEEEEEEEvNT_6ParamsE$_ZN4cute5tupleIJNS0_IJNS_1CILi2EEEEEENS0_IJiEEEEEC2ERKS3_RKS4_) ;  /* 0xfffe2eb000007944 */ /* 0x022fea0003c3ffff */
[----:B------:R-:W2:Y:S01]  /*26cd0*/  LDL R6, [R8] ;  /* 0x0000000008067983 */ /* 0x000ea20000100800 */
[----:B------:R-:W-:Y:S02]  /*26ce0*/  MOV R83, R59 ;  /* 0x0000003b00537202 */ /* 0x000fe40000000f00 */
[----:B-1----:R-:W-:Y:S01]  /*26cf0*/  MOV R4, 0x26d20 ;  /* 0x00026d2000047802 */ /* 0x002fe20000000f00 */
[----:B--2---:R1:W-:Y:S04]  /*26d00*/  STL [R1+0x750], R6 ;  /* 0x0007500601007387 */ /* 0x0043e80000100800 */
[----:B-1----:R-:W-:Y:S05]  /*26d10*/  CALL.REL.NOINC `($_ZN7cutlass13device_kernelIN5flash19enable_sm80_to_sm89INS1_16FlashAttnBwdSm80INS1_25CollectiveMainloopBwdSm80ILi2ELi2EN4cute5tupleIJNS5_1CILi128EEES8_NS7_ILi64EEEEEENS_6half_tEfNS_4arch4Sm80ELb1ELb0ELb1ELb0ELb0ELb0ELb0ELb0ELi2ELi4ELi4ELi4ELb0EEENS1_21CollectiveEpilogueBwdISA_SB_SD_Li256ELb0ELb0ELi2EEENS1_25SingleTileBwdLPTSchedulerILb0ELi128ELb0EEEEEEEEEvNT_6ParamsE$_ZZN4cute14logical_divideINS_5tupleIJNS1_IJNS_1CILi8EEENS2_ILi1EEEEEENS1_IJNS2_ILi2EEEEEEEEENS1_IJNS1_IJS4_NS2_ILi0EEEEEENS1_IJiEEEEEENS1_IJS5_NS_6LayoutIS4_S9_EEEEEEEDaRKNSD_IT_T0_EERKT1_ENKUlRKT_RKT0_E_clINSD_IS7_SB_EESE_EEDaSQ_ST_) ;  /* 0xfffe372000007944 */ /* 0x002fea0003c3ffff */
[----:B------:R-:W-:Y:S02]  /*26d20*/  MOV R4, R70 ;  /* 0x0000004600047202 */ /* 0x000fe40000000f00 */
[----:B------:R-:W-:-:S02]  /*26d30*/  MOV R6, 0x26d50 ;  /* 0x00026d5000067802 */ /* 0x000fc40000000f00 */
[----:B-----5:R-:W-:Y:S05]  /*26d40*/  CALL.REL.NOINC `($_ZN7cutlass13device_kernelIN5flash19enable_sm80_to_sm89INS1_16FlashAttnBwdSm80INS1_25CollectiveMainloopBwdSm80ILi2ELi2EN4cute5tupleIJNS5_1CILi128EEES8_NS7_ILi64EEEEEENS_6half_tEfNS_4arch4Sm80ELb1ELb0ELb1ELb0ELb0ELb0ELb0ELb0ELi2ELi4ELi4ELi4ELb0EEENS1_21CollectiveEpilogueBwdISA_SB_SD_Li256ELb0ELb0ELi2EEENS1_25SingleTileBwdLPTSchedulerILb0ELi128ELb0EEEEEEEEEvNT_6ParamsE$_ZN4cute3eso3ESOILb1ELb0EJNS_5tupleIJNS2_IJNS_1CILi1EEENS3_ILi0EEEEEENS2_IJS5_S5_EEEEEENS2_IJS5_iEEEEEC2ERKS8_RKS9_) ;  /* 0xfffe152000007944 */ /* 0x020fea0003c3ffff */
[----:B-1----:R1:W5:Y:S01]  /*26d50*/  LDL R5, [R8] ;  /* 0x0000000008057983 */ /* 0x0023620000100800 */
[----:B------:R-:W-:-:S02]  /*26d60*/  MOV R84, R70 ;  /* 0x0000004600547202 */ /* 0x000fc40000000f00 */
[----:B------:R-:W-:Y:S02]  /*26d70*/  MOV R6, 0x26d90 ;  /* 0x00026d9000067802 */ /* 0x000fe40000000f00 */
[----:B-1---5:R-:W-:Y:S05]  /*26d80*/  CALL.REL.NOINC `($_ZN7cutlass13device_kernelIN5flash19enable_sm80_to_sm89INS1_16FlashAttnBwdSm80INS1_25CollectiveMainloopBwdSm80ILi2ELi2EN4cute5tupleIJNS5_1CILi128EEES8_NS7_ILi64EEEEEENS_6half_tEfNS_4arch4Sm80ELb1ELb0ELb1ELb0ELb0ELb0ELb0ELb0ELi2ELi4ELi4ELi4ELb0EEENS1_21CollectiveEpilogueBwdISA_SB_SD_Li256ELb0ELb0ELi2EEENS1_25SingleTileBwdLPTSchedulerILb0ELi128ELb0EEEEEEEEEvNT_6ParamsE$_ZN4cute5tupleIJNS0_IJNS0_IJNS0_IJNS_1CILi8EEENS1_ILi1EEEEEENS0_IJS3_S3_EEEEEENS0_IJS3_NS1_ILi2EEEEEEEEENS0_IJNS0_IJNS0_IJS3_NS1_ILi0EEEEEENS0_IJSA_SA_EEEEEENS0_IJSA_iEEEEEEEEC2ERKS9_RKSF_) ;  /* 0xfffe29d000007944 */ /* 0x022fea0003c3ffff */
[----:B-1----:R1:W5:Y:S01]  /*26d90*/  LDL R5, [R8] ;  /* 0x0000000008057983 */ /* 0x0023620000100800 */
[----:B------:R-:W-:Y:S02]  /*26da0*/  MOV R4, R70 ;  /* 0x0000004600047202 */ /* 0x000fe40000000f00 */
[----:B------:R-:W-:Y:S02]  /*26db0*/  MOV R6, 0x26dd0 ;  /* 0x00026dd000067802 */ /* 0x000fe40000000f00 */
[----:B-1---5:R-:W-:Y:S05]  /*26dc0*/  CALL.REL.NOINC `($_ZN7cutlass13device_kernelIN5flash19enable_sm80_to_sm89INS1_16FlashAttnBwdSm80INS1_25CollectiveMainloopBwdSm80ILi2ELi2EN4cute5tupleIJNS5_1CILi128EEES8_NS7_ILi64EEEEEENS_6half_tEfNS_4arch4Sm80ELb1ELb0ELb1ELb0ELb0ELb0ELb0ELb0ELi2ELi4ELi4ELi4ELb0EEENS1_21CollectiveEpilogueBwdISA_SB_SD_Li256ELb0ELb0ELi2EEENS1_25SingleTileBwdLPTSchedulerILb0ELi128ELb0EEEEEEEEEvNT_6ParamsE$_ZN4cute3eso3ESOILb1ELb0EJNS_5tupleIJNS2_IJNS_1CILi1EEENS3_ILi0EEEEEENS2_IJS5_S5_EEEEEENS2_IJS5_iEEEEEC2ERKS8_RKS9_) ;  /* 0xfffe14a000007944 */ /* 0x022fea0003c3ffff */
[----:B-1----:R1:W5:Y:S01]  /*26dd0*/  LDL R5, [R8] ;  /* 0x0000000008057983 */ /* 0x0023620000100800 */
[----:B------:R-:W-:Y:S02]  /*26de0*/  MOV R83, R70 ;  /* 0x0000004600537202 */ /* 0x000fe40000000f00 */
[----:B------:R-:W-:Y:S02]  /*26df0*/  MOV R6, 0x26e10 ;  /* 0x00026e1000067802 */ /* 0x000fe40000000f00 */
[----:B-1---5:R-:W-:Y:S05]  /*26e00*/  CALL.REL.NOINC `($_ZN7cutlass13device_kernelIN5flash19enable_sm80_to_sm89INS1_16FlashAttnBwdSm80INS1_25CollectiveMainloopBwdSm80ILi2ELi2EN4cute5tupleIJNS5_1CILi128EEES8_NS7_ILi64EEEEEENS_6half_tEfNS_4arch4Sm80ELb1ELb0ELb1ELb0ELb0ELb0ELb0ELb0ELi2ELi4ELi4ELi4ELb0EEENS1_21CollectiveEpilogueBwdISA_SB_SD_Li256ELb0ELb0ELi2EEENS1_25SingleTileBwdLPTSchedulerILb0ELi128ELb0EEEEEEEEEvNT_6ParamsE$_ZN4cute3eso3ESOILb1ELb0EJNS_5tupleIJNS_1CILi0EEES4_EEEiEEC2ERKS5_RKi) ;  /* 0xfffe14e000007944 */ /* 0x022fea0003c3ffff */
[----:B-1----:R1:W5:Y:S01]  /*26e10*/  LDL R5, [R8] ;  /* 0x0000000008057983 */ /* 0x0023620000100800 */
[----:B------:R-:W-:Y:S02]  /*26e20*/  MOV R83, R70 ;  /* 0x0000004600537202 */ /* 0x000fe40000000f00 */
[----:B------:R-:W-:Y:S02]  /*26e30*/  MOV R6, 0x26e50 ;  /* 0x00026e5000067802 */ /* 0x000fe40000000f00 */
[----:B-1---5:R-:W-:Y:S05]  /*26e40*/  CALL.REL.NOINC `($_ZN7cutlass13device_kernelIN5flash19enable_sm80_to_sm89INS1_16FlashAttnBwdSm80INS1_25CollectiveMainloopBwdSm80ILi2ELi2EN4cute5tupleIJNS5_1CILi128EEES8_NS7_ILi64EEEEEENS_6half_tEfNS_4arch4Sm80ELb1ELb0ELb1ELb0ELb0ELb0ELb0ELb0ELi2ELi4ELi4ELi4ELb0EEENS1_21CollectiveEpilogueBwdISA_SB_SD_Li256ELb0ELb0ELi2EEENS1_25SingleTileBwdLPTSchedulerILb0ELi128ELb0EEEEEEEEEvNT_6ParamsE$_ZN4cute3eso3ESOILb1ELb0EJNS_5tupleIJNS2_IJNS_1CILi1EEENS3_ILi0EEEEEES5_EEENS2_IJNS2_IJS5_S5_EEEiEEEEEC2ERKS7_RKS9_) ;  /* 0xfffe146000007944 */ /* 0x022fea0003c3ffff */
[----:B-1----:R1:W5:Y:S01]  /*26e50*/  LDL R5, [R8] ;  /* 0x0000000008057983 */ /* 0x0023620000100800 */
[----:B------:R-:W-:-:S02]  /*26e60*/  MOV R83, R70 ;  /* 0x0000004600537202 */ /* 0x000fc40000000f00 */
[----:B------:R-:W-:Y:S02]  /*26e70*/  MOV R6, 0x26e90 ;  /* 0x00026e9000067802 */ /* 0x000fe40000000f00 */
[----:B-1---5:R-:W-:Y:S05]  /*26e80*/  CALL.REL.NOINC `($_ZN7cutlass13device_kernelIN5flash19enable_sm80_to_sm89INS1_16FlashAttnBwdSm80INS1_25CollectiveMainloopBwdSm80ILi2ELi2EN4cute5tupleIJNS5_1CILi128EEES8_NS7_ILi64EEEEEENS_6half_tEfNS_4arch4Sm80ELb1ELb0ELb1ELb0ELb0ELb0ELb0ELb0ELi2ELi4ELi4ELi4ELb0EEENS1_21CollectiveEpilogueBwdISA_SB_SD_Li256ELb0ELb0ELi2EEENS1_25SingleTileBwdLPTSchedulerILb0ELi128ELb0EEEEEEEEEvNT_6ParamsE$_ZN4cute5tupleIJNS0_IJNS0_IJNS0_IJNS_1CILi8EEENS1_ILi1EEEEEES3_EEENS0_IJNS0_IJS3_S3_EEENS1_ILi2EEEEEEEEENS0_IJNS0_IJNS0_IJS3_NS1_ILi0EEEEEESA_EEENS0_IJNS0_IJSA_SA_EEEiEEEEEEEEC2ERKS9_RKSF_) ;  /* 0xfffe291000007944 */ /* 0x022fea0003c3ffff */
[----:B------:R2:W5:Y:S01]  /*26e90*/  LDL R10, [R8] ;  /* 0x00000000080a7983 */ /* 0x0005620000100800 */
[----:B------:R-:W-:Y:S01]  /*26ea0*/  IMAD.MOV.U32 R83, RZ, RZ, R70 ;  /* 0x000000ffff537224 */ /* 0x000fe200078e0046 */
[----:B------:R-:W-:Y:S02]  /*26eb0*/  MOV R84, R63 ;  /* 0x0000003f00547202 */ /* 0x000fe40000000f00 */
[----:B------:R2:W-:Y:S01]  /*26ec0*/  STL.64 [R1+0x770], R12 ;  /* 0x0007700c01007387 */ /* 0x0005e20000100a00 */
[----:B------:R-:W-:-:S03]  /*26ed0*/  MOV R6, 0x26ef0 ;  /* 0x00026ef000067802 */ /* 0x000fc60000000f00 */
[----:B-12--5:R-:W-:Y:S05]  /*26ee0*/  CALL.REL.NOINC `($_ZN7cutlass13device_kernelIN5flash19enable_sm80_to_sm89INS1_16FlashAttnBwdSm80INS1_25CollectiveMainloopBwdSm80ILi2ELi2EN4cute5tupleIJNS5_1CILi128EEES8_NS7_ILi64EEEEEENS_6half_tEfNS_4arch4Sm80ELb1ELb0ELb1ELb0ELb0ELb0ELb0ELb0ELi2ELi4ELi4ELi4ELb0EEENS1_21CollectiveEpilogueBwdISA_SB_SD_Li256ELb0ELb0ELi2EEENS1_25SingleTileBwdLPTSchedulerILb0ELi128ELb0EEEEEEEEEvNT_6ParamsE$_ZN4cute3eso3ESOILb0ELb0EJNS_6LayoutINS_5tupleIJNS3_IJNS3_IJNS_1CILi8EEENS4_ILi1EEEEEES6_EEENS3_IJNS3_IJS6_S6_EEENS4_ILi2EEEEEEEEENS3_IJNS3_IJNS3_IJS6_NS4_ILi0EEEEEESD_EEENS3_IJNS3_IJSD_SD_EEEiEEEEEEEENS_10ViewEngineINS_8smem_ptrIPN7cutlass6half_tEEEEEEEC2ERKSJ_RKSQ_) ;  /* 0xfffdfe1000007944 */ /* 0x026fea0003c3ffff */
[----:B------:R2:W5:Y:S04]  /*26ef0*/  LDL R6, [R8] ;  /* 0x0000000008067983 */ /* 0x0005680000100800 */
[----:B-1----:R2:W5:Y:S01]  /*26f00*/  LDL.64 R4, [R8+0x8] ;  /* 0x0000080008047983 */ /* 0x0025620000100a00 */
[----:B------:R-:W-:Y:S01]  /*26f10*/  IMAD.MOV.U32 R38, RZ, RZ, R2 ;  /* 0x000000ffff267224 */ /* 0x000fe200078e0002 */
[----:B------:R-:W-:-:S02]  /*26f20*/  MOV R83, R64 ;  /* 0x0000004000537202 */ /* 0x000fc40000000f00 */
[----:B------:R-:W-:Y:S02]  /*26f30*/  MOV R36, 0x26f50 ;  /* 0x00026f5000247802 */ /* 0x000fe40000000f00 */
[----:B--2--5:R-:W-:Y:S05]  /*26f40*/  CALL.REL.NOINC `($_ZN7cutlass13device_kernelIN5flash19enable_sm80_to_sm89INS1_16FlashAttnBwdSm80INS1_25CollectiveMainloopBwdSm80ILi2ELi2EN4cute5tupleIJNS5_1CILi128EEES8_NS7_ILi64EEEEEENS_6half_tEfNS_4arch4Sm80ELb1ELb0ELb1ELb0ELb0ELb0ELb0ELb0ELi2ELi4ELi4ELi4ELb0EEENS1_21CollectiveEpilogueBwdISA_SB_SD_Li256ELb0ELb0ELi2EEENS1_25SingleTileBwdLPTSchedulerILb0ELi128ELb0EEEEEEEEEvNT_6ParamsE$_ZN4cute3eso3ESOILb1ELb0EJNS_6LayoutINS_5tupleIJNS3_IJNS3_IJNS_1CILi4EEENS4_ILi2EEEEEENS4_ILi1EEEEEES6_EEENS3_IJNS3_IJNS3_IJS8_NS4_ILi32EEEEEENS4_ILi0EEEEEENS4_ILi64EEEEEEEENS_10ViewEngineIPN7cutlass6half_tEEEEEC2ERKSH_RKSM_) ;  /* 0xfffe157000007944 */ /* 0x024fea0003c3ffff */
[----:B------:R2:W5:Y:S01]  /*26f50*/  LDL.64 R10, [R1+0x758] ;  /* 0x00075800010a7983 */ /* 0x0005620000100a00 */
[----:B------:R-:W-:Y:S02]  /*26f60*/  MOV R3, R6 ;  /* 0x0000000600037202 */ /* 0x000fe40000000f00 */
[----:B-1----:R-:W-:Y:S02]  /*26f70*/  MOV R2, 0x26f90 ;  /* 0x00026f9000027802 */ /* 0x002fe40000000f00 */
[----:B--2--5:R-:W-:Y:S05]  /*26f80*/  CALL.REL.NOINC `($_ZN7cutlass13device_kernelIN5flash19enable_sm80_to_sm89INS1_16FlashAttnBwdSm80INS1_25CollectiveMainloopBwdSm80ILi2ELi2EN4cute5tupleIJNS5_1CILi128EEES8_NS7_ILi64EEEEEENS_6half_tEfNS_4arch4Sm80ELb1ELb0ELb1ELb0ELb0ELb0ELb0ELb0ELi2ELi4ELi4ELi4ELb0EEENS1_21CollectiveEpilogueBwdISA_SB_SD_Li256ELb0ELb0ELi2EEENS1_25SingleTileBwdLPTSchedulerILb0ELi128ELb0EEEEEEEEEvNT_6ParamsE$_ZZN4cute5sliceINS_5tupleIJNS1_IJNS_10UnderscoreENS_1CILi0EEEEEENS1_IJS4_S2_EEEEEENS1_IJNS1_IJNS1_IJNS3_ILi1EEES4_EEES4_EEENS1_IJNS1_IJS4_S4_EEEiEEEEEEEEDaRKT_RKT0_ENKUlRKT_RKT0_E_clIS6_SC_EEDaSM_SP_) ;  /* 0xfffe369000007944 */ /* 0x024fea0003c3ffff */
[----:B------:R-:W-:Y:S02]  /*26f90*/  MOV R2, 0x26fb0 ;  /* 0x00026fb000027802 */ /* 0x000fe40000000f00 */
[----:B------:R-:W-:Y:S05]  /*26fa0*/  CALL.REL.NOINC `($_ZN7cutlass13device_kernelIN5flash19enable_sm80_to_sm89INS1_16FlashAttnBwdSm80INS1_25CollectiveMainloopBwdSm80ILi2ELi2EN4cute5tupleIJNS5_1CILi128EEES8_NS7_ILi64EEEEEENS_6half_tEfNS_4arch4Sm80ELb1ELb0ELb1ELb0ELb0ELb0ELb0ELb0ELi2ELi4ELi4ELi4ELb0EEENS1_21CollectiveEpilogueBwdISA_SB_SD_Li256ELb0ELb0ELi2EEENS1_25SingleTileBwdLPTSchedulerILb0ELi128ELb0EEEEEEEEEvNT_6ParamsE$_ZZN4cute12filter_tupleINS_5tupleIJNS1_IJNS_10UnderscoreENS_1CILi0EEEEEENS1_IJS4_S2_EEEEEENS1_IJNS1_IJNS1_IJNS3_ILi1EEES4_EEES4_EEENS1_IJNS1_IJS4_S4_EEEiEEEEEEZNS_5sliceIS7_SD_EEDaRKT_RKT0_EUlRKT_RKT0_E_EEDaSH_SK_OT1_ENKUlDpSN_E_clIJNS1_IJS9_EEENS1_IJiEEEEEEDaSU_) ;  /* 0xfffe2f6000007944 */ /* 0x000fea0003c3ffff */
[----:B------:R-:W-:Y:S02]  /*26fb0*/  MOV R83, R64 ;  /* 0x0000004000537202 */ /* 0x000fe40000000f00 */
[----:B------:R-:W-:Y:S02]  /*26fc0*/  MOV R36, 0x26fe0 ;  /* 0x00026fe000247802 */ /* 0x000fe40000000f00 */
[----:B------:R-:W-:Y:S05]  /*26fd0*/  CALL.REL.NOINC `($_ZN7cutlass13device_kernelIN5flash19enable_sm80_to_sm89INS1_16FlashAttnBwdSm80INS1_25CollectiveMainloopBwdSm80ILi2ELi2EN4cute5tupleIJNS5_1CILi128EEES8_NS7_ILi64EEEEEENS_6half_tEfNS_4arch4Sm80ELb1ELb0ELb1ELb0ELb0ELb0ELb0ELb0ELi2ELi4ELi4ELi4ELb0EEENS1_21CollectiveEpilogueBwdISA_SB_SD_Li256ELb0ELb0ELi2EEENS1_25SingleTileBwdLPTSchedulerILb0ELi128ELb0EEEEEEEEEvNT_6ParamsE$_ZN4cute5tupleIJNS0_IJNS0_IJNS_1CILi8EEENS1_ILi1EEEEEENS1_ILi2EEEEEENS0_IJNS0_IJS3_NS1_ILi0EEEEEEiEEEEEC2ERKS6_RKS9_) ;  /* 0xfffe2a5000007944 */ /* 0x000fea0003c3ffff */
[----:B-1----:R1:W5:Y:S01]  /*26fe0*/  LDL R3, [R1+0x758] ;  /* 0x0007580001037983 */ /* 0x0023620000100800 */
[----:B------:R-:W-:Y:S02]  /*26ff0*/  MOV R83, R64 ;  /* 0x0000004000537202 */ /* 0x000fe40000000f00 */
[----:B------:R-:W-:Y:S02]  /*27000*/  MOV R6, 0x27020 ;  /* 0x0002702000067802 */ /* 0x000fe40000000f00 */
[----:B-1---5:R-:W-:Y:S05]  /*27010*/  CALL.REL.NOINC `($_ZN7cutlass13device_kernelIN5flash19enable_sm80_to_sm89INS1_16FlashAttnBwdSm80INS1_25CollectiveMainloopBwdSm80ILi2ELi2EN4cute5tupleIJNS5_1CILi128EEES8_NS7_ILi64EEEEEENS_6half_tEfNS_4arch4Sm80ELb1ELb0ELb1ELb0ELb0ELb0ELb0ELb0ELi2ELi4ELi4ELi4ELb0EEENS1_21CollectiveEpilogueBwdISA_SB_SD_Li256ELb0ELb0ELi2EEENS1_25SingleTileBwdLPTSchedulerILb0ELi128ELb0EEEEEEEEEvNT_6ParamsE$_ZN4cute3eso3ESOILb0ELb1EJNS_6LayoutINS_5tupleIJNS3_IJNS_1CILi8EEENS4_ILi1EEEEEENS4_ILi2EEEEEENS3_IJNS3_IJS6_NS4_ILi0EEEEEEiEEEEESA_EEC2ERKSD_RKSA_) ;  /* 0xfffe0a3000007944 */ /* 0x022fea0003c3ffff */
[----:B------:R2:W5:Y:S01]  /*27020*/  LDL R36, [R1+0x758] ;  /* 0x0007580001247983 */ /* 0x0005620000100800 */
[----:B-1----:R-:W-:Y:S01]  /*27030*/  IMAD.MOV.U32 R2, RZ, RZ, R4 ;  /* 0x000000ffff027224 */ /* 0x002fe200078e0004 */
[----:B------:R-:W-:Y:S01]  /*27040*/  MOV R3, R5 ;  /* 0x0000000500037202 */ /* 0x000fe20000000f00 */
[----:B------:R-:W-:Y:S01]  /*27050*/  IMAD.MOV.U32 R38, RZ, RZ, R64 ;  /* 0x000000ffff267224 */ /* 0x000fe200078e0040 */
[----:B------:R-:W-:-:S02]  /*27060*/  MOV R46, 0x27080 ;  /* 0x00027080002e7802 */ /* 0x000fc40000000f00 */
[----:B--2--5:R-:W-:Y:S05]  /*27070*/  CALL.REL.NOINC `($_ZN7cutlass13device_kernelIN5flash19enable_sm80_to_sm89INS1_16FlashAttnBwdSm80INS1_25CollectiveMainloopBwdSm80ILi2ELi2EN4cute5tupleIJNS5_1CILi128EEES8_NS7_ILi64EEEEEENS_6half_tEfNS_4arch4Sm80ELb1ELb0ELb1ELb0ELb0ELb0ELb0ELb0ELi2ELi4ELi4ELi4ELb0EEENS1_21CollectiveEpilogueBwdISA_SB_SD_Li256ELb0ELb0ELi2EEENS1_25SingleTileBwdLPTSchedulerILb0ELi128ELb0EEEEEEEEEvNT_6ParamsE$_ZN4cute8smem_ptrIPN7cutlass6half_tEECI1NS_12iter_adaptorIS3_S4_EEES3_) ;  /* 0xfffe2cd000007944 */ /* 0x024fea0003c3ffff */
[----:B-1----:R-:W2:Y:S01]  /*27080*/  LDL.64 R2, [R1+0x758] ;  /* 0x0007580001027983 */ /* 0x002ea20000100a00 */
[----:B------:R-:W-:Y:S01]  /*27090*/  IMAD.MOV.U32 R83, RZ, RZ, R64 ;  /* 0x000000ffff537224 */ /* 0x000fe200078e0040 */
[----:B------:R-:W-:-:S02]  /*270a0*/  MOV R84, R63 ;  /* 0x0000003f00547202 */ /* 0x000fc40000000f00 */
[----:B------:R-:W-:Y:S01]  /*270b0*/  MOV R38, 0x270e0 ;  /* 0x000270e000267802 */ /* 0x000fe20000000f00 */
[----:B--2---:R1:W-:Y:S04]  /*270c0*/  STL.64 [R1+0x770], R2 ;  /* 0x0007700201007387 */ /* 0x0043e80000100a00 */
[----:B-1----:R-:W-:Y:S05]  /*270d0*/  CALL.REL.NOINC `($_ZN7cutlass13device_kernelIN5flash19enable_sm80_to_sm89INS1_16FlashAttnBwdSm80INS1_25CollectiveMainloopBwdSm80ILi2ELi2EN4cute5tupleIJNS5_1CILi128EEES8_NS7_ILi64EEEEEENS_6half_tEfNS_4arch4Sm80ELb1ELb0ELb1ELb0ELb0ELb0ELb0ELb0ELi2ELi4ELi4ELi4ELb0EEENS1_21CollectiveEpilogueBwdISA_SB_SD_Li256ELb0ELb0ELi2EEENS1_25SingleTileBwdLPTSchedulerILb0ELi128ELb0EEEEEEEEEvNT_6ParamsE$_ZN4cute3eso3ESOILb0ELb0EJNS_6LayoutINS_5tupleIJNS3_IJNS_1CILi8EEENS4_ILi1EEEEEENS4_ILi2EEEEEENS3_IJNS3_IJS6_NS4_ILi0EEEEEEiEEEEENS_10ViewEngineINS_8smem_ptrIPN7cutlass6half_tEEEEEEEC2ERKSD_RKSK_) ;  /* 0xfffe020000007944 */ /* 0x002fea0003c3ffff */
[----:B------:R2:W5:Y:S04]  /*270e0*/  LDL R8, [R1+0x758] ;  /* 0x0007580001087983 */ /* 0x0005680000100800 */
[----:B------:R2:W5:Y:S01]  /*270f0*/  LDL.64 R12, [R1+0x760] ;  /* 0x00076000010c7983 */ /* 0x0005620000100a00 */
[----:B------:R-:W-:Y:S01]  /*27100*/  IMAD.MOV.U32 R83, RZ, RZ, R64 ;  /* 0x000000ffff537224 */ /* 0x000fe200078e0040 */
[----:B------:R-:W-:Y:S02]  /*27110*/  MOV R47, RZ ;  /* 0x000000ff002f7202 */ /* 0x000fe40000000f00 */
[----:B------:R-:W-:Y:S02]  /*27120*/  MOV R46, 0x27140 ;  /* 0x00027140002e7802 */ /* 0x000fe40000000f00 */
[----:B-12--5:R-:W-:Y:S05]  /*27130*/  CALL.REL.NOINC `($_ZN7cutlass13device_kernelIN5flash19enable_sm80_to_sm89INS1_16FlashAttnBwdSm80INS1_25CollectiveMainloopBwdSm80ILi2ELi2EN4cute5tupleIJNS5_1CILi128EEES8_NS7_ILi64EEEEEENS_6half_tEfNS_4arch4Sm80ELb1ELb0ELb1ELb0ELb0ELb0ELb0ELb0ELi2ELi4ELi4ELi4ELb0EEENS1_21CollectiveEpilogueBwdISA_SB_SD_Li256ELb0ELb0ELi2EEENS1_25SingleTileBwdLPTSchedulerILb0ELi128ELb0EEEEEEEEEvNT_6ParamsE$_ZN4cute3eso3ESOILb1ELb0EJNS_10UnderscoreEiEEC2ERKS2_RKi) ;  /* 0xfffe0b0000007944 */ /* 0x026fea0003c3ffff */
[----:B------:R-:W2:Y:S01]  /*27140*/  LDL R37, [R1+0x758] ;  /* 0x0007580001257983 */ /* 0x000ea20000100800 */
[----:B------:R-:W-:-:S02]  /*27150*/  MOV R83, R64 ;  /* 0x0000004000537202 */ /* 0x000fc40000000f00 */
[----:B------:R-:W-:Y:S01]  /*27160*/  MOV R38, 0x27190 ;  /* 0x0002719000267802 */ /* 0x000fe20000000f00 */
[----:B--2---:R-:W-:Y:S02]  /*27170*/  IMAD R37, R8, R37, RZ ;  /* 0x0000002508257224 */ /* 0x004fe400078e02ff */
        /* <DEDUP_REMOVED lines=19> */
[----:B-1----:R-:W-:Y:S05]  /*272b0*/  CALL.REL.NOINC `($_ZN7cutlass13device_kernelIN5flash19enable_sm80_to_sm89INS1_16FlashAttnBwdSm80INS1_25CollectiveMainloopBwdSm80ILi2ELi2EN4cute5tupleIJNS5_1CILi128EEES8_NS7_ILi64EEEEEENS_6half_tEfNS_4arch4Sm80ELb1ELb0ELb1ELb0ELb0ELb0ELb0ELb0ELi2ELi4ELi4ELi4ELb0EEENS1_21CollectiveEpilogueBwdISA_SB_SD_Li256ELb0ELb0ELi2EEENS1_25SingleTileBwdLPTSchedulerILb0ELi128ELb0EEEEEEEEEvNT_6ParamsE$_ZN4cute3eso3ESOILb1ELb0EJNS_6LayoutINS_5tupleIJNS3_IJNS3_IJNS_1CILi4EEENS4_ILi2EEEEEENS4_ILi1EEEEEEEEENS3_IJNS3_IJNS3_IJS8_NS4_ILi32EEEEEENS4_ILi0EEEEEEEEEEEiEEC2ERKSG_RKi) ;  /* 0xfffe118000007944 */ /* 0x002fea0003c3ffff */
[----:B-1----:R-:W2:Y:S01]  /*272c0*/  LDL R5, [R1+0x758] ;  /* 0x0007580001057983 */ /* 0x002ea20000100800 */
[----:B------:R-:W-:Y:S02]  /*272d0*/  MOV R83, R64 ;  /* 0x0000004000537202 */ /* 0x000fe40000000f00 */
[----:B------:R-:W-:Y:S01]  /*272e0*/  MOV R6, 0x27320 ;  /* 0x0002732000067802 */ /* 0x000fe20000000f00 */
[----:B--2---:R-:W-:-:S05]  /*272f0*/  IMAD.WIDE R4, R5, 0x2, R10 ;  /* 0x0000000205047825 */ /* 0x004fca00078e020a */
[----:B------:R-:W-:Y:S02]  /*27300*/  MOV R34, R4 ;  /* 0x0000000400227202 */ /* 0x000fe40000000f00 */
[----:B------:R-:W-:Y:S05]  /*27310*/  CALL.REL.NOINC `($_ZN7cutlass13device_kernelIN5flash19enable_sm80_to_sm89INS1_16FlashAttnBwdSm80INS1_25CollectiveMainloopBwdSm80ILi2ELi2EN4cute5tupleIJNS5_1CILi128EEES8_NS7_ILi64EEEEEENS_6half_tEfNS_4arch4Sm80ELb1ELb0ELb1ELb0ELb0ELb0ELb0ELb0ELi2ELi4ELi4ELi4ELb0EEENS1_21CollectiveEpilogueBwdISA_SB_SD_Li256ELb0ELb0ELi2EEENS1_25SingleTileBwdLPTSchedulerILb0ELi128ELb0EEEEEEEEEvNT_6ParamsE$_ZN4cute3eso3ESOILb1ELb0EJNS_6LayoutINS_5tupleIJNS3_IJNS3_IJNS_1CILi4EEENS4_ILi2EEEEEENS4_ILi1EEEEEEEEENS3_IJNS3_IJNS3_IJS8_NS4_ILi32EEEEEENS4_ILi0EEEEEEEEEEENS_10ViewEngineIPN7cutlass6half_tEEEEEC2ERKSG_RKSL_) ;  /* 0xfffe10d000007944 */ /* 0x000fea0003c3ffff */
        /* <DEDUP_REMOVED lines=12> */
[----:B-1----:R1:W5:Y:S01]  /*273e0*/  LDL R3, [R1+0x758] ;  /* 0x0007580001037983 */ /* 0x0023620000100800 */
[----:B------:R-:W-:-:S02]  /*273f0*/  MOV R83, R64 ;  /* 0x0000004000537202 */ /* 0x000fc40000000f00 */
[----:B------:R-:W-:Y:S02]  /*27400*/  MOV R6, 0x27420 ;  /* 0x0002742000067802 */ /* 0x000fe40000000f00 */
[----:B-1---5:R-:W-:Y:S05]  /*27410*/  CALL.REL.NOINC `($_ZN7cutlass13device_kernelIN5flash19enable_sm80_to_sm89INS1_16FlashAttnBwdSm80INS1_25CollectiveMainloopBwdSm80ILi2ELi2EN4cute5tupleIJNS5_1CILi128EEES8_NS7_ILi64EEEEEENS_6half_tEfNS_4arch4Sm80ELb1ELb0ELb1ELb0ELb0ELb0ELb0ELb0ELi2ELi4ELi4ELi4ELb0EEENS1_21CollectiveEpilogueBwdISA_SB_SD_Li256ELb0ELb0ELi2EEENS1_25SingleTileBwdLPTSchedulerILb0ELi128ELb0EEEEEEEEEvNT_6ParamsE$_ZN4cute3eso3ESOILb1ELb0EJNS_6LayoutINS_5tupleIJNS3_IJNS3_IJNS_1CILi2EEES5_EEENS4_ILi1EEEEEEEEENS3_IJNS3_IJNS3_IJS7_NS4_ILi16EEEEEENS4_ILi0EEEEEEEEEEENS_10ViewEngineIPjEEEEC2ERKSF_RKSI_) ;  /* 0xfffe0f9000007944 */ /* 0x022fea0003c3ffff */
        /* <DEDUP_REMOVED lines=11> */
[----:B-1----:R-:W-:Y:S05]  /*274d0*/  CALL.REL.NOINC `($_ZN7cutlass13device_kernelIN5flash19enable_sm80_to_sm89INS1_16FlashAttnBwdSm80INS1_25CollectiveMainloopBwdSm80ILi2ELi2EN4cute5tupleIJNS5_1CILi128EEES8_NS7_ILi64EEEEEENS_6half_tEfNS_4arch4Sm80ELb1ELb0ELb1ELb0ELb0ELb0ELb0ELb0ELi2ELi4ELi4ELi4ELb0EEENS1_21CollectiveEpilogueBwdISA_SB_SD_Li256ELb0ELb0ELi2EEENS1_25SingleTileBwdLPTSchedulerILb0ELi128ELb0EEEEEEEEEvNT_6ParamsE$_ZN4cute3eso3ESOILb1ELb0EJNS_10UnderscoreEiEEC2ERKS2_RKi) ;  /* 0xfffe076000007944 */ /* 0x002fea0003c3ffff */
        /* <DEDUP_REMOVED lines=16> */
[----:B------:R-:W-:-:S02]  /*275e0*/  MOV R47, 0x1 ;  /* 0x00000001002f7802 */ /* 0x000fc40000000f00 */
        /* <DEDUP_REMOVED lines=40> */
[----:B-1----:R-:W-:Y:S05]  /*27870*/  CALL.REL.NOINC `($_ZN7cutlass13device_kernelIN5flash19enable_sm80_to_sm89INS1_16FlashAttnBwdSm80INS1_25CollectiveMainloopBwdSm80ILi2ELi2EN4cute5tupleIJNS5_1CILi128EEES8_NS7_ILi64EEEEEENS_6half_tEfNS_4arch4Sm80ELb1ELb0ELb1ELb0ELb0ELb0ELb0ELb0ELi2ELi4ELi4ELi4ELb0EEENS1_21CollectiveEpilogueBwdISA_SB_SD_Li256ELb0ELb0ELi2EEENS1_25SingleTileBwdLPTSchedulerILb0ELi128ELb0EEEEEEEEEvNT_6ParamsE$_ZN4cute3eso3ESOILb1ELb0EJNS_10UnderscoreES2_iEEC2ERKS2_S5_RKi) ;  /* 0xfffe038000007944 */ /* 0x002fea0003c3ffff */
[----:B-1----:R-:W2:Y:S01]  /*27880*/  LDL R3, [R1+0x758] ;  /* 0x0007580001037983 */ /* 0x002ea20000100800 */
[----:B------:R-:W-:-:S02]  /*27890*/  MOV R4, 0x278c0 ;  /* 0x000278c000047802 */ /* 0x000fc40000000f00 */
[----:B--2---:R-:W-:Y:S02]  /*278a0*/  SHF.L.U32 R3, R3, 0xa, RZ ;  /* 0x0000000a03037819 */ /* 0x004fe400000006ff */
[----:B------:R-:W-:Y:S05]  /*278b0*/  CALL.REL.NOINC `($_ZN7cutlass13device_kernelIN5flash19enable_sm80_to_sm89INS1_16FlashAttnBwdSm80INS1_25CollectiveMainloopBwdSm80ILi2ELi2EN4cute5tupleIJNS5_1CILi128EEES8_NS7_ILi64EEEEEENS_6half_tEfNS_4arch4Sm80ELb1ELb0ELb1ELb0ELb0ELb0ELb0ELb0ELi2ELi4ELi4ELi4ELb0EEENS1_21CollectiveEpilogueBwdISA_SB_SD_Li256ELb0ELb0ELi2EEENS1_25SingleTileBwdLPTSchedulerILb0ELi128ELb0EEEEEEEEEvNT_6ParamsE$_ZN4cute3eso3ESOILb1ELb0EJNS_6LayoutINS_5tupleIJNS3_IJNS_1CILi8EEENS4_ILi1EEEEEENS4_ILi2EEEEEENS3_IJNS3_IJS6_NS4_ILi0EEEEEENS4_ILi8192EEEEEEEEiEEC2ERKSE_RKi) ;  /* 0xfffe1a6000007944 */ /* 0x000fea0003c3ffff */
[----:B------:R-:W-:Y:S01]  /*278c0*/  ULDC.64 UR4, c[0x0][0x118] ;  /* 0x0000460000047ab9 */ /* 0x000fe20000000a00 */
[----:B-1----:R-:W2:Y:S04]  /*278d0*/  LDL R2, [R1+0x758] ;  /* 0x0007580001027983 */ /* 0x002ea80000100800 */
[----:B------:R-:W2:Y:S01]  /*278e0*/  LD.E.64 R4, [R26.64] ;  /* 0x000000041a047980 */ /* 0x000ea2000c101b00 */
[----:B------:R-:W-:Y:S02]  /*278f0*/  MOV R38, R64 ;  /* 0x0000004000267202 */ /* 0x000fe40000000f00 */
[----:B------:R-:W-:Y:S01]  /*27900*/  MOV R46, 0x27930 ;  /* 0x00027930002e7802 */ /* 0x000fe20000000f00 */
[----:B--2---:R-:W-:-:S04]  /*27910*/  IMAD.WIDE R2, R2, 0x2, R4 ;  /* 0x0000000202027825 */ /* 0x004fc800078e0204 */
[----:B------:R-:W-:Y:S05]  /*27920*/  CALL.REL.NOINC `($_ZN7cutlass13device_kernelIN5flash19enable_sm80_to_sm89INS1_16FlashAttnBwdSm80INS1_25CollectiveMainloopBwdSm80ILi2ELi2EN4cute5tupleIJNS5_1CILi128EEES8_NS7_ILi64EEEEEENS_6half_tEfNS_4arch4Sm80ELb1ELb0ELb1ELb0ELb0ELb0ELb0ELb0ELi2ELi4ELi4ELi4ELb0EEENS1_21CollectiveEpilogueBwdISA_SB_SD_Li256ELb0ELb0ELi2EEENS1_25SingleTileBwdLPTSchedulerILb0ELi128ELb0EEEEEEEEEvNT_6ParamsE$_ZN4cute8smem_ptrIPN7cutlass6half_tEECI1NS_12iter_adaptorIS3_S4_EEES3_) ;  /* 0xfffe242000007944 */ /* 0x000fea0003c3ffff */
[----:B-1----:R1:W5:Y:S01]  /*27930*/  LDL.64 R2, [R1+0x758] ;  /* 0x0007580001027983 */ /* 0x0023620000100a00 */
[----:B------:R-:W-:-:S03]  /*27940*/  MOV R6, 0x27960 ;  /* 0x0002796000067802 */ /* 0x000fc60000000f00 */
[----:B-1---5:R-:W-:Y:S05]  /*27950*/  CALL.REL.NOINC `($_ZN7cutlass13device_kernelIN5flash19enable_sm80_to_sm89INS1_16FlashAttnBwdSm80INS1_25CollectiveMainloopBwdSm80ILi2ELi2EN4cute5tupleIJNS5_1CILi128EEES8_NS7_ILi64EEEEEENS_6half_tEfNS_4arch4Sm80ELb1ELb0ELb1ELb0ELb0ELb0ELb0ELb0ELi2ELi4ELi4ELi4ELb0EEENS1_21CollectiveEpilogueBwdISA_SB_SD_Li256ELb0ELb0ELi2EEENS1_25SingleTileBwdLPTSchedulerILb0ELi128ELb0EEEEEEEEEvNT_6ParamsE$_ZN4cute3eso3ESOILb1ELb0EJNS_6LayoutINS_5tupleIJNS3_IJNS_1CILi8EEENS4_ILi1EEEEEENS4_ILi2EEEEEENS3_IJNS3_IJS6_NS4_ILi0EEEEEENS4_ILi8192EEEEEEEENS_10ViewEngineINS_8smem_ptrIPN7cutlass6half_tEEEEEEEC2ERKSE_RKSL_) ;  /* 0xfffe198000007944 */ /* 0x022fea0003c3ffff */
[----:B-1----:R1:W5:Y:S01]  /*27960*/  LDL.64 R4, [R1+0x758] ;  /* 0x0007580001047983 */ /* 0x0023620000100a00 */
[----:B------:R-:W-:Y:S01]  /*27970*/  IMAD.MOV.U32 R83, RZ, RZ, R64 ;  /* 0x000000ffff537224 */ /* 0x000fe200078e0040 */
[----:B------:R-:W-:-:S02]  /*27980*/  MOV R3, 0x1 ;  /* 0x0000000100037802 */ /* 0x000fc40000000f00 */
[----:B------:R-:W-:Y:S02]  /*27990*/  MOV R46, 0x279b0 ;  /* 0x000279b0002e7802 */ /* 0x000fe40000000f00 */
[----:B-1---5:R-:W-:Y:S05]  /*279a0*/  CALL.REL.NOINC `($_ZN7cutlass13device_kernelIN5flash19enable_sm80_to_sm89INS1_16FlashAttnBwdSm80INS1_25CollectiveMainloopBwdSm80ILi2ELi2EN4cute5tupleIJNS5_1CILi128EEES8_NS7_ILi64EEEEEENS_6half_tEfNS_4arch4Sm80ELb1ELb0ELb1ELb0ELb0ELb0ELb0ELb0ELi2ELi4ELi4ELi4ELb0EEENS1_21CollectiveEpilogueBwdISA_SB_SD_Li256ELb0ELb0ELi2EEENS1_25SingleTileBwdLPTSchedulerILb0ELi128ELb0EEEEEEEEEvNT_6ParamsE$_ZN4cute3eso3ESOILb1ELb0EJNS_10UnderscoreES2_iEEC2ERKS2_S5_RKi) ;  /* 0xfffe025000007944 */ /* 0x022fea0003c3ffff */
[----:B-1----:R-:W2:Y:S01]  /*279b0*/  LDL R3, [R1+0x758] ;  /* 0x0007580001037983 */ /* 0x002ea20000100800 */
[----:B------:R-:W-:Y:S02]  /*279c0*/  MOV R6, 0x279f0 ;  /* 0x000279f000067802 */ /* 0x000fe40000000f00 */
[----:B--2---:R-:W-:Y:S02]  /*279d0*/  SHF.L.U32 R3, R3, 0x3, RZ ;  /* 0x0000000303037819 */ /* 0x004fe400000006ff */
[----:B------:R-:W-:Y:S05]  /*279e0*/  CALL.REL.NOINC `($_ZN7cutlass13device_kernelIN5flash19enable_sm80_to_sm89INS1_16FlashAttnBwdSm80INS1_25CollectiveMainloopBwdSm80ILi2ELi2EN4cute5tupleIJNS5_1CILi128EEES8_NS7_ILi64EEEEEENS_6half_tEfNS_4arch4Sm80ELb1ELb0ELb1ELb0ELb0ELb0ELb0ELb0ELi2ELi4ELi4ELi4ELb0EEENS1_21CollectiveEpilogueBwdISA_SB_SD_Li256ELb0ELb0ELi2EEENS1_25SingleTileBwdLPTSchedulerILb0ELi128ELb0EEEEEEEEEvNT_6ParamsE$_ZN4cute3eso3ESOILb1ELb0EJNS_6LayoutINS_5tupleIJNS3_IJNS_1CILi8EEENS4_ILi1EEEEEENS4_ILi2EEEEEENS3_IJNS3_IJS6_NS4_ILi0EEEEEENS4_ILi64EEEEEEEEiEEC2ERKSE_RKi) ;  /* 0xfffe18b000007944 */ /* 0x000fea0003c3ffff */
[----:B-1----:R-:W2:Y:S01]  /*279f0*/  LDL R3, [R1+0x758] ;  /* 0x0007580001037983 */ /* 0x002ea20000100800 */
[----:B------:R-:W-:Y:S01]  /*27a00*/  MOV R10, 0x27a40 ;  /* 0x00027a40000a7802 */ /* 0x000fe20000000f00 */
[----:B--2---:R-:W-:-:S05]  /*27a10*/  IMAD.WIDE R6, R3, 0x2, R24 ;  /* 0x0000000203067825 */ /* 0x004fca00078e0218 */
[----:B------:R-:W-:Y:S02]  /*27a20*/  MOV R34, R6 ;  /* 0x0000000600227202 */ /* 0x000fe40000000f00 */
[----:B------:R-:W-:Y:S05]  /*27a30*/  CALL.REL.NOINC `($_ZN7cutlass13device_kernelIN5flash19enable_sm80_to_sm89INS1_16FlashAttnBwdSm80INS1_25CollectiveMainloopBwdSm80ILi2ELi2EN4cute5tupleIJNS5_1CILi128EEES8_NS7_ILi64EEEEEENS_6half_tEfNS_4arch4Sm80ELb1ELb0ELb1ELb0ELb0ELb0ELb0ELb0ELi2ELi4ELi4ELi4ELb0EEENS1_21CollectiveEpilogueBwdISA_SB_SD_Li256ELb0ELb0ELi2EEENS1_25SingleTileBwdLPTSchedulerILb0ELi128ELb0EEEEEEEEEvNT_6ParamsE$_ZN4cute3eso3ESOILb1ELb0EJNS_6LayoutINS_5tupleIJNS3_IJNS_1CILi8EEENS4_ILi1EEEEEENS4_ILi2EEEEEENS3_IJNS3_IJS6_NS4_ILi0EEEEEENS4_ILi64EEEEEEEENS_10ViewEngineIPN7cutlass6half_tEEEEEC2ERKSE_RKSJ_) ;  /* 0xfffe181000007944 */ /* 0x000fea0003c3ffff */
[----:B------:R2:W5:Y:S01]  /*27a40*/  LDL.64 R2, [R1+0x758] ;  /* 0x0007580001027983 */ /* 0x0005620000100a00 */
[----:B------:R-:W-:Y:S02]  /*27a50*/  MOV R11, R5 ;  /* 0x00000005000b7202 */ /* 0x000fe40000000f00 */
[----:B------:R-:W-:Y:S02]  /*27a60*/  MOV R10, 0x27a80 ;  /* 0x00027a80000a7802 */ /* 0x000fe40000000f00 */
[----:B-12--5:R-:W-:Y:S05]  /*27a70*/  CALL.REL.NOINC `($_ZN7cutlass13device_kernelIN5flash19enable_sm80_to_sm89INS1_16FlashAttnBwdSm80INS1_25CollectiveMainloopBwdSm80ILi2ELi2EN4cute5tupleIJNS5_1CILi128EEES8_NS7_ILi64EEEEEENS_6half_tEfNS_4arch4Sm80ELb1ELb0ELb1ELb0ELb0ELb0ELb0ELb0ELi2ELi4ELi4ELi4ELb0EEENS1_21CollectiveEpilogueBwdISA_SB_SD_Li256ELb0ELb0ELi2EEENS1_25SingleTileBwdLPTSchedulerILb0ELi128ELb0EEEEEEEEEvNT_6ParamsE$_ZN4cute3eso3ESOILb1ELb0EJNS_6LayoutINS_5tupleIJNS3_IJNS_1CILi8EEENS4_ILi1EEEEEENS3_IJNS4_ILi2EEEEEEEEENS3_IJNS3_IJS6_NS4_ILi0EEEEEENS3_IJNS4_ILi8192EEEEEEEEEEENS_10ViewEngineINS_8smem_ptrIPN7cutlass6half_tEEEEEEEC2ERKSG_RKSN_) ;  /* 0xfffe15f000007944 */ /* 0x026fea0003c3ffff */
[----:B-1----:R1:W5:Y:S01]  /*27a80*/  LDL.64 R4, [R1+0x758] ;  /* 0x0007580001047983 */ /* 0x0023620000100a00 */
[----:B------:R-:W-:Y:S02]  /*27a90*/  MOV R7, R3 ;  /* 0x0000000300077202 */ /* 0x000fe40000000f00 */
        /* <DEDUP_REMOVED lines=10> */
[----:B------:R-:W-:-:S02]  /*27b40*/  MOV R10, 0x27b60 ;  /* 0x00027b60000a7802 */ /* 0x000fc40000000f00 */
[----:B-1---5:R-:W-:Y:S05]  /*27b50*/  CALL.REL.NOINC `($_ZN7cutlass13device_kernelIN5flash19enable_sm80_to_sm89INS1_16FlashAttnBwdSm80INS1_25CollectiveMainloopBwdSm80ILi2ELi2EN4cute5tupleIJNS5_1CILi128EEES8_NS7_ILi64EEEEEENS_6half_tEfNS_4arch4Sm80ELb1ELb0ELb1ELb0ELb0ELb0ELb0ELb0ELi2ELi4ELi4ELi4ELb0EEENS1_21CollectiveEpilogueBwdISA_SB_SD_Li256ELb0ELb0ELi2EEENS1_25SingleTileBwdLPTSchedulerILb0ELi128ELb0EEEEEEEEEvNT_6ParamsE$_ZN4cute3eso3ESOILb1ELb0EJNS_6LayoutINS_5tupleIJNS3_IJNS_1CILi8EEENS4_ILi1EEEEEENS4_ILi2EEEEEENS3_IJNS3_IJS6_NS4_ILi0EEEEEENS4_ILi64EEEEEEEENS_10ViewEngineIPN7cutlass6half_tEEEEEC2ERKSE_RKSJ_) ;  /* 0xfffe16f000007944 */ /* 0x022fea0003c3ffff */
[----:B------:R2:W5:Y:S01]  /*27b60*/  LDL.64 R8, [R1+0x758] ;  /* 0x0007580001087983 */ /* 0x0005620000100a00 */
[----:B------:R-:W-:-:S02]  /*27b70*/  MOV R38, R64 ;  /* 0x0000004000267202 */ /* 0x000fc40000000f00 */
[----:B------:R-:W-:Y:S02]  /*27b80*/  MOV R46, 0x27ba0 ;  /* 0x00027ba0002e7802 */ /* 0x000fe40000000f00 */
[----:B-12--5:R-:W-:Y:S05]  /*27b90*/  CALL.REL.NOINC `($_ZN7cutlass13device_kernelIN5flash19enable_sm80_to_sm89INS1_16FlashAttnBwdSm80INS1_25CollectiveMainloopBwdSm80ILi2ELi2EN4cute5tupleIJNS5_1CILi128EEES8_NS7_ILi64EEEEEENS_6half_tEfNS_4arch4Sm80ELb1ELb0ELb1ELb0ELb0ELb0ELb0ELb0ELi2ELi4ELi4ELi4ELb0EEENS1_21CollectiveEpilogueBwdISA_SB_SD_Li256ELb0ELb0ELi2EEENS1_25SingleTileBwdLPTSchedulerILb0ELi128ELb0EEEEEEEEEvNT_6ParamsE$_ZN4cute8smem_ptrIPN7cutlass6half_tEECI1NS_12iter_adaptorIS3_S4_EEES3_) ;  /* 0xfffe21b000007944 */ /* 0x026fea0003c3ffff */
[----:B-1----:R1:W5:Y:S01]  /*27ba0*/  LDL.64 R2, [R1+0x758] ;  /* 0x0007580001027983 */ /* 0x0023620000100a00 */
[----:B------:R-:W-:-:S03]  /*27bb0*/  MOV R6, 0x27bd0 ;  /* 0x00027bd000067802 */ /* 0x000fc60000000f00 */
[----:B-1---5:R-:W-:Y:S05]  /*27bc0*/  CALL.REL.NOINC `($_ZN7cutlass13device_kernelIN5flash19enable_sm80_to_sm89INS1_16FlashAttnBwdSm80INS1_25CollectiveMainloopBwdSm80ILi2ELi2EN4cute5tupleIJNS5_1CILi128EEES8_NS7_ILi64EEEEEENS_6half_tEfNS_4arch4Sm80ELb1ELb0ELb1ELb0ELb0ELb0ELb0ELb0ELi2ELi4ELi4ELi4ELb0EEENS1_21CollectiveEpilogueBwdISA_SB_SD_Li256ELb0ELb0ELi2EEENS1_25SingleTileBwdLPTSchedulerILb0ELi128ELb0EEEEEEEEEvNT_6ParamsE$_ZN4cute3eso3ESOILb1ELb0EJNS_6LayoutINS_5tupleIJNS3_IJNS_1CILi8EEENS4_ILi1EEEEEENS4_ILi2EEEEEENS3_IJNS3_IJS6_NS4_ILi0EEEEEENS4_ILi8192EEEEEEEENS_10ViewEngineINS_8smem_ptrIPN7cutlass6half_tEEEEEEEC2ERKSE_RKSL_) ;  /* 0xfffe171000007944 */ /* 0x022fea0003c3ffff */
        /* <DEDUP_REMOVED lines=11> */
[----:B------:R-:W-:-:S02]  /*27c80*/  MOV R38, R64 ;  /* 0x0000004000267202 */ /* 0x000fc40000000f00 */
        /* <DEDUP_REMOVED lines=108> */
[----:B-12---:R-:W-:Y:S05]  /*28350*/  CALL.REL.NOINC `($_ZN7cutlass13device_kernelIN5flash19enable_sm80_to_sm89INS1_16FlashAttnBwdSm80INS1_25CollectiveMainloopBwdSm80ILi2ELi2EN4cute5tupleIJNS5_1CILi128EEES8_NS7_ILi64EEEEEENS_6half_tEfNS_4arch4Sm80ELb1ELb0ELb1ELb0ELb0ELb0ELb0ELb0ELi2ELi4ELi4ELi4ELb0EEENS1_21CollectiveEpilogueBwdISA_SB_SD_Li256ELb0ELb0ELi2EEENS1_25SingleTileBwdLPTSchedulerILb0ELi128ELb0EEEEEEEEEvNT_6ParamsE$_ZN4cute3eso3ESOILb1ELb0EJNS_10UnderscoreES2_iEEC2ERKS2_S5_RKi) ;  /* 0xfffdf8a000007944 */ /* 0x006fea0003c3ffff */
[----:B------:R2:W5:Y:S01]  /*28360*/  LDL R4, [R1+0x758] ;  /* 0x0007580001047983 */ /* 0x0005620000100800 */
[----:B-1----:R-:W-:-:S02]  /*28370*/  MOV R3, R0 ;  /* 0x0000000000037202 */ /* 0x002fc40000000f00 */
[----:B------:R-:W-:Y:S02]  /*28380*/  MOV R2, 0x283a0 ;  /* 0x000283a000027802 */ /* 0x000fe40000000f00 */
[----:B--2--5:R-:W-:Y:S05]  /*28390*/  CALL.REL.NOINC `($_ZN7cutlass13device_kernelIN5flash19enable_sm80_to_sm89INS1_16FlashAttnBwdSm80INS1_25CollectiveMainloopBwdSm80ILi2ELi2EN4cute5tupleIJNS5_1CILi128EEES8_NS7_ILi64EEEEEENS_6half_tEfNS_4arch4Sm80ELb1ELb0ELb1ELb0ELb0ELb0ELb0ELb0ELi2ELi4ELi4ELi4ELb0EEENS1_21CollectiveEpilogueBwdISA_SB_SD_Li256ELb0ELb0ELi2EEENS1_25SingleTileBwdLPTSchedulerILb0ELi128ELb0EEEEEEEEEvNT_6ParamsE$_ZZN4cute5sliceINS_5tupleIJNS_10UnderscoreES2_iEEENS1_IJNS1_IJNS_1CILi1EEENS4_ILi0EEEEEEiNS4_ILi1024EEEEEEEEDaRKT_RKT0_ENKUlRKT_RKT0_E_clIS2_iEEDaSI_SL_) ;  /* 0xfffe233000007944 */ /* 0x024fea0003c3ffff */
[----:B------:R-:W-:Y:S02]  /*283a0*/  MOV R2, 0x283c0 ;  /* 0x000283c000027802 */ /* 0x000fe40000000f00 */
[----:B------:R-:W-:Y:S05]  /*283b0*/  CALL.REL.NOINC `($_ZN7cutlass13device_kernelIN5flash19enable_sm80_to_sm89INS1_16FlashAttnBwdSm80INS1_25CollectiveMainloopBwdSm80ILi2ELi2EN4cute5tupleIJNS5_1CILi128EEES8_NS7_ILi64EEEEEENS_6half_tEfNS_4arch4Sm80ELb1ELb0ELb1ELb0ELb0ELb0ELb0ELb0ELi2ELi4ELi4ELi4ELb0EEENS1_21CollectiveEpilogueBwdISA_SB_SD_Li256ELb0ELb0ELi2EEENS1_25SingleTileBwdLPTSchedulerILb0ELi128ELb0EEEEEEEEEvNT_6ParamsE$_ZZN4cute12filter_tupleINS_5tupleIJNS_10UnderscoreES2_iEEENS1_IJNS1_IJNS_1CILi1EEENS4_ILi0EEEEEEiNS4_ILi1024EEEEEEZNS_5sliceIS3_S9_EEDaRKT_RKT0_EUlRKT_RKT0_E_EEDaSD_SG_OT1_ENKUlDpSJ_E_clIJNS1_IJS7_EEENS1_IJiEEENS1_IJEEEEEEDaSQ_) ;  /* 0xfffe1ca000007944 */ /* 0x000fea0003c3ffff */
[----:B------:R-:W-:Y:S02]  /*283c0*/  MOV R83, R64 ;  /* 0x0000004000537202 */ /* 0x000fe40000000f00 */
[----:B------:R-:W-:Y:S02]  /*283d0*/  MOV R36, 0x283f0 ;  /* 0x000283f000247802 */ /* 0x000fe40000000f00 */
[----:B------:R-:W-:Y:S05]  /*283e0*/  CALL.REL.NOINC `($_ZN7cutlass13device_kernelIN5flash19enable_sm80_to_sm89INS1_16FlashAttnBwdSm80INS1_25CollectiveMainloopBwdSm80ILi2ELi2EN4cute5tupleIJNS5_1CILi128EEES8_NS7_ILi64EEEEEENS_6half_tEfNS_4arch4Sm80ELb1ELb0ELb1ELb0ELb0ELb0ELb0ELb0ELi2ELi4ELi4ELi4ELb0EEENS1_21CollectiveEpilogueBwdISA_SB_SD_Li256ELb0ELb0ELi2EEENS1_25SingleTileBwdLPTSchedulerILb0ELi128ELb0EEEEEEEEEvNT_6ParamsE$_ZN4cute5tupleIJNS0_IJNS0_IJNS_1CILi8EEENS1_ILi1EEEEEENS1_ILi2EEEEEENS0_IJNS0_IJS3_NS1_ILi0EEEEEEiEEEEEC2ERKS6_RKS9_) ;  /* 0xfffe164000007944 */ /* 0x000fea0003c3ffff */
[----:B------:R2:W5:Y:S01]  /*283f0*/  LDL R38, [R1+0x758] ;  /* 0x0007580001267983 */ /* 0x0005620000100800 */
[----:B------:R-:W-:Y:S01]  /*28400*/  IMAD.SHL.U32 R4, R4, 0x400, RZ ;  /* 0x0000040004047824 */ /* 0x000fe200078e00ff */
[----:B------:R-:W-:Y:S01]  /*28410*/  MOV R83, R64 ;  /* 0x0000004000537202 */ /* 0x000fe20000000f00 */
[----:B------:R-:W-:Y:S01]  /*28420*/  IMAD.MOV.U32 R84, RZ, RZ, R63 ;  /* 0x000000ffff547224 */ /* 0x000fe200078e003f */
[----:B------:R-:W-:Y:S02]  /*28430*/  MOV R36, 0x28460 ;  /* 0x0002846000247802 */ /* 0x000fe40000000f00 */
[----:B------:R2:W-:Y:S04]  /*28440*/  STL [R1+0x770], R4 ;  /* 0x0007700401007387 */ /* 0x0005e80000100800 */
[----:B-12--5:R-:W-:Y:S05]  /*28450*/  CALL.REL.NOINC `($_ZN7cutlass13device_kernelIN5flash19enable_sm80_to_sm89INS1_16FlashAttnBwdSm80INS1_25CollectiveMainloopBwdSm80ILi2ELi2EN4cute5tupleIJNS5_1CILi128EEES8_NS7_ILi64EEEEEENS_6half_tEfNS_4arch4Sm80ELb1ELb0ELb1ELb0ELb0ELb0ELb0ELb0ELi2ELi4ELi4ELi4ELb0EEENS1_21CollectiveEpilogueBwdISA_SB_SD_Li256ELb0ELb0ELi2EEENS1_25SingleTileBwdLPTSchedulerILb0ELi128ELb0EEEEEEEEEvNT_6ParamsE$_ZN4cute3eso3ESOILb0ELb0EJNS_6LayoutINS_5tupleIJNS3_IJNS_1CILi8EEENS4_ILi1EEEEEENS4_ILi2EEEEEENS3_IJNS3_IJS6_NS4_ILi0EEEEEEiEEEEEiEEC2ERKSD_RKi) ;  /* 0xfffdeef000007944 */ /* 0x026fea0003c3ffff */
[----:B------:R-:W2:Y:S01]  /*28460*/  LDL.64 R36, [R1+0x758] ;  /* 0x0007580001247983 */ /* 0x000ea20000100a00 */
[----:B-1----:R-:W-:Y:S02]  /*28470*/  MOV R38, R64 ;  /* 0x0000004000267202 */ /* 0x002fe40000000f00 */
[----:B------:R-:W-:Y:S01]  /*28480*/  MOV R46, 0x284b0 ;  /* 0x000284b0002e7802 */ /* 0x000fe20000000f00 */
[----:B--2---:R-:W-:-:S04]  /*28490*/  IMAD.WIDE R2, R37, 0x2, R28 ;  /* 0x0000000225027825 */ /* 0x004fc800078e021c */
[----:B------:R-:W-:Y:S05]  /*284a0*/  CALL.REL.NOINC `($_ZN7cutlass13device_kernelIN5flash19enable_sm80_to_sm89INS1_16FlashAttnBwdSm80INS1_25CollectiveMainloopBwdSm80ILi2ELi2EN4cute5tupleIJNS5_1CILi128EEES8_NS7_ILi64EEEEEENS_6half_tEfNS_4arch4Sm80ELb1ELb0ELb1ELb0ELb0ELb0ELb0ELb0ELi2ELi4ELi4ELi4ELb0EEENS1_21CollectiveEpilogueBwdISA_SB_SD_Li256ELb0ELb0ELi2EEENS1_25SingleTileBwdLPTSchedulerILb0ELi128ELb0EEEEEEEEEvNT_6ParamsE$_ZN4cute8smem_ptrIPN7cutlass6half_tEECI1NS_12iter_adaptorIS3_S4_EEES3_) ;  /* 0xfffe18a000007944 */ /* 0x000fea0003c3ffff */
        /* <DEDUP_REMOVED lines=9> */
[----:B-1----:R-:W-:Y:S02]  /*28540*/  MOV R3, 0x1 ;  /* 0x0000000100037802 */ /* 0x002fe40000000f00 */
[----:B------:R-:W-:Y:S02]  /*28550*/  MOV R46, 0x28570 ;  /* 0x00028570002e7802 */ /* 0x000fe40000000f00 */
[----:B--2--5:R-:W-:Y:S05]  /*28560*/  CALL.REL.NOINC `($_ZN7cutlass13device_kernelIN5flash19enable_sm80_to_sm89INS1_16FlashAttnBwdSm80INS1_25CollectiveMainloopBwdSm80ILi2ELi2EN4cute5tupleIJNS5_1CILi128EEES8_NS7_ILi64EEEEEENS_6half_tEfNS_4arch4Sm80ELb1ELb0ELb1ELb0ELb0ELb0ELb0ELb0ELi2ELi4ELi4ELi4ELb0EEENS1_21CollectiveEpilogueBwdISA_SB_SD_Li256ELb0ELb0ELi2EEENS1_25SingleTileBwdLPTSchedulerILb0ELi128ELb0EEEEEEEEEvNT_6ParamsE$_ZN4cute3eso3ESOILb1ELb0EJNS_10UnderscoreES2_iEEC2ERKS2_S5_RKi) ;  /* 0xfffdf69000007944 */ /* 0x024fea0003c3ffff */
[----:B-1----:R-:W2:Y:S01]  /*28570*/  LDL R3, [R1+0x758] ;  /* 0x0007580001037983 */ /* 0x002ea20000100800 */
[----:B------:R-:W-:Y:S01]  /*28580*/  IMAD.MOV.U32 R83, RZ, RZ, R64 ;  /* 0x000000ffff537224 */ /* 0x000fe200078e0040 */
[----:B------:R-:W-:-:S02]  /*28590*/  MOV R36, 0x285c0 ;  /* 0x000285c000247802 */ /* 0x000fc40000000f00 */
[----:B--2---:R-:W-:Y:S02]  /*285a0*/  SHF.L.U32 R3, R3, 0x2, RZ ;  /* 0x0000000203037819 */ /* 0x004fe400000006ff */
[----:B------:R-:W-:Y:S05]  /*285b0*/  CALL.REL.NOINC `($_ZN7cutlass13device_kernelIN5flash19enable_sm80_to_sm89INS1_16FlashAttnBwdSm80INS1_25CollectiveMainloopBwdSm80ILi2ELi2EN4cute5tupleIJNS5_1CILi128EEES8_NS7_ILi64EEEEEENS_6half_tEfNS_4arch4Sm80ELb1ELb0ELb1ELb0ELb0ELb0ELb0ELb0ELi2ELi4ELi4ELi4ELb0EEENS1_21CollectiveEpilogueBwdISA_SB_SD_Li256ELb0ELb0ELi2EEENS1_25SingleTileBwdLPTSchedulerILb0ELi128ELb0EEEEEEEEEvNT_6ParamsE$_ZN4cute3eso3ESOILb1ELb0EJNS_6LayoutINS_5tupleIJNS3_IJNS3_IJNS_1CILi4EEENS4_ILi2EEEEEENS4_ILi1EEEEEES6_EEENS3_IJNS3_IJNS3_IJS8_NS4_ILi32EEEEEENS4_ILi0EEEEEENS4_ILi64EEEEEEEEiEEC2ERKSH_RKi) ;  /* 0xfffdff6000007944 */ /* 0x000fea0003c3ffff */
[----:B-1----:R-:W2:Y:S01]  /*285c0*/  LDL R3, [R1+0x758] ;  /* 0x0007580001037983 */ /* 0x002ea20000100800 */
[----:B------:R-:W-:Y:S02]  /*285d0*/  MOV R83, R64 ;  /* 0x0000004000537202 */ /* 0x000fe40000000f00 */
[----:B------:R-:W-:Y:S01]  /*285e0*/  MOV R36, 0x28620 ;  /* 0x0002862000247802 */ /* 0x000fe20000000f00 */
[----:B--2---:R-:W-:-:S05]  /*285f0*/  IMAD.WIDE R2, R3, 0x2, R22 ;  /* 0x0000000203027825 */ /* 0x004fca00078e0216 */
[----:B------:R-:W-:Y:S02]  /*28600*/  MOV R38, R2 ;  /* 0x0000000200267202 */ /* 0x000fe40000000f00 */
[----:B------:R-:W-:Y:S05]  /*28610*/  CALL.REL.NOINC `($_ZN7cutlass13device_kernelIN5flash19enable_sm80_to_sm89INS1_16FlashAttnBwdSm80INS1_25CollectiveMainloopBwdSm80ILi2ELi2EN4cute5tupleIJNS5_1CILi128EEES8_NS7_ILi64EEEEEENS_6half_tEfNS_4arch4Sm80ELb1ELb0ELb1ELb0ELb0ELb0ELb0ELb0ELi2ELi4ELi4ELi4ELb0EEENS1_21CollectiveEpilogueBwdISA_SB_SD_Li256ELb0ELb0ELi2EEENS1_25SingleTileBwdLPTSchedulerILb0ELi128ELb0EEEEEEEEEvNT_6ParamsE$_ZN4cute3eso3ESOILb1ELb0EJNS_6LayoutINS_5tupleIJNS3_IJNS3_IJNS_1CILi4EEENS4_ILi2EEEEEENS4_ILi1EEEEEES6_EEENS3_IJNS3_IJNS3_IJS8_NS4_ILi32EEEEEENS4_ILi0EEEEEENS4_ILi64EEEEEEEENS_10ViewEngineIPN7cutlass6half_tEEEEEC2ERKSH_RKSM_) ;  /* 0xfffdfea000007944 */ /* 0x000fea0003c3ffff */
[----:B-1----:R1:W5:Y:S01]  /*28620*/  LDL.64 R2, [R1+0x758] ;  /* 0x0007580001027983 */ /* 0x0023620000100a00 */
[----:B------:R-:W-:-:S03]  /*28630*/  MOV R36, 0x28650 ;  /* 0x0002865000247802 */ /* 0x000fc60000000f00 */
[----:B-1---5:R-:W-:Y:S05]  /*28640*/  CALL.REL.NOINC `($_ZN7cutlass13device_kernelIN5flash19enable_sm80_to_sm89INS1_16FlashAttnBwdSm80INS1_25CollectiveMainloopBwdSm80ILi2ELi2EN4cute5tupleIJNS5_1CILi128EEES8_NS7_ILi64EEEEEENS_6half_tEfNS_4arch4Sm80ELb1ELb0ELb1ELb0ELb0ELb0ELb0ELb0ELi2ELi4ELi4ELi4ELb0EEENS1_21CollectiveEpilogueBwdISA_SB_SD_Li256ELb0ELb0ELi2EEENS1_25SingleTileBwdLPTSchedulerILb0ELi128ELb0EEEEEEEEEvNT_6ParamsE$_ZZN4cute4takeILi1ELi2ENS_5tupleIJNS1_IJNS_1CILi1EEENS2_ILi0EEEEEEiEEEEEDaRKT1_ENKUlDpRKT_E_clIJiEEEDaSD_) ;  /* 0xfffe1f2000007944 */ /* 0x022fea0003c3ffff */
[----:B------:R-:W-:Y:S02]  /*28650*/  MOV R83, R64 ;  /* 0x0000004000537202 */ /* 0x000fe40000000f00 */
[----:B------:R-:W-:Y:S02]  /*28660*/  MOV R38, 0x28680 ;  /* 0x0002868000267802 */ /* 0x000fe40000000f00 */
[----:B------:R-:W-:Y:S05]  /*28670*/  CALL.REL.NOINC `($_ZN7cutlass13device_kernelIN5flash19enable_sm80_to_sm89INS1_16FlashAttnBwdSm80INS1_25CollectiveMainloopBwdSm80ILi2ELi2EN4cute5tupleIJNS5_1CILi128EEES8_NS7_ILi64EEEEEENS_6half_tEfNS_4arch4Sm80ELb1ELb0ELb1ELb0ELb0ELb0ELb0ELb0ELi2ELi4ELi4ELi4ELb0EEENS1_21CollectiveEpilogueBwdISA_SB_SD_Li256ELb0ELb0ELi2EEENS1_25SingleTileBwdLPTSchedulerILb0ELi128ELb0EEEEEEEEEvNT_6ParamsE$_ZN4cute3eso3ESOILb1ELb0EJNS_5tupleIJNS_1CILi1EEENS3_ILi0EEEEEENS2_IJiEEEEEC2ERKS6_RKS7_) ;  /* 0xfffdfcb000007944 */ /* 0x000fea0003c3ffff */
[----:B-1----:R1:W5:Y:S01]  /*28680*/  LDL R37, [R1+0x758] ;  /* 0x0007580001257983 */ /* 0x0023620000100800 */
[----:B------:R-:W-:Y:S02]  /*28690*/  MOV R83, R64 ;  /* 0x0000004000537202 */ /* 0x000fe40000000f00 */
[----:B------:R-:W-:Y:S02]  /*286a0*/  MOV R38, 0x286c0 ;  /* 0x000286c000267802 */ /* 0x000fe40000000f00 */
[----:B-1---5:R-:W-:Y:S05]  /*286b0*/  CALL.REL.NOINC `($_ZN7cutlass13device_kernelIN5flash19enable_sm80_to_sm89INS1_16FlashAttnBwdSm80INS1_25CollectiveMainloopBwdSm80ILi2ELi2EN4cute5tupleIJNS5_1CILi128EEES8_NS7_ILi64EEEEEENS_6half_tEfNS_4arch4Sm80ELb1ELb0ELb1ELb0ELb0ELb0ELb0ELb0ELi2ELi4ELi4ELi4ELb0EEENS1_21CollectiveEpilogueBwdISA_SB_SD_Li256ELb0ELb0ELi2EEENS1_25SingleTileBwdLPTSchedulerILb0ELi128ELb0EEEEEEEEEvNT_6ParamsE$_ZN4cute5tupleIJNS0_IJNS0_IJNS_1CILi8EEENS1_ILi1EEEEEENS0_IJNS1_ILi2EEEEEEEEENS0_IJNS0_IJS3_NS1_ILi0EEEEEENS0_IJiEEEEEEEEC2ERKS7_RKSB_) ;  /* 0xfffe133000007944 */ /* 0x022fea0003c3ffff */
[----:B------:R2:W5:Y:S01]  /*286c0*/  LDL R40, [R1+0x758] ;  /* 0x0007580001287983 */ /* 0x0005620000100800 */
[----:B------:R-:W-:Y:S01]  /*286d0*/  IMAD.MOV.U32 R83, RZ, RZ, R64 ;  /* 0x000000ffff537224 */ /* 0x000fe200078e0040 */
[----:B------:R-:W-:Y:S02]  /*286e0*/  MOV R84, R63 ;  /* 0x0000003f00547202 */ /* 0x000fe40000000f00 */
[----:B------:R2:W-:Y:S01]  /*286f0*/  STL.64 [R1+0x770], R4 ;  /* 0x0007700401007387 */ /* 0x0005e20000100a00 */
[----:B------:R-:W-:-:S03]  /*28700*/  MOV R38, 0x28720 ;  /* 0x0002872000267802 */ /* 0x000fc60000000f00 */
[----:B-12--5:R-:W-:Y:S05]  /*28710*/  CALL.REL.NOINC `($_ZN7cutlass13device_kernelIN5flash19enable_sm80_to_sm89INS1_16FlashAttnBwdSm80INS1_25CollectiveMainloopBwdSm80ILi2ELi2EN4cute5tupleIJNS5_1CILi128EEES8_NS7_ILi64EEEEEENS_6half_tEfNS_4arch4Sm80ELb1ELb0ELb1ELb0ELb0ELb0ELb0ELb0ELi2ELi4ELi4ELi4ELb0EEENS1_21CollectiveEpilogueBwdISA_SB_SD_Li256ELb0ELb0ELi2EEENS1_25SingleTileBwdLPTSchedulerILb0ELi128ELb0EEEEEEEEEvNT_6ParamsE$_ZN4cute3eso3ESOILb0ELb0EJNS_6LayoutINS_5tupleIJNS3_IJNS_1CILi8EEENS4_ILi1EEEEEENS3_IJNS4_ILi2EEEEEEEEENS3_IJNS3_IJS6_NS4_ILi0EEEEEENS3_IJiEEEEEEEENS_10ViewEngineINS_8smem_ptrIPN7cutlass6half_tEEEEEEEC2ERKSF_RKSM_) ;  /* 0xfffdeb5000007944 */ /* 0x026fea0003c3ffff */
[----:B------:R2:W5:Y:S04]  /*28720*/  LDL R5, [R1+0x758] ;  /* 0x0007580001057983 */ /* 0x0005680000100800 */
[----:B------:R2:W5:Y:S01]  /*28730*/  LDL.64 R8, [R1+0x760] ;  /* 0x0007600001087983 */ /* 0x0005620000100a00 */
[----:B------:R-:W-:-:S02]  /*28740*/  MOV R83, R64 ;  /* 0x0000004000537202 */ /* 0x000fc40000000f00 */
[----:B------:R-:W-:Y:S02]  /*28750*/  MOV R38, 0x28770 ;  /* 0x0002877000267802 */ /* 0x000fe40000000f00 */
[----:B-12--5:R-:W-:Y:S05]  /*28760*/  CALL.REL.NOINC `($_ZN7cutlass13device_kernelIN5flash19enable_sm80_to_sm89INS1_16FlashAttnBwdSm80INS1_25CollectiveMainloopBwdSm80ILi2ELi2EN4cute5tupleIJNS5_1CILi128EEES8_NS7_ILi64EEEEEENS_6half_tEfNS_4arch4Sm80ELb1ELb0ELb1ELb0ELb0ELb0ELb0ELb0ELi2ELi4ELi4ELi4ELb0EEENS1_21CollectiveEpilogueBwdISA_SB_SD_Li256ELb0ELb0ELi2EEENS1_25SingleTileBwdLPTSchedulerILb0ELi128ELb0EEEEEEEEEvNT_6ParamsE$_ZN4cute3eso3ESOILb1ELb0EJNS_6LayoutINS_5tupleIJNS3_IJNS3_IJNS_1CILi4EEENS4_ILi2EEEEEENS4_ILi1EEEEEENS3_IJS6_EEEEEENS3_IJNS3_IJNS3_IJS8_NS4_ILi32EEEEEENS4_ILi0EEEEEENS3_IJNS4_ILi64EEEEEEEEEEENS_10ViewEngineIPN7cutlass6half_tEEEEEC2ERKSJ_RKSO_) ;  /* 0xfffdfd1000007944 */ /* 0x026fea0003c3ffff */
[----:B-1----:R1:W5:Y:S01]  /*28770*/  LDL.64 R2, [R1+0x758] ;  /* 0x0007580001027983 */ /* 0x0023620000100a00 */
[----:B------:R-:W-:Y:S02]  /*28780*/  MOV R83, R64 ;  /* 0x0000004000537202 */ /* 0x000fe40000000f00 */
[----:B------:R-:W-:Y:S02]  /*28790*/  MOV R38, 0x287b0 ;  /* 0x000287b000267802 */ /* 0x000fe40000000f00 */
[----:B-1---5:R-:W-:Y:S05]  /*287a0*/  CALL.REL.NOINC `($_ZN7cutlass13device_kernelIN5flash19enable_sm80_to_sm89INS1_16FlashAttnBwdSm80INS1_25CollectiveMainloopBwdSm80ILi2ELi2EN4cute5tupleIJNS5_1CILi128EEES8_NS7_ILi64EEEEEENS_6half_tEfNS_4arch4Sm80ELb1ELb0ELb1ELb0ELb0ELb0ELb0ELb0ELi2ELi4ELi4ELi4ELb0EEENS1_21CollectiveEpilogueBwdISA_SB_SD_Li256ELb0ELb0ELi2EEENS1_25SingleTileBwdLPTSchedulerILb0ELi128ELb0EEEEEEEEEvNT_6ParamsE$_ZN4cute3eso3ESOILb1ELb0EJNS_6LayoutINS_5tupleIJNS3_IJNS3_IJNS3_IJNS_1CILi4EEENS4_ILi2EEEEEENS4_ILi1EEEEEES8_EEENS3_IJNS3_IJNS3_IJS8_S8_EEES8_EEES6_EEEEEENS3_IJNS3_IJNS3_IJNS3_IJS8_NS4_ILi32EEEEEENS4_ILi0EEEEEESH_EEENS3_IJNS3_IJNS3_IJSH_SH_EEESH_EEENS4_ILi64EEEEEEEEEEENS_10ViewEngineIPN7cutlass6half_tEEEEEC2ERKSP_RKSU_) ;  /* 0xfffdfbc000007944 */ /* 0x022fea0003c3ffff */
[----:B-1----:R1:W5:Y:S01]  /*287b0*/  LDL.64 R2, [R1+0x758] ;  /* 0x0007580001027983 */ /* 0x0023620000100a00 */
[----:B------:R-:W-:Y:S02]  /*287c0*/  MOV R84, R64 ;  /* 0x0000004000547202 */ /* 0x000fe40000000f00 */
[----:B------:R-:W-:Y:S02]  /*287d0*/  MOV R6, 0x287f0 ;  /* 0x000287f000067802 */ /* 0x000fe40000000f00 */
[----:B-1---5:R-:W-:Y:S05]  /*287e0*/  CALL.REL.NOINC `($_ZN7cutlass13device_kernelIN5flash19enable_sm80_to_sm89INS1_16FlashAttnBwdSm80INS1_25CollectiveMainloopBwdSm80ILi2ELi2EN4cute5tupleIJNS5_1CILi128EEES8_NS7_ILi64EEEEEENS_6half_tEfNS_4arch4Sm80ELb1ELb0ELb1ELb0ELb0ELb0ELb0ELb0ELi2ELi4ELi4ELi4ELb0EEENS1_21CollectiveEpilogueBwdISA_SB_SD_Li256ELb0ELb0ELi2EEENS1_25SingleTileBwdLPTSchedulerILb0ELi128ELb0EEEEEEEEEvNT_6ParamsE$_ZN4cute5tupleIJNS0_IJNS_1CILi2EEEEEENS0_IJiEEEEEC2ERKS3_RKS4_) ;  /* 0xfffe139000007944 */ /* 0x022fea0003c3ffff */
[----:B------:R-:W2:Y:S01]  /*287f0*/  LDL R6, [R1+0x758] ;  /* 0x0007580001067983 */ /* 0x000ea20000100800 */
[----:B------:R-:W-:Y:S02]  /*28800*/  MOV R83, R63 ;  /* 0x0000003f00537202 */ /* 0x000fe40000000f00 */
[----:B-1----:R-:W-:Y:S01]  /*28810*/  MOV R4, 0x28840 ;  /* 0x0002884000047802 */ /* 0x002fe20000000f00 */
[----:B--2---:R1:W-:Y:S04]  /*28820*/  STL [R1+0x770], R6 ;  /* 0x0007700601007387 */ /* 0x0043e80000100800 */
[----:B-1----:R-:W-:Y:S05]  /*28830*/  CALL.REL.NOINC `($_ZN7cutlass13device_kernelIN5flash19enable_sm80_to_sm89INS1_16FlashAttnBwdSm80INS1_25CollectiveMainloopBwdSm80ILi2ELi2EN4cute5tupleIJNS5_1CILi128EEES8_NS7_ILi64EEEEEENS_6half_tEfNS_4arch4Sm80ELb1ELb0ELb1ELb0ELb0ELb0ELb0ELb0ELi2ELi4ELi4ELi4ELb0EEENS1_21CollectiveEpilogueBwdISA_SB_SD_Li256ELb0ELb0ELi2EEENS1_25SingleTileBwdLPTSchedulerILb0ELi128ELb0EEEEEEEEEvNT_6ParamsE$_ZZN4cute14logical_divideINS_5tupleIJNS1_IJNS_1CILi8EEENS2_ILi1EEEEEENS1_IJNS2_ILi2EEEEEEEEENS1_IJNS1_IJS4_NS2_ILi0EEEEEENS1_IJiEEEEEENS1_IJS5_NS_6LayoutIS4_S9_EEEEEEEDaRKNSD_IT_T0_EERKT1_ENKUlRKT_RKT0_E_clINSD_IS7_SB_EESE_EEDaSQ_ST_) ;  /* 0xfffe1c0000007944 */ /* 0x002fea0003c3ffff */
[----:B------:R-:W-:Y:S02]  /*28840*/  MOV R4, R64 ;  /* 0x0000004000047202 */ /* 0x000fe40000000f00 */
[----:B------:R-:W-:-:S02]  /*28850*/  MOV R6, 0x28870 ;  /* 0x0002887000067802 */ /* 0x000fc40000000f00 */
[----:B-----5:R-:W-:Y:S05]  /*28860*/  CALL.REL.NOINC `($_ZN7cutlass13device_kernelIN5flash19enable_sm80_to_sm89INS1_16FlashAttnBwdSm80INS1_25CollectiveMainloopBwdSm80ILi2ELi2EN4cute5tupleIJNS5_1CILi128EEES8_NS7_ILi64EEEEEENS_6half_tEfNS_4arch4Sm80ELb1ELb0ELb1ELb0ELb0ELb0ELb0ELb0ELi2ELi4ELi4ELi4ELb0EEENS1_21CollectiveEpilogueBwdISA_SB_SD_Li256ELb0ELb0ELi2EEENS1_25SingleTileBwdLPTSchedulerILb0ELi128ELb0EEEEEEEEEvNT_6ParamsE$_ZN4cute3eso3ESOILb1ELb0EJNS_5tupleIJNS2_IJNS_1CILi1EEENS3_ILi0EEEEEENS2_IJS5_S5_EEEEEENS2_IJS5_iEEEEEC2ERKS8_RKS9_) ;  /* 0xfffdfa0000007944 */ /* 0x020fea0003c3ffff */
[----:B-1----:R1:W5:Y:S01]  /*28870*/  LDL R5, [R1+0x758] ;  /* 0x0007580001057983 */ /* 0x0023620000100800 */
[----:B------:R-:W-:-:S02]  /*28880*/  MOV R84, R64 ;  /* 0x0000004000547202 */ /* 0x000fc40000000f00 */
[----:B------:R-:W-:Y:S02]  /*28890*/  MOV R6, 0x288b0 ;  /* 0x000288b000067802 */ /* 0x000fe40000000f00 */
[----:B-1---5:R-:W-:Y:S05]  /*288a0*/  CALL.REL.NOINC `($_ZN7cutlass13device_kernelIN5flash19enable_sm80_to_sm89INS1_16FlashAttnBwdSm80INS1_25CollectiveMainloopBwdSm80ILi2ELi2EN4cute5tupleIJNS5_1CILi128EEES8_NS7_ILi64EEEEEENS_6half_tEfNS_4arch4Sm80ELb1ELb0ELb1ELb0ELb0ELb0ELb0ELb0ELi2ELi4ELi4ELi4ELb0EEENS1_21CollectiveEpilogueBwdISA_SB_SD_Li256ELb0ELb0ELi2EEENS1_25SingleTileBwdLPTSchedulerILb0ELi128ELb0EEEEEEEEEvNT_6ParamsE$_ZN4cute5tupleIJNS0_IJNS0_IJNS0_IJNS_1CILi8EEENS1_ILi1EEEEEENS0_IJS3_S3_EEEEEENS0_IJS3_NS1_ILi2EEEEEEEEENS0_IJNS0_IJNS0_IJS3_NS1_ILi0EEEEEENS0_IJSA_SA_EEEEEENS0_IJSA_iEEEEEEEEC2ERKS9_RKSF_) ;  /* 0xfffe0eb000007944 */ /* 0x022fea0003c3ffff */
[----:B-1----:R1:W5:Y:S01]  /*288b0*/  LDL R5, [R1+0x758] ;  /* 0x0007580001057983 */ /* 0x0023620000100800 */
[----:B------:R-:W-:Y:S02]  /*288c0*/  MOV R4, R64 ;  /* 0x0000004000047202 */ /* 0x000fe40000000f00 */
[----:B------:R-:W-:Y:S02]  /*288d0*/  MOV R6, 0x288f0 ;  /* 0x000288f000067802 */ /* 0x000fe40000000f00 */
[----:B-1---5:R-:W-:Y:S05]  /*288e0*/  CALL.REL.NOINC `($_ZN7cutlass13device_kernelIN5flash19enable_sm80_to_sm89INS1_16FlashAttnBwdSm80INS1_25CollectiveMainloopBwdSm80ILi2ELi2EN4cute5tupleIJNS5_1CILi128EEES8_NS7_ILi64EEEEEENS_6half_tEfNS_4arch4Sm80ELb1ELb0ELb1ELb0ELb0ELb0ELb0ELb0ELi2ELi4ELi4ELi4ELb0EEENS1_21CollectiveEpilogueBwdISA_SB_SD_Li256ELb0ELb0ELi2EEENS1_25SingleTileBwdLPTSchedulerILb0ELi128ELb0EEEEEEEEEvNT_6ParamsE$_ZN4cute3eso3ESOILb1ELb0EJNS_5tupleIJNS2_IJNS_1CILi1EEENS3_ILi0EEEEEENS2_IJS5_S5_EEEEEENS2_IJS5_iEEEEEC2ERKS8_RKS9_) ;  /* 0xfffdf98000007944 */ /* 0x022fea0003c3ffff */
[----:B-1----:R1:W5:Y:S01]  /*288f0*/  LDL R5, [R1+0x758] ;  /* 0x0007580001057983 */ /* 0x0023620000100800 */
[----:B------:R-:W-:Y:S02]  /*28900*/  MOV R83, R64 ;  /* 0x0000004000537202 */ /* 0x000fe40000000f00 */
[----:B------:R-:W-:Y:S02]  /*28910*/  MOV R6, 0x28930 ;  /* 0x0002893000067802 */ /* 0x000fe40000000f00 */
[----:B-1---5:R-:W-:Y:S05]  /*28920*/  CALL.REL.NOINC `($_ZN7cutlass13device_kernelIN5flash19enable_sm80_to_sm89INS1_16FlashAttnBwdSm80INS1_25CollectiveMainloopBwdSm80ILi2ELi2EN4cute5tupleIJNS5_1CILi128EEES8_NS7_ILi64EEEEEENS_6half_tEfNS_4arch4Sm80ELb1ELb0ELb1ELb0ELb0ELb0ELb0ELb0ELi2ELi4ELi4ELi4ELb0EEENS1_21CollectiveEpilogueBwdISA_SB_SD_Li256ELb0ELb0ELi2EEENS1_25SingleTileBwdLPTSchedulerILb0ELi128ELb0EEEEEEEEEvNT_6ParamsE$_ZN4cute3eso3ESOILb1ELb0EJNS_5tupleIJNS_1CILi0EEES4_EEEiEEC2ERKS5_RKi) ;  /* 0xfffdf9c000007944 */ /* 0x022fea0003c3ffff */
[----:B-1----:R1:W5:Y:S01]  /*28930*/  LDL R5, [R1+0x758] ;  /* 0x0007580001057983 */ /* 0x0023620000100800 */
[----:B------:R-:W-:Y:S02]  /*28940*/  MOV R83, R64 ;  /* 0x0000004000537202 */ /* 0x000fe40000000f00 */
[----:B------:R-:W-:Y:S02]  /*28950*/  MOV R6, 0x28970 ;  /* 0x0002897000067802 */ /* 0x000fe40000000f00 */
[----:B-1---5:R-:W-:Y:S05]  /*28960*/  CALL.REL.NOINC `($_ZN7cutlass13device_kernelIN5flash19enable_sm80_to_sm89INS1_16FlashAttnBwdSm80INS1_25CollectiveMainloopBwdSm80ILi2ELi2EN4cute5tupleIJNS5_1CILi128EEES8_NS7_ILi64EEEEEENS_6half_tEfNS_4arch4Sm80ELb1ELb0ELb1ELb0ELb0ELb0ELb0ELb0ELi2ELi4ELi4ELi4ELb0EEENS1_21CollectiveEpilogueBwdISA_SB_SD_Li256ELb0ELb0ELi2EEENS1_25SingleTileBwdLPTSchedulerILb0ELi128ELb0EEEEEEEEEvNT_6ParamsE$_ZN4cute3eso3ESOILb1ELb0EJNS_5tupleIJNS2_IJNS_1CILi1EEENS3_ILi0EEEEEES5_EEENS2_IJNS2_IJS5_S5_EEEiEEEEEC2ERKS7_RKS9_) ;  /* 0xfffdf94000007944 */ /* 0x022fea0003c3ffff */
[----:B-1----:R1:W5:Y:S01]  /*28970*/  LDL R5, [R1+0x758] ;  /* 0x0007580001057983 */ /* 0x0023620000100800 */
[----:B------:R-:W-:-:S02]  /*28980*/  MOV R83, R64 ;  /* 0x0000004000537202 */ /* 0x000fc40000000f00 */
[----:B------:R-:W-:Y:S02]  /*28990*/  MOV R6, 0x289b0 ;  /* 0x000289b000067802 */ /* 0x000fe40000000f00 */
[----:B-1---5:R-:W-:Y:S05]  /*289a0*/  CALL.REL.NOINC `($_ZN7cutlass13device_kernelIN5flash19enable_sm80_to_sm89INS1_16FlashAttnBwdSm80INS1_25CollectiveMainloopBwdSm80ILi2ELi2EN4cute5tupleIJNS5_1CILi128EEES8_NS7_ILi64EEEEEENS_6half_tEfNS_4arch4Sm80ELb1ELb0ELb1ELb0ELb0ELb0ELb0ELb0ELi2ELi4ELi4ELi4ELb0EEENS1_21CollectiveEpilogueBwdISA_SB_SD_Li256ELb0ELb0ELi2EEENS1_25SingleTileBwdLPTSchedulerILb0ELi128ELb0EEEEEEEEEvNT_6ParamsE$_ZN4cute5tupleIJNS0_IJNS0_IJNS0_IJNS_1CILi8EEENS1_ILi1EEEEEES3_EEENS0_IJNS0_IJS3_S3_EEENS1_ILi2EEEEEEEEENS0_IJNS0_IJNS0_IJS3_NS1_ILi0EEEEEESA_EEENS0_IJNS0_IJSA_SA_EEEiEEEEEEEEC2ERKS9_RKSF_) ;  /* 0xfffe0df000007944 */ /* 0x022fea0003c3ffff */
[----:B------:R2:W5:Y:S01]  /*289b0*/  LDL R10, [R1+0x758] ;  /* 0x00075800010a7983 */ /* 0x0005620000100800 */
[----:B------:R-:W-:Y:S01]  /*289c0*/  IMAD.MOV.U32 R83, RZ, RZ, R64 ;  /* 0x000000ffff537224 */ /* 0x000fe200078e0040 */
[----:B------:R-:W-:Y:S02]  /*289d0*/  MOV R84, R63 ;  /* 0x0000003f00547202 */ /* 0x000fe40000000f00 */
[----:B------:R2:W-:Y:S01]  /*289e0*/  STL.64 [R1+0x770], R8 ;  /* 0x0007700801007387 */ /* 0x0005e20000100a00 */
[----:B------:R-:W-:-:S03]  /*289f0*/  MOV R6, 0x28a10 ;  /* 0x00028a1000067802 */ /* 0x000fc60000000f00 */
[----:B-12--5:R-:W-:Y:S05]  /*28a00*/  CALL.REL.NOINC `($_ZN7cutlass13device_kernelIN5flash19enable_sm80_to_sm89INS1_16FlashAttnBwdSm80INS1_25CollectiveMainloopBwdSm80ILi2ELi2EN4cute5tupleIJNS5_1CILi128EEES8_NS7_ILi64EEEEEENS_6half_tEfNS_4arch4Sm80ELb1ELb0ELb1ELb0ELb0ELb0ELb0ELb0ELi2ELi4ELi4ELi4ELb0EEENS1_21CollectiveEpilogueBwdISA_SB_SD_Li256ELb0ELb0ELi2EEENS1_25SingleTileBwdLPTSchedulerILb0ELi128ELb0EEEEEEEEEvNT_6ParamsE$_ZN4cute3eso3ESOILb0ELb0EJNS_6LayoutINS_5tupleIJNS3_IJNS3_IJNS_1CILi8EEENS4_ILi1EEEEEES6_EEENS3_IJNS3_IJS6_S6_EEENS4_ILi2EEEEEEEEENS3_IJNS3_IJNS3_IJS6_NS4_ILi0EEEEEESD_EEENS3_IJNS3_IJSD_SD_EEEiEEEEEEEENS_10ViewEngineINS_8smem_ptrIPN7cutlass6half_tEEEEEEEC2ERKSJ_RKSQ_) ;  /* 0xfffde2f000007944 */ /* 0x026fea0003c3ffff */
[----:B------:R2:W5:Y:S04]  /*28a10*/  LDL R6, [R1+0x758] ;  /* 0x0007580001067983 */ /* 0x0005680000100800 */
        /* <DEDUP_REMOVED lines=155> */
[----:B------:R-:W-:Y:S05]  /*293d0*/  CALL.REL.NOINC `($_ZN7cutlass13device_kernelIN5flash19enable_sm80_to_sm89INS1_16FlashAttnBwdSm80INS1_25CollectiveMainloopBwdSm80ILi2ELi2EN4cute5tupleIJNS5_1CILi128EEES8_NS7_ILi64EEEEEENS_6half_tEfNS_4arch4Sm80ELb1ELb0ELb1ELb0ELb0ELb0ELb0ELb0ELi2ELi4ELi4ELi4ELb0EEENS1_21CollectiveEpilogueBwdISA_SB_SD_Li256ELb0ELb0ELi2EEENS1_25SingleTileBwdLPTSchedulerILb0ELi128ELb0EEEEEEEEEvNT_6ParamsE$_ZN4cute3eso3ESOILb1ELb0EJNS_6LayoutINS_5tupleIJNS3_IJNS_1CILi2EEES5_S5_EEES5_EEENS3_IJNS3_IJNS4_ILi1EEES5_NS4_ILi4EEEEEENS4_ILi64EEEEEEEEiEEC2ERKSD_RKi) ;  /* 0xfffdfa1000007944 */ /* 0x000fea0003c3ffff */
[----:B-1----:R-:W2:Y:S01]  /*293e0*/  LDL R3, [R1+0x758] ;  /* 0x0007580001037983 */ /* 0x002ea20000100800 */
[----:B------:R-:W-:Y:S01]  /*293f0*/  MOV R4, 0x29430 ;  /* 0x0002943000047802 */ /* 0x000fe20000000f00 */
[----:B--2---:R-:W-:-:S05]  /*29400*/  IMAD.WIDE R2, R3, 0x2, R30 ;  /* 0x0000000203027825 */ /* 0x004fca00078e021e */
[----:B------:R-:W-:Y:S02]  /*29410*/  MOV R6, R2 ;  /* 0x0000000200067202 */ /* 0x000fe40000000f00 */
[----:B------:R-:W-:Y:S05]  /*29420*/  CALL.REL.NOINC `($_ZN7cutlass13device_kernelIN5flash19enable_sm80_to_sm89INS1_16FlashAttnBwdSm80INS1_25CollectiveMainloopBwdSm80ILi2ELi2EN4cute5tupleIJNS5_1CILi128EEES8_NS7_ILi64EEEEEENS_6half_tEfNS_4arch4Sm80ELb1ELb0ELb1ELb0ELb0ELb0ELb0ELb0ELi2ELi4ELi4ELi4ELb0EEENS1_21CollectiveEpilogueBwdISA_SB_SD_Li256ELb0ELb0ELi2EEENS1_25SingleTileBwdLPTSchedulerILb0ELi128ELb0EEEEEEEEEvNT_6ParamsE$_ZN4cute3eso3ESOILb1ELb0EJNS_6LayoutINS_5tupleIJNS3_IJNS_1CILi2EEES5_S5_EEES5_EEENS3_IJNS3_IJNS4_ILi1EEES5_NS4_ILi4EEEEEENS4_ILi64EEEEEEEENS_10ViewEngineIPN7cutlass6half_tEEEEEC2ERKSD_RKSI_) ;  /* 0xfffdf97000007944 */ /* 0x000fea0003c3ffff */
[----:B------:R2:W5:Y:S01]  /*29430*/  LDL.64 R34, [R1+0x758] ;  /* 0x0007580001227983 */ /* 0x0005620000100a00 */
[----:B------:R-:W-:Y:S01]  /*29440*/  IMAD.MOV.U32 R83, RZ, RZ, R64 ;  /* 0x000000ffff537224 */ /* 0x000fe200078e0040 */
[----:B------:R-:W-:Y:S02]  /*29450*/  MOV R3, RZ ;  /* 0x000000ff00037202 */ /* 0x000fe40000000f00 */
[----:B------:R-:W-:Y:S02]  /*29460*/  MOV R46, 0x29480 ;  /* 0x00029480002e7802 */ /* 0x000fe40000000f00 */
[----:B-12--5:R-:W-:Y:S05]  /*29470*/  CALL.REL.NOINC `($_ZN7cutlass13device_kernelIN5flash19enable_sm80_to_sm89INS1_16FlashAttnBwdSm80INS1_25CollectiveMainloopBwdSm80ILi2ELi2EN4cute5tupleIJNS5_1CILi128EEES8_NS7_ILi64EEEEEENS_6half_tEfNS_4arch4Sm80ELb1ELb0ELb1ELb0ELb0ELb0ELb0ELb0ELi2ELi4ELi4ELi4ELb0EEENS1_21CollectiveEpilogueBwdISA_SB_SD_Li256ELb0ELb0ELi2EEENS1_25SingleTileBwdLPTSchedulerILb0ELi128ELb0EEEEEEEEEvNT_6ParamsE$_ZN4cute3eso3ESOILb1ELb0EJNS_10UnderscoreES2_iEEC2ERKS2_S5_RKi) ;  /* 0xfffde78000007944 */ /* 0x026fea0003c3ffff */
[----:B-1----:R-:W2:Y:S01]  /*29480*/  LDL R3, [R1+0x758] ;  /* 0x0007580001037983 */ /* 0x002ea20000100800 */
[----:B------:R-:W-:Y:S02]  /*29490*/  MOV R4, 0x294c0 ;  /* 0x000294c000047802 */ /* 0x000fe40000000f00 */
[----:B--2---:R-:W-:Y:S02]  /*294a0*/  SHF.L.U32 R3, R3, 0x2, RZ ;  /* 0x0000000203037819 */ /* 0x004fe400000006ff */
[----:B------:R-:W-:Y:S05]  /*294b0*/  CALL.REL.NOINC `($_ZN7cutlass13device_kernelIN5flash19enable_sm80_to_sm89INS1_16FlashAttnBwdSm80INS1_25CollectiveMainloopBwdSm80ILi2ELi2EN4cute5tupleIJNS5_1CILi128EEES8_NS7_ILi64EEEEEENS_6half_tEfNS_4arch4Sm80ELb1ELb0ELb1ELb0ELb0ELb0ELb0ELb0ELi2ELi4ELi4ELi4ELb0EEENS1_21CollectiveEpilogueBwdISA_SB_SD_Li256ELb0ELb0ELi2EEENS1_25SingleTileBwdLPTSchedulerILb0ELi128ELb0EEEEEEEEEvNT_6ParamsE$_ZN4cute3eso3ESOILb1ELb0EJNS_6LayoutINS_5tupleIJNS3_IJNS_1CILi2EEES5_EEES6_EEENS3_IJNS3_IJNS4_ILi1EEES5_EEENS3_IJNS4_ILi32EEENS4_ILi64EEEEEEEEEEEiEEC2ERKSE_RKi) ;  /* 0xfffdf81000007944 */ /* 0x000fea0003c3ffff */
[----:B-1----:R-:W2:Y:S01]  /*294c0*/  LDL R3, [R1+0x758] ;  /* 0x0007580001037983 */ /* 0x002ea20000100800 */
[----:B------:R-:W-:Y:S01]  /*294d0*/  MOV R4, 0x29510 ;  /* 0x0002951000047802 */ /* 0x000fe20000000f00 */
[----:B--2---:R-:W-:-:S05]  /*294e0*/  IMAD.WIDE R2, R3, 0x2, R20 ;  /* 0x0000000203027825 */ /* 0x004fca00078e0214 */
[----:B------:R-:W-:Y:S02]  /*294f0*/  MOV R6, R2 ;  /* 0x0000000200067202 */ /* 0x000fe40000000f00 */
[----:B------:R-:W-:Y:S05]  /*29500*/  CALL.REL.NOINC `($_ZN7cutlass13device_kernelIN5flash19enable_sm80_to_sm89INS1_16FlashAttnBwdSm80INS1_25CollectiveMainloopBwdSm80ILi2ELi2EN4cute5tupleIJNS5_1CILi128EEES8_NS7_ILi64EEEEEENS_6half_tEfNS_4arch4Sm80ELb1ELb0ELb1ELb0ELb0ELb0ELb0ELb0ELi2ELi4ELi4ELi4ELb0EEENS1_21CollectiveEpilogueBwdISA_SB_SD_Li256ELb0ELb0ELi2EEENS1_25SingleTileBwdLPTSchedulerILb0ELi128ELb0EEEEEEEEEvNT_6ParamsE$_ZN4cute3eso3ESOILb1ELb0EJNS_6LayoutINS_5tupleIJNS3_IJNS_1CILi2EEES5_EEES6_EEENS3_IJNS3_IJNS4_ILi1EEES5_EEENS3_IJNS4_ILi32EEENS4_ILi64EEEEEEEEEEENS_10ViewEngineIPN7cutlass6half_tEEEEEC2ERKSE_RKSJ_) ;  /* 0xfffdf77000007944 */ /* 0x000fea0003c3ffff */
[----:B------:R2:W5:Y:S04]  /*29510*/  LDL.64 R40, [R1+0x758] ;  /* 0x0007580001287983 */ /* 0x0005680000100a00 */
[----:B------:R2:W-:Y:S02]  /*29520*/  STL [R1+0x770], RZ ;  /* 0x000770ff01007387 */ /* 0x0005e40000100800 */
.L_x_4118:
        /* <DEDUP_REMOVED lines=640> */
[----:B------:R-:W-:Y:S02]  /*2bd30*/  MOV R4, R30 ;  /* 0x0000001e00047202 */ /* 0x000fe40000000f00 */
[----:B------:R-:W-:-:S05]  /*2bd40*/  MOV R5, R31 ;  /* 0x0000001f00057202 */ /* 0x000fca0000000f00 */
[----:B--2---:R-:W-:Y:S01]  /*2bd50*/  IMAD.WIDE R2, R2, 0x2, R4 ;  /* 0x0000000202027825 */ /* 0x004fe200078e0204 */
[----:B------:R-:W-:-:S04]  /*2bd60*/  MOV R4, 0x2bd90 ;  /* 0x0002bd9000047802 */ /* 0x000fc80000000f00 */
[----:B------:R-:W-:Y:S02]  /*2bd70*/  MOV R6, R2 ;  /* 0x0000000200067202 */ /* 0x000fe40000000f00 */
[----:B------:R-:W-:Y:S05]  /*2bd80*/  CALL.REL.NOINC `($_ZN7cutlass13device_kernelIN5flash19enable_sm80_to_sm89INS1_16FlashAttnBwdSm80INS1_25CollectiveMainloopBwdSm80ILi2ELi2EN4cute5tupleIJNS5_1CILi128EEES8_NS7_ILi64EEEEEENS_6half_tEfNS_4arch4Sm80ELb1ELb0ELb1ELb0ELb0ELb0ELb0ELb0ELi2ELi4ELi4ELi4ELb0EEENS1_21CollectiveEpilogueBwdISA_SB_SD_Li256ELb0ELb0ELi2EEENS1_25SingleTileBwdLPTSchedulerILb0ELi128ELb0EEEEEEEEEvNT_6ParamsE$_ZN4cute3eso3ESOILb1ELb0EJNS_6LayoutINS_5tupleIJNS3_IJNS_1CILi2EEES5_S5_EEES5_EEENS3_IJNS3_IJNS4_ILi1EEES5_NS4_ILi4EEEEEENS4_ILi64EEEEEEEENS_10ViewEngineIPN7cutlass6half_tEEEEEC2ERKSD_RKSI_) ;  /* 0xfffdd01000007944 */ /* 0x000fea0003c3ffff */
[----:B------:R2:W5:Y:S01]  /*2bd90*/  LDL.64 R34, [R1+0x758] ;  /* 0x0007580001227983 */ /* 0x0005620000100a00 */
[----:B------:R-:W-:Y:S01]  /*2bda0*/  IMAD.MOV.U32 R83, RZ, RZ, R64 ;  /* 0x000000ffff537224 */ /* 0x000fe200078e0040 */
[----:B------:R-:W-:Y:S02]  /*2bdb0*/  MOV R3, 0x1 ;  /* 0x0000000100037802 */ /* 0x000fe40000000f00 */
        /* <DEDUP_REMOVED lines=13> */
.L_x_4119:
        /* <DEDUP_REMOVED lines=660> */
.L_x_4120:
        /* <DEDUP_REMOVED lines=202> */
[----:B------:R-:W-:Y:S05]  /*2f470*/  CALL.REL.NOINC `($_ZN7cutlass13device_kernelIN5flash19enable_sm80_to_sm89INS1_16FlashAttnBwdSm80INS1_25CollectiveMainloopBwdSm80ILi2ELi2EN4cute5tupleIJNS5_1CILi128EEES8_NS7_ILi64EEEEEENS_6half_tEfNS_4arch4Sm80ELb1ELb0ELb1ELb0ELb0ELb0ELb0ELb0ELi2ELi4ELi4ELi4ELb0EEENS1_21CollectiveEpilogueBwdISA_SB_SD_Li256ELb0ELb0ELi2EEENS1_25SingleTileBwdLPTSchedulerILb0ELi128ELb0EEEEEEEEEvNT_6ParamsE$_ZN4cute3eso3ESOILb1ELb0EJNS_10UnderscoreES2_iEEC2ERKS2_S5_RKi) ;  /* 0xfffd878000007944 */ /* 0x000fea0003c3ffff */
        /* <DEDUP_REMOVED lines=459> */
.L_x_4121:
        /* <DEDUP_REMOVED lines=662> */
.L_x_4122:
        /* <DEDUP_REMOVED lines=662> */
.L_x_4123:
        /* <DEDUP_REMOVED lines=623> */
[----:B------:R-:W-:Y:S02]  /*38ae0*/  MOV R6, 0x38b00 ;  /* 0x00038b0000067802 */ /* 0x000fe40000000f00 */
[----:B-12--5:R-:W-:Y:S05]  /*38af0*/  CALL.REL.NOINC `($_ZN7cutlass13device_kernelIN5flash19enable_sm80_to_sm89INS1_16FlashAttnBwdSm80INS1_25CollectiveMainloopBwdSm80ILi2ELi2EN4cute5tupleIJNS5_1CILi128EEES8_NS7_ILi64EEEEEENS_6half_tEfNS_4arch4Sm80ELb1ELb0ELb1ELb0ELb0ELb0ELb0ELb0ELi2ELi4ELi4ELi4ELb0EEENS1_21CollectiveEpilogueBwdISA_SB_SD_Li256ELb0ELb0ELi2EEENS1_25SingleTileBwdLPTSchedulerILb0ELi128ELb0EEEEEEEEEvNT_6ParamsE$_ZN4cute3eso3ESOILb1ELb0EJNS_6LayoutINS_5tupleIJNS3_IJNS3_IJNS_1CILi2EEES5_EEENS4_ILi1EEEEEEEEENS3_IJNS3_IJNS3_IJS7_NS4_ILi16EEEEEENS4_ILi0EEEEEEEEEEENS_10ViewEngineIPjEEEEC2ERKSF_RKSI_) ;  /* 0xfffcf8b000007944 */ /* 0x026fea0003c3ffff */
        /* <DEDUP_REMOVED lines=37> */
.L_x_4124:
        /* <DEDUP_REMOVED lines=202> */
[----:B------:R-:W-:Y:S05]  /*399f0*/  CALL.REL.NOINC `($_ZN7cutlass13device_kernelIN5flash19enable_sm80_to_sm89INS1_16FlashAttnBwdSm80INS1_25CollectiveMainloopBwdSm80ILi2ELi2EN4cute5tupleIJNS5_1CILi128EEES8_NS7_ILi64EEEEEENS_6half_tEfNS_4arch4Sm80ELb1ELb0ELb1ELb0ELb0ELb0ELb0ELb0ELi2ELi4ELi4ELi4ELb0EEENS1_21CollectiveEpilogueBwdISA_SB_SD_Li256ELb0ELb0ELi2EEENS1_25SingleTileBwdLPTSchedulerILb0ELi128ELb0EEEEEEEEEvNT_6ParamsE$_ZN4cute3eso3ESOILb1ELb0EJNS_10UnderscoreES2_iEEC2ERKS2_S5_RKi) ;  /* 0xfffce20000007944 */ /* 0x000fea0003c3ffff */
        /* <DEDUP_REMOVED lines=25> */
.L_x_4125:
        /* <DEDUP_REMOVED lines=244> */
[----:B--2--5:R-:W-:Y:S05]  /*3aad0*/  CALL.REL.NOINC `($_ZN7cutlass13device_kernelIN5flash19enable_sm80_to_sm89INS1_16FlashAttnBwdSm80INS1_25CollectiveMainloopBwdSm80ILi2ELi2EN4cute5tupleIJNS5_1CILi128EEES8_NS7_ILi64EEEEEENS_6half_tEfNS_4arch4Sm80ELb1ELb0ELb1ELb0ELb0ELb0ELb0ELb0ELi2ELi4ELi4ELi4ELb0EEENS1_21CollectiveEpilogueBwdISA_SB_SD_Li256ELb0ELb0ELi2EEENS1_25SingleTileBwdLPTSchedulerILb0ELi128ELb0EEEEEEEEEvNT_6ParamsE$_ZZZN5flash25CollectiveMainloopBwdSm80ILi2ELi2EN4cute5tupleIJNS1_1CILi128EEES4_NS3_ILi64EEEEEEN7cutlass6half_tEfNS7_4arch4Sm80ELb1ELb0ELb1ELb0ELb0ELb0ELb0ELb0ELi2ELi4ELi4ELi4ELb0EE3mmaINS_16FlashAttnBwdSm80ISB_NS_21CollectiveEpilogueBwdIS6_S8_SA_Li256ELb0ELb0ELi2EEENS_25SingleTileBwdLPTSchedulerILb0ELi128ELb0EEEE13SharedStorageENS1_6TensorINS1_11ArrayEngineIfLm32EEENS1_6LayoutINS2_IJNS2_IJNS3_ILi2EEESO_EEESO_NS3_ILi4EEEEEENS2_IJNS2_IJNS3_ILi1EEESO_EEESQ_NS3_ILi8EEEEEEEEEEEEbRKNSB_6ParamsERT0_S12_iNS2_IJiiiEEERT_ENKUliT_E_clIZSC_ISJ_SX_EbS10_S12_S12_iS13_S15_EUlRS16_iE_EEDaiS16_ENKUlT_E_clIZSC_ISJ_SX_EbS10_S12_S12_iS13_S15_EUlvE0_EEDaS1B_) ;  /* 0x0000d2c000007944 */ /* 0x024fea0003c00000 */
[----:B------:R-:W-:Y:S05]  /*3aae0*/  BSYNC B1 ;  /* 0x0000000000017941 */ /* 0x000fea0003800000 */
.L_x_4126:
[----:B-12---:R-:W2:Y:S01]  /*3aaf0*/  LDL.64 R2, [R65+0x188] ;  /* 0x0001880041027983 */ /* 0x006ea20000100a00 */
[----:B------:R-:W-:-:S03]  /*3ab00*/  ULDC.64 UR4, c[0x0][0x118] ;  /* 0x0000460000047ab9 */ /* 0x000fc60000000a00 */
[----:B---3--:R1:W5:Y:S04]  /*3ab10*/  LDL.64 R6, [R65+0xc8] ;  /* 0x0000c80041067983 */ /* 0x0083680000100a00 */
[----:B--2---:R-:W5:Y:S01]  /*3ab20*/  LD.E.64 R2, [R2.64] ;  /* 0x0000000402027980 */ /* 0x004f62000c101b00 */
[----:B------:R-:W-:Y:S02]  /*3ab30*/  MOV R38, R64 ;  /* 0x0000004000267202 */ /* 0x000fe40000000f00 */
[----:B------:R-:W-:Y:S02]  /*3ab40*/  MOV R46, 0x3ab60 ;  /* 0x0003ab60002e7802 */ /* 0x000fe40000000f00 */
[----:B-1--45:R-:W-:Y:S05]  /*3ab50*/  CALL.REL.NOINC `($_ZN7cutlass13device_kernelIN5flash19enable_sm80_to_sm89INS1_16FlashAttnBwdSm80INS1_25CollectiveMainloopBwdSm80ILi2ELi2EN4cute5tupleIJNS5_1CILi128EEES8_NS7_ILi64EEEEEENS_6half_tEfNS_4arch4Sm80ELb1ELb0ELb1ELb0ELb0ELb0ELb0ELb0ELi2ELi4ELi4ELi4ELb0EEENS1_21CollectiveEpilogueBwdISA_SB_SD_Li256ELb0ELb0ELi2EEENS1_25SingleTileBwdLPTSchedulerILb0ELi128ELb0EEEEEEEEEvNT_6ParamsE$_ZN4cute8smem_ptrIPN7cutlass6half_tEECI1NS_12iter_adaptorIS3_S4_EEES3_) ;  /* 0xfffcf1f000007944 */ /* 0x032fea0003c3ffff */
[----:B-1----:R1:W5:Y:S01]  /*3ab60*/  LDL.64 R2, [R1+0x758] ;  /* 0x0007580001027983 */ /* 0x0023620000100a00 */
        /* <DEDUP_REMOVED lines=111> */
[----:B-1----:R-:W-:Y:S05]  /*3b260*/  CALL.REL.NOINC `($_ZN7cutlass13device_kernelIN5flash19enable_sm80_to_sm89INS1_16FlashAttnBwdSm80INS1_25CollectiveMainloopBwdSm80ILi2ELi2EN4cute5tupleIJNS5_1CILi128EEES8_NS7_ILi64EEEEEENS_6half_tEfNS_4arch4Sm80ELb1ELb0ELb1ELb0ELb0ELb0ELb0ELb0ELi2ELi4ELi4ELi4ELb0EEENS1_21CollectiveEpilogueBwdISA_SB_SD_Li256ELb0ELb0ELi2EEENS1_25SingleTileBwdLPTSchedulerILb0ELi128ELb0EEEEEEEEEvNT_6ParamsE$_ZN4cute3eso3ESOILb1ELb0EJNS_1CILi8EEEiiiNS2_ILi144EEENS2_ILi512EEEEEC2ERKS3_RKiSA_SA_RKS4_RKS5_) ;  /* 0xfffccf6000007944 */ /* 0x002fea0003c3ffff */
        /* <DEDUP_REMOVED lines=55> */
[----:B------:R-:W-:-:S02]  /*3b5e0*/  MOV R83, R63 ;  /* 0x0000003f00537202 */ /* 0x000fc40000000f00 */
[----:B------:R-:W-:Y:S01]  /*3b5f0*/  MOV R12, 0x3b620 ;  /* 0x0003b620000c7802 */ /* 0x000fe20000000f00 */
[----:B--2---:R1:W-:Y:S04]  /*3b600*/  STL.64 [R1+0x770], R2 ;  /* 0x0007700201007387 */ /* 0x0043e80000100a00 */
        /* <DEDUP_REMOVED lines=41> */
[----:B------:R-:W-:Y:S01]  /*3b8a0*/  IMAD.SHL.U32 R6, R0, 0x2000, RZ ;  /* 0x0000200000067824 */ /* 0x000fe200078e00ff */
[----:B------:R-:W-:-:S02]  /*3b8b0*/  MOV R0, R76 ;  /* 0x0000004c00007202 */ /* 0x000fc40000000f00 */
[----:B------:R-:W-:Y:S02]  /*3b8c0*/  MOV R4, 0x3b8f0 ;  /* 0x0003b8f000047802 */ /* 0x000fe40000000f00 */
        /* <DEDUP_REMOVED lines=13> */
[----:B--2---:R1:W-:Y:S04]  /*3b9a0*/  STL.64 [R1+0x770], R10 ;  /* 0x0007700a01007387 */ /* 0x0043e80000100a00 */
        /* <DEDUP_REMOVED lines=30> */
[----:B--2---:R1:W-:Y:S04]  /*3bb90*/  STL [R77], R14 ;  /* 0x0000000e4d007387 */ /* 0x0043e80000100800 */
[----:B------:R1:W-:Y:S02]  /*3bba0*/  STL [R77+0x4], R15 ;  /* 0x0000040f4d007387 */ /* 0x0003e40000100800 */
        /* <DEDUP_REMOVED lines=14> */
[----:B------:R-:W-:-:S02]  /*3bc90*/  MOV R4, 0x3bcb0 ;  /* 0x0003bcb000047802 */ /* 0x000fc40000000f00 */
[----:B------:R-:W-:Y:S05]  /*3bca0*/  CALL.REL.NOINC `($_ZN7cutlass13device_kernelIN5flash19enable_sm80_to_sm89INS1_16FlashAttnBwdSm80INS1_25CollectiveMainloopBwdSm80ILi2ELi2EN4cute5tupleIJNS5_1CILi128EEES8_NS7_ILi64EEEEEENS_6half_tEfNS_4arch4Sm80ELb1ELb0ELb1ELb0ELb0ELb0ELb0ELb0ELi2ELi4ELi4ELi4ELb0EEENS1_21CollectiveEpilogueBwdISA_SB_SD_Li256ELb0ELb0ELi2EEENS1_25SingleTileBwdLPTSchedulerILb0ELi128ELb0EEEEEEEEEvNT_6ParamsE$_ZZN4cute13to_mixed_bitsINS_5tupleIJNS1_IJNS_1CILi4EEENS2_ILi8EEEEEES3_NS2_ILi1EEEEEENS1_IJNS1_IJNS2_ILi128EEENS2_ILi0EEEEEENS2_ILi16EEES9_EEENS1_IJNS1_IJiiEEEiS9_EEEEEDaRKT_RKT0_RKT1_ENKUlDpRKT_E_clIJNS_9MixedBitsILj0ELj384EEENSU_ILj0ELj48EEENS2_ILj0EEEEEEDaSR_) ;  /* 0xfffce6b000007944 */ /* 0x000fea0003c3ffff */
[----:B------:R-:W-:Y:S02]  /*3bcb0*/  SHF.R.S32.HI R5, RZ, 0x1f, R2 ;  /* 0x0000001fff057819 */ /* 0x000fe40000011402 */
[----:B------:R-:W-:-:S02]  /*3bcc0*/  LOP3.LUT R3, R3, 0x1b0, RZ, 0xc0, !PT ;  /* 0x000001b003037812 */ /* 0x000fc400078ec0ff */
[----:B------:R-:W-:Y:S02]  /*3bcd0*/  LEA.HI R2, R5, R2, RZ, 0x2 ;  /* 0x0000000205027211 */ /* 0x000fe400078f10ff */
        /* <DEDUP_REMOVED lines=17> */
[----:B--2---:R1:W-:Y:S04]  /*3bdf0*/  STL.64 [R1+0x770], R10 ;  /* 0x0007700a01007387 */ /* 0x0043e80000100a00 */
        /* <DEDUP_REMOVED lines=22> */
[----:B--2--5:R-:W-:Y:S05]  /*3bf60*/  CALL.REL.NOINC `($_ZN7cutlass13device_kernelIN5flash19enable_sm80_to_sm89INS1_16FlashAttnBwdSm80INS1_25CollectiveMainloopBwdSm80ILi2ELi2EN4cute5tupleIJNS5_1CILi128EEES8_NS7_ILi64EEEEEENS_6half_tEfNS_4arch4Sm80ELb1ELb0ELb1ELb0ELb0ELb0ELb0ELb0ELi2ELi4ELi4ELi4ELb0EEENS1_21CollectiveEpilogueBwdISA_SB_SD_Li256ELb0ELb0ELi2EEENS1_25SingleTileBwdLPTSchedulerILb0ELi128ELb0EEEEEEEEEvNT_6ParamsE$_ZN4cute3eso3ESOILb1ELb0EJNS_6LayoutINS_5tupleIJNS3_IJNS_1CILi8EEENS4_ILi1EEEEEENS4_ILi2EEES5_EEENS3_IJNS3_IJS6_NS4_ILi0EEEEEENS4_ILi64EEES5_EEEEENS_10ViewEngineIPN7cutlass6half_tEEEEEC2ERKSE_RKSJ_) ;  /* 0xfffcd50000007944 */ /* 0x024fea0003c3ffff */
[----:B------:R2:W5:Y:S01]  /*3bf70*/  LDL.64 R20, [R1+0x758] ;  /* 0x0007580001147983 */ /* 0x0005620000100a00 */
[----:B------:R-:W-:Y:S01]  /*3bf80*/  IMAD.MOV.U32 R9, RZ, RZ, R8 ;  /* 0x000000ffff097224 */ /* 0x000fe200078e0008 */
[----:B------:R-:W-:Y:S02]  /*3bf90*/  MOV R83, R64 ;  /* 0x0000004000537202 */ /* 0x000fe40000000f00 */
        /* <DEDUP_REMOVED lines=16> */
[----:B------:R2:W5:Y:S01]  /*3c0a0*/  LDL.64 R2, [R1+0x758] ;  /* 0x0007580001027983 */ /* 0x0005620000100a00 */
[----:B------:R-:W-:Y:S02]  /*3c0b0*/  MOV R11, R5 ;  /* 0x00000005000b7202 */ /* 0x000fe40000000f00 */
[----:B------:R-:W-:Y:S02]  /*3c0c0*/  MOV R10, 0x3c0e0 ;  /* 0x0003c0e0000a7802 */ /* 0x000fe40000000f00 */
[----:B-12--5:R-:W-:Y:S05]  /*3c0d0*/  CALL.REL.NOINC `($_ZN7cutlass13device_kernelIN5flash19enable_sm80_to_sm89INS1_16FlashAttnBwdSm80INS1_25CollectiveMainloopBwdSm80ILi2ELi2EN4cute5tupleIJNS5_1CILi128EEES8_NS7_ILi64EEEEEENS_6half_tEfNS_4arch4Sm80ELb1ELb0ELb1ELb0ELb0ELb0ELb0ELb0ELi2ELi4ELi4ELi4ELb0EEENS1_21CollectiveEpilogueBwdISA_SB_SD_Li256ELb0ELb0ELi2EEENS1_25SingleTileBwdLPTSchedulerILb0ELi128ELb0EEEEEEEEEvNT_6ParamsE$_ZN4cute3eso3ESOILb1ELb0EJNS_6LayoutINS_5tupleIJNS3_IJNS_1CILi8EEENS4_ILi1EEEEEENS3_IJNS4_ILi2EEEEEEEEENS3_IJNS3_IJS6_NS4_ILi0EEEEEENS3_IJNS4_ILi8192EEEEEEEEEEENS_10ViewEngineINS_8smem_ptrIPN7cutlass6half_tEEEEEEEC2ERKSG_RKSN_) ;  /* 0xfffccf9000007944 */ /* 0x026fea0003c3ffff */
[----:B-1----:R1:W5:Y:S01]  /*3c0e0*/  LDL.64 R4, [R1+0x758] ;  /* 0x0007580001047983 */ /* 0x0023620000100a00 */
[----:B------:R-:W-:Y:S02]  /*3c0f0*/  MOV R7, R3 ;  /* 0x0000000300077202 */ /* 0x000fe40000000f00 */
[----:B------:R-:W-:-:S02]  /*3c100*/  MOV R6, 0x3c120 ;  /* 0x0003c12000067802 */ /* 0x000fc40000000f00 */
        /* <DEDUP_REMOVED lines=8> */
[----:B------:R-:W-:-:S02]  /*3c190*/  MOV R34, R6 ;  /* 0x0000000600227202 */ /* 0x000fc40000000f00 */
        /* <DEDUP_REMOVED lines=134> */
[----:B-1----:R1:W5:Y:S01]  /*3ca00*/  LDL R3, [R1+0x758] ;  /* 0x0007580001037983 */ /* 0x0023620000100800 */
[----:B------:R-:W-:-:S02]  /*3ca10*/  MOV R83, R64 ;  /* 0x0000004000537202 */ /* 0x000fc40000000f00 */
[----:B------:R-:W-:Y:S02]  /*3ca20*/  MOV R6, 0x3ca40 ;  /* 0x0003ca4000067802 */ /* 0x000fe40000000f00 */
[----:B-1---5:R-:W-:Y:S05]  /*3ca30*/  CALL.REL.NOINC `($_ZN7cutlass13device_kernelIN5flash19enable_sm80_to_sm89INS1_16FlashAttnBwdSm80INS1_25CollectiveMainloopBwdSm80ILi2ELi2EN4cute5tupleIJNS5_1CILi128EEES8_NS7_ILi64EEEEEENS_6half_tEfNS_4arch4Sm80ELb1ELb0ELb1ELb0ELb0ELb0ELb0ELb0ELi2ELi4ELi4ELi4ELb0EEENS1_21CollectiveEpilogueBwdISA_SB_SD_Li256ELb0ELb0ELi2EEENS1_25SingleTileBwdLPTSchedulerILb0ELi128ELb0EEEEEEEEEvNT_6ParamsE$_ZN4cute3eso3ESOILb0ELb1EJNS_6LayoutINS_5tupleIJNS3_IJNS_1CILi8EEENS4_ILi1EEEEEENS4_ILi2EEEEEENS3_IJNS3_IJS6_NS4_ILi0EEEEEEiEEEEESA_EEC2ERKSD_RKSA_) ;  /* 0xfffcb01000007944 */ /* 0x022fea0003c3ffff */
[----:B------:R2:W5:Y:S01]  /*3ca40*/  LDL R36, [R1+0x758] ;  /* 0x0007580001247983 */ /* 0x0005620000100800 */
        /* <DEDUP_REMOVED lines=11> */
[----:B------:R2:W5:Y:S04]  /*3cb00*/  LDL R37, [R1+0x758] ;  /* 0x0007580001257983 */ /* 0x0005680000100800 */
[----:B------:R2:W5:Y:S01]  /*3cb10*/  LDL.64 R4, [R1+0x760] ;  /* 0x0007600001047983 */ /* 0x0005620000100a00 */
[----:B------:R-:W-:Y:S01]  /*3cb20*/  IMAD.MOV.U32 R83, RZ, RZ, R64 ;  /* 0x000000ffff537224 */ /* 0x000fe200078e0040 */
[----:B------:R-:W-:Y:S01]  /*3cb30*/  MOV R38, R18 ;  /* 0x0000001200267202 */ /* 0x000fe20000000f00 */
[----:B-1----:R-:W-:Y:S01]  /*3cb40*/  IMAD.MOV.U32 R3, RZ, RZ, R19 ;  /* 0x000000ffff037224 */ /* 0x002fe200078e0013 */
[----:B------:R-:W-:-:S02]  /*3cb50*/  MOV R36, 0x3cb70 ;  /* 0x0003cb7000247802 */ /* 0x000fc40000000f00 */
[----:B--2--5:R-:W-:Y:S05]  /*3cb60*/  CALL.REL.NOINC `($_ZN7cutlass13device_kernelIN5flash19enable_sm80_to_sm89INS1_16FlashAttnBwdSm80INS1_25CollectiveMainloopBwdSm80ILi2ELi2EN4cute5tupleIJNS5_1CILi128EEES8_NS7_ILi64EEEEEENS_6half_tEfNS_4arch4Sm80ELb1ELb0ELb1ELb0ELb0ELb0ELb0ELb0ELi2ELi4ELi4ELi4ELb0EEENS1_21CollectiveEpilogueBwdISA_SB_SD_Li256ELb0ELb0ELi2EEENS1_25SingleTileBwdLPTSchedulerILb0ELi128ELb0EEEEEEEEEvNT_6ParamsE$_ZN4cute3eso3ESOILb1ELb0EJNS_6LayoutINS_5tupleIJNS3_IJNS3_IJNS_1CILi4EEENS4_ILi2EEEEEENS4_ILi1EEEEEES6_EEENS3_IJNS3_IJNS3_IJS8_NS4_ILi32EEEEEENS4_ILi0EEEEEENS4_ILi64EEEEEEEENS_10ViewEngineIPN7cutlass6half_tEEEEEC2ERKSH_RKSM_) ;  /* 0xfffcb95000007944 */ /* 0x024fea0003c3ffff */
[----:B-1----:R1:W5:Y:S01]  /*3cb70*/  LDL.64 R2, [R1+0x758] ;  /* 0x0007580001027983 */ /* 0x0023620000100a00 */
        /* <DEDUP_REMOVED lines=31> */
[----:B--2---:R1:W-:Y:S04]  /*3cd70*/  STL [R77], R6 ;  /* 0x000000064d007387 */ /* 0x0043e80000100800 */
        /* <DEDUP_REMOVED lines=385> */
[----:B------:R2:W5:Y:S01]  /*3e590*/  LDL R4, [R1+0x760] ;  /* 0x0007600001047983 */ /* 0x0005620000100800 */
        /* <DEDUP_REMOVED lines=128> */
[----:B-12---:R-:W-:Y:S05]  /*3eda0*/  CALL.REL.NOINC `($_ZN7cutlass13device_kernelIN5flash19enable_sm80_to_sm89INS1_16FlashAttnBwdSm80INS1_25CollectiveMainloopBwdSm80ILi2ELi2EN4cute5tupleIJNS5_1CILi128EEES8_NS7_ILi64EEEEEENS_6half_tEfNS_4arch4Sm80ELb1ELb0ELb1ELb0ELb0ELb0ELb0ELb0ELi2ELi4ELi4ELi4ELb0EEENS1_21CollectiveEpilogueBwdISA_SB_SD_Li256ELb0ELb0ELi2EEENS1_25SingleTileBwdLPTSchedulerILb0ELi128ELb0EEEEEEEEEvNT_6ParamsE$_ZN4cute3eso3ESOILb1ELb0EJNS_10UnderscoreES2_iEEC2ERKS2_S5_RKi) ;  /* 0xfffc8e5000007944 */ /* 0x006fea0003c3ffff */
        /* <DEDUP_REMOVED lines=2102> */
[----:B------:R-:W-:Y:S05]  /*47110*/  RET.REL.NODEC R8 `(_ZN7cutlass13device_kernelIN5flash19enable_sm80_to_sm89INS1_16FlashAttnBwdSm80INS1_25CollectiveMainloopBwdSm80ILi2ELi2EN4cute5tupleIJNS5_1CILi128EEES8_NS7_ILi64EEEEEENS_6half_tEfNS_4arch4Sm80ELb1ELb0ELb1ELb0ELb0ELb0ELb0ELb0ELi2ELi4ELi4ELi4ELb0EEENS1_21CollectiveEpilogueBwdISA_SB_SD_Li256ELb0ELb0ELi2EEENS1_25SingleTileBwdLPTSchedulerILb0ELi128ELb0EEEEEEEEEvNT_6ParamsE) ;  /* 0xfffb8ee008007950 */ /* 0x000fea0003c3ffff */
        .type           $_ZN7cutlass13device_kernelIN5flash19enable_sm80_to_sm89INS1_16FlashAttnBwdSm80INS1_25CollectiveMainloopBwdSm80ILi2ELi2EN4cute5tupleIJNS5_1CILi128EEES8_NS7_ILi64EEEEEENS_6half_tEfNS_4arch4Sm80ELb1ELb0ELb1ELb0ELb0ELb0ELb0ELb0ELi2ELi4ELi4ELi4ELb0EEENS1_21CollectiveEpilogueBwdISA_SB_SD_Li256ELb0ELb0ELi2EEENS1_25SingleTileBwdLPTSchedulerILb0ELi128ELb0EEEEEEEEEvNT_6ParamsE$_ZZN5flash25CollectiveMainloopBwdSm80ILi2ELi2EN4cute5tupleIJNS1_1CILi128EEES4_NS3_ILi64EEEEEEN7cutlass6half_tEfNS7_4arch4Sm80ELb1ELb0ELb1ELb0ELb0ELb0ELb0ELb0ELi2ELi4ELi4ELi4ELb0EE3mmaINS_16FlashAttnBwdSm80ISB_NS_21CollectiveEpilogueBwdIS6_S8_SA_Li256ELb0ELb0ELi2EEENS_25SingleTileBwdLPTSchedulerILb0ELi128ELb0EEEE13SharedStorageENS1_6TensorINS1_11ArrayEngineIfLm32EEENS1_6LayoutINS2_IJNS2_IJNS3_ILi2EEESO_EEESO_NS3_ILi4EEEEEENS2_IJNS2_IJNS3_ILi1EEESO_EEESQ_NS3_ILi8EEEEEEEEEEEEbRKNSB_6ParamsERT0_S12_iNS2_IJiiiEEERT_ENKUlvE0_clEv,@function
        .size           $_ZN7cutlass13device_kernelIN5flash19enable_sm80_to_sm89INS1_16FlashAttnBwdSm80INS1_25CollectiveMainloopBwdSm80ILi2ELi2EN4cute5tupleIJNS5_1CILi128EEES8_NS7_ILi64EEEEEENS_6half_tEfNS_4arch4Sm80ELb1ELb0ELb1ELb0ELb0ELb0ELb0ELb0ELi2ELi4ELi4ELi4ELb0EEENS1_21CollectiveEpilogueBwdISA_SB_SD_Li256ELb0ELb0ELi2EEENS1_25SingleTileBwdLPTSchedulerILb0ELi128ELb0EEEEEEEEEvNT_6ParamsE$_ZZN5flash25CollectiveMainloopBwdSm80ILi2ELi2EN4cute5tupleIJNS1_1CILi128EEES4_NS3_ILi64EEEEEEN7cutlass6half_tEfNS7_4arch4Sm80ELb1ELb0ELb1ELb0ELb0ELb0ELb0ELb0ELi2ELi4ELi4ELi4ELb0EE3mmaINS_16FlashAttnBwdSm80ISB_NS_21CollectiveEpilogueBwdIS6_S8_SA_Li256ELb0ELb0ELi2EEENS_25SingleTileBwdLPTSchedulerILb0ELi128ELb0EEEE13SharedStorageENS1_6TensorINS1_11ArrayEngineIfLm32EEENS1_6LayoutINS2_IJNS2_IJNS3_ILi2EEESO_EEESO_NS3_ILi4EEEEEENS2_IJNS2_IJNS3_ILi1EEESO_EEESQ_NS3_ILi8EEEEEEEEEEEEbRKNSB_6ParamsERT0_S12_iNS2_IJiiiEEERT_ENKUlvE0_clEv,($_ZN7cutlass13device_kernelIN5flash19enable_sm80_to_sm89INS1_16FlashAttnBwdSm80INS1_25CollectiveMainloopBwdSm80ILi2ELi2EN4cute5tupleIJNS5_1CILi128EEES8_NS7_ILi64EEEEEENS_6half_tEfNS_4arch4Sm80ELb1ELb0ELb1ELb0ELb0ELb0ELb0ELb0ELi2ELi4ELi4ELi4ELb0EEENS1_21CollectiveEpilogueBwdISA_SB_SD_Li256ELb0ELb0ELi2EEENS1_25SingleTileBwdLPTSchedulerILb0ELi128ELb0EEEEEEEEEvNT_6ParamsE$_ZZN5flash25CollectiveMainloopBwdSm80ILi2ELi2EN4cute5tupleIJNS1_1CILi128EEES4_NS3_ILi64EEEEEEN7cutlass6half_tEfNS7_4arch4Sm80ELb1ELb0ELb1ELb0ELb0ELb0ELb0ELb0ELi2ELi4ELi4ELi4ELb0EE3mmaINS_16FlashAttnBwdSm80ISB_NS_21CollectiveEpilogueBwdIS6_S8_SA_Li256ELb0ELb0ELi2EEENS_25SingleTileBwdLPTSchedulerILb0ELi128ELb0EEEE13SharedStorageENS1_6TensorINS1_11ArrayEngineIfLm32EEENS1_6LayoutINS2_IJNS2_IJNS3_ILi2EEESO_EEESO_NS3_ILi4EEEEEENS2_IJNS2_IJNS3_ILi1EEESO_EEESQ_NS3_ILi8EEEEEEEEEEEEbRKNSB_6ParamsERT0_S12_iNS2_IJiiiEEERT_ENKUlvE_clEv - $_ZN7cutlass13device_kernelIN5flash19enable_sm80_to_sm89INS1_16FlashAttnBwdSm80INS1_25CollectiveMainloopBwdSm80ILi2ELi2EN4cute5tupleIJNS5_1CILi128EEES8_NS7_ILi64EEEEEENS_6half_tEfNS_4arch4Sm80ELb1ELb0ELb1ELb0ELb0ELb0ELb0ELb0ELi2ELi4ELi4ELi4ELb0EEENS1_21CollectiveEpilogueBwdISA_SB_SD_Li256ELb0ELb0ELi2EEENS1_25SingleTileBwdLPTSchedulerILb0ELi128ELb0EEEEEEEEEvNT_6ParamsE$_ZZN5flash25CollectiveMainloopBwdSm80ILi2ELi2EN4cute5tupleIJNS1_1CILi128EEES4_NS3_ILi64EEEEEEN7cutlass6half_tEfNS7_4arch4Sm80ELb1ELb0ELb1ELb0ELb0ELb0ELb0ELb0ELi2ELi4ELi4ELi4ELb0EE3mmaINS_16FlashAttnBwdSm80ISB_NS_21CollectiveEpilogueBwdIS6_S8_SA_Li256ELb0ELb0ELi2EEENS_25SingleTileBwdLPTSchedulerILb0ELi128ELb0EEEE13SharedStorageENS1_6TensorINS1_11ArrayEngineIfLm32EEENS1_6LayoutINS2_IJNS2_IJNS3_ILi2EEESO_EEESO_NS3_ILi4EEEEEENS2_IJNS2_IJNS3_ILi1EEESO_EEESQ_NS3_ILi8EEEEEEEEEEEEbRKNSB_6ParamsERT0_S12_iNS2_IJiiiEEERT_ENKUlvE0_clEv)
$_ZN7cutlass13device_kernelIN5flash19enable_sm80_to_sm89INS1_16FlashAttnBwdSm80INS1_25CollectiveMainloopBwdSm80ILi2ELi2EN4cute5tupleIJNS5_1CILi128EEES8_NS7_ILi64EEEEEENS_6half_tEfNS_4arch4Sm80ELb1ELb0ELb1ELb0ELb0ELb0ELb0ELb0ELi2ELi4ELi4ELi4ELb0EEENS1_21CollectiveEpilogueBwdISA_SB_SD_Li256ELb0ELb0ELi2EEENS1_25SingleTileBwdLPTSchedulerILb0ELi128ELb0EEEEEEEEEvNT_6ParamsE$_ZZN5flash25CollectiveMainloopBwdSm80ILi2ELi2EN4cute5tupleIJNS1_1CILi128EEES4_NS3_ILi64EEEEEEN7cutlass6half_tEfNS7_4arch4Sm80ELb1ELb0ELb1ELb0ELb0ELb0ELb0ELb0ELi2ELi4ELi4ELi4ELb0EE3mmaINS_16FlashAttnBwdSm80ISB_NS_21CollectiveEpilogueBwdIS6_S8_SA_Li256ELb0ELb0ELi2EEENS_25SingleTileBwdLPTSchedulerILb0ELi128ELb0EEEE13SharedStorageENS1_6TensorINS1_11ArrayEngineIfLm32EEENS1_6LayoutINS2_IJNS2_IJNS3_ILi2EEESO_EEESO_NS3_ILi4EEEEEENS2_IJNS2_IJNS3_ILi1EEESO_EEESQ_NS3_ILi8EEEEEEEEEEEEbRKNSB_6ParamsERT0_S12_iNS2_IJiiiEEERT_ENKUlvE0_clEv:
        /* <DEDUP_REMOVED lines=96> */
.L_x_4128:
[----:B--2---:R-:W-:Y:S05]  /*47720*/  BSYNC B0 ;  /* 0x0000000000007941 */ /* 0x004fea0003800000 */
.L_x_4127:
[----:B------:R-:W-:Y:S01]  /*47730*/  MOV R41, 0x0 ;  /* 0x0000000000297802 */ /* 0x000fe20000000f00 */
[----:B------:R-:W0:Y:S03]  /*47740*/  LDGDEPBAR ;  /* 0x00000000000079af */ /* 0x000e260000000000 */
[----:B------:R-:W-:Y:S05]  /*47750*/  RET.REL.NODEC R40 `(_ZN7cutlass13device_kernelIN5flash19enable_sm80_to_sm89INS1_16FlashAttnBwdSm80INS1_25CollectiveMainloopBwdSm80ILi2ELi2EN4cute5tupleIJNS5_1CILi128EEES8_NS7_ILi64EEEEEENS_6half_tEfNS_4arch4Sm80ELb1ELb0ELb1ELb0ELb0ELb0ELb0ELb0ELi2ELi4ELi4ELi4ELb0EEENS1_21CollectiveEpilogueBwdISA_SB_SD_Li256ELb0ELb0ELi2EEENS1_25SingleTileBwdLPTSchedulerILb0ELi128ELb0EEEEEEEEEvNT_6ParamsE) ;  /* 0xfffb88a028007950 */ /* 0x000fea0003c3ffff */
        .type           $_ZN7cutlass13device_kernelIN5flash19enable_sm80_to_sm89INS1_16FlashAttnBwdSm80INS1_25CollectiveMainloopBwdSm80ILi2ELi2EN4cute5tupleIJNS5_1CILi128EEES8_NS7_ILi64EEEEEENS_6half_tEfNS_4arch4Sm80ELb1ELb0ELb1ELb0ELb0ELb0ELb0ELb0ELi2ELi4ELi4ELi4ELb0EEENS1_21CollectiveEpilogueBwdISA_SB_SD_Li256ELb0ELb0ELi2EEENS1_25SingleTileBwdLPTSchedulerILb0ELi128ELb0EEEEEEEEEvNT_6ParamsE$_ZZN5flash25CollectiveMainloopBwdSm80ILi2ELi2EN4cute5tupleIJNS1_1CILi128EEES4_NS3_ILi64EEEEEEN7cutlass6half_tEfNS7_4arch4Sm80ELb1ELb0ELb1ELb0ELb0ELb0ELb0ELb0ELi2ELi4ELi4ELi4ELb0EE3mmaINS_16FlashAttnBwdSm80ISB_NS_21CollectiveEpilogueBwdIS6_S8_SA_Li256ELb0ELb0ELi2EEENS_25SingleTileBwdLPTSchedulerILb0ELi128ELb0EEEE13SharedStorageENS1_6TensorINS1_11ArrayEngineIfLm32EEENS1_6LayoutINS2_IJNS2_IJNS3_ILi2EEESO_EEESO_NS3_ILi4EEEEEENS2_IJNS2_IJNS3_ILi1EEESO_EEESQ_NS3_ILi8EEEEEEEEEEEEbRKNSB_6ParamsERT0_S12_iNS2_IJiiiEEERT_ENKUlvE_clEv,@function
        .size           $_ZN7cutlass13device_kernelIN5flash19enable_sm80_to_sm89INS1_16FlashAttnBwdSm80INS1_25CollectiveMainloopBwdSm80ILi2ELi2EN4cute5tupleIJNS5_1CILi128EEES8_NS7_ILi64EEEEEENS_6half_tEfNS_4arch4Sm80ELb1ELb0ELb1ELb0ELb0ELb0ELb0ELb0ELi2ELi4ELi4ELi4ELb0EEENS1_21CollectiveEpilogueBwdISA_SB_SD_Li256ELb0ELb0ELi2EEENS1_25SingleTileBwdLPTSchedulerILb0ELi128ELb0EEEEEEEEEvNT_6ParamsE$_ZZN5flash25CollectiveMainloopBwdSm80ILi2ELi2EN4cute5tupleIJNS1_1CILi128EEES4_NS3_ILi64EEEEEEN7cutlass6half_tEfNS7_4arch4Sm80ELb1ELb0ELb1ELb0ELb0ELb0ELb0ELb0ELi2ELi4ELi4ELi4ELb0EE3mmaINS_16FlashAttnBwdSm80ISB_NS_21CollectiveEpilogueBwdIS6_S8_SA_Li256ELb0ELb0ELi2EEENS_25SingleTileBwdLPTSchedulerILb0ELi128ELb0EEEE13SharedStorageENS1_6TensorINS1_11ArrayEngineIfLm32EEENS1_6LayoutINS2_IJNS2_IJNS3_ILi2EEESO_EEESO_NS3_ILi4EEEEEENS2_IJNS2_IJNS3_ILi1EEESO_EEESQ_NS3_ILi8EEEEEEEEEEEEbRKNSB_6ParamsERT0_S12_iNS2_IJiiiEEERT_ENKUlvE_clEv,($_ZN7cutlass13device_kernelIN5flash19enable_sm80_to_sm89INS1_16FlashAttnBwdSm80INS1_25CollectiveMainloopBwdSm80ILi2ELi2EN4cute5tupleIJNS5_1CILi128EEES8_NS7_ILi64EEEEEENS_6half_tEfNS_4arch4Sm80ELb1ELb0ELb1ELb0ELb0ELb0ELb0ELb0ELi2ELi4ELi4ELi4ELb0EEENS1_21CollectiveEpilogueBwdISA_SB_SD_Li256ELb0ELb0ELi2EEENS1_25SingleTileBwdLPTSchedulerILb0ELi128ELb0EEEEEEEEEvNT_6ParamsE$_ZZZN5flash25CollectiveMainloopBwdSm80ILi2ELi2EN4cute5tupleIJNS1_1CILi128EEES4_NS3_ILi64EEEEEEN7cutlass6half_tEfNS7_4arch4Sm80ELb1ELb0ELb1ELb0ELb0ELb0ELb0ELb0ELi2ELi4ELi4ELi4ELb0EE3mmaINS_16FlashAttnBwdSm80ISB_NS_21CollectiveEpilogueBwdIS6_S8_SA_Li256ELb0ELb0ELi2EEENS_25SingleTileBwdLPTSchedulerILb0ELi128ELb0EEEE13SharedStorageENS1_6TensorINS1_11ArrayEngineIfLm32EEENS1_6LayoutINS2_IJNS2_IJNS3_ILi2EEESO_EEESO_NS3_ILi4EEEEEENS2_IJNS2_IJNS3_ILi1EEESO_EEESQ_NS3_ILi8EEEEEEEEEEEEbRKNSB_6ParamsERT0_S12_iNS2_IJiiiEEERT_ENKUliT_E_clIZSC_ISJ_SX_EbS10_S12_S12_iS13_S15_EUlRS16_iE_EEDaiS16_ENKUlT_E_clIZSC_ISJ_SX_EbS10_S12_S12_iS13_S15_EUlvE0_EEDaS1B_ - $_ZN7cutlass13device_kernelIN5flash19enable_sm80_to_sm89INS1_16FlashAttnBwdSm80INS1_25CollectiveMainloopBwdSm80ILi2ELi2EN4cute5tupleIJNS5_1CILi128EEES8_NS7_ILi64EEEEEENS_6half_tEfNS_4arch4Sm80ELb1ELb0ELb1ELb0ELb0ELb0ELb0ELb0ELi2ELi4ELi4ELi4ELb0EEENS1_21CollectiveEpilogueBwdISA_SB_SD_Li256ELb0ELb0ELi2EEENS1_25SingleTileBwdLPTSchedulerILb0ELi128ELb0EEEEEEEEEvNT_6ParamsE$_ZZN5flash25CollectiveMainloopBwdSm80ILi2ELi2EN4cute5tupleIJNS1_1CILi128EEES4_NS3_ILi64EEEEEEN7cutlass6half_tEfNS7_4arch4Sm80ELb1ELb0ELb1ELb0ELb0ELb0ELb0ELb0ELi2ELi4ELi4ELi4ELb0EE3mmaINS_16FlashAttnBwdSm80ISB_NS_21CollectiveEpilogueBwdIS6_S8_SA_Li256ELb0ELb0ELi2EEENS_25SingleTileBwdLPTSchedulerILb0ELi128ELb0EEEE13SharedStorageENS1_6TensorINS1_11ArrayEngineIfLm32EEENS1_6LayoutINS2_IJNS2_IJNS3_ILi2EEESO_EEESO_NS3_ILi4EEEEEENS2_IJNS2_IJNS3_ILi1EEESO_EEESQ_NS3_ILi8EEEEEEEEEEEEbRKNSB_6ParamsERT0_S12_iNS2_IJiiiEEERT_ENKUlvE_clEv)
$_ZN7cutlass13device_kernelIN5flash19enable_sm80_to_sm89INS1_16FlashAttnBwdSm80INS1_25CollectiveMainloopBwdSm80ILi2ELi2EN4cute5tupleIJNS5_1CILi128EEES8_NS7_ILi64EEEEEENS_6half_tEfNS_4arch4Sm80ELb1ELb0ELb1ELb0ELb0ELb0ELb0ELb0ELi2ELi4ELi4ELi4ELb0EEENS1_21CollectiveEpilogueBwdISA_SB_SD_Li256ELb0ELb0ELi2EEENS1_25SingleTileBwdLPTSchedulerILb0ELi128ELb0EEEEEEEEEvNT_6ParamsE$_ZZN5flash25CollectiveMainloopBwdSm80ILi2ELi2EN4cute5tupleIJNS1_1CILi128EEES4_NS3_ILi64EEEEEEN7cutlass6half_tEfNS7_4arch4Sm80ELb1ELb0ELb1ELb0ELb0ELb0ELb0ELb0ELi2ELi4ELi4ELi4ELb0EE3mmaINS_16FlashAttnBwdSm80ISB_NS_21CollectiveEpilogueBwdIS6_S8_SA_Li256ELb0ELb0ELi2EEENS_25SingleTileBwdLPTSchedulerILb0ELi128ELb0EEEE13SharedStorageENS1_6TensorINS1_11ArrayEngineIfLm32EEENS1_6LayoutINS2_IJNS2_IJNS3_ILi2EEESO_EEESO_NS3_ILi4EEEEEENS2_IJNS2_IJNS3_ILi1EEESO_EEESQ_NS3_ILi8EEEEEEEEEEEEbRKNSB_6ParamsERT0_S12_iNS2_IJiiiEEERT_ENKUlvE_clEv:
        /* <DEDUP_REMOVED lines=96> */
.L_x_4130:
[----:B---3--:R-:W-:Y:S05]  /*47d60*/  BSYNC B0 ;  /* 0x0000000000007941 */ /* 0x008fea0003800000 */
.L_x_4129:
[----:B------:R-:W-:Y:S01]  /*47d70*/  MOV R5, 0x0 ;  /* 0x0000000000057802 */ /* 0x000fe20000000f00 */
[----:B------:R-:W0:Y:S03]  /*47d80*/  LDGDEPBAR ;  /* 0x00000000000079af */ /* 0x000e260000000000 */
[----:B------:R-:W-:Y:S05]  /*47d90*/  RET.REL.NODEC R4 `(_ZN7cutlass13device_kernelIN5flash19enable_sm80_to_sm89INS1_16FlashAttnBwdSm80INS1_25CollectiveMainloopBwdSm80ILi2ELi2EN4cute5tupleIJNS5_1CILi128EEES8_NS7_ILi64EEEEEENS_6half_tEfNS_4arch4Sm80ELb1ELb0ELb1ELb0ELb0ELb0ELb0ELb0ELi2ELi4ELi4ELi4ELb0EEENS1_21CollectiveEpilogueBwdISA_SB_SD_Li256ELb0ELb0ELi2EEENS1_25SingleTileBwdLPTSchedulerILb0ELi128ELb0EEEEEEEEEvNT_6ParamsE) ;  /* 0xfffb826004007950 */ /* 0x000fea0003c3ffff */
        .type           $_ZN7cutlass13device_kernelIN5flash19enable_sm80_to_sm89INS1_16FlashAttnBwdSm80INS1_25CollectiveMainloopBwdSm80ILi2ELi2EN4cute5tupleIJNS5_1CILi128EEES8_NS7_ILi64EEEEEENS_6half_tEfNS_4arch4Sm80ELb1ELb0ELb1ELb0ELb0ELb0ELb0ELb0ELi2ELi4ELi4ELi4ELb0EEENS1_21CollectiveEpilogueBwdISA_SB_SD_Li256ELb0ELb0ELi2EEENS1_25SingleTileBwdLPTSchedulerILb0ELi128ELb0EEEEEEEEEvNT_6ParamsE$_ZZZN5flash25CollectiveMainloopBwdSm80ILi2ELi2EN4cute5tupleIJNS1_1CILi128EEES4_NS3_ILi64EEEEEEN7cutlass6half_tEfNS7_4arch4Sm80ELb1ELb0ELb1ELb0ELb0ELb0ELb0ELb0ELi2ELi4ELi4ELi4ELb0EE3mmaINS_16FlashAttnBwdSm80ISB_NS_21CollectiveEpilogueBwdIS6_S8_SA_Li256ELb0ELb0ELi2EEENS_25SingleTileBwdLPTSchedulerILb0ELi128ELb0EEEE13SharedStorageENS1_6TensorINS1_11ArrayEngineIfLm32EEENS1_6LayoutINS2_IJNS2_IJNS3_ILi2EEESO_EEESO_NS3_ILi4EEEEEENS2_IJNS2_IJNS3_ILi1EEESO_EEESQ_NS3_ILi8EEEEEEEEEEEEbRKNSB_6ParamsERT0_S12_iNS2_IJiiiEEERT_ENKUliT_E_clIZSC_ISJ_SX_EbS10_S12_S12_iS13_S15_EUlRS16_iE_EEDaiS16_ENKUlT_E_clIZSC_ISJ_SX_EbS10_S12_S12_iS13_S15_EUlvE0_EEDaS1B_,@function
        .size           $_ZN7cutlass13device_kernelIN5flash19enable_sm80_to_sm89INS1_16FlashAttnBwdSm80INS1_25CollectiveMainloopBwdSm80ILi2ELi2EN4cute5tupleIJNS5_1CILi128EEES8_NS7_ILi64EEEEEENS_6half_tEfNS_4arch4Sm80ELb1ELb0ELb1ELb0ELb0ELb0ELb0ELb0ELi2ELi4ELi4ELi4ELb0EEENS1_21CollectiveEpilogueBwdISA_SB_SD_Li256ELb0ELb0ELi2EEENS1_25SingleTileBwdLPTSchedulerILb0ELi128ELb0EEEEEEEEEvNT_6ParamsE$_ZZZN5flash25CollectiveMainloopBwdSm80ILi2ELi2EN4cute5tupleIJNS1_1CILi128EEES4_NS3_ILi64EEEEEEN7cutlass6half_tEfNS7_4arch4Sm80ELb1ELb0ELb1ELb0ELb0ELb0ELb0ELb0ELi2ELi4ELi4ELi4ELb0EE3mmaINS_16FlashAttnBwdSm80ISB_NS_21CollectiveEpilogueBwdIS6_S8_SA_Li256ELb0ELb0ELi2EEENS_25SingleTileBwdLPTSchedulerILb0ELi128ELb0EEEE13SharedStorageENS1_6TensorINS1_11ArrayEngineIfLm32EEENS1_6LayoutINS2_IJNS2_IJNS3_ILi2EEESO_EEESO_NS3_ILi4EEEEEENS2_IJNS2_IJNS3_ILi1EEESO_EEESQ_NS3_ILi8EEEEEEEEEEEEbRKNSB_6ParamsERT0_S12_iNS2_IJiiiEEERT_ENKUliT_E_clIZSC_ISJ_SX_EbS10_S12_S12_iS13_S15_EUlRS16_iE_EEDaiS16_ENKUlT_E_clIZSC_ISJ_SX_EbS10_S12_S12_iS13_S15_EUlvE0_EEDaS1B_,($_ZN7cutlass13device_kernelIN5flash19enable_sm80_to_sm89INS1_16FlashAttnBwdSm80INS1_25CollectiveMainloopBwdSm80ILi2ELi2EN4cute5tupleIJNS5_1CILi128EEES8_NS7_ILi64EEEEEENS_6half_tEfNS_4arch4Sm80ELb1ELb0ELb1ELb0ELb0ELb0ELb0ELb0ELi2ELi4ELi4ELi4ELb0EEENS1_21CollectiveEpilogueBwdISA_SB_SD_Li256ELb0ELb0ELi2EEENS1_25SingleTileBwdLPTSchedulerILb0ELi128ELb0EEEEEEEEEvNT_6ParamsE$_ZZZN5flash25CollectiveMainloopBwdSm80ILi2ELi2EN4cute5tupleIJNS1_1CILi128EEES4_NS3_ILi64EEEEEEN7cutlass6half_tEfNS7_4arch4Sm80ELb1ELb0ELb1ELb0ELb0ELb0ELb0ELb0ELi2ELi4ELi4ELi4ELb0EE3mmaINS_16FlashAttnBwdSm80ISB_NS_21CollectiveEpilogueBwdIS6_S8_SA_Li256ELb0ELb0ELi2EEENS_25SingleTileBwdLPTSchedulerILb0ELi128ELb0EEEE13SharedStorageENS1_6TensorINS1_11ArrayEngineIfLm32EEENS1_6LayoutINS2_IJNS2_IJNS3_ILi2EEESO_EEESO_NS3_ILi4EEEEEENS2_IJNS2_IJNS3_ILi1EEESO_EEESQ_NS3_ILi8EEEEEEEEEEEEbRKNSB_6ParamsERT0_S12_iNS2_IJiiiEEERT_ENKUliT_E_clIZSC_ISJ_SX_EbS10_S12_S12_iS13_S15_EUlRS16_iE_EEDaiS16_ENKUlvE0_clEv - $_ZN7cutlass13device_kernelIN5flash19enable_sm80_to_sm89INS1_16FlashAttnBwdSm80INS1_25CollectiveMainloopBwdSm80ILi2ELi2EN4cute5tupleIJNS5_1CILi128EEES8_NS7_ILi64EEEEEENS_6half_tEfNS_4arch4Sm80ELb1ELb0ELb1ELb0ELb0ELb0ELb0ELb0ELi2ELi4ELi4ELi4ELb0EEENS1_21CollectiveEpilogueBwdISA_SB_SD_Li256ELb0ELb0ELi2EEENS1_25SingleTileBwdLPTSchedulerILb0ELi128ELb0EEEEEEEEEvNT_6ParamsE$_ZZZN5flash25CollectiveMainloopBwdSm80ILi2ELi2EN4cute5tupleIJNS1_1CILi128EEES4_NS3_ILi64EEEEEEN7cutlass6half_tEfNS7_4arch4Sm80ELb1ELb0ELb1ELb0ELb0ELb0ELb0ELb0ELi2ELi4ELi4ELi4ELb0EE3mmaINS_16FlashAttnBwdSm80ISB_NS_21CollectiveEpilogueBwdIS6_S8_SA_Li256ELb0ELb0ELi2EEENS_25SingleTileBwdLPTSchedulerILb0ELi128ELb0EEEE13SharedStorageENS1_6TensorINS1_11ArrayEngineIfLm32EEENS1_6LayoutINS2_IJNS2_IJNS3_ILi2EEESO_EEESO_NS3_ILi4EEEEEENS2_IJNS2_IJNS3_ILi1EEESO_EEESQ_NS3_ILi8EEEEEEEEEEEEbRKNSB_6ParamsERT0_S12_iNS2_IJiiiEEERT_ENKUliT_E_clIZSC_ISJ_SX_EbS10_S12_S12_iS13_S15_EUlRS16_iE_EEDaiS16_ENKUlT_E_clIZSC_ISJ_SX_EbS10_S12_S12_iS13_S15_EUlvE0_EEDaS1B_)
$_ZN7cutlass13device_kernelIN5flash19enable_sm80_to_sm89INS1_16FlashAttnBwdSm80INS1_25CollectiveMainloopBwdSm80ILi2ELi2EN4cute5tupleIJNS5_1CILi128EEES8_NS7_ILi64EEEEEENS_6half_tEfNS_4arch4Sm80ELb1ELb0ELb1ELb0ELb0ELb0ELb0ELb0ELi2ELi4ELi4ELi4ELb0EEENS1_21CollectiveEpilogueBwdISA_SB_SD_Li256ELb0ELb0ELi2EEENS1_25SingleTileBwdLPTSchedulerILb0ELi128ELb0EEEEEEEEEvNT_6ParamsE$_ZZZN5flash25CollectiveMainloopBwdSm80ILi2ELi2EN4cute5tupleIJNS1_1CILi128EEES4_NS3_ILi64EEEEEEN7cutlass6half_tEfNS7_4arch4Sm80ELb1ELb0ELb1ELb0ELb0ELb0ELb0ELb0ELi2ELi4ELi4ELi4ELb0EE3mmaINS_16FlashAttnBwdSm80ISB_NS_21CollectiveEpilogueBwdIS6_S8_SA_Li256ELb0ELb0ELi2EEENS_25SingleTileBwdLPTSchedulerILb0ELi128ELb0EEEE13SharedStorageENS1_6TensorINS1_11ArrayEngineIfLm32EEENS1_6LayoutINS2_IJNS2_IJNS3_ILi2EEESO_EEESO_NS3_ILi4EEEEEENS2_IJNS2_IJNS3_ILi1EEESO_EEESQ_NS3_ILi8EEEEEEEEEEEEbRKNSB_6ParamsERT0_S12_iNS2_IJiiiEEERT_ENKUliT_E_clIZSC_ISJ_SX_EbS10_S12_S12_iS13_S15_EUlRS16_iE_EEDaiS16_ENKUlT_E_clIZSC_ISJ_SX_EbS10_S12_S12_iS13_S15_EUlvE0_EEDaS1B_:
        /* <DEDUP_REMOVED lines=23> */
[----:B-1---5:R-:W-:Y:S05]  /*47f10*/  CALL.REL.NOINC `($_ZN7cutlass13device_kernelIN5flash19enable_sm80_to_sm89INS1_16FlashAttnBwdSm80INS1_25CollectiveMainloopBwdSm80ILi2ELi2EN4cute5tupleIJNS5_1CILi128EEES8_NS7_ILi64EEEEEENS_6half_tEfNS_4arch4Sm80ELb1ELb0ELb1ELb0ELb0ELb0ELb0ELb0ELi2ELi4ELi4ELi4ELb0EEENS1_21CollectiveEpilogueBwdISA_SB_SD_Li256ELb0ELb0ELi2EEENS1_25SingleTileBwdLPTSchedulerILb0ELi128ELb0EEEEEEEEEvNT_6ParamsE$_ZN4cute3eso3ESOILb0ELb1EJiNS_1CILi0EEEEEC2ERKiRKS3_) ;  /* 0xfffbfb7000007944 */ /* 0x022fea0003c3ffff */
[----:B------:R-:W2:Y:S01]  /*47f20*/  LDL R28, [R1+0x1590] ;  /* 0x00159000011c7983 */ /* 0x000ea20000100800 */
[----:B-1----:R-:W-:Y:S02]  /*47f30*/  MOV R2, R15 ;  /* 0x0000000f00027202 */ /* 0x002fe40000000f00 */
[----:B------:R-:W-:Y:S01]  /*47f40*/  MOV R4, 0x47f80 ;  /* 0x00047f8000047802 */ /* 0x000fe20000000f00 */
[----:B--2---:R1:W-:Y:S04]  /*47f50*/  STL [R1+0x15d8], R28 ;  /* 0x0015d81c01007387 */ /* 0x0043e80000100800 */
[----:B------:R1:W5:Y:S02]  /*47f60*/  LD.E R6, [R6.64+0x4] ;  /* 0x0000040806067980 */ /* 0x000364000c101900 */
[----:B-1---5:R-:W-:Y:S05]  /*47f70*/  CALL.REL.NOINC `($_ZN7cutlass13device_kernelIN5flash19enable_sm80_to_sm89INS1_16FlashAttnBwdSm80INS1_25CollectiveMainloopBwdSm80ILi2ELi2EN4cute5tupleIJNS5_1CILi128EEES8_NS7_ILi64EEEEEENS_6half_tEfNS_4arch4Sm80ELb1ELb0ELb1ELb0ELb0ELb0ELb0ELb0ELi2ELi4ELi4ELi4ELb0EEENS1_21CollectiveEpilogueBwdISA_SB_SD_Li256ELb0ELb0ELi2EEENS1_25SingleTileBwdLPTSchedulerILb0ELi128ELb0EEEEEEEEEvNT_6ParamsE$_ZN4cute3eso3ESOILb0ELb0EJiNS_5tupleIJiNS_1CILi0EEEEEEEEC2ERKiRKS5_) ;  /* 0xfffbf61000007944 */ /* 0x022fea0003c3ffff */
[----:B-1----:R1:W5:Y:S01]  /*47f80*/  LDL.64 R2, [R1+0x1590] ;  /* 0x0015900001027983 */ /* 0x0023620000100a00 */
[----:B------:R-:W-:-:S03]  /*47f90*/  MOV R6, 0x47fb0 ;  /* 0x00047fb000067802 */ /* 0x000fc60000000f00 */
[----:B-1---5:R-:W-:Y:S05]  /*47fa0*/  CALL.REL.NOINC `($_ZN7cutlass13device_kernelIN5flash19enable_sm80_to_sm89INS1_16FlashAttnBwdSm80INS1_25CollectiveMainloopBwdSm80ILi2ELi2EN4cute5tupleIJNS5_1CILi128EEES8_NS7_ILi64EEEEEENS_6half_tEfNS_4arch4Sm80ELb1ELb0ELb1ELb0ELb0ELb0ELb0ELb0ELi2ELi4ELi4ELi4ELb0EEENS1_21CollectiveEpilogueBwdISA_SB_SD_Li256ELb0ELb0ELi2EEENS1_25SingleTileBwdLPTSchedulerILb0ELi128ELb0EEEEEEEEEvNT_6ParamsE$_ZN4cute3eso3ESOILb0ELb1EJNS_5tupleIJiNS2_IJiNS_1CILi0EEEEEEEEENS2_IJNS_10UnderscoreENS2_IJS7_S7_EEEEEEEEC2ERKS6_RKS9_) ;  /* 0xfffbfa4000007944 */ /* 0x022fea0003c3ffff */
[----:B------:R-:W2:Y:S01]  /*47fb0*/  LDL.64 R6, [R1+0x1590] ;  /* 0x0015900001067983 */ /* 0x000ea20000100a00 */
[----:B-1----:R-:W-:-:S02]  /*47fc0*/  MOV R2, R12 ;  /* 0x0000000c00027202 */ /* 0x002fc40000000f00 */
        /* <DEDUP_REMOVED lines=36> */
[----:B------:R-:W-:Y:S05]  /*48210*/  CALL.REL.NOINC `($_ZN7cutlass13device_kernelIN5flash19enable_sm80_to_sm89INS1_16FlashAttnBwdSm80INS1_25CollectiveMainloopBwdSm80ILi2ELi2EN4cute5tupleIJNS5_1CILi128EEES8_NS7_ILi64EEEEEENS_6half_tEfNS_4arch4Sm80ELb1ELb0ELb1ELb0ELb0ELb0ELb0ELb0ELi2ELi4ELi4ELi4ELb0EEENS1_21CollectiveEpilogueBwdISA_SB_SD_Li256ELb0ELb0ELi2EEENS1_25SingleTileBwdLPTSchedulerILb0ELi128ELb0EEEEEEEEEvNT_6ParamsE$_ZN4cute3eso3ESOILb0ELb0EJiiiEEC2ERKiS4_S4_) ;  /* 0xfffbf5e000007944 */ /* 0x000fea0003c3ffff */
[----:B------:R2:W5:Y:S04]  /*48220*/  LDL R5, [R1+0x1598] ;  /* 0x0015980001057983 */ /* 0x0005680000100800 */
[----:B-1----:R2:W5:Y:S01]  /*48230*/  LDL.64 R2, [R1+0x1590] ;  /* 0x0015900001027983 */ /* 0x0025620000100a00 */
[----:B------:R-:W-:-:S03]  /*48240*/  MOV R6, 0x48260 ;  /* 0x0004826000067802 */ /* 0x000fc60000000f00 */
[----:B--2--5:R-:W-:Y:S05]  /*48250*/  CALL.REL.NOINC `($_ZN7cutlass13device_kernelIN5flash19enable_sm80_to_sm89INS1_16FlashAttnBwdSm80INS1_25CollectiveMainloopBwdSm80ILi2ELi2EN4cute5tupleIJNS5_1CILi128EEES8_NS7_ILi64EEEEEENS_6half_tEfNS_4arch4Sm80ELb1ELb0ELb1ELb0ELb0ELb0ELb0ELb0ELi2ELi4ELi4ELi4ELb0EEENS1_21CollectiveEpilogueBwdISA_SB_SD_Li256ELb0ELb0ELi2EEENS1_25SingleTileBwdLPTSchedulerILb0ELi128ELb0EEEEEEEEEvNT_6ParamsE$_ZN4cute3eso3ESOILb1ELb0EJNS_1CILi1EEENS_5tupleIJiiiEEENS2_ILi64EEENS4_IJNS2_ILi72EEENS2_ILi144EEENS2_ILi288EEEEEENS2_ILi512EEEEEC2ERKS3_RKS5_RKS6_RKSA_RKSB_) ;  /* 0xfffbfd3000007944 */ /* 0x024fea0003c3ffff */
[----:B-1----:R1:W5:Y:S04]  /*48260*/  LDL R5, [R1+0x1598] ;  /* 0x0015980001057983 */ /* 0x0023680000100800 */
[----:B------:R1:W5:Y:S01]  /*48270*/  LDL.64 R2, [R1+0x1590] ;  /* 0x0015900001027983 */ /* 0x0003620000100a00 */
[----:B------:R-:W-:-:S03]  /*48280*/  MOV R6, 0x482a0 ;  /* 0x000482a000067802 */ /* 0x000fc60000000f00 */
[----:B-1---5:R-:W-:Y:S05]  /*48290*/  CALL.REL.NOINC `($_ZN7cutlass13device_kernelIN5flash19enable_sm80_to_sm89INS1_16FlashAttnBwdSm80INS1_25CollectiveMainloopBwdSm80ILi2ELi2EN4cute5tupleIJNS5_1CILi128EEES8_NS7_ILi64EEEEEENS_6half_tEfNS_4arch4Sm80ELb1ELb0ELb1ELb0ELb0ELb0ELb0ELb0ELi2ELi4ELi4ELi4ELb0EEENS1_21CollectiveEpilogueBwdISA_SB_SD_Li256ELb0ELb0ELi2EEENS1_25SingleTileBwdLPTSchedulerILb0ELi128ELb0EEEEEEEEEvNT_6ParamsE$_ZN4cute5tupleIJNS0_IJNS_1CILi8EEENS0_IJNS1_ILi2EEES3_S3_EEENS1_ILi1EEES4_S5_EEENS0_IJS5_NS0_IJiiiEEENS1_ILi64EEENS0_IJNS1_ILi72EEENS1_ILi144EEENS1_ILi288EEEEEENS1_ILi512EEEEEEEEC2ERKS6_RKSE_) ;  /* 0xfffc199000007944 */ /* 0x022fea0003c3ffff */
[----:B-1----:R1:W5:Y:S04]  /*482a0*/  LDL R5, [R1+0x1598] ;  /* 0x0015980001057983 */ /* 0x0023680000100800 */
[----:B------:R1:W5:Y:S01]  /*482b0*/  LDL.64 R2, [R1+0x1590] ;  /* 0x0015900001027983 */ /* 0x0003620000100a00 */
[----:B------:R-:W-:-:S03]  /*482c0*/  MOV R4, 0x482e0 ;  /* 0x000482e000047802 */ /* 0x000fc60000000f00 */
[----:B-1---5:R-:W-:Y:S05]  /*482d0*/  CALL.REL.NOINC `($_ZN7cutlass13device_kernelIN5flash19enable_sm80_to_sm89INS1_16FlashAttnBwdSm80INS1_25CollectiveMainloopBwdSm80ILi2ELi2EN4cute5tupleIJNS5_1CILi128EEES8_NS7_ILi64EEEEEENS_6half_tEfNS_4arch4Sm80ELb1ELb0ELb1ELb0ELb0ELb0ELb0ELb0ELi2ELi4ELi4ELi4ELb0EEENS1_21CollectiveEpilogueBwdISA_SB_SD_Li256ELb0ELb0ELi2EEENS1_25SingleTileBwdLPTSchedulerILb0ELi128ELb0EEEEEEEEEvNT_6ParamsE$_ZZN4cute7flattenINS_5tupleIJNS_1CILi1EEENS1_IJiiiEEENS2_ILi64EEENS1_IJNS2_ILi72EEENS2_ILi144EEENS2_ILi288EEEEEENS2_ILi512EEEEEEEEDaRKT_ENKUlRKT_E_clIS4_EEDaSH_) ;  /* 0xfffc28b000007944 */ /* 0x022fea0003c3ffff */
[----:B------:R-:W-:Y:S02]  /*482e0*/  MOV R6, 0x48300 ;  /* 0x0004830000067802 */ /* 0x000fe40000000f00 */
[----:B------:R-:W-:Y:S05]  /*482f0*/  CALL.REL.NOINC `($_ZN7cutlass13device_kernelIN5flash19enable_sm80_to_sm89INS1_16FlashAttnBwdSm80INS1_25CollectiveMainloopBwdSm80ILi2ELi2EN4cute5tupleIJNS5_1CILi128EEES8_NS7_ILi64EEEEEENS_6half_tEfNS_4arch4Sm80ELb1ELb0ELb1ELb0ELb0ELb0ELb0ELb0ELi2ELi4ELi4ELi4ELb0EEENS1_21CollectiveEpilogueBwdISA_SB_SD_Li256ELb0ELb0ELi2EEENS1_25SingleTileBwdLPTSchedulerILb0ELi128ELb0EEEEEEEEEvNT_6ParamsE$_ZZN4cute12filter_tupleINS_5tupleIJNS_1CILi1EEENS1_IJiiiEEENS2_ILi64EEENS1_IJNS2_ILi72EEENS2_ILi144EEENS2_ILi288EEEEEENS2_ILi512EEEEEEZNS_7flattenISB_EEDaRKT_EUlRKT_E_EEDaSF_OT0_ENKUlDpSI_E_clIJNS1_IJS3_EEES4_NS1_IJS5_EEES9_NS1_IJSA_EEEEEEDaSM_) ;  /* 0xfffc1de000007944 */ /* 0x000fea0003c3ffff */
[----:B------:R-:W-:Y:S02]  /*48300*/  MOV R6, 0x48320 ;  /* 0x0004832000067802 */ /* 0x000fe40000000f00 */
[----:B------:R-:W-:Y:S05]  /*48310*/  CALL.REL.NOINC `($_ZN7cutlass13device_kernelIN5flash19enable_sm80_to_sm89INS1_16FlashAttnBwdSm80INS1_25CollectiveMainloopBwdSm80ILi2ELi2EN4cute5tupleIJNS5_1CILi128EEES8_NS7_ILi64EEEEEENS_6half_tEfNS_4arch4Sm80ELb1ELb0ELb1ELb0ELb0ELb0ELb0ELb0ELi2ELi4ELi4ELi4ELb0EEENS1_21CollectiveEpilogueBwdISA_SB_SD_Li256ELb0ELb0ELi2EEENS1_25SingleTileBwdLPTSchedulerILb0ELi128ELb0EEEEEEEEEvNT_6ParamsE$_ZN4cute3eso3ESOILb0ELb1EJiNS_1CILi72EEENS2_ILi512EEEEEC2ERKiRKS3_RKS4_) ;  /* 0xfffbf85000007944 */ /* 0x000fea0003c3ffff */
[----:B------:R-:W2:Y:S01]  /*48320*/  LDL R28, [R1+0x1590] ;  /* 0x00159000011c7983 */ /* 0x000ea20000100800 */
[----:B-1----:R-:W-:-:S02]  /*48330*/  MOV R2, R25 ;  /* 0x0000001900027202 */ /* 0x002fc40000000f00 */
[----:B------:R-:W-:Y:S01]  /*48340*/  MOV R6, 0x48370 ;  /* 0x0004837000067802 */ /* 0x000fe20000000f00 */
[----:B--2---:R1:W-:Y:S04]  /*48350*/  STL [R1+0x15e0], R28 ;  /* 0x0015e01c01007387 */ /* 0x0043e80000100800 */
[----:B-1----:R-:W-:Y:S05]  /*48360*/  CALL.REL.NOINC `($_ZN7cutlass13device_kernelIN5flash19enable_sm80_to_sm89INS1_16FlashAttnBwdSm80INS1_25CollectiveMainloopBwdSm80ILi2ELi2EN4cute5tupleIJNS5_1CILi128EEES8_NS7_ILi64EEEEEENS_6half_tEfNS_4arch4Sm80ELb1ELb0ELb1ELb0ELb0ELb0ELb0ELb0ELi2ELi4ELi4ELi4ELb0EEENS1_21CollectiveEpilogueBwdISA_SB_SD_Li256ELb0ELb0ELi2EEENS1_25SingleTileBwdLPTSchedulerILb0ELi128ELb0EEEEEEEEEvNT_6ParamsE$_ZN4cute3eso3ESOILb0ELb0EJiiNS_1CILi72EEENS2_ILi512EEEEEC2ERKiS7_RKS3_RKS4_) ;  /* 0xfffbf41000007944 */ /* 0x002fea0003c3ffff */
[----:B-1----:R-:W2:Y:S01]  /*48370*/  LDL.64 R2, [R1+0x1590] ;  /* 0x0015900001027983 */ /* 0x002ea20000100a00 */
[----:B------:R-:W-:Y:S01]  /*48380*/  IMAD.MOV.U32 R6, RZ, RZ, R4 ;  /* 0x000000ffff067224 */ /* 0x000fe200078e0004 */
[----:B------:R-:W-:Y:S01]  /*48390*/  IADD3 R5, R10, 0x250, RZ ;  /* 0x000002500a057810 */ /* 0x000fe20007ffe0ff */
[----:B------:R-:W-:Y:S01]  /*483a0*/  IMAD.MOV.U32 R36, RZ, RZ, R14 ;  /* 0x000000ffff247224 */ /* 0x000fe200078e000e */
[----:B------:R-:W-:Y:S01]  /*483b0*/  MOV R4, 0x483f0 ;  /* 0x000483f000047802 */ /* 0x000fe20000000f00 */
[----:B--2---:R1:W-:Y:S04]  /*483c0*/  STL [R1+0x15cc], R2 ;  /* 0x0015cc0201007387 */ /* 0x0043e80000100800 */
[----:B------:R1:W-:Y:S02]  /*483d0*/  STL [R1+0x15d0], R3 ;  /* 0x0015d00301007387 */ /* 0x0003e40000100800 */
[----:B-1----:R-:W-:Y:S05]  /*483e0*/  CALL.REL.NOINC `($_ZN7cutlass13device_kernelIN5flash19enable_sm80_to_sm89INS1_16FlashAttnBwdSm80INS1_25CollectiveMainloopBwdSm80ILi2ELi2EN4cute5tupleIJNS5_1CILi128EEES8_NS7_ILi64EEEEEENS_6half_tEfNS_4arch4Sm80ELb1ELb0ELb1ELb0ELb0ELb0ELb0ELb0ELi2ELi4ELi4ELi4ELb0EEENS1_21CollectiveEpilogueBwdISA_SB_SD_Li256ELb0ELb0ELi2EEENS1_25SingleTileBwdLPTSchedulerILb0ELi128ELb0EEEEEEEEEvNT_6ParamsE$_ZN4cute3eso3ESOILb0ELb0EJiiiNS_1CILi72EEENS2_ILi512EEEEEC2ERKiS7_S7_RKS3_RKS4_) ;  /* 0xfffbf56000007944 */ /* 0x002fea0003c3ffff */
        /* <DEDUP_REMOVED lines=8> */
[----:B-1----:R-:W-:Y:S05]  /*48470*/  CALL.REL.NOINC `($_ZN7cutlass13device_kernelIN5flash19enable_sm80_to_sm89INS1_16FlashAttnBwdSm80INS1_25CollectiveMainloopBwdSm80ILi2ELi2EN4cute5tupleIJNS5_1CILi128EEES8_NS7_ILi64EEEEEENS_6half_tEfNS_4arch4Sm80ELb1ELb0ELb1ELb0ELb0ELb0ELb0ELb0ELi2ELi4ELi4ELi4ELb0EEENS1_21CollectiveEpilogueBwdISA_SB_SD_Li256ELb0ELb0ELi2EEENS1_25SingleTileBwdLPTSchedulerILb0ELi128ELb0EEEEEEEEEvNT_6ParamsE$_ZN4cute3eso3ESOILb1ELb0EJNS_1CILi1EEEiiiNS2_ILi72EEENS2_ILi512EEEEEC2ERKS3_RKiSA_SA_RKS4_RKS5_) ;  /* 0xfffbfc3000007944 */ /* 0x002fea0003c3ffff */
[----:B-1----:R1:W5:Y:S04]  /*48480*/  LDL R5, [R1+0x1588] ;  /* 0x0015880001057983 */ /* 0x0023680000100800 */
[----:B------:R1:W5:Y:S01]  /*48490*/  LDL.64 R2, [R1+0x1580] ;  /* 0x0015800001027983 */ /* 0x0003620000100a00 */
[----:B------:R-:W-:-:S03]  /*484a0*/  MOV R6, 0x484c0 ;  /* 0x000484c000067802 */ /* 0x000fc60000000f00 */
[----:B-1---5:R-:W-:Y:S05]  /*484b0*/  CALL.REL.NOINC `($_ZN7cutlass13device_kernelIN5flash19enable_sm80_to_sm89INS1_16FlashAttnBwdSm80INS1_25CollectiveMainloopBwdSm80ILi2ELi2EN4cute5tupleIJNS5_1CILi128EEES8_NS7_ILi64EEEEEENS_6half_tEfNS_4arch4Sm80ELb1ELb0ELb1ELb0ELb0ELb0ELb0ELb0ELi2ELi4ELi4ELi4ELb0EEENS1_21CollectiveEpilogueBwdISA_SB_SD_Li256ELb0ELb0ELi2EEENS1_25SingleTileBwdLPTSchedulerILb0ELi128ELb0EEEEEEEEEvNT_6ParamsE$_ZN4cute5tupleIJNS0_IJNS_1CILi8EEENS1_ILi2EEES3_S3_S2_S3_EEENS0_IJNS1_ILi1EEEiiiNS1_ILi72EEENS1_ILi512EEEEEEEEC2ERKS4_RKS8_) ;  /* 0xfffc17e000007944 */ /* 0x022fea0003c3ffff */
[----:B-1----:R-:W2:Y:S04]  /*484c0*/  LDL.64 R2, [R1+0x1580] ;  /* 0x0015800001027983 */ /* 0x002ea80000100a00 */
[----:B------:R-:W3:Y:S01]  /*484d0*/  LDL R4, [R1+0x1588] ;  /* 0x0015880001047983 */ /* 0x000ee20000100800 */
[----:B------:R-:W-:-:S03]  /*484e0*/  MOV R6, 0x48530 ;  /* 0x0004853000067802 */ /* 0x000fc60000000f00 */
[----:B------:R1:W-:Y:S04]  /*484f0*/  STL.U8 [R1+0x15dc], RZ ;  /* 0x0015dcff01007387 */ /* 0x0003e80000100000 */
[----:B--2---:R1:W-:Y:S04]  /*48500*/  STL.64 [R1+0x15b0], R2 ;  /* 0x0015b00201007387 */ /* 0x0043e80000100a00 */
[----:B---3--:R1:W-:Y:S02]  /*48510*/  STL [R1+0x15b8], R4 ;  /* 0x0015b80401007387 */ /* 0x0083e40000100800 */
[----:B-1----:R-:W-:Y:S05]  /*48520*/  CALL.REL.NOINC `($_ZN7cutlass13device_kernelIN5flash19enable_sm80_to_sm89INS1_16FlashAttnBwdSm80INS1_25CollectiveMainloopBwdSm80ILi2ELi2EN4cute5tupleIJNS5_1CILi128EEES8_NS7_ILi64EEEEEENS_6half_tEfNS_4arch4Sm80ELb1ELb0ELb1ELb0ELb0ELb0ELb0ELb0ELi2ELi4ELi4ELi4ELb0EEENS1_21CollectiveEpilogueBwdISA_SB_SD_Li256ELb0ELb0ELi2EEENS1_25SingleTileBwdLPTSchedulerILb0ELi128ELb0EEEEEEEEEvNT_6ParamsE$_ZZN4cute6detail16composition_implINS_5tupleIJNS_1CILi8EEENS3_ILi2EEES5_S5_S4_S5_EEENS2_IJNS3_ILi1EEEiiiNS3_ILi72EEENS3_ILi512EEEEEENS2_IJNS2_IJS5_S5_S5_EEES5_NS2_IJNS3_ILi4EEES5_EEEEEENS2_IJNS2_IJS7_S9_S4_EEENS3_ILi4096EEENS2_IJNS3_ILi16EEENS3_ILi8192EEEEEEEEEEEDaRKT_RKT0_RKT1_RKT2_ENKUlRKT_RKT0_E_clISB_SF_EEDaSZ_S12_) ;  /* 0xfffc231000007944 */ /* 0x002fea0003c3ffff */
[----:B------:R-:W-:Y:S02]  /*48530*/  MOV R4, 0x48550 ;  /* 0x0004855000047802 */ /* 0x000fe40000000f00 */
[----:B-----5:R-:W-:Y:S05]  /*48540*/  CALL.REL.NOINC `($_ZN7cutlass13device_kernelIN5flash19enable_sm80_to_sm89INS1_16FlashAttnBwdSm80INS1_25CollectiveMainloopBwdSm80ILi2ELi2EN4cute5tupleIJNS5_1CILi128EEES8_NS7_ILi64EEEEEENS_6half_tEfNS_4arch4Sm80ELb1ELb0ELb1ELb0ELb0ELb0ELb0ELb0ELi2ELi4ELi4ELi4ELb0EEENS1_21CollectiveEpilogueBwdISA_SB_SD_Li256ELb0ELb0ELi2EEENS1_25SingleTileBwdLPTSchedulerILb0ELi128ELb0EEEEEEEEEvNT_6ParamsE$_ZZN4cute6detail16composition_implINS_5tupleIJNS_1CILi8EEENS3_ILi2EEES5_S5_S4_S5_EEENS2_IJNS3_ILi1EEEiiiNS3_ILi72EEENS3_ILi512EEEEEENS2_IJNS2_IJS5_S5_S5_EEES5_NS2_IJNS3_ILi4EEES5_EEEEEENS2_IJNS2_IJS7_S9_S4_EEENS3_ILi4096EEENS2_IJNS3_ILi16EEENS3_ILi8192EEEEEEEEEEEDaRKT_RKT0_RKT1_RKT2_ENKUlRKT_RKT0_E_clISD_SJ_EEDaSZ_S12_) ;  /* 0xfffc234000007944 */ /* 0x020fea0003c3ffff */
[----:B-----5:R2:W-:Y:S01]  /*48550*/  STL.64 [R1+0x1580], R2 ;  /* 0x0015800201007387 */ /* 0x0205e20000100a00 */
[----:B-1----:R-:W-:-:S03]  /*48560*/  MOV R6, 0x48580 ;  /* 0x0004858000067802 */ /* 0x002fc60000000f00 */
[----:B--2---:R-:W-:Y:S05]  /*48570*/  CALL.REL.NOINC `($_ZN7cutlass13device_kernelIN5flash19enable_sm80_to_sm89INS1_16FlashAttnBwdSm80INS1_25CollectiveMainloopBwdSm80ILi2ELi2EN4cute5tupleIJNS5_1CILi128EEES8_NS7_ILi64EEEEEENS_6half_tEfNS_4arch4Sm80ELb1ELb0ELb1ELb0ELb0ELb0ELb0ELb0ELi2ELi4ELi4ELi4ELb0EEENS1_21CollectiveEpilogueBwdISA_SB_SD_Li256ELb0ELb0ELi2EEENS1_25SingleTileBwdLPTSchedulerILb0ELi128ELb0EEEEEEEEEvNT_6ParamsE$_ZN4cute3eso3ESOILb0ELb0EJNS_5tupleIJNS_1CILi1EEENS3_ILi512EEEiEEENS3_ILi4096EEENS2_IJNS2_IJiiEEENS3_ILi8192EEEEEEEEC2ERKS6_RKS7_RKSA_) ;  /* 0xfffbe53000007944 */ /* 0x004fea0003c3ffff */
[----:B-1----:R1:W5:Y:S04]  /*48580*/  LDL R5, [R1+0x1598] ;  /* 0x0015980001057983 */ /* 0x0023680000100800 */
[----:B------:R1:W5:Y:S01]  /*48590*/  LDL.64 R2, [R1+0x1590] ;  /* 0x0015900001027983 */ /* 0x0003620000100a00 */
[----:B------:R-:W-:-:S03]  /*485a0*/  MOV R6, 0x485c0 ;  /* 0x000485c000067802 */ /* 0x000fc60000000f00 */
[----:B-1---5:R-:W-:Y:S05]  /*485b0*/  CALL.REL.NOINC `($_ZN7cutlass13device_kernelIN5flash19enable_sm80_to_sm89INS1_16FlashAttnBwdSm80INS1_25CollectiveMainloopBwdSm80ILi2ELi2EN4cute5tupleIJNS5_1CILi128EEES8_NS7_ILi64EEEEEENS_6half_tEfNS_4arch4Sm80ELb1ELb0ELb1ELb0ELb0ELb0ELb0ELb0ELi2ELi4ELi4ELi4ELb0EEENS1_21CollectiveEpilogueBwdISA_SB_SD_Li256ELb0ELb0ELi2EEENS1_25SingleTileBwdLPTSchedulerILb0ELi128ELb0EEEEEEEEEvNT_6ParamsE$_ZN4cute5tupleIJNS0_IJNS0_IJNS_1CILi2EEES2_S2_EEES2_NS0_IJNS0_IJS2_S2_EEES2_EEEEEENS0_IJNS0_IJNS1_ILi1EEENS1_ILi512EEEiEEENS1_ILi4096EEENS0_IJNS0_IJiiEEENS1_ILi8192EEEEEEEEEEEC2ERKS6_RKSE_) ;  /* 0xfffc135000007944 */ /* 0x022fea0003c3ffff */
[----:B-1----:R1:W5:Y:S04]  /*485c0*/  LDL R4, [R1+0x1598] ;  /* 0x0015980001047983 */ /* 0x0023680000100800 */
[----:B------:R1:W5:Y:S01]  /*485d0*/  LDL.64 R2, [R1+0x1590] ;  /* 0x0015900001027983 */ /* 0x0003620000100a00 */
[----:B------:R-:W-:-:S05]  /*485e0*/  LEA.HI R6, R29, R29, RZ, 0x1d ;  /* 0x0000001d1d067211 */ /* 0x000fca00078fe8ff */
[----:B------:R-:W-:Y:S01]  /*485f0*/  IMAD.U32 R32, R7, 0x2, R6 ;  /* 0x0000000207207824 */ /* 0x000fe200078e0006 */
[----:B------:R-:W-:-:S04]  /*48600*/  MOV R6, 0x48630 ;  /* 0x0004863000067802 */ /* 0x000fc80000000f00 */
[----:B------:R1:W-:Y:S03]  /*48610*/  STL [R1+0x15c4], R32 ;  /* 0x0015c42001007387 */ /* 0x0003e60000100800 */
[----:B-1---5:R-:W-:Y:S05]  /*48620*/  CALL.REL.NOINC `($_ZN7cutlass13device_kernelIN5flash19enable_sm80_to_sm89INS1_16FlashAttnBwdSm80INS1_25CollectiveMainloopBwdSm80ILi2ELi2EN4cute5tupleIJNS5_1CILi128EEES8_NS7_ILi64EEEEEENS_6half_tEfNS_4arch4Sm80ELb1ELb0ELb1ELb0ELb0ELb0ELb0ELb0ELi2ELi4ELi4ELi4ELb0EEENS1_21CollectiveEpilogueBwdISA_SB_SD_Li256ELb0ELb0ELi2EEENS1_25SingleTileBwdLPTSchedulerILb0ELi128ELb0EEEEEEEEEvNT_6ParamsE$_ZN4cute3eso3ESOILb0ELb0EJNS_6LayoutINS_5tupleIJNS3_IJNS_1CILi2EEES5_S5_EEES5_NS3_IJNS3_IJS5_S5_EEES5_EEEEEENS3_IJNS3_IJNS4_ILi1EEENS4_ILi512EEEiEEENS4_ILi4096EEENS3_IJNS3_IJiiEEENS4_ILi8192EEEEEEEEEEEjEEC2ERKSI_RKj) ;  /* 0xfffbea8000007944 */ /* 0x022fea0003c3ffff */
        /* <DEDUP_REMOVED lines=9> */
[----:B-1----:R-:W-:Y:S05]  /*486c0*/  CALL.REL.NOINC `($_ZN7cutlass13device_kernelIN5flash19enable_sm80_to_sm89INS1_16FlashAttnBwdSm80INS1_25CollectiveMainloopBwdSm80ILi2ELi2EN4cute5tupleIJNS5_1CILi128EEES8_NS7_ILi64EEEEEENS_6half_tEfNS_4arch4Sm80ELb1ELb0ELb1ELb0ELb0ELb0ELb0ELb0ELi2ELi4ELi4ELi4ELb0EEENS1_21CollectiveEpilogueBwdISA_SB_SD_Li256ELb0ELb0ELi2EEENS1_25SingleTileBwdLPTSchedulerILb0ELi128ELb0EEEEEEEEEvNT_6ParamsE$_ZN4cute3eso3ESOILb0ELb0EJNS_6LayoutINS_5tupleIJNS3_IJNS_1CILi2EEES5_S5_EEES5_NS3_IJNS3_IJS5_S5_EEES5_EEEEEENS3_IJNS3_IJNS4_ILi1EEENS4_ILi512EEEiEEENS4_ILi4096EEENS3_IJNS3_IJiiEEENS4_ILi8192EEEEEEEEEEENS_10ViewEngineINS_8smem_ptrIPN7cutlass6half_tEEEEEEEC2ERKSI_RKSP_) ;  /* 0xfffbe96000007944 */ /* 0x002fea0003c3ffff */
[----:B------:R2:W5:Y:S04]  /*486d0*/  LDL R2, [R1+0x1594] ;  /* 0x0015940001027983 */ /* 0x0005680000100800 */
[----:B-1----:R2:W5:Y:S01]  /*486e0*/  LDL R3, [R1+0x1598] ;  /* 0x0015980001037983 */ /* 0x0025620000100800 */
[----:B------:R-:W-:-:S03]  /*486f0*/  MOV R4, 0x48710 ;  /* 0x0004871000047802 */ /* 0x000fc60000000f00 */
[----:B--2--5:R-:W-:Y:S05]  /*48700*/  CALL.REL.NOINC `($_ZN7cutlass13device_kernelIN5flash19enable_sm80_to_sm89INS1_16FlashAttnBwdSm80INS1_25CollectiveMainloopBwdSm80ILi2ELi2EN4cute5tupleIJNS5_1CILi128EEES8_NS7_ILi64EEEEEENS_6half_tEfNS_4arch4Sm80ELb1ELb0ELb1ELb0ELb0ELb0ELb0ELb0ELi2ELi4ELi4ELi4ELb0EEENS1_21CollectiveEpilogueBwdISA_SB_SD_Li256ELb0ELb0ELi2EEENS1_25SingleTileBwdLPTSchedulerILb0ELi128ELb0EEEEEEEEEvNT_6ParamsE$_ZZN4cute4takeILi1ELi3ENS_5tupleIJNS1_IJNS_1CILi1EEENS2_ILi512EEEiEEENS2_ILi4096EEENS1_IJNS1_IJiiEEENS2_ILi8192EEEEEEEEEEEDaRKT1_ENKUlDpRKT_E_clIJS6_S9_EEEDaSH_) ;  /* 0xfffc1e9000007944 */ /* 0x024fea0003c3ffff */
[----:B------:R1:W-:Y:S01]  /*48710*/  STL.64 [R1+0x1590], R2 ;  /* 0x0015900201007387 */ /* 0x0003e20000100a00 */
[----:B------:R-:W-:-:S03]  /*48720*/  MOV R4, 0x48740 ;  /* 0x0004874000047802 */ /* 0x000fc60000000f00 */
[----:B-1----:R-:W-:Y:S05]  /*48730*/  CALL.REL.NOINC `($_ZN7cutlass13device_kernelIN5flash19enable_sm80_to_sm89INS1_16FlashAttnBwdSm80INS1_25CollectiveMainloopBwdSm80ILi2ELi2EN4cute5tupleIJNS5_1CILi128EEES8_NS7_ILi64EEEEEENS_6half_tEfNS_4arch4Sm80ELb1ELb0ELb1ELb0ELb0ELb0ELb0ELb0ELi2ELi4ELi4ELi4ELb0EEENS1_21CollectiveEpilogueBwdISA_SB_SD_Li256ELb0ELb0ELi2EEENS1_25SingleTileBwdLPTSchedulerILb0ELi128ELb0EEEEEEEEEvNT_6ParamsE$_ZZN4cute16flatten_to_tupleINS_5tupleIJNS_1CILi4096EEENS1_IJNS1_IJiiEEENS2_ILi8192EEEEEEEEEEEDaRKT_ENKUlRKT_E_clIS6_EEDaSD_) ;  /* 0xfffc1d9000007944 */ /* 0x002fea0003c3ffff */
[----:B------:R-:W-:Y:S02]  /*48740*/  MOV R2, 0x48760 ;  /* 0x0004876000027802 */ /* 0x000fe40000000f00 */
[----:B------:R-:W-:Y:S05]  /*48750*/  CALL.REL.NOINC `($_ZN7cutlass13device_kernelIN5flash19enable_sm80_to_sm89INS1_16FlashAttnBwdSm80INS1_25CollectiveMainloopBwdSm80ILi2ELi2EN4cute5tupleIJNS5_1CILi128EEES8_NS7_ILi64EEEEEENS_6half_tEfNS_4arch4Sm80ELb1ELb0ELb1ELb0ELb0ELb0ELb0ELb0ELi2ELi4ELi4ELi4ELb0EEENS1_21CollectiveEpilogueBwdISA_SB_SD_Li256ELb0ELb0ELi2EEENS1_25SingleTileBwdLPTSchedulerILb0ELi128ELb0EEEEEEEEEvNT_6ParamsE$_ZZN4cute12filter_tupleINS_5tupleIJNS_1CILi4096EEENS1_IJNS1_IJiiEEENS2_ILi8192EEEEEEEEEZNS_16flatten_to_tupleIS7_EEDaRKT_EUlRKT_E_EEDaSB_OT0_ENKUlDpSE_E_clIJNS1_IJS3_EEENS1_IJiiS5_EEEEEEDaSI_) ;  /* 0xfffc19e000007944 */ /* 0x000fea0003c3ffff */
        /* <DEDUP_REMOVED lines=21> */
[----:B-1---5:R-:W-:Y:S05]  /*488b0*/  CALL.REL.NOINC `($_ZN7cutlass13device_kernelIN5flash19enable_sm80_to_sm89INS1_16FlashAttnBwdSm80INS1_25CollectiveMainloopBwdSm80ILi2ELi2EN4cute5tupleIJNS5_1CILi128EEES8_NS7_ILi64EEEEEENS_6half_tEfNS_4arch4Sm80ELb1ELb0ELb1ELb0ELb0ELb0ELb0ELb0ELi2ELi4ELi4ELi4ELb0EEENS1_21CollectiveEpilogueBwdISA_SB_SD_Li256ELb0ELb0ELi2EEENS1_25SingleTileBwdLPTSchedulerILb0ELi128ELb0EEEEEEEEEvNT_6ParamsE$_ZN4cute3eso3ESOILb1ELb0EJNS_14ComposedLayoutINS_7SwizzleILi3ELi3ELi3EEENS_1CILi0EEENS_6LayoutINS_5tupleIJNS8_IJNS8_IJNS5_ILi4EEENS5_ILi8EEEEEENS8_IJNS5_ILi2EEENS5_ILi1EEEEEEEEENS8_IJNS8_IJSC_SC_EEESB_EEEEEENS8_IJNS8_IJNS8_IJNS5_ILi128EEESD_EEENS8_IJSA_S6_EEEEEENS8_IJNS8_IJNS5_ILi64EEENS5_ILi512EEEEEENS8_IJNS5_ILi16EEENS5_ILi1024EEEEEEEEEEEEEEEENS_10ViewEngineINS_8smem_ptrIPN7cutlass6half_tEEEEEEEC2ERKSW_RKS13_) ;  /* 0xfffbf49000007944 */ /* 0x022fea0003c3ffff */
[----:B-1----:R1:W5:Y:S04]  /*488c0*/  LD.E R3, [R6.64+0xc] ;  /* 0x00000c0806037980 */ /* 0x002368000c101900 */
[----:B------:R1:W5:Y:S01]  /*488d0*/  LDL.64 R30, [R1+0x1590] ;  /* 0x00159000011e7983 */ /* 0x0003620000100a00 */
[----:B------:R-:W-:-:S03]  /*488e0*/  MOV R4, 0x48900 ;  /* 0x0004890000047802 */ /* 0x000fc60000000f00 */
        /* <DEDUP_REMOVED lines=45> */
[----:B------:R-:W-:-:S02]  /*48bc0*/  LOP3.LUT P0, RZ, R6, 0x8, RZ, 0xc0, !PT ;  /* 0x0000000806ff7812 */ /* 0x000fc4000780c0ff */
[----:B------:R-:W-:Y:S02]  /*48bd0*/  MOV R26, 0x48c00 ;  /* 0x00048c00001a7802 */ /* 0x000fe40000000f00 */
[----:B------:R-:W-:-:S04]  /*48be0*/  SEL R5, R5, 0x38, !P0 ;  /* 0x0000003805057807 */ /* 0x000fc80004000000 */
[----:B-1---5:R-:W-:Y:S05]  /*48bf0*/  CALL.REL.NOINC `($_ZN7cutlass13device_kernelIN5flash19enable_sm80_to_sm89INS1_16FlashAttnBwdSm80INS1_25CollectiveMainloopBwdSm80ILi2ELi2EN4cute5tupleIJNS5_1CILi128EEES8_NS7_ILi64EEEEEENS_6half_tEfNS_4arch4Sm80ELb1ELb0ELb1ELb0ELb0ELb0ELb0ELb0ELi2ELi4ELi4ELi4ELb0EEENS1_21CollectiveEpilogueBwdISA_SB_SD_Li256ELb0ELb0ELi2EEENS1_25SingleTileBwdLPTSchedulerILb0ELi128ELb0EEEEEEEEEvNT_6ParamsE$_ZN4cute3eso3ESOILb0ELb1EJiNS_1CILi144EEENS2_ILi288EEEEEC2ERKiRKS3_RKS4_) ;  /* 0xfffbeed000007944 */ /* 0x022fea0003c3ffff */
[----:B------:R-:W2:Y:S01]  /*48c00*/  LDL R32, [R1+0x1590] ;  /* 0x0015900001207983 */ /* 0x000ea20000100800 */
[----:B-1----:R-:W-:Y:S02]  /*48c10*/  MOV R4, R24 ;  /* 0x0000001800047202 */ /* 0x002fe40000000f00 */
[----:B------:R-:W-:Y:S01]  /*48c20*/  MOV R26, 0x48c50 ;  /* 0x00048c50001a7802 */ /* 0x000fe20000000f00 */
[----:B--2---:R1:W-:Y:S04]  /*48c30*/  STL [R1+0x15dc], R32 ;  /* 0x0015dc2001007387 */ /* 0x0043e80000100800 */
[----:B-1----:R-:W-:Y:S05]  /*48c40*/  CALL.REL.NOINC `($_ZN7cutlass13device_kernelIN5flash19enable_sm80_to_sm89INS1_16FlashAttnBwdSm80INS1_25CollectiveMainloopBwdSm80ILi2ELi2EN4cute5tupleIJNS5_1CILi128EEES8_NS7_ILi64EEEEEENS_6half_tEfNS_4arch4Sm80ELb1ELb0ELb1ELb0ELb0ELb0ELb0ELb0ELi2ELi4ELi4ELi4ELb0EEENS1_21CollectiveEpilogueBwdISA_SB_SD_Li256ELb0ELb0ELi2EEENS1_25SingleTileBwdLPTSchedulerILb0ELi128ELb0EEEEEEEEEvNT_6ParamsE$_ZN4cute3eso3ESOILb1ELb0EJNS_1CILi1EEENS_5tupleIJNS2_ILi8EEEiiEEENS2_ILi64EEENS4_IJiNS2_ILi144EEENS2_ILi288EEEEEENS2_ILi512EEEEEC2ERKS3_RKS6_RKS7_RKSA_RKSB_) ;  /* 0xfffbf2b000007944 */ /* 0x002fea0003c3ffff */
[----:B-1----:R1:W5:Y:S04]  /*48c50*/  LDL R5, [R1+0x1598] ;  /* 0x0015980001057983 */ /* 0x0023680000100800 */
[----:B------:R1:W5:Y:S01]  /*48c60*/  LDL.64 R2, [R1+0x1590] ;  /* 0x0015900001027983 */ /* 0x0003620000100a00 */
[----:B------:R-:W-:-:S03]  /*48c70*/  MOV R26, 0x48c90 ;  /* 0x00048c90001a7802 */ /* 0x000fc60000000f00 */
[----:B-1---5:R-:W-:Y:S05]  /*48c80*/  CALL.REL.NOINC `($_ZN7cutlass13device_kernelIN5flash19enable_sm80_to_sm89INS1_16FlashAttnBwdSm80INS1_25CollectiveMainloopBwdSm80ILi2ELi2EN4cute5tupleIJNS5_1CILi128EEES8_NS7_ILi64EEEEEENS_6half_tEfNS_4arch4Sm80ELb1ELb0ELb1ELb0ELb0ELb0ELb0ELb0ELi2ELi4ELi4ELi4ELb0EEENS1_21CollectiveEpilogueBwdISA_SB_SD_Li256ELb0ELb0ELi2EEENS1_25SingleTileBwdLPTSchedulerILb0ELi128ELb0EEEEEEEEEvNT_6ParamsE$_ZN4cute5tupleIJNS0_IJNS_1CILi8EEENS0_IJNS1_ILi2EEES3_S3_EEENS1_ILi1EEES4_S5_EEENS0_IJS5_NS0_IJS2_iiEEENS1_ILi64EEENS0_IJiNS1_ILi144EEENS1_ILi288EEEEEENS1_ILi512EEEEEEEEC2ERKS6_RKSD_) ;  /* 0xfffc0f3000007944 */ /* 0x022fea0003c3ffff */
[----:B------:R2:W5:Y:S04]  /*48c90*/  LDL R24, [R1+0x1598] ;  /* 0x0015980001187983 */ /* 0x0005680000100800 */
[----:B-1----:R2:W5:Y:S01]  /*48ca0*/  LDL.64 R2, [R1+0x1590] ;  /* 0x0015900001027983 */ /* 0x0025620000100a00 */
[----:B------:R-:W-:-:S03]  /*48cb0*/  MOV R4, 0x48cd0 ;  /* 0x00048cd000047802 */ /* 0x000fc60000000f00 */
[----:B--2--5:R-:W-:Y:S05]  /*48cc0*/  CALL.REL.NOINC `($_ZN7cutlass13device_kernelIN5flash19enable_sm80_to_sm89INS1_16FlashAttnBwdSm80INS1_25CollectiveMainloopBwdSm80ILi2ELi2EN4cute5tupleIJNS5_1CILi128EEES8_NS7_ILi64EEEEEENS_6half_tEfNS_4arch4Sm80ELb1ELb0ELb1ELb0ELb0ELb0ELb0ELb0ELi2ELi4ELi4ELi4ELb0EEENS1_21CollectiveEpilogueBwdISA_SB_SD_Li256ELb0ELb0ELi2EEENS1_25SingleTileBwdLPTSchedulerILb0ELi128ELb0EEEEEEEEEvNT_6ParamsE$_ZZN4cute7flattenINS_5tupleIJNS_1CILi1EEENS1_IJNS2_ILi8EEEiiEEENS2_ILi64EEENS1_IJiNS2_ILi144EEENS2_ILi288EEEEEENS2_ILi512EEEEEEEEDaRKT_ENKUlRKT_E_clIS5_EEDaSH_) ;  /* 0xfffc1e5000007944 */ /* 0x024fea0003c3ffff */
[----:B------:R-:W-:Y:S02]  /*48cd0*/  MOV R3, R24 ;  /* 0x0000001800037202 */ /* 0x000fe40000000f00 */
[----:B------:R-:W-:-:S02]  /*48ce0*/  MOV R4, 0x48d00 ;  /* 0x00048d0000047802 */ /* 0x000fc40000000f00 */
[----:B------:R-:W-:Y:S05]  /*48cf0*/  CALL.REL.NOINC `($_ZN7cutlass13device_kernelIN5flash19enable_sm80_to_sm89INS1_16FlashAttnBwdSm80INS1_25CollectiveMainloopBwdSm80ILi2ELi2EN4cute5tupleIJNS5_1CILi128EEES8_NS7_ILi64EEEEEENS_6half_tEfNS_4arch4Sm80ELb1ELb0ELb1ELb0ELb0ELb0ELb0ELb0ELi2ELi4ELi4ELi4ELb0EEENS1_21CollectiveEpilogueBwdISA_SB_SD_Li256ELb0ELb0ELi2EEENS1_25SingleTileBwdLPTSchedulerILb0ELi128ELb0EEEEEEEEEvNT_6ParamsE$_ZZN4cute7flattenINS_5tupleIJNS_1CILi1EEENS1_IJNS2_ILi8EEEiiEEENS2_ILi64EEENS1_IJiNS2_ILi144EEENS2_ILi288EEEEEENS2_ILi512EEEEEEEEDaRKT_ENKUlRKT_E_clIS9_EEDaSH_) ;  /* 0xfffc1e6000007944 */ /* 0x000fea0003c3ffff */
[----:B------:R-:W-:Y:S02]  /*48d00*/  MOV R4, R2 ;  /* 0x0000000200047202 */ /* 0x000fe40000000f00 */
[----:B------:R-:W-:-:S02]  /*48d10*/  MOV R2, 0x48d30 ;  /* 0x00048d3000027802 */ /* 0x000fc40000000f00 */
[----:B------:R-:W-:Y:S05]  /*48d20*/  CALL.REL.NOINC `($_ZN7cutlass13device_kernelIN5flash19enable_sm80_to_sm89INS1_16FlashAttnBwdSm80INS1_25CollectiveMainloopBwdSm80ILi2ELi2EN4cute5tupleIJNS5_1CILi128EEES8_NS7_ILi64EEEEEENS_6half_tEfNS_4arch4Sm80ELb1ELb0ELb1ELb0ELb0ELb0ELb0ELb0ELi2ELi4ELi4ELi4ELb0EEENS1_21CollectiveEpilogueBwdISA_SB_SD_Li256ELb0ELb0ELi2EEENS1_25SingleTileBwdLPTSchedulerILb0ELi128ELb0EEEEEEEEEvNT_6ParamsE$_ZZN4cute12filter_tupleINS_5tupleIJNS_1CILi1EEENS1_IJNS2_ILi8EEEiiEEENS2_ILi64EEENS1_IJiNS2_ILi144EEENS2_ILi288EEEEEENS2_ILi512EEEEEEZNS_7flattenISB_EEDaRKT_EUlRKT_E_EEDaSF_OT0_ENKUlDpSI_E_clIJNS1_IJS3_EEES5_NS1_IJS6_EEES9_NS1_IJSA_EEEEEEDaSM_) ;  /* 0xfffc138000007944 */ /* 0x000fea0003c3ffff */
[----:B------:R-:W-:Y:S02]  /*48d30*/  MOV R26, 0x48d50 ;  /* 0x00048d50001a7802 */ /* 0x000fe40000000f00 */
[----:B------:R-:W-:Y:S05]  /*48d40*/  CALL.REL.NOINC `($_ZN7cutlass13device_kernelIN5flash19enable_sm80_to_sm89INS1_16FlashAttnBwdSm80INS1_25CollectiveMainloopBwdSm80ILi2ELi2EN4cute5tupleIJNS5_1CILi128EEES8_NS7_ILi64EEEEEENS_6half_tEfNS_4arch4Sm80ELb1ELb0ELb1ELb0ELb0ELb0ELb0ELb0ELi2ELi4ELi4ELi4ELb0EEENS1_21CollectiveEpilogueBwdISA_SB_SD_Li256ELb0ELb0ELi2EEENS1_25SingleTileBwdLPTSchedulerILb0ELi128ELb0EEEEEEEEEvNT_6ParamsE$_ZN4cute3eso3ESOILb0ELb1EJiNS_1CILi144EEENS2_ILi512EEEEEC2ERKiRKS3_RKS4_) ;  /* 0xfffbedd000007944 */ /* 0x000fea0003c3ffff */
[----:B------:R-:W2:Y:S01]  /*48d50*/  LDL R24, [R1+0x1590] ;  /* 0x0015900001187983 */ /* 0x000ea20000100800 */
[----:B-1----:R-:W-:-:S02]  /*48d60*/  MOV R2, R13 ;  /* 0x0000000d00027202 */ /* 0x002fc40000000f00 */
[----:B------:R-:W-:Y:S01]  /*48d70*/  MOV R34, 0x48da0 ;  /* 0x00048da000227802 */ /* 0x000fe20000000f00 */
[----:B--2---:R1:W-:Y:S04]  /*48d80*/  STL [R1+0x15c4], R24 ;  /* 0x0015c41801007387 */ /* 0x0043e80000100800 */
[----:B-1----:R-:W-:Y:S05]  /*48d90*/  CALL.REL.NOINC `($_ZN7cutlass13device_kernelIN5flash19enable_sm80_to_sm89INS1_16FlashAttnBwdSm80INS1_25CollectiveMainloopBwdSm80ILi2ELi2EN4cute5tupleIJNS5_1CILi128EEES8_NS7_ILi64EEEEEENS_6half_tEfNS_4arch4Sm80ELb1ELb0ELb1ELb0ELb0ELb0ELb0ELb0ELi2ELi4ELi4ELi4ELb0EEENS1_21CollectiveEpilogueBwdISA_SB_SD_Li256ELb0ELb0ELi2EEENS1_25SingleTileBwdLPTSchedulerILb0ELi128ELb0EEEEEEEEEvNT_6ParamsE$_ZN4cute3eso3ESOILb0ELb0EJiiNS_1CILi144EEENS2_ILi512EEEEEC2ERKiS7_RKS3_RKS4_) ;  /* 0xfffbe97000007944 */ /* 0x002fea0003c3ffff */
[----:B-1----:R-:W2:Y:S01]  /*48da0*/  LDL.64 R2, [R1+0x1590] ;  /* 0x0015900001027983 */ /* 0x002ea20000100a00 */
[----:B------:R-:W-:Y:S01]  /*48db0*/  IMAD.MOV.U32 R5, RZ, RZ, R12 ;  /* 0x000000ffff057224 */ /* 0x000fe200078e000c */
[----:B------:R-:W-:Y:S02]  /*48dc0*/  IADD3 R29, R10, 0x240, RZ ;  /* 0x000002400a1d7810 */ /* 0x000fe40007ffe0ff */
[----:B------:R-:W-:Y:S01]  /*48dd0*/  MOV R26, 0x48e10 ;  /* 0x00048e10001a7802 */ /* 0x000fe20000000f00 */
[----:B--2---:R1:W-:Y:S04]  /*48de0*/  STL [R1+0x15bc], R2 ;  /* 0x0015bc0201007387 */ /* 0x0043e80000100800 */
[----:B------:R1:W-:Y:S02]  /*48df0*/  STL [R1+0x15c0], R3 ;  /* 0x0015c00301007387 */ /* 0x0003e40000100800 */
[----:B-1----:R-:W-:Y:S05]  /*48e00*/  CALL.REL.NOINC `($_ZN7cutlass13device_kernelIN5flash19enable_sm80_to_sm89INS1_16FlashAttnBwdSm80INS1_25CollectiveMainloopBwdSm80ILi2ELi2EN4cute5tupleIJNS5_1CILi128EEES8_NS7_ILi64EEEEEENS_6half_tEfNS_4arch4Sm80ELb1ELb0ELb1ELb0ELb0ELb0ELb0ELb0ELi2ELi4ELi4ELi4ELb0EEENS1_21CollectiveEpilogueBwdISA_SB_SD_Li256ELb0ELb0ELi2EEENS1_25SingleTileBwdLPTSchedulerILb0ELi128ELb0EEEEEEEEEvNT_6ParamsE$_ZN4cute3eso3ESOILb0ELb0EJiiiNS_1CILi144EEENS2_ILi512EEEEEC2ERKiS7_S7_RKS3_RKS4_) ;  /* 0xfffbea9000007944 */ /* 0x002fea0003c3ffff */
[----:B-1----:R-:W2:Y:S04]  /*48e10*/  LDL.64 R2, [R1+0x1580] ;  /* 0x0015800001027983 */ /* 0x002ea80000100a00 */
[----:B------:R-:W3:Y:S01]  /*48e20*/  LDL R12, [R1+0x1588] ;  /* 0x00158800010c7983 */ /* 0x000ee20000100800 */
[----:B------:R-:W-:-:S03]  /*48e30*/  MOV R4, 0x48e70 ;  /* 0x00048e7000047802 */ /* 0x000fc60000000f00 */
[----:B--2---:R1:W-:Y:S04]  /*48e40*/  STL.64 [R1+0x1590], R2 ;  /* 0x0015900201007387 */ /* 0x0043e80000100a00 */
[----:B---3--:R1:W-:Y:S02]  /*48e50*/  STL [R1+0x1598], R12 ;  /* 0x0015980c01007387 */ /* 0x0083e40000100800 */
[----:B-1----:R-:W-:Y:S05]  /*48e60*/  CALL.REL.NOINC `($_ZN7cutlass13device_kernelIN5flash19enable_sm80_to_sm89INS1_16FlashAttnBwdSm80INS1_25CollectiveMainloopBwdSm80ILi2ELi2EN4cute5tupleIJNS5_1CILi128EEES8_NS7_ILi64EEEEEENS_6half_tEfNS_4arch4Sm80ELb1ELb0ELb1ELb0ELb0ELb0ELb0ELb0ELi2ELi4ELi4ELi4ELb0EEENS1_21CollectiveEpilogueBwdISA_SB_SD_Li256ELb0ELb0ELi2EEENS1_25SingleTileBwdLPTSchedulerILb0ELi128ELb0EEEEEEEEEvNT_6ParamsE$_ZN4cute3eso3ESOILb1ELb0EJNS_1CILi8EEEiiiNS2_ILi144EEENS2_ILi512EEEEEC2ERKS3_RKiSA_SA_RKS4_RKS5_) ;  /* 0xfffbf36000007944 */ /* 0x002fea0003c3ffff */
[----:B-1----:R-:W2:Y:S04]  /*48e70*/  LDL.64 R2, [R1+0x15b0] ;  /* 0x0015b00001027983 */ /* 0x002ea80000100a00 */
[----:B------:R-:W3:Y:S01]  /*48e80*/  LDL R12, [R1+0x15b8] ;  /* 0x0015b800010c7983 */ /* 0x000ee20000100800 */
[C---:B------:R-:W-:Y:S02]  /*48e90*/  IADD3 R27, R10.reuse, 0x204, RZ ;  /* 0x000002040a1b7810 */ /* 0x040fe40007ffe0ff */
[----:B------:R-:W-:-:S02]  /*48ea0*/  IADD3 R26, R10, 0x208, RZ ;  /* 0x000002080a1a7810 */ /* 0x000fc40007ffe0ff */
[----:B------:R-:W-:Y:S01]  /*48eb0*/  MOV R4, 0x48ef0 ;  /* 0x00048ef000047802 */ /* 0x000fe20000000f00 */
[----:B--2---:R1:W-:Y:S04]  /*48ec0*/  STL.64 [R1+0x1580], R2 ;  /* 0x0015800201007387 */ /* 0x0043e80000100a00 */
[----:B---3--:R1:W-:Y:S02]  /*48ed0*/  STL [R1+0x1588], R12 ;  /* 0x0015880c01007387 */ /* 0x0083e40000100800 */
[----:B-1----:R-:W-:Y:S05]  /*48ee0*/  CALL.REL.NOINC `($_ZN7cutlass13device_kernelIN5flash19enable_sm80_to_sm89INS1_16FlashAttnBwdSm80INS1_25CollectiveMainloopBwdSm80ILi2ELi2EN4cute5tupleIJNS5_1CILi128EEES8_NS7_ILi64EEEEEENS_6half_tEfNS_4arch4Sm80ELb1ELb0ELb1ELb0ELb0ELb0ELb0ELb0ELi2ELi4ELi4ELi4ELb0EEENS1_21CollectiveEpilogueBwdISA_SB_SD_Li256ELb0ELb0ELi2EEENS1_25SingleTileBwdLPTSchedulerILb0ELi128ELb0EEEEEEEEEvNT_6ParamsE$_ZN4cute3eso3ESOILb1ELb0EJNS_1CILi1EEEiiiNS2_ILi144EEENS2_ILi512EEEEEC2ERKS3_RKiSA_SA_RKS4_RKS5_) ;  /* 0xfffbf11000007944 */ /* 0x002fea0003c3ffff */
[----:B-1----:R1:W5:Y:S04]  /*48ef0*/  LDL R5, [R1+0x15b8] ;  /* 0x0015b80001057983 */ /* 0x0023680000100800 */
[----:B------:R1:W5:Y:S01]  /*48f00*/  LDL.64 R2, [R1+0x15b0] ;  /* 0x0015b00001027983 */ /* 0x0003620000100a00 */
[----:B------:R-:W-:-:S03]  /*48f10*/  MOV R26, 0x48f30 ;  /* 0x00048f30001a7802 */ /* 0x000fc60000000f00 */
[----:B-1---5:R-:W-:Y:S05]  /*48f20*/  CALL.REL.NOINC `($_ZN7cutlass13device_kernelIN5flash19enable_sm80_to_sm89INS1_16FlashAttnBwdSm80INS1_25CollectiveMainloopBwdSm80ILi2ELi2EN4cute5tupleIJNS5_1CILi128EEES8_NS7_ILi64EEEEEENS_6half_tEfNS_4arch4Sm80ELb1ELb0ELb1ELb0ELb0ELb0ELb0ELb0ELi2ELi4ELi4ELi4ELb0EEENS1_21CollectiveEpilogueBwdISA_SB_SD_Li256ELb0ELb0ELi2EEENS1_25SingleTileBwdLPTSchedulerILb0ELi128ELb0EEEEEEEEEvNT_6ParamsE$_ZN4cute5tupleIJNS0_IJNS_1CILi16EEENS1_ILi2EEES3_S3_NS1_ILi4EEES3_EEENS0_IJNS1_ILi1EEEiiiNS1_ILi144EEENS1_ILi512EEEEEEEEC2ERKS5_RKS9_) ;  /* 0xfffc0bf000007944 */ /* 0x022fea0003c3ffff */
        /* <DEDUP_REMOVED lines=8> */
[----:B-1----:R-:W-:Y:S05]  /*48fb0*/  CALL.REL.NOINC `($_ZN7cutlass13device_kernelIN5flash19enable_sm80_to_sm89INS1_16FlashAttnBwdSm80INS1_25CollectiveMainloopBwdSm80ILi2ELi2EN4cute5tupleIJNS5_1CILi128EEES8_NS7_ILi64EEEEEENS_6half_tEfNS_4arch4Sm80ELb1ELb0ELb1ELb0ELb0ELb0ELb0ELb0ELi2ELi4ELi4ELi4ELb0EEENS1_21CollectiveEpilogueBwdISA_SB_SD_Li256ELb0ELb0ELi2EEENS1_25SingleTileBwdLPTSchedulerILb0ELi128ELb0EEEEEEEEEvNT_6ParamsE$_ZZN4cute6detail16composition_implINS_5tupleIJNS_1CILi16EEENS3_ILi2EEES5_S5_NS3_ILi4EEES5_EEENS2_IJNS3_ILi1EEEiiiNS3_ILi144EEENS3_ILi512EEEEEENS2_IJNS2_IJS5_S5_EEES6_NS3_ILi8EEEEEENS2_IJNS2_IJNS3_ILi64EEESA_EEES4_NS3_ILi1024EEEEEEEEDaRKT_RKT0_RKT1_RKT2_ENKUlRKT_RKT0_E_clISC_SG_EEDaSX_S10_) ;  /* 0xfffc179000007944 */ /* 0x002fea0003c3ffff */
[----:B------:R-:W-:Y:S02]  /*48fc0*/  MOV R2, R14 ;  /* 0x0000000e00027202 */ /* 0x000fe40000000f00 */
[----:B------:R-:W-:Y:S02]  /*48fd0*/  MOV R26, 0x48ff0 ;  /* 0x00048ff0001a7802 */ /* 0x000fe40000000f00 */
[----:B-----5:R-:W-:Y:S05]  /*48fe0*/  CALL.REL.NOINC `($_ZN7cutlass13device_kernelIN5flash19enable_sm80_to_sm89INS1_16FlashAttnBwdSm80INS1_25CollectiveMainloopBwdSm80ILi2ELi2EN4cute5tupleIJNS5_1CILi128EEES8_NS7_ILi64EEEEEENS_6half_tEfNS_4arch4Sm80ELb1ELb0ELb1ELb0ELb0ELb0ELb0ELb0ELi2ELi4ELi4ELi4ELb0EEENS1_21CollectiveEpilogueBwdISA_SB_SD_Li256ELb0ELb0ELi2EEENS1_25SingleTileBwdLPTSchedulerILb0ELi128ELb0EEEEEEEEEvNT_6ParamsE$_ZZN4cute6detail16composition_implINS_5tupleIJNS_1CILi16EEENS3_ILi2EEES5_S5_NS3_ILi4EEES5_EEENS2_IJNS3_ILi1EEEiiiNS3_ILi144EEENS3_ILi512EEEEEENS2_IJNS2_IJS5_S5_EEES6_NS3_ILi8EEEEEENS2_IJNS2_IJNS3_ILi64EEESA_EEES4_NS3_ILi1024EEEEEEEEDaRKT_RKT0_RKT1_RKT2_ENKUlRKT_RKT0_E_clIS6_S4_EEDaSX_S10_) ;  /* 0xfffc171000007944 */ /* 0x020fea0003c3ffff */
[----:B-----5:R2:W-:Y:S01]  /*48ff0*/  STL.64 [R1+0x1580], R2 ;  /* 0x0015800201007387 */ /* 0x0205e20000100a00 */
[----:B------:R-:W-:Y:S02]  /*49000*/  MOV R26, R4 ;  /* 0x00000004001a7202 */ /* 0x000fe40000000f00 */
[----:B------:R-:W-:Y:S02]  /*49010*/  MOV R4, 0x49030 ;  /* 0x0004903000047802 */ /* 0x000fe40000000f00 */
[----:B-12---:R-:W-:Y:S05]  /*49020*/  CALL.REL.NOINC `($_ZN7cutlass13device_kernelIN5flash19enable_sm80_to_sm89INS1_16FlashAttnBwdSm80INS1_25CollectiveMainloopBwdSm80ILi2ELi2EN4cute5tupleIJNS5_1CILi128EEES8_NS7_ILi64EEEEEENS_6half_tEfNS_4arch4Sm80ELb1ELb0ELb1ELb0ELb0ELb0ELb0ELb0ELi2ELi4ELi4ELi4ELb0EEENS1_21CollectiveEpilogueBwdISA_SB_SD_Li256ELb0ELb0ELi2EEENS1_25SingleTileBwdLPTSchedulerILb0ELi128ELb0EEEEEEEEEvNT_6ParamsE$_ZN4cute3eso3ESOILb0ELb0EJNS_5tupleIJiNS_1CILi512EEEEEENS2_IJiiEEENS3_ILi1024EEEEEC2ERKS5_RKS6_RKS7_) ;  /* 0xfffbdc4000007944 */ /* 0x006fea0003c3ffff */
[----:B------:R2:W5:Y:S04]  /*49030*/  LDL R5, [R1+0x1598] ;  /* 0x0015980001057983 */ /* 0x0005680000100800 */
[----:B-1----:R2:W5:Y:S01]  /*49040*/  LDL.64 R2, [R1+0x1590] ;  /* 0x0015900001027983 */ /* 0x0025620000100a00 */
[----:B------:R-:W-:-:S03]  /*49050*/  MOV R26, 0x49070 ;  /* 0x00049070001a7802 */ /* 0x000fc60000000f00 */
[----:B--2--5:R-:W-:Y:S05]  /*49060*/  CALL.REL.NOINC `($_ZN7cutlass13device_kernelIN5flash19enable_sm80_to_sm89INS1_16FlashAttnBwdSm80INS1_25CollectiveMainloopBwdSm80ILi2ELi2EN4cute5tupleIJNS5_1CILi128EEES8_NS7_ILi64EEEEEENS_6half_tEfNS_4arch4Sm80ELb1ELb0ELb1ELb0ELb0ELb0ELb0ELb0ELi2ELi4ELi4ELi4ELb0EEENS1_21CollectiveEpilogueBwdISA_SB_SD_Li256ELb0ELb0ELi2EEENS1_25SingleTileBwdLPTSchedulerILb0ELi128ELb0EEEEEEEEEvNT_6ParamsE$_ZN4cute5tupleIJNS0_IJNS0_IJNS_1CILi2EEES2_EEES3_NS1_ILi8EEEEEENS0_IJNS0_IJiNS1_ILi512EEEEEENS0_IJiiEEENS1_ILi1024EEEEEEEEC2ERKS5_RKSA_) ;  /* 0xfffc084000007944 */ /* 0x024fea0003c3ffff */
        /* <DEDUP_REMOVED lines=16> */
[----:B------:R-:W-:-:S03]  /*49170*/  MOV R12, 0x491a0 ;  /* 0x000491a0000c7802 */ /* 0x000fc60000000f00 */
        /* <DEDUP_REMOVED lines=31> */
[----:B-1---5:R-:W-:Y:S05]  /*49370*/  CALL.REL.NOINC `($_ZN7cutlass13device_kernelIN5flash19enable_sm80_to_sm89INS1_16FlashAttnBwdSm80INS1_25CollectiveMainloopBwdSm80ILi2ELi2EN4cute5tupleIJNS5_1CILi128EEES8_NS7_ILi64EEEEEENS_6half_tEfNS_4arch4Sm80ELb1ELb0ELb1ELb0ELb0ELb0ELb0ELb0ELi2ELi4ELi4ELi4ELb0EEENS1_21CollectiveEpilogueBwdISA_SB_SD_Li256ELb0ELb0ELi2EEENS1_25SingleTileBwdLPTSchedulerILb0ELi128ELb0EEEEEEEEEvNT_6ParamsE$_ZN4cute3eso3ESOILb1ELb0EJNS_6LayoutINS_5tupleIJNS3_IJNS_1CILi8EEENS4_ILi1EEEEEENS4_ILi2EEENS3_IJNS4_ILi4EEES8_EEEEEENS3_IJNS3_IJS6_NS4_ILi0EEEEEES5_NS3_IJNS4_ILi32EEENS4_ILi16EEEEEEEEEEENS_10ViewEngineIPN7cutlass6half_tEEEEEC2ERKSI_RKSN_) ;  /* 0xfffc006000007944 */ /* 0x022fea0003c3ffff */
[----:B------:R2:W5:Y:S01]  /*49380*/  LDL.64 R90, [R1+0x1580] ;  /* 0x00158000015a7983 */ /* 0x0005620000100a00 */
[----:B------:R-:W-:-:S02]  /*49390*/  MOV R7, R8 ;  /* 0x0000000800077202 */ /* 0x000fc40000000f00 */
[----:B------:R-:W-:Y:S02]  /*493a0*/  MOV R4, 0x493c0 ;  /* 0x000493c000047802 */ /* 0x000fe40000000f00 */
[----:B-12--5:R-:W-:Y:S05]  /*493b0*/  CALL.REL.NOINC `($_ZN7cutlass13device_kernelIN5flash19enable_sm80_to_sm89INS1_16FlashAttnBwdSm80INS1_25CollectiveMainloopBwdSm80ILi2ELi2EN4cute5tupleIJNS5_1CILi128EEES8_NS7_ILi64EEEEEENS_6half_tEfNS_4arch4Sm80ELb1ELb0ELb1ELb0ELb0ELb0ELb0ELb0ELi2ELi4ELi4ELi4ELb0EEENS1_21CollectiveEpilogueBwdISA_SB_SD_Li256ELb0ELb0ELi2EEENS1_25SingleTileBwdLPTSchedulerILb0ELi128ELb0EEEEEEEEEvNT_6ParamsE$_ZN4cute3eso3ESOILb1ELb0EJNS_6LayoutINS_5tupleIJNS3_IJNS3_IJNS_1CILi4EEENS4_ILi2EEEEEENS4_ILi1EEEEEES6_NS4_ILi8EEEEEENS3_IJNS3_IJNS3_IJS8_NS4_ILi32EEEEEENS4_ILi0EEEEEENS4_ILi64EEES5_EEEEENS_10ViewEngineIPN7cutlass6half_tEEEEEC2ERKSI_RKSN_) ;  /* 0xfffbf1b000007944 */ /* 0x026fea0003c3ffff */
[----:B------:R2:W5:Y:S04]  /*493c0*/  LDL.64 R88, [R1+0x1580] ;  /* 0x0015800001587983 */ /* 0x0005680000100a00 */
[----:B-1----:R2:W5:Y:S01]  /*493d0*/  LD.E.64 R2, [R94.64+0x8] ;  /* 0x000008085e027980 */ /* 0x002562000c101b00 */
[----:B------:R-:W-:Y:S02]  /*493e0*/  MOV R38, R83 ;  /* 0x0000005300267202 */ /* 0x000fe40000000f00 */
[----:B------:R-:W-:Y:S02]  /*493f0*/  MOV R46, 0x49410 ;  /* 0x00049410002e7802 */ /* 0x000fe40000000f00 */
[----:B--2--5:R-:W-:Y:S05]  /*49400*/  CALL.REL.NOINC `($_ZN7cutlass13device_kernelIN5flash19enable_sm80_to_sm89INS1_16FlashAttnBwdSm80INS1_25CollectiveMainloopBwdSm80ILi2ELi2EN4cute5tupleIJNS5_1CILi128EEES8_NS7_ILi64EEEEEENS_6half_tEfNS_4arch4Sm80ELb1ELb0ELb1ELb0ELb0ELb0ELb0ELb0ELi2ELi4ELi4ELi4ELb0EEENS1_21CollectiveEpilogueBwdISA_SB_SD_Li256ELb0ELb0ELi2EEENS1_25SingleTileBwdLPTSchedulerILb0ELi128ELb0EEEEEEEEEvNT_6ParamsE$_ZN4cute8smem_ptrIPN7cutlass6half_tEECI1NS_12iter_adaptorIS3_S4_EEES3_) ;  /* 0xfffc094000007944 */ /* 0x024fea0003c3ffff */
[----:B-1----:R1:W5:Y:S01]  /*49410*/  LDL.64 R2, [R1+0x1580] ;  /* 0x0015800001027983 */ /* 0x0023620000100a00 */
[----:B------:R-:W-:-:S03]  /*49420*/  MOV R38, 0x49440 ;  /* 0x0004944000267802 */ /* 0x000fc60000000f00 */
[----:B-1---5:R-:W-:Y:S05]  /*49430*/  CALL.REL.NOINC `($_ZN7cutlass13device_kernelIN5flash19enable_sm80_to_sm89INS1_16FlashAttnBwdSm80INS1_25CollectiveMainloopBwdSm80ILi2ELi2EN4cute5tupleIJNS5_1CILi128EEES8_NS7_ILi64EEEEEENS_6half_tEfNS_4arch4Sm80ELb1ELb0ELb1ELb0ELb0ELb0ELb0ELb0ELi2ELi4ELi4ELi4ELb0EEENS1_21CollectiveEpilogueBwdISA_SB_SD_Li256ELb0ELb0ELi2EEENS1_25SingleTileBwdLPTSchedulerILb0ELi128ELb0EEEEEEEEEvNT_6ParamsE$_ZN4cute3eso3ESOILb1ELb0EJNS_6LayoutINS_5tupleIJNS3_IJNS_1CILi8EEENS4_ILi1EEEEEENS4_ILi2EEEEEENS3_IJNS3_IJS6_NS4_ILi0EEEEEENS4_ILi4096EEEEEEEENS_10ViewEngineINS_8smem_ptrIPN7cutlass6half_tEEEEEEEC2ERKSE_RKSL_) ;  /* 0xfffbfd9000007944 */ /* 0x022fea0003c3ffff */
[----:B-1----:R1:W5:Y:S01]  /*49440*/  LDL.64 R36, [R1+0x1580] ;  /* 0x0015800001247983 */ /* 0x0023620000100a00 */
[----:B------:R-:W-:Y:S01]  /*49450*/  IMAD.MOV.U32 R38, RZ, RZ, R90 ;  /* 0x000000ffff267224 */ /* 0x000fe200078e005a */
[----:B------:R-:W-:-:S02]  /*49460*/  MOV R39, R91 ;  /* 0x0000005b00277202 */ /* 0x000fc40000000f00 */
[----:B------:R-:W-:Y:S02]  /*49470*/  MOV R48, 0x49490 ;  /* 0x0004949000307802 */ /* 0x000fe40000000f00 */
[----:B-1---5:R-:W-:Y:S05]  /*49480*/  CALL.REL.NOINC `($_ZN7cutlass13device_kernelIN5flash19enable_sm80_to_sm89INS1_16FlashAttnBwdSm80INS1_25CollectiveMainloopBwdSm80ILi2ELi2EN4cute5tupleIJNS5_1CILi128EEES8_NS7_ILi64EEEEEENS_6half_tEfNS_4arch4Sm80ELb1ELb0ELb1ELb0ELb0ELb0ELb0ELb0ELi2ELi4ELi4ELi4ELb0EEENS1_21CollectiveEpilogueBwdISA_SB_SD_Li256ELb0ELb0ELi2EEENS1_25SingleTileBwdLPTSchedulerILb0ELi128ELb0EEEEEEEEEvNT_6ParamsE$_ZN4cute3eso3ESOILb1ELb0EJNS_6LayoutINS_5tupleIJNS3_IJNS_1CILi8EEENS4_ILi1EEEEEENS4_ILi2EEEEEENS3_IJNS3_IJS6_NS4_ILi0EEEEEES5_EEEEENS_10ViewEngineIPN7cutlass6half_tEEEEEC2ERKSD_RKSI_) ;  /* 0xfffbfed000007944 */ /* 0x022fea0003c3ffff */
[----:B------:R2:W5:Y:S01]  /*49490*/  LDL.64 R2, [R1+0x1580] ;  /* 0x0015800001027983 */ /* 0x0005620000100a00 */
[----:B-1----:R-:W-:-:S03]  /*494a0*/  MOV R46, 0x494c0 ;  /* 0x000494c0002e7802 */ /* 0x002fc60000000f00 */
[----:B--2--5:R-:W-:Y:S05]  /*494b0*/  CALL.REL.NOINC `($_ZN7cutlass13device_kernelIN5flash19enable_sm80_to_sm89INS1_16FlashAttnBwdSm80INS1_25CollectiveMainloopBwdSm80ILi2ELi2EN4cute5tupleIJNS5_1CILi128EEES8_NS7_ILi64EEEEEENS_6half_tEfNS_4arch4Sm80ELb1ELb0ELb1ELb0ELb0ELb0ELb0ELb0ELi2ELi4ELi4ELi4ELb0EEENS1_21CollectiveEpilogueBwdISA_SB_SD_Li256ELb0ELb0ELi2EEENS1_25SingleTileBwdLPTSchedulerILb0ELi128ELb0EEEEEEEEEvNT_6ParamsE$_ZN4cute3eso3ESOILb1ELb0EJNS_6LayoutINS_5tupleIJNS3_IJNS_1CILi8EEENS4_ILi1EEEEEENS3_IJNS4_ILi2EEEEEEEEENS3_IJNS3_IJS6_NS4_ILi0EEEEEENS3_IJNS4_ILi4096EEEEEEEEEEENS_10ViewEngineINS_8smem_ptrIPN7cutlass6half_tEEEEEEEC2ERKSG_RKSN_) ;  /* 0xfffbfb1000007944 */ /* 0x024fea0003c3ffff */
[----:B-1----:R1:W5:Y:S01]  /*494c0*/  LDL.64 R36, [R1+0x1580] ;  /* 0x0015800001247983 */ /* 0x0023620000100a00 */
[----:B------:R-:W-:-:S03]  /*494d0*/  MOV R46, 0x494f0 ;  /* 0x000494f0002e7802 */ /* 0x000fc60000000f00 */
[----:B-1---5:R-:W-:Y:S05]  /*494e0*/  CALL.REL.NOINC `($_ZN7cutlass13device_kernelIN5flash19enable_sm80_to_sm89INS1_16FlashAttnBwdSm80INS1_25CollectiveMainloopBwdSm80ILi2ELi2EN4cute5tupleIJNS5_1CILi128EEES8_NS7_ILi64EEEEEENS_6half_tEfNS_4arch4Sm80ELb1ELb0ELb1ELb0ELb0ELb0ELb0ELb0ELi2ELi4ELi4ELi4ELb0EEENS1_21CollectiveEpilogueBwdISA_SB_SD_Li256ELb0ELb0ELi2EEENS1_25SingleTileBwdLPTSchedulerILb0ELi128ELb0EEEEEEEEEvNT_6ParamsE$_ZN4cute3eso3ESOILb1ELb0EJNS_6LayoutINS_5tupleIJNS3_IJNS_1CILi8EEENS4_ILi1EEEEEENS3_IJNS4_ILi2EEEEEEEEENS3_IJNS3_IJS6_NS4_ILi0EEEEEENS3_IJS5_EEEEEEEENS_10ViewEngineIPN7cutlass6half_tEEEEEC2ERKSF_RKSK_) ;  /* 0xfffbfbe000007944 */ /* 0x022fea0003c3ffff */
[----:B-1----:R1:W5:Y:S01]  /*494f0*/  LDL.64 R2, [R1+0x1580] ;  /* 0x0015800001027983 */ /* 0x0023620000100a00 */
[----:B------:R-:W-:-:S03]  /*49500*/  MOV R46, 0x49520 ;  /* 0x00049520002e7802 */ /* 0x000fc60000000f00 */
[----:B-1---5:R-:W-:Y:S05]  /*49510*/  CALL.REL.NOINC `($_ZN7cutlass13device_kernelIN5flash19enable_sm80_to_sm89INS1_16FlashAttnBwdSm80INS1_25CollectiveMainloopBwdSm80ILi2ELi2EN4cute5tupleIJNS5_1CILi128EEES8_NS7_ILi64EEEEEENS_6half_tEfNS_4arch4Sm80ELb1ELb0ELb1ELb0ELb0ELb0ELb0ELb0ELi2ELi4ELi4ELi4ELb0EEENS1_21CollectiveEpilogueBwdISA_SB_SD_Li256ELb0ELb0ELi2EEENS1_25SingleTileBwdLPTSchedulerILb0ELi128ELb0EEEEEEEEEvNT_6ParamsE$_ZN4cute3eso3ESOILb1ELb0EJNS_6LayoutINS_5tupleIJNS3_IJNS3_IJNS_1CILi8EEENS4_ILi1EEEEEES6_EEENS3_IJNS3_IJS6_S6_EEENS4_ILi2EEEEEEEEENS3_IJNS3_IJNS3_IJS6_NS4_ILi0EEEEEESD_EEENS3_IJNS3_IJSD_SD_EEES5_EEEEEEEENS_10ViewEngineIPN7cutlass6half_tEEEEEC2ERKSJ_RKSO_) ;  /* 0xfffbf1c000007944 */ /* 0x022fea0003c3ffff */
[----:B-1----:R1:W5:Y:S01]  /*49520*/  LDL.64 R38, [R1+0x1580] ;  /* 0x0015800001267983 */ /* 0x0023620000100a00 */
[----:B------:R-:W-:-:S03]  /*49530*/  MOV R46, 0x49550 ;  /* 0x00049550002e7802 */ /* 0x000fc60000000f00 */
[----:B-1---5:R-:W-:Y:S05]  /*49540*/  CALL.REL.NOINC `($_ZN7cutlass13device_kernelIN5flash19enable_sm80_to_sm89INS1_16FlashAttnBwdSm80INS1_25CollectiveMainloopBwdSm80ILi2ELi2EN4cute5tupleIJNS5_1CILi128EEES8_NS7_ILi64EEEEEENS_6half_tEfNS_4arch4Sm80ELb1ELb0ELb1ELb0ELb0ELb0ELb0ELb0ELi2ELi4ELi4ELi4ELb0EEENS1_21CollectiveEpilogueBwdISA_SB_SD_Li256ELb0ELb0ELi2EEENS1_25SingleTileBwdLPTSchedulerILb0ELi128ELb0EEEEEEEEEvNT_6ParamsE$_ZN4cute3eso3ESOILb1ELb0EJNS_6LayoutINS_5tupleIJNS3_IJNS3_IJNS_1CILi8EEENS4_ILi1EEEEEES6_EEENS3_IJNS3_IJS6_S6_EEENS4_ILi2EEEEEEEEENS3_IJNS3_IJNS3_IJS6_NS4_ILi0EEEEEESD_EEENS3_IJNS3_IJSD_SD_EEENS4_ILi4096EEEEEEEEEEENS_10ViewEngineINS_8smem_ptrIPN7cutlass6half_tEEEEEEEC2ERKSK_RKSR_) ;  /* 0xfffbf0d000007944 */ /* 0x022fea0003c3ffff */
[----:B-1----:R1:W5:Y:S01]  /*49550*/  LDL.64 R2, [R1+0x1580] ;  /* 0x0015800001027983 */ /* 0x0023620000100a00 */
[----:B------:R-:W-:-:S03]  /*49560*/  MOV R48, 0x49580 ;  /* 0x0004958000307802 */ /* 0x000fc60000000f00 */
[----:B-1---5:R-:W-:Y:S05]  /*49570*/  CALL.REL.NOINC `($_ZN7cutlass13device_kernelIN5flash19enable_sm80_to_sm89INS1_16FlashAttnBwdSm80INS1_25CollectiveMainloopBwdSm80ILi2ELi2EN4cute5tupleIJNS5_1CILi128EEES8_NS7_ILi64EEEEEENS_6half_tEfNS_4arch4Sm80ELb1ELb0ELb1ELb0ELb0ELb0ELb0ELb0ELi2ELi4ELi4ELi4ELb0EEENS1_21CollectiveEpilogueBwdISA_SB_SD_Li256ELb0ELb0ELi2EEENS1_25SingleTileBwdLPTSchedulerILb0ELi128ELb0EEEEEEEEEvNT_6ParamsE$_ZN4cute3eso3ESOILb1ELb0EJNS_6LayoutINS_5tupleIJNS3_IJNS_1CILi8EEENS4_ILi1EEEEEENS4_ILi2EEEEEENS3_IJNS3_IJS6_NS4_ILi0EEEEEES5_EEEEENS_10ViewEngineIPN7cutlass6half_tEEEEEC2ERKSD_RKSI_) ;  /* 0xfffbfde000007944 */ /* 0x022fea0003c3ffff */
[----:B------:R2:W5:Y:S01]  /*49580*/  LDL.64 R8, [R1+0x1580] ;  /* 0x0015800001087983 */ /* 0x0005620000100a00 */
[----:B-1----:R-:W-:Y:S02]  /*49590*/  MOV R38, R83 ;  /* 0x0000005300267202 */ /* 0x002fe40000000f00 */
[----:B------:R-:W-:Y:S02]  /*495a0*/  MOV R46, 0x495c0 ;  /* 0x000495c0002e7802 */ /* 0x000fe40000000f00 */
[----:B--2--5:R-:W-:Y:S05]  /*495b0*/  CALL.REL.NOINC `($_ZN7cutlass13device_kernelIN5flash19enable_sm80_to_sm89INS1_16FlashAttnBwdSm80INS1_25CollectiveMainloopBwdSm80ILi2ELi2EN4cute5tupleIJNS5_1CILi128EEES8_NS7_ILi64EEEEEENS_6half_tEfNS_4arch4Sm80ELb1ELb0ELb1ELb0ELb0ELb0ELb0ELb0ELi2ELi4ELi4ELi4ELb0EEENS1_21CollectiveEpilogueBwdISA_SB_SD_Li256ELb0ELb0ELi2EEENS1_25SingleTileBwdLPTSchedulerILb0ELi128ELb0EEEEEEEEEvNT_6ParamsE$_ZN4cute8smem_ptrIPN7cutlass6half_tEECI1NS_12iter_adaptorIS3_S4_EEES3_) ;  /* 0xfffc079000007944 */ /* 0x024fea0003c3ffff */
[----:B-1----:R1:W5:Y:S01]  /*495c0*/  LDL.64 R2, [R1+0x1580] ;  /* 0x0015800001027983 */ /* 0x0023620000100a00 */
[----:B------:R-:W-:-:S03]  /*495d0*/  MOV R38, 0x495f0 ;  /* 0x000495f000267802 */ /* 0x000fc60000000f00 */
[----:B-1---5:R-:W-:Y:S05]  /*495e0*/  CALL.REL.NOINC `($_ZN7cutlass13device_kernelIN5flash19enable_sm80_to_sm89INS1_16FlashAttnBwdSm80INS1_25CollectiveMainloopBwdSm80ILi2ELi2EN4cute5tupleIJNS5_1CILi128EEES8_NS7_ILi64EEEEEENS_6half_tEfNS_4arch4Sm80ELb1ELb0ELb1ELb0ELb0ELb0ELb0ELb0ELi2ELi4ELi4ELi4ELb0EEENS1_21CollectiveEpilogueBwdISA_SB_SD_Li256ELb0ELb0ELi2EEENS1_25SingleTileBwdLPTSchedulerILb0ELi128ELb0EEEEEEEEEvNT_6ParamsE$_ZN4cute3eso3ESOILb1ELb0EJNS_6LayoutINS_5tupleIJNS3_IJNS_1CILi8EEENS4_ILi1EEEEEENS4_ILi2EEEEEENS3_IJNS3_IJS6_NS4_ILi0EEEEEENS4_ILi4096EEEEEEEENS_10ViewEngineINS_8smem_ptrIPN7cutlass6half_tEEEEEEEC2ERKSE_RKSL_) ;  /* 0xfffbfbe000007944 */ /* 0x022fea0003c3ffff */
[----:B------:R2:W5:Y:S01]  /*495f0*/  LDL.64 R10, [R1+0x1580] ;  /* 0x00158000010a7983 */ /* 0x0005620000100a00 */
[----:B------:R-:W-:-:S02]  /*49600*/  MOV R47, RZ ;  /* 0x000000ff002f7202 */ /* 0x000fc40000000f00 */
[----:B------:R-:W-:Y:S02]  /*49610*/  MOV R46, 0x49630 ;  /* 0x00049630002e7802 */ /* 0x000fe40000000f00 */
[----:B-12--5:R-:W-:Y:S05]  /*49620*/  CALL.REL.NOINC `($_ZN7cutlass13device_kernelIN5flash19enable_sm80_to_sm89INS1_16FlashAttnBwdSm80INS1_25CollectiveMainloopBwdSm80ILi2ELi2EN4cute5tupleIJNS5_1CILi128EEES8_NS7_ILi64EEEEEENS_6half_tEfNS_4arch4Sm80ELb1ELb0ELb1ELb0ELb0ELb0ELb0ELb0ELi2ELi4ELi4ELi4ELb0EEENS1_21CollectiveEpilogueBwdISA_SB_SD_Li256ELb0ELb0ELi2EEENS1_25SingleTileBwdLPTSchedulerILb0ELi128ELb0EEEEEEEEEvNT_6ParamsE$_ZN4cute3eso3ESOILb1ELb0EJNS_10UnderscoreEiEEC2ERKS2_RKi) ;  /* 0xfffbe61000007944 */ /* 0x026fea0003c3ffff */
[----:B------:R-:W2:Y:S01]  /*49630*/  LDL R37, [R1+0x1580] ;  /* 0x0015800001257983 */ /* 0x000ea20000100800 */
        /* <DEDUP_REMOVED lines=9> */
[----:B------:R-:W-:-:S03]  /*496d0*/  MOV R38, 0x496f0 ;  /* 0x000496f000267802 */ /* 0x000fc60000000f00 */
[----:B-1---5:R-:W-:Y:S05]  /*496e0*/  CALL.REL.NOINC `($_ZN7cutlass13device_kernelIN5flash19enable_sm80_to_sm89INS1_16FlashAttnBwdSm80INS1_25CollectiveMainloopBwdSm80ILi2ELi2EN4cute5tupleIJNS5_1CILi128EEES8_NS7_ILi64EEEEEENS_6half_tEfNS_4arch4Sm80ELb1ELb0ELb1ELb0ELb0ELb0ELb0ELb0ELi2ELi4ELi4ELi4ELb0EEENS1_21CollectiveEpilogueBwdISA_SB_SD_Li256ELb0ELb0ELi2EEENS1_25SingleTileBwdLPTSchedulerILb0ELi128ELb0EEEEEEEEEvNT_6ParamsE$_ZN4cute3eso3ESOILb1ELb0EJNS_6LayoutINS_5tupleIJNS3_IJNS_1CILi8EEENS4_ILi1EEEEEEEEENS3_IJNS3_IJS6_NS4_ILi0EEEEEEEEEEENS_10ViewEngineINS_8smem_ptrIPN7cutlass6half_tEEEEEEEC2ERKSC_RKSJ_) ;  /* 0xfffbf81000007944 */ /* 0x022fea0003c3ffff */
[----:B-1----:R1:W5:Y:S01]  /*496f0*/  LDL.64 R2, [R1+0x1580] ;  /* 0x0015800001027983 */ /* 0x0023620000100a00 */
[----:B------:R-:W-:Y:S02]  /*49700*/  MOV R47, RZ ;  /* 0x000000ff002f7202 */ /* 0x000fe40000000f00 */
[----:B------:R-:W-:-:S02]  /*49710*/  MOV R46, 0x49730 ;  /* 0x00049730002e7802 */ /* 0x000fc40000000f00 */
[----:B-1---5:R-:W-:Y:S05]  /*49720*/  CALL.REL.NOINC `($_ZN7cutlass13device_kernelIN5flash19enable_sm80_to_sm89INS1_16FlashAttnBwdSm80INS1_25CollectiveMainloopBwdSm80ILi2ELi2EN4cute5tupleIJNS5_1CILi128EEES8_NS7_ILi64EEEEEENS_6half_tEfNS_4arch4Sm80ELb1ELb0ELb1ELb0ELb0ELb0ELb0ELb0ELi2ELi4ELi4ELi4ELb0EEENS1_21CollectiveEpilogueBwdISA_SB_SD_Li256ELb0ELb0ELi2EEENS1_25SingleTileBwdLPTSchedulerILb0ELi128ELb0EEEEEEEEEvNT_6ParamsE$_ZN4cute3eso3ESOILb1ELb0EJNS_10UnderscoreEiEEC2ERKS2_RKi) ;  /* 0xfffbe51000007944 */ /* 0x022fea0003c3ffff */
[----:B------:R-:W2:Y:S01]  /*49730*/  LDL R37, [R1+0x1580] ;  /* 0x0015800001257983 */ /* 0x000ea20000100800 */
[----:B------:R-:W-:-:S02]  /*49740*/  MOV R38, 0x49770 ;  /* 0x0004977000267802 */ /* 0x000fc40000000f00 */
[----:B--2---:R-:W-:Y:S02]  /*49750*/  SHF.L.U32 R37, R37, 0x3, RZ ;  /* 0x0000000325257819 */ /* 0x004fe400000006ff */
[----:B-1----:R-:W-:Y:S05]  /*49760*/  CALL.REL.NOINC `($_ZN7cutlass13device_kernelIN5flash19enable_sm80_to_sm89INS1_16FlashAttnBwdSm80INS1_25CollectiveMainloopBwdSm80ILi2ELi2EN4cute5tupleIJNS5_1CILi128EEES8_NS7_ILi64EEEEEENS_6half_tEfNS_4arch4Sm80ELb1ELb0ELb1ELb0ELb0ELb0ELb0ELb0ELi2ELi4ELi4ELi4ELb0EEENS1_21CollectiveEpilogueBwdISA_SB_SD_Li256ELb0ELb0ELi2EEENS1_25SingleTileBwdLPTSchedulerILb0ELi128ELb0EEEEEEEEEvNT_6ParamsE$_ZN4cute3eso3ESOILb1ELb0EJNS_6LayoutINS_5tupleIJNS3_IJNS_1CILi8EEENS4_ILi1EEEEEEEEENS3_IJNS3_IJS6_NS4_ILi0EEEEEEEEEEEiEEC2ERKSC_RKi) ;  /* 0xfffbf82000007944 */ /* 0x002fea0003c3ffff */
[----:B------:R-:W2:Y:S01]  /*49770*/  LDL R5, [R1+0x1580] ;  /* 0x0015800001057983 */ /* 0x000ea20000100800 */
        /* <DEDUP_REMOVED lines=9> */
[----:B------:R-:W-:-:S03]  /*49810*/  MOV R46, 0x49830 ;  /* 0x00049830002e7802 */ /* 0x000fc60000000f00 */
[----:B-1---5:R-:W-:Y:S05]  /*49820*/  CALL.REL.NOINC `($_ZN7cutlass13device_kernelIN5flash19enable_sm80_to_sm89INS1_16FlashAttnBwdSm80INS1_25CollectiveMainloopBwdSm80ILi2ELi2EN4cute5tupleIJNS5_1CILi128EEES8_NS7_ILi64EEEEEENS_6half_tEfNS_4arch4Sm80ELb1ELb0ELb1ELb0ELb0ELb0ELb0ELb0ELi2ELi4ELi4ELi4ELb0EEENS1_21CollectiveEpilogueBwdISA_SB_SD_Li256ELb0ELb0ELi2EEENS1_25SingleTileBwdLPTSchedulerILb0ELi128ELb0EEEEEEEEEvNT_6ParamsE$_ZN4cute8smem_ptrIPN7cutlass9uint128_tEECI1NS_12iter_adaptorIS3_S4_EEES3_) ;  /* 0xfffc056000007944 */ /* 0x022fea0003c3ffff */
[----:B-1----:R1:W5:Y:S01]  /*49830*/  LDL.64 R2, [R1+0x1580] ;  /* 0x0015800001027983 */ /* 0x0023620000100a00 */
[----:B------:R-:W-:-:S03]  /*49840*/  MOV R46, 0x49860 ;  /* 0x00049860002e7802 */ /* 0x000fc60000000f00 */
[----:B-1---5:R-:W-:Y:S05]  /*49850*/  CALL.REL.NOINC `($_ZN7cutlass13device_kernelIN5flash19enable_sm80_to_sm89INS1_16FlashAttnBwdSm80INS1_25CollectiveMainloopBwdSm80ILi2ELi2EN4cute5tupleIJNS5_1CILi128EEES8_NS7_ILi64EEEEEENS_6half_tEfNS_4arch4Sm80ELb1ELb0ELb1ELb0ELb0ELb0ELb0ELb0ELi2ELi4ELi4ELi4ELb0EEENS1_21CollectiveEpilogueBwdISA_SB_SD_Li256ELb0ELb0ELi2EEENS1_25SingleTileBwdLPTSchedulerILb0ELi128ELb0EEEEEEEEEvNT_6ParamsE$_ZN4cute3eso3ESOILb1ELb0EJNS_6LayoutINS_5tupleIJNS3_IJNS_1CILi1EEES5_EEEEEENS3_IJNS3_IJS5_NS4_ILi0EEEEEEEEEEENS_10ViewEngineINS_8smem_ptrIPN7cutlass9uint128_tEEEEEEEC2ERKSB_RKSI_) ;  /* 0xfffbf15000007944 */ /* 0x022fea0003c3ffff */
[----:B------:R2:W5:Y:S01]  /*49860*/  LDL R4, [R1+0x1580] ;  /* 0x0015800001047983 */ /* 0x0005620000100800 */
[----:B-1----:R-:W-:-:S03]  /*49870*/  MOV R38, 0x49890 ;  /* 0x0004989000267802 */ /* 0x002fc60000000f00 */
[----:B--2--5:R-:W-:Y:S05]  /*49880*/  CALL.REL.NOINC `($_ZN7cutlass13device_kernelIN5flash19enable_sm80_to_sm89INS1_16FlashAttnBwdSm80INS1_25CollectiveMainloopBwdSm80ILi2ELi2EN4cute5tupleIJNS5_1CILi128EEES8_NS7_ILi64EEEEEENS_6half_tEfNS_4arch4Sm80ELb1ELb0ELb1ELb0ELb0ELb0ELb0ELb0ELi2ELi4ELi4ELi4ELb0EEENS1_21CollectiveEpilogueBwdISA_SB_SD_Li256ELb0ELb0ELi2EEENS1_25SingleTileBwdLPTSchedulerILb0ELi128ELb0EEEEEEEEEvNT_6ParamsE$_ZN4cute3eso3ESOILb1ELb0EJNS_6LayoutINS_5tupleIJNS3_IJNS_1CILi4EEENS4_ILi1EEEEEEEEENS3_IJNS3_IJS6_NS4_ILi0EEEEEEEEEEENS_10ViewEngineIPjEEEEC2ERKSC_RKSF_) ;  /* 0xfffbf63000007944 */ /* 0x024fea0003c3ffff */
        /* <DEDUP_REMOVED lines=9> */
[----:B-1----:R-:W-:Y:S05]  /*49920*/  CALL.REL.NOINC `($_ZN7cutlass13device_kernelIN5flash19enable_sm80_to_sm89INS1_16FlashAttnBwdSm80INS1_25CollectiveMainloopBwdSm80ILi2ELi2EN4cute5tupleIJNS5_1CILi128EEES8_NS7_ILi64EEEEEENS_6half_tEfNS_4arch4Sm80ELb1ELb0ELb1ELb0ELb0ELb0ELb0ELb0ELi2ELi4ELi4ELi4ELb0EEENS1_21CollectiveEpilogueBwdISA_SB_SD_Li256ELb0ELb0ELi2EEENS1_25SingleTileBwdLPTSchedulerILb0ELi128ELb0EEEEEEEEEvNT_6ParamsE$_ZN4cute3eso3ESOILb1ELb0EJNS_10UnderscoreEiEEC2ERKS2_RKi) ;  /* 0xfffbe31000007944 */ /* 0x002fea0003c3ffff */
[----:B------:R-:W2:Y:S01]  /*49930*/  LDL R37, [R1+0x1580] ;  /* 0x0015800001257983 */ /* 0x000ea20000100800 */
        /* <DEDUP_REMOVED lines=12> */
[----:B------:R-:W-:Y:S02]  /*49a00*/  MOV R47, 0x1 ;  /* 0x00000001002f7802 */ /* 0x000fe40000000f00 */
[----:B------:R-:W-:Y:S02]  /*49a10*/  MOV R46, 0x49a30 ;  /* 0x00049a30002e7802 */ /* 0x000fe40000000f00 */
[----:B-1---5:R-:W-:Y:S05]  /*49a20*/  CALL.REL.NOINC `($_ZN7cutlass13device_kernelIN5flash19enable_sm80_to_sm89INS1_16FlashAttnBwdSm80INS1_25CollectiveMainloopBwdSm80ILi2ELi2EN4cute5tupleIJNS5_1CILi128EEES8_NS7_ILi64EEEEEENS_6half_tEfNS_4arch4Sm80ELb1ELb0ELb1ELb0ELb0ELb0ELb0ELb0ELi2ELi4ELi4ELi4ELb0EEENS1_21CollectiveEpilogueBwdISA_SB_SD_Li256ELb0ELb0ELi2EEENS1_25SingleTileBwdLPTSchedulerILb0ELi128ELb0EEEEEEEEEvNT_6ParamsE$_ZN4cute3eso3ESOILb1ELb0EJNS_10UnderscoreEiEEC2ERKS2_RKi) ;  /* 0xfffbe21000007944 */ /* 0x022fea0003c3ffff */
[----:B------:R-:W2:Y:S01]  /*49a30*/  LDL R37, [R1+0x1580] ;  /* 0x0015800001257983 */ /* 0x000ea20000100800 */
[----:B------:R-:W-:Y:S02]  /*49a40*/  MOV R38, 0x49a70 ;  /* 0x00049a7000267802 */ /* 0x000fe40000000f00 */
[----:B--2---:R-:W-:-:S02]  /*49a50*/  SHF.L.U32 R37, R37, 0x3, RZ ;  /* 0x0000000325257819 */ /* 0x004fc400000006ff */
        /* <DEDUP_REMOVED lines=28> */
[----:B--2--5:R-:W-:Y:S05]  /*49c20*/  CALL.REL.NOINC `($_ZN7cutlass13device_kernelIN5flash19enable_sm80_to_sm89INS1_16FlashAttnBwdSm80INS1_25CollectiveMainloopBwdSm80ILi2ELi2EN4cute5tupleIJNS5_1CILi128EEES8_NS7_ILi64EEEEEENS_6half_tEfNS_4arch4Sm80ELb1ELb0ELb1ELb0ELb0ELb0ELb0ELb0ELi2ELi4ELi4ELi4ELb0EEENS1_21CollectiveEpilogueBwdISA_SB_SD_Li256ELb0ELb0ELi2EEENS1_25SingleTileBwdLPTSchedulerILb0ELi128ELb0EEEEEEEEEvNT_6ParamsE$_ZZN4cute5sliceINS_5tupleIJNS_10UnderscoreES2_NS_1CILi0EEEEEENS1_IJNS1_IJNS3_ILi1EEES4_EEEiNS3_ILi1024EEEEEEEEDaRKT_RKT0_ENKUlRKT_RKT0_E_clIS2_iEEDaSI_SL_) ;  /* 0xfffc0a2000007944 */ /* 0x024fea0003c3ffff */
[----:B------:R-:W-:Y:S02]  /*49c30*/  MOV R2, 0x49c50 ;  /* 0x00049c5000027802 */ /* 0x000fe40000000f00 */
[----:B------:R-:W-:Y:S05]  /*49c40*/  CALL.REL.NOINC `($_ZN7cutlass13device_kernelIN5flash19enable_sm80_to_sm89INS1_16FlashAttnBwdSm80INS1_25CollectiveMainloopBwdSm80ILi2ELi2EN4cute5tupleIJNS5_1CILi128EEES8_NS7_ILi64EEEEEENS_6half_tEfNS_4arch4Sm80ELb1ELb0ELb1ELb0ELb0ELb0ELb0ELb0ELi2ELi4ELi4ELi4ELb0EEENS1_21CollectiveEpilogueBwdISA_SB_SD_Li256ELb0ELb0ELi2EEENS1_25SingleTileBwdLPTSchedulerILb0ELi128ELb0EEEEEEEEEvNT_6ParamsE$_ZZN4cute12filter_tupleINS_5tupleIJNS_10UnderscoreES2_NS_1CILi0EEEEEENS1_IJNS1_IJNS3_ILi1EEES4_EEEiNS3_ILi1024EEEEEEZNS_5sliceIS5_S9_EEDaRKT_RKT0_EUlRKT_RKT0_E_EEDaSD_SG_OT1_ENKUlDpSJ_E_clIJNS1_IJS7_EEENS1_IJiEEENS1_IJEEEEEEDaSQ_) ;  /* 0xfffc035000007944 */ /* 0x000fea0003c3ffff */
[----:B------:R-:W-:Y:S02]  /*49c50*/  MOV R36, 0x49c70 ;  /* 0x00049c7000247802 */ /* 0x000fe40000000f00 */
[----:B------:R-:W-:Y:S05]  /*49c60*/  CALL.REL.NOINC `($_ZN7cutlass13device_kernelIN5flash19enable_sm80_to_sm89INS1_16FlashAttnBwdSm80INS1_25CollectiveMainloopBwdSm80ILi2ELi2EN4cute5tupleIJNS5_1CILi128EEES8_NS7_ILi64EEEEEENS_6half_tEfNS_4arch4Sm80ELb1ELb0ELb1ELb0ELb0ELb0ELb0ELb0ELi2ELi4ELi4ELi4ELb0EEENS1_21CollectiveEpilogueBwdISA_SB_SD_Li256ELb0ELb0ELi2EEENS1_25SingleTileBwdLPTSchedulerILb0ELi128ELb0EEEEEEEEEvNT_6ParamsE$_ZN4cute5tupleIJNS0_IJNS0_IJNS_1CILi8EEENS1_ILi1EEEEEENS1_ILi2EEEEEENS0_IJNS0_IJS3_NS1_ILi0EEEEEEiEEEEEC2ERKS6_RKS9_) ;  /* 0xfffbfdc000007944 */ /* 0x000fea0003c3ffff */
[----:B-1----:R1:W5:Y:S01]  /*49c70*/  LDL R3, [R1+0x1580] ;  /* 0x0015800001037983 */ /* 0x0023620000100800 */
[----:B------:R-:W-:-:S03]  /*49c80*/  MOV R6, 0x49ca0 ;  /* 0x00049ca000067802 */ /* 0x000fc60000000f00 */
[----:B-1---5:R-:W-:Y:S05]  /*49c90*/  CALL.REL.NOINC `($_ZN7cutlass13device_kernelIN5flash19enable_sm80_to_sm89INS1_16FlashAttnBwdSm80INS1_25CollectiveMainloopBwdSm80ILi2ELi2EN4cute5tupleIJNS5_1CILi128EEES8_NS7_ILi64EEEEEENS_6half_tEfNS_4arch4Sm80ELb1ELb0ELb1ELb0ELb0ELb0ELb0ELb0ELi2ELi4ELi4ELi4ELb0EEENS1_21CollectiveEpilogueBwdISA_SB_SD_Li256ELb0ELb0ELi2EEENS1_25SingleTileBwdLPTSchedulerILb0ELi128ELb0EEEEEEEEEvNT_6ParamsE$_ZN4cute3eso3ESOILb0ELb1EJNS_6LayoutINS_5tupleIJNS3_IJNS_1CILi8EEENS4_ILi1EEEEEENS4_ILi2EEEEEENS3_IJNS3_IJS6_NS4_ILi0EEEEEEiEEEEESA_EEC2ERKSD_RKSA_) ;  /* 0xfffbddb000007944 */ /* 0x022fea0003c3ffff */
[----:B------:R2:W5:Y:S04]  /*49ca0*/  LDL R36, [R1+0x1580] ;  /* 0x0015800001247983 */ /* 0x0005680000100800 */
[----:B-1----:R2:W5:Y:S01]  /*49cb0*/  LD.E.64 R2, [R92.64+0x8] ;  /* 0x000008085c027980 */ /* 0x002562000c101b00 */
[----:B------:R-:W-:-:S02]  /*49cc0*/  MOV R38, R83 ;  /* 0x0000005300267202 */ /* 0x000fc40000000f00 */
[----:B------:R-:W-:Y:S02]  /*49cd0*/  MOV R46, 0x49cf0 ;  /* 0x00049cf0002e7802 */ /* 0x000fe40000000f00 */
[----:B--2--5:R-:W-:Y:S05]  /*49ce0*/  CALL.REL.NOINC `($_ZN7cutlass13device_kernelIN5flash19enable_sm80_to_sm89INS1_16FlashAttnBwdSm80INS1_25CollectiveMainloopBwdSm80ILi2ELi2EN4cute5tupleIJNS5_1CILi128EEES8_NS7_ILi64EEEEEENS_6half_tEfNS_4arch4Sm80ELb1ELb0ELb1ELb0ELb0ELb0ELb0ELb0ELi2ELi4ELi4ELi4ELb0EEENS1_21CollectiveEpilogueBwdISA_SB_SD_Li256ELb0ELb0ELi2EEENS1_25SingleTileBwdLPTSchedulerILb0ELi128ELb0EEEEEEEEEvNT_6ParamsE$_ZN4cute8smem_ptrIPN7cutlass6half_tEECI1NS_12iter_adaptorIS3_S4_EEES3_) ;  /* 0xfffc006000007944 */ /* 0x024fea0003c3ffff */
[----:B-1----:R-:W2:Y:S01]  /*49cf0*/  LDL.64 R2, [R1+0x1580] ;  /* 0x0015800001027983 */ /* 0x002ea20000100a00 */
[----:B------:R-:W-:-:S03]  /*49d00*/  MOV R38, 0x49d30 ;  /* 0x00049d3000267802 */ /* 0x000fc60000000f00 */
[----:B--2---:R1:W-:Y:S04]  /*49d10*/  STL.64 [R1+0x15b0], R2 ;  /* 0x0015b00201007387 */ /* 0x0043e80000100a00 */
[----:B-1----:R-:W-:Y:S05]  /*49d20*/  CALL.REL.NOINC `($_ZN7cutlass13device_kernelIN5flash19enable_sm80_to_sm89INS1_16FlashAttnBwdSm80INS1_25CollectiveMainloopBwdSm80ILi2ELi2EN4cute5tupleIJNS5_1CILi128EEES8_NS7_ILi64EEEEEENS_6half_tEfNS_4arch4Sm80ELb1ELb0ELb1ELb0ELb0ELb0ELb0ELb0ELi2ELi4ELi4ELi4ELb0EEENS1_21CollectiveEpilogueBwdISA_SB_SD_Li256ELb0ELb0ELi2EEENS1_25SingleTileBwdLPTSchedulerILb0ELi128ELb0EEEEEEEEEvNT_6ParamsE$_ZN4cute3eso3ESOILb0ELb0EJNS_6LayoutINS_5tupleIJNS3_IJNS_1CILi8EEENS4_ILi1EEEEEENS4_ILi2EEEEEENS3_IJNS3_IJS6_NS4_ILi0EEEEEEiEEEEENS_10ViewEngineINS_8smem_ptrIPN7cutlass6half_tEEEEEEEC2ERKSD_RKSK_) ;  /* 0xfffbd5b000007944 */ /* 0x002fea0003c3ffff */
[----:B------:R2:W5:Y:S04]  /*49d30*/  LDL R37, [R1+0x1580] ;  /* 0x0015800001257983 */ /* 0x0005680000100800 */
[----:B------:R2:W5:Y:S01]  /*49d40*/  LDL.64 R4, [R1+0x1588] ;  /* 0x0015880001047983 */ /* 0x0005620000100a00 */
[----:B------:R-:W-:Y:S01]  /*49d50*/  IMAD.MOV.U32 R38, RZ, RZ, R88 ;  /* 0x000000ffff267224 */ /* 0x000fe200078e0058 */
[----:B-1----:R-:W-:Y:S02]  /*49d60*/  MOV R3, R89 ;  /* 0x0000005900037202 */ /* 0x002fe40000000f00 */
[----:B------:R-:W-:Y:S02]  /*49d70*/  MOV R36, 0x49d90 ;  /* 0x00049d9000247802 */ /* 0x000fe40000000f00 */
[----:B--2--5:R-:W-:Y:S05]  /*49d80*/  CALL.REL.NOINC `($_ZN7cutlass13device_kernelIN5flash19enable_sm80_to_sm89INS1_16FlashAttnBwdSm80INS1_25CollectiveMainloopBwdSm80ILi2ELi2EN4cute5tupleIJNS5_1CILi128EEES8_NS7_ILi64EEEEEENS_6half_tEfNS_4arch4Sm80ELb1ELb0ELb1ELb0ELb0ELb0ELb0ELb0ELi2ELi4ELi4ELi4ELb0EEENS1_21CollectiveEpilogueBwdISA_SB_SD_Li256ELb0ELb0ELi2EEENS1_25SingleTileBwdLPTSchedulerILb0ELi128ELb0EEEEEEEEEvNT_6ParamsE$_ZN4cute3eso3ESOILb1ELb0EJNS_6LayoutINS_5tupleIJNS3_IJNS3_IJNS_1CILi4EEENS4_ILi2EEEEEENS4_ILi1EEEEEES6_EEENS3_IJNS3_IJNS3_IJS8_NS4_ILi32EEEEEENS4_ILi0EEEEEENS4_ILi64EEEEEEEENS_10ViewEngineIPN7cutlass6half_tEEEEEC2ERKSH_RKSM_) ;  /* 0xfffbe73000007944 */ /* 0x024fea0003c3ffff */
[----:B-1----:R1:W5:Y:S01]  /*49d90*/  LDL.64 R2, [R1+0x1580] ;  /* 0x0015800001027983 */ /* 0x0023620000100a00 */
[----:B------:R-:W-:-:S03]  /*49da0*/  MOV R36, 0x49dc0 ;  /* 0x00049dc000247802 */ /* 0x000fc60000000f00 */
[----:B-1---5:R-:W-:Y:S05]  /*49db0*/  CALL.REL.NOINC `($_ZN7cutlass13device_kernelIN5flash19enable_sm80_to_sm89INS1_16FlashAttnBwdSm80INS1_25CollectiveMainloopBwdSm80ILi2ELi2EN4cute5tupleIJNS5_1CILi128EEES8_NS7_ILi64EEEEEENS_6half_tEfNS_4arch4Sm80ELb1ELb0ELb1ELb0ELb0ELb0ELb0ELb0ELi2ELi4ELi4ELi4ELb0EEENS1_21CollectiveEpilogueBwdISA_SB_SD_Li256ELb0ELb0ELi2EEENS1_25SingleTileBwdLPTSchedulerILb0ELi128ELb0EEEEEEEEEvNT_6ParamsE$_ZZN4cute4takeILi1ELi2ENS_5tupleIJNS1_IJNS_1CILi1EEENS2_ILi0EEEEEEiEEEEEDaRKT1_ENKUlDpRKT_E_clIJiEEEDaSD_) ;  /* 0xfffc07b000007944 */ /* 0x022fea0003c3ffff */
[----:B------:R-:W-:Y:S02]  /*49dc0*/  MOV R38, 0x49de0 ;  /* 0x00049de000267802 */ /* 0x000fe40000000f00 */
[----:B------:R-:W-:Y:S05]  /*49dd0*/  CALL.REL.NOINC `($_ZN7cutlass13device_kernelIN5flash19enable_sm80_to_sm89INS1_16FlashAttnBwdSm80INS1_25CollectiveMainloopBwdSm80ILi2ELi2EN4cute5tupleIJNS5_1CILi128EEES8_NS7_ILi64EEEEEENS_6half_tEfNS_4arch4Sm80ELb1ELb0ELb1ELb0ELb0ELb0ELb0ELb0ELi2ELi4ELi4ELi4ELb0EEENS1_21CollectiveEpilogueBwdISA_SB_SD_Li256ELb0ELb0ELi2EEENS1_25SingleTileBwdLPTSchedulerILb0ELi128ELb0EEEEEEEEEvNT_6ParamsE$_ZN4cute3eso3ESOILb1ELb0EJNS_5tupleIJNS_1CILi1EEENS3_ILi0EEEEEENS2_IJiEEEEEC2ERKS6_RKS7_) ;  /* 0xfffbe55000007944 */ /* 0x000fea0003c3ffff */
[----:B-1----:R1:W5:Y:S01]  /*49de0*/  LDL R37, [R1+0x1580] ;  /* 0x0015800001257983 */ /* 0x0023620000100800 */
[----:B------:R-:W-:-:S03]  /*49df0*/  MOV R38, 0x49e10 ;  /* 0x00049e1000267802 */ /* 0x000fc60000000f00 */
[----:B-1---5:R-:W-:Y:S05]  /*49e00*/  CALL.REL.NOINC `($_ZN7cutlass13device_kernelIN5flash19enable_sm80_to_sm89INS1_16FlashAttnBwdSm80INS1_25CollectiveMainloopBwdSm80ILi2ELi2EN4cute5tupleIJNS5_1CILi128EEES8_NS7_ILi64EEEEEENS_6half_tEfNS_4arch4Sm80ELb1ELb0ELb1ELb0ELb0ELb0ELb0ELb0ELi2ELi4ELi4ELi4ELb0EEENS1_21CollectiveEpilogueBwdISA_SB_SD_Li256ELb0ELb0ELi2EEENS1_25SingleTileBwdLPTSchedulerILb0ELi128ELb0EEEEEEEEEvNT_6ParamsE$_ZN4cute5tupleIJNS0_IJNS0_IJNS_1CILi8EEENS1_ILi1EEEEEENS0_IJNS1_ILi2EEEEEEEEENS0_IJNS0_IJS3_NS1_ILi0EEEEEENS0_IJiEEEEEEEEC2ERKS7_RKSB_) ;  /* 0xfffbfbe000007944 */ /* 0x022fea0003c3ffff */
[----:B------:R2:W5:Y:S01]  /*49e10*/  LDL R40, [R1+0x1580] ;  /* 0x0015800001287983 */ /* 0x0005620000100800 */
[----:B------:R-:W-:-:S03]  /*49e20*/  MOV R38, 0x49e50 ;  /* 0x00049e5000267802 */ /* 0x000fc60000000f00 */
[----:B------:R2:W-:Y:S04]  /*49e30*/  STL.64 [R1+0x15b0], R4 ;  /* 0x0015b00401007387 */ /* 0x0005e80000100a00 */
[----:B-12--5:R-:W-:Y:S05]  /*49e40*/  CALL.REL.NOINC `($_ZN7cutlass13device_kernelIN5flash19enable_sm80_to_sm89INS1_16FlashAttnBwdSm80INS1_25CollectiveMainloopBwdSm80ILi2ELi2EN4cute5tupleIJNS5_1CILi128EEES8_NS7_ILi64EEEEEENS_6half_tEfNS_4arch4Sm80ELb1ELb0ELb1ELb0ELb0ELb0ELb0ELb0ELi2ELi4ELi4ELi4ELb0EEENS1_21CollectiveEpilogueBwdISA_SB_SD_Li256ELb0ELb0ELi2EEENS1_25SingleTileBwdLPTSchedulerILb0ELi128ELb0EEEEEEEEEvNT_6ParamsE$_ZN4cute3eso3ESOILb0ELb0EJNS_6LayoutINS_5tupleIJNS3_IJNS_1CILi8EEENS4_ILi1EEEEEENS3_IJNS4_ILi2EEEEEEEEENS3_IJNS3_IJS6_NS4_ILi0EEEEEENS3_IJiEEEEEEEENS_10ViewEngineINS_8smem_ptrIPN7cutlass6half_tEEEEEEEC2ERKSF_RKSM_) ;  /* 0xfffbd42000007944 */ /* 0x026fea0003c3ffff */
[----:B------:R2:W5:Y:S04]  /*49e50*/  LDL R5, [R1+0x1580] ;  /* 0x0015800001057983 */ /* 0x0005680000100800 */
[----:B------:R2:W5:Y:S01]  /*49e60*/  LDL.64 R8, [R1+0x1588] ;  /* 0x0015880001087983 */ /* 0x0005620000100a00 */
[----:B------:R-:W-:-:S03]  /*49e70*/  MOV R38, 0x49e90 ;  /* 0x00049e9000267802 */ /* 0x000fc60000000f00 */
[----:B-12--5:R-:W-:Y:S05]  /*49e80*/  CALL.REL.NOINC `($_ZN7cutlass13device_kernelIN5flash19enable_sm80_to_sm89INS1_16FlashAttnBwdSm80INS1_25CollectiveMainloopBwdSm80ILi2ELi2EN4cute5tupleIJNS5_1CILi128EEES8_NS7_ILi64EEEEEENS_6half_tEfNS_4arch4Sm80ELb1ELb0ELb1ELb0ELb0ELb0ELb0ELb0ELi2ELi4ELi4ELi4ELb0EEENS1_21CollectiveEpilogueBwdISA_SB_SD_Li256ELb0ELb0ELi2EEENS1_25SingleTileBwdLPTSchedulerILb0ELi128ELb0EEEEEEEEEvNT_6ParamsE$_ZN4cute3eso3ESOILb1ELb0EJNS_6LayoutINS_5tupleIJNS3_IJNS3_IJNS_1CILi4EEENS4_ILi2EEEEEENS4_ILi1EEEEEENS3_IJS6_EEEEEENS3_IJNS3_IJNS3_IJS8_NS4_ILi32EEEEEENS4_ILi0EEEEEENS3_IJNS4_ILi64EEEEEEEEEEENS_10ViewEngineIPN7cutlass6half_tEEEEEC2ERKSJ_RKSO_) ;  /* 0xfffbe5f000007944 */ /* 0x026fea0003c3ffff */
[----:B-1----:R1:W5:Y:S01]  /*49e90*/  LDL.64 R2, [R1+0x1580] ;  /* 0x0015800001027983 */ /* 0x0023620000100a00 */
[----:B------:R-:W-:-:S03]  /*49ea0*/  MOV R38, 0x49ec0 ;  /* 0x00049ec000267802 */ /* 0x000fc60000000f00 */
[----:B-1---5:R-:W-:Y:S05]  /*49eb0*/  CALL.REL.NOINC `($_ZN7cutlass13device_kernelIN5flash19enable_sm80_to_sm89INS1_16FlashAttnBwdSm80INS1_25CollectiveMainloopBwdSm80ILi2ELi2EN4cute5tupleIJNS5_1CILi128EEES8_NS7_ILi64EEEEEENS_6half_tEfNS_4arch4Sm80ELb1ELb0ELb1ELb0ELb0ELb0ELb0ELb0ELi2ELi4ELi4ELi4ELb0EEENS1_21CollectiveEpilogueBwdISA_SB_SD_Li256ELb0ELb0ELi2EEENS1_25SingleTileBwdLPTSchedulerILb0ELi128ELb0EEEEEEEEEvNT_6ParamsE$_ZN4cute3eso3ESOILb1ELb0EJNS_6LayoutINS_5tupleIJNS3_IJNS3_IJNS3_IJNS_1CILi4EEENS4_ILi2EEEEEENS4_ILi1EEEEEES8_EEENS3_IJNS3_IJNS3_IJS8_S8_EEES8_EEES6_EEEEEENS3_IJNS3_IJNS3_IJNS3_IJS8_NS4_ILi32EEEEEENS4_ILi0EEEEEESH_EEENS3_IJNS3_IJNS3_IJSH_SH_EEESH_EEENS4_ILi64EEEEEEEEEEENS_10ViewEngineIPN7cutlass6half_tEEEEEC2ERKSP_RKSU_) ;  /* 0xfffbe4b000007944 */ /* 0x022fea0003c3ffff */
[----:B-1----:R1:W5:Y:S01]  /*49ec0*/  LDL.64 R2, [R1+0x1580] ;  /* 0x0015800001027983 */ /* 0x0023620000100a00 */
[----:B------:R-:W-:-:S03]  /*49ed0*/  MOV R6, 0x49ef0 ;  /* 0x00049ef000067802 */ /* 0x000fc60000000f00 */
[----:B-1---5:R-:W-:Y:S05]  /*49ee0*/  CALL.REL.NOINC `($_ZN7cutlass13device_kernelIN5flash19enable_sm80_to_sm89INS1_16FlashAttnBwdSm80INS1_25CollectiveMainloopBwdSm80ILi2ELi2EN4cute5tupleIJNS5_1CILi128EEES8_NS7_ILi64EEEEEENS_6half_tEfNS_4arch4Sm80ELb1ELb0ELb1ELb0ELb0ELb0ELb0ELb0ELi2ELi4ELi4ELi4ELb0EEENS1_21CollectiveEpilogueBwdISA_SB_SD_Li256ELb0ELb0ELi2EEENS1_25SingleTileBwdLPTSchedulerILb0ELi128ELb0EEEEEEEEEvNT_6ParamsE$_ZN4cute5tupleIJNS0_IJNS_1CILi2EEEEEENS0_IJiEEEEEC2ERKS3_RKS4_) ;  /* 0xfffbfc9000007944 */ /* 0x022fea0003c3ffff */
[----:B------:R-:W2:Y:S01]  /*49ef0*/  LDL R6, [R1+0x15b0] ;  /* 0x0015b00001067983 */ /* 0x000ea20000100800 */
[----:B-1----:R-:W-:-:S03]  /*49f00*/  MOV R4, 0x49f30 ;  /* 0x00049f3000047802 */ /* 0x002fc60000000f00 */
[----:B--2---:R1:W-:Y:S04]  /*49f10*/  STL [R1+0x1580], R6 ;  /* 0x0015800601007387 */ /* 0x0043e80000100800 */
[----:B-1----:R-:W-:Y:S05]  /*49f20*/  CALL.REL.NOINC `($_ZN7cutlass13device_kernelIN5flash19enable_sm80_to_sm89INS1_16FlashAttnBwdSm80INS1_25CollectiveMainloopBwdSm80ILi2ELi2EN4cute5tupleIJNS5_1CILi128EEES8_NS7_ILi64EEEEEENS_6half_tEfNS_4arch4Sm80ELb1ELb0ELb1ELb0ELb0ELb0ELb0ELb0ELi2ELi4ELi4ELi4ELb0EEENS1_21CollectiveEpilogueBwdISA_SB_SD_Li256ELb0ELb0ELi2EEENS1_25SingleTileBwdLPTSchedulerILb0ELi128ELb0EEEEEEEEEvNT_6ParamsE$_ZZN4cute14logical_divideINS_5tupleIJNS1_IJNS_1CILi8EEENS2_ILi1EEEEEENS1_IJNS2_ILi2EEEEEEEEENS1_IJNS1_IJS4_NS2_ILi0EEEEEENS1_IJiEEEEEENS1_IJS5_NS_6LayoutIS4_S9_EEEEEEEDaRKNSD_IT_T0_EERKT1_ENKUlRKT_RKT0_E_clINSD_IS7_SB_EESE_EEDaSQ_ST_) ;  /* 0xfffc051000007944 */ /* 0x002fea0003c3ffff */
[----:B------:R-:W-:Y:S02]  /*49f30*/  MOV R4, R84 ;  /* 0x0000005400047202 */ /* 0x000fe40000000f00 */
[----:B------:R-:W-:Y:S02]  /*49f40*/  MOV R6, 0x49f60 ;  /* 0x00049f6000067802 */ /* 0x000fe40000000f00 */
[----:B-----5:R-:W-:Y:S05]  /*49f50*/  CALL.REL.NOINC `($_ZN7cutlass13device_kernelIN5flash19enable_sm80_to_sm89INS1_16FlashAttnBwdSm80INS1_25CollectiveMainloopBwdSm80ILi2ELi2EN4cute5tupleIJNS5_1CILi128EEES8_NS7_ILi64EEEEEENS_6half_tEfNS_4arch4Sm80ELb1ELb0ELb1ELb0ELb0ELb0ELb0ELb0ELi2ELi4ELi4ELi4ELb0EEENS1_21CollectiveEpilogueBwdISA_SB_SD_Li256ELb0ELb0ELi2EEENS1_25SingleTileBwdLPTSchedulerILb0ELi128ELb0EEEEEEEEEvNT_6ParamsE$_ZN4cute3eso3ESOILb1ELb0EJNS_5tupleIJNS2_IJNS_1CILi1EEENS3_ILi0EEEEEENS2_IJS5_S5_EEEEEENS2_IJS5_iEEEEEC2ERKS8_RKS9_) ;  /* 0xfffbe31000007944 */ /* 0x020fea0003c3ffff */
[----:B-1----:R1:W5:Y:S01]  /*49f60*/  LDL R5, [R1+0x15b0] ;  /* 0x0015b00001057983 */ /* 0x0023620000100800 */
[----:B------:R-:W-:-:S03]  /*49f70*/  MOV R6, 0x49f90 ;  /* 0x00049f9000067802 */ /* 0x000fc60000000f00 */
[----:B-1---5:R-:W-:Y:S05]  /*49f80*/  CALL.REL.NOINC `($_ZN7cutlass13device_kernelIN5flash19enable_sm80_to_sm89INS1_16FlashAttnBwdSm80INS1_25CollectiveMainloopBwdSm80ILi2ELi2EN4cute5tupleIJNS5_1CILi128EEES8_NS7_ILi64EEEEEENS_6half_tEfNS_4arch4Sm80ELb1ELb0ELb1ELb0ELb0ELb0ELb0ELb0ELi2ELi4ELi4ELi4ELb0EEENS1_21CollectiveEpilogueBwdISA_SB_SD_Li256ELb0ELb0ELi2EEENS1_25SingleTileBwdLPTSchedulerILb0ELi128ELb0EEEEEEEEEvNT_6ParamsE$_ZN4cute5tupleIJNS0_IJNS0_IJNS0_IJNS_1CILi8EEENS1_ILi1EEEEEENS0_IJS3_S3_EEEEEENS0_IJS3_NS1_ILi2EEEEEEEEENS0_IJNS0_IJNS0_IJS3_NS1_ILi0EEEEEENS0_IJSA_SA_EEEEEENS0_IJSA_iEEEEEEEEC2ERKS9_RKSF_) ;  /* 0xfffbf7d000007944 */ /* 0x022fea0003c3ffff */
[----:B-1----:R1:W5:Y:S01]  /*49f90*/  LDL R5, [R1+0x15b0] ;  /* 0x0015b00001057983 */ /* 0x0023620000100800 */
[----:B------:R-:W-:Y:S02]  /*49fa0*/  MOV R4, R83 ;  /* 0x0000005300047202 */ /* 0x000fe40000000f00 */
[----:B------:R-:W-:Y:S02]  /*49fb0*/  MOV R6, 0x49fd0 ;  /* 0x00049fd000067802 */ /* 0x000fe40000000f00 */
[----:B-1---5:R-:W-:Y:S05]  /*49fc0*/  CALL.REL.NOINC `($_ZN7cutlass13device_kernelIN5flash19enable_sm80_to_sm89INS1_16FlashAttnBwdSm80INS1_25CollectiveMainloopBwdSm80ILi2ELi2EN4cute5tupleIJNS5_1CILi128EEES8_NS7_ILi64EEEEEENS_6half_tEfNS_4arch4Sm80ELb1ELb0ELb1ELb0ELb0ELb0ELb0ELb0ELi2ELi4ELi4ELi4ELb0EEENS1_21CollectiveEpilogueBwdISA_SB_SD_Li256ELb0ELb0ELi2EEENS1_25SingleTileBwdLPTSchedulerILb0ELi128ELb0EEEEEEEEEvNT_6ParamsE$_ZN4cute3eso3ESOILb1ELb0EJNS_5tupleIJNS2_IJNS_1CILi1EEENS3_ILi0EEEEEENS2_IJS5_S5_EEEEEENS2_IJS5_iEEEEEC2ERKS8_RKS9_) ;  /* 0xfffbe2a000007944 */ /* 0x022fea0003c3ffff */
[----:B-1----:R1:W5:Y:S01]  /*49fd0*/  LDL R5, [R1+0x1580] ;  /* 0x0015800001057983 */ /* 0x0023620000100800 */
[----:B------:R-:W-:-:S03]  /*49fe0*/  MOV R6, 0x4a000 ;  /* 0x0004a00000067802 */ /* 0x000fc60000000f00 */
[----:B-1---5:R-:W-:Y:S05]  /*49ff0*/  CALL.REL.NOINC `($_ZN7cutlass13device_kernelIN5flash19enable_sm80_to_sm89INS1_16FlashAttnBwdSm80INS1_25CollectiveMainloopBwdSm80ILi2ELi2EN4cute5tupleIJNS5_1CILi128EEES8_NS7_ILi64EEEEEENS_6half_tEfNS_4arch4Sm80ELb1ELb0ELb1ELb0ELb0ELb0ELb0ELb0ELi2ELi4ELi4ELi4ELb0EEENS1_21CollectiveEpilogueBwdISA_SB_SD_Li256ELb0ELb0ELi2EEENS1_25SingleTileBwdLPTSchedulerILb0ELi128ELb0EEEEEEEEEvNT_6ParamsE$_ZN4cute3eso3ESOILb1ELb0EJNS_5tupleIJNS_1CILi0EEES4_EEEiEEC2ERKS5_RKi) ;  /* 0xfffbe2f000007944 */ /* 0x022fea0003c3ffff */
[----:B-1----:R1:W5:Y:S01]  /*4a000*/  LDL R5, [R1+0x1580] ;  /* 0x0015800001057983 */ /* 0x0023620000100800 */
[----:B------:R-:W-:-:S03]  /*4a010*/  MOV R6, 0x4a030 ;  /* 0x0004a03000067802 */ /* 0x000fc60000000f00 */
[----:B-1---5:R-:W-:Y:S05]  /*4a020*/  CALL.REL.NOINC `($_ZN7cutlass13device_kernelIN5flash19enable_sm80_to_sm89INS1_16FlashAttnBwdSm80INS1_25CollectiveMainloopBwdSm80ILi2ELi2EN4cute5tupleIJNS5_1CILi128EEES8_NS7_ILi64EEEEEENS_6half_tEfNS_4arch4Sm80ELb1ELb0ELb1ELb0ELb0ELb0ELb0ELb0ELi2ELi4ELi4ELi4ELb0EEENS1_21CollectiveEpilogueBwdISA_SB_SD_Li256ELb0ELb0ELi2EEENS1_25SingleTileBwdLPTSchedulerILb0ELi128ELb0EEEEEEEEEvNT_6ParamsE$_ZN4cute3eso3ESOILb1ELb0EJNS_5tupleIJNS2_IJNS_1CILi1EEENS3_ILi0EEEEEES5_EEENS2_IJNS2_IJS5_S5_EEEiEEEEEC2ERKS7_RKS9_) ;  /* 0xfffbe28000007944 */ /* 0x022fea0003c3ffff */
[----:B-1----:R1:W5:Y:S01]  /*4a030*/  LDL R5, [R1+0x1580] ;  /* 0x0015800001057983 */ /* 0x0023620000100800 */
[----:B------:R-:W-:-:S03]  /*4a040*/  MOV R6, 0x4a060 ;  /* 0x0004a06000067802 */ /* 0x000fc60000000f00 */
[----:B-1---5:R-:W-:Y:S05]  /*4a050*/  CALL.REL.NOINC `($_ZN7cutlass13device_kernelIN5flash19enable_sm80_to_sm89INS1_16FlashAttnBwdSm80INS1_25CollectiveMainloopBwdSm80ILi2ELi2EN4cute5tupleIJNS5_1CILi128EEES8_NS7_ILi64EEEEEENS_6half_tEfNS_4arch4Sm80ELb1ELb0ELb1ELb0ELb0ELb0ELb0ELb0ELi2ELi4ELi4ELi4ELb0EEENS1_21CollectiveEpilogueBwdISA_SB_SD_Li256ELb0ELb0ELi2EEENS1_25SingleTileBwdLPTSchedulerILb0ELi128ELb0EEEEEEEEEvNT_6ParamsE$_ZN4cute5tupleIJNS0_IJNS0_IJNS0_IJNS_1CILi8EEENS1_ILi1EEEEEES3_EEENS0_IJNS0_IJS3_S3_EEENS1_ILi2EEEEEEEEENS0_IJNS0_IJNS0_IJS3_NS1_ILi0EEEEEESA_EEENS0_IJNS0_IJSA_SA_EEEiEEEEEEEEC2ERKS9_RKSF_) ;  /* 0xfffbf74000007944 */ /* 0x022fea0003c3ffff */
[----:B------:R2:W5:Y:S01]  /*4a060*/  LDL R10, [R1+0x1580] ;  /* 0x00158000010a7983 */ /* 0x0005620000100800 */
[----:B------:R-:W-:-:S03]  /*4a070*/  MOV R6, 0x4a0a0 ;  /* 0x0004a0a000067802 */ /* 0x000fc60000000f00 */
[----:B------:R2:W-:Y:S04]  /*4a080*/  STL.64 [R1+0x15b0], R8 ;  /* 0x0015b00801007387 */ /* 0x0005e80000100a00 */
[----:B-12--5:R-:W-:Y:S05]  /*4a090*/  CALL.REL.NOINC `($_ZN7cutlass13device_kernelIN5flash19enable_sm80_to_sm89INS1_16FlashAttnBwdSm80INS1_25CollectiveMainloopBwdSm80ILi2ELi2EN4cute5tupleIJNS5_1CILi128EEES8_NS7_ILi64EEEEEENS_6half_tEfNS_4arch4Sm80ELb1ELb0ELb1ELb0ELb0ELb0ELb0ELb0ELi2ELi4ELi4ELi4ELb0EEENS1_21CollectiveEpilogueBwdISA_SB_SD_Li256ELb0ELb0ELi2EEENS1_25SingleTileBwdLPTSchedulerILb0ELi128ELb0EEEEEEEEEvNT_6ParamsE$_ZN4cute3eso3ESOILb0ELb0EJNS_6LayoutINS_5tupleIJNS3_IJNS3_IJNS_1CILi8EEENS4_ILi1EEEEEES6_EEENS3_IJNS3_IJS6_S6_EEENS4_ILi2EEEEEEEEENS3_IJNS3_IJNS3_IJS6_NS4_ILi0EEEEEESD_EEENS3_IJNS3_IJSD_SD_EEEiEEEEEEEENS_10ViewEngineINS_8smem_ptrIPN7cutlass6half_tEEEEEEEC2ERKSJ_RKSQ_) ;  /* 0xfffbcc6000007944 */ /* 0x026fea0003c3ffff */
[----:B------:R2:W5:Y:S04]  /*4a0a0*/  LDL R6, [R1+0x1580] ;  /* 0x0015800001067983 */ /* 0x0005680000100800 */
[----:B-1----:R2:W5:Y:S01]  /*4a0b0*/  LDL.64 R4, [R1+0x1588] ;  /* 0x0015880001047983 */ /* 0x0025620000100a00 */
[----:B------:R-:W-:Y:S02]  /*4a0c0*/  MOV R38, R2 ;  /* 0x0000000200267202 */ /* 0x000fe40000000f00 */
[----:B------:R-:W-:Y:S02]  /*4a0d0*/  MOV R36, 0x4a0f0 ;  /* 0x0004a0f000247802 */ /* 0x000fe40000000f00 */
[----:B--2--5:R-:W-:Y:S05]  /*4a0e0*/  CALL.REL.NOINC `($_ZN7cutlass13device_kernelIN5flash19enable_sm80_to_sm89INS1_16FlashAttnBwdSm80INS1_25CollectiveMainloopBwdSm80ILi2ELi2EN4cute5tupleIJNS5_1CILi128EEES8_NS7_ILi64EEEEEENS_6half_tEfNS_4arch4Sm80ELb1ELb0ELb1ELb0ELb0ELb0ELb0ELb0ELi2ELi4ELi4ELi4ELb0EEENS1_21CollectiveEpilogueBwdISA_SB_SD_Li256ELb0ELb0ELi2EEENS1_25SingleTileBwdLPTSchedulerILb0ELi128ELb0EEEEEEEEEvNT_6ParamsE$_ZN4cute3eso3ESOILb1ELb0EJNS_6LayoutINS_5tupleIJNS3_IJNS3_IJNS_1CILi4EEENS4_ILi2EEEEEENS4_ILi1EEEEEES6_EEENS3_IJNS3_IJNS3_IJS8_NS4_ILi32EEEEEENS4_ILi0EEEEEENS4_ILi64EEEEEEEENS_10ViewEngineIPN7cutlass6half_tEEEEEC2ERKSH_RKSM_) ;  /* 0xfffbe3d000007944 */ /* 0x024fea0003c3ffff */
[----:B------:R2:W5:Y:S01]  /*4a0f0*/  LDL.64 R10, [R1+0x1580] ;  /* 0x00158000010a7983 */ /* 0x0005620000100a00 */
[----:B------:R-:W-:Y:S02]  /*4a100*/  MOV R3, R6 ;  /* 0x0000000600037202 */ /* 0x000fe40000000f00 */
[----:B-1----:R-:W-:-:S02]  /*4a110*/  MOV R2, 0x4a130 ;  /* 0x0004a13000027802 */ /* 0x002fc40000000f00 */
[----:B--2--5:R-:W-:Y:S05]  /*4a120*/  CALL.REL.NOINC `($_ZN7cutlass13device_kernelIN5flash19enable_sm80_to_sm89INS1_16FlashAttnBwdSm80INS1_25CollectiveMainloopBwdSm80ILi2ELi2EN4cute5tupleIJNS5_1CILi128EEES8_NS7_ILi64EEEEEENS_6half_tEfNS_4arch4Sm80ELb1ELb0ELb1ELb0ELb0ELb0ELb0ELb0ELi2ELi4ELi4ELi4ELb0EEENS1_21CollectiveEpilogueBwdISA_SB_SD_Li256ELb0ELb0ELi2EEENS1_25SingleTileBwdLPTSchedulerILb0ELi128ELb0EEEEEEEEEvNT_6ParamsE$_ZZN4cute5sliceINS_5tupleIJNS1_IJNS_10UnderscoreENS_1CILi0EEEEEENS1_IJS4_S2_EEEEEENS1_IJNS1_IJNS1_IJNS3_ILi1EEES4_EEES4_EEENS1_IJNS1_IJS4_S4_EEEiEEEEEEEEDaRKT_RKT0_ENKUlRKT_RKT0_E_clIS6_SC_EEDaSM_SP_) ;  /* 0xfffc04f000007944 */ /* 0x024fea0003c3ffff */
[----:B------:R-:W-:Y:S02]  /*4a130*/  MOV R2, 0x4a150 ;  /* 0x0004a15000027802 */ /* 0x000fe40000000f00 */
[----:B------:R-:W-:Y:S05]  /*4a140*/  CALL.REL.NOINC `($_ZN7cutlass13device_kernelIN5flash19enable_sm80_to_sm89INS1_16FlashAttnBwdSm80INS1_25CollectiveMainloopBwdSm80ILi2ELi2EN4cute5tupleIJNS5_1CILi128EEES8_NS7_ILi64EEEEEENS_6half_tEfNS_4arch4Sm80ELb1ELb0ELb1ELb0ELb0ELb0ELb0ELb0ELi2ELi4ELi4ELi4ELb0EEENS1_21CollectiveEpilogueBwdISA_SB_SD_Li256ELb0ELb0ELi2EEENS1_25SingleTileBwdLPTSchedulerILb0ELi128ELb0EEEEEEEEEvNT_6ParamsE$_ZZN4cute12filter_tupleINS_5tupleIJNS1_IJNS_10UnderscoreENS_1CILi0EEEEEENS1_IJS4_S2_EEEEEENS1_IJNS1_IJNS1_IJNS3_ILi1EEES4_EEES4_EEENS1_IJNS1_IJS4_S4_EEEiEEEEEEZNS_5sliceIS7_SD_EEDaRKT_RKT0_EUlRKT_RKT0_E_EEDaSH_SK_OT1_ENKUlDpSN_E_clIJNS1_IJS9_EEENS1_IJiEEEEEEDaSU_) ;  /* 0xfffbfdc000007944 */ /* 0x000fea0003c3ffff */
[----:B------:R-:W-:Y:S02]  /*4a150*/  MOV R36, 0x4a170 ;  /* 0x0004a17000247802 */ /* 0x000fe40000000f00 */
[----:B------:R-:W-:Y:S05]  /*4a160*/  CALL.REL.NOINC `($_ZN7cutlass13device_kernelIN5flash19enable_sm80_to_sm89INS1_16FlashAttnBwdSm80INS1_25CollectiveMainloopBwdSm80ILi2ELi2EN4cute5tupleIJNS5_1CILi128EEES8_NS7_ILi64EEEEEENS_6half_tEfNS_4arch4Sm80ELb1ELb0ELb1ELb0ELb0ELb0ELb0ELb0ELi2ELi4ELi4ELi4ELb0EEENS1_21CollectiveEpilogueBwdISA_SB_SD_Li256ELb0ELb0ELi2EEENS1_25SingleTileBwdLPTSchedulerILb0ELi128ELb0EEEEEEEEEvNT_6ParamsE$_ZN4cute5tupleIJNS0_IJNS0_IJNS_1CILi8EEENS1_ILi1EEEEEENS1_ILi2EEEEEENS0_IJNS0_IJS3_NS1_ILi0EEEEEEiEEEEEC2ERKS6_RKS9_) ;  /* 0xfffbf8c000007944 */ /* 0x000fea0003c3ffff */
[----:B-1----:R1:W5:Y:S01]  /*4a170*/  LDL R3, [R1+0x1580] ;  /* 0x0015800001037983 */ /* 0x0023620000100800 */
[----:B------:R-:W-:-:S03]  /*4a180*/  MOV R6, 0x4a1a0 ;  /* 0x0004a1a000067802 */ /* 0x000fc60000000f00 */
        /* <DEDUP_REMOVED lines=8> */
[----:B------:R-:W-:-:S03]  /*4a210*/  MOV R38, 0x4a240 ;  /* 0x0004a24000267802 */ /* 0x000fc60000000f00 */
[----:B--2---:R1:W-:Y:S04]  /*4a220*/  STL.64 [R1+0x15b0], R2 ;  /* 0x0015b00201007387 */ /* 0x0043e80000100a00 */
[----:B-1----:R-:W-:Y:S05]  /*4a230*/  CALL.REL.NOINC `($_ZN7cutlass13device_kernelIN5flash19enable_sm80_to_sm89INS1_16FlashAttnBwdSm80INS1_25CollectiveMainloopBwdSm80ILi2ELi2EN4cute5tupleIJNS5_1CILi128EEES8_NS7_ILi64EEEEEENS_6half_tEfNS_4arch4Sm80ELb1ELb0ELb1ELb0ELb0ELb0ELb0ELb0ELi2ELi4ELi4ELi4ELb0EEENS1_21CollectiveEpilogueBwdISA_SB_SD_Li256ELb0ELb0ELi2EEENS1_25SingleTileBwdLPTSchedulerILb0ELi128ELb0EEEEEEEEEvNT_6ParamsE$_ZN4cute3eso3ESOILb0ELb0EJNS_6LayoutINS_5tupleIJNS3_IJNS_1CILi8EEENS4_ILi1EEEEEENS4_ILi2EEEEEENS3_IJNS3_IJS6_NS4_ILi0EEEEEEiEEEEENS_10ViewEngineINS_8smem_ptrIPN7cutlass6half_tEEEEEEEC2ERKSD_RKSK_) ;  /* 0xfffbd0a000007944 */ /* 0x002fea0003c3ffff */
[----:B------:R2:W5:Y:S04]  /*4a240*/  LDL R8, [R1+0x1580] ;  /* 0x0015800001087983 */ /* 0x0005680000100800 */
[----:B------:R2:W5:Y:S01]  /*4a250*/  LDL.64 R12, [R1+0x1588] ;  /* 0x00158800010c7983 */ /* 0x0005620000100a00 */
[----:B------:R-:W-:Y:S02]  /*4a260*/  MOV R47, RZ ;  /* 0x000000ff002f7202 */ /* 0x000fe40000000f00 */
[----:B------:R-:W-:Y:S02]  /*4a270*/  MOV R46, 0x4a290 ;  /* 0x0004a290002e7802 */ /* 0x000fe40000000f00 */
[----:B-12--5:R-:W-:Y:S05]  /*4a280*/  CALL.REL.NOINC `($_ZN7cutlass13device_kernelIN5flash19enable_sm80_to_sm89INS1_16FlashAttnBwdSm80INS1_25CollectiveMainloopBwdSm80ILi2ELi2EN4cute5tupleIJNS5_1CILi128EEES8_NS7_ILi64EEEEEENS_6half_tEfNS_4arch4Sm80ELb1ELb0ELb1ELb0ELb0ELb0ELb0ELb0ELi2ELi4ELi4ELi4ELb0EEENS1_21CollectiveEpilogueBwdISA_SB_SD_Li256ELb0ELb0ELi2EEENS1_25SingleTileBwdLPTSchedulerILb0ELi128ELb0EEEEEEEEEvNT_6ParamsE$_ZN4cute3eso3ESOILb1ELb0EJNS_10UnderscoreEiEEC2ERKS2_RKi) ;  /* 0xfffbd9b000007944 */ /* 0x026fea0003c3ffff */
[----:B------:R-:W2:Y:S01]  /*4a290*/  LDL R37, [R1+0x1580] ;  /* 0x0015800001257983 */ /* 0x000ea20000100800 */
[----:B------:R-:W-:Y:S01]  /*4a2a0*/  MOV R38, 0x4a2d0 ;  /* 0x0004a2d000267802 */ /* 0x000fe20000000f00 */
[----:B--2---:R-:W-:Y:S02]  /*4a2b0*/  IMAD R37, R8, R37, RZ ;  /* 0x0000002508257224 */ /* 0x004fe400078e02ff */
[----:B-1----:R-:W-:Y:S05]  /*4a2c0*/  CALL.REL.NOINC `($_ZN7cutlass13device_kernelIN5flash19enable_sm80_to_sm89INS1_16FlashAttnBwdSm80INS1_25CollectiveMainloopBwdSm80ILi2ELi2EN4cute5tupleIJNS5_1CILi128EEES8_NS7_ILi64EEEEEENS_6half_tEfNS_4arch4Sm80ELb1ELb0ELb1ELb0ELb0ELb0ELb0ELb0ELi2ELi4ELi4ELi4ELb0EEENS1_21CollectiveEpilogueBwdISA_SB_SD_Li256ELb0ELb0ELi2EEENS1_25SingleTileBwdLPTSchedulerILb0ELi128ELb0EEEEEEEEEvNT_6ParamsE$_ZN4cute3eso3ESOILb1ELb0EJNS_6LayoutINS_5tupleIJNS3_IJNS_1CILi8EEENS4_ILi1EEEEEEEEENS3_IJNS3_IJS6_NS4_ILi0EEEEEEEEEEEiEEC2ERKSC_RKi) ;  /* 0xfffbecc000007944 */ /* 0x002fea0003c3ffff */
[----:B------:R-:W2:Y:S01]  /*4a2d0*/  LDL R3, [R1+0x1580] ;  /* 0x0015800001037983 */ /* 0x000ea20000100800 */
[----:B------:R-:W-:-:S02]  /*4a2e0*/  MOV R38, R83 ;  /* 0x0000005300267202 */ /* 0x000fc40000000f00 */
        /* <DEDUP_REMOVED lines=8> */
[----:B------:R-:W-:Y:S02]  /*4a370*/  MOV R46, 0x4a390 ;  /* 0x0004a390002e7802 */ /* 0x000fe40000000f00 */
[----:B-1---5:R-:W-:Y:S05]  /*4a380*/  CALL.REL.NOINC `($_ZN7cutlass13device_kernelIN5flash19enable_sm80_to_sm89INS1_16FlashAttnBwdSm80INS1_25CollectiveMainloopBwdSm80ILi2ELi2EN4cute5tupleIJNS5_1CILi128EEES8_NS7_ILi64EEEEEENS_6half_tEfNS_4arch4Sm80ELb1ELb0ELb1ELb0ELb0ELb0ELb0ELb0ELi2ELi4ELi4ELi4ELb0EEENS1_21CollectiveEpilogueBwdISA_SB_SD_Li256ELb0ELb0ELi2EEENS1_25SingleTileBwdLPTSchedulerILb0ELi128ELb0EEEEEEEEEvNT_6ParamsE$_ZN4cute3eso3ESOILb1ELb0EJNS_10UnderscoreEiEEC2ERKS2_RKi) ;  /* 0xfffbd8b000007944 */ /* 0x022fea0003c3ffff */
[----:B------:R-:W2:Y:S01]  /*4a390*/  LDL R5, [R1+0x1580] ;  /* 0x0015800001057983 */ /* 0x000ea20000100800 */
[----:B------:R-:W-:Y:S02]  /*4a3a0*/  MOV R6, 0x4a3d0 ;  /* 0x0004a3d000067802 */ /* 0x000fe40000000f00 */
[----:B--2---:R-:W-:Y:S02]  /*4a3b0*/  SHF.L.U32 R5, R5, 0x6, RZ ;  /* 0x0000000605057819 */ /* 0x004fe400000006ff */
[----:B-1----:R-:W-:Y:S05]  /*4a3c0*/  CALL.REL.NOINC `($_ZN7cutlass13device_kernelIN5flash19enable_sm80_to_sm89INS1_16FlashAttnBwdSm80INS1_25CollectiveMainloopBwdSm80ILi2ELi2EN4cute5tupleIJNS5_1CILi128EEES8_NS7_ILi64EEEEEENS_6half_tEfNS_4arch4Sm80ELb1ELb0ELb1ELb0ELb0ELb0ELb0ELb0ELi2ELi4ELi4ELi4ELb0EEENS1_21CollectiveEpilogueBwdISA_SB_SD_Li256ELb0ELb0ELi2EEENS1_25SingleTileBwdLPTSchedulerILb0ELi128ELb0EEEEEEEEEvNT_6ParamsE$_ZN4cute3eso3ESOILb1ELb0EJNS_6LayoutINS_5tupleIJNS3_IJNS3_IJNS_1CILi4EEENS4_ILi2EEEEEENS4_ILi1EEEEEEEEENS3_IJNS3_IJNS3_IJS8_NS4_ILi32EEEEEENS4_ILi0EEEEEEEEEEEiEEC2ERKSG_RKi) ;  /* 0xfffbe07000007944 */ /* 0x002fea0003c3ffff */
[----:B-1----:R-:W2:Y:S01]  /*4a3d0*/  LDL R5, [R1+0x1580] ;  /* 0x0015800001057983 */ /* 0x002ea20000100800 */
        /* <DEDUP_REMOVED lines=14> */
[----:B-1----:R1:W5:Y:S01]  /*4a4c0*/  LDL R3, [R1+0x1580] ;  /* 0x0015800001037983 */ /* 0x0023620000100800 */
[----:B------:R-:W-:-:S03]  /*4a4d0*/  MOV R6, 0x4a4f0 ;  /* 0x0004a4f000067802 */ /* 0x000fc60000000f00 */
[----:B-1---5:R-:W-:Y:S05]  /*4a4e0*/  CALL.REL.NOINC `($_ZN7cutlass13device_kernelIN5flash19enable_sm80_to_sm89INS1_16FlashAttnBwdSm80INS1_25CollectiveMainloopBwdSm80ILi2ELi2EN4cute5tupleIJNS5_1CILi128EEES8_NS7_ILi64EEEEEENS_6half_tEfNS_4arch4Sm80ELb1ELb0ELb1ELb0ELb0ELb0ELb0ELb0ELi2ELi4ELi4ELi4ELb0EEENS1_21CollectiveEpilogueBwdISA_SB_SD_Li256ELb0ELb0ELi2EEENS1_25SingleTileBwdLPTSchedulerILb0ELi128ELb0EEEEEEEEEvNT_6ParamsE$_ZN4cute3eso3ESOILb1ELb0EJNS_6LayoutINS_5tupleIJNS3_IJNS3_IJNS_1CILi2EEES5_EEENS4_ILi1EEEEEEEEENS3_IJNS3_IJNS3_IJS7_NS4_ILi16EEEEEENS4_ILi0EEEEEEEEEEENS_10ViewEngineIPjEEEEC2ERKSF_RKSI_) ;  /* 0xfffbdec000007944 */ /* 0x022fea0003c3ffff */
        /* <DEDUP_REMOVED lines=9> */
[----:B-1----:R-:W-:Y:S05]  /*4a580*/  CALL.REL.NOINC `($_ZN7cutlass13device_kernelIN5flash19enable_sm80_to_sm89INS1_16FlashAttnBwdSm80INS1_25CollectiveMainloopBwdSm80ILi2ELi2EN4cute5tupleIJNS5_1CILi128EEES8_NS7_ILi64EEEEEENS_6half_tEfNS_4arch4Sm80ELb1ELb0ELb1ELb0ELb0ELb0ELb0ELb0ELi2ELi4ELi4ELi4ELb0EEENS1_21CollectiveEpilogueBwdISA_SB_SD_Li256ELb0ELb0ELi2EEENS1_25SingleTileBwdLPTSchedulerILb0ELi128ELb0EEEEEEEEEvNT_6ParamsE$_ZN4cute3eso3ESOILb1ELb0EJNS_10UnderscoreEiEEC2ERKS2_RKi) ;  /* 0xfffbd6b000007944 */ /* 0x002fea0003c3ffff */
[----:B------:R-:W2:Y:S01]  /*4a590*/  LDL R37, [R1+0x1580] ;  /* 0x0015800001257983 */ /* 0x000ea20000100800 */
[----:B------:R-:W-:Y:S01]  /*4a5a0*/  MOV R38, 0x4a5d0 ;  /* 0x0004a5d000267802 */ /* 0x000fe20000000f00 */
[----:B--2---:R-:W-:-:S02]  /*4a5b0*/  IMAD R37, R8, R37, RZ ;  /* 0x0000002508257224 */ /* 0x004fc400078e02ff */
        /* <DEDUP_REMOVED lines=58> */
.L_x_4132:
[----:B------:R-:W-:Y:S11]  /*4a960*/  ISETP.NE.AND P0, PT, R50, 0x7, PT ;  /* 0x000000073200780c */ /* 0x000ff60003f05270 */
[----:B------:R-:W-:Y:S02]  /*4a970*/  @!UPT UIADD3 URZ, URZ, URZ, URZ ;  /* 0x0000003f3f3ff290 */ /* 0x000fe4000fffe03f */
[----:B------:R-:W-:-:S05]  /*4a980*/  @!P0 BRA `(.L_x_4131) ;  /* 0x00000f8000008947 */ /* 0x000fca0003800000 */
[----:B------:R-:W-:Y:S02]  /*4a990*/  IADD3 R40, R50, 0x1, RZ ;  /* 0x0000000132287810 */ /* 0x000fe40007ffe0ff */
[----:B------:R-:W-:Y:S03]  /*4a9a0*/  MOV R46, 0x4a9d0 ;  /* 0x0004a9d0002e7802 */ /* 0x000fe60000000f00 */
[----:B------:R-:W-:Y:S02]  /*4a9b0*/  IMAD.MOV.U32 R3, RZ, RZ, R40 ;  /* 0x000000ffff037224 */ /* 0x000fe400078e0028 */
[----:B------:R-:W-:Y:S05]  /*4a9c0*/  CALL.REL.NOINC `($_ZN7cutlass13device_kernelIN5flash19enable_sm80_to_sm89INS1_16FlashAttnBwdSm80INS1_25CollectiveMainloopBwdSm80ILi2ELi2EN4cute5tupleIJNS5_1CILi128EEES8_NS7_ILi64EEEEEENS_6half_tEfNS_4arch4Sm80ELb1ELb0ELb1ELb0ELb0ELb0ELb0ELb0ELi2ELi4ELi4ELi4ELb0EEENS1_21CollectiveEpilogueBwdISA_SB_SD_Li256ELb0ELb0ELi2EEENS1_25SingleTileBwdLPTSchedulerILb0ELi128ELb0EEEEEEEEEvNT_6ParamsE$_ZN4cute3eso3ESOILb1ELb0EJNS_10UnderscoreES2_iEEC2ERKS2_S5_RKi) ;  /* 0xfffbd23000007944 */ /* 0x000fea0003c3ffff */
        /* <DEDUP_REMOVED lines=16> */
[----:B------:R-:W-:Y:S05]  /*4aad0*/  CALL.REL.NOINC `($_ZN7cutlass13device_kernelIN5flash19enable_sm80_to_sm89INS1_16FlashAttnBwdSm80INS1_25CollectiveMainloopBwdSm80ILi2ELi2EN4cute5tupleIJNS5_1CILi128EEES8_NS7_ILi64EEEEEENS_6half_tEfNS_4arch4Sm80ELb1ELb0ELb1ELb0ELb0ELb0ELb0ELb0ELi2ELi4ELi4ELi4ELb0EEENS1_21CollectiveEpilogueBwdISA_SB_SD_Li256ELb0ELb0ELi2EEENS1_25SingleTileBwdLPTSchedulerILb0ELi128ELb0EEEEEEEEEvNT_6ParamsE$_ZN4cute3eso3ESOILb1ELb0EJNS_6LayoutINS_5tupleIJNS3_IJNS_1CILi8EEENS4_ILi1EEEEEENS4_ILi2EEEEEENS3_IJNS3_IJS6_NS4_ILi0EEEEEENS4_ILi4096EEEEEEEEiEEC2ERKSE_RKi) ;  /* 0xfffbe73000007944 */ /* 0x000fea0003c3ffff */
[----:B-1----:R-:W2:Y:S01]  /*4aae0*/  LDL R3, [R1+0x1580] ;  /* 0x0015800001037983 */ /* 0x002ea20000100800 */
[----:B------:R-:W-:Y:S01]  /*4aaf0*/  MOV R46, 0x4ab50 ;  /* 0x0004ab50002e7802 */ /* 0x000fe20000000f00 */
[----:B------:R-:W-:Y:S02]  /*4ab00*/  IMAD.MOV.U32 R38, RZ, RZ, R83 ;  /* 0x000000ffff267224 */ /* 0x000fe400078e0053 */
[----:B------:R-:W2:Y:S02]  /*4ab10*/  LD.E.64 R36, [R94.64+0x8] ;  /* 0x000008085e247980 */ /* 0x000ea4000c101b00 */
[C---:B--2---:R-:W-:Y:S04]  /*4ab20*/  LEA R2, P0, R3.reuse, R36, 0x1 ;  /* 0x0000002403027211 */ /* 0x044fe800078008ff */
[----:B------:R-:W-:Y:S04]  /*4ab30*/  LEA.HI.X.SX32 R3, R3, R37, 0x1, P0 ;  /* 0x0000002503037211 */ /* 0x000fe800000f0eff */
[----:B------:R-:W-:Y:S05]  /*4ab40*/  CALL.REL.NOINC `($_ZN7cutlass13device_kernelIN5flash19enable_sm80_to_sm89INS1_16FlashAttnBwdSm80INS1_25CollectiveMainloopBwdSm80ILi2ELi2EN4cute5tupleIJNS5_1CILi128EEES8_NS7_ILi64EEEEEENS_6half_tEfNS_4arch4Sm80ELb1ELb0ELb1ELb0ELb0ELb0ELb0ELb0ELi2ELi4ELi4ELi4ELb0EEENS1_21CollectiveEpilogueBwdISA_SB_SD_Li256ELb0ELb0ELi2EEENS1_25SingleTileBwdLPTSchedulerILb0ELi128ELb0EEEEEEEEEvNT_6ParamsE$_ZN4cute8smem_ptrIPN7cutlass6half_tEECI1NS_12iter_adaptorIS3_S4_EEES3_) ;  /* 0xfffbf20000007944 */ /* 0x000fea0003c3ffff */
[----:B-1----:R1:W5:Y:S01]  /*4ab50*/  LDL.64 R2, [R1+0x1580] ;  /* 0x0015800001027983 */ /* 0x0023620000100a00 */
[----:B------:R-:W-:Y:S03]  /*4ab60*/  MOV R38, 0x4ab80 ;  /* 0x0004ab8000267802 */ /* 0x000fe60000000f00 */
[----:B-1---5:R-:W-:Y:S05]  /*4ab70*/  CALL.REL.NOINC `($_ZN7cutlass13device_kernelIN5flash19enable_sm80_to_sm89INS1_16FlashAttnBwdSm80INS1_25CollectiveMainloopBwdSm80ILi2ELi2EN4cute5tupleIJNS5_1CILi128EEES8_NS7_ILi64EEEEEENS_6half_tEfNS_4arch4Sm80ELb1ELb0ELb1ELb0ELb0ELb0ELb0ELb0ELi2ELi4ELi4ELi4ELb0EEENS1_21CollectiveEpilogueBwdISA_SB_SD_Li256ELb0ELb0ELi2EEENS1_25SingleTileBwdLPTSchedulerILb0ELi128ELb0EEEEEEEEEvNT_6ParamsE$_ZN4cute3eso3ESOILb1ELb0EJNS_6LayoutINS_5tupleIJNS3_IJNS_1CILi8EEENS4_ILi1EEEEEENS4_ILi2EEEEEENS3_IJNS3_IJS6_NS4_ILi0EEEEEENS4_ILi4096EEEEEEEENS_10ViewEngineINS_8smem_ptrIPN7cutlass6half_tEEEEEEEC2ERKSE_RKSL_) ;  /* 0xfffbe65000007944 */ /* 0x022fea0003c3ffff */
[----:B-1----:R-:W-:Y:S01]  /*4ab80*/  MOV R3, R40 ;  /* 0x0000002800037202 */ /* 0x002fe20000000f00 */
[----:B------:R1:W5:Y:S01]  /*4ab90*/  LDL.64 R36, [R1+0x1580] ;  /* 0x0015800001247983 */ /* 0x0003620000100a00 */
[----:B------:R-:W-:Y:S03]  /*4aba0*/  MOV R46, 0x4abc0 ;  /* 0x0004abc0002e7802 */ /* 0x000fe60000000f00 */
[----:B-1---5:R-:W-:Y:S05]  /*4abb0*/  CALL.REL.NOINC `($_ZN7cutlass13device_kernelIN5flash19enable_sm80_to_sm89INS1_16FlashAttnBwdSm80INS1_25CollectiveMainloopBwdSm80ILi2ELi2EN4cute5tupleIJNS5_1CILi128EEES8_NS7_ILi64EEEEEENS_6half_tEfNS_4arch4Sm80ELb1ELb0ELb1ELb0ELb0ELb0ELb0ELb0ELi2ELi4ELi4ELi4ELb0EEENS1_21CollectiveEpilogueBwdISA_SB_SD_Li256ELb0ELb0ELi2EEENS1_25SingleTileBwdLPTSchedulerILb0ELi128ELb0EEEEEEEEEvNT_6ParamsE$_ZN4cute3eso3ESOILb1ELb0EJNS_10UnderscoreES2_iEEC2ERKS2_S5_RKi) ;  /* 0xfffbd04000007944 */ /* 0x022fea0003c3ffff */
        /* <DEDUP_REMOVED lines=9> */
[----:B------:R-:W-:Y:S05]  /*4ac50*/  CALL.REL.NOINC `($_ZN7cutlass13device_kernelIN5flash19enable_sm80_to_sm89INS1_16FlashAttnBwdSm80INS1_25CollectiveMainloopBwdSm80ILi2ELi2EN4cute5tupleIJNS5_1CILi128EEES8_NS7_ILi64EEEEEENS_6half_tEfNS_4arch4Sm80ELb1ELb0ELb1ELb0ELb0ELb0ELb0ELb0ELi2ELi4ELi4ELi4ELb0EEENS1_21CollectiveEpilogueBwdISA_SB_SD_Li256ELb0ELb0ELi2EEENS1_25SingleTileBwdLPTSchedulerILb0ELi128ELb0EEEEEEEEEvNT_6ParamsE$_ZN4cute3eso3ESOILb1ELb0EJNS_6LayoutINS_5tupleIJNS3_IJNS_1CILi8EEENS4_ILi1EEEEEENS4_ILi2EEEEEENS3_IJNS3_IJS6_NS4_ILi0EEEEEES5_EEEEEiEEC2ERKSD_RKi) ;  /* 0xfffbe74000007944 */ /* 0x000fea0003c3ffff */
[----:B------:R-:W-:Y:S01]  /*4ac60*/  MOV R48, 0x4acb0 ;  /* 0x0004acb000307802 */ /* 0x000fe20000000f00 */
[----:B------:R-:W2:Y:S02]  /*4ac70*/  LDL R39, [R1+0x1580] ;  /* 0x0015800001277983 */ /* 0x000ea40000100800 */
[C---:B--2---:R-:W-:Y:S04]  /*4ac80*/  LEA R38, P0, R39.reuse, R90, 0x1 ;  /* 0x0000005a27267211 */ /* 0x044fe800078008ff */
[----:B------:R-:W-:Y:S04]  /*4ac90*/  LEA.HI.X.SX32 R39, R39, R91, 0x1, P0 ;  /* 0x0000005b27277211 */ /* 0x000fe800000f0eff */
[----:B-1----:R-:W-:Y:S05]  /*4aca0*/  CALL.REL.NOINC `($_ZN7cutlass13device_kernelIN5flash19enable_sm80_to_sm89INS1_16FlashAttnBwdSm80INS1_25CollectiveMainloopBwdSm80ILi2ELi2EN4cute5tupleIJNS5_1CILi128EEES8_NS7_ILi64EEEEEENS_6half_tEfNS_4arch4Sm80ELb1ELb0ELb1ELb0ELb0ELb0ELb0ELb0ELi2ELi4ELi4ELi4ELb0EEENS1_21CollectiveEpilogueBwdISA_SB_SD_Li256ELb0ELb0ELi2EEENS1_25SingleTileBwdLPTSchedulerILb0ELi128ELb0EEEEEEEEEvNT_6ParamsE$_ZN4cute3eso3ESOILb1ELb0EJNS_6LayoutINS_5tupleIJNS3_IJNS_1CILi8EEENS4_ILi1EEEEEENS4_ILi2EEEEEENS3_IJNS3_IJS6_NS4_ILi0EEEEEES5_EEEEENS_10ViewEngineIPN7cutlass6half_tEEEEEC2ERKSD_RKSI_) ;  /* 0xfffbe6b000007944 */ /* 0x002fea0003c3ffff */
[----:B------:R2:W5:Y:S01]  /*4acb0*/  LDL.64 R2, [R1+0x1580] ;  /* 0x0015800001027983 */ /* 0x0005620000100a00 */
[----:B-1----:R-:W-:Y:S03]  /*4acc0*/  MOV R46, 0x4ace0 ;  /* 0x0004ace0002e7802 */ /* 0x002fe60000000f00 */
[----:B--2--5:R-:W-:Y:S05]  /*4acd0*/  CALL.REL.NOINC `($_ZN7cutlass13device_kernelIN5flash19enable_sm80_to_sm89INS1_16FlashAttnBwdSm80INS1_25CollectiveMainloopBwdSm80ILi2ELi2EN4cute5tupleIJNS5_1CILi128EEES8_NS7_ILi64EEEEEENS_6half_tEfNS_4arch4Sm80ELb1ELb0ELb1ELb0ELb0ELb0ELb0ELb0ELi2ELi4ELi4ELi4ELb0EEENS1_21CollectiveEpilogueBwdISA_SB_SD_Li256ELb0ELb0ELi2EEENS1_25SingleTileBwdLPTSchedulerILb0ELi128ELb0EEEEEEEEEvNT_6ParamsE$_ZN4cute3eso3ESOILb1ELb0EJNS_6LayoutINS_5tupleIJNS3_IJNS_1CILi8EEENS4_ILi1EEEEEENS3_IJNS4_ILi2EEEEEEEEENS3_IJNS3_IJS6_NS4_ILi0EEEEEENS3_IJNS4_ILi4096EEEEEEEEEEENS_10ViewEngineINS_8smem_ptrIPN7cutlass6half_tEEEEEEEC2ERKSG_RKSN_) ;  /* 0xfffbe2f000007944 */ /* 0x024fea0003c3ffff */
[----:B-1----:R1:W5:Y:S01]  /*4ace0*/  LDL.64 R36, [R1+0x1580] ;  /* 0x0015800001247983 */ /* 0x0023620000100a00 */
[----:B------:R-:W-:Y:S03]  /*4acf0*/  MOV R46, 0x4ad10 ;  /* 0x0004ad10002e7802 */ /* 0x000fe60000000f00 */
[----:B-1---5:R-:W-:Y:S05]  /*4ad00*/  CALL.REL.NOINC `($_ZN7cutlass13device_kernelIN5flash19enable_sm80_to_sm89INS1_16FlashAttnBwdSm80INS1_25CollectiveMainloopBwdSm80ILi2ELi2EN4cute5tupleIJNS5_1CILi128EEES8_NS7_ILi64EEEEEENS_6half_tEfNS_4arch4Sm80ELb1ELb0ELb1ELb0ELb0ELb0ELb0ELb0ELi2ELi4ELi4ELi4ELb0EEENS1_21CollectiveEpilogueBwdISA_SB_SD_Li256ELb0ELb0ELi2EEENS1_25SingleTileBwdLPTSchedulerILb0ELi128ELb0EEEEEEEEEvNT_6ParamsE$_ZN4cute3eso3ESOILb1ELb0EJNS_6LayoutINS_5tupleIJNS3_IJNS_1CILi8EEENS4_ILi1EEEEEENS3_IJNS4_ILi2EEEEEEEEENS3_IJNS3_IJS6_NS4_ILi0EEEEEENS3_IJS5_EEEEEEEENS_10ViewEngineIPN7cutlass6half_tEEEEEC2ERKSF_RKSK_) ;  /* 0xfffbe3c000007944 */ /* 0x022fea0003c3ffff */
[----:B-1----:R1:W5:Y:S01]  /*4ad10*/  LDL.64 R2, [R1+0x1580] ;  /* 0x0015800001027983 */ /* 0x0023620000100a00 */
[----:B------:R-:W-:Y:S03]  /*4ad20*/  MOV R46, 0x4ad40 ;  /* 0x0004ad40002e7802 */ /* 0x000fe60000000f00 */
[----:B-1---5:R-:W-:Y:S05]  /*4ad30*/  CALL.REL.NOINC `($_ZN7cutlass13device_kernelIN5flash19enable_sm80_to_sm89INS1_16FlashAttnBwdSm80INS1_25CollectiveMainloopBwdSm80ILi2ELi2EN4cute5tupleIJNS5_1CILi128EEES8_NS7_ILi64EEEEEENS_6half_tEfNS_4arch4Sm80ELb1ELb0ELb1ELb0ELb0ELb0ELb0ELb0ELi2ELi4ELi4ELi4ELb0EEENS1_21CollectiveEpilogueBwdISA_SB_SD_Li256ELb0ELb0ELi2EEENS1_25SingleTileBwdLPTSchedulerILb0ELi128ELb0EEEEEEEEEvNT_6ParamsE$_ZN4cute3eso3ESOILb1ELb0EJNS_6LayoutINS_5tupleIJNS3_IJNS3_IJNS_1CILi8EEENS4_ILi1EEEEEES6_EEENS3_IJNS3_IJS6_S6_EEENS4_ILi2EEEEEEEEENS3_IJNS3_IJNS3_IJS6_NS4_ILi0EEEEEESD_EEENS3_IJNS3_IJSD_SD_EEES5_EEEEEEEENS_10ViewEngineIPN7cutlass6half_tEEEEEC2ERKSJ_RKSO_) ;  /* 0xfffbd9a000007944 */ /* 0x022fea0003c3ffff */
[----:B-1----:R1:W5:Y:S01]  /*4ad40*/  LDL.64 R38, [R1+0x1580] ;  /* 0x0015800001267983 */ /* 0x0023620000100a00 */
[----:B------:R-:W-:Y:S03]  /*4ad50*/  MOV R46, 0x4ad70 ;  /* 0x0004ad70002e7802 */ /* 0x000fe60000000f00 */
[----:B-1---5:R-:W-:Y:S05]  /*4ad60*/  CALL.REL.NOINC `($_ZN7cutlass13device_kernelIN5flash19enable_sm80_to_sm89INS1_16FlashAttnBwdSm80INS1_25CollectiveMainloopBwdSm80ILi2ELi2EN4cute5tupleIJNS5_1CILi128EEES8_NS7_ILi64EEEEEENS_6half_tEfNS_4arch4Sm80ELb1ELb0ELb1ELb0ELb0ELb0ELb0ELb0ELi2ELi4ELi4ELi4ELb0EEENS1_21CollectiveEpilogueBwdISA_SB_SD_Li256ELb0ELb0ELi2EEENS1_25SingleTileBwdLPTSchedulerILb0ELi128ELb0EEEEEEEEEvNT_6ParamsE$_ZN4cute3eso3ESOILb1ELb0EJNS_6LayoutINS_5tupleIJNS3_IJNS3_IJNS_1CILi8EEENS4_ILi1EEEEEES6_EEENS3_IJNS3_IJS6_S6_EEENS4_ILi2EEEEEEEEENS3_IJNS3_IJNS3_IJS6_NS4_ILi0EEEEEESD_EEENS3_IJNS3_IJSD_SD_EEENS4_ILi4096EEEEEEEEEEENS_10ViewEngineINS_8smem_ptrIPN7cutlass6half_tEEEEEEEC2ERKSK_RKSR_) ;  /* 0xfffbd8b000007944 */ /* 0x022fea0003c3ffff */
[----:B-1----:R1:W5:Y:S01]  /*4ad70*/  LDL.64 R2, [R1+0x1580] ;  /* 0x0015800001027983 */ /* 0x0023620000100a00 */
[----:B------:R-:W-:Y:S03]  /*4ad80*/  MOV R48, 0x4ada0 ;  /* 0x0004ada000307802 */ /* 0x000fe60000000f00 */
[----:B-1---5:R-:W-:Y:S05]  /*4ad90*/  CALL.REL.NOINC `($_ZN7cutlass13device_kernelIN5flash19enable_sm80_to_sm89INS1_16FlashAttnBwdSm80INS1_25CollectiveMainloopBwdSm80ILi2ELi2EN4cute5tupleIJNS5_1CILi128EEES8_NS7_ILi64EEEEEENS_6half_tEfNS_4arch4Sm80ELb1ELb0ELb1ELb0ELb0ELb0ELb0ELb0ELi2ELi4ELi4ELi4ELb0EEENS1_21CollectiveEpilogueBwdISA_SB_SD_Li256ELb0ELb0ELi2EEENS1_25SingleTileBwdLPTSchedulerILb0ELi128ELb0EEEEEEEEEvNT_6ParamsE$_ZN4cute3eso3ESOILb1ELb0EJNS_6LayoutINS_5tupleIJNS3_IJNS_1CILi8EEENS4_ILi1EEEEEENS4_ILi2EEEEEENS3_IJNS3_IJS6_NS4_ILi0EEEEEES5_EEEEENS_10ViewEngineIPN7cutlass6half_tEEEEEC2ERKSD_RKSI_) ;  /* 0xfffbe5c000007944 */ /* 0x022fea0003c3ffff */
[----:B-1----:R-:W-:Y:S01]  /*4ada0*/  MOV R38, R83 ;  /* 0x0000005300267202 */ /* 0x002fe20000000f00 */
[----:B------:R1:W5:Y:S01]  /*4adb0*/  LDL.64 R42, [R1+0x1580] ;  /* 0x00158000012a7983 */ /* 0x0003620000100a00 */
[----:B------:R-:W-:Y:S03]  /*4adc0*/  MOV R46, 0x4ade0 ;  /* 0x0004ade0002e7802 */ /* 0x000fe60000000f00 */
[----:B-1---5:R-:W-:Y:S05]  /*4add0*/  CALL.REL.NOINC `($_ZN7cutlass13device_kernelIN5flash19enable_sm80_to_sm89INS1_16FlashAttnBwdSm80INS1_25CollectiveMainloopBwdSm80ILi2ELi2EN4cute5tupleIJNS5_1CILi128EEES8_NS7_ILi64EEEEEENS_6half_tEfNS_4arch4Sm80ELb1ELb0ELb1ELb0ELb0ELb0ELb0ELb0ELi2ELi4ELi4ELi4ELb0EEENS1_21CollectiveEpilogueBwdISA_SB_SD_Li256ELb0ELb0ELi2EEENS1_25SingleTileBwdLPTSchedulerILb0ELi128ELb0EEEEEEEEEvNT_6ParamsE$_ZN4cute8smem_ptrIPN7cutlass6half_tEECI1NS_12iter_adaptorIS3_S4_EEES3_) ;  /* 0xfffbef7000007944 */ /* 0x022fea0003c3ffff */
[----:B-1----:R1:W5:Y:S01]  /*4ade0*/  LDL.64 R2, [R1+0x1580] ;  /* 0x0015800001027983 */ /* 0x0023620000100a00 */
[----:B------:R-:W-:Y:S03]  /*4adf0*/  MOV R38, 0x4ae10 ;  /* 0x0004ae1000267802 */ /* 0x000fe60000000f00 */
[----:B-1---5:R-:W-:Y:S05]  /*4ae00*/  CALL.REL.NOINC `($_ZN7cutlass13device_kernelIN5flash19enable_sm80_to_sm89INS1_16FlashAttnBwdSm80INS1_25CollectiveMainloopBwdSm80ILi2ELi2EN4cute5tupleIJNS5_1CILi128EEES8_NS7_ILi64EEEEEENS_6half_tEfNS_4arch4Sm80ELb1ELb0ELb1ELb0ELb0ELb0ELb0ELb0ELi2ELi4ELi4ELi4ELb0EEENS1_21CollectiveEpilogueBwdISA_SB_SD_Li256ELb0ELb0ELi2EEENS1_25SingleTileBwdLPTSchedulerILb0ELi128ELb0EEEEEEEEEvNT_6ParamsE$_ZN4cute3eso3ESOILb1ELb0EJNS_6LayoutINS_5tupleIJNS3_IJNS_1CILi8EEENS4_ILi1EEEEEENS4_ILi2EEEEEENS3_IJNS3_IJS6_NS4_ILi0EEEEEENS4_ILi4096EEEEEEEENS_10ViewEngineINS_8smem_ptrIPN7cutlass6half_tEEEEEEEC2ERKSE_RKSL_) ;  /* 0xfffbe3c000007944 */ /* 0x022fea0003c3ffff */
[----:B------:R-:W-:Y:S01]  /*4ae10*/  MOV R47, RZ ;  /* 0x000000ff002f7202 */ /* 0x000fe20000000f00 */
[----:B------:R2:W5:Y:S01]  /*4ae20*/  LDL.64 R44, [R1+0x1580] ;  /* 0x00158000012c7983 */ /* 0x0005620000100a00 */
[----:B------:R-:W-:Y:S03]  /*4ae30*/  MOV R46, 0x4ae50 ;  /* 0x0004ae50002e7802 */ /* 0x000fe60000000f00 */
[----:B-12--5:R-:W-:Y:S05]  /*4ae40*/  CALL.REL.NOINC `($_ZN7cutlass13device_kernelIN5flash19enable_sm80_to_sm89INS1_16FlashAttnBwdSm80INS1_25CollectiveMainloopBwdSm80ILi2ELi2EN4cute5tupleIJNS5_1CILi128EEES8_NS7_ILi64EEEEEENS_6half_tEfNS_4arch4Sm80ELb1ELb0ELb1ELb0ELb0ELb0ELb0ELb0ELi2ELi4ELi4ELi4ELb0EEENS1_21CollectiveEpilogueBwdISA_SB_SD_Li256ELb0ELb0ELi2EEENS1_25SingleTileBwdLPTSchedulerILb0ELi128ELb0EEEEEEEEEvNT_6ParamsE$_ZN4cute3eso3ESOILb1ELb0EJNS_10UnderscoreEiEEC2ERKS2_RKi) ;  /* 0xfffbcdf000007944 */ /* 0x026fea0003c3ffff */
[----:B------:R-:W-:Y:S01]  /*4ae50*/  MOV R38, 0x4ae90 ;  /* 0x0004ae9000267802 */ /* 0x000fe20000000f00 */
[----:B------:R-:W2:Y:S02]  /*4ae60*/  LDL R37, [R1+0x1580] ;  /* 0x0015800001257983 */ /* 0x000ea40000100800 */
[----:B--2---:R-:W-:Y:S02]  /*4ae70*/  SHF.L.U32 R37, R37, 0xc, RZ ;  /* 0x0000000c25257819 */ /* 0x004fe400000006ff */
[----:B-1----:R-:W-:Y:S05]  /*4ae80*/  CALL.REL.NOINC `($_ZN7cutlass13device_kernelIN5flash19enable_sm80_to_sm89INS1_16FlashAttnBwdSm80INS1_25CollectiveMainloopBwdSm80ILi2ELi2EN4cute5tupleIJNS5_1CILi128EEES8_NS7_ILi64EEEEEENS_6half_tEfNS_4arch4Sm80ELb1ELb0ELb1ELb0ELb0ELb0ELb0ELb0ELi2ELi4ELi4ELi4ELb0EEENS1_21CollectiveEpilogueBwdISA_SB_SD_Li256ELb0ELb0ELi2EEENS1_25SingleTileBwdLPTSchedulerILb0ELi128ELb0EEEEEEEEEvNT_6ParamsE$_ZN4cute3eso3ESOILb1ELb0EJNS_6LayoutINS_5tupleIJNS3_IJNS_1CILi8EEENS4_ILi1EEEEEEEEENS3_IJNS3_IJS6_NS4_ILi0EEEEEEEEEEEiEEC2ERKSC_RKi) ;  /* 0xfffbe10000007944 */ /* 0x002fea0003c3ffff */
[----:B------:R-:W-:Y:S01]  /*4ae90*/  MOV R46, 0x4aef0 ;  /* 0x0004aef0002e7802 */ /* 0x000fe20000000f00 */
[----:B------:R-:W2:Y:S01]  /*4aea0*/  LDL R3, [R1+0x1580] ;  /* 0x0015800001037983 */ /* 0x000ea20000100800 */
[----:B------:R-:W-:Y:S01]  /*4aeb0*/  IMAD.MOV.U32 R38, RZ, RZ, R83 ;  /* 0x000000ffff267224 */ /* 0x000fe200078e0053 */
[C---:B--2---:R-:W-:Y:S04]  /*4aec0*/  LEA R2, P0, R3.reuse, R44, 0x1 ;  /* 0x0000002c03027211 */ /* 0x044fe800078008ff */
[----:B------:R-:W-:Y:S04]  /*4aed0*/  LEA.HI.X.SX32 R3, R3, R45, 0x1, P0 ;  /* 0x0000002d03037211 */ /* 0x000fe800000f0eff */
[----:B-1----:R-:W-:Y:S05]  /*4aee0*/  CALL.REL.NOINC `($_ZN7cutlass13device_kernelIN5flash19enable_sm80_to_sm89INS1_16FlashAttnBwdSm80INS1_25CollectiveMainloopBwdSm80ILi2ELi2EN4cute5tupleIJNS5_1CILi128EEES8_NS7_ILi64EEEEEENS_6half_tEfNS_4arch4Sm80ELb1ELb0ELb1ELb0ELb0ELb0ELb0ELb0ELi2ELi4ELi4ELi4ELb0EEENS1_21CollectiveEpilogueBwdISA_SB_SD_Li256ELb0ELb0ELi2EEENS1_25SingleTileBwdLPTSchedulerILb0ELi128ELb0EEEEEEEEEvNT_6ParamsE$_ZN4cute8smem_ptrIPN7cutlass6half_tEECI1NS_12iter_adaptorIS3_S4_EEES3_) ;  /* 0xfffbee6000007944 */ /* 0x002fea0003c3ffff */
[----:B-1----:R1:W5:Y:S01]  /*4aef0*/  LDL.64 R2, [R1+0x1580] ;  /* 0x0015800001027983 */ /* 0x0023620000100a00 */
[----:B------:R-:W-:Y:S03]  /*4af00*/  MOV R38, 0x4af20 ;  /* 0x0004af2000267802 */ /* 0x000fe60000000f00 */
[----:B-1---5:R-:W-:Y:S05]  /*4af10*/  CALL.REL.NOINC `($_ZN7cutlass13device_kernelIN5flash19enable_sm80_to_sm89INS1_16FlashAttnBwdSm80INS1_25CollectiveMainloopBwdSm80ILi2ELi2EN4cute5tupleIJNS5_1CILi128EEES8_NS7_ILi64EEEEEENS_6half_tEfNS_4arch4Sm80ELb1ELb0ELb1ELb0ELb0ELb0ELb0ELb0ELi2ELi4ELi4ELi4ELb0EEENS1_21CollectiveEpilogueBwdISA_SB_SD_Li256ELb0ELb0ELi2EEENS1_25SingleTileBwdLPTSchedulerILb0ELi128ELb0EEEEEEEEEvNT_6ParamsE$_ZN4cute3eso3ESOILb1ELb0EJNS_6LayoutINS_5tupleIJNS3_IJNS_1CILi8EEENS4_ILi1EEEEEEEEENS3_IJNS3_IJS6_NS4_ILi0EEEEEEEEEEENS_10ViewEngineINS_8smem_ptrIPN7cutlass6half_tEEEEEEEC2ERKSC_RKSJ_) ;  /* 0xfffbdfe000007944 */ /* 0x022fea0003c3ffff */
[----:B------:R-:W-:Y:S01]  /*4af20*/  MOV R47, RZ ;  /* 0x000000ff002f7202 */ /* 0x000fe20000000f00 */
[----:B-1----:R1:W5:Y:S01]  /*4af30*/  LDL.64 R2, [R1+0x1580] ;  /* 0x0015800001027983 */ /* 0x0023620000100a00 */
[----:B------:R-:W-:Y:S03]  /*4af40*/  MOV R46, 0x4af60 ;  /* 0x0004af60002e7802 */ /* 0x000fe60000000f00 */
[----:B-1---5:R-:W-:Y:S05]  /*4af50*/  CALL.REL.NOINC `($_ZN7cutlass13device_kernelIN5flash19enable_sm80_to_sm89INS1_16FlashAttnBwdSm80INS1_25CollectiveMainloopBwdSm80ILi2ELi2EN4cute5tupleIJNS5_1CILi128EEES8_NS7_ILi64EEEEEENS_6half_tEfNS_4arch4Sm80ELb1ELb0ELb1ELb0ELb0ELb0ELb0ELb0ELi2ELi4ELi4ELi4ELb0EEENS1_21CollectiveEpilogueBwdISA_SB_SD_Li256ELb0ELb0ELi2EEENS1_25SingleTileBwdLPTSchedulerILb0ELi128ELb0EEEEEEEEEvNT_6ParamsE$_ZN4cute3eso3ESOILb1ELb0EJNS_10UnderscoreEiEEC2ERKS2_RKi) ;  /* 0xfffbcce000007944 */ /* 0x022fea0003c3ffff */
[----:B------:R-:W-:Y:S01]  /*4af60*/  MOV R38, 0x4afa0 ;  /* 0x0004afa000267802 */ /* 0x000fe20000000f00 */
[----:B------:R-:W2:Y:S02]  /*4af70*/  LDL R37, [R1+0x1580] ;  /* 0x0015800001257983 */ /* 0x000ea40000100800 */
[----:B--2---:R-:W-:Y:S02]  /*4af80*/  SHF.L.U32 R37, R37, 0x3, RZ ;  /* 0x0000000325257819 */ /* 0x004fe400000006ff */
[----:B-1----:R-:W-:Y:S05]  /*4af90*/  CALL.REL.NOINC `($_ZN7cutlass13device_kernelIN5flash19enable_sm80_to_sm89INS1_16FlashAttnBwdSm80INS1_25CollectiveMainloopBwdSm80ILi2ELi2EN4cute5tupleIJNS5_1CILi128EEES8_NS7_ILi64EEEEEENS_6half_tEfNS_4arch4Sm80ELb1ELb0ELb1ELb0ELb0ELb0ELb0ELb0ELi2ELi4ELi4ELi4ELb0EEENS1_21CollectiveEpilogueBwdISA_SB_SD_Li256ELb0ELb0ELi2EEENS1_25SingleTileBwdLPTSchedulerILb0ELi128ELb0EEEEEEEEEvNT_6ParamsE$_ZN4cute3eso3ESOILb1ELb0EJNS_6LayoutINS_5tupleIJNS3_IJNS_1CILi8EEENS4_ILi1EEEEEEEEENS3_IJNS3_IJS6_NS4_ILi0EEEEEEEEEEEiEEC2ERKSC_RKi) ;  /* 0xfffbdff000007944 */ /* 0x002fea0003c3ffff */
[----:B------:R-:W-:Y:S01]  /*4afa0*/  MOV R38, 0x4aff0 ;  /* 0x0004aff000267802 */ /* 0x000fe20000000f00 */
[----:B-1----:R-:W2:Y:S02]  /*4afb0*/  LDL R37, [R1+0x1580] ;  /* 0x0015800001257983 */ /* 0x002ea40000100800 */
[C---:B--2---:R-:W-:Y:S04]  /*4afc0*/  LEA R46, P0, R37.reuse, R42, 0x1 ;  /* 0x0000002a252e7211 */ /* 0x044fe800078008ff */
[----:B------:R-:W-:Y:S04]  /*4afd0*/  LEA.HI.X.SX32 R37, R37, R43, 0x1, P0 ;  /* 0x0000002b25257211 */ /* 0x000fe800000f0eff */
[----:B------:R-:W-:Y:S05]  /*4afe0*/  CALL.REL.NOINC `($_ZN7cutlass13device_kernelIN5flash19enable_sm80_to_sm89INS1_16FlashAttnBwdSm80INS1_25CollectiveMainloopBwdSm80ILi2ELi2EN4cute5tupleIJNS5_1CILi128EEES8_NS7_ILi64EEEEEENS_6half_tEfNS_4arch4Sm80ELb1ELb0ELb1ELb0ELb0ELb0ELb0ELb0ELi2ELi4ELi4ELi4ELb0EEENS1_21CollectiveEpilogueBwdISA_SB_SD_Li256ELb0ELb0ELi2EEENS1_25SingleTileBwdLPTSchedulerILb0ELi128ELb0EEEEEEEEEvNT_6ParamsE$_ZN4cute3eso3ESOILb1ELb0EJNS_6LayoutINS_5tupleIJNS3_IJNS_1CILi8EEENS4_ILi1EEEEEEEEENS3_IJNS3_IJS6_NS4_ILi0EEEEEEEEEEENS_10ViewEngineIPN7cutlass6half_tEEEEEC2ERKSC_RKSH_) ;  /* 0xfffbdf5000007944 */ /* 0x000fea0003c3ffff */
[----:B------:R-:W-:Y:S01]  /*4aff0*/  MOV R38, R83 ;  /* 0x0000005300267202 */ /* 0x000fe20000000f00 */
[----:B-1----:R1:W5:Y:S01]  /*4b000*/  LDL.64 R36, [R1+0x1580] ;  /* 0x0015800001247983 */ /* 0x0023620000100a00 */
[----:B------:R-:W-:Y:S03]  /*4b010*/  MOV R46, 0x4b030 ;  /* 0x0004b030002e7802 */ /* 0x000fe60000000f00 */
[----:B-1---5:R-:W-:Y:S05]  /*4b020*/  CALL.REL.NOINC `($_ZN7cutlass13device_kernelIN5flash19enable_sm80_to_sm89INS1_16FlashAttnBwdSm80INS1_25CollectiveMainloopBwdSm80ILi2ELi2EN4cute5tupleIJNS5_1CILi128EEES8_NS7_ILi64EEEEEENS_6half_tEfNS_4arch4Sm80ELb1ELb0ELb1ELb0ELb0ELb0ELb0ELb0ELi2ELi4ELi4ELi4ELb0EEENS1_21CollectiveEpilogueBwdISA_SB_SD_Li256ELb0ELb0ELi2EEENS1_25SingleTileBwdLPTSchedulerILb0ELi128ELb0EEEEEEEEEvNT_6ParamsE$_ZN4cute8smem_ptrIPN7cutlass6half_tEECI1NS_12iter_adaptorIS3_S4_EEES3_) ;  /* 0xfffbed2000007944 */ /* 0x022fea0003c3ffff */
[----:B-1----:R1:W5:Y:S01]  /*4b030*/  LDL.64 R2, [R1+0x1580] ;  /* 0x0015800001027983 */ /* 0x0023620000100a00 */
[----:B------:R-:W-:Y:S03]  /*4b040*/  MOV R46, 0x4b060 ;  /* 0x0004b060002e7802 */ /* 0x000fe60000000f00 */
[----:B-1---5:R-:W-:Y:S05]  /*4b050*/  CALL.REL.NOINC `($_ZN7cutlass13device_kernelIN5flash19enable_sm80_to_sm89INS1_16FlashAttnBwdSm80INS1_25CollectiveMainloopBwdSm80ILi2ELi2EN4cute5tupleIJNS5_1CILi128EEES8_NS7_ILi64EEEEEENS_6half_tEfNS_4arch4Sm80ELb1ELb0ELb1ELb0ELb0ELb0ELb0ELb0ELi2ELi4ELi4ELi4ELb0EEENS1_21CollectiveEpilogueBwdISA_SB_SD_Li256ELb0ELb0ELi2EEENS1_25SingleTileBwdLPTSchedulerILb0ELi128ELb0EEEEEEEEEvNT_6ParamsE$_ZN4cute8smem_ptrIPN7cutlass9uint128_tEECI1NS_12iter_adaptorIS3_S4_EEES3_) ;  /* 0xfffbed3000007944 */ /* 0x022fea0003c3ffff */
[----:B-1----:R1:W5:Y:S01]  /*4b060*/  LDL.64 R2, [R1+0x1580] ;  /* 0x0015800001027983 */ /* 0x0023620000100a00 */
[----:B------:R-:W-:Y:S03]  /*4b070*/  MOV R46, 0x4b090 ;  /* 0x0004b090002e7802 */ /* 0x000fe60000000f00 */
[----:B-1---5:R-:W-:Y:S05]  /*4b080*/  CALL.REL.NOINC `($_ZN7cutlass13device_kernelIN5flash19enable_sm80_to_sm89INS1_16FlashAttnBwdSm80INS1_25CollectiveMainloopBwdSm80ILi2ELi2EN4cute5tupleIJNS5_1CILi128EEES8_NS7_ILi64EEEEEENS_6half_tEfNS_4arch4Sm80ELb1ELb0ELb1ELb0ELb0ELb0ELb0ELb0ELi2ELi4ELi4ELi4ELb0EEENS1_21CollectiveEpilogueBwdISA_SB_SD_Li256ELb0ELb0ELi2EEENS1_25SingleTileBwdLPTSchedulerILb0ELi128ELb0EEEEEEEEEvNT_6ParamsE$_ZN4cute3eso3ESOILb1ELb0EJNS_6LayoutINS_5tupleIJNS3_IJNS_1CILi1EEES5_EEEEEENS3_IJNS3_IJS5_NS4_ILi0EEEEEEEEEEENS_10ViewEngineINS_8smem_ptrIPN7cutlass9uint128_tEEEEEEEC2ERKSB_RKSI_) ;  /* 0xfffbd92000007944 */ /* 0x022fea0003c3ffff */
[----:B------:R2:W5:Y:S01]  /*4b090*/  LDL R41, [R1+0x1580] ;  /* 0x0015800001297983 */ /* 0x0005620000100800 */
[----:B-1----:R-:W-:Y:S03]  /*4b0a0*/  MOV R38, 0x4b0c0 ;  /* 0x0004b0c000267802 */ /* 0x002fe60000000f00 */
[----:B--2--5:R-:W-:Y:S05]  /*4b0b0*/  CALL.REL.NOINC `($_ZN7cutlass13device_kernelIN5flash19enable_sm80_to_sm89INS1_16FlashAttnBwdSm80INS1_25CollectiveMainloopBwdSm80ILi2ELi2EN4cute5tupleIJNS5_1CILi128EEES8_NS7_ILi64EEEEEENS_6half_tEfNS_4arch4Sm80ELb1ELb0ELb1ELb0ELb0ELb0ELb0ELb0ELi2ELi4ELi4ELi4ELb0EEENS1_21CollectiveEpilogueBwdISA_SB_SD_Li256ELb0ELb0ELi2EEENS1_25SingleTileBwdLPTSchedulerILb0ELi128ELb0EEEEEEEEEvNT_6ParamsE$_ZN4cute3eso3ESOILb1ELb0EJNS_6LayoutINS_5tupleIJNS3_IJNS_1CILi4EEENS4_ILi1EEEEEEEEENS3_IJNS3_IJS6_NS4_ILi0EEEEEEEEEEENS_10ViewEngineIPjEEEEC2ERKSC_RKSF_) ;  /* 0xfffbde0000007944 */ /* 0x024fea0003c3ffff */
        /* <DEDUP_REMOVED lines=9> */
[----:B-1----:R-:W-:Y:S05]  /*4b150*/  CALL.REL.NOINC `($_ZN7cutlass13device_kernelIN5flash19enable_sm80_to_sm89INS1_16FlashAttnBwdSm80INS1_25CollectiveMainloopBwdSm80ILi2ELi2EN4cute5tupleIJNS5_1CILi128EEES8_NS7_ILi64EEEEEENS_6half_tEfNS_4arch4Sm80ELb1ELb0ELb1ELb0ELb0ELb0ELb0ELb0ELi2ELi4ELi4ELi4ELb0EEENS1_21CollectiveEpilogueBwdISA_SB_SD_Li256ELb0ELb0ELi2EEENS1_25SingleTileBwdLPTSchedulerILb0ELi128ELb0EEEEEEEEEvNT_6ParamsE$_ZN4cute3eso3ESOILb1ELb0EJNS_10UnderscoreEiEEC2ERKS2_RKi) ;  /* 0xfffbcae000007944 */ /* 0x002fea0003c3ffff */
        /* <DEDUP_REMOVED lines=13> */
[----:B------:R-:W-:Y:S01]  /*4b230*/  MOV R47, 0x1 ;  /* 0x00000001002f7802 */ /* 0x000fe20000000f00 */
        /* <DEDUP_REMOVED lines=34> */
[----:B-1----:R-:W-:Y:S05]  /*4b460*/  CALL.REL.NOINC `($_ZN7cutlass13device_kernelIN5flash19enable_sm80_to_sm89INS1_16FlashAttnBwdSm80INS1_25CollectiveMainloopBwdSm80ILi2ELi2EN4cute5tupleIJNS5_1CILi128EEES8_NS7_ILi64EEEEEENS_6half_tEfNS_4arch4Sm80ELb1ELb0ELb1ELb0ELb0ELb0ELb0ELb0ELi2ELi4ELi4ELi4ELb0EEENS1_21CollectiveEpilogueBwdISA_SB_SD_Li256ELb0ELb0ELi2EEENS1_25SingleTileBwdLPTSchedulerILb0ELi128ELb0EEEEEEEEEvNT_6ParamsE$_ZN4cute3eso3ESOILb1ELb0EJNS_10UnderscoreES2_iEEC2ERKS2_S5_RKi) ;  /* 0xfffbc79000007944 */ /* 0x002fea0003c3ffff */
[----:B------:R2:W5:Y:S01]  /*4b470*/  LDL R39, [R1+0x1580] ;  /* 0x0015800001277983 */ /* 0x0005620000100800 */
[----:B-1----:R-:W-:Y:S03]  /*4b480*/  MOV R2, 0x4b4b0 ;  /* 0x0004b4b000027802 */ /* 0x002fe60000000f00 */
[----:B------:R2:W5:Y:S04]  /*4b490*/  LD.E R3, [R92.64] ;  /* 0x000000085c037980 */ /* 0x000568000c101900 */
[----:B--2--5:R-:W-:Y:S05]  /*4b4a0*/  CALL.REL.NOINC `($_ZN7cutlass13device_kernelIN5flash19enable_sm80_to_sm89INS1_16FlashAttnBwdSm80INS1_25CollectiveMainloopBwdSm80ILi2ELi2EN4cute5tupleIJNS5_1CILi128EEES8_NS7_ILi64EEEEEENS_6half_tEfNS_4arch4Sm80ELb1ELb0ELb1ELb0ELb0ELb0ELb0ELb0ELi2ELi4ELi4ELi4ELb0EEENS1_21CollectiveEpilogueBwdISA_SB_SD_Li256ELb0ELb0ELi2EEENS1_25SingleTileBwdLPTSchedulerILb0ELi128ELb0EEEEEEEEEvNT_6ParamsE$_ZZN4cute5sliceINS_5tupleIJNS_10UnderscoreES2_iEEENS1_IJNS1_IJNS_1CILi1EEENS4_ILi0EEEEEEiNS4_ILi1024EEEEEEEEDaRKT_RKT0_ENKUlRKT_RKT0_E_clIS2_iEEDaSI_SL_) ;  /* 0xfffbf22000007944 */ /* 0x024fea0003c3ffff */
[----:B------:R-:W-:Y:S02]  /*4b4b0*/  MOV R2, 0x4b4d0 ;  /* 0x0004b4d000027802 */ /* 0x000fe40000000f00 */
[----:B------:R-:W-:Y:S05]  /*4b4c0*/  CALL.REL.NOINC `($_ZN7cutlass13device_kernelIN5flash19enable_sm80_to_sm89INS1_16FlashAttnBwdSm80INS1_25CollectiveMainloopBwdSm80ILi2ELi2EN4cute5tupleIJNS5_1CILi128EEES8_NS7_ILi64EEEEEENS_6half_tEfNS_4arch4Sm80ELb1ELb0ELb1ELb0ELb0ELb0ELb0ELb0ELi2ELi4ELi4ELi4ELb0EEENS1_21CollectiveEpilogueBwdISA_SB_SD_Li256ELb0ELb0ELi2EEENS1_25SingleTileBwdLPTSchedulerILb0ELi128ELb0EEEEEEEEEvNT_6ParamsE$_ZZN4cute12filter_tupleINS_5tupleIJNS_10UnderscoreES2_iEEENS1_IJNS1_IJNS_1CILi1EEENS4_ILi0EEEEEEiNS4_ILi1024EEEEEEZNS_5sliceIS3_S9_EEDaRKT_RKT0_EUlRKT_RKT0_E_EEDaSD_SG_OT1_ENKUlDpSJ_E_clIJNS1_IJS7_EEENS1_IJiEEENS1_IJEEEEEEDaSQ_) ;  /* 0xfffbeb9000007944 */ /* 0x000fea0003c3ffff */
[----:B------:R-:W-:Y:S02]  /*4b4d0*/  MOV R36, 0x4b4f0 ;  /* 0x0004b4f000247802 */ /* 0x000fe40000000f00 */
[----:B------:R-:W-:Y:S05]  /*4b4e0*/  CALL.REL.NOINC `($_ZN7cutlass13device_kernelIN5flash19enable_sm80_to_sm89INS1_16FlashAttnBwdSm80INS1_25CollectiveMainloopBwdSm80ILi2ELi2EN4cute5tupleIJNS5_1CILi128EEES8_NS7_ILi64EEEEEENS_6half_tEfNS_4arch4Sm80ELb1ELb0ELb1ELb0ELb0ELb0ELb0ELb0ELi2ELi4ELi4ELi4ELb0EEENS1_21CollectiveEpilogueBwdISA_SB_SD_Li256ELb0ELb0ELi2EEENS1_25SingleTileBwdLPTSchedulerILb0ELi128ELb0EEEEEEEEEvNT_6ParamsE$_ZN4cute5tupleIJNS0_IJNS0_IJNS_1CILi8EEENS1_ILi1EEEEEENS1_ILi2EEEEEENS0_IJNS0_IJS3_NS1_ILi0EEEEEEiEEEEEC2ERKS6_RKS9_) ;  /* 0xfffbe54000007944 */ /* 0x000fea0003c3ffff */
[----:B------:R2:W5:Y:S01]  /*4b4f0*/  LDL R38, [R1+0x1580] ;  /* 0x0015800001267983 */ /* 0x0005620000100800 */
[----:B-1----:R-:W-:Y:S02]  /*4b500*/  SHF.L.U32 R2, R39, 0xa, RZ ;  /* 0x0000000a27027819 */ /* 0x002fe400000006ff */
[----:B------:R-:W-:Y:S03]  /*4b510*/  MOV R36, 0x4b540 ;  /* 0x0004b54000247802 */ /* 0x000fe60000000f00 */
[----:B------:R2:W-:Y:S04]  /*4b520*/  STL [R1+0x15b0], R2 ;  /* 0x0015b00201007387 */ /* 0x0005e80000100800 */
[----:B--2--5:R-:W-:Y:S05]  /*4b530*/  CALL.REL.NOINC `($_ZN7cutlass13device_kernelIN5flash19enable_sm80_to_sm89INS1_16FlashAttnBwdSm80INS1_25CollectiveMainloopBwdSm80ILi2ELi2EN4cute5tupleIJNS5_1CILi128EEES8_NS7_ILi64EEEEEENS_6half_tEfNS_4arch4Sm80ELb1ELb0ELb1ELb0ELb0ELb0ELb0ELb0ELi2ELi4ELi4ELi4ELb0EEENS1_21CollectiveEpilogueBwdISA_SB_SD_Li256ELb0ELb0ELi2EEENS1_25SingleTileBwdLPTSchedulerILb0ELi128ELb0EEEEEEEEEvNT_6ParamsE$_ZN4cute3eso3ESOILb0ELb0EJNS_6LayoutINS_5tupleIJNS3_IJNS_1CILi8EEENS4_ILi1EEEEEENS4_ILi2EEEEEENS3_IJNS3_IJS6_NS4_ILi0EEEEEEiEEEEEiEEC2ERKSD_RKi) ;  /* 0xfffbbe1000007944 */ /* 0x024fea0003c3ffff */
[----:B-1----:R-:W2:Y:S01]  /*4b540*/  LD.E.64 R2, [R92.64+0x8] ;  /* 0x000008085c027980 */ /* 0x002ea2000c101b00 */
[----:B------:R-:W-:Y:S01]  /*4b550*/  MOV R46, 0x4b5b0 ;  /* 0x0004b5b0002e7802 */ /* 0x000fe20000000f00 */
[----:B------:R-:W-:Y:S02]  /*4b560*/  IMAD.MOV.U32 R38, RZ, RZ, R83 ;  /* 0x000000ffff267224 */ /* 0x000fe400078e0053 */
[----:B------:R-:W2:Y:S02]  /*4b570*/  LDL.64 R36, [R1+0x1580] ;  /* 0x0015800001247983 */ /* 0x000ea40000100a00 */
[C---:B--2---:R-:W-:Y:S04]  /*4b580*/  LEA R2, P0, R37.reuse, R2, 0x1 ;  /* 0x0000000225027211 */ /* 0x044fe800078008ff */
[----:B------:R-:W-:Y:S04]  /*4b590*/  LEA.HI.X.SX32 R3, R37, R3, 0x1, P0 ;  /* 0x0000000325037211 */ /* 0x000fe800000f0eff */
[----:B------:R-:W-:Y:S05]  /*4b5a0*/  CALL.REL.NOINC `($_ZN7cutlass13device_kernelIN5flash19enable_sm80_to_sm89INS1_16FlashAttnBwdSm80INS1_25CollectiveMainloopBwdSm80ILi2ELi2EN4cute5tupleIJNS5_1CILi128EEES8_NS7_ILi64EEEEEENS_6half_tEfNS_4arch4Sm80ELb1ELb0ELb1ELb0ELb0ELb0ELb0ELb0ELi2ELi4ELi4ELi4ELb0EEENS1_21CollectiveEpilogueBwdISA_SB_SD_Li256ELb0ELb0ELi2EEENS1_25SingleTileBwdLPTSchedulerILb0ELi128ELb0EEEEEEEEEvNT_6ParamsE$_ZN4cute8smem_ptrIPN7cutlass6half_tEECI1NS_12iter_adaptorIS3_S4_EEES3_) ;  /* 0xfffbe7a000007944 */ /* 0x000fea0003c3ffff */
[----:B-1----:R-:W2:Y:S01]  /*4b5b0*/  LDL.64 R2, [R1+0x1580] ;  /* 0x0015800001027983 */ /* 0x002ea20000100a00 */
[----:B------:R-:W-:Y:S03]  /*4b5c0*/  MOV R38, 0x4b5f0 ;  /* 0x0004b5f000267802 */ /* 0x000fe60000000f00 */
[----:B--2---:R1:W-:Y:S04]  /*4b5d0*/  STL.64 [R1+0x15b0], R2 ;  /* 0x0015b00201007387 */ /* 0x0043e80000100a00 */
[----:B-1----:R-:W-:Y:S05]  /*4b5e0*/  CALL.REL.NOINC `($_ZN7cutlass13device_kernelIN5flash19enable_sm80_to_sm89INS1_16FlashAttnBwdSm80INS1_25CollectiveMainloopBwdSm80ILi2ELi2EN4cute5tupleIJNS5_1CILi128EEES8_NS7_ILi64EEEEEENS_6half_tEfNS_4arch4Sm80ELb1ELb0ELb1ELb0ELb0ELb0ELb0ELb0ELi2ELi4ELi4ELi4ELb0EEENS1_21CollectiveEpilogueBwdISA_SB_SD_Li256ELb0ELb0ELi2EEENS1_25SingleTileBwdLPTSchedulerILb0ELi128ELb0EEEEEEEEEvNT_6ParamsE$_ZN4cute3eso3ESOILb0ELb0EJNS_6LayoutINS_5tupleIJNS3_IJNS_1CILi8EEENS4_ILi1EEEEEENS4_ILi2EEEEEENS3_IJNS3_IJS6_NS4_ILi0EEEEEEiEEEEENS_10ViewEngineINS_8smem_ptrIPN7cutlass6half_tEEEEEEEC2ERKSD_RKSK_) ;  /* 0xfffbbcf000007944 */ /* 0x002fea0003c3ffff */
[----:B------:R2:W5:Y:S01]  /*4b5f0*/  LDL R37, [R1+0x1580] ;  /* 0x0015800001257983 */ /* 0x0005620000100800 */
[----:B-1----:R-:W-:Y:S02]  /*4b600*/  MOV R3, R40 ;  /* 0x0000002800037202 */ /* 0x002fe40000000f00 */
[----:B------:R-:W-:Y:S01]  /*4b610*/  MOV R46, 0x4b640 ;  /* 0x0004b640002e7802 */ /* 0x000fe20000000f00 */
[----:B------:R2:W5:Y:S04]  /*4b620*/  LDL.64 R42, [R1+0x1588] ;  /* 0x00158800012a7983 */ /* 0x0005680000100a00 */
[----:B--2--5:R-:W-:Y:S05]  /*4b630*/  CALL.REL.NOINC `($_ZN7cutlass13device_kernelIN5flash19enable_sm80_to_sm89INS1_16FlashAttnBwdSm80INS1_25CollectiveMainloopBwdSm80ILi2ELi2EN4cute5tupleIJNS5_1CILi128EEES8_NS7_ILi64EEEEEENS_6half_tEfNS_4arch4Sm80ELb1ELb0ELb1ELb0ELb0ELb0ELb0ELb0ELi2ELi4ELi4ELi4ELb0EEENS1_21CollectiveEpilogueBwdISA_SB_SD_Li256ELb0ELb0ELi2EEENS1_25SingleTileBwdLPTSchedulerILb0ELi128ELb0EEEEEEEEEvNT_6ParamsE$_ZN4cute3eso3ESOILb1ELb0EJNS_10UnderscoreES2_iEEC2ERKS2_S5_RKi) ;  /* 0xfffbc5c000007944 */ /* 0x024fea0003c3ffff */
[----:B------:R-:W-:Y:S01]  /*4b640*/  MOV R36, 0x4b680 ;  /* 0x0004b68000247802 */ /* 0x000fe20000000f00 */
[----:B-1----:R-:W2:Y:S02]  /*4b650*/  LDL R3, [R1+0x1580] ;  /* 0x0015800001037983 */ /* 0x002ea40000100800 */
[----:B--2---:R-:W-:Y:S02]  /*4b660*/  SHF.L.U32 R3, R3, 0x2, RZ ;  /* 0x0000000203037819 */ /* 0x004fe400000006ff */
[----:B------:R-:W-:Y:S05]  /*4b670*/  CALL.REL.NOINC `($_ZN7cutlass13device_kernelIN5flash19enable_sm80_to_sm89INS1_16FlashAttnBwdSm80INS1_25CollectiveMainloopBwdSm80ILi2ELi2EN4cute5tupleIJNS5_1CILi128EEES8_NS7_ILi64EEEEEENS_6half_tEfNS_4arch4Sm80ELb1ELb0ELb1ELb0ELb0ELb0ELb0ELb0ELi2ELi4ELi4ELi4ELb0EEENS1_21CollectiveEpilogueBwdISA_SB_SD_Li256ELb0ELb0ELi2EEENS1_25SingleTileBwdLPTSchedulerILb0ELi128ELb0EEEEEEEEEvNT_6ParamsE$_ZN4cute3eso3ESOILb1ELb0EJNS_6LayoutINS_5tupleIJNS3_IJNS3_IJNS_1CILi4EEENS4_ILi2EEEEEENS4_ILi1EEEEEES6_EEENS3_IJNS3_IJNS3_IJS8_NS4_ILi32EEEEEENS4_ILi0EEEEEENS4_ILi64EEEEEEEEiEEC2ERKSH_RKi) ;  /* 0xfffbcea000007944 */ /* 0x000fea0003c3ffff */
[----:B------:R-:W-:Y:S01]  /*4b680*/  MOV R36, 0x4b6d0 ;  /* 0x0004b6d000247802 */ /* 0x000fe20000000f00 */
[----:B-1----:R-:W2:Y:S02]  /*4b690*/  LDL R3, [R1+0x1580] ;  /* 0x0015800001037983 */ /* 0x002ea40000100800 */
[C---:B--2---:R-:W-:Y:S04]  /*4b6a0*/  LEA R38, P0, R3.reuse, R88, 0x1 ;  /* 0x0000005803267211 */ /* 0x044fe800078008ff */
[----:B------:R-:W-:Y:S04]  /*4b6b0*/  LEA.HI.X.SX32 R3, R3, R89, 0x1, P0 ;  /* 0x0000005903037211 */ /* 0x000fe800000f0eff */
[----:B------:R-:W-:Y:S05]  /*4b6c0*/  CALL.REL.NOINC `($_ZN7cutlass13device_kernelIN5flash19enable_sm80_to_sm89INS1_16FlashAttnBwdSm80INS1_25CollectiveMainloopBwdSm80ILi2ELi2EN4cute5tupleIJNS5_1CILi128EEES8_NS7_ILi64EEEEEENS_6half_tEfNS_4arch4Sm80ELb1ELb0ELb1ELb0ELb0ELb0ELb0ELb0ELi2ELi4ELi4ELi4ELb0EEENS1_21CollectiveEpilogueBwdISA_SB_SD_Li256ELb0ELb0ELi2EEENS1_25SingleTileBwdLPTSchedulerILb0ELi128ELb0EEEEEEEEEvNT_6ParamsE$_ZN4cute3eso3ESOILb1ELb0EJNS_6LayoutINS_5tupleIJNS3_IJNS3_IJNS_1CILi4EEENS4_ILi2EEEEEENS4_ILi1EEEEEES6_EEENS3_IJNS3_IJNS3_IJS8_NS4_ILi32EEEEEENS4_ILi0EEEEEENS4_ILi64EEEEEEEENS_10ViewEngineIPN7cutlass6half_tEEEEEC2ERKSH_RKSM_) ;  /* 0xfffbcdf000007944 */ /* 0x000fea0003c3ffff */
[----:B-1----:R1:W5:Y:S01]  /*4b6d0*/  LDL.64 R2, [R1+0x1580] ;  /* 0x0015800001027983 */ /* 0x0023620000100a00 */
[----:B------:R-:W-:Y:S03]  /*4b6e0*/  MOV R36, 0x4b700 ;  /* 0x0004b70000247802 */ /* 0x000fe60000000f00 */
[----:B-1---5:R-:W-:Y:S05]  /*4b6f0*/  CALL.REL.NOINC `($_ZN7cutlass13device_kernelIN5flash19enable_sm80_to_sm89INS1_16FlashAttnBwdSm80INS1_25CollectiveMainloopBwdSm80ILi2ELi2EN4cute5tupleIJNS5_1CILi128EEES8_NS7_ILi64EEEEEENS_6half_tEfNS_4arch4Sm80ELb1ELb0ELb1ELb0ELb0ELb0ELb0ELb0ELi2ELi4ELi4ELi4ELb0EEENS1_21CollectiveEpilogueBwdISA_SB_SD_Li256ELb0ELb0ELi2EEENS1_25SingleTileBwdLPTSchedulerILb0ELi128ELb0EEEEEEEEEvNT_6ParamsE$_ZZN4cute4takeILi1ELi2ENS_5tupleIJNS1_IJNS_1CILi1EEENS2_ILi0EEEEEEiEEEEEDaRKT1_ENKUlDpRKT_E_clIJiEEEDaSD_) ;  /* 0xfffbee7000007944 */ /* 0x022fea0003c3ffff */
[----:B------:R-:W-:Y:S02]  /*4b700*/  MOV R38, 0x4b720 ;  /* 0x0004b72000267802 */ /* 0x000fe40000000f00 */
[----:B------:R-:W-:Y:S05]  /*4b710*/  CALL.REL.NOINC `($_ZN7cutlass13device_kernelIN5flash19enable_sm80_to_sm89INS1_16FlashAttnBwdSm80INS1_25CollectiveMainloopBwdSm80ILi2ELi2EN4cute5tupleIJNS5_1CILi128EEES8_NS7_ILi64EEEEEENS_6half_tEfNS_4arch4Sm80ELb1ELb0ELb1ELb0ELb0ELb0ELb0ELb0ELi2ELi4ELi4ELi4ELb0EEENS1_21CollectiveEpilogueBwdISA_SB_SD_Li256ELb0ELb0ELi2EEENS1_25SingleTileBwdLPTSchedulerILb0ELi128ELb0EEEEEEEEEvNT_6ParamsE$_ZN4cute3eso3ESOILb1ELb0EJNS_5tupleIJNS_1CILi1EEENS3_ILi0EEEEEENS2_IJiEEEEEC2ERKS6_RKS7_) ;  /* 0xfffbcc1000007944 */ /* 0x000fea0003c3ffff */
[----:B-1----:R1:W5:Y:S01]  /*4b720*/  LDL R37, [R1+0x1580] ;  /* 0x0015800001257983 */ /* 0x0023620000100800 */
[----:B------:R-:W-:Y:S03]  /*4b730*/  MOV R38, 0x4b750 ;  /* 0x0004b75000267802 */ /* 0x000fe60000000f00 */
[----:B-1---5:R-:W-:Y:S05]  /*4b740*/  CALL.REL.NOINC `($_ZN7cutlass13device_kernelIN5flash19enable_sm80_to_sm89INS1_16FlashAttnBwdSm80INS1_25CollectiveMainloopBwdSm80ILi2ELi2EN4cute5tupleIJNS5_1CILi128EEES8_NS7_ILi64EEEEEENS_6half_tEfNS_4arch4Sm80ELb1ELb0ELb1ELb0ELb0ELb0ELb0ELb0ELi2ELi4ELi4ELi4ELb0EEENS1_21CollectiveEpilogueBwdISA_SB_SD_Li256ELb0ELb0ELi2EEENS1_25SingleTileBwdLPTSchedulerILb0ELi128ELb0EEEEEEEEEvNT_6ParamsE$_ZN4cute5tupleIJNS0_IJNS0_IJNS_1CILi8EEENS1_ILi1EEEEEENS0_IJNS1_ILi2EEEEEEEEENS0_IJNS0_IJS3_NS1_ILi0EEEEEENS0_IJiEEEEEEEEC2ERKS7_RKSB_) ;  /* 0xfffbe2a000007944 */ /* 0x022fea0003c3ffff */
[----:B------:R2:W5:Y:S01]  /*4b750*/  LDL R40, [R1+0x1580] ;  /* 0x0015800001287983 */ /* 0x0005620000100800 */
[----:B------:R-:W-:Y:S03]  /*4b760*/  MOV R38, 0x4b790 ;  /* 0x0004b79000267802 */ /* 0x000fe60000000f00 */
[----:B------:R2:W-:Y:S04]  /*4b770*/  STL.64 [R1+0x15b0], R42 ;  /* 0x0015b02a01007387 */ /* 0x0005e80000100a00 */
[----:B-12--5:R-:W-:Y:S05]  /*4b780*/  CALL.REL.NOINC `($_ZN7cutlass13device_kernelIN5flash19enable_sm80_to_sm89INS1_16FlashAttnBwdSm80INS1_25CollectiveMainloopBwdSm80ILi2ELi2EN4cute5tupleIJNS5_1CILi128EEES8_NS7_ILi64EEEEEENS_6half_tEfNS_4arch4Sm80ELb1ELb0ELb1ELb0ELb0ELb0ELb0ELb0ELi2ELi4ELi4ELi4ELb0EEENS1_21CollectiveEpilogueBwdISA_SB_SD_Li256ELb0ELb0ELi2EEENS1_25SingleTileBwdLPTSchedulerILb0ELi128ELb0EEEEEEEEEvNT_6ParamsE$_ZN4cute3eso3ESOILb0ELb0EJNS_6LayoutINS_5tupleIJNS3_IJNS_1CILi8EEENS4_ILi1EEEEEENS3_IJNS4_ILi2EEEEEEEEENS3_IJNS3_IJS6_NS4_ILi0EEEEEENS3_IJiEEEEEEEENS_10ViewEngineINS_8smem_ptrIPN7cutlass6half_tEEEEEEEC2ERKSF_RKSM_) ;  /* 0xfffbbae000007944 */ /* 0x026fea0003c3ffff */
[----:B-1----:R1:W5:Y:S01]  /*4b790*/  LDL R37, [R1+0x1580] ;  /* 0x0015800001257983 */ /* 0x0023620000100800 */
[----:B------:R-:W-:Y:S03]  /*4b7a0*/  MOV R38, 0x4b7d0 ;  /* 0x0004b7d000267802 */ /* 0x000fe60000000f00 */
[----:B------:R1:W5:Y:S04]  /*4b7b0*/  LDL R40, [R1+0x1588] ;  /* 0x0015880001287983 */ /* 0x0003680000100800 */
[----:B-1---5:R-:W-:Y:S05]  /*4b7c0*/  CALL.REL.NOINC `($_ZN7cutlass13device_kernelIN5flash19enable_sm80_to_sm89INS1_16FlashAttnBwdSm80INS1_25CollectiveMainloopBwdSm80ILi2ELi2EN4cute5tupleIJNS5_1CILi128EEES8_NS7_ILi64EEEEEENS_6half_tEfNS_4arch4Sm80ELb1ELb0ELb1ELb0ELb0ELb0ELb0ELb0ELi2ELi4ELi4ELi4ELb0EEENS1_21CollectiveEpilogueBwdISA_SB_SD_Li256ELb0ELb0ELi2EEENS1_25SingleTileBwdLPTSchedulerILb0ELi128ELb0EEEEEEEEEvNT_6ParamsE$_ZN4cute3eso3ESOILb1ELb0EJNS_6LayoutINS_5tupleIJNS3_IJNS3_IJNS_1CILi4EEENS4_ILi2EEEEEENS4_ILi1EEEEEENS3_IJS6_EEEEEENS3_IJNS3_IJNS3_IJS8_NS4_ILi32EEEEEENS4_ILi0EEEEEENS3_IJNS4_ILi64EEEEEEEEEEENS_10ViewEngineIPN7cutlass6half_tEEEEEC2ERKSJ_RKSO_) ;  /* 0xfffbccb000007944 */ /* 0x022fea0003c3ffff */
[----:B-1----:R1:W5:Y:S01]  /*4b7d0*/  LDL.64 R2, [R1+0x1580] ;  /* 0x0015800001027983 */ /* 0x0023620000100a00 */
[----:B------:R-:W-:Y:S03]  /*4b7e0*/  MOV R38, 0x4b800 ;  /* 0x0004b80000267802 */ /* 0x000fe60000000f00 */
[----:B-1---5:R-:W-:Y:S05]  /*4b7f0*/  CALL.REL.NOINC `($_ZN7cutlass13device_kernelIN5flash19enable_sm80_to_sm89INS1_16FlashAttnBwdSm80INS1_25CollectiveMainloopBwdSm80ILi2ELi2EN4cute5tupleIJNS5_1CILi128EEES8_NS7_ILi64EEEEEENS_6half_tEfNS_4arch4Sm80ELb1ELb0ELb1ELb0ELb0ELb0ELb0ELb0ELi2ELi4ELi4ELi4ELb0EEENS1_21CollectiveEpilogueBwdISA_SB_SD_Li256ELb0ELb0ELi2EEENS1_25SingleTileBwdLPTSchedulerILb0ELi128ELb0EEEEEEEEEvNT_6ParamsE$_ZN4cute3eso3ESOILb1ELb0EJNS_6LayoutINS_5tupleIJNS3_IJNS3_IJNS3_IJNS_1CILi4EEENS4_ILi2EEEEEENS4_ILi1EEEEEES8_EEENS3_IJNS3_IJNS3_IJS8_S8_EEES8_EEES6_EEEEEENS3_IJNS3_IJNS3_IJNS3_IJS8_NS4_ILi32EEEEEENS4_ILi0EEEEEESH_EEENS3_IJNS3_IJNS3_IJSH_SH_EEESH_EEENS4_ILi64EEEEEEEEEEENS_10ViewEngineIPN7cutlass6half_tEEEEEC2ERKSP_RKSU_) ;  /* 0xfffbcb7000007944 */ /* 0x022fea0003c3ffff */
        /* <DEDUP_REMOVED lines=16> */
[----:B-1----:R-:W-:Y:S05]  /*4b900*/  CALL.REL.NOINC `($_ZN7cutlass13device_kernelIN5flash19enable_sm80_to_sm89INS1_16FlashAttnBwdSm80INS1_25CollectiveMainloopBwdSm80ILi2ELi2EN4cute5tupleIJNS5_1CILi128EEES8_NS7_ILi64EEEEEENS_6half_tEfNS_4arch4Sm80ELb1ELb0ELb1ELb0ELb0ELb0ELb0ELb0ELi2ELi4ELi4ELi4ELb0EEENS1_21CollectiveEpilogueBwdISA_SB_SD_Li256ELb0ELb0ELi2EEENS1_25SingleTileBwdLPTSchedulerILb0ELi128ELb0EEEEEEEEEvNT_6ParamsE$_ZZN5flash25CollectiveMainloopBwdSm80ILi2ELi2EN4cute5tupleIJNS1_1CILi128EEES4_NS3_ILi64EEEEEEN7cutlass6half_tEfNS7_4arch4Sm80ELb1ELb0ELb1ELb0ELb0ELb0ELb0ELb0ELi2ELi4ELi4ELi4ELb0EE3mmaINS_16FlashAttnBwdSm80ISB_NS_21CollectiveEpilogueBwdIS6_S8_SA_Li256ELb0ELb0ELi2EEENS_25SingleTileBwdLPTSchedulerILb0ELi128ELb0EEEE13SharedStorageENS1_6TensorINS1_11ArrayEngineIfLm32EEENS1_6LayoutINS2_IJNS2_IJNS3_ILi2EEESO_EEESO_NS3_ILi4EEEEEENS2_IJNS2_IJNS3_ILi1EEESO_EEESQ_NS3_ILi8EEEEEEEEEEEEbRKNSB_6ParamsERT0_S12_iNS2_IJiiiEEERT_ENKUlvE0_clEv) ;  /* 0xffffb81000007944 */ /* 0x002fea0003c3ffff */
.L_x_4131:
        /* <DEDUP_REMOVED lines=36> */
.L_x_4136:
[----:B------:R-:W1:Y:S02]  /*4bb50*/  LDS R2, [R0] ;  /* 0x0000000000027984 */ /* 0x000e640000000800 */
[----:B-1----:R-:W-:-:S06]  /*4bb60*/  FADD R3, R4, R2 ;  /* 0x0000000204037221 */ /* 0x002fcc0000000000 */
[----:B------:R-:W1:Y:S02]  /*4bb70*/  ATOMS.CAST.SPIN R3, [R0], R2, R3 ;  /* 0x000000020003738d */ /* 0x000e640001800003 */
[----:B-1----:R-:W-:-:S13]  /*4bb80*/  ISETP.EQ.U32.AND P0, PT, R3, 0x1, PT ;  /* 0x000000010300780c */ /* 0x002fda0003f02070 */
[----:B------:R-:W-:Y:S05]  /*4bb90*/  @!P0 BRA `(.L_x_4136) ;  /* 0xffffffb000008947 */ /* 0x000fea000383ffff */
[----:B------:R-:W-:Y:S05]  /*4bba0*/  BRA `(.L_x_4134) ;  /* 0x0000003000007947 */ /* 0x000fea0003800000 */
.L_x_4135:
[----:B------:R-:W2:Y:S02]  /*4bbb0*/  LD.E R3, [R36.64] ;  /* 0x0000000824037980 */ /* 0x000ea4000c101900 */
[----:B--2---:R-:W-:-:S05]  /*4bbc0*/  FADD R3, R4, R3 ;  /* 0x0000000304037221 */ /* 0x004fca0000000000 */
[----:B------:R1:W-:Y:S02]  /*4bbd0*/  ST.E [R36.64], R3 ;  /* 0x0000000324007985 */ /* 0x0003e4000c101908 */
.L_x_4134:
[----:B------:R-:W-:Y:S05]  /*4bbe0*/  BSYNC B0 ;  /* 0x0000000000007941 */ /* 0x000fea0003800000 */
.L_x_4133:
[----:B------:R-:W2:Y:S01]  /*4bbf0*/  ATOM.E.ADD.F32.FTZ.RN.STRONG.GPU P0, RZ, [R36.64+0x400], R5 ;  /* 0x0004000524ff798a */ /* 0x000ea2000810e7c8 */
[----:B------:R-:W-:Y:S01]  /*4bc00*/  BSSY B0, `(.L_x_4137) ;  /* 0x000000f000007945 */ /* 0x000fe20003800000 */
[----:B--2---:R-:W-:Y:S05]  /*4bc10*/  @P0 BRA `(.L_x_4138) ;  /* 0x000000d000000947 */ /* 0x004fea0003800000 */
[----:B------:R-:W2:Y:S02]  /*4bc20*/  QSPC.E.S P0, RZ, [R36+0x400] ;  /* 0x0004000024ff73aa */ /* 0x000ea40000000500 */
[----:B--2---:R-:W-:Y:S05]  /*4bc30*/  @!P0 BRA `(.L_x_4139) ;  /* 0x0000008000008947 */ /* 0x004fea0003800000 */
[----:B------:R-:W-:-:S04]  /*4bc40*/  IADD3 R0, R36, 0x400, RZ ;  /* 0x0000040024007810 */ /* 0x000fc80007ffe0ff */
[----:B------:R-:W-:-:S05]  /*4bc50*/  LOP3.LUT R0, R0, 0xffffff, RZ, 0xc0, !PT ;  /* 0x00ffffff00007812 */ /* 0x000fca00078ec0ff */
.L_x_4140:
[----:B------:R-:W2:Y:S02]  /*4bc60*/  LDS R2, [R0] ;  /* 0x0000000000027984 */ /* 0x000ea40000000800 */
[----:B-12---:R-:W-:-:S06]  /*4bc70*/  FADD R3, R5, R2 ;  /* 0x0000000205037221 */ /* 0x006fcc0000000000 */
[----:B------:R-:W1:Y:S02]  /*4bc80*/  ATOMS.CAST.SPIN R3, [R0], R2, R3 ;  /* 0x000000020003738d */ /* 0x000e640001800003 */
[----:B-1----:R-:W-:-:S13]  /*4bc90*/  ISETP.EQ.U32.AND P0, PT, R3, 0x1, PT ;  /* 0x000000010300780c */ /* 0x002fda0003f02070 */
[----:B------:R-:W-:Y:S05]  /*4bca0*/  @!P0 BRA `(.L_x_4140) ;  /* 0xffffffb000008947 */ /* 0x000fea000383ffff */
[----:B------:R-:W-:Y:S05]  /*4bcb0*/  BRA `(.L_x_4138) ;  /* 0x0000003000007947 */ /* 0x000fea0003800000 */
.L_x_4139:
[----:B------:R-:W2:Y:S02]  /*4bcc0*/  LD.E R0, [R36.64+0x400] ;  /* 0x0004000824007980 */ /* 0x000ea4000c101900 */
[----:B--2---:R-:W-:-:S05]  /*4bcd0*/  FADD R5, R5, R0 ;  /* 0x0000000005057221 */ /* 0x004fca0000000000 */
[----:B------:R2:W-:Y:S02]  /*4bce0*/  ST.E [R36.64+0x400], R5 ;  /* 0x0004000524007985 */ /* 0x0005e4000c101908 */
.L_x_4138:
[----:B------:R-:W-:Y:S05]  /*4bcf0*/  BSYNC B0 ;  /* 0x0000000000007941 */ /* 0x000fea0003800000 */
.L_x_4137:
[----:B------:R-:W3:Y:S01]  /*4bd00*/  ATOM.E.ADD.F32.FTZ.RN.STRONG.GPU P0, RZ, [R36.64+0x800], R6 ;  /* 0x0008000624ff798a */ /* 0x000ee2000810e7c8 */
[----:B------:R-:W-:Y:S01]  /*4bd10*/  BSSY B0, `(.L_x_4141) ;  /* 0x000000f000007945 */ /* 0x000fe20003800000 */
[----:B---3--:R-:W-:Y:S05]  /*4bd20*/  @P0 BRA `(.L_x_4142) ;  /* 0x000000d000000947 */ /* 0x008fea0003800000 */
[----:B------:R-:W3:Y:S02]  /*4bd30*/  QSPC.E.S P0, RZ, [R36+0x800] ;  /* 0x0008000024ff73aa */ /* 0x000ee40000000500 */
[----:B---3--:R-:W-:Y:S05]  /*4bd40*/  @!P0 BRA `(.L_x_4143) ;  /* 0x0000008000008947 */ /* 0x008fea0003800000 */
[----:B------:R-:W-:-:S04]  /*4bd50*/  IADD3 R0, R36, 0x800, RZ ;  /* 0x0000080024007810 */ /* 0x000fc80007ffe0ff */
[----:B------:R-:W-:-:S05]  /*4bd60*/  LOP3.LUT R0, R0, 0xffffff, RZ, 0xc0, !PT ;  /* 0x00ffffff00007812 */ /* 0x000fca00078ec0ff */
.L_x_4144:
[----:B------:R-:W3:Y:S02]  /*4bd70*/  LDS R2, [R0] ;  /* 0x0000000000027984 */ /* 0x000ee40000000800 */
[----:B-1-3--:R-:W-:-:S06]  /*4bd80*/  FADD R3, R6, R2 ;  /* 0x0000000206037221 */ /* 0x00afcc0000000000 */
[----:B------:R-:W1:Y:S02]  /*4bd90*/  ATOMS.CAST.SPIN R3, [R0], R2, R3 ;  /* 0x000000020003738d */ /* 0x000e640001800003 */
[----:B-1----:R-:W-:-:S13]  /*4bda0*/  ISETP.EQ.U32.AND P0, PT, R3, 0x1, PT ;  /* 0x000000010300780c */ /* 0x002fda0003f02070 */
[----:B------:R-:W-:Y:S05]  /*4bdb0*/  @!P0 BRA `(.L_x_4144) ;  /* 0xffffffb000008947 */ /* 0x000fea000383ffff */
[----:B------:R-:W-:Y:S05]  /*4bdc0*/  BRA `(.L_x_4142) ;  /* 0x0000003000007947 */ /* 0x000fea0003800000 */
.L_x_4143:
[----:B-1----:R-:W3:Y:S02]  /*4bdd0*/  LD.E R3, [R36.64+0x800] ;  /* 0x0008000824037980 */ /* 0x002ee4000c101900 */
[----:B---3--:R-:W-:-:S05]  /*4bde0*/  FADD R3, R6, R3 ;  /* 0x0000000306037221 */ /* 0x008fca0000000000 */
[----:B------:R1:W-:Y:S02]  /*4bdf0*/  ST.E [R36.64+0x800], R3 ;  /* 0x0008000324007985 */ /* 0x0003e4000c101908 */
.L_x_4142:
[----:B------:R-:W-:Y:S05]  /*4be00*/  BSYNC B0 ;  /* 0x0000000000007941 */ /* 0x000fea0003800000 */
.L_x_4141:
[----:B------:R-:W3:Y:S01]  /*4be10*/  ATOM.E.ADD.F32.FTZ.RN.STRONG.GPU P0, RZ, [R36.64+0xc00], R7 ;  /* 0x000c000724ff798a */ /* 0x000ee2000810e7c8 */
[----:B------:R-:W-:Y:S01]  /*4be20*/  BSSY B0, `(.L_x_4145) ;  /* 0x000000f000007945 */ /* 0x000fe20003800000 */
[----:B---3--:R-:W-:Y:S05]  /*4be30*/  @P0 BRA `(.L_x_4146) ;  /* 0x000000d000000947 */ /* 0x008fea0003800000 */
[----:B------:R-:W3:Y:S02]  /*4be40*/  QSPC.E.S P0, RZ, [R36+0xc00] ;  /* 0x000c000024ff73aa */ /* 0x000ee40000000500 */
[----:B---3--:R-:W-:Y:S05]  /*4be50*/  @!P0 BRA `(.L_x_4147) ;  /* 0x0000008000008947 */ /* 0x008fea0003800000 */
[----:B------:R-:W-:-:S04]  /*4be60*/  IADD3 R0, R36, 0xc00, RZ ;  /* 0x00000c0024007810 */ /* 0x000fc80007ffe0ff */
[----:B------:R-:W-:-:S05]  /*4be70*/  LOP3.LUT R0, R0, 0xffffff, RZ, 0xc0, !PT ;  /* 0x00ffffff00007812 */ /* 0x000fca00078ec0ff */
.L_x_4148:
[----:B------:R-:W3:Y:S02]  /*4be80*/  LDS R2, [R0] ;  /* 0x0000000000027984 */ /* 0x000ee40000000800 */
[----:B-1-3--:R-:W-:-:S06]  /*4be90*/  FADD R3, R7, R2 ;  /* 0x0000000207037221 */ /* 0x00afcc0000000000 */
[----:B------:R-:W1:Y:S02]  /*4bea0*/  ATOMS.CAST.SPIN R3, [R0], R2, R3 ;  /* 0x000000020003738d */ /* 0x000e640001800003 */
[----:B-1----:R-:W-:-:S13]  /*4beb0*/  ISETP.EQ.U32.AND P0, PT, R3, 0x1, PT ;  /* 0x000000010300780c */ /* 0x002fda0003f02070 */
[----:B------:R-:W-:Y:S05]  /*4bec0*/  @!P0 BRA `(.L_x_4148) ;  /* 0xffffffb000008947 */ /* 0x000fea000383ffff */
[----:B------:R-:W-:Y:S05]  /*4bed0*/  BRA `(.L_x_4146) ;  /* 0x0000003000007947 */ /* 0x000fea0003800000 */
.L_x_4147:
[----:B------:R-:W3:Y:S02]  /*4bee0*/  LD.E R0, [R36.64+0xc00] ;  /* 0x000c000824007980 */ /* 0x000ee4000c101900 */
[----:B---3--:R-:W-:-:S05]  /*4bef0*/  FADD R7, R7, R0 ;  /* 0x0000000007077221 */ /* 0x008fca0000000000 */
[----:B------:R3:W-:Y:S02]  /*4bf00*/  ST.E [R36.64+0xc00], R7 ;  /* 0x000c000724007985 */ /* 0x0007e4000c101908 */
.L_x_4146:
[----:B------:R-:W-:Y:S05]  /*4bf10*/  BSYNC B0 ;  /* 0x0000000000007941 */ /* 0x000fea0003800000 */
.L_x_4145:
[----:B------:R-:W4:Y:S01]  /*4bf20*/  ATOM.E.ADD.F32.FTZ.RN.STRONG.GPU P0, RZ, [R36.64+0x1000], R8 ;  /* 0x0010000824ff798a */ /* 0x000f22000810e7c8 */
[----:B------:R-:W-:Y:S01]  /*4bf30*/  BSSY B0, `(.L_x_4149) ;  /* 0x000000f000007945 */ /* 0x000fe20003800000 */
[----:B----4-:R-:W-:Y:S05]  /*4bf40*/  @P0 BRA `(.L_x_4150) ;  /* 0x000000d000000947 */ /* 0x010fea0003800000 */
[----:B------:R-:W4:Y:S02]  /*4bf50*/  QSPC.E.S P0, RZ, [R36+0x1000] ;  /* 0x0010000024ff73aa */ /* 0x000f240000000500 */
[----:B----4-:R-:W-:Y:S05]  /*4bf60*/  @!P0 BRA `(.L_x_4151) ;  /* 0x0000008000008947 */ /* 0x010fea0003800000 */
[----:B------:R-:W-:-:S04]  /*4bf70*/  IADD3 R0, R36, 0x1000, RZ ;  /* 0x0000100024007810 */ /* 0x000fc80007ffe0ff */
[----:B------:R-:W-:-:S05]  /*4bf80*/  LOP3.LUT R0, R0, 0xffffff, RZ, 0xc0, !PT ;  /* 0x00ffffff00007812 */ /* 0x000fca00078ec0ff */
.L_x_4152:
[----:B------:R-:W4:Y:S02]  /*4bf90*/  LDS R2, [R0] ;  /* 0x0000000000027984 */ /* 0x000f240000000800 */
[----:B-1--4-:R-:W-:-:S06]  /*4bfa0*/  FADD R3, R8, R2 ;  /* 0x0000000208037221 */ /* 0x012fcc0000000000 */
[----:B------:R-:W1:Y:S02]  /*4bfb0*/  ATOMS.CAST.SPIN R3, [R0], R2, R3 ;  /* 0x000000020003738d */ /* 0x000e640001800003 */
[----:B-1----:R-:W-:-:S13]  /*4bfc0*/  ISETP.EQ.U32.AND P0, PT, R3, 0x1, PT ;  /* 0x000000010300780c */ /* 0x002fda0003f02070 */
[----:B------:R-:W-:Y:S05]  /*4bfd0*/  @!P0 BRA `(.L_x_4152) ;  /* 0xffffffb000008947 */ /* 0x000fea000383ffff */
[----:B------:R-:W-:Y:S05]  /*4bfe0*/  BRA `(.L_x_4150) ;  /* 0x0000003000007947 */ /* 0x000fea0003800000 */
.L_x_4151:
[----:B-1----:R-:W4:Y:S02]  /*4bff0*/  LD.E R3, [R36.64+0x1000] ;  /* 0x0010000824037980 */ /* 0x002f24000c101900 */
[----:B----4-:R-:W-:-:S05]  /*4c000*/  FADD R3, R8, R3 ;  /* 0x0000000308037221 */ /* 0x010fca0000000000 */
[----:B------:R1:W-:Y:S02]  /*4c010*/  ST.E [R36.64+0x1000], R3 ;  /* 0x0010000324007985 */ /* 0x0003e4000c101908 */
.L_x_4150:
[----:B------:R-:W-:Y:S05]  /*4c020*/  BSYNC B0 ;  /* 0x0000000000007941 */ /* 0x000fea0003800000 */
.L_x_4149:
[----:B------:R-:W4:Y:S01]  /*4c030*/  ATOM.E.ADD.F32.FTZ.RN.STRONG.GPU P0, RZ, [R36.64+0x1400], R9 ;  /* 0x0014000924ff798a */ /* 0x000f22000810e7c8 */
[----:B------:R-:W-:Y:S01]  /*4c040*/  BSSY B0, `(.L_x_4153) ;  /* 0x000000f000007945 */ /* 0x000fe20003800000 */
[----:B----4-:R-:W-:Y:S05]  /*4c050*/  @P0 BRA `(.L_x_4154) ;  /* 0x000000d000000947 */ /* 0x010fea0003800000 */
[----:B------:R-:W4:Y:S02]  /*4c060*/  QSPC.E.S P0, RZ, [R36+0x1400] ;  /* 0x0014000024ff73aa */ /* 0x000f240000000500 */
[----:B----4-:R-:W-:Y:S05]  /*4c070*/  @!P0 BRA `(.L_x_4155) ;  /* 0x0000008000008947 */ /* 0x010fea0003800000 */
[----:B------:R-:W-:-:S04]  /*4c080*/  IADD3 R0, R36, 0x1400, RZ ;  /* 0x0000140024007810 */ /* 0x000fc80007ffe0ff */
[----:B------:R-:W-:-:S05]  /*4c090*/  LOP3.LUT R0, R0, 0xffffff, RZ, 0xc0, !PT ;  /* 0x00ffffff00007812 */ /* 0x000fca00078ec0ff */
.L_x_4156:
[----:B------:R-:W4:Y:S02]  /*4c0a0*/  LDS R2, [R0] ;  /* 0x0000000000027984 */ /* 0x000f240000000800 */
[----:B-1--4-:R-:W-:-:S06]  /*4c0b0*/  FADD R3, R9, R2 ;  /* 0x0000000209037221 */ /* 0x012fcc0000000000 */
[----:B------:R-:W1:Y:S02]  /*4c0c0*/  ATOMS.CAST.SPIN R3, [R0], R2, R3 ;  /* 0x000000020003738d */ /* 0x000e640001800003 */
[----:B-1----:R-:W-:-:S13]  /*4c0d0*/  ISETP.EQ.U32.AND P0, PT, R3, 0x1, PT ;  /* 0x000000010300780c */ /* 0x002fda0003f02070 */
[----:B------:R-:W-:Y:S05]  /*4c0e0*/  @!P0 BRA `(.L_x_4156) ;  /* 0xffffffb000008947 */ /* 0x000fea000383ffff */
[----:B------:R-:W-:Y:S05]  /*4c0f0*/  BRA `(.L_x_4154) ;  /* 0x0000003000007947 */ /* 0x000fea0003800000 */
.L_x_4155:
[----:B------:R-:W4:Y:S02]  /*4c100*/  LD.E R0, [R36.64+0x1400] ;  /* 0x0014000824007980 */ /* 0x000f24000c101900 */
[----:B----4-:R-:W-:-:S05]  /*4c110*/  FADD R9, R9, R0 ;  /* 0x0000000009097221 */ /* 0x010fca0000000000 */
[----:B------:R4:W-:Y:S02]  /*4c120*/  ST.E [R36.64+0x1400], R9 ;  /* 0x0014000924007985 */ /* 0x0009e4000c101908 */
.L_x_4154:
[----:B------:R-:W-:Y:S05]  /*4c130*/  BSYNC B0 ;  /* 0x0000000000007941 */ /* 0x000fea0003800000 */
.L_x_4153:
[----:B------:R-:W5:Y:S01]  /*4c140*/  ATOM.E.ADD.F32.FTZ.RN.STRONG.GPU P0, RZ, [R36.64+0x1800], R10 ;  /* 0x0018000a24ff798a */ /* 0x000f62000810e7c8 */
[----:B------:R-:W-:Y:S01]  /*4c150*/  BSSY B0, `(.L_x_4157) ;  /* 0x000000f000007945 */ /* 0x000fe20003800000 */
[----:B-----5:R-:W-:Y:S05]  /*4c160*/  @P0 BRA `(.L_x_4158) ;  /* 0x000000d000000947 */ /* 0x020fea0003800000 */
[----:B------:R-:W5:Y:S02]  /*4c170*/  QSPC.E.S P0, RZ, [R36+0x1800] ;  /* 0x0018000024ff73aa */ /* 0x000f640000000500 */
[----:B-----5:R-:W-:Y:S05]  /*4c180*/  @!P0 BRA `(.L_x_4159) ;  /* 0x0000008000008947 */ /* 0x020fea0003800000 */
[----:B------:R-:W-:-:S04]  /*4c190*/  IADD3 R0, R36, 0x1800, RZ ;  /* 0x0000180024007810 */ /* 0x000fc80007ffe0ff */
[----:B------:R-:W-:-:S05]  /*4c1a0*/  LOP3.LUT R0, R0, 0xffffff, RZ, 0xc0, !PT ;  /* 0x00ffffff00007812 */ /* 0x000fca00078ec0ff */
.L_x_4160:
[----:B------:R-:W5:Y:S02]  /*4c1b0*/  LDS R2, [R0] ;  /* 0x0000000000027984 */ /* 0x000f640000000800 */
[----:B-1---5:R-:W-:-:S06]  /*4c1c0*/  FADD R3, R10, R2 ;  /* 0x000000020a037221 */ /* 0x022fcc0000000000 */
[----:B------:R-:W1:Y:S02]  /*4c1d0*/  ATOMS.CAST.SPIN R3, [R0], R2, R3 ;  /* 0x000000020003738d */ /* 0x000e640001800003 */
[----:B-1----:R-:W-:-:S13]  /*4c1e0*/  ISETP.EQ.U32.AND P0, PT, R3, 0x1, PT ;  /* 0x000000010300780c */ /* 0x002fda0003f02070 */
[----:B------:R-:W-:Y:S05]  /*4c1f0*/  @!P0 BRA `(.L_x_4160) ;  /* 0xffffffb000008947 */ /* 0x000fea000383ffff */
[----:B------:R-:W-:Y:S05]  /*4c200*/  BRA `(.L_x_4158) ;  /* 0x0000003000007947 */ /* 0x000fea0003800000 */
.L_x_4159:
[----:B-1----:R-:W5:Y:S02]  /*4c210*/  LD.E R3, [R36.64+0x1800] ;  /* 0x0018000824037980 */ /* 0x002f64000c101900 */
[----:B-----5:R-:W-:-:S05]  /*4c220*/  FADD R3, R10, R3 ;  /* 0x000000030a037221 */ /* 0x020fca0000000000 */
[----:B------:R1:W-:Y:S02]  /*4c230*/  ST.E [R36.64+0x1800], R3 ;  /* 0x0018000324007985 */ /* 0x0003e4000c101908 */
.L_x_4158:
[----:B------:R-:W-:Y:S05]  /*4c240*/  BSYNC B0 ;  /* 0x0000000000007941 */ /* 0x000fea0003800000 */
.L_x_4157:
[----:B------:R-:W5:Y:S01]  /*4c250*/  ATOM.E.ADD.F32.FTZ.RN.STRONG.GPU P0, RZ, [R36.64+0x1c00], R11 ;  /* 0x001c000b24ff798a */ /* 0x000f62000810e7c8 */
[----:B------:R-:W-:Y:S01]  /*4c260*/  BSSY B0, `(.L_x_4161) ;  /* 0x000000f000007945 */ /* 0x000fe20003800000 */
[----:B-----5:R-:W-:Y:S05]  /*4c270*/  @P0 BRA `(.L_x_4162) ;  /* 0x000000d000000947 */ /* 0x020fea0003800000 */
[----:B------:R-:W5:Y:S02]  /*4c280*/  QSPC.E.S P0, RZ, [R36+0x1c00] ;  /* 0x001c000024ff73aa */ /* 0x000f640000000500 */
[----:B-----5:R-:W-:Y:S05]  /*4c290*/  @!P0 BRA `(.L_x_4163) ;  /* 0x0000008000008947 */ /* 0x020fea0003800000 */
[----:B------:R-:W-:-:S04]  /*4c2a0*/  IADD3 R0, R36, 0x1c00, RZ ;  /* 0x00001c0024007810 */ /* 0x000fc80007ffe0ff */
[----:B------:R-:W-:-:S05]  /*4c2b0*/  LOP3.LUT R0, R0, 0xffffff, RZ, 0xc0, !PT ;  /* 0x00ffffff00007812 */ /* 0x000fca00078ec0ff */
.L_x_4164:
[----:B------:R-:W5:Y:S02]  /*4c2c0*/  LDS R2, [R0] ;  /* 0x0000000000027984 */ /* 0x000f640000000800 */
[----:B-1---5:R-:W-:-:S06]  /*4c2d0*/  FADD R3, R11, R2 ;  /* 0x000000020b037221 */ /* 0x022fcc0000000000 */
[----:B------:R-:W1:Y:S02]  /*4c2e0*/  ATOMS.CAST.SPIN R3, [R0], R2, R3 ;  /* 0x000000020003738d */ /* 0x000e640001800003 */
[----:B-1----:R-:W-:-:S13]  /*4c2f0*/  ISETP.EQ.U32.AND P0, PT, R3, 0x1, PT ;  /* 0x000000010300780c */ /* 0x002fda0003f02070 */
[----:B------:R-:W-:Y:S05]  /*4c300*/  @!P0 BRA `(.L_x_4164) ;  /* 0xffffffb000008947 */ /* 0x000fea000383ffff */
[----:B------:R-:W-:Y:S05]  /*4c310*/  BRA `(.L_x_4162) ;  /* 0x0000003000007947 */ /* 0x000fea0003800000 */
.L_x_4163:
[----:B------:R-:W5:Y:S02]  /*4c320*/  LD.E R0, [R36.64+0x1c00] ;  /* 0x001c000824007980 */ /* 0x000f64000c101900 */
[----:B-----5:R-:W-:-:S05]  /*4c330*/  FADD R11, R11, R0 ;  /* 0x000000000b0b7221 */ /* 0x020fca0000000000 */
[----:B------:R1:W-:Y:S02]  /*4c340*/  ST.E [R36.64+0x1c00], R11 ;  /* 0x001c000b24007985 */ /* 0x0003e4000c101908 */
.L_x_4162:
[----:B------:R-:W-:Y:S05]  /*4c350*/  BSYNC B0 ;  /* 0x0000000000007941 */ /* 0x000fea0003800000 */
.L_x_4161:
[----:B------:R-:W5:Y:S01]  /*4c360*/  ATOM.E.ADD.F32.FTZ.RN.STRONG.GPU P0, RZ, [R36.64+0x2000], R16 ;  /* 0x0020001024ff798a */ /* 0x000f62000810e7c8 */
[----:B------:R-:W-:Y:S01]  /*4c370*/  BSSY B0, `(.L_x_4165) ;  /* 0x000000f000007945 */ /* 0x000fe20003800000 */
[----:B-----5:R-:W-:Y:S05]  /*4c380*/  @P0 BRA `(.L_x_4166) ;  /* 0x000000d000000947 */ /* 0x020fea0003800000 */
[----:B------:R-:W5:Y:S02]  /*4c390*/  QSPC.E.S P0, RZ, [R36+0x2000] ;  /* 0x0020000024ff73aa */ /* 0x000f640000000500 */
[----:B-----5:R-:W-:Y:S05]  /*4c3a0*/  @!P0 BRA `(.L_x_4167) ;  /* 0x0000008000008947 */ /* 0x020fea0003800000 */
[----:B------:R-:W-:-:S04]  /*4c3b0*/  IADD3 R0, R36, 0x2000, RZ ;  /* 0x0000200024007810 */ /* 0x000fc80007ffe0ff */
[----:B------:R-:W-:-:S05]  /*4c3c0*/  LOP3.LUT R0, R0, 0xffffff, RZ, 0xc0, !PT ;  /* 0x00ffffff00007812 */ /* 0x000fca00078ec0ff */
.L_x_4168:
[----:B------:R-:W5:Y:S02]  /*4c3d0*/  LDS R2, [R0] ;  /* 0x0000000000027984 */ /* 0x000f640000000800 */
[----:B-1---5:R-:W-:-:S06]  /*4c3e0*/  FADD R3, R16, R2 ;  /* 0x0000000210037221 */ /* 0x022fcc0000000000 */
[----:B------:R-:W1:Y:S02]  /*4c3f0*/  ATOMS.CAST.SPIN R3, [R0], R2, R3 ;  /* 0x000000020003738d */ /* 0x000e640001800003 */
[----:B-1----:R-:W-:-:S13]  /*4c400*/  ISETP.EQ.U32.AND P0, PT, R3, 0x1, PT ;  /* 0x000000010300780c */ /* 0x002fda0003f02070 */
[----:B------:R-:W-:Y:S05]  /*4c410*/  @!P0 BRA `(.L_x_4168) ;  /* 0xffffffb000008947 */ /* 0x000fea000383ffff */
[----:B------:R-:W-:Y:S05]  /*4c420*/  BRA `(.L_x_4166) ;  /* 0x0000003000007947 */ /* 0x000fea0003800000 */
.L_x_4167:
[----:B-1----:R-:W5:Y:S02]  /*4c430*/  LD.E R3, [R36.64+0x2000] ;  /* 0x0020000824037980 */ /* 0x002f64000c101900 */
[----:B-----5:R-:W-:-:S05]  /*4c440*/  FADD R3, R16, R3 ;  /* 0x0000000310037221 */ /* 0x020fca0000000000 */
[----:B------:R1:W-:Y:S02]  /*4c450*/  ST.E [R36.64+0x2000], R3 ;  /* 0x0020000324007985 */ /* 0x0003e4000c101908 */
.L_x_4166:
[----:B------:R-:W-:Y:S05]  /*4c460*/  BSYNC B0 ;  /* 0x0000000000007941 */ /* 0x000fea0003800000 */
.L_x_4165:
[----:B------:R-:W5:Y:S01]  /*4c470*/  ATOM.E.ADD.F32.FTZ.RN.STRONG.GPU P0, RZ, [R36.64+0x2400], R17 ;  /* 0x0024001124ff798a */ /* 0x000f62000810e7c8 */
[----:B------:R-:W-:Y:S01]  /*4c480*/  BSSY B0, `(.L_x_4169) ;  /* 0x000000f000007945 */ /* 0x000fe20003800000 */
[----:B-----5:R-:W-:Y:S05]  /*4c490*/  @P0 BRA `(.L_x_4170) ;  /* 0x000000d000000947 */ /* 0x020fea0003800000 */
[----:B------:R-:W5:Y:S02]  /*4c4a0*/  QSPC.E.S P0, RZ, [R36+0x2400] ;  /* 0x0024000024ff73aa */ /* 0x000f640000000500 */
[----:B-----5:R-:W-:Y:S05]  /*4c4b0*/  @!P0 BRA `(.L_x_4171) ;  /* 0x0000008000008947 */ /* 0x020fea0003800000 */
[----:B------:R-:W-:-:S04]  /*4c4c0*/  IADD3 R0, R36, 0x2400, RZ ;  /* 0x0000240024007810 */ /* 0x000fc80007ffe0ff */
[----:B------:R-:W-:-:S05]  /*4c4d0*/  LOP3.LUT R0, R0, 0xffffff, RZ, 0xc0, !PT ;  /* 0x00ffffff00007812 */ /* 0x000fca00078ec0ff */
.L_x_4172:
[----:B------:R-:W5:Y:S02]  /*4c4e0*/  LDS R2, [R0] ;  /* 0x0000000000027984 */ /* 0x000f640000000800 */
[----:B-1---5:R-:W-:-:S06]  /*4c4f0*/  FADD R3, R17, R2 ;  /* 0x0000000211037221 */ /* 0x022fcc0000000000 */
[----:B------:R-:W1:Y:S02]  /*4c500*/  ATOMS.CAST.SPIN R3, [R0], R2, R3 ;  /* 0x000000020003738d */ /* 0x000e640001800003 */
[----:B-1----:R-:W-:-:S13]  /*4c510*/  ISETP.EQ.U32.AND P0, PT, R3, 0x1, PT ;  /* 0x000000010300780c */ /* 0x002fda0003f02070 */
[----:B------:R-:W-:Y:S05]  /*4c520*/  @!P0 BRA `(.L_x_4172) ;  /* 0xffffffb000008947 */ /* 0x000fea000383ffff */
[----:B------:R-:W-:Y:S05]  /*4c530*/  BRA `(.L_x_4170) ;  /* 0x0000003000007947 */ /* 0x000fea0003800000 */
.L_x_4171:
[----:B------:R-:W5:Y:S02]  /*4c540*/  LD.E R0, [R36.64+0x2400] ;  /* 0x0024000824007980 */ /* 0x000f64000c101900 */
[----:B-----5:R-:W-:-:S05]  /*4c550*/  FADD R17, R17, R0 ;  /* 0x0000000011117221 */ /* 0x020fca0000000000 */
[----:B------:R1:W-:Y:S02]  /*4c560*/  ST.E [R36.64+0x2400], R17 ;  /* 0x0024001124007985 */ /* 0x0003e4000c101908 */
.L_x_4170:
[----:B------:R-:W-:Y:S05]  /*4c570*/  BSYNC B0 ;  /* 0x0000000000007941 */ /* 0x000fea0003800000 */
.L_x_4169:
[----:B------:R-:W5:Y:S01]  /*4c580*/  ATOM.E.ADD.F32.FTZ.RN.STRONG.GPU P0, RZ, [R36.64+0x2800], R18 ;  /* 0x0028001224ff798a */ /* 0x000f62000810e7c8 */
[----:B------:R-:W-:Y:S01]  /*4c590*/  BSSY B0, `(.L_x_4173) ;  /* 0x000000f000007945 */ /* 0x000fe20003800000 */
[----:B-----5:R-:W-:Y:S05]  /*4c5a0*/  @P0 BRA `(.L_x_4174) ;  /* 0x000000d000000947 */ /* 0x020fea0003800000 */
[----:B------:R-:W5:Y:S02]  /*4c5b0*/  QSPC.E.S P0, RZ, [R36+0x2800] ;  /* 0x0028000024ff73aa */ /* 0x000f640000000500 */
[----:B-----5:R-:W-:Y:S05]  /*4c5c0*/  @!P0 BRA `(.L_x_4175) ;  /* 0x0000008000008947 */ /* 0x020fea0003800000 */
[----:B------:R-:W-:-:S04]  /*4c5d0*/  IADD3 R0, R36, 0x2800, RZ ;  /* 0x0000280024007810 */ /* 0x000fc80007ffe0ff */
[----:B------:R-:W-:-:S05]  /*4c5e0*/  LOP3.LUT R0, R0, 0xffffff, RZ, 0xc0, !PT ;  /* 0x00ffffff00007812 */ /* 0x000fca00078ec0ff */
.L_x_4176:
[----:B------:R-:W5:Y:S02]  /*4c5f0*/  LDS R2, [R0] ;  /* 0x0000000000027984 */ /* 0x000f640000000800 */
[----:B-1---5:R-:W-:-:S06]  /*4c600*/  FADD R3, R18, R2 ;  /* 0x0000000212037221 */ /* 0x022fcc0000000000 */
[----:B------:R-:W1:Y:S02]  /*4c610*/  ATOMS.CAST.SPIN R3, [R0], R2, R3 ;  /* 0x000000020003738d */ /* 0x000e640001800003 */
[----:B-1----:R-:W-:-:S13]  /*4c620*/  ISETP.EQ.U32.AND P0, PT, R3, 0x1, PT ;  /* 0x000000010300780c */ /* 0x002fda0003f02070 */
[----:B------:R-:W-:Y:S05]  /*4c630*/  @!P0 BRA `(.L_x_4176) ;  /* 0xffffffb000008947 */ /* 0x000fea000383ffff */
[----:B------:R-:W-:Y:S05]  /*4c640*/  BRA `(.L_x_4174) ;  /* 0x0000003000007947 */ /* 0x000fea0003800000 */
.L_x_4175:
[----:B-1----:R-:W5:Y:S02]  /*4c650*/  LD.E R3, [R36.64+0x2800] ;  /* 0x0028000824037980 */ /* 0x002f64000c101900 */
[----:B-----5:R-:W-:-:S05]  /*4c660*/  FADD R3, R18, R3 ;  /* 0x0000000312037221 */ /* 0x020fca0000000000 */
[----:B------:R1:W-:Y:S02]  /*4c670*/  ST.E [R36.64+0x2800], R3 ;  /* 0x0028000324007985 */ /* 0x0003e4000c101908 */
.L_x_4174:
[----:B------:R-:W-:Y:S05]  /*4c680*/  BSYNC B0 ;  /* 0x0000000000007941 */ /* 0x000fea0003800000 */
.L_x_4173:
[----:B------:R-:W5:Y:S01]  /*4c690*/  ATOM.E.ADD.F32.FTZ.RN.STRONG.GPU P0, RZ, [R36.64+0x2c00], R19 ;  /* 0x002c001324ff798a */ /* 0x000f62000810e7c8 */
[----:B------:R-:W-:Y:S01]  /*4c6a0*/  BSSY B0, `(.L_x_4177) ;  /* 0x000000f000007945 */ /* 0x000fe20003800000 */
[----:B-----5:R-:W-:Y:S05]  /*4c6b0*/  @P0 BRA `(.L_x_4178) ;  /* 0x000000d000000947 */ /* 0x020fea0003800000 */
[----:B------:R-:W5:Y:S02]  /*4c6c0*/  QSPC.E.S P0, RZ, [R36+0x2c00] ;  /* 0x002c000024ff73aa */ /* 0x000f640000000500 */
[----:B-----5:R-:W-:Y:S05]  /*4c6d0*/  @!P0 BRA `(.L_x_4179) ;  /* 0x0000008000008947 */ /* 0x020fea0003800000 */
[----:B------:R-:W-:-:S04]  /*4c6e0*/  IADD3 R0, R36, 0x2c00, RZ ;  /* 0x00002c0024007810 */ /* 0x000fc80007ffe0ff */
[----:B------:R-:W-:-:S05]  /*4c6f0*/  LOP3.LUT R0, R0, 0xffffff, RZ, 0xc0, !PT ;  /* 0x00ffffff00007812 */ /* 0x000fca00078ec0ff */
.L_x_4180:
[----:B------:R-:W5:Y:S02]  /*4c700*/  LDS R2, [R0] ;  /* 0x0000000000027984 */ /* 0x000f640000000800 */
[----:B-1---5:R-:W-:-:S06]  /*4c710*/  FADD R3, R19, R2 ;  /* 0x0000000213037221 */ /* 0x022fcc0000000000 */
[----:B------:R-:W1:Y:S02]  /*4c720*/  ATOMS.CAST.SPIN R3, [R0], R2, R3 ;  /* 0x000000020003738d */ /* 0x000e640001800003 */
[----:B-1----:R-:W-:-:S13]  /*4c730*/  ISETP.EQ.U32.AND P0, PT, R3, 0x1, PT ;  /* 0x000000010300780c */ /* 0x002fda0003f02070 */
[----:B------:R-:W-:Y:S05]  /*4c740*/  @!P0 BRA `(.L_x_4180) ;  /* 0xffffffb000008947 */ /* 0x000fea000383ffff */
[----:B------:R-:W-:Y:S05]  /*4c750*/  BRA `(.L_x_4178) ;  /* 0x0000003000007947 */ /* 0x000fea0003800000 */
.L_x_4179:
[----:B------:R-:W5:Y:S02]  /*4c760*/  LD.E R0, [R36.64+0x2c00] ;  /* 0x002c000824007980 */ /* 0x000f64000c101900 */
[----:B-----5:R-:W-:-:S05]  /*4c770*/  FADD R19, R19, R0 ;  /* 0x0000000013137221 */ /* 0x020fca0000000000 */
[----:B------:R1:W-:Y:S02]  /*4c780*/  ST.E [R36.64+0x2c00], R19 ;  /* 0x002c001324007985 */ /* 0x0003e4000c101908 */
.L_x_4178:
[----:B------:R-:W-:Y:S05]  /*4c790*/  BSYNC B0 ;  /* 0x0000000000007941 */ /* 0x000fea0003800000 */
.L_x_4177:
[----:B------:R-:W5:Y:S01]  /*4c7a0*/  ATOM.E.ADD.F32.FTZ.RN.STRONG.GPU P0, RZ, [R36.64+0x3000], R12 ;  /* 0x0030000c24ff798a */ /* 0x000f62000810e7c8 */
[----:B------:R-:W-:Y:S01]  /*4c7b0*/  BSSY B0, `(.L_x_4181) ;  /* 0x000000f000007945 */ /* 0x000fe20003800000 */
[----:B-----5:R-:W-:Y:S05]  /*4c7c0*/  @P0 BRA `(.L_x_4182) ;  /* 0x000000d000000947 */ /* 0x020fea0003800000 */
[----:B------:R-:W5:Y:S02]  /*4c7d0*/  QSPC.E.S P0, RZ, [R36+0x3000] ;  /* 0x0030000024ff73aa */ /* 0x000f640000000500 */
[----:B-----5:R-:W-:Y:S05]  /*4c7e0*/  @!P0 BRA `(.L_x_4183) ;  /* 0x0000008000008947 */ /* 0x020fea0003800000 */
[----:B------:R-:W-:-:S04]  /*4c7f0*/  IADD3 R0, R36, 0x3000, RZ ;  /* 0x0000300024007810 */ /* 0x000fc80007ffe0ff */
[----:B------:R-:W-:-:S05]  /*4c800*/  LOP3.LUT R0, R0, 0xffffff, RZ, 0xc0, !PT ;  /* 0x00ffffff00007812 */ /* 0x000fca00078ec0ff */
.L_x_4184:
[----:B------:R-:W5:Y:S02]  /*4c810*/  LDS R2, [R0] ;  /* 0x0000000000027984 */ /* 0x000f640000000800 */
[----:B-1---5:R-:W-:-:S06]  /*4c820*/  FADD R3, R12, R2 ;  /* 0x000000020c037221 */ /* 0x022fcc0000000000 */
[----:B------:R-:W1:Y:S02]  /*4c830*/  ATOMS.CAST.SPIN R3, [R0], R2, R3 ;  /* 0x000000020003738d */ /* 0x000e640001800003 */
[----:B-1----:R-:W-:-:S13]  /*4c840*/  ISETP.EQ.U32.AND P0, PT, R3, 0x1, PT ;  /* 0x000000010300780c */ /* 0x002fda0003f02070 */
[----:B------:R-:W-:Y:S05]  /*4c850*/  @!P0 BRA `(.L_x_4184) ;  /* 0xffffffb000008947 */ /* 0x000fea000383ffff */
[----:B------:R-:W-:Y:S05]  /*4c860*/  BRA `(.L_x_4182) ;  /* 0x0000003000007947 */ /* 0x000fea0003800000 */
.L_x_4183:
[----:B-1----:R-:W5:Y:S02]  /*4c870*/  LD.E R3, [R36.64+0x3000] ;  /* 0x0030000824037980 */ /* 0x002f64000c101900 */
[----:B-----5:R-:W-:-:S05]  /*4c880*/  FADD R3, R12, R3 ;  /* 0x000000030c037221 */ /* 0x020fca0000000000 */
[----:B------:R1:W-:Y:S02]  /*4c890*/  ST.E [R36.64+0x3000], R3 ;  /* 0x0030000324007985 */ /* 0x0003e4000c101908 */
.L_x_4182:
[----:B------:R-:W-:Y:S05]  /*4c8a0*/  BSYNC B0 ;  /* 0x0000000000007941 */ /* 0x000fea0003800000 */
.L_x_4181:
[----:B------:R-:W5:Y:S01]  /*4c8b0*/  ATOM.E.ADD.F32.FTZ.RN.STRONG.GPU P0, RZ, [R36.64+0x3400], R13 ;  /* 0x0034000d24ff798a */ /* 0x000f62000810e7c8 */
[----:B------:R-:W-:Y:S01]  /*4c8c0*/  BSSY B0, `(.L_x_4185) ;  /* 0x000000f000007945 */ /* 0x000fe20003800000 */
[----:B-----5:R-:W-:Y:S05]  /*4c8d0*/  @P0 BRA `(.L_x_4186) ;  /* 0x000000d000000947 */ /* 0x020fea0003800000 */
[----:B------:R-:W5:Y:S02]  /*4c8e0*/  QSPC.E.S P0, RZ, [R36+0x3400] ;  /* 0x0034000024ff73aa */ /* 0x000f640000000500 */
[----:B-----5:R-:W-:Y:S05]  /*4c8f0*/  @!P0 BRA `(.L_x_4187) ;  /* 0x0000008000008947 */ /* 0x020fea0003800000 */
[----:B------:R-:W-:-:S04]  /*4c900*/  IADD3 R0, R36, 0x3400, RZ ;  /* 0x0000340024007810 */ /* 0x000fc80007ffe0ff */
[----:B------:R-:W-:-:S05]  /*4c910*/  LOP3.LUT R0, R0, 0xffffff, RZ, 0xc0, !PT ;  /* 0x00ffffff00007812 */ /* 0x000fca00078ec0ff */
.L_x_4188:
[----:B------:R-:W5:Y:S02]  /*4c920*/  LDS R2, [R0] ;  /* 0x0000000000027984 */ /* 0x000f640000000800 */
[----:B-1---5:R-:W-:-:S06]  /*4c930*/  FADD R3, R13, R2 ;  /* 0x000000020d037221 */ /* 0x022fcc0000000000 */
[----:B------:R-:W1:Y:S02]  /*4c940*/  ATOMS.CAST.SPIN R3, [R0], R2, R3 ;  /* 0x000000020003738d */ /* 0x000e640001800003 */
[----:B-1----:R-:W-:-:S13]  /*4c950*/  ISETP.EQ.U32.AND P0, PT, R3, 0x1, PT ;  /* 0x000000010300780c */ /* 0x002fda0003f02070 */
[----:B------:R-:W-:Y:S05]  /*4c960*/  @!P0 BRA `(.L_x_4188) ;  /* 0xffffffb000008947 */ /* 0x000fea000383ffff */
[----:B------:R-:W-:Y:S05]  /*4c970*/  BRA `(.L_x_4186) ;  /* 0x0000003000007947 */ /* 0x000fea0003800000 */
.L_x_4187:
[----:B------:R-:W5:Y:S02]  /*4c980*/  LD.E R0, [R36.64+0x3400] ;  /* 0x0034000824007980 */ /* 0x000f64000c101900 */
[----:B-----5:R-:W-:-:S05]  /*4c990*/  FADD R13, R13, R0 ;  /* 0x000000000d0d7221 */ /* 0x020fca0000000000 */
[----:B------:R1:W-:Y:S02]  /*4c9a0*/  ST.E [R36.64+0x3400], R13 ;  /* 0x0034000d24007985 */ /* 0x0003e4000c101908 */
.L_x_4186:
[----:B------:R-:W-:Y:S05]  /*4c9b0*/  BSYNC B0 ;  /* 0x0000000000007941 */ /* 0x000fea0003800000 */
.L_x_4185:
[----:B------:R-:W5:Y:S01]  /*4c9c0*/  ATOM.E.ADD.F32.FTZ.RN.STRONG.GPU P0, RZ, [R36.64+0x3800], R14 ;  /* 0x0038000e24ff798a */ /* 0x000f62000810e7c8 */
[----:B------:R-:W-:Y:S01]  /*4c9d0*/  BSSY B0, `(.L_x_4189) ;  /* 0x000000f000007945 */ /* 0x000fe20003800000 */
[----:B-----5:R-:W-:Y:S05]  /*4c9e0*/  @P0 BRA `(.L_x_4190) ;  /* 0x000000d000000947 */ /* 0x020fea0003800000 */
[----:B------:R-:W5:Y:S02]  /*4c9f0*/  QSPC.E.S P0, RZ, [R36+0x3800] ;  /* 0x0038000024ff73aa */ /* 0x000f640000000500 */
[----:B-----5:R-:W-:Y:S05]  /*4ca00*/  @!P0 BRA `(.L_x_4191) ;  /* 0x0000008000008947 */ /* 0x020fea0003800000 */
[----:B------:R-:W-:-:S04]  /*4ca10*/  IADD3 R0, R36, 0x3800, RZ ;  /* 0x0000380024007810 */ /* 0x000fc80007ffe0ff */
[----:B------:R-:W-:-:S05]  /*4ca20*/  LOP3.LUT R0, R0, 0xffffff, RZ, 0xc0, !PT ;  /* 0x00ffffff00007812 */ /* 0x000fca00078ec0ff */
.L_x_4192:
[----:B------:R-:W5:Y:S02]  /*4ca30*/  LDS R2, [R0] ;  /* 0x0000000000027984 */ /* 0x000f640000000800 */
[----:B-1---5:R-:W-:-:S06]  /*4ca40*/  FADD R3, R14, R2 ;  /* 0x000000020e037221 */ /* 0x022fcc0000000000 */
[----:B------:R-:W1:Y:S02]  /*4ca50*/  ATOMS.CAST.SPIN R3, [R0], R2, R3 ;  /* 0x000000020003738d */ /* 0x000e640001800003 */
[----:B-1----:R-:W-:-:S13]  /*4ca60*/  ISETP.EQ.U32.AND P0, PT, R3, 0x1, PT ;  /* 0x000000010300780c */ /* 0x002fda0003f02070 */
[----:B------:R-:W-:Y:S05]  /*4ca70*/  @!P0 BRA `(.L_x_4192) ;  /* 0xffffffb000008947 */ /* 0x000fea000383ffff */
[----:B------:R-:W-:Y:S05]  /*4ca80*/  BRA `(.L_x_4190) ;  /* 0x0000003000007947 */ /* 0x000fea0003800000 */
.L_x_4191:
[----:B-1----:R-:W5:Y:S02]  /*4ca90*/  LD.E R3, [R36.64+0x3800] ;  /* 0x0038000824037980 */ /* 0x002f64000c101900 */
[----:B-----5:R-:W-:-:S05]  /*4caa0*/  FADD R3, R14, R3 ;  /* 0x000000030e037221 */ /* 0x020fca0000000000 */
[----:B------:R1:W-:Y:S02]  /*4cab0*/  ST.E [R36.64+0x3800], R3 ;  /* 0x0038000324007985 */ /* 0x0003e4000c101908 */
.L_x_4190:
[----:B------:R-:W-:Y:S05]  /*4cac0*/  BSYNC B0 ;  /* 0x0000000000007941 */ /* 0x000fea0003800000 */
.L_x_4189:
[----:B------:R-:W5:Y:S01]  /*4cad0*/  ATOM.E.ADD.F32.FTZ.RN.STRONG.GPU P0, RZ, [R36.64+0x3c00], R15 ;  /* 0x003c000f24ff798a */ /* 0x000f62000810e7c8 */
[----:B------:R-:W-:Y:S01]  /*4cae0*/  BSSY B0, `(.L_x_4193) ;  /* 0x000000f000007945 */ /* 0x000fe20003800000 */
[----:B-----5:R-:W-:Y:S05]  /*4caf0*/  @P0 BRA `(.L_x_4194) ;  /* 0x000000d000000947 */ /* 0x020fea0003800000 */
[----:B------:R-:W5:Y:S02]  /*4cb00*/  QSPC.E.S P0, RZ, [R36+0x3c00] ;  /* 0x003c000024ff73aa */ /* 0x000f640000000500 */
[----:B-----5:R-:W-:Y:S05]  /*4cb10*/  @!P0 BRA `(.L_x_4195) ;  /* 0x0000008000008947 */ /* 0x020fea0003800000 */
[----:B------:R-:W-:-:S04]  /*4cb20*/  IADD3 R0, R36, 0x3c00, RZ ;  /* 0x00003c0024007810 */ /* 0x000fc80007ffe0ff */
[----:B------:R-:W-:-:S05]  /*4cb30*/  LOP3.LUT R0, R0, 0xffffff, RZ, 0xc0, !PT ;  /* 0x00ffffff00007812 */ /* 0x000fca00078ec0ff */
.L_x_4196:
[----:B------:R-:W5:Y:S02]  /*4cb40*/  LDS R2, [R0] ;  /* 0x0000000000027984 */ /* 0x000f640000000800 */
[----:B-1---5:R-:W-:-:S06]  /*4cb50*/  FADD R3, R15, R2 ;  /* 0x000000020f037221 */ /* 0x022fcc0000000000 */
[----:B------:R-:W1:Y:S02]  /*4cb60*/  ATOMS.CAST.SPIN R3, [R0], R2, R3 ;  /* 0x000000020003738d */ /* 0x000e640001800003 */
[----:B-1----:R-:W-:-:S13]  /*4cb70*/  ISETP.EQ.U32.AND P0, PT, R3, 0x1, PT ;  /* 0x000000010300780c */ /* 0x002fda0003f02070 */
[----:B------:R-:W-:Y:S05]  /*4cb80*/  @!P0 BRA `(.L_x_4196) ;  /* 0xffffffb000008947 */ /* 0x000fea000383ffff */
[----:B------:R-:W-:Y:S05]  /*4cb90*/  BRA `(.L_x_4194) ;  /* 0x0000003000007947 */ /* 0x000fea0003800000 */
.L_x_4195:
[----:B------:R-:W5:Y:S02]  /*4cba0*/  LD.E R0, [R36.64+0x3c00] ;  /* 0x003c000824007980 */ /* 0x000f64000c101900 */
[----:B-----5:R-:W-:-:S05]  /*4cbb0*/  FADD R15, R15, R0 ;  /* 0x000000000f0f7221 */ /* 0x020fca0000000000 */
[----:B------:R1:W-:Y:S02]  /*4cbc0*/  ST.E [R36.64+0x3c00], R15 ;  /* 0x003c000f24007985 */ /* 0x0003e4000c101908 */
.L_x_4194:
[----:B------:R-:W-:Y:S05]  /*4cbd0*/  BSYNC B0 ;  /* 0x0000000000007941 */ /* 0x000fea0003800000 */
.L_x_4193:
[----:B------:R-:W5:Y:S01]  /*4cbe0*/  ATOM.E.ADD.F32.FTZ.RN.STRONG.GPU P0, RZ, [R36.64+0x4000], R20 ;  /* 0x0040001424ff798a */ /* 0x000f62000810e7c8 */
[----:B------:R-:W-:Y:S01]  /*4cbf0*/  BSSY B0, `(.L_x_4197) ;  /* 0x000000f000007945 */ /* 0x000fe20003800000 */
[----:B-----5:R-:W-:Y:S05]  /*4cc00*/  @P0 BRA `(.L_x_4198) ;  /* 0x000000d000000947 */ /* 0x020fea0003800000 */
[----:B------:R-:W5:Y:S02]  /*4cc10*/  QSPC.E.S P0, RZ, [R36+0x4000] ;  /* 0x0040000024ff73aa */ /* 0x000f640000000500 */
[----:B-----5:R-:W-:Y:S05]  /*4cc20*/  @!P0 BRA `(.L_x_4199) ;  /* 0x0000008000008947 */ /* 0x020fea0003800000 */
[----:B------:R-:W-:-:S04]  /*4cc30*/  IADD3 R0, R36, 0x4000, RZ ;  /* 0x0000400024007810 */ /* 0x000fc80007ffe0ff */
[----:B------:R-:W-:-:S05]  /*4cc40*/  LOP3.LUT R0, R0, 0xffffff, RZ, 0xc0, !PT ;  /* 0x00ffffff00007812 */ /* 0x000fca00078ec0ff */
.L_x_4200:
[----:B------:R-:W5:Y:S02]  /*4cc50*/  LDS R2, [R0] ;  /* 0x0000000000027984 */ /* 0x000f640000000800 */
[----:B-1---5:R-:W-:-:S06]  /*4cc60*/  FADD R3, R20, R2 ;  /* 0x0000000214037221 */ /* 0x022fcc0000000000 */
[----:B------:R-:W1:Y:S02]  /*4cc70*/  ATOMS.CAST.SPIN R3, [R0], R2, R3 ;  /* 0x000000020003738d */ /* 0x000e640001800003 */
[----:B-1----:R-:W-:-:S13]  /*4cc80*/  ISETP.EQ.U32.AND P0, PT, R3, 0x1, PT ;  /* 0x000000010300780c */ /* 0x002fda0003f02070 */
[----:B------:R-:W-:Y:S05]  /*4cc90*/  @!P0 BRA `(.L_x_4200) ;  /* 0xffffffb000008947 */ /* 0x000fea000383ffff */
[----:B------:R-:W-:Y:S05]  /*4cca0*/  BRA `(.L_x_4198) ;  /* 0x0000003000007947 */ /* 0x000fea0003800000 */
.L_x_4199:
[----:B-1----:R-:W5:Y:S02]  /*4ccb0*/  LD.E R3, [R36.64+0x4000] ;  /* 0x0040000824037980 */ /* 0x002f64000c101900 */
[----:B-----5:R-:W-:-:S05]  /*4ccc0*/  FADD R3, R20, R3 ;  /* 0x0000000314037221 */ /* 0x020fca0000000000 */
[----:B------:R1:W-:Y:S02]  /*4ccd0*/  ST.E [R36.64+0x4000], R3 ;  /* 0x0040000324007985 */ /* 0x0003e4000c101908 */
.L_x_4198:
[----:B------:R-:W-:Y:S05]  /*4cce0*/  BSYNC B0 ;  /* 0x0000000000007941 */ /* 0x000fea0003800000 */
.L_x_4197:
[----:B------:R-:W5:Y:S01]  /*4ccf0*/  ATOM.E.ADD.F32.FTZ.RN.STRONG.GPU P0, RZ, [R36.64+0x4400], R21 ;  /* 0x0044001524ff798a */ /* 0x000f62000810e7c8 */
[----:B------:R-:W-:Y:S01]  /*4cd00*/  BSSY B0, `(.L_x_4201) ;  /* 0x000000f000007945 */ /* 0x000fe20003800000 */
[----:B-----5:R-:W-:Y:S05]  /*4cd10*/  @P0 BRA `(.L_x_4202) ;  /* 0x000000d000000947 */ /* 0x020fea0003800000 */
[----:B------:R-:W5:Y:S02]  /*4cd20*/  QSPC.E.S P0, RZ, [R36+0x4400] ;  /* 0x0044000024ff73aa */ /* 0x000f640000000500 */
[----:B-----5:R-:W-:Y:S05]  /*4cd30*/  @!P0 BRA `(.L_x_4203) ;  /* 0x0000008000008947 */ /* 0x020fea0003800000 */
[----:B------:R-:W-:-:S04]  /*4cd40*/  IADD3 R0, R36, 0x4400, RZ ;  /* 0x0000440024007810 */ /* 0x000fc80007ffe0ff */
[----:B------:R-:W-:-:S05]  /*4cd50*/  LOP3.LUT R0, R0, 0xffffff, RZ, 0xc0, !PT ;  /* 0x00ffffff00007812 */ /* 0x000fca00078ec0ff */
.L_x_4204:
[----:B------:R-:W5:Y:S02]  /*4cd60*/  LDS R2, [R0] ;  /* 0x0000000000027984 */ /* 0x000f640000000800 */
[----:B-1---5:R-:W-:-:S06]  /*4cd70*/  FADD R3, R21, R2 ;  /* 0x0000000215037221 */ /* 0x022fcc0000000000 */
[----:B------:R-:W1:Y:S02]  /*4cd80*/  ATOMS.CAST.SPIN R3, [R0], R2, R3 ;  /* 0x000000020003738d */ /* 0x000e640001800003 */
[----:B-1----:R-:W-:-:S13]  /*4cd90*/  ISETP.EQ.U32.AND P0, PT, R3, 0x1, PT ;  /* 0x000000010300780c */ /* 0x002fda0003f02070 */
[----:B------:R-:W-:Y:S05]  /*4cda0*/  @!P0 BRA `(.L_x_4204) ;  /* 0xffffffb000008947 */ /* 0x000fea000383ffff */
[----:B------:R-:W-:Y:S05]  /*4cdb0*/  BRA `(.L_x_4202) ;  /* 0x0000003000007947 */ /* 0x000fea0003800000 */
.L_x_4203:
[----:B------:R-:W5:Y:S02]  /*4cdc0*/  LD.E R0, [R36.64+0x4400] ;  /* 0x0044000824007980 */ /* 0x000f64000c101900 */
[----:B-----5:R-:W-:-:S05]  /*4cdd0*/  FADD R21, R21, R0 ;  /* 0x0000000015157221 */ /* 0x020fca0000000000 */
[----:B------:R1:W-:Y:S02]  /*4cde0*/  ST.E [R36.64+0x4400], R21 ;  /* 0x0044001524007985 */ /* 0x0003e4000c101908 */
.L_x_4202:
[----:B------:R-:W-:Y:S05]  /*4cdf0*/  BSYNC B0 ;  /* 0x0000000000007941 */ /* 0x000fea0003800000 */
.L_x_4201:
[----:B------:R-:W5:Y:S01]  /*4ce00*/  ATOM.E.ADD.F32.FTZ.RN.STRONG.GPU P0, RZ, [R36.64+0x4800], R22 ;  /* 0x0048001624ff798a */ /* 0x000f62000810e7c8 */
[----:B------:R-:W-:Y:S01]  /*4ce10*/  BSSY B0, `(.L_x_4205) ;  /* 0x000000f000007945 */ /* 0x000fe20003800000 */
[----:B-----5:R-:W-:Y:S05]  /*4ce20*/  @P0 BRA `(.L_x_4206) ;  /* 0x000000d000000947 */ /* 0x020fea0003800000 */
[----:B------:R-:W5:Y:S02]  /*4ce30*/  QSPC.E.S P0, RZ, [R36+0x4800] ;  /* 0x0048000024ff73aa */ /* 0x000f640000000500 */
[----:B-----5:R-:W-:Y:S05]  /*4ce40*/  @!P0 BRA `(.L_x_4207) ;  /* 0x0000008000008947 */ /* 0x020fea0003800000 */
[----:B------:R-:W-:-:S04]  /*4ce50*/  IADD3 R0, R36, 0x4800, RZ ;  /* 0x0000480024007810 */ /* 0x000fc80007ffe0ff */
[----:B------:R-:W-:-:S05]  /*4ce60*/  LOP3.LUT R0, R0, 0xffffff, RZ, 0xc0, !PT ;  /* 0x00ffffff00007812 */ /* 0x000fca00078ec0ff */
.L_x_4208:
[----:B------:R-:W5:Y:S02]  /*4ce70*/  LDS R2, [R0] ;  /* 0x0000000000027984 */ /* 0x000f640000000800 */
[----:B-1---5:R-:W-:-:S06]  /*4ce80*/  FADD R3, R22, R2 ;  /* 0x0000000216037221 */ /* 0x022fcc0000000000 */
[----:B------:R-:W1:Y:S02]  /*4ce90*/  ATOMS.CAST.SPIN R3, [R0], R2, R3 ;  /* 0x000000020003738d */ /* 0x000e640001800003 */
[----:B-1----:R-:W-:-:S13]  /*4cea0*/  ISETP.EQ.U32.AND P0, PT, R3, 0x1, PT ;  /* 0x000000010300780c */ /* 0x002fda0003f02070 */
[----:B------:R-:W-:Y:S05]  /*4ceb0*/  @!P0 BRA `(.L_x_4208) ;  /* 0xffffffb000008947 */ /* 0x000fea000383ffff */
[----:B------:R-:W-:Y:S05]  /*4cec0*/  BRA `(.L_x_4206) ;  /* 0x0000003000007947 */ /* 0x000fea0003800000 */
.L_x_4207:
[----:B-1----:R-:W5:Y:S02]  /*4ced0*/  LD.E R3, [R36.64+0x4800] ;  /* 0x0048000824037980 */ /* 0x002f64000c101900 */
[----:B-----5:R-:W-:-:S05]  /*4cee0*/  FADD R3, R22, R3 ;  /* 0x0000000316037221 */ /* 0x020fca0000000000 */
[----:B------:R1:W-:Y:S02]  /*4cef0*/  ST.E [R36.64+0x4800], R3 ;  /* 0x0048000324007985 */ /* 0x0003e4000c101908 */
.L_x_4206:
[----:B------:R-:W-:Y:S05]  /*4cf00*/  BSYNC B0 ;  /* 0x0000000000007941 */ /* 0x000fea0003800000 */
.L_x_4205:
[----:B------:R-:W5:Y:S01]  /*4cf10*/  ATOM.E.ADD.F32.FTZ.RN.STRONG.GPU P0, RZ, [R36.64+0x4c00], R23 ;  /* 0x004c001724ff798a */ /* 0x000f62000810e7c8 */
[----:B------:R-:W-:Y:S01]  /*4cf20*/  BSSY B0, `(.L_x_4209) ;  /* 0x000000f000007945 */ /* 0x000fe20003800000 */
[----:B-----5:R-:W-:Y:S05]  /*4cf30*/  @P0 BRA `(.L_x_4210) ;  /* 0x000000d000000947 */ /* 0x020fea0003800000 */
[----:B------:R-:W5:Y:S02]  /*4cf40*/  QSPC.E.S P0, RZ, [R36+0x4c00] ;  /* 0x004c000024ff73aa */ /* 0x000f640000000500 */
[----:B-----5:R-:W-:Y:S05]  /*4cf50*/  @!P0 BRA `(.L_x_4211) ;  /* 0x0000008000008947 */ /* 0x020fea0003800000 */
[----:B------:R-:W-:-:S04]  /*4cf60*/  IADD3 R0, R36, 0x4c00, RZ ;  /* 0x00004c0024007810 */ /* 0x000fc80007ffe0ff */
[----:B------:R-:W-:-:S05]  /*4cf70*/  LOP3.LUT R0, R0, 0xffffff, RZ, 0xc0, !PT ;  /* 0x00ffffff00007812 */ /* 0x000fca00078ec0ff */
.L_x_4212:
[----:B------:R-:W5:Y:S02]  /*4cf80*/  LDS R2, [R0] ;  /* 0x0000000000027984 */ /* 0x000f640000000800 */
[----:B-1---5:R-:W-:-:S06]  /*4cf90*/  FADD R3, R23, R2 ;  /* 0x0000000217037221 */ /* 0x022fcc0000000000 */
[----:B------:R-:W1:Y:S02]  /*4cfa0*/  ATOMS.CAST.SPIN R3, [R0], R2, R3 ;  /* 0x000000020003738d */ /* 0x000e640001800003 */
[----:B-1----:R-:W-:-:S13]  /*4cfb0*/  ISETP.EQ.U32.AND P0, PT, R3, 0x1, PT ;  /* 0x000000010300780c */ /* 0x002fda0003f02070 */
[----:B------:R-:W-:Y:S05]  /*4cfc0*/  @!P0 BRA `(.L_x_4212) ;  /* 0xffffffb000008947 */ /* 0x000fea000383ffff */
[----:B------:R-:W-:Y:S05]  /*4cfd0*/  BRA `(.L_x_4210) ;  /* 0x0000003000007947 */ /* 0x000fea0003800000 */
.L_x_4211:
[----:B------:R-:W5:Y:S02]  /*4cfe0*/  LD.E R0, [R36.64+0x4c00] ;  /* 0x004c000824007980 */ /* 0x000f64000c101900 */
[----:B-----5:R-:W-:-:S05]  /*4cff0*/  FADD R23, R23, R0 ;  /* 0x0000000017177221 */ /* 0x020fca0000000000 */
[----:B------:R1:W-:Y:S02]  /*4d000*/  ST.E [R36.64+0x4c00], R23 ;  /* 0x004c001724007985 */ /* 0x0003e4000c101908 */
.L_x_4210:
[----:B------:R-:W-:Y:S05]  /*4d010*/  BSYNC B0 ;  /* 0x0000000000007941 */ /* 0x000fea0003800000 */
.L_x_4209:
[----:B------:R-:W5:Y:S01]  /*4d020*/  ATOM.E.ADD.F32.FTZ.RN.STRONG.GPU P0, RZ, [R36.64+0x5000], R24 ;  /* 0x0050001824ff798a */ /* 0x000f62000810e7c8 */
[----:B------:R-:W-:Y:S01]  /*4d030*/  BSSY B0, `(.L_x_4213) ;  /* 0x000000f000007945 */ /* 0x000fe20003800000 */
[----:B-----5:R-:W-:Y:S05]  /*4d040*/  @P0 BRA `(.L_x_4214) ;  /* 0x000000d000000947 */ /* 0x020fea0003800000 */
[----:B------:R-:W5:Y:S02]  /*4d050*/  QSPC.E.S P0, RZ, [R36+0x5000] ;  /* 0x0050000024ff73aa */ /* 0x000f640000000500 */
[----:B-----5:R-:W-:Y:S05]  /*4d060*/  @!P0 BRA `(.L_x_4215) ;  /* 0x0000008000008947 */ /* 0x020fea0003800000 */
[----:B------:R-:W-:-:S04]  /*4d070*/  IADD3 R0, R36, 0x5000, RZ ;  /* 0x0000500024007810 */ /* 0x000fc80007ffe0ff */
[----:B------:R-:W-:-:S05]  /*4d080*/  LOP3.LUT R0, R0, 0xffffff, RZ, 0xc0, !PT ;  /* 0x00ffffff00007812 */ /* 0x000fca00078ec0ff */
.L_x_4216:
[----:B------:R-:W5:Y:S02]  /*4d090*/  LDS R2, [R0] ;  /* 0x0000000000027984 */ /* 0x000f640000000800 */
[----:B-1---5:R-:W-:-:S06]  /*4d0a0*/  FADD R3, R24, R2 ;  /* 0x0000000218037221 */ /* 0x022fcc0000000000 */
[----:B------:R-:W1:Y:S02]  /*4d0b0*/  ATOMS.CAST.SPIN R3, [R0], R2, R3 ;  /* 0x000000020003738d */ /* 0x000e640001800003 */
[----:B-1----:R-:W-:-:S13]  /*4d0c0*/  ISETP.EQ.U32.AND P0, PT, R3, 0x1, PT ;  /* 0x000000010300780c */ /* 0x002fda0003f02070 */
[----:B------:R-:W-:Y:S05]  /*4d0d0*/  @!P0 BRA `(.L_x_4216) ;  /* 0xffffffb000008947 */ /* 0x000fea000383ffff */
[----:B------:R-:W-:Y:S05]  /*4d0e0*/  BRA `(.L_x_4214) ;  /* 0x0000003000007947 */ /* 0x000fea0003800000 */
.L_x_4215:
[----:B-1----:R-:W5:Y:S02]  /*4d0f0*/  LD.E R3, [R36.64+0x5000] ;  /* 0x0050000824037980 */ /* 0x002f64000c101900 */
[----:B-----5:R-:W-:-:S05]  /*4d100*/  FADD R3, R24, R3 ;  /* 0x0000000318037221 */ /* 0x020fca0000000000 */
[----:B------:R1:W-:Y:S02]  /*4d110*/  ST.E [R36.64+0x5000], R3 ;  /* 0x0050000324007985 */ /* 0x0003e4000c101908 */
.L_x_4214:
[----:B------:R-:W-:Y:S05]  /*4d120*/  BSYNC B0 ;  /* 0x0000000000007941 */ /* 0x000fea0003800000 */
.L_x_4213:
[----:B------:R-:W5:Y:S01]  /*4d130*/  ATOM.E.ADD.F32.FTZ.RN.STRONG.GPU P0, RZ, [R36.64+0x5400], R25 ;  /* 0x0054001924ff798a */ /* 0x000f62000810e7c8 */
[----:B------:R-:W-:Y:S01]  /*4d140*/  BSSY B0, `(.L_x_4217) ;  /* 0x000000f000007945 */ /* 0x000fe20003800000 */
[----:B-----5:R-:W-:Y:S05]  /*4d150*/  @P0 BRA `(.L_x_4218) ;  /* 0x000000d000000947 */ /* 0x020fea0003800000 */
[----:B------:R-:W5:Y:S02]  /*4d160*/  QSPC.E.S P0, RZ, [R36+0x5400] ;  /* 0x0054000024ff73aa */ /* 0x000f640000000500 */
[----:B-----5:R-:W-:Y:S05]  /*4d170*/  @!P0 BRA `(.L_x_4219) ;  /* 0x0000008000008947 */ /* 0x020fea0003800000 */
[----:B------:R-:W-:-:S04]  /*4d180*/  IADD3 R0, R36, 0x5400, RZ ;  /* 0x0000540024007810 */ /* 0x000fc80007ffe0ff */
[----:B------:R-:W-:-:S05]  /*4d190*/  LOP3.LUT R0, R0, 0xffffff, RZ, 0xc0, !PT ;  /* 0x00ffffff00007812 */ /* 0x000fca00078ec0ff */
.L_x_4220:
[----:B------:R-:W5:Y:S02]  /*4d1a0*/  LDS R2, [R0] ;  /* 0x0000000000027984 */ /* 0x000f640000000800 */
[----:B-1---5:R-:W-:-:S06]  /*4d1b0*/  FADD R3, R25, R2 ;  /* 0x0000000219037221 */ /* 0x022fcc0000000000 */
[----:B------:R-:W1:Y:S02]  /*4d1c0*/  ATOMS.CAST.SPIN R3, [R0], R2, R3 ;  /* 0x000000020003738d */ /* 0x000e640001800003 */
[----:B-1----:R-:W-:-:S13]  /*4d1d0*/  ISETP.EQ.U32.AND P0, PT, R3, 0x1, PT ;  /* 0x000000010300780c */ /* 0x002fda0003f02070 */
[----:B------:R-:W-:Y:S05]  /*4d1e0*/  @!P0 BRA `(.L_x_4220) ;  /* 0xffffffb000008947 */ /* 0x000fea000383ffff */
[----:B------:R-:W-:Y:S05]  /*4d1f0*/  BRA `(.L_x_4218) ;  /* 0x0000003000007947 */ /* 0x000fea0003800000 */
.L_x_4219:
[----:B------:R-:W5:Y:S02]  /*4d200*/  LD.E R0, [R36.64+0x5400] ;  /* 0x0054000824007980 */ /* 0x000f64000c101900 */
[----:B-----5:R-:W-:-:S05]  /*4d210*/  FADD R25, R25, R0 ;  /* 0x0000000019197221 */ /* 0x020fca0000000000 */
[----:B------:R1:W-:Y:S02]  /*4d220*/  ST.E [R36.64+0x5400], R25 ;  /* 0x0054001924007985 */ /* 0x0003e4000c101908 */
.L_x_4218:
[----:B------:R-:W-:Y:S05]  /*4d230*/  BSYNC B0 ;  /* 0x0000000000007941 */ /* 0x000fea0003800000 */
.L_x_4217:
[----:B------:R-:W5:Y:S01]  /*4d240*/  ATOM.E.ADD.F32.FTZ.RN.STRONG.GPU P0, RZ, [R36.64+0x5800], R26 ;  /* 0x0058001a24ff798a */ /* 0x000f62000810e7c8 */
[----:B------:R-:W-:Y:S01]  /*4d250*/  BSSY B0, `(.L_x_4221) ;  /* 0x000000f000007945 */ /* 0x000fe20003800000 */
[----:B-----5:R-:W-:Y:S05]  /*4d260*/  @P0 BRA `(.L_x_4222) ;  /* 0x000000d000000947 */ /* 0x020fea0003800000 */
[----:B------:R-:W5:Y:S02]  /*4d270*/  QSPC.E.S P0, RZ, [R36+0x5800] ;  /* 0x0058000024ff73aa */ /* 0x000f640000000500 */
[----:B-----5:R-:W-:Y:S05]  /*4d280*/  @!P0 BRA `(.L_x_4223) ;  /* 0x0000008000008947 */ /* 0x020fea0003800000 */
[----:B------:R-:W-:-:S04]  /*4d290*/  IADD3 R0, R36, 0x5800, RZ ;  /* 0x0000580024007810 */ /* 0x000fc80007ffe0ff */
[----:B------:R-:W-:-:S05]  /*4d2a0*/  LOP3.LUT R0, R0, 0xffffff, RZ, 0xc0, !PT ;  /* 0x00ffffff00007812 */ /* 0x000fca00078ec0ff */
.L_x_4224:
[----:B------:R-:W5:Y:S02]  /*4d2b0*/  LDS R2, [R0] ;  /* 0x0000000000027984 */ /* 0x000f640000000800 */
[----:B-1---5:R-:W-:-:S06]  /*4d2c0*/  FADD R3, R26, R2 ;  /* 0x000000021a037221 */ /* 0x022fcc0000000000 */
[----:B------:R-:W1:Y:S02]  /*4d2d0*/  ATOMS.CAST.SPIN R3, [R0], R2, R3 ;  /* 0x000000020003738d */ /* 0x000e640001800003 */
[----:B-1----:R-:W-:-:S13]  /*4d2e0*/  ISETP.EQ.U32.AND P0, PT, R3, 0x1, PT ;  /* 0x000000010300780c */ /* 0x002fda0003f02070 */
[----:B------:R-:W-:Y:S05]  /*4d2f0*/  @!P0 BRA `(.L_x_4224) ;  /* 0xffffffb000008947 */ /* 0x000fea000383ffff */
[----:B------:R-:W-:Y:S05]  /*4d300*/  BRA `(.L_x_4222) ;  /* 0x0000003000007947 */ /* 0x000fea0003800000 */
.L_x_4223:
[----:B-1----:R-:W5:Y:S02]  /*4d310*/  LD.E R3, [R36.64+0x5800] ;  /* 0x0058000824037980 */ /* 0x002f64000c101900 */
[----:B-----5:R-:W-:-:S05]  /*4d320*/  FADD R3, R26, R3 ;  /* 0x000000031a037221 */ /* 0x020fca0000000000 */
[----:B------:R1:W-:Y:S02]  /*4d330*/  ST.E [R36.64+0x5800], R3 ;  /* 0x0058000324007985 */ /* 0x0003e4000c101908 */
.L_x_4222:
[----:B------:R-:W-:Y:S05]  /*4d340*/  BSYNC B0 ;  /* 0x0000000000007941 */ /* 0x000fea0003800000 */
.L_x_4221:
[----:B------:R-:W5:Y:S01]  /*4d350*/  ATOM.E.ADD.F32.FTZ.RN.STRONG.GPU P0, RZ, [R36.64+0x5c00], R27 ;  /* 0x005c001b24ff798a */ /* 0x000f62000810e7c8 */
[----:B------:R-:W-:Y:S01]  /*4d360*/  BSSY B0, `(.L_x_4225) ;  /* 0x000000f000007945 */ /* 0x000fe20003800000 */
[----:B-----5:R-:W-:Y:S05]  /*4d370*/  @P0 BRA `(.L_x_4226) ;  /* 0x000000d000000947 */ /* 0x020fea0003800000 */
[----:B------:R-:W5:Y:S02]  /*4d380*/  QSPC.E.S P0, RZ, [R36+0x5c00] ;  /* 0x005c000024ff73aa */ /* 0x000f640000000500 */
[----:B-----5:R-:W-:Y:S05]  /*4d390*/  @!P0 BRA `(.L_x_4227) ;  /* 0x0000008000008947 */ /* 0x020fea0003800000 */
[----:B------:R-:W-:-:S04]  /*4d3a0*/  IADD3 R0, R36, 0x5c00, RZ ;  /* 0x00005c0024007810 */ /* 0x000fc80007ffe0ff */
[----:B------:R-:W-:-:S05]  /*4d3b0*/  LOP3.LUT R0, R0, 0xffffff, RZ, 0xc0, !PT ;  /* 0x00ffffff00007812 */ /* 0x000fca00078ec0ff */
.L_x_4228:
[----:B------:R-:W5:Y:S02]  /*4d3c0*/  LDS R2, [R0] ;  /* 0x0000000000027984 */ /* 0x000f640000000800 */
[----:B-1---5:R-:W-:-:S06]  /*4d3d0*/  FADD R3, R27, R2 ;  /* 0x000000021b037221 */ /* 0x022fcc0000000000 */
[----:B------:R-:W1:Y:S02]  /*4d3e0*/  ATOMS.CAST.SPIN R3, [R0], R2, R3 ;  /* 0x000000020003738d */ /* 0x000e640001800003 */
[----:B-1----:R-:W-:-:S13]  /*4d3f0*/  ISETP.EQ.U32.AND P0, PT, R3, 0x1, PT ;  /* 0x000000010300780c */ /* 0x002fda0003f02070 */
[----:B------:R-:W-:Y:S05]  /*4d400*/  @!P0 BRA `(.L_x_4228) ;  /* 0xffffffb000008947 */ /* 0x000fea000383ffff */
[----:B------:R-:W-:Y:S05]  /*4d410*/  BRA `(.L_x_4226) ;  /* 0x0000003000007947 */ /* 0x000fea0003800000 */
.L_x_4227:
[----:B------:R-:W5:Y:S02]  /*4d420*/  LD.E R0, [R36.64+0x5c00] ;  /* 0x005c000824007980 */ /* 0x000f64000c101900 */
[----:B-----5:R-:W-:-:S05]  /*4d430*/  FADD R27, R27, R0 ;  /* 0x000000001b1b7221 */ /* 0x020fca0000000000 */
[----:B------:R1:W-:Y:S02]  /*4d440*/  ST.E [R36.64+0x5c00], R27 ;  /* 0x005c001b24007985 */ /* 0x0003e4000c101908 */
.L_x_4226:
[----:B------:R-:W-:Y:S05]  /*4d450*/  BSYNC B0 ;  /* 0x0000000000007941 */ /* 0x000fea0003800000 */
.L_x_4225:
[----:B------:R-:W5:Y:S01]  /*4d460*/  ATOM.E.ADD.F32.FTZ.RN.STRONG.GPU P0, RZ, [R36.64+0x6000], R32 ;  /* 0x0060002024ff798a */ /* 0x000f62000810e7c8 */
[----:B------:R-:W-:Y:S01]  /*4d470*/  BSSY B0, `(.L_x_4229) ;  /* 0x000000f000007945 */ /* 0x000fe20003800000 */
[----:B-----5:R-:W-:Y:S05]  /*4d480*/  @P0 BRA `(.L_x_4230) ;  /* 0x000000d000000947 */ /* 0x020fea0003800000 */
[----:B------:R-:W5:Y:S02]  /*4d490*/  QSPC.E.S P0, RZ, [R36+0x6000] ;  /* 0x0060000024ff73aa */ /* 0x000f640000000500 */
[----:B-----5:R-:W-:Y:S05]  /*4d4a0*/  @!P0 BRA `(.L_x_4231) ;  /* 0x0000008000008947 */ /* 0x020fea0003800000 */
[----:B------:R-:W-:-:S04]  /*4d4b0*/  IADD3 R0, R36, 0x6000, RZ ;  /* 0x0000600024007810 */ /* 0x000fc80007ffe0ff */
[----:B------:R-:W-:-:S05]  /*4d4c0*/  LOP3.LUT R0, R0, 0xffffff, RZ, 0xc0, !PT ;  /* 0x00ffffff00007812 */ /* 0x000fca00078ec0ff */
.L_x_4232:
[----:B------:R-:W5:Y:S02]  /*4d4d0*/  LDS R2, [R0] ;  /* 0x0000000000027984 */ /* 0x000f640000000800 */
[----:B-1---5:R-:W-:-:S06]  /*4d4e0*/  FADD R3, R32, R2 ;  /* 0x0000000220037221 */ /* 0x022fcc0000000000 */
[----:B------:R-:W1:Y:S02]  /*4d4f0*/  ATOMS.CAST.SPIN R3, [R0], R2, R3 ;  /* 0x000000020003738d */ /* 0x000e640001800003 */
[----:B-1----:R-:W-:-:S13]  /*4d500*/  ISETP.EQ.U32.AND P0, PT, R3, 0x1, PT ;  /* 0x000000010300780c */ /* 0x002fda0003f02070 */
[----:B------:R-:W-:Y:S05]  /*4d510*/  @!P0 BRA `(.L_x_4232) ;  /* 0xffffffb000008947 */ /* 0x000fea000383ffff */
[----:B------:R-:W-:Y:S05]  /*4d520*/  BRA `(.L_x_4230) ;  /* 0x0000003000007947 */ /* 0x000fea0003800000 */
.L_x_4231:
[----:B-1----:R-:W5:Y:S02]  /*4d530*/  LD.E R3, [R36.64+0x6000] ;  /* 0x0060000824037980 */ /* 0x002f64000c101900 */
[----:B-----5:R-:W-:-:S05]  /*4d540*/  FADD R3, R32, R3 ;  /* 0x0000000320037221 */ /* 0x020fca0000000000 */
[----:B------:R1:W-:Y:S02]  /*4d550*/  ST.E [R36.64+0x6000], R3 ;  /* 0x0060000324007985 */ /* 0x0003e4000c101908 */
.L_x_4230:
[----:B------:R-:W-:Y:S05]  /*4d560*/  BSYNC B0 ;  /* 0x0000000000007941 */ /* 0x000fea0003800000 */
.L_x_4229:
[----:B------:R-:W5:Y:S01]  /*4d570*/  ATOM.E.ADD.F32.FTZ.RN.STRONG.GPU P0, RZ, [R36.64+0x6400], R33 ;  /* 0x0064002124ff798a */ /* 0x000f62000810e7c8 */
[----:B------:R-:W-:Y:S01]  /*4d580*/  BSSY B0, `(.L_x_4233) ;  /* 0x000000f000007945 */ /* 0x000fe20003800000 */
[----:B-----5:R-:W-:Y:S05]  /*4d590*/  @P0 BRA `(.L_x_4234) ;  /* 0x000000d000000947 */ /* 0x020fea0003800000 */
[----:B------:R-:W5:Y:S02]  /*4d5a0*/  QSPC.E.S P0, RZ, [R36+0x6400] ;  /* 0x0064000024ff73aa */ /* 0x000f640000000500 */
[----:B-----5:R-:W-:Y:S05]  /*4d5b0*/  @!P0 BRA `(.L_x_4235) ;  /* 0x0000008000008947 */ /* 0x020fea0003800000 */
[----:B------:R-:W-:-:S04]  /*4d5c0*/  IADD3 R0, R36, 0x6400, RZ ;  /* 0x0000640024007810 */ /* 0x000fc80007ffe0ff */
[----:B------:R-:W-:-:S05]  /*4d5d0*/  LOP3.LUT R0, R0, 0xffffff, RZ, 0xc0, !PT ;  /* 0x00ffffff00007812 */ /* 0x000fca00078ec0ff */
.L_x_4236:
[----:B------:R-:W5:Y:S02]  /*4d5e0*/  LDS R2, [R0] ;  /* 0x0000000000027984 */ /* 0x000f640000000800 */
[----:B-1---5:R-:W-:-:S06]  /*4d5f0*/  FADD R3, R33, R2 ;  /* 0x0000000221037221 */ /* 0x022fcc0000000000 */
[----:B------:R-:W1:Y:S02]  /*4d600*/  ATOMS.CAST.SPIN R3, [R0], R2, R3 ;  /* 0x000000020003738d */ /* 0x000e640001800003 */
[----:B-1----:R-:W-:-:S13]  /*4d610*/  ISETP.EQ.U32.AND P0, PT, R3, 0x1, PT ;  /* 0x000000010300780c */ /* 0x002fda0003f02070 */
[----:B------:R-:W-:Y:S05]  /*4d620*/  @!P0 BRA `(.L_x_4236) ;  /* 0xffffffb000008947 */ /* 0x000fea000383ffff */
[----:B------:R-:W-:Y:S05]  /*4d630*/  BRA `(.L_x_4234) ;  /* 0x0000003000007947 */ /* 0x000fea0003800000 */
.L_x_4235:
[----:B------:R-:W5:Y:S02]  /*4d640*/  LD.E R0, [R36.64+0x6400] ;  /* 0x0064000824007980 */ /* 0x000f64000c101900 */
[----:B-----5:R-:W-:-:S05]  /*4d650*/  FADD R33, R33, R0 ;  /* 0x0000000021217221 */ /* 0x020fca0000000000 */
[----:B------:R1:W-:Y:S02]  /*4d660*/  ST.E [R36.64+0x6400], R33 ;  /* 0x0064002124007985 */ /* 0x0003e4000c101908 */
.L_x_4234:
[----:B------:R-:W-:Y:S05]  /*4d670*/  BSYNC B0 ;  /* 0x0000000000007941 */ /* 0x000fea0003800000 */
.L_x_4233:
[----:B------:R-:W5:Y:S01]  /*4d680*/  ATOM.E.ADD.F32.FTZ.RN.STRONG.GPU P0, RZ, [R36.64+0x6800], R34 ;  /* 0x0068002224ff798a */ /* 0x000f62000810e7c8 */
[----:B------:R-:W-:Y:S01]  /*4d690*/  BSSY B0, `(.L_x_4237) ;  /* 0x000000f000007945 */ /* 0x000fe20003800000 */
[----:B-----5:R-:W-:Y:S05]  /*4d6a0*/  @P0 BRA `(.L_x_4238) ;  /* 0x000000d000000947 */ /* 0x020fea0003800000 */
[----:B------:R-:W5:Y:S02]  /*4d6b0*/  QSPC.E.S P0, RZ, [R36+0x6800] ;  /* 0x0068000024ff73aa */ /* 0x000f640000000500 */
[----:B-----5:R-:W-:Y:S05]  /*4d6c0*/  @!P0 BRA `(.L_x_4239) ;  /* 0x0000008000008947 */ /* 0x020fea0003800000 */
[----:B------:R-:W-:-:S04]  /*4d6d0*/  IADD3 R0, R36, 0x6800, RZ ;  /* 0x0000680024007810 */ /* 0x000fc80007ffe0ff */
[----:B------:R-:W-:-:S05]  /*4d6e0*/  LOP3.LUT R0, R0, 0xffffff, RZ, 0xc0, !PT ;  /* 0x00ffffff00007812 */ /* 0x000fca00078ec0ff */
.L_x_4240:
[----:B------:R-:W5:Y:S02]  /*4d6f0*/  LDS R2, [R0] ;  /* 0x0000000000027984 */ /* 0x000f640000000800 */
[----:B-1---5:R-:W-:-:S06]  /*4d700*/  FADD R3, R34, R2 ;  /* 0x0000000222037221 */ /* 0x022fcc0000000000 */
[----:B------:R-:W1:Y:S02]  /*4d710*/  ATOMS.CAST.SPIN R3, [R0], R2, R3 ;  /* 0x000000020003738d */ /* 0x000e640001800003 */
[----:B-1----:R-:W-:-:S13]  /*4d720*/  ISETP.EQ.U32.AND P0, PT, R3, 0x1, PT ;  /* 0x000000010300780c */ /* 0x002fda0003f02070 */
[----:B------:R-:W-:Y:S05]  /*4d730*/  @!P0 BRA `(.L_x_4240) ;  /* 0xffffffb000008947 */ /* 0x000fea000383ffff */
[----:B------:R-:W-:Y:S05]  /*4d740*/  BRA `(.L_x_4238) ;  /* 0x0000003000007947 */ /* 0x000fea0003800000 */
.L_x_4239:
[----:B-1----:R-:W5:Y:S02]  /*4d750*/  LD.E R3, [R36.64+0x6800] ;  /* 0x0068000824037980 */ /* 0x002f64000c101900 */
[----:B-----5:R-:W-:-:S05]  /*4d760*/  FADD R3, R34, R3 ;  /* 0x0000000322037221 */ /* 0x020fca0000000000 */
[----:B------:R1:W-:Y:S02]  /*4d770*/  ST.E [R36.64+0x6800], R3 ;  /* 0x0068000324007985 */ /* 0x0003e4000c101908 */
.L_x_4238:
[----:B------:R-:W-:Y:S05]  /*4d780*/  BSYNC B0 ;  /* 0x0000000000007941 */ /* 0x000fea0003800000 */
.L_x_4237:
[----:B------:R-:W5:Y:S01]  /*4d790*/  ATOM.E.ADD.F32.FTZ.RN.STRONG.GPU P0, RZ, [R36.64+0x6c00], R35 ;  /* 0x006c002324ff798a */ /* 0x000f62000810e7c8 */
[----:B------:R-:W-:Y:S01]  /*4d7a0*/  BSSY B0, `(.L_x_4241) ;  /* 0x000000f000007945 */ /* 0x000fe20003800000 */
[----:B-----5:R-:W-:Y:S05]  /*4d7b0*/  @P0 BRA `(.L_x_4242) ;  /* 0x000000d000000947 */ /* 0x020fea0003800000 */
[----:B------:R-:W5:Y:S02]  /*4d7c0*/  QSPC.E.S P0, RZ, [R36+0x6c00] ;  /* 0x006c000024ff73aa */ /* 0x000f640000000500 */
[----:B-----5:R-:W-:Y:S05]  /*4d7d0*/  @!P0 BRA `(.L_x_4243) ;  /* 0x0000008000008947 */ /* 0x020fea0003800000 */
[----:B------:R-:W-:-:S04]  /*4d7e0*/  IADD3 R0, R36, 0x6c00, RZ ;  /* 0x00006c0024007810 */ /* 0x000fc80007ffe0ff */
[----:B------:R-:W-:-:S05]  /*4d7f0*/  LOP3.LUT R0, R0, 0xffffff, RZ, 0xc0, !PT ;  /* 0x00ffffff00007812 */ /* 0x000fca00078ec0ff */
.L_x_4244:
[----:B------:R-:W5:Y:S02]  /*4d800*/  LDS R2, [R0] ;  /* 0x0000000000027984 */ /* 0x000f640000000800 */
[----:B-1---5:R-:W-:-:S06]  /*4d810*/  FADD R3, R35, R2 ;  /* 0x0000000223037221 */ /* 0x022fcc0000000000 */
[----:B------:R-:W1:Y:S02]  /*4d820*/  ATOMS.CAST.SPIN R3, [R0], R2, R3 ;  /* 0x000000020003738d */ /* 0x000e640001800003 */
[----:B-1----:R-:W-:-:S13]  /*4d830*/  ISETP.EQ.U32.AND P0, PT, R3, 0x1, PT ;  /* 0x000000010300780c */ /* 0x002fda0003f02070 */
[----:B------:R-:W-:Y:S05]  /*4d840*/  @!P0 BRA `(.L_x_4244) ;  /* 0xffffffb000008947 */ /* 0x000fea000383ffff */
[----:B------:R-:W-:Y:S05]  /*4d850*/  BRA `(.L_x_4242) ;  /* 0x0000003000007947 */ /* 0x000fea0003800000 */
.L_x_4243:
[----:B------:R-:W5:Y:S02]  /*4d860*/  LD.E R0, [R36.64+0x6c00] ;  /* 0x006c000824007980 */ /* 0x000f64000c101900 */
[----:B-----5:R-:W-:-:S05]  /*4d870*/  FADD R35, R35, R0 ;  /* 0x0000000023237221 */ /* 0x020fca0000000000 */
[----:B------:R1:W-:Y:S02]  /*4d880*/  ST.E [R36.64+0x6c00], R35 ;  /* 0x006c002324007985 */ /* 0x0003e4000c101908 */
.L_x_4242:
[----:B------:R-:W-:Y:S05]  /*4d890*/  BSYNC B0 ;  /* 0x0000000000007941 */ /* 0x000fea0003800000 */
.L_x_4241:
[----:B------:R-:W5:Y:S01]  /*4d8a0*/  ATOM.E.ADD.F32.FTZ.RN.STRONG.GPU P0, RZ, [R36.64+0x7000], R28 ;  /* 0x0070001c24ff798a */ /* 0x000f62000810e7c8 */
[----:B------:R-:W-:Y:S01]  /*4d8b0*/  BSSY B0, `(.L_x_4245) ;  /* 0x000000f000007945 */ /* 0x000fe20003800000 */
[----:B-----5:R-:W-:Y:S05]  /*4d8c0*/  @P0 BRA `(.L_x_4246) ;  /* 0x000000d000000947 */ /* 0x020fea0003800000 */
[----:B------:R-:W5:Y:S02]  /*4d8d0*/  QSPC.E.S P0, RZ, [R36+0x7000] ;  /* 0x0070000024ff73aa */ /* 0x000f640000000500 */
[----:B-----5:R-:W-:Y:S05]  /*4d8e0*/  @!P0 BRA `(.L_x_4247) ;  /* 0x0000008000008947 */ /* 0x020fea0003800000 */
[----:B------:R-:W-:-:S04]  /*4d8f0*/  IADD3 R0, R36, 0x7000, RZ ;  /* 0x0000700024007810 */ /* 0x000fc80007ffe0ff */
[----:B------:R-:W-:-:S05]  /*4d900*/  LOP3.LUT R0, R0, 0xffffff, RZ, 0xc0, !PT ;  /* 0x00ffffff00007812 */ /* 0x000fca00078ec0ff */
.L_x_4248:
[----:B------:R-:W5:Y:S02]  /*4d910*/  LDS R2, [R0] ;  /* 0x0000000000027984 */ /* 0x000f640000000800 */
[----:B-1---5:R-:W-:-:S06]  /*4d920*/  FADD R3, R28, R2 ;  /* 0x000000021c037221 */ /* 0x022fcc0000000000 */
[----:B------:R-:W1:Y:S02]  /*4d930*/  ATOMS.CAST.SPIN R3, [R0], R2, R3 ;  /* 0x000000020003738d */ /* 0x000e640001800003 */
[----:B-1----:R-:W-:-:S13]  /*4d940*/  ISETP.EQ.U32.AND P0, PT, R3, 0x1, PT ;  /* 0x000000010300780c */ /* 0x002fda0003f02070 */
[----:B------:R-:W-:Y:S05]  /*4d950*/  @!P0 BRA `(.L_x_4248) ;  /* 0xffffffb000008947 */ /* 0x000fea000383ffff */
[----:B------:R-:W-:Y:S05]  /*4d960*/  BRA `(.L_x_4246) ;  /* 0x0000003000007947 */ /* 0x000fea0003800000 */
.L_x_4247:
[----:B-1----:R-:W5:Y:S02]  /*4d970*/  LD.E R3, [R36.64+0x7000] ;  /* 0x0070000824037980 */ /* 0x002f64000c101900 */
[----:B-----5:R-:W-:-:S05]  /*4d980*/  FADD R3, R28, R3 ;  /* 0x000000031c037221 */ /* 0x020fca0000000000 */
[----:B------:R1:W-:Y:S02]  /*4d990*/  ST.E [R36.64+0x7000], R3 ;  /* 0x0070000324007985 */ /* 0x0003e4000c101908 */
.L_x_4246:
[----:B------:R-:W-:Y:S05]  /*4d9a0*/  BSYNC B0 ;  /* 0x0000000000007941 */ /* 0x000fea0003800000 */
.L_x_4245:
[----:B------:R-:W5:Y:S01]  /*4d9b0*/  ATOM.E.ADD.F32.FTZ.RN.STRONG.GPU P0, RZ, [R36.64+0x7400], R29 ;  /* 0x0074001d24ff798a */ /* 0x000f62000810e7c8 */
[----:B------:R-:W-:Y:S01]  /*4d9c0*/  BSSY B0, `(.L_x_4249) ;  /* 0x000000f000007945 */ /* 0x000fe20003800000 */
[----:B-----5:R-:W-:Y:S05]  /*4d9d0*/  @P0 BRA `(.L_x_4250) ;  /* 0x000000d000000947 */ /* 0x020fea0003800000 */
[----:B------:R-:W5:Y:S02]  /*4d9e0*/  QSPC.E.S P0, RZ, [R36+0x7400] ;  /* 0x0074000024ff73aa */ /* 0x000f640000000500 */
[----:B-----5:R-:W-:Y:S05]  /*4d9f0*/  @!P0 BRA `(.L_x_4251) ;  /* 0x0000008000008947 */ /* 0x020fea0003800000 */
[----:B------:R-:W-:-:S04]  /*4da00*/  IADD3 R0, R36, 0x7400, RZ ;  /* 0x0000740024007810 */ /* 0x000fc80007ffe0ff */
[----:B------:R-:W-:-:S05]  /*4da10*/  LOP3.LUT R0, R0, 0xffffff, RZ, 0xc0, !PT ;  /* 0x00ffffff00007812 */ /* 0x000fca00078ec0ff */
.L_x_4252:
[----:B------:R-:W5:Y:S02]  /*4da20*/  LDS R2, [R0] ;  /* 0x0000000000027984 */ /* 0x000f640000000800 */
[----:B-1---5:R-:W-:-:S06]  /*4da30*/  FADD R3, R29, R2 ;  /* 0x000000021d037221 */ /* 0x022fcc0000000000 */
[----:B------:R-:W1:Y:S02]  /*4da40*/  ATOMS.CAST.SPIN R3, [R0], R2, R3 ;  /* 0x000000020003738d */ /* 0x000e640001800003 */
[----:B-1----:R-:W-:-:S13]  /*4da50*/  ISETP.EQ.U32.AND P0, PT, R3, 0x1, PT ;  /* 0x000000010300780c */ /* 0x002fda0003f02070 */
[----:B------:R-:W-:Y:S05]  /*4da60*/  @!P0 BRA `(.L_x_4252) ;  /* 0xffffffb000008947 */ /* 0x000fea000383ffff */
[----:B------:R-:W-:Y:S05]  /*4da70*/  BRA `(.L_x_4250) ;  /* 0x0000003000007947 */ /* 0x000fea0003800000 */
.L_x_4251:
[----:B------:R-:W5:Y:S02]  /*4da80*/  LD.E R0, [R36.64+0x7400] ;  /* 0x0074000824007980 */ /* 0x000f64000c101900 */
[----:B-----5:R-:W-:-:S05]  /*4da90*/  FADD R29, R29, R0 ;  /* 0x000000001d1d7221 */ /* 0x020fca0000000000 */
[----:B------:R1:W-:Y:S02]  /*4daa0*/  ST.E [R36.64+0x7400], R29 ;  /* 0x0074001d24007985 */ /* 0x0003e4000c101908 */
.L_x_4250:
[----:B------:R-:W-:Y:S05]  /*4dab0*/  BSYNC B0 ;  /* 0x0000000000007941 */ /* 0x000fea0003800000 */
.L_x_4249:
[----:B------:R-:W5:Y:S01]  /*4dac0*/  ATOM.E.ADD.F32.FTZ.RN.STRONG.GPU P0, RZ, [R36.64+0x7800], R30 ;  /* 0x0078001e24ff798a */ /* 0x000f62000810e7c8 */
[----:B------:R-:W-:Y:S01]  /*4dad0*/  BSSY B0, `(.L_x_4253) ;  /* 0x000000f000007945 */ /* 0x000fe20003800000 */
[----:B-----5:R-:W-:Y:S05]  /*4dae0*/  @P0 BRA `(.L_x_4254) ;  /* 0x000000d000000947 */ /* 0x020fea0003800000 */
[----:B------:R-:W5:Y:S02]  /*4daf0*/  QSPC.E.S P0, RZ, [R36+0x7800] ;  /* 0x0078000024ff73aa */ /* 0x000f640000000500 */
[----:B-----5:R-:W-:Y:S05]  /*4db00*/  @!P0 BRA `(.L_x_4255) ;  /* 0x0000008000008947 */ /* 0x020fea0003800000 */
[----:B------:R-:W-:-:S04]  /*4db10*/  IADD3 R0, R36, 0x7800, RZ ;  /* 0x0000780024007810 */ /* 0x000fc80007ffe0ff */
[----:B------:R-:W-:-:S05]  /*4db20*/  LOP3.LUT R0, R0, 0xffffff, RZ, 0xc0, !PT ;  /* 0x00ffffff00007812 */ /* 0x000fca00078ec0ff */
.L_x_4256:
[----:B------:R-:W5:Y:S02]  /*4db30*/  LDS R2, [R0] ;  /* 0x0000000000027984 */ /* 0x000f640000000800 */
[----:B-1---5:R-:W-:-:S06]  /*4db40*/  FADD R3, R30, R2 ;  /* 0x000000021e037221 */ /* 0x022fcc0000000000 */
[----:B------:R-:W1:Y:S02]  /*4db50*/  ATOMS.CAST.SPIN R3, [R0], R2, R3 ;  /* 0x000000020003738d */ /* 0x000e640001800003 */
[----:B-1----:R-:W-:-:S13]  /*4db60*/  ISETP.EQ.U32.AND P0, PT, R3, 0x1, PT ;  /* 0x000000010300780c */ /* 0x002fda0003f02070 */
[----:B------:R-:W-:Y:S05]  /*4db70*/  @!P0 BRA `(.L_x_4256) ;  /* 0xffffffb000008947 */ /* 0x000fea000383ffff */
[----:B------:R-:W-:Y:S05]  /*4db80*/  BRA `(.L_x_4254) ;  /* 0x0000003000007947 */ /* 0x000fea0003800000 */
.L_x_4255:
[----:B-1----:R-:W5:Y:S02]  /*4db90*/  LD.E R3, [R36.64+0x7800] ;  /* 0x0078000824037980 */ /* 0x002f64000c101900 */
[----:B-----5:R-:W-:-:S05]  /*4dba0*/  FADD R3, R30, R3 ;  /* 0x000000031e037221 */ /* 0x020fca0000000000 */
[----:B------:R1:W-:Y:S02]  /*4dbb0*/  ST.E [R36.64+0x7800], R3 ;  /* 0x0078000324007985 */ /* 0x0003e4000c101908 */
.L_x_4254:
[----:B------:R-:W-:Y:S05]  /*4dbc0*/  BSYNC B0 ;  /* 0x0000000000007941 */ /* 0x000fea0003800000 */
.L_x_4253:
[----:B------:R-:W5:Y:S01]  /*4dbd0*/  ATOM.E.ADD.F32.FTZ.RN.STRONG.GPU P0, RZ, [R36.64+0x7c00], R31 ;  /* 0x007c001f24ff798a */ /* 0x000f62000810e7c8 */
[----:B------:R-:W-:-:S04]  /*4dbe0*/  MOV R87, 0x0 ;  /* 0x0000000000577802 */ /* 0x000fc80000000f00 */
[----:B-----5:R-:W-:Y:S05]  /*4dbf0*/  @P0 RET.REL.NODEC R86 `(_ZN7cutlass13device_kernelIN5flash19enable_sm80_to_sm89INS1_16FlashAttnBwdSm80INS1_25CollectiveMainloopBwdSm80ILi2ELi2EN4cute5tupleIJNS5_1CILi128EEES8_NS7_ILi64EEEEEENS_6half_tEfNS_4arch4Sm80ELb1ELb0ELb1ELb0ELb0ELb0ELb0ELb0ELi2ELi4ELi4ELi4ELb0EEENS1_21CollectiveEpilogueBwdISA_SB_SD_Li256ELb0ELb0ELi2EEENS1_25SingleTileBwdLPTSchedulerILb0ELi128ELb0EEEEEEEEEvNT_6ParamsE) ;  /* 0xfffb240056000950 */ /* 0x020fea0003c3ffff */
[----:B------:R-:W5:Y:S02]  /*4dc00*/  QSPC.E.S P0, RZ, [R36+0x7c00] ;  /* 0x007c000024ff73aa */ /* 0x000f640000000500 */
[----:B-----5:R-:W-:Y:S05]  /*4dc10*/  @!P0 BRA `(.L_x_4257) ;  /* 0x0000009000008947 */ /* 0x020fea0003800000 */
[----:B------:R-:W-:-:S04]  /*4dc20*/  IADD3 R0, R36, 0x7c00, RZ ;  /* 0x00007c0024007810 */ /* 0x000fc80007ffe0ff */
[----:B------:R-:W-:-:S05]  /*4dc30*/  LOP3.LUT R0, R0, 0xffffff, RZ, 0xc0, !PT ;  /* 0x00ffffff00007812 */ /* 0x000fca00078ec0ff */
.L_x_4258:
[----:B------:R-:W5:Y:S02]  /*4dc40*/  LDS R2, [R0] ;  /* 0x0000000000027984 */ /* 0x000f640000000800 */
[----:B-1---5:R-:W-:-:S06]  /*4dc50*/  FADD R3, R31, R2 ;  /* 0x000000021f037221 */ /* 0x022fcc0000000000 */
[----:B------:R-:W1:Y:S02]  /*4dc60*/  ATOMS.CAST.SPIN R3, [R0], R2, R3 ;  /* 0x000000020003738d */ /* 0x000e640001800003 */
[----:B-1----:R-:W-:-:S13]  /*4dc70*/  ISETP.EQ.U32.AND P0, PT, R3, 0x1, PT ;  /* 0x000000010300780c */ /* 0x002fda0003f02070 */
[----:B------:R-:W-:Y:S05]  /*4dc80*/  @!P0 BRA `(.L_x_4258) ;  /* 0xffffffb000008947 */ /* 0x000fea000383ffff */
[----:B------:R-:W-:-:S04]  /*4dc90*/  MOV R87, 0x0 ;  /* 0x0000000000577802 */ /* 0x000fc80000000f00 */
[----:B------:R-:W-:Y:S05]  /*4dca0*/  RET.REL.NODEC R86 `(_ZN7cutlass13device_kernelIN5flash19enable_sm80_to_sm89INS1_16FlashAttnBwdSm80INS1_25CollectiveMainloopBwdSm80ILi2ELi2EN4cute5tupleIJNS5_1CILi128EEES8_NS7_ILi64EEEEEENS_6half_tEfNS_4arch4Sm80ELb1ELb0ELb1ELb0ELb0ELb0ELb0ELb0ELi2ELi4ELi4ELi4ELb0EEENS1_21CollectiveEpilogueBwdISA_SB_SD_Li256ELb0ELb0ELi2EEENS1_25SingleTileBwdLPTSchedulerILb0ELi128ELb0EEEEEEEEEvNT_6ParamsE) ;  /* 0xfffb235056007950 */ /* 0x000fea0003c3ffff */
.L_x_4257:
[----:B------:R-:W5:Y:S01]  /*4dcb0*/  LD.E R0, [R36.64+0x7c00] ;  /* 0x007c000824007980 */ /* 0x000f62000c101900 */
[----:B------:R-:W-:Y:S01]  /*4dcc0*/  MOV R87, 0x0 ;  /* 0x0000000000577802 */ /* 0x000fe20000000f00 */
[----:B-----5:R-:W-:-:S05]  /*4dcd0*/  FADD R31, R31, R0 ;  /* 0x000000001f1f7221 */ /* 0x020fca0000000000 */
[----:B------:R1:W-:Y:S01]  /*4dce0*/  ST.E [R36.64+0x7c00], R31 ;  /* 0x007c001f24007985 */ /* 0x0003e2000c101908 */
[----:B------:R-:W-:Y:S05]  /*4dcf0*/  RET.REL.NODEC R86 `(_ZN7cutlass13device_kernelIN5flash19enable_sm80_to_sm89INS1_16FlashAttnBwdSm80INS1_25CollectiveMainloopBwdSm80ILi2ELi2EN4cute5tupleIJNS5_1CILi128EEES8_NS7_ILi64EEEEEENS_6half_tEfNS_4arch4Sm80ELb1ELb0ELb1ELb0ELb0ELb0ELb0ELb0ELi2ELi4ELi4ELi4ELb0EEENS1_21CollectiveEpilogueBwdISA_SB_SD_Li256ELb0ELb0ELi2EEENS1_25SingleTileBwdLPTSchedulerILb0ELi128ELb0EEEEEEEEEvNT_6ParamsE) ;  /* 0xfffb230056007950 */ /* 0x000fea0003c3ffff */
        .type           $_ZN7cutlass13device_kernelIN5flash19enable_sm80_to_sm89INS1_16FlashAttnBwdSm80INS1_25CollectiveMainloopBwdSm80ILi2ELi2EN4cute5tupleIJNS5_1CILi128EEES8_NS7_ILi64EEEEEENS_6half_tEfNS_4arch4Sm80ELb1ELb0ELb1ELb0ELb0ELb0ELb0ELb0ELi2ELi4ELi4ELi4ELb0EEENS1_21CollectiveEpilogueBwdISA_SB_SD_Li256ELb0ELb0ELi2EEENS1_25SingleTileBwdLPTSchedulerILb0ELi128ELb0EEEEEEEEEvNT_6ParamsE$_ZZZN5flash25CollectiveMainloopBwdSm80ILi2ELi2EN4cute5tupleIJNS1_1CILi128EEES4_NS3_ILi64EEEEEEN7cutlass6half_tEfNS7_4arch4Sm80ELb1ELb0ELb1ELb0ELb0ELb0ELb0ELb0ELi2ELi4ELi4ELi4ELb0EE3mmaINS_16FlashAttnBwdSm80ISB_NS_21CollectiveEpilogueBwdIS6_S8_SA_Li256ELb0ELb0ELi2EEENS_25SingleTileBwdLPTSchedulerILb0ELi128ELb0EEEE13SharedStorageENS1_6TensorINS1_11ArrayEngineIfLm32EEENS1_6LayoutINS2_IJNS2_IJNS3_ILi2EEESO_EEESO_NS3_ILi4EEEEEENS2_IJNS2_IJNS3_ILi1EEESO_EEESQ_NS3_ILi8EEEEEEEEEEEEbRKNSB_6ParamsERT0_S12_iNS2_IJiiiEEERT_ENKUliT_E_clIZSC_ISJ_SX_EbS10_S12_S12_iS13_S15_EUlRS16_iE_EEDaiS16_ENKUlvE0_clEv,@function
        .size           $_ZN7cutlass13device_kernelIN5flash19enable_sm80_to_sm89INS1_16FlashAttnBwdSm80INS1_25CollectiveMainloopBwdSm80ILi2ELi2EN4cute5tupleIJNS5_1CILi128EEES8_NS7_ILi64EEEEEENS_6half_tEfNS_4arch4Sm80ELb1ELb0ELb1ELb0ELb0ELb0ELb0ELb0ELi2ELi4ELi4ELi4ELb0EEENS1_21CollectiveEpilogueBwdISA_SB_SD_Li256ELb0ELb0ELi2EEENS1_25SingleTileBwdLPTSchedulerILb0ELi128ELb0EEEEEEEEEvNT_6ParamsE$_ZZZN5flash25CollectiveMainloopBwdSm80ILi2ELi2EN4cute5tupleIJNS1_1CILi128EEES4_NS3_ILi64EEEEEEN7cutlass6half_tEfNS7_4arch4Sm80ELb1ELb0ELb1ELb0ELb0ELb0ELb0ELb0ELi2ELi4ELi4ELi4ELb0EE3mmaINS_16FlashAttnBwdSm80ISB_NS_21CollectiveEpilogueBwdIS6_S8_SA_Li256ELb0ELb0ELi2EEENS_25SingleTileBwdLPTSchedulerILb0ELi128ELb0EEEE13SharedStorageENS1_6TensorINS1_11ArrayEngineIfLm32EEENS1_6LayoutINS2_IJNS2_IJNS3_ILi2EEESO_EEESO_NS3_ILi4EEEEEENS2_IJNS2_IJNS3_ILi1EEESO_EEESQ_NS3_ILi8EEEEEEEEEEEEbRKNSB_6ParamsERT0_S12_iNS2_IJiiiEEERT_ENKUliT_E_clIZSC_ISJ_SX_EbS10_S12_S12_iS13_S15_EUlRS16_iE_EEDaiS16_ENKUlvE0_clEv,($_ZN7cutlass13device_kernelIN5flash19enable_sm80_to_sm89INS1_16FlashAttnBwdSm80INS1_25CollectiveMainloopBwdSm80ILi2ELi2EN4cute5tupleIJNS5_1CILi128EEES8_NS7_ILi64EEEEEENS_6half_tEfNS_4arch4Sm80ELb1ELb0ELb1ELb0ELb0ELb0ELb0ELb0ELi2ELi4ELi4ELi4ELb0EEENS1_21CollectiveEpilogueBwdISA_SB_SD_Li256ELb0ELb0ELi2EEENS1_25SingleTileBwdLPTSchedulerILb0ELi128ELb0EEEEEEEEEvNT_6ParamsE$_ZZZN5flash25CollectiveMainloopBwdSm80ILi2ELi2EN4cute5tupleIJNS1_1CILi128EEES4_NS3_ILi64EEEEEEN7cutlass6half_tEfNS7_4arch4Sm80ELb1ELb0ELb1ELb0ELb0ELb0ELb0ELb0ELi2ELi4ELi4ELi4ELb0EE3mmaINS_16FlashAttnBwdSm80ISB_NS_21CollectiveEpilogueBwdIS6_S8_SA_Li256ELb0ELb0ELi2EEENS_25SingleTileBwdLPTSchedulerILb0ELi128ELb0EEEE13SharedStorageENS1_6TensorINS1_11ArrayEngineIfLm32EEENS1_6LayoutINS2_IJNS2_IJNS3_ILi2EEESO_EEESO_NS3_ILi4EEEEEENS2_IJNS2_IJNS3_ILi1EEESO_EEESQ_NS3_ILi8EEEEEEEEEEEEbRKNSB_6ParamsERT0_S12_iNS2_IJiiiEEERT_ENKUliT_E_clIZSC_ISJ_SX_EbS10_S12_S12_iS13_S15_EUlRS16_iE_EEDaiS16_ENKUlvE1_clEv - $_ZN7cutlass13device_kernelIN5flash19enable_sm80_to_sm89INS1_16FlashAttnBwdSm80INS1_25CollectiveMainloopBwdSm80ILi2ELi2EN4cute5tupleIJNS5_1CILi128EEES8_NS7_ILi64EEEEEENS_6half_tEfNS_4arch4Sm80ELb1ELb0ELb1ELb0ELb0ELb0ELb0ELb0ELi2ELi4ELi4ELi4ELb0EEENS1_21CollectiveEpilogueBwdISA_SB_SD_Li256ELb0ELb0ELi2EEENS1_25SingleTileBwdLPTSchedulerILb0ELi128ELb0EEEEEEEEEvNT_6ParamsE$_ZZZN5flash25CollectiveMainloopBwdSm80ILi2ELi2EN4cute5tupleIJNS1_1CILi128EEES4_NS3_ILi64EEEEEEN7cutlass6half_tEfNS7_4arch4Sm80ELb1ELb0ELb1ELb0ELb0ELb0ELb0ELb0ELi2ELi4ELi4ELi4ELb0EE3mmaINS_16FlashAttnBwdSm80ISB_NS_21CollectiveEpilogueBwdIS6_S8_SA_Li256ELb0ELb0ELi2EEENS_25SingleTileBwdLPTSchedulerILb0ELi128ELb0EEEE13SharedStorageENS1_6TensorINS1_11ArrayEngineIfLm32EEENS1_6LayoutINS2_IJNS2_IJNS3_ILi2EEESO_EEESO_NS3_ILi4EEEEEENS2_IJNS2_IJNS3_ILi1EEESO_EEESQ_NS3_ILi8EEEEEEEEEEEEbRKNSB_6ParamsERT0_S12_iNS2_IJiiiEEERT_ENKUliT_E_clIZSC_ISJ_SX_EbS10_S12_S12_iS13_S15_EUlRS16_iE_EEDaiS16_ENKUlvE0_clEv)
$_ZN7cutlass13device_kernelIN5flash19enable_sm80_to_sm89INS1_16FlashAttnBwdSm80INS1_25CollectiveMainloopBwdSm80ILi2ELi2EN4cute5tupleIJNS5_1CILi128EEES8_NS7_ILi64EEEEEENS_6half_tEfNS_4arch4Sm80ELb1ELb0ELb1ELb0ELb0ELb0ELb0ELb0ELi2ELi4ELi4ELi4ELb0EEENS1_21CollectiveEpilogueBwdISA_SB_SD_Li256ELb0ELb0ELi2EEENS1_25SingleTileBwdLPTSchedulerILb0ELi128ELb0EEEEEEEEEvNT_6ParamsE$_ZZZN5flash25CollectiveMainloopBwdSm80ILi2ELi2EN4cute5tupleIJNS1_1CILi128EEES4_NS3_ILi64EEEEEEN7cutlass6half_tEfNS7_4arch4Sm80ELb1ELb0ELb1ELb0ELb0ELb0ELb0ELb0ELi2ELi4ELi4ELi4ELb0EE3mmaINS_16FlashAttnBwdSm80ISB_NS_21CollectiveEpilogueBwdIS6_S8_SA_Li256ELb0ELb0ELi2EEENS_25SingleTileBwdLPTSchedulerILb0ELi128ELb0EEEE13SharedStorageENS1_6TensorINS1_11ArrayEngineIfLm32EEENS1_6LayoutINS2_IJNS2_IJNS3_ILi2EEESO_EEESO_NS3_ILi4EEEEEENS2_IJNS2_IJNS3_ILi1EEESO_EEESQ_NS3_ILi8EEEEEEEEEEEEbRKNSB_6ParamsERT0_S12_iNS2_IJiiiEEERT_ENKUliT_E_clIZSC_ISJ_SX_EbS10_S12_S12_iS13_S15_EUlRS16_iE_EEDaiS16_ENKUlvE0_clEv:
[----:B------:R-:W-:-:S05]  /*4dd00*/  IADD3 R6, R2, -c[0x0][0x20], RZ ;  /* 0x8000080002067a10 */ /* 0x000fca0007ffe0ff */
[----:B------:R-:W-:-:S06]  /*4dd10*/  IMAD R6, R7, 0x4, R6 ;  /* 0x0000000407067824 */ /* 0x000fcc00078e0206 */
[----:B------:R-:W5:Y:S01]  /*4dd20*/  LDL R6, [R6] ;  /* 0x0000000006067983 */ /* 0x000f620000100800 */
[----:B------:R-:W-:-:S04]  /*4dd30*/  MOV R5, 0x0 ;  /* 0x0000000000057802 */ /* 0x000fc80000000f00 */
[----:B------:R-:W-:Y:S05]  /*4dd40*/  RET.REL.NODEC R4 `(_ZN7cutlass13device_kernelIN5flash19enable_sm80_to_sm89INS1_16FlashAttnBwdSm80INS1_25CollectiveMainloopBwdSm80ILi2ELi2EN4cute5tupleIJNS5_1CILi128EEES8_NS7_ILi64EEEEEENS_6half_tEfNS_4arch4Sm80ELb1ELb0ELb1ELb0ELb0ELb0ELb0ELb0ELi2ELi4ELi4ELi4ELb0EEENS1_21CollectiveEpilogueBwdISA_SB_SD_Li256ELb0ELb0ELi2EEENS1_25SingleTileBwdLPTSchedulerILb0ELi128ELb0EEEEEEEEEvNT_6ParamsE) ;  /* 0xfffb22b004007950 */ /* 0x000fea0003c3ffff */
        .type           $_ZN7cutlass13device_kernelIN5flash19enable_sm80_to_sm89INS1_16FlashAttnBwdSm80INS1_25CollectiveMainloopBwdSm80ILi2ELi2EN4cute5tupleIJNS5_1CILi128EEES8_NS7_ILi64EEEEEENS_6half_tEfNS_4arch4Sm80ELb1ELb0ELb1ELb0ELb0ELb0ELb0ELb0ELi2ELi4ELi4ELi4ELb0EEENS1_21CollectiveEpilogueBwdISA_SB_SD_Li256ELb0ELb0ELi2EEENS1_25SingleTileBwdLPTSchedulerILb0ELi128ELb0EEEEEEEEEvNT_6ParamsE$_ZZZN5flash25CollectiveMainloopBwdSm80ILi2ELi2EN4cute5tupleIJNS1_1CILi128EEES4_NS3_ILi64EEEEEEN7cutlass6half_tEfNS7_4arch4Sm80ELb1ELb0ELb1ELb0ELb0ELb0ELb0ELb0ELi2ELi4ELi4ELi4ELb0EE3mmaINS_16FlashAttnBwdSm80ISB_NS_21CollectiveEpilogueBwdIS6_S8_SA_Li256ELb0ELb0ELi2EEENS_25SingleTileBwdLPTSchedulerILb0ELi128ELb0EEEE13SharedStorageENS1_6TensorINS1_11ArrayEngineIfLm32EEENS1_6LayoutINS2_IJNS2_IJNS3_ILi2EEESO_EEESO_NS3_ILi4EEEEEENS2_IJNS2_IJNS3_ILi1EEESO_EEESQ_NS3_ILi8EEEEEEEEEEEEbRKNSB_6ParamsERT0_S12_iNS2_IJiiiEEERT_ENKUliT_E_clIZSC_ISJ_SX_EbS10_S12_S12_iS13_S15_EUlRS16_iE_EEDaiS16_ENKUlvE1_clEv,@function
        .size           $_ZN7cutlass13device_kernelIN5flash19enable_sm80_to_sm89INS1_16FlashAttnBwdSm80INS1_25CollectiveMainloopBwdSm80ILi2ELi2EN4cute5tupleIJNS5_1CILi128EEES8_NS7_ILi64EEEEEENS_6half_tEfNS_4arch4Sm80ELb1ELb0ELb1ELb0ELb0ELb0ELb0ELb0ELi2ELi4ELi4ELi4ELb0EEENS1_21CollectiveEpilogueBwdISA_SB_SD_Li256ELb0ELb0ELi2EEENS1_25SingleTileBwdLPTSchedulerILb0ELi128ELb0EEEEEEEEEvNT_6ParamsE$_ZZZN5flash25CollectiveMainloopBwdSm80ILi2ELi2EN4cute5tupleIJNS1_1CILi128EEES4_NS3_ILi64EEEEEEN7cutlass6half_tEfNS7_4arch4Sm80ELb1ELb0ELb1ELb0ELb0ELb0ELb0ELb0ELi2ELi4ELi4ELi4ELb0EE3mmaINS_16FlashAttnBwdSm80ISB_NS_21CollectiveEpilogueBwdIS6_S8_SA_Li256ELb0ELb0ELi2EEENS_25SingleTileBwdLPTSchedulerILb0ELi128ELb0EEEE13SharedStorageENS1_6TensorINS1_11ArrayEngineIfLm32EEENS1_6LayoutINS2_IJNS2_IJNS3_ILi2EEESO_EEESO_NS3_ILi4EEEEEENS2_IJNS2_IJNS3_ILi1EEESO_EEESQ_NS3_ILi8EEEEEEEEEEEEbRKNSB_6ParamsERT0_S12_iNS2_IJiiiEEERT_ENKUliT_E_clIZSC_ISJ_SX_EbS10_S12_S12_iS13_S15_EUlRS16_iE_EEDaiS16_ENKUlvE1_clEv,($_ZN7cutlass13device_kernelIN5flash19enable_sm80_to_sm89INS1_16FlashAttnBwdSm80INS1_25CollectiveMainloopBwdSm80ILi2ELi2EN4cute5tupleIJNS5_1CILi128EEES8_NS7_ILi64EEEEEENS_6half_tEfNS_4arch4Sm80ELb1ELb0ELb1ELb0ELb0ELb0ELb0ELb0ELi2ELi4ELi4ELi4ELb0EEENS1_21CollectiveEpilogueBwdISA_SB_SD_Li256ELb0ELb0ELi2EEENS1_25SingleTileBwdLPTSchedulerILb0ELi128ELb0EEEEEEEEEvNT_6ParamsE$exp2f - $_ZN7cutlass13device_kernelIN5flash19enable_sm80_to_sm89INS1_16FlashAttnBwdSm80INS1_25CollectiveMainloopBwdSm80ILi2ELi2EN4cute5tupleIJNS5_1CILi128EEES8_NS7_ILi64EEEEEENS_6half_tEfNS_4arch4Sm80ELb1ELb0ELb1ELb0ELb0ELb0ELb0ELb0ELi2ELi4ELi4ELi4ELb0EEENS1_21CollectiveEpilogueBwdISA_SB_SD_Li256ELb0ELb0ELi2EEENS1_25SingleTileBwdLPTSchedulerILb0ELi128ELb0EEEEEEEEEvNT_6ParamsE$_ZZZN5flash25CollectiveMainloopBwdSm80ILi2ELi2EN4cute5tupleIJNS1_1CILi128EEES4_NS3_ILi64EEEEEEN7cutlass6half_tEfNS7_4arch4Sm80ELb1ELb0ELb1ELb0ELb0ELb0ELb0ELb0ELi2ELi4ELi4ELi4ELb0EE3mmaINS_16FlashAttnBwdSm80ISB_NS_21CollectiveEpilogueBwdIS6_S8_SA_Li256ELb0ELb0ELi2EEENS_25SingleTileBwdLPTSchedulerILb0ELi128ELb0EEEE13SharedStorageENS1_6TensorINS1_11ArrayEngineIfLm32EEENS1_6LayoutINS2_IJNS2_IJNS3_ILi2EEESO_EEESO_NS3_ILi4EEEEEENS2_IJNS2_IJNS3_ILi1EEESO_EEESQ_NS3_ILi8EEEEEEEEEEEEbRKNSB_6ParamsERT0_S12_iNS2_IJiiiEEERT_ENKUliT_E_clIZSC_ISJ_SX_EbS10_S12_S12_iS13_S15_EUlRS16_iE_EEDaiS16_ENKUlvE1_clEv)
$_ZN7cutlass13device_kernelIN5flash19enable_sm80_to_sm89INS1_16FlashAttnBwdSm80INS1_25CollectiveMainloopBwdSm80ILi2ELi2EN4cute5tupleIJNS5_1CILi128EEES8_NS7_ILi64EEEEEENS_6half_tEfNS_4arch4Sm80ELb1ELb0ELb1ELb0ELb0ELb0ELb0ELb0ELi2ELi4ELi4ELi4ELb0EEENS1_21CollectiveEpilogueBwdISA_SB_SD_Li256ELb0ELb0ELi2EEENS1_25SingleTileBwdLPTSchedulerILb0ELi128ELb0EEEEEEEEEvNT_6ParamsE$_ZZZN5flash25CollectiveMainloopBwdSm80ILi2ELi2EN4cute5tupleIJNS1_1CILi128EEES4_NS3_ILi64EEEEEEN7cutlass6half_tEfNS7_4arch4Sm80ELb1ELb0ELb1ELb0ELb0ELb0ELb0ELb0ELi2ELi4ELi4ELi4ELb0EE3mmaINS_16FlashAttnBwdSm80ISB_NS_21CollectiveEpilogueBwdIS6_S8_SA_Li256ELb0ELb0ELi2EEENS_25SingleTileBwdLPTSchedulerILb0ELi128ELb0EEEE13SharedStorageENS1_6TensorINS1_11ArrayEngineIfLm32EEENS1_6LayoutINS2_IJNS2_IJNS3_ILi2EEESO_EEESO_NS3_ILi4EEEEEENS2_IJNS2_IJNS3_ILi1EEESO_EEESQ_NS3_ILi8EEEEEEEEEEEEbRKNSB_6ParamsERT0_S12_iNS2_IJiiiEEERT_ENKUliT_E_clIZSC_ISJ_SX_EbS10_S12_S12_iS13_S15_EUlRS16_iE_EEDaiS16_ENKUlvE1_clEv:
[----:B------:R-:W-:-:S05]  /*4dd50*/  IADD3 R4, R6, -c[0x0][0x20], RZ ;  /* 0x8000080006047a10 */ /* 0x000fca0007ffe0ff */
[----:B------:R-:W-:-:S06]  /*4dd60*/  IMAD R4, R7, 0x4, R4 ;  /* 0x0000000407047824 */ /* 0x000fcc00078e0204 */
[----:B------:R-:W5:Y:S01]  /*4dd70*/  LDL R4, [R4] ;  /* 0x0000000004047983 */ /* 0x000f620000100800 */
[----:B------:R-:W-:-:S04]  /*4dd80*/  MOV R3, 0x0 ;  /* 0x0000000000037802 */ /* 0x000fc80000000f00 */
[----:B------:R-:W-:Y:S05]  /*4dd90*/  RET.REL.NODEC R2 `(_ZN7cutlass13device_kernelIN5flash19enable_sm80_to_sm89INS1_16FlashAttnBwdSm80INS1_25CollectiveMainloopBwdSm80ILi2ELi2EN4cute5tupleIJNS5_1CILi128EEES8_NS7_ILi64EEEEEENS_6half_tEfNS_4arch4Sm80ELb1ELb0ELb1ELb0ELb0ELb0ELb0ELb0ELi2ELi4ELi4ELi4ELb0EEENS1_21CollectiveEpilogueBwdISA_SB_SD_Li256ELb0ELb0ELi2EEENS1_25SingleTileBwdLPTSchedulerILb0ELi128ELb0EEEEEEEEEvNT_6ParamsE) ;  /* 0xfffb226002007950 */ /* 0x000fea0003c3ffff */
        .type           $_ZN7cutlass13device_kernelIN5flash19enable_sm80_to_sm89INS1_16FlashAttnBwdSm80INS1_25CollectiveMainloopBwdSm80ILi2ELi2EN4cute5tupleIJNS5_1CILi128EEES8_NS7_ILi64EEEEEENS_6half_tEfNS_4arch4Sm80ELb1ELb0ELb1ELb0ELb0ELb0ELb0ELb0ELi2ELi4ELi4ELi4ELb0EEENS1_21CollectiveEpilogueBwdISA_SB_SD_Li256ELb0ELb0ELi2EEENS1_25SingleTileBwdLPTSchedulerILb0ELi128ELb0EEEEEEEEEvNT_6ParamsE$exp2f,@function
        .size           $_ZN7cutlass13device_kernelIN5flash19enable_sm80_to_sm89INS1_16FlashAttnBwdSm80INS1_25CollectiveMainloopBwdSm80ILi2ELi2EN4cute5tupleIJNS5_1CILi128EEES8_NS7_ILi64EEEEEENS_6half_tEfNS_4arch4Sm80ELb1ELb0ELb1ELb0ELb0ELb0ELb0ELb0ELi2ELi4ELi4ELi4ELb0EEENS1_21CollectiveEpilogueBwdISA_SB_SD_Li256ELb0ELb0ELi2EEENS1_25SingleTileBwdLPTSchedulerILb0ELi128ELb0EEEEEEEEEvNT_6ParamsE$exp2f,(.L_x_9203 - $_ZN7cutlass13device_kernelIN5flash19enable_sm80_to_sm89INS1_16FlashAttnBwdSm80INS1_25CollectiveMainloopBwdSm80ILi2ELi2EN4cute5tupleIJNS5_1CILi128EEES8_NS7_ILi64EEEEEENS_6half_tEfNS_4arch4Sm80ELb1ELb0ELb1ELb0ELb0ELb0ELb0ELb0ELi2ELi4ELi4ELi4ELb0EEENS1_21CollectiveEpilogueBwdISA_SB_SD_Li256ELb0ELb0ELi2EEENS1_25SingleTileBwdLPTSchedulerILb0ELi128ELb0EEEEEEEEEvNT_6ParamsE$exp2f)
$_ZN7cutlass13device_kernelIN5flash19enable_sm80_to_sm89INS1_16FlashAttnBwdSm80INS1_25CollectiveMainloopBwdSm80ILi2ELi2EN4cute5tupleIJNS5_1CILi128EEES8_NS7_ILi64EEEEEENS_6half_tEfNS_4arch4Sm80ELb1ELb0ELb1ELb0ELb0ELb0ELb0ELb0ELi2ELi4ELi4ELi4ELb0EEENS1_21CollectiveEpilogueBwdISA_SB_SD_Li256ELb0ELb0ELi2EEENS1_25SingleTileBwdLPTSchedulerILb0ELi128ELb0EEEEEEEEEvNT_6ParamsE$exp2f:
[----:B------:R-:W1:Y:S01]  /*4dda0*/  MUFU.EX2 R9, R9 ;  /* 0x0000000900097308 */ /* 0x000e620000000800 */
[----:B------:R-:W-:-:S04]  /*4ddb0*/  MOV R5, 0x0 ;  /* 0x0000000000057802 */ /* 0x000fc80000000f00 */
[----:B------:R-:W-:Y:S05]  /*4ddc0*/  RET.REL.NODEC R4 `(_ZN7cutlass13device_kernelIN5flash19enable_sm80_to_sm89INS1_16FlashAttnBwdSm80INS1_25CollectiveMainloopBwdSm80ILi2ELi2EN4cute5tupleIJNS5_1CILi128EEES8_NS7_ILi64EEEEEENS_6half_tEfNS_4arch4Sm80ELb1ELb0ELb1ELb0ELb0ELb0ELb0ELb0ELi2ELi4ELi4ELi4ELb0EEENS1_21CollectiveEpilogueBwdISA_SB_SD_Li256ELb0ELb0ELi2EEENS1_25SingleTileBwdLPTSchedulerILb0ELi128ELb0EEEEEEEEEvNT_6ParamsE) ;  /* 0xfffb223004007950 */ /* 0x000fea0003c3ffff */
.L_x_4259:
        /* <DEDUP_REMOVED lines=11> */
.L_x_9203:


//--------------------- .text._ZN7cutlass13device_kernelIN5flash19enable_sm80_to_sm89INS1_16FlashAttnBwdSm80INS1_25CollectiveMainloopBwdSm80ILi2ELi2EN4cute5tupleIJNS5_1CILi128EEES8_NS7_ILi64EEEEEENS_6half_tEfNS_4arch4Sm80ELb1ELb0ELb1ELb0ELb1ELb0ELb0ELb0ELi2ELi4ELi4ELi4ELb0EEENS1_21CollectiveEpilogueBwdISA_SB_SD_Li256ELb0ELb0ELi2EEENS1_25SingleTileBwdLPTSchedulerILb0ELi128ELb1EEEEEEEEEvNT_6ParamsE --------------------------
	.section	.text._ZN7cutlass13device_kernelIN5flash19enable_sm80_to_sm89INS1_16FlashAttnBwdSm80INS1_25CollectiveMainloopBwdSm80ILi2ELi2EN4cute5tupleIJNS5_1CILi128EEES8_NS7_ILi64EEEEEENS_6half_tEfNS_4arch4Sm80ELb1ELb0ELb1ELb0ELb1ELb0ELb0ELb0ELi2ELi4ELi4ELi4ELb0EEENS1_21CollectiveEpilogueBwdISA_SB_SD_Li256ELb0ELb0ELi2EEENS1_25SingleTileBwdLPTSchedulerILb0ELi128ELb1EEEEEEEEEvNT_6ParamsE,"ax",@progbits
	.sectioninfo	@"SHI_REGISTERS=127"
	.align	128
.text._ZN7cutlass13device_kernelIN5flash19enable_sm80_to_sm89INS1_16FlashAttnBwdSm80INS1_25CollectiveMainloopBwdSm80ILi2ELi2EN4cute5tupleIJNS5_1CILi128EEES8_NS7_ILi64EEEEEENS_6half_tEfNS_4arch4Sm80ELb1ELb0ELb1ELb0ELb1ELb0ELb0ELb0ELi2ELi4ELi4ELi4ELb0EEENS1_21CollectiveEpilogueBwdISA_SB_SD_Li256ELb0ELb0ELi2EEENS1_25SingleTileBwdLPTSchedulerILb0ELi128ELb1EEEEEEEEEvNT_6ParamsE:
        .type           _ZN7cutlass13device_kernelIN5flash19enable_sm80_to_sm89INS1_16FlashAttnBwdSm80INS1_25CollectiveMainloopBwdSm80ILi2ELi2EN4cute5tupleIJNS5_1CILi128EEES8_NS7_ILi64EEEEEENS_6half_tEfNS_4arch4Sm80ELb1ELb0ELb1ELb0ELb1ELb0ELb0ELb0ELi2ELi4ELi4ELi4ELb0EEENS1_21CollectiveEpilogueBwdISA_SB_SD_Li256ELb0ELb0ELi2EEENS1_25SingleTileBwdLPTSchedulerILb0ELi128ELb1EEEEEEEEEvNT_6ParamsE,@function
        .size           _ZN7cutlass13device_kernelIN5flash19enable_sm80_to_sm89INS1_16FlashAttnBwdSm80INS1_25CollectiveMainloopBwdSm80ILi2ELi2EN4cute5tupleIJNS5_1CILi128EEES8_NS7_ILi64EEEEEENS_6half_tEfNS_4arch4Sm80ELb1ELb0ELb1ELb0ELb1ELb0ELb0ELb0ELi2ELi4ELi4ELi4ELb0EEENS1_21CollectiveEpilogueBwdISA_SB_SD_Li256ELb0ELb0ELi2EEENS1_25SingleTileBwdLPTSchedulerILb0ELi128ELb1EEEEEEEEEvNT_6ParamsE,(.L_x_9428 - _ZN7cutlass13device_kernelIN5flash19enable_sm80_to_sm89INS1_16FlashAttnBwdSm80INS1_25CollectiveMainloopBwdSm80ILi2ELi2EN4cute5tupleIJNS5_1CILi128EEES8_NS7_ILi64EEEEEENS_6half_tEfNS_4arch4Sm80ELb1ELb0ELb1ELb0ELb1ELb0ELb0ELb0ELi2ELi4ELi4ELi4ELb0EEENS1_21CollectiveEpilogueBwdISA_SB_SD_Li256ELb0ELb0ELi2EEENS1_25SingleTileBwdLPTSchedulerILb0ELi128ELb1EEEEEEEEEvNT_6ParamsE)
        .other          _ZN7cutlass13device_kernelIN5flash19enable_sm80_to_sm89INS1_16FlashAttnBwdSm80INS1_25CollectiveMainloopBwdSm80ILi2ELi2EN4cute5tupleIJNS5_1CILi128EEES8_NS7_ILi64EEEEEENS_6half_tEfNS_4arch4Sm80ELb1ELb0ELb1ELb0ELb1ELb0ELb0ELb0ELi2ELi4ELi4ELi4ELb0EEENS1_21CollectiveEpilogueBwdISA_SB_SD_Li256ELb0ELb0ELi2EEENS1_25SingleTileBwdLPTSchedulerILb0ELi128ELb1EEEEEEEEEvNT_6ParamsE,@"STO_CUDA_ENTRY STV_DEFAULT"
_ZN7cutlass13device_kernelIN5flash19enable_sm80_to_sm89INS1_16FlashAttnBwdSm80INS1_25CollectiveMainloopBwdSm80ILi2ELi2EN4cute5tupleIJNS5_1CILi128EEES8_NS7_ILi64EEEEEENS_6half_tEfNS_4arch4Sm80ELb1ELb0ELb1ELb0ELb1ELb0ELb0ELb0ELi2ELi4ELi4ELi4ELb0EEENS1_21CollectiveEpilogueBwdISA_SB_SD_Li256ELb0ELb0ELi2EEENS1_25SingleTileBwdLPTSchedulerILb0ELi128ELb1EEEEEEEEEvNT_6ParamsE:
        /* <DEDUP_REMOVED lines=26> */
.L_x_4261:
[----:B------:R-:W-:-:S04]  /*01a0*/  MOV R0, c[0x0][0x3ac] ;  /* 0x0000eb0000007a02 */ /* 0x000fc80000000f00 */
[----:B------:R-:W-:Y:S02]  /*01b0*/  ISETP.NE.AND P0, PT, R0, 0x1, PT ;  /* 0x000000010000780c */ /* 0x000fe40003f05270 */
[----:B------:R-:W-:-:S11]  /*01c0*/  MOV R0, R2 ;  /* 0x0000000200007202 */ /* 0x000fd60000000f00 */
[----:B------:R-:W-:-:S05]  /*01d0*/  @P0 IMAD.HI.U32 R3, R2, c[0x0][0x3b0], RZ ;  /* 0x0000ec0002030a27 */ /* 0x000fca00078e00ff */
[----:B------:R-:W-:-:S05]  /*01e0*/  @P0 SHF.R.U32.HI R0, RZ, c[0x0][0x3b4], R3 ;  /* 0x0000ed00ff000a19 */ /* 0x000fca0000011603 */
[----:B------:R-:W-:Y:S02]  /*01f0*/  IMAD R5, R0, c[0x0][0x3ac], RZ ;  /* 0x0000eb0000057a24 */ /* 0x000fe400078e02ff */
.L_x_4262:
        /* <DEDUP_REMOVED lines=12> */
.L_x_4260:
        /* <DEDUP_REMOVED lines=16> */
.L_x_4264:
[----:B------:R-:W-:-:S04]  /*03c0*/  MOV R0, c[0x0][0x3ac] ;  /* 0x0000eb0000007a02 */ /* 0x000fc80000000f00 */
[----:B------:R-:W-:Y:S02]  /*03d0*/  ISETP.NE.AND P0, PT, R0, 0x1, PT ;  /* 0x000000010000780c */ /* 0x000fe40003f05270 */
[----:B------:R-:W-:-:S11]  /*03e0*/  MOV R0, R3 ;  /* 0x0000000300007202 */ /* 0x000fd60000000f00 */
[----:B------:R-:W-:-:S05]  /*03f0*/  @P0 IMAD.HI.U32 R2, R3, c[0x0][0x3b0], RZ ;  /* 0x0000ec0003020a27 */ /* 0x000fca00078e00ff */
[----:B------:R-:W-:-:S05]  /*0400*/  @P0 SHF.R.U32.HI R0, RZ, c[0x0][0x3b4], R2 ;  /* 0x0000ed00ff000a19 */ /* 0x000fca0000011602 */
[----:B------:R-:W-:Y:S02]  /*0410*/  IMAD R4, R0, c[0x0][0x3ac], RZ ;  /* 0x0000eb0000047a24 */ /* 0x000fe400078e02ff */
.L_x_4265:
        /* <DEDUP_REMOVED lines=11> */
.L_x_4263:
        /* <DEDUP_REMOVED lines=819> */
.L_x_4268:
[----:B-1----:R-:W-:Y:S05]  /*3800*/  BSYNC B0 ;  /* 0x0000000000007941 */ /* 0x002fea0003800000 */
.L_x_4267:
        /* <DEDUP_REMOVED lines=311> */
.L_x_4272:
[----:B-12---:R-:W-:Y:S02]  /*4b80*/  MOV R68, 0x4ba0 ;  /* 0x00004ba000447802 */ /* 0x006fe40000000f00 */
[----:B------:R-:W-:Y:S05]  /*4b90*/  CALL.REL.NOINC `($_ZN7cutlass13device_kernelIN5flash19enable_sm80_to_sm89INS1_16FlashAttnBwdSm80INS1_25CollectiveMainloopBwdSm80ILi2ELi2EN4cute5tupleIJNS5_1CILi128EEES8_NS7_ILi64EEEEEENS_6half_tEfNS_4arch4Sm80ELb1ELb0ELb1ELb0ELb1ELb0ELb0ELb0ELi2ELi4ELi4ELi4ELb0EEENS1_21CollectiveEpilogueBwdISA_SB_SD_Li256ELb0ELb0ELi2EEENS1_25SingleTileBwdLPTSchedulerILb0ELi128ELb1EEEEEEEEEvNT_6ParamsE$_ZZN5flash25CollectiveMainloopBwdSm80ILi2ELi2EN4cute5tupleIJNS1_1CILi128EEES4_NS3_ILi64EEEEEEN7cutlass6half_tEfNS7_4arch4Sm80ELb1ELb0ELb1ELb0ELb1ELb0ELb0ELb0ELi2ELi4ELi4ELi4ELb0EE3mmaINS_16FlashAttnBwdSm80ISB_NS_21CollectiveEpilogueBwdIS6_S8_SA_Li256ELb0ELb0ELi2EEENS_25SingleTileBwdLPTSchedulerILb0ELi128ELb1EEEE13SharedStorageENS1_6TensorINS1_11ArrayEngineIfLm32EEENS1_6LayoutINS2_IJNS2_IJNS3_ILi2EEESO_EEESO_NS3_ILi4EEEEEENS2_IJNS2_IJNS3_ILi1EEESO_EEESQ_NS3_ILi8EEEEEEEEEEEEbRKNSB_6ParamsERT0_S12_iNS2_IJiiiEEERT_ENKUliT_E_clIZSC_ISJ_SX_EbS10_S12_S12_iS13_S15_EUlRS16_iE_EEDaiS16_) ;  /* 0x0000741000007944 */ /* 0x000fea0003c00000 */
[----:B---3--:R-:W2:Y:S02]  /*4ba0*/  LDL R0, [R1+0x430] ;  /* 0x0004300001007983 */ /* 0x008ea40000100800 */
[----:B--2---:R-:W-:-:S04]  /*4bb0*/  IADD3 R0, R0, 0x1, RZ ;  /* 0x0000000100007810 */ /* 0x004fc80007ffe0ff */
[----:B------:R-:W-:Y:S01]  /*4bc0*/  ISETP.GE.AND P0, PT, R0, R69, PT ;  /* 0x000000450000720c */ /* 0x000fe20003f06270 */
[----:B------:R2:W-:-:S12]  /*4bd0*/  STL [R1+0x430], R0 ;  /* 0x0004300001007387 */ /* 0x0005d80000100800 */
[----:B------:R-:W-:Y:S05]  /*4be0*/  @!P0 BRA `(.L_x_4272) ;  /* 0xffffff9000008947 */ /* 0x000fea000383ffff */
[----:B------:R-:W-:Y:S05]  /*4bf0*/  BSYNC B2 ;  /* 0x0000000000027941 */ /* 0x000fea0003800000 */
.L_x_4271:
        /* <DEDUP_REMOVED lines=8> */
.L_x_4270:
[----:B------:R-:W-:Y:S05]  /*4c80*/  BSYNC B3 ;  /* 0x0000000000037941 */ /* 0x000fea0003800000 */
.L_x_4269:
        /* <DEDUP_REMOVED lines=41> */
.L_x_4266:
        /* <DEDUP_REMOVED lines=157> */
.L_x_4275:
[----:B------:R-:W-:Y:S05]  /*58f0*/  BSYNC B0 ;  /* 0x0000000000007941 */ /* 0x000fea0003800000 */
.L_x_4274:
        /* <DEDUP_REMOVED lines=16> */
.L_x_4277:
[----:B------:R-:W-:Y:S05]  /*5a00*/  BSYNC B0 ;  /* 0x0000000000007941 */ /* 0x000fea0003800000 */
.L_x_4276:
        /* <DEDUP_REMOVED lines=16> */
.L_x_4279:
[----:B------:R-:W-:Y:S05]  /*5b10*/  BSYNC B0 ;  /* 0x0000000000007941 */ /* 0x000fea0003800000 */
.L_x_4278:
        /* <DEDUP_REMOVED lines=16> */
.L_x_4281:
[----:B------:R-:W-:Y:S05]  /*5c20*/  BSYNC B0 ;  /* 0x0000000000007941 */ /* 0x000fea0003800000 */
.L_x_4280:
        /* <DEDUP_REMOVED lines=19> */
.L_x_4283:
[----:B------:R-:W-:Y:S05]  /*5d60*/  BSYNC B0 ;  /* 0x0000000000007941 */ /* 0x000fea0003800000 */
.L_x_4282:
        /* <DEDUP_REMOVED lines=14> */
.L_x_4285:
[----:B------:R-:W-:Y:S05]  /*5e50*/  BSYNC B0 ;  /* 0x0000000000007941 */ /* 0x000fea0003800000 */
.L_x_4284:
        /* <DEDUP_REMOVED lines=14> */
.L_x_4287:
[----:B------:R-:W-:Y:S05]  /*5f40*/  BSYNC B0 ;  /* 0x0000000000007941 */ /* 0x000fea0003800000 */
.L_x_4286:
        /* <DEDUP_REMOVED lines=13> */
.L_x_4273:
        /* <DEDUP_REMOVED lines=33> */
.L_x_4289:
[----:B------:R-:W-:Y:S05]  /*6230*/  BSYNC B0 ;  /* 0x0000000000007941 */ /* 0x000fea0003800000 */
.L_x_4288:
        /* <DEDUP_REMOVED lines=16> */
.L_x_4291:
[----:B------:R-:W-:Y:S05]  /*6340*/  BSYNC B0 ;  /* 0x0000000000007941 */ /* 0x000fea0003800000 */
.L_x_4290:
        /* <DEDUP_REMOVED lines=16> */
.L_x_4293:
[----:B------:R-:W-:Y:S05]  /*6450*/  BSYNC B0 ;  /* 0x0000000000007941 */ /* 0x000fea0003800000 */
.L_x_4292:
        /* <DEDUP_REMOVED lines=16> */
.L_x_4295:
[----:B------:R-:W-:Y:S05]  /*6560*/  BSYNC B0 ;  /* 0x0000000000007941 */ /* 0x000fea0003800000 */
.L_x_4294:
        /* <DEDUP_REMOVED lines=20> */
.L_x_4297:
[----:B------:R-:W-:Y:S05]  /*66b0*/  BSYNC B0 ;  /* 0x0000000000007941 */ /* 0x000fea0003800000 */
.L_x_4296:
        /* <DEDUP_REMOVED lines=14> */
.L_x_4299:
[----:B------:R-:W-:Y:S05]  /*67a0*/  BSYNC B0 ;  /* 0x0000000000007941 */ /* 0x000fea0003800000 */
.L_x_4298:
        /* <DEDUP_REMOVED lines=14> */
.L_x_4301:
[----:B------:R-:W-:Y:S05]  /*6890*/  BSYNC B0 ;  /* 0x0000000000007941 */ /* 0x000fea0003800000 */
.L_x_4300:
        /* <DEDUP_REMOVED lines=14> */
        .type           $_ZN7cutlass13device_kernelIN5flash19enable_sm80_to_sm89INS1_16FlashAttnBwdSm80INS1_25CollectiveMainloopBwdSm80ILi2ELi2EN4cute5tupleIJNS5_1CILi128EEES8_NS7_ILi64EEEEEENS_6half_tEfNS_4arch4Sm80ELb1ELb0ELb1ELb0ELb1ELb0ELb0ELb0ELi2ELi4ELi4ELi4ELb0EEENS1_21CollectiveEpilogueBwdISA_SB_SD_Li256ELb0ELb0ELi2EEENS1_25SingleTileBwdLPTSchedulerILb0ELi128ELb1EEEEEEEEEvNT_6ParamsE$_ZN4cute3eso3ESOILb0ELb0EJNS_14ComposedLayoutINS_7SwizzleILi3ELi3ELi3EEENS_9MixedBitsILj0ELj432EEENS_6LayoutINS_5tupleIJNS8_IJNS_1CILi2EEESA_SA_EEESA_NS9_ILi8EEEEEENS8_IJNS8_IJNS9_ILi64EEESC_NS9_ILi512EEEEEENS9_ILi8192EEENS9_ILi1024EEEEEEEEEENS_10ViewEngineINS_8smem_ptrIPN7cutlass6half_tEEEEEEEC2ERKSL_RKSS_,@function
        .size           $_ZN7cutlass13device_kernelIN5flash19enable_sm80_to_sm89INS1_16FlashAttnBwdSm80INS1_25CollectiveMainloopBwdSm80ILi2ELi2EN4cute5tupleIJNS5_1CILi128EEES8_NS7_ILi64EEEEEENS_6half_tEfNS_4arch4Sm80ELb1ELb0ELb1ELb0ELb1ELb0ELb0ELb0ELi2ELi4ELi4ELi4ELb0EEENS1_21CollectiveEpilogueBwdISA_SB_SD_Li256ELb0ELb0ELi2EEENS1_25SingleTileBwdLPTSchedulerILb0ELi128ELb1EEEEEEEEEvNT_6ParamsE$_ZN4cute3eso3ESOILb0ELb0EJNS_14ComposedLayoutINS_7SwizzleILi3ELi3ELi3EEENS_9MixedBitsILj0ELj432EEENS_6LayoutINS_5tupleIJNS8_IJNS_1CILi2EEESA_SA_EEESA_NS9_ILi8EEEEEENS8_IJNS8_IJNS9_ILi64EEESC_NS9_ILi512EEEEEENS9_ILi8192EEENS9_ILi1024EEEEEEEEEENS_10ViewEngineINS_8smem_ptrIPN7cutlass6half_tEEEEEEEC2ERKSL_RKSS_,($_ZN7cutlass13device_kernelIN5flash19enable_sm80_to_sm89INS1_16FlashAttnBwdSm80INS1_25CollectiveMainloopBwdSm80ILi2ELi2EN4cute5tupleIJNS5_1CILi128EEES8_NS7_ILi64EEEEEENS_6half_tEfNS_4arch4Sm80ELb1ELb0ELb1ELb0ELb1ELb0ELb0ELb0ELi2ELi4ELi4ELi4ELb0EEENS1_21CollectiveEpilogueBwdISA_SB_SD_Li256ELb0ELb0ELi2EEENS1_25SingleTileBwdLPTSchedulerILb0ELi128ELb1EEEEEEEEEvNT_6ParamsE$_ZN4cute3eso3ESOILb0ELb0EJNS_14ComposedLayoutINS_7SwizzleILi3ELi3ELi3EEENS_9MixedBitsILj0ELj432EEENS_6LayoutINS_5tupleIJNS8_IJNS_1CILi2EEESA_SA_EEESA_NS9_ILi8EEEEEENS8_IJNS8_IJNS9_ILi64EEESC_NS9_ILi512EEEEEENS9_ILi8192EEENS9_ILi1024EEEEEEEEEEiEEC2ERKSL_RKi - $_ZN7cutlass13device_kernelIN5flash19enable_sm80_to_sm89INS1_16FlashAttnBwdSm80INS1_25CollectiveMainloopBwdSm80ILi2ELi2EN4cute5tupleIJNS5_1CILi128EEES8_NS7_ILi64EEEEEENS_6half_tEfNS_4arch4Sm80ELb1ELb0ELb1ELb0ELb1ELb0ELb0ELb0ELi2ELi4ELi4ELi4ELb0EEENS1_21CollectiveEpilogueBwdISA_SB_SD_Li256ELb0ELb0ELi2EEENS1_25SingleTileBwdLPTSchedulerILb0ELi128ELb1EEEEEEEEEvNT_6ParamsE$_ZN4cute3eso3ESOILb0ELb0EJNS_14ComposedLayoutINS_7SwizzleILi3ELi3ELi3EEENS_9MixedBitsILj0ELj432EEENS_6LayoutINS_5tupleIJNS8_IJNS_1CILi2EEESA_SA_EEESA_NS9_ILi8EEEEEENS8_IJNS8_IJNS9_ILi64EEESC_NS9_ILi512EEEEEENS9_ILi8192EEENS9_ILi1024EEEEEEEEEENS_10ViewEngineINS_8smem_ptrIPN7cutlass6half_tEEEEEEEC2ERKSL_RKSS_)
$_ZN7cutlass13device_kernelIN5flash19enable_sm80_to_sm89INS1_16FlashAttnBwdSm80INS1_25CollectiveMainloopBwdSm80ILi2ELi2EN4cute5tupleIJNS5_1CILi128EEES8_NS7_ILi64EEEEEENS_6half_tEfNS_4arch4Sm80ELb1ELb0ELb1ELb0ELb1ELb0ELb0ELb0ELi2ELi4ELi4ELi4ELb0EEENS1_21CollectiveEpilogueBwdISA_SB_SD_Li256ELb0ELb0ELi2EEENS1_25SingleTileBwdLPTSchedulerILb0ELi128ELb1EEEEEEEEEvNT_6ParamsE$_ZN4cute3eso3ESOILb0ELb0EJNS_14ComposedLayoutINS_7SwizzleILi3ELi3ELi3EEENS_9MixedBitsILj0ELj432EEENS_6LayoutINS_5tupleIJNS8_IJNS_1CILi2EEESA_SA_EEESA_NS9_ILi8EEEEEENS8_IJNS8_IJNS9_ILi64EEESC_NS9_ILi512EEEEEENS9_ILi8192EEENS9_ILi1024EEEEEEEEEENS_10ViewEngineINS_8smem_ptrIPN7cutlass6half_tEEEEEEEC2ERKSL_RKSS_:
[----:B------:R-:W-:Y:S02]  /*6980*/  IADD3 R3, R64, -c[0x0][0x20], RZ ;  /* 0x8000080040037a10 */ /* 0x000fe40007ffe0ff */
[----:B------:R-:W-:-:S03]  /*6990*/  IADD3 R2, R2, -c[0x0][0x20], RZ ;  /* 0x8000080002027a10 */ /* 0x000fc60007ffe0ff */
[----:B------:R1:W-:Y:S04]  /*69a0*/  STL [R3], R6 ;  /* 0x0000000603007387 */ /* 0x0003e80000100800 */
[----:B------:R-:W2:Y:S01]  /*69b0*/  LDL.64 R10, [R2] ;  /* 0x00000000020a7983 */ /* 0x000ea20000100a00 */
[----:B------:R-:W-:-:S03]  /*69c0*/  IMAD.MOV.U32 R5, RZ, RZ, 0x0 ;  /* 0x00000000ff057424 */ /* 0x000fc600078e00ff */
[----:B--2---:R1:W-:Y:S01]  /*69d0*/  STL.64 [R3+0x8], R10 ;  /* 0x0000080a03007387 */ /* 0x0043e20000100a00 */
[----:B------:R-:W-:Y:S05]  /*69e0*/  RET.REL.NODEC R4 `(_ZN7cutlass13device_kernelIN5flash19enable_sm80_to_sm89INS1_16FlashAttnBwdSm80INS1_25CollectiveMainloopBwdSm80ILi2ELi2EN4cute5tupleIJNS5_1CILi128EEES8_NS7_ILi64EEEEEENS_6half_tEfNS_4arch4Sm80ELb1ELb0ELb1ELb0ELb1ELb0ELb0ELb0ELi2ELi4ELi4ELi4ELb0EEENS1_21CollectiveEpilogueBwdISA_SB_SD_Li256ELb0ELb0ELi2EEENS1_25SingleTileBwdLPTSchedulerILb0ELi128ELb1EEEEEEEEEvNT_6ParamsE) ;  /* 0xffff961004007950 */ /* 0x000fea0003c3ffff */
        .type           $_ZN7cutlass13device_kernelIN5flash19enable_sm80_to_sm89INS1_16FlashAttnBwdSm80INS1_25CollectiveMainloopBwdSm80ILi2ELi2EN4cute5tupleIJNS5_1CILi128EEES8_NS7_ILi64EEEEEENS_6half_tEfNS_4arch4Sm80ELb1ELb0ELb1ELb0ELb1ELb0ELb0ELb0ELi2ELi4ELi4ELi4ELb0EEENS1_21CollectiveEpilogueBwdISA_SB_SD_Li256ELb0ELb0ELi2EEENS1_25SingleTileBwdLPTSchedulerILb0ELi128ELb1EEEEEEEEEvNT_6ParamsE$_ZN4cute3eso3ESOILb0ELb0EJNS_14ComposedLayoutINS_7SwizzleILi3ELi3ELi3EEENS_9MixedBitsILj0ELj432EEENS_6LayoutINS_5tupleIJNS8_IJNS_1CILi2EEESA_SA_EEESA_NS9_ILi8EEEEEENS8_IJNS8_IJNS9_ILi64EEESC_NS9_ILi512EEEEEENS9_ILi8192EEENS9_ILi1024EEEEEEEEEEiEEC2ERKSL_RKi,@function
        .size           $_ZN7cutlass13device_kernelIN5flash19enable_sm80_to_sm89INS1_16FlashAttnBwdSm80INS1_25CollectiveMainloopBwdSm80ILi2ELi2EN4cute5tupleIJNS5_1CILi128EEES8_NS7_ILi64EEEEEENS_6half_tEfNS_4arch4Sm80ELb1ELb0ELb1ELb0ELb1ELb0ELb0ELb0ELi2ELi4ELi4ELi4ELb0EEENS1_21CollectiveEpilogueBwdISA_SB_SD_Li256ELb0ELb0ELi2EEENS1_25SingleTileBwdLPTSchedulerILb0ELi128ELb1EEEEEEEEEvNT_6ParamsE$_ZN4cute3eso3ESOILb0ELb0EJNS_14ComposedLayoutINS_7SwizzleILi3ELi3ELi3EEENS_9MixedBitsILj0ELj432EEENS_6LayoutINS_5tupleIJNS8_IJNS_1CILi2EEESA_SA_EEESA_NS9_ILi8EEEEEENS8_IJNS8_IJNS9_ILi64EEESC_NS9_ILi512EEEEEENS9_ILi8192EEENS9_ILi1024EEEEEEEEEEiEEC2ERKSL_RKi,($_ZN7cutlass13device_kernelIN5flash19enable_sm80_to_sm89INS1_16FlashAttnBwdSm80INS1_25CollectiveMainloopBwdSm80ILi2ELi2EN4cute5tupleIJNS5_1CILi128EEES8_NS7_ILi64EEEEEENS_6half_tEfNS_4arch4Sm80ELb1ELb0ELb1ELb0ELb1ELb0ELb0ELb0ELi2ELi4ELi4ELi4ELb0EEENS1_21CollectiveEpilogueBwdISA_SB_SD_Li256ELb0ELb0ELi2EEENS1_25SingleTileBwdLPTSchedulerILb0ELi128ELb1EEEEEEEEEvNT_6ParamsE$_ZN4cute3eso3ESOILb0ELb0EJNS_5tupleIJNS_1CILi0EEENS2_IJNS3_ILi1EEENS3_ILi256EEEiEEEEEENS3_ILi2048EEENS2_IJiNS3_ILi4096EEEEEEEEC2ERKS8_RKS9_RKSB_ - $_ZN7cutlass13device_kernelIN5flash19enable_sm80_to_sm89INS1_16FlashAttnBwdSm80INS1_25CollectiveMainloopBwdSm80ILi2ELi2EN4cute5tupleIJNS5_1CILi128EEES8_NS7_ILi64EEEEEENS_6half_tEfNS_4arch4Sm80ELb1ELb0ELb1ELb0ELb1ELb0ELb0ELb0ELi2ELi4ELi4ELi4ELb0EEENS1_21CollectiveEpilogueBwdISA_SB_SD_Li256ELb0ELb0ELi2EEENS1_25SingleTileBwdLPTSchedulerILb0ELi128ELb1EEEEEEEEEvNT_6ParamsE$_ZN4cute3eso3ESOILb0ELb0EJNS_14ComposedLayoutINS_7SwizzleILi3ELi3ELi3EEENS_9MixedBitsILj0ELj432EEENS_6LayoutINS_5tupleIJNS8_IJNS_1CILi2EEESA_SA_EEESA_NS9_ILi8EEEEEENS8_IJNS8_IJNS9_ILi64EEESC_NS9_ILi512EEEEEENS9_ILi8192EEENS9_ILi1024EEEEEEEEEEiEEC2ERKSL_RKi)
$_ZN7cutlass13device_kernelIN5flash19enable_sm80_to_sm89INS1_16FlashAttnBwdSm80INS1_25CollectiveMainloopBwdSm80ILi2ELi2EN4cute5tupleIJNS5_1CILi128EEES8_NS7_ILi64EEEEEENS_6half_tEfNS_4arch4Sm80ELb1ELb0ELb1ELb0ELb1ELb0ELb0ELb0ELi2ELi4ELi4ELi4ELb0EEENS1_21CollectiveEpilogueBwdISA_SB_SD_Li256ELb0ELb0ELi2EEENS1_25SingleTileBwdLPTSchedulerILb0ELi128ELb1EEEEEEEEEvNT_6ParamsE$_ZN4cute3eso3ESOILb0ELb0EJNS_14ComposedLayoutINS_7SwizzleILi3ELi3ELi3EEENS_9MixedBitsILj0ELj432EEENS_6LayoutINS_5tupleIJNS8_IJNS_1CILi2EEESA_SA_EEESA_NS9_ILi8EEEEEENS8_IJNS8_IJNS9_ILi64EEESC_NS9_ILi512EEEEEENS9_ILi8192EEENS9_ILi1024EEEEEEEEEEiEEC2ERKSL_RKi:
[----:B------:R-:W-:Y:S02]  /*69f0*/  IADD3 R5, R64, -c[0x0][0x20], RZ ;  /* 0x8000080040057a10 */ /* 0x000fe40007ffe0ff */
[----:B------:R-:W-:-:S03]  /*6a00*/  IADD3 R3, R3, -c[0x0][0x20], RZ ;  /* 0x8000080003037a10 */ /* 0x000fc60007ffe0ff */
[----:B------:R1:W-:Y:S04]  /*6a10*/  STL [R5], R2 ;  /* 0x0000000205007387 */ /* 0x0003e80000100800 */
[----:B------:R-:W2:Y:S01]  /*6a20*/  LDL R6, [R3] ;  /* 0x0000000003067983 */ /* 0x000ea20000100800 */
[----:B------:R-:W-:Y:S02]  /*6a30*/  IMAD.MOV.U32 R14, RZ, RZ, R4 ;  /* 0x000000ffff0e7224 */ /* 0x000fe400078e0004 */
[----:B------:R-:W-:Y:S01]  /*6a40*/  IMAD.MOV.U32 R15, RZ, RZ, 0x0 ;  /* 0x00000000ff0f7424 */ /* 0x000fe200078e00ff */
[----:B--2---:R1:W-:Y:S03]  /*6a50*/  STL [R5+0x4], R6 ;  /* 0x0000040605007387 */ /* 0x0043e60000100800 */
[----:B------:R-:W-:Y:S05]  /*6a60*/  RET.REL.NODEC R14 `(_ZN7cutlass13device_kernelIN5flash19enable_sm80_to_sm89INS1_16FlashAttnBwdSm80INS1_25CollectiveMainloopBwdSm80ILi2ELi2EN4cute5tupleIJNS5_1CILi128EEES8_NS7_ILi64EEEEEENS_6half_tEfNS_4arch4Sm80ELb1ELb0ELb1ELb0ELb1ELb0ELb0ELb0ELi2ELi4ELi4ELi4ELb0EEENS1_21CollectiveEpilogueBwdISA_SB_SD_Li256ELb0ELb0ELi2EEENS1_25SingleTileBwdLPTSchedulerILb0ELi128ELb1EEEEEEEEEvNT_6ParamsE) ;  /* 0xffff95900e007950 */ /* 0x000fea0003c3ffff */
        .type           $_ZN7cutlass13device_kernelIN5flash19enable_sm80_to_sm89INS1_16FlashAttnBwdSm80INS1_25CollectiveMainloopBwdSm80ILi2ELi2EN4cute5tupleIJNS5_1CILi128EEES8_NS7_ILi64EEEEEENS_6half_tEfNS_4arch4Sm80ELb1ELb0ELb1ELb0ELb1ELb0ELb0ELb0ELi2ELi4ELi4ELi4ELb0EEENS1_21CollectiveEpilogueBwdISA_SB_SD_Li256ELb0ELb0ELi2EEENS1_25SingleTileBwdLPTSchedulerILb0ELi128ELb1EEEEEEEEEvNT_6ParamsE$_ZN4cute3eso3ESOILb0ELb0EJNS_5tupleIJNS_1CILi0EEENS2_IJNS3_ILi1EEENS3_ILi256EEEiEEEEEENS3_ILi2048EEENS2_IJiNS3_ILi4096EEEEEEEEC2ERKS8_RKS9_RKSB_,@function
        .size           $_ZN7cutlass13device_kernelIN5flash19enable_sm80_to_sm89INS1_16FlashAttnBwdSm80INS1_25CollectiveMainloopBwdSm80ILi2ELi2EN4cute5tupleIJNS5_1CILi128EEES8_NS7_ILi64EEEEEENS_6half_tEfNS_4arch4Sm80ELb1ELb0ELb1ELb0ELb1ELb0ELb0ELb0ELi2ELi4ELi4ELi4ELb0EEENS1_21CollectiveEpilogueBwdISA_SB_SD_Li256ELb0ELb0ELi2EEENS1_25SingleTileBwdLPTSchedulerILb0ELi128ELb1EEEEEEEEEvNT_6ParamsE$_ZN4cute3eso3ESOILb0ELb0EJNS_5tupleIJNS_1CILi0EEENS2_IJNS3_ILi1EEENS3_ILi256EEEiEEEEEENS3_ILi2048EEENS2_IJiNS3_ILi4096EEEEEEEEC2ERKS8_RKS9_RKSB_,($_ZN7cutlass13device_kernelIN5flash19enable_sm80_to_sm89INS1_16FlashAttnBwdSm80INS1_25CollectiveMainloopBwdSm80ILi2ELi2EN4cute5tupleIJNS5_1CILi128EEES8_NS7_ILi64EEEEEENS_6half_tEfNS_4arch4Sm80ELb1ELb0ELb1ELb0ELb1ELb0ELb0ELb0ELi2ELi4ELi4ELi4ELb0EEENS1_21CollectiveEpilogueBwdISA_SB_SD_Li256ELb0ELb0ELi2EEENS1_25SingleTileBwdLPTSchedulerILb0ELi128ELb1EEEEEEEEEvNT_6ParamsE$_ZN4cute3eso3ESOILb0ELb0EJNS_5tupleIJNS_1CILi1EEENS3_ILi512EEEiEEENS3_ILi4096EEENS2_IJNS2_IJiiEEENS3_ILi8192EEEEEEEEC2ERKS6_RKS7_RKSA_ - $_ZN7cutlass13device_kernelIN5flash19enable_sm80_to_sm89INS1_16FlashAttnBwdSm80INS1_25CollectiveMainloopBwdSm80ILi2ELi2EN4cute5tupleIJNS5_1CILi128EEES8_NS7_ILi64EEEEEENS_6half_tEfNS_4arch4Sm80ELb1ELb0ELb1ELb0ELb1ELb0ELb0ELb0ELi2ELi4ELi4ELi4ELb0EEENS1_21CollectiveEpilogueBwdISA_SB_SD_Li256ELb0ELb0ELi2EEENS1_25SingleTileBwdLPTSchedulerILb0ELi128ELb1EEEEEEEEEvNT_6ParamsE$_ZN4cute3eso3ESOILb0ELb0EJNS_5tupleIJNS_1CILi0EEENS2_IJNS3_ILi1EEENS3_ILi256EEEiEEEEEENS3_ILi2048EEENS2_IJiNS3_ILi4096EEEEEEEEC2ERKS8_RKS9_RKSB_)
$_ZN7cutlass13device_kernelIN5flash19enable_sm80_to_sm89INS1_16FlashAttnBwdSm80INS1_25CollectiveMainloopBwdSm80ILi2ELi2EN4cute5tupleIJNS5_1CILi128EEES8_NS7_ILi64EEEEEENS_6half_tEfNS_4arch4Sm80ELb1ELb0ELb1ELb0ELb1ELb0ELb0ELb0ELi2ELi4ELi4ELi4ELb0EEENS1_21CollectiveEpilogueBwdISA_SB_SD_Li256ELb0ELb0ELi2EEENS1_25SingleTileBwdLPTSchedulerILb0ELi128ELb1EEEEEEEEEvNT_6ParamsE$_ZN4cute3eso3ESOILb0ELb0EJNS_5tupleIJNS_1CILi0EEENS2_IJNS3_ILi1EEENS3_ILi256EEEiEEEEEENS3_ILi2048EEENS2_IJiNS3_ILi4096EEEEEEEEC2ERKS8_RKS9_RKSB_:
        /* <DEDUP_REMOVED lines=8> */
        .type           $_ZN7cutlass13device_kernelIN5flash19enable_sm80_to_sm89INS1_16FlashAttnBwdSm80INS1_25CollectiveMainloopBwdSm80ILi2ELi2EN4cute5tupleIJNS5_1CILi128EEES8_NS7_ILi64EEEEEENS_6half_tEfNS_4arch4Sm80ELb1ELb0ELb1ELb0ELb1ELb0ELb0ELb0ELi2ELi4ELi4ELi4ELb0EEENS1_21CollectiveEpilogueBwdISA_SB_SD_Li256ELb0ELb0ELi2EEENS1_25SingleTileBwdLPTSchedulerILb0ELi128ELb1EEEEEEEEEvNT_6ParamsE$_ZN4cute3eso3ESOILb0ELb0EJNS_5tupleIJNS_1CILi1EEENS3_ILi512EEEiEEENS3_ILi4096EEENS2_IJNS2_IJiiEEENS3_ILi8192EEEEEEEEC2ERKS6_RKS7_RKSA_,@function
        .size           $_ZN7cutlass13device_kernelIN5flash19enable_sm80_to_sm89INS1_16FlashAttnBwdSm80INS1_25CollectiveMainloopBwdSm80ILi2ELi2EN4cute5tupleIJNS5_1CILi128EEES8_NS7_ILi64EEEEEENS_6half_tEfNS_4arch4Sm80ELb1ELb0ELb1ELb0ELb1ELb0ELb0ELb0ELi2ELi4ELi4ELi4ELb0EEENS1_21CollectiveEpilogueBwdISA_SB_SD_Li256ELb0ELb0ELi2EEENS1_25SingleTileBwdLPTSchedulerILb0ELi128ELb1EEEEEEEEEvNT_6ParamsE$_ZN4cute3eso3ESOILb0ELb0EJNS_5tupleIJNS_1CILi1EEENS3_ILi512EEEiEEENS3_ILi4096EEENS2_IJNS2_IJiiEEENS3_ILi8192EEEEEEEEC2ERKS6_RKS7_RKSA_,($_ZN7cutlass13device_kernelIN5flash19enable_sm80_to_sm89INS1_16FlashAttnBwdSm80INS1_25CollectiveMainloopBwdSm80ILi2ELi2EN4cute5tupleIJNS5_1CILi128EEES8_NS7_ILi64EEEEEENS_6half_tEfNS_4arch4Sm80ELb1ELb0ELb1ELb0ELb1ELb0ELb0ELb0ELi2ELi4ELi4ELi4ELb0EEENS1_21CollectiveEpilogueBwdISA_SB_SD_Li256ELb0ELb0ELi2EEENS1_25SingleTileBwdLPTSchedulerILb0ELi128ELb1EEEEEEEEEvNT_6ParamsE$_ZN4cute3eso3ESOILb0ELb0EJNS_5tupleIJNS_1CILi1EEENS3_ILi512EEEiEEENS3_ILi4096EEENS2_IJiiEEEEEC2ERKS6_RKS7_RKS8_ - $_ZN7cutlass13device_kernelIN5flash19enable_sm80_to_sm89INS1_16FlashAttnBwdSm80INS1_25CollectiveMainloopBwdSm80ILi2ELi2EN4cute5tupleIJNS5_1CILi128EEES8_NS7_ILi64EEEEEENS_6half_tEfNS_4arch4Sm80ELb1ELb0ELb1ELb0ELb1ELb0ELb0ELb0ELi2ELi4ELi4ELi4ELb0EEENS1_21CollectiveEpilogueBwdISA_SB_SD_Li256ELb0ELb0ELi2EEENS1_25SingleTileBwdLPTSchedulerILb0ELi128ELb1EEEEEEEEEvNT_6ParamsE$_ZN4cute3eso3ESOILb0ELb0EJNS_5tupleIJNS_1CILi1EEENS3_ILi512EEEiEEENS3_ILi4096EEENS2_IJNS2_IJiiEEENS3_ILi8192EEEEEEEEC2ERKS6_RKS7_RKSA_)
$_ZN7cutlass13device_kernelIN5flash19enable_sm80_to_sm89INS1_16FlashAttnBwdSm80INS1_25CollectiveMainloopBwdSm80ILi2ELi2EN4cute5tupleIJNS5_1CILi128EEES8_NS7_ILi64EEEEEENS_6half_tEfNS_4arch4Sm80ELb1ELb0ELb1ELb0ELb1ELb0ELb0ELb0ELi2ELi4ELi4ELi4ELb0EEENS1_21CollectiveEpilogueBwdISA_SB_SD_Li256ELb0ELb0ELi2EEENS1_25SingleTileBwdLPTSchedulerILb0ELi128ELb1EEEEEEEEEvNT_6ParamsE$_ZN4cute3eso3ESOILb0ELb0EJNS_5tupleIJNS_1CILi1EEENS3_ILi512EEEiEEENS3_ILi4096EEENS2_IJNS2_IJiiEEENS3_ILi8192EEEEEEEEC2ERKS6_RKS7_RKSA_:
        /* <DEDUP_REMOVED lines=9> */
[----:B------:R-:W-:Y:S05]  /*6b80*/  RET.REL.NODEC R34 `(_ZN7cutlass13device_kernelIN5flash19enable_sm80_to_sm89INS1_16FlashAttnBwdSm80INS1_25CollectiveMainloopBwdSm80ILi2ELi2EN4cute5tupleIJNS5_1CILi128EEES8_NS7_ILi64EEEEEENS_6half_tEfNS_4arch4Sm80ELb1ELb0ELb1ELb0ELb1ELb0ELb0ELb0ELi2ELi4ELi4ELi4ELb0EEENS1_21CollectiveEpilogueBwdISA_SB_SD_Li256ELb0ELb0ELi2EEENS1_25SingleTileBwdLPTSchedulerILb0ELi128ELb1EEEEEEEEEvNT_6ParamsE) ;  /* 0xffff947022007950 */ /* 0x000fea0003c3ffff */
        .type           $_ZN7cutlass13device_kernelIN5flash19enable_sm80_to_sm89INS1_16FlashAttnBwdSm80INS1_25CollectiveMainloopBwdSm80ILi2ELi2EN4cute5tupleIJNS5_1CILi128EEES8_NS7_ILi64EEEEEENS_6half_tEfNS_4arch4Sm80ELb1ELb0ELb1ELb0ELb1ELb0ELb0ELb0ELi2ELi4ELi4ELi4ELb0EEENS1_21CollectiveEpilogueBwdISA_SB_SD_Li256ELb0ELb0ELi2EEENS1_25SingleTileBwdLPTSchedulerILb0ELi128ELb1EEEEEEEEEvNT_6ParamsE$_ZN4cute3eso3ESOILb0ELb0EJNS_5tupleIJNS_1CILi1EEENS3_ILi512EEEiEEENS3_ILi4096EEENS2_IJiiEEEEEC2ERKS6_RKS7_RKS8_,@function
        .size           $_ZN7cutlass13device_kernelIN5flash19enable_sm80_to_sm89INS1_16FlashAttnBwdSm80INS1_25CollectiveMainloopBwdSm80ILi2ELi2EN4cute5tupleIJNS5_1CILi128EEES8_NS7_ILi64EEEEEENS_6half_tEfNS_4arch4Sm80ELb1ELb0ELb1ELb0ELb1ELb0ELb0ELb0ELi2ELi4ELi4ELi4ELb0EEENS1_21CollectiveEpilogueBwdISA_SB_SD_Li256ELb0ELb0ELi2EEENS1_25SingleTileBwdLPTSchedulerILb0ELi128ELb1EEEEEEEEEvNT_6ParamsE$_ZN4cute3eso3ESOILb0ELb0EJNS_5tupleIJNS_1CILi1EEENS3_ILi512EEEiEEENS3_ILi4096EEENS2_IJiiEEEEEC2ERKS6_RKS7_RKS8_,($_ZN7cutlass13device_kernelIN5flash19enable_sm80_to_sm89INS1_16FlashAttnBwdSm80INS1_25CollectiveMainloopBwdSm80ILi2ELi2EN4cute5tupleIJNS5_1CILi128EEES8_NS7_ILi64EEEEEENS_6half_tEfNS_4arch4Sm80ELb1ELb0ELb1ELb0ELb1ELb0ELb0ELb0ELi2ELi4ELi4ELi4ELb0EEENS1_21CollectiveEpilogueBwdISA_SB_SD_Li256ELb0ELb0ELi2EEENS1_25SingleTileBwdLPTSchedulerILb0ELi128ELb1EEEEEEEEEvNT_6ParamsE$_ZN4cute3eso3ESOILb0ELb0EJNS_5tupleIJNS_1CILi1EEEiEEENS3_ILi1024EEENS2_IJiiEEEEEC2ERKS5_RKS6_RKS7_ - $_ZN7cutlass13device_kernelIN5flash19enable_sm80_to_sm89INS1_16FlashAttnBwdSm80INS1_25CollectiveMainloopBwdSm80ILi2ELi2EN4cute5tupleIJNS5_1CILi128EEES8_NS7_ILi64EEEEEENS_6half_tEfNS_4arch4Sm80ELb1ELb0ELb1ELb0ELb1ELb0ELb0ELb0ELi2ELi4ELi4ELi4ELb0EEENS1_21CollectiveEpilogueBwdISA_SB_SD_Li256ELb0ELb0ELi2EEENS1_25SingleTileBwdLPTSchedulerILb0ELi128ELb1EEEEEEEEEvNT_6ParamsE$_ZN4cute3eso3ESOILb0ELb0EJNS_5tupleIJNS_1CILi1EEENS3_ILi512EEEiEEENS3_ILi4096EEENS2_IJiiEEEEEC2ERKS6_RKS7_RKS8_)
$_ZN7cutlass13device_kernelIN5flash19enable_sm80_to_sm89INS1_16FlashAttnBwdSm80INS1_25CollectiveMainloopBwdSm80ILi2ELi2EN4cute5tupleIJNS5_1CILi128EEES8_NS7_ILi64EEEEEENS_6half_tEfNS_4arch4Sm80ELb1ELb0ELb1ELb0ELb1ELb0ELb0ELb0ELi2ELi4ELi4ELi4ELb0EEENS1_21CollectiveEpilogueBwdISA_SB_SD_Li256ELb0ELb0ELi2EEENS1_25SingleTileBwdLPTSchedulerILb0ELi128ELb1EEEEEEEEEvNT_6ParamsE$_ZN4cute3eso3ESOILb0ELb0EJNS_5tupleIJNS_1CILi1EEENS3_ILi512EEEiEEENS3_ILi4096EEENS2_IJiiEEEEEC2ERKS6_RKS7_RKS8_:
        /* <DEDUP_REMOVED lines=8> */
[----:B------:R-:W-:Y:S05]  /*6c10*/  RET.REL.NODEC R4 `(_ZN7cutlass13device_kernelIN5flash19enable_sm80_to_sm89INS1_16FlashAttnBwdSm80INS1_25CollectiveMainloopBwdSm80ILi2ELi2EN4cute5tupleIJNS5_1CILi128EEES8_NS7_ILi64EEEEEENS_6half_tEfNS_4arch4Sm80ELb1ELb0ELb1ELb0ELb1ELb0ELb0ELb0ELi2ELi4ELi4ELi4ELb0EEENS1_21CollectiveEpilogueBwdISA_SB_SD_Li256ELb0ELb0ELi2EEENS1_25SingleTileBwdLPTSchedulerILb0ELi128ELb1EEEEEEEEEvNT_6ParamsE) ;  /* 0xffff93e004007950 */ /* 0x000fea0003c3ffff */
        .type           $_ZN7cutlass13device_kernelIN5flash19enable_sm80_to_sm89INS1_16FlashAttnBwdSm80INS1_25CollectiveMainloopBwdSm80ILi2ELi2EN4cute5tupleIJNS5_1CILi128EEES8_NS7_ILi64EEEEEENS_6half_tEfNS_4arch4Sm80ELb1ELb0ELb1ELb0ELb1ELb0ELb0ELb0ELi2ELi4ELi4ELi4ELb0EEENS1_21CollectiveEpilogueBwdISA_SB_SD_Li256ELb0ELb0ELi2EEENS1_25SingleTileBwdLPTSchedulerILb0ELi128ELb1EEEEEEEEEvNT_6ParamsE$_ZN4cute3eso3ESOILb0ELb0EJNS_5tupleIJNS_1CILi1EEEiEEENS3_ILi1024EEENS2_IJiiEEEEEC2ERKS5_RKS6_RKS7_,@function
        .size           $_ZN7cutlass13device_kernelIN5flash19enable_sm80_to_sm89INS1_16FlashAttnBwdSm80INS1_25CollectiveMainloopBwdSm80ILi2ELi2EN4cute5tupleIJNS5_1CILi128EEES8_NS7_ILi64EEEEEENS_6half_tEfNS_4arch4Sm80ELb1ELb0ELb1ELb0ELb1ELb0ELb0ELb0ELi2ELi4ELi4ELi4ELb0EEENS1_21CollectiveEpilogueBwdISA_SB_SD_Li256ELb0ELb0ELi2EEENS1_25SingleTileBwdLPTSchedulerILb0ELi128ELb1EEEEEEEEEvNT_6ParamsE$_ZN4cute3eso3ESOILb0ELb0EJNS_5tupleIJNS_1CILi1EEEiEEENS3_ILi1024EEENS2_IJiiEEEEEC2ERKS5_RKS6_RKS7_,($_ZN7cutlass13device_kernelIN5flash19enable_sm80_to_sm89INS1_16FlashAttnBwdSm80INS1_25CollectiveMainloopBwdSm80ILi2ELi2EN4cute5tupleIJNS5_1CILi128EEES8_NS7_ILi64EEEEEENS_6half_tEfNS_4arch4Sm80ELb1ELb0ELb1ELb0ELb1ELb0ELb0ELb0ELi2ELi4ELi4ELi4ELb0EEENS1_21CollectiveEpilogueBwdISA_SB_SD_Li256ELb0ELb0ELi2EEENS1_25SingleTileBwdLPTSchedulerILb0ELi128ELb1EEEEEEEEEvNT_6ParamsE$_ZN4cute3eso3ESOILb0ELb0EJNS_5tupleIJiNS_1CILi512EEEEEENS2_IJiiEEENS3_ILi1024EEEEEC2ERKS5_RKS6_RKS7_ - $_ZN7cutlass13device_kernelIN5flash19enable_sm80_to_sm89INS1_16FlashAttnBwdSm80INS1_25CollectiveMainloopBwdSm80ILi2ELi2EN4cute5tupleIJNS5_1CILi128EEES8_NS7_ILi64EEEEEENS_6half_tEfNS_4arch4Sm80ELb1ELb0ELb1ELb0ELb1ELb0ELb0ELb0ELi2ELi4ELi4ELi4ELb0EEENS1_21CollectiveEpilogueBwdISA_SB_SD_Li256ELb0ELb0ELi2EEENS1_25SingleTileBwdLPTSchedulerILb0ELi128ELb1EEEEEEEEEvNT_6ParamsE$_ZN4cute3eso3ESOILb0ELb0EJNS_5tupleIJNS_1CILi1EEEiEEENS3_ILi1024EEENS2_IJiiEEEEEC2ERKS5_RKS6_RKS7_)
$_ZN7cutlass13device_kernelIN5flash19enable_sm80_to_sm89INS1_16FlashAttnBwdSm80INS1_25CollectiveMainloopBwdSm80ILi2ELi2EN4cute5tupleIJNS5_1CILi128EEES8_NS7_ILi64EEEEEENS_6half_tEfNS_4arch4Sm80ELb1ELb0ELb1ELb0ELb1ELb0ELb0ELb0ELi2ELi4ELi4ELi4ELb0EEENS1_21CollectiveEpilogueBwdISA_SB_SD_Li256ELb0ELb0ELi2EEENS1_25SingleTileBwdLPTSchedulerILb0ELi128ELb1EEEEEEEEEvNT_6ParamsE$_ZN4cute3eso3ESOILb0ELb0EJNS_5tupleIJNS_1CILi1EEEiEEENS3_ILi1024EEENS2_IJiiEEEEEC2ERKS5_RKS6_RKS7_:
        /* <DEDUP_REMOVED lines=9> */
        .type           $_ZN7cutlass13device_kernelIN5flash19enable_sm80_to_sm89INS1_16FlashAttnBwdSm80INS1_25CollectiveMainloopBwdSm80ILi2ELi2EN4cute5tupleIJNS5_1CILi128EEES8_NS7_ILi64EEEEEENS_6half_tEfNS_4arch4Sm80ELb1ELb0ELb1ELb0ELb1ELb0ELb0ELb0ELi2ELi4ELi4ELi4ELb0EEENS1_21CollectiveEpilogueBwdISA_SB_SD_Li256ELb0ELb0ELi2EEENS1_25SingleTileBwdLPTSchedulerILb0ELi128ELb1EEEEEEEEEvNT_6ParamsE$_ZN4cute3eso3ESOILb0ELb0EJNS_5tupleIJiNS_1CILi512EEEEEENS2_IJiiEEENS3_ILi1024EEEEEC2ERKS5_RKS6_RKS7_,@function
        .size           $_ZN7cutlass13device_kernelIN5flash19enable_sm80_to_sm89INS1_16FlashAttnBwdSm80INS1_25CollectiveMainloopBwdSm80ILi2ELi2EN4cute5tupleIJNS5_1CILi128EEES8_NS7_ILi64EEEEEENS_6half_tEfNS_4arch4Sm80ELb1ELb0ELb1ELb0ELb1ELb0ELb0ELb0ELi2ELi4ELi4ELi4ELb0EEENS1_21CollectiveEpilogueBwdISA_SB_SD_Li256ELb0ELb0ELi2EEENS1_25SingleTileBwdLPTSchedulerILb0ELi128ELb1EEEEEEEEEvNT_6ParamsE$_ZN4cute3eso3ESOILb0ELb0EJNS_5tupleIJiNS_1CILi512EEEEEENS2_IJiiEEENS3_ILi1024EEEEEC2ERKS5_RKS6_RKS7_,($_ZN7cutlass13device_kernelIN5flash19enable_sm80_to_sm89INS1_16FlashAttnBwdSm80INS1_25CollectiveMainloopBwdSm80ILi2ELi2EN4cute5tupleIJNS5_1CILi128EEES8_NS7_ILi64EEEEEENS_6half_tEfNS_4arch4Sm80ELb1ELb0ELb1ELb0ELb1ELb0ELb0ELb0ELi2ELi4ELi4ELi4ELb0EEENS1_21CollectiveEpilogueBwdISA_SB_SD_Li256ELb0ELb0ELi2EEENS1_25SingleTileBwdLPTSchedulerILb0ELi128ELb1EEEEEEEEEvNT_6ParamsE$_ZN4cute3eso3ESOILb0ELb0EJNS_6LayoutINS_5tupleIJNS3_IJNS3_IJNS_1CILi8EEENS4_ILi1EEEEEES6_EEENS3_IJNS3_IJS6_S6_EEENS4_ILi2EEEEEEEEENS3_IJNS3_IJNS3_IJS6_NS4_ILi0EEEEEESD_EEENS3_IJNS3_IJSD_SD_EEEiEEEEEEEENS_10ViewEngineINS_8smem_ptrIPN7cutlass6half_tEEEEEEEC2ERKSJ_RKSQ_ - $_ZN7cutlass13device_kernelIN5flash19enable_sm80_to_sm89INS1_16FlashAttnBwdSm80INS1_25CollectiveMainloopBwdSm80ILi2ELi2EN4cute5tupleIJNS5_1CILi128EEES8_NS7_ILi64EEEEEENS_6half_tEfNS_4arch4Sm80ELb1ELb0ELb1ELb0ELb1ELb0ELb0ELb0ELi2ELi4ELi4ELi4ELb0EEENS1_21CollectiveEpilogueBwdISA_SB_SD_Li256ELb0ELb0ELi2EEENS1_25SingleTileBwdLPTSchedulerILb0ELi128ELb1EEEEEEEEEvNT_6ParamsE$_ZN4cute3eso3ESOILb0ELb0EJNS_5tupleIJiNS_1CILi512EEEEEENS2_IJiiEEENS3_ILi1024EEEEEC2ERKS5_RKS6_RKS7_)
$_ZN7cutlass13device_kernelIN5flash19enable_sm80_to_sm89INS1_16FlashAttnBwdSm80INS1_25CollectiveMainloopBwdSm80ILi2ELi2EN4cute5tupleIJNS5_1CILi128EEES8_NS7_ILi64EEEEEENS_6half_tEfNS_4arch4Sm80ELb1ELb0ELb1ELb0ELb1ELb0ELb0ELb0ELi2ELi4ELi4ELi4ELb0EEENS1_21CollectiveEpilogueBwdISA_SB_SD_Li256ELb0ELb0ELi2EEENS1_25SingleTileBwdLPTSchedulerILb0ELi128ELb1EEEEEEEEEvNT_6ParamsE$_ZN4cute3eso3ESOILb0ELb0EJNS_5tupleIJiNS_1CILi512EEEEEENS2_IJiiEEENS3_ILi1024EEEEEC2ERKS5_RKS6_RKS7_:
        /* <DEDUP_REMOVED lines=9> */
        .type           $_ZN7cutlass13device_kernelIN5flash19enable_sm80_to_sm89INS1_16FlashAttnBwdSm80INS1_25CollectiveMainloopBwdSm80ILi2ELi2EN4cute5tupleIJNS5_1CILi128EEES8_NS7_ILi64EEEEEENS_6half_tEfNS_4arch4Sm80ELb1ELb0ELb1ELb0ELb1ELb0ELb0ELb0ELi2ELi4ELi4ELi4ELb0EEENS1_21CollectiveEpilogueBwdISA_SB_SD_Li256ELb0ELb0ELi2EEENS1_25SingleTileBwdLPTSchedulerILb0ELi128ELb1EEEEEEEEEvNT_6ParamsE$_ZN4cute3eso3ESOILb0ELb0EJNS_6LayoutINS_5tupleIJNS3_IJNS3_IJNS_1CILi8EEENS4_ILi1EEEEEES6_EEENS3_IJNS3_IJS6_S6_EEENS4_ILi2EEEEEEEEENS3_IJNS3_IJNS3_IJS6_NS4_ILi0EEEEEESD_EEENS3_IJNS3_IJSD_SD_EEEiEEEEEEEENS_10ViewEngineINS_8smem_ptrIPN7cutlass6half_tEEEEEEEC2ERKSJ_RKSQ_,@function
        .size           $_ZN7cutlass13device_kernelIN5flash19enable_sm80_to_sm89INS1_16FlashAttnBwdSm80INS1_25CollectiveMainloopBwdSm80ILi2ELi2EN4cute5tupleIJNS5_1CILi128EEES8_NS7_ILi64EEEEEENS_6half_tEfNS_4arch4Sm80ELb1ELb0ELb1ELb0ELb1ELb0ELb0ELb0ELi2ELi4ELi4ELi4ELb0EEENS1_21CollectiveEpilogueBwdISA_SB_SD_Li256ELb0ELb0ELi2EEENS1_25SingleTileBwdLPTSchedulerILb0ELi128ELb1EEEEEEEEEvNT_6ParamsE$_ZN4cute3eso3ESOILb0ELb0EJNS_6LayoutINS_5tupleIJNS3_IJNS3_IJNS_1CILi8EEENS4_ILi1EEEEEES6_EEENS3_IJNS3_IJS6_S6_EEENS4_ILi2EEEEEEEEENS3_IJNS3_IJNS3_IJS6_NS4_ILi0EEEEEESD_EEENS3_IJNS3_IJSD_SD_EEEiEEEEEEEENS_10ViewEngineINS_8smem_ptrIPN7cutlass6half_tEEEEEEEC2ERKSJ_RKSQ_,($_ZN7cutlass13device_kernelIN5flash19enable_sm80_to_sm89INS1_16FlashAttnBwdSm80INS1_25CollectiveMainloopBwdSm80ILi2ELi2EN4cute5tupleIJNS5_1CILi128EEES8_NS7_ILi64EEEEEENS_6half_tEfNS_4arch4Sm80ELb1ELb0ELb1ELb0ELb1ELb0ELb0ELb0ELi2ELi4ELi4ELi4ELb0EEENS1_21CollectiveEpilogueBwdISA_SB_SD_Li256ELb0ELb0ELi2EEENS1_25SingleTileBwdLPTSchedulerILb0ELi128ELb1EEEEEEEEEvNT_6ParamsE$_ZN4cute3eso3ESOILb0ELb0EJNS_6LayoutINS_5tupleIJNS3_IJNS_1CILi1EEENS3_IJS5_NS4_ILi2EEES6_EEEEEES6_NS3_IJS6_S6_EEEEEENS3_IJNS3_IJNS4_ILi0EEENS3_IJS5_NS4_ILi256EEEiEEEEEENS4_ILi2048EEENS3_IJiNS4_ILi4096EEEEEEEEEEENS_10ViewEngineINS_8smem_ptrIPjEEEEEEC2ERKSJ_RKSO_ - $_ZN7cutlass13device_kernelIN5flash19enable_sm80_to_sm89INS1_16FlashAttnBwdSm80INS1_25CollectiveMainloopBwdSm80ILi2ELi2EN4cute5tupleIJNS5_1CILi128EEES8_NS7_ILi64EEEEEENS_6half_tEfNS_4arch4Sm80ELb1ELb0ELb1ELb0ELb1ELb0ELb0ELb0ELi2ELi4ELi4ELi4ELb0EEENS1_21CollectiveEpilogueBwdISA_SB_SD_Li256ELb0ELb0ELi2EEENS1_25SingleTileBwdLPTSchedulerILb0ELi128ELb1EEEEEEEEEvNT_6ParamsE$_ZN4cute3eso3ESOILb0ELb0EJNS_6LayoutINS_5tupleIJNS3_IJNS3_IJNS_1CILi8EEENS4_ILi1EEEEEES6_EEENS3_IJNS3_IJS6_S6_EEENS4_ILi2EEEEEEEEENS3_IJNS3_IJNS3_IJS6_NS4_ILi0EEEEEESD_EEENS3_IJNS3_IJSD_SD_EEEiEEEEEEEENS_10ViewEngineINS_8smem_ptrIPN7cutlass6half_tEEEEEEEC2ERKSJ_RKSQ_)
$_ZN7cutlass13device_kernelIN5flash19enable_sm80_to_sm89INS1_16FlashAttnBwdSm80INS1_25CollectiveMainloopBwdSm80ILi2ELi2EN4cute5tupleIJNS5_1CILi128EEES8_NS7_ILi64EEEEEENS_6half_tEfNS_4arch4Sm80ELb1ELb0ELb1ELb0ELb1ELb0ELb0ELb0ELi2ELi4ELi4ELi4ELb0EEENS1_21CollectiveEpilogueBwdISA_SB_SD_Li256ELb0ELb0ELi2EEENS1_25SingleTileBwdLPTSchedulerILb0ELi128ELb1EEEEEEEEEvNT_6ParamsE$_ZN4cute3eso3ESOILb0ELb0EJNS_6LayoutINS_5tupleIJNS3_IJNS3_IJNS_1CILi8EEENS4_ILi1EEEEEES6_EEENS3_IJNS3_IJS6_S6_EEENS4_ILi2EEEEEEEEENS3_IJNS3_IJNS3_IJS6_NS4_ILi0EEEEEESD_EEENS3_IJNS3_IJSD_SD_EEEiEEEEEEEENS_10ViewEngineINS_8smem_ptrIPN7cutlass6half_tEEEEEEEC2ERKSJ_RKSQ_:
[----:B------:R-:W-:Y:S02]  /*6d40*/  IADD3 R5, R83, -c[0x0][0x20], RZ ;  /* 0x8000080053057a10 */ /* 0x000fe40007ffe0ff */
[----:B------:R-:W-:-:S03]  /*6d50*/  IADD3 R4, R84, -c[0x0][0x20], RZ ;  /* 0x8000080054047a10 */ /* 0x000fc60007ffe0ff */
[----:B------:R1:W-:Y:S04]  /*6d60*/  STL [R5], R10 ;  /* 0x0000000a05007387 */ /* 0x0003e80000100800 */
[----:B------:R-:W2:Y:S01]  /*6d70*/  LDL.64 R34, [R4] ;  /* 0x0000000004227983 */ /* 0x000ea20000100a00 */
[----:B------:R-:W-:-:S03]  /*6d80*/  IMAD.MOV.U32 R7, RZ, RZ, 0x0 ;  /* 0x00000000ff077424 */ /* 0x000fc600078e00ff */
[----:B--2---:R1:W-:Y:S01]  /*6d90*/  STL.64 [R5+0x8], R34 ;  /* 0x0000082205007387 */ /* 0x0043e20000100a00 */
[----:B------:R-:W-:Y:S05]  /*6da0*/  RET.REL.NODEC R6 `(_ZN7cutlass13device_kernelIN5flash19enable_sm80_to_sm89INS1_16FlashAttnBwdSm80INS1_25CollectiveMainloopBwdSm80ILi2ELi2EN4cute5tupleIJNS5_1CILi128EEES8_NS7_ILi64EEEEEENS_6half_tEfNS_4arch4Sm80ELb1ELb0ELb1ELb0ELb1ELb0ELb0ELb0ELi2ELi4ELi4ELi4ELb0EEENS1_21CollectiveEpilogueBwdISA_SB_SD_Li256ELb0ELb0ELi2EEENS1_25SingleTileBwdLPTSchedulerILb0ELi128ELb1EEEEEEEEEvNT_6ParamsE) ;  /* 0xffff925006007950 */ /* 0x000fea0003c3ffff */
        .type           $_ZN7cutlass13device_kernelIN5flash19enable_sm80_to_sm89INS1_16FlashAttnBwdSm80INS1_25CollectiveMainloopBwdSm80ILi2ELi2EN4cute5tupleIJNS5_1CILi128EEES8_NS7_ILi64EEEEEENS_6half_tEfNS_4arch4Sm80ELb1ELb0ELb1ELb0ELb1ELb0ELb0ELb0ELi2ELi4ELi4ELi4ELb0EEENS1_21CollectiveEpilogueBwdISA_SB_SD_Li256ELb0ELb0ELi2EEENS1_25SingleTileBwdLPTSchedulerILb0ELi128ELb1EEEEEEEEEvNT_6ParamsE$_ZN4cute3eso3ESOILb0ELb0EJNS_6LayoutINS_5tupleIJNS3_IJNS_1CILi1EEENS3_IJS5_NS4_ILi2EEES6_EEEEEES6_NS3_IJS6_S6_EEEEEENS3_IJNS3_IJNS4_ILi0EEENS3_IJS5_NS4_ILi256EEEiEEEEEENS4_ILi2048EEENS3_IJiNS4_ILi4096EEEEEEEEEEENS_10ViewEngineINS_8smem_ptrIPjEEEEEEC2ERKSJ_RKSO_,@function
        .size           $_ZN7cutlass13device_kernelIN5flash19enable_sm80_to_sm89INS1_16FlashAttnBwdSm80INS1_25CollectiveMainloopBwdSm80ILi2ELi2EN4cute5tupleIJNS5_1CILi128EEES8_NS7_ILi64EEEEEENS_6half_tEfNS_4arch4Sm80ELb1ELb0ELb1ELb0ELb1ELb0ELb0ELb0ELi2ELi4ELi4ELi4ELb0EEENS1_21CollectiveEpilogueBwdISA_SB_SD_Li256ELb0ELb0ELi2EEENS1_25SingleTileBwdLPTSchedulerILb0ELi128ELb1EEEEEEEEEvNT_6ParamsE$_ZN4cute3eso3ESOILb0ELb0EJNS_6LayoutINS_5tupleIJNS3_IJNS_1CILi1EEENS3_IJS5_NS4_ILi2EEES6_EEEEEES6_NS3_IJS6_S6_EEEEEENS3_IJNS3_IJNS4_ILi0EEENS3_IJS5_NS4_ILi256EEEiEEEEEENS4_ILi2048EEENS3_IJiNS4_ILi4096EEEEEEEEEEENS_10ViewEngineINS_8smem_ptrIPjEEEEEEC2ERKSJ_RKSO_,($_ZN7cutlass13device_kernelIN5flash19enable_sm80_to_sm89INS1_16FlashAttnBwdSm80INS1_25CollectiveMainloopBwdSm80ILi2ELi2EN4cute5tupleIJNS5_1CILi128EEES8_NS7_ILi64EEEEEENS_6half_tEfNS_4arch4Sm80ELb1ELb0ELb1ELb0ELb1ELb0ELb0ELb0ELi2ELi4ELi4ELi4ELb0EEENS1_21CollectiveEpilogueBwdISA_SB_SD_Li256ELb0ELb0ELi2EEENS1_25SingleTileBwdLPTSchedulerILb0ELi128ELb1EEEEEEEEEvNT_6ParamsE$_ZN4cute3eso3ESOILb0ELb0EJNS_6LayoutINS_5tupleIJNS3_IJNS_1CILi2EEES5_EEENS4_ILi8EEES6_EEENS3_IJNS3_IJNS4_ILi1EEEiEEENS4_ILi1024EEENS3_IJiiEEEEEEEENS_10ViewEngineINS_8smem_ptrIPN7cutlass6half_tEEEEEEEC2ERKSE_RKSL_ - $_ZN7cutlass13device_kernelIN5flash19enable_sm80_to_sm89INS1_16FlashAttnBwdSm80INS1_25CollectiveMainloopBwdSm80ILi2ELi2EN4cute5tupleIJNS5_1CILi128EEES8_NS7_ILi64EEEEEENS_6half_tEfNS_4arch4Sm80ELb1ELb0ELb1ELb0ELb1ELb0ELb0ELb0ELi2ELi4ELi4ELi4ELb0EEENS1_21CollectiveEpilogueBwdISA_SB_SD_Li256ELb0ELb0ELi2EEENS1_25SingleTileBwdLPTSchedulerILb0ELi128ELb1EEEEEEEEEvNT_6ParamsE$_ZN4cute3eso3ESOILb0ELb0EJNS_6LayoutINS_5tupleIJNS3_IJNS_1CILi1EEENS3_IJS5_NS4_ILi2EEES6_EEEEEES6_NS3_IJS6_S6_EEEEEENS3_IJNS3_IJNS4_ILi0EEENS3_IJS5_NS4_ILi256EEEiEEEEEENS4_ILi2048EEENS3_IJiNS4_ILi4096EEEEEEEEEEENS_10ViewEngineINS_8smem_ptrIPjEEEEEEC2ERKSJ_RKSO_)
$_ZN7cutlass13device_kernelIN5flash19enable_sm80_to_sm89INS1_16FlashAttnBwdSm80INS1_25CollectiveMainloopBwdSm80ILi2ELi2EN4cute5tupleIJNS5_1CILi128EEES8_NS7_ILi64EEEEEENS_6half_tEfNS_4arch4Sm80ELb1ELb0ELb1ELb0ELb1ELb0ELb0ELb0ELi2ELi4ELi4ELi4ELb0EEENS1_21CollectiveEpilogueBwdISA_SB_SD_Li256ELb0ELb0ELi2EEENS1_25SingleTileBwdLPTSchedulerILb0ELi128ELb1EEEEEEEEEvNT_6ParamsE$_ZN4cute3eso3ESOILb0ELb0EJNS_6LayoutINS_5tupleIJNS3_IJNS_1CILi1EEENS3_IJS5_NS4_ILi2EEES6_EEEEEES6_NS3_IJS6_S6_EEEEEENS3_IJNS3_IJNS4_ILi0EEENS3_IJS5_NS4_ILi256EEEiEEEEEENS4_ILi2048EEENS3_IJiNS4_ILi4096EEEEEEEEEEENS_10ViewEngineINS_8smem_ptrIPjEEEEEEC2ERKSJ_RKSO_:
[----:B------:R-:W-:Y:S02]  /*6db0*/  IADD3 R5, R70, -c[0x0][0x20], RZ ;  /* 0x8000080046057a10 */ /* 0x000fe40007ffe0ff */
[----:B------:R-:W-:-:S03]  /*6dc0*/  IADD3 R16, R59, -c[0x0][0x20], RZ ;  /* 0x800008003b107a10 */ /* 0x000fc60007ffe0ff */
[----:B------:R1:W-:Y:S04]  /*6dd0*/  STL.64 [R5], R2 ;  /* 0x0000000205007387 */ /* 0x0003e80000100a00 */
[----:B------:R-:W2:Y:S01]  /*6de0*/  LDL.64 R16, [R16] ;  /* 0x0000000010107983 */ /* 0x000ea20000100a00 */
[----:B------:R-:W-:Y:S02]  /*6df0*/  IMAD.MOV.U32 R20, RZ, RZ, R6 ;  /* 0x000000ffff147224 */ /* 0x000fe400078e0006 */
[----:B------:R-:W-:Y:S01]  /*6e00*/  IMAD.MOV.U32 R21, RZ, RZ, 0x0 ;  /* 0x00000000ff157424 */ /* 0x000fe200078e00ff */
[----:B--2---:R1:W-:Y:S03]  /*6e10*/  STL.64 [R5+0x8], R16 ;  /* 0x0000081005007387 */ /* 0x0043e60000100a00 */
[----:B------:R-:W-:Y:S05]  /*6e20*/  RET.REL.NODEC R20 `(_ZN7cutlass13device_kernelIN5flash19enable_sm80_to_sm89INS1_16FlashAttnBwdSm80INS1_25CollectiveMainloopBwdSm80ILi2ELi2EN4cute5tupleIJNS5_1CILi128EEES8_NS7_ILi64EEEEEENS_6half_tEfNS_4arch4Sm80ELb1ELb0ELb1ELb0ELb1ELb0ELb0ELb0ELi2ELi4ELi4ELi4ELb0EEENS1_21CollectiveEpilogueBwdISA_SB_SD_Li256ELb0ELb0ELi2EEENS1_25SingleTileBwdLPTSchedulerILb0ELi128ELb1EEEEEEEEEvNT_6ParamsE) ;  /* 0xffff91d014007950 */ /* 0x000fea0003c3ffff */
        .type           $_ZN7cutlass13device_kernelIN5flash19enable_sm80_to_sm89INS1_16FlashAttnBwdSm80INS1_25CollectiveMainloopBwdSm80ILi2ELi2EN4cute5tupleIJNS5_1CILi128EEES8_NS7_ILi64EEEEEENS_6half_tEfNS_4arch4Sm80ELb1ELb0ELb1ELb0ELb1ELb0ELb0ELb0ELi2ELi4ELi4ELi4ELb0EEENS1_21CollectiveEpilogueBwdISA_SB_SD_Li256ELb0ELb0ELi2EEENS1_25SingleTileBwdLPTSchedulerILb0ELi128ELb1EEEEEEEEEvNT_6ParamsE$_ZN4cute3eso3ESOILb0ELb0EJNS_6LayoutINS_5tupleIJNS3_IJNS_1CILi2EEES5_EEENS4_ILi8EEES6_EEENS3_IJNS3_IJNS4_ILi1EEEiEEENS4_ILi1024EEENS3_IJiiEEEEEEEENS_10ViewEngineINS_8smem_ptrIPN7cutlass6half_tEEEEEEEC2ERKSE_RKSL_,@function
        .size           $_ZN7cutlass13device_kernelIN5flash19enable_sm80_to_sm89INS1_16FlashAttnBwdSm80INS1_25CollectiveMainloopBwdSm80ILi2ELi2EN4cute5tupleIJNS5_1CILi128EEES8_NS7_ILi64EEEEEENS_6half_tEfNS_4arch4Sm80ELb1ELb0ELb1ELb0ELb1ELb0ELb0ELb0ELi2ELi4ELi4ELi4ELb0EEENS1_21CollectiveEpilogueBwdISA_SB_SD_Li256ELb0ELb0ELi2EEENS1_25SingleTileBwdLPTSchedulerILb0ELi128ELb1EEEEEEEEEvNT_6ParamsE$_ZN4cute3eso3ESOILb0ELb0EJNS_6LayoutINS_5tupleIJNS3_IJNS_1CILi2EEES5_EEENS4_ILi8EEES6_EEENS3_IJNS3_IJNS4_ILi1EEEiEEENS4_ILi1024EEENS3_IJiiEEEEEEEENS_10ViewEngineINS_8smem_ptrIPN7cutlass6half_tEEEEEEEC2ERKSE_RKSL_,($_ZN7cutlass13device_kernelIN5flash19enable_sm80_to_sm89INS1_16FlashAttnBwdSm80INS1_25CollectiveMainloopBwdSm80ILi2ELi2EN4cute5tupleIJNS5_1CILi128EEES8_NS7_ILi64EEEEEENS_6half_tEfNS_4arch4Sm80ELb1ELb0ELb1ELb0ELb1ELb0ELb0ELb0ELi2ELi4ELi4ELi4ELb0EEENS1_21CollectiveEpilogueBwdISA_SB_SD_Li256ELb0ELb0ELi2EEENS1_25SingleTileBwdLPTSchedulerILb0ELi128ELb1EEEEEEEEEvNT_6ParamsE$_ZN4cute3eso3ESOILb0ELb0EJNS_6LayoutINS_5tupleIJNS3_IJNS_1CILi2EEES5_EEENS4_ILi8EEES6_EEENS3_IJNS3_IJNS4_ILi1EEEiEEENS4_ILi1024EEENS3_IJiiEEEEEEEEjEEC2ERKSE_RKj - $_ZN7cutlass13device_kernelIN5flash19enable_sm80_to_sm89INS1_16FlashAttnBwdSm80INS1_25CollectiveMainloopBwdSm80ILi2ELi2EN4cute5tupleIJNS5_1CILi128EEES8_NS7_ILi64EEEEEENS_6half_tEfNS_4arch4Sm80ELb1ELb0ELb1ELb0ELb1ELb0ELb0ELb0ELi2ELi4ELi4ELi4ELb0EEENS1_21CollectiveEpilogueBwdISA_SB_SD_Li256ELb0ELb0ELi2EEENS1_25SingleTileBwdLPTSchedulerILb0ELi128ELb1EEEEEEEEEvNT_6ParamsE$_ZN4cute3eso3ESOILb0ELb0EJNS_6LayoutINS_5tupleIJNS3_IJNS_1CILi2EEES5_EEENS4_ILi8EEES6_EEENS3_IJNS3_IJNS4_ILi1EEEiEEENS4_ILi1024EEENS3_IJiiEEEEEEEENS_10ViewEngineINS_8smem_ptrIPN7cutlass6half_tEEEEEEEC2ERKSE_RKSL_)
$_ZN7cutlass13device_kernelIN5flash19enable_sm80_to_sm89INS1_16FlashAttnBwdSm80INS1_25CollectiveMainloopBwdSm80ILi2ELi2EN4cute5tupleIJNS5_1CILi128EEES8_NS7_ILi64EEEEEENS_6half_tEfNS_4arch4Sm80ELb1ELb0ELb1ELb0ELb1ELb0ELb0ELb0ELi2ELi4ELi4ELi4ELb0EEENS1_21CollectiveEpilogueBwdISA_SB_SD_Li256ELb0ELb0ELi2EEENS1_25SingleTileBwdLPTSchedulerILb0ELi128ELb1EEEEEEEEEvNT_6ParamsE$_ZN4cute3eso3ESOILb0ELb0EJNS_6LayoutINS_5tupleIJNS3_IJNS_1CILi2EEES5_EEENS4_ILi8EEES6_EEENS3_IJNS3_IJNS4_ILi1EEEiEEENS4_ILi1024EEENS3_IJiiEEEEEEEENS_10ViewEngineINS_8smem_ptrIPN7cutlass6half_tEEEEEEEC2ERKSE_RKSL_:
[----:B------:R-:W-:Y:S02]  /*6e30*/  IADD3 R3, R64, -c[0x0][0x20], RZ ;  /* 0x8000080040037a10 */ /* 0x000fe40007ffe0ff */
[----:B------:R-:W-:-:S03]  /*6e40*/  IADD3 R2, R63, -c[0x0][0x20], RZ ;  /* 0x800008003f027a10 */ /* 0x000fc60007ffe0ff */
[----:B------:R1:W-:Y:S04]  /*6e50*/  STL.64 [R3], R4 ;  /* 0x0000000403007387 */ /* 0x0003e80000100a00 */
[----:B------:R1:W-:Y:S04]  /*6e60*/  STL [R3+0x8], R6 ;  /* 0x0000080603007387 */ /* 0x0003e80000100800 */
[----:B------:R-:W2:Y:S01]  /*6e70*/  LDL.64 R20, [R2] ;  /* 0x0000000002147983 */ /* 0x000ea20000100a00 */
[----:B------:R-:W-:-:S03]  /*6e80*/  IMAD.MOV.U32 R13, RZ, RZ, 0x0 ;  /* 0x00000000ff0d7424 */ /* 0x000fc600078e00ff */
[----:B--2---:R1:W-:Y:S01]  /*6e90*/  STL.64 [R3+0x10], R20 ;  /* 0x0000101403007387 */ /* 0x0043e20000100a00 */
[----:B------:R-:W-:Y:S05]  /*6ea0*/  RET.REL.NODEC R12 `(_ZN7cutlass13device_kernelIN5flash19enable_sm80_to_sm89INS1_16FlashAttnBwdSm80INS1_25CollectiveMainloopBwdSm80ILi2ELi2EN4cute5tupleIJNS5_1CILi128EEES8_NS7_ILi64EEEEEENS_6half_tEfNS_4arch4Sm80ELb1ELb0ELb1ELb0ELb1ELb0ELb0ELb0ELi2ELi4ELi4ELi4ELb0EEENS1_21CollectiveEpilogueBwdISA_SB_SD_Li256ELb0ELb0ELi2EEENS1_25SingleTileBwdLPTSchedulerILb0ELi128ELb1EEEEEEEEEvNT_6ParamsE) ;  /* 0xffff91500c007950 */ /* 0x000fea0003c3ffff */
        .type           $_ZN7cutlass13device_kernelIN5flash19enable_sm80_to_sm89INS1_16FlashAttnBwdSm80INS1_25CollectiveMainloopBwdSm80ILi2ELi2EN4cute5tupleIJNS5_1CILi128EEES8_NS7_ILi64EEEEEENS_6half_tEfNS_4arch4Sm80ELb1ELb0ELb1ELb0ELb1ELb0ELb0ELb0ELi2ELi4ELi4ELi4ELb0EEENS1_21CollectiveEpilogueBwdISA_SB_SD_Li256ELb0ELb0ELi2EEENS1_25SingleTileBwdLPTSchedulerILb0ELi128ELb1EEEEEEEEEvNT_6ParamsE$_ZN4cute3eso3ESOILb0ELb0EJNS_6LayoutINS_5tupleIJNS3_IJNS_1CILi2EEES5_EEENS4_ILi8EEES6_EEENS3_IJNS3_IJNS4_ILi1EEEiEEENS4_ILi1024EEENS3_IJiiEEEEEEEEjEEC2ERKSE_RKj,@function
        .size           $_ZN7cutlass13device_kernelIN5flash19enable_sm80_to_sm89INS1_16FlashAttnBwdSm80INS1_25CollectiveMainloopBwdSm80ILi2ELi2EN4cute5tupleIJNS5_1CILi128EEES8_NS7_ILi64EEEEEENS_6half_tEfNS_4arch4Sm80ELb1ELb0ELb1ELb0ELb1ELb0ELb0ELb0ELi2ELi4ELi4ELi4ELb0EEENS1_21CollectiveEpilogueBwdISA_SB_SD_Li256ELb0ELb0ELi2EEENS1_25SingleTileBwdLPTSchedulerILb0ELi128ELb1EEEEEEEEEvNT_6ParamsE$_ZN4cute3eso3ESOILb0ELb0EJNS_6LayoutINS_5tupleIJNS3_IJNS_1CILi2EEES5_EEENS4_ILi8EEES6_EEENS3_IJNS3_IJNS4_ILi1EEEiEEENS4_ILi1024EEENS3_IJiiEEEEEEEEjEEC2ERKSE_RKj,($_ZN7cutlass13device_kernelIN5flash19enable_sm80_to_sm89INS1_16FlashAttnBwdSm80INS1_25CollectiveMainloopBwdSm80ILi2ELi2EN4cute5tupleIJNS5_1CILi128EEES8_NS7_ILi64EEEEEENS_6half_tEfNS_4arch4Sm80ELb1ELb0ELb1ELb0ELb1ELb0ELb0ELb0ELi2ELi4ELi4ELi4ELb0EEENS1_21CollectiveEpilogueBwdISA_SB_SD_Li256ELb0ELb0ELi2EEENS1_25SingleTileBwdLPTSchedulerILb0ELi128ELb1EEEEEEEEEvNT_6ParamsE$_ZN4cute3eso3ESOILb0ELb0EJNS_6LayoutINS_5tupleIJNS3_IJNS_1CILi2EEES5_EEES6_NS4_ILi8EEEEEENS3_IJNS3_IJiNS4_ILi512EEEEEENS3_IJiiEEENS4_ILi1024EEEEEEEENS_10ViewEngineINS_8smem_ptrIPN7cutlass6half_tEEEEEEEC2ERKSE_RKSL_ - $_ZN7cutlass13device_kernelIN5flash19enable_sm80_to_sm89INS1_16FlashAttnBwdSm80INS1_25CollectiveMainloopBwdSm80ILi2ELi2EN4cute5tupleIJNS5_1CILi128EEES8_NS7_ILi64EEEEEENS_6half_tEfNS_4arch4Sm80ELb1ELb0ELb1ELb0ELb1ELb0ELb0ELb0ELi2ELi4ELi4ELi4ELb0EEENS1_21CollectiveEpilogueBwdISA_SB_SD_Li256ELb0ELb0ELi2EEENS1_25SingleTileBwdLPTSchedulerILb0ELi128ELb1EEEEEEEEEvNT_6ParamsE$_ZN4cute3eso3ESOILb0ELb0EJNS_6LayoutINS_5tupleIJNS3_IJNS_1CILi2EEES5_EEENS4_ILi8EEES6_EEENS3_IJNS3_IJNS4_ILi1EEEiEEENS4_ILi1024EEENS3_IJiiEEEEEEEEjEEC2ERKSE_RKj)
$_ZN7cutlass13device_kernelIN5flash19enable_sm80_to_sm89INS1_16FlashAttnBwdSm80INS1_25CollectiveMainloopBwdSm80ILi2ELi2EN4cute5tupleIJNS5_1CILi128EEES8_NS7_ILi64EEEEEENS_6half_tEfNS_4arch4Sm80ELb1ELb0ELb1ELb0ELb1ELb0ELb0ELb0ELi2ELi4ELi4ELi4ELb0EEENS1_21CollectiveEpilogueBwdISA_SB_SD_Li256ELb0ELb0ELi2EEENS1_25SingleTileBwdLPTSchedulerILb0ELi128ELb1EEEEEEEEEvNT_6ParamsE$_ZN4cute3eso3ESOILb0ELb0EJNS_6LayoutINS_5tupleIJNS3_IJNS_1CILi2EEES5_EEENS4_ILi8EEES6_EEENS3_IJNS3_IJNS4_ILi1EEEiEEENS4_ILi1024EEENS3_IJiiEEEEEEEEjEEC2ERKSE_RKj:
        /* <DEDUP_REMOVED lines=9> */
[----:B------:R-:W-:Y:S05]  /*6f40*/  RET.REL.NODEC R28 `(_ZN7cutlass13device_kernelIN5flash19enable_sm80_to_sm89INS1_16FlashAttnBwdSm80INS1_25CollectiveMainloopBwdSm80ILi2ELi2EN4cute5tupleIJNS5_1CILi128EEES8_NS7_ILi64EEEEEENS_6half_tEfNS_4arch4Sm80ELb1ELb0ELb1ELb0ELb1ELb0ELb0ELb0ELi2ELi4ELi4ELi4ELb0EEENS1_21CollectiveEpilogueBwdISA_SB_SD_Li256ELb0ELb0ELi2EEENS1_25SingleTileBwdLPTSchedulerILb0ELi128ELb1EEEEEEEEEvNT_6ParamsE) ;  /* 0xffff90b01c007950 */ /* 0x000fea0003c3ffff */
        .type           $_ZN7cutlass13device_kernelIN5flash19enable_sm80_to_sm89INS1_16FlashAttnBwdSm80INS1_25CollectiveMainloopBwdSm80ILi2ELi2EN4cute5tupleIJNS5_1CILi128EEES8_NS7_ILi64EEEEEENS_6half_tEfNS_4arch4Sm80ELb1ELb0ELb1ELb0ELb1ELb0ELb0ELb0ELi2ELi4ELi4ELi4ELb0EEENS1_21CollectiveEpilogueBwdISA_SB_SD_Li256ELb0ELb0ELi2EEENS1_25SingleTileBwdLPTSchedulerILb0ELi128ELb1EEEEEEEEEvNT_6ParamsE$_ZN4cute3eso3ESOILb0ELb0EJNS_6LayoutINS_5tupleIJNS3_IJNS_1CILi2EEES5_EEES6_NS4_ILi8EEEEEENS3_IJNS3_IJiNS4_ILi512EEEEEENS3_IJiiEEENS4_ILi1024EEEEEEEENS_10ViewEngineINS_8smem_ptrIPN7cutlass6half_tEEEEEEEC2ERKSE_RKSL_,@function
        .size           $_ZN7cutlass13device_kernelIN5flash19enable_sm80_to_sm89INS1_16FlashAttnBwdSm80INS1_25CollectiveMainloopBwdSm80ILi2ELi2EN4cute5tupleIJNS5_1CILi128EEES8_NS7_ILi64EEEEEENS_6half_tEfNS_4arch4Sm80ELb1ELb0ELb1ELb0ELb1ELb0ELb0ELb0ELi2ELi4ELi4ELi4ELb0EEENS1_21CollectiveEpilogueBwdISA_SB_SD_Li256ELb0ELb0ELi2EEENS1_25SingleTileBwdLPTSchedulerILb0ELi128ELb1EEEEEEEEEvNT_6ParamsE$_ZN4cute3eso3ESOILb0ELb0EJNS_6LayoutINS_5tupleIJNS3_IJNS_1CILi2EEES5_EEES6_NS4_ILi8EEEEEENS3_IJNS3_IJiNS4_ILi512EEEEEENS3_IJiiEEENS4_ILi1024EEEEEEEENS_10ViewEngineINS_8smem_ptrIPN7cutlass6half_tEEEEEEEC2ERKSE_RKSL_,($_ZN7cutlass13device_kernelIN5flash19enable_sm80_to_sm89INS1_16FlashAttnBwdSm80INS1_25CollectiveMainloopBwdSm80ILi2ELi2EN4cute5tupleIJNS5_1CILi128EEES8_NS7_ILi64EEEEEENS_6half_tEfNS_4arch4Sm80ELb1ELb0ELb1ELb0ELb1ELb0ELb0ELb0ELi2ELi4ELi4ELi4ELb0EEENS1_21CollectiveEpilogueBwdISA_SB_SD_Li256ELb0ELb0ELi2EEENS1_25SingleTileBwdLPTSchedulerILb0ELi128ELb1EEEEEEEEEvNT_6ParamsE$_ZN4cute3eso3ESOILb0ELb0EJNS_6LayoutINS_5tupleIJNS3_IJNS_1CILi2EEES5_EEES6_NS4_ILi8EEEEEENS3_IJNS3_IJiNS4_ILi512EEEEEENS3_IJiiEEENS4_ILi1024EEEEEEEEjEEC2ERKSE_RKj - $_ZN7cutlass13device_kernelIN5flash19enable_sm80_to_sm89INS1_16FlashAttnBwdSm80INS1_25CollectiveMainloopBwdSm80ILi2ELi2EN4cute5tupleIJNS5_1CILi128EEES8_NS7_ILi64EEEEEENS_6half_tEfNS_4arch4Sm80ELb1ELb0ELb1ELb0ELb1ELb0ELb0ELb0ELi2ELi4ELi4ELi4ELb0EEENS1_21CollectiveEpilogueBwdISA_SB_SD_Li256ELb0ELb0ELi2EEENS1_25SingleTileBwdLPTSchedulerILb0ELi128ELb1EEEEEEEEEvNT_6ParamsE$_ZN4cute3eso3ESOILb0ELb0EJNS_6LayoutINS_5tupleIJNS3_IJNS_1CILi2EEES5_EEES6_NS4_ILi8EEEEEENS3_IJNS3_IJiNS4_ILi512EEEEEENS3_IJiiEEENS4_ILi1024EEEEEEEENS_10ViewEngineINS_8smem_ptrIPN7cutlass6half_tEEEEEEEC2ERKSE_RKSL_)
$_ZN7cutlass13device_kernelIN5flash19enable_sm80_to_sm89INS1_16FlashAttnBwdSm80INS1_25CollectiveMainloopBwdSm80ILi2ELi2EN4cute5tupleIJNS5_1CILi128EEES8_NS7_ILi64EEEEEENS_6half_tEfNS_4arch4Sm80ELb1ELb0ELb1ELb0ELb1ELb0ELb0ELb0ELi2ELi4ELi4ELi4ELb0EEENS1_21CollectiveEpilogueBwdISA_SB_SD_Li256ELb0ELb0ELi2EEENS1_25SingleTileBwdLPTSchedulerILb0ELi128ELb1EEEEEEEEEvNT_6ParamsE$_ZN4cute3eso3ESOILb0ELb0EJNS_6LayoutINS_5tupleIJNS3_IJNS_1CILi2EEES5_EEES6_NS4_ILi8EEEEEENS3_IJNS3_IJiNS4_ILi512EEEEEENS3_IJiiEEENS4_ILi1024EEEEEEEENS_10ViewEngineINS_8smem_ptrIPN7cutlass6half_tEEEEEEEC2ERKSE_RKSL_:
        /* <DEDUP_REMOVED lines=8> */
        .type           $_ZN7cutlass13device_kernelIN5flash19enable_sm80_to_sm89INS1_16FlashAttnBwdSm80INS1_25CollectiveMainloopBwdSm80ILi2ELi2EN4cute5tupleIJNS5_1CILi128EEES8_NS7_ILi64EEEEEENS_6half_tEfNS_4arch4Sm80ELb1ELb0ELb1ELb0ELb1ELb0ELb0ELb0ELi2ELi4ELi4ELi4ELb0EEENS1_21CollectiveEpilogueBwdISA_SB_SD_Li256ELb0ELb0ELi2EEENS1_25SingleTileBwdLPTSchedulerILb0ELi128ELb1EEEEEEEEEvNT_6ParamsE$_ZN4cute3eso3ESOILb0ELb0EJNS_6LayoutINS_5tupleIJNS3_IJNS_1CILi2EEES5_EEES6_NS4_ILi8EEEEEENS3_IJNS3_IJiNS4_ILi512EEEEEENS3_IJiiEEENS4_ILi1024EEEEEEEEjEEC2ERKSE_RKj,@function
        .size           $_ZN7cutlass13device_kernelIN5flash19enable_sm80_to_sm89INS1_16FlashAttnBwdSm80INS1_25CollectiveMainloopBwdSm80ILi2ELi2EN4cute5tupleIJNS5_1CILi128EEES8_NS7_ILi64EEEEEENS_6half_tEfNS_4arch4Sm80ELb1ELb0ELb1ELb0ELb1ELb0ELb0ELb0ELi2ELi4ELi4ELi4ELb0EEENS1_21CollectiveEpilogueBwdISA_SB_SD_Li256ELb0ELb0ELi2EEENS1_25SingleTileBwdLPTSchedulerILb0ELi128ELb1EEEEEEEEEvNT_6ParamsE$_ZN4cute3eso3ESOILb0ELb0EJNS_6LayoutINS_5tupleIJNS3_IJNS_1CILi2EEES5_EEES6_NS4_ILi8EEEEEENS3_IJNS3_IJiNS4_ILi512EEEEEENS3_IJiiEEENS4_ILi1024EEEEEEEEjEEC2ERKSE_RKj,($_ZN7cutlass13device_kernelIN5flash19enable_sm80_to_sm89INS1_16FlashAttnBwdSm80INS1_25CollectiveMainloopBwdSm80ILi2ELi2EN4cute5tupleIJNS5_1CILi128EEES8_NS7_ILi64EEEEEENS_6half_tEfNS_4arch4Sm80ELb1ELb0ELb1ELb0ELb1ELb0ELb0ELb0ELi2ELi4ELi4ELi4ELb0EEENS1_21CollectiveEpilogueBwdISA_SB_SD_Li256ELb0ELb0ELi2EEENS1_25SingleTileBwdLPTSchedulerILb0ELi128ELb1EEEEEEEEEvNT_6ParamsE$_ZN4cute3eso3ESOILb0ELb0EJNS_6LayoutINS_5tupleIJNS3_IJNS_1CILi2EEES5_S5_EEES5_NS3_IJNS3_IJS5_S5_EEES5_EEEEEENS3_IJNS3_IJNS4_ILi1EEENS4_ILi512EEEiEEENS4_ILi4096EEENS3_IJNS3_IJiiEEENS4_ILi8192EEEEEEEEEEENS_10ViewEngineINS_8smem_ptrIPN7cutlass6half_tEEEEEEEC2ERKSI_RKSP_ - $_ZN7cutlass13device_kernelIN5flash19enable_sm80_to_sm89INS1_16FlashAttnBwdSm80INS1_25CollectiveMainloopBwdSm80ILi2ELi2EN4cute5tupleIJNS5_1CILi128EEES8_NS7_ILi64EEEEEENS_6half_tEfNS_4arch4Sm80ELb1ELb0ELb1ELb0ELb1ELb0ELb0ELb0ELi2ELi4ELi4ELi4ELb0EEENS1_21CollectiveEpilogueBwdISA_SB_SD_Li256ELb0ELb0ELi2EEENS1_25SingleTileBwdLPTSchedulerILb0ELi128ELb1EEEEEEEEEvNT_6ParamsE$_ZN4cute3eso3ESOILb0ELb0EJNS_6LayoutINS_5tupleIJNS3_IJNS_1CILi2EEES5_EEES6_NS4_ILi8EEEEEENS3_IJNS3_IJiNS4_ILi512EEEEEENS3_IJiiEEENS4_ILi1024EEEEEEEEjEEC2ERKSE_RKj)
$_ZN7cutlass13device_kernelIN5flash19enable_sm80_to_sm89INS1_16FlashAttnBwdSm80INS1_25CollectiveMainloopBwdSm80ILi2ELi2EN4cute5tupleIJNS5_1CILi128EEES8_NS7_ILi64EEEEEENS_6half_tEfNS_4arch4Sm80ELb1ELb0ELb1ELb0ELb1ELb0ELb0ELb0ELi2ELi4ELi4ELi4ELb0EEENS1_21CollectiveEpilogueBwdISA_SB_SD_Li256ELb0ELb0ELi2EEENS1_25SingleTileBwdLPTSchedulerILb0ELi128ELb1EEEEEEEEEvNT_6ParamsE$_ZN4cute3eso3ESOILb0ELb0EJNS_6LayoutINS_5tupleIJNS3_IJNS_1CILi2EEES5_EEES6_NS4_ILi8EEEEEENS3_IJNS3_IJiNS4_ILi512EEEEEENS3_IJiiEEENS4_ILi1024EEEEEEEEjEEC2ERKSE_RKj:
        /* <DEDUP_REMOVED lines=10> */
        .type           $_ZN7cutlass13device_kernelIN5flash19enable_sm80_to_sm89INS1_16FlashAttnBwdSm80INS1_25CollectiveMainloopBwdSm80ILi2ELi2EN4cute5tupleIJNS5_1CILi128EEES8_NS7_ILi64EEEEEENS_6half_tEfNS_4arch4Sm80ELb1ELb0ELb1ELb0ELb1ELb0ELb0ELb0ELi2ELi4ELi4ELi4ELb0EEENS1_21CollectiveEpilogueBwdISA_SB_SD_Li256ELb0ELb0ELi2EEENS1_25SingleTileBwdLPTSchedulerILb0ELi128ELb1EEEEEEEEEvNT_6ParamsE$_ZN4cute3eso3ESOILb0ELb0EJNS_6LayoutINS_5tupleIJNS3_IJNS_1CILi2EEES5_S5_EEES5_NS3_IJNS3_IJS5_S5_EEES5_EEEEEENS3_IJNS3_IJNS4_ILi1EEENS4_ILi512EEEiEEENS4_ILi4096EEENS3_IJNS3_IJiiEEENS4_ILi8192EEEEEEEEEEENS_10ViewEngineINS_8smem_ptrIPN7cutlass6half_tEEEEEEEC2ERKSI_RKSP_,@function
        .size           $_ZN7cutlass13device_kernelIN5flash19enable_sm80_to_sm89INS1_16FlashAttnBwdSm80INS1_25CollectiveMainloopBwdSm80ILi2ELi2EN4cute5tupleIJNS5_1CILi128EEES8_NS7_ILi64EEEEEENS_6half_tEfNS_4arch4Sm80ELb1ELb0ELb1ELb0ELb1ELb0ELb0ELb0ELi2ELi4ELi4ELi4ELb0EEENS1_21CollectiveEpilogueBwdISA_SB_SD_Li256ELb0ELb0ELi2EEENS1_25SingleTileBwdLPTSchedulerILb0ELi128ELb1EEEEEEEEEvNT_6ParamsE$_ZN4cute3eso3ESOILb0ELb0EJNS_6LayoutINS_5tupleIJNS3_IJNS_1CILi2EEES5_S5_EEES5_NS3_IJNS3_IJS5_S5_EEES5_EEEEEENS3_IJNS3_IJNS4_ILi1EEENS4_ILi512EEEiEEENS4_ILi4096EEENS3_IJNS3_IJiiEEENS4_ILi8192EEEEEEEEEEENS_10ViewEngineINS_8smem_ptrIPN7cutlass6half_tEEEEEEEC2ERKSI_RKSP_,($_ZN7cutlass13device_kernelIN5flash19enable_sm80_to_sm89INS1_16FlashAttnBwdSm80INS1_25CollectiveMainloopBwdSm80ILi2ELi2EN4cute5tupleIJNS5_1CILi128EEES8_NS7_ILi64EEEEEENS_6half_tEfNS_4arch4Sm80ELb1ELb0ELb1ELb0ELb1ELb0ELb0ELb0ELi2ELi4ELi4ELi4ELb0EEENS1_21CollectiveEpilogueBwdISA_SB_SD_Li256ELb0ELb0ELi2EEENS1_25SingleTileBwdLPTSchedulerILb0ELi128ELb1EEEEEEEEEvNT_6ParamsE$_ZN4cute3eso3ESOILb0ELb0EJNS_6LayoutINS_5tupleIJNS3_IJNS_1CILi2EEES5_S5_EEES5_NS3_IJNS3_IJS5_S5_EEES5_EEEEEENS3_IJNS3_IJNS4_ILi1EEENS4_ILi512EEEiEEENS4_ILi4096EEENS3_IJNS3_IJiiEEENS4_ILi8192EEEEEEEEEEEjEEC2ERKSI_RKj - $_ZN7cutlass13device_kernelIN5flash19enable_sm80_to_sm89INS1_16FlashAttnBwdSm80INS1_25CollectiveMainloopBwdSm80ILi2ELi2EN4cute5tupleIJNS5_1CILi128EEES8_NS7_ILi64EEEEEENS_6half_tEfNS_4arch4Sm80ELb1ELb0ELb1ELb0ELb1ELb0ELb0ELb0ELi2ELi4ELi4ELi4ELb0EEENS1_21CollectiveEpilogueBwdISA_SB_SD_Li256ELb0ELb0ELi2EEENS1_25SingleTileBwdLPTSchedulerILb0ELi128ELb1EEEEEEEEEvNT_6ParamsE$_ZN4cute3eso3ESOILb0ELb0EJNS_6LayoutINS_5tupleIJNS3_IJNS_1CILi2EEES5_S5_EEES5_NS3_IJNS3_IJS5_S5_EEES5_EEEEEENS3_IJNS3_IJNS4_ILi1EEENS4_ILi512EEEiEEENS4_ILi4096EEENS3_IJNS3_IJiiEEENS4_ILi8192EEEEEEEEEEENS_10ViewEngineINS_8smem_ptrIPN7cutlass6half_tEEEEEEEC2ERKSI_RKSP_)
$_ZN7cutlass13device_kernelIN5flash19enable_sm80_to_sm89INS1_16FlashAttnBwdSm80INS1_25CollectiveMainloopBwdSm80ILi2ELi2EN4cute5tupleIJNS5_1CILi128EEES8_NS7_ILi64EEEEEENS_6half_tEfNS_4arch4Sm80ELb1ELb0ELb1ELb0ELb1ELb0ELb0ELb0ELi2ELi4ELi4ELi4ELb0EEENS1_21CollectiveEpilogueBwdISA_SB_SD_Li256ELb0ELb0ELi2EEENS1_25SingleTileBwdLPTSchedulerILb0ELi128ELb1EEEEEEEEEvNT_6ParamsE$_ZN4cute3eso3ESOILb0ELb0EJNS_6LayoutINS_5tupleIJNS3_IJNS_1CILi2EEES5_S5_EEES5_NS3_IJNS3_IJS5_S5_EEES5_EEEEEENS3_IJNS3_IJNS4_ILi1EEENS4_ILi512EEEiEEENS4_ILi4096EEENS3_IJNS3_IJiiEEENS4_ILi8192EEEEEEEEEEENS_10ViewEngineINS_8smem_ptrIPN7cutlass6half_tEEEEEEEC2ERKSI_RKSP_:
        /* <DEDUP_REMOVED lines=8> */
        .type           $_ZN7cutlass13device_kernelIN5flash19enable_sm80_to_sm89INS1_16FlashAttnBwdSm80INS1_25CollectiveMainloopBwdSm80ILi2ELi2EN4cute5tupleIJNS5_1CILi128EEES8_NS7_ILi64EEEEEENS_6half_tEfNS_4arch4Sm80ELb1ELb0ELb1ELb0ELb1ELb0ELb0ELb0ELi2ELi4ELi4ELi4ELb0EEENS1_21CollectiveEpilogueBwdISA_SB_SD_Li256ELb0ELb0ELi2EEENS1_25SingleTileBwdLPTSchedulerILb0ELi128ELb1EEEEEEEEEvNT_6ParamsE$_ZN4cute3eso3ESOILb0ELb0EJNS_6LayoutINS_5tupleIJNS3_IJNS_1CILi2EEES5_S5_EEES5_NS3_IJNS3_IJS5_S5_EEES5_EEEEEENS3_IJNS3_IJNS4_ILi1EEENS4_ILi512EEEiEEENS4_ILi4096EEENS3_IJNS3_IJiiEEENS4_ILi8192EEEEEEEEEEEjEEC2ERKSI_RKj,@function
        .size           $_ZN7cutlass13device_kernelIN5flash19enable_sm80_to_sm89INS1_16FlashAttnBwdSm80INS1_25CollectiveMainloopBwdSm80ILi2ELi2EN4cute5tupleIJNS5_1CILi128EEES8_NS7_ILi64EEEEEENS_6half_tEfNS_4arch4Sm80ELb1ELb0ELb1ELb0ELb1ELb0ELb0ELb0ELi2ELi4ELi4ELi4ELb0EEENS1_21CollectiveEpilogueBwdISA_SB_SD_Li256ELb0ELb0ELi2EEENS1_25SingleTileBwdLPTSchedulerILb0ELi128ELb1EEEEEEEEEvNT_6ParamsE$_ZN4cute3eso3ESOILb0ELb0EJNS_6LayoutINS_5tupleIJNS3_IJNS_1CILi2EEES5_S5_EEES5_NS3_IJNS3_IJS5_S5_EEES5_EEEEEENS3_IJNS3_IJNS4_ILi1EEENS4_ILi512EEEiEEENS4_ILi4096EEENS3_IJNS3_IJiiEEENS4_ILi8192EEEEEEEEEEEjEEC2ERKSI_RKj,($_ZN7cutlass13device_kernelIN5flash19enable_sm80_to_sm89INS1_16FlashAttnBwdSm80INS1_25CollectiveMainloopBwdSm80ILi2ELi2EN4cute5tupleIJNS5_1CILi128EEES8_NS7_ILi64EEEEEENS_6half_tEfNS_4arch4Sm80ELb1ELb0ELb1ELb0ELb1ELb0ELb0ELb0ELi2ELi4ELi4ELi4ELb0EEENS1_21CollectiveEpilogueBwdISA_SB_SD_Li256ELb0ELb0ELi2EEENS1_25SingleTileBwdLPTSchedulerILb0ELi128ELb1EEEEEEEEEvNT_6ParamsE$_ZN4cute3eso3ESOILb0ELb0EJNS_6LayoutINS_5tupleIJNS3_IJNS_1CILi2EEES5_S5_EEES5_NS3_IJS5_S5_EEEEEENS3_IJNS3_IJNS4_ILi1EEENS4_ILi512EEEiEEENS4_ILi4096EEENS3_IJiiEEEEEEEENS_10ViewEngineINS_8smem_ptrIPN7cutlass6half_tEEEEEEEC2ERKSF_RKSM_ - $_ZN7cutlass13device_kernelIN5flash19enable_sm80_to_sm89INS1_16FlashAttnBwdSm80INS1_25CollectiveMainloopBwdSm80ILi2ELi2EN4cute5tupleIJNS5_1CILi128EEES8_NS7_ILi64EEEEEENS_6half_tEfNS_4arch4Sm80ELb1ELb0ELb1ELb0ELb1ELb0ELb0ELb0ELi2ELi4ELi4ELi4ELb0EEENS1_21CollectiveEpilogueBwdISA_SB_SD_Li256ELb0ELb0ELi2EEENS1_25SingleTileBwdLPTSchedulerILb0ELi128ELb1EEEEEEEEEvNT_6ParamsE$_ZN4cute3eso3ESOILb0ELb0EJNS_6LayoutINS_5tupleIJNS3_IJNS_1CILi2EEES5_S5_EEES5_NS3_IJNS3_IJS5_S5_EEES5_EEEEEENS3_IJNS3_IJNS4_ILi1EEENS4_ILi512EEEiEEENS4_ILi4096EEENS3_IJNS3_IJiiEEENS4_ILi8192EEEEEEEEEEEjEEC2ERKSI_RKj)
$_ZN7cutlass13device_kernelIN5flash19enable_sm80_to_sm89INS1_16FlashAttnBwdSm80INS1_25CollectiveMainloopBwdSm80ILi2ELi2EN4cute5tupleIJNS5_1CILi128EEES8_NS7_ILi64EEEEEENS_6half_tEfNS_4arch4Sm80ELb1ELb0ELb1ELb0ELb1ELb0ELb0ELb0ELi2ELi4ELi4ELi4ELb0EEENS1_21CollectiveEpilogueBwdISA_SB_SD_Li256ELb0ELb0ELi2EEENS1_25SingleTileBwdLPTSchedulerILb0ELi128ELb1EEEEEEEEEvNT_6ParamsE$_ZN4cute3eso3ESOILb0ELb0EJNS_6LayoutINS_5tupleIJNS3_IJNS_1CILi2EEES5_S5_EEES5_NS3_IJNS3_IJS5_S5_EEES5_EEEEEENS3_IJNS3_IJNS4_ILi1EEENS4_ILi512EEEiEEENS4_ILi4096EEENS3_IJNS3_IJiiEEENS4_ILi8192EEEEEEEEEEEjEEC2ERKSI_RKj:
        /* <DEDUP_REMOVED lines=10> */
        .type           $_ZN7cutlass13device_kernelIN5flash19enable_sm80_to_sm89INS1_16FlashAttnBwdSm80INS1_25CollectiveMainloopBwdSm80ILi2ELi2EN4cute5tupleIJNS5_1CILi128EEES8_NS7_ILi64EEEEEENS_6half_tEfNS_4arch4Sm80ELb1ELb0ELb1ELb0ELb1ELb0ELb0ELb0ELi2ELi4ELi4ELi4ELb0EEENS1_21CollectiveEpilogueBwdISA_SB_SD_Li256ELb0ELb0ELi2EEENS1_25SingleTileBwdLPTSchedulerILb0ELi128ELb1EEEEEEEEEvNT_6ParamsE$_ZN4cute3eso3ESOILb0ELb0EJNS_6LayoutINS_5tupleIJNS3_IJNS_1CILi2EEES5_S5_EEES5_NS3_IJS5_S5_EEEEEENS3_IJNS3_IJNS4_ILi1EEENS4_ILi512EEEiEEENS4_ILi4096EEENS3_IJiiEEEEEEEENS_10ViewEngineINS_8smem_ptrIPN7cutlass6half_tEEEEEEEC2ERKSF_RKSM_,@function
        .size           $_ZN7cutlass13device_kernelIN5flash19enable_sm80_to_sm89INS1_16FlashAttnBwdSm80INS1_25CollectiveMainloopBwdSm80ILi2ELi2EN4cute5tupleIJNS5_1CILi128EEES8_NS7_ILi64EEEEEENS_6half_tEfNS_4arch4Sm80ELb1ELb0ELb1ELb0ELb1ELb0ELb0ELb0ELi2ELi4ELi4ELi4ELb0EEENS1_21CollectiveEpilogueBwdISA_SB_SD_Li256ELb0ELb0ELi2EEENS1_25SingleTileBwdLPTSchedulerILb0ELi128ELb1EEEEEEEEEvNT_6ParamsE$_ZN4cute3eso3ESOILb0ELb0EJNS_6LayoutINS_5tupleIJNS3_IJNS_1CILi2EEES5_S5_EEES5_NS3_IJS5_S5_EEEEEENS3_IJNS3_IJNS4_ILi1EEENS4_ILi512EEEiEEENS4_ILi4096EEENS3_IJiiEEEEEEEENS_10ViewEngineINS_8smem_ptrIPN7cutlass6half_tEEEEEEEC2ERKSF_RKSM_,($_ZN7cutlass13device_kernelIN5flash19enable_sm80_to_sm89INS1_16FlashAttnBwdSm80INS1_25CollectiveMainloopBwdSm80ILi2ELi2EN4cute5tupleIJNS5_1CILi128EEES8_NS7_ILi64EEEEEENS_6half_tEfNS_4arch4Sm80ELb1ELb0ELb1ELb0ELb1ELb0ELb0ELb0ELi2ELi4ELi4ELi4ELb0EEENS1_21CollectiveEpilogueBwdISA_SB_SD_Li256ELb0ELb0ELi2EEENS1_25SingleTileBwdLPTSchedulerILb0ELi128ELb1EEEEEEEEEvNT_6ParamsE$_ZN4cute3eso3ESOILb0ELb0EJNS_6LayoutINS_5tupleIJNS3_IJNS_1CILi2EEES5_S5_EEES5_NS3_IJS5_S5_EEEEEENS3_IJNS3_IJNS4_ILi1EEENS4_ILi512EEEiEEENS4_ILi4096EEENS3_IJiiEEEEEEEEjEEC2ERKSF_RKj - $_ZN7cutlass13device_kernelIN5flash19enable_sm80_to_sm89INS1_16FlashAttnBwdSm80INS1_25CollectiveMainloopBwdSm80ILi2ELi2EN4cute5tupleIJNS5_1CILi128EEES8_NS7_ILi64EEEEEENS_6half_tEfNS_4arch4Sm80ELb1ELb0ELb1ELb0ELb1ELb0ELb0ELb0ELi2ELi4ELi4ELi4ELb0EEENS1_21CollectiveEpilogueBwdISA_SB_SD_Li256ELb0ELb0ELi2EEENS1_25SingleTileBwdLPTSchedulerILb0ELi128ELb1EEEEEEEEEvNT_6ParamsE$_ZN4cute3eso3ESOILb0ELb0EJNS_6LayoutINS_5tupleIJNS3_IJNS_1CILi2EEES5_S5_EEES5_NS3_IJS5_S5_EEEEEENS3_IJNS3_IJNS4_ILi1EEENS4_ILi512EEEiEEENS4_ILi4096EEENS3_IJiiEEEEEEEENS_10ViewEngineINS_8smem_ptrIPN7cutlass6half_tEEEEEEEC2ERKSF_RKSM_)
$_ZN7cutlass13device_kernelIN5flash19enable_sm80_to_sm89INS1_16FlashAttnBwdSm80INS1_25CollectiveMainloopBwdSm80ILi2ELi2EN4cute5tupleIJNS5_1CILi128EEES8_NS7_ILi64EEEEEENS_6half_tEfNS_4arch4Sm80ELb1ELb0ELb1ELb0ELb1ELb0ELb0ELb0ELi2ELi4ELi4ELi4ELb0EEENS1_21CollectiveEpilogueBwdISA_SB_SD_Li256ELb0ELb0ELi2EEENS1_25SingleTileBwdLPTSchedulerILb0ELi128ELb1EEEEEEEEEvNT_6ParamsE$_ZN4cute3eso3ESOILb0ELb0EJNS_6LayoutINS_5tupleIJNS3_IJNS_1CILi2EEES5_S5_EEES5_NS3_IJS5_S5_EEEEEENS3_IJNS3_IJNS4_ILi1EEENS4_ILi512EEEiEEENS4_ILi4096EEENS3_IJiiEEEEEEEENS_10ViewEngineINS_8smem_ptrIPN7cutlass6half_tEEEEEEEC2ERKSF_RKSM_:
        /* <DEDUP_REMOVED lines=8> */
        .type           $_ZN7cutlass13device_kernelIN5flash19enable_sm80_to_sm89INS1_16FlashAttnBwdSm80INS1_25CollectiveMainloopBwdSm80ILi2ELi2EN4cute5tupleIJNS5_1CILi128EEES8_NS7_ILi64EEEEEENS_6half_tEfNS_4arch4Sm80ELb1ELb0ELb1ELb0ELb1ELb0ELb0ELb0ELi2ELi4ELi4ELi4ELb0EEENS1_21CollectiveEpilogueBwdISA_SB_SD_Li256ELb0ELb0ELi2EEENS1_25SingleTileBwdLPTSchedulerILb0ELi128ELb1EEEEEEEEEvNT_6ParamsE$_ZN4cute3eso3ESOILb0ELb0EJNS_6LayoutINS_5tupleIJNS3_IJNS_1CILi2EEES5_S5_EEES5_NS3_IJS5_S5_EEEEEENS3_IJNS3_IJNS4_ILi1EEENS4_ILi512EEEiEEENS4_ILi4096EEENS3_IJiiEEEEEEEEjEEC2ERKSF_RKj,@function
        .size           $_ZN7cutlass13device_kernelIN5flash19enable_sm80_to_sm89INS1_16FlashAttnBwdSm80INS1_25CollectiveMainloopBwdSm80ILi2ELi2EN4cute5tupleIJNS5_1CILi128EEES8_NS7_ILi64EEEEEENS_6half_tEfNS_4arch4Sm80ELb1ELb0ELb1ELb0ELb1ELb0ELb0ELb0ELi2ELi4ELi4ELi4ELb0EEENS1_21CollectiveEpilogueBwdISA_SB_SD_Li256ELb0ELb0ELi2EEENS1_25SingleTileBwdLPTSchedulerILb0ELi128ELb1EEEEEEEEEvNT_6ParamsE$_ZN4cute3eso3ESOILb0ELb0EJNS_6LayoutINS_5tupleIJNS3_IJNS_1CILi2EEES5_S5_EEES5_NS3_IJS5_S5_EEEEEENS3_IJNS3_IJNS4_ILi1EEENS4_ILi512EEEiEEENS4_ILi4096EEENS3_IJiiEEEEEEEEjEEC2ERKSF_RKj,($_ZN7cutlass13device_kernelIN5flash19enable_sm80_to_sm89INS1_16FlashAttnBwdSm80INS1_25CollectiveMainloopBwdSm80ILi2ELi2EN4cute5tupleIJNS5_1CILi128EEES8_NS7_ILi64EEEEEENS_6half_tEfNS_4arch4Sm80ELb1ELb0ELb1ELb0ELb1ELb0ELb0ELb0ELi2ELi4ELi4ELi4ELb0EEENS1_21CollectiveEpilogueBwdISA_SB_SD_Li256ELb0ELb0ELi2EEENS1_25SingleTileBwdLPTSchedulerILb0ELi128ELb1EEEEEEEEEvNT_6ParamsE$_ZN4cute3eso3ESOILb0ELb0EJNS_6LayoutINS_5tupleIJNS3_IJNS_1CILi8EEENS4_ILi1EEEEEENS3_IJNS4_ILi2EEEEEEEEENS3_IJNS3_IJS6_NS4_ILi0EEEEEENS3_IJiEEEEEEEENS_10ViewEngineINS_8smem_ptrIPN7cutlass6half_tEEEEEEEC2ERKSF_RKSM_ - $_ZN7cutlass13device_kernelIN5flash19enable_sm80_to_sm89INS1_16FlashAttnBwdSm80INS1_25CollectiveMainloopBwdSm80ILi2ELi2EN4cute5tupleIJNS5_1CILi128EEES8_NS7_ILi64EEEEEENS_6half_tEfNS_4arch4Sm80ELb1ELb0ELb1ELb0ELb1ELb0ELb0ELb0ELi2ELi4ELi4ELi4ELb0EEENS1_21CollectiveEpilogueBwdISA_SB_SD_Li256ELb0ELb0ELi2EEENS1_25SingleTileBwdLPTSchedulerILb0ELi128ELb1EEEEEEEEEvNT_6ParamsE$_ZN4cute3eso3ESOILb0ELb0EJNS_6LayoutINS_5tupleIJNS3_IJNS_1CILi2EEES5_S5_EEES5_NS3_IJS5_S5_EEEEEENS3_IJNS3_IJNS4_ILi1EEENS4_ILi512EEEiEEENS4_ILi4096EEENS3_IJiiEEEEEEEEjEEC2ERKSF_RKj)
$_ZN7cutlass13device_kernelIN5flash19enable_sm80_to_sm89INS1_16FlashAttnBwdSm80INS1_25CollectiveMainloopBwdSm80ILi2ELi2EN4cute5tupleIJNS5_1CILi128EEES8_NS7_ILi64EEEEEENS_6half_tEfNS_4arch4Sm80ELb1ELb0ELb1ELb0ELb1ELb0ELb0ELb0ELi2ELi4ELi4ELi4ELb0EEENS1_21CollectiveEpilogueBwdISA_SB_SD_Li256ELb0ELb0ELi2EEENS1_25SingleTileBwdLPTSchedulerILb0ELi128ELb1EEEEEEEEEvNT_6ParamsE$_ZN4cute3eso3ESOILb0ELb0EJNS_6LayoutINS_5tupleIJNS3_IJNS_1CILi2EEES5_S5_EEES5_NS3_IJS5_S5_EEEEEENS3_IJNS3_IJNS4_ILi1EEENS4_ILi512EEEiEEENS4_ILi4096EEENS3_IJiiEEEEEEEEjEEC2ERKSF_RKj:
        /* <DEDUP_REMOVED lines=10> */
        .type           $_ZN7cutlass13device_kernelIN5flash19enable_sm80_to_sm89INS1_16FlashAttnBwdSm80INS1_25CollectiveMainloopBwdSm80ILi2ELi2EN4cute5tupleIJNS5_1CILi128EEES8_NS7_ILi64EEEEEENS_6half_tEfNS_4arch4Sm80ELb1ELb0ELb1ELb0ELb1ELb0ELb0ELb0ELi2ELi4ELi4ELi4ELb0EEENS1_21CollectiveEpilogueBwdISA_SB_SD_Li256ELb0ELb0ELi2EEENS1_25SingleTileBwdLPTSchedulerILb0ELi128ELb1EEEEEEEEEvNT_6ParamsE$_ZN4cute3eso3ESOILb0ELb0EJNS_6LayoutINS_5tupleIJNS3_IJNS_1CILi8EEENS4_ILi1EEEEEENS3_IJNS4_ILi2EEEEEEEEENS3_IJNS3_IJS6_NS4_ILi0EEEEEENS3_IJiEEEEEEEENS_10ViewEngineINS_8smem_ptrIPN7cutlass6half_tEEEEEEEC2ERKSF_RKSM_,@function
        .size           $_ZN7cutlass13device_kernelIN5flash19enable_sm80_to_sm89INS1_16FlashAttnBwdSm80INS1_25CollectiveMainloopBwdSm80ILi2ELi2EN4cute5tupleIJNS5_1CILi128EEES8_NS7_ILi64EEEEEENS_6half_tEfNS_4arch4Sm80ELb1ELb0ELb1ELb0ELb1ELb0ELb0ELb0ELi2ELi4ELi4ELi4ELb0EEENS1_21CollectiveEpilogueBwdISA_SB_SD_Li256ELb0ELb0ELi2EEENS1_25SingleTileBwdLPTSchedulerILb0ELi128ELb1EEEEEEEEEvNT_6ParamsE$_ZN4cute3eso3ESOILb0ELb0EJNS_6LayoutINS_5tupleIJNS3_IJNS_1CILi8EEENS4_ILi1EEEEEENS3_IJNS4_ILi2EEEEEEEEENS3_IJNS3_IJS6_NS4_ILi0EEEEEENS3_IJiEEEEEEEENS_10ViewEngineINS_8smem_ptrIPN7cutlass6half_tEEEEEEEC2ERKSF_RKSM_,($_ZN7cutlass13device_kernelIN5flash19enable_sm80_to_sm89INS1_16FlashAttnBwdSm80INS1_25CollectiveMainloopBwdSm80ILi2ELi2EN4cute5tupleIJNS5_1CILi128EEES8_NS7_ILi64EEEEEENS_6half_tEfNS_4arch4Sm80ELb1ELb0ELb1ELb0ELb1ELb0ELb0ELb0ELi2ELi4ELi4ELi4ELb0EEENS1_21CollectiveEpilogueBwdISA_SB_SD_Li256ELb0ELb0ELi2EEENS1_25SingleTileBwdLPTSchedulerILb0ELi128ELb1EEEEEEEEEvNT_6ParamsE$_ZN4cute3eso3ESOILb0ELb0EJNS_6LayoutINS_5tupleIJNS3_IJNS_1CILi8EEENS4_ILi1EEEEEENS4_ILi2EEEEEENS3_IJNS3_IJS6_NS4_ILi0EEEEEEiEEEEENS_10ViewEngineINS_8smem_ptrIPN7cutlass6half_tEEEEEEEC2ERKSD_RKSK_ - $_ZN7cutlass13device_kernelIN5flash19enable_sm80_to_sm89INS1_16FlashAttnBwdSm80INS1_25CollectiveMainloopBwdSm80ILi2ELi2EN4cute5tupleIJNS5_1CILi128EEES8_NS7_ILi64EEEEEENS_6half_tEfNS_4arch4Sm80ELb1ELb0ELb1ELb0ELb1ELb0ELb0ELb0ELi2ELi4ELi4ELi4ELb0EEENS1_21CollectiveEpilogueBwdISA_SB_SD_Li256ELb0ELb0ELi2EEENS1_25SingleTileBwdLPTSchedulerILb0ELi128ELb1EEEEEEEEEvNT_6ParamsE$_ZN4cute3eso3ESOILb0ELb0EJNS_6LayoutINS_5tupleIJNS3_IJNS_1CILi8EEENS4_ILi1EEEEEENS3_IJNS4_ILi2EEEEEEEEENS3_IJNS3_IJS6_NS4_ILi0EEEEEENS3_IJiEEEEEEEENS_10ViewEngineINS_8smem_ptrIPN7cutlass6half_tEEEEEEEC2ERKSF_RKSM_)
$_ZN7cutlass13device_kernelIN5flash19enable_sm80_to_sm89INS1_16FlashAttnBwdSm80INS1_25CollectiveMainloopBwdSm80ILi2ELi2EN4cute5tupleIJNS5_1CILi128EEES8_NS7_ILi64EEEEEENS_6half_tEfNS_4arch4Sm80ELb1ELb0ELb1ELb0ELb1ELb0ELb0ELb0ELi2ELi4ELi4ELi4ELb0EEENS1_21CollectiveEpilogueBwdISA_SB_SD_Li256ELb0ELb0ELi2EEENS1_25SingleTileBwdLPTSchedulerILb0ELi128ELb1EEEEEEEEEvNT_6ParamsE$_ZN4cute3eso3ESOILb0ELb0EJNS_6LayoutINS_5tupleIJNS3_IJNS_1CILi8EEENS4_ILi1EEEEEENS3_IJNS4_ILi2EEEEEEEEENS3_IJNS3_IJS6_NS4_ILi0EEEEEENS3_IJiEEEEEEEENS_10ViewEngineINS_8smem_ptrIPN7cutlass6half_tEEEEEEEC2ERKSF_RKSM_:
[----:B------:R-:W-:Y:S02]  /*72b0*/  IADD3 R37, R83, -c[0x0][0x20], RZ ;  /* 0x8000080053257a10 */ /* 0x000fe40007ffe0ff */
[----:B------:R-:W-:-:S03]  /*72c0*/  IADD3 R36, R84, -c[0x0][0x20], RZ ;  /* 0x8000080054247a10 */ /* 0x000fc60007ffe0ff */
[----:B------:R1:W-:Y:S04]  /*72d0*/  STL [R37], R40 ;  /* 0x0000002825007387 */ /* 0x0003e80000100800 */
[----:B------:R-:W2:Y:S01]  /*72e0*/  LDL.64 R42, [R36] ;  /* 0x00000000242a7983 */ /* 0x000ea20000100a00 */
[----:B------:R-:W-:-:S03]  /*72f0*/  IMAD.MOV.U32 R39, RZ, RZ, 0x0 ;  /* 0x00000000ff277424 */ /* 0x000fc600078e00ff */
[----:B--2---:R1:W-:Y:S01]  /*7300*/  STL.64 [R37+0x8], R42 ;  /* 0x0000082a25007387 */ /* 0x0043e20000100a00 */
[----:B------:R-:W-:Y:S05]  /*7310*/  RET.REL.NODEC R38 `(_ZN7cutlass13device_kernelIN5flash19enable_sm80_to_sm89INS1_16FlashAttnBwdSm80INS1_25CollectiveMainloopBwdSm80ILi2ELi2EN4cute5tupleIJNS5_1CILi128EEES8_NS7_ILi64EEEEEENS_6half_tEfNS_4arch4Sm80ELb1ELb0ELb1ELb0ELb1ELb0ELb0ELb0ELi2ELi4ELi4ELi4ELb0EEENS1_21CollectiveEpilogueBwdISA_SB_SD_Li256ELb0ELb0ELi2EEENS1_25SingleTileBwdLPTSchedulerILb0ELi128ELb1EEEEEEEEEvNT_6ParamsE) ;  /* 0xffff8ce026007950 */ /* 0x000fea0003c3ffff */
        .type           $_ZN7cutlass13device_kernelIN5flash19enable_sm80_to_sm89INS1_16FlashAttnBwdSm80INS1_25CollectiveMainloopBwdSm80ILi2ELi2EN4cute5tupleIJNS5_1CILi128EEES8_NS7_ILi64EEEEEENS_6half_tEfNS_4arch4Sm80ELb1ELb0ELb1ELb0ELb1ELb0ELb0ELb0ELi2ELi4ELi4ELi4ELb0EEENS1_21CollectiveEpilogueBwdISA_SB_SD_Li256ELb0ELb0ELi2EEENS1_25SingleTileBwdLPTSchedulerILb0ELi128ELb1EEEEEEEEEvNT_6ParamsE$_ZN4cute3eso3ESOILb0ELb0EJNS_6LayoutINS_5tupleIJNS3_IJNS_1CILi8EEENS4_ILi1EEEEEENS4_ILi2EEEEEENS3_IJNS3_IJS6_NS4_ILi0EEEEEEiEEEEENS_10ViewEngineINS_8smem_ptrIPN7cutlass6half_tEEEEEEEC2ERKSD_RKSK_,@function
        .size           $_ZN7cutlass13device_kernelIN5flash19enable_sm80_to_sm89INS1_16FlashAttnBwdSm80INS1_25CollectiveMainloopBwdSm80ILi2ELi2EN4cute5tupleIJNS5_1CILi128EEES8_NS7_ILi64EEEEEENS_6half_tEfNS_4arch4Sm80ELb1ELb0ELb1ELb0ELb1ELb0ELb0ELb0ELi2ELi4ELi4ELi4ELb0EEENS1_21CollectiveEpilogueBwdISA_SB_SD_Li256ELb0ELb0ELi2EEENS1_25SingleTileBwdLPTSchedulerILb0ELi128ELb1EEEEEEEEEvNT_6ParamsE$_ZN4cute3eso3ESOILb0ELb0EJNS_6LayoutINS_5tupleIJNS3_IJNS_1CILi8EEENS4_ILi1EEEEEENS4_ILi2EEEEEENS3_IJNS3_IJS6_NS4_ILi0EEEEEEiEEEEENS_10ViewEngineINS_8smem_ptrIPN7cutlass6half_tEEEEEEEC2ERKSD_RKSK_,($_ZN7cutlass13device_kernelIN5flash19enable_sm80_to_sm89INS1_16FlashAttnBwdSm80INS1_25CollectiveMainloopBwdSm80ILi2ELi2EN4cute5tupleIJNS5_1CILi128EEES8_NS7_ILi64EEEEEENS_6half_tEfNS_4arch4Sm80ELb1ELb0ELb1ELb0ELb1ELb0ELb0ELb0ELi2ELi4ELi4ELi4ELb0EEENS1_21CollectiveEpilogueBwdISA_SB_SD_Li256ELb0ELb0ELi2EEENS1_25SingleTileBwdLPTSchedulerILb0ELi128ELb1EEEEEEEEEvNT_6ParamsE$_ZN4cute3eso3ESOILb0ELb0EJNS_6LayoutINS_5tupleIJNS3_IJNS_1CILi8EEENS4_ILi1EEEEEENS4_ILi2EEEEEENS3_IJNS3_IJS6_NS4_ILi0EEEEEEiEEEEEiEEC2ERKSD_RKi - $_ZN7cutlass13device_kernelIN5flash19enable_sm80_to_sm89INS1_16FlashAttnBwdSm80INS1_25CollectiveMainloopBwdSm80ILi2ELi2EN4cute5tupleIJNS5_1CILi128EEES8_NS7_ILi64EEEEEENS_6half_tEfNS_4arch4Sm80ELb1ELb0ELb1ELb0ELb1ELb0ELb0ELb0ELi2ELi4ELi4ELi4ELb0EEENS1_21CollectiveEpilogueBwdISA_SB_SD_Li256ELb0ELb0ELi2EEENS1_25SingleTileBwdLPTSchedulerILb0ELi128ELb1EEEEEEEEEvNT_6ParamsE$_ZN4cute3eso3ESOILb0ELb0EJNS_6LayoutINS_5tupleIJNS3_IJNS_1CILi8EEENS4_ILi1EEEEEENS4_ILi2EEEEEENS3_IJNS3_IJS6_NS4_ILi0EEEEEEiEEEEENS_10ViewEngineINS_8smem_ptrIPN7cutlass6half_tEEEEEEEC2ERKSD_RKSK_)
$_ZN7cutlass13device_kernelIN5flash19enable_sm80_to_sm89INS1_16FlashAttnBwdSm80INS1_25CollectiveMainloopBwdSm80ILi2ELi2EN4cute5tupleIJNS5_1CILi128EEES8_NS7_ILi64EEEEEENS_6half_tEfNS_4arch4Sm80ELb1ELb0ELb1ELb0ELb1ELb0ELb0ELb0ELi2ELi4ELi4ELi4ELb0EEENS1_21CollectiveEpilogueBwdISA_SB_SD_Li256ELb0ELb0ELi2EEENS1_25SingleTileBwdLPTSchedulerILb0ELi128ELb1EEEEEEEEEvNT_6ParamsE$_ZN4cute3eso3ESOILb0ELb0EJNS_6LayoutINS_5tupleIJNS3_IJNS_1CILi8EEENS4_ILi1EEEEEENS4_ILi2EEEEEENS3_IJNS3_IJS6_NS4_ILi0EEEEEEiEEEEENS_10ViewEngineINS_8smem_ptrIPN7cutlass6half_tEEEEEEEC2ERKSD_RKSK_:
[----:B------:R-:W-:Y:S02]  /*7320*/  IADD3 R3, R83, -c[0x0][0x20], RZ ;  /* 0x8000080053037a10 */ /* 0x000fe40007ffe0ff */
[----:B------:R-:W-:-:S03]  /*7330*/  IADD3 R2, R84, -c[0x0][0x20], RZ ;  /* 0x8000080054027a10 */ /* 0x000fc60007ffe0ff */
[----:B------:R1:W-:Y:S04]  /*7340*/  STL [R3], R36 ;  /* 0x0000002403007387 */ /* 0x0003e80000100800 */
[----:B------:R-:W2:Y:S01]  /*7350*/  LDL.64 R42, [R2] ;  /* 0x00000000022a7983 */ /* 0x000ea20000100a00 */
[----:B------:R-:W-:-:S03]  /*7360*/  IMAD.MOV.U32 R39, RZ, RZ, 0x0 ;  /* 0x00000000ff277424 */ /* 0x000fc600078e00ff */
[----:B--2---:R1:W-:Y:S01]  /*7370*/  STL.64 [R3+0x8], R42 ;  /* 0x0000082a03007387 */ /* 0x0043e20000100a00 */
[----:B------:R-:W-:Y:S05]  /*7380*/  RET.REL.NODEC R38 `(_ZN7cutlass13device_kernelIN5flash19enable_sm80_to_sm89INS1_16FlashAttnBwdSm80INS1_25CollectiveMainloopBwdSm80ILi2ELi2EN4cute5tupleIJNS5_1CILi128EEES8_NS7_ILi64EEEEEENS_6half_tEfNS_4arch4Sm80ELb1ELb0ELb1ELb0ELb1ELb0ELb0ELb0ELi2ELi4ELi4ELi4ELb0EEENS1_21CollectiveEpilogueBwdISA_SB_SD_Li256ELb0ELb0ELi2EEENS1_25SingleTileBwdLPTSchedulerILb0ELi128ELb1EEEEEEEEEvNT_6ParamsE) ;  /* 0xffff8c7026007950 */ /* 0x000fea0003c3ffff */
        .type           $_ZN7cutlass13device_kernelIN5flash19enable_sm80_to_sm89INS1_16FlashAttnBwdSm80INS1_25CollectiveMainloopBwdSm80ILi2ELi2EN4cute5tupleIJNS5_1CILi128EEES8_NS7_ILi64EEEEEENS_6half_tEfNS_4arch4Sm80ELb1ELb0ELb1ELb0ELb1ELb0ELb0ELb0ELi2ELi4ELi4ELi4ELb0EEENS1_21CollectiveEpilogueBwdISA_SB_SD_Li256ELb0ELb0ELi2EEENS1_25SingleTileBwdLPTSchedulerILb0ELi128ELb1EEEEEEEEEvNT_6ParamsE$_ZN4cute3eso3ESOILb0ELb0EJNS_6LayoutINS_5tupleIJNS3_IJNS_1CILi8EEENS4_ILi1EEEEEENS4_ILi2EEEEEENS3_IJNS3_IJS6_NS4_ILi0EEEEEEiEEEEEiEEC2ERKSD_RKi,@function
        .size           $_ZN7cutlass13device_kernelIN5flash19enable_sm80_to_sm89INS1_16FlashAttnBwdSm80INS1_25CollectiveMainloopBwdSm80ILi2ELi2EN4cute5tupleIJNS5_1CILi128EEES8_NS7_ILi64EEEEEENS_6half_tEfNS_4arch4Sm80ELb1ELb0ELb1ELb0ELb1ELb0ELb0ELb0ELi2ELi4ELi4ELi4ELb0EEENS1_21CollectiveEpilogueBwdISA_SB_SD_Li256ELb0ELb0ELi2EEENS1_25SingleTileBwdLPTSchedulerILb0ELi128ELb1EEEEEEEEEvNT_6ParamsE$_ZN4cute3eso3ESOILb0ELb0EJNS_6LayoutINS_5tupleIJNS3_IJNS_1CILi8EEENS4_ILi1EEEEEENS4_ILi2EEEEEENS3_IJNS3_IJS6_NS4_ILi0EEEEEEiEEEEEiEEC2ERKSD_RKi,($_ZN7cutlass13device_kernelIN5flash19enable_sm80_to_sm89INS1_16FlashAttnBwdSm80INS1_25CollectiveMainloopBwdSm80ILi2ELi2EN4cute5tupleIJNS5_1CILi128EEES8_NS7_ILi64EEEEEENS_6half_tEfNS_4arch4Sm80ELb1ELb0ELb1ELb0ELb1ELb0ELb0ELb0ELi2ELi4ELi4ELi4ELb0EEENS1_21CollectiveEpilogueBwdISA_SB_SD_Li256ELb0ELb0ELi2EEENS1_25SingleTileBwdLPTSchedulerILb0ELi128ELb1EEEEEEEEEvNT_6ParamsE$_ZN4cute3eso3ESOILb0ELb0EJNS_6LayoutINS_5tupleIJNS3_IJNS_1CILi8EEENS4_ILi1EEEEEENS4_ILi2EEENS3_IJS8_S8_EEEEEENS3_IJNS3_IJS6_NS4_ILi0EEEEEENS4_ILi4096EEENS3_IJiiEEEEEEEENS_10ViewEngineINS_8smem_ptrIPN7cutlass6half_tEEEEEEEC2ERKSG_RKSN_ - $_ZN7cutlass13device_kernelIN5flash19enable_sm80_to_sm89INS1_16FlashAttnBwdSm80INS1_25CollectiveMainloopBwdSm80ILi2ELi2EN4cute5tupleIJNS5_1CILi128EEES8_NS7_ILi64EEEEEENS_6half_tEfNS_4arch4Sm80ELb1ELb0ELb1ELb0ELb1ELb0ELb0ELb0ELi2ELi4ELi4ELi4ELb0EEENS1_21CollectiveEpilogueBwdISA_SB_SD_Li256ELb0ELb0ELi2EEENS1_25SingleTileBwdLPTSchedulerILb0ELi128ELb1EEEEEEEEEvNT_6ParamsE$_ZN4cute3eso3ESOILb0ELb0EJNS_6LayoutINS_5tupleIJNS3_IJNS_1CILi8EEENS4_ILi1EEEEEENS4_ILi2EEEEEENS3_IJNS3_IJS6_NS4_ILi0EEEEEEiEEEEEiEEC2ERKSD_RKi)
$_ZN7cutlass13device_kernelIN5flash19enable_sm80_to_sm89INS1_16FlashAttnBwdSm80INS1_25CollectiveMainloopBwdSm80ILi2ELi2EN4cute5tupleIJNS5_1CILi128EEES8_NS7_ILi64EEEEEENS_6half_tEfNS_4arch4Sm80ELb1ELb0ELb1ELb0ELb1ELb0ELb0ELb0ELi2ELi4ELi4ELi4ELb0EEENS1_21CollectiveEpilogueBwdISA_SB_SD_Li256ELb0ELb0ELi2EEENS1_25SingleTileBwdLPTSchedulerILb0ELi128ELb1EEEEEEEEEvNT_6ParamsE$_ZN4cute3eso3ESOILb0ELb0EJNS_6LayoutINS_5tupleIJNS3_IJNS_1CILi8EEENS4_ILi1EEEEEENS4_ILi2EEEEEENS3_IJNS3_IJS6_NS4_ILi0EEEEEEiEEEEEiEEC2ERKSD_RKi:
[----:B------:R-:W-:Y:S02]  /*7390*/  IADD3 R3, R83, -c[0x0][0x20], RZ ;  /* 0x8000080053037a10 */ /* 0x000fe40007ffe0ff */
[----:B------:R-:W-:-:S03]  /*73a0*/  IADD3 R2, R84, -c[0x0][0x20], RZ ;  /* 0x8000080054027a10 */ /* 0x000fc60007ffe0ff */
[----:B------:R1:W-:Y:S04]  /*73b0*/  STL [R3], R38 ;  /* 0x0000002603007387 */ /* 0x0003e80000100800 */
[----:B------:R-:W2:Y:S01]  /*73c0*/  LDL R2, [R2] ;  /* 0x0000000002027983 */ /* 0x000ea20000100800 */
[----:B------:R-:W-:-:S03]  /*73d0*/  IMAD.MOV.U32 R37, RZ, RZ, 0x0 ;  /* 0x00000000ff257424 */ /* 0x000fc600078e00ff */
[----:B--2---:R1:W-:Y:S01]  /*73e0*/  STL [R3+0x4], R2 ;  /* 0x0000040203007387 */ /* 0x0043e20000100800 */
[----:B------:R-:W-:Y:S05]  /*73f0*/  RET.REL.NODEC R36 `(_ZN7cutlass13device_kernelIN5flash19enable_sm80_to_sm89INS1_16FlashAttnBwdSm80INS1_25CollectiveMainloopBwdSm80ILi2ELi2EN4cute5tupleIJNS5_1CILi128EEES8_NS7_ILi64EEEEEENS_6half_tEfNS_4arch4Sm80ELb1ELb0ELb1ELb0ELb1ELb0ELb0ELb0ELi2ELi4ELi4ELi4ELb0EEENS1_21CollectiveEpilogueBwdISA_SB_SD_Li256ELb0ELb0ELi2EEENS1_25SingleTileBwdLPTSchedulerILb0ELi128ELb1EEEEEEEEEvNT_6ParamsE) ;  /* 0xffff8c0024007950 */ /* 0x000fea0003c3ffff */
        .type           $_ZN7cutlass13device_kernelIN5flash19enable_sm80_to_sm89INS1_16FlashAttnBwdSm80INS1_25CollectiveMainloopBwdSm80ILi2ELi2EN4cute5tupleIJNS5_1CILi128EEES8_NS7_ILi64EEEEEENS_6half_tEfNS_4arch4Sm80ELb1ELb0ELb1ELb0ELb1ELb0ELb0ELb0ELi2ELi4ELi4ELi4ELb0EEENS1_21CollectiveEpilogueBwdISA_SB_SD_Li256ELb0ELb0ELi2EEENS1_25SingleTileBwdLPTSchedulerILb0ELi128ELb1EEEEEEEEEvNT_6ParamsE$_ZN4cute3eso3ESOILb0ELb0EJNS_6LayoutINS_5tupleIJNS3_IJNS_1CILi8EEENS4_ILi1EEEEEENS4_ILi2EEENS3_IJS8_S8_EEEEEENS3_IJNS3_IJS6_NS4_ILi0EEEEEENS4_ILi4096EEENS3_IJiiEEEEEEEENS_10ViewEngineINS_8smem_ptrIPN7cutlass6half_tEEEEEEEC2ERKSG_RKSN_,@function
        .size           $_ZN7cutlass13device_kernelIN5flash19enable_sm80_to_sm89INS1_16FlashAttnBwdSm80INS1_25CollectiveMainloopBwdSm80ILi2ELi2EN4cute5tupleIJNS5_1CILi128EEES8_NS7_ILi64EEEEEENS_6half_tEfNS_4arch4Sm80ELb1ELb0ELb1ELb0ELb1ELb0ELb0ELb0ELi2ELi4ELi4ELi4ELb0EEENS1_21CollectiveEpilogueBwdISA_SB_SD_Li256ELb0ELb0ELi2EEENS1_25SingleTileBwdLPTSchedulerILb0ELi128ELb1EEEEEEEEEvNT_6ParamsE$_ZN4cute3eso3ESOILb0ELb0EJNS_6LayoutINS_5tupleIJNS3_IJNS_1CILi8EEENS4_ILi1EEEEEENS4_ILi2EEENS3_IJS8_S8_EEEEEENS3_IJNS3_IJS6_NS4_ILi0EEEEEENS4_ILi4096EEENS3_IJiiEEEEEEEENS_10ViewEngineINS_8smem_ptrIPN7cutlass6half_tEEEEEEEC2ERKSG_RKSN_,($_ZN7cutlass13device_kernelIN5flash19enable_sm80_to_sm89INS1_16FlashAttnBwdSm80INS1_25CollectiveMainloopBwdSm80ILi2ELi2EN4cute5tupleIJNS5_1CILi128EEES8_NS7_ILi64EEEEEENS_6half_tEfNS_4arch4Sm80ELb1ELb0ELb1ELb0ELb1ELb0ELb0ELb0ELi2ELi4ELi4ELi4ELb0EEENS1_21CollectiveEpilogueBwdISA_SB_SD_Li256ELb0ELb0ELi2EEENS1_25SingleTileBwdLPTSchedulerILb0ELi128ELb1EEEEEEEEEvNT_6ParamsE$_ZN4cute3eso3ESOILb0ELb0EJNS_6LayoutINS_5tupleIJNS3_IJNS_1CILi8EEENS4_ILi1EEEEEENS4_ILi2EEENS3_IJS8_S8_EEEEEENS3_IJNS3_IJS6_NS4_ILi0EEEEEENS4_ILi4096EEENS3_IJiiEEEEEEEEiEEC2ERKSG_RKi - $_ZN7cutlass13device_kernelIN5flash19enable_sm80_to_sm89INS1_16FlashAttnBwdSm80INS1_25CollectiveMainloopBwdSm80ILi2ELi2EN4cute5tupleIJNS5_1CILi128EEES8_NS7_ILi64EEEEEENS_6half_tEfNS_4arch4Sm80ELb1ELb0ELb1ELb0ELb1ELb0ELb0ELb0ELi2ELi4ELi4ELi4ELb0EEENS1_21CollectiveEpilogueBwdISA_SB_SD_Li256ELb0ELb0ELi2EEENS1_25SingleTileBwdLPTSchedulerILb0ELi128ELb1EEEEEEEEEvNT_6ParamsE$_ZN4cute3eso3ESOILb0ELb0EJNS_6LayoutINS_5tupleIJNS3_IJNS_1CILi8EEENS4_ILi1EEEEEENS4_ILi2EEENS3_IJS8_S8_EEEEEENS3_IJNS3_IJS6_NS4_ILi0EEEEEENS4_ILi4096EEENS3_IJiiEEEEEEEENS_10ViewEngineINS_8smem_ptrIPN7cutlass6half_tEEEEEEEC2ERKSG_RKSN_)
$_ZN7cutlass13device_kernelIN5flash19enable_sm80_to_sm89INS1_16FlashAttnBwdSm80INS1_25CollectiveMainloopBwdSm80ILi2ELi2EN4cute5tupleIJNS5_1CILi128EEES8_NS7_ILi64EEEEEENS_6half_tEfNS_4arch4Sm80ELb1ELb0ELb1ELb0ELb1ELb0ELb0ELb0ELi2ELi4ELi4ELi4ELb0EEENS1_21CollectiveEpilogueBwdISA_SB_SD_Li256ELb0ELb0ELi2EEENS1_25SingleTileBwdLPTSchedulerILb0ELi128ELb1EEEEEEEEEvNT_6ParamsE$_ZN4cute3eso3ESOILb0ELb0EJNS_6LayoutINS_5tupleIJNS3_IJNS_1CILi8EEENS4_ILi1EEEEEENS4_ILi2EEENS3_IJS8_S8_EEEEEENS3_IJNS3_IJS6_NS4_ILi0EEEEEENS4_ILi4096EEENS3_IJiiEEEEEEEENS_10ViewEngineINS_8smem_ptrIPN7cutlass6half_tEEEEEEEC2ERKSG_RKSN_:
[----:B------:R-:W-:Y:S02]  /*7400*/  IADD3 R3, R64, -c[0x0][0x20], RZ ;  /* 0x8000080040037a10 */ /* 0x000fe40007ffe0ff */
[----:B------:R-:W-:-:S03]  /*7410*/  IADD3 R2, R63, -c[0x0][0x20], RZ ;  /* 0x800008003f027a10 */ /* 0x000fc60007ffe0ff */
[----:B------:R1:W-:Y:S04]  /*7420*/  STL.64 [R3], R4 ;  /* 0x0000000403007387 */ /* 0x0003e80000100a00 */
[----:B------:R-:W2:Y:S01]  /*7430*/  LDL.64 R12, [R2] ;  /* 0x00000000020c7983 */ /* 0x000ea20000100a00 */
[----:B------:R-:W-:-:S03]  /*7440*/  IMAD.MOV.U32 R7, RZ, RZ, 0x0 ;  /* 0x00000000ff077424 */ /* 0x000fc600078e00ff */
[----:B--2---:R1:W-:Y:S01]  /*7450*/  STL.64 [R3+0x8], R12 ;  /* 0x0000080c03007387 */ /* 0x0043e20000100a00 */
[----:B------:R-:W-:Y:S05]  /*7460*/  RET.REL.NODEC R6 `(_ZN7cutlass13device_kernelIN5flash19enable_sm80_to_sm89INS1_16FlashAttnBwdSm80INS1_25CollectiveMainloopBwdSm80ILi2ELi2EN4cute5tupleIJNS5_1CILi128EEES8_NS7_ILi64EEEEEENS_6half_tEfNS_4arch4Sm80ELb1ELb0ELb1ELb0ELb1ELb0ELb0ELb0ELi2ELi4ELi4ELi4ELb0EEENS1_21CollectiveEpilogueBwdISA_SB_SD_Li256ELb0ELb0ELi2EEENS1_25SingleTileBwdLPTSchedulerILb0ELi128ELb1EEEEEEEEEvNT_6ParamsE) ;  /* 0xffff8b9006007950 */ /* 0x000fea0003c3ffff */
        .type           $_ZN7cutlass13device_kernelIN5flash19enable_sm80_to_sm89INS1_16FlashAttnBwdSm80INS1_25CollectiveMainloopBwdSm80ILi2ELi2EN4cute5tupleIJNS5_1CILi128EEES8_NS7_ILi64EEEEEENS_6half_tEfNS_4arch4Sm80ELb1ELb0ELb1ELb0ELb1ELb0ELb0ELb0ELi2ELi4ELi4ELi4ELb0EEENS1_21CollectiveEpilogueBwdISA_SB_SD_Li256ELb0ELb0ELi2EEENS1_25SingleTileBwdLPTSchedulerILb0ELi128ELb1EEEEEEEEEvNT_6ParamsE$_ZN4cute3eso3ESOILb0ELb0EJNS_6LayoutINS_5tupleIJNS3_IJNS_1CILi8EEENS4_ILi1EEEEEENS4_ILi2EEENS3_IJS8_S8_EEEEEENS3_IJNS3_IJS6_NS4_ILi0EEEEEENS4_ILi4096EEENS3_IJiiEEEEEEEEiEEC2ERKSG_RKi,@function
        .size           $_ZN7cutlass13device_kernelIN5flash19enable_sm80_to_sm89INS1_16FlashAttnBwdSm80INS1_25CollectiveMainloopBwdSm80ILi2ELi2EN4cute5tupleIJNS5_1CILi128EEES8_NS7_ILi64EEEEEENS_6half_tEfNS_4arch4Sm80ELb1ELb0ELb1ELb0ELb1ELb0ELb0ELb0ELi2ELi4ELi4ELi4ELb0EEENS1_21CollectiveEpilogueBwdISA_SB_SD_Li256ELb0ELb0ELi2EEENS1_25SingleTileBwdLPTSchedulerILb0ELi128ELb1EEEEEEEEEvNT_6ParamsE$_ZN4cute3eso3ESOILb0ELb0EJNS_6LayoutINS_5tupleIJNS3_IJNS_1CILi8EEENS4_ILi1EEEEEENS4_ILi2EEENS3_IJS8_S8_EEEEEENS3_IJNS3_IJS6_NS4_ILi0EEEEEENS4_ILi4096EEENS3_IJiiEEEEEEEEiEEC2ERKSG_RKi,($_ZN7cutlass13device_kernelIN5flash19enable_sm80_to_sm89INS1_16FlashAttnBwdSm80INS1_25CollectiveMainloopBwdSm80ILi2ELi2EN4cute5tupleIJNS5_1CILi128EEES8_NS7_ILi64EEEEEENS_6half_tEfNS_4arch4Sm80ELb1ELb0ELb1ELb0ELb1ELb0ELb0ELb0ELi2ELi4ELi4ELi4ELb0EEENS1_21CollectiveEpilogueBwdISA_SB_SD_Li256ELb0ELb0ELi2EEENS1_25SingleTileBwdLPTSchedulerILb0ELi128ELb1EEEEEEEEEvNT_6ParamsE$_ZN4cute3eso3ESOILb0ELb0EJNS_6LayoutINS_5tupleIJNS3_IJNS_1CILi8EEENS4_ILi1EEEEEENS4_ILi2EEES5_EEENS3_IJNS3_IJS6_NS4_ILi0EEEEEEiNS4_ILi1024EEEEEEEENS_10ViewEngineINS_8smem_ptrIPN7cutlass6half_tEEEEEEEC2ERKSE_RKSL_ - $_ZN7cutlass13device_kernelIN5flash19enable_sm80_to_sm89INS1_16FlashAttnBwdSm80INS1_25CollectiveMainloopBwdSm80ILi2ELi2EN4cute5tupleIJNS5_1CILi128EEES8_NS7_ILi64EEEEEENS_6half_tEfNS_4arch4Sm80ELb1ELb0ELb1ELb0ELb1ELb0ELb0ELb0ELi2ELi4ELi4ELi4ELb0EEENS1_21CollectiveEpilogueBwdISA_SB_SD_Li256ELb0ELb0ELi2EEENS1_25SingleTileBwdLPTSchedulerILb0ELi128ELb1EEEEEEEEEvNT_6ParamsE$_ZN4cute3eso3ESOILb0ELb0EJNS_6LayoutINS_5tupleIJNS3_IJNS_1CILi8EEENS4_ILi1EEEEEENS4_ILi2EEENS3_IJS8_S8_EEEEEENS3_IJNS3_IJS6_NS4_ILi0EEEEEENS4_ILi4096EEENS3_IJiiEEEEEEEEiEEC2ERKSG_RKi)
$_ZN7cutlass13device_kernelIN5flash19enable_sm80_to_sm89INS1_16FlashAttnBwdSm80INS1_25CollectiveMainloopBwdSm80ILi2ELi2EN4cute5tupleIJNS5_1CILi128EEES8_NS7_ILi64EEEEEENS_6half_tEfNS_4arch4Sm80ELb1ELb0ELb1ELb0ELb1ELb0ELb0ELb0ELi2ELi4ELi4ELi4ELb0EEENS1_21CollectiveEpilogueBwdISA_SB_SD_Li256ELb0ELb0ELi2EEENS1_25SingleTileBwdLPTSchedulerILb0ELi128ELb1EEEEEEEEEvNT_6ParamsE$_ZN4cute3eso3ESOILb0ELb0EJNS_6LayoutINS_5tupleIJNS3_IJNS_1CILi8EEENS4_ILi1EEEEEENS4_ILi2EEENS3_IJS8_S8_EEEEEENS3_IJNS3_IJS6_NS4_ILi0EEEEEENS4_ILi4096EEENS3_IJiiEEEEEEEEiEEC2ERKSG_RKi:
[----:B------:R-:W-:Y:S02]  /*7470*/  IADD3 R5, R64, -c[0x0][0x20], RZ ;  /* 0x8000080040057a10 */ /* 0x000fe40007ffe0ff */
[----:B------:R-:W-:-:S03]  /*7480*/  IADD3 R4, R63, -c[0x0][0x20], RZ ;  /* 0x800008003f047a10 */ /* 0x000fc60007ffe0ff */
[----:B------:R1:W-:Y:S04]  /*7490*/  STL [R5], R2 ;  /* 0x0000000205007387 */ /* 0x0003e80000100800 */
[----:B------:R1:W-:Y:S04]  /*74a0*/  STL [R5+0x4], R3 ;  /* 0x0000040305007387 */ /* 0x0003e80000100800 */
[----:B------:R-:W2:Y:S01]  /*74b0*/  LDL R4, [R4] ;  /* 0x0000000004047983 */ /* 0x000ea20000100800 */
[----:B------:R-:W-:-:S03]  /*74c0*/  IMAD.MOV.U32 R7, RZ, RZ, 0x0 ;  /* 0x00000000ff077424 */ /* 0x000fc600078e00ff */
[----:B--2---:R1:W-:Y:S01]  /*74d0*/  STL [R5+0x8], R4 ;  /* 0x0000080405007387 */ /* 0x0043e20000100800 */
[----:B------:R-:W-:Y:S05]  /*74e0*/  RET.REL.NODEC R6 `(_ZN7cutlass13device_kernelIN5flash19enable_sm80_to_sm89INS1_16FlashAttnBwdSm80INS1_25CollectiveMainloopBwdSm80ILi2ELi2EN4cute5tupleIJNS5_1CILi128EEES8_NS7_ILi64EEEEEENS_6half_tEfNS_4arch4Sm80ELb1ELb0ELb1ELb0ELb1ELb0ELb0ELb0ELi2ELi4ELi4ELi4ELb0EEENS1_21CollectiveEpilogueBwdISA_SB_SD_Li256ELb0ELb0ELi2EEENS1_25SingleTileBwdLPTSchedulerILb0ELi128ELb1EEEEEEEEEvNT_6ParamsE) ;  /* 0xffff8b1006007950 */ /* 0x000fea0003c3ffff */
        .type           $_ZN7cutlass13device_kernelIN5flash19enable_sm80_to_sm89INS1_16FlashAttnBwdSm80INS1_25CollectiveMainloopBwdSm80ILi2ELi2EN4cute5tupleIJNS5_1CILi128EEES8_NS7_ILi64EEEEEENS_6half_tEfNS_4arch4Sm80ELb1ELb0ELb1ELb0ELb1ELb0ELb0ELb0ELi2ELi4ELi4ELi4ELb0EEENS1_21CollectiveEpilogueBwdISA_SB_SD_Li256ELb0ELb0ELi2EEENS1_25SingleTileBwdLPTSchedulerILb0ELi128ELb1EEEEEEEEEvNT_6ParamsE$_ZN4cute3eso3ESOILb0ELb0EJNS_6LayoutINS_5tupleIJNS3_IJNS_1CILi8EEENS4_ILi1EEEEEENS4_ILi2EEES5_EEENS3_IJNS3_IJS6_NS4_ILi0EEEEEEiNS4_ILi1024EEEEEEEENS_10ViewEngineINS_8smem_ptrIPN7cutlass6half_tEEEEEEEC2ERKSE_RKSL_,@function
        .size           $_ZN7cutlass13device_kernelIN5flash19enable_sm80_to_sm89INS1_16FlashAttnBwdSm80INS1_25CollectiveMainloopBwdSm80ILi2ELi2EN4cute5tupleIJNS5_1CILi128EEES8_NS7_ILi64EEEEEENS_6half_tEfNS_4arch4Sm80ELb1ELb0ELb1ELb0ELb1ELb0ELb0ELb0ELi2ELi4ELi4ELi4ELb0EEENS1_21CollectiveEpilogueBwdISA_SB_SD_Li256ELb0ELb0ELi2EEENS1_25SingleTileBwdLPTSchedulerILb0ELi128ELb1EEEEEEEEEvNT_6ParamsE$_ZN4cute3eso3ESOILb0ELb0EJNS_6LayoutINS_5tupleIJNS3_IJNS_1CILi8EEENS4_ILi1EEEEEENS4_ILi2EEES5_EEENS3_IJNS3_IJS6_NS4_ILi0EEEEEEiNS4_ILi1024EEEEEEEENS_10ViewEngineINS_8smem_ptrIPN7cutlass6half_tEEEEEEEC2ERKSE_RKSL_,($_ZN7cutlass13device_kernelIN5flash19enable_sm80_to_sm89INS1_16FlashAttnBwdSm80INS1_25CollectiveMainloopBwdSm80ILi2ELi2EN4cute5tupleIJNS5_1CILi128EEES8_NS7_ILi64EEEEEENS_6half_tEfNS_4arch4Sm80ELb1ELb0ELb1ELb0ELb1ELb0ELb0ELb0ELi2ELi4ELi4ELi4ELb0EEENS1_21CollectiveEpilogueBwdISA_SB_SD_Li256ELb0ELb0ELi2EEENS1_25SingleTileBwdLPTSchedulerILb0ELi128ELb1EEEEEEEEEvNT_6ParamsE$_ZN4cute3eso3ESOILb0ELb0EJNS_6LayoutINS_5tupleIJNS3_IJNS_1CILi8EEENS4_ILi1EEEEEENS4_ILi2EEES5_EEENS3_IJNS3_IJS6_NS4_ILi0EEEEEEiNS4_ILi1024EEEEEEEEiEEC2ERKSE_RKi - $_ZN7cutlass13device_kernelIN5flash19enable_sm80_to_sm89INS1_16FlashAttnBwdSm80INS1_25CollectiveMainloopBwdSm80ILi2ELi2EN4cute5tupleIJNS5_1CILi128EEES8_NS7_ILi64EEEEEENS_6half_tEfNS_4arch4Sm80ELb1ELb0ELb1ELb0ELb1ELb0ELb0ELb0ELi2ELi4ELi4ELi4ELb0EEENS1_21CollectiveEpilogueBwdISA_SB_SD_Li256ELb0ELb0ELi2EEENS1_25SingleTileBwdLPTSchedulerILb0ELi128ELb1EEEEEEEEEvNT_6ParamsE$_ZN4cute3eso3ESOILb0ELb0EJNS_6LayoutINS_5tupleIJNS3_IJNS_1CILi8EEENS4_ILi1EEEEEENS4_ILi2EEES5_EEENS3_IJNS3_IJS6_NS4_ILi0EEEEEEiNS4_ILi1024EEEEEEEENS_10ViewEngineINS_8smem_ptrIPN7cutlass6half_tEEEEEEEC2ERKSE_RKSL_)
$_ZN7cutlass13device_kernelIN5flash19enable_sm80_to_sm89INS1_16FlashAttnBwdSm80INS1_25CollectiveMainloopBwdSm80ILi2ELi2EN4cute5tupleIJNS5_1CILi128EEES8_NS7_ILi64EEEEEENS_6half_tEfNS_4arch4Sm80ELb1ELb0ELb1ELb0ELb1ELb0ELb0ELb0ELi2ELi4ELi4ELi4ELb0EEENS1_21CollectiveEpilogueBwdISA_SB_SD_Li256ELb0ELb0ELi2EEENS1_25SingleTileBwdLPTSchedulerILb0ELi128ELb1EEEEEEEEEvNT_6ParamsE$_ZN4cute3eso3ESOILb0ELb0EJNS_6LayoutINS_5tupleIJNS3_IJNS_1CILi8EEENS4_ILi1EEEEEENS4_ILi2EEES5_EEENS3_IJNS3_IJS6_NS4_ILi0EEEEEEiNS4_ILi1024EEEEEEEENS_10ViewEngineINS_8smem_ptrIPN7cutlass6half_tEEEEEEEC2ERKSE_RKSL_:
[----:B------:R-:W-:Y:S02]  /*74f0*/  IADD3 R2, R64, -c[0x0][0x20], RZ ;  /* 0x8000080040027a10 */ /* 0x000fe40007ffe0ff */
[----:B------:R-:W-:-:S03]  /*7500*/  IADD3 R0, R0, -c[0x0][0x20], RZ ;  /* 0x8000080000007a10 */ /* 0x000fc60007ffe0ff */
[----:B------:R1:W-:Y:S04]  /*7510*/  STL [R2], R3 ;  /* 0x0000000302007387 */ /* 0x0003e80000100800 */
[----:B------:R-:W2:Y:S01]  /*7520*/  LDL.64 R10, [R0] ;  /* 0x00000000000a7983 */ /* 0x000ea20000100a00 */
[----:B------:R-:W-:-:S03]  /*7530*/  IMAD.MOV.U32 R5, RZ, RZ, 0x0 ;  /* 0x00000000ff057424 */ /* 0x000fc600078e00ff */
[----:B--2---:R1:W-:Y:S01]  /*7540*/  STL.64 [R2+0x8], R10 ;  /* 0x0000080a02007387 */ /* 0x0043e20000100a00 */
[----:B------:R-:W-:Y:S05]  /*7550*/  RET.REL.NODEC R4 `(_ZN7cutlass13device_kernelIN5flash19enable_sm80_to_sm89INS1_16FlashAttnBwdSm80INS1_25CollectiveMainloopBwdSm80ILi2ELi2EN4cute5tupleIJNS5_1CILi128EEES8_NS7_ILi64EEEEEENS_6half_tEfNS_4arch4Sm80ELb1ELb0ELb1ELb0ELb1ELb0ELb0ELb0ELi2ELi4ELi4ELi4ELb0EEENS1_21CollectiveEpilogueBwdISA_SB_SD_Li256ELb0ELb0ELi2EEENS1_25SingleTileBwdLPTSchedulerILb0ELi128ELb1EEEEEEEEEvNT_6ParamsE) ;  /* 0xffff8aa004007950 */ /* 0x000fea0003c3ffff */
        .type           $_ZN7cutlass13device_kernelIN5flash19enable_sm80_to_sm89INS1_16FlashAttnBwdSm80INS1_25CollectiveMainloopBwdSm80ILi2ELi2EN4cute5tupleIJNS5_1CILi128EEES8_NS7_ILi64EEEEEENS_6half_tEfNS_4arch4Sm80ELb1ELb0ELb1ELb0ELb1ELb0ELb0ELb0ELi2ELi4ELi4ELi4ELb0EEENS1_21CollectiveEpilogueBwdISA_SB_SD_Li256ELb0ELb0ELi2EEENS1_25SingleTileBwdLPTSchedulerILb0ELi128ELb1EEEEEEEEEvNT_6ParamsE$_ZN4cute3eso3ESOILb0ELb0EJNS_6LayoutINS_5tupleIJNS3_IJNS_1CILi8EEENS4_ILi1EEEEEENS4_ILi2EEES5_EEENS3_IJNS3_IJS6_NS4_ILi0EEEEEEiNS4_ILi1024EEEEEEEEiEEC2ERKSE_RKi,@function
        .size           $_ZN7cutlass13device_kernelIN5flash19enable_sm80_to_sm89INS1_16FlashAttnBwdSm80INS1_25CollectiveMainloopBwdSm80ILi2ELi2EN4cute5tupleIJNS5_1CILi128EEES8_NS7_ILi64EEEEEENS_6half_tEfNS_4arch4Sm80ELb1ELb0ELb1ELb0ELb1ELb0ELb0ELb0ELi2ELi4ELi4ELi4ELb0EEENS1_21CollectiveEpilogueBwdISA_SB_SD_Li256ELb0ELb0ELi2EEENS1_25SingleTileBwdLPTSchedulerILb0ELi128ELb1EEEEEEEEEvNT_6ParamsE$_ZN4cute3eso3ESOILb0ELb0EJNS_6LayoutINS_5tupleIJNS3_IJNS_1CILi8EEENS4_ILi1EEEEEENS4_ILi2EEES5_EEENS3_IJNS3_IJS6_NS4_ILi0EEEEEEiNS4_ILi1024EEEEEEEEiEEC2ERKSE_RKi,($_ZN7cutlass13device_kernelIN5flash19enable_sm80_to_sm89INS1_16FlashAttnBwdSm80INS1_25CollectiveMainloopBwdSm80ILi2ELi2EN4cute5tupleIJNS5_1CILi128EEES8_NS7_ILi64EEEEEENS_6half_tEfNS_4arch4Sm80ELb1ELb0ELb1ELb0ELb1ELb0ELb0ELb0ELi2ELi4ELi4ELi4ELb0EEENS1_21CollectiveEpilogueBwdISA_SB_SD_Li256ELb0ELb0ELi2EEENS1_25SingleTileBwdLPTSchedulerILb0ELi128ELb1EEEEEEEEEvNT_6ParamsE$_ZN4cute3eso3ESOILb0ELb0EJiNS_5tupleIJiNS_1CILi0EEEEEEEEC2ERKiRKS5_ - $_ZN7cutlass13device_kernelIN5flash19enable_sm80_to_sm89INS1_16FlashAttnBwdSm80INS1_25CollectiveMainloopBwdSm80ILi2ELi2EN4cute5tupleIJNS5_1CILi128EEES8_NS7_ILi64EEEEEENS_6half_tEfNS_4arch4Sm80ELb1ELb0ELb1ELb0ELb1ELb0ELb0ELb0ELi2ELi4ELi4ELi4ELb0EEENS1_21CollectiveEpilogueBwdISA_SB_SD_Li256ELb0ELb0ELi2EEENS1_25SingleTileBwdLPTSchedulerILb0ELi128ELb1EEEEEEEEEvNT_6ParamsE$_ZN4cute3eso3ESOILb0ELb0EJNS_6LayoutINS_5tupleIJNS3_IJNS_1CILi8EEENS4_ILi1EEEEEENS4_ILi2EEES5_EEENS3_IJNS3_IJS6_NS4_ILi0EEEEEEiNS4_ILi1024EEEEEEEEiEEC2ERKSE_RKi)
$_ZN7cutlass13device_kernelIN5flash19enable_sm80_to_sm89INS1_16FlashAttnBwdSm80INS1_25CollectiveMainloopBwdSm80ILi2ELi2EN4cute5tupleIJNS5_1CILi128EEES8_NS7_ILi64EEEEEENS_6half_tEfNS_4arch4Sm80ELb1ELb0ELb1ELb0ELb1ELb0ELb0ELb0ELi2ELi4ELi4ELi4ELb0EEENS1_21CollectiveEpilogueBwdISA_SB_SD_Li256ELb0ELb0ELi2EEENS1_25SingleTileBwdLPTSchedulerILb0ELi128ELb1EEEEEEEEEvNT_6ParamsE$_ZN4cute3eso3ESOILb0ELb0EJNS_6LayoutINS_5tupleIJNS3_IJNS_1CILi8EEENS4_ILi1EEEEEENS4_ILi2EEES5_EEENS3_IJNS3_IJS6_NS4_ILi0EEEEEEiNS4_ILi1024EEEEEEEEiEEC2ERKSE_RKi:
[----:B------:R-:W-:Y:S02]  /*7560*/  IADD3 R3, R64, -c[0x0][0x20], RZ ;  /* 0x8000080040037a10 */ /* 0x000fe40007ffe0ff */
[----:B------:R-:W-:-:S03]  /*7570*/  IADD3 R0, R0, -c[0x0][0x20], RZ ;  /* 0x8000080000007a10 */ /* 0x000fc60007ffe0ff */
[----:B------:R1:W-:Y:S04]  /*7580*/  STL [R3], R2 ;  /* 0x0000000203007387 */ /* 0x0003e80000100800 */
[----:B------:R-:W2:Y:S01]  /*7590*/  LDL R0, [R0] ;  /* 0x0000000000007983 */ /* 0x000ea20000100800 */
[----:B------:R-:W-:-:S03]  /*75a0*/  IMAD.MOV.U32 R5, RZ, RZ, 0x0 ;  /* 0x00000000ff057424 */ /* 0x000fc600078e00ff */
[----:B--2---:R1:W-:Y:S01]  /*75b0*/  STL [R3+0x4], R0 ;  /* 0x0000040003007387 */ /* 0x0043e20000100800 */
[----:B------:R-:W-:Y:S05]  /*75c0*/  RET.REL.NODEC R4 `(_ZN7cutlass13device_kernelIN5flash19enable_sm80_to_sm89INS1_16FlashAttnBwdSm80INS1_25CollectiveMainloopBwdSm80ILi2ELi2EN4cute5tupleIJNS5_1CILi128EEES8_NS7_ILi64EEEEEENS_6half_tEfNS_4arch4Sm80ELb1ELb0ELb1ELb0ELb1ELb0ELb0ELb0ELi2ELi4ELi4ELi4ELb0EEENS1_21CollectiveEpilogueBwdISA_SB_SD_Li256ELb0ELb0ELi2EEENS1_25SingleTileBwdLPTSchedulerILb0ELi128ELb1EEEEEEEEEvNT_6ParamsE) ;  /* 0xffff8a3004007950 */ /* 0x000fea0003c3ffff */
        .type           $_ZN7cutlass13device_kernelIN5flash19enable_sm80_to_sm89INS1_16FlashAttnBwdSm80INS1_25CollectiveMainloopBwdSm80ILi2ELi2EN4cute5tupleIJNS5_1CILi128EEES8_NS7_ILi64EEEEEENS_6half_tEfNS_4arch4Sm80ELb1ELb0ELb1ELb0ELb1ELb0ELb0ELb0ELi2ELi4ELi4ELi4ELb0EEENS1_21CollectiveEpilogueBwdISA_SB_SD_Li256ELb0ELb0ELi2EEENS1_25SingleTileBwdLPTSchedulerILb0ELi128ELb1EEEEEEEEEvNT_6ParamsE$_ZN4cute3eso3ESOILb0ELb0EJiNS_5tupleIJiNS_1CILi0EEEEEEEEC2ERKiRKS5_,@function
        .size           $_ZN7cutlass13device_kernelIN5flash19enable_sm80_to_sm89INS1_16FlashAttnBwdSm80INS1_25CollectiveMainloopBwdSm80ILi2ELi2EN4cute5tupleIJNS5_1CILi128EEES8_NS7_ILi64EEEEEENS_6half_tEfNS_4arch4Sm80ELb1ELb0ELb1ELb0ELb1ELb0ELb0ELb0ELi2ELi4ELi4ELi4ELb0EEENS1_21CollectiveEpilogueBwdISA_SB_SD_Li256ELb0ELb0ELi2EEENS1_25SingleTileBwdLPTSchedulerILb0ELi128ELb1EEEEEEEEEvNT_6ParamsE$_ZN4cute3eso3ESOILb0ELb0EJiNS_5tupleIJiNS_1CILi0EEEEEEEEC2ERKiRKS5_,($_ZN7cutlass13device_kernelIN5flash19enable_sm80_to_sm89INS1_16FlashAttnBwdSm80INS1_25CollectiveMainloopBwdSm80ILi2ELi2EN4cute5tupleIJNS5_1CILi128EEES8_NS7_ILi64EEEEEENS_6half_tEfNS_4arch4Sm80ELb1ELb0ELb1ELb0ELb1ELb0ELb0ELb0ELi2ELi4ELi4ELi4ELb0EEENS1_21CollectiveEpilogueBwdISA_SB_SD_Li256ELb0ELb0ELi2EEENS1_25SingleTileBwdLPTSchedulerILb0ELi128ELb1EEEEEEEEEvNT_6ParamsE$_ZN4cute3eso3ESOILb0ELb0EJiNS_5tupleIJiiEEEEEC2ERKiRKS3_ - $_ZN7cutlass13device_kernelIN5flash19enable_sm80_to_sm89INS1_16FlashAttnBwdSm80INS1_25CollectiveMainloopBwdSm80ILi2ELi2EN4cute5tupleIJNS5_1CILi128EEES8_NS7_ILi64EEEEEENS_6half_tEfNS_4arch4Sm80ELb1ELb0ELb1ELb0ELb1ELb0ELb0ELb0ELi2ELi4ELi4ELi4ELb0EEENS1_21CollectiveEpilogueBwdISA_SB_SD_Li256ELb0ELb0ELi2EEENS1_25SingleTileBwdLPTSchedulerILb0ELi128ELb1EEEEEEEEEvNT_6ParamsE$_ZN4cute3eso3ESOILb0ELb0EJiNS_5tupleIJiNS_1CILi0EEEEEEEEC2ERKiRKS5_)
$_ZN7cutlass13device_kernelIN5flash19enable_sm80_to_sm89INS1_16FlashAttnBwdSm80INS1_25CollectiveMainloopBwdSm80ILi2ELi2EN4cute5tupleIJNS5_1CILi128EEES8_NS7_ILi64EEEEEENS_6half_tEfNS_4arch4Sm80ELb1ELb0ELb1ELb0ELb1ELb0ELb0ELb0ELi2ELi4ELi4ELi4ELb0EEENS1_21CollectiveEpilogueBwdISA_SB_SD_Li256ELb0ELb0ELi2EEENS1_25SingleTileBwdLPTSchedulerILb0ELi128ELb1EEEEEEEEEvNT_6ParamsE$_ZN4cute3eso3ESOILb0ELb0EJiNS_5tupleIJiNS_1CILi0EEEEEEEEC2ERKiRKS5_:
[----:B------:R-:W-:Y:S02]  /*75d0*/  IADD3 R3, R82, -c[0x0][0x20], RZ ;  /* 0x8000080052037a10 */ /* 0x000fe40007ffe0ff */
[----:B------:R-:W-:-:S03]  /*75e0*/  IADD3 R2, R2, -c[0x0][0x20], RZ ;  /* 0x8000080002027a10 */ /* 0x000fc60007ffe0ff */
[----:B------:R1:W-:Y:S04]  /*75f0*/  STL [R3], R6 ;  /* 0x0000000603007387 */ /* 0x0003e80000100800 */
[----:B------:R-:W2:Y:S01]  /*7600*/  LDL R2, [R2] ;  /* 0x0000000002027983 */ /* 0x000ea20000100800 */
[----:B------:R-:W-:-:S03]  /*7610*/  IMAD.MOV.U32 R5, RZ, RZ, 0x0 ;  /* 0x00000000ff057424 */ /* 0x000fc600078e00ff */
[----:B--2---:R1:W-:Y:S01]  /*7620*/  STL [R3+0x4], R2 ;  /* 0x0000040203007387 */ /* 0x0043e20000100800 */
[----:B------:R-:W-:Y:S05]  /*7630*/  RET.REL.NODEC R4 `(_ZN7cutlass13device_kernelIN5flash19enable_sm80_to_sm89INS1_16FlashAttnBwdSm80INS1_25CollectiveMainloopBwdSm80ILi2ELi2EN4cute5tupleIJNS5_1CILi128EEES8_NS7_ILi64EEEEEENS_6half_tEfNS_4arch4Sm80ELb1ELb0ELb1ELb0ELb1ELb0ELb0ELb0ELi2ELi4ELi4ELi4ELb0EEENS1_21CollectiveEpilogueBwdISA_SB_SD_Li256ELb0ELb0ELi2EEENS1_25SingleTileBwdLPTSchedulerILb0ELi128ELb1EEEEEEEEEvNT_6ParamsE) ;  /* 0xffff89c004007950 */ /* 0x000fea0003c3ffff */
        .type           $_ZN7cutlass13device_kernelIN5flash19enable_sm80_to_sm89INS1_16FlashAttnBwdSm80INS1_25CollectiveMainloopBwdSm80ILi2ELi2EN4cute5tupleIJNS5_1CILi128EEES8_NS7_ILi64EEEEEENS_6half_tEfNS_4arch4Sm80ELb1ELb0ELb1ELb0ELb1ELb0ELb0ELb0ELi2ELi4ELi4ELi4ELb0EEENS1_21CollectiveEpilogueBwdISA_SB_SD_Li256ELb0ELb0ELi2EEENS1_25SingleTileBwdLPTSchedulerILb0ELi128ELb1EEEEEEEEEvNT_6ParamsE$_ZN4cute3eso3ESOILb0ELb0EJiNS_5tupleIJiiEEEEEC2ERKiRKS3_,@function
        .size           $_ZN7cutlass13device_kernelIN5flash19enable_sm80_to_sm89INS1_16FlashAttnBwdSm80INS1_25CollectiveMainloopBwdSm80ILi2ELi2EN4cute5tupleIJNS5_1CILi128EEES8_NS7_ILi64EEEEEENS_6half_tEfNS_4arch4Sm80ELb1ELb0ELb1ELb0ELb1ELb0ELb0ELb0ELi2ELi4ELi4ELi4ELb0EEENS1_21CollectiveEpilogueBwdISA_SB_SD_Li256ELb0ELb0ELi2EEENS1_25SingleTileBwdLPTSchedulerILb0ELi128ELb1EEEEEEEEEvNT_6ParamsE$_ZN4cute3eso3ESOILb0ELb0EJiNS_5tupleIJiiEEEEEC2ERKiRKS3_,($_ZN7cutlass13device_kernelIN5flash19enable_sm80_to_sm89INS1_16FlashAttnBwdSm80INS1_25CollectiveMainloopBwdSm80ILi2ELi2EN4cute5tupleIJNS5_1CILi128EEES8_NS7_ILi64EEEEEENS_6half_tEfNS_4arch4Sm80ELb1ELb0ELb1ELb0ELb1ELb0ELb0ELb0ELi2ELi4ELi4ELi4ELb0EEENS1_21CollectiveEpilogueBwdISA_SB_SD_Li256ELb0ELb0ELi2EEENS1_25SingleTileBwdLPTSchedulerILb0ELi128ELb1EEEEEEEEEvNT_6ParamsE$_ZN4cute3eso3ESOILb0ELb0EJiiEEC2ERKiS4_ - $_ZN7cutlass13device_kernelIN5flash19enable_sm80_to_sm89INS1_16FlashAttnBwdSm80INS1_25CollectiveMainloopBwdSm80ILi2ELi2EN4cute5tupleIJNS5_1CILi128EEES8_NS7_ILi64EEEEEENS_6half_tEfNS_4arch4Sm80ELb1ELb0ELb1ELb0ELb1ELb0ELb0ELb0ELi2ELi4ELi4ELi4ELb0EEENS1_21CollectiveEpilogueBwdISA_SB_SD_Li256ELb0ELb0ELi2EEENS1_25SingleTileBwdLPTSchedulerILb0ELi128ELb1EEEEEEEEEvNT_6ParamsE$_ZN4cute3eso3ESOILb0ELb0EJiNS_5tupleIJiiEEEEEC2ERKiRKS3_)
$_ZN7cutlass13device_kernelIN5flash19enable_sm80_to_sm89INS1_16FlashAttnBwdSm80INS1_25CollectiveMainloopBwdSm80ILi2ELi2EN4cute5tupleIJNS5_1CILi128EEES8_NS7_ILi64EEEEEENS_6half_tEfNS_4arch4Sm80ELb1ELb0ELb1ELb0ELb1ELb0ELb0ELb0ELi2ELi4ELi4ELi4ELb0EEENS1_21CollectiveEpilogueBwdISA_SB_SD_Li256ELb0ELb0ELi2EEENS1_25SingleTileBwdLPTSchedulerILb0ELi128ELb1EEEEEEEEEvNT_6ParamsE$_ZN4cute3eso3ESOILb0ELb0EJiNS_5tupleIJiiEEEEEC2ERKiRKS3_:
        /* <DEDUP_REMOVED lines=9> */
        .type           $_ZN7cutlass13device_kernelIN5flash19enable_sm80_to_sm89INS1_16FlashAttnBwdSm80INS1_25CollectiveMainloopBwdSm80ILi2ELi2EN4cute5tupleIJNS5_1CILi128EEES8_NS7_ILi64EEEEEENS_6half_tEfNS_4arch4Sm80ELb1ELb0ELb1ELb0ELb1ELb0ELb0ELb0ELi2ELi4ELi4ELi4ELb0EEENS1_21CollectiveEpilogueBwdISA_SB_SD_Li256ELb0ELb0ELi2EEENS1_25SingleTileBwdLPTSchedulerILb0ELi128ELb1EEEEEEEEEvNT_6ParamsE$_ZN4cute3eso3ESOILb0ELb0EJiiEEC2ERKiS4_,@function
        .size           $_ZN7cutlass13device_kernelIN5flash19enable_sm80_to_sm89INS1_16FlashAttnBwdSm80INS1_25CollectiveMainloopBwdSm80ILi2ELi2EN4cute5tupleIJNS5_1CILi128EEES8_NS7_ILi64EEEEEENS_6half_tEfNS_4arch4Sm80ELb1ELb0ELb1ELb0ELb1ELb0ELb0ELb0ELi2ELi4ELi4ELi4ELb0EEENS1_21CollectiveEpilogueBwdISA_SB_SD_Li256ELb0ELb0ELi2EEENS1_25SingleTileBwdLPTSchedulerILb0ELi128ELb1EEEEEEEEEvNT_6ParamsE$_ZN4cute3eso3ESOILb0ELb0EJiiEEC2ERKiS4_,($_ZN7cutlass13device_kernelIN5flash19enable_sm80_to_sm89INS1_16FlashAttnBwdSm80INS1_25CollectiveMainloopBwdSm80ILi2ELi2EN4cute5tupleIJNS5_1CILi128EEES8_NS7_ILi64EEEEEENS_6half_tEfNS_4arch4Sm80ELb1ELb0ELb1ELb0ELb1ELb0ELb0ELb0ELi2ELi4ELi4ELi4ELb0EEENS1_21CollectiveEpilogueBwdISA_SB_SD_Li256ELb0ELb0ELi2EEENS1_25SingleTileBwdLPTSchedulerILb0ELi128ELb1EEEEEEEEEvNT_6ParamsE$_ZN4cute3eso3ESOILb0ELb0EJiiNS_1CILi144EEENS2_ILi512EEEEEC2ERKiS7_RKS3_RKS4_ - $_ZN7cutlass13device_kernelIN5flash19enable_sm80_to_sm89INS1_16FlashAttnBwdSm80INS1_25CollectiveMainloopBwdSm80ILi2ELi2EN4cute5tupleIJNS5_1CILi128EEES8_NS7_ILi64EEEEEENS_6half_tEfNS_4arch4Sm80ELb1ELb0ELb1ELb0ELb1ELb0ELb0ELb0ELi2ELi4ELi4ELi4ELb0EEENS1_21CollectiveEpilogueBwdISA_SB_SD_Li256ELb0ELb0ELi2EEENS1_25SingleTileBwdLPTSchedulerILb0ELi128ELb1EEEEEEEEEvNT_6ParamsE$_ZN4cute3eso3ESOILb0ELb0EJiiEEC2ERKiS4_)
$_ZN7cutlass13device_kernelIN5flash19enable_sm80_to_sm89INS1_16FlashAttnBwdSm80INS1_25CollectiveMainloopBwdSm80ILi2ELi2EN4cute5tupleIJNS5_1CILi128EEES8_NS7_ILi64EEEEEENS_6half_tEfNS_4arch4Sm80ELb1ELb0ELb1ELb0ELb1ELb0ELb0ELb0ELi2ELi4ELi4ELi4ELb0EEENS1_21CollectiveEpilogueBwdISA_SB_SD_Li256ELb0ELb0ELi2EEENS1_25SingleTileBwdLPTSchedulerILb0ELi128ELb1EEEEEEEEEvNT_6ParamsE$_ZN4cute3eso3ESOILb0ELb0EJiiEEC2ERKiS4_:
        /* <DEDUP_REMOVED lines=8> */
        .type           $_ZN7cutlass13device_kernelIN5flash19enable_sm80_to_sm89INS1_16FlashAttnBwdSm80INS1_25CollectiveMainloopBwdSm80ILi2ELi2EN4cute5tupleIJNS5_1CILi128EEES8_NS7_ILi64EEEEEENS_6half_tEfNS_4arch4Sm80ELb1ELb0ELb1ELb0ELb1ELb0ELb0ELb0ELi2ELi4ELi4ELi4ELb0EEENS1_21CollectiveEpilogueBwdISA_SB_SD_Li256ELb0ELb0ELi2EEENS1_25SingleTileBwdLPTSchedulerILb0ELi128ELb1EEEEEEEEEvNT_6ParamsE$_ZN4cute3eso3ESOILb0ELb0EJiiNS_1CILi144EEENS2_ILi512EEEEEC2ERKiS7_RKS3_RKS4_,@function
        .size           $_ZN7cutlass13device_kernelIN5flash19enable_sm80_to_sm89INS1_16FlashAttnBwdSm80INS1_25CollectiveMainloopBwdSm80ILi2ELi2EN4cute5tupleIJNS5_1CILi128EEES8_NS7_ILi64EEEEEENS_6half_tEfNS_4arch4Sm80ELb1ELb0ELb1ELb0ELb1ELb0ELb0ELb0ELi2ELi4ELi4ELi4ELb0EEENS1_21CollectiveEpilogueBwdISA_SB_SD_Li256ELb0ELb0ELi2EEENS1_25SingleTileBwdLPTSchedulerILb0ELi128ELb1EEEEEEEEEvNT_6ParamsE$_ZN4cute3eso3ESOILb0ELb0EJiiNS_1CILi144EEENS2_ILi512EEEEEC2ERKiS7_RKS3_RKS4_,($_ZN7cutlass13device_kernelIN5flash19enable_sm80_to_sm89INS1_16FlashAttnBwdSm80INS1_25CollectiveMainloopBwdSm80ILi2ELi2EN4cute5tupleIJNS5_1CILi128EEES8_NS7_ILi64EEEEEENS_6half_tEfNS_4arch4Sm80ELb1ELb0ELb1ELb0ELb1ELb0ELb0ELb0ELi2ELi4ELi4ELi4ELb0EEENS1_21CollectiveEpilogueBwdISA_SB_SD_Li256ELb0ELb0ELi2EEENS1_25SingleTileBwdLPTSchedulerILb0ELi128ELb1EEEEEEEEEvNT_6ParamsE$_ZN4cute3eso3ESOILb0ELb0EJiiNS_1CILi72EEENS2_ILi512EEEEEC2ERKiS7_RKS3_RKS4_ - $_ZN7cutlass13device_kernelIN5flash19enable_sm80_to_sm89INS1_16FlashAttnBwdSm80INS1_25CollectiveMainloopBwdSm80ILi2ELi2EN4cute5tupleIJNS5_1CILi128EEES8_NS7_ILi64EEEEEENS_6half_tEfNS_4arch4Sm80ELb1ELb0ELb1ELb0ELb1ELb0ELb0ELb0ELi2ELi4ELi4ELi4ELb0EEENS1_21CollectiveEpilogueBwdISA_SB_SD_Li256ELb0ELb0ELi2EEENS1_25SingleTileBwdLPTSchedulerILb0ELi128ELb1EEEEEEEEEvNT_6ParamsE$_ZN4cute3eso3ESOILb0ELb0EJiiNS_1CILi144EEENS2_ILi512EEEEEC2ERKiS7_RKS3_RKS4_)
$_ZN7cutlass13device_kernelIN5flash19enable_sm80_to_sm89INS1_16FlashAttnBwdSm80INS1_25CollectiveMainloopBwdSm80ILi2ELi2EN4cute5tupleIJNS5_1CILi128EEES8_NS7_ILi64EEEEEENS_6half_tEfNS_4arch4Sm80ELb1ELb0ELb1ELb0ELb1ELb0ELb0ELb0ELi2ELi4ELi4ELi4ELb0EEENS1_21CollectiveEpilogueBwdISA_SB_SD_Li256ELb0ELb0ELi2EEENS1_25SingleTileBwdLPTSchedulerILb0ELi128ELb1EEEEEEEEEvNT_6ParamsE$_ZN4cute3eso3ESOILb0ELb0EJiiNS_1CILi144EEENS2_ILi512EEEEEC2ERKiS7_RKS3_RKS4_:
[----:B------:R-:W-:Y:S02]  /*7750*/  IADD3 R26, R82, -c[0x0][0x20], RZ ;  /* 0x80000800521a7a10 */ /* 0x000fe40007ffe0ff */
[----:B------:R-:W-:-:S03]  /*7760*/  IADD3 R2, R2, -c[0x0][0x20], RZ ;  /* 0x8000080002027a10 */ /* 0x000fc60007ffe0ff */
[----:B------:R1:W-:Y:S04]  /*7770*/  STL [R26], R5 ;  /* 0x000000051a007387 */ /* 0x0003e80000100800 */
[----:B------:R-:W2:Y:S01]  /*7780*/  LDL R3, [R2] ;  /* 0x0000000002037983 */ /* 0x000ea20000100800 */
[----:B------:R-:W-:-:S03]  /*7790*/  IMAD.MOV.U32 R35, RZ, RZ, 0x0 ;  /* 0x00000000ff237424 */ /* 0x000fc600078e00ff */
[----:B--2---:R1:W-:Y:S01]  /*77a0*/  STL [R26+0x4], R3 ;  /* 0x000004031a007387 */ /* 0x0043e20000100800 */
[----:B------:R-:W-:Y:S05]  /*77b0*/  RET.REL.NODEC R34 `(_ZN7cutlass13device_kernelIN5flash19enable_sm80_to_sm89INS1_16FlashAttnBwdSm80INS1_25CollectiveMainloopBwdSm80ILi2ELi2EN4cute5tupleIJNS5_1CILi128EEES8_NS7_ILi64EEEEEENS_6half_tEfNS_4arch4Sm80ELb1ELb0ELb1ELb0ELb1ELb0ELb0ELb0ELi2ELi4ELi4ELi4ELb0EEENS1_21CollectiveEpilogueBwdISA_SB_SD_Li256ELb0ELb0ELi2EEENS1_25SingleTileBwdLPTSchedulerILb0ELi128ELb1EEEEEEEEEvNT_6ParamsE) ;  /* 0xffff884022007950 */ /* 0x000fea0003c3ffff */
        .type           $_ZN7cutlass13device_kernelIN5flash19enable_sm80_to_sm89INS1_16FlashAttnBwdSm80INS1_25CollectiveMainloopBwdSm80ILi2ELi2EN4cute5tupleIJNS5_1CILi128EEES8_NS7_ILi64EEEEEENS_6half_tEfNS_4arch4Sm80ELb1ELb0ELb1ELb0ELb1ELb0ELb0ELb0ELi2ELi4ELi4ELi4ELb0EEENS1_21CollectiveEpilogueBwdISA_SB_SD_Li256ELb0ELb0ELi2EEENS1_25SingleTileBwdLPTSchedulerILb0ELi128ELb1EEEEEEEEEvNT_6ParamsE$_ZN4cute3eso3ESOILb0ELb0EJiiNS_1CILi72EEENS2_ILi512EEEEEC2ERKiS7_RKS3_RKS4_,@function
        .size           $_ZN7cutlass13device_kernelIN5flash19enable_sm80_to_sm89INS1_16FlashAttnBwdSm80INS1_25CollectiveMainloopBwdSm80ILi2ELi2EN4cute5tupleIJNS5_1CILi128EEES8_NS7_ILi64EEEEEENS_6half_tEfNS_4arch4Sm80ELb1ELb0ELb1ELb0ELb1ELb0ELb0ELb0ELi2ELi4ELi4ELi4ELb0EEENS1_21CollectiveEpilogueBwdISA_SB_SD_Li256ELb0ELb0ELi2EEENS1_25SingleTileBwdLPTSchedulerILb0ELi128ELb1EEEEEEEEEvNT_6ParamsE$_ZN4cute3eso3ESOILb0ELb0EJiiNS_1CILi72EEENS2_ILi512EEEEEC2ERKiS7_RKS3_RKS4_,($_ZN7cutlass13device_kernelIN5flash19enable_sm80_to_sm89INS1_16FlashAttnBwdSm80INS1_25CollectiveMainloopBwdSm80ILi2ELi2EN4cute5tupleIJNS5_1CILi128EEES8_NS7_ILi64EEEEEENS_6half_tEfNS_4arch4Sm80ELb1ELb0ELb1ELb0ELb1ELb0ELb0ELb0ELi2ELi4ELi4ELi4ELb0EEENS1_21CollectiveEpilogueBwdISA_SB_SD_Li256ELb0ELb0ELi2EEENS1_25SingleTileBwdLPTSchedulerILb0ELi128ELb1EEEEEEEEEvNT_6ParamsE$_ZN4cute3eso3ESOILb0ELb0EJiiiEEC2ERKiS4_S4_ - $_ZN7cutlass13device_kernelIN5flash19enable_sm80_to_sm89INS1_16FlashAttnBwdSm80INS1_25CollectiveMainloopBwdSm80ILi2ELi2EN4cute5tupleIJNS5_1CILi128EEES8_NS7_ILi64EEEEEENS_6half_tEfNS_4arch4Sm80ELb1ELb0ELb1ELb0ELb1ELb0ELb0ELb0ELi2ELi4ELi4ELi4ELb0EEENS1_21CollectiveEpilogueBwdISA_SB_SD_Li256ELb0ELb0ELi2EEENS1_25SingleTileBwdLPTSchedulerILb0ELi128ELb1EEEEEEEEEvNT_6ParamsE$_ZN4cute3eso3ESOILb0ELb0EJiiNS_1CILi72EEENS2_ILi512EEEEEC2ERKiS7_RKS3_RKS4_)
$_ZN7cutlass13device_kernelIN5flash19enable_sm80_to_sm89INS1_16FlashAttnBwdSm80INS1_25CollectiveMainloopBwdSm80ILi2ELi2EN4cute5tupleIJNS5_1CILi128EEES8_NS7_ILi64EEEEEENS_6half_tEfNS_4arch4Sm80ELb1ELb0ELb1ELb0ELb1ELb0ELb0ELb0ELi2ELi4ELi4ELi4ELb0EEENS1_21CollectiveEpilogueBwdISA_SB_SD_Li256ELb0ELb0ELi2EEENS1_25SingleTileBwdLPTSchedulerILb0ELi128ELb1EEEEEEEEEvNT_6ParamsE$_ZN4cute3eso3ESOILb0ELb0EJiiNS_1CILi72EEENS2_ILi512EEEEEC2ERKiS7_RKS3_RKS4_:
        /* <DEDUP_REMOVED lines=8> */
        .type           $_ZN7cutlass13device_kernelIN5flash19enable_sm80_to_sm89INS1_16FlashAttnBwdSm80INS1_25CollectiveMainloopBwdSm80ILi2ELi2EN4cute5tupleIJNS5_1CILi128EEES8_NS7_ILi64EEEEEENS_6half_tEfNS_4arch4Sm80ELb1ELb0ELb1ELb0ELb1ELb0ELb0ELb0ELi2ELi4ELi4ELi4ELb0EEENS1_21CollectiveEpilogueBwdISA_SB_SD_Li256ELb0ELb0ELi2EEENS1_25SingleTileBwdLPTSchedulerILb0ELi128ELb1EEEEEEEEEvNT_6ParamsE$_ZN4cute3eso3ESOILb0ELb0EJiiiEEC2ERKiS4_S4_,@function
        .size           $_ZN7cutlass13device_kernelIN5flash19enable_sm80_to_sm89INS1_16FlashAttnBwdSm80INS1_25CollectiveMainloopBwdSm80ILi2ELi2EN4cute5tupleIJNS5_1CILi128EEES8_NS7_ILi64EEEEEENS_6half_tEfNS_4arch4Sm80ELb1ELb0ELb1ELb0ELb1ELb0ELb0ELb0ELi2ELi4ELi4ELi4ELb0EEENS1_21CollectiveEpilogueBwdISA_SB_SD_Li256ELb0ELb0ELi2EEENS1_25SingleTileBwdLPTSchedulerILb0ELi128ELb1EEEEEEEEEvNT_6ParamsE$_ZN4cute3eso3ESOILb0ELb0EJiiiEEC2ERKiS4_S4_,($_ZN7cutlass13device_kernelIN5flash19enable_sm80_to_sm89INS1_16FlashAttnBwdSm80INS1_25CollectiveMainloopBwdSm80ILi2ELi2EN4cute5tupleIJNS5_1CILi128EEES8_NS7_ILi64EEEEEENS_6half_tEfNS_4arch4Sm80ELb1ELb0ELb1ELb0ELb1ELb0ELb0ELb0ELi2ELi4ELi4ELi4ELb0EEENS1_21CollectiveEpilogueBwdISA_SB_SD_Li256ELb0ELb0ELi2EEENS1_25SingleTileBwdLPTSchedulerILb0ELi128ELb1EEEEEEEEEvNT_6ParamsE$_ZN4cute3eso3ESOILb0ELb0EJiiiNS_1CILi144EEENS2_ILi512EEEEEC2ERKiS7_S7_RKS3_RKS4_ - $_ZN7cutlass13device_kernelIN5flash19enable_sm80_to_sm89INS1_16FlashAttnBwdSm80INS1_25CollectiveMainloopBwdSm80ILi2ELi2EN4cute5tupleIJNS5_1CILi128EEES8_NS7_ILi64EEEEEENS_6half_tEfNS_4arch4Sm80ELb1ELb0ELb1ELb0ELb1ELb0ELb0ELb0ELi2ELi4ELi4ELi4ELb0EEENS1_21CollectiveEpilogueBwdISA_SB_SD_Li256ELb0ELb0ELi2EEENS1_25SingleTileBwdLPTSchedulerILb0ELi128ELb1EEEEEEEEEvNT_6ParamsE$_ZN4cute3eso3ESOILb0ELb0EJiiiEEC2ERKiS4_S4_)
$_ZN7cutlass13device_kernelIN5flash19enable_sm80_to_sm89INS1_16FlashAttnBwdSm80INS1_25CollectiveMainloopBwdSm80ILi2ELi2EN4cute5tupleIJNS5_1CILi128EEES8_NS7_ILi64EEEEEENS_6half_tEfNS_4arch4Sm80ELb1ELb0ELb1ELb0ELb1ELb0ELb0ELb0ELi2ELi4ELi4ELi4ELb0EEENS1_21CollectiveEpilogueBwdISA_SB_SD_Li256ELb0ELb0ELi2EEENS1_25SingleTileBwdLPTSchedulerILb0ELi128ELb1EEEEEEEEEvNT_6ParamsE$_ZN4cute3eso3ESOILb0ELb0EJiiiEEC2ERKiS4_S4_:
        /* <DEDUP_REMOVED lines=9> */
[----:B------:R-:W-:Y:S05]  /*78d0*/  RET.REL.NODEC R4 `(_ZN7cutlass13device_kernelIN5flash19enable_sm80_to_sm89INS1_16FlashAttnBwdSm80INS1_25CollectiveMainloopBwdSm80ILi2ELi2EN4cute5tupleIJNS5_1CILi128EEES8_NS7_ILi64EEEEEENS_6half_tEfNS_4arch4Sm80ELb1ELb0ELb1ELb0ELb1ELb0ELb0ELb0ELi2ELi4ELi4ELi4ELb0EEENS1_21CollectiveEpilogueBwdISA_SB_SD_Li256ELb0ELb0ELi2EEENS1_25SingleTileBwdLPTSchedulerILb0ELi128ELb1EEEEEEEEEvNT_6ParamsE) ;  /* 0xffff872004007950 */ /* 0x000fea0003c3ffff */
        .type           $_ZN7cutlass13device_kernelIN5flash19enable_sm80_to_sm89INS1_16FlashAttnBwdSm80INS1_25CollectiveMainloopBwdSm80ILi2ELi2EN4cute5tupleIJNS5_1CILi128EEES8_NS7_ILi64EEEEEENS_6half_tEfNS_4arch4Sm80ELb1ELb0ELb1ELb0ELb1ELb0ELb0ELb0ELi2ELi4ELi4ELi4ELb0EEENS1_21CollectiveEpilogueBwdISA_SB_SD_Li256ELb0ELb0ELi2EEENS1_25SingleTileBwdLPTSchedulerILb0ELi128ELb1EEEEEEEEEvNT_6ParamsE$_ZN4cute3eso3ESOILb0ELb0EJiiiNS_1CILi144EEENS2_ILi512EEEEEC2ERKiS7_S7_RKS3_RKS4_,@function
        .size           $_ZN7cutlass13device_kernelIN5flash19enable_sm80_to_sm89INS1_16FlashAttnBwdSm80INS1_25CollectiveMainloopBwdSm80ILi2ELi2EN4cute5tupleIJNS5_1CILi128EEES8_NS7_ILi64EEEEEENS_6half_tEfNS_4arch4Sm80ELb1ELb0ELb1ELb0ELb1ELb0ELb0ELb0ELi2ELi4ELi4ELi4ELb0EEENS1_21CollectiveEpilogueBwdISA_SB_SD_Li256ELb0ELb0ELi2EEENS1_25SingleTileBwdLPTSchedulerILb0ELi128ELb1EEEEEEEEEvNT_6ParamsE$_ZN4cute3eso3ESOILb0ELb0EJiiiNS_1CILi144EEENS2_ILi512EEEEEC2ERKiS7_S7_RKS3_RKS4_,($_ZN7cutlass13device_kernelIN5flash19enable_sm80_to_sm89INS1_16FlashAttnBwdSm80INS1_25CollectiveMainloopBwdSm80ILi2ELi2EN4cute5tupleIJNS5_1CILi128EEES8_NS7_ILi64EEEEEENS_6half_tEfNS_4arch4Sm80ELb1ELb0ELb1ELb0ELb1ELb0ELb0ELb0ELi2ELi4ELi4ELi4ELb0EEENS1_21CollectiveEpilogueBwdISA_SB_SD_Li256ELb0ELb0ELi2EEENS1_25SingleTileBwdLPTSchedulerILb0ELi128ELb1EEEEEEEEEvNT_6ParamsE$_ZN4cute3eso3ESOILb0ELb0EJiiiNS_1CILi72EEENS2_ILi512EEEEEC2ERKiS7_S7_RKS3_RKS4_ - $_ZN7cutlass13device_kernelIN5flash19enable_sm80_to_sm89INS1_16FlashAttnBwdSm80INS1_25CollectiveMainloopBwdSm80ILi2ELi2EN4cute5tupleIJNS5_1CILi128EEES8_NS7_ILi64EEEEEENS_6half_tEfNS_4arch4Sm80ELb1ELb0ELb1ELb0ELb1ELb0ELb0ELb0ELi2ELi4ELi4ELi4ELb0EEENS1_21CollectiveEpilogueBwdISA_SB_SD_Li256ELb0ELb0ELi2EEENS1_25SingleTileBwdLPTSchedulerILb0ELi128ELb1EEEEEEEEEvNT_6ParamsE$_ZN4cute3eso3ESOILb0ELb0EJiiiNS_1CILi144EEENS2_ILi512EEEEEC2ERKiS7_S7_RKS3_RKS4_)
$_ZN7cutlass13device_kernelIN5flash19enable_sm80_to_sm89INS1_16FlashAttnBwdSm80INS1_25CollectiveMainloopBwdSm80ILi2ELi2EN4cute5tupleIJNS5_1CILi128EEES8_NS7_ILi64EEEEEENS_6half_tEfNS_4arch4Sm80ELb1ELb0ELb1ELb0ELb1ELb0ELb0ELb0ELi2ELi4ELi4ELi4ELb0EEENS1_21CollectiveEpilogueBwdISA_SB_SD_Li256ELb0ELb0ELi2EEENS1_25SingleTileBwdLPTSchedulerILb0ELi128ELb1EEEEEEEEEvNT_6ParamsE$_ZN4cute3eso3ESOILb0ELb0EJiiiNS_1CILi144EEENS2_ILi512EEEEEC2ERKiS7_S7_RKS3_RKS4_:
        /* <DEDUP_REMOVED lines=10> */
[----:B------:R-:W-:Y:S05]  /*7980*/  RET.REL.NODEC R36 `(_ZN7cutlass13device_kernelIN5flash19enable_sm80_to_sm89INS1_16FlashAttnBwdSm80INS1_25CollectiveMainloopBwdSm80ILi2ELi2EN4cute5tupleIJNS5_1CILi128EEES8_NS7_ILi64EEEEEENS_6half_tEfNS_4arch4Sm80ELb1ELb0ELb1ELb0ELb1ELb0ELb0ELb0ELi2ELi4ELi4ELi4ELb0EEENS1_21CollectiveEpilogueBwdISA_SB_SD_Li256ELb0ELb0ELi2EEENS1_25SingleTileBwdLPTSchedulerILb0ELi128ELb1EEEEEEEEEvNT_6ParamsE) ;  /* 0xffff867024007950 */ /* 0x000fea0003c3ffff */
        .type           $_ZN7cutlass13device_kernelIN5flash19enable_sm80_to_sm89INS1_16FlashAttnBwdSm80INS1_25CollectiveMainloopBwdSm80ILi2ELi2EN4cute5tupleIJNS5_1CILi128EEES8_NS7_ILi64EEEEEENS_6half_tEfNS_4arch4Sm80ELb1ELb0ELb1ELb0ELb1ELb0ELb0ELb0ELi2ELi4ELi4ELi4ELb0EEENS1_21CollectiveEpilogueBwdISA_SB_SD_Li256ELb0ELb0ELi2EEENS1_25SingleTileBwdLPTSchedulerILb0ELi128ELb1EEEEEEEEEvNT_6ParamsE$_ZN4cute3eso3ESOILb0ELb0EJiiiNS_1CILi72EEENS2_ILi512EEEEEC2ERKiS7_S7_RKS3_RKS4_,@function
        .size           $_ZN7cutlass13device_kernelIN5flash19enable_sm80_to_sm89INS1_16FlashAttnBwdSm80INS1_25CollectiveMainloopBwdSm80ILi2ELi2EN4cute5tupleIJNS5_1CILi128EEES8_NS7_ILi64EEEEEENS_6half_tEfNS_4arch4Sm80ELb1ELb0ELb1ELb0ELb1ELb0ELb0ELb0ELi2ELi4ELi4ELi4ELb0EEENS1_21CollectiveEpilogueBwdISA_SB_SD_Li256ELb0ELb0ELi2EEENS1_25SingleTileBwdLPTSchedulerILb0ELi128ELb1EEEEEEEEEvNT_6ParamsE$_ZN4cute3eso3ESOILb0ELb0EJiiiNS_1CILi72EEENS2_ILi512EEEEEC2ERKiS7_S7_RKS3_RKS4_,($_ZN7cutlass13device_kernelIN5flash19enable_sm80_to_sm89INS1_16FlashAttnBwdSm80INS1_25CollectiveMainloopBwdSm80ILi2ELi2EN4cute5tupleIJNS5_1CILi128EEES8_NS7_ILi64EEEEEENS_6half_tEfNS_4arch4Sm80ELb1ELb0ELb1ELb0ELb1ELb0ELb0ELb0ELi2ELi4ELi4ELi4ELb0EEENS1_21CollectiveEpilogueBwdISA_SB_SD_Li256ELb0ELb0ELi2EEENS1_25SingleTileBwdLPTSchedulerILb0ELi128ELb1EEEEEEEEEvNT_6ParamsE$_ZN4cute3eso3ESOILb0ELb1EJNS_5tupleIJiNS2_IJiNS_1CILi0EEEEEEEEENS2_IJNS_10UnderscoreENS2_IJS7_S7_EEEEEEEEC2ERKS6_RKS9_ - $_ZN7cutlass13device_kernelIN5flash19enable_sm80_to_sm89INS1_16FlashAttnBwdSm80INS1_25CollectiveMainloopBwdSm80ILi2ELi2EN4cute5tupleIJNS5_1CILi128EEES8_NS7_ILi64EEEEEENS_6half_tEfNS_4arch4Sm80ELb1ELb0ELb1ELb0ELb1ELb0ELb0ELb0ELi2ELi4ELi4ELi4ELb0EEENS1_21CollectiveEpilogueBwdISA_SB_SD_Li256ELb0ELb0ELi2EEENS1_25SingleTileBwdLPTSchedulerILb0ELi128ELb1EEEEEEEEEvNT_6ParamsE$_ZN4cute3eso3ESOILb0ELb0EJiiiNS_1CILi72EEENS2_ILi512EEEEEC2ERKiS7_S7_RKS3_RKS4_)
$_ZN7cutlass13device_kernelIN5flash19enable_sm80_to_sm89INS1_16FlashAttnBwdSm80INS1_25CollectiveMainloopBwdSm80ILi2ELi2EN4cute5tupleIJNS5_1CILi128EEES8_NS7_ILi64EEEEEENS_6half_tEfNS_4arch4Sm80ELb1ELb0ELb1ELb0ELb1ELb0ELb0ELb0ELi2ELi4ELi4ELi4ELb0EEENS1_21CollectiveEpilogueBwdISA_SB_SD_Li256ELb0ELb0ELi2EEENS1_25SingleTileBwdLPTSchedulerILb0ELi128ELb1EEEEEEEEEvNT_6ParamsE$_ZN4cute3eso3ESOILb0ELb0EJiiiNS_1CILi72EEENS2_ILi512EEEEEC2ERKiS7_S7_RKS3_RKS4_:
        /* <DEDUP_REMOVED lines=10> */
        .type           $_ZN7cutlass13device_kernelIN5flash19enable_sm80_to_sm89INS1_16FlashAttnBwdSm80INS1_25CollectiveMainloopBwdSm80ILi2ELi2EN4cute5tupleIJNS5_1CILi128EEES8_NS7_ILi64EEEEEENS_6half_tEfNS_4arch4Sm80ELb1ELb0ELb1ELb0ELb1ELb0ELb0ELb0ELi2ELi4ELi4ELi4ELb0EEENS1_21CollectiveEpilogueBwdISA_SB_SD_Li256ELb0ELb0ELi2EEENS1_25SingleTileBwdLPTSchedulerILb0ELi128ELb1EEEEEEEEEvNT_6ParamsE$_ZN4cute3eso3ESOILb0ELb1EJNS_5tupleIJiNS2_IJiNS_1CILi0EEEEEEEEENS2_IJNS_10UnderscoreENS2_IJS7_S7_EEEEEEEEC2ERKS6_RKS9_,@function
        .size           $_ZN7cutlass13device_kernelIN5flash19enable_sm80_to_sm89INS1_16FlashAttnBwdSm80INS1_25CollectiveMainloopBwdSm80ILi2ELi2EN4cute5tupleIJNS5_1CILi128EEES8_NS7_ILi64EEEEEENS_6half_tEfNS_4arch4Sm80ELb1ELb0ELb1ELb0ELb1ELb0ELb0ELb0ELi2ELi4ELi4ELi4ELb0EEENS1_21CollectiveEpilogueBwdISA_SB_SD_Li256ELb0ELb0ELi2EEENS1_25SingleTileBwdLPTSchedulerILb0ELi128ELb1EEEEEEEEEvNT_6ParamsE$_ZN4cute3eso3ESOILb0ELb1EJNS_5tupleIJiNS2_IJiNS_1CILi0EEEEEEEEENS2_IJNS_10UnderscoreENS2_IJS7_S7_EEEEEEEEC2ERKS6_RKS9_,($_ZN7cutlass13device_kernelIN5flash19enable_sm80_to_sm89INS1_16FlashAttnBwdSm80INS1_25CollectiveMainloopBwdSm80ILi2ELi2EN4cute5tupleIJNS5_1CILi128EEES8_NS7_ILi64EEEEEENS_6half_tEfNS_4arch4Sm80ELb1ELb0ELb1ELb0ELb1ELb0ELb0ELb0ELi2ELi4ELi4ELi4ELb0EEENS1_21CollectiveEpilogueBwdISA_SB_SD_Li256ELb0ELb0ELi2EEENS1_25SingleTileBwdLPTSchedulerILb0ELi128ELb1EEEEEEEEEvNT_6ParamsE$_ZN4cute3eso3ESOILb0ELb1EJNS_6LayoutINS_5tupleIJNS3_IJNS_1CILi8EEENS4_ILi1EEEEEENS4_ILi2EEEEEENS3_IJNS3_IJS6_NS4_ILi0EEEEEEiEEEEESA_EEC2ERKSD_RKSA_ - $_ZN7cutlass13device_kernelIN5flash19enable_sm80_to_sm89INS1_16FlashAttnBwdSm80INS1_25CollectiveMainloopBwdSm80ILi2ELi2EN4cute5tupleIJNS5_1CILi128EEES8_NS7_ILi64EEEEEENS_6half_tEfNS_4arch4Sm80ELb1ELb0ELb1ELb0ELb1ELb0ELb0ELb0ELi2ELi4ELi4ELi4ELb0EEENS1_21CollectiveEpilogueBwdISA_SB_SD_Li256ELb0ELb0ELi2EEENS1_25SingleTileBwdLPTSchedulerILb0ELi128ELb1EEEEEEEEEvNT_6ParamsE$_ZN4cute3eso3ESOILb0ELb1EJNS_5tupleIJiNS2_IJiNS_1CILi0EEEEEEEEENS2_IJNS_10UnderscoreENS2_IJS7_S7_EEEEEEEEC2ERKS6_RKS9_)
$_ZN7cutlass13device_kernelIN5flash19enable_sm80_to_sm89INS1_16FlashAttnBwdSm80INS1_25CollectiveMainloopBwdSm80ILi2ELi2EN4cute5tupleIJNS5_1CILi128EEES8_NS7_ILi64EEEEEENS_6half_tEfNS_4arch4Sm80ELb1ELb0ELb1ELb0ELb1ELb0ELb0ELb0ELi2ELi4ELi4ELi4ELb0EEENS1_21CollectiveEpilogueBwdISA_SB_SD_Li256ELb0ELb0ELi2EEENS1_25SingleTileBwdLPTSchedulerILb0ELi128ELb1EEEEEEEEEvNT_6ParamsE$_ZN4cute3eso3ESOILb0ELb1EJNS_5tupleIJiNS2_IJiNS_1CILi0EEEEEEEEENS2_IJNS_10UnderscoreENS2_IJS7_S7_EEEEEEEEC2ERKS6_RKS9_:
[----:B------:R-:W-:Y:S01]  /*7a30*/  IADD3 R4, R82, -c[0x0][0x20], RZ ;  /* 0x8000080052047a10 */ /* 0x000fe20007ffe0ff */
[----:B------:R-:W-:Y:S01]  /*7a40*/  IMAD.MOV.U32 R36, RZ, RZ, R6 ;  /* 0x000000ffff247224 */ /* 0x000fe200078e0006 */
[----:B------:R-:W-:-:S03]  /*7a50*/  MOV R37, 0x0 ;  /* 0x0000000000257802 */ /* 0x000fc60000000f00 */
[----:B------:R1:W-:Y:S04]  /*7a60*/  STL [R4], R2 ;  /* 0x0000000204007387 */ /* 0x0003e80000100800 */
[----:B------:R1:W-:Y:S01]  /*7a70*/  STL [R4+0x4], R3 ;  /* 0x0000040304007387 */ /* 0x0003e20000100800 */
[----:B------:R-:W-:Y:S05]  /*7a80*/  RET.REL.NODEC R36 `(_ZN7cutlass13device_kernelIN5flash19enable_sm80_to_sm89INS1_16FlashAttnBwdSm80INS1_25CollectiveMainloopBwdSm80ILi2ELi2EN4cute5tupleIJNS5_1CILi128EEES8_NS7_ILi64EEEEEENS_6half_tEfNS_4arch4Sm80ELb1ELb0ELb1ELb0ELb1ELb0ELb0ELb0ELi2ELi4ELi4ELi4ELb0EEENS1_21CollectiveEpilogueBwdISA_SB_SD_Li256ELb0ELb0ELi2EEENS1_25SingleTileBwdLPTSchedulerILb0ELi128ELb1EEEEEEEEEvNT_6ParamsE) ;  /* 0xffff857024007950 */ /* 0x000fea0003c3ffff */
        .type           $_ZN7cutlass13device_kernelIN5flash19enable_sm80_to_sm89INS1_16FlashAttnBwdSm80INS1_25CollectiveMainloopBwdSm80ILi2ELi2EN4cute5tupleIJNS5_1CILi128EEES8_NS7_ILi64EEEEEENS_6half_tEfNS_4arch4Sm80ELb1ELb0ELb1ELb0ELb1ELb0ELb0ELb0ELi2ELi4ELi4ELi4ELb0EEENS1_21CollectiveEpilogueBwdISA_SB_SD_Li256ELb0ELb0ELi2EEENS1_25SingleTileBwdLPTSchedulerILb0ELi128ELb1EEEEEEEEEvNT_6ParamsE$_ZN4cute3eso3ESOILb0ELb1EJNS_6LayoutINS_5tupleIJNS3_IJNS_1CILi8EEENS4_ILi1EEEEEENS4_ILi2EEEEEENS3_IJNS3_IJS6_NS4_ILi0EEEEEEiEEEEESA_EEC2ERKSD_RKSA_,@function
        .size           $_ZN7cutlass13device_kernelIN5flash19enable_sm80_to_sm89INS1_16FlashAttnBwdSm80INS1_25CollectiveMainloopBwdSm80ILi2ELi2EN4cute5tupleIJNS5_1CILi128EEES8_NS7_ILi64EEEEEENS_6half_tEfNS_4arch4Sm80ELb1ELb0ELb1ELb0ELb1ELb0ELb0ELb0ELi2ELi4ELi4ELi4ELb0EEENS1_21CollectiveEpilogueBwdISA_SB_SD_Li256ELb0ELb0ELi2EEENS1_25SingleTileBwdLPTSchedulerILb0ELi128ELb1EEEEEEEEEvNT_6ParamsE$_ZN4cute3eso3ESOILb0ELb1EJNS_6LayoutINS_5tupleIJNS3_IJNS_1CILi8EEENS4_ILi1EEEEEENS4_ILi2EEEEEENS3_IJNS3_IJS6_NS4_ILi0EEEEEEiEEEEESA_EEC2ERKSD_RKSA_,($_ZN7cutlass13device_kernelIN5flash19enable_sm80_to_sm89INS1_16FlashAttnBwdSm80INS1_25CollectiveMainloopBwdSm80ILi2ELi2EN4cute5tupleIJNS5_1CILi128EEES8_NS7_ILi64EEEEEENS_6half_tEfNS_4arch4Sm80ELb1ELb0ELb1ELb0ELb1ELb0ELb0ELb0ELi2ELi4ELi4ELi4ELb0EEENS1_21CollectiveEpilogueBwdISA_SB_SD_Li256ELb0ELb0ELi2EEENS1_25SingleTileBwdLPTSchedulerILb0ELi128ELb1EEEEEEEEEvNT_6ParamsE$_ZN4cute3eso3ESOILb0ELb1EJiNS_1CILi0EEEEEC2ERKiRKS3_ - $_ZN7cutlass13device_kernelIN5flash19enable_sm80_to_sm89INS1_16FlashAttnBwdSm80INS1_25CollectiveMainloopBwdSm80ILi2ELi2EN4cute5tupleIJNS5_1CILi128EEES8_NS7_ILi64EEEEEENS_6half_tEfNS_4arch4Sm80ELb1ELb0ELb1ELb0ELb1ELb0ELb0ELb0ELi2ELi4ELi4ELi4ELb0EEENS1_21CollectiveEpilogueBwdISA_SB_SD_Li256ELb0ELb0ELi2EEENS1_25SingleTileBwdLPTSchedulerILb0ELi128ELb1EEEEEEEEEvNT_6ParamsE$_ZN4cute3eso3ESOILb0ELb1EJNS_6LayoutINS_5tupleIJNS3_IJNS_1CILi8EEENS4_ILi1EEEEEENS4_ILi2EEEEEENS3_IJNS3_IJS6_NS4_ILi0EEEEEEiEEEEESA_EEC2ERKSD_RKSA_)
$_ZN7cutlass13device_kernelIN5flash19enable_sm80_to_sm89INS1_16FlashAttnBwdSm80INS1_25CollectiveMainloopBwdSm80ILi2ELi2EN4cute5tupleIJNS5_1CILi128EEES8_NS7_ILi64EEEEEENS_6half_tEfNS_4arch4Sm80ELb1ELb0ELb1ELb0ELb1ELb0ELb0ELb0ELi2ELi4ELi4ELi4ELb0EEENS1_21CollectiveEpilogueBwdISA_SB_SD_Li256ELb0ELb0ELi2EEENS1_25SingleTileBwdLPTSchedulerILb0ELi128ELb1EEEEEEEEEvNT_6ParamsE$_ZN4cute3eso3ESOILb0ELb1EJNS_6LayoutINS_5tupleIJNS3_IJNS_1CILi8EEENS4_ILi1EEEEEENS4_ILi2EEEEEENS3_IJNS3_IJS6_NS4_ILi0EEEEEEiEEEEESA_EEC2ERKSD_RKSA_:
[----:B------:R-:W-:Y:S02]  /*7a90*/  IADD3 R2, R83, -c[0x0][0x20], RZ ;  /* 0x8000080053027a10 */ /* 0x000fe40007ffe0ff */
[----:B------:R-:W-:-:S03]  /*7aa0*/  MOV R7, 0x0 ;  /* 0x0000000000077802 */ /* 0x000fc60000000f00 */
[----:B------:R1:W-:Y:S01]  /*7ab0*/  STL [R2], R3 ;  /* 0x0000000302007387 */ /* 0x0003e20000100800 */
[----:B------:R-:W-:Y:S05]  /*7ac0*/  RET.REL.NODEC R6 `(_ZN7cutlass13device_kernelIN5flash19enable_sm80_to_sm89INS1_16FlashAttnBwdSm80INS1_25CollectiveMainloopBwdSm80ILi2ELi2EN4cute5tupleIJNS5_1CILi128EEES8_NS7_ILi64EEEEEENS_6half_tEfNS_4arch4Sm80ELb1ELb0ELb1ELb0ELb1ELb0ELb0ELb0ELi2ELi4ELi4ELi4ELb0EEENS1_21CollectiveEpilogueBwdISA_SB_SD_Li256ELb0ELb0ELi2EEENS1_25SingleTileBwdLPTSchedulerILb0ELi128ELb1EEEEEEEEEvNT_6ParamsE) ;  /* 0xffff853006007950 */ /* 0x000fea0003c3ffff */
        .type           $_ZN7cutlass13device_kernelIN5flash19enable_sm80_to_sm89INS1_16FlashAttnBwdSm80INS1_25CollectiveMainloopBwdSm80ILi2ELi2EN4cute5tupleIJNS5_1CILi128EEES8_NS7_ILi64EEEEEENS_6half_tEfNS_4arch4Sm80ELb1ELb0ELb1ELb0ELb1ELb0ELb0ELb0ELi2ELi4ELi4ELi4ELb0EEENS1_21CollectiveEpilogueBwdISA_SB_SD_Li256ELb0ELb0ELi2EEENS1_25SingleTileBwdLPTSchedulerILb0ELi128ELb1EEEEEEEEEvNT_6ParamsE$_ZN4cute3eso3ESOILb0ELb1EJiNS_1CILi0EEEEEC2ERKiRKS3_,@function
        .size           $_ZN7cutlass13device_kernelIN5flash19enable_sm80_to_sm89INS1_16FlashAttnBwdSm80INS1_25CollectiveMainloopBwdSm80ILi2ELi2EN4cute5tupleIJNS5_1CILi128EEES8_NS7_ILi64EEEEEENS_6half_tEfNS_4arch4Sm80ELb1ELb0ELb1ELb0ELb1ELb0ELb0ELb0ELi2ELi4ELi4ELi4ELb0EEENS1_21CollectiveEpilogueBwdISA_SB_SD_Li256ELb0ELb0ELi2EEENS1_25SingleTileBwdLPTSchedulerILb0ELi128ELb1EEEEEEEEEvNT_6ParamsE$_ZN4cute3eso3ESOILb0ELb1EJiNS_1CILi0EEEEEC2ERKiRKS3_,($_ZN7cutlass13device_kernelIN5flash19enable_sm80_to_sm89INS1_16FlashAttnBwdSm80INS1_25CollectiveMainloopBwdSm80ILi2ELi2EN4cute5tupleIJNS5_1CILi128EEES8_NS7_ILi64EEEEEENS_6half_tEfNS_4arch4Sm80ELb1ELb0ELb1ELb0ELb1ELb0ELb0ELb0ELi2ELi4ELi4ELi4ELb0EEENS1_21CollectiveEpilogueBwdISA_SB_SD_Li256ELb0ELb0ELi2EEENS1_25SingleTileBwdLPTSchedulerILb0ELi128ELb1EEEEEEEEEvNT_6ParamsE$_ZN4cute3eso3ESOILb0ELb1EJiNS_1CILi144EEENS2_ILi288EEEEEC2ERKiRKS3_RKS4_ - $_ZN7cutlass13device_kernelIN5flash19enable_sm80_to_sm89INS1_16FlashAttnBwdSm80INS1_25CollectiveMainloopBwdSm80ILi2ELi2EN4cute5tupleIJNS5_1CILi128EEES8_NS7_ILi64EEEEEENS_6half_tEfNS_4arch4Sm80ELb1ELb0ELb1ELb0ELb1ELb0ELb0ELb0ELi2ELi4ELi4ELi4ELb0EEENS1_21CollectiveEpilogueBwdISA_SB_SD_Li256ELb0ELb0ELi2EEENS1_25SingleTileBwdLPTSchedulerILb0ELi128ELb1EEEEEEEEEvNT_6ParamsE$_ZN4cute3eso3ESOILb0ELb1EJiNS_1CILi0EEEEEC2ERKiRKS3_)
$_ZN7cutlass13device_kernelIN5flash19enable_sm80_to_sm89INS1_16FlashAttnBwdSm80INS1_25CollectiveMainloopBwdSm80ILi2ELi2EN4cute5tupleIJNS5_1CILi128EEES8_NS7_ILi64EEEEEENS_6half_tEfNS_4arch4Sm80ELb1ELb0ELb1ELb0ELb1ELb0ELb0ELb0ELi2ELi4ELi4ELi4ELb0EEENS1_21CollectiveEpilogueBwdISA_SB_SD_Li256ELb0ELb0ELi2EEENS1_25SingleTileBwdLPTSchedulerILb0ELi128ELb1EEEEEEEEEvNT_6ParamsE$_ZN4cute3eso3ESOILb0ELb1EJiNS_1CILi0EEEEEC2ERKiRKS3_:
[----:B------:R-:W-:Y:S02]  /*7ad0*/  IADD3 R2, R82, -c[0x0][0x20], RZ ;  /* 0x8000080052027a10 */ /* 0x000fe40007ffe0ff */
[----:B------:R-:W-:-:S03]  /*7ae0*/  MOV R5, 0x0 ;  /* 0x0000000000057802 */ /* 0x000fc60000000f00 */
[----:B------:R1:W-:Y:S01]  /*7af0*/  STL [R2], R3 ;  /* 0x0000000302007387 */ /* 0x0003e20000100800 */
[----:B------:R-:W-:Y:S05]  /*7b00*/  RET.REL.NODEC R4 `(_ZN7cutlass13device_kernelIN5flash19enable_sm80_to_sm89INS1_16FlashAttnBwdSm80INS1_25CollectiveMainloopBwdSm80ILi2ELi2EN4cute5tupleIJNS5_1CILi128EEES8_NS7_ILi64EEEEEENS_6half_tEfNS_4arch4Sm80ELb1ELb0ELb1ELb0ELb1ELb0ELb0ELb0ELi2ELi4ELi4ELi4ELb0EEENS1_21CollectiveEpilogueBwdISA_SB_SD_Li256ELb0ELb0ELi2EEENS1_25SingleTileBwdLPTSchedulerILb0ELi128ELb1EEEEEEEEEvNT_6ParamsE) ;  /* 0xffff84f004007950 */ /* 0x000fea0003c3ffff */
        .type           $_ZN7cutlass13device_kernelIN5flash19enable_sm80_to_sm89INS1_16FlashAttnBwdSm80INS1_25CollectiveMainloopBwdSm80ILi2ELi2EN4cute5tupleIJNS5_1CILi128EEES8_NS7_ILi64EEEEEENS_6half_tEfNS_4arch4Sm80ELb1ELb0ELb1ELb0ELb1ELb0ELb0ELb0ELi2ELi4ELi4ELi4ELb0EEENS1_21CollectiveEpilogueBwdISA_SB_SD_Li256ELb0ELb0ELi2EEENS1_25SingleTileBwdLPTSchedulerILb0ELi128ELb1EEEEEEEEEvNT_6ParamsE$_ZN4cute3eso3ESOILb0ELb1EJiNS_1CILi144EEENS2_ILi288EEEEEC2ERKiRKS3_RKS4_,@function
        .size           $_ZN7cutlass13device_kernelIN5flash19enable_sm80_to_sm89INS1_16FlashAttnBwdSm80INS1_25CollectiveMainloopBwdSm80ILi2ELi2EN4cute5tupleIJNS5_1CILi128EEES8_NS7_ILi64EEEEEENS_6half_tEfNS_4arch4Sm80ELb1ELb0ELb1ELb0ELb1ELb0ELb0ELb0ELi2ELi4ELi4ELi4ELb0EEENS1_21CollectiveEpilogueBwdISA_SB_SD_Li256ELb0ELb0ELi2EEENS1_25SingleTileBwdLPTSchedulerILb0ELi128ELb1EEEEEEEEEvNT_6ParamsE$_ZN4cute3eso3ESOILb0ELb1EJiNS_1CILi144EEENS2_ILi288EEEEEC2ERKiRKS3_RKS4_,($_ZN7cutlass13device_kernelIN5flash19enable_sm80_to_sm89INS1_16FlashAttnBwdSm80INS1_25CollectiveMainloopBwdSm80ILi2ELi2EN4cute5tupleIJNS5_1CILi128EEES8_NS7_ILi64EEEEEENS_6half_tEfNS_4arch4Sm80ELb1ELb0ELb1ELb0ELb1ELb0ELb0ELb0ELi2ELi4ELi4ELi4ELb0EEENS1_21CollectiveEpilogueBwdISA_SB_SD_Li256ELb0ELb0ELi2EEENS1_25SingleTileBwdLPTSchedulerILb0ELi128ELb1EEEEEEEEEvNT_6ParamsE$_ZN4cute3eso3ESOILb0ELb1EJiNS_1CILi144EEENS2_ILi512EEEEEC2ERKiRKS3_RKS4_ - $_ZN7cutlass13device_kernelIN5flash19enable_sm80_to_sm89INS1_16FlashAttnBwdSm80INS1_25CollectiveMainloopBwdSm80ILi2ELi2EN4cute5tupleIJNS5_1CILi128EEES8_NS7_ILi64EEEEEENS_6half_tEfNS_4arch4Sm80ELb1ELb0ELb1ELb0ELb1ELb0ELb0ELb0ELi2ELi4ELi4ELi4ELb0EEENS1_21CollectiveEpilogueBwdISA_SB_SD_Li256ELb0ELb0ELi2EEENS1_25SingleTileBwdLPTSchedulerILb0ELi128ELb1EEEEEEEEEvNT_6ParamsE$_ZN4cute3eso3ESOILb0ELb1EJiNS_1CILi144EEENS2_ILi288EEEEEC2ERKiRKS3_RKS4_)
$_ZN7cutlass13device_kernelIN5flash19enable_sm80_to_sm89INS1_16FlashAttnBwdSm80INS1_25CollectiveMainloopBwdSm80ILi2ELi2EN4cute5tupleIJNS5_1CILi128EEES8_NS7_ILi64EEEEEENS_6half_tEfNS_4arch4Sm80ELb1ELb0ELb1ELb0ELb1ELb0ELb0ELb0ELi2ELi4ELi4ELi4ELb0EEENS1_21CollectiveEpilogueBwdISA_SB_SD_Li256ELb0ELb0ELi2EEENS1_25SingleTileBwdLPTSchedulerILb0ELi128ELb1EEEEEEEEEvNT_6ParamsE$_ZN4cute3eso3ESOILb0ELb1EJiNS_1CILi144EEENS2_ILi288EEEEEC2ERKiRKS3_RKS4_:
[----:B------:R-:W-:Y:S01]  /*7b10*/  IADD3 R4, R82, -c[0x0][0x20], RZ ;  /* 0x8000080052047a10 */ /* 0x000fe20007ffe0ff */
[----:B------:R-:W-:Y:S01]  /*7b20*/  IMAD.MOV.U32 R34, RZ, RZ, R26 ;  /* 0x000000ffff227224 */ /* 0x000fe200078e001a */
[----:B------:R-:W-:-:S03]  /*7b30*/  MOV R35, 0x0 ;  /* 0x0000000000237802 */ /* 0x000fc60000000f00 */
[----:B------:R1:W-:Y:S01]  /*7b40*/  STL [R4], R5 ;  /* 0x0000000504007387 */ /* 0x0003e20000100800 */
[----:B------:R-:W-:Y:S05]  /*7b50*/  RET.REL.NODEC R34 `(_ZN7cutlass13device_kernelIN5flash19enable_sm80_to_sm89INS1_16FlashAttnBwdSm80INS1_25CollectiveMainloopBwdSm80ILi2ELi2EN4cute5tupleIJNS5_1CILi128EEES8_NS7_ILi64EEEEEENS_6half_tEfNS_4arch4Sm80ELb1ELb0ELb1ELb0ELb1ELb0ELb0ELb0ELi2ELi4ELi4ELi4ELb0EEENS1_21CollectiveEpilogueBwdISA_SB_SD_Li256ELb0ELb0ELi2EEENS1_25SingleTileBwdLPTSchedulerILb0ELi128ELb1EEEEEEEEEvNT_6ParamsE) ;  /* 0xffff84a022007950 */ /* 0x000fea0003c3ffff */
        .type           $_ZN7cutlass13device_kernelIN5flash19enable_sm80_to_sm89INS1_16FlashAttnBwdSm80INS1_25CollectiveMainloopBwdSm80ILi2ELi2EN4cute5tupleIJNS5_1CILi128EEES8_NS7_ILi64EEEEEENS_6half_tEfNS_4arch4Sm80ELb1ELb0ELb1ELb0ELb1ELb0ELb0ELb0ELi2ELi4ELi4ELi4ELb0EEENS1_21CollectiveEpilogueBwdISA_SB_SD_Li256ELb0ELb0ELi2EEENS1_25SingleTileBwdLPTSchedulerILb0ELi128ELb1EEEEEEEEEvNT_6ParamsE$_ZN4cute3eso3ESOILb0ELb1EJiNS_1CILi144EEENS2_ILi512EEEEEC2ERKiRKS3_RKS4_,@function
        .size           $_ZN7cutlass13device_kernelIN5flash19enable_sm80_to_sm89INS1_16FlashAttnBwdSm80INS1_25CollectiveMainloopBwdSm80ILi2ELi2EN4cute5tupleIJNS5_1CILi128EEES8_NS7_ILi64EEEEEENS_6half_tEfNS_4arch4Sm80ELb1ELb0ELb1ELb0ELb1ELb0ELb0ELb0ELi2ELi4ELi4ELi4ELb0EEENS1_21CollectiveEpilogueBwdISA_SB_SD_Li256ELb0ELb0ELi2EEENS1_25SingleTileBwdLPTSchedulerILb0ELi128ELb1EEEEEEEEEvNT_6ParamsE$_ZN4cute3eso3ESOILb0ELb1EJiNS_1CILi144EEENS2_ILi512EEEEEC2ERKiRKS3_RKS4_,($_ZN7cutlass13device_kernelIN5flash19enable_sm80_to_sm89INS1_16FlashAttnBwdSm80INS1_25CollectiveMainloopBwdSm80ILi2ELi2EN4cute5tupleIJNS5_1CILi128EEES8_NS7_ILi64EEEEEENS_6half_tEfNS_4arch4Sm80ELb1ELb0ELb1ELb0ELb1ELb0ELb0ELb0ELi2ELi4ELi4ELi4ELb0EEENS1_21CollectiveEpilogueBwdISA_SB_SD_Li256ELb0ELb0ELi2EEENS1_25SingleTileBwdLPTSchedulerILb0ELi128ELb1EEEEEEEEEvNT_6ParamsE$_ZN4cute3eso3ESOILb0ELb1EJiNS_1CILi72EEENS2_ILi512EEEEEC2ERKiRKS3_RKS4_ - $_ZN7cutlass13device_kernelIN5flash19enable_sm80_to_sm89INS1_16FlashAttnBwdSm80INS1_25CollectiveMainloopBwdSm80ILi2ELi2EN4cute5tupleIJNS5_1CILi128EEES8_NS7_ILi64EEEEEENS_6half_tEfNS_4arch4Sm80ELb1ELb0ELb1ELb0ELb1ELb0ELb0ELb0ELi2ELi4ELi4ELi4ELb0EEENS1_21CollectiveEpilogueBwdISA_SB_SD_Li256ELb0ELb0ELi2EEENS1_25SingleTileBwdLPTSchedulerILb0ELi128ELb1EEEEEEEEEvNT_6ParamsE$_ZN4cute3eso3ESOILb0ELb1EJiNS_1CILi144EEENS2_ILi512EEEEEC2ERKiRKS3_RKS4_)
$_ZN7cutlass13device_kernelIN5flash19enable_sm80_to_sm89INS1_16FlashAttnBwdSm80INS1_25CollectiveMainloopBwdSm80ILi2ELi2EN4cute5tupleIJNS5_1CILi128EEES8_NS7_ILi64EEEEEENS_6half_tEfNS_4arch4Sm80ELb1ELb0ELb1ELb0ELb1ELb0ELb0ELb0ELi2ELi4ELi4ELi4ELb0EEENS1_21CollectiveEpilogueBwdISA_SB_SD_Li256ELb0ELb0ELi2EEENS1_25SingleTileBwdLPTSchedulerILb0ELi128ELb1EEEEEEEEEvNT_6ParamsE$_ZN4cute3eso3ESOILb0ELb1EJiNS_1CILi144EEENS2_ILi512EEEEEC2ERKiRKS3_RKS4_:
[----:B------:R-:W-:Y:S01]  /*7b60*/  IADD3 R2, R82, -c[0x0][0x20], RZ ;  /* 0x8000080052027a10 */ /* 0x000fe20007ffe0ff */
[----:B------:R-:W-:Y:S01]  /*7b70*/  IMAD.MOV.U32 R34, RZ, RZ, R26 ;  /* 0x000000ffff227224 */ /* 0x000fe200078e001a */
[----:B------:R-:W-:-:S03]  /*7b80*/  MOV R35, 0x0 ;  /* 0x0000000000237802 */ /* 0x000fc60000000f00 */
[----:B------:R1:W-:Y:S01]  /*7b90*/  STL [R2], R3 ;  /* 0x0000000302007387 */ /* 0x0003e20000100800 */
[----:B------:R-:W-:Y:S05]  /*7ba0*/  RET.REL.NODEC R34 `(_ZN7cutlass13device_kernelIN5flash19enable_sm80_to_sm89INS1_16FlashAttnBwdSm80INS1_25CollectiveMainloopBwdSm80ILi2ELi2EN4cute5tupleIJNS5_1CILi128EEES8_NS7_ILi64EEEEEENS_6half_tEfNS_4arch4Sm80ELb1ELb0ELb1ELb0ELb1ELb0ELb0ELb0ELi2ELi4ELi4ELi4ELb0EEENS1_21CollectiveEpilogueBwdISA_SB_SD_Li256ELb0ELb0ELi2EEENS1_25SingleTileBwdLPTSchedulerILb0ELi128ELb1EEEEEEEEEvNT_6ParamsE) ;  /* 0xffff845022007950 */ /* 0x000fea0003c3ffff */
        .type           $_ZN7cutlass13device_kernelIN5flash19enable_sm80_to_sm89INS1_16FlashAttnBwdSm80INS1_25CollectiveMainloopBwdSm80ILi2ELi2EN4cute5tupleIJNS5_1CILi128EEES8_NS7_ILi64EEEEEENS_6half_tEfNS_4arch4Sm80ELb1ELb0ELb1ELb0ELb1ELb0ELb0ELb0ELi2ELi4ELi4ELi4ELb0EEENS1_21CollectiveEpilogueBwdISA_SB_SD_Li256ELb0ELb0ELi2EEENS1_25SingleTileBwdLPTSchedulerILb0ELi128ELb1EEEEEEEEEvNT_6ParamsE$_ZN4cute3eso3ESOILb0ELb1EJiNS_1CILi72EEENS2_ILi512EEEEEC2ERKiRKS3_RKS4_,@function
        .size           $_ZN7cutlass13device_kernelIN5flash19enable_sm80_to_sm89INS1_16FlashAttnBwdSm80INS1_25CollectiveMainloopBwdSm80ILi2ELi2EN4cute5tupleIJNS5_1CILi128EEES8_NS7_ILi64EEEEEENS_6half_tEfNS_4arch4Sm80ELb1ELb0ELb1ELb0ELb1ELb0ELb0ELb0ELi2ELi4ELi4ELi4ELb0EEENS1_21CollectiveEpilogueBwdISA_SB_SD_Li256ELb0ELb0ELi2EEENS1_25SingleTileBwdLPTSchedulerILb0ELi128ELb1EEEEEEEEEvNT_6ParamsE$_ZN4cute3eso3ESOILb0ELb1EJiNS_1CILi72EEENS2_ILi512EEEEEC2ERKiRKS3_RKS4_,($_ZN7cutlass13device_kernelIN5flash19enable_sm80_to_sm89INS1_16FlashAttnBwdSm80INS1_25CollectiveMainloopBwdSm80ILi2ELi2EN4cute5tupleIJNS5_1CILi128EEES8_NS7_ILi64EEEEEENS_6half_tEfNS_4arch4Sm80ELb1ELb0ELb1ELb0ELb1ELb0ELb0ELb0ELi2ELi4ELi4ELi4ELb0EEENS1_21CollectiveEpilogueBwdISA_SB_SD_Li256ELb0ELb0ELi2EEENS1_25SingleTileBwdLPTSchedulerILb0ELi128ELb1EEEEEEEEEvNT_6ParamsE$_ZN4cute3eso3ESOILb1ELb0EJNS_10UnderscoreES2_S2_iEEC2ERKS2_S5_S5_RKi - $_ZN7cutlass13device_kernelIN5flash19enable_sm80_to_sm89INS1_16FlashAttnBwdSm80INS1_25CollectiveMainloopBwdSm80ILi2ELi2EN4cute5tupleIJNS5_1CILi128EEES8_NS7_ILi64EEEEEENS_6half_tEfNS_4arch4Sm80ELb1ELb0ELb1ELb0ELb1ELb0ELb0ELb0ELi2ELi4ELi4ELi4ELb0EEENS1_21CollectiveEpilogueBwdISA_SB_SD_Li256ELb0ELb0ELi2EEENS1_25SingleTileBwdLPTSchedulerILb0ELi128ELb1EEEEEEEEEvNT_6ParamsE$_ZN4cute3eso3ESOILb0ELb1EJiNS_1CILi72EEENS2_ILi512EEEEEC2ERKiRKS3_RKS4_)
$_ZN7cutlass13device_kernelIN5flash19enable_sm80_to_sm89INS1_16FlashAttnBwdSm80INS1_25CollectiveMainloopBwdSm80ILi2ELi2EN4cute5tupleIJNS5_1CILi128EEES8_NS7_ILi64EEEEEENS_6half_tEfNS_4arch4Sm80ELb1ELb0ELb1ELb0ELb1ELb0ELb0ELb0ELi2ELi4ELi4ELi4ELb0EEENS1_21CollectiveEpilogueBwdISA_SB_SD_Li256ELb0ELb0ELi2EEENS1_25SingleTileBwdLPTSchedulerILb0ELi128ELb1EEEEEEEEEvNT_6ParamsE$_ZN4cute3eso3ESOILb0ELb1EJiNS_1CILi72EEENS2_ILi512EEEEEC2ERKiRKS3_RKS4_:
[----:B------:R-:W-:Y:S01]  /*7bb0*/  IADD3 R2, R82, -c[0x0][0x20], RZ ;  /* 0x8000080052027a10 */ /* 0x000fe20007ffe0ff */
[----:B------:R-:W-:Y:S01]  /*7bc0*/  IMAD.MOV.U32 R38, RZ, RZ, R6 ;  /* 0x000000ffff267224 */ /* 0x000fe200078e0006 */
[----:B------:R-:W-:-:S03]  /*7bd0*/  MOV R39, 0x0 ;  /* 0x0000000000277802 */ /* 0x000fc60000000f00 */
[----:B------:R1:W-:Y:S01]  /*7be0*/  STL [R2], R3 ;  /* 0x0000000302007387 */ /* 0x0003e20000100800 */
[----:B------:R-:W-:Y:S05]  /*7bf0*/  RET.REL.NODEC R38 `(_ZN7cutlass13device_kernelIN5flash19enable_sm80_to_sm89INS1_16FlashAttnBwdSm80INS1_25CollectiveMainloopBwdSm80ILi2ELi2EN4cute5tupleIJNS5_1CILi128EEES8_NS7_ILi64EEEEEENS_6half_tEfNS_4arch4Sm80ELb1ELb0ELb1ELb0ELb1ELb0ELb0ELb0ELi2ELi4ELi4ELi4ELb0EEENS1_21CollectiveEpilogueBwdISA_SB_SD_Li256ELb0ELb0ELi2EEENS1_25SingleTileBwdLPTSchedulerILb0ELi128ELb1EEEEEEEEEvNT_6ParamsE) ;  /* 0xffff840026007950 */ /* 0x000fea0003c3ffff */
        .type           $_ZN7cutlass13device_kernelIN5flash19enable_sm80_to_sm89INS1_16FlashAttnBwdSm80INS1_25CollectiveMainloopBwdSm80ILi2ELi2EN4cute5tupleIJNS5_1CILi128EEES8_NS7_ILi64EEEEEENS_6half_tEfNS_4arch4Sm80ELb1ELb0ELb1ELb0ELb1ELb0ELb0ELb0ELi2ELi4ELi4ELi4ELb0EEENS1_21CollectiveEpilogueBwdISA_SB_SD_Li256ELb0ELb0ELi2EEENS1_25SingleTileBwdLPTSchedulerILb0ELi128ELb1EEEEEEEEEvNT_6ParamsE$_ZN4cute3eso3ESOILb1ELb0EJNS_10UnderscoreES2_S2_iEEC2ERKS2_S5_S5_RKi,@function
        .size           $_ZN7cutlass13device_kernelIN5flash19enable_sm80_to_sm89INS1_16FlashAttnBwdSm80INS1_25CollectiveMainloopBwdSm80ILi2ELi2EN4cute5tupleIJNS5_1CILi128EEES8_NS7_ILi64EEEEEENS_6half_tEfNS_4arch4Sm80ELb1ELb0ELb1ELb0ELb1ELb0ELb0ELb0ELi2ELi4ELi4ELi4ELb0EEENS1_21CollectiveEpilogueBwdISA_SB_SD_Li256ELb0ELb0ELi2EEENS1_25SingleTileBwdLPTSchedulerILb0ELi128ELb1EEEEEEEEEvNT_6ParamsE$_ZN4cute3eso3ESOILb1ELb0EJNS_10UnderscoreES2_S2_iEEC2ERKS2_S5_S5_RKi,($_ZN7cutlass13device_kernelIN5flash19enable_sm80_to_sm89INS1_16FlashAttnBwdSm80INS1_25CollectiveMainloopBwdSm80ILi2ELi2EN4cute5tupleIJNS5_1CILi128EEES8_NS7_ILi64EEEEEENS_6half_tEfNS_4arch4Sm80ELb1ELb0ELb1ELb0ELb1ELb0ELb0ELb0ELi2ELi4ELi4ELi4ELb0EEENS1_21CollectiveEpilogueBwdISA_SB_SD_Li256ELb0ELb0ELi2EEENS1_25SingleTileBwdLPTSchedulerILb0ELi128ELb1EEEEEEEEEvNT_6ParamsE$_ZN4cute3eso3ESOILb1ELb0EJNS_10UnderscoreES2_iEEC2ERKS2_S5_RKi - $_ZN7cutlass13device_kernelIN5flash19enable_sm80_to_sm89INS1_16FlashAttnBwdSm80INS1_25CollectiveMainloopBwdSm80ILi2ELi2EN4cute5tupleIJNS5_1CILi128EEES8_NS7_ILi64EEEEEENS_6half_tEfNS_4arch4Sm80ELb1ELb0ELb1ELb0ELb1ELb0ELb0ELb0ELi2ELi4ELi4ELi4ELb0EEENS1_21CollectiveEpilogueBwdISA_SB_SD_Li256ELb0ELb0ELi2EEENS1_25SingleTileBwdLPTSchedulerILb0ELi128ELb1EEEEEEEEEvNT_6ParamsE$_ZN4cute3eso3ESOILb1ELb0EJNS_10UnderscoreES2_S2_iEEC2ERKS2_S5_S5_RKi)
$_ZN7cutlass13device_kernelIN5flash19enable_sm80_to_sm89INS1_16FlashAttnBwdSm80INS1_25CollectiveMainloopBwdSm80ILi2ELi2EN4cute5tupleIJNS5_1CILi128EEES8_NS7_ILi64EEEEEENS_6half_tEfNS_4arch4Sm80ELb1ELb0ELb1ELb0ELb1ELb0ELb0ELb0ELi2ELi4ELi4ELi4ELb0EEENS1_21CollectiveEpilogueBwdISA_SB_SD_Li256ELb0ELb0ELi2EEENS1_25SingleTileBwdLPTSchedulerILb0ELi128ELb1EEEEEEEEEvNT_6ParamsE$_ZN4cute3eso3ESOILb1ELb0EJNS_10UnderscoreES2_S2_iEEC2ERKS2_S5_S5_RKi:
[----:B------:R-:W-:Y:S02]  /*7c00*/  IADD3 R2, R64, -c[0x0][0x20], RZ ;  /* 0x8000080040027a10 */ /* 0x000fe40007ffe0ff */
[----:B------:R-:W-:-:S03]  /*7c10*/  MOV R5, 0x0 ;  /* 0x0000000000057802 */ /* 0x000fc60000000f00 */
[----:B------:R1:W-:Y:S01]  /*7c20*/  STL [R2], R24 ;  /* 0x0000001802007387 */ /* 0x0003e20000100800 */
[----:B------:R-:W-:Y:S05]  /*7c30*/  RET.REL.NODEC R4 `(_ZN7cutlass13device_kernelIN5flash19enable_sm80_to_sm89INS1_16FlashAttnBwdSm80INS1_25CollectiveMainloopBwdSm80ILi2ELi2EN4cute5tupleIJNS5_1CILi128EEES8_NS7_ILi64EEEEEENS_6half_tEfNS_4arch4Sm80ELb1ELb0ELb1ELb0ELb1ELb0ELb0ELb0ELi2ELi4ELi4ELi4ELb0EEENS1_21CollectiveEpilogueBwdISA_SB_SD_Li256ELb0ELb0ELi2EEENS1_25SingleTileBwdLPTSchedulerILb0ELi128ELb1EEEEEEEEEvNT_6ParamsE) ;  /* 0xffff83c004007950 */ /* 0x000fea0003c3ffff */
        .type           $_ZN7cutlass13device_kernelIN5flash19enable_sm80_to_sm89INS1_16FlashAttnBwdSm80INS1_25CollectiveMainloopBwdSm80ILi2ELi2EN4cute5tupleIJNS5_1CILi128EEES8_NS7_ILi64EEEEEENS_6half_tEfNS_4arch4Sm80ELb1ELb0ELb1ELb0ELb1ELb0ELb0ELb0ELi2ELi4ELi4ELi4ELb0EEENS1_21CollectiveEpilogueBwdISA_SB_SD_Li256ELb0ELb0ELi2EEENS1_25SingleTileBwdLPTSchedulerILb0ELi128ELb1EEEEEEEEEvNT_6ParamsE$_ZN4cute3eso3ESOILb1ELb0EJNS_10UnderscoreES2_iEEC2ERKS2_S5_RKi,@function
        .size           $_ZN7cutlass13device_kernelIN5flash19enable_sm80_to_sm89INS1_16FlashAttnBwdSm80INS1_25CollectiveMainloopBwdSm80ILi2ELi2EN4cute5tupleIJNS5_1CILi128EEES8_NS7_ILi64EEEEEENS_6half_tEfNS_4arch4Sm80ELb1ELb0ELb1ELb0ELb1ELb0ELb0ELb0ELi2ELi4ELi4ELi4ELb0EEENS1_21CollectiveEpilogueBwdISA_SB_SD_Li256ELb0ELb0ELi2EEENS1_25SingleTileBwdLPTSchedulerILb0ELi128ELb1EEEEEEEEEvNT_6ParamsE$_ZN4cute3eso3ESOILb1ELb0EJNS_10UnderscoreES2_iEEC2ERKS2_S5_RKi,($_ZN7cutlass13device_kernelIN5flash19enable_sm80_to_sm89INS1_16FlashAttnBwdSm80INS1_25CollectiveMainloopBwdSm80ILi2ELi2EN4cute5tupleIJNS5_1CILi128EEES8_NS7_ILi64EEEEEENS_6half_tEfNS_4arch4Sm80ELb1ELb0ELb1ELb0ELb1ELb0ELb0ELb0ELi2ELi4ELi4ELi4ELb0EEENS1_21CollectiveEpilogueBwdISA_SB_SD_Li256ELb0ELb0ELi2EEENS1_25SingleTileBwdLPTSchedulerILb0ELi128ELb1EEEEEEEEEvNT_6ParamsE$_ZN4cute3eso3ESOILb1ELb0EJNS_10UnderscoreEiEEC2ERKS2_RKi - $_ZN7cutlass13device_kernelIN5flash19enable_sm80_to_sm89INS1_16FlashAttnBwdSm80INS1_25CollectiveMainloopBwdSm80ILi2ELi2EN4cute5tupleIJNS5_1CILi128EEES8_NS7_ILi64EEEEEENS_6half_tEfNS_4arch4Sm80ELb1ELb0ELb1ELb0ELb1ELb0ELb0ELb0ELi2ELi4ELi4ELi4ELb0EEENS1_21CollectiveEpilogueBwdISA_SB_SD_Li256ELb0ELb0ELi2EEENS1_25SingleTileBwdLPTSchedulerILb0ELi128ELb1EEEEEEEEEvNT_6ParamsE$_ZN4cute3eso3ESOILb1ELb0EJNS_10UnderscoreES2_iEEC2ERKS2_S5_RKi)
$_ZN7cutlass13device_kernelIN5flash19enable_sm80_to_sm89INS1_16FlashAttnBwdSm80INS1_25CollectiveMainloopBwdSm80ILi2ELi2EN4cute5tupleIJNS5_1CILi128EEES8_NS7_ILi64EEEEEENS_6half_tEfNS_4arch4Sm80ELb1ELb0ELb1ELb0ELb1ELb0ELb0ELb0ELi2ELi4ELi4ELi4ELb0EEENS1_21CollectiveEpilogueBwdISA_SB_SD_Li256ELb0ELb0ELi2EEENS1_25SingleTileBwdLPTSchedulerILb0ELi128ELb1EEEEEEEEEvNT_6ParamsE$_ZN4cute3eso3ESOILb1ELb0EJNS_10UnderscoreES2_iEEC2ERKS2_S5_RKi:
[----:B------:R-:W-:Y:S02]  /*7c40*/  IADD3 R2, R83, -c[0x0][0x20], RZ ;  /* 0x8000080053027a10 */ /* 0x000fe40007ffe0ff */
[----:B------:R-:W-:-:S03]  /*7c50*/  MOV R47, 0x0 ;  /* 0x00000000002f7802 */ /* 0x000fc60000000f00 */
[----:B------:R1:W-:Y:S01]  /*7c60*/  STL [R2], R3 ;  /* 0x0000000302007387 */ /* 0x0003e20000100800 */
[----:B------:R-:W-:Y:S05]  /*7c70*/  RET.REL.NODEC R46 `(_ZN7cutlass13device_kernelIN5flash19enable_sm80_to_sm89INS1_16FlashAttnBwdSm80INS1_25CollectiveMainloopBwdSm80ILi2ELi2EN4cute5tupleIJNS5_1CILi128EEES8_NS7_ILi64EEEEEENS_6half_tEfNS_4arch4Sm80ELb1ELb0ELb1ELb0ELb1ELb0ELb0ELb0ELi2ELi4ELi4ELi4ELb0EEENS1_21CollectiveEpilogueBwdISA_SB_SD_Li256ELb0ELb0ELi2EEENS1_25SingleTileBwdLPTSchedulerILb0ELi128ELb1EEEEEEEEEvNT_6ParamsE) ;  /* 0xffff83802e007950 */ /* 0x000fea0003c3ffff */
        .type           $_ZN7cutlass13device_kernelIN5flash19enable_sm80_to_sm89INS1_16FlashAttnBwdSm80INS1_25CollectiveMainloopBwdSm80ILi2ELi2EN4cute5tupleIJNS5_1CILi128EEES8_NS7_ILi64EEEEEENS_6half_tEfNS_4arch4Sm80ELb1ELb0ELb1ELb0ELb1ELb0ELb0ELb0ELi2ELi4ELi4ELi4ELb0EEENS1_21CollectiveEpilogueBwdISA_SB_SD_Li256ELb0ELb0ELi2EEENS1_25SingleTileBwdLPTSchedulerILb0ELi128ELb1EEEEEEEEEvNT_6ParamsE$_ZN4cute3eso3ESOILb1ELb0EJNS_10UnderscoreEiEEC2ERKS2_RKi,@function
        .size           $_ZN7cutlass13device_kernelIN5flash19enable_sm80_to_sm89INS1_16FlashAttnBwdSm80INS1_25CollectiveMainloopBwdSm80ILi2ELi2EN4cute5tupleIJNS5_1CILi128EEES8_NS7_ILi64EEEEEENS_6half_tEfNS_4arch4Sm80ELb1ELb0ELb1ELb0ELb1ELb0ELb0ELb0ELi2ELi4ELi4ELi4ELb0EEENS1_21CollectiveEpilogueBwdISA_SB_SD_Li256ELb0ELb0ELi2EEENS1_25SingleTileBwdLPTSchedulerILb0ELi128ELb1EEEEEEEEEvNT_6ParamsE$_ZN4cute3eso3ESOILb1ELb0EJNS_10UnderscoreEiEEC2ERKS2_RKi,($_ZN7cutlass13device_kernelIN5flash19enable_sm80_to_sm89INS1_16FlashAttnBwdSm80INS1_25CollectiveMainloopBwdSm80ILi2ELi2EN4cute5tupleIJNS5_1CILi128EEES8_NS7_ILi64EEEEEENS_6half_tEfNS_4arch4Sm80ELb1ELb0ELb1ELb0ELb1ELb0ELb0ELb0ELi2ELi4ELi4ELi4ELb0EEENS1_21CollectiveEpilogueBwdISA_SB_SD_Li256ELb0ELb0ELi2EEENS1_25SingleTileBwdLPTSchedulerILb0ELi128ELb1EEEEEEEEEvNT_6ParamsE$_ZN4cute3eso3ESOILb1ELb0EJNS_10UnderscoreEiiEEC2ERKS2_RKiS7_ - $_ZN7cutlass13device_kernelIN5flash19enable_sm80_to_sm89INS1_16FlashAttnBwdSm80INS1_25CollectiveMainloopBwdSm80ILi2ELi2EN4cute5tupleIJNS5_1CILi128EEES8_NS7_ILi64EEEEEENS_6half_tEfNS_4arch4Sm80ELb1ELb0ELb1ELb0ELb1ELb0ELb0ELb0ELi2ELi4ELi4ELi4ELb0EEENS1_21CollectiveEpilogueBwdISA_SB_SD_Li256ELb0ELb0ELi2EEENS1_25SingleTileBwdLPTSchedulerILb0ELi128ELb1EEEEEEEEEvNT_6ParamsE$_ZN4cute3eso3ESOILb1ELb0EJNS_10UnderscoreEiEEC2ERKS2_RKi)
$_ZN7cutlass13device_kernelIN5flash19enable_sm80_to_sm89INS1_16FlashAttnBwdSm80INS1_25CollectiveMainloopBwdSm80ILi2ELi2EN4cute5tupleIJNS5_1CILi128EEES8_NS7_ILi64EEEEEENS_6half_tEfNS_4arch4Sm80ELb1ELb0ELb1ELb0ELb1ELb0ELb0ELb0ELi2ELi4ELi4ELi4ELb0EEENS1_21CollectiveEpilogueBwdISA_SB_SD_Li256ELb0ELb0ELi2EEENS1_25SingleTileBwdLPTSchedulerILb0ELi128ELb1EEEEEEEEEvNT_6ParamsE$_ZN4cute3eso3ESOILb1ELb0EJNS_10UnderscoreEiEEC2ERKS2_RKi:
[----:B------:R-:W-:Y:S01]  /*7c80*/  IADD3 R36, R83, -c[0x0][0x20], RZ ;  /* 0x8000080053247a10 */ /* 0x000fe20007ffe0ff */
[----:B------:R-:W-:Y:S01]  /*7c90*/  IMAD.MOV.U32 R38, RZ, RZ, R46 ;  /* 0x000000ffff267224 */ /* 0x000fe200078e002e */
[----:B------:R-:W-:-:S03]  /*7ca0*/  MOV R39, 0x0 ;  /* 0x0000000000277802 */ /* 0x000fc60000000f00 */
[----:B------:R1:W-:Y:S01]  /*7cb0*/  STL [R36], R47 ;  /* 0x0000002f24007387 */ /* 0x0003e20000100800 */
[----:B------:R-:W-:Y:S05]  /*7cc0*/  RET.REL.NODEC R38 `(_ZN7cutlass13device_kernelIN5flash19enable_sm80_to_sm89INS1_16FlashAttnBwdSm80INS1_25CollectiveMainloopBwdSm80ILi2ELi2EN4cute5tupleIJNS5_1CILi128EEES8_NS7_ILi64EEEEEENS_6half_tEfNS_4arch4Sm80ELb1ELb0ELb1ELb0ELb1ELb0ELb0ELb0ELi2ELi4ELi4ELi4ELb0EEENS1_21CollectiveEpilogueBwdISA_SB_SD_Li256ELb0ELb0ELi2EEENS1_25SingleTileBwdLPTSchedulerILb0ELi128ELb1EEEEEEEEEvNT_6ParamsE) ;  /* 0xffff833026007950 */ /* 0x000fea0003c3ffff */
        .type           $_ZN7cutlass13device_kernelIN5flash19enable_sm80_to_sm89INS1_16FlashAttnBwdSm80INS1_25CollectiveMainloopBwdSm80ILi2ELi2EN4cute5tupleIJNS5_1CILi128EEES8_NS7_ILi64EEEEEENS_6half_tEfNS_4arch4Sm80ELb1ELb0ELb1ELb0ELb1ELb0ELb0ELb0ELi2ELi4ELi4ELi4ELb0EEENS1_21CollectiveEpilogueBwdISA_SB_SD_Li256ELb0ELb0ELi2EEENS1_25SingleTileBwdLPTSchedulerILb0ELi128ELb1EEEEEEEEEvNT_6ParamsE$_ZN4cute3eso3ESOILb1ELb0EJNS_10UnderscoreEiiEEC2ERKS2_RKiS7_,@function
        .size           $_ZN7cutlass13device_kernelIN5flash19enable_sm80_to_sm89INS1_16FlashAttnBwdSm80INS1_25CollectiveMainloopBwdSm80ILi2ELi2EN4cute5tupleIJNS5_1CILi128EEES8_NS7_ILi64EEEEEENS_6half_tEfNS_4arch4Sm80ELb1ELb0ELb1ELb0ELb1ELb0ELb0ELb0ELi2ELi4ELi4ELi4ELb0EEENS1_21CollectiveEpilogueBwdISA_SB_SD_Li256ELb0ELb0ELi2EEENS1_25SingleTileBwdLPTSchedulerILb0ELi128ELb1EEEEEEEEEvNT_6ParamsE$_ZN4cute3eso3ESOILb1ELb0EJNS_10UnderscoreEiiEEC2ERKS2_RKiS7_,($_ZN7cutlass13device_kernelIN5flash19enable_sm80_to_sm89INS1_16FlashAttnBwdSm80INS1_25CollectiveMainloopBwdSm80ILi2ELi2EN4cute5tupleIJNS5_1CILi128EEES8_NS7_ILi64EEEEEENS_6half_tEfNS_4arch4Sm80ELb1ELb0ELb1ELb0ELb1ELb0ELb0ELb0ELi2ELi4ELi4ELi4ELb0EEENS1_21CollectiveEpilogueBwdISA_SB_SD_Li256ELb0ELb0ELi2EEENS1_25SingleTileBwdLPTSchedulerILb0ELi128ELb1EEEEEEEEEvNT_6ParamsE$_ZN4cute3eso3ESOILb1ELb0EJNS_14ComposedLayoutINS_7SwizzleILi3ELi3ELi3EEENS_1CILi0EEENS_6LayoutINS_5tupleIJNS8_IJNS8_IJNS5_ILi4EEENS5_ILi8EEEEEENS8_IJNS5_ILi2EEENS5_ILi1EEEEEEEEENS8_IJNS8_IJSC_SC_EEENS8_IJSA_S9_EEEEEEEEENS8_IJNS8_IJNS8_IJSC_NS5_ILi64EEEEEENS8_IJNS5_ILi512EEES6_EEEEEENS8_IJNS8_IJSD_SA_EEENS8_IJNS5_ILi1024EEENS5_ILi16EEEEEEEEEEEEEEEENS_10ViewEngineINS_8smem_ptrIPN7cutlass6half_tEEEEEEEC2ERKSW_RKS13_ - $_ZN7cutlass13device_kernelIN5flash19enable_sm80_to_sm89INS1_16FlashAttnBwdSm80INS1_25CollectiveMainloopBwdSm80ILi2ELi2EN4cute5tupleIJNS5_1CILi128EEES8_NS7_ILi64EEEEEENS_6half_tEfNS_4arch4Sm80ELb1ELb0ELb1ELb0ELb1ELb0ELb0ELb0ELi2ELi4ELi4ELi4ELb0EEENS1_21CollectiveEpilogueBwdISA_SB_SD_Li256ELb0ELb0ELi2EEENS1_25SingleTileBwdLPTSchedulerILb0ELi128ELb1EEEEEEEEEvNT_6ParamsE$_ZN4cute3eso3ESOILb1ELb0EJNS_10UnderscoreEiiEEC2ERKS2_RKiS7_)
$_ZN7cutlass13device_kernelIN5flash19enable_sm80_to_sm89INS1_16FlashAttnBwdSm80INS1_25CollectiveMainloopBwdSm80ILi2ELi2EN4cute5tupleIJNS5_1CILi128EEES8_NS7_ILi64EEEEEENS_6half_tEfNS_4arch4Sm80ELb1ELb0ELb1ELb0ELb1ELb0ELb0ELb0ELi2ELi4ELi4ELi4ELb0EEENS1_21CollectiveEpilogueBwdISA_SB_SD_Li256ELb0ELb0ELi2EEENS1_25SingleTileBwdLPTSchedulerILb0ELi128ELb1EEEEEEEEEvNT_6ParamsE$_ZN4cute3eso3ESOILb1ELb0EJNS_10UnderscoreEiiEEC2ERKS2_RKiS7_:
[----:B------:R-:W-:Y:S02]  /*7cd0*/  IADD3 R3, R64, -c[0x0][0x20], RZ ;  /* 0x8000080040037a10 */ /* 0x000fe40007ffe0ff */
[----:B------:R-:W-:-:S03]  /*7ce0*/  IADD3 R2, R63, -c[0x0][0x20], RZ ;  /* 0x800008003f027a10 */ /* 0x000fc60007ffe0ff */
[----:B------:R1:W-:Y:S04]  /*7cf0*/  STL [R3], R38 ;  /* 0x0000002603007387 */ /* 0x0003e80000100800 */
[----:B------:R-:W2:Y:S01]  /*7d00*/  LDL R2, [R2] ;  /* 0x0000000002027983 */ /* 0x000ea20000100800 */
[----:B------:R-:W-:-:S03]  /*7d10*/  IMAD.MOV.U32 R37, RZ, RZ, 0x0 ;  /* 0x00000000ff257424 */ /* 0x000fc600078e00ff */
[----:B--2---:R1:W-:Y:S01]  /*7d20*/  STL [R3+0x4], R2 ;  /* 0x0000040203007387 */ /* 0x0043e20000100800 */
[----:B------:R-:W-:Y:S05]  /*7d30*/  RET.REL.NODEC R36 `(_ZN7cutlass13device_kernelIN5flash19enable_sm80_to_sm89INS1_16FlashAttnBwdSm80INS1_25CollectiveMainloopBwdSm80ILi2ELi2EN4cute5tupleIJNS5_1CILi128EEES8_NS7_ILi64EEEEEENS_6half_tEfNS_4arch4Sm80ELb1ELb0ELb1ELb0ELb1ELb0ELb0ELb0ELi2ELi4ELi4ELi4ELb0EEENS1_21CollectiveEpilogueBwdISA_SB_SD_Li256ELb0ELb0ELi2EEENS1_25SingleTileBwdLPTSchedulerILb0ELi128ELb1EEEEEEEEEvNT_6ParamsE) ;  /* 0xffff82c024007950 */ /* 0x000fea0003c3ffff */
        .type           $_ZN7cutlass13device_kernelIN5flash19enable_sm80_to_sm89INS1_16FlashAttnBwdSm80INS1_25CollectiveMainloopBwdSm80ILi2ELi2EN4cute5tupleIJNS5_1CILi128EEES8_NS7_ILi64EEEEEENS_6half_tEfNS_4arch4Sm80ELb1ELb0ELb1ELb0ELb1ELb0ELb0ELb0ELi2ELi4ELi4ELi4ELb0EEENS1_21CollectiveEpilogueBwdISA_SB_SD_Li256ELb0ELb0ELi2EEENS1_25SingleTileBwdLPTSchedulerILb0ELi128ELb1EEEEEEEEEvNT_6ParamsE$_ZN4cute3eso3ESOILb1ELb0EJNS_14ComposedLayoutINS_7SwizzleILi3ELi3ELi3EEENS_1CILi0EEENS_6LayoutINS_5tupleIJNS8_IJNS8_IJNS5_ILi4EEENS5_ILi8EEEEEENS8_IJNS5_ILi2EEENS5_ILi1EEEEEEEEENS8_IJNS8_IJSC_SC_EEENS8_IJSA_S9_EEEEEEEEENS8_IJNS8_IJNS8_IJSC_NS5_ILi64EEEEEENS8_IJNS5_ILi512EEES6_EEEEEENS8_IJNS8_IJSD_SA_EEENS8_IJNS5_ILi1024EEENS5_ILi16EEEEEEEEEEEEEEEENS_10ViewEngineINS_8smem_ptrIPN7cutlass6half_tEEEEEEEC2ERKSW_RKS13_,@function
        .size           $_ZN7cutlass13device_kernelIN5flash19enable_sm80_to_sm89INS1_16FlashAttnBwdSm80INS1_25CollectiveMainloopBwdSm80ILi2ELi2EN4cute5tupleIJNS5_1CILi128EEES8_NS7_ILi64EEEEEENS_6half_tEfNS_4arch4Sm80ELb1ELb0ELb1ELb0ELb1ELb0ELb0ELb0ELi2ELi4ELi4ELi4ELb0EEENS1_21CollectiveEpilogueBwdISA_SB_SD_Li256ELb0ELb0ELi2EEENS1_25SingleTileBwdLPTSchedulerILb0ELi128ELb1EEEEEEEEEvNT_6ParamsE$_ZN4cute3eso3ESOILb1ELb0EJNS_14ComposedLayoutINS_7SwizzleILi3ELi3ELi3EEENS_1CILi0EEENS_6LayoutINS_5tupleIJNS8_IJNS8_IJNS5_ILi4EEENS5_ILi8EEEEEENS8_IJNS5_ILi2EEENS5_ILi1EEEEEEEEENS8_IJNS8_IJSC_SC_EEENS8_IJSA_S9_EEEEEEEEENS8_IJNS8_IJNS8_IJSC_NS5_ILi64EEEEEENS8_IJNS5_ILi512EEES6_EEEEEENS8_IJNS8_IJSD_SA_EEENS8_IJNS5_ILi1024EEENS5_ILi16EEEEEEEEEEEEEEEENS_10ViewEngineINS_8smem_ptrIPN7cutlass6half_tEEEEEEEC2ERKSW_RKS13_,($_ZN7cutlass13device_kernelIN5flash19enable_sm80_to_sm89INS1_16FlashAttnBwdSm80INS1_25CollectiveMainloopBwdSm80ILi2ELi2EN4cute5tupleIJNS5_1CILi128EEES8_NS7_ILi64EEEEEENS_6half_tEfNS_4arch4Sm80ELb1ELb0ELb1ELb0ELb1ELb0ELb0ELb0ELi2ELi4ELi4ELi4ELb0EEENS1_21CollectiveEpilogueBwdISA_SB_SD_Li256ELb0ELb0ELi2EEENS1_25SingleTileBwdLPTSchedulerILb0ELi128ELb1EEEEEEEEEvNT_6ParamsE$_ZN4cute3eso3ESOILb1ELb0EJNS_14ComposedLayoutINS_7SwizzleILi3ELi3ELi3EEENS_1CILi0EEENS_6LayoutINS_5tupleIJNS8_IJNS8_IJNS5_ILi4EEENS5_ILi8EEEEEENS8_IJNS5_ILi2EEENS5_ILi1EEEEEEEEENS8_IJNS8_IJSC_SC_EEESB_EEEEEENS8_IJNS8_IJNS8_IJNS5_ILi128EEESD_EEENS8_IJSA_S6_EEEEEENS8_IJNS8_IJNS5_ILi64EEENS5_ILi512EEEEEENS8_IJNS5_ILi16EEENS5_ILi1024EEEEEEEEEEEEEEEENS_10ViewEngineINS_8smem_ptrIPN7cutlass6half_tEEEEEEEC2ERKSW_RKS13_ - $_ZN7cutlass13device_kernelIN5flash19enable_sm80_to_sm89INS1_16FlashAttnBwdSm80INS1_25CollectiveMainloopBwdSm80ILi2ELi2EN4cute5tupleIJNS5_1CILi128EEES8_NS7_ILi64EEEEEENS_6half_tEfNS_4arch4Sm80ELb1ELb0ELb1ELb0ELb1ELb0ELb0ELb0ELi2ELi4ELi4ELi4ELb0EEENS1_21CollectiveEpilogueBwdISA_SB_SD_Li256ELb0ELb0ELi2EEENS1_25SingleTileBwdLPTSchedulerILb0ELi128ELb1EEEEEEEEEvNT_6ParamsE$_ZN4cute3eso3ESOILb1ELb0EJNS_14ComposedLayoutINS_7SwizzleILi3ELi3ELi3EEENS_1CILi0EEENS_6LayoutINS_5tupleIJNS8_IJNS8_IJNS5_ILi4EEENS5_ILi8EEEEEENS8_IJNS5_ILi2EEENS5_ILi1EEEEEEEEENS8_IJNS8_IJSC_SC_EEENS8_IJSA_S9_EEEEEEEEENS8_IJNS8_IJNS8_IJSC_NS5_ILi64EEEEEENS8_IJNS5_ILi512EEES6_EEEEEENS8_IJNS8_IJSD_SA_EEENS8_IJNS5_ILi1024EEENS5_ILi16EEEEEEEEEEEEEEEENS_10ViewEngineINS_8smem_ptrIPN7cutlass6half_tEEEEEEEC2ERKSW_RKS13_)
$_ZN7cutlass13device_kernelIN5flash19enable_sm80_to_sm89INS1_16FlashAttnBwdSm80INS1_25CollectiveMainloopBwdSm80ILi2ELi2EN4cute5tupleIJNS5_1CILi128EEES8_NS7_ILi64EEEEEENS_6half_tEfNS_4arch4Sm80ELb1ELb0ELb1ELb0ELb1ELb0ELb0ELb0ELi2ELi4ELi4ELi4ELb0EEENS1_21CollectiveEpilogueBwdISA_SB_SD_Li256ELb0ELb0ELi2EEENS1_25SingleTileBwdLPTSchedulerILb0ELi128ELb1EEEEEEEEEvNT_6ParamsE$_ZN4cute3eso3ESOILb1ELb0EJNS_14ComposedLayoutINS_7SwizzleILi3ELi3ELi3EEENS_1CILi0EEENS_6LayoutINS_5tupleIJNS8_IJNS8_IJNS5_ILi4EEENS5_ILi8EEEEEENS8_IJNS5_ILi2EEENS5_ILi1EEEEEEEEENS8_IJNS8_IJSC_SC_EEENS8_IJSA_S9_EEEEEEEEENS8_IJNS8_IJNS8_IJSC_NS5_ILi64EEEEEENS8_IJNS5_ILi512EEES6_EEEEEENS8_IJNS8_IJSD_SA_EEENS8_IJNS5_ILi1024EEENS5_ILi16EEEEEEEEEEEEEEEENS_10ViewEngineINS_8smem_ptrIPN7cutlass6half_tEEEEEEEC2ERKSW_RKS13_:
[----:B------:R-:W-:Y:S01]  /*7d40*/  IADD3 R4, R64, -c[0x0][0x20], RZ ;  /* 0x8000080040047a10 */ /* 0x000fe20007ffe0ff */
[----:B------:R-:W-:Y:S01]  /*7d50*/  IMAD.MOV.U32 R36, RZ, RZ, R6 ;  /* 0x000000ffff247224 */ /* 0x000fe200078e0006 */
[----:B------:R-:W-:-:S03]  /*7d60*/  MOV R37, 0x0 ;  /* 0x0000000000257802 */ /* 0x000fc60000000f00 */
[----:B------:R1:W-:Y:S01]  /*7d70*/  STL.64 [R4], R2 ;  /* 0x0000000204007387 */ /* 0x0003e20000100a00 */
[----:B------:R-:W-:Y:S05]  /*7d80*/  RET.REL.NODEC R36 `(_ZN7cutlass13device_kernelIN5flash19enable_sm80_to_sm89INS1_16FlashAttnBwdSm80INS1_25CollectiveMainloopBwdSm80ILi2ELi2EN4cute5tupleIJNS5_1CILi128EEES8_NS7_ILi64EEEEEENS_6half_tEfNS_4arch4Sm80ELb1ELb0ELb1ELb0ELb1ELb0ELb0ELb0ELi2ELi4ELi4ELi4ELb0EEENS1_21CollectiveEpilogueBwdISA_SB_SD_Li256ELb0ELb0ELi2EEENS1_25SingleTileBwdLPTSchedulerILb0ELi128ELb1EEEEEEEEEvNT_6ParamsE) ;  /* 0xffff827024007950 */ /* 0x000fea0003c3ffff */
        .type           $_ZN7cutlass13device_kernelIN5flash19enable_sm80_to_sm89INS1_16FlashAttnBwdSm80INS1_25CollectiveMainloopBwdSm80ILi2ELi2EN4cute5tupleIJNS5_1CILi128EEES8_NS7_ILi64EEEEEENS_6half_tEfNS_4arch4Sm80ELb1ELb0ELb1ELb0ELb1ELb0ELb0ELb0ELi2ELi4ELi4ELi4ELb0EEENS1_21CollectiveEpilogueBwdISA_SB_SD_Li256ELb0ELb0ELi2EEENS1_25SingleTileBwdLPTSchedulerILb0ELi128ELb1EEEEEEEEEvNT_6ParamsE$_ZN4cute3eso3ESOILb1ELb0EJNS_14ComposedLayoutINS_7SwizzleILi3ELi3ELi3EEENS_1CILi0EEENS_6LayoutINS_5tupleIJNS8_IJNS8_IJNS5_ILi4EEENS5_ILi8EEEEEENS8_IJNS5_ILi2EEENS5_ILi1EEEEEEEEENS8_IJNS8_IJSC_SC_EEESB_EEEEEENS8_IJNS8_IJNS8_IJNS5_ILi128EEESD_EEENS8_IJSA_S6_EEEEEENS8_IJNS8_IJNS5_ILi64EEENS5_ILi512EEEEEENS8_IJNS5_ILi16EEENS5_ILi1024EEEEEEEEEEEEEEEENS_10ViewEngineINS_8smem_ptrIPN7cutlass6half_tEEEEEEEC2ERKSW_RKS13_,@function
        .size           $_ZN7cutlass13device_kernelIN5flash19enable_sm80_to_sm89INS1_16FlashAttnBwdSm80INS1_25CollectiveMainloopBwdSm80ILi2ELi2EN4cute5tupleIJNS5_1CILi128EEES8_NS7_ILi64EEEEEENS_6half_tEfNS_4arch4Sm80ELb1ELb0ELb1ELb0ELb1ELb0ELb0ELb0ELi2ELi4ELi4ELi4ELb0EEENS1_21CollectiveEpilogueBwdISA_SB_SD_Li256ELb0ELb0ELi2EEENS1_25SingleTileBwdLPTSchedulerILb0ELi128ELb1EEEEEEEEEvNT_6ParamsE$_ZN4cute3eso3ESOILb1ELb0EJNS_14ComposedLayoutINS_7SwizzleILi3ELi3ELi3EEENS_1CILi0EEENS_6LayoutINS_5tupleIJNS8_IJNS8_IJNS5_ILi4EEENS5_ILi8EEEEEENS8_IJNS5_ILi2EEENS5_ILi1EEEEEEEEENS8_IJNS8_IJSC_SC_EEESB_EEEEEENS8_IJNS8_IJNS8_IJNS5_ILi128EEESD_EEENS8_IJSA_S6_EEEEEENS8_IJNS8_IJNS5_ILi64EEENS5_ILi512EEEEEENS8_IJNS5_ILi16EEENS5_ILi1024EEEEEEEEEEEEEEEENS_10ViewEngineINS_8smem_ptrIPN7cutlass6half_tEEEEEEEC2ERKSW_RKS13_,($_ZN7cutlass13device_kernelIN5flash19enable_sm80_to_sm89INS1_16FlashAttnBwdSm80INS1_25CollectiveMainloopBwdSm80ILi2ELi2EN4cute5tupleIJNS5_1CILi128EEES8_NS7_ILi64EEEEEENS_6half_tEfNS_4arch4Sm80ELb1ELb0ELb1ELb0ELb1ELb0ELb0ELb0ELi2ELi4ELi4ELi4ELb0EEENS1_21CollectiveEpilogueBwdISA_SB_SD_Li256ELb0ELb0ELi2EEENS1_25SingleTileBwdLPTSchedulerILb0ELi128ELb1EEEEEEEEEvNT_6ParamsE$_ZN4cute3eso3ESOILb1ELb0EJNS_14ComposedLayoutINS_7SwizzleILi3ELi3ELi3EEENS_1CILi0EEENS_6LayoutINS_5tupleIJNS8_IJNS8_IJNS5_ILi4EEENS5_ILi8EEEEEENS8_IJS9_NS5_ILi1EEEEEEEEENS8_IJNS8_IJNS5_ILi2EEESF_SF_EEENS8_IJSF_SA_EEEEEEEEENS8_IJNS8_IJNS8_IJNS5_ILi128EEESC_EEENS8_IJNS5_ILi16EEES6_EEEEEENS8_IJNS8_IJNS5_ILi64EEESA_NS5_ILi512EEEEEENS8_IJNS5_ILi8192EEENS5_ILi1024EEEEEEEEEEEEEEEENS_10ViewEngineINS_8smem_ptrIPN7cutlass6half_tEEEEEEEC2ERKSY_RKS15_ - $_ZN7cutlass13device_kernelIN5flash19enable_sm80_to_sm89INS1_16FlashAttnBwdSm80INS1_25CollectiveMainloopBwdSm80ILi2ELi2EN4cute5tupleIJNS5_1CILi128EEES8_NS7_ILi64EEEEEENS_6half_tEfNS_4arch4Sm80ELb1ELb0ELb1ELb0ELb1ELb0ELb0ELb0ELi2ELi4ELi4ELi4ELb0EEENS1_21CollectiveEpilogueBwdISA_SB_SD_Li256ELb0ELb0ELi2EEENS1_25SingleTileBwdLPTSchedulerILb0ELi128ELb1EEEEEEEEEvNT_6ParamsE$_ZN4cute3eso3ESOILb1ELb0EJNS_14ComposedLayoutINS_7SwizzleILi3ELi3ELi3EEENS_1CILi0EEENS_6LayoutINS_5tupleIJNS8_IJNS8_IJNS5_ILi4EEENS5_ILi8EEEEEENS8_IJNS5_ILi2EEENS5_ILi1EEEEEEEEENS8_IJNS8_IJSC_SC_EEESB_EEEEEENS8_IJNS8_IJNS8_IJNS5_ILi128EEESD_EEENS8_IJSA_S6_EEEEEENS8_IJNS8_IJNS5_ILi64EEENS5_ILi512EEEEEENS8_IJNS5_ILi16EEENS5_ILi1024EEEEEEEEEEEEEEEENS_10ViewEngineINS_8smem_ptrIPN7cutlass6half_tEEEEEEEC2ERKSW_RKS13_)
$_ZN7cutlass13device_kernelIN5flash19enable_sm80_to_sm89INS1_16FlashAttnBwdSm80INS1_25CollectiveMainloopBwdSm80ILi2ELi2EN4cute5tupleIJNS5_1CILi128EEES8_NS7_ILi64EEEEEENS_6half_tEfNS_4arch4Sm80ELb1ELb0ELb1ELb0ELb1ELb0ELb0ELb0ELi2ELi4ELi4ELi4ELb0EEENS1_21CollectiveEpilogueBwdISA_SB_SD_Li256ELb0ELb0ELi2EEENS1_25SingleTileBwdLPTSchedulerILb0ELi128ELb1EEEEEEEEEvNT_6ParamsE$_ZN4cute3eso3ESOILb1ELb0EJNS_14ComposedLayoutINS_7SwizzleILi3ELi3ELi3EEENS_1CILi0EEENS_6LayoutINS_5tupleIJNS8_IJNS8_IJNS5_ILi4EEENS5_ILi8EEEEEENS8_IJNS5_ILi2EEENS5_ILi1EEEEEEEEENS8_IJNS8_IJSC_SC_EEESB_EEEEEENS8_IJNS8_IJNS8_IJNS5_ILi128EEESD_EEENS8_IJSA_S6_EEEEEENS8_IJNS8_IJNS5_ILi64EEENS5_ILi512EEEEEENS8_IJNS5_ILi16EEENS5_ILi1024EEEEEEEEEEEEEEEENS_10ViewEngineINS_8smem_ptrIPN7cutlass6half_tEEEEEEEC2ERKSW_RKS13_:
[----:B------:R-:W-:Y:S02]  /*7d90*/  IADD3 R4, R82, -c[0x0][0x20], RZ ;  /* 0x8000080052047a10 */ /* 0x000fe40007ffe0ff */
[----:B------:R-:W-:-:S03]  /*7da0*/  MOV R31, 0x0 ;  /* 0x00000000001f7802 */ /* 0x000fc60000000f00 */
[----:B------:R1:W-:Y:S01]  /*7db0*/  STL.64 [R4], R2 ;  /* 0x0000000204007387 */ /* 0x0003e20000100a00 */
[----:B------:R-:W-:Y:S05]  /*7dc0*/  RET.REL.NODEC R30 `(_ZN7cutlass13device_kernelIN5flash19enable_sm80_to_sm89INS1_16FlashAttnBwdSm80INS1_25CollectiveMainloopBwdSm80ILi2ELi2EN4cute5tupleIJNS5_1CILi128EEES8_NS7_ILi64EEEEEENS_6half_tEfNS_4arch4Sm80ELb1ELb0ELb1ELb0ELb1ELb0ELb0ELb0ELi2ELi4ELi4ELi4ELb0EEENS1_21CollectiveEpilogueBwdISA_SB_SD_Li256ELb0ELb0ELi2EEENS1_25SingleTileBwdLPTSchedulerILb0ELi128ELb1EEEEEEEEEvNT_6ParamsE) ;  /* 0xffff82301e007950 */ /* 0x000fea0003c3ffff */
        .type           $_ZN7cutlass13device_kernelIN5flash19enable_sm80_to_sm89INS1_16FlashAttnBwdSm80INS1_25CollectiveMainloopBwdSm80ILi2ELi2EN4cute5tupleIJNS5_1CILi128EEES8_NS7_ILi64EEEEEENS_6half_tEfNS_4arch4Sm80ELb1ELb0ELb1ELb0ELb1ELb0ELb0ELb0ELi2ELi4ELi4ELi4ELb0EEENS1_21CollectiveEpilogueBwdISA_SB_SD_Li256ELb0ELb0ELi2EEENS1_25SingleTileBwdLPTSchedulerILb0ELi128ELb1EEEEEEEEEvNT_6ParamsE$_ZN4cute3eso3ESOILb1ELb0EJNS_14ComposedLayoutINS_7SwizzleILi3ELi3ELi3EEENS_1CILi0EEENS_6LayoutINS_5tupleIJNS8_IJNS8_IJNS5_ILi4EEENS5_ILi8EEEEEENS8_IJS9_NS5_ILi1EEEEEEEEENS8_IJNS8_IJNS5_ILi2EEESF_SF_EEENS8_IJSF_SA_EEEEEEEEENS8_IJNS8_IJNS8_IJNS5_ILi128EEESC_EEENS8_IJNS5_ILi16EEES6_EEEEEENS8_IJNS8_IJNS5_ILi64EEESA_NS5_ILi512EEEEEENS8_IJNS5_ILi8192EEENS5_ILi1024EEEEEEEEEEEEEEEENS_10ViewEngineINS_8smem_ptrIPN7cutlass6half_tEEEEEEEC2ERKSY_RKS15_,@function
        .size           $_ZN7cutlass13device_kernelIN5flash19enable_sm80_to_sm89INS1_16FlashAttnBwdSm80INS1_25CollectiveMainloopBwdSm80ILi2ELi2EN4cute5tupleIJNS5_1CILi128EEES8_NS7_ILi64EEEEEENS_6half_tEfNS_4arch4Sm80ELb1ELb0ELb1ELb0ELb1ELb0ELb0ELb0ELi2ELi4ELi4ELi4ELb0EEENS1_21CollectiveEpilogueBwdISA_SB_SD_Li256ELb0ELb0ELi2EEENS1_25SingleTileBwdLPTSchedulerILb0ELi128ELb1EEEEEEEEEvNT_6ParamsE$_ZN4cute3eso3ESOILb1ELb0EJNS_14ComposedLayoutINS_7SwizzleILi3ELi3ELi3EEENS_1CILi0EEENS_6LayoutINS_5tupleIJNS8_IJNS8_IJNS5_ILi4EEENS5_ILi8EEEEEENS8_IJS9_NS5_ILi1EEEEEEEEENS8_IJNS8_IJNS5_ILi2EEESF_SF_EEENS8_IJSF_SA_EEEEEEEEENS8_IJNS8_IJNS8_IJNS5_ILi128EEESC_EEENS8_IJNS5_ILi16EEES6_EEEEEENS8_IJNS8_IJNS5_ILi64EEESA_NS5_ILi512EEEEEENS8_IJNS5_ILi8192EEENS5_ILi1024EEEEEEEEEEEEEEEENS_10ViewEngineINS_8smem_ptrIPN7cutlass6half_tEEEEEEEC2ERKSY_RKS15_,($_ZN7cutlass13device_kernelIN5flash19enable_sm80_to_sm89INS1_16FlashAttnBwdSm80INS1_25CollectiveMainloopBwdSm80ILi2ELi2EN4cute5tupleIJNS5_1CILi128EEES8_NS7_ILi64EEEEEENS_6half_tEfNS_4arch4Sm80ELb1ELb0ELb1ELb0ELb1ELb0ELb0ELb0ELi2ELi4ELi4ELi4ELb0EEENS1_21CollectiveEpilogueBwdISA_SB_SD_Li256ELb0ELb0ELi2EEENS1_25SingleTileBwdLPTSchedulerILb0ELi128ELb1EEEEEEEEEvNT_6ParamsE$_ZN4cute3eso3ESOILb1ELb0EJNS_14ComposedLayoutINS_7SwizzleILi3ELi3ELi3EEENS_1CILj0EEENS_6LayoutINS_5tupleIJNS5_ILi64EEENS5_ILi128EEEEEENS8_IJNS5_ILi1EEES9_EEEEEEENS_10ViewEngineINS_8smem_ptrIPN7cutlass6half_tEEEEEEEC2ERKSF_RKSM_ - $_ZN7cutlass13device_kernelIN5flash19enable_sm80_to_sm89INS1_16FlashAttnBwdSm80INS1_25CollectiveMainloopBwdSm80ILi2ELi2EN4cute5tupleIJNS5_1CILi128EEES8_NS7_ILi64EEEEEENS_6half_tEfNS_4arch4Sm80ELb1ELb0ELb1ELb0ELb1ELb0ELb0ELb0ELi2ELi4ELi4ELi4ELb0EEENS1_21CollectiveEpilogueBwdISA_SB_SD_Li256ELb0ELb0ELi2EEENS1_25SingleTileBwdLPTSchedulerILb0ELi128ELb1EEEEEEEEEvNT_6ParamsE$_ZN4cute3eso3ESOILb1ELb0EJNS_14ComposedLayoutINS_7SwizzleILi3ELi3ELi3EEENS_1CILi0EEENS_6LayoutINS_5tupleIJNS8_IJNS8_IJNS5_ILi4EEENS5_ILi8EEEEEENS8_IJS9_NS5_ILi1EEEEEEEEENS8_IJNS8_IJNS5_ILi2EEESF_SF_EEENS8_IJSF_SA_EEEEEEEEENS8_IJNS8_IJNS8_IJNS5_ILi128EEESC_EEENS8_IJNS5_ILi16EEES6_EEEEEENS8_IJNS8_IJNS5_ILi64EEESA_NS5_ILi512EEEEEENS8_IJNS5_ILi8192EEENS5_ILi1024EEEEEEEEEEEEEEEENS_10ViewEngineINS_8smem_ptrIPN7cutlass6half_tEEEEEEEC2ERKSY_RKS15_)
$_ZN7cutlass13device_kernelIN5flash19enable_sm80_to_sm89INS1_16FlashAttnBwdSm80INS1_25CollectiveMainloopBwdSm80ILi2ELi2EN4cute5tupleIJNS5_1CILi128EEES8_NS7_ILi64EEEEEENS_6half_tEfNS_4arch4Sm80ELb1ELb0ELb1ELb0ELb1ELb0ELb0ELb0ELi2ELi4ELi4ELi4ELb0EEENS1_21CollectiveEpilogueBwdISA_SB_SD_Li256ELb0ELb0ELi2EEENS1_25SingleTileBwdLPTSchedulerILb0ELi128ELb1EEEEEEEEEvNT_6ParamsE$_ZN4cute3eso3ESOILb1ELb0EJNS_14ComposedLayoutINS_7SwizzleILi3ELi3ELi3EEENS_1CILi0EEENS_6LayoutINS_5tupleIJNS8_IJNS8_IJNS5_ILi4EEENS5_ILi8EEEEEENS8_IJS9_NS5_ILi1EEEEEEEEENS8_IJNS8_IJNS5_ILi2EEESF_SF_EEENS8_IJSF_SA_EEEEEEEEENS8_IJNS8_IJNS8_IJNS5_ILi128EEESC_EEENS8_IJNS5_ILi16EEES6_EEEEEENS8_IJNS8_IJNS5_ILi64EEESA_NS5_ILi512EEEEEENS8_IJNS5_ILi8192EEENS5_ILi1024EEEEEEEEEEEEEEEENS_10ViewEngineINS_8smem_ptrIPN7cutlass6half_tEEEEEEEC2ERKSY_RKS15_:
[----:B------:R-:W-:Y:S01]  /*7dd0*/  IADD3 R4, R64, -c[0x0][0x20], RZ ;  /* 0x8000080040047a10 */ /* 0x000fe20007ffe0ff */
[----:B------:R-:W-:Y:S01]  /*7de0*/  IMAD.MOV.U32 R10, RZ, RZ, R6 ;  /* 0x000000ffff0a7224 */ /* 0x000fe200078e0006 */
[----:B------:R-:W-:-:S03]  /*7df0*/  MOV R11, 0x0 ;  /* 0x00000000000b7802 */ /* 0x000fc60000000f00 */
[----:B------:R1:W-:Y:S01]  /*7e00*/  STL.64 [R4], R2 ;  /* 0x0000000204007387 */ /* 0x0003e20000100a00 */
[----:B------:R-:W-:Y:S05]  /*7e10*/  RET.REL.NODEC R10 `(_ZN7cutlass13device_kernelIN5flash19enable_sm80_to_sm89INS1_16FlashAttnBwdSm80INS1_25CollectiveMainloopBwdSm80ILi2ELi2EN4cute5tupleIJNS5_1CILi128EEES8_NS7_ILi64EEEEEENS_6half_tEfNS_4arch4Sm80ELb1ELb0ELb1ELb0ELb1ELb0ELb0ELb0ELi2ELi4ELi4ELi4ELb0EEENS1_21CollectiveEpilogueBwdISA_SB_SD_Li256ELb0ELb0ELi2EEENS1_25SingleTileBwdLPTSchedulerILb0ELi128ELb1EEEEEEEEEvNT_6ParamsE) ;  /* 0xffff81e00a007950 */ /* 0x000fea0003c3ffff */
        .type           $_ZN7cutlass13device_kernelIN5flash19enable_sm80_to_sm89INS1_16FlashAttnBwdSm80INS1_25CollectiveMainloopBwdSm80ILi2ELi2EN4cute5tupleIJNS5_1CILi128EEES8_NS7_ILi64EEEEEENS_6half_tEfNS_4arch4Sm80ELb1ELb0ELb1ELb0ELb1ELb0ELb0ELb0ELi2ELi4ELi4ELi4ELb0EEENS1_21CollectiveEpilogueBwdISA_SB_SD_Li256ELb0ELb0ELi2EEENS1_25SingleTileBwdLPTSchedulerILb0ELi128ELb1EEEEEEEEEvNT_6ParamsE$_ZN4cute3eso3ESOILb1ELb0EJNS_14ComposedLayoutINS_7SwizzleILi3ELi3ELi3EEENS_1CILj0EEENS_6LayoutINS_5tupleIJNS5_ILi64EEENS5_ILi128EEEEEENS8_IJNS5_ILi1EEES9_EEEEEEENS_10ViewEngineINS_8smem_ptrIPN7cutlass6half_tEEEEEEEC2ERKSF_RKSM_,@function
        .size           $_ZN7cutlass13device_kernelIN5flash19enable_sm80_to_sm89INS1_16FlashAttnBwdSm80INS1_25CollectiveMainloopBwdSm80ILi2ELi2EN4cute5tupleIJNS5_1CILi128EEES8_NS7_ILi64EEEEEENS_6half_tEfNS_4arch4Sm80ELb1ELb0ELb1ELb0ELb1ELb0ELb0ELb0ELi2ELi4ELi4ELi4ELb0EEENS1_21CollectiveEpilogueBwdISA_SB_SD_Li256ELb0ELb0ELi2EEENS1_25SingleTileBwdLPTSchedulerILb0ELi128ELb1EEEEEEEEEvNT_6ParamsE$_ZN4cute3eso3ESOILb1ELb0EJNS_14ComposedLayoutINS_7SwizzleILi3ELi3ELi3EEENS_1CILj0EEENS_6LayoutINS_5tupleIJNS5_ILi64EEENS5_ILi128EEEEEENS8_IJNS5_ILi1EEES9_EEEEEEENS_10ViewEngineINS_8smem_ptrIPN7cutlass6half_tEEEEEEEC2ERKSF_RKSM_,($_ZN7cutlass13device_kernelIN5flash19enable_sm80_to_sm89INS1_16FlashAttnBwdSm80INS1_25CollectiveMainloopBwdSm80ILi2ELi2EN4cute5tupleIJNS5_1CILi128EEES8_NS7_ILi64EEEEEENS_6half_tEfNS_4arch4Sm80ELb1ELb0ELb1ELb0ELb1ELb0ELb0ELb0ELi2ELi4ELi4ELi4ELb0EEENS1_21CollectiveEpilogueBwdISA_SB_SD_Li256ELb0ELb0ELi2EEENS1_25SingleTileBwdLPTSchedulerILb0ELi128ELb1EEEEEEEEEvNT_6ParamsE$_ZN4cute3eso3ESOILb1ELb0EJNS_14ComposedLayoutINS_7SwizzleILi3ELi3ELi3EEENS_1CILj0EEENS_6LayoutINS_5tupleIJNS8_IJNS5_ILi8EEENS5_ILi16EEEEEENS8_IJNS5_ILi64EEENS5_ILi1EEEEEEEEENS8_IJNS8_IJSC_NS5_ILi512EEEEEENS8_IJSD_NS5_ILi0EEEEEEEEEEEEENS_10ViewEngineINS_8smem_ptrIPN7cutlass6half_tEEEEEEEC2ERKSM_RKST_ - $_ZN7cutlass13device_kernelIN5flash19enable_sm80_to_sm89INS1_16FlashAttnBwdSm80INS1_25CollectiveMainloopBwdSm80ILi2ELi2EN4cute5tupleIJNS5_1CILi128EEES8_NS7_ILi64EEEEEENS_6half_tEfNS_4arch4Sm80ELb1ELb0ELb1ELb0ELb1ELb0ELb0ELb0ELi2ELi4ELi4ELi4ELb0EEENS1_21CollectiveEpilogueBwdISA_SB_SD_Li256ELb0ELb0ELi2EEENS1_25SingleTileBwdLPTSchedulerILb0ELi128ELb1EEEEEEEEEvNT_6ParamsE$_ZN4cute3eso3ESOILb1ELb0EJNS_14ComposedLayoutINS_7SwizzleILi3ELi3ELi3EEENS_1CILj0EEENS_6LayoutINS_5tupleIJNS5_ILi64EEENS5_ILi128EEEEEENS8_IJNS5_ILi1EEES9_EEEEEEENS_10ViewEngineINS_8smem_ptrIPN7cutlass6half_tEEEEEEEC2ERKSF_RKSM_)
$_ZN7cutlass13device_kernelIN5flash19enable_sm80_to_sm89INS1_16FlashAttnBwdSm80INS1_25CollectiveMainloopBwdSm80ILi2ELi2EN4cute5tupleIJNS5_1CILi128EEES8_NS7_ILi64EEEEEENS_6half_tEfNS_4arch4Sm80ELb1ELb0ELb1ELb0ELb1ELb0ELb0ELb0ELi2ELi4ELi4ELi4ELb0EEENS1_21CollectiveEpilogueBwdISA_SB_SD_Li256ELb0ELb0ELi2EEENS1_25SingleTileBwdLPTSchedulerILb0ELi128ELb1EEEEEEEEEvNT_6ParamsE$_ZN4cute3eso3ESOILb1ELb0EJNS_14ComposedLayoutINS_7SwizzleILi3ELi3ELi3EEENS_1CILj0EEENS_6LayoutINS_5tupleIJNS5_ILi64EEENS5_ILi128EEEEEENS8_IJNS5_ILi1EEES9_EEEEEEENS_10ViewEngineINS_8smem_ptrIPN7cutlass6half_tEEEEEEEC2ERKSF_RKSM_:
[----:B------:R-:W-:Y:S02]  /*7e20*/  IADD3 R4, R64, -c[0x0][0x20], RZ ;  /* 0x8000080040047a10 */ /* 0x000fe40007ffe0ff */
[----:B------:R-:W-:-:S03]  /*7e30*/  MOV R15, 0x0 ;  /* 0x00000000000f7802 */ /* 0x000fc60000000f00 */
[----:B------:R1:W-:Y:S01]  /*7e40*/  STL.64 [R4], R2 ;  /* 0x0000000204007387 */ /* 0x0003e20000100a00 */
[----:B------:R-:W-:Y:S05]  /*7e50*/  RET.REL.NODEC R14 `(_ZN7cutlass13device_kernelIN5flash19enable_sm80_to_sm89INS1_16FlashAttnBwdSm80INS1_25CollectiveMainloopBwdSm80ILi2ELi2EN4cute5tupleIJNS5_1CILi128EEES8_NS7_ILi64EEEEEENS_6half_tEfNS_4arch4Sm80ELb1ELb0ELb1ELb0ELb1ELb0ELb0ELb0ELi2ELi4ELi4ELi4ELb0EEENS1_21CollectiveEpilogueBwdISA_SB_SD_Li256ELb0ELb0ELi2EEENS1_25SingleTileBwdLPTSchedulerILb0ELi128ELb1EEEEEEEEEvNT_6ParamsE) ;  /* 0xffff81a00e007950 */ /* 0x000fea0003c3ffff */
        .type           $_ZN7cutlass13device_kernelIN5flash19enable_sm80_to_sm89INS1_16FlashAttnBwdSm80INS1_25CollectiveMainloopBwdSm80ILi2ELi2EN4cute5tupleIJNS5_1CILi128EEES8_NS7_ILi64EEEEEENS_6half_tEfNS_4arch4Sm80ELb1ELb0ELb1ELb0ELb1ELb0ELb0ELb0ELi2ELi4ELi4ELi4ELb0EEENS1_21CollectiveEpilogueBwdISA_SB_SD_Li256ELb0ELb0ELi2EEENS1_25SingleTileBwdLPTSchedulerILb0ELi128ELb1EEEEEEEEEvNT_6ParamsE$_ZN4cute3eso3ESOILb1ELb0EJNS_14ComposedLayoutINS_7SwizzleILi3ELi3ELi3EEENS_1CILj0EEENS_6LayoutINS_5tupleIJNS8_IJNS5_ILi8EEENS5_ILi16EEEEEENS8_IJNS5_ILi64EEENS5_ILi1EEEEEEEEENS8_IJNS8_IJSC_NS5_ILi512EEEEEENS8_IJSD_NS5_ILi0EEEEEEEEEEEEENS_10ViewEngineINS_8smem_ptrIPN7cutlass6half_tEEEEEEEC2ERKSM_RKST_,@function
        .size           $_ZN7cutlass13device_kernelIN5flash19enable_sm80_to_sm89INS1_16FlashAttnBwdSm80INS1_25CollectiveMainloopBwdSm80ILi2ELi2EN4cute5tupleIJNS5_1CILi128EEES8_NS7_ILi64EEEEEENS_6half_tEfNS_4arch4Sm80ELb1ELb0ELb1ELb0ELb1ELb0ELb0ELb0ELi2ELi4ELi4ELi4ELb0EEENS1_21CollectiveEpilogueBwdISA_SB_SD_Li256ELb0ELb0ELi2EEENS1_25SingleTileBwdLPTSchedulerILb0ELi128ELb1EEEEEEEEEvNT_6ParamsE$_ZN4cute3eso3ESOILb1ELb0EJNS_14ComposedLayoutINS_7SwizzleILi3ELi3ELi3EEENS_1CILj0EEENS_6LayoutINS_5tupleIJNS8_IJNS5_ILi8EEENS5_ILi16EEEEEENS8_IJNS5_ILi64EEENS5_ILi1EEEEEEEEENS8_IJNS8_IJSC_NS5_ILi512EEEEEENS8_IJSD_NS5_ILi0EEEEEEEEEEEEENS_10ViewEngineINS_8smem_ptrIPN7cutlass6half_tEEEEEEEC2ERKSM_RKST_,($_ZN7cutlass13device_kernelIN5flash19enable_sm80_to_sm89INS1_16FlashAttnBwdSm80INS1_25CollectiveMainloopBwdSm80ILi2ELi2EN4cute5tupleIJNS5_1CILi128EEES8_NS7_ILi64EEEEEENS_6half_tEfNS_4arch4Sm80ELb1ELb0ELb1ELb0ELb1ELb0ELb0ELb0ELi2ELi4ELi4ELi4ELb0EEENS1_21CollectiveEpilogueBwdISA_SB_SD_Li256ELb0ELb0ELi2EEENS1_25SingleTileBwdLPTSchedulerILb0ELi128ELb1EEEEEEEEEvNT_6ParamsE$_ZN4cute3eso3ESOILb1ELb0EJNS_14ComposedLayoutINS_7SwizzleILi3ELi3ELi3EEENS_1CILj0EEENS_6LayoutINS_5tupleIJNS8_IJNS8_IJNS5_ILi4EEENS5_ILi8EEEEEENS8_IJNS5_ILi2EEENS5_ILi1EEEEEEEEENS8_IJNS8_IJSC_SC_EEESB_EEEEEENS8_IJNS8_IJNS8_IJNS5_ILi128EEESD_EEENS8_IJSA_NS5_ILi0EEEEEEEEENS8_IJNS8_IJNS5_ILi64EEENS5_ILi512EEEEEENS8_IJNS5_ILi16EEENS5_ILi1024EEEEEEEEEEEEEEEENS_10ViewEngineINS_8smem_ptrIPN7cutlass6half_tEEEEEEEC2ERKSX_RKS14_ - $_ZN7cutlass13device_kernelIN5flash19enable_sm80_to_sm89INS1_16FlashAttnBwdSm80INS1_25CollectiveMainloopBwdSm80ILi2ELi2EN4cute5tupleIJNS5_1CILi128EEES8_NS7_ILi64EEEEEENS_6half_tEfNS_4arch4Sm80ELb1ELb0ELb1ELb0ELb1ELb0ELb0ELb0ELi2ELi4ELi4ELi4ELb0EEENS1_21CollectiveEpilogueBwdISA_SB_SD_Li256ELb0ELb0ELi2EEENS1_25SingleTileBwdLPTSchedulerILb0ELi128ELb1EEEEEEEEEvNT_6ParamsE$_ZN4cute3eso3ESOILb1ELb0EJNS_14ComposedLayoutINS_7SwizzleILi3ELi3ELi3EEENS_1CILj0EEENS_6LayoutINS_5tupleIJNS8_IJNS5_ILi8EEENS5_ILi16EEEEEENS8_IJNS5_ILi64EEENS5_ILi1EEEEEEEEENS8_IJNS8_IJSC_NS5_ILi512EEEEEENS8_IJSD_NS5_ILi0EEEEEEEEEEEEENS_10ViewEngineINS_8smem_ptrIPN7cutlass6half_tEEEEEEEC2ERKSM_RKST_)
$_ZN7cutlass13device_kernelIN5flash19enable_sm80_to_sm89INS1_16FlashAttnBwdSm80INS1_25CollectiveMainloopBwdSm80ILi2ELi2EN4cute5tupleIJNS5_1CILi128EEES8_NS7_ILi64EEEEEENS_6half_tEfNS_4arch4Sm80ELb1ELb0ELb1ELb0ELb1ELb0ELb0ELb0ELi2ELi4ELi4ELi4ELb0EEENS1_21CollectiveEpilogueBwdISA_SB_SD_Li256ELb0ELb0ELi2EEENS1_25SingleTileBwdLPTSchedulerILb0ELi128ELb1EEEEEEEEEvNT_6ParamsE$_ZN4cute3eso3ESOILb1ELb0EJNS_14ComposedLayoutINS_7SwizzleILi3ELi3ELi3EEENS_1CILj0EEENS_6LayoutINS_5tupleIJNS8_IJNS5_ILi8EEENS5_ILi16EEEEEENS8_IJNS5_ILi64EEENS5_ILi1EEEEEEEEENS8_IJNS8_IJSC_NS5_ILi512EEEEEENS8_IJSD_NS5_ILi0EEEEEEEEEEEEENS_10ViewEngineINS_8smem_ptrIPN7cutlass6half_tEEEEEEEC2ERKSM_RKST_:
[----:B------:R-:W-:Y:S01]  /*7e60*/  IADD3 R4, R64, -c[0x0][0x20], RZ ;  /* 0x8000080040047a10 */ /* 0x000fe20007ffe0ff */
[----:B------:R-:W-:Y:S01]  /*7e70*/  IMAD.MOV.U32 R30, RZ, RZ, R6 ;  /* 0x000000ffff1e7224 */ /* 0x000fe200078e0006 */
[----:B------:R-:W-:-:S03]  /*7e80*/  MOV R31, 0x0 ;  /* 0x00000000001f7802 */ /* 0x000fc60000000f00 */
[----:B------:R1:W-:Y:S01]  /*7e90*/  STL.64 [R4], R2 ;  /* 0x0000000204007387 */ /* 0x0003e20000100a00 */
[----:B------:R-:W-:Y:S05]  /*7ea0*/  RET.REL.NODEC R30 `(_ZN7cutlass13device_kernelIN5flash19enable_sm80_to_sm89INS1_16FlashAttnBwdSm80INS1_25CollectiveMainloopBwdSm80ILi2ELi2EN4cute5tupleIJNS5_1CILi128EEES8_NS7_ILi64EEEEEENS_6half_tEfNS_4arch4Sm80ELb1ELb0ELb1ELb0ELb1ELb0ELb0ELb0ELi2ELi4ELi4ELi4ELb0EEENS1_21CollectiveEpilogueBwdISA_SB_SD_Li256ELb0ELb0ELi2EEENS1_25SingleTileBwdLPTSchedulerILb0ELi128ELb1EEEEEEEEEvNT_6ParamsE) ;  /* 0xffff81501e007950 */ /* 0x000fea0003c3ffff */
        .type           $_ZN7cutlass13device_kernelIN5flash19enable_sm80_to_sm89INS1_16FlashAttnBwdSm80INS1_25CollectiveMainloopBwdSm80ILi2ELi2EN4cute5tupleIJNS5_1CILi128EEES8_NS7_ILi64EEEEEENS_6half_tEfNS_4arch4Sm80ELb1ELb0ELb1ELb0ELb1ELb0ELb0ELb0ELi2ELi4ELi4ELi4ELb0EEENS1_21CollectiveEpilogueBwdISA_SB_SD_Li256ELb0ELb0ELi2EEENS1_25SingleTileBwdLPTSchedulerILb0ELi128ELb1EEEEEEEEEvNT_6ParamsE$_ZN4cute3eso3ESOILb1ELb0EJNS_14ComposedLayoutINS_7SwizzleILi3ELi3ELi3EEENS_1CILj0EEENS_6LayoutINS_5tupleIJNS8_IJNS8_IJNS5_ILi4EEENS5_ILi8EEEEEENS8_IJNS5_ILi2EEENS5_ILi1EEEEEEEEENS8_IJNS8_IJSC_SC_EEESB_EEEEEENS8_IJNS8_IJNS8_IJNS5_ILi128EEESD_EEENS8_IJSA_NS5_ILi0EEEEEEEEENS8_IJNS8_IJNS5_ILi64EEENS5_ILi512EEEEEENS8_IJNS5_ILi16EEENS5_ILi1024EEEEEEEEEEEEEEEENS_10ViewEngineINS_8smem_ptrIPN7cutlass6half_tEEEEEEEC2ERKSX_RKS14_,@function
        .size           $_ZN7cutlass13device_kernelIN5flash19enable_sm80_to_sm89INS1_16FlashAttnBwdSm80INS1_25CollectiveMainloopBwdSm80ILi2ELi2EN4cute5tupleIJNS5_1CILi128EEES8_NS7_ILi64EEEEEENS_6half_tEfNS_4arch4Sm80ELb1ELb0ELb1ELb0ELb1ELb0ELb0ELb0ELi2ELi4ELi4ELi4ELb0EEENS1_21CollectiveEpilogueBwdISA_SB_SD_Li256ELb0ELb0ELi2EEENS1_25SingleTileBwdLPTSchedulerILb0ELi128ELb1EEEEEEEEEvNT_6ParamsE$_ZN4cute3eso3ESOILb1ELb0EJNS_14ComposedLayoutINS_7SwizzleILi3ELi3ELi3EEENS_1CILj0EEENS_6LayoutINS_5tupleIJNS8_IJNS8_IJNS5_ILi4EEENS5_ILi8EEEEEENS8_IJNS5_ILi2EEENS5_ILi1EEEEEEEEENS8_IJNS8_IJSC_SC_EEESB_EEEEEENS8_IJNS8_IJNS8_IJNS5_ILi128EEESD_EEENS8_IJSA_NS5_ILi0EEEEEEEEENS8_IJNS8_IJNS5_ILi64EEENS5_ILi512EEEEEENS8_IJNS5_ILi16EEENS5_ILi1024EEEEEEEEEEEEEEEENS_10ViewEngineINS_8smem_ptrIPN7cutlass6half_tEEEEEEEC2ERKSX_RKS14_,($_ZN7cutlass13device_kernelIN5flash19enable_sm80_to_sm89INS1_16FlashAttnBwdSm80INS1_25CollectiveMainloopBwdSm80ILi2ELi2EN4cute5tupleIJNS5_1CILi128EEES8_NS7_ILi64EEEEEENS_6half_tEfNS_4arch4Sm80ELb1ELb0ELb1ELb0ELb1ELb0ELb0ELb0ELi2ELi4ELi4ELi4ELb0EEENS1_21CollectiveEpilogueBwdISA_SB_SD_Li256ELb0ELb0ELi2EEENS1_25SingleTileBwdLPTSchedulerILb0ELi128ELb1EEEEEEEEEvNT_6ParamsE$_ZN4cute3eso3ESOILb1ELb0EJNS_14ComposedLayoutINS_7SwizzleILi3ELi3ELi3EEENS_1CILj0EEENS_6LayoutINS_5tupleIJNS8_IJNS8_IJNS5_ILi4EEENS5_ILi8EEEEEENS8_IJS9_NS5_ILi1EEEEEEEEENS8_IJNS8_IJNS5_ILi2EEESF_SF_EEENS8_IJSF_S9_EEEEEEEEENS8_IJNS8_IJNS8_IJSF_NS5_ILi64EEEEEENS8_IJNS5_ILi1024EEENS5_ILi0EEEEEEEEENS8_IJNS8_IJSC_NS5_ILi512EEESA_EEENS8_IJNS5_ILi4096EEENS5_ILi16EEEEEEEEEEEEEEEENS_10ViewEngineINS_8smem_ptrIPN7cutlass6half_tEEEEEEEC2ERKSY_RKS15_ - $_ZN7cutlass13device_kernelIN5flash19enable_sm80_to_sm89INS1_16FlashAttnBwdSm80INS1_25CollectiveMainloopBwdSm80ILi2ELi2EN4cute5tupleIJNS5_1CILi128EEES8_NS7_ILi64EEEEEENS_6half_tEfNS_4arch4Sm80ELb1ELb0ELb1ELb0ELb1ELb0ELb0ELb0ELi2ELi4ELi4ELi4ELb0EEENS1_21CollectiveEpilogueBwdISA_SB_SD_Li256ELb0ELb0ELi2EEENS1_25SingleTileBwdLPTSchedulerILb0ELi128ELb1EEEEEEEEEvNT_6ParamsE$_ZN4cute3eso3ESOILb1ELb0EJNS_14ComposedLayoutINS_7SwizzleILi3ELi3ELi3EEENS_1CILj0EEENS_6LayoutINS_5tupleIJNS8_IJNS8_IJNS5_ILi4EEENS5_ILi8EEEEEENS8_IJNS5_ILi2EEENS5_ILi1EEEEEEEEENS8_IJNS8_IJSC_SC_EEESB_EEEEEENS8_IJNS8_IJNS8_IJNS5_ILi128EEESD_EEENS8_IJSA_NS5_ILi0EEEEEEEEENS8_IJNS8_IJNS5_ILi64EEENS5_ILi512EEEEEENS8_IJNS5_ILi16EEENS5_ILi1024EEEEEEEEEEEEEEEENS_10ViewEngineINS_8smem_ptrIPN7cutlass6half_tEEEEEEEC2ERKSX_RKS14_)
$_ZN7cutlass13device_kernelIN5flash19enable_sm80_to_sm89INS1_16FlashAttnBwdSm80INS1_25CollectiveMainloopBwdSm80ILi2ELi2EN4cute5tupleIJNS5_1CILi128EEES8_NS7_ILi64EEEEEENS_6half_tEfNS_4arch4Sm80ELb1ELb0ELb1ELb0ELb1ELb0ELb0ELb0ELi2ELi4ELi4ELi4ELb0EEENS1_21CollectiveEpilogueBwdISA_SB_SD_Li256ELb0ELb0ELi2EEENS1_25SingleTileBwdLPTSchedulerILb0ELi128ELb1EEEEEEEEEvNT_6ParamsE$_ZN4cute3eso3ESOILb1ELb0EJNS_14ComposedLayoutINS_7SwizzleILi3ELi3ELi3EEENS_1CILj0EEENS_6LayoutINS_5tupleIJNS8_IJNS8_IJNS5_ILi4EEENS5_ILi8EEEEEENS8_IJNS5_ILi2EEENS5_ILi1EEEEEEEEENS8_IJNS8_IJSC_SC_EEESB_EEEEEENS8_IJNS8_IJNS8_IJNS5_ILi128EEESD_EEENS8_IJSA_NS5_ILi0EEEEEEEEENS8_IJNS8_IJNS5_ILi64EEENS5_ILi512EEEEEENS8_IJNS5_ILi16EEENS5_ILi1024EEEEEEEEEEEEEEEENS_10ViewEngineINS_8smem_ptrIPN7cutlass6half_tEEEEEEEC2ERKSX_RKS14_:
[----:B------:R-:W-:Y:S02]  /*7eb0*/  IADD3 R4, R64, -c[0x0][0x20], RZ ;  /* 0x8000080040047a10 */ /* 0x000fe40007ffe0ff */
[----:B------:R-:W-:-:S03]  /*7ec0*/  MOV R15, 0x0 ;  /* 0x00000000000f7802 */ /* 0x000fc60000000f00 */
[----:B------:R1:W-:Y:S01]  /*7ed0*/  STL.64 [R4], R2 ;  /* 0x0000000204007387 */ /* 0x0003e20000100a00 */
[----:B------:R-:W-:Y:S05]  /*7ee0*/  RET.REL.NODEC R14 `(_ZN7cutlass13device_kernelIN5flash19enable_sm80_to_sm89INS1_16FlashAttnBwdSm80INS1_25CollectiveMainloopBwdSm80ILi2ELi2EN4cute5tupleIJNS5_1CILi128EEES8_NS7_ILi64EEEEEENS_6half_tEfNS_4arch4Sm80ELb1ELb0ELb1ELb0ELb1ELb0ELb0ELb0ELi2ELi4ELi4ELi4ELb0EEENS1_21CollectiveEpilogueBwdISA_SB_SD_Li256ELb0ELb0ELi2EEENS1_25SingleTileBwdLPTSchedulerILb0ELi128ELb1EEEEEEEEEvNT_6ParamsE) ;  /* 0xffff81100e007950 */ /* 0x000fea0003c3ffff */
        .type           $_ZN7cutlass13device_kernelIN5flash19enable_sm80_to_sm89INS1_16FlashAttnBwdSm80INS1_25CollectiveMainloopBwdSm80ILi2ELi2EN4cute5tupleIJNS5_1CILi128EEES8_NS7_ILi64EEEEEENS_6half_tEfNS_4arch4Sm80ELb1ELb0ELb1ELb0ELb1ELb0ELb0ELb0ELi2ELi4ELi4ELi4ELb0EEENS1_21CollectiveEpilogueBwdISA_SB_SD_Li256ELb0ELb0ELi2EEENS1_25SingleTileBwdLPTSchedulerILb0ELi128ELb1EEEEEEEEEvNT_6ParamsE$_ZN4cute3eso3ESOILb1ELb0EJNS_14ComposedLayoutINS_7SwizzleILi3ELi3ELi3EEENS_1CILj0EEENS_6LayoutINS_5tupleIJNS8_IJNS8_IJNS5_ILi4EEENS5_ILi8EEEEEENS8_IJS9_NS5_ILi1EEEEEEEEENS8_IJNS8_IJNS5_ILi2EEESF_SF_EEENS8_IJSF_S9_EEEEEEEEENS8_IJNS8_IJNS8_IJSF_NS5_ILi64EEEEEENS8_IJNS5_ILi1024EEENS5_ILi0EEEEEEEEENS8_IJNS8_IJSC_NS5_ILi512EEESA_EEENS8_IJNS5_ILi4096EEENS5_ILi16EEEEEEEEEEEEEEEENS_10ViewEngineINS_8smem_ptrIPN7cutlass6half_tEEEEEEEC2ERKSY_RKS15_,@function
        .size           $_ZN7cutlass13device_kernelIN5flash19enable_sm80_to_sm89INS1_16FlashAttnBwdSm80INS1_25CollectiveMainloopBwdSm80ILi2ELi2EN4cute5tupleIJNS5_1CILi128EEES8_NS7_ILi64EEEEEENS_6half_tEfNS_4arch4Sm80ELb1ELb0ELb1ELb0ELb1ELb0ELb0ELb0ELi2ELi4ELi4ELi4ELb0EEENS1_21CollectiveEpilogueBwdISA_SB_SD_Li256ELb0ELb0ELi2EEENS1_25SingleTileBwdLPTSchedulerILb0ELi128ELb1EEEEEEEEEvNT_6ParamsE$_ZN4cute3eso3ESOILb1ELb0EJNS_14ComposedLayoutINS_7SwizzleILi3ELi3ELi3EEENS_1CILj0EEENS_6LayoutINS_5tupleIJNS8_IJNS8_IJNS5_ILi4EEENS5_ILi8EEEEEENS8_IJS9_NS5_ILi1EEEEEEEEENS8_IJNS8_IJNS5_ILi2EEESF_SF_EEENS8_IJSF_S9_EEEEEEEEENS8_IJNS8_IJNS8_IJSF_NS5_ILi64EEEEEENS8_IJNS5_ILi1024EEENS5_ILi0EEEEEEEEENS8_IJNS8_IJSC_NS5_ILi512EEESA_EEENS8_IJNS5_ILi4096EEENS5_ILi16EEEEEEEEEEEEEEEENS_10ViewEngineINS_8smem_ptrIPN7cutlass6half_tEEEEEEEC2ERKSY_RKS15_,($_ZN7cutlass13device_kernelIN5flash19enable_sm80_to_sm89INS1_16FlashAttnBwdSm80INS1_25CollectiveMainloopBwdSm80ILi2ELi2EN4cute5tupleIJNS5_1CILi128EEES8_NS7_ILi64EEEEEENS_6half_tEfNS_4arch4Sm80ELb1ELb0ELb1ELb0ELb1ELb0ELb0ELb0ELi2ELi4ELi4ELi4ELb0EEENS1_21CollectiveEpilogueBwdISA_SB_SD_Li256ELb0ELb0ELi2EEENS1_25SingleTileBwdLPTSchedulerILb0ELi128ELb1EEEEEEEEEvNT_6ParamsE$_ZN4cute3eso3ESOILb1ELb0EJNS_1CILi1EEENS_5tupleIJNS2_ILi8EEEiiEEENS2_ILi64EEENS4_IJiNS2_ILi144EEENS2_ILi288EEEEEENS2_ILi512EEEEEC2ERKS3_RKS6_RKS7_RKSA_RKSB_ - $_ZN7cutlass13device_kernelIN5flash19enable_sm80_to_sm89INS1_16FlashAttnBwdSm80INS1_25CollectiveMainloopBwdSm80ILi2ELi2EN4cute5tupleIJNS5_1CILi128EEES8_NS7_ILi64EEEEEENS_6half_tEfNS_4arch4Sm80ELb1ELb0ELb1ELb0ELb1ELb0ELb0ELb0ELi2ELi4ELi4ELi4ELb0EEENS1_21CollectiveEpilogueBwdISA_SB_SD_Li256ELb0ELb0ELi2EEENS1_25SingleTileBwdLPTSchedulerILb0ELi128ELb1EEEEEEEEEvNT_6ParamsE$_ZN4cute3eso3ESOILb1ELb0EJNS_14ComposedLayoutINS_7SwizzleILi3ELi3ELi3EEENS_1CILj0EEENS_6LayoutINS_5tupleIJNS8_IJNS8_IJNS5_ILi4EEENS5_ILi8EEEEEENS8_IJS9_NS5_ILi1EEEEEEEEENS8_IJNS8_IJNS5_ILi2EEESF_SF_EEENS8_IJSF_S9_EEEEEEEEENS8_IJNS8_IJNS8_IJSF_NS5_ILi64EEEEEENS8_IJNS5_ILi1024EEENS5_ILi0EEEEEEEEENS8_IJNS8_IJSC_NS5_ILi512EEESA_EEENS8_IJNS5_ILi4096EEENS5_ILi16EEEEEEEEEEEEEEEENS_10ViewEngineINS_8smem_ptrIPN7cutlass6half_tEEEEEEEC2ERKSY_RKS15_)
$_ZN7cutlass13device_kernelIN5flash19enable_sm80_to_sm89INS1_16FlashAttnBwdSm80INS1_25CollectiveMainloopBwdSm80ILi2ELi2EN4cute5tupleIJNS5_1CILi128EEES8_NS7_ILi64EEEEEENS_6half_tEfNS_4arch4Sm80ELb1ELb0ELb1ELb0ELb1ELb0ELb0ELb0ELi2ELi4ELi4ELi4ELb0EEENS1_21CollectiveEpilogueBwdISA_SB_SD_Li256ELb0ELb0ELi2EEENS1_25SingleTileBwdLPTSchedulerILb0ELi128ELb1EEEEEEEEEvNT_6ParamsE$_ZN4cute3eso3ESOILb1ELb0EJNS_14ComposedLayoutINS_7SwizzleILi3ELi3ELi3EEENS_1CILj0EEENS_6LayoutINS_5tupleIJNS8_IJNS8_IJNS5_ILi4EEENS5_ILi8EEEEEENS8_IJS9_NS5_ILi1EEEEEEEEENS8_IJNS8_IJNS5_ILi2EEESF_SF_EEENS8_IJSF_S9_EEEEEEEEENS8_IJNS8_IJNS8_IJSF_NS5_ILi64EEEEEENS8_IJNS5_ILi1024EEENS5_ILi0EEEEEEEEENS8_IJNS8_IJSC_NS5_ILi512EEESA_EEENS8_IJNS5_ILi4096EEENS5_ILi16EEEEEEEEEEEEEEEENS_10ViewEngineINS_8smem_ptrIPN7cutlass6half_tEEEEEEEC2ERKSY_RKS15_:
[----:B------:R-:W-:Y:S01]  /*7ef0*/  IADD3 R4, R64, -c[0x0][0x20], RZ ;  /* 0x8000080040047a10 */ /* 0x000fe20007ffe0ff */
[----:B------:R-:W-:Y:S01]  /*7f00*/  IMAD.MOV.U32 R30, RZ, RZ, R6 ;  /* 0x000000ffff1e7224 */ /* 0x000fe200078e0006 */
[----:B------:R-:W-:-:S03]  /*7f10*/  MOV R31, 0x0 ;  /* 0x00000000001f7802 */ /* 0x000fc60000000f00 */
[----:B------:R1:W-:Y:S01]  /*7f20*/  STL.64 [R4], R2 ;  /* 0x0000000204007387 */ /* 0x0003e20000100a00 */
[----:B------:R-:W-:Y:S05]  /*7f30*/  RET.REL.NODEC R30 `(_ZN7cutlass13device_kernelIN5flash19enable_sm80_to_sm89INS1_16FlashAttnBwdSm80INS1_25CollectiveMainloopBwdSm80ILi2ELi2EN4cute5tupleIJNS5_1CILi128EEES8_NS7_ILi64EEEEEENS_6half_tEfNS_4arch4Sm80ELb1ELb0ELb1ELb0ELb1ELb0ELb0ELb0ELi2ELi4ELi4ELi4ELb0EEENS1_21CollectiveEpilogueBwdISA_SB_SD_Li256ELb0ELb0ELi2EEENS1_25SingleTileBwdLPTSchedulerILb0ELi128ELb1EEEEEEEEEvNT_6ParamsE) ;  /* 0xffff80c01e007950 */ /* 0x000fea0003c3ffff */
        .type           $_ZN7cutlass13device_kernelIN5flash19enable_sm80_to_sm89INS1_16FlashAttnBwdSm80INS1_25CollectiveMainloopBwdSm80ILi2ELi2EN4cute5tupleIJNS5_1CILi128EEES8_NS7_ILi64EEEEEENS_6half_tEfNS_4arch4Sm80ELb1ELb0ELb1ELb0ELb1ELb0ELb0ELb0ELi2ELi4ELi4ELi4ELb0EEENS1_21CollectiveEpilogueBwdISA_SB_SD_Li256ELb0ELb0ELi2EEENS1_25SingleTileBwdLPTSchedulerILb0ELi128ELb1EEEEEEEEEvNT_6ParamsE$_ZN4cute3eso3ESOILb1ELb0EJNS_1CILi1EEENS_5tupleIJNS2_ILi8EEEiiEEENS2_ILi64EEENS4_IJiNS2_ILi144EEENS2_ILi288EEEEEENS2_ILi512EEEEEC2ERKS3_RKS6_RKS7_RKSA_RKSB_,@function
        .size           $_ZN7cutlass13device_kernelIN5flash19enable_sm80_to_sm89INS1_16FlashAttnBwdSm80INS1_25CollectiveMainloopBwdSm80ILi2ELi2EN4cute5tupleIJNS5_1CILi128EEES8_NS7_ILi64EEEEEENS_6half_tEfNS_4arch4Sm80ELb1ELb0ELb1ELb0ELb1ELb0ELb0ELb0ELi2ELi4ELi4ELi4ELb0EEENS1_21CollectiveEpilogueBwdISA_SB_SD_Li256ELb0ELb0ELi2EEENS1_25SingleTileBwdLPTSchedulerILb0ELi128ELb1EEEEEEEEEvNT_6ParamsE$_ZN4cute3eso3ESOILb1ELb0EJNS_1CILi1EEENS_5tupleIJNS2_ILi8EEEiiEEENS2_ILi64EEENS4_IJiNS2_ILi144EEENS2_ILi288EEEEEENS2_ILi512EEEEEC2ERKS3_RKS6_RKS7_RKSA_RKSB_,($_ZN7cutlass13device_kernelIN5flash19enable_sm80_to_sm89INS1_16FlashAttnBwdSm80INS1_25CollectiveMainloopBwdSm80ILi2ELi2EN4cute5tupleIJNS5_1CILi128EEES8_NS7_ILi64EEEEEENS_6half_tEfNS_4arch4Sm80ELb1ELb0ELb1ELb0ELb1ELb0ELb0ELb0ELi2ELi4ELi4ELi4ELb0EEENS1_21CollectiveEpilogueBwdISA_SB_SD_Li256ELb0ELb0ELi2EEENS1_25SingleTileBwdLPTSchedulerILb0ELi128ELb1EEEEEEEEEvNT_6ParamsE$_ZN4cute3eso3ESOILb1ELb0EJNS_1CILi1EEENS_5tupleIJiiiEEENS2_ILi64EEENS4_IJNS2_ILi72EEENS2_ILi144EEENS2_ILi288EEEEEENS2_ILi512EEEEEC2ERKS3_RKS5_RKS6_RKSA_RKSB_ - $_ZN7cutlass13device_kernelIN5flash19enable_sm80_to_sm89INS1_16FlashAttnBwdSm80INS1_25CollectiveMainloopBwdSm80ILi2ELi2EN4cute5tupleIJNS5_1CILi128EEES8_NS7_ILi64EEEEEENS_6half_tEfNS_4arch4Sm80ELb1ELb0ELb1ELb0ELb1ELb0ELb0ELb0ELi2ELi4ELi4ELi4ELb0EEENS1_21CollectiveEpilogueBwdISA_SB_SD_Li256ELb0ELb0ELi2EEENS1_25SingleTileBwdLPTSchedulerILb0ELi128ELb1EEEEEEEEEvNT_6ParamsE$_ZN4cute3eso3ESOILb1ELb0EJNS_1CILi1EEENS_5tupleIJNS2_ILi8EEEiiEEENS2_ILi64EEENS4_IJiNS2_ILi144EEENS2_ILi288EEEEEENS2_ILi512EEEEEC2ERKS3_RKS6_RKS7_RKSA_RKSB_)
$_ZN7cutlass13device_kernelIN5flash19enable_sm80_to_sm89INS1_16FlashAttnBwdSm80INS1_25CollectiveMainloopBwdSm80ILi2ELi2EN4cute5tupleIJNS5_1CILi128EEES8_NS7_ILi64EEEEEENS_6half_tEfNS_4arch4Sm80ELb1ELb0ELb1ELb0ELb1ELb0ELb0ELb0ELi2ELi4ELi4ELi4ELb0EEENS1_21CollectiveEpilogueBwdISA_SB_SD_Li256ELb0ELb0ELi2EEENS1_25SingleTileBwdLPTSchedulerILb0ELi128ELb1EEEEEEEEEvNT_6ParamsE$_ZN4cute3eso3ESOILb1ELb0EJNS_1CILi1EEENS_5tupleIJNS2_ILi8EEEiiEEENS2_ILi64EEENS4_IJiNS2_ILi144EEENS2_ILi288EEEEEENS2_ILi512EEEEEC2ERKS3_RKS6_RKS7_RKSA_RKSB_:
        /* <DEDUP_REMOVED lines=8> */
[----:B------:R-:W-:Y:S05]  /*7fc0*/  RET.REL.NODEC R34 `(_ZN7cutlass13device_kernelIN5flash19enable_sm80_to_sm89INS1_16FlashAttnBwdSm80INS1_25CollectiveMainloopBwdSm80ILi2ELi2EN4cute5tupleIJNS5_1CILi128EEES8_NS7_ILi64EEEEEENS_6half_tEfNS_4arch4Sm80ELb1ELb0ELb1ELb0ELb1ELb0ELb0ELb0ELi2ELi4ELi4ELi4ELb0EEENS1_21CollectiveEpilogueBwdISA_SB_SD_Li256ELb0ELb0ELi2EEENS1_25SingleTileBwdLPTSchedulerILb0ELi128ELb1EEEEEEEEEvNT_6ParamsE) ;  /* 0xffff803022007950 */ /* 0x000fea0003c3ffff */
        .type           $_ZN7cutlass13device_kernelIN5flash19enable_sm80_to_sm89INS1_16FlashAttnBwdSm80INS1_25CollectiveMainloopBwdSm80ILi2ELi2EN4cute5tupleIJNS5_1CILi128EEES8_NS7_ILi64EEEEEENS_6half_tEfNS_4arch4Sm80ELb1ELb0ELb1ELb0ELb1ELb0ELb0ELb0ELi2ELi4ELi4ELi4ELb0EEENS1_21CollectiveEpilogueBwdISA_SB_SD_Li256ELb0ELb0ELi2EEENS1_25SingleTileBwdLPTSchedulerILb0ELi128ELb1EEEEEEEEEvNT_6ParamsE$_ZN4cute3eso3ESOILb1ELb0EJNS_1CILi1EEENS_5tupleIJiiiEEENS2_ILi64EEENS4_IJNS2_ILi72EEENS2_ILi144EEENS2_ILi288EEEEEENS2_ILi512EEEEEC2ERKS3_RKS5_RKS6_RKSA_RKSB_,@function
        .size           $_ZN7cutlass13device_kernelIN5flash19enable_sm80_to_sm89INS1_16FlashAttnBwdSm80INS1_25CollectiveMainloopBwdSm80ILi2ELi2EN4cute5tupleIJNS5_1CILi128EEES8_NS7_ILi64EEEEEENS_6half_tEfNS_4arch4Sm80ELb1ELb0ELb1ELb0ELb1ELb0ELb0ELb0ELi2ELi4ELi4ELi4ELb0EEENS1_21CollectiveEpilogueBwdISA_SB_SD_Li256ELb0ELb0ELi2EEENS1_25SingleTileBwdLPTSchedulerILb0ELi128ELb1EEEEEEEEEvNT_6ParamsE$_ZN4cute3eso3ESOILb1ELb0EJNS_1CILi1EEENS_5tupleIJiiiEEENS2_ILi64EEENS4_IJNS2_ILi72EEENS2_ILi144EEENS2_ILi288EEEEEENS2_ILi512EEEEEC2ERKS3_RKS5_RKS6_RKSA_RKSB_,($_ZN7cutlass13device_kernelIN5flash19enable_sm80_to_sm89INS1_16FlashAttnBwdSm80INS1_25CollectiveMainloopBwdSm80ILi2ELi2EN4cute5tupleIJNS5_1CILi128EEES8_NS7_ILi64EEEEEENS_6half_tEfNS_4arch4Sm80ELb1ELb0ELb1ELb0ELb1ELb0ELb0ELb0ELi2ELi4ELi4ELi4ELb0EEENS1_21CollectiveEpilogueBwdISA_SB_SD_Li256ELb0ELb0ELi2EEENS1_25SingleTileBwdLPTSchedulerILb0ELi128ELb1EEEEEEEEEvNT_6ParamsE$_ZN4cute3eso3ESOILb1ELb0EJNS_1CILi1EEEiiiNS2_ILi144EEENS2_ILi512EEEEEC2ERKS3_RKiSA_SA_RKS4_RKS5_ - $_ZN7cutlass13device_kernelIN5flash19enable_sm80_to_sm89INS1_16FlashAttnBwdSm80INS1_25CollectiveMainloopBwdSm80ILi2ELi2EN4cute5tupleIJNS5_1CILi128EEES8_NS7_ILi64EEEEEENS_6half_tEfNS_4arch4Sm80ELb1ELb0ELb1ELb0ELb1ELb0ELb0ELb0ELi2ELi4ELi4ELi4ELb0EEENS1_21CollectiveEpilogueBwdISA_SB_SD_Li256ELb0ELb0ELi2EEENS1_25SingleTileBwdLPTSchedulerILb0ELi128ELb1EEEEEEEEEvNT_6ParamsE$_ZN4cute3eso3ESOILb1ELb0EJNS_1CILi1EEENS_5tupleIJiiiEEENS2_ILi64EEENS4_IJNS2_ILi72EEENS2_ILi144EEENS2_ILi288EEEEEENS2_ILi512EEEEEC2ERKS3_RKS5_RKS6_RKSA_RKSB_)
$_ZN7cutlass13device_kernelIN5flash19enable_sm80_to_sm89INS1_16FlashAttnBwdSm80INS1_25CollectiveMainloopBwdSm80ILi2ELi2EN4cute5tupleIJNS5_1CILi128EEES8_NS7_ILi64EEEEEENS_6half_tEfNS_4arch4Sm80ELb1ELb0ELb1ELb0ELb1ELb0ELb0ELb0ELi2ELi4ELi4ELi4ELb0EEENS1_21CollectiveEpilogueBwdISA_SB_SD_Li256ELb0ELb0ELi2EEENS1_25SingleTileBwdLPTSchedulerILb0ELi128ELb1EEEEEEEEEvNT_6ParamsE$_ZN4cute3eso3ESOILb1ELb0EJNS_1CILi1EEENS_5tupleIJiiiEEENS2_ILi64EEENS4_IJNS2_ILi72EEENS2_ILi144EEENS2_ILi288EEEEEENS2_ILi512EEEEEC2ERKS3_RKS5_RKS6_RKSA_RKSB_:
[----:B------:R-:W-:Y:S01]  /*7fd0*/  IADD3 R4, R82, -c[0x0][0x20], RZ ;  /* 0x8000080052047a10 */ /* 0x000fe20007ffe0ff */
[----:B------:R-:W-:Y:S01]  /*7fe0*/  IMAD.MOV.U32 R36, RZ, RZ, R6 ;  /* 0x000000ffff247224 */ /* 0x000fe200078e0006 */
[----:B------:R-:W-:-:S03]  /*7ff0*/  MOV R37, 0x0 ;  /* 0x0000000000257802 */ /* 0x000fc60000000f00 */
[----:B------:R1:W-:Y:S04]  /*8000*/  STL [R4], R2 ;  /* 0x0000000204007387 */ /* 0x0003e80000100800 */
[----:B------:R1:W-:Y:S04]  /*8010*/  STL [R4+0x4], R3 ;  /* 0x0000040304007387 */ /* 0x0003e80000100800 */
[----:B------:R1:W-:Y:S01]  /*8020*/  STL [R4+0x8], R5 ;  /* 0x0000080504007387 */ /* 0x0003e20000100800 */
[----:B------:R-:W-:Y:S05]  /*8030*/  RET.REL.NODEC R36 `(_ZN7cutlass13device_kernelIN5flash19enable_sm80_to_sm89INS1_16FlashAttnBwdSm80INS1_25CollectiveMainloopBwdSm80ILi2ELi2EN4cute5tupleIJNS5_1CILi128EEES8_NS7_ILi64EEEEEENS_6half_tEfNS_4arch4Sm80ELb1ELb0ELb1ELb0ELb1ELb0ELb0ELb0ELi2ELi4ELi4ELi4ELb0EEENS1_21CollectiveEpilogueBwdISA_SB_SD_Li256ELb0ELb0ELi2EEENS1_25SingleTileBwdLPTSchedulerILb0ELi128ELb1EEEEEEEEEvNT_6ParamsE) ;  /* 0xffff7fc024007950 */ /* 0x000fea0003c3ffff */
        .type           $_ZN7cutlass13device_kernelIN5flash19enable_sm80_to_sm89INS1_16FlashAttnBwdSm80INS1_25CollectiveMainloopBwdSm80ILi2ELi2EN4cute5tupleIJNS5_1CILi128EEES8_NS7_ILi64EEEEEENS_6half_tEfNS_4arch4Sm80ELb1ELb0ELb1ELb0ELb1ELb0ELb0ELb0ELi2ELi4ELi4ELi4ELb0EEENS1_21CollectiveEpilogueBwdISA_SB_SD_Li256ELb0ELb0ELi2EEENS1_25SingleTileBwdLPTSchedulerILb0ELi128ELb1EEEEEEEEEvNT_6ParamsE$_ZN4cute3eso3ESOILb1ELb0EJNS_1CILi1EEEiiiNS2_ILi144EEENS2_ILi512EEEEEC2ERKS3_RKiSA_SA_RKS4_RKS5_,@function
        .size           $_ZN7cutlass13device_kernelIN5flash19enable_sm80_to_sm89INS1_16FlashAttnBwdSm80INS1_25CollectiveMainloopBwdSm80ILi2ELi2EN4cute5tupleIJNS5_1CILi128EEES8_NS7_ILi64EEEEEENS_6half_tEfNS_4arch4Sm80ELb1ELb0ELb1ELb0ELb1ELb0ELb0ELb0ELi2ELi4ELi4ELi4ELb0EEENS1_21CollectiveEpilogueBwdISA_SB_SD_Li256ELb0ELb0ELi2EEENS1_25SingleTileBwdLPTSchedulerILb0ELi128ELb1EEEEEEEEEvNT_6ParamsE$_ZN4cute3eso3ESOILb1ELb0EJNS_1CILi1EEEiiiNS2_ILi144EEENS2_ILi512EEEEEC2ERKS3_RKiSA_SA_RKS4_RKS5_,($_ZN7cutlass13device_kernelIN5flash19enable_sm80_to_sm89INS1_16FlashAttnBwdSm80INS1_25CollectiveMainloopBwdSm80ILi2ELi2EN4cute5tupleIJNS5_1CILi128EEES8_NS7_ILi64EEEEEENS_6half_tEfNS_4arch4Sm80ELb1ELb0ELb1ELb0ELb1ELb0ELb0ELb0ELi2ELi4ELi4ELi4ELb0EEENS1_21CollectiveEpilogueBwdISA_SB_SD_Li256ELb0ELb0ELi2EEENS1_25SingleTileBwdLPTSchedulerILb0ELi128ELb1EEEEEEEEEvNT_6ParamsE$_ZN4cute3eso3ESOILb1ELb0EJNS_1CILi1EEEiiiNS2_ILi72EEENS2_ILi512EEEEEC2ERKS3_RKiSA_SA_RKS4_RKS5_ - $_ZN7cutlass13device_kernelIN5flash19enable_sm80_to_sm89INS1_16FlashAttnBwdSm80INS1_25CollectiveMainloopBwdSm80ILi2ELi2EN4cute5tupleIJNS5_1CILi128EEES8_NS7_ILi64EEEEEENS_6half_tEfNS_4arch4Sm80ELb1ELb0ELb1ELb0ELb1ELb0ELb0ELb0ELi2ELi4ELi4ELi4ELb0EEENS1_21CollectiveEpilogueBwdISA_SB_SD_Li256ELb0ELb0ELi2EEENS1_25SingleTileBwdLPTSchedulerILb0ELi128ELb1EEEEEEEEEvNT_6ParamsE$_ZN4cute3eso3ESOILb1ELb0EJNS_1CILi1EEEiiiNS2_ILi144EEENS2_ILi512EEEEEC2ERKS3_RKiSA_SA_RKS4_RKS5_)
$_ZN7cutlass13device_kernelIN5flash19enable_sm80_to_sm89INS1_16FlashAttnBwdSm80INS1_25CollectiveMainloopBwdSm80ILi2ELi2EN4cute5tupleIJNS5_1CILi128EEES8_NS7_ILi64EEEEEENS_6half_tEfNS_4arch4Sm80ELb1ELb0ELb1ELb0ELb1ELb0ELb0ELb0ELi2ELi4ELi4ELi4ELb0EEENS1_21CollectiveEpilogueBwdISA_SB_SD_Li256ELb0ELb0ELi2EEENS1_25SingleTileBwdLPTSchedulerILb0ELi128ELb1EEEEEEEEEvNT_6ParamsE$_ZN4cute3eso3ESOILb1ELb0EJNS_1CILi1EEEiiiNS2_ILi144EEENS2_ILi512EEEEEC2ERKS3_RKiSA_SA_RKS4_RKS5_:
        /* <DEDUP_REMOVED lines=11> */
        .type           $_ZN7cutlass13device_kernelIN5flash19enable_sm80_to_sm89INS1_16FlashAttnBwdSm80INS1_25CollectiveMainloopBwdSm80ILi2ELi2EN4cute5tupleIJNS5_1CILi128EEES8_NS7_ILi64EEEEEENS_6half_tEfNS_4arch4Sm80ELb1ELb0ELb1ELb0ELb1ELb0ELb0ELb0ELi2ELi4ELi4ELi4ELb0EEENS1_21CollectiveEpilogueBwdISA_SB_SD_Li256ELb0ELb0ELi2EEENS1_25SingleTileBwdLPTSchedulerILb0ELi128ELb1EEEEEEEEEvNT_6ParamsE$_ZN4cute3eso3ESOILb1ELb0EJNS_1CILi1EEEiiiNS2_ILi72EEENS2_ILi512EEEEEC2ERKS3_RKiSA_SA_RKS4_RKS5_,@function
        .size           $_ZN7cutlass13device_kernelIN5flash19enable_sm80_to_sm89INS1_16FlashAttnBwdSm80INS1_25CollectiveMainloopBwdSm80ILi2ELi2EN4cute5tupleIJNS5_1CILi128EEES8_NS7_ILi64EEEEEENS_6half_tEfNS_4arch4Sm80ELb1ELb0ELb1ELb0ELb1ELb0ELb0ELb0ELi2ELi4ELi4ELi4ELb0EEENS1_21CollectiveEpilogueBwdISA_SB_SD_Li256ELb0ELb0ELi2EEENS1_25SingleTileBwdLPTSchedulerILb0ELi128ELb1EEEEEEEEEvNT_6ParamsE$_ZN4cute3eso3ESOILb1ELb0EJNS_1CILi1EEEiiiNS2_ILi72EEENS2_ILi512EEEEEC2ERKS3_RKiSA_SA_RKS4_RKS5_,($_ZN7cutlass13device_kernelIN5flash19enable_sm80_to_sm89INS1_16FlashAttnBwdSm80INS1_25CollectiveMainloopBwdSm80ILi2ELi2EN4cute5tupleIJNS5_1CILi128EEES8_NS7_ILi64EEEEEENS_6half_tEfNS_4arch4Sm80ELb1ELb0ELb1ELb0ELb1ELb0ELb0ELb0ELi2ELi4ELi4ELi4ELb0EEENS1_21CollectiveEpilogueBwdISA_SB_SD_Li256ELb0ELb0ELi2EEENS1_25SingleTileBwdLPTSchedulerILb0ELi128ELb1EEEEEEEEEvNT_6ParamsE$_ZN4cute3eso3ESOILb1ELb0EJNS_1CILi8EEEiiEEC2ERKS3_RKiS8_ - $_ZN7cutlass13device_kernelIN5flash19enable_sm80_to_sm89INS1_16FlashAttnBwdSm80INS1_25CollectiveMainloopBwdSm80ILi2ELi2EN4cute5tupleIJNS5_1CILi128EEES8_NS7_ILi64EEEEEENS_6half_tEfNS_4arch4Sm80ELb1ELb0ELb1ELb0ELb1ELb0ELb0ELb0ELi2ELi4ELi4ELi4ELb0EEENS1_21CollectiveEpilogueBwdISA_SB_SD_Li256ELb0ELb0ELi2EEENS1_25SingleTileBwdLPTSchedulerILb0ELi128ELb1EEEEEEEEEvNT_6ParamsE$_ZN4cute3eso3ESOILb1ELb0EJNS_1CILi1EEEiiiNS2_ILi72EEENS2_ILi512EEEEEC2ERKS3_RKiSA_SA_RKS4_RKS5_)
$_ZN7cutlass13device_kernelIN5flash19enable_sm80_to_sm89INS1_16FlashAttnBwdSm80INS1_25CollectiveMainloopBwdSm80ILi2ELi2EN4cute5tupleIJNS5_1CILi128EEES8_NS7_ILi64EEEEEENS_6half_tEfNS_4arch4Sm80ELb1ELb0ELb1ELb0ELb1ELb0ELb0ELb0ELi2ELi4ELi4ELi4ELb0EEENS1_21CollectiveEpilogueBwdISA_SB_SD_Li256ELb0ELb0ELi2EEENS1_25SingleTileBwdLPTSchedulerILb0ELi128ELb1EEEEEEEEEvNT_6ParamsE$_ZN4cute3eso3ESOILb1ELb0EJNS_1CILi1EEEiiiNS2_ILi72EEENS2_ILi512EEEEEC2ERKS3_RKiSA_SA_RKS4_RKS5_:
        /* <DEDUP_REMOVED lines=11> */
        .type           $_ZN7cutlass13device_kernelIN5flash19enable_sm80_to_sm89INS1_16FlashAttnBwdSm80INS1_25CollectiveMainloopBwdSm80ILi2ELi2EN4cute5tupleIJNS5_1CILi128EEES8_NS7_ILi64EEEEEENS_6half_tEfNS_4arch4Sm80ELb1ELb0ELb1ELb0ELb1ELb0ELb0ELb0ELi2ELi4ELi4ELi4ELb0EEENS1_21CollectiveEpilogueBwdISA_SB_SD_Li256ELb0ELb0ELi2EEENS1_25SingleTileBwdLPTSchedulerILb0ELi128ELb1EEEEEEEEEvNT_6ParamsE$_ZN4cute3eso3ESOILb1ELb0EJNS_1CILi8EEEiiEEC2ERKS3_RKiS8_,@function
        .size           $_ZN7cutlass13device_kernelIN5flash19enable_sm80_to_sm89INS1_16FlashAttnBwdSm80INS1_25CollectiveMainloopBwdSm80ILi2ELi2EN4cute5tupleIJNS5_1CILi128EEES8_NS7_ILi64EEEEEENS_6half_tEfNS_4arch4Sm80ELb1ELb0ELb1ELb0ELb1ELb0ELb0ELb0ELi2ELi4ELi4ELi4ELb0EEENS1_21CollectiveEpilogueBwdISA_SB_SD_Li256ELb0ELb0ELi2EEENS1_25SingleTileBwdLPTSchedulerILb0ELi128ELb1EEEEEEEEEvNT_6ParamsE$_ZN4cute3eso3ESOILb1ELb0EJNS_1CILi8EEEiiEEC2ERKS3_RKiS8_,($_ZN7cutlass13device_kernelIN5flash19enable_sm80_to_sm89INS1_16FlashAttnBwdSm80INS1_25CollectiveMainloopBwdSm80ILi2ELi2EN4cute5tupleIJNS5_1CILi128EEES8_NS7_ILi64EEEEEENS_6half_tEfNS_4arch4Sm80ELb1ELb0ELb1ELb0ELb1ELb0ELb0ELb0ELi2ELi4ELi4ELi4ELb0EEENS1_21CollectiveEpilogueBwdISA_SB_SD_Li256ELb0ELb0ELi2EEENS1_25SingleTileBwdLPTSchedulerILb0ELi128ELb1EEEEEEEEEvNT_6ParamsE$_ZN4cute3eso3ESOILb1ELb0EJNS_1CILi8EEEiiiNS2_ILi144EEENS2_ILi512EEEEEC2ERKS3_RKiSA_SA_RKS4_RKS5_ - $_ZN7cutlass13device_kernelIN5flash19enable_sm80_to_sm89INS1_16FlashAttnBwdSm80INS1_25CollectiveMainloopBwdSm80ILi2ELi2EN4cute5tupleIJNS5_1CILi128EEES8_NS7_ILi64EEEEEENS_6half_tEfNS_4arch4Sm80ELb1ELb0ELb1ELb0ELb1ELb0ELb0ELb0ELi2ELi4ELi4ELi4ELb0EEENS1_21CollectiveEpilogueBwdISA_SB_SD_Li256ELb0ELb0ELi2EEENS1_25SingleTileBwdLPTSchedulerILb0ELi128ELb1EEEEEEEEEvNT_6ParamsE$_ZN4cute3eso3ESOILb1ELb0EJNS_1CILi8EEEiiEEC2ERKS3_RKiS8_)
$_ZN7cutlass13device_kernelIN5flash19enable_sm80_to_sm89INS1_16FlashAttnBwdSm80INS1_25CollectiveMainloopBwdSm80ILi2ELi2EN4cute5tupleIJNS5_1CILi128EEES8_NS7_ILi64EEEEEENS_6half_tEfNS_4arch4Sm80ELb1ELb0ELb1ELb0ELb1ELb0ELb0ELb0ELi2ELi4ELi4ELi4ELb0EEENS1_21CollectiveEpilogueBwdISA_SB_SD_Li256ELb0ELb0ELi2EEENS1_25SingleTileBwdLPTSchedulerILb0ELi128ELb1EEEEEEEEEvNT_6ParamsE$_ZN4cute3eso3ESOILb1ELb0EJNS_1CILi8EEEiiEEC2ERKS3_RKiS8_:
[----:B------:R-:W-:Y:S02]  /*81a0*/  IADD3 R3, R82, -c[0x0][0x20], RZ ;  /* 0x8000080052037a10 */ /* 0x000fe40007ffe0ff */
[----:B------:R-:W-:-:S03]  /*81b0*/  IADD3 R2, R84, -c[0x0][0x20], RZ ;  /* 0x8000080054027a10 */ /* 0x000fc60007ffe0ff */
[----:B------:R1:W-:Y:S04]  /*81c0*/  STL [R3], R26 ;  /* 0x0000001a03007387 */ /* 0x0003e80000100800 */
[----:B------:R-:W2:Y:S01]  /*81d0*/  LDL R2, [R2] ;  /* 0x0000000002027983 */ /* 0x000ea20000100800 */
[----:B------:R-:W-:-:S03]  /*81e0*/  IMAD.MOV.U32 R5, RZ, RZ, 0x0 ;  /* 0x00000000ff057424 */ /* 0x000fc600078e00ff */
[----:B--2---:R1:W-:Y:S01]  /*81f0*/  STL [R3+0x4], R2 ;  /* 0x0000040203007387 */ /* 0x0043e20000100800 */
[----:B------:R-:W-:Y:S05]  /*8200*/  RET.REL.NODEC R4 `(_ZN7cutlass13device_kernelIN5flash19enable_sm80_to_sm89INS1_16FlashAttnBwdSm80INS1_25CollectiveMainloopBwdSm80ILi2ELi2EN4cute5tupleIJNS5_1CILi128EEES8_NS7_ILi64EEEEEENS_6half_tEfNS_4arch4Sm80ELb1ELb0ELb1ELb0ELb1ELb0ELb0ELb0ELi2ELi4ELi4ELi4ELb0EEENS1_21CollectiveEpilogueBwdISA_SB_SD_Li256ELb0ELb0ELi2EEENS1_25SingleTileBwdLPTSchedulerILb0ELi128ELb1EEEEEEEEEvNT_6ParamsE) ;  /* 0xffff7df004007950 */ /* 0x000fea0003c3ffff */
        .type           $_ZN7cutlass13device_kernelIN5flash19enable_sm80_to_sm89INS1_16FlashAttnBwdSm80INS1_25CollectiveMainloopBwdSm80ILi2ELi2EN4cute5tupleIJNS5_1CILi128EEES8_NS7_ILi64EEEEEENS_6half_tEfNS_4arch4Sm80ELb1ELb0ELb1ELb0ELb1ELb0ELb0ELb0ELi2ELi4ELi4ELi4ELb0EEENS1_21CollectiveEpilogueBwdISA_SB_SD_Li256ELb0ELb0ELi2EEENS1_25SingleTileBwdLPTSchedulerILb0ELi128ELb1EEEEEEEEEvNT_6ParamsE$_ZN4cute3eso3ESOILb1ELb0EJNS_1CILi8EEEiiiNS2_ILi144EEENS2_ILi512EEEEEC2ERKS3_RKiSA_SA_RKS4_RKS5_,@function
        .size           $_ZN7cutlass13device_kernelIN5flash19enable_sm80_to_sm89INS1_16FlashAttnBwdSm80INS1_25CollectiveMainloopBwdSm80ILi2ELi2EN4cute5tupleIJNS5_1CILi128EEES8_NS7_ILi64EEEEEENS_6half_tEfNS_4arch4Sm80ELb1ELb0ELb1ELb0ELb1ELb0ELb0ELb0ELi2ELi4ELi4ELi4ELb0EEENS1_21CollectiveEpilogueBwdISA_SB_SD_Li256ELb0ELb0ELi2EEENS1_25SingleTileBwdLPTSchedulerILb0ELi128ELb1EEEEEEEEEvNT_6ParamsE$_ZN4cute3eso3ESOILb1ELb0EJNS_1CILi8EEEiiiNS2_ILi144EEENS2_ILi512EEEEEC2ERKS3_RKiSA_SA_RKS4_RKS5_,($_ZN7cutlass13device_kernelIN5flash19enable_sm80_to_sm89INS1_16FlashAttnBwdSm80INS1_25CollectiveMainloopBwdSm80ILi2ELi2EN4cute5tupleIJNS5_1CILi128EEES8_NS7_ILi64EEEEEENS_6half_tEfNS_4arch4Sm80ELb1ELb0ELb1ELb0ELb1ELb0ELb0ELb0ELi2ELi4ELi4ELi4ELb0EEENS1_21CollectiveEpilogueBwdISA_SB_SD_Li256ELb0ELb0ELi2EEENS1_25SingleTileBwdLPTSchedulerILb0ELi128ELb1EEEEEEEEEvNT_6ParamsE$_ZN4cute3eso3ESOILb1ELb0EJNS_5tupleIJNS2_IJNS_1CILi1EEENS3_ILi0EEEEEENS2_IJS5_S5_EEEEEENS2_IJS5_iEEEEEC2ERKS8_RKS9_ - $_ZN7cutlass13device_kernelIN5flash19enable_sm80_to_sm89INS1_16FlashAttnBwdSm80INS1_25CollectiveMainloopBwdSm80ILi2ELi2EN4cute5tupleIJNS5_1CILi128EEES8_NS7_ILi64EEEEEENS_6half_tEfNS_4arch4Sm80ELb1ELb0ELb1ELb0ELb1ELb0ELb0ELb0ELi2ELi4ELi4ELi4ELb0EEENS1_21CollectiveEpilogueBwdISA_SB_SD_Li256ELb0ELb0ELi2EEENS1_25SingleTileBwdLPTSchedulerILb0ELi128ELb1EEEEEEEEEvNT_6ParamsE$_ZN4cute3eso3ESOILb1ELb0EJNS_1CILi8EEEiiiNS2_ILi144EEENS2_ILi512EEEEEC2ERKS3_RKiSA_SA_RKS4_RKS5_)
$_ZN7cutlass13device_kernelIN5flash19enable_sm80_to_sm89INS1_16FlashAttnBwdSm80INS1_25CollectiveMainloopBwdSm80ILi2ELi2EN4cute5tupleIJNS5_1CILi128EEES8_NS7_ILi64EEEEEENS_6half_tEfNS_4arch4Sm80ELb1ELb0ELb1ELb0ELb1ELb0ELb0ELb0ELi2ELi4ELi4ELi4ELb0EEENS1_21CollectiveEpilogueBwdISA_SB_SD_Li256ELb0ELb0ELi2EEENS1_25SingleTileBwdLPTSchedulerILb0ELi128ELb1EEEEEEEEEvNT_6ParamsE$_ZN4cute3eso3ESOILb1ELb0EJNS_1CILi8EEEiiiNS2_ILi144EEENS2_ILi512EEEEEC2ERKS3_RKiSA_SA_RKS4_RKS5_:
        /* <DEDUP_REMOVED lines=9> */
[----:B------:R-:W-:Y:S05]  /*82a0*/  RET.REL.NODEC R4 `(_ZN7cutlass13device_kernelIN5flash19enable_sm80_to_sm89INS1_16FlashAttnBwdSm80INS1_25CollectiveMainloopBwdSm80ILi2ELi2EN4cute5tupleIJNS5_1CILi128EEES8_NS7_ILi64EEEEEENS_6half_tEfNS_4arch4Sm80ELb1ELb0ELb1ELb0ELb1ELb0ELb0ELb0ELi2ELi4ELi4ELi4ELb0EEENS1_21CollectiveEpilogueBwdISA_SB_SD_Li256ELb0ELb0ELi2EEENS1_25SingleTileBwdLPTSchedulerILb0ELi128ELb1EEEEEEEEEvNT_6ParamsE) ;  /* 0xffff7d5004007950 */ /* 0x000fea0003c3ffff */
        .type           $_ZN7cutlass13device_kernelIN5flash19enable_sm80_to_sm89INS1_16FlashAttnBwdSm80INS1_25CollectiveMainloopBwdSm80ILi2ELi2EN4cute5tupleIJNS5_1CILi128EEES8_NS7_ILi64EEEEEENS_6half_tEfNS_4arch4Sm80ELb1ELb0ELb1ELb0ELb1ELb0ELb0ELb0ELi2ELi4ELi4ELi4ELb0EEENS1_21CollectiveEpilogueBwdISA_SB_SD_Li256ELb0ELb0ELi2EEENS1_25SingleTileBwdLPTSchedulerILb0ELi128ELb1EEEEEEEEEvNT_6ParamsE$_ZN4cute3eso3ESOILb1ELb0EJNS_5tupleIJNS2_IJNS_1CILi1EEENS3_ILi0EEEEEENS2_IJS5_S5_EEEEEENS2_IJS5_iEEEEEC2ERKS8_RKS9_,@function
        .size           $_ZN7cutlass13device_kernelIN5flash19enable_sm80_to_sm89INS1_16FlashAttnBwdSm80INS1_25CollectiveMainloopBwdSm80ILi2ELi2EN4cute5tupleIJNS5_1CILi128EEES8_NS7_ILi64EEEEEENS_6half_tEfNS_4arch4Sm80ELb1ELb0ELb1ELb0ELb1ELb0ELb0ELb0ELi2ELi4ELi4ELi4ELb0EEENS1_21CollectiveEpilogueBwdISA_SB_SD_Li256ELb0ELb0ELi2EEENS1_25SingleTileBwdLPTSchedulerILb0ELi128ELb1EEEEEEEEEvNT_6ParamsE$_ZN4cute3eso3ESOILb1ELb0EJNS_5tupleIJNS2_IJNS_1CILi1EEENS3_ILi0EEEEEENS2_IJS5_S5_EEEEEENS2_IJS5_iEEEEEC2ERKS8_RKS9_,($_ZN7cutlass13device_kernelIN5flash19enable_sm80_to_sm89INS1_16FlashAttnBwdSm80INS1_25CollectiveMainloopBwdSm80ILi2ELi2EN4cute5tupleIJNS5_1CILi128EEES8_NS7_ILi64EEEEEENS_6half_tEfNS_4arch4Sm80ELb1ELb0ELb1ELb0ELb1ELb0ELb0ELb0ELi2ELi4ELi4ELi4ELb0EEENS1_21CollectiveEpilogueBwdISA_SB_SD_Li256ELb0ELb0ELi2EEENS1_25SingleTileBwdLPTSchedulerILb0ELi128ELb1EEEEEEEEEvNT_6ParamsE$_ZN4cute3eso3ESOILb1ELb0EJNS_5tupleIJNS2_IJNS_1CILi1EEENS3_ILi0EEEEEES5_EEENS2_IJNS2_IJS5_S5_EEEiEEEEEC2ERKS7_RKS9_ - $_ZN7cutlass13device_kernelIN5flash19enable_sm80_to_sm89INS1_16FlashAttnBwdSm80INS1_25CollectiveMainloopBwdSm80ILi2ELi2EN4cute5tupleIJNS5_1CILi128EEES8_NS7_ILi64EEEEEENS_6half_tEfNS_4arch4Sm80ELb1ELb0ELb1ELb0ELb1ELb0ELb0ELb0ELi2ELi4ELi4ELi4ELb0EEENS1_21CollectiveEpilogueBwdISA_SB_SD_Li256ELb0ELb0ELi2EEENS1_25SingleTileBwdLPTSchedulerILb0ELi128ELb1EEEEEEEEEvNT_6ParamsE$_ZN4cute3eso3ESOILb1ELb0EJNS_5tupleIJNS2_IJNS_1CILi1EEENS3_ILi0EEEEEENS2_IJS5_S5_EEEEEENS2_IJS5_iEEEEEC2ERKS8_RKS9_)
$_ZN7cutlass13device_kernelIN5flash19enable_sm80_to_sm89INS1_16FlashAttnBwdSm80INS1_25CollectiveMainloopBwdSm80ILi2ELi2EN4cute5tupleIJNS5_1CILi128EEES8_NS7_ILi64EEEEEENS_6half_tEfNS_4arch4Sm80ELb1ELb0ELb1ELb0ELb1ELb0ELb0ELb0ELi2ELi4ELi4ELi4ELb0EEENS1_21CollectiveEpilogueBwdISA_SB_SD_Li256ELb0ELb0ELi2EEENS1_25SingleTileBwdLPTSchedulerILb0ELi128ELb1EEEEEEEEEvNT_6ParamsE$_ZN4cute3eso3ESOILb1ELb0EJNS_5tupleIJNS2_IJNS_1CILi1EEENS3_ILi0EEEEEENS2_IJS5_S5_EEEEEENS2_IJS5_iEEEEEC2ERKS8_RKS9_:
[----:B------:R-:W-:Y:S02]  /*82b0*/  IADD3 R4, R4, -c[0x0][0x20], RZ ;  /* 0x8000080004047a10 */ /* 0x000fe40007ffe0ff */
[----:B------:R-:W-:-:S03]  /*82c0*/  MOV R7, 0x0 ;  /* 0x0000000000077802 */ /* 0x000fc60000000f00 */
[----:B------:R1:W-:Y:S01]  /*82d0*/  STL [R4], R5 ;  /* 0x0000000504007387 */ /* 0x0003e20000100800 */
[----:B------:R-:W-:Y:S05]  /*82e0*/  RET.REL.NODEC R6 `(_ZN7cutlass13device_kernelIN5flash19enable_sm80_to_sm89INS1_16FlashAttnBwdSm80INS1_25CollectiveMainloopBwdSm80ILi2ELi2EN4cute5tupleIJNS5_1CILi128EEES8_NS7_ILi64EEEEEENS_6half_tEfNS_4arch4Sm80ELb1ELb0ELb1ELb0ELb1ELb0ELb0ELb0ELi2ELi4ELi4ELi4ELb0EEENS1_21CollectiveEpilogueBwdISA_SB_SD_Li256ELb0ELb0ELi2EEENS1_25SingleTileBwdLPTSchedulerILb0ELi128ELb1EEEEEEEEEvNT_6ParamsE) ;  /* 0xffff7d1006007950 */ /* 0x000fea0003c3ffff */
        .type           $_ZN7cutlass13device_kernelIN5flash19enable_sm80_to_sm89INS1_16FlashAttnBwdSm80INS1_25CollectiveMainloopBwdSm80ILi2ELi2EN4cute5tupleIJNS5_1CILi128EEES8_NS7_ILi64EEEEEENS_6half_tEfNS_4arch4Sm80ELb1ELb0ELb1ELb0ELb1ELb0ELb0ELb0ELi2ELi4ELi4ELi4ELb0EEENS1_21CollectiveEpilogueBwdISA_SB_SD_Li256ELb0ELb0ELi2EEENS1_25SingleTileBwdLPTSchedulerILb0ELi128ELb1EEEEEEEEEvNT_6ParamsE$_ZN4cute3eso3ESOILb1ELb0EJNS_5tupleIJNS2_IJNS_1CILi1EEENS3_ILi0EEEEEES5_EEENS2_IJNS2_IJS5_S5_EEEiEEEEEC2ERKS7_RKS9_,@function
        .size           $_ZN7cutlass13device_kernelIN5flash19enable_sm80_to_sm89INS1_16FlashAttnBwdSm80INS1_25CollectiveMainloopBwdSm80ILi2ELi2EN4cute5tupleIJNS5_1CILi128EEES8_NS7_ILi64EEEEEENS_6half_tEfNS_4arch4Sm80ELb1ELb0ELb1ELb0ELb1ELb0ELb0ELb0ELi2ELi4ELi4ELi4ELb0EEENS1_21CollectiveEpilogueBwdISA_SB_SD_Li256ELb0ELb0ELi2EEENS1_25SingleTileBwdLPTSchedulerILb0ELi128ELb1EEEEEEEEEvNT_6ParamsE$_ZN4cute3eso3ESOILb1ELb0EJNS_5tupleIJNS2_IJNS_1CILi1EEENS3_ILi0EEEEEES5_EEENS2_IJNS2_IJS5_S5_EEEiEEEEEC2ERKS7_RKS9_,($_ZN7cutlass13device_kernelIN5flash19enable_sm80_to_sm89INS1_16FlashAttnBwdSm80INS1_25CollectiveMainloopBwdSm80ILi2ELi2EN4cute5tupleIJNS5_1CILi128EEES8_NS7_ILi64EEEEEENS_6half_tEfNS_4arch4Sm80ELb1ELb0ELb1ELb0ELb1ELb0ELb0ELb0ELi2ELi4ELi4ELi4ELb0EEENS1_21CollectiveEpilogueBwdISA_SB_SD_Li256ELb0ELb0ELi2EEENS1_25SingleTileBwdLPTSchedulerILb0ELi128ELb1EEEEEEEEEvNT_6ParamsE$_ZN4cute3eso3ESOILb1ELb0EJNS_5tupleIJNS_1CILi0EEES4_EEEiEEC2ERKS5_RKi - $_ZN7cutlass13device_kernelIN5flash19enable_sm80_to_sm89INS1_16FlashAttnBwdSm80INS1_25CollectiveMainloopBwdSm80ILi2ELi2EN4cute5tupleIJNS5_1CILi128EEES8_NS7_ILi64EEEEEENS_6half_tEfNS_4arch4Sm80ELb1ELb0ELb1ELb0ELb1ELb0ELb0ELb0ELi2ELi4ELi4ELi4ELb0EEENS1_21CollectiveEpilogueBwdISA_SB_SD_Li256ELb0ELb0ELi2EEENS1_25SingleTileBwdLPTSchedulerILb0ELi128ELb1EEEEEEEEEvNT_6ParamsE$_ZN4cute3eso3ESOILb1ELb0EJNS_5tupleIJNS2_IJNS_1CILi1EEENS3_ILi0EEEEEES5_EEENS2_IJNS2_IJS5_S5_EEEiEEEEEC2ERKS7_RKS9_)
$_ZN7cutlass13device_kernelIN5flash19enable_sm80_to_sm89INS1_16FlashAttnBwdSm80INS1_25CollectiveMainloopBwdSm80ILi2ELi2EN4cute5tupleIJNS5_1CILi128EEES8_NS7_ILi64EEEEEENS_6half_tEfNS_4arch4Sm80ELb1ELb0ELb1ELb0ELb1ELb0ELb0ELb0ELi2ELi4ELi4ELi4ELb0EEENS1_21CollectiveEpilogueBwdISA_SB_SD_Li256ELb0ELb0ELi2EEENS1_25SingleTileBwdLPTSchedulerILb0ELi128ELb1EEEEEEEEEvNT_6ParamsE$_ZN4cute3eso3ESOILb1ELb0EJNS_5tupleIJNS2_IJNS_1CILi1EEENS3_ILi0EEEEEES5_EEENS2_IJNS2_IJS5_S5_EEEiEEEEEC2ERKS7_RKS9_:
[----:B------:R-:W-:Y:S02]  /*82f0*/  IADD3 R4, R83, -c[0x0][0x20], RZ ;  /* 0x8000080053047a10 */ /* 0x000fe40007ffe0ff */
[----:B------:R-:W-:-:S03]  /*8300*/  MOV R7, 0x0 ;  /* 0x0000000000077802 */ /* 0x000fc60000000f00 */
[----:B------:R1:W-:Y:S01]  /*8310*/  STL [R4], R5 ;  /* 0x0000000504007387 */ /* 0x0003e20000100800 */
[----:B------:R-:W-:Y:S05]  /*8320*/  RET.REL.NODEC R6 `(_ZN7cutlass13device_kernelIN5flash19enable_sm80_to_sm89INS1_16FlashAttnBwdSm80INS1_25CollectiveMainloopBwdSm80ILi2ELi2EN4cute5tupleIJNS5_1CILi128EEES8_NS7_ILi64EEEEEENS_6half_tEfNS_4arch4Sm80ELb1ELb0ELb1ELb0ELb1ELb0ELb0ELb0ELi2ELi4ELi4ELi4ELb0EEENS1_21CollectiveEpilogueBwdISA_SB_SD_Li256ELb0ELb0ELi2EEENS1_25SingleTileBwdLPTSchedulerILb0ELi128ELb1EEEEEEEEEvNT_6ParamsE) ;  /* 0xffff7cd006007950 */ /* 0x000fea0003c3ffff */
        .type           $_ZN7cutlass13device_kernelIN5flash19enable_sm80_to_sm89INS1_16FlashAttnBwdSm80INS1_25CollectiveMainloopBwdSm80ILi2ELi2EN4cute5tupleIJNS5_1CILi128EEES8_NS7_ILi64EEEEEENS_6half_tEfNS_4arch4Sm80ELb1ELb0ELb1ELb0ELb1ELb0ELb0ELb0ELi2ELi4ELi4ELi4ELb0EEENS1_21CollectiveEpilogueBwdISA_SB_SD_Li256ELb0ELb0ELi2EEENS1_25SingleTileBwdLPTSchedulerILb0ELi128ELb1EEEEEEEEEvNT_6ParamsE$_ZN4cute3eso3ESOILb1ELb0EJNS_5tupleIJNS_1CILi0EEES4_EEEiEEC2ERKS5_RKi,@function
        .size           $_ZN7cutlass13device_kernelIN5flash19enable_sm80_to_sm89INS1_16FlashAttnBwdSm80INS1_25CollectiveMainloopBwdSm80ILi2ELi2EN4cute5tupleIJNS5_1CILi128EEES8_NS7_ILi64EEEEEENS_6half_tEfNS_4arch4Sm80ELb1ELb0ELb1ELb0ELb1ELb0ELb0ELb0ELi2ELi4ELi4ELi4ELb0EEENS1_21CollectiveEpilogueBwdISA_SB_SD_Li256ELb0ELb0ELi2EEENS1_25SingleTileBwdLPTSchedulerILb0ELi128ELb1EEEEEEEEEvNT_6ParamsE$_ZN4cute3eso3ESOILb1ELb0EJNS_5tupleIJNS_1CILi0EEES4_EEEiEEC2ERKS5_RKi,($_ZN7cutlass13device_kernelIN5flash19enable_sm80_to_sm89INS1_16FlashAttnBwdSm80INS1_25CollectiveMainloopBwdSm80ILi2ELi2EN4cute5tupleIJNS5_1CILi128EEES8_NS7_ILi64EEEEEENS_6half_tEfNS_4arch4Sm80ELb1ELb0ELb1ELb0ELb1ELb0ELb0ELb0ELi2ELi4ELi4ELi4ELb0EEENS1_21CollectiveEpilogueBwdISA_SB_SD_Li256ELb0ELb0ELi2EEENS1_25SingleTileBwdLPTSchedulerILb0ELi128ELb1EEEEEEEEEvNT_6ParamsE$_ZN4cute3eso3ESOILb1ELb0EJNS_5tupleIJNS_1CILi1EEENS3_ILi0EEEEEENS2_IJiEEEEEC2ERKS6_RKS7_ - $_ZN7cutlass13device_kernelIN5flash19enable_sm80_to_sm89INS1_16FlashAttnBwdSm80INS1_25CollectiveMainloopBwdSm80ILi2ELi2EN4cute5tupleIJNS5_1CILi128EEES8_NS7_ILi64EEEEEENS_6half_tEfNS_4arch4Sm80ELb1ELb0ELb1ELb0ELb1ELb0ELb0ELb0ELi2ELi4ELi4ELi4ELb0EEENS1_21CollectiveEpilogueBwdISA_SB_SD_Li256ELb0ELb0ELi2EEENS1_25SingleTileBwdLPTSchedulerILb0ELi128ELb1EEEEEEEEEvNT_6ParamsE$_ZN4cute3eso3ESOILb1ELb0EJNS_5tupleIJNS_1CILi0EEES4_EEEiEEC2ERKS5_RKi)
$_ZN7cutlass13device_kernelIN5flash19enable_sm80_to_sm89INS1_16FlashAttnBwdSm80INS1_25CollectiveMainloopBwdSm80ILi2ELi2EN4cute5tupleIJNS5_1CILi128EEES8_NS7_ILi64EEEEEENS_6half_tEfNS_4arch4Sm80ELb1ELb0ELb1ELb0ELb1ELb0ELb0ELb0ELi2ELi4ELi4ELi4ELb0EEENS1_21CollectiveEpilogueBwdISA_SB_SD_Li256ELb0ELb0ELi2EEENS1_25SingleTileBwdLPTSchedulerILb0ELi128ELb1EEEEEEEEEvNT_6ParamsE$_ZN4cute3eso3ESOILb1ELb0EJNS_5tupleIJNS_1CILi0EEES4_EEEiEEC2ERKS5_RKi:
[----:B------:R-:W-:Y:S02]  /*8330*/  IADD3 R4, R83, -c[0x0][0x20], RZ ;  /* 0x8000080053047a10 */ /* 0x000fe40007ffe0ff */
[----:B------:R-:W-:-:S03]  /*8340*/  MOV R7, 0x0 ;  /* 0x0000000000077802 */ /* 0x000fc60000000f00 */
[----:B------:R1:W-:Y:S01]  /*8350*/  STL [R4], R5 ;  /* 0x0000000504007387 */ /* 0x0003e20000100800 */
[----:B------:R-:W-:Y:S05]  /*8360*/  RET.REL.NODEC R6 `(_ZN7cutlass13device_kernelIN5flash19enable_sm80_to_sm89INS1_16FlashAttnBwdSm80INS1_25CollectiveMainloopBwdSm80ILi2ELi2EN4cute5tupleIJNS5_1CILi128EEES8_NS7_ILi64EEEEEENS_6half_tEfNS_4arch4Sm80ELb1ELb0ELb1ELb0ELb1ELb0ELb0ELb0ELi2ELi4ELi4ELi4ELb0EEENS1_21CollectiveEpilogueBwdISA_SB_SD_Li256ELb0ELb0ELi2EEENS1_25SingleTileBwdLPTSchedulerILb0ELi128ELb1EEEEEEEEEvNT_6ParamsE) ;  /* 0xffff7c9006007950 */ /* 0x000fea0003c3ffff */
        .type           $_ZN7cutlass13device_kernelIN5flash19enable_sm80_to_sm89INS1_16FlashAttnBwdSm80INS1_25CollectiveMainloopBwdSm80ILi2ELi2EN4cute5tupleIJNS5_1CILi128EEES8_NS7_ILi64EEEEEENS_6half_tEfNS_4arch4Sm80ELb1ELb0ELb1ELb0ELb1ELb0ELb0ELb0ELi2ELi4ELi4ELi4ELb0EEENS1_21CollectiveEpilogueBwdISA_SB_SD_Li256ELb0ELb0ELi2EEENS1_25SingleTileBwdLPTSchedulerILb0ELi128ELb1EEEEEEEEEvNT_6ParamsE$_ZN4cute3eso3ESOILb1ELb0EJNS_5tupleIJNS_1CILi1EEENS3_ILi0EEEEEENS2_IJiEEEEEC2ERKS6_RKS7_,@function
        .size           $_ZN7cutlass13device_kernelIN5flash19enable_sm80_to_sm89INS1_16FlashAttnBwdSm80INS1_25CollectiveMainloopBwdSm80ILi2ELi2EN4cute5tupleIJNS5_1CILi128EEES8_NS7_ILi64EEEEEENS_6half_tEfNS_4arch4Sm80ELb1ELb0ELb1ELb0ELb1ELb0ELb0ELb0ELi2ELi4ELi4ELi4ELb0EEENS1_21CollectiveEpilogueBwdISA_SB_SD_Li256ELb0ELb0ELi2EEENS1_25SingleTileBwdLPTSchedulerILb0ELi128ELb1EEEEEEEEEvNT_6ParamsE$_ZN4cute3eso3ESOILb1ELb0EJNS_5tupleIJNS_1CILi1EEENS3_ILi0EEEEEENS2_IJiEEEEEC2ERKS6_RKS7_,($_ZN7cutlass13device_kernelIN5flash19enable_sm80_to_sm89INS1_16FlashAttnBwdSm80INS1_25CollectiveMainloopBwdSm80ILi2ELi2EN4cute5tupleIJNS5_1CILi128EEES8_NS7_ILi64EEEEEENS_6half_tEfNS_4arch4Sm80ELb1ELb0ELb1ELb0ELb1ELb0ELb0ELb0ELi2ELi4ELi4ELi4ELb0EEENS1_21CollectiveEpilogueBwdISA_SB_SD_Li256ELb0ELb0ELi2EEENS1_25SingleTileBwdLPTSchedulerILb0ELi128ELb1EEEEEEEEEvNT_6ParamsE$_ZN4cute3eso3ESOILb1ELb0EJNS_6LayoutINS_5tupleIJNS3_IJNS3_IJNS3_IJNS_1CILi4EEENS4_ILi2EEEEEENS4_ILi1EEEEEES8_EEENS3_IJNS3_IJNS3_IJS8_S8_EEES8_EEES6_EEEEEENS3_IJNS3_IJNS3_IJNS3_IJS8_NS4_ILi32EEEEEENS4_ILi0EEEEEESH_EEENS3_IJNS3_IJNS3_IJSH_SH_EEESH_EEENS4_ILi64EEEEEEEEEEENS_10ViewEngineIPN7cutlass6half_tEEEEEC2ERKSP_RKSU_ - $_ZN7cutlass13device_kernelIN5flash19enable_sm80_to_sm89INS1_16FlashAttnBwdSm80INS1_25CollectiveMainloopBwdSm80ILi2ELi2EN4cute5tupleIJNS5_1CILi128EEES8_NS7_ILi64EEEEEENS_6half_tEfNS_4arch4Sm80ELb1ELb0ELb1ELb0ELb1ELb0ELb0ELb0ELi2ELi4ELi4ELi4ELb0EEENS1_21CollectiveEpilogueBwdISA_SB_SD_Li256ELb0ELb0ELi2EEENS1_25SingleTileBwdLPTSchedulerILb0ELi128ELb1EEEEEEEEEvNT_6ParamsE$_ZN4cute3eso3ESOILb1ELb0EJNS_5tupleIJNS_1CILi1EEENS3_ILi0EEEEEENS2_IJiEEEEEC2ERKS6_RKS7_)
$_ZN7cutlass13device_kernelIN5flash19enable_sm80_to_sm89INS1_16FlashAttnBwdSm80INS1_25CollectiveMainloopBwdSm80ILi2ELi2EN4cute5tupleIJNS5_1CILi128EEES8_NS7_ILi64EEEEEENS_6half_tEfNS_4arch4Sm80ELb1ELb0ELb1ELb0ELb1ELb0ELb0ELb0ELi2ELi4ELi4ELi4ELb0EEENS1_21CollectiveEpilogueBwdISA_SB_SD_Li256ELb0ELb0ELi2EEENS1_25SingleTileBwdLPTSchedulerILb0ELi128ELb1EEEEEEEEEvNT_6ParamsE$_ZN4cute3eso3ESOILb1ELb0EJNS_5tupleIJNS_1CILi1EEENS3_ILi0EEEEEENS2_IJiEEEEEC2ERKS6_RKS7_:
[----:B------:R-:W-:Y:S02]  /*8370*/  IADD3 R36, R83, -c[0x0][0x20], RZ ;  /* 0x8000080053247a10 */ /* 0x000fe40007ffe0ff */
[----:B------:R-:W-:-:S03]  /*8380*/  MOV R39, 0x0 ;  /* 0x0000000000277802 */ /* 0x000fc60000000f00 */
[----:B------:R1:W-:Y:S01]  /*8390*/  STL [R36], R37 ;  /* 0x0000002524007387 */ /* 0x0003e20000100800 */
[----:B------:R-:W-:Y:S05]  /*83a0*/  RET.REL.NODEC R38 `(_ZN7cutlass13device_kernelIN5flash19enable_sm80_to_sm89INS1_16FlashAttnBwdSm80INS1_25CollectiveMainloopBwdSm80ILi2ELi2EN4cute5tupleIJNS5_1CILi128EEES8_NS7_ILi64EEEEEENS_6half_tEfNS_4arch4Sm80ELb1ELb0ELb1ELb0ELb1ELb0ELb0ELb0ELi2ELi4ELi4ELi4ELb0EEENS1_21CollectiveEpilogueBwdISA_SB_SD_Li256ELb0ELb0ELi2EEENS1_25SingleTileBwdLPTSchedulerILb0ELi128ELb1EEEEEEEEEvNT_6ParamsE) ;  /* 0xffff7c5026007950 */ /* 0x000fea0003c3ffff */
        .type           $_ZN7cutlass13device_kernelIN5flash19enable_sm80_to_sm89INS1_16FlashAttnBwdSm80INS1_25CollectiveMainloopBwdSm80ILi2ELi2EN4cute5tupleIJNS5_1CILi128EEES8_NS7_ILi64EEEEEENS_6half_tEfNS_4arch4Sm80ELb1ELb0ELb1ELb0ELb1ELb0ELb0ELb0ELi2ELi4ELi4ELi4ELb0EEENS1_21CollectiveEpilogueBwdISA_SB_SD_Li256ELb0ELb0ELi2EEENS1_25SingleTileBwdLPTSchedulerILb0ELi128ELb1EEEEEEEEEvNT_6ParamsE$_ZN4cute3eso3ESOILb1ELb0EJNS_6LayoutINS_5tupleIJNS3_IJNS3_IJNS3_IJNS_1CILi4EEENS4_ILi2EEEEEENS4_ILi1EEEEEES8_EEENS3_IJNS3_IJNS3_IJS8_S8_EEES8_EEES6_EEEEEENS3_IJNS3_IJNS3_IJNS3_IJS8_NS4_ILi32EEEEEENS4_ILi0EEEEEESH_EEENS3_IJNS3_IJNS3_IJSH_SH_EEESH_EEENS4_ILi64EEEEEEEEEEENS_10ViewEngineIPN7cutlass6half_tEEEEEC2ERKSP_RKSU_,@function
        .size           $_ZN7cutlass13device_kernelIN5flash19enable_sm80_to_sm89INS1_16FlashAttnBwdSm80INS1_25CollectiveMainloopBwdSm80ILi2ELi2EN4cute5tupleIJNS5_1CILi128EEES8_NS7_ILi64EEEEEENS_6half_tEfNS_4arch4Sm80ELb1ELb0ELb1ELb0ELb1ELb0ELb0ELb0ELi2ELi4ELi4ELi4ELb0EEENS1_21CollectiveEpilogueBwdISA_SB_SD_Li256ELb0ELb0ELi2EEENS1_25SingleTileBwdLPTSchedulerILb0ELi128ELb1EEEEEEEEEvNT_6ParamsE$_ZN4cute3eso3ESOILb1ELb0EJNS_6LayoutINS_5tupleIJNS3_IJNS3_IJNS3_IJNS_1CILi4EEENS4_ILi2EEEEEENS4_ILi1EEEEEES8_EEENS3_IJNS3_IJNS3_IJS8_S8_EEES8_EEES6_EEEEEENS3_IJNS3_IJNS3_IJNS3_IJS8_NS4_ILi32EEEEEENS4_ILi0EEEEEESH_EEENS3_IJNS3_IJNS3_IJSH_SH_EEESH_EEENS4_ILi64EEEEEEEEEEENS_10ViewEngineIPN7cutlass6half_tEEEEEC2ERKSP_RKSU_,($_ZN7cutlass13device_kernelIN5flash19enable_sm80_to_sm89INS1_16FlashAttnBwdSm80INS1_25CollectiveMainloopBwdSm80ILi2ELi2EN4cute5tupleIJNS5_1CILi128EEES8_NS7_ILi64EEEEEENS_6half_tEfNS_4arch4Sm80ELb1ELb0ELb1ELb0ELb1ELb0ELb0ELb0ELi2ELi4ELi4ELi4ELb0EEENS1_21CollectiveEpilogueBwdISA_SB_SD_Li256ELb0ELb0ELi2EEENS1_25SingleTileBwdLPTSchedulerILb0ELi128ELb1EEEEEEEEEvNT_6ParamsE$_ZN4cute3eso3ESOILb1ELb0EJNS_6LayoutINS_5tupleIJNS3_IJNS3_IJNS_1CILi2EEES5_EEENS4_ILi1EEEEEEEEENS3_IJNS3_IJNS3_IJS7_NS4_ILi16EEEEEENS4_ILi0EEEEEEEEEEENS_10ViewEngineIPjEEEEC2ERKSF_RKSI_ - $_ZN7cutlass13device_kernelIN5flash19enable_sm80_to_sm89INS1_16FlashAttnBwdSm80INS1_25CollectiveMainloopBwdSm80ILi2ELi2EN4cute5tupleIJNS5_1CILi128EEES8_NS7_ILi64EEEEEENS_6half_tEfNS_4arch4Sm80ELb1ELb0ELb1ELb0ELb1ELb0ELb0ELb0ELi2ELi4ELi4ELi4ELb0EEENS1_21CollectiveEpilogueBwdISA_SB_SD_Li256ELb0ELb0ELi2EEENS1_25SingleTileBwdLPTSchedulerILb0ELi128ELb1EEEEEEEEEvNT_6ParamsE$_ZN4cute3eso3ESOILb1ELb0EJNS_6LayoutINS_5tupleIJNS3_IJNS3_IJNS3_IJNS_1CILi4EEENS4_ILi2EEEEEENS4_ILi1EEEEEES8_EEENS3_IJNS3_IJNS3_IJS8_S8_EEES8_EEES6_EEEEEENS3_IJNS3_IJNS3_IJNS3_IJS8_NS4_ILi32EEEEEENS4_ILi0EEEEEESH_EEENS3_IJNS3_IJNS3_IJSH_SH_EEESH_EEENS4_ILi64EEEEEEEEEEENS_10ViewEngineIPN7cutlass6half_tEEEEEC2ERKSP_RKSU_)
$_ZN7cutlass13device_kernelIN5flash19enable_sm80_to_sm89INS1_16FlashAttnBwdSm80INS1_25CollectiveMainloopBwdSm80ILi2ELi2EN4cute5tupleIJNS5_1CILi128EEES8_NS7_ILi64EEEEEENS_6half_tEfNS_4arch4Sm80ELb1ELb0ELb1ELb0ELb1ELb0ELb0ELb0ELi2ELi4ELi4ELi4ELb0EEENS1_21CollectiveEpilogueBwdISA_SB_SD_Li256ELb0ELb0ELi2EEENS1_25SingleTileBwdLPTSchedulerILb0ELi128ELb1EEEEEEEEEvNT_6ParamsE$_ZN4cute3eso3ESOILb1ELb0EJNS_6LayoutINS_5tupleIJNS3_IJNS3_IJNS3_IJNS_1CILi4EEENS4_ILi2EEEEEENS4_ILi1EEEEEES8_EEENS3_IJNS3_IJNS3_IJS8_S8_EEES8_EEES6_EEEEEENS3_IJNS3_IJNS3_IJNS3_IJS8_NS4_ILi32EEEEEENS4_ILi0EEEEEESH_EEENS3_IJNS3_IJNS3_IJSH_SH_EEESH_EEENS4_ILi64EEEEEEEEEEENS_10ViewEngineIPN7cutlass6half_tEEEEEC2ERKSP_RKSU_:
[----:B------:R-:W-:Y:S02]  /*83b0*/  IADD3 R36, R83, -c[0x0][0x20], RZ ;  /* 0x8000080053247a10 */ /* 0x000fe40007ffe0ff */
[----:B------:R-:W-:-:S03]  /*83c0*/  MOV R39, 0x0 ;  /* 0x0000000000277802 */ /* 0x000fc60000000f00 */
[----:B------:R1:W-:Y:S01]  /*83d0*/  STL.64 [R36], R2 ;  /* 0x0000000224007387 */ /* 0x0003e20000100a00 */
[----:B------:R-:W-:Y:S05]  /*83e0*/  RET.REL.NODEC R38 `(_ZN7cutlass13device_kernelIN5flash19enable_sm80_to_sm89INS1_16FlashAttnBwdSm80INS1_25CollectiveMainloopBwdSm80ILi2ELi2EN4cute5tupleIJNS5_1CILi128EEES8_NS7_ILi64EEEEEENS_6half_tEfNS_4arch4Sm80ELb1ELb0ELb1ELb0ELb1ELb0ELb0ELb0ELi2ELi4ELi4ELi4ELb0EEENS1_21CollectiveEpilogueBwdISA_SB_SD_Li256ELb0ELb0ELi2EEENS1_25SingleTileBwdLPTSchedulerILb0ELi128ELb1EEEEEEEEEvNT_6ParamsE) ;  /* 0xffff7c1026007950 */ /* 0x000fea0003c3ffff */
        .type           $_ZN7cutlass13device_kernelIN5flash19enable_sm80_to_sm89INS1_16FlashAttnBwdSm80INS1_25CollectiveMainloopBwdSm80ILi2ELi2EN4cute5tupleIJNS5_1CILi128EEES8_NS7_ILi64EEEEEENS_6half_tEfNS_4arch4Sm80ELb1ELb0ELb1ELb0ELb1ELb0ELb0ELb0ELi2ELi4ELi4ELi4ELb0EEENS1_21CollectiveEpilogueBwdISA_SB_SD_Li256ELb0ELb0ELi2EEENS1_25SingleTileBwdLPTSchedulerILb0ELi128ELb1EEEEEEEEEvNT_6ParamsE$_ZN4cute3eso3ESOILb1ELb0EJNS_6LayoutINS_5tupleIJNS3_IJNS3_IJNS_1CILi2EEES5_EEENS4_ILi1EEEEEEEEENS3_IJNS3_IJNS3_IJS7_NS4_ILi16EEEEEENS4_ILi0EEEEEEEEEEENS_10ViewEngineIPjEEEEC2ERKSF_RKSI_,@function
        .size           $_ZN7cutlass13device_kernelIN5flash19enable_sm80_to_sm89INS1_16FlashAttnBwdSm80INS1_25CollectiveMainloopBwdSm80ILi2ELi2EN4cute5tupleIJNS5_1CILi128EEES8_NS7_ILi64EEEEEENS_6half_tEfNS_4arch4Sm80ELb1ELb0ELb1ELb0ELb1ELb0ELb0ELb0ELi2ELi4ELi4ELi4ELb0EEENS1_21CollectiveEpilogueBwdISA_SB_SD_Li256ELb0ELb0ELi2EEENS1_25SingleTileBwdLPTSchedulerILb0ELi128ELb1EEEEEEEEEvNT_6ParamsE$_ZN4cute3eso3ESOILb1ELb0EJNS_6LayoutINS_5tupleIJNS3_IJNS3_IJNS_1CILi2EEES5_EEENS4_ILi1EEEEEEEEENS3_IJNS3_IJNS3_IJS7_NS4_ILi16EEEEEENS4_ILi0EEEEEEEEEEENS_10ViewEngineIPjEEEEC2ERKSF_RKSI_,($_ZN7cutlass13device_kernelIN5flash19enable_sm80_to_sm89INS1_16FlashAttnBwdSm80INS1_25CollectiveMainloopBwdSm80ILi2ELi2EN4cute5tupleIJNS5_1CILi128EEES8_NS7_ILi64EEEEEENS_6half_tEfNS_4arch4Sm80ELb1ELb0ELb1ELb0ELb1ELb0ELb0ELb0ELi2ELi4ELi4ELi4ELb0EEENS1_21CollectiveEpilogueBwdISA_SB_SD_Li256ELb0ELb0ELi2EEENS1_25SingleTileBwdLPTSchedulerILb0ELi128ELb1EEEEEEEEEvNT_6ParamsE$_ZN4cute3eso3ESOILb1ELb0EJNS_6LayoutINS_5tupleIJNS3_IJNS3_IJNS_1CILi4EEENS4_ILi2EEEEEENS4_ILi1EEEEEEEEENS3_IJNS3_IJNS3_IJS8_NS4_ILi32EEEEEENS4_ILi0EEEEEEEEEEENS_10ViewEngineIPN7cutlass6half_tEEEEEC2ERKSG_RKSL_ - $_ZN7cutlass13device_kernelIN5flash19enable_sm80_to_sm89INS1_16FlashAttnBwdSm80INS1_25CollectiveMainloopBwdSm80ILi2ELi2EN4cute5tupleIJNS5_1CILi128EEES8_NS7_ILi64EEEEEENS_6half_tEfNS_4arch4Sm80ELb1ELb0ELb1ELb0ELb1ELb0ELb0ELb0ELi2ELi4ELi4ELi4ELb0EEENS1_21CollectiveEpilogueBwdISA_SB_SD_Li256ELb0ELb0ELi2EEENS1_25SingleTileBwdLPTSchedulerILb0ELi128ELb1EEEEEEEEEvNT_6ParamsE$_ZN4cute3eso3ESOILb1ELb0EJNS_6LayoutINS_5tupleIJNS3_IJNS3_IJNS_1CILi2EEES5_EEENS4_ILi1EEEEEEEEENS3_IJNS3_IJNS3_IJS7_NS4_ILi16EEEEEENS4_ILi0EEEEEEEEEEENS_10ViewEngineIPjEEEEC2ERKSF_RKSI_)
$_ZN7cutlass13device_kernelIN5flash19enable_sm80_to_sm89INS1_16FlashAttnBwdSm80INS1_25CollectiveMainloopBwdSm80ILi2ELi2EN4cute5tupleIJNS5_1CILi128EEES8_NS7_ILi64EEEEEENS_6half_tEfNS_4arch4Sm80ELb1ELb0ELb1ELb0ELb1ELb0ELb0ELb0ELi2ELi4ELi4ELi4ELb0EEENS1_21CollectiveEpilogueBwdISA_SB_SD_Li256ELb0ELb0ELi2EEENS1_25SingleTileBwdLPTSchedulerILb0ELi128ELb1EEEEEEEEEvNT_6ParamsE$_ZN4cute3eso3ESOILb1ELb0EJNS_6LayoutINS_5tupleIJNS3_IJNS3_IJNS_1CILi2EEES5_EEENS4_ILi1EEEEEEEEENS3_IJNS3_IJNS3_IJS7_NS4_ILi16EEEEEENS4_ILi0EEEEEEEEEEENS_10ViewEngineIPjEEEEC2ERKSF_RKSI_:
[----:B------:R-:W-:Y:S02]  /*83f0*/  IADD3 R2, R83, -c[0x0][0x20], RZ ;  /* 0x8000080053027a10 */ /* 0x000fe40007ffe0ff */
[----:B------:R-:W-:-:S03]  /*8400*/  MOV R7, 0x0 ;  /* 0x0000000000077802 */ /* 0x000fc60000000f00 */
[----:B------:R1:W-:Y:S01]  /*8410*/  STL.64 [R2], R4 ;  /* 0x0000000402007387 */ /* 0x0003e20000100a00 */
[----:B------:R-:W-:Y:S05]  /*8420*/  RET.REL.NODEC R6 `(_ZN7cutlass13device_kernelIN5flash19enable_sm80_to_sm89INS1_16FlashAttnBwdSm80INS1_25CollectiveMainloopBwdSm80ILi2ELi2EN4cute5tupleIJNS5_1CILi128EEES8_NS7_ILi64EEEEEENS_6half_tEfNS_4arch4Sm80ELb1ELb0ELb1ELb0ELb1ELb0ELb0ELb0ELi2ELi4ELi4ELi4ELb0EEENS1_21CollectiveEpilogueBwdISA_SB_SD_Li256ELb0ELb0ELi2EEENS1_25SingleTileBwdLPTSchedulerILb0ELi128ELb1EEEEEEEEEvNT_6ParamsE) ;  /* 0xffff7bd006007950 */ /* 0x000fea0003c3ffff */
        .type           $_ZN7cutlass13device_kernelIN5flash19enable_sm80_to_sm89INS1_16FlashAttnBwdSm80INS1_25CollectiveMainloopBwdSm80ILi2ELi2EN4cute5tupleIJNS5_1CILi128EEES8_NS7_ILi64EEEEEENS_6half_tEfNS_4arch4Sm80ELb1ELb0ELb1ELb0ELb1ELb0ELb0ELb0ELi2ELi4ELi4ELi4ELb0EEENS1_21CollectiveEpilogueBwdISA_SB_SD_Li256ELb0ELb0ELi2EEENS1_25SingleTileBwdLPTSchedulerILb0ELi128ELb1EEEEEEEEEvNT_6ParamsE$_ZN4cute3eso3ESOILb1ELb0EJNS_6LayoutINS_5tupleIJNS3_IJNS3_IJNS_1CILi4EEENS4_ILi2EEEEEENS4_ILi1EEEEEEEEENS3_IJNS3_IJNS3_IJS8_NS4_ILi32EEEEEENS4_ILi0EEEEEEEEEEENS_10ViewEngineIPN7cutlass6half_tEEEEEC2ERKSG_RKSL_,@function
        .size           $_ZN7cutlass13device_kernelIN5flash19enable_sm80_to_sm89INS1_16FlashAttnBwdSm80INS1_25CollectiveMainloopBwdSm80ILi2ELi2EN4cute5tupleIJNS5_1CILi128EEES8_NS7_ILi64EEEEEENS_6half_tEfNS_4arch4Sm80ELb1ELb0ELb1ELb0ELb1ELb0ELb0ELb0ELi2ELi4ELi4ELi4ELb0EEENS1_21CollectiveEpilogueBwdISA_SB_SD_Li256ELb0ELb0ELi2EEENS1_25SingleTileBwdLPTSchedulerILb0ELi128ELb1EEEEEEEEEvNT_6ParamsE$_ZN4cute3eso3ESOILb1ELb0EJNS_6LayoutINS_5tupleIJNS3_IJNS3_IJNS_1CILi4EEENS4_ILi2EEEEEENS4_ILi1EEEEEEEEENS3_IJNS3_IJNS3_IJS8_NS4_ILi32EEEEEENS4_ILi0EEEEEEEEEEENS_10ViewEngineIPN7cutlass6half_tEEEEEC2ERKSG_RKSL_,($_ZN7cutlass13device_kernelIN5flash19enable_sm80_to_sm89INS1_16FlashAttnBwdSm80INS1_25CollectiveMainloopBwdSm80ILi2ELi2EN4cute5tupleIJNS5_1CILi128EEES8_NS7_ILi64EEEEEENS_6half_tEfNS_4arch4Sm80ELb1ELb0ELb1ELb0ELb1ELb0ELb0ELb0ELi2ELi4ELi4ELi4ELb0EEENS1_21CollectiveEpilogueBwdISA_SB_SD_Li256ELb0ELb0ELi2EEENS1_25SingleTileBwdLPTSchedulerILb0ELi128ELb1EEEEEEEEEvNT_6ParamsE$_ZN4cute3eso3ESOILb1ELb0EJNS_6LayoutINS_5tupleIJNS3_IJNS3_IJNS_1CILi4EEENS4_ILi2EEEEEENS4_ILi1EEEEEEEEENS3_IJNS3_IJNS3_IJS8_NS4_ILi32EEEEEENS4_ILi0EEEEEEEEEEEiEEC2ERKSG_RKi - $_ZN7cutlass13device_kernelIN5flash19enable_sm80_to_sm89INS1_16FlashAttnBwdSm80INS1_25CollectiveMainloopBwdSm80ILi2ELi2EN4cute5tupleIJNS5_1CILi128EEES8_NS7_ILi64EEEEEENS_6half_tEfNS_4arch4Sm80ELb1ELb0ELb1ELb0ELb1ELb0ELb0ELb0ELi2ELi4ELi4ELi4ELb0EEENS1_21CollectiveEpilogueBwdISA_SB_SD_Li256ELb0ELb0ELi2EEENS1_25SingleTileBwdLPTSchedulerILb0ELi128ELb1EEEEEEEEEvNT_6ParamsE$_ZN4cute3eso3ESOILb1ELb0EJNS_6LayoutINS_5tupleIJNS3_IJNS3_IJNS_1CILi4EEENS4_ILi2EEEEEENS4_ILi1EEEEEEEEENS3_IJNS3_IJNS3_IJS8_NS4_ILi32EEEEEENS4_ILi0EEEEEEEEEEENS_10ViewEngineIPN7cutlass6half_tEEEEEC2ERKSG_RKSL_)
$_ZN7cutlass13device_kernelIN5flash19enable_sm80_to_sm89INS1_16FlashAttnBwdSm80INS1_25CollectiveMainloopBwdSm80ILi2ELi2EN4cute5tupleIJNS5_1CILi128EEES8_NS7_ILi64EEEEEENS_6half_tEfNS_4arch4Sm80ELb1ELb0ELb1ELb0ELb1ELb0ELb0ELb0ELi2ELi4ELi4ELi4ELb0EEENS1_21CollectiveEpilogueBwdISA_SB_SD_Li256ELb0ELb0ELi2EEENS1_25SingleTileBwdLPTSchedulerILb0ELi128ELb1EEEEEEEEEvNT_6ParamsE$_ZN4cute3eso3ESOILb1ELb0EJNS_6LayoutINS_5tupleIJNS3_IJNS3_IJNS_1CILi4EEENS4_ILi2EEEEEENS4_ILi1EEEEEEEEENS3_IJNS3_IJNS3_IJS8_NS4_ILi32EEEEEENS4_ILi0EEEEEEEEEEENS_10ViewEngineIPN7cutlass6half_tEEEEEC2ERKSG_RKSL_:
[----:B------:R-:W-:Y:S01]  /*8430*/  IADD3 R4, R83, -c[0x0][0x20], RZ ;  /* 0x8000080053047a10 */ /* 0x000fe20007ffe0ff */
[----:B------:R-:W-:Y:S01]  /*8440*/  IMAD.MOV.U32 R35, RZ, RZ, R5 ;  /* 0x000000ffff237224 */ /* 0x000fe200078e0005 */
[----:B------:R-:W-:-:S04]  /*8450*/  MOV R7, 0x0 ;  /* 0x0000000000077802 */ /* 0x000fc80000000f00 */
[----:B------:R1:W-:Y:S01]  /*8460*/  STL.64 [R4], R34 ;  /* 0x0000002204007387 */ /* 0x0003e20000100a00 */
[----:B------:R-:W-:Y:S05]  /*8470*/  RET.REL.NODEC R6 `(_ZN7cutlass13device_kernelIN5flash19enable_sm80_to_sm89INS1_16FlashAttnBwdSm80INS1_25CollectiveMainloopBwdSm80ILi2ELi2EN4cute5tupleIJNS5_1CILi128EEES8_NS7_ILi64EEEEEENS_6half_tEfNS_4arch4Sm80ELb1ELb0ELb1ELb0ELb1ELb0ELb0ELb0ELi2ELi4ELi4ELi4ELb0EEENS1_21CollectiveEpilogueBwdISA_SB_SD_Li256ELb0ELb0ELi2EEENS1_25SingleTileBwdLPTSchedulerILb0ELi128ELb1EEEEEEEEEvNT_6ParamsE) ;  /* 0xffff7b8006007950 */ /* 0x000fea0003c3ffff */
        .type           $_ZN7cutlass13device_kernelIN5flash19enable_sm80_to_sm89INS1_16FlashAttnBwdSm80INS1_25CollectiveMainloopBwdSm80ILi2ELi2EN4cute5tupleIJNS5_1CILi128EEES8_NS7_ILi64EEEEEENS_6half_tEfNS_4arch4Sm80ELb1ELb0ELb1ELb0ELb1ELb0ELb0ELb0ELi2ELi4ELi4ELi4ELb0EEENS1_21CollectiveEpilogueBwdISA_SB_SD_Li256ELb0ELb0ELi2EEENS1_25SingleTileBwdLPTSchedulerILb0ELi128ELb1EEEEEEEEEvNT_6ParamsE$_ZN4cute3eso3ESOILb1ELb0EJNS_6LayoutINS_5tupleIJNS3_IJNS3_IJNS_1CILi4EEENS4_ILi2EEEEEENS4_ILi1EEEEEEEEENS3_IJNS3_IJNS3_IJS8_NS4_ILi32EEEEEENS4_ILi0EEEEEEEEEEEiEEC2ERKSG_RKi,@function
        .size           $_ZN7cutlass13device_kernelIN5flash19enable_sm80_to_sm89INS1_16FlashAttnBwdSm80INS1_25CollectiveMainloopBwdSm80ILi2ELi2EN4cute5tupleIJNS5_1CILi128EEES8_NS7_ILi64EEEEEENS_6half_tEfNS_4arch4Sm80ELb1ELb0ELb1ELb0ELb1ELb0ELb0ELb0ELi2ELi4ELi4ELi4ELb0EEENS1_21CollectiveEpilogueBwdISA_SB_SD_Li256ELb0ELb0ELi2EEENS1_25SingleTileBwdLPTSchedulerILb0ELi128ELb1EEEEEEEEEvNT_6ParamsE$_ZN4cute3eso3ESOILb1ELb0EJNS_6LayoutINS_5tupleIJNS3_IJNS3_IJNS_1CILi4EEENS4_ILi2EEEEEENS4_ILi1EEEEEEEEENS3_IJNS3_IJNS3_IJS8_NS4_ILi32EEEEEENS4_ILi0EEEEEEEEEEEiEEC2ERKSG_RKi,($_ZN7cutlass13device_kernelIN5flash19enable_sm80_to_sm89INS1_16FlashAttnBwdSm80INS1_25CollectiveMainloopBwdSm80ILi2ELi2EN4cute5tupleIJNS5_1CILi128EEES8_NS7_ILi64EEEEEENS_6half_tEfNS_4arch4Sm80ELb1ELb0ELb1ELb0ELb1ELb0ELb0ELb0ELi2ELi4ELi4ELi4ELb0EEENS1_21CollectiveEpilogueBwdISA_SB_SD_Li256ELb0ELb0ELi2EEENS1_25SingleTileBwdLPTSchedulerILb0ELi128ELb1EEEEEEEEEvNT_6ParamsE$_ZN4cute3eso3ESOILb1ELb0EJNS_6LayoutINS_5tupleIJNS3_IJNS3_IJNS_1CILi4EEENS4_ILi2EEEEEENS4_ILi1EEEEEENS3_IJS6_EEEEEENS3_IJNS3_IJNS3_IJS8_NS4_ILi32EEEEEENS4_ILi0EEEEEENS3_IJNS4_ILi64EEEEEEEEEEENS_10ViewEngineIPN7cutlass6half_tEEEEEC2ERKSJ_RKSO_ - $_ZN7cutlass13device_kernelIN5flash19enable_sm80_to_sm89INS1_16FlashAttnBwdSm80INS1_25CollectiveMainloopBwdSm80ILi2ELi2EN4cute5tupleIJNS5_1CILi128EEES8_NS7_ILi64EEEEEENS_6half_tEfNS_4arch4Sm80ELb1ELb0ELb1ELb0ELb1ELb0ELb0ELb0ELi2ELi4ELi4ELi4ELb0EEENS1_21CollectiveEpilogueBwdISA_SB_SD_Li256ELb0ELb0ELi2EEENS1_25SingleTileBwdLPTSchedulerILb0ELi128ELb1EEEEEEEEEvNT_6ParamsE$_ZN4cute3eso3ESOILb1ELb0EJNS_6LayoutINS_5tupleIJNS3_IJNS3_IJNS_1CILi4EEENS4_ILi2EEEEEENS4_ILi1EEEEEEEEENS3_IJNS3_IJNS3_IJS8_NS4_ILi32EEEEEENS4_ILi0EEEEEEEEEEEiEEC2ERKSG_RKi)
$_ZN7cutlass13device_kernelIN5flash19enable_sm80_to_sm89INS1_16FlashAttnBwdSm80INS1_25CollectiveMainloopBwdSm80ILi2ELi2EN4cute5tupleIJNS5_1CILi128EEES8_NS7_ILi64EEEEEENS_6half_tEfNS_4arch4Sm80ELb1ELb0ELb1ELb0ELb1ELb0ELb0ELb0ELi2ELi4ELi4ELi4ELb0EEENS1_21CollectiveEpilogueBwdISA_SB_SD_Li256ELb0ELb0ELi2EEENS1_25SingleTileBwdLPTSchedulerILb0ELi128ELb1EEEEEEEEEvNT_6ParamsE$_ZN4cute3eso3ESOILb1ELb0EJNS_6LayoutINS_5tupleIJNS3_IJNS3_IJNS_1CILi4EEENS4_ILi2EEEEEENS4_ILi1EEEEEEEEENS3_IJNS3_IJNS3_IJS8_NS4_ILi32EEEEEENS4_ILi0EEEEEEEEEEEiEEC2ERKSG_RKi:
[----:B------:R-:W-:Y:S02]  /*8480*/  IADD3 R4, R83, -c[0x0][0x20], RZ ;  /* 0x8000080053047a10 */ /* 0x000fe40007ffe0ff */
[----:B------:R-:W-:-:S03]  /*8490*/  MOV R7, 0x0 ;  /* 0x0000000000077802 */ /* 0x000fc60000000f00 */
[----:B------:R1:W-:Y:S01]  /*84a0*/  STL [R4], R5 ;  /* 0x0000000504007387 */ /* 0x0003e20000100800 */
[----:B------:R-:W-:Y:S05]  /*84b0*/  RET.REL.NODEC R6 `(_ZN7cutlass13device_kernelIN5flash19enable_sm80_to_sm89INS1_16FlashAttnBwdSm80INS1_25CollectiveMainloopBwdSm80ILi2ELi2EN4cute5tupleIJNS5_1CILi128EEES8_NS7_ILi64EEEEEENS_6half_tEfNS_4arch4Sm80ELb1ELb0ELb1ELb0ELb1ELb0ELb0ELb0ELi2ELi4ELi4ELi4ELb0EEENS1_21CollectiveEpilogueBwdISA_SB_SD_Li256ELb0ELb0ELi2EEENS1_25SingleTileBwdLPTSchedulerILb0ELi128ELb1EEEEEEEEEvNT_6ParamsE) ;  /* 0xffff7b4006007950 */ /* 0x000fea0003c3ffff */
        .type           $_ZN7cutlass13device_kernelIN5flash19enable_sm80_to_sm89INS1_16FlashAttnBwdSm80INS1_25CollectiveMainloopBwdSm80ILi2ELi2EN4cute5tupleIJNS5_1CILi128EEES8_NS7_ILi64EEEEEENS_6half_tEfNS_4arch4Sm80ELb1ELb0ELb1ELb0ELb1ELb0ELb0ELb0ELi2ELi4ELi4ELi4ELb0EEENS1_21CollectiveEpilogueBwdISA_SB_SD_Li256ELb0ELb0ELi2EEENS1_25SingleTileBwdLPTSchedulerILb0ELi128ELb1EEEEEEEEEvNT_6ParamsE$_ZN4cute3eso3ESOILb1ELb0EJNS_6LayoutINS_5tupleIJNS3_IJNS3_IJNS_1CILi4EEENS4_ILi2EEEEEENS4_ILi1EEEEEENS3_IJS6_EEEEEENS3_IJNS3_IJNS3_IJS8_NS4_ILi32EEEEEENS4_ILi0EEEEEENS3_IJNS4_ILi64EEEEEEEEEEENS_10ViewEngineIPN7cutlass6half_tEEEEEC2ERKSJ_RKSO_,@function
        .size           $_ZN7cutlass13device_kernelIN5flash19enable_sm80_to_sm89INS1_16FlashAttnBwdSm80INS1_25CollectiveMainloopBwdSm80ILi2ELi2EN4cute5tupleIJNS5_1CILi128EEES8_NS7_ILi64EEEEEENS_6half_tEfNS_4arch4Sm80ELb1ELb0ELb1ELb0ELb1ELb0ELb0ELb0ELi2ELi4ELi4ELi4ELb0EEENS1_21CollectiveEpilogueBwdISA_SB_SD_Li256ELb0ELb0ELi2EEENS1_25SingleTileBwdLPTSchedulerILb0ELi128ELb1EEEEEEEEEvNT_6ParamsE$_ZN4cute3eso3ESOILb1ELb0EJNS_6LayoutINS_5tupleIJNS3_IJNS3_IJNS_1CILi4EEENS4_ILi2EEEEEENS4_ILi1EEEEEENS3_IJS6_EEEEEENS3_IJNS3_IJNS3_IJS8_NS4_ILi32EEEEEENS4_ILi0EEEEEENS3_IJNS4_ILi64EEEEEEEEEEENS_10ViewEngineIPN7cutlass6half_tEEEEEC2ERKSJ_RKSO_,($_ZN7cutlass13device_kernelIN5flash19enable_sm80_to_sm89INS1_16FlashAttnBwdSm80INS1_25CollectiveMainloopBwdSm80ILi2ELi2EN4cute5tupleIJNS5_1CILi128EEES8_NS7_ILi64EEEEEENS_6half_tEfNS_4arch4Sm80ELb1ELb0ELb1ELb0ELb1ELb0ELb0ELb0ELi2ELi4ELi4ELi4ELb0EEENS1_21CollectiveEpilogueBwdISA_SB_SD_Li256ELb0ELb0ELi2EEENS1_25SingleTileBwdLPTSchedulerILb0ELi128ELb1EEEEEEEEEvNT_6ParamsE$_ZN4cute3eso3ESOILb1ELb0EJNS_6LayoutINS_5tupleIJNS3_IJNS3_IJNS_1CILi4EEENS4_ILi2EEEEEENS4_ILi1EEEEEES6_EEENS3_IJNS3_IJNS3_IJS8_NS4_ILi32EEEEEENS4_ILi0EEEEEENS4_ILi64EEEEEEEENS_10ViewEngineIPN7cutlass6half_tEEEEEC2ERKSH_RKSM_ - $_ZN7cutlass13device_kernelIN5flash19enable_sm80_to_sm89INS1_16FlashAttnBwdSm80INS1_25CollectiveMainloopBwdSm80ILi2ELi2EN4cute5tupleIJNS5_1CILi128EEES8_NS7_ILi64EEEEEENS_6half_tEfNS_4arch4Sm80ELb1ELb0ELb1ELb0ELb1ELb0ELb0ELb0ELi2ELi4ELi4ELi4ELb0EEENS1_21CollectiveEpilogueBwdISA_SB_SD_Li256ELb0ELb0ELi2EEENS1_25SingleTileBwdLPTSchedulerILb0ELi128ELb1EEEEEEEEEvNT_6ParamsE$_ZN4cute3eso3ESOILb1ELb0EJNS_6LayoutINS_5tupleIJNS3_IJNS3_IJNS_1CILi4EEENS4_ILi2EEEEEENS4_ILi1EEEEEENS3_IJS6_EEEEEENS3_IJNS3_IJNS3_IJS8_NS4_ILi32EEEEEENS4_ILi0EEEEEENS3_IJNS4_ILi64EEEEEEEEEEENS_10ViewEngineIPN7cutlass6half_tEEEEEC2ERKSJ_RKSO_)
$_ZN7cutlass13device_kernelIN5flash19enable_sm80_to_sm89INS1_16FlashAttnBwdSm80INS1_25CollectiveMainloopBwdSm80ILi2ELi2EN4cute5tupleIJNS5_1CILi128EEES8_NS7_ILi64EEEEEENS_6half_tEfNS_4arch4Sm80ELb1ELb0ELb1ELb0ELb1ELb0ELb0ELb0ELi2ELi4ELi4ELi4ELb0EEENS1_21CollectiveEpilogueBwdISA_SB_SD_Li256ELb0ELb0ELi2EEENS1_25SingleTileBwdLPTSchedulerILb0ELi128ELb1EEEEEEEEEvNT_6ParamsE$_ZN4cute3eso3ESOILb1ELb0EJNS_6LayoutINS_5tupleIJNS3_IJNS3_IJNS_1CILi4EEENS4_ILi2EEEEEENS4_ILi1EEEEEENS3_IJS6_EEEEEENS3_IJNS3_IJNS3_IJS8_NS4_ILi32EEEEEENS4_ILi0EEEEEENS3_IJNS4_ILi64EEEEEEEEEEENS_10ViewEngineIPN7cutlass6half_tEEEEEC2ERKSJ_RKSO_:
[----:B------:R-:W-:Y:S02]  /*84c0*/  IADD3 R36, R83, -c[0x0][0x20], RZ ;  /* 0x8000080053247a10 */ /* 0x000fe40007ffe0ff */
[----:B------:R-:W-:-:S03]  /*84d0*/  MOV R39, 0x0 ;  /* 0x0000000000277802 */ /* 0x000fc60000000f00 */
[----:B------:R1:W-:Y:S01]  /*84e0*/  STL.64 [R36], R2 ;  /* 0x0000000224007387 */ /* 0x0003e20000100a00 */
[----:B------:R-:W-:Y:S05]  /*84f0*/  RET.REL.NODEC R38 `(_ZN7cutlass13device_kernelIN5flash19enable_sm80_to_sm89INS1_16FlashAttnBwdSm80INS1_25CollectiveMainloopBwdSm80ILi2ELi2EN4cute5tupleIJNS5_1CILi128EEES8_NS7_ILi64EEEEEENS_6half_tEfNS_4arch4Sm80ELb1ELb0ELb1ELb0ELb1ELb0ELb0ELb0ELi2ELi4ELi4ELi4ELb0EEENS1_21CollectiveEpilogueBwdISA_SB_SD_Li256ELb0ELb0ELi2EEENS1_25SingleTileBwdLPTSchedulerILb0ELi128ELb1EEEEEEEEEvNT_6ParamsE) ;  /* 0xffff7b0026007950 */ /* 0x000fea0003c3ffff */
        .type           $_ZN7cutlass13device_kernelIN5flash19enable_sm80_to_sm89INS1_16FlashAttnBwdSm80INS1_25CollectiveMainloopBwdSm80ILi2ELi2EN4cute5tupleIJNS5_1CILi128EEES8_NS7_ILi64EEEEEENS_6half_tEfNS_4arch4Sm80ELb1ELb0ELb1ELb0ELb1ELb0ELb0ELb0ELi2ELi4ELi4ELi4ELb0EEENS1_21CollectiveEpilogueBwdISA_SB_SD_Li256ELb0ELb0ELi2EEENS1_25SingleTileBwdLPTSchedulerILb0ELi128ELb1EEEEEEEEEvNT_6ParamsE$_ZN4cute3eso3ESOILb1ELb0EJNS_6LayoutINS_5tupleIJNS3_IJNS3_IJNS_1CILi4EEENS4_ILi2EEEEEENS4_ILi1EEEEEES6_EEENS3_IJNS3_IJNS3_IJS8_NS4_ILi32EEEEEENS4_ILi0EEEEEENS4_ILi64EEEEEEEENS_10ViewEngineIPN7cutlass6half_tEEEEEC2ERKSH_RKSM_,@function
        .size           $_ZN7cutlass13device_kernelIN5flash19enable_sm80_to_sm89INS1_16FlashAttnBwdSm80INS1_25CollectiveMainloopBwdSm80ILi2ELi2EN4cute5tupleIJNS5_1CILi128EEES8_NS7_ILi64EEEEEENS_6half_tEfNS_4arch4Sm80ELb1ELb0ELb1ELb0ELb1ELb0ELb0ELb0ELi2ELi4ELi4ELi4ELb0EEENS1_21CollectiveEpilogueBwdISA_SB_SD_Li256ELb0ELb0ELi2EEENS1_25SingleTileBwdLPTSchedulerILb0ELi128ELb1EEEEEEEEEvNT_6ParamsE$_ZN4cute3eso3ESOILb1ELb0EJNS_6LayoutINS_5tupleIJNS3_IJNS3_IJNS_1CILi4EEENS4_ILi2EEEEEENS4_ILi1EEEEEES6_EEENS3_IJNS3_IJNS3_IJS8_NS4_ILi32EEEEEENS4_ILi0EEEEEENS4_ILi64EEEEEEEENS_10ViewEngineIPN7cutlass6half_tEEEEEC2ERKSH_RKSM_,($_ZN7cutlass13device_kernelIN5flash19enable_sm80_to_sm89INS1_16FlashAttnBwdSm80INS1_25CollectiveMainloopBwdSm80ILi2ELi2EN4cute5tupleIJNS5_1CILi128EEES8_NS7_ILi64EEEEEENS_6half_tEfNS_4arch4Sm80ELb1ELb0ELb1ELb0ELb1ELb0ELb0ELb0ELi2ELi4ELi4ELi4ELb0EEENS1_21CollectiveEpilogueBwdISA_SB_SD_Li256ELb0ELb0ELi2EEENS1_25SingleTileBwdLPTSchedulerILb0ELi128ELb1EEEEEEEEEvNT_6ParamsE$_ZN4cute3eso3ESOILb1ELb0EJNS_6LayoutINS_5tupleIJNS3_IJNS3_IJNS_1CILi4EEENS4_ILi2EEEEEENS4_ILi1EEEEEES6_EEENS3_IJNS3_IJNS3_IJS8_NS4_ILi32EEEEEENS4_ILi0EEEEEENS4_ILi64EEEEEEEEiEEC2ERKSH_RKi - $_ZN7cutlass13device_kernelIN5flash19enable_sm80_to_sm89INS1_16FlashAttnBwdSm80INS1_25CollectiveMainloopBwdSm80ILi2ELi2EN4cute5tupleIJNS5_1CILi128EEES8_NS7_ILi64EEEEEENS_6half_tEfNS_4arch4Sm80ELb1ELb0ELb1ELb0ELb1ELb0ELb0ELb0ELi2ELi4ELi4ELi4ELb0EEENS1_21CollectiveEpilogueBwdISA_SB_SD_Li256ELb0ELb0ELi2EEENS1_25SingleTileBwdLPTSchedulerILb0ELi128ELb1EEEEEEEEEvNT_6ParamsE$_ZN4cute3eso3ESOILb1ELb0EJNS_6LayoutINS_5tupleIJNS3_IJNS3_IJNS_1CILi4EEENS4_ILi2EEEEEENS4_ILi1EEEEEES6_EEENS3_IJNS3_IJNS3_IJS8_NS4_ILi32EEEEEENS4_ILi0EEEEEENS4_ILi64EEEEEEEENS_10ViewEngineIPN7cutlass6half_tEEEEEC2ERKSH_RKSM_)
$_ZN7cutlass13device_kernelIN5flash19enable_sm80_to_sm89INS1_16FlashAttnBwdSm80INS1_25CollectiveMainloopBwdSm80ILi2ELi2EN4cute5tupleIJNS5_1CILi128EEES8_NS7_ILi64EEEEEENS_6half_tEfNS_4arch4Sm80ELb1ELb0ELb1ELb0ELb1ELb0ELb0ELb0ELi2ELi4ELi4ELi4ELb0EEENS1_21CollectiveEpilogueBwdISA_SB_SD_Li256ELb0ELb0ELi2EEENS1_25SingleTileBwdLPTSchedulerILb0ELi128ELb1EEEEEEEEEvNT_6ParamsE$_ZN4cute3eso3ESOILb1ELb0EJNS_6LayoutINS_5tupleIJNS3_IJNS3_IJNS_1CILi4EEENS4_ILi2EEEEEENS4_ILi1EEEEEES6_EEENS3_IJNS3_IJNS3_IJS8_NS4_ILi32EEEEEENS4_ILi0EEEEEENS4_ILi64EEEEEEEENS_10ViewEngineIPN7cutlass6half_tEEEEEC2ERKSH_RKSM_:
[----:B------:R-:W-:Y:S01]  /*8500*/  IADD3 R2, R83, -c[0x0][0x20], RZ ;  /* 0x8000080053027a10 */ /* 0x000fe20007ffe0ff */
[----:B------:R-:W-:Y:S01]  /*8510*/  IMAD.MOV.U32 R39, RZ, RZ, R3 ;  /* 0x000000ffff277224 */ /* 0x000fe200078e0003 */
[----:B------:R-:W-:Y:S01]  /*8520*/  MOV R40, R36 ;  /* 0x0000002400287202 */ /* 0x000fe20000000f00 */
[----:B------:R-:W-:-:S03]  /*8530*/  IMAD.MOV.U32 R41, RZ, RZ, 0x0 ;  /* 0x00000000ff297424 */ /* 0x000fc600078e00ff */
[----:B------:R1:W-:Y:S01]  /*8540*/  STL.64 [R2], R38 ;  /* 0x0000002602007387 */ /* 0x0003e20000100a00 */
[----:B------:R-:W-:Y:S05]  /*8550*/  RET.REL.NODEC R40 `(_ZN7cutlass13device_kernelIN5flash19enable_sm80_to_sm89INS1_16FlashAttnBwdSm80INS1_25CollectiveMainloopBwdSm80ILi2ELi2EN4cute5tupleIJNS5_1CILi128EEES8_NS7_ILi64EEEEEENS_6half_tEfNS_4arch4Sm80ELb1ELb0ELb1ELb0ELb1ELb0ELb0ELb0ELi2ELi4ELi4ELi4ELb0EEENS1_21CollectiveEpilogueBwdISA_SB_SD_Li256ELb0ELb0ELi2EEENS1_25SingleTileBwdLPTSchedulerILb0ELi128ELb1EEEEEEEEEvNT_6ParamsE) ;  /* 0xffff7aa028007950 */ /* 0x000fea0003c3ffff */
        .type           $_ZN7cutlass13device_kernelIN5flash19enable_sm80_to_sm89INS1_16FlashAttnBwdSm80INS1_25CollectiveMainloopBwdSm80ILi2ELi2EN4cute5tupleIJNS5_1CILi128EEES8_NS7_ILi64EEEEEENS_6half_tEfNS_4arch4Sm80ELb1ELb0ELb1ELb0ELb1ELb0ELb0ELb0ELi2ELi4ELi4ELi4ELb0EEENS1_21CollectiveEpilogueBwdISA_SB_SD_Li256ELb0ELb0ELi2EEENS1_25SingleTileBwdLPTSchedulerILb0ELi128ELb1EEEEEEEEEvNT_6ParamsE$_ZN4cute3eso3ESOILb1ELb0EJNS_6LayoutINS_5tupleIJNS3_IJNS3_IJNS_1CILi4EEENS4_ILi2EEEEEENS4_ILi1EEEEEES6_EEENS3_IJNS3_IJNS3_IJS8_NS4_ILi32EEEEEENS4_ILi0EEEEEENS4_ILi64EEEEEEEEiEEC2ERKSH_RKi,@function
        .size           $_ZN7cutlass13device_kernelIN5flash19enable_sm80_to_sm89INS1_16FlashAttnBwdSm80INS1_25CollectiveMainloopBwdSm80ILi2ELi2EN4cute5tupleIJNS5_1CILi128EEES8_NS7_ILi64EEEEEENS_6half_tEfNS_4arch4Sm80ELb1ELb0ELb1ELb0ELb1ELb0ELb0ELb0ELi2ELi4ELi4ELi4ELb0EEENS1_21CollectiveEpilogueBwdISA_SB_SD_Li256ELb0ELb0ELi2EEENS1_25SingleTileBwdLPTSchedulerILb0ELi128ELb1EEEEEEEEEvNT_6ParamsE$_ZN4cute3eso3ESOILb1ELb0EJNS_6LayoutINS_5tupleIJNS3_IJNS3_IJNS_1CILi4EEENS4_ILi2EEEEEENS4_ILi1EEEEEES6_EEENS3_IJNS3_IJNS3_IJS8_NS4_ILi32EEEEEENS4_ILi0EEEEEENS4_ILi64EEEEEEEEiEEC2ERKSH_RKi,($_ZN7cutlass13device_kernelIN5flash19enable_sm80_to_sm89INS1_16FlashAttnBwdSm80INS1_25CollectiveMainloopBwdSm80ILi2ELi2EN4cute5tupleIJNS5_1CILi128EEES8_NS7_ILi64EEEEEENS_6half_tEfNS_4arch4Sm80ELb1ELb0ELb1ELb0ELb1ELb0ELb0ELb0ELi2ELi4ELi4ELi4ELb0EEENS1_21CollectiveEpilogueBwdISA_SB_SD_Li256ELb0ELb0ELi2EEENS1_25SingleTileBwdLPTSchedulerILb0ELi128ELb1EEEEEEEEEvNT_6ParamsE$_ZN4cute3eso3ESOILb1ELb0EJNS_6LayoutINS_5tupleIJNS3_IJNS3_IJNS_1CILi4EEENS4_ILi2EEEEEENS4_ILi1EEEEEES6_NS4_ILi8EEEEEENS3_IJNS3_IJNS3_IJS8_NS4_ILi32EEEEEENS4_ILi0EEEEEENS4_ILi64EEES5_EEEEENS_10ViewEngineIPN7cutlass6half_tEEEEEC2ERKSI_RKSN_ - $_ZN7cutlass13device_kernelIN5flash19enable_sm80_to_sm89INS1_16FlashAttnBwdSm80INS1_25CollectiveMainloopBwdSm80ILi2ELi2EN4cute5tupleIJNS5_1CILi128EEES8_NS7_ILi64EEEEEENS_6half_tEfNS_4arch4Sm80ELb1ELb0ELb1ELb0ELb1ELb0ELb0ELb0ELi2ELi4ELi4ELi4ELb0EEENS1_21CollectiveEpilogueBwdISA_SB_SD_Li256ELb0ELb0ELi2EEENS1_25SingleTileBwdLPTSchedulerILb0ELi128ELb1EEEEEEEEEvNT_6ParamsE$_ZN4cute3eso3ESOILb1ELb0EJNS_6LayoutINS_5tupleIJNS3_IJNS3_IJNS_1CILi4EEENS4_ILi2EEEEEENS4_ILi1EEEEEES6_EEENS3_IJNS3_IJNS3_IJS8_NS4_ILi32EEEEEENS4_ILi0EEEEEENS4_ILi64EEEEEEEEiEEC2ERKSH_RKi)
$_ZN7cutlass13device_kernelIN5flash19enable_sm80_to_sm89INS1_16FlashAttnBwdSm80INS1_25CollectiveMainloopBwdSm80ILi2ELi2EN4cute5tupleIJNS5_1CILi128EEES8_NS7_ILi64EEEEEENS_6half_tEfNS_4arch4Sm80ELb1ELb0ELb1ELb0ELb1ELb0ELb0ELb0ELi2ELi4ELi4ELi4ELb0EEENS1_21CollectiveEpilogueBwdISA_SB_SD_Li256ELb0ELb0ELi2EEENS1_25SingleTileBwdLPTSchedulerILb0ELi128ELb1EEEEEEEEEvNT_6ParamsE$_ZN4cute3eso3ESOILb1ELb0EJNS_6LayoutINS_5tupleIJNS3_IJNS3_IJNS_1CILi4EEENS4_ILi2EEEEEENS4_ILi1EEEEEES6_EEENS3_IJNS3_IJNS3_IJS8_NS4_ILi32EEEEEENS4_ILi0EEEEEENS4_ILi64EEEEEEEEiEEC2ERKSH_RKi:
[----:B------:R-:W-:Y:S01]  /*8560*/  IADD3 R2, R83, -c[0x0][0x20], RZ ;  /* 0x8000080053027a10 */ /* 0x000fe20007ffe0ff */
[----:B------:R-:W-:Y:S01]  /*8570*/  IMAD.MOV.U32 R38, RZ, RZ, R36 ;  /* 0x000000ffff267224 */ /* 0x000fe200078e0024 */
[----:B------:R-:W-:-:S03]  /*8580*/  MOV R39, 0x0 ;  /* 0x0000000000277802 */ /* 0x000fc60000000f00 */
[----:B------:R1:W-:Y:S01]  /*8590*/  STL [R2], R3 ;  /* 0x0000000302007387 */ /* 0x0003e20000100800 */
[----:B------:R-:W-:Y:S05]  /*85a0*/  RET.REL.NODEC R38 `(_ZN7cutlass13device_kernelIN5flash19enable_sm80_to_sm89INS1_16FlashAttnBwdSm80INS1_25CollectiveMainloopBwdSm80ILi2ELi2EN4cute5tupleIJNS5_1CILi128EEES8_NS7_ILi64EEEEEENS_6half_tEfNS_4arch4Sm80ELb1ELb0ELb1ELb0ELb1ELb0ELb0ELb0ELi2ELi4ELi4ELi4ELb0EEENS1_21CollectiveEpilogueBwdISA_SB_SD_Li256ELb0ELb0ELi2EEENS1_25SingleTileBwdLPTSchedulerILb0ELi128ELb1EEEEEEEEEvNT_6ParamsE) ;  /* 0xffff7a5026007950 */ /* 0x000fea0003c3ffff */
        .type           $_ZN7cutlass13device_kernelIN5flash19enable_sm80_to_sm89INS1_16FlashAttnBwdSm80INS1_25CollectiveMainloopBwdSm80ILi2ELi2EN4cute5tupleIJNS5_1CILi128EEES8_NS7_ILi64EEEEEENS_6half_tEfNS_4arch4Sm80ELb1ELb0ELb1ELb0ELb1ELb0ELb0ELb0ELi2ELi4ELi4ELi4ELb0EEENS1_21CollectiveEpilogueBwdISA_SB_SD_Li256ELb0ELb0ELi2EEENS1_25SingleTileBwdLPTSchedulerILb0ELi128ELb1EEEEEEEEEvNT_6ParamsE$_ZN4cute3eso3ESOILb1ELb0EJNS_6LayoutINS_5tupleIJNS3_IJNS3_IJNS_1CILi4EEENS4_ILi2EEEEEENS4_ILi1EEEEEES6_NS4_ILi8EEEEEENS3_IJNS3_IJNS3_IJS8_NS4_ILi32EEEEEENS4_ILi0EEEEEENS4_ILi64EEES5_EEEEENS_10ViewEngineIPN7cutlass6half_tEEEEEC2ERKSI_RKSN_,@function
        .size           $_ZN7cutlass13device_kernelIN5flash19enable_sm80_to_sm89INS1_16FlashAttnBwdSm80INS1_25CollectiveMainloopBwdSm80ILi2ELi2EN4cute5tupleIJNS5_1CILi128EEES8_NS7_ILi64EEEEEENS_6half_tEfNS_4arch4Sm80ELb1ELb0ELb1ELb0ELb1ELb0ELb0ELb0ELi2ELi4ELi4ELi4ELb0EEENS1_21CollectiveEpilogueBwdISA_SB_SD_Li256ELb0ELb0ELi2EEENS1_25SingleTileBwdLPTSchedulerILb0ELi128ELb1EEEEEEEEEvNT_6ParamsE$_ZN4cute3eso3ESOILb1ELb0EJNS_6LayoutINS_5tupleIJNS3_IJNS3_IJNS_1CILi4EEENS4_ILi2EEEEEENS4_ILi1EEEEEES6_NS4_ILi8EEEEEENS3_IJNS3_IJNS3_IJS8_NS4_ILi32EEEEEENS4_ILi0EEEEEENS4_ILi64EEES5_EEEEENS_10ViewEngineIPN7cutlass6half_tEEEEEC2ERKSI_RKSN_,($_ZN7cutlass13device_kernelIN5flash19enable_sm80_to_sm89INS1_16FlashAttnBwdSm80INS1_25CollectiveMainloopBwdSm80ILi2ELi2EN4cute5tupleIJNS5_1CILi128EEES8_NS7_ILi64EEEEEENS_6half_tEfNS_4arch4Sm80ELb1ELb0ELb1ELb0ELb1ELb0ELb0ELb0ELi2ELi4ELi4ELi4ELb0EEENS1_21CollectiveEpilogueBwdISA_SB_SD_Li256ELb0ELb0ELi2EEENS1_25SingleTileBwdLPTSchedulerILb0ELi128ELb1EEEEEEEEEvNT_6ParamsE$_ZN4cute3eso3ESOILb1ELb0EJNS_6LayoutINS_5tupleIJNS3_IJNS3_IJNS_1CILi4EEENS4_ILi8EEEEEENS3_IJS5_NS4_ILi2EEEEEEEEENS3_IJNS3_IJS8_S8_EEENS3_IJS8_S6_EEEEEEEEENS3_IJNS3_IJNS3_IJNS_11ScaledBasisIS8_JLi1EEEENSF_INS4_ILi1EEEJLi0EEEEEEENS3_IJNSF_INS4_ILi16EEEJLi0EEEENSF_IS6_JLi1EEEEEEEEEENS3_IJNS3_IJNSF_ISH_JLi1EEEENSF_IS6_JLi0EEEEEEENS3_IJNSF_INS4_ILi64EEEJLi0EEEENSF_ISK_JLi1EEEEEEEEEEEEEEENS_10ViewEngineINS_23ArithmeticTupleIteratorINS_15ArithmeticTupleIJNS4_ILi0EEES12_EEEEEEEEEC2ERKSY_RKS15_ - $_ZN7cutlass13device_kernelIN5flash19enable_sm80_to_sm89INS1_16FlashAttnBwdSm80INS1_25CollectiveMainloopBwdSm80ILi2ELi2EN4cute5tupleIJNS5_1CILi128EEES8_NS7_ILi64EEEEEENS_6half_tEfNS_4arch4Sm80ELb1ELb0ELb1ELb0ELb1ELb0ELb0ELb0ELi2ELi4ELi4ELi4ELb0EEENS1_21CollectiveEpilogueBwdISA_SB_SD_Li256ELb0ELb0ELi2EEENS1_25SingleTileBwdLPTSchedulerILb0ELi128ELb1EEEEEEEEEvNT_6ParamsE$_ZN4cute3eso3ESOILb1ELb0EJNS_6LayoutINS_5tupleIJNS3_IJNS3_IJNS_1CILi4EEENS4_ILi2EEEEEENS4_ILi1EEEEEES6_NS4_ILi8EEEEEENS3_IJNS3_IJNS3_IJS8_NS4_ILi32EEEEEENS4_ILi0EEEEEENS4_ILi64EEES5_EEEEENS_10ViewEngineIPN7cutlass6half_tEEEEEC2ERKSI_RKSN_)
$_ZN7cutlass13device_kernelIN5flash19enable_sm80_to_sm89INS1_16FlashAttnBwdSm80INS1_25CollectiveMainloopBwdSm80ILi2ELi2EN4cute5tupleIJNS5_1CILi128EEES8_NS7_ILi64EEEEEENS_6half_tEfNS_4arch4Sm80ELb1ELb0ELb1ELb0ELb1ELb0ELb0ELb0ELi2ELi4ELi4ELi4ELb0EEENS1_21CollectiveEpilogueBwdISA_SB_SD_Li256ELb0ELb0ELi2EEENS1_25SingleTileBwdLPTSchedulerILb0ELi128ELb1EEEEEEEEEvNT_6ParamsE$_ZN4cute3eso3ESOILb1ELb0EJNS_6LayoutINS_5tupleIJNS3_IJNS3_IJNS_1CILi4EEENS4_ILi2EEEEEENS4_ILi1EEEEEES6_NS4_ILi8EEEEEENS3_IJNS3_IJNS3_IJS8_NS4_ILi32EEEEEENS4_ILi0EEEEEENS4_ILi64EEES5_EEEEENS_10ViewEngineIPN7cutlass6half_tEEEEEC2ERKSI_RKSN_:
[----:B------:R-:W-:Y:S01]  /*85b0*/  IADD3 R2, R83, -c[0x0][0x20], RZ ;  /* 0x8000080053027a10 */ /* 0x000fe20007ffe0ff */
[----:B------:R-:W-:Y:S01]  /*85c0*/  IMAD.MOV.U32 R6, RZ, RZ, R9 ;  /* 0x000000ffff067224 */ /* 0x000fe200078e0009 */
[----:B------:R-:W-:-:S04]  /*85d0*/  MOV R5, 0x0 ;  /* 0x0000000000057802 */ /* 0x000fc80000000f00 */
[----:B------:R1:W-:Y:S01]  /*85e0*/  STL.64 [R2], R6 ;  /* 0x0000000602007387 */ /* 0x0003e20000100a00 */
[----:B------:R-:W-:Y:S05]  /*85f0*/  RET.REL.NODEC R4 `(_ZN7cutlass13device_kernelIN5flash19enable_sm80_to_sm89INS1_16FlashAttnBwdSm80INS1_25CollectiveMainloopBwdSm80ILi2ELi2EN4cute5tupleIJNS5_1CILi128EEES8_NS7_ILi64EEEEEENS_6half_tEfNS_4arch4Sm80ELb1ELb0ELb1ELb0ELb1ELb0ELb0ELb0ELi2ELi4ELi4ELi4ELb0EEENS1_21CollectiveEpilogueBwdISA_SB_SD_Li256ELb0ELb0ELi2EEENS1_25SingleTileBwdLPTSchedulerILb0ELi128ELb1EEEEEEEEEvNT_6ParamsE) ;  /* 0xffff7a0004007950 */ /* 0x000fea0003c3ffff */
        .type           $_ZN7cutlass13device_kernelIN5flash19enable_sm80_to_sm89INS1_16FlashAttnBwdSm80INS1_25CollectiveMainloopBwdSm80ILi2ELi2EN4cute5tupleIJNS5_1CILi128EEES8_NS7_ILi64EEEEEENS_6half_tEfNS_4arch4Sm80ELb1ELb0ELb1ELb0ELb1ELb0ELb0ELb0ELi2ELi4ELi4ELi4ELb0EEENS1_21CollectiveEpilogueBwdISA_SB_SD_Li256ELb0ELb0ELi2EEENS1_25SingleTileBwdLPTSchedulerILb0ELi128ELb1EEEEEEEEEvNT_6ParamsE$_ZN4cute3eso3ESOILb1ELb0EJNS_6LayoutINS_5tupleIJNS3_IJNS3_IJNS_1CILi4EEENS4_ILi8EEEEEENS3_IJS5_NS4_ILi2EEEEEEEEENS3_IJNS3_IJS8_S8_EEENS3_IJS8_S6_EEEEEEEEENS3_IJNS3_IJNS3_IJNS_11ScaledBasisIS8_JLi1EEEENSF_INS4_ILi1EEEJLi0EEEEEEENS3_IJNSF_INS4_ILi16EEEJLi0EEEENSF_IS6_JLi1EEEEEEEEEENS3_IJNS3_IJNSF_ISH_JLi1EEEENSF_IS6_JLi0EEEEEEENS3_IJNSF_INS4_ILi64EEEJLi0EEEENSF_ISK_JLi1EEEEEEEEEEEEEEENS_10ViewEngineINS_23ArithmeticTupleIteratorINS_15ArithmeticTupleIJNS4_ILi0EEES12_EEEEEEEEEC2ERKSY_RKS15_,@function
        .size           $_ZN7cutlass13device_kernelIN5flash19enable_sm80_to_sm89INS1_16FlashAttnBwdSm80INS1_25CollectiveMainloopBwdSm80ILi2ELi2EN4cute5tupleIJNS5_1CILi128EEES8_NS7_ILi64EEEEEENS_6half_tEfNS_4arch4Sm80ELb1ELb0ELb1ELb0ELb1ELb0ELb0ELb0ELi2ELi4ELi4ELi4ELb0EEENS1_21CollectiveEpilogueBwdISA_SB_SD_Li256ELb0ELb0ELi2EEENS1_25SingleTileBwdLPTSchedulerILb0ELi128ELb1EEEEEEEEEvNT_6ParamsE$_ZN4cute3eso3ESOILb1ELb0EJNS_6LayoutINS_5tupleIJNS3_IJNS3_IJNS_1CILi4EEENS4_ILi8EEEEEENS3_IJS5_NS4_ILi2EEEEEEEEENS3_IJNS3_IJS8_S8_EEENS3_IJS8_S6_EEEEEEEEENS3_IJNS3_IJNS3_IJNS_11ScaledBasisIS8_JLi1EEEENSF_INS4_ILi1EEEJLi0EEEEEEENS3_IJNSF_INS4_ILi16EEEJLi0EEEENSF_IS6_JLi1EEEEEEEEEENS3_IJNS3_IJNSF_ISH_JLi1EEEENSF_IS6_JLi0EEEEEEENS3_IJNSF_INS4_ILi64EEEJLi0EEEENSF_ISK_JLi1EEEEEEEEEEEEEEENS_10ViewEngineINS_23ArithmeticTupleIteratorINS_15ArithmeticTupleIJNS4_ILi0EEES12_EEEEEEEEEC2ERKSY_RKS15_,($_ZN7cutlass13device_kernelIN5flash19enable_sm80_to_sm89INS1_16FlashAttnBwdSm80INS1_25CollectiveMainloopBwdSm80ILi2ELi2EN4cute5tupleIJNS5_1CILi128EEES8_NS7_ILi64EEEEEENS_6half_tEfNS_4arch4Sm80ELb1ELb0ELb1ELb0ELb1ELb0ELb0ELb0ELi2ELi4ELi4ELi4ELb0EEENS1_21CollectiveEpilogueBwdISA_SB_SD_Li256ELb0ELb0ELi2EEENS1_25SingleTileBwdLPTSchedulerILb0ELi128ELb1EEEEEEEEEvNT_6ParamsE$_ZN4cute3eso3ESOILb1ELb0EJNS_6LayoutINS_5tupleIJNS3_IJNS3_IJNS_1CILi8EEENS4_ILi1EEEEEES6_EEENS3_IJNS3_IJS6_S6_EEENS4_ILi2EEEEEEEEENS3_IJNS3_IJNS3_IJS6_NS4_ILi0EEEEEESD_EEENS3_IJNS3_IJSD_SD_EEENS4_ILi4096EEEEEEEEEEENS_10ViewEngineINS_8smem_ptrIPN7cutlass6half_tEEEEEEEC2ERKSK_RKSR_ - $_ZN7cutlass13device_kernelIN5flash19enable_sm80_to_sm89INS1_16FlashAttnBwdSm80INS1_25CollectiveMainloopBwdSm80ILi2ELi2EN4cute5tupleIJNS5_1CILi128EEES8_NS7_ILi64EEEEEENS_6half_tEfNS_4arch4Sm80ELb1ELb0ELb1ELb0ELb1ELb0ELb0ELb0ELi2ELi4ELi4ELi4ELb0EEENS1_21CollectiveEpilogueBwdISA_SB_SD_Li256ELb0ELb0ELi2EEENS1_25SingleTileBwdLPTSchedulerILb0ELi128ELb1EEEEEEEEEvNT_6ParamsE$_ZN4cute3eso3ESOILb1ELb0EJNS_6LayoutINS_5tupleIJNS3_IJNS3_IJNS_1CILi4EEENS4_ILi8EEEEEENS3_IJS5_NS4_ILi2EEEEEEEEENS3_IJNS3_IJS8_S8_EEENS3_IJS8_S6_EEEEEEEEENS3_IJNS3_IJNS3_IJNS_11ScaledBasisIS8_JLi1EEEENSF_INS4_ILi1EEEJLi0EEEEEEENS3_IJNSF_INS4_ILi16EEEJLi0EEEENSF_IS6_JLi1EEEEEEEEEENS3_IJNS3_IJNSF_ISH_JLi1EEEENSF_IS6_JLi0EEEEEEENS3_IJNSF_INS4_ILi64EEEJLi0EEEENSF_ISK_JLi1EEEEEEEEEEEEEEENS_10ViewEngineINS_23ArithmeticTupleIteratorINS_15ArithmeticTupleIJNS4_ILi0EEES12_EEEEEEEEEC2ERKSY_RKS15_)
$_ZN7cutlass13device_kernelIN5flash19enable_sm80_to_sm89INS1_16FlashAttnBwdSm80INS1_25CollectiveMainloopBwdSm80ILi2ELi2EN4cute5tupleIJNS5_1CILi128EEES8_NS7_ILi64EEEEEENS_6half_tEfNS_4arch4Sm80ELb1ELb0ELb1ELb0ELb1ELb0ELb0ELb0ELi2ELi4ELi4ELi4ELb0EEENS1_21CollectiveEpilogueBwdISA_SB_SD_Li256ELb0ELb0ELi2EEENS1_25SingleTileBwdLPTSchedulerILb0ELi128ELb1EEEEEEEEEvNT_6ParamsE$_ZN4cute3eso3ESOILb1ELb0EJNS_6LayoutINS_5tupleIJNS3_IJNS3_IJNS_1CILi4EEENS4_ILi8EEEEEENS3_IJS5_NS4_ILi2EEEEEEEEENS3_IJNS3_IJS8_S8_EEENS3_IJS8_S6_EEEEEEEEENS3_IJNS3_IJNS3_IJNS_11ScaledBasisIS8_JLi1EEEENSF_INS4_ILi1EEEJLi0EEEEEEENS3_IJNSF_INS4_ILi16EEEJLi0EEEENSF_IS6_JLi1EEEEEEEEEENS3_IJNS3_IJNSF_ISH_JLi1EEEENSF_IS6_JLi0EEEEEEENS3_IJNSF_INS4_ILi64EEEJLi0EEEENSF_ISK_JLi1EEEEEEEEEEEEEEENS_10ViewEngineINS_23ArithmeticTupleIteratorINS_15ArithmeticTupleIJNS4_ILi0EEES12_EEEEEEEEEC2ERKSY_RKS15_:
[----:B------:R-:W-:Y:S01]  /*8600*/  IADD3 R3, R3, -c[0x0][0x20], RZ ;  /* 0x8000080003037a10 */ /* 0x000fe20007ffe0ff */
[----:B------:R-:W-:Y:S01]  /*8610*/  IMAD.MOV.U32 R24, RZ, RZ, R12 ;  /* 0x000000ffff187224 */ /* 0x000fe200078e000c */
[----:B------:R-:W-:Y:S01]  /*8620*/  PRMT R4, RZ, 0x7610, R4 ;  /* 0x00007610ff047816 */ /* 0x000fe20000000004 */
[----:B------:R-:W-:-:S04]  /*8630*/  IMAD.MOV.U32 R25, RZ, RZ, 0x0 ;  /* 0x00000000ff197424 */ /* 0x000fc800078e00ff */
[----:B------:R1:W-:Y:S01]  /*8640*/  STL.U8 [R3], R4 ;  /* 0x0000000403007387 */ /* 0x0003e20000100000 */
[----:B------:R-:W-:Y:S05]  /*8650*/  RET.REL.NODEC R24 `(_ZN7cutlass13device_kernelIN5flash19enable_sm80_to_sm89INS1_16FlashAttnBwdSm80INS1_25CollectiveMainloopBwdSm80ILi2ELi2EN4cute5tupleIJNS5_1CILi128EEES8_NS7_ILi64EEEEEENS_6half_tEfNS_4arch4Sm80ELb1ELb0ELb1ELb0ELb1ELb0ELb0ELb0ELi2ELi4ELi4ELi4ELb0EEENS1_21CollectiveEpilogueBwdISA_SB_SD_Li256ELb0ELb0ELi2EEENS1_25SingleTileBwdLPTSchedulerILb0ELi128ELb1EEEEEEEEEvNT_6ParamsE) ;  /* 0xffff79a018007950 */ /* 0x000fea0003c3ffff */
        .type           $_ZN7cutlass13device_kernelIN5flash19enable_sm80_to_sm89INS1_16FlashAttnBwdSm80INS1_25CollectiveMainloopBwdSm80ILi2ELi2EN4cute5tupleIJNS5_1CILi128EEES8_NS7_ILi64EEEEEENS_6half_tEfNS_4arch4Sm80ELb1ELb0ELb1ELb0ELb1ELb0ELb0ELb0ELi2ELi4ELi4ELi4ELb0EEENS1_21CollectiveEpilogueBwdISA_SB_SD_Li256ELb0ELb0ELi2EEENS1_25SingleTileBwdLPTSchedulerILb0ELi128ELb1EEEEEEEEEvNT_6ParamsE$_ZN4cute3eso3ESOILb1ELb0EJNS_6LayoutINS_5tupleIJNS3_IJNS3_IJNS_1CILi8EEENS4_ILi1EEEEEES6_EEENS3_IJNS3_IJS6_S6_EEENS4_ILi2EEEEEEEEENS3_IJNS3_IJNS3_IJS6_NS4_ILi0EEEEEESD_EEENS3_IJNS3_IJSD_SD_EEENS4_ILi4096EEEEEEEEEEENS_10ViewEngineINS_8smem_ptrIPN7cutlass6half_tEEEEEEEC2ERKSK_RKSR_,@function
        .size           $_ZN7cutlass13device_kernelIN5flash19enable_sm80_to_sm89INS1_16FlashAttnBwdSm80INS1_25CollectiveMainloopBwdSm80ILi2ELi2EN4cute5tupleIJNS5_1CILi128EEES8_NS7_ILi64EEEEEENS_6half_tEfNS_4arch4Sm80ELb1ELb0ELb1ELb0ELb1ELb0ELb0ELb0ELi2ELi4ELi4ELi4ELb0EEENS1_21CollectiveEpilogueBwdISA_SB_SD_Li256ELb0ELb0ELi2EEENS1_25SingleTileBwdLPTSchedulerILb0ELi128ELb1EEEEEEEEEvNT_6ParamsE$_ZN4cute3eso3ESOILb1ELb0EJNS_6LayoutINS_5tupleIJNS3_IJNS3_IJNS_1CILi8EEENS4_ILi1EEEEEES6_EEENS3_IJNS3_IJS6_S6_EEENS4_ILi2EEEEEEEEENS3_IJNS3_IJNS3_IJS6_NS4_ILi0EEEEEESD_EEENS3_IJNS3_IJSD_SD_EEENS4_ILi4096EEEEEEEEEEENS_10ViewEngineINS_8smem_ptrIPN7cutlass6half_tEEEEEEEC2ERKSK_RKSR_,($_ZN7cutlass13device_kernelIN5flash19enable_sm80_to_sm89INS1_16FlashAttnBwdSm80INS1_25CollectiveMainloopBwdSm80ILi2ELi2EN4cute5tupleIJNS5_1CILi128EEES8_NS7_ILi64EEEEEENS_6half_tEfNS_4arch4Sm80ELb1ELb0ELb1ELb0ELb1ELb0ELb0ELb0ELi2ELi4ELi4ELi4ELb0EEENS1_21CollectiveEpilogueBwdISA_SB_SD_Li256ELb0ELb0ELi2EEENS1_25SingleTileBwdLPTSchedulerILb0ELi128ELb1EEEEEEEEEvNT_6ParamsE$_ZN4cute3eso3ESOILb1ELb0EJNS_6LayoutINS_5tupleIJNS3_IJNS3_IJNS_1CILi8EEENS4_ILi1EEEEEES6_EEENS3_IJNS3_IJS6_S6_EEENS4_ILi2EEEEEEEEENS3_IJNS3_IJNS3_IJS6_NS4_ILi0EEEEEESD_EEENS3_IJNS3_IJSD_SD_EEENS4_ILi64EEEEEEEEEEENS_10ViewEngineIPN7cutlass6half_tEEEEEC2ERKSK_RKSP_ - $_ZN7cutlass13device_kernelIN5flash19enable_sm80_to_sm89INS1_16FlashAttnBwdSm80INS1_25CollectiveMainloopBwdSm80ILi2ELi2EN4cute5tupleIJNS5_1CILi128EEES8_NS7_ILi64EEEEEENS_6half_tEfNS_4arch4Sm80ELb1ELb0ELb1ELb0ELb1ELb0ELb0ELb0ELi2ELi4ELi4ELi4ELb0EEENS1_21CollectiveEpilogueBwdISA_SB_SD_Li256ELb0ELb0ELi2EEENS1_25SingleTileBwdLPTSchedulerILb0ELi128ELb1EEEEEEEEEvNT_6ParamsE$_ZN4cute3eso3ESOILb1ELb0EJNS_6LayoutINS_5tupleIJNS3_IJNS3_IJNS_1CILi8EEENS4_ILi1EEEEEES6_EEENS3_IJNS3_IJS6_S6_EEENS4_ILi2EEEEEEEEENS3_IJNS3_IJNS3_IJS6_NS4_ILi0EEEEEESD_EEENS3_IJNS3_IJSD_SD_EEENS4_ILi4096EEEEEEEEEEENS_10ViewEngineINS_8smem_ptrIPN7cutlass6half_tEEEEEEEC2ERKSK_RKSR_)
$_ZN7cutlass13device_kernelIN5flash19enable_sm80_to_sm89INS1_16FlashAttnBwdSm80INS1_25CollectiveMainloopBwdSm80ILi2ELi2EN4cute5tupleIJNS5_1CILi128EEES8_NS7_ILi64EEEEEENS_6half_tEfNS_4arch4Sm80ELb1ELb0ELb1ELb0ELb1ELb0ELb0ELb0ELi2ELi4ELi4ELi4ELb0EEENS1_21CollectiveEpilogueBwdISA_SB_SD_Li256ELb0ELb0ELi2EEENS1_25SingleTileBwdLPTSchedulerILb0ELi128ELb1EEEEEEEEEvNT_6ParamsE$_ZN4cute3eso3ESOILb1ELb0EJNS_6LayoutINS_5tupleIJNS3_IJNS3_IJNS_1CILi8EEENS4_ILi1EEEEEES6_EEENS3_IJNS3_IJS6_S6_EEENS4_ILi2EEEEEEEEENS3_IJNS3_IJNS3_IJS6_NS4_ILi0EEEEEESD_EEENS3_IJNS3_IJSD_SD_EEENS4_ILi4096EEEEEEEEEEENS_10ViewEngineINS_8smem_ptrIPN7cutlass6half_tEEEEEEEC2ERKSK_RKSR_:
[----:B------:R-:W-:Y:S02]  /*8660*/  IADD3 R2, R83, -c[0x0][0x20], RZ ;  /* 0x8000080053027a10 */ /* 0x000fe40007ffe0ff */
[----:B------:R-:W-:-:S03]  /*8670*/  MOV R47, 0x0 ;  /* 0x00000000002f7802 */ /* 0x000fc60000000f00 */
[----:B------:R1:W-:Y:S01]  /*8680*/  STL.64 [R2], R36 ;  /* 0x0000002402007387 */ /* 0x0003e20000100a00 */
[----:B------:R-:W-:Y:S05]  /*8690*/  RET.REL.NODEC R46 `(_ZN7cutlass13device_kernelIN5flash19enable_sm80_to_sm89INS1_16FlashAttnBwdSm80INS1_25CollectiveMainloopBwdSm80ILi2ELi2EN4cute5tupleIJNS5_1CILi128EEES8_NS7_ILi64EEEEEENS_6half_tEfNS_4arch4Sm80ELb1ELb0ELb1ELb0ELb1ELb0ELb0ELb0ELi2ELi4ELi4ELi4ELb0EEENS1_21CollectiveEpilogueBwdISA_SB_SD_Li256ELb0ELb0ELi2EEENS1_25SingleTileBwdLPTSchedulerILb0ELi128ELb1EEEEEEEEEvNT_6ParamsE) ;  /* 0xffff79602e007950 */ /* 0x000fea0003c3ffff */
        .type           $_ZN7cutlass13device_kernelIN5flash19enable_sm80_to_sm89INS1_16FlashAttnBwdSm80INS1_25CollectiveMainloopBwdSm80ILi2ELi2EN4cute5tupleIJNS5_1CILi128EEES8_NS7_ILi64EEEEEENS_6half_tEfNS_4arch4Sm80ELb1ELb0ELb1ELb0ELb1ELb0ELb0ELb0ELi2ELi4ELi4ELi4ELb0EEENS1_21CollectiveEpilogueBwdISA_SB_SD_Li256ELb0ELb0ELi2EEENS1_25SingleTileBwdLPTSchedulerILb0ELi128ELb1EEEEEEEEEvNT_6ParamsE$_ZN4cute3eso3ESOILb1ELb0EJNS_6LayoutINS_5tupleIJNS3_IJNS3_IJNS_1CILi8EEENS4_ILi1EEEEEES6_EEENS3_IJNS3_IJS6_S6_EEENS4_ILi2EEEEEEEEENS3_IJNS3_IJNS3_IJS6_NS4_ILi0EEEEEESD_EEENS3_IJNS3_IJSD_SD_EEENS4_ILi64EEEEEEEEEEENS_10ViewEngineIPN7cutlass6half_tEEEEEC2ERKSK_RKSP_,@function
        .size           $_ZN7cutlass13device_kernelIN5flash19enable_sm80_to_sm89INS1_16FlashAttnBwdSm80INS1_25CollectiveMainloopBwdSm80ILi2ELi2EN4cute5tupleIJNS5_1CILi128EEES8_NS7_ILi64EEEEEENS_6half_tEfNS_4arch4Sm80ELb1ELb0ELb1ELb0ELb1ELb0ELb0ELb0ELi2ELi4ELi4ELi4ELb0EEENS1_21CollectiveEpilogueBwdISA_SB_SD_Li256ELb0ELb0ELi2EEENS1_25SingleTileBwdLPTSchedulerILb0ELi128ELb1EEEEEEEEEvNT_6ParamsE$_ZN4cute3eso3ESOILb1ELb0EJNS_6LayoutINS_5tupleIJNS3_IJNS3_IJNS_1CILi8EEENS4_ILi1EEEEEES6_EEENS3_IJNS3_IJS6_S6_EEENS4_ILi2EEEEEEEEENS3_IJNS3_IJNS3_IJS6_NS4_ILi0EEEEEESD_EEENS3_IJNS3_IJSD_SD_EEENS4_ILi64EEEEEEEEEEENS_10ViewEngineIPN7cutlass6half_tEEEEEC2ERKSK_RKSP_,($_ZN7cutlass13device_kernelIN5flash19enable_sm80_to_sm89INS1_16FlashAttnBwdSm80INS1_25CollectiveMainloopBwdSm80ILi2ELi2EN4cute5tupleIJNS5_1CILi128EEES8_NS7_ILi64EEEEEENS_6half_tEfNS_4arch4Sm80ELb1ELb0ELb1ELb0ELb1ELb0ELb0ELb0ELi2ELi4ELi4ELi4ELb0EEENS1_21CollectiveEpilogueBwdISA_SB_SD_Li256ELb0ELb0ELi2EEENS1_25SingleTileBwdLPTSchedulerILb0ELi128ELb1EEEEEEEEEvNT_6ParamsE$_ZN4cute3eso3ESOILb1ELb0EJNS_6LayoutINS_5tupleIJNS3_IJNS3_IJNS_1CILi8EEENS4_ILi1EEEEEES6_EEENS3_IJNS3_IJS6_S6_EEENS4_ILi2EEEEEEEEENS3_IJNS3_IJNS3_IJS6_NS4_ILi0EEEEEESD_EEENS3_IJNS3_IJSD_SD_EEENS4_ILi8192EEEEEEEEEEENS_10ViewEngineINS_8smem_ptrIPN7cutlass6half_tEEEEEEEC2ERKSK_RKSR_ - $_ZN7cutlass13device_kernelIN5flash19enable_sm80_to_sm89INS1_16FlashAttnBwdSm80INS1_25CollectiveMainloopBwdSm80ILi2ELi2EN4cute5tupleIJNS5_1CILi128EEES8_NS7_ILi64EEEEEENS_6half_tEfNS_4arch4Sm80ELb1ELb0ELb1ELb0ELb1ELb0ELb0ELb0ELi2ELi4ELi4ELi4ELb0EEENS1_21CollectiveEpilogueBwdISA_SB_SD_Li256ELb0ELb0ELi2EEENS1_25SingleTileBwdLPTSchedulerILb0ELi128ELb1EEEEEEEEEvNT_6ParamsE$_ZN4cute3eso3ESOILb1ELb0EJNS_6LayoutINS_5tupleIJNS3_IJNS3_IJNS_1CILi8EEENS4_ILi1EEEEEES6_EEENS3_IJNS3_IJS6_S6_EEENS4_ILi2EEEEEEEEENS3_IJNS3_IJNS3_IJS6_NS4_ILi0EEEEEESD_EEENS3_IJNS3_IJSD_SD_EEENS4_ILi64EEEEEEEEEEENS_10ViewEngineIPN7cutlass6half_tEEEEEC2ERKSK_RKSP_)
$_ZN7cutlass13device_kernelIN5flash19enable_sm80_to_sm89INS1_16FlashAttnBwdSm80INS1_25CollectiveMainloopBwdSm80ILi2ELi2EN4cute5tupleIJNS5_1CILi128EEES8_NS7_ILi64EEEEEENS_6half_tEfNS_4arch4Sm80ELb1ELb0ELb1ELb0ELb1ELb0ELb0ELb0ELi2ELi4ELi4ELi4ELb0EEENS1_21CollectiveEpilogueBwdISA_SB_SD_Li256ELb0ELb0ELi2EEENS1_25SingleTileBwdLPTSchedulerILb0ELi128ELb1EEEEEEEEEvNT_6ParamsE$_ZN4cute3eso3ESOILb1ELb0EJNS_6LayoutINS_5tupleIJNS3_IJNS3_IJNS_1CILi8EEENS4_ILi1EEEEEES6_EEENS3_IJNS3_IJS6_S6_EEENS4_ILi2EEEEEEEEENS3_IJNS3_IJNS3_IJS6_NS4_ILi0EEEEEESD_EEENS3_IJNS3_IJSD_SD_EEENS4_ILi64EEEEEEEEEEENS_10ViewEngineIPN7cutlass6half_tEEEEEC2ERKSK_RKSP_:
[----:B------:R-:W-:Y:S02]  /*86a0*/  IADD3 R6, R64, -c[0x0][0x20], RZ ;  /* 0x8000080040067a10 */ /* 0x000fe40007ffe0ff */
[----:B------:R-:W-:-:S03]  /*86b0*/  MOV R11, 0x0 ;  /* 0x00000000000b7802 */ /* 0x000fc60000000f00 */
[----:B------:R1:W-:Y:S01]  /*86c0*/  STL.64 [R6], R2 ;  /* 0x0000000206007387 */ /* 0x0003e20000100a00 */
[----:B------:R-:W-:Y:S05]  /*86d0*/  RET.REL.NODEC R10 `(_ZN7cutlass13device_kernelIN5flash19enable_sm80_to_sm89INS1_16FlashAttnBwdSm80INS1_25CollectiveMainloopBwdSm80ILi2ELi2EN4cute5tupleIJNS5_1CILi128EEES8_NS7_ILi64EEEEEENS_6half_tEfNS_4arch4Sm80ELb1ELb0ELb1ELb0ELb1ELb0ELb0ELb0ELi2ELi4ELi4ELi4ELb0EEENS1_21CollectiveEpilogueBwdISA_SB_SD_Li256ELb0ELb0ELi2EEENS1_25SingleTileBwdLPTSchedulerILb0ELi128ELb1EEEEEEEEEvNT_6ParamsE) ;  /* 0xffff79200a007950 */ /* 0x000fea0003c3ffff */
        .type           $_ZN7cutlass13device_kernelIN5flash19enable_sm80_to_sm89INS1_16FlashAttnBwdSm80INS1_25CollectiveMainloopBwdSm80ILi2ELi2EN4cute5tupleIJNS5_1CILi128EEES8_NS7_ILi64EEEEEENS_6half_tEfNS_4arch4Sm80ELb1ELb0ELb1ELb0ELb1ELb0ELb0ELb0ELi2ELi4ELi4ELi4ELb0EEENS1_21CollectiveEpilogueBwdISA_SB_SD_Li256ELb0ELb0ELi2EEENS1_25SingleTileBwdLPTSchedulerILb0ELi128ELb1EEEEEEEEEvNT_6ParamsE$_ZN4cute3eso3ESOILb1ELb0EJNS_6LayoutINS_5tupleIJNS3_IJNS3_IJNS_1CILi8EEENS4_ILi1EEEEEES6_EEENS3_IJNS3_IJS6_S6_EEENS4_ILi2EEEEEEEEENS3_IJNS3_IJNS3_IJS6_NS4_ILi0EEEEEESD_EEENS3_IJNS3_IJSD_SD_EEENS4_ILi8192EEEEEEEEEEENS_10ViewEngineINS_8smem_ptrIPN7cutlass6half_tEEEEEEEC2ERKSK_RKSR_,@function
        .size           $_ZN7cutlass13device_kernelIN5flash19enable_sm80_to_sm89INS1_16FlashAttnBwdSm80INS1_25CollectiveMainloopBwdSm80ILi2ELi2EN4cute5tupleIJNS5_1CILi128EEES8_NS7_ILi64EEEEEENS_6half_tEfNS_4arch4Sm80ELb1ELb0ELb1ELb0ELb1ELb0ELb0ELb0ELi2ELi4ELi4ELi4ELb0EEENS1_21CollectiveEpilogueBwdISA_SB_SD_Li256ELb0ELb0ELi2EEENS1_25SingleTileBwdLPTSchedulerILb0ELi128ELb1EEEEEEEEEvNT_6ParamsE$_ZN4cute3eso3ESOILb1ELb0EJNS_6LayoutINS_5tupleIJNS3_IJNS3_IJNS_1CILi8EEENS4_ILi1EEEEEES6_EEENS3_IJNS3_IJS6_S6_EEENS4_ILi2EEEEEEEEENS3_IJNS3_IJNS3_IJS6_NS4_ILi0EEEEEESD_EEENS3_IJNS3_IJSD_SD_EEENS4_ILi8192EEEEEEEEEEENS_10ViewEngineINS_8smem_ptrIPN7cutlass6half_tEEEEEEEC2ERKSK_RKSR_,($_ZN7cutlass13device_kernelIN5flash19enable_sm80_to_sm89INS1_16FlashAttnBwdSm80INS1_25CollectiveMainloopBwdSm80ILi2ELi2EN4cute5tupleIJNS5_1CILi128EEES8_NS7_ILi64EEEEEENS_6half_tEfNS_4arch4Sm80ELb1ELb0ELb1ELb0ELb1ELb0ELb0ELb0ELi2ELi4ELi4ELi4ELb0EEENS1_21CollectiveEpilogueBwdISA_SB_SD_Li256ELb0ELb0ELi2EEENS1_25SingleTileBwdLPTSchedulerILb0ELi128ELb1EEEEEEEEEvNT_6ParamsE$_ZN4cute3eso3ESOILb1ELb0EJNS_6LayoutINS_5tupleIJNS3_IJNS3_IJNS_1CILi8EEENS4_ILi1EEEEEES6_EEENS3_IJNS3_IJS6_S6_EEENS4_ILi2EEEEEEEEENS3_IJNS3_IJNS3_IJS6_NS4_ILi0EEEEEESD_EEENS3_IJNS3_IJSD_SD_EEES5_EEEEEEEENS_10ViewEngineIPN7cutlass6half_tEEEEEC2ERKSJ_RKSO_ - $_ZN7cutlass13device_kernelIN5flash19enable_sm80_to_sm89INS1_16FlashAttnBwdSm80INS1_25CollectiveMainloopBwdSm80ILi2ELi2EN4cute5tupleIJNS5_1CILi128EEES8_NS7_ILi64EEEEEENS_6half_tEfNS_4arch4Sm80ELb1ELb0ELb1ELb0ELb1ELb0ELb0ELb0ELi2ELi4ELi4ELi4ELb0EEENS1_21CollectiveEpilogueBwdISA_SB_SD_Li256ELb0ELb0ELi2EEENS1_25SingleTileBwdLPTSchedulerILb0ELi128ELb1EEEEEEEEEvNT_6ParamsE$_ZN4cute3eso3ESOILb1ELb0EJNS_6LayoutINS_5tupleIJNS3_IJNS3_IJNS_1CILi8EEENS4_ILi1EEEEEES6_EEENS3_IJNS3_IJS6_S6_EEENS4_ILi2EEEEEEEEENS3_IJNS3_IJNS3_IJS6_NS4_ILi0EEEEEESD_EEENS3_IJNS3_IJSD_SD_EEENS4_ILi8192EEEEEEEEEEENS_10ViewEngineINS_8smem_ptrIPN7cutlass6half_tEEEEEEEC2ERKSK_RKSR_)
$_ZN7cutlass13device_kernelIN5flash19enable_sm80_to_sm89INS1_16FlashAttnBwdSm80INS1_25CollectiveMainloopBwdSm80ILi2ELi2EN4cute5tupleIJNS5_1CILi128EEES8_NS7_ILi64EEEEEENS_6half_tEfNS_4arch4Sm80ELb1ELb0ELb1ELb0ELb1ELb0ELb0ELb0ELi2ELi4ELi4ELi4ELb0EEENS1_21CollectiveEpilogueBwdISA_SB_SD_Li256ELb0ELb0ELi2EEENS1_25SingleTileBwdLPTSchedulerILb0ELi128ELb1EEEEEEEEEvNT_6ParamsE$_ZN4cute3eso3ESOILb1ELb0EJNS_6LayoutINS_5tupleIJNS3_IJNS3_IJNS_1CILi8EEENS4_ILi1EEEEEES6_EEENS3_IJNS3_IJS6_S6_EEENS4_ILi2EEEEEEEEENS3_IJNS3_IJNS3_IJS6_NS4_ILi0EEEEEESD_EEENS3_IJNS3_IJSD_SD_EEENS4_ILi8192EEEEEEEEEEENS_10ViewEngineINS_8smem_ptrIPN7cutlass6half_tEEEEEEEC2ERKSK_RKSR_:
[----:B------:R-:W-:Y:S02]  /*86e0*/  IADD3 R2, R64, -c[0x0][0x20], RZ ;  /* 0x8000080040027a10 */ /* 0x000fe40007ffe0ff */
[----:B------:R-:W-:-:S03]  /*86f0*/  MOV R11, 0x0 ;  /* 0x00000000000b7802 */ /* 0x000fc60000000f00 */
[----:B------:R1:W-:Y:S01]  /*8700*/  STL.64 [R2], R4 ;  /* 0x0000000402007387 */ /* 0x0003e20000100a00 */
[----:B------:R-:W-:Y:S05]  /*8710*/  RET.REL.NODEC R10 `(_ZN7cutlass13device_kernelIN5flash19enable_sm80_to_sm89INS1_16FlashAttnBwdSm80INS1_25CollectiveMainloopBwdSm80ILi2ELi2EN4cute5tupleIJNS5_1CILi128EEES8_NS7_ILi64EEEEEENS_6half_tEfNS_4arch4Sm80ELb1ELb0ELb1ELb0ELb1ELb0ELb0ELb0ELi2ELi4ELi4ELi4ELb0EEENS1_21CollectiveEpilogueBwdISA_SB_SD_Li256ELb0ELb0ELi2EEENS1_25SingleTileBwdLPTSchedulerILb0ELi128ELb1EEEEEEEEEvNT_6ParamsE) ;  /* 0xffff78e00a007950 */ /* 0x000fea0003c3ffff */
        .type           $_ZN7cutlass13device_kernelIN5flash19enable_sm80_to_sm89INS1_16FlashAttnBwdSm80INS1_25CollectiveMainloopBwdSm80ILi2ELi2EN4cute5tupleIJNS5_1CILi128EEES8_NS7_ILi64EEEEEENS_6half_tEfNS_4arch4Sm80ELb1ELb0ELb1ELb0ELb1ELb0ELb0ELb0ELi2ELi4ELi4ELi4ELb0EEENS1_21CollectiveEpilogueBwdISA_SB_SD_Li256ELb0ELb0ELi2EEENS1_25SingleTileBwdLPTSchedulerILb0ELi128ELb1EEEEEEEEEvNT_6ParamsE$_ZN4cute3eso3ESOILb1ELb0EJNS_6LayoutINS_5tupleIJNS3_IJNS3_IJNS_1CILi8EEENS4_ILi1EEEEEES6_EEENS3_IJNS3_IJS6_S6_EEENS4_ILi2EEEEEEEEENS3_IJNS3_IJNS3_IJS6_NS4_ILi0EEEEEESD_EEENS3_IJNS3_IJSD_SD_EEES5_EEEEEEEENS_10ViewEngineIPN7cutlass6half_tEEEEEC2ERKSJ_RKSO_,@function
        .size           $_ZN7cutlass13device_kernelIN5flash19enable_sm80_to_sm89INS1_16FlashAttnBwdSm80INS1_25CollectiveMainloopBwdSm80ILi2ELi2EN4cute5tupleIJNS5_1CILi128EEES8_NS7_ILi64EEEEEENS_6half_tEfNS_4arch4Sm80ELb1ELb0ELb1ELb0ELb1ELb0ELb0ELb0ELi2ELi4ELi4ELi4ELb0EEENS1_21CollectiveEpilogueBwdISA_SB_SD_Li256ELb0ELb0ELi2EEENS1_25SingleTileBwdLPTSchedulerILb0ELi128ELb1EEEEEEEEEvNT_6ParamsE$_ZN4cute3eso3ESOILb1ELb0EJNS_6LayoutINS_5tupleIJNS3_IJNS3_IJNS_1CILi8EEENS4_ILi1EEEEEES6_EEENS3_IJNS3_IJS6_S6_EEENS4_ILi2EEEEEEEEENS3_IJNS3_IJNS3_IJS6_NS4_ILi0EEEEEESD_EEENS3_IJNS3_IJSD_SD_EEES5_EEEEEEEENS_10ViewEngineIPN7cutlass6half_tEEEEEC2ERKSJ_RKSO_,($_ZN7cutlass13device_kernelIN5flash19enable_sm80_to_sm89INS1_16FlashAttnBwdSm80INS1_25CollectiveMainloopBwdSm80ILi2ELi2EN4cute5tupleIJNS5_1CILi128EEES8_NS7_ILi64EEEEEENS_6half_tEfNS_4arch4Sm80ELb1ELb0ELb1ELb0ELb1ELb0ELb0ELb0ELi2ELi4ELi4ELi4ELb0EEENS1_21CollectiveEpilogueBwdISA_SB_SD_Li256ELb0ELb0ELi2EEENS1_25SingleTileBwdLPTSchedulerILb0ELi128ELb1EEEEEEEEEvNT_6ParamsE$_ZN4cute3eso3ESOILb1ELb0EJNS_6LayoutINS_5tupleIJNS3_IJNS3_IJNS_1CILi8EEENS4_ILi1EEEEEES6_EEENS3_IJNS3_IJS6_S6_EEENS4_ILi4EEEEEEEEENS3_IJNS3_IJNS3_IJS6_NS4_ILi0EEEEEESD_EEENS3_IJNS3_IJSD_SD_EEENS4_ILi2048EEEEEEEEEEENS_10ViewEngineINS_8smem_ptrIPN7cutlass6half_tEEEEEEEC2ERKSK_RKSR_ - $_ZN7cutlass13device_kernelIN5flash19enable_sm80_to_sm89INS1_16FlashAttnBwdSm80INS1_25CollectiveMainloopBwdSm80ILi2ELi2EN4cute5tupleIJNS5_1CILi128EEES8_NS7_ILi64EEEEEENS_6half_tEfNS_4arch4Sm80ELb1ELb0ELb1ELb0ELb1ELb0ELb0ELb0ELi2ELi4ELi4ELi4ELb0EEENS1_21CollectiveEpilogueBwdISA_SB_SD_Li256ELb0ELb0ELi2EEENS1_25SingleTileBwdLPTSchedulerILb0ELi128ELb1EEEEEEEEEvNT_6ParamsE$_ZN4cute3eso3ESOILb1ELb0EJNS_6LayoutINS_5tupleIJNS3_IJNS3_IJNS_1CILi8EEENS4_ILi1EEEEEES6_EEENS3_IJNS3_IJS6_S6_EEENS4_ILi2EEEEEEEEENS3_IJNS3_IJNS3_IJS6_NS4_ILi0EEEEEESD_EEENS3_IJNS3_IJSD_SD_EEES5_EEEEEEEENS_10ViewEngineIPN7cutlass6half_tEEEEEC2ERKSJ_RKSO_)
$_ZN7cutlass13device_kernelIN5flash19enable_sm80_to_sm89INS1_16FlashAttnBwdSm80INS1_25CollectiveMainloopBwdSm80ILi2ELi2EN4cute5tupleIJNS5_1CILi128EEES8_NS7_ILi64EEEEEENS_6half_tEfNS_4arch4Sm80ELb1ELb0ELb1ELb0ELb1ELb0ELb0ELb0ELi2ELi4ELi4ELi4ELb0EEENS1_21CollectiveEpilogueBwdISA_SB_SD_Li256ELb0ELb0ELi2EEENS1_25SingleTileBwdLPTSchedulerILb0ELi128ELb1EEEEEEEEEvNT_6ParamsE$_ZN4cute3eso3ESOILb1ELb0EJNS_6LayoutINS_5tupleIJNS3_IJNS3_IJNS_1CILi8EEENS4_ILi1EEEEEES6_EEENS3_IJNS3_IJS6_S6_EEENS4_ILi2EEEEEEEEENS3_IJNS3_IJNS3_IJS6_NS4_ILi0EEEEEESD_EEENS3_IJNS3_IJSD_SD_EEES5_EEEEEEEENS_10ViewEngineIPN7cutlass6half_tEEEEEC2ERKSJ_RKSO_:
[----:B------:R-:W-:Y:S02]  /*8720*/  IADD3 R38, R83, -c[0x0][0x20], RZ ;  /* 0x8000080053267a10 */ /* 0x000fe40007ffe0ff */
[----:B------:R-:W-:-:S03]  /*8730*/  MOV R47, 0x0 ;  /* 0x00000000002f7802 */ /* 0x000fc60000000f00 */
[----:B------:R1:W-:Y:S01]  /*8740*/  STL.64 [R38], R2 ;  /* 0x0000000226007387 */ /* 0x0003e20000100a00 */
[----:B------:R-:W-:Y:S05]  /*8750*/  RET.REL.NODEC R46 `(_ZN7cutlass13device_kernelIN5flash19enable_sm80_to_sm89INS1_16FlashAttnBwdSm80INS1_25CollectiveMainloopBwdSm80ILi2ELi2EN4cute5tupleIJNS5_1CILi128EEES8_NS7_ILi64EEEEEENS_6half_tEfNS_4arch4Sm80ELb1ELb0ELb1ELb0ELb1ELb0ELb0ELb0ELi2ELi4ELi4ELi4ELb0EEENS1_21CollectiveEpilogueBwdISA_SB_SD_Li256ELb0ELb0ELi2EEENS1_25SingleTileBwdLPTSchedulerILb0ELi128ELb1EEEEEEEEEvNT_6ParamsE) ;  /* 0xffff78a02e007950 */ /* 0x000fea0003c3ffff */
        .type           $_ZN7cutlass13device_kernelIN5flash19enable_sm80_to_sm89INS1_16FlashAttnBwdSm80INS1_25CollectiveMainloopBwdSm80ILi2ELi2EN4cute5tupleIJNS5_1CILi128EEES8_NS7_ILi64EEEEEENS_6half_tEfNS_4arch4Sm80ELb1ELb0ELb1ELb0ELb1ELb0ELb0ELb0ELi2ELi4ELi4ELi4ELb0EEENS1_21CollectiveEpilogueBwdISA_SB_SD_Li256ELb0ELb0ELi2EEENS1_25SingleTileBwdLPTSchedulerILb0ELi128ELb1EEEEEEEEEvNT_6ParamsE$_ZN4cute3eso3ESOILb1ELb0EJNS_6LayoutINS_5tupleIJNS3_IJNS3_IJNS_1CILi8EEENS4_ILi1EEEEEES6_EEENS3_IJNS3_IJS6_S6_EEENS4_ILi4EEEEEEEEENS3_IJNS3_IJNS3_IJS6_NS4_ILi0EEEEEESD_EEENS3_IJNS3_IJSD_SD_EEENS4_ILi2048EEEEEEEEEEENS_10ViewEngineINS_8smem_ptrIPN7cutlass6half_tEEEEEEEC2ERKSK_RKSR_,@function
        .size           $_ZN7cutlass13device_kernelIN5flash19enable_sm80_to_sm89INS1_16FlashAttnBwdSm80INS1_25CollectiveMainloopBwdSm80ILi2ELi2EN4cute5tupleIJNS5_1CILi128EEES8_NS7_ILi64EEEEEENS_6half_tEfNS_4arch4Sm80ELb1ELb0ELb1ELb0ELb1ELb0ELb0ELb0ELi2ELi4ELi4ELi4ELb0EEENS1_21CollectiveEpilogueBwdISA_SB_SD_Li256ELb0ELb0ELi2EEENS1_25SingleTileBwdLPTSchedulerILb0ELi128ELb1EEEEEEEEEvNT_6ParamsE$_ZN4cute3eso3ESOILb1ELb0EJNS_6LayoutINS_5tupleIJNS3_IJNS3_IJNS_1CILi8EEENS4_ILi1EEEEEES6_EEENS3_IJNS3_IJS6_S6_EEENS4_ILi4EEEEEEEEENS3_IJNS3_IJNS3_IJS6_NS4_ILi0EEEEEESD_EEENS3_IJNS3_IJSD_SD_EEENS4_ILi2048EEEEEEEEEEENS_10ViewEngineINS_8smem_ptrIPN7cutlass6half_tEEEEEEEC2ERKSK_RKSR_,($_ZN7cutlass13device_kernelIN5flash19enable_sm80_to_sm89INS1_16FlashAttnBwdSm80INS1_25CollectiveMainloopBwdSm80ILi2ELi2EN4cute5tupleIJNS5_1CILi128EEES8_NS7_ILi64EEEEEENS_6half_tEfNS_4arch4Sm80ELb1ELb0ELb1ELb0ELb1ELb0ELb0ELb0ELi2ELi4ELi4ELi4ELb0EEENS1_21CollectiveEpilogueBwdISA_SB_SD_Li256ELb0ELb0ELi2EEENS1_25SingleTileBwdLPTSchedulerILb0ELi128ELb1EEEEEEEEEvNT_6ParamsE$_ZN4cute3eso3ESOILb1ELb0EJNS_6LayoutINS_5tupleIJNS3_IJNS3_IJNS_1CILi8EEENS4_ILi1EEEEEES6_EEENS3_IJNS3_IJS6_S6_EEENS4_ILi4EEEEEEEEENS3_IJNS3_IJNS3_IJS6_NS4_ILi0EEEEEESD_EEENS3_IJNS3_IJSD_SD_EEES5_EEEEEEEENS_10ViewEngineIPN7cutlass6half_tEEEEEC2ERKSJ_RKSO_ - $_ZN7cutlass13device_kernelIN5flash19enable_sm80_to_sm89INS1_16FlashAttnBwdSm80INS1_25CollectiveMainloopBwdSm80ILi2ELi2EN4cute5tupleIJNS5_1CILi128EEES8_NS7_ILi64EEEEEENS_6half_tEfNS_4arch4Sm80ELb1ELb0ELb1ELb0ELb1ELb0ELb0ELb0ELi2ELi4ELi4ELi4ELb0EEENS1_21CollectiveEpilogueBwdISA_SB_SD_Li256ELb0ELb0ELi2EEENS1_25SingleTileBwdLPTSchedulerILb0ELi128ELb1EEEEEEEEEvNT_6ParamsE$_ZN4cute3eso3ESOILb1ELb0EJNS_6LayoutINS_5tupleIJNS3_IJNS3_IJNS_1CILi8EEENS4_ILi1EEEEEES6_EEENS3_IJNS3_IJS6_S6_EEENS4_ILi4EEEEEEEEENS3_IJNS3_IJNS3_IJS6_NS4_ILi0EEEEEESD_EEENS3_IJNS3_IJSD_SD_EEENS4_ILi2048EEEEEEEEEEENS_10ViewEngineINS_8smem_ptrIPN7cutlass6half_tEEEEEEEC2ERKSK_RKSR_)
$_ZN7cutlass13device_kernelIN5flash19enable_sm80_to_sm89INS1_16FlashAttnBwdSm80INS1_25CollectiveMainloopBwdSm80ILi2ELi2EN4cute5tupleIJNS5_1CILi128EEES8_NS7_ILi64EEEEEENS_6half_tEfNS_4arch4Sm80ELb1ELb0ELb1ELb0ELb1ELb0ELb0ELb0ELi2ELi4ELi4ELi4ELb0EEENS1_21CollectiveEpilogueBwdISA_SB_SD_Li256ELb0ELb0ELi2EEENS1_25SingleTileBwdLPTSchedulerILb0ELi128ELb1EEEEEEEEEvNT_6ParamsE$_ZN4cute3eso3ESOILb1ELb0EJNS_6LayoutINS_5tupleIJNS3_IJNS3_IJNS_1CILi8EEENS4_ILi1EEEEEES6_EEENS3_IJNS3_IJS6_S6_EEENS4_ILi4EEEEEEEEENS3_IJNS3_IJNS3_IJS6_NS4_ILi0EEEEEESD_EEENS3_IJNS3_IJSD_SD_EEENS4_ILi2048EEEEEEEEEEENS_10ViewEngineINS_8smem_ptrIPN7cutlass6half_tEEEEEEEC2ERKSK_RKSR_:
[----:B------:R-:W-:Y:S01]  /*8760*/  IADD3 R3, R64, -c[0x0][0x20], RZ ;  /* 0x8000080040037a10 */ /* 0x000fe20007ffe0ff */
[----:B------:R-:W-:Y:S01]  /*8770*/  IMAD.MOV.U32 R16, RZ, RZ, R2 ;  /* 0x000000ffff107224 */ /* 0x000fe200078e0002 */
[----:B------:R-:W-:Y:S01]  /*8780*/  MOV R17, R15 ;  /* 0x0000000f00117202 */ /* 0x000fe20000000f00 */
[----:B------:R-:W-:-:S04]  /*8790*/  IMAD.MOV.U32 R15, RZ, RZ, 0x0 ;  /* 0x00000000ff0f7424 */ /* 0x000fc800078e00ff */
[----:B------:R1:W-:Y:S01]  /*87a0*/  STL.64 [R3], R16 ;  /* 0x0000001003007387 */ /* 0x0003e20000100a00 */
[----:B------:R-:W-:Y:S05]  /*87b0*/  RET.REL.NODEC R14 `(_ZN7cutlass13device_kernelIN5flash19enable_sm80_to_sm89INS1_16FlashAttnBwdSm80INS1_25CollectiveMainloopBwdSm80ILi2ELi2EN4cute5tupleIJNS5_1CILi128EEES8_NS7_ILi64EEEEEENS_6half_tEfNS_4arch4Sm80ELb1ELb0ELb1ELb0ELb1ELb0ELb0ELb0ELi2ELi4ELi4ELi4ELb0EEENS1_21CollectiveEpilogueBwdISA_SB_SD_Li256ELb0ELb0ELi2EEENS1_25SingleTileBwdLPTSchedulerILb0ELi128ELb1EEEEEEEEEvNT_6ParamsE) ;  /* 0xffff78400e007950 */ /* 0x000fea0003c3ffff */
        .type           $_ZN7cutlass13device_kernelIN5flash19enable_sm80_to_sm89INS1_16FlashAttnBwdSm80INS1_25CollectiveMainloopBwdSm80ILi2ELi2EN4cute5tupleIJNS5_1CILi128EEES8_NS7_ILi64EEEEEENS_6half_tEfNS_4arch4Sm80ELb1ELb0ELb1ELb0ELb1ELb0ELb0ELb0ELi2ELi4ELi4ELi4ELb0EEENS1_21CollectiveEpilogueBwdISA_SB_SD_Li256ELb0ELb0ELi2EEENS1_25SingleTileBwdLPTSchedulerILb0ELi128ELb1EEEEEEEEEvNT_6ParamsE$_ZN4cute3eso3ESOILb1ELb0EJNS_6LayoutINS_5tupleIJNS3_IJNS3_IJNS_1CILi8EEENS4_ILi1EEEEEES6_EEENS3_IJNS3_IJS6_S6_EEENS4_ILi4EEEEEEEEENS3_IJNS3_IJNS3_IJS6_NS4_ILi0EEEEEESD_EEENS3_IJNS3_IJSD_SD_EEES5_EEEEEEEENS_10ViewEngineIPN7cutlass6half_tEEEEEC2ERKSJ_RKSO_,@function
        .size           $_ZN7cutlass13device_kernelIN5flash19enable_sm80_to_sm89INS1_16FlashAttnBwdSm80INS1_25CollectiveMainloopBwdSm80ILi2ELi2EN4cute5tupleIJNS5_1CILi128EEES8_NS7_ILi64EEEEEENS_6half_tEfNS_4arch4Sm80ELb1ELb0ELb1ELb0ELb1ELb0ELb0ELb0ELi2ELi4ELi4ELi4ELb0EEENS1_21CollectiveEpilogueBwdISA_SB_SD_Li256ELb0ELb0ELi2EEENS1_25SingleTileBwdLPTSchedulerILb0ELi128ELb1EEEEEEEEEvNT_6ParamsE$_ZN4cute3eso3ESOILb1ELb0EJNS_6LayoutINS_5tupleIJNS3_IJNS3_IJNS_1CILi8EEENS4_ILi1EEEEEES6_EEENS3_IJNS3_IJS6_S6_EEENS4_ILi4EEEEEEEEENS3_IJNS3_IJNS3_IJS6_NS4_ILi0EEEEEESD_EEENS3_IJNS3_IJSD_SD_EEES5_EEEEEEEENS_10ViewEngineIPN7cutlass6half_tEEEEEC2ERKSJ_RKSO_,($_ZN7cutlass13device_kernelIN5flash19enable_sm80_to_sm89INS1_16FlashAttnBwdSm80INS1_25CollectiveMainloopBwdSm80ILi2ELi2EN4cute5tupleIJNS5_1CILi128EEES8_NS7_ILi64EEEEEENS_6half_tEfNS_4arch4Sm80ELb1ELb0ELb1ELb0ELb1ELb0ELb0ELb0ELi2ELi4ELi4ELi4ELb0EEENS1_21CollectiveEpilogueBwdISA_SB_SD_Li256ELb0ELb0ELi2EEENS1_25SingleTileBwdLPTSchedulerILb0ELi128ELb1EEEEEEEEEvNT_6ParamsE$_ZN4cute3eso3ESOILb1ELb0EJNS_6LayoutINS_5tupleIJNS3_IJNS_1CILi1EEENS3_IJNS4_ILi2EEES6_EEEEEES6_NS4_ILi4EEEEEENS3_IJNS3_IJNS4_ILi0EEENS3_IJS5_S9_EEEEEES6_NS4_ILi8EEEEEEEENS_10ViewEngineIPjEEEEC2ERKSG_RKSJ_ - $_ZN7cutlass13device_kernelIN5flash19enable_sm80_to_sm89INS1_16FlashAttnBwdSm80INS1_25CollectiveMainloopBwdSm80ILi2ELi2EN4cute5tupleIJNS5_1CILi128EEES8_NS7_ILi64EEEEEENS_6half_tEfNS_4arch4Sm80ELb1ELb0ELb1ELb0ELb1ELb0ELb0ELb0ELi2ELi4ELi4ELi4ELb0EEENS1_21CollectiveEpilogueBwdISA_SB_SD_Li256ELb0ELb0ELi2EEENS1_25SingleTileBwdLPTSchedulerILb0ELi128ELb1EEEEEEEEEvNT_6ParamsE$_ZN4cute3eso3ESOILb1ELb0EJNS_6LayoutINS_5tupleIJNS3_IJNS3_IJNS_1CILi8EEENS4_ILi1EEEEEES6_EEENS3_IJNS3_IJS6_S6_EEENS4_ILi4EEEEEEEEENS3_IJNS3_IJNS3_IJS6_NS4_ILi0EEEEEESD_EEENS3_IJNS3_IJSD_SD_EEES5_EEEEEEEENS_10ViewEngineIPN7cutlass6half_tEEEEEC2ERKSJ_RKSO_)
$_ZN7cutlass13device_kernelIN5flash19enable_sm80_to_sm89INS1_16FlashAttnBwdSm80INS1_25CollectiveMainloopBwdSm80ILi2ELi2EN4cute5tupleIJNS5_1CILi128EEES8_NS7_ILi64EEEEEENS_6half_tEfNS_4arch4Sm80ELb1ELb0ELb1ELb0ELb1ELb0ELb0ELb0ELi2ELi4ELi4ELi4ELb0EEENS1_21CollectiveEpilogueBwdISA_SB_SD_Li256ELb0ELb0ELi2EEENS1_25SingleTileBwdLPTSchedulerILb0ELi128ELb1EEEEEEEEEvNT_6ParamsE$_ZN4cute3eso3ESOILb1ELb0EJNS_6LayoutINS_5tupleIJNS3_IJNS3_IJNS_1CILi8EEENS4_ILi1EEEEEES6_EEENS3_IJNS3_IJS6_S6_EEENS4_ILi4EEEEEEEEENS3_IJNS3_IJNS3_IJS6_NS4_ILi0EEEEEESD_EEENS3_IJNS3_IJSD_SD_EEES5_EEEEEEEENS_10ViewEngineIPN7cutlass6half_tEEEEEC2ERKSJ_RKSO_:
[----:B------:R-:W-:Y:S02]  /*87c0*/  IADD3 R12, R64, -c[0x0][0x20], RZ ;  /* 0x80000800400c7a10 */ /* 0x000fe40007ffe0ff */
[----:B------:R-:W-:-:S03]  /*87d0*/  MOV R15, 0x0 ;  /* 0x00000000000f7802 */ /* 0x000fc60000000f00 */
[----:B------:R1:W-:Y:S01]  /*87e0*/  STL.64 [R12], R2 ;  /* 0x000000020c007387 */ /* 0x0003e20000100a00 */
[----:B------:R-:W-:Y:S05]  /*87f0*/  RET.REL.NODEC R14 `(_ZN7cutlass13device_kernelIN5flash19enable_sm80_to_sm89INS1_16FlashAttnBwdSm80INS1_25CollectiveMainloopBwdSm80ILi2ELi2EN4cute5tupleIJNS5_1CILi128EEES8_NS7_ILi64EEEEEENS_6half_tEfNS_4arch4Sm80ELb1ELb0ELb1ELb0ELb1ELb0ELb0ELb0ELi2ELi4ELi4ELi4ELb0EEENS1_21CollectiveEpilogueBwdISA_SB_SD_Li256ELb0ELb0ELi2EEENS1_25SingleTileBwdLPTSchedulerILb0ELi128ELb1EEEEEEEEEvNT_6ParamsE) ;  /* 0xffff78000e007950 */ /* 0x000fea0003c3ffff */
        .type           $_ZN7cutlass13device_kernelIN5flash19enable_sm80_to_sm89INS1_16FlashAttnBwdSm80INS1_25CollectiveMainloopBwdSm80ILi2ELi2EN4cute5tupleIJNS5_1CILi128EEES8_NS7_ILi64EEEEEENS_6half_tEfNS_4arch4Sm80ELb1ELb0ELb1ELb0ELb1ELb0ELb0ELb0ELi2ELi4ELi4ELi4ELb0EEENS1_21CollectiveEpilogueBwdISA_SB_SD_Li256ELb0ELb0ELi2EEENS1_25SingleTileBwdLPTSchedulerILb0ELi128ELb1EEEEEEEEEvNT_6ParamsE$_ZN4cute3eso3ESOILb1ELb0EJNS_6LayoutINS_5tupleIJNS3_IJNS_1CILi1EEENS3_IJNS4_ILi2EEES6_EEEEEES6_NS4_ILi4EEEEEENS3_IJNS3_IJNS4_ILi0EEENS3_IJS5_S9_EEEEEES6_NS4_ILi8EEEEEEEENS_10ViewEngineIPjEEEEC2ERKSG_RKSJ_,@function
        .size           $_ZN7cutlass13device_kernelIN5flash19enable_sm80_to_sm89INS1_16FlashAttnBwdSm80INS1_25CollectiveMainloopBwdSm80ILi2ELi2EN4cute5tupleIJNS5_1CILi128EEES8_NS7_ILi64EEEEEENS_6half_tEfNS_4arch4Sm80ELb1ELb0ELb1ELb0ELb1ELb0ELb0ELb0ELi2ELi4ELi4ELi4ELb0EEENS1_21CollectiveEpilogueBwdISA_SB_SD_Li256ELb0ELb0ELi2EEENS1_25SingleTileBwdLPTSchedulerILb0ELi128ELb1EEEEEEEEEvNT_6ParamsE$_ZN4cute3eso3ESOILb1ELb0EJNS_6LayoutINS_5tupleIJNS3_IJNS_1CILi1EEENS3_IJNS4_ILi2EEES6_EEEEEES6_NS4_ILi4EEEEEENS3_IJNS3_IJNS4_ILi0EEENS3_IJS5_S9_EEEEEES6_NS4_ILi8EEEEEEEENS_10ViewEngineIPjEEEEC2ERKSG_RKSJ_,($_ZN7cutlass13device_kernelIN5flash19enable_sm80_to_sm89INS1_16FlashAttnBwdSm80INS1_25CollectiveMainloopBwdSm80ILi2ELi2EN4cute5tupleIJNS5_1CILi128EEES8_NS7_ILi64EEEEEENS_6half_tEfNS_4arch4Sm80ELb1ELb0ELb1ELb0ELb1ELb0ELb0ELb0ELi2ELi4ELi4ELi4ELb0EEENS1_21CollectiveEpilogueBwdISA_SB_SD_Li256ELb0ELb0ELi2EEENS1_25SingleTileBwdLPTSchedulerILb0ELi128ELb1EEEEEEEEEvNT_6ParamsE$_ZN4cute3eso3ESOILb1ELb0EJNS_6LayoutINS_5tupleIJNS3_IJNS_1CILi1EEENS3_IJNS4_ILi4EEENS4_ILi2EEEEEEEEES7_S6_EEENS3_IJNS3_IJNS4_ILi0EEENS3_IJS5_NS4_ILi8EEEEEEEEES6_NS4_ILi16EEEEEEEENS_10ViewEngineIPN7cutlass6half_tEEEEEC2ERKSH_RKSM_ - $_ZN7cutlass13device_kernelIN5flash19enable_sm80_to_sm89INS1_16FlashAttnBwdSm80INS1_25CollectiveMainloopBwdSm80ILi2ELi2EN4cute5tupleIJNS5_1CILi128EEES8_NS7_ILi64EEEEEENS_6half_tEfNS_4arch4Sm80ELb1ELb0ELb1ELb0ELb1ELb0ELb0ELb0ELi2ELi4ELi4ELi4ELb0EEENS1_21CollectiveEpilogueBwdISA_SB_SD_Li256ELb0ELb0ELi2EEENS1_25SingleTileBwdLPTSchedulerILb0ELi128ELb1EEEEEEEEEvNT_6ParamsE$_ZN4cute3eso3ESOILb1ELb0EJNS_6LayoutINS_5tupleIJNS3_IJNS_1CILi1EEENS3_IJNS4_ILi2EEES6_EEEEEES6_NS4_ILi4EEEEEENS3_IJNS3_IJNS4_ILi0EEENS3_IJS5_S9_EEEEEES6_NS4_ILi8EEEEEEEENS_10ViewEngineIPjEEEEC2ERKSG_RKSJ_)
$_ZN7cutlass13device_kernelIN5flash19enable_sm80_to_sm89INS1_16FlashAttnBwdSm80INS1_25CollectiveMainloopBwdSm80ILi2ELi2EN4cute5tupleIJNS5_1CILi128EEES8_NS7_ILi64EEEEEENS_6half_tEfNS_4arch4Sm80ELb1ELb0ELb1ELb0ELb1ELb0ELb0ELb0ELi2ELi4ELi4ELi4ELb0EEENS1_21CollectiveEpilogueBwdISA_SB_SD_Li256ELb0ELb0ELi2EEENS1_25SingleTileBwdLPTSchedulerILb0ELi128ELb1EEEEEEEEEvNT_6ParamsE$_ZN4cute3eso3ESOILb1ELb0EJNS_6LayoutINS_5tupleIJNS3_IJNS_1CILi1EEENS3_IJNS4_ILi2EEES6_EEEEEES6_NS4_ILi4EEEEEENS3_IJNS3_IJNS4_ILi0EEENS3_IJS5_S9_EEEEEES6_NS4_ILi8EEEEEEEENS_10ViewEngineIPjEEEEC2ERKSG_RKSJ_:
[----:B------:R-:W-:Y:S01]  /*8800*/  IADD3 R5, R70, -c[0x0][0x20], RZ ;  /* 0x8000080046057a10 */ /* 0x000fe20007ffe0ff */
[----:B------:R-:W-:Y:S01]  /*8810*/  IMAD.MOV.U32 R14, RZ, RZ, R6 ;  /* 0x000000ffff0e7224 */ /* 0x000fe200078e0006 */
[----:B------:R-:W-:-:S03]  /*8820*/  MOV R15, 0x0 ;  /* 0x00000000000f7802 */ /* 0x000fc60000000f00 */
[----:B------:R1:W-:Y:S01]  /*8830*/  STL.64 [R5], R2 ;  /* 0x0000000205007387 */ /* 0x0003e20000100a00 */
[----:B------:R-:W-:Y:S05]  /*8840*/  RET.REL.NODEC R14 `(_ZN7cutlass13device_kernelIN5flash19enable_sm80_to_sm89INS1_16FlashAttnBwdSm80INS1_25CollectiveMainloopBwdSm80ILi2ELi2EN4cute5tupleIJNS5_1CILi128EEES8_NS7_ILi64EEEEEENS_6half_tEfNS_4arch4Sm80ELb1ELb0ELb1ELb0ELb1ELb0ELb0ELb0ELi2ELi4ELi4ELi4ELb0EEENS1_21CollectiveEpilogueBwdISA_SB_SD_Li256ELb0ELb0ELi2EEENS1_25SingleTileBwdLPTSchedulerILb0ELi128ELb1EEEEEEEEEvNT_6ParamsE) ;  /* 0xffff77b00e007950 */ /* 0x000fea0003c3ffff */
        .type           $_ZN7cutlass13device_kernelIN5flash19enable_sm80_to_sm89INS1_16FlashAttnBwdSm80INS1_25CollectiveMainloopBwdSm80ILi2ELi2EN4cute5tupleIJNS5_1CILi128EEES8_NS7_ILi64EEEEEENS_6half_tEfNS_4arch4Sm80ELb1ELb0ELb1ELb0ELb1ELb0ELb0ELb0ELi2ELi4ELi4ELi4ELb0EEENS1_21CollectiveEpilogueBwdISA_SB_SD_Li256ELb0ELb0ELi2EEENS1_25SingleTileBwdLPTSchedulerILb0ELi128ELb1EEEEEEEEEvNT_6ParamsE$_ZN4cute3eso3ESOILb1ELb0EJNS_6LayoutINS_5tupleIJNS3_IJNS_1CILi1EEENS3_IJNS4_ILi4EEENS4_ILi2EEEEEEEEES7_S6_EEENS3_IJNS3_IJNS4_ILi0EEENS3_IJS5_NS4_ILi8EEEEEEEEES6_NS4_ILi16EEEEEEEENS_10ViewEngineIPN7cutlass6half_tEEEEEC2ERKSH_RKSM_,@function
        .size           $_ZN7cutlass13device_kernelIN5flash19enable_sm80_to_sm89INS1_16FlashAttnBwdSm80INS1_25CollectiveMainloopBwdSm80ILi2ELi2EN4cute5tupleIJNS5_1CILi128EEES8_NS7_ILi64EEEEEENS_6half_tEfNS_4arch4Sm80ELb1ELb0ELb1ELb0ELb1ELb0ELb0ELb0ELi2ELi4ELi4ELi4ELb0EEENS1_21CollectiveEpilogueBwdISA_SB_SD_Li256ELb0ELb0ELi2EEENS1_25SingleTileBwdLPTSchedulerILb0ELi128ELb1EEEEEEEEEvNT_6ParamsE$_ZN4cute3eso3ESOILb1ELb0EJNS_6LayoutINS_5tupleIJNS3_IJNS_1CILi1EEENS3_IJNS4_ILi4EEENS4_ILi2EEEEEEEEES7_S6_EEENS3_IJNS3_IJNS4_ILi0EEENS3_IJS5_NS4_ILi8EEEEEEEEES6_NS4_ILi16EEEEEEEENS_10ViewEngineIPN7cutlass6half_tEEEEEC2ERKSH_RKSM_,($_ZN7cutlass13device_kernelIN5flash19enable_sm80_to_sm89INS1_16FlashAttnBwdSm80INS1_25CollectiveMainloopBwdSm80ILi2ELi2EN4cute5tupleIJNS5_1CILi128EEES8_NS7_ILi64EEEEEENS_6half_tEfNS_4arch4Sm80ELb1ELb0ELb1ELb0ELb1ELb0ELb0ELb0ELi2ELi4ELi4ELi4ELb0EEENS1_21CollectiveEpilogueBwdISA_SB_SD_Li256ELb0ELb0ELi2EEENS1_25SingleTileBwdLPTSchedulerILb0ELi128ELb1EEEEEEEEEvNT_6ParamsE$_ZN4cute3eso3ESOILb1ELb0EJNS_6LayoutINS_5tupleIJNS3_IJNS_1CILi1EEENS4_ILi2EEEEEEEEENS3_IJNS3_IJS5_S5_EEEEEEEENS_10ViewEngineIPjEEEEC2ERKSB_RKSE_ - $_ZN7cutlass13device_kernelIN5flash19enable_sm80_to_sm89INS1_16FlashAttnBwdSm80INS1_25CollectiveMainloopBwdSm80ILi2ELi2EN4cute5tupleIJNS5_1CILi128EEES8_NS7_ILi64EEEEEENS_6half_tEfNS_4arch4Sm80ELb1ELb0ELb1ELb0ELb1ELb0ELb0ELb0ELi2ELi4ELi4ELi4ELb0EEENS1_21CollectiveEpilogueBwdISA_SB_SD_Li256ELb0ELb0ELi2EEENS1_25SingleTileBwdLPTSchedulerILb0ELi128ELb1EEEEEEEEEvNT_6ParamsE$_ZN4cute3eso3ESOILb1ELb0EJNS_6LayoutINS_5tupleIJNS3_IJNS_1CILi1EEENS3_IJNS4_ILi4EEENS4_ILi2EEEEEEEEES7_S6_EEENS3_IJNS3_IJNS4_ILi0EEENS3_IJS5_NS4_ILi8EEEEEEEEES6_NS4_ILi16EEEEEEEENS_10ViewEngineIPN7cutlass6half_tEEEEEC2ERKSH_RKSM_)
$_ZN7cutlass13device_kernelIN5flash19enable_sm80_to_sm89INS1_16FlashAttnBwdSm80INS1_25CollectiveMainloopBwdSm80ILi2ELi2EN4cute5tupleIJNS5_1CILi128EEES8_NS7_ILi64EEEEEENS_6half_tEfNS_4arch4Sm80ELb1ELb0ELb1ELb0ELb1ELb0ELb0ELb0ELi2ELi4ELi4ELi4ELb0EEENS1_21CollectiveEpilogueBwdISA_SB_SD_Li256ELb0ELb0ELi2EEENS1_25SingleTileBwdLPTSchedulerILb0ELi128ELb1EEEEEEEEEvNT_6ParamsE$_ZN4cute3eso3ESOILb1ELb0EJNS_6LayoutINS_5tupleIJNS3_IJNS_1CILi1EEENS3_IJNS4_ILi4EEENS4_ILi2EEEEEEEEES7_S6_EEENS3_IJNS3_IJNS4_ILi0EEENS3_IJS5_NS4_ILi8EEEEEEEEES6_NS4_ILi16EEEEEEEENS_10ViewEngineIPN7cutlass6half_tEEEEEC2ERKSH_RKSM_:
[----:B------:R-:W-:Y:S01]  /*8850*/  IADD3 R3, R70, -c[0x0][0x20], RZ ;  /* 0x8000080046037a10 */ /* 0x000fe20007ffe0ff */
[----:B------:R-:W-:Y:S01]  /*8860*/  IMAD.MOV.U32 R14, RZ, RZ, R2 ;  /* 0x000000ffff0e7224 */ /* 0x000fe200078e0002 */
[----:B------:R-:W-:Y:S01]  /*8870*/  MOV R16, R6 ;  /* 0x0000000600107202 */ /* 0x000fe20000000f00 */
[----:B------:R-:W-:Y:S01]  /*8880*/  IMAD.MOV.U32 R15, RZ, RZ, R5 ;  /* 0x000000ffff0f7224 */ /* 0x000fe200078e0005 */
[----:B------:R-:W-:-:S04]  /*8890*/  MOV R17, 0x0 ;  /* 0x0000000000117802 */ /* 0x000fc80000000f00 */
[----:B------:R1:W-:Y:S01]  /*88a0*/  STL.64 [R3], R14 ;  /* 0x0000000e03007387 */ /* 0x0003e20000100a00 */
[----:B------:R-:W-:Y:S05]  /*88b0*/  RET.REL.NODEC R16 `(_ZN7cutlass13device_kernelIN5flash19enable_sm80_to_sm89INS1_16FlashAttnBwdSm80INS1_25CollectiveMainloopBwdSm80ILi2ELi2EN4cute5tupleIJNS5_1CILi128EEES8_NS7_ILi64EEEEEENS_6half_tEfNS_4arch4Sm80ELb1ELb0ELb1ELb0ELb1ELb0ELb0ELb0ELi2ELi4ELi4ELi4ELb0EEENS1_21CollectiveEpilogueBwdISA_SB_SD_Li256ELb0ELb0ELi2EEENS1_25SingleTileBwdLPTSchedulerILb0ELi128ELb1EEEEEEEEEvNT_6ParamsE) ;  /* 0xffff774010007950 */ /* 0x000fea0003c3ffff */
        .type           $_ZN7cutlass13device_kernelIN5flash19enable_sm80_to_sm89INS1_16FlashAttnBwdSm80INS1_25CollectiveMainloopBwdSm80ILi2ELi2EN4cute5tupleIJNS5_1CILi128EEES8_NS7_ILi64EEEEEENS_6half_tEfNS_4arch4Sm80ELb1ELb0ELb1ELb0ELb1ELb0ELb0ELb0ELi2ELi4ELi4ELi4ELb0EEENS1_21CollectiveEpilogueBwdISA_SB_SD_Li256ELb0ELb0ELi2EEENS1_25SingleTileBwdLPTSchedulerILb0ELi128ELb1EEEEEEEEEvNT_6ParamsE$_ZN4cute3eso3ESOILb1ELb0EJNS_6LayoutINS_5tupleIJNS3_IJNS_1CILi1EEENS4_ILi2EEEEEEEEENS3_IJNS3_IJS5_S5_EEEEEEEENS_10ViewEngineIPjEEEEC2ERKSB_RKSE_,@function
        .size           $_ZN7cutlass13device_kernelIN5flash19enable_sm80_to_sm89INS1_16FlashAttnBwdSm80INS1_25CollectiveMainloopBwdSm80ILi2ELi2EN4cute5tupleIJNS5_1CILi128EEES8_NS7_ILi64EEEEEENS_6half_tEfNS_4arch4Sm80ELb1ELb0ELb1ELb0ELb1ELb0ELb0ELb0ELi2ELi4ELi4ELi4ELb0EEENS1_21CollectiveEpilogueBwdISA_SB_SD_Li256ELb0ELb0ELi2EEENS1_25SingleTileBwdLPTSchedulerILb0ELi128ELb1EEEEEEEEEvNT_6ParamsE$_ZN4cute3eso3ESOILb1ELb0EJNS_6LayoutINS_5tupleIJNS3_IJNS_1CILi1EEENS4_ILi2EEEEEEEEENS3_IJNS3_IJS5_S5_EEEEEEEENS_10ViewEngineIPjEEEEC2ERKSB_RKSE_,($_ZN7cutlass13device_kernelIN5flash19enable_sm80_to_sm89INS1_16FlashAttnBwdSm80INS1_25CollectiveMainloopBwdSm80ILi2ELi2EN4cute5tupleIJNS5_1CILi128EEES8_NS7_ILi64EEEEEENS_6half_tEfNS_4arch4Sm80ELb1ELb0ELb1ELb0ELb1ELb0ELb0ELb0ELi2ELi4ELi4ELi4ELb0EEENS1_21CollectiveEpilogueBwdISA_SB_SD_Li256ELb0ELb0ELi2EEENS1_25SingleTileBwdLPTSchedulerILb0ELi128ELb1EEEEEEEEEvNT_6ParamsE$_ZN4cute3eso3ESOILb1ELb0EJNS_6LayoutINS_5tupleIJNS3_IJNS_1CILi1EEENS4_ILi2EEEEEES6_NS4_ILi8EEEEEENS3_IJNS3_IJS5_S5_EEES6_NS4_ILi4EEEEEEEENS_10ViewEngineIPKN7cutlass5ArrayIfLi2ELb1EEEEEEEC2ERKSD_RKSK_ - $_ZN7cutlass13device_kernelIN5flash19enable_sm80_to_sm89INS1_16FlashAttnBwdSm80INS1_25CollectiveMainloopBwdSm80ILi2ELi2EN4cute5tupleIJNS5_1CILi128EEES8_NS7_ILi64EEEEEENS_6half_tEfNS_4arch4Sm80ELb1ELb0ELb1ELb0ELb1ELb0ELb0ELb0ELi2ELi4ELi4ELi4ELb0EEENS1_21CollectiveEpilogueBwdISA_SB_SD_Li256ELb0ELb0ELi2EEENS1_25SingleTileBwdLPTSchedulerILb0ELi128ELb1EEEEEEEEEvNT_6ParamsE$_ZN4cute3eso3ESOILb1ELb0EJNS_6LayoutINS_5tupleIJNS3_IJNS_1CILi1EEENS4_ILi2EEEEEEEEENS3_IJNS3_IJS5_S5_EEEEEEEENS_10ViewEngineIPjEEEEC2ERKSB_RKSE_)
$_ZN7cutlass13device_kernelIN5flash19enable_sm80_to_sm89INS1_16FlashAttnBwdSm80INS1_25CollectiveMainloopBwdSm80ILi2ELi2EN4cute5tupleIJNS5_1CILi128EEES8_NS7_ILi64EEEEEENS_6half_tEfNS_4arch4Sm80ELb1ELb0ELb1ELb0ELb1ELb0ELb0ELb0ELi2ELi4ELi4ELi4ELb0EEENS1_21CollectiveEpilogueBwdISA_SB_SD_Li256ELb0ELb0ELi2EEENS1_25SingleTileBwdLPTSchedulerILb0ELi128ELb1EEEEEEEEEvNT_6ParamsE$_ZN4cute3eso3ESOILb1ELb0EJNS_6LayoutINS_5tupleIJNS3_IJNS_1CILi1EEENS4_ILi2EEEEEEEEENS3_IJNS3_IJS5_S5_EEEEEEEENS_10ViewEngineIPjEEEEC2ERKSB_RKSE_:
[----:B------:R-:W-:Y:S01]  /*88c0*/  IADD3 R2, R64, -c[0x0][0x20], RZ ;  /* 0x8000080040027a10 */ /* 0x000fe20007ffe0ff */
[----:B------:R-:W-:Y:S01]  /*88d0*/  IMAD.MOV.U32 R11, RZ, RZ, R3 ;  /* 0x000000ffff0b7224 */ /* 0x000fe200078e0003 */
[----:B------:R-:W-:-:S04]  /*88e0*/  MOV R5, 0x0 ;  /* 0x0000000000057802 */ /* 0x000fc80000000f00 */
[----:B------:R1:W-:Y:S01]  /*88f0*/  STL.64 [R2], R10 ;  /* 0x0000000a02007387 */ /* 0x0003e20000100a00 */
[----:B------:R-:W-:Y:S05]  /*8900*/  RET.REL.NODEC R4 `(_ZN7cutlass13device_kernelIN5flash19enable_sm80_to_sm89INS1_16FlashAttnBwdSm80INS1_25CollectiveMainloopBwdSm80ILi2ELi2EN4cute5tupleIJNS5_1CILi128EEES8_NS7_ILi64EEEEEENS_6half_tEfNS_4arch4Sm80ELb1ELb0ELb1ELb0ELb1ELb0ELb0ELb0ELi2ELi4ELi4ELi4ELb0EEENS1_21CollectiveEpilogueBwdISA_SB_SD_Li256ELb0ELb0ELi2EEENS1_25SingleTileBwdLPTSchedulerILb0ELi128ELb1EEEEEEEEEvNT_6ParamsE) ;  /* 0xffff76f004007950 */ /* 0x000fea0003c3ffff */
        .type           $_ZN7cutlass13device_kernelIN5flash19enable_sm80_to_sm89INS1_16FlashAttnBwdSm80INS1_25CollectiveMainloopBwdSm80ILi2ELi2EN4cute5tupleIJNS5_1CILi128EEES8_NS7_ILi64EEEEEENS_6half_tEfNS_4arch4Sm80ELb1ELb0ELb1ELb0ELb1ELb0ELb0ELb0ELi2ELi4ELi4ELi4ELb0EEENS1_21CollectiveEpilogueBwdISA_SB_SD_Li256ELb0ELb0ELi2EEENS1_25SingleTileBwdLPTSchedulerILb0ELi128ELb1EEEEEEEEEvNT_6ParamsE$_ZN4cute3eso3ESOILb1ELb0EJNS_6LayoutINS_5tupleIJNS3_IJNS_1CILi1EEENS4_ILi2EEEEEES6_NS4_ILi8EEEEEENS3_IJNS3_IJS5_S5_EEES6_NS4_ILi4EEEEEEEENS_10ViewEngineIPKN7cutlass5ArrayIfLi2ELb1EEEEEEEC2ERKSD_RKSK_,@function
        .size           $_ZN7cutlass13device_kernelIN5flash19enable_sm80_to_sm89INS1_16FlashAttnBwdSm80INS1_25CollectiveMainloopBwdSm80ILi2ELi2EN4cute5tupleIJNS5_1CILi128EEES8_NS7_ILi64EEEEEENS_6half_tEfNS_4arch4Sm80ELb1ELb0ELb1ELb0ELb1ELb0ELb0ELb0ELi2ELi4ELi4ELi4ELb0EEENS1_21CollectiveEpilogueBwdISA_SB_SD_Li256ELb0ELb0ELi2EEENS1_25SingleTileBwdLPTSchedulerILb0ELi128ELb1EEEEEEEEEvNT_6ParamsE$_ZN4cute3eso3ESOILb1ELb0EJNS_6LayoutINS_5tupleIJNS3_IJNS_1CILi1EEENS4_ILi2EEEEEES6_NS4_ILi8EEEEEENS3_IJNS3_IJS5_S5_EEES6_NS4_ILi4EEEEEEEENS_10ViewEngineIPKN7cutlass5ArrayIfLi2ELb1EEEEEEEC2ERKSD_RKSK_,($_ZN7cutlass13device_kernelIN5flash19enable_sm80_to_sm89INS1_16FlashAttnBwdSm80INS1_25CollectiveMainloopBwdSm80ILi2ELi2EN4cute5tupleIJNS5_1CILi128EEES8_NS7_ILi64EEEEEENS_6half_tEfNS_4arch4Sm80ELb1ELb0ELb1ELb0ELb1ELb0ELb0ELb0ELi2ELi4ELi4ELi4ELb0EEENS1_21CollectiveEpilogueBwdISA_SB_SD_Li256ELb0ELb0ELi2EEENS1_25SingleTileBwdLPTSchedulerILb0ELi128ELb1EEEEEEEEEvNT_6ParamsE$_ZN4cute3eso3ESOILb1ELb0EJNS_6LayoutINS_5tupleIJNS3_IJNS_1CILi1EEENS4_ILi2EEEEEES6_NS4_ILi8EEEEEENS3_IJNS3_IJS5_S5_EEES6_NS4_ILi4EEEEEEEENS_10ViewEngineIPN7cutlass5ArrayINSF_6half_tELi2ELb0EEEEEEEC2ERKSD_RKSK_ - $_ZN7cutlass13device_kernelIN5flash19enable_sm80_to_sm89INS1_16FlashAttnBwdSm80INS1_25CollectiveMainloopBwdSm80ILi2ELi2EN4cute5tupleIJNS5_1CILi128EEES8_NS7_ILi64EEEEEENS_6half_tEfNS_4arch4Sm80ELb1ELb0ELb1ELb0ELb1ELb0ELb0ELb0ELi2ELi4ELi4ELi4ELb0EEENS1_21CollectiveEpilogueBwdISA_SB_SD_Li256ELb0ELb0ELi2EEENS1_25SingleTileBwdLPTSchedulerILb0ELi128ELb1EEEEEEEEEvNT_6ParamsE$_ZN4cute3eso3ESOILb1ELb0EJNS_6LayoutINS_5tupleIJNS3_IJNS_1CILi1EEENS4_ILi2EEEEEES6_NS4_ILi8EEEEEENS3_IJNS3_IJS5_S5_EEES6_NS4_ILi4EEEEEEEENS_10ViewEngineIPKN7cutlass5ArrayIfLi2ELb1EEEEEEEC2ERKSD_RKSK_)
$_ZN7cutlass13device_kernelIN5flash19enable_sm80_to_sm89INS1_16FlashAttnBwdSm80INS1_25CollectiveMainloopBwdSm80ILi2ELi2EN4cute5tupleIJNS5_1CILi128EEES8_NS7_ILi64EEEEEENS_6half_tEfNS_4arch4Sm80ELb1ELb0ELb1ELb0ELb1ELb0ELb0ELb0ELi2ELi4ELi4ELi4ELb0EEENS1_21CollectiveEpilogueBwdISA_SB_SD_Li256ELb0ELb0ELi2EEENS1_25SingleTileBwdLPTSchedulerILb0ELi128ELb1EEEEEEEEEvNT_6ParamsE$_ZN4cute3eso3ESOILb1ELb0EJNS_6LayoutINS_5tupleIJNS3_IJNS_1CILi1EEENS4_ILi2EEEEEES6_NS4_ILi8EEEEEENS3_IJNS3_IJS5_S5_EEES6_NS4_ILi4EEEEEEEENS_10ViewEngineIPKN7cutlass5ArrayIfLi2ELb1EEEEEEEC2ERKSD_RKSK_:
[----:B------:R-:W-:Y:S01]  /*8910*/  IADD3 R3, R70, -c[0x0][0x20], RZ ;  /* 0x8000080046037a10 */ /* 0x000fe20007ffe0ff */
[----:B------:R-:W-:Y:S01]  /*8920*/  IMAD.MOV.U32 R22, RZ, RZ, R2 ;  /* 0x000000ffff167224 */ /* 0x000fe200078e0002 */
[----:B------:R-:W-:-:S04]  /*8930*/  MOV R15, 0x0 ;  /* 0x00000000000f7802 */ /* 0x000fc80000000f00 */
[----:B------:R1:W-:Y:S01]  /*8940*/  STL.64 [R3], R22 ;  /* 0x0000001603007387 */ /* 0x0003e20000100a00 */
[----:B------:R-:W-:Y:S05]  /*8950*/  RET.REL.NODEC R14 `(_ZN7cutlass13device_kernelIN5flash19enable_sm80_to_sm89INS1_16FlashAttnBwdSm80INS1_25CollectiveMainloopBwdSm80ILi2ELi2EN4cute5tupleIJNS5_1CILi128EEES8_NS7_ILi64EEEEEENS_6half_tEfNS_4arch4Sm80ELb1ELb0ELb1ELb0ELb1ELb0ELb0ELb0ELi2ELi4ELi4ELi4ELb0EEENS1_21CollectiveEpilogueBwdISA_SB_SD_Li256ELb0ELb0ELi2EEENS1_25SingleTileBwdLPTSchedulerILb0ELi128ELb1EEEEEEEEEvNT_6ParamsE) ;  /* 0xffff76a00e007950 */ /* 0x000fea0003c3ffff */
        .type           $_ZN7cutlass13device_kernelIN5flash19enable_sm80_to_sm89INS1_16FlashAttnBwdSm80INS1_25CollectiveMainloopBwdSm80ILi2ELi2EN4cute5tupleIJNS5_1CILi128EEES8_NS7_ILi64EEEEEENS_6half_tEfNS_4arch4Sm80ELb1ELb0ELb1ELb0ELb1ELb0ELb0ELb0ELi2ELi4ELi4ELi4ELb0EEENS1_21CollectiveEpilogueBwdISA_SB_SD_Li256ELb0ELb0ELi2EEENS1_25SingleTileBwdLPTSchedulerILb0ELi128ELb1EEEEEEEEEvNT_6ParamsE$_ZN4cute3eso3ESOILb1ELb0EJNS_6LayoutINS_5tupleIJNS3_IJNS_1CILi1EEENS4_ILi2EEEEEES6_NS4_ILi8EEEEEENS3_IJNS3_IJS5_S5_EEES6_NS4_ILi4EEEEEEEENS_10ViewEngineIPN7cutlass5ArrayINSF_6half_tELi2ELb0EEEEEEEC2ERKSD_RKSK_,@function
        .size           $_ZN7cutlass13device_kernelIN5flash19enable_sm80_to_sm89INS1_16FlashAttnBwdSm80INS1_25CollectiveMainloopBwdSm80ILi2ELi2EN4cute5tupleIJNS5_1CILi128EEES8_NS7_ILi64EEEEEENS_6half_tEfNS_4arch4Sm80ELb1ELb0ELb1ELb0ELb1ELb0ELb0ELb0ELi2ELi4ELi4ELi4ELb0EEENS1_21CollectiveEpilogueBwdISA_SB_SD_Li256ELb0ELb0ELi2EEENS1_25SingleTileBwdLPTSchedulerILb0ELi128ELb1EEEEEEEEEvNT_6ParamsE$_ZN4cute3eso3ESOILb1ELb0EJNS_6LayoutINS_5tupleIJNS3_IJNS_1CILi1EEENS4_ILi2EEEEEES6_NS4_ILi8EEEEEENS3_IJNS3_IJS5_S5_EEES6_NS4_ILi4EEEEEEEENS_10ViewEngineIPN7cutlass5ArrayINSF_6half_tELi2ELb0EEEEEEEC2ERKSD_RKSK_,($_ZN7cutlass13device_kernelIN5flash19enable_sm80_to_sm89INS1_16FlashAttnBwdSm80INS1_25CollectiveMainloopBwdSm80ILi2ELi2EN4cute5tupleIJNS5_1CILi128EEES8_NS7_ILi64EEEEEENS_6half_tEfNS_4arch4Sm80ELb1ELb0ELb1ELb0ELb1ELb0ELb0ELb0ELi2ELi4ELi4ELi4ELb0EEENS1_21CollectiveEpilogueBwdISA_SB_SD_Li256ELb0ELb0ELi2EEENS1_25SingleTileBwdLPTSchedulerILb0ELi128ELb1EEEEEEEEEvNT_6ParamsE$_ZN4cute3eso3ESOILb1ELb0EJNS_6LayoutINS_5tupleIJNS3_IJNS_1CILi1EEENS4_ILi2EEES6_EEEEEENS3_IJNS3_IJS5_S5_S6_EEEEEEEENS_10ViewEngineIPjEEEEC2ERKSB_RKSE_ - $_ZN7cutlass13device_kernelIN5flash19enable_sm80_to_sm89INS1_16FlashAttnBwdSm80INS1_25CollectiveMainloopBwdSm80ILi2ELi2EN4cute5tupleIJNS5_1CILi128EEES8_NS7_ILi64EEEEEENS_6half_tEfNS_4arch4Sm80ELb1ELb0ELb1ELb0ELb1ELb0ELb0ELb0ELi2ELi4ELi4ELi4ELb0EEENS1_21CollectiveEpilogueBwdISA_SB_SD_Li256ELb0ELb0ELi2EEENS1_25SingleTileBwdLPTSchedulerILb0ELi128ELb1EEEEEEEEEvNT_6ParamsE$_ZN4cute3eso3ESOILb1ELb0EJNS_6LayoutINS_5tupleIJNS3_IJNS_1CILi1EEENS4_ILi2EEEEEES6_NS4_ILi8EEEEEENS3_IJNS3_IJS5_S5_EEES6_NS4_ILi4EEEEEEEENS_10ViewEngineIPN7cutlass5ArrayINSF_6half_tELi2ELb0EEEEEEEC2ERKSD_RKSK_)
$_ZN7cutlass13device_kernelIN5flash19enable_sm80_to_sm89INS1_16FlashAttnBwdSm80INS1_25CollectiveMainloopBwdSm80ILi2ELi2EN4cute5tupleIJNS5_1CILi128EEES8_NS7_ILi64EEEEEENS_6half_tEfNS_4arch4Sm80ELb1ELb0ELb1ELb0ELb1ELb0ELb0ELb0ELi2ELi4ELi4ELi4ELb0EEENS1_21CollectiveEpilogueBwdISA_SB_SD_Li256ELb0ELb0ELi2EEENS1_25SingleTileBwdLPTSchedulerILb0ELi128ELb1EEEEEEEEEvNT_6ParamsE$_ZN4cute3eso3ESOILb1ELb0EJNS_6LayoutINS_5tupleIJNS3_IJNS_1CILi1EEENS4_ILi2EEEEEES6_NS4_ILi8EEEEEENS3_IJNS3_IJS5_S5_EEES6_NS4_ILi4EEEEEEEENS_10ViewEngineIPN7cutlass5ArrayINSF_6half_tELi2ELb0EEEEEEEC2ERKSD_RKSK_:
[----:B------:R-:W-:Y:S01]  /*8960*/  IADD3 R2, R70, -c[0x0][0x20], RZ ;  /* 0x8000080046027a10 */ /* 0x000fe20007ffe0ff */
[----:B------:R-:W-:Y:S01]  /*8970*/  IMAD.MOV.U32 R17, RZ, RZ, R3 ;  /* 0x000000ffff117224 */ /* 0x000fe200078e0003 */
[----:B------:R-:W-:-:S04]  /*8980*/  MOV R15, 0x0 ;  /* 0x00000000000f7802 */ /* 0x000fc80000000f00 */
[----:B------:R1:W-:Y:S01]  /*8990*/  STL.64 [R2], R16 ;  /* 0x0000001002007387 */ /* 0x0003e20000100a00 */
[----:B------:R-:W-:Y:S05]  /*89a0*/  RET.REL.NODEC R14 `(_ZN7cutlass13device_kernelIN5flash19enable_sm80_to_sm89INS1_16FlashAttnBwdSm80INS1_25CollectiveMainloopBwdSm80ILi2ELi2EN4cute5tupleIJNS5_1CILi128EEES8_NS7_ILi64EEEEEENS_6half_tEfNS_4arch4Sm80ELb1ELb0ELb1ELb0ELb1ELb0ELb0ELb0ELi2ELi4ELi4ELi4ELb0EEENS1_21CollectiveEpilogueBwdISA_SB_SD_Li256ELb0ELb0ELi2EEENS1_25SingleTileBwdLPTSchedulerILb0ELi128ELb1EEEEEEEEEvNT_6ParamsE) ;  /* 0xffff76500e007950 */ /* 0x000fea0003c3ffff */
        .type           $_ZN7cutlass13device_kernelIN5flash19enable_sm80_to_sm89INS1_16FlashAttnBwdSm80INS1_25CollectiveMainloopBwdSm80ILi2ELi2EN4cute5tupleIJNS5_1CILi128EEES8_NS7_ILi64EEEEEENS_6half_tEfNS_4arch4Sm80ELb1ELb0ELb1ELb0ELb1ELb0ELb0ELb0ELi2ELi4ELi4ELi4ELb0EEENS1_21CollectiveEpilogueBwdISA_SB_SD_Li256ELb0ELb0ELi2EEENS1_25SingleTileBwdLPTSchedulerILb0ELi128ELb1EEEEEEEEEvNT_6ParamsE$_ZN4cute3eso3ESOILb1ELb0EJNS_6LayoutINS_5tupleIJNS3_IJNS_1CILi1EEENS4_ILi2EEES6_EEEEEENS3_IJNS3_IJS5_S5_S6_EEEEEEEENS_10ViewEngineIPjEEEEC2ERKSB_RKSE_,@function
        .size           $_ZN7cutlass13device_kernelIN5flash19enable_sm80_to_sm89INS1_16FlashAttnBwdSm80INS1_25CollectiveMainloopBwdSm80ILi2ELi2EN4cute5tupleIJNS5_1CILi128EEES8_NS7_ILi64EEEEEENS_6half_tEfNS_4arch4Sm80ELb1ELb0ELb1ELb0ELb1ELb0ELb0ELb0ELi2ELi4ELi4ELi4ELb0EEENS1_21CollectiveEpilogueBwdISA_SB_SD_Li256ELb0ELb0ELi2EEENS1_25SingleTileBwdLPTSchedulerILb0ELi128ELb1EEEEEEEEEvNT_6ParamsE$_ZN4cute3eso3ESOILb1ELb0EJNS_6LayoutINS_5tupleIJNS3_IJNS_1CILi1EEENS4_ILi2EEES6_EEEEEENS3_IJNS3_IJS5_S5_S6_EEEEEEEENS_10ViewEngineIPjEEEEC2ERKSB_RKSE_,($_ZN7cutlass13device_kernelIN5flash19enable_sm80_to_sm89INS1_16FlashAttnBwdSm80INS1_25CollectiveMainloopBwdSm80ILi2ELi2EN4cute5tupleIJNS5_1CILi128EEES8_NS7_ILi64EEEEEENS_6half_tEfNS_4arch4Sm80ELb1ELb0ELb1ELb0ELb1ELb0ELb0ELb0ELi2ELi4ELi4ELi4ELb0EEENS1_21CollectiveEpilogueBwdISA_SB_SD_Li256ELb0ELb0ELi2EEENS1_25SingleTileBwdLPTSchedulerILb0ELi128ELb1EEEEEEEEEvNT_6ParamsE$_ZN4cute3eso3ESOILb1ELb0EJNS_6LayoutINS_5tupleIJNS3_IJNS_1CILi1EEES5_EEEEEENS3_IJNS3_IJS5_NS4_ILi0EEEEEEEEEEENS_10ViewEngineINS_8smem_ptrIPN7cutlass9uint128_tEEEEEEEC2ERKSB_RKSI_ - $_ZN7cutlass13device_kernelIN5flash19enable_sm80_to_sm89INS1_16FlashAttnBwdSm80INS1_25CollectiveMainloopBwdSm80ILi2ELi2EN4cute5tupleIJNS5_1CILi128EEES8_NS7_ILi64EEEEEENS_6half_tEfNS_4arch4Sm80ELb1ELb0ELb1ELb0ELb1ELb0ELb0ELb0ELi2ELi4ELi4ELi4ELb0EEENS1_21CollectiveEpilogueBwdISA_SB_SD_Li256ELb0ELb0ELi2EEENS1_25SingleTileBwdLPTSchedulerILb0ELi128ELb1EEEEEEEEEvNT_6ParamsE$_ZN4cute3eso3ESOILb1ELb0EJNS_6LayoutINS_5tupleIJNS3_IJNS_1CILi1EEENS4_ILi2EEES6_EEEEEENS3_IJNS3_IJS5_S5_S6_EEEEEEEENS_10ViewEngineIPjEEEEC2ERKSB_RKSE_)
$_ZN7cutlass13device_kernelIN5flash19enable_sm80_to_sm89INS1_16FlashAttnBwdSm80INS1_25CollectiveMainloopBwdSm80ILi2ELi2EN4cute5tupleIJNS5_1CILi128EEES8_NS7_ILi64EEEEEENS_6half_tEfNS_4arch4Sm80ELb1ELb0ELb1ELb0ELb1ELb0ELb0ELb0ELi2ELi4ELi4ELi4ELb0EEENS1_21CollectiveEpilogueBwdISA_SB_SD_Li256ELb0ELb0ELi2EEENS1_25SingleTileBwdLPTSchedulerILb0ELi128ELb1EEEEEEEEEvNT_6ParamsE$_ZN4cute3eso3ESOILb1ELb0EJNS_6LayoutINS_5tupleIJNS3_IJNS_1CILi1EEENS4_ILi2EEES6_EEEEEENS3_IJNS3_IJS5_S5_S6_EEEEEEEENS_10ViewEngineIPjEEEEC2ERKSB_RKSE_:
[----:B------:R-:W-:Y:S02]  /*89b0*/  IADD3 R2, R64, -c[0x0][0x20], RZ ;  /* 0x8000080040027a10 */ /* 0x000fe40007ffe0ff */
[----:B------:R-:W-:-:S03]  /*89c0*/  MOV R5, 0x0 ;  /* 0x0000000000057802 */ /* 0x000fc60000000f00 */
[----:B------:R1:W-:Y:S01]  /*89d0*/  STL.64 [R2], R12 ;  /* 0x0000000c02007387 */ /* 0x0003e20000100a00 */
[----:B------:R-:W-:Y:S05]  /*89e0*/  RET.REL.NODEC R4 `(_ZN7cutlass13device_kernelIN5flash19enable_sm80_to_sm89INS1_16FlashAttnBwdSm80INS1_25CollectiveMainloopBwdSm80ILi2ELi2EN4cute5tupleIJNS5_1CILi128EEES8_NS7_ILi64EEEEEENS_6half_tEfNS_4arch4Sm80ELb1ELb0ELb1ELb0ELb1ELb0ELb0ELb0ELi2ELi4ELi4ELi4ELb0EEENS1_21CollectiveEpilogueBwdISA_SB_SD_Li256ELb0ELb0ELi2EEENS1_25SingleTileBwdLPTSchedulerILb0ELi128ELb1EEEEEEEEEvNT_6ParamsE) ;  /* 0xffff761004007950 */ /* 0x000fea0003c3ffff */
        .type           $_ZN7cutlass13device_kernelIN5flash19enable_sm80_to_sm89INS1_16FlashAttnBwdSm80INS1_25CollectiveMainloopBwdSm80ILi2ELi2EN4cute5tupleIJNS5_1CILi128EEES8_NS7_ILi64EEEEEENS_6half_tEfNS_4arch4Sm80ELb1ELb0ELb1ELb0ELb1ELb0ELb0ELb0ELi2ELi4ELi4ELi4ELb0EEENS1_21CollectiveEpilogueBwdISA_SB_SD_Li256ELb0ELb0ELi2EEENS1_25SingleTileBwdLPTSchedulerILb0ELi128ELb1EEEEEEEEEvNT_6ParamsE$_ZN4cute3eso3ESOILb1ELb0EJNS_6LayoutINS_5tupleIJNS3_IJNS_1CILi1EEES5_EEEEEENS3_IJNS3_IJS5_NS4_ILi0EEEEEEEEEEENS_10ViewEngineINS_8smem_ptrIPN7cutlass9uint128_tEEEEEEEC2ERKSB_RKSI_,@function
        .size           $_ZN7cutlass13device_kernelIN5flash19enable_sm80_to_sm89INS1_16FlashAttnBwdSm80INS1_25CollectiveMainloopBwdSm80ILi2ELi2EN4cute5tupleIJNS5_1CILi128EEES8_NS7_ILi64EEEEEENS_6half_tEfNS_4arch4Sm80ELb1ELb0ELb1ELb0ELb1ELb0ELb0ELb0ELi2ELi4ELi4ELi4ELb0EEENS1_21CollectiveEpilogueBwdISA_SB_SD_Li256ELb0ELb0ELi2EEENS1_25SingleTileBwdLPTSchedulerILb0ELi128ELb1EEEEEEEEEvNT_6ParamsE$_ZN4cute3eso3ESOILb1ELb0EJNS_6LayoutINS_5tupleIJNS3_IJNS_1CILi1EEES5_EEEEEENS3_IJNS3_IJS5_NS4_ILi0EEEEEEEEEEENS_10ViewEngineINS_8smem_ptrIPN7cutlass9uint128_tEEEEEEEC2ERKSB_RKSI_,($_ZN7cutlass13device_kernelIN5flash19enable_sm80_to_sm89INS1_16FlashAttnBwdSm80INS1_25CollectiveMainloopBwdSm80ILi2ELi2EN4cute5tupleIJNS5_1CILi128EEES8_NS7_ILi64EEEEEENS_6half_tEfNS_4arch4Sm80ELb1ELb0ELb1ELb0ELb1ELb0ELb0ELb0ELi2ELi4ELi4ELi4ELb0EEENS1_21CollectiveEpilogueBwdISA_SB_SD_Li256ELb0ELb0ELi2EEENS1_25SingleTileBwdLPTSchedulerILb0ELi128ELb1EEEEEEEEEvNT_6ParamsE$_ZN4cute3eso3ESOILb1ELb0EJNS_6LayoutINS_5tupleIJNS3_IJNS_1CILi2EEES5_EEEEEENS3_IJNS3_IJNS4_ILi1EEES5_EEEEEEEENS_10ViewEngineIPKfEEEEC2ERKSB_RKSF_ - $_ZN7cutlass13device_kernelIN5flash19enable_sm80_to_sm89INS1_16FlashAttnBwdSm80INS1_25CollectiveMainloopBwdSm80ILi2ELi2EN4cute5tupleIJNS5_1CILi128EEES8_NS7_ILi64EEEEEENS_6half_tEfNS_4arch4Sm80ELb1ELb0ELb1ELb0ELb1ELb0ELb0ELb0ELi2ELi4ELi4ELi4ELb0EEENS1_21CollectiveEpilogueBwdISA_SB_SD_Li256ELb0ELb0ELi2EEENS1_25SingleTileBwdLPTSchedulerILb0ELi128ELb1EEEEEEEEEvNT_6ParamsE$_ZN4cute3eso3ESOILb1ELb0EJNS_6LayoutINS_5tupleIJNS3_IJNS_1CILi1EEES5_EEEEEENS3_IJNS3_IJS5_NS4_ILi0EEEEEEEEEEENS_10ViewEngineINS_8smem_ptrIPN7cutlass9uint128_tEEEEEEEC2ERKSB_RKSI_)
$_ZN7cutlass13device_kernelIN5flash19enable_sm80_to_sm89INS1_16FlashAttnBwdSm80INS1_25CollectiveMainloopBwdSm80ILi2ELi2EN4cute5tupleIJNS5_1CILi128EEES8_NS7_ILi64EEEEEENS_6half_tEfNS_4arch4Sm80ELb1ELb0ELb1ELb0ELb1ELb0ELb0ELb0ELi2ELi4ELi4ELi4ELb0EEENS1_21CollectiveEpilogueBwdISA_SB_SD_Li256ELb0ELb0ELi2EEENS1_25SingleTileBwdLPTSchedulerILb0ELi128ELb1EEEEEEEEEvNT_6ParamsE$_ZN4cute3eso3ESOILb1ELb0EJNS_6LayoutINS_5tupleIJNS3_IJNS_1CILi1EEES5_EEEEEENS3_IJNS3_IJS5_NS4_ILi0EEEEEEEEEEENS_10ViewEngineINS_8smem_ptrIPN7cutlass9uint128_tEEEEEEEC2ERKSB_RKSI_:
[----:B------:R-:W-:Y:S02]  /*89f0*/  IADD3 R38, R83, -c[0x0][0x20], RZ ;  /* 0x8000080053267a10 */ /* 0x000fe40007ffe0ff */
[----:B------:R-:W-:-:S03]  /*8a00*/  MOV R47, 0x0 ;  /* 0x00000000002f7802 */ /* 0x000fc60000000f00 */
[----:B------:R1:W-:Y:S01]  /*8a10*/  STL.64 [R38], R2 ;  /* 0x0000000226007387 */ /* 0x0003e20000100a00 */
[----:B------:R-:W-:Y:S05]  /*8a20*/  RET.REL.NODEC R46 `(_ZN7cutlass13device_kernelIN5flash19enable_sm80_to_sm89INS1_16FlashAttnBwdSm80INS1_25CollectiveMainloopBwdSm80ILi2ELi2EN4cute5tupleIJNS5_1CILi128EEES8_NS7_ILi64EEEEEENS_6half_tEfNS_4arch4Sm80ELb1ELb0ELb1ELb0ELb1ELb0ELb0ELb0ELi2ELi4ELi4ELi4ELb0EEENS1_21CollectiveEpilogueBwdISA_SB_SD_Li256ELb0ELb0ELi2EEENS1_25SingleTileBwdLPTSchedulerILb0ELi128ELb1EEEEEEEEEvNT_6ParamsE) ;  /* 0xffff75d02e007950 */ /* 0x000fea0003c3ffff */
        .type           $_ZN7cutlass13device_kernelIN5flash19enable_sm80_to_sm89INS1_16FlashAttnBwdSm80INS1_25CollectiveMainloopBwdSm80ILi2ELi2EN4cute5tupleIJNS5_1CILi128EEES8_NS7_ILi64EEEEEENS_6half_tEfNS_4arch4Sm80ELb1ELb0ELb1ELb0ELb1ELb0ELb0ELb0ELi2ELi4ELi4ELi4ELb0EEENS1_21CollectiveEpilogueBwdISA_SB_SD_Li256ELb0ELb0ELi2EEENS1_25SingleTileBwdLPTSchedulerILb0ELi128ELb1EEEEEEEEEvNT_6ParamsE$_ZN4cute3eso3ESOILb1ELb0EJNS_6LayoutINS_5tupleIJNS3_IJNS_1CILi2EEES5_EEEEEENS3_IJNS3_IJNS4_ILi1EEES5_EEEEEEEENS_10ViewEngineIPKfEEEEC2ERKSB_RKSF_,@function
        .size           $_ZN7cutlass13device_kernelIN5flash19enable_sm80_to_sm89INS1_16FlashAttnBwdSm80INS1_25CollectiveMainloopBwdSm80ILi2ELi2EN4cute5tupleIJNS5_1CILi128EEES8_NS7_ILi64EEEEEENS_6half_tEfNS_4arch4Sm80ELb1ELb0ELb1ELb0ELb1ELb0ELb0ELb0ELi2ELi4ELi4ELi4ELb0EEENS1_21CollectiveEpilogueBwdISA_SB_SD_Li256ELb0ELb0ELi2EEENS1_25SingleTileBwdLPTSchedulerILb0ELi128ELb1EEEEEEEEEvNT_6ParamsE$_ZN4cute3eso3ESOILb1ELb0EJNS_6LayoutINS_5tupleIJNS3_IJNS_1CILi2EEES5_EEEEEENS3_IJNS3_IJNS4_ILi1EEES5_EEEEEEEENS_10ViewEngineIPKfEEEEC2ERKSB_RKSF_,($_ZN7cutlass13device_kernelIN5flash19enable_sm80_to_sm89INS1_16FlashAttnBwdSm80INS1_25CollectiveMainloopBwdSm80ILi2ELi2EN4cute5tupleIJNS5_1CILi128EEES8_NS7_ILi64EEEEEENS_6half_tEfNS_4arch4Sm80ELb1ELb0ELb1ELb0ELb1ELb0ELb0ELb0ELi2ELi4ELi4ELi4ELb0EEENS1_21CollectiveEpilogueBwdISA_SB_SD_Li256ELb0ELb0ELi2EEENS1_25SingleTileBwdLPTSchedulerILb0ELi128ELb1EEEEEEEEEvNT_6ParamsE$_ZN4cute3eso3ESOILb1ELb0EJNS_6LayoutINS_5tupleIJNS3_IJNS_1CILi2EEES5_EEEEEENS3_IJNS3_IJNS4_ILi1EEES5_EEEEEEEENS_10ViewEngineIPN7cutlass6half_tEEEEEC2ERKSB_RKSG_ - $_ZN7cutlass13device_kernelIN5flash19enable_sm80_to_sm89INS1_16FlashAttnBwdSm80INS1_25CollectiveMainloopBwdSm80ILi2ELi2EN4cute5tupleIJNS5_1CILi128EEES8_NS7_ILi64EEEEEENS_6half_tEfNS_4arch4Sm80ELb1ELb0ELb1ELb0ELb1ELb0ELb0ELb0ELi2ELi4ELi4ELi4ELb0EEENS1_21CollectiveEpilogueBwdISA_SB_SD_Li256ELb0ELb0ELi2EEENS1_25SingleTileBwdLPTSchedulerILb0ELi128ELb1EEEEEEEEEvNT_6ParamsE$_ZN4cute3eso3ESOILb1ELb0EJNS_6LayoutINS_5tupleIJNS3_IJNS_1CILi2EEES5_EEEEEENS3_IJNS3_IJNS4_ILi1EEES5_EEEEEEEENS_10ViewEngineIPKfEEEEC2ERKSB_RKSF_)
$_ZN7cutlass13device_kernelIN5flash19enable_sm80_to_sm89INS1_16FlashAttnBwdSm80INS1_25CollectiveMainloopBwdSm80ILi2ELi2EN4cute5tupleIJNS5_1CILi128EEES8_NS7_ILi64EEEEEENS_6half_tEfNS_4arch4Sm80ELb1ELb0ELb1ELb0ELb1ELb0ELb0ELb0ELi2ELi4ELi4ELi4ELb0EEENS1_21CollectiveEpilogueBwdISA_SB_SD_Li256ELb0ELb0ELi2EEENS1_25SingleTileBwdLPTSchedulerILb0ELi128ELb1EEEEEEEEEvNT_6ParamsE$_ZN4cute3eso3ESOILb1ELb0EJNS_6LayoutINS_5tupleIJNS3_IJNS_1CILi2EEES5_EEEEEENS3_IJNS3_IJNS4_ILi1EEES5_EEEEEEEENS_10ViewEngineIPKfEEEEC2ERKSB_RKSF_:
[----:B------:R-:W-:Y:S01]  /*8a30*/  IADD3 R2, R64, -c[0x0][0x20], RZ ;  /* 0x8000080040027a10 */ /* 0x000fe20007ffe0ff */
[----:B------:R-:W-:Y:S01]  /*8a40*/  IMAD.MOV.U32 R7, RZ, RZ, R3 ;  /* 0x000000ffff077224 */ /* 0x000fe200078e0003 */
[----:B------:R-:W-:-:S04]  /*8a50*/  MOV R5, 0x0 ;  /* 0x0000000000057802 */ /* 0x000fc80000000f00 */
[----:B------:R1:W-:Y:S01]  /*8a60*/  STL.64 [R2], R6 ;  /* 0x0000000602007387 */ /* 0x0003e20000100a00 */
[----:B------:R-:W-:Y:S05]  /*8a70*/  RET.REL.NODEC R4 `(_ZN7cutlass13device_kernelIN5flash19enable_sm80_to_sm89INS1_16FlashAttnBwdSm80INS1_25CollectiveMainloopBwdSm80ILi2ELi2EN4cute5tupleIJNS5_1CILi128EEES8_NS7_ILi64EEEEEENS_6half_tEfNS_4arch4Sm80ELb1ELb0ELb1ELb0ELb1ELb0ELb0ELb0ELi2ELi4ELi4ELi4ELb0EEENS1_21CollectiveEpilogueBwdISA_SB_SD_Li256ELb0ELb0ELi2EEENS1_25SingleTileBwdLPTSchedulerILb0ELi128ELb1EEEEEEEEEvNT_6ParamsE) ;  /* 0xffff758004007950 */ /* 0x000fea0003c3ffff */
        .type           $_ZN7cutlass13device_kernelIN5flash19enable_sm80_to_sm89INS1_16FlashAttnBwdSm80INS1_25CollectiveMainloopBwdSm80ILi2ELi2EN4cute5tupleIJNS5_1CILi128EEES8_NS7_ILi64EEEEEENS_6half_tEfNS_4arch4Sm80ELb1ELb0ELb1ELb0ELb1ELb0ELb0ELb0ELi2ELi4ELi4ELi4ELb0EEENS1_21CollectiveEpilogueBwdISA_SB_SD_Li256ELb0ELb0ELi2EEENS1_25SingleTileBwdLPTSchedulerILb0ELi128ELb1EEEEEEEEEvNT_6ParamsE$_ZN4cute3eso3ESOILb1ELb0EJNS_6LayoutINS_5tupleIJNS3_IJNS_1CILi2EEES5_EEEEEENS3_IJNS3_IJNS4_ILi1EEES5_EEEEEEEENS_10ViewEngineIPN7cutlass6half_tEEEEEC2ERKSB_RKSG_,@function
        .size           $_ZN7cutlass13device_kernelIN5flash19enable_sm80_to_sm89INS1_16FlashAttnBwdSm80INS1_25CollectiveMainloopBwdSm80ILi2ELi2EN4cute5tupleIJNS5_1CILi128EEES8_NS7_ILi64EEEEEENS_6half_tEfNS_4arch4Sm80ELb1ELb0ELb1ELb0ELb1ELb0ELb0ELb0ELi2ELi4ELi4ELi4ELb0EEENS1_21CollectiveEpilogueBwdISA_SB_SD_Li256ELb0ELb0ELi2EEENS1_25SingleTileBwdLPTSchedulerILb0ELi128ELb1EEEEEEEEEvNT_6ParamsE$_ZN4cute3eso3ESOILb1ELb0EJNS_6LayoutINS_5tupleIJNS3_IJNS_1CILi2EEES5_EEEEEENS3_IJNS3_IJNS4_ILi1EEES5_EEEEEEEENS_10ViewEngineIPN7cutlass6half_tEEEEEC2ERKSB_RKSG_,($_ZN7cutlass13device_kernelIN5flash19enable_sm80_to_sm89INS1_16FlashAttnBwdSm80INS1_25CollectiveMainloopBwdSm80ILi2ELi2EN4cute5tupleIJNS5_1CILi128EEES8_NS7_ILi64EEEEEENS_6half_tEfNS_4arch4Sm80ELb1ELb0ELb1ELb0ELb1ELb0ELb0ELb0ELi2ELi4ELi4ELi4ELb0EEENS1_21CollectiveEpilogueBwdISA_SB_SD_Li256ELb0ELb0ELi2EEENS1_25SingleTileBwdLPTSchedulerILb0ELi128ELb1EEEEEEEEEvNT_6ParamsE$_ZN4cute3eso3ESOILb1ELb0EJNS_6LayoutINS_5tupleIJNS3_IJNS_1CILi2EEES5_EEEEEENS3_IJNS3_IJNS4_ILi1EEES5_EEEEEEEENS_10ViewEngineIPfEEEEC2ERKSB_RKSE_ - $_ZN7cutlass13device_kernelIN5flash19enable_sm80_to_sm89INS1_16FlashAttnBwdSm80INS1_25CollectiveMainloopBwdSm80ILi2ELi2EN4cute5tupleIJNS5_1CILi128EEES8_NS7_ILi64EEEEEENS_6half_tEfNS_4arch4Sm80ELb1ELb0ELb1ELb0ELb1ELb0ELb0ELb0ELi2ELi4ELi4ELi4ELb0EEENS1_21CollectiveEpilogueBwdISA_SB_SD_Li256ELb0ELb0ELi2EEENS1_25SingleTileBwdLPTSchedulerILb0ELi128ELb1EEEEEEEEEvNT_6ParamsE$_ZN4cute3eso3ESOILb1ELb0EJNS_6LayoutINS_5tupleIJNS3_IJNS_1CILi2EEES5_EEEEEENS3_IJNS3_IJNS4_ILi1EEES5_EEEEEEEENS_10ViewEngineIPN7cutlass6half_tEEEEEC2ERKSB_RKSG_)
$_ZN7cutlass13device_kernelIN5flash19enable_sm80_to_sm89INS1_16FlashAttnBwdSm80INS1_25CollectiveMainloopBwdSm80ILi2ELi2EN4cute5tupleIJNS5_1CILi128EEES8_NS7_ILi64EEEEEENS_6half_tEfNS_4arch4Sm80ELb1ELb0ELb1ELb0ELb1ELb0ELb0ELb0ELi2ELi4ELi4ELi4ELb0EEENS1_21CollectiveEpilogueBwdISA_SB_SD_Li256ELb0ELb0ELi2EEENS1_25SingleTileBwdLPTSchedulerILb0ELi128ELb1EEEEEEEEEvNT_6ParamsE$_ZN4cute3eso3ESOILb1ELb0EJNS_6LayoutINS_5tupleIJNS3_IJNS_1CILi2EEES5_EEEEEENS3_IJNS3_IJNS4_ILi1EEES5_EEEEEEEENS_10ViewEngineIPN7cutlass6half_tEEEEEC2ERKSB_RKSG_:
[----:B------:R-:W-:Y:S01]  /*8a80*/  IADD3 R2, R64, -c[0x0][0x20], RZ ;  /* 0x8000080040027a10 */ /* 0x000fe20007ffe0ff */
[----:B------:R-:W-:Y:S01]  /*8a90*/  IMAD.MOV.U32 R7, RZ, RZ, R3 ;  /* 0x000000ffff077224 */ /* 0x000fe200078e0003 */
[----:B------:R-:W-:-:S04]  /*8aa0*/  MOV R5, 0x0 ;  /* 0x0000000000057802 */ /* 0x000fc80000000f00 */
[----:B------:R1:W-:Y:S01]  /*8ab0*/  STL.64 [R2], R6 ;  /* 0x0000000602007387 */ /* 0x0003e20000100a00 */
[----:B------:R-:W-:Y:S05]  /*8ac0*/  RET.REL.NODEC R4 `(_ZN7cutlass13device_kernelIN5flash19enable_sm80_to_sm89INS1_16FlashAttnBwdSm80INS1_25CollectiveMainloopBwdSm80ILi2ELi2EN4cute5tupleIJNS5_1CILi128EEES8_NS7_ILi64EEEEEENS_6half_tEfNS_4arch4Sm80ELb1ELb0ELb1ELb0ELb1ELb0ELb0ELb0ELi2ELi4ELi4ELi4ELb0EEENS1_21CollectiveEpilogueBwdISA_SB_SD_Li256ELb0ELb0ELi2EEENS1_25SingleTileBwdLPTSchedulerILb0ELi128ELb1EEEEEEEEEvNT_6ParamsE) ;  /* 0xffff753004007950 */ /* 0x000fea0003c3ffff */
        .type           $_ZN7cutlass13device_kernelIN5flash19enable_sm80_to_sm89INS1_16FlashAttnBwdSm80INS1_25CollectiveMainloopBwdSm80ILi2ELi2EN4cute5tupleIJNS5_1CILi128EEES8_NS7_ILi64EEEEEENS_6half_tEfNS_4arch4Sm80ELb1ELb0ELb1ELb0ELb1ELb0ELb0ELb0ELi2ELi4ELi4ELi4ELb0EEENS1_21CollectiveEpilogueBwdISA_SB_SD_Li256ELb0ELb0ELi2EEENS1_25SingleTileBwdLPTSchedulerILb0ELi128ELb1EEEEEEEEEvNT_6ParamsE$_ZN4cute3eso3ESOILb1ELb0EJNS_6LayoutINS_5tupleIJNS3_IJNS_1CILi2EEES5_EEEEEENS3_IJNS3_IJNS4_ILi1EEES5_EEEEEEEENS_10ViewEngineIPfEEEEC2ERKSB_RKSE_,@function
        .size           $_ZN7cutlass13device_kernelIN5flash19enable_sm80_to_sm89INS1_16FlashAttnBwdSm80INS1_25CollectiveMainloopBwdSm80ILi2ELi2EN4cute5tupleIJNS5_1CILi128EEES8_NS7_ILi64EEEEEENS_6half_tEfNS_4arch4Sm80ELb1ELb0ELb1ELb0ELb1ELb0ELb0ELb0ELi2ELi4ELi4ELi4ELb0EEENS1_21CollectiveEpilogueBwdISA_SB_SD_Li256ELb0ELb0ELi2EEENS1_25SingleTileBwdLPTSchedulerILb0ELi128ELb1EEEEEEEEEvNT_6ParamsE$_ZN4cute3eso3ESOILb1ELb0EJNS_6LayoutINS_5tupleIJNS3_IJNS_1CILi2EEES5_EEEEEENS3_IJNS3_IJNS4_ILi1EEES5_EEEEEEEENS_10ViewEngineIPfEEEEC2ERKSB_RKSE_,($_ZN7cutlass13device_kernelIN5flash19enable_sm80_to_sm89INS1_16FlashAttnBwdSm80INS1_25CollectiveMainloopBwdSm80ILi2ELi2EN4cute5tupleIJNS5_1CILi128EEES8_NS7_ILi64EEEEEENS_6half_tEfNS_4arch4Sm80ELb1ELb0ELb1ELb0ELb1ELb0ELb0ELb0ELi2ELi4ELi4ELi4ELb0EEENS1_21CollectiveEpilogueBwdISA_SB_SD_Li256ELb0ELb0ELi2EEENS1_25SingleTileBwdLPTSchedulerILb0ELi128ELb1EEEEEEEEEvNT_6ParamsE$_ZN4cute3eso3ESOILb1ELb0EJNS_6LayoutINS_5tupleIJNS3_IJNS_1CILi2EEES5_EEEEEENS3_IJNS3_IJNS4_ILi1EEES5_EEEEEEEEiEEC2ERKSB_RKi - $_ZN7cutlass13device_kernelIN5flash19enable_sm80_to_sm89INS1_16FlashAttnBwdSm80INS1_25CollectiveMainloopBwdSm80ILi2ELi2EN4cute5tupleIJNS5_1CILi128EEES8_NS7_ILi64EEEEEENS_6half_tEfNS_4arch4Sm80ELb1ELb0ELb1ELb0ELb1ELb0ELb0ELb0ELi2ELi4ELi4ELi4ELb0EEENS1_21CollectiveEpilogueBwdISA_SB_SD_Li256ELb0ELb0ELi2EEENS1_25SingleTileBwdLPTSchedulerILb0ELi128ELb1EEEEEEEEEvNT_6ParamsE$_ZN4cute3eso3ESOILb1ELb0EJNS_6LayoutINS_5tupleIJNS3_IJNS_1CILi2EEES5_EEEEEENS3_IJNS3_IJNS4_ILi1EEES5_EEEEEEEENS_10ViewEngineIPfEEEEC2ERKSB_RKSE_)
$_ZN7cutlass13device_kernelIN5flash19enable_sm80_to_sm89INS1_16FlashAttnBwdSm80INS1_25CollectiveMainloopBwdSm80ILi2ELi2EN4cute5tupleIJNS5_1CILi128EEES8_NS7_ILi64EEEEEENS_6half_tEfNS_4arch4Sm80ELb1ELb0ELb1ELb0ELb1ELb0ELb0ELb0ELi2ELi4ELi4ELi4ELb0EEENS1_21CollectiveEpilogueBwdISA_SB_SD_Li256ELb0ELb0ELi2EEENS1_25SingleTileBwdLPTSchedulerILb0ELi128ELb1EEEEEEEEEvNT_6ParamsE$_ZN4cute3eso3ESOILb1ELb0EJNS_6LayoutINS_5tupleIJNS3_IJNS_1CILi2EEES5_EEEEEENS3_IJNS3_IJNS4_ILi1EEES5_EEEEEEEENS_10ViewEngineIPfEEEEC2ERKSB_RKSE_:
[----:B------:R-:W-:Y:S01]  /*8ad0*/  IADD3 R2, R64, -c[0x0][0x20], RZ ;  /* 0x8000080040027a10 */ /* 0x000fe20007ffe0ff */
[----:B------:R-:W-:Y:S01]  /*8ae0*/  IMAD.MOV.U32 R9, RZ, RZ, R3 ;  /* 0x000000ffff097224 */ /* 0x000fe200078e0003 */
[----:B------:R-:W-:-:S04]  /*8af0*/  MOV R5, 0x0 ;  /* 0x0000000000057802 */ /* 0x000fc80000000f00 */
[----:B------:R1:W-:Y:S01]  /*8b00*/  STL.64 [R2], R8 ;  /* 0x0000000802007387 */ /* 0x0003e20000100a00 */
[----:B------:R-:W-:Y:S05]  /*8b10*/  RET.REL.NODEC R4 `(_ZN7cutlass13device_kernelIN5flash19enable_sm80_to_sm89INS1_16FlashAttnBwdSm80INS1_25CollectiveMainloopBwdSm80ILi2ELi2EN4cute5tupleIJNS5_1CILi128EEES8_NS7_ILi64EEEEEENS_6half_tEfNS_4arch4Sm80ELb1ELb0ELb1ELb0ELb1ELb0ELb0ELb0ELi2ELi4ELi4ELi4ELb0EEENS1_21CollectiveEpilogueBwdISA_SB_SD_Li256ELb0ELb0ELi2EEENS1_25SingleTileBwdLPTSchedulerILb0ELi128ELb1EEEEEEEEEvNT_6ParamsE) ;  /* 0xffff74e004007950 */ /* 0x000fea0003c3ffff */
        .type           $_ZN7cutlass13device_kernelIN5flash19enable_sm80_to_sm89INS1_16FlashAttnBwdSm80INS1_25CollectiveMainloopBwdSm80ILi2ELi2EN4cute5tupleIJNS5_1CILi128EEES8_NS7_ILi64EEEEEENS_6half_tEfNS_4arch4Sm80ELb1ELb0ELb1ELb0ELb1ELb0ELb0ELb0ELi2ELi4ELi4ELi4ELb0EEENS1_21CollectiveEpilogueBwdISA_SB_SD_Li256ELb0ELb0ELi2EEENS1_25SingleTileBwdLPTSchedulerILb0ELi128ELb1EEEEEEEEEvNT_6ParamsE$_ZN4cute3eso3ESOILb1ELb0EJNS_6LayoutINS_5tupleIJNS3_IJNS_1CILi2EEES5_EEEEEENS3_IJNS3_IJNS4_ILi1EEES5_EEEEEEEEiEEC2ERKSB_RKi,@function
        .size           $_ZN7cutlass13device_kernelIN5flash19enable_sm80_to_sm89INS1_16FlashAttnBwdSm80INS1_25CollectiveMainloopBwdSm80ILi2ELi2EN4cute5tupleIJNS5_1CILi128EEES8_NS7_ILi64EEEEEENS_6half_tEfNS_4arch4Sm80ELb1ELb0ELb1ELb0ELb1ELb0ELb0ELb0ELi2ELi4ELi4ELi4ELb0EEENS1_21CollectiveEpilogueBwdISA_SB_SD_Li256ELb0ELb0ELi2EEENS1_25SingleTileBwdLPTSchedulerILb0ELi128ELb1EEEEEEEEEvNT_6ParamsE$_ZN4cute3eso3ESOILb1ELb0EJNS_6LayoutINS_5tupleIJNS3_IJNS_1CILi2EEES5_EEEEEENS3_IJNS3_IJNS4_ILi1EEES5_EEEEEEEEiEEC2ERKSB_RKi,($_ZN7cutlass13device_kernelIN5flash19enable_sm80_to_sm89INS1_16FlashAttnBwdSm80INS1_25CollectiveMainloopBwdSm80ILi2ELi2EN4cute5tupleIJNS5_1CILi128EEES8_NS7_ILi64EEEEEENS_6half_tEfNS_4arch4Sm80ELb1ELb0ELb1ELb0ELb1ELb0ELb0ELb0ELi2ELi4ELi4ELi4ELb0EEENS1_21CollectiveEpilogueBwdISA_SB_SD_Li256ELb0ELb0ELi2EEENS1_25SingleTileBwdLPTSchedulerILb0ELi128ELb1EEEEEEEEEvNT_6ParamsE$_ZN4cute3eso3ESOILb1ELb0EJNS_6LayoutINS_5tupleIJNS3_IJNS_1CILi2EEES5_EEEEEENS3_IJNS3_IJNS4_ILi8EEENS4_ILi64EEEEEEEEEEENS_10ViewEngineINS_8smem_ptrIPfEEEEEEC2ERKSC_RKSH_ - $_ZN7cutlass13device_kernelIN5flash19enable_sm80_to_sm89INS1_16FlashAttnBwdSm80INS1_25CollectiveMainloopBwdSm80ILi2ELi2EN4cute5tupleIJNS5_1CILi128EEES8_NS7_ILi64EEEEEENS_6half_tEfNS_4arch4Sm80ELb1ELb0ELb1ELb0ELb1ELb0ELb0ELb0ELi2ELi4ELi4ELi4ELb0EEENS1_21CollectiveEpilogueBwdISA_SB_SD_Li256ELb0ELb0ELi2EEENS1_25SingleTileBwdLPTSchedulerILb0ELi128ELb1EEEEEEEEEvNT_6ParamsE$_ZN4cute3eso3ESOILb1ELb0EJNS_6LayoutINS_5tupleIJNS3_IJNS_1CILi2EEES5_EEEEEENS3_IJNS3_IJNS4_ILi1EEES5_EEEEEEEEiEEC2ERKSB_RKi)
$_ZN7cutlass13device_kernelIN5flash19enable_sm80_to_sm89INS1_16FlashAttnBwdSm80INS1_25CollectiveMainloopBwdSm80ILi2ELi2EN4cute5tupleIJNS5_1CILi128EEES8_NS7_ILi64EEEEEENS_6half_tEfNS_4arch4Sm80ELb1ELb0ELb1ELb0ELb1ELb0ELb0ELb0ELi2ELi4ELi4ELi4ELb0EEENS1_21CollectiveEpilogueBwdISA_SB_SD_Li256ELb0ELb0ELi2EEENS1_25SingleTileBwdLPTSchedulerILb0ELi128ELb1EEEEEEEEEvNT_6ParamsE$_ZN4cute3eso3ESOILb1ELb0EJNS_6LayoutINS_5tupleIJNS3_IJNS_1CILi2EEES5_EEEEEENS3_IJNS3_IJNS4_ILi1EEES5_EEEEEEEEiEEC2ERKSB_RKi:
[----:B------:R-:W-:Y:S02]  /*8b20*/  IADD3 R2, R64, -c[0x0][0x20], RZ ;  /* 0x8000080040027a10 */ /* 0x000fe40007ffe0ff */
[----:B------:R-:W-:-:S03]  /*8b30*/  MOV R5, 0x0 ;  /* 0x0000000000057802 */ /* 0x000fc60000000f00 */
[----:B------:R1:W-:Y:S01]  /*8b40*/  STL [R2], R3 ;  /* 0x0000000302007387 */ /* 0x0003e20000100800 */
[----:B------:R-:W-:Y:S05]  /*8b50*/  RET.REL.NODEC R4 `(_ZN7cutlass13device_kernelIN5flash19enable_sm80_to_sm89INS1_16FlashAttnBwdSm80INS1_25CollectiveMainloopBwdSm80ILi2ELi2EN4cute5tupleIJNS5_1CILi128EEES8_NS7_ILi64EEEEEENS_6half_tEfNS_4arch4Sm80ELb1ELb0ELb1ELb0ELb1ELb0ELb0ELb0ELi2ELi4ELi4ELi4ELb0EEENS1_21CollectiveEpilogueBwdISA_SB_SD_Li256ELb0ELb0ELi2EEENS1_25SingleTileBwdLPTSchedulerILb0ELi128ELb1EEEEEEEEEvNT_6ParamsE) ;  /* 0xffff74a004007950 */ /* 0x000fea0003c3ffff */
        .type           $_ZN7cutlass13device_kernelIN5flash19enable_sm80_to_sm89INS1_16FlashAttnBwdSm80INS1_25CollectiveMainloopBwdSm80ILi2ELi2EN4cute5tupleIJNS5_1CILi128EEES8_NS7_ILi64EEEEEENS_6half_tEfNS_4arch4Sm80ELb1ELb0ELb1ELb0ELb1ELb0ELb0ELb0ELi2ELi4ELi4ELi4ELb0EEENS1_21CollectiveEpilogueBwdISA_SB_SD_Li256ELb0ELb0ELi2EEENS1_25SingleTileBwdLPTSchedulerILb0ELi128ELb1EEEEEEEEEvNT_6ParamsE$_ZN4cute3eso3ESOILb1ELb0EJNS_6LayoutINS_5tupleIJNS3_IJNS_1CILi2EEES5_EEEEEENS3_IJNS3_IJNS4_ILi8EEENS4_ILi64EEEEEEEEEEENS_10ViewEngineINS_8smem_ptrIPfEEEEEEC2ERKSC_RKSH_,@function
        .size           $_ZN7cutlass13device_kernelIN5flash19enable_sm80_to_sm89INS1_16FlashAttnBwdSm80INS1_25CollectiveMainloopBwdSm80ILi2ELi2EN4cute5tupleIJNS5_1CILi128EEES8_NS7_ILi64EEEEEENS_6half_tEfNS_4arch4Sm80ELb1ELb0ELb1ELb0ELb1ELb0ELb0ELb0ELi2ELi4ELi4ELi4ELb0EEENS1_21CollectiveEpilogueBwdISA_SB_SD_Li256ELb0ELb0ELi2EEENS1_25SingleTileBwdLPTSchedulerILb0ELi128ELb1EEEEEEEEEvNT_6ParamsE$_ZN4cute3eso3ESOILb1ELb0EJNS_6LayoutINS_5tupleIJNS3_IJNS_1CILi2EEES5_EEEEEENS3_IJNS3_IJNS4_ILi8EEENS4_ILi64EEEEEEEEEEENS_10ViewEngineINS_8smem_ptrIPfEEEEEEC2ERKSC_RKSH_,($_ZN7cutlass13device_kernelIN5flash19enable_sm80_to_sm89INS1_16FlashAttnBwdSm80INS1_25CollectiveMainloopBwdSm80ILi2ELi2EN4cute5tupleIJNS5_1CILi128EEES8_NS7_ILi64EEEEEENS_6half_tEfNS_4arch4Sm80ELb1ELb0ELb1ELb0ELb1ELb0ELb0ELb0ELi2ELi4ELi4ELi4ELb0EEENS1_21CollectiveEpilogueBwdISA_SB_SD_Li256ELb0ELb0ELi2EEENS1_25SingleTileBwdLPTSchedulerILb0ELi128ELb1EEEEEEEEEvNT_6ParamsE$_ZN4cute3eso3ESOILb1ELb0EJNS_6LayoutINS_5tupleIJNS3_IJNS_1CILi2EEES5_EEEEEENS3_IJNS3_IJNS4_ILi8EEENS4_ILi64EEEEEEEEEEEiEEC2ERKSC_RKi - $_ZN7cutlass13device_kernelIN5flash19enable_sm80_to_sm89INS1_16FlashAttnBwdSm80INS1_25CollectiveMainloopBwdSm80ILi2ELi2EN4cute5tupleIJNS5_1CILi128EEES8_NS7_ILi64EEEEEENS_6half_tEfNS_4arch4Sm80ELb1ELb0ELb1ELb0ELb1ELb0ELb0ELb0ELi2ELi4ELi4ELi4ELb0EEENS1_21CollectiveEpilogueBwdISA_SB_SD_Li256ELb0ELb0ELi2EEENS1_25SingleTileBwdLPTSchedulerILb0ELi128ELb1EEEEEEEEEvNT_6ParamsE$_ZN4cute3eso3ESOILb1ELb0EJNS_6LayoutINS_5tupleIJNS3_IJNS_1CILi2EEES5_EEEEEENS3_IJNS3_IJNS4_ILi8EEENS4_ILi64EEEEEEEEEEENS_10ViewEngineINS_8smem_ptrIPfEEEEEEC2ERKSC_RKSH_)
$_ZN7cutlass13device_kernelIN5flash19enable_sm80_to_sm89INS1_16FlashAttnBwdSm80INS1_25CollectiveMainloopBwdSm80ILi2ELi2EN4cute5tupleIJNS5_1CILi128EEES8_NS7_ILi64EEEEEENS_6half_tEfNS_4arch4Sm80ELb1ELb0ELb1ELb0ELb1ELb0ELb0ELb0ELi2ELi4ELi4ELi4ELb0EEENS1_21CollectiveEpilogueBwdISA_SB_SD_Li256ELb0ELb0ELi2EEENS1_25SingleTileBwdLPTSchedulerILb0ELi128ELb1EEEEEEEEEvNT_6ParamsE$_ZN4cute3eso3ESOILb1ELb0EJNS_6LayoutINS_5tupleIJNS3_IJNS_1CILi2EEES5_EEEEEENS3_IJNS3_IJNS4_ILi8EEENS4_ILi64EEEEEEEEEEENS_10ViewEngineINS_8smem_ptrIPfEEEEEEC2ERKSC_RKSH_:
[----:B------:R-:W-:Y:S02]  /*8b60*/  IADD3 R8, R64, -c[0x0][0x20], RZ ;  /* 0x8000080040087a10 */ /* 0x000fe40007ffe0ff */
[----:B------:R-:W-:-:S03]  /*8b70*/  MOV R11, 0x0 ;  /* 0x00000000000b7802 */ /* 0x000fc60000000f00 */
[----:B------:R1:W-:Y:S01]  /*8b80*/  STL.64 [R8], R4 ;  /* 0x0000000408007387 */ /* 0x0003e20000100a00 */
[----:B------:R-:W-:Y:S05]  /*8b90*/  RET.REL.NODEC R10 `(_ZN7cutlass13device_kernelIN5flash19enable_sm80_to_sm89INS1_16FlashAttnBwdSm80INS1_25CollectiveMainloopBwdSm80ILi2ELi2EN4cute5tupleIJNS5_1CILi128EEES8_NS7_ILi64EEEEEENS_6half_tEfNS_4arch4Sm80ELb1ELb0ELb1ELb0ELb1ELb0ELb0ELb0ELi2ELi4ELi4ELi4ELb0EEENS1_21CollectiveEpilogueBwdISA_SB_SD_Li256ELb0ELb0ELi2EEENS1_25SingleTileBwdLPTSchedulerILb0ELi128ELb1EEEEEEEEEvNT_6ParamsE) ;  /* 0xffff74600a007950 */ /* 0x000fea0003c3ffff */
        .type           $_ZN7cutlass13device_kernelIN5flash19enable_sm80_to_sm89INS1_16FlashAttnBwdSm80INS1_25CollectiveMainloopBwdSm80ILi2ELi2EN4cute5tupleIJNS5_1CILi128EEES8_NS7_ILi64EEEEEENS_6half_tEfNS_4arch4Sm80ELb1ELb0ELb1ELb0ELb1ELb0ELb0ELb0ELi2ELi4ELi4ELi4ELb0EEENS1_21CollectiveEpilogueBwdISA_SB_SD_Li256ELb0ELb0ELi2EEENS1_25SingleTileBwdLPTSchedulerILb0ELi128ELb1EEEEEEEEEvNT_6ParamsE$_ZN4cute3eso3ESOILb1ELb0EJNS_6LayoutINS_5tupleIJNS3_IJNS_1CILi2EEES5_EEEEEENS3_IJNS3_IJNS4_ILi8EEENS4_ILi64EEEEEEEEEEEiEEC2ERKSC_RKi,@function
        .size           $_ZN7cutlass13device_kernelIN5flash19enable_sm80_to_sm89INS1_16FlashAttnBwdSm80INS1_25CollectiveMainloopBwdSm80ILi2ELi2EN4cute5tupleIJNS5_1CILi128EEES8_NS7_ILi64EEEEEENS_6half_tEfNS_4arch4Sm80ELb1ELb0ELb1ELb0ELb1ELb0ELb0ELb0ELi2ELi4ELi4ELi4ELb0EEENS1_21CollectiveEpilogueBwdISA_SB_SD_Li256ELb0ELb0ELi2EEENS1_25SingleTileBwdLPTSchedulerILb0ELi128ELb1EEEEEEEEEvNT_6ParamsE$_ZN4cute3eso3ESOILb1ELb0EJNS_6LayoutINS_5tupleIJNS3_IJNS_1CILi2EEES5_EEEEEENS3_IJNS3_IJNS4_ILi8EEENS4_ILi64EEEEEEEEEEEiEEC2ERKSC_RKi,($_ZN7cutlass13device_kernelIN5flash19enable_sm80_to_sm89INS1_16FlashAttnBwdSm80INS1_25CollectiveMainloopBwdSm80ILi2ELi2EN4cute5tupleIJNS5_1CILi128EEES8_NS7_ILi64EEEEEENS_6half_tEfNS_4arch4Sm80ELb1ELb0ELb1ELb0ELb1ELb0ELb0ELb0ELi2ELi4ELi4ELi4ELb0EEENS1_21CollectiveEpilogueBwdISA_SB_SD_Li256ELb0ELb0ELi2EEENS1_25SingleTileBwdLPTSchedulerILb0ELi128ELb1EEEEEEEEEvNT_6ParamsE$_ZN4cute3eso3ESOILb1ELb0EJNS_6LayoutINS_5tupleIJNS3_IJNS_1CILi2EEES5_EEENS3_IJS5_NS4_ILi8EEEEEEEEENS3_IJNS3_IJS5_NS4_ILi4EEEEEENS3_IJNS4_ILi1EEES7_EEEEEEEENS_10ViewEngineIPfEEEEC2ERKSF_RKSI_ - $_ZN7cutlass13device_kernelIN5flash19enable_sm80_to_sm89INS1_16FlashAttnBwdSm80INS1_25CollectiveMainloopBwdSm80ILi2ELi2EN4cute5tupleIJNS5_1CILi128EEES8_NS7_ILi64EEEEEENS_6half_tEfNS_4arch4Sm80ELb1ELb0ELb1ELb0ELb1ELb0ELb0ELb0ELi2ELi4ELi4ELi4ELb0EEENS1_21CollectiveEpilogueBwdISA_SB_SD_Li256ELb0ELb0ELi2EEENS1_25SingleTileBwdLPTSchedulerILb0ELi128ELb1EEEEEEEEEvNT_6ParamsE$_ZN4cute3eso3ESOILb1ELb0EJNS_6LayoutINS_5tupleIJNS3_IJNS_1CILi2EEES5_EEEEEENS3_IJNS3_IJNS4_ILi8EEENS4_ILi64EEEEEEEEEEEiEEC2ERKSC_RKi)
$_ZN7cutlass13device_kernelIN5flash19enable_sm80_to_sm89INS1_16FlashAttnBwdSm80INS1_25CollectiveMainloopBwdSm80ILi2ELi2EN4cute5tupleIJNS5_1CILi128EEES8_NS7_ILi64EEEEEENS_6half_tEfNS_4arch4Sm80ELb1ELb0ELb1ELb0ELb1ELb0ELb0ELb0ELi2ELi4ELi4ELi4ELb0EEENS1_21CollectiveEpilogueBwdISA_SB_SD_Li256ELb0ELb0ELi2EEENS1_25SingleTileBwdLPTSchedulerILb0ELi128ELb1EEEEEEEEEvNT_6ParamsE$_ZN4cute3eso3ESOILb1ELb0EJNS_6LayoutINS_5tupleIJNS3_IJNS_1CILi2EEES5_EEEEEENS3_IJNS3_IJNS4_ILi8EEENS4_ILi64EEEEEEEEEEEiEEC2ERKSC_RKi:
[----:B------:R-:W-:Y:S02]  /*8ba0*/  IADD3 R4, R64, -c[0x0][0x20], RZ ;  /* 0x8000080040047a10 */ /* 0x000fe40007ffe0ff */
[----:B------:R-:W-:-:S03]  /*8bb0*/  MOV R9, 0x0 ;  /* 0x0000000000097802 */ /* 0x000fc60000000f00 */
[----:B------:R1:W-:Y:S01]  /*8bc0*/  STL [R4], R5 ;  /* 0x0000000504007387 */ /* 0x0003e20000100800 */
[----:B------:R-:W-:Y:S05]  /*8bd0*/  RET.REL.NODEC R8 `(_ZN7cutlass13device_kernelIN5flash19enable_sm80_to_sm89INS1_16FlashAttnBwdSm80INS1_25CollectiveMainloopBwdSm80ILi2ELi2EN4cute5tupleIJNS5_1CILi128EEES8_NS7_ILi64EEEEEENS_6half_tEfNS_4arch4Sm80ELb1ELb0ELb1ELb0ELb1ELb0ELb0ELb0ELi2ELi4ELi4ELi4ELb0EEENS1_21CollectiveEpilogueBwdISA_SB_SD_Li256ELb0ELb0ELi2EEENS1_25SingleTileBwdLPTSchedulerILb0ELi128ELb1EEEEEEEEEvNT_6ParamsE) ;  /* 0xffff742008007950 */ /* 0x000fea0003c3ffff */
        .type           $_ZN7cutlass13device_kernelIN5flash19enable_sm80_to_sm89INS1_16FlashAttnBwdSm80INS1_25CollectiveMainloopBwdSm80ILi2ELi2EN4cute5tupleIJNS5_1CILi128EEES8_NS7_ILi64EEEEEENS_6half_tEfNS_4arch4Sm80ELb1ELb0ELb1ELb0ELb1ELb0ELb0ELb0ELi2ELi4ELi4ELi4ELb0EEENS1_21CollectiveEpilogueBwdISA_SB_SD_Li256ELb0ELb0ELi2EEENS1_25SingleTileBwdLPTSchedulerILb0ELi128ELb1EEEEEEEEEvNT_6ParamsE$_ZN4cute3eso3ESOILb1ELb0EJNS_6LayoutINS_5tupleIJNS3_IJNS_1CILi2EEES5_EEENS3_IJS5_NS4_ILi8EEEEEEEEENS3_IJNS3_IJS5_NS4_ILi4EEEEEENS3_IJNS4_ILi1EEES7_EEEEEEEENS_10ViewEngineIPfEEEEC2ERKSF_RKSI_,@function
        .size           $_ZN7cutlass13device_kernelIN5flash19enable_sm80_to_sm89INS1_16FlashAttnBwdSm80INS1_25CollectiveMainloopBwdSm80ILi2ELi2EN4cute5tupleIJNS5_1CILi128EEES8_NS7_ILi64EEEEEENS_6half_tEfNS_4arch4Sm80ELb1ELb0ELb1ELb0ELb1ELb0ELb0ELb0ELi2ELi4ELi4ELi4ELb0EEENS1_21CollectiveEpilogueBwdISA_SB_SD_Li256ELb0ELb0ELi2EEENS1_25SingleTileBwdLPTSchedulerILb0ELi128ELb1EEEEEEEEEvNT_6ParamsE$_ZN4cute3eso3ESOILb1ELb0EJNS_6LayoutINS_5tupleIJNS3_IJNS_1CILi2EEES5_EEENS3_IJS5_NS4_ILi8EEEEEEEEENS3_IJNS3_IJS5_NS4_ILi4EEEEEENS3_IJNS4_ILi1EEES7_EEEEEEEENS_10ViewEngineIPfEEEEC2ERKSF_RKSI_,($_ZN7cutlass13device_kernelIN5flash19enable_sm80_to_sm89INS1_16FlashAttnBwdSm80INS1_25CollectiveMainloopBwdSm80ILi2ELi2EN4cute5tupleIJNS5_1CILi128EEES8_NS7_ILi64EEEEEENS_6half_tEfNS_4arch4Sm80ELb1ELb0ELb1ELb0ELb1ELb0ELb0ELb0ELi2ELi4ELi4ELi4ELb0EEENS1_21CollectiveEpilogueBwdISA_SB_SD_Li256ELb0ELb0ELi2EEENS1_25SingleTileBwdLPTSchedulerILb0ELi128ELb1EEEEEEEEEvNT_6ParamsE$_ZN4cute3eso3ESOILb1ELb0EJNS_6LayoutINS_5tupleIJNS3_IJNS_1CILi2EEES5_EEENS4_ILi8EEEEEENS3_IJNS3_IJNS4_ILi1EEES5_EEENS4_ILi4EEEEEEEENS_10ViewEngineIPN7cutlass6half_tEEEEEC2ERKSD_RKSI_ - $_ZN7cutlass13device_kernelIN5flash19enable_sm80_to_sm89INS1_16FlashAttnBwdSm80INS1_25CollectiveMainloopBwdSm80ILi2ELi2EN4cute5tupleIJNS5_1CILi128EEES8_NS7_ILi64EEEEEENS_6half_tEfNS_4arch4Sm80ELb1ELb0ELb1ELb0ELb1ELb0ELb0ELb0ELi2ELi4ELi4ELi4ELb0EEENS1_21CollectiveEpilogueBwdISA_SB_SD_Li256ELb0ELb0ELi2EEENS1_25SingleTileBwdLPTSchedulerILb0ELi128ELb1EEEEEEEEEvNT_6ParamsE$_ZN4cute3eso3ESOILb1ELb0EJNS_6LayoutINS_5tupleIJNS3_IJNS_1CILi2EEES5_EEENS3_IJS5_NS4_ILi8EEEEEEEEENS3_IJNS3_IJS5_NS4_ILi4EEEEEENS3_IJNS4_ILi1EEES7_EEEEEEEENS_10ViewEngineIPfEEEEC2ERKSF_RKSI_)
$_ZN7cutlass13device_kernelIN5flash19enable_sm80_to_sm89INS1_16FlashAttnBwdSm80INS1_25CollectiveMainloopBwdSm80ILi2ELi2EN4cute5tupleIJNS5_1CILi128EEES8_NS7_ILi64EEEEEENS_6half_tEfNS_4arch4Sm80ELb1ELb0ELb1ELb0ELb1ELb0ELb0ELb0ELi2ELi4ELi4ELi4ELb0EEENS1_21CollectiveEpilogueBwdISA_SB_SD_Li256ELb0ELb0ELi2EEENS1_25SingleTileBwdLPTSchedulerILb0ELi128ELb1EEEEEEEEEvNT_6ParamsE$_ZN4cute3eso3ESOILb1ELb0EJNS_6LayoutINS_5tupleIJNS3_IJNS_1CILi2EEES5_EEENS3_IJS5_NS4_ILi8EEEEEEEEENS3_IJNS3_IJS5_NS4_ILi4EEEEEENS3_IJNS4_ILi1EEES7_EEEEEEEENS_10ViewEngineIPfEEEEC2ERKSF_RKSI_:
[----:B------:R-:W-:Y:S01]  /*8be0*/  IADD3 R3, R64, -c[0x0][0x20], RZ ;  /* 0x8000080040037a10 */ /* 0x000fe20007ffe0ff */
[----:B------:R-:W-:Y:S01]  /*8bf0*/  IMAD.MOV.U32 R4, RZ, RZ, R14 ;  /* 0x000000ffff047224 */ /* 0x000fe200078e000e */
[----:B------:R-:W-:-:S04]  /*8c00*/  MOV R13, 0x0 ;  /* 0x00000000000d7802 */ /* 0x000fc80000000f00 */
[----:B------:R1:W-:Y:S01]  /*8c10*/  STL.64 [R3], R4 ;  /* 0x0000000403007387 */ /* 0x0003e20000100a00 */
[----:B------:R-:W-:Y:S05]  /*8c20*/  RET.REL.NODEC R12 `(_ZN7cutlass13device_kernelIN5flash19enable_sm80_to_sm89INS1_16FlashAttnBwdSm80INS1_25CollectiveMainloopBwdSm80ILi2ELi2EN4cute5tupleIJNS5_1CILi128EEES8_NS7_ILi64EEEEEENS_6half_tEfNS_4arch4Sm80ELb1ELb0ELb1ELb0ELb1ELb0ELb0ELb0ELi2ELi4ELi4ELi4ELb0EEENS1_21CollectiveEpilogueBwdISA_SB_SD_Li256ELb0ELb0ELi2EEENS1_25SingleTileBwdLPTSchedulerILb0ELi128ELb1EEEEEEEEEvNT_6ParamsE) ;  /* 0xffff73d00c007950 */ /* 0x000fea0003c3ffff */
        .type           $_ZN7cutlass13device_kernelIN5flash19enable_sm80_to_sm89INS1_16FlashAttnBwdSm80INS1_25CollectiveMainloopBwdSm80ILi2ELi2EN4cute5tupleIJNS5_1CILi128EEES8_NS7_ILi64EEEEEENS_6half_tEfNS_4arch4Sm80ELb1ELb0ELb1ELb0ELb1ELb0ELb0ELb0ELi2ELi4ELi4ELi4ELb0EEENS1_21CollectiveEpilogueBwdISA_SB_SD_Li256ELb0ELb0ELi2EEENS1_25SingleTileBwdLPTSchedulerILb0ELi128ELb1EEEEEEEEEvNT_6ParamsE$_ZN4cute3eso3ESOILb1ELb0EJNS_6LayoutINS_5tupleIJNS3_IJNS_1CILi2EEES5_EEENS4_ILi8EEEEEENS3_IJNS3_IJNS4_ILi1EEES5_EEENS4_ILi4EEEEEEEENS_10ViewEngineIPN7cutlass6half_tEEEEEC2ERKSD_RKSI_,@function
        .size           $_ZN7cutlass13device_kernelIN5flash19enable_sm80_to_sm89INS1_16FlashAttnBwdSm80INS1_25CollectiveMainloopBwdSm80ILi2ELi2EN4cute5tupleIJNS5_1CILi128EEES8_NS7_ILi64EEEEEENS_6half_tEfNS_4arch4Sm80ELb1ELb0ELb1ELb0ELb1ELb0ELb0ELb0ELi2ELi4ELi4ELi4ELb0EEENS1_21CollectiveEpilogueBwdISA_SB_SD_Li256ELb0ELb0ELi2EEENS1_25SingleTileBwdLPTSchedulerILb0ELi128ELb1EEEEEEEEEvNT_6ParamsE$_ZN4cute3eso3ESOILb1ELb0EJNS_6LayoutINS_5tupleIJNS3_IJNS_1CILi2EEES5_EEENS4_ILi8EEEEEENS3_IJNS3_IJNS4_ILi1EEES5_EEENS4_ILi4EEEEEEEENS_10ViewEngineIPN7cutlass6half_tEEEEEC2ERKSD_RKSI_,($_ZN7cutlass13device_kernelIN5flash19enable_sm80_to_sm89INS1_16FlashAttnBwdSm80INS1_25CollectiveMainloopBwdSm80ILi2ELi2EN4cute5tupleIJNS5_1CILi128EEES8_NS7_ILi64EEEEEENS_6half_tEfNS_4arch4Sm80ELb1ELb0ELb1ELb0ELb1ELb0ELb0ELb0ELi2ELi4ELi4ELi4ELb0EEENS1_21CollectiveEpilogueBwdISA_SB_SD_Li256ELb0ELb0ELi2EEENS1_25SingleTileBwdLPTSchedulerILb0ELi128ELb1EEEEEEEEEvNT_6ParamsE$_ZN4cute3eso3ESOILb1ELb0EJNS_6LayoutINS_5tupleIJNS3_IJNS_1CILi2EEES5_EEENS4_ILi8EEEEEENS3_IJNS3_IJNS4_ILi1EEES5_EEENS4_ILi4EEEEEEEEiEEC2ERKSD_RKi - $_ZN7cutlass13device_kernelIN5flash19enable_sm80_to_sm89INS1_16FlashAttnBwdSm80INS1_25CollectiveMainloopBwdSm80ILi2ELi2EN4cute5tupleIJNS5_1CILi128EEES8_NS7_ILi64EEEEEENS_6half_tEfNS_4arch4Sm80ELb1ELb0ELb1ELb0ELb1ELb0ELb0ELb0ELi2ELi4ELi4ELi4ELb0EEENS1_21CollectiveEpilogueBwdISA_SB_SD_Li256ELb0ELb0ELi2EEENS1_25SingleTileBwdLPTSchedulerILb0ELi128ELb1EEEEEEEEEvNT_6ParamsE$_ZN4cute3eso3ESOILb1ELb0EJNS_6LayoutINS_5tupleIJNS3_IJNS_1CILi2EEES5_EEENS4_ILi8EEEEEENS3_IJNS3_IJNS4_ILi1EEES5_EEENS4_ILi4EEEEEEEENS_10ViewEngineIPN7cutlass6half_tEEEEEC2ERKSD_RKSI_)
$_ZN7cutlass13device_kernelIN5flash19enable_sm80_to_sm89INS1_16FlashAttnBwdSm80INS1_25CollectiveMainloopBwdSm80ILi2ELi2EN4cute5tupleIJNS5_1CILi128EEES8_NS7_ILi64EEEEEENS_6half_tEfNS_4arch4Sm80ELb1ELb0ELb1ELb0ELb1ELb0ELb0ELb0ELi2ELi4ELi4ELi4ELb0EEENS1_21CollectiveEpilogueBwdISA_SB_SD_Li256ELb0ELb0ELi2EEENS1_25SingleTileBwdLPTSchedulerILb0ELi128ELb1EEEEEEEEEvNT_6ParamsE$_ZN4cute3eso3ESOILb1ELb0EJNS_6LayoutINS_5tupleIJNS3_IJNS_1CILi2EEES5_EEENS4_ILi8EEEEEENS3_IJNS3_IJNS4_ILi1EEES5_EEENS4_ILi4EEEEEEEENS_10ViewEngineIPN7cutlass6half_tEEEEEC2ERKSD_RKSI_:
[----:B------:R-:W-:Y:S01]  /*8c30*/  IADD3 R2, R64, -c[0x0][0x20], RZ ;  /* 0x8000080040027a10 */ /* 0x000fe20007ffe0ff */
[----:B------:R-:W-:Y:S01]  /*8c40*/  IMAD.MOV.U32 R7, RZ, RZ, R3 ;  /* 0x000000ffff077224 */ /* 0x000fe200078e0003 */
[----:B------:R-:W-:-:S04]  /*8c50*/  MOV R5, 0x0 ;  /* 0x0000000000057802 */ /* 0x000fc80000000f00 */
[----:B------:R1:W-:Y:S01]  /*8c60*/  STL.64 [R2], R6 ;  /* 0x0000000602007387 */ /* 0x0003e20000100a00 */
[----:B------:R-:W-:Y:S05]  /*8c70*/  RET.REL.NODEC R4 `(_ZN7cutlass13device_kernelIN5flash19enable_sm80_to_sm89INS1_16FlashAttnBwdSm80INS1_25CollectiveMainloopBwdSm80ILi2ELi2EN4cute5tupleIJNS5_1CILi128EEES8_NS7_ILi64EEEEEENS_6half_tEfNS_4arch4Sm80ELb1ELb0ELb1ELb0ELb1ELb0ELb0ELb0ELi2ELi4ELi4ELi4ELb0EEENS1_21CollectiveEpilogueBwdISA_SB_SD_Li256ELb0ELb0ELi2EEENS1_25SingleTileBwdLPTSchedulerILb0ELi128ELb1EEEEEEEEEvNT_6ParamsE) ;  /* 0xffff738004007950 */ /* 0x000fea0003c3ffff */
        .type           $_ZN7cutlass13device_kernelIN5flash19enable_sm80_to_sm89INS1_16FlashAttnBwdSm80INS1_25CollectiveMainloopBwdSm80ILi2ELi2EN4cute5tupleIJNS5_1CILi128EEES8_NS7_ILi64EEEEEENS_6half_tEfNS_4arch4Sm80ELb1ELb0ELb1ELb0ELb1ELb0ELb0ELb0ELi2ELi4ELi4ELi4ELb0EEENS1_21CollectiveEpilogueBwdISA_SB_SD_Li256ELb0ELb0ELi2EEENS1_25SingleTileBwdLPTSchedulerILb0ELi128ELb1EEEEEEEEEvNT_6ParamsE$_ZN4cute3eso3ESOILb1ELb0EJNS_6LayoutINS_5tupleIJNS3_IJNS_1CILi2EEES5_EEENS4_ILi8EEEEEENS3_IJNS3_IJNS4_ILi1EEES5_EEENS4_ILi4EEEEEEEEiEEC2ERKSD_RKi,@function
        .size           $_ZN7cutlass13device_kernelIN5flash19enable_sm80_to_sm89INS1_16FlashAttnBwdSm80INS1_25CollectiveMainloopBwdSm80ILi2ELi2EN4cute5tupleIJNS5_1CILi128EEES8_NS7_ILi64EEEEEENS_6half_tEfNS_4arch4Sm80ELb1ELb0ELb1ELb0ELb1ELb0ELb0ELb0ELi2ELi4ELi4ELi4ELb0EEENS1_21CollectiveEpilogueBwdISA_SB_SD_Li256ELb0ELb0ELi2EEENS1_25SingleTileBwdLPTSchedulerILb0ELi128ELb1EEEEEEEEEvNT_6ParamsE$_ZN4cute3eso3ESOILb1ELb0EJNS_6LayoutINS_5tupleIJNS3_IJNS_1CILi2EEES5_EEENS4_ILi8EEEEEENS3_IJNS3_IJNS4_ILi1EEES5_EEENS4_ILi4EEEEEEEEiEEC2ERKSD_RKi,($_ZN7cutlass13device_kernelIN5flash19enable_sm80_to_sm89INS1_16FlashAttnBwdSm80INS1_25CollectiveMainloopBwdSm80ILi2ELi2EN4cute5tupleIJNS5_1CILi128EEES8_NS7_ILi64EEEEEENS_6half_tEfNS_4arch4Sm80ELb1ELb0ELb1ELb0ELb1ELb0ELb0ELb0ELi2ELi4ELi4ELi4ELb0EEENS1_21CollectiveEpilogueBwdISA_SB_SD_Li256ELb0ELb0ELi2EEENS1_25SingleTileBwdLPTSchedulerILb0ELi128ELb1EEEEEEEEEvNT_6ParamsE$_ZN4cute3eso3ESOILb1ELb0EJNS_6LayoutINS_5tupleIJNS3_IJNS_1CILi2EEES5_EEES6_EEENS3_IJNS3_IJNS4_ILi1EEES5_EEENS3_IJNS4_ILi32EEENS4_ILi64EEEEEEEEEEENS_10ViewEngineIPN7cutlass6half_tEEEEEC2ERKSE_RKSJ_ - $_ZN7cutlass13device_kernelIN5flash19enable_sm80_to_sm89INS1_16FlashAttnBwdSm80INS1_25CollectiveMainloopBwdSm80ILi2ELi2EN4cute5tupleIJNS5_1CILi128EEES8_NS7_ILi64EEEEEENS_6half_tEfNS_4arch4Sm80ELb1ELb0ELb1ELb0ELb1ELb0ELb0ELb0ELi2ELi4ELi4ELi4ELb0EEENS1_21CollectiveEpilogueBwdISA_SB_SD_Li256ELb0ELb0ELi2EEENS1_25SingleTileBwdLPTSchedulerILb0ELi128ELb1EEEEEEEEEvNT_6ParamsE$_ZN4cute3eso3ESOILb1ELb0EJNS_6LayoutINS_5tupleIJNS3_IJNS_1CILi2EEES5_EEENS4_ILi8EEEEEENS3_IJNS3_IJNS4_ILi1EEES5_EEENS4_ILi4EEEEEEEEiEEC2ERKSD_RKi)
$_ZN7cutlass13device_kernelIN5flash19enable_sm80_to_sm89INS1_16FlashAttnBwdSm80INS1_25CollectiveMainloopBwdSm80ILi2ELi2EN4cute5tupleIJNS5_1CILi128EEES8_NS7_ILi64EEEEEENS_6half_tEfNS_4arch4Sm80ELb1ELb0ELb1ELb0ELb1ELb0ELb0ELb0ELi2ELi4ELi4ELi4ELb0EEENS1_21CollectiveEpilogueBwdISA_SB_SD_Li256ELb0ELb0ELi2EEENS1_25SingleTileBwdLPTSchedulerILb0ELi128ELb1EEEEEEEEEvNT_6ParamsE$_ZN4cute3eso3ESOILb1ELb0EJNS_6LayoutINS_5tupleIJNS3_IJNS_1CILi2EEES5_EEENS4_ILi8EEEEEENS3_IJNS3_IJNS4_ILi1EEES5_EEENS4_ILi4EEEEEEEEiEEC2ERKSD_RKi:
[----:B------:R-:W-:Y:S02]  /*8c80*/  IADD3 R2, R64, -c[0x0][0x20], RZ ;  /* 0x8000080040027a10 */ /* 0x000fe40007ffe0ff */
[----:B------:R-:W-:-:S03]  /*8c90*/  MOV R7, 0x0 ;  /* 0x0000000000077802 */ /* 0x000fc60000000f00 */
[----:B------:R1:W-:Y:S01]  /*8ca0*/  STL [R2], R3 ;  /* 0x0000000302007387 */ /* 0x0003e20000100800 */
[----:B------:R-:W-:Y:S05]  /*8cb0*/  RET.REL.NODEC R6 `(_ZN7cutlass13device_kernelIN5flash19enable_sm80_to_sm89INS1_16FlashAttnBwdSm80INS1_25CollectiveMainloopBwdSm80ILi2ELi2EN4cute5tupleIJNS5_1CILi128EEES8_NS7_ILi64EEEEEENS_6half_tEfNS_4arch4Sm80ELb1ELb0ELb1ELb0ELb1ELb0ELb0ELb0ELi2ELi4ELi4ELi4ELb0EEENS1_21CollectiveEpilogueBwdISA_SB_SD_Li256ELb0ELb0ELi2EEENS1_25SingleTileBwdLPTSchedulerILb0ELi128ELb1EEEEEEEEEvNT_6ParamsE) ;  /* 0xffff734006007950 */ /* 0x000fea0003c3ffff */
        .type           $_ZN7cutlass13device_kernelIN5flash19enable_sm80_to_sm89INS1_16FlashAttnBwdSm80INS1_25CollectiveMainloopBwdSm80ILi2ELi2EN4cute5tupleIJNS5_1CILi128EEES8_NS7_ILi64EEEEEENS_6half_tEfNS_4arch4Sm80ELb1ELb0ELb1ELb0ELb1ELb0ELb0ELb0ELi2ELi4ELi4ELi4ELb0EEENS1_21CollectiveEpilogueBwdISA_SB_SD_Li256ELb0ELb0ELi2EEENS1_25SingleTileBwdLPTSchedulerILb0ELi128ELb1EEEEEEEEEvNT_6ParamsE$_ZN4cute3eso3ESOILb1ELb0EJNS_6LayoutINS_5tupleIJNS3_IJNS_1CILi2EEES5_EEES6_EEENS3_IJNS3_IJNS4_ILi1EEES5_EEENS3_IJNS4_ILi32EEENS4_ILi64EEEEEEEEEEENS_10ViewEngineIPN7cutlass6half_tEEEEEC2ERKSE_RKSJ_,@function
        .size           $_ZN7cutlass13device_kernelIN5flash19enable_sm80_to_sm89INS1_16FlashAttnBwdSm80INS1_25CollectiveMainloopBwdSm80ILi2ELi2EN4cute5tupleIJNS5_1CILi128EEES8_NS7_ILi64EEEEEENS_6half_tEfNS_4arch4Sm80ELb1ELb0ELb1ELb0ELb1ELb0ELb0ELb0ELi2ELi4ELi4ELi4ELb0EEENS1_21CollectiveEpilogueBwdISA_SB_SD_Li256ELb0ELb0ELi2EEENS1_25SingleTileBwdLPTSchedulerILb0ELi128ELb1EEEEEEEEEvNT_6ParamsE$_ZN4cute3eso3ESOILb1ELb0EJNS_6LayoutINS_5tupleIJNS3_IJNS_1CILi2EEES5_EEES6_EEENS3_IJNS3_IJNS4_ILi1EEES5_EEENS3_IJNS4_ILi32EEENS4_ILi64EEEEEEEEEEENS_10ViewEngineIPN7cutlass6half_tEEEEEC2ERKSE_RKSJ_,($_ZN7cutlass13device_kernelIN5flash19enable_sm80_to_sm89INS1_16FlashAttnBwdSm80INS1_25CollectiveMainloopBwdSm80ILi2ELi2EN4cute5tupleIJNS5_1CILi128EEES8_NS7_ILi64EEEEEENS_6half_tEfNS_4arch4Sm80ELb1ELb0ELb1ELb0ELb1ELb0ELb0ELb0ELi2ELi4ELi4ELi4ELb0EEENS1_21CollectiveEpilogueBwdISA_SB_SD_Li256ELb0ELb0ELi2EEENS1_25SingleTileBwdLPTSchedulerILb0ELi128ELb1EEEEEEEEEvNT_6ParamsE$_ZN4cute3eso3ESOILb1ELb0EJNS_6LayoutINS_5tupleIJNS3_IJNS_1CILi2EEES5_EEES6_EEENS3_IJNS3_IJNS4_ILi1EEES5_EEENS3_IJNS4_ILi32EEENS4_ILi64EEEEEEEEEEEiEEC2ERKSE_RKi - $_ZN7cutlass13device_kernelIN5flash19enable_sm80_to_sm89INS1_16FlashAttnBwdSm80INS1_25CollectiveMainloopBwdSm80ILi2ELi2EN4cute5tupleIJNS5_1CILi128EEES8_NS7_ILi64EEEEEENS_6half_tEfNS_4arch4Sm80ELb1ELb0ELb1ELb0ELb1ELb0ELb0ELb0ELi2ELi4ELi4ELi4ELb0EEENS1_21CollectiveEpilogueBwdISA_SB_SD_Li256ELb0ELb0ELi2EEENS1_25SingleTileBwdLPTSchedulerILb0ELi128ELb1EEEEEEEEEvNT_6ParamsE$_ZN4cute3eso3ESOILb1ELb0EJNS_6LayoutINS_5tupleIJNS3_IJNS_1CILi2EEES5_EEES6_EEENS3_IJNS3_IJNS4_ILi1EEES5_EEENS3_IJNS4_ILi32EEENS4_ILi64EEEEEEEEEEENS_10ViewEngineIPN7cutlass6half_tEEEEEC2ERKSE_RKSJ_)
$_ZN7cutlass13device_kernelIN5flash19enable_sm80_to_sm89INS1_16FlashAttnBwdSm80INS1_25CollectiveMainloopBwdSm80ILi2ELi2EN4cute5tupleIJNS5_1CILi128EEES8_NS7_ILi64EEEEEENS_6half_tEfNS_4arch4Sm80ELb1ELb0ELb1ELb0ELb1ELb0ELb0ELb0ELi2ELi4ELi4ELi4ELb0EEENS1_21CollectiveEpilogueBwdISA_SB_SD_Li256ELb0ELb0ELi2EEENS1_25SingleTileBwdLPTSchedulerILb0ELi128ELb1EEEEEEEEEvNT_6ParamsE$_ZN4cute3eso3ESOILb1ELb0EJNS_6LayoutINS_5tupleIJNS3_IJNS_1CILi2EEES5_EEES6_EEENS3_IJNS3_IJNS4_ILi1EEES5_EEENS3_IJNS4_ILi32EEENS4_ILi64EEEEEEEEEEENS_10ViewEngineIPN7cutlass6half_tEEEEEC2ERKSE_RKSJ_:
[----:B------:R-:W-:Y:S01]  /*8cc0*/  IADD3 R2, R64, -c[0x0][0x20], RZ ;  /* 0x8000080040027a10 */ /* 0x000fe20007ffe0ff */
[----:B------:R-:W-:Y:S01]  /*8cd0*/  IMAD.MOV.U32 R7, RZ, RZ, R3 ;  /* 0x000000ffff077224 */ /* 0x000fe200078e0003 */
[----:B------:R-:W-:-:S04]  /*8ce0*/  MOV R5, 0x0 ;  /* 0x0000000000057802 */ /* 0x000fc80000000f00 */
[----:B------:R1:W-:Y:S01]  /*8cf0*/  STL.64 [R2], R6 ;  /* 0x0000000602007387 */ /* 0x0003e20000100a00 */
[----:B------:R-:W-:Y:S05]  /*8d00*/  RET.REL.NODEC R4 `(_ZN7cutlass13device_kernelIN5flash19enable_sm80_to_sm89INS1_16FlashAttnBwdSm80INS1_25CollectiveMainloopBwdSm80ILi2ELi2EN4cute5tupleIJNS5_1CILi128EEES8_NS7_ILi64EEEEEENS_6half_tEfNS_4arch4Sm80ELb1ELb0ELb1ELb0ELb1ELb0ELb0ELb0ELi2ELi4ELi4ELi4ELb0EEENS1_21CollectiveEpilogueBwdISA_SB_SD_Li256ELb0ELb0ELi2EEENS1_25SingleTileBwdLPTSchedulerILb0ELi128ELb1EEEEEEEEEvNT_6ParamsE) ;  /* 0xffff72f004007950 */ /* 0x000fea0003c3ffff */
        .type           $_ZN7cutlass13device_kernelIN5flash19enable_sm80_to_sm89INS1_16FlashAttnBwdSm80INS1_25CollectiveMainloopBwdSm80ILi2ELi2EN4cute5tupleIJNS5_1CILi128EEES8_NS7_ILi64EEEEEENS_6half_tEfNS_4arch4Sm80ELb1ELb0ELb1ELb0ELb1ELb0ELb0ELb0ELi2ELi4ELi4ELi4ELb0EEENS1_21CollectiveEpilogueBwdISA_SB_SD_Li256ELb0ELb0ELi2EEENS1_25SingleTileBwdLPTSchedulerILb0ELi128ELb1EEEEEEEEEvNT_6ParamsE$_ZN4cute3eso3ESOILb1ELb0EJNS_6LayoutINS_5tupleIJNS3_IJNS_1CILi2EEES5_EEES6_EEENS3_IJNS3_IJNS4_ILi1EEES5_EEENS3_IJNS4_ILi32EEENS4_ILi64EEEEEEEEEEEiEEC2ERKSE_RKi,@function
        .size           $_ZN7cutlass13device_kernelIN5flash19enable_sm80_to_sm89INS1_16FlashAttnBwdSm80INS1_25CollectiveMainloopBwdSm80ILi2ELi2EN4cute5tupleIJNS5_1CILi128EEES8_NS7_ILi64EEEEEENS_6half_tEfNS_4arch4Sm80ELb1ELb0ELb1ELb0ELb1ELb0ELb0ELb0ELi2ELi4ELi4ELi4ELb0EEENS1_21CollectiveEpilogueBwdISA_SB_SD_Li256ELb0ELb0ELi2EEENS1_25SingleTileBwdLPTSchedulerILb0ELi128ELb1EEEEEEEEEvNT_6ParamsE$_ZN4cute3eso3ESOILb1ELb0EJNS_6LayoutINS_5tupleIJNS3_IJNS_1CILi2EEES5_EEES6_EEENS3_IJNS3_IJNS4_ILi1EEES5_EEENS3_IJNS4_ILi32EEENS4_ILi64EEEEEEEEEEEiEEC2ERKSE_RKi,($_ZN7cutlass13device_kernelIN5flash19enable_sm80_to_sm89INS1_16FlashAttnBwdSm80INS1_25CollectiveMainloopBwdSm80ILi2ELi2EN4cute5tupleIJNS5_1CILi128EEES8_NS7_ILi64EEEEEENS_6half_tEfNS_4arch4Sm80ELb1ELb0ELb1ELb0ELb1ELb0ELb0ELb0ELi2ELi4ELi4ELi4ELb0EEENS1_21CollectiveEpilogueBwdISA_SB_SD_Li256ELb0ELb0ELi2EEENS1_25SingleTileBwdLPTSchedulerILb0ELi128ELb1EEEEEEEEEvNT_6ParamsE$_ZN4cute3eso3ESOILb1ELb0EJNS_6LayoutINS_5tupleIJNS3_IJNS_1CILi2EEES5_S5_EEEEEENS3_IJNS3_IJNS4_ILi1EEES5_NS4_ILi4EEEEEEEEEEENS_10ViewEngineIPN7cutlass6half_tEEEEEC2ERKSC_RKSH_ - $_ZN7cutlass13device_kernelIN5flash19enable_sm80_to_sm89INS1_16FlashAttnBwdSm80INS1_25CollectiveMainloopBwdSm80ILi2ELi2EN4cute5tupleIJNS5_1CILi128EEES8_NS7_ILi64EEEEEENS_6half_tEfNS_4arch4Sm80ELb1ELb0ELb1ELb0ELb1ELb0ELb0ELb0ELi2ELi4ELi4ELi4ELb0EEENS1_21CollectiveEpilogueBwdISA_SB_SD_Li256ELb0ELb0ELi2EEENS1_25SingleTileBwdLPTSchedulerILb0ELi128ELb1EEEEEEEEEvNT_6ParamsE$_ZN4cute3eso3ESOILb1ELb0EJNS_6LayoutINS_5tupleIJNS3_IJNS_1CILi2EEES5_EEES6_EEENS3_IJNS3_IJNS4_ILi1EEES5_EEENS3_IJNS4_ILi32EEENS4_ILi64EEEEEEEEEEEiEEC2ERKSE_RKi)
$_ZN7cutlass13device_kernelIN5flash19enable_sm80_to_sm89INS1_16FlashAttnBwdSm80INS1_25CollectiveMainloopBwdSm80ILi2ELi2EN4cute5tupleIJNS5_1CILi128EEES8_NS7_ILi64EEEEEENS_6half_tEfNS_4arch4Sm80ELb1ELb0ELb1ELb0ELb1ELb0ELb0ELb0ELi2ELi4ELi4ELi4ELb0EEENS1_21CollectiveEpilogueBwdISA_SB_SD_Li256ELb0ELb0ELi2EEENS1_25SingleTileBwdLPTSchedulerILb0ELi128ELb1EEEEEEEEEvNT_6ParamsE$_ZN4cute3eso3ESOILb1ELb0EJNS_6LayoutINS_5tupleIJNS3_IJNS_1CILi2EEES5_EEES6_EEENS3_IJNS3_IJNS4_ILi1EEES5_EEENS3_IJNS4_ILi32EEENS4_ILi64EEEEEEEEEEEiEEC2ERKSE_RKi:
[----:B------:R-:W-:Y:S02]  /*8d10*/  IADD3 R2, R64, -c[0x0][0x20], RZ ;  /* 0x8000080040027a10 */ /* 0x000fe40007ffe0ff */
[----:B------:R-:W-:-:S03]  /*8d20*/  MOV R5, 0x0 ;  /* 0x0000000000057802 */ /* 0x000fc60000000f00 */
[----:B------:R1:W-:Y:S01]  /*8d30*/  STL [R2], R3 ;  /* 0x0000000302007387 */ /* 0x0003e20000100800 */
[----:B------:R-:W-:Y:S05]  /*8d40*/  RET.REL.NODEC R4 `(_ZN7cutlass13device_kernelIN5flash19enable_sm80_to_sm89INS1_16FlashAttnBwdSm80INS1_25CollectiveMainloopBwdSm80ILi2ELi2EN4cute5tupleIJNS5_1CILi128EEES8_NS7_ILi64EEEEEENS_6half_tEfNS_4arch4Sm80ELb1ELb0ELb1ELb0ELb1ELb0ELb0ELb0ELi2ELi4ELi4ELi4ELb0EEENS1_21CollectiveEpilogueBwdISA_SB_SD_Li256ELb0ELb0ELi2EEENS1_25SingleTileBwdLPTSchedulerILb0ELi128ELb1EEEEEEEEEvNT_6ParamsE) ;  /* 0xffff72b004007950 */ /* 0x000fea0003c3ffff */
        .type           $_ZN7cutlass13device_kernelIN5flash19enable_sm80_to_sm89INS1_16FlashAttnBwdSm80INS1_25CollectiveMainloopBwdSm80ILi2ELi2EN4cute5tupleIJNS5_1CILi128EEES8_NS7_ILi64EEEEEENS_6half_tEfNS_4arch4Sm80ELb1ELb0ELb1ELb0ELb1ELb0ELb0ELb0ELi2ELi4ELi4ELi4ELb0EEENS1_21CollectiveEpilogueBwdISA_SB_SD_Li256ELb0ELb0ELi2EEENS1_25SingleTileBwdLPTSchedulerILb0ELi128ELb1EEEEEEEEEvNT_6ParamsE$_ZN4cute3eso3ESOILb1ELb0EJNS_6LayoutINS_5tupleIJNS3_IJNS_1CILi2EEES5_S5_EEEEEENS3_IJNS3_IJNS4_ILi1EEES5_NS4_ILi4EEEEEEEEEEENS_10ViewEngineIPN7cutlass6half_tEEEEEC2ERKSC_RKSH_,@function
        .size           $_ZN7cutlass13device_kernelIN5flash19enable_sm80_to_sm89INS1_16FlashAttnBwdSm80INS1_25CollectiveMainloopBwdSm80ILi2ELi2EN4cute5tupleIJNS5_1CILi128EEES8_NS7_ILi64EEEEEENS_6half_tEfNS_4arch4Sm80ELb1ELb0ELb1ELb0ELb1ELb0ELb0ELb0ELi2ELi4ELi4ELi4ELb0EEENS1_21CollectiveEpilogueBwdISA_SB_SD_Li256ELb0ELb0ELi2EEENS1_25SingleTileBwdLPTSchedulerILb0ELi128ELb1EEEEEEEEEvNT_6ParamsE$_ZN4cute3eso3ESOILb1ELb0EJNS_6LayoutINS_5tupleIJNS3_IJNS_1CILi2EEES5_S5_EEEEEENS3_IJNS3_IJNS4_ILi1EEES5_NS4_ILi4EEEEEEEEEEENS_10ViewEngineIPN7cutlass6half_tEEEEEC2ERKSC_RKSH_,($_ZN7cutlass13device_kernelIN5flash19enable_sm80_to_sm89INS1_16FlashAttnBwdSm80INS1_25CollectiveMainloopBwdSm80ILi2ELi2EN4cute5tupleIJNS5_1CILi128EEES8_NS7_ILi64EEEEEENS_6half_tEfNS_4arch4Sm80ELb1ELb0ELb1ELb0ELb1ELb0ELb0ELb0ELi2ELi4ELi4ELi4ELb0EEENS1_21CollectiveEpilogueBwdISA_SB_SD_Li256ELb0ELb0ELi2EEENS1_25SingleTileBwdLPTSchedulerILb0ELi128ELb1EEEEEEEEEvNT_6ParamsE$_ZN4cute3eso3ESOILb1ELb0EJNS_6LayoutINS_5tupleIJNS3_IJNS_1CILi2EEES5_S5_EEEEEENS3_IJNS3_IJNS4_ILi1EEES5_NS4_ILi4EEEEEEEEEEEiEEC2ERKSC_RKi - $_ZN7cutlass13device_kernelIN5flash19enable_sm80_to_sm89INS1_16FlashAttnBwdSm80INS1_25CollectiveMainloopBwdSm80ILi2ELi2EN4cute5tupleIJNS5_1CILi128EEES8_NS7_ILi64EEEEEENS_6half_tEfNS_4arch4Sm80ELb1ELb0ELb1ELb0ELb1ELb0ELb0ELb0ELi2ELi4ELi4ELi4ELb0EEENS1_21CollectiveEpilogueBwdISA_SB_SD_Li256ELb0ELb0ELi2EEENS1_25SingleTileBwdLPTSchedulerILb0ELi128ELb1EEEEEEEEEvNT_6ParamsE$_ZN4cute3eso3ESOILb1ELb0EJNS_6LayoutINS_5tupleIJNS3_IJNS_1CILi2EEES5_S5_EEEEEENS3_IJNS3_IJNS4_ILi1EEES5_NS4_ILi4EEEEEEEEEEENS_10ViewEngineIPN7cutlass6half_tEEEEEC2ERKSC_RKSH_)
$_ZN7cutlass13device_kernelIN5flash19enable_sm80_to_sm89INS1_16FlashAttnBwdSm80INS1_25CollectiveMainloopBwdSm80ILi2ELi2EN4cute5tupleIJNS5_1CILi128EEES8_NS7_ILi64EEEEEENS_6half_tEfNS_4arch4Sm80ELb1ELb0ELb1ELb0ELb1ELb0ELb0ELb0ELi2ELi4ELi4ELi4ELb0EEENS1_21CollectiveEpilogueBwdISA_SB_SD_Li256ELb0ELb0ELi2EEENS1_25SingleTileBwdLPTSchedulerILb0ELi128ELb1EEEEEEEEEvNT_6ParamsE$_ZN4cute3eso3ESOILb1ELb0EJNS_6LayoutINS_5tupleIJNS3_IJNS_1CILi2EEES5_S5_EEEEEENS3_IJNS3_IJNS4_ILi1EEES5_NS4_ILi4EEEEEEEEEEENS_10ViewEngineIPN7cutlass6half_tEEEEEC2ERKSC_RKSH_:
[----:B------:R-:W-:Y:S01]  /*8d50*/  IADD3 R2, R64, -c[0x0][0x20], RZ ;  /* 0x8000080040027a10 */ /* 0x000fe20007ffe0ff */
[----:B------:R-:W-:Y:S01]  /*8d60*/  IMAD.MOV.U32 R7, RZ, RZ, R3 ;  /* 0x000000ffff077224 */ /* 0x000fe200078e0003 */
[----:B------:R-:W-:-:S04]  /*8d70*/  MOV R5, 0x0 ;  /* 0x0000000000057802 */ /* 0x000fc80000000f00 */
[----:B------:R1:W-:Y:S01]  /*8d80*/  STL.64 [R2], R6 ;  /* 0x0000000602007387 */ /* 0x0003e20000100a00 */
[----:B------:R-:W-:Y:S05]  /*8d90*/  RET.REL.NODEC R4 `(_ZN7cutlass13device_kernelIN5flash19enable_sm80_to_sm89INS1_16FlashAttnBwdSm80INS1_25CollectiveMainloopBwdSm80ILi2ELi2EN4cute5tupleIJNS5_1CILi128EEES8_NS7_ILi64EEEEEENS_6half_tEfNS_4arch4Sm80ELb1ELb0ELb1ELb0ELb1ELb0ELb0ELb0ELi2ELi4ELi4ELi4ELb0EEENS1_21CollectiveEpilogueBwdISA_SB_SD_Li256ELb0ELb0ELi2EEENS1_25SingleTileBwdLPTSchedulerILb0ELi128ELb1EEEEEEEEEvNT_6ParamsE) ;  /* 0xffff726004007950 */ /* 0x000fea0003c3ffff */
        .type           $_ZN7cutlass13device_kernelIN5flash19enable_sm80_to_sm89INS1_16FlashAttnBwdSm80INS1_25CollectiveMainloopBwdSm80ILi2ELi2EN4cute5tupleIJNS5_1CILi128EEES8_NS7_ILi64EEEEEENS_6half_tEfNS_4arch4Sm80ELb1ELb0ELb1ELb0ELb1ELb0ELb0ELb0ELi2ELi4ELi4ELi4ELb0EEENS1_21CollectiveEpilogueBwdISA_SB_SD_Li256ELb0ELb0ELi2EEENS1_25SingleTileBwdLPTSchedulerILb0ELi128ELb1EEEEEEEEEvNT_6ParamsE$_ZN4cute3eso3ESOILb1ELb0EJNS_6LayoutINS_5tupleIJNS3_IJNS_1CILi2EEES5_S5_EEEEEENS3_IJNS3_IJNS4_ILi1EEES5_NS4_ILi4EEEEEEEEEEEiEEC2ERKSC_RKi,@function
        .size           $_ZN7cutlass13device_kernelIN5flash19enable_sm80_to_sm89INS1_16FlashAttnBwdSm80INS1_25CollectiveMainloopBwdSm80ILi2ELi2EN4cute5tupleIJNS5_1CILi128EEES8_NS7_ILi64EEEEEENS_6half_tEfNS_4arch4Sm80ELb1ELb0ELb1ELb0ELb1ELb0ELb0ELb0ELi2ELi4ELi4ELi4ELb0EEENS1_21CollectiveEpilogueBwdISA_SB_SD_Li256ELb0ELb0ELi2EEENS1_25SingleTileBwdLPTSchedulerILb0ELi128ELb1EEEEEEEEEvNT_6ParamsE$_ZN4cute3eso3ESOILb1ELb0EJNS_6LayoutINS_5tupleIJNS3_IJNS_1CILi2EEES5_S5_EEEEEENS3_IJNS3_IJNS4_ILi1EEES5_NS4_ILi4EEEEEEEEEEEiEEC2ERKSC_RKi,($_ZN7cutlass13device_kernelIN5flash19enable_sm80_to_sm89INS1_16FlashAttnBwdSm80INS1_25CollectiveMainloopBwdSm80ILi2ELi2EN4cute5tupleIJNS5_1CILi128EEES8_NS7_ILi64EEEEEENS_6half_tEfNS_4arch4Sm80ELb1ELb0ELb1ELb0ELb1ELb0ELb0ELb0ELi2ELi4ELi4ELi4ELb0EEENS1_21CollectiveEpilogueBwdISA_SB_SD_Li256ELb0ELb0ELi2EEENS1_25SingleTileBwdLPTSchedulerILb0ELi128ELb1EEEEEEEEEvNT_6ParamsE$_ZN4cute3eso3ESOILb1ELb0EJNS_6LayoutINS_5tupleIJNS3_IJNS_1CILi2EEES5_S5_EEES5_EEENS3_IJNS3_IJNS4_ILi1EEES5_NS4_ILi4EEEEEENS4_ILi64EEEEEEEENS_10ViewEngineIPN7cutlass6half_tEEEEEC2ERKSD_RKSI_ - $_ZN7cutlass13device_kernelIN5flash19enable_sm80_to_sm89INS1_16FlashAttnBwdSm80INS1_25CollectiveMainloopBwdSm80ILi2ELi2EN4cute5tupleIJNS5_1CILi128EEES8_NS7_ILi64EEEEEENS_6half_tEfNS_4arch4Sm80ELb1ELb0ELb1ELb0ELb1ELb0ELb0ELb0ELi2ELi4ELi4ELi4ELb0EEENS1_21CollectiveEpilogueBwdISA_SB_SD_Li256ELb0ELb0ELi2EEENS1_25SingleTileBwdLPTSchedulerILb0ELi128ELb1EEEEEEEEEvNT_6ParamsE$_ZN4cute3eso3ESOILb1ELb0EJNS_6LayoutINS_5tupleIJNS3_IJNS_1CILi2EEES5_S5_EEEEEENS3_IJNS3_IJNS4_ILi1EEES5_NS4_ILi4EEEEEEEEEEEiEEC2ERKSC_RKi)
$_ZN7cutlass13device_kernelIN5flash19enable_sm80_to_sm89INS1_16FlashAttnBwdSm80INS1_25CollectiveMainloopBwdSm80ILi2ELi2EN4cute5tupleIJNS5_1CILi128EEES8_NS7_ILi64EEEEEENS_6half_tEfNS_4arch4Sm80ELb1ELb0ELb1ELb0ELb1ELb0ELb0ELb0ELi2ELi4ELi4ELi4ELb0EEENS1_21CollectiveEpilogueBwdISA_SB_SD_Li256ELb0ELb0ELi2EEENS1_25SingleTileBwdLPTSchedulerILb0ELi128ELb1EEEEEEEEEvNT_6ParamsE$_ZN4cute3eso3ESOILb1ELb0EJNS_6LayoutINS_5tupleIJNS3_IJNS_1CILi2EEES5_S5_EEEEEENS3_IJNS3_IJNS4_ILi1EEES5_NS4_ILi4EEEEEEEEEEEiEEC2ERKSC_RKi:
[----:B------:R-:W-:Y:S02]  /*8da0*/  IADD3 R2, R64, -c[0x0][0x20], RZ ;  /* 0x8000080040027a10 */ /* 0x000fe40007ffe0ff */
[----:B------:R-:W-:-:S03]  /*8db0*/  MOV R5, 0x0 ;  /* 0x0000000000057802 */ /* 0x000fc60000000f00 */
[----:B------:R1:W-:Y:S01]  /*8dc0*/  STL [R2], R3 ;  /* 0x0000000302007387 */ /* 0x0003e20000100800 */
[----:B------:R-:W-:Y:S05]  /*8dd0*/  RET.REL.NODEC R4 `(_ZN7cutlass13device_kernelIN5flash19enable_sm80_to_sm89INS1_16FlashAttnBwdSm80INS1_25CollectiveMainloopBwdSm80ILi2ELi2EN4cute5tupleIJNS5_1CILi128EEES8_NS7_ILi64EEEEEENS_6half_tEfNS_4arch4Sm80ELb1ELb0ELb1ELb0ELb1ELb0ELb0ELb0ELi2ELi4ELi4ELi4ELb0EEENS1_21CollectiveEpilogueBwdISA_SB_SD_Li256ELb0ELb0ELi2EEENS1_25SingleTileBwdLPTSchedulerILb0ELi128ELb1EEEEEEEEEvNT_6ParamsE) ;  /* 0xffff722004007950 */ /* 0x000fea0003c3ffff */
        .type           $_ZN7cutlass13device_kernelIN5flash19enable_sm80_to_sm89INS1_16FlashAttnBwdSm80INS1_25CollectiveMainloopBwdSm80ILi2ELi2EN4cute5tupleIJNS5_1CILi128EEES8_NS7_ILi64EEEEEENS_6half_tEfNS_4arch4Sm80ELb1ELb0ELb1ELb0ELb1ELb0ELb0ELb0ELi2ELi4ELi4ELi4ELb0EEENS1_21CollectiveEpilogueBwdISA_SB_SD_Li256ELb0ELb0ELi2EEENS1_25SingleTileBwdLPTSchedulerILb0ELi128ELb1EEEEEEEEEvNT_6ParamsE$_ZN4cute3eso3ESOILb1ELb0EJNS_6LayoutINS_5tupleIJNS3_IJNS_1CILi2EEES5_S5_EEES5_EEENS3_IJNS3_IJNS4_ILi1EEES5_NS4_ILi4EEEEEENS4_ILi64EEEEEEEENS_10ViewEngineIPN7cutlass6half_tEEEEEC2ERKSD_RKSI_,@function
        .size           $_ZN7cutlass13device_kernelIN5flash19enable_sm80_to_sm89INS1_16FlashAttnBwdSm80INS1_25CollectiveMainloopBwdSm80ILi2ELi2EN4cute5tupleIJNS5_1CILi128EEES8_NS7_ILi64EEEEEENS_6half_tEfNS_4arch4Sm80ELb1ELb0ELb1ELb0ELb1ELb0ELb0ELb0ELi2ELi4ELi4ELi4ELb0EEENS1_21CollectiveEpilogueBwdISA_SB_SD_Li256ELb0ELb0ELi2EEENS1_25SingleTileBwdLPTSchedulerILb0ELi128ELb1EEEEEEEEEvNT_6ParamsE$_ZN4cute3eso3ESOILb1ELb0EJNS_6LayoutINS_5tupleIJNS3_IJNS_1CILi2EEES5_S5_EEES5_EEENS3_IJNS3_IJNS4_ILi1EEES5_NS4_ILi4EEEEEENS4_ILi64EEEEEEEENS_10ViewEngineIPN7cutlass6half_tEEEEEC2ERKSD_RKSI_,($_ZN7cutlass13device_kernelIN5flash19enable_sm80_to_sm89INS1_16FlashAttnBwdSm80INS1_25CollectiveMainloopBwdSm80ILi2ELi2EN4cute5tupleIJNS5_1CILi128EEES8_NS7_ILi64EEEEEENS_6half_tEfNS_4arch4Sm80ELb1ELb0ELb1ELb0ELb1ELb0ELb0ELb0ELi2ELi4ELi4ELi4ELb0EEENS1_21CollectiveEpilogueBwdISA_SB_SD_Li256ELb0ELb0ELi2EEENS1_25SingleTileBwdLPTSchedulerILb0ELi128ELb1EEEEEEEEEvNT_6ParamsE$_ZN4cute3eso3ESOILb1ELb0EJNS_6LayoutINS_5tupleIJNS3_IJNS_1CILi2EEES5_S5_EEES5_EEENS3_IJNS3_IJNS4_ILi1EEES5_NS4_ILi4EEEEEENS4_ILi64EEEEEEEEiEEC2ERKSD_RKi - $_ZN7cutlass13device_kernelIN5flash19enable_sm80_to_sm89INS1_16FlashAttnBwdSm80INS1_25CollectiveMainloopBwdSm80ILi2ELi2EN4cute5tupleIJNS5_1CILi128EEES8_NS7_ILi64EEEEEENS_6half_tEfNS_4arch4Sm80ELb1ELb0ELb1ELb0ELb1ELb0ELb0ELb0ELi2ELi4ELi4ELi4ELb0EEENS1_21CollectiveEpilogueBwdISA_SB_SD_Li256ELb0ELb0ELi2EEENS1_25SingleTileBwdLPTSchedulerILb0ELi128ELb1EEEEEEEEEvNT_6ParamsE$_ZN4cute3eso3ESOILb1ELb0EJNS_6LayoutINS_5tupleIJNS3_IJNS_1CILi2EEES5_S5_EEES5_EEENS3_IJNS3_IJNS4_ILi1EEES5_NS4_ILi4EEEEEENS4_ILi64EEEEEEEENS_10ViewEngineIPN7cutlass6half_tEEEEEC2ERKSD_RKSI_)
$_ZN7cutlass13device_kernelIN5flash19enable_sm80_to_sm89INS1_16FlashAttnBwdSm80INS1_25CollectiveMainloopBwdSm80ILi2ELi2EN4cute5tupleIJNS5_1CILi128EEES8_NS7_ILi64EEEEEENS_6half_tEfNS_4arch4Sm80ELb1ELb0ELb1ELb0ELb1ELb0ELb0ELb0ELi2ELi4ELi4ELi4ELb0EEENS1_21CollectiveEpilogueBwdISA_SB_SD_Li256ELb0ELb0ELi2EEENS1_25SingleTileBwdLPTSchedulerILb0ELi128ELb1EEEEEEEEEvNT_6ParamsE$_ZN4cute3eso3ESOILb1ELb0EJNS_6LayoutINS_5tupleIJNS3_IJNS_1CILi2EEES5_S5_EEES5_EEENS3_IJNS3_IJNS4_ILi1EEES5_NS4_ILi4EEEEEENS4_ILi64EEEEEEEENS_10ViewEngineIPN7cutlass6half_tEEEEEC2ERKSD_RKSI_:
[----:B------:R-:W-:Y:S01]  /*8de0*/  IADD3 R2, R64, -c[0x0][0x20], RZ ;  /* 0x8000080040027a10 */ /* 0x000fe20007ffe0ff */
[----:B------:R-:W-:Y:S01]  /*8df0*/  IMAD.MOV.U32 R7, RZ, RZ, R3 ;  /* 0x000000ffff077224 */ /* 0x000fe200078e0003 */
[----:B------:R-:W-:-:S04]  /*8e00*/  MOV R5, 0x0 ;  /* 0x0000000000057802 */ /* 0x000fc80000000f00 */
[----:B------:R1:W-:Y:S01]  /*8e10*/  STL.64 [R2], R6 ;  /* 0x0000000602007387 */ /* 0x0003e20000100a00 */
[----:B------:R-:W-:Y:S05]  /*8e20*/  RET.REL.NODEC R4 `(_ZN7cutlass13device_kernelIN5flash19enable_sm80_to_sm89INS1_16FlashAttnBwdSm80INS1_25CollectiveMainloopBwdSm80ILi2ELi2EN4cute5tupleIJNS5_1CILi128EEES8_NS7_ILi64EEEEEENS_6half_tEfNS_4arch4Sm80ELb1ELb0ELb1ELb0ELb1ELb0ELb0ELb0ELi2ELi4ELi4ELi4ELb0EEENS1_21CollectiveEpilogueBwdISA_SB_SD_Li256ELb0ELb0ELi2EEENS1_25SingleTileBwdLPTSchedulerILb0ELi128ELb1EEEEEEEEEvNT_6ParamsE) ;  /* 0xffff71d004007950 */ /* 0x000fea0003c3ffff */
        .type           $_ZN7cutlass13device_kernelIN5flash19enable_sm80_to_sm89INS1_16FlashAttnBwdSm80INS1_25CollectiveMainloopBwdSm80ILi2ELi2EN4cute5tupleIJNS5_1CILi128EEES8_NS7_ILi64EEEEEENS_6half_tEfNS_4arch4Sm80ELb1ELb0ELb1ELb0ELb1ELb0ELb0ELb0ELi2ELi4ELi4ELi4ELb0EEENS1_21CollectiveEpilogueBwdISA_SB_SD_Li256ELb0ELb0ELi2EEENS1_25SingleTileBwdLPTSchedulerILb0ELi128ELb1EEEEEEEEEvNT_6ParamsE$_ZN4cute3eso3ESOILb1ELb0EJNS_6LayoutINS_5tupleIJNS3_IJNS_1CILi2EEES5_S5_EEES5_EEENS3_IJNS3_IJNS4_ILi1EEES5_NS4_ILi4EEEEEENS4_ILi64EEEEEEEEiEEC2ERKSD_RKi,@function
        .size           $_ZN7cutlass13device_kernelIN5flash19enable_sm80_to_sm89INS1_16FlashAttnBwdSm80INS1_25CollectiveMainloopBwdSm80ILi2ELi2EN4cute5tupleIJNS5_1CILi128EEES8_NS7_ILi64EEEEEENS_6half_tEfNS_4arch4Sm80ELb1ELb0ELb1ELb0ELb1ELb0ELb0ELb0ELi2ELi4ELi4ELi4ELb0EEENS1_21CollectiveEpilogueBwdISA_SB_SD_Li256ELb0ELb0ELi2EEENS1_25SingleTileBwdLPTSchedulerILb0ELi128ELb1EEEEEEEEEvNT_6ParamsE$_ZN4cute3eso3ESOILb1ELb0EJNS_6LayoutINS_5tupleIJNS3_IJNS_1CILi2EEES5_S5_EEES5_EEENS3_IJNS3_IJNS4_ILi1EEES5_NS4_ILi4EEEEEENS4_ILi64EEEEEEEEiEEC2ERKSD_RKi,($_ZN7cutlass13device_kernelIN5flash19enable_sm80_to_sm89INS1_16FlashAttnBwdSm80INS1_25CollectiveMainloopBwdSm80ILi2ELi2EN4cute5tupleIJNS5_1CILi128EEES8_NS7_ILi64EEEEEENS_6half_tEfNS_4arch4Sm80ELb1ELb0ELb1ELb0ELb1ELb0ELb0ELb0ELi2ELi4ELi4ELi4ELb0EEENS1_21CollectiveEpilogueBwdISA_SB_SD_Li256ELb0ELb0ELi2EEENS1_25SingleTileBwdLPTSchedulerILb0ELi128ELb1EEEEEEEEEvNT_6ParamsE$_ZN4cute3eso3ESOILb1ELb0EJNS_6LayoutINS_5tupleIJNS3_IJNS_1CILi2EEES5_S5_EEES5_EEENS3_IJNS3_IJNS4_ILi1EEES5_NS4_ILi4EEEEEENS4_ILi8EEEEEEEENS_10ViewEngineIPN7cutlass6half_tEEEEEC2ERKSD_RKSI_ - $_ZN7cutlass13device_kernelIN5flash19enable_sm80_to_sm89INS1_16FlashAttnBwdSm80INS1_25CollectiveMainloopBwdSm80ILi2ELi2EN4cute5tupleIJNS5_1CILi128EEES8_NS7_ILi64EEEEEENS_6half_tEfNS_4arch4Sm80ELb1ELb0ELb1ELb0ELb1ELb0ELb0ELb0ELi2ELi4ELi4ELi4ELb0EEENS1_21CollectiveEpilogueBwdISA_SB_SD_Li256ELb0ELb0ELi2EEENS1_25SingleTileBwdLPTSchedulerILb0ELi128ELb1EEEEEEEEEvNT_6ParamsE$_ZN4cute3eso3ESOILb1ELb0EJNS_6LayoutINS_5tupleIJNS3_IJNS_1CILi2EEES5_S5_EEES5_EEENS3_IJNS3_IJNS4_ILi1EEES5_NS4_ILi4EEEEEENS4_ILi64EEEEEEEEiEEC2ERKSD_RKi)
$_ZN7cutlass13device_kernelIN5flash19enable_sm80_to_sm89INS1_16FlashAttnBwdSm80INS1_25CollectiveMainloopBwdSm80ILi2ELi2EN4cute5tupleIJNS5_1CILi128EEES8_NS7_ILi64EEEEEENS_6half_tEfNS_4arch4Sm80ELb1ELb0ELb1ELb0ELb1ELb0ELb0ELb0ELi2ELi4ELi4ELi4ELb0EEENS1_21CollectiveEpilogueBwdISA_SB_SD_Li256ELb0ELb0ELi2EEENS1_25SingleTileBwdLPTSchedulerILb0ELi128ELb1EEEEEEEEEvNT_6ParamsE$_ZN4cute3eso3ESOILb1ELb0EJNS_6LayoutINS_5tupleIJNS3_IJNS_1CILi2EEES5_S5_EEES5_EEENS3_IJNS3_IJNS4_ILi1EEES5_NS4_ILi4EEEEEENS4_ILi64EEEEEEEEiEEC2ERKSD_RKi:
[----:B------:R-:W-:Y:S02]  /*8e30*/  IADD3 R2, R64, -c[0x0][0x20], RZ ;  /* 0x8000080040027a10 */ /* 0x000fe40007ffe0ff */
[----:B------:R-:W-:-:S03]  /*8e40*/  MOV R5, 0x0 ;  /* 0x0000000000057802 */ /* 0x000fc60000000f00 */
[----:B------:R1:W-:Y:S01]  /*8e50*/  STL [R2], R3 ;  /* 0x0000000302007387 */ /* 0x0003e20000100800 */
[----:B------:R-:W-:Y:S05]  /*8e60*/  RET.REL.NODEC R4 `(_ZN7cutlass13device_kernelIN5flash19enable_sm80_to_sm89INS1_16FlashAttnBwdSm80INS1_25CollectiveMainloopBwdSm80ILi2ELi2EN4cute5tupleIJNS5_1CILi128EEES8_NS7_ILi64EEEEEENS_6half_tEfNS_4arch4Sm80ELb1ELb0ELb1ELb0ELb1ELb0ELb0ELb0ELi2ELi4ELi4ELi4ELb0EEENS1_21CollectiveEpilogueBwdISA_SB_SD_Li256ELb0ELb0ELi2EEENS1_25SingleTileBwdLPTSchedulerILb0ELi128ELb1EEEEEEEEEvNT_6ParamsE) ;  /* 0xffff719004007950 */ /* 0x000fea0003c3ffff */
        .type           $_ZN7cutlass13device_kernelIN5flash19enable_sm80_to_sm89INS1_16FlashAttnBwdSm80INS1_25CollectiveMainloopBwdSm80ILi2ELi2EN4cute5tupleIJNS5_1CILi128EEES8_NS7_ILi64EEEEEENS_6half_tEfNS_4arch4Sm80ELb1ELb0ELb1ELb0ELb1ELb0ELb0ELb0ELi2ELi4ELi4ELi4ELb0EEENS1_21CollectiveEpilogueBwdISA_SB_SD_Li256ELb0ELb0ELi2EEENS1_25SingleTileBwdLPTSchedulerILb0ELi128ELb1EEEEEEEEEvNT_6ParamsE$_ZN4cute3eso3ESOILb1ELb0EJNS_6LayoutINS_5tupleIJNS3_IJNS_1CILi2EEES5_S5_EEES5_EEENS3_IJNS3_IJNS4_ILi1EEES5_NS4_ILi4EEEEEENS4_ILi8EEEEEEEENS_10ViewEngineIPN7cutlass6half_tEEEEEC2ERKSD_RKSI_,@function
        .size           $_ZN7cutlass13device_kernelIN5flash19enable_sm80_to_sm89INS1_16FlashAttnBwdSm80INS1_25CollectiveMainloopBwdSm80ILi2ELi2EN4cute5tupleIJNS5_1CILi128EEES8_NS7_ILi64EEEEEENS_6half_tEfNS_4arch4Sm80ELb1ELb0ELb1ELb0ELb1ELb0ELb0ELb0ELi2ELi4ELi4ELi4ELb0EEENS1_21CollectiveEpilogueBwdISA_SB_SD_Li256ELb0ELb0ELi2EEENS1_25SingleTileBwdLPTSchedulerILb0ELi128ELb1EEEEEEEEEvNT_6ParamsE$_ZN4cute3eso3ESOILb1ELb0EJNS_6LayoutINS_5tupleIJNS3_IJNS_1CILi2EEES5_S5_EEES5_EEENS3_IJNS3_IJNS4_ILi1EEES5_NS4_ILi4EEEEEENS4_ILi8EEEEEEEENS_10ViewEngineIPN7cutlass6half_tEEEEEC2ERKSD_RKSI_,($_ZN7cutlass13device_kernelIN5flash19enable_sm80_to_sm89INS1_16FlashAttnBwdSm80INS1_25CollectiveMainloopBwdSm80ILi2ELi2EN4cute5tupleIJNS5_1CILi128EEES8_NS7_ILi64EEEEEENS_6half_tEfNS_4arch4Sm80ELb1ELb0ELb1ELb0ELb1ELb0ELb0ELb0ELi2ELi4ELi4ELi4ELb0EEENS1_21CollectiveEpilogueBwdISA_SB_SD_Li256ELb0ELb0ELi2EEENS1_25SingleTileBwdLPTSchedulerILb0ELi128ELb1EEEEEEEEEvNT_6ParamsE$_ZN4cute3eso3ESOILb1ELb0EJNS_6LayoutINS_5tupleIJNS3_IJNS_1CILi2EEES5_S5_EEES5_EEENS3_IJNS3_IJNS4_ILi1EEES5_NS4_ILi4EEEEEENS4_ILi8EEEEEEEEiEEC2ERKSD_RKi - $_ZN7cutlass13device_kernelIN5flash19enable_sm80_to_sm89INS1_16FlashAttnBwdSm80INS1_25CollectiveMainloopBwdSm80ILi2ELi2EN4cute5tupleIJNS5_1CILi128EEES8_NS7_ILi64EEEEEENS_6half_tEfNS_4arch4Sm80ELb1ELb0ELb1ELb0ELb1ELb0ELb0ELb0ELi2ELi4ELi4ELi4ELb0EEENS1_21CollectiveEpilogueBwdISA_SB_SD_Li256ELb0ELb0ELi2EEENS1_25SingleTileBwdLPTSchedulerILb0ELi128ELb1EEEEEEEEEvNT_6ParamsE$_ZN4cute3eso3ESOILb1ELb0EJNS_6LayoutINS_5tupleIJNS3_IJNS_1CILi2EEES5_S5_EEES5_EEENS3_IJNS3_IJNS4_ILi1EEES5_NS4_ILi4EEEEEENS4_ILi8EEEEEEEENS_10ViewEngineIPN7cutlass6half_tEEEEEC2ERKSD_RKSI_)
$_ZN7cutlass13device_kernelIN5flash19enable_sm80_to_sm89INS1_16FlashAttnBwdSm80INS1_25CollectiveMainloopBwdSm80ILi2ELi2EN4cute5tupleIJNS5_1CILi128EEES8_NS7_ILi64EEEEEENS_6half_tEfNS_4arch4Sm80ELb1ELb0ELb1ELb0ELb1ELb0ELb0ELb0ELi2ELi4ELi4ELi4ELb0EEENS1_21CollectiveEpilogueBwdISA_SB_SD_Li256ELb0ELb0ELi2EEENS1_25SingleTileBwdLPTSchedulerILb0ELi128ELb1EEEEEEEEEvNT_6ParamsE$_ZN4cute3eso3ESOILb1ELb0EJNS_6LayoutINS_5tupleIJNS3_IJNS_1CILi2EEES5_S5_EEES5_EEENS3_IJNS3_IJNS4_ILi1EEES5_NS4_ILi4EEEEEENS4_ILi8EEEEEEEENS_10ViewEngineIPN7cutlass6half_tEEEEEC2ERKSD_RKSI_:
[----:B------:R-:W-:Y:S01]  /*8e70*/  IADD3 R2, R64, -c[0x0][0x20], RZ ;  /* 0x8000080040027a10 */ /* 0x000fe20007ffe0ff */
[----:B------:R-:W-:Y:S01]  /*8e80*/  IMAD.MOV.U32 R11, RZ, RZ, R3 ;  /* 0x000000ffff0b7224 */ /* 0x000fe200078e0003 */
[----:B------:R-:W-:-:S04]  /*8e90*/  MOV R7, 0x0 ;  /* 0x0000000000077802 */ /* 0x000fc80000000f00 */
[----:B------:R1:W-:Y:S01]  /*8ea0*/  STL.64 [R2], R10 ;  /* 0x0000000a02007387 */ /* 0x0003e20000100a00 */
[----:B------:R-:W-:Y:S05]  /*8eb0*/  RET.REL.NODEC R6 `(_ZN7cutlass13device_kernelIN5flash19enable_sm80_to_sm89INS1_16FlashAttnBwdSm80INS1_25CollectiveMainloopBwdSm80ILi2ELi2EN4cute5tupleIJNS5_1CILi128EEES8_NS7_ILi64EEEEEENS_6half_tEfNS_4arch4Sm80ELb1ELb0ELb1ELb0ELb1ELb0ELb0ELb0ELi2ELi4ELi4ELi4ELb0EEENS1_21CollectiveEpilogueBwdISA_SB_SD_Li256ELb0ELb0ELi2EEENS1_25SingleTileBwdLPTSchedulerILb0ELi128ELb1EEEEEEEEEvNT_6ParamsE) ;  /* 0xffff714006007950 */ /* 0x000fea0003c3ffff */
        .type           $_ZN7cutlass13device_kernelIN5flash19enable_sm80_to_sm89INS1_16FlashAttnBwdSm80INS1_25CollectiveMainloopBwdSm80ILi2ELi2EN4cute5tupleIJNS5_1CILi128EEES8_NS7_ILi64EEEEEENS_6half_tEfNS_4arch4Sm80ELb1ELb0ELb1ELb0ELb1ELb0ELb0ELb0ELi2ELi4ELi4ELi4ELb0EEENS1_21CollectiveEpilogueBwdISA_SB_SD_Li256ELb0ELb0ELi2EEENS1_25SingleTileBwdLPTSchedulerILb0ELi128ELb1EEEEEEEEEvNT_6ParamsE$_ZN4cute3eso3ESOILb1ELb0EJNS_6LayoutINS_5tupleIJNS3_IJNS_1CILi2EEES5_S5_EEES5_EEENS3_IJNS3_IJNS4_ILi1EEES5_NS4_ILi4EEEEEENS4_ILi8EEEEEEEEiEEC2ERKSD_RKi,@function
        .size           $_ZN7cutlass13device_kernelIN5flash19enable_sm80_to_sm89INS1_16FlashAttnBwdSm80INS1_25CollectiveMainloopBwdSm80ILi2ELi2EN4cute5tupleIJNS5_1CILi128EEES8_NS7_ILi64EEEEEENS_6half_tEfNS_4arch4Sm80ELb1ELb0ELb1ELb0ELb1ELb0ELb0ELb0ELi2ELi4ELi4ELi4ELb0EEENS1_21CollectiveEpilogueBwdISA_SB_SD_Li256ELb0ELb0ELi2EEENS1_25SingleTileBwdLPTSchedulerILb0ELi128ELb1EEEEEEEEEvNT_6ParamsE$_ZN4cute3eso3ESOILb1ELb0EJNS_6LayoutINS_5tupleIJNS3_IJNS_1CILi2EEES5_S5_EEES5_EEENS3_IJNS3_IJNS4_ILi1EEES5_NS4_ILi4EEEEEENS4_ILi8EEEEEEEEiEEC2ERKSD_RKi,($_ZN7cutlass13device_kernelIN5flash19enable_sm80_to_sm89INS1_16FlashAttnBwdSm80INS1_25CollectiveMainloopBwdSm80ILi2ELi2EN4cute5tupleIJNS5_1CILi128EEES8_NS7_ILi64EEEEEENS_6half_tEfNS_4arch4Sm80ELb1ELb0ELb1ELb0ELb1ELb0ELb0ELb0ELi2ELi4ELi4ELi4ELb0EEENS1_21CollectiveEpilogueBwdISA_SB_SD_Li256ELb0ELb0ELi2EEENS1_25SingleTileBwdLPTSchedulerILb0ELi128ELb1EEEEEEEEEvNT_6ParamsE$_ZN4cute3eso3ESOILb1ELb0EJNS_6LayoutINS_5tupleIJNS3_IJNS_1CILi4EEENS4_ILi1EEEEEEEEENS3_IJNS3_IJS6_NS4_ILi0EEEEEEEEEEENS_10ViewEngineIPjEEEEC2ERKSC_RKSF_ - $_ZN7cutlass13device_kernelIN5flash19enable_sm80_to_sm89INS1_16FlashAttnBwdSm80INS1_25CollectiveMainloopBwdSm80ILi2ELi2EN4cute5tupleIJNS5_1CILi128EEES8_NS7_ILi64EEEEEENS_6half_tEfNS_4arch4Sm80ELb1ELb0ELb1ELb0ELb1ELb0ELb0ELb0ELi2ELi4ELi4ELi4ELb0EEENS1_21CollectiveEpilogueBwdISA_SB_SD_Li256ELb0ELb0ELi2EEENS1_25SingleTileBwdLPTSchedulerILb0ELi128ELb1EEEEEEEEEvNT_6ParamsE$_ZN4cute3eso3ESOILb1ELb0EJNS_6LayoutINS_5tupleIJNS3_IJNS_1CILi2EEES5_S5_EEES5_EEENS3_IJNS3_IJNS4_ILi1EEES5_NS4_ILi4EEEEEENS4_ILi8EEEEEEEEiEEC2ERKSD_RKi)
$_ZN7cutlass13device_kernelIN5flash19enable_sm80_to_sm89INS1_16FlashAttnBwdSm80INS1_25CollectiveMainloopBwdSm80ILi2ELi2EN4cute5tupleIJNS5_1CILi128EEES8_NS7_ILi64EEEEEENS_6half_tEfNS_4arch4Sm80ELb1ELb0ELb1ELb0ELb1ELb0ELb0ELb0ELi2ELi4ELi4ELi4ELb0EEENS1_21CollectiveEpilogueBwdISA_SB_SD_Li256ELb0ELb0ELi2EEENS1_25SingleTileBwdLPTSchedulerILb0ELi128ELb1EEEEEEEEEvNT_6ParamsE$_ZN4cute3eso3ESOILb1ELb0EJNS_6LayoutINS_5tupleIJNS3_IJNS_1CILi2EEES5_S5_EEES5_EEENS3_IJNS3_IJNS4_ILi1EEES5_NS4_ILi4EEEEEENS4_ILi8EEEEEEEEiEEC2ERKSD_RKi:
[----:B------:R-:W-:Y:S02]  /*8ec0*/  IADD3 R2, R64, -c[0x0][0x20], RZ ;  /* 0x8000080040027a10 */ /* 0x000fe40007ffe0ff */
[----:B------:R-:W-:-:S03]  /*8ed0*/  MOV R13, 0x0 ;  /* 0x00000000000d7802 */ /* 0x000fc60000000f00 */
[----:B------:R1:W-:Y:S01]  /*8ee0*/  STL [R2], R3 ;  /* 0x0000000302007387 */ /* 0x0003e20000100800 */
[----:B------:R-:W-:Y:S05]  /*8ef0*/  RET.REL.NODEC R12 `(_ZN7cutlass13device_kernelIN5flash19enable_sm80_to_sm89INS1_16FlashAttnBwdSm80INS1_25CollectiveMainloopBwdSm80ILi2ELi2EN4cute5tupleIJNS5_1CILi128EEES8_NS7_ILi64EEEEEENS_6half_tEfNS_4arch4Sm80ELb1ELb0ELb1ELb0ELb1ELb0ELb0ELb0ELi2ELi4ELi4ELi4ELb0EEENS1_21CollectiveEpilogueBwdISA_SB_SD_Li256ELb0ELb0ELi2EEENS1_25SingleTileBwdLPTSchedulerILb0ELi128ELb1EEEEEEEEEvNT_6ParamsE) ;  /* 0xffff71000c007950 */ /* 0x000fea0003c3ffff */
        .type           $_ZN7cutlass13device_kernelIN5flash19enable_sm80_to_sm89INS1_16FlashAttnBwdSm80INS1_25CollectiveMainloopBwdSm80ILi2ELi2EN4cute5tupleIJNS5_1CILi128EEES8_NS7_ILi64EEEEEENS_6half_tEfNS_4arch4Sm80ELb1ELb0ELb1ELb0ELb1ELb0ELb0ELb0ELi2ELi4ELi4ELi4ELb0EEENS1_21CollectiveEpilogueBwdISA_SB_SD_Li256ELb0ELb0ELi2EEENS1_25SingleTileBwdLPTSchedulerILb0ELi128ELb1EEEEEEEEEvNT_6ParamsE$_ZN4cute3eso3ESOILb1ELb0EJNS_6LayoutINS_5tupleIJNS3_IJNS_1CILi4EEENS4_ILi1EEEEEEEEENS3_IJNS3_IJS6_NS4_ILi0EEEEEEEEEEENS_10ViewEngineIPjEEEEC2ERKSC_RKSF_,@function
        .size           $_ZN7cutlass13device_kernelIN5flash19enable_sm80_to_sm89INS1_16FlashAttnBwdSm80INS1_25CollectiveMainloopBwdSm80ILi2ELi2EN4cute5tupleIJNS5_1CILi128EEES8_NS7_ILi64EEEEEENS_6half_tEfNS_4arch4Sm80ELb1ELb0ELb1ELb0ELb1ELb0ELb0ELb0ELi2ELi4ELi4ELi4ELb0EEENS1_21CollectiveEpilogueBwdISA_SB_SD_Li256ELb0ELb0ELi2EEENS1_25SingleTileBwdLPTSchedulerILb0ELi128ELb1EEEEEEEEEvNT_6ParamsE$_ZN4cute3eso3ESOILb1ELb0EJNS_6LayoutINS_5tupleIJNS3_IJNS_1CILi4EEENS4_ILi1EEEEEEEEENS3_IJNS3_IJS6_NS4_ILi0EEEEEEEEEEENS_10ViewEngineIPjEEEEC2ERKSC_RKSF_,($_ZN7cutlass13device_kernelIN5flash19enable_sm80_to_sm89INS1_16FlashAttnBwdSm80INS1_25CollectiveMainloopBwdSm80ILi2ELi2EN4cute5tupleIJNS5_1CILi128EEES8_NS7_ILi64EEEEEENS_6half_tEfNS_4arch4Sm80ELb1ELb0ELb1ELb0ELb1ELb0ELb0ELb0ELi2ELi4ELi4ELi4ELb0EEENS1_21CollectiveEpilogueBwdISA_SB_SD_Li256ELb0ELb0ELi2EEENS1_25SingleTileBwdLPTSchedulerILb0ELi128ELb1EEEEEEEEEvNT_6ParamsE$_ZN4cute3eso3ESOILb1ELb0EJNS_6LayoutINS_5tupleIJNS3_IJNS_1CILi8EEENS4_ILi1EEEEEEEEENS3_IJNS3_IJS6_NS4_ILi0EEEEEEEEEEENS_10ViewEngineINS_8smem_ptrIPN7cutlass6half_tEEEEEEEC2ERKSC_RKSJ_ - $_ZN7cutlass13device_kernelIN5flash19enable_sm80_to_sm89INS1_16FlashAttnBwdSm80INS1_25CollectiveMainloopBwdSm80ILi2ELi2EN4cute5tupleIJNS5_1CILi128EEES8_NS7_ILi64EEEEEENS_6half_tEfNS_4arch4Sm80ELb1ELb0ELb1ELb0ELb1ELb0ELb0ELb0ELi2ELi4ELi4ELi4ELb0EEENS1_21CollectiveEpilogueBwdISA_SB_SD_Li256ELb0ELb0ELi2EEENS1_25SingleTileBwdLPTSchedulerILb0ELi128ELb1EEEEEEEEEvNT_6ParamsE$_ZN4cute3eso3ESOILb1ELb0EJNS_6LayoutINS_5tupleIJNS3_IJNS_1CILi4EEENS4_ILi1EEEEEEEEENS3_IJNS3_IJS6_NS4_ILi0EEEEEEEEEEENS_10ViewEngineIPjEEEEC2ERKSC_RKSF_)
$_ZN7cutlass13device_kernelIN5flash19enable_sm80_to_sm89INS1_16FlashAttnBwdSm80INS1_25CollectiveMainloopBwdSm80ILi2ELi2EN4cute5tupleIJNS5_1CILi128EEES8_NS7_ILi64EEEEEENS_6half_tEfNS_4arch4Sm80ELb1ELb0ELb1ELb0ELb1ELb0ELb0ELb0ELi2ELi4ELi4ELi4ELb0EEENS1_21CollectiveEpilogueBwdISA_SB_SD_Li256ELb0ELb0ELi2EEENS1_25SingleTileBwdLPTSchedulerILb0ELi128ELb1EEEEEEEEEvNT_6ParamsE$_ZN4cute3eso3ESOILb1ELb0EJNS_6LayoutINS_5tupleIJNS3_IJNS_1CILi4EEENS4_ILi1EEEEEEEEENS3_IJNS3_IJS6_NS4_ILi0EEEEEEEEEEENS_10ViewEngineIPjEEEEC2ERKSC_RKSF_:
[----:B------:R-:W-:Y:S02]  /*8f00*/  IADD3 R2, R83, -c[0x0][0x20], RZ ;  /* 0x8000080053027a10 */ /* 0x000fe40007ffe0ff */
[----:B------:R-:W-:-:S03]  /*8f10*/  MOV R39, 0x0 ;  /* 0x0000000000277802 */ /* 0x000fc60000000f00 */
[----:B------:R1:W-:Y:S01]  /*8f20*/  STL.64 [R2], R36 ;  /* 0x0000002402007387 */ /* 0x0003e20000100a00 */
[----:B------:R-:W-:Y:S05]  /*8f30*/  RET.REL.NODEC R38 `(_ZN7cutlass13device_kernelIN5flash19enable_sm80_to_sm89INS1_16FlashAttnBwdSm80INS1_25CollectiveMainloopBwdSm80ILi2ELi2EN4cute5tupleIJNS5_1CILi128EEES8_NS7_ILi64EEEEEENS_6half_tEfNS_4arch4Sm80ELb1ELb0ELb1ELb0ELb1ELb0ELb0ELb0ELi2ELi4ELi4ELi4ELb0EEENS1_21CollectiveEpilogueBwdISA_SB_SD_Li256ELb0ELb0ELi2EEENS1_25SingleTileBwdLPTSchedulerILb0ELi128ELb1EEEEEEEEEvNT_6ParamsE) ;  /* 0xffff70c026007950 */ /* 0x000fea0003c3ffff */
        .type           $_ZN7cutlass13device_kernelIN5flash19enable_sm80_to_sm89INS1_16FlashAttnBwdSm80INS1_25CollectiveMainloopBwdSm80ILi2ELi2EN4cute5tupleIJNS5_1CILi128EEES8_NS7_ILi64EEEEEENS_6half_tEfNS_4arch4Sm80ELb1ELb0ELb1ELb0ELb1ELb0ELb0ELb0ELi2ELi4ELi4ELi4ELb0EEENS1_21CollectiveEpilogueBwdISA_SB_SD_Li256ELb0ELb0ELi2EEENS1_25SingleTileBwdLPTSchedulerILb0ELi128ELb1EEEEEEEEEvNT_6ParamsE$_ZN4cute3eso3ESOILb1ELb0EJNS_6LayoutINS_5tupleIJNS3_IJNS_1CILi8EEENS4_ILi1EEEEEEEEENS3_IJNS3_IJS6_NS4_ILi0EEEEEEEEEEENS_10ViewEngineINS_8smem_ptrIPN7cutlass6half_tEEEEEEEC2ERKSC_RKSJ_,@function
        .size           $_ZN7cutlass13device_kernelIN5flash19enable_sm80_to_sm89INS1_16FlashAttnBwdSm80INS1_25CollectiveMainloopBwdSm80ILi2ELi2EN4cute5tupleIJNS5_1CILi128EEES8_NS7_ILi64EEEEEENS_6half_tEfNS_4arch4Sm80ELb1ELb0ELb1ELb0ELb1ELb0ELb0ELb0ELi2ELi4ELi4ELi4ELb0EEENS1_21CollectiveEpilogueBwdISA_SB_SD_Li256ELb0ELb0ELi2EEENS1_25SingleTileBwdLPTSchedulerILb0ELi128ELb1EEEEEEEEEvNT_6ParamsE$_ZN4cute3eso3ESOILb1ELb0EJNS_6LayoutINS_5tupleIJNS3_IJNS_1CILi8EEENS4_ILi1EEEEEEEEENS3_IJNS3_IJS6_NS4_ILi0EEEEEEEEEEENS_10ViewEngineINS_8smem_ptrIPN7cutlass6half_tEEEEEEEC2ERKSC_RKSJ_,($_ZN7cutlass13device_kernelIN5flash19enable_sm80_to_sm89INS1_16FlashAttnBwdSm80INS1_25CollectiveMainloopBwdSm80ILi2ELi2EN4cute5tupleIJNS5_1CILi128EEES8_NS7_ILi64EEEEEENS_6half_tEfNS_4arch4Sm80ELb1ELb0ELb1ELb0ELb1ELb0ELb0ELb0ELi2ELi4ELi4ELi4ELb0EEENS1_21CollectiveEpilogueBwdISA_SB_SD_Li256ELb0ELb0ELi2EEENS1_25SingleTileBwdLPTSchedulerILb0ELi128ELb1EEEEEEEEEvNT_6ParamsE$_ZN4cute3eso3ESOILb1ELb0EJNS_6LayoutINS_5tupleIJNS3_IJNS_1CILi8EEENS4_ILi1EEEEEEEEENS3_IJNS3_IJS6_NS4_ILi0EEEEEEEEEEENS_10ViewEngineIPN7cutlass6half_tEEEEEC2ERKSC_RKSH_ - $_ZN7cutlass13device_kernelIN5flash19enable_sm80_to_sm89INS1_16FlashAttnBwdSm80INS1_25CollectiveMainloopBwdSm80ILi2ELi2EN4cute5tupleIJNS5_1CILi128EEES8_NS7_ILi64EEEEEENS_6half_tEfNS_4arch4Sm80ELb1ELb0ELb1ELb0ELb1ELb0ELb0ELb0ELi2ELi4ELi4ELi4ELb0EEENS1_21CollectiveEpilogueBwdISA_SB_SD_Li256ELb0ELb0ELi2EEENS1_25SingleTileBwdLPTSchedulerILb0ELi128ELb1EEEEEEEEEvNT_6ParamsE$_ZN4cute3eso3ESOILb1ELb0EJNS_6LayoutINS_5tupleIJNS3_IJNS_1CILi8EEENS4_ILi1EEEEEEEEENS3_IJNS3_IJS6_NS4_ILi0EEEEEEEEEEENS_10ViewEngineINS_8smem_ptrIPN7cutlass6half_tEEEEEEEC2ERKSC_RKSJ_)
$_ZN7cutlass13device_kernelIN5flash19enable_sm80_to_sm89INS1_16FlashAttnBwdSm80INS1_25CollectiveMainloopBwdSm80ILi2ELi2EN4cute5tupleIJNS5_1CILi128EEES8_NS7_ILi64EEEEEENS_6half_tEfNS_4arch4Sm80ELb1ELb0ELb1ELb0ELb1ELb0ELb0ELb0ELi2ELi4ELi4ELi4ELb0EEENS1_21CollectiveEpilogueBwdISA_SB_SD_Li256ELb0ELb0ELi2EEENS1_25SingleTileBwdLPTSchedulerILb0ELi128ELb1EEEEEEEEEvNT_6ParamsE$_ZN4cute3eso3ESOILb1ELb0EJNS_6LayoutINS_5tupleIJNS3_IJNS_1CILi8EEENS4_ILi1EEEEEEEEENS3_IJNS3_IJS6_NS4_ILi0EEEEEEEEEEENS_10ViewEngineINS_8smem_ptrIPN7cutlass6half_tEEEEEEEC2ERKSC_RKSJ_:
[----:B------:R-:W-:Y:S02]  /*8f40*/  IADD3 R36, R83, -c[0x0][0x20], RZ ;  /* 0x8000080053247a10 */ /* 0x000fe40007ffe0ff */
[----:B------:R-:W-:-:S03]  /*8f50*/  MOV R39, 0x0 ;  /* 0x0000000000277802 */ /* 0x000fc60000000f00 */
[----:B------:R1:W-:Y:S01]  /*8f60*/  STL.64 [R36], R2 ;  /* 0x0000000224007387 */ /* 0x0003e20000100a00 */
[----:B------:R-:W-:Y:S05]  /*8f70*/  RET.REL.NODEC R38 `(_ZN7cutlass13device_kernelIN5flash19enable_sm80_to_sm89INS1_16FlashAttnBwdSm80INS1_25CollectiveMainloopBwdSm80ILi2ELi2EN4cute5tupleIJNS5_1CILi128EEES8_NS7_ILi64EEEEEENS_6half_tEfNS_4arch4Sm80ELb1ELb0ELb1ELb0ELb1ELb0ELb0ELb0ELi2ELi4ELi4ELi4ELb0EEENS1_21CollectiveEpilogueBwdISA_SB_SD_Li256ELb0ELb0ELi2EEENS1_25SingleTileBwdLPTSchedulerILb0ELi128ELb1EEEEEEEEEvNT_6ParamsE) ;  /* 0xffff708026007950 */ /* 0x000fea0003c3ffff */
        .type           $_ZN7cutlass13device_kernelIN5flash19enable_sm80_to_sm89INS1_16FlashAttnBwdSm80INS1_25CollectiveMainloopBwdSm80ILi2ELi2EN4cute5tupleIJNS5_1CILi128EEES8_NS7_ILi64EEEEEENS_6half_tEfNS_4arch4Sm80ELb1ELb0ELb1ELb0ELb1ELb0ELb0ELb0ELi2ELi4ELi4ELi4ELb0EEENS1_21CollectiveEpilogueBwdISA_SB_SD_Li256ELb0ELb0ELi2EEENS1_25SingleTileBwdLPTSchedulerILb0ELi128ELb1EEEEEEEEEvNT_6ParamsE$_ZN4cute3eso3ESOILb1ELb0EJNS_6LayoutINS_5tupleIJNS3_IJNS_1CILi8EEENS4_ILi1EEEEEEEEENS3_IJNS3_IJS6_NS4_ILi0EEEEEEEEEEENS_10ViewEngineIPN7cutlass6half_tEEEEEC2ERKSC_RKSH_,@function
        .size           $_ZN7cutlass13device_kernelIN5flash19enable_sm80_to_sm89INS1_16FlashAttnBwdSm80INS1_25CollectiveMainloopBwdSm80ILi2ELi2EN4cute5tupleIJNS5_1CILi128EEES8_NS7_ILi64EEEEEENS_6half_tEfNS_4arch4Sm80ELb1ELb0ELb1ELb0ELb1ELb0ELb0ELb0ELi2ELi4ELi4ELi4ELb0EEENS1_21CollectiveEpilogueBwdISA_SB_SD_Li256ELb0ELb0ELi2EEENS1_25SingleTileBwdLPTSchedulerILb0ELi128ELb1EEEEEEEEEvNT_6ParamsE$_ZN4cute3eso3ESOILb1ELb0EJNS_6LayoutINS_5tupleIJNS3_IJNS_1CILi8EEENS4_ILi1EEEEEEEEENS3_IJNS3_IJS6_NS4_ILi0EEEEEEEEEEENS_10ViewEngineIPN7cutlass6half_tEEEEEC2ERKSC_RKSH_,($_ZN7cutlass13device_kernelIN5flash19enable_sm80_to_sm89INS1_16FlashAttnBwdSm80INS1_25CollectiveMainloopBwdSm80ILi2ELi2EN4cute5tupleIJNS5_1CILi128EEES8_NS7_ILi64EEEEEENS_6half_tEfNS_4arch4Sm80ELb1ELb0ELb1ELb0ELb1ELb0ELb0ELb0ELi2ELi4ELi4ELi4ELb0EEENS1_21CollectiveEpilogueBwdISA_SB_SD_Li256ELb0ELb0ELi2EEENS1_25SingleTileBwdLPTSchedulerILb0ELi128ELb1EEEEEEEEEvNT_6ParamsE$_ZN4cute3eso3ESOILb1ELb0EJNS_6LayoutINS_5tupleIJNS3_IJNS_1CILi8EEENS4_ILi1EEEEEEEEENS3_IJNS3_IJS6_NS4_ILi0EEEEEEEEEEEiEEC2ERKSC_RKi - $_ZN7cutlass13device_kernelIN5flash19enable_sm80_to_sm89INS1_16FlashAttnBwdSm80INS1_25CollectiveMainloopBwdSm80ILi2ELi2EN4cute5tupleIJNS5_1CILi128EEES8_NS7_ILi64EEEEEENS_6half_tEfNS_4arch4Sm80ELb1ELb0ELb1ELb0ELb1ELb0ELb0ELb0ELi2ELi4ELi4ELi4ELb0EEENS1_21CollectiveEpilogueBwdISA_SB_SD_Li256ELb0ELb0ELi2EEENS1_25SingleTileBwdLPTSchedulerILb0ELi128ELb1EEEEEEEEEvNT_6ParamsE$_ZN4cute3eso3ESOILb1ELb0EJNS_6LayoutINS_5tupleIJNS3_IJNS_1CILi8EEENS4_ILi1EEEEEEEEENS3_IJNS3_IJS6_NS4_ILi0EEEEEEEEEEENS_10ViewEngineIPN7cutlass6half_tEEEEEC2ERKSC_RKSH_)
$_ZN7cutlass13device_kernelIN5flash19enable_sm80_to_sm89INS1_16FlashAttnBwdSm80INS1_25CollectiveMainloopBwdSm80ILi2ELi2EN4cute5tupleIJNS5_1CILi128EEES8_NS7_ILi64EEEEEENS_6half_tEfNS_4arch4Sm80ELb1ELb0ELb1ELb0ELb1ELb0ELb0ELb0ELi2ELi4ELi4ELi4ELb0EEENS1_21CollectiveEpilogueBwdISA_SB_SD_Li256ELb0ELb0ELi2EEENS1_25SingleTileBwdLPTSchedulerILb0ELi128ELb1EEEEEEEEEvNT_6ParamsE$_ZN4cute3eso3ESOILb1ELb0EJNS_6LayoutINS_5tupleIJNS3_IJNS_1CILi8EEENS4_ILi1EEEEEEEEENS3_IJNS3_IJS6_NS4_ILi0EEEEEEEEEEENS_10ViewEngineIPN7cutlass6half_tEEEEEC2ERKSC_RKSH_:
[----:B------:R-:W-:Y:S01]  /*8f80*/  IADD3 R36, R83, -c[0x0][0x20], RZ ;  /* 0x8000080053247a10 */ /* 0x000fe20007ffe0ff */
[----:B------:R-:W-:Y:S01]  /*8f90*/  IMAD.MOV.U32 R47, RZ, RZ, R37 ;  /* 0x000000ffff2f7224 */ /* 0x000fe200078e0025 */
[----:B------:R-:W-:-:S04]  /*8fa0*/  MOV R39, 0x0 ;  /* 0x0000000000277802 */ /* 0x000fc80000000f00 */
[----:B------:R1:W-:Y:S01]  /*8fb0*/  STL.64 [R36], R46 ;  /* 0x0000002e24007387 */ /* 0x0003e20000100a00 */
[----:B------:R-:W-:Y:S05]  /*8fc0*/  RET.REL.NODEC R38 `(_ZN7cutlass13device_kernelIN5flash19enable_sm80_to_sm89INS1_16FlashAttnBwdSm80INS1_25CollectiveMainloopBwdSm80ILi2ELi2EN4cute5tupleIJNS5_1CILi128EEES8_NS7_ILi64EEEEEENS_6half_tEfNS_4arch4Sm80ELb1ELb0ELb1ELb0ELb1ELb0ELb0ELb0ELi2ELi4ELi4ELi4ELb0EEENS1_21CollectiveEpilogueBwdISA_SB_SD_Li256ELb0ELb0ELi2EEENS1_25SingleTileBwdLPTSchedulerILb0ELi128ELb1EEEEEEEEEvNT_6ParamsE) ;  /* 0xffff703026007950 */ /* 0x000fea0003c3ffff */
        .type           $_ZN7cutlass13device_kernelIN5flash19enable_sm80_to_sm89INS1_16FlashAttnBwdSm80INS1_25CollectiveMainloopBwdSm80ILi2ELi2EN4cute5tupleIJNS5_1CILi128EEES8_NS7_ILi64EEEEEENS_6half_tEfNS_4arch4Sm80ELb1ELb0ELb1ELb0ELb1ELb0ELb0ELb0ELi2ELi4ELi4ELi4ELb0EEENS1_21CollectiveEpilogueBwdISA_SB_SD_Li256ELb0ELb0ELi2EEENS1_25SingleTileBwdLPTSchedulerILb0ELi128ELb1EEEEEEEEEvNT_6ParamsE$_ZN4cute3eso3ESOILb1ELb0EJNS_6LayoutINS_5tupleIJNS3_IJNS_1CILi8EEENS4_ILi1EEEEEEEEENS3_IJNS3_IJS6_NS4_ILi0EEEEEEEEEEEiEEC2ERKSC_RKi,@function
        .size           $_ZN7cutlass13device_kernelIN5flash19enable_sm80_to_sm89INS1_16FlashAttnBwdSm80INS1_25CollectiveMainloopBwdSm80ILi2ELi2EN4cute5tupleIJNS5_1CILi128EEES8_NS7_ILi64EEEEEENS_6half_tEfNS_4arch4Sm80ELb1ELb0ELb1ELb0ELb1ELb0ELb0ELb0ELi2ELi4ELi4ELi4ELb0EEENS1_21CollectiveEpilogueBwdISA_SB_SD_Li256ELb0ELb0ELi2EEENS1_25SingleTileBwdLPTSchedulerILb0ELi128ELb1EEEEEEEEEvNT_6ParamsE$_ZN4cute3eso3ESOILb1ELb0EJNS_6LayoutINS_5tupleIJNS3_IJNS_1CILi8EEENS4_ILi1EEEEEEEEENS3_IJNS3_IJS6_NS4_ILi0EEEEEEEEEEEiEEC2ERKSC_RKi,($_ZN7cutlass13device_kernelIN5flash19enable_sm80_to_sm89INS1_16FlashAttnBwdSm80INS1_25CollectiveMainloopBwdSm80ILi2ELi2EN4cute5tupleIJNS5_1CILi128EEES8_NS7_ILi64EEEEEENS_6half_tEfNS_4arch4Sm80ELb1ELb0ELb1ELb0ELb1ELb0ELb0ELb0ELi2ELi4ELi4ELi4ELb0EEENS1_21CollectiveEpilogueBwdISA_SB_SD_Li256ELb0ELb0ELi2EEENS1_25SingleTileBwdLPTSchedulerILb0ELi128ELb1EEEEEEEEEvNT_6ParamsE$_ZN4cute3eso3ESOILb1ELb0EJNS_6LayoutINS_5tupleIJNS3_IJNS_1CILi8EEENS4_ILi1EEEEEENS3_IJNS4_ILi2EEEEEEEEENS3_IJNS3_IJS6_NS4_ILi0EEEEEENS3_IJNS4_ILi4096EEEEEEEEEEENS_10ViewEngineINS_8smem_ptrIPN7cutlass6half_tEEEEEEEC2ERKSG_RKSN_ - $_ZN7cutlass13device_kernelIN5flash19enable_sm80_to_sm89INS1_16FlashAttnBwdSm80INS1_25CollectiveMainloopBwdSm80ILi2ELi2EN4cute5tupleIJNS5_1CILi128EEES8_NS7_ILi64EEEEEENS_6half_tEfNS_4arch4Sm80ELb1ELb0ELb1ELb0ELb1ELb0ELb0ELb0ELi2ELi4ELi4ELi4ELb0EEENS1_21CollectiveEpilogueBwdISA_SB_SD_Li256ELb0ELb0ELi2EEENS1_25SingleTileBwdLPTSchedulerILb0ELi128ELb1EEEEEEEEEvNT_6ParamsE$_ZN4cute3eso3ESOILb1ELb0EJNS_6LayoutINS_5tupleIJNS3_IJNS_1CILi8EEENS4_ILi1EEEEEEEEENS3_IJNS3_IJS6_NS4_ILi0EEEEEEEEEEEiEEC2ERKSC_RKi)
$_ZN7cutlass13device_kernelIN5flash19enable_sm80_to_sm89INS1_16FlashAttnBwdSm80INS1_25CollectiveMainloopBwdSm80ILi2ELi2EN4cute5tupleIJNS5_1CILi128EEES8_NS7_ILi64EEEEEENS_6half_tEfNS_4arch4Sm80ELb1ELb0ELb1ELb0ELb1ELb0ELb0ELb0ELi2ELi4ELi4ELi4ELb0EEENS1_21CollectiveEpilogueBwdISA_SB_SD_Li256ELb0ELb0ELi2EEENS1_25SingleTileBwdLPTSchedulerILb0ELi128ELb1EEEEEEEEEvNT_6ParamsE$_ZN4cute3eso3ESOILb1ELb0EJNS_6LayoutINS_5tupleIJNS3_IJNS_1CILi8EEENS4_ILi1EEEEEEEEENS3_IJNS3_IJS6_NS4_ILi0EEEEEEEEEEEiEEC2ERKSC_RKi:
[----:B------:R-:W-:Y:S02]  /*8fd0*/  IADD3 R36, R83, -c[0x0][0x20], RZ ;  /* 0x8000080053247a10 */ /* 0x000fe40007ffe0ff */
[----:B------:R-:W-:-:S03]  /*8fe0*/  MOV R39, 0x0 ;  /* 0x0000000000277802 */ /* 0x000fc60000000f00 */
[----:B------:R1:W-:Y:S01]  /*8ff0*/  STL [R36], R37 ;  /* 0x0000002524007387 */ /* 0x0003e20000100800 */
[----:B------:R-:W-:Y:S05]  /*9000*/  RET.REL.NODEC R38 `(_ZN7cutlass13device_kernelIN5flash19enable_sm80_to_sm89INS1_16FlashAttnBwdSm80INS1_25CollectiveMainloopBwdSm80ILi2ELi2EN4cute5tupleIJNS5_1CILi128EEES8_NS7_ILi64EEEEEENS_6half_tEfNS_4arch4Sm80ELb1ELb0ELb1ELb0ELb1ELb0ELb0ELb0ELi2ELi4ELi4ELi4ELb0EEENS1_21CollectiveEpilogueBwdISA_SB_SD_Li256ELb0ELb0ELi2EEENS1_25SingleTileBwdLPTSchedulerILb0ELi128ELb1EEEEEEEEEvNT_6ParamsE) ;  /* 0xffff6ff026007950 */ /* 0x000fea0003c3ffff */
        .type           $_ZN7cutlass13device_kernelIN5flash19enable_sm80_to_sm89INS1_16FlashAttnBwdSm80INS1_25CollectiveMainloopBwdSm80ILi2ELi2EN4cute5tupleIJNS5_1CILi128EEES8_NS7_ILi64EEEEEENS_6half_tEfNS_4arch4Sm80ELb1ELb0ELb1ELb0ELb1ELb0ELb0ELb0ELi2ELi4ELi4ELi4ELb0EEENS1_21CollectiveEpilogueBwdISA_SB_SD_Li256ELb0ELb0ELi2EEENS1_25SingleTileBwdLPTSchedulerILb0ELi128ELb1EEEEEEEEEvNT_6ParamsE$_ZN4cute3eso3ESOILb1ELb0EJNS_6LayoutINS_5tupleIJNS3_IJNS_1CILi8EEENS4_ILi1EEEEEENS3_IJNS4_ILi2EEEEEEEEENS3_IJNS3_IJS6_NS4_ILi0EEEEEENS3_IJNS4_ILi4096EEEEEEEEEEENS_10ViewEngineINS_8smem_ptrIPN7cutlass6half_tEEEEEEEC2ERKSG_RKSN_,@function
        .size           $_ZN7cutlass13device_kernelIN5flash19enable_sm80_to_sm89INS1_16FlashAttnBwdSm80INS1_25CollectiveMainloopBwdSm80ILi2ELi2EN4cute5tupleIJNS5_1CILi128EEES8_NS7_ILi64EEEEEENS_6half_tEfNS_4arch4Sm80ELb1ELb0ELb1ELb0ELb1ELb0ELb0ELb0ELi2ELi4ELi4ELi4ELb0EEENS1_21CollectiveEpilogueBwdISA_SB_SD_Li256ELb0ELb0ELi2EEENS1_25SingleTileBwdLPTSchedulerILb0ELi128ELb1EEEEEEEEEvNT_6ParamsE$_ZN4cute3eso3ESOILb1ELb0EJNS_6LayoutINS_5tupleIJNS3_IJNS_1CILi8EEENS4_ILi1EEEEEENS3_IJNS4_ILi2EEEEEEEEENS3_IJNS3_IJS6_NS4_ILi0EEEEEENS3_IJNS4_ILi4096EEEEEEEEEEENS_10ViewEngineINS_8smem_ptrIPN7cutlass6half_tEEEEEEEC2ERKSG_RKSN_,($_ZN7cutlass13device_kernelIN5flash19enable_sm80_to_sm89INS1_16FlashAttnBwdSm80INS1_25CollectiveMainloopBwdSm80ILi2ELi2EN4cute5tupleIJNS5_1CILi128EEES8_NS7_ILi64EEEEEENS_6half_tEfNS_4arch4Sm80ELb1ELb0ELb1ELb0ELb1ELb0ELb0ELb0ELi2ELi4ELi4ELi4ELb0EEENS1_21CollectiveEpilogueBwdISA_SB_SD_Li256ELb0ELb0ELi2EEENS1_25SingleTileBwdLPTSchedulerILb0ELi128ELb1EEEEEEEEEvNT_6ParamsE$_ZN4cute3eso3ESOILb1ELb0EJNS_6LayoutINS_5tupleIJNS3_IJNS_1CILi8EEENS4_ILi1EEEEEENS3_IJNS4_ILi2EEEEEEEEENS3_IJNS3_IJS6_NS4_ILi0EEEEEENS3_IJNS4_ILi64EEEEEEEEEEENS_10ViewEngineIPN7cutlass6half_tEEEEEC2ERKSG_RKSL_ - $_ZN7cutlass13device_kernelIN5flash19enable_sm80_to_sm89INS1_16FlashAttnBwdSm80INS1_25CollectiveMainloopBwdSm80ILi2ELi2EN4cute5tupleIJNS5_1CILi128EEES8_NS7_ILi64EEEEEENS_6half_tEfNS_4arch4Sm80ELb1ELb0ELb1ELb0ELb1ELb0ELb0ELb0ELi2ELi4ELi4ELi4ELb0EEENS1_21CollectiveEpilogueBwdISA_SB_SD_Li256ELb0ELb0ELi2EEENS1_25SingleTileBwdLPTSchedulerILb0ELi128ELb1EEEEEEEEEvNT_6ParamsE$_ZN4cute3eso3ESOILb1ELb0EJNS_6LayoutINS_5tupleIJNS3_IJNS_1CILi8EEENS4_ILi1EEEEEENS3_IJNS4_ILi2EEEEEEEEENS3_IJNS3_IJS6_NS4_ILi0EEEEEENS3_IJNS4_ILi4096EEEEEEEEEEENS_10ViewEngineINS_8smem_ptrIPN7cutlass6half_tEEEEEEEC2ERKSG_RKSN_)
$_ZN7cutlass13device_kernelIN5flash19enable_sm80_to_sm89INS1_16FlashAttnBwdSm80INS1_25CollectiveMainloopBwdSm80ILi2ELi2EN4cute5tupleIJNS5_1CILi128EEES8_NS7_ILi64EEEEEENS_6half_tEfNS_4arch4Sm80ELb1ELb0ELb1ELb0ELb1ELb0ELb0ELb0ELi2ELi4ELi4ELi4ELb0EEENS1_21CollectiveEpilogueBwdISA_SB_SD_Li256ELb0ELb0ELi2EEENS1_25SingleTileBwdLPTSchedulerILb0ELi128ELb1EEEEEEEEEvNT_6ParamsE$_ZN4cute3eso3ESOILb1ELb0EJNS_6LayoutINS_5tupleIJNS3_IJNS_1CILi8EEENS4_ILi1EEEEEENS3_IJNS4_ILi2EEEEEEEEENS3_IJNS3_IJS6_NS4_ILi0EEEEEENS3_IJNS4_ILi4096EEEEEEEEEEENS_10ViewEngineINS_8smem_ptrIPN7cutlass6half_tEEEEEEEC2ERKSG_RKSN_:
[----:B------:R-:W-:Y:S02]  /*9010*/  IADD3 R38, R83, -c[0x0][0x20], RZ ;  /* 0x8000080053267a10 */ /* 0x000fe40007ffe0ff */
[----:B------:R-:W-:-:S03]  /*9020*/  MOV R47, 0x0 ;  /* 0x00000000002f7802 */ /* 0x000fc60000000f00 */
[----:B------:R1:W-:Y:S01]  /*9030*/  STL.64 [R38], R36 ;  /* 0x0000002426007387 */ /* 0x0003e20000100a00 */
[----:B------:R-:W-:Y:S05]  /*9040*/  RET.REL.NODEC R46 `(_ZN7cutlass13device_kernelIN5flash19enable_sm80_to_sm89INS1_16FlashAttnBwdSm80INS1_25CollectiveMainloopBwdSm80ILi2ELi2EN4cute5tupleIJNS5_1CILi128EEES8_NS7_ILi64EEEEEENS_6half_tEfNS_4arch4Sm80ELb1ELb0ELb1ELb0ELb1ELb0ELb0ELb0ELi2ELi4ELi4ELi4ELb0EEENS1_21CollectiveEpilogueBwdISA_SB_SD_Li256ELb0ELb0ELi2EEENS1_25SingleTileBwdLPTSchedulerILb0ELi128ELb1EEEEEEEEEvNT_6ParamsE) ;  /* 0xffff6fb02e007950 */ /* 0x000fea0003c3ffff */
        .type           $_ZN7cutlass13device_kernelIN5flash19enable_sm80_to_sm89INS1_16FlashAttnBwdSm80INS1_25CollectiveMainloopBwdSm80ILi2ELi2EN4cute5tupleIJNS5_1CILi128EEES8_NS7_ILi64EEEEEENS_6half_tEfNS_4arch4Sm80ELb1ELb0ELb1ELb0ELb1ELb0ELb0ELb0ELi2ELi4ELi4ELi4ELb0EEENS1_21CollectiveEpilogueBwdISA_SB_SD_Li256ELb0ELb0ELi2EEENS1_25SingleTileBwdLPTSchedulerILb0ELi128ELb1EEEEEEEEEvNT_6ParamsE$_ZN4cute3eso3ESOILb1ELb0EJNS_6LayoutINS_5tupleIJNS3_IJNS_1CILi8EEENS4_ILi1EEEEEENS3_IJNS4_ILi2EEEEEEEEENS3_IJNS3_IJS6_NS4_ILi0EEEEEENS3_IJNS4_ILi64EEEEEEEEEEENS_10ViewEngineIPN7cutlass6half_tEEEEEC2ERKSG_RKSL_,@function
        .size           $_ZN7cutlass13device_kernelIN5flash19enable_sm80_to_sm89INS1_16FlashAttnBwdSm80INS1_25CollectiveMainloopBwdSm80ILi2ELi2EN4cute5tupleIJNS5_1CILi128EEES8_NS7_ILi64EEEEEENS_6half_tEfNS_4arch4Sm80ELb1ELb0ELb1ELb0ELb1ELb0ELb0ELb0ELi2ELi4ELi4ELi4ELb0EEENS1_21CollectiveEpilogueBwdISA_SB_SD_Li256ELb0ELb0ELi2EEENS1_25SingleTileBwdLPTSchedulerILb0ELi128ELb1EEEEEEEEEvNT_6ParamsE$_ZN4cute3eso3ESOILb1ELb0EJNS_6LayoutINS_5tupleIJNS3_IJNS_1CILi8EEENS4_ILi1EEEEEENS3_IJNS4_ILi2EEEEEEEEENS3_IJNS3_IJS6_NS4_ILi0EEEEEENS3_IJNS4_ILi64EEEEEEEEEEENS_10ViewEngineIPN7cutlass6half_tEEEEEC2ERKSG_RKSL_,($_ZN7cutlass13device_kernelIN5flash19enable_sm80_to_sm89INS1_16FlashAttnBwdSm80INS1_25CollectiveMainloopBwdSm80ILi2ELi2EN4cute5tupleIJNS5_1CILi128EEES8_NS7_ILi64EEEEEENS_6half_tEfNS_4arch4Sm80ELb1ELb0ELb1ELb0ELb1ELb0ELb0ELb0ELi2ELi4ELi4ELi4ELb0EEENS1_21CollectiveEpilogueBwdISA_SB_SD_Li256ELb0ELb0ELi2EEENS1_25SingleTileBwdLPTSchedulerILb0ELi128ELb1EEEEEEEEEvNT_6ParamsE$_ZN4cute3eso3ESOILb1ELb0EJNS_6LayoutINS_5tupleIJNS3_IJNS_1CILi8EEENS4_ILi1EEEEEENS3_IJNS4_ILi2EEEEEEEEENS3_IJNS3_IJS6_NS4_ILi0EEEEEENS3_IJNS4_ILi8192EEEEEEEEEEENS_10ViewEngineINS_8smem_ptrIPN7cutlass6half_tEEEEEEEC2ERKSG_RKSN_ - $_ZN7cutlass13device_kernelIN5flash19enable_sm80_to_sm89INS1_16FlashAttnBwdSm80INS1_25CollectiveMainloopBwdSm80ILi2ELi2EN4cute5tupleIJNS5_1CILi128EEES8_NS7_ILi64EEEEEENS_6half_tEfNS_4arch4Sm80ELb1ELb0ELb1ELb0ELb1ELb0ELb0ELb0ELi2ELi4ELi4ELi4ELb0EEENS1_21CollectiveEpilogueBwdISA_SB_SD_Li256ELb0ELb0ELi2EEENS1_25SingleTileBwdLPTSchedulerILb0ELi128ELb1EEEEEEEEEvNT_6ParamsE$_ZN4cute3eso3ESOILb1ELb0EJNS_6LayoutINS_5tupleIJNS3_IJNS_1CILi8EEENS4_ILi1EEEEEENS3_IJNS4_ILi2EEEEEEEEENS3_IJNS3_IJS6_NS4_ILi0EEEEEENS3_IJNS4_ILi64EEEEEEEEEEENS_10ViewEngineIPN7cutlass6half_tEEEEEC2ERKSG_RKSL_)
$_ZN7cutlass13device_kernelIN5flash19enable_sm80_to_sm89INS1_16FlashAttnBwdSm80INS1_25CollectiveMainloopBwdSm80ILi2ELi2EN4cute5tupleIJNS5_1CILi128EEES8_NS7_ILi64EEEEEENS_6half_tEfNS_4arch4Sm80ELb1ELb0ELb1ELb0ELb1ELb0ELb0ELb0ELi2ELi4ELi4ELi4ELb0EEENS1_21CollectiveEpilogueBwdISA_SB_SD_Li256ELb0ELb0ELi2EEENS1_25SingleTileBwdLPTSchedulerILb0ELi128ELb1EEEEEEEEEvNT_6ParamsE$_ZN4cute3eso3ESOILb1ELb0EJNS_6LayoutINS_5tupleIJNS3_IJNS_1CILi8EEENS4_ILi1EEEEEENS3_IJNS4_ILi2EEEEEEEEENS3_IJNS3_IJS6_NS4_ILi0EEEEEENS3_IJNS4_ILi64EEEEEEEEEEENS_10ViewEngineIPN7cutlass6half_tEEEEEC2ERKSG_RKSL_:
[----:B------:R-:W-:Y:S01]  /*9050*/  IADD3 R3, R64, -c[0x0][0x20], RZ ;  /* 0x8000080040037a10 */ /* 0x000fe20007ffe0ff */
[----:B------:R-:W-:Y:S01]  /*9060*/  IMAD.MOV.U32 R10, RZ, RZ, R2 ;  /* 0x000000ffff0a7224 */ /* 0x000fe200078e0002 */
[----:B------:R-:W-:Y:S01]  /*9070*/  MOV R11, R7 ;  /* 0x00000007000b7202 */ /* 0x000fe20000000f00 */
[----:B------:R-:W-:-:S04]  /*9080*/  IMAD.MOV.U32 R7, RZ, RZ, 0x0 ;  /* 0x00000000ff077424 */ /* 0x000fc800078e00ff */
[----:B------:R1:W-:Y:S01]  /*9090*/  STL.64 [R3], R10 ;  /* 0x0000000a03007387 */ /* 0x0003e20000100a00 */
[----:B------:R-:W-:Y:S05]  /*90a0*/  RET.REL.NODEC R6 `(_ZN7cutlass13device_kernelIN5flash19enable_sm80_to_sm89INS1_16FlashAttnBwdSm80INS1_25CollectiveMainloopBwdSm80ILi2ELi2EN4cute5tupleIJNS5_1CILi128EEES8_NS7_ILi64EEEEEENS_6half_tEfNS_4arch4Sm80ELb1ELb0ELb1ELb0ELb1ELb0ELb0ELb0ELi2ELi4ELi4ELi4ELb0EEENS1_21CollectiveEpilogueBwdISA_SB_SD_Li256ELb0ELb0ELi2EEENS1_25SingleTileBwdLPTSchedulerILb0ELi128ELb1EEEEEEEEEvNT_6ParamsE) ;  /* 0xffff6f5006007950 */ /* 0x000fea0003c3ffff */
        .type           $_ZN7cutlass13device_kernelIN5flash19enable_sm80_to_sm89INS1_16FlashAttnBwdSm80INS1_25CollectiveMainloopBwdSm80ILi2ELi2EN4cute5tupleIJNS5_1CILi128EEES8_NS7_ILi64EEEEEENS_6half_tEfNS_4arch4Sm80ELb1ELb0ELb1ELb0ELb1ELb0ELb0ELb0ELi2ELi4ELi4ELi4ELb0EEENS1_21CollectiveEpilogueBwdISA_SB_SD_Li256ELb0ELb0ELi2EEENS1_25SingleTileBwdLPTSchedulerILb0ELi128ELb1EEEEEEEEEvNT_6ParamsE$_ZN4cute3eso3ESOILb1ELb0EJNS_6LayoutINS_5tupleIJNS3_IJNS_1CILi8EEENS4_ILi1EEEEEENS3_IJNS4_ILi2EEEEEEEEENS3_IJNS3_IJS6_NS4_ILi0EEEEEENS3_IJNS4_ILi8192EEEEEEEEEEENS_10ViewEngineINS_8smem_ptrIPN7cutlass6half_tEEEEEEEC2ERKSG_RKSN_,@function
        .size           $_ZN7cutlass13device_kernelIN5flash19enable_sm80_to_sm89INS1_16FlashAttnBwdSm80INS1_25CollectiveMainloopBwdSm80ILi2ELi2EN4cute5tupleIJNS5_1CILi128EEES8_NS7_ILi64EEEEEENS_6half_tEfNS_4arch4Sm80ELb1ELb0ELb1ELb0ELb1ELb0ELb0ELb0ELi2ELi4ELi4ELi4ELb0EEENS1_21CollectiveEpilogueBwdISA_SB_SD_Li256ELb0ELb0ELi2EEENS1_25SingleTileBwdLPTSchedulerILb0ELi128ELb1EEEEEEEEEvNT_6ParamsE$_ZN4cute3eso3ESOILb1ELb0EJNS_6LayoutINS_5tupleIJNS3_IJNS_1CILi8EEENS4_ILi1EEEEEENS3_IJNS4_ILi2EEEEEEEEENS3_IJNS3_IJS6_NS4_ILi0EEEEEENS3_IJNS4_ILi8192EEEEEEEEEEENS_10ViewEngineINS_8smem_ptrIPN7cutlass6half_tEEEEEEEC2ERKSG_RKSN_,($_ZN7cutlass13device_kernelIN5flash19enable_sm80_to_sm89INS1_16FlashAttnBwdSm80INS1_25CollectiveMainloopBwdSm80ILi2ELi2EN4cute5tupleIJNS5_1CILi128EEES8_NS7_ILi64EEEEEENS_6half_tEfNS_4arch4Sm80ELb1ELb0ELb1ELb0ELb1ELb0ELb0ELb0ELi2ELi4ELi4ELi4ELb0EEENS1_21CollectiveEpilogueBwdISA_SB_SD_Li256ELb0ELb0ELi2EEENS1_25SingleTileBwdLPTSchedulerILb0ELi128ELb1EEEEEEEEEvNT_6ParamsE$_ZN4cute3eso3ESOILb1ELb0EJNS_6LayoutINS_5tupleIJNS3_IJNS_1CILi8EEENS4_ILi1EEEEEENS3_IJNS4_ILi2EEEEEEEEENS3_IJNS3_IJS6_NS4_ILi0EEEEEENS3_IJS5_EEEEEEEENS_10ViewEngineIPN7cutlass6half_tEEEEEC2ERKSF_RKSK_ - $_ZN7cutlass13device_kernelIN5flash19enable_sm80_to_sm89INS1_16FlashAttnBwdSm80INS1_25CollectiveMainloopBwdSm80ILi2ELi2EN4cute5tupleIJNS5_1CILi128EEES8_NS7_ILi64EEEEEENS_6half_tEfNS_4arch4Sm80ELb1ELb0ELb1ELb0ELb1ELb0ELb0ELb0ELi2ELi4ELi4ELi4ELb0EEENS1_21CollectiveEpilogueBwdISA_SB_SD_Li256ELb0ELb0ELi2EEENS1_25SingleTileBwdLPTSchedulerILb0ELi128ELb1EEEEEEEEEvNT_6ParamsE$_ZN4cute3eso3ESOILb1ELb0EJNS_6LayoutINS_5tupleIJNS3_IJNS_1CILi8EEENS4_ILi1EEEEEENS3_IJNS4_ILi2EEEEEEEEENS3_IJNS3_IJS6_NS4_ILi0EEEEEENS3_IJNS4_ILi8192EEEEEEEEEEENS_10ViewEngineINS_8smem_ptrIPN7cutlass6half_tEEEEEEEC2ERKSG_RKSN_)
$_ZN7cutlass13device_kernelIN5flash19enable_sm80_to_sm89INS1_16FlashAttnBwdSm80INS1_25CollectiveMainloopBwdSm80ILi2ELi2EN4cute5tupleIJNS5_1CILi128EEES8_NS7_ILi64EEEEEENS_6half_tEfNS_4arch4Sm80ELb1ELb0ELb1ELb0ELb1ELb0ELb0ELb0ELi2ELi4ELi4ELi4ELb0EEENS1_21CollectiveEpilogueBwdISA_SB_SD_Li256ELb0ELb0ELi2EEENS1_25SingleTileBwdLPTSchedulerILb0ELi128ELb1EEEEEEEEEvNT_6ParamsE$_ZN4cute3eso3ESOILb1ELb0EJNS_6LayoutINS_5tupleIJNS3_IJNS_1CILi8EEENS4_ILi1EEEEEENS3_IJNS4_ILi2EEEEEEEEENS3_IJNS3_IJS6_NS4_ILi0EEEEEENS3_IJNS4_ILi8192EEEEEEEEEEENS_10ViewEngineINS_8smem_ptrIPN7cutlass6half_tEEEEEEEC2ERKSG_RKSN_:
[----:B------:R-:W-:Y:S01]  /*90b0*/  IADD3 R5, R64, -c[0x0][0x20], RZ ;  /* 0x8000080040057a10 */ /* 0x000fe20007ffe0ff */
[----:B------:R-:W-:Y:S01]  /*90c0*/  IMAD.MOV.U32 R34, RZ, RZ, R4 ;  /* 0x000000ffff227224 */ /* 0x000fe200078e0004 */
[----:B------:R-:W-:Y:S01]  /*90d0*/  MOV R35, R11 ;  /* 0x0000000b00237202 */ /* 0x000fe20000000f00 */
[----:B------:R-:W-:-:S04]  /*90e0*/  IMAD.MOV.U32 R11, RZ, RZ, 0x0 ;  /* 0x00000000ff0b7424 */ /* 0x000fc800078e00ff */
[----:B------:R1:W-:Y:S01]  /*90f0*/  STL.64 [R5], R34 ;  /* 0x0000002205007387 */ /* 0x0003e20000100a00 */
[----:B------:R-:W-:Y:S05]  /*9100*/  RET.REL.NODEC R10 `(_ZN7cutlass13device_kernelIN5flash19enable_sm80_to_sm89INS1_16FlashAttnBwdSm80INS1_25CollectiveMainloopBwdSm80ILi2ELi2EN4cute5tupleIJNS5_1CILi128EEES8_NS7_ILi64EEEEEENS_6half_tEfNS_4arch4Sm80ELb1ELb0ELb1ELb0ELb1ELb0ELb0ELb0ELi2ELi4ELi4ELi4ELb0EEENS1_21CollectiveEpilogueBwdISA_SB_SD_Li256ELb0ELb0ELi2EEENS1_25SingleTileBwdLPTSchedulerILb0ELi128ELb1EEEEEEEEEvNT_6ParamsE) ;  /* 0xffff6ef00a007950 */ /* 0x000fea0003c3ffff */
        .type           $_ZN7cutlass13device_kernelIN5flash19enable_sm80_to_sm89INS1_16FlashAttnBwdSm80INS1_25CollectiveMainloopBwdSm80ILi2ELi2EN4cute5tupleIJNS5_1CILi128EEES8_NS7_ILi64EEEEEENS_6half_tEfNS_4arch4Sm80ELb1ELb0ELb1ELb0ELb1ELb0ELb0ELb0ELi2ELi4ELi4ELi4ELb0EEENS1_21CollectiveEpilogueBwdISA_SB_SD_Li256ELb0ELb0ELi2EEENS1_25SingleTileBwdLPTSchedulerILb0ELi128ELb1EEEEEEEEEvNT_6ParamsE$_ZN4cute3eso3ESOILb1ELb0EJNS_6LayoutINS_5tupleIJNS3_IJNS_1CILi8EEENS4_ILi1EEEEEENS3_IJNS4_ILi2EEEEEEEEENS3_IJNS3_IJS6_NS4_ILi0EEEEEENS3_IJS5_EEEEEEEENS_10ViewEngineIPN7cutlass6half_tEEEEEC2ERKSF_RKSK_,@function
        .size           $_ZN7cutlass13device_kernelIN5flash19enable_sm80_to_sm89INS1_16FlashAttnBwdSm80INS1_25CollectiveMainloopBwdSm80ILi2ELi2EN4cute5tupleIJNS5_1CILi128EEES8_NS7_ILi64EEEEEENS_6half_tEfNS_4arch4Sm80ELb1ELb0ELb1ELb0ELb1ELb0ELb0ELb0ELi2ELi4ELi4ELi4ELb0EEENS1_21CollectiveEpilogueBwdISA_SB_SD_Li256ELb0ELb0ELi2EEENS1_25SingleTileBwdLPTSchedulerILb0ELi128ELb1EEEEEEEEEvNT_6ParamsE$_ZN4cute3eso3ESOILb1ELb0EJNS_6LayoutINS_5tupleIJNS3_IJNS_1CILi8EEENS4_ILi1EEEEEENS3_IJNS4_ILi2EEEEEEEEENS3_IJNS3_IJS6_NS4_ILi0EEEEEENS3_IJS5_EEEEEEEENS_10ViewEngineIPN7cutlass6half_tEEEEEC2ERKSF_RKSK_,($_ZN7cutlass13device_kernelIN5flash19enable_sm80_to_sm89INS1_16FlashAttnBwdSm80INS1_25CollectiveMainloopBwdSm80ILi2ELi2EN4cute5tupleIJNS5_1CILi128EEES8_NS7_ILi64EEEEEENS_6half_tEfNS_4arch4Sm80ELb1ELb0ELb1ELb0ELb1ELb0ELb0ELb0ELi2ELi4ELi4ELi4ELb0EEENS1_21CollectiveEpilogueBwdISA_SB_SD_Li256ELb0ELb0ELi2EEENS1_25SingleTileBwdLPTSchedulerILb0ELi128ELb1EEEEEEEEEvNT_6ParamsE$_ZN4cute3eso3ESOILb1ELb0EJNS_6LayoutINS_5tupleIJNS3_IJNS_1CILi8EEENS4_ILi1EEEEEENS3_IJNS4_ILi4EEEEEEEEENS3_IJNS3_IJS6_NS4_ILi0EEEEEENS3_IJNS4_ILi2048EEEEEEEEEEENS_10ViewEngineINS_8smem_ptrIPN7cutlass6half_tEEEEEEEC2ERKSG_RKSN_ - $_ZN7cutlass13device_kernelIN5flash19enable_sm80_to_sm89INS1_16FlashAttnBwdSm80INS1_25CollectiveMainloopBwdSm80ILi2ELi2EN4cute5tupleIJNS5_1CILi128EEES8_NS7_ILi64EEEEEENS_6half_tEfNS_4arch4Sm80ELb1ELb0ELb1ELb0ELb1ELb0ELb0ELb0ELi2ELi4ELi4ELi4ELb0EEENS1_21CollectiveEpilogueBwdISA_SB_SD_Li256ELb0ELb0ELi2EEENS1_25SingleTileBwdLPTSchedulerILb0ELi128ELb1EEEEEEEEEvNT_6ParamsE$_ZN4cute3eso3ESOILb1ELb0EJNS_6LayoutINS_5tupleIJNS3_IJNS_1CILi8EEENS4_ILi1EEEEEENS3_IJNS4_ILi2EEEEEEEEENS3_IJNS3_IJS6_NS4_ILi0EEEEEENS3_IJS5_EEEEEEEENS_10ViewEngineIPN7cutlass6half_tEEEEEC2ERKSF_RKSK_)
$_ZN7cutlass13device_kernelIN5flash19enable_sm80_to_sm89INS1_16FlashAttnBwdSm80INS1_25CollectiveMainloopBwdSm80ILi2ELi2EN4cute5tupleIJNS5_1CILi128EEES8_NS7_ILi64EEEEEENS_6half_tEfNS_4arch4Sm80ELb1ELb0ELb1ELb0ELb1ELb0ELb0ELb0ELi2ELi4ELi4ELi4ELb0EEENS1_21CollectiveEpilogueBwdISA_SB_SD_Li256ELb0ELb0ELi2EEENS1_25SingleTileBwdLPTSchedulerILb0ELi128ELb1EEEEEEEEEvNT_6ParamsE$_ZN4cute3eso3ESOILb1ELb0EJNS_6LayoutINS_5tupleIJNS3_IJNS_1CILi8EEENS4_ILi1EEEEEENS3_IJNS4_ILi2EEEEEEEEENS3_IJNS3_IJS6_NS4_ILi0EEEEEENS3_IJS5_EEEEEEEENS_10ViewEngineIPN7cutlass6half_tEEEEEC2ERKSF_RKSK_:
[----:B------:R-:W-:Y:S02]  /*9110*/  IADD3 R38, R83, -c[0x0][0x20], RZ ;  /* 0x8000080053267a10 */ /* 0x000fe40007ffe0ff */
[----:B------:R-:W-:-:S03]  /*9120*/  MOV R47, 0x0 ;  /* 0x00000000002f7802 */ /* 0x000fc60000000f00 */
[----:B------:R1:W-:Y:S01]  /*9130*/  STL.64 [R38], R2 ;  /* 0x0000000226007387 */ /* 0x0003e20000100a00 */
[----:B------:R-:W-:Y:S05]  /*9140*/  RET.REL.NODEC R46 `(_ZN7cutlass13device_kernelIN5flash19enable_sm80_to_sm89INS1_16FlashAttnBwdSm80INS1_25CollectiveMainloopBwdSm80ILi2ELi2EN4cute5tupleIJNS5_1CILi128EEES8_NS7_ILi64EEEEEENS_6half_tEfNS_4arch4Sm80ELb1ELb0ELb1ELb0ELb1ELb0ELb0ELb0ELi2ELi4ELi4ELi4ELb0EEENS1_21CollectiveEpilogueBwdISA_SB_SD_Li256ELb0ELb0ELi2EEENS1_25SingleTileBwdLPTSchedulerILb0ELi128ELb1EEEEEEEEEvNT_6ParamsE) ;  /* 0xffff6eb02e007950 */ /* 0x000fea0003c3ffff */
        .type           $_ZN7cutlass13device_kernelIN5flash19enable_sm80_to_sm89INS1_16FlashAttnBwdSm80INS1_25CollectiveMainloopBwdSm80ILi2ELi2EN4cute5tupleIJNS5_1CILi128EEES8_NS7_ILi64EEEEEENS_6half_tEfNS_4arch4Sm80ELb1ELb0ELb1ELb0ELb1ELb0ELb0ELb0ELi2ELi4ELi4ELi4ELb0EEENS1_21CollectiveEpilogueBwdISA_SB_SD_Li256ELb0ELb0ELi2EEENS1_25SingleTileBwdLPTSchedulerILb0ELi128ELb1EEEEEEEEEvNT_6ParamsE$_ZN4cute3eso3ESOILb1ELb0EJNS_6LayoutINS_5tupleIJNS3_IJNS_1CILi8EEENS4_ILi1EEEEEENS3_IJNS4_ILi4EEEEEEEEENS3_IJNS3_IJS6_NS4_ILi0EEEEEENS3_IJNS4_ILi2048EEEEEEEEEEENS_10ViewEngineINS_8smem_ptrIPN7cutlass6half_tEEEEEEEC2ERKSG_RKSN_,@function
        .size           $_ZN7cutlass13device_kernelIN5flash19enable_sm80_to_sm89INS1_16FlashAttnBwdSm80INS1_25CollectiveMainloopBwdSm80ILi2ELi2EN4cute5tupleIJNS5_1CILi128EEES8_NS7_ILi64EEEEEENS_6half_tEfNS_4arch4Sm80ELb1ELb0ELb1ELb0ELb1ELb0ELb0ELb0ELi2ELi4ELi4ELi4ELb0EEENS1_21CollectiveEpilogueBwdISA_SB_SD_Li256ELb0ELb0ELi2EEENS1_25SingleTileBwdLPTSchedulerILb0ELi128ELb1EEEEEEEEEvNT_6ParamsE$_ZN4cute3eso3ESOILb1ELb0EJNS_6LayoutINS_5tupleIJNS3_IJNS_1CILi8EEENS4_ILi1EEEEEENS3_IJNS4_ILi4EEEEEEEEENS3_IJNS3_IJS6_NS4_ILi0EEEEEENS3_IJNS4_ILi2048EEEEEEEEEEENS_10ViewEngineINS_8smem_ptrIPN7cutlass6half_tEEEEEEEC2ERKSG_RKSN_,($_ZN7cutlass13device_kernelIN5flash19enable_sm80_to_sm89INS1_16FlashAttnBwdSm80INS1_25CollectiveMainloopBwdSm80ILi2ELi2EN4cute5tupleIJNS5_1CILi128EEES8_NS7_ILi64EEEEEENS_6half_tEfNS_4arch4Sm80ELb1ELb0ELb1ELb0ELb1ELb0ELb0ELb0ELi2ELi4ELi4ELi4ELb0EEENS1_21CollectiveEpilogueBwdISA_SB_SD_Li256ELb0ELb0ELi2EEENS1_25SingleTileBwdLPTSchedulerILb0ELi128ELb1EEEEEEEEEvNT_6ParamsE$_ZN4cute3eso3ESOILb1ELb0EJNS_6LayoutINS_5tupleIJNS3_IJNS_1CILi8EEENS4_ILi1EEEEEENS3_IJNS4_ILi4EEEEEEEEENS3_IJNS3_IJS6_NS4_ILi0EEEEEENS3_IJS5_EEEEEEEENS_10ViewEngineIPN7cutlass6half_tEEEEEC2ERKSF_RKSK_ - $_ZN7cutlass13device_kernelIN5flash19enable_sm80_to_sm89INS1_16FlashAttnBwdSm80INS1_25CollectiveMainloopBwdSm80ILi2ELi2EN4cute5tupleIJNS5_1CILi128EEES8_NS7_ILi64EEEEEENS_6half_tEfNS_4arch4Sm80ELb1ELb0ELb1ELb0ELb1ELb0ELb0ELb0ELi2ELi4ELi4ELi4ELb0EEENS1_21CollectiveEpilogueBwdISA_SB_SD_Li256ELb0ELb0ELi2EEENS1_25SingleTileBwdLPTSchedulerILb0ELi128ELb1EEEEEEEEEvNT_6ParamsE$_ZN4cute3eso3ESOILb1ELb0EJNS_6LayoutINS_5tupleIJNS3_IJNS_1CILi8EEENS4_ILi1EEEEEENS3_IJNS4_ILi4EEEEEEEEENS3_IJNS3_IJS6_NS4_ILi0EEEEEENS3_IJNS4_ILi2048EEEEEEEEEEENS_10ViewEngineINS_8smem_ptrIPN7cutlass6half_tEEEEEEEC2ERKSG_RKSN_)
$_ZN7cutlass13device_kernelIN5flash19enable_sm80_to_sm89INS1_16FlashAttnBwdSm80INS1_25CollectiveMainloopBwdSm80ILi2ELi2EN4cute5tupleIJNS5_1CILi128EEES8_NS7_ILi64EEEEEENS_6half_tEfNS_4arch4Sm80ELb1ELb0ELb1ELb0ELb1ELb0ELb0ELb0ELi2ELi4ELi4ELi4ELb0EEENS1_21CollectiveEpilogueBwdISA_SB_SD_Li256ELb0ELb0ELi2EEENS1_25SingleTileBwdLPTSchedulerILb0ELi128ELb1EEEEEEEEEvNT_6ParamsE$_ZN4cute3eso3ESOILb1ELb0EJNS_6LayoutINS_5tupleIJNS3_IJNS_1CILi8EEENS4_ILi1EEEEEENS3_IJNS4_ILi4EEEEEEEEENS3_IJNS3_IJS6_NS4_ILi0EEEEEENS3_IJNS4_ILi2048EEEEEEEEEEENS_10ViewEngineINS_8smem_ptrIPN7cutlass6half_tEEEEEEEC2ERKSG_RKSN_:
[----:B------:R-:W-:Y:S01]  /*9150*/  IADD3 R13, R64, -c[0x0][0x20], RZ ;  /* 0x80000800400d7a10 */ /* 0x000fe20007ffe0ff */
[----:B------:R-:W-:Y:S01]  /*9160*/  IMAD.MOV.U32 R16, RZ, RZ, R12 ;  /* 0x000000ffff107224 */ /* 0x000fe200078e000c */
[----:B------:R-:W-:Y:S01]  /*9170*/  MOV R17, R15 ;  /* 0x0000000f00117202 */ /* 0x000fe20000000f00 */
[----:B------:R-:W-:-:S04]  /*9180*/  IMAD.MOV.U32 R15, RZ, RZ, 0x0 ;  /* 0x00000000ff0f7424 */ /* 0x000fc800078e00ff */
[----:B------:R1:W-:Y:S01]  /*9190*/  STL.64 [R13], R16 ;  /* 0x000000100d007387 */ /* 0x0003e20000100a00 */
[----:B------:R-:W-:Y:S05]  /*91a0*/  RET.REL.NODEC R14 `(_ZN7cutlass13device_kernelIN5flash19enable_sm80_to_sm89INS1_16FlashAttnBwdSm80INS1_25CollectiveMainloopBwdSm80ILi2ELi2EN4cute5tupleIJNS5_1CILi128EEES8_NS7_ILi64EEEEEENS_6half_tEfNS_4arch4Sm80ELb1ELb0ELb1ELb0ELb1ELb0ELb0ELb0ELi2ELi4ELi4ELi4ELb0EEENS1_21CollectiveEpilogueBwdISA_SB_SD_Li256ELb0ELb0ELi2EEENS1_25SingleTileBwdLPTSchedulerILb0ELi128ELb1EEEEEEEEEvNT_6ParamsE) ;  /* 0xffff6e500e007950 */ /* 0x000fea0003c3ffff */
        .type           $_ZN7cutlass13device_kernelIN5flash19enable_sm80_to_sm89INS1_16FlashAttnBwdSm80INS1_25CollectiveMainloopBwdSm80ILi2ELi2EN4cute5tupleIJNS5_1CILi128EEES8_NS7_ILi64EEEEEENS_6half_tEfNS_4arch4Sm80ELb1ELb0ELb1ELb0ELb1ELb0ELb0ELb0ELi2ELi4ELi4ELi4ELb0EEENS1_21CollectiveEpilogueBwdISA_SB_SD_Li256ELb0ELb0ELi2EEENS1_25SingleTileBwdLPTSchedulerILb0ELi128ELb1EEEEEEEEEvNT_6ParamsE$_ZN4cute3eso3ESOILb1ELb0EJNS_6LayoutINS_5tupleIJNS3_IJNS_1CILi8EEENS4_ILi1EEEEEENS3_IJNS4_ILi4EEEEEEEEENS3_IJNS3_IJS6_NS4_ILi0EEEEEENS3_IJS5_EEEEEEEENS_10ViewEngineIPN7cutlass6half_tEEEEEC2ERKSF_RKSK_,@function
        .size           $_ZN7cutlass13device_kernelIN5flash19enable_sm80_to_sm89INS1_16FlashAttnBwdSm80INS1_25CollectiveMainloopBwdSm80ILi2ELi2EN4cute5tupleIJNS5_1CILi128EEES8_NS7_ILi64EEEEEENS_6half_tEfNS_4arch4Sm80ELb1ELb0ELb1ELb0ELb1ELb0ELb0ELb0ELi2ELi4ELi4ELi4ELb0EEENS1_21CollectiveEpilogueBwdISA_SB_SD_Li256ELb0ELb0ELi2EEENS1_25SingleTileBwdLPTSchedulerILb0ELi128ELb1EEEEEEEEEvNT_6ParamsE$_ZN4cute3eso3ESOILb1ELb0EJNS_6LayoutINS_5tupleIJNS3_IJNS_1CILi8EEENS4_ILi1EEEEEENS3_IJNS4_ILi4EEEEEEEEENS3_IJNS3_IJS6_NS4_ILi0EEEEEENS3_IJS5_EEEEEEEENS_10ViewEngineIPN7cutlass6half_tEEEEEC2ERKSF_RKSK_,($_ZN7cutlass13device_kernelIN5flash19enable_sm80_to_sm89INS1_16FlashAttnBwdSm80INS1_25CollectiveMainloopBwdSm80ILi2ELi2EN4cute5tupleIJNS5_1CILi128EEES8_NS7_ILi64EEEEEENS_6half_tEfNS_4arch4Sm80ELb1ELb0ELb1ELb0ELb1ELb0ELb0ELb0ELi2ELi4ELi4ELi4ELb0EEENS1_21CollectiveEpilogueBwdISA_SB_SD_Li256ELb0ELb0ELi2EEENS1_25SingleTileBwdLPTSchedulerILb0ELi128ELb1EEEEEEEEEvNT_6ParamsE$_ZN4cute3eso3ESOILb1ELb0EJNS_6LayoutINS_5tupleIJNS3_IJNS_1CILi8EEENS4_ILi1EEEEEENS4_ILi2EEEEEENS3_IJNS3_IJS6_NS4_ILi0EEEEEENS4_ILi4096EEEEEEEENS_10ViewEngineINS_8smem_ptrIPN7cutlass6half_tEEEEEEEC2ERKSE_RKSL_ - $_ZN7cutlass13device_kernelIN5flash19enable_sm80_to_sm89INS1_16FlashAttnBwdSm80INS1_25CollectiveMainloopBwdSm80ILi2ELi2EN4cute5tupleIJNS5_1CILi128EEES8_NS7_ILi64EEEEEENS_6half_tEfNS_4arch4Sm80ELb1ELb0ELb1ELb0ELb1ELb0ELb0ELb0ELi2ELi4ELi4ELi4ELb0EEENS1_21CollectiveEpilogueBwdISA_SB_SD_Li256ELb0ELb0ELi2EEENS1_25SingleTileBwdLPTSchedulerILb0ELi128ELb1EEEEEEEEEvNT_6ParamsE$_ZN4cute3eso3ESOILb1ELb0EJNS_6LayoutINS_5tupleIJNS3_IJNS_1CILi8EEENS4_ILi1EEEEEENS3_IJNS4_ILi4EEEEEEEEENS3_IJNS3_IJS6_NS4_ILi0EEEEEENS3_IJS5_EEEEEEEENS_10ViewEngineIPN7cutlass6half_tEEEEEC2ERKSF_RKSK_)
$_ZN7cutlass13device_kernelIN5flash19enable_sm80_to_sm89INS1_16FlashAttnBwdSm80INS1_25CollectiveMainloopBwdSm80ILi2ELi2EN4cute5tupleIJNS5_1CILi128EEES8_NS7_ILi64EEEEEENS_6half_tEfNS_4arch4Sm80ELb1ELb0ELb1ELb0ELb1ELb0ELb0ELb0ELi2ELi4ELi4ELi4ELb0EEENS1_21CollectiveEpilogueBwdISA_SB_SD_Li256ELb0ELb0ELi2EEENS1_25SingleTileBwdLPTSchedulerILb0ELi128ELb1EEEEEEEEEvNT_6ParamsE$_ZN4cute3eso3ESOILb1ELb0EJNS_6LayoutINS_5tupleIJNS3_IJNS_1CILi8EEENS4_ILi1EEEEEENS3_IJNS4_ILi4EEEEEEEEENS3_IJNS3_IJS6_NS4_ILi0EEEEEENS3_IJS5_EEEEEEEENS_10ViewEngineIPN7cutlass6half_tEEEEEC2ERKSF_RKSK_:
[----:B------:R-:W-:Y:S01]  /*91b0*/  IADD3 R3, R64, -c[0x0][0x20], RZ ;  /* 0x8000080040037a10 */ /* 0x000fe20007ffe0ff */
[----:B------:R-:W-:Y:S01]  /*91c0*/  IMAD.MOV.U32 R14, RZ, RZ, R2 ;  /* 0x000000ffff0e7224 */ /* 0x000fe200078e0002 */
[----:B------:R-:W-:Y:S01]  /*91d0*/  MOV R15, R13 ;  /* 0x0000000d000f7202 */ /* 0x000fe20000000f00 */
[----:B------:R-:W-:-:S04]  /*91e0*/  IMAD.MOV.U32 R13, RZ, RZ, 0x0 ;  /* 0x00000000ff0d7424 */ /* 0x000fc800078e00ff */
[----:B------:R1:W-:Y:S01]  /*91f0*/  STL.64 [R3], R14 ;  /* 0x0000000e03007387 */ /* 0x0003e20000100a00 */
[----:B------:R-:W-:Y:S05]  /*9200*/  RET.REL.NODEC R12 `(_ZN7cutlass13device_kernelIN5flash19enable_sm80_to_sm89INS1_16FlashAttnBwdSm80INS1_25CollectiveMainloopBwdSm80ILi2ELi2EN4cute5tupleIJNS5_1CILi128EEES8_NS7_ILi64EEEEEENS_6half_tEfNS_4arch4Sm80ELb1ELb0ELb1ELb0ELb1ELb0ELb0ELb0ELi2ELi4ELi4ELi4ELb0EEENS1_21CollectiveEpilogueBwdISA_SB_SD_Li256ELb0ELb0ELi2EEENS1_25SingleTileBwdLPTSchedulerILb0ELi128ELb1EEEEEEEEEvNT_6ParamsE) ;  /* 0xffff6df00c007950 */ /* 0x000fea0003c3ffff */
        .type           $_ZN7cutlass13device_kernelIN5flash19enable_sm80_to_sm89INS1_16FlashAttnBwdSm80INS1_25CollectiveMainloopBwdSm80ILi2ELi2EN4cute5tupleIJNS5_1CILi128EEES8_NS7_ILi64EEEEEENS_6half_tEfNS_4arch4Sm80ELb1ELb0ELb1ELb0ELb1ELb0ELb0ELb0ELi2ELi4ELi4ELi4ELb0EEENS1_21CollectiveEpilogueBwdISA_SB_SD_Li256ELb0ELb0ELi2EEENS1_25SingleTileBwdLPTSchedulerILb0ELi128ELb1EEEEEEEEEvNT_6ParamsE$_ZN4cute3eso3ESOILb1ELb0EJNS_6LayoutINS_5tupleIJNS3_IJNS_1CILi8EEENS4_ILi1EEEEEENS4_ILi2EEEEEENS3_IJNS3_IJS6_NS4_ILi0EEEEEENS4_ILi4096EEEEEEEENS_10ViewEngineINS_8smem_ptrIPN7cutlass6half_tEEEEEEEC2ERKSE_RKSL_,@function
        .size           $_ZN7cutlass13device_kernelIN5flash19enable_sm80_to_sm89INS1_16FlashAttnBwdSm80INS1_25CollectiveMainloopBwdSm80ILi2ELi2EN4cute5tupleIJNS5_1CILi128EEES8_NS7_ILi64EEEEEENS_6half_tEfNS_4arch4Sm80ELb1ELb0ELb1ELb0ELb1ELb0ELb0ELb0ELi2ELi4ELi4ELi4ELb0EEENS1_21CollectiveEpilogueBwdISA_SB_SD_Li256ELb0ELb0ELi2EEENS1_25SingleTileBwdLPTSchedulerILb0ELi128ELb1EEEEEEEEEvNT_6ParamsE$_ZN4cute3eso3ESOILb1ELb0EJNS_6LayoutINS_5tupleIJNS3_IJNS_1CILi8EEENS4_ILi1EEEEEENS4_ILi2EEEEEENS3_IJNS3_IJS6_NS4_ILi0EEEEEENS4_ILi4096EEEEEEEENS_10ViewEngineINS_8smem_ptrIPN7cutlass6half_tEEEEEEEC2ERKSE_RKSL_,($_ZN7cutlass13device_kernelIN5flash19enable_sm80_to_sm89INS1_16FlashAttnBwdSm80INS1_25CollectiveMainloopBwdSm80ILi2ELi2EN4cute5tupleIJNS5_1CILi128EEES8_NS7_ILi64EEEEEENS_6half_tEfNS_4arch4Sm80ELb1ELb0ELb1ELb0ELb1ELb0ELb0ELb0ELi2ELi4ELi4ELi4ELb0EEENS1_21CollectiveEpilogueBwdISA_SB_SD_Li256ELb0ELb0ELi2EEENS1_25SingleTileBwdLPTSchedulerILb0ELi128ELb1EEEEEEEEEvNT_6ParamsE$_ZN4cute3eso3ESOILb1ELb0EJNS_6LayoutINS_5tupleIJNS3_IJNS_1CILi8EEENS4_ILi1EEEEEENS4_ILi2EEEEEENS3_IJNS3_IJS6_NS4_ILi0EEEEEENS4_ILi4096EEEEEEEEiEEC2ERKSE_RKi - $_ZN7cutlass13device_kernelIN5flash19enable_sm80_to_sm89INS1_16FlashAttnBwdSm80INS1_25CollectiveMainloopBwdSm80ILi2ELi2EN4cute5tupleIJNS5_1CILi128EEES8_NS7_ILi64EEEEEENS_6half_tEfNS_4arch4Sm80ELb1ELb0ELb1ELb0ELb1ELb0ELb0ELb0ELi2ELi4ELi4ELi4ELb0EEENS1_21CollectiveEpilogueBwdISA_SB_SD_Li256ELb0ELb0ELi2EEENS1_25SingleTileBwdLPTSchedulerILb0ELi128ELb1EEEEEEEEEvNT_6ParamsE$_ZN4cute3eso3ESOILb1ELb0EJNS_6LayoutINS_5tupleIJNS3_IJNS_1CILi8EEENS4_ILi1EEEEEENS4_ILi2EEEEEENS3_IJNS3_IJS6_NS4_ILi0EEEEEENS4_ILi4096EEEEEEEENS_10ViewEngineINS_8smem_ptrIPN7cutlass6half_tEEEEEEEC2ERKSE_RKSL_)
$_ZN7cutlass13device_kernelIN5flash19enable_sm80_to_sm89INS1_16FlashAttnBwdSm80INS1_25CollectiveMainloopBwdSm80ILi2ELi2EN4cute5tupleIJNS5_1CILi128EEES8_NS7_ILi64EEEEEENS_6half_tEfNS_4arch4Sm80ELb1ELb0ELb1ELb0ELb1ELb0ELb0ELb0ELi2ELi4ELi4ELi4ELb0EEENS1_21CollectiveEpilogueBwdISA_SB_SD_Li256ELb0ELb0ELi2EEENS1_25SingleTileBwdLPTSchedulerILb0ELi128ELb1EEEEEEEEEvNT_6ParamsE$_ZN4cute3eso3ESOILb1ELb0EJNS_6LayoutINS_5tupleIJNS3_IJNS_1CILi8EEENS4_ILi1EEEEEENS4_ILi2EEEEEENS3_IJNS3_IJS6_NS4_ILi0EEEEEENS4_ILi4096EEEEEEEENS_10ViewEngineINS_8smem_ptrIPN7cutlass6half_tEEEEEEEC2ERKSE_RKSL_:
[----:B------:R-:W-:Y:S02]  /*9210*/  IADD3 R36, R83, -c[0x0][0x20], RZ ;  /* 0x8000080053247a10 */ /* 0x000fe40007ffe0ff */
[----:B------:R-:W-:-:S03]  /*9220*/  MOV R39, 0x0 ;  /* 0x0000000000277802 */ /* 0x000fc60000000f00 */
[----:B------:R1:W-:Y:S01]  /*9230*/  STL.64 [R36], R2 ;  /* 0x0000000224007387 */ /* 0x0003e20000100a00 */
[----:B------:R-:W-:Y:S05]  /*9240*/  RET.REL.NODEC R38 `(_ZN7cutlass13device_kernelIN5flash19enable_sm80_to_sm89INS1_16FlashAttnBwdSm80INS1_25CollectiveMainloopBwdSm80ILi2ELi2EN4cute5tupleIJNS5_1CILi128EEES8_NS7_ILi64EEEEEENS_6half_tEfNS_4arch4Sm80ELb1ELb0ELb1ELb0ELb1ELb0ELb0ELb0ELi2ELi4ELi4ELi4ELb0EEENS1_21CollectiveEpilogueBwdISA_SB_SD_Li256ELb0ELb0ELi2EEENS1_25SingleTileBwdLPTSchedulerILb0ELi128ELb1EEEEEEEEEvNT_6ParamsE) ;  /* 0xffff6db026007950 */ /* 0x000fea0003c3ffff */
        .type           $_ZN7cutlass13device_kernelIN5flash19enable_sm80_to_sm89INS1_16FlashAttnBwdSm80INS1_25CollectiveMainloopBwdSm80ILi2ELi2EN4cute5tupleIJNS5_1CILi128EEES8_NS7_ILi64EEEEEENS_6half_tEfNS_4arch4Sm80ELb1ELb0ELb1ELb0ELb1ELb0ELb0ELb0ELi2ELi4ELi4ELi4ELb0EEENS1_21CollectiveEpilogueBwdISA_SB_SD_Li256ELb0ELb0ELi2EEENS1_25SingleTileBwdLPTSchedulerILb0ELi128ELb1EEEEEEEEEvNT_6ParamsE$_ZN4cute3eso3ESOILb1ELb0EJNS_6LayoutINS_5tupleIJNS3_IJNS_1CILi8EEENS4_ILi1EEEEEENS4_ILi2EEEEEENS3_IJNS3_IJS6_NS4_ILi0EEEEEENS4_ILi4096EEEEEEEEiEEC2ERKSE_RKi,@function
        .size           $_ZN7cutlass13device_kernelIN5flash19enable_sm80_to_sm89INS1_16FlashAttnBwdSm80INS1_25CollectiveMainloopBwdSm80ILi2ELi2EN4cute5tupleIJNS5_1CILi128EEES8_NS7_ILi64EEEEEENS_6half_tEfNS_4arch4Sm80ELb1ELb0ELb1ELb0ELb1ELb0ELb0ELb0ELi2ELi4ELi4ELi4ELb0EEENS1_21CollectiveEpilogueBwdISA_SB_SD_Li256ELb0ELb0ELi2EEENS1_25SingleTileBwdLPTSchedulerILb0ELi128ELb1EEEEEEEEEvNT_6ParamsE$_ZN4cute3eso3ESOILb1ELb0EJNS_6LayoutINS_5tupleIJNS3_IJNS_1CILi8EEENS4_ILi1EEEEEENS4_ILi2EEEEEENS3_IJNS3_IJS6_NS4_ILi0EEEEEENS4_ILi4096EEEEEEEEiEEC2ERKSE_RKi,($_ZN7cutlass13device_kernelIN5flash19enable_sm80_to_sm89INS1_16FlashAttnBwdSm80INS1_25CollectiveMainloopBwdSm80ILi2ELi2EN4cute5tupleIJNS5_1CILi128EEES8_NS7_ILi64EEEEEENS_6half_tEfNS_4arch4Sm80ELb1ELb0ELb1ELb0ELb1ELb0ELb0ELb0ELi2ELi4ELi4ELi4ELb0EEENS1_21CollectiveEpilogueBwdISA_SB_SD_Li256ELb0ELb0ELi2EEENS1_25SingleTileBwdLPTSchedulerILb0ELi128ELb1EEEEEEEEEvNT_6ParamsE$_ZN4cute3eso3ESOILb1ELb0EJNS_6LayoutINS_5tupleIJNS3_IJNS_1CILi8EEENS4_ILi1EEEEEENS4_ILi2EEEEEENS3_IJNS3_IJS6_NS4_ILi0EEEEEENS4_ILi64EEEEEEEENS_10ViewEngineIPN7cutlass6half_tEEEEEC2ERKSE_RKSJ_ - $_ZN7cutlass13device_kernelIN5flash19enable_sm80_to_sm89INS1_16FlashAttnBwdSm80INS1_25CollectiveMainloopBwdSm80ILi2ELi2EN4cute5tupleIJNS5_1CILi128EEES8_NS7_ILi64EEEEEENS_6half_tEfNS_4arch4Sm80ELb1ELb0ELb1ELb0ELb1ELb0ELb0ELb0ELi2ELi4ELi4ELi4ELb0EEENS1_21CollectiveEpilogueBwdISA_SB_SD_Li256ELb0ELb0ELi2EEENS1_25SingleTileBwdLPTSchedulerILb0ELi128ELb1EEEEEEEEEvNT_6ParamsE$_ZN4cute3eso3ESOILb1ELb0EJNS_6LayoutINS_5tupleIJNS3_IJNS_1CILi8EEENS4_ILi1EEEEEENS4_ILi2EEEEEENS3_IJNS3_IJS6_NS4_ILi0EEEEEENS4_ILi4096EEEEEEEEiEEC2ERKSE_RKi)
$_ZN7cutlass13device_kernelIN5flash19enable_sm80_to_sm89INS1_16FlashAttnBwdSm80INS1_25CollectiveMainloopBwdSm80ILi2ELi2EN4cute5tupleIJNS5_1CILi128EEES8_NS7_ILi64EEEEEENS_6half_tEfNS_4arch4Sm80ELb1ELb0ELb1ELb0ELb1ELb0ELb0ELb0ELi2ELi4ELi4ELi4ELb0EEENS1_21CollectiveEpilogueBwdISA_SB_SD_Li256ELb0ELb0ELi2EEENS1_25SingleTileBwdLPTSchedulerILb0ELi128ELb1EEEEEEEEEvNT_6ParamsE$_ZN4cute3eso3ESOILb1ELb0EJNS_6LayoutINS_5tupleIJNS3_IJNS_1CILi8EEENS4_ILi1EEEEEENS4_ILi2EEEEEENS3_IJNS3_IJS6_NS4_ILi0EEEEEENS4_ILi4096EEEEEEEEiEEC2ERKSE_RKi:
[----:B------:R-:W-:Y:S02]  /*9250*/  IADD3 R2, R83, -c[0x0][0x20], RZ ;  /* 0x8000080053027a10 */ /* 0x000fe40007ffe0ff */
[----:B------:R-:W-:-:S03]  /*9260*/  MOV R37, 0x0 ;  /* 0x0000000000257802 */ /* 0x000fc60000000f00 */
[----:B------:R1:W-:Y:S01]  /*9270*/  STL [R2], R3 ;  /* 0x0000000302007387 */ /* 0x0003e20000100800 */
[----:B------:R-:W-:Y:S05]  /*9280*/  RET.REL.NODEC R36 `(_ZN7cutlass13device_kernelIN5flash19enable_sm80_to_sm89INS1_16FlashAttnBwdSm80INS1_25CollectiveMainloopBwdSm80ILi2ELi2EN4cute5tupleIJNS5_1CILi128EEES8_NS7_ILi64EEEEEENS_6half_tEfNS_4arch4Sm80ELb1ELb0ELb1ELb0ELb1ELb0ELb0ELb0ELi2ELi4ELi4ELi4ELb0EEENS1_21CollectiveEpilogueBwdISA_SB_SD_Li256ELb0ELb0ELi2EEENS1_25SingleTileBwdLPTSchedulerILb0ELi128ELb1EEEEEEEEEvNT_6ParamsE) ;  /* 0xffff6d7024007950 */ /* 0x000fea0003c3ffff */
        .type           $_ZN7cutlass13device_kernelIN5flash19enable_sm80_to_sm89INS1_16FlashAttnBwdSm80INS1_25CollectiveMainloopBwdSm80ILi2ELi2EN4cute5tupleIJNS5_1CILi128EEES8_NS7_ILi64EEEEEENS_6half_tEfNS_4arch4Sm80ELb1ELb0ELb1ELb0ELb1ELb0ELb0ELb0ELi2ELi4ELi4ELi4ELb0EEENS1_21CollectiveEpilogueBwdISA_SB_SD_Li256ELb0ELb0ELi2EEENS1_25SingleTileBwdLPTSchedulerILb0ELi128ELb1EEEEEEEEEvNT_6ParamsE$_ZN4cute3eso3ESOILb1ELb0EJNS_6LayoutINS_5tupleIJNS3_IJNS_1CILi8EEENS4_ILi1EEEEEENS4_ILi2EEEEEENS3_IJNS3_IJS6_NS4_ILi0EEEEEENS4_ILi64EEEEEEEENS_10ViewEngineIPN7cutlass6half_tEEEEEC2ERKSE_RKSJ_,@function
        .size           $_ZN7cutlass13device_kernelIN5flash19enable_sm80_to_sm89INS1_16FlashAttnBwdSm80INS1_25CollectiveMainloopBwdSm80ILi2ELi2EN4cute5tupleIJNS5_1CILi128EEES8_NS7_ILi64EEEEEENS_6half_tEfNS_4arch4Sm80ELb1ELb0ELb1ELb0ELb1ELb0ELb0ELb0ELi2ELi4ELi4ELi4ELb0EEENS1_21CollectiveEpilogueBwdISA_SB_SD_Li256ELb0ELb0ELi2EEENS1_25SingleTileBwdLPTSchedulerILb0ELi128ELb1EEEEEEEEEvNT_6ParamsE$_ZN4cute3eso3ESOILb1ELb0EJNS_6LayoutINS_5tupleIJNS3_IJNS_1CILi8EEENS4_ILi1EEEEEENS4_ILi2EEEEEENS3_IJNS3_IJS6_NS4_ILi0EEEEEENS4_ILi64EEEEEEEENS_10ViewEngineIPN7cutlass6half_tEEEEEC2ERKSE_RKSJ_,($_ZN7cutlass13device_kernelIN5flash19enable_sm80_to_sm89INS1_16FlashAttnBwdSm80INS1_25CollectiveMainloopBwdSm80ILi2ELi2EN4cute5tupleIJNS5_1CILi128EEES8_NS7_ILi64EEEEEENS_6half_tEfNS_4arch4Sm80ELb1ELb0ELb1ELb0ELb1ELb0ELb0ELb0ELi2ELi4ELi4ELi4ELb0EEENS1_21CollectiveEpilogueBwdISA_SB_SD_Li256ELb0ELb0ELi2EEENS1_25SingleTileBwdLPTSchedulerILb0ELi128ELb1EEEEEEEEEvNT_6ParamsE$_ZN4cute3eso3ESOILb1ELb0EJNS_6LayoutINS_5tupleIJNS3_IJNS_1CILi8EEENS4_ILi1EEEEEENS4_ILi2EEEEEENS3_IJNS3_IJS6_NS4_ILi0EEEEEENS4_ILi64EEEEEEEEiEEC2ERKSE_RKi - $_ZN7cutlass13device_kernelIN5flash19enable_sm80_to_sm89INS1_16FlashAttnBwdSm80INS1_25CollectiveMainloopBwdSm80ILi2ELi2EN4cute5tupleIJNS5_1CILi128EEES8_NS7_ILi64EEEEEENS_6half_tEfNS_4arch4Sm80ELb1ELb0ELb1ELb0ELb1ELb0ELb0ELb0ELi2ELi4ELi4ELi4ELb0EEENS1_21CollectiveEpilogueBwdISA_SB_SD_Li256ELb0ELb0ELi2EEENS1_25SingleTileBwdLPTSchedulerILb0ELi128ELb1EEEEEEEEEvNT_6ParamsE$_ZN4cute3eso3ESOILb1ELb0EJNS_6LayoutINS_5tupleIJNS3_IJNS_1CILi8EEENS4_ILi1EEEEEENS4_ILi2EEEEEENS3_IJNS3_IJS6_NS4_ILi0EEEEEENS4_ILi64EEEEEEEENS_10ViewEngineIPN7cutlass6half_tEEEEEC2ERKSE_RKSJ_)
$_ZN7cutlass13device_kernelIN5flash19enable_sm80_to_sm89INS1_16FlashAttnBwdSm80INS1_25CollectiveMainloopBwdSm80ILi2ELi2EN4cute5tupleIJNS5_1CILi128EEES8_NS7_ILi64EEEEEENS_6half_tEfNS_4arch4Sm80ELb1ELb0ELb1ELb0ELb1ELb0ELb0ELb0ELi2ELi4ELi4ELi4ELb0EEENS1_21CollectiveEpilogueBwdISA_SB_SD_Li256ELb0ELb0ELi2EEENS1_25SingleTileBwdLPTSchedulerILb0ELi128ELb1EEEEEEEEEvNT_6ParamsE$_ZN4cute3eso3ESOILb1ELb0EJNS_6LayoutINS_5tupleIJNS3_IJNS_1CILi8EEENS4_ILi1EEEEEENS4_ILi2EEEEEENS3_IJNS3_IJS6_NS4_ILi0EEEEEENS4_ILi64EEEEEEEENS_10ViewEngineIPN7cutlass6half_tEEEEEC2ERKSE_RKSJ_:
[----:B------:R-:W-:Y:S01]  /*9290*/  IADD3 R6, R64, -c[0x0][0x20], RZ ;  /* 0x8000080040067a10 */ /* 0x000fe20007ffe0ff */
[----:B------:R-:W-:Y:S01]  /*92a0*/  IMAD.MOV.U32 R35, RZ, RZ, R7 ;  /* 0x000000ffff237224 */ /* 0x000fe200078e0007 */
[----:B------:R-:W-:-:S04]  /*92b0*/  MOV R11, 0x0 ;  /* 0x00000000000b7802 */ /* 0x000fc80000000f00 */
[----:B------:R1:W-:Y:S01]  /*92c0*/  STL.64 [R6], R34 ;  /* 0x0000002206007387 */ /* 0x0003e20000100a00 */
[----:B------:R-:W-:Y:S05]  /*92d0*/  RET.REL.NODEC R10 `(_ZN7cutlass13device_kernelIN5flash19enable_sm80_to_sm89INS1_16FlashAttnBwdSm80INS1_25CollectiveMainloopBwdSm80ILi2ELi2EN4cute5tupleIJNS5_1CILi128EEES8_NS7_ILi64EEEEEENS_6half_tEfNS_4arch4Sm80ELb1ELb0ELb1ELb0ELb1ELb0ELb0ELb0ELi2ELi4ELi4ELi4ELb0EEENS1_21CollectiveEpilogueBwdISA_SB_SD_Li256ELb0ELb0ELi2EEENS1_25SingleTileBwdLPTSchedulerILb0ELi128ELb1EEEEEEEEEvNT_6ParamsE) ;  /* 0xffff6d200a007950 */ /* 0x000fea0003c3ffff */
        .type           $_ZN7cutlass13device_kernelIN5flash19enable_sm80_to_sm89INS1_16FlashAttnBwdSm80INS1_25CollectiveMainloopBwdSm80ILi2ELi2EN4cute5tupleIJNS5_1CILi128EEES8_NS7_ILi64EEEEEENS_6half_tEfNS_4arch4Sm80ELb1ELb0ELb1ELb0ELb1ELb0ELb0ELb0ELi2ELi4ELi4ELi4ELb0EEENS1_21CollectiveEpilogueBwdISA_SB_SD_Li256ELb0ELb0ELi2EEENS1_25SingleTileBwdLPTSchedulerILb0ELi128ELb1EEEEEEEEEvNT_6ParamsE$_ZN4cute3eso3ESOILb1ELb0EJNS_6LayoutINS_5tupleIJNS3_IJNS_1CILi8EEENS4_ILi1EEEEEENS4_ILi2EEEEEENS3_IJNS3_IJS6_NS4_ILi0EEEEEENS4_ILi64EEEEEEEEiEEC2ERKSE_RKi,@function
        .size           $_ZN7cutlass13device_kernelIN5flash19enable_sm80_to_sm89INS1_16FlashAttnBwdSm80INS1_25CollectiveMainloopBwdSm80ILi2ELi2EN4cute5tupleIJNS5_1CILi128EEES8_NS7_ILi64EEEEEENS_6half_tEfNS_4arch4Sm80ELb1ELb0ELb1ELb0ELb1ELb0ELb0ELb0ELi2ELi4ELi4ELi4ELb0EEENS1_21CollectiveEpilogueBwdISA_SB_SD_Li256ELb0ELb0ELi2EEENS1_25SingleTileBwdLPTSchedulerILb0ELi128ELb1EEEEEEEEEvNT_6ParamsE$_ZN4cute3eso3ESOILb1ELb0EJNS_6LayoutINS_5tupleIJNS3_IJNS_1CILi8EEENS4_ILi1EEEEEENS4_ILi2EEEEEENS3_IJNS3_IJS6_NS4_ILi0EEEEEENS4_ILi64EEEEEEEEiEEC2ERKSE_RKi,($_ZN7cutlass13device_kernelIN5flash19enable_sm80_to_sm89INS1_16FlashAttnBwdSm80INS1_25CollectiveMainloopBwdSm80ILi2ELi2EN4cute5tupleIJNS5_1CILi128EEES8_NS7_ILi64EEEEEENS_6half_tEfNS_4arch4Sm80ELb1ELb0ELb1ELb0ELb1ELb0ELb0ELb0ELi2ELi4ELi4ELi4ELb0EEENS1_21CollectiveEpilogueBwdISA_SB_SD_Li256ELb0ELb0ELi2EEENS1_25SingleTileBwdLPTSchedulerILb0ELi128ELb1EEEEEEEEEvNT_6ParamsE$_ZN4cute3eso3ESOILb1ELb0EJNS_6LayoutINS_5tupleIJNS3_IJNS_1CILi8EEENS4_ILi1EEEEEENS4_ILi2EEEEEENS3_IJNS3_IJS6_NS4_ILi0EEEEEENS4_ILi8192EEEEEEEENS_10ViewEngineINS_8smem_ptrIPN7cutlass6half_tEEEEEEEC2ERKSE_RKSL_ - $_ZN7cutlass13device_kernelIN5flash19enable_sm80_to_sm89INS1_16FlashAttnBwdSm80INS1_25CollectiveMainloopBwdSm80ILi2ELi2EN4cute5tupleIJNS5_1CILi128EEES8_NS7_ILi64EEEEEENS_6half_tEfNS_4arch4Sm80ELb1ELb0ELb1ELb0ELb1ELb0ELb0ELb0ELi2ELi4ELi4ELi4ELb0EEENS1_21CollectiveEpilogueBwdISA_SB_SD_Li256ELb0ELb0ELi2EEENS1_25SingleTileBwdLPTSchedulerILb0ELi128ELb1EEEEEEEEEvNT_6ParamsE$_ZN4cute3eso3ESOILb1ELb0EJNS_6LayoutINS_5tupleIJNS3_IJNS_1CILi8EEENS4_ILi1EEEEEENS4_ILi2EEEEEENS3_IJNS3_IJS6_NS4_ILi0EEEEEENS4_ILi64EEEEEEEEiEEC2ERKSE_RKi)
$_ZN7cutlass13device_kernelIN5flash19enable_sm80_to_sm89INS1_16FlashAttnBwdSm80INS1_25CollectiveMainloopBwdSm80ILi2ELi2EN4cute5tupleIJNS5_1CILi128EEES8_NS7_ILi64EEEEEENS_6half_tEfNS_4arch4Sm80ELb1ELb0ELb1ELb0ELb1ELb0ELb0ELb0ELi2ELi4ELi4ELi4ELb0EEENS1_21CollectiveEpilogueBwdISA_SB_SD_Li256ELb0ELb0ELi2EEENS1_25SingleTileBwdLPTSchedulerILb0ELi128ELb1EEEEEEEEEvNT_6ParamsE$_ZN4cute3eso3ESOILb1ELb0EJNS_6LayoutINS_5tupleIJNS3_IJNS_1CILi8EEENS4_ILi1EEEEEENS4_ILi2EEEEEENS3_IJNS3_IJS6_NS4_ILi0EEEEEENS4_ILi64EEEEEEEEiEEC2ERKSE_RKi:
[----:B------:R-:W-:Y:S02]  /*92e0*/  IADD3 R2, R64, -c[0x0][0x20], RZ ;  /* 0x8000080040027a10 */ /* 0x000fe40007ffe0ff */
[----:B------:R-:W-:-:S03]  /*92f0*/  MOV R7, 0x0 ;  /* 0x0000000000077802 */ /* 0x000fc60000000f00 */
[----:B------:R1:W-:Y:S01]  /*9300*/  STL [R2], R3 ;  /* 0x0000000302007387 */ /* 0x0003e20000100800 */
[----:B------:R-:W-:Y:S05]  /*9310*/  RET.REL.NODEC R6 `(_ZN7cutlass13device_kernelIN5flash19enable_sm80_to_sm89INS1_16FlashAttnBwdSm80INS1_25CollectiveMainloopBwdSm80ILi2ELi2EN4cute5tupleIJNS5_1CILi128EEES8_NS7_ILi64EEEEEENS_6half_tEfNS_4arch4Sm80ELb1ELb0ELb1ELb0ELb1ELb0ELb0ELb0ELi2ELi4ELi4ELi4ELb0EEENS1_21CollectiveEpilogueBwdISA_SB_SD_Li256ELb0ELb0ELi2EEENS1_25SingleTileBwdLPTSchedulerILb0ELi128ELb1EEEEEEEEEvNT_6ParamsE) ;  /* 0xffff6ce006007950 */ /* 0x000fea0003c3ffff */
        .type           $_ZN7cutlass13device_kernelIN5flash19enable_sm80_to_sm89INS1_16FlashAttnBwdSm80INS1_25CollectiveMainloopBwdSm80ILi2ELi2EN4cute5tupleIJNS5_1CILi128EEES8_NS7_ILi64EEEEEENS_6half_tEfNS_4arch4Sm80ELb1ELb0ELb1ELb0ELb1ELb0ELb0ELb0ELi2ELi4ELi4ELi4ELb0EEENS1_21CollectiveEpilogueBwdISA_SB_SD_Li256ELb0ELb0ELi2EEENS1_25SingleTileBwdLPTSchedulerILb0ELi128ELb1EEEEEEEEEvNT_6ParamsE$_ZN4cute3eso3ESOILb1ELb0EJNS_6LayoutINS_5tupleIJNS3_IJNS_1CILi8EEENS4_ILi1EEEEEENS4_ILi2EEEEEENS3_IJNS3_IJS6_NS4_ILi0EEEEEENS4_ILi8192EEEEEEEENS_10ViewEngineINS_8smem_ptrIPN7cutlass6half_tEEEEEEEC2ERKSE_RKSL_,@function
        .size           $_ZN7cutlass13device_kernelIN5flash19enable_sm80_to_sm89INS1_16FlashAttnBwdSm80INS1_25CollectiveMainloopBwdSm80ILi2ELi2EN4cute5tupleIJNS5_1CILi128EEES8_NS7_ILi64EEEEEENS_6half_tEfNS_4arch4Sm80ELb1ELb0ELb1ELb0ELb1ELb0ELb0ELb0ELi2ELi4ELi4ELi4ELb0EEENS1_21CollectiveEpilogueBwdISA_SB_SD_Li256ELb0ELb0ELi2EEENS1_25SingleTileBwdLPTSchedulerILb0ELi128ELb1EEEEEEEEEvNT_6ParamsE$_ZN4cute3eso3ESOILb1ELb0EJNS_6LayoutINS_5tupleIJNS3_IJNS_1CILi8EEENS4_ILi1EEEEEENS4_ILi2EEEEEENS3_IJNS3_IJS6_NS4_ILi0EEEEEENS4_ILi8192EEEEEEEENS_10ViewEngineINS_8smem_ptrIPN7cutlass6half_tEEEEEEEC2ERKSE_RKSL_,($_ZN7cutlass13device_kernelIN5flash19enable_sm80_to_sm89INS1_16FlashAttnBwdSm80INS1_25CollectiveMainloopBwdSm80ILi2ELi2EN4cute5tupleIJNS5_1CILi128EEES8_NS7_ILi64EEEEEENS_6half_tEfNS_4arch4Sm80ELb1ELb0ELb1ELb0ELb1ELb0ELb0ELb0ELi2ELi4ELi4ELi4ELb0EEENS1_21CollectiveEpilogueBwdISA_SB_SD_Li256ELb0ELb0ELi2EEENS1_25SingleTileBwdLPTSchedulerILb0ELi128ELb1EEEEEEEEEvNT_6ParamsE$_ZN4cute3eso3ESOILb1ELb0EJNS_6LayoutINS_5tupleIJNS3_IJNS_1CILi8EEENS4_ILi1EEEEEENS4_ILi2EEEEEENS3_IJNS3_IJS6_NS4_ILi0EEEEEENS4_ILi8192EEEEEEEEiEEC2ERKSE_RKi - $_ZN7cutlass13device_kernelIN5flash19enable_sm80_to_sm89INS1_16FlashAttnBwdSm80INS1_25CollectiveMainloopBwdSm80ILi2ELi2EN4cute5tupleIJNS5_1CILi128EEES8_NS7_ILi64EEEEEENS_6half_tEfNS_4arch4Sm80ELb1ELb0ELb1ELb0ELb1ELb0ELb0ELb0ELi2ELi4ELi4ELi4ELb0EEENS1_21CollectiveEpilogueBwdISA_SB_SD_Li256ELb0ELb0ELi2EEENS1_25SingleTileBwdLPTSchedulerILb0ELi128ELb1EEEEEEEEEvNT_6ParamsE$_ZN4cute3eso3ESOILb1ELb0EJNS_6LayoutINS_5tupleIJNS3_IJNS_1CILi8EEENS4_ILi1EEEEEENS4_ILi2EEEEEENS3_IJNS3_IJS6_NS4_ILi0EEEEEENS4_ILi8192EEEEEEEENS_10ViewEngineINS_8smem_ptrIPN7cutlass6half_tEEEEEEEC2ERKSE_RKSL_)
$_ZN7cutlass13device_kernelIN5flash19enable_sm80_to_sm89INS1_16FlashAttnBwdSm80INS1_25CollectiveMainloopBwdSm80ILi2ELi2EN4cute5tupleIJNS5_1CILi128EEES8_NS7_ILi64EEEEEENS_6half_tEfNS_4arch4Sm80ELb1ELb0ELb1ELb0ELb1ELb0ELb0ELb0ELi2ELi4ELi4ELi4ELb0EEENS1_21CollectiveEpilogueBwdISA_SB_SD_Li256ELb0ELb0ELi2EEENS1_25SingleTileBwdLPTSchedulerILb0ELi128ELb1EEEEEEEEEvNT_6ParamsE$_ZN4cute3eso3ESOILb1ELb0EJNS_6LayoutINS_5tupleIJNS3_IJNS_1CILi8EEENS4_ILi1EEEEEENS4_ILi2EEEEEENS3_IJNS3_IJS6_NS4_ILi0EEEEEENS4_ILi8192EEEEEEEENS_10ViewEngineINS_8smem_ptrIPN7cutlass6half_tEEEEEEEC2ERKSE_RKSL_:
[----:B------:R-:W-:Y:S02]  /*9320*/  IADD3 R4, R64, -c[0x0][0x20], RZ ;  /* 0x8000080040047a10 */ /* 0x000fe40007ffe0ff */
[----:B------:R-:W-:-:S03]  /*9330*/  MOV R7, 0x0 ;  /* 0x0000000000077802 */ /* 0x000fc60000000f00 */
[----:B------:R1:W-:Y:S01]  /*9340*/  STL.64 [R4], R2 ;  /* 0x0000000204007387 */ /* 0x0003e20000100a00 */
[----:B------:R-:W-:Y:S05]  /*9350*/  RET.REL.NODEC R6 `(_ZN7cutlass13device_kernelIN5flash19enable_sm80_to_sm89INS1_16FlashAttnBwdSm80INS1_25CollectiveMainloopBwdSm80ILi2ELi2EN4cute5tupleIJNS5_1CILi128EEES8_NS7_ILi64EEEEEENS_6half_tEfNS_4arch4Sm80ELb1ELb0ELb1ELb0ELb1ELb0ELb0ELb0ELi2ELi4ELi4ELi4ELb0EEENS1_21CollectiveEpilogueBwdISA_SB_SD_Li256ELb0ELb0ELi2EEENS1_25SingleTileBwdLPTSchedulerILb0ELi128ELb1EEEEEEEEEvNT_6ParamsE) ;  /* 0xffff6ca006007950 */ /* 0x000fea0003c3ffff */
        .type           $_ZN7cutlass13device_kernelIN5flash19enable_sm80_to_sm89INS1_16FlashAttnBwdSm80INS1_25CollectiveMainloopBwdSm80ILi2ELi2EN4cute5tupleIJNS5_1CILi128EEES8_NS7_ILi64EEEEEENS_6half_tEfNS_4arch4Sm80ELb1ELb0ELb1ELb0ELb1ELb0ELb0ELb0ELi2ELi4ELi4ELi4ELb0EEENS1_21CollectiveEpilogueBwdISA_SB_SD_Li256ELb0ELb0ELi2EEENS1_25SingleTileBwdLPTSchedulerILb0ELi128ELb1EEEEEEEEEvNT_6ParamsE$_ZN4cute3eso3ESOILb1ELb0EJNS_6LayoutINS_5tupleIJNS3_IJNS_1CILi8EEENS4_ILi1EEEEEENS4_ILi2EEEEEENS3_IJNS3_IJS6_NS4_ILi0EEEEEENS4_ILi8192EEEEEEEEiEEC2ERKSE_RKi,@function
        .size           $_ZN7cutlass13device_kernelIN5flash19enable_sm80_to_sm89INS1_16FlashAttnBwdSm80INS1_25CollectiveMainloopBwdSm80ILi2ELi2EN4cute5tupleIJNS5_1CILi128EEES8_NS7_ILi64EEEEEENS_6half_tEfNS_4arch4Sm80ELb1ELb0ELb1ELb0ELb1ELb0ELb0ELb0ELi2ELi4ELi4ELi4ELb0EEENS1_21CollectiveEpilogueBwdISA_SB_SD_Li256ELb0ELb0ELi2EEENS1_25SingleTileBwdLPTSchedulerILb0ELi128ELb1EEEEEEEEEvNT_6ParamsE$_ZN4cute3eso3ESOILb1ELb0EJNS_6LayoutINS_5tupleIJNS3_IJNS_1CILi8EEENS4_ILi1EEEEEENS4_ILi2EEEEEENS3_IJNS3_IJS6_NS4_ILi0EEEEEENS4_ILi8192EEEEEEEEiEEC2ERKSE_RKi,($_ZN7cutlass13device_kernelIN5flash19enable_sm80_to_sm89INS1_16FlashAttnBwdSm80INS1_25CollectiveMainloopBwdSm80ILi2ELi2EN4cute5tupleIJNS5_1CILi128EEES8_NS7_ILi64EEEEEENS_6half_tEfNS_4arch4Sm80ELb1ELb0ELb1ELb0ELb1ELb0ELb0ELb0ELi2ELi4ELi4ELi4ELb0EEENS1_21CollectiveEpilogueBwdISA_SB_SD_Li256ELb0ELb0ELi2EEENS1_25SingleTileBwdLPTSchedulerILb0ELi128ELb1EEEEEEEEEvNT_6ParamsE$_ZN4cute3eso3ESOILb1ELb0EJNS_6LayoutINS_5tupleIJNS3_IJNS_1CILi8EEENS4_ILi1EEEEEENS4_ILi2EEEEEENS3_IJNS3_IJS6_NS4_ILi0EEEEEES5_EEEEENS_10ViewEngineIPN7cutlass6half_tEEEEEC2ERKSD_RKSI_ - $_ZN7cutlass13device_kernelIN5flash19enable_sm80_to_sm89INS1_16FlashAttnBwdSm80INS1_25CollectiveMainloopBwdSm80ILi2ELi2EN4cute5tupleIJNS5_1CILi128EEES8_NS7_ILi64EEEEEENS_6half_tEfNS_4arch4Sm80ELb1ELb0ELb1ELb0ELb1ELb0ELb0ELb0ELi2ELi4ELi4ELi4ELb0EEENS1_21CollectiveEpilogueBwdISA_SB_SD_Li256ELb0ELb0ELi2EEENS1_25SingleTileBwdLPTSchedulerILb0ELi128ELb1EEEEEEEEEvNT_6ParamsE$_ZN4cute3eso3ESOILb1ELb0EJNS_6LayoutINS_5tupleIJNS3_IJNS_1CILi8EEENS4_ILi1EEEEEENS4_ILi2EEEEEENS3_IJNS3_IJS6_NS4_ILi0EEEEEENS4_ILi8192EEEEEEEEiEEC2ERKSE_RKi)
$_ZN7cutlass13device_kernelIN5flash19enable_sm80_to_sm89INS1_16FlashAttnBwdSm80INS1_25CollectiveMainloopBwdSm80ILi2ELi2EN4cute5tupleIJNS5_1CILi128EEES8_NS7_ILi64EEEEEENS_6half_tEfNS_4arch4Sm80ELb1ELb0ELb1ELb0ELb1ELb0ELb0ELb0ELi2ELi4ELi4ELi4ELb0EEENS1_21CollectiveEpilogueBwdISA_SB_SD_Li256ELb0ELb0ELi2EEENS1_25SingleTileBwdLPTSchedulerILb0ELi128ELb1EEEEEEEEEvNT_6ParamsE$_ZN4cute3eso3ESOILb1ELb0EJNS_6LayoutINS_5tupleIJNS3_IJNS_1CILi8EEENS4_ILi1EEEEEENS4_ILi2EEEEEENS3_IJNS3_IJS6_NS4_ILi0EEEEEENS4_ILi8192EEEEEEEEiEEC2ERKSE_RKi:
[----:B------:R-:W-:Y:S02]  /*9360*/  IADD3 R2, R64, -c[0x0][0x20], RZ ;  /* 0x8000080040027a10 */ /* 0x000fe40007ffe0ff */
[----:B------:R-:W-:-:S03]  /*9370*/  MOV R5, 0x0 ;  /* 0x0000000000057802 */ /* 0x000fc60000000f00 */
[----:B------:R1:W-:Y:S01]  /*9380*/  STL [R2], R3 ;  /* 0x0000000302007387 */ /* 0x0003e20000100800 */
[----:B------:R-:W-:Y:S05]  /*9390*/  RET.REL.NODEC R4 `(_ZN7cutlass13device_kernelIN5flash19enable_sm80_to_sm89INS1_16FlashAttnBwdSm80INS1_25CollectiveMainloopBwdSm80ILi2ELi2EN4cute5tupleIJNS5_1CILi128EEES8_NS7_ILi64EEEEEENS_6half_tEfNS_4arch4Sm80ELb1ELb0ELb1ELb0ELb1ELb0ELb0ELb0ELi2ELi4ELi4ELi4ELb0EEENS1_21CollectiveEpilogueBwdISA_SB_SD_Li256ELb0ELb0ELi2EEENS1_25SingleTileBwdLPTSchedulerILb0ELi128ELb1EEEEEEEEEvNT_6ParamsE) ;  /* 0xffff6c6004007950 */ /* 0x000fea0003c3ffff */
        .type           $_ZN7cutlass13device_kernelIN5flash19enable_sm80_to_sm89INS1_16FlashAttnBwdSm80INS1_25CollectiveMainloopBwdSm80ILi2ELi2EN4cute5tupleIJNS5_1CILi128EEES8_NS7_ILi64EEEEEENS_6half_tEfNS_4arch4Sm80ELb1ELb0ELb1ELb0ELb1ELb0ELb0ELb0ELi2ELi4ELi4ELi4ELb0EEENS1_21CollectiveEpilogueBwdISA_SB_SD_Li256ELb0ELb0ELi2EEENS1_25SingleTileBwdLPTSchedulerILb0ELi128ELb1EEEEEEEEEvNT_6ParamsE$_ZN4cute3eso3ESOILb1ELb0EJNS_6LayoutINS_5tupleIJNS3_IJNS_1CILi8EEENS4_ILi1EEEEEENS4_ILi2EEEEEENS3_IJNS3_IJS6_NS4_ILi0EEEEEES5_EEEEENS_10ViewEngineIPN7cutlass6half_tEEEEEC2ERKSD_RKSI_,@function
        .size           $_ZN7cutlass13device_kernelIN5flash19enable_sm80_to_sm89INS1_16FlashAttnBwdSm80INS1_25CollectiveMainloopBwdSm80ILi2ELi2EN4cute5tupleIJNS5_1CILi128EEES8_NS7_ILi64EEEEEENS_6half_tEfNS_4arch4Sm80ELb1ELb0ELb1ELb0ELb1ELb0ELb0ELb0ELi2ELi4ELi4ELi4ELb0EEENS1_21CollectiveEpilogueBwdISA_SB_SD_Li256ELb0ELb0ELi2EEENS1_25SingleTileBwdLPTSchedulerILb0ELi128ELb1EEEEEEEEEvNT_6ParamsE$_ZN4cute3eso3ESOILb1ELb0EJNS_6LayoutINS_5tupleIJNS3_IJNS_1CILi8EEENS4_ILi1EEEEEENS4_ILi2EEEEEENS3_IJNS3_IJS6_NS4_ILi0EEEEEES5_EEEEENS_10ViewEngineIPN7cutlass6half_tEEEEEC2ERKSD_RKSI_,($_ZN7cutlass13device_kernelIN5flash19enable_sm80_to_sm89INS1_16FlashAttnBwdSm80INS1_25CollectiveMainloopBwdSm80ILi2ELi2EN4cute5tupleIJNS5_1CILi128EEES8_NS7_ILi64EEEEEENS_6half_tEfNS_4arch4Sm80ELb1ELb0ELb1ELb0ELb1ELb0ELb0ELb0ELi2ELi4ELi4ELi4ELb0EEENS1_21CollectiveEpilogueBwdISA_SB_SD_Li256ELb0ELb0ELi2EEENS1_25SingleTileBwdLPTSchedulerILb0ELi128ELb1EEEEEEEEEvNT_6ParamsE$_ZN4cute3eso3ESOILb1ELb0EJNS_6LayoutINS_5tupleIJNS3_IJNS_1CILi8EEENS4_ILi1EEEEEENS4_ILi2EEEEEENS3_IJNS3_IJS6_NS4_ILi0EEEEEES5_EEEEEiEEC2ERKSD_RKi - $_ZN7cutlass13device_kernelIN5flash19enable_sm80_to_sm89INS1_16FlashAttnBwdSm80INS1_25CollectiveMainloopBwdSm80ILi2ELi2EN4cute5tupleIJNS5_1CILi128EEES8_NS7_ILi64EEEEEENS_6half_tEfNS_4arch4Sm80ELb1ELb0ELb1ELb0ELb1ELb0ELb0ELb0ELi2ELi4ELi4ELi4ELb0EEENS1_21CollectiveEpilogueBwdISA_SB_SD_Li256ELb0ELb0ELi2EEENS1_25SingleTileBwdLPTSchedulerILb0ELi128ELb1EEEEEEEEEvNT_6ParamsE$_ZN4cute3eso3ESOILb1ELb0EJNS_6LayoutINS_5tupleIJNS3_IJNS_1CILi8EEENS4_ILi1EEEEEENS4_ILi2EEEEEENS3_IJNS3_IJS6_NS4_ILi0EEEEEES5_EEEEENS_10ViewEngineIPN7cutlass6half_tEEEEEC2ERKSD_RKSI_)
$_ZN7cutlass13device_kernelIN5flash19enable_sm80_to_sm89INS1_16FlashAttnBwdSm80INS1_25CollectiveMainloopBwdSm80ILi2ELi2EN4cute5tupleIJNS5_1CILi128EEES8_NS7_ILi64EEEEEENS_6half_tEfNS_4arch4Sm80ELb1ELb0ELb1ELb0ELb1ELb0ELb0ELb0ELi2ELi4ELi4ELi4ELb0EEENS1_21CollectiveEpilogueBwdISA_SB_SD_Li256ELb0ELb0ELi2EEENS1_25SingleTileBwdLPTSchedulerILb0ELi128ELb1EEEEEEEEEvNT_6ParamsE$_ZN4cute3eso3ESOILb1ELb0EJNS_6LayoutINS_5tupleIJNS3_IJNS_1CILi8EEENS4_ILi1EEEEEENS4_ILi2EEEEEENS3_IJNS3_IJS6_NS4_ILi0EEEEEES5_EEEEENS_10ViewEngineIPN7cutlass6half_tEEEEEC2ERKSD_RKSI_:
[----:B------:R-:W-:Y:S02]  /*93a0*/  IADD3 R46, R83, -c[0x0][0x20], RZ ;  /* 0x80000800532e7a10 */ /* 0x000fe40007ffe0ff */
[----:B------:R-:W-:-:S03]  /*93b0*/  MOV R49, 0x0 ;  /* 0x0000000000317802 */ /* 0x000fc60000000f00 */
[----:B------:R1:W-:Y:S01]  /*93c0*/  STL.64 [R46], R38 ;  /* 0x000000262e007387 */ /* 0x0003e20000100a00 */
[----:B------:R-:W-:Y:S05]  /*93d0*/  RET.REL.NODEC R48 `(_ZN7cutlass13device_kernelIN5flash19enable_sm80_to_sm89INS1_16FlashAttnBwdSm80INS1_25CollectiveMainloopBwdSm80ILi2ELi2EN4cute5tupleIJNS5_1CILi128EEES8_NS7_ILi64EEEEEENS_6half_tEfNS_4arch4Sm80ELb1ELb0ELb1ELb0ELb1ELb0ELb0ELb0ELi2ELi4ELi4ELi4ELb0EEENS1_21CollectiveEpilogueBwdISA_SB_SD_Li256ELb0ELb0ELi2EEENS1_25SingleTileBwdLPTSchedulerILb0ELi128ELb1EEEEEEEEEvNT_6ParamsE) ;  /* 0xffff6c2030007950 */ /* 0x000fea0003c3ffff */
        .type           $_ZN7cutlass13device_kernelIN5flash19enable_sm80_to_sm89INS1_16FlashAttnBwdSm80INS1_25CollectiveMainloopBwdSm80ILi2ELi2EN4cute5tupleIJNS5_1CILi128EEES8_NS7_ILi64EEEEEENS_6half_tEfNS_4arch4Sm80ELb1ELb0ELb1ELb0ELb1ELb0ELb0ELb0ELi2ELi4ELi4ELi4ELb0EEENS1_21CollectiveEpilogueBwdISA_SB_SD_Li256ELb0ELb0ELi2EEENS1_25SingleTileBwdLPTSchedulerILb0ELi128ELb1EEEEEEEEEvNT_6ParamsE$_ZN4cute3eso3ESOILb1ELb0EJNS_6LayoutINS_5tupleIJNS3_IJNS_1CILi8EEENS4_ILi1EEEEEENS4_ILi2EEEEEENS3_IJNS3_IJS6_NS4_ILi0EEEEEES5_EEEEEiEEC2ERKSD_RKi,@function
        .size           $_ZN7cutlass13device_kernelIN5flash19enable_sm80_to_sm89INS1_16FlashAttnBwdSm80INS1_25CollectiveMainloopBwdSm80ILi2ELi2EN4cute5tupleIJNS5_1CILi128EEES8_NS7_ILi64EEEEEENS_6half_tEfNS_4arch4Sm80ELb1ELb0ELb1ELb0ELb1ELb0ELb0ELb0ELi2ELi4ELi4ELi4ELb0EEENS1_21CollectiveEpilogueBwdISA_SB_SD_Li256ELb0ELb0ELi2EEENS1_25SingleTileBwdLPTSchedulerILb0ELi128ELb1EEEEEEEEEvNT_6ParamsE$_ZN4cute3eso3ESOILb1ELb0EJNS_6LayoutINS_5tupleIJNS3_IJNS_1CILi8EEENS4_ILi1EEEEEENS4_ILi2EEEEEENS3_IJNS3_IJS6_NS4_ILi0EEEEEES5_EEEEEiEEC2ERKSD_RKi,($_ZN7cutlass13device_kernelIN5flash19enable_sm80_to_sm89INS1_16FlashAttnBwdSm80INS1_25CollectiveMainloopBwdSm80ILi2ELi2EN4cute5tupleIJNS5_1CILi128EEES8_NS7_ILi64EEEEEENS_6half_tEfNS_4arch4Sm80ELb1ELb0ELb1ELb0ELb1ELb0ELb0ELb0ELi2ELi4ELi4ELi4ELb0EEENS1_21CollectiveEpilogueBwdISA_SB_SD_Li256ELb0ELb0ELi2EEENS1_25SingleTileBwdLPTSchedulerILb0ELi128ELb1EEEEEEEEEvNT_6ParamsE$_ZN4cute3eso3ESOILb1ELb0EJNS_6LayoutINS_5tupleIJNS3_IJNS_1CILi8EEENS4_ILi1EEEEEENS4_ILi2EEENS3_IJNS4_ILi4EEES8_EEEEEENS3_IJNS3_IJS6_NS4_ILi0EEEEEES5_NS3_IJNS4_ILi32EEENS4_ILi16EEEEEEEEEEENS_10ViewEngineIPN7cutlass6half_tEEEEEC2ERKSI_RKSN_ - $_ZN7cutlass13device_kernelIN5flash19enable_sm80_to_sm89INS1_16FlashAttnBwdSm80INS1_25CollectiveMainloopBwdSm80ILi2ELi2EN4cute5tupleIJNS5_1CILi128EEES8_NS7_ILi64EEEEEENS_6half_tEfNS_4arch4Sm80ELb1ELb0ELb1ELb0ELb1ELb0ELb0ELb0ELi2ELi4ELi4ELi4ELb0EEENS1_21CollectiveEpilogueBwdISA_SB_SD_Li256ELb0ELb0ELi2EEENS1_25SingleTileBwdLPTSchedulerILb0ELi128ELb1EEEEEEEEEvNT_6ParamsE$_ZN4cute3eso3ESOILb1ELb0EJNS_6LayoutINS_5tupleIJNS3_IJNS_1CILi8EEENS4_ILi1EEEEEENS4_ILi2EEEEEENS3_IJNS3_IJS6_NS4_ILi0EEEEEES5_EEEEEiEEC2ERKSD_RKi)
$_ZN7cutlass13device_kernelIN5flash19enable_sm80_to_sm89INS1_16FlashAttnBwdSm80INS1_25CollectiveMainloopBwdSm80ILi2ELi2EN4cute5tupleIJNS5_1CILi128EEES8_NS7_ILi64EEEEEENS_6half_tEfNS_4arch4Sm80ELb1ELb0ELb1ELb0ELb1ELb0ELb0ELb0ELi2ELi4ELi4ELi4ELb0EEENS1_21CollectiveEpilogueBwdISA_SB_SD_Li256ELb0ELb0ELi2EEENS1_25SingleTileBwdLPTSchedulerILb0ELi128ELb1EEEEEEEEEvNT_6ParamsE$_ZN4cute3eso3ESOILb1ELb0EJNS_6LayoutINS_5tupleIJNS3_IJNS_1CILi8EEENS4_ILi1EEEEEENS4_ILi2EEEEEENS3_IJNS3_IJS6_NS4_ILi0EEEEEES5_EEEEEiEEC2ERKSD_RKi:
[----:B------:R-:W-:Y:S02]  /*93e0*/  IADD3 R2, R83, -c[0x0][0x20], RZ ;  /* 0x8000080053027a10 */ /* 0x000fe40007ffe0ff */
[----:B------:R-:W-:-:S03]  /*93f0*/  MOV R39, 0x0 ;  /* 0x0000000000277802 */ /* 0x000fc60000000f00 */
[----:B------:R1:W-:Y:S01]  /*9400*/  STL [R2], R3 ;  /* 0x0000000302007387 */ /* 0x0003e20000100800 */
[----:B------:R-:W-:Y:S05]  /*9410*/  RET.REL.NODEC R38 `(_ZN7cutlass13device_kernelIN5flash19enable_sm80_to_sm89INS1_16FlashAttnBwdSm80INS1_25CollectiveMainloopBwdSm80ILi2ELi2EN4cute5tupleIJNS5_1CILi128EEES8_NS7_ILi64EEEEEENS_6half_tEfNS_4arch4Sm80ELb1ELb0ELb1ELb0ELb1ELb0ELb0ELb0ELi2ELi4ELi4ELi4ELb0EEENS1_21CollectiveEpilogueBwdISA_SB_SD_Li256ELb0ELb0ELi2EEENS1_25SingleTileBwdLPTSchedulerILb0ELi128ELb1EEEEEEEEEvNT_6ParamsE) ;  /* 0xffff6be026007950 */ /* 0x000fea0003c3ffff */
        .type           $_ZN7cutlass13device_kernelIN5flash19enable_sm80_to_sm89INS1_16FlashAttnBwdSm80INS1_25CollectiveMainloopBwdSm80ILi2ELi2EN4cute5tupleIJNS5_1CILi128EEES8_NS7_ILi64EEEEEENS_6half_tEfNS_4arch4Sm80ELb1ELb0ELb1ELb0ELb1ELb0ELb0ELb0ELi2ELi4ELi4ELi4ELb0EEENS1_21CollectiveEpilogueBwdISA_SB_SD_Li256ELb0ELb0ELi2EEENS1_25SingleTileBwdLPTSchedulerILb0ELi128ELb1EEEEEEEEEvNT_6ParamsE$_ZN4cute3eso3ESOILb1ELb0EJNS_6LayoutINS_5tupleIJNS3_IJNS_1CILi8EEENS4_ILi1EEEEEENS4_ILi2EEENS3_IJNS4_ILi4EEES8_EEEEEENS3_IJNS3_IJS6_NS4_ILi0EEEEEES5_NS3_IJNS4_ILi32EEENS4_ILi16EEEEEEEEEEENS_10ViewEngineIPN7cutlass6half_tEEEEEC2ERKSI_RKSN_,@function
        .size           $_ZN7cutlass13device_kernelIN5flash19enable_sm80_to_sm89INS1_16FlashAttnBwdSm80INS1_25CollectiveMainloopBwdSm80ILi2ELi2EN4cute5tupleIJNS5_1CILi128EEES8_NS7_ILi64EEEEEENS_6half_tEfNS_4arch4Sm80ELb1ELb0ELb1ELb0ELb1ELb0ELb0ELb0ELi2ELi4ELi4ELi4ELb0EEENS1_21CollectiveEpilogueBwdISA_SB_SD_Li256ELb0ELb0ELi2EEENS1_25SingleTileBwdLPTSchedulerILb0ELi128ELb1EEEEEEEEEvNT_6ParamsE$_ZN4cute3eso3ESOILb1ELb0EJNS_6LayoutINS_5tupleIJNS3_IJNS_1CILi8EEENS4_ILi1EEEEEENS4_ILi2EEENS3_IJNS4_ILi4EEES8_EEEEEENS3_IJNS3_IJS6_NS4_ILi0EEEEEES5_NS3_IJNS4_ILi32EEENS4_ILi16EEEEEEEEEEENS_10ViewEngineIPN7cutlass6half_tEEEEEC2ERKSI_RKSN_,($_ZN7cutlass13device_kernelIN5flash19enable_sm80_to_sm89INS1_16FlashAttnBwdSm80INS1_25CollectiveMainloopBwdSm80ILi2ELi2EN4cute5tupleIJNS5_1CILi128EEES8_NS7_ILi64EEEEEENS_6half_tEfNS_4arch4Sm80ELb1ELb0ELb1ELb0ELb1ELb0ELb0ELb0ELi2ELi4ELi4ELi4ELb0EEENS1_21CollectiveEpilogueBwdISA_SB_SD_Li256ELb0ELb0ELi2EEENS1_25SingleTileBwdLPTSchedulerILb0ELi128ELb1EEEEEEEEEvNT_6ParamsE$_ZN4cute3eso3ESOILb1ELb0EJNS_6LayoutINS_5tupleIJNS3_IJNS_1CILi8EEENS4_ILi1EEEEEENS4_ILi2EEENS4_ILi4EEEEEENS3_IJNS3_IJS6_NS4_ILi0EEEEEES5_NS4_ILi16EEEEEEEENS_10ViewEngineIPN7cutlass6half_tEEEEEC2ERKSF_RKSK_ - $_ZN7cutlass13device_kernelIN5flash19enable_sm80_to_sm89INS1_16FlashAttnBwdSm80INS1_25CollectiveMainloopBwdSm80ILi2ELi2EN4cute5tupleIJNS5_1CILi128EEES8_NS7_ILi64EEEEEENS_6half_tEfNS_4arch4Sm80ELb1ELb0ELb1ELb0ELb1ELb0ELb0ELb0ELi2ELi4ELi4ELi4ELb0EEENS1_21CollectiveEpilogueBwdISA_SB_SD_Li256ELb0ELb0ELi2EEENS1_25SingleTileBwdLPTSchedulerILb0ELi128ELb1EEEEEEEEEvNT_6ParamsE$_ZN4cute3eso3ESOILb1ELb0EJNS_6LayoutINS_5tupleIJNS3_IJNS_1CILi8EEENS4_ILi1EEEEEENS4_ILi2EEENS3_IJNS4_ILi4EEES8_EEEEEENS3_IJNS3_IJS6_NS4_ILi0EEEEEES5_NS3_IJNS4_ILi32EEENS4_ILi16EEEEEEEEEEENS_10ViewEngineIPN7cutlass6half_tEEEEEC2ERKSI_RKSN_)
$_ZN7cutlass13device_kernelIN5flash19enable_sm80_to_sm89INS1_16FlashAttnBwdSm80INS1_25CollectiveMainloopBwdSm80ILi2ELi2EN4cute5tupleIJNS5_1CILi128EEES8_NS7_ILi64EEEEEENS_6half_tEfNS_4arch4Sm80ELb1ELb0ELb1ELb0ELb1ELb0ELb0ELb0ELi2ELi4ELi4ELi4ELb0EEENS1_21CollectiveEpilogueBwdISA_SB_SD_Li256ELb0ELb0ELi2EEENS1_25SingleTileBwdLPTSchedulerILb0ELi128ELb1EEEEEEEEEvNT_6ParamsE$_ZN4cute3eso3ESOILb1ELb0EJNS_6LayoutINS_5tupleIJNS3_IJNS_1CILi8EEENS4_ILi1EEEEEENS4_ILi2EEENS3_IJNS4_ILi4EEES8_EEEEEENS3_IJNS3_IJS6_NS4_ILi0EEEEEES5_NS3_IJNS4_ILi32EEENS4_ILi16EEEEEEEEEEENS_10ViewEngineIPN7cutlass6half_tEEEEEC2ERKSI_RKSN_:
[----:B------:R-:W-:Y:S02]  /*9420*/  IADD3 R2, R83, -c[0x0][0x20], RZ ;  /* 0x8000080053027a10 */ /* 0x000fe40007ffe0ff */
[----:B------:R-:W-:-:S03]  /*9430*/  MOV R5, 0x0 ;  /* 0x0000000000057802 */ /* 0x000fc60000000f00 */
[----:B------:R1:W-:Y:S01]  /*9440*/  STL.64 [R2], R10 ;  /* 0x0000000a02007387 */ /* 0x0003e20000100a00 */
[----:B------:R-:W-:Y:S05]  /*9450*/  RET.REL.NODEC R4 `(_ZN7cutlass13device_kernelIN5flash19enable_sm80_to_sm89INS1_16FlashAttnBwdSm80INS1_25CollectiveMainloopBwdSm80ILi2ELi2EN4cute5tupleIJNS5_1CILi128EEES8_NS7_ILi64EEEEEENS_6half_tEfNS_4arch4Sm80ELb1ELb0ELb1ELb0ELb1ELb0ELb0ELb0ELi2ELi4ELi4ELi4ELb0EEENS1_21CollectiveEpilogueBwdISA_SB_SD_Li256ELb0ELb0ELi2EEENS1_25SingleTileBwdLPTSchedulerILb0ELi128ELb1EEEEEEEEEvNT_6ParamsE) ;  /* 0xffff6ba004007950 */ /* 0x000fea0003c3ffff */
        .type           $_ZN7cutlass13device_kernelIN5flash19enable_sm80_to_sm89INS1_16FlashAttnBwdSm80INS1_25CollectiveMainloopBwdSm80ILi2ELi2EN4cute5tupleIJNS5_1CILi128EEES8_NS7_ILi64EEEEEENS_6half_tEfNS_4arch4Sm80ELb1ELb0ELb1ELb0ELb1ELb0ELb0ELb0ELi2ELi4ELi4ELi4ELb0EEENS1_21CollectiveEpilogueBwdISA_SB_SD_Li256ELb0ELb0ELi2EEENS1_25SingleTileBwdLPTSchedulerILb0ELi128ELb1EEEEEEEEEvNT_6ParamsE$_ZN4cute3eso3ESOILb1ELb0EJNS_6LayoutINS_5tupleIJNS3_IJNS_1CILi8EEENS4_ILi1EEEEEENS4_ILi2EEENS4_ILi4EEEEEENS3_IJNS3_IJS6_NS4_ILi0EEEEEES5_NS4_ILi16EEEEEEEENS_10ViewEngineIPN7cutlass6half_tEEEEEC2ERKSF_RKSK_,@function
        .size           $_ZN7cutlass13device_kernelIN5flash19enable_sm80_to_sm89INS1_16FlashAttnBwdSm80INS1_25CollectiveMainloopBwdSm80ILi2ELi2EN4cute5tupleIJNS5_1CILi128EEES8_NS7_ILi64EEEEEENS_6half_tEfNS_4arch4Sm80ELb1ELb0ELb1ELb0ELb1ELb0ELb0ELb0ELi2ELi4ELi4ELi4ELb0EEENS1_21CollectiveEpilogueBwdISA_SB_SD_Li256ELb0ELb0ELi2EEENS1_25SingleTileBwdLPTSchedulerILb0ELi128ELb1EEEEEEEEEvNT_6ParamsE$_ZN4cute3eso3ESOILb1ELb0EJNS_6LayoutINS_5tupleIJNS3_IJNS_1CILi8EEENS4_ILi1EEEEEENS4_ILi2EEENS4_ILi4EEEEEENS3_IJNS3_IJS6_NS4_ILi0EEEEEES5_NS4_ILi16EEEEEEEENS_10ViewEngineIPN7cutlass6half_tEEEEEC2ERKSF_RKSK_,($_ZN7cutlass13device_kernelIN5flash19enable_sm80_to_sm89INS1_16FlashAttnBwdSm80INS1_25CollectiveMainloopBwdSm80ILi2ELi2EN4cute5tupleIJNS5_1CILi128EEES8_NS7_ILi64EEEEEENS_6half_tEfNS_4arch4Sm80ELb1ELb0ELb1ELb0ELb1ELb0ELb0ELb0ELi2ELi4ELi4ELi4ELb0EEENS1_21CollectiveEpilogueBwdISA_SB_SD_Li256ELb0ELb0ELi2EEENS1_25SingleTileBwdLPTSchedulerILb0ELi128ELb1EEEEEEEEEvNT_6ParamsE$_ZN4cute3eso3ESOILb1ELb0EJNS_6LayoutINS_5tupleIJNS3_IJNS_1CILi8EEENS4_ILi1EEEEEENS4_ILi2EEES5_EEENS3_IJNS3_IJS6_NS4_ILi0EEEEEENS4_ILi64EEES5_EEEEENS_10ViewEngineIPN7cutlass6half_tEEEEEC2ERKSE_RKSJ_ - $_ZN7cutlass13device_kernelIN5flash19enable_sm80_to_sm89INS1_16FlashAttnBwdSm80INS1_25CollectiveMainloopBwdSm80ILi2ELi2EN4cute5tupleIJNS5_1CILi128EEES8_NS7_ILi64EEEEEENS_6half_tEfNS_4arch4Sm80ELb1ELb0ELb1ELb0ELb1ELb0ELb0ELb0ELi2ELi4ELi4ELi4ELb0EEENS1_21CollectiveEpilogueBwdISA_SB_SD_Li256ELb0ELb0ELi2EEENS1_25SingleTileBwdLPTSchedulerILb0ELi128ELb1EEEEEEEEEvNT_6ParamsE$_ZN4cute3eso3ESOILb1ELb0EJNS_6LayoutINS_5tupleIJNS3_IJNS_1CILi8EEENS4_ILi1EEEEEENS4_ILi2EEENS4_ILi4EEEEEENS3_IJNS3_IJS6_NS4_ILi0EEEEEES5_NS4_ILi16EEEEEEEENS_10ViewEngineIPN7cutlass6half_tEEEEEC2ERKSF_RKSK_)
$_ZN7cutlass13device_kernelIN5flash19enable_sm80_to_sm89INS1_16FlashAttnBwdSm80INS1_25CollectiveMainloopBwdSm80ILi2ELi2EN4cute5tupleIJNS5_1CILi128EEES8_NS7_ILi64EEEEEENS_6half_tEfNS_4arch4Sm80ELb1ELb0ELb1ELb0ELb1ELb0ELb0ELb0ELi2ELi4ELi4ELi4ELb0EEENS1_21CollectiveEpilogueBwdISA_SB_SD_Li256ELb0ELb0ELi2EEENS1_25SingleTileBwdLPTSchedulerILb0ELi128ELb1EEEEEEEEEvNT_6ParamsE$_ZN4cute3eso3ESOILb1ELb0EJNS_6LayoutINS_5tupleIJNS3_IJNS_1CILi8EEENS4_ILi1EEEEEENS4_ILi2EEENS4_ILi4EEEEEENS3_IJNS3_IJS6_NS4_ILi0EEEEEES5_NS4_ILi16EEEEEEEENS_10ViewEngineIPN7cutlass6half_tEEEEEC2ERKSF_RKSK_:
[----:B------:R-:W-:Y:S01]  /*9460*/  IADD3 R2, R64, -c[0x0][0x20], RZ ;  /* 0x8000080040027a10 */ /* 0x000fe20007ffe0ff */
[----:B------:R-:W-:Y:S01]  /*9470*/  IMAD.MOV.U32 R7, RZ, RZ, R3 ;  /* 0x000000ffff077224 */ /* 0x000fe200078e0003 */
[----:B------:R-:W-:-:S04]  /*9480*/  MOV R5, 0x0 ;  /* 0x0000000000057802 */ /* 0x000fc80000000f00 */
[----:B------:R1:W-:Y:S01]  /*9490*/  STL.64 [R2], R6 ;  /* 0x0000000602007387 */ /* 0x0003e20000100a00 */
[----:B------:R-:W-:Y:S05]  /*94a0*/  RET.REL.NODEC R4 `(_ZN7cutlass13device_kernelIN5flash19enable_sm80_to_sm89INS1_16FlashAttnBwdSm80INS1_25CollectiveMainloopBwdSm80ILi2ELi2EN4cute5tupleIJNS5_1CILi128EEES8_NS7_ILi64EEEEEENS_6half_tEfNS_4arch4Sm80ELb1ELb0ELb1ELb0ELb1ELb0ELb0ELb0ELi2ELi4ELi4ELi4ELb0EEENS1_21CollectiveEpilogueBwdISA_SB_SD_Li256ELb0ELb0ELi2EEENS1_25SingleTileBwdLPTSchedulerILb0ELi128ELb1EEEEEEEEEvNT_6ParamsE) ;  /* 0xffff6b5004007950 */ /* 0x000fea0003c3ffff */
        .type           $_ZN7cutlass13device_kernelIN5flash19enable_sm80_to_sm89INS1_16FlashAttnBwdSm80INS1_25CollectiveMainloopBwdSm80ILi2ELi2EN4cute5tupleIJNS5_1CILi128EEES8_NS7_ILi64EEEEEENS_6half_tEfNS_4arch4Sm80ELb1ELb0ELb1ELb0ELb1ELb0ELb0ELb0ELi2ELi4ELi4ELi4ELb0EEENS1_21CollectiveEpilogueBwdISA_SB_SD_Li256ELb0ELb0ELi2EEENS1_25SingleTileBwdLPTSchedulerILb0ELi128ELb1EEEEEEEEEvNT_6ParamsE$_ZN4cute3eso3ESOILb1ELb0EJNS_6LayoutINS_5tupleIJNS3_IJNS_1CILi8EEENS4_ILi1EEEEEENS4_ILi2EEES5_EEENS3_IJNS3_IJS6_NS4_ILi0EEEEEENS4_ILi64EEES5_EEEEENS_10ViewEngineIPN7cutlass6half_tEEEEEC2ERKSE_RKSJ_,@function
        .size           $_ZN7cutlass13device_kernelIN5flash19enable_sm80_to_sm89INS1_16FlashAttnBwdSm80INS1_25CollectiveMainloopBwdSm80ILi2ELi2EN4cute5tupleIJNS5_1CILi128EEES8_NS7_ILi64EEEEEENS_6half_tEfNS_4arch4Sm80ELb1ELb0ELb1ELb0ELb1ELb0ELb0ELb0ELi2ELi4ELi4ELi4ELb0EEENS1_21CollectiveEpilogueBwdISA_SB_SD_Li256ELb0ELb0ELi2EEENS1_25SingleTileBwdLPTSchedulerILb0ELi128ELb1EEEEEEEEEvNT_6ParamsE$_ZN4cute3eso3ESOILb1ELb0EJNS_6LayoutINS_5tupleIJNS3_IJNS_1CILi8EEENS4_ILi1EEEEEENS4_ILi2EEES5_EEENS3_IJNS3_IJS6_NS4_ILi0EEEEEENS4_ILi64EEES5_EEEEENS_10ViewEngineIPN7cutlass6half_tEEEEEC2ERKSE_RKSJ_,($_ZN7cutlass13device_kernelIN5flash19enable_sm80_to_sm89INS1_16FlashAttnBwdSm80INS1_25CollectiveMainloopBwdSm80ILi2ELi2EN4cute5tupleIJNS5_1CILi128EEES8_NS7_ILi64EEEEEENS_6half_tEfNS_4arch4Sm80ELb1ELb0ELb1ELb0ELb1ELb0ELb0ELb0ELi2ELi4ELi4ELi4ELb0EEENS1_21CollectiveEpilogueBwdISA_SB_SD_Li256ELb0ELb0ELi2EEENS1_25SingleTileBwdLPTSchedulerILb0ELi128ELb1EEEEEEEEEvNT_6ParamsE$_ZN4cute3eso3ESOILb1ELb0EJNS_6LayoutINS_5tupleIJNS3_IJNS_1CILi8EEENS4_ILi1EEEEEENS4_ILi4EEEEEENS3_IJNS3_IJS6_NS4_ILi0EEEEEENS4_ILi2048EEEEEEEENS_10ViewEngineINS_8smem_ptrIPN7cutlass6half_tEEEEEEEC2ERKSE_RKSL_ - $_ZN7cutlass13device_kernelIN5flash19enable_sm80_to_sm89INS1_16FlashAttnBwdSm80INS1_25CollectiveMainloopBwdSm80ILi2ELi2EN4cute5tupleIJNS5_1CILi128EEES8_NS7_ILi64EEEEEENS_6half_tEfNS_4arch4Sm80ELb1ELb0ELb1ELb0ELb1ELb0ELb0ELb0ELi2ELi4ELi4ELi4ELb0EEENS1_21CollectiveEpilogueBwdISA_SB_SD_Li256ELb0ELb0ELi2EEENS1_25SingleTileBwdLPTSchedulerILb0ELi128ELb1EEEEEEEEEvNT_6ParamsE$_ZN4cute3eso3ESOILb1ELb0EJNS_6LayoutINS_5tupleIJNS3_IJNS_1CILi8EEENS4_ILi1EEEEEENS4_ILi2EEES5_EEENS3_IJNS3_IJS6_NS4_ILi0EEEEEENS4_ILi64EEES5_EEEEENS_10ViewEngineIPN7cutlass6half_tEEEEEC2ERKSE_RKSJ_)
$_ZN7cutlass13device_kernelIN5flash19enable_sm80_to_sm89INS1_16FlashAttnBwdSm80INS1_25CollectiveMainloopBwdSm80ILi2ELi2EN4cute5tupleIJNS5_1CILi128EEES8_NS7_ILi64EEEEEENS_6half_tEfNS_4arch4Sm80ELb1ELb0ELb1ELb0ELb1ELb0ELb0ELb0ELi2ELi4ELi4ELi4ELb0EEENS1_21CollectiveEpilogueBwdISA_SB_SD_Li256ELb0ELb0ELi2EEENS1_25SingleTileBwdLPTSchedulerILb0ELi128ELb1EEEEEEEEEvNT_6ParamsE$_ZN4cute3eso3ESOILb1ELb0EJNS_6LayoutINS_5tupleIJNS3_IJNS_1CILi8EEENS4_ILi1EEEEEENS4_ILi2EEES5_EEENS3_IJNS3_IJS6_NS4_ILi0EEEEEENS4_ILi64EEES5_EEEEENS_10ViewEngineIPN7cutlass6half_tEEEEEC2ERKSE_RKSJ_:
[----:B------:R-:W-:Y:S01]  /*94b0*/  IADD3 R2, R64, -c[0x0][0x20], RZ ;  /* 0x8000080040027a10 */ /* 0x000fe20007ffe0ff */
[----:B------:R-:W-:Y:S01]  /*94c0*/  IMAD.MOV.U32 R10, RZ, RZ, R6 ;  /* 0x000000ffff0a7224 */ /* 0x000fe200078e0006 */
[----:B------:R-:W-:Y:S01]  /*94d0*/  MOV R11, R3 ;  /* 0x00000003000b7202 */ /* 0x000fe20000000f00 */
[----:B------:R-:W-:-:S04]  /*94e0*/  IMAD.MOV.U32 R5, RZ, RZ, 0x0 ;  /* 0x00000000ff057424 */ /* 0x000fc800078e00ff */
[----:B------:R1:W-:Y:S01]  /*94f0*/  STL.64 [R2], R10 ;  /* 0x0000000a02007387 */ /* 0x0003e20000100a00 */
[----:B------:R-:W-:Y:S05]  /*9500*/  RET.REL.NODEC R4 `(_ZN7cutlass13device_kernelIN5flash19enable_sm80_to_sm89INS1_16FlashAttnBwdSm80INS1_25CollectiveMainloopBwdSm80ILi2ELi2EN4cute5tupleIJNS5_1CILi128EEES8_NS7_ILi64EEEEEENS_6half_tEfNS_4arch4Sm80ELb1ELb0ELb1ELb0ELb1ELb0ELb0ELb0ELi2ELi4ELi4ELi4ELb0EEENS1_21CollectiveEpilogueBwdISA_SB_SD_Li256ELb0ELb0ELi2EEENS1_25SingleTileBwdLPTSchedulerILb0ELi128ELb1EEEEEEEEEvNT_6ParamsE) ;  /* 0xffff6af004007950 */ /* 0x000fea0003c3ffff */
        .type           $_ZN7cutlass13device_kernelIN5flash19enable_sm80_to_sm89INS1_16FlashAttnBwdSm80INS1_25CollectiveMainloopBwdSm80ILi2ELi2EN4cute5tupleIJNS5_1CILi128EEES8_NS7_ILi64EEEEEENS_6half_tEfNS_4arch4Sm80ELb1ELb0ELb1ELb0ELb1ELb0ELb0ELb0ELi2ELi4ELi4ELi4ELb0EEENS1_21CollectiveEpilogueBwdISA_SB_SD_Li256ELb0ELb0ELi2EEENS1_25SingleTileBwdLPTSchedulerILb0ELi128ELb1EEEEEEEEEvNT_6ParamsE$_ZN4cute3eso3ESOILb1ELb0EJNS_6LayoutINS_5tupleIJNS3_IJNS_1CILi8EEENS4_ILi1EEEEEENS4_ILi4EEEEEENS3_IJNS3_IJS6_NS4_ILi0EEEEEENS4_ILi2048EEEEEEEENS_10ViewEngineINS_8smem_ptrIPN7cutlass6half_tEEEEEEEC2ERKSE_RKSL_,@function
        .size           $_ZN7cutlass13device_kernelIN5flash19enable_sm80_to_sm89INS1_16FlashAttnBwdSm80INS1_25CollectiveMainloopBwdSm80ILi2ELi2EN4cute5tupleIJNS5_1CILi128EEES8_NS7_ILi64EEEEEENS_6half_tEfNS_4arch4Sm80ELb1ELb0ELb1ELb0ELb1ELb0ELb0ELb0ELi2ELi4ELi4ELi4ELb0EEENS1_21CollectiveEpilogueBwdISA_SB_SD_Li256ELb0ELb0ELi2EEENS1_25SingleTileBwdLPTSchedulerILb0ELi128ELb1EEEEEEEEEvNT_6ParamsE$_ZN4cute3eso3ESOILb1ELb0EJNS_6LayoutINS_5tupleIJNS3_IJNS_1CILi8EEENS4_ILi1EEEEEENS4_ILi4EEEEEENS3_IJNS3_IJS6_NS4_ILi0EEEEEENS4_ILi2048EEEEEEEENS_10ViewEngineINS_8smem_ptrIPN7cutlass6half_tEEEEEEEC2ERKSE_RKSL_,($_ZN7cutlass13device_kernelIN5flash19enable_sm80_to_sm89INS1_16FlashAttnBwdSm80INS1_25CollectiveMainloopBwdSm80ILi2ELi2EN4cute5tupleIJNS5_1CILi128EEES8_NS7_ILi64EEEEEENS_6half_tEfNS_4arch4Sm80ELb1ELb0ELb1ELb0ELb1ELb0ELb0ELb0ELi2ELi4ELi4ELi4ELb0EEENS1_21CollectiveEpilogueBwdISA_SB_SD_Li256ELb0ELb0ELi2EEENS1_25SingleTileBwdLPTSchedulerILb0ELi128ELb1EEEEEEEEEvNT_6ParamsE$_ZN4cute3eso3ESOILb1ELb0EJNS_6LayoutINS_5tupleIJNS3_IJNS_1CILi8EEENS4_ILi1EEEEEENS4_ILi4EEEEEENS3_IJNS3_IJS6_NS4_ILi0EEEEEENS4_ILi2048EEEEEEEEiEEC2ERKSE_RKi - $_ZN7cutlass13device_kernelIN5flash19enable_sm80_to_sm89INS1_16FlashAttnBwdSm80INS1_25CollectiveMainloopBwdSm80ILi2ELi2EN4cute5tupleIJNS5_1CILi128EEES8_NS7_ILi64EEEEEENS_6half_tEfNS_4arch4Sm80ELb1ELb0ELb1ELb0ELb1ELb0ELb0ELb0ELi2ELi4ELi4ELi4ELb0EEENS1_21CollectiveEpilogueBwdISA_SB_SD_Li256ELb0ELb0ELi2EEENS1_25SingleTileBwdLPTSchedulerILb0ELi128ELb1EEEEEEEEEvNT_6ParamsE$_ZN4cute3eso3ESOILb1ELb0EJNS_6LayoutINS_5tupleIJNS3_IJNS_1CILi8EEENS4_ILi1EEEEEENS4_ILi4EEEEEENS3_IJNS3_IJS6_NS4_ILi0EEEEEENS4_ILi2048EEEEEEEENS_10ViewEngineINS_8smem_ptrIPN7cutlass6half_tEEEEEEEC2ERKSE_RKSL_)
$_ZN7cutlass13device_kernelIN5flash19enable_sm80_to_sm89INS1_16FlashAttnBwdSm80INS1_25CollectiveMainloopBwdSm80ILi2ELi2EN4cute5tupleIJNS5_1CILi128EEES8_NS7_ILi64EEEEEENS_6half_tEfNS_4arch4Sm80ELb1ELb0ELb1ELb0ELb1ELb0ELb0ELb0ELi2ELi4ELi4ELi4ELb0EEENS1_21CollectiveEpilogueBwdISA_SB_SD_Li256ELb0ELb0ELi2EEENS1_25SingleTileBwdLPTSchedulerILb0ELi128ELb1EEEEEEEEEvNT_6ParamsE$_ZN4cute3eso3ESOILb1ELb0EJNS_6LayoutINS_5tupleIJNS3_IJNS_1CILi8EEENS4_ILi1EEEEEENS4_ILi4EEEEEENS3_IJNS3_IJS6_NS4_ILi0EEEEEENS4_ILi2048EEEEEEEENS_10ViewEngineINS_8smem_ptrIPN7cutlass6half_tEEEEEEEC2ERKSE_RKSL_:
[----:B------:R-:W-:Y:S02]  /*9510*/  IADD3 R14, R64, -c[0x0][0x20], RZ ;  /* 0x80000800400e7a10 */ /* 0x000fe40007ffe0ff */
[----:B------:R-:W-:-:S03]  /*9520*/  MOV R17, 0x0 ;  /* 0x0000000000117802 */ /* 0x000fc60000000f00 */
[----:B------:R1:W-:Y:S01]  /*9530*/  STL.64 [R14], R2 ;  /* 0x000000020e007387 */ /* 0x0003e20000100a00 */
[----:B------:R-:W-:Y:S05]  /*9540*/  RET.REL.NODEC R16 `(_ZN7cutlass13device_kernelIN5flash19enable_sm80_to_sm89INS1_16FlashAttnBwdSm80INS1_25CollectiveMainloopBwdSm80ILi2ELi2EN4cute5tupleIJNS5_1CILi128EEES8_NS7_ILi64EEEEEENS_6half_tEfNS_4arch4Sm80ELb1ELb0ELb1ELb0ELb1ELb0ELb0ELb0ELi2ELi4ELi4ELi4ELb0EEENS1_21CollectiveEpilogueBwdISA_SB_SD_Li256ELb0ELb0ELi2EEENS1_25SingleTileBwdLPTSchedulerILb0ELi128ELb1EEEEEEEEEvNT_6ParamsE) ;  /* 0xffff6ab010007950 */ /* 0x000fea0003c3ffff */
        .type           $_ZN7cutlass13device_kernelIN5flash19enable_sm80_to_sm89INS1_16FlashAttnBwdSm80INS1_25CollectiveMainloopBwdSm80ILi2ELi2EN4cute5tupleIJNS5_1CILi128EEES8_NS7_ILi64EEEEEENS_6half_tEfNS_4arch4Sm80ELb1ELb0ELb1ELb0ELb1ELb0ELb0ELb0ELi2ELi4ELi4ELi4ELb0EEENS1_21CollectiveEpilogueBwdISA_SB_SD_Li256ELb0ELb0ELi2EEENS1_25SingleTileBwdLPTSchedulerILb0ELi128ELb1EEEEEEEEEvNT_6ParamsE$_ZN4cute3eso3ESOILb1ELb0EJNS_6LayoutINS_5tupleIJNS3_IJNS_1CILi8EEENS4_ILi1EEEEEENS4_ILi4EEEEEENS3_IJNS3_IJS6_NS4_ILi0EEEEEENS4_ILi2048EEEEEEEEiEEC2ERKSE_RKi,@function
        .size           $_ZN7cutlass13device_kernelIN5flash19enable_sm80_to_sm89INS1_16FlashAttnBwdSm80INS1_25CollectiveMainloopBwdSm80ILi2ELi2EN4cute5tupleIJNS5_1CILi128EEES8_NS7_ILi64EEEEEENS_6half_tEfNS_4arch4Sm80ELb1ELb0ELb1ELb0ELb1ELb0ELb0ELb0ELi2ELi4ELi4ELi4ELb0EEENS1_21CollectiveEpilogueBwdISA_SB_SD_Li256ELb0ELb0ELi2EEENS1_25SingleTileBwdLPTSchedulerILb0ELi128ELb1EEEEEEEEEvNT_6ParamsE$_ZN4cute3eso3ESOILb1ELb0EJNS_6LayoutINS_5tupleIJNS3_IJNS_1CILi8EEENS4_ILi1EEEEEENS4_ILi4EEEEEENS3_IJNS3_IJS6_NS4_ILi0EEEEEENS4_ILi2048EEEEEEEEiEEC2ERKSE_RKi,($_ZN7cutlass13device_kernelIN5flash19enable_sm80_to_sm89INS1_16FlashAttnBwdSm80INS1_25CollectiveMainloopBwdSm80ILi2ELi2EN4cute5tupleIJNS5_1CILi128EEES8_NS7_ILi64EEEEEENS_6half_tEfNS_4arch4Sm80ELb1ELb0ELb1ELb0ELb1ELb0ELb0ELb0ELi2ELi4ELi4ELi4ELb0EEENS1_21CollectiveEpilogueBwdISA_SB_SD_Li256ELb0ELb0ELi2EEENS1_25SingleTileBwdLPTSchedulerILb0ELi128ELb1EEEEEEEEEvNT_6ParamsE$_ZN4cute3eso3ESOILb1ELb0EJNS_6LayoutINS_5tupleIJNS3_IJNS_1CILi8EEENS4_ILi1EEEEEENS4_ILi4EEEEEENS3_IJNS3_IJS6_NS4_ILi0EEEEEES5_EEEEENS_10ViewEngineIPN7cutlass6half_tEEEEEC2ERKSD_RKSI_ - $_ZN7cutlass13device_kernelIN5flash19enable_sm80_to_sm89INS1_16FlashAttnBwdSm80INS1_25CollectiveMainloopBwdSm80ILi2ELi2EN4cute5tupleIJNS5_1CILi128EEES8_NS7_ILi64EEEEEENS_6half_tEfNS_4arch4Sm80ELb1ELb0ELb1ELb0ELb1ELb0ELb0ELb0ELi2ELi4ELi4ELi4ELb0EEENS1_21CollectiveEpilogueBwdISA_SB_SD_Li256ELb0ELb0ELi2EEENS1_25SingleTileBwdLPTSchedulerILb0ELi128ELb1EEEEEEEEEvNT_6ParamsE$_ZN4cute3eso3ESOILb1ELb0EJNS_6LayoutINS_5tupleIJNS3_IJNS_1CILi8EEENS4_ILi1EEEEEENS4_ILi4EEEEEENS3_IJNS3_IJS6_NS4_ILi0EEEEEENS4_ILi2048EEEEEEEEiEEC2ERKSE_RKi)
$_ZN7cutlass13device_kernelIN5flash19enable_sm80_to_sm89INS1_16FlashAttnBwdSm80INS1_25CollectiveMainloopBwdSm80ILi2ELi2EN4cute5tupleIJNS5_1CILi128EEES8_NS7_ILi64EEEEEENS_6half_tEfNS_4arch4Sm80ELb1ELb0ELb1ELb0ELb1ELb0ELb0ELb0ELi2ELi4ELi4ELi4ELb0EEENS1_21CollectiveEpilogueBwdISA_SB_SD_Li256ELb0ELb0ELi2EEENS1_25SingleTileBwdLPTSchedulerILb0ELi128ELb1EEEEEEEEEvNT_6ParamsE$_ZN4cute3eso3ESOILb1ELb0EJNS_6LayoutINS_5tupleIJNS3_IJNS_1CILi8EEENS4_ILi1EEEEEENS4_ILi4EEEEEENS3_IJNS3_IJS6_NS4_ILi0EEEEEENS4_ILi2048EEEEEEEEiEEC2ERKSE_RKi:
[----:B------:R-:W-:Y:S02]  /*9550*/  IADD3 R2, R64, -c[0x0][0x20], RZ ;  /* 0x8000080040027a10 */ /* 0x000fe40007ffe0ff */
[----:B------:R-:W-:-:S03]  /*9560*/  MOV R13, 0x0 ;  /* 0x00000000000d7802 */ /* 0x000fc60000000f00 */
[----:B------:R1:W-:Y:S01]  /*9570*/  STL [R2], R3 ;  /* 0x0000000302007387 */ /* 0x0003e20000100800 */
[----:B------:R-:W-:Y:S05]  /*9580*/  RET.REL.NODEC R12 `(_ZN7cutlass13device_kernelIN5flash19enable_sm80_to_sm89INS1_16FlashAttnBwdSm80INS1_25CollectiveMainloopBwdSm80ILi2ELi2EN4cute5tupleIJNS5_1CILi128EEES8_NS7_ILi64EEEEEENS_6half_tEfNS_4arch4Sm80ELb1ELb0ELb1ELb0ELb1ELb0ELb0ELb0ELi2ELi4ELi4ELi4ELb0EEENS1_21CollectiveEpilogueBwdISA_SB_SD_Li256ELb0ELb0ELi2EEENS1_25SingleTileBwdLPTSchedulerILb0ELi128ELb1EEEEEEEEEvNT_6ParamsE) ;  /* 0xffff6a700c007950 */ /* 0x000fea0003c3ffff */
        .type           $_ZN7cutlass13device_kernelIN5flash19enable_sm80_to_sm89INS1_16FlashAttnBwdSm80INS1_25CollectiveMainloopBwdSm80ILi2ELi2EN4cute5tupleIJNS5_1CILi128EEES8_NS7_ILi64EEEEEENS_6half_tEfNS_4arch4Sm80ELb1ELb0ELb1ELb0ELb1ELb0ELb0ELb0ELi2ELi4ELi4ELi4ELb0EEENS1_21CollectiveEpilogueBwdISA_SB_SD_Li256ELb0ELb0ELi2EEENS1_25SingleTileBwdLPTSchedulerILb0ELi128ELb1EEEEEEEEEvNT_6ParamsE$_ZN4cute3eso3ESOILb1ELb0EJNS_6LayoutINS_5tupleIJNS3_IJNS_1CILi8EEENS4_ILi1EEEEEENS4_ILi4EEEEEENS3_IJNS3_IJS6_NS4_ILi0EEEEEES5_EEEEENS_10ViewEngineIPN7cutlass6half_tEEEEEC2ERKSD_RKSI_,@function
        .size           $_ZN7cutlass13device_kernelIN5flash19enable_sm80_to_sm89INS1_16FlashAttnBwdSm80INS1_25CollectiveMainloopBwdSm80ILi2ELi2EN4cute5tupleIJNS5_1CILi128EEES8_NS7_ILi64EEEEEENS_6half_tEfNS_4arch4Sm80ELb1ELb0ELb1ELb0ELb1ELb0ELb0ELb0ELi2ELi4ELi4ELi4ELb0EEENS1_21CollectiveEpilogueBwdISA_SB_SD_Li256ELb0ELb0ELi2EEENS1_25SingleTileBwdLPTSchedulerILb0ELi128ELb1EEEEEEEEEvNT_6ParamsE$_ZN4cute3eso3ESOILb1ELb0EJNS_6LayoutINS_5tupleIJNS3_IJNS_1CILi8EEENS4_ILi1EEEEEENS4_ILi4EEEEEENS3_IJNS3_IJS6_NS4_ILi0EEEEEES5_EEEEENS_10ViewEngineIPN7cutlass6half_tEEEEEC2ERKSD_RKSI_,($_ZN7cutlass13device_kernelIN5flash19enable_sm80_to_sm89INS1_16FlashAttnBwdSm80INS1_25CollectiveMainloopBwdSm80ILi2ELi2EN4cute5tupleIJNS5_1CILi128EEES8_NS7_ILi64EEEEEENS_6half_tEfNS_4arch4Sm80ELb1ELb0ELb1ELb0ELb1ELb0ELb0ELb0ELi2ELi4ELi4ELi4ELb0EEENS1_21CollectiveEpilogueBwdISA_SB_SD_Li256ELb0ELb0ELi2EEENS1_25SingleTileBwdLPTSchedulerILb0ELi128ELb1EEEEEEEEEvNT_6ParamsE$_ZN4cute3eso3ESOILb1ELb0EJNS_6LayoutINS_5tupleIJNS3_IJNS_1CILi8EEENS4_ILi1EEEEEENS4_ILi4EEEEEENS3_IJNS3_IJS6_NS4_ILi0EEEEEES5_EEEEEiEEC2ERKSD_RKi - $_ZN7cutlass13device_kernelIN5flash19enable_sm80_to_sm89INS1_16FlashAttnBwdSm80INS1_25CollectiveMainloopBwdSm80ILi2ELi2EN4cute5tupleIJNS5_1CILi128EEES8_NS7_ILi64EEEEEENS_6half_tEfNS_4arch4Sm80ELb1ELb0ELb1ELb0ELb1ELb0ELb0ELb0ELi2ELi4ELi4ELi4ELb0EEENS1_21CollectiveEpilogueBwdISA_SB_SD_Li256ELb0ELb0ELi2EEENS1_25SingleTileBwdLPTSchedulerILb0ELi128ELb1EEEEEEEEEvNT_6ParamsE$_ZN4cute3eso3ESOILb1ELb0EJNS_6LayoutINS_5tupleIJNS3_IJNS_1CILi8EEENS4_ILi1EEEEEENS4_ILi4EEEEEENS3_IJNS3_IJS6_NS4_ILi0EEEEEES5_EEEEENS_10ViewEngineIPN7cutlass6half_tEEEEEC2ERKSD_RKSI_)
$_ZN7cutlass13device_kernelIN5flash19enable_sm80_to_sm89INS1_16FlashAttnBwdSm80INS1_25CollectiveMainloopBwdSm80ILi2ELi2EN4cute5tupleIJNS5_1CILi128EEES8_NS7_ILi64EEEEEENS_6half_tEfNS_4arch4Sm80ELb1ELb0ELb1ELb0ELb1ELb0ELb0ELb0ELi2ELi4ELi4ELi4ELb0EEENS1_21CollectiveEpilogueBwdISA_SB_SD_Li256ELb0ELb0ELi2EEENS1_25SingleTileBwdLPTSchedulerILb0ELi128ELb1EEEEEEEEEvNT_6ParamsE$_ZN4cute3eso3ESOILb1ELb0EJNS_6LayoutINS_5tupleIJNS3_IJNS_1CILi8EEENS4_ILi1EEEEEENS4_ILi4EEEEEENS3_IJNS3_IJS6_NS4_ILi0EEEEEES5_EEEEENS_10ViewEngineIPN7cutlass6half_tEEEEEC2ERKSD_RKSI_:
[----:B------:R-:W-:Y:S01]  /*9590*/  IADD3 R13, R64, -c[0x0][0x20], RZ ;  /* 0x80000800400d7a10 */ /* 0x000fe20007ffe0ff */
[----:B------:R-:W-:Y:S01]  /*95a0*/  IMAD.MOV.U32 R16, RZ, RZ, R12 ;  /* 0x000000ffff107224 */ /* 0x000fe200078e000c */
[----:B------:R-:W-:Y:S01]  /*95b0*/  MOV R17, R15 ;  /* 0x0000000f00117202 */ /* 0x000fe20000000f00 */
[----:B------:R-:W-:-:S04]  /*95c0*/  IMAD.MOV.U32 R15, RZ, RZ, 0x0 ;  /* 0x00000000ff0f7424 */ /* 0x000fc800078e00ff */
[----:B------:R1:W-:Y:S01]  /*95d0*/  STL.64 [R13], R16 ;  /* 0x000000100d007387 */ /* 0x0003e20000100a00 */
[----:B------:R-:W-:Y:S05]  /*95e0*/  RET.REL.NODEC R14 `(_ZN7cutlass13device_kernelIN5flash19enable_sm80_to_sm89INS1_16FlashAttnBwdSm80INS1_25CollectiveMainloopBwdSm80ILi2ELi2EN4cute5tupleIJNS5_1CILi128EEES8_NS7_ILi64EEEEEENS_6half_tEfNS_4arch4Sm80ELb1ELb0ELb1ELb0ELb1ELb0ELb0ELb0ELi2ELi4ELi4ELi4ELb0EEENS1_21CollectiveEpilogueBwdISA_SB_SD_Li256ELb0ELb0ELi2EEENS1_25SingleTileBwdLPTSchedulerILb0ELi128ELb1EEEEEEEEEvNT_6ParamsE) ;  /* 0xffff6a100e007950 */ /* 0x000fea0003c3ffff */
        .type           $_ZN7cutlass13device_kernelIN5flash19enable_sm80_to_sm89INS1_16FlashAttnBwdSm80INS1_25CollectiveMainloopBwdSm80ILi2ELi2EN4cute5tupleIJNS5_1CILi128EEES8_NS7_ILi64EEEEEENS_6half_tEfNS_4arch4Sm80ELb1ELb0ELb1ELb0ELb1ELb0ELb0ELb0ELi2ELi4ELi4ELi4ELb0EEENS1_21CollectiveEpilogueBwdISA_SB_SD_Li256ELb0ELb0ELi2EEENS1_25SingleTileBwdLPTSchedulerILb0ELi128ELb1EEEEEEEEEvNT_6ParamsE$_ZN4cute3eso3ESOILb1ELb0EJNS_6LayoutINS_5tupleIJNS3_IJNS_1CILi8EEENS4_ILi1EEEEEENS4_ILi4EEEEEENS3_IJNS3_IJS6_NS4_ILi0EEEEEES5_EEEEEiEEC2ERKSD_RKi,@function
        .size           $_ZN7cutlass13device_kernelIN5flash19enable_sm80_to_sm89INS1_16FlashAttnBwdSm80INS1_25CollectiveMainloopBwdSm80ILi2ELi2EN4cute5tupleIJNS5_1CILi128EEES8_NS7_ILi64EEEEEENS_6half_tEfNS_4arch4Sm80ELb1ELb0ELb1ELb0ELb1ELb0ELb0ELb0ELi2ELi4ELi4ELi4ELb0EEENS1_21CollectiveEpilogueBwdISA_SB_SD_Li256ELb0ELb0ELi2EEENS1_25SingleTileBwdLPTSchedulerILb0ELi128ELb1EEEEEEEEEvNT_6ParamsE$_ZN4cute3eso3ESOILb1ELb0EJNS_6LayoutINS_5tupleIJNS3_IJNS_1CILi8EEENS4_ILi1EEEEEENS4_ILi4EEEEEENS3_IJNS3_IJS6_NS4_ILi0EEEEEES5_EEEEEiEEC2ERKSD_RKi,($_ZN7cutlass13device_kernelIN5flash19enable_sm80_to_sm89INS1_16FlashAttnBwdSm80INS1_25CollectiveMainloopBwdSm80ILi2ELi2EN4cute5tupleIJNS5_1CILi128EEES8_NS7_ILi64EEEEEENS_6half_tEfNS_4arch4Sm80ELb1ELb0ELb1ELb0ELb1ELb0ELb0ELb0ELi2ELi4ELi4ELi4ELb0EEENS1_21CollectiveEpilogueBwdISA_SB_SD_Li256ELb0ELb0ELi2EEENS1_25SingleTileBwdLPTSchedulerILb0ELi128ELb1EEEEEEEEEvNT_6ParamsE$_ZN4cute3eso3ESOILb1ELb0EJNS_6LayoutINS_5tupleIJNS3_IJNS_1CILi8EEENS4_ILi1EEEEEENS4_ILi4EEES8_EEENS3_IJNS3_IJS6_NS4_ILi0EEEEEES5_NS4_ILi32EEEEEEEENS_10ViewEngineIPN7cutlass6half_tEEEEEC2ERKSE_RKSJ_ - $_ZN7cutlass13device_kernelIN5flash19enable_sm80_to_sm89INS1_16FlashAttnBwdSm80INS1_25CollectiveMainloopBwdSm80ILi2ELi2EN4cute5tupleIJNS5_1CILi128EEES8_NS7_ILi64EEEEEENS_6half_tEfNS_4arch4Sm80ELb1ELb0ELb1ELb0ELb1ELb0ELb0ELb0ELi2ELi4ELi4ELi4ELb0EEENS1_21CollectiveEpilogueBwdISA_SB_SD_Li256ELb0ELb0ELi2EEENS1_25SingleTileBwdLPTSchedulerILb0ELi128ELb1EEEEEEEEEvNT_6ParamsE$_ZN4cute3eso3ESOILb1ELb0EJNS_6LayoutINS_5tupleIJNS3_IJNS_1CILi8EEENS4_ILi1EEEEEENS4_ILi4EEEEEENS3_IJNS3_IJS6_NS4_ILi0EEEEEES5_EEEEEiEEC2ERKSD_RKi)
$_ZN7cutlass13device_kernelIN5flash19enable_sm80_to_sm89INS1_16FlashAttnBwdSm80INS1_25CollectiveMainloopBwdSm80ILi2ELi2EN4cute5tupleIJNS5_1CILi128EEES8_NS7_ILi64EEEEEENS_6half_tEfNS_4arch4Sm80ELb1ELb0ELb1ELb0ELb1ELb0ELb0ELb0ELi2ELi4ELi4ELi4ELb0EEENS1_21CollectiveEpilogueBwdISA_SB_SD_Li256ELb0ELb0ELi2EEENS1_25SingleTileBwdLPTSchedulerILb0ELi128ELb1EEEEEEEEEvNT_6ParamsE$_ZN4cute3eso3ESOILb1ELb0EJNS_6LayoutINS_5tupleIJNS3_IJNS_1CILi8EEENS4_ILi1EEEEEENS4_ILi4EEEEEENS3_IJNS3_IJS6_NS4_ILi0EEEEEES5_EEEEEiEEC2ERKSD_RKi:
[----:B------:R-:W-:Y:S02]  /*95f0*/  IADD3 R2, R64, -c[0x0][0x20], RZ ;  /* 0x8000080040027a10 */ /* 0x000fe40007ffe0ff */
[----:B------:R-:W-:-:S03]  /*9600*/  MOV R13, 0x0 ;  /* 0x00000000000d7802 */ /* 0x000fc60000000f00 */
[----:B------:R1:W-:Y:S01]  /*9610*/  STL [R2], R3 ;  /* 0x0000000302007387 */ /* 0x0003e20000100800 */
[----:B------:R-:W-:Y:S05]  /*9620*/  RET.REL.NODEC R12 `(_ZN7cutlass13device_kernelIN5flash19enable_sm80_to_sm89INS1_16FlashAttnBwdSm80INS1_25CollectiveMainloopBwdSm80ILi2ELi2EN4cute5tupleIJNS5_1CILi128EEES8_NS7_ILi64EEEEEENS_6half_tEfNS_4arch4Sm80ELb1ELb0ELb1ELb0ELb1ELb0ELb0ELb0ELi2ELi4ELi4ELi4ELb0EEENS1_21CollectiveEpilogueBwdISA_SB_SD_Li256ELb0ELb0ELi2EEENS1_25SingleTileBwdLPTSchedulerILb0ELi128ELb1EEEEEEEEEvNT_6ParamsE) ;  /* 0xffff69d00c007950 */ /* 0x000fea0003c3ffff */
        .type           $_ZN7cutlass13device_kernelIN5flash19enable_sm80_to_sm89INS1_16FlashAttnBwdSm80INS1_25CollectiveMainloopBwdSm80ILi2ELi2EN4cute5tupleIJNS5_1CILi128EEES8_NS7_ILi64EEEEEENS_6half_tEfNS_4arch4Sm80ELb1ELb0ELb1ELb0ELb1ELb0ELb0ELb0ELi2ELi4ELi4ELi4ELb0EEENS1_21CollectiveEpilogueBwdISA_SB_SD_Li256ELb0ELb0ELi2EEENS1_25SingleTileBwdLPTSchedulerILb0ELi128ELb1EEEEEEEEEvNT_6ParamsE$_ZN4cute3eso3ESOILb1ELb0EJNS_6LayoutINS_5tupleIJNS3_IJNS_1CILi8EEENS4_ILi1EEEEEENS4_ILi4EEES8_EEENS3_IJNS3_IJS6_NS4_ILi0EEEEEES5_NS4_ILi32EEEEEEEENS_10ViewEngineIPN7cutlass6half_tEEEEEC2ERKSE_RKSJ_,@function
        .size           $_ZN7cutlass13device_kernelIN5flash19enable_sm80_to_sm89INS1_16FlashAttnBwdSm80INS1_25CollectiveMainloopBwdSm80ILi2ELi2EN4cute5tupleIJNS5_1CILi128EEES8_NS7_ILi64EEEEEENS_6half_tEfNS_4arch4Sm80ELb1ELb0ELb1ELb0ELb1ELb0ELb0ELb0ELi2ELi4ELi4ELi4ELb0EEENS1_21CollectiveEpilogueBwdISA_SB_SD_Li256ELb0ELb0ELi2EEENS1_25SingleTileBwdLPTSchedulerILb0ELi128ELb1EEEEEEEEEvNT_6ParamsE$_ZN4cute3eso3ESOILb1ELb0EJNS_6LayoutINS_5tupleIJNS3_IJNS_1CILi8EEENS4_ILi1EEEEEENS4_ILi4EEES8_EEENS3_IJNS3_IJS6_NS4_ILi0EEEEEES5_NS4_ILi32EEEEEEEENS_10ViewEngineIPN7cutlass6half_tEEEEEC2ERKSE_RKSJ_,($_ZN7cutlass13device_kernelIN5flash19enable_sm80_to_sm89INS1_16FlashAttnBwdSm80INS1_25CollectiveMainloopBwdSm80ILi2ELi2EN4cute5tupleIJNS5_1CILi128EEES8_NS7_ILi64EEEEEENS_6half_tEfNS_4arch4Sm80ELb1ELb0ELb1ELb0ELb1ELb0ELb0ELb0ELi2ELi4ELi4ELi4ELb0EEENS1_21CollectiveEpilogueBwdISA_SB_SD_Li256ELb0ELb0ELi2EEENS1_25SingleTileBwdLPTSchedulerILb0ELi128ELb1EEEEEEEEEvNT_6ParamsE$_ZN4cute3eso3ESOILb1ELb0EJNS_6LayoutINS_5tupleIJNS_1CILi1EEENS3_IJNS4_ILi2EEES6_EEEEEENS3_IJNS4_ILi0EEENS3_IJNS4_ILi8EEENS4_ILi64EEEEEEEEEEENS_10ViewEngineINS_8smem_ptrIPfEEEEEEC2ERKSE_RKSJ_ - $_ZN7cutlass13device_kernelIN5flash19enable_sm80_to_sm89INS1_16FlashAttnBwdSm80INS1_25CollectiveMainloopBwdSm80ILi2ELi2EN4cute5tupleIJNS5_1CILi128EEES8_NS7_ILi64EEEEEENS_6half_tEfNS_4arch4Sm80ELb1ELb0ELb1ELb0ELb1ELb0ELb0ELb0ELi2ELi4ELi4ELi4ELb0EEENS1_21CollectiveEpilogueBwdISA_SB_SD_Li256ELb0ELb0ELi2EEENS1_25SingleTileBwdLPTSchedulerILb0ELi128ELb1EEEEEEEEEvNT_6ParamsE$_ZN4cute3eso3ESOILb1ELb0EJNS_6LayoutINS_5tupleIJNS3_IJNS_1CILi8EEENS4_ILi1EEEEEENS4_ILi4EEES8_EEENS3_IJNS3_IJS6_NS4_ILi0EEEEEES5_NS4_ILi32EEEEEEEENS_10ViewEngineIPN7cutlass6half_tEEEEEC2ERKSE_RKSJ_)
$_ZN7cutlass13device_kernelIN5flash19enable_sm80_to_sm89INS1_16FlashAttnBwdSm80INS1_25CollectiveMainloopBwdSm80ILi2ELi2EN4cute5tupleIJNS5_1CILi128EEES8_NS7_ILi64EEEEEENS_6half_tEfNS_4arch4Sm80ELb1ELb0ELb1ELb0ELb1ELb0ELb0ELb0ELi2ELi4ELi4ELi4ELb0EEENS1_21CollectiveEpilogueBwdISA_SB_SD_Li256ELb0ELb0ELi2EEENS1_25SingleTileBwdLPTSchedulerILb0ELi128ELb1EEEEEEEEEvNT_6ParamsE$_ZN4cute3eso3ESOILb1ELb0EJNS_6LayoutINS_5tupleIJNS3_IJNS_1CILi8EEENS4_ILi1EEEEEENS4_ILi4EEES8_EEENS3_IJNS3_IJS6_NS4_ILi0EEEEEES5_NS4_ILi32EEEEEEEENS_10ViewEngineIPN7cutlass6half_tEEEEEC2ERKSE_RKSJ_:
[----:B------:R-:W-:Y:S01]  /*9630*/  IADD3 R2, R64, -c[0x0][0x20], RZ ;  /* 0x8000080040027a10 */ /* 0x000fe20007ffe0ff */
[----:B------:R-:W-:Y:S01]  /*9640*/  IMAD.MOV.U32 R7, RZ, RZ, R3 ;  /* 0x000000ffff077224 */ /* 0x000fe200078e0003 */
[----:B------:R-:W-:-:S04]  /*9650*/  MOV R5, 0x0 ;  /* 0x0000000000057802 */ /* 0x000fc80000000f00 */
[----:B------:R1:W-:Y:S01]  /*9660*/  STL.64 [R2], R6 ;  /* 0x0000000602007387 */ /* 0x0003e20000100a00 */
[----:B------:R-:W-:Y:S05]  /*9670*/  RET.REL.NODEC R4 `(_ZN7cutlass13device_kernelIN5flash19enable_sm80_to_sm89INS1_16FlashAttnBwdSm80INS1_25CollectiveMainloopBwdSm80ILi2ELi2EN4cute5tupleIJNS5_1CILi128EEES8_NS7_ILi64EEEEEENS_6half_tEfNS_4arch4Sm80ELb1ELb0ELb1ELb0ELb1ELb0ELb0ELb0ELi2ELi4ELi4ELi4ELb0EEENS1_21CollectiveEpilogueBwdISA_SB_SD_Li256ELb0ELb0ELi2EEENS1_25SingleTileBwdLPTSchedulerILb0ELi128ELb1EEEEEEEEEvNT_6ParamsE) ;  /* 0xffff698004007950 */ /* 0x000fea0003c3ffff */
        .type           $_ZN7cutlass13device_kernelIN5flash19enable_sm80_to_sm89INS1_16FlashAttnBwdSm80INS1_25CollectiveMainloopBwdSm80ILi2ELi2EN4cute5tupleIJNS5_1CILi128EEES8_NS7_ILi64EEEEEENS_6half_tEfNS_4arch4Sm80ELb1ELb0ELb1ELb0ELb1ELb0ELb0ELb0ELi2ELi4ELi4ELi4ELb0EEENS1_21CollectiveEpilogueBwdISA_SB_SD_Li256ELb0ELb0ELi2EEENS1_25SingleTileBwdLPTSchedulerILb0ELi128ELb1EEEEEEEEEvNT_6ParamsE$_ZN4cute3eso3ESOILb1ELb0EJNS_6LayoutINS_5tupleIJNS_1CILi1EEENS3_IJNS4_ILi2EEES6_EEEEEENS3_IJNS4_ILi0EEENS3_IJNS4_ILi8EEENS4_ILi64EEEEEEEEEEENS_10ViewEngineINS_8smem_ptrIPfEEEEEEC2ERKSE_RKSJ_,@function
        .size           $_ZN7cutlass13device_kernelIN5flash19enable_sm80_to_sm89INS1_16FlashAttnBwdSm80INS1_25CollectiveMainloopBwdSm80ILi2ELi2EN4cute5tupleIJNS5_1CILi128EEES8_NS7_ILi64EEEEEENS_6half_tEfNS_4arch4Sm80ELb1ELb0ELb1ELb0ELb1ELb0ELb0ELb0ELi2ELi4ELi4ELi4ELb0EEENS1_21CollectiveEpilogueBwdISA_SB_SD_Li256ELb0ELb0ELi2EEENS1_25SingleTileBwdLPTSchedulerILb0ELi128ELb1EEEEEEEEEvNT_6ParamsE$_ZN4cute3eso3ESOILb1ELb0EJNS_6LayoutINS_5tupleIJNS_1CILi1EEENS3_IJNS4_ILi2EEES6_EEEEEENS3_IJNS4_ILi0EEENS3_IJNS4_ILi8EEENS4_ILi64EEEEEEEEEEENS_10ViewEngineINS_8smem_ptrIPfEEEEEEC2ERKSE_RKSJ_,($_ZN7cutlass13device_kernelIN5flash19enable_sm80_to_sm89INS1_16FlashAttnBwdSm80INS1_25CollectiveMainloopBwdSm80ILi2ELi2EN4cute5tupleIJNS5_1CILi128EEES8_NS7_ILi64EEEEEENS_6half_tEfNS_4arch4Sm80ELb1ELb0ELb1ELb0ELb1ELb0ELb0ELb0ELi2ELi4ELi4ELi4ELb0EEENS1_21CollectiveEpilogueBwdISA_SB_SD_Li256ELb0ELb0ELi2EEENS1_25SingleTileBwdLPTSchedulerILb0ELi128ELb1EEEEEEEEEvNT_6ParamsE$_ZN4cute3eso3ESOILb1ELb0EJNS_6LayoutINS_5tupleIJNS_1CILi1EEENS4_ILi4EEEEEENS3_IJNS4_ILi0EEES5_EEEEENS_10ViewEngineIPfEEEEC2ERKSA_RKSD_ - $_ZN7cutlass13device_kernelIN5flash19enable_sm80_to_sm89INS1_16FlashAttnBwdSm80INS1_25CollectiveMainloopBwdSm80ILi2ELi2EN4cute5tupleIJNS5_1CILi128EEES8_NS7_ILi64EEEEEENS_6half_tEfNS_4arch4Sm80ELb1ELb0ELb1ELb0ELb1ELb0ELb0ELb0ELi2ELi4ELi4ELi4ELb0EEENS1_21CollectiveEpilogueBwdISA_SB_SD_Li256ELb0ELb0ELi2EEENS1_25SingleTileBwdLPTSchedulerILb0ELi128ELb1EEEEEEEEEvNT_6ParamsE$_ZN4cute3eso3ESOILb1ELb0EJNS_6LayoutINS_5tupleIJNS_1CILi1EEENS3_IJNS4_ILi2EEES6_EEEEEENS3_IJNS4_ILi0EEENS3_IJNS4_ILi8EEENS4_ILi64EEEEEEEEEEENS_10ViewEngineINS_8smem_ptrIPfEEEEEEC2ERKSE_RKSJ_)
$_ZN7cutlass13device_kernelIN5flash19enable_sm80_to_sm89INS1_16FlashAttnBwdSm80INS1_25CollectiveMainloopBwdSm80ILi2ELi2EN4cute5tupleIJNS5_1CILi128EEES8_NS7_ILi64EEEEEENS_6half_tEfNS_4arch4Sm80ELb1ELb0ELb1ELb0ELb1ELb0ELb0ELb0ELi2ELi4ELi4ELi4ELb0EEENS1_21CollectiveEpilogueBwdISA_SB_SD_Li256ELb0ELb0ELi2EEENS1_25SingleTileBwdLPTSchedulerILb0ELi128ELb1EEEEEEEEEvNT_6ParamsE$_ZN4cute3eso3ESOILb1ELb0EJNS_6LayoutINS_5tupleIJNS_1CILi1EEENS3_IJNS4_ILi2EEES6_EEEEEENS3_IJNS4_ILi0EEENS3_IJNS4_ILi8EEENS4_ILi64EEEEEEEEEEENS_10ViewEngineINS_8smem_ptrIPfEEEEEEC2ERKSE_RKSJ_:
[----:B------:R-:W-:Y:S01]  /*9680*/  IADD3 R5, R64, -c[0x0][0x20], RZ ;  /* 0x8000080040057a10 */ /* 0x000fe20007ffe0ff */
[----:B------:R-:W-:Y:S01]  /*9690*/  IMAD.MOV.U32 R10, RZ, RZ, R4 ;  /* 0x000000ffff0a7224 */ /* 0x000fe200078e0004 */
[----:B------:R-:W-:Y:S01]  /*96a0*/  MOV R11, R9 ;  /* 0x00000009000b7202 */ /* 0x000fe20000000f00 */
[----:B------:R-:W-:-:S04]  /*96b0*/  IMAD.MOV.U32 R9, RZ, RZ, 0x0 ;  /* 0x00000000ff097424 */ /* 0x000fc800078e00ff */
[----:B------:R1:W-:Y:S01]  /*96c0*/  STL.64 [R5], R10 ;  /* 0x0000000a05007387 */ /* 0x0003e20000100a00 */
[----:B------:R-:W-:Y:S05]  /*96d0*/  RET.REL.NODEC R8 `(_ZN7cutlass13device_kernelIN5flash19enable_sm80_to_sm89INS1_16FlashAttnBwdSm80INS1_25CollectiveMainloopBwdSm80ILi2ELi2EN4cute5tupleIJNS5_1CILi128EEES8_NS7_ILi64EEEEEENS_6half_tEfNS_4arch4Sm80ELb1ELb0ELb1ELb0ELb1ELb0ELb0ELb0ELi2ELi4ELi4ELi4ELb0EEENS1_21CollectiveEpilogueBwdISA_SB_SD_Li256ELb0ELb0ELi2EEENS1_25SingleTileBwdLPTSchedulerILb0ELi128ELb1EEEEEEEEEvNT_6ParamsE) ;  /* 0xffff692008007950 */ /* 0x000fea0003c3ffff */
        .type           $_ZN7cutlass13device_kernelIN5flash19enable_sm80_to_sm89INS1_16FlashAttnBwdSm80INS1_25CollectiveMainloopBwdSm80ILi2ELi2EN4cute5tupleIJNS5_1CILi128EEES8_NS7_ILi64EEEEEENS_6half_tEfNS_4arch4Sm80ELb1ELb0ELb1ELb0ELb1ELb0ELb0ELb0ELi2ELi4ELi4ELi4ELb0EEENS1_21CollectiveEpilogueBwdISA_SB_SD_Li256ELb0ELb0ELi2EEENS1_25SingleTileBwdLPTSchedulerILb0ELi128ELb1EEEEEEEEEvNT_6ParamsE$_ZN4cute3eso3ESOILb1ELb0EJNS_6LayoutINS_5tupleIJNS_1CILi1EEENS4_ILi4EEEEEENS3_IJNS4_ILi0EEES5_EEEEENS_10ViewEngineIPfEEEEC2ERKSA_RKSD_,@function
        .size           $_ZN7cutlass13device_kernelIN5flash19enable_sm80_to_sm89INS1_16FlashAttnBwdSm80INS1_25CollectiveMainloopBwdSm80ILi2ELi2EN4cute5tupleIJNS5_1CILi128EEES8_NS7_ILi64EEEEEENS_6half_tEfNS_4arch4Sm80ELb1ELb0ELb1ELb0ELb1ELb0ELb0ELb0ELi2ELi4ELi4ELi4ELb0EEENS1_21CollectiveEpilogueBwdISA_SB_SD_Li256ELb0ELb0ELi2EEENS1_25SingleTileBwdLPTSchedulerILb0ELi128ELb1EEEEEEEEEvNT_6ParamsE$_ZN4cute3eso3ESOILb1ELb0EJNS_6LayoutINS_5tupleIJNS_1CILi1EEENS4_ILi4EEEEEENS3_IJNS4_ILi0EEES5_EEEEENS_10ViewEngineIPfEEEEC2ERKSA_RKSD_,($_ZN7cutlass13device_kernelIN5flash19enable_sm80_to_sm89INS1_16FlashAttnBwdSm80INS1_25CollectiveMainloopBwdSm80ILi2ELi2EN4cute5tupleIJNS5_1CILi128EEES8_NS7_ILi64EEEEEENS_6half_tEfNS_4arch4Sm80ELb1ELb0ELb1ELb0ELb1ELb0ELb0ELb0ELi2ELi4ELi4ELi4ELb0EEENS1_21CollectiveEpilogueBwdISA_SB_SD_Li256ELb0ELb0ELi2EEENS1_25SingleTileBwdLPTSchedulerILb0ELi128ELb1EEEEEEEEEvNT_6ParamsE$_ZN4cute3eso3ESOILb1ELb0EJNS_6LayoutINS_5tupleIJNS_1CILi4EEEEEENS3_IJNS4_ILi1EEEEEEEENS_10ViewEngineIPfEEEEC2ERKS9_RKSC_ - $_ZN7cutlass13device_kernelIN5flash19enable_sm80_to_sm89INS1_16FlashAttnBwdSm80INS1_25CollectiveMainloopBwdSm80ILi2ELi2EN4cute5tupleIJNS5_1CILi128EEES8_NS7_ILi64EEEEEENS_6half_tEfNS_4arch4Sm80ELb1ELb0ELb1ELb0ELb1ELb0ELb0ELb0ELi2ELi4ELi4ELi4ELb0EEENS1_21CollectiveEpilogueBwdISA_SB_SD_Li256ELb0ELb0ELi2EEENS1_25SingleTileBwdLPTSchedulerILb0ELi128ELb1EEEEEEEEEvNT_6ParamsE$_ZN4cute3eso3ESOILb1ELb0EJNS_6LayoutINS_5tupleIJNS_1CILi1EEENS4_ILi4EEEEEENS3_IJNS4_ILi0EEES5_EEEEENS_10ViewEngineIPfEEEEC2ERKSA_RKSD_)
$_ZN7cutlass13device_kernelIN5flash19enable_sm80_to_sm89INS1_16FlashAttnBwdSm80INS1_25CollectiveMainloopBwdSm80ILi2ELi2EN4cute5tupleIJNS5_1CILi128EEES8_NS7_ILi64EEEEEENS_6half_tEfNS_4arch4Sm80ELb1ELb0ELb1ELb0ELb1ELb0ELb0ELb0ELi2ELi4ELi4ELi4ELb0EEENS1_21CollectiveEpilogueBwdISA_SB_SD_Li256ELb0ELb0ELi2EEENS1_25SingleTileBwdLPTSchedulerILb0ELi128ELb1EEEEEEEEEvNT_6ParamsE$_ZN4cute3eso3ESOILb1ELb0EJNS_6LayoutINS_5tupleIJNS_1CILi1EEENS4_ILi4EEEEEENS3_IJNS4_ILi0EEES5_EEEEENS_10ViewEngineIPfEEEEC2ERKSA_RKSD_:
[----:B------:R-:W-:Y:S01]  /*96e0*/  IADD3 R7, R64, -c[0x0][0x20], RZ ;  /* 0x8000080040077a10 */ /* 0x000fe20007ffe0ff */
[----:B------:R-:W-:Y:S01]  /*96f0*/  IMAD.MOV.U32 R10, RZ, RZ, R2 ;  /* 0x000000ffff0a7224 */ /* 0x000fe200078e0002 */
[----:B------:R-:W-:Y:S01]  /*9700*/  MOV R11, R9 ;  /* 0x00000009000b7202 */ /* 0x000fe20000000f00 */
[----:B------:R-:W-:-:S04]  /*9710*/  IMAD.MOV.U32 R9, RZ, RZ, 0x0 ;  /* 0x00000000ff097424 */ /* 0x000fc800078e00ff */
[----:B------:R1:W-:Y:S01]  /*9720*/  STL.64 [R7], R10 ;  /* 0x0000000a07007387 */ /* 0x0003e20000100a00 */
[----:B------:R-:W-:Y:S05]  /*9730*/  RET.REL.NODEC R8 `(_ZN7cutlass13device_kernelIN5flash19enable_sm80_to_sm89INS1_16FlashAttnBwdSm80INS1_25CollectiveMainloopBwdSm80ILi2ELi2EN4cute5tupleIJNS5_1CILi128EEES8_NS7_ILi64EEEEEENS_6half_tEfNS_4arch4Sm80ELb1ELb0ELb1ELb0ELb1ELb0ELb0ELb0ELi2ELi4ELi4ELi4ELb0EEENS1_21CollectiveEpilogueBwdISA_SB_SD_Li256ELb0ELb0ELi2EEENS1_25SingleTileBwdLPTSchedulerILb0ELi128ELb1EEEEEEEEEvNT_6ParamsE) ;  /* 0xffff68c008007950 */ /* 0x000fea0003c3ffff */
        .type           $_ZN7cutlass13device_kernelIN5flash19enable_sm80_to_sm89INS1_16FlashAttnBwdSm80INS1_25CollectiveMainloopBwdSm80ILi2ELi2EN4cute5tupleIJNS5_1CILi128EEES8_NS7_ILi64EEEEEENS_6half_tEfNS_4arch4Sm80ELb1ELb0ELb1ELb0ELb1ELb0ELb0ELb0ELi2ELi4ELi4ELi4ELb0EEENS1_21CollectiveEpilogueBwdISA_SB_SD_Li256ELb0ELb0ELi2EEENS1_25SingleTileBwdLPTSchedulerILb0ELi128ELb1EEEEEEEEEvNT_6ParamsE$_ZN4cute3eso3ESOILb1ELb0EJNS_6LayoutINS_5tupleIJNS_1CILi4EEEEEENS3_IJNS4_ILi1EEEEEEEENS_10ViewEngineIPfEEEEC2ERKS9_RKSC_,@function
        .size           $_ZN7cutlass13device_kernelIN5flash19enable_sm80_to_sm89INS1_16FlashAttnBwdSm80INS1_25CollectiveMainloopBwdSm80ILi2ELi2EN4cute5tupleIJNS5_1CILi128EEES8_NS7_ILi64EEEEEENS_6half_tEfNS_4arch4Sm80ELb1ELb0ELb1ELb0ELb1ELb0ELb0ELb0ELi2ELi4ELi4ELi4ELb0EEENS1_21CollectiveEpilogueBwdISA_SB_SD_Li256ELb0ELb0ELi2EEENS1_25SingleTileBwdLPTSchedulerILb0ELi128ELb1EEEEEEEEEvNT_6ParamsE$_ZN4cute3eso3ESOILb1ELb0EJNS_6LayoutINS_5tupleIJNS_1CILi4EEEEEENS3_IJNS4_ILi1EEEEEEEENS_10ViewEngineIPfEEEEC2ERKS9_RKSC_,($_ZN7cutlass13device_kernelIN5flash19enable_sm80_to_sm89INS1_16FlashAttnBwdSm80INS1_25CollectiveMainloopBwdSm80ILi2ELi2EN4cute5tupleIJNS5_1CILi128EEES8_NS7_ILi64EEEEEENS_6half_tEfNS_4arch4Sm80ELb1ELb0ELb1ELb0ELb1ELb0ELb0ELb0ELi2ELi4ELi4ELi4ELb0EEENS1_21CollectiveEpilogueBwdISA_SB_SD_Li256ELb0ELb0ELi2EEENS1_25SingleTileBwdLPTSchedulerILb0ELi128ELb1EEEEEEEEEvNT_6ParamsE$_ZN4cute5tupleIJNS0_IJNS0_IJNS0_IJNS_1CILi8EEENS1_ILi1EEEEEENS0_IJS3_S3_EEEEEENS0_IJS3_NS1_ILi2EEEEEEEEENS0_IJNS0_IJNS0_IJS3_NS1_ILi0EEEEEENS0_IJSA_SA_EEEEEENS0_IJSA_iEEEEEEEEC2ERKS9_RKSF_ - $_ZN7cutlass13device_kernelIN5flash19enable_sm80_to_sm89INS1_16FlashAttnBwdSm80INS1_25CollectiveMainloopBwdSm80ILi2ELi2EN4cute5tupleIJNS5_1CILi128EEES8_NS7_ILi64EEEEEENS_6half_tEfNS_4arch4Sm80ELb1ELb0ELb1ELb0ELb1ELb0ELb0ELb0ELi2ELi4ELi4ELi4ELb0EEENS1_21CollectiveEpilogueBwdISA_SB_SD_Li256ELb0ELb0ELi2EEENS1_25SingleTileBwdLPTSchedulerILb0ELi128ELb1EEEEEEEEEvNT_6ParamsE$_ZN4cute3eso3ESOILb1ELb0EJNS_6LayoutINS_5tupleIJNS_1CILi4EEEEEENS3_IJNS4_ILi1EEEEEEEENS_10ViewEngineIPfEEEEC2ERKS9_RKSC_)
$_ZN7cutlass13device_kernelIN5flash19enable_sm80_to_sm89INS1_16FlashAttnBwdSm80INS1_25CollectiveMainloopBwdSm80ILi2ELi2EN4cute5tupleIJNS5_1CILi128EEES8_NS7_ILi64EEEEEENS_6half_tEfNS_4arch4Sm80ELb1ELb0ELb1ELb0ELb1ELb0ELb0ELb0ELi2ELi4ELi4ELi4ELb0EEENS1_21CollectiveEpilogueBwdISA_SB_SD_Li256ELb0ELb0ELi2EEENS1_25SingleTileBwdLPTSchedulerILb0ELi128ELb1EEEEEEEEEvNT_6ParamsE$_ZN4cute3eso3ESOILb1ELb0EJNS_6LayoutINS_5tupleIJNS_1CILi4EEEEEENS3_IJNS4_ILi1EEEEEEEENS_10ViewEngineIPfEEEEC2ERKS9_RKSC_:
[----:B------:R-:W-:Y:S01]  /*9740*/  IADD3 R5, R64, -c[0x0][0x20], RZ ;  /* 0x8000080040057a10 */ /* 0x000fe20007ffe0ff */
[----:B------:R-:W-:Y:S01]  /*9750*/  IMAD.MOV.U32 R12, RZ, RZ, R4 ;  /* 0x000000ffff0c7224 */ /* 0x000fe200078e0004 */
[----:B------:R-:W-:Y:S01]  /*9760*/  MOV R13, R7 ;  /* 0x00000007000d7202 */ /* 0x000fe20000000f00 */
[----:B------:R-:W-:-:S04]  /*9770*/  IMAD.MOV.U32 R9, RZ, RZ, 0x0 ;  /* 0x00000000ff097424 */ /* 0x000fc800078e00ff */
[----:B------:R1:W-:Y:S01]  /*9780*/  STL.64 [R5], R12 ;  /* 0x0000000c05007387 */ /* 0x0003e20000100a00 */
[----:B------:R-:W-:Y:S05]  /*9790*/  RET.REL.NODEC R8 `(_ZN7cutlass13device_kernelIN5flash19enable_sm80_to_sm89INS1_16FlashAttnBwdSm80INS1_25CollectiveMainloopBwdSm80ILi2ELi2EN4cute5tupleIJNS5_1CILi128EEES8_NS7_ILi64EEEEEENS_6half_tEfNS_4arch4Sm80ELb1ELb0ELb1ELb0ELb1ELb0ELb0ELb0ELi2ELi4ELi4ELi4ELb0EEENS1_21CollectiveEpilogueBwdISA_SB_SD_Li256ELb0ELb0ELi2EEENS1_25SingleTileBwdLPTSchedulerILb0ELi128ELb1EEEEEEEEEvNT_6ParamsE) ;  /* 0xffff686008007950 */ /* 0x000fea0003c3ffff */
        .type           $_ZN7cutlass13device_kernelIN5flash19enable_sm80_to_sm89INS1_16FlashAttnBwdSm80INS1_25CollectiveMainloopBwdSm80ILi2ELi2EN4cute5tupleIJNS5_1CILi128EEES8_NS7_ILi64EEEEEENS_6half_tEfNS_4arch4Sm80ELb1ELb0ELb1ELb0ELb1ELb0ELb0ELb0ELi2ELi4ELi4ELi4ELb0EEENS1_21CollectiveEpilogueBwdISA_SB_SD_Li256ELb0ELb0ELi2EEENS1_25SingleTileBwdLPTSchedulerILb0ELi128ELb1EEEEEEEEEvNT_6ParamsE$_ZN4cute5tupleIJNS0_IJNS0_IJNS0_IJNS_1CILi8EEENS1_ILi1EEEEEENS0_IJS3_S3_EEEEEENS0_IJS3_NS1_ILi2EEEEEEEEENS0_IJNS0_IJNS0_IJS3_NS1_ILi0EEEEEENS0_IJSA_SA_EEEEEENS0_IJSA_iEEEEEEEEC2ERKS9_RKSF_,@function
        .size           $_ZN7cutlass13device_kernelIN5flash19enable_sm80_to_sm89INS1_16FlashAttnBwdSm80INS1_25CollectiveMainloopBwdSm80ILi2ELi2EN4cute5tupleIJNS5_1CILi128EEES8_NS7_ILi64EEEEEENS_6half_tEfNS_4arch4Sm80ELb1ELb0ELb1ELb0ELb1ELb0ELb0ELb0ELi2ELi4ELi4ELi4ELb0EEENS1_21CollectiveEpilogueBwdISA_SB_SD_Li256ELb0ELb0ELi2EEENS1_25SingleTileBwdLPTSchedulerILb0ELi128ELb1EEEEEEEEEvNT_6ParamsE$_ZN4cute5tupleIJNS0_IJNS0_IJNS0_IJNS_1CILi8EEENS1_ILi1EEEEEENS0_IJS3_S3_EEEEEENS0_IJS3_NS1_ILi2EEEEEEEEENS0_IJNS0_IJNS0_IJS3_NS1_ILi0EEEEEENS0_IJSA_SA_EEEEEENS0_IJSA_iEEEEEEEEC2ERKS9_RKSF_,($_ZN7cutlass13device_kernelIN5flash19enable_sm80_to_sm89INS1_16FlashAttnBwdSm80INS1_25CollectiveMainloopBwdSm80ILi2ELi2EN4cute5tupleIJNS5_1CILi128EEES8_NS7_ILi64EEEEEENS_6half_tEfNS_4arch4Sm80ELb1ELb0ELb1ELb0ELb1ELb0ELb0ELb0ELi2ELi4ELi4ELi4ELb0EEENS1_21CollectiveEpilogueBwdISA_SB_SD_Li256ELb0ELb0ELi2EEENS1_25SingleTileBwdLPTSchedulerILb0ELi128ELb1EEEEEEEEEvNT_6ParamsE$_ZN4cute5tupleIJNS0_IJNS0_IJNS0_IJNS_1CILi8EEENS1_ILi1EEEEEES3_EEENS0_IJNS0_IJS3_S3_EEENS1_ILi2EEEEEEEEENS0_IJNS0_IJNS0_IJS3_NS1_ILi0EEEEEESA_EEENS0_IJNS0_IJSA_SA_EEEiEEEEEEEEC2ERKS9_RKSF_ - $_ZN7cutlass13device_kernelIN5flash19enable_sm80_to_sm89INS1_16FlashAttnBwdSm80INS1_25CollectiveMainloopBwdSm80ILi2ELi2EN4cute5tupleIJNS5_1CILi128EEES8_NS7_ILi64EEEEEENS_6half_tEfNS_4arch4Sm80ELb1ELb0ELb1ELb0ELb1ELb0ELb0ELb0ELi2ELi4ELi4ELi4ELb0EEENS1_21CollectiveEpilogueBwdISA_SB_SD_Li256ELb0ELb0ELi2EEENS1_25SingleTileBwdLPTSchedulerILb0ELi128ELb1EEEEEEEEEvNT_6ParamsE$_ZN4cute5tupleIJNS0_IJNS0_IJNS0_IJNS_1CILi8EEENS1_ILi1EEEEEENS0_IJS3_S3_EEEEEENS0_IJS3_NS1_ILi2EEEEEEEEENS0_IJNS0_IJNS0_IJS3_NS1_ILi0EEEEEENS0_IJSA_SA_EEEEEENS0_IJSA_iEEEEEEEEC2ERKS9_RKSF_)
$_ZN7cutlass13device_kernelIN5flash19enable_sm80_to_sm89INS1_16FlashAttnBwdSm80INS1_25CollectiveMainloopBwdSm80ILi2ELi2EN4cute5tupleIJNS5_1CILi128EEES8_NS7_ILi64EEEEEENS_6half_tEfNS_4arch4Sm80ELb1ELb0ELb1ELb0ELb1ELb0ELb0ELb0ELi2ELi4ELi4ELi4ELb0EEENS1_21CollectiveEpilogueBwdISA_SB_SD_Li256ELb0ELb0ELi2EEENS1_25SingleTileBwdLPTSchedulerILb0ELi128ELb1EEEEEEEEEvNT_6ParamsE$_ZN4cute5tupleIJNS0_IJNS0_IJNS0_IJNS_1CILi8EEENS1_ILi1EEEEEENS0_IJS3_S3_EEEEEENS0_IJS3_NS1_ILi2EEEEEEEEENS0_IJNS0_IJNS0_IJS3_NS1_ILi0EEEEEENS0_IJSA_SA_EEEEEENS0_IJSA_iEEEEEEEEC2ERKS9_RKSF_:
[----:B------:R-:W-:Y:S02]  /*97a0*/  IADD3 R4, R84, -c[0x0][0x20], RZ ;  /* 0x8000080054047a10 */ /* 0x000fe40007ffe0ff */
[----:B------:R-:W-:-:S03]  /*97b0*/  MOV R7, 0x0 ;  /* 0x0000000000077802 */ /* 0x000fc60000000f00 */
[----:B------:R1:W-:Y:S01]  /*97c0*/  STL [R4], R5 ;  /* 0x0000000504007387 */ /* 0x0003e20000100800 */
[----:B------:R-:W-:Y:S05]  /*97d0*/  RET.REL.NODEC R6 `(_ZN7cutlass13device_kernelIN5flash19enable_sm80_to_sm89INS1_16FlashAttnBwdSm80INS1_25CollectiveMainloopBwdSm80ILi2ELi2EN4cute5tupleIJNS5_1CILi128EEES8_NS7_ILi64EEEEEENS_6half_tEfNS_4arch4Sm80ELb1ELb0ELb1ELb0ELb1ELb0ELb0ELb0ELi2ELi4ELi4ELi4ELb0EEENS1_21CollectiveEpilogueBwdISA_SB_SD_Li256ELb0ELb0ELi2EEENS1_25SingleTileBwdLPTSchedulerILb0ELi128ELb1EEEEEEEEEvNT_6ParamsE) ;  /* 0xffff682006007950 */ /* 0x000fea0003c3ffff */
        .type           $_ZN7cutlass13device_kernelIN5flash19enable_sm80_to_sm89INS1_16FlashAttnBwdSm80INS1_25CollectiveMainloopBwdSm80ILi2ELi2EN4cute5tupleIJNS5_1CILi128EEES8_NS7_ILi64EEEEEENS_6half_tEfNS_4arch4Sm80ELb1ELb0ELb1ELb0ELb1ELb0ELb0ELb0ELi2ELi4ELi4ELi4ELb0EEENS1_21CollectiveEpilogueBwdISA_SB_SD_Li256ELb0ELb0ELi2EEENS1_25SingleTileBwdLPTSchedulerILb0ELi128ELb1EEEEEEEEEvNT_6ParamsE$_ZN4cute5tupleIJNS0_IJNS0_IJNS0_IJNS_1CILi8EEENS1_ILi1EEEEEES3_EEENS0_IJNS0_IJS3_S3_EEENS1_ILi2EEEEEEEEENS0_IJNS0_IJNS0_IJS3_NS1_ILi0EEEEEESA_EEENS0_IJNS0_IJSA_SA_EEEiEEEEEEEEC2ERKS9_RKSF_,@function
        .size           $_ZN7cutlass13device_kernelIN5flash19enable_sm80_to_sm89INS1_16FlashAttnBwdSm80INS1_25CollectiveMainloopBwdSm80ILi2ELi2EN4cute5tupleIJNS5_1CILi128EEES8_NS7_ILi64EEEEEENS_6half_tEfNS_4arch4Sm80ELb1ELb0ELb1ELb0ELb1ELb0ELb0ELb0ELi2ELi4ELi4ELi4ELb0EEENS1_21CollectiveEpilogueBwdISA_SB_SD_Li256ELb0ELb0ELi2EEENS1_25SingleTileBwdLPTSchedulerILb0ELi128ELb1EEEEEEEEEvNT_6ParamsE$_ZN4cute5tupleIJNS0_IJNS0_IJNS0_IJNS_1CILi8EEENS1_ILi1EEEEEES3_EEENS0_IJNS0_IJS3_S3_EEENS1_ILi2EEEEEEEEENS0_IJNS0_IJNS0_IJS3_NS1_ILi0EEEEEESA_EEENS0_IJNS0_IJSA_SA_EEEiEEEEEEEEC2ERKS9_RKSF_,($_ZN7cutlass13device_kernelIN5flash19enable_sm80_to_sm89INS1_16FlashAttnBwdSm80INS1_25CollectiveMainloopBwdSm80ILi2ELi2EN4cute5tupleIJNS5_1CILi128EEES8_NS7_ILi64EEEEEENS_6half_tEfNS_4arch4Sm80ELb1ELb0ELb1ELb0ELb1ELb0ELb0ELb0ELi2ELi4ELi4ELi4ELb0EEENS1_21CollectiveEpilogueBwdISA_SB_SD_Li256ELb0ELb0ELi2EEENS1_25SingleTileBwdLPTSchedulerILb0ELi128ELb1EEEEEEEEEvNT_6ParamsE$_ZN4cute5tupleIJNS0_IJNS0_IJNS_1CILi1EEENS0_IJS2_NS1_ILi2EEES3_EEEEEES3_NS0_IJS3_S3_EEEEEENS0_IJNS0_IJNS1_ILi0EEENS0_IJS2_NS1_ILi256EEEiEEEEEENS1_ILi2048EEENS0_IJiNS1_ILi4096EEEEEEEEEEEC2ERKS7_RKSF_ - $_ZN7cutlass13device_kernelIN5flash19enable_sm80_to_sm89INS1_16FlashAttnBwdSm80INS1_25CollectiveMainloopBwdSm80ILi2ELi2EN4cute5tupleIJNS5_1CILi128EEES8_NS7_ILi64EEEEEENS_6half_tEfNS_4arch4Sm80ELb1ELb0ELb1ELb0ELb1ELb0ELb0ELb0ELi2ELi4ELi4ELi4ELb0EEENS1_21CollectiveEpilogueBwdISA_SB_SD_Li256ELb0ELb0ELi2EEENS1_25SingleTileBwdLPTSchedulerILb0ELi128ELb1EEEEEEEEEvNT_6ParamsE$_ZN4cute5tupleIJNS0_IJNS0_IJNS0_IJNS_1CILi8EEENS1_ILi1EEEEEES3_EEENS0_IJNS0_IJS3_S3_EEENS1_ILi2EEEEEEEEENS0_IJNS0_IJNS0_IJS3_NS1_ILi0EEEEEESA_EEENS0_IJNS0_IJSA_SA_EEEiEEEEEEEEC2ERKS9_RKSF_)
$_ZN7cutlass13device_kernelIN5flash19enable_sm80_to_sm89INS1_16FlashAttnBwdSm80INS1_25CollectiveMainloopBwdSm80ILi2ELi2EN4cute5tupleIJNS5_1CILi128EEES8_NS7_ILi64EEEEEENS_6half_tEfNS_4arch4Sm80ELb1ELb0ELb1ELb0ELb1ELb0ELb0ELb0ELi2ELi4ELi4ELi4ELb0EEENS1_21CollectiveEpilogueBwdISA_SB_SD_Li256ELb0ELb0ELi2EEENS1_25SingleTileBwdLPTSchedulerILb0ELi128ELb1EEEEEEEEEvNT_6ParamsE$_ZN4cute5tupleIJNS0_IJNS0_IJNS0_IJNS_1CILi8EEENS1_ILi1EEEEEES3_EEENS0_IJNS0_IJS3_S3_EEENS1_ILi2EEEEEEEEENS0_IJNS0_IJNS0_IJS3_NS1_ILi0EEEEEESA_EEENS0_IJNS0_IJSA_SA_EEEiEEEEEEEEC2ERKS9_RKSF_:
[----:B------:R-:W-:Y:S02]  /*97e0*/  IADD3 R4, R83, -c[0x0][0x20], RZ ;  /* 0x8000080053047a10 */ /* 0x000fe40007ffe0ff */
[----:B------:R-:W-:-:S03]  /*97f0*/  MOV R7, 0x0 ;  /* 0x0000000000077802 */ /* 0x000fc60000000f00 */
[----:B------:R1:W-:Y:S01]  /*9800*/  STL [R4], R5 ;  /* 0x0000000504007387 */ /* 0x0003e20000100800 */
[----:B------:R-:W-:Y:S05]  /*9810*/  RET.REL.NODEC R6 `(_ZN7cutlass13device_kernelIN5flash19enable_sm80_to_sm89INS1_16FlashAttnBwdSm80INS1_25CollectiveMainloopBwdSm80ILi2ELi2EN4cute5tupleIJNS5_1CILi128EEES8_NS7_ILi64EEEEEENS_6half_tEfNS_4arch4Sm80ELb1ELb0ELb1ELb0ELb1ELb0ELb0ELb0ELi2ELi4ELi4ELi4ELb0EEENS1_21CollectiveEpilogueBwdISA_SB_SD_Li256ELb0ELb0ELi2EEENS1_25SingleTileBwdLPTSchedulerILb0ELi128ELb1EEEEEEEEEvNT_6ParamsE) ;  /* 0xffff67e006007950 */ /* 0x000fea0003c3ffff */
        .type           $_ZN7cutlass13device_kernelIN5flash19enable_sm80_to_sm89INS1_16FlashAttnBwdSm80INS1_25CollectiveMainloopBwdSm80ILi2ELi2EN4cute5tupleIJNS5_1CILi128EEES8_NS7_ILi64EEEEEENS_6half_tEfNS_4arch4Sm80ELb1ELb0ELb1ELb0ELb1ELb0ELb0ELb0ELi2ELi4ELi4ELi4ELb0EEENS1_21CollectiveEpilogueBwdISA_SB_SD_Li256ELb0ELb0ELi2EEENS1_25SingleTileBwdLPTSchedulerILb0ELi128ELb1EEEEEEEEEvNT_6ParamsE$_ZN4cute5tupleIJNS0_IJNS0_IJNS_1CILi1EEENS0_IJS2_NS1_ILi2EEES3_EEEEEES3_NS0_IJS3_S3_EEEEEENS0_IJNS0_IJNS1_ILi0EEENS0_IJS2_NS1_ILi256EEEiEEEEEENS1_ILi2048EEENS0_IJiNS1_ILi4096EEEEEEEEEEEC2ERKS7_RKSF_,@function
        .size           $_ZN7cutlass13device_kernelIN5flash19enable_sm80_to_sm89INS1_16FlashAttnBwdSm80INS1_25CollectiveMainloopBwdSm80ILi2ELi2EN4cute5tupleIJNS5_1CILi128EEES8_NS7_ILi64EEEEEENS_6half_tEfNS_4arch4Sm80ELb1ELb0ELb1ELb0ELb1ELb0ELb0ELb0ELi2ELi4ELi4ELi4ELb0EEENS1_21CollectiveEpilogueBwdISA_SB_SD_Li256ELb0ELb0ELi2EEENS1_25SingleTileBwdLPTSchedulerILb0ELi128ELb1EEEEEEEEEvNT_6ParamsE$_ZN4cute5tupleIJNS0_IJNS0_IJNS_1CILi1EEENS0_IJS2_NS1_ILi2EEES3_EEEEEES3_NS0_IJS3_S3_EEEEEENS0_IJNS0_IJNS1_ILi0EEENS0_IJS2_NS1_ILi256EEEiEEEEEENS1_ILi2048EEENS0_IJiNS1_ILi4096EEEEEEEEEEEC2ERKS7_RKSF_,($_ZN7cutlass13device_kernelIN5flash19enable_sm80_to_sm89INS1_16FlashAttnBwdSm80INS1_25CollectiveMainloopBwdSm80ILi2ELi2EN4cute5tupleIJNS5_1CILi128EEES8_NS7_ILi64EEEEEENS_6half_tEfNS_4arch4Sm80ELb1ELb0ELb1ELb0ELb1ELb0ELb0ELb0ELi2ELi4ELi4ELi4ELb0EEENS1_21CollectiveEpilogueBwdISA_SB_SD_Li256ELb0ELb0ELi2EEENS1_25SingleTileBwdLPTSchedulerILb0ELi128ELb1EEEEEEEEEvNT_6ParamsE$_ZN4cute5tupleIJNS0_IJNS0_IJNS_1CILi2EEES2_EEENS1_ILi8EEES3_EEENS0_IJNS0_IJNS1_ILi1EEEiEEENS1_ILi1024EEENS0_IJiiEEEEEEEEC2ERKS5_RKSA_ - $_ZN7cutlass13device_kernelIN5flash19enable_sm80_to_sm89INS1_16FlashAttnBwdSm80INS1_25CollectiveMainloopBwdSm80ILi2ELi2EN4cute5tupleIJNS5_1CILi128EEES8_NS7_ILi64EEEEEENS_6half_tEfNS_4arch4Sm80ELb1ELb0ELb1ELb0ELb1ELb0ELb0ELb0ELi2ELi4ELi4ELi4ELb0EEENS1_21CollectiveEpilogueBwdISA_SB_SD_Li256ELb0ELb0ELi2EEENS1_25SingleTileBwdLPTSchedulerILb0ELi128ELb1EEEEEEEEEvNT_6ParamsE$_ZN4cute5tupleIJNS0_IJNS0_IJNS_1CILi1EEENS0_IJS2_NS1_ILi2EEES3_EEEEEES3_NS0_IJS3_S3_EEEEEENS0_IJNS0_IJNS1_ILi0EEENS0_IJS2_NS1_ILi256EEEiEEEEEENS1_ILi2048EEENS0_IJiNS1_ILi4096EEEEEEEEEEEC2ERKS7_RKSF_)
$_ZN7cutlass13device_kernelIN5flash19enable_sm80_to_sm89INS1_16FlashAttnBwdSm80INS1_25CollectiveMainloopBwdSm80ILi2ELi2EN4cute5tupleIJNS5_1CILi128EEES8_NS7_ILi64EEEEEENS_6half_tEfNS_4arch4Sm80ELb1ELb0ELb1ELb0ELb1ELb0ELb0ELb0ELi2ELi4ELi4ELi4ELb0EEENS1_21CollectiveEpilogueBwdISA_SB_SD_Li256ELb0ELb0ELi2EEENS1_25SingleTileBwdLPTSchedulerILb0ELi128ELb1EEEEEEEEEvNT_6ParamsE$_ZN4cute5tupleIJNS0_IJNS0_IJNS_1CILi1EEENS0_IJS2_NS1_ILi2EEES3_EEEEEES3_NS0_IJS3_S3_EEEEEENS0_IJNS0_IJNS1_ILi0EEENS0_IJS2_NS1_ILi256EEEiEEEEEENS1_ILi2048EEENS0_IJiNS1_ILi4096EEEEEEEEEEEC2ERKS7_RKSF_:
[----:B------:R-:W-:Y:S01]  /*9820*/  IADD3 R2, R70, -c[0x0][0x20], RZ ;  /* 0x8000080046027a10 */ /* 0x000fe20007ffe0ff */
[----:B------:R-:W-:Y:S01]  /*9830*/  IMAD.MOV.U32 R20, RZ, RZ, R6 ;  /* 0x000000ffff147224 */ /* 0x000fe200078e0006 */
[----:B------:R-:W-:-:S03]  /*9840*/  MOV R21, 0x0 ;  /* 0x0000000000157802 */ /* 0x000fc60000000f00 */
[----:B------:R1:W-:Y:S04]  /*9850*/  STL [R2], R5 ;  /* 0x0000000502007387 */ /* 0x0003e80000100800 */
[----:B------:R1:W-:Y:S01]  /*9860*/  STL [R2+0x4], R3 ;  /* 0x0000040302007387 */ /* 0x0003e20000100800 */
[----:B------:R-:W-:Y:S05]  /*9870*/  RET.REL.NODEC R20 `(_ZN7cutlass13device_kernelIN5flash19enable_sm80_to_sm89INS1_16FlashAttnBwdSm80INS1_25CollectiveMainloopBwdSm80ILi2ELi2EN4cute5tupleIJNS5_1CILi128EEES8_NS7_ILi64EEEEEENS_6half_tEfNS_4arch4Sm80ELb1ELb0ELb1ELb0ELb1ELb0ELb0ELb0ELi2ELi4ELi4ELi4ELb0EEENS1_21CollectiveEpilogueBwdISA_SB_SD_Li256ELb0ELb0ELi2EEENS1_25SingleTileBwdLPTSchedulerILb0ELi128ELb1EEEEEEEEEvNT_6ParamsE) ;  /* 0xffff678014007950 */ /* 0x000fea0003c3ffff */
        .type           $_ZN7cutlass13device_kernelIN5flash19enable_sm80_to_sm89INS1_16FlashAttnBwdSm80INS1_25CollectiveMainloopBwdSm80ILi2ELi2EN4cute5tupleIJNS5_1CILi128EEES8_NS7_ILi64EEEEEENS_6half_tEfNS_4arch4Sm80ELb1ELb0ELb1ELb0ELb1ELb0ELb0ELb0ELi2ELi4ELi4ELi4ELb0EEENS1_21CollectiveEpilogueBwdISA_SB_SD_Li256ELb0ELb0ELi2EEENS1_25SingleTileBwdLPTSchedulerILb0ELi128ELb1EEEEEEEEEvNT_6ParamsE$_ZN4cute5tupleIJNS0_IJNS0_IJNS_1CILi2EEES2_EEENS1_ILi8EEES3_EEENS0_IJNS0_IJNS1_ILi1EEEiEEENS1_ILi1024EEENS0_IJiiEEEEEEEEC2ERKS5_RKSA_,@function
        .size           $_ZN7cutlass13device_kernelIN5flash19enable_sm80_to_sm89INS1_16FlashAttnBwdSm80INS1_25CollectiveMainloopBwdSm80ILi2ELi2EN4cute5tupleIJNS5_1CILi128EEES8_NS7_ILi64EEEEEENS_6half_tEfNS_4arch4Sm80ELb1ELb0ELb1ELb0ELb1ELb0ELb0ELb0ELi2ELi4ELi4ELi4ELb0EEENS1_21CollectiveEpilogueBwdISA_SB_SD_Li256ELb0ELb0ELi2EEENS1_25SingleTileBwdLPTSchedulerILb0ELi128ELb1EEEEEEEEEvNT_6ParamsE$_ZN4cute5tupleIJNS0_IJNS0_IJNS_1CILi2EEES2_EEENS1_ILi8EEES3_EEENS0_IJNS0_IJNS1_ILi1EEEiEEENS1_ILi1024EEENS0_IJiiEEEEEEEEC2ERKS5_RKSA_,($_ZN7cutlass13device_kernelIN5flash19enable_sm80_to_sm89INS1_16FlashAttnBwdSm80INS1_25CollectiveMainloopBwdSm80ILi2ELi2EN4cute5tupleIJNS5_1CILi128EEES8_NS7_ILi64EEEEEENS_6half_tEfNS_4arch4Sm80ELb1ELb0ELb1ELb0ELb1ELb0ELb0ELb0ELi2ELi4ELi4ELi4ELb0EEENS1_21CollectiveEpilogueBwdISA_SB_SD_Li256ELb0ELb0ELi2EEENS1_25SingleTileBwdLPTSchedulerILb0ELi128ELb1EEEEEEEEEvNT_6ParamsE$_ZN4cute5tupleIJNS0_IJNS0_IJNS_1CILi2EEES2_EEES3_NS1_ILi8EEEEEENS0_IJNS0_IJiNS1_ILi512EEEEEENS0_IJiiEEENS1_ILi1024EEEEEEEEC2ERKS5_RKSA_ - $_ZN7cutlass13device_kernelIN5flash19enable_sm80_to_sm89INS1_16FlashAttnBwdSm80INS1_25CollectiveMainloopBwdSm80ILi2ELi2EN4cute5tupleIJNS5_1CILi128EEES8_NS7_ILi64EEEEEENS_6half_tEfNS_4arch4Sm80ELb1ELb0ELb1ELb0ELb1ELb0ELb0ELb0ELi2ELi4ELi4ELi4ELb0EEENS1_21CollectiveEpilogueBwdISA_SB_SD_Li256ELb0ELb0ELi2EEENS1_25SingleTileBwdLPTSchedulerILb0ELi128ELb1EEEEEEEEEvNT_6ParamsE$_ZN4cute5tupleIJNS0_IJNS0_IJNS_1CILi2EEES2_EEENS1_ILi8EEES3_EEENS0_IJNS0_IJNS1_ILi1EEEiEEENS1_ILi1024EEENS0_IJiiEEEEEEEEC2ERKS5_RKSA_)
$_ZN7cutlass13device_kernelIN5flash19enable_sm80_to_sm89INS1_16FlashAttnBwdSm80INS1_25CollectiveMainloopBwdSm80ILi2ELi2EN4cute5tupleIJNS5_1CILi128EEES8_NS7_ILi64EEEEEENS_6half_tEfNS_4arch4Sm80ELb1ELb0ELb1ELb0ELb1ELb0ELb0ELb0ELi2ELi4ELi4ELi4ELb0EEENS1_21CollectiveEpilogueBwdISA_SB_SD_Li256ELb0ELb0ELi2EEENS1_25SingleTileBwdLPTSchedulerILb0ELi128ELb1EEEEEEEEEvNT_6ParamsE$_ZN4cute5tupleIJNS0_IJNS0_IJNS_1CILi2EEES2_EEENS1_ILi8EEES3_EEENS0_IJNS0_IJNS1_ILi1EEEiEEENS1_ILi1024EEENS0_IJiiEEEEEEEEC2ERKS5_RKSA_:
[----:B------:R-:W-:Y:S01]  /*9880*/  IADD3 R4, R64, -c[0x0][0x20], RZ ;  /* 0x8000080040047a10 */ /* 0x000fe20007ffe0ff */
[----:B------:R-:W-:Y:S01]  /*9890*/  IMAD.MOV.U32 R28, RZ, RZ, R6 ;  /* 0x000000ffff1c7224 */ /* 0x000fe200078e0006 */
[----:B------:R-:W-:-:S03]  /*98a0*/  MOV R29, 0x0 ;  /* 0x00000000001d7802 */ /* 0x000fc60000000f00 */
[----:B------:R1:W-:Y:S04]  /*98b0*/  STL [R4], R2 ;  /* 0x0000000204007387 */ /* 0x0003e80000100800 */
[----:B------:R1:W-:Y:S04]  /*98c0*/  STL [R4+0x4], R3 ;  /* 0x0000040304007387 */ /* 0x0003e80000100800 */
[----:B------:R1:W-:Y:S01]  /*98d0*/  STL [R4+0x8], R5 ;  /* 0x0000080504007387 */ /* 0x0003e20000100800 */
[----:B------:R-:W-:Y:S05]  /*98e0*/  RET.REL.NODEC R28 `(_ZN7cutlass13device_kernelIN5flash19enable_sm80_to_sm89INS1_16FlashAttnBwdSm80INS1_25CollectiveMainloopBwdSm80ILi2ELi2EN4cute5tupleIJNS5_1CILi128EEES8_NS7_ILi64EEEEEENS_6half_tEfNS_4arch4Sm80ELb1ELb0ELb1ELb0ELb1ELb0ELb0ELb0ELi2ELi4ELi4ELi4ELb0EEENS1_21CollectiveEpilogueBwdISA_SB_SD_Li256ELb0ELb0ELi2EEENS1_25SingleTileBwdLPTSchedulerILb0ELi128ELb1EEEEEEEEEvNT_6ParamsE) ;  /* 0xffff67101c007950 */ /* 0x000fea0003c3ffff */
        .type           $_ZN7cutlass13device_kernelIN5flash19enable_sm80_to_sm89INS1_16FlashAttnBwdSm80INS1_25CollectiveMainloopBwdSm80ILi2ELi2EN4cute5tupleIJNS5_1CILi128EEES8_NS7_ILi64EEEEEENS_6half_tEfNS_4arch4Sm80ELb1ELb0ELb1ELb0ELb1ELb0ELb0ELb0ELi2ELi4ELi4ELi4ELb0EEENS1_21CollectiveEpilogueBwdISA_SB_SD_Li256ELb0ELb0ELi2EEENS1_25SingleTileBwdLPTSchedulerILb0ELi128ELb1EEEEEEEEEvNT_6ParamsE$_ZN4cute5tupleIJNS0_IJNS0_IJNS_1CILi2EEES2_EEES3_NS1_ILi8EEEEEENS0_IJNS0_IJiNS1_ILi512EEEEEENS0_IJiiEEENS1_ILi1024EEEEEEEEC2ERKS5_RKSA_,@function
        .size           $_ZN7cutlass13device_kernelIN5flash19enable_sm80_to_sm89INS1_16FlashAttnBwdSm80INS1_25CollectiveMainloopBwdSm80ILi2ELi2EN4cute5tupleIJNS5_1CILi128EEES8_NS7_ILi64EEEEEENS_6half_tEfNS_4arch4Sm80ELb1ELb0ELb1ELb0ELb1ELb0ELb0ELb0ELi2ELi4ELi4ELi4ELb0EEENS1_21CollectiveEpilogueBwdISA_SB_SD_Li256ELb0ELb0ELi2EEENS1_25SingleTileBwdLPTSchedulerILb0ELi128ELb1EEEEEEEEEvNT_6ParamsE$_ZN4cute5tupleIJNS0_IJNS0_IJNS_1CILi2EEES2_EEES3_NS1_ILi8EEEEEENS0_IJNS0_IJiNS1_ILi512EEEEEENS0_IJiiEEENS1_ILi1024EEEEEEEEC2ERKS5_RKSA_,($_ZN7cutlass13device_kernelIN5flash19enable_sm80_to_sm89INS1_16FlashAttnBwdSm80INS1_25CollectiveMainloopBwdSm80ILi2ELi2EN4cute5tupleIJNS5_1CILi128EEES8_NS7_ILi64EEEEEENS_6half_tEfNS_4arch4Sm80ELb1ELb0ELb1ELb0ELb1ELb0ELb0ELb0ELi2ELi4ELi4ELi4ELb0EEENS1_21CollectiveEpilogueBwdISA_SB_SD_Li256ELb0ELb0ELi2EEENS1_25SingleTileBwdLPTSchedulerILb0ELi128ELb1EEEEEEEEEvNT_6ParamsE$_ZN4cute5tupleIJNS0_IJNS0_IJNS_1CILi2EEES2_S2_EEES2_NS0_IJNS0_IJS2_S2_EEES2_EEEEEENS0_IJNS0_IJNS1_ILi1EEENS1_ILi512EEEiEEENS1_ILi4096EEENS0_IJNS0_IJiiEEENS1_ILi8192EEEEEEEEEEEC2ERKS6_RKSE_ - $_ZN7cutlass13device_kernelIN5flash19enable_sm80_to_sm89INS1_16FlashAttnBwdSm80INS1_25CollectiveMainloopBwdSm80ILi2ELi2EN4cute5tupleIJNS5_1CILi128EEES8_NS7_ILi64EEEEEENS_6half_tEfNS_4arch4Sm80ELb1ELb0ELb1ELb0ELb1ELb0ELb0ELb0ELi2ELi4ELi4ELi4ELb0EEENS1_21CollectiveEpilogueBwdISA_SB_SD_Li256ELb0ELb0ELi2EEENS1_25SingleTileBwdLPTSchedulerILb0ELi128ELb1EEEEEEEEEvNT_6ParamsE$_ZN4cute5tupleIJNS0_IJNS0_IJNS_1CILi2EEES2_EEES3_NS1_ILi8EEEEEENS0_IJNS0_IJiNS1_ILi512EEEEEENS0_IJiiEEENS1_ILi1024EEEEEEEEC2ERKS5_RKSA_)
$_ZN7cutlass13device_kernelIN5flash19enable_sm80_to_sm89INS1_16FlashAttnBwdSm80INS1_25CollectiveMainloopBwdSm80ILi2ELi2EN4cute5tupleIJNS5_1CILi128EEES8_NS7_ILi64EEEEEENS_6half_tEfNS_4arch4Sm80ELb1ELb0ELb1ELb0ELb1ELb0ELb0ELb0ELi2ELi4ELi4ELi4ELb0EEENS1_21CollectiveEpilogueBwdISA_SB_SD_Li256ELb0ELb0ELi2EEENS1_25SingleTileBwdLPTSchedulerILb0ELi128ELb1EEEEEEEEEvNT_6ParamsE$_ZN4cute5tupleIJNS0_IJNS0_IJNS_1CILi2EEES2_EEES3_NS1_ILi8EEEEEENS0_IJNS0_IJiNS1_ILi512EEEEEENS0_IJiiEEENS1_ILi1024EEEEEEEEC2ERKS5_RKSA_:
[----:B------:R-:W-:Y:S02]  /*98f0*/  IADD3 R4, R82, -c[0x0][0x20], RZ ;  /* 0x8000080052047a10 */ /* 0x000fe40007ffe0ff */
[----:B------:R-:W-:-:S03]  /*9900*/  MOV R27, 0x0 ;  /* 0x00000000001b7802 */ /* 0x000fc60000000f00 */
[----:B------:R1:W-:Y:S04]  /*9910*/  STL [R4], R2 ;  /* 0x0000000204007387 */ /* 0x0003e80000100800 */
[----:B------:R1:W-:Y:S04]  /*9920*/  STL [R4+0x4], R3 ;  /* 0x0000040304007387 */ /* 0x0003e80000100800 */
[----:B------:R1:W-:Y:S01]  /*9930*/  STL [R4+0x8], R5 ;  /* 0x0000080504007387 */ /* 0x0003e20000100800 */
[----:B------:R-:W-:Y:S05]  /*9940*/  RET.REL.NODEC R26 `(_ZN7cutlass13device_kernelIN5flash19enable_sm80_to_sm89INS1_16FlashAttnBwdSm80INS1_25CollectiveMainloopBwdSm80ILi2ELi2EN4cute5tupleIJNS5_1CILi128EEES8_NS7_ILi64EEEEEENS_6half_tEfNS_4arch4Sm80ELb1ELb0ELb1ELb0ELb1ELb0ELb0ELb0ELi2ELi4ELi4ELi4ELb0EEENS1_21CollectiveEpilogueBwdISA_SB_SD_Li256ELb0ELb0ELi2EEENS1_25SingleTileBwdLPTSchedulerILb0ELi128ELb1EEEEEEEEEvNT_6ParamsE) ;  /* 0xffff66b01a007950 */ /* 0x000fea0003c3ffff */
        .type           $_ZN7cutlass13device_kernelIN5flash19enable_sm80_to_sm89INS1_16FlashAttnBwdSm80INS1_25CollectiveMainloopBwdSm80ILi2ELi2EN4cute5tupleIJNS5_1CILi128EEES8_NS7_ILi64EEEEEENS_6half_tEfNS_4arch4Sm80ELb1ELb0ELb1ELb0ELb1ELb0ELb0ELb0ELi2ELi4ELi4ELi4ELb0EEENS1_21CollectiveEpilogueBwdISA_SB_SD_Li256ELb0ELb0ELi2EEENS1_25SingleTileBwdLPTSchedulerILb0ELi128ELb1EEEEEEEEEvNT_6ParamsE$_ZN4cute5tupleIJNS0_IJNS0_IJNS_1CILi2EEES2_S2_EEES2_NS0_IJNS0_IJS2_S2_EEES2_EEEEEENS0_IJNS0_IJNS1_ILi1EEENS1_ILi512EEEiEEENS1_ILi4096EEENS0_IJNS0_IJiiEEENS1_ILi8192EEEEEEEEEEEC2ERKS6_RKSE_,@function
        .size           $_ZN7cutlass13device_kernelIN5flash19enable_sm80_to_sm89INS1_16FlashAttnBwdSm80INS1_25CollectiveMainloopBwdSm80ILi2ELi2EN4cute5tupleIJNS5_1CILi128EEES8_NS7_ILi64EEEEEENS_6half_tEfNS_4arch4Sm80ELb1ELb0ELb1ELb0ELb1ELb0ELb0ELb0ELi2ELi4ELi4ELi4ELb0EEENS1_21CollectiveEpilogueBwdISA_SB_SD_Li256ELb0ELb0ELi2EEENS1_25SingleTileBwdLPTSchedulerILb0ELi128ELb1EEEEEEEEEvNT_6ParamsE$_ZN4cute5tupleIJNS0_IJNS0_IJNS_1CILi2EEES2_S2_EEES2_NS0_IJNS0_IJS2_S2_EEES2_EEEEEENS0_IJNS0_IJNS1_ILi1EEENS1_ILi512EEEiEEENS1_ILi4096EEENS0_IJNS0_IJiiEEENS1_ILi8192EEEEEEEEEEEC2ERKS6_RKSE_,($_ZN7cutlass13device_kernelIN5flash19enable_sm80_to_sm89INS1_16FlashAttnBwdSm80INS1_25CollectiveMainloopBwdSm80ILi2ELi2EN4cute5tupleIJNS5_1CILi128EEES8_NS7_ILi64EEEEEENS_6half_tEfNS_4arch4Sm80ELb1ELb0ELb1ELb0ELb1ELb0ELb0ELb0ELi2ELi4ELi4ELi4ELb0EEENS1_21CollectiveEpilogueBwdISA_SB_SD_Li256ELb0ELb0ELi2EEENS1_25SingleTileBwdLPTSchedulerILb0ELi128ELb1EEEEEEEEEvNT_6ParamsE$_ZN4cute5tupleIJNS0_IJNS0_IJNS_1CILi2EEES2_S2_EEES2_NS0_IJS2_S2_EEEEEENS0_IJNS0_IJNS1_ILi1EEENS1_ILi512EEEiEEENS1_ILi4096EEENS0_IJiiEEEEEEEEC2ERKS5_RKSB_ - $_ZN7cutlass13device_kernelIN5flash19enable_sm80_to_sm89INS1_16FlashAttnBwdSm80INS1_25CollectiveMainloopBwdSm80ILi2ELi2EN4cute5tupleIJNS5_1CILi128EEES8_NS7_ILi64EEEEEENS_6half_tEfNS_4arch4Sm80ELb1ELb0ELb1ELb0ELb1ELb0ELb0ELb0ELi2ELi4ELi4ELi4ELb0EEENS1_21CollectiveEpilogueBwdISA_SB_SD_Li256ELb0ELb0ELi2EEENS1_25SingleTileBwdLPTSchedulerILb0ELi128ELb1EEEEEEEEEvNT_6ParamsE$_ZN4cute5tupleIJNS0_IJNS0_IJNS_1CILi2EEES2_S2_EEES2_NS0_IJNS0_IJS2_S2_EEES2_EEEEEENS0_IJNS0_IJNS1_ILi1EEENS1_ILi512EEEiEEENS1_ILi4096EEENS0_IJNS0_IJiiEEENS1_ILi8192EEEEEEEEEEEC2ERKS6_RKSE_)
$_ZN7cutlass13device_kernelIN5flash19enable_sm80_to_sm89INS1_16FlashAttnBwdSm80INS1_25CollectiveMainloopBwdSm80ILi2ELi2EN4cute5tupleIJNS5_1CILi128EEES8_NS7_ILi64EEEEEENS_6half_tEfNS_4arch4Sm80ELb1ELb0ELb1ELb0ELb1ELb0ELb0ELb0ELi2ELi4ELi4ELi4ELb0EEENS1_21CollectiveEpilogueBwdISA_SB_SD_Li256ELb0ELb0ELi2EEENS1_25SingleTileBwdLPTSchedulerILb0ELi128ELb1EEEEEEEEEvNT_6ParamsE$_ZN4cute5tupleIJNS0_IJNS0_IJNS_1CILi2EEES2_S2_EEES2_NS0_IJNS0_IJS2_S2_EEES2_EEEEEENS0_IJNS0_IJNS1_ILi1EEENS1_ILi512EEEiEEENS1_ILi4096EEENS0_IJNS0_IJiiEEENS1_ILi8192EEEEEEEEEEEC2ERKS6_RKSE_:
[----:B------:R-:W-:Y:S01]  /*9950*/  IADD3 R4, R82, -c[0x0][0x20], RZ ;  /* 0x8000080052047a10 */ /* 0x000fe20007ffe0ff */
[----:B------:R-:W-:Y:S01]  /*9960*/  IMAD.MOV.U32 R32, RZ, RZ, R6 ;  /* 0x000000ffff207224 */ /* 0x000fe200078e0006 */
[----:B------:R-:W-:-:S03]  /*9970*/  MOV R33, 0x0 ;  /* 0x0000000000217802 */ /* 0x000fc60000000f00 */
[----:B------:R1:W-:Y:S04]  /*9980*/  STL [R4], R2 ;  /* 0x0000000204007387 */ /* 0x0003e80000100800 */
[----:B------:R1:W-:Y:S04]  /*9990*/  STL [R4+0x4], R3 ;  /* 0x0000040304007387 */ /* 0x0003e80000100800 */
[----:B------:R1:W-:Y:S01]  /*99a0*/  STL [R4+0x8], R5 ;  /* 0x0000080504007387 */ /* 0x0003e20000100800 */
[----:B------:R-:W-:Y:S05]  /*99b0*/  RET.REL.NODEC R32 `(_ZN7cutlass13device_kernelIN5flash19enable_sm80_to_sm89INS1_16FlashAttnBwdSm80INS1_25CollectiveMainloopBwdSm80ILi2ELi2EN4cute5tupleIJNS5_1CILi128EEES8_NS7_ILi64EEEEEENS_6half_tEfNS_4arch4Sm80ELb1ELb0ELb1ELb0ELb1ELb0ELb0ELb0ELi2ELi4ELi4ELi4ELb0EEENS1_21CollectiveEpilogueBwdISA_SB_SD_Li256ELb0ELb0ELi2EEENS1_25SingleTileBwdLPTSchedulerILb0ELi128ELb1EEEEEEEEEvNT_6ParamsE) ;  /* 0xffff664020007950 */ /* 0x000fea0003c3ffff */
        .type           $_ZN7cutlass13device_kernelIN5flash19enable_sm80_to_sm89INS1_16FlashAttnBwdSm80INS1_25CollectiveMainloopBwdSm80ILi2ELi2EN4cute5tupleIJNS5_1CILi128EEES8_NS7_ILi64EEEEEENS_6half_tEfNS_4arch4Sm80ELb1ELb0ELb1ELb0ELb1ELb0ELb0ELb0ELi2ELi4ELi4ELi4ELb0EEENS1_21CollectiveEpilogueBwdISA_SB_SD_Li256ELb0ELb0ELi2EEENS1_25SingleTileBwdLPTSchedulerILb0ELi128ELb1EEEEEEEEEvNT_6ParamsE$_ZN4cute5tupleIJNS0_IJNS0_IJNS_1CILi2EEES2_S2_EEES2_NS0_IJS2_S2_EEEEEENS0_IJNS0_IJNS1_ILi1EEENS1_ILi512EEEiEEENS1_ILi4096EEENS0_IJiiEEEEEEEEC2ERKS5_RKSB_,@function
        .size           $_ZN7cutlass13device_kernelIN5flash19enable_sm80_to_sm89INS1_16FlashAttnBwdSm80INS1_25CollectiveMainloopBwdSm80ILi2ELi2EN4cute5tupleIJNS5_1CILi128EEES8_NS7_ILi64EEEEEENS_6half_tEfNS_4arch4Sm80ELb1ELb0ELb1ELb0ELb1ELb0ELb0ELb0ELi2ELi4ELi4ELi4ELb0EEENS1_21CollectiveEpilogueBwdISA_SB_SD_Li256ELb0ELb0ELi2EEENS1_25SingleTileBwdLPTSchedulerILb0ELi128ELb1EEEEEEEEEvNT_6ParamsE$_ZN4cute5tupleIJNS0_IJNS0_IJNS_1CILi2EEES2_S2_EEES2_NS0_IJS2_S2_EEEEEENS0_IJNS0_IJNS1_ILi1EEENS1_ILi512EEEiEEENS1_ILi4096EEENS0_IJiiEEEEEEEEC2ERKS5_RKSB_,($_ZN7cutlass13device_kernelIN5flash19enable_sm80_to_sm89INS1_16FlashAttnBwdSm80INS1_25CollectiveMainloopBwdSm80ILi2ELi2EN4cute5tupleIJNS5_1CILi128EEES8_NS7_ILi64EEEEEENS_6half_tEfNS_4arch4Sm80ELb1ELb0ELb1ELb0ELb1ELb0ELb0ELb0ELi2ELi4ELi4ELi4ELb0EEENS1_21CollectiveEpilogueBwdISA_SB_SD_Li256ELb0ELb0ELi2EEENS1_25SingleTileBwdLPTSchedulerILb0ELi128ELb1EEEEEEEEEvNT_6ParamsE$_ZN4cute5tupleIJNS0_IJNS0_IJNS_1CILi8EEENS1_ILi1EEEEEENS0_IJNS1_ILi2EEEEEEEEENS0_IJNS0_IJS3_NS1_ILi0EEEEEENS0_IJiEEEEEEEEC2ERKS7_RKSB_ - $_ZN7cutlass13device_kernelIN5flash19enable_sm80_to_sm89INS1_16FlashAttnBwdSm80INS1_25CollectiveMainloopBwdSm80ILi2ELi2EN4cute5tupleIJNS5_1CILi128EEES8_NS7_ILi64EEEEEENS_6half_tEfNS_4arch4Sm80ELb1ELb0ELb1ELb0ELb1ELb0ELb0ELb0ELi2ELi4ELi4ELi4ELb0EEENS1_21CollectiveEpilogueBwdISA_SB_SD_Li256ELb0ELb0ELi2EEENS1_25SingleTileBwdLPTSchedulerILb0ELi128ELb1EEEEEEEEEvNT_6ParamsE$_ZN4cute5tupleIJNS0_IJNS0_IJNS_1CILi2EEES2_S2_EEES2_NS0_IJS2_S2_EEEEEENS0_IJNS0_IJNS1_ILi1EEENS1_ILi512EEEiEEENS1_ILi4096EEENS0_IJiiEEEEEEEEC2ERKS5_RKSB_)
$_ZN7cutlass13device_kernelIN5flash19enable_sm80_to_sm89INS1_16FlashAttnBwdSm80INS1_25CollectiveMainloopBwdSm80ILi2ELi2EN4cute5tupleIJNS5_1CILi128EEES8_NS7_ILi64EEEEEENS_6half_tEfNS_4arch4Sm80ELb1ELb0ELb1ELb0ELb1ELb0ELb0ELb0ELi2ELi4ELi4ELi4ELb0EEENS1_21CollectiveEpilogueBwdISA_SB_SD_Li256ELb0ELb0ELi2EEENS1_25SingleTileBwdLPTSchedulerILb0ELi128ELb1EEEEEEEEEvNT_6ParamsE$_ZN4cute5tupleIJNS0_IJNS0_IJNS_1CILi2EEES2_S2_EEES2_NS0_IJS2_S2_EEEEEENS0_IJNS0_IJNS1_ILi1EEENS1_ILi512EEEiEEENS1_ILi4096EEENS0_IJiiEEEEEEEEC2ERKS5_RKSB_:
[----:B------:R-:W-:Y:S01]  /*99c0*/  IADD3 R4, R64, -c[0x0][0x20], RZ ;  /* 0x8000080040047a10 */ /* 0x000fe20007ffe0ff */
[----:B------:R-:W-:Y:S01]  /*99d0*/  IMAD.MOV.U32 R30, RZ, RZ, R6 ;  /* 0x000000ffff1e7224 */ /* 0x000fe200078e0006 */
[----:B------:R-:W-:-:S03]  /*99e0*/  MOV R31, 0x0 ;  /* 0x00000000001f7802 */ /* 0x000fc60000000f00 */
[----:B------:R1:W-:Y:S04]  /*99f0*/  STL [R4], R2 ;  /* 0x0000000204007387 */ /* 0x0003e80000100800 */
[----:B------:R1:W-:Y:S04]  /*9a00*/  STL [R4+0x4], R3 ;  /* 0x0000040304007387 */ /* 0x0003e80000100800 */
[----:B------:R1:W-:Y:S01]  /*9a10*/  STL [R4+0x8], R5 ;  /* 0x0000080504007387 */ /* 0x0003e20000100800 */
[----:B------:R-:W-:Y:S05]  /*9a20*/  RET.REL.NODEC R30 `(_ZN7cutlass13device_kernelIN5flash19enable_sm80_to_sm89INS1_16FlashAttnBwdSm80INS1_25CollectiveMainloopBwdSm80ILi2ELi2EN4cute5tupleIJNS5_1CILi128EEES8_NS7_ILi64EEEEEENS_6half_tEfNS_4arch4Sm80ELb1ELb0ELb1ELb0ELb1ELb0ELb0ELb0ELi2ELi4ELi4ELi4ELb0EEENS1_21CollectiveEpilogueBwdISA_SB_SD_Li256ELb0ELb0ELi2EEENS1_25SingleTileBwdLPTSchedulerILb0ELi128ELb1EEEEEEEEEvNT_6ParamsE) ;  /* 0xffff65d01e007950 */ /* 0x000fea0003c3ffff */
        .type           $_ZN7cutlass13device_kernelIN5flash19enable_sm80_to_sm89INS1_16FlashAttnBwdSm80INS1_25CollectiveMainloopBwdSm80ILi2ELi2EN4cute5tupleIJNS5_1CILi128EEES8_NS7_ILi64EEEEEENS_6half_tEfNS_4arch4Sm80ELb1ELb0ELb1ELb0ELb1ELb0ELb0ELb0ELi2ELi4ELi4ELi4ELb0EEENS1_21CollectiveEpilogueBwdISA_SB_SD_Li256ELb0ELb0ELi2EEENS1_25SingleTileBwdLPTSchedulerILb0ELi128ELb1EEEEEEEEEvNT_6ParamsE$_ZN4cute5tupleIJNS0_IJNS0_IJNS_1CILi8EEENS1_ILi1EEEEEENS0_IJNS1_ILi2EEEEEEEEENS0_IJNS0_IJS3_NS1_ILi0EEEEEENS0_IJiEEEEEEEEC2ERKS7_RKSB_,@function
        .size           $_ZN7cutlass13device_kernelIN5flash19enable_sm80_to_sm89INS1_16FlashAttnBwdSm80INS1_25CollectiveMainloopBwdSm80ILi2ELi2EN4cute5tupleIJNS5_1CILi128EEES8_NS7_ILi64EEEEEENS_6half_tEfNS_4arch4Sm80ELb1ELb0ELb1ELb0ELb1ELb0ELb0ELb0ELi2ELi4ELi4ELi4ELb0EEENS1_21CollectiveEpilogueBwdISA_SB_SD_Li256ELb0ELb0ELi2EEENS1_25SingleTileBwdLPTSchedulerILb0ELi128ELb1EEEEEEEEEvNT_6ParamsE$_ZN4cute5tupleIJNS0_IJNS0_IJNS_1CILi8EEENS1_ILi1EEEEEENS0_IJNS1_ILi2EEEEEEEEENS0_IJNS0_IJS3_NS1_ILi0EEEEEENS0_IJiEEEEEEEEC2ERKS7_RKSB_,($_ZN7cutlass13device_kernelIN5flash19enable_sm80_to_sm89INS1_16FlashAttnBwdSm80INS1_25CollectiveMainloopBwdSm80ILi2ELi2EN4cute5tupleIJNS5_1CILi128EEES8_NS7_ILi64EEEEEENS_6half_tEfNS_4arch4Sm80ELb1ELb0ELb1ELb0ELb1ELb0ELb0ELb0ELi2ELi4ELi4ELi4ELb0EEENS1_21CollectiveEpilogueBwdISA_SB_SD_Li256ELb0ELb0ELi2EEENS1_25SingleTileBwdLPTSchedulerILb0ELi128ELb1EEEEEEEEEvNT_6ParamsE$_ZN4cute5tupleIJNS0_IJNS0_IJNS_1CILi8EEENS1_ILi1EEEEEENS1_ILi2EEEEEENS0_IJNS0_IJS3_NS1_ILi0EEEEEEiEEEEEC2ERKS6_RKS9_ - $_ZN7cutlass13device_kernelIN5flash19enable_sm80_to_sm89INS1_16FlashAttnBwdSm80INS1_25CollectiveMainloopBwdSm80ILi2ELi2EN4cute5tupleIJNS5_1CILi128EEES8_NS7_ILi64EEEEEENS_6half_tEfNS_4arch4Sm80ELb1ELb0ELb1ELb0ELb1ELb0ELb0ELb0ELi2ELi4ELi4ELi4ELb0EEENS1_21CollectiveEpilogueBwdISA_SB_SD_Li256ELb0ELb0ELi2EEENS1_25SingleTileBwdLPTSchedulerILb0ELi128ELb1EEEEEEEEEvNT_6ParamsE$_ZN4cute5tupleIJNS0_IJNS0_IJNS_1CILi8EEENS1_ILi1EEEEEENS0_IJNS1_ILi2EEEEEEEEENS0_IJNS0_IJS3_NS1_ILi0EEEEEENS0_IJiEEEEEEEEC2ERKS7_RKSB_)
$_ZN7cutlass13device_kernelIN5flash19enable_sm80_to_sm89INS1_16FlashAttnBwdSm80INS1_25CollectiveMainloopBwdSm80ILi2ELi2EN4cute5tupleIJNS5_1CILi128EEES8_NS7_ILi64EEEEEENS_6half_tEfNS_4arch4Sm80ELb1ELb0ELb1ELb0ELb1ELb0ELb0ELb0ELi2ELi4ELi4ELi4ELb0EEENS1_21CollectiveEpilogueBwdISA_SB_SD_Li256ELb0ELb0ELi2EEENS1_25SingleTileBwdLPTSchedulerILb0ELi128ELb1EEEEEEEEEvNT_6ParamsE$_ZN4cute5tupleIJNS0_IJNS0_IJNS_1CILi8EEENS1_ILi1EEEEEENS0_IJNS1_ILi2EEEEEEEEENS0_IJNS0_IJS3_NS1_ILi0EEEEEENS0_IJiEEEEEEEEC2ERKS7_RKSB_:
[----:B------:R-:W-:Y:S02]  /*9a30*/  IADD3 R36, R83, -c[0x0][0x20], RZ ;  /* 0x8000080053247a10 */ /* 0x000fe40007ffe0ff */
[----:B------:R-:W-:-:S03]  /*9a40*/  MOV R39, 0x0 ;  /* 0x0000000000277802 */ /* 0x000fc60000000f00 */
[----:B------:R1:W-:Y:S01]  /*9a50*/  STL [R36], R37 ;  /* 0x0000002524007387 */ /* 0x0003e20000100800 */
[----:B------:R-:W-:Y:S05]  /*9a60*/  RET.REL.NODEC R38 `(_ZN7cutlass13device_kernelIN5flash19enable_sm80_to_sm89INS1_16FlashAttnBwdSm80INS1_25CollectiveMainloopBwdSm80ILi2ELi2EN4cute5tupleIJNS5_1CILi128EEES8_NS7_ILi64EEEEEENS_6half_tEfNS_4arch4Sm80ELb1ELb0ELb1ELb0ELb1ELb0ELb0ELb0ELi2ELi4ELi4ELi4ELb0EEENS1_21CollectiveEpilogueBwdISA_SB_SD_Li256ELb0ELb0ELi2EEENS1_25SingleTileBwdLPTSchedulerILb0ELi128ELb1EEEEEEEEEvNT_6ParamsE) ;  /* 0xffff659026007950 */ /* 0x000fea0003c3ffff */
        .type           $_ZN7cutlass13device_kernelIN5flash19enable_sm80_to_sm89INS1_16FlashAttnBwdSm80INS1_25CollectiveMainloopBwdSm80ILi2ELi2EN4cute5tupleIJNS5_1CILi128EEES8_NS7_ILi64EEEEEENS_6half_tEfNS_4arch4Sm80ELb1ELb0ELb1ELb0ELb1ELb0ELb0ELb0ELi2ELi4ELi4ELi4ELb0EEENS1_21CollectiveEpilogueBwdISA_SB_SD_Li256ELb0ELb0ELi2EEENS1_25SingleTileBwdLPTSchedulerILb0ELi128ELb1EEEEEEEEEvNT_6ParamsE$_ZN4cute5tupleIJNS0_IJNS0_IJNS_1CILi8EEENS1_ILi1EEEEEENS1_ILi2EEEEEENS0_IJNS0_IJS3_NS1_ILi0EEEEEEiEEEEEC2ERKS6_RKS9_,@function
        .size           $_ZN7cutlass13device_kernelIN5flash19enable_sm80_to_sm89INS1_16FlashAttnBwdSm80INS1_25CollectiveMainloopBwdSm80ILi2ELi2EN4cute5tupleIJNS5_1CILi128EEES8_NS7_ILi64EEEEEENS_6half_tEfNS_4arch4Sm80ELb1ELb0ELb1ELb0ELb1ELb0ELb0ELb0ELi2ELi4ELi4ELi4ELb0EEENS1_21CollectiveEpilogueBwdISA_SB_SD_Li256ELb0ELb0ELi2EEENS1_25SingleTileBwdLPTSchedulerILb0ELi128ELb1EEEEEEEEEvNT_6ParamsE$_ZN4cute5tupleIJNS0_IJNS0_IJNS_1CILi8EEENS1_ILi1EEEEEENS1_ILi2EEEEEENS0_IJNS0_IJS3_NS1_ILi0EEEEEEiEEEEEC2ERKS6_RKS9_,($_ZN7cutlass13device_kernelIN5flash19enable_sm80_to_sm89INS1_16FlashAttnBwdSm80INS1_25CollectiveMainloopBwdSm80ILi2ELi2EN4cute5tupleIJNS5_1CILi128EEES8_NS7_ILi64EEEEEENS_6half_tEfNS_4arch4Sm80ELb1ELb0ELb1ELb0ELb1ELb0ELb0ELb0ELi2ELi4ELi4ELi4ELb0EEENS1_21CollectiveEpilogueBwdISA_SB_SD_Li256ELb0ELb0ELi2EEENS1_25SingleTileBwdLPTSchedulerILb0ELi128ELb1EEEEEEEEEvNT_6ParamsE$_ZN4cute5tupleIJNS0_IJNS0_IJNS_1CILi8EEENS1_ILi1EEEEEENS1_ILi2EEENS0_IJS5_S5_EEEEEENS0_IJNS0_IJS3_NS1_ILi0EEEEEENS1_ILi4096EEENS0_IJiiEEEEEEEEC2ERKS7_RKSC_ - $_ZN7cutlass13device_kernelIN5flash19enable_sm80_to_sm89INS1_16FlashAttnBwdSm80INS1_25CollectiveMainloopBwdSm80ILi2ELi2EN4cute5tupleIJNS5_1CILi128EEES8_NS7_ILi64EEEEEENS_6half_tEfNS_4arch4Sm80ELb1ELb0ELb1ELb0ELb1ELb0ELb0ELb0ELi2ELi4ELi4ELi4ELb0EEENS1_21CollectiveEpilogueBwdISA_SB_SD_Li256ELb0ELb0ELi2EEENS1_25SingleTileBwdLPTSchedulerILb0ELi128ELb1EEEEEEEEEvNT_6ParamsE$_ZN4cute5tupleIJNS0_IJNS0_IJNS_1CILi8EEENS1_ILi1EEEEEENS1_ILi2EEEEEENS0_IJNS0_IJS3_NS1_ILi0EEEEEEiEEEEEC2ERKS6_RKS9_)
$_ZN7cutlass13device_kernelIN5flash19enable_sm80_to_sm89INS1_16FlashAttnBwdSm80INS1_25CollectiveMainloopBwdSm80ILi2ELi2EN4cute5tupleIJNS5_1CILi128EEES8_NS7_ILi64EEEEEENS_6half_tEfNS_4arch4Sm80ELb1ELb0ELb1ELb0ELb1ELb0ELb0ELb0ELi2ELi4ELi4ELi4ELb0EEENS1_21CollectiveEpilogueBwdISA_SB_SD_Li256ELb0ELb0ELi2EEENS1_25SingleTileBwdLPTSchedulerILb0ELi128ELb1EEEEEEEEEvNT_6ParamsE$_ZN4cute5tupleIJNS0_IJNS0_IJNS_1CILi8EEENS1_ILi1EEEEEENS1_ILi2EEEEEENS0_IJNS0_IJS3_NS1_ILi0EEEEEEiEEEEEC2ERKS6_RKS9_:
[----:B------:R-:W-:Y:S02]  /*9a70*/  IADD3 R2, R83, -c[0x0][0x20], RZ ;  /* 0x8000080053027a10 */ /* 0x000fe40007ffe0ff */
[----:B------:R-:W-:-:S03]  /*9a80*/  MOV R37, 0x0 ;  /* 0x0000000000257802 */ /* 0x000fc60000000f00 */
[----:B------:R1:W-:Y:S01]  /*9a90*/  STL [R2], R3 ;  /* 0x0000000302007387 */ /* 0x0003e20000100800 */
[----:B------:R-:W-:Y:S05]  /*9aa0*/  RET.REL.NODEC R36 `(_ZN7cutlass13device_kernelIN5flash19enable_sm80_to_sm89INS1_16FlashAttnBwdSm80INS1_25CollectiveMainloopBwdSm80ILi2ELi2EN4cute5tupleIJNS5_1CILi128EEES8_NS7_ILi64EEEEEENS_6half_tEfNS_4arch4Sm80ELb1ELb0ELb1ELb0ELb1ELb0ELb0ELb0ELi2ELi4ELi4ELi4ELb0EEENS1_21CollectiveEpilogueBwdISA_SB_SD_Li256ELb0ELb0ELi2EEENS1_25SingleTileBwdLPTSchedulerILb0ELi128ELb1EEEEEEEEEvNT_6ParamsE) ;  /* 0xffff655024007950 */ /* 0x000fea0003c3ffff */
        .type           $_ZN7cutlass13device_kernelIN5flash19enable_sm80_to_sm89INS1_16FlashAttnBwdSm80INS1_25CollectiveMainloopBwdSm80ILi2ELi2EN4cute5tupleIJNS5_1CILi128EEES8_NS7_ILi64EEEEEENS_6half_tEfNS_4arch4Sm80ELb1ELb0ELb1ELb0ELb1ELb0ELb0ELb0ELi2ELi4ELi4ELi4ELb0EEENS1_21CollectiveEpilogueBwdISA_SB_SD_Li256ELb0ELb0ELi2EEENS1_25SingleTileBwdLPTSchedulerILb0ELi128ELb1EEEEEEEEEvNT_6ParamsE$_ZN4cute5tupleIJNS0_IJNS0_IJNS_1CILi8EEENS1_ILi1EEEEEENS1_ILi2EEENS0_IJS5_S5_EEEEEENS0_IJNS0_IJS3_NS1_ILi0EEEEEENS1_ILi4096EEENS0_IJiiEEEEEEEEC2ERKS7_RKSC_,@function
        .size           $_ZN7cutlass13device_kernelIN5flash19enable_sm80_to_sm89INS1_16FlashAttnBwdSm80INS1_25CollectiveMainloopBwdSm80ILi2ELi2EN4cute5tupleIJNS5_1CILi128EEES8_NS7_ILi64EEEEEENS_6half_tEfNS_4arch4Sm80ELb1ELb0ELb1ELb0ELb1ELb0ELb0ELb0ELi2ELi4ELi4ELi4ELb0EEENS1_21CollectiveEpilogueBwdISA_SB_SD_Li256ELb0ELb0ELi2EEENS1_25SingleTileBwdLPTSchedulerILb0ELi128ELb1EEEEEEEEEvNT_6ParamsE$_ZN4cute5tupleIJNS0_IJNS0_IJNS_1CILi8EEENS1_ILi1EEEEEENS1_ILi2EEENS0_IJS5_S5_EEEEEENS0_IJNS0_IJS3_NS1_ILi0EEEEEENS1_ILi4096EEENS0_IJiiEEEEEEEEC2ERKS7_RKSC_,($_ZN7cutlass13device_kernelIN5flash19enable_sm80_to_sm89INS1_16FlashAttnBwdSm80INS1_25CollectiveMainloopBwdSm80ILi2ELi2EN4cute5tupleIJNS5_1CILi128EEES8_NS7_ILi64EEEEEENS_6half_tEfNS_4arch4Sm80ELb1ELb0ELb1ELb0ELb1ELb0ELb0ELb0ELi2ELi4ELi4ELi4ELb0EEENS1_21CollectiveEpilogueBwdISA_SB_SD_Li256ELb0ELb0ELi2EEENS1_25SingleTileBwdLPTSchedulerILb0ELi128ELb1EEEEEEEEEvNT_6ParamsE$_ZN4cute5tupleIJNS0_IJNS0_IJNS_1CILi8EEENS1_ILi1EEEEEENS1_ILi2EEES2_EEENS0_IJNS0_IJS3_NS1_ILi0EEEEEEiNS1_ILi1024EEEEEEEEC2ERKS6_RKSA_ - $_ZN7cutlass13device_kernelIN5flash19enable_sm80_to_sm89INS1_16FlashAttnBwdSm80INS1_25CollectiveMainloopBwdSm80ILi2ELi2EN4cute5tupleIJNS5_1CILi128EEES8_NS7_ILi64EEEEEENS_6half_tEfNS_4arch4Sm80ELb1ELb0ELb1ELb0ELb1ELb0ELb0ELb0ELi2ELi4ELi4ELi4ELb0EEENS1_21CollectiveEpilogueBwdISA_SB_SD_Li256ELb0ELb0ELi2EEENS1_25SingleTileBwdLPTSchedulerILb0ELi128ELb1EEEEEEEEEvNT_6ParamsE$_ZN4cute5tupleIJNS0_IJNS0_IJNS_1CILi8EEENS1_ILi1EEEEEENS1_ILi2EEENS0_IJS5_S5_EEEEEENS0_IJNS0_IJS3_NS1_ILi0EEEEEENS1_ILi4096EEENS0_IJiiEEEEEEEEC2ERKS7_RKSC_)
$_ZN7cutlass13device_kernelIN5flash19enable_sm80_to_sm89INS1_16FlashAttnBwdSm80INS1_25CollectiveMainloopBwdSm80ILi2ELi2EN4cute5tupleIJNS5_1CILi128EEES8_NS7_ILi64EEEEEENS_6half_tEfNS_4arch4Sm80ELb1ELb0ELb1ELb0ELb1ELb0ELb0ELb0ELi2ELi4ELi4ELi4ELb0EEENS1_21CollectiveEpilogueBwdISA_SB_SD_Li256ELb0ELb0ELi2EEENS1_25SingleTileBwdLPTSchedulerILb0ELi128ELb1EEEEEEEEEvNT_6ParamsE$_ZN4cute5tupleIJNS0_IJNS0_IJNS_1CILi8EEENS1_ILi1EEEEEENS1_ILi2EEENS0_IJS5_S5_EEEEEENS0_IJNS0_IJS3_NS1_ILi0EEEEEENS1_ILi4096EEENS0_IJiiEEEEEEEEC2ERKS7_RKSC_:
[----:B------:R-:W-:Y:S01]  /*9ab0*/  IADD3 R2, R64, -c[0x0][0x20], RZ ;  /* 0x8000080040027a10 */ /* 0x000fe20007ffe0ff */
[----:B------:R-:W-:Y:S01]  /*9ac0*/  IMAD.MOV.U32 R20, RZ, RZ, R4 ;  /* 0x000000ffff147224 */ /* 0x000fe200078e0004 */
[----:B------:R-:W-:-:S03]  /*9ad0*/  MOV R21, 0x0 ;  /* 0x0000000000157802 */ /* 0x000fc60000000f00 */
[----:B------:R1:W-:Y:S04]  /*9ae0*/  STL [R2], R5 ;  /* 0x0000000502007387 */ /* 0x0003e80000100800 */
[----:B------:R1:W-:Y:S01]  /*9af0*/  STL [R2+0x4], R3 ;  /* 0x0000040302007387 */ /* 0x0003e20000100800 */
[----:B------:R-:W-:Y:S05]  /*9b00*/  RET.REL.NODEC R20 `(_ZN7cutlass13device_kernelIN5flash19enable_sm80_to_sm89INS1_16FlashAttnBwdSm80INS1_25CollectiveMainloopBwdSm80ILi2ELi2EN4cute5tupleIJNS5_1CILi128EEES8_NS7_ILi64EEEEEENS_6half_tEfNS_4arch4Sm80ELb1ELb0ELb1ELb0ELb1ELb0ELb0ELb0ELi2ELi4ELi4ELi4ELb0EEENS1_21CollectiveEpilogueBwdISA_SB_SD_Li256ELb0ELb0ELi2EEENS1_25SingleTileBwdLPTSchedulerILb0ELi128ELb1EEEEEEEEEvNT_6ParamsE) ;  /* 0xffff64f014007950 */ /* 0x000fea0003c3ffff */
        .type           $_ZN7cutlass13device_kernelIN5flash19enable_sm80_to_sm89INS1_16FlashAttnBwdSm80INS1_25CollectiveMainloopBwdSm80ILi2ELi2EN4cute5tupleIJNS5_1CILi128EEES8_NS7_ILi64EEEEEENS_6half_tEfNS_4arch4Sm80ELb1ELb0ELb1ELb0ELb1ELb0ELb0ELb0ELi2ELi4ELi4ELi4ELb0EEENS1_21CollectiveEpilogueBwdISA_SB_SD_Li256ELb0ELb0ELi2EEENS1_25SingleTileBwdLPTSchedulerILb0ELi128ELb1EEEEEEEEEvNT_6ParamsE$_ZN4cute5tupleIJNS0_IJNS0_IJNS_1CILi8EEENS1_ILi1EEEEEENS1_ILi2EEES2_EEENS0_IJNS0_IJS3_NS1_ILi0EEEEEEiNS1_ILi1024EEEEEEEEC2ERKS6_RKSA_,@function
        .size           $_ZN7cutlass13device_kernelIN5flash19enable_sm80_to_sm89INS1_16FlashAttnBwdSm80INS1_25CollectiveMainloopBwdSm80ILi2ELi2EN4cute5tupleIJNS5_1CILi128EEES8_NS7_ILi64EEEEEENS_6half_tEfNS_4arch4Sm80ELb1ELb0ELb1ELb0ELb1ELb0ELb0ELb0ELi2ELi4ELi4ELi4ELb0EEENS1_21CollectiveEpilogueBwdISA_SB_SD_Li256ELb0ELb0ELi2EEENS1_25SingleTileBwdLPTSchedulerILb0ELi128ELb1EEEEEEEEEvNT_6ParamsE$_ZN4cute5tupleIJNS0_IJNS0_IJNS_1CILi8EEENS1_ILi1EEEEEENS1_ILi2EEES2_EEENS0_IJNS0_IJS3_NS1_ILi0EEEEEEiNS1_ILi1024EEEEEEEEC2ERKS6_RKSA_,($_ZN7cutlass13device_kernelIN5flash19enable_sm80_to_sm89INS1_16FlashAttnBwdSm80INS1_25CollectiveMainloopBwdSm80ILi2ELi2EN4cute5tupleIJNS5_1CILi128EEES8_NS7_ILi64EEEEEENS_6half_tEfNS_4arch4Sm80ELb1ELb0ELb1ELb0ELb1ELb0ELb0ELb0ELi2ELi4ELi4ELi4ELb0EEENS1_21CollectiveEpilogueBwdISA_SB_SD_Li256ELb0ELb0ELi2EEENS1_25SingleTileBwdLPTSchedulerILb0ELi128ELb1EEEEEEEEEvNT_6ParamsE$_ZN4cute5tupleIJNS0_IJNS_1CILi16EEENS1_ILi2EEES3_S3_NS1_ILi4EEES3_EEENS0_IJNS1_ILi1EEEiiiNS1_ILi144EEENS1_ILi512EEEEEEEEC2ERKS5_RKS9_ - $_ZN7cutlass13device_kernelIN5flash19enable_sm80_to_sm89INS1_16FlashAttnBwdSm80INS1_25CollectiveMainloopBwdSm80ILi2ELi2EN4cute5tupleIJNS5_1CILi128EEES8_NS7_ILi64EEEEEENS_6half_tEfNS_4arch4Sm80ELb1ELb0ELb1ELb0ELb1ELb0ELb0ELb0ELi2ELi4ELi4ELi4ELb0EEENS1_21CollectiveEpilogueBwdISA_SB_SD_Li256ELb0ELb0ELi2EEENS1_25SingleTileBwdLPTSchedulerILb0ELi128ELb1EEEEEEEEEvNT_6ParamsE$_ZN4cute5tupleIJNS0_IJNS0_IJNS_1CILi8EEENS1_ILi1EEEEEENS1_ILi2EEES2_EEENS0_IJNS0_IJS3_NS1_ILi0EEEEEEiNS1_ILi1024EEEEEEEEC2ERKS6_RKSA_)
$_ZN7cutlass13device_kernelIN5flash19enable_sm80_to_sm89INS1_16FlashAttnBwdSm80INS1_25CollectiveMainloopBwdSm80ILi2ELi2EN4cute5tupleIJNS5_1CILi128EEES8_NS7_ILi64EEEEEENS_6half_tEfNS_4arch4Sm80ELb1ELb0ELb1ELb0ELb1ELb0ELb0ELb0ELi2ELi4ELi4ELi4ELb0EEENS1_21CollectiveEpilogueBwdISA_SB_SD_Li256ELb0ELb0ELi2EEENS1_25SingleTileBwdLPTSchedulerILb0ELi128ELb1EEEEEEEEEvNT_6ParamsE$_ZN4cute5tupleIJNS0_IJNS0_IJNS_1CILi8EEENS1_ILi1EEEEEENS1_ILi2EEES2_EEENS0_IJNS0_IJS3_NS1_ILi0EEEEEEiNS1_ILi1024EEEEEEEEC2ERKS6_RKSA_:
[----:B------:R-:W-:Y:S01]  /*9b10*/  IADD3 R2, R64, -c[0x0][0x20], RZ ;  /* 0x8000080040027a10 */ /* 0x000fe20007ffe0ff */
[----:B------:R-:W-:Y:S01]  /*9b20*/  IMAD.MOV.U32 R12, RZ, RZ, R4 ;  /* 0x000000ffff0c7224 */ /* 0x000fe200078e0004 */
[----:B------:R-:W-:-:S03]  /*9b30*/  MOV R13, 0x0 ;  /* 0x00000000000d7802 */ /* 0x000fc60000000f00 */
[----:B------:R1:W-:Y:S01]  /*9b40*/  STL [R2], R3 ;  /* 0x0000000302007387 */ /* 0x0003e20000100800 */
[----:B------:R-:W-:Y:S05]  /*9b50*/  RET.REL.NODEC R12 `(_ZN7cutlass13device_kernelIN5flash19enable_sm80_to_sm89INS1_16FlashAttnBwdSm80INS1_25CollectiveMainloopBwdSm80ILi2ELi2EN4cute5tupleIJNS5_1CILi128EEES8_NS7_ILi64EEEEEENS_6half_tEfNS_4arch4Sm80ELb1ELb0ELb1ELb0ELb1ELb0ELb0ELb0ELi2ELi4ELi4ELi4ELb0EEENS1_21CollectiveEpilogueBwdISA_SB_SD_Li256ELb0ELb0ELi2EEENS1_25SingleTileBwdLPTSchedulerILb0ELi128ELb1EEEEEEEEEvNT_6ParamsE) ;  /* 0xffff64a00c007950 */ /* 0x000fea0003c3ffff */
        .type           $_ZN7cutlass13device_kernelIN5flash19enable_sm80_to_sm89INS1_16FlashAttnBwdSm80INS1_25CollectiveMainloopBwdSm80ILi2ELi2EN4cute5tupleIJNS5_1CILi128EEES8_NS7_ILi64EEEEEENS_6half_tEfNS_4arch4Sm80ELb1ELb0ELb1ELb0ELb1ELb0ELb0ELb0ELi2ELi4ELi4ELi4ELb0EEENS1_21CollectiveEpilogueBwdISA_SB_SD_Li256ELb0ELb0ELi2EEENS1_25SingleTileBwdLPTSchedulerILb0ELi128ELb1EEEEEEEEEvNT_6ParamsE$_ZN4cute5tupleIJNS0_IJNS_1CILi16EEENS1_ILi2EEES3_S3_NS1_ILi4EEES3_EEENS0_IJNS1_ILi1EEEiiiNS1_ILi144EEENS1_ILi512EEEEEEEEC2ERKS5_RKS9_,@function
        .size           $_ZN7cutlass13device_kernelIN5flash19enable_sm80_to_sm89INS1_16FlashAttnBwdSm80INS1_25CollectiveMainloopBwdSm80ILi2ELi2EN4cute5tupleIJNS5_1CILi128EEES8_NS7_ILi64EEEEEENS_6half_tEfNS_4arch4Sm80ELb1ELb0ELb1ELb0ELb1ELb0ELb0ELb0ELi2ELi4ELi4ELi4ELb0EEENS1_21CollectiveEpilogueBwdISA_SB_SD_Li256ELb0ELb0ELi2EEENS1_25SingleTileBwdLPTSchedulerILb0ELi128ELb1EEEEEEEEEvNT_6ParamsE$_ZN4cute5tupleIJNS0_IJNS_1CILi16EEENS1_ILi2EEES3_S3_NS1_ILi4EEES3_EEENS0_IJNS1_ILi1EEEiiiNS1_ILi144EEENS1_ILi512EEEEEEEEC2ERKS5_RKS9_,($_ZN7cutlass13device_kernelIN5flash19enable_sm80_to_sm89INS1_16FlashAttnBwdSm80INS1_25CollectiveMainloopBwdSm80ILi2ELi2EN4cute5tupleIJNS5_1CILi128EEES8_NS7_ILi64EEEEEENS_6half_tEfNS_4arch4Sm80ELb1ELb0ELb1ELb0ELb1ELb0ELb0ELb0ELi2ELi4ELi4ELi4ELb0EEENS1_21CollectiveEpilogueBwdISA_SB_SD_Li256ELb0ELb0ELi2EEENS1_25SingleTileBwdLPTSchedulerILb0ELi128ELb1EEEEEEEEEvNT_6ParamsE$_ZN4cute5tupleIJNS0_IJNS_1CILi2EEEEEENS0_IJiEEEEEC2ERKS3_RKS4_ - $_ZN7cutlass13device_kernelIN5flash19enable_sm80_to_sm89INS1_16FlashAttnBwdSm80INS1_25CollectiveMainloopBwdSm80ILi2ELi2EN4cute5tupleIJNS5_1CILi128EEES8_NS7_ILi64EEEEEENS_6half_tEfNS_4arch4Sm80ELb1ELb0ELb1ELb0ELb1ELb0ELb0ELb0ELi2ELi4ELi4ELi4ELb0EEENS1_21CollectiveEpilogueBwdISA_SB_SD_Li256ELb0ELb0ELi2EEENS1_25SingleTileBwdLPTSchedulerILb0ELi128ELb1EEEEEEEEEvNT_6ParamsE$_ZN4cute5tupleIJNS0_IJNS_1CILi16EEENS1_ILi2EEES3_S3_NS1_ILi4EEES3_EEENS0_IJNS1_ILi1EEEiiiNS1_ILi144EEENS1_ILi512EEEEEEEEC2ERKS5_RKS9_)
$_ZN7cutlass13device_kernelIN5flash19enable_sm80_to_sm89INS1_16FlashAttnBwdSm80INS1_25CollectiveMainloopBwdSm80ILi2ELi2EN4cute5tupleIJNS5_1CILi128EEES8_NS7_ILi64EEEEEENS_6half_tEfNS_4arch4Sm80ELb1ELb0ELb1ELb0ELb1ELb0ELb0ELb0ELi2ELi4ELi4ELi4ELb0EEENS1_21CollectiveEpilogueBwdISA_SB_SD_Li256ELb0ELb0ELi2EEENS1_25SingleTileBwdLPTSchedulerILb0ELi128ELb1EEEEEEEEEvNT_6ParamsE$_ZN4cute5tupleIJNS0_IJNS_1CILi16EEENS1_ILi2EEES3_S3_NS1_ILi4EEES3_EEENS0_IJNS1_ILi1EEEiiiNS1_ILi144EEENS1_ILi512EEEEEEEEC2ERKS5_RKS9_:
[----:B------:R-:W-:Y:S02]  /*9b60*/  IADD3 R4, R84, -c[0x0][0x20], RZ ;  /* 0x8000080054047a10 */ /* 0x000fe40007ffe0ff */
[----:B------:R-:W-:-:S03]  /*9b70*/  MOV R27, 0x0 ;  /* 0x00000000001b7802 */ /* 0x000fc60000000f00 */
[----:B------:R1:W-:Y:S04]  /*9b80*/  STL [R4], R2 ;  /* 0x0000000204007387 */ /* 0x0003e80000100800 */
[----:B------:R1:W-:Y:S04]  /*9b90*/  STL [R4+0x4], R3 ;  /* 0x0000040304007387 */ /* 0x0003e80000100800 */
[----:B------:R1:W-:Y:S01]  /*9ba0*/  STL [R4+0x8], R5 ;  /* 0x0000080504007387 */ /* 0x0003e20000100800 */
[----:B------:R-:W-:Y:S05]  /*9bb0*/  RET.REL.NODEC R26 `(_ZN7cutlass13device_kernelIN5flash19enable_sm80_to_sm89INS1_16FlashAttnBwdSm80INS1_25CollectiveMainloopBwdSm80ILi2ELi2EN4cute5tupleIJNS5_1CILi128EEES8_NS7_ILi64EEEEEENS_6half_tEfNS_4arch4Sm80ELb1ELb0ELb1ELb0ELb1ELb0ELb0ELb0ELi2ELi4ELi4ELi4ELb0EEENS1_21CollectiveEpilogueBwdISA_SB_SD_Li256ELb0ELb0ELi2EEENS1_25SingleTileBwdLPTSchedulerILb0ELi128ELb1EEEEEEEEEvNT_6ParamsE) ;  /* 0xffff64401a007950 */ /* 0x000fea0003c3ffff */
        .type           $_ZN7cutlass13device_kernelIN5flash19enable_sm80_to_sm89INS1_16FlashAttnBwdSm80INS1_25CollectiveMainloopBwdSm80ILi2ELi2EN4cute5tupleIJNS5_1CILi128EEES8_NS7_ILi64EEEEEENS_6half_tEfNS_4arch4Sm80ELb1ELb0ELb1ELb0ELb1ELb0ELb0ELb0ELi2ELi4ELi4ELi4ELb0EEENS1_21CollectiveEpilogueBwdISA_SB_SD_Li256ELb0ELb0ELi2EEENS1_25SingleTileBwdLPTSchedulerILb0ELi128ELb1EEEEEEEEEvNT_6ParamsE$_ZN4cute5tupleIJNS0_IJNS_1CILi2EEEEEENS0_IJiEEEEEC2ERKS3_RKS4_,@function
        .size           $_ZN7cutlass13device_kernelIN5flash19enable_sm80_to_sm89INS1_16FlashAttnBwdSm80INS1_25CollectiveMainloopBwdSm80ILi2ELi2EN4cute5tupleIJNS5_1CILi128EEES8_NS7_ILi64EEEEEENS_6half_tEfNS_4arch4Sm80ELb1ELb0ELb1ELb0ELb1ELb0ELb0ELb0ELi2ELi4ELi4ELi4ELb0EEENS1_21CollectiveEpilogueBwdISA_SB_SD_Li256ELb0ELb0ELi2EEENS1_25SingleTileBwdLPTSchedulerILb0ELi128ELb1EEEEEEEEEvNT_6ParamsE$_ZN4cute5tupleIJNS0_IJNS_1CILi2EEEEEENS0_IJiEEEEEC2ERKS3_RKS4_,($_ZN7cutlass13device_kernelIN5flash19enable_sm80_to_sm89INS1_16FlashAttnBwdSm80INS1_25CollectiveMainloopBwdSm80ILi2ELi2EN4cute5tupleIJNS5_1CILi128EEES8_NS7_ILi64EEEEEENS_6half_tEfNS_4arch4Sm80ELb1ELb0ELb1ELb0ELb1ELb0ELb0ELb0ELi2ELi4ELi4ELi4ELb0EEENS1_21CollectiveEpilogueBwdISA_SB_SD_Li256ELb0ELb0ELi2EEENS1_25SingleTileBwdLPTSchedulerILb0ELi128ELb1EEEEEEEEEvNT_6ParamsE$_ZN4cute5tupleIJNS0_IJNS_1CILi8EEENS0_IJNS1_ILi2EEES3_S3_EEENS1_ILi1EEES4_S5_EEENS0_IJS5_NS0_IJS2_iiEEENS1_ILi64EEENS0_IJiNS1_ILi144EEENS1_ILi288EEEEEENS1_ILi512EEEEEEEEC2ERKS6_RKSD_ - $_ZN7cutlass13device_kernelIN5flash19enable_sm80_to_sm89INS1_16FlashAttnBwdSm80INS1_25CollectiveMainloopBwdSm80ILi2ELi2EN4cute5tupleIJNS5_1CILi128EEES8_NS7_ILi64EEEEEENS_6half_tEfNS_4arch4Sm80ELb1ELb0ELb1ELb0ELb1ELb0ELb0ELb0ELi2ELi4ELi4ELi4ELb0EEENS1_21CollectiveEpilogueBwdISA_SB_SD_Li256ELb0ELb0ELi2EEENS1_25SingleTileBwdLPTSchedulerILb0ELi128ELb1EEEEEEEEEvNT_6ParamsE$_ZN4cute5tupleIJNS0_IJNS_1CILi2EEEEEENS0_IJiEEEEEC2ERKS3_RKS4_)
$_ZN7cutlass13device_kernelIN5flash19enable_sm80_to_sm89INS1_16FlashAttnBwdSm80INS1_25CollectiveMainloopBwdSm80ILi2ELi2EN4cute5tupleIJNS5_1CILi128EEES8_NS7_ILi64EEEEEENS_6half_tEfNS_4arch4Sm80ELb1ELb0ELb1ELb0ELb1ELb0ELb0ELb0ELi2ELi4ELi4ELi4ELb0EEENS1_21CollectiveEpilogueBwdISA_SB_SD_Li256ELb0ELb0ELi2EEENS1_25SingleTileBwdLPTSchedulerILb0ELi128ELb1EEEEEEEEEvNT_6ParamsE$_ZN4cute5tupleIJNS0_IJNS_1CILi2EEEEEENS0_IJiEEEEEC2ERKS3_RKS4_:
[----:B------:R-:W-:Y:S02]  /*9bc0*/  IADD3 R4, R84, -c[0x0][0x20], RZ ;  /* 0x8000080054047a10 */ /* 0x000fe40007ffe0ff */
[----:B------:R-:W-:-:S03]  /*9bd0*/  MOV R7, 0x0 ;  /* 0x0000000000077802 */ /* 0x000fc60000000f00 */
[----:B------:R1:W-:Y:S01]  /*9be0*/  STL [R4], R5 ;  /* 0x0000000504007387 */ /* 0x0003e20000100800 */
[----:B------:R-:W-:Y:S05]  /*9bf0*/  RET.REL.NODEC R6 `(_ZN7cutlass13device_kernelIN5flash19enable_sm80_to_sm89INS1_16FlashAttnBwdSm80INS1_25CollectiveMainloopBwdSm80ILi2ELi2EN4cute5tupleIJNS5_1CILi128EEES8_NS7_ILi64EEEEEENS_6half_tEfNS_4arch4Sm80ELb1ELb0ELb1ELb0ELb1ELb0ELb0ELb0ELi2ELi4ELi4ELi4ELb0EEENS1_21CollectiveEpilogueBwdISA_SB_SD_Li256ELb0ELb0ELi2EEENS1_25SingleTileBwdLPTSchedulerILb0ELi128ELb1EEEEEEEEEvNT_6ParamsE) ;  /* 0xffff640006007950 */ /* 0x000fea0003c3ffff */
        .type           $_ZN7cutlass13device_kernelIN5flash19enable_sm80_to_sm89INS1_16FlashAttnBwdSm80INS1_25CollectiveMainloopBwdSm80ILi2ELi2EN4cute5tupleIJNS5_1CILi128EEES8_NS7_ILi64EEEEEENS_6half_tEfNS_4arch4Sm80ELb1ELb0ELb1ELb0ELb1ELb0ELb0ELb0ELi2ELi4ELi4ELi4ELb0EEENS1_21CollectiveEpilogueBwdISA_SB_SD_Li256ELb0ELb0ELi2EEENS1_25SingleTileBwdLPTSchedulerILb0ELi128ELb1EEEEEEEEEvNT_6ParamsE$_ZN4cute5tupleIJNS0_IJNS_1CILi8EEENS0_IJNS1_ILi2EEES3_S3_EEENS1_ILi1EEES4_S5_EEENS0_IJS5_NS0_IJS2_iiEEENS1_ILi64EEENS0_IJiNS1_ILi144EEENS1_ILi288EEEEEENS1_ILi512EEEEEEEEC2ERKS6_RKSD_,@function
        .size           $_ZN7cutlass13device_kernelIN5flash19enable_sm80_to_sm89INS1_16FlashAttnBwdSm80INS1_25CollectiveMainloopBwdSm80ILi2ELi2EN4cute5tupleIJNS5_1CILi128EEES8_NS7_ILi64EEEEEENS_6half_tEfNS_4arch4Sm80ELb1ELb0ELb1ELb0ELb1ELb0ELb0ELb0ELi2ELi4ELi4ELi4ELb0EEENS1_21CollectiveEpilogueBwdISA_SB_SD_Li256ELb0ELb0ELi2EEENS1_25SingleTileBwdLPTSchedulerILb0ELi128ELb1EEEEEEEEEvNT_6ParamsE$_ZN4cute5tupleIJNS0_IJNS_1CILi8EEENS0_IJNS1_ILi2EEES3_S3_EEENS1_ILi1EEES4_S5_EEENS0_IJS5_NS0_IJS2_iiEEENS1_ILi64EEENS0_IJiNS1_ILi144EEENS1_ILi288EEEEEENS1_ILi512EEEEEEEEC2ERKS6_RKSD_,($_ZN7cutlass13device_kernelIN5flash19enable_sm80_to_sm89INS1_16FlashAttnBwdSm80INS1_25CollectiveMainloopBwdSm80ILi2ELi2EN4cute5tupleIJNS5_1CILi128EEES8_NS7_ILi64EEEEEENS_6half_tEfNS_4arch4Sm80ELb1ELb0ELb1ELb0ELb1ELb0ELb0ELb0ELi2ELi4ELi4ELi4ELb0EEENS1_21CollectiveEpilogueBwdISA_SB_SD_Li256ELb0ELb0ELi2EEENS1_25SingleTileBwdLPTSchedulerILb0ELi128ELb1EEEEEEEEEvNT_6ParamsE$_ZN4cute5tupleIJNS0_IJNS_1CILi8EEENS0_IJNS1_ILi2EEES3_S3_EEENS1_ILi1EEES4_S5_EEENS0_IJS5_NS0_IJiiiEEENS1_ILi64EEENS0_IJNS1_ILi72EEENS1_ILi144EEENS1_ILi288EEEEEENS1_ILi512EEEEEEEEC2ERKS6_RKSE_ - $_ZN7cutlass13device_kernelIN5flash19enable_sm80_to_sm89INS1_16FlashAttnBwdSm80INS1_25CollectiveMainloopBwdSm80ILi2ELi2EN4cute5tupleIJNS5_1CILi128EEES8_NS7_ILi64EEEEEENS_6half_tEfNS_4arch4Sm80ELb1ELb0ELb1ELb0ELb1ELb0ELb0ELb0ELi2ELi4ELi4ELi4ELb0EEENS1_21CollectiveEpilogueBwdISA_SB_SD_Li256ELb0ELb0ELi2EEENS1_25SingleTileBwdLPTSchedulerILb0ELi128ELb1EEEEEEEEEvNT_6ParamsE$_ZN4cute5tupleIJNS0_IJNS_1CILi8EEENS0_IJNS1_ILi2EEES3_S3_EEENS1_ILi1EEES4_S5_EEENS0_IJS5_NS0_IJS2_iiEEENS1_ILi64EEENS0_IJiNS1_ILi144EEENS1_ILi288EEEEEENS1_ILi512EEEEEEEEC2ERKS6_RKSD_)
$_ZN7cutlass13device_kernelIN5flash19enable_sm80_to_sm89INS1_16FlashAttnBwdSm80INS1_25CollectiveMainloopBwdSm80ILi2ELi2EN4cute5tupleIJNS5_1CILi128EEES8_NS7_ILi64EEEEEENS_6half_tEfNS_4arch4Sm80ELb1ELb0ELb1ELb0ELb1ELb0ELb0ELb0ELi2ELi4ELi4ELi4ELb0EEENS1_21CollectiveEpilogueBwdISA_SB_SD_Li256ELb0ELb0ELi2EEENS1_25SingleTileBwdLPTSchedulerILb0ELi128ELb1EEEEEEEEEvNT_6ParamsE$_ZN4cute5tupleIJNS0_IJNS_1CILi8EEENS0_IJNS1_ILi2EEES3_S3_EEENS1_ILi1EEES4_S5_EEENS0_IJS5_NS0_IJS2_iiEEENS1_ILi64EEENS0_IJiNS1_ILi144EEENS1_ILi288EEEEEENS1_ILi512EEEEEEEEC2ERKS6_RKSD_:
[----:B------:R-:W-:Y:S01]  /*9c00*/  IADD3 R4, R82, -c[0x0][0x20], RZ ;  /* 0x8000080052047a10 */ /* 0x000fe20007ffe0ff */
[----:B------:R-:W-:Y:S01]  /*9c10*/  IMAD.MOV.U32 R34, RZ, RZ, R26 ;  /* 0x000000ffff227224 */ /* 0x000fe200078e001a */
[----:B------:R-:W-:-:S03]  /*9c20*/  MOV R35, 0x0 ;  /* 0x0000000000237802 */ /* 0x000fc60000000f00 */
[----:B------:R1:W-:Y:S04]  /*9c30*/  STL [R4], R2 ;  /* 0x0000000204007387 */ /* 0x0003e80000100800 */
[----:B------:R1:W-:Y:S04]  /*9c40*/  STL [R4+0x4], R3 ;  /* 0x0000040304007387 */ /* 0x0003e80000100800 */
[----:B------:R1:W-:Y:S01]  /*9c50*/  STL [R4+0x8], R5 ;  /* 0x0000080504007387 */ /* 0x0003e20000100800 */
[----:B------:R-:W-:Y:S05]  /*9c60*/  RET.REL.NODEC R34 `(_ZN7cutlass13device_kernelIN5flash19enable_sm80_to_sm89INS1_16FlashAttnBwdSm80INS1_25CollectiveMainloopBwdSm80ILi2ELi2EN4cute5tupleIJNS5_1CILi128EEES8_NS7_ILi64EEEEEENS_6half_tEfNS_4arch4Sm80ELb1ELb0ELb1ELb0ELb1ELb0ELb0ELb0ELi2ELi4ELi4ELi4ELb0EEENS1_21CollectiveEpilogueBwdISA_SB_SD_Li256ELb0ELb0ELi2EEENS1_25SingleTileBwdLPTSchedulerILb0ELi128ELb1EEEEEEEEEvNT_6ParamsE) ;  /* 0xffff639022007950 */ /* 0x000fea0003c3ffff */
        .type           $_ZN7cutlass13device_kernelIN5flash19enable_sm80_to_sm89INS1_16FlashAttnBwdSm80INS1_25CollectiveMainloopBwdSm80ILi2ELi2EN4cute5tupleIJNS5_1CILi128EEES8_NS7_ILi64EEEEEENS_6half_tEfNS_4arch4Sm80ELb1ELb0ELb1ELb0ELb1ELb0ELb0ELb0ELi2ELi4ELi4ELi4ELb0EEENS1_21CollectiveEpilogueBwdISA_SB_SD_Li256ELb0ELb0ELi2EEENS1_25SingleTileBwdLPTSchedulerILb0ELi128ELb1EEEEEEEEEvNT_6ParamsE$_ZN4cute5tupleIJNS0_IJNS_1CILi8EEENS0_IJNS1_ILi2EEES3_S3_EEENS1_ILi1EEES4_S5_EEENS0_IJS5_NS0_IJiiiEEENS1_ILi64EEENS0_IJNS1_ILi72EEENS1_ILi144EEENS1_ILi288EEEEEENS1_ILi512EEEEEEEEC2ERKS6_RKSE_,@function
        .size           $_ZN7cutlass13device_kernelIN5flash19enable_sm80_to_sm89INS1_16FlashAttnBwdSm80INS1_25CollectiveMainloopBwdSm80ILi2ELi2EN4cute5tupleIJNS5_1CILi128EEES8_NS7_ILi64EEEEEENS_6half_tEfNS_4arch4Sm80ELb1ELb0ELb1ELb0ELb1ELb0ELb0ELb0ELi2ELi4ELi4ELi4ELb0EEENS1_21CollectiveEpilogueBwdISA_SB_SD_Li256ELb0ELb0ELi2EEENS1_25SingleTileBwdLPTSchedulerILb0ELi128ELb1EEEEEEEEEvNT_6ParamsE$_ZN4cute5tupleIJNS0_IJNS_1CILi8EEENS0_IJNS1_ILi2EEES3_S3_EEENS1_ILi1EEES4_S5_EEENS0_IJS5_NS0_IJiiiEEENS1_ILi64EEENS0_IJNS1_ILi72EEENS1_ILi144EEENS1_ILi288EEEEEENS1_ILi512EEEEEEEEC2ERKS6_RKSE_,($_ZN7cutlass13device_kernelIN5flash19enable_sm80_to_sm89INS1_16FlashAttnBwdSm80INS1_25CollectiveMainloopBwdSm80ILi2ELi2EN4cute5tupleIJNS5_1CILi128EEES8_NS7_ILi64EEEEEENS_6half_tEfNS_4arch4Sm80ELb1ELb0ELb1ELb0ELb1ELb0ELb0ELb0ELi2ELi4ELi4ELi4ELb0EEENS1_21CollectiveEpilogueBwdISA_SB_SD_Li256ELb0ELb0ELi2EEENS1_25SingleTileBwdLPTSchedulerILb0ELi128ELb1EEEEEEEEEvNT_6ParamsE$_ZN4cute5tupleIJNS0_IJNS_1CILi8EEENS1_ILi2EEES3_S3_S2_S3_EEENS0_IJNS1_ILi1EEEiiiNS1_ILi72EEENS1_ILi512EEEEEEEEC2ERKS4_RKS8_ - $_ZN7cutlass13device_kernelIN5flash19enable_sm80_to_sm89INS1_16FlashAttnBwdSm80INS1_25CollectiveMainloopBwdSm80ILi2ELi2EN4cute5tupleIJNS5_1CILi128EEES8_NS7_ILi64EEEEEENS_6half_tEfNS_4arch4Sm80ELb1ELb0ELb1ELb0ELb1ELb0ELb0ELb0ELi2ELi4ELi4ELi4ELb0EEENS1_21CollectiveEpilogueBwdISA_SB_SD_Li256ELb0ELb0ELi2EEENS1_25SingleTileBwdLPTSchedulerILb0ELi128ELb1EEEEEEEEEvNT_6ParamsE$_ZN4cute5tupleIJNS0_IJNS_1CILi8EEENS0_IJNS1_ILi2EEES3_S3_EEENS1_ILi1EEES4_S5_EEENS0_IJS5_NS0_IJiiiEEENS1_ILi64EEENS0_IJNS1_ILi72EEENS1_ILi144EEENS1_ILi288EEEEEENS1_ILi512EEEEEEEEC2ERKS6_RKSE_)
$_ZN7cutlass13device_kernelIN5flash19enable_sm80_to_sm89INS1_16FlashAttnBwdSm80INS1_25CollectiveMainloopBwdSm80ILi2ELi2EN4cute5tupleIJNS5_1CILi128EEES8_NS7_ILi64EEEEEENS_6half_tEfNS_4arch4Sm80ELb1ELb0ELb1ELb0ELb1ELb0ELb0ELb0ELi2ELi4ELi4ELi4ELb0EEENS1_21CollectiveEpilogueBwdISA_SB_SD_Li256ELb0ELb0ELi2EEENS1_25SingleTileBwdLPTSchedulerILb0ELi128ELb1EEEEEEEEEvNT_6ParamsE$_ZN4cute5tupleIJNS0_IJNS_1CILi8EEENS0_IJNS1_ILi2EEES3_S3_EEENS1_ILi1EEES4_S5_EEENS0_IJS5_NS0_IJiiiEEENS1_ILi64EEENS0_IJNS1_ILi72EEENS1_ILi144EEENS1_ILi288EEEEEENS1_ILi512EEEEEEEEC2ERKS6_RKSE_:
[----:B------:R-:W-:Y:S01]  /*9c70*/  IADD3 R4, R82, -c[0x0][0x20], RZ ;  /* 0x8000080052047a10 */ /* 0x000fe20007ffe0ff */
[----:B------:R-:W-:Y:S01]  /*9c80*/  IMAD.MOV.U32 R36, RZ, RZ, R6 ;  /* 0x000000ffff247224 */ /* 0x000fe200078e0006 */
[----:B------:R-:W-:-:S03]  /*9c90*/  MOV R37, 0x0 ;  /* 0x0000000000257802 */ /* 0x000fc60000000f00 */
[----:B------:R1:W-:Y:S04]  /*9ca0*/  STL [R4], R2 ;  /* 0x0000000204007387 */ /* 0x0003e80000100800 */
[----:B------:R1:W-:Y:S04]  /*9cb0*/  STL [R4+0x4], R3 ;  /* 0x0000040304007387 */ /* 0x0003e80000100800 */
[----:B------:R1:W-:Y:S01]  /*9cc0*/  STL [R4+0x8], R5 ;  /* 0x0000080504007387 */ /* 0x0003e20000100800 */
[----:B------:R-:W-:Y:S05]  /*9cd0*/  RET.REL.NODEC R36 `(_ZN7cutlass13device_kernelIN5flash19enable_sm80_to_sm89INS1_16FlashAttnBwdSm80INS1_25CollectiveMainloopBwdSm80ILi2ELi2EN4cute5tupleIJNS5_1CILi128EEES8_NS7_ILi64EEEEEENS_6half_tEfNS_4arch4Sm80ELb1ELb0ELb1ELb0ELb1ELb0ELb0ELb0ELi2ELi4ELi4ELi4ELb0EEENS1_21CollectiveEpilogueBwdISA_SB_SD_Li256ELb0ELb0ELi2EEENS1_25SingleTileBwdLPTSchedulerILb0ELi128ELb1EEEEEEEEEvNT_6ParamsE) ;  /* 0xffff632024007950 */ /* 0x000fea0003c3ffff */
        .type           $_ZN7cutlass13device_kernelIN5flash19enable_sm80_to_sm89INS1_16FlashAttnBwdSm80INS1_25CollectiveMainloopBwdSm80ILi2ELi2EN4cute5tupleIJNS5_1CILi128EEES8_NS7_ILi64EEEEEENS_6half_tEfNS_4arch4Sm80ELb1ELb0ELb1ELb0ELb1ELb0ELb0ELb0ELi2ELi4ELi4ELi4ELb0EEENS1_21CollectiveEpilogueBwdISA_SB_SD_Li256ELb0ELb0ELi2EEENS1_25SingleTileBwdLPTSchedulerILb0ELi128ELb1EEEEEEEEEvNT_6ParamsE$_ZN4cute5tupleIJNS0_IJNS_1CILi8EEENS1_ILi2EEES3_S3_S2_S3_EEENS0_IJNS1_ILi1EEEiiiNS1_ILi72EEENS1_ILi512EEEEEEEEC2ERKS4_RKS8_,@function
        .size           $_ZN7cutlass13device_kernelIN5flash19enable_sm80_to_sm89INS1_16FlashAttnBwdSm80INS1_25CollectiveMainloopBwdSm80ILi2ELi2EN4cute5tupleIJNS5_1CILi128EEES8_NS7_ILi64EEEEEENS_6half_tEfNS_4arch4Sm80ELb1ELb0ELb1ELb0ELb1ELb0ELb0ELb0ELi2ELi4ELi4ELi4ELb0EEENS1_21CollectiveEpilogueBwdISA_SB_SD_Li256ELb0ELb0ELi2EEENS1_25SingleTileBwdLPTSchedulerILb0ELi128ELb1EEEEEEEEEvNT_6ParamsE$_ZN4cute5tupleIJNS0_IJNS_1CILi8EEENS1_ILi2EEES3_S3_S2_S3_EEENS0_IJNS1_ILi1EEEiiiNS1_ILi72EEENS1_ILi512EEEEEEEEC2ERKS4_RKS8_,($_ZN7cutlass13device_kernelIN5flash19enable_sm80_to_sm89INS1_16FlashAttnBwdSm80INS1_25CollectiveMainloopBwdSm80ILi2ELi2EN4cute5tupleIJNS5_1CILi128EEES8_NS7_ILi64EEEEEENS_6half_tEfNS_4arch4Sm80ELb1ELb0ELb1ELb0ELb1ELb0ELb0ELb0ELi2ELi4ELi4ELi4ELb0EEENS1_21CollectiveEpilogueBwdISA_SB_SD_Li256ELb0ELb0ELi2EEENS1_25SingleTileBwdLPTSchedulerILb0ELi128ELb1EEEEEEEEEvNT_6ParamsE$_ZN4cute5tupleIJNS_7SwizzleILi3ELi3ELi3EEENS_9MixedBitsILj0ELj432EEENS_6LayoutINS0_IJNS0_IJNS_1CILi2EEES7_S7_EEES7_NS6_ILi8EEEEEENS0_IJNS0_IJNS6_ILi64EEES9_NS6_ILi512EEEEEENS6_ILi8192EEENS6_ILi1024EEEEEEEEEEC2ERKS2_RKS4_RKSH_ - $_ZN7cutlass13device_kernelIN5flash19enable_sm80_to_sm89INS1_16FlashAttnBwdSm80INS1_25CollectiveMainloopBwdSm80ILi2ELi2EN4cute5tupleIJNS5_1CILi128EEES8_NS7_ILi64EEEEEENS_6half_tEfNS_4arch4Sm80ELb1ELb0ELb1ELb0ELb1ELb0ELb0ELb0ELi2ELi4ELi4ELi4ELb0EEENS1_21CollectiveEpilogueBwdISA_SB_SD_Li256ELb0ELb0ELi2EEENS1_25SingleTileBwdLPTSchedulerILb0ELi128ELb1EEEEEEEEEvNT_6ParamsE$_ZN4cute5tupleIJNS0_IJNS_1CILi8EEENS1_ILi2EEES3_S3_S2_S3_EEENS0_IJNS1_ILi1EEEiiiNS1_ILi72EEENS1_ILi512EEEEEEEEC2ERKS4_RKS8_)
$_ZN7cutlass13device_kernelIN5flash19enable_sm80_to_sm89INS1_16FlashAttnBwdSm80INS1_25CollectiveMainloopBwdSm80ILi2ELi2EN4cute5tupleIJNS5_1CILi128EEES8_NS7_ILi64EEEEEENS_6half_tEfNS_4arch4Sm80ELb1ELb0ELb1ELb0ELb1ELb0ELb0ELb0ELi2ELi4ELi4ELi4ELb0EEENS1_21CollectiveEpilogueBwdISA_SB_SD_Li256ELb0ELb0ELi2EEENS1_25SingleTileBwdLPTSchedulerILb0ELi128ELb1EEEEEEEEEvNT_6ParamsE$_ZN4cute5tupleIJNS0_IJNS_1CILi8EEENS1_ILi2EEES3_S3_S2_S3_EEENS0_IJNS1_ILi1EEEiiiNS1_ILi72EEENS1_ILi512EEEEEEEEC2ERKS4_RKS8_:
[----:B------:R-:W-:Y:S01]  /*9ce0*/  IADD3 R4, R83, -c[0x0][0x20], RZ ;  /* 0x8000080053047a10 */ /* 0x000fe20007ffe0ff */
[----:B------:R-:W-:Y:S01]  /*9cf0*/  IMAD.MOV.U32 R36, RZ, RZ, R6 ;  /* 0x000000ffff247224 */ /* 0x000fe200078e0006 */
[----:B------:R-:W-:-:S03]  /*9d00*/  MOV R37, 0x0 ;  /* 0x0000000000257802 */ /* 0x000fc60000000f00 */
[----:B------:R1:W-:Y:S04]  /*9d10*/  STL [R4], R2 ;  /* 0x0000000204007387 */ /* 0x0003e80000100800 */
[----:B------:R1:W-:Y:S04]  /*9d20*/  STL [R4+0x4], R3 ;  /* 0x0000040304007387 */ /* 0x0003e80000100800 */
[----:B------:R1:W-:Y:S01]  /*9d30*/  STL [R4+0x8], R5 ;  /* 0x0000080504007387 */ /* 0x0003e20000100800 */
[----:B------:R-:W-:Y:S05]  /*9d40*/  RET.REL.NODEC R36 `(_ZN7cutlass13device_kernelIN5flash19enable_sm80_to_sm89INS1_16FlashAttnBwdSm80INS1_25CollectiveMainloopBwdSm80ILi2ELi2EN4cute5tupleIJNS5_1CILi128EEES8_NS7_ILi64EEEEEENS_6half_tEfNS_4arch4Sm80ELb1ELb0ELb1ELb0ELb1ELb0ELb0ELb0ELi2ELi4ELi4ELi4ELb0EEENS1_21CollectiveEpilogueBwdISA_SB_SD_Li256ELb0ELb0ELi2EEENS1_25SingleTileBwdLPTSchedulerILb0ELi128ELb1EEEEEEEEEvNT_6ParamsE) ;  /* 0xffff62b024007950 */ /* 0x000fea0003c3ffff */
        .type           $_ZN7cutlass13device_kernelIN5flash19enable_sm80_to_sm89INS1_16FlashAttnBwdSm80INS1_25CollectiveMainloopBwdSm80ILi2ELi2EN4cute5tupleIJNS5_1CILi128EEES8_NS7_ILi64EEEEEENS_6half_tEfNS_4arch4Sm80ELb1ELb0ELb1ELb0ELb1ELb0ELb0ELb0ELi2ELi4ELi4ELi4ELb0EEENS1_21CollectiveEpilogueBwdISA_SB_SD_Li256ELb0ELb0ELi2EEENS1_25SingleTileBwdLPTSchedulerILb0ELi128ELb1EEEEEEEEEvNT_6ParamsE$_ZN4cute5tupleIJNS_7SwizzleILi3ELi3ELi3EEENS_9MixedBitsILj0ELj432EEENS_6LayoutINS0_IJNS0_IJNS_1CILi2EEES7_S7_EEES7_NS6_ILi8EEEEEENS0_IJNS0_IJNS6_ILi64EEES9_NS6_ILi512EEEEEENS6_ILi8192EEENS6_ILi1024EEEEEEEEEEC2ERKS2_RKS4_RKSH_,@function
        .size           $_ZN7cutlass13device_kernelIN5flash19enable_sm80_to_sm89INS1_16FlashAttnBwdSm80INS1_25CollectiveMainloopBwdSm80ILi2ELi2EN4cute5tupleIJNS5_1CILi128EEES8_NS7_ILi64EEEEEENS_6half_tEfNS_4arch4Sm80ELb1ELb0ELb1ELb0ELb1ELb0ELb0ELb0ELi2ELi4ELi4ELi4ELb0EEENS1_21CollectiveEpilogueBwdISA_SB_SD_Li256ELb0ELb0ELi2EEENS1_25SingleTileBwdLPTSchedulerILb0ELi128ELb1EEEEEEEEEvNT_6ParamsE$_ZN4cute5tupleIJNS_7SwizzleILi3ELi3ELi3EEENS_9MixedBitsILj0ELj432EEENS_6LayoutINS0_IJNS0_IJNS_1CILi2EEES7_S7_EEES7_NS6_ILi8EEEEEENS0_IJNS0_IJNS6_ILi64EEES9_NS6_ILi512EEEEEENS6_ILi8192EEENS6_ILi1024EEEEEEEEEEC2ERKS2_RKS4_RKSH_,($_ZN7cutlass13device_kernelIN5flash19enable_sm80_to_sm89INS1_16FlashAttnBwdSm80INS1_25CollectiveMainloopBwdSm80ILi2ELi2EN4cute5tupleIJNS5_1CILi128EEES8_NS7_ILi64EEEEEENS_6half_tEfNS_4arch4Sm80ELb1ELb0ELb1ELb0ELb1ELb0ELb0ELb0ELi2ELi4ELi4ELi4ELb0EEENS1_21CollectiveEpilogueBwdISA_SB_SD_Li256ELb0ELb0ELi2EEENS1_25SingleTileBwdLPTSchedulerILb0ELi128ELb1EEEEEEEEEvNT_6ParamsE$_ZN4cute8smem_ptrIPN7cutlass6half_tEECI1NS_12iter_adaptorIS3_S4_EEES3_ - $_ZN7cutlass13device_kernelIN5flash19enable_sm80_to_sm89INS1_16FlashAttnBwdSm80INS1_25CollectiveMainloopBwdSm80ILi2ELi2EN4cute5tupleIJNS5_1CILi128EEES8_NS7_ILi64EEEEEENS_6half_tEfNS_4arch4Sm80ELb1ELb0ELb1ELb0ELb1ELb0ELb0ELb0ELi2ELi4ELi4ELi4ELb0EEENS1_21CollectiveEpilogueBwdISA_SB_SD_Li256ELb0ELb0ELi2EEENS1_25SingleTileBwdLPTSchedulerILb0ELi128ELb1EEEEEEEEEvNT_6ParamsE$_ZN4cute5tupleIJNS_7SwizzleILi3ELi3ELi3EEENS_9MixedBitsILj0ELj432EEENS_6LayoutINS0_IJNS0_IJNS_1CILi2EEES7_S7_EEES7_NS6_ILi8EEEEEENS0_IJNS0_IJNS6_ILi64EEES9_NS6_ILi512EEEEEENS6_ILi8192EEENS6_ILi1024EEEEEEEEEEC2ERKS2_RKS4_RKSH_)
$_ZN7cutlass13device_kernelIN5flash19enable_sm80_to_sm89INS1_16FlashAttnBwdSm80INS1_25CollectiveMainloopBwdSm80ILi2ELi2EN4cute5tupleIJNS5_1CILi128EEES8_NS7_ILi64EEEEEENS_6half_tEfNS_4arch4Sm80ELb1ELb0ELb1ELb0ELb1ELb0ELb0ELb0ELi2ELi4ELi4ELi4ELb0EEENS1_21CollectiveEpilogueBwdISA_SB_SD_Li256ELb0ELb0ELi2EEENS1_25SingleTileBwdLPTSchedulerILb0ELi128ELb1EEEEEEEEEvNT_6ParamsE$_ZN4cute5tupleIJNS_7SwizzleILi3ELi3ELi3EEENS_9MixedBitsILj0ELj432EEENS_6LayoutINS0_IJNS0_IJNS_1CILi2EEES7_S7_EEES7_NS6_ILi8EEEEEENS0_IJNS0_IJNS6_ILi64EEES9_NS6_ILi512EEEEEENS6_ILi8192EEENS6_ILi1024EEEEEEEEEEC2ERKS2_RKS4_RKSH_:
[----:B------:R-:W-:Y:S02]  /*9d50*/  IADD3 R2, R64, -c[0x0][0x20], RZ ;  /* 0x8000080040027a10 */ /* 0x000fe40007ffe0ff */
[----:B------:R-:W-:-:S03]  /*9d60*/  MOV R5, 0x0 ;  /* 0x0000000000057802 */ /* 0x000fc60000000f00 */
[----:B------:R1:W-:Y:S01]  /*9d70*/  STL [R2], R3 ;  /* 0x0000000302007387 */ /* 0x0003e20000100800 */
[----:B------:R-:W-:Y:S05]  /*9d80*/  RET.REL.NODEC R4 `(_ZN7cutlass13device_kernelIN5flash19enable_sm80_to_sm89INS1_16FlashAttnBwdSm80INS1_25CollectiveMainloopBwdSm80ILi2ELi2EN4cute5tupleIJNS5_1CILi128EEES8_NS7_ILi64EEEEEENS_6half_tEfNS_4arch4Sm80ELb1ELb0ELb1ELb0ELb1ELb0ELb0ELb0ELi2ELi4ELi4ELi4ELb0EEENS1_21CollectiveEpilogueBwdISA_SB_SD_Li256ELb0ELb0ELi2EEENS1_25SingleTileBwdLPTSchedulerILb0ELi128ELb1EEEEEEEEEvNT_6ParamsE) ;  /* 0xffff627004007950 */ /* 0x000fea0003c3ffff */
        .type           $_ZN7cutlass13device_kernelIN5flash19enable_sm80_to_sm89INS1_16FlashAttnBwdSm80INS1_25CollectiveMainloopBwdSm80ILi2ELi2EN4cute5tupleIJNS5_1CILi128EEES8_NS7_ILi64EEEEEENS_6half_tEfNS_4arch4Sm80ELb1ELb0ELb1ELb0ELb1ELb0ELb0ELb0ELi2ELi4ELi4ELi4ELb0EEENS1_21CollectiveEpilogueBwdISA_SB_SD_Li256ELb0ELb0ELi2EEENS1_25SingleTileBwdLPTSchedulerILb0ELi128ELb1EEEEEEEEEvNT_6ParamsE$_ZN4cute8smem_ptrIPN7cutlass6half_tEECI1NS_12iter_adaptorIS3_S4_EEES3_,@function
        .size           $_ZN7cutlass13device_kernelIN5flash19enable_sm80_to_sm89INS1_16FlashAttnBwdSm80INS1_25CollectiveMainloopBwdSm80ILi2ELi2EN4cute5tupleIJNS5_1CILi128EEES8_NS7_ILi64EEEEEENS_6half_tEfNS_4arch4Sm80ELb1ELb0ELb1ELb0ELb1ELb0ELb0ELb0ELi2ELi4ELi4ELi4ELb0EEENS1_21CollectiveEpilogueBwdISA_SB_SD_Li256ELb0ELb0ELi2EEENS1_25SingleTileBwdLPTSchedulerILb0ELi128ELb1EEEEEEEEEvNT_6ParamsE$_ZN4cute8smem_ptrIPN7cutlass6half_tEECI1NS_12iter_adaptorIS3_S4_EEES3_,($_ZN7cutlass13device_kernelIN5flash19enable_sm80_to_sm89INS1_16FlashAttnBwdSm80INS1_25CollectiveMainloopBwdSm80ILi2ELi2EN4cute5tupleIJNS5_1CILi128EEES8_NS7_ILi64EEEEEENS_6half_tEfNS_4arch4Sm80ELb1ELb0ELb1ELb0ELb1ELb0ELb0ELb0ELi2ELi4ELi4ELi4ELb0EEENS1_21CollectiveEpilogueBwdISA_SB_SD_Li256ELb0ELb0ELi2EEENS1_25SingleTileBwdLPTSchedulerILb0ELi128ELb1EEEEEEEEEvNT_6ParamsE$_ZN4cute8smem_ptrIPN7cutlass9uint128_tEECI1NS_12iter_adaptorIS3_S4_EEES3_ - $_ZN7cutlass13device_kernelIN5flash19enable_sm80_to_sm89INS1_16FlashAttnBwdSm80INS1_25CollectiveMainloopBwdSm80ILi2ELi2EN4cute5tupleIJNS5_1CILi128EEES8_NS7_ILi64EEEEEENS_6half_tEfNS_4arch4Sm80ELb1ELb0ELb1ELb0ELb1ELb0ELb0ELb0ELi2ELi4ELi4ELi4ELb0EEENS1_21CollectiveEpilogueBwdISA_SB_SD_Li256ELb0ELb0ELi2EEENS1_25SingleTileBwdLPTSchedulerILb0ELi128ELb1EEEEEEEEEvNT_6ParamsE$_ZN4cute8smem_ptrIPN7cutlass6half_tEECI1NS_12iter_adaptorIS3_S4_EEES3_)
$_ZN7cutlass13device_kernelIN5flash19enable_sm80_to_sm89INS1_16FlashAttnBwdSm80INS1_25CollectiveMainloopBwdSm80ILi2ELi2EN4cute5tupleIJNS5_1CILi128EEES8_NS7_ILi64EEEEEENS_6half_tEfNS_4arch4Sm80ELb1ELb0ELb1ELb0ELb1ELb0ELb0ELb0ELi2ELi4ELi4ELi4ELb0EEENS1_21CollectiveEpilogueBwdISA_SB_SD_Li256ELb0ELb0ELi2EEENS1_25SingleTileBwdLPTSchedulerILb0ELi128ELb1EEEEEEEEEvNT_6ParamsE$_ZN4cute8smem_ptrIPN7cutlass6half_tEECI1NS_12iter_adaptorIS3_S4_EEES3_:
[----:B------:R-:W-:Y:S02]  /*9d90*/  IADD3 R38, R38, -c[0x0][0x20], RZ ;  /* 0x8000080026267a10 */ /* 0x000fe40007ffe0ff */
[----:B------:R-:W-:-:S03]  /*9da0*/  MOV R47, 0x0 ;  /* 0x00000000002f7802 */ /* 0x000fc60000000f00 */
[----:B------:R1:W-:Y:S01]  /*9db0*/  STL.64 [R38], R2 ;  /* 0x0000000226007387 */ /* 0x0003e20000100a00 */
[----:B------:R-:W-:Y:S05]  /*9dc0*/  RET.REL.NODEC R46 `(_ZN7cutlass13device_kernelIN5flash19enable_sm80_to_sm89INS1_16FlashAttnBwdSm80INS1_25CollectiveMainloopBwdSm80ILi2ELi2EN4cute5tupleIJNS5_1CILi128EEES8_NS7_ILi64EEEEEENS_6half_tEfNS_4arch4Sm80ELb1ELb0ELb1ELb0ELb1ELb0ELb0ELb0ELi2ELi4ELi4ELi4ELb0EEENS1_21CollectiveEpilogueBwdISA_SB_SD_Li256ELb0ELb0ELi2EEENS1_25SingleTileBwdLPTSchedulerILb0ELi128ELb1EEEEEEEEEvNT_6ParamsE) ;  /* 0xffff62302e007950 */ /* 0x000fea0003c3ffff */
        .type           $_ZN7cutlass13device_kernelIN5flash19enable_sm80_to_sm89INS1_16FlashAttnBwdSm80INS1_25CollectiveMainloopBwdSm80ILi2ELi2EN4cute5tupleIJNS5_1CILi128EEES8_NS7_ILi64EEEEEENS_6half_tEfNS_4arch4Sm80ELb1ELb0ELb1ELb0ELb1ELb0ELb0ELb0ELi2ELi4ELi4ELi4ELb0EEENS1_21CollectiveEpilogueBwdISA_SB_SD_Li256ELb0ELb0ELi2EEENS1_25SingleTileBwdLPTSchedulerILb0ELi128ELb1EEEEEEEEEvNT_6ParamsE$_ZN4cute8smem_ptrIPN7cutlass9uint128_tEECI1NS_12iter_adaptorIS3_S4_EEES3_,@function
        .size           $_ZN7cutlass13device_kernelIN5flash19enable_sm80_to_sm89INS1_16FlashAttnBwdSm80INS1_25CollectiveMainloopBwdSm80ILi2ELi2EN4cute5tupleIJNS5_1CILi128EEES8_NS7_ILi64EEEEEENS_6half_tEfNS_4arch4Sm80ELb1ELb0ELb1ELb0ELb1ELb0ELb0ELb0ELi2ELi4ELi4ELi4ELb0EEENS1_21CollectiveEpilogueBwdISA_SB_SD_Li256ELb0ELb0ELi2EEENS1_25SingleTileBwdLPTSchedulerILb0ELi128ELb1EEEEEEEEEvNT_6ParamsE$_ZN4cute8smem_ptrIPN7cutlass9uint128_tEECI1NS_12iter_adaptorIS3_S4_EEES3_,($_ZN7cutlass13device_kernelIN5flash19enable_sm80_to_sm89INS1_16FlashAttnBwdSm80INS1_25CollectiveMainloopBwdSm80ILi2ELi2EN4cute5tupleIJNS5_1CILi128EEES8_NS7_ILi64EEEEEENS_6half_tEfNS_4arch4Sm80ELb1ELb0ELb1ELb0ELb1ELb0ELb0ELb0ELi2ELi4ELi4ELi4ELb0EEENS1_21CollectiveEpilogueBwdISA_SB_SD_Li256ELb0ELb0ELi2EEENS1_25SingleTileBwdLPTSchedulerILb0ELi128ELb1EEEEEEEEEvNT_6ParamsE$_ZN4cute8smem_ptrIPfECI1NS_12iter_adaptorIS1_S2_EEES1_ - $_ZN7cutlass13device_kernelIN5flash19enable_sm80_to_sm89INS1_16FlashAttnBwdSm80INS1_25CollectiveMainloopBwdSm80ILi2ELi2EN4cute5tupleIJNS5_1CILi128EEES8_NS7_ILi64EEEEEENS_6half_tEfNS_4arch4Sm80ELb1ELb0ELb1ELb0ELb1ELb0ELb0ELb0ELi2ELi4ELi4ELi4ELb0EEENS1_21CollectiveEpilogueBwdISA_SB_SD_Li256ELb0ELb0ELi2EEENS1_25SingleTileBwdLPTSchedulerILb0ELi128ELb1EEEEEEEEEvNT_6ParamsE$_ZN4cute8smem_ptrIPN7cutlass9uint128_tEECI1NS_12iter_adaptorIS3_S4_EEES3_)
$_ZN7cutlass13device_kernelIN5flash19enable_sm80_to_sm89INS1_16FlashAttnBwdSm80INS1_25CollectiveMainloopBwdSm80ILi2ELi2EN4cute5tupleIJNS5_1CILi128EEES8_NS7_ILi64EEEEEENS_6half_tEfNS_4arch4Sm80ELb1ELb0ELb1ELb0ELb1ELb0ELb0ELb0ELi2ELi4ELi4ELi4ELb0EEENS1_21CollectiveEpilogueBwdISA_SB_SD_Li256ELb0ELb0ELi2EEENS1_25SingleTileBwdLPTSchedulerILb0ELi128ELb1EEEEEEEEEvNT_6ParamsE$_ZN4cute8smem_ptrIPN7cutlass9uint128_tEECI1NS_12iter_adaptorIS3_S4_EEES3_:
[----:B------:R-:W-:Y:S02]  /*9dd0*/  IADD3 R38, R83, -c[0x0][0x20], RZ ;  /* 0x8000080053267a10 */ /* 0x000fe40007ffe0ff */
[----:B------:R-:W-:-:S03]  /*9de0*/  MOV R47, 0x0 ;  /* 0x00000000002f7802 */ /* 0x000fc60000000f00 */
[----:B------:R1:W-:Y:S01]  /*9df0*/  STL.64 [R38], R2 ;  /* 0x0000000226007387 */ /* 0x0003e20000100a00 */
[----:B------:R-:W-:Y:S05]  /*9e00*/  RET.REL.NODEC R46 `(_ZN7cutlass13device_kernelIN5flash19enable_sm80_to_sm89INS1_16FlashAttnBwdSm80INS1_25CollectiveMainloopBwdSm80ILi2ELi2EN4cute5tupleIJNS5_1CILi128EEES8_NS7_ILi64EEEEEENS_6half_tEfNS_4arch4Sm80ELb1ELb0ELb1ELb0ELb1ELb0ELb0ELb0ELi2ELi4ELi4ELi4ELb0EEENS1_21CollectiveEpilogueBwdISA_SB_SD_Li256ELb0ELb0ELi2EEENS1_25SingleTileBwdLPTSchedulerILb0ELi128ELb1EEEEEEEEEvNT_6ParamsE) ;  /* 0xffff61f02e007950 */ /* 0x000fea0003c3ffff */
        .type           $_ZN7cutlass13device_kernelIN5flash19enable_sm80_to_sm89INS1_16FlashAttnBwdSm80INS1_25CollectiveMainloopBwdSm80ILi2ELi2EN4cute5tupleIJNS5_1CILi128EEES8_NS7_ILi64EEEEEENS_6half_tEfNS_4arch4Sm80ELb1ELb0ELb1ELb0ELb1ELb0ELb0ELb0ELi2ELi4ELi4ELi4ELb0EEENS1_21CollectiveEpilogueBwdISA_SB_SD_Li256ELb0ELb0ELi2EEENS1_25SingleTileBwdLPTSchedulerILb0ELi128ELb1EEEEEEEEEvNT_6ParamsE$_ZN4cute8smem_ptrIPfECI1NS_12iter_adaptorIS1_S2_EEES1_,@function
        .size           $_ZN7cutlass13device_kernelIN5flash19enable_sm80_to_sm89INS1_16FlashAttnBwdSm80INS1_25CollectiveMainloopBwdSm80ILi2ELi2EN4cute5tupleIJNS5_1CILi128EEES8_NS7_ILi64EEEEEENS_6half_tEfNS_4arch4Sm80ELb1ELb0ELb1ELb0ELb1ELb0ELb0ELb0ELi2ELi4ELi4ELi4ELb0EEENS1_21CollectiveEpilogueBwdISA_SB_SD_Li256ELb0ELb0ELi2EEENS1_25SingleTileBwdLPTSchedulerILb0ELi128ELb1EEEEEEEEEvNT_6ParamsE$_ZN4cute8smem_ptrIPfECI1NS_12iter_adaptorIS1_S2_EEES1_,($_ZN7cutlass13device_kernelIN5flash19enable_sm80_to_sm89INS1_16FlashAttnBwdSm80INS1_25CollectiveMainloopBwdSm80ILi2ELi2EN4cute5tupleIJNS5_1CILi128EEES8_NS7_ILi64EEEEEENS_6half_tEfNS_4arch4Sm80ELb1ELb0ELb1ELb0ELb1ELb0ELb0ELb0ELi2ELi4ELi4ELi4ELb0EEENS1_21CollectiveEpilogueBwdISA_SB_SD_Li256ELb0ELb0ELi2EEENS1_25SingleTileBwdLPTSchedulerILb0ELi128ELb1EEEEEEEEEvNT_6ParamsE$_ZN4cute8smem_ptrIPjECI1NS_12iter_adaptorIS1_S2_EEES1_ - $_ZN7cutlass13device_kernelIN5flash19enable_sm80_to_sm89INS1_16FlashAttnBwdSm80INS1_25CollectiveMainloopBwdSm80ILi2ELi2EN4cute5tupleIJNS5_1CILi128EEES8_NS7_ILi64EEEEEENS_6half_tEfNS_4arch4Sm80ELb1ELb0ELb1ELb0ELb1ELb0ELb0ELb0ELi2ELi4ELi4ELi4ELb0EEENS1_21CollectiveEpilogueBwdISA_SB_SD_Li256ELb0ELb0ELi2EEENS1_25SingleTileBwdLPTSchedulerILb0ELi128ELb1EEEEEEEEEvNT_6ParamsE$_ZN4cute8smem_ptrIPfECI1NS_12iter_adaptorIS1_S2_EEES1_)
$_ZN7cutlass13device_kernelIN5flash19enable_sm80_to_sm89INS1_16FlashAttnBwdSm80INS1_25CollectiveMainloopBwdSm80ILi2ELi2EN4cute5tupleIJNS5_1CILi128EEES8_NS7_ILi64EEEEEENS_6half_tEfNS_4arch4Sm80ELb1ELb0ELb1ELb0ELb1ELb0ELb0ELb0ELi2ELi4ELi4ELi4ELb0EEENS1_21CollectiveEpilogueBwdISA_SB_SD_Li256ELb0ELb0ELi2EEENS1_25SingleTileBwdLPTSchedulerILb0ELi128ELb1EEEEEEEEEvNT_6ParamsE$_ZN4cute8smem_ptrIPfECI1NS_12iter_adaptorIS1_S2_EEES1_:
[----:B------:R-:W-:Y:S02]  /*9e10*/  IADD3 R8, R64, -c[0x0][0x20], RZ ;  /* 0x8000080040087a10 */ /* 0x000fe40007ffe0ff */
[----:B------:R-:W-:-:S03]  /*9e20*/  MOV R11, 0x0 ;  /* 0x00000000000b7802 */ /* 0x000fc60000000f00 */
[----:B------:R1:W-:Y:S01]  /*9e30*/  STL.64 [R8], R4 ;  /* 0x0000000408007387 */ /* 0x0003e20000100a00 */
[----:B------:R-:W-:Y:S05]  /*9e40*/  RET.REL.NODEC R10 `(_ZN7cutlass13device_kernelIN5flash19enable_sm80_to_sm89INS1_16FlashAttnBwdSm80INS1_25CollectiveMainloopBwdSm80ILi2ELi2EN4cute5tupleIJNS5_1CILi128EEES8_NS7_ILi64EEEEEENS_6half_tEfNS_4arch4Sm80ELb1ELb0ELb1ELb0ELb1ELb0ELb0ELb0ELi2ELi4ELi4ELi4ELb0EEENS1_21CollectiveEpilogueBwdISA_SB_SD_Li256ELb0ELb0ELi2EEENS1_25SingleTileBwdLPTSchedulerILb0ELi128ELb1EEEEEEEEEvNT_6ParamsE) ;  /* 0xffff61b00a007950 */ /* 0x000fea0003c3ffff */
        .type           $_ZN7cutlass13device_kernelIN5flash19enable_sm80_to_sm89INS1_16FlashAttnBwdSm80INS1_25CollectiveMainloopBwdSm80ILi2ELi2EN4cute5tupleIJNS5_1CILi128EEES8_NS7_ILi64EEEEEENS_6half_tEfNS_4arch4Sm80ELb1ELb0ELb1ELb0ELb1ELb0ELb0ELb0ELi2ELi4ELi4ELi4ELb0EEENS1_21CollectiveEpilogueBwdISA_SB_SD_Li256ELb0ELb0ELi2EEENS1_25SingleTileBwdLPTSchedulerILb0ELi128ELb1EEEEEEEEEvNT_6ParamsE$_ZN4cute8smem_ptrIPjECI1NS_12iter_adaptorIS1_S2_EEES1_,@function
        .size           $_ZN7cutlass13device_kernelIN5flash19enable_sm80_to_sm89INS1_16FlashAttnBwdSm80INS1_25CollectiveMainloopBwdSm80ILi2ELi2EN4cute5tupleIJNS5_1CILi128EEES8_NS7_ILi64EEEEEENS_6half_tEfNS_4arch4Sm80ELb1ELb0ELb1ELb0ELb1ELb0ELb0ELb0ELi2ELi4ELi4ELi4ELb0EEENS1_21CollectiveEpilogueBwdISA_SB_SD_Li256ELb0ELb0ELi2EEENS1_25SingleTileBwdLPTSchedulerILb0ELi128ELb1EEEEEEEEEvNT_6ParamsE$_ZN4cute8smem_ptrIPjECI1NS_12iter_adaptorIS1_S2_EEES1_,($_ZN7cutlass13device_kernelIN5flash19enable_sm80_to_sm89INS1_16FlashAttnBwdSm80INS1_25CollectiveMainloopBwdSm80ILi2ELi2EN4cute5tupleIJNS5_1CILi128EEES8_NS7_ILi64EEEEEENS_6half_tEfNS_4arch4Sm80ELb1ELb0ELb1ELb0ELb1ELb0ELb0ELb0ELi2ELi4ELi4ELi4ELb0EEENS1_21CollectiveEpilogueBwdISA_SB_SD_Li256ELb0ELb0ELi2EEENS1_25SingleTileBwdLPTSchedulerILb0ELi128ELb1EEEEEEEEEvNT_6ParamsE$_ZN73_INTERNAL_e48e4f46_37_flash_bwd_hdim64_fp16_softcap_sm80_cu_3fbc093a_281817__float22half2_rnE6float2 - $_ZN7cutlass13device_kernelIN5flash19enable_sm80_to_sm89INS1_16FlashAttnBwdSm80INS1_25CollectiveMainloopBwdSm80ILi2ELi2EN4cute5tupleIJNS5_1CILi128EEES8_NS7_ILi64EEEEEENS_6half_tEfNS_4arch4Sm80ELb1ELb0ELb1ELb0ELb1ELb0ELb0ELb0ELi2ELi4ELi4ELi4ELb0EEENS1_21CollectiveEpilogueBwdISA_SB_SD_Li256ELb0ELb0ELi2EEENS1_25SingleTileBwdLPTSchedulerILb0ELi128ELb1EEEEEEEEEvNT_6ParamsE$_ZN4cute8smem_ptrIPjECI1NS_12iter_adaptorIS1_S2_EEES1_)
$_ZN7cutlass13device_kernelIN5flash19enable_sm80_to_sm89INS1_16FlashAttnBwdSm80INS1_25CollectiveMainloopBwdSm80ILi2ELi2EN4cute5tupleIJNS5_1CILi128EEES8_NS7_ILi64EEEEEENS_6half_tEfNS_4arch4Sm80ELb1ELb0ELb1ELb0ELb1ELb0ELb0ELb0ELi2ELi4ELi4ELi4ELb0EEENS1_21CollectiveEpilogueBwdISA_SB_SD_Li256ELb0ELb0ELi2EEENS1_25SingleTileBwdLPTSchedulerILb0ELi128ELb1EEEEEEEEEvNT_6ParamsE$_ZN4cute8smem_ptrIPjECI1NS_12iter_adaptorIS1_S2_EEES1_:
[----:B------:R-:W-:Y:S01]  /*9e50*/  IADD3 R16, R70, -c[0x0][0x20], RZ ;  /* 0x8000080046107a10 */ /* 0x000fe20007ffe0ff */
[----:B------:R-:W-:Y:S01]  /*9e60*/  IMAD.MOV.U32 R20, RZ, RZ, R18 ;  /* 0x000000ffff147224 */ /* 0x000fe200078e0012 */
[----:B------:R-:W-:-:S03]  /*9e70*/  MOV R21, 0x0 ;  /* 0x0000000000157802 */ /* 0x000fc60000000f00 */
[----:B------:R1:W-:Y:S01]  /*9e80*/  STL.64 [R16], R2 ;  /* 0x0000000210007387 */ /* 0x0003e20000100a00 */
[----:B------:R-:W-:Y:S05]  /*9e90*/  RET.REL.NODEC R20 `(_ZN7cutlass13device_kernelIN5flash19enable_sm80_to_sm89INS1_16FlashAttnBwdSm80INS1_25CollectiveMainloopBwdSm80ILi2ELi2EN4cute5tupleIJNS5_1CILi128EEES8_NS7_ILi64EEEEEENS_6half_tEfNS_4arch4Sm80ELb1ELb0ELb1ELb0ELb1ELb0ELb0ELb0ELi2ELi4ELi4ELi4ELb0EEENS1_21CollectiveEpilogueBwdISA_SB_SD_Li256ELb0ELb0ELi2EEENS1_25SingleTileBwdLPTSchedulerILb0ELi128ELb1EEEEEEEEEvNT_6ParamsE) ;  /* 0xffff616014007950 */ /* 0x000fea0003c3ffff */
        .type           $_ZN7cutlass13device_kernelIN5flash19enable_sm80_to_sm89INS1_16FlashAttnBwdSm80INS1_25CollectiveMainloopBwdSm80ILi2ELi2EN4cute5tupleIJNS5_1CILi128EEES8_NS7_ILi64EEEEEENS_6half_tEfNS_4arch4Sm80ELb1ELb0ELb1ELb0ELb1ELb0ELb0ELb0ELi2ELi4ELi4ELi4ELb0EEENS1_21CollectiveEpilogueBwdISA_SB_SD_Li256ELb0ELb0ELi2EEENS1_25SingleTileBwdLPTSchedulerILb0ELi128ELb1EEEEEEEEEvNT_6ParamsE$_ZN73_INTERNAL_e48e4f46_37_flash_bwd_hdim64_fp16_softcap_sm80_cu_3fbc093a_281817__float22half2_rnE6float2,@function
        .size           $_ZN7cutlass13device_kernelIN5flash19enable_sm80_to_sm89INS1_16FlashAttnBwdSm80INS1_25CollectiveMainloopBwdSm80ILi2ELi2EN4cute5tupleIJNS5_1CILi128EEES8_NS7_ILi64EEEEEENS_6half_tEfNS_4arch4Sm80ELb1ELb0ELb1ELb0ELb1ELb0ELb0ELb0ELi2ELi4ELi4ELi4ELb0EEENS1_21CollectiveEpilogueBwdISA_SB_SD_Li256ELb0ELb0ELi2EEENS1_25SingleTileBwdLPTSchedulerILb0ELi128ELb1EEEEEEEEEvNT_6ParamsE$_ZN73_INTERNAL_e48e4f46_37_flash_bwd_hdim64_fp16_softcap_sm80_cu_3fbc093a_281817__float22half2_rnE6float2,($_ZN7cutlass13device_kernelIN5flash19enable_sm80_to_sm89INS1_16FlashAttnBwdSm80INS1_25CollectiveMainloopBwdSm80ILi2ELi2EN4cute5tupleIJNS5_1CILi128EEES8_NS7_ILi64EEEEEENS_6half_tEfNS_4arch4Sm80ELb1ELb0ELb1ELb0ELb1ELb0ELb0ELb0ELi2ELi4ELi4ELi4ELb0EEENS1_21CollectiveEpilogueBwdISA_SB_SD_Li256ELb0ELb0ELi2EEENS1_25SingleTileBwdLPTSchedulerILb0ELi128ELb1EEEEEEEEEvNT_6ParamsE$_ZN7__half2aSEOKS_ - $_ZN7cutlass13device_kernelIN5flash19enable_sm80_to_sm89INS1_16FlashAttnBwdSm80INS1_25CollectiveMainloopBwdSm80ILi2ELi2EN4cute5tupleIJNS5_1CILi128EEES8_NS7_ILi64EEEEEENS_6half_tEfNS_4arch4Sm80ELb1ELb0ELb1ELb0ELb1ELb0ELb0ELb0ELi2ELi4ELi4ELi4ELb0EEENS1_21CollectiveEpilogueBwdISA_SB_SD_Li256ELb0ELb0ELi2EEENS1_25SingleTileBwdLPTSchedulerILb0ELi128ELb1EEEEEEEEEvNT_6ParamsE$_ZN73_INTERNAL_e48e4f46_37_flash_bwd_hdim64_fp16_softcap_sm80_cu_3fbc093a_281817__float22half2_rnE6float2)
$_ZN7cutlass13device_kernelIN5flash19enable_sm80_to_sm89INS1_16FlashAttnBwdSm80INS1_25CollectiveMainloopBwdSm80ILi2ELi2EN4cute5tupleIJNS5_1CILi128EEES8_NS7_ILi64EEEEEENS_6half_tEfNS_4arch4Sm80ELb1ELb0ELb1ELb0ELb1ELb0ELb0ELb0ELi2ELi4ELi4ELi4ELb0EEENS1_21CollectiveEpilogueBwdISA_SB_SD_Li256ELb0ELb0ELi2EEENS1_25SingleTileBwdLPTSchedulerILb0ELi128ELb1EEEEEEEEEvNT_6ParamsE$_ZN73_INTERNAL_e48e4f46_37_flash_bwd_hdim64_fp16_softcap_sm80_cu_3fbc093a_281817__float22half2_rnE6float2:
[----:B------:R-:W-:Y:S01]  /*9ea0*/  F2FP.PACK_AB R2, R3, R2 ;  /* 0x000000020302723e */ /* 0x000fe200000000ff */
[----:B------:R-:W-:Y:S01]  /*9eb0*/  IMAD.MOV.U32 R15, RZ, RZ, 0x0 ;  /* 0x00000000ff0f7424 */ /* 0x000fe200078e00ff */
[----:B------:R-:W-:-:S05]  /*9ec0*/  IADD3 R3, R64, -c[0x0][0x20], RZ ;  /* 0x8000080040037a10 */ /* 0x000fca0007ffe0ff */
[----:B------:R1:W-:Y:S01]  /*9ed0*/  STL [R3], R2 ;  /* 0x0000000203007387 */ /* 0x0003e20000100800 */
[----:B------:R-:W-:Y:S05]  /*9ee0*/  RET.REL.NODEC R14 `(_ZN7cutlass13device_kernelIN5flash19enable_sm80_to_sm89INS1_16FlashAttnBwdSm80INS1_25CollectiveMainloopBwdSm80ILi2ELi2EN4cute5tupleIJNS5_1CILi128EEES8_NS7_ILi64EEEEEENS_6half_tEfNS_4arch4Sm80ELb1ELb0ELb1ELb0ELb1ELb0ELb0ELb0ELi2ELi4ELi4ELi4ELb0EEENS1_21CollectiveEpilogueBwdISA_SB_SD_Li256ELb0ELb0ELi2EEENS1_25SingleTileBwdLPTSchedulerILb0ELi128ELb1EEEEEEEEEvNT_6ParamsE) ;  /* 0xffff61100e007950 */ /* 0x000fea0003c3ffff */
        .type           $_ZN7cutlass13device_kernelIN5flash19enable_sm80_to_sm89INS1_16FlashAttnBwdSm80INS1_25CollectiveMainloopBwdSm80ILi2ELi2EN4cute5tupleIJNS5_1CILi128EEES8_NS7_ILi64EEEEEENS_6half_tEfNS_4arch4Sm80ELb1ELb0ELb1ELb0ELb1ELb0ELb0ELb0ELi2ELi4ELi4ELi4ELb0EEENS1_21CollectiveEpilogueBwdISA_SB_SD_Li256ELb0ELb0ELi2EEENS1_25SingleTileBwdLPTSchedulerILb0ELi128ELb1EEEEEEEEEvNT_6ParamsE$_ZN7__half2aSEOKS_,@function
        .size           $_ZN7cutlass13device_kernelIN5flash19enable_sm80_to_sm89INS1_16FlashAttnBwdSm80INS1_25CollectiveMainloopBwdSm80ILi2ELi2EN4cute5tupleIJNS5_1CILi128EEES8_NS7_ILi64EEEEEENS_6half_tEfNS_4arch4Sm80ELb1ELb0ELb1ELb0ELb1ELb0ELb0ELb0ELi2ELi4ELi4ELi4ELb0EEENS1_21CollectiveEpilogueBwdISA_SB_SD_Li256ELb0ELb0ELi2EEENS1_25SingleTileBwdLPTSchedulerILb0ELi128ELb1EEEEEEEEEvNT_6ParamsE$_ZN7__half2aSEOKS_,($_ZN7cutlass13device_kernelIN5flash19enable_sm80_to_sm89INS1_16FlashAttnBwdSm80INS1_25CollectiveMainloopBwdSm80ILi2ELi2EN4cute5tupleIJNS5_1CILi128EEES8_NS7_ILi64EEEEEENS_6half_tEfNS_4arch4Sm80ELb1ELb0ELb1ELb0ELb1ELb0ELb0ELb0ELi2ELi4ELi4ELi4ELb0EEENS1_21CollectiveEpilogueBwdISA_SB_SD_Li256ELb0ELb0ELi2EEENS1_25SingleTileBwdLPTSchedulerILb0ELi128ELb1EEEEEEEEEvNT_6ParamsE$_ZZN4cute12filter_tupleINS_5tupleIJNS1_IJNS_10UnderscoreENS_1CILi0EEEEEENS1_IJS4_S2_EEEEEENS1_IJNS1_IJNS1_IJNS3_ILi1EEES4_EEES4_EEENS1_IJNS1_IJS4_S4_EEEiEEEEEEZNS_5sliceIS7_SD_EEDaRKT_RKT0_EUlRKT_RKT0_E_EEDaSH_SK_OT1_ENKUlDpSN_E_clIJNS1_IJS9_EEENS1_IJiEEEEEEDaSU_ - $_ZN7cutlass13device_kernelIN5flash19enable_sm80_to_sm89INS1_16FlashAttnBwdSm80INS1_25CollectiveMainloopBwdSm80ILi2ELi2EN4cute5tupleIJNS5_1CILi128EEES8_NS7_ILi64EEEEEENS_6half_tEfNS_4arch4Sm80ELb1ELb0ELb1ELb0ELb1ELb0ELb0ELb0ELi2ELi4ELi4ELi4ELb0EEENS1_21CollectiveEpilogueBwdISA_SB_SD_Li256ELb0ELb0ELi2EEENS1_25SingleTileBwdLPTSchedulerILb0ELi128ELb1EEEEEEEEEvNT_6ParamsE$_ZN7__half2aSEOKS_)
$_ZN7cutlass13device_kernelIN5flash19enable_sm80_to_sm89INS1_16FlashAttnBwdSm80INS1_25CollectiveMainloopBwdSm80ILi2ELi2EN4cute5tupleIJNS5_1CILi128EEES8_NS7_ILi64EEEEEENS_6half_tEfNS_4arch4Sm80ELb1ELb0ELb1ELb0ELb1ELb0ELb0ELb0ELi2ELi4ELi4ELi4ELb0EEENS1_21CollectiveEpilogueBwdISA_SB_SD_Li256ELb0ELb0ELi2EEENS1_25SingleTileBwdLPTSchedulerILb0ELi128ELb1EEEEEEEEEvNT_6ParamsE$_ZN7__half2aSEOKS_:
[----:B------:R-:W-:-:S06]  /*9ef0*/  IADD3 R3, R64, -c[0x0][0x20], RZ ;  /* 0x8000080040037a10 */ /* 0x000fcc0007ffe0ff */
[----:B------:R-:W2:Y:S01]  /*9f00*/  LDL R3, [R3] ;  /* 0x0000000003037983 */ /* 0x000ea20000100800 */
[----:B------:R-:W-:Y:S01]  /*9f10*/  IADD3 R2, R63, -c[0x0][0x20], RZ ;  /* 0x800008003f027a10 */ /* 0x000fe20007ffe0ff */
[----:B------:R-:W-:-:S04]  /*9f20*/  IMAD.MOV.U32 R15, RZ, RZ, 0x0 ;  /* 0x00000000ff0f7424 */ /* 0x000fc800078e00ff */
[----:B--2---:R1:W-:Y:S01]  /*9f30*/  STL [R2], R3 ;  /* 0x0000000302007387 */ /* 0x0043e20000100800 */
[----:B------:R-:W-:Y:S05]  /*9f40*/  RET.REL.NODEC R14 `(_ZN7cutlass13device_kernelIN5flash19enable_sm80_to_sm89INS1_16FlashAttnBwdSm80INS1_25CollectiveMainloopBwdSm80ILi2ELi2EN4cute5tupleIJNS5_1CILi128EEES8_NS7_ILi64EEEEEENS_6half_tEfNS_4arch4Sm80ELb1ELb0ELb1ELb0ELb1ELb0ELb0ELb0ELi2ELi4ELi4ELi4ELb0EEENS1_21CollectiveEpilogueBwdISA_SB_SD_Li256ELb0ELb0ELi2EEENS1_25SingleTileBwdLPTSchedulerILb0ELi128ELb1EEEEEEEEEvNT_6ParamsE) ;  /* 0xffff60b00e007950 */ /* 0x000fea0003c3ffff */
        .type           $_ZN7cutlass13device_kernelIN5flash19enable_sm80_to_sm89INS1_16FlashAttnBwdSm80INS1_25CollectiveMainloopBwdSm80ILi2ELi2EN4cute5tupleIJNS5_1CILi128EEES8_NS7_ILi64EEEEEENS_6half_tEfNS_4arch4Sm80ELb1ELb0ELb1ELb0ELb1ELb0ELb0ELb0ELi2ELi4ELi4ELi4ELb0EEENS1_21CollectiveEpilogueBwdISA_SB_SD_Li256ELb0ELb0ELi2EEENS1_25SingleTileBwdLPTSchedulerILb0ELi128ELb1EEEEEEEEEvNT_6ParamsE$_ZZN4cute12filter_tupleINS_5tupleIJNS1_IJNS_10UnderscoreENS_1CILi0EEEEEENS1_IJS4_S2_EEEEEENS1_IJNS1_IJNS1_IJNS3_ILi1EEES4_EEES4_EEENS1_IJNS1_IJS4_S4_EEEiEEEEEEZNS_5sliceIS7_SD_EEDaRKT_RKT0_EUlRKT_RKT0_E_EEDaSH_SK_OT1_ENKUlDpSN_E_clIJNS1_IJS9_EEENS1_IJiEEEEEEDaSU_,@function
        .size           $_ZN7cutlass13device_kernelIN5flash19enable_sm80_to_sm89INS1_16FlashAttnBwdSm80INS1_25CollectiveMainloopBwdSm80ILi2ELi2EN4cute5tupleIJNS5_1CILi128EEES8_NS7_ILi64EEEEEENS_6half_tEfNS_4arch4Sm80ELb1ELb0ELb1ELb0ELb1ELb0ELb0ELb0ELi2ELi4ELi4ELi4ELb0EEENS1_21CollectiveEpilogueBwdISA_SB_SD_Li256ELb0ELb0ELi2EEENS1_25SingleTileBwdLPTSchedulerILb0ELi128ELb1EEEEEEEEEvNT_6ParamsE$_ZZN4cute12filter_tupleINS_5tupleIJNS1_IJNS_10UnderscoreENS_1CILi0EEEEEENS1_IJS4_S2_EEEEEENS1_IJNS1_IJNS1_IJNS3_ILi1EEES4_EEES4_EEENS1_IJNS1_IJS4_S4_EEEiEEEEEEZNS_5sliceIS7_SD_EEDaRKT_RKT0_EUlRKT_RKT0_E_EEDaSH_SK_OT1_ENKUlDpSN_E_clIJNS1_IJS9_EEENS1_IJiEEEEEEDaSU_,($_ZN7cutlass13device_kernelIN5flash19enable_sm80_to_sm89INS1_16FlashAttnBwdSm80INS1_25CollectiveMainloopBwdSm80ILi2ELi2EN4cute5tupleIJNS5_1CILi128EEES8_NS7_ILi64EEEEEENS_6half_tEfNS_4arch4Sm80ELb1ELb0ELb1ELb0ELb1ELb0ELb0ELb0ELi2ELi4ELi4ELi4ELb0EEENS1_21CollectiveEpilogueBwdISA_SB_SD_Li256ELb0ELb0ELi2EEENS1_25SingleTileBwdLPTSchedulerILb0ELi128ELb1EEEEEEEEEvNT_6ParamsE$_ZZN4cute12filter_tupleINS_5tupleIJNS1_IJNS_1CILi0EEENS1_IJNS2_ILi1EEENS2_ILi512EEEiEEEEEENS2_ILi4096EEENS1_IJiNS2_ILi8192EEEEEEEEEZNS_7flattenISB_EEDaRKT_EUlRKT_E_EEDaSF_OT0_ENKUlDpSI_E_clIJNS1_IJS3_S4_S5_iEEENS1_IJS8_EEESA_EEEDaSM_ - $_ZN7cutlass13device_kernelIN5flash19enable_sm80_to_sm89INS1_16FlashAttnBwdSm80INS1_25CollectiveMainloopBwdSm80ILi2ELi2EN4cute5tupleIJNS5_1CILi128EEES8_NS7_ILi64EEEEEENS_6half_tEfNS_4arch4Sm80ELb1ELb0ELb1ELb0ELb1ELb0ELb0ELb0ELi2ELi4ELi4ELi4ELb0EEENS1_21CollectiveEpilogueBwdISA_SB_SD_Li256ELb0ELb0ELi2EEENS1_25SingleTileBwdLPTSchedulerILb0ELi128ELb1EEEEEEEEEvNT_6ParamsE$_ZZN4cute12filter_tupleINS_5tupleIJNS1_IJNS_10UnderscoreENS_1CILi0EEEEEENS1_IJS4_S2_EEEEEENS1_IJNS1_IJNS1_IJNS3_ILi1EEES4_EEES4_EEENS1_IJNS1_IJS4_S4_EEEiEEEEEEZNS_5sliceIS7_SD_EEDaRKT_RKT0_EUlRKT_RKT0_E_EEDaSH_SK_OT1_ENKUlDpSN_E_clIJNS1_IJS9_EEENS1_IJiEEEEEEDaSU_)
$_ZN7cutlass13device_kernelIN5flash19enable_sm80_to_sm89INS1_16FlashAttnBwdSm80INS1_25CollectiveMainloopBwdSm80ILi2ELi2EN4cute5tupleIJNS5_1CILi128EEES8_NS7_ILi64EEEEEENS_6half_tEfNS_4arch4Sm80ELb1ELb0ELb1ELb0ELb1ELb0ELb0ELb0ELi2ELi4ELi4ELi4ELb0EEENS1_21CollectiveEpilogueBwdISA_SB_SD_Li256ELb0ELb0ELi2EEENS1_25SingleTileBwdLPTSchedulerILb0ELi128ELb1EEEEEEEEEvNT_6ParamsE$_ZZN4cute12filter_tupleINS_5tupleIJNS1_IJNS_10UnderscoreENS_1CILi0EEEEEENS1_IJS4_S2_EEEEEENS1_IJNS1_IJNS1_IJNS3_ILi1EEES4_EEES4_EEENS1_IJNS1_IJS4_S4_EEEiEEEEEEZNS_5sliceIS7_SD_EEDaRKT_RKT0_EUlRKT_RKT0_E_EEDaSH_SK_OT1_ENKUlDpSN_E_clIJNS1_IJS9_EEENS1_IJiEEEEEEDaSU_:
[----:B------:R-:W-:Y:S02]  /*9f50*/  MOV R6, R2 ;  /* 0x0000000200067202 */ /* 0x000fe40000000f00 */
[----:B------:R-:W-:-:S04]  /*9f60*/  MOV R7, 0x0 ;  /* 0x0000000000077802 */ /* 0x000fc80000000f00 */
[----:B------:R-:W-:Y:S05]  /*9f70*/  RET.REL.NODEC R6 `(_ZN7cutlass13device_kernelIN5flash19enable_sm80_to_sm89INS1_16FlashAttnBwdSm80INS1_25CollectiveMainloopBwdSm80ILi2ELi2EN4cute5tupleIJNS5_1CILi128EEES8_NS7_ILi64EEEEEENS_6half_tEfNS_4arch4Sm80ELb1ELb0ELb1ELb0ELb1ELb0ELb0ELb0ELi2ELi4ELi4ELi4ELb0EEENS1_21CollectiveEpilogueBwdISA_SB_SD_Li256ELb0ELb0ELi2EEENS1_25SingleTileBwdLPTSchedulerILb0ELi128ELb1EEEEEEEEEvNT_6ParamsE) ;  /* 0xffff608006007950 */ /* 0x000fea0003c3ffff */
        .type           $_ZN7cutlass13device_kernelIN5flash19enable_sm80_to_sm89INS1_16FlashAttnBwdSm80INS1_25CollectiveMainloopBwdSm80ILi2ELi2EN4cute5tupleIJNS5_1CILi128EEES8_NS7_ILi64EEEEEENS_6half_tEfNS_4arch4Sm80ELb1ELb0ELb1ELb0ELb1ELb0ELb0ELb0ELi2ELi4ELi4ELi4ELb0EEENS1_21CollectiveEpilogueBwdISA_SB_SD_Li256ELb0ELb0ELi2EEENS1_25SingleTileBwdLPTSchedulerILb0ELi128ELb1EEEEEEEEEvNT_6ParamsE$_ZZN4cute12filter_tupleINS_5tupleIJNS1_IJNS_1CILi0EEENS1_IJNS2_ILi1EEENS2_ILi512EEEiEEEEEENS2_ILi4096EEENS1_IJiNS2_ILi8192EEEEEEEEEZNS_7flattenISB_EEDaRKT_EUlRKT_E_EEDaSF_OT0_ENKUlDpSI_E_clIJNS1_IJS3_S4_S5_iEEENS1_IJS8_EEESA_EEEDaSM_,@function
        .size           $_ZN7cutlass13device_kernelIN5flash19enable_sm80_to_sm89INS1_16FlashAttnBwdSm80INS1_25CollectiveMainloopBwdSm80ILi2ELi2EN4cute5tupleIJNS5_1CILi128EEES8_NS7_ILi64EEEEEENS_6half_tEfNS_4arch4Sm80ELb1ELb0ELb1ELb0ELb1ELb0ELb0ELb0ELi2ELi4ELi4ELi4ELb0EEENS1_21CollectiveEpilogueBwdISA_SB_SD_Li256ELb0ELb0ELi2EEENS1_25SingleTileBwdLPTSchedulerILb0ELi128ELb1EEEEEEEEEvNT_6ParamsE$_ZZN4cute12filter_tupleINS_5tupleIJNS1_IJNS_1CILi0EEENS1_IJNS2_ILi1EEENS2_ILi512EEEiEEEEEENS2_ILi4096EEENS1_IJiNS2_ILi8192EEEEEEEEEZNS_7flattenISB_EEDaRKT_EUlRKT_E_EEDaSF_OT0_ENKUlDpSI_E_clIJNS1_IJS3_S4_S5_iEEENS1_IJS8_EEESA_EEEDaSM_,($_ZN7cutlass13device_kernelIN5flash19enable_sm80_to_sm89INS1_16FlashAttnBwdSm80INS1_25CollectiveMainloopBwdSm80ILi2ELi2EN4cute5tupleIJNS5_1CILi128EEES8_NS7_ILi64EEEEEENS_6half_tEfNS_4arch4Sm80ELb1ELb0ELb1ELb0ELb1ELb0ELb0ELb0ELi2ELi4ELi4ELi4ELb0EEENS1_21CollectiveEpilogueBwdISA_SB_SD_Li256ELb0ELb0ELi2EEENS1_25SingleTileBwdLPTSchedulerILb0ELi128ELb1EEEEEEEEEvNT_6ParamsE$_ZZN4cute12filter_tupleINS_5tupleIJNS1_IJiNS1_IJiNS_1CILi0EEEEEEEEENS1_IJNS_10UnderscoreENS1_IJS6_S6_EEEEEEEEES9_ZNS_4diceIS9_S9_EEDaRKT_RKT0_EUlRKT_RKT0_E_EEDaSD_SG_OT1_ENKUlDpSJ_E_clIJNS1_IJiiS3_EEENS1_IJEEEEEEDaSQ_ - $_ZN7cutlass13device_kernelIN5flash19enable_sm80_to_sm89INS1_16FlashAttnBwdSm80INS1_25CollectiveMainloopBwdSm80ILi2ELi2EN4cute5tupleIJNS5_1CILi128EEES8_NS7_ILi64EEEEEENS_6half_tEfNS_4arch4Sm80ELb1ELb0ELb1ELb0ELb1ELb0ELb0ELb0ELi2ELi4ELi4ELi4ELb0EEENS1_21CollectiveEpilogueBwdISA_SB_SD_Li256ELb0ELb0ELi2EEENS1_25SingleTileBwdLPTSchedulerILb0ELi128ELb1EEEEEEEEEvNT_6ParamsE$_ZZN4cute12filter_tupleINS_5tupleIJNS1_IJNS_1CILi0EEENS1_IJNS2_ILi1EEENS2_ILi512EEEiEEEEEENS2_ILi4096EEENS1_IJiNS2_ILi8192EEEEEEEEEZNS_7flattenISB_EEDaRKT_EUlRKT_E_EEDaSF_OT0_ENKUlDpSI_E_clIJNS1_IJS3_S4_S5_iEEENS1_IJS8_EEESA_EEEDaSM_)
$_ZN7cutlass13device_kernelIN5flash19enable_sm80_to_sm89INS1_16FlashAttnBwdSm80INS1_25CollectiveMainloopBwdSm80ILi2ELi2EN4cute5tupleIJNS5_1CILi128EEES8_NS7_ILi64EEEEEENS_6half_tEfNS_4arch4Sm80ELb1ELb0ELb1ELb0ELb1ELb0ELb0ELb0ELi2ELi4ELi4ELi4ELb0EEENS1_21CollectiveEpilogueBwdISA_SB_SD_Li256ELb0ELb0ELi2EEENS1_25SingleTileBwdLPTSchedulerILb0ELi128ELb1EEEEEEEEEvNT_6ParamsE$_ZZN4cute12filter_tupleINS_5tupleIJNS1_IJNS_1CILi0EEENS1_IJNS2_ILi1EEENS2_ILi512EEEiEEEEEENS2_ILi4096EEENS1_IJiNS2_ILi8192EEEEEEEEEZNS_7flattenISB_EEDaRKT_EUlRKT_E_EEDaSF_OT0_ENKUlDpSI_E_clIJNS1_IJS3_S4_S5_iEEENS1_IJS8_EEESA_EEEDaSM_:
[----:B------:R-:W-:-:S04]  /*9f80*/  MOV R3, 0x0 ;  /* 0x0000000000037802 */ /* 0x000fc80000000f00 */
[----:B------:R-:W-:Y:S05]  /*9f90*/  RET.REL.NODEC R2 `(_ZN7cutlass13device_kernelIN5flash19enable_sm80_to_sm89INS1_16FlashAttnBwdSm80INS1_25CollectiveMainloopBwdSm80ILi2ELi2EN4cute5tupleIJNS5_1CILi128EEES8_NS7_ILi64EEEEEENS_6half_tEfNS_4arch4Sm80ELb1ELb0ELb1ELb0ELb1ELb0ELb0ELb0ELi2ELi4ELi4ELi4ELb0EEENS1_21CollectiveEpilogueBwdISA_SB_SD_Li256ELb0ELb0ELi2EEENS1_25SingleTileBwdLPTSchedulerILb0ELi128ELb1EEEEEEEEEvNT_6ParamsE) ;  /* 0xffff606002007950 */ /* 0x000fea0003c3ffff */
        .type           $_ZN7cutlass13device_kernelIN5flash19enable_sm80_to_sm89INS1_16FlashAttnBwdSm80INS1_25CollectiveMainloopBwdSm80ILi2ELi2EN4cute5tupleIJNS5_1CILi128EEES8_NS7_ILi64EEEEEENS_6half_tEfNS_4arch4Sm80ELb1ELb0ELb1ELb0ELb1ELb0ELb0ELb0ELi2ELi4ELi4ELi4ELb0EEENS1_21CollectiveEpilogueBwdISA_SB_SD_Li256ELb0ELb0ELi2EEENS1_25SingleTileBwdLPTSchedulerILb0ELi128ELb1EEEEEEEEEvNT_6ParamsE$_ZZN4cute12filter_tupleINS_5tupleIJNS1_IJiNS1_IJiNS_1CILi0EEEEEEEEENS1_IJNS_10UnderscoreENS1_IJS6_S6_EEEEEEEEES9_ZNS_4diceIS9_S9_EEDaRKT_RKT0_EUlRKT_RKT0_E_EEDaSD_SG_OT1_ENKUlDpSJ_E_clIJNS1_IJiiS3_EEENS1_IJEEEEEEDaSQ_,@function
        .size           $_ZN7cutlass13device_kernelIN5flash19enable_sm80_to_sm89INS1_16FlashAttnBwdSm80INS1_25CollectiveMainloopBwdSm80ILi2ELi2EN4cute5tupleIJNS5_1CILi128EEES8_NS7_ILi64EEEEEENS_6half_tEfNS_4arch4Sm80ELb1ELb0ELb1ELb0ELb1ELb0ELb0ELb0ELi2ELi4ELi4ELi4ELb0EEENS1_21CollectiveEpilogueBwdISA_SB_SD_Li256ELb0ELb0ELi2EEENS1_25SingleTileBwdLPTSchedulerILb0ELi128ELb1EEEEEEEEEvNT_6ParamsE$_ZZN4cute12filter_tupleINS_5tupleIJNS1_IJiNS1_IJiNS_1CILi0EEEEEEEEENS1_IJNS_10UnderscoreENS1_IJS6_S6_EEEEEEEEES9_ZNS_4diceIS9_S9_EEDaRKT_RKT0_EUlRKT_RKT0_E_EEDaSD_SG_OT1_ENKUlDpSJ_E_clIJNS1_IJiiS3_EEENS1_IJEEEEEEDaSQ_,($_ZN7cutlass13device_kernelIN5flash19enable_sm80_to_sm89INS1_16FlashAttnBwdSm80INS1_25CollectiveMainloopBwdSm80ILi2ELi2EN4cute5tupleIJNS5_1CILi128EEES8_NS7_ILi64EEEEEENS_6half_tEfNS_4arch4Sm80ELb1ELb0ELb1ELb0ELb1ELb0ELb0ELb0ELi2ELi4ELi4ELi4ELb0EEENS1_21CollectiveEpilogueBwdISA_SB_SD_Li256ELb0ELb0ELi2EEENS1_25SingleTileBwdLPTSchedulerILb0ELi128ELb1EEEEEEEEEvNT_6ParamsE$_ZZN4cute12filter_tupleINS_5tupleIJNS1_IJiiEEENS_1CILi1024EEEEEEZNS_16flatten_to_tupleIS5_EEDaRKT_EUlRKT_E_EEDaS9_OT0_ENKUlDpSC_E_clIJS2_NS1_IJS4_EEEEEEDaSG_ - $_ZN7cutlass13device_kernelIN5flash19enable_sm80_to_sm89INS1_16FlashAttnBwdSm80INS1_25CollectiveMainloopBwdSm80ILi2ELi2EN4cute5tupleIJNS5_1CILi128EEES8_NS7_ILi64EEEEEENS_6half_tEfNS_4arch4Sm80ELb1ELb0ELb1ELb0ELb1ELb0ELb0ELb0ELi2ELi4ELi4ELi4ELb0EEENS1_21CollectiveEpilogueBwdISA_SB_SD_Li256ELb0ELb0ELi2EEENS1_25SingleTileBwdLPTSchedulerILb0ELi128ELb1EEEEEEEEEvNT_6ParamsE$_ZZN4cute12filter_tupleINS_5tupleIJNS1_IJiNS1_IJiNS_1CILi0EEEEEEEEENS1_IJNS_10UnderscoreENS1_IJS6_S6_EEEEEEEEES9_ZNS_4diceIS9_S9_EEDaRKT_RKT0_EUlRKT_RKT0_E_EEDaSD_SG_OT1_ENKUlDpSJ_E_clIJNS1_IJiiS3_EEENS1_IJEEEEEEDaSQ_)
$_ZN7cutlass13device_kernelIN5flash19enable_sm80_to_sm89INS1_16FlashAttnBwdSm80INS1_25CollectiveMainloopBwdSm80ILi2ELi2EN4cute5tupleIJNS5_1CILi128EEES8_NS7_ILi64EEEEEENS_6half_tEfNS_4arch4Sm80ELb1ELb0ELb1ELb0ELb1ELb0ELb0ELb0ELi2ELi4ELi4ELi4ELb0EEENS1_21CollectiveEpilogueBwdISA_SB_SD_Li256ELb0ELb0ELi2EEENS1_25SingleTileBwdLPTSchedulerILb0ELi128ELb1EEEEEEEEEvNT_6ParamsE$_ZZN4cute12filter_tupleINS_5tupleIJNS1_IJiNS1_IJiNS_1CILi0EEEEEEEEENS1_IJNS_10UnderscoreENS1_IJS6_S6_EEEEEEEEES9_ZNS_4diceIS9_S9_EEDaRKT_RKT0_EUlRKT_RKT0_E_EEDaSD_SG_OT1_ENKUlDpSJ_E_clIJNS1_IJiiS3_EEENS1_IJEEEEEEDaSQ_:
[----:B------:R-:W-:-:S04]  /*9fa0*/  MOV R5, 0x0 ;  /* 0x0000000000057802 */ /* 0x000fc80000000f00 */
[----:B------:R-:W-:Y:S05]  /*9fb0*/  RET.REL.NODEC R4 `(_ZN7cutlass13device_kernelIN5flash19enable_sm80_to_sm89INS1_16FlashAttnBwdSm80INS1_25CollectiveMainloopBwdSm80ILi2ELi2EN4cute5tupleIJNS5_1CILi128EEES8_NS7_ILi64EEEEEENS_6half_tEfNS_4arch4Sm80ELb1ELb0ELb1ELb0ELb1ELb0ELb0ELb0ELi2ELi4ELi4ELi4ELb0EEENS1_21CollectiveEpilogueBwdISA_SB_SD_Li256ELb0ELb0ELi2EEENS1_25SingleTileBwdLPTSchedulerILb0ELi128ELb1EEEEEEEEEvNT_6ParamsE) ;  /* 0xffff604004007950 */ /* 0x000fea0003c3ffff */
        .type           $_ZN7cutlass13device_kernelIN5flash19enable_sm80_to_sm89INS1_16FlashAttnBwdSm80INS1_25CollectiveMainloopBwdSm80ILi2ELi2EN4cute5tupleIJNS5_1CILi128EEES8_NS7_ILi64EEEEEENS_6half_tEfNS_4arch4Sm80ELb1ELb0ELb1ELb0ELb1ELb0ELb0ELb0ELi2ELi4ELi4ELi4ELb0EEENS1_21CollectiveEpilogueBwdISA_SB_SD_Li256ELb0ELb0ELi2EEENS1_25SingleTileBwdLPTSchedulerILb0ELi128ELb1EEEEEEEEEvNT_6ParamsE$_ZZN4cute12filter_tupleINS_5tupleIJNS1_IJiiEEENS_1CILi1024EEEEEEZNS_16flatten_to_tupleIS5_EEDaRKT_EUlRKT_E_EEDaS9_OT0_ENKUlDpSC_E_clIJS2_NS1_IJS4_EEEEEEDaSG_,@function
        .size           $_ZN7cutlass13device_kernelIN5flash19enable_sm80_to_sm89INS1_16FlashAttnBwdSm80INS1_25CollectiveMainloopBwdSm80ILi2ELi2EN4cute5tupleIJNS5_1CILi128EEES8_NS7_ILi64EEEEEENS_6half_tEfNS_4arch4Sm80ELb1ELb0ELb1ELb0ELb1ELb0ELb0ELb0ELi2ELi4ELi4ELi4ELb0EEENS1_21CollectiveEpilogueBwdISA_SB_SD_Li256ELb0ELb0ELi2EEENS1_25SingleTileBwdLPTSchedulerILb0ELi128ELb1EEEEEEEEEvNT_6ParamsE$_ZZN4cute12filter_tupleINS_5tupleIJNS1_IJiiEEENS_1CILi1024EEEEEEZNS_16flatten_to_tupleIS5_EEDaRKT_EUlRKT_E_EEDaS9_OT0_ENKUlDpSC_E_clIJS2_NS1_IJS4_EEEEEEDaSG_,($_ZN7cutlass13device_kernelIN5flash19enable_sm80_to_sm89INS1_16FlashAttnBwdSm80INS1_25CollectiveMainloopBwdSm80ILi2ELi2EN4cute5tupleIJNS5_1CILi128EEES8_NS7_ILi64EEEEEENS_6half_tEfNS_4arch4Sm80ELb1ELb0ELb1ELb0ELb1ELb0ELb0ELb0ELi2ELi4ELi4ELi4ELb0EEENS1_21CollectiveEpilogueBwdISA_SB_SD_Li256ELb0ELb0ELi2EEENS1_25SingleTileBwdLPTSchedulerILb0ELi128ELb1EEEEEEEEEvNT_6ParamsE$_ZZN4cute12filter_tupleINS_5tupleIJNS_10UnderscoreES2_NS_1CILi0EEEEEENS1_IJNS1_IJNS3_ILi1EEES4_EEEiNS3_ILi1024EEEEEEZNS_5sliceIS5_S9_EEDaRKT_RKT0_EUlRKT_RKT0_E_EEDaSD_SG_OT1_ENKUlDpSJ_E_clIJNS1_IJS7_EEENS1_IJiEEENS1_IJEEEEEEDaSQ_ - $_ZN7cutlass13device_kernelIN5flash19enable_sm80_to_sm89INS1_16FlashAttnBwdSm80INS1_25CollectiveMainloopBwdSm80ILi2ELi2EN4cute5tupleIJNS5_1CILi128EEES8_NS7_ILi64EEEEEENS_6half_tEfNS_4arch4Sm80ELb1ELb0ELb1ELb0ELb1ELb0ELb0ELb0ELi2ELi4ELi4ELi4ELb0EEENS1_21CollectiveEpilogueBwdISA_SB_SD_Li256ELb0ELb0ELi2EEENS1_25SingleTileBwdLPTSchedulerILb0ELi128ELb1EEEEEEEEEvNT_6ParamsE$_ZZN4cute12filter_tupleINS_5tupleIJNS1_IJiiEEENS_1CILi1024EEEEEEZNS_16flatten_to_tupleIS5_EEDaRKT_EUlRKT_E_EEDaS9_OT0_ENKUlDpSC_E_clIJS2_NS1_IJS4_EEEEEEDaSG_)
$_ZN7cutlass13device_kernelIN5flash19enable_sm80_to_sm89INS1_16FlashAttnBwdSm80INS1_25CollectiveMainloopBwdSm80ILi2ELi2EN4cute5tupleIJNS5_1CILi128EEES8_NS7_ILi64EEEEEENS_6half_tEfNS_4arch4Sm80ELb1ELb0ELb1ELb0ELb1ELb0ELb0ELb0ELi2ELi4ELi4ELi4ELb0EEENS1_21CollectiveEpilogueBwdISA_SB_SD_Li256ELb0ELb0ELi2EEENS1_25SingleTileBwdLPTSchedulerILb0ELi128ELb1EEEEEEEEEvNT_6ParamsE$_ZZN4cute12filter_tupleINS_5tupleIJNS1_IJiiEEENS_1CILi1024EEEEEEZNS_16flatten_to_tupleIS5_EEDaRKT_EUlRKT_E_EEDaS9_OT0_ENKUlDpSC_E_clIJS2_NS1_IJS4_EEEEEEDaSG_:
[----:B------:R-:W-:-:S04]  /*9fc0*/  MOV R3, 0x0 ;  /* 0x0000000000037802 */ /* 0x000fc80000000f00 */
[----:B------:R-:W-:Y:S05]  /*9fd0*/  RET.REL.NODEC R2 `(_ZN7cutlass13device_kernelIN5flash19enable_sm80_to_sm89INS1_16FlashAttnBwdSm80INS1_25CollectiveMainloopBwdSm80ILi2ELi2EN4cute5tupleIJNS5_1CILi128EEES8_NS7_ILi64EEEEEENS_6half_tEfNS_4arch4Sm80ELb1ELb0ELb1ELb0ELb1ELb0ELb0ELb0ELi2ELi4ELi4ELi4ELb0EEENS1_21CollectiveEpilogueBwdISA_SB_SD_Li256ELb0ELb0ELi2EEENS1_25SingleTileBwdLPTSchedulerILb0ELi128ELb1EEEEEEEEEvNT_6ParamsE) ;  /* 0xffff602002007950 */ /* 0x000fea0003c3ffff */
        .type           $_ZN7cutlass13device_kernelIN5flash19enable_sm80_to_sm89INS1_16FlashAttnBwdSm80INS1_25CollectiveMainloopBwdSm80ILi2ELi2EN4cute5tupleIJNS5_1CILi128EEES8_NS7_ILi64EEEEEENS_6half_tEfNS_4arch4Sm80ELb1ELb0ELb1ELb0ELb1ELb0ELb0ELb0ELi2ELi4ELi4ELi4ELb0EEENS1_21CollectiveEpilogueBwdISA_SB_SD_Li256ELb0ELb0ELi2EEENS1_25SingleTileBwdLPTSchedulerILb0ELi128ELb1EEEEEEEEEvNT_6ParamsE$_ZZN4cute12filter_tupleINS_5tupleIJNS_10UnderscoreES2_NS_1CILi0EEEEEENS1_IJNS1_IJNS3_ILi1EEES4_EEEiNS3_ILi1024EEEEEEZNS_5sliceIS5_S9_EEDaRKT_RKT0_EUlRKT_RKT0_E_EEDaSD_SG_OT1_ENKUlDpSJ_E_clIJNS1_IJS7_EEENS1_IJiEEENS1_IJEEEEEEDaSQ_,@function
        .size           $_ZN7cutlass13device_kernelIN5flash19enable_sm80_to_sm89INS1_16FlashAttnBwdSm80INS1_25CollectiveMainloopBwdSm80ILi2ELi2EN4cute5tupleIJNS5_1CILi128EEES8_NS7_ILi64EEEEEENS_6half_tEfNS_4arch4Sm80ELb1ELb0ELb1ELb0ELb1ELb0ELb0ELb0ELi2ELi4ELi4ELi4ELb0EEENS1_21CollectiveEpilogueBwdISA_SB_SD_Li256ELb0ELb0ELi2EEENS1_25SingleTileBwdLPTSchedulerILb0ELi128ELb1EEEEEEEEEvNT_6ParamsE$_ZZN4cute12filter_tupleINS_5tupleIJNS_10UnderscoreES2_NS_1CILi0EEEEEENS1_IJNS1_IJNS3_ILi1EEES4_EEEiNS3_ILi1024EEEEEEZNS_5sliceIS5_S9_EEDaRKT_RKT0_EUlRKT_RKT0_E_EEDaSD_SG_OT1_ENKUlDpSJ_E_clIJNS1_IJS7_EEENS1_IJiEEENS1_IJEEEEEEDaSQ_,($_ZN7cutlass13device_kernelIN5flash19enable_sm80_to_sm89INS1_16FlashAttnBwdSm80INS1_25CollectiveMainloopBwdSm80ILi2ELi2EN4cute5tupleIJNS5_1CILi128EEES8_NS7_ILi64EEEEEENS_6half_tEfNS_4arch4Sm80ELb1ELb0ELb1ELb0ELb1ELb0ELb0ELb0ELi2ELi4ELi4ELi4ELb0EEENS1_21CollectiveEpilogueBwdISA_SB_SD_Li256ELb0ELb0ELi2EEENS1_25SingleTileBwdLPTSchedulerILb0ELi128ELb1EEEEEEEEEvNT_6ParamsE$_ZZN4cute12filter_tupleINS_5tupleIJNS_10UnderscoreES2_S2_iEEENS1_IJNS1_IJNS_1CILi1EEENS4_ILi0EEEEEENS4_ILi4096EEENS1_IJiiEEENS1_IJS6_NS4_ILi8192EEEEEEEEEZNS_5sliceIS3_SC_EEDaRKT_RKT0_EUlRKT_RKT0_E_EEDaSG_SJ_OT1_ENKUlDpSM_E_clIJNS1_IJS7_EEENS1_IJS8_EEENS1_IJS9_EEENS1_IJEEEEEEDaST_ - $_ZN7cutlass13device_kernelIN5flash19enable_sm80_to_sm89INS1_16FlashAttnBwdSm80INS1_25CollectiveMainloopBwdSm80ILi2ELi2EN4cute5tupleIJNS5_1CILi128EEES8_NS7_ILi64EEEEEENS_6half_tEfNS_4arch4Sm80ELb1ELb0ELb1ELb0ELb1ELb0ELb0ELb0ELi2ELi4ELi4ELi4ELb0EEENS1_21CollectiveEpilogueBwdISA_SB_SD_Li256ELb0ELb0ELi2EEENS1_25SingleTileBwdLPTSchedulerILb0ELi128ELb1EEEEEEEEEvNT_6ParamsE$_ZZN4cute12filter_tupleINS_5tupleIJNS_10UnderscoreES2_NS_1CILi0EEEEEENS1_IJNS1_IJNS3_ILi1EEES4_EEEiNS3_ILi1024EEEEEEZNS_5sliceIS5_S9_EEDaRKT_RKT0_EUlRKT_RKT0_E_EEDaSD_SG_OT1_ENKUlDpSJ_E_clIJNS1_IJS7_EEENS1_IJiEEENS1_IJEEEEEEDaSQ_)
$_ZN7cutlass13device_kernelIN5flash19enable_sm80_to_sm89INS1_16FlashAttnBwdSm80INS1_25CollectiveMainloopBwdSm80ILi2ELi2EN4cute5tupleIJNS5_1CILi128EEES8_NS7_ILi64EEEEEENS_6half_tEfNS_4arch4Sm80ELb1ELb0ELb1ELb0ELb1ELb0ELb0ELb0ELi2ELi4ELi4ELi4ELb0EEENS1_21CollectiveEpilogueBwdISA_SB_SD_Li256ELb0ELb0ELi2EEENS1_25SingleTileBwdLPTSchedulerILb0ELi128ELb1EEEEEEEEEvNT_6ParamsE$_ZZN4cute12filter_tupleINS_5tupleIJNS_10UnderscoreES2_NS_1CILi0EEEEEENS1_IJNS1_IJNS3_ILi1EEES4_EEEiNS3_ILi1024EEEEEEZNS_5sliceIS5_S9_EEDaRKT_RKT0_EUlRKT_RKT0_E_EEDaSD_SG_OT1_ENKUlDpSJ_E_clIJNS1_IJS7_EEENS1_IJiEEENS1_IJEEEEEEDaSQ_:
[----:B------:R-:W-:Y:S02]  /*9fe0*/  MOV R4, R2 ;  /* 0x0000000200047202 */ /* 0x000fe40000000f00 */
[----:B------:R-:W-:-:S04]  /*9ff0*/  MOV R5, 0x0 ;  /* 0x0000000000057802 */ /* 0x000fc80000000f00 */
[----:B------:R-:W-:Y:S05]  /*a000*/  RET.REL.NODEC R4 `(_ZN7cutlass13device_kernelIN5flash19enable_sm80_to_sm89INS1_16FlashAttnBwdSm80INS1_25CollectiveMainloopBwdSm80ILi2ELi2EN4cute5tupleIJNS5_1CILi128EEES8_NS7_ILi64EEEEEENS_6half_tEfNS_4arch4Sm80ELb1ELb0ELb1ELb0ELb1ELb0ELb0ELb0ELi2ELi4ELi4ELi4ELb0EEENS1_21CollectiveEpilogueBwdISA_SB_SD_Li256ELb0ELb0ELi2EEENS1_25SingleTileBwdLPTSchedulerILb0ELi128ELb1EEEEEEEEEvNT_6ParamsE) ;  /* 0xffff5ff004007950 */ /* 0x000fea0003c3ffff */
        .type           $_ZN7cutlass13device_kernelIN5flash19enable_sm80_to_sm89INS1_16FlashAttnBwdSm80INS1_25CollectiveMainloopBwdSm80ILi2ELi2EN4cute5tupleIJNS5_1CILi128EEES8_NS7_ILi64EEEEEENS_6half_tEfNS_4arch4Sm80ELb1ELb0ELb1ELb0ELb1ELb0ELb0ELb0ELi2ELi4ELi4ELi4ELb0EEENS1_21CollectiveEpilogueBwdISA_SB_SD_Li256ELb0ELb0ELi2EEENS1_25SingleTileBwdLPTSchedulerILb0ELi128ELb1EEEEEEEEEvNT_6ParamsE$_ZZN4cute12filter_tupleINS_5tupleIJNS_10UnderscoreES2_S2_iEEENS1_IJNS1_IJNS_1CILi1EEENS4_ILi0EEEEEENS4_ILi4096EEENS1_IJiiEEENS1_IJS6_NS4_ILi8192EEEEEEEEEZNS_5sliceIS3_SC_EEDaRKT_RKT0_EUlRKT_RKT0_E_EEDaSG_SJ_OT1_ENKUlDpSM_E_clIJNS1_IJS7_EEENS1_IJS8_EEENS1_IJS9_EEENS1_IJEEEEEEDaST_,@function
        .size           $_ZN7cutlass13device_kernelIN5flash19enable_sm80_to_sm89INS1_16FlashAttnBwdSm80INS1_25CollectiveMainloopBwdSm80ILi2ELi2EN4cute5tupleIJNS5_1CILi128EEES8_NS7_ILi64EEEEEENS_6half_tEfNS_4arch4Sm80ELb1ELb0ELb1ELb0ELb1ELb0ELb0ELb0ELi2ELi4ELi4ELi4ELb0EEENS1_21CollectiveEpilogueBwdISA_SB_SD_Li256ELb0ELb0ELi2EEENS1_25SingleTileBwdLPTSchedulerILb0ELi128ELb1EEEEEEEEEvNT_6ParamsE$_ZZN4cute12filter_tupleINS_5tupleIJNS_10UnderscoreES2_S2_iEEENS1_IJNS1_IJNS_1CILi1EEENS4_ILi0EEEEEENS4_ILi4096EEENS1_IJiiEEENS1_IJS6_NS4_ILi8192EEEEEEEEEZNS_5sliceIS3_SC_EEDaRKT_RKT0_EUlRKT_RKT0_E_EEDaSG_SJ_OT1_ENKUlDpSM_E_clIJNS1_IJS7_EEENS1_IJS8_EEENS1_IJS9_EEENS1_IJEEEEEEDaST_,($_ZN7cutlass13device_kernelIN5flash19enable_sm80_to_sm89INS1_16FlashAttnBwdSm80INS1_25CollectiveMainloopBwdSm80ILi2ELi2EN4cute5tupleIJNS5_1CILi128EEES8_NS7_ILi64EEEEEENS_6half_tEfNS_4arch4Sm80ELb1ELb0ELb1ELb0ELb1ELb0ELb0ELb0ELi2ELi4ELi4ELi4ELb0EEENS1_21CollectiveEpilogueBwdISA_SB_SD_Li256ELb0ELb0ELi2EEENS1_25SingleTileBwdLPTSchedulerILb0ELi128ELb1EEEEEEEEEvNT_6ParamsE$_ZZN4cute12filter_tupleINS_5tupleIJNS_10UnderscoreES2_S2_iEEENS1_IJNS1_IJNS_1CILi1EEENS4_ILi0EEEEEEiNS4_ILi1024EEENS4_ILi8192EEEEEEZNS_5sliceIS3_SA_EEDaRKT_RKT0_EUlRKT_RKT0_E_EEDaSE_SH_OT1_ENKUlDpSK_E_clIJNS1_IJS7_EEENS1_IJiEEENS1_IJS8_EEENS1_IJEEEEEEDaSR_ - $_ZN7cutlass13device_kernelIN5flash19enable_sm80_to_sm89INS1_16FlashAttnBwdSm80INS1_25CollectiveMainloopBwdSm80ILi2ELi2EN4cute5tupleIJNS5_1CILi128EEES8_NS7_ILi64EEEEEENS_6half_tEfNS_4arch4Sm80ELb1ELb0ELb1ELb0ELb1ELb0ELb0ELb0ELi2ELi4ELi4ELi4ELb0EEENS1_21CollectiveEpilogueBwdISA_SB_SD_Li256ELb0ELb0ELi2EEENS1_25SingleTileBwdLPTSchedulerILb0ELi128ELb1EEEEEEEEEvNT_6ParamsE$_ZZN4cute12filter_tupleINS_5tupleIJNS_10UnderscoreES2_S2_iEEENS1_IJNS1_IJNS_1CILi1EEENS4_ILi0EEEEEENS4_ILi4096EEENS1_IJiiEEENS1_IJS6_NS4_ILi8192EEEEEEEEEZNS_5sliceIS3_SC_EEDaRKT_RKT0_EUlRKT_RKT0_E_EEDaSG_SJ_OT1_ENKUlDpSM_E_clIJNS1_IJS7_EEENS1_IJS8_EEENS1_IJS9_EEENS1_IJEEEEEEDaST_)
$_ZN7cutlass13device_kernelIN5flash19enable_sm80_to_sm89INS1_16FlashAttnBwdSm80INS1_25CollectiveMainloopBwdSm80ILi2ELi2EN4cute5tupleIJNS5_1CILi128EEES8_NS7_ILi64EEEEEENS_6half_tEfNS_4arch4Sm80ELb1ELb0ELb1ELb0ELb1ELb0ELb0ELb0ELi2ELi4ELi4ELi4ELb0EEENS1_21CollectiveEpilogueBwdISA_SB_SD_Li256ELb0ELb0ELi2EEENS1_25SingleTileBwdLPTSchedulerILb0ELi128ELb1EEEEEEEEEvNT_6ParamsE$_ZZN4cute12filter_tupleINS_5tupleIJNS_10UnderscoreES2_S2_iEEENS1_IJNS1_IJNS_1CILi1EEENS4_ILi0EEEEEENS4_ILi4096EEENS1_IJiiEEENS1_IJS6_NS4_ILi8192EEEEEEEEEZNS_5sliceIS3_SC_EEDaRKT_RKT0_EUlRKT_RKT0_E_EEDaSG_SJ_OT1_ENKUlDpSM_E_clIJNS1_IJS7_EEENS1_IJS8_EEENS1_IJS9_EEENS1_IJEEEEEEDaST_:
[----:B------:R-:W-:-:S05]  /*a010*/  IADD3 R2, R70, -c[0x0][0x20], RZ ;  /* 0x8000080046027a10 */ /* 0x000fca0007ffe0ff */
[----:B------:R1:W5:Y:S04]  /*a020*/  LDL R3, [R2+0x4] ;  /* 0x0000040002037983 */ /* 0x0003680000100800 */
[----:B------:R1:W5:Y:S01]  /*a030*/  LDL R5, [R2] ;  /* 0x0000000002057983 */ /* 0x0003620000100800 */
[----:B------:R-:W-:Y:S01]  /*a040*/  IMAD.MOV.U32 R20, RZ, RZ, R4 ;  /* 0x000000ffff147224 */ /* 0x000fe200078e0004 */
[----:B------:R-:W-:-:S04]  /*a050*/  MOV R21, 0x0 ;  /* 0x0000000000157802 */ /* 0x000fc80000000f00 */
[----:B------:R-:W-:Y:S05]  /*a060*/  RET.REL.NODEC R20 `(_ZN7cutlass13device_kernelIN5flash19enable_sm80_to_sm89INS1_16FlashAttnBwdSm80INS1_25CollectiveMainloopBwdSm80ILi2ELi2EN4cute5tupleIJNS5_1CILi128EEES8_NS7_ILi64EEEEEENS_6half_tEfNS_4arch4Sm80ELb1ELb0ELb1ELb0ELb1ELb0ELb0ELb0ELi2ELi4ELi4ELi4ELb0EEENS1_21CollectiveEpilogueBwdISA_SB_SD_Li256ELb0ELb0ELi2EEENS1_25SingleTileBwdLPTSchedulerILb0ELi128ELb1EEEEEEEEEvNT_6ParamsE) ;  /* 0xffff5f9014007950 */ /* 0x000fea0003c3ffff */
        .type           $_ZN7cutlass13device_kernelIN5flash19enable_sm80_to_sm89INS1_16FlashAttnBwdSm80INS1_25CollectiveMainloopBwdSm80ILi2ELi2EN4cute5tupleIJNS5_1CILi128EEES8_NS7_ILi64EEEEEENS_6half_tEfNS_4arch4Sm80ELb1ELb0ELb1ELb0ELb1ELb0ELb0ELb0ELi2ELi4ELi4ELi4ELb0EEENS1_21CollectiveEpilogueBwdISA_SB_SD_Li256ELb0ELb0ELi2EEENS1_25SingleTileBwdLPTSchedulerILb0ELi128ELb1EEEEEEEEEvNT_6ParamsE$_ZZN4cute12filter_tupleINS_5tupleIJNS_10UnderscoreES2_S2_iEEENS1_IJNS1_IJNS_1CILi1EEENS4_ILi0EEEEEEiNS4_ILi1024EEENS4_ILi8192EEEEEEZNS_5sliceIS3_SA_EEDaRKT_RKT0_EUlRKT_RKT0_E_EEDaSE_SH_OT1_ENKUlDpSK_E_clIJNS1_IJS7_EEENS1_IJiEEENS1_IJS8_EEENS1_IJEEEEEEDaSR_,@function
        .size           $_ZN7cutlass13device_kernelIN5flash19enable_sm80_to_sm89INS1_16FlashAttnBwdSm80INS1_25CollectiveMainloopBwdSm80ILi2ELi2EN4cute5tupleIJNS5_1CILi128EEES8_NS7_ILi64EEEEEENS_6half_tEfNS_4arch4Sm80ELb1ELb0ELb1ELb0ELb1ELb0ELb0ELb0ELi2ELi4ELi4ELi4ELb0EEENS1_21CollectiveEpilogueBwdISA_SB_SD_Li256ELb0ELb0ELi2EEENS1_25SingleTileBwdLPTSchedulerILb0ELi128ELb1EEEEEEEEEvNT_6ParamsE$_ZZN4cute12filter_tupleINS_5tupleIJNS_10UnderscoreES2_S2_iEEENS1_IJNS1_IJNS_1CILi1EEENS4_ILi0EEEEEEiNS4_ILi1024EEENS4_ILi8192EEEEEEZNS_5sliceIS3_SA_EEDaRKT_RKT0_EUlRKT_RKT0_E_EEDaSE_SH_OT1_ENKUlDpSK_E_clIJNS1_IJS7_EEENS1_IJiEEENS1_IJS8_EEENS1_IJEEEEEEDaSR_,($_ZN7cutlass13device_kernelIN5flash19enable_sm80_to_sm89INS1_16FlashAttnBwdSm80INS1_25CollectiveMainloopBwdSm80ILi2ELi2EN4cute5tupleIJNS5_1CILi128EEES8_NS7_ILi64EEEEEENS_6half_tEfNS_4arch4Sm80ELb1ELb0ELb1ELb0ELb1ELb0ELb0ELb0ELi2ELi4ELi4ELi4ELb0EEENS1_21CollectiveEpilogueBwdISA_SB_SD_Li256ELb0ELb0ELi2EEENS1_25SingleTileBwdLPTSchedulerILb0ELi128ELb1EEEEEEEEEvNT_6ParamsE$_ZZN4cute12filter_tupleINS_5tupleIJNS_10UnderscoreES2_iEEENS1_IJNS1_IJNS_1CILi1EEENS4_ILi0EEEEEEiNS4_ILi1024EEEEEEZNS_5sliceIS3_S9_EEDaRKT_RKT0_EUlRKT_RKT0_E_EEDaSD_SG_OT1_ENKUlDpSJ_E_clIJNS1_IJS7_EEENS1_IJiEEENS1_IJEEEEEEDaSQ_ - $_ZN7cutlass13device_kernelIN5flash19enable_sm80_to_sm89INS1_16FlashAttnBwdSm80INS1_25CollectiveMainloopBwdSm80ILi2ELi2EN4cute5tupleIJNS5_1CILi128EEES8_NS7_ILi64EEEEEENS_6half_tEfNS_4arch4Sm80ELb1ELb0ELb1ELb0ELb1ELb0ELb0ELb0ELi2ELi4ELi4ELi4ELb0EEENS1_21CollectiveEpilogueBwdISA_SB_SD_Li256ELb0ELb0ELi2EEENS1_25SingleTileBwdLPTSchedulerILb0ELi128ELb1EEEEEEEEEvNT_6ParamsE$_ZZN4cute12filter_tupleINS_5tupleIJNS_10UnderscoreES2_S2_iEEENS1_IJNS1_IJNS_1CILi1EEENS4_ILi0EEEEEEiNS4_ILi1024EEENS4_ILi8192EEEEEEZNS_5sliceIS3_SA_EEDaRKT_RKT0_EUlRKT_RKT0_E_EEDaSE_SH_OT1_ENKUlDpSK_E_clIJNS1_IJS7_EEENS1_IJiEEENS1_IJS8_EEENS1_IJEEEEEEDaSR_)
$_ZN7cutlass13device_kernelIN5flash19enable_sm80_to_sm89INS1_16FlashAttnBwdSm80INS1_25CollectiveMainloopBwdSm80ILi2ELi2EN4cute5tupleIJNS5_1CILi128EEES8_NS7_ILi64EEEEEENS_6half_tEfNS_4arch4Sm80ELb1ELb0ELb1ELb0ELb1ELb0ELb0ELb0ELi2ELi4ELi4ELi4ELb0EEENS1_21CollectiveEpilogueBwdISA_SB_SD_Li256ELb0ELb0ELi2EEENS1_25SingleTileBwdLPTSchedulerILb0ELi128ELb1EEEEEEEEEvNT_6ParamsE$_ZZN4cute12filter_tupleINS_5tupleIJNS_10UnderscoreES2_S2_iEEENS1_IJNS1_IJNS_1CILi1EEENS4_ILi0EEEEEEiNS4_ILi1024EEENS4_ILi8192EEEEEEZNS_5sliceIS3_SA_EEDaRKT_RKT0_EUlRKT_RKT0_E_EEDaSE_SH_OT1_ENKUlDpSK_E_clIJNS1_IJS7_EEENS1_IJiEEENS1_IJS8_EEENS1_IJEEEEEEDaSR_:
[----:B------:R-:W-:Y:S02]  /*a070*/  MOV R12, R2 ;  /* 0x00000002000c7202 */ /* 0x000fe40000000f00 */
[----:B------:R-:W-:-:S04]  /*a080*/  MOV R13, 0x0 ;  /* 0x00000000000d7802 */ /* 0x000fc80000000f00 */
[----:B------:R-:W-:Y:S05]  /*a090*/  RET.REL.NODEC R12 `(_ZN7cutlass13device_kernelIN5flash19enable_sm80_to_sm89INS1_16FlashAttnBwdSm80INS1_25CollectiveMainloopBwdSm80ILi2ELi2EN4cute5tupleIJNS5_1CILi128EEES8_NS7_ILi64EEEEEENS_6half_tEfNS_4arch4Sm80ELb1ELb0ELb1ELb0ELb1ELb0ELb0ELb0ELi2ELi4ELi4ELi4ELb0EEENS1_21CollectiveEpilogueBwdISA_SB_SD_Li256ELb0ELb0ELi2EEENS1_25SingleTileBwdLPTSchedulerILb0ELi128ELb1EEEEEEEEEvNT_6ParamsE) ;  /* 0xffff5f600c007950 */ /* 0x000fea0003c3ffff */
        .type           $_ZN7cutlass13device_kernelIN5flash19enable_sm80_to_sm89INS1_16FlashAttnBwdSm80INS1_25CollectiveMainloopBwdSm80ILi2ELi2EN4cute5tupleIJNS5_1CILi128EEES8_NS7_ILi64EEEEEENS_6half_tEfNS_4arch4Sm80ELb1ELb0ELb1ELb0ELb1ELb0ELb0ELb0ELi2ELi4ELi4ELi4ELb0EEENS1_21CollectiveEpilogueBwdISA_SB_SD_Li256ELb0ELb0ELi2EEENS1_25SingleTileBwdLPTSchedulerILb0ELi128ELb1EEEEEEEEEvNT_6ParamsE$_ZZN4cute12filter_tupleINS_5tupleIJNS_10UnderscoreES2_iEEENS1_IJNS1_IJNS_1CILi1EEENS4_ILi0EEEEEEiNS4_ILi1024EEEEEEZNS_5sliceIS3_S9_EEDaRKT_RKT0_EUlRKT_RKT0_E_EEDaSD_SG_OT1_ENKUlDpSJ_E_clIJNS1_IJS7_EEENS1_IJiEEENS1_IJEEEEEEDaSQ_,@function
        .size           $_ZN7cutlass13device_kernelIN5flash19enable_sm80_to_sm89INS1_16FlashAttnBwdSm80INS1_25CollectiveMainloopBwdSm80ILi2ELi2EN4cute5tupleIJNS5_1CILi128EEES8_NS7_ILi64EEEEEENS_6half_tEfNS_4arch4Sm80ELb1ELb0ELb1ELb0ELb1ELb0ELb0ELb0ELi2ELi4ELi4ELi4ELb0EEENS1_21CollectiveEpilogueBwdISA_SB_SD_Li256ELb0ELb0ELi2EEENS1_25SingleTileBwdLPTSchedulerILb0ELi128ELb1EEEEEEEEEvNT_6ParamsE$_ZZN4cute12filter_tupleINS_5tupleIJNS_10UnderscoreES2_iEEENS1_IJNS1_IJNS_1CILi1EEENS4_ILi0EEEEEEiNS4_ILi1024EEEEEEZNS_5sliceIS3_S9_EEDaRKT_RKT0_EUlRKT_RKT0_E_EEDaSD_SG_OT1_ENKUlDpSJ_E_clIJNS1_IJS7_EEENS1_IJiEEENS1_IJEEEEEEDaSQ_,($_ZN7cutlass13device_kernelIN5flash19enable_sm80_to_sm89INS1_16FlashAttnBwdSm80INS1_25CollectiveMainloopBwdSm80ILi2ELi2EN4cute5tupleIJNS5_1CILi128EEES8_NS7_ILi64EEEEEENS_6half_tEfNS_4arch4Sm80ELb1ELb0ELb1ELb0ELb1ELb0ELb0ELb0ELi2ELi4ELi4ELi4ELb0EEENS1_21CollectiveEpilogueBwdISA_SB_SD_Li256ELb0ELb0ELi2EEENS1_25SingleTileBwdLPTSchedulerILb0ELi128ELb1EEEEEEEEEvNT_6ParamsE$_ZZN4cute12filter_tupleINS_5tupleIJNS_1CILi1024EEENS1_IJiiEEEEEEZNS_16flatten_to_tupleIS5_EEDaRKT_EUlRKT_E_EEDaS9_OT0_ENKUlDpSC_E_clIJNS1_IJS3_EEES4_EEEDaSG_ - $_ZN7cutlass13device_kernelIN5flash19enable_sm80_to_sm89INS1_16FlashAttnBwdSm80INS1_25CollectiveMainloopBwdSm80ILi2ELi2EN4cute5tupleIJNS5_1CILi128EEES8_NS7_ILi64EEEEEENS_6half_tEfNS_4arch4Sm80ELb1ELb0ELb1ELb0ELb1ELb0ELb0ELb0ELi2ELi4ELi4ELi4ELb0EEENS1_21CollectiveEpilogueBwdISA_SB_SD_Li256ELb0ELb0ELi2EEENS1_25SingleTileBwdLPTSchedulerILb0ELi128ELb1EEEEEEEEEvNT_6ParamsE$_ZZN4cute12filter_tupleINS_5tupleIJNS_10UnderscoreES2_iEEENS1_IJNS1_IJNS_1CILi1EEENS4_ILi0EEEEEEiNS4_ILi1024EEEEEEZNS_5sliceIS3_S9_EEDaRKT_RKT0_EUlRKT_RKT0_E_EEDaSD_SG_OT1_ENKUlDpSJ_E_clIJNS1_IJS7_EEENS1_IJiEEENS1_IJEEEEEEDaSQ_)
$_ZN7cutlass13device_kernelIN5flash19enable_sm80_to_sm89INS1_16FlashAttnBwdSm80INS1_25CollectiveMainloopBwdSm80ILi2ELi2EN4cute5tupleIJNS5_1CILi128EEES8_NS7_ILi64EEEEEENS_6half_tEfNS_4arch4Sm80ELb1ELb0ELb1ELb0ELb1ELb0ELb0ELb0ELi2ELi4ELi4ELi4ELb0EEENS1_21CollectiveEpilogueBwdISA_SB_SD_Li256ELb0ELb0ELi2EEENS1_25SingleTileBwdLPTSchedulerILb0ELi128ELb1EEEEEEEEEvNT_6ParamsE$_ZZN4cute12filter_tupleINS_5tupleIJNS_10UnderscoreES2_iEEENS1_IJNS1_IJNS_1CILi1EEENS4_ILi0EEEEEEiNS4_ILi1024EEEEEEZNS_5sliceIS3_S9_EEDaRKT_RKT0_EUlRKT_RKT0_E_EEDaSD_SG_OT1_ENKUlDpSJ_E_clIJNS1_IJS7_EEENS1_IJiEEENS1_IJEEEEEEDaSQ_:
[----:B------:R-:W-:Y:S02]  /*a0a0*/  MOV R36, R2 ;  /* 0x0000000200247202 */ /* 0x000fe40000000f00 */
[----:B------:R-:W-:-:S04]  /*a0b0*/  MOV R37, 0x0 ;  /* 0x0000000000257802 */ /* 0x000fc80000000f00 */
[----:B------:R-:W-:Y:S05]  /*a0c0*/  RET.REL.NODEC R36 `(_ZN7cutlass13device_kernelIN5flash19enable_sm80_to_sm89INS1_16FlashAttnBwdSm80INS1_25CollectiveMainloopBwdSm80ILi2ELi2EN4cute5tupleIJNS5_1CILi128EEES8_NS7_ILi64EEEEEENS_6half_tEfNS_4arch4Sm80ELb1ELb0ELb1ELb0ELb1ELb0ELb0ELb0ELi2ELi4ELi4ELi4ELb0EEENS1_21CollectiveEpilogueBwdISA_SB_SD_Li256ELb0ELb0ELi2EEENS1_25SingleTileBwdLPTSchedulerILb0ELi128ELb1EEEEEEEEEvNT_6ParamsE) ;  /* 0xffff5f3024007950 */ /* 0x000fea0003c3ffff */
        .type           $_ZN7cutlass13device_kernelIN5flash19enable_sm80_to_sm89INS1_16FlashAttnBwdSm80INS1_25CollectiveMainloopBwdSm80ILi2ELi2EN4cute5tupleIJNS5_1CILi128EEES8_NS7_ILi64EEEEEENS_6half_tEfNS_4arch4Sm80ELb1ELb0ELb1ELb0ELb1ELb0ELb0ELb0ELi2ELi4ELi4ELi4ELb0EEENS1_21CollectiveEpilogueBwdISA_SB_SD_Li256ELb0ELb0ELi2EEENS1_25SingleTileBwdLPTSchedulerILb0ELi128ELb1EEEEEEEEEvNT_6ParamsE$_ZZN4cute12filter_tupleINS_5tupleIJNS_1CILi1024EEENS1_IJiiEEEEEEZNS_16flatten_to_tupleIS5_EEDaRKT_EUlRKT_E_EEDaS9_OT0_ENKUlDpSC_E_clIJNS1_IJS3_EEES4_EEEDaSG_,@function
        .size           $_ZN7cutlass13device_kernelIN5flash19enable_sm80_to_sm89INS1_16FlashAttnBwdSm80INS1_25CollectiveMainloopBwdSm80ILi2ELi2EN4cute5tupleIJNS5_1CILi128EEES8_NS7_ILi64EEEEEENS_6half_tEfNS_4arch4Sm80ELb1ELb0ELb1ELb0ELb1ELb0ELb0ELb0ELi2ELi4ELi4ELi4ELb0EEENS1_21CollectiveEpilogueBwdISA_SB_SD_Li256ELb0ELb0ELi2EEENS1_25SingleTileBwdLPTSchedulerILb0ELi128ELb1EEEEEEEEEvNT_6ParamsE$_ZZN4cute12filter_tupleINS_5tupleIJNS_1CILi1024EEENS1_IJiiEEEEEEZNS_16flatten_to_tupleIS5_EEDaRKT_EUlRKT_E_EEDaS9_OT0_ENKUlDpSC_E_clIJNS1_IJS3_EEES4_EEEDaSG_,($_ZN7cutlass13device_kernelIN5flash19enable_sm80_to_sm89INS1_16FlashAttnBwdSm80INS1_25CollectiveMainloopBwdSm80ILi2ELi2EN4cute5tupleIJNS5_1CILi128EEES8_NS7_ILi64EEEEEENS_6half_tEfNS_4arch4Sm80ELb1ELb0ELb1ELb0ELb1ELb0ELb0ELb0ELi2ELi4ELi4ELi4ELb0EEENS1_21CollectiveEpilogueBwdISA_SB_SD_Li256ELb0ELb0ELi2EEENS1_25SingleTileBwdLPTSchedulerILb0ELi128ELb1EEEEEEEEEvNT_6ParamsE$_ZZN4cute12filter_tupleINS_5tupleIJNS_1CILi1EEENS1_IJNS2_ILi8EEEiiEEENS2_ILi64EEENS1_IJiNS2_ILi144EEENS2_ILi288EEEEEENS2_ILi512EEEEEEZNS_7flattenISB_EEDaRKT_EUlRKT_E_EEDaSF_OT0_ENKUlDpSI_E_clIJNS1_IJS3_EEES5_NS1_IJS6_EEES9_NS1_IJSA_EEEEEEDaSM_ - $_ZN7cutlass13device_kernelIN5flash19enable_sm80_to_sm89INS1_16FlashAttnBwdSm80INS1_25CollectiveMainloopBwdSm80ILi2ELi2EN4cute5tupleIJNS5_1CILi128EEES8_NS7_ILi64EEEEEENS_6half_tEfNS_4arch4Sm80ELb1ELb0ELb1ELb0ELb1ELb0ELb0ELb0ELi2ELi4ELi4ELi4ELb0EEENS1_21CollectiveEpilogueBwdISA_SB_SD_Li256ELb0ELb0ELi2EEENS1_25SingleTileBwdLPTSchedulerILb0ELi128ELb1EEEEEEEEEvNT_6ParamsE$_ZZN4cute12filter_tupleINS_5tupleIJNS_1CILi1024EEENS1_IJiiEEEEEEZNS_16flatten_to_tupleIS5_EEDaRKT_EUlRKT_E_EEDaS9_OT0_ENKUlDpSC_E_clIJNS1_IJS3_EEES4_EEEDaSG_)
$_ZN7cutlass13device_kernelIN5flash19enable_sm80_to_sm89INS1_16FlashAttnBwdSm80INS1_25CollectiveMainloopBwdSm80ILi2ELi2EN4cute5tupleIJNS5_1CILi128EEES8_NS7_ILi64EEEEEENS_6half_tEfNS_4arch4Sm80ELb1ELb0ELb1ELb0ELb1ELb0ELb0ELb0ELi2ELi4ELi4ELi4ELb0EEENS1_21CollectiveEpilogueBwdISA_SB_SD_Li256ELb0ELb0ELi2EEENS1_25SingleTileBwdLPTSchedulerILb0ELi128ELb1EEEEEEEEEvNT_6ParamsE$_ZZN4cute12filter_tupleINS_5tupleIJNS_1CILi1024EEENS1_IJiiEEEEEEZNS_16flatten_to_tupleIS5_EEDaRKT_EUlRKT_E_EEDaS9_OT0_ENKUlDpSC_E_clIJNS1_IJS3_EEES4_EEEDaSG_:
[----:B------:R-:W-:-:S04]  /*a0d0*/  MOV R3, 0x0 ;  /* 0x0000000000037802 */ /* 0x000fc80000000f00 */
[----:B------:R-:W-:Y:S05]  /*a0e0*/  RET.REL.NODEC R2 `(_ZN7cutlass13device_kernelIN5flash19enable_sm80_to_sm89INS1_16FlashAttnBwdSm80INS1_25CollectiveMainloopBwdSm80ILi2ELi2EN4cute5tupleIJNS5_1CILi128EEES8_NS7_ILi64EEEEEENS_6half_tEfNS_4arch4Sm80ELb1ELb0ELb1ELb0ELb1ELb0ELb0ELb0ELi2ELi4ELi4ELi4ELb0EEENS1_21CollectiveEpilogueBwdISA_SB_SD_Li256ELb0ELb0ELi2EEENS1_25SingleTileBwdLPTSchedulerILb0ELi128ELb1EEEEEEEEEvNT_6ParamsE) ;  /* 0xffff5f1002007950 */ /* 0x000fea0003c3ffff */
        .type           $_ZN7cutlass13device_kernelIN5flash19enable_sm80_to_sm89INS1_16FlashAttnBwdSm80INS1_25CollectiveMainloopBwdSm80ILi2ELi2EN4cute5tupleIJNS5_1CILi128EEES8_NS7_ILi64EEEEEENS_6half_tEfNS_4arch4Sm80ELb1ELb0ELb1ELb0ELb1ELb0ELb0ELb0ELi2ELi4ELi4ELi4ELb0EEENS1_21CollectiveEpilogueBwdISA_SB_SD_Li256ELb0ELb0ELi2EEENS1_25SingleTileBwdLPTSchedulerILb0ELi128ELb1EEEEEEEEEvNT_6ParamsE$_ZZN4cute12filter_tupleINS_5tupleIJNS_1CILi1EEENS1_IJNS2_ILi8EEEiiEEENS2_ILi64EEENS1_IJiNS2_ILi144EEENS2_ILi288EEEEEENS2_ILi512EEEEEEZNS_7flattenISB_EEDaRKT_EUlRKT_E_EEDaSF_OT0_ENKUlDpSI_E_clIJNS1_IJS3_EEES5_NS1_IJS6_EEES9_NS1_IJSA_EEEEEEDaSM_,@function
        .size           $_ZN7cutlass13device_kernelIN5flash19enable_sm80_to_sm89INS1_16FlashAttnBwdSm80INS1_25CollectiveMainloopBwdSm80ILi2ELi2EN4cute5tupleIJNS5_1CILi128EEES8_NS7_ILi64EEEEEENS_6half_tEfNS_4arch4Sm80ELb1ELb0ELb1ELb0ELb1ELb0ELb0ELb0ELi2ELi4ELi4ELi4ELb0EEENS1_21CollectiveEpilogueBwdISA_SB_SD_Li256ELb0ELb0ELi2EEENS1_25SingleTileBwdLPTSchedulerILb0ELi128ELb1EEEEEEEEEvNT_6ParamsE$_ZZN4cute12filter_tupleINS_5tupleIJNS_1CILi1EEENS1_IJNS2_ILi8EEEiiEEENS2_ILi64EEENS1_IJiNS2_ILi144EEENS2_ILi288EEEEEENS2_ILi512EEEEEEZNS_7flattenISB_EEDaRKT_EUlRKT_E_EEDaSF_OT0_ENKUlDpSI_E_clIJNS1_IJS3_EEES5_NS1_IJS6_EEES9_NS1_IJSA_EEEEEEDaSM_,($_ZN7cutlass13device_kernelIN5flash19enable_sm80_to_sm89INS1_16FlashAttnBwdSm80INS1_25CollectiveMainloopBwdSm80ILi2ELi2EN4cute5tupleIJNS5_1CILi128EEES8_NS7_ILi64EEEEEENS_6half_tEfNS_4arch4Sm80ELb1ELb0ELb1ELb0ELb1ELb0ELb0ELb0ELi2ELi4ELi4ELi4ELb0EEENS1_21CollectiveEpilogueBwdISA_SB_SD_Li256ELb0ELb0ELi2EEENS1_25SingleTileBwdLPTSchedulerILb0ELi128ELb1EEEEEEEEEvNT_6ParamsE$_ZZN4cute12filter_tupleINS_5tupleIJNS_1CILi1EEENS1_IJiiiEEENS2_ILi64EEENS1_IJNS2_ILi72EEENS2_ILi144EEENS2_ILi288EEEEEENS2_ILi512EEEEEEZNS_7flattenISB_EEDaRKT_EUlRKT_E_EEDaSF_OT0_ENKUlDpSI_E_clIJNS1_IJS3_EEES4_NS1_IJS5_EEES9_NS1_IJSA_EEEEEEDaSM_ - $_ZN7cutlass13device_kernelIN5flash19enable_sm80_to_sm89INS1_16FlashAttnBwdSm80INS1_25CollectiveMainloopBwdSm80ILi2ELi2EN4cute5tupleIJNS5_1CILi128EEES8_NS7_ILi64EEEEEENS_6half_tEfNS_4arch4Sm80ELb1ELb0ELb1ELb0ELb1ELb0ELb0ELb0ELi2ELi4ELi4ELi4ELb0EEENS1_21CollectiveEpilogueBwdISA_SB_SD_Li256ELb0ELb0ELi2EEENS1_25SingleTileBwdLPTSchedulerILb0ELi128ELb1EEEEEEEEEvNT_6ParamsE$_ZZN4cute12filter_tupleINS_5tupleIJNS_1CILi1EEENS1_IJNS2_ILi8EEEiiEEENS2_ILi64EEENS1_IJiNS2_ILi144EEENS2_ILi288EEEEEENS2_ILi512EEEEEEZNS_7flattenISB_EEDaRKT_EUlRKT_E_EEDaSF_OT0_ENKUlDpSI_E_clIJNS1_IJS3_EEES5_NS1_IJS6_EEES9_NS1_IJSA_EEEEEEDaSM_)
$_ZN7cutlass13device_kernelIN5flash19enable_sm80_to_sm89INS1_16FlashAttnBwdSm80INS1_25CollectiveMainloopBwdSm80ILi2ELi2EN4cute5tupleIJNS5_1CILi128EEES8_NS7_ILi64EEEEEENS_6half_tEfNS_4arch4Sm80ELb1ELb0ELb1ELb0ELb1ELb0ELb0ELb0ELi2ELi4ELi4ELi4ELb0EEENS1_21CollectiveEpilogueBwdISA_SB_SD_Li256ELb0ELb0ELi2EEENS1_25SingleTileBwdLPTSchedulerILb0ELi128ELb1EEEEEEEEEvNT_6ParamsE$_ZZN4cute12filter_tupleINS_5tupleIJNS_1CILi1EEENS1_IJNS2_ILi8EEEiiEEENS2_ILi64EEENS1_IJiNS2_ILi144EEENS2_ILi288EEEEEENS2_ILi512EEEEEEZNS_7flattenISB_EEDaRKT_EUlRKT_E_EEDaSF_OT0_ENKUlDpSI_E_clIJNS1_IJS3_EEES5_NS1_IJS6_EEES9_NS1_IJSA_EEEEEEDaSM_:
[----:B------:R-:W-:Y:S02]  /*a0f0*/  MOV R34, R2 ;  /* 0x0000000200227202 */ /* 0x000fe40000000f00 */
[----:B------:R-:W-:-:S04]  /*a100*/  MOV R35, 0x0 ;  /* 0x0000000000237802 */ /* 0x000fc80000000f00 */
[----:B------:R-:W-:Y:S05]  /*a110*/  RET.REL.NODEC R34 `(_ZN7cutlass13device_kernelIN5flash19enable_sm80_to_sm89INS1_16FlashAttnBwdSm80INS1_25CollectiveMainloopBwdSm80ILi2ELi2EN4cute5tupleIJNS5_1CILi128EEES8_NS7_ILi64EEEEEENS_6half_tEfNS_4arch4Sm80ELb1ELb0ELb1ELb0ELb1ELb0ELb0ELb0ELi2ELi4ELi4ELi4ELb0EEENS1_21CollectiveEpilogueBwdISA_SB_SD_Li256ELb0ELb0ELi2EEENS1_25SingleTileBwdLPTSchedulerILb0ELi128ELb1EEEEEEEEEvNT_6ParamsE) ;  /* 0xffff5ee022007950 */ /* 0x000fea0003c3ffff */
        .type           $_ZN7cutlass13device_kernelIN5flash19enable_sm80_to_sm89INS1_16FlashAttnBwdSm80INS1_25CollectiveMainloopBwdSm80ILi2ELi2EN4cute5tupleIJNS5_1CILi128EEES8_NS7_ILi64EEEEEENS_6half_tEfNS_4arch4Sm80ELb1ELb0ELb1ELb0ELb1ELb0ELb0ELb0ELi2ELi4ELi4ELi4ELb0EEENS1_21CollectiveEpilogueBwdISA_SB_SD_Li256ELb0ELb0ELi2EEENS1_25SingleTileBwdLPTSchedulerILb0ELi128ELb1EEEEEEEEEvNT_6ParamsE$_ZZN4cute12filter_tupleINS_5tupleIJNS_1CILi1EEENS1_IJiiiEEENS2_ILi64EEENS1_IJNS2_ILi72EEENS2_ILi144EEENS2_ILi288EEEEEENS2_ILi512EEEEEEZNS_7flattenISB_EEDaRKT_EUlRKT_E_EEDaSF_OT0_ENKUlDpSI_E_clIJNS1_IJS3_EEES4_NS1_IJS5_EEES9_NS1_IJSA_EEEEEEDaSM_,@function
        .size           $_ZN7cutlass13device_kernelIN5flash19enable_sm80_to_sm89INS1_16FlashAttnBwdSm80INS1_25CollectiveMainloopBwdSm80ILi2ELi2EN4cute5tupleIJNS5_1CILi128EEES8_NS7_ILi64EEEEEENS_6half_tEfNS_4arch4Sm80ELb1ELb0ELb1ELb0ELb1ELb0ELb0ELb0ELi2ELi4ELi4ELi4ELb0EEENS1_21CollectiveEpilogueBwdISA_SB_SD_Li256ELb0ELb0ELi2EEENS1_25SingleTileBwdLPTSchedulerILb0ELi128ELb1EEEEEEEEEvNT_6ParamsE$_ZZN4cute12filter_tupleINS_5tupleIJNS_1CILi1EEENS1_IJiiiEEENS2_ILi64EEENS1_IJNS2_ILi72EEENS2_ILi144EEENS2_ILi288EEEEEENS2_ILi512EEEEEEZNS_7flattenISB_EEDaRKT_EUlRKT_E_EEDaSF_OT0_ENKUlDpSI_E_clIJNS1_IJS3_EEES4_NS1_IJS5_EEES9_NS1_IJSA_EEEEEEDaSM_,($_ZN7cutlass13device_kernelIN5flash19enable_sm80_to_sm89INS1_16FlashAttnBwdSm80INS1_25CollectiveMainloopBwdSm80ILi2ELi2EN4cute5tupleIJNS5_1CILi128EEES8_NS7_ILi64EEEEEENS_6half_tEfNS_4arch4Sm80ELb1ELb0ELb1ELb0ELb1ELb0ELb0ELb0ELi2ELi4ELi4ELi4ELb0EEENS1_21CollectiveEpilogueBwdISA_SB_SD_Li256ELb0ELb0ELi2EEENS1_25SingleTileBwdLPTSchedulerILb0ELi128ELb1EEEEEEEEEvNT_6ParamsE$_ZZN4cute12filter_tupleINS_5tupleIJNS_1CILi4096EEENS1_IJNS1_IJiiEEENS2_ILi8192EEEEEEEEEZNS_16flatten_to_tupleIS7_EEDaRKT_EUlRKT_E_EEDaSB_OT0_ENKUlDpSE_E_clIJNS1_IJS3_EEENS1_IJiiS5_EEEEEEDaSI_ - $_ZN7cutlass13device_kernelIN5flash19enable_sm80_to_sm89INS1_16FlashAttnBwdSm80INS1_25CollectiveMainloopBwdSm80ILi2ELi2EN4cute5tupleIJNS5_1CILi128EEES8_NS7_ILi64EEEEEENS_6half_tEfNS_4arch4Sm80ELb1ELb0ELb1ELb0ELb1ELb0ELb0ELb0ELi2ELi4ELi4ELi4ELb0EEENS1_21CollectiveEpilogueBwdISA_SB_SD_Li256ELb0ELb0ELi2EEENS1_25SingleTileBwdLPTSchedulerILb0ELi128ELb1EEEEEEEEEvNT_6ParamsE$_ZZN4cute12filter_tupleINS_5tupleIJNS_1CILi1EEENS1_IJiiiEEENS2_ILi64EEENS1_IJNS2_ILi72EEENS2_ILi144EEENS2_ILi288EEEEEENS2_ILi512EEEEEEZNS_7flattenISB_EEDaRKT_EUlRKT_E_EEDaSF_OT0_ENKUlDpSI_E_clIJNS1_IJS3_EEES4_NS1_IJS5_EEES9_NS1_IJSA_EEEEEEDaSM_)
$_ZN7cutlass13device_kernelIN5flash19enable_sm80_to_sm89INS1_16FlashAttnBwdSm80INS1_25CollectiveMainloopBwdSm80ILi2ELi2EN4cute5tupleIJNS5_1CILi128EEES8_NS7_ILi64EEEEEENS_6half_tEfNS_4arch4Sm80ELb1ELb0ELb1ELb0ELb1ELb0ELb0ELb0ELi2ELi4ELi4ELi4ELb0EEENS1_21CollectiveEpilogueBwdISA_SB_SD_Li256ELb0ELb0ELi2EEENS1_25SingleTileBwdLPTSchedulerILb0ELi128ELb1EEEEEEEEEvNT_6ParamsE$_ZZN4cute12filter_tupleINS_5tupleIJNS_1CILi1EEENS1_IJiiiEEENS2_ILi64EEENS1_IJNS2_ILi72EEENS2_ILi144EEENS2_ILi288EEEEEENS2_ILi512EEEEEEZNS_7flattenISB_EEDaRKT_EUlRKT_E_EEDaSF_OT0_ENKUlDpSI_E_clIJNS1_IJS3_EEES4_NS1_IJS5_EEES9_NS1_IJSA_EEEEEEDaSM_:
[----:B------:R-:W-:Y:S01]  /*a120*/  MOV R38, R6 ;  /* 0x0000000600267202 */ /* 0x000fe20000000f00 */
[----:B------:R-:W-:Y:S01]  /*a130*/  IMAD.MOV.U32 R39, RZ, RZ, 0x0 ;  /* 0x00000000ff277424 */ /* 0x000fe200078e00ff */
[----:B------:R-:W-:Y:S01]  /*a140*/  MOV R36, R3 ;  /* 0x0000000300247202 */ /* 0x000fe20000000f00 */
[----:B------:R-:W-:Y:S01]  /*a150*/  IMAD.MOV.U32 R3, RZ, RZ, R5 ;  /* 0x000000ffff037224 */ /* 0x000fe200078e0005 */
[----:B------:R-:W-:Y:S01]  /*a160*/  MOV R4, R2 ;  /* 0x0000000200047202 */ /* 0x000fe20000000f00 */
[----:B------:R-:W-:Y:S06]  /*a170*/  RET.REL.NODEC R38 `(_ZN7cutlass13device_kernelIN5flash19enable_sm80_to_sm89INS1_16FlashAttnBwdSm80INS1_25CollectiveMainloopBwdSm80ILi2ELi2EN4cute5tupleIJNS5_1CILi128EEES8_NS7_ILi64EEEEEENS_6half_tEfNS_4arch4Sm80ELb1ELb0ELb1ELb0ELb1ELb0ELb0ELb0ELi2ELi4ELi4ELi4ELb0EEENS1_21CollectiveEpilogueBwdISA_SB_SD_Li256ELb0ELb0ELi2EEENS1_25SingleTileBwdLPTSchedulerILb0ELi128ELb1EEEEEEEEEvNT_6ParamsE) ;  /* 0xffff5e8026007950 */ /* 0x000fec0003c3ffff */
        .type           $_ZN7cutlass13device_kernelIN5flash19enable_sm80_to_sm89INS1_16FlashAttnBwdSm80INS1_25CollectiveMainloopBwdSm80ILi2ELi2EN4cute5tupleIJNS5_1CILi128EEES8_NS7_ILi64EEEEEENS_6half_tEfNS_4arch4Sm80ELb1ELb0ELb1ELb0ELb1ELb0ELb0ELb0ELi2ELi4ELi4ELi4ELb0EEENS1_21CollectiveEpilogueBwdISA_SB_SD_Li256ELb0ELb0ELi2EEENS1_25SingleTileBwdLPTSchedulerILb0ELi128ELb1EEEEEEEEEvNT_6ParamsE$_ZZN4cute12filter_tupleINS_5tupleIJNS_1CILi4096EEENS1_IJNS1_IJiiEEENS2_ILi8192EEEEEEEEEZNS_16flatten_to_tupleIS7_EEDaRKT_EUlRKT_E_EEDaSB_OT0_ENKUlDpSE_E_clIJNS1_IJS3_EEENS1_IJiiS5_EEEEEEDaSI_,@function
        .size           $_ZN7cutlass13device_kernelIN5flash19enable_sm80_to_sm89INS1_16FlashAttnBwdSm80INS1_25CollectiveMainloopBwdSm80ILi2ELi2EN4cute5tupleIJNS5_1CILi128EEES8_NS7_ILi64EEEEEENS_6half_tEfNS_4arch4Sm80ELb1ELb0ELb1ELb0ELb1ELb0ELb0ELb0ELi2ELi4ELi4ELi4ELb0EEENS1_21CollectiveEpilogueBwdISA_SB_SD_Li256ELb0ELb0ELi2EEENS1_25SingleTileBwdLPTSchedulerILb0ELi128ELb1EEEEEEEEEvNT_6ParamsE$_ZZN4cute12filter_tupleINS_5tupleIJNS_1CILi4096EEENS1_IJNS1_IJiiEEENS2_ILi8192EEEEEEEEEZNS_16flatten_to_tupleIS7_EEDaRKT_EUlRKT_E_EEDaSB_OT0_ENKUlDpSE_E_clIJNS1_IJS3_EEENS1_IJiiS5_EEEEEEDaSI_,($_ZN7cutlass13device_kernelIN5flash19enable_sm80_to_sm89INS1_16FlashAttnBwdSm80INS1_25CollectiveMainloopBwdSm80ILi2ELi2EN4cute5tupleIJNS5_1CILi128EEES8_NS7_ILi64EEEEEENS_6half_tEfNS_4arch4Sm80ELb1ELb0ELb1ELb0ELb1ELb0ELb0ELb0ELi2ELi4ELi4ELi4ELb0EEENS1_21CollectiveEpilogueBwdISA_SB_SD_Li256ELb0ELb0ELi2EEENS1_25SingleTileBwdLPTSchedulerILb0ELi128ELb1EEEEEEEEEvNT_6ParamsE$_ZZN4cute12filter_tupleINS_5tupleIJNS_1CILi4096EEENS1_IJiiEEEEEEZNS_16flatten_to_tupleIS5_EEDaRKT_EUlRKT_E_EEDaS9_OT0_ENKUlDpSC_E_clIJNS1_IJS3_EEES4_EEEDaSG_ - $_ZN7cutlass13device_kernelIN5flash19enable_sm80_to_sm89INS1_16FlashAttnBwdSm80INS1_25CollectiveMainloopBwdSm80ILi2ELi2EN4cute5tupleIJNS5_1CILi128EEES8_NS7_ILi64EEEEEENS_6half_tEfNS_4arch4Sm80ELb1ELb0ELb1ELb0ELb1ELb0ELb0ELb0ELi2ELi4ELi4ELi4ELb0EEENS1_21CollectiveEpilogueBwdISA_SB_SD_Li256ELb0ELb0ELi2EEENS1_25SingleTileBwdLPTSchedulerILb0ELi128ELb1EEEEEEEEEvNT_6ParamsE$_ZZN4cute12filter_tupleINS_5tupleIJNS_1CILi4096EEENS1_IJNS1_IJiiEEENS2_ILi8192EEEEEEEEEZNS_16flatten_to_tupleIS7_EEDaRKT_EUlRKT_E_EEDaSB_OT0_ENKUlDpSE_E_clIJNS1_IJS3_EEENS1_IJiiS5_EEEEEEDaSI_)
$_ZN7cutlass13device_kernelIN5flash19enable_sm80_to_sm89INS1_16FlashAttnBwdSm80INS1_25CollectiveMainloopBwdSm80ILi2ELi2EN4cute5tupleIJNS5_1CILi128EEES8_NS7_ILi64EEEEEENS_6half_tEfNS_4arch4Sm80ELb1ELb0ELb1ELb0ELb1ELb0ELb0ELb0ELi2ELi4ELi4ELi4ELb0EEENS1_21CollectiveEpilogueBwdISA_SB_SD_Li256ELb0ELb0ELi2EEENS1_25SingleTileBwdLPTSchedulerILb0ELi128ELb1EEEEEEEEEvNT_6ParamsE$_ZZN4cute12filter_tupleINS_5tupleIJNS_1CILi4096EEENS1_IJNS1_IJiiEEENS2_ILi8192EEEEEEEEEZNS_16flatten_to_tupleIS7_EEDaRKT_EUlRKT_E_EEDaSB_OT0_ENKUlDpSE_E_clIJNS1_IJS3_EEENS1_IJiiS5_EEEEEEDaSI_:
[----:B------:R-:W-:-:S04]  /*a180*/  MOV R3, 0x0 ;  /* 0x0000000000037802 */ /* 0x000fc80000000f00 */
[----:B------:R-:W-:Y:S05]  /*a190*/  RET.REL.NODEC R2 `(_ZN7cutlass13device_kernelIN5flash19enable_sm80_to_sm89INS1_16FlashAttnBwdSm80INS1_25CollectiveMainloopBwdSm80ILi2ELi2EN4cute5tupleIJNS5_1CILi128EEES8_NS7_ILi64EEEEEENS_6half_tEfNS_4arch4Sm80ELb1ELb0ELb1ELb0ELb1ELb0ELb0ELb0ELi2ELi4ELi4ELi4ELb0EEENS1_21CollectiveEpilogueBwdISA_SB_SD_Li256ELb0ELb0ELi2EEENS1_25SingleTileBwdLPTSchedulerILb0ELi128ELb1EEEEEEEEEvNT_6ParamsE) ;  /* 0xffff5e6002007950 */ /* 0x000fea0003c3ffff */
        .type           $_ZN7cutlass13device_kernelIN5flash19enable_sm80_to_sm89INS1_16FlashAttnBwdSm80INS1_25CollectiveMainloopBwdSm80ILi2ELi2EN4cute5tupleIJNS5_1CILi128EEES8_NS7_ILi64EEEEEENS_6half_tEfNS_4arch4Sm80ELb1ELb0ELb1ELb0ELb1ELb0ELb0ELb0ELi2ELi4ELi4ELi4ELb0EEENS1_21CollectiveEpilogueBwdISA_SB_SD_Li256ELb0ELb0ELi2EEENS1_25SingleTileBwdLPTSchedulerILb0ELi128ELb1EEEEEEEEEvNT_6ParamsE$_ZZN4cute12filter_tupleINS_5tupleIJNS_1CILi4096EEENS1_IJiiEEEEEEZNS_16flatten_to_tupleIS5_EEDaRKT_EUlRKT_E_EEDaS9_OT0_ENKUlDpSC_E_clIJNS1_IJS3_EEES4_EEEDaSG_,@function
        .size           $_ZN7cutlass13device_kernelIN5flash19enable_sm80_to_sm89INS1_16FlashAttnBwdSm80INS1_25CollectiveMainloopBwdSm80ILi2ELi2EN4cute5tupleIJNS5_1CILi128EEES8_NS7_ILi64EEEEEENS_6half_tEfNS_4arch4Sm80ELb1ELb0ELb1ELb0ELb1ELb0ELb0ELb0ELi2ELi4ELi4ELi4ELb0EEENS1_21CollectiveEpilogueBwdISA_SB_SD_Li256ELb0ELb0ELi2EEENS1_25SingleTileBwdLPTSchedulerILb0ELi128ELb1EEEEEEEEEvNT_6ParamsE$_ZZN4cute12filter_tupleINS_5tupleIJNS_1CILi4096EEENS1_IJiiEEEEEEZNS_16flatten_to_tupleIS5_EEDaRKT_EUlRKT_E_EEDaS9_OT0_ENKUlDpSC_E_clIJNS1_IJS3_EEES4_EEEDaSG_,($_ZN7cutlass13device_kernelIN5flash19enable_sm80_to_sm89INS1_16FlashAttnBwdSm80INS1_25CollectiveMainloopBwdSm80ILi2ELi2EN4cute5tupleIJNS5_1CILi128EEES8_NS7_ILi64EEEEEENS_6half_tEfNS_4arch4Sm80ELb1ELb0ELb1ELb0ELb1ELb0ELb0ELb0ELi2ELi4ELi4ELi4ELb0EEENS1_21CollectiveEpilogueBwdISA_SB_SD_Li256ELb0ELb0ELi2EEENS1_25SingleTileBwdLPTSchedulerILb0ELi128ELb1EEEEEEEEEvNT_6ParamsE$_ZZN4cute13to_mixed_bitsINS_5tupleIJNS1_IJNS_1CILi4EEENS2_ILi8EEEEEENS2_ILi2EEENS2_ILi1EEEEEENS1_IJNS1_IJNS2_ILi0EEENS2_ILi64EEEEEES9_S9_EEENS1_IJNS1_IJiiEEEiS9_EEEEEDaRKT_RKT0_RKT1_ENKUlDpRKT_E_clIJNS_9MixedBitsILj0ELj448EEENS2_ILj0EEESW_EEEDaSR_ - $_ZN7cutlass13device_kernelIN5flash19enable_sm80_to_sm89INS1_16FlashAttnBwdSm80INS1_25CollectiveMainloopBwdSm80ILi2ELi2EN4cute5tupleIJNS5_1CILi128EEES8_NS7_ILi64EEEEEENS_6half_tEfNS_4arch4Sm80ELb1ELb0ELb1ELb0ELb1ELb0ELb0ELb0ELi2ELi4ELi4ELi4ELb0EEENS1_21CollectiveEpilogueBwdISA_SB_SD_Li256ELb0ELb0ELi2EEENS1_25SingleTileBwdLPTSchedulerILb0ELi128ELb1EEEEEEEEEvNT_6ParamsE$_ZZN4cute12filter_tupleINS_5tupleIJNS_1CILi4096EEENS1_IJiiEEEEEEZNS_16flatten_to_tupleIS5_EEDaRKT_EUlRKT_E_EEDaS9_OT0_ENKUlDpSC_E_clIJNS1_IJS3_EEES4_EEEDaSG_)
$_ZN7cutlass13device_kernelIN5flash19enable_sm80_to_sm89INS1_16FlashAttnBwdSm80INS1_25CollectiveMainloopBwdSm80ILi2ELi2EN4cute5tupleIJNS5_1CILi128EEES8_NS7_ILi64EEEEEENS_6half_tEfNS_4arch4Sm80ELb1ELb0ELb1ELb0ELb1ELb0ELb0ELb0ELi2ELi4ELi4ELi4ELb0EEENS1_21CollectiveEpilogueBwdISA_SB_SD_Li256ELb0ELb0ELi2EEENS1_25SingleTileBwdLPTSchedulerILb0ELi128ELb1EEEEEEEEEvNT_6ParamsE$_ZZN4cute12filter_tupleINS_5tupleIJNS_1CILi4096EEENS1_IJiiEEEEEEZNS_16flatten_to_tupleIS5_EEDaRKT_EUlRKT_E_EEDaS9_OT0_ENKUlDpSC_E_clIJNS1_IJS3_EEES4_EEEDaSG_:
[----:B------:R-:W-:-:S04]  /*a1a0*/  MOV R3, 0x0 ;  /* 0x0000000000037802 */ /* 0x000fc80000000f00 */
[----:B------:R-:W-:Y:S05]  /*a1b0*/  RET.REL.NODEC R2 `(_ZN7cutlass13device_kernelIN5flash19enable_sm80_to_sm89INS1_16FlashAttnBwdSm80INS1_25CollectiveMainloopBwdSm80ILi2ELi2EN4cute5tupleIJNS5_1CILi128EEES8_NS7_ILi64EEEEEENS_6half_tEfNS_4arch4Sm80ELb1ELb0ELb1ELb0ELb1ELb0ELb0ELb0ELi2ELi4ELi4ELi4ELb0EEENS1_21CollectiveEpilogueBwdISA_SB_SD_Li256ELb0ELb0ELi2EEENS1_25SingleTileBwdLPTSchedulerILb0ELi128ELb1EEEEEEEEEvNT_6ParamsE) ;  /* 0xffff5e4002007950 */ /* 0x000fea0003c3ffff */
        .type           $_ZN7cutlass13device_kernelIN5flash19enable_sm80_to_sm89INS1_16FlashAttnBwdSm80INS1_25CollectiveMainloopBwdSm80ILi2ELi2EN4cute5tupleIJNS5_1CILi128EEES8_NS7_ILi64EEEEEENS_6half_tEfNS_4arch4Sm80ELb1ELb0ELb1ELb0ELb1ELb0ELb0ELb0ELi2ELi4ELi4ELi4ELb0EEENS1_21CollectiveEpilogueBwdISA_SB_SD_Li256ELb0ELb0ELi2EEENS1_25SingleTileBwdLPTSchedulerILb0ELi128ELb1EEEEEEEEEvNT_6ParamsE$_ZZN4cute13to_mixed_bitsINS_5tupleIJNS1_IJNS_1CILi4EEENS2_ILi8EEEEEENS2_ILi2EEENS2_ILi1EEEEEENS1_IJNS1_IJNS2_ILi0EEENS2_ILi64EEEEEES9_S9_EEENS1_IJNS1_IJiiEEEiS9_EEEEEDaRKT_RKT0_RKT1_ENKUlDpRKT_E_clIJNS_9MixedBitsILj0ELj448EEENS2_ILj0EEESW_EEEDaSR_,@function
        .size           $_ZN7cutlass13device_kernelIN5flash19enable_sm80_to_sm89INS1_16FlashAttnBwdSm80INS1_25CollectiveMainloopBwdSm80ILi2ELi2EN4cute5tupleIJNS5_1CILi128EEES8_NS7_ILi64EEEEEENS_6half_tEfNS_4arch4Sm80ELb1ELb0ELb1ELb0ELb1ELb0ELb0ELb0ELi2ELi4ELi4ELi4ELb0EEENS1_21CollectiveEpilogueBwdISA_SB_SD_Li256ELb0ELb0ELi2EEENS1_25SingleTileBwdLPTSchedulerILb0ELi128ELb1EEEEEEEEEvNT_6ParamsE$_ZZN4cute13to_mixed_bitsINS_5tupleIJNS1_IJNS_1CILi4EEENS2_ILi8EEEEEENS2_ILi2EEENS2_ILi1EEEEEENS1_IJNS1_IJNS2_ILi0EEENS2_ILi64EEEEEES9_S9_EEENS1_IJNS1_IJiiEEEiS9_EEEEEDaRKT_RKT0_RKT1_ENKUlDpRKT_E_clIJNS_9MixedBitsILj0ELj448EEENS2_ILj0EEESW_EEEDaSR_,($_ZN7cutlass13device_kernelIN5flash19enable_sm80_to_sm89INS1_16FlashAttnBwdSm80INS1_25CollectiveMainloopBwdSm80ILi2ELi2EN4cute5tupleIJNS5_1CILi128EEES8_NS7_ILi64EEEEEENS_6half_tEfNS_4arch4Sm80ELb1ELb0ELb1ELb0ELb1ELb0ELb0ELb0ELi2ELi4ELi4ELi4ELb0EEENS1_21CollectiveEpilogueBwdISA_SB_SD_Li256ELb0ELb0ELi2EEENS1_25SingleTileBwdLPTSchedulerILb0ELi128ELb1EEEEEEEEEvNT_6ParamsE$_ZZN4cute13to_mixed_bitsINS_5tupleIJNS1_IJNS_1CILi4EEENS2_ILi8EEEEEENS2_ILi2EEENS2_ILi1EEEEEENS1_IJNS1_IJNS2_ILi0EEENS2_ILi64EEEEEES9_S9_EEENS1_IJNS1_IJiiEEEiS9_EEEEEDaRKT_RKT0_RKT1_ENKUlRKT_RKT0_RKT1_E_clIS5_SB_SD_EEDaSQ_ST_SW_ - $_ZN7cutlass13device_kernelIN5flash19enable_sm80_to_sm89INS1_16FlashAttnBwdSm80INS1_25CollectiveMainloopBwdSm80ILi2ELi2EN4cute5tupleIJNS5_1CILi128EEES8_NS7_ILi64EEEEEENS_6half_tEfNS_4arch4Sm80ELb1ELb0ELb1ELb0ELb1ELb0ELb0ELb0ELi2ELi4ELi4ELi4ELb0EEENS1_21CollectiveEpilogueBwdISA_SB_SD_Li256ELb0ELb0ELi2EEENS1_25SingleTileBwdLPTSchedulerILb0ELi128ELb1EEEEEEEEEvNT_6ParamsE$_ZZN4cute13to_mixed_bitsINS_5tupleIJNS1_IJNS_1CILi4EEENS2_ILi8EEEEEENS2_ILi2EEENS2_ILi1EEEEEENS1_IJNS1_IJNS2_ILi0EEENS2_ILi64EEEEEES9_S9_EEENS1_IJNS1_IJiiEEEiS9_EEEEEDaRKT_RKT0_RKT1_ENKUlDpRKT_E_clIJNS_9MixedBitsILj0ELj448EEENS2_ILj0EEESW_EEEDaSR_)
$_ZN7cutlass13device_kernelIN5flash19enable_sm80_to_sm89INS1_16FlashAttnBwdSm80INS1_25CollectiveMainloopBwdSm80ILi2ELi2EN4cute5tupleIJNS5_1CILi128EEES8_NS7_ILi64EEEEEENS_6half_tEfNS_4arch4Sm80ELb1ELb0ELb1ELb0ELb1ELb0ELb0ELb0ELi2ELi4ELi4ELi4ELb0EEENS1_21CollectiveEpilogueBwdISA_SB_SD_Li256ELb0ELb0ELi2EEENS1_25SingleTileBwdLPTSchedulerILb0ELi128ELb1EEEEEEEEEvNT_6ParamsE$_ZZN4cute13to_mixed_bitsINS_5tupleIJNS1_IJNS_1CILi4EEENS2_ILi8EEEEEENS2_ILi2EEENS2_ILi1EEEEEENS1_IJNS1_IJNS2_ILi0EEENS2_ILi64EEEEEES9_S9_EEENS1_IJNS1_IJiiEEEiS9_EEEEEDaRKT_RKT0_RKT1_ENKUlDpRKT_E_clIJNS_9MixedBitsILj0ELj448EEENS2_ILj0EEESW_EEEDaSR_:
[----:B------:R-:W-:Y:S01]  /*a1c0*/  IMAD.MOV.U32 R36, RZ, RZ, R6 ;  /* 0x000000ffff247224 */ /* 0x000fe200078e0006 */
[----:B------:R-:W-:Y:S02]  /*a1d0*/  MOV R37, 0x0 ;  /* 0x0000000000257802 */ /* 0x000fe40000000f00 */
[----:B------:R-:W-:Y:S02]  /*a1e0*/  LOP3.LUT R4, R4, 0x1c0, RZ, 0xc0, !PT ;  /* 0x000001c004047812 */ /* 0x000fe400078ec0ff */
[----:B------:R-:W-:Y:S05]  /*a1f0*/  RET.REL.NODEC R36 `(_ZN7cutlass13device_kernelIN5flash19enable_sm80_to_sm89INS1_16FlashAttnBwdSm80INS1_25CollectiveMainloopBwdSm80ILi2ELi2EN4cute5tupleIJNS5_1CILi128EEES8_NS7_ILi64EEEEEENS_6half_tEfNS_4arch4Sm80ELb1ELb0ELb1ELb0ELb1ELb0ELb0ELb0ELi2ELi4ELi4ELi4ELb0EEENS1_21CollectiveEpilogueBwdISA_SB_SD_Li256ELb0ELb0ELi2EEENS1_25SingleTileBwdLPTSchedulerILb0ELi128ELb1EEEEEEEEEvNT_6ParamsE) ;  /* 0xffff5e0024007950 */ /* 0x000fea0003c3ffff */
        .type           $_ZN7cutlass13device_kernelIN5flash19enable_sm80_to_sm89INS1_16FlashAttnBwdSm80INS1_25CollectiveMainloopBwdSm80ILi2ELi2EN4cute5tupleIJNS5_1CILi128EEES8_NS7_ILi64EEEEEENS_6half_tEfNS_4arch4Sm80ELb1ELb0ELb1ELb0ELb1ELb0ELb0ELb0ELi2ELi4ELi4ELi4ELb0EEENS1_21CollectiveEpilogueBwdISA_SB_SD_Li256ELb0ELb0ELi2EEENS1_25SingleTileBwdLPTSchedulerILb0ELi128ELb1EEEEEEEEEvNT_6ParamsE$_ZZN4cute13to_mixed_bitsINS_5tupleIJNS1_IJNS_1CILi4EEENS2_ILi8EEEEEENS2_ILi2EEENS2_ILi1EEEEEENS1_IJNS1_IJNS2_ILi0EEENS2_ILi64EEEEEES9_S9_EEENS1_IJNS1_IJiiEEEiS9_EEEEEDaRKT_RKT0_RKT1_ENKUlRKT_RKT0_RKT1_E_clIS5_SB_SD_EEDaSQ_ST_SW_,@function
        .size           $_ZN7cutlass13device_kernelIN5flash19enable_sm80_to_sm89INS1_16FlashAttnBwdSm80INS1_25CollectiveMainloopBwdSm80ILi2ELi2EN4cute5tupleIJNS5_1CILi128EEES8_NS7_ILi64EEEEEENS_6half_tEfNS_4arch4Sm80ELb1ELb0ELb1ELb0ELb1ELb0ELb0ELb0ELi2ELi4ELi4ELi4ELb0EEENS1_21CollectiveEpilogueBwdISA_SB_SD_Li256ELb0ELb0ELi2EEENS1_25SingleTileBwdLPTSchedulerILb0ELi128ELb1EEEEEEEEEvNT_6ParamsE$_ZZN4cute13to_mixed_bitsINS_5tupleIJNS1_IJNS_1CILi4EEENS2_ILi8EEEEEENS2_ILi2EEENS2_ILi1EEEEEENS1_IJNS1_IJNS2_ILi0EEENS2_ILi64EEEEEES9_S9_EEENS1_IJNS1_IJiiEEEiS9_EEEEEDaRKT_RKT0_RKT1_ENKUlRKT_RKT0_RKT1_E_clIS5_SB_SD_EEDaSQ_ST_SW_,($_ZN7cutlass13device_kernelIN5flash19enable_sm80_to_sm89INS1_16FlashAttnBwdSm80INS1_25CollectiveMainloopBwdSm80ILi2ELi2EN4cute5tupleIJNS5_1CILi128EEES8_NS7_ILi64EEEEEENS_6half_tEfNS_4arch4Sm80ELb1ELb0ELb1ELb0ELb1ELb0ELb0ELb0ELi2ELi4ELi4ELi4ELb0EEENS1_21CollectiveEpilogueBwdISA_SB_SD_Li256ELb0ELb0ELi2EEENS1_25SingleTileBwdLPTSchedulerILb0ELi128ELb1EEEEEEEEEvNT_6ParamsE$_ZZN4cute13to_mixed_bitsINS_5tupleIJNS1_IJNS_1CILi4EEENS2_ILi8EEEEEENS2_ILi2EEENS2_ILi1EEEEEENS1_IJNS1_IJNS2_ILi128EEENS2_ILi0EEEEEES4_SA_EEENS1_IJNS1_IJiiEEEiSA_EEEEEDaRKT_RKT0_RKT1_ENKUlDpRKT_E_clIJNS_9MixedBitsILj0ELj384EEENSU_ILj0ELj8EEENS2_ILj0EEEEEEDaSR_ - $_ZN7cutlass13device_kernelIN5flash19enable_sm80_to_sm89INS1_16FlashAttnBwdSm80INS1_25CollectiveMainloopBwdSm80ILi2ELi2EN4cute5tupleIJNS5_1CILi128EEES8_NS7_ILi64EEEEEENS_6half_tEfNS_4arch4Sm80ELb1ELb0ELb1ELb0ELb1ELb0ELb0ELb0ELi2ELi4ELi4ELi4ELb0EEENS1_21CollectiveEpilogueBwdISA_SB_SD_Li256ELb0ELb0ELi2EEENS1_25SingleTileBwdLPTSchedulerILb0ELi128ELb1EEEEEEEEEvNT_6ParamsE$_ZZN4cute13to_mixed_bitsINS_5tupleIJNS1_IJNS_1CILi4EEENS2_ILi8EEEEEENS2_ILi2EEENS2_ILi1EEEEEENS1_IJNS1_IJNS2_ILi0EEENS2_ILi64EEEEEES9_S9_EEENS1_IJNS1_IJiiEEEiS9_EEEEEDaRKT_RKT0_RKT1_ENKUlRKT_RKT0_RKT1_E_clIS5_SB_SD_EEDaSQ_ST_SW_)
$_ZN7cutlass13device_kernelIN5flash19enable_sm80_to_sm89INS1_16FlashAttnBwdSm80INS1_25CollectiveMainloopBwdSm80ILi2ELi2EN4cute5tupleIJNS5_1CILi128EEES8_NS7_ILi64EEEEEENS_6half_tEfNS_4arch4Sm80ELb1ELb0ELb1ELb0ELb1ELb0ELb0ELb0ELi2ELi4ELi4ELi4ELb0EEENS1_21CollectiveEpilogueBwdISA_SB_SD_Li256ELb0ELb0ELi2EEENS1_25SingleTileBwdLPTSchedulerILb0ELi128ELb1EEEEEEEEEvNT_6ParamsE$_ZZN4cute13to_mixed_bitsINS_5tupleIJNS1_IJNS_1CILi4EEENS2_ILi8EEEEEENS2_ILi2EEENS2_ILi1EEEEEENS1_IJNS1_IJNS2_ILi0EEENS2_ILi64EEEEEES9_S9_EEENS1_IJNS1_IJiiEEEiS9_EEEEEDaRKT_RKT0_RKT1_ENKUlRKT_RKT0_RKT1_E_clIS5_SB_SD_EEDaSQ_ST_SW_:
[----:B------:R-:W-:Y:S01]  /*a200*/  MOV R36, R6 ;  /* 0x0000000600247202 */ /* 0x000fe20000000f00 */
[----:B------:R-:W-:Y:S02]  /*a210*/  IMAD.MOV.U32 R37, RZ, RZ, 0x0 ;  /* 0x00000000ff257424 */ /* 0x000fe400078e00ff */
[----:B------:R-:W-:-:S05]  /*a220*/  IMAD.SHL.U32 R4, R5, 0x40, RZ ;  /* 0x0000004005047824 */ /* 0x000fca00078e00ff */
[----:B------:R-:W-:Y:S01]  /*a230*/  LOP3.LUT R4, R4, 0x1c0, RZ, 0xc0, !PT ;  /* 0x000001c004047812 */ /* 0x000fe200078ec0ff */
[----:B------:R-:W-:Y:S06]  /*a240*/  RET.REL.NODEC R36 `(_ZN7cutlass13device_kernelIN5flash19enable_sm80_to_sm89INS1_16FlashAttnBwdSm80INS1_25CollectiveMainloopBwdSm80ILi2ELi2EN4cute5tupleIJNS5_1CILi128EEES8_NS7_ILi64EEEEEENS_6half_tEfNS_4arch4Sm80ELb1ELb0ELb1ELb0ELb1ELb0ELb0ELb0ELi2ELi4ELi4ELi4ELb0EEENS1_21CollectiveEpilogueBwdISA_SB_SD_Li256ELb0ELb0ELi2EEENS1_25SingleTileBwdLPTSchedulerILb0ELi128ELb1EEEEEEEEEvNT_6ParamsE) ;  /* 0xffff5db024007950 */ /* 0x000fec0003c3ffff */
        .type           $_ZN7cutlass13device_kernelIN5flash19enable_sm80_to_sm89INS1_16FlashAttnBwdSm80INS1_25CollectiveMainloopBwdSm80ILi2ELi2EN4cute5tupleIJNS5_1CILi128EEES8_NS7_ILi64EEEEEENS_6half_tEfNS_4arch4Sm80ELb1ELb0ELb1ELb0ELb1ELb0ELb0ELb0ELi2ELi4ELi4ELi4ELb0EEENS1_21CollectiveEpilogueBwdISA_SB_SD_Li256ELb0ELb0ELi2EEENS1_25SingleTileBwdLPTSchedulerILb0ELi128ELb1EEEEEEEEEvNT_6ParamsE$_ZZN4cute13to_mixed_bitsINS_5tupleIJNS1_IJNS_1CILi4EEENS2_ILi8EEEEEENS2_ILi2EEENS2_ILi1EEEEEENS1_IJNS1_IJNS2_ILi128EEENS2_ILi0EEEEEES4_SA_EEENS1_IJNS1_IJiiEEEiSA_EEEEEDaRKT_RKT0_RKT1_ENKUlDpRKT_E_clIJNS_9MixedBitsILj0ELj384EEENSU_ILj0ELj8EEENS2_ILj0EEEEEEDaSR_,@function
        .size           $_ZN7cutlass13device_kernelIN5flash19enable_sm80_to_sm89INS1_16FlashAttnBwdSm80INS1_25CollectiveMainloopBwdSm80ILi2ELi2EN4cute5tupleIJNS5_1CILi128EEES8_NS7_ILi64EEEEEENS_6half_tEfNS_4arch4Sm80ELb1ELb0ELb1ELb0ELb1ELb0ELb0ELb0ELi2ELi4ELi4ELi4ELb0EEENS1_21CollectiveEpilogueBwdISA_SB_SD_Li256ELb0ELb0ELi2EEENS1_25SingleTileBwdLPTSchedulerILb0ELi128ELb1EEEEEEEEEvNT_6ParamsE$_ZZN4cute13to_mixed_bitsINS_5tupleIJNS1_IJNS_1CILi4EEENS2_ILi8EEEEEENS2_ILi2EEENS2_ILi1EEEEEENS1_IJNS1_IJNS2_ILi128EEENS2_ILi0EEEEEES4_SA_EEENS1_IJNS1_IJiiEEEiSA_EEEEEDaRKT_RKT0_RKT1_ENKUlDpRKT_E_clIJNS_9MixedBitsILj0ELj384EEENSU_ILj0ELj8EEENS2_ILj0EEEEEEDaSR_,($_ZN7cutlass13device_kernelIN5flash19enable_sm80_to_sm89INS1_16FlashAttnBwdSm80INS1_25CollectiveMainloopBwdSm80ILi2ELi2EN4cute5tupleIJNS5_1CILi128EEES8_NS7_ILi64EEEEEENS_6half_tEfNS_4arch4Sm80ELb1ELb0ELb1ELb0ELb1ELb0ELb0ELb0ELi2ELi4ELi4ELi4ELb0EEENS1_21CollectiveEpilogueBwdISA_SB_SD_Li256ELb0ELb0ELi2EEENS1_25SingleTileBwdLPTSchedulerILb0ELi128ELb1EEEEEEEEEvNT_6ParamsE$_ZZN4cute13to_mixed_bitsINS_5tupleIJNS1_IJNS_1CILi4EEENS2_ILi8EEEEEENS2_ILi2EEENS2_ILi1EEEEEENS1_IJNS1_IJNS2_ILi128EEENS2_ILi0EEEEEES4_SA_EEENS1_IJNS1_IJiiEEEiSA_EEEEEDaRKT_RKT0_RKT1_ENKUlRKT_RKT0_RKT1_E_clIS5_SB_SD_EEDaSQ_ST_SW_ - $_ZN7cutlass13device_kernelIN5flash19enable_sm80_to_sm89INS1_16FlashAttnBwdSm80INS1_25CollectiveMainloopBwdSm80ILi2ELi2EN4cute5tupleIJNS5_1CILi128EEES8_NS7_ILi64EEEEEENS_6half_tEfNS_4arch4Sm80ELb1ELb0ELb1ELb0ELb1ELb0ELb0ELb0ELi2ELi4ELi4ELi4ELb0EEENS1_21CollectiveEpilogueBwdISA_SB_SD_Li256ELb0ELb0ELi2EEENS1_25SingleTileBwdLPTSchedulerILb0ELi128ELb1EEEEEEEEEvNT_6ParamsE$_ZZN4cute13to_mixed_bitsINS_5tupleIJNS1_IJNS_1CILi4EEENS2_ILi8EEEEEENS2_ILi2EEENS2_ILi1EEEEEENS1_IJNS1_IJNS2_ILi128EEENS2_ILi0EEEEEES4_SA_EEENS1_IJNS1_IJiiEEEiSA_EEEEEDaRKT_RKT0_RKT1_ENKUlDpRKT_E_clIJNS_9MixedBitsILj0ELj384EEENSU_ILj0ELj8EEENS2_ILj0EEEEEEDaSR_)
$_ZN7cutlass13device_kernelIN5flash19enable_sm80_to_sm89INS1_16FlashAttnBwdSm80INS1_25CollectiveMainloopBwdSm80ILi2ELi2EN4cute5tupleIJNS5_1CILi128EEES8_NS7_ILi64EEEEEENS_6half_tEfNS_4arch4Sm80ELb1ELb0ELb1ELb0ELb1ELb0ELb0ELb0ELi2ELi4ELi4ELi4ELb0EEENS1_21CollectiveEpilogueBwdISA_SB_SD_Li256ELb0ELb0ELi2EEENS1_25SingleTileBwdLPTSchedulerILb0ELi128ELb1EEEEEEEEEvNT_6ParamsE$_ZZN4cute13to_mixed_bitsINS_5tupleIJNS1_IJNS_1CILi4EEENS2_ILi8EEEEEENS2_ILi2EEENS2_ILi1EEEEEENS1_IJNS1_IJNS2_ILi128EEENS2_ILi0EEEEEES4_SA_EEENS1_IJNS1_IJiiEEEiSA_EEEEEDaRKT_RKT0_RKT1_ENKUlDpRKT_E_clIJNS_9MixedBitsILj0ELj384EEENSU_ILj0ELj8EEENS2_ILj0EEEEEEDaSR_:
[----:B------:R-:W-:Y:S01]  /*a250*/  LOP3.LUT R6, R5, 0x8, RZ, 0xc0, !PT ;  /* 0x0000000805067812 */ /* 0x000fe200078ec0ff */
[----:B------:R-:W-:-:S03]  /*a260*/  IMAD.MOV.U32 R5, RZ, RZ, 0x0 ;  /* 0x00000000ff057424 */ /* 0x000fc600078e00ff */
[----:B------:R-:W-:Y:S01]  /*a270*/  LOP3.LUT R6, R6, 0x188, R3, 0x78, !PT ;  /* 0x0000018806067812 */ /* 0x000fe200078e7803 */
[----:B------:R-:W-:Y:S06]  /*a280*/  RET.REL.NODEC R4 `(_ZN7cutlass13device_kernelIN5flash19enable_sm80_to_sm89INS1_16FlashAttnBwdSm80INS1_25CollectiveMainloopBwdSm80ILi2ELi2EN4cute5tupleIJNS5_1CILi128EEES8_NS7_ILi64EEEEEENS_6half_tEfNS_4arch4Sm80ELb1ELb0ELb1ELb0ELb1ELb0ELb0ELb0ELi2ELi4ELi4ELi4ELb0EEENS1_21CollectiveEpilogueBwdISA_SB_SD_Li256ELb0ELb0ELi2EEENS1_25SingleTileBwdLPTSchedulerILb0ELi128ELb1EEEEEEEEEvNT_6ParamsE) ;  /* 0xffff5d7004007950 */ /* 0x000fec0003c3ffff */
        .type           $_ZN7cutlass13device_kernelIN5flash19enable_sm80_to_sm89INS1_16FlashAttnBwdSm80INS1_25CollectiveMainloopBwdSm80ILi2ELi2EN4cute5tupleIJNS5_1CILi128EEES8_NS7_ILi64EEEEEENS_6half_tEfNS_4arch4Sm80ELb1ELb0ELb1ELb0ELb1ELb0ELb0ELb0ELi2ELi4ELi4ELi4ELb0EEENS1_21CollectiveEpilogueBwdISA_SB_SD_Li256ELb0ELb0ELi2EEENS1_25SingleTileBwdLPTSchedulerILb0ELi128ELb1EEEEEEEEEvNT_6ParamsE$_ZZN4cute13to_mixed_bitsINS_5tupleIJNS1_IJNS_1CILi4EEENS2_ILi8EEEEEENS2_ILi2EEENS2_ILi1EEEEEENS1_IJNS1_IJNS2_ILi128EEENS2_ILi0EEEEEES4_SA_EEENS1_IJNS1_IJiiEEEiSA_EEEEEDaRKT_RKT0_RKT1_ENKUlRKT_RKT0_RKT1_E_clIS5_SB_SD_EEDaSQ_ST_SW_,@function
        .size           $_ZN7cutlass13device_kernelIN5flash19enable_sm80_to_sm89INS1_16FlashAttnBwdSm80INS1_25CollectiveMainloopBwdSm80ILi2ELi2EN4cute5tupleIJNS5_1CILi128EEES8_NS7_ILi64EEEEEENS_6half_tEfNS_4arch4Sm80ELb1ELb0ELb1ELb0ELb1ELb0ELb0ELb0ELi2ELi4ELi4ELi4ELb0EEENS1_21CollectiveEpilogueBwdISA_SB_SD_Li256ELb0ELb0ELi2EEENS1_25SingleTileBwdLPTSchedulerILb0ELi128ELb1EEEEEEEEEvNT_6ParamsE$_ZZN4cute13to_mixed_bitsINS_5tupleIJNS1_IJNS_1CILi4EEENS2_ILi8EEEEEENS2_ILi2EEENS2_ILi1EEEEEENS1_IJNS1_IJNS2_ILi128EEENS2_ILi0EEEEEES4_SA_EEENS1_IJNS1_IJiiEEEiSA_EEEEEDaRKT_RKT0_RKT1_ENKUlRKT_RKT0_RKT1_E_clIS5_SB_SD_EEDaSQ_ST_SW_,($_ZN7cutlass13device_kernelIN5flash19enable_sm80_to_sm89INS1_16FlashAttnBwdSm80INS1_25CollectiveMainloopBwdSm80ILi2ELi2EN4cute5tupleIJNS5_1CILi128EEES8_NS7_ILi64EEEEEENS_6half_tEfNS_4arch4Sm80ELb1ELb0ELb1ELb0ELb1ELb0ELb0ELb0ELi2ELi4ELi4ELi4ELb0EEENS1_21CollectiveEpilogueBwdISA_SB_SD_Li256ELb0ELb0ELi2EEENS1_25SingleTileBwdLPTSchedulerILb0ELi128ELb1EEEEEEEEEvNT_6ParamsE$_ZZN4cute13to_mixed_bitsINS_5tupleIJNS1_IJNS_1CILi4EEENS2_ILi8EEEEEENS2_ILi2EEENS2_ILi1EEEEEENS1_IJNS1_IJNS2_ILi128EEENS2_ILi0EEEEEES4_SA_EEENS1_IJNS1_IJiiEEEiSA_EEEEEDaRKT_RKT0_RKT1_ENKUlRKT_RKT0_RKT1_E_clIS6_S4_iEEDaSQ_ST_SW_ - $_ZN7cutlass13device_kernelIN5flash19enable_sm80_to_sm89INS1_16FlashAttnBwdSm80INS1_25CollectiveMainloopBwdSm80ILi2ELi2EN4cute5tupleIJNS5_1CILi128EEES8_NS7_ILi64EEEEEENS_6half_tEfNS_4arch4Sm80ELb1ELb0ELb1ELb0ELb1ELb0ELb0ELb0ELi2ELi4ELi4ELi4ELb0EEENS1_21CollectiveEpilogueBwdISA_SB_SD_Li256ELb0ELb0ELi2EEENS1_25SingleTileBwdLPTSchedulerILb0ELi128ELb1EEEEEEEEEvNT_6ParamsE$_ZZN4cute13to_mixed_bitsINS_5tupleIJNS1_IJNS_1CILi4EEENS2_ILi8EEEEEENS2_ILi2EEENS2_ILi1EEEEEENS1_IJNS1_IJNS2_ILi128EEENS2_ILi0EEEEEES4_SA_EEENS1_IJNS1_IJiiEEEiSA_EEEEEDaRKT_RKT0_RKT1_ENKUlRKT_RKT0_RKT1_E_clIS5_SB_SD_EEDaSQ_ST_SW_)
$_ZN7cutlass13device_kernelIN5flash19enable_sm80_to_sm89INS1_16FlashAttnBwdSm80INS1_25CollectiveMainloopBwdSm80ILi2ELi2EN4cute5tupleIJNS5_1CILi128EEES8_NS7_ILi64EEEEEENS_6half_tEfNS_4arch4Sm80ELb1ELb0ELb1ELb0ELb1ELb0ELb0ELb0ELi2ELi4ELi4ELi4ELb0EEENS1_21CollectiveEpilogueBwdISA_SB_SD_Li256ELb0ELb0ELi2EEENS1_25SingleTileBwdLPTSchedulerILb0ELi128ELb1EEEEEEEEEvNT_6ParamsE$_ZZN4cute13to_mixed_bitsINS_5tupleIJNS1_IJNS_1CILi4EEENS2_ILi8EEEEEENS2_ILi2EEENS2_ILi1EEEEEENS1_IJNS1_IJNS2_ILi128EEENS2_ILi0EEEEEES4_SA_EEENS1_IJNS1_IJiiEEEiSA_EEEEEDaRKT_RKT0_RKT1_ENKUlRKT_RKT0_RKT1_E_clIS5_SB_SD_EEDaSQ_ST_SW_:
[----:B------:R-:W-:Y:S01]  /*a290*/  MOV R5, 0x0 ;  /* 0x0000000000057802 */ /* 0x000fe20000000f00 */
[----:B------:R-:W-:-:S05]  /*a2a0*/  IMAD.SHL.U32 R3, R3, 0x80, RZ ;  /* 0x0000008003037824 */ /* 0x000fca00078e00ff */
[----:B------:R-:W-:Y:S01]  /*a2b0*/  LOP3.LUT R3, R3, 0x180, RZ, 0xc0, !PT ;  /* 0x0000018003037812 */ /* 0x000fe200078ec0ff */
[----:B------:R-:W-:Y:S06]  /*a2c0*/  RET.REL.NODEC R4 `(_ZN7cutlass13device_kernelIN5flash19enable_sm80_to_sm89INS1_16FlashAttnBwdSm80INS1_25CollectiveMainloopBwdSm80ILi2ELi2EN4cute5tupleIJNS5_1CILi128EEES8_NS7_ILi64EEEEEENS_6half_tEfNS_4arch4Sm80ELb1ELb0ELb1ELb0ELb1ELb0ELb0ELb0ELi2ELi4ELi4ELi4ELb0EEENS1_21CollectiveEpilogueBwdISA_SB_SD_Li256ELb0ELb0ELi2EEENS1_25SingleTileBwdLPTSchedulerILb0ELi128ELb1EEEEEEEEEvNT_6ParamsE) ;  /* 0xffff5d3004007950 */ /* 0x000fec0003c3ffff */
        .type           $_ZN7cutlass13device_kernelIN5flash19enable_sm80_to_sm89INS1_16FlashAttnBwdSm80INS1_25CollectiveMainloopBwdSm80ILi2ELi2EN4cute5tupleIJNS5_1CILi128EEES8_NS7_ILi64EEEEEENS_6half_tEfNS_4arch4Sm80ELb1ELb0ELb1ELb0ELb1ELb0ELb0ELb0ELi2ELi4ELi4ELi4ELb0EEENS1_21CollectiveEpilogueBwdISA_SB_SD_Li256ELb0ELb0ELi2EEENS1_25SingleTileBwdLPTSchedulerILb0ELi128ELb1EEEEEEEEEvNT_6ParamsE$_ZZN4cute13to_mixed_bitsINS_5tupleIJNS1_IJNS_1CILi4EEENS2_ILi8EEEEEENS2_ILi2EEENS2_ILi1EEEEEENS1_IJNS1_IJNS2_ILi128EEENS2_ILi0EEEEEES4_SA_EEENS1_IJNS1_IJiiEEEiSA_EEEEEDaRKT_RKT0_RKT1_ENKUlRKT_RKT0_RKT1_E_clIS6_S4_iEEDaSQ_ST_SW_,@function
        .size           $_ZN7cutlass13device_kernelIN5flash19enable_sm80_to_sm89INS1_16FlashAttnBwdSm80INS1_25CollectiveMainloopBwdSm80ILi2ELi2EN4cute5tupleIJNS5_1CILi128EEES8_NS7_ILi64EEEEEENS_6half_tEfNS_4arch4Sm80ELb1ELb0ELb1ELb0ELb1ELb0ELb0ELb0ELi2ELi4ELi4ELi4ELb0EEENS1_21CollectiveEpilogueBwdISA_SB_SD_Li256ELb0ELb0ELi2EEENS1_25SingleTileBwdLPTSchedulerILb0ELi128ELb1EEEEEEEEEvNT_6ParamsE$_ZZN4cute13to_mixed_bitsINS_5tupleIJNS1_IJNS_1CILi4EEENS2_ILi8EEEEEENS2_ILi2EEENS2_ILi1EEEEEENS1_IJNS1_IJNS2_ILi128EEENS2_ILi0EEEEEES4_SA_EEENS1_IJNS1_IJiiEEEiSA_EEEEEDaRKT_RKT0_RKT1_ENKUlRKT_RKT0_RKT1_E_clIS6_S4_iEEDaSQ_ST_SW_,($_ZN7cutlass13device_kernelIN5flash19enable_sm80_to_sm89INS1_16FlashAttnBwdSm80INS1_25CollectiveMainloopBwdSm80ILi2ELi2EN4cute5tupleIJNS5_1CILi128EEES8_NS7_ILi64EEEEEENS_6half_tEfNS_4arch4Sm80ELb1ELb0ELb1ELb0ELb1ELb0ELb0ELb0ELi2ELi4ELi4ELi4ELb0EEENS1_21CollectiveEpilogueBwdISA_SB_SD_Li256ELb0ELb0ELi2EEENS1_25SingleTileBwdLPTSchedulerILb0ELi128ELb1EEEEEEEEEvNT_6ParamsE$_ZZN4cute13to_mixed_bitsINS_5tupleIJNS1_IJNS_1CILi4EEENS2_ILi8EEEEEES3_NS2_ILi1EEEEEENS1_IJNS1_IJNS2_ILi0EEENS2_ILi64EEEEEES8_S8_EEENS1_IJNS1_IJiiEEEiS8_EEEEEDaRKT_RKT0_RKT1_ENKUlDpRKT_E_clIJNS_9MixedBitsILj0ELj448EEENS2_ILj0EEESV_EEEDaSQ_ - $_ZN7cutlass13device_kernelIN5flash19enable_sm80_to_sm89INS1_16FlashAttnBwdSm80INS1_25CollectiveMainloopBwdSm80ILi2ELi2EN4cute5tupleIJNS5_1CILi128EEES8_NS7_ILi64EEEEEENS_6half_tEfNS_4arch4Sm80ELb1ELb0ELb1ELb0ELb1ELb0ELb0ELb0ELi2ELi4ELi4ELi4ELb0EEENS1_21CollectiveEpilogueBwdISA_SB_SD_Li256ELb0ELb0ELi2EEENS1_25SingleTileBwdLPTSchedulerILb0ELi128ELb1EEEEEEEEEvNT_6ParamsE$_ZZN4cute13to_mixed_bitsINS_5tupleIJNS1_IJNS_1CILi4EEENS2_ILi8EEEEEENS2_ILi2EEENS2_ILi1EEEEEENS1_IJNS1_IJNS2_ILi128EEENS2_ILi0EEEEEES4_SA_EEENS1_IJNS1_IJiiEEEiSA_EEEEEDaRKT_RKT0_RKT1_ENKUlRKT_RKT0_RKT1_E_clIS6_S4_iEEDaSQ_ST_SW_)
$_ZN7cutlass13device_kernelIN5flash19enable_sm80_to_sm89INS1_16FlashAttnBwdSm80INS1_25CollectiveMainloopBwdSm80ILi2ELi2EN4cute5tupleIJNS5_1CILi128EEES8_NS7_ILi64EEEEEENS_6half_tEfNS_4arch4Sm80ELb1ELb0ELb1ELb0ELb1ELb0ELb0ELb0ELi2ELi4ELi4ELi4ELb0EEENS1_21CollectiveEpilogueBwdISA_SB_SD_Li256ELb0ELb0ELi2EEENS1_25SingleTileBwdLPTSchedulerILb0ELi128ELb1EEEEEEEEEvNT_6ParamsE$_ZZN4cute13to_mixed_bitsINS_5tupleIJNS1_IJNS_1CILi4EEENS2_ILi8EEEEEENS2_ILi2EEENS2_ILi1EEEEEENS1_IJNS1_IJNS2_ILi128EEENS2_ILi0EEEEEES4_SA_EEENS1_IJNS1_IJiiEEEiSA_EEEEEDaRKT_RKT0_RKT1_ENKUlRKT_RKT0_RKT1_E_clIS6_S4_iEEDaSQ_ST_SW_:
[----:B------:R-:W-:Y:S01]  /*a2d0*/  MOV R34, R6 ;  /* 0x0000000600227202 */ /* 0x000fe20000000f00 */
[----:B------:R-:W-:Y:S02]  /*a2e0*/  IMAD.MOV.U32 R35, RZ, RZ, 0x0 ;  /* 0x00000000ff237424 */ /* 0x000fe400078e00ff */
[----:B------:R-:W-:-:S05]  /*a2f0*/  IMAD.SHL.U32 R4, R29, 0x8, RZ ;  /* 0x000000081d047824 */ /* 0x000fca00078e00ff */
[----:B------:R-:W-:Y:S01]  /*a300*/  LOP3.LUT R4, R4, 0x8, RZ, 0xc0, !PT ;  /* 0x0000000804047812 */ /* 0x000fe200078ec0ff */
[----:B------:R-:W-:Y:S06]  /*a310*/  RET.REL.NODEC R34 `(_ZN7cutlass13device_kernelIN5flash19enable_sm80_to_sm89INS1_16FlashAttnBwdSm80INS1_25CollectiveMainloopBwdSm80ILi2ELi2EN4cute5tupleIJNS5_1CILi128EEES8_NS7_ILi64EEEEEENS_6half_tEfNS_4arch4Sm80ELb1ELb0ELb1ELb0ELb1ELb0ELb0ELb0ELi2ELi4ELi4ELi4ELb0EEENS1_21CollectiveEpilogueBwdISA_SB_SD_Li256ELb0ELb0ELi2EEENS1_25SingleTileBwdLPTSchedulerILb0ELi128ELb1EEEEEEEEEvNT_6ParamsE) ;  /* 0xffff5ce022007950 */ /* 0x000fec0003c3ffff */
        .type           $_ZN7cutlass13device_kernelIN5flash19enable_sm80_to_sm89INS1_16FlashAttnBwdSm80INS1_25CollectiveMainloopBwdSm80ILi2ELi2EN4cute5tupleIJNS5_1CILi128EEES8_NS7_ILi64EEEEEENS_6half_tEfNS_4arch4Sm80ELb1ELb0ELb1ELb0ELb1ELb0ELb0ELb0ELi2ELi4ELi4ELi4ELb0EEENS1_21CollectiveEpilogueBwdISA_SB_SD_Li256ELb0ELb0ELi2EEENS1_25SingleTileBwdLPTSchedulerILb0ELi128ELb1EEEEEEEEEvNT_6ParamsE$_ZZN4cute13to_mixed_bitsINS_5tupleIJNS1_IJNS_1CILi4EEENS2_ILi8EEEEEES3_NS2_ILi1EEEEEENS1_IJNS1_IJNS2_ILi0EEENS2_ILi64EEEEEES8_S8_EEENS1_IJNS1_IJiiEEEiS8_EEEEEDaRKT_RKT0_RKT1_ENKUlDpRKT_E_clIJNS_9MixedBitsILj0ELj448EEENS2_ILj0EEESV_EEEDaSQ_,@function
        .size           $_ZN7cutlass13device_kernelIN5flash19enable_sm80_to_sm89INS1_16FlashAttnBwdSm80INS1_25CollectiveMainloopBwdSm80ILi2ELi2EN4cute5tupleIJNS5_1CILi128EEES8_NS7_ILi64EEEEEENS_6half_tEfNS_4arch4Sm80ELb1ELb0ELb1ELb0ELb1ELb0ELb0ELb0ELi2ELi4ELi4ELi4ELb0EEENS1_21CollectiveEpilogueBwdISA_SB_SD_Li256ELb0ELb0ELi2EEENS1_25SingleTileBwdLPTSchedulerILb0ELi128ELb1EEEEEEEEEvNT_6ParamsE$_ZZN4cute13to_mixed_bitsINS_5tupleIJNS1_IJNS_1CILi4EEENS2_ILi8EEEEEES3_NS2_ILi1EEEEEENS1_IJNS1_IJNS2_ILi0EEENS2_ILi64EEEEEES8_S8_EEENS1_IJNS1_IJiiEEEiS8_EEEEEDaRKT_RKT0_RKT1_ENKUlDpRKT_E_clIJNS_9MixedBitsILj0ELj448EEENS2_ILj0EEESV_EEEDaSQ_,($_ZN7cutlass13device_kernelIN5flash19enable_sm80_to_sm89INS1_16FlashAttnBwdSm80INS1_25CollectiveMainloopBwdSm80ILi2ELi2EN4cute5tupleIJNS5_1CILi128EEES8_NS7_ILi64EEEEEENS_6half_tEfNS_4arch4Sm80ELb1ELb0ELb1ELb0ELb1ELb0ELb0ELb0ELi2ELi4ELi4ELi4ELb0EEENS1_21CollectiveEpilogueBwdISA_SB_SD_Li256ELb0ELb0ELi2EEENS1_25SingleTileBwdLPTSchedulerILb0ELi128ELb1EEEEEEEEEvNT_6ParamsE$_ZZN4cute13to_mixed_bitsINS_5tupleIJNS1_IJNS_1CILi4EEENS2_ILi8EEEEEES3_NS2_ILi1EEEEEENS1_IJNS1_IJNS2_ILi0EEENS2_ILi64EEEEEES8_S8_EEENS1_IJNS1_IJiiEEEiS8_EEEEEDaRKT_RKT0_RKT1_ENKUlRKT_RKT0_RKT1_E_clIS5_SA_SC_EEDaSP_SS_SV_ - $_ZN7cutlass13device_kernelIN5flash19enable_sm80_to_sm89INS1_16FlashAttnBwdSm80INS1_25CollectiveMainloopBwdSm80ILi2ELi2EN4cute5tupleIJNS5_1CILi128EEES8_NS7_ILi64EEEEEENS_6half_tEfNS_4arch4Sm80ELb1ELb0ELb1ELb0ELb1ELb0ELb0ELb0ELi2ELi4ELi4ELi4ELb0EEENS1_21CollectiveEpilogueBwdISA_SB_SD_Li256ELb0ELb0ELi2EEENS1_25SingleTileBwdLPTSchedulerILb0ELi128ELb1EEEEEEEEEvNT_6ParamsE$_ZZN4cute13to_mixed_bitsINS_5tupleIJNS1_IJNS_1CILi4EEENS2_ILi8EEEEEES3_NS2_ILi1EEEEEENS1_IJNS1_IJNS2_ILi0EEENS2_ILi64EEEEEES8_S8_EEENS1_IJNS1_IJiiEEEiS8_EEEEEDaRKT_RKT0_RKT1_ENKUlDpRKT_E_clIJNS_9MixedBitsILj0ELj448EEENS2_ILj0EEESV_EEEDaSQ_)
$_ZN7cutlass13device_kernelIN5flash19enable_sm80_to_sm89INS1_16FlashAttnBwdSm80INS1_25CollectiveMainloopBwdSm80ILi2ELi2EN4cute5tupleIJNS5_1CILi128EEES8_NS7_ILi64EEEEEENS_6half_tEfNS_4arch4Sm80ELb1ELb0ELb1ELb0ELb1ELb0ELb0ELb0ELi2ELi4ELi4ELi4ELb0EEENS1_21CollectiveEpilogueBwdISA_SB_SD_Li256ELb0ELb0ELi2EEENS1_25SingleTileBwdLPTSchedulerILb0ELi128ELb1EEEEEEEEEvNT_6ParamsE$_ZZN4cute13to_mixed_bitsINS_5tupleIJNS1_IJNS_1CILi4EEENS2_ILi8EEEEEES3_NS2_ILi1EEEEEENS1_IJNS1_IJNS2_ILi0EEENS2_ILi64EEEEEES8_S8_EEENS1_IJNS1_IJiiEEEiS8_EEEEEDaRKT_RKT0_RKT1_ENKUlDpRKT_E_clIJNS_9MixedBitsILj0ELj448EEENS2_ILj0EEESV_EEEDaSQ_:
[----:B------:R-:W-:Y:S02]  /*a320*/  MOV R5, 0x0 ;  /* 0x0000000000057802 */ /* 0x000fe40000000f00 */
[----:B------:R-:W-:Y:S02]  /*a330*/  LOP3.LUT R29, R29, 0x1c0, RZ, 0xc0, !PT ;  /* 0x000001c01d1d7812 */ /* 0x000fe400078ec0ff */
[----:B------:R-:W-:Y:S05]  /*a340*/  RET.REL.NODEC R4 `(_ZN7cutlass13device_kernelIN5flash19enable_sm80_to_sm89INS1_16FlashAttnBwdSm80INS1_25CollectiveMainloopBwdSm80ILi2ELi2EN4cute5tupleIJNS5_1CILi128EEES8_NS7_ILi64EEEEEENS_6half_tEfNS_4arch4Sm80ELb1ELb0ELb1ELb0ELb1ELb0ELb0ELb0ELi2ELi4ELi4ELi4ELb0EEENS1_21CollectiveEpilogueBwdISA_SB_SD_Li256ELb0ELb0ELi2EEENS1_25SingleTileBwdLPTSchedulerILb0ELi128ELb1EEEEEEEEEvNT_6ParamsE) ;  /* 0xffff5cb004007950 */ /* 0x000fea0003c3ffff */
        .type           $_ZN7cutlass13device_kernelIN5flash19enable_sm80_to_sm89INS1_16FlashAttnBwdSm80INS1_25CollectiveMainloopBwdSm80ILi2ELi2EN4cute5tupleIJNS5_1CILi128EEES8_NS7_ILi64EEEEEENS_6half_tEfNS_4arch4Sm80ELb1ELb0ELb1ELb0ELb1ELb0ELb0ELb0ELi2ELi4ELi4ELi4ELb0EEENS1_21CollectiveEpilogueBwdISA_SB_SD_Li256ELb0ELb0ELi2EEENS1_25SingleTileBwdLPTSchedulerILb0ELi128ELb1EEEEEEEEEvNT_6ParamsE$_ZZN4cute13to_mixed_bitsINS_5tupleIJNS1_IJNS_1CILi4EEENS2_ILi8EEEEEES3_NS2_ILi1EEEEEENS1_IJNS1_IJNS2_ILi0EEENS2_ILi64EEEEEES8_S8_EEENS1_IJNS1_IJiiEEEiS8_EEEEEDaRKT_RKT0_RKT1_ENKUlRKT_RKT0_RKT1_E_clIS5_SA_SC_EEDaSP_SS_SV_,@function
        .size           $_ZN7cutlass13device_kernelIN5flash19enable_sm80_to_sm89INS1_16FlashAttnBwdSm80INS1_25CollectiveMainloopBwdSm80ILi2ELi2EN4cute5tupleIJNS5_1CILi128EEES8_NS7_ILi64EEEEEENS_6half_tEfNS_4arch4Sm80ELb1ELb0ELb1ELb0ELb1ELb0ELb0ELb0ELi2ELi4ELi4ELi4ELb0EEENS1_21CollectiveEpilogueBwdISA_SB_SD_Li256ELb0ELb0ELi2EEENS1_25SingleTileBwdLPTSchedulerILb0ELi128ELb1EEEEEEEEEvNT_6ParamsE$_ZZN4cute13to_mixed_bitsINS_5tupleIJNS1_IJNS_1CILi4EEENS2_ILi8EEEEEES3_NS2_ILi1EEEEEENS1_IJNS1_IJNS2_ILi0EEENS2_ILi64EEEEEES8_S8_EEENS1_IJNS1_IJiiEEEiS8_EEEEEDaRKT_RKT0_RKT1_ENKUlRKT_RKT0_RKT1_E_clIS5_SA_SC_EEDaSP_SS_SV_,($_ZN7cutlass13device_kernelIN5flash19enable_sm80_to_sm89INS1_16FlashAttnBwdSm80INS1_25CollectiveMainloopBwdSm80ILi2ELi2EN4cute5tupleIJNS5_1CILi128EEES8_NS7_ILi64EEEEEENS_6half_tEfNS_4arch4Sm80ELb1ELb0ELb1ELb0ELb1ELb0ELb0ELb0ELi2ELi4ELi4ELi4ELb0EEENS1_21CollectiveEpilogueBwdISA_SB_SD_Li256ELb0ELb0ELi2EEENS1_25SingleTileBwdLPTSchedulerILb0ELi128ELb1EEEEEEEEEvNT_6ParamsE$_ZZN4cute13to_mixed_bitsINS_5tupleIJNS1_IJNS_1CILi4EEENS2_ILi8EEEEEES3_NS2_ILi1EEEEEENS1_IJNS1_IJNS2_ILi128EEENS2_ILi0EEEEEENS2_ILi16EEES9_EEENS1_IJNS1_IJiiEEEiS9_EEEEEDaRKT_RKT0_RKT1_ENKUlDpRKT_E_clIJNS_9MixedBitsILj0ELj384EEENSU_ILj0ELj48EEENS2_ILj0EEEEEEDaSR_ - $_ZN7cutlass13device_kernelIN5flash19enable_sm80_to_sm89INS1_16FlashAttnBwdSm80INS1_25CollectiveMainloopBwdSm80ILi2ELi2EN4cute5tupleIJNS5_1CILi128EEES8_NS7_ILi64EEEEEENS_6half_tEfNS_4arch4Sm80ELb1ELb0ELb1ELb0ELb1ELb0ELb0ELb0ELi2ELi4ELi4ELi4ELb0EEENS1_21CollectiveEpilogueBwdISA_SB_SD_Li256ELb0ELb0ELi2EEENS1_25SingleTileBwdLPTSchedulerILb0ELi128ELb1EEEEEEEEEvNT_6ParamsE$_ZZN4cute13to_mixed_bitsINS_5tupleIJNS1_IJNS_1CILi4EEENS2_ILi8EEEEEES3_NS2_ILi1EEEEEENS1_IJNS1_IJNS2_ILi0EEENS2_ILi64EEEEEES8_S8_EEENS1_IJNS1_IJiiEEEiS8_EEEEEDaRKT_RKT0_RKT1_ENKUlRKT_RKT0_RKT1_E_clIS5_SA_SC_EEDaSP_SS_SV_)
$_ZN7cutlass13device_kernelIN5flash19enable_sm80_to_sm89INS1_16FlashAttnBwdSm80INS1_25CollectiveMainloopBwdSm80ILi2ELi2EN4cute5tupleIJNS5_1CILi128EEES8_NS7_ILi64EEEEEENS_6half_tEfNS_4arch4Sm80ELb1ELb0ELb1ELb0ELb1ELb0ELb0ELb0ELi2ELi4ELi4ELi4ELb0EEENS1_21CollectiveEpilogueBwdISA_SB_SD_Li256ELb0ELb0ELi2EEENS1_25SingleTileBwdLPTSchedulerILb0ELi128ELb1EEEEEEEEEvNT_6ParamsE$_ZZN4cute13to_mixed_bitsINS_5tupleIJNS1_IJNS_1CILi4EEENS2_ILi8EEEEEES3_NS2_ILi1EEEEEENS1_IJNS1_IJNS2_ILi0EEENS2_ILi64EEEEEES8_S8_EEENS1_IJNS1_IJiiEEEiS8_EEEEEDaRKT_RKT0_RKT1_ENKUlRKT_RKT0_RKT1_E_clIS5_SA_SC_EEDaSP_SS_SV_:
[----:B------:R-:W-:Y:S01]  /*a350*/  MOV R28, R6 ;  /* 0x00000006001c7202 */ /* 0x000fe20000000f00 */
[----:B------:R-:W-:Y:S02]  /*a360*/  IMAD.MOV.U32 R29, RZ, RZ, 0x0 ;  /* 0x00000000ff1d7424 */ /* 0x000fe400078e00ff */
[----:B------:R-:W-:-:S05]  /*a370*/  IMAD.SHL.U32 R4, R4, 0x40, RZ ;  /* 0x0000004004047824 */ /* 0x000fca00078e00ff */
[----:B------:R-:W-:Y:S01]  /*a380*/  LOP3.LUT R4, R4, 0x1c0, RZ, 0xc0, !PT ;  /* 0x000001c004047812 */ /* 0x000fe200078ec0ff */
[----:B------:R-:W-:Y:S06]  /*a390*/  RET.REL.NODEC R28 `(_ZN7cutlass13device_kernelIN5flash19enable_sm80_to_sm89INS1_16FlashAttnBwdSm80INS1_25CollectiveMainloopBwdSm80ILi2ELi2EN4cute5tupleIJNS5_1CILi128EEES8_NS7_ILi64EEEEEENS_6half_tEfNS_4arch4Sm80ELb1ELb0ELb1ELb0ELb1ELb0ELb0ELb0ELi2ELi4ELi4ELi4ELb0EEENS1_21CollectiveEpilogueBwdISA_SB_SD_Li256ELb0ELb0ELi2EEENS1_25SingleTileBwdLPTSchedulerILb0ELi128ELb1EEEEEEEEEvNT_6ParamsE) ;  /* 0xffff5c601c007950 */ /* 0x000fec0003c3ffff */
        .type           $_ZN7cutlass13device_kernelIN5flash19enable_sm80_to_sm89INS1_16FlashAttnBwdSm80INS1_25CollectiveMainloopBwdSm80ILi2ELi2EN4cute5tupleIJNS5_1CILi128EEES8_NS7_ILi64EEEEEENS_6half_tEfNS_4arch4Sm80ELb1ELb0ELb1ELb0ELb1ELb0ELb0ELb0ELi2ELi4ELi4ELi4ELb0EEENS1_21CollectiveEpilogueBwdISA_SB_SD_Li256ELb0ELb0ELi2EEENS1_25SingleTileBwdLPTSchedulerILb0ELi128ELb1EEEEEEEEEvNT_6ParamsE$_ZZN4cute13to_mixed_bitsINS_5tupleIJNS1_IJNS_1CILi4EEENS2_ILi8EEEEEES3_NS2_ILi1EEEEEENS1_IJNS1_IJNS2_ILi128EEENS2_ILi0EEEEEENS2_ILi16EEES9_EEENS1_IJNS1_IJiiEEEiS9_EEEEEDaRKT_RKT0_RKT1_ENKUlDpRKT_E_clIJNS_9MixedBitsILj0ELj384EEENSU_ILj0ELj48EEENS2_ILj0EEEEEEDaSR_,@function
        .size           $_ZN7cutlass13device_kernelIN5flash19enable_sm80_to_sm89INS1_16FlashAttnBwdSm80INS1_25CollectiveMainloopBwdSm80ILi2ELi2EN4cute5tupleIJNS5_1CILi128EEES8_NS7_ILi64EEEEEENS_6half_tEfNS_4arch4Sm80ELb1ELb0ELb1ELb0ELb1ELb0ELb0ELb0ELi2ELi4ELi4ELi4ELb0EEENS1_21CollectiveEpilogueBwdISA_SB_SD_Li256ELb0ELb0ELi2EEENS1_25SingleTileBwdLPTSchedulerILb0ELi128ELb1EEEEEEEEEvNT_6ParamsE$_ZZN4cute13to_mixed_bitsINS_5tupleIJNS1_IJNS_1CILi4EEENS2_ILi8EEEEEES3_NS2_ILi1EEEEEENS1_IJNS1_IJNS2_ILi128EEENS2_ILi0EEEEEENS2_ILi16EEES9_EEENS1_IJNS1_IJiiEEEiS9_EEEEEDaRKT_RKT0_RKT1_ENKUlDpRKT_E_clIJNS_9MixedBitsILj0ELj384EEENSU_ILj0ELj48EEENS2_ILj0EEEEEEDaSR_,($_ZN7cutlass13device_kernelIN5flash19enable_sm80_to_sm89INS1_16FlashAttnBwdSm80INS1_25CollectiveMainloopBwdSm80ILi2ELi2EN4cute5tupleIJNS5_1CILi128EEES8_NS7_ILi64EEEEEENS_6half_tEfNS_4arch4Sm80ELb1ELb0ELb1ELb0ELb1ELb0ELb0ELb0ELi2ELi4ELi4ELi4ELb0EEENS1_21CollectiveEpilogueBwdISA_SB_SD_Li256ELb0ELb0ELi2EEENS1_25SingleTileBwdLPTSchedulerILb0ELi128ELb1EEEEEEEEEvNT_6ParamsE$_ZZN4cute13to_mixed_bitsINS_5tupleIJNS1_IJNS_1CILi4EEENS2_ILi8EEEEEES3_NS2_ILi1EEEEEENS1_IJNS1_IJNS2_ILi128EEENS2_ILi0EEEEEENS2_ILi16EEES9_EEENS1_IJNS1_IJiiEEEiS9_EEEEEDaRKT_RKT0_RKT1_ENKUlRKT_RKT0_RKT1_E_clIS3_SB_iEEDaSQ_ST_SW_ - $_ZN7cutlass13device_kernelIN5flash19enable_sm80_to_sm89INS1_16FlashAttnBwdSm80INS1_25CollectiveMainloopBwdSm80ILi2ELi2EN4cute5tupleIJNS5_1CILi128EEES8_NS7_ILi64EEEEEENS_6half_tEfNS_4arch4Sm80ELb1ELb0ELb1ELb0ELb1ELb0ELb0ELb0ELi2ELi4ELi4ELi4ELb0EEENS1_21CollectiveEpilogueBwdISA_SB_SD_Li256ELb0ELb0ELi2EEENS1_25SingleTileBwdLPTSchedulerILb0ELi128ELb1EEEEEEEEEvNT_6ParamsE$_ZZN4cute13to_mixed_bitsINS_5tupleIJNS1_IJNS_1CILi4EEENS2_ILi8EEEEEES3_NS2_ILi1EEEEEENS1_IJNS1_IJNS2_ILi128EEENS2_ILi0EEEEEENS2_ILi16EEES9_EEENS1_IJNS1_IJiiEEEiS9_EEEEEDaRKT_RKT0_RKT1_ENKUlDpRKT_E_clIJNS_9MixedBitsILj0ELj384EEENSU_ILj0ELj48EEENS2_ILj0EEEEEEDaSR_)
$_ZN7cutlass13device_kernelIN5flash19enable_sm80_to_sm89INS1_16FlashAttnBwdSm80INS1_25CollectiveMainloopBwdSm80ILi2ELi2EN4cute5tupleIJNS5_1CILi128EEES8_NS7_ILi64EEEEEENS_6half_tEfNS_4arch4Sm80ELb1ELb0ELb1ELb0ELb1ELb0ELb0ELb0ELi2ELi4ELi4ELi4ELb0EEENS1_21CollectiveEpilogueBwdISA_SB_SD_Li256ELb0ELb0ELi2EEENS1_25SingleTileBwdLPTSchedulerILb0ELi128ELb1EEEEEEEEEvNT_6ParamsE$_ZZN4cute13to_mixed_bitsINS_5tupleIJNS1_IJNS_1CILi4EEENS2_ILi8EEEEEES3_NS2_ILi1EEEEEENS1_IJNS1_IJNS2_ILi128EEENS2_ILi0EEEEEENS2_ILi16EEES9_EEENS1_IJNS1_IJiiEEEiS9_EEEEEDaRKT_RKT0_RKT1_ENKUlDpRKT_E_clIJNS_9MixedBitsILj0ELj384EEENSU_ILj0ELj48EEENS2_ILj0EEEEEEDaSR_:
[----:B------:R-:W-:Y:S01]  /*a3a0*/  LOP3.LUT R6, R5, 0x30, RZ, 0xc0, !PT ;  /* 0x0000003005067812 */ /* 0x000fe200078ec0ff */
[----:B------:R-:W-:-:S03]  /*a3b0*/  IMAD.MOV.U32 R5, RZ, RZ, 0x0 ;  /* 0x00000000ff057424 */ /* 0x000fc600078e00ff */
[----:B------:R-:W-:Y:S01]  /*a3c0*/  LOP3.LUT R3, R6, 0x1b0, R3, 0x78, !PT ;  /* 0x000001b006037812 */ /* 0x000fe200078e7803 */
[----:B------:R-:W-:Y:S06]  /*a3d0*/  RET.REL.NODEC R4 `(_ZN7cutlass13device_kernelIN5flash19enable_sm80_to_sm89INS1_16FlashAttnBwdSm80INS1_25CollectiveMainloopBwdSm80ILi2ELi2EN4cute5tupleIJNS5_1CILi128EEES8_NS7_ILi64EEEEEENS_6half_tEfNS_4arch4Sm80ELb1ELb0ELb1ELb0ELb1ELb0ELb0ELb0ELi2ELi4ELi4ELi4ELb0EEENS1_21CollectiveEpilogueBwdISA_SB_SD_Li256ELb0ELb0ELi2EEENS1_25SingleTileBwdLPTSchedulerILb0ELi128ELb1EEEEEEEEEvNT_6ParamsE) ;  /* 0xffff5c2004007950 */ /* 0x000fec0003c3ffff */
        .type           $_ZN7cutlass13device_kernelIN5flash19enable_sm80_to_sm89INS1_16FlashAttnBwdSm80INS1_25CollectiveMainloopBwdSm80ILi2ELi2EN4cute5tupleIJNS5_1CILi128EEES8_NS7_ILi64EEEEEENS_6half_tEfNS_4arch4Sm80ELb1ELb0ELb1ELb0ELb1ELb0ELb0ELb0ELi2ELi4ELi4ELi4ELb0EEENS1_21CollectiveEpilogueBwdISA_SB_SD_Li256ELb0ELb0ELi2EEENS1_25SingleTileBwdLPTSchedulerILb0ELi128ELb1EEEEEEEEEvNT_6ParamsE$_ZZN4cute13to_mixed_bitsINS_5tupleIJNS1_IJNS_1CILi4EEENS2_ILi8EEEEEES3_NS2_ILi1EEEEEENS1_IJNS1_IJNS2_ILi128EEENS2_ILi0EEEEEENS2_ILi16EEES9_EEENS1_IJNS1_IJiiEEEiS9_EEEEEDaRKT_RKT0_RKT1_ENKUlRKT_RKT0_RKT1_E_clIS3_SB_iEEDaSQ_ST_SW_,@function
        .size           $_ZN7cutlass13device_kernelIN5flash19enable_sm80_to_sm89INS1_16FlashAttnBwdSm80INS1_25CollectiveMainloopBwdSm80ILi2ELi2EN4cute5tupleIJNS5_1CILi128EEES8_NS7_ILi64EEEEEENS_6half_tEfNS_4arch4Sm80ELb1ELb0ELb1ELb0ELb1ELb0ELb0ELb0ELi2ELi4ELi4ELi4ELb0EEENS1_21CollectiveEpilogueBwdISA_SB_SD_Li256ELb0ELb0ELi2EEENS1_25SingleTileBwdLPTSchedulerILb0ELi128ELb1EEEEEEEEEvNT_6ParamsE$_ZZN4cute13to_mixed_bitsINS_5tupleIJNS1_IJNS_1CILi4EEENS2_ILi8EEEEEES3_NS2_ILi1EEEEEENS1_IJNS1_IJNS2_ILi128EEENS2_ILi0EEEEEENS2_ILi16EEES9_EEENS1_IJNS1_IJiiEEEiS9_EEEEEDaRKT_RKT0_RKT1_ENKUlRKT_RKT0_RKT1_E_clIS3_SB_iEEDaSQ_ST_SW_,($_ZN7cutlass13device_kernelIN5flash19enable_sm80_to_sm89INS1_16FlashAttnBwdSm80INS1_25CollectiveMainloopBwdSm80ILi2ELi2EN4cute5tupleIJNS5_1CILi128EEES8_NS7_ILi64EEEEEENS_6half_tEfNS_4arch4Sm80ELb1ELb0ELb1ELb0ELb1ELb0ELb0ELb0ELi2ELi4ELi4ELi4ELb0EEENS1_21CollectiveEpilogueBwdISA_SB_SD_Li256ELb0ELb0ELi2EEENS1_25SingleTileBwdLPTSchedulerILb0ELi128ELb1EEEEEEEEEvNT_6ParamsE$_ZZN4cute13to_mixed_bitsINS_5tupleIJNS1_IJNS_1CILi4EEENS2_ILi8EEEEEES3_NS2_ILi1EEEEEENS1_IJNS1_IJNS2_ILi128EEENS2_ILi0EEEEEENS2_ILi16EEES9_EEENS1_IJNS1_IJiiEEEiS9_EEEEEDaRKT_RKT0_RKT1_ENKUlRKT_RKT0_RKT1_E_clIS5_SA_SD_EEDaSQ_ST_SW_ - $_ZN7cutlass13device_kernelIN5flash19enable_sm80_to_sm89INS1_16FlashAttnBwdSm80INS1_25CollectiveMainloopBwdSm80ILi2ELi2EN4cute5tupleIJNS5_1CILi128EEES8_NS7_ILi64EEEEEENS_6half_tEfNS_4arch4Sm80ELb1ELb0ELb1ELb0ELb1ELb0ELb0ELb0ELi2ELi4ELi4ELi4ELb0EEENS1_21CollectiveEpilogueBwdISA_SB_SD_Li256ELb0ELb0ELi2EEENS1_25SingleTileBwdLPTSchedulerILb0ELi128ELb1EEEEEEEEEvNT_6ParamsE$_ZZN4cute13to_mixed_bitsINS_5tupleIJNS1_IJNS_1CILi4EEENS2_ILi8EEEEEES3_NS2_ILi1EEEEEENS1_IJNS1_IJNS2_ILi128EEENS2_ILi0EEEEEENS2_ILi16EEES9_EEENS1_IJNS1_IJiiEEEiS9_EEEEEDaRKT_RKT0_RKT1_ENKUlRKT_RKT0_RKT1_E_clIS3_SB_iEEDaSQ_ST_SW_)
$_ZN7cutlass13device_kernelIN5flash19enable_sm80_to_sm89INS1_16FlashAttnBwdSm80INS1_25CollectiveMainloopBwdSm80ILi2ELi2EN4cute5tupleIJNS5_1CILi128EEES8_NS7_ILi64EEEEEENS_6half_tEfNS_4arch4Sm80ELb1ELb0ELb1ELb0ELb1ELb0ELb0ELb0ELi2ELi4ELi4ELi4ELb0EEENS1_21CollectiveEpilogueBwdISA_SB_SD_Li256ELb0ELb0ELi2EEENS1_25SingleTileBwdLPTSchedulerILb0ELi128ELb1EEEEEEEEEvNT_6ParamsE$_ZZN4cute13to_mixed_bitsINS_5tupleIJNS1_IJNS_1CILi4EEENS2_ILi8EEEEEES3_NS2_ILi1EEEEEENS1_IJNS1_IJNS2_ILi128EEENS2_ILi0EEEEEENS2_ILi16EEES9_EEENS1_IJNS1_IJiiEEEiS9_EEEEEDaRKT_RKT0_RKT1_ENKUlRKT_RKT0_RKT1_E_clIS3_SB_iEEDaSQ_ST_SW_:
[----:B------:R-:W-:Y:S01]  /*a3e0*/  MOV R14, R6 ;  /* 0x00000006000e7202 */ /* 0x000fe20000000f00 */
[----:B------:R-:W-:Y:S02]  /*a3f0*/  IMAD.MOV.U32 R15, RZ, RZ, 0x0 ;  /* 0x00000000ff0f7424 */ /* 0x000fe400078e00ff */
[----:B------:R-:W-:-:S05]  /*a400*/  IMAD.SHL.U32 R4, R5, 0x10, RZ ;  /* 0x0000001005047824 */ /* 0x000fca00078e00ff */
[----:B------:R-:W-:Y:S01]  /*a410*/  LOP3.LUT R4, R4, 0x30, RZ, 0xc0, !PT ;  /* 0x0000003004047812 */ /* 0x000fe200078ec0ff */
[----:B------:R-:W-:Y:S06]  /*a420*/  RET.REL.NODEC R14 `(_ZN7cutlass13device_kernelIN5flash19enable_sm80_to_sm89INS1_16FlashAttnBwdSm80INS1_25CollectiveMainloopBwdSm80ILi2ELi2EN4cute5tupleIJNS5_1CILi128EEES8_NS7_ILi64EEEEEENS_6half_tEfNS_4arch4Sm80ELb1ELb0ELb1ELb0ELb1ELb0ELb0ELb0ELi2ELi4ELi4ELi4ELb0EEENS1_21CollectiveEpilogueBwdISA_SB_SD_Li256ELb0ELb0ELi2EEENS1_25SingleTileBwdLPTSchedulerILb0ELi128ELb1EEEEEEEEEvNT_6ParamsE) ;  /* 0xffff5bd00e007950 */ /* 0x000fec0003c3ffff */
        .type           $_ZN7cutlass13device_kernelIN5flash19enable_sm80_to_sm89INS1_16FlashAttnBwdSm80INS1_25CollectiveMainloopBwdSm80ILi2ELi2EN4cute5tupleIJNS5_1CILi128EEES8_NS7_ILi64EEEEEENS_6half_tEfNS_4arch4Sm80ELb1ELb0ELb1ELb0ELb1ELb0ELb0ELb0ELi2ELi4ELi4ELi4ELb0EEENS1_21CollectiveEpilogueBwdISA_SB_SD_Li256ELb0ELb0ELi2EEENS1_25SingleTileBwdLPTSchedulerILb0ELi128ELb1EEEEEEEEEvNT_6ParamsE$_ZZN4cute13to_mixed_bitsINS_5tupleIJNS1_IJNS_1CILi4EEENS2_ILi8EEEEEES3_NS2_ILi1EEEEEENS1_IJNS1_IJNS2_ILi128EEENS2_ILi0EEEEEENS2_ILi16EEES9_EEENS1_IJNS1_IJiiEEEiS9_EEEEEDaRKT_RKT0_RKT1_ENKUlRKT_RKT0_RKT1_E_clIS5_SA_SD_EEDaSQ_ST_SW_,@function
        .size           $_ZN7cutlass13device_kernelIN5flash19enable_sm80_to_sm89INS1_16FlashAttnBwdSm80INS1_25CollectiveMainloopBwdSm80ILi2ELi2EN4cute5tupleIJNS5_1CILi128EEES8_NS7_ILi64EEEEEENS_6half_tEfNS_4arch4Sm80ELb1ELb0ELb1ELb0ELb1ELb0ELb0ELb0ELi2ELi4ELi4ELi4ELb0EEENS1_21CollectiveEpilogueBwdISA_SB_SD_Li256ELb0ELb0ELi2EEENS1_25SingleTileBwdLPTSchedulerILb0ELi128ELb1EEEEEEEEEvNT_6ParamsE$_ZZN4cute13to_mixed_bitsINS_5tupleIJNS1_IJNS_1CILi4EEENS2_ILi8EEEEEES3_NS2_ILi1EEEEEENS1_IJNS1_IJNS2_ILi128EEENS2_ILi0EEEEEENS2_ILi16EEES9_EEENS1_IJNS1_IJiiEEEiS9_EEEEEDaRKT_RKT0_RKT1_ENKUlRKT_RKT0_RKT1_E_clIS5_SA_SD_EEDaSQ_ST_SW_,($_ZN7cutlass13device_kernelIN5flash19enable_sm80_to_sm89INS1_16FlashAttnBwdSm80INS1_25CollectiveMainloopBwdSm80ILi2ELi2EN4cute5tupleIJNS5_1CILi128EEES8_NS7_ILi64EEEEEENS_6half_tEfNS_4arch4Sm80ELb1ELb0ELb1ELb0ELb1ELb0ELb0ELb0ELi2ELi4ELi4ELi4ELb0EEENS1_21CollectiveEpilogueBwdISA_SB_SD_Li256ELb0ELb0ELi2EEENS1_25SingleTileBwdLPTSchedulerILb0ELi128ELb1EEEEEEEEEvNT_6ParamsE$_ZZN4cute14logical_divideINS_5tupleIJNS1_IJNS_1CILi8EEENS2_ILi1EEEEEENS1_IJNS2_ILi2EEEEEEEEENS1_IJNS1_IJS4_NS2_ILi0EEEEEENS1_IJiEEEEEENS1_IJS5_NS_6LayoutIS4_S9_EEEEEEEDaRKNSD_IT_T0_EERKT1_ENKUlRKT_RKT0_E_clINSD_IS7_SB_EESE_EEDaSQ_ST_ - $_ZN7cutlass13device_kernelIN5flash19enable_sm80_to_sm89INS1_16FlashAttnBwdSm80INS1_25CollectiveMainloopBwdSm80ILi2ELi2EN4cute5tupleIJNS5_1CILi128EEES8_NS7_ILi64EEEEEENS_6half_tEfNS_4arch4Sm80ELb1ELb0ELb1ELb0ELb1ELb0ELb0ELb0ELi2ELi4ELi4ELi4ELb0EEENS1_21CollectiveEpilogueBwdISA_SB_SD_Li256ELb0ELb0ELi2EEENS1_25SingleTileBwdLPTSchedulerILb0ELi128ELb1EEEEEEEEEvNT_6ParamsE$_ZZN4cute13to_mixed_bitsINS_5tupleIJNS1_IJNS_1CILi4EEENS2_ILi8EEEEEES3_NS2_ILi1EEEEEENS1_IJNS1_IJNS2_ILi128EEENS2_ILi0EEEEEENS2_ILi16EEES9_EEENS1_IJNS1_IJiiEEEiS9_EEEEEDaRKT_RKT0_RKT1_ENKUlRKT_RKT0_RKT1_E_clIS5_SA_SD_EEDaSQ_ST_SW_)
$_ZN7cutlass13device_kernelIN5flash19enable_sm80_to_sm89INS1_16FlashAttnBwdSm80INS1_25CollectiveMainloopBwdSm80ILi2ELi2EN4cute5tupleIJNS5_1CILi128EEES8_NS7_ILi64EEEEEENS_6half_tEfNS_4arch4Sm80ELb1ELb0ELb1ELb0ELb1ELb0ELb0ELb0ELi2ELi4ELi4ELi4ELb0EEENS1_21CollectiveEpilogueBwdISA_SB_SD_Li256ELb0ELb0ELi2EEENS1_25SingleTileBwdLPTSchedulerILb0ELi128ELb1EEEEEEEEEvNT_6ParamsE$_ZZN4cute13to_mixed_bitsINS_5tupleIJNS1_IJNS_1CILi4EEENS2_ILi8EEEEEES3_NS2_ILi1EEEEEENS1_IJNS1_IJNS2_ILi128EEENS2_ILi0EEEEEENS2_ILi16EEES9_EEENS1_IJNS1_IJiiEEEiS9_EEEEEDaRKT_RKT0_RKT1_ENKUlRKT_RKT0_RKT1_E_clIS5_SA_SD_EEDaSQ_ST_SW_:
[----:B------:R-:W-:Y:S01]  /*a430*/  MOV R14, R4 ;  /* 0x00000004000e7202 */ /* 0x000fe20000000f00 */
[----:B------:R-:W-:Y:S02]  /*a440*/  IMAD.MOV.U32 R15, RZ, RZ, 0x0 ;  /* 0x00000000ff0f7424 */ /* 0x000fe400078e00ff */
[----:B------:R-:W-:-:S05]  /*a450*/  IMAD.SHL.U32 R3, R36, 0x80, RZ ;  /* 0x0000008024037824 */ /* 0x000fca00078e00ff */
[----:B------:R-:W-:Y:S01]  /*a460*/  LOP3.LUT R3, R3, 0x180, RZ, 0xc0, !PT ;  /* 0x0000018003037812 */ /* 0x000fe200078ec0ff */
[----:B------:R-:W-:Y:S06]  /*a470*/  RET.REL.NODEC R14 `(_ZN7cutlass13device_kernelIN5flash19enable_sm80_to_sm89INS1_16FlashAttnBwdSm80INS1_25CollectiveMainloopBwdSm80ILi2ELi2EN4cute5tupleIJNS5_1CILi128EEES8_NS7_ILi64EEEEEENS_6half_tEfNS_4arch4Sm80ELb1ELb0ELb1ELb0ELb1ELb0ELb0ELb0ELi2ELi4ELi4ELi4ELb0EEENS1_21CollectiveEpilogueBwdISA_SB_SD_Li256ELb0ELb0ELi2EEENS1_25SingleTileBwdLPTSchedulerILb0ELi128ELb1EEEEEEEEEvNT_6ParamsE) ;  /* 0xffff5b800e007950 */ /* 0x000fec0003c3ffff */
        .type           $_ZN7cutlass13device_kernelIN5flash19enable_sm80_to_sm89INS1_16FlashAttnBwdSm80INS1_25CollectiveMainloopBwdSm80ILi2ELi2EN4cute5tupleIJNS5_1CILi128EEES8_NS7_ILi64EEEEEENS_6half_tEfNS_4arch4Sm80ELb1ELb0ELb1ELb0ELb1ELb0ELb0ELb0ELi2ELi4ELi4ELi4ELb0EEENS1_21CollectiveEpilogueBwdISA_SB_SD_Li256ELb0ELb0ELi2EEENS1_25SingleTileBwdLPTSchedulerILb0ELi128ELb1EEEEEEEEEvNT_6ParamsE$_ZZN4cute14logical_divideINS_5tupleIJNS1_IJNS_1CILi8EEENS2_ILi1EEEEEENS1_IJNS2_ILi2EEEEEEEEENS1_IJNS1_IJS4_NS2_ILi0EEEEEENS1_IJiEEEEEENS1_IJS5_NS_6LayoutIS4_S9_EEEEEEEDaRKNSD_IT_T0_EERKT1_ENKUlRKT_RKT0_E_clINSD_IS7_SB_EESE_EEDaSQ_ST_,@function
        .size           $_ZN7cutlass13device_kernelIN5flash19enable_sm80_to_sm89INS1_16FlashAttnBwdSm80INS1_25CollectiveMainloopBwdSm80ILi2ELi2EN4cute5tupleIJNS5_1CILi128EEES8_NS7_ILi64EEEEEENS_6half_tEfNS_4arch4Sm80ELb1ELb0ELb1ELb0ELb1ELb0ELb0ELb0ELi2ELi4ELi4ELi4ELb0EEENS1_21CollectiveEpilogueBwdISA_SB_SD_Li256ELb0ELb0ELi2EEENS1_25SingleTileBwdLPTSchedulerILb0ELi128ELb1EEEEEEEEEvNT_6ParamsE$_ZZN4cute14logical_divideINS_5tupleIJNS1_IJNS_1CILi8EEENS2_ILi1EEEEEENS1_IJNS2_ILi2EEEEEEEEENS1_IJNS1_IJS4_NS2_ILi0EEEEEENS1_IJiEEEEEENS1_IJS5_NS_6LayoutIS4_S9_EEEEEEEDaRKNSD_IT_T0_EERKT1_ENKUlRKT_RKT0_E_clINSD_IS7_SB_EESE_EEDaSQ_ST_,($_ZN7cutlass13device_kernelIN5flash19enable_sm80_to_sm89INS1_16FlashAttnBwdSm80INS1_25CollectiveMainloopBwdSm80ILi2ELi2EN4cute5tupleIJNS5_1CILi128EEES8_NS7_ILi64EEEEEENS_6half_tEfNS_4arch4Sm80ELb1ELb0ELb1ELb0ELb1ELb0ELb0ELb0ELi2ELi4ELi4ELi4ELb0EEENS1_21CollectiveEpilogueBwdISA_SB_SD_Li256ELb0ELb0ELi2EEENS1_25SingleTileBwdLPTSchedulerILb0ELi128ELb1EEEEEEEEEvNT_6ParamsE$_ZZN4cute16flatten_to_tupleINS_5tupleIJNS1_IJiiEEENS_1CILi1024EEEEEEEEDaRKT_ENKUlRKT_E_clIS2_EEDaSB_ - $_ZN7cutlass13device_kernelIN5flash19enable_sm80_to_sm89INS1_16FlashAttnBwdSm80INS1_25CollectiveMainloopBwdSm80ILi2ELi2EN4cute5tupleIJNS5_1CILi128EEES8_NS7_ILi64EEEEEENS_6half_tEfNS_4arch4Sm80ELb1ELb0ELb1ELb0ELb1ELb0ELb0ELb0ELi2ELi4ELi4ELi4ELb0EEENS1_21CollectiveEpilogueBwdISA_SB_SD_Li256ELb0ELb0ELi2EEENS1_25SingleTileBwdLPTSchedulerILb0ELi128ELb1EEEEEEEEEvNT_6ParamsE$_ZZN4cute14logical_divideINS_5tupleIJNS1_IJNS_1CILi8EEENS2_ILi1EEEEEENS1_IJNS2_ILi2EEEEEEEEENS1_IJNS1_IJS4_NS2_ILi0EEEEEENS1_IJiEEEEEENS1_IJS5_NS_6LayoutIS4_S9_EEEEEEEDaRKNSD_IT_T0_EERKT1_ENKUlRKT_RKT0_E_clINSD_IS7_SB_EESE_EEDaSQ_ST_)
$_ZN7cutlass13device_kernelIN5flash19enable_sm80_to_sm89INS1_16FlashAttnBwdSm80INS1_25CollectiveMainloopBwdSm80ILi2ELi2EN4cute5tupleIJNS5_1CILi128EEES8_NS7_ILi64EEEEEENS_6half_tEfNS_4arch4Sm80ELb1ELb0ELb1ELb0ELb1ELb0ELb0ELb0ELi2ELi4ELi4ELi4ELb0EEENS1_21CollectiveEpilogueBwdISA_SB_SD_Li256ELb0ELb0ELi2EEENS1_25SingleTileBwdLPTSchedulerILb0ELi128ELb1EEEEEEEEEvNT_6ParamsE$_ZZN4cute14logical_divideINS_5tupleIJNS1_IJNS_1CILi8EEENS2_ILi1EEEEEENS1_IJNS2_ILi2EEEEEEEEENS1_IJNS1_IJS4_NS2_ILi0EEEEEENS1_IJiEEEEEENS1_IJS5_NS_6LayoutIS4_S9_EEEEEEEDaRKNSD_IT_T0_EERKT1_ENKUlRKT_RKT0_E_clINSD_IS7_SB_EESE_EEDaSQ_ST_:
[----:B------:R-:W-:-:S06]  /*a480*/  IADD3 R5, R83, -c[0x0][0x20], RZ ;  /* 0x8000080053057a10 */ /* 0x000fcc0007ffe0ff */
[----:B------:R-:W5:Y:S01]  /*a490*/  LDL R5, [R5] ;  /* 0x0000000005057983 */ /* 0x000f620000100800 */
[----:B------:R-:W-:Y:S01]  /*a4a0*/  IMAD.MOV.U32 R6, RZ, RZ, R4 ;  /* 0x000000ffff067224 */ /* 0x000fe200078e0004 */
[----:B------:R-:W-:-:S04]  /*a4b0*/  MOV R7, 0x0 ;  /* 0x0000000000077802 */ /* 0x000fc80000000f00 */
[----:B------:R-:W-:Y:S05]  /*a4c0*/  RET.REL.NODEC R6 `(_ZN7cutlass13device_kernelIN5flash19enable_sm80_to_sm89INS1_16FlashAttnBwdSm80INS1_25CollectiveMainloopBwdSm80ILi2ELi2EN4cute5tupleIJNS5_1CILi128EEES8_NS7_ILi64EEEEEENS_6half_tEfNS_4arch4Sm80ELb1ELb0ELb1ELb0ELb1ELb0ELb0ELb0ELi2ELi4ELi4ELi4ELb0EEENS1_21CollectiveEpilogueBwdISA_SB_SD_Li256ELb0ELb0ELi2EEENS1_25SingleTileBwdLPTSchedulerILb0ELi128ELb1EEEEEEEEEvNT_6ParamsE) ;  /* 0xffff5b3006007950 */ /* 0x000fea0003c3ffff */
        .type           $_ZN7cutlass13device_kernelIN5flash19enable_sm80_to_sm89INS1_16FlashAttnBwdSm80INS1_25CollectiveMainloopBwdSm80ILi2ELi2EN4cute5tupleIJNS5_1CILi128EEES8_NS7_ILi64EEEEEENS_6half_tEfNS_4arch4Sm80ELb1ELb0ELb1ELb0ELb1ELb0ELb0ELb0ELi2ELi4ELi4ELi4ELb0EEENS1_21CollectiveEpilogueBwdISA_SB_SD_Li256ELb0ELb0ELi2EEENS1_25SingleTileBwdLPTSchedulerILb0ELi128ELb1EEEEEEEEEvNT_6ParamsE$_ZZN4cute16flatten_to_tupleINS_5tupleIJNS1_IJiiEEENS_1CILi1024EEEEEEEEDaRKT_ENKUlRKT_E_clIS2_EEDaSB_,@function
        .size           $_ZN7cutlass13device_kernelIN5flash19enable_sm80_to_sm89INS1_16FlashAttnBwdSm80INS1_25CollectiveMainloopBwdSm80ILi2ELi2EN4cute5tupleIJNS5_1CILi128EEES8_NS7_ILi64EEEEEENS_6half_tEfNS_4arch4Sm80ELb1ELb0ELb1ELb0ELb1ELb0ELb0ELb0ELi2ELi4ELi4ELi4ELb0EEENS1_21CollectiveEpilogueBwdISA_SB_SD_Li256ELb0ELb0ELi2EEENS1_25SingleTileBwdLPTSchedulerILb0ELi128ELb1EEEEEEEEEvNT_6ParamsE$_ZZN4cute16flatten_to_tupleINS_5tupleIJNS1_IJiiEEENS_1CILi1024EEEEEEEEDaRKT_ENKUlRKT_E_clIS2_EEDaSB_,($_ZN7cutlass13device_kernelIN5flash19enable_sm80_to_sm89INS1_16FlashAttnBwdSm80INS1_25CollectiveMainloopBwdSm80ILi2ELi2EN4cute5tupleIJNS5_1CILi128EEES8_NS7_ILi64EEEEEENS_6half_tEfNS_4arch4Sm80ELb1ELb0ELb1ELb0ELb1ELb0ELb0ELb0ELi2ELi4ELi4ELi4ELb0EEENS1_21CollectiveEpilogueBwdISA_SB_SD_Li256ELb0ELb0ELi2EEENS1_25SingleTileBwdLPTSchedulerILb0ELi128ELb1EEEEEEEEEvNT_6ParamsE$_ZZN4cute16flatten_to_tupleINS_5tupleIJNS_1CILi1024EEENS1_IJiiEEEEEEEEDaRKT_ENKUlRKT_E_clIS4_EEDaSB_ - $_ZN7cutlass13device_kernelIN5flash19enable_sm80_to_sm89INS1_16FlashAttnBwdSm80INS1_25CollectiveMainloopBwdSm80ILi2ELi2EN4cute5tupleIJNS5_1CILi128EEES8_NS7_ILi64EEEEEENS_6half_tEfNS_4arch4Sm80ELb1ELb0ELb1ELb0ELb1ELb0ELb0ELb0ELi2ELi4ELi4ELi4ELb0EEENS1_21CollectiveEpilogueBwdISA_SB_SD_Li256ELb0ELb0ELi2EEENS1_25SingleTileBwdLPTSchedulerILb0ELi128ELb1EEEEEEEEEvNT_6ParamsE$_ZZN4cute16flatten_to_tupleINS_5tupleIJNS1_IJiiEEENS_1CILi1024EEEEEEEEDaRKT_ENKUlRKT_E_clIS2_EEDaSB_)
$_ZN7cutlass13device_kernelIN5flash19enable_sm80_to_sm89INS1_16FlashAttnBwdSm80INS1_25CollectiveMainloopBwdSm80ILi2ELi2EN4cute5tupleIJNS5_1CILi128EEES8_NS7_ILi64EEEEEENS_6half_tEfNS_4arch4Sm80ELb1ELb0ELb1ELb0ELb1ELb0ELb0ELb0ELi2ELi4ELi4ELi4ELb0EEENS1_21CollectiveEpilogueBwdISA_SB_SD_Li256ELb0ELb0ELi2EEENS1_25SingleTileBwdLPTSchedulerILb0ELi128ELb1EEEEEEEEEvNT_6ParamsE$_ZZN4cute16flatten_to_tupleINS_5tupleIJNS1_IJiiEEENS_1CILi1024EEEEEEEEDaRKT_ENKUlRKT_E_clIS2_EEDaSB_:
[----:B------:R-:W-:-:S04]  /*a4d0*/  MOV R3, 0x0 ;  /* 0x0000000000037802 */ /* 0x000fc80000000f00 */
[----:B------:R-:W-:Y:S05]  /*a4e0*/  RET.REL.NODEC R2 `(_ZN7cutlass13device_kernelIN5flash19enable_sm80_to_sm89INS1_16FlashAttnBwdSm80INS1_25CollectiveMainloopBwdSm80ILi2ELi2EN4cute5tupleIJNS5_1CILi128EEES8_NS7_ILi64EEEEEENS_6half_tEfNS_4arch4Sm80ELb1ELb0ELb1ELb0ELb1ELb0ELb0ELb0ELi2ELi4ELi4ELi4ELb0EEENS1_21CollectiveEpilogueBwdISA_SB_SD_Li256ELb0ELb0ELi2EEENS1_25SingleTileBwdLPTSchedulerILb0ELi128ELb1EEEEEEEEEvNT_6ParamsE) ;  /* 0xffff5b1002007950 */ /* 0x000fea0003c3ffff */
        .type           $_ZN7cutlass13device_kernelIN5flash19enable_sm80_to_sm89INS1_16FlashAttnBwdSm80INS1_25CollectiveMainloopBwdSm80ILi2ELi2EN4cute5tupleIJNS5_1CILi128EEES8_NS7_ILi64EEEEEENS_6half_tEfNS_4arch4Sm80ELb1ELb0ELb1ELb0ELb1ELb0ELb0ELb0ELi2ELi4ELi4ELi4ELb0EEENS1_21CollectiveEpilogueBwdISA_SB_SD_Li256ELb0ELb0ELi2EEENS1_25SingleTileBwdLPTSchedulerILb0ELi128ELb1EEEEEEEEEvNT_6ParamsE$_ZZN4cute16flatten_to_tupleINS_5tupleIJNS_1CILi1024EEENS1_IJiiEEEEEEEEDaRKT_ENKUlRKT_E_clIS4_EEDaSB_,@function
        .size           $_ZN7cutlass13device_kernelIN5flash19enable_sm80_to_sm89INS1_16FlashAttnBwdSm80INS1_25CollectiveMainloopBwdSm80ILi2ELi2EN4cute5tupleIJNS5_1CILi128EEES8_NS7_ILi64EEEEEENS_6half_tEfNS_4arch4Sm80ELb1ELb0ELb1ELb0ELb1ELb0ELb0ELb0ELi2ELi4ELi4ELi4ELb0EEENS1_21CollectiveEpilogueBwdISA_SB_SD_Li256ELb0ELb0ELi2EEENS1_25SingleTileBwdLPTSchedulerILb0ELi128ELb1EEEEEEEEEvNT_6ParamsE$_ZZN4cute16flatten_to_tupleINS_5tupleIJNS_1CILi1024EEENS1_IJiiEEEEEEEEDaRKT_ENKUlRKT_E_clIS4_EEDaSB_,($_ZN7cutlass13device_kernelIN5flash19enable_sm80_to_sm89INS1_16FlashAttnBwdSm80INS1_25CollectiveMainloopBwdSm80ILi2ELi2EN4cute5tupleIJNS5_1CILi128EEES8_NS7_ILi64EEEEEENS_6half_tEfNS_4arch4Sm80ELb1ELb0ELb1ELb0ELb1ELb0ELb0ELb0ELi2ELi4ELi4ELi4ELb0EEENS1_21CollectiveEpilogueBwdISA_SB_SD_Li256ELb0ELb0ELi2EEENS1_25SingleTileBwdLPTSchedulerILb0ELi128ELb1EEEEEEEEEvNT_6ParamsE$_ZZN4cute16flatten_to_tupleINS_5tupleIJNS_1CILi4096EEENS1_IJNS1_IJiiEEENS2_ILi8192EEEEEEEEEEEDaRKT_ENKUlRKT_E_clIS6_EEDaSD_ - $_ZN7cutlass13device_kernelIN5flash19enable_sm80_to_sm89INS1_16FlashAttnBwdSm80INS1_25CollectiveMainloopBwdSm80ILi2ELi2EN4cute5tupleIJNS5_1CILi128EEES8_NS7_ILi64EEEEEENS_6half_tEfNS_4arch4Sm80ELb1ELb0ELb1ELb0ELb1ELb0ELb0ELb0ELi2ELi4ELi4ELi4ELb0EEENS1_21CollectiveEpilogueBwdISA_SB_SD_Li256ELb0ELb0ELi2EEENS1_25SingleTileBwdLPTSchedulerILb0ELi128ELb1EEEEEEEEEvNT_6ParamsE$_ZZN4cute16flatten_to_tupleINS_5tupleIJNS_1CILi1024EEENS1_IJiiEEEEEEEEDaRKT_ENKUlRKT_E_clIS4_EEDaSB_)
$_ZN7cutlass13device_kernelIN5flash19enable_sm80_to_sm89INS1_16FlashAttnBwdSm80INS1_25CollectiveMainloopBwdSm80ILi2ELi2EN4cute5tupleIJNS5_1CILi128EEES8_NS7_ILi64EEEEEENS_6half_tEfNS_4arch4Sm80ELb1ELb0ELb1ELb0ELb1ELb0ELb0ELb0ELi2ELi4ELi4ELi4ELb0EEENS1_21CollectiveEpilogueBwdISA_SB_SD_Li256ELb0ELb0ELi2EEENS1_25SingleTileBwdLPTSchedulerILb0ELi128ELb1EEEEEEEEEvNT_6ParamsE$_ZZN4cute16flatten_to_tupleINS_5tupleIJNS_1CILi1024EEENS1_IJiiEEEEEEEEDaRKT_ENKUlRKT_E_clIS4_EEDaSB_:
[----:B------:R-:W-:-:S04]  /*a4f0*/  MOV R3, 0x0 ;  /* 0x0000000000037802 */ /* 0x000fc80000000f00 */
[----:B------:R-:W-:Y:S05]  /*a500*/  RET.REL.NODEC R2 `(_ZN7cutlass13device_kernelIN5flash19enable_sm80_to_sm89INS1_16FlashAttnBwdSm80INS1_25CollectiveMainloopBwdSm80ILi2ELi2EN4cute5tupleIJNS5_1CILi128EEES8_NS7_ILi64EEEEEENS_6half_tEfNS_4arch4Sm80ELb1ELb0ELb1ELb0ELb1ELb0ELb0ELb0ELi2ELi4ELi4ELi4ELb0EEENS1_21CollectiveEpilogueBwdISA_SB_SD_Li256ELb0ELb0ELi2EEENS1_25SingleTileBwdLPTSchedulerILb0ELi128ELb1EEEEEEEEEvNT_6ParamsE) ;  /* 0xffff5af002007950 */ /* 0x000fea0003c3ffff */
        .type           $_ZN7cutlass13device_kernelIN5flash19enable_sm80_to_sm89INS1_16FlashAttnBwdSm80INS1_25CollectiveMainloopBwdSm80ILi2ELi2EN4cute5tupleIJNS5_1CILi128EEES8_NS7_ILi64EEEEEENS_6half_tEfNS_4arch4Sm80ELb1ELb0ELb1ELb0ELb1ELb0ELb0ELb0ELi2ELi4ELi4ELi4ELb0EEENS1_21CollectiveEpilogueBwdISA_SB_SD_Li256ELb0ELb0ELi2EEENS1_25SingleTileBwdLPTSchedulerILb0ELi128ELb1EEEEEEEEEvNT_6ParamsE$_ZZN4cute16flatten_to_tupleINS_5tupleIJNS_1CILi4096EEENS1_IJNS1_IJiiEEENS2_ILi8192EEEEEEEEEEEDaRKT_ENKUlRKT_E_clIS6_EEDaSD_,@function
        .size           $_ZN7cutlass13device_kernelIN5flash19enable_sm80_to_sm89INS1_16FlashAttnBwdSm80INS1_25CollectiveMainloopBwdSm80ILi2ELi2EN4cute5tupleIJNS5_1CILi128EEES8_NS7_ILi64EEEEEENS_6half_tEfNS_4arch4Sm80ELb1ELb0ELb1ELb0ELb1ELb0ELb0ELb0ELi2ELi4ELi4ELi4ELb0EEENS1_21CollectiveEpilogueBwdISA_SB_SD_Li256ELb0ELb0ELi2EEENS1_25SingleTileBwdLPTSchedulerILb0ELi128ELb1EEEEEEEEEvNT_6ParamsE$_ZZN4cute16flatten_to_tupleINS_5tupleIJNS_1CILi4096EEENS1_IJNS1_IJiiEEENS2_ILi8192EEEEEEEEEEEDaRKT_ENKUlRKT_E_clIS6_EEDaSD_,($_ZN7cutlass13device_kernelIN5flash19enable_sm80_to_sm89INS1_16FlashAttnBwdSm80INS1_25CollectiveMainloopBwdSm80ILi2ELi2EN4cute5tupleIJNS5_1CILi128EEES8_NS7_ILi64EEEEEENS_6half_tEfNS_4arch4Sm80ELb1ELb0ELb1ELb0ELb1ELb0ELb0ELb0ELi2ELi4ELi4ELi4ELb0EEENS1_21CollectiveEpilogueBwdISA_SB_SD_Li256ELb0ELb0ELi2EEENS1_25SingleTileBwdLPTSchedulerILb0ELi128ELb1EEEEEEEEEvNT_6ParamsE$_ZZN4cute16flatten_to_tupleINS_5tupleIJNS_1CILi4096EEENS1_IJiiEEEEEEEEDaRKT_ENKUlRKT_E_clIS4_EEDaSB_ - $_ZN7cutlass13device_kernelIN5flash19enable_sm80_to_sm89INS1_16FlashAttnBwdSm80INS1_25CollectiveMainloopBwdSm80ILi2ELi2EN4cute5tupleIJNS5_1CILi128EEES8_NS7_ILi64EEEEEENS_6half_tEfNS_4arch4Sm80ELb1ELb0ELb1ELb0ELb1ELb0ELb0ELb0ELi2ELi4ELi4ELi4ELb0EEENS1_21CollectiveEpilogueBwdISA_SB_SD_Li256ELb0ELb0ELi2EEENS1_25SingleTileBwdLPTSchedulerILb0ELi128ELb1EEEEEEEEEvNT_6ParamsE$_ZZN4cute16flatten_to_tupleINS_5tupleIJNS_1CILi4096EEENS1_IJNS1_IJiiEEENS2_ILi8192EEEEEEEEEEEDaRKT_ENKUlRKT_E_clIS6_EEDaSD_)
$_ZN7cutlass13device_kernelIN5flash19enable_sm80_to_sm89INS1_16FlashAttnBwdSm80INS1_25CollectiveMainloopBwdSm80ILi2ELi2EN4cute5tupleIJNS5_1CILi128EEES8_NS7_ILi64EEEEEENS_6half_tEfNS_4arch4Sm80ELb1ELb0ELb1ELb0ELb1ELb0ELb0ELb0ELi2ELi4ELi4ELi4ELb0EEENS1_21CollectiveEpilogueBwdISA_SB_SD_Li256ELb0ELb0ELi2EEENS1_25SingleTileBwdLPTSchedulerILb0ELi128ELb1EEEEEEEEEvNT_6ParamsE$_ZZN4cute16flatten_to_tupleINS_5tupleIJNS_1CILi4096EEENS1_IJNS1_IJiiEEENS2_ILi8192EEEEEEEEEEEDaRKT_ENKUlRKT_E_clIS6_EEDaSD_:
[----:B------:R-:W-:-:S04]  /*a510*/  MOV R5, 0x0 ;  /* 0x0000000000057802 */ /* 0x000fc80000000f00 */
[----:B------:R-:W-:Y:S05]  /*a520*/  RET.REL.NODEC R4 `(_ZN7cutlass13device_kernelIN5flash19enable_sm80_to_sm89INS1_16FlashAttnBwdSm80INS1_25CollectiveMainloopBwdSm80ILi2ELi2EN4cute5tupleIJNS5_1CILi128EEES8_NS7_ILi64EEEEEENS_6half_tEfNS_4arch4Sm80ELb1ELb0ELb1ELb0ELb1ELb0ELb0ELb0ELi2ELi4ELi4ELi4ELb0EEENS1_21CollectiveEpilogueBwdISA_SB_SD_Li256ELb0ELb0ELi2EEENS1_25SingleTileBwdLPTSchedulerILb0ELi128ELb1EEEEEEEEEvNT_6ParamsE) ;  /* 0xffff5ad004007950 */ /* 0x000fea0003c3ffff */
        .type           $_ZN7cutlass13device_kernelIN5flash19enable_sm80_to_sm89INS1_16FlashAttnBwdSm80INS1_25CollectiveMainloopBwdSm80ILi2ELi2EN4cute5tupleIJNS5_1CILi128EEES8_NS7_ILi64EEEEEENS_6half_tEfNS_4arch4Sm80ELb1ELb0ELb1ELb0ELb1ELb0ELb0ELb0ELi2ELi4ELi4ELi4ELb0EEENS1_21CollectiveEpilogueBwdISA_SB_SD_Li256ELb0ELb0ELi2EEENS1_25SingleTileBwdLPTSchedulerILb0ELi128ELb1EEEEEEEEEvNT_6ParamsE$_ZZN4cute16flatten_to_tupleINS_5tupleIJNS_1CILi4096EEENS1_IJiiEEEEEEEEDaRKT_ENKUlRKT_E_clIS4_EEDaSB_,@function
        .size           $_ZN7cutlass13device_kernelIN5flash19enable_sm80_to_sm89INS1_16FlashAttnBwdSm80INS1_25CollectiveMainloopBwdSm80ILi2ELi2EN4cute5tupleIJNS5_1CILi128EEES8_NS7_ILi64EEEEEENS_6half_tEfNS_4arch4Sm80ELb1ELb0ELb1ELb0ELb1ELb0ELb0ELb0ELi2ELi4ELi4ELi4ELb0EEENS1_21CollectiveEpilogueBwdISA_SB_SD_Li256ELb0ELb0ELi2EEENS1_25SingleTileBwdLPTSchedulerILb0ELi128ELb1EEEEEEEEEvNT_6ParamsE$_ZZN4cute16flatten_to_tupleINS_5tupleIJNS_1CILi4096EEENS1_IJiiEEEEEEEEDaRKT_ENKUlRKT_E_clIS4_EEDaSB_,($_ZN7cutlass13device_kernelIN5flash19enable_sm80_to_sm89INS1_16FlashAttnBwdSm80INS1_25CollectiveMainloopBwdSm80ILi2ELi2EN4cute5tupleIJNS5_1CILi128EEES8_NS7_ILi64EEEEEENS_6half_tEfNS_4arch4Sm80ELb1ELb0ELb1ELb0ELb1ELb0ELb0ELb0ELi2ELi4ELi4ELi4ELb0EEENS1_21CollectiveEpilogueBwdISA_SB_SD_Li256ELb0ELb0ELi2EEENS1_25SingleTileBwdLPTSchedulerILb0ELi128ELb1EEEEEEEEEvNT_6ParamsE$_ZZN4cute4diceINS_5tupleIJNS1_IJiNS1_IJiNS_1CILi0EEEEEEEEENS1_IJNS_10UnderscoreENS1_IJS6_S6_EEEEEEEEES9_EEDaRKT_RKT0_ENKUlRKT_RKT0_E_clIS5_S5_EEDaSI_SL_ - $_ZN7cutlass13device_kernelIN5flash19enable_sm80_to_sm89INS1_16FlashAttnBwdSm80INS1_25CollectiveMainloopBwdSm80ILi2ELi2EN4cute5tupleIJNS5_1CILi128EEES8_NS7_ILi64EEEEEENS_6half_tEfNS_4arch4Sm80ELb1ELb0ELb1ELb0ELb1ELb0ELb0ELb0ELi2ELi4ELi4ELi4ELb0EEENS1_21CollectiveEpilogueBwdISA_SB_SD_Li256ELb0ELb0ELi2EEENS1_25SingleTileBwdLPTSchedulerILb0ELi128ELb1EEEEEEEEEvNT_6ParamsE$_ZZN4cute16flatten_to_tupleINS_5tupleIJNS_1CILi4096EEENS1_IJiiEEEEEEEEDaRKT_ENKUlRKT_E_clIS4_EEDaSB_)
$_ZN7cutlass13device_kernelIN5flash19enable_sm80_to_sm89INS1_16FlashAttnBwdSm80INS1_25CollectiveMainloopBwdSm80ILi2ELi2EN4cute5tupleIJNS5_1CILi128EEES8_NS7_ILi64EEEEEENS_6half_tEfNS_4arch4Sm80ELb1ELb0ELb1ELb0ELb1ELb0ELb0ELb0ELi2ELi4ELi4ELi4ELb0EEENS1_21CollectiveEpilogueBwdISA_SB_SD_Li256ELb0ELb0ELi2EEENS1_25SingleTileBwdLPTSchedulerILb0ELi128ELb1EEEEEEEEEvNT_6ParamsE$_ZZN4cute16flatten_to_tupleINS_5tupleIJNS_1CILi4096EEENS1_IJiiEEEEEEEEDaRKT_ENKUlRKT_E_clIS4_EEDaSB_:
[----:B------:R-:W-:-:S04]  /*a530*/  MOV R3, 0x0 ;  /* 0x0000000000037802 */ /* 0x000fc80000000f00 */
[----:B------:R-:W-:Y:S05]  /*a540*/  RET.REL.NODEC R2 `(_ZN7cutlass13device_kernelIN5flash19enable_sm80_to_sm89INS1_16FlashAttnBwdSm80INS1_25CollectiveMainloopBwdSm80ILi2ELi2EN4cute5tupleIJNS5_1CILi128EEES8_NS7_ILi64EEEEEENS_6half_tEfNS_4arch4Sm80ELb1ELb0ELb1ELb0ELb1ELb0ELb0ELb0ELi2ELi4ELi4ELi4ELb0EEENS1_21CollectiveEpilogueBwdISA_SB_SD_Li256ELb0ELb0ELi2EEENS1_25SingleTileBwdLPTSchedulerILb0ELi128ELb1EEEEEEEEEvNT_6ParamsE) ;  /* 0xffff5ab002007950 */ /* 0x000fea0003c3ffff */
        .type           $_ZN7cutlass13device_kernelIN5flash19enable_sm80_to_sm89INS1_16FlashAttnBwdSm80INS1_25CollectiveMainloopBwdSm80ILi2ELi2EN4cute5tupleIJNS5_1CILi128EEES8_NS7_ILi64EEEEEENS_6half_tEfNS_4arch4Sm80ELb1ELb0ELb1ELb0ELb1ELb0ELb0ELb0ELi2ELi4ELi4ELi4ELb0EEENS1_21CollectiveEpilogueBwdISA_SB_SD_Li256ELb0ELb0ELi2EEENS1_25SingleTileBwdLPTSchedulerILb0ELi128ELb1EEEEEEEEEvNT_6ParamsE$_ZZN4cute4diceINS_5tupleIJNS1_IJiNS1_IJiNS_1CILi0EEEEEEEEENS1_IJNS_10UnderscoreENS1_IJS6_S6_EEEEEEEEES9_EEDaRKT_RKT0_ENKUlRKT_RKT0_E_clIS5_S5_EEDaSI_SL_,@function
        .size           $_ZN7cutlass13device_kernelIN5flash19enable_sm80_to_sm89INS1_16FlashAttnBwdSm80INS1_25CollectiveMainloopBwdSm80ILi2ELi2EN4cute5tupleIJNS5_1CILi128EEES8_NS7_ILi64EEEEEENS_6half_tEfNS_4arch4Sm80ELb1ELb0ELb1ELb0ELb1ELb0ELb0ELb0ELi2ELi4ELi4ELi4ELb0EEENS1_21CollectiveEpilogueBwdISA_SB_SD_Li256ELb0ELb0ELi2EEENS1_25SingleTileBwdLPTSchedulerILb0ELi128ELb1EEEEEEEEEvNT_6ParamsE$_ZZN4cute4diceINS_5tupleIJNS1_IJiNS1_IJiNS_1CILi0EEEEEEEEENS1_IJNS_10UnderscoreENS1_IJS6_S6_EEEEEEEEES9_EEDaRKT_RKT0_ENKUlRKT_RKT0_E_clIS5_S5_EEDaSI_SL_,($_ZN7cutlass13device_kernelIN5flash19enable_sm80_to_sm89INS1_16FlashAttnBwdSm80INS1_25CollectiveMainloopBwdSm80ILi2ELi2EN4cute5tupleIJNS5_1CILi128EEES8_NS7_ILi64EEEEEENS_6half_tEfNS_4arch4Sm80ELb1ELb0ELb1ELb0ELb1ELb0ELb0ELb0ELi2ELi4ELi4ELi4ELb0EEENS1_21CollectiveEpilogueBwdISA_SB_SD_Li256ELb0ELb0ELi2EEENS1_25SingleTileBwdLPTSchedulerILb0ELi128ELb1EEEEEEEEEvNT_6ParamsE$_ZZN4cute4takeILi1ELi2ENS_5tupleIJNS1_IJNS_1CILi1EEENS2_ILi0EEEEEEiEEEEEDaRKT1_ENKUlDpRKT_E_clIJiEEEDaSD_ - $_ZN7cutlass13device_kernelIN5flash19enable_sm80_to_sm89INS1_16FlashAttnBwdSm80INS1_25CollectiveMainloopBwdSm80ILi2ELi2EN4cute5tupleIJNS5_1CILi128EEES8_NS7_ILi64EEEEEENS_6half_tEfNS_4arch4Sm80ELb1ELb0ELb1ELb0ELb1ELb0ELb0ELb0ELi2ELi4ELi4ELi4ELb0EEENS1_21CollectiveEpilogueBwdISA_SB_SD_Li256ELb0ELb0ELi2EEENS1_25SingleTileBwdLPTSchedulerILb0ELi128ELb1EEEEEEEEEvNT_6ParamsE$_ZZN4cute4diceINS_5tupleIJNS1_IJiNS1_IJiNS_1CILi0EEEEEEEEENS1_IJNS_10UnderscoreENS1_IJS6_S6_EEEEEEEEES9_EEDaRKT_RKT0_ENKUlRKT_RKT0_E_clIS5_S5_EEDaSI_SL_)
$_ZN7cutlass13device_kernelIN5flash19enable_sm80_to_sm89INS1_16FlashAttnBwdSm80INS1_25CollectiveMainloopBwdSm80ILi2ELi2EN4cute5tupleIJNS5_1CILi128EEES8_NS7_ILi64EEEEEENS_6half_tEfNS_4arch4Sm80ELb1ELb0ELb1ELb0ELb1ELb0ELb0ELb0ELi2ELi4ELi4ELi4ELb0EEENS1_21CollectiveEpilogueBwdISA_SB_SD_Li256ELb0ELb0ELi2EEENS1_25SingleTileBwdLPTSchedulerILb0ELi128ELb1EEEEEEEEEvNT_6ParamsE$_ZZN4cute4diceINS_5tupleIJNS1_IJiNS1_IJiNS_1CILi0EEEEEEEEENS1_IJNS_10UnderscoreENS1_IJS6_S6_EEEEEEEEES9_EEDaRKT_RKT0_ENKUlRKT_RKT0_E_clIS5_S5_EEDaSI_SL_:
[----:B------:R-:W-:-:S05]  /*a550*/  IADD3 R5, R2, -c[0x0][0x20], RZ ;  /* 0x8000080002057a10 */ /* 0x000fca0007ffe0ff */
[----:B------:R1:W5:Y:S04]  /*a560*/  LDL R3, [R5+0x4] ;  /* 0x0000040005037983 */ /* 0x0003680000100800 */
[----:B------:R1:W5:Y:S01]  /*a570*/  LDL R2, [R5] ;  /* 0x0000000005027983 */ /* 0x0003620000100800 */
[----:B------:R-:W-:Y:S01]  /*a580*/  IMAD.MOV.U32 R36, RZ, RZ, R4 ;  /* 0x000000ffff247224 */ /* 0x000fe200078e0004 */
[----:B------:R-:W-:-:S04]  /*a590*/  MOV R37, 0x0 ;  /* 0x0000000000257802 */ /* 0x000fc80000000f00 */
[----:B------:R-:W-:Y:S05]  /*a5a0*/  RET.REL.NODEC R36 `(_ZN7cutlass13device_kernelIN5flash19enable_sm80_to_sm89INS1_16FlashAttnBwdSm80INS1_25CollectiveMainloopBwdSm80ILi2ELi2EN4cute5tupleIJNS5_1CILi128EEES8_NS7_ILi64EEEEEENS_6half_tEfNS_4arch4Sm80ELb1ELb0ELb1ELb0ELb1ELb0ELb0ELb0ELi2ELi4ELi4ELi4ELb0EEENS1_21CollectiveEpilogueBwdISA_SB_SD_Li256ELb0ELb0ELi2EEENS1_25SingleTileBwdLPTSchedulerILb0ELi128ELb1EEEEEEEEEvNT_6ParamsE) ;  /* 0xffff5a5024007950 */ /* 0x000fea0003c3ffff */
        .type           $_ZN7cutlass13device_kernelIN5flash19enable_sm80_to_sm89INS1_16FlashAttnBwdSm80INS1_25CollectiveMainloopBwdSm80ILi2ELi2EN4cute5tupleIJNS5_1CILi128EEES8_NS7_ILi64EEEEEENS_6half_tEfNS_4arch4Sm80ELb1ELb0ELb1ELb0ELb1ELb0ELb0ELb0ELi2ELi4ELi4ELi4ELb0EEENS1_21CollectiveEpilogueBwdISA_SB_SD_Li256ELb0ELb0ELi2EEENS1_25SingleTileBwdLPTSchedulerILb0ELi128ELb1EEEEEEEEEvNT_6ParamsE$_ZZN4cute4takeILi1ELi2ENS_5tupleIJNS1_IJNS_1CILi1EEENS2_ILi0EEEEEEiEEEEEDaRKT1_ENKUlDpRKT_E_clIJiEEEDaSD_,@function
        .size           $_ZN7cutlass13device_kernelIN5flash19enable_sm80_to_sm89INS1_16FlashAttnBwdSm80INS1_25CollectiveMainloopBwdSm80ILi2ELi2EN4cute5tupleIJNS5_1CILi128EEES8_NS7_ILi64EEEEEENS_6half_tEfNS_4arch4Sm80ELb1ELb0ELb1ELb0ELb1ELb0ELb0ELb0ELi2ELi4ELi4ELi4ELb0EEENS1_21CollectiveEpilogueBwdISA_SB_SD_Li256ELb0ELb0ELi2EEENS1_25SingleTileBwdLPTSchedulerILb0ELi128ELb1EEEEEEEEEvNT_6ParamsE$_ZZN4cute4takeILi1ELi2ENS_5tupleIJNS1_IJNS_1CILi1EEENS2_ILi0EEEEEEiEEEEEDaRKT1_ENKUlDpRKT_E_clIJiEEEDaSD_,($_ZN7cutlass13device_kernelIN5flash19enable_sm80_to_sm89INS1_16FlashAttnBwdSm80INS1_25CollectiveMainloopBwdSm80ILi2ELi2EN4cute5tupleIJNS5_1CILi128EEES8_NS7_ILi64EEEEEENS_6half_tEfNS_4arch4Sm80ELb1ELb0ELb1ELb0ELb1ELb0ELb0ELb0ELi2ELi4ELi4ELi4ELb0EEENS1_21CollectiveEpilogueBwdISA_SB_SD_Li256ELb0ELb0ELi2EEENS1_25SingleTileBwdLPTSchedulerILb0ELi128ELb1EEEEEEEEEvNT_6ParamsE$_ZZN4cute4takeILi1ELi3ENS_5tupleIJNS1_IJNS_1CILi1EEENS2_ILi512EEEiEEENS2_ILi4096EEENS1_IJNS1_IJiiEEENS2_ILi8192EEEEEEEEEEEDaRKT1_ENKUlDpRKT_E_clIJS6_S9_EEEDaSH_ - $_ZN7cutlass13device_kernelIN5flash19enable_sm80_to_sm89INS1_16FlashAttnBwdSm80INS1_25CollectiveMainloopBwdSm80ILi2ELi2EN4cute5tupleIJNS5_1CILi128EEES8_NS7_ILi64EEEEEENS_6half_tEfNS_4arch4Sm80ELb1ELb0ELb1ELb0ELb1ELb0ELb0ELb0ELi2ELi4ELi4ELi4ELb0EEENS1_21CollectiveEpilogueBwdISA_SB_SD_Li256ELb0ELb0ELi2EEENS1_25SingleTileBwdLPTSchedulerILb0ELi128ELb1EEEEEEEEEvNT_6ParamsE$_ZZN4cute4takeILi1ELi2ENS_5tupleIJNS1_IJNS_1CILi1EEENS2_ILi0EEEEEEiEEEEEDaRKT1_ENKUlDpRKT_E_clIJiEEEDaSD_)
$_ZN7cutlass13device_kernelIN5flash19enable_sm80_to_sm89INS1_16FlashAttnBwdSm80INS1_25CollectiveMainloopBwdSm80ILi2ELi2EN4cute5tupleIJNS5_1CILi128EEES8_NS7_ILi64EEEEEENS_6half_tEfNS_4arch4Sm80ELb1ELb0ELb1ELb0ELb1ELb0ELb0ELb0ELi2ELi4ELi4ELi4ELb0EEENS1_21CollectiveEpilogueBwdISA_SB_SD_Li256ELb0ELb0ELi2EEENS1_25SingleTileBwdLPTSchedulerILb0ELi128ELb1EEEEEEEEEvNT_6ParamsE$_ZZN4cute4takeILi1ELi2ENS_5tupleIJNS1_IJNS_1CILi1EEENS2_ILi0EEEEEEiEEEEEDaRKT1_ENKUlDpRKT_E_clIJiEEEDaSD_:
[----:B------:R-:W-:Y:S02]  /*a5b0*/  MOV R38, R36 ;  /* 0x0000002400267202 */ /* 0x000fe40000000f00 */
[----:B------:R-:W-:-:S04]  /*a5c0*/  MOV R39, 0x0 ;  /* 0x0000000000277802 */ /* 0x000fc80000000f00 */
[----:B------:R-:W-:Y:S05]  /*a5d0*/  RET.REL.NODEC R38 `(_ZN7cutlass13device_kernelIN5flash19enable_sm80_to_sm89INS1_16FlashAttnBwdSm80INS1_25CollectiveMainloopBwdSm80ILi2ELi2EN4cute5tupleIJNS5_1CILi128EEES8_NS7_ILi64EEEEEENS_6half_tEfNS_4arch4Sm80ELb1ELb0ELb1ELb0ELb1ELb0ELb0ELb0ELi2ELi4ELi4ELi4ELb0EEENS1_21CollectiveEpilogueBwdISA_SB_SD_Li256ELb0ELb0ELi2EEENS1_25SingleTileBwdLPTSchedulerILb0ELi128ELb1EEEEEEEEEvNT_6ParamsE) ;  /* 0xffff5a2026007950 */ /* 0x000fea0003c3ffff */
        .type           $_ZN7cutlass13device_kernelIN5flash19enable_sm80_to_sm89INS1_16FlashAttnBwdSm80INS1_25CollectiveMainloopBwdSm80ILi2ELi2EN4cute5tupleIJNS5_1CILi128EEES8_NS7_ILi64EEEEEENS_6half_tEfNS_4arch4Sm80ELb1ELb0ELb1ELb0ELb1ELb0ELb0ELb0ELi2ELi4ELi4ELi4ELb0EEENS1_21CollectiveEpilogueBwdISA_SB_SD_Li256ELb0ELb0ELi2EEENS1_25SingleTileBwdLPTSchedulerILb0ELi128ELb1EEEEEEEEEvNT_6ParamsE$_ZZN4cute4takeILi1ELi3ENS_5tupleIJNS1_IJNS_1CILi1EEENS2_ILi512EEEiEEENS2_ILi4096EEENS1_IJNS1_IJiiEEENS2_ILi8192EEEEEEEEEEEDaRKT1_ENKUlDpRKT_E_clIJS6_S9_EEEDaSH_,@function
        .size           $_ZN7cutlass13device_kernelIN5flash19enable_sm80_to_sm89INS1_16FlashAttnBwdSm80INS1_25CollectiveMainloopBwdSm80ILi2ELi2EN4cute5tupleIJNS5_1CILi128EEES8_NS7_ILi64EEEEEENS_6half_tEfNS_4arch4Sm80ELb1ELb0ELb1ELb0ELb1ELb0ELb0ELb0ELi2ELi4ELi4ELi4ELb0EEENS1_21CollectiveEpilogueBwdISA_SB_SD_Li256ELb0ELb0ELi2EEENS1_25SingleTileBwdLPTSchedulerILb0ELi128ELb1EEEEEEEEEvNT_6ParamsE$_ZZN4cute4takeILi1ELi3ENS_5tupleIJNS1_IJNS_1CILi1EEENS2_ILi512EEEiEEENS2_ILi4096EEENS1_IJNS1_IJiiEEENS2_ILi8192EEEEEEEEEEEDaRKT1_ENKUlDpRKT_E_clIJS6_S9_EEEDaSH_,($_ZN7cutlass13device_kernelIN5flash19enable_sm80_to_sm89INS1_16FlashAttnBwdSm80INS1_25CollectiveMainloopBwdSm80ILi2ELi2EN4cute5tupleIJNS5_1CILi128EEES8_NS7_ILi64EEEEEENS_6half_tEfNS_4arch4Sm80ELb1ELb0ELb1ELb0ELb1ELb0ELb0ELb0ELi2ELi4ELi4ELi4ELb0EEENS1_21CollectiveEpilogueBwdISA_SB_SD_Li256ELb0ELb0ELi2EEENS1_25SingleTileBwdLPTSchedulerILb0ELi128ELb1EEEEEEEEEvNT_6ParamsE$_ZZN4cute4takeILi1ELi3ENS_5tupleIJNS1_IJNS_1CILi1EEENS2_ILi512EEEiEEENS2_ILi4096EEENS1_IJiiEEEEEEEEDaRKT1_ENKUlDpRKT_E_clIJS6_S7_EEEDaSF_ - $_ZN7cutlass13device_kernelIN5flash19enable_sm80_to_sm89INS1_16FlashAttnBwdSm80INS1_25CollectiveMainloopBwdSm80ILi2ELi2EN4cute5tupleIJNS5_1CILi128EEES8_NS7_ILi64EEEEEENS_6half_tEfNS_4arch4Sm80ELb1ELb0ELb1ELb0ELb1ELb0ELb0ELb0ELi2ELi4ELi4ELi4ELb0EEENS1_21CollectiveEpilogueBwdISA_SB_SD_Li256ELb0ELb0ELi2EEENS1_25SingleTileBwdLPTSchedulerILb0ELi128ELb1EEEEEEEEEvNT_6ParamsE$_ZZN4cute4takeILi1ELi3ENS_5tupleIJNS1_IJNS_1CILi1EEENS2_ILi512EEEiEEENS2_ILi4096EEENS1_IJNS1_IJiiEEENS2_ILi8192EEEEEEEEEEEDaRKT1_ENKUlDpRKT_E_clIJS6_S9_EEEDaSH_)
$_ZN7cutlass13device_kernelIN5flash19enable_sm80_to_sm89INS1_16FlashAttnBwdSm80INS1_25CollectiveMainloopBwdSm80ILi2ELi2EN4cute5tupleIJNS5_1CILi128EEES8_NS7_ILi64EEEEEENS_6half_tEfNS_4arch4Sm80ELb1ELb0ELb1ELb0ELb1ELb0ELb0ELb0ELi2ELi4ELi4ELi4ELb0EEENS1_21CollectiveEpilogueBwdISA_SB_SD_Li256ELb0ELb0ELi2EEENS1_25SingleTileBwdLPTSchedulerILb0ELi128ELb1EEEEEEEEEvNT_6ParamsE$_ZZN4cute4takeILi1ELi3ENS_5tupleIJNS1_IJNS_1CILi1EEENS2_ILi512EEEiEEENS2_ILi4096EEENS1_IJNS1_IJiiEEENS2_ILi8192EEEEEEEEEEEDaRKT1_ENKUlDpRKT_E_clIJS6_S9_EEEDaSH_:
[----:B------:R-:W-:-:S04]  /*a5e0*/  MOV R5, 0x0 ;  /* 0x0000000000057802 */ /* 0x000fc80000000f00 */
[----:B------:R-:W-:Y:S05]  /*a5f0*/  RET.REL.NODEC R4 `(_ZN7cutlass13device_kernelIN5flash19enable_sm80_to_sm89INS1_16FlashAttnBwdSm80INS1_25CollectiveMainloopBwdSm80ILi2ELi2EN4cute5tupleIJNS5_1CILi128EEES8_NS7_ILi64EEEEEENS_6half_tEfNS_4arch4Sm80ELb1ELb0ELb1ELb0ELb1ELb0ELb0ELb0ELi2ELi4ELi4ELi4ELb0EEENS1_21CollectiveEpilogueBwdISA_SB_SD_Li256ELb0ELb0ELi2EEENS1_25SingleTileBwdLPTSchedulerILb0ELi128ELb1EEEEEEEEEvNT_6ParamsE) ;  /* 0xffff5a0004007950 */ /* 0x000fea0003c3ffff */
        .type           $_ZN7cutlass13device_kernelIN5flash19enable_sm80_to_sm89INS1_16FlashAttnBwdSm80INS1_25CollectiveMainloopBwdSm80ILi2ELi2EN4cute5tupleIJNS5_1CILi128EEES8_NS7_ILi64EEEEEENS_6half_tEfNS_4arch4Sm80ELb1ELb0ELb1ELb0ELb1ELb0ELb0ELb0ELi2ELi4ELi4ELi4ELb0EEENS1_21CollectiveEpilogueBwdISA_SB_SD_Li256ELb0ELb0ELi2EEENS1_25SingleTileBwdLPTSchedulerILb0ELi128ELb1EEEEEEEEEvNT_6ParamsE$_ZZN4cute4takeILi1ELi3ENS_5tupleIJNS1_IJNS_1CILi1EEENS2_ILi512EEEiEEENS2_ILi4096EEENS1_IJiiEEEEEEEEDaRKT1_ENKUlDpRKT_E_clIJS6_S7_EEEDaSF_,@function
        .size           $_ZN7cutlass13device_kernelIN5flash19enable_sm80_to_sm89INS1_16FlashAttnBwdSm80INS1_25CollectiveMainloopBwdSm80ILi2ELi2EN4cute5tupleIJNS5_1CILi128EEES8_NS7_ILi64EEEEEENS_6half_tEfNS_4arch4Sm80ELb1ELb0ELb1ELb0ELb1ELb0ELb0ELb0ELi2ELi4ELi4ELi4ELb0EEENS1_21CollectiveEpilogueBwdISA_SB_SD_Li256ELb0ELb0ELi2EEENS1_25SingleTileBwdLPTSchedulerILb0ELi128ELb1EEEEEEEEEvNT_6ParamsE$_ZZN4cute4takeILi1ELi3ENS_5tupleIJNS1_IJNS_1CILi1EEENS2_ILi512EEEiEEENS2_ILi4096EEENS1_IJiiEEEEEEEEDaRKT1_ENKUlDpRKT_E_clIJS6_S7_EEEDaSF_,($_ZN7cutlass13device_kernelIN5flash19enable_sm80_to_sm89INS1_16FlashAttnBwdSm80INS1_25CollectiveMainloopBwdSm80ILi2ELi2EN4cute5tupleIJNS5_1CILi128EEES8_NS7_ILi64EEEEEENS_6half_tEfNS_4arch4Sm80ELb1ELb0ELb1ELb0ELb1ELb0ELb0ELb0ELi2ELi4ELi4ELi4ELb0EEENS1_21CollectiveEpilogueBwdISA_SB_SD_Li256ELb0ELb0ELi2EEENS1_25SingleTileBwdLPTSchedulerILb0ELi128ELb1EEEEEEEEEvNT_6ParamsE$_ZZN4cute4takeILi1ELi3ENS_5tupleIJNS1_IJNS_1CILi1EEEiEEENS2_ILi1024EEENS1_IJiiEEEEEEEEDaRKT1_ENKUlDpRKT_E_clIJS5_S6_EEEDaSE_ - $_ZN7cutlass13device_kernelIN5flash19enable_sm80_to_sm89INS1_16FlashAttnBwdSm80INS1_25CollectiveMainloopBwdSm80ILi2ELi2EN4cute5tupleIJNS5_1CILi128EEES8_NS7_ILi64EEEEEENS_6half_tEfNS_4arch4Sm80ELb1ELb0ELb1ELb0ELb1ELb0ELb0ELb0ELi2ELi4ELi4ELi4ELb0EEENS1_21CollectiveEpilogueBwdISA_SB_SD_Li256ELb0ELb0ELi2EEENS1_25SingleTileBwdLPTSchedulerILb0ELi128ELb1EEEEEEEEEvNT_6ParamsE$_ZZN4cute4takeILi1ELi3ENS_5tupleIJNS1_IJNS_1CILi1EEENS2_ILi512EEEiEEENS2_ILi4096EEENS1_IJiiEEEEEEEEDaRKT1_ENKUlDpRKT_E_clIJS6_S7_EEEDaSF_)
$_ZN7cutlass13device_kernelIN5flash19enable_sm80_to_sm89INS1_16FlashAttnBwdSm80INS1_25CollectiveMainloopBwdSm80ILi2ELi2EN4cute5tupleIJNS5_1CILi128EEES8_NS7_ILi64EEEEEENS_6half_tEfNS_4arch4Sm80ELb1ELb0ELb1ELb0ELb1ELb0ELb0ELb0ELi2ELi4ELi4ELi4ELb0EEENS1_21CollectiveEpilogueBwdISA_SB_SD_Li256ELb0ELb0ELi2EEENS1_25SingleTileBwdLPTSchedulerILb0ELi128ELb1EEEEEEEEEvNT_6ParamsE$_ZZN4cute4takeILi1ELi3ENS_5tupleIJNS1_IJNS_1CILi1EEENS2_ILi512EEEiEEENS2_ILi4096EEENS1_IJiiEEEEEEEEDaRKT1_ENKUlDpRKT_E_clIJS6_S7_EEEDaSF_:
[----:B------:R-:W-:-:S04]  /*a600*/  MOV R3, 0x0 ;  /* 0x0000000000037802 */ /* 0x000fc80000000f00 */
[----:B------:R-:W-:Y:S05]  /*a610*/  RET.REL.NODEC R2 `(_ZN7cutlass13device_kernelIN5flash19enable_sm80_to_sm89INS1_16FlashAttnBwdSm80INS1_25CollectiveMainloopBwdSm80ILi2ELi2EN4cute5tupleIJNS5_1CILi128EEES8_NS7_ILi64EEEEEENS_6half_tEfNS_4arch4Sm80ELb1ELb0ELb1ELb0ELb1ELb0ELb0ELb0ELi2ELi4ELi4ELi4ELb0EEENS1_21CollectiveEpilogueBwdISA_SB_SD_Li256ELb0ELb0ELi2EEENS1_25SingleTileBwdLPTSchedulerILb0ELi128ELb1EEEEEEEEEvNT_6ParamsE) ;  /* 0xffff59e002007950 */ /* 0x000fea0003c3ffff */
        .type           $_ZN7cutlass13device_kernelIN5flash19enable_sm80_to_sm89INS1_16FlashAttnBwdSm80INS1_25CollectiveMainloopBwdSm80ILi2ELi2EN4cute5tupleIJNS5_1CILi128EEES8_NS7_ILi64EEEEEENS_6half_tEfNS_4arch4Sm80ELb1ELb0ELb1ELb0ELb1ELb0ELb0ELb0ELi2ELi4ELi4ELi4ELb0EEENS1_21CollectiveEpilogueBwdISA_SB_SD_Li256ELb0ELb0ELi2EEENS1_25SingleTileBwdLPTSchedulerILb0ELi128ELb1EEEEEEEEEvNT_6ParamsE$_ZZN4cute4takeILi1ELi3ENS_5tupleIJNS1_IJNS_1CILi1EEEiEEENS2_ILi1024EEENS1_IJiiEEEEEEEEDaRKT1_ENKUlDpRKT_E_clIJS5_S6_EEEDaSE_,@function
        .size           $_ZN7cutlass13device_kernelIN5flash19enable_sm80_to_sm89INS1_16FlashAttnBwdSm80INS1_25CollectiveMainloopBwdSm80ILi2ELi2EN4cute5tupleIJNS5_1CILi128EEES8_NS7_ILi64EEEEEENS_6half_tEfNS_4arch4Sm80ELb1ELb0ELb1ELb0ELb1ELb0ELb0ELb0ELi2ELi4ELi4ELi4ELb0EEENS1_21CollectiveEpilogueBwdISA_SB_SD_Li256ELb0ELb0ELi2EEENS1_25SingleTileBwdLPTSchedulerILb0ELi128ELb1EEEEEEEEEvNT_6ParamsE$_ZZN4cute4takeILi1ELi3ENS_5tupleIJNS1_IJNS_1CILi1EEEiEEENS2_ILi1024EEENS1_IJiiEEEEEEEEDaRKT1_ENKUlDpRKT_E_clIJS5_S6_EEEDaSE_,($_ZN7cutlass13device_kernelIN5flash19enable_sm80_to_sm89INS1_16FlashAttnBwdSm80INS1_25CollectiveMainloopBwdSm80ILi2ELi2EN4cute5tupleIJNS5_1CILi128EEES8_NS7_ILi64EEEEEENS_6half_tEfNS_4arch4Sm80ELb1ELb0ELb1ELb0ELb1ELb0ELb0ELb0ELi2ELi4ELi4ELi4ELb0EEENS1_21CollectiveEpilogueBwdISA_SB_SD_Li256ELb0ELb0ELi2EEENS1_25SingleTileBwdLPTSchedulerILb0ELi128ELb1EEEEEEEEEvNT_6ParamsE$_ZZN4cute4takeILi1ELi3ENS_5tupleIJNS1_IJiNS_1CILi512EEEEEENS1_IJiiEEENS2_ILi1024EEEEEEEEDaRKT1_ENKUlDpRKT_E_clIJS5_S6_EEEDaSE_ - $_ZN7cutlass13device_kernelIN5flash19enable_sm80_to_sm89INS1_16FlashAttnBwdSm80INS1_25CollectiveMainloopBwdSm80ILi2ELi2EN4cute5tupleIJNS5_1CILi128EEES8_NS7_ILi64EEEEEENS_6half_tEfNS_4arch4Sm80ELb1ELb0ELb1ELb0ELb1ELb0ELb0ELb0ELi2ELi4ELi4ELi4ELb0EEENS1_21CollectiveEpilogueBwdISA_SB_SD_Li256ELb0ELb0ELi2EEENS1_25SingleTileBwdLPTSchedulerILb0ELi128ELb1EEEEEEEEEvNT_6ParamsE$_ZZN4cute4takeILi1ELi3ENS_5tupleIJNS1_IJNS_1CILi1EEEiEEENS2_ILi1024EEENS1_IJiiEEEEEEEEDaRKT1_ENKUlDpRKT_E_clIJS5_S6_EEEDaSE_)
$_ZN7cutlass13device_kernelIN5flash19enable_sm80_to_sm89INS1_16FlashAttnBwdSm80INS1_25CollectiveMainloopBwdSm80ILi2ELi2EN4cute5tupleIJNS5_1CILi128EEES8_NS7_ILi64EEEEEENS_6half_tEfNS_4arch4Sm80ELb1ELb0ELb1ELb0ELb1ELb0ELb0ELb0ELi2ELi4ELi4ELi4ELb0EEENS1_21CollectiveEpilogueBwdISA_SB_SD_Li256ELb0ELb0ELi2EEENS1_25SingleTileBwdLPTSchedulerILb0ELi128ELb1EEEEEEEEEvNT_6ParamsE$_ZZN4cute4takeILi1ELi3ENS_5tupleIJNS1_IJNS_1CILi1EEEiEEENS2_ILi1024EEENS1_IJiiEEEEEEEEDaRKT1_ENKUlDpRKT_E_clIJS5_S6_EEEDaSE_:
[----:B------:R-:W-:-:S04]  /*a620*/  MOV R3, 0x0 ;  /* 0x0000000000037802 */ /* 0x000fc80000000f00 */
[----:B------:R-:W-:Y:S05]  /*a630*/  RET.REL.NODEC R2 `(_ZN7cutlass13device_kernelIN5flash19enable_sm80_to_sm89INS1_16FlashAttnBwdSm80INS1_25CollectiveMainloopBwdSm80ILi2ELi2EN4cute5tupleIJNS5_1CILi128EEES8_NS7_ILi64EEEEEENS_6half_tEfNS_4arch4Sm80ELb1ELb0ELb1ELb0ELb1ELb0ELb0ELb0ELi2ELi4ELi4ELi4ELb0EEENS1_21CollectiveEpilogueBwdISA_SB_SD_Li256ELb0ELb0ELi2EEENS1_25SingleTileBwdLPTSchedulerILb0ELi128ELb1EEEEEEEEEvNT_6ParamsE) ;  /* 0xffff59c002007950 */ /* 0x000fea0003c3ffff */
        .type           $_ZN7cutlass13device_kernelIN5flash19enable_sm80_to_sm89INS1_16FlashAttnBwdSm80INS1_25CollectiveMainloopBwdSm80ILi2ELi2EN4cute5tupleIJNS5_1CILi128EEES8_NS7_ILi64EEEEEENS_6half_tEfNS_4arch4Sm80ELb1ELb0ELb1ELb0ELb1ELb0ELb0ELb0ELi2ELi4ELi4ELi4ELb0EEENS1_21CollectiveEpilogueBwdISA_SB_SD_Li256ELb0ELb0ELi2EEENS1_25SingleTileBwdLPTSchedulerILb0ELi128ELb1EEEEEEEEEvNT_6ParamsE$_ZZN4cute4takeILi1ELi3ENS_5tupleIJNS1_IJiNS_1CILi512EEEEEENS1_IJiiEEENS2_ILi1024EEEEEEEEDaRKT1_ENKUlDpRKT_E_clIJS5_S6_EEEDaSE_,@function
        .size           $_ZN7cutlass13device_kernelIN5flash19enable_sm80_to_sm89INS1_16FlashAttnBwdSm80INS1_25CollectiveMainloopBwdSm80ILi2ELi2EN4cute5tupleIJNS5_1CILi128EEES8_NS7_ILi64EEEEEENS_6half_tEfNS_4arch4Sm80ELb1ELb0ELb1ELb0ELb1ELb0ELb0ELb0ELi2ELi4ELi4ELi4ELb0EEENS1_21CollectiveEpilogueBwdISA_SB_SD_Li256ELb0ELb0ELi2EEENS1_25SingleTileBwdLPTSchedulerILb0ELi128ELb1EEEEEEEEEvNT_6ParamsE$_ZZN4cute4takeILi1ELi3ENS_5tupleIJNS1_IJiNS_1CILi512EEEEEENS1_IJiiEEENS2_ILi1024EEEEEEEEDaRKT1_ENKUlDpRKT_E_clIJS5_S6_EEEDaSE_,($_ZN7cutlass13device_kernelIN5flash19enable_sm80_to_sm89INS1_16FlashAttnBwdSm80INS1_25CollectiveMainloopBwdSm80ILi2ELi2EN4cute5tupleIJNS5_1CILi128EEES8_NS7_ILi64EEEEEENS_6half_tEfNS_4arch4Sm80ELb1ELb0ELb1ELb0ELb1ELb0ELb0ELb0ELi2ELi4ELi4ELi4ELb0EEENS1_21CollectiveEpilogueBwdISA_SB_SD_Li256ELb0ELb0ELi2EEENS1_25SingleTileBwdLPTSchedulerILb0ELi128ELb1EEEEEEEEEvNT_6ParamsE$_ZZN4cute5sliceINS_5tupleIJNS1_IJNS_10UnderscoreENS_1CILi0EEEEEENS1_IJS4_S2_EEEEEENS1_IJNS1_IJNS1_IJNS3_ILi1EEES4_EEES4_EEENS1_IJNS1_IJS4_S4_EEEiEEEEEEEEDaRKT_RKT0_ENKUlRKT_RKT0_E_clIS6_SC_EEDaSM_SP_ - $_ZN7cutlass13device_kernelIN5flash19enable_sm80_to_sm89INS1_16FlashAttnBwdSm80INS1_25CollectiveMainloopBwdSm80ILi2ELi2EN4cute5tupleIJNS5_1CILi128EEES8_NS7_ILi64EEEEEENS_6half_tEfNS_4arch4Sm80ELb1ELb0ELb1ELb0ELb1ELb0ELb0ELb0ELi2ELi4ELi4ELi4ELb0EEENS1_21CollectiveEpilogueBwdISA_SB_SD_Li256ELb0ELb0ELi2EEENS1_25SingleTileBwdLPTSchedulerILb0ELi128ELb1EEEEEEEEEvNT_6ParamsE$_ZZN4cute4takeILi1ELi3ENS_5tupleIJNS1_IJiNS_1CILi512EEEEEENS1_IJiiEEENS2_ILi1024EEEEEEEEDaRKT1_ENKUlDpRKT_E_clIJS5_S6_EEEDaSE_)
$_ZN7cutlass13device_kernelIN5flash19enable_sm80_to_sm89INS1_16FlashAttnBwdSm80INS1_25CollectiveMainloopBwdSm80ILi2ELi2EN4cute5tupleIJNS5_1CILi128EEES8_NS7_ILi64EEEEEENS_6half_tEfNS_4arch4Sm80ELb1ELb0ELb1ELb0ELb1ELb0ELb0ELb0ELi2ELi4ELi4ELi4ELb0EEENS1_21CollectiveEpilogueBwdISA_SB_SD_Li256ELb0ELb0ELi2EEENS1_25SingleTileBwdLPTSchedulerILb0ELi128ELb1EEEEEEEEEvNT_6ParamsE$_ZZN4cute4takeILi1ELi3ENS_5tupleIJNS1_IJiNS_1CILi512EEEEEENS1_IJiiEEENS2_ILi1024EEEEEEEEDaRKT1_ENKUlDpRKT_E_clIJS5_S6_EEEDaSE_:
[----:B------:R-:W-:-:S04]  /*a640*/  MOV R3, 0x0 ;  /* 0x0000000000037802 */ /* 0x000fc80000000f00 */
[----:B------:R-:W-:Y:S05]  /*a650*/  RET.REL.NODEC R2 `(_ZN7cutlass13device_kernelIN5flash19enable_sm80_to_sm89INS1_16FlashAttnBwdSm80INS1_25CollectiveMainloopBwdSm80ILi2ELi2EN4cute5tupleIJNS5_1CILi128EEES8_NS7_ILi64EEEEEENS_6half_tEfNS_4arch4Sm80ELb1ELb0ELb1ELb0ELb1ELb0ELb0ELb0ELi2ELi4ELi4ELi4ELb0EEENS1_21CollectiveEpilogueBwdISA_SB_SD_Li256ELb0ELb0ELi2EEENS1_25SingleTileBwdLPTSchedulerILb0ELi128ELb1EEEEEEEEEvNT_6ParamsE) ;  /* 0xffff59a002007950 */ /* 0x000fea0003c3ffff */
        .type           $_ZN7cutlass13device_kernelIN5flash19enable_sm80_to_sm89INS1_16FlashAttnBwdSm80INS1_25CollectiveMainloopBwdSm80ILi2ELi2EN4cute5tupleIJNS5_1CILi128EEES8_NS7_ILi64EEEEEENS_6half_tEfNS_4arch4Sm80ELb1ELb0ELb1ELb0ELb1ELb0ELb0ELb0ELi2ELi4ELi4ELi4ELb0EEENS1_21CollectiveEpilogueBwdISA_SB_SD_Li256ELb0ELb0ELi2EEENS1_25SingleTileBwdLPTSchedulerILb0ELi128ELb1EEEEEEEEEvNT_6ParamsE$_ZZN4cute5sliceINS_5tupleIJNS1_IJNS_10UnderscoreENS_1CILi0EEEEEENS1_IJS4_S2_EEEEEENS1_IJNS1_IJNS1_IJNS3_ILi1EEES4_EEES4_EEENS1_IJNS1_IJS4_S4_EEEiEEEEEEEEDaRKT_RKT0_ENKUlRKT_RKT0_E_clIS6_SC_EEDaSM_SP_,@function
        .size           $_ZN7cutlass13device_kernelIN5flash19enable_sm80_to_sm89INS1_16FlashAttnBwdSm80INS1_25CollectiveMainloopBwdSm80ILi2ELi2EN4cute5tupleIJNS5_1CILi128EEES8_NS7_ILi64EEEEEENS_6half_tEfNS_4arch4Sm80ELb1ELb0ELb1ELb0ELb1ELb0ELb0ELb0ELi2ELi4ELi4ELi4ELb0EEENS1_21CollectiveEpilogueBwdISA_SB_SD_Li256ELb0ELb0ELi2EEENS1_25SingleTileBwdLPTSchedulerILb0ELi128ELb1EEEEEEEEEvNT_6ParamsE$_ZZN4cute5sliceINS_5tupleIJNS1_IJNS_10UnderscoreENS_1CILi0EEEEEENS1_IJS4_S2_EEEEEENS1_IJNS1_IJNS1_IJNS3_ILi1EEES4_EEES4_EEENS1_IJNS1_IJS4_S4_EEEiEEEEEEEEDaRKT_RKT0_ENKUlRKT_RKT0_E_clIS6_SC_EEDaSM_SP_,($_ZN7cutlass13device_kernelIN5flash19enable_sm80_to_sm89INS1_16FlashAttnBwdSm80INS1_25CollectiveMainloopBwdSm80ILi2ELi2EN4cute5tupleIJNS5_1CILi128EEES8_NS7_ILi64EEEEEENS_6half_tEfNS_4arch4Sm80ELb1ELb0ELb1ELb0ELb1ELb0ELb0ELb0ELi2ELi4ELi4ELi4ELb0EEENS1_21CollectiveEpilogueBwdISA_SB_SD_Li256ELb0ELb0ELi2EEENS1_25SingleTileBwdLPTSchedulerILb0ELi128ELb1EEEEEEEEEvNT_6ParamsE$_ZZN4cute5sliceINS_5tupleIJNS_10UnderscoreES2_NS_1CILi0EEEEEENS1_IJNS1_IJNS3_ILi1EEES4_EEEiNS3_ILi1024EEEEEEEEDaRKT_RKT0_ENKUlRKT_RKT0_E_clIS2_iEEDaSI_SL_ - $_ZN7cutlass13device_kernelIN5flash19enable_sm80_to_sm89INS1_16FlashAttnBwdSm80INS1_25CollectiveMainloopBwdSm80ILi2ELi2EN4cute5tupleIJNS5_1CILi128EEES8_NS7_ILi64EEEEEENS_6half_tEfNS_4arch4Sm80ELb1ELb0ELb1ELb0ELb1ELb0ELb0ELb0ELi2ELi4ELi4ELi4ELb0EEENS1_21CollectiveEpilogueBwdISA_SB_SD_Li256ELb0ELb0ELi2EEENS1_25SingleTileBwdLPTSchedulerILb0ELi128ELb1EEEEEEEEEvNT_6ParamsE$_ZZN4cute5sliceINS_5tupleIJNS1_IJNS_10UnderscoreENS_1CILi0EEEEEENS1_IJS4_S2_EEEEEENS1_IJNS1_IJNS1_IJNS3_ILi1EEES4_EEES4_EEENS1_IJNS1_IJS4_S4_EEEiEEEEEEEEDaRKT_RKT0_ENKUlRKT_RKT0_E_clIS6_SC_EEDaSM_SP_)
$_ZN7cutlass13device_kernelIN5flash19enable_sm80_to_sm89INS1_16FlashAttnBwdSm80INS1_25CollectiveMainloopBwdSm80ILi2ELi2EN4cute5tupleIJNS5_1CILi128EEES8_NS7_ILi64EEEEEENS_6half_tEfNS_4arch4Sm80ELb1ELb0ELb1ELb0ELb1ELb0ELb0ELb0ELi2ELi4ELi4ELi4ELb0EEENS1_21CollectiveEpilogueBwdISA_SB_SD_Li256ELb0ELb0ELi2EEENS1_25SingleTileBwdLPTSchedulerILb0ELi128ELb1EEEEEEEEEvNT_6ParamsE$_ZZN4cute5sliceINS_5tupleIJNS1_IJNS_10UnderscoreENS_1CILi0EEEEEENS1_IJS4_S2_EEEEEENS1_IJNS1_IJNS1_IJNS3_ILi1EEES4_EEES4_EEENS1_IJNS1_IJS4_S4_EEEiEEEEEEEEDaRKT_RKT0_ENKUlRKT_RKT0_E_clIS6_SC_EEDaSM_SP_:
[----:B------:R-:W-:Y:S02]  /*a660*/  MOV R6, R2 ;  /* 0x0000000200067202 */ /* 0x000fe40000000f00 */
[----:B------:R-:W-:-:S04]  /*a670*/  MOV R7, 0x0 ;  /* 0x0000000000077802 */ /* 0x000fc80000000f00 */
[----:B------:R-:W-:Y:S05]  /*a680*/  RET.REL.NODEC R6 `(_ZN7cutlass13device_kernelIN5flash19enable_sm80_to_sm89INS1_16FlashAttnBwdSm80INS1_25CollectiveMainloopBwdSm80ILi2ELi2EN4cute5tupleIJNS5_1CILi128EEES8_NS7_ILi64EEEEEENS_6half_tEfNS_4arch4Sm80ELb1ELb0ELb1ELb0ELb1ELb0ELb0ELb0ELi2ELi4ELi4ELi4ELb0EEENS1_21CollectiveEpilogueBwdISA_SB_SD_Li256ELb0ELb0ELi2EEENS1_25SingleTileBwdLPTSchedulerILb0ELi128ELb1EEEEEEEEEvNT_6ParamsE) ;  /* 0xffff597006007950 */ /* 0x000fea0003c3ffff */
        .type           $_ZN7cutlass13device_kernelIN5flash19enable_sm80_to_sm89INS1_16FlashAttnBwdSm80INS1_25CollectiveMainloopBwdSm80ILi2ELi2EN4cute5tupleIJNS5_1CILi128EEES8_NS7_ILi64EEEEEENS_6half_tEfNS_4arch4Sm80ELb1ELb0ELb1ELb0ELb1ELb0ELb0ELb0ELi2ELi4ELi4ELi4ELb0EEENS1_21CollectiveEpilogueBwdISA_SB_SD_Li256ELb0ELb0ELi2EEENS1_25SingleTileBwdLPTSchedulerILb0ELi128ELb1EEEEEEEEEvNT_6ParamsE$_ZZN4cute5sliceINS_5tupleIJNS_10UnderscoreES2_NS_1CILi0EEEEEENS1_IJNS1_IJNS3_ILi1EEES4_EEEiNS3_ILi1024EEEEEEEEDaRKT_RKT0_ENKUlRKT_RKT0_E_clIS2_iEEDaSI_SL_,@function
        .size           $_ZN7cutlass13device_kernelIN5flash19enable_sm80_to_sm89INS1_16FlashAttnBwdSm80INS1_25CollectiveMainloopBwdSm80ILi2ELi2EN4cute5tupleIJNS5_1CILi128EEES8_NS7_ILi64EEEEEENS_6half_tEfNS_4arch4Sm80ELb1ELb0ELb1ELb0ELb1ELb0ELb0ELb0ELi2ELi4ELi4ELi4ELb0EEENS1_21CollectiveEpilogueBwdISA_SB_SD_Li256ELb0ELb0ELi2EEENS1_25SingleTileBwdLPTSchedulerILb0ELi128ELb1EEEEEEEEEvNT_6ParamsE$_ZZN4cute5sliceINS_5tupleIJNS_10UnderscoreES2_NS_1CILi0EEEEEENS1_IJNS1_IJNS3_ILi1EEES4_EEEiNS3_ILi1024EEEEEEEEDaRKT_RKT0_ENKUlRKT_RKT0_E_clIS2_iEEDaSI_SL_,($_ZN7cutlass13device_kernelIN5flash19enable_sm80_to_sm89INS1_16FlashAttnBwdSm80INS1_25CollectiveMainloopBwdSm80ILi2ELi2EN4cute5tupleIJNS5_1CILi128EEES8_NS7_ILi64EEEEEENS_6half_tEfNS_4arch4Sm80ELb1ELb0ELb1ELb0ELb1ELb0ELb0ELb0ELi2ELi4ELi4ELi4ELb0EEENS1_21CollectiveEpilogueBwdISA_SB_SD_Li256ELb0ELb0ELi2EEENS1_25SingleTileBwdLPTSchedulerILb0ELi128ELb1EEEEEEEEEvNT_6ParamsE$_ZZN4cute5sliceINS_5tupleIJNS_10UnderscoreES2_S2_iEEENS1_IJNS1_IJNS_1CILi1EEENS4_ILi0EEEEEENS4_ILi4096EEENS1_IJiiEEENS1_IJS6_NS4_ILi8192EEEEEEEEEEEDaRKT_RKT0_ENKUlRKT_RKT0_E_clIS2_S9_EEDaSL_SO_ - $_ZN7cutlass13device_kernelIN5flash19enable_sm80_to_sm89INS1_16FlashAttnBwdSm80INS1_25CollectiveMainloopBwdSm80ILi2ELi2EN4cute5tupleIJNS5_1CILi128EEES8_NS7_ILi64EEEEEENS_6half_tEfNS_4arch4Sm80ELb1ELb0ELb1ELb0ELb1ELb0ELb0ELb0ELi2ELi4ELi4ELi4ELb0EEENS1_21CollectiveEpilogueBwdISA_SB_SD_Li256ELb0ELb0ELi2EEENS1_25SingleTileBwdLPTSchedulerILb0ELi128ELb1EEEEEEEEEvNT_6ParamsE$_ZZN4cute5sliceINS_5tupleIJNS_10UnderscoreES2_NS_1CILi0EEEEEENS1_IJNS1_IJNS3_ILi1EEES4_EEEiNS3_ILi1024EEEEEEEEDaRKT_RKT0_ENKUlRKT_RKT0_E_clIS2_iEEDaSI_SL_)
$_ZN7cutlass13device_kernelIN5flash19enable_sm80_to_sm89INS1_16FlashAttnBwdSm80INS1_25CollectiveMainloopBwdSm80ILi2ELi2EN4cute5tupleIJNS5_1CILi128EEES8_NS7_ILi64EEEEEENS_6half_tEfNS_4arch4Sm80ELb1ELb0ELb1ELb0ELb1ELb0ELb0ELb0ELi2ELi4ELi4ELi4ELb0EEENS1_21CollectiveEpilogueBwdISA_SB_SD_Li256ELb0ELb0ELi2EEENS1_25SingleTileBwdLPTSchedulerILb0ELi128ELb1EEEEEEEEEvNT_6ParamsE$_ZZN4cute5sliceINS_5tupleIJNS_10UnderscoreES2_NS_1CILi0EEEEEENS1_IJNS1_IJNS3_ILi1EEES4_EEEiNS3_ILi1024EEEEEEEEDaRKT_RKT0_ENKUlRKT_RKT0_E_clIS2_iEEDaSI_SL_:
[----:B------:R-:W-:Y:S02]  /*a690*/  MOV R4, R2 ;  /* 0x0000000200047202 */ /* 0x000fe40000000f00 */
[----:B------:R-:W-:-:S04]  /*a6a0*/  MOV R5, 0x0 ;  /* 0x0000000000057802 */ /* 0x000fc80000000f00 */
[----:B------:R-:W-:Y:S05]  /*a6b0*/  RET.REL.NODEC R4 `(_ZN7cutlass13device_kernelIN5flash19enable_sm80_to_sm89INS1_16FlashAttnBwdSm80INS1_25CollectiveMainloopBwdSm80ILi2ELi2EN4cute5tupleIJNS5_1CILi128EEES8_NS7_ILi64EEEEEENS_6half_tEfNS_4arch4Sm80ELb1ELb0ELb1ELb0ELb1ELb0ELb0ELb0ELi2ELi4ELi4ELi4ELb0EEENS1_21CollectiveEpilogueBwdISA_SB_SD_Li256ELb0ELb0ELi2EEENS1_25SingleTileBwdLPTSchedulerILb0ELi128ELb1EEEEEEEEEvNT_6ParamsE) ;  /* 0xffff594004007950 */ /* 0x000fea0003c3ffff */
        .type           $_ZN7cutlass13device_kernelIN5flash19enable_sm80_to_sm89INS1_16FlashAttnBwdSm80INS1_25CollectiveMainloopBwdSm80ILi2ELi2EN4cute5tupleIJNS5_1CILi128EEES8_NS7_ILi64EEEEEENS_6half_tEfNS_4arch4Sm80ELb1ELb0ELb1ELb0ELb1ELb0ELb0ELb0ELi2ELi4ELi4ELi4ELb0EEENS1_21CollectiveEpilogueBwdISA_SB_SD_Li256ELb0ELb0ELi2EEENS1_25SingleTileBwdLPTSchedulerILb0ELi128ELb1EEEEEEEEEvNT_6ParamsE$_ZZN4cute5sliceINS_5tupleIJNS_10UnderscoreES2_S2_iEEENS1_IJNS1_IJNS_1CILi1EEENS4_ILi0EEEEEENS4_ILi4096EEENS1_IJiiEEENS1_IJS6_NS4_ILi8192EEEEEEEEEEEDaRKT_RKT0_ENKUlRKT_RKT0_E_clIS2_S9_EEDaSL_SO_,@function
        .size           $_ZN7cutlass13device_kernelIN5flash19enable_sm80_to_sm89INS1_16FlashAttnBwdSm80INS1_25CollectiveMainloopBwdSm80ILi2ELi2EN4cute5tupleIJNS5_1CILi128EEES8_NS7_ILi64EEEEEENS_6half_tEfNS_4arch4Sm80ELb1ELb0ELb1ELb0ELb1ELb0ELb0ELb0ELi2ELi4ELi4ELi4ELb0EEENS1_21CollectiveEpilogueBwdISA_SB_SD_Li256ELb0ELb0ELi2EEENS1_25SingleTileBwdLPTSchedulerILb0ELi128ELb1EEEEEEEEEvNT_6ParamsE$_ZZN4cute5sliceINS_5tupleIJNS_10UnderscoreES2_S2_iEEENS1_IJNS1_IJNS_1CILi1EEENS4_ILi0EEEEEENS4_ILi4096EEENS1_IJiiEEENS1_IJS6_NS4_ILi8192EEEEEEEEEEEDaRKT_RKT0_ENKUlRKT_RKT0_E_clIS2_S9_EEDaSL_SO_,($_ZN7cutlass13device_kernelIN5flash19enable_sm80_to_sm89INS1_16FlashAttnBwdSm80INS1_25CollectiveMainloopBwdSm80ILi2ELi2EN4cute5tupleIJNS5_1CILi128EEES8_NS7_ILi64EEEEEENS_6half_tEfNS_4arch4Sm80ELb1ELb0ELb1ELb0ELb1ELb0ELb0ELb0ELi2ELi4ELi4ELi4ELb0EEENS1_21CollectiveEpilogueBwdISA_SB_SD_Li256ELb0ELb0ELi2EEENS1_25SingleTileBwdLPTSchedulerILb0ELi128ELb1EEEEEEEEEvNT_6ParamsE$_ZZN4cute5sliceINS_5tupleIJNS_10UnderscoreES2_S2_iEEENS1_IJNS1_IJNS_1CILi1EEENS4_ILi0EEEEEEiNS4_ILi1024EEENS4_ILi8192EEEEEEEEDaRKT_RKT0_ENKUlRKT_RKT0_E_clIS2_iEEDaSJ_SM_ - $_ZN7cutlass13device_kernelIN5flash19enable_sm80_to_sm89INS1_16FlashAttnBwdSm80INS1_25CollectiveMainloopBwdSm80ILi2ELi2EN4cute5tupleIJNS5_1CILi128EEES8_NS7_ILi64EEEEEENS_6half_tEfNS_4arch4Sm80ELb1ELb0ELb1ELb0ELb1ELb0ELb0ELb0ELi2ELi4ELi4ELi4ELb0EEENS1_21CollectiveEpilogueBwdISA_SB_SD_Li256ELb0ELb0ELi2EEENS1_25SingleTileBwdLPTSchedulerILb0ELi128ELb1EEEEEEEEEvNT_6ParamsE$_ZZN4cute5sliceINS_5tupleIJNS_10UnderscoreES2_S2_iEEENS1_IJNS1_IJNS_1CILi1EEENS4_ILi0EEEEEENS4_ILi4096EEENS1_IJiiEEENS1_IJS6_NS4_ILi8192EEEEEEEEEEEDaRKT_RKT0_ENKUlRKT_RKT0_E_clIS2_S9_EEDaSL_SO_)
$_ZN7cutlass13device_kernelIN5flash19enable_sm80_to_sm89INS1_16FlashAttnBwdSm80INS1_25CollectiveMainloopBwdSm80ILi2ELi2EN4cute5tupleIJNS5_1CILi128EEES8_NS7_ILi64EEEEEENS_6half_tEfNS_4arch4Sm80ELb1ELb0ELb1ELb0ELb1ELb0ELb0ELb0ELi2ELi4ELi4ELi4ELb0EEENS1_21CollectiveEpilogueBwdISA_SB_SD_Li256ELb0ELb0ELi2EEENS1_25SingleTileBwdLPTSchedulerILb0ELi128ELb1EEEEEEEEEvNT_6ParamsE$_ZZN4cute5sliceINS_5tupleIJNS_10UnderscoreES2_S2_iEEENS1_IJNS1_IJNS_1CILi1EEENS4_ILi0EEEEEENS4_ILi4096EEENS1_IJiiEEENS1_IJS6_NS4_ILi8192EEEEEEEEEEEDaRKT_RKT0_ENKUlRKT_RKT0_E_clIS2_S9_EEDaSL_SO_:
[----:B------:R-:W-:-:S04]  /*a6c0*/  MOV R5, 0x0 ;  /* 0x0000000000057802 */ /* 0x000fc80000000f00 */
[----:B------:R-:W-:Y:S05]  /*a6d0*/  RET.REL.NODEC R4 `(_ZN7cutlass13device_kernelIN5flash19enable_sm80_to_sm89INS1_16FlashAttnBwdSm80INS1_25CollectiveMainloopBwdSm80ILi2ELi2EN4cute5tupleIJNS5_1CILi128EEES8_NS7_ILi64EEEEEENS_6half_tEfNS_4arch4Sm80ELb1ELb0ELb1ELb0ELb1ELb0ELb0ELb0ELi2ELi4ELi4ELi4ELb0EEENS1_21CollectiveEpilogueBwdISA_SB_SD_Li256ELb0ELb0ELi2EEENS1_25SingleTileBwdLPTSchedulerILb0ELi128ELb1EEEEEEEEEvNT_6ParamsE) ;  /* 0xffff592004007950 */ /* 0x000fea0003c3ffff */
        .type           $_ZN7cutlass13device_kernelIN5flash19enable_sm80_to_sm89INS1_16FlashAttnBwdSm80INS1_25CollectiveMainloopBwdSm80ILi2ELi2EN4cute5tupleIJNS5_1CILi128EEES8_NS7_ILi64EEEEEENS_6half_tEfNS_4arch4Sm80ELb1ELb0ELb1ELb0ELb1ELb0ELb0ELb0ELi2ELi4ELi4ELi4ELb0EEENS1_21CollectiveEpilogueBwdISA_SB_SD_Li256ELb0ELb0ELi2EEENS1_25SingleTileBwdLPTSchedulerILb0ELi128ELb1EEEEEEEEEvNT_6ParamsE$_ZZN4cute5sliceINS_5tupleIJNS_10UnderscoreES2_S2_iEEENS1_IJNS1_IJNS_1CILi1EEENS4_ILi0EEEEEEiNS4_ILi1024EEENS4_ILi8192EEEEEEEEDaRKT_RKT0_ENKUlRKT_RKT0_E_clIS2_iEEDaSJ_SM_,@function
        .size           $_ZN7cutlass13device_kernelIN5flash19enable_sm80_to_sm89INS1_16FlashAttnBwdSm80INS1_25CollectiveMainloopBwdSm80ILi2ELi2EN4cute5tupleIJNS5_1CILi128EEES8_NS7_ILi64EEEEEENS_6half_tEfNS_4arch4Sm80ELb1ELb0ELb1ELb0ELb1ELb0ELb0ELb0ELi2ELi4ELi4ELi4ELb0EEENS1_21CollectiveEpilogueBwdISA_SB_SD_Li256ELb0ELb0ELi2EEENS1_25SingleTileBwdLPTSchedulerILb0ELi128ELb1EEEEEEEEEvNT_6ParamsE$_ZZN4cute5sliceINS_5tupleIJNS_10UnderscoreES2_S2_iEEENS1_IJNS1_IJNS_1CILi1EEENS4_ILi0EEEEEEiNS4_ILi1024EEENS4_ILi8192EEEEEEEEDaRKT_RKT0_ENKUlRKT_RKT0_E_clIS2_iEEDaSJ_SM_,($_ZN7cutlass13device_kernelIN5flash19enable_sm80_to_sm89INS1_16FlashAttnBwdSm80INS1_25CollectiveMainloopBwdSm80ILi2ELi2EN4cute5tupleIJNS5_1CILi128EEES8_NS7_ILi64EEEEEENS_6half_tEfNS_4arch4Sm80ELb1ELb0ELb1ELb0ELb1ELb0ELb0ELb0ELi2ELi4ELi4ELi4ELb0EEENS1_21CollectiveEpilogueBwdISA_SB_SD_Li256ELb0ELb0ELi2EEENS1_25SingleTileBwdLPTSchedulerILb0ELi128ELb1EEEEEEEEEvNT_6ParamsE$_ZZN4cute5sliceINS_5tupleIJNS_10UnderscoreES2_iEEENS1_IJNS1_IJNS_1CILi1EEENS4_ILi0EEEEEEiNS4_ILi1024EEEEEEEEDaRKT_RKT0_ENKUlRKT_RKT0_E_clIS2_iEEDaSI_SL_ - $_ZN7cutlass13device_kernelIN5flash19enable_sm80_to_sm89INS1_16FlashAttnBwdSm80INS1_25CollectiveMainloopBwdSm80ILi2ELi2EN4cute5tupleIJNS5_1CILi128EEES8_NS7_ILi64EEEEEENS_6half_tEfNS_4arch4Sm80ELb1ELb0ELb1ELb0ELb1ELb0ELb0ELb0ELi2ELi4ELi4ELi4ELb0EEENS1_21CollectiveEpilogueBwdISA_SB_SD_Li256ELb0ELb0ELi2EEENS1_25SingleTileBwdLPTSchedulerILb0ELi128ELb1EEEEEEEEEvNT_6ParamsE$_ZZN4cute5sliceINS_5tupleIJNS_10UnderscoreES2_S2_iEEENS1_IJNS1_IJNS_1CILi1EEENS4_ILi0EEEEEEiNS4_ILi1024EEENS4_ILi8192EEEEEEEEDaRKT_RKT0_ENKUlRKT_RKT0_E_clIS2_iEEDaSJ_SM_)
$_ZN7cutlass13device_kernelIN5flash19enable_sm80_to_sm89INS1_16FlashAttnBwdSm80INS1_25CollectiveMainloopBwdSm80ILi2ELi2EN4cute5tupleIJNS5_1CILi128EEES8_NS7_ILi64EEEEEENS_6half_tEfNS_4arch4Sm80ELb1ELb0ELb1ELb0ELb1ELb0ELb0ELb0ELi2ELi4ELi4ELi4ELb0EEENS1_21CollectiveEpilogueBwdISA_SB_SD_Li256ELb0ELb0ELi2EEENS1_25SingleTileBwdLPTSchedulerILb0ELi128ELb1EEEEEEEEEvNT_6ParamsE$_ZZN4cute5sliceINS_5tupleIJNS_10UnderscoreES2_S2_iEEENS1_IJNS1_IJNS_1CILi1EEENS4_ILi0EEEEEEiNS4_ILi1024EEENS4_ILi8192EEEEEEEEDaRKT_RKT0_ENKUlRKT_RKT0_E_clIS2_iEEDaSJ_SM_:
[----:B------:R-:W-:Y:S02]  /*a6e0*/  MOV R12, R2 ;  /* 0x00000002000c7202 */ /* 0x000fe40000000f00 */
[----:B------:R-:W-:-:S04]  /*a6f0*/  MOV R13, 0x0 ;  /* 0x00000000000d7802 */ /* 0x000fc80000000f00 */
[----:B------:R-:W-:Y:S05]  /*a700*/  RET.REL.NODEC R12 `(_ZN7cutlass13device_kernelIN5flash19enable_sm80_to_sm89INS1_16FlashAttnBwdSm80INS1_25CollectiveMainloopBwdSm80ILi2ELi2EN4cute5tupleIJNS5_1CILi128EEES8_NS7_ILi64EEEEEENS_6half_tEfNS_4arch4Sm80ELb1ELb0ELb1ELb0ELb1ELb0ELb0ELb0ELi2ELi4ELi4ELi4ELb0EEENS1_21CollectiveEpilogueBwdISA_SB_SD_Li256ELb0ELb0ELi2EEENS1_25SingleTileBwdLPTSchedulerILb0ELi128ELb1EEEEEEEEEvNT_6ParamsE) ;  /* 0xffff58f00c007950 */ /* 0x000fea0003c3ffff */
        .type           $_ZN7cutlass13device_kernelIN5flash19enable_sm80_to_sm89INS1_16FlashAttnBwdSm80INS1_25CollectiveMainloopBwdSm80ILi2ELi2EN4cute5tupleIJNS5_1CILi128EEES8_NS7_ILi64EEEEEENS_6half_tEfNS_4arch4Sm80ELb1ELb0ELb1ELb0ELb1ELb0ELb0ELb0ELi2ELi4ELi4ELi4ELb0EEENS1_21CollectiveEpilogueBwdISA_SB_SD_Li256ELb0ELb0ELi2EEENS1_25SingleTileBwdLPTSchedulerILb0ELi128ELb1EEEEEEEEEvNT_6ParamsE$_ZZN4cute5sliceINS_5tupleIJNS_10UnderscoreES2_iEEENS1_IJNS1_IJNS_1CILi1EEENS4_ILi0EEEEEEiNS4_ILi1024EEEEEEEEDaRKT_RKT0_ENKUlRKT_RKT0_E_clIS2_iEEDaSI_SL_,@function
        .size           $_ZN7cutlass13device_kernelIN5flash19enable_sm80_to_sm89INS1_16FlashAttnBwdSm80INS1_25CollectiveMainloopBwdSm80ILi2ELi2EN4cute5tupleIJNS5_1CILi128EEES8_NS7_ILi64EEEEEENS_6half_tEfNS_4arch4Sm80ELb1ELb0ELb1ELb0ELb1ELb0ELb0ELb0ELi2ELi4ELi4ELi4ELb0EEENS1_21CollectiveEpilogueBwdISA_SB_SD_Li256ELb0ELb0ELi2EEENS1_25SingleTileBwdLPTSchedulerILb0ELi128ELb1EEEEEEEEEvNT_6ParamsE$_ZZN4cute5sliceINS_5tupleIJNS_10UnderscoreES2_iEEENS1_IJNS1_IJNS_1CILi1EEENS4_ILi0EEEEEEiNS4_ILi1024EEEEEEEEDaRKT_RKT0_ENKUlRKT_RKT0_E_clIS2_iEEDaSI_SL_,($_ZN7cutlass13device_kernelIN5flash19enable_sm80_to_sm89INS1_16FlashAttnBwdSm80INS1_25CollectiveMainloopBwdSm80ILi2ELi2EN4cute5tupleIJNS5_1CILi128EEES8_NS7_ILi64EEEEEENS_6half_tEfNS_4arch4Sm80ELb1ELb0ELb1ELb0ELb1ELb0ELb0ELb0ELi2ELi4ELi4ELi4ELb0EEENS1_21CollectiveEpilogueBwdISA_SB_SD_Li256ELb0ELb0ELi2EEENS1_25SingleTileBwdLPTSchedulerILb0ELi128ELb1EEEEEEEEEvNT_6ParamsE$_ZZN4cute6detail16composition_implINS_5tupleIJNS_1CILi16EEENS3_ILi2EEES5_S5_NS3_ILi4EEES5_EEENS2_IJNS3_ILi1EEEiiiNS3_ILi144EEENS3_ILi512EEEEEENS2_IJNS2_IJS5_S5_EEES6_NS3_ILi8EEEEEENS2_IJNS2_IJNS3_ILi64EEESA_EEES4_NS3_ILi1024EEEEEEEEDaRKT_RKT0_RKT1_RKT2_ENKUlRKT_RKT0_E_clIS6_S4_EEDaSX_S10_ - $_ZN7cutlass13device_kernelIN5flash19enable_sm80_to_sm89INS1_16FlashAttnBwdSm80INS1_25CollectiveMainloopBwdSm80ILi2ELi2EN4cute5tupleIJNS5_1CILi128EEES8_NS7_ILi64EEEEEENS_6half_tEfNS_4arch4Sm80ELb1ELb0ELb1ELb0ELb1ELb0ELb0ELb0ELi2ELi4ELi4ELi4ELb0EEENS1_21CollectiveEpilogueBwdISA_SB_SD_Li256ELb0ELb0ELi2EEENS1_25SingleTileBwdLPTSchedulerILb0ELi128ELb1EEEEEEEEEvNT_6ParamsE$_ZZN4cute5sliceINS_5tupleIJNS_10UnderscoreES2_iEEENS1_IJNS1_IJNS_1CILi1EEENS4_ILi0EEEEEEiNS4_ILi1024EEEEEEEEDaRKT_RKT0_ENKUlRKT_RKT0_E_clIS2_iEEDaSI_SL_)
$_ZN7cutlass13device_kernelIN5flash19enable_sm80_to_sm89INS1_16FlashAttnBwdSm80INS1_25CollectiveMainloopBwdSm80ILi2ELi2EN4cute5tupleIJNS5_1CILi128EEES8_NS7_ILi64EEEEEENS_6half_tEfNS_4arch4Sm80ELb1ELb0ELb1ELb0ELb1ELb0ELb0ELb0ELi2ELi4ELi4ELi4ELb0EEENS1_21CollectiveEpilogueBwdISA_SB_SD_Li256ELb0ELb0ELi2EEENS1_25SingleTileBwdLPTSchedulerILb0ELi128ELb1EEEEEEEEEvNT_6ParamsE$_ZZN4cute5sliceINS_5tupleIJNS_10UnderscoreES2_iEEENS1_IJNS1_IJNS_1CILi1EEENS4_ILi0EEEEEEiNS4_ILi1024EEEEEEEEDaRKT_RKT0_ENKUlRKT_RKT0_E_clIS2_iEEDaSI_SL_:
[----:B------:R-:W-:Y:S02]  /*a710*/  MOV R36, R2 ;  /* 0x0000000200247202 */ /* 0x000fe40000000f00 */
[----:B------:R-:W-:-:S04]  /*a720*/  MOV R37, 0x0 ;  /* 0x0000000000257802 */ /* 0x000fc80000000f00 */
[----:B------:R-:W-:Y:S05]  /*a730*/  RET.REL.NODEC R36 `(_ZN7cutlass13device_kernelIN5flash19enable_sm80_to_sm89INS1_16FlashAttnBwdSm80INS1_25CollectiveMainloopBwdSm80ILi2ELi2EN4cute5tupleIJNS5_1CILi128EEES8_NS7_ILi64EEEEEENS_6half_tEfNS_4arch4Sm80ELb1ELb0ELb1ELb0ELb1ELb0ELb0ELb0ELi2ELi4ELi4ELi4ELb0EEENS1_21CollectiveEpilogueBwdISA_SB_SD_Li256ELb0ELb0ELi2EEENS1_25SingleTileBwdLPTSchedulerILb0ELi128ELb1EEEEEEEEEvNT_6ParamsE) ;  /* 0xffff58c024007950 */ /* 0x000fea0003c3ffff */
        .type           $_ZN7cutlass13device_kernelIN5flash19enable_sm80_to_sm89INS1_16FlashAttnBwdSm80INS1_25CollectiveMainloopBwdSm80ILi2ELi2EN4cute5tupleIJNS5_1CILi128EEES8_NS7_ILi64EEEEEENS_6half_tEfNS_4arch4Sm80ELb1ELb0ELb1ELb0ELb1ELb0ELb0ELb0ELi2ELi4ELi4ELi4ELb0EEENS1_21CollectiveEpilogueBwdISA_SB_SD_Li256ELb0ELb0ELi2EEENS1_25SingleTileBwdLPTSchedulerILb0ELi128ELb1EEEEEEEEEvNT_6ParamsE$_ZZN4cute6detail16composition_implINS_5tupleIJNS_1CILi16EEENS3_ILi2EEES5_S5_NS3_ILi4EEES5_EEENS2_IJNS3_ILi1EEEiiiNS3_ILi144EEENS3_ILi512EEEEEENS2_IJNS2_IJS5_S5_EEES6_NS3_ILi8EEEEEENS2_IJNS2_IJNS3_ILi64EEESA_EEES4_NS3_ILi1024EEEEEEEEDaRKT_RKT0_RKT1_RKT2_ENKUlRKT_RKT0_E_clIS6_S4_EEDaSX_S10_,@function
        .size           $_ZN7cutlass13device_kernelIN5flash19enable_sm80_to_sm89INS1_16FlashAttnBwdSm80INS1_25CollectiveMainloopBwdSm80ILi2ELi2EN4cute5tupleIJNS5_1CILi128EEES8_NS7_ILi64EEEEEENS_6half_tEfNS_4arch4Sm80ELb1ELb0ELb1ELb0ELb1ELb0ELb0ELb0ELi2ELi4ELi4ELi4ELb0EEENS1_21CollectiveEpilogueBwdISA_SB_SD_Li256ELb0ELb0ELi2EEENS1_25SingleTileBwdLPTSchedulerILb0ELi128ELb1EEEEEEEEEvNT_6ParamsE$_ZZN4cute6detail16composition_implINS_5tupleIJNS_1CILi16EEENS3_ILi2EEES5_S5_NS3_ILi4EEES5_EEENS2_IJNS3_ILi1EEEiiiNS3_ILi144EEENS3_ILi512EEEEEENS2_IJNS2_IJS5_S5_EEES6_NS3_ILi8EEEEEENS2_IJNS2_IJNS3_ILi64EEESA_EEES4_NS3_ILi1024EEEEEEEEDaRKT_RKT0_RKT1_RKT2_ENKUlRKT_RKT0_E_clIS6_S4_EEDaSX_S10_,($_ZN7cutlass13device_kernelIN5flash19enable_sm80_to_sm89INS1_16FlashAttnBwdSm80INS1_25CollectiveMainloopBwdSm80ILi2ELi2EN4cute5tupleIJNS5_1CILi128EEES8_NS7_ILi64EEEEEENS_6half_tEfNS_4arch4Sm80ELb1ELb0ELb1ELb0ELb1ELb0ELb0ELb0ELi2ELi4ELi4ELi4ELb0EEENS1_21CollectiveEpilogueBwdISA_SB_SD_Li256ELb0ELb0ELi2EEENS1_25SingleTileBwdLPTSchedulerILb0ELi128ELb1EEEEEEEEEvNT_6ParamsE$_ZZN4cute6detail16composition_implINS_5tupleIJNS_1CILi16EEENS3_ILi2EEES5_S5_NS3_ILi4EEES5_EEENS2_IJNS3_ILi1EEEiiiNS3_ILi144EEENS3_ILi512EEEEEENS2_IJNS2_IJS5_S5_EEES6_NS3_ILi8EEEEEENS2_IJNS2_IJNS3_ILi64EEESA_EEES4_NS3_ILi1024EEEEEEEEDaRKT_RKT0_RKT1_RKT2_ENKUlRKT_RKT0_E_clISC_SG_EEDaSX_S10_ - $_ZN7cutlass13device_kernelIN5flash19enable_sm80_to_sm89INS1_16FlashAttnBwdSm80INS1_25CollectiveMainloopBwdSm80ILi2ELi2EN4cute5tupleIJNS5_1CILi128EEES8_NS7_ILi64EEEEEENS_6half_tEfNS_4arch4Sm80ELb1ELb0ELb1ELb0ELb1ELb0ELb0ELb0ELi2ELi4ELi4ELi4ELb0EEENS1_21CollectiveEpilogueBwdISA_SB_SD_Li256ELb0ELb0ELi2EEENS1_25SingleTileBwdLPTSchedulerILb0ELi128ELb1EEEEEEEEEvNT_6ParamsE$_ZZN4cute6detail16composition_implINS_5tupleIJNS_1CILi16EEENS3_ILi2EEES5_S5_NS3_ILi4EEES5_EEENS2_IJNS3_ILi1EEEiiiNS3_ILi144EEENS3_ILi512EEEEEENS2_IJNS2_IJS5_S5_EEES6_NS3_ILi8EEEEEENS2_IJNS2_IJNS3_ILi64EEESA_EEES4_NS3_ILi1024EEEEEEEEDaRKT_RKT0_RKT1_RKT2_ENKUlRKT_RKT0_E_clIS6_S4_EEDaSX_S10_)
$_ZN7cutlass13device_kernelIN5flash19enable_sm80_to_sm89INS1_16FlashAttnBwdSm80INS1_25CollectiveMainloopBwdSm80ILi2ELi2EN4cute5tupleIJNS5_1CILi128EEES8_NS7_ILi64EEEEEENS_6half_tEfNS_4arch4Sm80ELb1ELb0ELb1ELb0ELb1ELb0ELb0ELb0ELi2ELi4ELi4ELi4ELb0EEENS1_21CollectiveEpilogueBwdISA_SB_SD_Li256ELb0ELb0ELi2EEENS1_25SingleTileBwdLPTSchedulerILb0ELi128ELb1EEEEEEEEEvNT_6ParamsE$_ZZN4cute6detail16composition_implINS_5tupleIJNS_1CILi16EEENS3_ILi2EEES5_S5_NS3_ILi4EEES5_EEENS2_IJNS3_ILi1EEEiiiNS3_ILi144EEENS3_ILi512EEEEEENS2_IJNS2_IJS5_S5_EEES6_NS3_ILi8EEEEEENS2_IJNS2_IJNS3_ILi64EEESA_EEES4_NS3_ILi1024EEEEEEEEDaRKT_RKT0_RKT1_RKT2_ENKUlRKT_RKT0_E_clIS6_S4_EEDaSX_S10_:
[----:B------:R-:W-:-:S05]  /*a740*/  IADD3 R5, R2, -c[0x0][0x20], RZ ;  /* 0x8000080002057a10 */ /* 0x000fca0007ffe0ff */
[----:B------:R1:W5:Y:S04]  /*a750*/  LDL R3, [R5+0x4] ;  /* 0x0000040005037983 */ /* 0x0003680000100800 */
[----:B------:R1:W5:Y:S01]  /*a760*/  LDL R2, [R5] ;  /* 0x0000000005027983 */ /* 0x0003620000100800 */
[----:B------:R-:W-:-:S04]  /*a770*/  MOV R27, 0x0 ;  /* 0x00000000001b7802 */ /* 0x000fc80000000f00 */
[----:B------:R-:W-:Y:S05]  /*a780*/  RET.REL.NODEC R26 `(_ZN7cutlass13device_kernelIN5flash19enable_sm80_to_sm89INS1_16FlashAttnBwdSm80INS1_25CollectiveMainloopBwdSm80ILi2ELi2EN4cute5tupleIJNS5_1CILi128EEES8_NS7_ILi64EEEEEENS_6half_tEfNS_4arch4Sm80ELb1ELb0ELb1ELb0ELb1ELb0ELb0ELb0ELi2ELi4ELi4ELi4ELb0EEENS1_21CollectiveEpilogueBwdISA_SB_SD_Li256ELb0ELb0ELi2EEENS1_25SingleTileBwdLPTSchedulerILb0ELi128ELb1EEEEEEEEEvNT_6ParamsE) ;  /* 0xffff58701a007950 */ /* 0x000fea0003c3ffff */
        .type           $_ZN7cutlass13device_kernelIN5flash19enable_sm80_to_sm89INS1_16FlashAttnBwdSm80INS1_25CollectiveMainloopBwdSm80ILi2ELi2EN4cute5tupleIJNS5_1CILi128EEES8_NS7_ILi64EEEEEENS_6half_tEfNS_4arch4Sm80ELb1ELb0ELb1ELb0ELb1ELb0ELb0ELb0ELi2ELi4ELi4ELi4ELb0EEENS1_21CollectiveEpilogueBwdISA_SB_SD_Li256ELb0ELb0ELi2EEENS1_25SingleTileBwdLPTSchedulerILb0ELi128ELb1EEEEEEEEEvNT_6ParamsE$_ZZN4cute6detail16composition_implINS_5tupleIJNS_1CILi16EEENS3_ILi2EEES5_S5_NS3_ILi4EEES5_EEENS2_IJNS3_ILi1EEEiiiNS3_ILi144EEENS3_ILi512EEEEEENS2_IJNS2_IJS5_S5_EEES6_NS3_ILi8EEEEEENS2_IJNS2_IJNS3_ILi64EEESA_EEES4_NS3_ILi1024EEEEEEEEDaRKT_RKT0_RKT1_RKT2_ENKUlRKT_RKT0_E_clISC_SG_EEDaSX_S10_,@function
        .size           $_ZN7cutlass13device_kernelIN5flash19enable_sm80_to_sm89INS1_16FlashAttnBwdSm80INS1_25CollectiveMainloopBwdSm80ILi2ELi2EN4cute5tupleIJNS5_1CILi128EEES8_NS7_ILi64EEEEEENS_6half_tEfNS_4arch4Sm80ELb1ELb0ELb1ELb0ELb1ELb0ELb0ELb0ELi2ELi4ELi4ELi4ELb0EEENS1_21CollectiveEpilogueBwdISA_SB_SD_Li256ELb0ELb0ELi2EEENS1_25SingleTileBwdLPTSchedulerILb0ELi128ELb1EEEEEEEEEvNT_6ParamsE$_ZZN4cute6detail16composition_implINS_5tupleIJNS_1CILi16EEENS3_ILi2EEES5_S5_NS3_ILi4EEES5_EEENS2_IJNS3_ILi1EEEiiiNS3_ILi144EEENS3_ILi512EEEEEENS2_IJNS2_IJS5_S5_EEES6_NS3_ILi8EEEEEENS2_IJNS2_IJNS3_ILi64EEESA_EEES4_NS3_ILi1024EEEEEEEEDaRKT_RKT0_RKT1_RKT2_ENKUlRKT_RKT0_E_clISC_SG_EEDaSX_S10_,($_ZN7cutlass13device_kernelIN5flash19enable_sm80_to_sm89INS1_16FlashAttnBwdSm80INS1_25CollectiveMainloopBwdSm80ILi2ELi2EN4cute5tupleIJNS5_1CILi128EEES8_NS7_ILi64EEEEEENS_6half_tEfNS_4arch4Sm80ELb1ELb0ELb1ELb0ELb1ELb0ELb0ELb0ELi2ELi4ELi4ELi4ELb0EEENS1_21CollectiveEpilogueBwdISA_SB_SD_Li256ELb0ELb0ELi2EEENS1_25SingleTileBwdLPTSchedulerILb0ELi128ELb1EEEEEEEEEvNT_6ParamsE$_ZZN4cute6detail16composition_implINS_5tupleIJNS_1CILi8EEENS3_ILi2EEES5_S5_S4_S5_EEENS2_IJNS3_ILi1EEEiiiNS3_ILi72EEENS3_ILi512EEEEEENS2_IJNS2_IJS5_S5_EEES4_NS3_ILi4EEEEEENS2_IJNS2_IJS7_S4_EEENS3_ILi1024EEENS3_ILi16EEEEEEEEDaRKT_RKT0_RKT1_RKT2_ENKUlRKT_RKT0_E_clISB_SE_EEDaSW_SZ_ - $_ZN7cutlass13device_kernelIN5flash19enable_sm80_to_sm89INS1_16FlashAttnBwdSm80INS1_25CollectiveMainloopBwdSm80ILi2ELi2EN4cute5tupleIJNS5_1CILi128EEES8_NS7_ILi64EEEEEENS_6half_tEfNS_4arch4Sm80ELb1ELb0ELb1ELb0ELb1ELb0ELb0ELb0ELi2ELi4ELi4ELi4ELb0EEENS1_21CollectiveEpilogueBwdISA_SB_SD_Li256ELb0ELb0ELi2EEENS1_25SingleTileBwdLPTSchedulerILb0ELi128ELb1EEEEEEEEEvNT_6ParamsE$_ZZN4cute6detail16composition_implINS_5tupleIJNS_1CILi16EEENS3_ILi2EEES5_S5_NS3_ILi4EEES5_EEENS2_IJNS3_ILi1EEEiiiNS3_ILi144EEENS3_ILi512EEEEEENS2_IJNS2_IJS5_S5_EEES6_NS3_ILi8EEEEEENS2_IJNS2_IJNS3_ILi64EEESA_EEES4_NS3_ILi1024EEEEEEEEDaRKT_RKT0_RKT1_RKT2_ENKUlRKT_RKT0_E_clISC_SG_EEDaSX_S10_)
$_ZN7cutlass13device_kernelIN5flash19enable_sm80_to_sm89INS1_16FlashAttnBwdSm80INS1_25CollectiveMainloopBwdSm80ILi2ELi2EN4cute5tupleIJNS5_1CILi128EEES8_NS7_ILi64EEEEEENS_6half_tEfNS_4arch4Sm80ELb1ELb0ELb1ELb0ELb1ELb0ELb0ELb0ELi2ELi4ELi4ELi4ELb0EEENS1_21CollectiveEpilogueBwdISA_SB_SD_Li256ELb0ELb0ELi2EEENS1_25SingleTileBwdLPTSchedulerILb0ELi128ELb1EEEEEEEEEvNT_6ParamsE$_ZZN4cute6detail16composition_implINS_5tupleIJNS_1CILi16EEENS3_ILi2EEES5_S5_NS3_ILi4EEES5_EEENS2_IJNS3_ILi1EEEiiiNS3_ILi144EEENS3_ILi512EEEEEENS2_IJNS2_IJS5_S5_EEES6_NS3_ILi8EEEEEENS2_IJNS2_IJNS3_ILi64EEESA_EEES4_NS3_ILi1024EEEEEEEEDaRKT_RKT0_RKT1_RKT2_ENKUlRKT_RKT0_E_clISC_SG_EEDaSX_S10_:
[----:B------:R-:W-:-:S06]  /*a790*/  IADD3 R4, R5, -c[0x0][0x20], RZ ;  /* 0x8000080005047a10 */ /* 0x000fcc0007ffe0ff */
[----:B------:R-:W5:Y:S01]  /*a7a0*/  LDL R4, [R4+0x8] ;  /* 0x0000080004047983 */ /* 0x000f620000100800 */
[----:B------:R-:W-:-:S04]  /*a7b0*/  MOV R27, 0x0 ;  /* 0x00000000001b7802 */ /* 0x000fc80000000f00 */
[----:B------:R-:W-:Y:S05]  /*a7c0*/  RET.REL.NODEC R26 `(_ZN7cutlass13device_kernelIN5flash19enable_sm80_to_sm89INS1_16FlashAttnBwdSm80INS1_25CollectiveMainloopBwdSm80ILi2ELi2EN4cute5tupleIJNS5_1CILi128EEES8_NS7_ILi64EEEEEENS_6half_tEfNS_4arch4Sm80ELb1ELb0ELb1ELb0ELb1ELb0ELb0ELb0ELi2ELi4ELi4ELi4ELb0EEENS1_21CollectiveEpilogueBwdISA_SB_SD_Li256ELb0ELb0ELi2EEENS1_25SingleTileBwdLPTSchedulerILb0ELi128ELb1EEEEEEEEEvNT_6ParamsE) ;  /* 0xffff58301a007950 */ /* 0x000fea0003c3ffff */
        .type           $_ZN7cutlass13device_kernelIN5flash19enable_sm80_to_sm89INS1_16FlashAttnBwdSm80INS1_25CollectiveMainloopBwdSm80ILi2ELi2EN4cute5tupleIJNS5_1CILi128EEES8_NS7_ILi64EEEEEENS_6half_tEfNS_4arch4Sm80ELb1ELb0ELb1ELb0ELb1ELb0ELb0ELb0ELi2ELi4ELi4ELi4ELb0EEENS1_21CollectiveEpilogueBwdISA_SB_SD_Li256ELb0ELb0ELi2EEENS1_25SingleTileBwdLPTSchedulerILb0ELi128ELb1EEEEEEEEEvNT_6ParamsE$_ZZN4cute6detail16composition_implINS_5tupleIJNS_1CILi8EEENS3_ILi2EEES5_S5_S4_S5_EEENS2_IJNS3_ILi1EEEiiiNS3_ILi72EEENS3_ILi512EEEEEENS2_IJNS2_IJS5_S5_EEES4_NS3_ILi4EEEEEENS2_IJNS2_IJS7_S4_EEENS3_ILi1024EEENS3_ILi16EEEEEEEEDaRKT_RKT0_RKT1_RKT2_ENKUlRKT_RKT0_E_clISB_SE_EEDaSW_SZ_,@function
        .size           $_ZN7cutlass13device_kernelIN5flash19enable_sm80_to_sm89INS1_16FlashAttnBwdSm80INS1_25CollectiveMainloopBwdSm80ILi2ELi2EN4cute5tupleIJNS5_1CILi128EEES8_NS7_ILi64EEEEEENS_6half_tEfNS_4arch4Sm80ELb1ELb0ELb1ELb0ELb1ELb0ELb0ELb0ELi2ELi4ELi4ELi4ELb0EEENS1_21CollectiveEpilogueBwdISA_SB_SD_Li256ELb0ELb0ELi2EEENS1_25SingleTileBwdLPTSchedulerILb0ELi128ELb1EEEEEEEEEvNT_6ParamsE$_ZZN4cute6detail16composition_implINS_5tupleIJNS_1CILi8EEENS3_ILi2EEES5_S5_S4_S5_EEENS2_IJNS3_ILi1EEEiiiNS3_ILi72EEENS3_ILi512EEEEEENS2_IJNS2_IJS5_S5_EEES4_NS3_ILi4EEEEEENS2_IJNS2_IJS7_S4_EEENS3_ILi1024EEENS3_ILi16EEEEEEEEDaRKT_RKT0_RKT1_RKT2_ENKUlRKT_RKT0_E_clISB_SE_EEDaSW_SZ_,($_ZN7cutlass13device_kernelIN5flash19enable_sm80_to_sm89INS1_16FlashAttnBwdSm80INS1_25CollectiveMainloopBwdSm80ILi2ELi2EN4cute5tupleIJNS5_1CILi128EEES8_NS7_ILi64EEEEEENS_6half_tEfNS_4arch4Sm80ELb1ELb0ELb1ELb0ELb1ELb0ELb0ELb0ELi2ELi4ELi4ELi4ELb0EEENS1_21CollectiveEpilogueBwdISA_SB_SD_Li256ELb0ELb0ELi2EEENS1_25SingleTileBwdLPTSchedulerILb0ELi128ELb1EEEEEEEEEvNT_6ParamsE$_ZZN4cute6detail16composition_implINS_5tupleIJNS_1CILi8EEENS3_ILi2EEES5_S5_S4_S5_EEENS2_IJNS3_ILi1EEEiiiNS3_ILi72EEENS3_ILi512EEEEEENS2_IJNS2_IJS5_S5_EEES4_NS3_ILi4EEEEEENS2_IJNS2_IJS7_S4_EEENS3_ILi1024EEENS3_ILi16EEEEEEEEDaRKT_RKT0_RKT1_RKT2_ENKUlRKT_RKT0_E_clISC_SG_EEDaSW_SZ_ - $_ZN7cutlass13device_kernelIN5flash19enable_sm80_to_sm89INS1_16FlashAttnBwdSm80INS1_25CollectiveMainloopBwdSm80ILi2ELi2EN4cute5tupleIJNS5_1CILi128EEES8_NS7_ILi64EEEEEENS_6half_tEfNS_4arch4Sm80ELb1ELb0ELb1ELb0ELb1ELb0ELb0ELb0ELi2ELi4ELi4ELi4ELb0EEENS1_21CollectiveEpilogueBwdISA_SB_SD_Li256ELb0ELb0ELi2EEENS1_25SingleTileBwdLPTSchedulerILb0ELi128ELb1EEEEEEEEEvNT_6ParamsE$_ZZN4cute6detail16composition_implINS_5tupleIJNS_1CILi8EEENS3_ILi2EEES5_S5_S4_S5_EEENS2_IJNS3_ILi1EEEiiiNS3_ILi72EEENS3_ILi512EEEEEENS2_IJNS2_IJS5_S5_EEES4_NS3_ILi4EEEEEENS2_IJNS2_IJS7_S4_EEENS3_ILi1024EEENS3_ILi16EEEEEEEEDaRKT_RKT0_RKT1_RKT2_ENKUlRKT_RKT0_E_clISB_SE_EEDaSW_SZ_)
$_ZN7cutlass13device_kernelIN5flash19enable_sm80_to_sm89INS1_16FlashAttnBwdSm80INS1_25CollectiveMainloopBwdSm80ILi2ELi2EN4cute5tupleIJNS5_1CILi128EEES8_NS7_ILi64EEEEEENS_6half_tEfNS_4arch4Sm80ELb1ELb0ELb1ELb0ELb1ELb0ELb0ELb0ELi2ELi4ELi4ELi4ELb0EEENS1_21CollectiveEpilogueBwdISA_SB_SD_Li256ELb0ELb0ELi2EEENS1_25SingleTileBwdLPTSchedulerILb0ELi128ELb1EEEEEEEEEvNT_6ParamsE$_ZZN4cute6detail16composition_implINS_5tupleIJNS_1CILi8EEENS3_ILi2EEES5_S5_S4_S5_EEENS2_IJNS3_ILi1EEEiiiNS3_ILi72EEENS3_ILi512EEEEEENS2_IJNS2_IJS5_S5_EEES4_NS3_ILi4EEEEEENS2_IJNS2_IJS7_S4_EEENS3_ILi1024EEENS3_ILi16EEEEEEEEDaRKT_RKT0_RKT1_RKT2_ENKUlRKT_RKT0_E_clISB_SE_EEDaSW_SZ_:
[----:B------:R-:W-:-:S06]  /*a7d0*/  IADD3 R4, R12, -c[0x0][0x20], RZ ;  /* 0x800008000c047a10 */ /* 0x000fcc0007ffe0ff */
[----:B------:R-:W5:Y:S01]  /*a7e0*/  LDL R4, [R4] ;  /* 0x0000000004047983 */ /* 0x000f620000100800 */
[----:B------:R-:W-:Y:S01]  /*a7f0*/  IMAD.MOV.U32 R2, RZ, RZ, R6 ;  /* 0x000000ffff027224 */ /* 0x000fe200078e0006 */
[----:B------:R-:W-:-:S04]  /*a800*/  MOV R3, 0x0 ;  /* 0x0000000000037802 */ /* 0x000fc80000000f00 */
[----:B------:R-:W-:Y:S05]  /*a810*/  RET.REL.NODEC R2 `(_ZN7cutlass13device_kernelIN5flash19enable_sm80_to_sm89INS1_16FlashAttnBwdSm80INS1_25CollectiveMainloopBwdSm80ILi2ELi2EN4cute5tupleIJNS5_1CILi128EEES8_NS7_ILi64EEEEEENS_6half_tEfNS_4arch4Sm80ELb1ELb0ELb1ELb0ELb1ELb0ELb0ELb0ELi2ELi4ELi4ELi4ELb0EEENS1_21CollectiveEpilogueBwdISA_SB_SD_Li256ELb0ELb0ELi2EEENS1_25SingleTileBwdLPTSchedulerILb0ELi128ELb1EEEEEEEEEvNT_6ParamsE) ;  /* 0xffff57e002007950 */ /* 0x000fea0003c3ffff */
        .type           $_ZN7cutlass13device_kernelIN5flash19enable_sm80_to_sm89INS1_16FlashAttnBwdSm80INS1_25CollectiveMainloopBwdSm80ILi2ELi2EN4cute5tupleIJNS5_1CILi128EEES8_NS7_ILi64EEEEEENS_6half_tEfNS_4arch4Sm80ELb1ELb0ELb1ELb0ELb1ELb0ELb0ELb0ELi2ELi4ELi4ELi4ELb0EEENS1_21CollectiveEpilogueBwdISA_SB_SD_Li256ELb0ELb0ELi2EEENS1_25SingleTileBwdLPTSchedulerILb0ELi128ELb1EEEEEEEEEvNT_6ParamsE$_ZZN4cute6detail16composition_implINS_5tupleIJNS_1CILi8EEENS3_ILi2EEES5_S5_S4_S5_EEENS2_IJNS3_ILi1EEEiiiNS3_ILi72EEENS3_ILi512EEEEEENS2_IJNS2_IJS5_S5_EEES4_NS3_ILi4EEEEEENS2_IJNS2_IJS7_S4_EEENS3_ILi1024EEENS3_ILi16EEEEEEEEDaRKT_RKT0_RKT1_RKT2_ENKUlRKT_RKT0_E_clISC_SG_EEDaSW_SZ_,@function
        .size           $_ZN7cutlass13device_kernelIN5flash19enable_sm80_to_sm89INS1_16FlashAttnBwdSm80INS1_25CollectiveMainloopBwdSm80ILi2ELi2EN4cute5tupleIJNS5_1CILi128EEES8_NS7_ILi64EEEEEENS_6half_tEfNS_4arch4Sm80ELb1ELb0ELb1ELb0ELb1ELb0ELb0ELb0ELi2ELi4ELi4ELi4ELb0EEENS1_21CollectiveEpilogueBwdISA_SB_SD_Li256ELb0ELb0ELi2EEENS1_25SingleTileBwdLPTSchedulerILb0ELi128ELb1EEEEEEEEEvNT_6ParamsE$_ZZN4cute6detail16composition_implINS_5tupleIJNS_1CILi8EEENS3_ILi2EEES5_S5_S4_S5_EEENS2_IJNS3_ILi1EEEiiiNS3_ILi72EEENS3_ILi512EEEEEENS2_IJNS2_IJS5_S5_EEES4_NS3_ILi4EEEEEENS2_IJNS2_IJS7_S4_EEENS3_ILi1024EEENS3_ILi16EEEEEEEEDaRKT_RKT0_RKT1_RKT2_ENKUlRKT_RKT0_E_clISC_SG_EEDaSW_SZ_,($_ZN7cutlass13device_kernelIN5flash19enable_sm80_to_sm89INS1_16FlashAttnBwdSm80INS1_25CollectiveMainloopBwdSm80ILi2ELi2EN4cute5tupleIJNS5_1CILi128EEES8_NS7_ILi64EEEEEENS_6half_tEfNS_4arch4Sm80ELb1ELb0ELb1ELb0ELb1ELb0ELb0ELb0ELi2ELi4ELi4ELi4ELb0EEENS1_21CollectiveEpilogueBwdISA_SB_SD_Li256ELb0ELb0ELi2EEENS1_25SingleTileBwdLPTSchedulerILb0ELi128ELb1EEEEEEEEEvNT_6ParamsE$_ZZN4cute6detail16composition_implINS_5tupleIJNS_1CILi8EEENS3_ILi2EEES5_S5_S4_S5_EEENS2_IJNS3_ILi1EEEiiiNS3_ILi72EEENS3_ILi512EEEEEENS2_IJNS2_IJS5_S5_S5_EEES5_NS2_IJNS3_ILi4EEES5_EEEEEENS2_IJNS2_IJS7_S9_S4_EEENS3_ILi4096EEENS2_IJNS3_ILi16EEENS3_ILi8192EEEEEEEEEEEDaRKT_RKT0_RKT1_RKT2_ENKUlRKT_RKT0_E_clISB_SF_EEDaSZ_S12_ - $_ZN7cutlass13device_kernelIN5flash19enable_sm80_to_sm89INS1_16FlashAttnBwdSm80INS1_25CollectiveMainloopBwdSm80ILi2ELi2EN4cute5tupleIJNS5_1CILi128EEES8_NS7_ILi64EEEEEENS_6half_tEfNS_4arch4Sm80ELb1ELb0ELb1ELb0ELb1ELb0ELb0ELb0ELi2ELi4ELi4ELi4ELb0EEENS1_21CollectiveEpilogueBwdISA_SB_SD_Li256ELb0ELb0ELi2EEENS1_25SingleTileBwdLPTSchedulerILb0ELi128ELb1EEEEEEEEEvNT_6ParamsE$_ZZN4cute6detail16composition_implINS_5tupleIJNS_1CILi8EEENS3_ILi2EEES5_S5_S4_S5_EEENS2_IJNS3_ILi1EEEiiiNS3_ILi72EEENS3_ILi512EEEEEENS2_IJNS2_IJS5_S5_EEES4_NS3_ILi4EEEEEENS2_IJNS2_IJS7_S4_EEENS3_ILi1024EEENS3_ILi16EEEEEEEEDaRKT_RKT0_RKT1_RKT2_ENKUlRKT_RKT0_E_clISC_SG_EEDaSW_SZ_)
$_ZN7cutlass13device_kernelIN5flash19enable_sm80_to_sm89INS1_16FlashAttnBwdSm80INS1_25CollectiveMainloopBwdSm80ILi2ELi2EN4cute5tupleIJNS5_1CILi128EEES8_NS7_ILi64EEEEEENS_6half_tEfNS_4arch4Sm80ELb1ELb0ELb1ELb0ELb1ELb0ELb0ELb0ELi2ELi4ELi4ELi4ELb0EEENS1_21CollectiveEpilogueBwdISA_SB_SD_Li256ELb0ELb0ELi2EEENS1_25SingleTileBwdLPTSchedulerILb0ELi128ELb1EEEEEEEEEvNT_6ParamsE$_ZZN4cute6detail16composition_implINS_5tupleIJNS_1CILi8EEENS3_ILi2EEES5_S5_S4_S5_EEENS2_IJNS3_ILi1EEEiiiNS3_ILi72EEENS3_ILi512EEEEEENS2_IJNS2_IJS5_S5_EEES4_NS3_ILi4EEEEEENS2_IJNS2_IJS7_S4_EEENS3_ILi1024EEENS3_ILi16EEEEEEEEDaRKT_RKT0_RKT1_RKT2_ENKUlRKT_RKT0_E_clISC_SG_EEDaSW_SZ_:
[----:B------:R-:W-:-:S05]  /*a820*/  IADD3 R5, R12, -c[0x0][0x20], RZ ;  /* 0x800008000c057a10 */ /* 0x000fca0007ffe0ff */
[----:B------:R1:W5:Y:S04]  /*a830*/  LDL R3, [R5+0x8] ;  /* 0x0000080005037983 */ /* 0x0003680000100800 */
[----:B------:R1:W5:Y:S01]  /*a840*/  LDL R2, [R5+0x4] ;  /* 0x0000040005027983 */ /* 0x0003620000100800 */
[----:B------:R-:W-:Y:S01]  /*a850*/  IMAD.MOV.U32 R28, RZ, RZ, R6 ;  /* 0x000000ffff1c7224 */ /* 0x000fe200078e0006 */
[----:B------:R-:W-:-:S04]  /*a860*/  MOV R29, 0x0 ;  /* 0x00000000001d7802 */ /* 0x000fc80000000f00 */
[----:B------:R-:W-:Y:S05]  /*a870*/  RET.REL.NODEC R28 `(_ZN7cutlass13device_kernelIN5flash19enable_sm80_to_sm89INS1_16FlashAttnBwdSm80INS1_25CollectiveMainloopBwdSm80ILi2ELi2EN4cute5tupleIJNS5_1CILi128EEES8_NS7_ILi64EEEEEENS_6half_tEfNS_4arch4Sm80ELb1ELb0ELb1ELb0ELb1ELb0ELb0ELb0ELi2ELi4ELi4ELi4ELb0EEENS1_21CollectiveEpilogueBwdISA_SB_SD_Li256ELb0ELb0ELi2EEENS1_25SingleTileBwdLPTSchedulerILb0ELi128ELb1EEEEEEEEEvNT_6ParamsE) ;  /* 0xffff57801c007950 */ /* 0x000fea0003c3ffff */
        .type           $_ZN7cutlass13device_kernelIN5flash19enable_sm80_to_sm89INS1_16FlashAttnBwdSm80INS1_25CollectiveMainloopBwdSm80ILi2ELi2EN4cute5tupleIJNS5_1CILi128EEES8_NS7_ILi64EEEEEENS_6half_tEfNS_4arch4Sm80ELb1ELb0ELb1ELb0ELb1ELb0ELb0ELb0ELi2ELi4ELi4ELi4ELb0EEENS1_21CollectiveEpilogueBwdISA_SB_SD_Li256ELb0ELb0ELi2EEENS1_25SingleTileBwdLPTSchedulerILb0ELi128ELb1EEEEEEEEEvNT_6ParamsE$_ZZN4cute6detail16composition_implINS_5tupleIJNS_1CILi8EEENS3_ILi2EEES5_S5_S4_S5_EEENS2_IJNS3_ILi1EEEiiiNS3_ILi72EEENS3_ILi512EEEEEENS2_IJNS2_IJS5_S5_S5_EEES5_NS2_IJNS3_ILi4EEES5_EEEEEENS2_IJNS2_IJS7_S9_S4_EEENS3_ILi4096EEENS2_IJNS3_ILi16EEENS3_ILi8192EEEEEEEEEEEDaRKT_RKT0_RKT1_RKT2_ENKUlRKT_RKT0_E_clISB_SF_EEDaSZ_S12_,@function
        .size           $_ZN7cutlass13device_kernelIN5flash19enable_sm80_to_sm89INS1_16FlashAttnBwdSm80INS1_25CollectiveMainloopBwdSm80ILi2ELi2EN4cute5tupleIJNS5_1CILi128EEES8_NS7_ILi64EEEEEENS_6half_tEfNS_4arch4Sm80ELb1ELb0ELb1ELb0ELb1ELb0ELb0ELb0ELi2ELi4ELi4ELi4ELb0EEENS1_21CollectiveEpilogueBwdISA_SB_SD_Li256ELb0ELb0ELi2EEENS1_25SingleTileBwdLPTSchedulerILb0ELi128ELb1EEEEEEEEEvNT_6ParamsE$_ZZN4cute6detail16composition_implINS_5tupleIJNS_1CILi8EEENS3_ILi2EEES5_S5_S4_S5_EEENS2_IJNS3_ILi1EEEiiiNS3_ILi72EEENS3_ILi512EEEEEENS2_IJNS2_IJS5_S5_S5_EEES5_NS2_IJNS3_ILi4EEES5_EEEEEENS2_IJNS2_IJS7_S9_S4_EEENS3_ILi4096EEENS2_IJNS3_ILi16EEENS3_ILi8192EEEEEEEEEEEDaRKT_RKT0_RKT1_RKT2_ENKUlRKT_RKT0_E_clISB_SF_EEDaSZ_S12_,($_ZN7cutlass13device_kernelIN5flash19enable_sm80_to_sm89INS1_16FlashAttnBwdSm80INS1_25CollectiveMainloopBwdSm80ILi2ELi2EN4cute5tupleIJNS5_1CILi128EEES8_NS7_ILi64EEEEEENS_6half_tEfNS_4arch4Sm80ELb1ELb0ELb1ELb0ELb1ELb0ELb0ELb0ELi2ELi4ELi4ELi4ELb0EEENS1_21CollectiveEpilogueBwdISA_SB_SD_Li256ELb0ELb0ELi2EEENS1_25SingleTileBwdLPTSchedulerILb0ELi128ELb1EEEEEEEEEvNT_6ParamsE$_ZZN4cute6detail16composition_implINS_5tupleIJNS_1CILi8EEENS3_ILi2EEES5_S5_S4_S5_EEENS2_IJNS3_ILi1EEEiiiNS3_ILi72EEENS3_ILi512EEEEEENS2_IJNS2_IJS5_S5_S5_EEES5_NS2_IJNS3_ILi4EEES5_EEEEEENS2_IJNS2_IJS7_S9_S4_EEENS3_ILi4096EEENS2_IJNS3_ILi16EEENS3_ILi8192EEEEEEEEEEEDaRKT_RKT0_RKT1_RKT2_ENKUlRKT_RKT0_E_clISD_SJ_EEDaSZ_S12_ - $_ZN7cutlass13device_kernelIN5flash19enable_sm80_to_sm89INS1_16FlashAttnBwdSm80INS1_25CollectiveMainloopBwdSm80ILi2ELi2EN4cute5tupleIJNS5_1CILi128EEES8_NS7_ILi64EEEEEENS_6half_tEfNS_4arch4Sm80ELb1ELb0ELb1ELb0ELb1ELb0ELb0ELb0ELi2ELi4ELi4ELi4ELb0EEENS1_21CollectiveEpilogueBwdISA_SB_SD_Li256ELb0ELb0ELi2EEENS1_25SingleTileBwdLPTSchedulerILb0ELi128ELb1EEEEEEEEEvNT_6ParamsE$_ZZN4cute6detail16composition_implINS_5tupleIJNS_1CILi8EEENS3_ILi2EEES5_S5_S4_S5_EEENS2_IJNS3_ILi1EEEiiiNS3_ILi72EEENS3_ILi512EEEEEENS2_IJNS2_IJS5_S5_S5_EEES5_NS2_IJNS3_ILi4EEES5_EEEEEENS2_IJNS2_IJS7_S9_S4_EEENS3_ILi4096EEENS2_IJNS3_ILi16EEENS3_ILi8192EEEEEEEEEEEDaRKT_RKT0_RKT1_RKT2_ENKUlRKT_RKT0_E_clISB_SF_EEDaSZ_S12_)
$_ZN7cutlass13device_kernelIN5flash19enable_sm80_to_sm89INS1_16FlashAttnBwdSm80INS1_25CollectiveMainloopBwdSm80ILi2ELi2EN4cute5tupleIJNS5_1CILi128EEES8_NS7_ILi64EEEEEENS_6half_tEfNS_4arch4Sm80ELb1ELb0ELb1ELb0ELb1ELb0ELb0ELb0ELi2ELi4ELi4ELi4ELb0EEENS1_21CollectiveEpilogueBwdISA_SB_SD_Li256ELb0ELb0ELi2EEENS1_25SingleTileBwdLPTSchedulerILb0ELi128ELb1EEEEEEEEEvNT_6ParamsE$_ZZN4cute6detail16composition_implINS_5tupleIJNS_1CILi8EEENS3_ILi2EEES5_S5_S4_S5_EEENS2_IJNS3_ILi1EEEiiiNS3_ILi72EEENS3_ILi512EEEEEENS2_IJNS2_IJS5_S5_S5_EEES5_NS2_IJNS3_ILi4EEES5_EEEEEENS2_IJNS2_IJS7_S9_S4_EEENS3_ILi4096EEENS2_IJNS3_ILi16EEENS3_ILi8192EEEEEEEEEEEDaRKT_RKT0_RKT1_RKT2_ENKUlRKT_RKT0_E_clISB_SF_EEDaSZ_S12_:
[----:B------:R-:W-:-:S06]  /*a880*/  IADD3 R5, R84, -c[0x0][0x20], RZ ;  /* 0x8000080054057a10 */ /* 0x000fcc0007ffe0ff */
[----:B------:R-:W5:Y:S01]  /*a890*/  LDL R5, [R5] ;  /* 0x0000000005057983 */ /* 0x000f620000100800 */
[----:B------:R-:W-:Y:S01]  /*a8a0*/  IMAD.MOV.U32 R2, RZ, RZ, R6 ;  /* 0x000000ffff027224 */ /* 0x000fe200078e0006 */
[----:B------:R-:W-:-:S04]  /*a8b0*/  MOV R3, 0x0 ;  /* 0x0000000000037802 */ /* 0x000fc80000000f00 */
[----:B------:R-:W-:Y:S05]  /*a8c0*/  RET.REL.NODEC R2 `(_ZN7cutlass13device_kernelIN5flash19enable_sm80_to_sm89INS1_16FlashAttnBwdSm80INS1_25CollectiveMainloopBwdSm80ILi2ELi2EN4cute5tupleIJNS5_1CILi128EEES8_NS7_ILi64EEEEEENS_6half_tEfNS_4arch4Sm80ELb1ELb0ELb1ELb0ELb1ELb0ELb0ELb0ELi2ELi4ELi4ELi4ELb0EEENS1_21CollectiveEpilogueBwdISA_SB_SD_Li256ELb0ELb0ELi2EEENS1_25SingleTileBwdLPTSchedulerILb0ELi128ELb1EEEEEEEEEvNT_6ParamsE) ;  /* 0xffff573002007950 */ /* 0x000fea0003c3ffff */
        .type           $_ZN7cutlass13device_kernelIN5flash19enable_sm80_to_sm89INS1_16FlashAttnBwdSm80INS1_25CollectiveMainloopBwdSm80ILi2ELi2EN4cute5tupleIJNS5_1CILi128EEES8_NS7_ILi64EEEEEENS_6half_tEfNS_4arch4Sm80ELb1ELb0ELb1ELb0ELb1ELb0ELb0ELb0ELi2ELi4ELi4ELi4ELb0EEENS1_21CollectiveEpilogueBwdISA_SB_SD_Li256ELb0ELb0ELi2EEENS1_25SingleTileBwdLPTSchedulerILb0ELi128ELb1EEEEEEEEEvNT_6ParamsE$_ZZN4cute6detail16composition_implINS_5tupleIJNS_1CILi8EEENS3_ILi2EEES5_S5_S4_S5_EEENS2_IJNS3_ILi1EEEiiiNS3_ILi72EEENS3_ILi512EEEEEENS2_IJNS2_IJS5_S5_S5_EEES5_NS2_IJNS3_ILi4EEES5_EEEEEENS2_IJNS2_IJS7_S9_S4_EEENS3_ILi4096EEENS2_IJNS3_ILi16EEENS3_ILi8192EEEEEEEEEEEDaRKT_RKT0_RKT1_RKT2_ENKUlRKT_RKT0_E_clISD_SJ_EEDaSZ_S12_,@function
        .size           $_ZN7cutlass13device_kernelIN5flash19enable_sm80_to_sm89INS1_16FlashAttnBwdSm80INS1_25CollectiveMainloopBwdSm80ILi2ELi2EN4cute5tupleIJNS5_1CILi128EEES8_NS7_ILi64EEEEEENS_6half_tEfNS_4arch4Sm80ELb1ELb0ELb1ELb0ELb1ELb0ELb0ELb0ELi2ELi4ELi4ELi4ELb0EEENS1_21CollectiveEpilogueBwdISA_SB_SD_Li256ELb0ELb0ELi2EEENS1_25SingleTileBwdLPTSchedulerILb0ELi128ELb1EEEEEEEEEvNT_6ParamsE$_ZZN4cute6detail16composition_implINS_5tupleIJNS_1CILi8EEENS3_ILi2EEES5_S5_S4_S5_EEENS2_IJNS3_ILi1EEEiiiNS3_ILi72EEENS3_ILi512EEEEEENS2_IJNS2_IJS5_S5_S5_EEES5_NS2_IJNS3_ILi4EEES5_EEEEEENS2_IJNS2_IJS7_S9_S4_EEENS3_ILi4096EEENS2_IJNS3_ILi16EEENS3_ILi8192EEEEEEEEEEEDaRKT_RKT0_RKT1_RKT2_ENKUlRKT_RKT0_E_clISD_SJ_EEDaSZ_S12_,($_ZN7cutlass13device_kernelIN5flash19enable_sm80_to_sm89INS1_16FlashAttnBwdSm80INS1_25CollectiveMainloopBwdSm80ILi2ELi2EN4cute5tupleIJNS5_1CILi128EEES8_NS7_ILi64EEEEEENS_6half_tEfNS_4arch4Sm80ELb1ELb0ELb1ELb0ELb1ELb0ELb0ELb0ELi2ELi4ELi4ELi4ELb0EEENS1_21CollectiveEpilogueBwdISA_SB_SD_Li256ELb0ELb0ELi2EEENS1_25SingleTileBwdLPTSchedulerILb0ELi128ELb1EEEEEEEEEvNT_6ParamsE$_ZZN4cute6detail16composition_implINS_5tupleIJNS_1CILi8EEENS3_ILi2EEES5_S5_S4_S5_EEENS2_IJNS3_ILi1EEEiiiNS3_ILi72EEENS3_ILi512EEEEEENS2_IJNS2_IJS5_S5_S5_EEES5_NS3_ILi4EEEEEENS2_IJNS2_IJS7_S9_S4_EEENS3_ILi4096EEENS3_ILi16EEEEEEEEDaRKT_RKT0_RKT1_RKT2_ENKUlRKT_RKT0_E_clISB_SE_EEDaSW_SZ_ - $_ZN7cutlass13device_kernelIN5flash19enable_sm80_to_sm89INS1_16FlashAttnBwdSm80INS1_25CollectiveMainloopBwdSm80ILi2ELi2EN4cute5tupleIJNS5_1CILi128EEES8_NS7_ILi64EEEEEENS_6half_tEfNS_4arch4Sm80ELb1ELb0ELb1ELb0ELb1ELb0ELb0ELb0ELi2ELi4ELi4ELi4ELb0EEENS1_21CollectiveEpilogueBwdISA_SB_SD_Li256ELb0ELb0ELi2EEENS1_25SingleTileBwdLPTSchedulerILb0ELi128ELb1EEEEEEEEEvNT_6ParamsE$_ZZN4cute6detail16composition_implINS_5tupleIJNS_1CILi8EEENS3_ILi2EEES5_S5_S4_S5_EEENS2_IJNS3_ILi1EEEiiiNS3_ILi72EEENS3_ILi512EEEEEENS2_IJNS2_IJS5_S5_S5_EEES5_NS2_IJNS3_ILi4EEES5_EEEEEENS2_IJNS2_IJS7_S9_S4_EEENS3_ILi4096EEENS2_IJNS3_ILi16EEENS3_ILi8192EEEEEEEEEEEDaRKT_RKT0_RKT1_RKT2_ENKUlRKT_RKT0_E_clISD_SJ_EEDaSZ_S12_)
$_ZN7cutlass13device_kernelIN5flash19enable_sm80_to_sm89INS1_16FlashAttnBwdSm80INS1_25CollectiveMainloopBwdSm80ILi2ELi2EN4cute5tupleIJNS5_1CILi128EEES8_NS7_ILi64EEEEEENS_6half_tEfNS_4arch4Sm80ELb1ELb0ELb1ELb0ELb1ELb0ELb0ELb0ELi2ELi4ELi4ELi4ELb0EEENS1_21CollectiveEpilogueBwdISA_SB_SD_Li256ELb0ELb0ELi2EEENS1_25SingleTileBwdLPTSchedulerILb0ELi128ELb1EEEEEEEEEvNT_6ParamsE$_ZZN4cute6detail16composition_implINS_5tupleIJNS_1CILi8EEENS3_ILi2EEES5_S5_S4_S5_EEENS2_IJNS3_ILi1EEEiiiNS3_ILi72EEENS3_ILi512EEEEEENS2_IJNS2_IJS5_S5_S5_EEES5_NS2_IJNS3_ILi4EEES5_EEEEEENS2_IJNS2_IJS7_S9_S4_EEENS3_ILi4096EEENS2_IJNS3_ILi16EEENS3_ILi8192EEEEEEEEEEEDaRKT_RKT0_RKT1_RKT2_ENKUlRKT_RKT0_E_clISD_SJ_EEDaSZ_S12_:
[----:B------:R-:W-:-:S05]  /*a8d0*/  IADD3 R6, R84, -c[0x0][0x20], RZ ;  /* 0x8000080054067a10 */ /* 0x000fca0007ffe0ff */
[----:B------:R1:W5:Y:S04]  /*a8e0*/  LDL R3, [R6+0x8] ;  /* 0x0000080006037983 */ /* 0x0003680000100800 */
[----:B------:R1:W5:Y:S01]  /*a8f0*/  LDL R2, [R6+0x4] ;  /* 0x0000040006027983 */ /* 0x0003620000100800 */
[----:B------:R-:W-:Y:S01]  /*a900*/  IMAD.MOV.U32 R32, RZ, RZ, R4 ;  /* 0x000000ffff207224 */ /* 0x000fe200078e0004 */
[----:B------:R-:W-:-:S04]  /*a910*/  MOV R33, 0x0 ;  /* 0x0000000000217802 */ /* 0x000fc80000000f00 */
[----:B------:R-:W-:Y:S05]  /*a920*/  RET.REL.NODEC R32 `(_ZN7cutlass13device_kernelIN5flash19enable_sm80_to_sm89INS1_16FlashAttnBwdSm80INS1_25CollectiveMainloopBwdSm80ILi2ELi2EN4cute5tupleIJNS5_1CILi128EEES8_NS7_ILi64EEEEEENS_6half_tEfNS_4arch4Sm80ELb1ELb0ELb1ELb0ELb1ELb0ELb0ELb0ELi2ELi4ELi4ELi4ELb0EEENS1_21CollectiveEpilogueBwdISA_SB_SD_Li256ELb0ELb0ELi2EEENS1_25SingleTileBwdLPTSchedulerILb0ELi128ELb1EEEEEEEEEvNT_6ParamsE) ;  /* 0xffff56d020007950 */ /* 0x000fea0003c3ffff */
        .type           $_ZN7cutlass13device_kernelIN5flash19enable_sm80_to_sm89INS1_16FlashAttnBwdSm80INS1_25CollectiveMainloopBwdSm80ILi2ELi2EN4cute5tupleIJNS5_1CILi128EEES8_NS7_ILi64EEEEEENS_6half_tEfNS_4arch4Sm80ELb1ELb0ELb1ELb0ELb1ELb0ELb0ELb0ELi2ELi4ELi4ELi4ELb0EEENS1_21CollectiveEpilogueBwdISA_SB_SD_Li256ELb0ELb0ELi2EEENS1_25SingleTileBwdLPTSchedulerILb0ELi128ELb1EEEEEEEEEvNT_6ParamsE$_ZZN4cute6detail16composition_implINS_5tupleIJNS_1CILi8EEENS3_ILi2EEES5_S5_S4_S5_EEENS2_IJNS3_ILi1EEEiiiNS3_ILi72EEENS3_ILi512EEEEEENS2_IJNS2_IJS5_S5_S5_EEES5_NS3_ILi4EEEEEENS2_IJNS2_IJS7_S9_S4_EEENS3_ILi4096EEENS3_ILi16EEEEEEEEDaRKT_RKT0_RKT1_RKT2_ENKUlRKT_RKT0_E_clISB_SE_EEDaSW_SZ_,@function
        .size           $_ZN7cutlass13device_kernelIN5flash19enable_sm80_to_sm89INS1_16FlashAttnBwdSm80INS1_25CollectiveMainloopBwdSm80ILi2ELi2EN4cute5tupleIJNS5_1CILi128EEES8_NS7_ILi64EEEEEENS_6half_tEfNS_4arch4Sm80ELb1ELb0ELb1ELb0ELb1ELb0ELb0ELb0ELi2ELi4ELi4ELi4ELb0EEENS1_21CollectiveEpilogueBwdISA_SB_SD_Li256ELb0ELb0ELi2EEENS1_25SingleTileBwdLPTSchedulerILb0ELi128ELb1EEEEEEEEEvNT_6ParamsE$_ZZN4cute6detail16composition_implINS_5tupleIJNS_1CILi8EEENS3_ILi2EEES5_S5_S4_S5_EEENS2_IJNS3_ILi1EEEiiiNS3_ILi72EEENS3_ILi512EEEEEENS2_IJNS2_IJS5_S5_S5_EEES5_NS3_ILi4EEEEEENS2_IJNS2_IJS7_S9_S4_EEENS3_ILi4096EEENS3_ILi16EEEEEEEEDaRKT_RKT0_RKT1_RKT2_ENKUlRKT_RKT0_E_clISB_SE_EEDaSW_SZ_,($_ZN7cutlass13device_kernelIN5flash19enable_sm80_to_sm89INS1_16FlashAttnBwdSm80INS1_25CollectiveMainloopBwdSm80ILi2ELi2EN4cute5tupleIJNS5_1CILi128EEES8_NS7_ILi64EEEEEENS_6half_tEfNS_4arch4Sm80ELb1ELb0ELb1ELb0ELb1ELb0ELb0ELb0ELi2ELi4ELi4ELi4ELb0EEENS1_21CollectiveEpilogueBwdISA_SB_SD_Li256ELb0ELb0ELi2EEENS1_25SingleTileBwdLPTSchedulerILb0ELi128ELb1EEEEEEEEEvNT_6ParamsE$_ZZN4cute6detail16composition_implINS_5tupleIJNS_1CILi8EEENS3_ILi2EEES5_S5_S4_S5_EEENS2_IJNS3_ILi1EEEiiiNS3_ILi72EEENS3_ILi512EEEEEENS2_IJNS2_IJS5_S5_S5_EEES5_NS3_ILi4EEEEEENS2_IJNS2_IJS7_S9_S4_EEENS3_ILi4096EEENS3_ILi16EEEEEEEEDaRKT_RKT0_RKT1_RKT2_ENKUlRKT_RKT0_E_clISC_SG_EEDaSW_SZ_ - $_ZN7cutlass13device_kernelIN5flash19enable_sm80_to_sm89INS1_16FlashAttnBwdSm80INS1_25CollectiveMainloopBwdSm80ILi2ELi2EN4cute5tupleIJNS5_1CILi128EEES8_NS7_ILi64EEEEEENS_6half_tEfNS_4arch4Sm80ELb1ELb0ELb1ELb0ELb1ELb0ELb0ELb0ELi2ELi4ELi4ELi4ELb0EEENS1_21CollectiveEpilogueBwdISA_SB_SD_Li256ELb0ELb0ELi2EEENS1_25SingleTileBwdLPTSchedulerILb0ELi128ELb1EEEEEEEEEvNT_6ParamsE$_ZZN4cute6detail16composition_implINS_5tupleIJNS_1CILi8EEENS3_ILi2EEES5_S5_S4_S5_EEENS2_IJNS3_ILi1EEEiiiNS3_ILi72EEENS3_ILi512EEEEEENS2_IJNS2_IJS5_S5_S5_EEES5_NS3_ILi4EEEEEENS2_IJNS2_IJS7_S9_S4_EEENS3_ILi4096EEENS3_ILi16EEEEEEEEDaRKT_RKT0_RKT1_RKT2_ENKUlRKT_RKT0_E_clISB_SE_EEDaSW_SZ_)
$_ZN7cutlass13device_kernelIN5flash19enable_sm80_to_sm89INS1_16FlashAttnBwdSm80INS1_25CollectiveMainloopBwdSm80ILi2ELi2EN4cute5tupleIJNS5_1CILi128EEES8_NS7_ILi64EEEEEENS_6half_tEfNS_4arch4Sm80ELb1ELb0ELb1ELb0ELb1ELb0ELb0ELb0ELi2ELi4ELi4ELi4ELb0EEENS1_21CollectiveEpilogueBwdISA_SB_SD_Li256ELb0ELb0ELi2EEENS1_25SingleTileBwdLPTSchedulerILb0ELi128ELb1EEEEEEEEEvNT_6ParamsE$_ZZN4cute6detail16composition_implINS_5tupleIJNS_1CILi8EEENS3_ILi2EEES5_S5_S4_S5_EEENS2_IJNS3_ILi1EEEiiiNS3_ILi72EEENS3_ILi512EEEEEENS2_IJNS2_IJS5_S5_S5_EEES5_NS3_ILi4EEEEEENS2_IJNS2_IJS7_S9_S4_EEENS3_ILi4096EEENS3_ILi16EEEEEEEEDaRKT_RKT0_RKT1_RKT2_ENKUlRKT_RKT0_E_clISB_SE_EEDaSW_SZ_:
[----:B------:R-:W-:-:S06]  /*a930*/  IADD3 R4, R70, -c[0x0][0x20], RZ ;  /* 0x8000080046047a10 */ /* 0x000fcc0007ffe0ff */
[----:B------:R-:W5:Y:S01]  /*a940*/  LDL R4, [R4] ;  /* 0x0000000004047983 */ /* 0x000f620000100800 */
[----:B------:R-:W-:Y:S01]  /*a950*/  IMAD.MOV.U32 R2, RZ, RZ, R6 ;  /* 0x000000ffff027224 */ /* 0x000fe200078e0006 */
[----:B------:R-:W-:-:S04]  /*a960*/  MOV R3, 0x0 ;  /* 0x0000000000037802 */ /* 0x000fc80000000f00 */
[----:B------:R-:W-:Y:S05]  /*a970*/  RET.REL.NODEC R2 `(_ZN7cutlass13device_kernelIN5flash19enable_sm80_to_sm89INS1_16FlashAttnBwdSm80INS1_25CollectiveMainloopBwdSm80ILi2ELi2EN4cute5tupleIJNS5_1CILi128EEES8_NS7_ILi64EEEEEENS_6half_tEfNS_4arch4Sm80ELb1ELb0ELb1ELb0ELb1ELb0ELb0ELb0ELi2ELi4ELi4ELi4ELb0EEENS1_21CollectiveEpilogueBwdISA_SB_SD_Li256ELb0ELb0ELi2EEENS1_25SingleTileBwdLPTSchedulerILb0ELi128ELb1EEEEEEEEEvNT_6ParamsE) ;  /* 0xffff568002007950 */ /* 0x000fea0003c3ffff */
        .type           $_ZN7cutlass13device_kernelIN5flash19enable_sm80_to_sm89INS1_16FlashAttnBwdSm80INS1_25CollectiveMainloopBwdSm80ILi2ELi2EN4cute5tupleIJNS5_1CILi128EEES8_NS7_ILi64EEEEEENS_6half_tEfNS_4arch4Sm80ELb1ELb0ELb1ELb0ELb1ELb0ELb0ELb0ELi2ELi4ELi4ELi4ELb0EEENS1_21CollectiveEpilogueBwdISA_SB_SD_Li256ELb0ELb0ELi2EEENS1_25SingleTileBwdLPTSchedulerILb0ELi128ELb1EEEEEEEEEvNT_6ParamsE$_ZZN4cute6detail16composition_implINS_5tupleIJNS_1CILi8EEENS3_ILi2EEES5_S5_S4_S5_EEENS2_IJNS3_ILi1EEEiiiNS3_ILi72EEENS3_ILi512EEEEEENS2_IJNS2_IJS5_S5_S5_EEES5_NS3_ILi4EEEEEENS2_IJNS2_IJS7_S9_S4_EEENS3_ILi4096EEENS3_ILi16EEEEEEEEDaRKT_RKT0_RKT1_RKT2_ENKUlRKT_RKT0_E_clISC_SG_EEDaSW_SZ_,@function
        .size           $_ZN7cutlass13device_kernelIN5flash19enable_sm80_to_sm89INS1_16FlashAttnBwdSm80INS1_25CollectiveMainloopBwdSm80ILi2ELi2EN4cute5tupleIJNS5_1CILi128EEES8_NS7_ILi64EEEEEENS_6half_tEfNS_4arch4Sm80ELb1ELb0ELb1ELb0ELb1ELb0ELb0ELb0ELi2ELi4ELi4ELi4ELb0EEENS1_21CollectiveEpilogueBwdISA_SB_SD_Li256ELb0ELb0ELi2EEENS1_25SingleTileBwdLPTSchedulerILb0ELi128ELb1EEEEEEEEEvNT_6ParamsE$_ZZN4cute6detail16composition_implINS_5tupleIJNS_1CILi8EEENS3_ILi2EEES5_S5_S4_S5_EEENS2_IJNS3_ILi1EEEiiiNS3_ILi72EEENS3_ILi512EEEEEENS2_IJNS2_IJS5_S5_S5_EEES5_NS3_ILi4EEEEEENS2_IJNS2_IJS7_S9_S4_EEENS3_ILi4096EEENS3_ILi16EEEEEEEEDaRKT_RKT0_RKT1_RKT2_ENKUlRKT_RKT0_E_clISC_SG_EEDaSW_SZ_,($_ZN7cutlass13device_kernelIN5flash19enable_sm80_to_sm89INS1_16FlashAttnBwdSm80INS1_25CollectiveMainloopBwdSm80ILi2ELi2EN4cute5tupleIJNS5_1CILi128EEES8_NS7_ILi64EEEEEENS_6half_tEfNS_4arch4Sm80ELb1ELb0ELb1ELb0ELb1ELb0ELb0ELb0ELi2ELi4ELi4ELi4ELb0EEENS1_21CollectiveEpilogueBwdISA_SB_SD_Li256ELb0ELb0ELi2EEENS1_25SingleTileBwdLPTSchedulerILb0ELi128ELb1EEEEEEEEEvNT_6ParamsE$_ZZN4cute6upcastILi2ENS_5tupleIJNS1_IJNS_1CILi1EEENS1_IJNS2_ILi2EEES4_S4_EEEEEES4_NS1_IJS4_S4_EEEEEENS1_IJNS1_IJNS2_ILi0EEENS1_IJS3_NS2_ILi512EEEiEEEEEENS2_ILi4096EEENS1_IJiNS2_ILi8192EEEEEEEEEEEDaRKT0_RKT1_ENKUlRKT_RKT0_E_clIS6_SC_EEDaSP_SS_ - $_ZN7cutlass13device_kernelIN5flash19enable_sm80_to_sm89INS1_16FlashAttnBwdSm80INS1_25CollectiveMainloopBwdSm80ILi2ELi2EN4cute5tupleIJNS5_1CILi128EEES8_NS7_ILi64EEEEEENS_6half_tEfNS_4arch4Sm80ELb1ELb0ELb1ELb0ELb1ELb0ELb0ELb0ELi2ELi4ELi4ELi4ELb0EEENS1_21CollectiveEpilogueBwdISA_SB_SD_Li256ELb0ELb0ELi2EEENS1_25SingleTileBwdLPTSchedulerILb0ELi128ELb1EEEEEEEEEvNT_6ParamsE$_ZZN4cute6detail16composition_implINS_5tupleIJNS_1CILi8EEENS3_ILi2EEES5_S5_S4_S5_EEENS2_IJNS3_ILi1EEEiiiNS3_ILi72EEENS3_ILi512EEEEEENS2_IJNS2_IJS5_S5_S5_EEES5_NS3_ILi4EEEEEENS2_IJNS2_IJS7_S9_S4_EEENS3_ILi4096EEENS3_ILi16EEEEEEEEDaRKT_RKT0_RKT1_RKT2_ENKUlRKT_RKT0_E_clISC_SG_EEDaSW_SZ_)
$_ZN7cutlass13device_kernelIN5flash19enable_sm80_to_sm89INS1_16FlashAttnBwdSm80INS1_25CollectiveMainloopBwdSm80ILi2ELi2EN4cute5tupleIJNS5_1CILi128EEES8_NS7_ILi64EEEEEENS_6half_tEfNS_4arch4Sm80ELb1ELb0ELb1ELb0ELb1ELb0ELb0ELb0ELi2ELi4ELi4ELi4ELb0EEENS1_21CollectiveEpilogueBwdISA_SB_SD_Li256ELb0ELb0ELi2EEENS1_25SingleTileBwdLPTSchedulerILb0ELi128ELb1EEEEEEEEEvNT_6ParamsE$_ZZN4cute6detail16composition_implINS_5tupleIJNS_1CILi8EEENS3_ILi2EEES5_S5_S4_S5_EEENS2_IJNS3_ILi1EEEiiiNS3_ILi72EEENS3_ILi512EEEEEENS2_IJNS2_IJS5_S5_S5_EEES5_NS3_ILi4EEEEEENS2_IJNS2_IJS7_S9_S4_EEENS3_ILi4096EEENS3_ILi16EEEEEEEEDaRKT_RKT0_RKT1_RKT2_ENKUlRKT_RKT0_E_clISC_SG_EEDaSW_SZ_:
[----:B------:R-:W-:-:S05]  /*a980*/  IADD3 R5, R70, -c[0x0][0x20], RZ ;  /* 0x8000080046057a10 */ /* 0x000fca0007ffe0ff */
[----:B------:R1:W5:Y:S04]  /*a990*/  LDL R3, [R5+0x8] ;  /* 0x0000080005037983 */ /* 0x0003680000100800 */
[----:B------:R1:W5:Y:S01]  /*a9a0*/  LDL R2, [R5+0x4] ;  /* 0x0000040005027983 */ /* 0x0003620000100800 */
[----:B------:R-:W-:Y:S01]  /*a9b0*/  IMAD.MOV.U32 R30, RZ, RZ, R6 ;  /* 0x000000ffff1e7224 */ /* 0x000fe200078e0006 */
[----:B------:R-:W-:-:S04]  /*a9c0*/  MOV R31, 0x0 ;  /* 0x00000000001f7802 */ /* 0x000fc80000000f00 */
[----:B------:R-:W-:Y:S05]  /*a9d0*/  RET.REL.NODEC R30 `(_ZN7cutlass13device_kernelIN5flash19enable_sm80_to_sm89INS1_16FlashAttnBwdSm80INS1_25CollectiveMainloopBwdSm80ILi2ELi2EN4cute5tupleIJNS5_1CILi128EEES8_NS7_ILi64EEEEEENS_6half_tEfNS_4arch4Sm80ELb1ELb0ELb1ELb0ELb1ELb0ELb0ELb0ELi2ELi4ELi4ELi4ELb0EEENS1_21CollectiveEpilogueBwdISA_SB_SD_Li256ELb0ELb0ELi2EEENS1_25SingleTileBwdLPTSchedulerILb0ELi128ELb1EEEEEEEEEvNT_6ParamsE) ;  /* 0xffff56201e007950 */ /* 0x000fea0003c3ffff */
        .type           $_ZN7cutlass13device_kernelIN5flash19enable_sm80_to_sm89INS1_16FlashAttnBwdSm80INS1_25CollectiveMainloopBwdSm80ILi2ELi2EN4cute5tupleIJNS5_1CILi128EEES8_NS7_ILi64EEEEEENS_6half_tEfNS_4arch4Sm80ELb1ELb0ELb1ELb0ELb1ELb0ELb0ELb0ELi2ELi4ELi4ELi4ELb0EEENS1_21CollectiveEpilogueBwdISA_SB_SD_Li256ELb0ELb0ELi2EEENS1_25SingleTileBwdLPTSchedulerILb0ELi128ELb1EEEEEEEEEvNT_6ParamsE$_ZZN4cute6upcastILi2ENS_5tupleIJNS1_IJNS_1CILi1EEENS1_IJNS2_ILi2EEES4_S4_EEEEEES4_NS1_IJS4_S4_EEEEEENS1_IJNS1_IJNS2_ILi0EEENS1_IJS3_NS2_ILi512EEEiEEEEEENS2_ILi4096EEENS1_IJiNS2_ILi8192EEEEEEEEEEEDaRKT0_RKT1_ENKUlRKT_RKT0_E_clIS6_SC_EEDaSP_SS_,@function
        .size           $_ZN7cutlass13device_kernelIN5flash19enable_sm80_to_sm89INS1_16FlashAttnBwdSm80INS1_25CollectiveMainloopBwdSm80ILi2ELi2EN4cute5tupleIJNS5_1CILi128EEES8_NS7_ILi64EEEEEENS_6half_tEfNS_4arch4Sm80ELb1ELb0ELb1ELb0ELb1ELb0ELb0ELb0ELi2ELi4ELi4ELi4ELb0EEENS1_21CollectiveEpilogueBwdISA_SB_SD_Li256ELb0ELb0ELi2EEENS1_25SingleTileBwdLPTSchedulerILb0ELi128ELb1EEEEEEEEEvNT_6ParamsE$_ZZN4cute6upcastILi2ENS_5tupleIJNS1_IJNS_1CILi1EEENS1_IJNS2_ILi2EEES4_S4_EEEEEES4_NS1_IJS4_S4_EEEEEENS1_IJNS1_IJNS2_ILi0EEENS1_IJS3_NS2_ILi512EEEiEEEEEENS2_ILi4096EEENS1_IJiNS2_ILi8192EEEEEEEEEEEDaRKT0_RKT1_ENKUlRKT_RKT0_E_clIS6_SC_EEDaSP_SS_,($_ZN7cutlass13device_kernelIN5flash19enable_sm80_to_sm89INS1_16FlashAttnBwdSm80INS1_25CollectiveMainloopBwdSm80ILi2ELi2EN4cute5tupleIJNS5_1CILi128EEES8_NS7_ILi64EEEEEENS_6half_tEfNS_4arch4Sm80ELb1ELb0ELb1ELb0ELb1ELb0ELb0ELb0ELi2ELi4ELi4ELi4ELb0EEENS1_21CollectiveEpilogueBwdISA_SB_SD_Li256ELb0ELb0ELi2EEENS1_25SingleTileBwdLPTSchedulerILb0ELi128ELb1EEEEEEEEEvNT_6ParamsE$_ZZN4cute6upcastILi2ENS_5tupleIJNS1_IJNS_1CILi1EEENS1_IJNS2_ILi2EEES4_S4_EEEEEES4_NS1_IJS4_S4_EEEEEENS1_IJNS1_IJNS2_ILi0EEENS1_IJS3_NS2_ILi512EEEiEEEEEENS2_ILi4096EEENS1_IJiNS2_ILi8192EEEEEEEEEEEDaRKT0_RKT1_ENKUlRKT_RKT0_E_clIS7_SF_EEDaSP_SS_ - $_ZN7cutlass13device_kernelIN5flash19enable_sm80_to_sm89INS1_16FlashAttnBwdSm80INS1_25CollectiveMainloopBwdSm80ILi2ELi2EN4cute5tupleIJNS5_1CILi128EEES8_NS7_ILi64EEEEEENS_6half_tEfNS_4arch4Sm80ELb1ELb0ELb1ELb0ELb1ELb0ELb0ELb0ELi2ELi4ELi4ELi4ELb0EEENS1_21CollectiveEpilogueBwdISA_SB_SD_Li256ELb0ELb0ELi2EEENS1_25SingleTileBwdLPTSchedulerILb0ELi128ELb1EEEEEEEEEvNT_6ParamsE$_ZZN4cute6upcastILi2ENS_5tupleIJNS1_IJNS_1CILi1EEENS1_IJNS2_ILi2EEES4_S4_EEEEEES4_NS1_IJS4_S4_EEEEEENS1_IJNS1_IJNS2_ILi0EEENS1_IJS3_NS2_ILi512EEEiEEEEEENS2_ILi4096EEENS1_IJiNS2_ILi8192EEEEEEEEEEEDaRKT0_RKT1_ENKUlRKT_RKT0_E_clIS6_SC_EEDaSP_SS_)
$_ZN7cutlass13device_kernelIN5flash19enable_sm80_to_sm89INS1_16FlashAttnBwdSm80INS1_25CollectiveMainloopBwdSm80ILi2ELi2EN4cute5tupleIJNS5_1CILi128EEES8_NS7_ILi64EEEEEENS_6half_tEfNS_4arch4Sm80ELb1ELb0ELb1ELb0ELb1ELb0ELb0ELb0ELi2ELi4ELi4ELi4ELb0EEENS1_21CollectiveEpilogueBwdISA_SB_SD_Li256ELb0ELb0ELi2EEENS1_25SingleTileBwdLPTSchedulerILb0ELi128ELb1EEEEEEEEEvNT_6ParamsE$_ZZN4cute6upcastILi2ENS_5tupleIJNS1_IJNS_1CILi1EEENS1_IJNS2_ILi2EEES4_S4_EEEEEES4_NS1_IJS4_S4_EEEEEENS1_IJNS1_IJNS2_ILi0EEENS1_IJS3_NS2_ILi512EEEiEEEEEENS2_ILi4096EEENS1_IJiNS2_ILi8192EEEEEEEEEEEDaRKT0_RKT1_ENKUlRKT_RKT0_E_clIS6_SC_EEDaSP_SS_:
[----:B------:R-:W-:-:S06]  /*a9e0*/  IADD3 R3, R4, -c[0x0][0x20], RZ ;  /* 0x8000080004037a10 */ /* 0x000fcc0007ffe0ff */
[----:B------:R-:W2:Y:S02]  /*a9f0*/  LDL R3, [R3] ;  /* 0x0000000003037983 */ /* 0x000ea40000100800 */
[----:B--2---:R-:W-:Y:S01]  /*aa00*/  LEA.HI R18, R3, R3, RZ, 0x1 ;  /* 0x0000000303127211 */ /* 0x004fe200078f08ff */
[----:B------:R-:W-:-:S03]  /*aa10*/  IMAD.MOV.U32 R3, RZ, RZ, 0x0 ;  /* 0x00000000ff037424 */ /* 0x000fc600078e00ff */
[----:B------:R-:W-:Y:S01]  /*aa20*/  SHF.R.S32.HI R18, RZ, 0x1, R18 ;  /* 0x00000001ff127819 */ /* 0x000fe20000011412 */
[----:B------:R-:W-:Y:S06]  /*aa30*/  RET.REL.NODEC R2 `(_ZN7cutlass13device_kernelIN5flash19enable_sm80_to_sm89INS1_16FlashAttnBwdSm80INS1_25CollectiveMainloopBwdSm80ILi2ELi2EN4cute5tupleIJNS5_1CILi128EEES8_NS7_ILi64EEEEEENS_6half_tEfNS_4arch4Sm80ELb1ELb0ELb1ELb0ELb1ELb0ELb0ELb0ELi2ELi4ELi4ELi4ELb0EEENS1_21CollectiveEpilogueBwdISA_SB_SD_Li256ELb0ELb0ELi2EEENS1_25SingleTileBwdLPTSchedulerILb0ELi128ELb1EEEEEEEEEvNT_6ParamsE) ;  /* 0xffff55c002007950 */ /* 0x000fec0003c3ffff */
        .type           $_ZN7cutlass13device_kernelIN5flash19enable_sm80_to_sm89INS1_16FlashAttnBwdSm80INS1_25CollectiveMainloopBwdSm80ILi2ELi2EN4cute5tupleIJNS5_1CILi128EEES8_NS7_ILi64EEEEEENS_6half_tEfNS_4arch4Sm80ELb1ELb0ELb1ELb0ELb1ELb0ELb0ELb0ELi2ELi4ELi4ELi4ELb0EEENS1_21CollectiveEpilogueBwdISA_SB_SD_Li256ELb0ELb0ELi2EEENS1_25SingleTileBwdLPTSchedulerILb0ELi128ELb1EEEEEEEEEvNT_6ParamsE$_ZZN4cute6upcastILi2ENS_5tupleIJNS1_IJNS_1CILi1EEENS1_IJNS2_ILi2EEES4_S4_EEEEEES4_NS1_IJS4_S4_EEEEEENS1_IJNS1_IJNS2_ILi0EEENS1_IJS3_NS2_ILi512EEEiEEEEEENS2_ILi4096EEENS1_IJiNS2_ILi8192EEEEEEEEEEEDaRKT0_RKT1_ENKUlRKT_RKT0_E_clIS7_SF_EEDaSP_SS_,@function
        .size           $_ZN7cutlass13device_kernelIN5flash19enable_sm80_to_sm89INS1_16FlashAttnBwdSm80INS1_25CollectiveMainloopBwdSm80ILi2ELi2EN4cute5tupleIJNS5_1CILi128EEES8_NS7_ILi64EEEEEENS_6half_tEfNS_4arch4Sm80ELb1ELb0ELb1ELb0ELb1ELb0ELb0ELb0ELi2ELi4ELi4ELi4ELb0EEENS1_21CollectiveEpilogueBwdISA_SB_SD_Li256ELb0ELb0ELi2EEENS1_25SingleTileBwdLPTSchedulerILb0ELi128ELb1EEEEEEEEEvNT_6ParamsE$_ZZN4cute6upcastILi2ENS_5tupleIJNS1_IJNS_1CILi1EEENS1_IJNS2_ILi2EEES4_S4_EEEEEES4_NS1_IJS4_S4_EEEEEENS1_IJNS1_IJNS2_ILi0EEENS1_IJS3_NS2_ILi512EEEiEEEEEENS2_ILi4096EEENS1_IJiNS2_ILi8192EEEEEEEEEEEDaRKT0_RKT1_ENKUlRKT_RKT0_E_clIS7_SF_EEDaSP_SS_,($_ZN7cutlass13device_kernelIN5flash19enable_sm80_to_sm89INS1_16FlashAttnBwdSm80INS1_25CollectiveMainloopBwdSm80ILi2ELi2EN4cute5tupleIJNS5_1CILi128EEES8_NS7_ILi64EEEEEENS_6half_tEfNS_4arch4Sm80ELb1ELb0ELb1ELb0ELb1ELb0ELb0ELb0ELi2ELi4ELi4ELi4ELb0EEENS1_21CollectiveEpilogueBwdISA_SB_SD_Li256ELb0ELb0ELi2EEENS1_25SingleTileBwdLPTSchedulerILb0ELi128ELb1EEEEEEEEEvNT_6ParamsE$_ZZN4cute7crd2crdINS_5tupleIJiiiNS_1CILi0EEEEEENS1_IJNS2_ILi32EEENS2_ILi4EEENS2_ILi2EEENS2_ILi1EEEEEENS1_IJS8_S8_S8_S8_EEEEEDaRKT_RKT0_RKT1_ENKUlRKT_RKT0_RKT1_E_clIiS5_S8_EEDaSM_SP_SS_ - $_ZN7cutlass13device_kernelIN5flash19enable_sm80_to_sm89INS1_16FlashAttnBwdSm80INS1_25CollectiveMainloopBwdSm80ILi2ELi2EN4cute5tupleIJNS5_1CILi128EEES8_NS7_ILi64EEEEEENS_6half_tEfNS_4arch4Sm80ELb1ELb0ELb1ELb0ELb1ELb0ELb0ELb0ELi2ELi4ELi4ELi4ELb0EEENS1_21CollectiveEpilogueBwdISA_SB_SD_Li256ELb0ELb0ELi2EEENS1_25SingleTileBwdLPTSchedulerILb0ELi128ELb1EEEEEEEEEvNT_6ParamsE$_ZZN4cute6upcastILi2ENS_5tupleIJNS1_IJNS_1CILi1EEENS1_IJNS2_ILi2EEES4_S4_EEEEEES4_NS1_IJS4_S4_EEEEEENS1_IJNS1_IJNS2_ILi0EEENS1_IJS3_NS2_ILi512EEEiEEEEEENS2_ILi4096EEENS1_IJiNS2_ILi8192EEEEEEEEEEEDaRKT0_RKT1_ENKUlRKT_RKT0_E_clIS7_SF_EEDaSP_SS_)
$_ZN7cutlass13device_kernelIN5flash19enable_sm80_to_sm89INS1_16FlashAttnBwdSm80INS1_25CollectiveMainloopBwdSm80ILi2ELi2EN4cute5tupleIJNS5_1CILi128EEES8_NS7_ILi64EEEEEENS_6half_tEfNS_4arch4Sm80ELb1ELb0ELb1ELb0ELb1ELb0ELb0ELb0ELi2ELi4ELi4ELi4ELb0EEENS1_21CollectiveEpilogueBwdISA_SB_SD_Li256ELb0ELb0ELi2EEENS1_25SingleTileBwdLPTSchedulerILb0ELi128ELb1EEEEEEEEEvNT_6ParamsE$_ZZN4cute6upcastILi2ENS_5tupleIJNS1_IJNS_1CILi1EEENS1_IJNS2_ILi2EEES4_S4_EEEEEES4_NS1_IJS4_S4_EEEEEENS1_IJNS1_IJNS2_ILi0EEENS1_IJS3_NS2_ILi512EEEiEEEEEENS2_ILi4096EEENS1_IJiNS2_ILi8192EEEEEEEEEEEDaRKT0_RKT1_ENKUlRKT_RKT0_E_clIS7_SF_EEDaSP_SS_:
[----:B------:R-:W-:Y:S01]  /*aa40*/  IMAD.MOV.U32 R20, RZ, RZ, R6 ;  /* 0x000000ffff147224 */ /* 0x000fe200078e0006 */
[----:B------:R-:W-:Y:S01]  /*aa50*/  LEA.HI R2, R2, R2, RZ, 0x1 ;  /* 0x0000000202027211 */ /* 0x000fe200078f08ff */
[----:B------:R-:W-:-:S03]  /*aa60*/  IMAD.MOV.U32 R21, RZ, RZ, 0x0 ;  /* 0x00000000ff157424 */ /* 0x000fc600078e00ff */
[----:B------:R-:W-:Y:S01]  /*aa70*/  SHF.R.S32.HI R2, RZ, 0x1, R2 ;  /* 0x00000001ff027819 */ /* 0x000fe20000011402 */
[----:B------:R-:W-:Y:S06]  /*aa80*/  RET.REL.NODEC R20 `(_ZN7cutlass13device_kernelIN5flash19enable_sm80_to_sm89INS1_16FlashAttnBwdSm80INS1_25CollectiveMainloopBwdSm80ILi2ELi2EN4cute5tupleIJNS5_1CILi128EEES8_NS7_ILi64EEEEEENS_6half_tEfNS_4arch4Sm80ELb1ELb0ELb1ELb0ELb1ELb0ELb0ELb0ELi2ELi4ELi4ELi4ELb0EEENS1_21CollectiveEpilogueBwdISA_SB_SD_Li256ELb0ELb0ELi2EEENS1_25SingleTileBwdLPTSchedulerILb0ELi128ELb1EEEEEEEEEvNT_6ParamsE) ;  /* 0xffff557014007950 */ /* 0x000fec0003c3ffff */
        .type           $_ZN7cutlass13device_kernelIN5flash19enable_sm80_to_sm89INS1_16FlashAttnBwdSm80INS1_25CollectiveMainloopBwdSm80ILi2ELi2EN4cute5tupleIJNS5_1CILi128EEES8_NS7_ILi64EEEEEENS_6half_tEfNS_4arch4Sm80ELb1ELb0ELb1ELb0ELb1ELb0ELb0ELb0ELi2ELi4ELi4ELi4ELb0EEENS1_21CollectiveEpilogueBwdISA_SB_SD_Li256ELb0ELb0ELi2EEENS1_25SingleTileBwdLPTSchedulerILb0ELi128ELb1EEEEEEEEEvNT_6ParamsE$_ZZN4cute7crd2crdINS_5tupleIJiiiNS_1CILi0EEEEEENS1_IJNS2_ILi32EEENS2_ILi4EEENS2_ILi2EEENS2_ILi1EEEEEENS1_IJS8_S8_S8_S8_EEEEEDaRKT_RKT0_RKT1_ENKUlRKT_RKT0_RKT1_E_clIiS5_S8_EEDaSM_SP_SS_,@function
        .size           $_ZN7cutlass13device_kernelIN5flash19enable_sm80_to_sm89INS1_16FlashAttnBwdSm80INS1_25CollectiveMainloopBwdSm80ILi2ELi2EN4cute5tupleIJNS5_1CILi128EEES8_NS7_ILi64EEEEEENS_6half_tEfNS_4arch4Sm80ELb1ELb0ELb1ELb0ELb1ELb0ELb0ELb0ELi2ELi4ELi4ELi4ELb0EEENS1_21CollectiveEpilogueBwdISA_SB_SD_Li256ELb0ELb0ELi2EEENS1_25SingleTileBwdLPTSchedulerILb0ELi128ELb1EEEEEEEEEvNT_6ParamsE$_ZZN4cute7crd2crdINS_5tupleIJiiiNS_1CILi0EEEEEENS1_IJNS2_ILi32EEENS2_ILi4EEENS2_ILi2EEENS2_ILi1EEEEEENS1_IJS8_S8_S8_S8_EEEEEDaRKT_RKT0_RKT1_ENKUlRKT_RKT0_RKT1_E_clIiS5_S8_EEDaSM_SP_SS_,($_ZN7cutlass13device_kernelIN5flash19enable_sm80_to_sm89INS1_16FlashAttnBwdSm80INS1_25CollectiveMainloopBwdSm80ILi2ELi2EN4cute5tupleIJNS5_1CILi128EEES8_NS7_ILi64EEEEEENS_6half_tEfNS_4arch4Sm80ELb1ELb0ELb1ELb0ELb1ELb0ELb0ELb0ELi2ELi4ELi4ELi4ELb0EEENS1_21CollectiveEpilogueBwdISA_SB_SD_Li256ELb0ELb0ELi2EEENS1_25SingleTileBwdLPTSchedulerILb0ELi128ELb1EEEEEEEEEvNT_6ParamsE$_ZZN4cute7crd2crdINS_5tupleIJiiiNS_1CILi0EEEEEENS1_IJNS2_ILi32EEENS2_ILi4EEENS2_ILi2EEENS2_ILi1EEEEEENS1_IJS8_S8_S8_S8_EEEEEDaRKT_RKT0_RKT1_ENKUlRKT_RKT0_RKT1_E_clIiS6_S8_EEDaSM_SP_SS_ - $_ZN7cutlass13device_kernelIN5flash19enable_sm80_to_sm89INS1_16FlashAttnBwdSm80INS1_25CollectiveMainloopBwdSm80ILi2ELi2EN4cute5tupleIJNS5_1CILi128EEES8_NS7_ILi64EEEEEENS_6half_tEfNS_4arch4Sm80ELb1ELb0ELb1ELb0ELb1ELb0ELb0ELb0ELi2ELi4ELi4ELi4ELb0EEENS1_21CollectiveEpilogueBwdISA_SB_SD_Li256ELb0ELb0ELi2EEENS1_25SingleTileBwdLPTSchedulerILb0ELi128ELb1EEEEEEEEEvNT_6ParamsE$_ZZN4cute7crd2crdINS_5tupleIJiiiNS_1CILi0EEEEEENS1_IJNS2_ILi32EEENS2_ILi4EEENS2_ILi2EEENS2_ILi1EEEEEENS1_IJS8_S8_S8_S8_EEEEEDaRKT_RKT0_RKT1_ENKUlRKT_RKT0_RKT1_E_clIiS5_S8_EEDaSM_SP_SS_)
$_ZN7cutlass13device_kernelIN5flash19enable_sm80_to_sm89INS1_16FlashAttnBwdSm80INS1_25CollectiveMainloopBwdSm80ILi2ELi2EN4cute5tupleIJNS5_1CILi128EEES8_NS7_ILi64EEEEEENS_6half_tEfNS_4arch4Sm80ELb1ELb0ELb1ELb0ELb1ELb0ELb0ELb0ELi2ELi4ELi4ELi4ELb0EEENS1_21CollectiveEpilogueBwdISA_SB_SD_Li256ELb0ELb0ELi2EEENS1_25SingleTileBwdLPTSchedulerILb0ELi128ELb1EEEEEEEEEvNT_6ParamsE$_ZZN4cute7crd2crdINS_5tupleIJiiiNS_1CILi0EEEEEENS1_IJNS2_ILi32EEENS2_ILi4EEENS2_ILi2EEENS2_ILi1EEEEEENS1_IJS8_S8_S8_S8_EEEEEDaRKT_RKT0_RKT1_ENKUlRKT_RKT0_RKT1_E_clIiS5_S8_EEDaSM_SP_SS_:
[----:B------:R-:W-:Y:S02]  /*aa90*/  MOV R24, R12 ;  /* 0x0000000c00187202 */ /* 0x000fe40000000f00 */
[----:B------:R-:W-:-:S04]  /*aaa0*/  MOV R25, 0x0 ;  /* 0x0000000000197802 */ /* 0x000fc80000000f00 */
[----:B------:R-:W-:Y:S05]  /*aab0*/  RET.REL.NODEC R24 `(_ZN7cutlass13device_kernelIN5flash19enable_sm80_to_sm89INS1_16FlashAttnBwdSm80INS1_25CollectiveMainloopBwdSm80ILi2ELi2EN4cute5tupleIJNS5_1CILi128EEES8_NS7_ILi64EEEEEENS_6half_tEfNS_4arch4Sm80ELb1ELb0ELb1ELb0ELb1ELb0ELb0ELb0ELi2ELi4ELi4ELi4ELb0EEENS1_21CollectiveEpilogueBwdISA_SB_SD_Li256ELb0ELb0ELi2EEENS1_25SingleTileBwdLPTSchedulerILb0ELi128ELb1EEEEEEEEEvNT_6ParamsE) ;  /* 0xffff554018007950 */ /* 0x000fea0003c3ffff */
        .type           $_ZN7cutlass13device_kernelIN5flash19enable_sm80_to_sm89INS1_16FlashAttnBwdSm80INS1_25CollectiveMainloopBwdSm80ILi2ELi2EN4cute5tupleIJNS5_1CILi128EEES8_NS7_ILi64EEEEEENS_6half_tEfNS_4arch4Sm80ELb1ELb0ELb1ELb0ELb1ELb0ELb0ELb0ELi2ELi4ELi4ELi4ELb0EEENS1_21CollectiveEpilogueBwdISA_SB_SD_Li256ELb0ELb0ELi2EEENS1_25SingleTileBwdLPTSchedulerILb0ELi128ELb1EEEEEEEEEvNT_6ParamsE$_ZZN4cute7crd2crdINS_5tupleIJiiiNS_1CILi0EEEEEENS1_IJNS2_ILi32EEENS2_ILi4EEENS2_ILi2EEENS2_ILi1EEEEEENS1_IJS8_S8_S8_S8_EEEEEDaRKT_RKT0_RKT1_ENKUlRKT_RKT0_RKT1_E_clIiS6_S8_EEDaSM_SP_SS_,@function
        .size           $_ZN7cutlass13device_kernelIN5flash19enable_sm80_to_sm89INS1_16FlashAttnBwdSm80INS1_25CollectiveMainloopBwdSm80ILi2ELi2EN4cute5tupleIJNS5_1CILi128EEES8_NS7_ILi64EEEEEENS_6half_tEfNS_4arch4Sm80ELb1ELb0ELb1ELb0ELb1ELb0ELb0ELb0ELi2ELi4ELi4ELi4ELb0EEENS1_21CollectiveEpilogueBwdISA_SB_SD_Li256ELb0ELb0ELi2EEENS1_25SingleTileBwdLPTSchedulerILb0ELi128ELb1EEEEEEEEEvNT_6ParamsE$_ZZN4cute7crd2crdINS_5tupleIJiiiNS_1CILi0EEEEEENS1_IJNS2_ILi32EEENS2_ILi4EEENS2_ILi2EEENS2_ILi1EEEEEENS1_IJS8_S8_S8_S8_EEEEEDaRKT_RKT0_RKT1_ENKUlRKT_RKT0_RKT1_E_clIiS6_S8_EEDaSM_SP_SS_,($_ZN7cutlass13device_kernelIN5flash19enable_sm80_to_sm89INS1_16FlashAttnBwdSm80INS1_25CollectiveMainloopBwdSm80ILi2ELi2EN4cute5tupleIJNS5_1CILi128EEES8_NS7_ILi64EEEEEENS_6half_tEfNS_4arch4Sm80ELb1ELb0ELb1ELb0ELb1ELb0ELb0ELb0ELi2ELi4ELi4ELi4ELb0EEENS1_21CollectiveEpilogueBwdISA_SB_SD_Li256ELb0ELb0ELi2EEENS1_25SingleTileBwdLPTSchedulerILb0ELi128ELb1EEEEEEEEEvNT_6ParamsE$_ZZN4cute7crd2crdINS_5tupleIJiiiNS_1CILi0EEEEEENS1_IJNS2_ILi32EEENS2_ILi4EEENS2_ILi2EEENS2_ILi1EEEEEENS1_IJS8_S8_S8_S8_EEEEEDaRKT_RKT0_RKT1_ENKUlRKT_RKT0_RKT1_E_clIiS7_S8_EEDaSM_SP_SS_ - $_ZN7cutlass13device_kernelIN5flash19enable_sm80_to_sm89INS1_16FlashAttnBwdSm80INS1_25CollectiveMainloopBwdSm80ILi2ELi2EN4cute5tupleIJNS5_1CILi128EEES8_NS7_ILi64EEEEEENS_6half_tEfNS_4arch4Sm80ELb1ELb0ELb1ELb0ELb1ELb0ELb0ELb0ELi2ELi4ELi4ELi4ELb0EEENS1_21CollectiveEpilogueBwdISA_SB_SD_Li256ELb0ELb0ELi2EEENS1_25SingleTileBwdLPTSchedulerILb0ELi128ELb1EEEEEEEEEvNT_6ParamsE$_ZZN4cute7crd2crdINS_5tupleIJiiiNS_1CILi0EEEEEENS1_IJNS2_ILi32EEENS2_ILi4EEENS2_ILi2EEENS2_ILi1EEEEEENS1_IJS8_S8_S8_S8_EEEEEDaRKT_RKT0_RKT1_ENKUlRKT_RKT0_RKT1_E_clIiS6_S8_EEDaSM_SP_SS_)
$_ZN7cutlass13device_kernelIN5flash19enable_sm80_to_sm89INS1_16FlashAttnBwdSm80INS1_25CollectiveMainloopBwdSm80ILi2ELi2EN4cute5tupleIJNS5_1CILi128EEES8_NS7_ILi64EEEEEENS_6half_tEfNS_4arch4Sm80ELb1ELb0ELb1ELb0ELb1ELb0ELb0ELb0ELi2ELi4ELi4ELi4ELb0EEENS1_21CollectiveEpilogueBwdISA_SB_SD_Li256ELb0ELb0ELi2EEENS1_25SingleTileBwdLPTSchedulerILb0ELi128ELb1EEEEEEEEEvNT_6ParamsE$_ZZN4cute7crd2crdINS_5tupleIJiiiNS_1CILi0EEEEEENS1_IJNS2_ILi32EEENS2_ILi4EEENS2_ILi2EEENS2_ILi1EEEEEENS1_IJS8_S8_S8_S8_EEEEEDaRKT_RKT0_RKT1_ENKUlRKT_RKT0_RKT1_E_clIiS6_S8_EEDaSM_SP_SS_:
[----:B------:R-:W-:Y:S02]  /*aac0*/  MOV R24, R12 ;  /* 0x0000000c00187202 */ /* 0x000fe40000000f00 */
[----:B------:R-:W-:-:S04]  /*aad0*/  MOV R25, 0x0 ;  /* 0x0000000000197802 */ /* 0x000fc80000000f00 */
[----:B------:R-:W-:Y:S05]  /*aae0*/  RET.REL.NODEC R24 `(_ZN7cutlass13device_kernelIN5flash19enable_sm80_to_sm89INS1_16FlashAttnBwdSm80INS1_25CollectiveMainloopBwdSm80ILi2ELi2EN4cute5tupleIJNS5_1CILi128EEES8_NS7_ILi64EEEEEENS_6half_tEfNS_4arch4Sm80ELb1ELb0ELb1ELb0ELb1ELb0ELb0ELb0ELi2ELi4ELi4ELi4ELb0EEENS1_21CollectiveEpilogueBwdISA_SB_SD_Li256ELb0ELb0ELi2EEENS1_25SingleTileBwdLPTSchedulerILb0ELi128ELb1EEEEEEEEEvNT_6ParamsE) ;  /* 0xffff551018007950 */ /* 0x000fea0003c3ffff */
        .type           $_ZN7cutlass13device_kernelIN5flash19enable_sm80_to_sm89INS1_16FlashAttnBwdSm80INS1_25CollectiveMainloopBwdSm80ILi2ELi2EN4cute5tupleIJNS5_1CILi128EEES8_NS7_ILi64EEEEEENS_6half_tEfNS_4arch4Sm80ELb1ELb0ELb1ELb0ELb1ELb0ELb0ELb0ELi2ELi4ELi4ELi4ELb0EEENS1_21CollectiveEpilogueBwdISA_SB_SD_Li256ELb0ELb0ELi2EEENS1_25SingleTileBwdLPTSchedulerILb0ELi128ELb1EEEEEEEEEvNT_6ParamsE$_ZZN4cute7crd2crdINS_5tupleIJiiiNS_1CILi0EEEEEENS1_IJNS2_ILi32EEENS2_ILi4EEENS2_ILi2EEENS2_ILi1EEEEEENS1_IJS8_S8_S8_S8_EEEEEDaRKT_RKT0_RKT1_ENKUlRKT_RKT0_RKT1_E_clIiS7_S8_EEDaSM_SP_SS_,@function
        .size           $_ZN7cutlass13device_kernelIN5flash19enable_sm80_to_sm89INS1_16FlashAttnBwdSm80INS1_25CollectiveMainloopBwdSm80ILi2ELi2EN4cute5tupleIJNS5_1CILi128EEES8_NS7_ILi64EEEEEENS_6half_tEfNS_4arch4Sm80ELb1ELb0ELb1ELb0ELb1ELb0ELb0ELb0ELi2ELi4ELi4ELi4ELb0EEENS1_21CollectiveEpilogueBwdISA_SB_SD_Li256ELb0ELb0ELi2EEENS1_25SingleTileBwdLPTSchedulerILb0ELi128ELb1EEEEEEEEEvNT_6ParamsE$_ZZN4cute7crd2crdINS_5tupleIJiiiNS_1CILi0EEEEEENS1_IJNS2_ILi32EEENS2_ILi4EEENS2_ILi2EEENS2_ILi1EEEEEENS1_IJS8_S8_S8_S8_EEEEEDaRKT_RKT0_RKT1_ENKUlRKT_RKT0_RKT1_E_clIiS7_S8_EEDaSM_SP_SS_,($_ZN7cutlass13device_kernelIN5flash19enable_sm80_to_sm89INS1_16FlashAttnBwdSm80INS1_25CollectiveMainloopBwdSm80ILi2ELi2EN4cute5tupleIJNS5_1CILi128EEES8_NS7_ILi64EEEEEENS_6half_tEfNS_4arch4Sm80ELb1ELb0ELb1ELb0ELb1ELb0ELb0ELb0ELi2ELi4ELi4ELi4ELb0EEENS1_21CollectiveEpilogueBwdISA_SB_SD_Li256ELb0ELb0ELi2EEENS1_25SingleTileBwdLPTSchedulerILb0ELi128ELb1EEEEEEEEEvNT_6ParamsE$_ZZN4cute7flattenINS_5tupleIJNS1_IJNS_1CILi0EEENS1_IJNS2_ILi1EEENS2_ILi512EEEiEEEEEENS2_ILi4096EEENS1_IJiNS2_ILi8192EEEEEEEEEEEDaRKT_ENKUlRKT_E_clIS7_EEDaSH_ - $_ZN7cutlass13device_kernelIN5flash19enable_sm80_to_sm89INS1_16FlashAttnBwdSm80INS1_25CollectiveMainloopBwdSm80ILi2ELi2EN4cute5tupleIJNS5_1CILi128EEES8_NS7_ILi64EEEEEENS_6half_tEfNS_4arch4Sm80ELb1ELb0ELb1ELb0ELb1ELb0ELb0ELb0ELi2ELi4ELi4ELi4ELb0EEENS1_21CollectiveEpilogueBwdISA_SB_SD_Li256ELb0ELb0ELi2EEENS1_25SingleTileBwdLPTSchedulerILb0ELi128ELb1EEEEEEEEEvNT_6ParamsE$_ZZN4cute7crd2crdINS_5tupleIJiiiNS_1CILi0EEEEEENS1_IJNS2_ILi32EEENS2_ILi4EEENS2_ILi2EEENS2_ILi1EEEEEENS1_IJS8_S8_S8_S8_EEEEEDaRKT_RKT0_RKT1_ENKUlRKT_RKT0_RKT1_E_clIiS7_S8_EEDaSM_SP_SS_)
$_ZN7cutlass13device_kernelIN5flash19enable_sm80_to_sm89INS1_16FlashAttnBwdSm80INS1_25CollectiveMainloopBwdSm80ILi2ELi2EN4cute5tupleIJNS5_1CILi128EEES8_NS7_ILi64EEEEEENS_6half_tEfNS_4arch4Sm80ELb1ELb0ELb1ELb0ELb1ELb0ELb0ELb0ELi2ELi4ELi4ELi4ELb0EEENS1_21CollectiveEpilogueBwdISA_SB_SD_Li256ELb0ELb0ELi2EEENS1_25SingleTileBwdLPTSchedulerILb0ELi128ELb1EEEEEEEEEvNT_6ParamsE$_ZZN4cute7crd2crdINS_5tupleIJiiiNS_1CILi0EEEEEENS1_IJNS2_ILi32EEENS2_ILi4EEENS2_ILi2EEENS2_ILi1EEEEEENS1_IJS8_S8_S8_S8_EEEEEDaRKT_RKT0_RKT1_ENKUlRKT_RKT0_RKT1_E_clIiS7_S8_EEDaSM_SP_SS_:
[----:B------:R-:W-:Y:S02]  /*aaf0*/  MOV R24, R12 ;  /* 0x0000000c00187202 */ /* 0x000fe40000000f00 */
[----:B------:R-:W-:-:S04]  /*ab00*/  MOV R25, 0x0 ;  /* 0x0000000000197802 */ /* 0x000fc80000000f00 */
[----:B------:R-:W-:Y:S05]  /*ab10*/  RET.REL.NODEC R24 `(_ZN7cutlass13device_kernelIN5flash19enable_sm80_to_sm89INS1_16FlashAttnBwdSm80INS1_25CollectiveMainloopBwdSm80ILi2ELi2EN4cute5tupleIJNS5_1CILi128EEES8_NS7_ILi64EEEEEENS_6half_tEfNS_4arch4Sm80ELb1ELb0ELb1ELb0ELb1ELb0ELb0ELb0ELi2ELi4ELi4ELi4ELb0EEENS1_21CollectiveEpilogueBwdISA_SB_SD_Li256ELb0ELb0ELi2EEENS1_25SingleTileBwdLPTSchedulerILb0ELi128ELb1EEEEEEEEEvNT_6ParamsE) ;  /* 0xffff54e018007950 */ /* 0x000fea0003c3ffff */
        .type           $_ZN7cutlass13device_kernelIN5flash19enable_sm80_to_sm89INS1_16FlashAttnBwdSm80INS1_25CollectiveMainloopBwdSm80ILi2ELi2EN4cute5tupleIJNS5_1CILi128EEES8_NS7_ILi64EEEEEENS_6half_tEfNS_4arch4Sm80ELb1ELb0ELb1ELb0ELb1ELb0ELb0ELb0ELi2ELi4ELi4ELi4ELb0EEENS1_21CollectiveEpilogueBwdISA_SB_SD_Li256ELb0ELb0ELi2EEENS1_25SingleTileBwdLPTSchedulerILb0ELi128ELb1EEEEEEEEEvNT_6ParamsE$_ZZN4cute7flattenINS_5tupleIJNS1_IJNS_1CILi0EEENS1_IJNS2_ILi1EEENS2_ILi512EEEiEEEEEENS2_ILi4096EEENS1_IJiNS2_ILi8192EEEEEEEEEEEDaRKT_ENKUlRKT_E_clIS7_EEDaSH_,@function
        .size           $_ZN7cutlass13device_kernelIN5flash19enable_sm80_to_sm89INS1_16FlashAttnBwdSm80INS1_25CollectiveMainloopBwdSm80ILi2ELi2EN4cute5tupleIJNS5_1CILi128EEES8_NS7_ILi64EEEEEENS_6half_tEfNS_4arch4Sm80ELb1ELb0ELb1ELb0ELb1ELb0ELb0ELb0ELi2ELi4ELi4ELi4ELb0EEENS1_21CollectiveEpilogueBwdISA_SB_SD_Li256ELb0ELb0ELi2EEENS1_25SingleTileBwdLPTSchedulerILb0ELi128ELb1EEEEEEEEEvNT_6ParamsE$_ZZN4cute7flattenINS_5tupleIJNS1_IJNS_1CILi0EEENS1_IJNS2_ILi1EEENS2_ILi512EEEiEEEEEENS2_ILi4096EEENS1_IJiNS2_ILi8192EEEEEEEEEEEDaRKT_ENKUlRKT_E_clIS7_EEDaSH_,($_ZN7cutlass13device_kernelIN5flash19enable_sm80_to_sm89INS1_16FlashAttnBwdSm80INS1_25CollectiveMainloopBwdSm80ILi2ELi2EN4cute5tupleIJNS5_1CILi128EEES8_NS7_ILi64EEEEEENS_6half_tEfNS_4arch4Sm80ELb1ELb0ELb1ELb0ELb1ELb0ELb0ELb0ELi2ELi4ELi4ELi4ELb0EEENS1_21CollectiveEpilogueBwdISA_SB_SD_Li256ELb0ELb0ELi2EEENS1_25SingleTileBwdLPTSchedulerILb0ELi128ELb1EEEEEEEEEvNT_6ParamsE$_ZZN4cute7flattenINS_5tupleIJNS1_IJNS_1CILi0EEENS1_IJNS2_ILi1EEENS2_ILi512EEEiEEEEEENS2_ILi4096EEENS1_IJiNS2_ILi8192EEEEEEEEEEEDaRKT_ENKUlRKT_E_clISA_EEDaSH_ - $_ZN7cutlass13device_kernelIN5flash19enable_sm80_to_sm89INS1_16FlashAttnBwdSm80INS1_25CollectiveMainloopBwdSm80ILi2ELi2EN4cute5tupleIJNS5_1CILi128EEES8_NS7_ILi64EEEEEENS_6half_tEfNS_4arch4Sm80ELb1ELb0ELb1ELb0ELb1ELb0ELb0ELb0ELi2ELi4ELi4ELi4ELb0EEENS1_21CollectiveEpilogueBwdISA_SB_SD_Li256ELb0ELb0ELi2EEENS1_25SingleTileBwdLPTSchedulerILb0ELi128ELb1EEEEEEEEEvNT_6ParamsE$_ZZN4cute7flattenINS_5tupleIJNS1_IJNS_1CILi0EEENS1_IJNS2_ILi1EEENS2_ILi512EEEiEEEEEENS2_ILi4096EEENS1_IJiNS2_ILi8192EEEEEEEEEEEDaRKT_ENKUlRKT_E_clIS7_EEDaSH_)
$_ZN7cutlass13device_kernelIN5flash19enable_sm80_to_sm89INS1_16FlashAttnBwdSm80INS1_25CollectiveMainloopBwdSm80ILi2ELi2EN4cute5tupleIJNS5_1CILi128EEES8_NS7_ILi64EEEEEENS_6half_tEfNS_4arch4Sm80ELb1ELb0ELb1ELb0ELb1ELb0ELb0ELb0ELi2ELi4ELi4ELi4ELb0EEENS1_21CollectiveEpilogueBwdISA_SB_SD_Li256ELb0ELb0ELi2EEENS1_25SingleTileBwdLPTSchedulerILb0ELi128ELb1EEEEEEEEEvNT_6ParamsE$_ZZN4cute7flattenINS_5tupleIJNS1_IJNS_1CILi0EEENS1_IJNS2_ILi1EEENS2_ILi512EEEiEEEEEENS2_ILi4096EEENS1_IJiNS2_ILi8192EEEEEEEEEEEDaRKT_ENKUlRKT_E_clIS7_EEDaSH_:
[----:B------:R-:W-:-:S04]  /*ab20*/  MOV R3, 0x0 ;  /* 0x0000000000037802 */ /* 0x000fc80000000f00 */
[----:B------:R-:W-:Y:S05]  /*ab30*/  RET.REL.NODEC R2 `(_ZN7cutlass13device_kernelIN5flash19enable_sm80_to_sm89INS1_16FlashAttnBwdSm80INS1_25CollectiveMainloopBwdSm80ILi2ELi2EN4cute5tupleIJNS5_1CILi128EEES8_NS7_ILi64EEEEEENS_6half_tEfNS_4arch4Sm80ELb1ELb0ELb1ELb0ELb1ELb0ELb0ELb0ELi2ELi4ELi4ELi4ELb0EEENS1_21CollectiveEpilogueBwdISA_SB_SD_Li256ELb0ELb0ELi2EEENS1_25SingleTileBwdLPTSchedulerILb0ELi128ELb1EEEEEEEEEvNT_6ParamsE) ;  /* 0xffff54c002007950 */ /* 0x000fea0003c3ffff */
        .type           $_ZN7cutlass13device_kernelIN5flash19enable_sm80_to_sm89INS1_16FlashAttnBwdSm80INS1_25CollectiveMainloopBwdSm80ILi2ELi2EN4cute5tupleIJNS5_1CILi128EEES8_NS7_ILi64EEEEEENS_6half_tEfNS_4arch4Sm80ELb1ELb0ELb1ELb0ELb1ELb0ELb0ELb0ELi2ELi4ELi4ELi4ELb0EEENS1_21CollectiveEpilogueBwdISA_SB_SD_Li256ELb0ELb0ELi2EEENS1_25SingleTileBwdLPTSchedulerILb0ELi128ELb1EEEEEEEEEvNT_6ParamsE$_ZZN4cute7flattenINS_5tupleIJNS1_IJNS_1CILi0EEENS1_IJNS2_ILi1EEENS2_ILi512EEEiEEEEEENS2_ILi4096EEENS1_IJiNS2_ILi8192EEEEEEEEEEEDaRKT_ENKUlRKT_E_clISA_EEDaSH_,@function
        .size           $_ZN7cutlass13device_kernelIN5flash19enable_sm80_to_sm89INS1_16FlashAttnBwdSm80INS1_25CollectiveMainloopBwdSm80ILi2ELi2EN4cute5tupleIJNS5_1CILi128EEES8_NS7_ILi64EEEEEENS_6half_tEfNS_4arch4Sm80ELb1ELb0ELb1ELb0ELb1ELb0ELb0ELb0ELi2ELi4ELi4ELi4ELb0EEENS1_21CollectiveEpilogueBwdISA_SB_SD_Li256ELb0ELb0ELi2EEENS1_25SingleTileBwdLPTSchedulerILb0ELi128ELb1EEEEEEEEEvNT_6ParamsE$_ZZN4cute7flattenINS_5tupleIJNS1_IJNS_1CILi0EEENS1_IJNS2_ILi1EEENS2_ILi512EEEiEEEEEENS2_ILi4096EEENS1_IJiNS2_ILi8192EEEEEEEEEEEDaRKT_ENKUlRKT_E_clISA_EEDaSH_,($_ZN7cutlass13device_kernelIN5flash19enable_sm80_to_sm89INS1_16FlashAttnBwdSm80INS1_25CollectiveMainloopBwdSm80ILi2ELi2EN4cute5tupleIJNS5_1CILi128EEES8_NS7_ILi64EEEEEENS_6half_tEfNS_4arch4Sm80ELb1ELb0ELb1ELb0ELb1ELb0ELb0ELb0ELi2ELi4ELi4ELi4ELb0EEENS1_21CollectiveEpilogueBwdISA_SB_SD_Li256ELb0ELb0ELi2EEENS1_25SingleTileBwdLPTSchedulerILb0ELi128ELb1EEEEEEEEEvNT_6ParamsE$_ZZN4cute7flattenINS_5tupleIJNS_1CILi1EEENS1_IJNS2_ILi8EEEiiEEENS2_ILi64EEENS1_IJiNS2_ILi144EEENS2_ILi288EEEEEENS2_ILi512EEEEEEEEDaRKT_ENKUlRKT_E_clIS5_EEDaSH_ - $_ZN7cutlass13device_kernelIN5flash19enable_sm80_to_sm89INS1_16FlashAttnBwdSm80INS1_25CollectiveMainloopBwdSm80ILi2ELi2EN4cute5tupleIJNS5_1CILi128EEES8_NS7_ILi64EEEEEENS_6half_tEfNS_4arch4Sm80ELb1ELb0ELb1ELb0ELb1ELb0ELb0ELb0ELi2ELi4ELi4ELi4ELb0EEENS1_21CollectiveEpilogueBwdISA_SB_SD_Li256ELb0ELb0ELi2EEENS1_25SingleTileBwdLPTSchedulerILb0ELi128ELb1EEEEEEEEEvNT_6ParamsE$_ZZN4cute7flattenINS_5tupleIJNS1_IJNS_1CILi0EEENS1_IJNS2_ILi1EEENS2_ILi512EEEiEEEEEENS2_ILi4096EEENS1_IJiNS2_ILi8192EEEEEEEEEEEDaRKT_ENKUlRKT_E_clISA_EEDaSH_)
$_ZN7cutlass13device_kernelIN5flash19enable_sm80_to_sm89INS1_16FlashAttnBwdSm80INS1_25CollectiveMainloopBwdSm80ILi2ELi2EN4cute5tupleIJNS5_1CILi128EEES8_NS7_ILi64EEEEEENS_6half_tEfNS_4arch4Sm80ELb1ELb0ELb1ELb0ELb1ELb0ELb0ELb0ELi2ELi4ELi4ELi4ELb0EEENS1_21CollectiveEpilogueBwdISA_SB_SD_Li256ELb0ELb0ELi2EEENS1_25SingleTileBwdLPTSchedulerILb0ELi128ELb1EEEEEEEEEvNT_6ParamsE$_ZZN4cute7flattenINS_5tupleIJNS1_IJNS_1CILi0EEENS1_IJNS2_ILi1EEENS2_ILi512EEEiEEEEEENS2_ILi4096EEENS1_IJiNS2_ILi8192EEEEEEEEEEEDaRKT_ENKUlRKT_E_clISA_EEDaSH_:
[----:B------:R-:W-:-:S04]  /*ab40*/  MOV R3, 0x0 ;  /* 0x0000000000037802 */ /* 0x000fc80000000f00 */
[----:B------:R-:W-:Y:S05]  /*ab50*/  RET.REL.NODEC R2 `(_ZN7cutlass13device_kernelIN5flash19enable_sm80_to_sm89INS1_16FlashAttnBwdSm80INS1_25CollectiveMainloopBwdSm80ILi2ELi2EN4cute5tupleIJNS5_1CILi128EEES8_NS7_ILi64EEEEEENS_6half_tEfNS_4arch4Sm80ELb1ELb0ELb1ELb0ELb1ELb0ELb0ELb0ELi2ELi4ELi4ELi4ELb0EEENS1_21CollectiveEpilogueBwdISA_SB_SD_Li256ELb0ELb0ELi2EEENS1_25SingleTileBwdLPTSchedulerILb0ELi128ELb1EEEEEEEEEvNT_6ParamsE) ;  /* 0xffff54a002007950 */ /* 0x000fea0003c3ffff */
        .type           $_ZN7cutlass13device_kernelIN5flash19enable_sm80_to_sm89INS1_16FlashAttnBwdSm80INS1_25CollectiveMainloopBwdSm80ILi2ELi2EN4cute5tupleIJNS5_1CILi128EEES8_NS7_ILi64EEEEEENS_6half_tEfNS_4arch4Sm80ELb1ELb0ELb1ELb0ELb1ELb0ELb0ELb0ELi2ELi4ELi4ELi4ELb0EEENS1_21CollectiveEpilogueBwdISA_SB_SD_Li256ELb0ELb0ELi2EEENS1_25SingleTileBwdLPTSchedulerILb0ELi128ELb1EEEEEEEEEvNT_6ParamsE$_ZZN4cute7flattenINS_5tupleIJNS_1CILi1EEENS1_IJNS2_ILi8EEEiiEEENS2_ILi64EEENS1_IJiNS2_ILi144EEENS2_ILi288EEEEEENS2_ILi512EEEEEEEEDaRKT_ENKUlRKT_E_clIS5_EEDaSH_,@function
        .size           $_ZN7cutlass13device_kernelIN5flash19enable_sm80_to_sm89INS1_16FlashAttnBwdSm80INS1_25CollectiveMainloopBwdSm80ILi2ELi2EN4cute5tupleIJNS5_1CILi128EEES8_NS7_ILi64EEEEEENS_6half_tEfNS_4arch4Sm80ELb1ELb0ELb1ELb0ELb1ELb0ELb0ELb0ELi2ELi4ELi4ELi4ELb0EEENS1_21CollectiveEpilogueBwdISA_SB_SD_Li256ELb0ELb0ELi2EEENS1_25SingleTileBwdLPTSchedulerILb0ELi128ELb1EEEEEEEEEvNT_6ParamsE$_ZZN4cute7flattenINS_5tupleIJNS_1CILi1EEENS1_IJNS2_ILi8EEEiiEEENS2_ILi64EEENS1_IJiNS2_ILi144EEENS2_ILi288EEEEEENS2_ILi512EEEEEEEEDaRKT_ENKUlRKT_E_clIS5_EEDaSH_,($_ZN7cutlass13device_kernelIN5flash19enable_sm80_to_sm89INS1_16FlashAttnBwdSm80INS1_25CollectiveMainloopBwdSm80ILi2ELi2EN4cute5tupleIJNS5_1CILi128EEES8_NS7_ILi64EEEEEENS_6half_tEfNS_4arch4Sm80ELb1ELb0ELb1ELb0ELb1ELb0ELb0ELb0ELi2ELi4ELi4ELi4ELb0EEENS1_21CollectiveEpilogueBwdISA_SB_SD_Li256ELb0ELb0ELi2EEENS1_25SingleTileBwdLPTSchedulerILb0ELi128ELb1EEEEEEEEEvNT_6ParamsE$_ZZN4cute7flattenINS_5tupleIJNS_1CILi1EEENS1_IJNS2_ILi8EEEiiEEENS2_ILi64EEENS1_IJiNS2_ILi144EEENS2_ILi288EEEEEENS2_ILi512EEEEEEEEDaRKT_ENKUlRKT_E_clIS9_EEDaSH_ - $_ZN7cutlass13device_kernelIN5flash19enable_sm80_to_sm89INS1_16FlashAttnBwdSm80INS1_25CollectiveMainloopBwdSm80ILi2ELi2EN4cute5tupleIJNS5_1CILi128EEES8_NS7_ILi64EEEEEENS_6half_tEfNS_4arch4Sm80ELb1ELb0ELb1ELb0ELb1ELb0ELb0ELb0ELi2ELi4ELi4ELi4ELb0EEENS1_21CollectiveEpilogueBwdISA_SB_SD_Li256ELb0ELb0ELi2EEENS1_25SingleTileBwdLPTSchedulerILb0ELi128ELb1EEEEEEEEEvNT_6ParamsE$_ZZN4cute7flattenINS_5tupleIJNS_1CILi1EEENS1_IJNS2_ILi8EEEiiEEENS2_ILi64EEENS1_IJiNS2_ILi144EEENS2_ILi288EEEEEENS2_ILi512EEEEEEEEDaRKT_ENKUlRKT_E_clIS5_EEDaSH_)
$_ZN7cutlass13device_kernelIN5flash19enable_sm80_to_sm89INS1_16FlashAttnBwdSm80INS1_25CollectiveMainloopBwdSm80ILi2ELi2EN4cute5tupleIJNS5_1CILi128EEES8_NS7_ILi64EEEEEENS_6half_tEfNS_4arch4Sm80ELb1ELb0ELb1ELb0ELb1ELb0ELb0ELb0ELi2ELi4ELi4ELi4ELb0EEENS1_21CollectiveEpilogueBwdISA_SB_SD_Li256ELb0ELb0ELi2EEENS1_25SingleTileBwdLPTSchedulerILb0ELi128ELb1EEEEEEEEEvNT_6ParamsE$_ZZN4cute7flattenINS_5tupleIJNS_1CILi1EEENS1_IJNS2_ILi8EEEiiEEENS2_ILi64EEENS1_IJiNS2_ILi144EEENS2_ILi288EEEEEENS2_ILi512EEEEEEEEDaRKT_ENKUlRKT_E_clIS5_EEDaSH_:
[----:B------:R-:W-:Y:S02]  /*ab60*/  MOV R34, R4 ;  /* 0x0000000400227202 */ /* 0x000fe40000000f00 */
[----:B------:R-:W-:Y:S02]  /*ab70*/  MOV R35, 0x0 ;  /* 0x0000000000237802 */ /* 0x000fe40000000f00 */
[----:B------:R-:W-:Y:S02]  /*ab80*/  MOV R5, R3 ;  /* 0x0000000300057202 */ /* 0x000fe40000000f00 */
[----:B------:R-:W-:Y:S05]  /*ab90*/  RET.REL.NODEC R34 `(_ZN7cutlass13device_kernelIN5flash19enable_sm80_to_sm89INS1_16FlashAttnBwdSm80INS1_25CollectiveMainloopBwdSm80ILi2ELi2EN4cute5tupleIJNS5_1CILi128EEES8_NS7_ILi64EEEEEENS_6half_tEfNS_4arch4Sm80ELb1ELb0ELb1ELb0ELb1ELb0ELb0ELb0ELi2ELi4ELi4ELi4ELb0EEENS1_21CollectiveEpilogueBwdISA_SB_SD_Li256ELb0ELb0ELi2EEENS1_25SingleTileBwdLPTSchedulerILb0ELi128ELb1EEEEEEEEEvNT_6ParamsE) ;  /* 0xffff546022007950 */ /* 0x000fea0003c3ffff */
        .type           $_ZN7cutlass13device_kernelIN5flash19enable_sm80_to_sm89INS1_16FlashAttnBwdSm80INS1_25CollectiveMainloopBwdSm80ILi2ELi2EN4cute5tupleIJNS5_1CILi128EEES8_NS7_ILi64EEEEEENS_6half_tEfNS_4arch4Sm80ELb1ELb0ELb1ELb0ELb1ELb0ELb0ELb0ELi2ELi4ELi4ELi4ELb0EEENS1_21CollectiveEpilogueBwdISA_SB_SD_Li256ELb0ELb0ELi2EEENS1_25SingleTileBwdLPTSchedulerILb0ELi128ELb1EEEEEEEEEvNT_6ParamsE$_ZZN4cute7flattenINS_5tupleIJNS_1CILi1EEENS1_IJNS2_ILi8EEEiiEEENS2_ILi64EEENS1_IJiNS2_ILi144EEENS2_ILi288EEEEEENS2_ILi512EEEEEEEEDaRKT_ENKUlRKT_E_clIS9_EEDaSH_,@function
        .size           $_ZN7cutlass13device_kernelIN5flash19enable_sm80_to_sm89INS1_16FlashAttnBwdSm80INS1_25CollectiveMainloopBwdSm80ILi2ELi2EN4cute5tupleIJNS5_1CILi128EEES8_NS7_ILi64EEEEEENS_6half_tEfNS_4arch4Sm80ELb1ELb0ELb1ELb0ELb1ELb0ELb0ELb0ELi2ELi4ELi4ELi4ELb0EEENS1_21CollectiveEpilogueBwdISA_SB_SD_Li256ELb0ELb0ELi2EEENS1_25SingleTileBwdLPTSchedulerILb0ELi128ELb1EEEEEEEEEvNT_6ParamsE$_ZZN4cute7flattenINS_5tupleIJNS_1CILi1EEENS1_IJNS2_ILi8EEEiiEEENS2_ILi64EEENS1_IJiNS2_ILi144EEENS2_ILi288EEEEEENS2_ILi512EEEEEEEEDaRKT_ENKUlRKT_E_clIS9_EEDaSH_,($_ZN7cutlass13device_kernelIN5flash19enable_sm80_to_sm89INS1_16FlashAttnBwdSm80INS1_25CollectiveMainloopBwdSm80ILi2ELi2EN4cute5tupleIJNS5_1CILi128EEES8_NS7_ILi64EEEEEENS_6half_tEfNS_4arch4Sm80ELb1ELb0ELb1ELb0ELb1ELb0ELb0ELb0ELi2ELi4ELi4ELi4ELb0EEENS1_21CollectiveEpilogueBwdISA_SB_SD_Li256ELb0ELb0ELi2EEENS1_25SingleTileBwdLPTSchedulerILb0ELi128ELb1EEEEEEEEEvNT_6ParamsE$_ZZN4cute7flattenINS_5tupleIJNS_1CILi1EEENS1_IJiiiEEENS2_ILi64EEENS1_IJNS2_ILi72EEENS2_ILi144EEENS2_ILi288EEEEEENS2_ILi512EEEEEEEEDaRKT_ENKUlRKT_E_clIS4_EEDaSH_ - $_ZN7cutlass13device_kernelIN5flash19enable_sm80_to_sm89INS1_16FlashAttnBwdSm80INS1_25CollectiveMainloopBwdSm80ILi2ELi2EN4cute5tupleIJNS5_1CILi128EEES8_NS7_ILi64EEEEEENS_6half_tEfNS_4arch4Sm80ELb1ELb0ELb1ELb0ELb1ELb0ELb0ELb0ELi2ELi4ELi4ELi4ELb0EEENS1_21CollectiveEpilogueBwdISA_SB_SD_Li256ELb0ELb0ELi2EEENS1_25SingleTileBwdLPTSchedulerILb0ELi128ELb1EEEEEEEEEvNT_6ParamsE$_ZZN4cute7flattenINS_5tupleIJNS_1CILi1EEENS1_IJNS2_ILi8EEEiiEEENS2_ILi64EEENS1_IJiNS2_ILi144EEENS2_ILi288EEEEEENS2_ILi512EEEEEEEEDaRKT_ENKUlRKT_E_clIS9_EEDaSH_)
$_ZN7cutlass13device_kernelIN5flash19enable_sm80_to_sm89INS1_16FlashAttnBwdSm80INS1_25CollectiveMainloopBwdSm80ILi2ELi2EN4cute5tupleIJNS5_1CILi128EEES8_NS7_ILi64EEEEEENS_6half_tEfNS_4arch4Sm80ELb1ELb0ELb1ELb0ELb1ELb0ELb0ELb0ELi2ELi4ELi4ELi4ELb0EEENS1_21CollectiveEpilogueBwdISA_SB_SD_Li256ELb0ELb0ELi2EEENS1_25SingleTileBwdLPTSchedulerILb0ELi128ELb1EEEEEEEEEvNT_6ParamsE$_ZZN4cute7flattenINS_5tupleIJNS_1CILi1EEENS1_IJNS2_ILi8EEEiiEEENS2_ILi64EEENS1_IJiNS2_ILi144EEENS2_ILi288EEEEEENS2_ILi512EEEEEEEEDaRKT_ENKUlRKT_E_clIS9_EEDaSH_:
[----:B------:R-:W-:Y:S02]  /*aba0*/  MOV R34, R4 ;  /* 0x0000000400227202 */ /* 0x000fe40000000f00 */
[----:B------:R-:W-:-:S04]  /*abb0*/  MOV R35, 0x0 ;  /* 0x0000000000237802 */ /* 0x000fc80000000f00 */
[----:B------:R-:W-:Y:S05]  /*abc0*/  RET.REL.NODEC R34 `(_ZN7cutlass13device_kernelIN5flash19enable_sm80_to_sm89INS1_16FlashAttnBwdSm80INS1_25CollectiveMainloopBwdSm80ILi2ELi2EN4cute5tupleIJNS5_1CILi128EEES8_NS7_ILi64EEEEEENS_6half_tEfNS_4arch4Sm80ELb1ELb0ELb1ELb0ELb1ELb0ELb0ELb0ELi2ELi4ELi4ELi4ELb0EEENS1_21CollectiveEpilogueBwdISA_SB_SD_Li256ELb0ELb0ELi2EEENS1_25SingleTileBwdLPTSchedulerILb0ELi128ELb1EEEEEEEEEvNT_6ParamsE) ;  /* 0xffff543022007950 */ /* 0x000fea0003c3ffff */
        .type           $_ZN7cutlass13device_kernelIN5flash19enable_sm80_to_sm89INS1_16FlashAttnBwdSm80INS1_25CollectiveMainloopBwdSm80ILi2ELi2EN4cute5tupleIJNS5_1CILi128EEES8_NS7_ILi64EEEEEENS_6half_tEfNS_4arch4Sm80ELb1ELb0ELb1ELb0ELb1ELb0ELb0ELb0ELi2ELi4ELi4ELi4ELb0EEENS1_21CollectiveEpilogueBwdISA_SB_SD_Li256ELb0ELb0ELi2EEENS1_25SingleTileBwdLPTSchedulerILb0ELi128ELb1EEEEEEEEEvNT_6ParamsE$_ZZN4cute7flattenINS_5tupleIJNS_1CILi1EEENS1_IJiiiEEENS2_ILi64EEENS1_IJNS2_ILi72EEENS2_ILi144EEENS2_ILi288EEEEEENS2_ILi512EEEEEEEEDaRKT_ENKUlRKT_E_clIS4_EEDaSH_,@function
        .size           $_ZN7cutlass13device_kernelIN5flash19enable_sm80_to_sm89INS1_16FlashAttnBwdSm80INS1_25CollectiveMainloopBwdSm80ILi2ELi2EN4cute5tupleIJNS5_1CILi128EEES8_NS7_ILi64EEEEEENS_6half_tEfNS_4arch4Sm80ELb1ELb0ELb1ELb0ELb1ELb0ELb0ELb0ELi2ELi4ELi4ELi4ELb0EEENS1_21CollectiveEpilogueBwdISA_SB_SD_Li256ELb0ELb0ELi2EEENS1_25SingleTileBwdLPTSchedulerILb0ELi128ELb1EEEEEEEEEvNT_6ParamsE$_ZZN4cute7flattenINS_5tupleIJNS_1CILi1EEENS1_IJiiiEEENS2_ILi64EEENS1_IJNS2_ILi72EEENS2_ILi144EEENS2_ILi288EEEEEENS2_ILi512EEEEEEEEDaRKT_ENKUlRKT_E_clIS4_EEDaSH_,($_ZN7cutlass13device_kernelIN5flash19enable_sm80_to_sm89INS1_16FlashAttnBwdSm80INS1_25CollectiveMainloopBwdSm80ILi2ELi2EN4cute5tupleIJNS5_1CILi128EEES8_NS7_ILi64EEEEEENS_6half_tEfNS_4arch4Sm80ELb1ELb0ELb1ELb0ELb1ELb0ELb0ELb0ELi2ELi4ELi4ELi4ELb0EEENS1_21CollectiveEpilogueBwdISA_SB_SD_Li256ELb0ELb0ELi2EEENS1_25SingleTileBwdLPTSchedulerILb0ELi128ELb1EEEEEEEEEvNT_6ParamsE$_ZZN4cute7idx2crdINS_5tupleIJiiNS_1CILi0EEEEEENS1_IJNS1_IJNS2_ILi4EEENS2_ILi8EEEEEENS2_ILi2EEENS2_ILi1EEEEEEEEDaRKT_RKT0_ENKUlRKT_RKT0_E_clIiS7_EEDaSJ_SM_ - $_ZN7cutlass13device_kernelIN5flash19enable_sm80_to_sm89INS1_16FlashAttnBwdSm80INS1_25CollectiveMainloopBwdSm80ILi2ELi2EN4cute5tupleIJNS5_1CILi128EEES8_NS7_ILi64EEEEEENS_6half_tEfNS_4arch4Sm80ELb1ELb0ELb1ELb0ELb1ELb0ELb0ELb0ELi2ELi4ELi4ELi4ELb0EEENS1_21CollectiveEpilogueBwdISA_SB_SD_Li256ELb0ELb0ELi2EEENS1_25SingleTileBwdLPTSchedulerILb0ELi128ELb1EEEEEEEEEvNT_6ParamsE$_ZZN4cute7flattenINS_5tupleIJNS_1CILi1EEENS1_IJiiiEEENS2_ILi64EEENS1_IJNS2_ILi72EEENS2_ILi144EEENS2_ILi288EEEEEENS2_ILi512EEEEEEEEDaRKT_ENKUlRKT_E_clIS4_EEDaSH_)
$_ZN7cutlass13device_kernelIN5flash19enable_sm80_to_sm89INS1_16FlashAttnBwdSm80INS1_25CollectiveMainloopBwdSm80ILi2ELi2EN4cute5tupleIJNS5_1CILi128EEES8_NS7_ILi64EEEEEENS_6half_tEfNS_4arch4Sm80ELb1ELb0ELb1ELb0ELb1ELb0ELb0ELb0ELi2ELi4ELi4ELi4ELb0EEENS1_21CollectiveEpilogueBwdISA_SB_SD_Li256ELb0ELb0ELi2EEENS1_25SingleTileBwdLPTSchedulerILb0ELi128ELb1EEEEEEEEEvNT_6ParamsE$_ZZN4cute7flattenINS_5tupleIJNS_1CILi1EEENS1_IJiiiEEENS2_ILi64EEENS1_IJNS2_ILi72EEENS2_ILi144EEENS2_ILi288EEEEEENS2_ILi512EEEEEEEEDaRKT_ENKUlRKT_E_clIS4_EEDaSH_:
[----:B------:R-:W-:Y:S02]  /*abd0*/  MOV R36, R4 ;  /* 0x0000000400247202 */ /* 0x000fe40000000f00 */
[----:B------:R-:W-:-:S04]  /*abe0*/  MOV R37, 0x0 ;  /* 0x0000000000257802 */ /* 0x000fc80000000f00 */
[----:B------:R-:W-:Y:S05]  /*abf0*/  RET.REL.NODEC R36 `(_ZN7cutlass13device_kernelIN5flash19enable_sm80_to_sm89INS1_16FlashAttnBwdSm80INS1_25CollectiveMainloopBwdSm80ILi2ELi2EN4cute5tupleIJNS5_1CILi128EEES8_NS7_ILi64EEEEEENS_6half_tEfNS_4arch4Sm80ELb1ELb0ELb1ELb0ELb1ELb0ELb0ELb0ELi2ELi4ELi4ELi4ELb0EEENS1_21CollectiveEpilogueBwdISA_SB_SD_Li256ELb0ELb0ELi2EEENS1_25SingleTileBwdLPTSchedulerILb0ELi128ELb1EEEEEEEEEvNT_6ParamsE) ;  /* 0xffff540024007950 */ /* 0x000fea0003c3ffff */
        .type           $_ZN7cutlass13device_kernelIN5flash19enable_sm80_to_sm89INS1_16FlashAttnBwdSm80INS1_25CollectiveMainloopBwdSm80ILi2ELi2EN4cute5tupleIJNS5_1CILi128EEES8_NS7_ILi64EEEEEENS_6half_tEfNS_4arch4Sm80ELb1ELb0ELb1ELb0ELb1ELb0ELb0ELb0ELi2ELi4ELi4ELi4ELb0EEENS1_21CollectiveEpilogueBwdISA_SB_SD_Li256ELb0ELb0ELi2EEENS1_25SingleTileBwdLPTSchedulerILb0ELi128ELb1EEEEEEEEEvNT_6ParamsE$_ZZN4cute7idx2crdINS_5tupleIJiiNS_1CILi0EEEEEENS1_IJNS1_IJNS2_ILi4EEENS2_ILi8EEEEEENS2_ILi2EEENS2_ILi1EEEEEEEEDaRKT_RKT0_ENKUlRKT_RKT0_E_clIiS7_EEDaSJ_SM_,@function
        .size           $_ZN7cutlass13device_kernelIN5flash19enable_sm80_to_sm89INS1_16FlashAttnBwdSm80INS1_25CollectiveMainloopBwdSm80ILi2ELi2EN4cute5tupleIJNS5_1CILi128EEES8_NS7_ILi64EEEEEENS_6half_tEfNS_4arch4Sm80ELb1ELb0ELb1ELb0ELb1ELb0ELb0ELb0ELi2ELi4ELi4ELi4ELb0EEENS1_21CollectiveEpilogueBwdISA_SB_SD_Li256ELb0ELb0ELi2EEENS1_25SingleTileBwdLPTSchedulerILb0ELi128ELb1EEEEEEEEEvNT_6ParamsE$_ZZN4cute7idx2crdINS_5tupleIJiiNS_1CILi0EEEEEENS1_IJNS1_IJNS2_ILi4EEENS2_ILi8EEEEEENS2_ILi2EEENS2_ILi1EEEEEEEEDaRKT_RKT0_ENKUlRKT_RKT0_E_clIiS7_EEDaSJ_SM_,($_ZN7cutlass13device_kernelIN5flash19enable_sm80_to_sm89INS1_16FlashAttnBwdSm80INS1_25CollectiveMainloopBwdSm80ILi2ELi2EN4cute5tupleIJNS5_1CILi128EEES8_NS7_ILi64EEEEEENS_6half_tEfNS_4arch4Sm80ELb1ELb0ELb1ELb0ELb1ELb0ELb0ELb0ELi2ELi4ELi4ELi4ELb0EEENS1_21CollectiveEpilogueBwdISA_SB_SD_Li256ELb0ELb0ELi2EEENS1_25SingleTileBwdLPTSchedulerILb0ELi128ELb1EEEEEEEEEvNT_6ParamsE$_ZZN4cute7idx2crdINS_5tupleIJiiNS_1CILi0EEEEEENS1_IJNS1_IJNS2_ILi4EEENS2_ILi8EEEEEENS2_ILi2EEENS2_ILi1EEEEEEEEDaRKT_RKT0_ENKUlRKT_RKT0_E_clIiS8_EEDaSJ_SM_ - $_ZN7cutlass13device_kernelIN5flash19enable_sm80_to_sm89INS1_16FlashAttnBwdSm80INS1_25CollectiveMainloopBwdSm80ILi2ELi2EN4cute5tupleIJNS5_1CILi128EEES8_NS7_ILi64EEEEEENS_6half_tEfNS_4arch4Sm80ELb1ELb0ELb1ELb0ELb1ELb0ELb0ELb0ELi2ELi4ELi4ELi4ELb0EEENS1_21CollectiveEpilogueBwdISA_SB_SD_Li256ELb0ELb0ELi2EEENS1_25SingleTileBwdLPTSchedulerILb0ELi128ELb1EEEEEEEEEvNT_6ParamsE$_ZZN4cute7idx2crdINS_5tupleIJiiNS_1CILi0EEEEEENS1_IJNS1_IJNS2_ILi4EEENS2_ILi8EEEEEENS2_ILi2EEENS2_ILi1EEEEEEEEDaRKT_RKT0_ENKUlRKT_RKT0_E_clIiS7_EEDaSJ_SM_)
$_ZN7cutlass13device_kernelIN5flash19enable_sm80_to_sm89INS1_16FlashAttnBwdSm80INS1_25CollectiveMainloopBwdSm80ILi2ELi2EN4cute5tupleIJNS5_1CILi128EEES8_NS7_ILi64EEEEEENS_6half_tEfNS_4arch4Sm80ELb1ELb0ELb1ELb0ELb1ELb0ELb0ELb0ELi2ELi4ELi4ELi4ELb0EEENS1_21CollectiveEpilogueBwdISA_SB_SD_Li256ELb0ELb0ELi2EEENS1_25SingleTileBwdLPTSchedulerILb0ELi128ELb1EEEEEEEEEvNT_6ParamsE$_ZZN4cute7idx2crdINS_5tupleIJiiNS_1CILi0EEEEEENS1_IJNS1_IJNS2_ILi4EEENS2_ILi8EEEEEENS2_ILi2EEENS2_ILi1EEEEEEEEDaRKT_RKT0_ENKUlRKT_RKT0_E_clIiS7_EEDaSJ_SM_:
[----:B------:R-:W-:Y:S01]  /*ac00*/  SHF.R.S32.HI R5, RZ, 0x1f, R2 ;  /* 0x0000001fff057819 */ /* 0x000fe20000011402 */
[----:B------:R-:W-:Y:S02]  /*ac10*/  IMAD.MOV.U32 R36, RZ, RZ, R6 ;  /* 0x000000ffff247224 */ /* 0x000fe400078e0006 */
[----:B------:R-:W-:Y:S01]  /*ac20*/  IMAD.MOV.U32 R37, RZ, RZ, 0x0 ;  /* 0x00000000ff257424 */ /* 0x000fe200078e00ff */
[----:B------:R-:W-:-:S04]  /*ac30*/  LEA.HI R5, R5, R2, RZ, 0x2 ;  /* 0x0000000205057211 */ /* 0x000fc800078f10ff */
[----:B------:R-:W-:Y:S02]  /*ac40*/  LOP3.LUT R4, R5, 0xfffffffc, RZ, 0xc0, !PT ;  /* 0xfffffffc05047812 */ /* 0x000fe400078ec0ff */
[----:B------:R-:W-:-:S03]  /*ac50*/  SHF.R.S32.HI R5, RZ, 0x2, R5 ;  /* 0x00000002ff057819 */ /* 0x000fc60000011405 */
[----:B------:R-:W-:Y:S01]  /*ac60*/  IMAD.IADD R4, R2, 0x1, -R4 ;  /* 0x0000000102047824 */ /* 0x000fe200078e0a04 */
[----:B------:R-:W-:Y:S06]  /*ac70*/  RET.REL.NODEC R36 `(_ZN7cutlass13device_kernelIN5flash19enable_sm80_to_sm89INS1_16FlashAttnBwdSm80INS1_25CollectiveMainloopBwdSm80ILi2ELi2EN4cute5tupleIJNS5_1CILi128EEES8_NS7_ILi64EEEEEENS_6half_tEfNS_4arch4Sm80ELb1ELb0ELb1ELb0ELb1ELb0ELb0ELb0ELi2ELi4ELi4ELi4ELb0EEENS1_21CollectiveEpilogueBwdISA_SB_SD_Li256ELb0ELb0ELi2EEENS1_25SingleTileBwdLPTSchedulerILb0ELi128ELb1EEEEEEEEEvNT_6ParamsE) ;  /* 0xffff538024007950 */ /* 0x000fec0003c3ffff */
        .type           $_ZN7cutlass13device_kernelIN5flash19enable_sm80_to_sm89INS1_16FlashAttnBwdSm80INS1_25CollectiveMainloopBwdSm80ILi2ELi2EN4cute5tupleIJNS5_1CILi128EEES8_NS7_ILi64EEEEEENS_6half_tEfNS_4arch4Sm80ELb1ELb0ELb1ELb0ELb1ELb0ELb0ELb0ELi2ELi4ELi4ELi4ELb0EEENS1_21CollectiveEpilogueBwdISA_SB_SD_Li256ELb0ELb0ELi2EEENS1_25SingleTileBwdLPTSchedulerILb0ELi128ELb1EEEEEEEEEvNT_6ParamsE$_ZZN4cute7idx2crdINS_5tupleIJiiNS_1CILi0EEEEEENS1_IJNS1_IJNS2_ILi4EEENS2_ILi8EEEEEENS2_ILi2EEENS2_ILi1EEEEEEEEDaRKT_RKT0_ENKUlRKT_RKT0_E_clIiS8_EEDaSJ_SM_,@function
        .size           $_ZN7cutlass13device_kernelIN5flash19enable_sm80_to_sm89INS1_16FlashAttnBwdSm80INS1_25CollectiveMainloopBwdSm80ILi2ELi2EN4cute5tupleIJNS5_1CILi128EEES8_NS7_ILi64EEEEEENS_6half_tEfNS_4arch4Sm80ELb1ELb0ELb1ELb0ELb1ELb0ELb0ELb0ELi2ELi4ELi4ELi4ELb0EEENS1_21CollectiveEpilogueBwdISA_SB_SD_Li256ELb0ELb0ELi2EEENS1_25SingleTileBwdLPTSchedulerILb0ELi128ELb1EEEEEEEEEvNT_6ParamsE$_ZZN4cute7idx2crdINS_5tupleIJiiNS_1CILi0EEEEEENS1_IJNS1_IJNS2_ILi4EEENS2_ILi8EEEEEENS2_ILi2EEENS2_ILi1EEEEEEEEDaRKT_RKT0_ENKUlRKT_RKT0_E_clIiS8_EEDaSJ_SM_,($_ZN7cutlass13device_kernelIN5flash19enable_sm80_to_sm89INS1_16FlashAttnBwdSm80INS1_25CollectiveMainloopBwdSm80ILi2ELi2EN4cute5tupleIJNS5_1CILi128EEES8_NS7_ILi64EEEEEENS_6half_tEfNS_4arch4Sm80ELb1ELb0ELb1ELb0ELb1ELb0ELb0ELb0ELi2ELi4ELi4ELi4ELb0EEENS1_21CollectiveEpilogueBwdISA_SB_SD_Li256ELb0ELb0ELi2EEENS1_25SingleTileBwdLPTSchedulerILb0ELi128ELb1EEEEEEEEEvNT_6ParamsE$_ZZN4cute7idx2crdINS_5tupleIJiiNS_1CILi0EEEEEENS1_IJNS1_IJNS2_ILi4EEENS2_ILi8EEEEEES5_NS2_ILi1EEEEEEEEDaRKT_RKT0_ENKUlRKT_RKT0_E_clIiS5_EEDaSI_SL_ - $_ZN7cutlass13device_kernelIN5flash19enable_sm80_to_sm89INS1_16FlashAttnBwdSm80INS1_25CollectiveMainloopBwdSm80ILi2ELi2EN4cute5tupleIJNS5_1CILi128EEES8_NS7_ILi64EEEEEENS_6half_tEfNS_4arch4Sm80ELb1ELb0ELb1ELb0ELb1ELb0ELb0ELb0ELi2ELi4ELi4ELi4ELb0EEENS1_21CollectiveEpilogueBwdISA_SB_SD_Li256ELb0ELb0ELi2EEENS1_25SingleTileBwdLPTSchedulerILb0ELi128ELb1EEEEEEEEEvNT_6ParamsE$_ZZN4cute7idx2crdINS_5tupleIJiiNS_1CILi0EEEEEENS1_IJNS1_IJNS2_ILi4EEENS2_ILi8EEEEEENS2_ILi2EEENS2_ILi1EEEEEEEEDaRKT_RKT0_ENKUlRKT_RKT0_E_clIiS8_EEDaSJ_SM_)
$_ZN7cutlass13device_kernelIN5flash19enable_sm80_to_sm89INS1_16FlashAttnBwdSm80INS1_25CollectiveMainloopBwdSm80ILi2ELi2EN4cute5tupleIJNS5_1CILi128EEES8_NS7_ILi64EEEEEENS_6half_tEfNS_4arch4Sm80ELb1ELb0ELb1ELb0ELb1ELb0ELb0ELb0ELi2ELi4ELi4ELi4ELb0EEENS1_21CollectiveEpilogueBwdISA_SB_SD_Li256ELb0ELb0ELi2EEENS1_25SingleTileBwdLPTSchedulerILb0ELi128ELb1EEEEEEEEEvNT_6ParamsE$_ZZN4cute7idx2crdINS_5tupleIJiiNS_1CILi0EEEEEENS1_IJNS1_IJNS2_ILi4EEENS2_ILi8EEEEEENS2_ILi2EEENS2_ILi1EEEEEEEEDaRKT_RKT0_ENKUlRKT_RKT0_E_clIiS8_EEDaSJ_SM_:
[----:B------:R-:W-:Y:S02]  /*ac80*/  MOV R36, R6 ;  /* 0x0000000600247202 */ /* 0x000fe40000000f00 */
[----:B------:R-:W-:Y:S02]  /*ac90*/  MOV R37, 0x0 ;  /* 0x0000000000257802 */ /* 0x000fe40000000f00 */
[----:B------:R-:W-:Y:S02]  /*aca0*/  MOV R29, R3 ;  /* 0x00000003001d7202 */ /* 0x000fe40000000f00 */
[----:B------:R-:W-:Y:S05]  /*acb0*/  RET.REL.NODEC R36 `(_ZN7cutlass13device_kernelIN5flash19enable_sm80_to_sm89INS1_16FlashAttnBwdSm80INS1_25CollectiveMainloopBwdSm80ILi2ELi2EN4cute5tupleIJNS5_1CILi128EEES8_NS7_ILi64EEEEEENS_6half_tEfNS_4arch4Sm80ELb1ELb0ELb1ELb0ELb1ELb0ELb0ELb0ELi2ELi4ELi4ELi4ELb0EEENS1_21CollectiveEpilogueBwdISA_SB_SD_Li256ELb0ELb0ELi2EEENS1_25SingleTileBwdLPTSchedulerILb0ELi128ELb1EEEEEEEEEvNT_6ParamsE) ;  /* 0xffff534024007950 */ /* 0x000fea0003c3ffff */
        .type           $_ZN7cutlass13device_kernelIN5flash19enable_sm80_to_sm89INS1_16FlashAttnBwdSm80INS1_25CollectiveMainloopBwdSm80ILi2ELi2EN4cute5tupleIJNS5_1CILi128EEES8_NS7_ILi64EEEEEENS_6half_tEfNS_4arch4Sm80ELb1ELb0ELb1ELb0ELb1ELb0ELb0ELb0ELi2ELi4ELi4ELi4ELb0EEENS1_21CollectiveEpilogueBwdISA_SB_SD_Li256ELb0ELb0ELi2EEENS1_25SingleTileBwdLPTSchedulerILb0ELi128ELb1EEEEEEEEEvNT_6ParamsE$_ZZN4cute7idx2crdINS_5tupleIJiiNS_1CILi0EEEEEENS1_IJNS1_IJNS2_ILi4EEENS2_ILi8EEEEEES5_NS2_ILi1EEEEEEEEDaRKT_RKT0_ENKUlRKT_RKT0_E_clIiS5_EEDaSI_SL_,@function
        .size           $_ZN7cutlass13device_kernelIN5flash19enable_sm80_to_sm89INS1_16FlashAttnBwdSm80INS1_25CollectiveMainloopBwdSm80ILi2ELi2EN4cute5tupleIJNS5_1CILi128EEES8_NS7_ILi64EEEEEENS_6half_tEfNS_4arch4Sm80ELb1ELb0ELb1ELb0ELb1ELb0ELb0ELb0ELi2ELi4ELi4ELi4ELb0EEENS1_21CollectiveEpilogueBwdISA_SB_SD_Li256ELb0ELb0ELi2EEENS1_25SingleTileBwdLPTSchedulerILb0ELi128ELb1EEEEEEEEEvNT_6ParamsE$_ZZN4cute7idx2crdINS_5tupleIJiiNS_1CILi0EEEEEENS1_IJNS1_IJNS2_ILi4EEENS2_ILi8EEEEEES5_NS2_ILi1EEEEEEEEDaRKT_RKT0_ENKUlRKT_RKT0_E_clIiS5_EEDaSI_SL_,($_ZN7cutlass13device_kernelIN5flash19enable_sm80_to_sm89INS1_16FlashAttnBwdSm80INS1_25CollectiveMainloopBwdSm80ILi2ELi2EN4cute5tupleIJNS5_1CILi128EEES8_NS7_ILi64EEEEEENS_6half_tEfNS_4arch4Sm80ELb1ELb0ELb1ELb0ELb1ELb0ELb0ELb0ELi2ELi4ELi4ELi4ELb0EEENS1_21CollectiveEpilogueBwdISA_SB_SD_Li256ELb0ELb0ELi2EEENS1_25SingleTileBwdLPTSchedulerILb0ELi128ELb1EEEEEEEEEvNT_6ParamsE$_ZZN4cute7idx2crdINS_5tupleIJiiNS_1CILi0EEEEEENS1_IJNS1_IJNS2_ILi4EEENS2_ILi8EEEEEES5_NS2_ILi1EEEEEEEEDaRKT_RKT0_ENKUlRKT_RKT0_E_clIiS7_EEDaSI_SL_ - $_ZN7cutlass13device_kernelIN5flash19enable_sm80_to_sm89INS1_16FlashAttnBwdSm80INS1_25CollectiveMainloopBwdSm80ILi2ELi2EN4cute5tupleIJNS5_1CILi128EEES8_NS7_ILi64EEEEEENS_6half_tEfNS_4arch4Sm80ELb1ELb0ELb1ELb0ELb1ELb0ELb0ELb0ELi2ELi4ELi4ELi4ELb0EEENS1_21CollectiveEpilogueBwdISA_SB_SD_Li256ELb0ELb0ELi2EEENS1_25SingleTileBwdLPTSchedulerILb0ELi128ELb1EEEEEEEEEvNT_6ParamsE$_ZZN4cute7idx2crdINS_5tupleIJiiNS_1CILi0EEEEEENS1_IJNS1_IJNS2_ILi4EEENS2_ILi8EEEEEES5_NS2_ILi1EEEEEEEEDaRKT_RKT0_ENKUlRKT_RKT0_E_clIiS5_EEDaSI_SL_)
$_ZN7cutlass13device_kernelIN5flash19enable_sm80_to_sm89INS1_16FlashAttnBwdSm80INS1_25CollectiveMainloopBwdSm80ILi2ELi2EN4cute5tupleIJNS5_1CILi128EEES8_NS7_ILi64EEEEEENS_6half_tEfNS_4arch4Sm80ELb1ELb0ELb1ELb0ELb1ELb0ELb0ELb0ELi2ELi4ELi4ELi4ELb0EEENS1_21CollectiveEpilogueBwdISA_SB_SD_Li256ELb0ELb0ELi2EEENS1_25SingleTileBwdLPTSchedulerILb0ELi128ELb1EEEEEEEEEvNT_6ParamsE$_ZZN4cute7idx2crdINS_5tupleIJiiNS_1CILi0EEEEEENS1_IJNS1_IJNS2_ILi4EEENS2_ILi8EEEEEES5_NS2_ILi1EEEEEEEEDaRKT_RKT0_ENKUlRKT_RKT0_E_clIiS5_EEDaSI_SL_:
[----:B------:R-:W-:Y:S02]  /*acc0*/  MOV R38, R4 ;  /* 0x0000000400267202 */ /* 0x000fe40000000f00 */
[----:B------:R-:W-:Y:S02]  /*acd0*/  MOV R39, 0x0 ;  /* 0x0000000000277802 */ /* 0x000fe40000000f00 */
[----:B------:R-:W-:-:S02]  /*ace0*/  MOV R5, R3 ;  /* 0x0000000300057202 */ /* 0x000fc40000000f00 */
[----:B------:R-:W-:Y:S05]  /*acf0*/  RET.REL.NODEC R38 `(_ZN7cutlass13device_kernelIN5flash19enable_sm80_to_sm89INS1_16FlashAttnBwdSm80INS1_25CollectiveMainloopBwdSm80ILi2ELi2EN4cute5tupleIJNS5_1CILi128EEES8_NS7_ILi64EEEEEENS_6half_tEfNS_4arch4Sm80ELb1ELb0ELb1ELb0ELb1ELb0ELb0ELb0ELi2ELi4ELi4ELi4ELb0EEENS1_21CollectiveEpilogueBwdISA_SB_SD_Li256ELb0ELb0ELi2EEENS1_25SingleTileBwdLPTSchedulerILb0ELi128ELb1EEEEEEEEEvNT_6ParamsE) ;  /* 0xffff530026007950 */ /* 0x000fea0003c3ffff */
        .type           $_ZN7cutlass13device_kernelIN5flash19enable_sm80_to_sm89INS1_16FlashAttnBwdSm80INS1_25CollectiveMainloopBwdSm80ILi2ELi2EN4cute5tupleIJNS5_1CILi128EEES8_NS7_ILi64EEEEEENS_6half_tEfNS_4arch4Sm80ELb1ELb0ELb1ELb0ELb1ELb0ELb0ELb0ELi2ELi4ELi4ELi4ELb0EEENS1_21CollectiveEpilogueBwdISA_SB_SD_Li256ELb0ELb0ELi2EEENS1_25SingleTileBwdLPTSchedulerILb0ELi128ELb1EEEEEEEEEvNT_6ParamsE$_ZZN4cute7idx2crdINS_5tupleIJiiNS_1CILi0EEEEEENS1_IJNS1_IJNS2_ILi4EEENS2_ILi8EEEEEES5_NS2_ILi1EEEEEEEEDaRKT_RKT0_ENKUlRKT_RKT0_E_clIiS7_EEDaSI_SL_,@function
        .size           $_ZN7cutlass13device_kernelIN5flash19enable_sm80_to_sm89INS1_16FlashAttnBwdSm80INS1_25CollectiveMainloopBwdSm80ILi2ELi2EN4cute5tupleIJNS5_1CILi128EEES8_NS7_ILi64EEEEEENS_6half_tEfNS_4arch4Sm80ELb1ELb0ELb1ELb0ELb1ELb0ELb0ELb0ELi2ELi4ELi4ELi4ELb0EEENS1_21CollectiveEpilogueBwdISA_SB_SD_Li256ELb0ELb0ELi2EEENS1_25SingleTileBwdLPTSchedulerILb0ELi128ELb1EEEEEEEEEvNT_6ParamsE$_ZZN4cute7idx2crdINS_5tupleIJiiNS_1CILi0EEEEEENS1_IJNS1_IJNS2_ILi4EEENS2_ILi8EEEEEES5_NS2_ILi1EEEEEEEEDaRKT_RKT0_ENKUlRKT_RKT0_E_clIiS7_EEDaSI_SL_,($_ZN7cutlass13device_kernelIN5flash19enable_sm80_to_sm89INS1_16FlashAttnBwdSm80INS1_25CollectiveMainloopBwdSm80ILi2ELi2EN4cute5tupleIJNS5_1CILi128EEES8_NS7_ILi64EEEEEENS_6half_tEfNS_4arch4Sm80ELb1ELb0ELb1ELb0ELb1ELb0ELb0ELb0ELi2ELi4ELi4ELi4ELb0EEENS1_21CollectiveEpilogueBwdISA_SB_SD_Li256ELb0ELb0ELi2EEENS1_25SingleTileBwdLPTSchedulerILb0ELi128ELb1EEEEEEEEEvNT_6ParamsE$_ZZN4cute7idx2crdIiNS_5tupleIJNS_1CILi32EEENS2_ILi4EEENS2_ILi2EEENS2_ILi1EEEEEENS1_IJS6_S3_NS2_ILi128EEENS2_ILi0EEEEEEEEDaRKT_RKT0_RKT1_ENKUlRKT_RKT0_E_clIS5_S8_EEDaSM_SP_ - $_ZN7cutlass13device_kernelIN5flash19enable_sm80_to_sm89INS1_16FlashAttnBwdSm80INS1_25CollectiveMainloopBwdSm80ILi2ELi2EN4cute5tupleIJNS5_1CILi128EEES8_NS7_ILi64EEEEEENS_6half_tEfNS_4arch4Sm80ELb1ELb0ELb1ELb0ELb1ELb0ELb0ELb0ELi2ELi4ELi4ELi4ELb0EEENS1_21CollectiveEpilogueBwdISA_SB_SD_Li256ELb0ELb0ELi2EEENS1_25SingleTileBwdLPTSchedulerILb0ELi128ELb1EEEEEEEEEvNT_6ParamsE$_ZZN4cute7idx2crdINS_5tupleIJiiNS_1CILi0EEEEEENS1_IJNS1_IJNS2_ILi4EEENS2_ILi8EEEEEES5_NS2_ILi1EEEEEEEEDaRKT_RKT0_ENKUlRKT_RKT0_E_clIiS7_EEDaSI_SL_)
$_ZN7cutlass13device_kernelIN5flash19enable_sm80_to_sm89INS1_16FlashAttnBwdSm80INS1_25CollectiveMainloopBwdSm80ILi2ELi2EN4cute5tupleIJNS5_1CILi128EEES8_NS7_ILi64EEEEEENS_6half_tEfNS_4arch4Sm80ELb1ELb0ELb1ELb0ELb1ELb0ELb0ELb0ELi2ELi4ELi4ELi4ELb0EEENS1_21CollectiveEpilogueBwdISA_SB_SD_Li256ELb0ELb0ELi2EEENS1_25SingleTileBwdLPTSchedulerILb0ELi128ELb1EEEEEEEEEvNT_6ParamsE$_ZZN4cute7idx2crdINS_5tupleIJiiNS_1CILi0EEEEEENS1_IJNS1_IJNS2_ILi4EEENS2_ILi8EEEEEES5_NS2_ILi1EEEEEEEEDaRKT_RKT0_ENKUlRKT_RKT0_E_clIiS7_EEDaSI_SL_:
[----:B------:R-:W-:-:S04]  /*ad00*/  SHF.R.S32.HI R5, RZ, 0x1f, R2 ;  /* 0x0000001fff057819 */ /* 0x000fc80000011402 */
[----:B------:R-:W-:-:S04]  /*ad10*/  LEA.HI R6, R5, R2, RZ, 0x2 ;  /* 0x0000000205067211 */ /* 0x000fc800078f10ff */
[----:B------:R-:W-:Y:S02]  /*ad20*/  LOP3.LUT R5, R6, 0xfffffffc, RZ, 0xc0, !PT ;  /* 0xfffffffc06057812 */ /* 0x000fe400078ec0ff */
[----:B------:R-:W-:-:S03]  /*ad30*/  SHF.R.S32.HI R6, RZ, 0x2, R6 ;  /* 0x00000002ff067819 */ /* 0x000fc60000011406 */
[----:B------:R-:W-:Y:S02]  /*ad40*/  IMAD.IADD R36, R2, 0x1, -R5 ;  /* 0x0000000102247824 */ /* 0x000fe400078e0a05 */
[----:B------:R-:W-:-:S04]  /*ad50*/  IMAD.MOV.U32 R5, RZ, RZ, 0x0 ;  /* 0x00000000ff057424 */ /* 0x000fc800078e00ff */
[----:B------:R-:W-:Y:S05]  /*ad60*/  RET.REL.NODEC R4 `(_ZN7cutlass13device_kernelIN5flash19enable_sm80_to_sm89INS1_16FlashAttnBwdSm80INS1_25CollectiveMainloopBwdSm80ILi2ELi2EN4cute5tupleIJNS5_1CILi128EEES8_NS7_ILi64EEEEEENS_6half_tEfNS_4arch4Sm80ELb1ELb0ELb1ELb0ELb1ELb0ELb0ELb0ELi2ELi4ELi4ELi4ELb0EEENS1_21CollectiveEpilogueBwdISA_SB_SD_Li256ELb0ELb0ELi2EEENS1_25SingleTileBwdLPTSchedulerILb0ELi128ELb1EEEEEEEEEvNT_6ParamsE) ;  /* 0xffff529004007950 */ /* 0x000fea0003c3ffff */
        .type           $_ZN7cutlass13device_kernelIN5flash19enable_sm80_to_sm89INS1_16FlashAttnBwdSm80INS1_25CollectiveMainloopBwdSm80ILi2ELi2EN4cute5tupleIJNS5_1CILi128EEES8_NS7_ILi64EEEEEENS_6half_tEfNS_4arch4Sm80ELb1ELb0ELb1ELb0ELb1ELb0ELb0ELb0ELi2ELi4ELi4ELi4ELb0EEENS1_21CollectiveEpilogueBwdISA_SB_SD_Li256ELb0ELb0ELi2EEENS1_25SingleTileBwdLPTSchedulerILb0ELi128ELb1EEEEEEEEEvNT_6ParamsE$_ZZN4cute7idx2crdIiNS_5tupleIJNS_1CILi32EEENS2_ILi4EEENS2_ILi2EEENS2_ILi1EEEEEENS1_IJS6_S3_NS2_ILi128EEENS2_ILi0EEEEEEEEDaRKT_RKT0_RKT1_ENKUlRKT_RKT0_E_clIS5_S8_EEDaSM_SP_,@function
        .size           $_ZN7cutlass13device_kernelIN5flash19enable_sm80_to_sm89INS1_16FlashAttnBwdSm80INS1_25CollectiveMainloopBwdSm80ILi2ELi2EN4cute5tupleIJNS5_1CILi128EEES8_NS7_ILi64EEEEEENS_6half_tEfNS_4arch4Sm80ELb1ELb0ELb1ELb0ELb1ELb0ELb0ELb0ELi2ELi4ELi4ELi4ELb0EEENS1_21CollectiveEpilogueBwdISA_SB_SD_Li256ELb0ELb0ELi2EEENS1_25SingleTileBwdLPTSchedulerILb0ELi128ELb1EEEEEEEEEvNT_6ParamsE$_ZZN4cute7idx2crdIiNS_5tupleIJNS_1CILi32EEENS2_ILi4EEENS2_ILi2EEENS2_ILi1EEEEEENS1_IJS6_S3_NS2_ILi128EEENS2_ILi0EEEEEEEEDaRKT_RKT0_RKT1_ENKUlRKT_RKT0_E_clIS5_S8_EEDaSM_SP_,($_ZN7cutlass13device_kernelIN5flash19enable_sm80_to_sm89INS1_16FlashAttnBwdSm80INS1_25CollectiveMainloopBwdSm80ILi2ELi2EN4cute5tupleIJNS5_1CILi128EEES8_NS7_ILi64EEEEEENS_6half_tEfNS_4arch4Sm80ELb1ELb0ELb1ELb0ELb1ELb0ELb0ELb0ELi2ELi4ELi4ELi4ELb0EEENS1_21CollectiveEpilogueBwdISA_SB_SD_Li256ELb0ELb0ELi2EEENS1_25SingleTileBwdLPTSchedulerILb0ELi128ELb1EEEEEEEEEvNT_6ParamsE$_ZZN4cute9transformINS_5tupleIJNS_1CILi32EEENS2_ILi4EEENS2_ILi2EEENS2_ILi1EEEEEENS1_IJS6_S3_NS2_ILi128EEENS2_ILi0EEEEEEZNS_7idx2crdIiS7_SA_EEDaRKT_RKT0_RKT1_EUlRKT_RKT0_E_EEDaSE_SH_OSI_ENKUlDpSN_E_clIJiiiS9_EEEDaST_ - $_ZN7cutlass13device_kernelIN5flash19enable_sm80_to_sm89INS1_16FlashAttnBwdSm80INS1_25CollectiveMainloopBwdSm80ILi2ELi2EN4cute5tupleIJNS5_1CILi128EEES8_NS7_ILi64EEEEEENS_6half_tEfNS_4arch4Sm80ELb1ELb0ELb1ELb0ELb1ELb0ELb0ELb0ELi2ELi4ELi4ELi4ELb0EEENS1_21CollectiveEpilogueBwdISA_SB_SD_Li256ELb0ELb0ELi2EEENS1_25SingleTileBwdLPTSchedulerILb0ELi128ELb1EEEEEEEEEvNT_6ParamsE$_ZZN4cute7idx2crdIiNS_5tupleIJNS_1CILi32EEENS2_ILi4EEENS2_ILi2EEENS2_ILi1EEEEEENS1_IJS6_S3_NS2_ILi128EEENS2_ILi0EEEEEEEEDaRKT_RKT0_RKT1_ENKUlRKT_RKT0_E_clIS5_S8_EEDaSM_SP_)
$_ZN7cutlass13device_kernelIN5flash19enable_sm80_to_sm89INS1_16FlashAttnBwdSm80INS1_25CollectiveMainloopBwdSm80ILi2ELi2EN4cute5tupleIJNS5_1CILi128EEES8_NS7_ILi64EEEEEENS_6half_tEfNS_4arch4Sm80ELb1ELb0ELb1ELb0ELb1ELb0ELb0ELb0ELi2ELi4ELi4ELi4ELb0EEENS1_21CollectiveEpilogueBwdISA_SB_SD_Li256ELb0ELb0ELi2EEENS1_25SingleTileBwdLPTSchedulerILb0ELi128ELb1EEEEEEEEEvNT_6ParamsE$_ZZN4cute7idx2crdIiNS_5tupleIJNS_1CILi32EEENS2_ILi4EEENS2_ILi2EEENS2_ILi1EEEEEENS1_IJS6_S3_NS2_ILi128EEENS2_ILi0EEEEEEEEDaRKT_RKT0_RKT1_ENKUlRKT_RKT0_E_clIS5_S8_EEDaSM_SP_:
        /* <DEDUP_REMOVED lines=8> */
[----:B------:R-:W-:Y:S06]  /*adf0*/  RET.REL.NODEC R24 `(_ZN7cutlass13device_kernelIN5flash19enable_sm80_to_sm89INS1_16FlashAttnBwdSm80INS1_25CollectiveMainloopBwdSm80ILi2ELi2EN4cute5tupleIJNS5_1CILi128EEES8_NS7_ILi64EEEEEENS_6half_tEfNS_4arch4Sm80ELb1ELb0ELb1ELb0ELb1ELb0ELb0ELb0ELi2ELi4ELi4ELi4ELb0EEENS1_21CollectiveEpilogueBwdISA_SB_SD_Li256ELb0ELb0ELi2EEENS1_25SingleTileBwdLPTSchedulerILb0ELi128ELb1EEEEEEEEEvNT_6ParamsE) ;  /* 0xffff520018007950 */ /* 0x000fec0003c3ffff */
        .type           $_ZN7cutlass13device_kernelIN5flash19enable_sm80_to_sm89INS1_16FlashAttnBwdSm80INS1_25CollectiveMainloopBwdSm80ILi2ELi2EN4cute5tupleIJNS5_1CILi128EEES8_NS7_ILi64EEEEEENS_6half_tEfNS_4arch4Sm80ELb1ELb0ELb1ELb0ELb1ELb0ELb0ELb0ELi2ELi4ELi4ELi4ELb0EEENS1_21CollectiveEpilogueBwdISA_SB_SD_Li256ELb0ELb0ELi2EEENS1_25SingleTileBwdLPTSchedulerILb0ELi128ELb1EEEEEEEEEvNT_6ParamsE$_ZZN4cute9transformINS_5tupleIJNS_1CILi32EEENS2_ILi4EEENS2_ILi2EEENS2_ILi1EEEEEENS1_IJS6_S3_NS2_ILi128EEENS2_ILi0EEEEEEZNS_7idx2crdIiS7_SA_EEDaRKT_RKT0_RKT1_EUlRKT_RKT0_E_EEDaSE_SH_OSI_ENKUlDpSN_E_clIJiiiS9_EEEDaST_,@function
        .size           $_ZN7cutlass13device_kernelIN5flash19enable_sm80_to_sm89INS1_16FlashAttnBwdSm80INS1_25CollectiveMainloopBwdSm80ILi2ELi2EN4cute5tupleIJNS5_1CILi128EEES8_NS7_ILi64EEEEEENS_6half_tEfNS_4arch4Sm80ELb1ELb0ELb1ELb0ELb1ELb0ELb0ELb0ELi2ELi4ELi4ELi4ELb0EEENS1_21CollectiveEpilogueBwdISA_SB_SD_Li256ELb0ELb0ELi2EEENS1_25SingleTileBwdLPTSchedulerILb0ELi128ELb1EEEEEEEEEvNT_6ParamsE$_ZZN4cute9transformINS_5tupleIJNS_1CILi32EEENS2_ILi4EEENS2_ILi2EEENS2_ILi1EEEEEENS1_IJS6_S3_NS2_ILi128EEENS2_ILi0EEEEEEZNS_7idx2crdIiS7_SA_EEDaRKT_RKT0_RKT1_EUlRKT_RKT0_E_EEDaSE_SH_OSI_ENKUlDpSN_E_clIJiiiS9_EEEDaST_,($_ZN7cutlass13device_kernelIN5flash19enable_sm80_to_sm89INS1_16FlashAttnBwdSm80INS1_25CollectiveMainloopBwdSm80ILi2ELi2EN4cute5tupleIJNS5_1CILi128EEES8_NS7_ILi64EEEEEENS_6half_tEfNS_4arch4Sm80ELb1ELb0ELb1ELb0ELb1ELb0ELb0ELb0ELi2ELi4ELi4ELi4ELb0EEENS1_21CollectiveEpilogueBwdISA_SB_SD_Li256ELb0ELb0ELi2EEENS1_25SingleTileBwdLPTSchedulerILb0ELi128ELb1EEEEEEEEEvNT_6ParamsE$_ZZN4cute9transformINS_5tupleIJiiNS_1CILi0EEEEEENS1_IJNS1_IJNS2_ILi4EEENS2_ILi8EEEEEENS2_ILi2EEENS2_ILi1EEEEEEZNS_7idx2crdIS4_SA_EEDaRKT_RKT0_EUlRKT_RKT0_E_EEDaSE_SH_OT1_ENKUlDpSK_E_clIJNS1_IJiiEEEiS3_EEEDaSR_ - $_ZN7cutlass13device_kernelIN5flash19enable_sm80_to_sm89INS1_16FlashAttnBwdSm80INS1_25CollectiveMainloopBwdSm80ILi2ELi2EN4cute5tupleIJNS5_1CILi128EEES8_NS7_ILi64EEEEEENS_6half_tEfNS_4arch4Sm80ELb1ELb0ELb1ELb0ELb1ELb0ELb0ELb0ELi2ELi4ELi4ELi4ELb0EEENS1_21CollectiveEpilogueBwdISA_SB_SD_Li256ELb0ELb0ELi2EEENS1_25SingleTileBwdLPTSchedulerILb0ELi128ELb1EEEEEEEEEvNT_6ParamsE$_ZZN4cute9transformINS_5tupleIJNS_1CILi32EEENS2_ILi4EEENS2_ILi2EEENS2_ILi1EEEEEENS1_IJS6_S3_NS2_ILi128EEENS2_ILi0EEEEEEZNS_7idx2crdIiS7_SA_EEDaRKT_RKT0_RKT1_EUlRKT_RKT0_E_EEDaSE_SH_OSI_ENKUlDpSN_E_clIJiiiS9_EEEDaST_)
$_ZN7cutlass13device_kernelIN5flash19enable_sm80_to_sm89INS1_16FlashAttnBwdSm80INS1_25CollectiveMainloopBwdSm80ILi2ELi2EN4cute5tupleIJNS5_1CILi128EEES8_NS7_ILi64EEEEEENS_6half_tEfNS_4arch4Sm80ELb1ELb0ELb1ELb0ELb1ELb0ELb0ELb0ELi2ELi4ELi4ELi4ELb0EEENS1_21CollectiveEpilogueBwdISA_SB_SD_Li256ELb0ELb0ELi2EEENS1_25SingleTileBwdLPTSchedulerILb0ELi128ELb1EEEEEEEEEvNT_6ParamsE$_ZZN4cute9transformINS_5tupleIJNS_1CILi32EEENS2_ILi4EEENS2_ILi2EEENS2_ILi1EEEEEENS1_IJS6_S3_NS2_ILi128EEENS2_ILi0EEEEEEZNS_7idx2crdIiS7_SA_EEDaRKT_RKT0_RKT1_EUlRKT_RKT0_E_EEDaSE_SH_OSI_ENKUlDpSN_E_clIJiiiS9_EEEDaST_:
[----:B------:R-:W-:Y:S02]  /*ae00*/  MOV R24, R12 ;  /* 0x0000000c00187202 */ /* 0x000fe40000000f00 */
[----:B------:R-:W-:-:S04]  /*ae10*/  MOV R25, 0x0 ;  /* 0x0000000000197802 */ /* 0x000fc80000000f00 */
[----:B------:R-:W-:Y:S05]  /*ae20*/  RET.REL.NODEC R24 `(_ZN7cutlass13device_kernelIN5flash19enable_sm80_to_sm89INS1_16FlashAttnBwdSm80INS1_25CollectiveMainloopBwdSm80ILi2ELi2EN4cute5tupleIJNS5_1CILi128EEES8_NS7_ILi64EEEEEENS_6half_tEfNS_4arch4Sm80ELb1ELb0ELb1ELb0ELb1ELb0ELb0ELb0ELi2ELi4ELi4ELi4ELb0EEENS1_21CollectiveEpilogueBwdISA_SB_SD_Li256ELb0ELb0ELi2EEENS1_25SingleTileBwdLPTSchedulerILb0ELi128ELb1EEEEEEEEEvNT_6ParamsE) ;  /* 0xffff51d018007950 */ /* 0x000fea0003c3ffff */
        .type           $_ZN7cutlass13device_kernelIN5flash19enable_sm80_to_sm89INS1_16FlashAttnBwdSm80INS1_25CollectiveMainloopBwdSm80ILi2ELi2EN4cute5tupleIJNS5_1CILi128EEES8_NS7_ILi64EEEEEENS_6half_tEfNS_4arch4Sm80ELb1ELb0ELb1ELb0ELb1ELb0ELb0ELb0ELi2ELi4ELi4ELi4ELb0EEENS1_21CollectiveEpilogueBwdISA_SB_SD_Li256ELb0ELb0ELi2EEENS1_25SingleTileBwdLPTSchedulerILb0ELi128ELb1EEEEEEEEEvNT_6ParamsE$_ZZN4cute9transformINS_5tupleIJiiNS_1CILi0EEEEEENS1_IJNS1_IJNS2_ILi4EEENS2_ILi8EEEEEENS2_ILi2EEENS2_ILi1EEEEEEZNS_7idx2crdIS4_SA_EEDaRKT_RKT0_EUlRKT_RKT0_E_EEDaSE_SH_OT1_ENKUlDpSK_E_clIJNS1_IJiiEEEiS3_EEEDaSR_,@function
        .size           $_ZN7cutlass13device_kernelIN5flash19enable_sm80_to_sm89INS1_16FlashAttnBwdSm80INS1_25CollectiveMainloopBwdSm80ILi2ELi2EN4cute5tupleIJNS5_1CILi128EEES8_NS7_ILi64EEEEEENS_6half_tEfNS_4arch4Sm80ELb1ELb0ELb1ELb0ELb1ELb0ELb0ELb0ELi2ELi4ELi4ELi4ELb0EEENS1_21CollectiveEpilogueBwdISA_SB_SD_Li256ELb0ELb0ELi2EEENS1_25SingleTileBwdLPTSchedulerILb0ELi128ELb1EEEEEEEEEvNT_6ParamsE$_ZZN4cute9transformINS_5tupleIJiiNS_1CILi0EEEEEENS1_IJNS1_IJNS2_ILi4EEENS2_ILi8EEEEEENS2_ILi2EEENS2_ILi1EEEEEEZNS_7idx2crdIS4_SA_EEDaRKT_RKT0_EUlRKT_RKT0_E_EEDaSE_SH_OT1_ENKUlDpSK_E_clIJNS1_IJiiEEEiS3_EEEDaSR_,($_ZN7cutlass13device_kernelIN5flash19enable_sm80_to_sm89INS1_16FlashAttnBwdSm80INS1_25CollectiveMainloopBwdSm80ILi2ELi2EN4cute5tupleIJNS5_1CILi128EEES8_NS7_ILi64EEEEEENS_6half_tEfNS_4arch4Sm80ELb1ELb0ELb1ELb0ELb1ELb0ELb0ELb0ELi2ELi4ELi4ELi4ELb0EEENS1_21CollectiveEpilogueBwdISA_SB_SD_Li256ELb0ELb0ELi2EEENS1_25SingleTileBwdLPTSchedulerILb0ELi128ELb1EEEEEEEEEvNT_6ParamsE$_ZZN4cute9transformINS_5tupleIJiiNS_1CILi0EEEEEENS1_IJNS1_IJNS2_ILi4EEENS2_ILi8EEEEEES5_NS2_ILi1EEEEEEZNS_7idx2crdIS4_S9_EEDaRKT_RKT0_EUlRKT_RKT0_E_EEDaSD_SG_OT1_ENKUlDpSJ_E_clIJNS1_IJiiEEEiS3_EEEDaSQ_ - $_ZN7cutlass13device_kernelIN5flash19enable_sm80_to_sm89INS1_16FlashAttnBwdSm80INS1_25CollectiveMainloopBwdSm80ILi2ELi2EN4cute5tupleIJNS5_1CILi128EEES8_NS7_ILi64EEEEEENS_6half_tEfNS_4arch4Sm80ELb1ELb0ELb1ELb0ELb1ELb0ELb0ELb0ELi2ELi4ELi4ELi4ELb0EEENS1_21CollectiveEpilogueBwdISA_SB_SD_Li256ELb0ELb0ELi2EEENS1_25SingleTileBwdLPTSchedulerILb0ELi128ELb1EEEEEEEEEvNT_6ParamsE$_ZZN4cute9transformINS_5tupleIJiiNS_1CILi0EEEEEENS1_IJNS1_IJNS2_ILi4EEENS2_ILi8EEEEEENS2_ILi2EEENS2_ILi1EEEEEEZNS_7idx2crdIS4_SA_EEDaRKT_RKT0_EUlRKT_RKT0_E_EEDaSE_SH_OT1_ENKUlDpSK_E_clIJNS1_IJiiEEEiS3_EEEDaSR_)
$_ZN7cutlass13device_kernelIN5flash19enable_sm80_to_sm89INS1_16FlashAttnBwdSm80INS1_25CollectiveMainloopBwdSm80ILi2ELi2EN4cute5tupleIJNS5_1CILi128EEES8_NS7_ILi64EEEEEENS_6half_tEfNS_4arch4Sm80ELb1ELb0ELb1ELb0ELb1ELb0ELb0ELb0ELi2ELi4ELi4ELi4ELb0EEENS1_21CollectiveEpilogueBwdISA_SB_SD_Li256ELb0ELb0ELi2EEENS1_25SingleTileBwdLPTSchedulerILb0ELi128ELb1EEEEEEEEEvNT_6ParamsE$_ZZN4cute9transformINS_5tupleIJiiNS_1CILi0EEEEEENS1_IJNS1_IJNS2_ILi4EEENS2_ILi8EEEEEENS2_ILi2EEENS2_ILi1EEEEEEZNS_7idx2crdIS4_SA_EEDaRKT_RKT0_EUlRKT_RKT0_E_EEDaSE_SH_OT1_ENKUlDpSK_E_clIJNS1_IJiiEEEiS3_EEEDaSR_:
[----:B------:R-:W-:Y:S02]  /*ae30*/  MOV R36, R6 ;  /* 0x0000000600247202 */ /* 0x000fe40000000f00 */
[----:B------:R-:W-:-:S04]  /*ae40*/  MOV R37, 0x0 ;  /* 0x0000000000257802 */ /* 0x000fc80000000f00 */
[----:B------:R-:W-:Y:S05]  /*ae50*/  RET.REL.NODEC R36 `(_ZN7cutlass13device_kernelIN5flash19enable_sm80_to_sm89INS1_16FlashAttnBwdSm80INS1_25CollectiveMainloopBwdSm80ILi2ELi2EN4cute5tupleIJNS5_1CILi128EEES8_NS7_ILi64EEEEEENS_6half_tEfNS_4arch4Sm80ELb1ELb0ELb1ELb0ELb1ELb0ELb0ELb0ELi2ELi4ELi4ELi4ELb0EEENS1_21CollectiveEpilogueBwdISA_SB_SD_Li256ELb0ELb0ELi2EEENS1_25SingleTileBwdLPTSchedulerILb0ELi128ELb1EEEEEEEEEvNT_6ParamsE) ;  /* 0xffff51a024007950 */ /* 0x000fea0003c3ffff */
        .type           $_ZN7cutlass13device_kernelIN5flash19enable_sm80_to_sm89INS1_16FlashAttnBwdSm80INS1_25CollectiveMainloopBwdSm80ILi2ELi2EN4cute5tupleIJNS5_1CILi128EEES8_NS7_ILi64EEEEEENS_6half_tEfNS_4arch4Sm80ELb1ELb0ELb1ELb0ELb1ELb0ELb0ELb0ELi2ELi4ELi4ELi4ELb0EEENS1_21CollectiveEpilogueBwdISA_SB_SD_Li256ELb0ELb0ELi2EEENS1_25SingleTileBwdLPTSchedulerILb0ELi128ELb1EEEEEEEEEvNT_6ParamsE$_ZZN4cute9transformINS_5tupleIJiiNS_1CILi0EEEEEENS1_IJNS1_IJNS2_ILi4EEENS2_ILi8EEEEEES5_NS2_ILi1EEEEEEZNS_7idx2crdIS4_S9_EEDaRKT_RKT0_EUlRKT_RKT0_E_EEDaSD_SG_OT1_ENKUlDpSJ_E_clIJNS1_IJiiEEEiS3_EEEDaSQ_,@function
        .size           $_ZN7cutlass13device_kernelIN5flash19enable_sm80_to_sm89INS1_16FlashAttnBwdSm80INS1_25CollectiveMainloopBwdSm80ILi2ELi2EN4cute5tupleIJNS5_1CILi128EEES8_NS7_ILi64EEEEEENS_6half_tEfNS_4arch4Sm80ELb1ELb0ELb1ELb0ELb1ELb0ELb0ELb0ELi2ELi4ELi4ELi4ELb0EEENS1_21CollectiveEpilogueBwdISA_SB_SD_Li256ELb0ELb0ELi2EEENS1_25SingleTileBwdLPTSchedulerILb0ELi128ELb1EEEEEEEEEvNT_6ParamsE$_ZZN4cute9transformINS_5tupleIJiiNS_1CILi0EEEEEENS1_IJNS1_IJNS2_ILi4EEENS2_ILi8EEEEEES5_NS2_ILi1EEEEEEZNS_7idx2crdIS4_S9_EEDaRKT_RKT0_EUlRKT_RKT0_E_EEDaSD_SG_OT1_ENKUlDpSJ_E_clIJNS1_IJiiEEEiS3_EEEDaSQ_,($_ZN7cutlass13device_kernelIN5flash19enable_sm80_to_sm89INS1_16FlashAttnBwdSm80INS1_25CollectiveMainloopBwdSm80ILi2ELi2EN4cute5tupleIJNS5_1CILi128EEES8_NS7_ILi64EEEEEENS_6half_tEfNS_4arch4Sm80ELb1ELb0ELb1ELb0ELb1ELb0ELb0ELb0ELi2ELi4ELi4ELi4ELb0EEENS1_21CollectiveEpilogueBwdISA_SB_SD_Li256ELb0ELb0ELi2EEENS1_25SingleTileBwdLPTSchedulerILb0ELi128ELb1EEEEEEEEEvNT_6ParamsE$_ZZN4cute9transformINS_5tupleIJiiiNS_1CILi0EEEEEENS1_IJNS2_ILi32EEENS2_ILi4EEENS2_ILi2EEENS2_ILi1EEEEEENS1_IJS8_S8_S8_S8_EEEZNS_7crd2crdIS4_S9_SA_EEDaRKT_RKT0_RKT1_EUlRKT_RKT0_RKT1_E_EEDaSE_SH_SK_OT2_ENKUlDpSN_E_clIJiiiS3_EEEDaSX_ - $_ZN7cutlass13device_kernelIN5flash19enable_sm80_to_sm89INS1_16FlashAttnBwdSm80INS1_25CollectiveMainloopBwdSm80ILi2ELi2EN4cute5tupleIJNS5_1CILi128EEES8_NS7_ILi64EEEEEENS_6half_tEfNS_4arch4Sm80ELb1ELb0ELb1ELb0ELb1ELb0ELb0ELb0ELi2ELi4ELi4ELi4ELb0EEENS1_21CollectiveEpilogueBwdISA_SB_SD_Li256ELb0ELb0ELi2EEENS1_25SingleTileBwdLPTSchedulerILb0ELi128ELb1EEEEEEEEEvNT_6ParamsE$_ZZN4cute9transformINS_5tupleIJiiNS_1CILi0EEEEEENS1_IJNS1_IJNS2_ILi4EEENS2_ILi8EEEEEES5_NS2_ILi1EEEEEEZNS_7idx2crdIS4_S9_EEDaRKT_RKT0_EUlRKT_RKT0_E_EEDaSD_SG_OT1_ENKUlDpSJ_E_clIJNS1_IJiiEEEiS3_EEEDaSQ_)
$_ZN7cutlass13device_kernelIN5flash19enable_sm80_to_sm89INS1_16FlashAttnBwdSm80INS1_25CollectiveMainloopBwdSm80ILi2ELi2EN4cute5tupleIJNS5_1CILi128EEES8_NS7_ILi64EEEEEENS_6half_tEfNS_4arch4Sm80ELb1ELb0ELb1ELb0ELb1ELb0ELb0ELb0ELi2ELi4ELi4ELi4ELb0EEENS1_21CollectiveEpilogueBwdISA_SB_SD_Li256ELb0ELb0ELi2EEENS1_25SingleTileBwdLPTSchedulerILb0ELi128ELb1EEEEEEEEEvNT_6ParamsE$_ZZN4cute9transformINS_5tupleIJiiNS_1CILi0EEEEEENS1_IJNS1_IJNS2_ILi4EEENS2_ILi8EEEEEES5_NS2_ILi1EEEEEEZNS_7idx2crdIS4_S9_EEDaRKT_RKT0_EUlRKT_RKT0_E_EEDaSD_SG_OT1_ENKUlDpSJ_E_clIJNS1_IJiiEEEiS3_EEEDaSQ_:
[----:B------:R-:W-:Y:S02]  /*ae60*/  MOV R38, R4 ;  /* 0x0000000400267202 */ /* 0x000fe40000000f00 */
[----:B------:R-:W-:-:S04]  /*ae70*/  MOV R39, 0x0 ;  /* 0x0000000000277802 */ /* 0x000fc80000000f00 */
[----:B------:R-:W-:Y:S05]  /*ae80*/  RET.REL.NODEC R38 `(_ZN7cutlass13device_kernelIN5flash19enable_sm80_to_sm89INS1_16FlashAttnBwdSm80INS1_25CollectiveMainloopBwdSm80ILi2ELi2EN4cute5tupleIJNS5_1CILi128EEES8_NS7_ILi64EEEEEENS_6half_tEfNS_4arch4Sm80ELb1ELb0ELb1ELb0ELb1ELb0ELb0ELb0ELi2ELi4ELi4ELi4ELb0EEENS1_21CollectiveEpilogueBwdISA_SB_SD_Li256ELb0ELb0ELi2EEENS1_25SingleTileBwdLPTSchedulerILb0ELi128ELb1EEEEEEEEEvNT_6ParamsE) ;  /* 0xffff517026007950 */ /* 0x000fea0003c3ffff */
        .type           $_ZN7cutlass13device_kernelIN5flash19enable_sm80_to_sm89INS1_16FlashAttnBwdSm80INS1_25CollectiveMainloopBwdSm80ILi2ELi2EN4cute5tupleIJNS5_1CILi128EEES8_NS7_ILi64EEEEEENS_6half_tEfNS_4arch4Sm80ELb1ELb0ELb1ELb0ELb1ELb0ELb0ELb0ELi2ELi4ELi4ELi4ELb0EEENS1_21CollectiveEpilogueBwdISA_SB_SD_Li256ELb0ELb0ELi2EEENS1_25SingleTileBwdLPTSchedulerILb0ELi128ELb1EEEEEEEEEvNT_6ParamsE$_ZZN4cute9transformINS_5tupleIJiiiNS_1CILi0EEEEEENS1_IJNS2_ILi32EEENS2_ILi4EEENS2_ILi2EEENS2_ILi1EEEEEENS1_IJS8_S8_S8_S8_EEEZNS_7crd2crdIS4_S9_SA_EEDaRKT_RKT0_RKT1_EUlRKT_RKT0_RKT1_E_EEDaSE_SH_SK_OT2_ENKUlDpSN_E_clIJiiiS3_EEEDaSX_,@function
        .size           $_ZN7cutlass13device_kernelIN5flash19enable_sm80_to_sm89INS1_16FlashAttnBwdSm80INS1_25CollectiveMainloopBwdSm80ILi2ELi2EN4cute5tupleIJNS5_1CILi128EEES8_NS7_ILi64EEEEEENS_6half_tEfNS_4arch4Sm80ELb1ELb0ELb1ELb0ELb1ELb0ELb0ELb0ELi2ELi4ELi4ELi4ELb0EEENS1_21CollectiveEpilogueBwdISA_SB_SD_Li256ELb0ELb0ELi2EEENS1_25SingleTileBwdLPTSchedulerILb0ELi128ELb1EEEEEEEEEvNT_6ParamsE$_ZZN4cute9transformINS_5tupleIJiiiNS_1CILi0EEEEEENS1_IJNS2_ILi32EEENS2_ILi4EEENS2_ILi2EEENS2_ILi1EEEEEENS1_IJS8_S8_S8_S8_EEEZNS_7crd2crdIS4_S9_SA_EEDaRKT_RKT0_RKT1_EUlRKT_RKT0_RKT1_E_EEDaSE_SH_SK_OT2_ENKUlDpSN_E_clIJiiiS3_EEEDaSX_,($_ZN7cutlass13device_kernelIN5flash19enable_sm80_to_sm89INS1_16FlashAttnBwdSm80INS1_25CollectiveMainloopBwdSm80ILi2ELi2EN4cute5tupleIJNS5_1CILi128EEES8_NS7_ILi64EEEEEENS_6half_tEfNS_4arch4Sm80ELb1ELb0ELb1ELb0ELb1ELb0ELb0ELb0ELi2ELi4ELi4ELi4ELb0EEENS1_21CollectiveEpilogueBwdISA_SB_SD_Li256ELb0ELb0ELi2EEENS1_25SingleTileBwdLPTSchedulerILb0ELi128ELb1EEEEEEEEEvNT_6ParamsE$_ZZN5flash25CollectiveMainloopBwdSm80ILi2ELi2EN4cute5tupleIJNS1_1CILi128EEES4_NS3_ILi64EEEEEEN7cutlass6half_tEfNS7_4arch4Sm80ELb1ELb0ELb1ELb0ELb1ELb0ELb0ELb0ELi2ELi4ELi4ELi4ELb0EE3mmaINS_16FlashAttnBwdSm80ISB_NS_21CollectiveEpilogueBwdIS6_S8_SA_Li256ELb0ELb0ELi2EEENS_25SingleTileBwdLPTSchedulerILb0ELi128ELb1EEEE13SharedStorageENS1_6TensorINS1_11ArrayEngineIfLm32EEENS1_6LayoutINS2_IJNS2_IJNS3_ILi2EEESO_EEESO_NS3_ILi4EEEEEENS2_IJNS2_IJNS3_ILi1EEESO_EEESQ_NS3_ILi8EEEEEEEEEEEEbRKNSB_6ParamsERT0_S12_iNS2_IJiiiEEERT_ENKUlRT_iE_clINSK_INSL_IfLm64EEENSN_INS2_IJSP_SO_SU_EEESV_EEEEEEDaS17_i - $_ZN7cutlass13device_kernelIN5flash19enable_sm80_to_sm89INS1_16FlashAttnBwdSm80INS1_25CollectiveMainloopBwdSm80ILi2ELi2EN4cute5tupleIJNS5_1CILi128EEES8_NS7_ILi64EEEEEENS_6half_tEfNS_4arch4Sm80ELb1ELb0ELb1ELb0ELb1ELb0ELb0ELb0ELi2ELi4ELi4ELi4ELb0EEENS1_21CollectiveEpilogueBwdISA_SB_SD_Li256ELb0ELb0ELi2EEENS1_25SingleTileBwdLPTSchedulerILb0ELi128ELb1EEEEEEEEEvNT_6ParamsE$_ZZN4cute9transformINS_5tupleIJiiiNS_1CILi0EEEEEENS1_IJNS2_ILi32EEENS2_ILi4EEENS2_ILi2EEENS2_ILi1EEEEEENS1_IJS8_S8_S8_S8_EEEZNS_7crd2crdIS4_S9_SA_EEDaRKT_RKT0_RKT1_EUlRKT_RKT0_RKT1_E_EEDaSE_SH_SK_OT2_ENKUlDpSN_E_clIJiiiS3_EEEDaSX_)
$_ZN7cutlass13device_kernelIN5flash19enable_sm80_to_sm89INS1_16FlashAttnBwdSm80INS1_25CollectiveMainloopBwdSm80ILi2ELi2EN4cute5tupleIJNS5_1CILi128EEES8_NS7_ILi64EEEEEENS_6half_tEfNS_4arch4Sm80ELb1ELb0ELb1ELb0ELb1ELb0ELb0ELb0ELi2ELi4ELi4ELi4ELb0EEENS1_21CollectiveEpilogueBwdISA_SB_SD_Li256ELb0ELb0ELi2EEENS1_25SingleTileBwdLPTSchedulerILb0ELi128ELb1EEEEEEEEEvNT_6ParamsE$_ZZN4cute9transformINS_5tupleIJiiiNS_1CILi0EEEEEENS1_IJNS2_ILi32EEENS2_ILi4EEENS2_ILi2EEENS2_ILi1EEEEEENS1_IJS8_S8_S8_S8_EEEZNS_7crd2crdIS4_S9_SA_EEDaRKT_RKT0_RKT1_EUlRKT_RKT0_RKT1_E_EEDaSE_SH_SK_OT2_ENKUlDpSN_E_clIJiiiS3_EEEDaSX_:
[----:B------:R-:W-:Y:S02]  /*ae90*/  MOV R24, R12 ;  /* 0x0000000c00187202 */ /* 0x000fe40000000f00 */
[----:B------:R-:W-:-:S04]  /*aea0*/  MOV R25, 0x0 ;  /* 0x0000000000197802 */ /* 0x000fc80000000f00 */
[----:B------:R-:W-:Y:S05]  /*aeb0*/  RET.REL.NODEC R24 `(_ZN7cutlass13device_kernelIN5flash19enable_sm80_to_sm89INS1_16FlashAttnBwdSm80INS1_25CollectiveMainloopBwdSm80ILi2ELi2EN4cute5tupleIJNS5_1CILi128EEES8_NS7_ILi64EEEEEENS_6half_tEfNS_4arch4Sm80ELb1ELb0ELb1ELb0ELb1ELb0ELb0ELb0ELi2ELi4ELi4ELi4ELb0EEENS1_21CollectiveEpilogueBwdISA_SB_SD_Li256ELb0ELb0ELi2EEENS1_25SingleTileBwdLPTSchedulerILb0ELi128ELb1EEEEEEEEEvNT_6ParamsE) ;  /* 0xffff514018007950 */ /* 0x000fea0003c3ffff */
        .type           $_ZN7cutlass13device_kernelIN5flash19enable_sm80_to_sm89INS1_16FlashAttnBwdSm80INS1_25CollectiveMainloopBwdSm80ILi2ELi2EN4cute5tupleIJNS5_1CILi128EEES8_NS7_ILi64EEEEEENS_6half_tEfNS_4arch4Sm80ELb1ELb0ELb1ELb0ELb1ELb0ELb0ELb0ELi2ELi4ELi4ELi4ELb0EEENS1_21CollectiveEpilogueBwdISA_SB_SD_Li256ELb0ELb0ELi2EEENS1_25SingleTileBwdLPTSchedulerILb0ELi128ELb1EEEEEEEEEvNT_6ParamsE$_ZZN5flash25CollectiveMainloopBwdSm80ILi2ELi2EN4cute5tupleIJNS1_1CILi128EEES4_NS3_ILi64EEEEEEN7cutlass6half_tEfNS7_4arch4Sm80ELb1ELb0ELb1ELb0ELb1ELb0ELb0ELb0ELi2ELi4ELi4ELi4ELb0EE3mmaINS_16FlashAttnBwdSm80ISB_NS_21CollectiveEpilogueBwdIS6_S8_SA_Li256ELb0ELb0ELi2EEENS_25SingleTileBwdLPTSchedulerILb0ELi128ELb1EEEE13SharedStorageENS1_6TensorINS1_11ArrayEngineIfLm32EEENS1_6LayoutINS2_IJNS2_IJNS3_ILi2EEESO_EEESO_NS3_ILi4EEEEEENS2_IJNS2_IJNS3_ILi1EEESO_EEESQ_NS3_ILi8EEEEEEEEEEEEbRKNSB_6ParamsERT0_S12_iNS2_IJiiiEEERT_ENKUlRT_iE_clINSK_INSL_IfLm64EEENSN_INS2_IJSP_SO_SU_EEESV_EEEEEEDaS17_i,@function
        .size           $_ZN7cutlass13device_kernelIN5flash19enable_sm80_to_sm89INS1_16FlashAttnBwdSm80INS1_25CollectiveMainloopBwdSm80ILi2ELi2EN4cute5tupleIJNS5_1CILi128EEES8_NS7_ILi64EEEEEENS_6half_tEfNS_4arch4Sm80ELb1ELb0ELb1ELb0ELb1ELb0ELb0ELb0ELi2ELi4ELi4ELi4ELb0EEENS1_21CollectiveEpilogueBwdISA_SB_SD_Li256ELb0ELb0ELi2EEENS1_25SingleTileBwdLPTSchedulerILb0ELi128ELb1EEEEEEEEEvNT_6ParamsE$_ZZN5flash25CollectiveMainloopBwdSm80ILi2ELi2EN4cute5tupleIJNS1_1CILi128EEES4_NS3_ILi64EEEEEEN7cutlass6half_tEfNS7_4arch4Sm80ELb1ELb0ELb1ELb0ELb1ELb0ELb0ELb0ELi2ELi4ELi4ELi4ELb0EE3mmaINS_16FlashAttnBwdSm80ISB_NS_21CollectiveEpilogueBwdIS6_S8_SA_Li256ELb0ELb0ELi2EEENS_25SingleTileBwdLPTSchedulerILb0ELi128ELb1EEEE13SharedStorageENS1_6TensorINS1_11ArrayEngineIfLm32EEENS1_6LayoutINS2_IJNS2_IJNS3_ILi2EEESO_EEESO_NS3_ILi4EEEEEENS2_IJNS2_IJNS3_ILi1EEESO_EEESQ_NS3_ILi8EEEEEEEEEEEEbRKNSB_6ParamsERT0_S12_iNS2_IJiiiEEERT_ENKUlRT_iE_clINSK_INSL_IfLm64EEENSN_INS2_IJSP_SO_SU_EEESV_EEEEEEDaS17_i,($_ZN7cutlass13device_kernelIN5flash19enable_sm80_to_sm89INS1_16FlashAttnBwdSm80INS1_25CollectiveMainloopBwdSm80ILi2ELi2EN4cute5tupleIJNS5_1CILi128EEES8_NS7_ILi64EEEEEENS_6half_tEfNS_4arch4Sm80ELb1ELb0ELb1ELb0ELb1ELb0ELb0ELb0ELi2ELi4ELi4ELi4ELb0EEENS1_21CollectiveEpilogueBwdISA_SB_SD_Li256ELb0ELb0ELi2EEENS1_25SingleTileBwdLPTSchedulerILb0ELi128ELb1EEEEEEEEEvNT_6ParamsE$_ZZN5flash25CollectiveMainloopBwdSm80ILi2ELi2EN4cute5tupleIJNS1_1CILi128EEES4_NS3_ILi64EEEEEEN7cutlass6half_tEfNS7_4arch4Sm80ELb1ELb0ELb1ELb0ELb1ELb0ELb0ELb0ELi2ELi4ELi4ELi4ELb0EE3mmaINS_16FlashAttnBwdSm80ISB_NS_21CollectiveEpilogueBwdIS6_S8_SA_Li256ELb0ELb0ELi2EEENS_25SingleTileBwdLPTSchedulerILb0ELi128ELb1EEEE13SharedStorageENS1_6TensorINS1_11ArrayEngineIfLm32EEENS1_6LayoutINS2_IJNS2_IJNS3_ILi2EEESO_EEESO_NS3_ILi4EEEEEENS2_IJNS2_IJNS3_ILi1EEESO_EEESQ_NS3_ILi8EEEEEEEEEEEEbRKNSB_6ParamsERT0_S12_iNS2_IJiiiEEERT_ENKUliT_E_clIZSC_ISJ_SX_EbS10_S12_S12_iS13_S15_EUlRS16_iE_EEDaiS16_ - $_ZN7cutlass13device_kernelIN5flash19enable_sm80_to_sm89INS1_16FlashAttnBwdSm80INS1_25CollectiveMainloopBwdSm80ILi2ELi2EN4cute5tupleIJNS5_1CILi128EEES8_NS7_ILi64EEEEEENS_6half_tEfNS_4arch4Sm80ELb1ELb0ELb1ELb0ELb1ELb0ELb0ELb0ELi2ELi4ELi4ELi4ELb0EEENS1_21CollectiveEpilogueBwdISA_SB_SD_Li256ELb0ELb0ELi2EEENS1_25SingleTileBwdLPTSchedulerILb0ELi128ELb1EEEEEEEEEvNT_6ParamsE$_ZZN5flash25CollectiveMainloopBwdSm80ILi2ELi2EN4cute5tupleIJNS1_1CILi128EEES4_NS3_ILi64EEEEEEN7cutlass6half_tEfNS7_4arch4Sm80ELb1ELb0ELb1ELb0ELb1ELb0ELb0ELb0ELi2ELi4ELi4ELi4ELb0EE3mmaINS_16FlashAttnBwdSm80ISB_NS_21CollectiveEpilogueBwdIS6_S8_SA_Li256ELb0ELb0ELi2EEENS_25SingleTileBwdLPTSchedulerILb0ELi128ELb1EEEE13SharedStorageENS1_6TensorINS1_11ArrayEngineIfLm32EEENS1_6LayoutINS2_IJNS2_IJNS3_ILi2EEESO_EEESO_NS3_ILi4EEEEEENS2_IJNS2_IJNS3_ILi1EEESO_EEESQ_NS3_ILi8EEEEEEEEEEEEbRKNSB_6ParamsERT0_S12_iNS2_IJiiiEEERT_ENKUlRT_iE_clINSK_INSL_IfLm64EEENSN_INS2_IJSP_SO_SU_EEESV_EEEEEEDaS17_i)
$_ZN7cutlass13device_kernelIN5flash19enable_sm80_to_sm89INS1_16FlashAttnBwdSm80INS1_25CollectiveMainloopBwdSm80ILi2ELi2EN4cute5tupleIJNS5_1CILi128EEES8_NS7_ILi64EEEEEENS_6half_tEfNS_4arch4Sm80ELb1ELb0ELb1ELb0ELb1ELb0ELb0ELb0ELi2ELi4ELi4ELi4ELb0EEENS1_21CollectiveEpilogueBwdISA_SB_SD_Li256ELb0ELb0ELi2EEENS1_25SingleTileBwdLPTSchedulerILb0ELi128ELb1EEEEEEEEEvNT_6ParamsE$_ZZN5flash25CollectiveMainloopBwdSm80ILi2ELi2EN4cute5tupleIJNS1_1CILi128EEES4_NS3_ILi64EEEEEEN7cutlass6half_tEfNS7_4arch4Sm80ELb1ELb0ELb1ELb0ELb1ELb0ELb0ELb0ELi2ELi4ELi4ELi4ELb0EE3mmaINS_16FlashAttnBwdSm80ISB_NS_21CollectiveEpilogueBwdIS6_S8_SA_Li256ELb0ELb0ELi2EEENS_25SingleTileBwdLPTSchedulerILb0ELi128ELb1EEEE13SharedStorageENS1_6TensorINS1_11ArrayEngineIfLm32EEENS1_6LayoutINS2_IJNS2_IJNS3_ILi2EEESO_EEESO_NS3_ILi4EEEEEENS2_IJNS2_IJNS3_ILi1EEESO_EEESQ_NS3_ILi8EEEEEEEEEEEEbRKNSB_6ParamsERT0_S12_iNS2_IJiiiEEERT_ENKUlRT_iE_clINSK_INSL_IfLm64EEENSN_INS2_IJSP_SO_SU_EEESV_EEEEEEDaS17_i:
        /* <DEDUP_REMOVED lines=20> */
[----:B------:R-:W-:Y:S05]  /*b000*/  CALL.REL.NOINC `($_ZN7cutlass13device_kernelIN5flash19enable_sm80_to_sm89INS1_16FlashAttnBwdSm80INS1_25CollectiveMainloopBwdSm80ILi2ELi2EN4cute5tupleIJNS5_1CILi128EEES8_NS7_ILi64EEEEEENS_6half_tEfNS_4arch4Sm80ELb1ELb0ELb1ELb0ELb1ELb0ELb0ELb0ELi2ELi4ELi4ELi4ELb0EEENS1_21CollectiveEpilogueBwdISA_SB_SD_Li256ELb0ELb0ELi2EEENS1_25SingleTileBwdLPTSchedulerILb0ELi128ELb1EEEEEEEEEvNT_6ParamsE$_ZZN4cute7idx2crdIiNS_5tupleIJNS_1CILi32EEENS2_ILi4EEENS2_ILi2EEENS2_ILi1EEEEEENS1_IJS6_S3_NS2_ILi128EEENS2_ILi0EEEEEEEEDaRKT_RKT0_RKT1_ENKUlRKT_RKT0_E_clIS5_S8_EEDaSM_SP_) ;  /* 0xfffffd6000007944 */ /* 0x000fea0003c3ffff */
[----:B------:R-:W-:Y:S02]  /*b010*/  MOV R12, 0xb030 ;  /* 0x0000b030000c7802 */ /* 0x000fe40000000f00 */
[----:B------:R-:W-:Y:S05]  /*b020*/  CALL.REL.NOINC `($_ZN7cutlass13device_kernelIN5flash19enable_sm80_to_sm89INS1_16FlashAttnBwdSm80INS1_25CollectiveMainloopBwdSm80ILi2ELi2EN4cute5tupleIJNS5_1CILi128EEES8_NS7_ILi64EEEEEENS_6half_tEfNS_4arch4Sm80ELb1ELb0ELb1ELb0ELb1ELb0ELb0ELb0ELi2ELi4ELi4ELi4ELb0EEENS1_21CollectiveEpilogueBwdISA_SB_SD_Li256ELb0ELb0ELi2EEENS1_25SingleTileBwdLPTSchedulerILb0ELi128ELb1EEEEEEEEEvNT_6ParamsE$_ZZN4cute9transformINS_5tupleIJNS_1CILi32EEENS2_ILi4EEENS2_ILi2EEENS2_ILi1EEEEEENS1_IJS6_S3_NS2_ILi128EEENS2_ILi0EEEEEEZNS_7idx2crdIiS7_SA_EEDaRKT_RKT0_RKT1_EUlRKT_RKT0_E_EEDaSE_SH_OSI_ENKUlDpSN_E_clIJiiiS9_EEEDaST_) ;  /* 0xfffffdd000007944 */ /* 0x000fea0003c3ffff */
[----:B------:R-:W-:Y:S02]  /*b030*/  MOV R12, 0xb050 ;  /* 0x0000b050000c7802 */ /* 0x000fe40000000f00 */
[----:B------:R-:W-:Y:S05]  /*b040*/  CALL.REL.NOINC `($_ZN7cutlass13device_kernelIN5flash19enable_sm80_to_sm89INS1_16FlashAttnBwdSm80INS1_25CollectiveMainloopBwdSm80ILi2ELi2EN4cute5tupleIJNS5_1CILi128EEES8_NS7_ILi64EEEEEENS_6half_tEfNS_4arch4Sm80ELb1ELb0ELb1ELb0ELb1ELb0ELb0ELb0ELi2ELi4ELi4ELi4ELb0EEENS1_21CollectiveEpilogueBwdISA_SB_SD_Li256ELb0ELb0ELi2EEENS1_25SingleTileBwdLPTSchedulerILb0ELi128ELb1EEEEEEEEEvNT_6ParamsE$_ZZN4cute7crd2crdINS_5tupleIJiiiNS_1CILi0EEEEEENS1_IJNS2_ILi32EEENS2_ILi4EEENS2_ILi2EEENS2_ILi1EEEEEENS1_IJS8_S8_S8_S8_EEEEEDaRKT_RKT0_RKT1_ENKUlRKT_RKT0_RKT1_E_clIiS5_S8_EEDaSM_SP_SS_) ;  /* 0xfffffa4000007944 */ /* 0x000fea0003c3ffff */
[----:B------:R-:W-:Y:S02]  /*b050*/  MOV R12, 0xb070 ;  /* 0x0000b070000c7802 */ /* 0x000fe40000000f00 */
[----:B------:R-:W-:Y:S05]  /*b060*/  CALL.REL.NOINC `($_ZN7cutlass13device_kernelIN5flash19enable_sm80_to_sm89INS1_16FlashAttnBwdSm80INS1_25CollectiveMainloopBwdSm80ILi2ELi2EN4cute5tupleIJNS5_1CILi128EEES8_NS7_ILi64EEEEEENS_6half_tEfNS_4arch4Sm80ELb1ELb0ELb1ELb0ELb1ELb0ELb0ELb0ELi2ELi4ELi4ELi4ELb0EEENS1_21CollectiveEpilogueBwdISA_SB_SD_Li256ELb0ELb0ELi2EEENS1_25SingleTileBwdLPTSchedulerILb0ELi128ELb1EEEEEEEEEvNT_6ParamsE$_ZZN4cute7crd2crdINS_5tupleIJiiiNS_1CILi0EEEEEENS1_IJNS2_ILi32EEENS2_ILi4EEENS2_ILi2EEENS2_ILi1EEEEEENS1_IJS8_S8_S8_S8_EEEEEDaRKT_RKT0_RKT1_ENKUlRKT_RKT0_RKT1_E_clIiS6_S8_EEDaSM_SP_SS_) ;  /* 0xfffffa5000007944 */ /* 0x000fea0003c3ffff */
[----:B------:R-:W-:Y:S02]  /*b070*/  MOV R5, R3 ;  /* 0x0000000300057202 */ /* 0x000fe40000000f00 */
[----:B------:R-:W-:Y:S02]  /*b080*/  MOV R12, 0xb0a0 ;  /* 0x0000b0a0000c7802 */ /* 0x000fe40000000f00 */
[----:B------:R-:W-:Y:S05]  /*b090*/  CALL.REL.NOINC `($_ZN7cutlass13device_kernelIN5flash19enable_sm80_to_sm89INS1_16FlashAttnBwdSm80INS1_25CollectiveMainloopBwdSm80ILi2ELi2EN4cute5tupleIJNS5_1CILi128EEES8_NS7_ILi64EEEEEENS_6half_tEfNS_4arch4Sm80ELb1ELb0ELb1ELb0ELb1ELb0ELb0ELb0ELi2ELi4ELi4ELi4ELb0EEENS1_21CollectiveEpilogueBwdISA_SB_SD_Li256ELb0ELb0ELi2EEENS1_25SingleTileBwdLPTSchedulerILb0ELi128ELb1EEEEEEEEEvNT_6ParamsE$_ZZN4cute7crd2crdINS_5tupleIJiiiNS_1CILi0EEEEEENS1_IJNS2_ILi32EEENS2_ILi4EEENS2_ILi2EEENS2_ILi1EEEEEENS1_IJS8_S8_S8_S8_EEEEEDaRKT_RKT0_RKT1_ENKUlRKT_RKT0_RKT1_E_clIiS7_S8_EEDaSM_SP_SS_) ;  /* 0xfffffa5000007944 */ /* 0x000fea0003c3ffff */
[----:B------:R-:W-:Y:S02]  /*b0a0*/  MOV R12, 0xb0c0 ;  /* 0x0000b0c0000c7802 */ /* 0x000fe40000000f00 */
[----:B------:R-:W-:Y:S05]  /*b0b0*/  CALL.REL.NOINC `($_ZN7cutlass13device_kernelIN5flash19enable_sm80_to_sm89INS1_16FlashAttnBwdSm80INS1_25CollectiveMainloopBwdSm80ILi2ELi2EN4cute5tupleIJNS5_1CILi128EEES8_NS7_ILi64EEEEEENS_6half_tEfNS_4arch4Sm80ELb1ELb0ELb1ELb0ELb1ELb0ELb0ELb0ELi2ELi4ELi4ELi4ELb0EEENS1_21CollectiveEpilogueBwdISA_SB_SD_Li256ELb0ELb0ELi2EEENS1_25SingleTileBwdLPTSchedulerILb0ELi128ELb1EEEEEEEEEvNT_6ParamsE$_ZZN4cute9transformINS_5tupleIJiiiNS_1CILi0EEEEEENS1_IJNS2_ILi32EEENS2_ILi4EEENS2_ILi2EEENS2_ILi1EEEEEENS1_IJS8_S8_S8_S8_EEEZNS_7crd2crdIS4_S9_SA_EEDaRKT_RKT0_RKT1_EUlRKT_RKT0_RKT1_E_EEDaSE_SH_SK_OT2_ENKUlDpSN_E_clIJiiiS3_EEEDaSX_) ;  /* 0xfffffdd000007944 */ /* 0x000fea0003c3ffff */
[----:B------:R1:W-:Y:S01]  /*b0c0*/  STL [R1+0x13a0], R14 ;  /* 0x0013a00e01007387 */ /* 0x0003e20000100800 */
[----:B------:R-:W-:Y:S01]  /*b0d0*/  IMAD.MOV.U32 R15, RZ, RZ, R4 ;  /* 0x000000ffff0f7224 */ /* 0x000fe200078e0004 */
[----:B------:R-:W-:Y:S02]  /*b0e0*/  IADD3 R3, R13, 0x24, RZ ;  /* 0x000000240d037810 */ /* 0x000fe40007ffe0ff */
[----:B------:R1:W-:Y:S01]  /*b0f0*/  STL.U8 [R1+0x1394], RZ ;  /* 0x001394ff01007387 */ /* 0x0003e20000100000 */
[----:B------:R-:W-:-:S03]  /*b100*/  MOV R12, 0xb130 ;  /* 0x0000b130000c7802 */ /* 0x000fc60000000f00 */
[----:B------:R1:W-:Y:S04]  /*b110*/  STL.64 [R1+0x1398], R4 ;  /* 0x0013980401007387 */ /* 0x0003e80000100a00 */
[----:B-1----:R-:W-:Y:S05]  /*b120*/  CALL.REL.NOINC `($_ZN7cutlass13device_kernelIN5flash19enable_sm80_to_sm89INS1_16FlashAttnBwdSm80INS1_25CollectiveMainloopBwdSm80ILi2ELi2EN4cute5tupleIJNS5_1CILi128EEES8_NS7_ILi64EEEEEENS_6half_tEfNS_4arch4Sm80ELb1ELb0ELb1ELb0ELb1ELb0ELb0ELb0ELi2ELi4ELi4ELi4ELb0EEENS1_21CollectiveEpilogueBwdISA_SB_SD_Li256ELb0ELb0ELi2EEENS1_25SingleTileBwdLPTSchedulerILb0ELi128ELb1EEEEEEEEEvNT_6ParamsE$_ZN4cute3eso3ESOILb1ELb0EJNS_6LayoutINS_5tupleIJNS3_IJNS3_IJNS_1CILi4EEENS4_ILi8EEEEEENS3_IJS5_NS4_ILi2EEEEEEEEENS3_IJNS3_IJS8_S8_EEENS3_IJS8_S6_EEEEEEEEENS3_IJNS3_IJNS3_IJNS_11ScaledBasisIS8_JLi1EEEENSF_INS4_ILi1EEEJLi0EEEEEEENS3_IJNSF_INS4_ILi16EEEJLi0EEEENSF_IS6_JLi1EEEEEEEEEENS3_IJNS3_IJNSF_ISH_JLi1EEEENSF_IS6_JLi0EEEEEEENS3_IJNSF_INS4_ILi64EEEJLi0EEEENSF_ISK_JLi1EEEEEEEEEEEEEEENS_10ViewEngineINS_23ArithmeticTupleIteratorINS_15ArithmeticTupleIJNS4_ILi0EEES12_EEEEEEEEEC2ERKSY_RKS15_) ;  /* 0xffffd4d000007944 */ /* 0x002fea0003c3ffff */
[----:B------:R-:W-:Y:S01]  /*b130*/  IMAD.MOV.U32 R7, RZ, RZ, R5 ;  /* 0x000000ffff077224 */ /* 0x000fe200078e0005 */
[----:B-1----:R-:W-:Y:S01]  /*b140*/  IADD3 R3, R13, 0x20, RZ ;  /* 0x000000200d037810 */ /* 0x002fe20007ffe0ff */
[----:B------:R-:W-:Y:S01]  /*b150*/  IMAD.MOV.U32 R11, RZ, RZ, R13 ;  /* 0x000000ffff0b7224 */ /* 0x000fe200078e000d */
[----:B------:R-:W-:Y:S02]  /*b160*/  MOV R12, 0xb180 ;  /* 0x0000b180000c7802 */ /* 0x000fe40000000f00 */
[----:B------:R-:W-:Y:S05]  /*b170*/  CALL.REL.NOINC `($_ZN7cutlass13device_kernelIN5flash19enable_sm80_to_sm89INS1_16FlashAttnBwdSm80INS1_25CollectiveMainloopBwdSm80ILi2ELi2EN4cute5tupleIJNS5_1CILi128EEES8_NS7_ILi64EEEEEENS_6half_tEfNS_4arch4Sm80ELb1ELb0ELb1ELb0ELb1ELb0ELb0ELb0ELi2ELi4ELi4ELi4ELb0EEENS1_21CollectiveEpilogueBwdISA_SB_SD_Li256ELb0ELb0ELi2EEENS1_25SingleTileBwdLPTSchedulerILb0ELi128ELb1EEEEEEEEEvNT_6ParamsE$_ZN4cute3eso3ESOILb0ELb0EJiiEEC2ERKiS4_) ;  /* 0xffffc55000007944 */ /* 0x000fea0003c3ffff */
[----:B------:R-:W2:Y:S01]  /*b180*/  LDL.64 R4, [R1+0x1380] ;  /* 0x0013800001047983 */ /* 0x000ea20000100a00 */
[----:B------:R-:W-:-:S03]  /*b190*/  MOV R12, 0xb1d0 ;  /* 0x0000b1d0000c7802 */ /* 0x000fc60000000f00 */
[----:B--2---:R2:W-:Y:S04]  /*b1a0*/  STL [R1+0x138c], R4 ;  /* 0x00138c0401007387 */ /* 0x0045e80000100800 */
[----:B------:R2:W-:Y:S02]  /*b1b0*/  STL [R1+0x1390], R5 ;  /* 0x0013900501007387 */ /* 0x0005e40000100800 */
[----:B-12---:R-:W-:Y:S05]  /*b1c0*/  CALL.REL.NOINC `($_ZN7cutlass13device_kernelIN5flash19enable_sm80_to_sm89INS1_16FlashAttnBwdSm80INS1_25CollectiveMainloopBwdSm80ILi2ELi2EN4cute5tupleIJNS5_1CILi128EEES8_NS7_ILi64EEEEEENS_6half_tEfNS_4arch4Sm80ELb1ELb0ELb1ELb0ELb1ELb0ELb0ELb0ELi2ELi4ELi4ELi4ELb0EEENS1_21CollectiveEpilogueBwdISA_SB_SD_Li256ELb0ELb0ELi2EEENS1_25SingleTileBwdLPTSchedulerILb0ELi128ELb1EEEEEEEEEvNT_6ParamsE$_ZN4cute3eso3ESOILb0ELb0EJiNS_5tupleIJiiEEEEEC2ERKiRKS3_) ;  /* 0xffffc47000007944 */ /* 0x006fea0003c3ffff */
        /* <DEDUP_REMOVED lines=217> */
[----:B------:R-:W-:Y:S05]  /*bf60*/  @P0 RET.REL.NODEC R16 `(_ZN7cutlass13device_kernelIN5flash19enable_sm80_to_sm89INS1_16FlashAttnBwdSm80INS1_25CollectiveMainloopBwdSm80ILi2ELi2EN4cute5tupleIJNS5_1CILi128EEES8_NS7_ILi64EEEEEENS_6half_tEfNS_4arch4Sm80ELb1ELb0ELb1ELb0ELb1ELb0ELb0ELb0ELi2ELi4ELi4ELi4ELb0EEENS1_21CollectiveEpilogueBwdISA_SB_SD_Li256ELb0ELb0ELi2EEENS1_25SingleTileBwdLPTSchedulerILb0ELi128ELb1EEEEEEEEEvNT_6ParamsE) ;  /* 0xffff409010000950 */ /* 0x000fea0003c3ffff */
[----:B------:R-:W-:Y:S02]  /*bf70*/  MOV R3, 0xff800000 ;  /* 0xff80000000037802 */ /* 0x000fe40000000f00 */
[----:B------:R-:W-:-:S03]  /*bf80*/  MOV R17, 0x0 ;  /* 0x0000000000117802 */ /* 0x000fc60000000f00 */
[----:B------:R1:W-:Y:S01]  /*bf90*/  STL [R6+0xfc], R3 ;  /* 0x0000fc0306007387 */ /* 0x0003e20000100800 */
[----:B------:R-:W-:Y:S05]  /*bfa0*/  RET.REL.NODEC R16 `(_ZN7cutlass13device_kernelIN5flash19enable_sm80_to_sm89INS1_16FlashAttnBwdSm80INS1_25CollectiveMainloopBwdSm80ILi2ELi2EN4cute5tupleIJNS5_1CILi128EEES8_NS7_ILi64EEEEEENS_6half_tEfNS_4arch4Sm80ELb1ELb0ELb1ELb0ELb1ELb0ELb0ELb0ELi2ELi4ELi4ELi4ELb0EEENS1_21CollectiveEpilogueBwdISA_SB_SD_Li256ELb0ELb0ELi2EEENS1_25SingleTileBwdLPTSchedulerILb0ELi128ELb1EEEEEEEEEvNT_6ParamsE) ;  /* 0xffff405010007950 */ /* 0x000fea0003c3ffff */
        .type           $_ZN7cutlass13device_kernelIN5flash19enable_sm80_to_sm89INS1_16FlashAttnBwdSm80INS1_25CollectiveMainloopBwdSm80ILi2ELi2EN4cute5tupleIJNS5_1CILi128EEES8_NS7_ILi64EEEEEENS_6half_tEfNS_4arch4Sm80ELb1ELb0ELb1ELb0ELb1ELb0ELb0ELb0ELi2ELi4ELi4ELi4ELb0EEENS1_21CollectiveEpilogueBwdISA_SB_SD_Li256ELb0ELb0ELi2EEENS1_25SingleTileBwdLPTSchedulerILb0ELi128ELb1EEEEEEEEEvNT_6ParamsE$_ZZN5flash25CollectiveMainloopBwdSm80ILi2ELi2EN4cute5tupleIJNS1_1CILi128EEES4_NS3_ILi64EEEEEEN7cutlass6half_tEfNS7_4arch4Sm80ELb1ELb0ELb1ELb0ELb1ELb0ELb0ELb0ELi2ELi4ELi4ELi4ELb0EE3mmaINS_16FlashAttnBwdSm80ISB_NS_21CollectiveEpilogueBwdIS6_S8_SA_Li256ELb0ELb0ELi2EEENS_25SingleTileBwdLPTSchedulerILb0ELi128ELb1EEEE13SharedStorageENS1_6TensorINS1_11ArrayEngineIfLm32EEENS1_6LayoutINS2_IJNS2_IJNS3_ILi2EEESO_EEESO_NS3_ILi4EEEEEENS2_IJNS2_IJNS3_ILi1EEESO_EEESQ_NS3_ILi8EEEEEEEEEEEEbRKNSB_6ParamsERT0_S12_iNS2_IJiiiEEERT_ENKUliT_E_clIZSC_ISJ_SX_EbS10_S12_S12_iS13_S15_EUlRS16_iE_EEDaiS16_,@function
        .size           $_ZN7cutlass13device_kernelIN5flash19enable_sm80_to_sm89INS1_16FlashAttnBwdSm80INS1_25CollectiveMainloopBwdSm80ILi2ELi2EN4cute5tupleIJNS5_1CILi128EEES8_NS7_ILi64EEEEEENS_6half_tEfNS_4arch4Sm80ELb1ELb0ELb1ELb0ELb1ELb0ELb0ELb0ELi2ELi4ELi4ELi4ELb0EEENS1_21CollectiveEpilogueBwdISA_SB_SD_Li256ELb0ELb0ELi2EEENS1_25SingleTileBwdLPTSchedulerILb0ELi128ELb1EEEEEEEEEvNT_6ParamsE$_ZZN5flash25CollectiveMainloopBwdSm80ILi2ELi2EN4cute5tupleIJNS1_1CILi128EEES4_NS3_ILi64EEEEEEN7cutlass6half_tEfNS7_4arch4Sm80ELb1ELb0ELb1ELb0ELb1ELb0ELb0ELb0ELi2ELi4ELi4ELi4ELb0EE3mmaINS_16FlashAttnBwdSm80ISB_NS_21CollectiveEpilogueBwdIS6_S8_SA_Li256ELb0ELb0ELi2EEENS_25SingleTileBwdLPTSchedulerILb0ELi128ELb1EEEE13SharedStorageENS1_6TensorINS1_11ArrayEngineIfLm32EEENS1_6LayoutINS2_IJNS2_IJNS3_ILi2EEESO_EEESO_NS3_ILi4EEEEEENS2_IJNS2_IJNS3_ILi1EEESO_EEESQ_NS3_ILi8EEEEEEEEEEEEbRKNSB_6ParamsERT0_S12_iNS2_IJiiiEEERT_ENKUliT_E_clIZSC_ISJ_SX_EbS10_S12_S12_iS13_S15_EUlRS16_iE_EEDaiS16_,($_ZN7cutlass13device_kernelIN5flash19enable_sm80_to_sm89INS1_16FlashAttnBwdSm80INS1_25CollectiveMainloopBwdSm80ILi2ELi2EN4cute5tupleIJNS5_1CILi128EEES8_NS7_ILi64EEEEEENS_6half_tEfNS_4arch4Sm80ELb1ELb0ELb1ELb0ELb1ELb0ELb0ELb0ELi2ELi4ELi4ELi4ELb0EEENS1_21CollectiveEpilogueBwdISA_SB_SD_Li256ELb0ELb0ELi2EEENS1_25SingleTileBwdLPTSchedulerILb0ELi128ELb1EEEEEEEEEvNT_6ParamsE$_ZZN5flash25CollectiveMainloopBwdSm80ILi2ELi2EN4cute5tupleIJNS1_1CILi128EEES4_NS3_ILi64EEEEEEN7cutlass6half_tEfNS7_4arch4Sm80ELb1ELb0ELb1ELb0ELb1ELb0ELb0ELb0ELi2ELi4ELi4ELi4ELb0EE3mmaINS_16FlashAttnBwdSm80ISB_NS_21CollectiveEpilogueBwdIS6_S8_SA_Li256ELb0ELb0ELi2EEENS_25SingleTileBwdLPTSchedulerILb0ELi128ELb1EEEE13SharedStorageENS1_6TensorINS1_11ArrayEngineIfLm32EEENS1_6LayoutINS2_IJNS2_IJNS3_ILi2EEESO_EEESO_NS3_ILi4EEEEEENS2_IJNS2_IJNS3_ILi1EEESO_EEESQ_NS3_ILi8EEEEEEEEEEEEbRKNSB_6ParamsERT0_S12_iNS2_IJiiiEEERT_ENKUlvE0_clEv - $_ZN7cutlass13device_kernelIN5flash19enable_sm80_to_sm89INS1_16FlashAttnBwdSm80INS1_25CollectiveMainloopBwdSm80ILi2ELi2EN4cute5tupleIJNS5_1CILi128EEES8_NS7_ILi64EEEEEENS_6half_tEfNS_4arch4Sm80ELb1ELb0ELb1ELb0ELb1ELb0ELb0ELb0ELi2ELi4ELi4ELi4ELb0EEENS1_21CollectiveEpilogueBwdISA_SB_SD_Li256ELb0ELb0ELi2EEENS1_25SingleTileBwdLPTSchedulerILb0ELi128ELb1EEEEEEEEEvNT_6ParamsE$_ZZN5flash25CollectiveMainloopBwdSm80ILi2ELi2EN4cute5tupleIJNS1_1CILi128EEES4_NS3_ILi64EEEEEEN7cutlass6half_tEfNS7_4arch4Sm80ELb1ELb0ELb1ELb0ELb1ELb0ELb0ELb0ELi2ELi4ELi4ELi4ELb0EE3mmaINS_16FlashAttnBwdSm80ISB_NS_21CollectiveEpilogueBwdIS6_S8_SA_Li256ELb0ELb0ELi2EEENS_25SingleTileBwdLPTSchedulerILb0ELi128ELb1EEEE13SharedStorageENS1_6TensorINS1_11ArrayEngineIfLm32EEENS1_6LayoutINS2_IJNS2_IJNS3_ILi2EEESO_EEESO_NS3_ILi4EEEEEENS2_IJNS2_IJNS3_ILi1EEESO_EEESQ_NS3_ILi8EEEEEEEEEEEEbRKNSB_6ParamsERT0_S12_iNS2_IJiiiEEERT_ENKUliT_E_clIZSC_ISJ_SX_EbS10_S12_S12_iS13_S15_EUlRS16_iE_EEDaiS16_)
$_ZN7cutlass13device_kernelIN5flash19enable_sm80_to_sm89INS1_16FlashAttnBwdSm80INS1_25CollectiveMainloopBwdSm80ILi2ELi2EN4cute5tupleIJNS5_1CILi128EEES8_NS7_ILi64EEEEEENS_6half_tEfNS_4arch4Sm80ELb1ELb0ELb1ELb0ELb1ELb0ELb0ELb0ELi2ELi4ELi4ELi4ELb0EEENS1_21CollectiveEpilogueBwdISA_SB_SD_Li256ELb0ELb0ELi2EEENS1_25SingleTileBwdLPTSchedulerILb0ELi128ELb1EEEEEEEEEvNT_6ParamsE$_ZZN5flash25CollectiveMainloopBwdSm80ILi2ELi2EN4cute5tupleIJNS1_1CILi128EEES4_NS3_ILi64EEEEEEN7cutlass6half_tEfNS7_4arch4Sm80ELb1ELb0ELb1ELb0ELb1ELb0ELb0ELb0ELi2ELi4ELi4ELi4ELb0EE3mmaINS_16FlashAttnBwdSm80ISB_NS_21CollectiveEpilogueBwdIS6_S8_SA_Li256ELb0ELb0ELi2EEENS_25SingleTileBwdLPTSchedulerILb0ELi128ELb1EEEE13SharedStorageENS1_6TensorINS1_11ArrayEngineIfLm32EEENS1_6LayoutINS2_IJNS2_IJNS3_ILi2EEESO_EEESO_NS3_ILi4EEEEEENS2_IJNS2_IJNS3_ILi1EEESO_EEESQ_NS3_ILi8EEEEEEEEEEEEbRKNSB_6ParamsERT0_S12_iNS2_IJiiiEEERT_ENKUliT_E_clIZSC_ISJ_SX_EbS10_S12_S12_iS13_S15_EUlRS16_iE_EEDaiS16_:
        /* <DEDUP_REMOVED lines=46> */
[----:B-1---5:R-:W-:Y:S05]  /*c290*/  CALL.REL.NOINC `($_ZN7cutlass13device_kernelIN5flash19enable_sm80_to_sm89INS1_16FlashAttnBwdSm80INS1_25CollectiveMainloopBwdSm80ILi2ELi2EN4cute5tupleIJNS5_1CILi128EEES8_NS7_ILi64EEEEEENS_6half_tEfNS_4arch4Sm80ELb1ELb0ELb1ELb0ELb1ELb0ELb0ELb0ELi2ELi4ELi4ELi4ELb0EEENS1_21CollectiveEpilogueBwdISA_SB_SD_Li256ELb0ELb0ELi2EEENS1_25SingleTileBwdLPTSchedulerILb0ELi128ELb1EEEEEEEEEvNT_6ParamsE$_ZN4cute3eso3ESOILb1ELb0EJNS_14ComposedLayoutINS_7SwizzleILi3ELi3ELi3EEENS_1CILj0EEENS_6LayoutINS_5tupleIJNS8_IJNS5_ILi8EEENS5_ILi16EEEEEENS8_IJNS5_ILi64EEENS5_ILi1EEEEEEEEENS8_IJNS8_IJSC_NS5_ILi512EEEEEENS8_IJSD_NS5_ILi0EEEEEEEEEEEEENS_10ViewEngineINS_8smem_ptrIPN7cutlass6half_tEEEEEEEC2ERKSM_RKST_) ;  /* 0xffffbbc000007944 */ /* 0x022fea0003c3ffff */
[----:B-1----:R1:W5:Y:S01]  /*c2a0*/  LDL.64 R2, [R1+0x758] ;  /* 0x0007580001027983 */ /* 0x0023620000100a00 */
[----:B------:R-:W-:-:S03]  /*c2b0*/  MOV R6, 0xc2d0 ;  /* 0x0000c2d000067802 */ /* 0x000fc60000000f00 */
[----:B-1---5:R-:W-:Y:S05]  /*c2c0*/  CALL.REL.NOINC `($_ZN7cutlass13device_kernelIN5flash19enable_sm80_to_sm89INS1_16FlashAttnBwdSm80INS1_25CollectiveMainloopBwdSm80ILi2ELi2EN4cute5tupleIJNS5_1CILi128EEES8_NS7_ILi64EEEEEENS_6half_tEfNS_4arch4Sm80ELb1ELb0ELb1ELb0ELb1ELb0ELb0ELb0ELi2ELi4ELi4ELi4ELb0EEENS1_21CollectiveEpilogueBwdISA_SB_SD_Li256ELb0ELb0ELi2EEENS1_25SingleTileBwdLPTSchedulerILb0ELi128ELb1EEEEEEEEEvNT_6ParamsE$_ZN4cute3eso3ESOILb1ELb0EJNS_14ComposedLayoutINS_7SwizzleILi3ELi3ELi3EEENS_1CILj0EEENS_6LayoutINS_5tupleIJNS8_IJNS8_IJNS5_ILi4EEENS5_ILi8EEEEEENS8_IJS9_NS5_ILi1EEEEEEEEENS8_IJNS8_IJNS5_ILi2EEESF_SF_EEENS8_IJSF_S9_EEEEEEEEENS8_IJNS8_IJNS8_IJSF_NS5_ILi64EEEEEENS8_IJNS5_ILi1024EEENS5_ILi0EEEEEEEEENS8_IJNS8_IJSC_NS5_ILi512EEESA_EEENS8_IJNS5_ILi4096EEENS5_ILi16EEEEEEEEEEEEEEEENS_10ViewEngineINS_8smem_ptrIPN7cutlass6half_tEEEEEEEC2ERKSY_RKS15_) ;  /* 0xffffbc2000007944 */ /* 0x022fea0003c3ffff */
[----:B------:R-:W-:Y:S01]  /*c2d0*/  ULDC.64 UR4, c[0x0][0x118] ;  /* 0x0000460000047ab9 */ /* 0x000fe20000000a00 */
[----:B------:R2:W5:Y:S04]  /*c2e0*/  LDL.64 R24, [R1+0x758] ;  /* 0x0007580001187983 */ /* 0x0005680000100a00 */
[----:B-1----:R2:W5:Y:S01]  /*c2f0*/  LD.E R3, [R20.64+0x8] ;  /* 0x0000080414037980 */ /* 0x002562000c101900 */
[----:B------:R-:W-:-:S02]  /*c300*/  MOV R82, R64 ;  /* 0x0000004000527202 */ /* 0x000fc40000000f00 */
[----:B------:R-:W-:Y:S02]  /*c310*/  MOV R4, 0xc330 ;  /* 0x0000c33000047802 */ /* 0x000fe40000000f00 */
[----:B--2--5:R-:W-:Y:S05]  /*c320*/  CALL.REL.NOINC `($_ZN7cutlass13device_kernelIN5flash19enable_sm80_to_sm89INS1_16FlashAttnBwdSm80INS1_25CollectiveMainloopBwdSm80ILi2ELi2EN4cute5tupleIJNS5_1CILi128EEES8_NS7_ILi64EEEEEENS_6half_tEfNS_4arch4Sm80ELb1ELb0ELb1ELb0ELb1ELb0ELb0ELb0ELi2ELi4ELi4ELi4ELb0EEENS1_21CollectiveEpilogueBwdISA_SB_SD_Li256ELb0ELb0ELi2EEENS1_25SingleTileBwdLPTSchedulerILb0ELi128ELb1EEEEEEEEEvNT_6ParamsE$_ZN4cute3eso3ESOILb0ELb1EJiNS_1CILi0EEEEEC2ERKiRKS3_) ;  /* 0xffffb7a000007944 */ /* 0x024fea0003c3ffff */
[----:B------:R-:W2:Y:S01]  /*c330*/  LDL R26, [R1+0x758] ;  /* 0x00075800011a7983 */ /* 0x000ea20000100800 */
[----:B------:R-:W-:Y:S01]  /*c340*/  ULDC.64 UR4, c[0x0][0x118] ;  /* 0x0000460000047ab9 */ /* 0x000fe20000000a00 */
[----:B------:R-:W-:Y:S01]  /*c350*/  IMAD.MOV.U32 R82, RZ, RZ, R64 ;  /* 0x000000ffff527224 */ /* 0x000fe200078e0040 */
[----:B-1----:R-:W-:Y:S01]  /*c360*/  MOV R2, R15 ;  /* 0x0000000f00027202 */ /* 0x002fe20000000f00 */
[----:B--2---:R1:W-:Y:S04]  /*c370*/  STL [R1+0x11e8], R26 ;  /* 0x0011e81a01007387 */ /* 0x0043e80000100800 */
[----:B------:R1:W5:Y:S01]  /*c380*/  LD.E R6, [R20.64+0x4] ;  /* 0x0000040414067980 */ /* 0x000362000c101900 */
[----:B------:R-:W-:-:S03]  /*c390*/  MOV R4, 0xc3b0 ;  /* 0x0000c3b000047802 */ /* 0x000fc60000000f00 */
[----:B-1---5:R-:W-:Y:S05]  /*c3a0*/  CALL.REL.NOINC `($_ZN7cutlass13device_kernelIN5flash19enable_sm80_to_sm89INS1_16FlashAttnBwdSm80INS1_25CollectiveMainloopBwdSm80ILi2ELi2EN4cute5tupleIJNS5_1CILi128EEES8_NS7_ILi64EEEEEENS_6half_tEfNS_4arch4Sm80ELb1ELb0ELb1ELb0ELb1ELb0ELb0ELb0ELi2ELi4ELi4ELi4ELb0EEENS1_21CollectiveEpilogueBwdISA_SB_SD_Li256ELb0ELb0ELi2EEENS1_25SingleTileBwdLPTSchedulerILb0ELi128ELb1EEEEEEEEEvNT_6ParamsE$_ZN4cute3eso3ESOILb0ELb0EJiNS_5tupleIJiNS_1CILi0EEEEEEEEC2ERKiRKS5_) ;  /* 0xffffb22000007944 */ /* 0x022fea0003c3ffff */
[----:B-1----:R1:W5:Y:S01]  /*c3b0*/  LDL.64 R2, [R1+0x758] ;  /* 0x0007580001027983 */ /* 0x0023620000100a00 */
[----:B------:R-:W-:-:S02]  /*c3c0*/  MOV R82, R64 ;  /* 0x0000004000527202 */ /* 0x000fc40000000f00 */
[----:B------:R-:W-:Y:S02]  /*c3d0*/  MOV R6, 0xc3f0 ;  /* 0x0000c3f000067802 */ /* 0x000fe40000000f00 */
[----:B-1---5:R-:W-:Y:S05]  /*c3e0*/  CALL.REL.NOINC `($_ZN7cutlass13device_kernelIN5flash19enable_sm80_to_sm89INS1_16FlashAttnBwdSm80INS1_25CollectiveMainloopBwdSm80ILi2ELi2EN4cute5tupleIJNS5_1CILi128EEES8_NS7_ILi64EEEEEENS_6half_tEfNS_4arch4Sm80ELb1ELb0ELb1ELb0ELb1ELb0ELb0ELb0ELi2ELi4ELi4ELi4ELb0EEENS1_21CollectiveEpilogueBwdISA_SB_SD_Li256ELb0ELb0ELi2EEENS1_25SingleTileBwdLPTSchedulerILb0ELi128ELb1EEEEEEEEEvNT_6ParamsE$_ZN4cute3eso3ESOILb0ELb1EJNS_5tupleIJiNS2_IJiNS_1CILi0EEEEEEEEENS2_IJNS_10UnderscoreENS2_IJS7_S7_EEEEEEEEC2ERKS6_RKS9_) ;  /* 0xffffb64000007944 */ /* 0x022fea0003c3ffff */
[----:B------:R-:W2:Y:S01]  /*c3f0*/  LDL.64 R20, [R1+0x758] ;  /* 0x0007580001147983 */ /* 0x000ea20000100a00 */
[----:B-1----:R-:W-:Y:S02]  /*c400*/  MOV R2, R17 ;  /* 0x0000001100027202 */ /* 0x002fe40000000f00 */
[----:B------:R-:W-:Y:S01]  /*c410*/  MOV R4, 0xc450 ;  /* 0x0000c45000047802 */ /* 0x000fe20000000f00 */
[----:B--2---:R1:W-:Y:S04]  /*c420*/  STL [R1+0x11ec], R20 ;  /* 0x0011ec1401007387 */ /* 0x0043e80000100800 */
[----:B------:R1:W-:Y:S02]  /*c430*/  STL [R1+0x11f0], R21 ;  /* 0x0011f01501007387 */ /* 0x0003e40000100800 */
[----:B-1----:R-:W-:Y:S05]  /*c440*/  CALL.REL.NOINC `($_ZN7cutlass13device_kernelIN5flash19enable_sm80_to_sm89INS1_16FlashAttnBwdSm80INS1_25CollectiveMainloopBwdSm80ILi2ELi2EN4cute5tupleIJNS5_1CILi128EEES8_NS7_ILi64EEEEEENS_6half_tEfNS_4arch4Sm80ELb1ELb0ELb1ELb0ELb1ELb0ELb0ELb0ELi2ELi4ELi4ELi4ELb0EEENS1_21CollectiveEpilogueBwdISA_SB_SD_Li256ELb0ELb0ELi2EEENS1_25SingleTileBwdLPTSchedulerILb0ELi128ELb1EEEEEEEEEvNT_6ParamsE$_ZZN4cute4diceINS_5tupleIJNS1_IJiNS1_IJiNS_1CILi0EEEEEEEEENS1_IJNS_10UnderscoreENS1_IJS6_S6_EEEEEEEEES9_EEDaRKT_RKT0_ENKUlRKT_RKT0_E_clIS5_S5_EEDaSI_SL_) ;  /* 0xffffe10000007944 */ /* 0x002fea0003c3ffff */
[----:B------:R-:W-:Y:S02]  /*c450*/  MOV R4, 0xc470 ;  /* 0x0000c47000047802 */ /* 0x000fe40000000f00 */
[----:B-1---5:R-:W-:Y:S05]  /*c460*/  CALL.REL.NOINC `($_ZN7cutlass13device_kernelIN5flash19enable_sm80_to_sm89INS1_16FlashAttnBwdSm80INS1_25CollectiveMainloopBwdSm80ILi2ELi2EN4cute5tupleIJNS5_1CILi128EEES8_NS7_ILi64EEEEEENS_6half_tEfNS_4arch4Sm80ELb1ELb0ELb1ELb0ELb1ELb0ELb0ELb0ELi2ELi4ELi4ELi4ELb0EEENS1_21CollectiveEpilogueBwdISA_SB_SD_Li256ELb0ELb0ELi2EEENS1_25SingleTileBwdLPTSchedulerILb0ELi128ELb1EEEEEEEEEvNT_6ParamsE$_ZZN4cute12filter_tupleINS_5tupleIJNS1_IJiNS1_IJiNS_1CILi0EEEEEEEEENS1_IJNS_10UnderscoreENS1_IJS6_S6_EEEEEEEEES9_ZNS_4diceIS9_S9_EEDaRKT_RKT0_EUlRKT_RKT0_E_EEDaSD_SG_OT1_ENKUlDpSJ_E_clIJNS1_IJiiS3_EEENS1_IJEEEEEEDaSQ_) ;  /* 0xffffdb3000007944 */ /* 0x022fea0003c3ffff */
[----:B------:R-:W-:Y:S02]  /*c470*/  MOV R4, 0xc490 ;  /* 0x0000c49000047802 */ /* 0x000fe40000000f00 */
[----:B------:R-:W-:Y:S05]  /*c480*/  CALL.REL.NOINC `($_ZN7cutlass13device_kernelIN5flash19enable_sm80_to_sm89INS1_16FlashAttnBwdSm80INS1_25CollectiveMainloopBwdSm80ILi2ELi2EN4cute5tupleIJNS5_1CILi128EEES8_NS7_ILi64EEEEEENS_6half_tEfNS_4arch4Sm80ELb1ELb0ELb1ELb0ELb1ELb0ELb0ELb0ELi2ELi4ELi4ELi4ELb0EEENS1_21CollectiveEpilogueBwdISA_SB_SD_Li256ELb0ELb0ELi2EEENS1_25SingleTileBwdLPTSchedulerILb0ELi128ELb1EEEEEEEEEvNT_6ParamsE$_ZZN4cute7idx2crdINS_5tupleIJiiNS_1CILi0EEEEEENS1_IJNS1_IJNS2_ILi4EEENS2_ILi8EEEEEES5_NS2_ILi1EEEEEEEEDaRKT_RKT0_ENKUlRKT_RKT0_E_clIiS7_EEDaSI_SL_) ;  /* 0xffffe87000007944 */ /* 0x000fea0003c3ffff */
[----:B------:R-:W-:Y:S02]  /*c490*/  MOV R5, R3 ;  /* 0x0000000300057202 */ /* 0x000fe40000000f00 */
[----:B------:R-:W-:-:S02]  /*c4a0*/  MOV R4, 0xc4c0 ;  /* 0x0000c4c000047802 */ /* 0x000fc40000000f00 */
[----:B------:R-:W-:Y:S05]  /*c4b0*/  CALL.REL.NOINC `($_ZN7cutlass13device_kernelIN5flash19enable_sm80_to_sm89INS1_16FlashAttnBwdSm80INS1_25CollectiveMainloopBwdSm80ILi2ELi2EN4cute5tupleIJNS5_1CILi128EEES8_NS7_ILi64EEEEEENS_6half_tEfNS_4arch4Sm80ELb1ELb0ELb1ELb0ELb1ELb0ELb0ELb0ELi2ELi4ELi4ELi4ELb0EEENS1_21CollectiveEpilogueBwdISA_SB_SD_Li256ELb0ELb0ELi2EEENS1_25SingleTileBwdLPTSchedulerILb0ELi128ELb1EEEEEEEEEvNT_6ParamsE$_ZZN4cute9transformINS_5tupleIJiiNS_1CILi0EEEEEENS1_IJNS1_IJNS2_ILi4EEENS2_ILi8EEEEEES5_NS2_ILi1EEEEEEZNS_7idx2crdIS4_S9_EEDaRKT_RKT0_EUlRKT_RKT0_E_EEDaSD_SG_OT1_ENKUlDpSJ_E_clIJNS1_IJiiEEEiS3_EEEDaSQ_) ;  /* 0xffffe9a000007944 */ /* 0x000fea0003c3ffff */
[----:B------:R-:W-:Y:S02]  /*c4c0*/  MOV R4, R6 ;  /* 0x0000000600047202 */ /* 0x000fe40000000f00 */
[----:B------:R-:W-:-:S02]  /*c4d0*/  MOV R6, 0xc4f0 ;  /* 0x0000c4f000067802 */ /* 0x000fc40000000f00 */
[----:B------:R-:W-:Y:S05]  /*c4e0*/  CALL.REL.NOINC `($_ZN7cutlass13device_kernelIN5flash19enable_sm80_to_sm89INS1_16FlashAttnBwdSm80INS1_25CollectiveMainloopBwdSm80ILi2ELi2EN4cute5tupleIJNS5_1CILi128EEES8_NS7_ILi64EEEEEENS_6half_tEfNS_4arch4Sm80ELb1ELb0ELb1ELb0ELb1ELb0ELb0ELb0ELi2ELi4ELi4ELi4ELb0EEENS1_21CollectiveEpilogueBwdISA_SB_SD_Li256ELb0ELb0ELi2EEENS1_25SingleTileBwdLPTSchedulerILb0ELi128ELb1EEEEEEEEEvNT_6ParamsE$_ZZN4cute13to_mixed_bitsINS_5tupleIJNS1_IJNS_1CILi4EEENS2_ILi8EEEEEES3_NS2_ILi1EEEEEENS1_IJNS1_IJNS2_ILi0EEENS2_ILi64EEEEEES8_S8_EEENS1_IJNS1_IJiiEEEiS8_EEEEEDaRKT_RKT0_RKT1_ENKUlRKT_RKT0_RKT1_E_clIS5_SA_SC_EEDaSP_SS_SV_) ;  /* 0xffffde6000007944 */ /* 0x000fea0003c3ffff */
[----:B------:R-:W-:Y:S02]  /*c4f0*/  MOV R29, R4 ;  /* 0x00000004001d7202 */ /* 0x000fe40000000f00 */
[----:B------:R-:W-:-:S02]  /*c500*/  MOV R4, 0xc520 ;  /* 0x0000c52000047802 */ /* 0x000fc40000000f00 */
[----:B------:R-:W-:Y:S05]  /*c510*/  CALL.REL.NOINC `($_ZN7cutlass13device_kernelIN5flash19enable_sm80_to_sm89INS1_16FlashAttnBwdSm80INS1_25CollectiveMainloopBwdSm80ILi2ELi2EN4cute5tupleIJNS5_1CILi128EEES8_NS7_ILi64EEEEEENS_6half_tEfNS_4arch4Sm80ELb1ELb0ELb1ELb0ELb1ELb0ELb0ELb0ELi2ELi4ELi4ELi4ELb0EEENS1_21CollectiveEpilogueBwdISA_SB_SD_Li256ELb0ELb0ELi2EEENS1_25SingleTileBwdLPTSchedulerILb0ELi128ELb1EEEEEEEEEvNT_6ParamsE$_ZZN4cute13to_mixed_bitsINS_5tupleIJNS1_IJNS_1CILi4EEENS2_ILi8EEEEEES3_NS2_ILi1EEEEEENS1_IJNS1_IJNS2_ILi0EEENS2_ILi64EEEEEES8_S8_EEENS1_IJNS1_IJiiEEEiS8_EEEEEDaRKT_RKT0_RKT1_ENKUlDpRKT_E_clIJNS_9MixedBitsILj0ELj448EEENS2_ILj0EEESV_EEEDaSQ_) ;  /* 0xffffde0000007944 */ /* 0x000fea0003c3ffff */
        /* <DEDUP_REMOVED lines=21> */
[----:B------:R-:W-:Y:S05]  /*c670*/  CALL.REL.NOINC `($_ZN7cutlass13device_kernelIN5flash19enable_sm80_to_sm89INS1_16FlashAttnBwdSm80INS1_25CollectiveMainloopBwdSm80ILi2ELi2EN4cute5tupleIJNS5_1CILi128EEES8_NS7_ILi64EEEEEENS_6half_tEfNS_4arch4Sm80ELb1ELb0ELb1ELb0ELb1ELb0ELb0ELb0ELi2ELi4ELi4ELi4ELb0EEENS1_21CollectiveEpilogueBwdISA_SB_SD_Li256ELb0ELb0ELi2EEENS1_25SingleTileBwdLPTSchedulerILb0ELi128ELb1EEEEEEEEEvNT_6ParamsE$_ZN4cute3eso3ESOILb0ELb0EJiiiEEC2ERKiS4_S4_) ;  /* 0xffffb1c000007944 */ /* 0x000fea0003c3ffff */
[----:B------:R2:W5:Y:S04]  /*c680*/  LDL R5, [R1+0x760] ;  /* 0x0007600001057983 */ /* 0x0005680000100800 */
[----:B-1----:R2:W5:Y:S01]  /*c690*/  LDL.64 R2, [R1+0x758] ;  /* 0x0007580001027983 */ /* 0x0025620000100a00 */
[----:B------:R-:W-:-:S02]  /*c6a0*/  MOV R82, R64 ;  /* 0x0000004000527202 */ /* 0x000fc40000000f00 */
[----:B------:R-:W-:Y:S02]  /*c6b0*/  MOV R6, 0xc6d0 ;  /* 0x0000c6d000067802 */ /* 0x000fe40000000f00 */
[----:B--2--5:R-:W-:Y:S05]  /*c6c0*/  CALL.REL.NOINC `($_ZN7cutlass13device_kernelIN5flash19enable_sm80_to_sm89INS1_16FlashAttnBwdSm80INS1_25CollectiveMainloopBwdSm80ILi2ELi2EN4cute5tupleIJNS5_1CILi128EEES8_NS7_ILi64EEEEEENS_6half_tEfNS_4arch4Sm80ELb1ELb0ELb1ELb0ELb1ELb0ELb0ELb0ELi2ELi4ELi4ELi4ELb0EEENS1_21CollectiveEpilogueBwdISA_SB_SD_Li256ELb0ELb0ELi2EEENS1_25SingleTileBwdLPTSchedulerILb0ELi128ELb1EEEEEEEEEvNT_6ParamsE$_ZN4cute3eso3ESOILb1ELb0EJNS_1CILi1EEENS_5tupleIJiiiEEENS2_ILi64EEENS4_IJNS2_ILi72EEENS2_ILi144EEENS2_ILi288EEEEEENS2_ILi512EEEEEC2ERKS3_RKS5_RKS6_RKSA_RKSB_) ;  /* 0xffffb90000007944 */ /* 0x024fea0003c3ffff */
[----:B-1----:R1:W5:Y:S04]  /*c6d0*/  LDL R5, [R1+0x760] ;  /* 0x0007600001057983 */ /* 0x0023680000100800 */
[----:B------:R1:W5:Y:S01]  /*c6e0*/  LDL.64 R2, [R1+0x758] ;  /* 0x0007580001027983 */ /* 0x0003620000100a00 */
[----:B------:R-:W-:Y:S02]  /*c6f0*/  MOV R82, R64 ;  /* 0x0000004000527202 */ /* 0x000fe40000000f00 */
[----:B------:R-:W-:Y:S02]  /*c700*/  MOV R6, 0xc720 ;  /* 0x0000c72000067802 */ /* 0x000fe40000000f00 */
[----:B-1---5:R-:W-:Y:S05]  /*c710*/  CALL.REL.NOINC `($_ZN7cutlass13device_kernelIN5flash19enable_sm80_to_sm89INS1_16FlashAttnBwdSm80INS1_25CollectiveMainloopBwdSm80ILi2ELi2EN4cute5tupleIJNS5_1CILi128EEES8_NS7_ILi64EEEEEENS_6half_tEfNS_4arch4Sm80ELb1ELb0ELb1ELb0ELb1ELb0ELb0ELb0ELi2ELi4ELi4ELi4ELb0EEENS1_21CollectiveEpilogueBwdISA_SB_SD_Li256ELb0ELb0ELi2EEENS1_25SingleTileBwdLPTSchedulerILb0ELi128ELb1EEEEEEEEEvNT_6ParamsE$_ZN4cute5tupleIJNS0_IJNS_1CILi8EEENS0_IJNS1_ILi2EEES3_S3_EEENS1_ILi1EEES4_S5_EEENS0_IJS5_NS0_IJiiiEEENS1_ILi64EEENS0_IJNS1_ILi72EEENS1_ILi144EEENS1_ILi288EEEEEENS1_ILi512EEEEEEEEC2ERKS6_RKSE_) ;  /* 0xffffd55000007944 */ /* 0x022fea0003c3ffff */
[----:B-1----:R1:W5:Y:S04]  /*c720*/  LDL R5, [R1+0x760] ;  /* 0x0007600001057983 */ /* 0x0023680000100800 */
[----:B------:R1:W5:Y:S01]  /*c730*/  LDL.64 R2, [R1+0x758] ;  /* 0x0007580001027983 */ /* 0x0003620000100a00 */
[----:B------:R-:W-:-:S03]  /*c740*/  MOV R4, 0xc760 ;  /* 0x0000c76000047802 */ /* 0x000fc60000000f00 */
[----:B-1---5:R-:W-:Y:S05]  /*c750*/  CALL.REL.NOINC `($_ZN7cutlass13device_kernelIN5flash19enable_sm80_to_sm89INS1_16FlashAttnBwdSm80INS1_25CollectiveMainloopBwdSm80ILi2ELi2EN4cute5tupleIJNS5_1CILi128EEES8_NS7_ILi64EEEEEENS_6half_tEfNS_4arch4Sm80ELb1ELb0ELb1ELb0ELb1ELb0ELb0ELb0ELi2ELi4ELi4ELi4ELb0EEENS1_21CollectiveEpilogueBwdISA_SB_SD_Li256ELb0ELb0ELi2EEENS1_25SingleTileBwdLPTSchedulerILb0ELi128ELb1EEEEEEEEEvNT_6ParamsE$_ZZN4cute7flattenINS_5tupleIJNS_1CILi1EEENS1_IJiiiEEENS2_ILi64EEENS1_IJNS2_ILi72EEENS2_ILi144EEENS2_ILi288EEEEEENS2_ILi512EEEEEEEEDaRKT_ENKUlRKT_E_clIS4_EEDaSH_) ;  /* 0xffffe47000007944 */ /* 0x022fea0003c3ffff */
[----:B------:R-:W-:Y:S02]  /*c760*/  MOV R6, 0xc780 ;  /* 0x0000c78000067802 */ /* 0x000fe40000000f00 */
[----:B------:R-:W-:Y:S05]  /*c770*/  CALL.REL.NOINC `($_ZN7cutlass13device_kernelIN5flash19enable_sm80_to_sm89INS1_16FlashAttnBwdSm80INS1_25CollectiveMainloopBwdSm80ILi2ELi2EN4cute5tupleIJNS5_1CILi128EEES8_NS7_ILi64EEEEEENS_6half_tEfNS_4arch4Sm80ELb1ELb0ELb1ELb0ELb1ELb0ELb0ELb0ELi2ELi4ELi4ELi4ELb0EEENS1_21CollectiveEpilogueBwdISA_SB_SD_Li256ELb0ELb0ELi2EEENS1_25SingleTileBwdLPTSchedulerILb0ELi128ELb1EEEEEEEEEvNT_6ParamsE$_ZZN4cute12filter_tupleINS_5tupleIJNS_1CILi1EEENS1_IJiiiEEENS2_ILi64EEENS1_IJNS2_ILi72EEENS2_ILi144EEENS2_ILi288EEEEEENS2_ILi512EEEEEEZNS_7flattenISB_EEDaRKT_EUlRKT_E_EEDaSF_OT0_ENKUlDpSI_E_clIJNS1_IJS3_EEES4_NS1_IJS5_EEES9_NS1_IJSA_EEEEEEDaSM_) ;  /* 0xffffd9a000007944 */ /* 0x000fea0003c3ffff */
[----:B------:R-:W-:Y:S02]  /*c780*/  MOV R82, R64 ;  /* 0x0000004000527202 */ /* 0x000fe40000000f00 */
[----:B------:R-:W-:-:S02]  /*c790*/  MOV R6, 0xc7b0 ;  /* 0x0000c7b000067802 */ /* 0x000fc40000000f00 */
[----:B------:R-:W-:Y:S05]  /*c7a0*/  CALL.REL.NOINC `($_ZN7cutlass13device_kernelIN5flash19enable_sm80_to_sm89INS1_16FlashAttnBwdSm80INS1_25CollectiveMainloopBwdSm80ILi2ELi2EN4cute5tupleIJNS5_1CILi128EEES8_NS7_ILi64EEEEEENS_6half_tEfNS_4arch4Sm80ELb1ELb0ELb1ELb0ELb1ELb0ELb0ELb0ELi2ELi4ELi4ELi4ELb0EEENS1_21CollectiveEpilogueBwdISA_SB_SD_Li256ELb0ELb0ELi2EEENS1_25SingleTileBwdLPTSchedulerILb0ELi128ELb1EEEEEEEEEvNT_6ParamsE$_ZN4cute3eso3ESOILb0ELb1EJiNS_1CILi72EEENS2_ILi512EEEEEC2ERKiRKS3_RKS4_) ;  /* 0xffffb40000007944 */ /* 0x000fea0003c3ffff */
[----:B------:R-:W2:Y:S01]  /*c7b0*/  LDL R20, [R1+0x758] ;  /* 0x0007580001147983 */ /* 0x000ea20000100800 */
[----:B------:R-:W-:Y:S01]  /*c7c0*/  IMAD.MOV.U32 R82, RZ, RZ, R64 ;  /* 0x000000ffff527224 */ /* 0x000fe200078e0040 */
[----:B-1----:R-:W-:-:S02]  /*c7d0*/  MOV R2, R7 ;  /* 0x0000000700027202 */ /* 0x002fc40000000f00 */
[----:B------:R-:W-:Y:S01]  /*c7e0*/  MOV R6, 0xc810 ;  /* 0x0000c81000067802 */ /* 0x000fe20000000f00 */
[----:B--2---:R1:W-:Y:S04]  /*c7f0*/  STL [R1+0x790], R20 ;  /* 0x0007901401007387 */ /* 0x0043e80000100800 */
[----:B-1----:R-:W-:Y:S05]  /*c800*/  CALL.REL.NOINC `($_ZN7cutlass13device_kernelIN5flash19enable_sm80_to_sm89INS1_16FlashAttnBwdSm80INS1_25CollectiveMainloopBwdSm80ILi2ELi2EN4cute5tupleIJNS5_1CILi128EEES8_NS7_ILi64EEEEEENS_6half_tEfNS_4arch4Sm80ELb1ELb0ELb1ELb0ELb1ELb0ELb0ELb0ELi2ELi4ELi4ELi4ELb0EEENS1_21CollectiveEpilogueBwdISA_SB_SD_Li256ELb0ELb0ELi2EEENS1_25SingleTileBwdLPTSchedulerILb0ELi128ELb1EEEEEEEEEvNT_6ParamsE$_ZN4cute3eso3ESOILb0ELb0EJiiNS_1CILi72EEENS2_ILi512EEEEEC2ERKiS7_RKS3_RKS4_) ;  /* 0xffffafb000007944 */ /* 0x002fea0003c3ffff */
        /* <DEDUP_REMOVED lines=8> */
[----:B-1----:R-:W-:Y:S05]  /*c890*/  CALL.REL.NOINC `($_ZN7cutlass13device_kernelIN5flash19enable_sm80_to_sm89INS1_16FlashAttnBwdSm80INS1_25CollectiveMainloopBwdSm80ILi2ELi2EN4cute5tupleIJNS5_1CILi128EEES8_NS7_ILi64EEEEEENS_6half_tEfNS_4arch4Sm80ELb1ELb0ELb1ELb0ELb1ELb0ELb0ELb0ELi2ELi4ELi4ELi4ELb0EEENS1_21CollectiveEpilogueBwdISA_SB_SD_Li256ELb0ELb0ELi2EEENS1_25SingleTileBwdLPTSchedulerILb0ELi128ELb1EEEEEEEEEvNT_6ParamsE$_ZN4cute3eso3ESOILb0ELb0EJiiiNS_1CILi72EEENS2_ILi512EEEEEC2ERKiS7_S7_RKS3_RKS4_) ;  /* 0xffffb0f000007944 */ /* 0x002fea0003c3ffff */
        /* <DEDUP_REMOVED lines=9> */
[----:B-1----:R-:W-:Y:S05]  /*c930*/  CALL.REL.NOINC `($_ZN7cutlass13device_kernelIN5flash19enable_sm80_to_sm89INS1_16FlashAttnBwdSm80INS1_25CollectiveMainloopBwdSm80ILi2ELi2EN4cute5tupleIJNS5_1CILi128EEES8_NS7_ILi64EEEEEENS_6half_tEfNS_4arch4Sm80ELb1ELb0ELb1ELb0ELb1ELb0ELb0ELb0ELi2ELi4ELi4ELi4ELb0EEENS1_21CollectiveEpilogueBwdISA_SB_SD_Li256ELb0ELb0ELi2EEENS1_25SingleTileBwdLPTSchedulerILb0ELi128ELb1EEEEEEEEEvNT_6ParamsE$_ZN4cute3eso3ESOILb1ELb0EJNS_1CILi1EEEiiiNS2_ILi72EEENS2_ILi512EEEEEC2ERKS3_RKiSA_SA_RKS4_RKS5_) ;  /* 0xffffb7b000007944 */ /* 0x002fea0003c3ffff */
[----:B-1----:R1:W5:Y:S04]  /*c940*/  LDL R5, [R1+0x778] ;  /* 0x0007780001057983 */ /* 0x0023680000100800 */
[----:B------:R1:W5:Y:S01]  /*c950*/  LDL.64 R2, [R1+0x770] ;  /* 0x0007700001027983 */ /* 0x0003620000100a00 */
[----:B------:R-:W-:-:S02]  /*c960*/  MOV R83, R63 ;  /* 0x0000003f00537202 */ /* 0x000fc40000000f00 */
[----:B------:R-:W-:Y:S02]  /*c970*/  MOV R6, 0xc990 ;  /* 0x0000c99000067802 */ /* 0x000fe40000000f00 */
[----:B-1---5:R-:W-:Y:S05]  /*c980*/  CALL.REL.NOINC `($_ZN7cutlass13device_kernelIN5flash19enable_sm80_to_sm89INS1_16FlashAttnBwdSm80INS1_25CollectiveMainloopBwdSm80ILi2ELi2EN4cute5tupleIJNS5_1CILi128EEES8_NS7_ILi64EEEEEENS_6half_tEfNS_4arch4Sm80ELb1ELb0ELb1ELb0ELb1ELb0ELb0ELb0ELi2ELi4ELi4ELi4ELb0EEENS1_21CollectiveEpilogueBwdISA_SB_SD_Li256ELb0ELb0ELi2EEENS1_25SingleTileBwdLPTSchedulerILb0ELi128ELb1EEEEEEEEEvNT_6ParamsE$_ZN4cute5tupleIJNS0_IJNS_1CILi8EEENS1_ILi2EEES3_S3_S2_S3_EEENS0_IJNS1_ILi1EEEiiiNS1_ILi72EEENS1_ILi512EEEEEEEEC2ERKS4_RKS8_) ;  /* 0xffffd35000007944 */ /* 0x022fea0003c3ffff */
        /* <DEDUP_REMOVED lines=8> */
[----:B-1----:R-:W-:Y:S05]  /*ca10*/  CALL.REL.NOINC `($_ZN7cutlass13device_kernelIN5flash19enable_sm80_to_sm89INS1_16FlashAttnBwdSm80INS1_25CollectiveMainloopBwdSm80ILi2ELi2EN4cute5tupleIJNS5_1CILi128EEES8_NS7_ILi64EEEEEENS_6half_tEfNS_4arch4Sm80ELb1ELb0ELb1ELb0ELb1ELb0ELb0ELb0ELi2ELi4ELi4ELi4ELb0EEENS1_21CollectiveEpilogueBwdISA_SB_SD_Li256ELb0ELb0ELi2EEENS1_25SingleTileBwdLPTSchedulerILb0ELi128ELb1EEEEEEEEEvNT_6ParamsE$_ZZN4cute6detail16composition_implINS_5tupleIJNS_1CILi8EEENS3_ILi2EEES5_S5_S4_S5_EEENS2_IJNS3_ILi1EEEiiiNS3_ILi72EEENS3_ILi512EEEEEENS2_IJNS2_IJS5_S5_S5_EEES5_NS3_ILi4EEEEEENS2_IJNS2_IJS7_S9_S4_EEENS3_ILi4096EEENS3_ILi16EEEEEEEEDaRKT_RKT0_RKT1_RKT2_ENKUlRKT_RKT0_E_clISB_SE_EEDaSW_SZ_) ;  /* 0xffffdf1000007944 */ /* 0x002fea0003c3ffff */
[----:B------:R-:W-:Y:S02]  /*ca20*/  MOV R70, R12 ;  /* 0x0000000c00467202 */ /* 0x000fe40000000f00 */
[----:B------:R-:W-:Y:S02]  /*ca30*/  MOV R6, 0xca50 ;  /* 0x0000ca5000067802 */ /* 0x000fe40000000f00 */
[----:B-----5:R-:W-:Y:S05]  /*ca40*/  CALL.REL.NOINC `($_ZN7cutlass13device_kernelIN5flash19enable_sm80_to_sm89INS1_16FlashAttnBwdSm80INS1_25CollectiveMainloopBwdSm80ILi2ELi2EN4cute5tupleIJNS5_1CILi128EEES8_NS7_ILi64EEEEEENS_6half_tEfNS_4arch4Sm80ELb1ELb0ELb1ELb0ELb1ELb0ELb0ELb0ELi2ELi4ELi4ELi4ELb0EEENS1_21CollectiveEpilogueBwdISA_SB_SD_Li256ELb0ELb0ELi2EEENS1_25SingleTileBwdLPTSchedulerILb0ELi128ELb1EEEEEEEEEvNT_6ParamsE$_ZZN4cute6detail16composition_implINS_5tupleIJNS_1CILi8EEENS3_ILi2EEES5_S5_S4_S5_EEENS2_IJNS3_ILi1EEEiiiNS3_ILi72EEENS3_ILi512EEEEEENS2_IJNS2_IJS5_S5_S5_EEES5_NS3_ILi4EEEEEENS2_IJNS2_IJS7_S9_S4_EEENS3_ILi4096EEENS3_ILi16EEEEEEEEDaRKT_RKT0_RKT1_RKT2_ENKUlRKT_RKT0_E_clISC_SG_EEDaSW_SZ_) ;  /* 0xffffdf3000007944 */ /* 0x020fea0003c3ffff */
[----:B-----5:R2:W-:Y:S01]  /*ca50*/  STL.64 [R1+0x770], R2 ;  /* 0x0007700201007387 */ /* 0x0205e20000100a00 */
[----:B------:R-:W-:Y:S02]  /*ca60*/  MOV R6, R4 ;  /* 0x0000000400067202 */ /* 0x000fe40000000f00 */
[----:B------:R-:W-:Y:S02]  /*ca70*/  MOV R4, 0xca90 ;  /* 0x0000ca9000047802 */ /* 0x000fe40000000f00 */
[----:B-12---:R-:W-:Y:S05]  /*ca80*/  CALL.REL.NOINC `($_ZN7cutlass13device_kernelIN5flash19enable_sm80_to_sm89INS1_16FlashAttnBwdSm80INS1_25CollectiveMainloopBwdSm80ILi2ELi2EN4cute5tupleIJNS5_1CILi128EEES8_NS7_ILi64EEEEEENS_6half_tEfNS_4arch4Sm80ELb1ELb0ELb1ELb0ELb1ELb0ELb0ELb0ELi2ELi4ELi4ELi4ELb0EEENS1_21CollectiveEpilogueBwdISA_SB_SD_Li256ELb0ELb0ELi2EEENS1_25SingleTileBwdLPTSchedulerILb0ELi128ELb1EEEEEEEEEvNT_6ParamsE$_ZN4cute3eso3ESOILb0ELb0EJNS_5tupleIJNS_1CILi1EEENS3_ILi512EEEiEEENS3_ILi4096EEENS2_IJiiEEEEEC2ERKS6_RKS7_RKS8_) ;  /* 0xffffa10000007944 */ /* 0x006fea0003c3ffff */
[----:B------:R2:W5:Y:S04]  /*ca90*/  LDL R5, [R1+0x760] ;  /* 0x0007600001057983 */ /* 0x0005680000100800 */
[----:B-1----:R2:W5:Y:S01]  /*caa0*/  LDL.64 R2, [R1+0x758] ;  /* 0x0007580001027983 */ /* 0x0025620000100a00 */
[----:B------:R-:W-:-:S03]  /*cab0*/  MOV R6, 0xcad0 ;  /* 0x0000cad000067802 */ /* 0x000fc60000000f00 */
[----:B--2--5:R-:W-:Y:S05]  /*cac0*/  CALL.REL.NOINC `($_ZN7cutlass13device_kernelIN5flash19enable_sm80_to_sm89INS1_16FlashAttnBwdSm80INS1_25CollectiveMainloopBwdSm80ILi2ELi2EN4cute5tupleIJNS5_1CILi128EEES8_NS7_ILi64EEEEEENS_6half_tEfNS_4arch4Sm80ELb1ELb0ELb1ELb0ELb1ELb0ELb0ELb0ELi2ELi4ELi4ELi4ELb0EEENS1_21CollectiveEpilogueBwdISA_SB_SD_Li256ELb0ELb0ELi2EEENS1_25SingleTileBwdLPTSchedulerILb0ELi128ELb1EEEEEEEEEvNT_6ParamsE$_ZN4cute5tupleIJNS0_IJNS0_IJNS_1CILi2EEES2_S2_EEES2_NS0_IJS2_S2_EEEEEENS0_IJNS0_IJNS1_ILi1EEENS1_ILi512EEEiEEENS1_ILi4096EEENS0_IJiiEEEEEEEEC2ERKS5_RKSB_) ;  /* 0xffffcef000007944 */ /* 0x024fea0003c3ffff */
[----:B-1----:R1:W5:Y:S04]  /*cad0*/  LDL R4, [R1+0x760] ;  /* 0x0007600001047983 */ /* 0x0023680000100800 */
[----:B------:R1:W5:Y:S01]  /*cae0*/  LDL.64 R2, [R1+0x758] ;  /* 0x0007580001027983 */ /* 0x0003620000100a00 */
[----:B------:R-:W-:Y:S01]  /*caf0*/  LEA.HI R26, R26, R26, RZ, 0x1d ;  /* 0x0000001a1a1a7211 */ /* 0x000fe200078fe8ff */
[----:B------:R-:W-:Y:S01]  /*cb00*/  IMAD.MOV.U32 R5, RZ, RZ, R14 ;  /* 0x000000ffff057224 */ /* 0x000fe200078e000e */
[----:B------:R-:W-:-:S03]  /*cb10*/  MOV R6, 0xcb50 ;  /* 0x0000cb5000067802 */ /* 0x000fc60000000f00 */
[----:B------:R-:W-:-:S05]  /*cb20*/  IMAD.U32 R26, R21, 0x2, R26 ;  /* 0x00000002151a7824 */ /* 0x000fca00078e001a */
[----:B------:R1:W-:Y:S02]  /*cb30*/  STL [R1+0x11e4], R26 ;  /* 0x0011e41a01007387 */ /* 0x0003e40000100800 */
[----:B-1---5:R-:W-:Y:S05]  /*cb40*/  CALL.REL.NOINC `($_ZN7cutlass13device_kernelIN5flash19enable_sm80_to_sm89INS1_16FlashAttnBwdSm80INS1_25CollectiveMainloopBwdSm80ILi2ELi2EN4cute5tupleIJNS5_1CILi128EEES8_NS7_ILi64EEEEEENS_6half_tEfNS_4arch4Sm80ELb1ELb0ELb1ELb0ELb1ELb0ELb0ELb0ELi2ELi4ELi4ELi4ELb0EEENS1_21CollectiveEpilogueBwdISA_SB_SD_Li256ELb0ELb0ELi2EEENS1_25SingleTileBwdLPTSchedulerILb0ELi128ELb1EEEEEEEEEvNT_6ParamsE$_ZN4cute3eso3ESOILb0ELb0EJNS_6LayoutINS_5tupleIJNS3_IJNS_1CILi2EEES5_S5_EEES5_NS3_IJS5_S5_EEEEEENS3_IJNS3_IJNS4_ILi1EEENS4_ILi512EEEiEEENS4_ILi4096EEENS3_IJiiEEEEEEEEjEEC2ERKSF_RKj) ;  /* 0xffffa6c000007944 */ /* 0x022fea0003c3ffff */
[----:B------:R-:W2:Y:S04]  /*cb50*/  LDL.64 R26, [R1+0x760] ;  /* 0x00076000011a7983 */ /* 0x000ea80000100a00 */
[----:B-1----:R1:W5:Y:S01]  /*cb60*/  LDL.64 R4, [R1+0x758] ;  /* 0x0007580001047983 */ /* 0x0023620000100a00 */
[----:B------:R-:W-:Y:S02]  /*cb70*/  MOV R38, R64 ;  /* 0x0000004000267202 */ /* 0x000fe40000000f00 */
[----:B------:R-:W-:Y:S01]  /*cb80*/  MOV R46, 0xcbb0 ;  /* 0x0000cbb0002e7802 */ /* 0x000fe20000000f00 */
[----:B--2---:R-:W-:-:S04]  /*cb90*/  IMAD.WIDE.U32 R2, R27, 0x2, R24 ;  /* 0x000000021b027825 */ /* 0x004fc800078e0018 */
[----:B-1---5:R-:W-:Y:S05]  /*cba0*/  CALL.REL.NOINC `($_ZN7cutlass13device_kernelIN5flash19enable_sm80_to_sm89INS1_16FlashAttnBwdSm80INS1_25CollectiveMainloopBwdSm80ILi2ELi2EN4cute5tupleIJNS5_1CILi128EEES8_NS7_ILi64EEEEEENS_6half_tEfNS_4arch4Sm80ELb1ELb0ELb1ELb0ELb1ELb0ELb0ELb0ELi2ELi4ELi4ELi4ELb0EEENS1_21CollectiveEpilogueBwdISA_SB_SD_Li256ELb0ELb0ELi2EEENS1_25SingleTileBwdLPTSchedulerILb0ELi128ELb1EEEEEEEEEvNT_6ParamsE$_ZN4cute8smem_ptrIPN7cutlass6half_tEECI1NS_12iter_adaptorIS3_S4_EEES3_) ;  /* 0xffffd1e000007944 */ /* 0x022fea0003c3ffff */
[----:B------:R-:W2:Y:S01]  /*cbb0*/  LDL.64 R24, [R1+0x758] ;  /* 0x0007580001187983 */ /* 0x000ea20000100a00 */
[----:B------:R-:W-:Y:S01]  /*cbc0*/  IMAD.MOV.U32 R6, RZ, RZ, R26 ;  /* 0x000000ffff067224 */ /* 0x000fe200078e001a */
[----:B-1----:R-:W-:Y:S01]  /*cbd0*/  MOV R2, R4 ;  /* 0x0000000400027202 */ /* 0x002fe20000000f00 */
[----:B------:R-:W-:Y:S01]  /*cbe0*/  IMAD.MOV.U32 R3, RZ, RZ, R5 ;  /* 0x000000ffff037224 */ /* 0x000fe200078e0005 */
[----:B------:R-:W-:Y:S01]  /*cbf0*/  MOV R30, 0xcc20 ;  /* 0x0000cc20001e7802 */ /* 0x000fe20000000f00 */
[----:B--2---:R1:W-:Y:S04]  /*cc00*/  STL.64 [R1+0x770], R24 ;  /* 0x0007701801007387 */ /* 0x0043e80000100a00 */
[----:B-1----:R-:W-:Y:S05]  /*cc10*/  CALL.REL.NOINC `($_ZN7cutlass13device_kernelIN5flash19enable_sm80_to_sm89INS1_16FlashAttnBwdSm80INS1_25CollectiveMainloopBwdSm80ILi2ELi2EN4cute5tupleIJNS5_1CILi128EEES8_NS7_ILi64EEEEEENS_6half_tEfNS_4arch4Sm80ELb1ELb0ELb1ELb0ELb1ELb0ELb0ELb0ELi2ELi4ELi4ELi4ELb0EEENS1_21CollectiveEpilogueBwdISA_SB_SD_Li256ELb0ELb0ELi2EEENS1_25SingleTileBwdLPTSchedulerILb0ELi128ELb1EEEEEEEEEvNT_6ParamsE$_ZN4cute3eso3ESOILb0ELb0EJNS_6LayoutINS_5tupleIJNS3_IJNS_1CILi2EEES5_S5_EEES5_NS3_IJS5_S5_EEEEEENS3_IJNS3_IJNS4_ILi1EEENS4_ILi512EEEiEEENS4_ILi4096EEENS3_IJiiEEEEEEEENS_10ViewEngineINS_8smem_ptrIPN7cutlass6half_tEEEEEEEC2ERKSF_RKSM_) ;  /* 0xffffa57000007944 */ /* 0x002fea0003c3ffff */
[----:B-1----:R-:W-:Y:S02]  /*cc20*/  MOV R2, 0xcc40 ;  /* 0x0000cc4000027802 */ /* 0x002fe40000000f00 */
[----:B------:R-:W-:Y:S05]  /*cc30*/  CALL.REL.NOINC `($_ZN7cutlass13device_kernelIN5flash19enable_sm80_to_sm89INS1_16FlashAttnBwdSm80INS1_25CollectiveMainloopBwdSm80ILi2ELi2EN4cute5tupleIJNS5_1CILi128EEES8_NS7_ILi64EEEEEENS_6half_tEfNS_4arch4Sm80ELb1ELb0ELb1ELb0ELb1ELb0ELb0ELb0ELi2ELi4ELi4ELi4ELb0EEENS1_21CollectiveEpilogueBwdISA_SB_SD_Li256ELb0ELb0ELi2EEENS1_25SingleTileBwdLPTSchedulerILb0ELi128ELb1EEEEEEEEEvNT_6ParamsE$_ZZN4cute4takeILi1ELi3ENS_5tupleIJNS1_IJNS_1CILi1EEENS2_ILi512EEEiEEENS2_ILi4096EEENS1_IJiiEEEEEEEEDaRKT1_ENKUlDpRKT_E_clIJS6_S7_EEEDaSF_) ;  /* 0xffffd9c000007944 */ /* 0x000fea0003c3ffff */
[----:B------:R-:W-:Y:S02]  /*cc40*/  MOV R2, 0xcc60 ;  /* 0x0000cc6000027802 */ /* 0x000fe40000000f00 */
[----:B------:R-:W-:Y:S05]  /*cc50*/  CALL.REL.NOINC `($_ZN7cutlass13device_kernelIN5flash19enable_sm80_to_sm89INS1_16FlashAttnBwdSm80INS1_25CollectiveMainloopBwdSm80ILi2ELi2EN4cute5tupleIJNS5_1CILi128EEES8_NS7_ILi64EEEEEENS_6half_tEfNS_4arch4Sm80ELb1ELb0ELb1ELb0ELb1ELb0ELb0ELb0ELi2ELi4ELi4ELi4ELb0EEENS1_21CollectiveEpilogueBwdISA_SB_SD_Li256ELb0ELb0ELi2EEENS1_25SingleTileBwdLPTSchedulerILb0ELi128ELb1EEEEEEEEEvNT_6ParamsE$_ZZN4cute16flatten_to_tupleINS_5tupleIJNS_1CILi4096EEENS1_IJiiEEEEEEEEDaRKT_ENKUlRKT_E_clIS4_EEDaSB_) ;  /* 0xffffd8d000007944 */ /* 0x000fea0003c3ffff */
[----:B------:R-:W-:Y:S02]  /*cc60*/  MOV R2, 0xcc80 ;  /* 0x0000cc8000027802 */ /* 0x000fe40000000f00 */
[----:B------:R-:W-:Y:S05]  /*cc70*/  CALL.REL.NOINC `($_ZN7cutlass13device_kernelIN5flash19enable_sm80_to_sm89INS1_16FlashAttnBwdSm80INS1_25CollectiveMainloopBwdSm80ILi2ELi2EN4cute5tupleIJNS5_1CILi128EEES8_NS7_ILi64EEEEEENS_6half_tEfNS_4arch4Sm80ELb1ELb0ELb1ELb0ELb1ELb0ELb0ELb0ELi2ELi4ELi4ELi4ELb0EEENS1_21CollectiveEpilogueBwdISA_SB_SD_Li256ELb0ELb0ELi2EEENS1_25SingleTileBwdLPTSchedulerILb0ELi128ELb1EEEEEEEEEvNT_6ParamsE$_ZZN4cute12filter_tupleINS_5tupleIJNS_1CILi4096EEENS1_IJiiEEEEEEZNS_16flatten_to_tupleIS5_EEDaRKT_EUlRKT_E_EEDaS9_OT0_ENKUlDpSC_E_clIJNS1_IJS3_EEES4_EEEDaSG_) ;  /* 0xffffd52000007944 */ /* 0x000fea0003c3ffff */
        /* <DEDUP_REMOVED lines=14> */
[----:B-1---5:R-:W-:Y:S05]  /*cd60*/  CALL.REL.NOINC `($_ZN7cutlass13device_kernelIN5flash19enable_sm80_to_sm89INS1_16FlashAttnBwdSm80INS1_25CollectiveMainloopBwdSm80ILi2ELi2EN4cute5tupleIJNS5_1CILi128EEES8_NS7_ILi64EEEEEENS_6half_tEfNS_4arch4Sm80ELb1ELb0ELb1ELb0ELb1ELb0ELb0ELb0ELi2ELi4ELi4ELi4ELb0EEENS1_21CollectiveEpilogueBwdISA_SB_SD_Li256ELb0ELb0ELi2EEENS1_25SingleTileBwdLPTSchedulerILb0ELi128ELb1EEEEEEEEEvNT_6ParamsE$_ZN4cute3eso3ESOILb1ELb0EJNS_14ComposedLayoutINS_7SwizzleILi3ELi3ELi3EEENS_1CILi0EEENS_6LayoutINS_5tupleIJNS8_IJNS8_IJNS5_ILi4EEENS5_ILi8EEEEEENS8_IJNS5_ILi2EEENS5_ILi1EEEEEEEEENS8_IJNS8_IJSC_SC_EEENS8_IJSA_S9_EEEEEEEEENS8_IJNS8_IJNS8_IJSC_NS5_ILi64EEEEEENS8_IJNS5_ILi512EEES6_EEEEEENS8_IJNS8_IJSD_SA_EEENS8_IJNS5_ILi1024EEENS5_ILi16EEEEEEEEEEEEEEEENS_10ViewEngineINS_8smem_ptrIPN7cutlass6half_tEEEEEEEC2ERKSW_RKS13_) ;  /* 0xffffafd000007944 */ /* 0x022fea0003c3ffff */
        /* <DEDUP_REMOVED lines=8> */
[----:B-1----:R-:W-:Y:S01]  /*cdf0*/  IMAD.MOV.U32 R2, RZ, RZ, R7 ;  /* 0x000000ffff027224 */ /* 0x002fe200078e0007 */
[----:B------:R-:W-:Y:S01]  /*ce00*/  MOV R82, R64 ;  /* 0x0000004000527202 */ /* 0x000fe20000000f00 */
        /* <DEDUP_REMOVED lines=17> */
[----:B------:R-:W-:Y:S05]  /*cf20*/  CALL.REL.NOINC `($_ZN7cutlass13device_kernelIN5flash19enable_sm80_to_sm89INS1_16FlashAttnBwdSm80INS1_25CollectiveMainloopBwdSm80ILi2ELi2EN4cute5tupleIJNS5_1CILi128EEES8_NS7_ILi64EEEEEENS_6half_tEfNS_4arch4Sm80ELb1ELb0ELb1ELb0ELb1ELb0ELb0ELb0ELi2ELi4ELi4ELi4ELb0EEENS1_21CollectiveEpilogueBwdISA_SB_SD_Li256ELb0ELb0ELi2EEENS1_25SingleTileBwdLPTSchedulerILb0ELi128ELb1EEEEEEEEEvNT_6ParamsE$_ZZN4cute7idx2crdINS_5tupleIJiiNS_1CILi0EEEEEENS1_IJNS1_IJNS2_ILi4EEENS2_ILi8EEEEEENS2_ILi2EEENS2_ILi1EEEEEEEEDaRKT_RKT0_ENKUlRKT_RKT0_E_clIiS7_EEDaSJ_SM_) ;  /* 0xffffdcd000007944 */ /* 0x000fea0003c3ffff */
[----:B------:R-:W-:Y:S02]  /*cf30*/  MOV R6, 0xcf50 ;  /* 0x0000cf5000067802 */ /* 0x000fe40000000f00 */
[----:B------:R-:W-:Y:S05]  /*cf40*/  CALL.REL.NOINC `($_ZN7cutlass13device_kernelIN5flash19enable_sm80_to_sm89INS1_16FlashAttnBwdSm80INS1_25CollectiveMainloopBwdSm80ILi2ELi2EN4cute5tupleIJNS5_1CILi128EEES8_NS7_ILi64EEEEEENS_6half_tEfNS_4arch4Sm80ELb1ELb0ELb1ELb0ELb1ELb0ELb0ELb0ELi2ELi4ELi4ELi4ELb0EEENS1_21CollectiveEpilogueBwdISA_SB_SD_Li256ELb0ELb0ELi2EEENS1_25SingleTileBwdLPTSchedulerILb0ELi128ELb1EEEEEEEEEvNT_6ParamsE$_ZZN4cute7idx2crdINS_5tupleIJiiNS_1CILi0EEEEEENS1_IJNS1_IJNS2_ILi4EEENS2_ILi8EEEEEENS2_ILi2EEENS2_ILi1EEEEEEEEDaRKT_RKT0_ENKUlRKT_RKT0_E_clIiS8_EEDaSJ_SM_) ;  /* 0xffffdd3000007944 */ /* 0x000fea0003c3ffff */
[----:B------:R-:W-:Y:S02]  /*cf50*/  MOV R6, 0xcf70 ;  /* 0x0000cf7000067802 */ /* 0x000fe40000000f00 */
[----:B------:R-:W-:Y:S05]  /*cf60*/  CALL.REL.NOINC `($_ZN7cutlass13device_kernelIN5flash19enable_sm80_to_sm89INS1_16FlashAttnBwdSm80INS1_25CollectiveMainloopBwdSm80ILi2ELi2EN4cute5tupleIJNS5_1CILi128EEES8_NS7_ILi64EEEEEENS_6half_tEfNS_4arch4Sm80ELb1ELb0ELb1ELb0ELb1ELb0ELb0ELb0ELi2ELi4ELi4ELi4ELb0EEENS1_21CollectiveEpilogueBwdISA_SB_SD_Li256ELb0ELb0ELi2EEENS1_25SingleTileBwdLPTSchedulerILb0ELi128ELb1EEEEEEEEEvNT_6ParamsE$_ZZN4cute9transformINS_5tupleIJiiNS_1CILi0EEEEEENS1_IJNS1_IJNS2_ILi4EEENS2_ILi8EEEEEENS2_ILi2EEENS2_ILi1EEEEEEZNS_7idx2crdIS4_SA_EEDaRKT_RKT0_EUlRKT_RKT0_E_EEDaSE_SH_OT1_ENKUlDpSK_E_clIJNS1_IJiiEEEiS3_EEEDaSR_) ;  /* 0xffffdec000007944 */ /* 0x000fea0003c3ffff */
[----:B------:R-:W-:Y:S02]  /*cf70*/  MOV R6, 0xcf90 ;  /* 0x0000cf9000067802 */ /* 0x000fe40000000f00 */
[----:B------:R-:W-:Y:S05]  /*cf80*/  CALL.REL.NOINC `($_ZN7cutlass13device_kernelIN5flash19enable_sm80_to_sm89INS1_16FlashAttnBwdSm80INS1_25CollectiveMainloopBwdSm80ILi2ELi2EN4cute5tupleIJNS5_1CILi128EEES8_NS7_ILi64EEEEEENS_6half_tEfNS_4arch4Sm80ELb1ELb0ELb1ELb0ELb1ELb0ELb0ELb0ELi2ELi4ELi4ELi4ELb0EEENS1_21CollectiveEpilogueBwdISA_SB_SD_Li256ELb0ELb0ELi2EEENS1_25SingleTileBwdLPTSchedulerILb0ELi128ELb1EEEEEEEEEvNT_6ParamsE$_ZZN4cute13to_mixed_bitsINS_5tupleIJNS1_IJNS_1CILi4EEENS2_ILi8EEEEEENS2_ILi2EEENS2_ILi1EEEEEENS1_IJNS1_IJNS2_ILi0EEENS2_ILi64EEEEEES9_S9_EEENS1_IJNS1_IJiiEEEiS9_EEEEEDaRKT_RKT0_RKT1_ENKUlRKT_RKT0_RKT1_E_clIS5_SB_SD_EEDaSQ_ST_SW_) ;  /* 0xffffd27000007944 */ /* 0x000fea0003c3ffff */
[----:B------:R-:W-:Y:S02]  /*cf90*/  MOV R6, 0xcfb0 ;  /* 0x0000cfb000067802 */ /* 0x000fe40000000f00 */
[----:B------:R-:W-:Y:S05]  /*cfa0*/  CALL.REL.NOINC `($_ZN7cutlass13device_kernelIN5flash19enable_sm80_to_sm89INS1_16FlashAttnBwdSm80INS1_25CollectiveMainloopBwdSm80ILi2ELi2EN4cute5tupleIJNS5_1CILi128EEES8_NS7_ILi64EEEEEENS_6half_tEfNS_4arch4Sm80ELb1ELb0ELb1ELb0ELb1ELb0ELb0ELb0ELi2ELi4ELi4ELi4ELb0EEENS1_21CollectiveEpilogueBwdISA_SB_SD_Li256ELb0ELb0ELi2EEENS1_25SingleTileBwdLPTSchedulerILb0ELi128ELb1EEEEEEEEEvNT_6ParamsE$_ZZN4cute13to_mixed_bitsINS_5tupleIJNS1_IJNS_1CILi4EEENS2_ILi8EEEEEENS2_ILi2EEENS2_ILi1EEEEEENS1_IJNS1_IJNS2_ILi0EEENS2_ILi64EEEEEES9_S9_EEENS1_IJNS1_IJiiEEEiS9_EEEEEDaRKT_RKT0_RKT1_ENKUlDpRKT_E_clIJNS_9MixedBitsILj0ELj448EEENS2_ILj0EEESW_EEEDaSR_) ;  /* 0xffffd21000007944 */ /* 0x000fea0003c3ffff */
        /* <DEDUP_REMOVED lines=21> */
[----:B-1----:R-:W-:Y:S05]  /*d100*/  CALL.REL.NOINC `($_ZN7cutlass13device_kernelIN5flash19enable_sm80_to_sm89INS1_16FlashAttnBwdSm80INS1_25CollectiveMainloopBwdSm80ILi2ELi2EN4cute5tupleIJNS5_1CILi128EEES8_NS7_ILi64EEEEEENS_6half_tEfNS_4arch4Sm80ELb1ELb0ELb1ELb0ELb1ELb0ELb0ELb0ELi2ELi4ELi4ELi4ELb0EEENS1_21CollectiveEpilogueBwdISA_SB_SD_Li256ELb0ELb0ELi2EEENS1_25SingleTileBwdLPTSchedulerILb0ELi128ELb1EEEEEEEEEvNT_6ParamsE$_ZN4cute3eso3ESOILb0ELb0EJiiiEEC2ERKiS4_S4_) ;  /* 0xffffa73000007944 */ /* 0x002fea0003c3ffff */
[----:B------:R2:W5:Y:S04]  /*d110*/  LDL R5, [R1+0x760] ;  /* 0x0007600001057983 */ /* 0x0005680000100800 */
[----:B-1----:R2:W5:Y:S01]  /*d120*/  LDL.64 R2, [R1+0x758] ;  /* 0x0007580001027983 */ /* 0x0025620000100a00 */
[----:B------:R-:W-:Y:S02]  /*d130*/  MOV R82, R64 ;  /* 0x0000004000527202 */ /* 0x000fe40000000f00 */
[----:B------:R-:W-:Y:S02]  /*d140*/  MOV R6, 0xd160 ;  /* 0x0000d16000067802 */ /* 0x000fe40000000f00 */
[----:B--2--5:R-:W-:Y:S05]  /*d150*/  CALL.REL.NOINC `($_ZN7cutlass13device_kernelIN5flash19enable_sm80_to_sm89INS1_16FlashAttnBwdSm80INS1_25CollectiveMainloopBwdSm80ILi2ELi2EN4cute5tupleIJNS5_1CILi128EEES8_NS7_ILi64EEEEEENS_6half_tEfNS_4arch4Sm80ELb1ELb0ELb1ELb0ELb1ELb0ELb0ELb0ELi2ELi4ELi4ELi4ELb0EEENS1_21CollectiveEpilogueBwdISA_SB_SD_Li256ELb0ELb0ELi2EEENS1_25SingleTileBwdLPTSchedulerILb0ELi128ELb1EEEEEEEEEvNT_6ParamsE$_ZN4cute3eso3ESOILb1ELb0EJNS_1CILi1EEENS_5tupleIJiiiEEENS2_ILi64EEENS4_IJNS2_ILi72EEENS2_ILi144EEENS2_ILi288EEEEEENS2_ILi512EEEEEC2ERKS3_RKS5_RKS6_RKSA_RKSB_) ;  /* 0xffffae7000007944 */ /* 0x024fea0003c3ffff */
[----:B-1----:R1:W5:Y:S04]  /*d160*/  LDL R5, [R1+0x760] ;  /* 0x0007600001057983 */ /* 0x0023680000100800 */
[----:B------:R1:W5:Y:S01]  /*d170*/  LDL.64 R2, [R1+0x758] ;  /* 0x0007580001027983 */ /* 0x0003620000100a00 */
[----:B------:R-:W-:-:S02]  /*d180*/  MOV R82, R64 ;  /* 0x0000004000527202 */ /* 0x000fc40000000f00 */
        /* <DEDUP_REMOVED lines=9> */
[----:B------:R-:W-:Y:S02]  /*d220*/  MOV R6, 0xd240 ;  /* 0x0000d24000067802 */ /* 0x000fe40000000f00 */
[----:B------:R-:W-:Y:S05]  /*d230*/  CALL.REL.NOINC `($_ZN7cutlass13device_kernelIN5flash19enable_sm80_to_sm89INS1_16FlashAttnBwdSm80INS1_25CollectiveMainloopBwdSm80ILi2ELi2EN4cute5tupleIJNS5_1CILi128EEES8_NS7_ILi64EEEEEENS_6half_tEfNS_4arch4Sm80ELb1ELb0ELb1ELb0ELb1ELb0ELb0ELb0ELi2ELi4ELi4ELi4ELb0EEENS1_21CollectiveEpilogueBwdISA_SB_SD_Li256ELb0ELb0ELi2EEENS1_25SingleTileBwdLPTSchedulerILb0ELi128ELb1EEEEEEEEEvNT_6ParamsE$_ZN4cute3eso3ESOILb0ELb1EJiNS_1CILi72EEENS2_ILi512EEEEEC2ERKiRKS3_RKS4_) ;  /* 0xffffa97000007944 */ /* 0x000fea0003c3ffff */
[----:B------:R-:W2:Y:S01]  /*d240*/  LDL R26, [R1+0x758] ;  /* 0x00075800011a7983 */ /* 0x000ea20000100800 */
[----:B-1----:R-:W-:Y:S01]  /*d250*/  IMAD.MOV.U32 R2, RZ, RZ, R15 ;  /* 0x000000ffff027224 */ /* 0x002fe200078e000f */
[----:B------:R-:W-:Y:S02]  /*d260*/  MOV R82, R64 ;  /* 0x0000004000527202 */ /* 0x000fe40000000f00 */
[----:B------:R-:W-:Y:S01]  /*d270*/  MOV R6, 0xd2a0 ;  /* 0x0000d2a000067802 */ /* 0x000fe20000000f00 */
[----:B--2---:R1:W-:Y:S04]  /*d280*/  STL [R1+0x11e8], R26 ;  /* 0x0011e81a01007387 */ /* 0x0043e80000100800 */
[----:B-1----:R-:W-:Y:S05]  /*d290*/  CALL.REL.NOINC `($_ZN7cutlass13device_kernelIN5flash19enable_sm80_to_sm89INS1_16FlashAttnBwdSm80INS1_25CollectiveMainloopBwdSm80ILi2ELi2EN4cute5tupleIJNS5_1CILi128EEES8_NS7_ILi64EEEEEENS_6half_tEfNS_4arch4Sm80ELb1ELb0ELb1ELb0ELb1ELb0ELb0ELb0ELi2ELi4ELi4ELi4ELb0EEENS1_21CollectiveEpilogueBwdISA_SB_SD_Li256ELb0ELb0ELi2EEENS1_25SingleTileBwdLPTSchedulerILb0ELi128ELb1EEEEEEEEEvNT_6ParamsE$_ZN4cute3eso3ESOILb0ELb0EJiiNS_1CILi72EEENS2_ILi512EEEEEC2ERKiS7_RKS3_RKS4_) ;  /* 0xffffa52000007944 */ /* 0x002fea0003c3ffff */
[----:B-1----:R-:W2:Y:S01]  /*d2a0*/  LDL.64 R2, [R1+0x758] ;  /* 0x0007580001027983 */ /* 0x002ea20000100a00 */
[----:B------:R-:W-:Y:S01]  /*d2b0*/  IMAD.MOV.U32 R6, RZ, RZ, R4 ;  /* 0x000000ffff067224 */ /* 0x000fe200078e0004 */
[----:B------:R-:W-:Y:S01]  /*d2c0*/  MOV R83, R63 ;  /* 0x0000003f00537202 */ /* 0x000fe20000000f00 */
[----:B------:R-:W-:Y:S01]  /*d2d0*/  IMAD.MOV.U32 R36, RZ, RZ, R16 ;  /* 0x000000ffff247224 */ /* 0x000fe200078e0010 */
[----:B------:R-:W-:-:S02]  /*d2e0*/  MOV R5, R19 ;  /* 0x0000001300057202 */ /* 0x000fc40000000f00 */
[----:B------:R-:W-:Y:S01]  /*d2f0*/  MOV R4, 0xd320 ;  /* 0x0000d32000047802 */ /* 0x000fe20000000f00 */
[----:B--2---:R1:W-:Y:S04]  /*d300*/  STL.64 [R1+0x788], R2 ;  /* 0x0007880201007387 */ /* 0x0043e80000100a00 */
[----:B-1----:R-:W-:Y:S05]  /*d310*/  CALL.REL.NOINC `($_ZN7cutlass13device_kernelIN5flash19enable_sm80_to_sm89INS1_16FlashAttnBwdSm80INS1_25CollectiveMainloopBwdSm80ILi2ELi2EN4cute5tupleIJNS5_1CILi128EEES8_NS7_ILi64EEEEEENS_6half_tEfNS_4arch4Sm80ELb1ELb0ELb1ELb0ELb1ELb0ELb0ELb0ELi2ELi4ELi4ELi4ELb0EEENS1_21CollectiveEpilogueBwdISA_SB_SD_Li256ELb0ELb0ELi2EEENS1_25SingleTileBwdLPTSchedulerILb0ELi128ELb1EEEEEEEEEvNT_6ParamsE$_ZN4cute3eso3ESOILb0ELb0EJiiiNS_1CILi72EEENS2_ILi512EEEEEC2ERKiS7_S7_RKS3_RKS4_) ;  /* 0xffffa67000007944 */ /* 0x002fea0003c3ffff */
[----:B-1----:R-:W2:Y:S04]  /*d320*/  LDL.64 R2, [R1+0x770] ;  /* 0x0007700001027983 */ /* 0x002ea80000100a00 */
[----:B------:R-:W3:Y:S01]  /*d330*/  LDL R16, [R1+0x778] ;  /* 0x0007780001107983 */ /* 0x000ee20000100800 */
[----:B------:R-:W-:Y:S01]  /*d340*/  IMAD.MOV.U32 R6, RZ, RZ, R20 ;  /* 0x000000ffff067224 */ /* 0x000fe200078e0014 */
[----:B------:R-:W-:Y:S02]  /*d350*/  MOV R83, R63 ;  /* 0x0000003f00537202 */ /* 0x000fe40000000f00 */
[----:B------:R-:W-:Y:S01]  /*d360*/  MOV R4, 0xd3a0 ;  /* 0x0000d3a000047802 */ /* 0x000fe20000000f00 */
[----:B--2---:R1:W-:Y:S04]  /*d370*/  STL.64 [R1+0x758], R2 ;  /* 0x0007580201007387 */ /* 0x0043e80000100a00 */
[----:B---3--:R1:W-:Y:S02]  /*d380*/  STL [R1+0x760], R16 ;  /* 0x0007601001007387 */ /* 0x0083e40000100800 */
        /* <DEDUP_REMOVED lines=8> */
[----:B------:R-:W-:-:S03]  /*d410*/  MOV R6, 0xd470 ;  /* 0x0000d47000067802 */ /* 0x000fc60000000f00 */
[----:B------:R1:W-:Y:S01]  /*d420*/  STL.U8 [R1+0x11e0], RZ ;  /* 0x0011e0ff01007387 */ /* 0x0003e20000100000 */
[----:B--2---:R-:W-:-:S03]  /*d430*/  MOV R2, R5 ;  /* 0x0000000500027202 */ /* 0x004fc60000000f00 */
[----:B------:R1:W-:Y:S04]  /*d440*/  STL [R1+0x77c], R4 ;  /* 0x00077c0401007387 */ /* 0x0003e80000100800 */
[----:B---3--:R1:W-:Y:S02]  /*d450*/  STL.64 [R1+0x780], R2 ;  /* 0x0007800201007387 */ /* 0x0083e40000100a00 */
[----:B-1----:R-:W-:Y:S05]  /*d460*/  CALL.REL.NOINC `($_ZN7cutlass13device_kernelIN5flash19enable_sm80_to_sm89INS1_16FlashAttnBwdSm80INS1_25CollectiveMainloopBwdSm80ILi2ELi2EN4cute5tupleIJNS5_1CILi128EEES8_NS7_ILi64EEEEEENS_6half_tEfNS_4arch4Sm80ELb1ELb0ELb1ELb0ELb1ELb0ELb0ELb0ELi2ELi4ELi4ELi4ELb0EEENS1_21CollectiveEpilogueBwdISA_SB_SD_Li256ELb0ELb0ELi2EEENS1_25SingleTileBwdLPTSchedulerILb0ELi128ELb1EEEEEEEEEvNT_6ParamsE$_ZZN4cute6detail16composition_implINS_5tupleIJNS_1CILi8EEENS3_ILi2EEES5_S5_S4_S5_EEENS2_IJNS3_ILi1EEEiiiNS3_ILi72EEENS3_ILi512EEEEEENS2_IJNS2_IJS5_S5_EEES4_NS3_ILi4EEEEEENS2_IJNS2_IJS7_S4_EEENS3_ILi1024EEENS3_ILi16EEEEEEEEDaRKT_RKT0_RKT1_RKT2_ENKUlRKT_RKT0_E_clISB_SE_EEDaSW_SZ_) ;  /* 0xffffd36000007944 */ /* 0x002fea0003c3ffff */
[----:B------:R-:W-:Y:S02]  /*d470*/  MOV R6, 0xd490 ;  /* 0x0000d49000067802 */ /* 0x000fe40000000f00 */
[----:B-----5:R-:W-:Y:S05]  /*d480*/  CALL.REL.NOINC `($_ZN7cutlass13device_kernelIN5flash19enable_sm80_to_sm89INS1_16FlashAttnBwdSm80INS1_25CollectiveMainloopBwdSm80ILi2ELi2EN4cute5tupleIJNS5_1CILi128EEES8_NS7_ILi64EEEEEENS_6half_tEfNS_4arch4Sm80ELb1ELb0ELb1ELb0ELb1ELb0ELb0ELb0ELi2ELi4ELi4ELi4ELb0EEENS1_21CollectiveEpilogueBwdISA_SB_SD_Li256ELb0ELb0ELi2EEENS1_25SingleTileBwdLPTSchedulerILb0ELi128ELb1EEEEEEEEEvNT_6ParamsE$_ZZN4cute6detail16composition_implINS_5tupleIJNS_1CILi8EEENS3_ILi2EEES5_S5_S4_S5_EEENS2_IJNS3_ILi1EEEiiiNS3_ILi72EEENS3_ILi512EEEEEENS2_IJNS2_IJS5_S5_EEES4_NS3_ILi4EEEEEENS2_IJNS2_IJS7_S4_EEENS3_ILi1024EEENS3_ILi16EEEEEEEEDaRKT_RKT0_RKT1_RKT2_ENKUlRKT_RKT0_E_clISC_SG_EEDaSW_SZ_) ;  /* 0xffffd39000007944 */ /* 0x020fea0003c3ffff */
[----:B-----5:R2:W-:Y:S01]  /*d490*/  STL.64 [R1+0x770], R2 ;  /* 0x0007700201007387 */ /* 0x0205e20000100a00 */
[----:B------:R-:W-:Y:S02]  /*d4a0*/  MOV R6, R4 ;  /* 0x0000000400067202 */ /* 0x000fe40000000f00 */
[----:B------:R-:W-:Y:S02]  /*d4b0*/  MOV R4, 0xd4d0 ;  /* 0x0000d4d000047802 */ /* 0x000fe40000000f00 */
[----:B-12---:R-:W-:Y:S05]  /*d4c0*/  CALL.REL.NOINC `($_ZN7cutlass13device_kernelIN5flash19enable_sm80_to_sm89INS1_16FlashAttnBwdSm80INS1_25CollectiveMainloopBwdSm80ILi2ELi2EN4cute5tupleIJNS5_1CILi128EEES8_NS7_ILi64EEEEEENS_6half_tEfNS_4arch4Sm80ELb1ELb0ELb1ELb0ELb1ELb0ELb0ELb0ELi2ELi4ELi4ELi4ELb0EEENS1_21CollectiveEpilogueBwdISA_SB_SD_Li256ELb0ELb0ELi2EEENS1_25SingleTileBwdLPTSchedulerILb0ELi128ELb1EEEEEEEEEvNT_6ParamsE$_ZN4cute3eso3ESOILb0ELb0EJNS_5tupleIJNS_1CILi1EEEiEEENS3_ILi1024EEENS2_IJiiEEEEEC2ERKS5_RKS6_RKS7_) ;  /* 0xffff975000007944 */ /* 0x006fea0003c3ffff */
[----:B------:R2:W5:Y:S04]  /*d4d0*/  LDL R5, [R1+0x760] ;  /* 0x0007600001057983 */ /* 0x0005680000100800 */
[----:B-1----:R2:W5:Y:S01]  /*d4e0*/  LDL.64 R2, [R1+0x758] ;  /* 0x0007580001027983 */ /* 0x0025620000100a00 */
[----:B------:R-:W-:-:S03]  /*d4f0*/  MOV R6, 0xd510 ;  /* 0x0000d51000067802 */ /* 0x000fc60000000f00 */
[----:B--2--5:R-:W-:Y:S05]  /*d500*/  CALL.REL.NOINC `($_ZN7cutlass13device_kernelIN5flash19enable_sm80_to_sm89INS1_16FlashAttnBwdSm80INS1_25CollectiveMainloopBwdSm80ILi2ELi2EN4cute5tupleIJNS5_1CILi128EEES8_NS7_ILi64EEEEEENS_6half_tEfNS_4arch4Sm80ELb1ELb0ELb1ELb0ELb1ELb0ELb0ELb0ELi2ELi4ELi4ELi4ELb0EEENS1_21CollectiveEpilogueBwdISA_SB_SD_Li256ELb0ELb0ELi2EEENS1_25SingleTileBwdLPTSchedulerILb0ELi128ELb1EEEEEEEEEvNT_6ParamsE$_ZN4cute5tupleIJNS0_IJNS0_IJNS_1CILi2EEES2_EEENS1_ILi8EEES3_EEENS0_IJNS0_IJNS1_ILi1EEEiEEENS1_ILi1024EEENS0_IJiiEEEEEEEEC2ERKS5_RKSA_) ;  /* 0xffffc37000007944 */ /* 0x024fea0003c3ffff */
[----:B-1----:R1:W5:Y:S04]  /*d510*/  LDL R4, [R1+0x760] ;  /* 0x0007600001047983 */ /* 0x0023680000100800 */
[----:B------:R1:W5:Y:S01]  /*d520*/  LDL.64 R2, [R1+0x758] ;  /* 0x0007580001027983 */ /* 0x0003620000100a00 */
[----:B------:R-:W-:Y:S01]  /*d530*/  LEA.HI R6, R13, R13, RZ, 0x1d ;  /* 0x0000000d0d067211 */ /* 0x000fe200078fe8ff */
[----:B------:R-:W-:-:S04]  /*d540*/  IMAD.MOV.U32 R5, RZ, RZ, R14 ;  /* 0x000000ffff057224 */ /* 0x000fc800078e000e */
[----:B------:R-:W-:Y:S01]  /*d550*/  IMAD.U32 R12, R7, 0x2, R6 ;  /* 0x00000002070c7824 */ /* 0x000fe200078e0006 */
[----:B------:R-:W-:-:S04]  /*d560*/  MOV R6, 0xd590 ;  /* 0x0000d59000067802 */ /* 0x000fc80000000f00 */
[----:B------:R1:W-:Y:S03]  /*d570*/  STL [R1+0x11e4], R12 ;  /* 0x0011e40c01007387 */ /* 0x0003e60000100800 */
[----:B-1---5:R-:W-:Y:S05]  /*d580*/  CALL.REL.NOINC `($_ZN7cutlass13device_kernelIN5flash19enable_sm80_to_sm89INS1_16FlashAttnBwdSm80INS1_25CollectiveMainloopBwdSm80ILi2ELi2EN4cute5tupleIJNS5_1CILi128EEES8_NS7_ILi64EEEEEENS_6half_tEfNS_4arch4Sm80ELb1ELb0ELb1ELb0ELb1ELb0ELb0ELb0ELi2ELi4ELi4ELi4ELb0EEENS1_21CollectiveEpilogueBwdISA_SB_SD_Li256ELb0ELb0ELi2EEENS1_25SingleTileBwdLPTSchedulerILb0ELi128ELb1EEEEEEEEEvNT_6ParamsE$_ZN4cute3eso3ESOILb0ELb0EJNS_6LayoutINS_5tupleIJNS3_IJNS_1CILi2EEES5_EEENS4_ILi8EEES6_EEENS3_IJNS3_IJNS4_ILi1EEEiEEENS4_ILi1024EEENS3_IJiiEEEEEEEEjEEC2ERKSE_RKj) ;  /* 0xffff992000007944 */ /* 0x022fea0003c3ffff */
[----:B-1----:R-:W2:Y:S04]  /*d590*/  LDL.64 R6, [R1+0x760] ;  /* 0x0007600001067983 */ /* 0x002ea80000100a00 */
[----:B------:R1:W5:Y:S01]  /*d5a0*/  LDL.64 R4, [R1+0x758] ;  /* 0x0007580001047983 */ /* 0x0003620000100a00 */
[----:B------:R-:W-:Y:S02]  /*d5b0*/  MOV R38, R64 ;  /* 0x0000004000267202 */ /* 0x000fe40000000f00 */
[----:B------:R-:W-:Y:S01]  /*d5c0*/  MOV R46, 0xd5f0 ;  /* 0x0000d5f0002e7802 */ /* 0x000fe20000000f00 */
[----:B--2---:R-:W-:-:S04]  /*d5d0*/  IMAD.WIDE.U32 R2, R7, 0x2, R24 ;  /* 0x0000000207027825 */ /* 0x004fc800078e0018 */
[----:B-1---5:R-:W-:Y:S05]  /*d5e0*/  CALL.REL.NOINC `($_ZN7cutlass13device_kernelIN5flash19enable_sm80_to_sm89INS1_16FlashAttnBwdSm80INS1_25CollectiveMainloopBwdSm80ILi2ELi2EN4cute5tupleIJNS5_1CILi128EEES8_NS7_ILi64EEEEEENS_6half_tEfNS_4arch4Sm80ELb1ELb0ELb1ELb0ELb1ELb0ELb0ELb0ELi2ELi4ELi4ELi4ELb0EEENS1_21CollectiveEpilogueBwdISA_SB_SD_Li256ELb0ELb0ELi2EEENS1_25SingleTileBwdLPTSchedulerILb0ELi128ELb1EEEEEEEEEvNT_6ParamsE$_ZN4cute8smem_ptrIPN7cutlass6half_tEECI1NS_12iter_adaptorIS3_S4_EEES3_) ;  /* 0xffffc7a000007944 */ /* 0x022fea0003c3ffff */
[----:B-1----:R-:W2:Y:S01]  /*d5f0*/  LDL.64 R2, [R1+0x758] ;  /* 0x0007580001027983 */ /* 0x002ea20000100a00 */
[----:B------:R-:W-:-:S03]  /*d600*/  MOV R12, 0xd630 ;  /* 0x0000d630000c7802 */ /* 0x000fc60000000f00 */
[----:B--2---:R1:W-:Y:S04]  /*d610*/  STL.64 [R1+0x770], R2 ;  /* 0x0007700201007387 */ /* 0x0043e80000100a00 */
[----:B-1----:R-:W-:Y:S05]  /*d620*/  CALL.REL.NOINC `($_ZN7cutlass13device_kernelIN5flash19enable_sm80_to_sm89INS1_16FlashAttnBwdSm80INS1_25CollectiveMainloopBwdSm80ILi2ELi2EN4cute5tupleIJNS5_1CILi128EEES8_NS7_ILi64EEEEEENS_6half_tEfNS_4arch4Sm80ELb1ELb0ELb1ELb0ELb1ELb0ELb0ELb0ELi2ELi4ELi4ELi4ELb0EEENS1_21CollectiveEpilogueBwdISA_SB_SD_Li256ELb0ELb0ELi2EEENS1_25SingleTileBwdLPTSchedulerILb0ELi128ELb1EEEEEEEEEvNT_6ParamsE$_ZN4cute3eso3ESOILb0ELb0EJNS_6LayoutINS_5tupleIJNS3_IJNS_1CILi2EEES5_EEENS4_ILi8EEES6_EEENS3_IJNS3_IJNS4_ILi1EEEiEEENS4_ILi1024EEENS3_IJiiEEEEEEEENS_10ViewEngineINS_8smem_ptrIPN7cutlass6half_tEEEEEEEC2ERKSE_RKSL_) ;  /* 0xffff980000007944 */ /* 0x002fea0003c3ffff */
[----:B------:R-:W-:Y:S02]  /*d630*/  MOV R2, 0xd650 ;  /* 0x0000d65000027802 */ /* 0x000fe40000000f00 */
[----:B-1----:R-:W-:Y:S05]  /*d640*/  CALL.REL.NOINC `($_ZN7cutlass13device_kernelIN5flash19enable_sm80_to_sm89INS1_16FlashAttnBwdSm80INS1_25CollectiveMainloopBwdSm80ILi2ELi2EN4cute5tupleIJNS5_1CILi128EEES8_NS7_ILi64EEEEEENS_6half_tEfNS_4arch4Sm80ELb1ELb0ELb1ELb0ELb1ELb0ELb0ELb0ELi2ELi4ELi4ELi4ELb0EEENS1_21CollectiveEpilogueBwdISA_SB_SD_Li256ELb0ELb0ELi2EEENS1_25SingleTileBwdLPTSchedulerILb0ELi128ELb1EEEEEEEEEvNT_6ParamsE$_ZZN4cute4takeILi1ELi3ENS_5tupleIJNS1_IJNS_1CILi1EEEiEEENS2_ILi1024EEENS1_IJiiEEEEEEEEDaRKT1_ENKUlDpRKT_E_clIJS5_S6_EEEDaSE_) ;  /* 0xffffcfd000007944 */ /* 0x002fea0003c3ffff */
[----:B------:R-:W-:Y:S02]  /*d650*/  MOV R2, 0xd670 ;  /* 0x0000d67000027802 */ /* 0x000fe40000000f00 */
[----:B------:R-:W-:Y:S05]  /*d660*/  CALL.REL.NOINC `($_ZN7cutlass13device_kernelIN5flash19enable_sm80_to_sm89INS1_16FlashAttnBwdSm80INS1_25CollectiveMainloopBwdSm80ILi2ELi2EN4cute5tupleIJNS5_1CILi128EEES8_NS7_ILi64EEEEEENS_6half_tEfNS_4arch4Sm80ELb1ELb0ELb1ELb0ELb1ELb0ELb0ELb0ELi2ELi4ELi4ELi4ELb0EEENS1_21CollectiveEpilogueBwdISA_SB_SD_Li256ELb0ELb0ELi2EEENS1_25SingleTileBwdLPTSchedulerILb0ELi128ELb1EEEEEEEEEvNT_6ParamsE$_ZZN4cute16flatten_to_tupleINS_5tupleIJNS_1CILi1024EEENS1_IJiiEEEEEEEEDaRKT_ENKUlRKT_E_clIS4_EEDaSB_) ;  /* 0xffffce8000007944 */ /* 0x000fea0003c3ffff */
[----:B------:R-:W-:Y:S02]  /*d670*/  MOV R2, 0xd690 ;  /* 0x0000d69000027802 */ /* 0x000fe40000000f00 */
[----:B------:R-:W-:Y:S05]  /*d680*/  CALL.REL.NOINC `($_ZN7cutlass13device_kernelIN5flash19enable_sm80_to_sm89INS1_16FlashAttnBwdSm80INS1_25CollectiveMainloopBwdSm80ILi2ELi2EN4cute5tupleIJNS5_1CILi128EEES8_NS7_ILi64EEEEEENS_6half_tEfNS_4arch4Sm80ELb1ELb0ELb1ELb0ELb1ELb0ELb0ELb0ELi2ELi4ELi4ELi4ELb0EEENS1_21CollectiveEpilogueBwdISA_SB_SD_Li256ELb0ELb0ELi2EEENS1_25SingleTileBwdLPTSchedulerILb0ELi128ELb1EEEEEEEEEvNT_6ParamsE$_ZZN4cute12filter_tupleINS_5tupleIJNS_1CILi1024EEENS1_IJiiEEEEEEZNS_16flatten_to_tupleIS5_EEDaRKT_EUlRKT_E_EEDaS9_OT0_ENKUlDpSC_E_clIJNS1_IJS3_EEES4_EEEDaSG_) ;  /* 0xffffca4000007944 */ /* 0x000fea0003c3ffff */
        /* <DEDUP_REMOVED lines=21> */
[----:B-1---5:R-:W-:Y:S05]  /*d7e0*/  CALL.REL.NOINC `($_ZN7cutlass13device_kernelIN5flash19enable_sm80_to_sm89INS1_16FlashAttnBwdSm80INS1_25CollectiveMainloopBwdSm80ILi2ELi2EN4cute5tupleIJNS5_1CILi128EEES8_NS7_ILi64EEEEEENS_6half_tEfNS_4arch4Sm80ELb1ELb0ELb1ELb0ELb1ELb0ELb0ELb0ELi2ELi4ELi4ELi4ELb0EEENS1_21CollectiveEpilogueBwdISA_SB_SD_Li256ELb0ELb0ELi2EEENS1_25SingleTileBwdLPTSchedulerILb0ELi128ELb1EEEEEEEEEvNT_6ParamsE$_ZN4cute3eso3ESOILb1ELb0EJNS_10UnderscoreES2_S2_iEEC2ERKS2_S5_S5_RKi) ;  /* 0xffffa41000007944 */ /* 0x022fea0003c3ffff */
[----:B------:R-:W-:Y:S01]  /*d7f0*/  ULDC.64 UR4, c[0x0][0x118] ;  /* 0x0000460000047ab9 */ /* 0x000fe20000000a00 */
[----:B------:R2:W5:Y:S04]  /*d800*/  LDL R6, [R1+0x758] ;  /* 0x0007580001067983 */ /* 0x0005680000100800 */
[----:B-1----:R2:W5:Y:S04]  /*d810*/  LD.E R2, [R12.64] ;  /* 0x000000040c027980 */ /* 0x002568000c101900 */
[----:B------:R2:W5:Y:S01]  /*d820*/  LD.E R3, [R12.64+0x4] ;  /* 0x000004040c037980 */ /* 0x000562000c101900 */
[----:B------:R-:W-:-:S03]  /*d830*/  MOV R4, 0xd850 ;  /* 0x0000d85000047802 */ /* 0x000fc60000000f00 */
[----:B--2--5:R-:W-:Y:S05]  /*d840*/  CALL.REL.NOINC `($_ZN7cutlass13device_kernelIN5flash19enable_sm80_to_sm89INS1_16FlashAttnBwdSm80INS1_25CollectiveMainloopBwdSm80ILi2ELi2EN4cute5tupleIJNS5_1CILi128EEES8_NS7_ILi64EEEEEENS_6half_tEfNS_4arch4Sm80ELb1ELb0ELb1ELb0ELb1ELb0ELb0ELb0ELi2ELi4ELi4ELi4ELb0EEENS1_21CollectiveEpilogueBwdISA_SB_SD_Li256ELb0ELb0ELi2EEENS1_25SingleTileBwdLPTSchedulerILb0ELi128ELb1EEEEEEEEEvNT_6ParamsE$_ZZN4cute5sliceINS_5tupleIJNS_10UnderscoreES2_S2_iEEENS1_IJNS1_IJNS_1CILi1EEENS4_ILi0EEEEEENS4_ILi4096EEENS1_IJiiEEENS1_IJS6_NS4_ILi8192EEEEEEEEEEEDaRKT_RKT0_ENKUlRKT_RKT0_E_clIS2_S9_EEDaSL_SO_) ;  /* 0xffffce7000007944 */ /* 0x024fea0003c3ffff */
[----:B------:R1:W-:Y:S01]  /*d850*/  STL.64 [R1+0x758], R2 ;  /* 0x0007580201007387 */ /* 0x0003e20000100a00 */
[----:B------:R-:W-:-:S02]  /*d860*/  MOV R70, R64 ;  /* 0x0000004000467202 */ /* 0x000fc40000000f00 */
[----:B------:R-:W-:Y:S02]  /*d870*/  MOV R4, 0xd890 ;  /* 0x0000d89000047802 */ /* 0x000fe40000000f00 */
[----:B-1----:R-:W-:Y:S05]  /*d880*/  CALL.REL.NOINC `($_ZN7cutlass13device_kernelIN5flash19enable_sm80_to_sm89INS1_16FlashAttnBwdSm80INS1_25CollectiveMainloopBwdSm80ILi2ELi2EN4cute5tupleIJNS5_1CILi128EEES8_NS7_ILi64EEEEEENS_6half_tEfNS_4arch4Sm80ELb1ELb0ELb1ELb0ELb1ELb0ELb0ELb0ELi2ELi4ELi4ELi4ELb0EEENS1_21CollectiveEpilogueBwdISA_SB_SD_Li256ELb0ELb0ELi2EEENS1_25SingleTileBwdLPTSchedulerILb0ELi128ELb1EEEEEEEEEvNT_6ParamsE$_ZZN4cute12filter_tupleINS_5tupleIJNS_10UnderscoreES2_S2_iEEENS1_IJNS1_IJNS_1CILi1EEENS4_ILi0EEEEEENS4_ILi4096EEENS1_IJiiEEENS1_IJS6_NS4_ILi8192EEEEEEEEEZNS_5sliceIS3_SC_EEDaRKT_RKT0_EUlRKT_RKT0_E_EEDaSG_SJ_OT1_ENKUlDpSM_E_clIJNS1_IJS7_EEENS1_IJS8_EEENS1_IJS9_EEENS1_IJEEEEEEDaST_) ;  /* 0xffffc78000007944 */ /* 0x002fea0003c3ffff */
[----:B------:R-:W-:Y:S02]  /*d890*/  MOV R4, 0xd8b0 ;  /* 0x0000d8b000047802 */ /* 0x000fe40000000f00 */
[----:B-1---5:R-:W-:Y:S05]  /*d8a0*/  CALL.REL.NOINC `($_ZN7cutlass13device_kernelIN5flash19enable_sm80_to_sm89INS1_16FlashAttnBwdSm80INS1_25CollectiveMainloopBwdSm80ILi2ELi2EN4cute5tupleIJNS5_1CILi128EEES8_NS7_ILi64EEEEEENS_6half_tEfNS_4arch4Sm80ELb1ELb0ELb1ELb0ELb1ELb0ELb0ELb0ELi2ELi4ELi4ELi4ELb0EEENS1_21CollectiveEpilogueBwdISA_SB_SD_Li256ELb0ELb0ELi2EEENS1_25SingleTileBwdLPTSchedulerILb0ELi128ELb1EEEEEEEEEvNT_6ParamsE$_ZN4cute5tupleIJNS0_IJNS0_IJNS_1CILi8EEENS1_ILi1EEEEEENS1_ILi2EEENS0_IJS5_S5_EEEEEENS0_IJNS0_IJS3_NS1_ILi0EEEEEENS1_ILi4096EEENS0_IJiiEEEEEEEEC2ERKS7_RKSC_) ;  /* 0xffffc20000007944 */ /* 0x022fea0003c3ffff */
[----:B-1----:R1:W5:Y:S01]  /*d8b0*/  LDL.64 R2, [R1+0x758] ;  /* 0x0007580001027983 */ /* 0x0023620000100a00 */
[----:B------:R-:W-:Y:S02]  /*d8c0*/  SHF.L.U32 R4, R6, 0xd, RZ ;  /* 0x0000000d06047819 */ /* 0x000fe400000006ff */
[----:B------:R-:W-:-:S03]  /*d8d0*/  MOV R6, 0xd900 ;  /* 0x0000d90000067802 */ /* 0x000fc60000000f00 */
[----:B------:R1:W-:Y:S04]  /*d8e0*/  STL [R1+0x770], R4 ;  /* 0x0007700401007387 */ /* 0x0003e80000100800 */
[----:B-1---5:R-:W-:Y:S05]  /*d8f0*/  CALL.REL.NOINC `($_ZN7cutlass13device_kernelIN5flash19enable_sm80_to_sm89INS1_16FlashAttnBwdSm80INS1_25CollectiveMainloopBwdSm80ILi2ELi2EN4cute5tupleIJNS5_1CILi128EEES8_NS7_ILi64EEEEEENS_6half_tEfNS_4arch4Sm80ELb1ELb0ELb1ELb0ELb1ELb0ELb0ELb0ELi2ELi4ELi4ELi4ELb0EEENS1_21CollectiveEpilogueBwdISA_SB_SD_Li256ELb0ELb0ELi2EEENS1_25SingleTileBwdLPTSchedulerILb0ELi128ELb1EEEEEEEEEvNT_6ParamsE$_ZN4cute3eso3ESOILb0ELb0EJNS_6LayoutINS_5tupleIJNS3_IJNS_1CILi8EEENS4_ILi1EEEEEENS4_ILi2EEENS3_IJS8_S8_EEEEEENS3_IJNS3_IJS6_NS4_ILi0EEEEEENS4_ILi4096EEENS3_IJiiEEEEEEEEiEEC2ERKSG_RKi) ;  /* 0xffff9b7000007944 */ /* 0x022fea0003c3ffff */
[----:B------:R-:W-:Y:S01]  /*d900*/  ULDC.64 UR4, c[0x0][0x118] ;  /* 0x0000460000047ab9 */ /* 0x000fe20000000a00 */
[----:B-1----:R-:W2:Y:S04]  /*d910*/  LDL R2, [R1+0x760] ;  /* 0x0007600001027983 */ /* 0x002ea80000100800 */
[----:B------:R-:W2:Y:S04]  /*d920*/  LD.E.64 R12, [R12.64+0x8] ;  /* 0x000008040c0c7980 */ /* 0x000ea8000c101b00 */
[----:B------:R1:W5:Y:S01]  /*d930*/  LDL.64 R4, [R1+0x758] ;  /* 0x0007580001047983 */ /* 0x0003620000100a00 */
[----:B------:R-:W-:-:S02]  /*d940*/  MOV R38, R64 ;  /* 0x0000004000267202 */ /* 0x000fc40000000f00 */
[----:B------:R-:W-:Y:S01]  /*d950*/  MOV R46, 0xd980 ;  /* 0x0000d980002e7802 */ /* 0x000fe20000000f00 */
[----:B--2---:R-:W-:-:S04]  /*d960*/  IMAD.WIDE R2, R2, 0x2, R12 ;  /* 0x0000000202027825 */ /* 0x004fc800078e020c */
[----:B-1---5:R-:W-:Y:S05]  /*d970*/  CALL.REL.NOINC `($_ZN7cutlass13device_kernelIN5flash19enable_sm80_to_sm89INS1_16FlashAttnBwdSm80INS1_25CollectiveMainloopBwdSm80ILi2ELi2EN4cute5tupleIJNS5_1CILi128EEES8_NS7_ILi64EEEEEENS_6half_tEfNS_4arch4Sm80ELb1ELb0ELb1ELb0ELb1ELb0ELb0ELb0ELi2ELi4ELi4ELi4ELb0EEENS1_21CollectiveEpilogueBwdISA_SB_SD_Li256ELb0ELb0ELi2EEENS1_25SingleTileBwdLPTSchedulerILb0ELi128ELb1EEEEEEEEEvNT_6ParamsE$_ZN4cute8smem_ptrIPN7cutlass6half_tEECI1NS_12iter_adaptorIS3_S4_EEES3_) ;  /* 0xffffc41000007944 */ /* 0x022fea0003c3ffff */
[----:B-1----:R-:W2:Y:S01]  /*d980*/  LDL.64 R2, [R1+0x758] ;  /* 0x0007580001027983 */ /* 0x002ea20000100a00 */
[----:B------:R-:W-:-:S03]  /*d990*/  MOV R6, 0xd9c0 ;  /* 0x0000d9c000067802 */ /* 0x000fc60000000f00 */
[----:B--2---:R1:W-:Y:S04]  /*d9a0*/  STL.64 [R1+0x770], R2 ;  /* 0x0007700201007387 */ /* 0x0043e80000100a00 */
[----:B-1----:R-:W-:Y:S05]  /*d9b0*/  CALL.REL.NOINC `($_ZN7cutlass13device_kernelIN5flash19enable_sm80_to_sm89INS1_16FlashAttnBwdSm80INS1_25CollectiveMainloopBwdSm80ILi2ELi2EN4cute5tupleIJNS5_1CILi128EEES8_NS7_ILi64EEEEEENS_6half_tEfNS_4arch4Sm80ELb1ELb0ELb1ELb0ELb1ELb0ELb0ELb0ELi2ELi4ELi4ELi4ELb0EEENS1_21CollectiveEpilogueBwdISA_SB_SD_Li256ELb0ELb0ELi2EEENS1_25SingleTileBwdLPTSchedulerILb0ELi128ELb1EEEEEEEEEvNT_6ParamsE$_ZN4cute3eso3ESOILb0ELb0EJNS_6LayoutINS_5tupleIJNS3_IJNS_1CILi8EEENS4_ILi1EEEEEENS4_ILi2EEENS3_IJS8_S8_EEEEEENS3_IJNS3_IJS6_NS4_ILi0EEEEEENS4_ILi4096EEENS3_IJiiEEEEEEEENS_10ViewEngineINS_8smem_ptrIPN7cutlass6half_tEEEEEEEC2ERKSG_RKSN_) ;  /* 0xffff9a4000007944 */ /* 0x002fea0003c3ffff */
[----:B------:R2:W5:Y:S04]  /*d9c0*/  LDL.64 R30, [R1+0x760] ;  /* 0x00076000011e7983 */ /* 0x0005680000100a00 */
[----:B------:R2:W5:Y:S04]  /*d9d0*/  LDL.64 R28, [R65+0x30] ;  /* 0x00003000411c7983 */ /* 0x0005680000100a00 */
[----:B------:R2:W5:Y:S01]  /*d9e0*/  LDL.64 R20, [R1+0x758] ;  /* 0x0007580001147983 */ /* 0x0005620000100a00 */
[----:B------:R-:W-:Y:S01]  /*d9f0*/  IMAD.MOV.U32 R6, RZ, RZ, R10 ;  /* 0x000000ffff067224 */ /* 0x000fe200078e000a */
[----:B-1----:R-:W-:-:S02]  /*da00*/  MOV R3, R11 ;  /* 0x0000000b00037202 */ /* 0x002fc40000000f00 */
[----:B------:R-:W-:Y:S02]  /*da10*/  MOV R4, 0xda30 ;  /* 0x0000da3000047802 */ /* 0x000fe40000000f00 */
[----:B--2--5:R-:W-:Y:S05]  /*da20*/  CALL.REL.NOINC `($_ZN7cutlass13device_kernelIN5flash19enable_sm80_to_sm89INS1_16FlashAttnBwdSm80INS1_25CollectiveMainloopBwdSm80ILi2ELi2EN4cute5tupleIJNS5_1CILi128EEES8_NS7_ILi64EEEEEENS_6half_tEfNS_4arch4Sm80ELb1ELb0ELb1ELb0ELb1ELb0ELb0ELb0ELi2ELi4ELi4ELi4ELb0EEENS1_21CollectiveEpilogueBwdISA_SB_SD_Li256ELb0ELb0ELi2EEENS1_25SingleTileBwdLPTSchedulerILb0ELi128ELb1EEEEEEEEEvNT_6ParamsE$_ZN4cute3eso3ESOILb1ELb0EJNS_6LayoutINS_5tupleIJNS3_IJNS_1CILi8EEENS4_ILi1EEEEEENS4_ILi2EEENS4_ILi4EEEEEENS3_IJNS3_IJS6_NS4_ILi0EEEEEES5_NS4_ILi16EEEEEEEENS_10ViewEngineIPN7cutlass6half_tEEEEEC2ERKSF_RKSK_) ;  /* 0xffffba3000007944 */ /* 0x024fea0003c3ffff */
[----:B------:R2:W5:Y:S01]  /*da30*/  LDL.64 R26, [R1+0x758] ;  /* 0x00075800011a7983 */ /* 0x0005620000100a00 */
[----:B-1----:R-:W-:Y:S01]  /*da40*/  IMAD.MOV.U32 R6, RZ, RZ, R8 ;  /* 0x000000ffff067224 */ /* 0x002fe200078e0008 */
[----:B------:R-:W-:Y:S02]  /*da50*/  MOV R3, R9 ;  /* 0x0000000900037202 */ /* 0x000fe40000000f00 */
[----:B------:R-:W-:Y:S02]  /*da60*/  MOV R4, 0xda80 ;  /* 0x0000da8000047802 */ /* 0x000fe40000000f00 */
[----:B--2--5:R-:W-:Y:S05]  /*da70*/  CALL.REL.NOINC `($_ZN7cutlass13device_kernelIN5flash19enable_sm80_to_sm89INS1_16FlashAttnBwdSm80INS1_25CollectiveMainloopBwdSm80ILi2ELi2EN4cute5tupleIJNS5_1CILi128EEES8_NS7_ILi64EEEEEENS_6half_tEfNS_4arch4Sm80ELb1ELb0ELb1ELb0ELb1ELb0ELb0ELb0ELi2ELi4ELi4ELi4ELb0EEENS1_21CollectiveEpilogueBwdISA_SB_SD_Li256ELb0ELb0ELi2EEENS1_25SingleTileBwdLPTSchedulerILb0ELi128ELb1EEEEEEEEEvNT_6ParamsE$_ZN4cute3eso3ESOILb1ELb0EJNS_6LayoutINS_5tupleIJNS3_IJNS_1CILi8EEENS4_ILi1EEEEEENS4_ILi4EEES8_EEENS3_IJNS3_IJS6_NS4_ILi0EEEEEES5_NS4_ILi32EEEEEEEENS_10ViewEngineIPN7cutlass6half_tEEEEEC2ERKSE_RKSJ_) ;  /* 0xffffbbb000007944 */ /* 0x024fea0003c3ffff */
[----:B------:R2:W5:Y:S01]  /*da80*/  LDL.64 R24, [R1+0x758] ;  /* 0x0007580001187983 */ /* 0x0005620000100a00 */
[----:B------:R-:W-:Y:S01]  /*da90*/  IMAD.MOV.U32 R38, RZ, RZ, R64 ;  /* 0x000000ffff267224 */ /* 0x000fe200078e0040 */
[----:B-1----:R-:W-:Y:S01]  /*daa0*/  MOV R2, R30 ;  /* 0x0000001e00027202 */ /* 0x002fe20000000f00 */
[----:B------:R-:W-:Y:S01]  /*dab0*/  IMAD.MOV.U32 R3, RZ, RZ, R31 ;  /* 0x000000ffff037224 */ /* 0x000fe200078e001f */
[----:B------:R-:W-:Y:S02]  /*dac0*/  MOV R46, 0xdae0 ;  /* 0x0000dae0002e7802 */ /* 0x000fe40000000f00 */
[----:B--2--5:R-:W-:Y:S05]  /*dad0*/  CALL.REL.NOINC `($_ZN7cutlass13device_kernelIN5flash19enable_sm80_to_sm89INS1_16FlashAttnBwdSm80INS1_25CollectiveMainloopBwdSm80ILi2ELi2EN4cute5tupleIJNS5_1CILi128EEES8_NS7_ILi64EEEEEENS_6half_tEfNS_4arch4Sm80ELb1ELb0ELb1ELb0ELb1ELb0ELb0ELb0ELi2ELi4ELi4ELi4ELb0EEENS1_21CollectiveEpilogueBwdISA_SB_SD_Li256ELb0ELb0ELi2EEENS1_25SingleTileBwdLPTSchedulerILb0ELi128ELb1EEEEEEEEEvNT_6ParamsE$_ZN4cute8smem_ptrIPN7cutlass6half_tEECI1NS_12iter_adaptorIS3_S4_EEES3_) ;  /* 0xffffc2b000007944 */ /* 0x024fea0003c3ffff */
[----:B-1----:R1:W5:Y:S01]  /*dae0*/  LDL.64 R2, [R1+0x758] ;  /* 0x0007580001027983 */ /* 0x0023620000100a00 */
[----:B------:R-:W-:Y:S02]  /*daf0*/  MOV R83, R64 ;  /* 0x0000004000537202 */ /* 0x000fe40000000f00 */
[----:B------:R-:W-:-:S02]  /*db00*/  MOV R38, 0xdb20 ;  /* 0x0000db2000267802 */ /* 0x000fc40000000f00 */
[----:B-1---5:R-:W-:Y:S05]  /*db10*/  CALL.REL.NOINC `($_ZN7cutlass13device_kernelIN5flash19enable_sm80_to_sm89INS1_16FlashAttnBwdSm80INS1_25CollectiveMainloopBwdSm80ILi2ELi2EN4cute5tupleIJNS5_1CILi128EEES8_NS7_ILi64EEEEEENS_6half_tEfNS_4arch4Sm80ELb1ELb0ELb1ELb0ELb1ELb0ELb0ELb0ELi2ELi4ELi4ELi4ELb0EEENS1_21CollectiveEpilogueBwdISA_SB_SD_Li256ELb0ELb0ELi2EEENS1_25SingleTileBwdLPTSchedulerILb0ELi128ELb1EEEEEEEEEvNT_6ParamsE$_ZN4cute3eso3ESOILb1ELb0EJNS_6LayoutINS_5tupleIJNS3_IJNS_1CILi8EEENS4_ILi1EEEEEENS4_ILi2EEEEEENS3_IJNS3_IJS6_NS4_ILi0EEEEEENS4_ILi4096EEEEEEEENS_10ViewEngineINS_8smem_ptrIPN7cutlass6half_tEEEEEEEC2ERKSE_RKSL_) ;  /* 0xffffb6f000007944 */ /* 0x022fea0003c3ffff */
[----:B-1----:R1:W5:Y:S01]  /*db20*/  LDL.64 R36, [R1+0x758] ;  /* 0x0007580001247983 */ /* 0x0023620000100a00 */
[----:B------:R-:W-:Y:S01]  /*db30*/  IMAD.MOV.U32 R83, RZ, RZ, R64 ;  /* 0x000000ffff537224 */ /* 0x000fe200078e0040 */
[----:B------:R-:W-:Y:S01]  /*db40*/  MOV R38, R26 ;  /* 0x0000001a00267202 */ /* 0x000fe20000000f00 */
[----:B------:R-:W-:Y:S01]  /*db50*/  IMAD.MOV.U32 R39, RZ, RZ, R27 ;  /* 0x000000ffff277224 */ /* 0x000fe200078e001b */
[----:B------:R-:W-:-:S02]  /*db60*/  MOV R48, 0xdb80 ;  /* 0x0000db8000307802 */ /* 0x000fc40000000f00 */
[----:B-1---5:R-:W-:Y:S05]  /*db70*/  CALL.REL.NOINC `($_ZN7cutlass13device_kernelIN5flash19enable_sm80_to_sm89INS1_16FlashAttnBwdSm80INS1_25CollectiveMainloopBwdSm80ILi2ELi2EN4cute5tupleIJNS5_1CILi128EEES8_NS7_ILi64EEEEEENS_6half_tEfNS_4arch4Sm80ELb1ELb0ELb1ELb0ELb1ELb0ELb0ELb0ELi2ELi4ELi4ELi4ELb0EEENS1_21CollectiveEpilogueBwdISA_SB_SD_Li256ELb0ELb0ELi2EEENS1_25SingleTileBwdLPTSchedulerILb0ELi128ELb1EEEEEEEEEvNT_6ParamsE$_ZN4cute3eso3ESOILb1ELb0EJNS_6LayoutINS_5tupleIJNS3_IJNS_1CILi8EEENS4_ILi1EEEEEENS4_ILi2EEEEEENS3_IJNS3_IJS6_NS4_ILi0EEEEEES5_EEEEENS_10ViewEngineIPN7cutlass6half_tEEEEEC2ERKSD_RKSI_) ;  /* 0xffffb82000007944 */ /* 0x022fea0003c3ffff */
[----:B------:R2:W5:Y:S01]  /*db80*/  LDL.64 R2, [R1+0x758] ;  /* 0x0007580001027983 */ /* 0x0005620000100a00 */
[----:B------:R-:W-:-:S02]  /*db90*/  MOV R83, R64 ;  /* 0x0000004000537202 */ /* 0x000fc40000000f00 */
[----:B-1----:R-:W-:Y:S02]  /*dba0*/  MOV R46, 0xdbc0 ;  /* 0x0000dbc0002e7802 */ /* 0x002fe40000000f00 */
[----:B--2--5:R-:W-:Y:S05]  /*dbb0*/  CALL.REL.NOINC `($_ZN7cutlass13device_kernelIN5flash19enable_sm80_to_sm89INS1_16FlashAttnBwdSm80INS1_25CollectiveMainloopBwdSm80ILi2ELi2EN4cute5tupleIJNS5_1CILi128EEES8_NS7_ILi64EEEEEENS_6half_tEfNS_4arch4Sm80ELb1ELb0ELb1ELb0ELb1ELb0ELb0ELb0ELi2ELi4ELi4ELi4ELb0EEENS1_21CollectiveEpilogueBwdISA_SB_SD_Li256ELb0ELb0ELi2EEENS1_25SingleTileBwdLPTSchedulerILb0ELi128ELb1EEEEEEEEEvNT_6ParamsE$_ZN4cute3eso3ESOILb1ELb0EJNS_6LayoutINS_5tupleIJNS3_IJNS_1CILi8EEENS4_ILi1EEEEEENS3_IJNS4_ILi2EEEEEEEEENS3_IJNS3_IJS6_NS4_ILi0EEEEEENS3_IJNS4_ILi4096EEEEEEEEEEENS_10ViewEngineINS_8smem_ptrIPN7cutlass6half_tEEEEEEEC2ERKSG_RKSN_) ;  /* 0xffffb45000007944 */ /* 0x024fea0003c3ffff */
[----:B-1----:R1:W5:Y:S01]  /*dbc0*/  LDL.64 R36, [R1+0x758] ;  /* 0x0007580001247983 */ /* 0x0023620000100a00 */
[----:B------:R-:W-:Y:S02]  /*dbd0*/  MOV R83, R64 ;  /* 0x0000004000537202 */ /* 0x000fe40000000f00 */
[----:B------:R-:W-:Y:S02]  /*dbe0*/  MOV R46, 0xdc00 ;  /* 0x0000dc00002e7802 */ /* 0x000fe40000000f00 */
[----:B-1---5:R-:W-:Y:S05]  /*dbf0*/  CALL.REL.NOINC `($_ZN7cutlass13device_kernelIN5flash19enable_sm80_to_sm89INS1_16FlashAttnBwdSm80INS1_25CollectiveMainloopBwdSm80ILi2ELi2EN4cute5tupleIJNS5_1CILi128EEES8_NS7_ILi64EEEEEENS_6half_tEfNS_4arch4Sm80ELb1ELb0ELb1ELb0ELb1ELb0ELb0ELb0ELi2ELi4ELi4ELi4ELb0EEENS1_21CollectiveEpilogueBwdISA_SB_SD_Li256ELb0ELb0ELi2EEENS1_25SingleTileBwdLPTSchedulerILb0ELi128ELb1EEEEEEEEEvNT_6ParamsE$_ZN4cute3eso3ESOILb1ELb0EJNS_6LayoutINS_5tupleIJNS3_IJNS_1CILi8EEENS4_ILi1EEEEEENS3_IJNS4_ILi2EEEEEEEEENS3_IJNS3_IJS6_NS4_ILi0EEEEEENS3_IJS5_EEEEEEEENS_10ViewEngineIPN7cutlass6half_tEEEEEC2ERKSF_RKSK_) ;  /* 0xffffb51000007944 */ /* 0x022fea0003c3ffff */
[----:B-1----:R1:W5:Y:S01]  /*dc00*/  LDL.64 R2, [R1+0x758] ;  /* 0x0007580001027983 */ /* 0x0023620000100a00 */
[----:B------:R-:W-:Y:S02]  /*dc10*/  MOV R83, R64 ;  /* 0x0000004000537202 */ /* 0x000fe40000000f00 */
[----:B------:R-:W-:Y:S02]  /*dc20*/  MOV R46, 0xdc40 ;  /* 0x0000dc40002e7802 */ /* 0x000fe40000000f00 */
[----:B-1---5:R-:W-:Y:S05]  /*dc30*/  CALL.REL.NOINC `($_ZN7cutlass13device_kernelIN5flash19enable_sm80_to_sm89INS1_16FlashAttnBwdSm80INS1_25CollectiveMainloopBwdSm80ILi2ELi2EN4cute5tupleIJNS5_1CILi128EEES8_NS7_ILi64EEEEEENS_6half_tEfNS_4arch4Sm80ELb1ELb0ELb1ELb0ELb1ELb0ELb0ELb0ELi2ELi4ELi4ELi4ELb0EEENS1_21CollectiveEpilogueBwdISA_SB_SD_Li256ELb0ELb0ELi2EEENS1_25SingleTileBwdLPTSchedulerILb0ELi128ELb1EEEEEEEEEvNT_6ParamsE$_ZN4cute3eso3ESOILb1ELb0EJNS_6LayoutINS_5tupleIJNS3_IJNS3_IJNS_1CILi8EEENS4_ILi1EEEEEES6_EEENS3_IJNS3_IJS6_S6_EEENS4_ILi2EEEEEEEEENS3_IJNS3_IJNS3_IJS6_NS4_ILi0EEEEEESD_EEENS3_IJNS3_IJSD_SD_EEES5_EEEEEEEENS_10ViewEngineIPN7cutlass6half_tEEEEEC2ERKSJ_RKSO_) ;  /* 0xffffaae000007944 */ /* 0x022fea0003c3ffff */
[----:B-1----:R1:W5:Y:S01]  /*dc40*/  LDL.64 R38, [R1+0x758] ;  /* 0x0007580001267983 */ /* 0x0023620000100a00 */
[----:B------:R-:W-:Y:S02]  /*dc50*/  MOV R83, R64 ;  /* 0x0000004000537202 */ /* 0x000fe40000000f00 */
[----:B------:R-:W-:Y:S02]  /*dc60*/  MOV R46, 0xdc80 ;  /* 0x0000dc80002e7802 */ /* 0x000fe40000000f00 */
[----:B-1---5:R-:W-:Y:S05]  /*dc70*/  CALL.REL.NOINC `($_ZN7cutlass13device_kernelIN5flash19enable_sm80_to_sm89INS1_16FlashAttnBwdSm80INS1_25CollectiveMainloopBwdSm80ILi2ELi2EN4cute5tupleIJNS5_1CILi128EEES8_NS7_ILi64EEEEEENS_6half_tEfNS_4arch4Sm80ELb1ELb0ELb1ELb0ELb1ELb0ELb0ELb0ELi2ELi4ELi4ELi4ELb0EEENS1_21CollectiveEpilogueBwdISA_SB_SD_Li256ELb0ELb0ELi2EEENS1_25SingleTileBwdLPTSchedulerILb0ELi128ELb1EEEEEEEEEvNT_6ParamsE$_ZN4cute3eso3ESOILb1ELb0EJNS_6LayoutINS_5tupleIJNS3_IJNS3_IJNS_1CILi8EEENS4_ILi1EEEEEES6_EEENS3_IJNS3_IJS6_S6_EEENS4_ILi2EEEEEEEEENS3_IJNS3_IJNS3_IJS6_NS4_ILi0EEEEEESD_EEENS3_IJNS3_IJSD_SD_EEENS4_ILi4096EEEEEEEEEEENS_10ViewEngineINS_8smem_ptrIPN7cutlass6half_tEEEEEEEC2ERKSK_RKSR_) ;  /* 0xffffa9e000007944 */ /* 0x022fea0003c3ffff */
[----:B-1----:R1:W5:Y:S01]  /*dc80*/  LDL.64 R2, [R1+0x758] ;  /* 0x0007580001027983 */ /* 0x0023620000100a00 */
[----:B------:R-:W-:-:S02]  /*dc90*/  MOV R83, R64 ;  /* 0x0000004000537202 */ /* 0x000fc40000000f00 */
[----:B------:R-:W-:Y:S02]  /*dca0*/  MOV R48, 0xdcc0 ;  /* 0x0000dcc000307802 */ /* 0x000fe40000000f00 */
[----:B-1---5:R-:W-:Y:S05]  /*dcb0*/  CALL.REL.NOINC `($_ZN7cutlass13device_kernelIN5flash19enable_sm80_to_sm89INS1_16FlashAttnBwdSm80INS1_25CollectiveMainloopBwdSm80ILi2ELi2EN4cute5tupleIJNS5_1CILi128EEES8_NS7_ILi64EEEEEENS_6half_tEfNS_4arch4Sm80ELb1ELb0ELb1ELb0ELb1ELb0ELb0ELb0ELi2ELi4ELi4ELi4ELb0EEENS1_21CollectiveEpilogueBwdISA_SB_SD_Li256ELb0ELb0ELi2EEENS1_25SingleTileBwdLPTSchedulerILb0ELi128ELb1EEEEEEEEEvNT_6ParamsE$_ZN4cute3eso3ESOILb1ELb0EJNS_6LayoutINS_5tupleIJNS3_IJNS_1CILi8EEENS4_ILi1EEEEEENS4_ILi2EEEEEENS3_IJNS3_IJS6_NS4_ILi0EEEEEES5_EEEEENS_10ViewEngineIPN7cutlass6half_tEEEEEC2ERKSD_RKSI_) ;  /* 0xffffb6e000007944 */ /* 0x022fea0003c3ffff */
[----:B------:R2:W5:Y:S01]  /*dcc0*/  LDL.64 R12, [R1+0x758] ;  /* 0x00075800010c7983 */ /* 0x0005620000100a00 */
[----:B-1----:R-:W-:Y:S02]  /*dcd0*/  MOV R38, R64 ;  /* 0x0000004000267202 */ /* 0x002fe40000000f00 */
[----:B------:R-:W-:Y:S02]  /*dce0*/  MOV R46, 0xdd00 ;  /* 0x0000dd00002e7802 */ /* 0x000fe40000000f00 */
[----:B--2--5:R-:W-:Y:S05]  /*dcf0*/  CALL.REL.NOINC `($_ZN7cutlass13device_kernelIN5flash19enable_sm80_to_sm89INS1_16FlashAttnBwdSm80INS1_25CollectiveMainloopBwdSm80ILi2ELi2EN4cute5tupleIJNS5_1CILi128EEES8_NS7_ILi64EEEEEENS_6half_tEfNS_4arch4Sm80ELb1ELb0ELb1ELb0ELb1ELb0ELb0ELb0ELi2ELi4ELi4ELi4ELb0EEENS1_21CollectiveEpilogueBwdISA_SB_SD_Li256ELb0ELb0ELi2EEENS1_25SingleTileBwdLPTSchedulerILb0ELi128ELb1EEEEEEEEEvNT_6ParamsE$_ZN4cute8smem_ptrIPN7cutlass6half_tEECI1NS_12iter_adaptorIS3_S4_EEES3_) ;  /* 0xffffc09000007944 */ /* 0x024fea0003c3ffff */
[----:B-1----:R1:W5:Y:S01]  /*dd00*/  LDL.64 R2, [R1+0x758] ;  /* 0x0007580001027983 */ /* 0x0023620000100a00 */
[----:B------:R-:W-:Y:S02]  /*dd10*/  MOV R83, R64 ;  /* 0x0000004000537202 */ /* 0x000fe40000000f00 */
[----:B------:R-:W-:Y:S02]  /*dd20*/  MOV R38, 0xdd40 ;  /* 0x0000dd4000267802 */ /* 0x000fe40000000f00 */
[----:B-1---5:R-:W-:Y:S05]  /*dd30*/  CALL.REL.NOINC `($_ZN7cutlass13device_kernelIN5flash19enable_sm80_to_sm89INS1_16FlashAttnBwdSm80INS1_25CollectiveMainloopBwdSm80ILi2ELi2EN4cute5tupleIJNS5_1CILi128EEES8_NS7_ILi64EEEEEENS_6half_tEfNS_4arch4Sm80ELb1ELb0ELb1ELb0ELb1ELb0ELb0ELb0ELi2ELi4ELi4ELi4ELb0EEENS1_21CollectiveEpilogueBwdISA_SB_SD_Li256ELb0ELb0ELi2EEENS1_25SingleTileBwdLPTSchedulerILb0ELi128ELb1EEEEEEEEEvNT_6ParamsE$_ZN4cute3eso3ESOILb1ELb0EJNS_6LayoutINS_5tupleIJNS3_IJNS_1CILi8EEENS4_ILi1EEEEEENS4_ILi2EEEEEENS3_IJNS3_IJS6_NS4_ILi0EEEEEENS4_ILi4096EEEEEEEENS_10ViewEngineINS_8smem_ptrIPN7cutlass6half_tEEEEEEEC2ERKSE_RKSL_) ;  /* 0xffffb4d000007944 */ /* 0x022fea0003c3ffff */
[----:B------:R2:W5:Y:S01]  /*dd40*/  LDL.64 R14, [R1+0x758] ;  /* 0x00075800010e7983 */ /* 0x0005620000100a00 */
[----:B------:R-:W-:Y:S01]  /*dd50*/  IMAD.MOV.U32 R83, RZ, RZ, R64 ;  /* 0x000000ffff537224 */ /* 0x000fe200078e0040 */
[----:B------:R-:W-:Y:S02]  /*dd60*/  MOV R47, RZ ;  /* 0x000000ff002f7202 */ /* 0x000fe40000000f00 */
[----:B------:R-:W-:-:S02]  /*dd70*/  MOV R46, 0xdd90 ;  /* 0x0000dd90002e7802 */ /* 0x000fc40000000f00 */
[----:B-12--5:R-:W-:Y:S05]  /*dd80*/  CALL.REL.NOINC `($_ZN7cutlass13device_kernelIN5flash19enable_sm80_to_sm89INS1_16FlashAttnBwdSm80INS1_25CollectiveMainloopBwdSm80ILi2ELi2EN4cute5tupleIJNS5_1CILi128EEES8_NS7_ILi64EEEEEENS_6half_tEfNS_4arch4Sm80ELb1ELb0ELb1ELb0ELb1ELb0ELb0ELb0ELi2ELi4ELi4ELi4ELb0EEENS1_21CollectiveEpilogueBwdISA_SB_SD_Li256ELb0ELb0ELi2EEENS1_25SingleTileBwdLPTSchedulerILb0ELi128ELb1EEEEEEEEEvNT_6ParamsE$_ZN4cute3eso3ESOILb1ELb0EJNS_10UnderscoreEiEEC2ERKS2_RKi) ;  /* 0xffff9ef000007944 */ /* 0x026fea0003c3ffff */
[----:B------:R-:W2:Y:S01]  /*dd90*/  LDL R37, [R1+0x758] ;  /* 0x0007580001257983 */ /* 0x000ea20000100800 */
[----:B------:R-:W-:Y:S01]  /*dda0*/  IMAD.MOV.U32 R83, RZ, RZ, R64 ;  /* 0x000000ffff537224 */ /* 0x000fe200078e0040 */
[----:B------:R-:W-:-:S02]  /*ddb0*/  MOV R38, 0xdde0 ;  /* 0x0000dde000267802 */ /* 0x000fc40000000f00 */
[----:B--2---:R-:W-:Y:S02]  /*ddc0*/  SHF.L.U32 R37, R37, 0xc, RZ ;  /* 0x0000000c25257819 */ /* 0x004fe400000006ff */
[----:B-1----:R-:W-:Y:S05]  /*ddd0*/  CALL.REL.NOINC `($_ZN7cutlass13device_kernelIN5flash19enable_sm80_to_sm89INS1_16FlashAttnBwdSm80INS1_25CollectiveMainloopBwdSm80ILi2ELi2EN4cute5tupleIJNS5_1CILi128EEES8_NS7_ILi64EEEEEENS_6half_tEfNS_4arch4Sm80ELb1ELb0ELb1ELb0ELb1ELb0ELb0ELb0ELi2ELi4ELi4ELi4ELb0EEENS1_21CollectiveEpilogueBwdISA_SB_SD_Li256ELb0ELb0ELi2EEENS1_25SingleTileBwdLPTSchedulerILb0ELi128ELb1EEEEEEEEEvNT_6ParamsE$_ZN4cute3eso3ESOILb1ELb0EJNS_6LayoutINS_5tupleIJNS3_IJNS_1CILi8EEENS4_ILi1EEEEEEEEENS3_IJNS3_IJS6_NS4_ILi0EEEEEEEEEEEiEEC2ERKSC_RKi) ;  /* 0xffffb1f000007944 */ /* 0x002fea0003c3ffff */
[----:B------:R-:W2:Y:S01]  /*dde0*/  LDL R3, [R1+0x758] ;  /* 0x0007580001037983 */ /* 0x000ea20000100800 */
[----:B------:R-:W-:Y:S02]  /*ddf0*/  MOV R38, R64 ;  /* 0x0000004000267202 */ /* 0x000fe40000000f00 */
[----:B------:R-:W-:Y:S01]  /*de00*/  MOV R46, 0xde30 ;  /* 0x0000de30002e7802 */ /* 0x000fe20000000f00 */
[----:B--2---:R-:W-:-:S04]  /*de10*/  IMAD.WIDE R2, R3, 0x2, R14 ;  /* 0x0000000203027825 */ /* 0x004fc800078e020e */
[----:B-1----:R-:W-:Y:S05]  /*de20*/  CALL.REL.NOINC `($_ZN7cutlass13device_kernelIN5flash19enable_sm80_to_sm89INS1_16FlashAttnBwdSm80INS1_25CollectiveMainloopBwdSm80ILi2ELi2EN4cute5tupleIJNS5_1CILi128EEES8_NS7_ILi64EEEEEENS_6half_tEfNS_4arch4Sm80ELb1ELb0ELb1ELb0ELb1ELb0ELb0ELb0ELi2ELi4ELi4ELi4ELb0EEENS1_21CollectiveEpilogueBwdISA_SB_SD_Li256ELb0ELb0ELi2EEENS1_25SingleTileBwdLPTSchedulerILb0ELi128ELb1EEEEEEEEEvNT_6ParamsE$_ZN4cute8smem_ptrIPN7cutlass6half_tEECI1NS_12iter_adaptorIS3_S4_EEES3_) ;  /* 0xffffbf6000007944 */ /* 0x002fea0003c3ffff */
[----:B-1----:R1:W5:Y:S01]  /*de30*/  LDL.64 R2, [R1+0x758] ;  /* 0x0007580001027983 */ /* 0x0023620000100a00 */
[----:B------:R-:W-:Y:S02]  /*de40*/  MOV R83, R64 ;  /* 0x0000004000537202 */ /* 0x000fe40000000f00 */
[----:B------:R-:W-:Y:S02]  /*de50*/  MOV R38, 0xde70 ;  /* 0x0000de7000267802 */ /* 0x000fe40000000f00 */
[----:B-1---5:R-:W-:Y:S05]  /*de60*/  CALL.REL.NOINC `($_ZN7cutlass13device_kernelIN5flash19enable_sm80_to_sm89INS1_16FlashAttnBwdSm80INS1_25CollectiveMainloopBwdSm80ILi2ELi2EN4cute5tupleIJNS5_1CILi128EEES8_NS7_ILi64EEEEEENS_6half_tEfNS_4arch4Sm80ELb1ELb0ELb1ELb0ELb1ELb0ELb0ELb0ELi2ELi4ELi4ELi4ELb0EEENS1_21CollectiveEpilogueBwdISA_SB_SD_Li256ELb0ELb0ELi2EEENS1_25SingleTileBwdLPTSchedulerILb0ELi128ELb1EEEEEEEEEvNT_6ParamsE$_ZN4cute3eso3ESOILb1ELb0EJNS_6LayoutINS_5tupleIJNS3_IJNS_1CILi8EEENS4_ILi1EEEEEEEEENS3_IJNS3_IJS6_NS4_ILi0EEEEEEEEEEENS_10ViewEngineINS_8smem_ptrIPN7cutlass6half_tEEEEEEEC2ERKSC_RKSJ_) ;  /* 0xffffb0d000007944 */ /* 0x022fea0003c3ffff */
[----:B-1----:R1:W5:Y:S01]  /*de70*/  LDL.64 R2, [R1+0x758] ;  /* 0x0007580001027983 */ /* 0x0023620000100a00 */
[----:B------:R-:W-:Y:S01]  /*de80*/  IMAD.MOV.U32 R83, RZ, RZ, R64 ;  /* 0x000000ffff537224 */ /* 0x000fe200078e0040 */
[----:B------:R-:W-:Y:S02]  /*de90*/  MOV R47, RZ ;  /* 0x000000ff002f7202 */ /* 0x000fe40000000f00 */
[----:B------:R-:W-:-:S02]  /*dea0*/  MOV R46, 0xdec0 ;  /* 0x0000dec0002e7802 */ /* 0x000fc40000000f00 */
[----:B-1---5:R-:W-:Y:S05]  /*deb0*/  CALL.REL.NOINC `($_ZN7cutlass13device_kernelIN5flash19enable_sm80_to_sm89INS1_16FlashAttnBwdSm80INS1_25CollectiveMainloopBwdSm80ILi2ELi2EN4cute5tupleIJNS5_1CILi128EEES8_NS7_ILi64EEEEEENS_6half_tEfNS_4arch4Sm80ELb1ELb0ELb1ELb0ELb1ELb0ELb0ELb0ELi2ELi4ELi4ELi4ELb0EEENS1_21CollectiveEpilogueBwdISA_SB_SD_Li256ELb0ELb0ELi2EEENS1_25SingleTileBwdLPTSchedulerILb0ELi128ELb1EEEEEEEEEvNT_6ParamsE$_ZN4cute3eso3ESOILb1ELb0EJNS_10UnderscoreEiEEC2ERKS2_RKi) ;  /* 0xffff9dc000007944 */ /* 0x022fea0003c3ffff */
        /* <DEDUP_REMOVED lines=8> */
[----:B-12---:R-:W-:-:S05]  /*df40*/  IMAD.WIDE R36, R5, 0x2, R12 ;  /* 0x0000000205247825 */ /* 0x006fca00078e020c */
[----:B------:R-:W-:Y:S02]  /*df50*/  MOV R46, R36 ;  /* 0x00000024002e7202 */ /* 0x000fe40000000f00 */
[----:B------:R-:W-:Y:S05]  /*df60*/  CALL.REL.NOINC `($_ZN7cutlass13device_kernelIN5flash19enable_sm80_to_sm89INS1_16FlashAttnBwdSm80INS1_25CollectiveMainloopBwdSm80ILi2ELi2EN4cute5tupleIJNS5_1CILi128EEES8_NS7_ILi64EEEEEENS_6half_tEfNS_4arch4Sm80ELb1ELb0ELb1ELb0ELb1ELb0ELb0ELb0ELi2ELi4ELi4ELi4ELb0EEENS1_21CollectiveEpilogueBwdISA_SB_SD_Li256ELb0ELb0ELi2EEENS1_25SingleTileBwdLPTSchedulerILb0ELi128ELb1EEEEEEEEEvNT_6ParamsE$_ZN4cute3eso3ESOILb1ELb0EJNS_6LayoutINS_5tupleIJNS3_IJNS_1CILi8EEENS4_ILi1EEEEEEEEENS3_IJNS3_IJS6_NS4_ILi0EEEEEEEEEEENS_10ViewEngineIPN7cutlass6half_tEEEEEC2ERKSC_RKSH_) ;  /* 0xffffb01000007944 */ /* 0x000fea0003c3ffff */
[----:B-1----:R1:W5:Y:S01]  /*df70*/  LDL.64 R36, [R1+0x758] ;  /* 0x0007580001247983 */ /* 0x0023620000100a00 */
[----:B------:R-:W-:Y:S02]  /*df80*/  MOV R38, R64 ;  /* 0x0000004000267202 */ /* 0x000fe40000000f00 */
[----:B------:R-:W-:Y:S02]  /*df90*/  MOV R46, 0xdfb0 ;  /* 0x0000dfb0002e7802 */ /* 0x000fe40000000f00 */
[----:B-1---5:R-:W-:Y:S05]  /*dfa0*/  CALL.REL.NOINC `($_ZN7cutlass13device_kernelIN5flash19enable_sm80_to_sm89INS1_16FlashAttnBwdSm80INS1_25CollectiveMainloopBwdSm80ILi2ELi2EN4cute5tupleIJNS5_1CILi128EEES8_NS7_ILi64EEEEEENS_6half_tEfNS_4arch4Sm80ELb1ELb0ELb1ELb0ELb1ELb0ELb0ELb0ELi2ELi4ELi4ELi4ELb0EEENS1_21CollectiveEpilogueBwdISA_SB_SD_Li256ELb0ELb0ELi2EEENS1_25SingleTileBwdLPTSchedulerILb0ELi128ELb1EEEEEEEEEvNT_6ParamsE$_ZN4cute8smem_ptrIPN7cutlass6half_tEECI1NS_12iter_adaptorIS3_S4_EEES3_) ;  /* 0xffffbde000007944 */ /* 0x022fea0003c3ffff */
[----:B-1----:R1:W5:Y:S01]  /*dfb0*/  LDL.64 R2, [R1+0x758] ;  /* 0x0007580001027983 */ /* 0x0023620000100a00 */
[----:B------:R-:W-:Y:S02]  /*dfc0*/  MOV R83, R64 ;  /* 0x0000004000537202 */ /* 0x000fe40000000f00 */
[----:B------:R-:W-:Y:S02]  /*dfd0*/  MOV R46, 0xdff0 ;  /* 0x0000dff0002e7802 */ /* 0x000fe40000000f00 */
[----:B-1---5:R-:W-:Y:S05]  /*dfe0*/  CALL.REL.NOINC `($_ZN7cutlass13device_kernelIN5flash19enable_sm80_to_sm89INS1_16FlashAttnBwdSm80INS1_25CollectiveMainloopBwdSm80ILi2ELi2EN4cute5tupleIJNS5_1CILi128EEES8_NS7_ILi64EEEEEENS_6half_tEfNS_4arch4Sm80ELb1ELb0ELb1ELb0ELb1ELb0ELb0ELb0ELi2ELi4ELi4ELi4ELb0EEENS1_21CollectiveEpilogueBwdISA_SB_SD_Li256ELb0ELb0ELi2EEENS1_25SingleTileBwdLPTSchedulerILb0ELi128ELb1EEEEEEEEEvNT_6ParamsE$_ZN4cute8smem_ptrIPN7cutlass9uint128_tEECI1NS_12iter_adaptorIS3_S4_EEES3_) ;  /* 0xffffbde000007944 */ /* 0x022fea0003c3ffff */
[----:B-1----:R1:W5:Y:S01]  /*dff0*/  LDL.64 R2, [R1+0x758] ;  /* 0x0007580001027983 */ /* 0x0023620000100a00 */
[----:B------:R-:W-:Y:S02]  /*e000*/  MOV R83, R64 ;  /* 0x0000004000537202 */ /* 0x000fe40000000f00 */
[----:B------:R-:W-:Y:S02]  /*e010*/  MOV R46, 0xe030 ;  /* 0x0000e030002e7802 */ /* 0x000fe40000000f00 */
[----:B-1---5:R-:W-:Y:S05]  /*e020*/  CALL.REL.NOINC `($_ZN7cutlass13device_kernelIN5flash19enable_sm80_to_sm89INS1_16FlashAttnBwdSm80INS1_25CollectiveMainloopBwdSm80ILi2ELi2EN4cute5tupleIJNS5_1CILi128EEES8_NS7_ILi64EEEEEENS_6half_tEfNS_4arch4Sm80ELb1ELb0ELb1ELb0ELb1ELb0ELb0ELb0ELi2ELi4ELi4ELi4ELb0EEENS1_21CollectiveEpilogueBwdISA_SB_SD_Li256ELb0ELb0ELi2EEENS1_25SingleTileBwdLPTSchedulerILb0ELi128ELb1EEEEEEEEEvNT_6ParamsE$_ZN4cute3eso3ESOILb1ELb0EJNS_6LayoutINS_5tupleIJNS3_IJNS_1CILi1EEES5_EEEEEENS3_IJNS3_IJS5_NS4_ILi0EEEEEEEEEEENS_10ViewEngineINS_8smem_ptrIPN7cutlass9uint128_tEEEEEEEC2ERKSB_RKSI_) ;  /* 0xffffa9c000007944 */ /* 0x022fea0003c3ffff */
[----:B------:R2:W5:Y:S01]  /*e030*/  LDL R4, [R1+0x758] ;  /* 0x0007580001047983 */ /* 0x0005620000100800 */
[----:B------:R-:W-:-:S02]  /*e040*/  MOV R83, R64 ;  /* 0x0000004000537202 */ /* 0x000fc40000000f00 */
[----:B-1----:R-:W-:Y:S02]  /*e050*/  MOV R38, 0xe070 ;  /* 0x0000e07000267802 */ /* 0x002fe40000000f00 */
[----:B--2--5:R-:W-:Y:S05]  /*e060*/  CALL.REL.NOINC `($_ZN7cutlass13device_kernelIN5flash19enable_sm80_to_sm89INS1_16FlashAttnBwdSm80INS1_25CollectiveMainloopBwdSm80ILi2ELi2EN4cute5tupleIJNS5_1CILi128EEES8_NS7_ILi64EEEEEENS_6half_tEfNS_4arch4Sm80ELb1ELb0ELb1ELb0ELb1ELb0ELb0ELb0ELi2ELi4ELi4ELi4ELb0EEENS1_21CollectiveEpilogueBwdISA_SB_SD_Li256ELb0ELb0ELi2EEENS1_25SingleTileBwdLPTSchedulerILb0ELi128ELb1EEEEEEEEEvNT_6ParamsE$_ZN4cute3eso3ESOILb1ELb0EJNS_6LayoutINS_5tupleIJNS3_IJNS_1CILi4EEENS4_ILi1EEEEEEEEENS3_IJNS3_IJS6_NS4_ILi0EEEEEEEEEEENS_10ViewEngineIPjEEEEC2ERKSC_RKSF_) ;  /* 0xffffae9000007944 */ /* 0x024fea0003c3ffff */
        /* <DEDUP_REMOVED lines=11> */
[----:B-1----:R-:W-:Y:S05]  /*e120*/  CALL.REL.NOINC `($_ZN7cutlass13device_kernelIN5flash19enable_sm80_to_sm89INS1_16FlashAttnBwdSm80INS1_25CollectiveMainloopBwdSm80ILi2ELi2EN4cute5tupleIJNS5_1CILi128EEES8_NS7_ILi64EEEEEENS_6half_tEfNS_4arch4Sm80ELb1ELb0ELb1ELb0ELb1ELb0ELb0ELb0ELi2ELi4ELi4ELi4ELb0EEENS1_21CollectiveEpilogueBwdISA_SB_SD_Li256ELb0ELb0ELi2EEENS1_25SingleTileBwdLPTSchedulerILb0ELi128ELb1EEEEEEEEEvNT_6ParamsE$_ZN4cute3eso3ESOILb1ELb0EJNS_10UnderscoreEiEEC2ERKS2_RKi) ;  /* 0xffff9b5000007944 */ /* 0x002fea0003c3ffff */
        /* <DEDUP_REMOVED lines=16> */
[----:B------:R-:W-:Y:S02]  /*e230*/  MOV R47, 0x1 ;  /* 0x00000001002f7802 */ /* 0x000fe40000000f00 */
        /* <DEDUP_REMOVED lines=40> */
[----:B--2--5:R-:W-:Y:S05]  /*e4c0*/  CALL.REL.NOINC `($_ZN7cutlass13device_kernelIN5flash19enable_sm80_to_sm89INS1_16FlashAttnBwdSm80INS1_25CollectiveMainloopBwdSm80ILi2ELi2EN4cute5tupleIJNS5_1CILi128EEES8_NS7_ILi64EEEEEENS_6half_tEfNS_4arch4Sm80ELb1ELb0ELb1ELb0ELb1ELb0ELb0ELb0ELi2ELi4ELi4ELi4ELb0EEENS1_21CollectiveEpilogueBwdISA_SB_SD_Li256ELb0ELb0ELi2EEENS1_25SingleTileBwdLPTSchedulerILb0ELi128ELb1EEEEEEEEEvNT_6ParamsE$_ZN4cute8smem_ptrIPN7cutlass6half_tEECI1NS_12iter_adaptorIS3_S4_EEES3_) ;  /* 0xffffb8c000007944 */ /* 0x024fea0003c3ffff */
[----:B-1----:R1:W5:Y:S01]  /*e4d0*/  LDL.64 R2, [R1+0x758] ;  /* 0x0007580001027983 */ /* 0x0023620000100a00 */
[----:B------:R-:W-:-:S03]  /*e4e0*/  MOV R16, 0xe500 ;  /* 0x0000e50000107802 */ /* 0x000fc60000000f00 */
[----:B-1---5:R-:W-:Y:S05]  /*e4f0*/  CALL.REL.NOINC `($_ZN7cutlass13device_kernelIN5flash19enable_sm80_to_sm89INS1_16FlashAttnBwdSm80INS1_25CollectiveMainloopBwdSm80ILi2ELi2EN4cute5tupleIJNS5_1CILi128EEES8_NS7_ILi64EEEEEENS_6half_tEfNS_4arch4Sm80ELb1ELb0ELb1ELb0ELb1ELb0ELb0ELb0ELi2ELi4ELi4ELi4ELb0EEENS1_21CollectiveEpilogueBwdISA_SB_SD_Li256ELb0ELb0ELi2EEENS1_25SingleTileBwdLPTSchedulerILb0ELi128ELb1EEEEEEEEEvNT_6ParamsE$_ZN4cute3eso3ESOILb1ELb0EJNS_6LayoutINS_5tupleIJNS3_IJNS_1CILi8EEENS4_ILi1EEEEEENS4_ILi4EEEEEENS3_IJNS3_IJS6_NS4_ILi0EEEEEENS4_ILi2048EEEEEEEENS_10ViewEngineINS_8smem_ptrIPN7cutlass6half_tEEEEEEEC2ERKSE_RKSL_) ;  /* 0xffffb01000007944 */ /* 0x022fea0003c3ffff */
[----:B-1----:R1:W5:Y:S01]  /*e500*/  LDL.64 R2, [R1+0x758] ;  /* 0x0007580001027983 */ /* 0x0023620000100a00 */
[----:B------:R-:W-:Y:S01]  /*e510*/  IMAD.MOV.U32 R12, RZ, RZ, R24 ;  /* 0x000000ffff0c7224 */ /* 0x000fe200078e0018 */
[----:B------:R-:W-:-:S02]  /*e520*/  MOV R15, R25 ;  /* 0x00000019000f7202 */ /* 0x000fc40000000f00 */
[----:B------:R-:W-:Y:S02]  /*e530*/  MOV R14, 0xe550 ;  /* 0x0000e550000e7802 */ /* 0x000fe40000000f00 */
[----:B-1---5:R-:W-:Y:S05]  /*e540*/  CALL.REL.NOINC `($_ZN7cutlass13device_kernelIN5flash19enable_sm80_to_sm89INS1_16FlashAttnBwdSm80INS1_25CollectiveMainloopBwdSm80ILi2ELi2EN4cute5tupleIJNS5_1CILi128EEES8_NS7_ILi64EEEEEENS_6half_tEfNS_4arch4Sm80ELb1ELb0ELb1ELb0ELb1ELb0ELb0ELb0ELi2ELi4ELi4ELi4ELb0EEENS1_21CollectiveEpilogueBwdISA_SB_SD_Li256ELb0ELb0ELi2EEENS1_25SingleTileBwdLPTSchedulerILb0ELi128ELb1EEEEEEEEEvNT_6ParamsE$_ZN4cute3eso3ESOILb1ELb0EJNS_6LayoutINS_5tupleIJNS3_IJNS_1CILi8EEENS4_ILi1EEEEEENS4_ILi4EEEEEENS3_IJNS3_IJS6_NS4_ILi0EEEEEES5_EEEEENS_10ViewEngineIPN7cutlass6half_tEEEEEC2ERKSD_RKSI_) ;  /* 0xffffb04000007944 */ /* 0x022fea0003c3ffff */
[----:B------:R2:W5:Y:S01]  /*e550*/  LDL.64 R6, [R1+0x758] ;  /* 0x0007580001067983 */ /* 0x0005620000100a00 */
[----:B------:R-:W-:Y:S01]  /*e560*/  IMAD.MOV.U32 R12, RZ, RZ, R2 ;  /* 0x000000ffff0c7224 */ /* 0x000fe200078e0002 */
[----:B------:R-:W-:Y:S02]  /*e570*/  MOV R15, R3 ;  /* 0x00000003000f7202 */ /* 0x000fe40000000f00 */
[----:B------:R-:W-:Y:S02]  /*e580*/  MOV R14, 0xe5a0 ;  /* 0x0000e5a0000e7802 */ /* 0x000fe40000000f00 */
[----:B-12--5:R-:W-:Y:S05]  /*e590*/  CALL.REL.NOINC `($_ZN7cutlass13device_kernelIN5flash19enable_sm80_to_sm89INS1_16FlashAttnBwdSm80INS1_25CollectiveMainloopBwdSm80ILi2ELi2EN4cute5tupleIJNS5_1CILi128EEES8_NS7_ILi64EEEEEENS_6half_tEfNS_4arch4Sm80ELb1ELb0ELb1ELb0ELb1ELb0ELb0ELb0ELi2ELi4ELi4ELi4ELb0EEENS1_21CollectiveEpilogueBwdISA_SB_SD_Li256ELb0ELb0ELi2EEENS1_25SingleTileBwdLPTSchedulerILb0ELi128ELb1EEEEEEEEEvNT_6ParamsE$_ZN4cute3eso3ESOILb1ELb0EJNS_6LayoutINS_5tupleIJNS3_IJNS_1CILi8EEENS4_ILi1EEEEEENS3_IJNS4_ILi4EEEEEEEEENS3_IJNS3_IJS6_NS4_ILi0EEEEEENS3_IJNS4_ILi2048EEEEEEEEEEENS_10ViewEngineINS_8smem_ptrIPN7cutlass6half_tEEEEEEEC2ERKSG_RKSN_) ;  /* 0xffffabb000007944 */ /* 0x026fea0003c3ffff */
[----:B------:R2:W5:Y:S01]  /*e5a0*/  LDL.64 R4, [R1+0x758] ;  /* 0x0007580001047983 */ /* 0x0005620000100a00 */
[----:B------:R-:W-:Y:S01]  /*e5b0*/  IMAD.MOV.U32 R2, RZ, RZ, R6 ;  /* 0x000000ffff027224 */ /* 0x000fe200078e0006 */
[----:B-1----:R-:W-:Y:S02]  /*e5c0*/  MOV R13, R7 ;  /* 0x00000007000d7202 */ /* 0x002fe40000000f00 */
[----:B------:R-:W-:Y:S02]  /*e5d0*/  MOV R12, 0xe5f0 ;  /* 0x0000e5f0000c7802 */ /* 0x000fe40000000f00 */
[----:B--2--5:R-:W-:Y:S05]  /*e5e0*/  CALL.REL.NOINC `($_ZN7cutlass13device_kernelIN5flash19enable_sm80_to_sm89INS1_16FlashAttnBwdSm80INS1_25CollectiveMainloopBwdSm80ILi2ELi2EN4cute5tupleIJNS5_1CILi128EEES8_NS7_ILi64EEEEEENS_6half_tEfNS_4arch4Sm80ELb1ELb0ELb1ELb0ELb1ELb0ELb0ELb0ELi2ELi4ELi4ELi4ELb0EEENS1_21CollectiveEpilogueBwdISA_SB_SD_Li256ELb0ELb0ELi2EEENS1_25SingleTileBwdLPTSchedulerILb0ELi128ELb1EEEEEEEEEvNT_6ParamsE$_ZN4cute3eso3ESOILb1ELb0EJNS_6LayoutINS_5tupleIJNS3_IJNS_1CILi8EEENS4_ILi1EEEEEENS3_IJNS4_ILi4EEEEEEEEENS3_IJNS3_IJS6_NS4_ILi0EEEEEENS3_IJS5_EEEEEEEENS_10ViewEngineIPN7cutlass6half_tEEEEEC2ERKSF_RKSK_) ;  /* 0xffffabc000007944 */ /* 0x024fea0003c3ffff */
[----:B-1----:R1:W5:Y:S01]  /*e5f0*/  LDL.64 R2, [R1+0x758] ;  /* 0x0007580001027983 */ /* 0x0023620000100a00 */
[----:B------:R-:W-:-:S03]  /*e600*/  MOV R14, 0xe620 ;  /* 0x0000e620000e7802 */ /* 0x000fc60000000f00 */
[----:B-1---5:R-:W-:Y:S05]  /*e610*/  CALL.REL.NOINC `($_ZN7cutlass13device_kernelIN5flash19enable_sm80_to_sm89INS1_16FlashAttnBwdSm80INS1_25CollectiveMainloopBwdSm80ILi2ELi2EN4cute5tupleIJNS5_1CILi128EEES8_NS7_ILi64EEEEEENS_6half_tEfNS_4arch4Sm80ELb1ELb0ELb1ELb0ELb1ELb0ELb0ELb0ELi2ELi4ELi4ELi4ELb0EEENS1_21CollectiveEpilogueBwdISA_SB_SD_Li256ELb0ELb0ELi2EEENS1_25SingleTileBwdLPTSchedulerILb0ELi128ELb1EEEEEEEEEvNT_6ParamsE$_ZN4cute3eso3ESOILb1ELb0EJNS_6LayoutINS_5tupleIJNS3_IJNS3_IJNS_1CILi8EEENS4_ILi1EEEEEES6_EEENS3_IJNS3_IJS6_S6_EEENS4_ILi4EEEEEEEEENS3_IJNS3_IJNS3_IJS6_NS4_ILi0EEEEEESD_EEENS3_IJNS3_IJSD_SD_EEES5_EEEEEEEENS_10ViewEngineIPN7cutlass6half_tEEEEEC2ERKSJ_RKSO_) ;  /* 0xffffa1a000007944 */ /* 0x022fea0003c3ffff */
[----:B-1----:R1:W5:Y:S01]  /*e620*/  LDL.64 R12, [R1+0x758] ;  /* 0x00075800010c7983 */ /* 0x0023620000100a00 */
[----:B------:R-:W-:Y:S01]  /*e630*/  IMAD.MOV.U32 R2, RZ, RZ, R4 ;  /* 0x000000ffff027224 */ /* 0x000fe200078e0004 */
[----:B------:R-:W-:-:S02]  /*e640*/  MOV R15, R5 ;  /* 0x00000005000f7202 */ /* 0x000fc40000000f00 */
[----:B------:R-:W-:Y:S02]  /*e650*/  MOV R14, 0xe670 ;  /* 0x0000e670000e7802 */ /* 0x000fe40000000f00 */
[----:B-1---5:R-:W-:Y:S05]  /*e660*/  CALL.REL.NOINC `($_ZN7cutlass13device_kernelIN5flash19enable_sm80_to_sm89INS1_16FlashAttnBwdSm80INS1_25CollectiveMainloopBwdSm80ILi2ELi2EN4cute5tupleIJNS5_1CILi128EEES8_NS7_ILi64EEEEEENS_6half_tEfNS_4arch4Sm80ELb1ELb0ELb1ELb0ELb1ELb0ELb0ELb0ELi2ELi4ELi4ELi4ELb0EEENS1_21CollectiveEpilogueBwdISA_SB_SD_Li256ELb0ELb0ELi2EEENS1_25SingleTileBwdLPTSchedulerILb0ELi128ELb1EEEEEEEEEvNT_6ParamsE$_ZN4cute3eso3ESOILb1ELb0EJNS_6LayoutINS_5tupleIJNS3_IJNS3_IJNS_1CILi8EEENS4_ILi1EEEEEES6_EEENS3_IJNS3_IJS6_S6_EEENS4_ILi4EEEEEEEEENS3_IJNS3_IJNS3_IJS6_NS4_ILi0EEEEEESD_EEENS3_IJNS3_IJSD_SD_EEENS4_ILi2048EEEEEEEEEEENS_10ViewEngineINS_8smem_ptrIPN7cutlass6half_tEEEEEEEC2ERKSK_RKSR_) ;  /* 0xffffa0f000007944 */ /* 0x022fea0003c3ffff */
[----:B-1----:R1:W5:Y:S01]  /*e670*/  LDL.64 R2, [R1+0x758] ;  /* 0x0007580001027983 */ /* 0x0023620000100a00 */
[----:B------:R-:W-:Y:S02]  /*e680*/  MOV R15, R13 ;  /* 0x0000000d000f7202 */ /* 0x000fe40000000f00 */
[----:B------:R-:W-:Y:S02]  /*e690*/  MOV R14, 0xe6b0 ;  /* 0x0000e6b0000e7802 */ /* 0x000fe40000000f00 */
[----:B-1---5:R-:W-:Y:S05]  /*e6a0*/  CALL.REL.NOINC `($_ZN7cutlass13device_kernelIN5flash19enable_sm80_to_sm89INS1_16FlashAttnBwdSm80INS1_25CollectiveMainloopBwdSm80ILi2ELi2EN4cute5tupleIJNS5_1CILi128EEES8_NS7_ILi64EEEEEENS_6half_tEfNS_4arch4Sm80ELb1ELb0ELb1ELb0ELb1ELb0ELb0ELb0ELi2ELi4ELi4ELi4ELb0EEENS1_21CollectiveEpilogueBwdISA_SB_SD_Li256ELb0ELb0ELi2EEENS1_25SingleTileBwdLPTSchedulerILb0ELi128ELb1EEEEEEEEEvNT_6ParamsE$_ZN4cute3eso3ESOILb1ELb0EJNS_6LayoutINS_5tupleIJNS3_IJNS_1CILi8EEENS4_ILi1EEEEEENS4_ILi4EEEEEENS3_IJNS3_IJS6_NS4_ILi0EEEEEES5_EEEEENS_10ViewEngineIPN7cutlass6half_tEEEEEC2ERKSD_RKSI_) ;  /* 0xffffaee000007944 */ /* 0x022fea0003c3ffff */
[----:B-1----:R1:W5:Y:S01]  /*e6b0*/  LDL.64 R12, [R1+0x758] ;  /* 0x00075800010c7983 */ /* 0x0023620000100a00 */
[----:B------:R-:W-:Y:S02]  /*e6c0*/  MOV R38, R64 ;  /* 0x0000004000267202 */ /* 0x000fe40000000f00 */
[----:B------:R-:W-:Y:S02]  /*e6d0*/  MOV R46, 0xe6f0 ;  /* 0x0000e6f0002e7802 */ /* 0x000fe40000000f00 */
[----:B-1---5:R-:W-:Y:S05]  /*e6e0*/  CALL.REL.NOINC `($_ZN7cutlass13device_kernelIN5flash19enable_sm80_to_sm89INS1_16FlashAttnBwdSm80INS1_25CollectiveMainloopBwdSm80ILi2ELi2EN4cute5tupleIJNS5_1CILi128EEES8_NS7_ILi64EEEEEENS_6half_tEfNS_4arch4Sm80ELb1ELb0ELb1ELb0ELb1ELb0ELb0ELb0ELi2ELi4ELi4ELi4ELb0EEENS1_21CollectiveEpilogueBwdISA_SB_SD_Li256ELb0ELb0ELi2EEENS1_25SingleTileBwdLPTSchedulerILb0ELi128ELb1EEEEEEEEEvNT_6ParamsE$_ZN4cute8smem_ptrIPN7cutlass6half_tEECI1NS_12iter_adaptorIS3_S4_EEES3_) ;  /* 0xffffb6a000007944 */ /* 0x022fea0003c3ffff */
[----:B-1----:R1:W5:Y:S01]  /*e6f0*/  LDL.64 R2, [R1+0x758] ;  /* 0x0007580001027983 */ /* 0x0023620000100a00 */
[----:B------:R-:W-:-:S03]  /*e700*/  MOV R16, 0xe720 ;  /* 0x0000e72000107802 */ /* 0x000fc60000000f00 */
[----:B-1---5:R-:W-:Y:S05]  /*e710*/  CALL.REL.NOINC `($_ZN7cutlass13device_kernelIN5flash19enable_sm80_to_sm89INS1_16FlashAttnBwdSm80INS1_25CollectiveMainloopBwdSm80ILi2ELi2EN4cute5tupleIJNS5_1CILi128EEES8_NS7_ILi64EEEEEENS_6half_tEfNS_4arch4Sm80ELb1ELb0ELb1ELb0ELb1ELb0ELb0ELb0ELi2ELi4ELi4ELi4ELb0EEENS1_21CollectiveEpilogueBwdISA_SB_SD_Li256ELb0ELb0ELi2EEENS1_25SingleTileBwdLPTSchedulerILb0ELi128ELb1EEEEEEEEEvNT_6ParamsE$_ZN4cute3eso3ESOILb1ELb0EJNS_6LayoutINS_5tupleIJNS3_IJNS_1CILi8EEENS4_ILi1EEEEEENS4_ILi4EEEEEENS3_IJNS3_IJS6_NS4_ILi0EEEEEENS4_ILi2048EEEEEEEENS_10ViewEngineINS_8smem_ptrIPN7cutlass6half_tEEEEEEEC2ERKSE_RKSL_) ;  /* 0xffffadf000007944 */ /* 0x022fea0003c3ffff */
        /* <DEDUP_REMOVED lines=236> */
[----:B-12---:R-:W-:Y:S05]  /*f5e0*/  CALL.REL.NOINC `($_ZN7cutlass13device_kernelIN5flash19enable_sm80_to_sm89INS1_16FlashAttnBwdSm80INS1_25CollectiveMainloopBwdSm80ILi2ELi2EN4cute5tupleIJNS5_1CILi128EEES8_NS7_ILi64EEEEEENS_6half_tEfNS_4arch4Sm80ELb1ELb0ELb1ELb0ELb1ELb0ELb0ELb0ELi2ELi4ELi4ELi4ELb0EEENS1_21CollectiveEpilogueBwdISA_SB_SD_Li256ELb0ELb0ELi2EEENS1_25SingleTileBwdLPTSchedulerILb0ELi128ELb1EEEEEEEEEvNT_6ParamsE$_ZN4cute3eso3ESOILb1ELb0EJNS_10UnderscoreES2_iEEC2ERKS2_S5_RKi) ;  /* 0xffff865000007944 */ /* 0x006fea0003c3ffff */
        /* <DEDUP_REMOVED lines=9> */
[----:B------:R-:W-:Y:S05]  /*f680*/  CALL.REL.NOINC `($_ZN7cutlass13device_kernelIN5flash19enable_sm80_to_sm89INS1_16FlashAttnBwdSm80INS1_25CollectiveMainloopBwdSm80ILi2ELi2EN4cute5tupleIJNS5_1CILi128EEES8_NS7_ILi64EEEEEENS_6half_tEfNS_4arch4Sm80ELb1ELb0ELb1ELb0ELb1ELb0ELb0ELb0ELi2ELi4ELi4ELi4ELb0EEENS1_21CollectiveEpilogueBwdISA_SB_SD_Li256ELb0ELb0ELi2EEENS1_25SingleTileBwdLPTSchedulerILb0ELi128ELb1EEEEEEEEEvNT_6ParamsE$_ZN4cute3eso3ESOILb1ELb0EJNS_6LayoutINS_5tupleIJNS3_IJNS_1CILi8EEENS4_ILi1EEEEEENS4_ILi2EEEEEENS3_IJNS3_IJS6_NS4_ILi0EEEEEENS4_ILi4096EEEEEEEEiEEC2ERKSE_RKi) ;  /* 0xffff9bc000007944 */ /* 0x000fea0003c3ffff */
[----:B-1----:R-:W2:Y:S01]  /*f690*/  LDL R3, [R1+0x758] ;  /* 0x0007580001037983 */ /* 0x002ea20000100800 */
[----:B------:R-:W-:Y:S02]  /*f6a0*/  MOV R38, R64 ;  /* 0x0000004000267202 */ /* 0x000fe40000000f00 */
[----:B------:R-:W-:Y:S01]  /*f6b0*/  MOV R46, 0xf6e0 ;  /* 0x0000f6e0002e7802 */ /* 0x000fe20000000f00 */
[----:B--2---:R-:W-:-:S04]  /*f6c0*/  IMAD.WIDE R2, R3, 0x2, R30 ;  /* 0x0000000203027825 */ /* 0x004fc800078e021e */
[----:B------:R-:W-:Y:S05]  /*f6d0*/  CALL.REL.NOINC `($_ZN7cutlass13device_kernelIN5flash19enable_sm80_to_sm89INS1_16FlashAttnBwdSm80INS1_25CollectiveMainloopBwdSm80ILi2ELi2EN4cute5tupleIJNS5_1CILi128EEES8_NS7_ILi64EEEEEENS_6half_tEfNS_4arch4Sm80ELb1ELb0ELb1ELb0ELb1ELb0ELb0ELb0ELi2ELi4ELi4ELi4ELb0EEENS1_21CollectiveEpilogueBwdISA_SB_SD_Li256ELb0ELb0ELi2EEENS1_25SingleTileBwdLPTSchedulerILb0ELi128ELb1EEEEEEEEEvNT_6ParamsE$_ZN4cute8smem_ptrIPN7cutlass6half_tEECI1NS_12iter_adaptorIS3_S4_EEES3_) ;  /* 0xffffa6b000007944 */ /* 0x000fea0003c3ffff */
[----:B-1----:R1:W5:Y:S01]  /*f6e0*/  LDL.64 R2, [R1+0x758] ;  /* 0x0007580001027983 */ /* 0x0023620000100a00 */
[----:B------:R-:W-:Y:S02]  /*f6f0*/  MOV R83, R64 ;  /* 0x0000004000537202 */ /* 0x000fe40000000f00 */
[----:B------:R-:W-:Y:S02]  /*f700*/  MOV R38, 0xf720 ;  /* 0x0000f72000267802 */ /* 0x000fe40000000f00 */
[----:B-1---5:R-:W-:Y:S05]  /*f710*/  CALL.REL.NOINC `($_ZN7cutlass13device_kernelIN5flash19enable_sm80_to_sm89INS1_16FlashAttnBwdSm80INS1_25CollectiveMainloopBwdSm80ILi2ELi2EN4cute5tupleIJNS5_1CILi128EEES8_NS7_ILi64EEEEEENS_6half_tEfNS_4arch4Sm80ELb1ELb0ELb1ELb0ELb1ELb0ELb0ELb0ELi2ELi4ELi4ELi4ELb0EEENS1_21CollectiveEpilogueBwdISA_SB_SD_Li256ELb0ELb0ELi2EEENS1_25SingleTileBwdLPTSchedulerILb0ELi128ELb1EEEEEEEEEvNT_6ParamsE$_ZN4cute3eso3ESOILb1ELb0EJNS_6LayoutINS_5tupleIJNS3_IJNS_1CILi8EEENS4_ILi1EEEEEENS4_ILi2EEEEEENS3_IJNS3_IJS6_NS4_ILi0EEEEEENS4_ILi4096EEEEEEEENS_10ViewEngineINS_8smem_ptrIPN7cutlass6half_tEEEEEEEC2ERKSE_RKSL_) ;  /* 0xffff9af000007944 */ /* 0x022fea0003c3ffff */
[----:B-1----:R1:W5:Y:S01]  /*f720*/  LDL.64 R36, [R1+0x758] ;  /* 0x0007580001247983 */ /* 0x0023620000100a00 */
[----:B------:R-:W-:Y:S01]  /*f730*/  IMAD.MOV.U32 R83, RZ, RZ, R64 ;  /* 0x000000ffff537224 */ /* 0x000fe200078e0040 */
[----:B------:R-:W-:Y:S02]  /*f740*/  MOV R3, 0x1 ;  /* 0x0000000100037802 */ /* 0x000fe40000000f00 */
[----:B------:R-:W-:-:S02]  /*f750*/  MOV R46, 0xf770 ;  /* 0x0000f770002e7802 */ /* 0x000fc40000000f00 */
[----:B-1---5:R-:W-:Y:S05]  /*f760*/  CALL.REL.NOINC `($_ZN7cutlass13device_kernelIN5flash19enable_sm80_to_sm89INS1_16FlashAttnBwdSm80INS1_25CollectiveMainloopBwdSm80ILi2ELi2EN4cute5tupleIJNS5_1CILi128EEES8_NS7_ILi64EEEEEENS_6half_tEfNS_4arch4Sm80ELb1ELb0ELb1ELb0ELb1ELb0ELb0ELb0ELi2ELi4ELi4ELi4ELb0EEENS1_21CollectiveEpilogueBwdISA_SB_SD_Li256ELb0ELb0ELi2EEENS1_25SingleTileBwdLPTSchedulerILb0ELi128ELb1EEEEEEEEEvNT_6ParamsE$_ZN4cute3eso3ESOILb1ELb0EJNS_10UnderscoreES2_iEEC2ERKS2_S5_RKi) ;  /* 0xffff84d000007944 */ /* 0x022fea0003c3ffff */
[----:B-1----:R-:W2:Y:S01]  /*f770*/  LDL R3, [R1+0x758] ;  /* 0x0007580001037983 */ /* 0x002ea20000100800 */
[----:B------:R-:W-:Y:S01]  /*f780*/  IMAD.MOV.U32 R83, RZ, RZ, R64 ;  /* 0x000000ffff537224 */ /* 0x000fe200078e0040 */
[----:B------:R-:W-:-:S02]  /*f790*/  MOV R38, 0xf7c0 ;  /* 0x0000f7c000267802 */ /* 0x000fc40000000f00 */
[----:B--2---:R-:W-:Y:S02]  /*f7a0*/  SHF.L.U32 R3, R3, 0x4, RZ ;  /* 0x0000000403037819 */ /* 0x004fe400000006ff */
[----:B------:R-:W-:Y:S05]  /*f7b0*/  CALL.REL.NOINC `($_ZN7cutlass13device_kernelIN5flash19enable_sm80_to_sm89INS1_16FlashAttnBwdSm80INS1_25CollectiveMainloopBwdSm80ILi2ELi2EN4cute5tupleIJNS5_1CILi128EEES8_NS7_ILi64EEEEEENS_6half_tEfNS_4arch4Sm80ELb1ELb0ELb1ELb0ELb1ELb0ELb0ELb0ELi2ELi4ELi4ELi4ELb0EEENS1_21CollectiveEpilogueBwdISA_SB_SD_Li256ELb0ELb0ELi2EEENS1_25SingleTileBwdLPTSchedulerILb0ELi128ELb1EEEEEEEEEvNT_6ParamsE$_ZN4cute3eso3ESOILb1ELb0EJNS_6LayoutINS_5tupleIJNS3_IJNS_1CILi8EEENS4_ILi1EEEEEENS4_ILi2EEEEEENS3_IJNS3_IJS6_NS4_ILi0EEEEEES5_EEEEEiEEC2ERKSD_RKi) ;  /* 0xffff9c2000007944 */ /* 0x000fea0003c3ffff */
[----:B-1----:R-:W2:Y:S01]  /*f7c0*/  LDL R3, [R1+0x758] ;  /* 0x0007580001037983 */ /* 0x002ea20000100800 */
[----:B------:R-:W-:Y:S02]  /*f7d0*/  MOV R83, R64 ;  /* 0x0000004000537202 */ /* 0x000fe40000000f00 */
[----:B------:R-:W-:Y:S01]  /*f7e0*/  MOV R48, 0xf810 ;  /* 0x0000f81000307802 */ /* 0x000fe20000000f00 */
[----:B--2---:R-:W-:-:S04]  /*f7f0*/  IMAD.WIDE R38, R3, 0x2, R26 ;  /* 0x0000000203267825 */ /* 0x004fc800078e021a */
[----:B------:R-:W-:Y:S05]  /*f800*/  CALL.REL.NOINC `($_ZN7cutlass13device_kernelIN5flash19enable_sm80_to_sm89INS1_16FlashAttnBwdSm80INS1_25CollectiveMainloopBwdSm80ILi2ELi2EN4cute5tupleIJNS5_1CILi128EEES8_NS7_ILi64EEEEEENS_6half_tEfNS_4arch4Sm80ELb1ELb0ELb1ELb0ELb1ELb0ELb0ELb0ELi2ELi4ELi4ELi4ELb0EEENS1_21CollectiveEpilogueBwdISA_SB_SD_Li256ELb0ELb0ELi2EEENS1_25SingleTileBwdLPTSchedulerILb0ELi128ELb1EEEEEEEEEvNT_6ParamsE$_ZN4cute3eso3ESOILb1ELb0EJNS_6LayoutINS_5tupleIJNS3_IJNS_1CILi8EEENS4_ILi1EEEEEENS4_ILi2EEEEEENS3_IJNS3_IJS6_NS4_ILi0EEEEEES5_EEEEENS_10ViewEngineIPN7cutlass6half_tEEEEEC2ERKSD_RKSI_) ;  /* 0xffff9b9000007944 */ /* 0x000fea0003c3ffff */
[----:B------:R2:W5:Y:S01]  /*f810*/  LDL.64 R2, [R1+0x758] ;  /* 0x0007580001027983 */ /* 0x0005620000100a00 */
[----:B------:R-:W-:Y:S02]  /*f820*/  MOV R83, R64 ;  /* 0x0000004000537202 */ /* 0x000fe40000000f00 */
[----:B-1----:R-:W-:Y:S02]  /*f830*/  MOV R46, 0xf850 ;  /* 0x0000f850002e7802 */ /* 0x002fe40000000f00 */
[----:B--2--5:R-:W-:Y:S05]  /*f840*/  CALL.REL.NOINC `($_ZN7cutlass13device_kernelIN5flash19enable_sm80_to_sm89INS1_16FlashAttnBwdSm80INS1_25CollectiveMainloopBwdSm80ILi2ELi2EN4cute5tupleIJNS5_1CILi128EEES8_NS7_ILi64EEEEEENS_6half_tEfNS_4arch4Sm80ELb1ELb0ELb1ELb0ELb1ELb0ELb0ELb0ELi2ELi4ELi4ELi4ELb0EEENS1_21CollectiveEpilogueBwdISA_SB_SD_Li256ELb0ELb0ELi2EEENS1_25SingleTileBwdLPTSchedulerILb0ELi128ELb1EEEEEEEEEvNT_6ParamsE$_ZN4cute3eso3ESOILb1ELb0EJNS_6LayoutINS_5tupleIJNS3_IJNS_1CILi8EEENS4_ILi1EEEEEENS3_IJNS4_ILi2EEEEEEEEENS3_IJNS3_IJS6_NS4_ILi0EEEEEENS3_IJNS4_ILi4096EEEEEEEEEEENS_10ViewEngineINS_8smem_ptrIPN7cutlass6half_tEEEEEEEC2ERKSG_RKSN_) ;  /* 0xffff97c000007944 */ /* 0x024fea0003c3ffff */
[----:B-1----:R1:W5:Y:S01]  /*f850*/  LDL.64 R36, [R1+0x758] ;  /* 0x0007580001247983 */ /* 0x0023620000100a00 */
[----:B------:R-:W-:Y:S02]  /*f860*/  MOV R83, R64 ;  /* 0x0000004000537202 */ /* 0x000fe40000000f00 */
[----:B------:R-:W-:-:S02]  /*f870*/  MOV R46, 0xf890 ;  /* 0x0000f890002e7802 */ /* 0x000fc40000000f00 */
[----:B-1---5:R-:W-:Y:S05]  /*f880*/  CALL.REL.NOINC `($_ZN7cutlass13device_kernelIN5flash19enable_sm80_to_sm89INS1_16FlashAttnBwdSm80INS1_25CollectiveMainloopBwdSm80ILi2ELi2EN4cute5tupleIJNS5_1CILi128EEES8_NS7_ILi64EEEEEENS_6half_tEfNS_4arch4Sm80ELb1ELb0ELb1ELb0ELb1ELb0ELb0ELb0ELi2ELi4ELi4ELi4ELb0EEENS1_21CollectiveEpilogueBwdISA_SB_SD_Li256ELb0ELb0ELi2EEENS1_25SingleTileBwdLPTSchedulerILb0ELi128ELb1EEEEEEEEEvNT_6ParamsE$_ZN4cute3eso3ESOILb1ELb0EJNS_6LayoutINS_5tupleIJNS3_IJNS_1CILi8EEENS4_ILi1EEEEEENS3_IJNS4_ILi2EEEEEEEEENS3_IJNS3_IJS6_NS4_ILi0EEEEEENS3_IJS5_EEEEEEEENS_10ViewEngineIPN7cutlass6half_tEEEEEC2ERKSF_RKSK_) ;  /* 0xffff988000007944 */ /* 0x022fea0003c3ffff */
[----:B-1----:R1:W5:Y:S01]  /*f890*/  LDL.64 R2, [R1+0x758] ;  /* 0x0007580001027983 */ /* 0x0023620000100a00 */
[----:B------:R-:W-:-:S02]  /*f8a0*/  MOV R83, R64 ;  /* 0x0000004000537202 */ /* 0x000fc40000000f00 */
[----:B------:R-:W-:Y:S02]  /*f8b0*/  MOV R46, 0xf8d0 ;  /* 0x0000f8d0002e7802 */ /* 0x000fe40000000f00 */
[----:B-1---5:R-:W-:Y:S05]  /*f8c0*/  CALL.REL.NOINC `($_ZN7cutlass13device_kernelIN5flash19enable_sm80_to_sm89INS1_16FlashAttnBwdSm80INS1_25CollectiveMainloopBwdSm80ILi2ELi2EN4cute5tupleIJNS5_1CILi128EEES8_NS7_ILi64EEEEEENS_6half_tEfNS_4arch4Sm80ELb1ELb0ELb1ELb0ELb1ELb0ELb0ELb0ELi2ELi4ELi4ELi4ELb0EEENS1_21CollectiveEpilogueBwdISA_SB_SD_Li256ELb0ELb0ELi2EEENS1_25SingleTileBwdLPTSchedulerILb0ELi128ELb1EEEEEEEEEvNT_6ParamsE$_ZN4cute3eso3ESOILb1ELb0EJNS_6LayoutINS_5tupleIJNS3_IJNS3_IJNS_1CILi8EEENS4_ILi1EEEEEES6_EEENS3_IJNS3_IJS6_S6_EEENS4_ILi2EEEEEEEEENS3_IJNS3_IJNS3_IJS6_NS4_ILi0EEEEEESD_EEENS3_IJNS3_IJSD_SD_EEES5_EEEEEEEENS_10ViewEngineIPN7cutlass6half_tEEEEEC2ERKSJ_RKSO_) ;  /* 0xffff8e5000007944 */ /* 0x022fea0003c3ffff */
[----:B-1----:R1:W5:Y:S01]  /*f8d0*/  LDL.64 R38, [R1+0x758] ;  /* 0x0007580001267983 */ /* 0x0023620000100a00 */
[----:B------:R-:W-:Y:S02]  /*f8e0*/  MOV R83, R64 ;  /* 0x0000004000537202 */ /* 0x000fe40000000f00 */
[----:B------:R-:W-:Y:S02]  /*f8f0*/  MOV R46, 0xf910 ;  /* 0x0000f910002e7802 */ /* 0x000fe40000000f00 */
[----:B-1---5:R-:W-:Y:S05]  /*f900*/  CALL.REL.NOINC `($_ZN7cutlass13device_kernelIN5flash19enable_sm80_to_sm89INS1_16FlashAttnBwdSm80INS1_25CollectiveMainloopBwdSm80ILi2ELi2EN4cute5tupleIJNS5_1CILi128EEES8_NS7_ILi64EEEEEENS_6half_tEfNS_4arch4Sm80ELb1ELb0ELb1ELb0ELb1ELb0ELb0ELb0ELi2ELi4ELi4ELi4ELb0EEENS1_21CollectiveEpilogueBwdISA_SB_SD_Li256ELb0ELb0ELi2EEENS1_25SingleTileBwdLPTSchedulerILb0ELi128ELb1EEEEEEEEEvNT_6ParamsE$_ZN4cute3eso3ESOILb1ELb0EJNS_6LayoutINS_5tupleIJNS3_IJNS3_IJNS_1CILi8EEENS4_ILi1EEEEEES6_EEENS3_IJNS3_IJS6_S6_EEENS4_ILi2EEEEEEEEENS3_IJNS3_IJNS3_IJS6_NS4_ILi0EEEEEESD_EEENS3_IJNS3_IJSD_SD_EEENS4_ILi4096EEEEEEEEEEENS_10ViewEngineINS_8smem_ptrIPN7cutlass6half_tEEEEEEEC2ERKSK_RKSR_) ;  /* 0xffff8d5000007944 */ /* 0x022fea0003c3ffff */
[----:B-1----:R1:W5:Y:S01]  /*f910*/  LDL.64 R2, [R1+0x758] ;  /* 0x0007580001027983 */ /* 0x0023620000100a00 */
[----:B------:R-:W-:Y:S02]  /*f920*/  MOV R83, R64 ;  /* 0x0000004000537202 */ /* 0x000fe40000000f00 */
[----:B------:R-:W-:Y:S02]  /*f930*/  MOV R48, 0xf950 ;  /* 0x0000f95000307802 */ /* 0x000fe40000000f00 */
[----:B-1---5:R-:W-:Y:S05]  /*f940*/  CALL.REL.NOINC `($_ZN7cutlass13device_kernelIN5flash19enable_sm80_to_sm89INS1_16FlashAttnBwdSm80INS1_25CollectiveMainloopBwdSm80ILi2ELi2EN4cute5tupleIJNS5_1CILi128EEES8_NS7_ILi64EEEEEENS_6half_tEfNS_4arch4Sm80ELb1ELb0ELb1ELb0ELb1ELb0ELb0ELb0ELi2ELi4ELi4ELi4ELb0EEENS1_21CollectiveEpilogueBwdISA_SB_SD_Li256ELb0ELb0ELi2EEENS1_25SingleTileBwdLPTSchedulerILb0ELi128ELb1EEEEEEEEEvNT_6ParamsE$_ZN4cute3eso3ESOILb1ELb0EJNS_6LayoutINS_5tupleIJNS3_IJNS_1CILi8EEENS4_ILi1EEEEEENS4_ILi2EEEEEENS3_IJNS3_IJS6_NS4_ILi0EEEEEES5_EEEEENS_10ViewEngineIPN7cutlass6half_tEEEEEC2ERKSD_RKSI_) ;  /* 0xffff9a5000007944 */ /* 0x022fea0003c3ffff */
[----:B------:R2:W5:Y:S01]  /*f950*/  LDL.64 R12, [R1+0x758] ;  /* 0x00075800010c7983 */ /* 0x0005620000100a00 */
[----:B-1----:R-:W-:Y:S02]  /*f960*/  MOV R38, R64 ;  /* 0x0000004000267202 */ /* 0x002fe40000000f00 */
[----:B------:R-:W-:Y:S02]  /*f970*/  MOV R46, 0xf990 ;  /* 0x0000f990002e7802 */ /* 0x000fe40000000f00 */
[----:B--2--5:R-:W-:Y:S05]  /*f980*/  CALL.REL.NOINC `($_ZN7cutlass13device_kernelIN5flash19enable_sm80_to_sm89INS1_16FlashAttnBwdSm80INS1_25CollectiveMainloopBwdSm80ILi2ELi2EN4cute5tupleIJNS5_1CILi128EEES8_NS7_ILi64EEEEEENS_6half_tEfNS_4arch4Sm80ELb1ELb0ELb1ELb0ELb1ELb0ELb0ELb0ELi2ELi4ELi4ELi4ELb0EEENS1_21CollectiveEpilogueBwdISA_SB_SD_Li256ELb0ELb0ELi2EEENS1_25SingleTileBwdLPTSchedulerILb0ELi128ELb1EEEEEEEEEvNT_6ParamsE$_ZN4cute8smem_ptrIPN7cutlass6half_tEECI1NS_12iter_adaptorIS3_S4_EEES3_) ;  /* 0xffffa40000007944 */ /* 0x024fea0003c3ffff */
[----:B-1----:R1:W5:Y:S01]  /*f990*/  LDL.64 R2, [R1+0x758] ;  /* 0x0007580001027983 */ /* 0x0023620000100a00 */
[----:B------:R-:W-:-:S02]  /*f9a0*/  MOV R83, R64 ;  /* 0x0000004000537202 */ /* 0x000fc40000000f00 */
[----:B------:R-:W-:Y:S02]  /*f9b0*/  MOV R38, 0xf9d0 ;  /* 0x0000f9d000267802 */ /* 0x000fe40000000f00 */
[----:B-1---5:R-:W-:Y:S05]  /*f9c0*/  CALL.REL.NOINC `($_ZN7cutlass13device_kernelIN5flash19enable_sm80_to_sm89INS1_16FlashAttnBwdSm80INS1_25CollectiveMainloopBwdSm80ILi2ELi2EN4cute5tupleIJNS5_1CILi128EEES8_NS7_ILi64EEEEEENS_6half_tEfNS_4arch4Sm80ELb1ELb0ELb1ELb0ELb1ELb0ELb0ELb0ELi2ELi4ELi4ELi4ELb0EEENS1_21CollectiveEpilogueBwdISA_SB_SD_Li256ELb0ELb0ELi2EEENS1_25SingleTileBwdLPTSchedulerILb0ELi128ELb1EEEEEEEEEvNT_6ParamsE$_ZN4cute3eso3ESOILb1ELb0EJNS_6LayoutINS_5tupleIJNS3_IJNS_1CILi8EEENS4_ILi1EEEEEENS4_ILi2EEEEEENS3_IJNS3_IJS6_NS4_ILi0EEEEEENS4_ILi4096EEEEEEEENS_10ViewEngineINS_8smem_ptrIPN7cutlass6half_tEEEEEEEC2ERKSE_RKSL_) ;  /* 0xffff984000007944 */ /* 0x022fea0003c3ffff */
[----:B------:R2:W5:Y:S01]  /*f9d0*/  LDL.64 R14, [R1+0x758] ;  /* 0x00075800010e7983 */ /* 0x0005620000100a00 */
[----:B------:R-:W-:Y:S01]  /*f9e0*/  IMAD.MOV.U32 R83, RZ, RZ, R64 ;  /* 0x000000ffff537224 */ /* 0x000fe200078e0040 */
[----:B------:R-:W-:Y:S02]  /*f9f0*/  MOV R47, RZ ;  /* 0x000000ff002f7202 */ /* 0x000fe40000000f00 */
[----:B------:R-:W-:Y:S02]  /*fa00*/  MOV R46, 0xfa20 ;  /* 0x0000fa20002e7802 */ /* 0x000fe40000000f00 */
[----:B-12--5:R-:W-:Y:S05]  /*fa10*/  CALL.REL.NOINC `($_ZN7cutlass13device_kernelIN5flash19enable_sm80_to_sm89INS1_16FlashAttnBwdSm80INS1_25CollectiveMainloopBwdSm80ILi2ELi2EN4cute5tupleIJNS5_1CILi128EEES8_NS7_ILi64EEEEEENS_6half_tEfNS_4arch4Sm80ELb1ELb0ELb1ELb0ELb1ELb0ELb0ELb0ELi2ELi4ELi4ELi4ELb0EEENS1_21CollectiveEpilogueBwdISA_SB_SD_Li256ELb0ELb0ELi2EEENS1_25SingleTileBwdLPTSchedulerILb0ELi128ELb1EEEEEEEEEvNT_6ParamsE$_ZN4cute3eso3ESOILb1ELb0EJNS_10UnderscoreEiEEC2ERKS2_RKi) ;  /* 0xffff826000007944 */ /* 0x026fea0003c3ffff */
[----:B------:R-:W2:Y:S01]  /*fa20*/  LDL R37, [R1+0x758] ;  /* 0x0007580001257983 */ /* 0x000ea20000100800 */
[----:B------:R-:W-:Y:S01]  /*fa30*/  IMAD.MOV.U32 R83, RZ, RZ, R64 ;  /* 0x000000ffff537224 */ /* 0x000fe200078e0040 */
[----:B------:R-:W-:Y:S02]  /*fa40*/  MOV R38, 0xfa70 ;  /* 0x0000fa7000267802 */ /* 0x000fe40000000f00 */
        /* <DEDUP_REMOVED lines=8> */
[----:B------:R-:W-:-:S02]  /*fad0*/  MOV R83, R64 ;  /* 0x0000004000537202 */ /* 0x000fc40000000f00 */
[----:B------:R-:W-:Y:S02]  /*fae0*/  MOV R38, 0xfb00 ;  /* 0x0000fb0000267802 */ /* 0x000fe40000000f00 */
[----:B-1---5:R-:W-:Y:S05]  /*faf0*/  CALL.REL.NOINC `($_ZN7cutlass13device_kernelIN5flash19enable_sm80_to_sm89INS1_16FlashAttnBwdSm80INS1_25CollectiveMainloopBwdSm80ILi2ELi2EN4cute5tupleIJNS5_1CILi128EEES8_NS7_ILi64EEEEEENS_6half_tEfNS_4arch4Sm80ELb1ELb0ELb1ELb0ELb1ELb0ELb0ELb0ELi2ELi4ELi4ELi4ELb0EEENS1_21CollectiveEpilogueBwdISA_SB_SD_Li256ELb0ELb0ELi2EEENS1_25SingleTileBwdLPTSchedulerILb0ELi128ELb1EEEEEEEEEvNT_6ParamsE$_ZN4cute3eso3ESOILb1ELb0EJNS_6LayoutINS_5tupleIJNS3_IJNS_1CILi8EEENS4_ILi1EEEEEEEEENS3_IJNS3_IJS6_NS4_ILi0EEEEEEEEEEENS_10ViewEngineINS_8smem_ptrIPN7cutlass6half_tEEEEEEEC2ERKSC_RKSJ_) ;  /* 0xffff944000007944 */ /* 0x022fea0003c3ffff */
[----:B-1----:R1:W5:Y:S01]  /*fb00*/  LDL.64 R2, [R1+0x758] ;  /* 0x0007580001027983 */ /* 0x0023620000100a00 */
[----:B------:R-:W-:Y:S01]  /*fb10*/  IMAD.MOV.U32 R83, RZ, RZ, R64 ;  /* 0x000000ffff537224 */ /* 0x000fe200078e0040 */
[----:B------:R-:W-:Y:S02]  /*fb20*/  MOV R47, RZ ;  /* 0x000000ff002f7202 */ /* 0x000fe40000000f00 */
[----:B------:R-:W-:Y:S02]  /*fb30*/  MOV R46, 0xfb50 ;  /* 0x0000fb50002e7802 */ /* 0x000fe40000000f00 */
[----:B-1---5:R-:W-:Y:S05]  /*fb40*/  CALL.REL.NOINC `($_ZN7cutlass13device_kernelIN5flash19enable_sm80_to_sm89INS1_16FlashAttnBwdSm80INS1_25CollectiveMainloopBwdSm80ILi2ELi2EN4cute5tupleIJNS5_1CILi128EEES8_NS7_ILi64EEEEEENS_6half_tEfNS_4arch4Sm80ELb1ELb0ELb1ELb0ELb1ELb0ELb0ELb0ELi2ELi4ELi4ELi4ELb0EEENS1_21CollectiveEpilogueBwdISA_SB_SD_Li256ELb0ELb0ELi2EEENS1_25SingleTileBwdLPTSchedulerILb0ELi128ELb1EEEEEEEEEvNT_6ParamsE$_ZN4cute3eso3ESOILb1ELb0EJNS_10UnderscoreEiEEC2ERKS2_RKi) ;  /* 0xffff813000007944 */ /* 0x022fea0003c3ffff */
        /* <DEDUP_REMOVED lines=108> */
[----:B------:R-:W-:Y:S05]  /*10210*/  CALL.REL.NOINC `($_ZN7cutlass13device_kernelIN5flash19enable_sm80_to_sm89INS1_16FlashAttnBwdSm80INS1_25CollectiveMainloopBwdSm80ILi2ELi2EN4cute5tupleIJNS5_1CILi128EEES8_NS7_ILi64EEEEEENS_6half_tEfNS_4arch4Sm80ELb1ELb0ELb1ELb0ELb1ELb0ELb0ELb0ELi2ELi4ELi4ELi4ELb0EEENS1_21CollectiveEpilogueBwdISA_SB_SD_Li256ELb0ELb0ELi2EEENS1_25SingleTileBwdLPTSchedulerILb0ELi128ELb1EEEEEEEEEvNT_6ParamsE$_ZN4cute3eso3ESOILb1ELb0EJNS_6LayoutINS_5tupleIJNS3_IJNS_1CILi8EEENS4_ILi1EEEEEENS4_ILi4EEEEEENS3_IJNS3_IJS6_NS4_ILi0EEEEEENS4_ILi2048EEEEEEEEiEEC2ERKSE_RKi) ;  /* 0xffff933000007944 */ /* 0x000fea0003c3ffff */
[----:B------:R-:W-:Y:S01]  /*10220*/  ULDC.64 UR4, c[0x0][0x118] ;  /* 0x0000460000047ab9 */ /* 0x000fe20000000a00 */
[----:B-1----:R-:W2:Y:S04]  /*10230*/  LDL R2, [R1+0x758] ;  /* 0x0007580001027983 */ /* 0x002ea80000100800 */
[----:B------:R-:W2:Y:S01]  /*10240*/  LD.E.64 R4, [R28.64+0x8] ;  /* 0x000008041c047980 */ /* 0x000ea2000c101b00 */
[----:B------:R-:W-:Y:S02]  /*10250*/  MOV R38, R64 ;  /* 0x0000004000267202 */ /* 0x000fe40000000f00 */
[----:B------:R-:W-:Y:S01]  /*10260*/  MOV R46, 0x10290 ;  /* 0x00010290002e7802 */ /* 0x000fe20000000f00 */
[----:B--2---:R-:W-:-:S04]  /*10270*/  IMAD.WIDE R2, R2, 0x2, R4 ;  /* 0x0000000202027825 */ /* 0x004fc800078e0204 */
[----:B------:R-:W-:Y:S05]  /*10280*/  CALL.REL.NOINC `($_ZN7cutlass13device_kernelIN5flash19enable_sm80_to_sm89INS1_16FlashAttnBwdSm80INS1_25CollectiveMainloopBwdSm80ILi2ELi2EN4cute5tupleIJNS5_1CILi128EEES8_NS7_ILi64EEEEEENS_6half_tEfNS_4arch4Sm80ELb1ELb0ELb1ELb0ELb1ELb0ELb0ELb0ELi2ELi4ELi4ELi4ELb0EEENS1_21CollectiveEpilogueBwdISA_SB_SD_Li256ELb0ELb0ELi2EEENS1_25SingleTileBwdLPTSchedulerILb0ELi128ELb1EEEEEEEEEvNT_6ParamsE$_ZN4cute8smem_ptrIPN7cutlass6half_tEECI1NS_12iter_adaptorIS3_S4_EEES3_) ;  /* 0xffff9b0000007944 */ /* 0x000fea0003c3ffff */
[----:B-1----:R1:W5:Y:S01]  /*10290*/  LDL.64 R2, [R1+0x758] ;  /* 0x0007580001027983 */ /* 0x0023620000100a00 */
[----:B------:R-:W-:-:S03]  /*102a0*/  MOV R16, 0x102c0 ;  /* 0x000102c000107802 */ /* 0x000fc60000000f00 */
[----:B-1---5:R-:W-:Y:S05]  /*102b0*/  CALL.REL.NOINC `($_ZN7cutlass13device_kernelIN5flash19enable_sm80_to_sm89INS1_16FlashAttnBwdSm80INS1_25CollectiveMainloopBwdSm80ILi2ELi2EN4cute5tupleIJNS5_1CILi128EEES8_NS7_ILi64EEEEEENS_6half_tEfNS_4arch4Sm80ELb1ELb0ELb1ELb0ELb1ELb0ELb0ELb0ELi2ELi4ELi4ELi4ELb0EEENS1_21CollectiveEpilogueBwdISA_SB_SD_Li256ELb0ELb0ELi2EEENS1_25SingleTileBwdLPTSchedulerILb0ELi128ELb1EEEEEEEEEvNT_6ParamsE$_ZN4cute3eso3ESOILb1ELb0EJNS_6LayoutINS_5tupleIJNS3_IJNS_1CILi8EEENS4_ILi1EEEEEENS4_ILi4EEEEEENS3_IJNS3_IJS6_NS4_ILi0EEEEEENS4_ILi2048EEEEEEEENS_10ViewEngineINS_8smem_ptrIPN7cutlass6half_tEEEEEEEC2ERKSE_RKSL_) ;  /* 0xffff925000007944 */ /* 0x022fea0003c3ffff */
[----:B------:R2:W5:Y:S01]  /*102c0*/  LDL.64 R4, [R1+0x758] ;  /* 0x0007580001047983 */ /* 0x0005620000100a00 */
[----:B------:R-:W-:Y:S01]  /*102d0*/  IMAD.MOV.U32 R83, RZ, RZ, R64 ;  /* 0x000000ffff537224 */ /* 0x000fe200078e0040 */
[----:B-1----:R-:W-:-:S02]  /*102e0*/  MOV R3, 0x1 ;  /* 0x0000000100037802 */ /* 0x002fc40000000f00 */
[----:B------:R-:W-:Y:S02]  /*102f0*/  MOV R46, 0x10310 ;  /* 0x00010310002e7802 */ /* 0x000fe40000000f00 */
[----:B--2--5:R-:W-:Y:S05]  /*10300*/  CALL.REL.NOINC `($_ZN7cutlass13device_kernelIN5flash19enable_sm80_to_sm89INS1_16FlashAttnBwdSm80INS1_25CollectiveMainloopBwdSm80ILi2ELi2EN4cute5tupleIJNS5_1CILi128EEES8_NS7_ILi64EEEEEENS_6half_tEfNS_4arch4Sm80ELb1ELb0ELb1ELb0ELb1ELb0ELb0ELb0ELi2ELi4ELi4ELi4ELb0EEENS1_21CollectiveEpilogueBwdISA_SB_SD_Li256ELb0ELb0ELi2EEENS1_25SingleTileBwdLPTSchedulerILb0ELi128ELb1EEEEEEEEEvNT_6ParamsE$_ZN4cute3eso3ESOILb1ELb0EJNS_10UnderscoreES2_iEEC2ERKS2_S5_RKi) ;  /* 0xffff793000007944 */ /* 0x024fea0003c3ffff */
[----:B-1----:R-:W2:Y:S01]  /*10310*/  LDL R3, [R1+0x758] ;  /* 0x0007580001037983 */ /* 0x002ea20000100800 */
[----:B------:R-:W-:Y:S02]  /*10320*/  MOV R12, 0x10350 ;  /* 0x00010350000c7802 */ /* 0x000fe40000000f00 */
[----:B--2---:R-:W-:Y:S02]  /*10330*/  SHF.L.U32 R3, R3, 0x5, RZ ;  /* 0x0000000503037819 */ /* 0x004fe400000006ff */
[----:B------:R-:W-:Y:S05]  /*10340*/  CALL.REL.NOINC `($_ZN7cutlass13device_kernelIN5flash19enable_sm80_to_sm89INS1_16FlashAttnBwdSm80INS1_25CollectiveMainloopBwdSm80ILi2ELi2EN4cute5tupleIJNS5_1CILi128EEES8_NS7_ILi64EEEEEENS_6half_tEfNS_4arch4Sm80ELb1ELb0ELb1ELb0ELb1ELb0ELb0ELb0ELi2ELi4ELi4ELi4ELb0EEENS1_21CollectiveEpilogueBwdISA_SB_SD_Li256ELb0ELb0ELi2EEENS1_25SingleTileBwdLPTSchedulerILb0ELi128ELb1EEEEEEEEEvNT_6ParamsE$_ZN4cute3eso3ESOILb1ELb0EJNS_6LayoutINS_5tupleIJNS3_IJNS_1CILi8EEENS4_ILi1EEEEEENS4_ILi4EEEEEENS3_IJNS3_IJS6_NS4_ILi0EEEEEES5_EEEEEiEEC2ERKSD_RKi) ;  /* 0xffff92a000007944 */ /* 0x000fea0003c3ffff */
[----:B-1----:R-:W2:Y:S01]  /*10350*/  LDL R3, [R1+0x758] ;  /* 0x0007580001037983 */ /* 0x002ea20000100800 */
[----:B------:R-:W-:Y:S01]  /*10360*/  MOV R14, 0x103a0 ;  /* 0x000103a0000e7802 */ /* 0x000fe20000000f00 */
[----:B--2---:R-:W-:-:S05]  /*10370*/  IMAD.WIDE R12, R3, 0x2, R24 ;  /* 0x00000002030c7825 */ /* 0x004fca00078e0218 */
[----:B------:R-:W-:Y:S02]  /*10380*/  MOV R15, R13 ;  /* 0x0000000d000f7202 */ /* 0x000fe40000000f00 */
[----:B------:R-:W-:Y:S05]  /*10390*/  CALL.REL.NOINC `($_ZN7cutlass13device_kernelIN5flash19enable_sm80_to_sm89INS1_16FlashAttnBwdSm80INS1_25CollectiveMainloopBwdSm80ILi2ELi2EN4cute5tupleIJNS5_1CILi128EEES8_NS7_ILi64EEEEEENS_6half_tEfNS_4arch4Sm80ELb1ELb0ELb1ELb0ELb1ELb0ELb0ELb0ELi2ELi4ELi4ELi4ELb0EEENS1_21CollectiveEpilogueBwdISA_SB_SD_Li256ELb0ELb0ELi2EEENS1_25SingleTileBwdLPTSchedulerILb0ELi128ELb1EEEEEEEEEvNT_6ParamsE$_ZN4cute3eso3ESOILb1ELb0EJNS_6LayoutINS_5tupleIJNS3_IJNS_1CILi8EEENS4_ILi1EEEEEENS4_ILi4EEEEEENS3_IJNS3_IJS6_NS4_ILi0EEEEEES5_EEEEENS_10ViewEngineIPN7cutlass6half_tEEEEEC2ERKSD_RKSI_) ;  /* 0xffff91f000007944 */ /* 0x000fea0003c3ffff */
[----:B------:R2:W5:Y:S01]  /*103a0*/  LDL.64 R2, [R1+0x758] ;  /* 0x0007580001027983 */ /* 0x0005620000100a00 */
[----:B------:R-:W-:Y:S01]  /*103b0*/  IMAD.MOV.U32 R12, RZ, RZ, R4 ;  /* 0x000000ffff0c7224 */ /* 0x000fe200078e0004 */
[----:B------:R-:W-:Y:S02]  /*103c0*/  MOV R15, R5 ;  /* 0x00000005000f7202 */ /* 0x000fe40000000f00 */
[----:B------:R-:W-:Y:S02]  /*103d0*/  MOV R14, 0x103f0 ;  /* 0x000103f0000e7802 */ /* 0x000fe40000000f00 */
[----:B-12--5:R-:W-:Y:S05]  /*103e0*/  CALL.REL.NOINC `($_ZN7cutlass13device_kernelIN5flash19enable_sm80_to_sm89INS1_16FlashAttnBwdSm80INS1_25CollectiveMainloopBwdSm80ILi2ELi2EN4cute5tupleIJNS5_1CILi128EEES8_NS7_ILi64EEEEEENS_6half_tEfNS_4arch4Sm80ELb1ELb0ELb1ELb0ELb1ELb0ELb0ELb0ELi2ELi4ELi4ELi4ELb0EEENS1_21CollectiveEpilogueBwdISA_SB_SD_Li256ELb0ELb0ELi2EEENS1_25SingleTileBwdLPTSchedulerILb0ELi128ELb1EEEEEEEEEvNT_6ParamsE$_ZN4cute3eso3ESOILb1ELb0EJNS_6LayoutINS_5tupleIJNS3_IJNS_1CILi8EEENS4_ILi1EEEEEENS3_IJNS4_ILi4EEEEEEEEENS3_IJNS3_IJS6_NS4_ILi0EEEEEENS3_IJNS4_ILi2048EEEEEEEEEEENS_10ViewEngineINS_8smem_ptrIPN7cutlass6half_tEEEEEEEC2ERKSG_RKSN_) ;  /* 0xffff8d6000007944 */ /* 0x026fea0003c3ffff */
[----:B------:R2:W5:Y:S01]  /*103f0*/  LDL.64 R4, [R1+0x758] ;  /* 0x0007580001047983 */ /* 0x0005620000100a00 */
        /* <DEDUP_REMOVED lines=258> */
[----:B-12---:R-:W-:Y:S05]  /*11420*/  CALL.REL.NOINC `($_ZN7cutlass13device_kernelIN5flash19enable_sm80_to_sm89INS1_16FlashAttnBwdSm80INS1_25CollectiveMainloopBwdSm80ILi2ELi2EN4cute5tupleIJNS5_1CILi128EEES8_NS7_ILi64EEEEEENS_6half_tEfNS_4arch4Sm80ELb1ELb0ELb1ELb0ELb1ELb0ELb0ELb0ELi2ELi4ELi4ELi4ELb0EEENS1_21CollectiveEpilogueBwdISA_SB_SD_Li256ELb0ELb0ELi2EEENS1_25SingleTileBwdLPTSchedulerILb0ELi128ELb1EEEEEEEEEvNT_6ParamsE$_ZN4cute3eso3ESOILb1ELb0EJNS_10UnderscoreES2_iEEC2ERKS2_S5_RKi) ;  /* 0xffff681000007944 */ /* 0x006fea0003c3ffff */
        /* <DEDUP_REMOVED lines=8> */
[----:B------:R-:W-:Y:S05]  /*114b0*/  CALL.REL.NOINC `($_ZN7cutlass13device_kernelIN5flash19enable_sm80_to_sm89INS1_16FlashAttnBwdSm80INS1_25CollectiveMainloopBwdSm80ILi2ELi2EN4cute5tupleIJNS5_1CILi128EEES8_NS7_ILi64EEEEEENS_6half_tEfNS_4arch4Sm80ELb1ELb0ELb1ELb0ELb1ELb0ELb0ELb0ELi2ELi4ELi4ELi4ELb0EEENS1_21CollectiveEpilogueBwdISA_SB_SD_Li256ELb0ELb0ELi2EEENS1_25SingleTileBwdLPTSchedulerILb0ELi128ELb1EEEEEEEEEvNT_6ParamsE$_ZN4cute3eso3ESOILb1ELb0EJNS_6LayoutINS_5tupleIJNS3_IJNS_1CILi2EEES5_S5_EEES5_EEENS3_IJNS3_IJNS4_ILi1EEES5_NS4_ILi4EEEEEENS4_ILi8EEEEEEEEiEEC2ERKSD_RKi) ;  /* 0xffff7a0000007944 */ /* 0x000fea0003c3ffff */
[----:B-1----:R-:W2:Y:S01]  /*114c0*/  LDL R3, [R1+0x758] ;  /* 0x0007580001037983 */ /* 0x002ea20000100800 */
[----:B------:R-:W-:Y:S01]  /*114d0*/  MOV R6, 0x11510 ;  /* 0x0001151000067802 */ /* 0x000fe20000000f00 */
[----:B--2---:R-:W-:-:S05]  /*114e0*/  IMAD.WIDE R10, R3, 0x2, R10 ;  /* 0x00000002030a7825 */ /* 0x004fca00078e020a */
[----:B------:R-:W-:Y:S02]  /*114f0*/  MOV R3, R11 ;  /* 0x0000000b00037202 */ /* 0x000fe40000000f00 */
[----:B------:R-:W-:Y:S05]  /*11500*/  CALL.REL.NOINC `($_ZN7cutlass13device_kernelIN5flash19enable_sm80_to_sm89INS1_16FlashAttnBwdSm80INS1_25CollectiveMainloopBwdSm80ILi2ELi2EN4cute5tupleIJNS5_1CILi128EEES8_NS7_ILi64EEEEEENS_6half_tEfNS_4arch4Sm80ELb1ELb0ELb1ELb0ELb1ELb0ELb0ELb0ELi2ELi4ELi4ELi4ELb0EEENS1_21CollectiveEpilogueBwdISA_SB_SD_Li256ELb0ELb0ELi2EEENS1_25SingleTileBwdLPTSchedulerILb0ELi128ELb1EEEEEEEEEvNT_6ParamsE$_ZN4cute3eso3ESOILb1ELb0EJNS_6LayoutINS_5tupleIJNS3_IJNS_1CILi2EEES5_S5_EEES5_EEENS3_IJNS3_IJNS4_ILi1EEES5_NS4_ILi4EEEEEENS4_ILi8EEEEEEEENS_10ViewEngineIPN7cutlass6half_tEEEEEC2ERKSD_RKSI_) ;  /* 0xffff796000007944 */ /* 0x000fea0003c3ffff */
[----:B------:R2:W5:Y:S01]  /*11510*/  LDL.64 R34, [R1+0x758] ;  /* 0x0007580001227983 */ /* 0x0005620000100a00 */
[----:B------:R-:W-:Y:S01]  /*11520*/  IMAD.MOV.U32 R83, RZ, RZ, R64 ;  /* 0x000000ffff537224 */ /* 0x000fe200078e0040 */
[----:B------:R-:W-:Y:S02]  /*11530*/  MOV R3, RZ ;  /* 0x000000ff00037202 */ /* 0x000fe40000000f00 */
[----:B------:R-:W-:Y:S02]  /*11540*/  MOV R46, 0x11560 ;  /* 0x00011560002e7802 */ /* 0x000fe40000000f00 */
[----:B-12--5:R-:W-:Y:S05]  /*11550*/  CALL.REL.NOINC `($_ZN7cutlass13device_kernelIN5flash19enable_sm80_to_sm89INS1_16FlashAttnBwdSm80INS1_25CollectiveMainloopBwdSm80ILi2ELi2EN4cute5tupleIJNS5_1CILi128EEES8_NS7_ILi64EEEEEENS_6half_tEfNS_4arch4Sm80ELb1ELb0ELb1ELb0ELb1ELb0ELb0ELb0ELi2ELi4ELi4ELi4ELb0EEENS1_21CollectiveEpilogueBwdISA_SB_SD_Li256ELb0ELb0ELi2EEENS1_25SingleTileBwdLPTSchedulerILb0ELi128ELb1EEEEEEEEEvNT_6ParamsE$_ZN4cute3eso3ESOILb1ELb0EJNS_10UnderscoreES2_iEEC2ERKS2_S5_RKi) ;  /* 0xffff66e000007944 */ /* 0x026fea0003c3ffff */
        /* <DEDUP_REMOVED lines=8> */
[----:B------:R-:W-:Y:S05]  /*115e0*/  CALL.REL.NOINC `($_ZN7cutlass13device_kernelIN5flash19enable_sm80_to_sm89INS1_16FlashAttnBwdSm80INS1_25CollectiveMainloopBwdSm80ILi2ELi2EN4cute5tupleIJNS5_1CILi128EEES8_NS7_ILi64EEEEEENS_6half_tEfNS_4arch4Sm80ELb1ELb0ELb1ELb0ELb1ELb0ELb0ELb0ELi2ELi4ELi4ELi4ELb0EEENS1_21CollectiveEpilogueBwdISA_SB_SD_Li256ELb0ELb0ELi2EEENS1_25SingleTileBwdLPTSchedulerILb0ELi128ELb1EEEEEEEEEvNT_6ParamsE$_ZN4cute3eso3ESOILb1ELb0EJNS_6LayoutINS_5tupleIJNS3_IJNS_1CILi2EEES5_EEENS4_ILi8EEEEEENS3_IJNS3_IJNS4_ILi1EEES5_EEENS4_ILi4EEEEEEEEiEEC2ERKSD_RKi) ;  /* 0xffff769000007944 */ /* 0x000fea0003c3ffff */
[----:B-1----:R-:W2:Y:S01]  /*115f0*/  LDL R3, [R1+0x758] ;  /* 0x0007580001037983 */ /* 0x002ea20000100800 */
[----:B------:R-:W-:Y:S01]  /*11600*/  MOV R4, 0x11640 ;  /* 0x0001164000047802 */ /* 0x000fe20000000f00 */
[----:B--2---:R-:W-:-:S05]  /*11610*/  IMAD.WIDE R2, R3, 0x2, R8 ;  /* 0x0000000203027825 */ /* 0x004fca00078e0208 */
[----:B------:R-:W-:Y:S02]  /*11620*/  MOV R6, R2 ;  /* 0x0000000200067202 */ /* 0x000fe40000000f00 */
[----:B------:R-:W-:Y:S05]  /*11630*/  CALL.REL.NOINC `($_ZN7cutlass13device_kernelIN5flash19enable_sm80_to_sm89INS1_16FlashAttnBwdSm80INS1_25CollectiveMainloopBwdSm80ILi2ELi2EN4cute5tupleIJNS5_1CILi128EEES8_NS7_ILi64EEEEEENS_6half_tEfNS_4arch4Sm80ELb1ELb0ELb1ELb0ELb1ELb0ELb0ELb0ELi2ELi4ELi4ELi4ELb0EEENS1_21CollectiveEpilogueBwdISA_SB_SD_Li256ELb0ELb0ELi2EEENS1_25SingleTileBwdLPTSchedulerILb0ELi128ELb1EEEEEEEEEvNT_6ParamsE$_ZN4cute3eso3ESOILb1ELb0EJNS_6LayoutINS_5tupleIJNS3_IJNS_1CILi2EEES5_EEENS4_ILi8EEEEEENS3_IJNS3_IJNS4_ILi1EEES5_EEENS4_ILi4EEEEEEEENS_10ViewEngineIPN7cutlass6half_tEEEEEC2ERKSD_RKSI_) ;  /* 0xffff75f000007944 */ /* 0x000fea0003c3ffff */
[----:B------:R2:W5:Y:S04]  /*11640*/  LDL.64 R40, [R1+0x758] ;  /* 0x0007580001287983 */ /* 0x0005680000100a00 */
[----:B------:R2:W-:Y:S02]  /*11650*/  STL [R1+0x770], RZ ;  /* 0x000770ff01007387 */ /* 0x0005e40000100800 */
.L_x_4302:
[----:B------:R-:W-:Y:S02]  /*11660*/  LOP3.LUT R33, R32, 0x1, RZ, 0xc0, !PT ;  /* 0x0000000120217812 */ /* 0x000fe400078ec0ff */
[----:B-1----:R-:W-:Y:S03]  /*11670*/  MOV R36, 0x116a0 ;  /* 0x000116a000247802 */ /* 0x002fe60000000f00 */
[----:B------:R-:W-:Y:S02]  /*11680*/  IMAD.MOV.U32 R38, RZ, RZ, R33 ;  /* 0x000000ffff267224 */ /* 0x000fe400078e0021 */
[----:B-12--5:R-:W-:Y:S05]  /*11690*/  CALL.REL.NOINC `($_ZN7cutlass13device_kernelIN5flash19enable_sm80_to_sm89INS1_16FlashAttnBwdSm80INS1_25CollectiveMainloopBwdSm80ILi2ELi2EN4cute5tupleIJNS5_1CILi128EEES8_NS7_ILi64EEEEEENS_6half_tEfNS_4arch4Sm80ELb1ELb0ELb1ELb0ELb1ELb0ELb0ELb0ELi2ELi4ELi4ELi4ELb0EEENS1_21CollectiveEpilogueBwdISA_SB_SD_Li256ELb0ELb0ELi2EEENS1_25SingleTileBwdLPTSchedulerILb0ELi128ELb1EEEEEEEEEvNT_6ParamsE$_ZN4cute3eso3ESOILb1ELb0EJNS_10UnderscoreEiiEEC2ERKS2_RKiS7_) ;  /* 0xffff663000007944 */ /* 0x026fea0003c3ffff */
[----:B------:R-:W-:Y:S01]  /*116a0*/  MOV R4, 0x116f0 ;  /* 0x000116f000047802 */ /* 0x000fe20000000f00 */
[----:B-1----:R-:W2:Y:S02]  /*116b0*/  LDL.64 R2, [R1+0x758] ;  /* 0x0007580001027983 */ /* 0x002ea40000100a00 */
[----:B--2---:R-:W-:Y:S05]  /*116c0*/  IMAD R3, R3, 0x2, R2 ;  /* 0x0000000203037824 */ /* 0x004fea00078e0202 */
[----:B------:R-:W-:Y:S02]  /*116d0*/  SHF.L.U32 R3, R3, 0x2, RZ ;  /* 0x0000000203037819 */ /* 0x000fe400000006ff */
[----:B------:R-:W-:Y:S05]  /*116e0*/  CALL.REL.NOINC `($_ZN7cutlass13device_kernelIN5flash19enable_sm80_to_sm89INS1_16FlashAttnBwdSm80INS1_25CollectiveMainloopBwdSm80ILi2ELi2EN4cute5tupleIJNS5_1CILi128EEES8_NS7_ILi64EEEEEENS_6half_tEfNS_4arch4Sm80ELb1ELb0ELb1ELb0ELb1ELb0ELb0ELb0ELi2ELi4ELi4ELi4ELb0EEENS1_21CollectiveEpilogueBwdISA_SB_SD_Li256ELb0ELb0ELi2EEENS1_25SingleTileBwdLPTSchedulerILb0ELi128ELb1EEEEEEEEEvNT_6ParamsE$_ZN4cute3eso3ESOILb1ELb0EJNS_6LayoutINS_5tupleIJNS3_IJNS_1CILi2EEES5_EEEEEENS3_IJNS3_IJNS4_ILi1EEES5_EEEEEEEEiEEC2ERKSB_RKi) ;  /* 0xffff743000007944 */ /* 0x000fea0003c3ffff */
[----:B------:R-:W-:Y:S01]  /*116f0*/  MOV R4, 0x11740 ;  /* 0x0001174000047802 */ /* 0x000fe20000000f00 */
[----:B-1----:R-:W2:Y:S02]  /*11700*/  LDL R3, [R1+0x758] ;  /* 0x0007580001037983 */ /* 0x002ea40000100800 */
[C---:B--2---:R-:W-:Y:S04]  /*11710*/  LEA R8, P0, R3.reuse, R22, 0x2 ;  /* 0x0000001603087211 */ /* 0x044fe800078010ff */
[----:B------:R-:W-:Y:S04]  /*11720*/  LEA.HI.X.SX32 R3, R3, R23, 0x2, P0 ;  /* 0x0000001703037211 */ /* 0x000fe800000f16ff */
[----:B------:R-:W-:Y:S05]  /*11730*/  CALL.REL.NOINC `($_ZN7cutlass13device_kernelIN5flash19enable_sm80_to_sm89INS1_16FlashAttnBwdSm80INS1_25CollectiveMainloopBwdSm80ILi2ELi2EN4cute5tupleIJNS5_1CILi128EEES8_NS7_ILi64EEEEEENS_6half_tEfNS_4arch4Sm80ELb1ELb0ELb1ELb0ELb1ELb0ELb0ELb0ELi2ELi4ELi4ELi4ELb0EEENS1_21CollectiveEpilogueBwdISA_SB_SD_Li256ELb0ELb0ELi2EEENS1_25SingleTileBwdLPTSchedulerILb0ELi128ELb1EEEEEEEEEvNT_6ParamsE$_ZN4cute3eso3ESOILb1ELb0EJNS_6LayoutINS_5tupleIJNS3_IJNS_1CILi2EEES5_EEEEEENS3_IJNS3_IJNS4_ILi1EEES5_EEEEEEEENS_10ViewEngineIPfEEEEC2ERKSB_RKSE_) ;  /* 0xffff739000007944 */ /* 0x000fea0003c3ffff */
[----:B------:R-:W-:Y:S01]  /*11740*/  MOV R47, R33 ;  /* 0x00000021002f7202 */ /* 0x000fe20000000f00 */
[----:B-1----:R1:W5:Y:S01]  /*11750*/  LDL.64 R8, [R1+0x758] ;  /* 0x0007580001087983 */ /* 0x0023620000100a00 */
[----:B------:R-:W-:Y:S01]  /*11760*/  MOV R46, 0x11790 ;  /* 0x00011790002e7802 */ /* 0x000fe20000000f00 */
[----:B------:R-:W-:Y:S02]  /*11770*/  IMAD.MOV.U32 R83, RZ, RZ, R64 ;  /* 0x000000ffff537224 */ /* 0x000fe400078e0040 */
[----:B-1---5:R-:W-:Y:S05]  /*11780*/  CALL.REL.NOINC `($_ZN7cutlass13device_kernelIN5flash19enable_sm80_to_sm89INS1_16FlashAttnBwdSm80INS1_25CollectiveMainloopBwdSm80ILi2ELi2EN4cute5tupleIJNS5_1CILi128EEES8_NS7_ILi64EEEEEENS_6half_tEfNS_4arch4Sm80ELb1ELb0ELb1ELb0ELb1ELb0ELb0ELb0ELi2ELi4ELi4ELi4ELb0EEENS1_21CollectiveEpilogueBwdISA_SB_SD_Li256ELb0ELb0ELi2EEENS1_25SingleTileBwdLPTSchedulerILb0ELi128ELb1EEEEEEEEEvNT_6ParamsE$_ZN4cute3eso3ESOILb1ELb0EJNS_10UnderscoreEiEEC2ERKS2_RKi) ;  /* 0xffff64f000007944 */ /* 0x022fea0003c3ffff */
[----:B------:R-:W-:Y:S01]  /*11790*/  MOV R4, 0x117d0 ;  /* 0x000117d000047802 */ /* 0x000fe20000000f00 */
[----:B------:R-:W2:Y:S02]  /*117a0*/  LDL R3, [R1+0x758] ;  /* 0x0007580001037983 */ /* 0x000ea40000100800 */
[----:B--2---:R-:W-:Y:S02]  /*117b0*/  SHF.L.U32 R3, R3, 0x3, RZ ;  /* 0x0000000303037819 */ /* 0x004fe400000006ff */
[----:B-1----:R-:W-:Y:S05]  /*117c0*/  CALL.REL.NOINC `($_ZN7cutlass13device_kernelIN5flash19enable_sm80_to_sm89INS1_16FlashAttnBwdSm80INS1_25CollectiveMainloopBwdSm80ILi2ELi2EN4cute5tupleIJNS5_1CILi128EEES8_NS7_ILi64EEEEEENS_6half_tEfNS_4arch4Sm80ELb1ELb0ELb1ELb0ELb1ELb0ELb0ELb0ELi2ELi4ELi4ELi4ELb0EEENS1_21CollectiveEpilogueBwdISA_SB_SD_Li256ELb0ELb0ELi2EEENS1_25SingleTileBwdLPTSchedulerILb0ELi128ELb1EEEEEEEEEvNT_6ParamsE$_ZN4cute3eso3ESOILb1ELb0EJNS_6LayoutINS_5tupleIJNS3_IJNS_1CILi2EEES5_S5_EEEEEENS3_IJNS3_IJNS4_ILi1EEES5_NS4_ILi4EEEEEEEEEEEiEEC2ERKSC_RKi) ;  /* 0xffff75d000007944 */ /* 0x002fea0003c3ffff */
[----:B------:R-:W-:Y:S01]  /*117d0*/  MOV R4, 0x11820 ;  /* 0x0001182000047802 */ /* 0x000fe20000000f00 */
[----:B-1----:R-:W2:Y:S02]  /*117e0*/  LDL R3, [R1+0x758] ;  /* 0x0007580001037983 */ /* 0x002ea40000100800 */
[C---:B--2---:R-:W-:Y:S04]  /*117f0*/  LEA R6, P0, R3.reuse, R34, 0x1 ;  /* 0x0000002203067211 */ /* 0x044fe800078008ff */
[----:B------:R-:W-:Y:S04]  /*11800*/  LEA.HI.X.SX32 R3, R3, R35, 0x1, P0 ;  /* 0x0000002303037211 */ /* 0x000fe800000f0eff */
[----:B------:R-:W-:Y:S05]  /*11810*/  CALL.REL.NOINC `($_ZN7cutlass13device_kernelIN5flash19enable_sm80_to_sm89INS1_16FlashAttnBwdSm80INS1_25CollectiveMainloopBwdSm80ILi2ELi2EN4cute5tupleIJNS5_1CILi128EEES8_NS7_ILi64EEEEEENS_6half_tEfNS_4arch4Sm80ELb1ELb0ELb1ELb0ELb1ELb0ELb0ELb0ELi2ELi4ELi4ELi4ELb0EEENS1_21CollectiveEpilogueBwdISA_SB_SD_Li256ELb0ELb0ELi2EEENS1_25SingleTileBwdLPTSchedulerILb0ELi128ELb1EEEEEEEEEvNT_6ParamsE$_ZN4cute3eso3ESOILb1ELb0EJNS_6LayoutINS_5tupleIJNS3_IJNS_1CILi2EEES5_S5_EEEEEENS3_IJNS3_IJNS4_ILi1EEES5_NS4_ILi4EEEEEEEEEEENS_10ViewEngineIPN7cutlass6half_tEEEEEC2ERKSC_RKSH_) ;  /* 0xffff753000007944 */ /* 0x000fea0003c3ffff */
[----:B------:R-:W-:Y:S01]  /*11820*/  MOV R47, R32 ;  /* 0x00000020002f7202 */ /* 0x000fe20000000f00 */
[----:B------:R2:W5:Y:S01]  /*11830*/  LDL.64 R12, [R1+0x758] ;  /* 0x00075800010c7983 */ /* 0x0005620000100a00 */
[----:B------:R-:W-:Y:S01]  /*11840*/  MOV R46, 0x11870 ;  /* 0x00011870002e7802 */ /* 0x000fe20000000f00 */
[----:B------:R-:W-:Y:S02]  /*11850*/  IMAD.MOV.U32 R83, RZ, RZ, R64 ;  /* 0x000000ffff537224 */ /* 0x000fe400078e0040 */
[----:B-12--5:R-:W-:Y:S05]  /*11860*/  CALL.REL.NOINC `($_ZN7cutlass13device_kernelIN5flash19enable_sm80_to_sm89INS1_16FlashAttnBwdSm80INS1_25CollectiveMainloopBwdSm80ILi2ELi2EN4cute5tupleIJNS5_1CILi128EEES8_NS7_ILi64EEEEEENS_6half_tEfNS_4arch4Sm80ELb1ELb0ELb1ELb0ELb1ELb0ELb0ELb0ELi2ELi4ELi4ELi4ELb0EEENS1_21CollectiveEpilogueBwdISA_SB_SD_Li256ELb0ELb0ELi2EEENS1_25SingleTileBwdLPTSchedulerILb0ELi128ELb1EEEEEEEEEvNT_6ParamsE$_ZN4cute3eso3ESOILb1ELb0EJNS_10UnderscoreEiEEC2ERKS2_RKi) ;  /* 0xffff641000007944 */ /* 0x026fea0003c3ffff */
[----:B------:R-:W-:Y:S01]  /*11870*/  MOV R4, 0x118b0 ;  /* 0x000118b000047802 */ /* 0x000fe20000000f00 */
[----:B------:R-:W2:Y:S02]  /*11880*/  LDL R3, [R1+0x758] ;  /* 0x0007580001037983 */ /* 0x000ea40000100800 */
[----:B--2---:R-:W-:Y:S02]  /*11890*/  SHF.L.U32 R3, R3, 0x2, RZ ;  /* 0x0000000203037819 */ /* 0x004fe400000006ff */
[----:B-1----:R-:W-:Y:S05]  /*118a0*/  CALL.REL.NOINC `($_ZN7cutlass13device_kernelIN5flash19enable_sm80_to_sm89INS1_16FlashAttnBwdSm80INS1_25CollectiveMainloopBwdSm80ILi2ELi2EN4cute5tupleIJNS5_1CILi128EEES8_NS7_ILi64EEEEEENS_6half_tEfNS_4arch4Sm80ELb1ELb0ELb1ELb0ELb1ELb0ELb0ELb0ELi2ELi4ELi4ELi4ELb0EEENS1_21CollectiveEpilogueBwdISA_SB_SD_Li256ELb0ELb0ELi2EEENS1_25SingleTileBwdLPTSchedulerILb0ELi128ELb1EEEEEEEEEvNT_6ParamsE$_ZN4cute3eso3ESOILb1ELb0EJNS_6LayoutINS_5tupleIJNS3_IJNS_1CILi2EEES5_EEEEEENS3_IJNS3_IJNS4_ILi1EEES5_EEEEEEEEiEEC2ERKSB_RKi) ;  /* 0xffff727000007944 */ /* 0x002fea0003c3ffff */
[----:B------:R-:W-:Y:S01]  /*118b0*/  MOV R4, 0x11900 ;  /* 0x0001190000047802 */ /* 0x000fe20000000f00 */
[----:B-1----:R-:W2:Y:S02]  /*118c0*/  LDL R3, [R1+0x758] ;  /* 0x0007580001037983 */ /* 0x002ea40000100800 */
[C---:B--2---:R-:W-:Y:S04]  /*118d0*/  LEA R6, P0, R3.reuse, R40, 0x1 ;  /* 0x0000002803067211 */ /* 0x044fe800078008ff */
[----:B------:R-:W-:Y:S04]  /*118e0*/  LEA.HI.X.SX32 R3, R3, R41, 0x1, P0 ;  /* 0x0000002903037211 */ /* 0x000fe800000f0eff */
[----:B------:R-:W-:Y:S05]  /*118f0*/  CALL.REL.NOINC `($_ZN7cutlass13device_kernelIN5flash19enable_sm80_to_sm89INS1_16FlashAttnBwdSm80INS1_25CollectiveMainloopBwdSm80ILi2ELi2EN4cute5tupleIJNS5_1CILi128EEES8_NS7_ILi64EEEEEENS_6half_tEfNS_4arch4Sm80ELb1ELb0ELb1ELb0ELb1ELb0ELb0ELb0ELi2ELi4ELi4ELi4ELb0EEENS1_21CollectiveEpilogueBwdISA_SB_SD_Li256ELb0ELb0ELi2EEENS1_25SingleTileBwdLPTSchedulerILb0ELi128ELb1EEEEEEEEEvNT_6ParamsE$_ZN4cute3eso3ESOILb1ELb0EJNS_6LayoutINS_5tupleIJNS3_IJNS_1CILi2EEES5_EEEEEENS3_IJNS3_IJNS4_ILi1EEES5_EEEEEEEENS_10ViewEngineIPN7cutlass6half_tEEEEEC2ERKSB_RKSG_) ;  /* 0xffff718000007944 */ /* 0x000fea0003c3ffff */
[----:B------:R-:W-:Y:S01]  /*11900*/  MOV R38, R33 ;  /* 0x0000002100267202 */ /* 0x000fe20000000f00 */
[----:B------:R2:W5:Y:S01]  /*11910*/  LDL.64 R10, [R1+0x758] ;  /* 0x00075800010a7983 */ /* 0x0005620000100a00 */
[----:B------:R-:W-:Y:S03]  /*11920*/  MOV R36, 0x11940 ;  /* 0x0001194000247802 */ /* 0x000fe60000000f00 */
        /* <DEDUP_REMOVED lines=10> */
[----:B------:R-:W-:Y:S05]  /*119d0*/  CALL.REL.NOINC `($_ZN7cutlass13device_kernelIN5flash19enable_sm80_to_sm89INS1_16FlashAttnBwdSm80INS1_25CollectiveMainloopBwdSm80ILi2ELi2EN4cute5tupleIJNS5_1CILi128EEES8_NS7_ILi64EEEEEENS_6half_tEfNS_4arch4Sm80ELb1ELb0ELb1ELb0ELb1ELb0ELb0ELb0ELi2ELi4ELi4ELi4ELb0EEENS1_21CollectiveEpilogueBwdISA_SB_SD_Li256ELb0ELb0ELi2EEENS1_25SingleTileBwdLPTSchedulerILb0ELi128ELb1EEEEEEEEEvNT_6ParamsE$_ZN4cute3eso3ESOILb1ELb0EJNS_6LayoutINS_5tupleIJNS3_IJNS_1CILi2EEES5_EEEEEENS3_IJNS3_IJNS4_ILi1EEES5_EEEEEEEENS_10ViewEngineIPKfEEEEC2ERKSB_RKSF_) ;  /* 0xffff705000007944 */ /* 0x000fea0003c3ffff */
[----:B-1----:R1:W5:Y:S01]  /*119e0*/  LDL.64 R6, [R1+0x758] ;  /* 0x0007580001067983 */ /* 0x0023620000100a00 */
[----:B------:R-:W-:Y:S03]  /*119f0*/  MOV R4, 0x11a10 ;  /* 0x00011a1000047802 */ /* 0x000fe60000000f00 */
[----:B-1---5:R-:W-:Y:S05]  /*11a00*/  CALL.REL.NOINC `($_ZN7cutlass13device_kernelIN5flash19enable_sm80_to_sm89INS1_16FlashAttnBwdSm80INS1_25CollectiveMainloopBwdSm80ILi2ELi2EN4cute5tupleIJNS5_1CILi128EEES8_NS7_ILi64EEEEEENS_6half_tEfNS_4arch4Sm80ELb1ELb0ELb1ELb0ELb1ELb0ELb0ELb0ELi2ELi4ELi4ELi4ELb0EEENS1_21CollectiveEpilogueBwdISA_SB_SD_Li256ELb0ELb0ELi2EEENS1_25SingleTileBwdLPTSchedulerILb0ELi128ELb1EEEEEEEEEvNT_6ParamsE$_ZN4cute3eso3ESOILb1ELb0EJNS_6LayoutINS_5tupleIJNS3_IJNS_1CILi1EEENS4_ILi2EEES6_EEEEEENS3_IJNS3_IJS5_S5_S6_EEEEEEEENS_10ViewEngineIPjEEEEC2ERKSB_RKSE_) ;  /* 0xffff6fa000007944 */ /* 0x022fea0003c3ffff */
[----:B------:R-:W-:Y:S01]  /*11a10*/  MOV R3, R11 ;  /* 0x0000000b00037202 */ /* 0x000fe20000000f00 */
[----:B------:R2:W5:Y:S01]  /*11a20*/  LDL.64 R14, [R1+0x758] ;  /* 0x00075800010e7983 */ /* 0x0005620000100a00 */
[----:B------:R-:W-:Y:S03]  /*11a30*/  MOV R4, 0x11a50 ;  /* 0x00011a5000047802 */ /* 0x000fe60000000f00 */
[----:B-12--5:R-:W-:Y:S05]  /*11a40*/  CALL.REL.NOINC `($_ZN7cutlass13device_kernelIN5flash19enable_sm80_to_sm89INS1_16FlashAttnBwdSm80INS1_25CollectiveMainloopBwdSm80ILi2ELi2EN4cute5tupleIJNS5_1CILi128EEES8_NS7_ILi64EEEEEENS_6half_tEfNS_4arch4Sm80ELb1ELb0ELb1ELb0ELb1ELb0ELb0ELb0ELi2ELi4ELi4ELi4ELb0EEENS1_21CollectiveEpilogueBwdISA_SB_SD_Li256ELb0ELb0ELi2EEENS1_25SingleTileBwdLPTSchedulerILb0ELi128ELb1EEEEEEEEEvNT_6ParamsE$_ZN4cute3eso3ESOILb1ELb0EJNS_6LayoutINS_5tupleIJNS3_IJNS_1CILi1EEENS4_ILi2EEEEEEEEENS3_IJNS3_IJS5_S5_EEEEEEEENS_10ViewEngineIPjEEEEC2ERKSB_RKSE_) ;  /* 0xffff6e7000007944 */ /* 0x026fea0003c3ffff */
[----:B------:R-:W-:Y:S01]  /*11a50*/  MOV R3, R9 ;  /* 0x0000000900037202 */ /* 0x000fe20000000f00 */
[----:B------:R2:W5:Y:S01]  /*11a60*/  LDL.64 R16, [R1+0x758] ;  /* 0x0007580001107983 */ /* 0x0005620000100a00 */
[----:B------:R-:W-:Y:S03]  /*11a70*/  MOV R4, 0x11a90 ;  /* 0x00011a9000047802 */ /* 0x000fe60000000f00 */
[----:B-12--5:R-:W-:Y:S05]  /*11a80*/  CALL.REL.NOINC `($_ZN7cutlass13device_kernelIN5flash19enable_sm80_to_sm89INS1_16FlashAttnBwdSm80INS1_25CollectiveMainloopBwdSm80ILi2ELi2EN4cute5tupleIJNS5_1CILi128EEES8_NS7_ILi64EEEEEENS_6half_tEfNS_4arch4Sm80ELb1ELb0ELb1ELb0ELb1ELb0ELb0ELb0ELi2ELi4ELi4ELi4ELb0EEENS1_21CollectiveEpilogueBwdISA_SB_SD_Li256ELb0ELb0ELi2EEENS1_25SingleTileBwdLPTSchedulerILb0ELi128ELb1EEEEEEEEEvNT_6ParamsE$_ZN4cute3eso3ESOILb1ELb0EJNS_6LayoutINS_5tupleIJNS3_IJNS_1CILi2EEES5_EEEEEENS3_IJNS3_IJNS4_ILi1EEES5_EEEEEEEENS_10ViewEngineIPfEEEEC2ERKSB_RKSE_) ;  /* 0xffff704000007944 */ /* 0x026fea0003c3ffff */
[----:B------:R-:W-:Y:S01]  /*11a90*/  MOV R3, R7 ;  /* 0x0000000700037202 */ /* 0x000fe20000000f00 */
[----:B------:R2:W5:Y:S01]  /*11aa0*/  LDL.64 R42, [R1+0x758] ;  /* 0x00075800012a7983 */ /* 0x0005620000100a00 */
[----:B------:R-:W-:Y:S03]  /*11ab0*/  MOV R4, 0x11ad0 ;  /* 0x00011ad000047802 */ /* 0x000fe60000000f00 */
[----:B-12--5:R-:W-:Y:S05]  /*11ac0*/  CALL.REL.NOINC `($_ZN7cutlass13device_kernelIN5flash19enable_sm80_to_sm89INS1_16FlashAttnBwdSm80INS1_25CollectiveMainloopBwdSm80ILi2ELi2EN4cute5tupleIJNS5_1CILi128EEES8_NS7_ILi64EEEEEENS_6half_tEfNS_4arch4Sm80ELb1ELb0ELb1ELb0ELb1ELb0ELb0ELb0ELi2ELi4ELi4ELi4ELb0EEENS1_21CollectiveEpilogueBwdISA_SB_SD_Li256ELb0ELb0ELi2EEENS1_25SingleTileBwdLPTSchedulerILb0ELi128ELb1EEEEEEEEEvNT_6ParamsE$_ZN4cute3eso3ESOILb1ELb0EJNS_6LayoutINS_5tupleIJNS3_IJNS_1CILi2EEES5_EEEEEENS3_IJNS3_IJNS4_ILi1EEES5_EEEEEEEENS_10ViewEngineIPKfEEEEC2ERKSB_RKSF_) ;  /* 0xffff6f6000007944 */ /* 0x026fea0003c3ffff */
        /* <DEDUP_REMOVED lines=23> */
[----:B-1----:R-:W-:Y:S05]  /*11c40*/  CALL.REL.NOINC `($_ZN7cutlass13device_kernelIN5flash19enable_sm80_to_sm89INS1_16FlashAttnBwdSm80INS1_25CollectiveMainloopBwdSm80ILi2ELi2EN4cute5tupleIJNS5_1CILi128EEES8_NS7_ILi64EEEEEENS_6half_tEfNS_4arch4Sm80ELb1ELb0ELb1ELb0ELb1ELb0ELb0ELb0ELi2ELi4ELi4ELi4ELb0EEENS1_21CollectiveEpilogueBwdISA_SB_SD_Li256ELb0ELb0ELi2EEENS1_25SingleTileBwdLPTSchedulerILb0ELi128ELb1EEEEEEEEEvNT_6ParamsE$_ZN4cute3eso3ESOILb1ELb0EJNS_10UnderscoreEiiEEC2ERKS2_RKiS7_) ;  /* 0xffff608000007944 */ /* 0x002fea0003c3ffff */
        /* <DEDUP_REMOVED lines=99> */
[----:B-1----:R-:W-:Y:S05]  /*12280*/  CALL.REL.NOINC `($_ZN7cutlass13device_kernelIN5flash19enable_sm80_to_sm89INS1_16FlashAttnBwdSm80INS1_25CollectiveMainloopBwdSm80ILi2ELi2EN4cute5tupleIJNS5_1CILi128EEES8_NS7_ILi64EEEEEENS_6half_tEfNS_4arch4Sm80ELb1ELb0ELb1ELb0ELb1ELb0ELb0ELb0ELi2ELi4ELi4ELi4ELb0EEENS1_21CollectiveEpilogueBwdISA_SB_SD_Li256ELb0ELb0ELi2EEENS1_25SingleTileBwdLPTSchedulerILb0ELi128ELb1EEEEEEEEEvNT_6ParamsE$_ZN4cute3eso3ESOILb1ELb0EJNS_10UnderscoreES2_iEEC2ERKS2_S5_RKi) ;  /* 0xffff59b000007944 */ /* 0x002fea0003c3ffff */
        /* <DEDUP_REMOVED lines=500> */
[----:B------:R-:W-:Y:S02]  /*141d0*/  MOV R3, 0x1 ;  /* 0x0000000100037802 */ /* 0x000fe40000000f00 */
        /* <DEDUP_REMOVED lines=18> */
.L_x_4303:
        /* <DEDUP_REMOVED lines=194> */
[----:B------:R-:W-:Y:S05]  /*14f20*/  CALL.REL.NOINC `($_ZN7cutlass13device_kernelIN5flash19enable_sm80_to_sm89INS1_16FlashAttnBwdSm80INS1_25CollectiveMainloopBwdSm80ILi2ELi2EN4cute5tupleIJNS5_1CILi128EEES8_NS7_ILi64EEEEEENS_6half_tEfNS_4arch4Sm80ELb1ELb0ELb1ELb0ELb1ELb0ELb0ELb0ELi2ELi4ELi4ELi4ELb0EEENS1_21CollectiveEpilogueBwdISA_SB_SD_Li256ELb0ELb0ELi2EEENS1_25SingleTileBwdLPTSchedulerILb0ELi128ELb1EEEEEEEEEvNT_6ParamsE$_ZN4cute3eso3ESOILb1ELb0EJNS_10UnderscoreES2_iEEC2ERKS2_S5_RKi) ;  /* 0xffff2d1000007944 */ /* 0x000fea0003c3ffff */
        /* <DEDUP_REMOVED lines=493> */
[----:B-1----:R-:W2:Y:S02]  /*16e00*/  LDL R3, [R1+0x758] ;  /* 0x0007580001037983 */ /* 0x002ea40000100800 */
[----:B--2---:R-:W-:Y:S01]  /*16e10*/  IMAD.WIDE R2, R3, 0x2, R6 ;  /* 0x0000000203027825 */ /* 0x004fe200078e0206 */
[----:B------:R-:W-:-:S04]  /*16e20*/  MOV R6, 0x16e50 ;  /* 0x00016e5000067802 */ /* 0x000fc80000000f00 */
        /* <DEDUP_REMOVED lines=16> */
[----:B-1----:R-:W2:Y:S02]  /*16f30*/  LDL R3, [R1+0x758] ;  /* 0x0007580001037983 */ /* 0x002ea40000100800 */
[----:B--2---:R-:W-:Y:S01]  /*16f40*/  IMAD.WIDE R2, R3, 0x2, R4 ;  /* 0x0000000203027825 */ /* 0x004fe200078e0204 */
[----:B------:R-:W-:-:S04]  /*16f50*/  MOV R4, 0x16f80 ;  /* 0x00016f8000047802 */ /* 0x000fc80000000f00 */
[----:B------:R-:W-:Y:S02]  /*16f60*/  MOV R6, R2 ;  /* 0x0000000200067202 */ /* 0x000fe40000000f00 */
[----:B------:R-:W-:Y:S05]  /*16f70*/  CALL.REL.NOINC `($_ZN7cutlass13device_kernelIN5flash19enable_sm80_to_sm89INS1_16FlashAttnBwdSm80INS1_25CollectiveMainloopBwdSm80ILi2ELi2EN4cute5tupleIJNS5_1CILi128EEES8_NS7_ILi64EEEEEENS_6half_tEfNS_4arch4Sm80ELb1ELb0ELb1ELb0ELb1ELb0ELb0ELb0ELi2ELi4ELi4ELi4ELb0EEENS1_21CollectiveEpilogueBwdISA_SB_SD_Li256ELb0ELb0ELi2EEENS1_25SingleTileBwdLPTSchedulerILb0ELi128ELb1EEEEEEEEEvNT_6ParamsE$_ZN4cute3eso3ESOILb1ELb0EJNS_6LayoutINS_5tupleIJNS3_IJNS_1CILi2EEES5_EEENS4_ILi8EEEEEENS3_IJNS3_IJNS4_ILi1EEES5_EEENS4_ILi4EEEEEEEENS_10ViewEngineIPN7cutlass6half_tEEEEEC2ERKSD_RKSI_) ;  /* 0xffff1cb000007944 */ /* 0x000fea0003c3ffff */
[----:B------:R2:W5:Y:S04]  /*16f80*/  LDL.64 R26, [R1+0x758] ;  /* 0x00075800011a7983 */ /* 0x0005680000100a00 */
[----:B------:R2:W-:Y:S02]  /*16f90*/  STL [R1+0x770], RZ ;  /* 0x000770ff01007387 */ /* 0x0005e40000100800 */
.L_x_4304:
[----:B-1----:R-:W-:Y:S02]  /*16fa0*/  LOP3.LUT R24, R32, 0x1, RZ, 0xc0, !PT ;  /* 0x0000000120187812 */ /* 0x002fe400078ec0ff */
[----:B------:R-:W-:Y:S03]  /*16fb0*/  MOV R36, 0x16fe0 ;  /* 0x00016fe000247802 */ /* 0x000fe60000000f00 */
        /* <DEDUP_REMOVED lines=228> */
.L_x_4305:
[----:B------:R-:W-:Y:S02]  /*17e00*/  LOP3.LUT R21, R20, 0x1, RZ, 0xc0, !PT ;  /* 0x0000000114157812 */ /* 0x000fe400078ec0ff */
[----:B------:R-:W-:Y:S03]  /*17e10*/  MOV R36, 0x17e40 ;  /* 0x00017e4000247802 */ /* 0x000fe60000000f00 */
[----:B-1----:R-:W-:Y:S02]  /*17e20*/  IMAD.MOV.U32 R38, RZ, RZ, R21 ;  /* 0x000000ffff267224 */ /* 0x002fe400078e0015 */
        /* <DEDUP_REMOVED lines=188> */
[----:B-----5:R-:W-:Y:S05]  /*189f0*/  CALL.REL.NOINC `($_ZN7cutlass13device_kernelIN5flash19enable_sm80_to_sm89INS1_16FlashAttnBwdSm80INS1_25CollectiveMainloopBwdSm80ILi2ELi2EN4cute5tupleIJNS5_1CILi128EEES8_NS7_ILi64EEEEEENS_6half_tEfNS_4arch4Sm80ELb1ELb0ELb1ELb0ELb1ELb0ELb0ELb0ELi2ELi4ELi4ELi4ELb0EEENS1_21CollectiveEpilogueBwdISA_SB_SD_Li256ELb0ELb0ELi2EEENS1_25SingleTileBwdLPTSchedulerILb0ELi128ELb1EEEEEEEEEvNT_6ParamsE$_ZN4cute8smem_ptrIPfECI1NS_12iter_adaptorIS1_S2_EEES1_) ;  /* 0xffff141000007944 */ /* 0x020fea0003c3ffff */
[----:B-1----:R1:W5:Y:S01]  /*18a00*/  LDL.64 R4, [R1+0x758] ;  /* 0x0007580001047983 */ /* 0x0023620000100a00 */
[----:B------:R-:W-:-:S03]  /*18a10*/  MOV R10, 0x18a30 ;  /* 0x00018a30000a7802 */ /* 0x000fc60000000f00 */
[----:B-1---5:R-:W-:Y:S05]  /*18a20*/  CALL.REL.NOINC `($_ZN7cutlass13device_kernelIN5flash19enable_sm80_to_sm89INS1_16FlashAttnBwdSm80INS1_25CollectiveMainloopBwdSm80ILi2ELi2EN4cute5tupleIJNS5_1CILi128EEES8_NS7_ILi64EEEEEENS_6half_tEfNS_4arch4Sm80ELb1ELb0ELb1ELb0ELb1ELb0ELb0ELb0ELi2ELi4ELi4ELi4ELb0EEENS1_21CollectiveEpilogueBwdISA_SB_SD_Li256ELb0ELb0ELi2EEENS1_25SingleTileBwdLPTSchedulerILb0ELi128ELb1EEEEEEEEEvNT_6ParamsE$_ZN4cute3eso3ESOILb1ELb0EJNS_6LayoutINS_5tupleIJNS3_IJNS_1CILi2EEES5_EEEEEENS3_IJNS3_IJNS4_ILi8EEENS4_ILi64EEEEEEEEEEENS_10ViewEngineINS_8smem_ptrIPfEEEEEEC2ERKSC_RKSH_) ;  /* 0xffff013000007944 */ /* 0x022fea0003c3ffff */
        /* <DEDUP_REMOVED lines=9> */
[----:B--2--5:R-:W-:Y:S05]  /*18ac0*/  CALL.REL.NOINC `($_ZN7cutlass13device_kernelIN5flash19enable_sm80_to_sm89INS1_16FlashAttnBwdSm80INS1_25CollectiveMainloopBwdSm80ILi2ELi2EN4cute5tupleIJNS5_1CILi128EEES8_NS7_ILi64EEEEEENS_6half_tEfNS_4arch4Sm80ELb1ELb0ELb1ELb0ELb1ELb0ELb0ELb0ELi2ELi4ELi4ELi4ELb0EEENS1_21CollectiveEpilogueBwdISA_SB_SD_Li256ELb0ELb0ELi2EEENS1_25SingleTileBwdLPTSchedulerILb0ELi128ELb1EEEEEEEEEvNT_6ParamsE$_ZN4cute3eso3ESOILb1ELb0EJNS_10UnderscoreEiEEC2ERKS2_RKi) ;  /* 0xfffef1b000007944 */ /* 0x024fea0003c3ffff */
[----:B------:R-:W2:Y:S01]  /*18ad0*/  LDL R5, [R1+0x758] ;  /* 0x0007580001057983 */ /* 0x000ea20000100800 */
[----:B------:R-:W-:Y:S02]  /*18ae0*/  MOV R8, 0x18b10 ;  /* 0x00018b1000087802 */ /* 0x000fe40000000f00 */
[----:B--2---:R-:W-:Y:S02]  /*18af0*/  SHF.L.U32 R5, R5, 0x7, RZ ;  /* 0x0000000705057819 */ /* 0x004fe400000006ff */
[----:B-1----:R-:W-:Y:S05]  /*18b00*/  CALL.REL.NOINC `($_ZN7cutlass13device_kernelIN5flash19enable_sm80_to_sm89INS1_16FlashAttnBwdSm80INS1_25CollectiveMainloopBwdSm80ILi2ELi2EN4cute5tupleIJNS5_1CILi128EEES8_NS7_ILi64EEEEEENS_6half_tEfNS_4arch4Sm80ELb1ELb0ELb1ELb0ELb1ELb0ELb0ELb0ELi2ELi4ELi4ELi4ELb0EEENS1_21CollectiveEpilogueBwdISA_SB_SD_Li256ELb0ELb0ELi2EEENS1_25SingleTileBwdLPTSchedulerILb0ELi128ELb1EEEEEEEEEvNT_6ParamsE$_ZN4cute3eso3ESOILb1ELb0EJNS_6LayoutINS_5tupleIJNS3_IJNS_1CILi2EEES5_EEEEEENS3_IJNS3_IJNS4_ILi8EEENS4_ILi64EEEEEEEEEEEiEEC2ERKSC_RKi) ;  /* 0xffff009000007944 */ /* 0x002fea0003c3ffff */
[----:B------:R-:W-:Y:S01]  /*18b10*/  ULDC.64 UR4, c[0x0][0x118] ;  /* 0x0000460000047ab9 */ /* 0x000fe20000000a00 */
[----:B-1----:R-:W2:Y:S04]  /*18b20*/  LDL R4, [R1+0x758] ;  /* 0x0007580001047983 */ /* 0x002ea80000100800 */
[----:B------:R-:W2:Y:S01]  /*18b30*/  LD.E.64 R12, [R12.64] ;  /* 0x000000040c0c7980 */ /* 0x000ea2000c101b00 */
[----:B------:R-:W-:Y:S01]  /*18b40*/  MOV R10, 0x18b70 ;  /* 0x00018b70000a7802 */ /* 0x000fe20000000f00 */
[----:B--2---:R-:W-:-:S04]  /*18b50*/  IMAD.WIDE R4, R4, 0x4, R12 ;  /* 0x0000000404047825 */ /* 0x004fc800078e020c */
[----:B------:R-:W-:Y:S05]  /*18b60*/  CALL.REL.NOINC `($_ZN7cutlass13device_kernelIN5flash19enable_sm80_to_sm89INS1_16FlashAttnBwdSm80INS1_25CollectiveMainloopBwdSm80ILi2ELi2EN4cute5tupleIJNS5_1CILi128EEES8_NS7_ILi64EEEEEENS_6half_tEfNS_4arch4Sm80ELb1ELb0ELb1ELb0ELb1ELb0ELb0ELb0ELi2ELi4ELi4ELi4ELb0EEENS1_21CollectiveEpilogueBwdISA_SB_SD_Li256ELb0ELb0ELi2EEENS1_25SingleTileBwdLPTSchedulerILb0ELi128ELb1EEEEEEEEEvNT_6ParamsE$_ZN4cute8smem_ptrIPfECI1NS_12iter_adaptorIS1_S2_EEES1_) ;  /* 0xffff12a000007944 */ /* 0x000fea0003c3ffff */
[----:B-1----:R1:W5:Y:S01]  /*18b70*/  LDL.64 R4, [R1+0x758] ;  /* 0x0007580001047983 */ /* 0x0023620000100a00 */
[----:B------:R-:W-:-:S03]  /*18b80*/  MOV R10, 0x18ba0 ;  /* 0x00018ba0000a7802 */ /* 0x000fc60000000f00 */
[----:B-1---5:R-:W-:Y:S05]  /*18b90*/  CALL.REL.NOINC `($_ZN7cutlass13device_kernelIN5flash19enable_sm80_to_sm89INS1_16FlashAttnBwdSm80INS1_25CollectiveMainloopBwdSm80ILi2ELi2EN4cute5tupleIJNS5_1CILi128EEES8_NS7_ILi64EEEEEENS_6half_tEfNS_4arch4Sm80ELb1ELb0ELb1ELb0ELb1ELb0ELb0ELb0ELi2ELi4ELi4ELi4ELb0EEENS1_21CollectiveEpilogueBwdISA_SB_SD_Li256ELb0ELb0ELi2EEENS1_25SingleTileBwdLPTSchedulerILb0ELi128ELb1EEEEEEEEEvNT_6ParamsE$_ZN4cute3eso3ESOILb1ELb0EJNS_6LayoutINS_5tupleIJNS3_IJNS_1CILi2EEES5_EEEEEENS3_IJNS3_IJNS4_ILi8EEENS4_ILi64EEEEEEEEEEENS_10ViewEngineINS_8smem_ptrIPfEEEEEEC2ERKSC_RKSH_) ;  /* 0xfffeffc000007944 */ /* 0x022fea0003c3ffff */
[----:B-1----:R1:W5:Y:S01]  /*18ba0*/  LDL.64 R4, [R1+0x758] ;  /* 0x0007580001047983 */ /* 0x0023620000100a00 */
[----:B------:R-:W-:-:S02]  /*18bb0*/  MOV R9, R6 ;  /* 0x0000000600097202 */ /* 0x000fc40000000f00 */
[----:B------:R-:W-:Y:S02]  /*18bc0*/  MOV R8, 0x18be0 ;  /* 0x00018be000087802 */ /* 0x000fe40000000f00 */
[----:B-1---5:R-:W-:Y:S05]  /*18bd0*/  CALL.REL.NOINC `($_ZN7cutlass13device_kernelIN5flash19enable_sm80_to_sm89INS1_16FlashAttnBwdSm80INS1_25CollectiveMainloopBwdSm80ILi2ELi2EN4cute5tupleIJNS5_1CILi128EEES8_NS7_ILi64EEEEEENS_6half_tEfNS_4arch4Sm80ELb1ELb0ELb1ELb0ELb1ELb0ELb0ELb0ELi2ELi4ELi4ELi4ELb0EEENS1_21CollectiveEpilogueBwdISA_SB_SD_Li256ELb0ELb0ELi2EEENS1_25SingleTileBwdLPTSchedulerILb0ELi128ELb1EEEEEEEEEvNT_6ParamsE$_ZN4cute3eso3ESOILb1ELb0EJNS_6LayoutINS_5tupleIJNS_1CILi1EEENS4_ILi4EEEEEENS3_IJNS4_ILi0EEES5_EEEEENS_10ViewEngineIPfEEEEC2ERKSA_RKSD_) ;  /* 0xffff0b0000007944 */ /* 0x022fea0003c3ffff */
[----:B-1----:R1:W5:Y:S01]  /*18be0*/  LDL.64 R6, [R1+0x758] ;  /* 0x0007580001067983 */ /* 0x0023620000100a00 */
[----:B------:R-:W-:Y:S02]  /*18bf0*/  MOV R9, R5 ;  /* 0x0000000500097202 */ /* 0x000fe40000000f00 */
[----:B------:R-:W-:Y:S02]  /*18c00*/  MOV R8, 0x18c20 ;  /* 0x00018c2000087802 */ /* 0x000fe40000000f00 */
[----:B-1---5:R-:W-:Y:S05]  /*18c10*/  CALL.REL.NOINC `($_ZN7cutlass13device_kernelIN5flash19enable_sm80_to_sm89INS1_16FlashAttnBwdSm80INS1_25CollectiveMainloopBwdSm80ILi2ELi2EN4cute5tupleIJNS5_1CILi128EEES8_NS7_ILi64EEEEEENS_6half_tEfNS_4arch4Sm80ELb1ELb0ELb1ELb0ELb1ELb0ELb0ELb0ELi2ELi4ELi4ELi4ELb0EEENS1_21CollectiveEpilogueBwdISA_SB_SD_Li256ELb0ELb0ELi2EEENS1_25SingleTileBwdLPTSchedulerILb0ELi128ELb1EEEEEEEEEvNT_6ParamsE$_ZN4cute3eso3ESOILb1ELb0EJNS_6LayoutINS_5tupleIJNS_1CILi1EEENS3_IJNS4_ILi2EEES6_EEEEEENS3_IJNS4_ILi0EEENS3_IJNS4_ILi8EEENS4_ILi64EEEEEEEEEEENS_10ViewEngineINS_8smem_ptrIPfEEEEEEC2ERKSE_RKSJ_) ;  /* 0xffff0a6000007944 */ /* 0x022fea0003c3ffff */
[----:B-1----:R1:W5:Y:S01]  /*18c20*/  LDL.64 R4, [R1+0x758] ;  /* 0x0007580001047983 */ /* 0x0023620000100a00 */
[----:B------:R-:W-:-:S03]  /*18c30*/  MOV R10, 0x18c50 ;  /* 0x00018c50000a7802 */ /* 0x000fc60000000f00 */
[----:B-1---5:R-:W-:Y:S05]  /*18c40*/  CALL.REL.NOINC `($_ZN7cutlass13device_kernelIN5flash19enable_sm80_to_sm89INS1_16FlashAttnBwdSm80INS1_25CollectiveMainloopBwdSm80ILi2ELi2EN4cute5tupleIJNS5_1CILi128EEES8_NS7_ILi64EEEEEENS_6half_tEfNS_4arch4Sm80ELb1ELb0ELb1ELb0ELb1ELb0ELb0ELb0ELi2ELi4ELi4ELi4ELb0EEENS1_21CollectiveEpilogueBwdISA_SB_SD_Li256ELb0ELb0ELi2EEENS1_25SingleTileBwdLPTSchedulerILb0ELi128ELb1EEEEEEEEEvNT_6ParamsE$_ZN4cute8smem_ptrIPfECI1NS_12iter_adaptorIS1_S2_EEES1_) ;  /* 0xffff11c000007944 */ /* 0x022fea0003c3ffff */
[----:B-1----:R1:W5:Y:S01]  /*18c50*/  LDL.64 R4, [R1+0x758] ;  /* 0x0007580001047983 */ /* 0x0023620000100a00 */
[----:B------:R-:W-:-:S03]  /*18c60*/  MOV R10, 0x18c80 ;  /* 0x00018c80000a7802 */ /* 0x000fc60000000f00 */
[----:B-1---5:R-:W-:Y:S05]  /*18c70*/  CALL.REL.NOINC `($_ZN7cutlass13device_kernelIN5flash19enable_sm80_to_sm89INS1_16FlashAttnBwdSm80INS1_25CollectiveMainloopBwdSm80ILi2ELi2EN4cute5tupleIJNS5_1CILi128EEES8_NS7_ILi64EEEEEENS_6half_tEfNS_4arch4Sm80ELb1ELb0ELb1ELb0ELb1ELb0ELb0ELb0ELi2ELi4ELi4ELi4ELb0EEENS1_21CollectiveEpilogueBwdISA_SB_SD_Li256ELb0ELb0ELi2EEENS1_25SingleTileBwdLPTSchedulerILb0ELi128ELb1EEEEEEEEEvNT_6ParamsE$_ZN4cute3eso3ESOILb1ELb0EJNS_6LayoutINS_5tupleIJNS3_IJNS_1CILi2EEES5_EEEEEENS3_IJNS3_IJNS4_ILi8EEENS4_ILi64EEEEEEEEEEENS_10ViewEngineINS_8smem_ptrIPfEEEEEEC2ERKSC_RKSH_) ;  /* 0xfffefee000007944 */ /* 0x022fea0003c3ffff */
[----:B------:R2:W5:Y:S01]  /*18c80*/  LDL.64 R14, [R1+0x758] ;  /* 0x00075800010e7983 */ /* 0x0005620000100a00 */
[----:B-1----:R-:W-:Y:S02]  /*18c90*/  MOV R4, R6 ;  /* 0x0000000600047202 */ /* 0x002fe40000000f00 */
[----:B------:R-:W-:Y:S02]  /*18ca0*/  MOV R8, 0x18cc0 ;  /* 0x00018cc000087802 */ /* 0x000fe40000000f00 */
[----:B--2--5:R-:W-:Y:S05]  /*18cb0*/  CALL.REL.NOINC `($_ZN7cutlass13device_kernelIN5flash19enable_sm80_to_sm89INS1_16FlashAttnBwdSm80INS1_25CollectiveMainloopBwdSm80ILi2ELi2EN4cute5tupleIJNS5_1CILi128EEES8_NS7_ILi64EEEEEENS_6half_tEfNS_4arch4Sm80ELb1ELb0ELb1ELb0ELb1ELb0ELb0ELb0ELi2ELi4ELi4ELi4ELb0EEENS1_21CollectiveEpilogueBwdISA_SB_SD_Li256ELb0ELb0ELi2EEENS1_25SingleTileBwdLPTSchedulerILb0ELi128ELb1EEEEEEEEEvNT_6ParamsE$_ZN4cute3eso3ESOILb1ELb0EJNS_6LayoutINS_5tupleIJNS_1CILi4EEEEEENS3_IJNS4_ILi1EEEEEEEENS_10ViewEngineIPfEEEEC2ERKS9_RKSC_) ;  /* 0xffff0a8000007944 */ /* 0x024fea0003c3ffff */
        /* <DEDUP_REMOVED lines=271> */
[----:B------:R-:W-:Y:S05]  /*19db0*/  CALL.REL.NOINC `($_ZN7cutlass13device_kernelIN5flash19enable_sm80_to_sm89INS1_16FlashAttnBwdSm80INS1_25CollectiveMainloopBwdSm80ILi2ELi2EN4cute5tupleIJNS5_1CILi128EEES8_NS7_ILi64EEEEEENS_6half_tEfNS_4arch4Sm80ELb1ELb0ELb1ELb0ELb1ELb0ELb0ELb0ELi2ELi4ELi4ELi4ELb0EEENS1_21CollectiveEpilogueBwdISA_SB_SD_Li256ELb0ELb0ELi2EEENS1_25SingleTileBwdLPTSchedulerILb0ELi128ELb1EEEEEEEEEvNT_6ParamsE$_ZN4cute3eso3ESOILb1ELb0EJNS_6LayoutINS_5tupleIJNS3_IJNS_1CILi2EEES5_EEENS3_IJS5_NS4_ILi8EEEEEEEEENS3_IJNS3_IJS5_NS4_ILi4EEEEEENS3_IJNS4_ILi1EEES7_EEEEEEEENS_10ViewEngineIPfEEEEC2ERKSF_RKSI_) ;  /* 0xfffeee2000007944 */ /* 0x000fea0003c3ffff */
        /* <DEDUP_REMOVED lines=150> */
[----:B-1---5:R-:W-:Y:S05]  /*1a720*/  CALL.REL.NOINC `($_ZN7cutlass13device_kernelIN5flash19enable_sm80_to_sm89INS1_16FlashAttnBwdSm80INS1_25CollectiveMainloopBwdSm80ILi2ELi2EN4cute5tupleIJNS5_1CILi128EEES8_NS7_ILi64EEEEEENS_6half_tEfNS_4arch4Sm80ELb1ELb0ELb1ELb0ELb1ELb0ELb0ELb0ELi2ELi4ELi4ELi4ELb0EEENS1_21CollectiveEpilogueBwdISA_SB_SD_Li256ELb0ELb0ELi2EEENS1_25SingleTileBwdLPTSchedulerILb0ELi128ELb1EEEEEEEEEvNT_6ParamsE$_ZZN5flash25CollectiveMainloopBwdSm80ILi2ELi2EN4cute5tupleIJNS1_1CILi128EEES4_NS3_ILi64EEEEEEN7cutlass6half_tEfNS7_4arch4Sm80ELb1ELb0ELb1ELb0ELb1ELb0ELb0ELb0ELi2ELi4ELi4ELi4ELb0EE3mmaINS_16FlashAttnBwdSm80ISB_NS_21CollectiveEpilogueBwdIS6_S8_SA_Li256ELb0ELb0ELi2EEENS_25SingleTileBwdLPTSchedulerILb0ELi128ELb1EEEE13SharedStorageENS1_6TensorINS1_11ArrayEngineIfLm32EEENS1_6LayoutINS2_IJNS2_IJNS3_ILi2EEESO_EEESO_NS3_ILi4EEEEEENS2_IJNS2_IJNS3_ILi1EEESO_EEESQ_NS3_ILi8EEEEEEEEEEEEbRKNSB_6ParamsERT0_S12_iNS2_IJiiiEEERT_ENKUlRT_iE_clINSK_INSL_IfLm64EEENSN_INS2_IJSP_SO_SU_EEESV_EEEEEEDaS17_i) ;  /* 0xffff079000007944 */ /* 0x022fea0003c3ffff */
[----:B------:R-:W-:Y:S05]  /*1a730*/  BSYNC B0 ;  /* 0x0000000000007941 */ /* 0x000fea0003800000 */
.L_x_4306:
[----:B------:R-:W-:Y:S02]  /*1a740*/  MOV R7, RZ ;  /* 0x000000ff00077202 */ /* 0x000fe40000000f00 */
.L_x_4308:
[----:B-1----:R-:W-:-:S05]  /*1a750*/  MOV R4, 0x1a770 ;  /* 0x0001a77000047802 */ /* 0x002fca0000000f00 */
[----:B-12---:R-:W-:Y:S05]  /*1a760*/  CALL.REL.NOINC `($_ZN7cutlass13device_kernelIN5flash19enable_sm80_to_sm89INS1_16FlashAttnBwdSm80INS1_25CollectiveMainloopBwdSm80ILi2ELi2EN4cute5tupleIJNS5_1CILi128EEES8_NS7_ILi64EEEEEENS_6half_tEfNS_4arch4Sm80ELb1ELb0ELb1ELb0ELb1ELb0ELb0ELb0ELi2ELi4ELi4ELi4ELb0EEENS1_21CollectiveEpilogueBwdISA_SB_SD_Li256ELb0ELb0ELi2EEENS1_25SingleTileBwdLPTSchedulerILb0ELi128ELb1EEEEEEEEEvNT_6ParamsE$_ZZZN5flash25CollectiveMainloopBwdSm80ILi2ELi2EN4cute5tupleIJNS1_1CILi128EEES4_NS3_ILi64EEEEEEN7cutlass6half_tEfNS7_4arch4Sm80ELb1ELb0ELb1ELb0ELb1ELb0ELb0ELb0ELi2ELi4ELi4ELi4ELb0EE3mmaINS_16FlashAttnBwdSm80ISB_NS_21CollectiveEpilogueBwdIS6_S8_SA_Li256ELb0ELb0ELi2EEENS_25SingleTileBwdLPTSchedulerILb0ELi128ELb1EEEE13SharedStorageENS1_6TensorINS1_11ArrayEngineIfLm32EEENS1_6LayoutINS2_IJNS2_IJNS3_ILi2EEESO_EEESO_NS3_ILi4EEEEEENS2_IJNS2_IJNS3_ILi1EEESO_EEESQ_NS3_ILi8EEEEEEEEEEEEbRKNSB_6ParamsERT0_S12_iNS2_IJiiiEEERT_ENKUliT_E_clIZSC_ISJ_SX_EbS10_S12_S12_iS13_S15_EUlRS16_iE_EEDaiS16_ENKUlvE0_clEv) ;  /* 0x000335d000007944 */ /* 0x006fea0003c00000 */
[----:B------:R1:W-:Y:S01]  /*1a770*/  STL [R1+0x770], RZ ;  /* 0x000770ff01007387 */ /* 0x0003e20000100800 */
[----:B------:R-:W-:-:S03]  /*1a780*/  MOV R8, RZ ;  /* 0x000000ff00087202 */ /* 0x000fc60000000f00 */
.L_x_4307:
[----:B-1----:R-:W-:Y:S01]  /*1a790*/  IMAD.MOV.U32 R11, RZ, RZ, R64 ;  /* 0x000000ffff0b7224 */ /* 0x002fe200078e0040 */
[----:B------:R-:W-:-:S02]  /*1a7a0*/  MOV R3, R63 ;  /* 0x0000003f00037202 */ /* 0x000fc40000000f00 */
[----:B------:R-:W-:Y:S02]  /*1a7b0*/  MOV R12, 0x1a7d0 ;  /* 0x0001a7d0000c7802 */ /* 0x000fe40000000f00 */
[----:B-1---5:R-:W-:Y:S05]  /*1a7c0*/  CALL.REL.NOINC `($_ZN7cutlass13device_kernelIN5flash19enable_sm80_to_sm89INS1_16FlashAttnBwdSm80INS1_25CollectiveMainloopBwdSm80ILi2ELi2EN4cute5tupleIJNS5_1CILi128EEES8_NS7_ILi64EEEEEENS_6half_tEfNS_4arch4Sm80ELb1ELb0ELb1ELb0ELb1ELb0ELb0ELb0ELi2ELi4ELi4ELi4ELb0EEENS1_21CollectiveEpilogueBwdISA_SB_SD_Li256ELb0ELb0ELi2EEENS1_25SingleTileBwdLPTSchedulerILb0ELi128ELb1EEEEEEEEEvNT_6ParamsE$_ZN4cute3eso3ESOILb0ELb0EJiiEEC2ERKiS4_) ;  /* 0xfffecf0000007944 */ /* 0x022fea0003c3ffff */
        /* <DEDUP_REMOVED lines=20> */
[----:B------:R-:W-:Y:S05]  /*1a910*/  CALL.REL.NOINC `($_ZN7cutlass13device_kernelIN5flash19enable_sm80_to_sm89INS1_16FlashAttnBwdSm80INS1_25CollectiveMainloopBwdSm80ILi2ELi2EN4cute5tupleIJNS5_1CILi128EEES8_NS7_ILi64EEEEEENS_6half_tEfNS_4arch4Sm80ELb1ELb0ELb1ELb0ELb1ELb0ELb0ELb0ELi2ELi4ELi4ELi4ELb0EEENS1_21CollectiveEpilogueBwdISA_SB_SD_Li256ELb0ELb0ELi2EEENS1_25SingleTileBwdLPTSchedulerILb0ELi128ELb1EEEEEEEEEvNT_6ParamsE$exp2f) ;  /* 0x000334c000007944 */ /* 0x000fea0003c00000 */
[----:B------:R-:W-:Y:S01]  /*1a920*/  IMAD.MOV.U32 R11, RZ, RZ, R64 ;  /* 0x000000ffff0b7224 */ /* 0x000fe200078e0040 */
[----:B------:R-:W-:Y:S02]  /*1a930*/  MOV R3, R63 ;  /* 0x0000003f00037202 */ /* 0x000fe40000000f00 */
[----:B------:R-:W-:Y:S02]  /*1a940*/  MOV R12, 0x1a960 ;  /* 0x0001a960000c7802 */ /* 0x000fe40000000f00 */
[----:B-1----:R-:W-:Y:S05]  /*1a950*/  CALL.REL.NOINC `($_ZN7cutlass13device_kernelIN5flash19enable_sm80_to_sm89INS1_16FlashAttnBwdSm80INS1_25CollectiveMainloopBwdSm80ILi2ELi2EN4cute5tupleIJNS5_1CILi128EEES8_NS7_ILi64EEEEEENS_6half_tEfNS_4arch4Sm80ELb1ELb0ELb1ELb0ELb1ELb0ELb0ELb0ELi2ELi4ELi4ELi4ELb0EEENS1_21CollectiveEpilogueBwdISA_SB_SD_Li256ELb0ELb0ELi2EEENS1_25SingleTileBwdLPTSchedulerILb0ELi128ELb1EEEEEEEEEvNT_6ParamsE$_ZN4cute3eso3ESOILb0ELb0EJiiEEC2ERKiS4_) ;  /* 0xfffecd7000007944 */ /* 0x002fea0003c3ffff */
        /* <DEDUP_REMOVED lines=65> */
[----:B-1---5:R-:W-:Y:S05]  /*1ad70*/  CALL.REL.NOINC `($_ZN7cutlass13device_kernelIN5flash19enable_sm80_to_sm89INS1_16FlashAttnBwdSm80INS1_25CollectiveMainloopBwdSm80ILi2ELi2EN4cute5tupleIJNS5_1CILi128EEES8_NS7_ILi64EEEEEENS_6half_tEfNS_4arch4Sm80ELb1ELb0ELb1ELb0ELb1ELb0ELb0ELb0ELi2ELi4ELi4ELi4ELb0EEENS1_21CollectiveEpilogueBwdISA_SB_SD_Li256ELb0ELb0ELi2EEENS1_25SingleTileBwdLPTSchedulerILb0ELi128ELb1EEEEEEEEEvNT_6ParamsE$_ZN4cute8smem_ptrIPN7cutlass6half_tEECI1NS_12iter_adaptorIS3_S4_EEES3_) ;  /* 0xfffef01000007944 */ /* 0x022fea0003c3ffff */
[----:B-1----:R1:W5:Y:S01]  /*1ad80*/  LDL.64 R2, [R1+0x758] ;  /* 0x0007580001027983 */ /* 0x0023620000100a00 */
        /* <DEDUP_REMOVED lines=26> */
[----:B--2---:R1:W-:Y:S04]  /*1af30*/  STL.64 [R1+0x750], R28 ;  /* 0x0007501c01007387 */ /* 0x0043e80000100a00 */
[----:B-1----:R-:W-:Y:S05]  /*1af40*/  CALL.REL.NOINC `($_ZN7cutlass13device_kernelIN5flash19enable_sm80_to_sm89INS1_16FlashAttnBwdSm80INS1_25CollectiveMainloopBwdSm80ILi2ELi2EN4cute5tupleIJNS5_1CILi128EEES8_NS7_ILi64EEEEEENS_6half_tEfNS_4arch4Sm80ELb1ELb0ELb1ELb0ELb1ELb0ELb0ELb0ELi2ELi4ELi4ELi4ELb0EEENS1_21CollectiveEpilogueBwdISA_SB_SD_Li256ELb0ELb0ELi2EEENS1_25SingleTileBwdLPTSchedulerILb0ELi128ELb1EEEEEEEEEvNT_6ParamsE$_ZZN4cute4diceINS_5tupleIJNS1_IJiNS1_IJiNS_1CILi0EEEEEEEEENS1_IJNS_10UnderscoreENS1_IJS6_S6_EEEEEEEEES9_EEDaRKT_RKT0_ENKUlRKT_RKT0_E_clIS5_S5_EEDaSI_SL_) ;  /* 0xfffef60000007944 */ /* 0x002fea0003c3ffff */
[----:B------:R-:W-:Y:S02]  /*1af50*/  MOV R4, 0x1af70 ;  /* 0x0001af7000047802 */ /* 0x000fe40000000f00 */
[----:B-1---5:R-:W-:Y:S05]  /*1af60*/  CALL.REL.NOINC `($_ZN7cutlass13device_kernelIN5flash19enable_sm80_to_sm89INS1_16FlashAttnBwdSm80INS1_25CollectiveMainloopBwdSm80ILi2ELi2EN4cute5tupleIJNS5_1CILi128EEES8_NS7_ILi64EEEEEENS_6half_tEfNS_4arch4Sm80ELb1ELb0ELb1ELb0ELb1ELb0ELb0ELb0ELi2ELi4ELi4ELi4ELb0EEENS1_21CollectiveEpilogueBwdISA_SB_SD_Li256ELb0ELb0ELi2EEENS1_25SingleTileBwdLPTSchedulerILb0ELi128ELb1EEEEEEEEEvNT_6ParamsE$_ZZN4cute12filter_tupleINS_5tupleIJNS1_IJiNS1_IJiNS_1CILi0EEEEEEEEENS1_IJNS_10UnderscoreENS1_IJS6_S6_EEEEEEEEES9_ZNS_4diceIS9_S9_EEDaRKT_RKT0_EUlRKT_RKT0_E_EEDaSD_SG_OT1_ENKUlDpSJ_E_clIJNS1_IJiiS3_EEENS1_IJEEEEEEDaSQ_) ;  /* 0xfffef03000007944 */ /* 0x022fea0003c3ffff */
[----:B------:R-:W-:Y:S02]  /*1af70*/  MOV R4, 0x1af90 ;  /* 0x0001af9000047802 */ /* 0x000fe40000000f00 */
[----:B------:R-:W-:Y:S05]  /*1af80*/  CALL.REL.NOINC `($_ZN7cutlass13device_kernelIN5flash19enable_sm80_to_sm89INS1_16FlashAttnBwdSm80INS1_25CollectiveMainloopBwdSm80ILi2ELi2EN4cute5tupleIJNS5_1CILi128EEES8_NS7_ILi64EEEEEENS_6half_tEfNS_4arch4Sm80ELb1ELb0ELb1ELb0ELb1ELb0ELb0ELb0ELi2ELi4ELi4ELi4ELb0EEENS1_21CollectiveEpilogueBwdISA_SB_SD_Li256ELb0ELb0ELi2EEENS1_25SingleTileBwdLPTSchedulerILb0ELi128ELb1EEEEEEEEEvNT_6ParamsE$_ZZN4cute7idx2crdINS_5tupleIJiiNS_1CILi0EEEEEENS1_IJNS1_IJNS2_ILi4EEENS2_ILi8EEEEEES5_NS2_ILi1EEEEEEEEDaRKT_RKT0_ENKUlRKT_RKT0_E_clIiS7_EEDaSI_SL_) ;  /* 0xfffefd7000007944 */ /* 0x000fea0003c3ffff */
[----:B------:R-:W-:Y:S02]  /*1af90*/  MOV R4, 0x1afb0 ;  /* 0x0001afb000047802 */ /* 0x000fe40000000f00 */
[----:B------:R-:W-:Y:S05]  /*1afa0*/  CALL.REL.NOINC `($_ZN7cutlass13device_kernelIN5flash19enable_sm80_to_sm89INS1_16FlashAttnBwdSm80INS1_25CollectiveMainloopBwdSm80ILi2ELi2EN4cute5tupleIJNS5_1CILi128EEES8_NS7_ILi64EEEEEENS_6half_tEfNS_4arch4Sm80ELb1ELb0ELb1ELb0ELb1ELb0ELb0ELb0ELi2ELi4ELi4ELi4ELb0EEENS1_21CollectiveEpilogueBwdISA_SB_SD_Li256ELb0ELb0ELi2EEENS1_25SingleTileBwdLPTSchedulerILb0ELi128ELb1EEEEEEEEEvNT_6ParamsE$_ZZN4cute7idx2crdINS_5tupleIJiiNS_1CILi0EEEEEENS1_IJNS1_IJNS2_ILi4EEENS2_ILi8EEEEEES5_NS2_ILi1EEEEEEEEDaRKT_RKT0_ENKUlRKT_RKT0_E_clIiS5_EEDaSI_SL_) ;  /* 0xfffefd1000007944 */ /* 0x000fea0003c3ffff */
[----:B------:R-:W-:Y:S02]  /*1afb0*/  MOV R4, 0x1afd0 ;  /* 0x0001afd000047802 */ /* 0x000fe40000000f00 */
[----:B------:R-:W-:Y:S05]  /*1afc0*/  CALL.REL.NOINC `($_ZN7cutlass13device_kernelIN5flash19enable_sm80_to_sm89INS1_16FlashAttnBwdSm80INS1_25CollectiveMainloopBwdSm80ILi2ELi2EN4cute5tupleIJNS5_1CILi128EEES8_NS7_ILi64EEEEEENS_6half_tEfNS_4arch4Sm80ELb1ELb0ELb1ELb0ELb1ELb0ELb0ELb0ELi2ELi4ELi4ELi4ELb0EEENS1_21CollectiveEpilogueBwdISA_SB_SD_Li256ELb0ELb0ELi2EEENS1_25SingleTileBwdLPTSchedulerILb0ELi128ELb1EEEEEEEEEvNT_6ParamsE$_ZZN4cute9transformINS_5tupleIJiiNS_1CILi0EEEEEENS1_IJNS1_IJNS2_ILi4EEENS2_ILi8EEEEEES5_NS2_ILi1EEEEEEZNS_7idx2crdIS4_S9_EEDaRKT_RKT0_EUlRKT_RKT0_E_EEDaSD_SG_OT1_ENKUlDpSJ_E_clIJNS1_IJiiEEEiS3_EEEDaSQ_) ;  /* 0xfffefe9000007944 */ /* 0x000fea0003c3ffff */
[----:B------:R-:W-:Y:S02]  /*1afd0*/  MOV R4, R6 ;  /* 0x0000000600047202 */ /* 0x000fe40000000f00 */
[----:B------:R-:W-:Y:S02]  /*1afe0*/  MOV R6, 0x1b000 ;  /* 0x0001b00000067802 */ /* 0x000fe40000000f00 */
[----:B------:R-:W-:Y:S05]  /*1aff0*/  CALL.REL.NOINC `($_ZN7cutlass13device_kernelIN5flash19enable_sm80_to_sm89INS1_16FlashAttnBwdSm80INS1_25CollectiveMainloopBwdSm80ILi2ELi2EN4cute5tupleIJNS5_1CILi128EEES8_NS7_ILi64EEEEEENS_6half_tEfNS_4arch4Sm80ELb1ELb0ELb1ELb0ELb1ELb0ELb0ELb0ELi2ELi4ELi4ELi4ELb0EEENS1_21CollectiveEpilogueBwdISA_SB_SD_Li256ELb0ELb0ELi2EEENS1_25SingleTileBwdLPTSchedulerILb0ELi128ELb1EEEEEEEEEvNT_6ParamsE$_ZZN4cute13to_mixed_bitsINS_5tupleIJNS1_IJNS_1CILi4EEENS2_ILi8EEEEEES3_NS2_ILi1EEEEEENS1_IJNS1_IJNS2_ILi0EEENS2_ILi64EEEEEES8_S8_EEENS1_IJNS1_IJiiEEEiS8_EEEEEDaRKT_RKT0_RKT1_ENKUlRKT_RKT0_RKT1_E_clIS5_SA_SC_EEDaSP_SS_SV_) ;  /* 0xfffef35000007944 */ /* 0x000fea0003c3ffff */
[----:B------:R-:W-:Y:S02]  /*1b000*/  MOV R29, R4 ;  /* 0x00000004001d7202 */ /* 0x000fe40000000f00 */
[----:B------:R-:W-:Y:S02]  /*1b010*/  MOV R4, 0x1b030 ;  /* 0x0001b03000047802 */ /* 0x000fe40000000f00 */
[----:B------:R-:W-:Y:S05]  /*1b020*/  CALL.REL.NOINC `($_ZN7cutlass13device_kernelIN5flash19enable_sm80_to_sm89INS1_16FlashAttnBwdSm80INS1_25CollectiveMainloopBwdSm80ILi2ELi2EN4cute5tupleIJNS5_1CILi128EEES8_NS7_ILi64EEEEEENS_6half_tEfNS_4arch4Sm80ELb1ELb0ELb1ELb0ELb1ELb0ELb0ELb0ELi2ELi4ELi4ELi4ELb0EEENS1_21CollectiveEpilogueBwdISA_SB_SD_Li256ELb0ELb0ELi2EEENS1_25SingleTileBwdLPTSchedulerILb0ELi128ELb1EEEEEEEEEvNT_6ParamsE$_ZZN4cute13to_mixed_bitsINS_5tupleIJNS1_IJNS_1CILi4EEENS2_ILi8EEEEEES3_NS2_ILi1EEEEEENS1_IJNS1_IJNS2_ILi0EEENS2_ILi64EEEEEES8_S8_EEENS1_IJNS1_IJiiEEEiS8_EEEEEDaRKT_RKT0_RKT1_ENKUlDpRKT_E_clIJNS_9MixedBitsILj0ELj448EEENS2_ILj0EEESV_EEEDaSQ_) ;  /* 0xfffef2f000007944 */ /* 0x000fea0003c3ffff */
        /* <DEDUP_REMOVED lines=46> */
[----:B------:R-:W-:Y:S01]  /*1b310*/  IMAD.MOV.U32 R6, RZ, RZ, R4 ;  /* 0x000000ffff067224 */ /* 0x000fe200078e0004 */
[----:B------:R-:W-:Y:S01]  /*1b320*/  MOV R36, R10 ;  /* 0x0000000a00247202 */ /* 0x000fe20000000f00 */
[----:B------:R-:W-:Y:S01]  /*1b330*/  IMAD.MOV.U32 R83, RZ, RZ, R63 ;  /* 0x000000ffff537224 */ /* 0x000fe200078e003f */
[----:B------:R-:W-:Y:S02]  /*1b340*/  MOV R5, R19 ;  /* 0x0000001300057202 */ /* 0x000fe40000000f00 */
[----:B------:R-:W-:Y:S01]  /*1b350*/  MOV R4, 0x1b380 ;  /* 0x0001b38000047802 */ /* 0x000fe20000000f00 */
[----:B--2---:R1:W-:Y:S04]  /*1b360*/  STL.64 [R1+0x788], R2 ;  /* 0x0007880201007387 */ /* 0x0043e80000100a00 */
[----:B-1----:R-:W-:Y:S05]  /*1b370*/  CALL.REL.NOINC `($_ZN7cutlass13device_kernelIN5flash19enable_sm80_to_sm89INS1_16FlashAttnBwdSm80INS1_25CollectiveMainloopBwdSm80ILi2ELi2EN4cute5tupleIJNS5_1CILi128EEES8_NS7_ILi64EEEEEENS_6half_tEfNS_4arch4Sm80ELb1ELb0ELb1ELb0ELb1ELb0ELb0ELb0ELi2ELi4ELi4ELi4ELb0EEENS1_21CollectiveEpilogueBwdISA_SB_SD_Li256ELb0ELb0ELi2EEENS1_25SingleTileBwdLPTSchedulerILb0ELi128ELb1EEEEEEEEEvNT_6ParamsE$_ZN4cute3eso3ESOILb0ELb0EJiiiNS_1CILi72EEENS2_ILi512EEEEEC2ERKiS7_S7_RKS3_RKS4_) ;  /* 0xfffec61000007944 */ /* 0x002fea0003c3ffff */
        /* <DEDUP_REMOVED lines=16> */
[----:B------:R-:W-:Y:S02]  /*1b480*/  IADD3 R70, R59, 0x50, RZ ;  /* 0x000000503b467810 */ /* 0x000fe40007ffe0ff */
[----:B------:R-:W-:Y:S01]  /*1b490*/  MOV R6, 0x1b4e0 ;  /* 0x0001b4e000067802 */ /* 0x000fe20000000f00 */
[----:B------:R1:W-:Y:S04]  /*1b4a0*/  STL.U8 [R1+0x794], RZ ;  /* 0x000794ff01007387 */ /* 0x0003e80000100000 */
[----:B--2---:R1:W-:Y:S04]  /*1b4b0*/  STL.64 [R1+0x7a0], R2 ;  /* 0x0007a00201007387 */ /* 0x0043e80000100a00 */
[----:B---3--:R1:W-:Y:S02]  /*1b4c0*/  STL [R1+0x7a8], R4 ;  /* 0x0007a80401007387 */ /* 0x0083e40000100800 */
[----:B-1----:R-:W-:Y:S05]  /*1b4d0*/  CALL.REL.NOINC `($_ZN7cutlass13device_kernelIN5flash19enable_sm80_to_sm89INS1_16FlashAttnBwdSm80INS1_25CollectiveMainloopBwdSm80ILi2ELi2EN4cute5tupleIJNS5_1CILi128EEES8_NS7_ILi64EEEEEENS_6half_tEfNS_4arch4Sm80ELb1ELb0ELb1ELb0ELb1ELb0ELb0ELb0ELi2ELi4ELi4ELi4ELb0EEENS1_21CollectiveEpilogueBwdISA_SB_SD_Li256ELb0ELb0ELi2EEENS1_25SingleTileBwdLPTSchedulerILb0ELi128ELb1EEEEEEEEEvNT_6ParamsE$_ZZN4cute6detail16composition_implINS_5tupleIJNS_1CILi8EEENS3_ILi2EEES5_S5_S4_S5_EEENS2_IJNS3_ILi1EEEiiiNS3_ILi72EEENS3_ILi512EEEEEENS2_IJNS2_IJS5_S5_S5_EEES5_NS3_ILi4EEEEEENS2_IJNS2_IJS7_S9_S4_EEENS3_ILi4096EEENS3_ILi16EEEEEEEEDaRKT_RKT0_RKT1_RKT2_ENKUlRKT_RKT0_E_clISB_SE_EEDaSW_SZ_) ;  /* 0xfffef45000007944 */ /* 0x002fea0003c3ffff */
[----:B------:R-:W-:Y:S02]  /*1b4e0*/  MOV R6, 0x1b500 ;  /* 0x0001b50000067802 */ /* 0x000fe40000000f00 */
[----:B-----5:R-:W-:Y:S05]  /*1b4f0*/  CALL.REL.NOINC `($_ZN7cutlass13device_kernelIN5flash19enable_sm80_to_sm89INS1_16FlashAttnBwdSm80INS1_25CollectiveMainloopBwdSm80ILi2ELi2EN4cute5tupleIJNS5_1CILi128EEES8_NS7_ILi64EEEEEENS_6half_tEfNS_4arch4Sm80ELb1ELb0ELb1ELb0ELb1ELb0ELb0ELb0ELi2ELi4ELi4ELi4ELb0EEENS1_21CollectiveEpilogueBwdISA_SB_SD_Li256ELb0ELb0ELi2EEENS1_25SingleTileBwdLPTSchedulerILb0ELi128ELb1EEEEEEEEEvNT_6ParamsE$_ZZN4cute6detail16composition_implINS_5tupleIJNS_1CILi8EEENS3_ILi2EEES5_S5_S4_S5_EEENS2_IJNS3_ILi1EEEiiiNS3_ILi72EEENS3_ILi512EEEEEENS2_IJNS2_IJS5_S5_S5_EEES5_NS3_ILi4EEEEEENS2_IJNS2_IJS7_S9_S4_EEENS3_ILi4096EEENS3_ILi16EEEEEEEEDaRKT_RKT0_RKT1_RKT2_ENKUlRKT_RKT0_E_clISC_SG_EEDaSW_SZ_) ;  /* 0xfffef48000007944 */ /* 0x020fea0003c3ffff */
[----:B-----5:R2:W-:Y:S01]  /*1b500*/  STL.64 [R1+0x770], R2 ;  /* 0x0007700201007387 */ /* 0x0205e20000100a00 */
[----:B------:R-:W-:-:S02]  /*1b510*/  MOV R6, R4 ;  /* 0x0000000400067202 */ /* 0x000fc40000000f00 */
        /* <DEDUP_REMOVED lines=9> */
[----:B------:R-:W-:-:S04]  /*1b5b0*/  IMAD.MOV.U32 R5, RZ, RZ, R13 ;  /* 0x000000ffff057224 */ /* 0x000fc800078e000d */
[----:B------:R-:W-:Y:S01]  /*1b5c0*/  IMAD.U32 R28, R25, 0x2, R6 ;  /* 0x00000002191c7824 */ /* 0x000fe200078e0006 */
[----:B------:R-:W-:-:S04]  /*1b5d0*/  MOV R6, 0x1b600 ;  /* 0x0001b60000067802 */ /* 0x000fc80000000f00 */
[----:B------:R1:W-:Y:S03]  /*1b5e0*/  STL [R1+0x77c], R28 ;  /* 0x00077c1c01007387 */ /* 0x0003e60000100800 */
[----:B-1---5:R-:W-:Y:S05]  /*1b5f0*/  CALL.REL.NOINC `($_ZN7cutlass13device_kernelIN5flash19enable_sm80_to_sm89INS1_16FlashAttnBwdSm80INS1_25CollectiveMainloopBwdSm80ILi2ELi2EN4cute5tupleIJNS5_1CILi128EEES8_NS7_ILi64EEEEEENS_6half_tEfNS_4arch4Sm80ELb1ELb0ELb1ELb0ELb1ELb0ELb0ELb0ELi2ELi4ELi4ELi4ELb0EEENS1_21CollectiveEpilogueBwdISA_SB_SD_Li256ELb0ELb0ELi2EEENS1_25SingleTileBwdLPTSchedulerILb0ELi128ELb1EEEEEEEEEvNT_6ParamsE$_ZN4cute3eso3ESOILb0ELb0EJNS_6LayoutINS_5tupleIJNS3_IJNS_1CILi2EEES5_S5_EEES5_NS3_IJS5_S5_EEEEEENS3_IJNS3_IJNS4_ILi1EEENS4_ILi512EEEiEEENS4_ILi4096EEENS3_IJiiEEEEEEEEjEEC2ERKSF_RKj) ;  /* 0xfffebc1000007944 */ /* 0x022fea0003c3ffff */
[----:B-1----:R-:W2:Y:S04]  /*1b600*/  LDL.64 R28, [R1+0x760] ;  /* 0x00076000011c7983 */ /* 0x002ea80000100a00 */
[----:B------:R1:W5:Y:S01]  /*1b610*/  LDL.64 R4, [R1+0x758] ;  /* 0x0007580001047983 */ /* 0x0003620000100a00 */
        /* <DEDUP_REMOVED lines=33> */
[----:B-1---5:R-:W-:Y:S05]  /*1b830*/  CALL.REL.NOINC `($_ZN7cutlass13device_kernelIN5flash19enable_sm80_to_sm89INS1_16FlashAttnBwdSm80INS1_25CollectiveMainloopBwdSm80ILi2ELi2EN4cute5tupleIJNS5_1CILi128EEES8_NS7_ILi64EEEEEENS_6half_tEfNS_4arch4Sm80ELb1ELb0ELb1ELb0ELb1ELb0ELb0ELb0ELi2ELi4ELi4ELi4ELb0EEENS1_21CollectiveEpilogueBwdISA_SB_SD_Li256ELb0ELb0ELi2EEENS1_25SingleTileBwdLPTSchedulerILb0ELi128ELb1EEEEEEEEEvNT_6ParamsE$_ZN4cute3eso3ESOILb1ELb0EJNS_14ComposedLayoutINS_7SwizzleILi3ELi3ELi3EEENS_1CILi0EEENS_6LayoutINS_5tupleIJNS8_IJNS8_IJNS5_ILi4EEENS5_ILi8EEEEEENS8_IJNS5_ILi2EEENS5_ILi1EEEEEEEEENS8_IJNS8_IJSC_SC_EEENS8_IJSA_S9_EEEEEEEEENS8_IJNS8_IJNS8_IJSC_NS5_ILi64EEEEEENS8_IJNS5_ILi512EEES6_EEEEEENS8_IJNS8_IJSD_SA_EEENS8_IJNS5_ILi1024EEENS5_ILi16EEEEEEEEEEEEEEEENS_10ViewEngineINS_8smem_ptrIPN7cutlass6half_tEEEEEEEC2ERKSW_RKS13_) ;  /* 0xfffec50000007944 */ /* 0x022fea0003c3ffff */
[----:B------:R-:W-:Y:S01]  /*1b840*/  ULDC.64 UR4, c[0x0][0x118] ;  /* 0x0000460000047ab9 */ /* 0x000fe20000000a00 */
[----:B------:R2:W5:Y:S04]  /*1b850*/  LDL.64 R20, [R1+0x758] ;  /* 0x0007580001147983 */ /* 0x0005680000100a00 */
[----:B-1----:R2:W5:Y:S01]  /*1b860*/  LD.E R3, [R28.64+0xc] ;  /* 0x00000c041c037980 */ /* 0x002562000c101900 */
[----:B------:R-:W-:Y:S02]  /*1b870*/  MOV R82, R64 ;  /* 0x0000004000527202 */ /* 0x000fe40000000f00 */
[----:B------:R-:W-:-:S02]  /*1b880*/  MOV R4, 0x1b8a0 ;  /* 0x0001b8a000047802 */ /* 0x000fc40000000f00 */
        /* <DEDUP_REMOVED lines=103> */
[----:B------:R1:W-:Y:S04]  /*1bf00*/  STL.U8 [R1+0x794], RZ ;  /* 0x000794ff01007387 */ /* 0x0003e80000100000 */
[----:B--2---:R1:W-:Y:S04]  /*1bf10*/  STL.64 [R1+0x7a0], R2 ;  /* 0x0007a00201007387 */ /* 0x0043e80000100a00 */
[----:B---3--:R1:W-:Y:S02]  /*1bf20*/  STL [R1+0x7a8], R4 ;  /* 0x0007a80401007387 */ /* 0x0083e40000100800 */
[----:B-1----:R-:W-:Y:S05]  /*1bf30*/  CALL.REL.NOINC `($_ZN7cutlass13device_kernelIN5flash19enable_sm80_to_sm89INS1_16FlashAttnBwdSm80INS1_25CollectiveMainloopBwdSm80ILi2ELi2EN4cute5tupleIJNS5_1CILi128EEES8_NS7_ILi64EEEEEENS_6half_tEfNS_4arch4Sm80ELb1ELb0ELb1ELb0ELb1ELb0ELb0ELb0ELi2ELi4ELi4ELi4ELb0EEENS1_21CollectiveEpilogueBwdISA_SB_SD_Li256ELb0ELb0ELi2EEENS1_25SingleTileBwdLPTSchedulerILb0ELi128ELb1EEEEEEEEEvNT_6ParamsE$_ZZN4cute6detail16composition_implINS_5tupleIJNS_1CILi8EEENS3_ILi2EEES5_S5_S4_S5_EEENS2_IJNS3_ILi1EEEiiiNS3_ILi72EEENS3_ILi512EEEEEENS2_IJNS2_IJS5_S5_EEES4_NS3_ILi4EEEEEENS2_IJNS2_IJS7_S4_EEENS3_ILi1024EEENS3_ILi16EEEEEEEEDaRKT_RKT0_RKT1_RKT2_ENKUlRKT_RKT0_E_clISB_SE_EEDaSW_SZ_) ;  /* 0xfffee89000007944 */ /* 0x002fea0003c3ffff */
[----:B------:R-:W-:Y:S02]  /*1bf40*/  MOV R12, R70 ;  /* 0x00000046000c7202 */ /* 0x000fe40000000f00 */
[----:B------:R-:W-:-:S02]  /*1bf50*/  MOV R6, 0x1bf70 ;  /* 0x0001bf7000067802 */ /* 0x000fc40000000f00 */
[----:B-----5:R-:W-:Y:S05]  /*1bf60*/  CALL.REL.NOINC `($_ZN7cutlass13device_kernelIN5flash19enable_sm80_to_sm89INS1_16FlashAttnBwdSm80INS1_25CollectiveMainloopBwdSm80ILi2ELi2EN4cute5tupleIJNS5_1CILi128EEES8_NS7_ILi64EEEEEENS_6half_tEfNS_4arch4Sm80ELb1ELb0ELb1ELb0ELb1ELb0ELb0ELb0ELi2ELi4ELi4ELi4ELb0EEENS1_21CollectiveEpilogueBwdISA_SB_SD_Li256ELb0ELb0ELi2EEENS1_25SingleTileBwdLPTSchedulerILb0ELi128ELb1EEEEEEEEEvNT_6ParamsE$_ZZN4cute6detail16composition_implINS_5tupleIJNS_1CILi8EEENS3_ILi2EEES5_S5_S4_S5_EEENS2_IJNS3_ILi1EEEiiiNS3_ILi72EEENS3_ILi512EEEEEENS2_IJNS2_IJS5_S5_EEES4_NS3_ILi4EEEEEENS2_IJNS2_IJS7_S4_EEENS3_ILi1024EEENS3_ILi16EEEEEEEEDaRKT_RKT0_RKT1_RKT2_ENKUlRKT_RKT0_E_clISC_SG_EEDaSW_SZ_) ;  /* 0xfffee8b000007944 */ /* 0x020fea0003c3ffff */
[----:B-----5:R2:W-:Y:S01]  /*1bf70*/  STL.64 [R1+0x770], R2 ;  /* 0x0007700201007387 */ /* 0x0205e20000100a00 */
[----:B------:R-:W-:-:S02]  /*1bf80*/  MOV R6, R4 ;  /* 0x0000000400067202 */ /* 0x000fc40000000f00 */
        /* <DEDUP_REMOVED lines=58> */
[----:B------:R-:W-:-:S03]  /*1c330*/  MOV R4, 0x1c350 ;  /* 0x0001c35000047802 */ /* 0x000fc60000000f00 */
[----:B-1----:R-:W-:Y:S05]  /*1c340*/  CALL.REL.NOINC `($_ZN7cutlass13device_kernelIN5flash19enable_sm80_to_sm89INS1_16FlashAttnBwdSm80INS1_25CollectiveMainloopBwdSm80ILi2ELi2EN4cute5tupleIJNS5_1CILi128EEES8_NS7_ILi64EEEEEENS_6half_tEfNS_4arch4Sm80ELb1ELb0ELb1ELb0ELb1ELb0ELb0ELb0ELi2ELi4ELi4ELi4ELb0EEENS1_21CollectiveEpilogueBwdISA_SB_SD_Li256ELb0ELb0ELi2EEENS1_25SingleTileBwdLPTSchedulerILb0ELi128ELb1EEEEEEEEEvNT_6ParamsE$_ZZN4cute12filter_tupleINS_5tupleIJNS_10UnderscoreES2_S2_iEEENS1_IJNS1_IJNS_1CILi1EEENS4_ILi0EEEEEENS4_ILi4096EEENS1_IJiiEEENS1_IJS6_NS4_ILi8192EEEEEEEEEZNS_5sliceIS3_SC_EEDaRKT_RKT0_EUlRKT_RKT0_E_EEDaSG_SJ_OT1_ENKUlDpSM_E_clIJNS1_IJS7_EEENS1_IJS8_EEENS1_IJS9_EEENS1_IJEEEEEEDaST_) ;  /* 0xfffedcc000007944 */ /* 0x002fea0003c3ffff */
[----:B------:R-:W-:Y:S02]  /*1c350*/  MOV R4, 0x1c370 ;  /* 0x0001c37000047802 */ /* 0x000fe40000000f00 */
[----:B-1---5:R-:W-:Y:S05]  /*1c360*/  CALL.REL.NOINC `($_ZN7cutlass13device_kernelIN5flash19enable_sm80_to_sm89INS1_16FlashAttnBwdSm80INS1_25CollectiveMainloopBwdSm80ILi2ELi2EN4cute5tupleIJNS5_1CILi128EEES8_NS7_ILi64EEEEEENS_6half_tEfNS_4arch4Sm80ELb1ELb0ELb1ELb0ELb1ELb0ELb0ELb0ELi2ELi4ELi4ELi4ELb0EEENS1_21CollectiveEpilogueBwdISA_SB_SD_Li256ELb0ELb0ELi2EEENS1_25SingleTileBwdLPTSchedulerILb0ELi128ELb1EEEEEEEEEvNT_6ParamsE$_ZN4cute5tupleIJNS0_IJNS0_IJNS_1CILi8EEENS1_ILi1EEEEEENS1_ILi2EEENS0_IJS5_S5_EEEEEENS0_IJNS0_IJS3_NS1_ILi0EEEEEENS1_ILi4096EEENS0_IJiiEEEEEEEEC2ERKS7_RKSC_) ;  /* 0xfffed74000007944 */ /* 0x022fea0003c3ffff */
[----:B-1----:R1:W5:Y:S01]  /*1c370*/  LDL.64 R2, [R1+0x758] ;  /* 0x0007580001027983 */ /* 0x0023620000100a00 */
[----:B------:R-:W-:-:S02]  /*1c380*/  SHF.L.U32 R4, R6, 0xd, RZ ;  /* 0x0000000d06047819 */ /* 0x000fc400000006ff */
        /* <DEDUP_REMOVED lines=199> */
[----:B------:R2:W5:Y:S01]  /*1d000*/  LDL.64 R4, [R1+0x758] ;  /* 0x0007580001047983 */ /* 0x0005620000100a00 */
[----:B------:R-:W-:Y:S01]  /*1d010*/  IMAD.MOV.U32 R12, RZ, RZ, R32 ;  /* 0x000000ffff0c7224 */ /* 0x000fe200078e0020 */
[----:B------:R-:W-:-:S02]  /*1d020*/  MOV R15, R33 ;  /* 0x00000021000f7202 */ /* 0x000fc40000000f00 */
[----:B-1----:R-:W-:Y:S02]  /*1d030*/  MOV R14, 0x1d050 ;  /* 0x0001d050000e7802 */ /* 0x002fe40000000f00 */
[----:B--2--5:R-:W-:Y:S05]  /*1d040*/  CALL.REL.NOINC `($_ZN7cutlass13device_kernelIN5flash19enable_sm80_to_sm89INS1_16FlashAttnBwdSm80INS1_25CollectiveMainloopBwdSm80ILi2ELi2EN4cute5tupleIJNS5_1CILi128EEES8_NS7_ILi64EEEEEENS_6half_tEfNS_4arch4Sm80ELb1ELb0ELb1ELb0ELb1ELb0ELb0ELb0ELi2ELi4ELi4ELi4ELb0EEENS1_21CollectiveEpilogueBwdISA_SB_SD_Li256ELb0ELb0ELi2EEENS1_25SingleTileBwdLPTSchedulerILb0ELi128ELb1EEEEEEEEEvNT_6ParamsE$_ZN4cute3eso3ESOILb1ELb0EJNS_6LayoutINS_5tupleIJNS3_IJNS_1CILi8EEENS4_ILi1EEEEEENS4_ILi4EEEEEENS3_IJNS3_IJS6_NS4_ILi0EEEEEES5_EEEEENS_10ViewEngineIPN7cutlass6half_tEEEEEC2ERKSD_RKSI_) ;  /* 0xfffec54000007944 */ /* 0x024fea0003c3ffff */
        /* <DEDUP_REMOVED lines=12> */
[----:B------:R2:W5:Y:S01]  /*1d110*/  LDL.64 R4, [R1+0x758] ;  /* 0x0007580001047983 */ /* 0x0005620000100a00 */
[----:B-1----:R-:W-:Y:S01]  /*1d120*/  IMAD.MOV.U32 R2, RZ, RZ, R6 ;  /* 0x000000ffff027224 */ /* 0x002fe200078e0006 */
[----:B------:R-:W-:-:S02]  /*1d130*/  MOV R15, R7 ;  /* 0x00000007000f7202 */ /* 0x000fc40000000f00 */
[----:B------:R-:W-:Y:S02]  /*1d140*/  MOV R14, 0x1d160 ;  /* 0x0001d160000e7802 */ /* 0x000fe40000000f00 */
[----:B--2--5:R-:W-:Y:S05]  /*1d150*/  CALL.REL.NOINC `($_ZN7cutlass13device_kernelIN5flash19enable_sm80_to_sm89INS1_16FlashAttnBwdSm80INS1_25CollectiveMainloopBwdSm80ILi2ELi2EN4cute5tupleIJNS5_1CILi128EEES8_NS7_ILi64EEEEEENS_6half_tEfNS_4arch4Sm80ELb1ELb0ELb1ELb0ELb1ELb0ELb0ELb0ELi2ELi4ELi4ELi4ELb0EEENS1_21CollectiveEpilogueBwdISA_SB_SD_Li256ELb0ELb0ELi2EEENS1_25SingleTileBwdLPTSchedulerILb0ELi128ELb1EEEEEEEEEvNT_6ParamsE$_ZN4cute3eso3ESOILb1ELb0EJNS_6LayoutINS_5tupleIJNS3_IJNS3_IJNS_1CILi8EEENS4_ILi1EEEEEES6_EEENS3_IJNS3_IJS6_S6_EEENS4_ILi4EEEEEEEEENS3_IJNS3_IJNS3_IJS6_NS4_ILi0EEEEEESD_EEENS3_IJNS3_IJSD_SD_EEENS4_ILi2048EEEEEEEEEEENS_10ViewEngineINS_8smem_ptrIPN7cutlass6half_tEEEEEEEC2ERKSK_RKSR_) ;  /* 0xfffeb60000007944 */ /* 0x024fea0003c3ffff */
[----:B-1----:R1:W5:Y:S01]  /*1d160*/  LDL.64 R2, [R1+0x758] ;  /* 0x0007580001027983 */ /* 0x0023620000100a00 */
[----:B------:R-:W-:Y:S01]  /*1d170*/  IMAD.MOV.U32 R12, RZ, RZ, R4 ;  /* 0x000000ffff0c7224 */ /* 0x000fe200078e0004 */
[----:B------:R-:W-:Y:S02]  /*1d180*/  MOV R15, R5 ;  /* 0x00000005000f7202 */ /* 0x000fe40000000f00 */
[----:B------:R-:W-:Y:S02]  /*1d190*/  MOV R14, 0x1d1b0 ;  /* 0x0001d1b0000e7802 */ /* 0x000fe40000000f00 */
[----:B-1---5:R-:W-:Y:S05]  /*1d1a0*/  CALL.REL.NOINC `($_ZN7cutlass13device_kernelIN5flash19enable_sm80_to_sm89INS1_16FlashAttnBwdSm80INS1_25CollectiveMainloopBwdSm80ILi2ELi2EN4cute5tupleIJNS5_1CILi128EEES8_NS7_ILi64EEEEEENS_6half_tEfNS_4arch4Sm80ELb1ELb0ELb1ELb0ELb1ELb0ELb0ELb0ELi2ELi4ELi4ELi4ELb0EEENS1_21CollectiveEpilogueBwdISA_SB_SD_Li256ELb0ELb0ELi2EEENS1_25SingleTileBwdLPTSchedulerILb0ELi128ELb1EEEEEEEEEvNT_6ParamsE$_ZN4cute3eso3ESOILb1ELb0EJNS_6LayoutINS_5tupleIJNS3_IJNS_1CILi8EEENS4_ILi1EEEEEENS4_ILi4EEEEEENS3_IJNS3_IJS6_NS4_ILi0EEEEEES5_EEEEENS_10ViewEngineIPN7cutlass6half_tEEEEEC2ERKSD_RKSI_) ;  /* 0xfffec3e000007944 */ /* 0x022fea0003c3ffff */
[----:B------:R2:W5:Y:S01]  /*1d1b0*/  LDL.64 R8, [R1+0x758] ;  /* 0x0007580001087983 */ /* 0x0005620000100a00 */
[----:B------:R-:W-:Y:S02]  /*1d1c0*/  MOV R38, R64 ;  /* 0x0000004000267202 */ /* 0x000fe40000000f00 */
[----:B------:R-:W-:Y:S02]  /*1d1d0*/  MOV R46, 0x1d1f0 ;  /* 0x0001d1f0002e7802 */ /* 0x000fe40000000f00 */
[----:B-12--5:R-:W-:Y:S05]  /*1d1e0*/  CALL.REL.NOINC `($_ZN7cutlass13device_kernelIN5flash19enable_sm80_to_sm89INS1_16FlashAttnBwdSm80INS1_25CollectiveMainloopBwdSm80ILi2ELi2EN4cute5tupleIJNS5_1CILi128EEES8_NS7_ILi64EEEEEENS_6half_tEfNS_4arch4Sm80ELb1ELb0ELb1ELb0ELb1ELb0ELb0ELb0ELi2ELi4ELi4ELi4ELb0EEENS1_21CollectiveEpilogueBwdISA_SB_SD_Li256ELb0ELb0ELi2EEENS1_25SingleTileBwdLPTSchedulerILb0ELi128ELb1EEEEEEEEEvNT_6ParamsE$_ZN4cute8smem_ptrIPN7cutlass6half_tEECI1NS_12iter_adaptorIS3_S4_EEES3_) ;  /* 0xfffecba000007944 */ /* 0x026fea0003c3ffff */
[----:B-1----:R1:W5:Y:S01]  /*1d1f0*/  LDL.64 R2, [R1+0x758] ;  /* 0x0007580001027983 */ /* 0x0023620000100a00 */
[----:B------:R-:W-:-:S03]  /*1d200*/  MOV R16, 0x1d220 ;  /* 0x0001d22000107802 */ /* 0x000fc60000000f00 */
[----:B-1---5:R-:W-:Y:S05]  /*1d210*/  CALL.REL.NOINC `($_ZN7cutlass13device_kernelIN5flash19enable_sm80_to_sm89INS1_16FlashAttnBwdSm80INS1_25CollectiveMainloopBwdSm80ILi2ELi2EN4cute5tupleIJNS5_1CILi128EEES8_NS7_ILi64EEEEEENS_6half_tEfNS_4arch4Sm80ELb1ELb0ELb1ELb0ELb1ELb0ELb0ELb0ELi2ELi4ELi4ELi4ELb0EEENS1_21CollectiveEpilogueBwdISA_SB_SD_Li256ELb0ELb0ELi2EEENS1_25SingleTileBwdLPTSchedulerILb0ELi128ELb1EEEEEEEEEvNT_6ParamsE$_ZN4cute3eso3ESOILb1ELb0EJNS_6LayoutINS_5tupleIJNS3_IJNS_1CILi8EEENS4_ILi1EEEEEENS4_ILi4EEEEEENS3_IJNS3_IJS6_NS4_ILi0EEEEEENS4_ILi2048EEEEEEEENS_10ViewEngineINS_8smem_ptrIPN7cutlass6half_tEEEEEEEC2ERKSE_RKSL_) ;  /* 0xfffec2f000007944 */ /* 0x022fea0003c3ffff */
[----:B------:R2:W5:Y:S01]  /*1d220*/  LDL.64 R10, [R1+0x758] ;  /* 0x00075800010a7983 */ /* 0x0005620000100a00 */
[----:B------:R-:W-:Y:S01]  /*1d230*/  IMAD.MOV.U32 R83, RZ, RZ, R64 ;  /* 0x000000ffff537224 */ /* 0x000fe200078e0040 */
[----:B------:R-:W-:-:S02]  /*1d240*/  MOV R47, RZ ;  /* 0x000000ff002f7202 */ /* 0x000fc40000000f00 */
        /* <DEDUP_REMOVED lines=14> */
[----:B------:R-:W-:-:S02]  /*1d330*/  MOV R38, 0x1d350 ;  /* 0x0001d35000267802 */ /* 0x000fc40000000f00 */
[----:B-1---5:R-:W-:Y:S05]  /*1d340*/  CALL.REL.NOINC `($_ZN7cutlass13device_kernelIN5flash19enable_sm80_to_sm89INS1_16FlashAttnBwdSm80INS1_25CollectiveMainloopBwdSm80ILi2ELi2EN4cute5tupleIJNS5_1CILi128EEES8_NS7_ILi64EEEEEENS_6half_tEfNS_4arch4Sm80ELb1ELb0ELb1ELb0ELb1ELb0ELb0ELb0ELi2ELi4ELi4ELi4ELb0EEENS1_21CollectiveEpilogueBwdISA_SB_SD_Li256ELb0ELb0ELi2EEENS1_25SingleTileBwdLPTSchedulerILb0ELi128ELb1EEEEEEEEEvNT_6ParamsE$_ZN4cute3eso3ESOILb1ELb0EJNS_6LayoutINS_5tupleIJNS3_IJNS_1CILi8EEENS4_ILi1EEEEEEEEENS3_IJNS3_IJS6_NS4_ILi0EEEEEEEEEEENS_10ViewEngineINS_8smem_ptrIPN7cutlass6half_tEEEEEEEC2ERKSC_RKSJ_) ;  /* 0xfffebbf000007944 */ /* 0x022fea0003c3ffff */
[----:B-1----:R1:W5:Y:S01]  /*1d350*/  LDL.64 R2, [R1+0x758] ;  /* 0x0007580001027983 */ /* 0x0023620000100a00 */
[----:B------:R-:W-:Y:S01]  /*1d360*/  IMAD.MOV.U32 R83, RZ, RZ, R64 ;  /* 0x000000ffff537224 */ /* 0x000fe200078e0040 */
[----:B------:R-:W-:-:S02]  /*1d370*/  MOV R47, RZ ;  /* 0x000000ff002f7202 */ /* 0x000fc40000000f00 */
        /* <DEDUP_REMOVED lines=211> */
.L_x_4312:
[----:B------:R-:W-:-:S13]  /*1e0b0*/  ISETP.NE.AND P0, PT, R25, 0x3, PT ;  /* 0x000000031900780c */ /* 0x000fda0003f05270 */
[----:B-1----:R-:W-:Y:S05]  /*1e0c0*/  @!P0 BRA `(.L_x_4309) ;  /* 0x00001ea000008947 */ /* 0x002fea0003800000 */
[----:B------:R-:W-:Y:S01]  /*1e0d0*/  IADD3 R8, R25, 0x1, RZ ;  /* 0x0000000119087810 */ /* 0x000fe20007ffe0ff */
[----:B------:R-:W-:Y:S01]  /*1e0e0*/  IMAD.MOV.U32 R83, RZ, RZ, R64 ;  /* 0x000000ffff537224 */ /* 0x000fe200078e0040 */
[----:B------:R-:W-:-:S03]  /*1e0f0*/  MOV R46, 0x1e120 ;  /* 0x0001e120002e7802 */ /* 0x000fc60000000f00 */
[----:B-1----:R-:W-:Y:S02]  /*1e100*/  IMAD.MOV.U32 R3, RZ, RZ, R8 ;  /* 0x000000ffff037224 */ /* 0x002fe400078e0008 */
[----:B------:R-:W-:Y:S05]  /*1e110*/  CALL.REL.NOINC `($_ZN7cutlass13device_kernelIN5flash19enable_sm80_to_sm89INS1_16FlashAttnBwdSm80INS1_25CollectiveMainloopBwdSm80ILi2ELi2EN4cute5tupleIJNS5_1CILi128EEES8_NS7_ILi64EEEEEENS_6half_tEfNS_4arch4Sm80ELb1ELb0ELb1ELb0ELb1ELb0ELb0ELb0ELi2ELi4ELi4ELi4ELb0EEENS1_21CollectiveEpilogueBwdISA_SB_SD_Li256ELb0ELb0ELi2EEENS1_25SingleTileBwdLPTSchedulerILb0ELi128ELb1EEEEEEEEEvNT_6ParamsE$_ZN4cute3eso3ESOILb1ELb0EJNS_10UnderscoreES2_iEEC2ERKS2_S5_RKi) ;  /* 0xfffe9b2000007944 */ /* 0x000fea0003c3ffff */
        /* <DEDUP_REMOVED lines=21> */
[----:B------:R-:W-:Y:S02]  /*1e270*/  MOV R3, R8 ;  /* 0x0000000800037202 */ /* 0x000fe40000000f00 */
        /* <DEDUP_REMOVED lines=184> */
[----:B-1----:R-:W-:Y:S01]  /*1ee00*/  IMAD.MOV.U32 R3, RZ, RZ, R8 ;  /* 0x000000ffff037224 */ /* 0x002fe200078e0008 */
[----:B------:R-:W-:-:S02]  /*1ee10*/  MOV R83, R64 ;  /* 0x0000004000537202 */ /* 0x000fc40000000f00 */
        /* <DEDUP_REMOVED lines=276> */
[----:B------:R-:W-:Y:S05]  /*1ff60*/  CALL.REL.NOINC `($_ZN7cutlass13device_kernelIN5flash19enable_sm80_to_sm89INS1_16FlashAttnBwdSm80INS1_25CollectiveMainloopBwdSm80ILi2ELi2EN4cute5tupleIJNS5_1CILi128EEES8_NS7_ILi64EEEEEENS_6half_tEfNS_4arch4Sm80ELb1ELb0ELb1ELb0ELb1ELb0ELb0ELb0ELi2ELi4ELi4ELi4ELb0EEENS1_21CollectiveEpilogueBwdISA_SB_SD_Li256ELb0ELb0ELi2EEENS1_25SingleTileBwdLPTSchedulerILb0ELi128ELb1EEEEEEEEEvNT_6ParamsE$_ZZN5flash25CollectiveMainloopBwdSm80ILi2ELi2EN4cute5tupleIJNS1_1CILi128EEES4_NS3_ILi64EEEEEEN7cutlass6half_tEfNS7_4arch4Sm80ELb1ELb0ELb1ELb0ELb1ELb0ELb0ELb0ELi2ELi4ELi4ELi4ELb0EE3mmaINS_16FlashAttnBwdSm80ISB_NS_21CollectiveEpilogueBwdIS6_S8_SA_Li256ELb0ELb0ELi2EEENS_25SingleTileBwdLPTSchedulerILb0ELi128ELb1EEEE13SharedStorageENS1_6TensorINS1_11ArrayEngineIfLm32EEENS1_6LayoutINS2_IJNS2_IJNS3_ILi2EEESO_EEESO_NS3_ILi4EEEEEENS2_IJNS2_IJNS3_ILi1EEESO_EEESQ_NS3_ILi8EEEEEEEEEEEEbRKNSB_6ParamsERT0_S12_iNS2_IJiiiEEERT_ENKUlvE_clEv) ;  /* 0x0002783000007944 */ /* 0x000fea0003c00000 */
.L_x_4309:
[----:B------:R-:W-:Y:S01]  /*1ff70*/  IMAD.MOV.U32 R83, RZ, RZ, R64 ;  /* 0x000000ffff537224 */ /* 0x000fe200078e0040 */
[----:B-1----:R-:W-:Y:S01]  /*1ff80*/  MOV R3, R25 ;  /* 0x0000001900037202 */ /* 0x002fe20000000f00 */
[----:B------:R-:W-:Y:S01]  /*1ff90*/  IMAD.MOV.U32 R48, RZ, RZ, RZ ;  /* 0x000000ffff307224 */ /* 0x000fe200078e00ff */
[----:B------:R-:W-:-:S02]  /*1ffa0*/  MOV R46, 0x1ffc0 ;  /* 0x0001ffc0002e7802 */ /* 0x000fc40000000f00 */
[----:B------:R-:W-:Y:S05]  /*1ffb0*/  CALL.REL.NOINC `($_ZN7cutlass13device_kernelIN5flash19enable_sm80_to_sm89INS1_16FlashAttnBwdSm80INS1_25CollectiveMainloopBwdSm80ILi2ELi2EN4cute5tupleIJNS5_1CILi128EEES8_NS7_ILi64EEEEEENS_6half_tEfNS_4arch4Sm80ELb1ELb0ELb1ELb0ELb1ELb0ELb0ELb0ELi2ELi4ELi4ELi4ELb0EEENS1_21CollectiveEpilogueBwdISA_SB_SD_Li256ELb0ELb0ELi2EEENS1_25SingleTileBwdLPTSchedulerILb0ELi128ELb1EEEEEEEEEvNT_6ParamsE$_ZN4cute3eso3ESOILb1ELb0EJNS_10UnderscoreES2_iEEC2ERKS2_S5_RKi) ;  /* 0xfffe7c8000007944 */ /* 0x000fea0003c3ffff */
        /* <DEDUP_REMOVED lines=16> */
[----:B------:R-:W-:Y:S02]  /*200c0*/  MOV R3, R25 ;  /* 0x0000001900037202 */ /* 0x000fe40000000f00 */
        /* <DEDUP_REMOVED lines=18> */
.L_x_4310:
        /* <DEDUP_REMOVED lines=190> */
.L_x_4311:
[----:B-1----:R-:W2:Y:S01]  /*20dd0*/  LDL.64 R4, [R65+0xa0] ;  /* 0x0000a00041047983 */ /* 0x002ea20000100a00 */
[----:B------:R-:W-:Y:S01]  /*20de0*/  ULDC.64 UR4, c[0x0][0x118] ;  /* 0x0000460000047ab9 */ /* 0x000fe20000000a00 */
[----:B------:R-:W-:Y:S02]  /*20df0*/  MOV R10, 0x20e20 ;  /* 0x00020e20000a7802 */ /* 0x000fe40000000f00 */
[----:B--2---:R-:W5:Y:S04]  /*20e00*/  LD.E.64 R4, [R4.64] ;  /* 0x0000000404047980 */ /* 0x004f68000c101b00 */
[----:B-----5:R-:W-:Y:S05]  /*20e10*/  CALL.REL.NOINC `($_ZN7cutlass13device_kernelIN5flash19enable_sm80_to_sm89INS1_16FlashAttnBwdSm80INS1_25CollectiveMainloopBwdSm80ILi2ELi2EN4cute5tupleIJNS5_1CILi128EEES8_NS7_ILi64EEEEEENS_6half_tEfNS_4arch4Sm80ELb1ELb0ELb1ELb0ELb1ELb0ELb0ELb0ELi2ELi4ELi4ELi4ELb0EEENS1_21CollectiveEpilogueBwdISA_SB_SD_Li256ELb0ELb0ELi2EEENS1_25SingleTileBwdLPTSchedulerILb0ELi128ELb1EEEEEEEEEvNT_6ParamsE$_ZN4cute8smem_ptrIPfECI1NS_12iter_adaptorIS1_S2_EEES1_) ;  /* 0xfffe8ff000007944 */ /* 0x020fea0003c3ffff */
[----:B-1----:R1:W5:Y:S01]  /*20e20*/  LDL.64 R4, [R1+0x758] ;  /* 0x0007580001047983 */ /* 0x0023620000100a00 */
[----:B------:R-:W-:-:S03]  /*20e30*/  MOV R10, 0x20e50 ;  /* 0x00020e50000a7802 */ /* 0x000fc60000000f00 */
[----:B-1---5:R-:W-:Y:S05]  /*20e40*/  CALL.REL.NOINC `($_ZN7cutlass13device_kernelIN5flash19enable_sm80_to_sm89INS1_16FlashAttnBwdSm80INS1_25CollectiveMainloopBwdSm80ILi2ELi2EN4cute5tupleIJNS5_1CILi128EEES8_NS7_ILi64EEEEEENS_6half_tEfNS_4arch4Sm80ELb1ELb0ELb1ELb0ELb1ELb0ELb0ELb0ELi2ELi4ELi4ELi4ELb0EEENS1_21CollectiveEpilogueBwdISA_SB_SD_Li256ELb0ELb0ELi2EEENS1_25SingleTileBwdLPTSchedulerILb0ELi128ELb1EEEEEEEEEvNT_6ParamsE$_ZN4cute3eso3ESOILb1ELb0EJNS_6LayoutINS_5tupleIJNS3_IJNS_1CILi2EEES5_EEEEEENS3_IJNS3_IJNS4_ILi8EEENS4_ILi64EEEEEEEEEEENS_10ViewEngineINS_8smem_ptrIPfEEEEEEC2ERKSC_RKSH_) ;  /* 0xfffe7d1000007944 */ /* 0x022fea0003c3ffff */
[----:B------:R2:W-:Y:S04]  /*20e50*/  STL.128 [R1+0xa50], RZ ;  /* 0x000a50ff01007387 */ /* 0x0005e80000100c00 */
[----:B------:R2:W5:Y:S01]  /*20e60*/  LDL.64 R12, [R65+0xa0] ;  /* 0x0000a000410c7983 */ /* 0x0005620000100a00 */
[----:B------:R-:W-:Y:S01]  /*20e70*/  IADD3 R6, P0, R59, 0x300, RZ ;  /* 0x000003003b067810 */ /* 0x000fe20007f1e0ff */
[----:B------:R-:W-:Y:S01]  /*20e80*/  IMAD.MOV.U32 R83, RZ, RZ, R64 ;  /* 0x000000ffff537224 */ /* 0x000fe200078e0040 */
[----:B------:R-:W-:-:S02]  /*20e90*/  MOV R47, R24 ;  /* 0x00000018002f7202 */ /* 0x000fc40000000f00 */
[----:B------:R-:W-:Y:S01]  /*20ea0*/  MOV R46, 0x20ed0 ;  /* 0x00020ed0002e7802 */ /* 0x000fe20000000f00 */
[----:B------:R-:W-:-:S03]  /*20eb0*/  IMAD.X R2, RZ, RZ, R58, P0 ;  /* 0x000000ffff027224 */ /* 0x000fc600000e063a */
[----:B-12--5:R-:W-:Y:S05]  /*20ec0*/  CALL.REL.NOINC `($_ZN7cutlass13device_kernelIN5flash19enable_sm80_to_sm89INS1_16FlashAttnBwdSm80INS1_25CollectiveMainloopBwdSm80ILi2ELi2EN4cute5tupleIJNS5_1CILi128EEES8_NS7_ILi64EEEEEENS_6half_tEfNS_4arch4Sm80ELb1ELb0ELb1ELb0ELb1ELb0ELb0ELb0ELi2ELi4ELi4ELi4ELb0EEENS1_21CollectiveEpilogueBwdISA_SB_SD_Li256ELb0ELb0ELi2EEENS1_25SingleTileBwdLPTSchedulerILb0ELi128ELb1EEEEEEEEEvNT_6ParamsE$_ZN4cute3eso3ESOILb1ELb0EJNS_10UnderscoreEiEEC2ERKS2_RKi) ;  /* 0xfffe6db000007944 */ /* 0x026fea0003c3ffff */
[----:B------:R-:W2:Y:S01]  /*20ed0*/  LDL R5, [R1+0x758] ;  /* 0x0007580001057983 */ /* 0x000ea20000100800 */
[----:B------:R-:W-:Y:S02]  /*20ee0*/  MOV R8, 0x20f10 ;  /* 0x00020f1000087802 */ /* 0x000fe40000000f00 */
[----:B--2---:R-:W-:Y:S02]  /*20ef0*/  SHF.L.U32 R5, R5, 0x7, RZ ;  /* 0x0000000705057819 */ /* 0x004fe400000006ff */
[----:B-1----:R-:W-:Y:S05]  /*20f00*/  CALL.REL.NOINC `($_ZN7cutlass13device_kernelIN5flash19enable_sm80_to_sm89INS1_16FlashAttnBwdSm80INS1_25CollectiveMainloopBwdSm80ILi2ELi2EN4cute5tupleIJNS5_1CILi128EEES8_NS7_ILi64EEEEEENS_6half_tEfNS_4arch4Sm80ELb1ELb0ELb1ELb0ELb1ELb0ELb0ELb0ELi2ELi4ELi4ELi4ELb0EEENS1_21CollectiveEpilogueBwdISA_SB_SD_Li256ELb0ELb0ELi2EEENS1_25SingleTileBwdLPTSchedulerILb0ELi128ELb1EEEEEEEEEvNT_6ParamsE$_ZN4cute3eso3ESOILb1ELb0EJNS_6LayoutINS_5tupleIJNS3_IJNS_1CILi2EEES5_EEEEEENS3_IJNS3_IJNS4_ILi8EEENS4_ILi64EEEEEEEEEEEiEEC2ERKSC_RKi) ;  /* 0xfffe7c9000007944 */ /* 0x002fea0003c3ffff */
[----:B------:R-:W-:Y:S01]  /*20f10*/  ULDC.64 UR4, c[0x0][0x118] ;  /* 0x0000460000047ab9 */ /* 0x000fe20000000a00 */
[----:B------:R-:W2:Y:S04]  /*20f20*/  LDL R3, [R1+0x758] ;  /* 0x0007580001037983 */ /* 0x000ea80000100800 */
[----:B-1----:R-:W2:Y:S01]  /*20f30*/  LD.E.64 R4, [R12.64] ;  /* 0x000000040c047980 */ /* 0x002ea2000c101b00 */
[----:B------:R-:W-:Y:S01]  /*20f40*/  MOV R10, 0x20f70 ;  /* 0x00020f70000a7802 */ /* 0x000fe20000000f00 */
[----:B--2---:R-:W-:-:S04]  /*20f50*/  IMAD.WIDE R4, R3, 0x4, R4 ;  /* 0x0000000403047825 */ /* 0x004fc800078e0204 */
[----:B------:R-:W-:Y:S05]  /*20f60*/  CALL.REL.NOINC `($_ZN7cutlass13device_kernelIN5flash19enable_sm80_to_sm89INS1_16FlashAttnBwdSm80INS1_25CollectiveMainloopBwdSm80ILi2ELi2EN4cute5tupleIJNS5_1CILi128EEES8_NS7_ILi64EEEEEENS_6half_tEfNS_4arch4Sm80ELb1ELb0ELb1ELb0ELb1ELb0ELb0ELb0ELi2ELi4ELi4ELi4ELb0EEENS1_21CollectiveEpilogueBwdISA_SB_SD_Li256ELb0ELb0ELi2EEENS1_25SingleTileBwdLPTSchedulerILb0ELi128ELb1EEEEEEEEEvNT_6ParamsE$_ZN4cute8smem_ptrIPfECI1NS_12iter_adaptorIS1_S2_EEES1_) ;  /* 0xfffe8ea000007944 */ /* 0x000fea0003c3ffff */
[----:B-1----:R1:W5:Y:S01]  /*20f70*/  LDL.64 R4, [R1+0x758] ;  /* 0x0007580001047983 */ /* 0x0023620000100a00 */
[----:B------:R-:W-:-:S03]  /*20f80*/  MOV R10, 0x20fa0 ;  /* 0x00020fa0000a7802 */ /* 0x000fc60000000f00 */
[----:B-1---5:R-:W-:Y:S05]  /*20f90*/  CALL.REL.NOINC `($_ZN7cutlass13device_kernelIN5flash19enable_sm80_to_sm89INS1_16FlashAttnBwdSm80INS1_25CollectiveMainloopBwdSm80ILi2ELi2EN4cute5tupleIJNS5_1CILi128EEES8_NS7_ILi64EEEEEENS_6half_tEfNS_4arch4Sm80ELb1ELb0ELb1ELb0ELb1ELb0ELb0ELb0ELi2ELi4ELi4ELi4ELb0EEENS1_21CollectiveEpilogueBwdISA_SB_SD_Li256ELb0ELb0ELi2EEENS1_25SingleTileBwdLPTSchedulerILb0ELi128ELb1EEEEEEEEEvNT_6ParamsE$_ZN4cute3eso3ESOILb1ELb0EJNS_6LayoutINS_5tupleIJNS3_IJNS_1CILi2EEES5_EEEEEENS3_IJNS3_IJNS4_ILi8EEENS4_ILi64EEEEEEEEEEENS_10ViewEngineINS_8smem_ptrIPfEEEEEEC2ERKSC_RKSH_) ;  /* 0xfffe7bc000007944 */ /* 0x022fea0003c3ffff */
[----:B-1----:R1:W5:Y:S01]  /*20fa0*/  LDL.64 R4, [R1+0x758] ;  /* 0x0007580001047983 */ /* 0x0023620000100a00 */
[----:B------:R-:W-:Y:S01]  /*20fb0*/  IMAD.MOV.U32 R9, RZ, RZ, R2 ;  /* 0x000000ffff097224 */ /* 0x000fe200078e0002 */
[----:B------:R-:W-:-:S02]  /*20fc0*/  MOV R2, R6 ;  /* 0x0000000600027202 */ /* 0x000fc40000000f00 */
[----:B------:R-:W-:Y:S02]  /*20fd0*/  MOV R8, 0x20ff0 ;  /* 0x00020ff000087802 */ /* 0x000fe40000000f00 */
[----:B-1---5:R-:W-:Y:S05]  /*20fe0*/  CALL.REL.NOINC `($_ZN7cutlass13device_kernelIN5flash19enable_sm80_to_sm89INS1_16FlashAttnBwdSm80INS1_25CollectiveMainloopBwdSm80ILi2ELi2EN4cute5tupleIJNS5_1CILi128EEES8_NS7_ILi64EEEEEENS_6half_tEfNS_4arch4Sm80ELb1ELb0ELb1ELb0ELb1ELb0ELb0ELb0ELi2ELi4ELi4ELi4ELb0EEENS1_21CollectiveEpilogueBwdISA_SB_SD_Li256ELb0ELb0ELi2EEENS1_25SingleTileBwdLPTSchedulerILb0ELi128ELb1EEEEEEEEEvNT_6ParamsE$_ZN4cute3eso3ESOILb1ELb0EJNS_6LayoutINS_5tupleIJNS_1CILi1EEENS4_ILi4EEEEEENS3_IJNS4_ILi0EEES5_EEEEENS_10ViewEngineIPfEEEEC2ERKSA_RKSD_) ;  /* 0xfffe86f000007944 */ /* 0x022fea0003c3ffff */
[----:B------:R2:W5:Y:S01]  /*20ff0*/  LDL.64 R2, [R1+0x758] ;  /* 0x0007580001027983 */ /* 0x0005620000100a00 */
[----:B------:R-:W-:Y:S02]  /*21000*/  MOV R9, R5 ;  /* 0x0000000500097202 */ /* 0x000fe40000000f00 */
[----:B------:R-:W-:Y:S02]  /*21010*/  MOV R8, 0x21030 ;  /* 0x0002103000087802 */ /* 0x000fe40000000f00 */
[----:B-12--5:R-:W-:Y:S05]  /*21020*/  CALL.REL.NOINC `($_ZN7cutlass13device_kernelIN5flash19enable_sm80_to_sm89INS1_16FlashAttnBwdSm80INS1_25CollectiveMainloopBwdSm80ILi2ELi2EN4cute5tupleIJNS5_1CILi128EEES8_NS7_ILi64EEEEEENS_6half_tEfNS_4arch4Sm80ELb1ELb0ELb1ELb0ELb1ELb0ELb0ELb0ELi2ELi4ELi4ELi4ELb0EEENS1_21CollectiveEpilogueBwdISA_SB_SD_Li256ELb0ELb0ELi2EEENS1_25SingleTileBwdLPTSchedulerILb0ELi128ELb1EEEEEEEEEvNT_6ParamsE$_ZN4cute3eso3ESOILb1ELb0EJNS_6LayoutINS_5tupleIJNS_1CILi1EEENS3_IJNS4_ILi2EEES6_EEEEEENS3_IJNS4_ILi0EEENS3_IJNS4_ILi8EEENS4_ILi64EEEEEEEEEEENS_10ViewEngineINS_8smem_ptrIPfEEEEEEC2ERKSE_RKSJ_) ;  /* 0xfffe865000007944 */ /* 0x026fea0003c3ffff */
[----:B-1----:R1:W5:Y:S01]  /*21030*/  LDL.64 R4, [R1+0x758] ;  /* 0x0007580001047983 */ /* 0x0023620000100a00 */
[----:B------:R-:W-:-:S03]  /*21040*/  MOV R10, 0x21060 ;  /* 0x00021060000a7802 */ /* 0x000fc60000000f00 */
[----:B-1---5:R-:W-:Y:S05]  /*21050*/  CALL.REL.NOINC `($_ZN7cutlass13device_kernelIN5flash19enable_sm80_to_sm89INS1_16FlashAttnBwdSm80INS1_25CollectiveMainloopBwdSm80ILi2ELi2EN4cute5tupleIJNS5_1CILi128EEES8_NS7_ILi64EEEEEENS_6half_tEfNS_4arch4Sm80ELb1ELb0ELb1ELb0ELb1ELb0ELb0ELb0ELi2ELi4ELi4ELi4ELb0EEENS1_21CollectiveEpilogueBwdISA_SB_SD_Li256ELb0ELb0ELi2EEENS1_25SingleTileBwdLPTSchedulerILb0ELi128ELb1EEEEEEEEEvNT_6ParamsE$_ZN4cute8smem_ptrIPfECI1NS_12iter_adaptorIS1_S2_EEES1_) ;  /* 0xfffe8db000007944 */ /* 0x022fea0003c3ffff */
[----:B-1----:R1:W5:Y:S01]  /*21060*/  LDL.64 R4, [R1+0x758] ;  /* 0x0007580001047983 */ /* 0x0023620000100a00 */
[----:B------:R-:W-:-:S03]  /*21070*/  MOV R10, 0x21090 ;  /* 0x00021090000a7802 */ /* 0x000fc60000000f00 */
[----:B-1---5:R-:W-:Y:S05]  /*21080*/  CALL.REL.NOINC `($_ZN7cutlass13device_kernelIN5flash19enable_sm80_to_sm89INS1_16FlashAttnBwdSm80INS1_25CollectiveMainloopBwdSm80ILi2ELi2EN4cute5tupleIJNS5_1CILi128EEES8_NS7_ILi64EEEEEENS_6half_tEfNS_4arch4Sm80ELb1ELb0ELb1ELb0ELb1ELb0ELb0ELb0ELi2ELi4ELi4ELi4ELb0EEENS1_21CollectiveEpilogueBwdISA_SB_SD_Li256ELb0ELb0ELi2EEENS1_25SingleTileBwdLPTSchedulerILb0ELi128ELb1EEEEEEEEEvNT_6ParamsE$_ZN4cute3eso3ESOILb1ELb0EJNS_6LayoutINS_5tupleIJNS3_IJNS_1CILi2EEES5_EEEEEENS3_IJNS3_IJNS4_ILi8EEENS4_ILi64EEEEEEEEEEENS_10ViewEngineINS_8smem_ptrIPfEEEEEEC2ERKSC_RKSH_) ;  /* 0xfffe7ad000007944 */ /* 0x022fea0003c3ffff */
[----:B------:R2:W5:Y:S01]  /*21090*/  LDL.64 R10, [R1+0x758] ;  /* 0x00075800010a7983 */ /* 0x0005620000100a00 */
[----:B-1----:R-:W-:Y:S01]  /*210a0*/  IMAD.MOV.U32 R4, RZ, RZ, R2 ;  /* 0x000000ffff047224 */ /* 0x002fe200078e0002 */
[----:B------:R-:W-:Y:S02]  /*210b0*/  MOV R7, R3 ;  /* 0x0000000300077202 */ /* 0x000fe40000000f00 */
[----:B------:R-:W-:Y:S02]  /*210c0*/  MOV R8, 0x210e0 ;  /* 0x000210e000087802 */ /* 0x000fe40000000f00 */
[----:B--2--5:R-:W-:Y:S05]  /*210d0*/  CALL.REL.NOINC `($_ZN7cutlass13device_kernelIN5flash19enable_sm80_to_sm89INS1_16FlashAttnBwdSm80INS1_25CollectiveMainloopBwdSm80ILi2ELi2EN4cute5tupleIJNS5_1CILi128EEES8_NS7_ILi64EEEEEENS_6half_tEfNS_4arch4Sm80ELb1ELb0ELb1ELb0ELb1ELb0ELb0ELb0ELi2ELi4ELi4ELi4ELb0EEENS1_21CollectiveEpilogueBwdISA_SB_SD_Li256ELb0ELb0ELi2EEENS1_25SingleTileBwdLPTSchedulerILb0ELi128ELb1EEEEEEEEEvNT_6ParamsE$_ZN4cute3eso3ESOILb1ELb0EJNS_6LayoutINS_5tupleIJNS_1CILi4EEEEEENS3_IJNS4_ILi1EEEEEEEENS_10ViewEngineIPfEEEEC2ERKS9_RKSC_) ;  /* 0xfffe866000007944 */ /* 0x024fea0003c3ffff */
        /* <DEDUP_REMOVED lines=13> */
[----:B--2---:R-:W-:Y:S05]  /*211b0*/  CALL.REL.NOINC `($_ZN7cutlass13device_kernelIN5flash19enable_sm80_to_sm89INS1_16FlashAttnBwdSm80INS1_25CollectiveMainloopBwdSm80ILi2ELi2EN4cute5tupleIJNS5_1CILi128EEES8_NS7_ILi64EEEEEENS_6half_tEfNS_4arch4Sm80ELb1ELb0ELb1ELb0ELb1ELb0ELb0ELb0ELi2ELi4ELi4ELi4ELb0EEENS1_21CollectiveEpilogueBwdISA_SB_SD_Li256ELb0ELb0ELi2EEENS1_25SingleTileBwdLPTSchedulerILb0ELi128ELb1EEEEEEEEEvNT_6ParamsE$_ZN4cute3eso3ESOILb1ELb0EJNS_6LayoutINS_5tupleIJNS3_IJNS_1CILi2EEES5_EEENS3_IJS5_NS4_ILi8EEEEEEEEENS3_IJNS3_IJS5_NS4_ILi4EEEEEENS3_IJNS4_ILi1EEES7_EEEEEEEENS_10ViewEngineIPfEEEEC2ERKSF_RKSI_) ;  /* 0xfffe7a2000007944 */ /* 0x004fea0003c3ffff */
[----:B------:R2:W5:Y:S01]  /*211c0*/  LDL.64 R8, [R1+0x758] ;  /* 0x0007580001087983 */ /* 0x0005620000100a00 */
[----:B------:R-:W-:-:S03]  /*211d0*/  MOV R7, RZ ;  /* 0x000000ff00077202 */ /* 0x000fc60000000f00 */
.L_x_4314:
[----:B-1----:R-:W-:-:S04]  /*211e0*/  MOV R2, 0x21200 ;  /* 0x0002120000027802 */ /* 0x002fc80000000f00 */
[----:B-12--5:R-:W-:Y:S05]  /*211f0*/  CALL.REL.NOINC `($_ZN7cutlass13device_kernelIN5flash19enable_sm80_to_sm89INS1_16FlashAttnBwdSm80INS1_25CollectiveMainloopBwdSm80ILi2ELi2EN4cute5tupleIJNS5_1CILi128EEES8_NS7_ILi64EEEEEENS_6half_tEfNS_4arch4Sm80ELb1ELb0ELb1ELb0ELb1ELb0ELb0ELb0ELi2ELi4ELi4ELi4ELb0EEENS1_21CollectiveEpilogueBwdISA_SB_SD_Li256ELb0ELb0ELi2EEENS1_25SingleTileBwdLPTSchedulerILb0ELi128ELb1EEEEEEEEEvNT_6ParamsE$_ZZZN5flash25CollectiveMainloopBwdSm80ILi2ELi2EN4cute5tupleIJNS1_1CILi128EEES4_NS3_ILi64EEEEEEN7cutlass6half_tEfNS7_4arch4Sm80ELb1ELb0ELb1ELb0ELb1ELb0ELb0ELb0ELi2ELi4ELi4ELi4ELb0EE3mmaINS_16FlashAttnBwdSm80ISB_NS_21CollectiveEpilogueBwdIS6_S8_SA_Li256ELb0ELb0ELi2EEENS_25SingleTileBwdLPTSchedulerILb0ELi128ELb1EEEE13SharedStorageENS1_6TensorINS1_11ArrayEngineIfLm32EEENS1_6LayoutINS2_IJNS2_IJNS3_ILi2EEESO_EEESO_NS3_ILi4EEEEEENS2_IJNS2_IJNS3_ILi1EEESO_EEESQ_NS3_ILi8EEEEEEEEEEEEbRKNSB_6ParamsERT0_S12_iNS2_IJiiiEEERT_ENKUliT_E_clIZSC_ISJ_SX_EbS10_S12_S12_iS13_S15_EUlRS16_iE_EEDaiS16_ENKUlvE1_clEv) ;  /* 0x0002cb9000007944 */ /* 0x026fea0003c00000 */
[----:B------:R1:W-:Y:S01]  /*21200*/  STL [R1+0x770], RZ ;  /* 0x000770ff01007387 */ /* 0x0003e20000100800 */
[----:B------:R-:W-:-:S03]  /*21210*/  MOV R5, RZ ;  /* 0x000000ff00057202 */ /* 0x000fc60000000f00 */
.L_x_4313:
[----:B------:R-:W-:Y:S01]  /*21220*/  IMAD.MOV.U32 R11, RZ, RZ, R64 ;  /* 0x000000ffff0b7224 */ /* 0x000fe200078e0040 */
[----:B------:R-:W-:Y:S02]  /*21230*/  MOV R3, R63 ;  /* 0x0000003f00037202 */ /* 0x000fe40000000f00 */
[----:B-1----:R-:W-:Y:S02]  /*21240*/  MOV R12, 0x21260 ;  /* 0x00021260000c7802 */ /* 0x002fe40000000f00 */
[----:B-1---5:R-:W-:Y:S05]  /*21250*/  CALL.REL.NOINC `($_ZN7cutlass13device_kernelIN5flash19enable_sm80_to_sm89INS1_16FlashAttnBwdSm80INS1_25CollectiveMainloopBwdSm80ILi2ELi2EN4cute5tupleIJNS5_1CILi128EEES8_NS7_ILi64EEEEEENS_6half_tEfNS_4arch4Sm80ELb1ELb0ELb1ELb0ELb1ELb0ELb0ELb0ELi2ELi4ELi4ELi4ELb0EEENS1_21CollectiveEpilogueBwdISA_SB_SD_Li256ELb0ELb0ELi2EEENS1_25SingleTileBwdLPTSchedulerILb0ELi128ELb1EEEEEEEEEvNT_6ParamsE$_ZN4cute3eso3ESOILb0ELb0EJiiEEC2ERKiS4_) ;  /* 0xfffe647000007944 */ /* 0x022fea0003c3ffff */
        /* <DEDUP_REMOVED lines=19> */
[----:B-1---5:R-:W-:Y:S05]  /*21390*/  CALL.REL.NOINC `($_ZN7cutlass13device_kernelIN5flash19enable_sm80_to_sm89INS1_16FlashAttnBwdSm80INS1_25CollectiveMainloopBwdSm80ILi2ELi2EN4cute5tupleIJNS5_1CILi128EEES8_NS7_ILi64EEEEEENS_6half_tEfNS_4arch4Sm80ELb1ELb0ELb1ELb0ELb1ELb0ELb0ELb0ELi2ELi4ELi4ELi4ELb0EEENS1_21CollectiveEpilogueBwdISA_SB_SD_Li256ELb0ELb0ELi2EEENS1_25SingleTileBwdLPTSchedulerILb0ELi128ELb1EEEEEEEEEvNT_6ParamsE$_ZN4cute3eso3ESOILb0ELb0EJiiEEC2ERKiS4_) ;  /* 0xfffe633000007944 */ /* 0x022fea0003c3ffff */
        /* <DEDUP_REMOVED lines=21> */
[----:B------:R-:W-:Y:S05]  /*214f0*/  CALL.REL.NOINC `($_ZN7cutlass13device_kernelIN5flash19enable_sm80_to_sm89INS1_16FlashAttnBwdSm80INS1_25CollectiveMainloopBwdSm80ILi2ELi2EN4cute5tupleIJNS5_1CILi128EEES8_NS7_ILi64EEEEEENS_6half_tEfNS_4arch4Sm80ELb1ELb0ELb1ELb0ELb1ELb0ELb0ELb0ELi2ELi4ELi4ELi4ELb0EEENS1_21CollectiveEpilogueBwdISA_SB_SD_Li256ELb0ELb0ELi2EEENS1_25SingleTileBwdLPTSchedulerILb0ELi128ELb1EEEEEEEEEvNT_6ParamsE$_ZN4cute3eso3ESOILb0ELb0EJiiEEC2ERKiS4_) ;  /* 0xfffe61d000007944 */ /* 0x000fea0003c3ffff */
        /* <DEDUP_REMOVED lines=19> */
[----:B-1----:R-:W-:Y:S05]  /*21630*/  CALL.REL.NOINC `($_ZN7cutlass13device_kernelIN5flash19enable_sm80_to_sm89INS1_16FlashAttnBwdSm80INS1_25CollectiveMainloopBwdSm80ILi2ELi2EN4cute5tupleIJNS5_1CILi128EEES8_NS7_ILi64EEEEEENS_6half_tEfNS_4arch4Sm80ELb1ELb0ELb1ELb0ELb1ELb0ELb0ELb0ELi2ELi4ELi4ELi4ELb0EEENS1_21CollectiveEpilogueBwdISA_SB_SD_Li256ELb0ELb0ELi2EEENS1_25SingleTileBwdLPTSchedulerILb0ELi128ELb1EEEEEEEEEvNT_6ParamsE$_ZN4cute3eso3ESOILb0ELb0EJiiEEC2ERKiS4_) ;  /* 0xfffe609000007944 */ /* 0x002fea0003c3ffff */
        /* <DEDUP_REMOVED lines=13> */
[----:B-----5:R-:W-:Y:S05]  /*21710*/  CALL.REL.NOINC `($_ZN7cutlass13device_kernelIN5flash19enable_sm80_to_sm89INS1_16FlashAttnBwdSm80INS1_25CollectiveMainloopBwdSm80ILi2ELi2EN4cute5tupleIJNS5_1CILi128EEES8_NS7_ILi64EEEEEENS_6half_tEfNS_4arch4Sm80ELb1ELb0ELb1ELb0ELb1ELb0ELb0ELb0ELi2ELi4ELi4ELi4ELb0EEENS1_21CollectiveEpilogueBwdISA_SB_SD_Li256ELb0ELb0ELi2EEENS1_25SingleTileBwdLPTSchedulerILb0ELi128ELb1EEEEEEEEEvNT_6ParamsE$_ZN4cute3eso3ESOILb0ELb0EJiiEEC2ERKiS4_) ;  /* 0xfffe5fb000007944 */ /* 0x020fea0003c3ffff */
        /* <DEDUP_REMOVED lines=48> */
[----:B--2---:R-:W-:Y:S05]  /*21a20*/  CALL.REL.NOINC `($_ZN7cutlass13device_kernelIN5flash19enable_sm80_to_sm89INS1_16FlashAttnBwdSm80INS1_25CollectiveMainloopBwdSm80ILi2ELi2EN4cute5tupleIJNS5_1CILi128EEES8_NS7_ILi64EEEEEENS_6half_tEfNS_4arch4Sm80ELb1ELb0ELb1ELb0ELb1ELb0ELb0ELb0ELi2ELi4ELi4ELi4ELb0EEENS1_21CollectiveEpilogueBwdISA_SB_SD_Li256ELb0ELb0ELi2EEENS1_25SingleTileBwdLPTSchedulerILb0ELi128ELb1EEEEEEEEEvNT_6ParamsE$_ZN4cute3eso3ESOILb1ELb0EJNS_6LayoutINS_5tupleIJNS3_IJNS_1CILi1EEENS4_ILi2EEEEEES6_NS4_ILi8EEEEEENS3_IJNS3_IJS5_S5_EEES6_NS4_ILi4EEEEEEEENS_10ViewEngineIPKN7cutlass5ArrayIfLi2ELb1EEEEEEEC2ERKSD_RKSK_) ;  /* 0xfffe6ee000007944 */ /* 0x004fea0003c3ffff */
[----:B------:R2:W5:Y:S01]  /*21a30*/  LDL.64 R20, [R8] ;  /* 0x0000000008147983 */ /* 0x0005620000100a00 */
[----:B------:R-:W-:Y:S01]  /*21a40*/  IMAD.MOV.U32 R16, RZ, RZ, R6 ;  /* 0x000000ffff107224 */ /* 0x000fe200078e0006 */
[----:B-1----:R-:W-:Y:S02]  /*21a50*/  MOV R3, R5 ;  /* 0x0000000500037202 */ /* 0x002fe40000000f00 */
[----:B------:R-:W-:Y:S02]  /*21a60*/  MOV R14, 0x21a80 ;  /* 0x00021a80000e7802 */ /* 0x000fe40000000f00 */
[----:B--2--5:R-:W-:Y:S05]  /*21a70*/  CALL.REL.NOINC `($_ZN7cutlass13device_kernelIN5flash19enable_sm80_to_sm89INS1_16FlashAttnBwdSm80INS1_25CollectiveMainloopBwdSm80ILi2ELi2EN4cute5tupleIJNS5_1CILi128EEES8_NS7_ILi64EEEEEENS_6half_tEfNS_4arch4Sm80ELb1ELb0ELb1ELb0ELb1ELb0ELb0ELb0ELi2ELi4ELi4ELi4ELb0EEENS1_21CollectiveEpilogueBwdISA_SB_SD_Li256ELb0ELb0ELi2EEENS1_25SingleTileBwdLPTSchedulerILb0ELi128ELb1EEEEEEEEEvNT_6ParamsE$_ZN4cute3eso3ESOILb1ELb0EJNS_6LayoutINS_5tupleIJNS3_IJNS_1CILi1EEENS4_ILi2EEEEEES6_NS4_ILi8EEEEEENS3_IJNS3_IJS5_S5_EEES6_NS4_ILi4EEEEEEEENS_10ViewEngineIPN7cutlass5ArrayINSF_6half_tELi2ELb0EEEEEEEC2ERKSD_RKSK_) ;  /* 0xfffe6ee000007944 */ /* 0x024fea0003c3ffff */
[----:B------:R-:W-:Y:S01]  /*21a80*/  ULDC.64 UR4, c[0x0][0x118] ;  /* 0x0000460000047ab9 */ /* 0x000fe20000000a00 */
[----:B-1----:R1:W5:Y:S04]  /*21a90*/  LDL.64 R16, [R8] ;  /* 0x0000000008107983 */ /* 0x0023680000100a00 */
[----:B------:R1:W5:Y:S01]  /*21aa0*/  LD.E.64 R2, [R20.64] ;  /* 0x0000000414027980 */ /* 0x000362000c101b00 */
[----:B------:R-:W-:-:S03]  /*21ab0*/  MOV R14, 0x21ad0 ;  /* 0x00021ad0000e7802 */ /* 0x000fc60000000f00 */
[----:B-1---5:R-:W-:Y:S05]  /*21ac0*/  CALL.REL.NOINC `($_ZN7cutlass13device_kernelIN5flash19enable_sm80_to_sm89INS1_16FlashAttnBwdSm80INS1_25CollectiveMainloopBwdSm80ILi2ELi2EN4cute5tupleIJNS5_1CILi128EEES8_NS7_ILi64EEEEEENS_6half_tEfNS_4arch4Sm80ELb1ELb0ELb1ELb0ELb1ELb0ELb0ELb0ELi2ELi4ELi4ELi4ELb0EEENS1_21CollectiveEpilogueBwdISA_SB_SD_Li256ELb0ELb0ELi2EEENS1_25SingleTileBwdLPTSchedulerILb0ELi128ELb1EEEEEEEEEvNT_6ParamsE$_ZN73_INTERNAL_e48e4f46_37_flash_bwd_hdim64_fp16_softcap_sm80_cu_3fbc093a_281817__float22half2_rnE6float2) ;  /* 0xfffe83d000007944 */ /* 0x022fea0003c3ffff */
[----:B------:R-:W-:Y:S02]  /*21ad0*/  MOV R14, 0x21af0 ;  /* 0x00021af0000e7802 */ /* 0x000fe40000000f00 */
[----:B-1----:R-:W-:Y:S05]  /*21ae0*/  CALL.REL.NOINC `($_ZN7cutlass13device_kernelIN5flash19enable_sm80_to_sm89INS1_16FlashAttnBwdSm80INS1_25CollectiveMainloopBwdSm80ILi2ELi2EN4cute5tupleIJNS5_1CILi128EEES8_NS7_ILi64EEEEEENS_6half_tEfNS_4arch4Sm80ELb1ELb0ELb1ELb0ELb1ELb0ELb0ELb0ELi2ELi4ELi4ELi4ELb0EEENS1_21CollectiveEpilogueBwdISA_SB_SD_Li256ELb0ELb0ELi2EEENS1_25SingleTileBwdLPTSchedulerILb0ELi128ELb1EEEEEEEEEvNT_6ParamsE$_ZN7__half2aSEOKS_) ;  /* 0xfffe840000007944 */ /* 0x002fea0003c3ffff */
[----:B------:R-:W2:Y:S01]  /*21af0*/  LDL R15, [R1+0x770] ;  /* 0x00077000010f7983 */ /* 0x000ea20000100800 */
[----:B------:R-:W-:Y:S01]  /*21b00*/  ULDC.64 UR4, c[0x0][0x118] ;  /* 0x0000460000047ab9 */ /* 0x000fe20000000a00 */
[----:B------:R-:W-:-:S02]  /*21b10*/  MOV R14, 0x21b50 ;  /* 0x00021b50000e7802 */ /* 0x000fc40000000f00 */
[----:B--2---:R2:W-:Y:S04]  /*21b20*/  ST.E [R16.64], R15 ;  /* 0x0000000f10007985 */ /* 0x0045e8000c101904 */
[----:B-1----:R2:W5:Y:S02]  /*21b30*/  LD.E.64 R2, [R20.64+0x8] ;  /* 0x0000080414027980 */ /* 0x002564000c101b00 */
[----:B--2--5:R-:W-:Y:S05]  /*21b40*/  CALL.REL.NOINC `($_ZN7cutlass13device_kernelIN5flash19enable_sm80_to_sm89INS1_16FlashAttnBwdSm80INS1_25CollectiveMainloopBwdSm80ILi2ELi2EN4cute5tupleIJNS5_1CILi128EEES8_NS7_ILi64EEEEEENS_6half_tEfNS_4arch4Sm80ELb1ELb0ELb1ELb0ELb1ELb0ELb0ELb0ELi2ELi4ELi4ELi4ELb0EEENS1_21CollectiveEpilogueBwdISA_SB_SD_Li256ELb0ELb0ELi2EEENS1_25SingleTileBwdLPTSchedulerILb0ELi128ELb1EEEEEEEEEvNT_6ParamsE$_ZN73_INTERNAL_e48e4f46_37_flash_bwd_hdim64_fp16_softcap_sm80_cu_3fbc093a_281817__float22half2_rnE6float2) ;  /* 0xfffe835000007944 */ /* 0x024fea0003c3ffff */
[----:B------:R-:W-:Y:S02]  /*21b50*/  MOV R14, 0x21b70 ;  /* 0x00021b70000e7802 */ /* 0x000fe40000000f00 */
[----:B-1----:R-:W-:Y:S05]  /*21b60*/  CALL.REL.NOINC `($_ZN7cutlass13device_kernelIN5flash19enable_sm80_to_sm89INS1_16FlashAttnBwdSm80INS1_25CollectiveMainloopBwdSm80ILi2ELi2EN4cute5tupleIJNS5_1CILi128EEES8_NS7_ILi64EEEEEENS_6half_tEfNS_4arch4Sm80ELb1ELb0ELb1ELb0ELb1ELb0ELb0ELb0ELi2ELi4ELi4ELi4ELb0EEENS1_21CollectiveEpilogueBwdISA_SB_SD_Li256ELb0ELb0ELi2EEENS1_25SingleTileBwdLPTSchedulerILb0ELi128ELb1EEEEEEEEEvNT_6ParamsE$_ZN7__half2aSEOKS_) ;  /* 0xfffe838000007944 */ /* 0x002fea0003c3ffff */
[----:B------:R-:W2:Y:S01]  /*21b70*/  LDL R15, [R1+0x770] ;  /* 0x00077000010f7983 */ /* 0x000ea20000100800 */
[----:B------:R-:W-:Y:S01]  /*21b80*/  ULDC.64 UR4, c[0x0][0x118] ;  /* 0x0000460000047ab9 */ /* 0x000fe20000000a00 */
[----:B------:R-:W-:Y:S02]  /*21b90*/  MOV R14, 0x21bd0 ;  /* 0x00021bd0000e7802 */ /* 0x000fe40000000f00 */
[----:B--2---:R2:W-:Y:S04]  /*21ba0*/  ST.E [R16.64+0x4], R15 ;  /* 0x0000040f10007985 */ /* 0x0045e8000c101904 */
[----:B-1----:R2:W5:Y:S02]  /*21bb0*/  LD.E.64 R2, [R20.64+0x10] ;  /* 0x0000100414027980 */ /* 0x002564000c101b00 */
[----:B--2--5:R-:W-:Y:S05]  /*21bc0*/  CALL.REL.NOINC `($_ZN7cutlass13device_kernelIN5flash19enable_sm80_to_sm89INS1_16FlashAttnBwdSm80INS1_25CollectiveMainloopBwdSm80ILi2ELi2EN4cute5tupleIJNS5_1CILi128EEES8_NS7_ILi64EEEEEENS_6half_tEfNS_4arch4Sm80ELb1ELb0ELb1ELb0ELb1ELb0ELb0ELb0ELi2ELi4ELi4ELi4ELb0EEENS1_21CollectiveEpilogueBwdISA_SB_SD_Li256ELb0ELb0ELi2EEENS1_25SingleTileBwdLPTSchedulerILb0ELi128ELb1EEEEEEEEEvNT_6ParamsE$_ZN73_INTERNAL_e48e4f46_37_flash_bwd_hdim64_fp16_softcap_sm80_cu_3fbc093a_281817__float22half2_rnE6float2) ;  /* 0xfffe82d000007944 */ /* 0x024fea0003c3ffff */
[----:B------:R-:W-:Y:S02]  /*21bd0*/  MOV R14, 0x21bf0 ;  /* 0x00021bf0000e7802 */ /* 0x000fe40000000f00 */
[----:B-1----:R-:W-:Y:S05]  /*21be0*/  CALL.REL.NOINC `($_ZN7cutlass13device_kernelIN5flash19enable_sm80_to_sm89INS1_16FlashAttnBwdSm80INS1_25CollectiveMainloopBwdSm80ILi2ELi2EN4cute5tupleIJNS5_1CILi128EEES8_NS7_ILi64EEEEEENS_6half_tEfNS_4arch4Sm80ELb1ELb0ELb1ELb0ELb1ELb0ELb0ELb0ELi2ELi4ELi4ELi4ELb0EEENS1_21CollectiveEpilogueBwdISA_SB_SD_Li256ELb0ELb0ELi2EEENS1_25SingleTileBwdLPTSchedulerILb0ELi128ELb1EEEEEEEEEvNT_6ParamsE$_ZN7__half2aSEOKS_) ;  /* 0xfffe830000007944 */ /* 0x002fea0003c3ffff */
[----:B------:R-:W2:Y:S01]  /*21bf0*/  LDL R15, [R1+0x770] ;  /* 0x00077000010f7983 */ /* 0x000ea20000100800 */
[----:B------:R-:W-:Y:S01]  /*21c00*/  ULDC.64 UR4, c[0x0][0x118] ;  /* 0x0000460000047ab9 */ /* 0x000fe20000000a00 */
[----:B------:R-:W-:-:S02]  /*21c10*/  MOV R14, 0x21c50 ;  /* 0x00021c50000e7802 */ /* 0x000fc40000000f00 */
[----:B--2---:R2:W-:Y:S04]  /*21c20*/  ST.E [R16.64+0x8], R15 ;  /* 0x0000080f10007985 */ /* 0x0045e8000c101904 */
        /* <DEDUP_REMOVED lines=228> */
[----:B-1----:R-:W2:Y:S01]  /*22a70*/  LDL R3, [R1+0x770] ;  /* 0x0007700001037983 */ /* 0x002ea20000100800 */
[----:B------:R-:W-:Y:S01]  /*22a80*/  ULDC.64 UR4, c[0x0][0x118] ;  /* 0x0000460000047ab9 */ /* 0x000fe20000000a00 */
[----:B------:R-:W-:Y:S02]  /*22a90*/  MOV R2, R6 ;  /* 0x0000000600027202 */ /* 0x000fe40000000f00 */
[----:B------:R-:W-:Y:S01]  /*22aa0*/  MOV R6, 0x22ad0 ;  /* 0x00022ad000067802 */ /* 0x000fe20000000f00 */
[----:B--2---:R1:W-:Y:S04]  /*22ab0*/  ST.E [R16.64+0x7c], R3 ;  /* 0x00007c0310007985 */ /* 0x0043e8000c101904 */
[----:B-1----:R-:W-:Y:S05]  /*22ac0*/  CALL.REL.NOINC `($_ZN7cutlass13device_kernelIN5flash19enable_sm80_to_sm89INS1_16FlashAttnBwdSm80INS1_25CollectiveMainloopBwdSm80ILi2ELi2EN4cute5tupleIJNS5_1CILi128EEES8_NS7_ILi64EEEEEENS_6half_tEfNS_4arch4Sm80ELb1ELb0ELb1ELb0ELb1ELb0ELb0ELb0ELi2ELi4ELi4ELi4ELb0EEENS1_21CollectiveEpilogueBwdISA_SB_SD_Li256ELb0ELb0ELi2EEENS1_25SingleTileBwdLPTSchedulerILb0ELi128ELb1EEEEEEEEEvNT_6ParamsE$_ZN4cute3eso3ESOILb1ELb0EJNS_6LayoutINS_5tupleIJNS3_IJNS_1CILi1EEENS3_IJNS4_ILi4EEENS4_ILi2EEEEEEEEES7_S6_EEENS3_IJNS3_IJNS4_ILi0EEENS3_IJS5_NS4_ILi8EEEEEEEEES6_NS4_ILi16EEEEEEEENS_10ViewEngineIPN7cutlass6half_tEEEEEC2ERKSH_RKSM_) ;  /* 0xfffe5d8000007944 */ /* 0x002fea0003c3ffff */
[----:B------:R2:W5:Y:S04]  /*22ad0*/  LDL.64 R16, [R65+0xb8] ;  /* 0x0000b80041107983 */ /* 0x0005680000100a00 */
[----:B-1----:R2:W5:Y:S01]  /*22ae0*/  LDL.64 R2, [R8] ;  /* 0x0000000008027983 */ /* 0x0025620000100a00 */
[----:B------:R-:W-:-:S03]  /*22af0*/  MOV R6, 0x22b10 ;  /* 0x00022b1000067802 */ /* 0x000fc60000000f00 */
[----:B--2--5:R-:W-:Y:S05]  /*22b00*/  CALL.REL.NOINC `($_ZN7cutlass13device_kernelIN5flash19enable_sm80_to_sm89INS1_16FlashAttnBwdSm80INS1_25CollectiveMainloopBwdSm80ILi2ELi2EN4cute5tupleIJNS5_1CILi128EEES8_NS7_ILi64EEEEEENS_6half_tEfNS_4arch4Sm80ELb1ELb0ELb1ELb0ELb1ELb0ELb0ELb0ELi2ELi4ELi4ELi4ELb0EEENS1_21CollectiveEpilogueBwdISA_SB_SD_Li256ELb0ELb0ELi2EEENS1_25SingleTileBwdLPTSchedulerILb0ELi128ELb1EEEEEEEEEvNT_6ParamsE$_ZN4cute3eso3ESOILb1ELb0EJNS_6LayoutINS_5tupleIJNS3_IJNS_1CILi1EEENS3_IJNS4_ILi2EEES6_EEEEEES6_NS4_ILi4EEEEEENS3_IJNS3_IJNS4_ILi0EEENS3_IJS5_S9_EEEEEES6_NS4_ILi8EEEEEEEENS_10ViewEngineIPjEEEEC2ERKSG_RKSJ_) ;  /* 0xfffe5cf000007944 */ /* 0x024fea0003c3ffff */
[----:B------:R-:W-:Y:S01]  /*22b10*/  ULDC.64 UR4, c[0x0][0x118] ;  /* 0x0000460000047ab9 */ /* 0x000fe20000000a00 */
[----:B------:R2:W5:Y:S04]  /*22b20*/  LDL.64 R14, [R8] ;  /* 0x00000000080e7983 */ /* 0x0005680000100a00 */
[----:B------:R-:W3:Y:S04]  /*22b30*/  LD.E R18, [R16.64] ;  /* 0x0000000410127980 */ /* 0x000ee8000c101900 */
[----:B------:R-:W4:Y:S01]  /*22b40*/  LD.E R6, [R16.64+0x4] ;  /* 0x0000040410067980 */ /* 0x000f22000c101900 */
[----:B-1----:R-:W-:-:S03]  /*22b50*/  MOV R2, 0x22b90 ;  /* 0x00022b9000027802 */ /* 0x002fc60000000f00 */
[----:B---3--:R2:W-:Y:S04]  /*22b60*/  STL [R1+0x794], R18 ;  /* 0x0007941201007387 */ /* 0x0085e80000100800 */
[----:B----4-:R2:W-:Y:S02]  /*22b70*/  STL [R1+0x798], R6 ;  /* 0x0007980601007387 */ /* 0x0105e40000100800 */
[----:B--2--5:R-:W-:Y:S05]  /*22b80*/  CALL.REL.NOINC `($_ZN7cutlass13device_kernelIN5flash19enable_sm80_to_sm89INS1_16FlashAttnBwdSm80INS1_25CollectiveMainloopBwdSm80ILi2ELi2EN4cute5tupleIJNS5_1CILi128EEES8_NS7_ILi64EEEEEENS_6half_tEfNS_4arch4Sm80ELb1ELb0ELb1ELb0ELb1ELb0ELb0ELb0ELi2ELi4ELi4ELi4ELb0EEENS1_21CollectiveEpilogueBwdISA_SB_SD_Li256ELb0ELb0ELi2EEENS1_25SingleTileBwdLPTSchedulerILb0ELi128ELb1EEEEEEEEEvNT_6ParamsE$_ZZN4cute6upcastILi2ENS_5tupleIJNS1_IJNS_1CILi1EEENS1_IJNS2_ILi2EEES4_S4_EEEEEES4_NS1_IJS4_S4_EEEEEENS1_IJNS1_IJNS2_ILi0EEENS1_IJS3_NS2_ILi512EEEiEEEEEENS2_ILi4096EEENS1_IJiNS2_ILi8192EEEEEEEEEEEDaRKT0_RKT1_ENKUlRKT_RKT0_E_clIS6_SC_EEDaSP_SS_) ;  /* 0xfffe7e5000007944 */ /* 0x024fea0003c3ffff */
[----:B------:R1:W5:Y:S01]  /*22b90*/  LDL R2, [R1+0x798] ;  /* 0x0007980001027983 */ /* 0x0003620000100800 */
[----:B------:R-:W-:-:S03]  /*22ba0*/  MOV R6, 0x22bc0 ;  /* 0x00022bc000067802 */ /* 0x000fc60000000f00 */
[----:B-1---5:R-:W-:Y:S05]  /*22bb0*/  CALL.REL.NOINC `($_ZN7cutlass13device_kernelIN5flash19enable_sm80_to_sm89INS1_16FlashAttnBwdSm80INS1_25CollectiveMainloopBwdSm80ILi2ELi2EN4cute5tupleIJNS5_1CILi128EEES8_NS7_ILi64EEEEEENS_6half_tEfNS_4arch4Sm80ELb1ELb0ELb1ELb0ELb1ELb0ELb0ELb0ELi2ELi4ELi4ELi4ELb0EEENS1_21CollectiveEpilogueBwdISA_SB_SD_Li256ELb0ELb0ELi2EEENS1_25SingleTileBwdLPTSchedulerILb0ELi128ELb1EEEEEEEEEvNT_6ParamsE$_ZZN4cute6upcastILi2ENS_5tupleIJNS1_IJNS_1CILi1EEENS1_IJNS2_ILi2EEES4_S4_EEEEEES4_NS1_IJS4_S4_EEEEEENS1_IJNS1_IJNS2_ILi0EEENS1_IJS3_NS2_ILi512EEEiEEEEEENS2_ILi4096EEENS1_IJiNS2_ILi8192EEEEEEEEEEEDaRKT0_RKT1_ENKUlRKT_RKT0_E_clIS7_SF_EEDaSP_SS_) ;  /* 0xfffe7e8000007944 */ /* 0x022fea0003c3ffff */
[----:B------:R1:W-:Y:S01]  /*22bc0*/  STL [R1+0x750], R2 ;  /* 0x0007500201007387 */ /* 0x0003e20000100800 */
[----:B------:R-:W-:-:S03]  /*22bd0*/  MOV R6, 0x22bf0 ;  /* 0x00022bf000067802 */ /* 0x000fc60000000f00 */
[----:B-1----:R-:W-:Y:S05]  /*22be0*/  CALL.REL.NOINC `($_ZN7cutlass13device_kernelIN5flash19enable_sm80_to_sm89INS1_16FlashAttnBwdSm80INS1_25CollectiveMainloopBwdSm80ILi2ELi2EN4cute5tupleIJNS5_1CILi128EEES8_NS7_ILi64EEEEEENS_6half_tEfNS_4arch4Sm80ELb1ELb0ELb1ELb0ELb1ELb0ELb0ELb0ELi2ELi4ELi4ELi4ELb0EEENS1_21CollectiveEpilogueBwdISA_SB_SD_Li256ELb0ELb0ELi2EEENS1_25SingleTileBwdLPTSchedulerILb0ELi128ELb1EEEEEEEEEvNT_6ParamsE$_ZN4cute3eso3ESOILb0ELb0EJNS_5tupleIJNS_1CILi0EEENS2_IJNS3_ILi1EEENS3_ILi256EEEiEEEEEENS3_ILi2048EEENS2_IJiNS3_ILi4096EEEEEEEEC2ERKS8_RKS9_RKSB_) ;  /* 0xfffe3e8000007944 */ /* 0x002fea0003c3ffff */
[----:B------:R2:W5:Y:S04]  /*22bf0*/  LDL R5, [R8] ;  /* 0x0000000008057983 */ /* 0x0005680000100800 */
[----:B-1----:R2:W5:Y:S01]  /*22c00*/  LDL R3, [R8+0x4] ;  /* 0x0000040008037983 */ /* 0x0025620000100800 */
[----:B------:R-:W-:-:S03]  /*22c10*/  MOV R6, 0x22c30 ;  /* 0x00022c3000067802 */ /* 0x000fc60000000f00 */
[----:B--2--5:R-:W-:Y:S05]  /*22c20*/  CALL.REL.NOINC `($_ZN7cutlass13device_kernelIN5flash19enable_sm80_to_sm89INS1_16FlashAttnBwdSm80INS1_25CollectiveMainloopBwdSm80ILi2ELi2EN4cute5tupleIJNS5_1CILi128EEES8_NS7_ILi64EEEEEENS_6half_tEfNS_4arch4Sm80ELb1ELb0ELb1ELb0ELb1ELb0ELb0ELb0ELi2ELi4ELi4ELi4ELb0EEENS1_21CollectiveEpilogueBwdISA_SB_SD_Li256ELb0ELb0ELi2EEENS1_25SingleTileBwdLPTSchedulerILb0ELi128ELb1EEEEEEEEEvNT_6ParamsE$_ZN4cute5tupleIJNS0_IJNS0_IJNS_1CILi1EEENS0_IJS2_NS1_ILi2EEES3_EEEEEES3_NS0_IJS3_S3_EEEEEENS0_IJNS0_IJNS1_ILi0EEENS0_IJS2_NS1_ILi256EEEiEEEEEENS1_ILi2048EEENS0_IJiNS1_ILi4096EEEEEEEEEEEC2ERKS7_RKSF_) ;  /* 0xfffe6bf000007944 */ /* 0x024fea0003c3ffff */
[----:B------:R2:W5:Y:S04]  /*22c30*/  LDL R6, [R8] ;  /* 0x0000000008067983 */ /* 0x0005680000100800 */
[----:B-1----:R2:W5:Y:S01]  /*22c40*/  LDL R5, [R8+0x4] ;  /* 0x0000040008057983 */ /* 0x0025620000100800 */
[----:B------:R-:W-:-:S03]  /*22c50*/  MOV R2, 0x22c70 ;  /* 0x00022c7000027802 */ /* 0x000fc60000000f00 */
[----:B--2--5:R-:W-:Y:S05]  /*22c60*/  CALL.REL.NOINC `($_ZN7cutlass13device_kernelIN5flash19enable_sm80_to_sm89INS1_16FlashAttnBwdSm80INS1_25CollectiveMainloopBwdSm80ILi2ELi2EN4cute5tupleIJNS5_1CILi128EEES8_NS7_ILi64EEEEEENS_6half_tEfNS_4arch4Sm80ELb1ELb0ELb1ELb0ELb1ELb0ELb0ELb0ELi2ELi4ELi4ELi4ELb0EEENS1_21CollectiveEpilogueBwdISA_SB_SD_Li256ELb0ELb0ELi2EEENS1_25SingleTileBwdLPTSchedulerILb0ELi128ELb1EEEEEEEEEvNT_6ParamsE$_ZZN4cute7flattenINS_5tupleIJNS1_IJNS_1CILi0EEENS1_IJNS2_ILi1EEENS2_ILi512EEEiEEEEEENS2_ILi4096EEENS1_IJiNS2_ILi8192EEEEEEEEEEEDaRKT_ENKUlRKT_E_clIS7_EEDaSH_) ;  /* 0xfffe7eb000007944 */ /* 0x024fea0003c3ffff */
[----:B------:R-:W-:Y:S02]  /*22c70*/  MOV R2, 0x22c90 ;  /* 0x00022c9000027802 */ /* 0x000fe40000000f00 */
[----:B------:R-:W-:Y:S05]  /*22c80*/  CALL.REL.NOINC `($_ZN7cutlass13device_kernelIN5flash19enable_sm80_to_sm89INS1_16FlashAttnBwdSm80INS1_25CollectiveMainloopBwdSm80ILi2ELi2EN4cute5tupleIJNS5_1CILi128EEES8_NS7_ILi64EEEEEENS_6half_tEfNS_4arch4Sm80ELb1ELb0ELb1ELb0ELb1ELb0ELb0ELb0ELi2ELi4ELi4ELi4ELb0EEENS1_21CollectiveEpilogueBwdISA_SB_SD_Li256ELb0ELb0ELi2EEENS1_25SingleTileBwdLPTSchedulerILb0ELi128ELb1EEEEEEEEEvNT_6ParamsE$_ZZN4cute7flattenINS_5tupleIJNS1_IJNS_1CILi0EEENS1_IJNS2_ILi1EEENS2_ILi512EEEiEEEEEENS2_ILi4096EEENS1_IJiNS2_ILi8192EEEEEEEEEEEDaRKT_ENKUlRKT_E_clISA_EEDaSH_) ;  /* 0xfffe7eb000007944 */ /* 0x000fea0003c3ffff */
[----:B------:R-:W-:Y:S02]  /*22c90*/  MOV R2, 0x22cb0 ;  /* 0x00022cb000027802 */ /* 0x000fe40000000f00 */
[----:B------:R-:W-:Y:S05]  /*22ca0*/  CALL.REL.NOINC `($_ZN7cutlass13device_kernelIN5flash19enable_sm80_to_sm89INS1_16FlashAttnBwdSm80INS1_25CollectiveMainloopBwdSm80ILi2ELi2EN4cute5tupleIJNS5_1CILi128EEES8_NS7_ILi64EEEEEENS_6half_tEfNS_4arch4Sm80ELb1ELb0ELb1ELb0ELb1ELb0ELb0ELb0ELi2ELi4ELi4ELi4ELb0EEENS1_21CollectiveEpilogueBwdISA_SB_SD_Li256ELb0ELb0ELi2EEENS1_25SingleTileBwdLPTSchedulerILb0ELi128ELb1EEEEEEEEEvNT_6ParamsE$_ZZN4cute12filter_tupleINS_5tupleIJNS1_IJNS_1CILi0EEENS1_IJNS2_ILi1EEENS2_ILi512EEEiEEEEEENS2_ILi4096EEENS1_IJiNS2_ILi8192EEEEEEEEEZNS_7flattenISB_EEDaRKT_EUlRKT_E_EEDaSF_OT0_ENKUlDpSI_E_clIJNS1_IJS3_S4_S5_iEEENS1_IJS8_EEESA_EEEDaSM_) ;  /* 0xfffe72d000007944 */ /* 0x000fea0003c3ffff */
[----:B------:R-:W-:Y:S02]  /*22cb0*/  ULDC.64 UR4, c[0x0][0x118] ;  /* 0x0000460000047ab9 */ /* 0x000fe40000000a00 */
[----:B------:R1:W5:Y:S01]  /*22cc0*/  LD.E.64 R2, [R16.64+0x8] ;  /* 0x0000080410027980 */ /* 0x000362000c101b00 */
[----:B------:R-:W-:-:S02]  /*22cd0*/  MOV R38, R70 ;  /* 0x0000004600267202 */ /* 0x000fc40000000f00 */
[----:B------:R-:W-:Y:S02]  /*22ce0*/  MOV R46, 0x22d00 ;  /* 0x00022d00002e7802 */ /* 0x000fe40000000f00 */
[----:B-1---5:R-:W-:Y:S05]  /*22cf0*/  CALL.REL.NOINC `($_ZN7cutlass13device_kernelIN5flash19enable_sm80_to_sm89INS1_16FlashAttnBwdSm80INS1_25CollectiveMainloopBwdSm80ILi2ELi2EN4cute5tupleIJNS5_1CILi128EEES8_NS7_ILi64EEEEEENS_6half_tEfNS_4arch4Sm80ELb1ELb0ELb1ELb0ELb1ELb0ELb0ELb0ELi2ELi4ELi4ELi4ELb0EEENS1_21CollectiveEpilogueBwdISA_SB_SD_Li256ELb0ELb0ELi2EEENS1_25SingleTileBwdLPTSchedulerILb0ELi128ELb1EEEEEEEEEvNT_6ParamsE$_ZN4cute8smem_ptrIPN7cutlass6half_tEECI1NS_12iter_adaptorIS3_S4_EEES3_) ;  /* 0xfffe709000007944 */ /* 0x022fea0003c3ffff */
[----:B-1----:R1:W5:Y:S01]  /*22d00*/  LDL.64 R2, [R8] ;  /* 0x0000000008027983 */ /* 0x0023620000100a00 */
[----:B------:R-:W-:-:S03]  /*22d10*/  MOV R18, 0x22d30 ;  /* 0x00022d3000127802 */ /* 0x000fc60000000f00 */
[----:B-1---5:R-:W-:Y:S05]  /*22d20*/  CALL.REL.NOINC `($_ZN7cutlass13device_kernelIN5flash19enable_sm80_to_sm89INS1_16FlashAttnBwdSm80INS1_25CollectiveMainloopBwdSm80ILi2ELi2EN4cute5tupleIJNS5_1CILi128EEES8_NS7_ILi64EEEEEENS_6half_tEfNS_4arch4Sm80ELb1ELb0ELb1ELb0ELb1ELb0ELb0ELb0ELi2ELi4ELi4ELi4ELb0EEENS1_21CollectiveEpilogueBwdISA_SB_SD_Li256ELb0ELb0ELi2EEENS1_25SingleTileBwdLPTSchedulerILb0ELi128ELb1EEEEEEEEEvNT_6ParamsE$_ZN4cute8smem_ptrIPjECI1NS_12iter_adaptorIS1_S2_EEES1_) ;  /* 0xfffe712000007944 */ /* 0x022fea0003c3ffff */
[----:B-1----:R-:W2:Y:S01]  /*22d30*/  LDL.64 R16, [R8] ;  /* 0x0000000008107983 */ /* 0x002ea20000100a00 */
[----:B------:R-:W-:Y:S01]  /*22d40*/  IMAD.MOV.U32 R2, RZ, RZ, R6 ;  /* 0x000000ffff027224 */ /* 0x000fe200078e0006 */
[----:B------:R-:W-:Y:S02]  /*22d50*/  MOV R3, R5 ;  /* 0x0000000500037202 */ /* 0x000fe40000000f00 */
[----:B------:R-:W-:Y:S01]  /*22d60*/  MOV R6, 0x22d90 ;  /* 0x00022d9000067802 */ /* 0x000fe20000000f00 */
[----:B--2---:R1:W-:Y:S04]  /*22d70*/  STL.64 [R1+0x750], R16 ;  /* 0x0007501001007387 */ /* 0x0043e80000100a00 */
[----:B-1----:R-:W-:Y:S05]  /*22d80*/  CALL.REL.NOINC `($_ZN7cutlass13device_kernelIN5flash19enable_sm80_to_sm89INS1_16FlashAttnBwdSm80INS1_25CollectiveMainloopBwdSm80ILi2ELi2EN4cute5tupleIJNS5_1CILi128EEES8_NS7_ILi64EEEEEENS_6half_tEfNS_4arch4Sm80ELb1ELb0ELb1ELb0ELb1ELb0ELb0ELb0ELi2ELi4ELi4ELi4ELb0EEENS1_21CollectiveEpilogueBwdISA_SB_SD_Li256ELb0ELb0ELi2EEENS1_25SingleTileBwdLPTSchedulerILb0ELi128ELb1EEEEEEEEEvNT_6ParamsE$_ZN4cute3eso3ESOILb0ELb0EJNS_6LayoutINS_5tupleIJNS3_IJNS_1CILi1EEENS3_IJS5_NS4_ILi2EEES6_EEEEEES6_NS3_IJS6_S6_EEEEEENS3_IJNS3_IJNS4_ILi0EEENS3_IJS5_NS4_ILi256EEEiEEEEEENS4_ILi2048EEENS3_IJiNS4_ILi4096EEEEEEEEEEENS_10ViewEngineINS_8smem_ptrIPjEEEEEEC2ERKSJ_RKSO_) ;  /* 0xfffe402000007944 */ /* 0x002fea0003c3ffff */
        /* <DEDUP_REMOVED lines=84> */
[----:B---3--:R-:W-:Y:S05]  /*232d0*/  CALL.REL.NOINC `($_ZN7cutlass13device_kernelIN5flash19enable_sm80_to_sm89INS1_16FlashAttnBwdSm80INS1_25CollectiveMainloopBwdSm80ILi2ELi2EN4cute5tupleIJNS5_1CILi128EEES8_NS7_ILi64EEEEEENS_6half_tEfNS_4arch4Sm80ELb1ELb0ELb1ELb0ELb1ELb0ELb0ELb0ELi2ELi4ELi4ELi4ELb0EEENS1_21CollectiveEpilogueBwdISA_SB_SD_Li256ELb0ELb0ELi2EEENS1_25SingleTileBwdLPTSchedulerILb0ELi128ELb1EEEEEEEEEvNT_6ParamsE$_ZN4cute3eso3ESOILb1ELb0EJNS_6LayoutINS_5tupleIJNS3_IJNS_1CILi1EEENS4_ILi2EEEEEES6_NS4_ILi8EEEEEENS3_IJNS3_IJS5_S5_EEES6_NS4_ILi4EEEEEEEENS_10ViewEngineIPKN7cutlass5ArrayIfLi2ELb1EEEEEEEC2ERKSD_RKSK_) ;  /* 0xfffe563000007944 */ /* 0x008fea0003c3ffff */
[----:B------:R2:W5:Y:S01]  /*232e0*/  LDL.64 R20, [R8] ;  /* 0x0000000008147983 */ /* 0x0005620000100a00 */
[----:B------:R-:W-:Y:S01]  /*232f0*/  IMAD.MOV.U32 R16, RZ, RZ, R5 ;  /* 0x000000ffff107224 */ /* 0x000fe200078e0005 */
[----:B-1----:R-:W-:-:S02]  /*23300*/  MOV R3, R6 ;  /* 0x0000000600037202 */ /* 0x002fc40000000f00 */
        /* <DEDUP_REMOVED lines=11> */
[----:B------:R-:W-:Y:S02]  /*233c0*/  MOV R14, 0x23400 ;  /* 0x00023400000e7802 */ /* 0x000fe40000000f00 */
[----:B--2---:R2:W-:Y:S04]  /*233d0*/  ST.E [R16.64], R15 ;  /* 0x0000000f10007985 */ /* 0x0045e8000c101904 */
        /* <DEDUP_REMOVED lines=244> */
[----:B-1----:R-:W2:Y:S01]  /*24320*/  LDL R3, [R1+0x770] ;  /* 0x0007700001037983 */ /* 0x002ea20000100800 */
[----:B------:R-:W-:Y:S01]  /*24330*/  ULDC.64 UR4, c[0x0][0x118] ;  /* 0x0000460000047ab9 */ /* 0x000fe20000000a00 */
[----:B------:R-:W-:Y:S01]  /*24340*/  IMAD.MOV.U32 R2, RZ, RZ, R5 ;  /* 0x000000ffff027224 */ /* 0x000fe200078e0005 */
[----:B------:R-:W-:-:S02]  /*24350*/  MOV R5, R6 ;  /* 0x0000000600057202 */ /* 0x000fc40000000f00 */
[----:B------:R-:W-:Y:S01]  /*24360*/  MOV R6, 0x243a0 ;  /* 0x000243a000067802 */ /* 0x000fe20000000f00 */
[----:B--2---:R1:W-:Y:S04]  /*24370*/  ST.E [R16.64+0x7c], R3 ;  /* 0x00007c0310007985 */ /* 0x0043e8000c101904 */
[----:B------:R-:W-:Y:S06]  /*24380*/  BAR.SYNC.DEFER_BLOCKING 0x0 ;  /* 0x0000000000007b1d */ /* 0x000fec0000010000 */
        /* <DEDUP_REMOVED lines=23> */
[----:B-1----:R1:W5:Y:S04]  /*24500*/  LDL R5, [R8] ;  /* 0x0000000008057983 */ /* 0x0023680000100800 */
[----:B------:R1:W5:Y:S01]  /*24510*/  LDL R4, [R8+0x4] ;  /* 0x0000040008047983 */ /* 0x0003620000100800 */
[----:B------:R-:W-:-:S03]  /*24520*/  MOV R2, 0x24540 ;  /* 0x0002454000027802 */ /* 0x000fc60000000f00 */
[----:B-1---5:R-:W-:Y:S05]  /*24530*/  CALL.REL.NOINC `($_ZN7cutlass13device_kernelIN5flash19enable_sm80_to_sm89INS1_16FlashAttnBwdSm80INS1_25CollectiveMainloopBwdSm80ILi2ELi2EN4cute5tupleIJNS5_1CILi128EEES8_NS7_ILi64EEEEEENS_6half_tEfNS_4arch4Sm80ELb1ELb0ELb1ELb0ELb1ELb0ELb0ELb0ELi2ELi4ELi4ELi4ELb0EEENS1_21CollectiveEpilogueBwdISA_SB_SD_Li256ELb0ELb0ELi2EEENS1_25SingleTileBwdLPTSchedulerILb0ELi128ELb1EEEEEEEEEvNT_6ParamsE$_ZZN4cute7flattenINS_5tupleIJNS1_IJNS_1CILi0EEENS1_IJNS2_ILi1EEENS2_ILi512EEEiEEEEEENS2_ILi4096EEENS1_IJiNS2_ILi8192EEEEEEEEEEEDaRKT_ENKUlRKT_E_clIS7_EEDaSH_) ;  /* 0xfffe65e000007944 */ /* 0x022fea0003c3ffff */
        /* <DEDUP_REMOVED lines=94> */
[----:B--2--5:R-:W-:Y:S05]  /*24b20*/  CALL.REL.NOINC `($_ZN7cutlass13device_kernelIN5flash19enable_sm80_to_sm89INS1_16FlashAttnBwdSm80INS1_25CollectiveMainloopBwdSm80ILi2ELi2EN4cute5tupleIJNS5_1CILi128EEES8_NS7_ILi64EEEEEENS_6half_tEfNS_4arch4Sm80ELb1ELb0ELb1ELb0ELb1ELb0ELb0ELb0ELi2ELi4ELi4ELi4ELb0EEENS1_21CollectiveEpilogueBwdISA_SB_SD_Li256ELb0ELb0ELi2EEENS1_25SingleTileBwdLPTSchedulerILb0ELi128ELb1EEEEEEEEEvNT_6ParamsE$_ZN4cute8smem_ptrIPN7cutlass6half_tEECI1NS_12iter_adaptorIS3_S4_EEES3_) ;  /* 0xfffe526000007944 */ /* 0x024fea0003c3ffff */
[----:B-1----:R1:W5:Y:S01]  /*24b30*/  LDL.64 R2, [R8] ;  /* 0x0000000008027983 */ /* 0x0023620000100a00 */
[----:B------:R-:W-:-:S03]  /*24b40*/  MOV R14, 0x24b60 ;  /* 0x00024b60000e7802 */ /* 0x000fc60000000f00 */
[----:B-1---5:R-:W-:Y:S05]  /*24b50*/  CALL.REL.NOINC `($_ZN7cutlass13device_kernelIN5flash19enable_sm80_to_sm89INS1_16FlashAttnBwdSm80INS1_25CollectiveMainloopBwdSm80ILi2ELi2EN4cute5tupleIJNS5_1CILi128EEES8_NS7_ILi64EEEEEENS_6half_tEfNS_4arch4Sm80ELb1ELb0ELb1ELb0ELb1ELb0ELb0ELb0ELi2ELi4ELi4ELi4ELb0EEENS1_21CollectiveEpilogueBwdISA_SB_SD_Li256ELb0ELb0ELi2EEENS1_25SingleTileBwdLPTSchedulerILb0ELi128ELb1EEEEEEEEEvNT_6ParamsE$_ZN4cute3eso3ESOILb1ELb0EJNS_14ComposedLayoutINS_7SwizzleILi3ELi3ELi3EEENS_1CILj0EEENS_6LayoutINS_5tupleIJNS5_ILi64EEENS5_ILi128EEEEEENS8_IJNS5_ILi1EEES9_EEEEEEENS_10ViewEngineINS_8smem_ptrIPN7cutlass6half_tEEEEEEEC2ERKSF_RKSM_) ;  /* 0xfffe32c000007944 */ /* 0x022fea0003c3ffff */
[----:B-1----:R1:W5:Y:S01]  /*24b60*/  LDL.64 R2, [R1+0x758] ;  /* 0x0007580001027983 */ /* 0x0023620000100a00 */
[----:B------:R-:W-:-:S03]  /*24b70*/  MOV R14, 0x24b90 ;  /* 0x00024b90000e7802 */ /* 0x000fc60000000f00 */
[----:B-1---5:R-:W-:Y:S05]  /*24b80*/  CALL.REL.NOINC `($_ZN7cutlass13device_kernelIN5flash19enable_sm80_to_sm89INS1_16FlashAttnBwdSm80INS1_25CollectiveMainloopBwdSm80ILi2ELi2EN4cute5tupleIJNS5_1CILi128EEES8_NS7_ILi64EEEEEENS_6half_tEfNS_4arch4Sm80ELb1ELb0ELb1ELb0ELb1ELb0ELb0ELb0ELi2ELi4ELi4ELi4ELb0EEENS1_21CollectiveEpilogueBwdISA_SB_SD_Li256ELb0ELb0ELi2EEENS1_25SingleTileBwdLPTSchedulerILb0ELi128ELb1EEEEEEEEEvNT_6ParamsE$_ZN4cute3eso3ESOILb1ELb0EJNS_14ComposedLayoutINS_7SwizzleILi3ELi3ELi3EEENS_1CILj0EEENS_6LayoutINS_5tupleIJNS8_IJNS8_IJNS5_ILi4EEENS5_ILi8EEEEEENS8_IJNS5_ILi2EEENS5_ILi1EEEEEEEEENS8_IJNS8_IJSC_SC_EEESB_EEEEEENS8_IJNS8_IJNS8_IJNS5_ILi128EEESD_EEENS8_IJSA_NS5_ILi0EEEEEEEEENS8_IJNS8_IJNS5_ILi64EEENS5_ILi512EEEEEENS8_IJNS5_ILi16EEENS5_ILi1024EEEEEEEEEEEEEEEENS_10ViewEngineINS_8smem_ptrIPN7cutlass6half_tEEEEEEEC2ERKSX_RKS14_) ;  /* 0xfffe332000007944 */ /* 0x022fea0003c3ffff */
        /* <DEDUP_REMOVED lines=31> */
[----:B------:R-:W-:Y:S02]  /*24d80*/  MOV R3, R4 ;  /* 0x0000000400037202 */ /* 0x000fe40000000f00 */
[----:B------:R-:W-:Y:S02]  /*24d90*/  MOV R4, 0x24db0 ;  /* 0x00024db000047802 */ /* 0x000fe40000000f00 */
[----:B------:R-:W-:Y:S05]  /*24da0*/  CALL.REL.NOINC `($_ZN7cutlass13device_kernelIN5flash19enable_sm80_to_sm89INS1_16FlashAttnBwdSm80INS1_25CollectiveMainloopBwdSm80ILi2ELi2EN4cute5tupleIJNS5_1CILi128EEES8_NS7_ILi64EEEEEENS_6half_tEfNS_4arch4Sm80ELb1ELb0ELb1ELb0ELb1ELb0ELb0ELb0ELi2ELi4ELi4ELi4ELb0EEENS1_21CollectiveEpilogueBwdISA_SB_SD_Li256ELb0ELb0ELi2EEENS1_25SingleTileBwdLPTSchedulerILb0ELi128ELb1EEEEEEEEEvNT_6ParamsE$_ZZN4cute13to_mixed_bitsINS_5tupleIJNS1_IJNS_1CILi4EEENS2_ILi8EEEEEENS2_ILi2EEENS2_ILi1EEEEEENS1_IJNS1_IJNS2_ILi128EEENS2_ILi0EEEEEES4_SA_EEENS1_IJNS1_IJiiEEEiSA_EEEEEDaRKT_RKT0_RKT1_ENKUlRKT_RKT0_RKT1_E_clIS5_SB_SD_EEDaSQ_ST_SW_) ;  /* 0xfffe54e000007944 */ /* 0x000fea0003c3ffff */
[----:B------:R-:W-:Y:S02]  /*24db0*/  MOV R6, 0x24dd0 ;  /* 0x00024dd000067802 */ /* 0x000fe40000000f00 */
[----:B------:R-:W-:Y:S05]  /*24dc0*/  CALL.REL.NOINC `($_ZN7cutlass13device_kernelIN5flash19enable_sm80_to_sm89INS1_16FlashAttnBwdSm80INS1_25CollectiveMainloopBwdSm80ILi2ELi2EN4cute5tupleIJNS5_1CILi128EEES8_NS7_ILi64EEEEEENS_6half_tEfNS_4arch4Sm80ELb1ELb0ELb1ELb0ELb1ELb0ELb0ELb0ELi2ELi4ELi4ELi4ELb0EEENS1_21CollectiveEpilogueBwdISA_SB_SD_Li256ELb0ELb0ELi2EEENS1_25SingleTileBwdLPTSchedulerILb0ELi128ELb1EEEEEEEEEvNT_6ParamsE$_ZZN4cute13to_mixed_bitsINS_5tupleIJNS1_IJNS_1CILi4EEENS2_ILi8EEEEEENS2_ILi2EEENS2_ILi1EEEEEENS1_IJNS1_IJNS2_ILi128EEENS2_ILi0EEEEEES4_SA_EEENS1_IJNS1_IJiiEEEiSA_EEEEEDaRKT_RKT0_RKT1_ENKUlRKT_RKT0_RKT1_E_clIS6_S4_iEEDaSQ_ST_SW_) ;  /* 0xfffe550000007944 */ /* 0x000fea0003c3ffff */
[----:B------:R-:W-:Y:S02]  /*24dd0*/  MOV R5, R4 ;  /* 0x0000000400057202 */ /* 0x000fe40000000f00 */
[----:B------:R-:W-:Y:S02]  /*24de0*/  MOV R4, 0x24e00 ;  /* 0x00024e0000047802 */ /* 0x000fe40000000f00 */
[----:B------:R-:W-:Y:S05]  /*24df0*/  CALL.REL.NOINC `($_ZN7cutlass13device_kernelIN5flash19enable_sm80_to_sm89INS1_16FlashAttnBwdSm80INS1_25CollectiveMainloopBwdSm80ILi2ELi2EN4cute5tupleIJNS5_1CILi128EEES8_NS7_ILi64EEEEEENS_6half_tEfNS_4arch4Sm80ELb1ELb0ELb1ELb0ELb1ELb0ELb0ELb0ELi2ELi4ELi4ELi4ELb0EEENS1_21CollectiveEpilogueBwdISA_SB_SD_Li256ELb0ELb0ELi2EEENS1_25SingleTileBwdLPTSchedulerILb0ELi128ELb1EEEEEEEEEvNT_6ParamsE$_ZZN4cute13to_mixed_bitsINS_5tupleIJNS1_IJNS_1CILi4EEENS2_ILi8EEEEEENS2_ILi2EEENS2_ILi1EEEEEENS1_IJNS1_IJNS2_ILi128EEENS2_ILi0EEEEEES4_SA_EEENS1_IJNS1_IJiiEEEiSA_EEEEEDaRKT_RKT0_RKT1_ENKUlDpRKT_E_clIJNS_9MixedBitsILj0ELj384EEENSU_ILj0ELj8EEENS2_ILj0EEEEEEDaSR_) ;  /* 0xfffe545000007944 */ /* 0x000fea0003c3ffff */
        /* <DEDUP_REMOVED lines=13> */
[----:B-1----:R-:W-:Y:S05]  /*24ed0*/  CALL.REL.NOINC `($_ZN7cutlass13device_kernelIN5flash19enable_sm80_to_sm89INS1_16FlashAttnBwdSm80INS1_25CollectiveMainloopBwdSm80ILi2ELi2EN4cute5tupleIJNS5_1CILi128EEES8_NS7_ILi64EEEEEENS_6half_tEfNS_4arch4Sm80ELb1ELb0ELb1ELb0ELb1ELb0ELb0ELb0ELi2ELi4ELi4ELi4ELb0EEENS1_21CollectiveEpilogueBwdISA_SB_SD_Li256ELb0ELb0ELi2EEENS1_25SingleTileBwdLPTSchedulerILb0ELi128ELb1EEEEEEEEEvNT_6ParamsE$_ZN4cute3eso3ESOILb1ELb0EJNS_1CILi8EEEiiEEC2ERKS3_RKiS8_) ;  /* 0xfffe32c000007944 */ /* 0x002fea0003c3ffff */
[----:B-1----:R1:W5:Y:S01]  /*24ee0*/  LDL.64 R2, [R1+0x758] ;  /* 0x0007580001027983 */ /* 0x0023620000100a00 */
[----:B------:R-:W-:Y:S01]  /*24ef0*/  IMAD.MOV.U32 R5, RZ, RZ, 0x48 ;  /* 0x00000048ff057424 */ /* 0x000fe200078e00ff */
[----:B------:R-:W-:Y:S01]  /*24f00*/  LOP3.LUT P0, RZ, R6, 0x8, RZ, 0xc0, !PT ;  /* 0x0000000806ff7812 */ /* 0x000fe2000780c0ff */
[----:B------:R-:W-:Y:S01]  /*24f10*/  IMAD.MOV.U32 R82, RZ, RZ, R64 ;  /* 0x000000ffff527224 */ /* 0x000fe200078e0040 */
[----:B------:R-:W-:-:S02]  /*24f20*/  MOV R26, 0x24f50 ;  /* 0x00024f50001a7802 */ /* 0x000fc40000000f00 */
[----:B------:R-:W-:-:S04]  /*24f30*/  SEL R5, R5, 0x38, !P0 ;  /* 0x0000003805057807 */ /* 0x000fc80004000000 */
[----:B-1---5:R-:W-:Y:S05]  /*24f40*/  CALL.REL.NOINC `($_ZN7cutlass13device_kernelIN5flash19enable_sm80_to_sm89INS1_16FlashAttnBwdSm80INS1_25CollectiveMainloopBwdSm80ILi2ELi2EN4cute5tupleIJNS5_1CILi128EEES8_NS7_ILi64EEEEEENS_6half_tEfNS_4arch4Sm80ELb1ELb0ELb1ELb0ELb1ELb0ELb0ELb0ELi2ELi4ELi4ELi4ELb0EEENS1_21CollectiveEpilogueBwdISA_SB_SD_Li256ELb0ELb0ELi2EEENS1_25SingleTileBwdLPTSchedulerILb0ELi128ELb1EEEEEEEEEvNT_6ParamsE$_ZN4cute3eso3ESOILb0ELb1EJiNS_1CILi144EEENS2_ILi288EEEEEC2ERKiRKS3_RKS4_) ;  /* 0xfffe2bc000007944 */ /* 0x022fea0003c3ffff */
[----:B------:R-:W2:Y:S01]  /*24f50*/  LDL R16, [R1+0x758] ;  /* 0x0007580001107983 */ /* 0x000ea20000100800 */
[----:B------:R-:W-:Y:S01]  /*24f60*/  IMAD.MOV.U32 R82, RZ, RZ, R64 ;  /* 0x000000ffff527224 */ /* 0x000fe200078e0040 */
[----:B-1----:R-:W-:Y:S02]  /*24f70*/  MOV R4, R9 ;  /* 0x0000000900047202 */ /* 0x002fe40000000f00 */
[----:B------:R-:W-:Y:S01]  /*24f80*/  MOV R26, 0x24fb0 ;  /* 0x00024fb0001a7802 */ /* 0x000fe20000000f00 */
[----:B--2---:R1:W-:Y:S04]  /*24f90*/  STL [R1+0x790], R16 ;  /* 0x0007901001007387 */ /* 0x0043e80000100800 */
[----:B-1----:R-:W-:Y:S05]  /*24fa0*/  CALL.REL.NOINC `($_ZN7cutlass13device_kernelIN5flash19enable_sm80_to_sm89INS1_16FlashAttnBwdSm80INS1_25CollectiveMainloopBwdSm80ILi2ELi2EN4cute5tupleIJNS5_1CILi128EEES8_NS7_ILi64EEEEEENS_6half_tEfNS_4arch4Sm80ELb1ELb0ELb1ELb0ELb1ELb0ELb0ELb0ELi2ELi4ELi4ELi4ELb0EEENS1_21CollectiveEpilogueBwdISA_SB_SD_Li256ELb0ELb0ELi2EEENS1_25SingleTileBwdLPTSchedulerILb0ELi128ELb1EEEEEEEEEvNT_6ParamsE$_ZN4cute3eso3ESOILb1ELb0EJNS_1CILi1EEENS_5tupleIJNS2_ILi8EEEiiEEENS2_ILi64EEENS4_IJiNS2_ILi144EEENS2_ILi288EEEEEENS2_ILi512EEEEEC2ERKS3_RKS6_RKS7_RKSA_RKSB_) ;  /* 0xfffe2f9000007944 */ /* 0x002fea0003c3ffff */
[----:B-1----:R1:W5:Y:S04]  /*24fb0*/  LDL R5, [R1+0x760] ;  /* 0x0007600001057983 */ /* 0x0023680000100800 */
[----:B------:R1:W5:Y:S01]  /*24fc0*/  LDL.64 R2, [R1+0x758] ;  /* 0x0007580001027983 */ /* 0x0003620000100a00 */
[----:B------:R-:W-:-:S02]  /*24fd0*/  MOV R82, R64 ;  /* 0x0000004000527202 */ /* 0x000fc40000000f00 */
[----:B------:R-:W-:Y:S02]  /*24fe0*/  MOV R26, 0x25000 ;  /* 0x00025000001a7802 */ /* 0x000fe40000000f00 */
[----:B-1---5:R-:W-:Y:S05]  /*24ff0*/  CALL.REL.NOINC `($_ZN7cutlass13device_kernelIN5flash19enable_sm80_to_sm89INS1_16FlashAttnBwdSm80INS1_25CollectiveMainloopBwdSm80ILi2ELi2EN4cute5tupleIJNS5_1CILi128EEES8_NS7_ILi64EEEEEENS_6half_tEfNS_4arch4Sm80ELb1ELb0ELb1ELb0ELb1ELb0ELb0ELb0ELi2ELi4ELi4ELi4ELb0EEENS1_21CollectiveEpilogueBwdISA_SB_SD_Li256ELb0ELb0ELi2EEENS1_25SingleTileBwdLPTSchedulerILb0ELi128ELb1EEEEEEEEEvNT_6ParamsE$_ZN4cute5tupleIJNS0_IJNS_1CILi8EEENS0_IJNS1_ILi2EEES3_S3_EEENS1_ILi1EEES4_S5_EEENS0_IJS5_NS0_IJS2_iiEEENS1_ILi64EEENS0_IJiNS1_ILi144EEENS1_ILi288EEEEEENS1_ILi512EEEEEEEEC2ERKS6_RKSD_) ;  /* 0xfffe4c0000007944 */ /* 0x022fea0003c3ffff */
[----:B------:R2:W5:Y:S04]  /*25000*/  LDL R16, [R1+0x760] ;  /* 0x0007600001107983 */ /* 0x0005680000100800 */
[----:B-1----:R2:W5:Y:S01]  /*25010*/  LDL.64 R2, [R1+0x758] ;  /* 0x0007580001027983 */ /* 0x0025620000100a00 */
[----:B------:R-:W-:-:S03]  /*25020*/  MOV R4, 0x25040 ;  /* 0x0002504000047802 */ /* 0x000fc60000000f00 */
[----:B--2--5:R-:W-:Y:S05]  /*25030*/  CALL.REL.NOINC `($_ZN7cutlass13device_kernelIN5flash19enable_sm80_to_sm89INS1_16FlashAttnBwdSm80INS1_25CollectiveMainloopBwdSm80ILi2ELi2EN4cute5tupleIJNS5_1CILi128EEES8_NS7_ILi64EEEEEENS_6half_tEfNS_4arch4Sm80ELb1ELb0ELb1ELb0ELb1ELb0ELb0ELb0ELi2ELi4ELi4ELi4ELb0EEENS1_21CollectiveEpilogueBwdISA_SB_SD_Li256ELb0ELb0ELi2EEENS1_25SingleTileBwdLPTSchedulerILb0ELi128ELb1EEEEEEEEEvNT_6ParamsE$_ZZN4cute7flattenINS_5tupleIJNS_1CILi1EEENS1_IJNS2_ILi8EEEiiEEENS2_ILi64EEENS1_IJiNS2_ILi144EEENS2_ILi288EEEEEENS2_ILi512EEEEEEEEDaRKT_ENKUlRKT_E_clIS5_EEDaSH_) ;  /* 0xfffe5b2000007944 */ /* 0x024fea0003c3ffff */
[----:B------:R-:W-:Y:S02]  /*25040*/  MOV R3, R16 ;  /* 0x0000001000037202 */ /* 0x000fe40000000f00 */
[----:B------:R-:W-:Y:S02]  /*25050*/  MOV R4, 0x25070 ;  /* 0x0002507000047802 */ /* 0x000fe40000000f00 */
[----:B------:R-:W-:Y:S05]  /*25060*/  CALL.REL.NOINC `($_ZN7cutlass13device_kernelIN5flash19enable_sm80_to_sm89INS1_16FlashAttnBwdSm80INS1_25CollectiveMainloopBwdSm80ILi2ELi2EN4cute5tupleIJNS5_1CILi128EEES8_NS7_ILi64EEEEEENS_6half_tEfNS_4arch4Sm80ELb1ELb0ELb1ELb0ELb1ELb0ELb0ELb0ELi2ELi4ELi4ELi4ELb0EEENS1_21CollectiveEpilogueBwdISA_SB_SD_Li256ELb0ELb0ELi2EEENS1_25SingleTileBwdLPTSchedulerILb0ELi128ELb1EEEEEEEEEvNT_6ParamsE$_ZZN4cute7flattenINS_5tupleIJNS_1CILi1EEENS1_IJNS2_ILi8EEEiiEEENS2_ILi64EEENS1_IJiNS2_ILi144EEENS2_ILi288EEEEEENS2_ILi512EEEEEEEEDaRKT_ENKUlRKT_E_clIS9_EEDaSH_) ;  /* 0xfffe5b3000007944 */ /* 0x000fea0003c3ffff */
[----:B------:R-:W-:Y:S02]  /*25070*/  MOV R4, R2 ;  /* 0x0000000200047202 */ /* 0x000fe40000000f00 */
[----:B------:R-:W-:Y:S02]  /*25080*/  MOV R2, 0x250a0 ;  /* 0x000250a000027802 */ /* 0x000fe40000000f00 */
[----:B------:R-:W-:Y:S05]  /*25090*/  CALL.REL.NOINC `($_ZN7cutlass13device_kernelIN5flash19enable_sm80_to_sm89INS1_16FlashAttnBwdSm80INS1_25CollectiveMainloopBwdSm80ILi2ELi2EN4cute5tupleIJNS5_1CILi128EEES8_NS7_ILi64EEEEEENS_6half_tEfNS_4arch4Sm80ELb1ELb0ELb1ELb0ELb1ELb0ELb0ELb0ELi2ELi4ELi4ELi4ELb0EEENS1_21CollectiveEpilogueBwdISA_SB_SD_Li256ELb0ELb0ELi2EEENS1_25SingleTileBwdLPTSchedulerILb0ELi128ELb1EEEEEEEEEvNT_6ParamsE$_ZZN4cute12filter_tupleINS_5tupleIJNS_1CILi1EEENS1_IJNS2_ILi8EEEiiEEENS2_ILi64EEENS1_IJiNS2_ILi144EEENS2_ILi288EEEEEENS2_ILi512EEEEEEZNS_7flattenISB_EEDaRKT_EUlRKT_E_EEDaSF_OT0_ENKUlDpSI_E_clIJNS1_IJS3_EEES5_NS1_IJS6_EEES9_NS1_IJSA_EEEEEEDaSM_) ;  /* 0xfffe505000007944 */ /* 0x000fea0003c3ffff */
[----:B------:R-:W-:Y:S02]  /*250a0*/  MOV R82, R64 ;  /* 0x0000004000527202 */ /* 0x000fe40000000f00 */
[----:B------:R-:W-:-:S02]  /*250b0*/  MOV R26, 0x250d0 ;  /* 0x000250d0001a7802 */ /* 0x000fc40000000f00 */
[----:B------:R-:W-:Y:S05]  /*250c0*/  CALL.REL.NOINC `($_ZN7cutlass13device_kernelIN5flash19enable_sm80_to_sm89INS1_16FlashAttnBwdSm80INS1_25CollectiveMainloopBwdSm80ILi2ELi2EN4cute5tupleIJNS5_1CILi128EEES8_NS7_ILi64EEEEEENS_6half_tEfNS_4arch4Sm80ELb1ELb0ELb1ELb0ELb1ELb0ELb0ELb0ELi2ELi4ELi4ELi4ELb0EEENS1_21CollectiveEpilogueBwdISA_SB_SD_Li256ELb0ELb0ELi2EEENS1_25SingleTileBwdLPTSchedulerILb0ELi128ELb1EEEEEEEEEvNT_6ParamsE$_ZN4cute3eso3ESOILb0ELb1EJiNS_1CILi144EEENS2_ILi512EEEEEC2ERKiRKS3_RKS4_) ;  /* 0xfffe2a9000007944 */ /* 0x000fea0003c3ffff */
[----:B------:R-:W2:Y:S01]  /*250d0*/  LDL R16, [R1+0x758] ;  /* 0x0007580001107983 */ /* 0x000ea20000100800 */
[----:B-1----:R-:W-:Y:S01]  /*250e0*/  IMAD.MOV.U32 R2, RZ, RZ, R11 ;  /* 0x000000ffff027224 */ /* 0x002fe200078e000b */
[----:B------:R-:W-:-:S02]  /*250f0*/  MOV R82, R64 ;  /* 0x0000004000527202 */ /* 0x000fc40000000f00 */
[----:B------:R-:W-:Y:S01]  /*25100*/  MOV R34, 0x25130 ;  /* 0x0002513000227802 */ /* 0x000fe20000000f00 */
[----:B--2---:R1:W-:Y:S04]  /*25110*/  STL [R1+0x11ec], R16 ;  /* 0x0011ec1001007387 */ /* 0x0043e80000100800 */
[----:B-1----:R-:W-:Y:S05]  /*25120*/  CALL.REL.NOINC `($_ZN7cutlass13device_kernelIN5flash19enable_sm80_to_sm89INS1_16FlashAttnBwdSm80INS1_25CollectiveMainloopBwdSm80ILi2ELi2EN4cute5tupleIJNS5_1CILi128EEES8_NS7_ILi64EEEEEENS_6half_tEfNS_4arch4Sm80ELb1ELb0ELb1ELb0ELb1ELb0ELb0ELb0ELi2ELi4ELi4ELi4ELb0EEENS1_21CollectiveEpilogueBwdISA_SB_SD_Li256ELb0ELb0ELi2EEENS1_25SingleTileBwdLPTSchedulerILb0ELi128ELb1EEEEEEEEEvNT_6ParamsE$_ZN4cute3eso3ESOILb0ELb0EJiiNS_1CILi144EEENS2_ILi512EEEEEC2ERKiS7_RKS3_RKS4_) ;  /* 0xfffe262000007944 */ /* 0x002fea0003c3ffff */
[----:B-1----:R-:W2:Y:S01]  /*25130*/  LDL.64 R2, [R1+0x758] ;  /* 0x0007580001027983 */ /* 0x002ea20000100a00 */
[----:B------:R-:W-:Y:S01]  /*25140*/  IMAD.MOV.U32 R5, RZ, RZ, R10 ;  /* 0x000000ffff057224 */ /* 0x000fe200078e000a */
[----:B------:R-:W-:Y:S01]  /*25150*/  MOV R29, R19 ;  /* 0x00000013001d7202 */ /* 0x000fe20000000f00 */
[----:B------:R-:W-:Y:S01]  /*25160*/  IMAD.MOV.U32 R83, RZ, RZ, R64 ;  /* 0x000000ffff537224 */ /* 0x000fe200078e0040 */
[----:B------:R-:W-:Y:S01]  /*25170*/  MOV R26, 0x251a0 ;  /* 0x000251a0001a7802 */ /* 0x000fe20000000f00 */
[----:B--2---:R1:W-:Y:S04]  /*25180*/  STL.64 [R1+0x788], R2 ;  /* 0x0007880201007387 */ /* 0x0043e80000100a00 */
[----:B-1----:R-:W-:Y:S05]  /*25190*/  CALL.REL.NOINC `($_ZN7cutlass13device_kernelIN5flash19enable_sm80_to_sm89INS1_16FlashAttnBwdSm80INS1_25CollectiveMainloopBwdSm80ILi2ELi2EN4cute5tupleIJNS5_1CILi128EEES8_NS7_ILi64EEEEEENS_6half_tEfNS_4arch4Sm80ELb1ELb0ELb1ELb0ELb1ELb0ELb0ELb0ELi2ELi4ELi4ELi4ELb0EEENS1_21CollectiveEpilogueBwdISA_SB_SD_Li256ELb0ELb0ELi2EEENS1_25SingleTileBwdLPTSchedulerILb0ELi128ELb1EEEEEEEEEvNT_6ParamsE$_ZN4cute3eso3ESOILb0ELb0EJiiiNS_1CILi144EEENS2_ILi512EEEEEC2ERKiS7_S7_RKS3_RKS4_) ;  /* 0xfffe274000007944 */ /* 0x002fea0003c3ffff */
        /* <DEDUP_REMOVED lines=9> */
[----:B-1----:R-:W-:Y:S05]  /*25230*/  CALL.REL.NOINC `($_ZN7cutlass13device_kernelIN5flash19enable_sm80_to_sm89INS1_16FlashAttnBwdSm80INS1_25CollectiveMainloopBwdSm80ILi2ELi2EN4cute5tupleIJNS5_1CILi128EEES8_NS7_ILi64EEEEEENS_6half_tEfNS_4arch4Sm80ELb1ELb0ELb1ELb0ELb1ELb0ELb0ELb0ELi2ELi4ELi4ELi4ELb0EEENS1_21CollectiveEpilogueBwdISA_SB_SD_Li256ELb0ELb0ELi2EEENS1_25SingleTileBwdLPTSchedulerILb0ELi128ELb1EEEEEEEEEvNT_6ParamsE$_ZN4cute3eso3ESOILb1ELb0EJNS_1CILi8EEEiiiNS2_ILi144EEENS2_ILi512EEEEEC2ERKS3_RKiSA_SA_RKS4_RKS5_) ;  /* 0xfffe2fd000007944 */ /* 0x002fea0003c3ffff */
        /* <DEDUP_REMOVED lines=8> */
[----:B-1----:R-:W-:Y:S05]  /*252c0*/  CALL.REL.NOINC `($_ZN7cutlass13device_kernelIN5flash19enable_sm80_to_sm89INS1_16FlashAttnBwdSm80INS1_25CollectiveMainloopBwdSm80ILi2ELi2EN4cute5tupleIJNS5_1CILi128EEES8_NS7_ILi64EEEEEENS_6half_tEfNS_4arch4Sm80ELb1ELb0ELb1ELb0ELb1ELb0ELb0ELb0ELi2ELi4ELi4ELi4ELb0EEENS1_21CollectiveEpilogueBwdISA_SB_SD_Li256ELb0ELb0ELi2EEENS1_25SingleTileBwdLPTSchedulerILb0ELi128ELb1EEEEEEEEEvNT_6ParamsE$_ZN4cute3eso3ESOILb1ELb0EJNS_1CILi1EEEiiiNS2_ILi144EEENS2_ILi512EEEEEC2ERKS3_RKiSA_SA_RKS4_RKS5_) ;  /* 0xfffe2d7000007944 */ /* 0x002fea0003c3ffff */
[----:B-1----:R1:W5:Y:S04]  /*252d0*/  LDL R5, [R1+0x760] ;  /* 0x0007600001057983 */ /* 0x0023680000100800 */
[----:B------:R1:W5:Y:S01]  /*252e0*/  LDL.64 R2, [R1+0x758] ;  /* 0x0007580001027983 */ /* 0x0003620000100a00 */
[----:B------:R-:W-:-:S02]  /*252f0*/  MOV R84, R64 ;  /* 0x0000004000547202 */ /* 0x000fc40000000f00 */
[----:B------:R-:W-:Y:S02]  /*25300*/  MOV R26, 0x25320 ;  /* 0x00025320001a7802 */ /* 0x000fe40000000f00 */
[----:B-1---5:R-:W-:Y:S05]  /*25310*/  CALL.REL.NOINC `($_ZN7cutlass13device_kernelIN5flash19enable_sm80_to_sm89INS1_16FlashAttnBwdSm80INS1_25CollectiveMainloopBwdSm80ILi2ELi2EN4cute5tupleIJNS5_1CILi128EEES8_NS7_ILi64EEEEEENS_6half_tEfNS_4arch4Sm80ELb1ELb0ELb1ELb0ELb1ELb0ELb0ELb0ELi2ELi4ELi4ELi4ELb0EEENS1_21CollectiveEpilogueBwdISA_SB_SD_Li256ELb0ELb0ELi2EEENS1_25SingleTileBwdLPTSchedulerILb0ELi128ELb1EEEEEEEEEvNT_6ParamsE$_ZN4cute5tupleIJNS0_IJNS_1CILi16EEENS1_ILi2EEES3_S3_NS1_ILi4EEES3_EEENS0_IJNS1_ILi1EEEiiiNS1_ILi144EEENS1_ILi512EEEEEEEEC2ERKS5_RKS9_) ;  /* 0xfffe484000007944 */ /* 0x022fea0003c3ffff */
        /* <DEDUP_REMOVED lines=8> */
[----:B-1----:R-:W-:Y:S05]  /*253a0*/  CALL.REL.NOINC `($_ZN7cutlass13device_kernelIN5flash19enable_sm80_to_sm89INS1_16FlashAttnBwdSm80INS1_25CollectiveMainloopBwdSm80ILi2ELi2EN4cute5tupleIJNS5_1CILi128EEES8_NS7_ILi64EEEEEENS_6half_tEfNS_4arch4Sm80ELb1ELb0ELb1ELb0ELb1ELb0ELb0ELb0ELi2ELi4ELi4ELi4ELb0EEENS1_21CollectiveEpilogueBwdISA_SB_SD_Li256ELb0ELb0ELi2EEENS1_25SingleTileBwdLPTSchedulerILb0ELi128ELb1EEEEEEEEEvNT_6ParamsE$_ZZN4cute6detail16composition_implINS_5tupleIJNS_1CILi16EEENS3_ILi2EEES5_S5_NS3_ILi4EEES5_EEENS2_IJNS3_ILi1EEEiiiNS3_ILi144EEENS3_ILi512EEEEEENS2_IJNS2_IJS5_S5_EEES6_NS3_ILi8EEEEEENS2_IJNS2_IJNS3_ILi64EEESA_EEES4_NS3_ILi1024EEEEEEEEDaRKT_RKT0_RKT1_RKT2_ENKUlRKT_RKT0_E_clISC_SG_EEDaSX_S10_) ;  /* 0xfffe53e000007944 */ /* 0x002fea0003c3ffff */
[----:B------:R-:W-:Y:S02]  /*253b0*/  MOV R2, R70 ;  /* 0x0000004600027202 */ /* 0x000fe40000000f00 */
[----:B------:R-:W-:-:S02]  /*253c0*/  MOV R26, 0x253e0 ;  /* 0x000253e0001a7802 */ /* 0x000fc40000000f00 */
[----:B-----5:R-:W-:Y:S05]  /*253d0*/  CALL.REL.NOINC `($_ZN7cutlass13device_kernelIN5flash19enable_sm80_to_sm89INS1_16FlashAttnBwdSm80INS1_25CollectiveMainloopBwdSm80ILi2ELi2EN4cute5tupleIJNS5_1CILi128EEES8_NS7_ILi64EEEEEENS_6half_tEfNS_4arch4Sm80ELb1ELb0ELb1ELb0ELb1ELb0ELb0ELb0ELi2ELi4ELi4ELi4ELb0EEENS1_21CollectiveEpilogueBwdISA_SB_SD_Li256ELb0ELb0ELi2EEENS1_25SingleTileBwdLPTSchedulerILb0ELi128ELb1EEEEEEEEEvNT_6ParamsE$_ZZN4cute6detail16composition_implINS_5tupleIJNS_1CILi16EEENS3_ILi2EEES5_S5_NS3_ILi4EEES5_EEENS2_IJNS3_ILi1EEEiiiNS3_ILi144EEENS3_ILi512EEEEEENS2_IJNS2_IJS5_S5_EEES6_NS3_ILi8EEEEEENS2_IJNS2_IJNS3_ILi64EEESA_EEES4_NS3_ILi1024EEEEEEEEDaRKT_RKT0_RKT1_RKT2_ENKUlRKT_RKT0_E_clIS6_S4_EEDaSX_S10_) ;  /* 0xfffe536000007944 */ /* 0x020fea0003c3ffff */
[----:B-----5:R2:W-:Y:S01]  /*253e0*/  STL.64 [R1+0x770], R2 ;  /* 0x0007700201007387 */ /* 0x0205e20000100a00 */
[----:B------:R-:W-:Y:S01]  /*253f0*/  IMAD.MOV.U32 R26, RZ, RZ, R4 ;  /* 0x000000ffff1a7224 */ /* 0x000fe200078e0004 */
[----:B------:R-:W-:Y:S01]  /*25400*/  MOV R82, R64 ;  /* 0x0000004000527202 */ /* 0x000fe20000000f00 */
[----:B------:R-:W-:Y:S01]  /*25410*/  IMAD.MOV.U32 R83, RZ, RZ, R63 ;  /* 0x000000ffff537224 */ /* 0x000fe200078e003f */
[----:B------:R-:W-:-:S02]  /*25420*/  MOV R4, 0x25440 ;  /* 0x0002544000047802 */ /* 0x000fc40000000f00 */
[----:B-12---:R-:W-:Y:S05]  /*25430*/  CALL.REL.NOINC `($_ZN7cutlass13device_kernelIN5flash19enable_sm80_to_sm89INS1_16FlashAttnBwdSm80INS1_25CollectiveMainloopBwdSm80ILi2ELi2EN4cute5tupleIJNS5_1CILi128EEES8_NS7_ILi64EEEEEENS_6half_tEfNS_4arch4Sm80ELb1ELb0ELb1ELb0ELb1ELb0ELb0ELb0ELi2ELi4ELi4ELi4ELb0EEENS1_21CollectiveEpilogueBwdISA_SB_SD_Li256ELb0ELb0ELi2EEENS1_25SingleTileBwdLPTSchedulerILb0ELi128ELb1EEEEEEEEEvNT_6ParamsE$_ZN4cute3eso3ESOILb0ELb0EJNS_5tupleIJiNS_1CILi512EEEEEENS2_IJiiEEENS3_ILi1024EEEEEC2ERKS5_RKS6_RKS7_) ;  /* 0xfffe187000007944 */ /* 0x006fea0003c3ffff */
[----:B------:R2:W5:Y:S04]  /*25440*/  LDL R5, [R1+0x760] ;  /* 0x0007600001057983 */ /* 0x0005680000100800 */
[----:B-1----:R2:W5:Y:S01]  /*25450*/  LDL.64 R2, [R1+0x758] ;  /* 0x0007580001027983 */ /* 0x0025620000100a00 */
[----:B------:R-:W-:-:S02]  /*25460*/  MOV R82, R64 ;  /* 0x0000004000527202 */ /* 0x000fc40000000f00 */
[----:B------:R-:W-:Y:S02]  /*25470*/  MOV R26, 0x25490 ;  /* 0x00025490001a7802 */ /* 0x000fe40000000f00 */
[----:B--2--5:R-:W-:Y:S05]  /*25480*/  CALL.REL.NOINC `($_ZN7cutlass13device_kernelIN5flash19enable_sm80_to_sm89INS1_16FlashAttnBwdSm80INS1_25CollectiveMainloopBwdSm80ILi2ELi2EN4cute5tupleIJNS5_1CILi128EEES8_NS7_ILi64EEEEEENS_6half_tEfNS_4arch4Sm80ELb1ELb0ELb1ELb0ELb1ELb0ELb0ELb0ELi2ELi4ELi4ELi4ELb0EEENS1_21CollectiveEpilogueBwdISA_SB_SD_Li256ELb0ELb0ELi2EEENS1_25SingleTileBwdLPTSchedulerILb0ELi128ELb1EEEEEEEEEvNT_6ParamsE$_ZN4cute5tupleIJNS0_IJNS0_IJNS_1CILi2EEES2_EEES3_NS1_ILi8EEEEEENS0_IJNS0_IJiNS1_ILi512EEEEEENS0_IJiiEEENS1_ILi1024EEEEEEEEC2ERKS5_RKSA_) ;  /* 0xfffe446000007944 */ /* 0x024fea0003c3ffff */
        /* <DEDUP_REMOVED lines=9> */
[----:B-1---5:R-:W-:Y:S05]  /*25520*/  CALL.REL.NOINC `($_ZN7cutlass13device_kernelIN5flash19enable_sm80_to_sm89INS1_16FlashAttnBwdSm80INS1_25CollectiveMainloopBwdSm80ILi2ELi2EN4cute5tupleIJNS5_1CILi128EEES8_NS7_ILi64EEEEEENS_6half_tEfNS_4arch4Sm80ELb1ELb0ELb1ELb0ELb1ELb0ELb0ELb0ELi2ELi4ELi4ELi4ELb0EEENS1_21CollectiveEpilogueBwdISA_SB_SD_Li256ELb0ELb0ELi2EEENS1_25SingleTileBwdLPTSchedulerILb0ELi128ELb1EEEEEEEEEvNT_6ParamsE$_ZN4cute3eso3ESOILb0ELb0EJNS_6LayoutINS_5tupleIJNS3_IJNS_1CILi2EEES5_EEES6_NS4_ILi8EEEEEENS3_IJNS3_IJiNS4_ILi512EEEEEENS3_IJiiEEENS4_ILi1024EEEEEEEEjEEC2ERKSE_RKj) ;  /* 0xfffe1aa000007944 */ /* 0x022fea0003c3ffff */
[----:B------:R-:W2:Y:S04]  /*25530*/  LDL.64 R10, [R1+0x760] ;  /* 0x00076000010a7983 */ /* 0x000ea80000100a00 */
[----:B-1----:R1:W5:Y:S01]  /*25540*/  LDL.64 R4, [R1+0x758] ;  /* 0x0007580001047983 */ /* 0x0023620000100a00 */
[----:B------:R-:W-:Y:S02]  /*25550*/  MOV R38, R64 ;  /* 0x0000004000267202 */ /* 0x000fe40000000f00 */
[----:B------:R-:W-:Y:S01]  /*25560*/  MOV R46, 0x25590 ;  /* 0x00025590002e7802 */ /* 0x000fe20000000f00 */
[----:B--2---:R-:W-:-:S04]  /*25570*/  IMAD.WIDE.U32 R2, R11, 0x2, R14 ;  /* 0x000000020b027825 */ /* 0x004fc800078e000e */
[----:B-1---5:R-:W-:Y:S05]  /*25580*/  CALL.REL.NOINC `($_ZN7cutlass13device_kernelIN5flash19enable_sm80_to_sm89INS1_16FlashAttnBwdSm80INS1_25CollectiveMainloopBwdSm80ILi2ELi2EN4cute5tupleIJNS5_1CILi128EEES8_NS7_ILi64EEEEEENS_6half_tEfNS_4arch4Sm80ELb1ELb0ELb1ELb0ELb1ELb0ELb0ELb0ELi2ELi4ELi4ELi4ELb0EEENS1_21CollectiveEpilogueBwdISA_SB_SD_Li256ELb0ELb0ELi2EEENS1_25SingleTileBwdLPTSchedulerILb0ELi128ELb1EEEEEEEEEvNT_6ParamsE$_ZN4cute8smem_ptrIPN7cutlass6half_tEECI1NS_12iter_adaptorIS3_S4_EEES3_) ;  /* 0xfffe480000007944 */ /* 0x022fea0003c3ffff */
[----:B-1----:R-:W2:Y:S01]  /*25590*/  LDL.64 R2, [R1+0x758] ;  /* 0x0007580001027983 */ /* 0x002ea20000100a00 */
[----:B------:R-:W-:Y:S01]  /*255a0*/  IMAD.MOV.U32 R6, RZ, RZ, R10 ;  /* 0x000000ffff067224 */ /* 0x000fe200078e000a */
[----:B------:R-:W-:Y:S01]  /*255b0*/  MOV R82, R64 ;  /* 0x0000004000527202 */ /* 0x000fe20000000f00 */
[----:B------:R-:W-:Y:S01]  /*255c0*/  IMAD.MOV.U32 R83, RZ, RZ, R70 ;  /* 0x000000ffff537224 */ /* 0x000fe200078e0046 */
[----:B------:R-:W-:Y:S01]  /*255d0*/  MOV R12, 0x25600 ;  /* 0x00025600000c7802 */ /* 0x000fe20000000f00 */
[----:B--2---:R1:W-:Y:S04]  /*255e0*/  STL.64 [R8], R2 ;  /* 0x0000000208007387 */ /* 0x0043e80000100a00 */
[----:B-1----:R-:W-:Y:S05]  /*255f0*/  CALL.REL.NOINC `($_ZN7cutlass13device_kernelIN5flash19enable_sm80_to_sm89INS1_16FlashAttnBwdSm80INS1_25CollectiveMainloopBwdSm80ILi2ELi2EN4cute5tupleIJNS5_1CILi128EEES8_NS7_ILi64EEEEEENS_6half_tEfNS_4arch4Sm80ELb1ELb0ELb1ELb0ELb1ELb0ELb0ELb0ELi2ELi4ELi4ELi4ELb0EEENS1_21CollectiveEpilogueBwdISA_SB_SD_Li256ELb0ELb0ELi2EEENS1_25SingleTileBwdLPTSchedulerILb0ELi128ELb1EEEEEEEEEvNT_6ParamsE$_ZN4cute3eso3ESOILb0ELb0EJNS_6LayoutINS_5tupleIJNS3_IJNS_1CILi2EEES5_EEES6_NS4_ILi8EEEEEENS3_IJNS3_IJiNS4_ILi512EEEEEENS3_IJiiEEENS4_ILi1024EEEEEEEENS_10ViewEngineINS_8smem_ptrIPN7cutlass6half_tEEEEEEEC2ERKSE_RKSL_) ;  /* 0xfffe195000007944 */ /* 0x002fea0003c3ffff */
[----:B------:R-:W-:Y:S02]  /*25600*/  MOV R2, 0x25620 ;  /* 0x0002562000027802 */ /* 0x000fe40000000f00 */
[----:B-1----:R-:W-:Y:S05]  /*25610*/  CALL.REL.NOINC `($_ZN7cutlass13device_kernelIN5flash19enable_sm80_to_sm89INS1_16FlashAttnBwdSm80INS1_25CollectiveMainloopBwdSm80ILi2ELi2EN4cute5tupleIJNS5_1CILi128EEES8_NS7_ILi64EEEEEENS_6half_tEfNS_4arch4Sm80ELb1ELb0ELb1ELb0ELb1ELb0ELb0ELb0ELi2ELi4ELi4ELi4ELb0EEENS1_21CollectiveEpilogueBwdISA_SB_SD_Li256ELb0ELb0ELi2EEENS1_25SingleTileBwdLPTSchedulerILb0ELi128ELb1EEEEEEEEEvNT_6ParamsE$_ZZN4cute4takeILi1ELi3ENS_5tupleIJNS1_IJiNS_1CILi512EEEEEENS1_IJiiEEENS2_ILi1024EEEEEEEEDaRKT1_ENKUlDpRKT_E_clIJS5_S6_EEEDaSE_) ;  /* 0xfffe502000007944 */ /* 0x002fea0003c3ffff */
[----:B------:R-:W-:Y:S02]  /*25620*/  MOV R2, 0x25640 ;  /* 0x0002564000027802 */ /* 0x000fe40000000f00 */
[----:B------:R-:W-:Y:S05]  /*25630*/  CALL.REL.NOINC `($_ZN7cutlass13device_kernelIN5flash19enable_sm80_to_sm89INS1_16FlashAttnBwdSm80INS1_25CollectiveMainloopBwdSm80ILi2ELi2EN4cute5tupleIJNS5_1CILi128EEES8_NS7_ILi64EEEEEENS_6half_tEfNS_4arch4Sm80ELb1ELb0ELb1ELb0ELb1ELb0ELb0ELb0ELi2ELi4ELi4ELi4ELb0EEENS1_21CollectiveEpilogueBwdISA_SB_SD_Li256ELb0ELb0ELi2EEENS1_25SingleTileBwdLPTSchedulerILb0ELi128ELb1EEEEEEEEEvNT_6ParamsE$_ZZN4cute16flatten_to_tupleINS_5tupleIJNS1_IJiiEEENS_1CILi1024EEEEEEEEDaRKT_ENKUlRKT_E_clIS2_EEDaSB_) ;  /* 0xfffe4e9000007944 */ /* 0x000fea0003c3ffff */
[----:B------:R-:W-:Y:S02]  /*25640*/  MOV R2, 0x25660 ;  /* 0x0002566000027802 */ /* 0x000fe40000000f00 */
[----:B------:R-:W-:Y:S05]  /*25650*/  CALL.REL.NOINC `($_ZN7cutlass13device_kernelIN5flash19enable_sm80_to_sm89INS1_16FlashAttnBwdSm80INS1_25CollectiveMainloopBwdSm80ILi2ELi2EN4cute5tupleIJNS5_1CILi128EEES8_NS7_ILi64EEEEEENS_6half_tEfNS_4arch4Sm80ELb1ELb0ELb1ELb0ELb1ELb0ELb0ELb0ELi2ELi4ELi4ELi4ELb0EEENS1_21CollectiveEpilogueBwdISA_SB_SD_Li256ELb0ELb0ELi2EEENS1_25SingleTileBwdLPTSchedulerILb0ELi128ELb1EEEEEEEEEvNT_6ParamsE$_ZZN4cute12filter_tupleINS_5tupleIJNS1_IJiiEEENS_1CILi1024EEEEEEZNS_16flatten_to_tupleIS5_EEDaRKT_EUlRKT_E_EEDaS9_OT0_ENKUlDpSC_E_clIJS2_NS1_IJS4_EEEEEEDaSG_) ;  /* 0xfffe496000007944 */ /* 0x000fea0003c3ffff */
        /* <DEDUP_REMOVED lines=23> */
[----:B------:R2:W5:Y:S01]  /*257d0*/  LD.E R3, [R10.64] ;  /* 0x000000040a037980 */ /* 0x000562000c101900 */
[----:B-1----:R-:W-:-:S03]  /*257e0*/  MOV R2, 0x25800 ;  /* 0x0002580000027802 */ /* 0x002fc60000000f00 */
[----:B--2--5:R-:W-:Y:S05]  /*257f0*/  CALL.REL.NOINC `($_ZN7cutlass13device_kernelIN5flash19enable_sm80_to_sm89INS1_16FlashAttnBwdSm80INS1_25CollectiveMainloopBwdSm80ILi2ELi2EN4cute5tupleIJNS5_1CILi128EEES8_NS7_ILi64EEEEEENS_6half_tEfNS_4arch4Sm80ELb1ELb0ELb1ELb0ELb1ELb0ELb0ELb0ELi2ELi4ELi4ELi4ELb0EEENS1_21CollectiveEpilogueBwdISA_SB_SD_Li256ELb0ELb0ELi2EEENS1_25SingleTileBwdLPTSchedulerILb0ELi128ELb1EEEEEEEEEvNT_6ParamsE$_ZZN4cute5sliceINS_5tupleIJNS_10UnderscoreES2_S2_iEEENS1_IJNS1_IJNS_1CILi1EEENS4_ILi0EEEEEEiNS4_ILi1024EEENS4_ILi8192EEEEEEEEDaRKT_RKT0_ENKUlRKT_RKT0_E_clIS2_iEEDaSJ_SM_) ;  /* 0xfffe4ee000007944 */ /* 0x024fea0003c3ffff */
[----:B------:R-:W-:Y:S02]  /*25800*/  MOV R2, 0x25820 ;  /* 0x0002582000027802 */ /* 0x000fe40000000f00 */
[----:B------:R-:W-:Y:S05]  /*25810*/  CALL.REL.NOINC `($_ZN7cutlass13device_kernelIN5flash19enable_sm80_to_sm89INS1_16FlashAttnBwdSm80INS1_25CollectiveMainloopBwdSm80ILi2ELi2EN4cute5tupleIJNS5_1CILi128EEES8_NS7_ILi64EEEEEENS_6half_tEfNS_4arch4Sm80ELb1ELb0ELb1ELb0ELb1ELb0ELb0ELb0ELi2ELi4ELi4ELi4ELb0EEENS1_21CollectiveEpilogueBwdISA_SB_SD_Li256ELb0ELb0ELi2EEENS1_25SingleTileBwdLPTSchedulerILb0ELi128ELb1EEEEEEEEEvNT_6ParamsE$_ZZN4cute12filter_tupleINS_5tupleIJNS_10UnderscoreES2_S2_iEEENS1_IJNS1_IJNS_1CILi1EEENS4_ILi0EEEEEEiNS4_ILi1024EEENS4_ILi8192EEEEEEZNS_5sliceIS3_SA_EEDaRKT_RKT0_EUlRKT_RKT0_E_EEDaSE_SH_OT1_ENKUlDpSK_E_clIJNS1_IJS7_EEENS1_IJiEEENS1_IJS8_EEENS1_IJEEEEEEDaSR_) ;  /* 0xfffe485000007944 */ /* 0x000fea0003c3ffff */
[----:B------:R-:W-:Y:S02]  /*25820*/  MOV R4, 0x25840 ;  /* 0x0002584000047802 */ /* 0x000fe40000000f00 */
[----:B------:R-:W-:Y:S05]  /*25830*/  CALL.REL.NOINC `($_ZN7cutlass13device_kernelIN5flash19enable_sm80_to_sm89INS1_16FlashAttnBwdSm80INS1_25CollectiveMainloopBwdSm80ILi2ELi2EN4cute5tupleIJNS5_1CILi128EEES8_NS7_ILi64EEEEEENS_6half_tEfNS_4arch4Sm80ELb1ELb0ELb1ELb0ELb1ELb0ELb0ELb0ELi2ELi4ELi4ELi4ELb0EEENS1_21CollectiveEpilogueBwdISA_SB_SD_Li256ELb0ELb0ELi2EEENS1_25SingleTileBwdLPTSchedulerILb0ELi128ELb1EEEEEEEEEvNT_6ParamsE$_ZN4cute5tupleIJNS0_IJNS0_IJNS_1CILi8EEENS1_ILi1EEEEEENS1_ILi2EEES2_EEENS0_IJNS0_IJS3_NS1_ILi0EEEEEEiNS1_ILi1024EEEEEEEEC2ERKS6_RKSA_) ;  /* 0xfffe42d000007944 */ /* 0x000fea0003c3ffff */
[----:B-1----:R1:W5:Y:S01]  /*25840*/  LDL R2, [R1+0x758] ;  /* 0x0007580001027983 */ /* 0x0023620000100800 */
[----:B------:R-:W-:Y:S02]  /*25850*/  SHF.L.U32 R6, R5, 0xd, RZ ;  /* 0x0000000d05067819 */ /* 0x000fe400000006ff */
[----:B------:R-:W-:-:S03]  /*25860*/  MOV R4, 0x25890 ;  /* 0x0002589000047802 */ /* 0x000fc60000000f00 */
[----:B------:R1:W-:Y:S04]  /*25870*/  STL [R1+0x11e0], R6 ;  /* 0x0011e00601007387 */ /* 0x0003e80000100800 */
[----:B-1---5:R-:W-:Y:S05]  /*25880*/  CALL.REL.NOINC `($_ZN7cutlass13device_kernelIN5flash19enable_sm80_to_sm89INS1_16FlashAttnBwdSm80INS1_25CollectiveMainloopBwdSm80ILi2ELi2EN4cute5tupleIJNS5_1CILi128EEES8_NS7_ILi64EEEEEENS_6half_tEfNS_4arch4Sm80ELb1ELb0ELb1ELb0ELb1ELb0ELb0ELb0ELi2ELi4ELi4ELi4ELb0EEENS1_21CollectiveEpilogueBwdISA_SB_SD_Li256ELb0ELb0ELi2EEENS1_25SingleTileBwdLPTSchedulerILb0ELi128ELb1EEEEEEEEEvNT_6ParamsE$_ZN4cute3eso3ESOILb0ELb0EJNS_6LayoutINS_5tupleIJNS3_IJNS_1CILi8EEENS4_ILi1EEEEEENS4_ILi2EEES5_EEENS3_IJNS3_IJS6_NS4_ILi0EEEEEEiNS4_ILi1024EEEEEEEEiEEC2ERKSE_RKi) ;  /* 0xfffe1cd000007944 */ /* 0x022fea0003c3ffff */
[----:B------:R-:W-:Y:S01]  /*25890*/  ULDC.64 UR4, c[0x0][0x118] ;  /* 0x0000460000047ab9 */ /* 0x000fe20000000a00 */
[----:B------:R-:W2:Y:S04]  /*258a0*/  LDL.64 R4, [R1+0x758] ;  /* 0x0007580001047983 */ /* 0x000ea80000100a00 */
[----:B-1----:R-:W2:Y:S01]  /*258b0*/  LD.E.64 R2, [R10.64+0x8] ;  /* 0x000008040a027980 */ /* 0x002ea2000c101b00 */
[----:B------:R-:W-:Y:S02]  /*258c0*/  MOV R38, R64 ;  /* 0x0000004000267202 */ /* 0x000fe40000000f00 */
[----:B------:R-:W-:Y:S01]  /*258d0*/  MOV R46, 0x25900 ;  /* 0x00025900002e7802 */ /* 0x000fe20000000f00 */
[----:B--2---:R-:W-:-:S04]  /*258e0*/  IMAD.WIDE R2, R5, 0x2, R2 ;  /* 0x0000000205027825 */ /* 0x004fc800078e0202 */
[----:B------:R-:W-:Y:S05]  /*258f0*/  CALL.REL.NOINC `($_ZN7cutlass13device_kernelIN5flash19enable_sm80_to_sm89INS1_16FlashAttnBwdSm80INS1_25CollectiveMainloopBwdSm80ILi2ELi2EN4cute5tupleIJNS5_1CILi128EEES8_NS7_ILi64EEEEEENS_6half_tEfNS_4arch4Sm80ELb1ELb0ELb1ELb0ELb1ELb0ELb0ELb0ELi2ELi4ELi4ELi4ELb0EEENS1_21CollectiveEpilogueBwdISA_SB_SD_Li256ELb0ELb0ELi2EEENS1_25SingleTileBwdLPTSchedulerILb0ELi128ELb1EEEEEEEEEvNT_6ParamsE$_ZN4cute8smem_ptrIPN7cutlass6half_tEECI1NS_12iter_adaptorIS3_S4_EEES3_) ;  /* 0xfffe449000007944 */ /* 0x000fea0003c3ffff */
[----:B------:R-:W2:Y:S01]  /*25900*/  LDL.64 R10, [R1+0x758] ;  /* 0x00075800010a7983 */ /* 0x000ea20000100a00 */
[----:B-1----:R-:W-:Y:S01]  /*25910*/  IMAD.MOV.U32 R3, RZ, RZ, R4 ;  /* 0x000000ffff037224 */ /* 0x002fe200078e0004 */
[----:B------:R-:W-:-:S02]  /*25920*/  MOV R0, R70 ;  /* 0x0000004600007202 */ /* 0x000fc40000000f00 */
[----:B------:R-:W-:Y:S01]  /*25930*/  MOV R4, 0x25960 ;  /* 0x0002596000047802 */ /* 0x000fe20000000f00 */
[----:B--2---:R1:W-:Y:S04]  /*25940*/  STL.64 [R8], R10 ;  /* 0x0000000a08007387 */ /* 0x0043e80000100a00 */
[----:B-1----:R-:W-:Y:S05]  /*25950*/  CALL.REL.NOINC `($_ZN7cutlass13device_kernelIN5flash19enable_sm80_to_sm89INS1_16FlashAttnBwdSm80INS1_25CollectiveMainloopBwdSm80ILi2ELi2EN4cute5tupleIJNS5_1CILi128EEES8_NS7_ILi64EEEEEENS_6half_tEfNS_4arch4Sm80ELb1ELb0ELb1ELb0ELb1ELb0ELb0ELb0ELi2ELi4ELi4ELi4ELb0EEENS1_21CollectiveEpilogueBwdISA_SB_SD_Li256ELb0ELb0ELi2EEENS1_25SingleTileBwdLPTSchedulerILb0ELi128ELb1EEEEEEEEEvNT_6ParamsE$_ZN4cute3eso3ESOILb0ELb0EJNS_6LayoutINS_5tupleIJNS3_IJNS_1CILi8EEENS4_ILi1EEEEEENS4_ILi2EEES5_EEENS3_IJNS3_IJS6_NS4_ILi0EEEEEEiNS4_ILi1024EEEEEEEENS_10ViewEngineINS_8smem_ptrIPN7cutlass6half_tEEEEEEEC2ERKSE_RKSL_) ;  /* 0xfffe1b9000007944 */ /* 0x002fea0003c3ffff */
[----:B-1----:R-:W2:Y:S01]  /*25960*/  LDL.64 R2, [R65+0xe0] ;  /* 0x0000e00041027983 */ /* 0x002ea20000100a00 */
[----:B------:R-:W-:-:S03]  /*25970*/  ULDC.64 UR4, c[0x0][0x118] ;  /* 0x0000460000047ab9 */ /* 0x000fc60000000a00 */
[----:B------:R1:W5:Y:S04]  /*25980*/  LDL R0, [R1+0x758] ;  /* 0x0007580001007983 */ /* 0x0003680000100800 */
[----:B------:R1:W5:Y:S04]  /*25990*/  LDL.64 R28, [R1+0x760] ;  /* 0x00076000011c7983 */ /* 0x0003680000100a00 */
[----:B------:R1:W5:Y:S04]  /*259a0*/  LDL.64 R12, [R65+0xc8] ;  /* 0x0000c800410c7983 */ /* 0x0003680000100a00 */
[----:B--2---:R-:W5:Y:S01]  /*259b0*/  LD.E.64 R2, [R2.64] ;  /* 0x0000000402027980 */ /* 0x004f62000c101b00 */
[----:B------:R-:W-:-:S03]  /*259c0*/  MOV R6, 0x259e0 ;  /* 0x000259e000067802 */ /* 0x000fc60000000f00 */
[----:B-1---5:R-:W-:Y:S05]  /*259d0*/  CALL.REL.NOINC `($_ZN7cutlass13device_kernelIN5flash19enable_sm80_to_sm89INS1_16FlashAttnBwdSm80INS1_25CollectiveMainloopBwdSm80ILi2ELi2EN4cute5tupleIJNS5_1CILi128EEES8_NS7_ILi64EEEEEENS_6half_tEfNS_4arch4Sm80ELb1ELb0ELb1ELb0ELb1ELb0ELb0ELb0ELi2ELi4ELi4ELi4ELb0EEENS1_21CollectiveEpilogueBwdISA_SB_SD_Li256ELb0ELb0ELi2EEENS1_25SingleTileBwdLPTSchedulerILb0ELi128ELb1EEEEEEEEEvNT_6ParamsE$_ZN4cute3eso3ESOILb1ELb0EJNS_14ComposedLayoutINS_7SwizzleILi3ELi3ELi3EEENS_1CILi0EEENS_6LayoutINS_5tupleIJNS8_IJNS8_IJNS5_ILi4EEENS5_ILi8EEEEEENS8_IJS9_NS5_ILi1EEEEEEEEENS8_IJNS8_IJNS5_ILi2EEESF_SF_EEENS8_IJSF_SA_EEEEEEEEENS8_IJNS8_IJNS8_IJNS5_ILi128EEESC_EEENS8_IJNS5_ILi16EEES6_EEEEEENS8_IJNS8_IJNS5_ILi64EEESA_NS5_ILi512EEEEEENS8_IJNS5_ILi8192EEENS5_ILi1024EEEEEEEEEEEEEEEENS_10ViewEngineINS_8smem_ptrIPN7cutlass6half_tEEEEEEEC2ERKSY_RKS15_) ;  /* 0xfffe23f000007944 */ /* 0x022fea0003c3ffff */
        /* <DEDUP_REMOVED lines=31> */
[----:B------:R-:W-:Y:S02]  /*25bd0*/  MOV R4, 0x25bf0 ;  /* 0x00025bf000047802 */ /* 0x000fe40000000f00 */
[----:B------:R-:W-:Y:S05]  /*25be0*/  CALL.REL.NOINC `($_ZN7cutlass13device_kernelIN5flash19enable_sm80_to_sm89INS1_16FlashAttnBwdSm80INS1_25CollectiveMainloopBwdSm80ILi2ELi2EN4cute5tupleIJNS5_1CILi128EEES8_NS7_ILi64EEEEEENS_6half_tEfNS_4arch4Sm80ELb1ELb0ELb1ELb0ELb1ELb0ELb0ELb0ELi2ELi4ELi4ELi4ELb0EEENS1_21CollectiveEpilogueBwdISA_SB_SD_Li256ELb0ELb0ELi2EEENS1_25SingleTileBwdLPTSchedulerILb0ELi128ELb1EEEEEEEEEvNT_6ParamsE$_ZZN4cute13to_mixed_bitsINS_5tupleIJNS1_IJNS_1CILi4EEENS2_ILi8EEEEEES3_NS2_ILi1EEEEEENS1_IJNS1_IJNS2_ILi128EEENS2_ILi0EEEEEENS2_ILi16EEES9_EEENS1_IJNS1_IJiiEEEiS9_EEEEEDaRKT_RKT0_RKT1_ENKUlRKT_RKT0_RKT1_E_clIS5_SA_SD_EEDaSQ_ST_SW_) ;  /* 0xfffe484000007944 */ /* 0x000fea0003c3ffff */
[----:B------:R-:W-:Y:S02]  /*25bf0*/  MOV R6, 0x25c10 ;  /* 0x00025c1000067802 */ /* 0x000fe40000000f00 */
[----:B------:R-:W-:Y:S05]  /*25c00*/  CALL.REL.NOINC `($_ZN7cutlass13device_kernelIN5flash19enable_sm80_to_sm89INS1_16FlashAttnBwdSm80INS1_25CollectiveMainloopBwdSm80ILi2ELi2EN4cute5tupleIJNS5_1CILi128EEES8_NS7_ILi64EEEEEENS_6half_tEfNS_4arch4Sm80ELb1ELb0ELb1ELb0ELb1ELb0ELb0ELb0ELi2ELi4ELi4ELi4ELb0EEENS1_21CollectiveEpilogueBwdISA_SB_SD_Li256ELb0ELb0ELi2EEENS1_25SingleTileBwdLPTSchedulerILb0ELi128ELb1EEEEEEEEEvNT_6ParamsE$_ZZN4cute13to_mixed_bitsINS_5tupleIJNS1_IJNS_1CILi4EEENS2_ILi8EEEEEES3_NS2_ILi1EEEEEENS1_IJNS1_IJNS2_ILi128EEENS2_ILi0EEEEEENS2_ILi16EEES9_EEENS1_IJNS1_IJiiEEEiS9_EEEEEDaRKT_RKT0_RKT1_ENKUlRKT_RKT0_RKT1_E_clIS3_SB_iEEDaSQ_ST_SW_) ;  /* 0xfffe47d000007944 */ /* 0x000fea0003c3ffff */
[----:B------:R-:W-:Y:S02]  /*25c10*/  MOV R5, R4 ;  /* 0x0000000400057202 */ /* 0x000fe40000000f00 */
[----:B------:R-:W-:Y:S02]  /*25c20*/  MOV R4, 0x25c40 ;  /* 0x00025c4000047802 */ /* 0x000fe40000000f00 */
[----:B------:R-:W-:Y:S05]  /*25c30*/  CALL.REL.NOINC `($_ZN7cutlass13device_kernelIN5flash19enable_sm80_to_sm89INS1_16FlashAttnBwdSm80INS1_25CollectiveMainloopBwdSm80ILi2ELi2EN4cute5tupleIJNS5_1CILi128EEES8_NS7_ILi64EEEEEENS_6half_tEfNS_4arch4Sm80ELb1ELb0ELb1ELb0ELb1ELb0ELb0ELb0ELi2ELi4ELi4ELi4ELb0EEENS1_21CollectiveEpilogueBwdISA_SB_SD_Li256ELb0ELb0ELi2EEENS1_25SingleTileBwdLPTSchedulerILb0ELi128ELb1EEEEEEEEEvNT_6ParamsE$_ZZN4cute13to_mixed_bitsINS_5tupleIJNS1_IJNS_1CILi4EEENS2_ILi8EEEEEES3_NS2_ILi1EEEEEENS1_IJNS1_IJNS2_ILi128EEENS2_ILi0EEEEEENS2_ILi16EEES9_EEENS1_IJNS1_IJiiEEEiS9_EEEEEDaRKT_RKT0_RKT1_ENKUlDpRKT_E_clIJNS_9MixedBitsILj0ELj384EEENSU_ILj0ELj48EEENS2_ILj0EEEEEEDaSR_) ;  /* 0xfffe476000007944 */ /* 0x000fea0003c3ffff */
[----:B------:R-:W-:Y:S02]  /*25c40*/  SHF.R.S32.HI R5, RZ, 0x1f, R2 ;  /* 0x0000001fff057819 */ /* 0x000fe40000011402 */
[----:B------:R-:W-:Y:S02]  /*25c50*/  LOP3.LUT R3, R3, 0x1b0, RZ, 0xc0, !PT ;  /* 0x000001b003037812 */ /* 0x000fe400078ec0ff */
[----:B------:R-:W-:-:S02]  /*25c60*/  LEA.HI R2, R5, R2, RZ, 0x2 ;  /* 0x0000000205027211 */ /* 0x000fc400078f10ff */
[----:B------:R-:W-:Y:S02]  /*25c70*/  MOV R4, 0x25cb0 ;  /* 0x00025cb000047802 */ /* 0x000fe40000000f00 */
[----:B------:R-:W-:-:S05]  /*25c80*/  SHF.R.S32.HI R2, RZ, 0x2, R2 ;  /* 0x00000002ff027819 */ /* 0x000fca0000011402 */
[----:B------:R1:W-:Y:S02]  /*25c90*/  STL [R1+0x77c], R2 ;  /* 0x00077c0201007387 */ /* 0x0003e40000100800 */
[----:B-1----:R-:W-:Y:S05]  /*25ca0*/  CALL.REL.NOINC `($_ZN7cutlass13device_kernelIN5flash19enable_sm80_to_sm89INS1_16FlashAttnBwdSm80INS1_25CollectiveMainloopBwdSm80ILi2ELi2EN4cute5tupleIJNS5_1CILi128EEES8_NS7_ILi64EEEEEENS_6half_tEfNS_4arch4Sm80ELb1ELb0ELb1ELb0ELb1ELb0ELb0ELb0ELi2ELi4ELi4ELi4ELb0EEENS1_21CollectiveEpilogueBwdISA_SB_SD_Li256ELb0ELb0ELi2EEENS1_25SingleTileBwdLPTSchedulerILb0ELi128ELb1EEEEEEEEEvNT_6ParamsE$_ZN4cute5tupleIJNS_7SwizzleILi3ELi3ELi3EEENS_9MixedBitsILj0ELj432EEENS_6LayoutINS0_IJNS0_IJNS_1CILi2EEES7_S7_EEES7_NS6_ILi8EEEEEENS0_IJNS0_IJNS6_ILi64EEES9_NS6_ILi512EEEEEENS6_ILi8192EEENS6_ILi1024EEEEEEEEEEC2ERKS2_RKS4_RKSH_) ;  /* 0xfffe40a000007944 */ /* 0x002fea0003c3ffff */
[----:B-1----:R1:W5:Y:S01]  /*25cb0*/  LDL R2, [R1+0x758] ;  /* 0x0007580001027983 */ /* 0x0023620000100800 */
[----:B------:R-:W-:Y:S02]  /*25cc0*/  MOV R3, R7 ;  /* 0x0000000700037202 */ /* 0x000fe40000000f00 */
[----:B------:R-:W-:Y:S02]  /*25cd0*/  MOV R4, 0x25cf0 ;  /* 0x00025cf000047802 */ /* 0x000fe40000000f00 */
[----:B-1---5:R-:W-:Y:S05]  /*25ce0*/  CALL.REL.NOINC `($_ZN7cutlass13device_kernelIN5flash19enable_sm80_to_sm89INS1_16FlashAttnBwdSm80INS1_25CollectiveMainloopBwdSm80ILi2ELi2EN4cute5tupleIJNS5_1CILi128EEES8_NS7_ILi64EEEEEENS_6half_tEfNS_4arch4Sm80ELb1ELb0ELb1ELb0ELb1ELb0ELb0ELb0ELi2ELi4ELi4ELi4ELb0EEENS1_21CollectiveEpilogueBwdISA_SB_SD_Li256ELb0ELb0ELi2EEENS1_25SingleTileBwdLPTSchedulerILb0ELi128ELb1EEEEEEEEEvNT_6ParamsE$_ZN4cute3eso3ESOILb0ELb0EJNS_14ComposedLayoutINS_7SwizzleILi3ELi3ELi3EEENS_9MixedBitsILj0ELj432EEENS_6LayoutINS_5tupleIJNS8_IJNS_1CILi2EEESA_SA_EEESA_NS9_ILi8EEEEEENS8_IJNS8_IJNS9_ILi64EEESC_NS9_ILi512EEEEEENS9_ILi8192EEENS9_ILi1024EEEEEEEEEEiEEC2ERKSL_RKi) ;  /* 0xfffe0d0000007944 */ /* 0x022fea0003c3ffff */
[----:B-1----:R-:W2:Y:S01]  /*25cf0*/  LDL.64 R4, [R1+0x758] ;  /* 0x0007580001047983 */ /* 0x002ea20000100a00 */
[----:B------:R-:W-:Y:S02]  /*25d00*/  MOV R38, R64 ;  /* 0x0000004000267202 */ /* 0x000fe40000000f00 */
[----:B------:R-:W-:Y:S01]  /*25d10*/  MOV R46, 0x25d40 ;  /* 0x00025d40002e7802 */ /* 0x000fe20000000f00 */
[----:B--2---:R-:W-:-:S04]  /*25d20*/  IMAD.WIDE R2, R5, 0x2, R10 ;  /* 0x0000000205027825 */ /* 0x004fc800078e020a */
[----:B------:R-:W-:Y:S05]  /*25d30*/  CALL.REL.NOINC `($_ZN7cutlass13device_kernelIN5flash19enable_sm80_to_sm89INS1_16FlashAttnBwdSm80INS1_25CollectiveMainloopBwdSm80ILi2ELi2EN4cute5tupleIJNS5_1CILi128EEES8_NS7_ILi64EEEEEENS_6half_tEfNS_4arch4Sm80ELb1ELb0ELb1ELb0ELb1ELb0ELb0ELb0ELi2ELi4ELi4ELi4ELb0EEENS1_21CollectiveEpilogueBwdISA_SB_SD_Li256ELb0ELb0ELi2EEENS1_25SingleTileBwdLPTSchedulerILb0ELi128ELb1EEEEEEEEEvNT_6ParamsE$_ZN4cute8smem_ptrIPN7cutlass6half_tEECI1NS_12iter_adaptorIS3_S4_EEES3_) ;  /* 0xfffe405000007944 */ /* 0x000fea0003c3ffff */
[----:B------:R-:W2:Y:S01]  /*25d40*/  LDL.64 R10, [R1+0x758] ;  /* 0x00075800010a7983 */ /* 0x000ea20000100a00 */
[----:B------:R-:W-:Y:S01]  /*25d50*/  IMAD.MOV.U32 R6, RZ, RZ, R4 ;  /* 0x000000ffff067224 */ /* 0x000fe200078e0004 */
[----:B-1----:R-:W-:Y:S02]  /*25d60*/  MOV R2, R70 ;  /* 0x0000004600027202 */ /* 0x002fe40000000f00 */
[----:B------:R-:W-:Y:S01]  /*25d70*/  MOV R4, 0x25da0 ;  /* 0x00025da000047802 */ /* 0x000fe20000000f00 */
[----:B--2---:R1:W-:Y:S04]  /*25d80*/  STL.64 [R8], R10 ;  /* 0x0000000a08007387 */ /* 0x0043e80000100a00 */
[----:B-1----:R-:W-:Y:S05]  /*25d90*/  CALL.REL.NOINC `($_ZN7cutlass13device_kernelIN5flash19enable_sm80_to_sm89INS1_16FlashAttnBwdSm80INS1_25CollectiveMainloopBwdSm80ILi2ELi2EN4cute5tupleIJNS5_1CILi128EEES8_NS7_ILi64EEEEEENS_6half_tEfNS_4arch4Sm80ELb1ELb0ELb1ELb0ELb1ELb0ELb0ELb0ELi2ELi4ELi4ELi4ELb0EEENS1_21CollectiveEpilogueBwdISA_SB_SD_Li256ELb0ELb0ELi2EEENS1_25SingleTileBwdLPTSchedulerILb0ELi128ELb1EEEEEEEEEvNT_6ParamsE$_ZN4cute3eso3ESOILb0ELb0EJNS_14ComposedLayoutINS_7SwizzleILi3ELi3ELi3EEENS_9MixedBitsILj0ELj432EEENS_6LayoutINS_5tupleIJNS8_IJNS_1CILi2EEESA_SA_EEESA_NS9_ILi8EEEEEENS8_IJNS8_IJNS9_ILi64EEESC_NS9_ILi512EEEEEENS9_ILi8192EEENS9_ILi1024EEEEEEEEEENS_10ViewEngineINS_8smem_ptrIPN7cutlass6half_tEEEEEEEC2ERKSL_RKSS_) ;  /* 0xfffe0be000007944 */ /* 0x002fea0003c3ffff */
        /* <DEDUP_REMOVED lines=23> */
[----:B--2--5:R-:W-:Y:S05]  /*25f10*/  CALL.REL.NOINC `($_ZN7cutlass13device_kernelIN5flash19enable_sm80_to_sm89INS1_16FlashAttnBwdSm80INS1_25CollectiveMainloopBwdSm80ILi2ELi2EN4cute5tupleIJNS5_1CILi128EEES8_NS7_ILi64EEEEEENS_6half_tEfNS_4arch4Sm80ELb1ELb0ELb1ELb0ELb1ELb0ELb0ELb0ELi2ELi4ELi4ELi4ELb0EEENS1_21CollectiveEpilogueBwdISA_SB_SD_Li256ELb0ELb0ELi2EEENS1_25SingleTileBwdLPTSchedulerILb0ELi128ELb1EEEEEEEEEvNT_6ParamsE$_ZN4cute3eso3ESOILb1ELb0EJNS_6LayoutINS_5tupleIJNS3_IJNS_1CILi8EEENS4_ILi1EEEEEENS4_ILi2EEES5_EEENS3_IJNS3_IJS6_NS4_ILi0EEEEEENS4_ILi64EEES5_EEEEENS_10ViewEngineIPN7cutlass6half_tEEEEEC2ERKSE_RKSJ_) ;  /* 0xfffe359000007944 */ /* 0x024fea0003c3ffff */
[----:B------:R2:W5:Y:S01]  /*25f20*/  LDL.64 R24, [R1+0x758] ;  /* 0x0007580001187983 */ /* 0x0005620000100a00 */
[----:B------:R-:W-:Y:S01]  /*25f30*/  IMAD.MOV.U32 R9, RZ, RZ, R20 ;  /* 0x000000ffff097224 */ /* 0x000fe200078e0014 */
[----:B------:R-:W-:Y:S01]  /*25f40*/  MOV R7, R21 ;  /* 0x0000001500077202 */ /* 0x000fe20000000f00 */
[----:B------:R-:W-:Y:S01]  /*25f50*/  IMAD.MOV.U32 R83, RZ, RZ, R64 ;  /* 0x000000ffff537224 */ /* 0x000fe200078e0040 */
[----:B------:R-:W-:Y:S02]  /*25f60*/  MOV R4, 0x25f80 ;  /* 0x00025f8000047802 */ /* 0x000fe40000000f00 */
[----:B-12--5:R-:W-:Y:S05]  /*25f70*/  CALL.REL.NOINC `($_ZN7cutlass13device_kernelIN5flash19enable_sm80_to_sm89INS1_16FlashAttnBwdSm80INS1_25CollectiveMainloopBwdSm80ILi2ELi2EN4cute5tupleIJNS5_1CILi128EEES8_NS7_ILi64EEEEEENS_6half_tEfNS_4arch4Sm80ELb1ELb0ELb1ELb0ELb1ELb0ELb0ELb0ELi2ELi4ELi4ELi4ELb0EEENS1_21CollectiveEpilogueBwdISA_SB_SD_Li256ELb0ELb0ELi2EEENS1_25SingleTileBwdLPTSchedulerILb0ELi128ELb1EEEEEEEEEvNT_6ParamsE$_ZN4cute3eso3ESOILb1ELb0EJNS_6LayoutINS_5tupleIJNS3_IJNS3_IJNS_1CILi4EEENS4_ILi2EEEEEENS4_ILi1EEEEEES6_NS4_ILi8EEEEEENS3_IJNS3_IJNS3_IJS8_NS4_ILi32EEEEEENS4_ILi0EEEEEENS4_ILi64EEES5_EEEEENS_10ViewEngineIPN7cutlass6half_tEEEEEC2ERKSI_RKSN_) ;  /* 0xfffe263000007944 */ /* 0x026fea0003c3ffff */
[----:B------:R-:W-:Y:S01]  /*25f80*/  ULDC.64 UR4, c[0x0][0x118] ;  /* 0x0000460000047ab9 */ /* 0x000fe20000000a00 */
[----:B------:R2:W5:Y:S04]  /*25f90*/  LDL.64 R22, [R1+0x758] ;  /* 0x0007580001167983 */ /* 0x0005680000100a00 */
[----:B-1----:R2:W5:Y:S01]  /*25fa0*/  LD.E.64 R2, [R26.64] ;  /* 0x000000041a027980 */ /* 0x002562000c101b00 */
[----:B------:R-:W-:-:S02]  /*25fb0*/  MOV R38, R64 ;  /* 0x0000004000267202 */ /* 0x000fc40000000f00 */
[----:B------:R-:W-:Y:S02]  /*25fc0*/  MOV R46, 0x25fe0 ;  /* 0x00025fe0002e7802 */ /* 0x000fe40000000f00 */
[----:B--2--5:R-:W-:Y:S05]  /*25fd0*/  CALL.REL.NOINC `($_ZN7cutlass13device_kernelIN5flash19enable_sm80_to_sm89INS1_16FlashAttnBwdSm80INS1_25CollectiveMainloopBwdSm80ILi2ELi2EN4cute5tupleIJNS5_1CILi128EEES8_NS7_ILi64EEEEEENS_6half_tEfNS_4arch4Sm80ELb1ELb0ELb1ELb0ELb1ELb0ELb0ELb0ELi2ELi4ELi4ELi4ELb0EEENS1_21CollectiveEpilogueBwdISA_SB_SD_Li256ELb0ELb0ELi2EEENS1_25SingleTileBwdLPTSchedulerILb0ELi128ELb1EEEEEEEEEvNT_6ParamsE$_ZN4cute8smem_ptrIPN7cutlass6half_tEECI1NS_12iter_adaptorIS3_S4_EEES3_) ;  /* 0xfffe3db000007944 */ /* 0x024fea0003c3ffff */
[----:B-1----:R1:W5:Y:S01]  /*25fe0*/  LDL.64 R2, [R1+0x758] ;  /* 0x0007580001027983 */ /* 0x0023620000100a00 */
[----:B------:R-:W-:-:S03]  /*25ff0*/  MOV R6, 0x26010 ;  /* 0x0002601000067802 */ /* 0x000fc60000000f00 */
[----:B-1---5:R-:W-:Y:S05]  /*26000*/  CALL.REL.NOINC `($_ZN7cutlass13device_kernelIN5flash19enable_sm80_to_sm89INS1_16FlashAttnBwdSm80INS1_25CollectiveMainloopBwdSm80ILi2ELi2EN4cute5tupleIJNS5_1CILi128EEES8_NS7_ILi64EEEEEENS_6half_tEfNS_4arch4Sm80ELb1ELb0ELb1ELb0ELb1ELb0ELb0ELb0ELi2ELi4ELi4ELi4ELb0EEENS1_21CollectiveEpilogueBwdISA_SB_SD_Li256ELb0ELb0ELi2EEENS1_25SingleTileBwdLPTSchedulerILb0ELi128ELb1EEEEEEEEEvNT_6ParamsE$_ZN4cute3eso3ESOILb1ELb0EJNS_6LayoutINS_5tupleIJNS3_IJNS_1CILi8EEENS4_ILi1EEEEEENS4_ILi2EEEEEENS3_IJNS3_IJS6_NS4_ILi0EEEEEENS4_ILi8192EEEEEEEENS_10ViewEngineINS_8smem_ptrIPN7cutlass6half_tEEEEEEEC2ERKSE_RKSL_) ;  /* 0xfffe331000007944 */ /* 0x022fea0003c3ffff */
[----:B-1----:R1:W5:Y:S01]  /*26010*/  LDL.64 R2, [R1+0x758] ;  /* 0x0007580001027983 */ /* 0x0023620000100a00 */
[----:B------:R-:W-:Y:S01]  /*26020*/  IMAD.MOV.U32 R34, RZ, RZ, R24 ;  /* 0x000000ffff227224 */ /* 0x000fe200078e0018 */
[----:B------:R-:W-:Y:S02]  /*26030*/  MOV R7, R25 ;  /* 0x0000001900077202 */ /* 0x000fe40000000f00 */
[----:B------:R-:W-:Y:S02]  /*26040*/  MOV R10, 0x26060 ;  /* 0x00026060000a7802 */ /* 0x000fe40000000f00 */
[----:B-1---5:R-:W-:Y:S05]  /*26050*/  CALL.REL.NOINC `($_ZN7cutlass13device_kernelIN5flash19enable_sm80_to_sm89INS1_16FlashAttnBwdSm80INS1_25CollectiveMainloopBwdSm80ILi2ELi2EN4cute5tupleIJNS5_1CILi128EEES8_NS7_ILi64EEEEEENS_6half_tEfNS_4arch4Sm80ELb1ELb0ELb1ELb0ELb1ELb0ELb0ELb0ELi2ELi4ELi4ELi4ELb0EEENS1_21CollectiveEpilogueBwdISA_SB_SD_Li256ELb0ELb0ELi2EEENS1_25SingleTileBwdLPTSchedulerILb0ELi128ELb1EEEEEEEEEvNT_6ParamsE$_ZN4cute3eso3ESOILb1ELb0EJNS_6LayoutINS_5tupleIJNS3_IJNS_1CILi8EEENS4_ILi1EEEEEENS4_ILi2EEEEEENS3_IJNS3_IJS6_NS4_ILi0EEEEEENS4_ILi64EEEEEEEENS_10ViewEngineIPN7cutlass6half_tEEEEEC2ERKSE_RKSJ_) ;  /* 0xfffe323000007944 */ /* 0x022fea0003c3ffff */
[----:B-1----:R1:W5:Y:S01]  /*26060*/  LDL.64 R6, [R1+0x758] ;  /* 0x0007580001067983 */ /* 0x0023620000100a00 */
[----:B------:R-:W-:Y:S01]  /*26070*/  IMAD.MOV.U32 R4, RZ, RZ, R2 ;  /* 0x000000ffff047224 */ /* 0x000fe200078e0002 */
[----:B------:R-:W-:Y:S02]  /*26080*/  MOV R11, R3 ;  /* 0x00000003000b7202 */ /* 0x000fe40000000f00 */
[----:B------:R-:W-:Y:S02]  /*26090*/  MOV R10, 0x260b0 ;  /* 0x000260b0000a7802 */ /* 0x000fe40000000f00 */
[----:B-1---5:R-:W-:Y:S05]  /*260a0*/  CALL.REL.NOINC `($_ZN7cutlass13device_kernelIN5flash19enable_sm80_to_sm89INS1_16FlashAttnBwdSm80INS1_25CollectiveMainloopBwdSm80ILi2ELi2EN4cute5tupleIJNS5_1CILi128EEES8_NS7_ILi64EEEEEENS_6half_tEfNS_4arch4Sm80ELb1ELb0ELb1ELb0ELb1ELb0ELb0ELb0ELi2ELi4ELi4ELi4ELb0EEENS1_21CollectiveEpilogueBwdISA_SB_SD_Li256ELb0ELb0ELi2EEENS1_25SingleTileBwdLPTSchedulerILb0ELi128ELb1EEEEEEEEEvNT_6ParamsE$_ZN4cute3eso3ESOILb1ELb0EJNS_6LayoutINS_5tupleIJNS3_IJNS_1CILi8EEENS4_ILi1EEEEEENS3_IJNS4_ILi2EEEEEEEEENS3_IJNS3_IJS6_NS4_ILi0EEEEEENS3_IJNS4_ILi8192EEEEEEEEEEENS_10ViewEngineINS_8smem_ptrIPN7cutlass6half_tEEEEEEEC2ERKSG_RKSN_) ;  /* 0xfffe300000007944 */ /* 0x022fea0003c3ffff */
[----:B-1----:R1:W5:Y:S01]  /*260b0*/  LDL.64 R4, [R1+0x758] ;  /* 0x0007580001047983 */ /* 0x0023620000100a00 */
[----:B------:R-:W-:-:S02]  /*260c0*/  MOV R2, R6 ;  /* 0x0000000600027202 */ /* 0x000fc40000000f00 */
[----:B------:R-:W-:Y:S02]  /*260d0*/  MOV R6, 0x260f0 ;  /* 0x000260f000067802 */ /* 0x000fe40000000f00 */
[----:B-1---5:R-:W-:Y:S05]  /*260e0*/  CALL.REL.NOINC `($_ZN7cutlass13device_kernelIN5flash19enable_sm80_to_sm89INS1_16FlashAttnBwdSm80INS1_25CollectiveMainloopBwdSm80ILi2ELi2EN4cute5tupleIJNS5_1CILi128EEES8_NS7_ILi64EEEEEENS_6half_tEfNS_4arch4Sm80ELb1ELb0ELb1ELb0ELb1ELb0ELb0ELb0ELi2ELi4ELi4ELi4ELb0EEENS1_21CollectiveEpilogueBwdISA_SB_SD_Li256ELb0ELb0ELi2EEENS1_25SingleTileBwdLPTSchedulerILb0ELi128ELb1EEEEEEEEEvNT_6ParamsE$_ZN4cute3eso3ESOILb1ELb0EJNS_6LayoutINS_5tupleIJNS3_IJNS_1CILi8EEENS4_ILi1EEEEEENS3_IJNS4_ILi2EEEEEEEEENS3_IJNS3_IJS6_NS4_ILi0EEEEEENS3_IJNS4_ILi64EEEEEEEEEEENS_10ViewEngineIPN7cutlass6half_tEEEEEC2ERKSG_RKSL_) ;  /* 0xfffe2f6000007944 */ /* 0x022fea0003c3ffff */
[----:B-1----:R1:W5:Y:S01]  /*260f0*/  LDL.64 R2, [R1+0x758] ;  /* 0x0007580001027983 */ /* 0x0023620000100a00 */
[----:B------:R-:W-:-:S03]  /*26100*/  MOV R10, 0x26120 ;  /* 0x00026120000a7802 */ /* 0x000fc60000000f00 */
[----:B-1---5:R-:W-:Y:S05]  /*26110*/  CALL.REL.NOINC `($_ZN7cutlass13device_kernelIN5flash19enable_sm80_to_sm89INS1_16FlashAttnBwdSm80INS1_25CollectiveMainloopBwdSm80ILi2ELi2EN4cute5tupleIJNS5_1CILi128EEES8_NS7_ILi64EEEEEENS_6half_tEfNS_4arch4Sm80ELb1ELb0ELb1ELb0ELb1ELb0ELb0ELb0ELi2ELi4ELi4ELi4ELb0EEENS1_21CollectiveEpilogueBwdISA_SB_SD_Li256ELb0ELb0ELi2EEENS1_25SingleTileBwdLPTSchedulerILb0ELi128ELb1EEEEEEEEEvNT_6ParamsE$_ZN4cute3eso3ESOILb1ELb0EJNS_6LayoutINS_5tupleIJNS3_IJNS3_IJNS_1CILi8EEENS4_ILi1EEEEEES6_EEENS3_IJNS3_IJS6_S6_EEENS4_ILi2EEEEEEEEENS3_IJNS3_IJNS3_IJS6_NS4_ILi0EEEEEESD_EEENS3_IJNS3_IJSD_SD_EEENS4_ILi64EEEEEEEEEEENS_10ViewEngineIPN7cutlass6half_tEEEEEC2ERKSK_RKSP_) ;  /* 0xfffe258000007944 */ /* 0x022fea0003c3ffff */
[----:B-1----:R1:W5:Y:S01]  /*26120*/  LDL.64 R6, [R1+0x758] ;  /* 0x0007580001067983 */ /* 0x0023620000100a00 */
[----:B------:R-:W-:-:S03]  /*26130*/  MOV R10, 0x26150 ;  /* 0x00026150000a7802 */ /* 0x000fc60000000f00 */
[----:B-1---5:R-:W-:Y:S05]  /*26140*/  CALL.REL.NOINC `($_ZN7cutlass13device_kernelIN5flash19enable_sm80_to_sm89INS1_16FlashAttnBwdSm80INS1_25CollectiveMainloopBwdSm80ILi2ELi2EN4cute5tupleIJNS5_1CILi128EEES8_NS7_ILi64EEEEEENS_6half_tEfNS_4arch4Sm80ELb1ELb0ELb1ELb0ELb1ELb0ELb0ELb0ELi2ELi4ELi4ELi4ELb0EEENS1_21CollectiveEpilogueBwdISA_SB_SD_Li256ELb0ELb0ELi2EEENS1_25SingleTileBwdLPTSchedulerILb0ELi128ELb1EEEEEEEEEvNT_6ParamsE$_ZN4cute3eso3ESOILb1ELb0EJNS_6LayoutINS_5tupleIJNS3_IJNS3_IJNS_1CILi8EEENS4_ILi1EEEEEES6_EEENS3_IJNS3_IJS6_S6_EEENS4_ILi2EEEEEEEEENS3_IJNS3_IJNS3_IJS6_NS4_ILi0EEEEEESD_EEENS3_IJNS3_IJSD_SD_EEENS4_ILi8192EEEEEEEEEEENS_10ViewEngineINS_8smem_ptrIPN7cutlass6half_tEEEEEEEC2ERKSK_RKSR_) ;  /* 0xfffe259000007944 */ /* 0x022fea0003c3ffff */
[----:B-1----:R1:W5:Y:S01]  /*26150*/  LDL.64 R2, [R1+0x758] ;  /* 0x0007580001027983 */ /* 0x0023620000100a00 */
[----:B------:R-:W-:Y:S02]  /*26160*/  MOV R34, R6 ;  /* 0x0000000600227202 */ /* 0x000fe40000000f00 */
[----:B------:R-:W-:Y:S02]  /*26170*/  MOV R10, 0x26190 ;  /* 0x00026190000a7802 */ /* 0x000fe40000000f00 */
[----:B-1---5:R-:W-:Y:S05]  /*26180*/  CALL.REL.NOINC `($_ZN7cutlass13device_kernelIN5flash19enable_sm80_to_sm89INS1_16FlashAttnBwdSm80INS1_25CollectiveMainloopBwdSm80ILi2ELi2EN4cute5tupleIJNS5_1CILi128EEES8_NS7_ILi64EEEEEENS_6half_tEfNS_4arch4Sm80ELb1ELb0ELb1ELb0ELb1ELb0ELb0ELb0ELi2ELi4ELi4ELi4ELb0EEENS1_21CollectiveEpilogueBwdISA_SB_SD_Li256ELb0ELb0ELi2EEENS1_25SingleTileBwdLPTSchedulerILb0ELi128ELb1EEEEEEEEEvNT_6ParamsE$_ZN4cute3eso3ESOILb1ELb0EJNS_6LayoutINS_5tupleIJNS3_IJNS_1CILi8EEENS4_ILi1EEEEEENS4_ILi2EEEEEENS3_IJNS3_IJS6_NS4_ILi0EEEEEENS4_ILi64EEEEEEEENS_10ViewEngineIPN7cutlass6half_tEEEEEC2ERKSE_RKSJ_) ;  /* 0xfffe310000007944 */ /* 0x022fea0003c3ffff */
[----:B------:R2:W5:Y:S01]  /*26190*/  LDL.64 R10, [R1+0x758] ;  /* 0x00075800010a7983 */ /* 0x0005620000100a00 */
[----:B------:R-:W-:Y:S02]  /*261a0*/  MOV R38, R64 ;  /* 0x0000004000267202 */ /* 0x000fe40000000f00 */
[----:B------:R-:W-:Y:S02]  /*261b0*/  MOV R46, 0x261d0 ;  /* 0x000261d0002e7802 */ /* 0x000fe40000000f00 */
[----:B-12--5:R-:W-:Y:S05]  /*261c0*/  CALL.REL.NOINC `($_ZN7cutlass13device_kernelIN5flash19enable_sm80_to_sm89INS1_16FlashAttnBwdSm80INS1_25CollectiveMainloopBwdSm80ILi2ELi2EN4cute5tupleIJNS5_1CILi128EEES8_NS7_ILi64EEEEEENS_6half_tEfNS_4arch4Sm80ELb1ELb0ELb1ELb0ELb1ELb0ELb0ELb0ELi2ELi4ELi4ELi4ELb0EEENS1_21CollectiveEpilogueBwdISA_SB_SD_Li256ELb0ELb0ELi2EEENS1_25SingleTileBwdLPTSchedulerILb0ELi128ELb1EEEEEEEEEvNT_6ParamsE$_ZN4cute8smem_ptrIPN7cutlass6half_tEECI1NS_12iter_adaptorIS3_S4_EEES3_) ;  /* 0xfffe3bc000007944 */ /* 0x026fea0003c3ffff */
[----:B-1----:R1:W5:Y:S01]  /*261d0*/  LDL.64 R2, [R1+0x758] ;  /* 0x0007580001027983 */ /* 0x0023620000100a00 */
[----:B------:R-:W-:-:S03]  /*261e0*/  MOV R6, 0x26200 ;  /* 0x0002620000067802 */ /* 0x000fc60000000f00 */
[----:B-1---5:R-:W-:Y:S05]  /*261f0*/  CALL.REL.NOINC `($_ZN7cutlass13device_kernelIN5flash19enable_sm80_to_sm89INS1_16FlashAttnBwdSm80INS1_25CollectiveMainloopBwdSm80ILi2ELi2EN4cute5tupleIJNS5_1CILi128EEES8_NS7_ILi64EEEEEENS_6half_tEfNS_4arch4Sm80ELb1ELb0ELb1ELb0ELb1ELb0ELb0ELb0ELi2ELi4ELi4ELi4ELb0EEENS1_21CollectiveEpilogueBwdISA_SB_SD_Li256ELb0ELb0ELi2EEENS1_25SingleTileBwdLPTSchedulerILb0ELi128ELb1EEEEEEEEEvNT_6ParamsE$_ZN4cute3eso3ESOILb1ELb0EJNS_6LayoutINS_5tupleIJNS3_IJNS_1CILi8EEENS4_ILi1EEEEEENS4_ILi2EEEEEENS3_IJNS3_IJS6_NS4_ILi0EEEEEENS4_ILi8192EEEEEEEENS_10ViewEngineINS_8smem_ptrIPN7cutlass6half_tEEEEEEEC2ERKSE_RKSL_) ;  /* 0xfffe312000007944 */ /* 0x022fea0003c3ffff */
        /* <DEDUP_REMOVED lines=119> */
[----:B-1----:R-:W-:Y:S05]  /*26970*/  CALL.REL.NOINC `($_ZN7cutlass13device_kernelIN5flash19enable_sm80_to_sm89INS1_16FlashAttnBwdSm80INS1_25CollectiveMainloopBwdSm80ILi2ELi2EN4cute5tupleIJNS5_1CILi128EEES8_NS7_ILi64EEEEEENS_6half_tEfNS_4arch4Sm80ELb1ELb0ELb1ELb0ELb1ELb0ELb0ELb0ELi2ELi4ELi4ELi4ELb0EEENS1_21CollectiveEpilogueBwdISA_SB_SD_Li256ELb0ELb0ELi2EEENS1_25SingleTileBwdLPTSchedulerILb0ELi128ELb1EEEEEEEEEvNT_6ParamsE$_ZZN4cute5sliceINS_5tupleIJNS_10UnderscoreES2_NS_1CILi0EEEEEENS1_IJNS1_IJNS3_ILi1EEES4_EEEiNS3_ILi1024EEEEEEEEDaRKT_RKT0_ENKUlRKT_RKT0_E_clIS2_iEEDaSI_SL_) ;  /* 0xfffe3d1000007944 */ /* 0x002fea0003c3ffff */
[----:B------:R-:W-:Y:S02]  /*26980*/  MOV R2, 0x269a0 ;  /* 0x000269a000027802 */ /* 0x000fe40000000f00 */
[----:B------:R-:W-:Y:S05]  /*26990*/  CALL.REL.NOINC `($_ZN7cutlass13device_kernelIN5flash19enable_sm80_to_sm89INS1_16FlashAttnBwdSm80INS1_25CollectiveMainloopBwdSm80ILi2ELi2EN4cute5tupleIJNS5_1CILi128EEES8_NS7_ILi64EEEEEENS_6half_tEfNS_4arch4Sm80ELb1ELb0ELb1ELb0ELb1ELb0ELb0ELb0ELi2ELi4ELi4ELi4ELb0EEENS1_21CollectiveEpilogueBwdISA_SB_SD_Li256ELb0ELb0ELi2EEENS1_25SingleTileBwdLPTSchedulerILb0ELi128ELb1EEEEEEEEEvNT_6ParamsE$_ZZN4cute12filter_tupleINS_5tupleIJNS_10UnderscoreES2_NS_1CILi0EEEEEENS1_IJNS1_IJNS3_ILi1EEES4_EEEiNS3_ILi1024EEEEEEZNS_5sliceIS5_S9_EEDaRKT_RKT0_EUlRKT_RKT0_E_EEDaSD_SG_OT1_ENKUlDpSJ_E_clIJNS1_IJS7_EEENS1_IJiEEENS1_IJEEEEEEDaSQ_) ;  /* 0xfffe364000007944 */ /* 0x000fea0003c3ffff */
[----:B------:R-:W-:Y:S02]  /*269a0*/  MOV R83, R70 ;  /* 0x0000004600537202 */ /* 0x000fe40000000f00 */
[----:B------:R-:W-:-:S02]  /*269b0*/  MOV R36, 0x269d0 ;  /* 0x000269d000247802 */ /* 0x000fc40000000f00 */
[----:B------:R-:W-:Y:S05]  /*269c0*/  CALL.REL.NOINC `($_ZN7cutlass13device_kernelIN5flash19enable_sm80_to_sm89INS1_16FlashAttnBwdSm80INS1_25CollectiveMainloopBwdSm80ILi2ELi2EN4cute5tupleIJNS5_1CILi128EEES8_NS7_ILi64EEEEEENS_6half_tEfNS_4arch4Sm80ELb1ELb0ELb1ELb0ELb1ELb0ELb0ELb0ELi2ELi4ELi4ELi4ELb0EEENS1_21CollectiveEpilogueBwdISA_SB_SD_Li256ELb0ELb0ELi2EEENS1_25SingleTileBwdLPTSchedulerILb0ELi128ELb1EEEEEEEEEvNT_6ParamsE$_ZN4cute5tupleIJNS0_IJNS0_IJNS_1CILi8EEENS1_ILi1EEEEEENS1_ILi2EEEEEENS0_IJNS0_IJS3_NS1_ILi0EEEEEEiEEEEEC2ERKS6_RKS9_) ;  /* 0xfffe30a000007944 */ /* 0x000fea0003c3ffff */
[----:B-1----:R1:W5:Y:S01]  /*269d0*/  LDL R3, [R8] ;  /* 0x0000000008037983 */ /* 0x0023620000100800 */
[----:B------:R-:W-:-:S02]  /*269e0*/  MOV R83, R70 ;  /* 0x0000004600537202 */ /* 0x000fc40000000f00 */
[----:B------:R-:W-:Y:S02]  /*269f0*/  MOV R6, 0x26a10 ;  /* 0x00026a1000067802 */ /* 0x000fe40000000f00 */
[----:B-1---5:R-:W-:Y:S05]  /*26a00*/  CALL.REL.NOINC `($_ZN7cutlass13device_kernelIN5flash19enable_sm80_to_sm89INS1_16FlashAttnBwdSm80INS1_25CollectiveMainloopBwdSm80ILi2ELi2EN4cute5tupleIJNS5_1CILi128EEES8_NS7_ILi64EEEEEENS_6half_tEfNS_4arch4Sm80ELb1ELb0ELb1ELb0ELb1ELb0ELb0ELb0ELi2ELi4ELi4ELi4ELb0EEENS1_21CollectiveEpilogueBwdISA_SB_SD_Li256ELb0ELb0ELi2EEENS1_25SingleTileBwdLPTSchedulerILb0ELi128ELb1EEEEEEEEEvNT_6ParamsE$_ZN4cute3eso3ESOILb0ELb1EJNS_6LayoutINS_5tupleIJNS3_IJNS_1CILi8EEENS4_ILi1EEEEEENS4_ILi2EEEEEENS3_IJNS3_IJS6_NS4_ILi0EEEEEEiEEEEESA_EEC2ERKSD_RKSA_) ;  /* 0xfffe108000007944 */ /* 0x022fea0003c3ffff */
[----:B------:R2:W5:Y:S01]  /*26a10*/  LDL R36, [R8] ;  /* 0x0000000008247983 */ /* 0x0005620000100800 */
[----:B------:R-:W-:Y:S01]  /*26a20*/  IMAD.MOV.U32 R38, RZ, RZ, R64 ;  /* 0x000000ffff267224 */ /* 0x000fe200078e0040 */
[----:B-1----:R-:W-:Y:S01]  /*26a30*/  MOV R2, R28 ;  /* 0x0000001c00027202 */ /* 0x002fe20000000f00 */
[----:B------:R-:W-:Y:S01]  /*26a40*/  IMAD.MOV.U32 R3, RZ, RZ, R29 ;  /* 0x000000ffff037224 */ /* 0x000fe200078e001d */
[----:B------:R-:W-:Y:S02]  /*26a50*/  MOV R46, 0x26a70 ;  /* 0x00026a70002e7802 */ /* 0x000fe40000000f00 */
[----:B--2--5:R-:W-:Y:S05]  /*26a60*/  CALL.REL.NOINC `($_ZN7cutlass13device_kernelIN5flash19enable_sm80_to_sm89INS1_16FlashAttnBwdSm80INS1_25CollectiveMainloopBwdSm80ILi2ELi2EN4cute5tupleIJNS5_1CILi128EEES8_NS7_ILi64EEEEEENS_6half_tEfNS_4arch4Sm80ELb1ELb0ELb1ELb0ELb1ELb0ELb0ELb0ELi2ELi4ELi4ELi4ELb0EEENS1_21CollectiveEpilogueBwdISA_SB_SD_Li256ELb0ELb0ELi2EEENS1_25SingleTileBwdLPTSchedulerILb0ELi128ELb1EEEEEEEEEvNT_6ParamsE$_ZN4cute8smem_ptrIPN7cutlass6half_tEECI1NS_12iter_adaptorIS3_S4_EEES3_) ;  /* 0xfffe332000007944 */ /* 0x024fea0003c3ffff */
[----:B-1----:R-:W2:Y:S01]  /*26a70*/  LDL.64 R2, [R1+0x758] ;  /* 0x0007580001027983 */ /* 0x002ea20000100a00 */
[----:B------:R-:W-:Y:S01]  /*26a80*/  IMAD.MOV.U32 R83, RZ, RZ, R70 ;  /* 0x000000ffff537224 */ /* 0x000fe200078e0046 */
[----:B------:R-:W-:Y:S02]  /*26a90*/  MOV R84, R63 ;  /* 0x0000003f00547202 */ /* 0x000fe40000000f00 */
[----:B------:R-:W-:Y:S01]  /*26aa0*/  MOV R38, 0x26ad0 ;  /* 0x00026ad000267802 */ /* 0x000fe20000000f00 */
[----:B--2---:R1:W-:Y:S04]  /*26ab0*/  STL.64 [R1+0x770], R2 ;  /* 0x0007700201007387 */ /* 0x0043e80000100a00 */
[----:B-1----:R-:W-:Y:S05]  /*26ac0*/  CALL.REL.NOINC `($_ZN7cutlass13device_kernelIN5flash19enable_sm80_to_sm89INS1_16FlashAttnBwdSm80INS1_25CollectiveMainloopBwdSm80ILi2ELi2EN4cute5tupleIJNS5_1CILi128EEES8_NS7_ILi64EEEEEENS_6half_tEfNS_4arch4Sm80ELb1ELb0ELb1ELb0ELb1ELb0ELb0ELb0ELi2ELi4ELi4ELi4ELb0EEENS1_21CollectiveEpilogueBwdISA_SB_SD_Li256ELb0ELb0ELi2EEENS1_25SingleTileBwdLPTSchedulerILb0ELi128ELb1EEEEEEEEEvNT_6ParamsE$_ZN4cute3eso3ESOILb0ELb0EJNS_6LayoutINS_5tupleIJNS3_IJNS_1CILi8EEENS4_ILi1EEEEEENS4_ILi2EEEEEENS3_IJNS3_IJS6_NS4_ILi0EEEEEEiEEEEENS_10ViewEngineINS_8smem_ptrIPN7cutlass6half_tEEEEEEEC2ERKSD_RKSK_) ;  /* 0xfffe085000007944 */ /* 0x002fea0003c3ffff */
[----:B------:R2:W5:Y:S04]  /*26ad0*/  LDL R37, [R8] ;  /* 0x0000000008257983 */ /* 0x0005680000100800 */
[----:B------:R2:W5:Y:S01]  /*26ae0*/  LDL.64 R4, [R8+0x8] ;  /* 0x0000080008047983 */ /* 0x0005620000100a00 */
[----:B------:R-:W-:Y:S01]  /*26af0*/  IMAD.MOV.U32 R83, RZ, RZ, R70 ;  /* 0x000000ffff537224 */ /* 0x000fe200078e0046 */
[----:B------:R-:W-:Y:S01]  /*26b00*/  MOV R38, R22 ;  /* 0x0000001600267202 */ /* 0x000fe20000000f00 */
[----:B-1----:R-:W-:Y:S01]  /*26b10*/  IMAD.MOV.U32 R3, RZ, RZ, R23 ;  /* 0x000000ffff037224 */ /* 0x002fe200078e0017 */
[----:B------:R-:W-:-:S02]  /*26b20*/  MOV R36, 0x26b40 ;  /* 0x00026b4000247802 */ /* 0x000fc40000000f00 */
[----:B--2--5:R-:W-:Y:S05]  /*26b30*/  CALL.REL.NOINC `($_ZN7cutlass13device_kernelIN5flash19enable_sm80_to_sm89INS1_16FlashAttnBwdSm80INS1_25CollectiveMainloopBwdSm80ILi2ELi2EN4cute5tupleIJNS5_1CILi128EEES8_NS7_ILi64EEEEEENS_6half_tEfNS_4arch4Sm80ELb1ELb0ELb1ELb0ELb1ELb0ELb0ELb0ELi2ELi4ELi4ELi4ELb0EEENS1_21CollectiveEpilogueBwdISA_SB_SD_Li256ELb0ELb0ELi2EEENS1_25SingleTileBwdLPTSchedulerILb0ELi128ELb1EEEEEEEEEvNT_6ParamsE$_ZN4cute3eso3ESOILb1ELb0EJNS_6LayoutINS_5tupleIJNS3_IJNS3_IJNS_1CILi4EEENS4_ILi2EEEEEENS4_ILi1EEEEEES6_EEENS3_IJNS3_IJNS3_IJS8_NS4_ILi32EEEEEENS4_ILi0EEEEEENS4_ILi64EEEEEEEENS_10ViewEngineIPN7cutlass6half_tEEEEEC2ERKSH_RKSM_) ;  /* 0xfffe19c000007944 */ /* 0x024fea0003c3ffff */
[----:B-1----:R1:W5:Y:S01]  /*26b40*/  LDL.64 R2, [R8] ;  /* 0x0000000008027983 */ /* 0x0023620000100a00 */
[----:B------:R-:W-:-:S03]  /*26b50*/  MOV R36, 0x26b70 ;  /* 0x00026b7000247802 */ /* 0x000fc60000000f00 */
[----:B-1---5:R-:W-:Y:S05]  /*26b60*/  CALL.REL.NOINC `($_ZN7cutlass13device_kernelIN5flash19enable_sm80_to_sm89INS1_16FlashAttnBwdSm80INS1_25CollectiveMainloopBwdSm80ILi2ELi2EN4cute5tupleIJNS5_1CILi128EEES8_NS7_ILi64EEEEEENS_6half_tEfNS_4arch4Sm80ELb1ELb0ELb1ELb0ELb1ELb0ELb0ELb0ELi2ELi4ELi4ELi4ELb0EEENS1_21CollectiveEpilogueBwdISA_SB_SD_Li256ELb0ELb0ELi2EEENS1_25SingleTileBwdLPTSchedulerILb0ELi128ELb1EEEEEEEEEvNT_6ParamsE$_ZZN4cute4takeILi1ELi2ENS_5tupleIJNS1_IJNS_1CILi1EEENS2_ILi0EEEEEEiEEEEEDaRKT1_ENKUlDpRKT_E_clIJiEEEDaSD_) ;  /* 0xfffe3a4000007944 */ /* 0x022fea0003c3ffff */
[----:B------:R-:W-:Y:S02]  /*26b70*/  MOV R83, R64 ;  /* 0x0000004000537202 */ /* 0x000fe40000000f00 */
[----:B------:R-:W-:-:S02]  /*26b80*/  MOV R38, 0x26ba0 ;  /* 0x00026ba000267802 */ /* 0x000fc40000000f00 */
[----:B------:R-:W-:Y:S05]  /*26b90*/  CALL.REL.NOINC `($_ZN7cutlass13device_kernelIN5flash19enable_sm80_to_sm89INS1_16FlashAttnBwdSm80INS1_25CollectiveMainloopBwdSm80ILi2ELi2EN4cute5tupleIJNS5_1CILi128EEES8_NS7_ILi64EEEEEENS_6half_tEfNS_4arch4Sm80ELb1ELb0ELb1ELb0ELb1ELb0ELb0ELb0ELi2ELi4ELi4ELi4ELb0EEENS1_21CollectiveEpilogueBwdISA_SB_SD_Li256ELb0ELb0ELi2EEENS1_25SingleTileBwdLPTSchedulerILb0ELi128ELb1EEEEEEEEEvNT_6ParamsE$_ZN4cute3eso3ESOILb1ELb0EJNS_5tupleIJNS_1CILi1EEENS3_ILi0EEEEEENS2_IJiEEEEEC2ERKS6_RKS7_) ;  /* 0xfffe17d000007944 */ /* 0x000fea0003c3ffff */
[----:B-1----:R1:W5:Y:S01]  /*26ba0*/  LDL R37, [R1+0x758] ;  /* 0x0007580001257983 */ /* 0x0023620000100800 */
[----:B------:R-:W-:-:S02]  /*26bb0*/  MOV R83, R70 ;  /* 0x0000004600537202 */ /* 0x000fc40000000f00 */
[----:B------:R-:W-:Y:S02]  /*26bc0*/  MOV R38, 0x26be0 ;  /* 0x00026be000267802 */ /* 0x000fe40000000f00 */
[----:B-1---5:R-:W-:Y:S05]  /*26bd0*/  CALL.REL.NOINC `($_ZN7cutlass13device_kernelIN5flash19enable_sm80_to_sm89INS1_16FlashAttnBwdSm80INS1_25CollectiveMainloopBwdSm80ILi2ELi2EN4cute5tupleIJNS5_1CILi128EEES8_NS7_ILi64EEEEEENS_6half_tEfNS_4arch4Sm80ELb1ELb0ELb1ELb0ELb1ELb0ELb0ELb0ELi2ELi4ELi4ELi4ELb0EEENS1_21CollectiveEpilogueBwdISA_SB_SD_Li256ELb0ELb0ELi2EEENS1_25SingleTileBwdLPTSchedulerILb0ELi128ELb1EEEEEEEEEvNT_6ParamsE$_ZN4cute5tupleIJNS0_IJNS0_IJNS_1CILi8EEENS1_ILi1EEEEEENS0_IJNS1_ILi2EEEEEEEEENS0_IJNS0_IJS3_NS1_ILi0EEEEEENS0_IJiEEEEEEEEC2ERKS7_RKSB_) ;  /* 0xfffe2e5000007944 */ /* 0x022fea0003c3ffff */
[----:B------:R2:W5:Y:S01]  /*26be0*/  LDL R40, [R8] ;  /* 0x0000000008287983 */ /* 0x0005620000100800 */
[----:B------:R-:W-:Y:S01]  /*26bf0*/  IMAD.MOV.U32 R83, RZ, RZ, R70 ;  /* 0x000000ffff537224 */ /* 0x000fe200078e0046 */
[----:B------:R-:W-:Y:S02]  /*26c00*/  MOV R84, R63 ;  /* 0x0000003f00547202 */ /* 0x000fe40000000f00 */
[----:B------:R2:W-:Y:S01]  /*26c10*/  STL.64 [R1+0x770], R4 ;  /* 0x0007700401007387 */ /* 0x0005e20000100a00 */
[----:B------:R-:W-:-:S03]  /*26c20*/  MOV R38, 0x26c40 ;  /* 0x00026c4000267802 */ /* 0x000fc60000000f00 */
[----:B-12--5:R-:W-:Y:S05]  /*26c30*/  CALL.REL.NOINC `($_ZN7cutlass13device_kernelIN5flash19enable_sm80_to_sm89INS1_16FlashAttnBwdSm80INS1_25CollectiveMainloopBwdSm80ILi2ELi2EN4cute5tupleIJNS5_1CILi128EEES8_NS7_ILi64EEEEEENS_6half_tEfNS_4arch4Sm80ELb1ELb0ELb1ELb0ELb1ELb0ELb0ELb0ELi2ELi4ELi4ELi4ELb0EEENS1_21CollectiveEpilogueBwdISA_SB_SD_Li256ELb0ELb0ELi2EEENS1_25SingleTileBwdLPTSchedulerILb0ELi128ELb1EEEEEEEEEvNT_6ParamsE$_ZN4cute3eso3ESOILb0ELb0EJNS_6LayoutINS_5tupleIJNS3_IJNS_1CILi8EEENS4_ILi1EEEEEENS3_IJNS4_ILi2EEEEEEEEENS3_IJNS3_IJS6_NS4_ILi0EEEEEENS3_IJiEEEEEEEENS_10ViewEngineINS_8smem_ptrIPN7cutlass6half_tEEEEEEEC2ERKSF_RKSM_) ;  /* 0xfffe067000007944 */ /* 0x026fea0003c3ffff */
[----:B------:R2:W5:Y:S04]  /*26c40*/  LDL R5, [R8] ;  /* 0x0000000008057983 */ /* 0x0005680000100800 */
[----:B------:R2:W5:Y:S01]  /*26c50*/  LDL.64 R12, [R8+0x8] ;  /* 0x00000800080c7983 */ /* 0x0005620000100a00 */
[----:B------:R-:W-:-:S02]  /*26c60*/  MOV R83, R70 ;  /* 0x0000004600537202 */ /* 0x000fc40000000f00 */
[----:B------:R-:W-:Y:S02]  /*26c70*/  MOV R38, 0x26c90 ;  /* 0x00026c9000267802 */ /* 0x000fe40000000f00 */
[----:B-12--5:R-:W-:Y:S05]  /*26c80*/  CALL.REL.NOINC `($_ZN7cutlass13device_kernelIN5flash19enable_sm80_to_sm89INS1_16FlashAttnBwdSm80INS1_25CollectiveMainloopBwdSm80ILi2ELi2EN4cute5tupleIJNS5_1CILi128EEES8_NS7_ILi64EEEEEENS_6half_tEfNS_4arch4Sm80ELb1ELb0ELb1ELb0ELb1ELb0ELb0ELb0ELi2ELi4ELi4ELi4ELb0EEENS1_21CollectiveEpilogueBwdISA_SB_SD_Li256ELb0ELb0ELi2EEENS1_25SingleTileBwdLPTSchedulerILb0ELi128ELb1EEEEEEEEEvNT_6ParamsE$_ZN4cute3eso3ESOILb1ELb0EJNS_6LayoutINS_5tupleIJNS3_IJNS3_IJNS_1CILi4EEENS4_ILi2EEEEEENS4_ILi1EEEEEENS3_IJS6_EEEEEENS3_IJNS3_IJNS3_IJS8_NS4_ILi32EEEEEENS4_ILi0EEEEEENS3_IJNS4_ILi64EEEEEEEEEEENS_10ViewEngineIPN7cutlass6half_tEEEEEC2ERKSJ_RKSO_) ;  /* 0xfffe183000007944 */ /* 0x026fea0003c3ffff */
[----:B-1----:R1:W5:Y:S01]  /*26c90*/  LDL.64 R2, [R8] ;  /* 0x0000000008027983 */ /* 0x0023620000100a00 */
[----:B------:R-:W-:Y:S02]  /*26ca0*/  MOV R83, R70 ;  /* 0x0000004600537202 */ /* 0x000fe40000000f00 */
[----:B------:R-:W-:Y:S02]  /*26cb0*/  MOV R38, 0x26cd0 ;  /* 0x00026cd000267802 */ /* 0x000fe40000000f00 */
[----:B-1---5:R-:W-:Y:S05]  /*26cc0*/  CALL.REL.NOINC `($_ZN7cutlass13device_kernelIN5flash19enable_sm80_to_sm89INS1_16FlashAttnBwdSm80INS1_25CollectiveMainloopBwdSm80ILi2ELi2EN4cute5tupleIJNS5_1CILi128EEES8_NS7_ILi64EEEEEENS_6half_tEfNS_4arch4Sm80ELb1ELb0ELb1ELb0ELb1ELb0ELb0ELb0ELi2ELi4ELi4ELi4ELb0EEENS1_21CollectiveEpilogueBwdISA_SB_SD_Li256ELb0ELb0ELi2EEENS1_25SingleTileBwdLPTSchedulerILb0ELi128ELb1EEEEEEEEEvNT_6ParamsE$_ZN4cute3eso3ESOILb1ELb0EJNS_6LayoutINS_5tupleIJNS3_IJNS3_IJNS3_IJNS_1CILi4EEENS4_ILi2EEEEEENS4_ILi1EEEEEES8_EEENS3_IJNS3_IJNS3_IJS8_S8_EEES8_EEES6_EEEEEENS3_IJNS3_IJNS3_IJNS3_IJS8_NS4_ILi32EEEEEENS4_ILi0EEEEEESH_EEENS3_IJNS3_IJNS3_IJSH_SH_EEESH_EEENS4_ILi64EEEEEEEEEEENS_10ViewEngineIPN7cutlass6half_tEEEEEC2ERKSP_RKSU_) ;  /* 0xfffe16e000007944 */ /* 0x022fea0003c3ffff */
[----:B-1----:R1:W5:Y:S01]  /*26cd0*/  LDL.64 R2, [R8] ;  /* 0x0000000008027983 */ /* 0x0023620000100a00 */
[----:B------:R-:W-:Y:S02]  /*26ce0*/  MOV R84, R70 ;  /* 0x0000004600547202 */ /* 0x000fe40000000f00 */
[----:B------:R-:W-:Y:S02]  /*26cf0*/  MOV R6, 0x26d10 ;  /* 0x00026d1000067802 */ /* 0x000fe40000000f00 */
[----:B-1---5:R-:W-:Y:S05]  /*26d00*/  CALL.REL.NOINC `($_ZN7cutlass13device_kernelIN5flash19enable_sm80_to_sm89INS1_16FlashAttnBwdSm80INS1_25CollectiveMainloopBwdSm80ILi2ELi2EN4cute5tupleIJNS5_1CILi128EEES8_NS7_ILi64EEEEEENS_6half_tEfNS_4arch4Sm80ELb1ELb0ELb1ELb0ELb1ELb0ELb0ELb0ELi2ELi4ELi4ELi4ELb0EEENS1_21CollectiveEpilogueBwdISA_SB_SD_Li256ELb0ELb0ELi2EEENS1_25SingleTileBwdLPTSchedulerILb0ELi128ELb1EEEEEEEEEvNT_6ParamsE$_ZN4cute5tupleIJNS0_IJNS_1CILi2EEEEEENS0_IJiEEEEEC2ERKS3_RKS4_) ;  /* 0xfffe2eb000007944 */ /* 0x022fea0003c3ffff */
[----:B------:R-:W2:Y:S01]  /*26d10*/  LDL R6, [R8] ;  /* 0x0000000008067983 */ /* 0x000ea20000100800 */
[----:B------:R-:W-:Y:S02]  /*26d20*/  MOV R83, R59 ;  /* 0x0000003b00537202 */ /* 0x000fe40000000f00 */
[----:B-1----:R-:W-:Y:S01]  /*26d30*/  MOV R4, 0x26d60 ;  /* 0x00026d6000047802 */ /* 0x002fe20000000f00 */
[----:B--2---:R1:W-:Y:S04]  /*26d40*/  STL [R1+0x750], R6 ;  /* 0x0007500601007387 */ /* 0x0043e80000100800 */
[----:B-1----:R-:W-:Y:S05]  /*26d50*/  CALL.REL.NOINC `($_ZN7cutlass13device_kernelIN5flash19enable_sm80_to_sm89INS1_16FlashAttnBwdSm80INS1_25CollectiveMainloopBwdSm80ILi2ELi2EN4cute5tupleIJNS5_1CILi128EEES8_NS7_ILi64EEEEEENS_6half_tEfNS_4arch4Sm80ELb1ELb0ELb1ELb0ELb1ELb0ELb0ELb0ELi2ELi4ELi4ELi4ELb0EEENS1_21CollectiveEpilogueBwdISA_SB_SD_Li256ELb0ELb0ELi2EEENS1_25SingleTileBwdLPTSchedulerILb0ELi128ELb1EEEEEEEEEvNT_6ParamsE$_ZZN4cute14logical_divideINS_5tupleIJNS1_IJNS_1CILi8EEENS2_ILi1EEEEEENS1_IJNS2_ILi2EEEEEEEEENS1_IJNS1_IJS4_NS2_ILi0EEEEEENS1_IJiEEEEEENS1_IJS5_NS_6LayoutIS4_S9_EEEEEEEDaRKNSD_IT_T0_EERKT1_ENKUlRKT_RKT0_E_clINSD_IS7_SB_EESE_EEDaSQ_ST_) ;  /* 0xfffe372000007944 */ /* 0x002fea0003c3ffff */
[----:B------:R-:W-:Y:S02]  /*26d60*/  MOV R4, R70 ;  /* 0x0000004600047202 */ /* 0x000fe40000000f00 */
[----:B------:R-:W-:-:S02]  /*26d70*/  MOV R6, 0x26d90 ;  /* 0x00026d9000067802 */ /* 0x000fc40000000f00 */
[----:B-----5:R-:W-:Y:S05]  /*26d80*/  CALL.REL.NOINC `($_ZN7cutlass13device_kernelIN5flash19enable_sm80_to_sm89INS1_16FlashAttnBwdSm80INS1_25CollectiveMainloopBwdSm80ILi2ELi2EN4cute5tupleIJNS5_1CILi128EEES8_NS7_ILi64EEEEEENS_6half_tEfNS_4arch4Sm80ELb1ELb0ELb1ELb0ELb1ELb0ELb0ELb0ELi2ELi4ELi4ELi4ELb0EEENS1_21CollectiveEpilogueBwdISA_SB_SD_Li256ELb0ELb0ELi2EEENS1_25SingleTileBwdLPTSchedulerILb0ELi128ELb1EEEEEEEEEvNT_6ParamsE$_ZN4cute3eso3ESOILb1ELb0EJNS_5tupleIJNS2_IJNS_1CILi1EEENS3_ILi0EEEEEENS2_IJS5_S5_EEEEEENS2_IJS5_iEEEEEC2ERKS8_RKS9_) ;  /* 0xfffe152000007944 */ /* 0x020fea0003c3ffff */
[----:B-1----:R1:W5:Y:S01]  /*26d90*/  LDL R5, [R8] ;  /* 0x0000000008057983 */ /* 0x0023620000100800 */
[----:B------:R-:W-:-:S02]  /*26da0*/  MOV R84, R70 ;  /* 0x0000004600547202 */ /* 0x000fc40000000f00 */
[----:B------:R-:W-:Y:S02]  /*26db0*/  MOV R6, 0x26dd0 ;  /* 0x00026dd000067802 */ /* 0x000fe40000000f00 */
[----:B-1---5:R-:W-:Y:S05]  /*26dc0*/  CALL.REL.NOINC `($_ZN7cutlass13device_kernelIN5flash19enable_sm80_to_sm89INS1_16FlashAttnBwdSm80INS1_25CollectiveMainloopBwdSm80ILi2ELi2EN4cute5tupleIJNS5_1CILi128EEES8_NS7_ILi64EEEEEENS_6half_tEfNS_4arch4Sm80ELb1ELb0ELb1ELb0ELb1ELb0ELb0ELb0ELi2ELi4ELi4ELi4ELb0EEENS1_21CollectiveEpilogueBwdISA_SB_SD_Li256ELb0ELb0ELi2EEENS1_25SingleTileBwdLPTSchedulerILb0ELi128ELb1EEEEEEEEEvNT_6ParamsE$_ZN4cute5tupleIJNS0_IJNS0_IJNS0_IJNS_1CILi8EEENS1_ILi1EEEEEENS0_IJS3_S3_EEEEEENS0_IJS3_NS1_ILi2EEEEEEEEENS0_IJNS0_IJNS0_IJS3_NS1_ILi0EEEEEENS0_IJSA_SA_EEEEEENS0_IJSA_iEEEEEEEEC2ERKS9_RKSF_) ;  /* 0xfffe29d000007944 */ /* 0x022fea0003c3ffff */
[----:B-1----:R1:W5:Y:S01]  /*26dd0*/  LDL R5, [R8] ;  /* 0x0000000008057983 */ /* 0x0023620000100800 */
[----:B------:R-:W-:Y:S02]  /*26de0*/  MOV R4, R70 ;  /* 0x0000004600047202 */ /* 0x000fe40000000f00 */
[----:B------:R-:W-:Y:S02]  /*26df0*/  MOV R6, 0x26e10 ;  /* 0x00026e1000067802 */ /* 0x000fe40000000f00 */
[----:B-1---5:R-:W-:Y:S05]  /*26e00*/  CALL.REL.NOINC `($_ZN7cutlass13device_kernelIN5flash19enable_sm80_to_sm89INS1_16FlashAttnBwdSm80INS1_25CollectiveMainloopBwdSm80ILi2ELi2EN4cute5tupleIJNS5_1CILi128EEES8_NS7_ILi64EEEEEENS_6half_tEfNS_4arch4Sm80ELb1ELb0ELb1ELb0ELb1ELb0ELb0ELb0ELi2ELi4ELi4ELi4ELb0EEENS1_21CollectiveEpilogueBwdISA_SB_SD_Li256ELb0ELb0ELi2EEENS1_25SingleTileBwdLPTSchedulerILb0ELi128ELb1EEEEEEEEEvNT_6ParamsE$_ZN4cute3eso3ESOILb1ELb0EJNS_5tupleIJNS2_IJNS_1CILi1EEENS3_ILi0EEEEEENS2_IJS5_S5_EEEEEENS2_IJS5_iEEEEEC2ERKS8_RKS9_) ;  /* 0xfffe14a000007944 */ /* 0x022fea0003c3ffff */
[----:B-1----:R1:W5:Y:S01]  /*26e10*/  LDL R5, [R8] ;  /* 0x0000000008057983 */ /* 0x0023620000100800 */
[----:B------:R-:W-:Y:S02]  /*26e20*/  MOV R83, R70 ;  /* 0x0000004600537202 */ /* 0x000fe40000000f00 */
[----:B------:R-:W-:Y:S02]  /*26e30*/  MOV R6, 0x26e50 ;  /* 0x00026e5000067802 */ /* 0x000fe40000000f00 */
[----:B-1---5:R-:W-:Y:S05]  /*26e40*/  CALL.REL.NOINC `($_ZN7cutlass13device_kernelIN5flash19enable_sm80_to_sm89INS1_16FlashAttnBwdSm80INS1_25CollectiveMainloopBwdSm80ILi2ELi2EN4cute5tupleIJNS5_1CILi128EEES8_NS7_ILi64EEEEEENS_6half_tEfNS_4arch4Sm80ELb1ELb0ELb1ELb0ELb1ELb0ELb0ELb0ELi2ELi4ELi4ELi4ELb0EEENS1_21CollectiveEpilogueBwdISA_SB_SD_Li256ELb0ELb0ELi2EEENS1_25SingleTileBwdLPTSchedulerILb0ELi128ELb1EEEEEEEEEvNT_6ParamsE$_ZN4cute3eso3ESOILb1ELb0EJNS_5tupleIJNS_1CILi0EEES4_EEEiEEC2ERKS5_RKi) ;  /* 0xfffe14e000007944 */ /* 0x022fea0003c3ffff */
[----:B-1----:R1:W5:Y:S01]  /*26e50*/  LDL R5, [R8] ;  /* 0x0000000008057983 */ /* 0x0023620000100800 */
[----:B------:R-:W-:Y:S02]  /*26e60*/  MOV R83, R70 ;  /* 0x0000004600537202 */ /* 0x000fe40000000f00 */
[----:B------:R-:W-:Y:S02]  /*26e70*/  MOV R6, 0x26e90 ;  /* 0x00026e9000067802 */ /* 0x000fe40000000f00 */
[----:B-1---5:R-:W-:Y:S05]  /*26e80*/  CALL.REL.NOINC `($_ZN7cutlass13device_kernelIN5flash19enable_sm80_to_sm89INS1_16FlashAttnBwdSm80INS1_25CollectiveMainloopBwdSm80ILi2ELi2EN4cute5tupleIJNS5_1CILi128EEES8_NS7_ILi64EEEEEENS_6half_tEfNS_4arch4Sm80ELb1ELb0ELb1ELb0ELb1ELb0ELb0ELb0ELi2ELi4ELi4ELi4ELb0EEENS1_21CollectiveEpilogueBwdISA_SB_SD_Li256ELb0ELb0ELi2EEENS1_25SingleTileBwdLPTSchedulerILb0ELi128ELb1EEEEEEEEEvNT_6ParamsE$_ZN4cute3eso3ESOILb1ELb0EJNS_5tupleIJNS2_IJNS_1CILi1EEENS3_ILi0EEEEEES5_EEENS2_IJNS2_IJS5_S5_EEEiEEEEEC2ERKS7_RKS9_) ;  /* 0xfffe146000007944 */ /* 0x022fea0003c3ffff */
[----:B-1----:R1:W5:Y:S01]  /*26e90*/  LDL R5, [R8] ;  /* 0x0000000008057983 */ /* 0x0023620000100800 */
[----:B------:R-:W-:-:S02]  /*26ea0*/  MOV R83, R70 ;  /* 0x0000004600537202 */ /* 0x000fc40000000f00 */
[----:B------:R-:W-:Y:S02]  /*26eb0*/  MOV R6, 0x26ed0 ;  /* 0x00026ed000067802 */ /* 0x000fe40000000f00 */
[----:B-1---5:R-:W-:Y:S05]  /*26ec0*/  CALL.REL.NOINC `($_ZN7cutlass13device_kernelIN5flash19enable_sm80_to_sm89INS1_16FlashAttnBwdSm80INS1_25CollectiveMainloopBwdSm80ILi2ELi2EN4cute5tupleIJNS5_1CILi128EEES8_NS7_ILi64EEEEEENS_6half_tEfNS_4arch4Sm80ELb1ELb0ELb1ELb0ELb1ELb0ELb0ELb0ELi2ELi4ELi4ELi4ELb0EEENS1_21CollectiveEpilogueBwdISA_SB_SD_Li256ELb0ELb0ELi2EEENS1_25SingleTileBwdLPTSchedulerILb0ELi128ELb1EEEEEEEEEvNT_6ParamsE$_ZN4cute5tupleIJNS0_IJNS0_IJNS0_IJNS_1CILi8EEENS1_ILi1EEEEEES3_EEENS0_IJNS0_IJS3_S3_EEENS1_ILi2EEEEEEEEENS0_IJNS0_IJNS0_IJS3_NS1_ILi0EEEEEESA_EEENS0_IJNS0_IJSA_SA_EEEiEEEEEEEEC2ERKS9_RKSF_) ;  /* 0xfffe291000007944 */ /* 0x022fea0003c3ffff */
[----:B------:R2:W5:Y:S01]  /*26ed0*/  LDL R10, [R8] ;  /* 0x00000000080a7983 */ /* 0x0005620000100800 */
[----:B------:R-:W-:Y:S01]  /*26ee0*/  IMAD.MOV.U32 R83, RZ, RZ, R70 ;  /* 0x000000ffff537224 */ /* 0x000fe200078e0046 */
[----:B------:R-:W-:Y:S02]  /*26ef0*/  MOV R84, R63 ;  /* 0x0000003f00547202 */ /* 0x000fe40000000f00 */
[----:B------:R2:W-:Y:S01]  /*26f00*/  STL.64 [R1+0x770], R12 ;  /* 0x0007700c01007387 */ /* 0x0005e20000100a00 */
[----:B------:R-:W-:-:S03]  /*26f10*/  MOV R6, 0x26f30 ;  /* 0x00026f3000067802 */ /* 0x000fc60000000f00 */
[----:B-12--5:R-:W-:Y:S05]  /*26f20*/  CALL.REL.NOINC `($_ZN7cutlass13device_kernelIN5flash19enable_sm80_to_sm89INS1_16FlashAttnBwdSm80INS1_25CollectiveMainloopBwdSm80ILi2ELi2EN4cute5tupleIJNS5_1CILi128EEES8_NS7_ILi64EEEEEENS_6half_tEfNS_4arch4Sm80ELb1ELb0ELb1ELb0ELb1ELb0ELb0ELb0ELi2ELi4ELi4ELi4ELb0EEENS1_21CollectiveEpilogueBwdISA_SB_SD_Li256ELb0ELb0ELi2EEENS1_25SingleTileBwdLPTSchedulerILb0ELi128ELb1EEEEEEEEEvNT_6ParamsE$_ZN4cute3eso3ESOILb0ELb0EJNS_6LayoutINS_5tupleIJNS3_IJNS3_IJNS_1CILi8EEENS4_ILi1EEEEEES6_EEENS3_IJNS3_IJS6_S6_EEENS4_ILi2EEEEEEEEENS3_IJNS3_IJNS3_IJS6_NS4_ILi0EEEEEESD_EEENS3_IJNS3_IJSD_SD_EEEiEEEEEEEENS_10ViewEngineINS_8smem_ptrIPN7cutlass6half_tEEEEEEEC2ERKSJ_RKSQ_) ;  /* 0xfffdfe1000007944 */ /* 0x026fea0003c3ffff */
[----:B------:R2:W5:Y:S04]  /*26f30*/  LDL R6, [R8] ;  /* 0x0000000008067983 */ /* 0x0005680000100800 */
[----:B-1----:R2:W5:Y:S01]  /*26f40*/  LDL.64 R4, [R8+0x8] ;  /* 0x0000080008047983 */ /* 0x0025620000100a00 */
[----:B------:R-:W-:Y:S01]  /*26f50*/  IMAD.MOV.U32 R38, RZ, RZ, R2 ;  /* 0x000000ffff267224 */ /* 0x000fe200078e0002 */
[----:B------:R-:W-:-:S02]  /*26f60*/  MOV R83, R64 ;  /* 0x0000004000537202 */ /* 0x000fc40000000f00 */
[----:B------:R-:W-:Y:S02]  /*26f70*/  MOV R36, 0x26f90 ;  /* 0x00026f9000247802 */ /* 0x000fe40000000f00 */
[----:B--2--5:R-:W-:Y:S05]  /*26f80*/  CALL.REL.NOINC `($_ZN7cutlass13device_kernelIN5flash19enable_sm80_to_sm89INS1_16FlashAttnBwdSm80INS1_25CollectiveMainloopBwdSm80ILi2ELi2EN4cute5tupleIJNS5_1CILi128EEES8_NS7_ILi64EEEEEENS_6half_tEfNS_4arch4Sm80ELb1ELb0ELb1ELb0ELb1ELb0ELb0ELb0ELi2ELi4ELi4ELi4ELb0EEENS1_21CollectiveEpilogueBwdISA_SB_SD_Li256ELb0ELb0ELi2EEENS1_25SingleTileBwdLPTSchedulerILb0ELi128ELb1EEEEEEEEEvNT_6ParamsE$_ZN4cute3eso3ESOILb1ELb0EJNS_6LayoutINS_5tupleIJNS3_IJNS3_IJNS_1CILi4EEENS4_ILi2EEEEEENS4_ILi1EEEEEES6_EEENS3_IJNS3_IJNS3_IJS8_NS4_ILi32EEEEEENS4_ILi0EEEEEENS4_ILi64EEEEEEEENS_10ViewEngineIPN7cutlass6half_tEEEEEC2ERKSH_RKSM_) ;  /* 0xfffe157000007944 */ /* 0x024fea0003c3ffff */
[----:B------:R2:W5:Y:S01]  /*26f90*/  LDL.64 R10, [R1+0x758] ;  /* 0x00075800010a7983 */ /* 0x0005620000100a00 */
[----:B------:R-:W-:Y:S02]  /*26fa0*/  MOV R3, R6 ;  /* 0x0000000600037202 */ /* 0x000fe40000000f00 */
[----:B-1----:R-:W-:Y:S02]  /*26fb0*/  MOV R2, 0x26fd0 ;  /* 0x00026fd000027802 */ /* 0x002fe40000000f00 */
[----:B--2--5:R-:W-:Y:S05]  /*26fc0*/  CALL.REL.NOINC `($_ZN7cutlass13device_kernelIN5flash19enable_sm80_to_sm89INS1_16FlashAttnBwdSm80INS1_25CollectiveMainloopBwdSm80ILi2ELi2EN4cute5tupleIJNS5_1CILi128EEES8_NS7_ILi64EEEEEENS_6half_tEfNS_4arch4Sm80ELb1ELb0ELb1ELb0ELb1ELb0ELb0ELb0ELi2ELi4ELi4ELi4ELb0EEENS1_21CollectiveEpilogueBwdISA_SB_SD_Li256ELb0ELb0ELi2EEENS1_25SingleTileBwdLPTSchedulerILb0ELi128ELb1EEEEEEEEEvNT_6ParamsE$_ZZN4cute5sliceINS_5tupleIJNS1_IJNS_10UnderscoreENS_1CILi0EEEEEENS1_IJS4_S2_EEEEEENS1_IJNS1_IJNS1_IJNS3_ILi1EEES4_EEES4_EEENS1_IJNS1_IJS4_S4_EEEiEEEEEEEEDaRKT_RKT0_ENKUlRKT_RKT0_E_clIS6_SC_EEDaSM_SP_) ;  /* 0xfffe369000007944 */ /* 0x024fea0003c3ffff */
[----:B------:R-:W-:Y:S02]  /*26fd0*/  MOV R2, 0x26ff0 ;  /* 0x00026ff000027802 */ /* 0x000fe40000000f00 */
[----:B------:R-:W-:Y:S05]  /*26fe0*/  CALL.REL.NOINC `($_ZN7cutlass13device_kernelIN5flash19enable_sm80_to_sm89INS1_16FlashAttnBwdSm80INS1_25CollectiveMainloopBwdSm80ILi2ELi2EN4cute5tupleIJNS5_1CILi128EEES8_NS7_ILi64EEEEEENS_6half_tEfNS_4arch4Sm80ELb1ELb0ELb1ELb0ELb1ELb0ELb0ELb0ELi2ELi4ELi4ELi4ELb0EEENS1_21CollectiveEpilogueBwdISA_SB_SD_Li256ELb0ELb0ELi2EEENS1_25SingleTileBwdLPTSchedulerILb0ELi128ELb1EEEEEEEEEvNT_6ParamsE$_ZZN4cute12filter_tupleINS_5tupleIJNS1_IJNS_10UnderscoreENS_1CILi0EEEEEENS1_IJS4_S2_EEEEEENS1_IJNS1_IJNS1_IJNS3_ILi1EEES4_EEES4_EEENS1_IJNS1_IJS4_S4_EEEiEEEEEEZNS_5sliceIS7_SD_EEDaRKT_RKT0_EUlRKT_RKT0_E_EEDaSH_SK_OT1_ENKUlDpSN_E_clIJNS1_IJS9_EEENS1_IJiEEEEEEDaSU_) ;  /* 0xfffe2f6000007944 */ /* 0x000fea0003c3ffff */
[----:B------:R-:W-:Y:S02]  /*26ff0*/  MOV R83, R64 ;  /* 0x0000004000537202 */ /* 0x000fe40000000f00 */
[----:B------:R-:W-:Y:S02]  /*27000*/  MOV R36, 0x27020 ;  /* 0x0002702000247802 */ /* 0x000fe40000000f00 */
[----:B------:R-:W-:Y:S05]  /*27010*/  CALL.REL.NOINC `($_ZN7cutlass13device_kernelIN5flash19enable_sm80_to_sm89INS1_16FlashAttnBwdSm80INS1_25CollectiveMainloopBwdSm80ILi2ELi2EN4cute5tupleIJNS5_1CILi128EEES8_NS7_ILi64EEEEEENS_6half_tEfNS_4arch4Sm80ELb1ELb0ELb1ELb0ELb1ELb0ELb0ELb0ELi2ELi4ELi4ELi4ELb0EEENS1_21CollectiveEpilogueBwdISA_SB_SD_Li256ELb0ELb0ELi2EEENS1_25SingleTileBwdLPTSchedulerILb0ELi128ELb1EEEEEEEEEvNT_6ParamsE$_ZN4cute5tupleIJNS0_IJNS0_IJNS_1CILi8EEENS1_ILi1EEEEEENS1_ILi2EEEEEENS0_IJNS0_IJS3_NS1_ILi0EEEEEEiEEEEEC2ERKS6_RKS9_) ;  /* 0xfffe2a5000007944 */ /* 0x000fea0003c3ffff */
[----:B-1----:R1:W5:Y:S01]  /*27020*/  LDL R3, [R1+0x758] ;  /* 0x0007580001037983 */ /* 0x0023620000100800 */
[----:B------:R-:W-:Y:S02]  /*27030*/  MOV R83, R64 ;  /* 0x0000004000537202 */ /* 0x000fe40000000f00 */
[----:B------:R-:W-:Y:S02]  /*27040*/  MOV R6, 0x27060 ;  /* 0x0002706000067802 */ /* 0x000fe40000000f00 */
[----:B-1---5:R-:W-:Y:S05]  /*27050*/  CALL.REL.NOINC `($_ZN7cutlass13device_kernelIN5flash19enable_sm80_to_sm89INS1_16FlashAttnBwdSm80INS1_25CollectiveMainloopBwdSm80ILi2ELi2EN4cute5tupleIJNS5_1CILi128EEES8_NS7_ILi64EEEEEENS_6half_tEfNS_4arch4Sm80ELb1ELb0ELb1ELb0ELb1ELb0ELb0ELb0ELi2ELi4ELi4ELi4ELb0EEENS1_21CollectiveEpilogueBwdISA_SB_SD_Li256ELb0ELb0ELi2EEENS1_25SingleTileBwdLPTSchedulerILb0ELi128ELb1EEEEEEEEEvNT_6ParamsE$_ZN4cute3eso3ESOILb0ELb1EJNS_6LayoutINS_5tupleIJNS3_IJNS_1CILi8EEENS4_ILi1EEEEEENS4_ILi2EEEEEENS3_IJNS3_IJS6_NS4_ILi0EEEEEEiEEEEESA_EEC2ERKSD_RKSA_) ;  /* 0xfffe0a3000007944 */ /* 0x022fea0003c3ffff */
[----:B------:R2:W5:Y:S01]  /*27060*/  LDL R36, [R1+0x758] ;  /* 0x0007580001247983 */ /* 0x0005620000100800 */
[----:B-1----:R-:W-:Y:S01]  /*27070*/  IMAD.MOV.U32 R2, RZ, RZ, R4 ;  /* 0x000000ffff027224 */ /* 0x002fe200078e0004 */
[----:B------:R-:W-:Y:S01]  /*27080*/  MOV R3, R5 ;  /* 0x0000000500037202 */ /* 0x000fe20000000f00 */
[----:B------:R-:W-:Y:S01]  /*27090*/  IMAD.MOV.U32 R38, RZ, RZ, R64 ;  /* 0x000000ffff267224 */ /* 0x000fe200078e0040 */
[----:B------:R-:W-:-:S02]  /*270a0*/  MOV R46, 0x270c0 ;  /* 0x000270c0002e7802 */ /* 0x000fc40000000f00 */
[----:B--2--5:R-:W-:Y:S05]  /*270b0*/  CALL.REL.NOINC `($_ZN7cutlass13device_kernelIN5flash19enable_sm80_to_sm89INS1_16FlashAttnBwdSm80INS1_25CollectiveMainloopBwdSm80ILi2ELi2EN4cute5tupleIJNS5_1CILi128EEES8_NS7_ILi64EEEEEENS_6half_tEfNS_4arch4Sm80ELb1ELb0ELb1ELb0ELb1ELb0ELb0ELb0ELi2ELi4ELi4ELi4ELb0EEENS1_21CollectiveEpilogueBwdISA_SB_SD_Li256ELb0ELb0ELi2EEENS1_25SingleTileBwdLPTSchedulerILb0ELi128ELb1EEEEEEEEEvNT_6ParamsE$_ZN4cute8smem_ptrIPN7cutlass6half_tEECI1NS_12iter_adaptorIS3_S4_EEES3_) ;  /* 0xfffe2cd000007944 */ /* 0x024fea0003c3ffff */
[----:B-1----:R-:W2:Y:S01]  /*270c0*/  LDL.64 R2, [R1+0x758] ;  /* 0x0007580001027983 */ /* 0x002ea20000100a00 */
[----:B------:R-:W-:Y:S01]  /*270d0*/  IMAD.MOV.U32 R83, RZ, RZ, R64 ;  /* 0x000000ffff537224 */ /* 0x000fe200078e0040 */
[----:B------:R-:W-:-:S02]  /*270e0*/  MOV R84, R63 ;  /* 0x0000003f00547202 */ /* 0x000fc40000000f00 */
[----:B------:R-:W-:Y:S01]  /*270f0*/  MOV R38, 0x27120 ;  /* 0x0002712000267802 */ /* 0x000fe20000000f00 */
[----:B--2---:R1:W-:Y:S04]  /*27100*/  STL.64 [R1+0x770], R2 ;  /* 0x0007700201007387 */ /* 0x0043e80000100a00 */
[----:B-1----:R-:W-:Y:S05]  /*27110*/  CALL.REL.NOINC `($_ZN7cutlass13device_kernelIN5flash19enable_sm80_to_sm89INS1_16FlashAttnBwdSm80INS1_25CollectiveMainloopBwdSm80ILi2ELi2EN4cute5tupleIJNS5_1CILi128EEES8_NS7_ILi64EEEEEENS_6half_tEfNS_4arch4Sm80ELb1ELb0ELb1ELb0ELb1ELb0ELb0ELb0ELi2ELi4ELi4ELi4ELb0EEENS1_21CollectiveEpilogueBwdISA_SB_SD_Li256ELb0ELb0ELi2EEENS1_25SingleTileBwdLPTSchedulerILb0ELi128ELb1EEEEEEEEEvNT_6ParamsE$_ZN4cute3eso3ESOILb0ELb0EJNS_6LayoutINS_5tupleIJNS3_IJNS_1CILi8EEENS4_ILi1EEEEEENS4_ILi2EEEEEENS3_IJNS3_IJS6_NS4_ILi0EEEEEEiEEEEENS_10ViewEngineINS_8smem_ptrIPN7cutlass6half_tEEEEEEEC2ERKSD_RKSK_) ;  /* 0xfffe020000007944 */ /* 0x002fea0003c3ffff */
[----:B------:R2:W5:Y:S04]  /*27120*/  LDL R8, [R1+0x758] ;  /* 0x0007580001087983 */ /* 0x0005680000100800 */
[----:B------:R2:W5:Y:S01]  /*27130*/  LDL.64 R12, [R1+0x760] ;  /* 0x00076000010c7983 */ /* 0x0005620000100a00 */
[----:B------:R-:W-:Y:S01]  /*27140*/  IMAD.MOV.U32 R83, RZ, RZ, R64 ;  /* 0x000000ffff537224 */ /* 0x000fe200078e0040 */
[----:B------:R-:W-:Y:S02]  /*27150*/  MOV R47, RZ ;  /* 0x000000ff002f7202 */ /* 0x000fe40000000f00 */
[----:B------:R-:W-:Y:S02]  /*27160*/  MOV R46, 0x27180 ;  /* 0x00027180002e7802 */ /* 0x000fe40000000f00 */
[----:B-12--5:R-:W-:Y:S05]  /*27170*/  CALL.REL.NOINC `($_ZN7cutlass13device_kernelIN5flash19enable_sm80_to_sm89INS1_16FlashAttnBwdSm80INS1_25CollectiveMainloopBwdSm80ILi2ELi2EN4cute5tupleIJNS5_1CILi128EEES8_NS7_ILi64EEEEEENS_6half_tEfNS_4arch4Sm80ELb1ELb0ELb1ELb0ELb1ELb0ELb0ELb0ELi2ELi4ELi4ELi4ELb0EEENS1_21CollectiveEpilogueBwdISA_SB_SD_Li256ELb0ELb0ELi2EEENS1_25SingleTileBwdLPTSchedulerILb0ELi128ELb1EEEEEEEEEvNT_6ParamsE$_ZN4cute3eso3ESOILb1ELb0EJNS_10UnderscoreEiEEC2ERKS2_RKi) ;  /* 0xfffe0b0000007944 */ /* 0x026fea0003c3ffff */
[----:B------:R-:W2:Y:S01]  /*27180*/  LDL R37, [R1+0x758] ;  /* 0x0007580001257983 */ /* 0x000ea20000100800 */
[----:B------:R-:W-:-:S02]  /*27190*/  MOV R83, R64 ;  /* 0x0000004000537202 */ /* 0x000fc40000000f00 */
[----:B------:R-:W-:Y:S01]  /*271a0*/  MOV R38, 0x271d0 ;  /* 0x000271d000267802 */ /* 0x000fe20000000f00 */
[----:B--2---:R-:W-:Y:S02]  /*271b0*/  IMAD R37, R8, R37, RZ ;  /* 0x0000002508257224 */ /* 0x004fe400078e02ff */
        /* <DEDUP_REMOVED lines=19> */
[----:B-1----:R-:W-:Y:S05]  /*272f0*/  CALL.REL.NOINC `($_ZN7cutlass13device_kernelIN5flash19enable_sm80_to_sm89INS1_16FlashAttnBwdSm80INS1_25CollectiveMainloopBwdSm80ILi2ELi2EN4cute5tupleIJNS5_1CILi128EEES8_NS7_ILi64EEEEEENS_6half_tEfNS_4arch4Sm80ELb1ELb0ELb1ELb0ELb1ELb0ELb0ELb0ELi2ELi4ELi4ELi4ELb0EEENS1_21CollectiveEpilogueBwdISA_SB_SD_Li256ELb0ELb0ELi2EEENS1_25SingleTileBwdLPTSchedulerILb0ELi128ELb1EEEEEEEEEvNT_6ParamsE$_ZN4cute3eso3ESOILb1ELb0EJNS_6LayoutINS_5tupleIJNS3_IJNS3_IJNS_1CILi4EEENS4_ILi2EEEEEENS4_ILi1EEEEEEEEENS3_IJNS3_IJNS3_IJS8_NS4_ILi32EEEEEENS4_ILi0EEEEEEEEEEEiEEC2ERKSG_RKi) ;  /* 0xfffe118000007944 */ /* 0x002fea0003c3ffff */
[----:B-1----:R-:W2:Y:S01]  /*27300*/  LDL R5, [R1+0x758] ;  /* 0x0007580001057983 */ /* 0x002ea20000100800 */
[----:B------:R-:W-:Y:S02]  /*27310*/  MOV R83, R64 ;  /* 0x0000004000537202 */ /* 0x000fe40000000f00 */
[----:B------:R-:W-:Y:S01]  /*27320*/  MOV R6, 0x27360 ;  /* 0x0002736000067802 */ /* 0x000fe20000000f00 */
[----:B--2---:R-:W-:-:S05]  /*27330*/  IMAD.WIDE R4, R5, 0x2, R10 ;  /* 0x0000000205047825 */ /* 0x004fca00078e020a */
[----:B------:R-:W-:Y:S02]  /*27340*/  MOV R34, R4 ;  /* 0x0000000400227202 */ /* 0x000fe40000000f00 */
[----:B------:R-:W-:Y:S05]  /*27350*/  CALL.REL.NOINC `($_ZN7cutlass13device_kernelIN5flash19enable_sm80_to_sm89INS1_16FlashAttnBwdSm80INS1_25CollectiveMainloopBwdSm80ILi2ELi2EN4cute5tupleIJNS5_1CILi128EEES8_NS7_ILi64EEEEEENS_6half_tEfNS_4arch4Sm80ELb1ELb0ELb1ELb0ELb1ELb0ELb0ELb0ELi2ELi4ELi4ELi4ELb0EEENS1_21CollectiveEpilogueBwdISA_SB_SD_Li256ELb0ELb0ELi2EEENS1_25SingleTileBwdLPTSchedulerILb0ELi128ELb1EEEEEEEEEvNT_6ParamsE$_ZN4cute3eso3ESOILb1ELb0EJNS_6LayoutINS_5tupleIJNS3_IJNS3_IJNS_1CILi4EEENS4_ILi2EEEEEENS4_ILi1EEEEEEEEENS3_IJNS3_IJNS3_IJS8_NS4_ILi32EEEEEENS4_ILi0EEEEEEEEEEENS_10ViewEngineIPN7cutlass6half_tEEEEEC2ERKSG_RKSL_) ;  /* 0xfffe10d000007944 */ /* 0x000fea0003c3ffff */
        /* <DEDUP_REMOVED lines=12> */
[----:B-1----:R1:W5:Y:S01]  /*27420*/  LDL R3, [R1+0x758] ;  /* 0x0007580001037983 */ /* 0x0023620000100800 */
[----:B------:R-:W-:-:S02]  /*27430*/  MOV R83, R64 ;  /* 0x0000004000537202 */ /* 0x000fc40000000f00 */
[----:B------:R-:W-:Y:S02]  /*27440*/  MOV R6, 0x27460 ;  /* 0x0002746000067802 */ /* 0x000fe40000000f00 */
[----:B-1---5:R-:W-:Y:S05]  /*27450*/  CALL.REL.NOINC `($_ZN7cutlass13device_kernelIN5flash19enable_sm80_to_sm89INS1_16FlashAttnBwdSm80INS1_25CollectiveMainloopBwdSm80ILi2ELi2EN4cute5tupleIJNS5_1CILi128EEES8_NS7_ILi64EEEEEENS_6half_tEfNS_4arch4Sm80ELb1ELb0ELb1ELb0ELb1ELb0ELb0ELb0ELi2ELi4ELi4ELi4ELb0EEENS1_21CollectiveEpilogueBwdISA_SB_SD_Li256ELb0ELb0ELi2EEENS1_25SingleTileBwdLPTSchedulerILb0ELi128ELb1EEEEEEEEEvNT_6ParamsE$_ZN4cute3eso3ESOILb1ELb0EJNS_6LayoutINS_5tupleIJNS3_IJNS3_IJNS_1CILi2EEES5_EEENS4_ILi1EEEEEEEEENS3_IJNS3_IJNS3_IJS7_NS4_ILi16EEEEEENS4_ILi0EEEEEEEEEEENS_10ViewEngineIPjEEEEC2ERKSF_RKSI_) ;  /* 0xfffe0f9000007944 */ /* 0x022fea0003c3ffff */
        /* <DEDUP_REMOVED lines=11> */
[----:B-1----:R-:W-:Y:S05]  /*27510*/  CALL.REL.NOINC `($_ZN7cutlass13device_kernelIN5flash19enable_sm80_to_sm89INS1_16FlashAttnBwdSm80INS1_25CollectiveMainloopBwdSm80ILi2ELi2EN4cute5tupleIJNS5_1CILi128EEES8_NS7_ILi64EEEEEENS_6half_tEfNS_4arch4Sm80ELb1ELb0ELb1ELb0ELb1ELb0ELb0ELb0ELi2ELi4ELi4ELi4ELb0EEENS1_21CollectiveEpilogueBwdISA_SB_SD_Li256ELb0ELb0ELi2EEENS1_25SingleTileBwdLPTSchedulerILb0ELi128ELb1EEEEEEEEEvNT_6ParamsE$_ZN4cute3eso3ESOILb1ELb0EJNS_10UnderscoreEiEEC2ERKS2_RKi) ;  /* 0xfffe076000007944 */ /* 0x002fea0003c3ffff */
        /* <DEDUP_REMOVED lines=16> */
[----:B------:R-:W-:-:S02]  /*27620*/  MOV R47, 0x1 ;  /* 0x00000001002f7802 */ /* 0x000fc40000000f00 */
        /* <DEDUP_REMOVED lines=40> */
[----:B-1----:R-:W-:Y:S05]  /*278b0*/  CALL.REL.NOINC `($_ZN7cutlass13device_kernelIN5flash19enable_sm80_to_sm89INS1_16FlashAttnBwdSm80INS1_25CollectiveMainloopBwdSm80ILi2ELi2EN4cute5tupleIJNS5_1CILi128EEES8_NS7_ILi64EEEEEENS_6half_tEfNS_4arch4Sm80ELb1ELb0ELb1ELb0ELb1ELb0ELb0ELb0ELi2ELi4ELi4ELi4ELb0EEENS1_21CollectiveEpilogueBwdISA_SB_SD_Li256ELb0ELb0ELi2EEENS1_25SingleTileBwdLPTSchedulerILb0ELi128ELb1EEEEEEEEEvNT_6ParamsE$_ZN4cute3eso3ESOILb1ELb0EJNS_10UnderscoreES2_iEEC2ERKS2_S5_RKi) ;  /* 0xfffe038000007944 */ /* 0x002fea0003c3ffff */
[----:B-1----:R-:W2:Y:S01]  /*278c0*/  LDL R3, [R1+0x758] ;  /* 0x0007580001037983 */ /* 0x002ea20000100800 */
[----:B------:R-:W-:-:S02]  /*278d0*/  MOV R4, 0x27900 ;  /* 0x0002790000047802 */ /* 0x000fc40000000f00 */
[----:B--2---:R-:W-:Y:S02]  /*278e0*/  SHF.L.U32 R3, R3, 0xa, RZ ;  /* 0x0000000a03037819 */ /* 0x004fe400000006ff */
[----:B------:R-:W-:Y:S05]  /*278f0*/  CALL.REL.NOINC `($_ZN7cutlass13device_kernelIN5flash19enable_sm80_to_sm89INS1_16FlashAttnBwdSm80INS1_25CollectiveMainloopBwdSm80ILi2ELi2EN4cute5tupleIJNS5_1CILi128EEES8_NS7_ILi64EEEEEENS_6half_tEfNS_4arch4Sm80ELb1ELb0ELb1ELb0ELb1ELb0ELb0ELb0ELi2ELi4ELi4ELi4ELb0EEENS1_21CollectiveEpilogueBwdISA_SB_SD_Li256ELb0ELb0ELi2EEENS1_25SingleTileBwdLPTSchedulerILb0ELi128ELb1EEEEEEEEEvNT_6ParamsE$_ZN4cute3eso3ESOILb1ELb0EJNS_6LayoutINS_5tupleIJNS3_IJNS_1CILi8EEENS4_ILi1EEEEEENS4_ILi2EEEEEENS3_IJNS3_IJS6_NS4_ILi0EEEEEENS4_ILi8192EEEEEEEEiEEC2ERKSE_RKi) ;  /* 0xfffe1a6000007944 */ /* 0x000fea0003c3ffff */
[----:B------:R-:W-:Y:S01]  /*27900*/  ULDC.64 UR4, c[0x0][0x118] ;  /* 0x0000460000047ab9 */ /* 0x000fe20000000a00 */
[----:B-1----:R-:W2:Y:S04]  /*27910*/  LDL R2, [R1+0x758] ;  /* 0x0007580001027983 */ /* 0x002ea80000100800 */
[----:B------:R-:W2:Y:S01]  /*27920*/  LD.E.64 R4, [R26.64] ;  /* 0x000000041a047980 */ /* 0x000ea2000c101b00 */
[----:B------:R-:W-:Y:S02]  /*27930*/  MOV R38, R64 ;  /* 0x0000004000267202 */ /* 0x000fe40000000f00 */
[----:B------:R-:W-:Y:S01]  /*27940*/  MOV R46, 0x27970 ;  /* 0x00027970002e7802 */ /* 0x000fe20000000f00 */
[----:B--2---:R-:W-:-:S04]  /*27950*/  IMAD.WIDE R2, R2, 0x2, R4 ;  /* 0x0000000202027825 */ /* 0x004fc800078e0204 */
[----:B------:R-:W-:Y:S05]  /*27960*/  CALL.REL.NOINC `($_ZN7cutlass13device_kernelIN5flash19enable_sm80_to_sm89INS1_16FlashAttnBwdSm80INS1_25CollectiveMainloopBwdSm80ILi2ELi2EN4cute5tupleIJNS5_1CILi128EEES8_NS7_ILi64EEEEEENS_6half_tEfNS_4arch4Sm80ELb1ELb0ELb1ELb0ELb1ELb0ELb0ELb0ELi2ELi4ELi4ELi4ELb0EEENS1_21CollectiveEpilogueBwdISA_SB_SD_Li256ELb0ELb0ELi2EEENS1_25SingleTileBwdLPTSchedulerILb0ELi128ELb1EEEEEEEEEvNT_6ParamsE$_ZN4cute8smem_ptrIPN7cutlass6half_tEECI1NS_12iter_adaptorIS3_S4_EEES3_) ;  /* 0xfffe242000007944 */ /* 0x000fea0003c3ffff */
[----:B-1----:R1:W5:Y:S01]  /*27970*/  LDL.64 R2, [R1+0x758] ;  /* 0x0007580001027983 */ /* 0x0023620000100a00 */
[----:B------:R-:W-:-:S03]  /*27980*/  MOV R6, 0x279a0 ;  /* 0x000279a000067802 */ /* 0x000fc60000000f00 */
[----:B-1---5:R-:W-:Y:S05]  /*27990*/  CALL.REL.NOINC `($_ZN7cutlass13device_kernelIN5flash19enable_sm80_to_sm89INS1_16FlashAttnBwdSm80INS1_25CollectiveMainloopBwdSm80ILi2ELi2EN4cute5tupleIJNS5_1CILi128EEES8_NS7_ILi64EEEEEENS_6half_tEfNS_4arch4Sm80ELb1ELb0ELb1ELb0ELb1ELb0ELb0ELb0ELi2ELi4ELi4ELi4ELb0EEENS1_21CollectiveEpilogueBwdISA_SB_SD_Li256ELb0ELb0ELi2EEENS1_25SingleTileBwdLPTSchedulerILb0ELi128ELb1EEEEEEEEEvNT_6ParamsE$_ZN4cute3eso3ESOILb1ELb0EJNS_6LayoutINS_5tupleIJNS3_IJNS_1CILi8EEENS4_ILi1EEEEEENS4_ILi2EEEEEENS3_IJNS3_IJS6_NS4_ILi0EEEEEENS4_ILi8192EEEEEEEENS_10ViewEngineINS_8smem_ptrIPN7cutlass6half_tEEEEEEEC2ERKSE_RKSL_) ;  /* 0xfffe198000007944 */ /* 0x022fea0003c3ffff */
[----:B-1----:R1:W5:Y:S01]  /*279a0*/  LDL.64 R4, [R1+0x758] ;  /* 0x0007580001047983 */ /* 0x0023620000100a00 */
[----:B------:R-:W-:Y:S01]  /*279b0*/  IMAD.MOV.U32 R83, RZ, RZ, R64 ;  /* 0x000000ffff537224 */ /* 0x000fe200078e0040 */
[----:B------:R-:W-:-:S02]  /*279c0*/  MOV R3, 0x1 ;  /* 0x0000000100037802 */ /* 0x000fc40000000f00 */
[----:B------:R-:W-:Y:S02]  /*279d0*/  MOV R46, 0x279f0 ;  /* 0x000279f0002e7802 */ /* 0x000fe40000000f00 */
[----:B-1---5:R-:W-:Y:S05]  /*279e0*/  CALL.REL.NOINC `($_ZN7cutlass13device_kernelIN5flash19enable_sm80_to_sm89INS1_16FlashAttnBwdSm80INS1_25CollectiveMainloopBwdSm80ILi2ELi2EN4cute5tupleIJNS5_1CILi128EEES8_NS7_ILi64EEEEEENS_6half_tEfNS_4arch4Sm80ELb1ELb0ELb1ELb0ELb1ELb0ELb0ELb0ELi2ELi4ELi4ELi4ELb0EEENS1_21CollectiveEpilogueBwdISA_SB_SD_Li256ELb0ELb0ELi2EEENS1_25SingleTileBwdLPTSchedulerILb0ELi128ELb1EEEEEEEEEvNT_6ParamsE$_ZN4cute3eso3ESOILb1ELb0EJNS_10UnderscoreES2_iEEC2ERKS2_S5_RKi) ;  /* 0xfffe025000007944 */ /* 0x022fea0003c3ffff */
[----:B-1----:R-:W2:Y:S01]  /*279f0*/  LDL R3, [R1+0x758] ;  /* 0x0007580001037983 */ /* 0x002ea20000100800 */
[----:B------:R-:W-:Y:S02]  /*27a00*/  MOV R6, 0x27a30 ;  /* 0x00027a3000067802 */ /* 0x000fe40000000f00 */
[----:B--2---:R-:W-:Y:S02]  /*27a10*/  SHF.L.U32 R3, R3, 0x3, RZ ;  /* 0x0000000303037819 */ /* 0x004fe400000006ff */
[----:B------:R-:W-:Y:S05]  /*27a20*/  CALL.REL.NOINC `($_ZN7cutlass13device_kernelIN5flash19enable_sm80_to_sm89INS1_16FlashAttnBwdSm80INS1_25CollectiveMainloopBwdSm80ILi2ELi2EN4cute5tupleIJNS5_1CILi128EEES8_NS7_ILi64EEEEEENS_6half_tEfNS_4arch4Sm80ELb1ELb0ELb1ELb0ELb1ELb0ELb0ELb0ELi2ELi4ELi4ELi4ELb0EEENS1_21CollectiveEpilogueBwdISA_SB_SD_Li256ELb0ELb0ELi2EEENS1_25SingleTileBwdLPTSchedulerILb0ELi128ELb1EEEEEEEEEvNT_6ParamsE$_ZN4cute3eso3ESOILb1ELb0EJNS_6LayoutINS_5tupleIJNS3_IJNS_1CILi8EEENS4_ILi1EEEEEENS4_ILi2EEEEEENS3_IJNS3_IJS6_NS4_ILi0EEEEEENS4_ILi64EEEEEEEEiEEC2ERKSE_RKi) ;  /* 0xfffe18b000007944 */ /* 0x000fea0003c3ffff */
[----:B-1----:R-:W2:Y:S01]  /*27a30*/  LDL R3, [R1+0x758] ;  /* 0x0007580001037983 */ /* 0x002ea20000100800 */
[----:B------:R-:W-:Y:S01]  /*27a40*/  MOV R10, 0x27a80 ;  /* 0x00027a80000a7802 */ /* 0x000fe20000000f00 */
[----:B--2---:R-:W-:-:S05]  /*27a50*/  IMAD.WIDE R6, R3, 0x2, R24 ;  /* 0x0000000203067825 */ /* 0x004fca00078e0218 */
[----:B------:R-:W-:Y:S02]  /*27a60*/  MOV R34, R6 ;  /* 0x0000000600227202 */ /* 0x000fe40000000f00 */
[----:B------:R-:W-:Y:S05]  /*27a70*/  CALL.REL.NOINC `($_ZN7cutlass13device_kernelIN5flash19enable_sm80_to_sm89INS1_16FlashAttnBwdSm80INS1_25CollectiveMainloopBwdSm80ILi2ELi2EN4cute5tupleIJNS5_1CILi128EEES8_NS7_ILi64EEEEEENS_6half_tEfNS_4arch4Sm80ELb1ELb0ELb1ELb0ELb1ELb0ELb0ELb0ELi2ELi4ELi4ELi4ELb0EEENS1_21CollectiveEpilogueBwdISA_SB_SD_Li256ELb0ELb0ELi2EEENS1_25SingleTileBwdLPTSchedulerILb0ELi128ELb1EEEEEEEEEvNT_6ParamsE$_ZN4cute3eso3ESOILb1ELb0EJNS_6LayoutINS_5tupleIJNS3_IJNS_1CILi8EEENS4_ILi1EEEEEENS4_ILi2EEEEEENS3_IJNS3_IJS6_NS4_ILi0EEEEEENS4_ILi64EEEEEEEENS_10ViewEngineIPN7cutlass6half_tEEEEEC2ERKSE_RKSJ_) ;  /* 0xfffe181000007944 */ /* 0x000fea0003c3ffff */
[----:B------:R2:W5:Y:S01]  /*27a80*/  LDL.64 R2, [R1+0x758] ;  /* 0x0007580001027983 */ /* 0x0005620000100a00 */
[----:B------:R-:W-:Y:S02]  /*27a90*/  MOV R11, R5 ;  /* 0x00000005000b7202 */ /* 0x000fe40000000f00 */
[----:B------:R-:W-:Y:S02]  /*27aa0*/  MOV R10, 0x27ac0 ;  /* 0x00027ac0000a7802 */ /* 0x000fe40000000f00 */
[----:B-12--5:R-:W-:Y:S05]  /*27ab0*/  CALL.REL.NOINC `($_ZN7cutlass13device_kernelIN5flash19enable_sm80_to_sm89INS1_16FlashAttnBwdSm80INS1_25CollectiveMainloopBwdSm80ILi2ELi2EN4cute5tupleIJNS5_1CILi128EEES8_NS7_ILi64EEEEEENS_6half_tEfNS_4arch4Sm80ELb1ELb0ELb1ELb0ELb1ELb0ELb0ELb0ELi2ELi4ELi4ELi4ELb0EEENS1_21CollectiveEpilogueBwdISA_SB_SD_Li256ELb0ELb0ELi2EEENS1_25SingleTileBwdLPTSchedulerILb0ELi128ELb1EEEEEEEEEvNT_6ParamsE$_ZN4cute3eso3ESOILb1ELb0EJNS_6LayoutINS_5tupleIJNS3_IJNS_1CILi8EEENS4_ILi1EEEEEENS3_IJNS4_ILi2EEEEEEEEENS3_IJNS3_IJS6_NS4_ILi0EEEEEENS3_IJNS4_ILi8192EEEEEEEEEEENS_10ViewEngineINS_8smem_ptrIPN7cutlass6half_tEEEEEEEC2ERKSG_RKSN_) ;  /* 0xfffe15f000007944 */ /* 0x026fea0003c3ffff */
[----:B-1----:R1:W5:Y:S01]  /*27ac0*/  LDL.64 R4, [R1+0x758] ;  /* 0x0007580001047983 */ /* 0x0023620000100a00 */
[----:B------:R-:W-:Y:S02]  /*27ad0*/  MOV R7, R3 ;  /* 0x0000000300077202 */ /* 0x000fe40000000f00 */
        /* <DEDUP_REMOVED lines=10> */
[----:B------:R-:W-:-:S02]  /*27b80*/  MOV R10, 0x27ba0 ;  /* 0x00027ba0000a7802 */ /* 0x000fc40000000f00 */
[----:B-1---5:R-:W-:Y:S05]  /*27b90*/  CALL.REL.NOINC `($_ZN7cutlass13device_kernelIN5flash19enable_sm80_to_sm89INS1_16FlashAttnBwdSm80INS1_25CollectiveMainloopBwdSm80ILi2ELi2EN4cute5tupleIJNS5_1CILi128EEES8_NS7_ILi64EEEEEENS_6half_tEfNS_4arch4Sm80ELb1ELb0ELb1ELb0ELb1ELb0ELb0ELb0ELi2ELi4ELi4ELi4ELb0EEENS1_21CollectiveEpilogueBwdISA_SB_SD_Li256ELb0ELb0ELi2EEENS1_25SingleTileBwdLPTSchedulerILb0ELi128ELb1EEEEEEEEEvNT_6ParamsE$_ZN4cute3eso3ESOILb1ELb0EJNS_6LayoutINS_5tupleIJNS3_IJNS_1CILi8EEENS4_ILi1EEEEEENS4_ILi2EEEEEENS3_IJNS3_IJS6_NS4_ILi0EEEEEENS4_ILi64EEEEEEEENS_10ViewEngineIPN7cutlass6half_tEEEEEC2ERKSE_RKSJ_) ;  /* 0xfffe16f000007944 */ /* 0x022fea0003c3ffff */
[----:B------:R2:W5:Y:S01]  /*27ba0*/  LDL.64 R8, [R1+0x758] ;  /* 0x0007580001087983 */ /* 0x0005620000100a00 */
[----:B------:R-:W-:-:S02]  /*27bb0*/  MOV R38, R64 ;  /* 0x0000004000267202 */ /* 0x000fc40000000f00 */
[----:B------:R-:W-:Y:S02]  /*27bc0*/  MOV R46, 0x27be0 ;  /* 0x00027be0002e7802 */ /* 0x000fe40000000f00 */
[----:B-12--5:R-:W-:Y:S05]  /*27bd0*/  CALL.REL.NOINC `($_ZN7cutlass13device_kernelIN5flash19enable_sm80_to_sm89INS1_16FlashAttnBwdSm80INS1_25CollectiveMainloopBwdSm80ILi2ELi2EN4cute5tupleIJNS5_1CILi128EEES8_NS7_ILi64EEEEEENS_6half_tEfNS_4arch4Sm80ELb1ELb0ELb1ELb0ELb1ELb0ELb0ELb0ELi2ELi4ELi4ELi4ELb0EEENS1_21CollectiveEpilogueBwdISA_SB_SD_Li256ELb0ELb0ELi2EEENS1_25SingleTileBwdLPTSchedulerILb0ELi128ELb1EEEEEEEEEvNT_6ParamsE$_ZN4cute8smem_ptrIPN7cutlass6half_tEECI1NS_12iter_adaptorIS3_S4_EEES3_) ;  /* 0xfffe21b000007944 */ /* 0x026fea0003c3ffff */
[----:B-1----:R1:W5:Y:S01]  /*27be0*/  LDL.64 R2, [R1+0x758] ;  /* 0x0007580001027983 */ /* 0x0023620000100a00 */
[----:B------:R-:W-:-:S03]  /*27bf0*/  MOV R6, 0x27c10 ;  /* 0x00027c1000067802 */ /* 0x000fc60000000f00 */
[----:B-1---5:R-:W-:Y:S05]  /*27c00*/  CALL.REL.NOINC `($_ZN7cutlass13device_kernelIN5flash19enable_sm80_to_sm89INS1_16FlashAttnBwdSm80INS1_25CollectiveMainloopBwdSm80ILi2ELi2EN4cute5tupleIJNS5_1CILi128EEES8_NS7_ILi64EEEEEENS_6half_tEfNS_4arch4Sm80ELb1ELb0ELb1ELb0ELb1ELb0ELb0ELb0ELi2ELi4ELi4ELi4ELb0EEENS1_21CollectiveEpilogueBwdISA_SB_SD_Li256ELb0ELb0ELi2EEENS1_25SingleTileBwdLPTSchedulerILb0ELi128ELb1EEEEEEEEEvNT_6ParamsE$_ZN4cute3eso3ESOILb1ELb0EJNS_6LayoutINS_5tupleIJNS3_IJNS_1CILi8EEENS4_ILi1EEEEEENS4_ILi2EEEEEENS3_IJNS3_IJS6_NS4_ILi0EEEEEENS4_ILi8192EEEEEEEENS_10ViewEngineINS_8smem_ptrIPN7cutlass6half_tEEEEEEEC2ERKSE_RKSL_) ;  /* 0xfffe171000007944 */ /* 0x022fea0003c3ffff */
        /* <DEDUP_REMOVED lines=11> */
[----:B------:R-:W-:-:S02]  /*27cc0*/  MOV R38, R64 ;  /* 0x0000004000267202 */ /* 0x000fc40000000f00 */
        /* <DEDUP_REMOVED lines=108> */
[----:B-12---:R-:W-:Y:S05]  /*28390*/  CALL.REL.NOINC `($_ZN7cutlass13device_kernelIN5flash19enable_sm80_to_sm89INS1_16FlashAttnBwdSm80INS1_25CollectiveMainloopBwdSm80ILi2ELi2EN4cute5tupleIJNS5_1CILi128EEES8_NS7_ILi64EEEEEENS_6half_tEfNS_4arch4Sm80ELb1ELb0ELb1ELb0ELb1ELb0ELb0ELb0ELi2ELi4ELi4ELi4ELb0EEENS1_21CollectiveEpilogueBwdISA_SB_SD_Li256ELb0ELb0ELi2EEENS1_25SingleTileBwdLPTSchedulerILb0ELi128ELb1EEEEEEEEEvNT_6ParamsE$_ZN4cute3eso3ESOILb1ELb0EJNS_10UnderscoreES2_iEEC2ERKS2_S5_RKi) ;  /* 0xfffdf8a000007944 */ /* 0x006fea0003c3ffff */
[----:B------:R2:W5:Y:S01]  /*283a0*/  LDL R4, [R1+0x758] ;  /* 0x0007580001047983 */ /* 0x0005620000100800 */
[----:B-1----:R-:W-:-:S02]  /*283b0*/  MOV R3, R0 ;  /* 0x0000000000037202 */ /* 0x002fc40000000f00 */
[----:B------:R-:W-:Y:S02]  /*283c0*/  MOV R2, 0x283e0 ;  /* 0x000283e000027802 */ /* 0x000fe40000000f00 */
[----:B--2--5:R-:W-:Y:S05]  /*283d0*/  CALL.REL.NOINC `($_ZN7cutlass13device_kernelIN5flash19enable_sm80_to_sm89INS1_16FlashAttnBwdSm80INS1_25CollectiveMainloopBwdSm80ILi2ELi2EN4cute5tupleIJNS5_1CILi128EEES8_NS7_ILi64EEEEEENS_6half_tEfNS_4arch4Sm80ELb1ELb0ELb1ELb0ELb1ELb0ELb0ELb0ELi2ELi4ELi4ELi4ELb0EEENS1_21CollectiveEpilogueBwdISA_SB_SD_Li256ELb0ELb0ELi2EEENS1_25SingleTileBwdLPTSchedulerILb0ELi128ELb1EEEEEEEEEvNT_6ParamsE$_ZZN4cute5sliceINS_5tupleIJNS_10UnderscoreES2_iEEENS1_IJNS1_IJNS_1CILi1EEENS4_ILi0EEEEEEiNS4_ILi1024EEEEEEEEDaRKT_RKT0_ENKUlRKT_RKT0_E_clIS2_iEEDaSI_SL_) ;  /* 0xfffe233000007944 */ /* 0x024fea0003c3ffff */
[----:B------:R-:W-:Y:S02]  /*283e0*/  MOV R2, 0x28400 ;  /* 0x0002840000027802 */ /* 0x000fe40000000f00 */
[----:B------:R-:W-:Y:S05]  /*283f0*/  CALL.REL.NOINC `($_ZN7cutlass13device_kernelIN5flash19enable_sm80_to_sm89INS1_16FlashAttnBwdSm80INS1_25CollectiveMainloopBwdSm80ILi2ELi2EN4cute5tupleIJNS5_1CILi128EEES8_NS7_ILi64EEEEEENS_6half_tEfNS_4arch4Sm80ELb1ELb0ELb1ELb0ELb1ELb0ELb0ELb0ELi2ELi4ELi4ELi4ELb0EEENS1_21CollectiveEpilogueBwdISA_SB_SD_Li256ELb0ELb0ELi2EEENS1_25SingleTileBwdLPTSchedulerILb0ELi128ELb1EEEEEEEEEvNT_6ParamsE$_ZZN4cute12filter_tupleINS_5tupleIJNS_10UnderscoreES2_iEEENS1_IJNS1_IJNS_1CILi1EEENS4_ILi0EEEEEEiNS4_ILi1024EEEEEEZNS_5sliceIS3_S9_EEDaRKT_RKT0_EUlRKT_RKT0_E_EEDaSD_SG_OT1_ENKUlDpSJ_E_clIJNS1_IJS7_EEENS1_IJiEEENS1_IJEEEEEEDaSQ_) ;  /* 0xfffe1ca000007944 */ /* 0x000fea0003c3ffff */
[----:B------:R-:W-:Y:S02]  /*28400*/  MOV R83, R64 ;  /* 0x0000004000537202 */ /* 0x000fe40000000f00 */
[----:B------:R-:W-:Y:S02]  /*28410*/  MOV R36, 0x28430 ;  /* 0x0002843000247802 */ /* 0x000fe40000000f00 */
[----:B------:R-:W-:Y:S05]  /*28420*/  CALL.REL.NOINC `($_ZN7cutlass13device_kernelIN5flash19enable_sm80_to_sm89INS1_16FlashAttnBwdSm80INS1_25CollectiveMainloopBwdSm80ILi2ELi2EN4cute5tupleIJNS5_1CILi128EEES8_NS7_ILi64EEEEEENS_6half_tEfNS_4arch4Sm80ELb1ELb0ELb1ELb0ELb1ELb0ELb0ELb0ELi2ELi4ELi4ELi4ELb0EEENS1_21CollectiveEpilogueBwdISA_SB_SD_Li256ELb0ELb0ELi2EEENS1_25SingleTileBwdLPTSchedulerILb0ELi128ELb1EEEEEEEEEvNT_6ParamsE$_ZN4cute5tupleIJNS0_IJNS0_IJNS_1CILi8EEENS1_ILi1EEEEEENS1_ILi2EEEEEENS0_IJNS0_IJS3_NS1_ILi0EEEEEEiEEEEEC2ERKS6_RKS9_) ;  /* 0xfffe164000007944 */ /* 0x000fea0003c3ffff */
[----:B------:R2:W5:Y:S01]  /*28430*/  LDL R38, [R1+0x758] ;  /* 0x0007580001267983 */ /* 0x0005620000100800 */
[----:B------:R-:W-:Y:S01]  /*28440*/  IMAD.SHL.U32 R4, R4, 0x400, RZ ;  /* 0x0000040004047824 */ /* 0x000fe200078e00ff */
[----:B------:R-:W-:Y:S01]  /*28450*/  MOV R83, R64 ;  /* 0x0000004000537202 */ /* 0x000fe20000000f00 */
[----:B------:R-:W-:Y:S01]  /*28460*/  IMAD.MOV.U32 R84, RZ, RZ, R63 ;  /* 0x000000ffff547224 */ /* 0x000fe200078e003f */
[----:B------:R-:W-:Y:S02]  /*28470*/  MOV R36, 0x284a0 ;  /* 0x000284a000247802 */ /* 0x000fe40000000f00 */
[----:B------:R2:W-:Y:S04]  /*28480*/  STL [R1+0x770], R4 ;  /* 0x0007700401007387 */ /* 0x0005e80000100800 */
[----:B-12--5:R-:W-:Y:S05]  /*28490*/  CALL.REL.NOINC `($_ZN7cutlass13device_kernelIN5flash19enable_sm80_to_sm89INS1_16FlashAttnBwdSm80INS1_25CollectiveMainloopBwdSm80ILi2ELi2EN4cute5tupleIJNS5_1CILi128EEES8_NS7_ILi64EEEEEENS_6half_tEfNS_4arch4Sm80ELb1ELb0ELb1ELb0ELb1ELb0ELb0ELb0ELi2ELi4ELi4ELi4ELb0EEENS1_21CollectiveEpilogueBwdISA_SB_SD_Li256ELb0ELb0ELi2EEENS1_25SingleTileBwdLPTSchedulerILb0ELi128ELb1EEEEEEEEEvNT_6ParamsE$_ZN4cute3eso3ESOILb0ELb0EJNS_6LayoutINS_5tupleIJNS3_IJNS_1CILi8EEENS4_ILi1EEEEEENS4_ILi2EEEEEENS3_IJNS3_IJS6_NS4_ILi0EEEEEEiEEEEEiEEC2ERKSD_RKi) ;  /* 0xfffdeef000007944 */ /* 0x026fea0003c3ffff */
[----:B------:R-:W2:Y:S01]  /*284a0*/  LDL.64 R36, [R1+0x758] ;  /* 0x0007580001247983 */ /* 0x000ea20000100a00 */
[----:B-1----:R-:W-:Y:S02]  /*284b0*/  MOV R38, R64 ;  /* 0x0000004000267202 */ /* 0x002fe40000000f00 */
[----:B------:R-:W-:Y:S01]  /*284c0*/  MOV R46, 0x284f0 ;  /* 0x000284f0002e7802 */ /* 0x000fe20000000f00 */
[----:B--2---:R-:W-:-:S04]  /*284d0*/  IMAD.WIDE R2, R37, 0x2, R28 ;  /* 0x0000000225027825 */ /* 0x004fc800078e021c */
[----:B------:R-:W-:Y:S05]  /*284e0*/  CALL.REL.NOINC `($_ZN7cutlass13device_kernelIN5flash19enable_sm80_to_sm89INS1_16FlashAttnBwdSm80INS1_25CollectiveMainloopBwdSm80ILi2ELi2EN4cute5tupleIJNS5_1CILi128EEES8_NS7_ILi64EEEEEENS_6half_tEfNS_4arch4Sm80ELb1ELb0ELb1ELb0ELb1ELb0ELb0ELb0ELi2ELi4ELi4ELi4ELb0EEENS1_21CollectiveEpilogueBwdISA_SB_SD_Li256ELb0ELb0ELi2EEENS1_25SingleTileBwdLPTSchedulerILb0ELi128ELb1EEEEEEEEEvNT_6ParamsE$_ZN4cute8smem_ptrIPN7cutlass6half_tEECI1NS_12iter_adaptorIS3_S4_EEES3_) ;  /* 0xfffe18a000007944 */ /* 0x000fea0003c3ffff */
        /* <DEDUP_REMOVED lines=9> */
[----:B-1----:R-:W-:Y:S02]  /*28580*/  MOV R3, 0x1 ;  /* 0x0000000100037802 */ /* 0x002fe40000000f00 */
[----:B------:R-:W-:Y:S02]  /*28590*/  MOV R46, 0x285b0 ;  /* 0x000285b0002e7802 */ /* 0x000fe40000000f00 */
[----:B--2--5:R-:W-:Y:S05]  /*285a0*/  CALL.REL.NOINC `($_ZN7cutlass13device_kernelIN5flash19enable_sm80_to_sm89INS1_16FlashAttnBwdSm80INS1_25CollectiveMainloopBwdSm80ILi2ELi2EN4cute5tupleIJNS5_1CILi128EEES8_NS7_ILi64EEEEEENS_6half_tEfNS_4arch4Sm80ELb1ELb0ELb1ELb0ELb1ELb0ELb0ELb0ELi2ELi4ELi4ELi4ELb0EEENS1_21CollectiveEpilogueBwdISA_SB_SD_Li256ELb0ELb0ELi2EEENS1_25SingleTileBwdLPTSchedulerILb0ELi128ELb1EEEEEEEEEvNT_6ParamsE$_ZN4cute3eso3ESOILb1ELb0EJNS_10UnderscoreES2_iEEC2ERKS2_S5_RKi) ;  /* 0xfffdf69000007944 */ /* 0x024fea0003c3ffff */
[----:B-1----:R-:W2:Y:S01]  /*285b0*/  LDL R3, [R1+0x758] ;  /* 0x0007580001037983 */ /* 0x002ea20000100800 */
[----:B------:R-:W-:Y:S01]  /*285c0*/  IMAD.MOV.U32 R83, RZ, RZ, R64 ;  /* 0x000000ffff537224 */ /* 0x000fe200078e0040 */
[----:B------:R-:W-:-:S02]  /*285d0*/  MOV R36, 0x28600 ;  /* 0x0002860000247802 */ /* 0x000fc40000000f00 */
[----:B--2---:R-:W-:Y:S02]  /*285e0*/  SHF.L.U32 R3, R3, 0x2, RZ ;  /* 0x0000000203037819 */ /* 0x004fe400000006ff */
[----:B------:R-:W-:Y:S05]  /*285f0*/  CALL.REL.NOINC `($_ZN7cutlass13device_kernelIN5flash19enable_sm80_to_sm89INS1_16FlashAttnBwdSm80INS1_25CollectiveMainloopBwdSm80ILi2ELi2EN4cute5tupleIJNS5_1CILi128EEES8_NS7_ILi64EEEEEENS_6half_tEfNS_4arch4Sm80ELb1ELb0ELb1ELb0ELb1ELb0ELb0ELb0ELi2ELi4ELi4ELi4ELb0EEENS1_21CollectiveEpilogueBwdISA_SB_SD_Li256ELb0ELb0ELi2EEENS1_25SingleTileBwdLPTSchedulerILb0ELi128ELb1EEEEEEEEEvNT_6ParamsE$_ZN4cute3eso3ESOILb1ELb0EJNS_6LayoutINS_5tupleIJNS3_IJNS3_IJNS_1CILi4EEENS4_ILi2EEEEEENS4_ILi1EEEEEES6_EEENS3_IJNS3_IJNS3_IJS8_NS4_ILi32EEEEEENS4_ILi0EEEEEENS4_ILi64EEEEEEEEiEEC2ERKSH_RKi) ;  /* 0xfffdff6000007944 */ /* 0x000fea0003c3ffff */
[----:B-1----:R-:W2:Y:S01]  /*28600*/  LDL R3, [R1+0x758] ;  /* 0x0007580001037983 */ /* 0x002ea20000100800 */
[----:B------:R-:W-:Y:S02]  /*28610*/  MOV R83, R64 ;  /* 0x0000004000537202 */ /* 0x000fe40000000f00 */
[----:B------:R-:W-:Y:S01]  /*28620*/  MOV R36, 0x28660 ;  /* 0x0002866000247802 */ /* 0x000fe20000000f00 */
[----:B--2---:R-:W-:-:S05]  /*28630*/  IMAD.WIDE R2, R3, 0x2, R22 ;  /* 0x0000000203027825 */ /* 0x004fca00078e0216 */
[----:B------:R-:W-:Y:S02]  /*28640*/  MOV R38, R2 ;  /* 0x0000000200267202 */ /* 0x000fe40000000f00 */
[----:B------:R-:W-:Y:S05]  /*28650*/  CALL.REL.NOINC `($_ZN7cutlass13device_kernelIN5flash19enable_sm80_to_sm89INS1_16FlashAttnBwdSm80INS1_25CollectiveMainloopBwdSm80ILi2ELi2EN4cute5tupleIJNS5_1CILi128EEES8_NS7_ILi64EEEEEENS_6half_tEfNS_4arch4Sm80ELb1ELb0ELb1ELb0ELb1ELb0ELb0ELb0ELi2ELi4ELi4ELi4ELb0EEENS1_21CollectiveEpilogueBwdISA_SB_SD_Li256ELb0ELb0ELi2EEENS1_25SingleTileBwdLPTSchedulerILb0ELi128ELb1EEEEEEEEEvNT_6ParamsE$_ZN4cute3eso3ESOILb1ELb0EJNS_6LayoutINS_5tupleIJNS3_IJNS3_IJNS_1CILi4EEENS4_ILi2EEEEEENS4_ILi1EEEEEES6_EEENS3_IJNS3_IJNS3_IJS8_NS4_ILi32EEEEEENS4_ILi0EEEEEENS4_ILi64EEEEEEEENS_10ViewEngineIPN7cutlass6half_tEEEEEC2ERKSH_RKSM_) ;  /* 0xfffdfea000007944 */ /* 0x000fea0003c3ffff */
[----:B-1----:R1:W5:Y:S01]  /*28660*/  LDL.64 R2, [R1+0x758] ;  /* 0x0007580001027983 */ /* 0x0023620000100a00 */
[----:B------:R-:W-:-:S03]  /*28670*/  MOV R36, 0x28690 ;  /* 0x0002869000247802 */ /* 0x000fc60000000f00 */
[----:B-1---5:R-:W-:Y:S05]  /*28680*/  CALL.REL.NOINC `($_ZN7cutlass13device_kernelIN5flash19enable_sm80_to_sm89INS1_16FlashAttnBwdSm80INS1_25CollectiveMainloopBwdSm80ILi2ELi2EN4cute5tupleIJNS5_1CILi128EEES8_NS7_ILi64EEEEEENS_6half_tEfNS_4arch4Sm80ELb1ELb0ELb1ELb0ELb1ELb0ELb0ELb0ELi2ELi4ELi4ELi4ELb0EEENS1_21CollectiveEpilogueBwdISA_SB_SD_Li256ELb0ELb0ELi2EEENS1_25SingleTileBwdLPTSchedulerILb0ELi128ELb1EEEEEEEEEvNT_6ParamsE$_ZZN4cute4takeILi1ELi2ENS_5tupleIJNS1_IJNS_1CILi1EEENS2_ILi0EEEEEEiEEEEEDaRKT1_ENKUlDpRKT_E_clIJiEEEDaSD_) ;  /* 0xfffe1f2000007944 */ /* 0x022fea0003c3ffff */
[----:B------:R-:W-:Y:S02]  /*28690*/  MOV R83, R64 ;  /* 0x0000004000537202 */ /* 0x000fe40000000f00 */
[----:B------:R-:W-:Y:S02]  /*286a0*/  MOV R38, 0x286c0 ;  /* 0x000286c000267802 */ /* 0x000fe40000000f00 */
[----:B------:R-:W-:Y:S05]  /*286b0*/  CALL.REL.NOINC `($_ZN7cutlass13device_kernelIN5flash19enable_sm80_to_sm89INS1_16FlashAttnBwdSm80INS1_25CollectiveMainloopBwdSm80ILi2ELi2EN4cute5tupleIJNS5_1CILi128EEES8_NS7_ILi64EEEEEENS_6half_tEfNS_4arch4Sm80ELb1ELb0ELb1ELb0ELb1ELb0ELb0ELb0ELi2ELi4ELi4ELi4ELb0EEENS1_21CollectiveEpilogueBwdISA_SB_SD_Li256ELb0ELb0ELi2EEENS1_25SingleTileBwdLPTSchedulerILb0ELi128ELb1EEEEEEEEEvNT_6ParamsE$_ZN4cute3eso3ESOILb1ELb0EJNS_5tupleIJNS_1CILi1EEENS3_ILi0EEEEEENS2_IJiEEEEEC2ERKS6_RKS7_) ;  /* 0xfffdfcb000007944 */ /* 0x000fea0003c3ffff */
[----:B-1----:R1:W5:Y:S01]  /*286c0*/  LDL R37, [R1+0x758] ;  /* 0x0007580001257983 */ /* 0x0023620000100800 */
[----:B------:R-:W-:Y:S02]  /*286d0*/  MOV R83, R64 ;  /* 0x0000004000537202 */ /* 0x000fe40000000f00 */
[----:B------:R-:W-:Y:S02]  /*286e0*/  MOV R38, 0x28700 ;  /* 0x0002870000267802 */ /* 0x000fe40000000f00 */
[----:B-1---5:R-:W-:Y:S05]  /*286f0*/  CALL.REL.NOINC `($_ZN7cutlass13device_kernelIN5flash19enable_sm80_to_sm89INS1_16FlashAttnBwdSm80INS1_25CollectiveMainloopBwdSm80ILi2ELi2EN4cute5tupleIJNS5_1CILi128EEES8_NS7_ILi64EEEEEENS_6half_tEfNS_4arch4Sm80ELb1ELb0ELb1ELb0ELb1ELb0ELb0ELb0ELi2ELi4ELi4ELi4ELb0EEENS1_21CollectiveEpilogueBwdISA_SB_SD_Li256ELb0ELb0ELi2EEENS1_25SingleTileBwdLPTSchedulerILb0ELi128ELb1EEEEEEEEEvNT_6ParamsE$_ZN4cute5tupleIJNS0_IJNS0_IJNS_1CILi8EEENS1_ILi1EEEEEENS0_IJNS1_ILi2EEEEEEEEENS0_IJNS0_IJS3_NS1_ILi0EEEEEENS0_IJiEEEEEEEEC2ERKS7_RKSB_) ;  /* 0xfffe133000007944 */ /* 0x022fea0003c3ffff */
[----:B------:R2:W5:Y:S01]  /*28700*/  LDL R40, [R1+0x758] ;  /* 0x0007580001287983 */ /* 0x0005620000100800 */
[----:B------:R-:W-:Y:S01]  /*28710*/  IMAD.MOV.U32 R83, RZ, RZ, R64 ;  /* 0x000000ffff537224 */ /* 0x000fe200078e0040 */
[----:B------:R-:W-:Y:S02]  /*28720*/  MOV R84, R63 ;  /* 0x0000003f00547202 */ /* 0x000fe40000000f00 */
[----:B------:R2:W-:Y:S01]  /*28730*/  STL.64 [R1+0x770], R4 ;  /* 0x0007700401007387 */ /* 0x0005e20000100a00 */
[----:B------:R-:W-:-:S03]  /*28740*/  MOV R38, 0x28760 ;  /* 0x0002876000267802 */ /* 0x000fc60000000f00 */
[----:B-12--5:R-:W-:Y:S05]  /*28750*/  CALL.REL.NOINC `($_ZN7cutlass13device_kernelIN5flash19enable_sm80_to_sm89INS1_16FlashAttnBwdSm80INS1_25CollectiveMainloopBwdSm80ILi2ELi2EN4cute5tupleIJNS5_1CILi128EEES8_NS7_ILi64EEEEEENS_6half_tEfNS_4arch4Sm80ELb1ELb0ELb1ELb0ELb1ELb0ELb0ELb0ELi2ELi4ELi4ELi4ELb0EEENS1_21CollectiveEpilogueBwdISA_SB_SD_Li256ELb0ELb0ELi2EEENS1_25SingleTileBwdLPTSchedulerILb0ELi128ELb1EEEEEEEEEvNT_6ParamsE$_ZN4cute3eso3ESOILb0ELb0EJNS_6LayoutINS_5tupleIJNS3_IJNS_1CILi8EEENS4_ILi1EEEEEENS3_IJNS4_ILi2EEEEEEEEENS3_IJNS3_IJS6_NS4_ILi0EEEEEENS3_IJiEEEEEEEENS_10ViewEngineINS_8smem_ptrIPN7cutlass6half_tEEEEEEEC2ERKSF_RKSM_) ;  /* 0xfffdeb5000007944 */ /* 0x026fea0003c3ffff */
[----:B------:R2:W5:Y:S04]  /*28760*/  LDL R5, [R1+0x758] ;  /* 0x0007580001057983 */ /* 0x0005680000100800 */
[----:B------:R2:W5:Y:S01]  /*28770*/  LDL.64 R8, [R1+0x760] ;  /* 0x0007600001087983 */ /* 0x0005620000100a00 */
[----:B------:R-:W-:-:S02]  /*28780*/  MOV R83, R64 ;  /* 0x0000004000537202 */ /* 0x000fc40000000f00 */
[----:B------:R-:W-:Y:S02]  /*28790*/  MOV R38, 0x287b0 ;  /* 0x000287b000267802 */ /* 0x000fe40000000f00 */
[----:B-12--5:R-:W-:Y:S05]  /*287a0*/  CALL.REL.NOINC `($_ZN7cutlass13device_kernelIN5flash19enable_sm80_to_sm89INS1_16FlashAttnBwdSm80INS1_25CollectiveMainloopBwdSm80ILi2ELi2EN4cute5tupleIJNS5_1CILi128EEES8_NS7_ILi64EEEEEENS_6half_tEfNS_4arch4Sm80ELb1ELb0ELb1ELb0ELb1ELb0ELb0ELb0ELi2ELi4ELi4ELi4ELb0EEENS1_21CollectiveEpilogueBwdISA_SB_SD_Li256ELb0ELb0ELi2EEENS1_25SingleTileBwdLPTSchedulerILb0ELi128ELb1EEEEEEEEEvNT_6ParamsE$_ZN4cute3eso3ESOILb1ELb0EJNS_6LayoutINS_5tupleIJNS3_IJNS3_IJNS_1CILi4EEENS4_ILi2EEEEEENS4_ILi1EEEEEENS3_IJS6_EEEEEENS3_IJNS3_IJNS3_IJS8_NS4_ILi32EEEEEENS4_ILi0EEEEEENS3_IJNS4_ILi64EEEEEEEEEEENS_10ViewEngineIPN7cutlass6half_tEEEEEC2ERKSJ_RKSO_) ;  /* 0xfffdfd1000007944 */ /* 0x026fea0003c3ffff */
[----:B-1----:R1:W5:Y:S01]  /*287b0*/  LDL.64 R2, [R1+0x758] ;  /* 0x0007580001027983 */ /* 0x0023620000100a00 */
[----:B------:R-:W-:Y:S02]  /*287c0*/  MOV R83, R64 ;  /* 0x0000004000537202 */ /* 0x000fe40000000f00 */
[----:B------:R-:W-:Y:S02]  /*287d0*/  MOV R38, 0x287f0 ;  /* 0x000287f000267802 */ /* 0x000fe40000000f00 */
[----:B-1---5:R-:W-:Y:S05]  /*287e0*/  CALL.REL.NOINC `($_ZN7cutlass13device_kernelIN5flash19enable_sm80_to_sm89INS1_16FlashAttnBwdSm80INS1_25CollectiveMainloopBwdSm80ILi2ELi2EN4cute5tupleIJNS5_1CILi128EEES8_NS7_ILi64EEEEEENS_6half_tEfNS_4arch4Sm80ELb1ELb0ELb1ELb0ELb1ELb0ELb0ELb0ELi2ELi4ELi4ELi4ELb0EEENS1_21CollectiveEpilogueBwdISA_SB_SD_Li256ELb0ELb0ELi2EEENS1_25SingleTileBwdLPTSchedulerILb0ELi128ELb1EEEEEEEEEvNT_6ParamsE$_ZN4cute3eso3ESOILb1ELb0EJNS_6LayoutINS_5tupleIJNS3_IJNS3_IJNS3_IJNS_1CILi4EEENS4_ILi2EEEEEENS4_ILi1EEEEEES8_EEENS3_IJNS3_IJNS3_IJS8_S8_EEES8_EEES6_EEEEEENS3_IJNS3_IJNS3_IJNS3_IJS8_NS4_ILi32EEEEEENS4_ILi0EEEEEESH_EEENS3_IJNS3_IJNS3_IJSH_SH_EEESH_EEENS4_ILi64EEEEEEEEEEENS_10ViewEngineIPN7cutlass6half_tEEEEEC2ERKSP_RKSU_) ;  /* 0xfffdfbc000007944 */ /* 0x022fea0003c3ffff */
[----:B-1----:R1:W5:Y:S01]  /*287f0*/  LDL.64 R2, [R1+0x758] ;  /* 0x0007580001027983 */ /* 0x0023620000100a00 */
[----:B------:R-:W-:Y:S02]  /*28800*/  MOV R84, R64 ;  /* 0x0000004000547202 */ /* 0x000fe40000000f00 */
[----:B------:R-:W-:Y:S02]  /*28810*/  MOV R6, 0x28830 ;  /* 0x0002883000067802 */ /* 0x000fe40000000f00 */
[----:B-1---5:R-:W-:Y:S05]  /*28820*/  CALL.REL.NOINC `($_ZN7cutlass13device_kernelIN5flash19enable_sm80_to_sm89INS1_16FlashAttnBwdSm80INS1_25CollectiveMainloopBwdSm80ILi2ELi2EN4cute5tupleIJNS5_1CILi128EEES8_NS7_ILi64EEEEEENS_6half_tEfNS_4arch4Sm80ELb1ELb0ELb1ELb0ELb1ELb0ELb0ELb0ELi2ELi4ELi4ELi4ELb0EEENS1_21CollectiveEpilogueBwdISA_SB_SD_Li256ELb0ELb0ELi2EEENS1_25SingleTileBwdLPTSchedulerILb0ELi128ELb1EEEEEEEEEvNT_6ParamsE$_ZN4cute5tupleIJNS0_IJNS_1CILi2EEEEEENS0_IJiEEEEEC2ERKS3_RKS4_) ;  /* 0xfffe139000007944 */ /* 0x022fea0003c3ffff */
[----:B------:R-:W2:Y:S01]  /*28830*/  LDL R6, [R1+0x758] ;  /* 0x0007580001067983 */ /* 0x000ea20000100800 */
[----:B------:R-:W-:Y:S02]  /*28840*/  MOV R83, R63 ;  /* 0x0000003f00537202 */ /* 0x000fe40000000f00 */
[----:B-1----:R-:W-:Y:S01]  /*28850*/  MOV R4, 0x28880 ;  /* 0x0002888000047802 */ /* 0x002fe20000000f00 */
[----:B--2---:R1:W-:Y:S04]  /*28860*/  STL [R1+0x770], R6 ;  /* 0x0007700601007387 */ /* 0x0043e80000100800 */
[----:B-1----:R-:W-:Y:S05]  /*28870*/  CALL.REL.NOINC `($_ZN7cutlass13device_kernelIN5flash19enable_sm80_to_sm89INS1_16FlashAttnBwdSm80INS1_25CollectiveMainloopBwdSm80ILi2ELi2EN4cute5tupleIJNS5_1CILi128EEES8_NS7_ILi64EEEEEENS_6half_tEfNS_4arch4Sm80ELb1ELb0ELb1ELb0ELb1ELb0ELb0ELb0ELi2ELi4ELi4ELi4ELb0EEENS1_21CollectiveEpilogueBwdISA_SB_SD_Li256ELb0ELb0ELi2EEENS1_25SingleTileBwdLPTSchedulerILb0ELi128ELb1EEEEEEEEEvNT_6ParamsE$_ZZN4cute14logical_divideINS_5tupleIJNS1_IJNS_1CILi8EEENS2_ILi1EEEEEENS1_IJNS2_ILi2EEEEEEEEENS1_IJNS1_IJS4_NS2_ILi0EEEEEENS1_IJiEEEEEENS1_IJS5_NS_6LayoutIS4_S9_EEEEEEEDaRKNSD_IT_T0_EERKT1_ENKUlRKT_RKT0_E_clINSD_IS7_SB_EESE_EEDaSQ_ST_) ;  /* 0xfffe1c0000007944 */ /* 0x002fea0003c3ffff */
[----:B------:R-:W-:Y:S02]  /*28880*/  MOV R4, R64 ;  /* 0x0000004000047202 */ /* 0x000fe40000000f00 */
[----:B------:R-:W-:-:S02]  /*28890*/  MOV R6, 0x288b0 ;  /* 0x000288b000067802 */ /* 0x000fc40000000f00 */
[----:B-----5:R-:W-:Y:S05]  /*288a0*/  CALL.REL.NOINC `($_ZN7cutlass13device_kernelIN5flash19enable_sm80_to_sm89INS1_16FlashAttnBwdSm80INS1_25CollectiveMainloopBwdSm80ILi2ELi2EN4cute5tupleIJNS5_1CILi128EEES8_NS7_ILi64EEEEEENS_6half_tEfNS_4arch4Sm80ELb1ELb0ELb1ELb0ELb1ELb0ELb0ELb0ELi2ELi4ELi4ELi4ELb0EEENS1_21CollectiveEpilogueBwdISA_SB_SD_Li256ELb0ELb0ELi2EEENS1_25SingleTileBwdLPTSchedulerILb0ELi128ELb1EEEEEEEEEvNT_6ParamsE$_ZN4cute3eso3ESOILb1ELb0EJNS_5tupleIJNS2_IJNS_1CILi1EEENS3_ILi0EEEEEENS2_IJS5_S5_EEEEEENS2_IJS5_iEEEEEC2ERKS8_RKS9_) ;  /* 0xfffdfa0000007944 */ /* 0x020fea0003c3ffff */
[----:B-1----:R1:W5:Y:S01]  /*288b0*/  LDL R5, [R1+0x758] ;  /* 0x0007580001057983 */ /* 0x0023620000100800 */
[----:B------:R-:W-:-:S02]  /*288c0*/  MOV R84, R64 ;  /* 0x0000004000547202 */ /* 0x000fc40000000f00 */
[----:B------:R-:W-:Y:S02]  /*288d0*/  MOV R6, 0x288f0 ;  /* 0x000288f000067802 */ /* 0x000fe40000000f00 */
[----:B-1---5:R-:W-:Y:S05]  /*288e0*/  CALL.REL.NOINC `($_ZN7cutlass13device_kernelIN5flash19enable_sm80_to_sm89INS1_16FlashAttnBwdSm80INS1_25CollectiveMainloopBwdSm80ILi2ELi2EN4cute5tupleIJNS5_1CILi128EEES8_NS7_ILi64EEEEEENS_6half_tEfNS_4arch4Sm80ELb1ELb0ELb1ELb0ELb1ELb0ELb0ELb0ELi2ELi4ELi4ELi4ELb0EEENS1_21CollectiveEpilogueBwdISA_SB_SD_Li256ELb0ELb0ELi2EEENS1_25SingleTileBwdLPTSchedulerILb0ELi128ELb1EEEEEEEEEvNT_6ParamsE$_ZN4cute5tupleIJNS0_IJNS0_IJNS0_IJNS_1CILi8EEENS1_ILi1EEEEEENS0_IJS3_S3_EEEEEENS0_IJS3_NS1_ILi2EEEEEEEEENS0_IJNS0_IJNS0_IJS3_NS1_ILi0EEEEEENS0_IJSA_SA_EEEEEENS0_IJSA_iEEEEEEEEC2ERKS9_RKSF_) ;  /* 0xfffe0eb000007944 */ /* 0x022fea0003c3ffff */
[----:B-1----:R1:W5:Y:S01]  /*288f0*/  LDL R5, [R1+0x758] ;  /* 0x0007580001057983 */ /* 0x0023620000100800 */
[----:B------:R-:W-:Y:S02]  /*28900*/  MOV R4, R64 ;  /* 0x0000004000047202 */ /* 0x000fe40000000f00 */
[----:B------:R-:W-:Y:S02]  /*28910*/  MOV R6, 0x28930 ;  /* 0x0002893000067802 */ /* 0x000fe40000000f00 */
[----:B-1---5:R-:W-:Y:S05]  /*28920*/  CALL.REL.NOINC `($_ZN7cutlass13device_kernelIN5flash19enable_sm80_to_sm89INS1_16FlashAttnBwdSm80INS1_25CollectiveMainloopBwdSm80ILi2ELi2EN4cute5tupleIJNS5_1CILi128EEES8_NS7_ILi64EEEEEENS_6half_tEfNS_4arch4Sm80ELb1ELb0ELb1ELb0ELb1ELb0ELb0ELb0ELi2ELi4ELi4ELi4ELb0EEENS1_21CollectiveEpilogueBwdISA_SB_SD_Li256ELb0ELb0ELi2EEENS1_25SingleTileBwdLPTSchedulerILb0ELi128ELb1EEEEEEEEEvNT_6ParamsE$_ZN4cute3eso3ESOILb1ELb0EJNS_5tupleIJNS2_IJNS_1CILi1EEENS3_ILi0EEEEEENS2_IJS5_S5_EEEEEENS2_IJS5_iEEEEEC2ERKS8_RKS9_) ;  /* 0xfffdf98000007944 */ /* 0x022fea0003c3ffff */
[----:B-1----:R1:W5:Y:S01]  /*28930*/  LDL R5, [R1+0x758] ;  /* 0x0007580001057983 */ /* 0x0023620000100800 */
[----:B------:R-:W-:Y:S02]  /*28940*/  MOV R83, R64 ;  /* 0x0000004000537202 */ /* 0x000fe40000000f00 */
[----:B------:R-:W-:Y:S02]  /*28950*/  MOV R6, 0x28970 ;  /* 0x0002897000067802 */ /* 0x000fe40000000f00 */
[----:B-1---5:R-:W-:Y:S05]  /*28960*/  CALL.REL.NOINC `($_ZN7cutlass13device_kernelIN5flash19enable_sm80_to_sm89INS1_16FlashAttnBwdSm80INS1_25CollectiveMainloopBwdSm80ILi2ELi2EN4cute5tupleIJNS5_1CILi128EEES8_NS7_ILi64EEEEEENS_6half_tEfNS_4arch4Sm80ELb1ELb0ELb1ELb0ELb1ELb0ELb0ELb0ELi2ELi4ELi4ELi4ELb0EEENS1_21CollectiveEpilogueBwdISA_SB_SD_Li256ELb0ELb0ELi2EEENS1_25SingleTileBwdLPTSchedulerILb0ELi128ELb1EEEEEEEEEvNT_6ParamsE$_ZN4cute3eso3ESOILb1ELb0EJNS_5tupleIJNS_1CILi0EEES4_EEEiEEC2ERKS5_RKi) ;  /* 0xfffdf9c000007944 */ /* 0x022fea0003c3ffff */
[----:B-1----:R1:W5:Y:S01]  /*28970*/  LDL R5, [R1+0x758] ;  /* 0x0007580001057983 */ /* 0x0023620000100800 */
[----:B------:R-:W-:Y:S02]  /*28980*/  MOV R83, R64 ;  /* 0x0000004000537202 */ /* 0x000fe40000000f00 */
[----:B------:R-:W-:Y:S02]  /*28990*/  MOV R6, 0x289b0 ;  /* 0x000289b000067802 */ /* 0x000fe40000000f00 */
[----:B-1---5:R-:W-:Y:S05]  /*289a0*/  CALL.REL.NOINC `($_ZN7cutlass13device_kernelIN5flash19enable_sm80_to_sm89INS1_16FlashAttnBwdSm80INS1_25CollectiveMainloopBwdSm80ILi2ELi2EN4cute5tupleIJNS5_1CILi128EEES8_NS7_ILi64EEEEEENS_6half_tEfNS_4arch4Sm80ELb1ELb0ELb1ELb0ELb1ELb0ELb0ELb0ELi2ELi4ELi4ELi4ELb0EEENS1_21CollectiveEpilogueBwdISA_SB_SD_Li256ELb0ELb0ELi2EEENS1_25SingleTileBwdLPTSchedulerILb0ELi128ELb1EEEEEEEEEvNT_6ParamsE$_ZN4cute3eso3ESOILb1ELb0EJNS_5tupleIJNS2_IJNS_1CILi1EEENS3_ILi0EEEEEES5_EEENS2_IJNS2_IJS5_S5_EEEiEEEEEC2ERKS7_RKS9_) ;  /* 0xfffdf94000007944 */ /* 0x022fea0003c3ffff */
[----:B-1----:R1:W5:Y:S01]  /*289b0*/  LDL R5, [R1+0x758] ;  /* 0x0007580001057983 */ /* 0x0023620000100800 */
[----:B------:R-:W-:-:S02]  /*289c0*/  MOV R83, R64 ;  /* 0x0000004000537202 */ /* 0x000fc40000000f00 */
[----:B------:R-:W-:Y:S02]  /*289d0*/  MOV R6, 0x289f0 ;  /* 0x000289f000067802 */ /* 0x000fe40000000f00 */
[----:B-1---5:R-:W-:Y:S05]  /*289e0*/  CALL.REL.NOINC `($_ZN7cutlass13device_kernelIN5flash19enable_sm80_to_sm89INS1_16FlashAttnBwdSm80INS1_25CollectiveMainloopBwdSm80ILi2ELi2EN4cute5tupleIJNS5_1CILi128EEES8_NS7_ILi64EEEEEENS_6half_tEfNS_4arch4Sm80ELb1ELb0ELb1ELb0ELb1ELb0ELb0ELb0ELi2ELi4ELi4ELi4ELb0EEENS1_21CollectiveEpilogueBwdISA_SB_SD_Li256ELb0ELb0ELi2EEENS1_25SingleTileBwdLPTSchedulerILb0ELi128ELb1EEEEEEEEEvNT_6ParamsE$_ZN4cute5tupleIJNS0_IJNS0_IJNS0_IJNS_1CILi8EEENS1_ILi1EEEEEES3_EEENS0_IJNS0_IJS3_S3_EEENS1_ILi2EEEEEEEEENS0_IJNS0_IJNS0_IJS3_NS1_ILi0EEEEEESA_EEENS0_IJNS0_IJSA_SA_EEEiEEEEEEEEC2ERKS9_RKSF_) ;  /* 0xfffe0df000007944 */ /* 0x022fea0003c3ffff */
[----:B------:R2:W5:Y:S01]  /*289f0*/  LDL R10, [R1+0x758] ;  /* 0x00075800010a7983 */ /* 0x0005620000100800 */
[----:B------:R-:W-:Y:S01]  /*28a00*/  IMAD.MOV.U32 R83, RZ, RZ, R64 ;  /* 0x000000ffff537224 */ /* 0x000fe200078e0040 */
[----:B------:R-:W-:Y:S02]  /*28a10*/  MOV R84, R63 ;  /* 0x0000003f00547202 */ /* 0x000fe40000000f00 */
[----:B------:R2:W-:Y:S01]  /*28a20*/  STL.64 [R1+0x770], R8 ;  /* 0x0007700801007387 */ /* 0x0005e20000100a00 */
[----:B------:R-:W-:-:S03]  /*28a30*/  MOV R6, 0x28a50 ;  /* 0x00028a5000067802 */ /* 0x000fc60000000f00 */
[----:B-12--5:R-:W-:Y:S05]  /*28a40*/  CALL.REL.NOINC `($_ZN7cutlass13device_kernelIN5flash19enable_sm80_to_sm89INS1_16FlashAttnBwdSm80INS1_25CollectiveMainloopBwdSm80ILi2ELi2EN4cute5tupleIJNS5_1CILi128EEES8_NS7_ILi64EEEEEENS_6half_tEfNS_4arch4Sm80ELb1ELb0ELb1ELb0ELb1ELb0ELb0ELb0ELi2ELi4ELi4ELi4ELb0EEENS1_21CollectiveEpilogueBwdISA_SB_SD_Li256ELb0ELb0ELi2EEENS1_25SingleTileBwdLPTSchedulerILb0ELi128ELb1EEEEEEEEEvNT_6ParamsE$_ZN4cute3eso3ESOILb0ELb0EJNS_6LayoutINS_5tupleIJNS3_IJNS3_IJNS_1CILi8EEENS4_ILi1EEEEEES6_EEENS3_IJNS3_IJS6_S6_EEENS4_ILi2EEEEEEEEENS3_IJNS3_IJNS3_IJS6_NS4_ILi0EEEEEESD_EEENS3_IJNS3_IJSD_SD_EEEiEEEEEEEENS_10ViewEngineINS_8smem_ptrIPN7cutlass6half_tEEEEEEEC2ERKSJ_RKSQ_) ;  /* 0xfffde2f000007944 */ /* 0x026fea0003c3ffff */
[----:B------:R2:W5:Y:S04]  /*28a50*/  LDL R6, [R1+0x758] ;  /* 0x0007580001067983 */ /* 0x0005680000100800 */
        /* <DEDUP_REMOVED lines=155> */
[----:B------:R-:W-:Y:S05]  /*29410*/  CALL.REL.NOINC `($_ZN7cutlass13device_kernelIN5flash19enable_sm80_to_sm89INS1_16FlashAttnBwdSm80INS1_25CollectiveMainloopBwdSm80ILi2ELi2EN4cute5tupleIJNS5_1CILi128EEES8_NS7_ILi64EEEEEENS_6half_tEfNS_4arch4Sm80ELb1ELb0ELb1ELb0ELb1ELb0ELb0ELb0ELi2ELi4ELi4ELi4ELb0EEENS1_21CollectiveEpilogueBwdISA_SB_SD_Li256ELb0ELb0ELi2EEENS1_25SingleTileBwdLPTSchedulerILb0ELi128ELb1EEEEEEEEEvNT_6ParamsE$_ZN4cute3eso3ESOILb1ELb0EJNS_6LayoutINS_5tupleIJNS3_IJNS_1CILi2EEES5_S5_EEES5_EEENS3_IJNS3_IJNS4_ILi1EEES5_NS4_ILi4EEEEEENS4_ILi64EEEEEEEEiEEC2ERKSD_RKi) ;  /* 0xfffdfa1000007944 */ /* 0x000fea0003c3ffff */
[----:B-1----:R-:W2:Y:S01]  /*29420*/  LDL R3, [R1+0x758] ;  /* 0x0007580001037983 */ /* 0x002ea20000100800 */
[----:B------:R-:W-:Y:S01]  /*29430*/  MOV R4, 0x29470 ;  /* 0x0002947000047802 */ /* 0x000fe20000000f00 */
[----:B--2---:R-:W-:-:S05]  /*29440*/  IMAD.WIDE R2, R3, 0x2, R30 ;  /* 0x0000000203027825 */ /* 0x004fca00078e021e */
[----:B------:R-:W-:Y:S02]  /*29450*/  MOV R6, R2 ;  /* 0x0000000200067202 */ /* 0x000fe40000000f00 */
[----:B------:R-:W-:Y:S05]  /*29460*/  CALL.REL.NOINC `($_ZN7cutlass13device_kernelIN5flash19enable_sm80_to_sm89INS1_16FlashAttnBwdSm80INS1_25CollectiveMainloopBwdSm80ILi2ELi2EN4cute5tupleIJNS5_1CILi128EEES8_NS7_ILi64EEEEEENS_6half_tEfNS_4arch4Sm80ELb1ELb0ELb1ELb0ELb1ELb0ELb0ELb0ELi2ELi4ELi4ELi4ELb0EEENS1_21CollectiveEpilogueBwdISA_SB_SD_Li256ELb0ELb0ELi2EEENS1_25SingleTileBwdLPTSchedulerILb0ELi128ELb1EEEEEEEEEvNT_6ParamsE$_ZN4cute3eso3ESOILb1ELb0EJNS_6LayoutINS_5tupleIJNS3_IJNS_1CILi2EEES5_S5_EEES5_EEENS3_IJNS3_IJNS4_ILi1EEES5_NS4_ILi4EEEEEENS4_ILi64EEEEEEEENS_10ViewEngineIPN7cutlass6half_tEEEEEC2ERKSD_RKSI_) ;  /* 0xfffdf97000007944 */ /* 0x000fea0003c3ffff */
[----:B------:R2:W5:Y:S01]  /*29470*/  LDL.64 R34, [R1+0x758] ;  /* 0x0007580001227983 */ /* 0x0005620000100a00 */
[----:B------:R-:W-:Y:S01]  /*29480*/  IMAD.MOV.U32 R83, RZ, RZ, R64 ;  /* 0x000000ffff537224 */ /* 0x000fe200078e0040 */
[----:B------:R-:W-:Y:S02]  /*29490*/  MOV R3, RZ ;  /* 0x000000ff00037202 */ /* 0x000fe40000000f00 */
[----:B------:R-:W-:Y:S02]  /*294a0*/  MOV R46, 0x294c0 ;  /* 0x000294c0002e7802 */ /* 0x000fe40000000f00 */
[----:B-12--5:R-:W-:Y:S05]  /*294b0*/  CALL.REL.NOINC `($_ZN7cutlass13device_kernelIN5flash19enable_sm80_to_sm89INS1_16FlashAttnBwdSm80INS1_25CollectiveMainloopBwdSm80ILi2ELi2EN4cute5tupleIJNS5_1CILi128EEES8_NS7_ILi64EEEEEENS_6half_tEfNS_4arch4Sm80ELb1ELb0ELb1ELb0ELb1ELb0ELb0ELb0ELi2ELi4ELi4ELi4ELb0EEENS1_21CollectiveEpilogueBwdISA_SB_SD_Li256ELb0ELb0ELi2EEENS1_25SingleTileBwdLPTSchedulerILb0ELi128ELb1EEEEEEEEEvNT_6ParamsE$_ZN4cute3eso3ESOILb1ELb0EJNS_10UnderscoreES2_iEEC2ERKS2_S5_RKi) ;  /* 0xfffde78000007944 */ /* 0x026fea0003c3ffff */
[----:B-1----:R-:W2:Y:S01]  /*294c0*/  LDL R3, [R1+0x758] ;  /* 0x0007580001037983 */ /* 0x002ea20000100800 */
[----:B------:R-:W-:Y:S02]  /*294d0*/  MOV R4, 0x29500 ;  /* 0x0002950000047802 */ /* 0x000fe40000000f00 */
[----:B--2---:R-:W-:Y:S02]  /*294e0*/  SHF.L.U32 R3, R3, 0x2, RZ ;  /* 0x0000000203037819 */ /* 0x004fe400000006ff */
[----:B------:R-:W-:Y:S05]  /*294f0*/  CALL.REL.NOINC `($_ZN7cutlass13device_kernelIN5flash19enable_sm80_to_sm89INS1_16FlashAttnBwdSm80INS1_25CollectiveMainloopBwdSm80ILi2ELi2EN4cute5tupleIJNS5_1CILi128EEES8_NS7_ILi64EEEEEENS_6half_tEfNS_4arch4Sm80ELb1ELb0ELb1ELb0ELb1ELb0ELb0ELb0ELi2ELi4ELi4ELi4ELb0EEENS1_21CollectiveEpilogueBwdISA_SB_SD_Li256ELb0ELb0ELi2EEENS1_25SingleTileBwdLPTSchedulerILb0ELi128ELb1EEEEEEEEEvNT_6ParamsE$_ZN4cute3eso3ESOILb1ELb0EJNS_6LayoutINS_5tupleIJNS3_IJNS_1CILi2EEES5_EEES6_EEENS3_IJNS3_IJNS4_ILi1EEES5_EEENS3_IJNS4_ILi32EEENS4_ILi64EEEEEEEEEEEiEEC2ERKSE_RKi) ;  /* 0xfffdf81000007944 */ /* 0x000fea0003c3ffff */
[----:B-1----:R-:W2:Y:S01]  /*29500*/  LDL R3, [R1+0x758] ;  /* 0x0007580001037983 */ /* 0x002ea20000100800 */
[----:B------:R-:W-:Y:S01]  /*29510*/  MOV R4, 0x29550 ;  /* 0x0002955000047802 */ /* 0x000fe20000000f00 */
[----:B--2---:R-:W-:-:S05]  /*29520*/  IMAD.WIDE R2, R3, 0x2, R20 ;  /* 0x0000000203027825 */ /* 0x004fca00078e0214 */
[----:B------:R-:W-:Y:S02]  /*29530*/  MOV R6, R2 ;  /* 0x0000000200067202 */ /* 0x000fe40000000f00 */
[----:B------:R-:W-:Y:S05]  /*29540*/  CALL.REL.NOINC `($_ZN7cutlass13device_kernelIN5flash19enable_sm80_to_sm89INS1_16FlashAttnBwdSm80INS1_25CollectiveMainloopBwdSm80ILi2ELi2EN4cute5tupleIJNS5_1CILi128EEES8_NS7_ILi64EEEEEENS_6half_tEfNS_4arch4Sm80ELb1ELb0ELb1ELb0ELb1ELb0ELb0ELb0ELi2ELi4ELi4ELi4ELb0EEENS1_21CollectiveEpilogueBwdISA_SB_SD_Li256ELb0ELb0ELi2EEENS1_25SingleTileBwdLPTSchedulerILb0ELi128ELb1EEEEEEEEEvNT_6ParamsE$_ZN4cute3eso3ESOILb1ELb0EJNS_6LayoutINS_5tupleIJNS3_IJNS_1CILi2EEES5_EEES6_EEENS3_IJNS3_IJNS4_ILi1EEES5_EEENS3_IJNS4_ILi32EEENS4_ILi64EEEEEEEEEEENS_10ViewEngineIPN7cutlass6half_tEEEEEC2ERKSE_RKSJ_) ;  /* 0xfffdf77000007944 */ /* 0x000fea0003c3ffff */
[----:B------:R2:W5:Y:S04]  /*29550*/  LDL.64 R40, [R1+0x758] ;  /* 0x0007580001287983 */ /* 0x0005680000100a00 */
[----:B------:R2:W-:Y:S02]  /*29560*/  STL [R1+0x770], RZ ;  /* 0x000770ff01007387 */ /* 0x0005e40000100800 */
.L_x_4315:
        /* <DEDUP_REMOVED lines=640> */
[----:B------:R-:W-:Y:S02]  /*2bd70*/  MOV R4, R30 ;  /* 0x0000001e00047202 */ /* 0x000fe40000000f00 */
[----:B------:R-:W-:-:S05]  /*2bd80*/  MOV R5, R31 ;  /* 0x0000001f00057202 */ /* 0x000fca0000000f00 */
[----:B--2---:R-:W-:Y:S01]  /*2bd90*/  IMAD.WIDE R2, R2, 0x2, R4 ;  /* 0x0000000202027825 */ /* 0x004fe200078e0204 */
[----:B------:R-:W-:-:S04]  /*2bda0*/  MOV R4, 0x2bdd0 ;  /* 0x0002bdd000047802 */ /* 0x000fc80000000f00 */
[----:B------:R-:W-:Y:S02]  /*2bdb0*/  MOV R6, R2 ;  /* 0x0000000200067202 */ /* 0x000fe40000000f00 */
[----:B------:R-:W-:Y:S05]  /*2bdc0*/  CALL.REL.NOINC `($_ZN7cutlass13device_kernelIN5flash19enable_sm80_to_sm89INS1_16FlashAttnBwdSm80INS1_25CollectiveMainloopBwdSm80ILi2ELi2EN4cute5tupleIJNS5_1CILi128EEES8_NS7_ILi64EEEEEENS_6half_tEfNS_4arch4Sm80ELb1ELb0ELb1ELb0ELb1ELb0ELb0ELb0ELi2ELi4ELi4ELi4ELb0EEENS1_21CollectiveEpilogueBwdISA_SB_SD_Li256ELb0ELb0ELi2EEENS1_25SingleTileBwdLPTSchedulerILb0ELi128ELb1EEEEEEEEEvNT_6ParamsE$_ZN4cute3eso3ESOILb1ELb0EJNS_6LayoutINS_5tupleIJNS3_IJNS_1CILi2EEES5_S5_EEES5_EEENS3_IJNS3_IJNS4_ILi1EEES5_NS4_ILi4EEEEEENS4_ILi64EEEEEEEENS_10ViewEngineIPN7cutlass6half_tEEEEEC2ERKSD_RKSI_) ;  /* 0xfffdd01000007944 */ /* 0x000fea0003c3ffff */
[----:B------:R2:W5:Y:S01]  /*2bdd0*/  LDL.64 R34, [R1+0x758] ;  /* 0x0007580001227983 */ /* 0x0005620000100a00 */
[----:B------:R-:W-:Y:S01]  /*2bde0*/  IMAD.MOV.U32 R83, RZ, RZ, R64 ;  /* 0x000000ffff537224 */ /* 0x000fe200078e0040 */
[----:B------:R-:W-:Y:S02]  /*2bdf0*/  MOV R3, 0x1 ;  /* 0x0000000100037802 */ /* 0x000fe40000000f00 */
        /* <DEDUP_REMOVED lines=13> */
.L_x_4316:
        /* <DEDUP_REMOVED lines=660> */
.L_x_4317:
        /* <DEDUP_REMOVED lines=202> */
[----:B------:R-:W-:Y:S05]  /*2f4b0*/  CALL.REL.NOINC `($_ZN7cutlass13device_kernelIN5flash19enable_sm80_to_sm89INS1_16FlashAttnBwdSm80INS1_25CollectiveMainloopBwdSm80ILi2ELi2EN4cute5tupleIJNS5_1CILi128EEES8_NS7_ILi64EEEEEENS_6half_tEfNS_4arch4Sm80ELb1ELb0ELb1ELb0ELb1ELb0ELb0ELb0ELi2ELi4ELi4ELi4ELb0EEENS1_21CollectiveEpilogueBwdISA_SB_SD_Li256ELb0ELb0ELi2EEENS1_25SingleTileBwdLPTSchedulerILb0ELi128ELb1EEEEEEEEEvNT_6ParamsE$_ZN4cute3eso3ESOILb1ELb0EJNS_10UnderscoreES2_iEEC2ERKS2_S5_RKi) ;  /* 0xfffd878000007944 */ /* 0x000fea0003c3ffff */
        /* <DEDUP_REMOVED lines=459> */
.L_x_4318:
        /* <DEDUP_REMOVED lines=662> */
.L_x_4319:
        /* <DEDUP_REMOVED lines=662> */
.L_x_4320:
        /* <DEDUP_REMOVED lines=623> */
[----:B------:R-:W-:Y:S02]  /*38b20*/  MOV R6, 0x38b40 ;  /* 0x00038b4000067802 */ /* 0x000fe40000000f00 */
[----:B-12--5:R-:W-:Y:S05]  /*38b30*/  CALL.REL.NOINC `($_ZN7cutlass13device_kernelIN5flash19enable_sm80_to_sm89INS1_16FlashAttnBwdSm80INS1_25CollectiveMainloopBwdSm80ILi2ELi2EN4cute5tupleIJNS5_1CILi128EEES8_NS7_ILi64EEEEEENS_6half_tEfNS_4arch4Sm80ELb1ELb0ELb1ELb0ELb1ELb0ELb0ELb0ELi2ELi4ELi4ELi4ELb0EEENS1_21CollectiveEpilogueBwdISA_SB_SD_Li256ELb0ELb0ELi2EEENS1_25SingleTileBwdLPTSchedulerILb0ELi128ELb1EEEEEEEEEvNT_6ParamsE$_ZN4cute3eso3ESOILb1ELb0EJNS_6LayoutINS_5tupleIJNS3_IJNS3_IJNS_1CILi2EEES5_EEENS4_ILi1EEEEEEEEENS3_IJNS3_IJNS3_IJS7_NS4_ILi16EEEEEENS4_ILi0EEEEEEEEEEENS_10ViewEngineIPjEEEEC2ERKSF_RKSI_) ;  /* 0xfffcf8b000007944 */ /* 0x026fea0003c3ffff */
        /* <DEDUP_REMOVED lines=37> */
.L_x_4321:
        /* <DEDUP_REMOVED lines=202> */
[----:B------:R-:W-:Y:S05]  /*39a30*/  CALL.REL.NOINC `($_ZN7cutlass13device_kernelIN5flash19enable_sm80_to_sm89INS1_16FlashAttnBwdSm80INS1_25CollectiveMainloopBwdSm80ILi2ELi2EN4cute5tupleIJNS5_1CILi128EEES8_NS7_ILi64EEEEEENS_6half_tEfNS_4arch4Sm80ELb1ELb0ELb1ELb0ELb1ELb0ELb0ELb0ELi2ELi4ELi4ELi4ELb0EEENS1_21CollectiveEpilogueBwdISA_SB_SD_Li256ELb0ELb0ELi2EEENS1_25SingleTileBwdLPTSchedulerILb0ELi128ELb1EEEEEEEEEvNT_6ParamsE$_ZN4cute3eso3ESOILb1ELb0EJNS_10UnderscoreES2_iEEC2ERKS2_S5_RKi) ;  /* 0xfffce20000007944 */ /* 0x000fea0003c3ffff */
        /* <DEDUP_REMOVED lines=25> */
.L_x_4322:
        /* <DEDUP_REMOVED lines=244> */
[----:B--2--5:R-:W-:Y:S05]  /*3ab10*/  CALL.REL.NOINC `($_ZN7cutlass13device_kernelIN5flash19enable_sm80_to_sm89INS1_16FlashAttnBwdSm80INS1_25CollectiveMainloopBwdSm80ILi2ELi2EN4cute5tupleIJNS5_1CILi128EEES8_NS7_ILi64EEEEEENS_6half_tEfNS_4arch4Sm80ELb1ELb0ELb1ELb0ELb1ELb0ELb0ELb0ELi2ELi4ELi4ELi4ELb0EEENS1_21CollectiveEpilogueBwdISA_SB_SD_Li256ELb0ELb0ELi2EEENS1_25SingleTileBwdLPTSchedulerILb0ELi128ELb1EEEEEEEEEvNT_6ParamsE$_ZZZN5flash25CollectiveMainloopBwdSm80ILi2ELi2EN4cute5tupleIJNS1_1CILi128EEES4_NS3_ILi64EEEEEEN7cutlass6half_tEfNS7_4arch4Sm80ELb1ELb0ELb1ELb0ELb1ELb0ELb0ELb0ELi2ELi4ELi4ELi4ELb0EE3mmaINS_16FlashAttnBwdSm80ISB_NS_21CollectiveEpilogueBwdIS6_S8_SA_Li256ELb0ELb0ELi2EEENS_25SingleTileBwdLPTSchedulerILb0ELi128ELb1EEEE13SharedStorageENS1_6TensorINS1_11ArrayEngineIfLm32EEENS1_6LayoutINS2_IJNS2_IJNS3_ILi2EEESO_EEESO_NS3_ILi4EEEEEENS2_IJNS2_IJNS3_ILi1EEESO_EEESQ_NS3_ILi8EEEEEEEEEEEEbRKNSB_6ParamsERT0_S12_iNS2_IJiiiEEERT_ENKUliT_E_clIZSC_ISJ_SX_EbS10_S12_S12_iS13_S15_EUlRS16_iE_EEDaiS16_ENKUlT_E_clIZSC_ISJ_SX_EbS10_S12_S12_iS13_S15_EUlvE0_EEDaS1B_) ;  /* 0x0000d2c000007944 */ /* 0x024fea0003c00000 */
[----:B------:R-:W-:Y:S05]  /*3ab20*/  BSYNC B1 ;  /* 0x0000000000017941 */ /* 0x000fea0003800000 */
.L_x_4323:
[----:B-12---:R-:W2:Y:S01]  /*3ab30*/  LDL.64 R2, [R65+0x188] ;  /* 0x0001880041027983 */ /* 0x006ea20000100a00 */
[----:B------:R-:W-:-:S03]  /*3ab40*/  ULDC.64 UR4, c[0x0][0x118] ;  /* 0x0000460000047ab9 */ /* 0x000fc60000000a00 */
[----:B---3--:R1:W5:Y:S04]  /*3ab50*/  LDL.64 R6, [R65+0xc8] ;  /* 0x0000c80041067983 */ /* 0x0083680000100a00 */
[----:B--2---:R-:W5:Y:S01]  /*3ab60*/  LD.E.64 R2, [R2.64] ;  /* 0x0000000402027980 */ /* 0x004f62000c101b00 */
[----:B------:R-:W-:Y:S02]  /*3ab70*/  MOV R38, R64 ;  /* 0x0000004000267202 */ /* 0x000fe40000000f00 */
[----:B------:R-:W-:Y:S02]  /*3ab80*/  MOV R46, 0x3aba0 ;  /* 0x0003aba0002e7802 */ /* 0x000fe40000000f00 */
[----:B-1--45:R-:W-:Y:S05]  /*3ab90*/  CALL.REL.NOINC `($_ZN7cutlass13device_kernelIN5flash19enable_sm80_to_sm89INS1_16FlashAttnBwdSm80INS1_25CollectiveMainloopBwdSm80ILi2ELi2EN4cute5tupleIJNS5_1CILi128EEES8_NS7_ILi64EEEEEENS_6half_tEfNS_4arch4Sm80ELb1ELb0ELb1ELb0ELb1ELb0ELb0ELb0ELi2ELi4ELi4ELi4ELb0EEENS1_21CollectiveEpilogueBwdISA_SB_SD_Li256ELb0ELb0ELi2EEENS1_25SingleTileBwdLPTSchedulerILb0ELi128ELb1EEEEEEEEEvNT_6ParamsE$_ZN4cute8smem_ptrIPN7cutlass6half_tEECI1NS_12iter_adaptorIS3_S4_EEES3_) ;  /* 0xfffcf1f000007944 */ /* 0x032fea0003c3ffff */
[----:B-1----:R1:W5:Y:S01]  /*3aba0*/  LDL.64 R2, [R1+0x758] ;  /* 0x0007580001027983 */ /* 0x0023620000100a00 */
        /* <DEDUP_REMOVED lines=111> */
[----:B-1----:R-:W-:Y:S05]  /*3b2a0*/  CALL.REL.NOINC `($_ZN7cutlass13device_kernelIN5flash19enable_sm80_to_sm89INS1_16FlashAttnBwdSm80INS1_25CollectiveMainloopBwdSm80ILi2ELi2EN4cute5tupleIJNS5_1CILi128EEES8_NS7_ILi64EEEEEENS_6half_tEfNS_4arch4Sm80ELb1ELb0ELb1ELb0ELb1ELb0ELb0ELb0ELi2ELi4ELi4ELi4ELb0EEENS1_21CollectiveEpilogueBwdISA_SB_SD_Li256ELb0ELb0ELi2EEENS1_25SingleTileBwdLPTSchedulerILb0ELi128ELb1EEEEEEEEEvNT_6ParamsE$_ZN4cute3eso3ESOILb1ELb0EJNS_1CILi8EEEiiiNS2_ILi144EEENS2_ILi512EEEEEC2ERKS3_RKiSA_SA_RKS4_RKS5_) ;  /* 0xfffccf6000007944 */ /* 0x002fea0003c3ffff */
        /* <DEDUP_REMOVED lines=55> */
[----:B------:R-:W-:-:S02]  /*3b620*/  MOV R83, R63 ;  /* 0x0000003f00537202 */ /* 0x000fc40000000f00 */
[----:B------:R-:W-:Y:S01]  /*3b630*/  MOV R12, 0x3b660 ;  /* 0x0003b660000c7802 */ /* 0x000fe20000000f00 */
[----:B--2---:R1:W-:Y:S04]  /*3b640*/  STL.64 [R1+0x770], R2 ;  /* 0x0007700201007387 */ /* 0x0043e80000100a00 */
        /* <DEDUP_REMOVED lines=41> */
[----:B------:R-:W-:Y:S01]  /*3b8e0*/  IMAD.SHL.U32 R6, R0, 0x2000, RZ ;  /* 0x0000200000067824 */ /* 0x000fe200078e00ff */
[----:B------:R-:W-:-:S02]  /*3b8f0*/  MOV R0, R76 ;  /* 0x0000004c00007202 */ /* 0x000fc40000000f00 */
[----:B------:R-:W-:Y:S02]  /*3b900*/  MOV R4, 0x3b930 ;  /* 0x0003b93000047802 */ /* 0x000fe40000000f00 */
        /* <DEDUP_REMOVED lines=13> */
[----:B--2---:R1:W-:Y:S04]  /*3b9e0*/  STL.64 [R1+0x770], R10 ;  /* 0x0007700a01007387 */ /* 0x0043e80000100a00 */
        /* <DEDUP_REMOVED lines=30> */
[----:B--2---:R1:W-:Y:S04]  /*3bbd0*/  STL [R77], R14 ;  /* 0x0000000e4d007387 */ /* 0x0043e80000100800 */
[----:B------:R1:W-:Y:S02]  /*3bbe0*/  STL [R77+0x4], R15 ;  /* 0x0000040f4d007387 */ /* 0x0003e40000100800 */
        /* <DEDUP_REMOVED lines=14> */
[----:B------:R-:W-:-:S02]  /*3bcd0*/  MOV R4, 0x3bcf0 ;  /* 0x0003bcf000047802 */ /* 0x000fc40000000f00 */
[----:B------:R-:W-:Y:S05]  /*3bce0*/  CALL.REL.NOINC `($_ZN7cutlass13device_kernelIN5flash19enable_sm80_to_sm89INS1_16FlashAttnBwdSm80INS1_25CollectiveMainloopBwdSm80ILi2ELi2EN4cute5tupleIJNS5_1CILi128EEES8_NS7_ILi64EEEEEENS_6half_tEfNS_4arch4Sm80ELb1ELb0ELb1ELb0ELb1ELb0ELb0ELb0ELi2ELi4ELi4ELi4ELb0EEENS1_21CollectiveEpilogueBwdISA_SB_SD_Li256ELb0ELb0ELi2EEENS1_25SingleTileBwdLPTSchedulerILb0ELi128ELb1EEEEEEEEEvNT_6ParamsE$_ZZN4cute13to_mixed_bitsINS_5tupleIJNS1_IJNS_1CILi4EEENS2_ILi8EEEEEES3_NS2_ILi1EEEEEENS1_IJNS1_IJNS2_ILi128EEENS2_ILi0EEEEEENS2_ILi16EEES9_EEENS1_IJNS1_IJiiEEEiS9_EEEEEDaRKT_RKT0_RKT1_ENKUlDpRKT_E_clIJNS_9MixedBitsILj0ELj384EEENSU_ILj0ELj48EEENS2_ILj0EEEEEEDaSR_) ;  /* 0xfffce6b000007944 */ /* 0x000fea0003c3ffff */
[----:B------:R-:W-:Y:S02]  /*3bcf0*/  SHF.R.S32.HI R5, RZ, 0x1f, R2 ;  /* 0x0000001fff057819 */ /* 0x000fe40000011402 */
[----:B------:R-:W-:-:S02]  /*3bd00*/  LOP3.LUT R3, R3, 0x1b0, RZ, 0xc0, !PT ;  /* 0x000001b003037812 */ /* 0x000fc400078ec0ff */
[----:B------:R-:W-:Y:S02]  /*3bd10*/  LEA.HI R2, R5, R2, RZ, 0x2 ;  /* 0x0000000205027211 */ /* 0x000fe400078f10ff */
        /* <DEDUP_REMOVED lines=17> */
[----:B--2---:R1:W-:Y:S04]  /*3be30*/  STL.64 [R1+0x770], R10 ;  /* 0x0007700a01007387 */ /* 0x0043e80000100a00 */
        /* <DEDUP_REMOVED lines=22> */
[----:B--2--5:R-:W-:Y:S05]  /*3bfa0*/  CALL.REL.NOINC `($_ZN7cutlass13device_kernelIN5flash19enable_sm80_to_sm89INS1_16FlashAttnBwdSm80INS1_25CollectiveMainloopBwdSm80ILi2ELi2EN4cute5tupleIJNS5_1CILi128EEES8_NS7_ILi64EEEEEENS_6half_tEfNS_4arch4Sm80ELb1ELb0ELb1ELb0ELb1ELb0ELb0ELb0ELi2ELi4ELi4ELi4ELb0EEENS1_21CollectiveEpilogueBwdISA_SB_SD_Li256ELb0ELb0ELi2EEENS1_25SingleTileBwdLPTSchedulerILb0ELi128ELb1EEEEEEEEEvNT_6ParamsE$_ZN4cute3eso3ESOILb1ELb0EJNS_6LayoutINS_5tupleIJNS3_IJNS_1CILi8EEENS4_ILi1EEEEEENS4_ILi2EEES5_EEENS3_IJNS3_IJS6_NS4_ILi0EEEEEENS4_ILi64EEES5_EEEEENS_10ViewEngineIPN7cutlass6half_tEEEEEC2ERKSE_RKSJ_) ;  /* 0xfffcd50000007944 */ /* 0x024fea0003c3ffff */
[----:B------:R2:W5:Y:S01]  /*3bfb0*/  LDL.64 R20, [R1+0x758] ;  /* 0x0007580001147983 */ /* 0x0005620000100a00 */
[----:B------:R-:W-:Y:S01]  /*3bfc0*/  IMAD.MOV.U32 R9, RZ, RZ, R8 ;  /* 0x000000ffff097224 */ /* 0x000fe200078e0008 */
[----:B------:R-:W-:Y:S02]  /*3bfd0*/  MOV R83, R64 ;  /* 0x0000004000537202 */ /* 0x000fe40000000f00 */
        /* <DEDUP_REMOVED lines=16> */
[----:B------:R2:W5:Y:S01]  /*3c0e0*/  LDL.64 R2, [R1+0x758] ;  /* 0x0007580001027983 */ /* 0x0005620000100a00 */
[----:B------:R-:W-:Y:S02]  /*3c0f0*/  MOV R11, R5 ;  /* 0x00000005000b7202 */ /* 0x000fe40000000f00 */
[----:B------:R-:W-:Y:S02]  /*3c100*/  MOV R10, 0x3c120 ;  /* 0x0003c120000a7802 */ /* 0x000fe40000000f00 */
[----:B-12--5:R-:W-:Y:S05]  /*3c110*/  CALL.REL.NOINC `($_ZN7cutlass13device_kernelIN5flash19enable_sm80_to_sm89INS1_16FlashAttnBwdSm80INS1_25CollectiveMainloopBwdSm80ILi2ELi2EN4cute5tupleIJNS5_1CILi128EEES8_NS7_ILi64EEEEEENS_6half_tEfNS_4arch4Sm80ELb1ELb0ELb1ELb0ELb1ELb0ELb0ELb0ELi2ELi4ELi4ELi4ELb0EEENS1_21CollectiveEpilogueBwdISA_SB_SD_Li256ELb0ELb0ELi2EEENS1_25SingleTileBwdLPTSchedulerILb0ELi128ELb1EEEEEEEEEvNT_6ParamsE$_ZN4cute3eso3ESOILb1ELb0EJNS_6LayoutINS_5tupleIJNS3_IJNS_1CILi8EEENS4_ILi1EEEEEENS3_IJNS4_ILi2EEEEEEEEENS3_IJNS3_IJS6_NS4_ILi0EEEEEENS3_IJNS4_ILi8192EEEEEEEEEEENS_10ViewEngineINS_8smem_ptrIPN7cutlass6half_tEEEEEEEC2ERKSG_RKSN_) ;  /* 0xfffccf9000007944 */ /* 0x026fea0003c3ffff */
[----:B-1----:R1:W5:Y:S01]  /*3c120*/  LDL.64 R4, [R1+0x758] ;  /* 0x0007580001047983 */ /* 0x0023620000100a00 */
[----:B------:R-:W-:Y:S02]  /*3c130*/  MOV R7, R3 ;  /* 0x0000000300077202 */ /* 0x000fe40000000f00 */
[----:B------:R-:W-:-:S02]  /*3c140*/  MOV R6, 0x3c160 ;  /* 0x0003c16000067802 */ /* 0x000fc40000000f00 */
        /* <DEDUP_REMOVED lines=8> */
[----:B------:R-:W-:-:S02]  /*3c1d0*/  MOV R34, R6 ;  /* 0x0000000600227202 */ /* 0x000fc40000000f00 */
        /* <DEDUP_REMOVED lines=134> */
[----:B-1----:R1:W5:Y:S01]  /*3ca40*/  LDL R3, [R1+0x758] ;  /* 0x0007580001037983 */ /* 0x0023620000100800 */
[----:B------:R-:W-:-:S02]  /*3ca50*/  MOV R83, R64 ;  /* 0x0000004000537202 */ /* 0x000fc40000000f00 */
[----:B------:R-:W-:Y:S02]  /*3ca60*/  MOV R6, 0x3ca80 ;  /* 0x0003ca8000067802 */ /* 0x000fe40000000f00 */
[----:B-1---5:R-:W-:Y:S05]  /*3ca70*/  CALL.REL.NOINC `($_ZN7cutlass13device_kernelIN5flash19enable_sm80_to_sm89INS1_16FlashAttnBwdSm80INS1_25CollectiveMainloopBwdSm80ILi2ELi2EN4cute5tupleIJNS5_1CILi128EEES8_NS7_ILi64EEEEEENS_6half_tEfNS_4arch4Sm80ELb1ELb0ELb1ELb0ELb1ELb0ELb0ELb0ELi2ELi4ELi4ELi4ELb0EEENS1_21CollectiveEpilogueBwdISA_SB_SD_Li256ELb0ELb0ELi2EEENS1_25SingleTileBwdLPTSchedulerILb0ELi128ELb1EEEEEEEEEvNT_6ParamsE$_ZN4cute3eso3ESOILb0ELb1EJNS_6LayoutINS_5tupleIJNS3_IJNS_1CILi8EEENS4_ILi1EEEEEENS4_ILi2EEEEEENS3_IJNS3_IJS6_NS4_ILi0EEEEEEiEEEEESA_EEC2ERKSD_RKSA_) ;  /* 0xfffcb01000007944 */ /* 0x022fea0003c3ffff */
[----:B------:R2:W5:Y:S01]  /*3ca80*/  LDL R36, [R1+0x758] ;  /* 0x0007580001247983 */ /* 0x0005620000100800 */
        /* <DEDUP_REMOVED lines=11> */
[----:B------:R2:W5:Y:S04]  /*3cb40*/  LDL R37, [R1+0x758] ;  /* 0x0007580001257983 */ /* 0x0005680000100800 */
[----:B------:R2:W5:Y:S01]  /*3cb50*/  LDL.64 R4, [R1+0x760] ;  /* 0x0007600001047983 */ /* 0x0005620000100a00 */
[----:B------:R-:W-:Y:S01]  /*3cb60*/  IMAD.MOV.U32 R83, RZ, RZ, R64 ;  /* 0x000000ffff537224 */ /* 0x000fe200078e0040 */
[----:B------:R-:W-:Y:S01]  /*3cb70*/  MOV R38, R18 ;  /* 0x0000001200267202 */ /* 0x000fe20000000f00 */
[----:B-1----:R-:W-:Y:S01]  /*3cb80*/  IMAD.MOV.U32 R3, RZ, RZ, R19 ;  /* 0x000000ffff037224 */ /* 0x002fe200078e0013 */
[----:B------:R-:W-:-:S02]  /*3cb90*/  MOV R36, 0x3cbb0 ;  /* 0x0003cbb000247802 */ /* 0x000fc40000000f00 */
[----:B--2--5:R-:W-:Y:S05]  /*3cba0*/  CALL.REL.NOINC `($_ZN7cutlass13device_kernelIN5flash19enable_sm80_to_sm89INS1_16FlashAttnBwdSm80INS1_25CollectiveMainloopBwdSm80ILi2ELi2EN4cute5tupleIJNS5_1CILi128EEES8_NS7_ILi64EEEEEENS_6half_tEfNS_4arch4Sm80ELb1ELb0ELb1ELb0ELb1ELb0ELb0ELb0ELi2ELi4ELi4ELi4ELb0EEENS1_21CollectiveEpilogueBwdISA_SB_SD_Li256ELb0ELb0ELi2EEENS1_25SingleTileBwdLPTSchedulerILb0ELi128ELb1EEEEEEEEEvNT_6ParamsE$_ZN4cute3eso3ESOILb1ELb0EJNS_6LayoutINS_5tupleIJNS3_IJNS3_IJNS_1CILi4EEENS4_ILi2EEEEEENS4_ILi1EEEEEES6_EEENS3_IJNS3_IJNS3_IJS8_NS4_ILi32EEEEEENS4_ILi0EEEEEENS4_ILi64EEEEEEEENS_10ViewEngineIPN7cutlass6half_tEEEEEC2ERKSH_RKSM_) ;  /* 0xfffcb95000007944 */ /* 0x024fea0003c3ffff */
[----:B-1----:R1:W5:Y:S01]  /*3cbb0*/  LDL.64 R2, [R1+0x758] ;  /* 0x0007580001027983 */ /* 0x0023620000100a00 */
        /* <DEDUP_REMOVED lines=31> */
[----:B--2---:R1:W-:Y:S04]  /*3cdb0*/  STL [R77], R6 ;  /* 0x000000064d007387 */ /* 0x0043e80000100800 */
        /* <DEDUP_REMOVED lines=385> */
[----:B------:R2:W5:Y:S01]  /*3e5d0*/  LDL R4, [R1+0x760] ;  /* 0x0007600001047983 */ /* 0x0005620000100800 */
        /* <DEDUP_REMOVED lines=128> */
[----:B-12---:R-:W-:Y:S05]  /*3ede0*/  CALL.REL.NOINC `($_ZN7cutlass13device_kernelIN5flash19enable_sm80_to_sm89INS1_16FlashAttnBwdSm80INS1_25CollectiveMainloopBwdSm80ILi2ELi2EN4cute5tupleIJNS5_1CILi128EEES8_NS7_ILi64EEEEEENS_6half_tEfNS_4arch4Sm80ELb1ELb0ELb1ELb0ELb1ELb0ELb0ELb0ELi2ELi4ELi4ELi4ELb0EEENS1_21CollectiveEpilogueBwdISA_SB_SD_Li256ELb0ELb0ELi2EEENS1_25SingleTileBwdLPTSchedulerILb0ELi128ELb1EEEEEEEEEvNT_6ParamsE$_ZN4cute3eso3ESOILb1ELb0EJNS_10UnderscoreES2_iEEC2ERKS2_S5_RKi) ;  /* 0xfffc8e5000007944 */ /* 0x006fea0003c3ffff */
        /* <DEDUP_REMOVED lines=2102> */
[----:B------:R-:W-:Y:S05]  /*47150*/  RET.REL.NODEC R8 `(_ZN7cutlass13device_kernelIN5flash19enable_sm80_to_sm89INS1_16FlashAttnBwdSm80INS1_25CollectiveMainloopBwdSm80ILi2ELi2EN4cute5tupleIJNS5_1CILi128EEES8_NS7_ILi64EEEEEENS_6half_tEfNS_4arch4Sm80ELb1ELb0ELb1ELb0ELb1ELb0ELb0ELb0ELi2ELi4ELi4ELi4ELb0EEENS1_21CollectiveEpilogueBwdISA_SB_SD_Li256ELb0ELb0ELi2EEENS1_25SingleTileBwdLPTSchedulerILb0ELi128ELb1EEEEEEEEEvNT_6ParamsE) ;  /* 0xfffb8ea008007950 */ /* 0x000fea0003c3ffff */
        .type           $_ZN7cutlass13device_kernelIN5flash19enable_sm80_to_sm89INS1_16FlashAttnBwdSm80INS1_25CollectiveMainloopBwdSm80ILi2ELi2EN4cute5tupleIJNS5_1CILi128EEES8_NS7_ILi64EEEEEENS_6half_tEfNS_4arch4Sm80ELb1ELb0ELb1ELb0ELb1ELb0ELb0ELb0ELi2ELi4ELi4ELi4ELb0EEENS1_21CollectiveEpilogueBwdISA_SB_SD_Li256ELb0ELb0ELi2EEENS1_25SingleTileBwdLPTSchedulerILb0ELi128ELb1EEEEEEEEEvNT_6ParamsE$_ZZN5flash25CollectiveMainloopBwdSm80ILi2ELi2EN4cute5tupleIJNS1_1CILi128EEES4_NS3_ILi64EEEEEEN7cutlass6half_tEfNS7_4arch4Sm80ELb1ELb0ELb1ELb0ELb1ELb0ELb0ELb0ELi2ELi4ELi4ELi4ELb0EE3mmaINS_16FlashAttnBwdSm80ISB_NS_21CollectiveEpilogueBwdIS6_S8_SA_Li256ELb0ELb0ELi2EEENS_25SingleTileBwdLPTSchedulerILb0ELi128ELb1EEEE13SharedStorageENS1_6TensorINS1_11ArrayEngineIfLm32EEENS1_6LayoutINS2_IJNS2_IJNS3_ILi2EEESO_EEESO_NS3_ILi4EEEEEENS2_IJNS2_IJNS3_ILi1EEESO_EEESQ_NS3_ILi8EEEEEEEEEEEEbRKNSB_6ParamsERT0_S12_iNS2_IJiiiEEERT_ENKUlvE0_clEv,@function
        .size           $_ZN7cutlass13device_kernelIN5flash19enable_sm80_to_sm89INS1_16FlashAttnBwdSm80INS1_25CollectiveMainloopBwdSm80ILi2ELi2EN4cute5tupleIJNS5_1CILi128EEES8_NS7_ILi64EEEEEENS_6half_tEfNS_4arch4Sm80ELb1ELb0ELb1ELb0ELb1ELb0ELb0ELb0ELi2ELi4ELi4ELi4ELb0EEENS1_21CollectiveEpilogueBwdISA_SB_SD_Li256ELb0ELb0ELi2EEENS1_25SingleTileBwdLPTSchedulerILb0ELi128ELb1EEEEEEEEEvNT_6ParamsE$_ZZN5flash25CollectiveMainloopBwdSm80ILi2ELi2EN4cute5tupleIJNS1_1CILi128EEES4_NS3_ILi64EEEEEEN7cutlass6half_tEfNS7_4arch4Sm80ELb1ELb0ELb1ELb0ELb1ELb0ELb0ELb0ELi2ELi4ELi4ELi4ELb0EE3mmaINS_16FlashAttnBwdSm80ISB_NS_21CollectiveEpilogueBwdIS6_S8_SA_Li256ELb0ELb0ELi2EEENS_25SingleTileBwdLPTSchedulerILb0ELi128ELb1EEEE13SharedStorageENS1_6TensorINS1_11ArrayEngineIfLm32EEENS1_6LayoutINS2_IJNS2_IJNS3_ILi2EEESO_EEESO_NS3_ILi4EEEEEENS2_IJNS2_IJNS3_ILi1EEESO_EEESQ_NS3_ILi8EEEEEEEEEEEEbRKNSB_6ParamsERT0_S12_iNS2_IJiiiEEERT_ENKUlvE0_clEv,($_ZN7cutlass13device_kernelIN5flash19enable_sm80_to_sm89INS1_16FlashAttnBwdSm80INS1_25CollectiveMainloopBwdSm80ILi2ELi2EN4cute5tupleIJNS5_1CILi128EEES8_NS7_ILi64EEEEEENS_6half_tEfNS_4arch4Sm80ELb1ELb0ELb1ELb0ELb1ELb0ELb0ELb0ELi2ELi4ELi4ELi4ELb0EEENS1_21CollectiveEpilogueBwdISA_SB_SD_Li256ELb0ELb0ELi2EEENS1_25SingleTileBwdLPTSchedulerILb0ELi128ELb1EEEEEEEEEvNT_6ParamsE$_ZZN5flash25CollectiveMainloopBwdSm80ILi2ELi2EN4cute5tupleIJNS1_1CILi128EEES4_NS3_ILi64EEEEEEN7cutlass6half_tEfNS7_4arch4Sm80ELb1ELb0ELb1ELb0ELb1ELb0ELb0ELb0ELi2ELi4ELi4ELi4ELb0EE3mmaINS_16FlashAttnBwdSm80ISB_NS_21CollectiveEpilogueBwdIS6_S8_SA_Li256ELb0ELb0ELi2EEENS_25SingleTileBwdLPTSchedulerILb0ELi128ELb1EEEE13SharedStorageENS1_6TensorINS1_11ArrayEngineIfLm32EEENS1_6LayoutINS2_IJNS2_IJNS3_ILi2EEESO_EEESO_NS3_ILi4EEEEEENS2_IJNS2_IJNS3_ILi1EEESO_EEESQ_NS3_ILi8EEEEEEEEEEEEbRKNSB_6ParamsERT0_S12_iNS2_IJiiiEEERT_ENKUlvE_clEv - $_ZN7cutlass13device_kernelIN5flash19enable_sm80_to_sm89INS1_16FlashAttnBwdSm80INS1_25CollectiveMainloopBwdSm80ILi2ELi2EN4cute5tupleIJNS5_1CILi128EEES8_NS7_ILi64EEEEEENS_6half_tEfNS_4arch4Sm80ELb1ELb0ELb1ELb0ELb1ELb0ELb0ELb0ELi2ELi4ELi4ELi4ELb0EEENS1_21CollectiveEpilogueBwdISA_SB_SD_Li256ELb0ELb0ELi2EEENS1_25SingleTileBwdLPTSchedulerILb0ELi128ELb1EEEEEEEEEvNT_6ParamsE$_ZZN5flash25CollectiveMainloopBwdSm80ILi2ELi2EN4cute5tupleIJNS1_1CILi128EEES4_NS3_ILi64EEEEEEN7cutlass6half_tEfNS7_4arch4Sm80ELb1ELb0ELb1ELb0ELb1ELb0ELb0ELb0ELi2ELi4ELi4ELi4ELb0EE3mmaINS_16FlashAttnBwdSm80ISB_NS_21CollectiveEpilogueBwdIS6_S8_SA_Li256ELb0ELb0ELi2EEENS_25SingleTileBwdLPTSchedulerILb0ELi128ELb1EEEE13SharedStorageENS1_6TensorINS1_11ArrayEngineIfLm32EEENS1_6LayoutINS2_IJNS2_IJNS3_ILi2EEESO_EEESO_NS3_ILi4EEEEEENS2_IJNS2_IJNS3_ILi1EEESO_EEESQ_NS3_ILi8EEEEEEEEEEEEbRKNSB_6ParamsERT0_S12_iNS2_IJiiiEEERT_ENKUlvE0_clEv)
$_ZN7cutlass13device_kernelIN5flash19enable_sm80_to_sm89INS1_16FlashAttnBwdSm80INS1_25CollectiveMainloopBwdSm80ILi2ELi2EN4cute5tupleIJNS5_1CILi128EEES8_NS7_ILi64EEEEEENS_6half_tEfNS_4arch4Sm80ELb1ELb0ELb1ELb0ELb1ELb0ELb0ELb0ELi2ELi4ELi4ELi4ELb0EEENS1_21CollectiveEpilogueBwdISA_SB_SD_Li256ELb0ELb0ELi2EEENS1_25SingleTileBwdLPTSchedulerILb0ELi128ELb1EEEEEEEEEvNT_6ParamsE$_ZZN5flash25CollectiveMainloopBwdSm80ILi2ELi2EN4cute5tupleIJNS1_1CILi128EEES4_NS3_ILi64EEEEEEN7cutlass6half_tEfNS7_4arch4Sm80ELb1ELb0ELb1ELb0ELb1ELb0ELb0ELb0ELi2ELi4ELi4ELi4ELb0EE3mmaINS_16FlashAttnBwdSm80ISB_NS_21CollectiveEpilogueBwdIS6_S8_SA_Li256ELb0ELb0ELi2EEENS_25SingleTileBwdLPTSchedulerILb0ELi128ELb1EEEE13SharedStorageENS1_6TensorINS1_11ArrayEngineIfLm32EEENS1_6LayoutINS2_IJNS2_IJNS3_ILi2EEESO_EEESO_NS3_ILi4EEEEEENS2_IJNS2_IJNS3_ILi1EEESO_EEESQ_NS3_ILi8EEEEEEEEEEEEbRKNSB_6ParamsERT0_S12_iNS2_IJiiiEEERT_ENKUlvE0_clEv:
        /* <DEDUP_REMOVED lines=96> */
.L_x_4325:
[----:B--2---:R-:W-:Y:S05]  /*47760*/  BSYNC B0 ;  /* 0x0000000000007941 */ /* 0x004fea0003800000 */
.L_x_4324:
[----:B------:R-:W-:Y:S01]  /*47770*/  MOV R41, 0x0 ;  /* 0x0000000000297802 */ /* 0x000fe20000000f00 */
[----:B------:R-:W0:Y:S03]  /*47780*/  LDGDEPBAR ;  /* 0x00000000000079af */ /* 0x000e260000000000 */
[----:B------:R-:W-:Y:S05]  /*47790*/  RET.REL.NODEC R40 `(_ZN7cutlass13device_kernelIN5flash19enable_sm80_to_sm89INS1_16FlashAttnBwdSm80INS1_25CollectiveMainloopBwdSm80ILi2ELi2EN4cute5tupleIJNS5_1CILi128EEES8_NS7_ILi64EEEEEENS_6half_tEfNS_4arch4Sm80ELb1ELb0ELb1ELb0ELb1ELb0ELb0ELb0ELi2ELi4ELi4ELi4ELb0EEENS1_21CollectiveEpilogueBwdISA_SB_SD_Li256ELb0ELb0ELi2EEENS1_25SingleTileBwdLPTSchedulerILb0ELi128ELb1EEEEEEEEEvNT_6ParamsE) ;  /* 0xfffb886028007950 */ /* 0x000fea0003c3ffff */
        .type           $_ZN7cutlass13device_kernelIN5flash19enable_sm80_to_sm89INS1_16FlashAttnBwdSm80INS1_25CollectiveMainloopBwdSm80ILi2ELi2EN4cute5tupleIJNS5_1CILi128EEES8_NS7_ILi64EEEEEENS_6half_tEfNS_4arch4Sm80ELb1ELb0ELb1ELb0ELb1ELb0ELb0ELb0ELi2ELi4ELi4ELi4ELb0EEENS1_21CollectiveEpilogueBwdISA_SB_SD_Li256ELb0ELb0ELi2EEENS1_25SingleTileBwdLPTSchedulerILb0ELi128ELb1EEEEEEEEEvNT_6ParamsE$_ZZN5flash25CollectiveMainloopBwdSm80ILi2ELi2EN4cute5tupleIJNS1_1CILi128EEES4_NS3_ILi64EEEEEEN7cutlass6half_tEfNS7_4arch4Sm80ELb1ELb0ELb1ELb0ELb1ELb0ELb0ELb0ELi2ELi4ELi4ELi4ELb0EE3mmaINS_16FlashAttnBwdSm80ISB_NS_21CollectiveEpilogueBwdIS6_S8_SA_Li256ELb0ELb0ELi2EEENS_25SingleTileBwdLPTSchedulerILb0ELi128ELb1EEEE13SharedStorageENS1_6TensorINS1_11ArrayEngineIfLm32EEENS1_6LayoutINS2_IJNS2_IJNS3_ILi2EEESO_EEESO_NS3_ILi4EEEEEENS2_IJNS2_IJNS3_ILi1EEESO_EEESQ_NS3_ILi8EEEEEEEEEEEEbRKNSB_6ParamsERT0_S12_iNS2_IJiiiEEERT_ENKUlvE_clEv,@function
        .size           $_ZN7cutlass13device_kernelIN5flash19enable_sm80_to_sm89INS1_16FlashAttnBwdSm80INS1_25CollectiveMainloopBwdSm80ILi2ELi2EN4cute5tupleIJNS5_1CILi128EEES8_NS7_ILi64EEEEEENS_6half_tEfNS_4arch4Sm80ELb1ELb0ELb1ELb0ELb1ELb0ELb0ELb0ELi2ELi4ELi4ELi4ELb0EEENS1_21CollectiveEpilogueBwdISA_SB_SD_Li256ELb0ELb0ELi2EEENS1_25SingleTileBwdLPTSchedulerILb0ELi128ELb1EEEEEEEEEvNT_6ParamsE$_ZZN5flash25CollectiveMainloopBwdSm80ILi2ELi2EN4cute5tupleIJNS1_1CILi128EEES4_NS3_ILi64EEEEEEN7cutlass6half_tEfNS7_4arch4Sm80ELb1ELb0ELb1ELb0ELb1ELb0ELb0ELb0ELi2ELi4ELi4ELi4ELb0EE3mmaINS_16FlashAttnBwdSm80ISB_NS_21CollectiveEpilogueBwdIS6_S8_SA_Li256ELb0ELb0ELi2EEENS_25SingleTileBwdLPTSchedulerILb0ELi128ELb1EEEE13SharedStorageENS1_6TensorINS1_11ArrayEngineIfLm32EEENS1_6LayoutINS2_IJNS2_IJNS3_ILi2EEESO_EEESO_NS3_ILi4EEEEEENS2_IJNS2_IJNS3_ILi1EEESO_EEESQ_NS3_ILi8EEEEEEEEEEEEbRKNSB_6ParamsERT0_S12_iNS2_IJiiiEEERT_ENKUlvE_clEv,($_ZN7cutlass13device_kernelIN5flash19enable_sm80_to_sm89INS1_16FlashAttnBwdSm80INS1_25CollectiveMainloopBwdSm80ILi2ELi2EN4cute5tupleIJNS5_1CILi128EEES8_NS7_ILi64EEEEEENS_6half_tEfNS_4arch4Sm80ELb1ELb0ELb1ELb0ELb1ELb0ELb0ELb0ELi2ELi4ELi4ELi4ELb0EEENS1_21CollectiveEpilogueBwdISA_SB_SD_Li256ELb0ELb0ELi2EEENS1_25SingleTileBwdLPTSchedulerILb0ELi128ELb1EEEEEEEEEvNT_6ParamsE$_ZZZN5flash25CollectiveMainloopBwdSm80ILi2ELi2EN4cute5tupleIJNS1_1CILi128EEES4_NS3_ILi64EEEEEEN7cutlass6half_tEfNS7_4arch4Sm80ELb1ELb0ELb1ELb0ELb1ELb0ELb0ELb0ELi2ELi4ELi4ELi4ELb0EE3mmaINS_16FlashAttnBwdSm80ISB_NS_21CollectiveEpilogueBwdIS6_S8_SA_Li256ELb0ELb0ELi2EEENS_25SingleTileBwdLPTSchedulerILb0ELi128ELb1EEEE13SharedStorageENS1_6TensorINS1_11ArrayEngineIfLm32EEENS1_6LayoutINS2_IJNS2_IJNS3_ILi2EEESO_EEESO_NS3_ILi4EEEEEENS2_IJNS2_IJNS3_ILi1EEESO_EEESQ_NS3_ILi8EEEEEEEEEEEEbRKNSB_6ParamsERT0_S12_iNS2_IJiiiEEERT_ENKUliT_E_clIZSC_ISJ_SX_EbS10_S12_S12_iS13_S15_EUlRS16_iE_EEDaiS16_ENKUlT_E_clIZSC_ISJ_SX_EbS10_S12_S12_iS13_S15_EUlvE0_EEDaS1B_ - $_ZN7cutlass13device_kernelIN5flash19enable_sm80_to_sm89INS1_16FlashAttnBwdSm80INS1_25CollectiveMainloopBwdSm80ILi2ELi2EN4cute5tupleIJNS5_1CILi128EEES8_NS7_ILi64EEEEEENS_6half_tEfNS_4arch4Sm80ELb1ELb0ELb1ELb0ELb1ELb0ELb0ELb0ELi2ELi4ELi4ELi4ELb0EEENS1_21CollectiveEpilogueBwdISA_SB_SD_Li256ELb0ELb0ELi2EEENS1_25SingleTileBwdLPTSchedulerILb0ELi128ELb1EEEEEEEEEvNT_6ParamsE$_ZZN5flash25CollectiveMainloopBwdSm80ILi2ELi2EN4cute5tupleIJNS1_1CILi128EEES4_NS3_ILi64EEEEEEN7cutlass6half_tEfNS7_4arch4Sm80ELb1ELb0ELb1ELb0ELb1ELb0ELb0ELb0ELi2ELi4ELi4ELi4ELb0EE3mmaINS_16FlashAttnBwdSm80ISB_NS_21CollectiveEpilogueBwdIS6_S8_SA_Li256ELb0ELb0ELi2EEENS_25SingleTileBwdLPTSchedulerILb0ELi128ELb1EEEE13SharedStorageENS1_6TensorINS1_11ArrayEngineIfLm32EEENS1_6LayoutINS2_IJNS2_IJNS3_ILi2EEESO_EEESO_NS3_ILi4EEEEEENS2_IJNS2_IJNS3_ILi1EEESO_EEESQ_NS3_ILi8EEEEEEEEEEEEbRKNSB_6ParamsERT0_S12_iNS2_IJiiiEEERT_ENKUlvE_clEv)
$_ZN7cutlass13device_kernelIN5flash19enable_sm80_to_sm89INS1_16FlashAttnBwdSm80INS1_25CollectiveMainloopBwdSm80ILi2ELi2EN4cute5tupleIJNS5_1CILi128EEES8_NS7_ILi64EEEEEENS_6half_tEfNS_4arch4Sm80ELb1ELb0ELb1ELb0ELb1ELb0ELb0ELb0ELi2ELi4ELi4ELi4ELb0EEENS1_21CollectiveEpilogueBwdISA_SB_SD_Li256ELb0ELb0ELi2EEENS1_25SingleTileBwdLPTSchedulerILb0ELi128ELb1EEEEEEEEEvNT_6ParamsE$_ZZN5flash25CollectiveMainloopBwdSm80ILi2ELi2EN4cute5tupleIJNS1_1CILi128EEES4_NS3_ILi64EEEEEEN7cutlass6half_tEfNS7_4arch4Sm80ELb1ELb0ELb1ELb0ELb1ELb0ELb0ELb0ELi2ELi4ELi4ELi4ELb0EE3mmaINS_16FlashAttnBwdSm80ISB_NS_21CollectiveEpilogueBwdIS6_S8_SA_Li256ELb0ELb0ELi2EEENS_25SingleTileBwdLPTSchedulerILb0ELi128ELb1EEEE13SharedStorageENS1_6TensorINS1_11ArrayEngineIfLm32EEENS1_6LayoutINS2_IJNS2_IJNS3_ILi2EEESO_EEESO_NS3_ILi4EEEEEENS2_IJNS2_IJNS3_ILi1EEESO_EEESQ_NS3_ILi8EEEEEEEEEEEEbRKNSB_6ParamsERT0_S12_iNS2_IJiiiEEERT_ENKUlvE_clEv:
        /* <DEDUP_REMOVED lines=96> */
.L_x_4327:
[----:B---3--:R-:W-:Y:S05]  /*47da0*/  BSYNC B0 ;  /* 0x0000000000007941 */ /* 0x008fea0003800000 */
.L_x_4326:
[----:B------:R-:W-:Y:S01]  /*47db0*/  MOV R5, 0x0 ;  /* 0x0000000000057802 */ /* 0x000fe20000000f00 */
[----:B------:R-:W0:Y:S03]  /*47dc0*/  LDGDEPBAR ;  /* 0x00000000000079af */ /* 0x000e260000000000 */
[----:B------:R-:W-:Y:S05]  /*47dd0*/  RET.REL.NODEC R4 `(_ZN7cutlass13device_kernelIN5flash19enable_sm80_to_sm89INS1_16FlashAttnBwdSm80INS1_25CollectiveMainloopBwdSm80ILi2ELi2EN4cute5tupleIJNS5_1CILi128EEES8_NS7_ILi64EEEEEENS_6half_tEfNS_4arch4Sm80ELb1ELb0ELb1ELb0ELb1ELb0ELb0ELb0ELi2ELi4ELi4ELi4ELb0EEENS1_21CollectiveEpilogueBwdISA_SB_SD_Li256ELb0ELb0ELi2EEENS1_25SingleTileBwdLPTSchedulerILb0ELi128ELb1EEEEEEEEEvNT_6ParamsE) ;  /* 0xfffb822004007950 */ /* 0x000fea0003c3ffff */
        .type           $_ZN7cutlass13device_kernelIN5flash19enable_sm80_to_sm89INS1_16FlashAttnBwdSm80INS1_25CollectiveMainloopBwdSm80ILi2ELi2EN4cute5tupleIJNS5_1CILi128EEES8_NS7_ILi64EEEEEENS_6half_tEfNS_4arch4Sm80ELb1ELb0ELb1ELb0ELb1ELb0ELb0ELb0ELi2ELi4ELi4ELi4ELb0EEENS1_21CollectiveEpilogueBwdISA_SB_SD_Li256ELb0ELb0ELi2EEENS1_25SingleTileBwdLPTSchedulerILb0ELi128ELb1EEEEEEEEEvNT_6ParamsE$_ZZZN5flash25CollectiveMainloopBwdSm80ILi2ELi2EN4cute5tupleIJNS1_1CILi128EEES4_NS3_ILi64EEEEEEN7cutlass6half_tEfNS7_4arch4Sm80ELb1ELb0ELb1ELb0ELb1ELb0ELb0ELb0ELi2ELi4ELi4ELi4ELb0EE3mmaINS_16FlashAttnBwdSm80ISB_NS_21CollectiveEpilogueBwdIS6_S8_SA_Li256ELb0ELb0ELi2EEENS_25SingleTileBwdLPTSchedulerILb0ELi128ELb1EEEE13SharedStorageENS1_6TensorINS1_11ArrayEngineIfLm32EEENS1_6LayoutINS2_IJNS2_IJNS3_ILi2EEESO_EEESO_NS3_ILi4EEEEEENS2_IJNS2_IJNS3_ILi1EEESO_EEESQ_NS3_ILi8EEEEEEEEEEEEbRKNSB_6ParamsERT0_S12_iNS2_IJiiiEEERT_ENKUliT_E_clIZSC_ISJ_SX_EbS10_S12_S12_iS13_S15_EUlRS16_iE_EEDaiS16_ENKUlT_E_clIZSC_ISJ_SX_EbS10_S12_S12_iS13_S15_EUlvE0_EEDaS1B_,@function
        .size           $_ZN7cutlass13device_kernelIN5flash19enable_sm80_to_sm89INS1_16FlashAttnBwdSm80INS1_25CollectiveMainloopBwdSm80ILi2ELi2EN4cute5tupleIJNS5_1CILi128EEES8_NS7_ILi64EEEEEENS_6half_tEfNS_4arch4Sm80ELb1ELb0ELb1ELb0ELb1ELb0ELb0ELb0ELi2ELi4ELi4ELi4ELb0EEENS1_21CollectiveEpilogueBwdISA_SB_SD_Li256ELb0ELb0ELi2EEENS1_25SingleTileBwdLPTSchedulerILb0ELi128ELb1EEEEEEEEEvNT_6ParamsE$_ZZZN5flash25CollectiveMainloopBwdSm80ILi2ELi2EN4cute5tupleIJNS1_1CILi128EEES4_NS3_ILi64EEEEEEN7cutlass6half_tEfNS7_4arch4Sm80ELb1ELb0ELb1ELb0ELb1ELb0ELb0ELb0ELi2ELi4ELi4ELi4ELb0EE3mmaINS_16FlashAttnBwdSm80ISB_NS_21CollectiveEpilogueBwdIS6_S8_SA_Li256ELb0ELb0ELi2EEENS_25SingleTileBwdLPTSchedulerILb0ELi128ELb1EEEE13SharedStorageENS1_6TensorINS1_11ArrayEngineIfLm32EEENS1_6LayoutINS2_IJNS2_IJNS3_ILi2EEESO_EEESO_NS3_ILi4EEEEEENS2_IJNS2_IJNS3_ILi1EEESO_EEESQ_NS3_ILi8EEEEEEEEEEEEbRKNSB_6ParamsERT0_S12_iNS2_IJiiiEEERT_ENKUliT_E_clIZSC_ISJ_SX_EbS10_S12_S12_iS13_S15_EUlRS16_iE_EEDaiS16_ENKUlT_E_clIZSC_ISJ_SX_EbS10_S12_S12_iS13_S15_EUlvE0_EEDaS1B_,($_ZN7cutlass13device_kernelIN5flash19enable_sm80_to_sm89INS1_16FlashAttnBwdSm80INS1_25CollectiveMainloopBwdSm80ILi2ELi2EN4cute5tupleIJNS5_1CILi128EEES8_NS7_ILi64EEEEEENS_6half_tEfNS_4arch4Sm80ELb1ELb0ELb1ELb0ELb1ELb0ELb0ELb0ELi2ELi4ELi4ELi4ELb0EEENS1_21CollectiveEpilogueBwdISA_SB_SD_Li256ELb0ELb0ELi2EEENS1_25SingleTileBwdLPTSchedulerILb0ELi128ELb1EEEEEEEEEvNT_6ParamsE$_ZZZN5flash25CollectiveMainloopBwdSm80ILi2ELi2EN4cute5tupleIJNS1_1CILi128EEES4_NS3_ILi64EEEEEEN7cutlass6half_tEfNS7_4arch4Sm80ELb1ELb0ELb1ELb0ELb1ELb0ELb0ELb0ELi2ELi4ELi4ELi4ELb0EE3mmaINS_16FlashAttnBwdSm80ISB_NS_21CollectiveEpilogueBwdIS6_S8_SA_Li256ELb0ELb0ELi2EEENS_25SingleTileBwdLPTSchedulerILb0ELi128ELb1EEEE13SharedStorageENS1_6TensorINS1_11ArrayEngineIfLm32EEENS1_6LayoutINS2_IJNS2_IJNS3_ILi2EEESO_EEESO_NS3_ILi4EEEEEENS2_IJNS2_IJNS3_ILi1EEESO_EEESQ_NS3_ILi8EEEEEEEEEEEEbRKNSB_6ParamsERT0_S12_iNS2_IJiiiEEERT_ENKUliT_E_clIZSC_ISJ_SX_EbS10_S12_S12_iS13_S15_EUlRS16_iE_EEDaiS16_ENKUlvE0_clEv - $_ZN7cutlass13device_kernelIN5flash19enable_sm80_to_sm89INS1_16FlashAttnBwdSm80INS1_25CollectiveMainloopBwdSm80ILi2ELi2EN4cute5tupleIJNS5_1CILi128EEES8_NS7_ILi64EEEEEENS_6half_tEfNS_4arch4Sm80ELb1ELb0ELb1ELb0ELb1ELb0ELb0ELb0ELi2ELi4ELi4ELi4ELb0EEENS1_21CollectiveEpilogueBwdISA_SB_SD_Li256ELb0ELb0ELi2EEENS1_25SingleTileBwdLPTSchedulerILb0ELi128ELb1EEEEEEEEEvNT_6ParamsE$_ZZZN5flash25CollectiveMainloopBwdSm80ILi2ELi2EN4cute5tupleIJNS1_1CILi128EEES4_NS3_ILi64EEEEEEN7cutlass6half_tEfNS7_4arch4Sm80ELb1ELb0ELb1ELb0ELb1ELb0ELb0ELb0ELi2ELi4ELi4ELi4ELb0EE3mmaINS_16FlashAttnBwdSm80ISB_NS_21CollectiveEpilogueBwdIS6_S8_SA_Li256ELb0ELb0ELi2EEENS_25SingleTileBwdLPTSchedulerILb0ELi128ELb1EEEE13SharedStorageENS1_6TensorINS1_11ArrayEngineIfLm32EEENS1_6LayoutINS2_IJNS2_IJNS3_ILi2EEESO_EEESO_NS3_ILi4EEEEEENS2_IJNS2_IJNS3_ILi1EEESO_EEESQ_NS3_ILi8EEEEEEEEEEEEbRKNSB_6ParamsERT0_S12_iNS2_IJiiiEEERT_ENKUliT_E_clIZSC_ISJ_SX_EbS10_S12_S12_iS13_S15_EUlRS16_iE_EEDaiS16_ENKUlT_E_clIZSC_ISJ_SX_EbS10_S12_S12_iS13_S15_EUlvE0_EEDaS1B_)
$_ZN7cutlass13device_kernelIN5flash19enable_sm80_to_sm89INS1_16FlashAttnBwdSm80INS1_25CollectiveMainloopBwdSm80ILi2ELi2EN4cute5tupleIJNS5_1CILi128EEES8_NS7_ILi64EEEEEENS_6half_tEfNS_4arch4Sm80ELb1ELb0ELb1ELb0ELb1ELb0ELb0ELb0ELi2ELi4ELi4ELi4ELb0EEENS1_21CollectiveEpilogueBwdISA_SB_SD_Li256ELb0ELb0ELi2EEENS1_25SingleTileBwdLPTSchedulerILb0ELi128ELb1EEEEEEEEEvNT_6ParamsE$_ZZZN5flash25CollectiveMainloopBwdSm80ILi2ELi2EN4cute5tupleIJNS1_1CILi128EEES4_NS3_ILi64EEEEEEN7cutlass6half_tEfNS7_4arch4Sm80ELb1ELb0ELb1ELb0ELb1ELb0ELb0ELb0ELi2ELi4ELi4ELi4ELb0EE3mmaINS_16FlashAttnBwdSm80ISB_NS_21CollectiveEpilogueBwdIS6_S8_SA_Li256ELb0ELb0ELi2EEENS_25SingleTileBwdLPTSchedulerILb0ELi128ELb1EEEE13SharedStorageENS1_6TensorINS1_11ArrayEngineIfLm32EEENS1_6LayoutINS2_IJNS2_IJNS3_ILi2EEESO_EEESO_NS3_ILi4EEEEEENS2_IJNS2_IJNS3_ILi1EEESO_EEESQ_NS3_ILi8EEEEEEEEEEEEbRKNSB_6ParamsERT0_S12_iNS2_IJiiiEEERT_ENKUliT_E_clIZSC_ISJ_SX_EbS10_S12_S12_iS13_S15_EUlRS16_iE_EEDaiS16_ENKUlT_E_clIZSC_ISJ_SX_EbS10_S12_S12_iS13_S15_EUlvE0_EEDaS1B_:
        /* <DEDUP_REMOVED lines=23> */
[----:B-1---5:R-:W-:Y:S05]  /*47f50*/  CALL.REL.NOINC `($_ZN7cutlass13device_kernelIN5flash19enable_sm80_to_sm89INS1_16FlashAttnBwdSm80INS1_25CollectiveMainloopBwdSm80ILi2ELi2EN4cute5tupleIJNS5_1CILi128EEES8_NS7_ILi64EEEEEENS_6half_tEfNS_4arch4Sm80ELb1ELb0ELb1ELb0ELb1ELb0ELb0ELb0ELi2ELi4ELi4ELi4ELb0EEENS1_21CollectiveEpilogueBwdISA_SB_SD_Li256ELb0ELb0ELi2EEENS1_25SingleTileBwdLPTSchedulerILb0ELi128ELb1EEEEEEEEEvNT_6ParamsE$_ZN4cute3eso3ESOILb0ELb1EJiNS_1CILi0EEEEEC2ERKiRKS3_) ;  /* 0xfffbfb7000007944 */ /* 0x022fea0003c3ffff */
[----:B------:R-:W2:Y:S01]  /*47f60*/  LDL R28, [R1+0x1590] ;  /* 0x00159000011c7983 */ /* 0x000ea20000100800 */
[----:B-1----:R-:W-:Y:S02]  /*47f70*/  MOV R2, R15 ;  /* 0x0000000f00027202 */ /* 0x002fe40000000f00 */
[----:B------:R-:W-:Y:S01]  /*47f80*/  MOV R4, 0x47fc0 ;  /* 0x00047fc000047802 */ /* 0x000fe20000000f00 */
[----:B--2---:R1:W-:Y:S04]  /*47f90*/  STL [R1+0x15d8], R28 ;  /* 0x0015d81c01007387 */ /* 0x0043e80000100800 */
[----:B------:R1:W5:Y:S02]  /*47fa0*/  LD.E R6, [R6.64+0x4] ;  /* 0x0000040806067980 */ /* 0x000364000c101900 */
[----:B-1---5:R-:W-:Y:S05]  /*47fb0*/  CALL.REL.NOINC `($_ZN7cutlass13device_kernelIN5flash19enable_sm80_to_sm89INS1_16FlashAttnBwdSm80INS1_25CollectiveMainloopBwdSm80ILi2ELi2EN4cute5tupleIJNS5_1CILi128EEES8_NS7_ILi64EEEEEENS_6half_tEfNS_4arch4Sm80ELb1ELb0ELb1ELb0ELb1ELb0ELb0ELb0ELi2ELi4ELi4ELi4ELb0EEENS1_21CollectiveEpilogueBwdISA_SB_SD_Li256ELb0ELb0ELi2EEENS1_25SingleTileBwdLPTSchedulerILb0ELi128ELb1EEEEEEEEEvNT_6ParamsE$_ZN4cute3eso3ESOILb0ELb0EJiNS_5tupleIJiNS_1CILi0EEEEEEEEC2ERKiRKS5_) ;  /* 0xfffbf61000007944 */ /* 0x022fea0003c3ffff */
[----:B-1----:R1:W5:Y:S01]  /*47fc0*/  LDL.64 R2, [R1+0x1590] ;  /* 0x0015900001027983 */ /* 0x0023620000100a00 */
[----:B------:R-:W-:-:S03]  /*47fd0*/  MOV R6, 0x47ff0 ;  /* 0x00047ff000067802 */ /* 0x000fc60000000f00 */
[----:B-1---5:R-:W-:Y:S05]  /*47fe0*/  CALL.REL.NOINC `($_ZN7cutlass13device_kernelIN5flash19enable_sm80_to_sm89INS1_16FlashAttnBwdSm80INS1_25CollectiveMainloopBwdSm80ILi2ELi2EN4cute5tupleIJNS5_1CILi128EEES8_NS7_ILi64EEEEEENS_6half_tEfNS_4arch4Sm80ELb1ELb0ELb1ELb0ELb1ELb0ELb0ELb0ELi2ELi4ELi4ELi4ELb0EEENS1_21CollectiveEpilogueBwdISA_SB_SD_Li256ELb0ELb0ELi2EEENS1_25SingleTileBwdLPTSchedulerILb0ELi128ELb1EEEEEEEEEvNT_6ParamsE$_ZN4cute3eso3ESOILb0ELb1EJNS_5tupleIJiNS2_IJiNS_1CILi0EEEEEEEEENS2_IJNS_10UnderscoreENS2_IJS7_S7_EEEEEEEEC2ERKS6_RKS9_) ;  /* 0xfffbfa4000007944 */ /* 0x022fea0003c3ffff */
[----:B------:R-:W2:Y:S01]  /*47ff0*/  LDL.64 R6, [R1+0x1590] ;  /* 0x0015900001067983 */ /* 0x000ea20000100a00 */
[----:B-1----:R-:W-:-:S02]  /*48000*/  MOV R2, R12 ;  /* 0x0000000c00027202 */ /* 0x002fc40000000f00 */
        /* <DEDUP_REMOVED lines=36> */
[----:B------:R-:W-:Y:S05]  /*48250*/  CALL.REL.NOINC `($_ZN7cutlass13device_kernelIN5flash19enable_sm80_to_sm89INS1_16FlashAttnBwdSm80INS1_25CollectiveMainloopBwdSm80ILi2ELi2EN4cute5tupleIJNS5_1CILi128EEES8_NS7_ILi64EEEEEENS_6half_tEfNS_4arch4Sm80ELb1ELb0ELb1ELb0ELb1ELb0ELb0ELb0ELi2ELi4ELi4ELi4ELb0EEENS1_21CollectiveEpilogueBwdISA_SB_SD_Li256ELb0ELb0ELi2EEENS1_25SingleTileBwdLPTSchedulerILb0ELi128ELb1EEEEEEEEEvNT_6ParamsE$_ZN4cute3eso3ESOILb0ELb0EJiiiEEC2ERKiS4_S4_) ;  /* 0xfffbf5e000007944 */ /* 0x000fea0003c3ffff */
[----:B------:R2:W5:Y:S04]  /*48260*/  LDL R5, [R1+0x1598] ;  /* 0x0015980001057983 */ /* 0x0005680000100800 */
[----:B-1----:R2:W5:Y:S01]  /*48270*/  LDL.64 R2, [R1+0x1590] ;  /* 0x0015900001027983 */ /* 0x0025620000100a00 */
[----:B------:R-:W-:-:S03]  /*48280*/  MOV R6, 0x482a0 ;  /* 0x000482a000067802 */ /* 0x000fc60000000f00 */
[----:B--2--5:R-:W-:Y:S05]  /*48290*/  CALL.REL.NOINC `($_ZN7cutlass13device_kernelIN5flash19enable_sm80_to_sm89INS1_16FlashAttnBwdSm80INS1_25CollectiveMainloopBwdSm80ILi2ELi2EN4cute5tupleIJNS5_1CILi128EEES8_NS7_ILi64EEEEEENS_6half_tEfNS_4arch4Sm80ELb1ELb0ELb1ELb0ELb1ELb0ELb0ELb0ELi2ELi4ELi4ELi4ELb0EEENS1_21CollectiveEpilogueBwdISA_SB_SD_Li256ELb0ELb0ELi2EEENS1_25SingleTileBwdLPTSchedulerILb0ELi128ELb1EEEEEEEEEvNT_6ParamsE$_ZN4cute3eso3ESOILb1ELb0EJNS_1CILi1EEENS_5tupleIJiiiEEENS2_ILi64EEENS4_IJNS2_ILi72EEENS2_ILi144EEENS2_ILi288EEEEEENS2_ILi512EEEEEC2ERKS3_RKS5_RKS6_RKSA_RKSB_) ;  /* 0xfffbfd3000007944 */ /* 0x024fea0003c3ffff */
[----:B-1----:R1:W5:Y:S04]  /*482a0*/  LDL R5, [R1+0x1598] ;  /* 0x0015980001057983 */ /* 0x0023680000100800 */
[----:B------:R1:W5:Y:S01]  /*482b0*/  LDL.64 R2, [R1+0x1590] ;  /* 0x0015900001027983 */ /* 0x0003620000100a00 */
[----:B------:R-:W-:-:S03]  /*482c0*/  MOV R6, 0x482e0 ;  /* 0x000482e000067802 */ /* 0x000fc60000000f00 */
[----:B-1---5:R-:W-:Y:S05]  /*482d0*/  CALL.REL.NOINC `($_ZN7cutlass13device_kernelIN5flash19enable_sm80_to_sm89INS1_16FlashAttnBwdSm80INS1_25CollectiveMainloopBwdSm80ILi2ELi2EN4cute5tupleIJNS5_1CILi128EEES8_NS7_ILi64EEEEEENS_6half_tEfNS_4arch4Sm80ELb1ELb0ELb1ELb0ELb1ELb0ELb0ELb0ELi2ELi4ELi4ELi4ELb0EEENS1_21CollectiveEpilogueBwdISA_SB_SD_Li256ELb0ELb0ELi2EEENS1_25SingleTileBwdLPTSchedulerILb0ELi128ELb1EEEEEEEEEvNT_6ParamsE$_ZN4cute5tupleIJNS0_IJNS_1CILi8EEENS0_IJNS1_ILi2EEES3_S3_EEENS1_ILi1EEES4_S5_EEENS0_IJS5_NS0_IJiiiEEENS1_ILi64EEENS0_IJNS1_ILi72EEENS1_ILi144EEENS1_ILi288EEEEEENS1_ILi512EEEEEEEEC2ERKS6_RKSE_) ;  /* 0xfffc199000007944 */ /* 0x022fea0003c3ffff */
[----:B-1----:R1:W5:Y:S04]  /*482e0*/  LDL R5, [R1+0x1598] ;  /* 0x0015980001057983 */ /* 0x0023680000100800 */
[----:B------:R1:W5:Y:S01]  /*482f0*/  LDL.64 R2, [R1+0x1590] ;  /* 0x0015900001027983 */ /* 0x0003620000100a00 */
[----:B------:R-:W-:-:S03]  /*48300*/  MOV R4, 0x48320 ;  /* 0x0004832000047802 */ /* 0x000fc60000000f00 */
[----:B-1---5:R-:W-:Y:S05]  /*48310*/  CALL.REL.NOINC `($_ZN7cutlass13device_kernelIN5flash19enable_sm80_to_sm89INS1_16FlashAttnBwdSm80INS1_25CollectiveMainloopBwdSm80ILi2ELi2EN4cute5tupleIJNS5_1CILi128EEES8_NS7_ILi64EEEEEENS_6half_tEfNS_4arch4Sm80ELb1ELb0ELb1ELb0ELb1ELb0ELb0ELb0ELi2ELi4ELi4ELi4ELb0EEENS1_21CollectiveEpilogueBwdISA_SB_SD_Li256ELb0ELb0ELi2EEENS1_25SingleTileBwdLPTSchedulerILb0ELi128ELb1EEEEEEEEEvNT_6ParamsE$_ZZN4cute7flattenINS_5tupleIJNS_1CILi1EEENS1_IJiiiEEENS2_ILi64EEENS1_IJNS2_ILi72EEENS2_ILi144EEENS2_ILi288EEEEEENS2_ILi512EEEEEEEEDaRKT_ENKUlRKT_E_clIS4_EEDaSH_) ;  /* 0xfffc28b000007944 */ /* 0x022fea0003c3ffff */
[----:B------:R-:W-:Y:S02]  /*48320*/  MOV R6, 0x48340 ;  /* 0x0004834000067802 */ /* 0x000fe40000000f00 */
[----:B------:R-:W-:Y:S05]  /*48330*/  CALL.REL.NOINC `($_ZN7cutlass13device_kernelIN5flash19enable_sm80_to_sm89INS1_16FlashAttnBwdSm80INS1_25CollectiveMainloopBwdSm80ILi2ELi2EN4cute5tupleIJNS5_1CILi128EEES8_NS7_ILi64EEEEEENS_6half_tEfNS_4arch4Sm80ELb1ELb0ELb1ELb0ELb1ELb0ELb0ELb0ELi2ELi4ELi4ELi4ELb0EEENS1_21CollectiveEpilogueBwdISA_SB_SD_Li256ELb0ELb0ELi2EEENS1_25SingleTileBwdLPTSchedulerILb0ELi128ELb1EEEEEEEEEvNT_6ParamsE$_ZZN4cute12filter_tupleINS_5tupleIJNS_1CILi1EEENS1_IJiiiEEENS2_ILi64EEENS1_IJNS2_ILi72EEENS2_ILi144EEENS2_ILi288EEEEEENS2_ILi512EEEEEEZNS_7flattenISB_EEDaRKT_EUlRKT_E_EEDaSF_OT0_ENKUlDpSI_E_clIJNS1_IJS3_EEES4_NS1_IJS5_EEES9_NS1_IJSA_EEEEEEDaSM_) ;  /* 0xfffc1de000007944 */ /* 0x000fea0003c3ffff */
[----:B------:R-:W-:Y:S02]  /*48340*/  MOV R6, 0x48360 ;  /* 0x0004836000067802 */ /* 0x000fe40000000f00 */
[----:B------:R-:W-:Y:S05]  /*48350*/  CALL.REL.NOINC `($_ZN7cutlass13device_kernelIN5flash19enable_sm80_to_sm89INS1_16FlashAttnBwdSm80INS1_25CollectiveMainloopBwdSm80ILi2ELi2EN4cute5tupleIJNS5_1CILi128EEES8_NS7_ILi64EEEEEENS_6half_tEfNS_4arch4Sm80ELb1ELb0ELb1ELb0ELb1ELb0ELb0ELb0ELi2ELi4ELi4ELi4ELb0EEENS1_21CollectiveEpilogueBwdISA_SB_SD_Li256ELb0ELb0ELi2EEENS1_25SingleTileBwdLPTSchedulerILb0ELi128ELb1EEEEEEEEEvNT_6ParamsE$_ZN4cute3eso3ESOILb0ELb1EJiNS_1CILi72EEENS2_ILi512EEEEEC2ERKiRKS3_RKS4_) ;  /* 0xfffbf85000007944 */ /* 0x000fea0003c3ffff */
[----:B------:R-:W2:Y:S01]  /*48360*/  LDL R28, [R1+0x1590] ;  /* 0x00159000011c7983 */ /* 0x000ea20000100800 */
[----:B-1----:R-:W-:-:S02]  /*48370*/  MOV R2, R25 ;  /* 0x0000001900027202 */ /* 0x002fc40000000f00 */
[----:B------:R-:W-:Y:S01]  /*48380*/  MOV R6, 0x483b0 ;  /* 0x000483b000067802 */ /* 0x000fe20000000f00 */
[----:B--2---:R1:W-:Y:S04]  /*48390*/  STL [R1+0x15e0], R28 ;  /* 0x0015e01c01007387 */ /* 0x0043e80000100800 */
[----:B-1----:R-:W-:Y:S05]  /*483a0*/  CALL.REL.NOINC `($_ZN7cutlass13device_kernelIN5flash19enable_sm80_to_sm89INS1_16FlashAttnBwdSm80INS1_25CollectiveMainloopBwdSm80ILi2ELi2EN4cute5tupleIJNS5_1CILi128EEES8_NS7_ILi64EEEEEENS_6half_tEfNS_4arch4Sm80ELb1ELb0ELb1ELb0ELb1ELb0ELb0ELb0ELi2ELi4ELi4ELi4ELb0EEENS1_21CollectiveEpilogueBwdISA_SB_SD_Li256ELb0ELb0ELi2EEENS1_25SingleTileBwdLPTSchedulerILb0ELi128ELb1EEEEEEEEEvNT_6ParamsE$_ZN4cute3eso3ESOILb0ELb0EJiiNS_1CILi72EEENS2_ILi512EEEEEC2ERKiS7_RKS3_RKS4_) ;  /* 0xfffbf41000007944 */ /* 0x002fea0003c3ffff */
[----:B-1----:R-:W2:Y:S01]  /*483b0*/  LDL.64 R2, [R1+0x1590] ;  /* 0x0015900001027983 */ /* 0x002ea20000100a00 */
[----:B------:R-:W-:Y:S01]  /*483c0*/  IMAD.MOV.U32 R6, RZ, RZ, R4 ;  /* 0x000000ffff067224 */ /* 0x000fe200078e0004 */
[----:B------:R-:W-:Y:S01]  /*483d0*/  IADD3 R5, R10, 0x250, RZ ;  /* 0x000002500a057810 */ /* 0x000fe20007ffe0ff */
[----:B------:R-:W-:Y:S01]  /*483e0*/  IMAD.MOV.U32 R36, RZ, RZ, R14 ;  /* 0x000000ffff247224 */ /* 0x000fe200078e000e */
[----:B------:R-:W-:Y:S01]  /*483f0*/  MOV R4, 0x48430 ;  /* 0x0004843000047802 */ /* 0x000fe20000000f00 */
[----:B--2---:R1:W-:Y:S04]  /*48400*/  STL [R1+0x15cc], R2 ;  /* 0x0015cc0201007387 */ /* 0x0043e80000100800 */
[----:B------:R1:W-:Y:S02]  /*48410*/  STL [R1+0x15d0], R3 ;  /* 0x0015d00301007387 */ /* 0x0003e40000100800 */
[----:B-1----:R-:W-:Y:S05]  /*48420*/  CALL.REL.NOINC `($_ZN7cutlass13device_kernelIN5flash19enable_sm80_to_sm89INS1_16FlashAttnBwdSm80INS1_25CollectiveMainloopBwdSm80ILi2ELi2EN4cute5tupleIJNS5_1CILi128EEES8_NS7_ILi64EEEEEENS_6half_tEfNS_4arch4Sm80ELb1ELb0ELb1ELb0ELb1ELb0ELb0ELb0ELi2ELi4ELi4ELi4ELb0EEENS1_21CollectiveEpilogueBwdISA_SB_SD_Li256ELb0ELb0ELi2EEENS1_25SingleTileBwdLPTSchedulerILb0ELi128ELb1EEEEEEEEEvNT_6ParamsE$_ZN4cute3eso3ESOILb0ELb0EJiiiNS_1CILi72EEENS2_ILi512EEEEEC2ERKiS7_S7_RKS3_RKS4_) ;  /* 0xfffbf56000007944 */ /* 0x002fea0003c3ffff */
        /* <DEDUP_REMOVED lines=8> */
[----:B-1----:R-:W-:Y:S05]  /*484b0*/  CALL.REL.NOINC `($_ZN7cutlass13device_kernelIN5flash19enable_sm80_to_sm89INS1_16FlashAttnBwdSm80INS1_25CollectiveMainloopBwdSm80ILi2ELi2EN4cute5tupleIJNS5_1CILi128EEES8_NS7_ILi64EEEEEENS_6half_tEfNS_4arch4Sm80ELb1ELb0ELb1ELb0ELb1ELb0ELb0ELb0ELi2ELi4ELi4ELi4ELb0EEENS1_21CollectiveEpilogueBwdISA_SB_SD_Li256ELb0ELb0ELi2EEENS1_25SingleTileBwdLPTSchedulerILb0ELi128ELb1EEEEEEEEEvNT_6ParamsE$_ZN4cute3eso3ESOILb1ELb0EJNS_1CILi1EEEiiiNS2_ILi72EEENS2_ILi512EEEEEC2ERKS3_RKiSA_SA_RKS4_RKS5_) ;  /* 0xfffbfc3000007944 */ /* 0x002fea0003c3ffff */
[----:B-1----:R1:W5:Y:S04]  /*484c0*/  LDL R5, [R1+0x1588] ;  /* 0x0015880001057983 */ /* 0x0023680000100800 */
[----:B------:R1:W5:Y:S01]  /*484d0*/  LDL.64 R2, [R1+0x1580] ;  /* 0x0015800001027983 */ /* 0x0003620000100a00 */
[----:B------:R-:W-:-:S03]  /*484e0*/  MOV R6, 0x48500 ;  /* 0x0004850000067802 */ /* 0x000fc60000000f00 */
[----:B-1---5:R-:W-:Y:S05]  /*484f0*/  CALL.REL.NOINC `($_ZN7cutlass13device_kernelIN5flash19enable_sm80_to_sm89INS1_16FlashAttnBwdSm80INS1_25CollectiveMainloopBwdSm80ILi2ELi2EN4cute5tupleIJNS5_1CILi128EEES8_NS7_ILi64EEEEEENS_6half_tEfNS_4arch4Sm80ELb1ELb0ELb1ELb0ELb1ELb0ELb0ELb0ELi2ELi4ELi4ELi4ELb0EEENS1_21CollectiveEpilogueBwdISA_SB_SD_Li256ELb0ELb0ELi2EEENS1_25SingleTileBwdLPTSchedulerILb0ELi128ELb1EEEEEEEEEvNT_6ParamsE$_ZN4cute5tupleIJNS0_IJNS_1CILi8EEENS1_ILi2EEES3_S3_S2_S3_EEENS0_IJNS1_ILi1EEEiiiNS1_ILi72EEENS1_ILi512EEEEEEEEC2ERKS4_RKS8_) ;  /* 0xfffc17e000007944 */ /* 0x022fea0003c3ffff */
[----:B-1----:R-:W2:Y:S04]  /*48500*/  LDL.64 R2, [R1+0x1580] ;  /* 0x0015800001027983 */ /* 0x002ea80000100a00 */
[----:B------:R-:W3:Y:S01]  /*48510*/  LDL R4, [R1+0x1588] ;  /* 0x0015880001047983 */ /* 0x000ee20000100800 */
[----:B------:R-:W-:-:S03]  /*48520*/  MOV R6, 0x48570 ;  /* 0x0004857000067802 */ /* 0x000fc60000000f00 */
[----:B------:R1:W-:Y:S04]  /*48530*/  STL.U8 [R1+0x15dc], RZ ;  /* 0x0015dcff01007387 */ /* 0x0003e80000100000 */
[----:B--2---:R1:W-:Y:S04]  /*48540*/  STL.64 [R1+0x15b0], R2 ;  /* 0x0015b00201007387 */ /* 0x0043e80000100a00 */
[----:B---3--:R1:W-:Y:S02]  /*48550*/  STL [R1+0x15b8], R4 ;  /* 0x0015b80401007387 */ /* 0x0083e40000100800 */
[----:B-1----:R-:W-:Y:S05]  /*48560*/  CALL.REL.NOINC `($_ZN7cutlass13device_kernelIN5flash19enable_sm80_to_sm89INS1_16FlashAttnBwdSm80INS1_25CollectiveMainloopBwdSm80ILi2ELi2EN4cute5tupleIJNS5_1CILi128EEES8_NS7_ILi64EEEEEENS_6half_tEfNS_4arch4Sm80ELb1ELb0ELb1ELb0ELb1ELb0ELb0ELb0ELi2ELi4ELi4ELi4ELb0EEENS1_21CollectiveEpilogueBwdISA_SB_SD_Li256ELb0ELb0ELi2EEENS1_25SingleTileBwdLPTSchedulerILb0ELi128ELb1EEEEEEEEEvNT_6ParamsE$_ZZN4cute6detail16composition_implINS_5tupleIJNS_1CILi8EEENS3_ILi2EEES5_S5_S4_S5_EEENS2_IJNS3_ILi1EEEiiiNS3_ILi72EEENS3_ILi512EEEEEENS2_IJNS2_IJS5_S5_S5_EEES5_NS2_IJNS3_ILi4EEES5_EEEEEENS2_IJNS2_IJS7_S9_S4_EEENS3_ILi4096EEENS2_IJNS3_ILi16EEENS3_ILi8192EEEEEEEEEEEDaRKT_RKT0_RKT1_RKT2_ENKUlRKT_RKT0_E_clISB_SF_EEDaSZ_S12_) ;  /* 0xfffc231000007944 */ /* 0x002fea0003c3ffff */
[----:B------:R-:W-:Y:S02]  /*48570*/  MOV R4, 0x48590 ;  /* 0x0004859000047802 */ /* 0x000fe40000000f00 */
[----:B-----5:R-:W-:Y:S05]  /*48580*/  CALL.REL.NOINC `($_ZN7cutlass13device_kernelIN5flash19enable_sm80_to_sm89INS1_16FlashAttnBwdSm80INS1_25CollectiveMainloopBwdSm80ILi2ELi2EN4cute5tupleIJNS5_1CILi128EEES8_NS7_ILi64EEEEEENS_6half_tEfNS_4arch4Sm80ELb1ELb0ELb1ELb0ELb1ELb0ELb0ELb0ELi2ELi4ELi4ELi4ELb0EEENS1_21CollectiveEpilogueBwdISA_SB_SD_Li256ELb0ELb0ELi2EEENS1_25SingleTileBwdLPTSchedulerILb0ELi128ELb1EEEEEEEEEvNT_6ParamsE$_ZZN4cute6detail16composition_implINS_5tupleIJNS_1CILi8EEENS3_ILi2EEES5_S5_S4_S5_EEENS2_IJNS3_ILi1EEEiiiNS3_ILi72EEENS3_ILi512EEEEEENS2_IJNS2_IJS5_S5_S5_EEES5_NS2_IJNS3_ILi4EEES5_EEEEEENS2_IJNS2_IJS7_S9_S4_EEENS3_ILi4096EEENS2_IJNS3_ILi16EEENS3_ILi8192EEEEEEEEEEEDaRKT_RKT0_RKT1_RKT2_ENKUlRKT_RKT0_E_clISD_SJ_EEDaSZ_S12_) ;  /* 0xfffc234000007944 */ /* 0x020fea0003c3ffff */
[----:B-----5:R2:W-:Y:S01]  /*48590*/  STL.64 [R1+0x1580], R2 ;  /* 0x0015800201007387 */ /* 0x0205e20000100a00 */
[----:B-1----:R-:W-:-:S03]  /*485a0*/  MOV R6, 0x485c0 ;  /* 0x000485c000067802 */ /* 0x002fc60000000f00 */
[----:B--2---:R-:W-:Y:S05]  /*485b0*/  CALL.REL.NOINC `($_ZN7cutlass13device_kernelIN5flash19enable_sm80_to_sm89INS1_16FlashAttnBwdSm80INS1_25CollectiveMainloopBwdSm80ILi2ELi2EN4cute5tupleIJNS5_1CILi128EEES8_NS7_ILi64EEEEEENS_6half_tEfNS_4arch4Sm80ELb1ELb0ELb1ELb0ELb1ELb0ELb0ELb0ELi2ELi4ELi4ELi4ELb0EEENS1_21CollectiveEpilogueBwdISA_SB_SD_Li256ELb0ELb0ELi2EEENS1_25SingleTileBwdLPTSchedulerILb0ELi128ELb1EEEEEEEEEvNT_6ParamsE$_ZN4cute3eso3ESOILb0ELb0EJNS_5tupleIJNS_1CILi1EEENS3_ILi512EEEiEEENS3_ILi4096EEENS2_IJNS2_IJiiEEENS3_ILi8192EEEEEEEEC2ERKS6_RKS7_RKSA_) ;  /* 0xfffbe53000007944 */ /* 0x004fea0003c3ffff */
[----:B-1----:R1:W5:Y:S04]  /*485c0*/  LDL R5, [R1+0x1598] ;  /* 0x0015980001057983 */ /* 0x0023680000100800 */
[----:B------:R1:W5:Y:S01]  /*485d0*/  LDL.64 R2, [R1+0x1590] ;  /* 0x0015900001027983 */ /* 0x0003620000100a00 */
[----:B------:R-:W-:-:S03]  /*485e0*/  MOV R6, 0x48600 ;  /* 0x0004860000067802 */ /* 0x000fc60000000f00 */
[----:B-1---5:R-:W-:Y:S05]  /*485f0*/  CALL.REL.NOINC `($_ZN7cutlass13device_kernelIN5flash19enable_sm80_to_sm89INS1_16FlashAttnBwdSm80INS1_25CollectiveMainloopBwdSm80ILi2ELi2EN4cute5tupleIJNS5_1CILi128EEES8_NS7_ILi64EEEEEENS_6half_tEfNS_4arch4Sm80ELb1ELb0ELb1ELb0ELb1ELb0ELb0ELb0ELi2ELi4ELi4ELi4ELb0EEENS1_21CollectiveEpilogueBwdISA_SB_SD_Li256ELb0ELb0ELi2EEENS1_25SingleTileBwdLPTSchedulerILb0ELi128ELb1EEEEEEEEEvNT_6ParamsE$_ZN4cute5tupleIJNS0_IJNS0_IJNS_1CILi2EEES2_S2_EEES2_NS0_IJNS0_IJS2_S2_EEES2_EEEEEENS0_IJNS0_IJNS1_ILi1EEENS1_ILi512EEEiEEENS1_ILi4096EEENS0_IJNS0_IJiiEEENS1_ILi8192EEEEEEEEEEEC2ERKS6_RKSE_) ;  /* 0xfffc135000007944 */ /* 0x022fea0003c3ffff */
[----:B-1----:R1:W5:Y:S04]  /*48600*/  LDL R4, [R1+0x1598] ;  /* 0x0015980001047983 */ /* 0x0023680000100800 */
[----:B------:R1:W5:Y:S01]  /*48610*/  LDL.64 R2, [R1+0x1590] ;  /* 0x0015900001027983 */ /* 0x0003620000100a00 */
[----:B------:R-:W-:-:S05]  /*48620*/  LEA.HI R6, R29, R29, RZ, 0x1d ;  /* 0x0000001d1d067211 */ /* 0x000fca00078fe8ff */
[----:B------:R-:W-:Y:S01]  /*48630*/  IMAD.U32 R32, R7, 0x2, R6 ;  /* 0x0000000207207824 */ /* 0x000fe200078e0006 */
[----:B------:R-:W-:-:S04]  /*48640*/  MOV R6, 0x48670 ;  /* 0x0004867000067802 */ /* 0x000fc80000000f00 */
[----:B------:R1:W-:Y:S03]  /*48650*/  STL [R1+0x15c4], R32 ;  /* 0x0015c42001007387 */ /* 0x0003e60000100800 */
[----:B-1---5:R-:W-:Y:S05]  /*48660*/  CALL.REL.NOINC `($_ZN7cutlass13device_kernelIN5flash19enable_sm80_to_sm89INS1_16FlashAttnBwdSm80INS1_25CollectiveMainloopBwdSm80ILi2ELi2EN4cute5tupleIJNS5_1CILi128EEES8_NS7_ILi64EEEEEENS_6half_tEfNS_4arch4Sm80ELb1ELb0ELb1ELb0ELb1ELb0ELb0ELb0ELi2ELi4ELi4ELi4ELb0EEENS1_21CollectiveEpilogueBwdISA_SB_SD_Li256ELb0ELb0ELi2EEENS1_25SingleTileBwdLPTSchedulerILb0ELi128ELb1EEEEEEEEEvNT_6ParamsE$_ZN4cute3eso3ESOILb0ELb0EJNS_6LayoutINS_5tupleIJNS3_IJNS_1CILi2EEES5_S5_EEES5_NS3_IJNS3_IJS5_S5_EEES5_EEEEEENS3_IJNS3_IJNS4_ILi1EEENS4_ILi512EEEiEEENS4_ILi4096EEENS3_IJNS3_IJiiEEENS4_ILi8192EEEEEEEEEEEjEEC2ERKSI_RKj) ;  /* 0xfffbea8000007944 */ /* 0x022fea0003c3ffff */
        /* <DEDUP_REMOVED lines=9> */
[----:B-1----:R-:W-:Y:S05]  /*48700*/  CALL.REL.NOINC `($_ZN7cutlass13device_kernelIN5flash19enable_sm80_to_sm89INS1_16FlashAttnBwdSm80INS1_25CollectiveMainloopBwdSm80ILi2ELi2EN4cute5tupleIJNS5_1CILi128EEES8_NS7_ILi64EEEEEENS_6half_tEfNS_4arch4Sm80ELb1ELb0ELb1ELb0ELb1ELb0ELb0ELb0ELi2ELi4ELi4ELi4ELb0EEENS1_21CollectiveEpilogueBwdISA_SB_SD_Li256ELb0ELb0ELi2EEENS1_25SingleTileBwdLPTSchedulerILb0ELi128ELb1EEEEEEEEEvNT_6ParamsE$_ZN4cute3eso3ESOILb0ELb0EJNS_6LayoutINS_5tupleIJNS3_IJNS_1CILi2EEES5_S5_EEES5_NS3_IJNS3_IJS5_S5_EEES5_EEEEEENS3_IJNS3_IJNS4_ILi1EEENS4_ILi512EEEiEEENS4_ILi4096EEENS3_IJNS3_IJiiEEENS4_ILi8192EEEEEEEEEEENS_10ViewEngineINS_8smem_ptrIPN7cutlass6half_tEEEEEEEC2ERKSI_RKSP_) ;  /* 0xfffbe96000007944 */ /* 0x002fea0003c3ffff */
[----:B------:R2:W5:Y:S04]  /*48710*/  LDL R2, [R1+0x1594] ;  /* 0x0015940001027983 */ /* 0x0005680000100800 */
[----:B-1----:R2:W5:Y:S01]  /*48720*/  LDL R3, [R1+0x1598] ;  /* 0x0015980001037983 */ /* 0x0025620000100800 */
[----:B------:R-:W-:-:S03]  /*48730*/  MOV R4, 0x48750 ;  /* 0x0004875000047802 */ /* 0x000fc60000000f00 */
[----:B--2--5:R-:W-:Y:S05]  /*48740*/  CALL.REL.NOINC `($_ZN7cutlass13device_kernelIN5flash19enable_sm80_to_sm89INS1_16FlashAttnBwdSm80INS1_25CollectiveMainloopBwdSm80ILi2ELi2EN4cute5tupleIJNS5_1CILi128EEES8_NS7_ILi64EEEEEENS_6half_tEfNS_4arch4Sm80ELb1ELb0ELb1ELb0ELb1ELb0ELb0ELb0ELi2ELi4ELi4ELi4ELb0EEENS1_21CollectiveEpilogueBwdISA_SB_SD_Li256ELb0ELb0ELi2EEENS1_25SingleTileBwdLPTSchedulerILb0ELi128ELb1EEEEEEEEEvNT_6ParamsE$_ZZN4cute4takeILi1ELi3ENS_5tupleIJNS1_IJNS_1CILi1EEENS2_ILi512EEEiEEENS2_ILi4096EEENS1_IJNS1_IJiiEEENS2_ILi8192EEEEEEEEEEEDaRKT1_ENKUlDpRKT_E_clIJS6_S9_EEEDaSH_) ;  /* 0xfffc1e9000007944 */ /* 0x024fea0003c3ffff */
[----:B------:R1:W-:Y:S01]  /*48750*/  STL.64 [R1+0x1590], R2 ;  /* 0x0015900201007387 */ /* 0x0003e20000100a00 */
[----:B------:R-:W-:-:S03]  /*48760*/  MOV R4, 0x48780 ;  /* 0x0004878000047802 */ /* 0x000fc60000000f00 */
[----:B-1----:R-:W-:Y:S05]  /*48770*/  CALL.REL.NOINC `($_ZN7cutlass13device_kernelIN5flash19enable_sm80_to_sm89INS1_16FlashAttnBwdSm80INS1_25CollectiveMainloopBwdSm80ILi2ELi2EN4cute5tupleIJNS5_1CILi128EEES8_NS7_ILi64EEEEEENS_6half_tEfNS_4arch4Sm80ELb1ELb0ELb1ELb0ELb1ELb0ELb0ELb0ELi2ELi4ELi4ELi4ELb0EEENS1_21CollectiveEpilogueBwdISA_SB_SD_Li256ELb0ELb0ELi2EEENS1_25SingleTileBwdLPTSchedulerILb0ELi128ELb1EEEEEEEEEvNT_6ParamsE$_ZZN4cute16flatten_to_tupleINS_5tupleIJNS_1CILi4096EEENS1_IJNS1_IJiiEEENS2_ILi8192EEEEEEEEEEEDaRKT_ENKUlRKT_E_clIS6_EEDaSD_) ;  /* 0xfffc1d9000007944 */ /* 0x002fea0003c3ffff */
[----:B------:R-:W-:Y:S02]  /*48780*/  MOV R2, 0x487a0 ;  /* 0x000487a000027802 */ /* 0x000fe40000000f00 */
[----:B------:R-:W-:Y:S05]  /*48790*/  CALL.REL.NOINC `($_ZN7cutlass13device_kernelIN5flash19enable_sm80_to_sm89INS1_16FlashAttnBwdSm80INS1_25CollectiveMainloopBwdSm80ILi2ELi2EN4cute5tupleIJNS5_1CILi128EEES8_NS7_ILi64EEEEEENS_6half_tEfNS_4arch4Sm80ELb1ELb0ELb1ELb0ELb1ELb0ELb0ELb0ELi2ELi4ELi4ELi4ELb0EEENS1_21CollectiveEpilogueBwdISA_SB_SD_Li256ELb0ELb0ELi2EEENS1_25SingleTileBwdLPTSchedulerILb0ELi128ELb1EEEEEEEEEvNT_6ParamsE$_ZZN4cute12filter_tupleINS_5tupleIJNS_1CILi4096EEENS1_IJNS1_IJiiEEENS2_ILi8192EEEEEEEEEZNS_16flatten_to_tupleIS7_EEDaRKT_EUlRKT_E_EEDaSB_OT0_ENKUlDpSE_E_clIJNS1_IJS3_EEENS1_IJiiS5_EEEEEEDaSI_) ;  /* 0xfffc19e000007944 */ /* 0x000fea0003c3ffff */
        /* <DEDUP_REMOVED lines=21> */
[----:B-1---5:R-:W-:Y:S05]  /*488f0*/  CALL.REL.NOINC `($_ZN7cutlass13device_kernelIN5flash19enable_sm80_to_sm89INS1_16FlashAttnBwdSm80INS1_25CollectiveMainloopBwdSm80ILi2ELi2EN4cute5tupleIJNS5_1CILi128EEES8_NS7_ILi64EEEEEENS_6half_tEfNS_4arch4Sm80ELb1ELb0ELb1ELb0ELb1ELb0ELb0ELb0ELi2ELi4ELi4ELi4ELb0EEENS1_21CollectiveEpilogueBwdISA_SB_SD_Li256ELb0ELb0ELi2EEENS1_25SingleTileBwdLPTSchedulerILb0ELi128ELb1EEEEEEEEEvNT_6ParamsE$_ZN4cute3eso3ESOILb1ELb0EJNS_14ComposedLayoutINS_7SwizzleILi3ELi3ELi3EEENS_1CILi0EEENS_6LayoutINS_5tupleIJNS8_IJNS8_IJNS5_ILi4EEENS5_ILi8EEEEEENS8_IJNS5_ILi2EEENS5_ILi1EEEEEEEEENS8_IJNS8_IJSC_SC_EEESB_EEEEEENS8_IJNS8_IJNS8_IJNS5_ILi128EEESD_EEENS8_IJSA_S6_EEEEEENS8_IJNS8_IJNS5_ILi64EEENS5_ILi512EEEEEENS8_IJNS5_ILi16EEENS5_ILi1024EEEEEEEEEEEEEEEENS_10ViewEngineINS_8smem_ptrIPN7cutlass6half_tEEEEEEEC2ERKSW_RKS13_) ;  /* 0xfffbf49000007944 */ /* 0x022fea0003c3ffff */
[----:B-1----:R1:W5:Y:S04]  /*48900*/  LD.E R3, [R6.64+0xc] ;  /* 0x00000c0806037980 */ /* 0x002368000c101900 */
[----:B------:R1:W5:Y:S01]  /*48910*/  LDL.64 R30, [R1+0x1590] ;  /* 0x00159000011e7983 */ /* 0x0003620000100a00 */
[----:B------:R-:W-:-:S03]  /*48920*/  MOV R4, 0x48940 ;  /* 0x0004894000047802 */ /* 0x000fc60000000f00 */
        /* <DEDUP_REMOVED lines=45> */
[----:B------:R-:W-:-:S02]  /*48c00*/  LOP3.LUT P0, RZ, R6, 0x8, RZ, 0xc0, !PT ;  /* 0x0000000806ff7812 */ /* 0x000fc4000780c0ff */
[----:B------:R-:W-:Y:S02]  /*48c10*/  MOV R26, 0x48c40 ;  /* 0x00048c40001a7802 */ /* 0x000fe40000000f00 */
[----:B------:R-:W-:-:S04]  /*48c20*/  SEL R5, R5, 0x38, !P0 ;  /* 0x0000003805057807 */ /* 0x000fc80004000000 */
[----:B-1---5:R-:W-:Y:S05]  /*48c30*/  CALL.REL.NOINC `($_ZN7cutlass13device_kernelIN5flash19enable_sm80_to_sm89INS1_16FlashAttnBwdSm80INS1_25CollectiveMainloopBwdSm80ILi2ELi2EN4cute5tupleIJNS5_1CILi128EEES8_NS7_ILi64EEEEEENS_6half_tEfNS_4arch4Sm80ELb1ELb0ELb1ELb0ELb1ELb0ELb0ELb0ELi2ELi4ELi4ELi4ELb0EEENS1_21CollectiveEpilogueBwdISA_SB_SD_Li256ELb0ELb0ELi2EEENS1_25SingleTileBwdLPTSchedulerILb0ELi128ELb1EEEEEEEEEvNT_6ParamsE$_ZN4cute3eso3ESOILb0ELb1EJiNS_1CILi144EEENS2_ILi288EEEEEC2ERKiRKS3_RKS4_) ;  /* 0xfffbeed000007944 */ /* 0x022fea0003c3ffff */
[----:B------:R-:W2:Y:S01]  /*48c40*/  LDL R32, [R1+0x1590] ;  /* 0x0015900001207983 */ /* 0x000ea20000100800 */
[----:B-1----:R-:W-:Y:S02]  /*48c50*/  MOV R4, R24 ;  /* 0x0000001800047202 */ /* 0x002fe40000000f00 */
[----:B------:R-:W-:Y:S01]  /*48c60*/  MOV R26, 0x48c90 ;  /* 0x00048c90001a7802 */ /* 0x000fe20000000f00 */
[----:B--2---:R1:W-:Y:S04]  /*48c70*/  STL [R1+0x15dc], R32 ;  /* 0x0015dc2001007387 */ /* 0x0043e80000100800 */
[----:B-1----:R-:W-:Y:S05]  /*48c80*/  CALL.REL.NOINC `($_ZN7cutlass13device_kernelIN5flash19enable_sm80_to_sm89INS1_16FlashAttnBwdSm80INS1_25CollectiveMainloopBwdSm80ILi2ELi2EN4cute5tupleIJNS5_1CILi128EEES8_NS7_ILi64EEEEEENS_6half_tEfNS_4arch4Sm80ELb1ELb0ELb1ELb0ELb1ELb0ELb0ELb0ELi2ELi4ELi4ELi4ELb0EEENS1_21CollectiveEpilogueBwdISA_SB_SD_Li256ELb0ELb0ELi2EEENS1_25SingleTileBwdLPTSchedulerILb0ELi128ELb1EEEEEEEEEvNT_6ParamsE$_ZN4cute3eso3ESOILb1ELb0EJNS_1CILi1EEENS_5tupleIJNS2_ILi8EEEiiEEENS2_ILi64EEENS4_IJiNS2_ILi144EEENS2_ILi288EEEEEENS2_ILi512EEEEEC2ERKS3_RKS6_RKS7_RKSA_RKSB_) ;  /* 0xfffbf2b000007944 */ /* 0x002fea0003c3ffff */
[----:B-1----:R1:W5:Y:S04]  /*48c90*/  LDL R5, [R1+0x1598] ;  /* 0x0015980001057983 */ /* 0x0023680000100800 */
[----:B------:R1:W5:Y:S01]  /*48ca0*/  LDL.64 R2, [R1+0x1590] ;  /* 0x0015900001027983 */ /* 0x0003620000100a00 */
[----:B------:R-:W-:-:S03]  /*48cb0*/  MOV R26, 0x48cd0 ;  /* 0x00048cd0001a7802 */ /* 0x000fc60000000f00 */
[----:B-1---5:R-:W-:Y:S05]  /*48cc0*/  CALL.REL.NOINC `($_ZN7cutlass13device_kernelIN5flash19enable_sm80_to_sm89INS1_16FlashAttnBwdSm80INS1_25CollectiveMainloopBwdSm80ILi2ELi2EN4cute5tupleIJNS5_1CILi128EEES8_NS7_ILi64EEEEEENS_6half_tEfNS_4arch4Sm80ELb1ELb0ELb1ELb0ELb1ELb0ELb0ELb0ELi2ELi4ELi4ELi4ELb0EEENS1_21CollectiveEpilogueBwdISA_SB_SD_Li256ELb0ELb0ELi2EEENS1_25SingleTileBwdLPTSchedulerILb0ELi128ELb1EEEEEEEEEvNT_6ParamsE$_ZN4cute5tupleIJNS0_IJNS_1CILi8EEENS0_IJNS1_ILi2EEES3_S3_EEENS1_ILi1EEES4_S5_EEENS0_IJS5_NS0_IJS2_iiEEENS1_ILi64EEENS0_IJiNS1_ILi144EEENS1_ILi288EEEEEENS1_ILi512EEEEEEEEC2ERKS6_RKSD_) ;  /* 0xfffc0f3000007944 */ /* 0x022fea0003c3ffff */
[----:B------:R2:W5:Y:S04]  /*48cd0*/  LDL R24, [R1+0x1598] ;  /* 0x0015980001187983 */ /* 0x0005680000100800 */
[----:B-1----:R2:W5:Y:S01]  /*48ce0*/  LDL.64 R2, [R1+0x1590] ;  /* 0x0015900001027983 */ /* 0x0025620000100a00 */
[----:B------:R-:W-:-:S03]  /*48cf0*/  MOV R4, 0x48d10 ;  /* 0x00048d1000047802 */ /* 0x000fc60000000f00 */
[----:B--2--5:R-:W-:Y:S05]  /*48d00*/  CALL.REL.NOINC `($_ZN7cutlass13device_kernelIN5flash19enable_sm80_to_sm89INS1_16FlashAttnBwdSm80INS1_25CollectiveMainloopBwdSm80ILi2ELi2EN4cute5tupleIJNS5_1CILi128EEES8_NS7_ILi64EEEEEENS_6half_tEfNS_4arch4Sm80ELb1ELb0ELb1ELb0ELb1ELb0ELb0ELb0ELi2ELi4ELi4ELi4ELb0EEENS1_21CollectiveEpilogueBwdISA_SB_SD_Li256ELb0ELb0ELi2EEENS1_25SingleTileBwdLPTSchedulerILb0ELi128ELb1EEEEEEEEEvNT_6ParamsE$_ZZN4cute7flattenINS_5tupleIJNS_1CILi1EEENS1_IJNS2_ILi8EEEiiEEENS2_ILi64EEENS1_IJiNS2_ILi144EEENS2_ILi288EEEEEENS2_ILi512EEEEEEEEDaRKT_ENKUlRKT_E_clIS5_EEDaSH_) ;  /* 0xfffc1e5000007944 */ /* 0x024fea0003c3ffff */
[----:B------:R-:W-:Y:S02]  /*48d10*/  MOV R3, R24 ;  /* 0x0000001800037202 */ /* 0x000fe40000000f00 */
[----:B------:R-:W-:-:S02]  /*48d20*/  MOV R4, 0x48d40 ;  /* 0x00048d4000047802 */ /* 0x000fc40000000f00 */
[----:B------:R-:W-:Y:S05]  /*48d30*/  CALL.REL.NOINC `($_ZN7cutlass13device_kernelIN5flash19enable_sm80_to_sm89INS1_16FlashAttnBwdSm80INS1_25CollectiveMainloopBwdSm80ILi2ELi2EN4cute5tupleIJNS5_1CILi128EEES8_NS7_ILi64EEEEEENS_6half_tEfNS_4arch4Sm80ELb1ELb0ELb1ELb0ELb1ELb0ELb0ELb0ELi2ELi4ELi4ELi4ELb0EEENS1_21CollectiveEpilogueBwdISA_SB_SD_Li256ELb0ELb0ELi2EEENS1_25SingleTileBwdLPTSchedulerILb0ELi128ELb1EEEEEEEEEvNT_6ParamsE$_ZZN4cute7flattenINS_5tupleIJNS_1CILi1EEENS1_IJNS2_ILi8EEEiiEEENS2_ILi64EEENS1_IJiNS2_ILi144EEENS2_ILi288EEEEEENS2_ILi512EEEEEEEEDaRKT_ENKUlRKT_E_clIS9_EEDaSH_) ;  /* 0xfffc1e6000007944 */ /* 0x000fea0003c3ffff */
[----:B------:R-:W-:Y:S02]  /*48d40*/  MOV R4, R2 ;  /* 0x0000000200047202 */ /* 0x000fe40000000f00 */
[----:B------:R-:W-:-:S02]  /*48d50*/  MOV R2, 0x48d70 ;  /* 0x00048d7000027802 */ /* 0x000fc40000000f00 */
[----:B------:R-:W-:Y:S05]  /*48d60*/  CALL.REL.NOINC `($_ZN7cutlass13device_kernelIN5flash19enable_sm80_to_sm89INS1_16FlashAttnBwdSm80INS1_25CollectiveMainloopBwdSm80ILi2ELi2EN4cute5tupleIJNS5_1CILi128EEES8_NS7_ILi64EEEEEENS_6half_tEfNS_4arch4Sm80ELb1ELb0ELb1ELb0ELb1ELb0ELb0ELb0ELi2ELi4ELi4ELi4ELb0EEENS1_21CollectiveEpilogueBwdISA_SB_SD_Li256ELb0ELb0ELi2EEENS1_25SingleTileBwdLPTSchedulerILb0ELi128ELb1EEEEEEEEEvNT_6ParamsE$_ZZN4cute12filter_tupleINS_5tupleIJNS_1CILi1EEENS1_IJNS2_ILi8EEEiiEEENS2_ILi64EEENS1_IJiNS2_ILi144EEENS2_ILi288EEEEEENS2_ILi512EEEEEEZNS_7flattenISB_EEDaRKT_EUlRKT_E_EEDaSF_OT0_ENKUlDpSI_E_clIJNS1_IJS3_EEES5_NS1_IJS6_EEES9_NS1_IJSA_EEEEEEDaSM_) ;  /* 0xfffc138000007944 */ /* 0x000fea0003c3ffff */
[----:B------:R-:W-:Y:S02]  /*48d70*/  MOV R26, 0x48d90 ;  /* 0x00048d90001a7802 */ /* 0x000fe40000000f00 */
[----:B------:R-:W-:Y:S05]  /*48d80*/  CALL.REL.NOINC `($_ZN7cutlass13device_kernelIN5flash19enable_sm80_to_sm89INS1_16FlashAttnBwdSm80INS1_25CollectiveMainloopBwdSm80ILi2ELi2EN4cute5tupleIJNS5_1CILi128EEES8_NS7_ILi64EEEEEENS_6half_tEfNS_4arch4Sm80ELb1ELb0ELb1ELb0ELb1ELb0ELb0ELb0ELi2ELi4ELi4ELi4ELb0EEENS1_21CollectiveEpilogueBwdISA_SB_SD_Li256ELb0ELb0ELi2EEENS1_25SingleTileBwdLPTSchedulerILb0ELi128ELb1EEEEEEEEEvNT_6ParamsE$_ZN4cute3eso3ESOILb0ELb1EJiNS_1CILi144EEENS2_ILi512EEEEEC2ERKiRKS3_RKS4_) ;  /* 0xfffbedd000007944 */ /* 0x000fea0003c3ffff */
[----:B------:R-:W2:Y:S01]  /*48d90*/  LDL R24, [R1+0x1590] ;  /* 0x0015900001187983 */ /* 0x000ea20000100800 */
[----:B-1----:R-:W-:-:S02]  /*48da0*/  MOV R2, R13 ;  /* 0x0000000d00027202 */ /* 0x002fc40000000f00 */
[----:B------:R-:W-:Y:S01]  /*48db0*/  MOV R34, 0x48de0 ;  /* 0x00048de000227802 */ /* 0x000fe20000000f00 */
[----:B--2---:R1:W-:Y:S04]  /*48dc0*/  STL [R1+0x15c4], R24 ;  /* 0x0015c41801007387 */ /* 0x0043e80000100800 */
[----:B-1----:R-:W-:Y:S05]  /*48dd0*/  CALL.REL.NOINC `($_ZN7cutlass13device_kernelIN5flash19enable_sm80_to_sm89INS1_16FlashAttnBwdSm80INS1_25CollectiveMainloopBwdSm80ILi2ELi2EN4cute5tupleIJNS5_1CILi128EEES8_NS7_ILi64EEEEEENS_6half_tEfNS_4arch4Sm80ELb1ELb0ELb1ELb0ELb1ELb0ELb0ELb0ELi2ELi4ELi4ELi4ELb0EEENS1_21CollectiveEpilogueBwdISA_SB_SD_Li256ELb0ELb0ELi2EEENS1_25SingleTileBwdLPTSchedulerILb0ELi128ELb1EEEEEEEEEvNT_6ParamsE$_ZN4cute3eso3ESOILb0ELb0EJiiNS_1CILi144EEENS2_ILi512EEEEEC2ERKiS7_RKS3_RKS4_) ;  /* 0xfffbe97000007944 */ /* 0x002fea0003c3ffff */
[----:B-1----:R-:W2:Y:S01]  /*48de0*/  LDL.64 R2, [R1+0x1590] ;  /* 0x0015900001027983 */ /* 0x002ea20000100a00 */
[----:B------:R-:W-:Y:S01]  /*48df0*/  IMAD.MOV.U32 R5, RZ, RZ, R12 ;  /* 0x000000ffff057224 */ /* 0x000fe200078e000c */
[----:B------:R-:W-:Y:S02]  /*48e00*/  IADD3 R29, R10, 0x240, RZ ;  /* 0x000002400a1d7810 */ /* 0x000fe40007ffe0ff */
[----:B------:R-:W-:Y:S01]  /*48e10*/  MOV R26, 0x48e50 ;  /* 0x00048e50001a7802 */ /* 0x000fe20000000f00 */
[----:B--2---:R1:W-:Y:S04]  /*48e20*/  STL [R1+0x15bc], R2 ;  /* 0x0015bc0201007387 */ /* 0x0043e80000100800 */
[----:B------:R1:W-:Y:S02]  /*48e30*/  STL [R1+0x15c0], R3 ;  /* 0x0015c00301007387 */ /* 0x0003e40000100800 */
[----:B-1----:R-:W-:Y:S05]  /*48e40*/  CALL.REL.NOINC `($_ZN7cutlass13device_kernelIN5flash19enable_sm80_to_sm89INS1_16FlashAttnBwdSm80INS1_25CollectiveMainloopBwdSm80ILi2ELi2EN4cute5tupleIJNS5_1CILi128EEES8_NS7_ILi64EEEEEENS_6half_tEfNS_4arch4Sm80ELb1ELb0ELb1ELb0ELb1ELb0ELb0ELb0ELi2ELi4ELi4ELi4ELb0EEENS1_21CollectiveEpilogueBwdISA_SB_SD_Li256ELb0ELb0ELi2EEENS1_25SingleTileBwdLPTSchedulerILb0ELi128ELb1EEEEEEEEEvNT_6ParamsE$_ZN4cute3eso3ESOILb0ELb0EJiiiNS_1CILi144EEENS2_ILi512EEEEEC2ERKiS7_S7_RKS3_RKS4_) ;  /* 0xfffbea9000007944 */ /* 0x002fea0003c3ffff */
[----:B-1----:R-:W2:Y:S04]  /*48e50*/  LDL.64 R2, [R1+0x1580] ;  /* 0x0015800001027983 */ /* 0x002ea80000100a00 */
[----:B------:R-:W3:Y:S01]  /*48e60*/  LDL R12, [R1+0x1588] ;  /* 0x00158800010c7983 */ /* 0x000ee20000100800 */
[----:B------:R-:W-:-:S03]  /*48e70*/  MOV R4, 0x48eb0 ;  /* 0x00048eb000047802 */ /* 0x000fc60000000f00 */
[----:B--2---:R1:W-:Y:S04]  /*48e80*/  STL.64 [R1+0x1590], R2 ;  /* 0x0015900201007387 */ /* 0x0043e80000100a00 */
[----:B---3--:R1:W-:Y:S02]  /*48e90*/  STL [R1+0x1598], R12 ;  /* 0x0015980c01007387 */ /* 0x0083e40000100800 */
[----:B-1----:R-:W-:Y:S05]  /*48ea0*/  CALL.REL.NOINC `($_ZN7cutlass13device_kernelIN5flash19enable_sm80_to_sm89INS1_16FlashAttnBwdSm80INS1_25CollectiveMainloopBwdSm80ILi2ELi2EN4cute5tupleIJNS5_1CILi128EEES8_NS7_ILi64EEEEEENS_6half_tEfNS_4arch4Sm80ELb1ELb0ELb1ELb0ELb1ELb0ELb0ELb0ELi2ELi4ELi4ELi4ELb0EEENS1_21CollectiveEpilogueBwdISA_SB_SD_Li256ELb0ELb0ELi2EEENS1_25SingleTileBwdLPTSchedulerILb0ELi128ELb1EEEEEEEEEvNT_6ParamsE$_ZN4cute3eso3ESOILb1ELb0EJNS_1CILi8EEEiiiNS2_ILi144EEENS2_ILi512EEEEEC2ERKS3_RKiSA_SA_RKS4_RKS5_) ;  /* 0xfffbf36000007944 */ /* 0x002fea0003c3ffff */
[----:B-1----:R-:W2:Y:S04]  /*48eb0*/  LDL.64 R2, [R1+0x15b0] ;  /* 0x0015b00001027983 */ /* 0x002ea80000100a00 */
[----:B------:R-:W3:Y:S01]  /*48ec0*/  LDL R12, [R1+0x15b8] ;  /* 0x0015b800010c7983 */ /* 0x000ee20000100800 */
[C---:B------:R-:W-:Y:S02]  /*48ed0*/  IADD3 R27, R10.reuse, 0x204, RZ ;  /* 0x000002040a1b7810 */ /* 0x040fe40007ffe0ff */
[----:B------:R-:W-:-:S02]  /*48ee0*/  IADD3 R26, R10, 0x208, RZ ;  /* 0x000002080a1a7810 */ /* 0x000fc40007ffe0ff */
[----:B------:R-:W-:Y:S01]  /*48ef0*/  MOV R4, 0x48f30 ;  /* 0x00048f3000047802 */ /* 0x000fe20000000f00 */
[----:B--2---:R1:W-:Y:S04]  /*48f00*/  STL.64 [R1+0x1580], R2 ;  /* 0x0015800201007387 */ /* 0x0043e80000100a00 */
[----:B---3--:R1:W-:Y:S02]  /*48f10*/  STL [R1+0x1588], R12 ;  /* 0x0015880c01007387 */ /* 0x0083e40000100800 */
[----:B-1----:R-:W-:Y:S05]  /*48f20*/  CALL.REL.NOINC `($_ZN7cutlass13device_kernelIN5flash19enable_sm80_to_sm89INS1_16FlashAttnBwdSm80INS1_25CollectiveMainloopBwdSm80ILi2ELi2EN4cute5tupleIJNS5_1CILi128EEES8_NS7_ILi64EEEEEENS_6half_tEfNS_4arch4Sm80ELb1ELb0ELb1ELb0ELb1ELb0ELb0ELb0ELi2ELi4ELi4ELi4ELb0EEENS1_21CollectiveEpilogueBwdISA_SB_SD_Li256ELb0ELb0ELi2EEENS1_25SingleTileBwdLPTSchedulerILb0ELi128ELb1EEEEEEEEEvNT_6ParamsE$_ZN4cute3eso3ESOILb1ELb0EJNS_1CILi1EEEiiiNS2_ILi144EEENS2_ILi512EEEEEC2ERKS3_RKiSA_SA_RKS4_RKS5_) ;  /* 0xfffbf11000007944 */ /* 0x002fea0003c3ffff */
[----:B-1----:R1:W5:Y:S04]  /*48f30*/  LDL R5, [R1+0x15b8] ;  /* 0x0015b80001057983 */ /* 0x0023680000100800 */
[----:B------:R1:W5:Y:S01]  /*48f40*/  LDL.64 R2, [R1+0x15b0] ;  /* 0x0015b00001027983 */ /* 0x0003620000100a00 */
[----:B------:R-:W-:-:S03]  /*48f50*/  MOV R26, 0x48f70 ;  /* 0x00048f70001a7802 */ /* 0x000fc60000000f00 */
[----:B-1---5:R-:W-:Y:S05]  /*48f60*/  CALL.REL.NOINC `($_ZN7cutlass13device_kernelIN5flash19enable_sm80_to_sm89INS1_16FlashAttnBwdSm80INS1_25CollectiveMainloopBwdSm80ILi2ELi2EN4cute5tupleIJNS5_1CILi128EEES8_NS7_ILi64EEEEEENS_6half_tEfNS_4arch4Sm80ELb1ELb0ELb1ELb0ELb1ELb0ELb0ELb0ELi2ELi4ELi4ELi4ELb0EEENS1_21CollectiveEpilogueBwdISA_SB_SD_Li256ELb0ELb0ELi2EEENS1_25SingleTileBwdLPTSchedulerILb0ELi128ELb1EEEEEEEEEvNT_6ParamsE$_ZN4cute5tupleIJNS0_IJNS_1CILi16EEENS1_ILi2EEES3_S3_NS1_ILi4EEES3_EEENS0_IJNS1_ILi1EEEiiiNS1_ILi144EEENS1_ILi512EEEEEEEEC2ERKS5_RKS9_) ;  /* 0xfffc0bf000007944 */ /* 0x022fea0003c3ffff */
        /* <DEDUP_REMOVED lines=8> */
[----:B-1----:R-:W-:Y:S05]  /*48ff0*/  CALL.REL.NOINC `($_ZN7cutlass13device_kernelIN5flash19enable_sm80_to_sm89INS1_16FlashAttnBwdSm80INS1_25CollectiveMainloopBwdSm80ILi2ELi2EN4cute5tupleIJNS5_1CILi128EEES8_NS7_ILi64EEEEEENS_6half_tEfNS_4arch4Sm80ELb1ELb0ELb1ELb0ELb1ELb0ELb0ELb0ELi2ELi4ELi4ELi4ELb0EEENS1_21CollectiveEpilogueBwdISA_SB_SD_Li256ELb0ELb0ELi2EEENS1_25SingleTileBwdLPTSchedulerILb0ELi128ELb1EEEEEEEEEvNT_6ParamsE$_ZZN4cute6detail16composition_implINS_5tupleIJNS_1CILi16EEENS3_ILi2EEES5_S5_NS3_ILi4EEES5_EEENS2_IJNS3_ILi1EEEiiiNS3_ILi144EEENS3_ILi512EEEEEENS2_IJNS2_IJS5_S5_EEES6_NS3_ILi8EEEEEENS2_IJNS2_IJNS3_ILi64EEESA_EEES4_NS3_ILi1024EEEEEEEEDaRKT_RKT0_RKT1_RKT2_ENKUlRKT_RKT0_E_clISC_SG_EEDaSX_S10_) ;  /* 0xfffc179000007944 */ /* 0x002fea0003c3ffff */
[----:B------:R-:W-:Y:S02]  /*49000*/  MOV R2, R14 ;  /* 0x0000000e00027202 */ /* 0x000fe40000000f00 */
[----:B------:R-:W-:Y:S02]  /*49010*/  MOV R26, 0x49030 ;  /* 0x00049030001a7802 */ /* 0x000fe40000000f00 */
[----:B-----5:R-:W-:Y:S05]  /*49020*/  CALL.REL.NOINC `($_ZN7cutlass13device_kernelIN5flash19enable_sm80_to_sm89INS1_16FlashAttnBwdSm80INS1_25CollectiveMainloopBwdSm80ILi2ELi2EN4cute5tupleIJNS5_1CILi128EEES8_NS7_ILi64EEEEEENS_6half_tEfNS_4arch4Sm80ELb1ELb0ELb1ELb0ELb1ELb0ELb0ELb0ELi2ELi4ELi4ELi4ELb0EEENS1_21CollectiveEpilogueBwdISA_SB_SD_Li256ELb0ELb0ELi2EEENS1_25SingleTileBwdLPTSchedulerILb0ELi128ELb1EEEEEEEEEvNT_6ParamsE$_ZZN4cute6detail16composition_implINS_5tupleIJNS_1CILi16EEENS3_ILi2EEES5_S5_NS3_ILi4EEES5_EEENS2_IJNS3_ILi1EEEiiiNS3_ILi144EEENS3_ILi512EEEEEENS2_IJNS2_IJS5_S5_EEES6_NS3_ILi8EEEEEENS2_IJNS2_IJNS3_ILi64EEESA_EEES4_NS3_ILi1024EEEEEEEEDaRKT_RKT0_RKT1_RKT2_ENKUlRKT_RKT0_E_clIS6_S4_EEDaSX_S10_) ;  /* 0xfffc171000007944 */ /* 0x020fea0003c3ffff */
[----:B-----5:R2:W-:Y:S01]  /*49030*/  STL.64 [R1+0x1580], R2 ;  /* 0x0015800201007387 */ /* 0x0205e20000100a00 */
[----:B------:R-:W-:Y:S02]  /*49040*/  MOV R26, R4 ;  /* 0x00000004001a7202 */ /* 0x000fe40000000f00 */
[----:B------:R-:W-:Y:S02]  /*49050*/  MOV R4, 0x49070 ;  /* 0x0004907000047802 */ /* 0x000fe40000000f00 */
[----:B-12---:R-:W-:Y:S05]  /*49060*/  CALL.REL.NOINC `($_ZN7cutlass13device_kernelIN5flash19enable_sm80_to_sm89INS1_16FlashAttnBwdSm80INS1_25CollectiveMainloopBwdSm80ILi2ELi2EN4cute5tupleIJNS5_1CILi128EEES8_NS7_ILi64EEEEEENS_6half_tEfNS_4arch4Sm80ELb1ELb0ELb1ELb0ELb1ELb0ELb0ELb0ELi2ELi4ELi4ELi4ELb0EEENS1_21CollectiveEpilogueBwdISA_SB_SD_Li256ELb0ELb0ELi2EEENS1_25SingleTileBwdLPTSchedulerILb0ELi128ELb1EEEEEEEEEvNT_6ParamsE$_ZN4cute3eso3ESOILb0ELb0EJNS_5tupleIJiNS_1CILi512EEEEEENS2_IJiiEEENS3_ILi1024EEEEEC2ERKS5_RKS6_RKS7_) ;  /* 0xfffbdc4000007944 */ /* 0x006fea0003c3ffff */
[----:B------:R2:W5:Y:S04]  /*49070*/  LDL R5, [R1+0x1598] ;  /* 0x0015980001057983 */ /* 0x0005680000100800 */
[----:B-1----:R2:W5:Y:S01]  /*49080*/  LDL.64 R2, [R1+0x1590] ;  /* 0x0015900001027983 */ /* 0x0025620000100a00 */
[----:B------:R-:W-:-:S03]  /*49090*/  MOV R26, 0x490b0 ;  /* 0x000490b0001a7802 */ /* 0x000fc60000000f00 */
[----:B--2--5:R-:W-:Y:S05]  /*490a0*/  CALL.REL.NOINC `($_ZN7cutlass13device_kernelIN5flash19enable_sm80_to_sm89INS1_16FlashAttnBwdSm80INS1_25CollectiveMainloopBwdSm80ILi2ELi2EN4cute5tupleIJNS5_1CILi128EEES8_NS7_ILi64EEEEEENS_6half_tEfNS_4arch4Sm80ELb1ELb0ELb1ELb0ELb1ELb0ELb0ELb0ELi2ELi4ELi4ELi4ELb0EEENS1_21CollectiveEpilogueBwdISA_SB_SD_Li256ELb0ELb0ELi2EEENS1_25SingleTileBwdLPTSchedulerILb0ELi128ELb1EEEEEEEEEvNT_6ParamsE$_ZN4cute5tupleIJNS0_IJNS0_IJNS_1CILi2EEES2_EEES3_NS1_ILi8EEEEEENS0_IJNS0_IJiNS1_ILi512EEEEEENS0_IJiiEEENS1_ILi1024EEEEEEEEC2ERKS5_RKSA_) ;  /* 0xfffc084000007944 */ /* 0x024fea0003c3ffff */
        /* <DEDUP_REMOVED lines=16> */
[----:B------:R-:W-:-:S03]  /*491b0*/  MOV R12, 0x491e0 ;  /* 0x000491e0000c7802 */ /* 0x000fc60000000f00 */
        /* <DEDUP_REMOVED lines=31> */
[----:B-1---5:R-:W-:Y:S05]  /*493b0*/  CALL.REL.NOINC `($_ZN7cutlass13device_kernelIN5flash19enable_sm80_to_sm89INS1_16FlashAttnBwdSm80INS1_25CollectiveMainloopBwdSm80ILi2ELi2EN4cute5tupleIJNS5_1CILi128EEES8_NS7_ILi64EEEEEENS_6half_tEfNS_4arch4Sm80ELb1ELb0ELb1ELb0ELb1ELb0ELb0ELb0ELi2ELi4ELi4ELi4ELb0EEENS1_21CollectiveEpilogueBwdISA_SB_SD_Li256ELb0ELb0ELi2EEENS1_25SingleTileBwdLPTSchedulerILb0ELi128ELb1EEEEEEEEEvNT_6ParamsE$_ZN4cute3eso3ESOILb1ELb0EJNS_6LayoutINS_5tupleIJNS3_IJNS_1CILi8EEENS4_ILi1EEEEEENS4_ILi2EEENS3_IJNS4_ILi4EEES8_EEEEEENS3_IJNS3_IJS6_NS4_ILi0EEEEEES5_NS3_IJNS4_ILi32EEENS4_ILi16EEEEEEEEEEENS_10ViewEngineIPN7cutlass6half_tEEEEEC2ERKSI_RKSN_) ;  /* 0xfffc006000007944 */ /* 0x022fea0003c3ffff */
[----:B------:R2:W5:Y:S01]  /*493c0*/  LDL.64 R90, [R1+0x1580] ;  /* 0x00158000015a7983 */ /* 0x0005620000100a00 */
[----:B------:R-:W-:-:S02]  /*493d0*/  MOV R7, R8 ;  /* 0x0000000800077202 */ /* 0x000fc40000000f00 */
[----:B------:R-:W-:Y:S02]  /*493e0*/  MOV R4, 0x49400 ;  /* 0x0004940000047802 */ /* 0x000fe40000000f00 */
[----:B-12--5:R-:W-:Y:S05]  /*493f0*/  CALL.REL.NOINC `($_ZN7cutlass13device_kernelIN5flash19enable_sm80_to_sm89INS1_16FlashAttnBwdSm80INS1_25CollectiveMainloopBwdSm80ILi2ELi2EN4cute5tupleIJNS5_1CILi128EEES8_NS7_ILi64EEEEEENS_6half_tEfNS_4arch4Sm80ELb1ELb0ELb1ELb0ELb1ELb0ELb0ELb0ELi2ELi4ELi4ELi4ELb0EEENS1_21CollectiveEpilogueBwdISA_SB_SD_Li256ELb0ELb0ELi2EEENS1_25SingleTileBwdLPTSchedulerILb0ELi128ELb1EEEEEEEEEvNT_6ParamsE$_ZN4cute3eso3ESOILb1ELb0EJNS_6LayoutINS_5tupleIJNS3_IJNS3_IJNS_1CILi4EEENS4_ILi2EEEEEENS4_ILi1EEEEEES6_NS4_ILi8EEEEEENS3_IJNS3_IJNS3_IJS8_NS4_ILi32EEEEEENS4_ILi0EEEEEENS4_ILi64EEES5_EEEEENS_10ViewEngineIPN7cutlass6half_tEEEEEC2ERKSI_RKSN_) ;  /* 0xfffbf1b000007944 */ /* 0x026fea0003c3ffff */
[----:B------:R2:W5:Y:S04]  /*49400*/  LDL.64 R88, [R1+0x1580] ;  /* 0x0015800001587983 */ /* 0x0005680000100a00 */
[----:B-1----:R2:W5:Y:S01]  /*49410*/  LD.E.64 R2, [R94.64+0x8] ;  /* 0x000008085e027980 */ /* 0x002562000c101b00 */
[----:B------:R-:W-:Y:S02]  /*49420*/  MOV R38, R83 ;  /* 0x0000005300267202 */ /* 0x000fe40000000f00 */
[----:B------:R-:W-:Y:S02]  /*49430*/  MOV R46, 0x49450 ;  /* 0x00049450002e7802 */ /* 0x000fe40000000f00 */
[----:B--2--5:R-:W-:Y:S05]  /*49440*/  CALL.REL.NOINC `($_ZN7cutlass13device_kernelIN5flash19enable_sm80_to_sm89INS1_16FlashAttnBwdSm80INS1_25CollectiveMainloopBwdSm80ILi2ELi2EN4cute5tupleIJNS5_1CILi128EEES8_NS7_ILi64EEEEEENS_6half_tEfNS_4arch4Sm80ELb1ELb0ELb1ELb0ELb1ELb0ELb0ELb0ELi2ELi4ELi4ELi4ELb0EEENS1_21CollectiveEpilogueBwdISA_SB_SD_Li256ELb0ELb0ELi2EEENS1_25SingleTileBwdLPTSchedulerILb0ELi128ELb1EEEEEEEEEvNT_6ParamsE$_ZN4cute8smem_ptrIPN7cutlass6half_tEECI1NS_12iter_adaptorIS3_S4_EEES3_) ;  /* 0xfffc094000007944 */ /* 0x024fea0003c3ffff */
[----:B-1----:R1:W5:Y:S01]  /*49450*/  LDL.64 R2, [R1+0x1580] ;  /* 0x0015800001027983 */ /* 0x0023620000100a00 */
[----:B------:R-:W-:-:S03]  /*49460*/  MOV R38, 0x49480 ;  /* 0x0004948000267802 */ /* 0x000fc60000000f00 */
[----:B-1---5:R-:W-:Y:S05]  /*49470*/  CALL.REL.NOINC `($_ZN7cutlass13device_kernelIN5flash19enable_sm80_to_sm89INS1_16FlashAttnBwdSm80INS1_25CollectiveMainloopBwdSm80ILi2ELi2EN4cute5tupleIJNS5_1CILi128EEES8_NS7_ILi64EEEEEENS_6half_tEfNS_4arch4Sm80ELb1ELb0ELb1ELb0ELb1ELb0ELb0ELb0ELi2ELi4ELi4ELi4ELb0EEENS1_21CollectiveEpilogueBwdISA_SB_SD_Li256ELb0ELb0ELi2EEENS1_25SingleTileBwdLPTSchedulerILb0ELi128ELb1EEEEEEEEEvNT_6ParamsE$_ZN4cute3eso3ESOILb1ELb0EJNS_6LayoutINS_5tupleIJNS3_IJNS_1CILi8EEENS4_ILi1EEEEEENS4_ILi2EEEEEENS3_IJNS3_IJS6_NS4_ILi0EEEEEENS4_ILi4096EEEEEEEENS_10ViewEngineINS_8smem_ptrIPN7cutlass6half_tEEEEEEEC2ERKSE_RKSL_) ;  /* 0xfffbfd9000007944 */ /* 0x022fea0003c3ffff */
[----:B-1----:R1:W5:Y:S01]  /*49480*/  LDL.64 R36, [R1+0x1580] ;  /* 0x0015800001247983 */ /* 0x0023620000100a00 */
[----:B------:R-:W-:Y:S01]  /*49490*/  IMAD.MOV.U32 R38, RZ, RZ, R90 ;  /* 0x000000ffff267224 */ /* 0x000fe200078e005a */
[----:B------:R-:W-:-:S02]  /*494a0*/  MOV R39, R91 ;  /* 0x0000005b00277202 */ /* 0x000fc40000000f00 */
[----:B------:R-:W-:Y:S02]  /*494b0*/  MOV R48, 0x494d0 ;  /* 0x000494d000307802 */ /* 0x000fe40000000f00 */
[----:B-1---5:R-:W-:Y:S05]  /*494c0*/  CALL.REL.NOINC `($_ZN7cutlass13device_kernelIN5flash19enable_sm80_to_sm89INS1_16FlashAttnBwdSm80INS1_25CollectiveMainloopBwdSm80ILi2ELi2EN4cute5tupleIJNS5_1CILi128EEES8_NS7_ILi64EEEEEENS_6half_tEfNS_4arch4Sm80ELb1ELb0ELb1ELb0ELb1ELb0ELb0ELb0ELi2ELi4ELi4ELi4ELb0EEENS1_21CollectiveEpilogueBwdISA_SB_SD_Li256ELb0ELb0ELi2EEENS1_25SingleTileBwdLPTSchedulerILb0ELi128ELb1EEEEEEEEEvNT_6ParamsE$_ZN4cute3eso3ESOILb1ELb0EJNS_6LayoutINS_5tupleIJNS3_IJNS_1CILi8EEENS4_ILi1EEEEEENS4_ILi2EEEEEENS3_IJNS3_IJS6_NS4_ILi0EEEEEES5_EEEEENS_10ViewEngineIPN7cutlass6half_tEEEEEC2ERKSD_RKSI_) ;  /* 0xfffbfed000007944 */ /* 0x022fea0003c3ffff */
[----:B------:R2:W5:Y:S01]  /*494d0*/  LDL.64 R2, [R1+0x1580] ;  /* 0x0015800001027983 */ /* 0x0005620000100a00 */
[----:B-1----:R-:W-:-:S03]  /*494e0*/  MOV R46, 0x49500 ;  /* 0x00049500002e7802 */ /* 0x002fc60000000f00 */
[----:B--2--5:R-:W-:Y:S05]  /*494f0*/  CALL.REL.NOINC `($_ZN7cutlass13device_kernelIN5flash19enable_sm80_to_sm89INS1_16FlashAttnBwdSm80INS1_25CollectiveMainloopBwdSm80ILi2ELi2EN4cute5tupleIJNS5_1CILi128EEES8_NS7_ILi64EEEEEENS_6half_tEfNS_4arch4Sm80ELb1ELb0ELb1ELb0ELb1ELb0ELb0ELb0ELi2ELi4ELi4ELi4ELb0EEENS1_21CollectiveEpilogueBwdISA_SB_SD_Li256ELb0ELb0ELi2EEENS1_25SingleTileBwdLPTSchedulerILb0ELi128ELb1EEEEEEEEEvNT_6ParamsE$_ZN4cute3eso3ESOILb1ELb0EJNS_6LayoutINS_5tupleIJNS3_IJNS_1CILi8EEENS4_ILi1EEEEEENS3_IJNS4_ILi2EEEEEEEEENS3_IJNS3_IJS6_NS4_ILi0EEEEEENS3_IJNS4_ILi4096EEEEEEEEEEENS_10ViewEngineINS_8smem_ptrIPN7cutlass6half_tEEEEEEEC2ERKSG_RKSN_) ;  /* 0xfffbfb1000007944 */ /* 0x024fea0003c3ffff */
[----:B-1----:R1:W5:Y:S01]  /*49500*/  LDL.64 R36, [R1+0x1580] ;  /* 0x0015800001247983 */ /* 0x0023620000100a00 */
[----:B------:R-:W-:-:S03]  /*49510*/  MOV R46, 0x49530 ;  /* 0x00049530002e7802 */ /* 0x000fc60000000f00 */
[----:B-1---5:R-:W-:Y:S05]  /*49520*/  CALL.REL.NOINC `($_ZN7cutlass13device_kernelIN5flash19enable_sm80_to_sm89INS1_16FlashAttnBwdSm80INS1_25CollectiveMainloopBwdSm80ILi2ELi2EN4cute5tupleIJNS5_1CILi128EEES8_NS7_ILi64EEEEEENS_6half_tEfNS_4arch4Sm80ELb1ELb0ELb1ELb0ELb1ELb0ELb0ELb0ELi2ELi4ELi4ELi4ELb0EEENS1_21CollectiveEpilogueBwdISA_SB_SD_Li256ELb0ELb0ELi2EEENS1_25SingleTileBwdLPTSchedulerILb0ELi128ELb1EEEEEEEEEvNT_6ParamsE$_ZN4cute3eso3ESOILb1ELb0EJNS_6LayoutINS_5tupleIJNS3_IJNS_1CILi8EEENS4_ILi1EEEEEENS3_IJNS4_ILi2EEEEEEEEENS3_IJNS3_IJS6_NS4_ILi0EEEEEENS3_IJS5_EEEEEEEENS_10ViewEngineIPN7cutlass6half_tEEEEEC2ERKSF_RKSK_) ;  /* 0xfffbfbe000007944 */ /* 0x022fea0003c3ffff */
[----:B-1----:R1:W5:Y:S01]  /*49530*/  LDL.64 R2, [R1+0x1580] ;  /* 0x0015800001027983 */ /* 0x0023620000100a00 */
[----:B------:R-:W-:-:S03]  /*49540*/  MOV R46, 0x49560 ;  /* 0x00049560002e7802 */ /* 0x000fc60000000f00 */
[----:B-1---5:R-:W-:Y:S05]  /*49550*/  CALL.REL.NOINC `($_ZN7cutlass13device_kernelIN5flash19enable_sm80_to_sm89INS1_16FlashAttnBwdSm80INS1_25CollectiveMainloopBwdSm80ILi2ELi2EN4cute5tupleIJNS5_1CILi128EEES8_NS7_ILi64EEEEEENS_6half_tEfNS_4arch4Sm80ELb1ELb0ELb1ELb0ELb1ELb0ELb0ELb0ELi2ELi4ELi4ELi4ELb0EEENS1_21CollectiveEpilogueBwdISA_SB_SD_Li256ELb0ELb0ELi2EEENS1_25SingleTileBwdLPTSchedulerILb0ELi128ELb1EEEEEEEEEvNT_6ParamsE$_ZN4cute3eso3ESOILb1ELb0EJNS_6LayoutINS_5tupleIJNS3_IJNS3_IJNS_1CILi8EEENS4_ILi1EEEEEES6_EEENS3_IJNS3_IJS6_S6_EEENS4_ILi2EEEEEEEEENS3_IJNS3_IJNS3_IJS6_NS4_ILi0EEEEEESD_EEENS3_IJNS3_IJSD_SD_EEES5_EEEEEEEENS_10ViewEngineIPN7cutlass6half_tEEEEEC2ERKSJ_RKSO_) ;  /* 0xfffbf1c000007944 */ /* 0x022fea0003c3ffff */
[----:B-1----:R1:W5:Y:S01]  /*49560*/  LDL.64 R38, [R1+0x1580] ;  /* 0x0015800001267983 */ /* 0x0023620000100a00 */
[----:B------:R-:W-:-:S03]  /*49570*/  MOV R46, 0x49590 ;  /* 0x00049590002e7802 */ /* 0x000fc60000000f00 */
[----:B-1---5:R-:W-:Y:S05]  /*49580*/  CALL.REL.NOINC `($_ZN7cutlass13device_kernelIN5flash19enable_sm80_to_sm89INS1_16FlashAttnBwdSm80INS1_25CollectiveMainloopBwdSm80ILi2ELi2EN4cute5tupleIJNS5_1CILi128EEES8_NS7_ILi64EEEEEENS_6half_tEfNS_4arch4Sm80ELb1ELb0ELb1ELb0ELb1ELb0ELb0ELb0ELi2ELi4ELi4ELi4ELb0EEENS1_21CollectiveEpilogueBwdISA_SB_SD_Li256ELb0ELb0ELi2EEENS1_25SingleTileBwdLPTSchedulerILb0ELi128ELb1EEEEEEEEEvNT_6ParamsE$_ZN4cute3eso3ESOILb1ELb0EJNS_6LayoutINS_5tupleIJNS3_IJNS3_IJNS_1CILi8EEENS4_ILi1EEEEEES6_EEENS3_IJNS3_IJS6_S6_EEENS4_ILi2EEEEEEEEENS3_IJNS3_IJNS3_IJS6_NS4_ILi0EEEEEESD_EEENS3_IJNS3_IJSD_SD_EEENS4_ILi4096EEEEEEEEEEENS_10ViewEngineINS_8smem_ptrIPN7cutlass6half_tEEEEEEEC2ERKSK_RKSR_) ;  /* 0xfffbf0d000007944 */ /* 0x022fea0003c3ffff */
[----:B-1----:R1:W5:Y:S01]  /*49590*/  LDL.64 R2, [R1+0x1580] ;  /* 0x0015800001027983 */ /* 0x0023620000100a00 */
[----:B------:R-:W-:-:S03]  /*495a0*/  MOV R48, 0x495c0 ;  /* 0x000495c000307802 */ /* 0x000fc60000000f00 */
[----:B-1---5:R-:W-:Y:S05]  /*495b0*/  CALL.REL.NOINC `($_ZN7cutlass13device_kernelIN5flash19enable_sm80_to_sm89INS1_16FlashAttnBwdSm80INS1_25CollectiveMainloopBwdSm80ILi2ELi2EN4cute5tupleIJNS5_1CILi128EEES8_NS7_ILi64EEEEEENS_6half_tEfNS_4arch4Sm80ELb1ELb0ELb1ELb0ELb1ELb0ELb0ELb0ELi2ELi4ELi4ELi4ELb0EEENS1_21CollectiveEpilogueBwdISA_SB_SD_Li256ELb0ELb0ELi2EEENS1_25SingleTileBwdLPTSchedulerILb0ELi128ELb1EEEEEEEEEvNT_6ParamsE$_ZN4cute3eso3ESOILb1ELb0EJNS_6LayoutINS_5tupleIJNS3_IJNS_1CILi8EEENS4_ILi1EEEEEENS4_ILi2EEEEEENS3_IJNS3_IJS6_NS4_ILi0EEEEEES5_EEEEENS_10ViewEngineIPN7cutlass6half_tEEEEEC2ERKSD_RKSI_) ;  /* 0xfffbfde000007944 */ /* 0x022fea0003c3ffff */
[----:B------:R2:W5:Y:S01]  /*495c0*/  LDL.64 R8, [R1+0x1580] ;  /* 0x0015800001087983 */ /* 0x0005620000100a00 */
[----:B-1----:R-:W-:Y:S02]  /*495d0*/  MOV R38, R83 ;  /* 0x0000005300267202 */ /* 0x002fe40000000f00 */
[----:B------:R-:W-:Y:S02]  /*495e0*/  MOV R46, 0x49600 ;  /* 0x00049600002e7802 */ /* 0x000fe40000000f00 */
[----:B--2--5:R-:W-:Y:S05]  /*495f0*/  CALL.REL.NOINC `($_ZN7cutlass13device_kernelIN5flash19enable_sm80_to_sm89INS1_16FlashAttnBwdSm80INS1_25CollectiveMainloopBwdSm80ILi2ELi2EN4cute5tupleIJNS5_1CILi128EEES8_NS7_ILi64EEEEEENS_6half_tEfNS_4arch4Sm80ELb1ELb0ELb1ELb0ELb1ELb0ELb0ELb0ELi2ELi4ELi4ELi4ELb0EEENS1_21CollectiveEpilogueBwdISA_SB_SD_Li256ELb0ELb0ELi2EEENS1_25SingleTileBwdLPTSchedulerILb0ELi128ELb1EEEEEEEEEvNT_6ParamsE$_ZN4cute8smem_ptrIPN7cutlass6half_tEECI1NS_12iter_adaptorIS3_S4_EEES3_) ;  /* 0xfffc079000007944 */ /* 0x024fea0003c3ffff */
[----:B-1----:R1:W5:Y:S01]  /*49600*/  LDL.64 R2, [R1+0x1580] ;  /* 0x0015800001027983 */ /* 0x0023620000100a00 */
[----:B------:R-:W-:-:S03]  /*49610*/  MOV R38, 0x49630 ;  /* 0x0004963000267802 */ /* 0x000fc60000000f00 */
[----:B-1---5:R-:W-:Y:S05]  /*49620*/  CALL.REL.NOINC `($_ZN7cutlass13device_kernelIN5flash19enable_sm80_to_sm89INS1_16FlashAttnBwdSm80INS1_25CollectiveMainloopBwdSm80ILi2ELi2EN4cute5tupleIJNS5_1CILi128EEES8_NS7_ILi64EEEEEENS_6half_tEfNS_4arch4Sm80ELb1ELb0ELb1ELb0ELb1ELb0ELb0ELb0ELi2ELi4ELi4ELi4ELb0EEENS1_21CollectiveEpilogueBwdISA_SB_SD_Li256ELb0ELb0ELi2EEENS1_25SingleTileBwdLPTSchedulerILb0ELi128ELb1EEEEEEEEEvNT_6ParamsE$_ZN4cute3eso3ESOILb1ELb0EJNS_6LayoutINS_5tupleIJNS3_IJNS_1CILi8EEENS4_ILi1EEEEEENS4_ILi2EEEEEENS3_IJNS3_IJS6_NS4_ILi0EEEEEENS4_ILi4096EEEEEEEENS_10ViewEngineINS_8smem_ptrIPN7cutlass6half_tEEEEEEEC2ERKSE_RKSL_) ;  /* 0xfffbfbe000007944 */ /* 0x022fea0003c3ffff */
[----:B------:R2:W5:Y:S01]  /*49630*/  LDL.64 R10, [R1+0x1580] ;  /* 0x00158000010a7983 */ /* 0x0005620000100a00 */
[----:B------:R-:W-:-:S02]  /*49640*/  MOV R47, RZ ;  /* 0x000000ff002f7202 */ /* 0x000fc40000000f00 */
[----:B------:R-:W-:Y:S02]  /*49650*/  MOV R46, 0x49670 ;  /* 0x00049670002e7802 */ /* 0x000fe40000000f00 */
[----:B-12--5:R-:W-:Y:S05]  /*49660*/  CALL.REL.NOINC `($_ZN7cutlass13device_kernelIN5flash19enable_sm80_to_sm89INS1_16FlashAttnBwdSm80INS1_25CollectiveMainloopBwdSm80ILi2ELi2EN4cute5tupleIJNS5_1CILi128EEES8_NS7_ILi64EEEEEENS_6half_tEfNS_4arch4Sm80ELb1ELb0ELb1ELb0ELb1ELb0ELb0ELb0ELi2ELi4ELi4ELi4ELb0EEENS1_21CollectiveEpilogueBwdISA_SB_SD_Li256ELb0ELb0ELi2EEENS1_25SingleTileBwdLPTSchedulerILb0ELi128ELb1EEEEEEEEEvNT_6ParamsE$_ZN4cute3eso3ESOILb1ELb0EJNS_10UnderscoreEiEEC2ERKS2_RKi) ;  /* 0xfffbe61000007944 */ /* 0x026fea0003c3ffff */
[----:B------:R-:W2:Y:S01]  /*49670*/  LDL R37, [R1+0x1580] ;  /* 0x0015800001257983 */ /* 0x000ea20000100800 */
        /* <DEDUP_REMOVED lines=9> */
[----:B------:R-:W-:-:S03]  /*49710*/  MOV R38, 0x49730 ;  /* 0x0004973000267802 */ /* 0x000fc60000000f00 */
[----:B-1---5:R-:W-:Y:S05]  /*49720*/  CALL.REL.NOINC `($_ZN7cutlass13device_kernelIN5flash19enable_sm80_to_sm89INS1_16FlashAttnBwdSm80INS1_25CollectiveMainloopBwdSm80ILi2ELi2EN4cute5tupleIJNS5_1CILi128EEES8_NS7_ILi64EEEEEENS_6half_tEfNS_4arch4Sm80ELb1ELb0ELb1ELb0ELb1ELb0ELb0ELb0ELi2ELi4ELi4ELi4ELb0EEENS1_21CollectiveEpilogueBwdISA_SB_SD_Li256ELb0ELb0ELi2EEENS1_25SingleTileBwdLPTSchedulerILb0ELi128ELb1EEEEEEEEEvNT_6ParamsE$_ZN4cute3eso3ESOILb1ELb0EJNS_6LayoutINS_5tupleIJNS3_IJNS_1CILi8EEENS4_ILi1EEEEEEEEENS3_IJNS3_IJS6_NS4_ILi0EEEEEEEEEEENS_10ViewEngineINS_8smem_ptrIPN7cutlass6half_tEEEEEEEC2ERKSC_RKSJ_) ;  /* 0xfffbf81000007944 */ /* 0x022fea0003c3ffff */
[----:B-1----:R1:W5:Y:S01]  /*49730*/  LDL.64 R2, [R1+0x1580] ;  /* 0x0015800001027983 */ /* 0x0023620000100a00 */
[----:B------:R-:W-:Y:S02]  /*49740*/  MOV R47, RZ ;  /* 0x000000ff002f7202 */ /* 0x000fe40000000f00 */
[----:B------:R-:W-:-:S02]  /*49750*/  MOV R46, 0x49770 ;  /* 0x00049770002e7802 */ /* 0x000fc40000000f00 */
[----:B-1---5:R-:W-:Y:S05]  /*49760*/  CALL.REL.NOINC `($_ZN7cutlass13device_kernelIN5flash19enable_sm80_to_sm89INS1_16FlashAttnBwdSm80INS1_25CollectiveMainloopBwdSm80ILi2ELi2EN4cute5tupleIJNS5_1CILi128EEES8_NS7_ILi64EEEEEENS_6half_tEfNS_4arch4Sm80ELb1ELb0ELb1ELb0ELb1ELb0ELb0ELb0ELi2ELi4ELi4ELi4ELb0EEENS1_21CollectiveEpilogueBwdISA_SB_SD_Li256ELb0ELb0ELi2EEENS1_25SingleTileBwdLPTSchedulerILb0ELi128ELb1EEEEEEEEEvNT_6ParamsE$_ZN4cute3eso3ESOILb1ELb0EJNS_10UnderscoreEiEEC2ERKS2_RKi) ;  /* 0xfffbe51000007944 */ /* 0x022fea0003c3ffff */
[----:B------:R-:W2:Y:S01]  /*49770*/  LDL R37, [R1+0x1580] ;  /* 0x0015800001257983 */ /* 0x000ea20000100800 */
[----:B------:R-:W-:-:S02]  /*49780*/  MOV R38, 0x497b0 ;  /* 0x000497b000267802 */ /* 0x000fc40000000f00 */
[----:B--2---:R-:W-:Y:S02]  /*49790*/  SHF.L.U32 R37, R37, 0x3, RZ ;  /* 0x0000000325257819 */ /* 0x004fe400000006ff */
[----:B-1----:R-:W-:Y:S05]  /*497a0*/  CALL.REL.NOINC `($_ZN7cutlass13device_kernelIN5flash19enable_sm80_to_sm89INS1_16FlashAttnBwdSm80INS1_25CollectiveMainloopBwdSm80ILi2ELi2EN4cute5tupleIJNS5_1CILi128EEES8_NS7_ILi64EEEEEENS_6half_tEfNS_4arch4Sm80ELb1ELb0ELb1ELb0ELb1ELb0ELb0ELb0ELi2ELi4ELi4ELi4ELb0EEENS1_21CollectiveEpilogueBwdISA_SB_SD_Li256ELb0ELb0ELi2EEENS1_25SingleTileBwdLPTSchedulerILb0ELi128ELb1EEEEEEEEEvNT_6ParamsE$_ZN4cute3eso3ESOILb1ELb0EJNS_6LayoutINS_5tupleIJNS3_IJNS_1CILi8EEENS4_ILi1EEEEEEEEENS3_IJNS3_IJS6_NS4_ILi0EEEEEEEEEEEiEEC2ERKSC_RKi) ;  /* 0xfffbf82000007944 */ /* 0x002fea0003c3ffff */
[----:B------:R-:W2:Y:S01]  /*497b0*/  LDL R5, [R1+0x1580] ;  /* 0x0015800001057983 */ /* 0x000ea20000100800 */
        /* <DEDUP_REMOVED lines=9> */
[----:B------:R-:W-:-:S03]  /*49850*/  MOV R46, 0x49870 ;  /* 0x00049870002e7802 */ /* 0x000fc60000000f00 */
[----:B-1---5:R-:W-:Y:S05]  /*49860*/  CALL.REL.NOINC `($_ZN7cutlass13device_kernelIN5flash19enable_sm80_to_sm89INS1_16FlashAttnBwdSm80INS1_25CollectiveMainloopBwdSm80ILi2ELi2EN4cute5tupleIJNS5_1CILi128EEES8_NS7_ILi64EEEEEENS_6half_tEfNS_4arch4Sm80ELb1ELb0ELb1ELb0ELb1ELb0ELb0ELb0ELi2ELi4ELi4ELi4ELb0EEENS1_21CollectiveEpilogueBwdISA_SB_SD_Li256ELb0ELb0ELi2EEENS1_25SingleTileBwdLPTSchedulerILb0ELi128ELb1EEEEEEEEEvNT_6ParamsE$_ZN4cute8smem_ptrIPN7cutlass9uint128_tEECI1NS_12iter_adaptorIS3_S4_EEES3_) ;  /* 0xfffc056000007944 */ /* 0x022fea0003c3ffff */
[----:B-1----:R1:W5:Y:S01]  /*49870*/  LDL.64 R2, [R1+0x1580] ;  /* 0x0015800001027983 */ /* 0x0023620000100a00 */
[----:B------:R-:W-:-:S03]  /*49880*/  MOV R46, 0x498a0 ;  /* 0x000498a0002e7802 */ /* 0x000fc60000000f00 */
[----:B-1---5:R-:W-:Y:S05]  /*49890*/  CALL.REL.NOINC `($_ZN7cutlass13device_kernelIN5flash19enable_sm80_to_sm89INS1_16FlashAttnBwdSm80INS1_25CollectiveMainloopBwdSm80ILi2ELi2EN4cute5tupleIJNS5_1CILi128EEES8_NS7_ILi64EEEEEENS_6half_tEfNS_4arch4Sm80ELb1ELb0ELb1ELb0ELb1ELb0ELb0ELb0ELi2ELi4ELi4ELi4ELb0EEENS1_21CollectiveEpilogueBwdISA_SB_SD_Li256ELb0ELb0ELi2EEENS1_25SingleTileBwdLPTSchedulerILb0ELi128ELb1EEEEEEEEEvNT_6ParamsE$_ZN4cute3eso3ESOILb1ELb0EJNS_6LayoutINS_5tupleIJNS3_IJNS_1CILi1EEES5_EEEEEENS3_IJNS3_IJS5_NS4_ILi0EEEEEEEEEEENS_10ViewEngineINS_8smem_ptrIPN7cutlass9uint128_tEEEEEEEC2ERKSB_RKSI_) ;  /* 0xfffbf15000007944 */ /* 0x022fea0003c3ffff */
[----:B------:R2:W5:Y:S01]  /*498a0*/  LDL R4, [R1+0x1580] ;  /* 0x0015800001047983 */ /* 0x0005620000100800 */
[----:B-1----:R-:W-:-:S03]  /*498b0*/  MOV R38, 0x498d0 ;  /* 0x000498d000267802 */ /* 0x002fc60000000f00 */
[----:B--2--5:R-:W-:Y:S05]  /*498c0*/  CALL.REL.NOINC `($_ZN7cutlass13device_kernelIN5flash19enable_sm80_to_sm89INS1_16FlashAttnBwdSm80INS1_25CollectiveMainloopBwdSm80ILi2ELi2EN4cute5tupleIJNS5_1CILi128EEES8_NS7_ILi64EEEEEENS_6half_tEfNS_4arch4Sm80ELb1ELb0ELb1ELb0ELb1ELb0ELb0ELb0ELi2ELi4ELi4ELi4ELb0EEENS1_21CollectiveEpilogueBwdISA_SB_SD_Li256ELb0ELb0ELi2EEENS1_25SingleTileBwdLPTSchedulerILb0ELi128ELb1EEEEEEEEEvNT_6ParamsE$_ZN4cute3eso3ESOILb1ELb0EJNS_6LayoutINS_5tupleIJNS3_IJNS_1CILi4EEENS4_ILi1EEEEEEEEENS3_IJNS3_IJS6_NS4_ILi0EEEEEEEEEEENS_10ViewEngineIPjEEEEC2ERKSC_RKSF_) ;  /* 0xfffbf63000007944 */ /* 0x024fea0003c3ffff */
        /* <DEDUP_REMOVED lines=9> */
[----:B-1----:R-:W-:Y:S05]  /*49960*/  CALL.REL.NOINC `($_ZN7cutlass13device_kernelIN5flash19enable_sm80_to_sm89INS1_16FlashAttnBwdSm80INS1_25CollectiveMainloopBwdSm80ILi2ELi2EN4cute5tupleIJNS5_1CILi128EEES8_NS7_ILi64EEEEEENS_6half_tEfNS_4arch4Sm80ELb1ELb0ELb1ELb0ELb1ELb0ELb0ELb0ELi2ELi4ELi4ELi4ELb0EEENS1_21CollectiveEpilogueBwdISA_SB_SD_Li256ELb0ELb0ELi2EEENS1_25SingleTileBwdLPTSchedulerILb0ELi128ELb1EEEEEEEEEvNT_6ParamsE$_ZN4cute3eso3ESOILb1ELb0EJNS_10UnderscoreEiEEC2ERKS2_RKi) ;  /* 0xfffbe31000007944 */ /* 0x002fea0003c3ffff */
[----:B------:R-:W2:Y:S01]  /*49970*/  LDL R37, [R1+0x1580] ;  /* 0x0015800001257983 */ /* 0x000ea20000100800 */
        /* <DEDUP_REMOVED lines=12> */
[----:B------:R-:W-:Y:S02]  /*49a40*/  MOV R47, 0x1 ;  /* 0x00000001002f7802 */ /* 0x000fe40000000f00 */
[----:B------:R-:W-:Y:S02]  /*49a50*/  MOV R46, 0x49a70 ;  /* 0x00049a70002e7802 */ /* 0x000fe40000000f00 */
[----:B-1---5:R-:W-:Y:S05]  /*49a60*/  CALL.REL.NOINC `($_ZN7cutlass13device_kernelIN5flash19enable_sm80_to_sm89INS1_16FlashAttnBwdSm80INS1_25CollectiveMainloopBwdSm80ILi2ELi2EN4cute5tupleIJNS5_1CILi128EEES8_NS7_ILi64EEEEEENS_6half_tEfNS_4arch4Sm80ELb1ELb0ELb1ELb0ELb1ELb0ELb0ELb0ELi2ELi4ELi4ELi4ELb0EEENS1_21CollectiveEpilogueBwdISA_SB_SD_Li256ELb0ELb0ELi2EEENS1_25SingleTileBwdLPTSchedulerILb0ELi128ELb1EEEEEEEEEvNT_6ParamsE$_ZN4cute3eso3ESOILb1ELb0EJNS_10UnderscoreEiEEC2ERKS2_RKi) ;  /* 0xfffbe21000007944 */ /* 0x022fea0003c3ffff */
[----:B------:R-:W2:Y:S01]  /*49a70*/  LDL R37, [R1+0x1580] ;  /* 0x0015800001257983 */ /* 0x000ea20000100800 */
[----:B------:R-:W-:Y:S02]  /*49a80*/  MOV R38, 0x49ab0 ;  /* 0x00049ab000267802 */ /* 0x000fe40000000f00 */
[----:B--2---:R-:W-:-:S02]  /*49a90*/  SHF.L.U32 R37, R37, 0x3, RZ ;  /* 0x0000000325257819 */ /* 0x004fc400000006ff */
        /* <DEDUP_REMOVED lines=28> */
[----:B--2--5:R-:W-:Y:S05]  /*49c60*/  CALL.REL.NOINC `($_ZN7cutlass13device_kernelIN5flash19enable_sm80_to_sm89INS1_16FlashAttnBwdSm80INS1_25CollectiveMainloopBwdSm80ILi2ELi2EN4cute5tupleIJNS5_1CILi128EEES8_NS7_ILi64EEEEEENS_6half_tEfNS_4arch4Sm80ELb1ELb0ELb1ELb0ELb1ELb0ELb0ELb0ELi2ELi4ELi4ELi4ELb0EEENS1_21CollectiveEpilogueBwdISA_SB_SD_Li256ELb0ELb0ELi2EEENS1_25SingleTileBwdLPTSchedulerILb0ELi128ELb1EEEEEEEEEvNT_6ParamsE$_ZZN4cute5sliceINS_5tupleIJNS_10UnderscoreES2_NS_1CILi0EEEEEENS1_IJNS1_IJNS3_ILi1EEES4_EEEiNS3_ILi1024EEEEEEEEDaRKT_RKT0_ENKUlRKT_RKT0_E_clIS2_iEEDaSI_SL_) ;  /* 0xfffc0a2000007944 */ /* 0x024fea0003c3ffff */
[----:B------:R-:W-:Y:S02]  /*49c70*/  MOV R2, 0x49c90 ;  /* 0x00049c9000027802 */ /* 0x000fe40000000f00 */
[----:B------:R-:W-:Y:S05]  /*49c80*/  CALL.REL.NOINC `($_ZN7cutlass13device_kernelIN5flash19enable_sm80_to_sm89INS1_16FlashAttnBwdSm80INS1_25CollectiveMainloopBwdSm80ILi2ELi2EN4cute5tupleIJNS5_1CILi128EEES8_NS7_ILi64EEEEEENS_6half_tEfNS_4arch4Sm80ELb1ELb0ELb1ELb0ELb1ELb0ELb0ELb0ELi2ELi4ELi4ELi4ELb0EEENS1_21CollectiveEpilogueBwdISA_SB_SD_Li256ELb0ELb0ELi2EEENS1_25SingleTileBwdLPTSchedulerILb0ELi128ELb1EEEEEEEEEvNT_6ParamsE$_ZZN4cute12filter_tupleINS_5tupleIJNS_10UnderscoreES2_NS_1CILi0EEEEEENS1_IJNS1_IJNS3_ILi1EEES4_EEEiNS3_ILi1024EEEEEEZNS_5sliceIS5_S9_EEDaRKT_RKT0_EUlRKT_RKT0_E_EEDaSD_SG_OT1_ENKUlDpSJ_E_clIJNS1_IJS7_EEENS1_IJiEEENS1_IJEEEEEEDaSQ_) ;  /* 0xfffc035000007944 */ /* 0x000fea0003c3ffff */
[----:B------:R-:W-:Y:S02]  /*49c90*/  MOV R36, 0x49cb0 ;  /* 0x00049cb000247802 */ /* 0x000fe40000000f00 */
[----:B------:R-:W-:Y:S05]  /*49ca0*/  CALL.REL.NOINC `($_ZN7cutlass13device_kernelIN5flash19enable_sm80_to_sm89INS1_16FlashAttnBwdSm80INS1_25CollectiveMainloopBwdSm80ILi2ELi2EN4cute5tupleIJNS5_1CILi128EEES8_NS7_ILi64EEEEEENS_6half_tEfNS_4arch4Sm80ELb1ELb0ELb1ELb0ELb1ELb0ELb0ELb0ELi2ELi4ELi4ELi4ELb0EEENS1_21CollectiveEpilogueBwdISA_SB_SD_Li256ELb0ELb0ELi2EEENS1_25SingleTileBwdLPTSchedulerILb0ELi128ELb1EEEEEEEEEvNT_6ParamsE$_ZN4cute5tupleIJNS0_IJNS0_IJNS_1CILi8EEENS1_ILi1EEEEEENS1_ILi2EEEEEENS0_IJNS0_IJS3_NS1_ILi0EEEEEEiEEEEEC2ERKS6_RKS9_) ;  /* 0xfffbfdc000007944 */ /* 0x000fea0003c3ffff */
[----:B-1----:R1:W5:Y:S01]  /*49cb0*/  LDL R3, [R1+0x1580] ;  /* 0x0015800001037983 */ /* 0x0023620000100800 */
[----:B------:R-:W-:-:S03]  /*49cc0*/  MOV R6, 0x49ce0 ;  /* 0x00049ce000067802 */ /* 0x000fc60000000f00 */
[----:B-1---5:R-:W-:Y:S05]  /*49cd0*/  CALL.REL.NOINC `($_ZN7cutlass13device_kernelIN5flash19enable_sm80_to_sm89INS1_16FlashAttnBwdSm80INS1_25CollectiveMainloopBwdSm80ILi2ELi2EN4cute5tupleIJNS5_1CILi128EEES8_NS7_ILi64EEEEEENS_6half_tEfNS_4arch4Sm80ELb1ELb0ELb1ELb0ELb1ELb0ELb0ELb0ELi2ELi4ELi4ELi4ELb0EEENS1_21CollectiveEpilogueBwdISA_SB_SD_Li256ELb0ELb0ELi2EEENS1_25SingleTileBwdLPTSchedulerILb0ELi128ELb1EEEEEEEEEvNT_6ParamsE$_ZN4cute3eso3ESOILb0ELb1EJNS_6LayoutINS_5tupleIJNS3_IJNS_1CILi8EEENS4_ILi1EEEEEENS4_ILi2EEEEEENS3_IJNS3_IJS6_NS4_ILi0EEEEEEiEEEEESA_EEC2ERKSD_RKSA_) ;  /* 0xfffbddb000007944 */ /* 0x022fea0003c3ffff */
[----:B------:R2:W5:Y:S04]  /*49ce0*/  LDL R36, [R1+0x1580] ;  /* 0x0015800001247983 */ /* 0x0005680000100800 */
[----:B-1----:R2:W5:Y:S01]  /*49cf0*/  LD.E.64 R2, [R92.64+0x8] ;  /* 0x000008085c027980 */ /* 0x002562000c101b00 */
[----:B------:R-:W-:-:S02]  /*49d00*/  MOV R38, R83 ;  /* 0x0000005300267202 */ /* 0x000fc40000000f00 */
[----:B------:R-:W-:Y:S02]  /*49d10*/  MOV R46, 0x49d30 ;  /* 0x00049d30002e7802 */ /* 0x000fe40000000f00 */
[----:B--2--5:R-:W-:Y:S05]  /*49d20*/  CALL.REL.NOINC `($_ZN7cutlass13device_kernelIN5flash19enable_sm80_to_sm89INS1_16FlashAttnBwdSm80INS1_25CollectiveMainloopBwdSm80ILi2ELi2EN4cute5tupleIJNS5_1CILi128EEES8_NS7_ILi64EEEEEENS_6half_tEfNS_4arch4Sm80ELb1ELb0ELb1ELb0ELb1ELb0ELb0ELb0ELi2ELi4ELi4ELi4ELb0EEENS1_21CollectiveEpilogueBwdISA_SB_SD_Li256ELb0ELb0ELi2EEENS1_25SingleTileBwdLPTSchedulerILb0ELi128ELb1EEEEEEEEEvNT_6ParamsE$_ZN4cute8smem_ptrIPN7cutlass6half_tEECI1NS_12iter_adaptorIS3_S4_EEES3_) ;  /* 0xfffc006000007944 */ /* 0x024fea0003c3ffff */
[----:B-1----:R-:W2:Y:S01]  /*49d30*/  LDL.64 R2, [R1+0x1580] ;  /* 0x0015800001027983 */ /* 0x002ea20000100a00 */
[----:B------:R-:W-:-:S03]  /*49d40*/  MOV R38, 0x49d70 ;  /* 0x00049d7000267802 */ /* 0x000fc60000000f00 */
[----:B--2---:R1:W-:Y:S04]  /*49d50*/  STL.64 [R1+0x15b0], R2 ;  /* 0x0015b00201007387 */ /* 0x0043e80000100a00 */
[----:B-1----:R-:W-:Y:S05]  /*49d60*/  CALL.REL.NOINC `($_ZN7cutlass13device_kernelIN5flash19enable_sm80_to_sm89INS1_16FlashAttnBwdSm80INS1_25CollectiveMainloopBwdSm80ILi2ELi2EN4cute5tupleIJNS5_1CILi128EEES8_NS7_ILi64EEEEEENS_6half_tEfNS_4arch4Sm80ELb1ELb0ELb1ELb0ELb1ELb0ELb0ELb0ELi2ELi4ELi4ELi4ELb0EEENS1_21CollectiveEpilogueBwdISA_SB_SD_Li256ELb0ELb0ELi2EEENS1_25SingleTileBwdLPTSchedulerILb0ELi128ELb1EEEEEEEEEvNT_6ParamsE$_ZN4cute3eso3ESOILb0ELb0EJNS_6LayoutINS_5tupleIJNS3_IJNS_1CILi8EEENS4_ILi1EEEEEENS4_ILi2EEEEEENS3_IJNS3_IJS6_NS4_ILi0EEEEEEiEEEEENS_10ViewEngineINS_8smem_ptrIPN7cutlass6half_tEEEEEEEC2ERKSD_RKSK_) ;  /* 0xfffbd5b000007944 */ /* 0x002fea0003c3ffff */
[----:B------:R2:W5:Y:S04]  /*49d70*/  LDL R37, [R1+0x1580] ;  /* 0x0015800001257983 */ /* 0x0005680000100800 */
[----:B------:R2:W5:Y:S01]  /*49d80*/  LDL.64 R4, [R1+0x1588] ;  /* 0x0015880001047983 */ /* 0x0005620000100a00 */
[----:B------:R-:W-:Y:S01]  /*49d90*/  IMAD.MOV.U32 R38, RZ, RZ, R88 ;  /* 0x000000ffff267224 */ /* 0x000fe200078e0058 */
[----:B-1----:R-:W-:Y:S02]  /*49da0*/  MOV R3, R89 ;  /* 0x0000005900037202 */ /* 0x002fe40000000f00 */
[----:B------:R-:W-:Y:S02]  /*49db0*/  MOV R36, 0x49dd0 ;  /* 0x00049dd000247802 */ /* 0x000fe40000000f00 */
[----:B--2--5:R-:W-:Y:S05]  /*49dc0*/  CALL.REL.NOINC `($_ZN7cutlass13device_kernelIN5flash19enable_sm80_to_sm89INS1_16FlashAttnBwdSm80INS1_25CollectiveMainloopBwdSm80ILi2ELi2EN4cute5tupleIJNS5_1CILi128EEES8_NS7_ILi64EEEEEENS_6half_tEfNS_4arch4Sm80ELb1ELb0ELb1ELb0ELb1ELb0ELb0ELb0ELi2ELi4ELi4ELi4ELb0EEENS1_21CollectiveEpilogueBwdISA_SB_SD_Li256ELb0ELb0ELi2EEENS1_25SingleTileBwdLPTSchedulerILb0ELi128ELb1EEEEEEEEEvNT_6ParamsE$_ZN4cute3eso3ESOILb1ELb0EJNS_6LayoutINS_5tupleIJNS3_IJNS3_IJNS_1CILi4EEENS4_ILi2EEEEEENS4_ILi1EEEEEES6_EEENS3_IJNS3_IJNS3_IJS8_NS4_ILi32EEEEEENS4_ILi0EEEEEENS4_ILi64EEEEEEEENS_10ViewEngineIPN7cutlass6half_tEEEEEC2ERKSH_RKSM_) ;  /* 0xfffbe73000007944 */ /* 0x024fea0003c3ffff */
[----:B-1----:R1:W5:Y:S01]  /*49dd0*/  LDL.64 R2, [R1+0x1580] ;  /* 0x0015800001027983 */ /* 0x0023620000100a00 */
[----:B------:R-:W-:-:S03]  /*49de0*/  MOV R36, 0x49e00 ;  /* 0x00049e0000247802 */ /* 0x000fc60000000f00 */
[----:B-1---5:R-:W-:Y:S05]  /*49df0*/  CALL.REL.NOINC `($_ZN7cutlass13device_kernelIN5flash19enable_sm80_to_sm89INS1_16FlashAttnBwdSm80INS1_25CollectiveMainloopBwdSm80ILi2ELi2EN4cute5tupleIJNS5_1CILi128EEES8_NS7_ILi64EEEEEENS_6half_tEfNS_4arch4Sm80ELb1ELb0ELb1ELb0ELb1ELb0ELb0ELb0ELi2ELi4ELi4ELi4ELb0EEENS1_21CollectiveEpilogueBwdISA_SB_SD_Li256ELb0ELb0ELi2EEENS1_25SingleTileBwdLPTSchedulerILb0ELi128ELb1EEEEEEEEEvNT_6ParamsE$_ZZN4cute4takeILi1ELi2ENS_5tupleIJNS1_IJNS_1CILi1EEENS2_ILi0EEEEEEiEEEEEDaRKT1_ENKUlDpRKT_E_clIJiEEEDaSD_) ;  /* 0xfffc07b000007944 */ /* 0x022fea0003c3ffff */
[----:B------:R-:W-:Y:S02]  /*49e00*/  MOV R38, 0x49e20 ;  /* 0x00049e2000267802 */ /* 0x000fe40000000f00 */
[----:B------:R-:W-:Y:S05]  /*49e10*/  CALL.REL.NOINC `($_ZN7cutlass13device_kernelIN5flash19enable_sm80_to_sm89INS1_16FlashAttnBwdSm80INS1_25CollectiveMainloopBwdSm80ILi2ELi2EN4cute5tupleIJNS5_1CILi128EEES8_NS7_ILi64EEEEEENS_6half_tEfNS_4arch4Sm80ELb1ELb0ELb1ELb0ELb1ELb0ELb0ELb0ELi2ELi4ELi4ELi4ELb0EEENS1_21CollectiveEpilogueBwdISA_SB_SD_Li256ELb0ELb0ELi2EEENS1_25SingleTileBwdLPTSchedulerILb0ELi128ELb1EEEEEEEEEvNT_6ParamsE$_ZN4cute3eso3ESOILb1ELb0EJNS_5tupleIJNS_1CILi1EEENS3_ILi0EEEEEENS2_IJiEEEEEC2ERKS6_RKS7_) ;  /* 0xfffbe55000007944 */ /* 0x000fea0003c3ffff */
[----:B-1----:R1:W5:Y:S01]  /*49e20*/  LDL R37, [R1+0x1580] ;  /* 0x0015800001257983 */ /* 0x0023620000100800 */
[----:B------:R-:W-:-:S03]  /*49e30*/  MOV R38, 0x49e50 ;  /* 0x00049e5000267802 */ /* 0x000fc60000000f00 */
[----:B-1---5:R-:W-:Y:S05]  /*49e40*/  CALL.REL.NOINC `($_ZN7cutlass13device_kernelIN5flash19enable_sm80_to_sm89INS1_16FlashAttnBwdSm80INS1_25CollectiveMainloopBwdSm80ILi2ELi2EN4cute5tupleIJNS5_1CILi128EEES8_NS7_ILi64EEEEEENS_6half_tEfNS_4arch4Sm80ELb1ELb0ELb1ELb0ELb1ELb0ELb0ELb0ELi2ELi4ELi4ELi4ELb0EEENS1_21CollectiveEpilogueBwdISA_SB_SD_Li256ELb0ELb0ELi2EEENS1_25SingleTileBwdLPTSchedulerILb0ELi128ELb1EEEEEEEEEvNT_6ParamsE$_ZN4cute5tupleIJNS0_IJNS0_IJNS_1CILi8EEENS1_ILi1EEEEEENS0_IJNS1_ILi2EEEEEEEEENS0_IJNS0_IJS3_NS1_ILi0EEEEEENS0_IJiEEEEEEEEC2ERKS7_RKSB_) ;  /* 0xfffbfbe000007944 */ /* 0x022fea0003c3ffff */
[----:B------:R2:W5:Y:S01]  /*49e50*/  LDL R40, [R1+0x1580] ;  /* 0x0015800001287983 */ /* 0x0005620000100800 */
[----:B------:R-:W-:-:S03]  /*49e60*/  MOV R38, 0x49e90 ;  /* 0x00049e9000267802 */ /* 0x000fc60000000f00 */
[----:B------:R2:W-:Y:S04]  /*49e70*/  STL.64 [R1+0x15b0], R4 ;  /* 0x0015b00401007387 */ /* 0x0005e80000100a00 */
[----:B-12--5:R-:W-:Y:S05]  /*49e80*/  CALL.REL.NOINC `($_ZN7cutlass13device_kernelIN5flash19enable_sm80_to_sm89INS1_16FlashAttnBwdSm80INS1_25CollectiveMainloopBwdSm80ILi2ELi2EN4cute5tupleIJNS5_1CILi128EEES8_NS7_ILi64EEEEEENS_6half_tEfNS_4arch4Sm80ELb1ELb0ELb1ELb0ELb1ELb0ELb0ELb0ELi2ELi4ELi4ELi4ELb0EEENS1_21CollectiveEpilogueBwdISA_SB_SD_Li256ELb0ELb0ELi2EEENS1_25SingleTileBwdLPTSchedulerILb0ELi128ELb1EEEEEEEEEvNT_6ParamsE$_ZN4cute3eso3ESOILb0ELb0EJNS_6LayoutINS_5tupleIJNS3_IJNS_1CILi8EEENS4_ILi1EEEEEENS3_IJNS4_ILi2EEEEEEEEENS3_IJNS3_IJS6_NS4_ILi0EEEEEENS3_IJiEEEEEEEENS_10ViewEngineINS_8smem_ptrIPN7cutlass6half_tEEEEEEEC2ERKSF_RKSM_) ;  /* 0xfffbd42000007944 */ /* 0x026fea0003c3ffff */
[----:B------:R2:W5:Y:S04]  /*49e90*/  LDL R5, [R1+0x1580] ;  /* 0x0015800001057983 */ /* 0x0005680000100800 */
[----:B------:R2:W5:Y:S01]  /*49ea0*/  LDL.64 R8, [R1+0x1588] ;  /* 0x0015880001087983 */ /* 0x0005620000100a00 */
[----:B------:R-:W-:-:S03]  /*49eb0*/  MOV R38, 0x49ed0 ;  /* 0x00049ed000267802 */ /* 0x000fc60000000f00 */
[----:B-12--5:R-:W-:Y:S05]  /*49ec0*/  CALL.REL.NOINC `($_ZN7cutlass13device_kernelIN5flash19enable_sm80_to_sm89INS1_16FlashAttnBwdSm80INS1_25CollectiveMainloopBwdSm80ILi2ELi2EN4cute5tupleIJNS5_1CILi128EEES8_NS7_ILi64EEEEEENS_6half_tEfNS_4arch4Sm80ELb1ELb0ELb1ELb0ELb1ELb0ELb0ELb0ELi2ELi4ELi4ELi4ELb0EEENS1_21CollectiveEpilogueBwdISA_SB_SD_Li256ELb0ELb0ELi2EEENS1_25SingleTileBwdLPTSchedulerILb0ELi128ELb1EEEEEEEEEvNT_6ParamsE$_ZN4cute3eso3ESOILb1ELb0EJNS_6LayoutINS_5tupleIJNS3_IJNS3_IJNS_1CILi4EEENS4_ILi2EEEEEENS4_ILi1EEEEEENS3_IJS6_EEEEEENS3_IJNS3_IJNS3_IJS8_NS4_ILi32EEEEEENS4_ILi0EEEEEENS3_IJNS4_ILi64EEEEEEEEEEENS_10ViewEngineIPN7cutlass6half_tEEEEEC2ERKSJ_RKSO_) ;  /* 0xfffbe5f000007944 */ /* 0x026fea0003c3ffff */
[----:B-1----:R1:W5:Y:S01]  /*49ed0*/  LDL.64 R2, [R1+0x1580] ;  /* 0x0015800001027983 */ /* 0x0023620000100a00 */
[----:B------:R-:W-:-:S03]  /*49ee0*/  MOV R38, 0x49f00 ;  /* 0x00049f0000267802 */ /* 0x000fc60000000f00 */
[----:B-1---5:R-:W-:Y:S05]  /*49ef0*/  CALL.REL.NOINC `($_ZN7cutlass13device_kernelIN5flash19enable_sm80_to_sm89INS1_16FlashAttnBwdSm80INS1_25CollectiveMainloopBwdSm80ILi2ELi2EN4cute5tupleIJNS5_1CILi128EEES8_NS7_ILi64EEEEEENS_6half_tEfNS_4arch4Sm80ELb1ELb0ELb1ELb0ELb1ELb0ELb0ELb0ELi2ELi4ELi4ELi4ELb0EEENS1_21CollectiveEpilogueBwdISA_SB_SD_Li256ELb0ELb0ELi2EEENS1_25SingleTileBwdLPTSchedulerILb0ELi128ELb1EEEEEEEEEvNT_6ParamsE$_ZN4cute3eso3ESOILb1ELb0EJNS_6LayoutINS_5tupleIJNS3_IJNS3_IJNS3_IJNS_1CILi4EEENS4_ILi2EEEEEENS4_ILi1EEEEEES8_EEENS3_IJNS3_IJNS3_IJS8_S8_EEES8_EEES6_EEEEEENS3_IJNS3_IJNS3_IJNS3_IJS8_NS4_ILi32EEEEEENS4_ILi0EEEEEESH_EEENS3_IJNS3_IJNS3_IJSH_SH_EEESH_EEENS4_ILi64EEEEEEEEEEENS_10ViewEngineIPN7cutlass6half_tEEEEEC2ERKSP_RKSU_) ;  /* 0xfffbe4b000007944 */ /* 0x022fea0003c3ffff */
[----:B-1----:R1:W5:Y:S01]  /*49f00*/  LDL.64 R2, [R1+0x1580] ;  /* 0x0015800001027983 */ /* 0x0023620000100a00 */
[----:B------:R-:W-:-:S03]  /*49f10*/  MOV R6, 0x49f30 ;  /* 0x00049f3000067802 */ /* 0x000fc60000000f00 */
[----:B-1---5:R-:W-:Y:S05]  /*49f20*/  CALL.REL.NOINC `($_ZN7cutlass13device_kernelIN5flash19enable_sm80_to_sm89INS1_16FlashAttnBwdSm80INS1_25CollectiveMainloopBwdSm80ILi2ELi2EN4cute5tupleIJNS5_1CILi128EEES8_NS7_ILi64EEEEEENS_6half_tEfNS_4arch4Sm80ELb1ELb0ELb1ELb0ELb1ELb0ELb0ELb0ELi2ELi4ELi4ELi4ELb0EEENS1_21CollectiveEpilogueBwdISA_SB_SD_Li256ELb0ELb0ELi2EEENS1_25SingleTileBwdLPTSchedulerILb0ELi128ELb1EEEEEEEEEvNT_6ParamsE$_ZN4cute5tupleIJNS0_IJNS_1CILi2EEEEEENS0_IJiEEEEEC2ERKS3_RKS4_) ;  /* 0xfffbfc9000007944 */ /* 0x022fea0003c3ffff */
[----:B------:R-:W2:Y:S01]  /*49f30*/  LDL R6, [R1+0x15b0] ;  /* 0x0015b00001067983 */ /* 0x000ea20000100800 */
[----:B-1----:R-:W-:-:S03]  /*49f40*/  MOV R4, 0x49f70 ;  /* 0x00049f7000047802 */ /* 0x002fc60000000f00 */
[----:B--2---:R1:W-:Y:S04]  /*49f50*/  STL [R1+0x1580], R6 ;  /* 0x0015800601007387 */ /* 0x0043e80000100800 */
[----:B-1----:R-:W-:Y:S05]  /*49f60*/  CALL.REL.NOINC `($_ZN7cutlass13device_kernelIN5flash19enable_sm80_to_sm89INS1_16FlashAttnBwdSm80INS1_25CollectiveMainloopBwdSm80ILi2ELi2EN4cute5tupleIJNS5_1CILi128EEES8_NS7_ILi64EEEEEENS_6half_tEfNS_4arch4Sm80ELb1ELb0ELb1ELb0ELb1ELb0ELb0ELb0ELi2ELi4ELi4ELi4ELb0EEENS1_21CollectiveEpilogueBwdISA_SB_SD_Li256ELb0ELb0ELi2EEENS1_25SingleTileBwdLPTSchedulerILb0ELi128ELb1EEEEEEEEEvNT_6ParamsE$_ZZN4cute14logical_divideINS_5tupleIJNS1_IJNS_1CILi8EEENS2_ILi1EEEEEENS1_IJNS2_ILi2EEEEEEEEENS1_IJNS1_IJS4_NS2_ILi0EEEEEENS1_IJiEEEEEENS1_IJS5_NS_6LayoutIS4_S9_EEEEEEEDaRKNSD_IT_T0_EERKT1_ENKUlRKT_RKT0_E_clINSD_IS7_SB_EESE_EEDaSQ_ST_) ;  /* 0xfffc051000007944 */ /* 0x002fea0003c3ffff */
[----:B------:R-:W-:Y:S02]  /*49f70*/  MOV R4, R84 ;  /* 0x0000005400047202 */ /* 0x000fe40000000f00 */
[----:B------:R-:W-:Y:S02]  /*49f80*/  MOV R6, 0x49fa0 ;  /* 0x00049fa000067802 */ /* 0x000fe40000000f00 */
[----:B-----5:R-:W-:Y:S05]  /*49f90*/  CALL.REL.NOINC `($_ZN7cutlass13device_kernelIN5flash19enable_sm80_to_sm89INS1_16FlashAttnBwdSm80INS1_25CollectiveMainloopBwdSm80ILi2ELi2EN4cute5tupleIJNS5_1CILi128EEES8_NS7_ILi64EEEEEENS_6half_tEfNS_4arch4Sm80ELb1ELb0ELb1ELb0ELb1ELb0ELb0ELb0ELi2ELi4ELi4ELi4ELb0EEENS1_21CollectiveEpilogueBwdISA_SB_SD_Li256ELb0ELb0ELi2EEENS1_25SingleTileBwdLPTSchedulerILb0ELi128ELb1EEEEEEEEEvNT_6ParamsE$_ZN4cute3eso3ESOILb1ELb0EJNS_5tupleIJNS2_IJNS_1CILi1EEENS3_ILi0EEEEEENS2_IJS5_S5_EEEEEENS2_IJS5_iEEEEEC2ERKS8_RKS9_) ;  /* 0xfffbe31000007944 */ /* 0x020fea0003c3ffff */
[----:B-1----:R1:W5:Y:S01]  /*49fa0*/  LDL R5, [R1+0x15b0] ;  /* 0x0015b00001057983 */ /* 0x0023620000100800 */
[----:B------:R-:W-:-:S03]  /*49fb0*/  MOV R6, 0x49fd0 ;  /* 0x00049fd000067802 */ /* 0x000fc60000000f00 */
[----:B-1---5:R-:W-:Y:S05]  /*49fc0*/  CALL.REL.NOINC `($_ZN7cutlass13device_kernelIN5flash19enable_sm80_to_sm89INS1_16FlashAttnBwdSm80INS1_25CollectiveMainloopBwdSm80ILi2ELi2EN4cute5tupleIJNS5_1CILi128EEES8_NS7_ILi64EEEEEENS_6half_tEfNS_4arch4Sm80ELb1ELb0ELb1ELb0ELb1ELb0ELb0ELb0ELi2ELi4ELi4ELi4ELb0EEENS1_21CollectiveEpilogueBwdISA_SB_SD_Li256ELb0ELb0ELi2EEENS1_25SingleTileBwdLPTSchedulerILb0ELi128ELb1EEEEEEEEEvNT_6ParamsE$_ZN4cute5tupleIJNS0_IJNS0_IJNS0_IJNS_1CILi8EEENS1_ILi1EEEEEENS0_IJS3_S3_EEEEEENS0_IJS3_NS1_ILi2EEEEEEEEENS0_IJNS0_IJNS0_IJS3_NS1_ILi0EEEEEENS0_IJSA_SA_EEEEEENS0_IJSA_iEEEEEEEEC2ERKS9_RKSF_) ;  /* 0xfffbf7d000007944 */ /* 0x022fea0003c3ffff */
[----:B-1----:R1:W5:Y:S01]  /*49fd0*/  LDL R5, [R1+0x15b0] ;  /* 0x0015b00001057983 */ /* 0x0023620000100800 */
[----:B------:R-:W-:Y:S02]  /*49fe0*/  MOV R4, R83 ;  /* 0x0000005300047202 */ /* 0x000fe40000000f00 */
[----:B------:R-:W-:Y:S02]  /*49ff0*/  MOV R6, 0x4a010 ;  /* 0x0004a01000067802 */ /* 0x000fe40000000f00 */
[----:B-1---5:R-:W-:Y:S05]  /*4a000*/  CALL.REL.NOINC `($_ZN7cutlass13device_kernelIN5flash19enable_sm80_to_sm89INS1_16FlashAttnBwdSm80INS1_25CollectiveMainloopBwdSm80ILi2ELi2EN4cute5tupleIJNS5_1CILi128EEES8_NS7_ILi64EEEEEENS_6half_tEfNS_4arch4Sm80ELb1ELb0ELb1ELb0ELb1ELb0ELb0ELb0ELi2ELi4ELi4ELi4ELb0EEENS1_21CollectiveEpilogueBwdISA_SB_SD_Li256ELb0ELb0ELi2EEENS1_25SingleTileBwdLPTSchedulerILb0ELi128ELb1EEEEEEEEEvNT_6ParamsE$_ZN4cute3eso3ESOILb1ELb0EJNS_5tupleIJNS2_IJNS_1CILi1EEENS3_ILi0EEEEEENS2_IJS5_S5_EEEEEENS2_IJS5_iEEEEEC2ERKS8_RKS9_) ;  /* 0xfffbe2a000007944 */ /* 0x022fea0003c3ffff */
[----:B-1----:R1:W5:Y:S01]  /*4a010*/  LDL R5, [R1+0x1580] ;  /* 0x0015800001057983 */ /* 0x0023620000100800 */
[----:B------:R-:W-:-:S03]  /*4a020*/  MOV R6, 0x4a040 ;  /* 0x0004a04000067802 */ /* 0x000fc60000000f00 */
[----:B-1---5:R-:W-:Y:S05]  /*4a030*/  CALL.REL.NOINC `($_ZN7cutlass13device_kernelIN5flash19enable_sm80_to_sm89INS1_16FlashAttnBwdSm80INS1_25CollectiveMainloopBwdSm80ILi2ELi2EN4cute5tupleIJNS5_1CILi128EEES8_NS7_ILi64EEEEEENS_6half_tEfNS_4arch4Sm80ELb1ELb0ELb1ELb0ELb1ELb0ELb0ELb0ELi2ELi4ELi4ELi4ELb0EEENS1_21CollectiveEpilogueBwdISA_SB_SD_Li256ELb0ELb0ELi2EEENS1_25SingleTileBwdLPTSchedulerILb0ELi128ELb1EEEEEEEEEvNT_6ParamsE$_ZN4cute3eso3ESOILb1ELb0EJNS_5tupleIJNS_1CILi0EEES4_EEEiEEC2ERKS5_RKi) ;  /* 0xfffbe2f000007944 */ /* 0x022fea0003c3ffff */
[----:B-1----:R1:W5:Y:S01]  /*4a040*/  LDL R5, [R1+0x1580] ;  /* 0x0015800001057983 */ /* 0x0023620000100800 */
[----:B------:R-:W-:-:S03]  /*4a050*/  MOV R6, 0x4a070 ;  /* 0x0004a07000067802 */ /* 0x000fc60000000f00 */
[----:B-1---5:R-:W-:Y:S05]  /*4a060*/  CALL.REL.NOINC `($_ZN7cutlass13device_kernelIN5flash19enable_sm80_to_sm89INS1_16FlashAttnBwdSm80INS1_25CollectiveMainloopBwdSm80ILi2ELi2EN4cute5tupleIJNS5_1CILi128EEES8_NS7_ILi64EEEEEENS_6half_tEfNS_4arch4Sm80ELb1ELb0ELb1ELb0ELb1ELb0ELb0ELb0ELi2ELi4ELi4ELi4ELb0EEENS1_21CollectiveEpilogueBwdISA_SB_SD_Li256ELb0ELb0ELi2EEENS1_25SingleTileBwdLPTSchedulerILb0ELi128ELb1EEEEEEEEEvNT_6ParamsE$_ZN4cute3eso3ESOILb1ELb0EJNS_5tupleIJNS2_IJNS_1CILi1EEENS3_ILi0EEEEEES5_EEENS2_IJNS2_IJS5_S5_EEEiEEEEEC2ERKS7_RKS9_) ;  /* 0xfffbe28000007944 */ /* 0x022fea0003c3ffff */
[----:B-1----:R1:W5:Y:S01]  /*4a070*/  LDL R5, [R1+0x1580] ;  /* 0x0015800001057983 */ /* 0x0023620000100800 */
[----:B------:R-:W-:-:S03]  /*4a080*/  MOV R6, 0x4a0a0 ;  /* 0x0004a0a000067802 */ /* 0x000fc60000000f00 */
[----:B-1---5:R-:W-:Y:S05]  /*4a090*/  CALL.REL.NOINC `($_ZN7cutlass13device_kernelIN5flash19enable_sm80_to_sm89INS1_16FlashAttnBwdSm80INS1_25CollectiveMainloopBwdSm80ILi2ELi2EN4cute5tupleIJNS5_1CILi128EEES8_NS7_ILi64EEEEEENS_6half_tEfNS_4arch4Sm80ELb1ELb0ELb1ELb0ELb1ELb0ELb0ELb0ELi2ELi4ELi4ELi4ELb0EEENS1_21CollectiveEpilogueBwdISA_SB_SD_Li256ELb0ELb0ELi2EEENS1_25SingleTileBwdLPTSchedulerILb0ELi128ELb1EEEEEEEEEvNT_6ParamsE$_ZN4cute5tupleIJNS0_IJNS0_IJNS0_IJNS_1CILi8EEENS1_ILi1EEEEEES3_EEENS0_IJNS0_IJS3_S3_EEENS1_ILi2EEEEEEEEENS0_IJNS0_IJNS0_IJS3_NS1_ILi0EEEEEESA_EEENS0_IJNS0_IJSA_SA_EEEiEEEEEEEEC2ERKS9_RKSF_) ;  /* 0xfffbf74000007944 */ /* 0x022fea0003c3ffff */
[----:B------:R2:W5:Y:S01]  /*4a0a0*/  LDL R10, [R1+0x1580] ;  /* 0x00158000010a7983 */ /* 0x0005620000100800 */
[----:B------:R-:W-:-:S03]  /*4a0b0*/  MOV R6, 0x4a0e0 ;  /* 0x0004a0e000067802 */ /* 0x000fc60000000f00 */
[----:B------:R2:W-:Y:S04]  /*4a0c0*/  STL.64 [R1+0x15b0], R8 ;  /* 0x0015b00801007387 */ /* 0x0005e80000100a00 */
[----:B-12--5:R-:W-:Y:S05]  /*4a0d0*/  CALL.REL.NOINC `($_ZN7cutlass13device_kernelIN5flash19enable_sm80_to_sm89INS1_16FlashAttnBwdSm80INS1_25CollectiveMainloopBwdSm80ILi2ELi2EN4cute5tupleIJNS5_1CILi128EEES8_NS7_ILi64EEEEEENS_6half_tEfNS_4arch4Sm80ELb1ELb0ELb1ELb0ELb1ELb0ELb0ELb0ELi2ELi4ELi4ELi4ELb0EEENS1_21CollectiveEpilogueBwdISA_SB_SD_Li256ELb0ELb0ELi2EEENS1_25SingleTileBwdLPTSchedulerILb0ELi128ELb1EEEEEEEEEvNT_6ParamsE$_ZN4cute3eso3ESOILb0ELb0EJNS_6LayoutINS_5tupleIJNS3_IJNS3_IJNS_1CILi8EEENS4_ILi1EEEEEES6_EEENS3_IJNS3_IJS6_S6_EEENS4_ILi2EEEEEEEEENS3_IJNS3_IJNS3_IJS6_NS4_ILi0EEEEEESD_EEENS3_IJNS3_IJSD_SD_EEEiEEEEEEEENS_10ViewEngineINS_8smem_ptrIPN7cutlass6half_tEEEEEEEC2ERKSJ_RKSQ_) ;  /* 0xfffbcc6000007944 */ /* 0x026fea0003c3ffff */
[----:B------:R2:W5:Y:S04]  /*4a0e0*/  LDL R6, [R1+0x1580] ;  /* 0x0015800001067983 */ /* 0x0005680000100800 */
[----:B-1----:R2:W5:Y:S01]  /*4a0f0*/  LDL.64 R4, [R1+0x1588] ;  /* 0x0015880001047983 */ /* 0x0025620000100a00 */
[----:B------:R-:W-:Y:S02]  /*4a100*/  MOV R38, R2 ;  /* 0x0000000200267202 */ /* 0x000fe40000000f00 */
[----:B------:R-:W-:Y:S02]  /*4a110*/  MOV R36, 0x4a130 ;  /* 0x0004a13000247802 */ /* 0x000fe40000000f00 */
[----:B--2--5:R-:W-:Y:S05]  /*4a120*/  CALL.REL.NOINC `($_ZN7cutlass13device_kernelIN5flash19enable_sm80_to_sm89INS1_16FlashAttnBwdSm80INS1_25CollectiveMainloopBwdSm80ILi2ELi2EN4cute5tupleIJNS5_1CILi128EEES8_NS7_ILi64EEEEEENS_6half_tEfNS_4arch4Sm80ELb1ELb0ELb1ELb0ELb1ELb0ELb0ELb0ELi2ELi4ELi4ELi4ELb0EEENS1_21CollectiveEpilogueBwdISA_SB_SD_Li256ELb0ELb0ELi2EEENS1_25SingleTileBwdLPTSchedulerILb0ELi128ELb1EEEEEEEEEvNT_6ParamsE$_ZN4cute3eso3ESOILb1ELb0EJNS_6LayoutINS_5tupleIJNS3_IJNS3_IJNS_1CILi4EEENS4_ILi2EEEEEENS4_ILi1EEEEEES6_EEENS3_IJNS3_IJNS3_IJS8_NS4_ILi32EEEEEENS4_ILi0EEEEEENS4_ILi64EEEEEEEENS_10ViewEngineIPN7cutlass6half_tEEEEEC2ERKSH_RKSM_) ;  /* 0xfffbe3d000007944 */ /* 0x024fea0003c3ffff */
[----:B------:R2:W5:Y:S01]  /*4a130*/  LDL.64 R10, [R1+0x1580] ;  /* 0x00158000010a7983 */ /* 0x0005620000100a00 */
[----:B------:R-:W-:Y:S02]  /*4a140*/  MOV R3, R6 ;  /* 0x0000000600037202 */ /* 0x000fe40000000f00 */
[----:B-1----:R-:W-:-:S02]  /*4a150*/  MOV R2, 0x4a170 ;  /* 0x0004a17000027802 */ /* 0x002fc40000000f00 */
[----:B--2--5:R-:W-:Y:S05]  /*4a160*/  CALL.REL.NOINC `($_ZN7cutlass13device_kernelIN5flash19enable_sm80_to_sm89INS1_16FlashAttnBwdSm80INS1_25CollectiveMainloopBwdSm80ILi2ELi2EN4cute5tupleIJNS5_1CILi128EEES8_NS7_ILi64EEEEEENS_6half_tEfNS_4arch4Sm80ELb1ELb0ELb1ELb0ELb1ELb0ELb0ELb0ELi2ELi4ELi4ELi4ELb0EEENS1_21CollectiveEpilogueBwdISA_SB_SD_Li256ELb0ELb0ELi2EEENS1_25SingleTileBwdLPTSchedulerILb0ELi128ELb1EEEEEEEEEvNT_6ParamsE$_ZZN4cute5sliceINS_5tupleIJNS1_IJNS_10UnderscoreENS_1CILi0EEEEEENS1_IJS4_S2_EEEEEENS1_IJNS1_IJNS1_IJNS3_ILi1EEES4_EEES4_EEENS1_IJNS1_IJS4_S4_EEEiEEEEEEEEDaRKT_RKT0_ENKUlRKT_RKT0_E_clIS6_SC_EEDaSM_SP_) ;  /* 0xfffc04f000007944 */ /* 0x024fea0003c3ffff */
[----:B------:R-:W-:Y:S02]  /*4a170*/  MOV R2, 0x4a190 ;  /* 0x0004a19000027802 */ /* 0x000fe40000000f00 */
[----:B------:R-:W-:Y:S05]  /*4a180*/  CALL.REL.NOINC `($_ZN7cutlass13device_kernelIN5flash19enable_sm80_to_sm89INS1_16FlashAttnBwdSm80INS1_25CollectiveMainloopBwdSm80ILi2ELi2EN4cute5tupleIJNS5_1CILi128EEES8_NS7_ILi64EEEEEENS_6half_tEfNS_4arch4Sm80ELb1ELb0ELb1ELb0ELb1ELb0ELb0ELb0ELi2ELi4ELi4ELi4ELb0EEENS1_21CollectiveEpilogueBwdISA_SB_SD_Li256ELb0ELb0ELi2EEENS1_25SingleTileBwdLPTSchedulerILb0ELi128ELb1EEEEEEEEEvNT_6ParamsE$_ZZN4cute12filter_tupleINS_5tupleIJNS1_IJNS_10UnderscoreENS_1CILi0EEEEEENS1_IJS4_S2_EEEEEENS1_IJNS1_IJNS1_IJNS3_ILi1EEES4_EEES4_EEENS1_IJNS1_IJS4_S4_EEEiEEEEEEZNS_5sliceIS7_SD_EEDaRKT_RKT0_EUlRKT_RKT0_E_EEDaSH_SK_OT1_ENKUlDpSN_E_clIJNS1_IJS9_EEENS1_IJiEEEEEEDaSU_) ;  /* 0xfffbfdc000007944 */ /* 0x000fea0003c3ffff */
[----:B------:R-:W-:Y:S02]  /*4a190*/  MOV R36, 0x4a1b0 ;  /* 0x0004a1b000247802 */ /* 0x000fe40000000f00 */
[----:B------:R-:W-:Y:S05]  /*4a1a0*/  CALL.REL.NOINC `($_ZN7cutlass13device_kernelIN5flash19enable_sm80_to_sm89INS1_16FlashAttnBwdSm80INS1_25CollectiveMainloopBwdSm80ILi2ELi2EN4cute5tupleIJNS5_1CILi128EEES8_NS7_ILi64EEEEEENS_6half_tEfNS_4arch4Sm80ELb1ELb0ELb1ELb0ELb1ELb0ELb0ELb0ELi2ELi4ELi4ELi4ELb0EEENS1_21CollectiveEpilogueBwdISA_SB_SD_Li256ELb0ELb0ELi2EEENS1_25SingleTileBwdLPTSchedulerILb0ELi128ELb1EEEEEEEEEvNT_6ParamsE$_ZN4cute5tupleIJNS0_IJNS0_IJNS_1CILi8EEENS1_ILi1EEEEEENS1_ILi2EEEEEENS0_IJNS0_IJS3_NS1_ILi0EEEEEEiEEEEEC2ERKS6_RKS9_) ;  /* 0xfffbf8c000007944 */ /* 0x000fea0003c3ffff */
[----:B-1----:R1:W5:Y:S01]  /*4a1b0*/  LDL R3, [R1+0x1580] ;  /* 0x0015800001037983 */ /* 0x0023620000100800 */
[----:B------:R-:W-:-:S03]  /*4a1c0*/  MOV R6, 0x4a1e0 ;  /* 0x0004a1e000067802 */ /* 0x000fc60000000f00 */
        /* <DEDUP_REMOVED lines=8> */
[----:B------:R-:W-:-:S03]  /*4a250*/  MOV R38, 0x4a280 ;  /* 0x0004a28000267802 */ /* 0x000fc60000000f00 */
[----:B--2---:R1:W-:Y:S04]  /*4a260*/  STL.64 [R1+0x15b0], R2 ;  /* 0x0015b00201007387 */ /* 0x0043e80000100a00 */
[----:B-1----:R-:W-:Y:S05]  /*4a270*/  CALL.REL.NOINC `($_ZN7cutlass13device_kernelIN5flash19enable_sm80_to_sm89INS1_16FlashAttnBwdSm80INS1_25CollectiveMainloopBwdSm80ILi2ELi2EN4cute5tupleIJNS5_1CILi128EEES8_NS7_ILi64EEEEEENS_6half_tEfNS_4arch4Sm80ELb1ELb0ELb1ELb0ELb1ELb0ELb0ELb0ELi2ELi4ELi4ELi4ELb0EEENS1_21CollectiveEpilogueBwdISA_SB_SD_Li256ELb0ELb0ELi2EEENS1_25SingleTileBwdLPTSchedulerILb0ELi128ELb1EEEEEEEEEvNT_6ParamsE$_ZN4cute3eso3ESOILb0ELb0EJNS_6LayoutINS_5tupleIJNS3_IJNS_1CILi8EEENS4_ILi1EEEEEENS4_ILi2EEEEEENS3_IJNS3_IJS6_NS4_ILi0EEEEEEiEEEEENS_10ViewEngineINS_8smem_ptrIPN7cutlass6half_tEEEEEEEC2ERKSD_RKSK_) ;  /* 0xfffbd0a000007944 */ /* 0x002fea0003c3ffff */
[----:B------:R2:W5:Y:S04]  /*4a280*/  LDL R8, [R1+0x1580] ;  /* 0x0015800001087983 */ /* 0x0005680000100800 */
[----:B------:R2:W5:Y:S01]  /*4a290*/  LDL.64 R12, [R1+0x1588] ;  /* 0x00158800010c7983 */ /* 0x0005620000100a00 */
[----:B------:R-:W-:Y:S02]  /*4a2a0*/  MOV R47, RZ ;  /* 0x000000ff002f7202 */ /* 0x000fe40000000f00 */
[----:B------:R-:W-:Y:S02]  /*4a2b0*/  MOV R46, 0x4a2d0 ;  /* 0x0004a2d0002e7802 */ /* 0x000fe40000000f00 */
[----:B-12--5:R-:W-:Y:S05]  /*4a2c0*/  CALL.REL.NOINC `($_ZN7cutlass13device_kernelIN5flash19enable_sm80_to_sm89INS1_16FlashAttnBwdSm80INS1_25CollectiveMainloopBwdSm80ILi2ELi2EN4cute5tupleIJNS5_1CILi128EEES8_NS7_ILi64EEEEEENS_6half_tEfNS_4arch4Sm80ELb1ELb0ELb1ELb0ELb1ELb0ELb0ELb0ELi2ELi4ELi4ELi4ELb0EEENS1_21CollectiveEpilogueBwdISA_SB_SD_Li256ELb0ELb0ELi2EEENS1_25SingleTileBwdLPTSchedulerILb0ELi128ELb1EEEEEEEEEvNT_6ParamsE$_ZN4cute3eso3ESOILb1ELb0EJNS_10UnderscoreEiEEC2ERKS2_RKi) ;  /* 0xfffbd9b000007944 */ /* 0x026fea0003c3ffff */
[----:B------:R-:W2:Y:S01]  /*4a2d0*/  LDL R37, [R1+0x1580] ;  /* 0x0015800001257983 */ /* 0x000ea20000100800 */
[----:B------:R-:W-:Y:S01]  /*4a2e0*/  MOV R38, 0x4a310 ;  /* 0x0004a31000267802 */ /* 0x000fe20000000f00 */
[----:B--2---:R-:W-:Y:S02]  /*4a2f0*/  IMAD R37, R8, R37, RZ ;  /* 0x0000002508257224 */ /* 0x004fe400078e02ff */
[----:B-1----:R-:W-:Y:S05]  /*4a300*/  CALL.REL.NOINC `($_ZN7cutlass13device_kernelIN5flash19enable_sm80_to_sm89INS1_16FlashAttnBwdSm80INS1_25CollectiveMainloopBwdSm80ILi2ELi2EN4cute5tupleIJNS5_1CILi128EEES8_NS7_ILi64EEEEEENS_6half_tEfNS_4arch4Sm80ELb1ELb0ELb1ELb0ELb1ELb0ELb0ELb0ELi2ELi4ELi4ELi4ELb0EEENS1_21CollectiveEpilogueBwdISA_SB_SD_Li256ELb0ELb0ELi2EEENS1_25SingleTileBwdLPTSchedulerILb0ELi128ELb1EEEEEEEEEvNT_6ParamsE$_ZN4cute3eso3ESOILb1ELb0EJNS_6LayoutINS_5tupleIJNS3_IJNS_1CILi8EEENS4_ILi1EEEEEEEEENS3_IJNS3_IJS6_NS4_ILi0EEEEEEEEEEEiEEC2ERKSC_RKi) ;  /* 0xfffbecc000007944 */ /* 0x002fea0003c3ffff */
[----:B------:R-:W2:Y:S01]  /*4a310*/  LDL R3, [R1+0x1580] ;  /* 0x0015800001037983 */ /* 0x000ea20000100800 */
[----:B------:R-:W-:-:S02]  /*4a320*/  MOV R38, R83 ;  /* 0x0000005300267202 */ /* 0x000fc40000000f00 */
        /* <DEDUP_REMOVED lines=8> */
[----:B------:R-:W-:Y:S02]  /*4a3b0*/  MOV R46, 0x4a3d0 ;  /* 0x0004a3d0002e7802 */ /* 0x000fe40000000f00 */
[----:B-1---5:R-:W-:Y:S05]  /*4a3c0*/  CALL.REL.NOINC `($_ZN7cutlass13device_kernelIN5flash19enable_sm80_to_sm89INS1_16FlashAttnBwdSm80INS1_25CollectiveMainloopBwdSm80ILi2ELi2EN4cute5tupleIJNS5_1CILi128EEES8_NS7_ILi64EEEEEENS_6half_tEfNS_4arch4Sm80ELb1ELb0ELb1ELb0ELb1ELb0ELb0ELb0ELi2ELi4ELi4ELi4ELb0EEENS1_21CollectiveEpilogueBwdISA_SB_SD_Li256ELb0ELb0ELi2EEENS1_25SingleTileBwdLPTSchedulerILb0ELi128ELb1EEEEEEEEEvNT_6ParamsE$_ZN4cute3eso3ESOILb1ELb0EJNS_10UnderscoreEiEEC2ERKS2_RKi) ;  /* 0xfffbd8b000007944 */ /* 0x022fea0003c3ffff */
[----:B------:R-:W2:Y:S01]  /*4a3d0*/  LDL R5, [R1+0x1580] ;  /* 0x0015800001057983 */ /* 0x000ea20000100800 */
[----:B------:R-:W-:Y:S02]  /*4a3e0*/  MOV R6, 0x4a410 ;  /* 0x0004a41000067802 */ /* 0x000fe40000000f00 */
[----:B--2---:R-:W-:Y:S02]  /*4a3f0*/  SHF.L.U32 R5, R5, 0x6, RZ ;  /* 0x0000000605057819 */ /* 0x004fe400000006ff */
[----:B-1----:R-:W-:Y:S05]  /*4a400*/  CALL.REL.NOINC `($_ZN7cutlass13device_kernelIN5flash19enable_sm80_to_sm89INS1_16FlashAttnBwdSm80INS1_25CollectiveMainloopBwdSm80ILi2ELi2EN4cute5tupleIJNS5_1CILi128EEES8_NS7_ILi64EEEEEENS_6half_tEfNS_4arch4Sm80ELb1ELb0ELb1ELb0ELb1ELb0ELb0ELb0ELi2ELi4ELi4ELi4ELb0EEENS1_21CollectiveEpilogueBwdISA_SB_SD_Li256ELb0ELb0ELi2EEENS1_25SingleTileBwdLPTSchedulerILb0ELi128ELb1EEEEEEEEEvNT_6ParamsE$_ZN4cute3eso3ESOILb1ELb0EJNS_6LayoutINS_5tupleIJNS3_IJNS3_IJNS_1CILi4EEENS4_ILi2EEEEEENS4_ILi1EEEEEEEEENS3_IJNS3_IJNS3_IJS8_NS4_ILi32EEEEEENS4_ILi0EEEEEEEEEEEiEEC2ERKSG_RKi) ;  /* 0xfffbe07000007944 */ /* 0x002fea0003c3ffff */
[----:B-1----:R-:W2:Y:S01]  /*4a410*/  LDL R5, [R1+0x1580] ;  /* 0x0015800001057983 */ /* 0x002ea20000100800 */
        /* <DEDUP_REMOVED lines=14> */
[----:B-1----:R1:W5:Y:S01]  /*4a500*/  LDL R3, [R1+0x1580] ;  /* 0x0015800001037983 */ /* 0x0023620000100800 */
[----:B------:R-:W-:-:S03]  /*4a510*/  MOV R6, 0x4a530 ;  /* 0x0004a53000067802 */ /* 0x000fc60000000f00 */
[----:B-1---5:R-:W-:Y:S05]  /*4a520*/  CALL.REL.NOINC `($_ZN7cutlass13device_kernelIN5flash19enable_sm80_to_sm89INS1_16FlashAttnBwdSm80INS1_25CollectiveMainloopBwdSm80ILi2ELi2EN4cute5tupleIJNS5_1CILi128EEES8_NS7_ILi64EEEEEENS_6half_tEfNS_4arch4Sm80ELb1ELb0ELb1ELb0ELb1ELb0ELb0ELb0ELi2ELi4ELi4ELi4ELb0EEENS1_21CollectiveEpilogueBwdISA_SB_SD_Li256ELb0ELb0ELi2EEENS1_25SingleTileBwdLPTSchedulerILb0ELi128ELb1EEEEEEEEEvNT_6ParamsE$_ZN4cute3eso3ESOILb1ELb0EJNS_6LayoutINS_5tupleIJNS3_IJNS3_IJNS_1CILi2EEES5_EEENS4_ILi1EEEEEEEEENS3_IJNS3_IJNS3_IJS7_NS4_ILi16EEEEEENS4_ILi0EEEEEEEEEEENS_10ViewEngineIPjEEEEC2ERKSF_RKSI_) ;  /* 0xfffbdec000007944 */ /* 0x022fea0003c3ffff */
        /* <DEDUP_REMOVED lines=9> */
[----:B-1----:R-:W-:Y:S05]  /*4a5c0*/  CALL.REL.NOINC `($_ZN7cutlass13device_kernelIN5flash19enable_sm80_to_sm89INS1_16FlashAttnBwdSm80INS1_25CollectiveMainloopBwdSm80ILi2ELi2EN4cute5tupleIJNS5_1CILi128EEES8_NS7_ILi64EEEEEENS_6half_tEfNS_4arch4Sm80ELb1ELb0ELb1ELb0ELb1ELb0ELb0ELb0ELi2ELi4ELi4ELi4ELb0EEENS1_21CollectiveEpilogueBwdISA_SB_SD_Li256ELb0ELb0ELi2EEENS1_25SingleTileBwdLPTSchedulerILb0ELi128ELb1EEEEEEEEEvNT_6ParamsE$_ZN4cute3eso3ESOILb1ELb0EJNS_10UnderscoreEiEEC2ERKS2_RKi) ;  /* 0xfffbd6b000007944 */ /* 0x002fea0003c3ffff */
[----:B------:R-:W2:Y:S01]  /*4a5d0*/  LDL R37, [R1+0x1580] ;  /* 0x0015800001257983 */ /* 0x000ea20000100800 */
[----:B------:R-:W-:Y:S01]  /*4a5e0*/  MOV R38, 0x4a610 ;  /* 0x0004a61000267802 */ /* 0x000fe20000000f00 */
[----:B--2---:R-:W-:-:S02]  /*4a5f0*/  IMAD R37, R8, R37, RZ ;  /* 0x0000002508257224 */ /* 0x004fc400078e02ff */
        /* <DEDUP_REMOVED lines=58> */
.L_x_4329:
[----:B------:R-:W-:Y:S11]  /*4a9a0*/  ISETP.NE.AND P0, PT, R50, 0x7, PT ;  /* 0x000000073200780c */ /* 0x000ff60003f05270 */
[----:B------:R-:W-:Y:S02]  /*4a9b0*/  @!UPT UIADD3 URZ, URZ, URZ, URZ ;  /* 0x0000003f3f3ff290 */ /* 0x000fe4000fffe03f */
[----:B------:R-:W-:-:S05]  /*4a9c0*/  @!P0 BRA `(.L_x_4328) ;  /* 0x00000f8000008947 */ /* 0x000fca0003800000 */
[----:B------:R-:W-:Y:S02]  /*4a9d0*/  IADD3 R40, R50, 0x1, RZ ;  /* 0x0000000132287810 */ /* 0x000fe40007ffe0ff */
[----:B------:R-:W-:Y:S03]  /*4a9e0*/  MOV R46, 0x4aa10 ;  /* 0x0004aa10002e7802 */ /* 0x000fe60000000f00 */
[----:B------:R-:W-:Y:S02]  /*4a9f0*/  IMAD.MOV.U32 R3, RZ, RZ, R40 ;  /* 0x000000ffff037224 */ /* 0x000fe400078e0028 */
[----:B------:R-:W-:Y:S05]  /*4aa00*/  CALL.REL.NOINC `($_ZN7cutlass13device_kernelIN5flash19enable_sm80_to_sm89INS1_16FlashAttnBwdSm80INS1_25CollectiveMainloopBwdSm80ILi2ELi2EN4cute5tupleIJNS5_1CILi128EEES8_NS7_ILi64EEEEEENS_6half_tEfNS_4arch4Sm80ELb1ELb0ELb1ELb0ELb1ELb0ELb0ELb0ELi2ELi4ELi4ELi4ELb0EEENS1_21CollectiveEpilogueBwdISA_SB_SD_Li256ELb0ELb0ELi2EEENS1_25SingleTileBwdLPTSchedulerILb0ELi128ELb1EEEEEEEEEvNT_6ParamsE$_ZN4cute3eso3ESOILb1ELb0EJNS_10UnderscoreES2_iEEC2ERKS2_S5_RKi) ;  /* 0xfffbd23000007944 */ /* 0x000fea0003c3ffff */
        /* <DEDUP_REMOVED lines=16> */
[----:B------:R-:W-:Y:S05]  /*4ab10*/  CALL.REL.NOINC `($_ZN7cutlass13device_kernelIN5flash19enable_sm80_to_sm89INS1_16FlashAttnBwdSm80INS1_25CollectiveMainloopBwdSm80ILi2ELi2EN4cute5tupleIJNS5_1CILi128EEES8_NS7_ILi64EEEEEENS_6half_tEfNS_4arch4Sm80ELb1ELb0ELb1ELb0ELb1ELb0ELb0ELb0ELi2ELi4ELi4ELi4ELb0EEENS1_21CollectiveEpilogueBwdISA_SB_SD_Li256ELb0ELb0ELi2EEENS1_25SingleTileBwdLPTSchedulerILb0ELi128ELb1EEEEEEEEEvNT_6ParamsE$_ZN4cute3eso3ESOILb1ELb0EJNS_6LayoutINS_5tupleIJNS3_IJNS_1CILi8EEENS4_ILi1EEEEEENS4_ILi2EEEEEENS3_IJNS3_IJS6_NS4_ILi0EEEEEENS4_ILi4096EEEEEEEEiEEC2ERKSE_RKi) ;  /* 0xfffbe73000007944 */ /* 0x000fea0003c3ffff */
[----:B-1----:R-:W2:Y:S01]  /*4ab20*/  LDL R3, [R1+0x1580] ;  /* 0x0015800001037983 */ /* 0x002ea20000100800 */
[----:B------:R-:W-:Y:S01]  /*4ab30*/  MOV R46, 0x4ab90 ;  /* 0x0004ab90002e7802 */ /* 0x000fe20000000f00 */
[----:B------:R-:W-:Y:S02]  /*4ab40*/  IMAD.MOV.U32 R38, RZ, RZ, R83 ;  /* 0x000000ffff267224 */ /* 0x000fe400078e0053 */
[----:B------:R-:W2:Y:S02]  /*4ab50*/  LD.E.64 R36, [R94.64+0x8] ;  /* 0x000008085e247980 */ /* 0x000ea4000c101b00 */
[C---:B--2---:R-:W-:Y:S04]  /*4ab60*/  LEA R2, P0, R3.reuse, R36, 0x1 ;  /* 0x0000002403027211 */ /* 0x044fe800078008ff */
[----:B------:R-:W-:Y:S04]  /*4ab70*/  LEA.HI.X.SX32 R3, R3, R37, 0x1, P0 ;  /* 0x0000002503037211 */ /* 0x000fe800000f0eff */
[----:B------:R-:W-:Y:S05]  /*4ab80*/  CALL.REL.NOINC `($_ZN7cutlass13device_kernelIN5flash19enable_sm80_to_sm89INS1_16FlashAttnBwdSm80INS1_25CollectiveMainloopBwdSm80ILi2ELi2EN4cute5tupleIJNS5_1CILi128EEES8_NS7_ILi64EEEEEENS_6half_tEfNS_4arch4Sm80ELb1ELb0ELb1ELb0ELb1ELb0ELb0ELb0ELi2ELi4ELi4ELi4ELb0EEENS1_21CollectiveEpilogueBwdISA_SB_SD_Li256ELb0ELb0ELi2EEENS1_25SingleTileBwdLPTSchedulerILb0ELi128ELb1EEEEEEEEEvNT_6ParamsE$_ZN4cute8smem_ptrIPN7cutlass6half_tEECI1NS_12iter_adaptorIS3_S4_EEES3_) ;  /* 0xfffbf20000007944 */ /* 0x000fea0003c3ffff */
[----:B-1----:R1:W5:Y:S01]  /*4ab90*/  LDL.64 R2, [R1+0x1580] ;  /* 0x0015800001027983 */ /* 0x0023620000100a00 */
[----:B------:R-:W-:Y:S03]  /*4aba0*/  MOV R38, 0x4abc0 ;  /* 0x0004abc000267802 */ /* 0x000fe60000000f00 */
[----:B-1---5:R-:W-:Y:S05]  /*4abb0*/  CALL.REL.NOINC `($_ZN7cutlass13device_kernelIN5flash19enable_sm80_to_sm89INS1_16FlashAttnBwdSm80INS1_25CollectiveMainloopBwdSm80ILi2ELi2EN4cute5tupleIJNS5_1CILi128EEES8_NS7_ILi64EEEEEENS_6half_tEfNS_4arch4Sm80ELb1ELb0ELb1ELb0ELb1ELb0ELb0ELb0ELi2ELi4ELi4ELi4ELb0EEENS1_21CollectiveEpilogueBwdISA_SB_SD_Li256ELb0ELb0ELi2EEENS1_25SingleTileBwdLPTSchedulerILb0ELi128ELb1EEEEEEEEEvNT_6ParamsE$_ZN4cute3eso3ESOILb1ELb0EJNS_6LayoutINS_5tupleIJNS3_IJNS_1CILi8EEENS4_ILi1EEEEEENS4_ILi2EEEEEENS3_IJNS3_IJS6_NS4_ILi0EEEEEENS4_ILi4096EEEEEEEENS_10ViewEngineINS_8smem_ptrIPN7cutlass6half_tEEEEEEEC2ERKSE_RKSL_) ;  /* 0xfffbe65000007944 */ /* 0x022fea0003c3ffff */
[----:B-1----:R-:W-:Y:S01]  /*4abc0*/  MOV R3, R40 ;  /* 0x0000002800037202 */ /* 0x002fe20000000f00 */
[----:B------:R1:W5:Y:S01]  /*4abd0*/  LDL.64 R36, [R1+0x1580] ;  /* 0x0015800001247983 */ /* 0x0003620000100a00 */
[----:B------:R-:W-:Y:S03]  /*4abe0*/  MOV R46, 0x4ac00 ;  /* 0x0004ac00002e7802 */ /* 0x000fe60000000f00 */
[----:B-1---5:R-:W-:Y:S05]  /*4abf0*/  CALL.REL.NOINC `($_ZN7cutlass13device_kernelIN5flash19enable_sm80_to_sm89INS1_16FlashAttnBwdSm80INS1_25CollectiveMainloopBwdSm80ILi2ELi2EN4cute5tupleIJNS5_1CILi128EEES8_NS7_ILi64EEEEEENS_6half_tEfNS_4arch4Sm80ELb1ELb0ELb1ELb0ELb1ELb0ELb0ELb0ELi2ELi4ELi4ELi4ELb0EEENS1_21CollectiveEpilogueBwdISA_SB_SD_Li256ELb0ELb0ELi2EEENS1_25SingleTileBwdLPTSchedulerILb0ELi128ELb1EEEEEEEEEvNT_6ParamsE$_ZN4cute3eso3ESOILb1ELb0EJNS_10UnderscoreES2_iEEC2ERKS2_S5_RKi) ;  /* 0xfffbd04000007944 */ /* 0x022fea0003c3ffff */
        /* <DEDUP_REMOVED lines=9> */
[----:B------:R-:W-:Y:S05]  /*4ac90*/  CALL.REL.NOINC `($_ZN7cutlass13device_kernelIN5flash19enable_sm80_to_sm89INS1_16FlashAttnBwdSm80INS1_25CollectiveMainloopBwdSm80ILi2ELi2EN4cute5tupleIJNS5_1CILi128EEES8_NS7_ILi64EEEEEENS_6half_tEfNS_4arch4Sm80ELb1ELb0ELb1ELb0ELb1ELb0ELb0ELb0ELi2ELi4ELi4ELi4ELb0EEENS1_21CollectiveEpilogueBwdISA_SB_SD_Li256ELb0ELb0ELi2EEENS1_25SingleTileBwdLPTSchedulerILb0ELi128ELb1EEEEEEEEEvNT_6ParamsE$_ZN4cute3eso3ESOILb1ELb0EJNS_6LayoutINS_5tupleIJNS3_IJNS_1CILi8EEENS4_ILi1EEEEEENS4_ILi2EEEEEENS3_IJNS3_IJS6_NS4_ILi0EEEEEES5_EEEEEiEEC2ERKSD_RKi) ;  /* 0xfffbe74000007944 */ /* 0x000fea0003c3ffff */
[----:B------:R-:W-:Y:S01]  /*4aca0*/  MOV R48, 0x4acf0 ;  /* 0x0004acf000307802 */ /* 0x000fe20000000f00 */
[----:B------:R-:W2:Y:S02]  /*4acb0*/  LDL R39, [R1+0x1580] ;  /* 0x0015800001277983 */ /* 0x000ea40000100800 */
[C---:B--2---:R-:W-:Y:S04]  /*4acc0*/  LEA R38, P0, R39.reuse, R90, 0x1 ;  /* 0x0000005a27267211 */ /* 0x044fe800078008ff */
[----:B------:R-:W-:Y:S04]  /*4acd0*/  LEA.HI.X.SX32 R39, R39, R91, 0x1, P0 ;  /* 0x0000005b27277211 */ /* 0x000fe800000f0eff */
[----:B-1----:R-:W-:Y:S05]  /*4ace0*/  CALL.REL.NOINC `($_ZN7cutlass13device_kernelIN5flash19enable_sm80_to_sm89INS1_16FlashAttnBwdSm80INS1_25CollectiveMainloopBwdSm80ILi2ELi2EN4cute5tupleIJNS5_1CILi128EEES8_NS7_ILi64EEEEEENS_6half_tEfNS_4arch4Sm80ELb1ELb0ELb1ELb0ELb1ELb0ELb0ELb0ELi2ELi4ELi4ELi4ELb0EEENS1_21CollectiveEpilogueBwdISA_SB_SD_Li256ELb0ELb0ELi2EEENS1_25SingleTileBwdLPTSchedulerILb0ELi128ELb1EEEEEEEEEvNT_6ParamsE$_ZN4cute3eso3ESOILb1ELb0EJNS_6LayoutINS_5tupleIJNS3_IJNS_1CILi8EEENS4_ILi1EEEEEENS4_ILi2EEEEEENS3_IJNS3_IJS6_NS4_ILi0EEEEEES5_EEEEENS_10ViewEngineIPN7cutlass6half_tEEEEEC2ERKSD_RKSI_) ;  /* 0xfffbe6b000007944 */ /* 0x002fea0003c3ffff */
[----:B------:R2:W5:Y:S01]  /*4acf0*/  LDL.64 R2, [R1+0x1580] ;  /* 0x0015800001027983 */ /* 0x0005620000100a00 */
[----:B-1----:R-:W-:Y:S03]  /*4ad00*/  MOV R46, 0x4ad20 ;  /* 0x0004ad20002e7802 */ /* 0x002fe60000000f00 */
[----:B--2--5:R-:W-:Y:S05]  /*4ad10*/  CALL.REL.NOINC `($_ZN7cutlass13device_kernelIN5flash19enable_sm80_to_sm89INS1_16FlashAttnBwdSm80INS1_25CollectiveMainloopBwdSm80ILi2ELi2EN4cute5tupleIJNS5_1CILi128EEES8_NS7_ILi64EEEEEENS_6half_tEfNS_4arch4Sm80ELb1ELb0ELb1ELb0ELb1ELb0ELb0ELb0ELi2ELi4ELi4ELi4ELb0EEENS1_21CollectiveEpilogueBwdISA_SB_SD_Li256ELb0ELb0ELi2EEENS1_25SingleTileBwdLPTSchedulerILb0ELi128ELb1EEEEEEEEEvNT_6ParamsE$_ZN4cute3eso3ESOILb1ELb0EJNS_6LayoutINS_5tupleIJNS3_IJNS_1CILi8EEENS4_ILi1EEEEEENS3_IJNS4_ILi2EEEEEEEEENS3_IJNS3_IJS6_NS4_ILi0EEEEEENS3_IJNS4_ILi4096EEEEEEEEEEENS_10ViewEngineINS_8smem_ptrIPN7cutlass6half_tEEEEEEEC2ERKSG_RKSN_) ;  /* 0xfffbe2f000007944 */ /* 0x024fea0003c3ffff */
[----:B-1----:R1:W5:Y:S01]  /*4ad20*/  LDL.64 R36, [R1+0x1580] ;  /* 0x0015800001247983 */ /* 0x0023620000100a00 */
[----:B------:R-:W-:Y:S03]  /*4ad30*/  MOV R46, 0x4ad50 ;  /* 0x0004ad50002e7802 */ /* 0x000fe60000000f00 */
[----:B-1---5:R-:W-:Y:S05]  /*4ad40*/  CALL.REL.NOINC `($_ZN7cutlass13device_kernelIN5flash19enable_sm80_to_sm89INS1_16FlashAttnBwdSm80INS1_25CollectiveMainloopBwdSm80ILi2ELi2EN4cute5tupleIJNS5_1CILi128EEES8_NS7_ILi64EEEEEENS_6half_tEfNS_4arch4Sm80ELb1ELb0ELb1ELb0ELb1ELb0ELb0ELb0ELi2ELi4ELi4ELi4ELb0EEENS1_21CollectiveEpilogueBwdISA_SB_SD_Li256ELb0ELb0ELi2EEENS1_25SingleTileBwdLPTSchedulerILb0ELi128ELb1EEEEEEEEEvNT_6ParamsE$_ZN4cute3eso3ESOILb1ELb0EJNS_6LayoutINS_5tupleIJNS3_IJNS_1CILi8EEENS4_ILi1EEEEEENS3_IJNS4_ILi2EEEEEEEEENS3_IJNS3_IJS6_NS4_ILi0EEEEEENS3_IJS5_EEEEEEEENS_10ViewEngineIPN7cutlass6half_tEEEEEC2ERKSF_RKSK_) ;  /* 0xfffbe3c000007944 */ /* 0x022fea0003c3ffff */
[----:B-1----:R1:W5:Y:S01]  /*4ad50*/  LDL.64 R2, [R1+0x1580] ;  /* 0x0015800001027983 */ /* 0x0023620000100a00 */
[----:B------:R-:W-:Y:S03]  /*4ad60*/  MOV R46, 0x4ad80 ;  /* 0x0004ad80002e7802 */ /* 0x000fe60000000f00 */
[----:B-1---5:R-:W-:Y:S05]  /*4ad70*/  CALL.REL.NOINC `($_ZN7cutlass13device_kernelIN5flash19enable_sm80_to_sm89INS1_16FlashAttnBwdSm80INS1_25CollectiveMainloopBwdSm80ILi2ELi2EN4cute5tupleIJNS5_1CILi128EEES8_NS7_ILi64EEEEEENS_6half_tEfNS_4arch4Sm80ELb1ELb0ELb1ELb0ELb1ELb0ELb0ELb0ELi2ELi4ELi4ELi4ELb0EEENS1_21CollectiveEpilogueBwdISA_SB_SD_Li256ELb0ELb0ELi2EEENS1_25SingleTileBwdLPTSchedulerILb0ELi128ELb1EEEEEEEEEvNT_6ParamsE$_ZN4cute3eso3ESOILb1ELb0EJNS_6LayoutINS_5tupleIJNS3_IJNS3_IJNS_1CILi8EEENS4_ILi1EEEEEES6_EEENS3_IJNS3_IJS6_S6_EEENS4_ILi2EEEEEEEEENS3_IJNS3_IJNS3_IJS6_NS4_ILi0EEEEEESD_EEENS3_IJNS3_IJSD_SD_EEES5_EEEEEEEENS_10ViewEngineIPN7cutlass6half_tEEEEEC2ERKSJ_RKSO_) ;  /* 0xfffbd9a000007944 */ /* 0x022fea0003c3ffff */
[----:B-1----:R1:W5:Y:S01]  /*4ad80*/  LDL.64 R38, [R1+0x1580] ;  /* 0x0015800001267983 */ /* 0x0023620000100a00 */
[----:B------:R-:W-:Y:S03]  /*4ad90*/  MOV R46, 0x4adb0 ;  /* 0x0004adb0002e7802 */ /* 0x000fe60000000f00 */
[----:B-1---5:R-:W-:Y:S05]  /*4ada0*/  CALL.REL.NOINC `($_ZN7cutlass13device_kernelIN5flash19enable_sm80_to_sm89INS1_16FlashAttnBwdSm80INS1_25CollectiveMainloopBwdSm80ILi2ELi2EN4cute5tupleIJNS5_1CILi128EEES8_NS7_ILi64EEEEEENS_6half_tEfNS_4arch4Sm80ELb1ELb0ELb1ELb0ELb1ELb0ELb0ELb0ELi2ELi4ELi4ELi4ELb0EEENS1_21CollectiveEpilogueBwdISA_SB_SD_Li256ELb0ELb0ELi2EEENS1_25SingleTileBwdLPTSchedulerILb0ELi128ELb1EEEEEEEEEvNT_6ParamsE$_ZN4cute3eso3ESOILb1ELb0EJNS_6LayoutINS_5tupleIJNS3_IJNS3_IJNS_1CILi8EEENS4_ILi1EEEEEES6_EEENS3_IJNS3_IJS6_S6_EEENS4_ILi2EEEEEEEEENS3_IJNS3_IJNS3_IJS6_NS4_ILi0EEEEEESD_EEENS3_IJNS3_IJSD_SD_EEENS4_ILi4096EEEEEEEEEEENS_10ViewEngineINS_8smem_ptrIPN7cutlass6half_tEEEEEEEC2ERKSK_RKSR_) ;  /* 0xfffbd8b000007944 */ /* 0x022fea0003c3ffff */
[----:B-1----:R1:W5:Y:S01]  /*4adb0*/  LDL.64 R2, [R1+0x1580] ;  /* 0x0015800001027983 */ /* 0x0023620000100a00 */
[----:B------:R-:W-:Y:S03]  /*4adc0*/  MOV R48, 0x4ade0 ;  /* 0x0004ade000307802 */ /* 0x000fe60000000f00 */
[----:B-1---5:R-:W-:Y:S05]  /*4add0*/  CALL.REL.NOINC `($_ZN7cutlass13device_kernelIN5flash19enable_sm80_to_sm89INS1_16FlashAttnBwdSm80INS1_25CollectiveMainloopBwdSm80ILi2ELi2EN4cute5tupleIJNS5_1CILi128EEES8_NS7_ILi64EEEEEENS_6half_tEfNS_4arch4Sm80ELb1ELb0ELb1ELb0ELb1ELb0ELb0ELb0ELi2ELi4ELi4ELi4ELb0EEENS1_21CollectiveEpilogueBwdISA_SB_SD_Li256ELb0ELb0ELi2EEENS1_25SingleTileBwdLPTSchedulerILb0ELi128ELb1EEEEEEEEEvNT_6ParamsE$_ZN4cute3eso3ESOILb1ELb0EJNS_6LayoutINS_5tupleIJNS3_IJNS_1CILi8EEENS4_ILi1EEEEEENS4_ILi2EEEEEENS3_IJNS3_IJS6_NS4_ILi0EEEEEES5_EEEEENS_10ViewEngineIPN7cutlass6half_tEEEEEC2ERKSD_RKSI_) ;  /* 0xfffbe5c000007944 */ /* 0x022fea0003c3ffff */
[----:B-1----:R-:W-:Y:S01]  /*4ade0*/  MOV R38, R83 ;  /* 0x0000005300267202 */ /* 0x002fe20000000f00 */
[----:B------:R1:W5:Y:S01]  /*4adf0*/  LDL.64 R42, [R1+0x1580] ;  /* 0x00158000012a7983 */ /* 0x0003620000100a00 */
[----:B------:R-:W-:Y:S03]  /*4ae00*/  MOV R46, 0x4ae20 ;  /* 0x0004ae20002e7802 */ /* 0x000fe60000000f00 */
[----:B-1---5:R-:W-:Y:S05]  /*4ae10*/  CALL.REL.NOINC `($_ZN7cutlass13device_kernelIN5flash19enable_sm80_to_sm89INS1_16FlashAttnBwdSm80INS1_25CollectiveMainloopBwdSm80ILi2ELi2EN4cute5tupleIJNS5_1CILi128EEES8_NS7_ILi64EEEEEENS_6half_tEfNS_4arch4Sm80ELb1ELb0ELb1ELb0ELb1ELb0ELb0ELb0ELi2ELi4ELi4ELi4ELb0EEENS1_21CollectiveEpilogueBwdISA_SB_SD_Li256ELb0ELb0ELi2EEENS1_25SingleTileBwdLPTSchedulerILb0ELi128ELb1EEEEEEEEEvNT_6ParamsE$_ZN4cute8smem_ptrIPN7cutlass6half_tEECI1NS_12iter_adaptorIS3_S4_EEES3_) ;  /* 0xfffbef7000007944 */ /* 0x022fea0003c3ffff */
[----:B-1----:R1:W5:Y:S01]  /*4ae20*/  LDL.64 R2, [R1+0x1580] ;  /* 0x0015800001027983 */ /* 0x0023620000100a00 */
[----:B------:R-:W-:Y:S03]  /*4ae30*/  MOV R38, 0x4ae50 ;  /* 0x0004ae5000267802 */ /* 0x000fe60000000f00 */
[----:B-1---5:R-:W-:Y:S05]  /*4ae40*/  CALL.REL.NOINC `($_ZN7cutlass13device_kernelIN5flash19enable_sm80_to_sm89INS1_16FlashAttnBwdSm80INS1_25CollectiveMainloopBwdSm80ILi2ELi2EN4cute5tupleIJNS5_1CILi128EEES8_NS7_ILi64EEEEEENS_6half_tEfNS_4arch4Sm80ELb1ELb0ELb1ELb0ELb1ELb0ELb0ELb0ELi2ELi4ELi4ELi4ELb0EEENS1_21CollectiveEpilogueBwdISA_SB_SD_Li256ELb0ELb0ELi2EEENS1_25SingleTileBwdLPTSchedulerILb0ELi128ELb1EEEEEEEEEvNT_6ParamsE$_ZN4cute3eso3ESOILb1ELb0EJNS_6LayoutINS_5tupleIJNS3_IJNS_1CILi8EEENS4_ILi1EEEEEENS4_ILi2EEEEEENS3_IJNS3_IJS6_NS4_ILi0EEEEEENS4_ILi4096EEEEEEEENS_10ViewEngineINS_8smem_ptrIPN7cutlass6half_tEEEEEEEC2ERKSE_RKSL_) ;  /* 0xfffbe3c000007944 */ /* 0x022fea0003c3ffff */
[----:B------:R-:W-:Y:S01]  /*4ae50*/  MOV R47, RZ ;  /* 0x000000ff002f7202 */ /* 0x000fe20000000f00 */
[----:B------:R2:W5:Y:S01]  /*4ae60*/  LDL.64 R44, [R1+0x1580] ;  /* 0x00158000012c7983 */ /* 0x0005620000100a00 */
[----:B------:R-:W-:Y:S03]  /*4ae70*/  MOV R46, 0x4ae90 ;  /* 0x0004ae90002e7802 */ /* 0x000fe60000000f00 */
[----:B-12--5:R-:W-:Y:S05]  /*4ae80*/  CALL.REL.NOINC `($_ZN7cutlass13device_kernelIN5flash19enable_sm80_to_sm89INS1_16FlashAttnBwdSm80INS1_25CollectiveMainloopBwdSm80ILi2ELi2EN4cute5tupleIJNS5_1CILi128EEES8_NS7_ILi64EEEEEENS_6half_tEfNS_4arch4Sm80ELb1ELb0ELb1ELb0ELb1ELb0ELb0ELb0ELi2ELi4ELi4ELi4ELb0EEENS1_21CollectiveEpilogueBwdISA_SB_SD_Li256ELb0ELb0ELi2EEENS1_25SingleTileBwdLPTSchedulerILb0ELi128ELb1EEEEEEEEEvNT_6ParamsE$_ZN4cute3eso3ESOILb1ELb0EJNS_10UnderscoreEiEEC2ERKS2_RKi) ;  /* 0xfffbcdf000007944 */ /* 0x026fea0003c3ffff */
[----:B------:R-:W-:Y:S01]  /*4ae90*/  MOV R38, 0x4aed0 ;  /* 0x0004aed000267802 */ /* 0x000fe20000000f00 */
[----:B------:R-:W2:Y:S02]  /*4aea0*/  LDL R37, [R1+0x1580] ;  /* 0x0015800001257983 */ /* 0x000ea40000100800 */
[----:B--2---:R-:W-:Y:S02]  /*4aeb0*/  SHF.L.U32 R37, R37, 0xc, RZ ;  /* 0x0000000c25257819 */ /* 0x004fe400000006ff */
[----:B-1----:R-:W-:Y:S05]  /*4aec0*/  CALL.REL.NOINC `($_ZN7cutlass13device_kernelIN5flash19enable_sm80_to_sm89INS1_16FlashAttnBwdSm80INS1_25CollectiveMainloopBwdSm80ILi2ELi2EN4cute5tupleIJNS5_1CILi128EEES8_NS7_ILi64EEEEEENS_6half_tEfNS_4arch4Sm80ELb1ELb0ELb1ELb0ELb1ELb0ELb0ELb0ELi2ELi4ELi4ELi4ELb0EEENS1_21CollectiveEpilogueBwdISA_SB_SD_Li256ELb0ELb0ELi2EEENS1_25SingleTileBwdLPTSchedulerILb0ELi128ELb1EEEEEEEEEvNT_6ParamsE$_ZN4cute3eso3ESOILb1ELb0EJNS_6LayoutINS_5tupleIJNS3_IJNS_1CILi8EEENS4_ILi1EEEEEEEEENS3_IJNS3_IJS6_NS4_ILi0EEEEEEEEEEEiEEC2ERKSC_RKi) ;  /* 0xfffbe10000007944 */ /* 0x002fea0003c3ffff */
[----:B------:R-:W-:Y:S01]  /*4aed0*/  MOV R46, 0x4af30 ;  /* 0x0004af30002e7802 */ /* 0x000fe20000000f00 */
[----:B------:R-:W2:Y:S01]  /*4aee0*/  LDL R3, [R1+0x1580] ;  /* 0x0015800001037983 */ /* 0x000ea20000100800 */
[----:B------:R-:W-:Y:S01]  /*4aef0*/  IMAD.MOV.U32 R38, RZ, RZ, R83 ;  /* 0x000000ffff267224 */ /* 0x000fe200078e0053 */
[C---:B--2---:R-:W-:Y:S04]  /*4af00*/  LEA R2, P0, R3.reuse, R44, 0x1 ;  /* 0x0000002c03027211 */ /* 0x044fe800078008ff */
[----:B------:R-:W-:Y:S04]  /*4af10*/  LEA.HI.X.SX32 R3, R3, R45, 0x1, P0 ;  /* 0x0000002d03037211 */ /* 0x000fe800000f0eff */
[----:B-1----:R-:W-:Y:S05]  /*4af20*/  CALL.REL.NOINC `($_ZN7cutlass13device_kernelIN5flash19enable_sm80_to_sm89INS1_16FlashAttnBwdSm80INS1_25CollectiveMainloopBwdSm80ILi2ELi2EN4cute5tupleIJNS5_1CILi128EEES8_NS7_ILi64EEEEEENS_6half_tEfNS_4arch4Sm80ELb1ELb0ELb1ELb0ELb1ELb0ELb0ELb0ELi2ELi4ELi4ELi4ELb0EEENS1_21CollectiveEpilogueBwdISA_SB_SD_Li256ELb0ELb0ELi2EEENS1_25SingleTileBwdLPTSchedulerILb0ELi128ELb1EEEEEEEEEvNT_6ParamsE$_ZN4cute8smem_ptrIPN7cutlass6half_tEECI1NS_12iter_adaptorIS3_S4_EEES3_) ;  /* 0xfffbee6000007944 */ /* 0x002fea0003c3ffff */
[----:B-1----:R1:W5:Y:S01]  /*4af30*/  LDL.64 R2, [R1+0x1580] ;  /* 0x0015800001027983 */ /* 0x0023620000100a00 */
[----:B------:R-:W-:Y:S03]  /*4af40*/  MOV R38, 0x4af60 ;  /* 0x0004af6000267802 */ /* 0x000fe60000000f00 */
[----:B-1---5:R-:W-:Y:S05]  /*4af50*/  CALL.REL.NOINC `($_ZN7cutlass13device_kernelIN5flash19enable_sm80_to_sm89INS1_16FlashAttnBwdSm80INS1_25CollectiveMainloopBwdSm80ILi2ELi2EN4cute5tupleIJNS5_1CILi128EEES8_NS7_ILi64EEEEEENS_6half_tEfNS_4arch4Sm80ELb1ELb0ELb1ELb0ELb1ELb0ELb0ELb0ELi2ELi4ELi4ELi4ELb0EEENS1_21CollectiveEpilogueBwdISA_SB_SD_Li256ELb0ELb0ELi2EEENS1_25SingleTileBwdLPTSchedulerILb0ELi128ELb1EEEEEEEEEvNT_6ParamsE$_ZN4cute3eso3ESOILb1ELb0EJNS_6LayoutINS_5tupleIJNS3_IJNS_1CILi8EEENS4_ILi1EEEEEEEEENS3_IJNS3_IJS6_NS4_ILi0EEEEEEEEEEENS_10ViewEngineINS_8smem_ptrIPN7cutlass6half_tEEEEEEEC2ERKSC_RKSJ_) ;  /* 0xfffbdfe000007944 */ /* 0x022fea0003c3ffff */
[----:B------:R-:W-:Y:S01]  /*4af60*/  MOV R47, RZ ;  /* 0x000000ff002f7202 */ /* 0x000fe20000000f00 */
[----:B-1----:R1:W5:Y:S01]  /*4af70*/  LDL.64 R2, [R1+0x1580] ;  /* 0x0015800001027983 */ /* 0x0023620000100a00 */
[----:B------:R-:W-:Y:S03]  /*4af80*/  MOV R46, 0x4afa0 ;  /* 0x0004afa0002e7802 */ /* 0x000fe60000000f00 */
[----:B-1---5:R-:W-:Y:S05]  /*4af90*/  CALL.REL.NOINC `($_ZN7cutlass13device_kernelIN5flash19enable_sm80_to_sm89INS1_16FlashAttnBwdSm80INS1_25CollectiveMainloopBwdSm80ILi2ELi2EN4cute5tupleIJNS5_1CILi128EEES8_NS7_ILi64EEEEEENS_6half_tEfNS_4arch4Sm80ELb1ELb0ELb1ELb0ELb1ELb0ELb0ELb0ELi2ELi4ELi4ELi4ELb0EEENS1_21CollectiveEpilogueBwdISA_SB_SD_Li256ELb0ELb0ELi2EEENS1_25SingleTileBwdLPTSchedulerILb0ELi128ELb1EEEEEEEEEvNT_6ParamsE$_ZN4cute3eso3ESOILb1ELb0EJNS_10UnderscoreEiEEC2ERKS2_RKi) ;  /* 0xfffbcce000007944 */ /* 0x022fea0003c3ffff */
[----:B------:R-:W-:Y:S01]  /*4afa0*/  MOV R38, 0x4afe0 ;  /* 0x0004afe000267802 */ /* 0x000fe20000000f00 */
[----:B------:R-:W2:Y:S02]  /*4afb0*/  LDL R37, [R1+0x1580] ;  /* 0x0015800001257983 */ /* 0x000ea40000100800 */
[----:B--2---:R-:W-:Y:S02]  /*4afc0*/  SHF.L.U32 R37, R37, 0x3, RZ ;  /* 0x0000000325257819 */ /* 0x004fe400000006ff */
[----:B-1----:R-:W-:Y:S05]  /*4afd0*/  CALL.REL.NOINC `($_ZN7cutlass13device_kernelIN5flash19enable_sm80_to_sm89INS1_16FlashAttnBwdSm80INS1_25CollectiveMainloopBwdSm80ILi2ELi2EN4cute5tupleIJNS5_1CILi128EEES8_NS7_ILi64EEEEEENS_6half_tEfNS_4arch4Sm80ELb1ELb0ELb1ELb0ELb1ELb0ELb0ELb0ELi2ELi4ELi4ELi4ELb0EEENS1_21CollectiveEpilogueBwdISA_SB_SD_Li256ELb0ELb0ELi2EEENS1_25SingleTileBwdLPTSchedulerILb0ELi128ELb1EEEEEEEEEvNT_6ParamsE$_ZN4cute3eso3ESOILb1ELb0EJNS_6LayoutINS_5tupleIJNS3_IJNS_1CILi8EEENS4_ILi1EEEEEEEEENS3_IJNS3_IJS6_NS4_ILi0EEEEEEEEEEEiEEC2ERKSC_RKi) ;  /* 0xfffbdff000007944 */ /* 0x002fea0003c3ffff */
[----:B------:R-:W-:Y:S01]  /*4afe0*/  MOV R38, 0x4b030 ;  /* 0x0004b03000267802 */ /* 0x000fe20000000f00 */
[----:B-1----:R-:W2:Y:S02]  /*4aff0*/  LDL R37, [R1+0x1580] ;  /* 0x0015800001257983 */ /* 0x002ea40000100800 */
[C---:B--2---:R-:W-:Y:S04]  /*4b000*/  LEA R46, P0, R37.reuse, R42, 0x1 ;  /* 0x0000002a252e7211 */ /* 0x044fe800078008ff */
[----:B------:R-:W-:Y:S04]  /*4b010*/  LEA.HI.X.SX32 R37, R37, R43, 0x1, P0 ;  /* 0x0000002b25257211 */ /* 0x000fe800000f0eff */
[----:B------:R-:W-:Y:S05]  /*4b020*/  CALL.REL.NOINC `($_ZN7cutlass13device_kernelIN5flash19enable_sm80_to_sm89INS1_16FlashAttnBwdSm80INS1_25CollectiveMainloopBwdSm80ILi2ELi2EN4cute5tupleIJNS5_1CILi128EEES8_NS7_ILi64EEEEEENS_6half_tEfNS_4arch4Sm80ELb1ELb0ELb1ELb0ELb1ELb0ELb0ELb0ELi2ELi4ELi4ELi4ELb0EEENS1_21CollectiveEpilogueBwdISA_SB_SD_Li256ELb0ELb0ELi2EEENS1_25SingleTileBwdLPTSchedulerILb0ELi128ELb1EEEEEEEEEvNT_6ParamsE$_ZN4cute3eso3ESOILb1ELb0EJNS_6LayoutINS_5tupleIJNS3_IJNS_1CILi8EEENS4_ILi1EEEEEEEEENS3_IJNS3_IJS6_NS4_ILi0EEEEEEEEEEENS_10ViewEngineIPN7cutlass6half_tEEEEEC2ERKSC_RKSH_) ;  /* 0xfffbdf5000007944 */ /* 0x000fea0003c3ffff */
[----:B------:R-:W-:Y:S01]  /*4b030*/  MOV R38, R83 ;  /* 0x0000005300267202 */ /* 0x000fe20000000f00 */
[----:B-1----:R1:W5:Y:S01]  /*4b040*/  LDL.64 R36, [R1+0x1580] ;  /* 0x0015800001247983 */ /* 0x0023620000100a00 */
[----:B------:R-:W-:Y:S03]  /*4b050*/  MOV R46, 0x4b070 ;  /* 0x0004b070002e7802 */ /* 0x000fe60000000f00 */
[----:B-1---5:R-:W-:Y:S05]  /*4b060*/  CALL.REL.NOINC `($_ZN7cutlass13device_kernelIN5flash19enable_sm80_to_sm89INS1_16FlashAttnBwdSm80INS1_25CollectiveMainloopBwdSm80ILi2ELi2EN4cute5tupleIJNS5_1CILi128EEES8_NS7_ILi64EEEEEENS_6half_tEfNS_4arch4Sm80ELb1ELb0ELb1ELb0ELb1ELb0ELb0ELb0ELi2ELi4ELi4ELi4ELb0EEENS1_21CollectiveEpilogueBwdISA_SB_SD_Li256ELb0ELb0ELi2EEENS1_25SingleTileBwdLPTSchedulerILb0ELi128ELb1EEEEEEEEEvNT_6ParamsE$_ZN4cute8smem_ptrIPN7cutlass6half_tEECI1NS_12iter_adaptorIS3_S4_EEES3_) ;  /* 0xfffbed2000007944 */ /* 0x022fea0003c3ffff */
[----:B-1----:R1:W5:Y:S01]  /*4b070*/  LDL.64 R2, [R1+0x1580] ;  /* 0x0015800001027983 */ /* 0x0023620000100a00 */
[----:B------:R-:W-:Y:S03]  /*4b080*/  MOV R46, 0x4b0a0 ;  /* 0x0004b0a0002e7802 */ /* 0x000fe60000000f00 */
[----:B-1---5:R-:W-:Y:S05]  /*4b090*/  CALL.REL.NOINC `($_ZN7cutlass13device_kernelIN5flash19enable_sm80_to_sm89INS1_16FlashAttnBwdSm80INS1_25CollectiveMainloopBwdSm80ILi2ELi2EN4cute5tupleIJNS5_1CILi128EEES8_NS7_ILi64EEEEEENS_6half_tEfNS_4arch4Sm80ELb1ELb0ELb1ELb0ELb1ELb0ELb0ELb0ELi2ELi4ELi4ELi4ELb0EEENS1_21CollectiveEpilogueBwdISA_SB_SD_Li256ELb0ELb0ELi2EEENS1_25SingleTileBwdLPTSchedulerILb0ELi128ELb1EEEEEEEEEvNT_6ParamsE$_ZN4cute8smem_ptrIPN7cutlass9uint128_tEECI1NS_12iter_adaptorIS3_S4_EEES3_) ;  /* 0xfffbed3000007944 */ /* 0x022fea0003c3ffff */
[----:B-1----:R1:W5:Y:S01]  /*4b0a0*/  LDL.64 R2, [R1+0x1580] ;  /* 0x0015800001027983 */ /* 0x0023620000100a00 */
[----:B------:R-:W-:Y:S03]  /*4b0b0*/  MOV R46, 0x4b0d0 ;  /* 0x0004b0d0002e7802 */ /* 0x000fe60000000f00 */
[----:B-1---5:R-:W-:Y:S05]  /*4b0c0*/  CALL.REL.NOINC `($_ZN7cutlass13device_kernelIN5flash19enable_sm80_to_sm89INS1_16FlashAttnBwdSm80INS1_25CollectiveMainloopBwdSm80ILi2ELi2EN4cute5tupleIJNS5_1CILi128EEES8_NS7_ILi64EEEEEENS_6half_tEfNS_4arch4Sm80ELb1ELb0ELb1ELb0ELb1ELb0ELb0ELb0ELi2ELi4ELi4ELi4ELb0EEENS1_21CollectiveEpilogueBwdISA_SB_SD_Li256ELb0ELb0ELi2EEENS1_25SingleTileBwdLPTSchedulerILb0ELi128ELb1EEEEEEEEEvNT_6ParamsE$_ZN4cute3eso3ESOILb1ELb0EJNS_6LayoutINS_5tupleIJNS3_IJNS_1CILi1EEES5_EEEEEENS3_IJNS3_IJS5_NS4_ILi0EEEEEEEEEEENS_10ViewEngineINS_8smem_ptrIPN7cutlass9uint128_tEEEEEEEC2ERKSB_RKSI_) ;  /* 0xfffbd92000007944 */ /* 0x022fea0003c3ffff */
[----:B------:R2:W5:Y:S01]  /*4b0d0*/  LDL R41, [R1+0x1580] ;  /* 0x0015800001297983 */ /* 0x0005620000100800 */
[----:B-1----:R-:W-:Y:S03]  /*4b0e0*/  MOV R38, 0x4b100 ;  /* 0x0004b10000267802 */ /* 0x002fe60000000f00 */
[----:B--2--5:R-:W-:Y:S05]  /*4b0f0*/  CALL.REL.NOINC `($_ZN7cutlass13device_kernelIN5flash19enable_sm80_to_sm89INS1_16FlashAttnBwdSm80INS1_25CollectiveMainloopBwdSm80ILi2ELi2EN4cute5tupleIJNS5_1CILi128EEES8_NS7_ILi64EEEEEENS_6half_tEfNS_4arch4Sm80ELb1ELb0ELb1ELb0ELb1ELb0ELb0ELb0ELi2ELi4ELi4ELi4ELb0EEENS1_21CollectiveEpilogueBwdISA_SB_SD_Li256ELb0ELb0ELi2EEENS1_25SingleTileBwdLPTSchedulerILb0ELi128ELb1EEEEEEEEEvNT_6ParamsE$_ZN4cute3eso3ESOILb1ELb0EJNS_6LayoutINS_5tupleIJNS3_IJNS_1CILi4EEENS4_ILi1EEEEEEEEENS3_IJNS3_IJS6_NS4_ILi0EEEEEEEEEEENS_10ViewEngineIPjEEEEC2ERKSC_RKSF_) ;  /* 0xfffbde0000007944 */ /* 0x024fea0003c3ffff */
        /* <DEDUP_REMOVED lines=9> */
[----:B-1----:R-:W-:Y:S05]  /*4b190*/  CALL.REL.NOINC `($_ZN7cutlass13device_kernelIN5flash19enable_sm80_to_sm89INS1_16FlashAttnBwdSm80INS1_25CollectiveMainloopBwdSm80ILi2ELi2EN4cute5tupleIJNS5_1CILi128EEES8_NS7_ILi64EEEEEENS_6half_tEfNS_4arch4Sm80ELb1ELb0ELb1ELb0ELb1ELb0ELb0ELb0ELi2ELi4ELi4ELi4ELb0EEENS1_21CollectiveEpilogueBwdISA_SB_SD_Li256ELb0ELb0ELi2EEENS1_25SingleTileBwdLPTSchedulerILb0ELi128ELb1EEEEEEEEEvNT_6ParamsE$_ZN4cute3eso3ESOILb1ELb0EJNS_10UnderscoreEiEEC2ERKS2_RKi) ;  /* 0xfffbcae000007944 */ /* 0x002fea0003c3ffff */
        /* <DEDUP_REMOVED lines=13> */
[----:B------:R-:W-:Y:S01]  /*4b270*/  MOV R47, 0x1 ;  /* 0x00000001002f7802 */ /* 0x000fe20000000f00 */
        /* <DEDUP_REMOVED lines=34> */
[----:B-1----:R-:W-:Y:S05]  /*4b4a0*/  CALL.REL.NOINC `($_ZN7cutlass13device_kernelIN5flash19enable_sm80_to_sm89INS1_16FlashAttnBwdSm80INS1_25CollectiveMainloopBwdSm80ILi2ELi2EN4cute5tupleIJNS5_1CILi128EEES8_NS7_ILi64EEEEEENS_6half_tEfNS_4arch4Sm80ELb1ELb0ELb1ELb0ELb1ELb0ELb0ELb0ELi2ELi4ELi4ELi4ELb0EEENS1_21CollectiveEpilogueBwdISA_SB_SD_Li256ELb0ELb0ELi2EEENS1_25SingleTileBwdLPTSchedulerILb0ELi128ELb1EEEEEEEEEvNT_6ParamsE$_ZN4cute3eso3ESOILb1ELb0EJNS_10UnderscoreES2_iEEC2ERKS2_S5_RKi) ;  /* 0xfffbc79000007944 */ /* 0x002fea0003c3ffff */
[----:B------:R2:W5:Y:S01]  /*4b4b0*/  LDL R39, [R1+0x1580] ;  /* 0x0015800001277983 */ /* 0x0005620000100800 */
[----:B-1----:R-:W-:Y:S03]  /*4b4c0*/  MOV R2, 0x4b4f0 ;  /* 0x0004b4f000027802 */ /* 0x002fe60000000f00 */
[----:B------:R2:W5:Y:S04]  /*4b4d0*/  LD.E R3, [R92.64] ;  /* 0x000000085c037980 */ /* 0x000568000c101900 */
[----:B--2--5:R-:W-:Y:S05]  /*4b4e0*/  CALL.REL.NOINC `($_ZN7cutlass13device_kernelIN5flash19enable_sm80_to_sm89INS1_16FlashAttnBwdSm80INS1_25CollectiveMainloopBwdSm80ILi2ELi2EN4cute5tupleIJNS5_1CILi128EEES8_NS7_ILi64EEEEEENS_6half_tEfNS_4arch4Sm80ELb1ELb0ELb1ELb0ELb1ELb0ELb0ELb0ELi2ELi4ELi4ELi4ELb0EEENS1_21CollectiveEpilogueBwdISA_SB_SD_Li256ELb0ELb0ELi2EEENS1_25SingleTileBwdLPTSchedulerILb0ELi128ELb1EEEEEEEEEvNT_6ParamsE$_ZZN4cute5sliceINS_5tupleIJNS_10UnderscoreES2_iEEENS1_IJNS1_IJNS_1CILi1EEENS4_ILi0EEEEEEiNS4_ILi1024EEEEEEEEDaRKT_RKT0_ENKUlRKT_RKT0_E_clIS2_iEEDaSI_SL_) ;  /* 0xfffbf22000007944 */ /* 0x024fea0003c3ffff */
[----:B------:R-:W-:Y:S02]  /*4b4f0*/  MOV R2, 0x4b510 ;  /* 0x0004b51000027802 */ /* 0x000fe40000000f00 */
[----:B------:R-:W-:Y:S05]  /*4b500*/  CALL.REL.NOINC `($_ZN7cutlass13device_kernelIN5flash19enable_sm80_to_sm89INS1_16FlashAttnBwdSm80INS1_25CollectiveMainloopBwdSm80ILi2ELi2EN4cute5tupleIJNS5_1CILi128EEES8_NS7_ILi64EEEEEENS_6half_tEfNS_4arch4Sm80ELb1ELb0ELb1ELb0ELb1ELb0ELb0ELb0ELi2ELi4ELi4ELi4ELb0EEENS1_21CollectiveEpilogueBwdISA_SB_SD_Li256ELb0ELb0ELi2EEENS1_25SingleTileBwdLPTSchedulerILb0ELi128ELb1EEEEEEEEEvNT_6ParamsE$_ZZN4cute12filter_tupleINS_5tupleIJNS_10UnderscoreES2_iEEENS1_IJNS1_IJNS_1CILi1EEENS4_ILi0EEEEEEiNS4_ILi1024EEEEEEZNS_5sliceIS3_S9_EEDaRKT_RKT0_EUlRKT_RKT0_E_EEDaSD_SG_OT1_ENKUlDpSJ_E_clIJNS1_IJS7_EEENS1_IJiEEENS1_IJEEEEEEDaSQ_) ;  /* 0xfffbeb9000007944 */ /* 0x000fea0003c3ffff */
[----:B------:R-:W-:Y:S02]  /*4b510*/  MOV R36, 0x4b530 ;  /* 0x0004b53000247802 */ /* 0x000fe40000000f00 */
[----:B------:R-:W-:Y:S05]  /*4b520*/  CALL.REL.NOINC `($_ZN7cutlass13device_kernelIN5flash19enable_sm80_to_sm89INS1_16FlashAttnBwdSm80INS1_25CollectiveMainloopBwdSm80ILi2ELi2EN4cute5tupleIJNS5_1CILi128EEES8_NS7_ILi64EEEEEENS_6half_tEfNS_4arch4Sm80ELb1ELb0ELb1ELb0ELb1ELb0ELb0ELb0ELi2ELi4ELi4ELi4ELb0EEENS1_21CollectiveEpilogueBwdISA_SB_SD_Li256ELb0ELb0ELi2EEENS1_25SingleTileBwdLPTSchedulerILb0ELi128ELb1EEEEEEEEEvNT_6ParamsE$_ZN4cute5tupleIJNS0_IJNS0_IJNS_1CILi8EEENS1_ILi1EEEEEENS1_ILi2EEEEEENS0_IJNS0_IJS3_NS1_ILi0EEEEEEiEEEEEC2ERKS6_RKS9_) ;  /* 0xfffbe54000007944 */ /* 0x000fea0003c3ffff */
[----:B------:R2:W5:Y:S01]  /*4b530*/  LDL R38, [R1+0x1580] ;  /* 0x0015800001267983 */ /* 0x0005620000100800 */
[----:B-1----:R-:W-:Y:S02]  /*4b540*/  SHF.L.U32 R2, R39, 0xa, RZ ;  /* 0x0000000a27027819 */ /* 0x002fe400000006ff */
[----:B------:R-:W-:Y:S03]  /*4b550*/  MOV R36, 0x4b580 ;  /* 0x0004b58000247802 */ /* 0x000fe60000000f00 */
[----:B------:R2:W-:Y:S04]  /*4b560*/  STL [R1+0x15b0], R2 ;  /* 0x0015b00201007387 */ /* 0x0005e80000100800 */
[----:B--2--5:R-:W-:Y:S05]  /*4b570*/  CALL.REL.NOINC `($_ZN7cutlass13device_kernelIN5flash19enable_sm80_to_sm89INS1_16FlashAttnBwdSm80INS1_25CollectiveMainloopBwdSm80ILi2ELi2EN4cute5tupleIJNS5_1CILi128EEES8_NS7_ILi64EEEEEENS_6half_tEfNS_4arch4Sm80ELb1ELb0ELb1ELb0ELb1ELb0ELb0ELb0ELi2ELi4ELi4ELi4ELb0EEENS1_21CollectiveEpilogueBwdISA_SB_SD_Li256ELb0ELb0ELi2EEENS1_25SingleTileBwdLPTSchedulerILb0ELi128ELb1EEEEEEEEEvNT_6ParamsE$_ZN4cute3eso3ESOILb0ELb0EJNS_6LayoutINS_5tupleIJNS3_IJNS_1CILi8EEENS4_ILi1EEEEEENS4_ILi2EEEEEENS3_IJNS3_IJS6_NS4_ILi0EEEEEEiEEEEEiEEC2ERKSD_RKi) ;  /* 0xfffbbe1000007944 */ /* 0x024fea0003c3ffff */
[----:B-1----:R-:W2:Y:S01]  /*4b580*/  LD.E.64 R2, [R92.64+0x8] ;  /* 0x000008085c027980 */ /* 0x002ea2000c101b00 */
[----:B------:R-:W-:Y:S01]  /*4b590*/  MOV R46, 0x4b5f0 ;  /* 0x0004b5f0002e7802 */ /* 0x000fe20000000f00 */
[----:B------:R-:W-:Y:S02]  /*4b5a0*/  IMAD.MOV.U32 R38, RZ, RZ, R83 ;  /* 0x000000ffff267224 */ /* 0x000fe400078e0053 */
[----:B------:R-:W2:Y:S02]  /*4b5b0*/  LDL.64 R36, [R1+0x1580] ;  /* 0x0015800001247983 */ /* 0x000ea40000100a00 */
[C---:B--2---:R-:W-:Y:S04]  /*4b5c0*/  LEA R2, P0, R37.reuse, R2, 0x1 ;  /* 0x0000000225027211 */ /* 0x044fe800078008ff */
[----:B------:R-:W-:Y:S04]  /*4b5d0*/  LEA.HI.X.SX32 R3, R37, R3, 0x1, P0 ;  /* 0x0000000325037211 */ /* 0x000fe800000f0eff */
[----:B------:R-:W-:Y:S05]  /*4b5e0*/  CALL.REL.NOINC `($_ZN7cutlass13device_kernelIN5flash19enable_sm80_to_sm89INS1_16FlashAttnBwdSm80INS1_25CollectiveMainloopBwdSm80ILi2ELi2EN4cute5tupleIJNS5_1CILi128EEES8_NS7_ILi64EEEEEENS_6half_tEfNS_4arch4Sm80ELb1ELb0ELb1ELb0ELb1ELb0ELb0ELb0ELi2ELi4ELi4ELi4ELb0EEENS1_21CollectiveEpilogueBwdISA_SB_SD_Li256ELb0ELb0ELi2EEENS1_25SingleTileBwdLPTSchedulerILb0ELi128ELb1EEEEEEEEEvNT_6ParamsE$_ZN4cute8smem_ptrIPN7cutlass6half_tEECI1NS_12iter_adaptorIS3_S4_EEES3_) ;  /* 0xfffbe7a000007944 */ /* 0x000fea0003c3ffff */
[----:B-1----:R-:W2:Y:S01]  /*4b5f0*/  LDL.64 R2, [R1+0x1580] ;  /* 0x0015800001027983 */ /* 0x002ea20000100a00 */
[----:B------:R-:W-:Y:S03]  /*4b600*/  MOV R38, 0x4b630 ;  /* 0x0004b63000267802 */ /* 0x000fe60000000f00 */
[----:B--2---:R1:W-:Y:S04]  /*4b610*/  STL.64 [R1+0x15b0], R2 ;  /* 0x0015b00201007387 */ /* 0x0043e80000100a00 */
[----:B-1----:R-:W-:Y:S05]  /*4b620*/  CALL.REL.NOINC `($_ZN7cutlass13device_kernelIN5flash19enable_sm80_to_sm89INS1_16FlashAttnBwdSm80INS1_25CollectiveMainloopBwdSm80ILi2ELi2EN4cute5tupleIJNS5_1CILi128EEES8_NS7_ILi64EEEEEENS_6half_tEfNS_4arch4Sm80ELb1ELb0ELb1ELb0ELb1ELb0ELb0ELb0ELi2ELi4ELi4ELi4ELb0EEENS1_21CollectiveEpilogueBwdISA_SB_SD_Li256ELb0ELb0ELi2EEENS1_25SingleTileBwdLPTSchedulerILb0ELi128ELb1EEEEEEEEEvNT_6ParamsE$_ZN4cute3eso3ESOILb0ELb0EJNS_6LayoutINS_5tupleIJNS3_IJNS_1CILi8EEENS4_ILi1EEEEEENS4_ILi2EEEEEENS3_IJNS3_IJS6_NS4_ILi0EEEEEEiEEEEENS_10ViewEngineINS_8smem_ptrIPN7cutlass6half_tEEEEEEEC2ERKSD_RKSK_) ;  /* 0xfffbbcf000007944 */ /* 0x002fea0003c3ffff */
[----:B------:R2:W5:Y:S01]  /*4b630*/  LDL R37, [R1+0x1580] ;  /* 0x0015800001257983 */ /* 0x0005620000100800 */
[----:B-1----:R-:W-:Y:S02]  /*4b640*/  MOV R3, R40 ;  /* 0x0000002800037202 */ /* 0x002fe40000000f00 */
[----:B------:R-:W-:Y:S01]  /*4b650*/  MOV R46, 0x4b680 ;  /* 0x0004b680002e7802 */ /* 0x000fe20000000f00 */
[----:B------:R2:W5:Y:S04]  /*4b660*/  LDL.64 R42, [R1+0x1588] ;  /* 0x00158800012a7983 */ /* 0x0005680000100a00 */
[----:B--2--5:R-:W-:Y:S05]  /*4b670*/  CALL.REL.NOINC `($_ZN7cutlass13device_kernelIN5flash19enable_sm80_to_sm89INS1_16FlashAttnBwdSm80INS1_25CollectiveMainloopBwdSm80ILi2ELi2EN4cute5tupleIJNS5_1CILi128EEES8_NS7_ILi64EEEEEENS_6half_tEfNS_4arch4Sm80ELb1ELb0ELb1ELb0ELb1ELb0ELb0ELb0ELi2ELi4ELi4ELi4ELb0EEENS1_21CollectiveEpilogueBwdISA_SB_SD_Li256ELb0ELb0ELi2EEENS1_25SingleTileBwdLPTSchedulerILb0ELi128ELb1EEEEEEEEEvNT_6ParamsE$_ZN4cute3eso3ESOILb1ELb0EJNS_10UnderscoreES2_iEEC2ERKS2_S5_RKi) ;  /* 0xfffbc5c000007944 */ /* 0x024fea0003c3ffff */
[----:B------:R-:W-:Y:S01]  /*4b680*/  MOV R36, 0x4b6c0 ;  /* 0x0004b6c000247802 */ /* 0x000fe20000000f00 */
[----:B-1----:R-:W2:Y:S02]  /*4b690*/  LDL R3, [R1+0x1580] ;  /* 0x0015800001037983 */ /* 0x002ea40000100800 */
[----:B--2---:R-:W-:Y:S02]  /*4b6a0*/  SHF.L.U32 R3, R3, 0x2, RZ ;  /* 0x0000000203037819 */ /* 0x004fe400000006ff */
[----:B------:R-:W-:Y:S05]  /*4b6b0*/  CALL.REL.NOINC `($_ZN7cutlass13device_kernelIN5flash19enable_sm80_to_sm89INS1_16FlashAttnBwdSm80INS1_25CollectiveMainloopBwdSm80ILi2ELi2EN4cute5tupleIJNS5_1CILi128EEES8_NS7_ILi64EEEEEENS_6half_tEfNS_4arch4Sm80ELb1ELb0ELb1ELb0ELb1ELb0ELb0ELb0ELi2ELi4ELi4ELi4ELb0EEENS1_21CollectiveEpilogueBwdISA_SB_SD_Li256ELb0ELb0ELi2EEENS1_25SingleTileBwdLPTSchedulerILb0ELi128ELb1EEEEEEEEEvNT_6ParamsE$_ZN4cute3eso3ESOILb1ELb0EJNS_6LayoutINS_5tupleIJNS3_IJNS3_IJNS_1CILi4EEENS4_ILi2EEEEEENS4_ILi1EEEEEES6_EEENS3_IJNS3_IJNS3_IJS8_NS4_ILi32EEEEEENS4_ILi0EEEEEENS4_ILi64EEEEEEEEiEEC2ERKSH_RKi) ;  /* 0xfffbcea000007944 */ /* 0x000fea0003c3ffff */
[----:B------:R-:W-:Y:S01]  /*4b6c0*/  MOV R36, 0x4b710 ;  /* 0x0004b71000247802 */ /* 0x000fe20000000f00 */
[----:B-1----:R-:W2:Y:S02]  /*4b6d0*/  LDL R3, [R1+0x1580] ;  /* 0x0015800001037983 */ /* 0x002ea40000100800 */
[C---:B--2---:R-:W-:Y:S04]  /*4b6e0*/  LEA R38, P0, R3.reuse, R88, 0x1 ;  /* 0x0000005803267211 */ /* 0x044fe800078008ff */
[----:B------:R-:W-:Y:S04]  /*4b6f0*/  LEA.HI.X.SX32 R3, R3, R89, 0x1, P0 ;  /* 0x0000005903037211 */ /* 0x000fe800000f0eff */
[----:B------:R-:W-:Y:S05]  /*4b700*/  CALL.REL.NOINC `($_ZN7cutlass13device_kernelIN5flash19enable_sm80_to_sm89INS1_16FlashAttnBwdSm80INS1_25CollectiveMainloopBwdSm80ILi2ELi2EN4cute5tupleIJNS5_1CILi128EEES8_NS7_ILi64EEEEEENS_6half_tEfNS_4arch4Sm80ELb1ELb0ELb1ELb0ELb1ELb0ELb0ELb0ELi2ELi4ELi4ELi4ELb0EEENS1_21CollectiveEpilogueBwdISA_SB_SD_Li256ELb0ELb0ELi2EEENS1_25SingleTileBwdLPTSchedulerILb0ELi128ELb1EEEEEEEEEvNT_6ParamsE$_ZN4cute3eso3ESOILb1ELb0EJNS_6LayoutINS_5tupleIJNS3_IJNS3_IJNS_1CILi4EEENS4_ILi2EEEEEENS4_ILi1EEEEEES6_EEENS3_IJNS3_IJNS3_IJS8_NS4_ILi32EEEEEENS4_ILi0EEEEEENS4_ILi64EEEEEEEENS_10ViewEngineIPN7cutlass6half_tEEEEEC2ERKSH_RKSM_) ;  /* 0xfffbcdf000007944 */ /* 0x000fea0003c3ffff */
[----:B-1----:R1:W5:Y:S01]  /*4b710*/  LDL.64 R2, [R1+0x1580] ;  /* 0x0015800001027983 */ /* 0x0023620000100a00 */
[----:B------:R-:W-:Y:S03]  /*4b720*/  MOV R36, 0x4b740 ;  /* 0x0004b74000247802 */ /* 0x000fe60000000f00 */
[----:B-1---5:R-:W-:Y:S05]  /*4b730*/  CALL.REL.NOINC `($_ZN7cutlass13device_kernelIN5flash19enable_sm80_to_sm89INS1_16FlashAttnBwdSm80INS1_25CollectiveMainloopBwdSm80ILi2ELi2EN4cute5tupleIJNS5_1CILi128EEES8_NS7_ILi64EEEEEENS_6half_tEfNS_4arch4Sm80ELb1ELb0ELb1ELb0ELb1ELb0ELb0ELb0ELi2ELi4ELi4ELi4ELb0EEENS1_21CollectiveEpilogueBwdISA_SB_SD_Li256ELb0ELb0ELi2EEENS1_25SingleTileBwdLPTSchedulerILb0ELi128ELb1EEEEEEEEEvNT_6ParamsE$_ZZN4cute4takeILi1ELi2ENS_5tupleIJNS1_IJNS_1CILi1EEENS2_ILi0EEEEEEiEEEEEDaRKT1_ENKUlDpRKT_E_clIJiEEEDaSD_) ;  /* 0xfffbee7000007944 */ /* 0x022fea0003c3ffff */
[----:B------:R-:W-:Y:S02]  /*4b740*/  MOV R38, 0x4b760 ;  /* 0x0004b76000267802 */ /* 0x000fe40000000f00 */
[----:B------:R-:W-:Y:S05]  /*4b750*/  CALL.REL.NOINC `($_ZN7cutlass13device_kernelIN5flash19enable_sm80_to_sm89INS1_16FlashAttnBwdSm80INS1_25CollectiveMainloopBwdSm80ILi2ELi2EN4cute5tupleIJNS5_1CILi128EEES8_NS7_ILi64EEEEEENS_6half_tEfNS_4arch4Sm80ELb1ELb0ELb1ELb0ELb1ELb0ELb0ELb0ELi2ELi4ELi4ELi4ELb0EEENS1_21CollectiveEpilogueBwdISA_SB_SD_Li256ELb0ELb0ELi2EEENS1_25SingleTileBwdLPTSchedulerILb0ELi128ELb1EEEEEEEEEvNT_6ParamsE$_ZN4cute3eso3ESOILb1ELb0EJNS_5tupleIJNS_1CILi1EEENS3_ILi0EEEEEENS2_IJiEEEEEC2ERKS6_RKS7_) ;  /* 0xfffbcc1000007944 */ /* 0x000fea0003c3ffff */
[----:B-1----:R1:W5:Y:S01]  /*4b760*/  LDL R37, [R1+0x1580] ;  /* 0x0015800001257983 */ /* 0x0023620000100800 */
[----:B------:R-:W-:Y:S03]  /*4b770*/  MOV R38, 0x4b790 ;  /* 0x0004b79000267802 */ /* 0x000fe60000000f00 */
[----:B-1---5:R-:W-:Y:S05]  /*4b780*/  CALL.REL.NOINC `($_ZN7cutlass13device_kernelIN5flash19enable_sm80_to_sm89INS1_16FlashAttnBwdSm80INS1_25CollectiveMainloopBwdSm80ILi2ELi2EN4cute5tupleIJNS5_1CILi128EEES8_NS7_ILi64EEEEEENS_6half_tEfNS_4arch4Sm80ELb1ELb0ELb1ELb0ELb1ELb0ELb0ELb0ELi2ELi4ELi4ELi4ELb0EEENS1_21CollectiveEpilogueBwdISA_SB_SD_Li256ELb0ELb0ELi2EEENS1_25SingleTileBwdLPTSchedulerILb0ELi128ELb1EEEEEEEEEvNT_6ParamsE$_ZN4cute5tupleIJNS0_IJNS0_IJNS_1CILi8EEENS1_ILi1EEEEEENS0_IJNS1_ILi2EEEEEEEEENS0_IJNS0_IJS3_NS1_ILi0EEEEEENS0_IJiEEEEEEEEC2ERKS7_RKSB_) ;  /* 0xfffbe2a000007944 */ /* 0x022fea0003c3ffff */
[----:B------:R2:W5:Y:S01]  /*4b790*/  LDL R40, [R1+0x1580] ;  /* 0x0015800001287983 */ /* 0x0005620000100800 */
[----:B------:R-:W-:Y:S03]  /*4b7a0*/  MOV R38, 0x4b7d0 ;  /* 0x0004b7d000267802 */ /* 0x000fe60000000f00 */
[----:B------:R2:W-:Y:S04]  /*4b7b0*/  STL.64 [R1+0x15b0], R42 ;  /* 0x0015b02a01007387 */ /* 0x0005e80000100a00 */
[----:B-12--5:R-:W-:Y:S05]  /*4b7c0*/  CALL.REL.NOINC `($_ZN7cutlass13device_kernelIN5flash19enable_sm80_to_sm89INS1_16FlashAttnBwdSm80INS1_25CollectiveMainloopBwdSm80ILi2ELi2EN4cute5tupleIJNS5_1CILi128EEES8_NS7_ILi64EEEEEENS_6half_tEfNS_4arch4Sm80ELb1ELb0ELb1ELb0ELb1ELb0ELb0ELb0ELi2ELi4ELi4ELi4ELb0EEENS1_21CollectiveEpilogueBwdISA_SB_SD_Li256ELb0ELb0ELi2EEENS1_25SingleTileBwdLPTSchedulerILb0ELi128ELb1EEEEEEEEEvNT_6ParamsE$_ZN4cute3eso3ESOILb0ELb0EJNS_6LayoutINS_5tupleIJNS3_IJNS_1CILi8EEENS4_ILi1EEEEEENS3_IJNS4_ILi2EEEEEEEEENS3_IJNS3_IJS6_NS4_ILi0EEEEEENS3_IJiEEEEEEEENS_10ViewEngineINS_8smem_ptrIPN7cutlass6half_tEEEEEEEC2ERKSF_RKSM_) ;  /* 0xfffbbae000007944 */ /* 0x026fea0003c3ffff */
[----:B-1----:R1:W5:Y:S01]  /*4b7d0*/  LDL R37, [R1+0x1580] ;  /* 0x0015800001257983 */ /* 0x0023620000100800 */
[----:B------:R-:W-:Y:S03]  /*4b7e0*/  MOV R38, 0x4b810 ;  /* 0x0004b81000267802 */ /* 0x000fe60000000f00 */
[----:B------:R1:W5:Y:S04]  /*4b7f0*/  LDL R40, [R1+0x1588] ;  /* 0x0015880001287983 */ /* 0x0003680000100800 */
[----:B-1---5:R-:W-:Y:S05]  /*4b800*/  CALL.REL.NOINC `($_ZN7cutlass13device_kernelIN5flash19enable_sm80_to_sm89INS1_16FlashAttnBwdSm80INS1_25CollectiveMainloopBwdSm80ILi2ELi2EN4cute5tupleIJNS5_1CILi128EEES8_NS7_ILi64EEEEEENS_6half_tEfNS_4arch4Sm80ELb1ELb0ELb1ELb0ELb1ELb0ELb0ELb0ELi2ELi4ELi4ELi4ELb0EEENS1_21CollectiveEpilogueBwdISA_SB_SD_Li256ELb0ELb0ELi2EEENS1_25SingleTileBwdLPTSchedulerILb0ELi128ELb1EEEEEEEEEvNT_6ParamsE$_ZN4cute3eso3ESOILb1ELb0EJNS_6LayoutINS_5tupleIJNS3_IJNS3_IJNS_1CILi4EEENS4_ILi2EEEEEENS4_ILi1EEEEEENS3_IJS6_EEEEEENS3_IJNS3_IJNS3_IJS8_NS4_ILi32EEEEEENS4_ILi0EEEEEENS3_IJNS4_ILi64EEEEEEEEEEENS_10ViewEngineIPN7cutlass6half_tEEEEEC2ERKSJ_RKSO_) ;  /* 0xfffbccb000007944 */ /* 0x022fea0003c3ffff */
[----:B-1----:R1:W5:Y:S01]  /*4b810*/  LDL.64 R2, [R1+0x1580] ;  /* 0x0015800001027983 */ /* 0x0023620000100a00 */
[----:B------:R-:W-:Y:S03]  /*4b820*/  MOV R38, 0x4b840 ;  /* 0x0004b84000267802 */ /* 0x000fe60000000f00 */
[----:B-1---5:R-:W-:Y:S05]  /*4b830*/  CALL.REL.NOINC `($_ZN7cutlass13device_kernelIN5flash19enable_sm80_to_sm89INS1_16FlashAttnBwdSm80INS1_25CollectiveMainloopBwdSm80ILi2ELi2EN4cute5tupleIJNS5_1CILi128EEES8_NS7_ILi64EEEEEENS_6half_tEfNS_4arch4Sm80ELb1ELb0ELb1ELb0ELb1ELb0ELb0ELb0ELi2ELi4ELi4ELi4ELb0EEENS1_21CollectiveEpilogueBwdISA_SB_SD_Li256ELb0ELb0ELi2EEENS1_25SingleTileBwdLPTSchedulerILb0ELi128ELb1EEEEEEEEEvNT_6ParamsE$_ZN4cute3eso3ESOILb1ELb0EJNS_6LayoutINS_5tupleIJNS3_IJNS3_IJNS3_IJNS_1CILi4EEENS4_ILi2EEEEEENS4_ILi1EEEEEES8_EEENS3_IJNS3_IJNS3_IJS8_S8_EEES8_EEES6_EEEEEENS3_IJNS3_IJNS3_IJNS3_IJS8_NS4_ILi32EEEEEENS4_ILi0EEEEEESH_EEENS3_IJNS3_IJNS3_IJSH_SH_EEESH_EEENS4_ILi64EEEEEEEEEEENS_10ViewEngineIPN7cutlass6half_tEEEEEC2ERKSP_RKSU_) ;  /* 0xfffbcb7000007944 */ /* 0x022fea0003c3ffff */
        /* <DEDUP_REMOVED lines=16> */
[----:B-1----:R-:W-:Y:S05]  /*4b940*/  CALL.REL.NOINC `($_ZN7cutlass13device_kernelIN5flash19enable_sm80_to_sm89INS1_16FlashAttnBwdSm80INS1_25CollectiveMainloopBwdSm80ILi2ELi2EN4cute5tupleIJNS5_1CILi128EEES8_NS7_ILi64EEEEEENS_6half_tEfNS_4arch4Sm80ELb1ELb0ELb1ELb0ELb1ELb0ELb0ELb0ELi2ELi4ELi4ELi4ELb0EEENS1_21CollectiveEpilogueBwdISA_SB_SD_Li256ELb0ELb0ELi2EEENS1_25SingleTileBwdLPTSchedulerILb0ELi128ELb1EEEEEEEEEvNT_6ParamsE$_ZZN5flash25CollectiveMainloopBwdSm80ILi2ELi2EN4cute5tupleIJNS1_1CILi128EEES4_NS3_ILi64EEEEEEN7cutlass6half_tEfNS7_4arch4Sm80ELb1ELb0ELb1ELb0ELb1ELb0ELb0ELb0ELi2ELi4ELi4ELi4ELb0EE3mmaINS_16FlashAttnBwdSm80ISB_NS_21CollectiveEpilogueBwdIS6_S8_SA_Li256ELb0ELb0ELi2EEENS_25SingleTileBwdLPTSchedulerILb0ELi128ELb1EEEE13SharedStorageENS1_6TensorINS1_11ArrayEngineIfLm32EEENS1_6LayoutINS2_IJNS2_IJNS3_ILi2EEESO_EEESO_NS3_ILi4EEEEEENS2_IJNS2_IJNS3_ILi1EEESO_EEESQ_NS3_ILi8EEEEEEEEEEEEbRKNSB_6ParamsERT0_S12_iNS2_IJiiiEEERT_ENKUlvE0_clEv) ;  /* 0xffffb81000007944 */ /* 0x002fea0003c3ffff */
.L_x_4328:
        /* <DEDUP_REMOVED lines=36> */
.L_x_4333:
[----:B------:R-:W1:Y:S02]  /*4bb90*/  LDS R2, [R0] ;  /* 0x0000000000027984 */ /* 0x000e640000000800 */
[----:B-1----:R-:W-:-:S06]  /*4bba0*/  FADD R3, R4, R2 ;  /* 0x0000000204037221 */ /* 0x002fcc0000000000 */
[----:B------:R-:W1:Y:S02]  /*4bbb0*/  ATOMS.CAST.SPIN R3, [R0], R2, R3 ;  /* 0x000000020003738d */ /* 0x000e640001800003 */
[----:B-1----:R-:W-:-:S13]  /*4bbc0*/  ISETP.EQ.U32.AND P0, PT, R3, 0x1, PT ;  /* 0x000000010300780c */ /* 0x002fda0003f02070 */
[----:B------:R-:W-:Y:S05]  /*4bbd0*/  @!P0 BRA `(.L_x_4333) ;  /* 0xffffffb000008947 */ /* 0x000fea000383ffff */
[----:B------:R-:W-:Y:S05]  /*4bbe0*/  BRA `(.L_x_4331) ;  /* 0x0000003000007947 */ /* 0x000fea0003800000 */
.L_x_4332:
[----:B------:R-:W2:Y:S02]  /*4bbf0*/  LD.E R3, [R36.64] ;  /* 0x0000000824037980 */ /* 0x000ea4000c101900 */
[----:B--2---:R-:W-:-:S05]  /*4bc00*/  FADD R3, R4, R3 ;  /* 0x0000000304037221 */ /* 0x004fca0000000000 */
[----:B------:R1:W-:Y:S02]  /*4bc10*/  ST.E [R36.64], R3 ;  /* 0x0000000324007985 */ /* 0x0003e4000c101908 */
.L_x_4331:
[----:B------:R-:W-:Y:S05]  /*4bc20*/  BSYNC B0 ;  /* 0x0000000000007941 */ /* 0x000fea0003800000 */
.L_x_4330:
[----:B------:R-:W2:Y:S01]  /*4bc30*/  ATOM.E.ADD.F32.FTZ.RN.STRONG.GPU P0, RZ, [R36.64+0x400], R5 ;  /* 0x0004000524ff798a */ /* 0x000ea2000810e7c8 */
[----:B------:R-:W-:Y:S01]  /*4bc40*/  BSSY B0, `(.L_x_4334) ;  /* 0x000000f000007945 */ /* 0x000fe20003800000 */
[----:B--2---:R-:W-:Y:S05]  /*4bc50*/  @P0 BRA `(.L_x_4335) ;  /* 0x000000d000000947 */ /* 0x004fea0003800000 */
[----:B------:R-:W2:Y:S02]  /*4bc60*/  QSPC.E.S P0, RZ, [R36+0x400] ;  /* 0x0004000024ff73aa */ /* 0x000ea40000000500 */
[----:B--2---:R-:W-:Y:S05]  /*4bc70*/  @!P0 BRA `(.L_x_4336) ;  /* 0x0000008000008947 */ /* 0x004fea0003800000 */
[----:B------:R-:W-:-:S04]  /*4bc80*/  IADD3 R0, R36, 0x400, RZ ;  /* 0x0000040024007810 */ /* 0x000fc80007ffe0ff */
[----:B------:R-:W-:-:S05]  /*4bc90*/  LOP3.LUT R0, R0, 0xffffff, RZ, 0xc0, !PT ;  /* 0x00ffffff00007812 */ /* 0x000fca00078ec0ff */
.L_x_4337:
[----:B------:R-:W2:Y:S02]  /*4bca0*/  LDS R2, [R0] ;  /* 0x0000000000027984 */ /* 0x000ea40000000800 */
[----:B-12---:R-:W-:-:S06]  /*4bcb0*/  FADD R3, R5, R2 ;  /* 0x0000000205037221 */ /* 0x006fcc0000000000 */
[----:B------:R-:W1:Y:S02]  /*4bcc0*/  ATOMS.CAST.SPIN R3, [R0], R2, R3 ;  /* 0x000000020003738d */ /* 0x000e640001800003 */
[----:B-1----:R-:W-:-:S13]  /*4bcd0*/  ISETP.EQ.U32.AND P0, PT, R3, 0x1, PT ;  /* 0x000000010300780c */ /* 0x002fda0003f02070 */
[----:B------:R-:W-:Y:S05]  /*4bce0*/  @!P0 BRA `(.L_x_4337) ;  /* 0xffffffb000008947 */ /* 0x000fea000383ffff */
[----:B------:R-:W-:Y:S05]  /*4bcf0*/  BRA `(.L_x_4335) ;  /* 0x0000003000007947 */ /* 0x000fea0003800000 */
.L_x_4336:
[----:B------:R-:W2:Y:S02]  /*4bd00*/  LD.E R0, [R36.64+0x400] ;  /* 0x0004000824007980 */ /* 0x000ea4000c101900 */
[----:B--2---:R-:W-:-:S05]  /*4bd10*/  FADD R5, R5, R0 ;  /* 0x0000000005057221 */ /* 0x004fca0000000000 */
[----:B------:R2:W-:Y:S02]  /*4bd20*/  ST.E [R36.64+0x400], R5 ;  /* 0x0004000524007985 */ /* 0x0005e4000c101908 */
.L_x_4335:
[----:B------:R-:W-:Y:S05]  /*4bd30*/  BSYNC B0 ;  /* 0x0000000000007941 */ /* 0x000fea0003800000 */
.L_x_4334:
[----:B------:R-:W3:Y:S01]  /*4bd40*/  ATOM.E.ADD.F32.FTZ.RN.STRONG.GPU P0, RZ, [R36.64+0x800], R6 ;  /* 0x0008000624ff798a */ /* 0x000ee2000810e7c8 */
[----:B------:R-:W-:Y:S01]  /*4bd50*/  BSSY B0, `(.L_x_4338) ;  /* 0x000000f000007945 */ /* 0x000fe20003800000 */
[----:B---3--:R-:W-:Y:S05]  /*4bd60*/  @P0 BRA `(.L_x_4339) ;  /* 0x000000d000000947 */ /* 0x008fea0003800000 */
[----:B------:R-:W3:Y:S02]  /*4bd70*/  QSPC.E.S P0, RZ, [R36+0x800] ;  /* 0x0008000024ff73aa */ /* 0x000ee40000000500 */
[----:B---3--:R-:W-:Y:S05]  /*4bd80*/  @!P0 BRA `(.L_x_4340) ;  /* 0x0000008000008947 */ /* 0x008fea0003800000 */
[----:B------:R-:W-:-:S04]  /*4bd90*/  IADD3 R0, R36, 0x800, RZ ;  /* 0x0000080024007810 */ /* 0x000fc80007ffe0ff */
[----:B------:R-:W-:-:S05]  /*4bda0*/  LOP3.LUT R0, R0, 0xffffff, RZ, 0xc0, !PT ;  /* 0x00ffffff00007812 */ /* 0x000fca00078ec0ff */
.L_x_4341:
[----:B------:R-:W3:Y:S02]  /*4bdb0*/  LDS R2, [R0] ;  /* 0x0000000000027984 */ /* 0x000ee40000000800 */
[----:B-1-3--:R-:W-:-:S06]  /*4bdc0*/  FADD R3, R6, R2 ;  /* 0x0000000206037221 */ /* 0x00afcc0000000000 */
[----:B------:R-:W1:Y:S02]  /*4bdd0*/  ATOMS.CAST.SPIN R3, [R0], R2, R3 ;  /* 0x000000020003738d */ /* 0x000e640001800003 */
[----:B-1----:R-:W-:-:S13]  /*4bde0*/  ISETP.EQ.U32.AND P0, PT, R3, 0x1, PT ;  /* 0x000000010300780c */ /* 0x002fda0003f02070 */
[----:B------:R-:W-:Y:S05]  /*4bdf0*/  @!P0 BRA `(.L_x_4341) ;  /* 0xffffffb000008947 */ /* 0x000fea000383ffff */
[----:B------:R-:W-:Y:S05]  /*4be00*/  BRA `(.L_x_4339) ;  /* 0x0000003000007947 */ /* 0x000fea0003800000 */
.L_x_4340:
[----:B-1----:R-:W3:Y:S02]  /*4be10*/  LD.E R3, [R36.64+0x800] ;  /* 0x0008000824037980 */ /* 0x002ee4000c101900 */
[----:B---3--:R-:W-:-:S05]  /*4be20*/  FADD R3, R6, R3 ;  /* 0x0000000306037221 */ /* 0x008fca0000000000 */
[----:B------:R1:W-:Y:S02]  /*4be30*/  ST.E [R36.64+0x800], R3 ;  /* 0x0008000324007985 */ /* 0x0003e4000c101908 */
.L_x_4339:
[----:B------:R-:W-:Y:S05]  /*4be40*/  BSYNC B0 ;  /* 0x0000000000007941 */ /* 0x000fea0003800000 */
.L_x_4338:
[----:B------:R-:W3:Y:S01]  /*4be50*/  ATOM.E.ADD.F32.FTZ.RN.STRONG.GPU P0, RZ, [R36.64+0xc00], R7 ;  /* 0x000c000724ff798a */ /* 0x000ee2000810e7c8 */
[----:B------:R-:W-:Y:S01]  /*4be60*/  BSSY B0, `(.L_x_4342) ;  /* 0x000000f000007945 */ /* 0x000fe20003800000 */
[----:B---3--:R-:W-:Y:S05]  /*4be70*/  @P0 BRA `(.L_x_4343) ;  /* 0x000000d000000947 */ /* 0x008fea0003800000 */
[----:B------:R-:W3:Y:S02]  /*4be80*/  QSPC.E.S P0, RZ, [R36+0xc00] ;  /* 0x000c000024ff73aa */ /* 0x000ee40000000500 */
[----:B---3--:R-:W-:Y:S05]  /*4be90*/  @!P0 BRA `(.L_x_4344) ;  /* 0x0000008000008947 */ /* 0x008fea0003800000 */
[----:B------:R-:W-:-:S04]  /*4bea0*/  IADD3 R0, R36, 0xc00, RZ ;  /* 0x00000c0024007810 */ /* 0x000fc80007ffe0ff */
[----:B------:R-:W-:-:S05]  /*4beb0*/  LOP3.LUT R0, R0, 0xffffff, RZ, 0xc0, !PT ;  /* 0x00ffffff00007812 */ /* 0x000fca00078ec0ff */
.L_x_4345:
[----:B------:R-:W3:Y:S02]  /*4bec0*/  LDS R2, [R0] ;  /* 0x0000000000027984 */ /* 0x000ee40000000800 */
[----:B-1-3--:R-:W-:-:S06]  /*4bed0*/  FADD R3, R7, R2 ;  /* 0x0000000207037221 */ /* 0x00afcc0000000000 */
[----:B------:R-:W1:Y:S02]  /*4bee0*/  ATOMS.CAST.SPIN R3, [R0], R2, R3 ;  /* 0x000000020003738d */ /* 0x000e640001800003 */
[----:B-1----:R-:W-:-:S13]  /*4bef0*/  ISETP.EQ.U32.AND P0, PT, R3, 0x1, PT ;  /* 0x000000010300780c */ /* 0x002fda0003f02070 */
[----:B------:R-:W-:Y:S05]  /*4bf00*/  @!P0 BRA `(.L_x_4345) ;  /* 0xffffffb000008947 */ /* 0x000fea000383ffff */
[----:B------:R-:W-:Y:S05]  /*4bf10*/  BRA `(.L_x_4343) ;  /* 0x0000003000007947 */ /* 0x000fea0003800000 */
.L_x_4344:
[----:B------:R-:W3:Y:S02]  /*4bf20*/  LD.E R0, [R36.64+0xc00] ;  /* 0x000c000824007980 */ /* 0x000ee4000c101900 */
[----:B---3--:R-:W-:-:S05]  /*4bf30*/  FADD R7, R7, R0 ;  /* 0x0000000007077221 */ /* 0x008fca0000000000 */
[----:B------:R3:W-:Y:S02]  /*4bf40*/  ST.E [R36.64+0xc00], R7 ;  /* 0x000c000724007985 */ /* 0x0007e4000c101908 */
.L_x_4343:
[----:B------:R-:W-:Y:S05]  /*4bf50*/  BSYNC B0 ;  /* 0x0000000000007941 */ /* 0x000fea0003800000 */
.L_x_4342:
[----:B------:R-:W4:Y:S01]  /*4bf60*/  ATOM.E.ADD.F32.FTZ.RN.STRONG.GPU P0, RZ, [R36.64+0x1000], R8 ;  /* 0x0010000824ff798a */ /* 0x000f22000810e7c8 */
[----:B------:R-:W-:Y:S01]  /*4bf70*/  BSSY B0, `(.L_x_4346) ;  /* 0x000000f000007945 */ /* 0x000fe20003800000 */
[----:B----4-:R-:W-:Y:S05]  /*4bf80*/  @P0 BRA `(.L_x_4347) ;  /* 0x000000d000000947 */ /* 0x010fea0003800000 */
[----:B------:R-:W4:Y:S02]  /*4bf90*/  QSPC.E.S P0, RZ, [R36+0x1000] ;  /* 0x0010000024ff73aa */ /* 0x000f240000000500 */
[----:B----4-:R-:W-:Y:S05]  /*4bfa0*/  @!P0 BRA `(.L_x_4348) ;  /* 0x0000008000008947 */ /* 0x010fea0003800000 */
[----:B------:R-:W-:-:S04]  /*4bfb0*/  IADD3 R0, R36, 0x1000, RZ ;  /* 0x0000100024007810 */ /* 0x000fc80007ffe0ff */
[----:B------:R-:W-:-:S05]  /*4bfc0*/  LOP3.LUT R0, R0, 0xffffff, RZ, 0xc0, !PT ;  /* 0x00ffffff00007812 */ /* 0x000fca00078ec0ff */
.L_x_4349:
[----:B------:R-:W4:Y:S02]  /*4bfd0*/  LDS R2, [R0] ;  /* 0x0000000000027984 */ /* 0x000f240000000800 */
[----:B-1--4-:R-:W-:-:S06]  /*4bfe0*/  FADD R3, R8, R2 ;  /* 0x0000000208037221 */ /* 0x012fcc0000000000 */
[----:B------:R-:W1:Y:S02]  /*4bff0*/  ATOMS.CAST.SPIN R3, [R0], R2, R3 ;  /* 0x000000020003738d */ /* 0x000e640001800003 */
[----:B-1----:R-:W-:-:S13]  /*4c000*/  ISETP.EQ.U32.AND P0, PT, R3, 0x1, PT ;  /* 0x000000010300780c */ /* 0x002fda0003f02070 */
[----:B------:R-:W-:Y:S05]  /*4c010*/  @!P0 BRA `(.L_x_4349) ;  /* 0xffffffb000008947 */ /* 0x000fea000383ffff */
[----:B------:R-:W-:Y:S05]  /*4c020*/  BRA `(.L_x_4347) ;  /* 0x0000003000007947 */ /* 0x000fea0003800000 */
.L_x_4348:
[----:B-1----:R-:W4:Y:S02]  /*4c030*/  LD.E R3, [R36.64+0x1000] ;  /* 0x0010000824037980 */ /* 0x002f24000c101900 */
[----:B----4-:R-:W-:-:S05]  /*4c040*/  FADD R3, R8, R3 ;  /* 0x0000000308037221 */ /* 0x010fca0000000000 */
[----:B------:R1:W-:Y:S02]  /*4c050*/  ST.E [R36.64+0x1000], R3 ;  /* 0x0010000324007985 */ /* 0x0003e4000c101908 */
.L_x_4347:
[----:B------:R-:W-:Y:S05]  /*4c060*/  BSYNC B0 ;  /* 0x0000000000007941 */ /* 0x000fea0003800000 */
.L_x_4346:
[----:B------:R-:W4:Y:S01]  /*4c070*/  ATOM.E.ADD.F32.FTZ.RN.STRONG.GPU P0, RZ, [R36.64+0x1400], R9 ;  /* 0x0014000924ff798a */ /* 0x000f22000810e7c8 */
[----:B------:R-:W-:Y:S01]  /*4c080*/  BSSY B0, `(.L_x_4350) ;  /* 0x000000f000007945 */ /* 0x000fe20003800000 */
[----:B----4-:R-:W-:Y:S05]  /*4c090*/  @P0 BRA `(.L_x_4351) ;  /* 0x000000d000000947 */ /* 0x010fea0003800000 */
[----:B------:R-:W4:Y:S02]  /*4c0a0*/  QSPC.E.S P0, RZ, [R36+0x1400] ;  /* 0x0014000024ff73aa */ /* 0x000f240000000500 */
[----:B----4-:R-:W-:Y:S05]  /*4c0b0*/  @!P0 BRA `(.L_x_4352) ;  /* 0x0000008000008947 */ /* 0x010fea0003800000 */
[----:B------:R-:W-:-:S04]  /*4c0c0*/  IADD3 R0, R36, 0x1400, RZ ;  /* 0x0000140024007810 */ /* 0x000fc80007ffe0ff */
[----:B------:R-:W-:-:S05]  /*4c0d0*/  LOP3.LUT R0, R0, 0xffffff, RZ, 0xc0, !PT ;  /* 0x00ffffff00007812 */ /* 0x000fca00078ec0ff */
.L_x_4353:
[----:B------:R-:W4:Y:S02]  /*4c0e0*/  LDS R2, [R0] ;  /* 0x0000000000027984 */ /* 0x000f240000000800 */
[----:B-1--4-:R-:W-:-:S06]  /*4c0f0*/  FADD R3, R9, R2 ;  /* 0x0000000209037221 */ /* 0x012fcc0000000000 */
[----:B------:R-:W1:Y:S02]  /*4c100*/  ATOMS.CAST.SPIN R3, [R0], R2, R3 ;  /* 0x000000020003738d */ /* 0x000e640001800003 */
[----:B-1----:R-:W-:-:S13]  /*4c110*/  ISETP.EQ.U32.AND P0, PT, R3, 0x1, PT ;  /* 0x000000010300780c */ /* 0x002fda0003f02070 */
[----:B------:R-:W-:Y:S05]  /*4c120*/  @!P0 BRA `(.L_x_4353) ;  /* 0xffffffb000008947 */ /* 0x000fea000383ffff */
[----:B------:R-:W-:Y:S05]  /*4c130*/  BRA `(.L_x_4351) ;  /* 0x0000003000007947 */ /* 0x000fea0003800000 */
.L_x_4352:
[----:B------:R-:W4:Y:S02]  /*4c140*/  LD.E R0, [R36.64+0x1400] ;  /* 0x0014000824007980 */ /* 0x000f24000c101900 */
[----:B----4-:R-:W-:-:S05]  /*4c150*/  FADD R9, R9, R0 ;  /* 0x0000000009097221 */ /* 0x010fca0000000000 */
[----:B------:R4:W-:Y:S02]  /*4c160*/  ST.E [R36.64+0x1400], R9 ;  /* 0x0014000924007985 */ /* 0x0009e4000c101908 */
.L_x_4351:
[----:B------:R-:W-:Y:S05]  /*4c170*/  BSYNC B0 ;  /* 0x0000000000007941 */ /* 0x000fea0003800000 */
.L_x_4350:
[----:B------:R-:W5:Y:S01]  /*4c180*/  ATOM.E.ADD.F32.FTZ.RN.STRONG.GPU P0, RZ, [R36.64+0x1800], R10 ;  /* 0x0018000a24ff798a */ /* 0x000f62000810e7c8 */
[----:B------:R-:W-:Y:S01]  /*4c190*/  BSSY B0, `(.L_x_4354) ;  /* 0x000000f000007945 */ /* 0x000fe20003800000 */
[----:B-----5:R-:W-:Y:S05]  /*4c1a0*/  @P0 BRA `(.L_x_4355) ;  /* 0x000000d000000947 */ /* 0x020fea0003800000 */
[----:B------:R-:W5:Y:S02]  /*4c1b0*/  QSPC.E.S P0, RZ, [R36+0x1800] ;  /* 0x0018000024ff73aa */ /* 0x000f640000000500 */
[----:B-----5:R-:W-:Y:S05]  /*4c1c0*/  @!P0 BRA `(.L_x_4356) ;  /* 0x0000008000008947 */ /* 0x020fea0003800000 */
[----:B------:R-:W-:-:S04]  /*4c1d0*/  IADD3 R0, R36, 0x1800, RZ ;  /* 0x0000180024007810 */ /* 0x000fc80007ffe0ff */
[----:B------:R-:W-:-:S05]  /*4c1e0*/  LOP3.LUT R0, R0, 0xffffff, RZ, 0xc0, !PT ;  /* 0x00ffffff00007812 */ /* 0x000fca00078ec0ff */
.L_x_4357:
[----:B------:R-:W5:Y:S02]  /*4c1f0*/  LDS R2, [R0] ;  /* 0x0000000000027984 */ /* 0x000f640000000800 */
[----:B-1---5:R-:W-:-:S06]  /*4c200*/  FADD R3, R10, R2 ;  /* 0x000000020a037221 */ /* 0x022fcc0000000000 */
[----:B------:R-:W1:Y:S02]  /*4c210*/  ATOMS.CAST.SPIN R3, [R0], R2, R3 ;  /* 0x000000020003738d */ /* 0x000e640001800003 */
[----:B-1----:R-:W-:-:S13]  /*4c220*/  ISETP.EQ.U32.AND P0, PT, R3, 0x1, PT ;  /* 0x000000010300780c */ /* 0x002fda0003f02070 */
[----:B------:R-:W-:Y:S05]  /*4c230*/  @!P0 BRA `(.L_x_4357) ;  /* 0xffffffb000008947 */ /* 0x000fea000383ffff */
[----:B------:R-:W-:Y:S05]  /*4c240*/  BRA `(.L_x_4355) ;  /* 0x0000003000007947 */ /* 0x000fea0003800000 */
.L_x_4356:
[----:B-1----:R-:W5:Y:S02]  /*4c250*/  LD.E R3, [R36.64+0x1800] ;  /* 0x0018000824037980 */ /* 0x002f64000c101900 */
[----:B-----5:R-:W-:-:S05]  /*4c260*/  FADD R3, R10, R3 ;  /* 0x000000030a037221 */ /* 0x020fca0000000000 */
[----:B------:R1:W-:Y:S02]  /*4c270*/  ST.E [R36.64+0x1800], R3 ;  /* 0x0018000324007985 */ /* 0x0003e4000c101908 */
.L_x_4355:
[----:B------:R-:W-:Y:S05]  /*4c280*/  BSYNC B0 ;  /* 0x0000000000007941 */ /* 0x000fea0003800000 */
.L_x_4354:
[----:B------:R-:W5:Y:S01]  /*4c290*/  ATOM.E.ADD.F32.FTZ.RN.STRONG.GPU P0, RZ, [R36.64+0x1c00], R11 ;  /* 0x001c000b24ff798a */ /* 0x000f62000810e7c8 */
[----:B------:R-:W-:Y:S01]  /*4c2a0*/  BSSY B0, `(.L_x_4358) ;  /* 0x000000f000007945 */ /* 0x000fe20003800000 */
[----:B-----5:R-:W-:Y:S05]  /*4c2b0*/  @P0 BRA `(.L_x_4359) ;  /* 0x000000d000000947 */ /* 0x020fea0003800000 */
[----:B------:R-:W5:Y:S02]  /*4c2c0*/  QSPC.E.S P0, RZ, [R36+0x1c00] ;  /* 0x001c000024ff73aa */ /* 0x000f640000000500 */
[----:B-----5:R-:W-:Y:S05]  /*4c2d0*/  @!P0 BRA `(.L_x_4360) ;  /* 0x0000008000008947 */ /* 0x020fea0003800000 */
[----:B------:R-:W-:-:S04]  /*4c2e0*/  IADD3 R0, R36, 0x1c00, RZ ;  /* 0x00001c0024007810 */ /* 0x000fc80007ffe0ff */
[----:B------:R-:W-:-:S05]  /*4c2f0*/  LOP3.LUT R0, R0, 0xffffff, RZ, 0xc0, !PT ;  /* 0x00ffffff00007812 */ /* 0x000fca00078ec0ff */
.L_x_4361:
[----:B------:R-:W5:Y:S02]  /*4c300*/  LDS R2, [R0] ;  /* 0x0000000000027984 */ /* 0x000f640000000800 */
[----:B-1---5:R-:W-:-:S06]  /*4c310*/  FADD R3, R11, R2 ;  /* 0x000000020b037221 */ /* 0x022fcc0000000000 */
[----:B------:R-:W1:Y:S02]  /*4c320*/  ATOMS.CAST.SPIN R3, [R0], R2, R3 ;  /* 0x000000020003738d */ /* 0x000e640001800003 */
[----:B-1----:R-:W-:-:S13]  /*4c330*/  ISETP.EQ.U32.AND P0, PT, R3, 0x1, PT ;  /* 0x000000010300780c */ /* 0x002fda0003f02070 */
[----:B------:R-:W-:Y:S05]  /*4c340*/  @!P0 BRA `(.L_x_4361) ;  /* 0xffffffb000008947 */ /* 0x000fea000383ffff */
[----:B------:R-:W-:Y:S05]  /*4c350*/  BRA `(.L_x_4359) ;  /* 0x0000003000007947 */ /* 0x000fea0003800000 */
.L_x_4360:
[----:B------:R-:W5:Y:S02]  /*4c360*/  LD.E R0, [R36.64+0x1c00] ;  /* 0x001c000824007980 */ /* 0x000f64000c101900 */
[----:B-----5:R-:W-:-:S05]  /*4c370*/  FADD R11, R11, R0 ;  /* 0x000000000b0b7221 */ /* 0x020fca0000000000 */
[----:B------:R1:W-:Y:S02]  /*4c380*/  ST.E [R36.64+0x1c00], R11 ;  /* 0x001c000b24007985 */ /* 0x0003e4000c101908 */
.L_x_4359:
[----:B------:R-:W-:Y:S05]  /*4c390*/  BSYNC B0 ;  /* 0x0000000000007941 */ /* 0x000fea0003800000 */
.L_x_4358:
[----:B------:R-:W5:Y:S01]  /*4c3a0*/  ATOM.E.ADD.F32.FTZ.RN.STRONG.GPU P0, RZ, [R36.64+0x2000], R16 ;  /* 0x0020001024ff798a */ /* 0x000f62000810e7c8 */
[----:B------:R-:W-:Y:S01]  /*4c3b0*/  BSSY B0, `(.L_x_4362) ;  /* 0x000000f000007945 */ /* 0x000fe20003800000 */
[----:B-----5:R-:W-:Y:S05]  /*4c3c0*/  @P0 BRA `(.L_x_4363) ;  /* 0x000000d000000947 */ /* 0x020fea0003800000 */
[----:B------:R-:W5:Y:S02]  /*4c3d0*/  QSPC.E.S P0, RZ, [R36+0x2000] ;  /* 0x0020000024ff73aa */ /* 0x000f640000000500 */
[----:B-----5:R-:W-:Y:S05]  /*4c3e0*/  @!P0 BRA `(.L_x_4364) ;  /* 0x0000008000008947 */ /* 0x020fea0003800000 */
[----:B------:R-:W-:-:S04]  /*4c3f0*/  IADD3 R0, R36, 0x2000, RZ ;  /* 0x0000200024007810 */ /* 0x000fc80007ffe0ff */
[----:B------:R-:W-:-:S05]  /*4c400*/  LOP3.LUT R0, R0, 0xffffff, RZ, 0xc0, !PT ;  /* 0x00ffffff00007812 */ /* 0x000fca00078ec0ff */
.L_x_4365:
[----:B------:R-:W5:Y:S02]  /*4c410*/  LDS R2, [R0] ;  /* 0x0000000000027984 */ /* 0x000f640000000800 */
[----:B-1---5:R-:W-:-:S06]  /*4c420*/  FADD R3, R16, R2 ;  /* 0x0000000210037221 */ /* 0x022fcc0000000000 */
[----:B------:R-:W1:Y:S02]  /*4c430*/  ATOMS.CAST.SPIN R3, [R0], R2, R3 ;  /* 0x000000020003738d */ /* 0x000e640001800003 */
[----:B-1----:R-:W-:-:S13]  /*4c440*/  ISETP.EQ.U32.AND P0, PT, R3, 0x1, PT ;  /* 0x000000010300780c */ /* 0x002fda0003f02070 */
[----:B------:R-:W-:Y:S05]  /*4c450*/  @!P0 BRA `(.L_x_4365) ;  /* 0xffffffb000008947 */ /* 0x000fea000383ffff */
[----:B------:R-:W-:Y:S05]  /*4c460*/  BRA `(.L_x_4363) ;  /* 0x0000003000007947 */ /* 0x000fea0003800000 */
.L_x_4364:
[----:B-1----:R-:W5:Y:S02]  /*4c470*/  LD.E R3, [R36.64+0x2000] ;  /* 0x0020000824037980 */ /* 0x002f64000c101900 */
[----:B-----5:R-:W-:-:S05]  /*4c480*/  FADD R3, R16, R3 ;  /* 0x0000000310037221 */ /* 0x020fca0000000000 */
[----:B------:R1:W-:Y:S02]  /*4c490*/  ST.E [R36.64+0x2000], R3 ;  /* 0x0020000324007985 */ /* 0x0003e4000c101908 */
.L_x_4363:
[----:B------:R-:W-:Y:S05]  /*4c4a0*/  BSYNC B0 ;  /* 0x0000000000007941 */ /* 0x000fea0003800000 */
.L_x_4362:
[----:B------:R-:W5:Y:S01]  /*4c4b0*/  ATOM.E.ADD.F32.FTZ.RN.STRONG.GPU P0, RZ, [R36.64+0x2400], R17 ;  /* 0x0024001124ff798a */ /* 0x000f62000810e7c8 */
[----:B------:R-:W-:Y:S01]  /*4c4c0*/  BSSY B0, `(.L_x_4366) ;  /* 0x000000f000007945 */ /* 0x000fe20003800000 */
[----:B-----5:R-:W-:Y:S05]  /*4c4d0*/  @P0 BRA `(.L_x_4367) ;  /* 0x000000d000000947 */ /* 0x020fea0003800000 */
[----:B------:R-:W5:Y:S02]  /*4c4e0*/  QSPC.E.S P0, RZ, [R36+0x2400] ;  /* 0x0024000024ff73aa */ /* 0x000f640000000500 */
[----:B-----5:R-:W-:Y:S05]  /*4c4f0*/  @!P0 BRA `(.L_x_4368) ;  /* 0x0000008000008947 */ /* 0x020fea0003800000 */
[----:B------:R-:W-:-:S04]  /*4c500*/  IADD3 R0, R36, 0x2400, RZ ;  /* 0x0000240024007810 */ /* 0x000fc80007ffe0ff */
[----:B------:R-:W-:-:S05]  /*4c510*/  LOP3.LUT R0, R0, 0xffffff, RZ, 0xc0, !PT ;  /* 0x00ffffff00007812 */ /* 0x000fca00078ec0ff */
.L_x_4369:
[----:B------:R-:W5:Y:S02]  /*4c520*/  LDS R2, [R0] ;  /* 0x0000000000027984 */ /* 0x000f640000000800 */
[----:B-1---5:R-:W-:-:S06]  /*4c530*/  FADD R3, R17, R2 ;  /* 0x0000000211037221 */ /* 0x022fcc0000000000 */
[----:B------:R-:W1:Y:S02]  /*4c540*/  ATOMS.CAST.SPIN R3, [R0], R2, R3 ;  /* 0x000000020003738d */ /* 0x000e640001800003 */
[----:B-1----:R-:W-:-:S13]  /*4c550*/  ISETP.EQ.U32.AND P0, PT, R3, 0x1, PT ;  /* 0x000000010300780c */ /* 0x002fda0003f02070 */
[----:B------:R-:W-:Y:S05]  /*4c560*/  @!P0 BRA `(.L_x_4369) ;  /* 0xffffffb000008947 */ /* 0x000fea000383ffff */
[----:B------:R-:W-:Y:S05]  /*4c570*/  BRA `(.L_x_4367) ;  /* 0x0000003000007947 */ /* 0x000fea0003800000 */
.L_x_4368:
[----:B------:R-:W5:Y:S02]  /*4c580*/  LD.E R0, [R36.64+0x2400] ;  /* 0x0024000824007980 */ /* 0x000f64000c101900 */
[----:B-----5:R-:W-:-:S05]  /*4c590*/  FADD R17, R17, R0 ;  /* 0x0000000011117221 */ /* 0x020fca0000000000 */
[----:B------:R1:W-:Y:S02]  /*4c5a0*/  ST.E [R36.64+0x2400], R17 ;  /* 0x0024001124007985 */ /* 0x0003e4000c101908 */
.L_x_4367:
[----:B------:R-:W-:Y:S05]  /*4c5b0*/  BSYNC B0 ;  /* 0x0000000000007941 */ /* 0x000fea0003800000 */
.L_x_4366:
[----:B------:R-:W5:Y:S01]  /*4c5c0*/  ATOM.E.ADD.F32.FTZ.RN.STRONG.GPU P0, RZ, [R36.64+0x2800], R18 ;  /* 0x0028001224ff798a */ /* 0x000f62000810e7c8 */
[----:B------:R-:W-:Y:S01]  /*4c5d0*/  BSSY B0, `(.L_x_4370) ;  /* 0x000000f000007945 */ /* 0x000fe20003800000 */
[----:B-----5:R-:W-:Y:S05]  /*4c5e0*/  @P0 BRA `(.L_x_4371) ;  /* 0x000000d000000947 */ /* 0x020fea0003800000 */
[----:B------:R-:W5:Y:S02]  /*4c5f0*/  QSPC.E.S P0, RZ, [R36+0x2800] ;  /* 0x0028000024ff73aa */ /* 0x000f640000000500 */
[----:B-----5:R-:W-:Y:S05]  /*4c600*/  @!P0 BRA `(.L_x_4372) ;  /* 0x0000008000008947 */ /* 0x020fea0003800000 */
[----:B------:R-:W-:-:S04]  /*4c610*/  IADD3 R0, R36, 0x2800, RZ ;  /* 0x0000280024007810 */ /* 0x000fc80007ffe0ff */
[----:B------:R-:W-:-:S05]  /*4c620*/  LOP3.LUT R0, R0, 0xffffff, RZ, 0xc0, !PT ;  /* 0x00ffffff00007812 */ /* 0x000fca00078ec0ff */
.L_x_4373:
[----:B------:R-:W5:Y:S02]  /*4c630*/  LDS R2, [R0] ;  /* 0x0000000000027984 */ /* 0x000f640000000800 */
[----:B-1---5:R-:W-:-:S06]  /*4c640*/  FADD R3, R18, R2 ;  /* 0x0000000212037221 */ /* 0x022fcc0000000000 */
[----:B------:R-:W1:Y:S02]  /*4c650*/  ATOMS.CAST.SPIN R3, [R0], R2, R3 ;  /* 0x000000020003738d */ /* 0x000e640001800003 */
[----:B-1----:R-:W-:-:S13]  /*4c660*/  ISETP.EQ.U32.AND P0, PT, R3, 0x1, PT ;  /* 0x000000010300780c */ /* 0x002fda0003f02070 */
[----:B------:R-:W-:Y:S05]  /*4c670*/  @!P0 BRA `(.L_x_4373) ;  /* 0xffffffb000008947 */ /* 0x000fea000383ffff */
[----:B------:R-:W-:Y:S05]  /*4c680*/  BRA `(.L_x_4371) ;  /* 0x0000003000007947 */ /* 0x000fea0003800000 */
.L_x_4372:
[----:B-1----:R-:W5:Y:S02]  /*4c690*/  LD.E R3, [R36.64+0x2800] ;  /* 0x0028000824037980 */ /* 0x002f64000c101900 */
[----:B-----5:R-:W-:-:S05]  /*4c6a0*/  FADD R3, R18, R3 ;  /* 0x0000000312037221 */ /* 0x020fca0000000000 */
[----:B------:R1:W-:Y:S02]  /*4c6b0*/  ST.E [R36.64+0x2800], R3 ;  /* 0x0028000324007985 */ /* 0x0003e4000c101908 */
.L_x_4371:
[----:B------:R-:W-:Y:S05]  /*4c6c0*/  BSYNC B0 ;  /* 0x0000000000007941 */ /* 0x000fea0003800000 */
.L_x_4370:
[----:B------:R-:W5:Y:S01]  /*4c6d0*/  ATOM.E.ADD.F32.FTZ.RN.STRONG.GPU P0, RZ, [R36.64+0x2c00], R19 ;  /* 0x002c001324ff798a */ /* 0x000f62000810e7c8 */
[----:B------:R-:W-:Y:S01]  /*4c6e0*/  BSSY B0, `(.L_x_4374) ;  /* 0x000000f000007945 */ /* 0x000fe20003800000 */
[----:B-----5:R-:W-:Y:S05]  /*4c6f0*/  @P0 BRA `(.L_x_4375) ;  /* 0x000000d000000947 */ /* 0x020fea0003800000 */
[----:B------:R-:W5:Y:S02]  /*4c700*/  QSPC.E.S P0, RZ, [R36+0x2c00] ;  /* 0x002c000024ff73aa */ /* 0x000f640000000500 */
[----:B-----5:R-:W-:Y:S05]  /*4c710*/  @!P0 BRA `(.L_x_4376) ;  /* 0x0000008000008947 */ /* 0x020fea0003800000 */
[----:B------:R-:W-:-:S04]  /*4c720*/  IADD3 R0, R36, 0x2c00, RZ ;  /* 0x00002c0024007810 */ /* 0x000fc80007ffe0ff */
[----:B------:R-:W-:-:S05]  /*4c730*/  LOP3.LUT R0, R0, 0xffffff, RZ, 0xc0, !PT ;  /* 0x00ffffff00007812 */ /* 0x000fca00078ec0ff */
.L_x_4377:
[----:B------:R-:W5:Y:S02]  /*4c740*/  LDS R2, [R0] ;  /* 0x0000000000027984 */ /* 0x000f640000000800 */
[----:B-1---5:R-:W-:-:S06]  /*4c750*/  FADD R3, R19, R2 ;  /* 0x0000000213037221 */ /* 0x022fcc0000000000 */
[----:B------:R-:W1:Y:S02]  /*4c760*/  ATOMS.CAST.SPIN R3, [R0], R2, R3 ;  /* 0x000000020003738d */ /* 0x000e640001800003 */
[----:B-1----:R-:W-:-:S13]  /*4c770*/  ISETP.EQ.U32.AND P0, PT, R3, 0x1, PT ;  /* 0x000000010300780c */ /* 0x002fda0003f02070 */
[----:B------:R-:W-:Y:S05]  /*4c780*/  @!P0 BRA `(.L_x_4377) ;  /* 0xffffffb000008947 */ /* 0x000fea000383ffff */
[----:B------:R-:W-:Y:S05]  /*4c790*/  BRA `(.L_x_4375) ;  /* 0x0000003000007947 */ /* 0x000fea0003800000 */
.L_x_4376:
[----:B------:R-:W5:Y:S02]  /*4c7a0*/  LD.E R0, [R36.64+0x2c00] ;  /* 0x002c000824007980 */ /* 0x000f64000c101900 */
[----:B-----5:R-:W-:-:S05]  /*4c7b0*/  FADD R19, R19, R0 ;  /* 0x0000000013137221 */ /* 0x020fca0000000000 */
[----:B------:R1:W-:Y:S02]  /*4c7c0*/  ST.E [R36.64+0x2c00], R19 ;  /* 0x002c001324007985 */ /* 0x0003e4000c101908 */
.L_x_4375:
[----:B------:R-:W-:Y:S05]  /*4c7d0*/  BSYNC B0 ;  /* 0x0000000000007941 */ /* 0x000fea0003800000 */
.L_x_4374:
[----:B------:R-:W5:Y:S01]  /*4c7e0*/  ATOM.E.ADD.F32.FTZ.RN.STRONG.GPU P0, RZ, [R36.64+0x3000], R12 ;  /* 0x0030000c24ff798a */ /* 0x000f62000810e7c8 */
[----:B------:R-:W-:Y:S01]  /*4c7f0*/  BSSY B0, `(.L_x_4378) ;  /* 0x000000f000007945 */ /* 0x000fe20003800000 */
[----:B-----5:R-:W-:Y:S05]  /*4c800*/  @P0 BRA `(.L_x_4379) ;  /* 0x000000d000000947 */ /* 0x020fea0003800000 */
[----:B------:R-:W5:Y:S02]  /*4c810*/  QSPC.E.S P0, RZ, [R36+0x3000] ;  /* 0x0030000024ff73aa */ /* 0x000f640000000500 */
[----:B-----5:R-:W-:Y:S05]  /*4c820*/  @!P0 BRA `(.L_x_4380) ;  /* 0x0000008000008947 */ /* 0x020fea0003800000 */
[----:B------:R-:W-:-:S04]  /*4c830*/  IADD3 R0, R36, 0x3000, RZ ;  /* 0x0000300024007810 */ /* 0x000fc80007ffe0ff */
[----:B------:R-:W-:-:S05]  /*4c840*/  LOP3.LUT R0, R0, 0xffffff, RZ, 0xc0, !PT ;  /* 0x00ffffff00007812 */ /* 0x000fca00078ec0ff */
.L_x_4381:
[----:B------:R-:W5:Y:S02]  /*4c850*/  LDS R2, [R0] ;  /* 0x0000000000027984 */ /* 0x000f640000000800 */
[----:B-1---5:R-:W-:-:S06]  /*4c860*/  FADD R3, R12, R2 ;  /* 0x000000020c037221 */ /* 0x022fcc0000000000 */
[----:B------:R-:W1:Y:S02]  /*4c870*/  ATOMS.CAST.SPIN R3, [R0], R2, R3 ;  /* 0x000000020003738d */ /* 0x000e640001800003 */
[----:B-1----:R-:W-:-:S13]  /*4c880*/  ISETP.EQ.U32.AND P0, PT, R3, 0x1, PT ;  /* 0x000000010300780c */ /* 0x002fda0003f02070 */
[----:B------:R-:W-:Y:S05]  /*4c890*/  @!P0 BRA `(.L_x_4381) ;  /* 0xffffffb000008947 */ /* 0x000fea000383ffff */
[----:B------:R-:W-:Y:S05]  /*4c8a0*/  BRA `(.L_x_4379) ;  /* 0x0000003000007947 */ /* 0x000fea0003800000 */
.L_x_4380:
[----:B-1----:R-:W5:Y:S02]  /*4c8b0*/  LD.E R3, [R36.64+0x3000] ;  /* 0x0030000824037980 */ /* 0x002f64000c101900 */
[----:B-----5:R-:W-:-:S05]  /*4c8c0*/  FADD R3, R12, R3 ;  /* 0x000000030c037221 */ /* 0x020fca0000000000 */
[----:B------:R1:W-:Y:S02]  /*4c8d0*/  ST.E [R36.64+0x3000], R3 ;  /* 0x0030000324007985 */ /* 0x0003e4000c101908 */
.L_x_4379:
[----:B------:R-:W-:Y:S05]  /*4c8e0*/  BSYNC B0 ;  /* 0x0000000000007941 */ /* 0x000fea0003800000 */
.L_x_4378:
[----:B------:R-:W5:Y:S01]  /*4c8f0*/  ATOM.E.ADD.F32.FTZ.RN.STRONG.GPU P0, RZ, [R36.64+0x3400], R13 ;  /* 0x0034000d24ff798a */ /* 0x000f62000810e7c8 */
[----:B------:R-:W-:Y:S01]  /*4c900*/  BSSY B0, `(.L_x_4382) ;  /* 0x000000f000007945 */ /* 0x000fe20003800000 */
[----:B-----5:R-:W-:Y:S05]  /*4c910*/  @P0 BRA `(.L_x_4383) ;  /* 0x000000d000000947 */ /* 0x020fea0003800000 */
[----:B------:R-:W5:Y:S02]  /*4c920*/  QSPC.E.S P0, RZ, [R36+0x3400] ;  /* 0x0034000024ff73aa */ /* 0x000f640000000500 */
[----:B-----5:R-:W-:Y:S05]  /*4c930*/  @!P0 BRA `(.L_x_4384) ;  /* 0x0000008000008947 */ /* 0x020fea0003800000 */
[----:B------:R-:W-:-:S04]  /*4c940*/  IADD3 R0, R36, 0x3400, RZ ;  /* 0x0000340024007810 */ /* 0x000fc80007ffe0ff */
[----:B------:R-:W-:-:S05]  /*4c950*/  LOP3.LUT R0, R0, 0xffffff, RZ, 0xc0, !PT ;  /* 0x00ffffff00007812 */ /* 0x000fca00078ec0ff */
.L_x_4385:
[----:B------:R-:W5:Y:S02]  /*4c960*/  LDS R2, [R0] ;  /* 0x0000000000027984 */ /* 0x000f640000000800 */
[----:B-1---5:R-:W-:-:S06]  /*4c970*/  FADD R3, R13, R2 ;  /* 0x000000020d037221 */ /* 0x022fcc0000000000 */
[----:B------:R-:W1:Y:S02]  /*4c980*/  ATOMS.CAST.SPIN R3, [R0], R2, R3 ;  /* 0x000000020003738d */ /* 0x000e640001800003 */
[----:B-1----:R-:W-:-:S13]  /*4c990*/  ISETP.EQ.U32.AND P0, PT, R3, 0x1, PT ;  /* 0x000000010300780c */ /* 0x002fda0003f02070 */
[----:B------:R-:W-:Y:S05]  /*4c9a0*/  @!P0 BRA `(.L_x_4385) ;  /* 0xffffffb000008947 */ /* 0x000fea000383ffff */
[----:B------:R-:W-:Y:S05]  /*4c9b0*/  BRA `(.L_x_4383) ;  /* 0x0000003000007947 */ /* 0x000fea0003800000 */
.L_x_4384:
[----:B------:R-:W5:Y:S02]  /*4c9c0*/  LD.E R0, [R36.64+0x3400] ;  /* 0x0034000824007980 */ /* 0x000f64000c101900 */
[----:B-----5:R-:W-:-:S05]  /*4c9d0*/  FADD R13, R13, R0 ;  /* 0x000000000d0d7221 */ /* 0x020fca0000000000 */
[----:B------:R1:W-:Y:S02]  /*4c9e0*/  ST.E [R36.64+0x3400], R13 ;  /* 0x0034000d24007985 */ /* 0x0003e4000c101908 */
.L_x_4383:
[----:B------:R-:W-:Y:S05]  /*4c9f0*/  BSYNC B0 ;  /* 0x0000000000007941 */ /* 0x000fea0003800000 */
.L_x_4382:
[----:B------:R-:W5:Y:S01]  /*4ca00*/  ATOM.E.ADD.F32.FTZ.RN.STRONG.GPU P0, RZ, [R36.64+0x3800], R14 ;  /* 0x0038000e24ff798a */ /* 0x000f62000810e7c8 */
[----:B------:R-:W-:Y:S01]  /*4ca10*/  BSSY B0, `(.L_x_4386) ;  /* 0x000000f000007945 */ /* 0x000fe20003800000 */
[----:B-----5:R-:W-:Y:S05]  /*4ca20*/  @P0 BRA `(.L_x_4387) ;  /* 0x000000d000000947 */ /* 0x020fea0003800000 */
[----:B------:R-:W5:Y:S02]  /*4ca30*/  QSPC.E.S P0, RZ, [R36+0x3800] ;  /* 0x0038000024ff73aa */ /* 0x000f640000000500 */
[----:B-----5:R-:W-:Y:S05]  /*4ca40*/  @!P0 BRA `(.L_x_4388) ;  /* 0x0000008000008947 */ /* 0x020fea0003800000 */
[----:B------:R-:W-:-:S04]  /*4ca50*/  IADD3 R0, R36, 0x3800, RZ ;  /* 0x0000380024007810 */ /* 0x000fc80007ffe0ff */
[----:B------:R-:W-:-:S05]  /*4ca60*/  LOP3.LUT R0, R0, 0xffffff, RZ, 0xc0, !PT ;  /* 0x00ffffff00007812 */ /* 0x000fca00078ec0ff */
.L_x_4389:
[----:B------:R-:W5:Y:S02]  /*4ca70*/  LDS R2, [R0] ;  /* 0x0000000000027984 */ /* 0x000f640000000800 */
[----:B-1---5:R-:W-:-:S06]  /*4ca80*/  FADD R3, R14, R2 ;  /* 0x000000020e037221 */ /* 0x022fcc0000000000 */
[----:B------:R-:W1:Y:S02]  /*4ca90*/  ATOMS.CAST.SPIN R3, [R0], R2, R3 ;  /* 0x000000020003738d */ /* 0x000e640001800003 */
[----:B-1----:R-:W-:-:S13]  /*4caa0*/  ISETP.EQ.U32.AND P0, PT, R3, 0x1, PT ;  /* 0x000000010300780c */ /* 0x002fda0003f02070 */
[----:B------:R-:W-:Y:S05]  /*4cab0*/  @!P0 BRA `(.L_x_4389) ;  /* 0xffffffb000008947 */ /* 0x000fea000383ffff */
[----:B------:R-:W-:Y:S05]  /*4cac0*/  BRA `(.L_x_4387) ;  /* 0x0000003000007947 */ /* 0x000fea0003800000 */
.L_x_4388:
[----:B-1----:R-:W5:Y:S02]  /*4cad0*/  LD.E R3, [R36.64+0x3800] ;  /* 0x0038000824037980 */ /* 0x002f64000c101900 */
[----:B-----5:R-:W-:-:S05]  /*4cae0*/  FADD R3, R14, R3 ;  /* 0x000000030e037221 */ /* 0x020fca0000000000 */
[----:B------:R1:W-:Y:S02]  /*4caf0*/  ST.E [R36.64+0x3800], R3 ;  /* 0x0038000324007985 */ /* 0x0003e4000c101908 */
.L_x_4387:
[----:B------:R-:W-:Y:S05]  /*4cb00*/  BSYNC B0 ;  /* 0x0000000000007941 */ /* 0x000fea0003800000 */
.L_x_4386:
[----:B------:R-:W5:Y:S01]  /*4cb10*/  ATOM.E.ADD.F32.FTZ.RN.STRONG.GPU P0, RZ, [R36.64+0x3c00], R15 ;  /* 0x003c000f24ff798a */ /* 0x000f62000810e7c8 */
[----:B------:R-:W-:Y:S01]  /*4cb20*/  BSSY B0, `(.L_x_4390) ;  /* 0x000000f000007945 */ /* 0x000fe20003800000 */
[----:B-----5:R-:W-:Y:S05]  /*4cb30*/  @P0 BRA `(.L_x_4391) ;  /* 0x000000d000000947 */ /* 0x020fea0003800000 */
[----:B------:R-:W5:Y:S02]  /*4cb40*/  QSPC.E.S P0, RZ, [R36+0x3c00] ;  /* 0x003c000024ff73aa */ /* 0x000f640000000500 */
[----:B-----5:R-:W-:Y:S05]  /*4cb50*/  @!P0 BRA `(.L_x_4392) ;  /* 0x0000008000008947 */ /* 0x020fea0003800000 */
[----:B------:R-:W-:-:S04]  /*4cb60*/  IADD3 R0, R36, 0x3c00, RZ ;  /* 0x00003c0024007810 */ /* 0x000fc80007ffe0ff */
[----:B------:R-:W-:-:S05]  /*4cb70*/  LOP3.LUT R0, R0, 0xffffff, RZ, 0xc0, !PT ;  /* 0x00ffffff00007812 */ /* 0x000fca00078ec0ff */
.L_x_4393:
[----:B------:R-:W5:Y:S02]  /*4cb80*/  LDS R2, [R0] ;  /* 0x0000000000027984 */ /* 0x000f640000000800 */
[----:B-1---5:R-:W-:-:S06]  /*4cb90*/  FADD R3, R15, R2 ;  /* 0x000000020f037221 */ /* 0x022fcc0000000000 */
[----:B------:R-:W1:Y:S02]  /*4cba0*/  ATOMS.CAST.SPIN R3, [R0], R2, R3 ;  /* 0x000000020003738d */ /* 0x000e640001800003 */
[----:B-1----:R-:W-:-:S13]  /*4cbb0*/  ISETP.EQ.U32.AND P0, PT, R3, 0x1, PT ;  /* 0x000000010300780c */ /* 0x002fda0003f02070 */
[----:B------:R-:W-:Y:S05]  /*4cbc0*/  @!P0 BRA `(.L_x_4393) ;  /* 0xffffffb000008947 */ /* 0x000fea000383ffff */
[----:B------:R-:W-:Y:S05]  /*4cbd0*/  BRA `(.L_x_4391) ;  /* 0x0000003000007947 */ /* 0x000fea0003800000 */
.L_x_4392:
[----:B------:R-:W5:Y:S02]  /*4cbe0*/  LD.E R0, [R36.64+0x3c00] ;  /* 0x003c000824007980 */ /* 0x000f64000c101900 */
[----:B-----5:R-:W-:-:S05]  /*4cbf0*/  FADD R15, R15, R0 ;  /* 0x000000000f0f7221 */ /* 0x020fca0000000000 */
[----:B------:R1:W-:Y:S02]  /*4cc00*/  ST.E [R36.64+0x3c00], R15 ;  /* 0x003c000f24007985 */ /* 0x0003e4000c101908 */
.L_x_4391:
[----:B------:R-:W-:Y:S05]  /*4cc10*/  BSYNC B0 ;  /* 0x0000000000007941 */ /* 0x000fea0003800000 */
.L_x_4390:
[----:B------:R-:W5:Y:S01]  /*4cc20*/  ATOM.E.ADD.F32.FTZ.RN.STRONG.GPU P0, RZ, [R36.64+0x4000], R20 ;  /* 0x0040001424ff798a */ /* 0x000f62000810e7c8 */
[----:B------:R-:W-:Y:S01]  /*4cc30*/  BSSY B0, `(.L_x_4394) ;  /* 0x000000f000007945 */ /* 0x000fe20003800000 */
[----:B-----5:R-:W-:Y:S05]  /*4cc40*/  @P0 BRA `(.L_x_4395) ;  /* 0x000000d000000947 */ /* 0x020fea0003800000 */
[----:B------:R-:W5:Y:S02]  /*4cc50*/  QSPC.E.S P0, RZ, [R36+0x4000] ;  /* 0x0040000024ff73aa */ /* 0x000f640000000500 */
[----:B-----5:R-:W-:Y:S05]  /*4cc60*/  @!P0 BRA `(.L_x_4396) ;  /* 0x0000008000008947 */ /* 0x020fea0003800000 */
[----:B------:R-:W-:-:S04]  /*4cc70*/  IADD3 R0, R36, 0x4000, RZ ;  /* 0x0000400024007810 */ /* 0x000fc80007ffe0ff */
[----:B------:R-:W-:-:S05]  /*4cc80*/  LOP3.LUT R0, R0, 0xffffff, RZ, 0xc0, !PT ;  /* 0x00ffffff00007812 */ /* 0x000fca00078ec0ff */
.L_x_4397:
[----:B------:R-:W5:Y:S02]  /*4cc90*/  LDS R2, [R0] ;  /* 0x0000000000027984 */ /* 0x000f640000000800 */
[----:B-1---5:R-:W-:-:S06]  /*4cca0*/  FADD R3, R20, R2 ;  /* 0x0000000214037221 */ /* 0x022fcc0000000000 */
[----:B------:R-:W1:Y:S02]  /*4ccb0*/  ATOMS.CAST.SPIN R3, [R0], R2, R3 ;  /* 0x000000020003738d */ /* 0x000e640001800003 */
[----:B-1----:R-:W-:-:S13]  /*4ccc0*/  ISETP.EQ.U32.AND P0, PT, R3, 0x1, PT ;  /* 0x000000010300780c */ /* 0x002fda0003f02070 */
[----:B------:R-:W-:Y:S05]  /*4ccd0*/  @!P0 BRA `(.L_x_4397) ;  /* 0xffffffb000008947 */ /* 0x000fea000383ffff */
[----:B------:R-:W-:Y:S05]  /*4cce0*/  BRA `(.L_x_4395) ;  /* 0x0000003000007947 */ /* 0x000fea0003800000 */
.L_x_4396:
[----:B-1----:R-:W5:Y:S02]  /*4ccf0*/  LD.E R3, [R36.64+0x4000] ;  /* 0x0040000824037980 */ /* 0x002f64000c101900 */
[----:B-----5:R-:W-:-:S05]  /*4cd00*/  FADD R3, R20, R3 ;  /* 0x0000000314037221 */ /* 0x020fca0000000000 */
[----:B------:R1:W-:Y:S02]  /*4cd10*/  ST.E [R36.64+0x4000], R3 ;  /* 0x0040000324007985 */ /* 0x0003e4000c101908 */
.L_x_4395:
[----:B------:R-:W-:Y:S05]  /*4cd20*/  BSYNC B0 ;  /* 0x0000000000007941 */ /* 0x000fea0003800000 */
.L_x_4394:
[----:B------:R-:W5:Y:S01]  /*4cd30*/  ATOM.E.ADD.F32.FTZ.RN.STRONG.GPU P0, RZ, [R36.64+0x4400], R21 ;  /* 0x0044001524ff798a */ /* 0x000f62000810e7c8 */
[----:B------:R-:W-:Y:S01]  /*4cd40*/  BSSY B0, `(.L_x_4398) ;  /* 0x000000f000007945 */ /* 0x000fe20003800000 */
[----:B-----5:R-:W-:Y:S05]  /*4cd50*/  @P0 BRA `(.L_x_4399) ;  /* 0x000000d000000947 */ /* 0x020fea0003800000 */
[----:B------:R-:W5:Y:S02]  /*4cd60*/  QSPC.E.S P0, RZ, [R36+0x4400] ;  /* 0x0044000024ff73aa */ /* 0x000f640000000500 */
[----:B-----5:R-:W-:Y:S05]  /*4cd70*/  @!P0 BRA `(.L_x_4400) ;  /* 0x0000008000008947 */ /* 0x020fea0003800000 */
[----:B------:R-:W-:-:S04]  /*4cd80*/  IADD3 R0, R36, 0x4400, RZ ;  /* 0x0000440024007810 */ /* 0x000fc80007ffe0ff */
[----:B------:R-:W-:-:S05]  /*4cd90*/  LOP3.LUT R0, R0, 0xffffff, RZ, 0xc0, !PT ;  /* 0x00ffffff00007812 */ /* 0x000fca00078ec0ff */
.L_x_4401:
[----:B------:R-:W5:Y:S02]  /*4cda0*/  LDS R2, [R0] ;  /* 0x0000000000027984 */ /* 0x000f640000000800 */
[----:B-1---5:R-:W-:-:S06]  /*4cdb0*/  FADD R3, R21, R2 ;  /* 0x0000000215037221 */ /* 0x022fcc0000000000 */
[----:B------:R-:W1:Y:S02]  /*4cdc0*/  ATOMS.CAST.SPIN R3, [R0], R2, R3 ;  /* 0x000000020003738d */ /* 0x000e640001800003 */
[----:B-1----:R-:W-:-:S13]  /*4cdd0*/  ISETP.EQ.U32.AND P0, PT, R3, 0x1, PT ;  /* 0x000000010300780c */ /* 0x002fda0003f02070 */
[----:B------:R-:W-:Y:S05]  /*4cde0*/  @!P0 BRA `(.L_x_4401) ;  /* 0xffffffb000008947 */ /* 0x000fea000383ffff */
[----:B------:R-:W-:Y:S05]  /*4cdf0*/  BRA `(.L_x_4399) ;  /* 0x0000003000007947 */ /* 0x000fea0003800000 */
.L_x_4400:
[----:B------:R-:W5:Y:S02]  /*4ce00*/  LD.E R0, [R36.64+0x4400] ;  /* 0x0044000824007980 */ /* 0x000f64000c101900 */
[----:B-----5:R-:W-:-:S05]  /*4ce10*/  FADD R21, R21, R0 ;  /* 0x0000000015157221 */ /* 0x020fca0000000000 */
[----:B------:R1:W-:Y:S02]  /*4ce20*/  ST.E [R36.64+0x4400], R21 ;  /* 0x0044001524007985 */ /* 0x0003e4000c101908 */
.L_x_4399:
[----:B------:R-:W-:Y:S05]  /*4ce30*/  BSYNC B0 ;  /* 0x0000000000007941 */ /* 0x000fea0003800000 */
.L_x_4398:
[----:B------:R-:W5:Y:S01]  /*4ce40*/  ATOM.E.ADD.F32.FTZ.RN.STRONG.GPU P0, RZ, [R36.64+0x4800], R22 ;  /* 0x0048001624ff798a */ /* 0x000f62000810e7c8 */
[----:B------:R-:W-:Y:S01]  /*4ce50*/  BSSY B0, `(.L_x_4402) ;  /* 0x000000f000007945 */ /* 0x000fe20003800000 */
[----:B-----5:R-:W-:Y:S05]  /*4ce60*/  @P0 BRA `(.L_x_4403) ;  /* 0x000000d000000947 */ /* 0x020fea0003800000 */
[----:B------:R-:W5:Y:S02]  /*4ce70*/  QSPC.E.S P0, RZ, [R36+0x4800] ;  /* 0x0048000024ff73aa */ /* 0x000f640000000500 */
[----:B-----5:R-:W-:Y:S05]  /*4ce80*/  @!P0 BRA `(.L_x_4404) ;  /* 0x0000008000008947 */ /* 0x020fea0003800000 */
[----:B------:R-:W-:-:S04]  /*4ce90*/  IADD3 R0, R36, 0x4800, RZ ;  /* 0x0000480024007810 */ /* 0x000fc80007ffe0ff */
[----:B------:R-:W-:-:S05]  /*4cea0*/  LOP3.LUT R0, R0, 0xffffff, RZ, 0xc0, !PT ;  /* 0x00ffffff00007812 */ /* 0x000fca00078ec0ff */
.L_x_4405:
[----:B------:R-:W5:Y:S02]  /*4ceb0*/  LDS R2, [R0] ;  /* 0x0000000000027984 */ /* 0x000f640000000800 */
[----:B-1---5:R-:W-:-:S06]  /*4cec0*/  FADD R3, R22, R2 ;  /* 0x0000000216037221 */ /* 0x022fcc0000000000 */
[----:B------:R-:W1:Y:S02]  /*4ced0*/  ATOMS.CAST.SPIN R3, [R0], R2, R3 ;  /* 0x000000020003738d */ /* 0x000e640001800003 */
[----:B-1----:R-:W-:-:S13]  /*4cee0*/  ISETP.EQ.U32.AND P0, PT, R3, 0x1, PT ;  /* 0x000000010300780c */ /* 0x002fda0003f02070 */
[----:B------:R-:W-:Y:S05]  /*4cef0*/  @!P0 BRA `(.L_x_4405) ;  /* 0xffffffb000008947 */ /* 0x000fea000383ffff */
[----:B------:R-:W-:Y:S05]  /*4cf00*/  BRA `(.L_x_4403) ;  /* 0x0000003000007947 */ /* 0x000fea0003800000 */
.L_x_4404:
[----:B-1----:R-:W5:Y:S02]  /*4cf10*/  LD.E R3, [R36.64+0x4800] ;  /* 0x0048000824037980 */ /* 0x002f64000c101900 */
[----:B-----5:R-:W-:-:S05]  /*4cf20*/  FADD R3, R22, R3 ;  /* 0x0000000316037221 */ /* 0x020fca0000000000 */
[----:B------:R1:W-:Y:S02]  /*4cf30*/  ST.E [R36.64+0x4800], R3 ;  /* 0x0048000324007985 */ /* 0x0003e4000c101908 */
.L_x_4403:
[----:B------:R-:W-:Y:S05]  /*4cf40*/  BSYNC B0 ;  /* 0x0000000000007941 */ /* 0x000fea0003800000 */
.L_x_4402:
[----:B------:R-:W5:Y:S01]  /*4cf50*/  ATOM.E.ADD.F32.FTZ.RN.STRONG.GPU P0, RZ, [R36.64+0x4c00], R23 ;  /* 0x004c001724ff798a */ /* 0x000f62000810e7c8 */
[----:B------:R-:W-:Y:S01]  /*4cf60*/  BSSY B0, `(.L_x_4406) ;  /* 0x000000f000007945 */ /* 0x000fe20003800000 */
[----:B-----5:R-:W-:Y:S05]  /*4cf70*/  @P0 BRA `(.L_x_4407) ;  /* 0x000000d000000947 */ /* 0x020fea0003800000 */
[----:B------:R-:W5:Y:S02]  /*4cf80*/  QSPC.E.S P0, RZ, [R36+0x4c00] ;  /* 0x004c000024ff73aa */ /* 0x000f640000000500 */
[----:B-----5:R-:W-:Y:S05]  /*4cf90*/  @!P0 BRA `(.L_x_4408) ;  /* 0x0000008000008947 */ /* 0x020fea0003800000 */
[----:B------:R-:W-:-:S04]  /*4cfa0*/  IADD3 R0, R36, 0x4c00, RZ ;  /* 0x00004c0024007810 */ /* 0x000fc80007ffe0ff */
[----:B------:R-:W-:-:S05]  /*4cfb0*/  LOP3.LUT R0, R0, 0xffffff, RZ, 0xc0, !PT ;  /* 0x00ffffff00007812 */ /* 0x000fca00078ec0ff */
.L_x_4409:
[----:B------:R-:W5:Y:S02]  /*4cfc0*/  LDS R2, [R0] ;  /* 0x0000000000027984 */ /* 0x000f640000000800 */
[----:B-1---5:R-:W-:-:S06]  /*4cfd0*/  FADD R3, R23, R2 ;  /* 0x0000000217037221 */ /* 0x022fcc0000000000 */
[----:B------:R-:W1:Y:S02]  /*4cfe0*/  ATOMS.CAST.SPIN R3, [R0], R2, R3 ;  /* 0x000000020003738d */ /* 0x000e640001800003 */
[----:B-1----:R-:W-:-:S13]  /*4cff0*/  ISETP.EQ.U32.AND P0, PT, R3, 0x1, PT ;  /* 0x000000010300780c */ /* 0x002fda0003f02070 */
[----:B------:R-:W-:Y:S05]  /*4d000*/  @!P0 BRA `(.L_x_4409) ;  /* 0xffffffb000008947 */ /* 0x000fea000383ffff */
[----:B------:R-:W-:Y:S05]  /*4d010*/  BRA `(.L_x_4407) ;  /* 0x0000003000007947 */ /* 0x000fea0003800000 */
.L_x_4408:
[----:B------:R-:W5:Y:S02]  /*4d020*/  LD.E R0, [R36.64+0x4c00] ;  /* 0x004c000824007980 */ /* 0x000f64000c101900 */
[----:B-----5:R-:W-:-:S05]  /*4d030*/  FADD R23, R23, R0 ;  /* 0x0000000017177221 */ /* 0x020fca0000000000 */
[----:B------:R1:W-:Y:S02]  /*4d040*/  ST.E [R36.64+0x4c00], R23 ;  /* 0x004c001724007985 */ /* 0x0003e4000c101908 */
.L_x_4407:
[----:B------:R-:W-:Y:S05]  /*4d050*/  BSYNC B0 ;  /* 0x0000000000007941 */ /* 0x000fea0003800000 */
.L_x_4406:
[----:B------:R-:W5:Y:S01]  /*4d060*/  ATOM.E.ADD.F32.FTZ.RN.STRONG.GPU P0, RZ, [R36.64+0x5000], R24 ;  /* 0x0050001824ff798a */ /* 0x000f62000810e7c8 */
[----:B------:R-:W-:Y:S01]  /*4d070*/  BSSY B0, `(.L_x_4410) ;  /* 0x000000f000007945 */ /* 0x000fe20003800000 */
[----:B-----5:R-:W-:Y:S05]  /*4d080*/  @P0 BRA `(.L_x_4411) ;  /* 0x000000d000000947 */ /* 0x020fea0003800000 */
[----:B------:R-:W5:Y:S02]  /*4d090*/  QSPC.E.S P0, RZ, [R36+0x5000] ;  /* 0x0050000024ff73aa */ /* 0x000f640000000500 */
[----:B-----5:R-:W-:Y:S05]  /*4d0a0*/  @!P0 BRA `(.L_x_4412) ;  /* 0x0000008000008947 */ /* 0x020fea0003800000 */
[----:B------:R-:W-:-:S04]  /*4d0b0*/  IADD3 R0, R36, 0x5000, RZ ;  /* 0x0000500024007810 */ /* 0x000fc80007ffe0ff */
[----:B------:R-:W-:-:S05]  /*4d0c0*/  LOP3.LUT R0, R0, 0xffffff, RZ, 0xc0, !PT ;  /* 0x00ffffff00007812 */ /* 0x000fca00078ec0ff */
.L_x_4413:
[----:B------:R-:W5:Y:S02]  /*4d0d0*/  LDS R2, [R0] ;  /* 0x0000000000027984 */ /* 0x000f640000000800 */
[----:B-1---5:R-:W-:-:S06]  /*4d0e0*/  FADD R3, R24, R2 ;  /* 0x0000000218037221 */ /* 0x022fcc0000000000 */
[----:B------:R-:W1:Y:S02]  /*4d0f0*/  ATOMS.CAST.SPIN R3, [R0], R2, R3 ;  /* 0x000000020003738d */ /* 0x000e640001800003 */
[----:B-1----:R-:W-:-:S13]  /*4d100*/  ISETP.EQ.U32.AND P0, PT, R3, 0x1, PT ;  /* 0x000000010300780c */ /* 0x002fda0003f02070 */
[----:B------:R-:W-:Y:S05]  /*4d110*/  @!P0 BRA `(.L_x_4413) ;  /* 0xffffffb000008947 */ /* 0x000fea000383ffff */
[----:B------:R-:W-:Y:S05]  /*4d120*/  BRA `(.L_x_4411) ;  /* 0x0000003000007947 */ /* 0x000fea0003800000 */
.L_x_4412:
[----:B-1----:R-:W5:Y:S02]  /*4d130*/  LD.E R3, [R36.64+0x5000] ;  /* 0x0050000824037980 */ /* 0x002f64000c101900 */
[----:B-----5:R-:W-:-:S05]  /*4d140*/  FADD R3, R24, R3 ;  /* 0x0000000318037221 */ /* 0x020fca0000000000 */
[----:B------:R1:W-:Y:S02]  /*4d150*/  ST.E [R36.64+0x5000], R3 ;  /* 0x0050000324007985 */ /* 0x0003e4000c101908 */
.L_x_4411:
[----:B------:R-:W-:Y:S05]  /*4d160*/  BSYNC B0 ;  /* 0x0000000000007941 */ /* 0x000fea0003800000 */
.L_x_4410:
[----:B------:R-:W5:Y:S01]  /*4d170*/  ATOM.E.ADD.F32.FTZ.RN.STRONG.GPU P0, RZ, [R36.64+0x5400], R25 ;  /* 0x0054001924ff798a */ /* 0x000f62000810e7c8 */
[----:B------:R-:W-:Y:S01]  /*4d180*/  BSSY B0, `(.L_x_4414) ;  /* 0x000000f000007945 */ /* 0x000fe20003800000 */
[----:B-----5:R-:W-:Y:S05]  /*4d190*/  @P0 BRA `(.L_x_4415) ;  /* 0x000000d000000947 */ /* 0x020fea0003800000 */
[----:B------:R-:W5:Y:S02]  /*4d1a0*/  QSPC.E.S P0, RZ, [R36+0x5400] ;  /* 0x0054000024ff73aa */ /* 0x000f640000000500 */
[----:B-----5:R-:W-:Y:S05]  /*4d1b0*/  @!P0 BRA `(.L_x_4416) ;  /* 0x0000008000008947 */ /* 0x020fea0003800000 */
[----:B------:R-:W-:-:S04]  /*4d1c0*/  IADD3 R0, R36, 0x5400, RZ ;  /* 0x0000540024007810 */ /* 0x000fc80007ffe0ff */
[----:B------:R-:W-:-:S05]  /*4d1d0*/  LOP3.LUT R0, R0, 0xffffff, RZ, 0xc0, !PT ;  /* 0x00ffffff00007812 */ /* 0x000fca00078ec0ff */
.L_x_4417:
[----:B------:R-:W5:Y:S02]  /*4d1e0*/  LDS R2, [R0] ;  /* 0x0000000000027984 */ /* 0x000f640000000800 */
[----:B-1---5:R-:W-:-:S06]  /*4d1f0*/  FADD R3, R25, R2 ;  /* 0x0000000219037221 */ /* 0x022fcc0000000000 */
[----:B------:R-:W1:Y:S02]  /*4d200*/  ATOMS.CAST.SPIN R3, [R0], R2, R3 ;  /* 0x000000020003738d */ /* 0x000e640001800003 */
[----:B-1----:R-:W-:-:S13]  /*4d210*/  ISETP.EQ.U32.AND P0, PT, R3, 0x1, PT ;  /* 0x000000010300780c */ /* 0x002fda0003f02070 */
[----:B------:R-:W-:Y:S05]  /*4d220*/  @!P0 BRA `(.L_x_4417) ;  /* 0xffffffb000008947 */ /* 0x000fea000383ffff */
[----:B------:R-:W-:Y:S05]  /*4d230*/  BRA `(.L_x_4415) ;  /* 0x0000003000007947 */ /* 0x000fea0003800000 */
.L_x_4416:
[----:B------:R-:W5:Y:S02]  /*4d240*/  LD.E R0, [R36.64+0x5400] ;  /* 0x0054000824007980 */ /* 0x000f64000c101900 */
[----:B-----5:R-:W-:-:S05]  /*4d250*/  FADD R25, R25, R0 ;  /* 0x0000000019197221 */ /* 0x020fca0000000000 */
[----:B------:R1:W-:Y:S02]  /*4d260*/  ST.E [R36.64+0x5400], R25 ;  /* 0x0054001924007985 */ /* 0x0003e4000c101908 */
.L_x_4415:
[----:B------:R-:W-:Y:S05]  /*4d270*/  BSYNC B0 ;  /* 0x0000000000007941 */ /* 0x000fea0003800000 */
.L_x_4414:
[----:B------:R-:W5:Y:S01]  /*4d280*/  ATOM.E.ADD.F32.FTZ.RN.STRONG.GPU P0, RZ, [R36.64+0x5800], R26 ;  /* 0x0058001a24ff798a */ /* 0x000f62000810e7c8 */
[----:B------:R-:W-:Y:S01]  /*4d290*/  BSSY B0, `(.L_x_4418) ;  /* 0x000000f000007945 */ /* 0x000fe20003800000 */
[----:B-----5:R-:W-:Y:S05]  /*4d2a0*/  @P0 BRA `(.L_x_4419) ;  /* 0x000000d000000947 */ /* 0x020fea0003800000 */
[----:B------:R-:W5:Y:S02]  /*4d2b0*/  QSPC.E.S P0, RZ, [R36+0x5800] ;  /* 0x0058000024ff73aa */ /* 0x000f640000000500 */
[----:B-----5:R-:W-:Y:S05]  /*4d2c0*/  @!P0 BRA `(.L_x_4420) ;  /* 0x0000008000008947 */ /* 0x020fea0003800000 */
[----:B------:R-:W-:-:S04]  /*4d2d0*/  IADD3 R0, R36, 0x5800, RZ ;  /* 0x0000580024007810 */ /* 0x000fc80007ffe0ff */
[----:B------:R-:W-:-:S05]  /*4d2e0*/  LOP3.LUT R0, R0, 0xffffff, RZ, 0xc0, !PT ;  /* 0x00ffffff00007812 */ /* 0x000fca00078ec0ff */
.L_x_4421:
[----:B------:R-:W5:Y:S02]  /*4d2f0*/  LDS R2, [R0] ;  /* 0x0000000000027984 */ /* 0x000f640000000800 */
[----:B-1---5:R-:W-:-:S06]  /*4d300*/  FADD R3, R26, R2 ;  /* 0x000000021a037221 */ /* 0x022fcc0000000000 */
[----:B------:R-:W1:Y:S02]  /*4d310*/  ATOMS.CAST.SPIN R3, [R0], R2, R3 ;  /* 0x000000020003738d */ /* 0x000e640001800003 */
[----:B-1----:R-:W-:-:S13]  /*4d320*/  ISETP.EQ.U32.AND P0, PT, R3, 0x1, PT ;  /* 0x000000010300780c */ /* 0x002fda0003f02070 */
[----:B------:R-:W-:Y:S05]  /*4d330*/  @!P0 BRA `(.L_x_4421) ;  /* 0xffffffb000008947 */ /* 0x000fea000383ffff */
[----:B------:R-:W-:Y:S05]  /*4d340*/  BRA `(.L_x_4419) ;  /* 0x0000003000007947 */ /* 0x000fea0003800000 */
.L_x_4420:
[----:B-1----:R-:W5:Y:S02]  /*4d350*/  LD.E R3, [R36.64+0x5800] ;  /* 0x0058000824037980 */ /* 0x002f64000c101900 */
[----:B-----5:R-:W-:-:S05]  /*4d360*/  FADD R3, R26, R3 ;  /* 0x000000031a037221 */ /* 0x020fca0000000000 */
[----:B------:R1:W-:Y:S02]  /*4d370*/  ST.E [R36.64+0x5800], R3 ;  /* 0x0058000324007985 */ /* 0x0003e4000c101908 */
.L_x_4419:
[----:B------:R-:W-:Y:S05]  /*4d380*/  BSYNC B0 ;  /* 0x0000000000007941 */ /* 0x000fea0003800000 */
.L_x_4418:
[----:B------:R-:W5:Y:S01]  /*4d390*/  ATOM.E.ADD.F32.FTZ.RN.STRONG.GPU P0, RZ, [R36.64+0x5c00], R27 ;  /* 0x005c001b24ff798a */ /* 0x000f62000810e7c8 */
[----:B------:R-:W-:Y:S01]  /*4d3a0*/  BSSY B0, `(.L_x_4422) ;  /* 0x000000f000007945 */ /* 0x000fe20003800000 */
[----:B-----5:R-:W-:Y:S05]  /*4d3b0*/  @P0 BRA `(.L_x_4423) ;  /* 0x000000d000000947 */ /* 0x020fea0003800000 */
[----:B------:R-:W5:Y:S02]  /*4d3c0*/  QSPC.E.S P0, RZ, [R36+0x5c00] ;  /* 0x005c000024ff73aa */ /* 0x000f640000000500 */
[----:B-----5:R-:W-:Y:S05]  /*4d3d0*/  @!P0 BRA `(.L_x_4424) ;  /* 0x0000008000008947 */ /* 0x020fea0003800000 */
[----:B------:R-:W-:-:S04]  /*4d3e0*/  IADD3 R0, R36, 0x5c00, RZ ;  /* 0x00005c0024007810 */ /* 0x000fc80007ffe0ff */
[----:B------:R-:W-:-:S05]  /*4d3f0*/  LOP3.LUT R0, R0, 0xffffff, RZ, 0xc0, !PT ;  /* 0x00ffffff00007812 */ /* 0x000fca00078ec0ff */
.L_x_4425:
[----:B------:R-:W5:Y:S02]  /*4d400*/  LDS R2, [R0] ;  /* 0x0000000000027984 */ /* 0x000f640000000800 */
[----:B-1---5:R-:W-:-:S06]  /*4d410*/  FADD R3, R27, R2 ;  /* 0x000000021b037221 */ /* 0x022fcc0000000000 */
[----:B------:R-:W1:Y:S02]  /*4d420*/  ATOMS.CAST.SPIN R3, [R0], R2, R3 ;  /* 0x000000020003738d */ /* 0x000e640001800003 */
[----:B-1----:R-:W-:-:S13]  /*4d430*/  ISETP.EQ.U32.AND P0, PT, R3, 0x1, PT ;  /* 0x000000010300780c */ /* 0x002fda0003f02070 */
[----:B------:R-:W-:Y:S05]  /*4d440*/  @!P0 BRA `(.L_x_4425) ;  /* 0xffffffb000008947 */ /* 0x000fea000383ffff */
[----:B------:R-:W-:Y:S05]  /*4d450*/  BRA `(.L_x_4423) ;  /* 0x0000003000007947 */ /* 0x000fea0003800000 */
.L_x_4424:
[----:B------:R-:W5:Y:S02]  /*4d460*/  LD.E R0, [R36.64+0x5c00] ;  /* 0x005c000824007980 */ /* 0x000f64000c101900 */
[----:B-----5:R-:W-:-:S05]  /*4d470*/  FADD R27, R27, R0 ;  /* 0x000000001b1b7221 */ /* 0x020fca0000000000 */
[----:B------:R1:W-:Y:S02]  /*4d480*/  ST.E [R36.64+0x5c00], R27 ;  /* 0x005c001b24007985 */ /* 0x0003e4000c101908 */
.L_x_4423:
[----:B------:R-:W-:Y:S05]  /*4d490*/  BSYNC B0 ;  /* 0x0000000000007941 */ /* 0x000fea0003800000 */
.L_x_4422:
[----:B------:R-:W5:Y:S01]  /*4d4a0*/  ATOM.E.ADD.F32.FTZ.RN.STRONG.GPU P0, RZ, [R36.64+0x6000], R32 ;  /* 0x0060002024ff798a */ /* 0x000f62000810e7c8 */
[----:B------:R-:W-:Y:S01]  /*4d4b0*/  BSSY B0, `(.L_x_4426) ;  /* 0x000000f000007945 */ /* 0x000fe20003800000 */
[----:B-----5:R-:W-:Y:S05]  /*4d4c0*/  @P0 BRA `(.L_x_4427) ;  /* 0x000000d000000947 */ /* 0x020fea0003800000 */
[----:B------:R-:W5:Y:S02]  /*4d4d0*/  QSPC.E.S P0, RZ, [R36+0x6000] ;  /* 0x0060000024ff73aa */ /* 0x000f640000000500 */
[----:B-----5:R-:W-:Y:S05]  /*4d4e0*/  @!P0 BRA `(.L_x_4428) ;  /* 0x0000008000008947 */ /* 0x020fea0003800000 */
[----:B------:R-:W-:-:S04]  /*4d4f0*/  IADD3 R0, R36, 0x6000, RZ ;  /* 0x0000600024007810 */ /* 0x000fc80007ffe0ff */
[----:B------:R-:W-:-:S05]  /*4d500*/  LOP3.LUT R0, R0, 0xffffff, RZ, 0xc0, !PT ;  /* 0x00ffffff00007812 */ /* 0x000fca00078ec0ff */
.L_x_4429:
[----:B------:R-:W5:Y:S02]  /*4d510*/  LDS R2, [R0] ;  /* 0x0000000000027984 */ /* 0x000f640000000800 */
[----:B-1---5:R-:W-:-:S06]  /*4d520*/  FADD R3, R32, R2 ;  /* 0x0000000220037221 */ /* 0x022fcc0000000000 */
[----:B------:R-:W1:Y:S02]  /*4d530*/  ATOMS.CAST.SPIN R3, [R0], R2, R3 ;  /* 0x000000020003738d */ /* 0x000e640001800003 */
[----:B-1----:R-:W-:-:S13]  /*4d540*/  ISETP.EQ.U32.AND P0, PT, R3, 0x1, PT ;  /* 0x000000010300780c */ /* 0x002fda0003f02070 */
[----:B------:R-:W-:Y:S05]  /*4d550*/  @!P0 BRA `(.L_x_4429) ;  /* 0xffffffb000008947 */ /* 0x000fea000383ffff */
[----:B------:R-:W-:Y:S05]  /*4d560*/  BRA `(.L_x_4427) ;  /* 0x0000003000007947 */ /* 0x000fea0003800000 */
.L_x_4428:
[----:B-1----:R-:W5:Y:S02]  /*4d570*/  LD.E R3, [R36.64+0x6000] ;  /* 0x0060000824037980 */ /* 0x002f64000c101900 */
[----:B-----5:R-:W-:-:S05]  /*4d580*/  FADD R3, R32, R3 ;  /* 0x0000000320037221 */ /* 0x020fca0000000000 */
[----:B------:R1:W-:Y:S02]  /*4d590*/  ST.E [R36.64+0x6000], R3 ;  /* 0x0060000324007985 */ /* 0x0003e4000c101908 */
.L_x_4427:
[----:B------:R-:W-:Y:S05]  /*4d5a0*/  BSYNC B0 ;  /* 0x0000000000007941 */ /* 0x000fea0003800000 */
.L_x_4426:
[----:B------:R-:W5:Y:S01]  /*4d5b0*/  ATOM.E.ADD.F32.FTZ.RN.STRONG.GPU P0, RZ, [R36.64+0x6400], R33 ;  /* 0x0064002124ff798a */ /* 0x000f62000810e7c8 */
[----:B------:R-:W-:Y:S01]  /*4d5c0*/  BSSY B0, `(.L_x_4430) ;  /* 0x000000f000007945 */ /* 0x000fe20003800000 */
[----:B-----5:R-:W-:Y:S05]  /*4d5d0*/  @P0 BRA `(.L_x_4431) ;  /* 0x000000d000000947 */ /* 0x020fea0003800000 */
[----:B------:R-:W5:Y:S02]  /*4d5e0*/  QSPC.E.S P0, RZ, [R36+0x6400] ;  /* 0x0064000024ff73aa */ /* 0x000f640000000500 */
[----:B-----5:R-:W-:Y:S05]  /*4d5f0*/  @!P0 BRA `(.L_x_4432) ;  /* 0x0000008000008947 */ /* 0x020fea0003800000 */
[----:B------:R-:W-:-:S04]  /*4d600*/  IADD3 R0, R36, 0x6400, RZ ;  /* 0x0000640024007810 */ /* 0x000fc80007ffe0ff */
[----:B------:R-:W-:-:S05]  /*4d610*/  LOP3.LUT R0, R0, 0xffffff, RZ, 0xc0, !PT ;  /* 0x00ffffff00007812 */ /* 0x000fca00078ec0ff */
.L_x_4433:
[----:B------:R-:W5:Y:S02]  /*4d620*/  LDS R2, [R0] ;  /* 0x0000000000027984 */ /* 0x000f640000000800 */
[----:B-1---5:R-:W-:-:S06]  /*4d630*/  FADD R3, R33, R2 ;  /* 0x0000000221037221 */ /* 0x022fcc0000000000 */
[----:B------:R-:W1:Y:S02]  /*4d640*/  ATOMS.CAST.SPIN R3, [R0], R2, R3 ;  /* 0x000000020003738d */ /* 0x000e640001800003 */
[----:B-1----:R-:W-:-:S13]  /*4d650*/  ISETP.EQ.U32.AND P0, PT, R3, 0x1, PT ;  /* 0x000000010300780c */ /* 0x002fda0003f02070 */
[----:B------:R-:W-:Y:S05]  /*4d660*/  @!P0 BRA `(.L_x_4433) ;  /* 0xffffffb000008947 */ /* 0x000fea000383ffff */
[----:B------:R-:W-:Y:S05]  /*4d670*/  BRA `(.L_x_4431) ;  /* 0x0000003000007947 */ /* 0x000fea0003800000 */
.L_x_4432:
[----:B------:R-:W5:Y:S02]  /*4d680*/  LD.E R0, [R36.64+0x6400] ;  /* 0x0064000824007980 */ /* 0x000f64000c101900 */
[----:B-----5:R-:W-:-:S05]  /*4d690*/  FADD R33, R33, R0 ;  /* 0x0000000021217221 */ /* 0x020fca0000000000 */
[----:B------:R1:W-:Y:S02]  /*4d6a0*/  ST.E [R36.64+0x6400], R33 ;  /* 0x0064002124007985 */ /* 0x0003e4000c101908 */
.L_x_4431:
[----:B------:R-:W-:Y:S05]  /*4d6b0*/  BSYNC B0 ;  /* 0x0000000000007941 */ /* 0x000fea0003800000 */
.L_x_4430:
[----:B------:R-:W5:Y:S01]  /*4d6c0*/  ATOM.E.ADD.F32.FTZ.RN.STRONG.GPU P0, RZ, [R36.64+0x6800], R34 ;  /* 0x0068002224ff798a */ /* 0x000f62000810e7c8 */
[----:B------:R-:W-:Y:S01]  /*4d6d0*/  BSSY B0, `(.L_x_4434) ;  /* 0x000000f000007945 */ /* 0x000fe20003800000 */
[----:B-----5:R-:W-:Y:S05]  /*4d6e0*/  @P0 BRA `(.L_x_4435) ;  /* 0x000000d000000947 */ /* 0x020fea0003800000 */
[----:B------:R-:W5:Y:S02]  /*4d6f0*/  QSPC.E.S P0, RZ, [R36+0x6800] ;  /* 0x0068000024ff73aa */ /* 0x000f640000000500 */
[----:B-----5:R-:W-:Y:S05]  /*4d700*/  @!P0 BRA `(.L_x_4436) ;  /* 0x0000008000008947 */ /* 0x020fea0003800000 */
[----:B------:R-:W-:-:S04]  /*4d710*/  IADD3 R0, R36, 0x6800, RZ ;  /* 0x0000680024007810 */ /* 0x000fc80007ffe0ff */
[----:B------:R-:W-:-:S05]  /*4d720*/  LOP3.LUT R0, R0, 0xffffff, RZ, 0xc0, !PT ;  /* 0x00ffffff00007812 */ /* 0x000fca00078ec0ff */
.L_x_4437:
[----:B------:R-:W5:Y:S02]  /*4d730*/  LDS R2, [R0] ;  /* 0x0000000000027984 */ /* 0x000f640000000800 */
[----:B-1---5:R-:W-:-:S06]  /*4d740*/  FADD R3, R34, R2 ;  /* 0x0000000222037221 */ /* 0x022fcc0000000000 */
[----:B------:R-:W1:Y:S02]  /*4d750*/  ATOMS.CAST.SPIN R3, [R0], R2, R3 ;  /* 0x000000020003738d */ /* 0x000e640001800003 */
[----:B-1----:R-:W-:-:S13]  /*4d760*/  ISETP.EQ.U32.AND P0, PT, R3, 0x1, PT ;  /* 0x000000010300780c */ /* 0x002fda0003f02070 */
[----:B------:R-:W-:Y:S05]  /*4d770*/  @!P0 BRA `(.L_x_4437) ;  /* 0xffffffb000008947 */ /* 0x000fea000383ffff */
[----:B------:R-:W-:Y:S05]  /*4d780*/  BRA `(.L_x_4435) ;  /* 0x0000003000007947 */ /* 0x000fea0003800000 */
.L_x_4436:
[----:B-1----:R-:W5:Y:S02]  /*4d790*/  LD.E R3, [R36.64+0x6800] ;  /* 0x0068000824037980 */ /* 0x002f64000c101900 */
[----:B-----5:R-:W-:-:S05]  /*4d7a0*/  FADD R3, R34, R3 ;  /* 0x0000000322037221 */ /* 0x020fca0000000000 */
[----:B------:R1:W-:Y:S02]  /*4d7b0*/  ST.E [R36.64+0x6800], R3 ;  /* 0x0068000324007985 */ /* 0x0003e4000c101908 */
.L_x_4435:
[----:B------:R-:W-:Y:S05]  /*4d7c0*/  BSYNC B0 ;  /* 0x0000000000007941 */ /* 0x000fea0003800000 */
.L_x_4434:
[----:B------:R-:W5:Y:S01]  /*4d7d0*/  ATOM.E.ADD.F32.FTZ.RN.STRONG.GPU P0, RZ, [R36.64+0x6c00], R35 ;  /* 0x006c002324ff798a */ /* 0x000f62000810e7c8 */
[----:B------:R-:W-:Y:S01]  /*4d7e0*/  BSSY B0, `(.L_x_4438) ;  /* 0x000000f000007945 */ /* 0x000fe20003800000 */
[----:B-----5:R-:W-:Y:S05]  /*4d7f0*/  @P0 BRA `(.L_x_4439) ;  /* 0x000000d000000947 */ /* 0x020fea0003800000 */
[----:B------:R-:W5:Y:S02]  /*4d800*/  QSPC.E.S P0, RZ, [R36+0x6c00] ;  /* 0x006c000024ff73aa */ /* 0x000f640000000500 */
[----:B-----5:R-:W-:Y:S05]  /*4d810*/  @!P0 BRA `(.L_x_4440) ;  /* 0x0000008000008947 */ /* 0x020fea0003800000 */
[----:B------:R-:W-:-:S04]  /*4d820*/  IADD3 R0, R36, 0x6c00, RZ ;  /* 0x00006c0024007810 */ /* 0x000fc80007ffe0ff */
[----:B------:R-:W-:-:S05]  /*4d830*/  LOP3.LUT R0, R0, 0xffffff, RZ, 0xc0, !PT ;  /* 0x00ffffff00007812 */ /* 0x000fca00078ec0ff */
.L_x_4441:
[----:B------:R-:W5:Y:S02]  /*4d840*/  LDS R2, [R0] ;  /* 0x0000000000027984 */ /* 0x000f640000000800 */
[----:B-1---5:R-:W-:-:S06]  /*4d850*/  FADD R3, R35, R2 ;  /* 0x0000000223037221 */ /* 0x022fcc0000000000 */
[----:B------:R-:W1:Y:S02]  /*4d860*/  ATOMS.CAST.SPIN R3, [R0], R2, R3 ;  /* 0x000000020003738d */ /* 0x000e640001800003 */
[----:B-1----:R-:W-:-:S13]  /*4d870*/  ISETP.EQ.U32.AND P0, PT, R3, 0x1, PT ;  /* 0x000000010300780c */ /* 0x002fda0003f02070 */
[----:B------:R-:W-:Y:S05]  /*4d880*/  @!P0 BRA `(.L_x_4441) ;  /* 0xffffffb000008947 */ /* 0x000fea000383ffff */
[----:B------:R-:W-:Y:S05]  /*4d890*/  BRA `(.L_x_4439) ;  /* 0x0000003000007947 */ /* 0x000fea0003800000 */
.L_x_4440:
[----:B------:R-:W5:Y:S02]  /*4d8a0*/  LD.E R0, [R36.64+0x6c00] ;  /* 0x006c000824007980 */ /* 0x000f64000c101900 */
[----:B-----5:R-:W-:-:S05]  /*4d8b0*/  FADD R35, R35, R0 ;  /* 0x0000000023237221 */ /* 0x020fca0000000000 */
[----:B------:R1:W-:Y:S02]  /*4d8c0*/  ST.E [R36.64+0x6c00], R35 ;  /* 0x006c002324007985 */ /* 0x0003e4000c101908 */
.L_x_4439:
[----:B------:R-:W-:Y:S05]  /*4d8d0*/  BSYNC B0 ;  /* 0x0000000000007941 */ /* 0x000fea0003800000 */
.L_x_4438:
[----:B------:R-:W5:Y:S01]  /*4d8e0*/  ATOM.E.ADD.F32.FTZ.RN.STRONG.GPU P0, RZ, [R36.64+0x7000], R28 ;  /* 0x0070001c24ff798a */ /* 0x000f62000810e7c8 */
[----:B------:R-:W-:Y:S01]  /*4d8f0*/  BSSY B0, `(.L_x_4442) ;  /* 0x000000f000007945 */ /* 0x000fe20003800000 */
[----:B-----5:R-:W-:Y:S05]  /*4d900*/  @P0 BRA `(.L_x_4443) ;  /* 0x000000d000000947 */ /* 0x020fea0003800000 */
[----:B------:R-:W5:Y:S02]  /*4d910*/  QSPC.E.S P0, RZ, [R36+0x7000] ;  /* 0x0070000024ff73aa */ /* 0x000f640000000500 */
[----:B-----5:R-:W-:Y:S05]  /*4d920*/  @!P0 BRA `(.L_x_4444) ;  /* 0x0000008000008947 */ /* 0x020fea0003800000 */
[----:B------:R-:W-:-:S04]  /*4d930*/  IADD3 R0, R36, 0x7000, RZ ;  /* 0x0000700024007810 */ /* 0x000fc80007ffe0ff */
[----:B------:R-:W-:-:S05]  /*4d940*/  LOP3.LUT R0, R0, 0xffffff, RZ, 0xc0, !PT ;  /* 0x00ffffff00007812 */ /* 0x000fca00078ec0ff */
.L_x_4445:
[----:B------:R-:W5:Y:S02]  /*4d950*/  LDS R2, [R0] ;  /* 0x0000000000027984 */ /* 0x000f640000000800 */
[----:B-1---5:R-:W-:-:S06]  /*4d960*/  FADD R3, R28, R2 ;  /* 0x000000021c037221 */ /* 0x022fcc0000000000 */
[----:B------:R-:W1:Y:S02]  /*4d970*/  ATOMS.CAST.SPIN R3, [R0], R2, R3 ;  /* 0x000000020003738d */ /* 0x000e640001800003 */
[----:B-1----:R-:W-:-:S13]  /*4d980*/  ISETP.EQ.U32.AND P0, PT, R3, 0x1, PT ;  /* 0x000000010300780c */ /* 0x002fda0003f02070 */
[----:B------:R-:W-:Y:S05]  /*4d990*/  @!P0 BRA `(.L_x_4445) ;  /* 0xffffffb000008947 */ /* 0x000fea000383ffff */
[----:B------:R-:W-:Y:S05]  /*4d9a0*/  BRA `(.L_x_4443) ;  /* 0x0000003000007947 */ /* 0x000fea0003800000 */
.L_x_4444:
[----:B-1----:R-:W5:Y:S02]  /*4d9b0*/  LD.E R3, [R36.64+0x7000] ;  /* 0x0070000824037980 */ /* 0x002f64000c101900 */
[----:B-----5:R-:W-:-:S05]  /*4d9c0*/  FADD R3, R28, R3 ;  /* 0x000000031c037221 */ /* 0x020fca0000000000 */
[----:B------:R1:W-:Y:S02]  /*4d9d0*/  ST.E [R36.64+0x7000], R3 ;  /* 0x0070000324007985 */ /* 0x0003e4000c101908 */
.L_x_4443:
[----:B------:R-:W-:Y:S05]  /*4d9e0*/  BSYNC B0 ;  /* 0x0000000000007941 */ /* 0x000fea0003800000 */
.L_x_4442:
[----:B------:R-:W5:Y:S01]  /*4d9f0*/  ATOM.E.ADD.F32.FTZ.RN.STRONG.GPU P0, RZ, [R36.64+0x7400], R29 ;  /* 0x0074001d24ff798a */ /* 0x000f62000810e7c8 */
[----:B------:R-:W-:Y:S01]  /*4da00*/  BSSY B0, `(.L_x_4446) ;  /* 0x000000f000007945 */ /* 0x000fe20003800000 */
[----:B-----5:R-:W-:Y:S05]  /*4da10*/  @P0 BRA `(.L_x_4447) ;  /* 0x000000d000000947 */ /* 0x020fea0003800000 */
[----:B------:R-:W5:Y:S02]  /*4da20*/  QSPC.E.S P0, RZ, [R36+0x7400] ;  /* 0x0074000024ff73aa */ /* 0x000f640000000500 */
[----:B-----5:R-:W-:Y:S05]  /*4da30*/  @!P0 BRA `(.L_x_4448) ;  /* 0x0000008000008947 */ /* 0x020fea0003800000 */
[----:B------:R-:W-:-:S04]  /*4da40*/  IADD3 R0, R36, 0x7400, RZ ;  /* 0x0000740024007810 */ /* 0x000fc80007ffe0ff */
[----:B------:R-:W-:-:S05]  /*4da50*/  LOP3.LUT R0, R0, 0xffffff, RZ, 0xc0, !PT ;  /* 0x00ffffff00007812 */ /* 0x000fca00078ec0ff */
.L_x_4449:
[----:B------:R-:W5:Y:S02]  /*4da60*/  LDS R2, [R0] ;  /* 0x0000000000027984 */ /* 0x000f640000000800 */
[----:B-1---5:R-:W-:-:S06]  /*4da70*/  FADD R3, R29, R2 ;  /* 0x000000021d037221 */ /* 0x022fcc0000000000 */
[----:B------:R-:W1:Y:S02]  /*4da80*/  ATOMS.CAST.SPIN R3, [R0], R2, R3 ;  /* 0x000000020003738d */ /* 0x000e640001800003 */
[----:B-1----:R-:W-:-:S13]  /*4da90*/  ISETP.EQ.U32.AND P0, PT, R3, 0x1, PT ;  /* 0x000000010300780c */ /* 0x002fda0003f02070 */
[----:B------:R-:W-:Y:S05]  /*4daa0*/  @!P0 BRA `(.L_x_4449) ;  /* 0xffffffb000008947 */ /* 0x000fea000383ffff */
[----:B------:R-:W-:Y:S05]  /*4dab0*/  BRA `(.L_x_4447) ;  /* 0x0000003000007947 */ /* 0x000fea0003800000 */
.L_x_4448:
[----:B------:R-:W5:Y:S02]  /*4dac0*/  LD.E R0, [R36.64+0x7400] ;  /* 0x0074000824007980 */ /* 0x000f64000c101900 */
[----:B-----5:R-:W-:-:S05]  /*4dad0*/  FADD R29, R29, R0 ;  /* 0x000000001d1d7221 */ /* 0x020fca0000000000 */
[----:B------:R1:W-:Y:S02]  /*4dae0*/  ST.E [R36.64+0x7400], R29 ;  /* 0x0074001d24007985 */ /* 0x0003e4000c101908 */
.L_x_4447:
[----:B------:R-:W-:Y:S05]  /*4daf0*/  BSYNC B0 ;  /* 0x0000000000007941 */ /* 0x000fea0003800000 */
.L_x_4446:
[----:B------:R-:W5:Y:S01]  /*4db00*/  ATOM.E.ADD.F32.FTZ.RN.STRONG.GPU P0, RZ, [R36.64+0x7800], R30 ;  /* 0x0078001e24ff798a */ /* 0x000f62000810e7c8 */
[----:B------:R-:W-:Y:S01]  /*4db10*/  BSSY B0, `(.L_x_4450) ;  /* 0x000000f000007945 */ /* 0x000fe20003800000 */
[----:B-----5:R-:W-:Y:S05]  /*4db20*/  @P0 BRA `(.L_x_4451) ;  /* 0x000000d000000947 */ /* 0x020fea0003800000 */
[----:B------:R-:W5:Y:S02]  /*4db30*/  QSPC.E.S P0, RZ, [R36+0x7800] ;  /* 0x0078000024ff73aa */ /* 0x000f640000000500 */
[----:B-----5:R-:W-:Y:S05]  /*4db40*/  @!P0 BRA `(.L_x_4452) ;  /* 0x0000008000008947 */ /* 0x020fea0003800000 */
[----:B------:R-:W-:-:S04]  /*4db50*/  IADD3 R0, R36, 0x7800, RZ ;  /* 0x0000780024007810 */ /* 0x000fc80007ffe0ff */
[----:B------:R-:W-:-:S05]  /*4db60*/  LOP3.LUT R0, R0, 0xffffff, RZ, 0xc0, !PT ;  /* 0x00ffffff00007812 */ /* 0x000fca00078ec0ff */
.L_x_4453:
[----:B------:R-:W5:Y:S02]  /*4db70*/  LDS R2, [R0] ;  /* 0x0000000000027984 */ /* 0x000f640000000800 */
[----:B-1---5:R-:W-:-:S06]  /*4db80*/  FADD R3, R30, R2 ;  /* 0x000000021e037221 */ /* 0x022fcc0000000000 */
[----:B------:R-:W1:Y:S02]  /*4db90*/  ATOMS.CAST.SPIN R3, [R0], R2, R3 ;  /* 0x000000020003738d */ /* 0x000e640001800003 */
[----:B-1----:R-:W-:-:S13]  /*4dba0*/  ISETP.EQ.U32.AND P0, PT, R3, 0x1, PT ;  /* 0x000000010300780c */ /* 0x002fda0003f02070 */
[----:B------:R-:W-:Y:S05]  /*4dbb0*/  @!P0 BRA `(.L_x_4453) ;  /* 0xffffffb000008947 */ /* 0x000fea000383ffff */
[----:B------:R-:W-:Y:S05]  /*4dbc0*/  BRA `(.L_x_4451) ;  /* 0x0000003000007947 */ /* 0x000fea0003800000 */
.L_x_4452:
[----:B-1----:R-:W5:Y:S02]  /*4dbd0*/  LD.E R3, [R36.64+0x7800] ;  /* 0x0078000824037980 */ /* 0x002f64000c101900 */
[----:B-----5:R-:W-:-:S05]  /*4dbe0*/  FADD R3, R30, R3 ;  /* 0x000000031e037221 */ /* 0x020fca0000000000 */
[----:B------:R1:W-:Y:S02]  /*4dbf0*/  ST.E [R36.64+0x7800], R3 ;  /* 0x0078000324007985 */ /* 0x0003e4000c101908 */
.L_x_4451:
[----:B------:R-:W-:Y:S05]  /*4dc00*/  BSYNC B0 ;  /* 0x0000000000007941 */ /* 0x000fea0003800000 */
.L_x_4450:
[----:B------:R-:W5:Y:S01]  /*4dc10*/  ATOM.E.ADD.F32.FTZ.RN.STRONG.GPU P0, RZ, [R36.64+0x7c00], R31 ;  /* 0x007c001f24ff798a */ /* 0x000f62000810e7c8 */
[----:B------:R-:W-:-:S04]  /*4dc20*/  MOV R87, 0x0 ;  /* 0x0000000000577802 */ /* 0x000fc80000000f00 */
[----:B-----5:R-:W-:Y:S05]  /*4dc30*/  @P0 RET.REL.NODEC R86 `(_ZN7cutlass13device_kernelIN5flash19enable_sm80_to_sm89INS1_16FlashAttnBwdSm80INS1_25CollectiveMainloopBwdSm80ILi2ELi2EN4cute5tupleIJNS5_1CILi128EEES8_NS7_ILi64EEEEEENS_6half_tEfNS_4arch4Sm80ELb1ELb0ELb1ELb0ELb1ELb0ELb0ELb0ELi2ELi4ELi4ELi4ELb0EEENS1_21CollectiveEpilogueBwdISA_SB_SD_Li256ELb0ELb0ELi2EEENS1_25SingleTileBwdLPTSchedulerILb0ELi128ELb1EEEEEEEEEvNT_6ParamsE) ;  /* 0xfffb23c056000950 */ /* 0x020fea0003c3ffff */
[----:B------:R-:W5:Y:S02]  /*4dc40*/  QSPC.E.S P0, RZ, [R36+0x7c00] ;  /* 0x007c000024ff73aa */ /* 0x000f640000000500 */
[----:B-----5:R-:W-:Y:S05]  /*4dc50*/  @!P0 BRA `(.L_x_4454) ;  /* 0x0000009000008947 */ /* 0x020fea0003800000 */
[----:B------:R-:W-:-:S04]  /*4dc60*/  IADD3 R0, R36, 0x7c00, RZ ;  /* 0x00007c0024007810 */ /* 0x000fc80007ffe0ff */
[----:B------:R-:W-:-:S05]  /*4dc70*/  LOP3.LUT R0, R0, 0xffffff, RZ, 0xc0, !PT ;  /* 0x00ffffff00007812 */ /* 0x000fca00078ec0ff */
.L_x_4455:
[----:B------:R-:W5:Y:S02]  /*4dc80*/  LDS R2, [R0] ;  /* 0x0000000000027984 */ /* 0x000f640000000800 */
[----:B-1---5:R-:W-:-:S06]  /*4dc90*/  FADD R3, R31, R2 ;  /* 0x000000021f037221 */ /* 0x022fcc0000000000 */
[----:B------:R-:W1:Y:S02]  /*4dca0*/  ATOMS.CAST.SPIN R3, [R0], R2, R3 ;  /* 0x000000020003738d */ /* 0x000e640001800003 */
[----:B-1----:R-:W-:-:S13]  /*4dcb0*/  ISETP.EQ.U32.AND P0, PT, R3, 0x1, PT ;  /* 0x000000010300780c */ /* 0x002fda0003f02070 */
[----:B------:R-:W-:Y:S05]  /*4dcc0*/  @!P0 BRA `(.L_x_4455) ;  /* 0xffffffb000008947 */ /* 0x000fea000383ffff */
[----:B------:R-:W-:-:S04]  /*4dcd0*/  MOV R87, 0x0 ;  /* 0x0000000000577802 */ /* 0x000fc80000000f00 */
[----:B------:R-:W-:Y:S05]  /*4dce0*/  RET.REL.NODEC R86 `(_ZN7cutlass13device_kernelIN5flash19enable_sm80_to_sm89INS1_16FlashAttnBwdSm80INS1_25CollectiveMainloopBwdSm80ILi2ELi2EN4cute5tupleIJNS5_1CILi128EEES8_NS7_ILi64EEEEEENS_6half_tEfNS_4arch4Sm80ELb1ELb0ELb1ELb0ELb1ELb0ELb0ELb0ELi2ELi4ELi4ELi4ELb0EEENS1_21CollectiveEpilogueBwdISA_SB_SD_Li256ELb0ELb0ELi2EEENS1_25SingleTileBwdLPTSchedulerILb0ELi128ELb1EEEEEEEEEvNT_6ParamsE) ;  /* 0xfffb231056007950 */ /* 0x000fea0003c3ffff */
.L_x_4454:
[----:B------:R-:W5:Y:S01]  /*4dcf0*/  LD.E R0, [R36.64+0x7c00] ;  /* 0x007c000824007980 */ /* 0x000f62000c101900 */
[----:B------:R-:W-:Y:S01]  /*4dd00*/  MOV R87, 0x0 ;  /* 0x0000000000577802 */ /* 0x000fe20000000f00 */
[----:B-----5:R-:W-:-:S05]  /*4dd10*/  FADD R31, R31, R0 ;  /* 0x000000001f1f7221 */ /* 0x020fca0000000000 */
[----:B------:R1:W-:Y:S01]  /*4dd20*/  ST.E [R36.64+0x7c00], R31 ;  /* 0x007c001f24007985 */ /* 0x0003e2000c101908 */
[----:B------:R-:W-:Y:S05]  /*4dd30*/  RET.REL.NODEC R86 `(_ZN7cutlass13device_kernelIN5flash19enable_sm80_to_sm89INS1_16FlashAttnBwdSm80INS1_25CollectiveMainloopBwdSm80ILi2ELi2EN4cute5tupleIJNS5_1CILi128EEES8_NS7_ILi64EEEEEENS_6half_tEfNS_4arch4Sm80ELb1ELb0ELb1ELb0ELb1ELb0ELb0ELb0ELi2ELi4ELi4ELi4ELb0EEENS1_21CollectiveEpilogueBwdISA_SB_SD_Li256ELb0ELb0ELi2EEENS1_25SingleTileBwdLPTSchedulerILb0ELi128ELb1EEEEEEEEEvNT_6ParamsE) ;  /* 0xfffb22c056007950 */ /* 0x000fea0003c3ffff */
        .type           $_ZN7cutlass13device_kernelIN5flash19enable_sm80_to_sm89INS1_16FlashAttnBwdSm80INS1_25CollectiveMainloopBwdSm80ILi2ELi2EN4cute5tupleIJNS5_1CILi128EEES8_NS7_ILi64EEEEEENS_6half_tEfNS_4arch4Sm80ELb1ELb0ELb1ELb0ELb1ELb0ELb0ELb0ELi2ELi4ELi4ELi4ELb0EEENS1_21CollectiveEpilogueBwdISA_SB_SD_Li256ELb0ELb0ELi2EEENS1_25SingleTileBwdLPTSchedulerILb0ELi128ELb1EEEEEEEEEvNT_6ParamsE$_ZZZN5flash25CollectiveMainloopBwdSm80ILi2ELi2EN4cute5tupleIJNS1_1CILi128EEES4_NS3_ILi64EEEEEEN7cutlass6half_tEfNS7_4arch4Sm80ELb1ELb0ELb1ELb0ELb1ELb0ELb0ELb0ELi2ELi4ELi4ELi4ELb0EE3mmaINS_16FlashAttnBwdSm80ISB_NS_21CollectiveEpilogueBwdIS6_S8_SA_Li256ELb0ELb0ELi2EEENS_25SingleTileBwdLPTSchedulerILb0ELi128ELb1EEEE13SharedStorageENS1_6TensorINS1_11ArrayEngineIfLm32EEENS1_6LayoutINS2_IJNS2_IJNS3_ILi2EEESO_EEESO_NS3_ILi4EEEEEENS2_IJNS2_IJNS3_ILi1EEESO_EEESQ_NS3_ILi8EEEEEEEEEEEEbRKNSB_6ParamsERT0_S12_iNS2_IJiiiEEERT_ENKUliT_E_clIZSC_ISJ_SX_EbS10_S12_S12_iS13_S15_EUlRS16_iE_EEDaiS16_ENKUlvE0_clEv,@function
        .size           $_ZN7cutlass13device_kernelIN5flash19enable_sm80_to_sm89INS1_16FlashAttnBwdSm80INS1_25CollectiveMainloopBwdSm80ILi2ELi2EN4cute5tupleIJNS5_1CILi128EEES8_NS7_ILi64EEEEEENS_6half_tEfNS_4arch4Sm80ELb1ELb0ELb1ELb0ELb1ELb0ELb0ELb0ELi2ELi4ELi4ELi4ELb0EEENS1_21CollectiveEpilogueBwdISA_SB_SD_Li256ELb0ELb0ELi2EEENS1_25SingleTileBwdLPTSchedulerILb0ELi128ELb1EEEEEEEEEvNT_6ParamsE$_ZZZN5flash25CollectiveMainloopBwdSm80ILi2ELi2EN4cute5tupleIJNS1_1CILi128EEES4_NS3_ILi64EEEEEEN7cutlass6half_tEfNS7_4arch4Sm80ELb1ELb0ELb1ELb0ELb1ELb0ELb0ELb0ELi2ELi4ELi4ELi4ELb0EE3mmaINS_16FlashAttnBwdSm80ISB_NS_21CollectiveEpilogueBwdIS6_S8_SA_Li256ELb0ELb0ELi2EEENS_25SingleTileBwdLPTSchedulerILb0ELi128ELb1EEEE13SharedStorageENS1_6TensorINS1_11ArrayEngineIfLm32EEENS1_6LayoutINS2_IJNS2_IJNS3_ILi2EEESO_EEESO_NS3_ILi4EEEEEENS2_IJNS2_IJNS3_ILi1EEESO_EEESQ_NS3_ILi8EEEEEEEEEEEEbRKNSB_6ParamsERT0_S12_iNS2_IJiiiEEERT_ENKUliT_E_clIZSC_ISJ_SX_EbS10_S12_S12_iS13_S15_EUlRS16_iE_EEDaiS16_ENKUlvE0_clEv,($_ZN7cutlass13device_kernelIN5flash19enable_sm80_to_sm89INS1_16FlashAttnBwdSm80INS1_25CollectiveMainloopBwdSm80ILi2ELi2EN4cute5tupleIJNS5_1CILi128EEES8_NS7_ILi64EEEEEENS_6half_tEfNS_4arch4Sm80ELb1ELb0ELb1ELb0ELb1ELb0ELb0ELb0ELi2ELi4ELi4ELi4ELb0EEENS1_21CollectiveEpilogueBwdISA_SB_SD_Li256ELb0ELb0ELi2EEENS1_25SingleTileBwdLPTSchedulerILb0ELi128ELb1EEEEEEEEEvNT_6ParamsE$_ZZZN5flash25CollectiveMainloopBwdSm80ILi2ELi2EN4cute5tupleIJNS1_1CILi128EEES4_NS3_ILi64EEEEEEN7cutlass6half_tEfNS7_4arch4Sm80ELb1ELb0ELb1ELb0ELb1ELb0ELb0ELb0ELi2ELi4ELi4ELi4ELb0EE3mmaINS_16FlashAttnBwdSm80ISB_NS_21CollectiveEpilogueBwdIS6_S8_SA_Li256ELb0ELb0ELi2EEENS_25SingleTileBwdLPTSchedulerILb0ELi128ELb1EEEE13SharedStorageENS1_6TensorINS1_11ArrayEngineIfLm32EEENS1_6LayoutINS2_IJNS2_IJNS3_ILi2EEESO_EEESO_NS3_ILi4EEEEEENS2_IJNS2_IJNS3_ILi1EEESO_EEESQ_NS3_ILi8EEEEEEEEEEEEbRKNSB_6ParamsERT0_S12_iNS2_IJiiiEEERT_ENKUliT_E_clIZSC_ISJ_SX_EbS10_S12_S12_iS13_S15_EUlRS16_iE_EEDaiS16_ENKUlvE1_clEv - $_ZN7cutlass13device_kernelIN5flash19enable_sm80_to_sm89INS1_16FlashAttnBwdSm80INS1_25CollectiveMainloopBwdSm80ILi2ELi2EN4cute5tupleIJNS5_1CILi128EEES8_NS7_ILi64EEEEEENS_6half_tEfNS_4arch4Sm80ELb1ELb0ELb1ELb0ELb1ELb0ELb0ELb0ELi2ELi4ELi4ELi4ELb0EEENS1_21CollectiveEpilogueBwdISA_SB_SD_Li256ELb0ELb0ELi2EEENS1_25SingleTileBwdLPTSchedulerILb0ELi128ELb1EEEEEEEEEvNT_6ParamsE$_ZZZN5flash25CollectiveMainloopBwdSm80ILi2ELi2EN4cute5tupleIJNS1_1CILi128EEES4_NS3_ILi64EEEEEEN7cutlass6half_tEfNS7_4arch4Sm80ELb1ELb0ELb1ELb0ELb1ELb0ELb0ELb0ELi2ELi4ELi4ELi4ELb0EE3mmaINS_16FlashAttnBwdSm80ISB_NS_21CollectiveEpilogueBwdIS6_S8_SA_Li256ELb0ELb0ELi2EEENS_25SingleTileBwdLPTSchedulerILb0ELi128ELb1EEEE13SharedStorageENS1_6TensorINS1_11ArrayEngineIfLm32EEENS1_6LayoutINS2_IJNS2_IJNS3_ILi2EEESO_EEESO_NS3_ILi4EEEEEENS2_IJNS2_IJNS3_ILi1EEESO_EEESQ_NS3_ILi8EEEEEEEEEEEEbRKNSB_6ParamsERT0_S12_iNS2_IJiiiEEERT_ENKUliT_E_clIZSC_ISJ_SX_EbS10_S12_S12_iS13_S15_EUlRS16_iE_EEDaiS16_ENKUlvE0_clEv)
$_ZN7cutlass13device_kernelIN5flash19enable_sm80_to_sm89INS1_16FlashAttnBwdSm80INS1_25CollectiveMainloopBwdSm80ILi2ELi2EN4cute5tupleIJNS5_1CILi128EEES8_NS7_ILi64EEEEEENS_6half_tEfNS_4arch4Sm80ELb1ELb0ELb1ELb0ELb1ELb0ELb0ELb0ELi2ELi4ELi4ELi4ELb0EEENS1_21CollectiveEpilogueBwdISA_SB_SD_Li256ELb0ELb0ELi2EEENS1_25SingleTileBwdLPTSchedulerILb0ELi128ELb1EEEEEEEEEvNT_6ParamsE$_ZZZN5flash25CollectiveMainloopBwdSm80ILi2ELi2EN4cute5tupleIJNS1_1CILi128EEES4_NS3_ILi64EEEEEEN7cutlass6half_tEfNS7_4arch4Sm80ELb1ELb0ELb1ELb0ELb1ELb0ELb0ELb0ELi2ELi4ELi4ELi4ELb0EE3mmaINS_16FlashAttnBwdSm80ISB_NS_21CollectiveEpilogueBwdIS6_S8_SA_Li256ELb0ELb0ELi2EEENS_25SingleTileBwdLPTSchedulerILb0ELi128ELb1EEEE13SharedStorageENS1_6TensorINS1_11ArrayEngineIfLm32EEENS1_6LayoutINS2_IJNS2_IJNS3_ILi2EEESO_EEESO_NS3_ILi4EEEEEENS2_IJNS2_IJNS3_ILi1EEESO_EEESQ_NS3_ILi8EEEEEEEEEEEEbRKNSB_6ParamsERT0_S12_iNS2_IJiiiEEERT_ENKUliT_E_clIZSC_ISJ_SX_EbS10_S12_S12_iS13_S15_EUlRS16_iE_EEDaiS16_ENKUlvE0_clEv:
[----:B------:R-:W-:-:S05]  /*4dd40*/  IADD3 R6, R2, -c[0x0][0x20], RZ ;  /* 0x8000080002067a10 */ /* 0x000fca0007ffe0ff */
[----:B------:R-:W-:-:S06]  /*4dd50*/  IMAD R6, R7, 0x4, R6 ;  /* 0x0000000407067824 */ /* 0x000fcc00078e0206 */
[----:B------:R-:W5:Y:S01]  /*4dd60*/  LDL R6, [R6] ;  /* 0x0000000006067983 */ /* 0x000f620000100800 */
[----:B------:R-:W-:-:S04]  /*4dd70*/  MOV R5, 0x0 ;  /* 0x0000000000057802 */ /* 0x000fc80000000f00 */
[----:B------:R-:W-:Y:S05]  /*4dd80*/  RET.REL.NODEC R4 `(_ZN7cutlass13device_kernelIN5flash19enable_sm80_to_sm89INS1_16FlashAttnBwdSm80INS1_25CollectiveMainloopBwdSm80ILi2ELi2EN4cute5tupleIJNS5_1CILi128EEES8_NS7_ILi64EEEEEENS_6half_tEfNS_4arch4Sm80ELb1ELb0ELb1ELb0ELb1ELb0ELb0ELb0ELi2ELi4ELi4ELi4ELb0EEENS1_21CollectiveEpilogueBwdISA_SB_SD_Li256ELb0ELb0ELi2EEENS1_25SingleTileBwdLPTSchedulerILb0ELi128ELb1EEEEEEEEEvNT_6ParamsE) ;  /* 0xfffb227004007950 */ /* 0x000fea0003c3ffff */
        .type           $_ZN7cutlass13device_kernelIN5flash19enable_sm80_to_sm89INS1_16FlashAttnBwdSm80INS1_25CollectiveMainloopBwdSm80ILi2ELi2EN4cute5tupleIJNS5_1CILi128EEES8_NS7_ILi64EEEEEENS_6half_tEfNS_4arch4Sm80ELb1ELb0ELb1ELb0ELb1ELb0ELb0ELb0ELi2ELi4ELi4ELi4ELb0EEENS1_21CollectiveEpilogueBwdISA_SB_SD_Li256ELb0ELb0ELi2EEENS1_25SingleTileBwdLPTSchedulerILb0ELi128ELb1EEEEEEEEEvNT_6ParamsE$_ZZZN5flash25CollectiveMainloopBwdSm80ILi2ELi2EN4cute5tupleIJNS1_1CILi128EEES4_NS3_ILi64EEEEEEN7cutlass6half_tEfNS7_4arch4Sm80ELb1ELb0ELb1ELb0ELb1ELb0ELb0ELb0ELi2ELi4ELi4ELi4ELb0EE3mmaINS_16FlashAttnBwdSm80ISB_NS_21CollectiveEpilogueBwdIS6_S8_SA_Li256ELb0ELb0ELi2EEENS_25SingleTileBwdLPTSchedulerILb0ELi128ELb1EEEE13SharedStorageENS1_6TensorINS1_11ArrayEngineIfLm32EEENS1_6LayoutINS2_IJNS2_IJNS3_ILi2EEESO_EEESO_NS3_ILi4EEEEEENS2_IJNS2_IJNS3_ILi1EEESO_EEESQ_NS3_ILi8EEEEEEEEEEEEbRKNSB_6ParamsERT0_S12_iNS2_IJiiiEEERT_ENKUliT_E_clIZSC_ISJ_SX_EbS10_S12_S12_iS13_S15_EUlRS16_iE_EEDaiS16_ENKUlvE1_clEv,@function
        .size           $_ZN7cutlass13device_kernelIN5flash19enable_sm80_to_sm89INS1_16FlashAttnBwdSm80INS1_25CollectiveMainloopBwdSm80ILi2ELi2EN4cute5tupleIJNS5_1CILi128EEES8_NS7_ILi64EEEEEENS_6half_tEfNS_4arch4Sm80ELb1ELb0ELb1ELb0ELb1ELb0ELb0ELb0ELi2ELi4ELi4ELi4ELb0EEENS1_21CollectiveEpilogueBwdISA_SB_SD_Li256ELb0ELb0ELi2EEENS1_25SingleTileBwdLPTSchedulerILb0ELi128ELb1EEEEEEEEEvNT_6ParamsE$_ZZZN5flash25CollectiveMainloopBwdSm80ILi2ELi2EN4cute5tupleIJNS1_1CILi128EEES4_NS3_ILi64EEEEEEN7cutlass6half_tEfNS7_4arch4Sm80ELb1ELb0ELb1ELb0ELb1ELb0ELb0ELb0ELi2ELi4ELi4ELi4ELb0EE3mmaINS_16FlashAttnBwdSm80ISB_NS_21CollectiveEpilogueBwdIS6_S8_SA_Li256ELb0ELb0ELi2EEENS_25SingleTileBwdLPTSchedulerILb0ELi128ELb1EEEE13SharedStorageENS1_6TensorINS1_11ArrayEngineIfLm32EEENS1_6LayoutINS2_IJNS2_IJNS3_ILi2EEESO_EEESO_NS3_ILi4EEEEEENS2_IJNS2_IJNS3_ILi1EEESO_EEESQ_NS3_ILi8EEEEEEEEEEEEbRKNSB_6ParamsERT0_S12_iNS2_IJiiiEEERT_ENKUliT_E_clIZSC_ISJ_SX_EbS10_S12_S12_iS13_S15_EUlRS16_iE_EEDaiS16_ENKUlvE1_clEv,($_ZN7cutlass13device_kernelIN5flash19enable_sm80_to_sm89INS1_16FlashAttnBwdSm80INS1_25CollectiveMainloopBwdSm80ILi2ELi2EN4cute5tupleIJNS5_1CILi128EEES8_NS7_ILi64EEEEEENS_6half_tEfNS_4arch4Sm80ELb1ELb0ELb1ELb0ELb1ELb0ELb0ELb0ELi2ELi4ELi4ELi4ELb0EEENS1_21CollectiveEpilogueBwdISA_SB_SD_Li256ELb0ELb0ELi2EEENS1_25SingleTileBwdLPTSchedulerILb0ELi128ELb1EEEEEEEEEvNT_6ParamsE$exp2f - $_ZN7cutlass13device_kernelIN5flash19enable_sm80_to_sm89INS1_16FlashAttnBwdSm80INS1_25CollectiveMainloopBwdSm80ILi2ELi2EN4cute5tupleIJNS5_1CILi128EEES8_NS7_ILi64EEEEEENS_6half_tEfNS_4arch4Sm80ELb1ELb0ELb1ELb0ELb1ELb0ELb0ELb0ELi2ELi4ELi4ELi4ELb0EEENS1_21CollectiveEpilogueBwdISA_SB_SD_Li256ELb0ELb0ELi2EEENS1_25SingleTileBwdLPTSchedulerILb0ELi128ELb1EEEEEEEEEvNT_6ParamsE$_ZZZN5flash25CollectiveMainloopBwdSm80ILi2ELi2EN4cute5tupleIJNS1_1CILi128EEES4_NS3_ILi64EEEEEEN7cutlass6half_tEfNS7_4arch4Sm80ELb1ELb0ELb1ELb0ELb1ELb0ELb0ELb0ELi2ELi4ELi4ELi4ELb0EE3mmaINS_16FlashAttnBwdSm80ISB_NS_21CollectiveEpilogueBwdIS6_S8_SA_Li256ELb0ELb0ELi2EEENS_25SingleTileBwdLPTSchedulerILb0ELi128ELb1EEEE13SharedStorageENS1_6TensorINS1_11ArrayEngineIfLm32EEENS1_6LayoutINS2_IJNS2_IJNS3_ILi2EEESO_EEESO_NS3_ILi4EEEEEENS2_IJNS2_IJNS3_ILi1EEESO_EEESQ_NS3_ILi8EEEEEEEEEEEEbRKNSB_6ParamsERT0_S12_iNS2_IJiiiEEERT_ENKUliT_E_clIZSC_ISJ_SX_EbS10_S12_S12_iS13_S15_EUlRS16_iE_EEDaiS16_ENKUlvE1_clEv)
$_ZN7cutlass13device_kernelIN5flash19enable_sm80_to_sm89INS1_16FlashAttnBwdSm80INS1_25CollectiveMainloopBwdSm80ILi2ELi2EN4cute5tupleIJNS5_1CILi128EEES8_NS7_ILi64EEEEEENS_6half_tEfNS_4arch4Sm80ELb1ELb0ELb1ELb0ELb1ELb0ELb0ELb0ELi2ELi4ELi4ELi4ELb0EEENS1_21CollectiveEpilogueBwdISA_SB_SD_Li256ELb0ELb0ELi2EEENS1_25SingleTileBwdLPTSchedulerILb0ELi128ELb1EEEEEEEEEvNT_6ParamsE$_ZZZN5flash25CollectiveMainloopBwdSm80ILi2ELi2EN4cute5tupleIJNS1_1CILi128EEES4_NS3_ILi64EEEEEEN7cutlass6half_tEfNS7_4arch4Sm80ELb1ELb0ELb1ELb0ELb1ELb0ELb0ELb0ELi2ELi4ELi4ELi4ELb0EE3mmaINS_16FlashAttnBwdSm80ISB_NS_21CollectiveEpilogueBwdIS6_S8_SA_Li256ELb0ELb0ELi2EEENS_25SingleTileBwdLPTSchedulerILb0ELi128ELb1EEEE13SharedStorageENS1_6TensorINS1_11ArrayEngineIfLm32EEENS1_6LayoutINS2_IJNS2_IJNS3_ILi2EEESO_EEESO_NS3_ILi4EEEEEENS2_IJNS2_IJNS3_ILi1EEESO_EEESQ_NS3_ILi8EEEEEEEEEEEEbRKNSB_6ParamsERT0_S12_iNS2_IJiiiEEERT_ENKUliT_E_clIZSC_ISJ_SX_EbS10_S12_S12_iS13_S15_EUlRS16_iE_EEDaiS16_ENKUlvE1_clEv:
[----:B------:R-:W-:-:S05]  /*4dd90*/  IADD3 R4, R6, -c[0x0][0x20], RZ ;  /* 0x8000080006047a10 */ /* 0x000fca0007ffe0ff */
[----:B------:R-:W-:-:S06]  /*4dda0*/  IMAD R4, R7, 0x4, R4 ;  /* 0x0000000407047824 */ /* 0x000fcc00078e0204 */
[----:B------:R-:W5:Y:S01]  /*4ddb0*/  LDL R4, [R4] ;  /* 0x0000000004047983 */ /* 0x000f620000100800 */
[----:B------:R-:W-:-:S04]  /*4ddc0*/  MOV R3, 0x0 ;  /* 0x0000000000037802 */ /* 0x000fc80000000f00 */
[----:B------:R-:W-:Y:S05]  /*4ddd0*/  RET.REL.NODEC R2 `(_ZN7cutlass13device_kernelIN5flash19enable_sm80_to_sm89INS1_16FlashAttnBwdSm80INS1_25CollectiveMainloopBwdSm80ILi2ELi2EN4cute5tupleIJNS5_1CILi128EEES8_NS7_ILi64EEEEEENS_6half_tEfNS_4arch4Sm80ELb1ELb0ELb1ELb0ELb1ELb0ELb0ELb0ELi2ELi4ELi4ELi4ELb0EEENS1_21CollectiveEpilogueBwdISA_SB_SD_Li256ELb0ELb0ELi2EEENS1_25SingleTileBwdLPTSchedulerILb0ELi128ELb1EEEEEEEEEvNT_6ParamsE) ;  /* 0xfffb222002007950 */ /* 0x000fea0003c3ffff */
        .type           $_ZN7cutlass13device_kernelIN5flash19enable_sm80_to_sm89INS1_16FlashAttnBwdSm80INS1_25CollectiveMainloopBwdSm80ILi2ELi2EN4cute5tupleIJNS5_1CILi128EEES8_NS7_ILi64EEEEEENS_6half_tEfNS_4arch4Sm80ELb1ELb0ELb1ELb0ELb1ELb0ELb0ELb0ELi2ELi4ELi4ELi4ELb0EEENS1_21CollectiveEpilogueBwdISA_SB_SD_Li256ELb0ELb0ELi2EEENS1_25SingleTileBwdLPTSchedulerILb0ELi128ELb1EEEEEEEEEvNT_6ParamsE$exp2f,@function
        .size           $_ZN7cutlass13device_kernelIN5flash19enable_sm80_to_sm89INS1_16FlashAttnBwdSm80INS1_25CollectiveMainloopBwdSm80ILi2ELi2EN4cute5tupleIJNS5_1CILi128EEES8_NS7_ILi64EEEEEENS_6half_tEfNS_4arch4Sm80ELb1ELb0ELb1ELb0ELb1ELb0ELb0ELb0ELi2ELi4ELi4ELi4ELb0EEENS1_21CollectiveEpilogueBwdISA_SB_SD_Li256ELb0ELb0ELi2EEENS1_25SingleTileBwdLPTSchedulerILb0ELi128ELb1EEEEEEEEEvNT_6ParamsE$exp2f,(.L_x_9428 - $_ZN7cutlass13device_kernelIN5flash19enable_sm80_to_sm89INS1_16FlashAttnBwdSm80INS1_25CollectiveMainloopBwdSm80ILi2ELi2EN4cute5tupleIJNS5_1CILi128EEES8_NS7_ILi64EEEEEENS_6half_tEfNS_4arch4Sm80ELb1ELb0ELb1ELb0ELb1ELb0ELb0ELb0ELi2ELi4ELi4ELi4ELb0EEENS1_21CollectiveEpilogueBwdISA_SB_SD_Li256ELb0ELb0ELi2EEENS1_25SingleTileBwdLPTSchedulerILb0ELi128ELb1EEEEEEEEEvNT_6ParamsE$exp2f)
$_ZN7cutlass13device_kernelIN5flash19enable_sm80_to_sm89INS1_16FlashAttnBwdSm80INS1_25CollectiveMainloopBwdSm80ILi2ELi2EN4cute5tupleIJNS5_1CILi128EEES8_NS7_ILi64EEEEEENS_6half_tEfNS_4arch4Sm80ELb1ELb0ELb1ELb0ELb1ELb0ELb0ELb0ELi2ELi4ELi4ELi4ELb0EEENS1_21CollectiveEpilogueBwdISA_SB_SD_Li256ELb0ELb0ELi2EEENS1_25SingleTileBwdLPTSchedulerILb0ELi128ELb1EEEEEEEEEvNT_6ParamsE$exp2f:
[----:B------:R-:W1:Y:S01]  /*4dde0*/  MUFU.EX2 R9, R9 ;  /* 0x0000000900097308 */ /* 0x000e620000000800 */
[----:B------:R-:W-:-:S04]  /*4ddf0*/  MOV R5, 0x0 ;  /* 0x0000000000057802 */ /* 0x000fc80000000f00 */
[----:B------:R-:W-:Y:S05]  /*4de00*/  RET.REL.NODEC R4 `(_ZN7cutlass13device_kernelIN5flash19enable_sm80_to_sm89INS1_16FlashAttnBwdSm80INS1_25CollectiveMainloopBwdSm80ILi2ELi2EN4cute5tupleIJNS5_1CILi128EEES8_NS7_ILi64EEEEEENS_6half_tEfNS_4arch4Sm80ELb1ELb0ELb1ELb0ELb1ELb0ELb0ELb0ELi2ELi4ELi4ELi4ELb0EEENS1_21CollectiveEpilogueBwdISA_SB_SD_Li256ELb0ELb0ELi2EEENS1_25SingleTileBwdLPTSchedulerILb0ELi128ELb1EEEEEEEEEvNT_6ParamsE) ;  /* 0xfffb21f004007950 */ /* 0x000fea0003c3ffff */
.L_x_4456:
        /* <DEDUP_REMOVED lines=15> */
.L_x_9428:


//--------------------- .text._ZN7cutlass13device_kernelIN5flash19enable_sm80_to_sm89INS1_16FlashAttnBwdSm80INS1_25CollectiveMainloopBwdSm80ILi2ELi2EN4cute5tupleIJNS5_1CILi128EEES8_NS7_ILi64EEEEEENS_6half_tEfNS_4arch4Sm80ELb1ELb0ELb1ELb0ELb0ELb0ELb0ELb0ELi2ELi4ELi4ELi4ELb0EEENS1_24CollectiveEpilogueBwdGQAISA_fSD_Li256ELb0ELb0EEENS1_25SingleTileBwdLPTSchedulerILb0ELi128ELb0EEEEEEEEEvNT_6ParamsE --------------------------
	.section	.text._ZN7cutlass13device_kernelIN5flash19enable_sm80_to_sm89INS1_16FlashAttnBwdSm80INS1_25CollectiveMainloopBwdSm80ILi2ELi2EN4cute5tupleIJNS5_1CILi128EEES8_NS7_ILi64EEEEEENS_6half_tEfNS_4arch4Sm80ELb1ELb0ELb1ELb0ELb0ELb0ELb0ELb0ELi2ELi4ELi4ELi4ELb0EEENS1_24CollectiveEpilogueBwdGQAISA_fSD_Li256ELb0ELb0EEENS1_25SingleTileBwdLPTSchedulerILb0ELi128ELb0EEEEEEEEEvNT_6ParamsE,"ax",@progbits
	.sectioninfo	@"SHI_REGISTERS=127"
	.align	128
.text._ZN7cutlass13device_kernelIN5flash19enable_sm80_to_sm89INS1_16FlashAttnBwdSm80INS1_25CollectiveMainloopBwdSm80ILi2ELi2EN4cute5tupleIJNS5_1CILi128EEES8_NS7_ILi64EEEEEENS_6half_tEfNS_4arch4Sm80ELb1ELb0ELb1ELb0ELb0ELb0ELb0ELb0ELi2ELi4ELi4ELi4ELb0EEENS1_24CollectiveEpilogueBwdGQAISA_fSD_Li256ELb0ELb0EEENS1_25SingleTileBwdLPTSchedulerILb0ELi128ELb0EEEEEEEEEvNT_6ParamsE:
        .type           _ZN7cutlass13device_kernelIN5flash19enable_sm80_to_sm89INS1_16FlashAttnBwdSm80INS1_25CollectiveMainloopBwdSm80ILi2ELi2EN4cute5tupleIJNS5_1CILi128EEES8_NS7_ILi64EEEEEENS_6half_tEfNS_4arch4Sm80ELb1ELb0ELb1ELb0ELb0ELb0ELb0ELb0ELi2ELi4ELi4ELi4ELb0EEENS1_24CollectiveEpilogueBwdGQAISA_fSD_Li256ELb0ELb0EEENS1_25SingleTileBwdLPTSchedulerILb0ELi128ELb0EEEEEEEEEvNT_6ParamsE,@function
        .size           _ZN7cutlass13device_kernelIN5flash19enable_sm80_to_sm89INS1_16FlashAttnBwdSm80INS1_25CollectiveMainloopBwdSm80ILi2ELi2EN4cute5tupleIJNS5_1CILi128EEES8_NS7_ILi64EEEEEENS_6half_tEfNS_4arch4Sm80ELb1ELb0ELb1ELb0ELb0ELb0ELb0ELb0ELi2ELi4ELi4ELi4ELb0EEENS1_24CollectiveEpilogueBwdGQAISA_fSD_Li256ELb0ELb0EEENS1_25SingleTileBwdLPTSchedulerILb0ELi128ELb0EEEEEEEEEvNT_6ParamsE,(.L_x_9653 - _ZN7cutlass13device_kernelIN5flash19enable_sm80_to_sm89INS1_16FlashAttnBwdSm80INS1_25CollectiveMainloopBwdSm80ILi2ELi2EN4cute5tupleIJNS5_1CILi128EEES8_NS7_ILi64EEEEEENS_6half_tEfNS_4arch4Sm80ELb1ELb0ELb1ELb0ELb0ELb0ELb0ELb0ELi2ELi4ELi4ELi4ELb0EEENS1_24CollectiveEpilogueBwdGQAISA_fSD_Li256ELb0ELb0EEENS1_25SingleTileBwdLPTSchedulerILb0ELi128ELb0EEEEEEEEEvNT_6ParamsE)
        .other          _ZN7cutlass13device_kernelIN5flash19enable_sm80_to_sm89INS1_16FlashAttnBwdSm80INS1_25CollectiveMainloopBwdSm80ILi2ELi2EN4cute5tupleIJNS5_1CILi128EEES8_NS7_ILi64EEEEEENS_6half_tEfNS_4arch4Sm80ELb1ELb0ELb1ELb0ELb0ELb0ELb0ELb0ELi2ELi4ELi4ELi4ELb0EEENS1_24CollectiveEpilogueBwdGQAISA_fSD_Li256ELb0ELb0EEENS1_25SingleTileBwdLPTSchedulerILb0ELi128ELb0EEEEEEEEEvNT_6ParamsE,@"STO_CUDA_ENTRY STV_DEFAULT"
_ZN7cutlass13device_kernelIN5flash19enable_sm80_to_sm89INS1_16FlashAttnBwdSm80INS1_25CollectiveMainloopBwdSm80ILi2ELi2EN4cute5tupleIJNS5_1CILi128EEES8_NS7_ILi64EEEEEENS_6half_tEfNS_4arch4Sm80ELb1ELb0ELb1ELb0ELb0ELb0ELb0ELb0ELi2ELi4ELi4ELi4ELb0EEENS1_24CollectiveEpilogueBwdGQAISA_fSD_Li256ELb0ELb0EEENS1_25SingleTileBwdLPTSchedulerILb0ELi128ELb0EEEEEEEEEvNT_6ParamsE:
        /* <DEDUP_REMOVED lines=26> */
.L_x_4458:
[----:B------:R-:W-:Y:S02]  /*01a0*/  MOV R2, c[0x0][0x3b4] ;  /* 0x0000ed0000027a02 */ /* 0x000fe40000000f00 */
[----:B------:R-:W-:Y:S02]  /*01b0*/  MOV R68, R0 ;  /* 0x0000000000447202 */ /* 0x000fe40000000f00 */
[----:B------:R-:W-:-:S13]  /*01c0*/  ISETP.NE.AND P0, PT, R2, 0x1, PT ;  /* 0x000000010200780c */ /* 0x000fda0003f05270 */
[----:B------:R-:W-:-:S05]  /*01d0*/  @P0 IMAD.HI.U32 R2, R0, c[0x0][0x3b8], RZ ;  /* 0x0000ee0000020a27 */ /* 0x000fca00078e00ff */
[----:B------:R-:W-:-:S05]  /*01e0*/  @P0 SHF.R.U32.HI R68, RZ, c[0x0][0x3bc], R2 ;  /* 0x0000ef00ff440a19 */ /* 0x000fca0000011602 */
[----:B------:R-:W-:-:S03]  /*01f0*/  IMAD R3, R68, c[0x0][0x3b4], RZ ;  /* 0x0000ed0044037a24 */ /* 0x000fc600078e02ff */
.L_x_4459:
        /* <DEDUP_REMOVED lines=10> */
.L_x_4457:
        /* <DEDUP_REMOVED lines=16> */
.L_x_4461:
[----:B------:R-:W-:Y:S02]  /*03a0*/  MOV R0, c[0x0][0x3b4] ;  /* 0x0000ed0000007a02 */ /* 0x000fe40000000f00 */
[----:B------:R-:W-:Y:S02]  /*03b0*/  MOV R68, R2 ;  /* 0x0000000200447202 */ /* 0x000fe40000000f00 */
[----:B------:R-:W-:-:S13]  /*03c0*/  ISETP.NE.AND P0, PT, R0, 0x1, PT ;  /* 0x000000010000780c */ /* 0x000fda0003f05270 */
[----:B------:R-:W-:-:S05]  /*03d0*/  @P0 IMAD.HI.U32 R0, R2, c[0x0][0x3b8], RZ ;  /* 0x0000ee0002000a27 */ /* 0x000fca00078e00ff */
[----:B------:R-:W-:-:S05]  /*03e0*/  @P0 SHF.R.U32.HI R68, RZ, c[0x0][0x3bc], R0 ;  /* 0x0000ef00ff440a19 */ /* 0x000fca0000011600 */
[----:B------:R-:W-:-:S03]  /*03f0*/  IMAD R3, R68, c[0x0][0x3b4], RZ ;  /* 0x0000ed0044037a24 */ /* 0x000fc600078e02ff */
.L_x_4462:
        /* <DEDUP_REMOVED lines=9> */
.L_x_4460:
[----:B------:R-:W-:-:S13]  /*0490*/  ISETP.GE.AND P0, PT, R67, RZ, PT ;  /* 0x000000ff4300720c */ /* 0x000fda0003f06270 */
[----:B------:R-:W-:Y:S05]  /*04a0*/  @!P0 EXIT ;  /* 0x000000000000894d */ /* 0x000fea0003800000 */
[----:B------:R-:W-:Y:S01]  /*04b0*/  IMAD.MOV.U32 R8, RZ, RZ, c[0x0][0x168] ;  /* 0x00005a00ff087624 */ /* 0x000fe200078e00ff */
[----:B------:R-:W-:Y:S01]  /*04c0*/  IADD3 R40, P0, R54, 0x4, RZ ;  /* 0x0000000436287810 */ /* 0x000fe20007f1e0ff */
[----:B------:R-:W-:Y:S01]  /*04d0*/  IMAD.MOV.U32 R9, RZ, RZ, c[0x0][0x198] ;  /* 0x00006600ff097624 */ /* 0x000fe200078e00ff */
[----:B------:R1:W-:Y:S01]  /*04e0*/  STL.128 [R1+0x650], RZ ;  /* 0x000650ff01007387 */ /* 0x0003e20000100c00 */
[----:B------:R-:W-:Y:S01]  /*04f0*/  ULDC.64 UR6, c[0x0][0x118] ;  /* 0x0000460000067ab9 */ /* 0x000fe20000000a00 */
[----:B------:R-:W-:Y:S01]  /*0500*/  IADD3 R3, R8, 0x7f, RZ ;  /* 0x0000007f08037810 */ /* 0x000fe20007ffe0ff */
[----:B------:R-:W-:Y:S01]  /*0510*/  IMAD.X R41, RZ, RZ, R55, P0 ;  /* 0x000000ffff297224 */ /* 0x000fe200000e0637 */
[----:B------:R-:W-:Y:S01]  /*0520*/  IADD3 R0, R40, -c[0x0][0x20], RZ ;  /* 0x8000080028007a10 */ /* 0x000fe20007ffe0ff */
[----:B------:R1:W-:Y:S01]  /*0530*/  STL.128 [R1+0x660], RZ ;  /* 0x000660ff01007387 */ /* 0x0003e20000100c00 */
[----:B------:R-:W-:Y:S02]  /*0540*/  SHF.R.S32.HI R4, RZ, 0x1f, R3 ;  /* 0x0000001fff047819 */ /* 0x000fe40000011403 */
[----:B------:R-:W-:Y:S01]  /*0550*/  PLOP3.LUT P2, PT, PT, PT, PT, 0x80, 0x0 ;  /* 0x000000000000781c */ /* 0x000fe20003f4f070 */
[----:B------:R1:W-:Y:S01]  /*0560*/  STL.128 [R1+0x670], RZ ;  /* 0x000670ff01007387 */ /* 0x0003e20000100c00 */
[----:B------:R-:W-:-:S02]  /*0570*/  LEA.HI R4, R4, R3, RZ, 0x7 ;  /* 0x0000000304047211 */ /* 0x000fc400078f38ff */
[----:B------:R-:W-:Y:S01]  /*0580*/  IADD3 R3, R8, -c[0x0][0x198], RZ ;  /* 0x8000660008037a10 */ /* 0x000fe20007ffe0ff */
[----:B------:R1:W-:Y:S01]  /*0590*/  STL.128 [R1+0x680], RZ ;  /* 0x000680ff01007387 */ /* 0x0003e20000100c00 */
[----:B------:R-:W-:-:S03]  /*05a0*/  SHF.R.S32.HI R4, RZ, 0x7, R4 ;  /* 0x00000007ff047819 */ /* 0x000fc60000011404 */
[----:B------:R-:W-:Y:S01]  /*05b0*/  IMAD R3, R68, 0x80, R3 ;  /* 0x0000008044037824 */ /* 0x000fe200078e0203 */
[----:B------:R1:W-:Y:S04]  /*05c0*/  STL.128 [R1+0x690], RZ ;  /* 0x000690ff01007387 */ /* 0x0003e80000100c00 */
[----:B------:R-:W-:Y:S01]  /*05d0*/  IADD3 R3, R3, -c[0x0][0x2a4], RZ ;  /* 0x8000a90003037a10 */ /* 0x000fe20007ffe0ff */
[----:B------:R1:W-:Y:S03]  /*05e0*/  STL.128 [R1+0x6a0], RZ ;  /* 0x0006a0ff01007387 */ /* 0x0003e60000100c00 */
[----:B------:R-:W-:Y:S01]  /*05f0*/  SHF.R.S32.HI R2, RZ, 0x1f, R3 ;  /* 0x0000001fff027819 */ /* 0x000fe20000011403 */
[----:B------:R1:W-:Y:S03]  /*0600*/  STL.128 [R1+0x6b0], RZ ;  /* 0x0006b0ff01007387 */ /* 0x0003e60000100c00 */
[----:B------:R-:W-:Y:S01]  /*0610*/  LEA.HI R2, R2, R3, RZ, 0x7 ;  /* 0x0000000302027211 */ /* 0x000fe200078f38ff */
[----:B------:R1:W-:Y:S03]  /*0620*/  STL.128 [R1+0x6c0], RZ ;  /* 0x0006c0ff01007387 */ /* 0x0003e60000100c00 */
[----:B------:R-:W-:Y:S01]  /*0630*/  SHF.R.S32.HI R28, RZ, 0x7, R2 ;  /* 0x00000007ff1c7819 */ /* 0x000fe20000011402 */
[----:B------:R1:W-:Y:S03]  /*0640*/  STL.128 [R1+0x6d0], RZ ;  /* 0x0006d0ff01007387 */ /* 0x0003e60000100c00 */
[----:B------:R-:W-:Y:S01]  /*0650*/  IMNMX R28, RZ, R28, !PT ;  /* 0x0000001cff1c7217 */ /* 0x000fe20007800200 */
[----:B------:R1:W-:Y:S03]  /*0660*/  STL.128 [R1+0x6e0], RZ ;  /* 0x0006e0ff01007387 */ /* 0x0003e60000100c00 */
[----:B------:R-:W-:Y:S01]  /*0670*/  ISETP.GT.AND P1, PT, R4, R28, PT ;  /* 0x0000001c0400720c */ /* 0x000fe20003f24270 */
        /* <DEDUP_REMOVED lines=12> */
[----:B------:R1:W-:Y:S01]  /*0740*/  STL [R1+0x18], R4 ;  /* 0x0000180401007387 */ /* 0x0003e20000100800 */
[----:B------:R-:W-:Y:S05]  /*0750*/  @!P1 BRA `(.L_x_4463) ;  /* 0x0000453000009947 */ /* 0x000fea0003800000 */
[----:B-1----:R-:W-:Y:S01]  /*0760*/  IMAD.MOV.U32 R0, RZ, RZ, 0x1 ;  /* 0x00000001ff007424 */ /* 0x002fe200078e00ff */
[----:B------:R-:W-:Y:S01]  /*0770*/  SHF.R.S32.HI R13, RZ, 0x1f, R66 ;  /* 0x0000001fff0d7819 */ /* 0x000fe20000011442 */
[----:B------:R-:W-:Y:S01]  /*0780*/  IMAD.MOV.U32 R2, RZ, RZ, c[0x0][0x1f8] ;  /* 0x00007e00ff027624 */ /* 0x000fe200078e00ff */
[----:B------:R-:W-:Y:S01]  /*0790*/  SHF.R.S32.HI R19, RZ, 0x1f, R26 ;  /* 0x0000001fff137819 */ /* 0x000fe2000001141a */
[----:B------:R-:W-:Y:S01]  /*07a0*/  IMAD.WIDE.U32 R24, R66, c[0x0][0x238], RZ ;  /* 0x00008e0042187a25 */ /* 0x000fe200078e00ff */
[----:B------:R-:W-:Y:S01]  /*07b0*/  PRMT R3, R0, 0x7610, R3 ;  /* 0x0000761000037816 */ /* 0x000fe20000000003 */
[----:B------:R1:W-:Y:S01]  /*07c0*/  STL [R1+0x78], R4 ;  /* 0x0000780401007387 */ /* 0x0003e20000100800 */
[----:B------:R-:W-:Y:S01]  /*07d0*/  IADD3 R2, R2, 0x7f, RZ ;  /* 0x0000007f02027810 */ /* 0x000fe20007ffe0ff */
[----:B------:R-:W-:Y:S01]  /*07e0*/  IMAD.MOV.U32 R0, RZ, RZ, c[0x0][0x228] ;  /* 0x00008a00ff007624 */ /* 0x000fe200078e00ff */
[----:B------:R-:W-:Y:S01]  /*07f0*/  LEA.HI R6, R19, R26, RZ, 0x2 ;  /* 0x0000001a13067211 */ /* 0x000fe200078f10ff */
[----:B------:R-:W-:Y:S01]  /*0800*/  STL.U8 [R1+0x70], R3 ;  /* 0x0000700301007387 */ /* 0x000fe20000100000 */
[----:B------:R-:W-:Y:S01]  /*0810*/  SHF.R.S32.HI R39, RZ, 0x1f, R2 ;  /* 0x0000001fff277819 */ /* 0x000fe20000011402 */
[----:B------:R-:W-:Y:S01]  /*0820*/  IMAD R5, R13, c[0x0][0x270], RZ ;  /* 0x00009c000d057a24 */ /* 0x000fe200078e02ff */
[----:B------:R-:W-:Y:S01]  /*0830*/  IADD3 R0, R0, 0x1fff, RZ ;  /* 0x00001fff00007810 */ /* 0x000fe20007ffe0ff */
[----:B------:R2:W-:Y:S01]  /*0840*/  STL.U8 [R1+0x71], R3 ;  /* 0x0000710301007387 */ /* 0x0005e20000100000 */
[----:B------:R-:W-:Y:S01]  /*0850*/  LEA.HI R39, R39, R2, RZ, 0x7 ;  /* 0x0000000227277211 */ /* 0x000fe200078f38ff */
[----:B------:R-:W-:Y:S01]  /*0860*/  IMAD.MOV.U32 R2, RZ, RZ, c[0x0][0x260] ;  /* 0x00009800ff027624 */ /* 0x000fe200078e00ff */
[----:B------:R-:W-:Y:S01]  /*0870*/  SHF.R.S32.HI R31, RZ, 0x1f, R0 ;  /* 0x0000001fff1f7819 */ /* 0x000fe20000011400 */
[----:B------:R-:W-:Y:S01]  /*0880*/  IMAD R48, R66, c[0x0][0x274], R5 ;  /* 0x00009d0042307a24 */ /* 0x000fe200078e0205 */
[----:B------:R-:W-:Y:S01]  /*0890*/  SHF.R.S32.HI R12, RZ, 0x2, R6 ;  /* 0x00000002ff0c7819 */ /* 0x000fe20000011406 */
[----:B------:R-:W-:Y:S01]  /*08a0*/  UMOV UR16, 0x7 ;  /* 0x0000000700107882 */ /* 0x000fe20000000000 */
[----:B------:R-:W-:Y:S01]  /*08b0*/  IADD3 R2, R2, 0x7f, RZ ;  /* 0x0000007f02027810 */ /* 0x000fe20007ffe0ff */
[----:B------:R-:W-:Y:S01]  /*08c0*/  ULDC.64 UR10, c[0x0][0x178] ;  /* 0x00005e00000a7ab9 */ /* 0x000fe20000000a00 */
[----:B------:R-:W-:Y:S01]  /*08d0*/  LEA.HI R31, R31, R0, RZ, 0xd ;  /* 0x000000001f1f7211 */ /* 0x000fe200078f68ff */
[----:B------:R-:W-:Y:S01]  /*08e0*/  IMAD.SHL.U32 R44, R26, 0x4, RZ ;  /* 0x000000041a2c7824 */ /* 0x000fe200078e00ff */
[----:B------:R-:W-:Y:S01]  /*08f0*/  SHF.R.S32.HI R37, RZ, 0x1f, R2 ;  /* 0x0000001fff257819 */ /* 0x000fe20000011402 */
[----:B------:R-:W-:Y:S01]  /*0900*/  UMOV UR12, 0x5 ;  /* 0x00000005000c7882 */ /* 0x000fe20000000000 */
[----:B------:R-:W-:Y:S01]  /*0910*/  LEA.HI R7, R19, R26, RZ, 0x3 ;  /* 0x0000001a13077211 */ /* 0x000fe200078f18ff */
[----:B------:R-:W-:Y:S01]  /*0920*/  USHF.L.U64.HI UR13, UR10, UR16, UR11 ;  /* 0x000000100a0d7299 */ /* 0x000fe2000801020b */
[----:B------:R-:W-:Y:S01]  /*0930*/  LEA.HI R37, R37, R2, RZ, 0x7 ;  /* 0x0000000225257211 */ /* 0x000fe200078f38ff */
[----:B------:R-:W-:Y:S01]  /*0940*/  USHF.L.U64.HI UR11, UR10, UR12, UR11 ;  /* 0x0000000c0a0b7299 */ /* 0x000fe2000801020b */
[-C--:B-1----:R-:W-:Y:S01]  /*0950*/  LEA.HI R4, R19, R26.reuse, RZ, 0x4 ;  /* 0x0000001a13047211 */ /* 0x082fe200078f20ff */
[----:B------:R-:W-:Y:S01]  /*0960*/  USHF.L.U32 UR4, UR10, 0x5, URZ ;  /* 0x000000050a047899 */ /* 0x000fe2000800063f */
[----:B------:R-:W-:Y:S01]  /*0970*/  SHF.R.S32.HI R45, RZ, 0x1f, R44 ;  /* 0x0000001fff2d7819 */ /* 0x000fe2000001142c */
[----:B------:R-:W-:Y:S01]  /*0980*/  USHF.L.U32 UR15, UR10, 0x7, URZ ;  /* 0x000000070a0f7899 */ /* 0x000fe2000800063f */
[----:B------:R-:W-:Y:S01]  /*0990*/  SHF.R.S32.HI R5, RZ, 0x4, R4 ;  /* 0x00000004ff057819 */ /* 0x000fe20000011404 */
[----:B------:R-:W-:Y:S01]  /*09a0*/  ULDC.64 UR8, c[0x0][0x18] ;  /* 0x0000060000087ab9 */ /* 0x000fe20000000a00 */
[----:B------:R-:W-:Y:S01]  /*09b0*/  IMAD.U32 R21, RZ, RZ, UR11 ;  /* 0x0000000bff157e24 */ /* 0x000fe2000f8e00ff */
[----:B------:R-:W-:Y:S01]  /*09c0*/  UIADD3 UR5, UP1, UR8, 0x80, URZ ;  /* 0x0000008008057890 */ /* 0x000fe2000ff3e03f */
[----:B--2---:R-:W-:Y:S01]  /*09d0*/  IMAD R3, R13, c[0x0][0x238], RZ ;  /* 0x00008e000d037a24 */ /* 0x004fe200078e02ff */
[----:B------:R-:W-:Y:S01]  /*09e0*/  LEA.HI R2, R4, R5, RZ, 0x1 ;  /* 0x0000000504027211 */ /* 0x000fe200078f08ff */
[----:B------:R-:W-:Y:S01]  /*09f0*/  IMAD.U32 R20, RZ, RZ, UR4 ;  /* 0x00000004ff147e24 */ /* 0x000fe2000f8e00ff */
[----:B------:R-:W-:Y:S01]  /*0a00*/  UIADD3 UR14, UP0, UR8, 0x4080, URZ ;  /* 0x00004080080e7890 */ /* 0x000fe2000ff1e03f */
[----:B------:R-:W-:Y:S01]  /*0a10*/  IMAD R3, R66, c[0x0][0x23c], R3 ;  /* 0x00008f0042037a24 */ /* 0x000fe200078e0203 */
[----:B------:R-:W-:Y:S01]  /*0a20*/  LOP3.LUT R2, R2, 0xfffffffe, RZ, 0xc0, !PT ;  /* 0xfffffffe02027812 */ /* 0x000fe200078ec0ff */
[----:B------:R-:W-:Y:S01]  /*0a30*/  IMAD.U32 R22, RZ, RZ, UR15 ;  /* 0x0000000fff167e24 */ /* 0x000fe2000f8e00ff */
[----:B------:R-:W-:Y:S01]  /*0a40*/  UIADD3.X UR4, URZ, UR9, URZ, UP1, !UPT ;  /* 0x000000093f047290 */ /* 0x000fe20008ffe43f */
[----:B------:R-:W-:Y:S01]  /*0a50*/  IMAD.U32 R23, RZ, RZ, UR13 ;  /* 0x0000000dff177e24 */ /* 0x000fe2000f8e00ff */
[----:B------:R-:W-:Y:S01]  /*0a60*/  IADD3 R25, R25, R3, RZ ;  /* 0x0000000319197210 */ /* 0x000fe20007ffe0ff */
[----:B------:R-:W-:Y:S01]  /*0a70*/  IMAD R3, R13, c[0x0][0x288], RZ ;  /* 0x0000a2000d037a24 */ /* 0x000fe200078e02ff */
[----:B------:R-:W-:Y:S01]  /*0a80*/  UIADD3.X UR11, URZ, UR9, URZ, UP0, !UPT ;  /* 0x000000093f0b7290 */ /* 0x000fe200087fe43f */
[----:B------:R-:W-:Y:S01]  /*0a90*/  IMAD.WIDE.U32 R14, R66, c[0x0][0x270], R44 ;  /* 0x00009c00420e7a25 */ /* 0x000fe200078e002c */
[----:B------:R1:W-:Y:S01]  /*0aa0*/  STL.128 [R1+0x80], R20 ;  /* 0x0000801401007387 */ /* 0x0003e20000100c00 */
[----:B------:R-:W-:-:S02]  /*0ab0*/  LEA.HI R17, R19, R26, RZ, 0x5 ;  /* 0x0000001a13117211 */ /* 0x000fc400078f28ff */
[C---:B------:R-:W-:Y:S01]  /*0ac0*/  IMAD R46, R66.reuse, c[0x0][0x28c], R3 ;  /* 0x0000a300422e7a24 */ /* 0x040fe200078e0203 */
[----:B------:R-:W-:Y:S01]  /*0ad0*/  SHF.R.S32.HI R3, RZ, 0x1f, R6 ;  /* 0x0000001fff037819 */ /* 0x000fe20000011406 */
[----:B------:R-:W-:Y:S01]  /*0ae0*/  IMAD.IADD R5, R5, 0x1, -R2 ;  /* 0x0000000105057824 */ /* 0x000fe200078e0a02 */
[----:B------:R-:W-:Y:S01]  /*0af0*/  SHF.R.S32.HI R2, RZ, 0x3, R7 ;  /* 0x00000003ff027819 */ /* 0x000fe20000011407 */
[----:B------:R-:W-:Y:S01]  /*0b00*/  IMAD.IADD R49, R15, 0x1, R48 ;  /* 0x000000010f317824 */ /* 0x000fe200078e0230 */
[----:B------:R-:W-:Y:S01]  /*0b10*/  LEA.HI R0, R3, R12, RZ, 0x3 ;  /* 0x0000000c03007211 */ /* 0x000fe200078f18ff */
[----:B------:R-:W-:Y:S01]  /*0b20*/  IMAD.WIDE.U32 R10, R66, c[0x0][0x288], R44 ;  /* 0x0000a200420a7a25 */ /* 0x000fe200078e002c */
[----:B------:R-:W-:Y:S01]  /*0b30*/  MOV R48, R14 ;  /* 0x0000000e00307202 */ /* 0x000fe20000000f00 */
[----:B------:R-:W-:Y:S01]  /*0b40*/  STL [R1+0x74], R26 ;  /* 0x0000741a01007387 */ /* 0x000fe20000100800 */
[----:B------:R-:W-:Y:S01]  /*0b50*/  LOP3.LUT R3, R0, 0xfffffff8, RZ, 0xc0, !PT ;  /* 0xfffffff800037812 */ /* 0x000fe200078ec0ff */
[----:B------:R-:W-:Y:S01]  /*0b60*/  IMAD.SHL.U32 R16, R2, 0x40, RZ ;  /* 0x0000004002107824 */ /* 0x000fe200078e00ff */
[----:B------:R-:W-:Y:S01]  /*0b70*/  SHF.R.S32.HI R0, RZ, 0x1f, R67 ;  /* 0x0000001fff007819 */ /* 0x000fe20000011443 */
[----:B------:R-:W-:Y:S01]  /*0b80*/  IMAD.IADD R47, R11, 0x1, R46 ;  /* 0x000000010b2f7824 */ /* 0x000fe200078e022e */
[----:B------:R-:W-:Y:S01]  /*0b90*/  LOP3.LUT R11, R4, 0xfffffff0, RZ, 0xc0, !PT ;  /* 0xfffffff0040b7812 */ /* 0x000fe200078ec0ff */
[----:B------:R-:W-:Y:S01]  /*0ba0*/  IMAD.IADD R12, R12, 0x1, -R3 ;  /* 0x000000010c0c7824 */ /* 0x000fe200078e0a03 */
[----:B------:R-:W-:Y:S01]  /*0bb0*/  LOP3.LUT R3, R7, 0xfffffff8, RZ, 0xc0, !PT ;  /* 0xfffffff807037812 */ /* 0x000fe200078ec0ff */
[----:B------:R-:W-:Y:S01]  /*0bc0*/  IMAD.MOV.U32 R46, RZ, RZ, R10 ;  /* 0x000000ffff2e7224 */ /* 0x000fe200078e000a */
[----:B------:R-:W-:Y:S01]  /*0bd0*/  LOP3.LUT R16, R16, 0x1c0, RZ, 0xc0, !PT ;  /* 0x000001c010107812 */ /* 0x000fe200078ec0ff */
[----:B------:R-:W-:Y:S01]  /*0be0*/  IMAD R4, R0, c[0x0][0x240], RZ ;  /* 0x0000900000047a24 */ /* 0x000fe200078e02ff */
[----:B------:R-:W-:Y:S01]  /*0bf0*/  SHF.R.S32.HI R30, RZ, 0x1f, R26 ;  /* 0x0000001fff1e7819 */ /* 0x000fe2000001141a */
[----:B------:R-:W-:Y:S01]  /*0c00*/  IMAD.IADD R14, R26, 0x1, -R3 ;  /* 0x000000011a0e7824 */ /* 0x000fe200078e0a03 */
[----:B------:R-:W-:Y:S01]  /*0c10*/  SHF.R.U32.HI R27, RZ, 0x3, R16 ;  /* 0x00000003ff1b7819 */ /* 0x000fe20000011610 */
[----:B------:R-:W-:Y:S01]  /*0c20*/  IMAD.WIDE.U32 R50, R67, c[0x0][0x240], R24 ;  /* 0x0000900043327a25 */ /* 0x000fe200078e0018 */
[----:B------:R-:W-:-:S02]  /*0c30*/  LEA.HI R18, R19, R26, RZ, 0x6 ;  /* 0x0000001a13127211 */ /* 0x000fc400078f30ff */
[----:B------:R-:W-:Y:S01]  /*0c40*/  LEA.HI R19, R19, R26, RZ, 0x7 ;  /* 0x0000001a13137211 */ /* 0x000fe200078f38ff */
[----:B------:R-:W-:Y:S02]  /*0c50*/  IMAD.SHL.U32 R3, R14, 0x8, RZ ;  /* 0x000000080e037824 */ /* 0x000fe400078e00ff */
[----:B-1----:R-:W-:Y:S01]  /*0c60*/  IMAD.U32 R20, RZ, RZ, UR5 ;  /* 0x00000005ff147e24 */ /* 0x002fe2000f8e00ff */
[----:B------:R-:W-:Y:S01]  /*0c70*/  UIADD3 UR5, UP0, UR8, 0x20880, URZ ;  /* 0x0002088008057890 */ /* 0x000fe2000ff1e03f */
[----:B------:R-:W-:Y:S01]  /*0c80*/  IMAD.U32 R21, RZ, RZ, UR4 ;  /* 0x00000004ff157e24 */ /* 0x000fe2000f8e00ff */
[----:B------:R-:W-:Y:S01]  /*0c90*/  LOP3.LUT R10, R16, 0x38, R3, 0xf8, !PT ;  /* 0x00000038100a7812 */ /* 0x000fe200078ef803 */
[----:B------:R-:W-:Y:S01]  /*0ca0*/  IMAD.IADD R16, R26, 0x1, -R11 ;  /* 0x000000011a107824 */ /* 0x000fe200078e0a0b */
[----:B------:R-:W-:Y:S01]  /*0cb0*/  UIADD3.X UR4, URZ, UR9, URZ, UP0, !UPT ;  /* 0x000000093f047290 */ /* 0x000fe200087fe43f */
[--C-:B------:R-:W-:Y:S01]  /*0cc0*/  SHF.R.S32.HI R11, RZ, 0x1f, R17.reuse ;  /* 0x0000001fff0b7819 */ /* 0x100fe20000011411 */
[----:B------:R-:W-:Y:S01]  /*0cd0*/  IMAD.U32 R32, RZ, RZ, UR5 ;  /* 0x00000005ff207e24 */ /* 0x000fe2000f8e00ff */
[----:B------:R-:W-:Y:S01]  /*0ce0*/  LOP3.LUT R27, R10, R27, RZ, 0x3c, !PT ;  /* 0x0000001b0a1b7212 */ /* 0x000fe200078e3cff */
[----:B------:R-:W-:Y:S01]  /*0cf0*/  IMAD R42, R0, c[0x0][0x278], RZ ;  /* 0x00009e00002a7a24 */ /* 0x000fe200078e02ff */
[----:B------:R-:W-:Y:S01]  /*0d00*/  SHF.R.S32.HI R25, RZ, 0x1f, R16 ;  /* 0x0000001fff197819 */ /* 0x000fe20000011410 */
[----:B------:R-:W-:Y:S01]  /*0d10*/  IMAD.U32 R33, RZ, RZ, UR4 ;  /* 0x00000004ff217e24 */ /* 0x000fe2000f8e00ff */
[----:B------:R-:W-:Y:S01]  /*0d20*/  SHF.R.S32.HI R10, RZ, 0x5, R17 ;  /* 0x00000005ff0a7819 */ /* 0x000fe20000011411 */
[----:B------:R-:W-:Y:S01]  /*0d30*/  IMAD.MOV.U32 R34, RZ, RZ, R32 ;  /* 0x000000ffff227224 */ /* 0x000fe200078e0020 */
[----:B------:R-:W-:Y:S01]  /*0d40*/  LOP3.LUT R17, R17, 0xffffffe0, RZ, 0xc0, !PT ;  /* 0xffffffe011117812 */ /* 0x000fe200078ec0ff */
[----:B------:R-:W-:Y:S01]  /*0d50*/  IMAD.MOV.U32 R35, RZ, RZ, R33 ;  /* 0x000000ffff237224 */ /* 0x000fe200078e0021 */
[----:B------:R-:W-:Y:S01]  /*0d60*/  LEA.HI R11, R11, R10, RZ, 0x2 ;  /* 0x0000000a0b0b7211 */ /* 0x000fe200078f10ff */
[----:B------:R-:W-:Y:S01]  /*0d70*/  IMAD R15, R67, c[0x0][0x244], R4 ;  /* 0x00009100430f7a24 */ /* 0x000fe200078e0204 */
[----:B------:R-:W-:Y:S01]  /*0d80*/  LEA.HI R4, R25, R16, RZ, 0x3 ;  /* 0x0000001019047211 */ /* 0x000fe200078f18ff */
[C---:B------:R-:W-:Y:S01]  /*0d90*/  IMAD R42, R67.reuse, c[0x0][0x27c], R42 ;  /* 0x00009f00432a7a24 */ /* 0x040fe200078e022a */
[----:B------:R1:W-:Y:S01]  /*0da0*/  STL.128 [R1+0x60], R32 ;  /* 0x0000602001007387 */ /* 0x0003e20000100c00 */
[----:B------:R-:W-:Y:S01]  /*0db0*/  IMAD.WIDE.U32 R24, R67, c[0x0][0x278], R48 ;  /* 0x00009e0043187a25 */ /* 0x000fe200078e0030 */
[----:B------:R-:W-:Y:S01]  /*0dc0*/  LOP3.LUT R11, R11, 0xfffffffc, RZ, 0xc0, !PT ;  /* 0xfffffffc0b0b7812 */ /* 0x000fe200078ec0ff */
[----:B------:R-:W-:Y:S01]  /*0dd0*/  ULDC.64 UR4, c[0x0][0x208] ;  /* 0x0000820000047ab9 */ /* 0x000fe20000000a00 */
[----:B------:R-:W-:Y:S01]  /*0de0*/  LOP3.LUT R45, R4, 0xfffffff8, RZ, 0xc0, !PT ;  /* 0xfffffff8042d7812 */ /* 0x000fe200078ec0ff */
[----:B------:R-:W-:Y:S01]  /*0df0*/  IMAD.IADD R42, R25, 0x1, R42 ;  /* 0x00000001192a7824 */ /* 0x000fe200078e022a */
[----:B------:R-:W-:Y:S01]  /*0e00*/  USHF.L.U64.HI UR16, UR4, UR16, UR5 ;  /* 0x0000001004107299 */ /* 0x000fe20008010205 */
[----:B------:R-:W-:Y:S01]  /*0e10*/  IMAD.IADD R11, R10, 0x1, -R11 ;  /* 0x000000010a0b7824 */ /* 0x000fe200078e0a0b */
[----:B------:R-:W-:Y:S01]  /*0e20*/  IADD3 R45, R16, -R45, RZ ;  /* 0x8000002d102d7210 */ /* 0x000fe20007ffe0ff */
[----:B------:R-:W-:Y:S01]  /*0e30*/  IMAD.IADD R10, R26, 0x1, -R17 ;  /* 0x000000011a0a7824 */ /* 0x000fe200078e0a11 */
[----:B------:R-:W-:Y:S01]  /*0e40*/  USHF.L.U32 UR17, UR4, 0x7, URZ ;  /* 0x0000000704117899 */ /* 0x000fe2000800063f */
[----:B------:R-:W-:Y:S01]  /*0e50*/  IMAD R16, R0, c[0x0][0x290], RZ ;  /* 0x0000a40000107a24 */ /* 0x000fe200078e02ff */
[----:B------:R-:W-:Y:S01]  /*0e60*/  USHF.L.U64.HI UR5, UR4, UR12, UR5 ;  /* 0x0000000c04057299 */ /* 0x000fe20008010205 */
[----:B------:R-:W-:Y:S01]  /*0e70*/  IMAD.SHL.U32 R29, R11, 0x10, RZ ;  /* 0x000000100b1d7824 */ /* 0x000fe200078e00ff */
[----:B------:R-:W-:Y:S01]  /*0e80*/  SHF.R.S32.HI R17, RZ, 0x1f, R10 ;  /* 0x0000001fff117819 */ /* 0x000fe2000001140a */
[----:B------:R-:W-:Y:S01]  /*0e90*/  IMAD.SHL.U32 R18, R18, 0x8, RZ ;  /* 0x0000000812127824 */ /* 0x000fe200078e00ff */
[----:B------:R-:W-:Y:S01]  /*0ea0*/  USHF.L.U32 UR4, UR4, 0x5, URZ ;  /* 0x0000000504047899 */ /* 0x000fe2000800063f */
[----:B------:R-:W-:Y:S01]  /*0eb0*/  IMAD R25, R67, c[0x0][0x294], R16 ;  /* 0x0000a50043197a24 */ /* 0x000fe200078e0210 */
[----:B------:R-:W-:Y:S01]  /*0ec0*/  LEA.HI R36, R17, R10, RZ, 0x2 ;  /* 0x0000000a11247211 */ /* 0x000fe200078f10ff */
[----:B------:R-:W-:Y:S01]  /*0ed0*/  IMAD.WIDE.U32 R46, R67, c[0x0][0x290], R46 ;  /* 0x0000a400432e7a25 */ /* 0x000fe200078e002e */
[----:B------:R-:W-:-:S02]  /*0ee0*/  LOP3.LUT R27, R27, 0xfffffe00, R18, 0xf8, !PT ;  /* 0xfffffe001b1b7812 */ /* 0x000fc400078ef812 */
[----:B------:R-:W-:Y:S01]  /*0ef0*/  SHF.R.S32.HI R18, RZ, 0x7, R19 ;  /* 0x00000007ff127819 */ /* 0x000fe20000011413 */
[----:B------:R-:W-:Y:S01]  /*0f00*/  IMAD.IADD R25, R47, 0x1, R25 ;  /* 0x000000012f197824 */ /* 0x000fe200078e0219 */
[C---:B------:R-:W-:Y:S01]  /*0f10*/  LEA R64, P1, R46.reuse, c[0x0][0x280], 0x2 ;  /* 0x0000a0002e407a11 */ /* 0x040fe200078210ff */
[----:B------:R-:W-:Y:S01]  /*0f20*/  IMAD.U32 R22, RZ, RZ, UR14 ;  /* 0x0000000eff167e24 */ /* 0x000fe2000f8e00ff */
[----:B------:R-:W-:Y:S01]  /*0f30*/  LEA.HI R19, R19, R18, RZ, 0x1 ;  /* 0x0000001213137211 */ /* 0x000fe200078f08ff */
[----:B------:R-:W-:Y:S01]  /*0f40*/  IMAD R53, R5, 0x2, R18 ;  /* 0x0000000205357824 */ /* 0x000fe200078e0212 */
[----:B------:R-:W-:Y:S01]  /*0f50*/  LEA.HI.X R65, R46, c[0x0][0x284], R25, 0x2, P1 ;  /* 0x0000a1002e417a11 */ /* 0x000fe200008f1419 */
[----:B------:R-:W-:Y:S01]  /*0f60*/  IMAD.U32 R23, RZ, RZ, UR11 ;  /* 0x0000000bff177e24 */ /* 0x000fe2000f8e00ff */
[----:B------:R-:W-:Y:S01]  /*0f70*/  UIADD3 UR14, UP1, UR8, 0x18880, URZ ;  /* 0x00018880080e7890 */ /* 0x000fe2000ff3e03f */
[----:B-1----:R-:W-:Y:S01]  /*0f80*/  IADD3 R34, P0, R26, R50, RZ ;  /* 0x000000321a227210 */ /* 0x002fe20007f1e0ff */
[----:B------:R-:W-:Y:S01]  /*0f90*/  IMAD.MOV.U32 R50, RZ, RZ, R3 ;  /* 0x000000ffff327224 */ /* 0x000fe200078e0003 */
[----:B------:R-:W-:Y:S01]  /*0fa0*/  LEA.HI.SX32 R36, R36, R29, 0x1e ;  /* 0x0000001d24247211 */ /* 0x000fe200078ff2ff */
[----:B------:R-:W-:Y:S01]  /*0fb0*/  UIADD3.X UR11, URZ, UR9, URZ, UP1, !UPT ;  /* 0x000000093f0b7290 */ /* 0x000fe20008ffe43f */
[----:B------:R-:W-:Y:S01]  /*0fc0*/  IADD3.X R15, R30, R51, R15, P0, !PT ;  /* 0x000000331e0f7210 */ /* 0x000fe200007fe40f */
[----:B------:R1:W-:Y:S01]  /*0fd0*/  STL.128 [R1+0x30], R20 ;  /* 0x0000301401007387 */ /* 0x0003e20000100c00 */
[C---:B------:R-:W-:Y:S01]  /*0fe0*/  LEA R43, P0, R24.reuse, c[0x0][0x258], 0x2 ;  /* 0x00009600182b7a11 */ /* 0x040fe200078010ff */
[----:B------:R-:W-:Y:S01]  /*0ff0*/  IMAD.U32 R74, RZ, RZ, UR4 ;  /* 0x00000004ff4a7e24 */ /* 0x000fe2000f8e00ff */
[----:B------:R-:W-:Y:S01]  /*1000*/  SHF.R.S32.HI R51, RZ, 0x1f, R3 ;  /* 0x0000001fff337819 */ /* 0x000fe20000011403 */
[----:B------:R-:W-:Y:S01]  /*1010*/  IMAD.U32 R75, RZ, RZ, UR5 ;  /* 0x00000005ff4b7e24 */ /* 0x000fe2000f8e00ff */
[----:B------:R-:W-:Y:S01]  /*1020*/  LEA.HI.X R42, R24, c[0x0][0x25c], R42, 0x2, P0 ;  /* 0x00009700182a7a11 */ /* 0x000fe200000f142a */
[----:B------:R-:W-:Y:S01]  /*1030*/  IMAD.SHL.U32 R24, R14, 0x40, RZ ;  /* 0x000000400e187824 */ /* 0x000fe200078e00ff */
[----:B------:R-:W-:Y:S01]  /*1040*/  LEA R62, P0, R34, c[0x0][0x220], 0x2 ;  /* 0x00008800223e7a11 */ /* 0x000fe200078010ff */
[----:B------:R-:W-:Y:S01]  /*1050*/  IMAD.WIDE.U32 R46, R66, c[0x0][0x180], R50 ;  /* 0x00006000422e7a25 */ /* 0x000fe200078e0032 */
[----:B------:R-:W-:-:S02]  /*1060*/  ULDC UR4, c[0x0][0x1c] ;  /* 0x0000070000047ab9 */ /* 0x000fc40000000800 */
[----:B------:R-:W-:Y:S01]  /*1070*/  LOP3.LUT R24, R24, 0x1c0, RZ, 0xc0, !PT ;  /* 0x000001c018187812 */ /* 0x000fe200078ec0ff */
[----:B------:R-:W-:Y:S01]  /*1080*/  IMAD.U32 R78, RZ, RZ, UR17 ;  /* 0x00000011ff4e7e24 */ /* 0x000fe2000f8e00ff */
[----:B------:R-:W-:Y:S01]  /*1090*/  LEA.HI.X R63, R34, c[0x0][0x224], R15, 0x2, P0 ;  /* 0x00008900223f7a11 */ /* 0x000fe200000f140f */
[----:B------:R-:W-:Y:S01]  /*10a0*/  IMAD R15, R13, c[0x0][0x210], RZ ;  /* 0x000084000d0f7a24 */ /* 0x000fe200078e02ff */
[----:B------:R-:W-:Y:S01]  /*10b0*/  LOP3.LUT R17, R24, 0x8, R7, 0xf8, !PT ;  /* 0x0000000818117812 */ /* 0x000fe200078ef807 */
[----:B------:R-:W-:Y:S01]  /*10c0*/  IMAD.WIDE.U32 R34, R66, c[0x0][0x210], R50 ;  /* 0x0000840042227a25 */ /* 0x000fe200078e0032 */
[----:B------:R-:W-:Y:S02]  /*10d0*/  LOP3.LUT R16, R24, 0x30, R29, 0xf8, !PT ;  /* 0x0000003018107812 */ /* 0x000fe400078ef81d */
[----:B------:R-:W-:Y:S01]  /*10e0*/  SHF.R.U32.HI R24, RZ, 0x3, R24 ;  /* 0x00000003ff187819 */ /* 0x000fe20000011618 */
[----:B------:R-:W-:Y:S01]  /*10f0*/  IMAD R48, R66, c[0x0][0x214], R15 ;  /* 0x0000850042307a24 */ /* 0x000fe200078e020f */
[----:B------:R-:W-:Y:S01]  /*1100*/  LOP3.LUT R7, R16, 0x8, R7, 0xf8, !PT ;  /* 0x0000000810077812 */ /* 0x000fe200078ef807 */
[----:B------:R-:W-:Y:S01]  /*1110*/  IMAD.SHL.U32 R15, R5, 0x10, RZ ;  /* 0x00000010050f7824 */ /* 0x000fe200078e00ff */
[-C--:B------:R-:W-:Y:S01]  /*1120*/  LOP3.LUT R30, R17, R24.reuse, RZ, 0x3c, !PT ;  /* 0x00000018111e7212 */ /* 0x080fe200078e3cff */
[----:B------:R-:W-:Y:S01]  /*1130*/  IMAD R17, R13, c[0x0][0x180], RZ ;  /* 0x000060000d117a24 */ /* 0x000fe200078e02ff */
[----:B------:R-:W-:Y:S01]  /*1140*/  LOP3.LUT R24, R7, R24, RZ, 0x3c, !PT ;  /* 0x0000001807187212 */ /* 0x000fe200078e3cff */
[----:B------:R-:W-:Y:S01]  /*1150*/  IMAD.IADD R49, R35, 0x1, R48 ;  /* 0x0000000123317824 */ /* 0x000fe200078e0230 */
[----:B------:R-:W-:Y:S01]  /*1160*/  LOP3.LUT R13, R19, 0xfffffffe, RZ, 0xc0, !PT ;  /* 0xfffffffe130d7812 */ /* 0x000fe200078ec0ff */
[----:B------:R-:W-:Y:S01]  /*1170*/  IMAD R60, R66, c[0x0][0x184], R17 ;  /* 0x00006100423c7a24 */ /* 0x000fe200078e0211 */
[----:B------:R-:W-:Y:S01]  /*1180*/  MOV R48, R34 ;  /* 0x0000002200307202 */ /* 0x000fe20000000f00 */
[----:B------:R-:W-:Y:S01]  /*1190*/  IMAD.MOV.U32 R35, RZ, RZ, 0x20 ;  /* 0x00000020ff237424 */ /* 0x000fe200078e00ff */
[----:B------:R-:W-:Y:S01]  /*11a0*/  LOP3.LUT R7, R6, 0x7ffffffc, RZ, 0xc0, !PT ;  /* 0x7ffffffc06077812 */ /* 0x000fe200078ec0ff */
[----:B------:R-:W-:Y:S01]  /*11b0*/  IMAD.MOV.U32 R34, RZ, RZ, 0x10 ;  /* 0x00000010ff227424 */ /* 0x000fe200078e00ff */
[----:B------:R-:W-:Y:S01]  /*11c0*/  R2P PR, R45, 0x6 ;  /* 0x000000062d007804 */ /* 0x000fe20000000000 */
[----:B------:R-:W-:Y:S01]  /*11d0*/  IMAD.IADD R61, R47, 0x1, R60 ;  /* 0x000000012f3d7824 */ /* 0x000fe200078e023c */
[----:B------:R-:W-:Y:S01]  /*11e0*/  IADD3 R38, R18, -R13, RZ ;  /* 0x8000000d12267210 */ /* 0x000fe20007ffe0ff */
[----:B------:R-:W-:Y:S01]  /*11f0*/  IMAD.MOV.U32 R60, RZ, RZ, R46 ;  /* 0x000000ffff3c7224 */ /* 0x000fe200078e002e */
[----:B------:R-:W-:Y:S01]  /*1200*/  SHF.L.U32 R45, R45, 0x6, RZ ;  /* 0x000000062d2d7819 */ /* 0x000fe200000006ff */
[----:B------:R-:W-:Y:S01]  /*1210*/  IMAD.SHL.U32 R13, R12, 0x40, RZ ;  /* 0x000000400c0d7824 */ /* 0x000fe200078e00ff */
[----:B------:R-:W-:Y:S01]  /*1220*/  SEL R6, R34, 0xfffffff0, !P1 ;  /* 0xfffffff022067807 */ /* 0x000fe20004800000 */
[----:B------:R-:W-:Y:S01]  /*1230*/  IMAD.IADD R46, R26, 0x1, -R7 ;  /* 0x000000011a2e7824 */ /* 0x000fe200078e0a07 */
[----:B------:R-:W-:Y:S01]  /*1240*/  SEL R7, R35, 0xffffffe0, !P2 ;  /* 0xffffffe023077807 */ /* 0x000fe20005000000 */
[----:B------:R-:W-:Y:S01]  /*1250*/  IMAD.U32 R53, R53, 0x200, R30 ;  /* 0x0000020035357824 */ /* 0x000fe200078e001e */
[----:B------:R-:W-:Y:S01]  /*1260*/  R2P PR, R14, 0x6 ;  /* 0x000000060e007804 */ /* 0x000fe20000000000 */
[----:B------:R-:W-:Y:S01]  /*1270*/  IMAD.SHL.U32 R18, R18, 0x8, RZ ;  /* 0x0000000812127824 */ /* 0x000fe200078e00ff */
[----:B------:R-:W-:Y:S01]  /*1280*/  LOP3.LUT R13, R13, 0x1c0, RZ, 0xc0, !PT ;  /* 0x000001c00d0d7812 */ /* 0x000fe200078ec0ff */
[----:B------:R-:W-:Y:S01]  /*1290*/  IMAD.MOV.U32 R14, RZ, RZ, 0x2 ;  /* 0x00000002ff0e7424 */ /* 0x000fe200078e00ff */
[----:B------:R-:W-:Y:S01]  /*12a0*/  LOP3.LUT R45, R45, 0x1c0, RZ, 0xc0, !PT ;  /* 0x000001c02d2d7812 */ /* 0x000fe200078ec0ff */
[----:B------:R-:W-:Y:S01]  /*12b0*/  IMAD R30, R0, c[0x0][0x218], RZ ;  /* 0x00008600001e7a24 */ /* 0x000fe200078e02ff */
[----:B------:R-:W-:Y:S01]  /*12c0*/  LOP3.LUT R18, R18, 0x8, RZ, 0xc0, !PT ;  /* 0x0000000812127812 */ /* 0x000fe200078ec0ff */
[----:B------:R-:W-:Y:S01]  /*12d0*/  IMAD.WIDE.U32 R70, R53, R14, c[0x0][0x18] ;  /* 0x0000060035467625 */ /* 0x000fe200078e000e */
[----:B------:R-:W-:-:S02]  /*12e0*/  SHF.R.U32.HI R59, RZ, 0x3, R13 ;  /* 0x00000003ff3b7819 */ /* 0x000fc4000001160d */
[----:B------:R-:W-:Y:S01]  /*12f0*/  LOP3.LUT R16, R18, 0x10, R15, 0xf8, !PT ;  /* 0x0000001012107812 */ /* 0x000fe200078ef80f */
[----:B------:R-:W-:Y:S01]  /*1300*/  IMAD.SHL.U32 R14, R5, 0x8, RZ ;  /* 0x00000008050e7824 */ /* 0x000fe200078e00ff */
[----:B------:R-:W-:Y:S01]  /*1310*/  SHF.R.U32.HI R47, RZ, 0x3, R45 ;  /* 0x00000003ff2f7819 */ /* 0x000fe2000001162d */
[----:B------:R-:W-:Y:S01]  /*1320*/  IMAD R17, R67, c[0x0][0x21c], R30 ;  /* 0x0000870043117a24 */ /* 0x000fe200078e021e */
[----:B------:R-:W-:Y:S01]  /*1330*/  LOP3.LUT R59, R59, R13, R18, 0x1e, !PT ;  /* 0x0000000d3b3b7212 */ /* 0x000fe200078e1e12 */
[----:B------:R-:W-:Y:S01]  /*1340*/  IMAD.WIDE.U32 R48, R67, c[0x0][0x218], R48 ;  /* 0x0000860043307a25 */ /* 0x000fe200078e0030 */
[----:B------:R-:W-:Y:S02]  /*1350*/  LOP3.LUT R14, R45, 0x8, R14, 0xf8, !PT ;  /* 0x000000082d0e7812 */ /* 0x000fe400078ef80e */
[----:B------:R-:W-:Y:S01]  /*1360*/  LOP3.LUT R45, R47, R16, R45, 0x1e, !PT ;  /* 0x000000102f2d7212 */ /* 0x000fe200078e1e2d */
[----:B------:R-:W-:Y:S01]  /*1370*/  IMAD R18, R0, c[0x0][0x188], RZ ;  /* 0x0000620000127a24 */ /* 0x000fe200078e02ff */
[----:B------:R-:W-:Y:S01]  /*1380*/  LOP3.LUT R47, R14, R47, RZ, 0x3c, !PT ;  /* 0x0000002f0e2f7212 */ /* 0x000fe200078e3cff */
[----:B------:R-:W-:Y:S01]  /*1390*/  IMAD R57, R5, 0x200, R24 ;  /* 0x0000020005397824 */ /* 0x000fe200078e0218 */
[----:B-1----:R-:W-:Y:S01]  /*13a0*/  MOV R22, UR14 ;  /* 0x0000000e00167c02 */ /* 0x002fe20008000f00 */
[----:B------:R-:W-:Y:S01]  /*13b0*/  IMAD.IADD R17, R49, 0x1, R17 ;  /* 0x0000000131117824 */ /* 0x000fe200078e0211 */
[----:B------:R-:W-:Y:S01]  /*13c0*/  SHF.R.S32.HI R49, RZ, 0x1f, R2 ;  /* 0x0000001fff317819 */ /* 0x000fe20000011402 */
[C---:B------:R-:W-:Y:S01]  /*13d0*/  IMAD R18, R67.reuse, c[0x0][0x18c], R18 ;  /* 0x0000630043127a24 */ /* 0x040fe200078e0212 */
[----:B------:R-:W-:Y:S01]  /*13e0*/  UIADD3 UR14, UP0, UR8, 0x8080, URZ ;  /* 0x00008080080e7890 */ /* 0x000fe2000ff1e03f */
[----:B------:R-:W-:Y:S01]  /*13f0*/  IMAD.WIDE.U32 R24, R67, c[0x0][0x188], R60 ;  /* 0x0000620043187a25 */ /* 0x000fe200078e003c */
[----:B------:R-:W-:-:S02]  /*1400*/  IADD3 R60, P0, R70, 0x4080, RZ ;  /* 0x00004080463c7810 */ /* 0x000fc40007f1e0ff */
[----:B------:R-:W-:Y:S01]  /*1410*/  MOV R16, R48 ;  /* 0x0000003000107202 */ /* 0x000fe20000000f00 */
[----:B------:R-:W-:Y:S01]  /*1420*/  IMAD.SHL.U32 R14, R4, 0x40, RZ ;  /* 0x00000040040e7824 */ /* 0x000fe200078e00ff */
[----:B------:R-:W-:Y:S01]  /*1430*/  SEL R5, R35, 0xffffffe0, !P2 ;  /* 0xffffffe023057807 */ /* 0x000fe20005000000 */
[----:B------:R-:W-:Y:S01]  /*1440*/  IMAD.SHL.U32 R13, R11, 0x400, RZ ;  /* 0x000004000b0d7824 */ /* 0x000fe200078e00ff */
[----:B------:R-:W-:Y:S01]  /*1450*/  SEL R4, R34, 0xfffffff0, !P1 ;  /* 0xfffffff022047807 */ /* 0x000fe20004800000 */
[----:B------:R-:W-:Y:S01]  /*1460*/  IMAD.IADD R19, R25, 0x1, R18 ;  /* 0x0000000119137824 */ /* 0x000fe200078e0212 */
[----:B------:R-:W-:Y:S01]  /*1470*/  LOP3.LUT R14, R14, 0xfffffe00, RZ, 0xc0, !PT ;  /* 0xfffffe000e0e7812 */ /* 0x000fe200078ec0ff */
[----:B------:R-:W-:Y:S01]  /*1480*/  IMAD.MOV.U32 R18, RZ, RZ, R24 ;  /* 0x000000ffff127224 */ /* 0x000fe200078e0018 */
[----:B------:R-:W-:Y:S01]  /*1490*/  R2P PR, R12, 0x6 ;  /* 0x000000060c007804 */ /* 0x000fe20000000000 */
[----:B------:R-:W-:Y:S01]  /*14a0*/  IMAD R25, R49, c[0x0][0x178], RZ ;  /* 0x00005e0031197a24 */ /* 0x000fe200078e02ff */
[-CC-:B------:R-:W-:Y:S01]  /*14b0*/  IADD3 R47, R47, R14.reuse, R13.reuse ;  /* 0x0000000e2f2f7210 */ /* 0x180fe20007ffe00d */
[----:B------:R-:W-:Y:S01]  /*14c0*/  IMAD.U32 R23, RZ, RZ, UR11 ;  /* 0x0000000bff177e24 */ /* 0x000fe2000f8e00ff */
[----:B------:R-:W-:Y:S01]  /*14d0*/  UIADD3.X UR11, URZ, UR9, URZ, UP0, !UPT ;  /* 0x000000093f0b7290 */ /* 0x000fe200087fe43f */
[----:B------:R-:W-:Y:S01]  /*14e0*/  IMAD R46, R46, 0x2, R13 ;  /* 0x000000022e2e7824 */ /* 0x000fe200078e020d */
[----:B------:R-:W-:Y:S01]  /*14f0*/  LOP3.LUT R45, R45, R14, RZ, 0xfc, !PT ;  /* 0x0000000e2d2d7212 */ /* 0x000fe200078efcff */
[C---:B------:R-:W-:Y:S01]  /*1500*/  IMAD R25, R2.reuse, c[0x0][0x17c], R25 ;  /* 0x00005f0002197a24 */ /* 0x040fe200078e0219 */
[----:B------:R-:W-:Y:S01]  /*1510*/  STL.128 [R1+0x50], R20 ;  /* 0x0000501401007387 */ /* 0x000fe20000100c00 */
[----:B------:R-:W-:Y:S01]  /*1520*/  IMAD.WIDE.U32 R18, R2, c[0x0][0x178], R18 ;  /* 0x00005e0002127a25 */ /* 0x000fe200078e0012 */
[----:B------:R-:W-:-:S02]  /*1530*/  SEL R35, R35, 0xffffffe0, !P2 ;  /* 0xffffffe023237807 */ /* 0x000fc40005000000 */
[----:B------:R-:W-:Y:S01]  /*1540*/  ISETP.GE.AND P2, PT, R3, c[0x0][0x16c], PT ;  /* 0x00005b0003007a0c */ /* 0x000fe20003f46270 */
[----:B------:R-:W-:Y:S01]  /*1550*/  IMAD R13, R49, c[0x0][0x208], RZ ;  /* 0x00008200310d7a24 */ /* 0x000fe200078e02ff */
[----:B------:R-:W-:Y:S01]  /*1560*/  SEL R34, R34, 0xfffffff0, !P1 ;  /* 0xfffffff022227807 */ /* 0x000fe20004800000 */
[----:B------:R-:W-:Y:S01]  /*1570*/  IMAD.X R61, RZ, RZ, R71, P0 ;  /* 0x000000ffff3d7224 */ /* 0x000fe200000e0647 */
[----:B------:R-:W-:Y:S01]  /*1580*/  LEA R24, P0, R18, c[0x0][0x160], 0x1 ;  /* 0x0000580012187a11 */ /* 0x000fe200078008ff */
[----:B------:R-:W-:Y:S01]  /*1590*/  IMAD.IADD R25, R19, 0x1, R25 ;  /* 0x0000000113197824 */ /* 0x000fe200078e0219 */
[----:B------:R-:W-:Y:S01]  /*15a0*/  ISETP.GE.AND P1, PT, R3, c[0x0][0x1fc], PT ;  /* 0x00007f0003007a0c */ /* 0x000fe20003f26270 */
[C---:B------:R-:W-:Y:S02]  /*15b0*/  IMAD R14, R2.reuse, c[0x0][0x20c], R13 ;  /* 0x00008300020e7a24 */ /* 0x040fe400078e020d */
        /* <DEDUP_REMOVED lines=12> */
[----:B------:R-:W-:Y:S01]  /*1680*/  MOV R15, UR9 ;  /* 0x00000009000f7c02 */ /* 0x000fe20008000f00 */
[----:B------:R-:W-:Y:S01]  /*1690*/  IMAD.MOV.U32 R16, RZ, RZ, R24 ;  /* 0x000000ffff107224 */ /* 0x000fe200078e0018 */
[----:B------:R-:W-:Y:S01]  /*16a0*/  UIADD3 UR9, UP0, UR8, 0x18080, URZ ;  /* 0x0001808008097890 */ /* 0x000fe2000ff1e03f */
[----:B------:R-:W-:Y:S01]  /*16b0*/  IMAD.U32 R14, RZ, RZ, UR11 ;  /* 0x0000000bff0e7e24 */ /* 0x000fe2000f8e00ff */
[----:B------:R-:W-:Y:S01]  /*16c0*/  IADD3 R29, R30, -c[0x0][0x20], RZ ;  /* 0x800008001e1d7a10 */ /* 0x000fe20007ffe0ff */
[----:B------:R-:W-:Y:S01]  /*16d0*/  IMAD.IADD R59, R46, 0x1, R59 ;  /* 0x000000012e3b7824 */ /* 0x000fe200078e023b */
[----:B------:R1:W-:Y:S01]  /*16e0*/  STL.128 [R1+0x90], R16 ;  /* 0x0000901001007387 */ /* 0x0003e20000100c00 */
[----:B------:R-:W-:Y:S01]  /*16f0*/  UIADD3.X UR5, URZ, UR4, URZ, UP0, !UPT ;  /* 0x000000043f057290 */ /* 0x000fe200087fe43f */
[----:B------:R-:W-:Y:S01]  /*1700*/  IMAD.U32 R79, RZ, RZ, UR16 ;  /* 0x00000010ff4f7e24 */ /* 0x000fe2000f8e00ff */
[----:B------:R-:W-:Y:S01]  /*1710*/  UIADD3 UR8, UP0, UR8, 0x18480, URZ ;  /* 0x0001848008087890 */ /* 0x000fe2000ff1e03f */
[----:B------:R-:W-:Y:S01]  /*1720*/  STL.128 [R1+0x20], R12 ;  /* 0x0000200c01007387 */ /* 0x000fe20000100c00 */
[----:B------:R-:W-:-:S02]  /*1730*/  IMAD.WIDE.U32 R70, R59, 0x2, R22 ;  /* 0x000000023b467825 */ /* 0x000fc400078e0016 */
[----:B------:R-:W-:Y:S01]  /*1740*/  UIADD3.X UR4, URZ, UR4, URZ, UP0, !UPT ;  /* 0x000000043f047290 */ /* 0x000fe200087fe43f */
[----:B------:R-:W-:Y:S01]  /*1750*/  STL.128 [R1+0x40], R12 ;  /* 0x0000400c01007387 */ /* 0x000fe20000100c00 */
[----:B------:R-:W-:-:S03]  /*1760*/  IMAD.WIDE.U32 R76, R45, 0x2, R14 ;  /* 0x000000022d4c7825 */ /* 0x000fc600078e000e */
[----:B------:R2:W-:Y:S01]  /*1770*/  STL.64 [R29+0x8], R74 ;  /* 0x0000084a1d007387 */ /* 0x0005e20000100a00 */
[----:B------:R-:W-:-:S03]  /*1780*/  IMAD.WIDE.U32 R80, R27, 0x2, R14 ;  /* 0x000000021b507825 */ /* 0x000fc600078e000e */
[----:B------:R3:W-:Y:S01]  /*1790*/  STL.64 [R29+0x18], R72 ;  /* 0x000018481d007387 */ /* 0x0007e20000100a00 */
[----:B------:R-:W-:-:S03]  /*17a0*/  IMAD.WIDE.U32 R58, R59, 0x2, R32 ;  /* 0x000000023b3a7825 */ /* 0x000fc600078e0020 */
[----:B------:R-:W-:Y:S04]  /*17b0*/  STL.64 [R29+0x10], R78 ;  /* 0x0000104e1d007387 */ /* 0x000fe80000100a00 */
[----:B------:R-:W-:Y:S01]  /*17c0*/  STL.64 [R29+0x20], R80 ;  /* 0x000020501d007387 */ /* 0x000fe20000100a00 */
[----:B-1----:R-:W-:-:S04]  /*17d0*/  IMAD.WIDE.U32 R16, R57, 0x2, R22 ;  /* 0x0000000239107825 */ /* 0x002fc800078e0016 */
[----:B------:R-:W-:Y:S02]  /*17e0*/  IMAD.U32 R22, RZ, RZ, UR9 ;  /* 0x00000009ff167e24 */ /* 0x000fe4000f8e00ff */
[----:B------:R-:W-:Y:S02]  /*17f0*/  IMAD.U32 R23, RZ, RZ, UR5 ;  /* 0x00000005ff177e24 */ /* 0x000fe4000f8e00ff */
[----:B--2---:R-:W-:-:S04]  /*1800*/  IMAD.WIDE.U32 R74, R53, 0x2, R20 ;  /* 0x00000002354a7825 */ /* 0x004fc800078e0014 */
[----:B------:R-:W-:-:S04]  /*1810*/  IMAD.WIDE.U32 R52, R47, 0x2, R12 ;  /* 0x000000022f347825 */ /* 0x000fc800078e000c */
[----:B---3--:R-:W-:Y:S01]  /*1820*/  IMAD.WIDE.U32 R72, R45, 0x2, R12 ;  /* 0x000000022d487825 */ /* 0x008fe200078e000c */
[----:B------:R-:W-:Y:S02]  /*1830*/  SHF.R.S32.HI R12, RZ, 0x7, R39 ;  /* 0x00000007ff0c7819 */ /* 0x000fe40000011427 */
[----:B------:R-:W-:Y:S01]  /*1840*/  MOV R13, R42 ;  /* 0x0000002a000d7202 */ /* 0x000fe20000000f00 */
[--C-:B------:R-:W-:Y:S02]  /*1850*/  IMAD.WIDE.U32 R18, R57, 0x2, R32.reuse ;  /* 0x0000000239127825 */ /* 0x100fe400078e0020 */
[----:B------:R1:W-:Y:S02]  /*1860*/  STL [R29], R12 ;  /* 0x0000000c1d007387 */ /* 0x0003e40000100800 */
[----:B------:R-:W-:Y:S01]  /*1870*/  IMAD.WIDE.U32 R56, R47, 0x2, R32 ;  /* 0x000000022f387825 */ /* 0x000fe200078e0020 */
[----:B------:R-:W-:-:S03]  /*1880*/  SHF.R.S32.HI R32, RZ, 0x7, R37 ;  /* 0x00000007ff207819 */ /* 0x000fc60000011425 */
[----:B------:R-:W-:Y:S02]  /*1890*/  IMAD.WIDE.U32 R46, R47, 0x2, R14 ;  /* 0x000000022f2e7825 */ /* 0x000fe400078e000e */
[----:B------:R-:W-:Y:S02]  /*18a0*/  STL [R1+0xc8], R32 ;  /* 0x0000c82001007387 */ /* 0x000fe40000100800 */
[----:B------:R-:W-:-:S04]  /*18b0*/  IMAD.WIDE R14, R44, 0x4, R22 ;  /* 0x000000042c0e7825 */ /* 0x000fc800078e0216 */
[----:B------:R-:W-:-:S04]  /*18c0*/  IMAD.WIDE R22, R36, 0x4, R22 ;  /* 0x0000000424167825 */ /* 0x000fc800078e0216 */
[----:B------:R-:W-:-:S04]  /*18d0*/  IMAD.WIDE.U32 R20, R45, 0x2, R20 ;  /* 0x000000022d147825 */ /* 0x000fc800078e0014 */
[----:B-1----:R-:W-:-:S05]  /*18e0*/  IMAD.MOV.U32 R12, RZ, RZ, R43 ;  /* 0x000000ffff0c7224 */ /* 0x002fca00078e002b */
[----:B------:R1:W-:Y:S04]  /*18f0*/  STL.128 [R1+0xd0], R12 ;  /* 0x0000d00c01007387 */ /* 0x0003e80000100c00 */
[----:B------:R-:W-:Y:S04]  /*1900*/  STL.64 [R29+0x48], R64 ;  /* 0x000048401d007387 */ /* 0x000fe80000100a00 */
[----:B------:R-:W-:Y:S04]  /*1910*/  STL [R29+0x40], R32 ;  /* 0x000040201d007387 */ /* 0x000fe80000100800 */
[----:B------:R-:W-:Y:S04]  /*1920*/  STL.64 [R1+0x270], R4 ;  /* 0x0002700401007387 */ /* 0x000fe80000100a00 */
[----:B------:R2:W-:Y:S04]  /*1930*/  STL.64 [R1+0x280], R4 ;  /* 0x0002800401007387 */ /* 0x0005e80000100a00 */
[----:B------:R3:W-:Y:S04]  /*1940*/  STL.128 [R1+0x2c0], R16 ;  /* 0x0002c01001007387 */ /* 0x0007e80000100c00 */
[----:B------:R-:W-:Y:S04]  /*1950*/  STL.64 [R1+0x248], R6 ;  /* 0x0002480601007387 */ /* 0x000fe80000100a00 */
[----:B------:R-:W-:Y:S01]  /*1960*/  STL.64 [R1+0x258], R6 ;  /* 0x0002580601007387 */ /* 0x000fe20000100a00 */
[----:B-1----:R-:W-:Y:S01]  /*1970*/  IMAD.U32 R12, RZ, RZ, UR8 ;  /* 0x00000008ff0c7e24 */ /* 0x002fe2000f8e00ff */
[----:B------:R-:W-:Y:S01]  /*1980*/  SEL R14, RZ, 0x1, P2 ;  /* 0x00000001ff0e7807 */ /* 0x000fe20001000000 */
[----:B------:R-:W-:Y:S01]  /*1990*/  IMAD.U32 R13, RZ, RZ, UR4 ;  /* 0x00000004ff0d7e24 */ /* 0x000fe2000f8e00ff */
[----:B------:R-:W-:Y:S01]  /*19a0*/  IADD3 R15, P3, R54, 0x78, RZ ;  /* 0x00000078360f7810 */ /* 0x000fe20007f7e0ff */
[----:B------:R1:W-:Y:S01]  /*19b0*/  STL.64 [R1+0x300], R6 ;  /* 0x0003000601007387 */ /* 0x0003e20000100a00 */
[----:B------:R-:W-:Y:S01]  /*19c0*/  IMAD.MOV.U32 R48, RZ, RZ, R2 ;  /* 0x000000ffff307224 */ /* 0x000fe200078e0002 */
[----:B------:R-:W-:Y:S01]  /*19d0*/  ULDC.64 UR4, c[0x0][0x1d8] ;  /* 0x0000760000047ab9 */ /* 0x000fe20000000a00 */
[--C-:B------:R-:W-:Y:S01]  /*19e0*/  IMAD.WIDE R36, R36, 0x4, R12.reuse ;  /* 0x0000000424247825 */ /* 0x100fe200078e020c */
[----:B------:R-:W-:Y:S03]  /*19f0*/  STL [R1+0x2d8], R7 ;  /* 0x0002d80701007387 */ /* 0x000fe60000100800 */
[----:B------:R-:W-:Y:S01]  /*1a00*/  IMAD.WIDE R12, R44, 0x4, R12 ;  /* 0x000000042c0c7825 */ /* 0x000fe200078e020c */
[----:B--2---:R-:W-:Y:S01]  /*1a10*/  SHF.R.S32.HI R4, RZ, 0xd, R31 ;  /* 0x0000000dff047819 */ /* 0x004fe2000001141f */
[----:B------:R-:W-:Y:S02]  /*1a20*/  STL [R1+0x2e8], R7 ;  /* 0x0002e80701007387 */ /* 0x000fe40000100800 */
[----:B------:R-:W-:-:S02]  /*1a30*/  IMAD.MOV.U32 R5, RZ, RZ, c[0x0][0x2a8] ;  /* 0x0000aa00ff057624 */ /* 0x000fc400078e00ff */
[----:B------:R2:W-:Y:S01]  /*1a40*/  STL.64 [R1+0xf0], R12 ;  /* 0x0000f00c01007387 */ /* 0x0005e20000100a00 */
[----:B---3--:R-:W-:-:S03]  /*1a50*/  SEL R18, RZ, 0x1, P1 ;  /* 0x00000001ff127807 */ /* 0x008fc60000800000 */
[----:B------:R3:W-:Y:S01]  /*1a60*/  STL [R1+0x318], R7 ;  /* 0x0003180701007387 */ /* 0x0007e20000100800 */
[--C-:B------:R-:W-:Y:S01]  /*1a70*/  IMAD.X R16, RZ, RZ, R55.reuse, P3 ;  /* 0x000000ffff107224 */ /* 0x100fe200018e0637 */
[----:B------:R-:W-:Y:S02]  /*1a80*/  IADD3 R42, P3, R54, 0x338, RZ ;  /* 0x00000338362a7810 */ /* 0x000fe40007f7e0ff */
[----:B------:R4:W-:Y:S03]  /*1a90*/  STL [R1+0xf8], R4 ;  /* 0x0000f80401007387 */ /* 0x0009e60000100800 */
[----:B------:R-:W-:Y:S01]  /*1aa0*/  IMAD.X R43, RZ, RZ, R55, P3 ;  /* 0x000000ffff2b7224 */ /* 0x000fe200018e0637 */
[----:B------:R5:W-:Y:S01]  /*1ab0*/  STL.128 [R1+0x320], R20 ;  /* 0x0003201401007387 */ /* 0x000be20000100c00 */
[----:B-1----:R-:W-:-:S03]  /*1ac0*/  IMAD.MOV.U32 R6, RZ, RZ, c[0x0][0x2ac] ;  /* 0x0000ab00ff067624 */ /* 0x002fc600078e00ff */
[----:B------:R-:W-:Y:S04]  /*1ad0*/  STL.64 [R1+0x100], R62 ;  /* 0x0001003e01007387 */ /* 0x000fe80000100a00 */
[----:B------:R-:W-:Y:S04]  /*1ae0*/  STL.64 [R1+0x278], R74 ;  /* 0x0002784a01007387 */ /* 0x000fe80000100a00 */
[----:B------:R-:W-:Y:S01]  /*1af0*/  STL.64 [R1+0x288], R60 ;  /* 0x0002883c01007387 */ /* 0x000fe20000100a00 */
[----:B--2---:R-:W-:-:S03]  /*1b00*/  IADD3 R12, P2, R54, 0x98, RZ ;  /* 0x00000098360c7810 */ /* 0x004fc60007f5e0ff */
[----:B------:R-:W-:Y:S01]  /*1b10*/  STL.64 [R1+0x110], R10 ;  /* 0x0001100a01007387 */ /* 0x000fe20000100a00 */
[----:B---3--:R-:W-:Y:S01]  /*1b20*/  IMAD.MOV.U32 R7, RZ, RZ, c[0x0][0x2b0] ;  /* 0x0000ac00ff077624 */ /* 0x008fe200078e00ff */
[C---:B------:R-:W-:Y:S02]  /*1b30*/  IADD3 R13, P1, R54.reuse, 0xc8, RZ ;  /* 0x000000c8360d7810 */ /* 0x040fe40007f3e0ff */
[----:B------:R-:W-:Y:S01]  /*1b40*/  STL.64 [R1+0x120], R10 ;  /* 0x0001200a01007387 */ /* 0x000fe20000100a00 */
[----:B----4-:R-:W-:Y:S01]  /*1b50*/  MOV R4, RZ ;  /* 0x000000ff00047202 */ /* 0x010fe20000000f00 */
[----:B------:R-:W-:Y:S02]  /*1b60*/  IMAD.X R17, RZ, RZ, R55, P2 ;  /* 0x000000ffff117224 */ /* 0x000fe400010e0637 */
[----:B------:R1:W-:Y:S04]  /*1b70*/  STL.64 [R1+0x130], R10 ;  /* 0x0001300a01007387 */ /* 0x0003e80000100a00 */
[----:B------:R-:W-:Y:S01]  /*1b80*/  STL.64 [R1+0x298], R34 ;  /* 0x0002982201007387 */ /* 0x000fe20000100a00 */
[----:B-----5:R-:W-:-:S03]  /*1b90*/  IADD3 R20, P5, R54, 0x71, RZ ;  /* 0x0000007136147810 */ /* 0x020fc60007fbe0ff */
[----:B------:R-:W-:Y:S01]  /*1ba0*/  STL.64 [R1+0x2a8], R34 ;  /* 0x0002a82201007387 */ /* 0x000fe20000100a00 */
[----:B------:R-:W-:-:S03]  /*1bb0*/  IADD3.X R21, RZ, R55, RZ, P5, !PT ;  /* 0x00000037ff157210 */ /* 0x000fc60002ffe4ff */
[----:B------:R-:W-:Y:S04]  /*1bc0*/  STL.64 [R1+0x2a0], R70 ;  /* 0x0002a04601007387 */ /* 0x000fe80000100a00 */
[----:B------:R-:W-:Y:S04]  /*1bd0*/  STL.64 [R1+0x2b0], R58 ;  /* 0x0002b03a01007387 */ /* 0x000fe80000100a00 */
[----:B------:R-:W-:Y:S04]  /*1be0*/  STL.64 [R1+0x260], R46 ;  /* 0x0002602e01007387 */ /* 0x000fe80000100a00 */
[----:B------:R-:W-:Y:S01]  /*1bf0*/  STL.64 [R1+0x2e0], R76 ;  /* 0x0002e04c01007387 */ /* 0x000fe20000100a00 */
[----:B-1----:R-:W-:-:S03]  /*1c00*/  IMAD.MOV.U32 R10, RZ, RZ, c[0x0][0x2a0] ;  /* 0x0000a800ff0a7624 */ /* 0x002fc600078e00ff */
[----:B------:R-:W-:Y:S01]  /*1c10*/  STL.64 [R1+0x250], R52 ;  /* 0x0002503401007387 */ /* 0x000fe20000100a00 */
[----:B------:R-:W-:-:S03]  /*1c20*/  IMAD.MOV.U32 R11, RZ, RZ, c[0x0][0x2a4] ;  /* 0x0000a900ff0b7624 */ /* 0x000fc600078e00ff */
[----:B------:R-:W-:Y:S04]  /*1c30*/  STL.64 [R1+0x2f0], R72 ;  /* 0x0002f04801007387 */ /* 0x000fe80000100a00 */
[----:B------:R-:W-:Y:S04]  /*1c40*/  STL.64 [R1+0x330], R36 ;  /* 0x0003302401007387 */ /* 0x000fe80000100a00 */
[----:B------:R-:W-:Y:S04]  /*1c50*/  STL.64 [R1+0x308], R56 ;  /* 0x0003083801007387 */ /* 0x000fe80000100a00 */
[----:B------:R-:W-:Y:S04]  /*1c60*/  STL [R1+0x118], R38 ;  /* 0x0001182601007387 */ /* 0x000fe80000100800 */
[----:B------:R-:W-:Y:S04]  /*1c70*/  STL [R1+0x128], R38 ;  /* 0x0001282601007387 */ /* 0x000fe80000100800 */
        /* <DEDUP_REMOVED lines=38> */
[----:B------:R2:W-:Y:S04]  /*1ee0*/  STL [R29+0x2a4], R44 ;  /* 0x0002a42c1d007387 */ /* 0x0005e80000100800 */
[----:B------:R3:W-:Y:S04]  /*1ef0*/  STL.U8 [R29+0x2a8], R18 ;  /* 0x0002a8121d007387 */ /* 0x0007e80000100000 */
[----:B------:R4:W-:Y:S04]  /*1f00*/  STL.128 [R1+0x360], R4 ;  /* 0x0003600401007387 */ /* 0x0009e80000100c00 */
[----:B------:R5:W-:Y:S04]  /*1f10*/  STL.128 [R1+0x350], R8 ;  /* 0x0003500801007387 */ /* 0x000be80000100c00 */
[----:B------:R-:W-:Y:S04]  /*1f20*/  STL [R1+0x34c], R26 ;  /* 0x00034c1a01007387 */ /* 0x000fe80000100800 */
[----:B------:R-:W-:Y:S01]  /*1f30*/  STL [R1+0x430], R28 ;  /* 0x0004301c01007387 */ /* 0x000fe20000100800 */
[----:B-1----:R-:W-:-:S03]  /*1f40*/  IADD3 R14, P4, R54, 0x341, RZ ;  /* 0x00000341360e7810 */ /* 0x002fc60007f9e0ff */
[----:B------:R-:W-:Y:S02]  /*1f50*/  STL.128 [R1+0x390], R40 ;  /* 0x0003902801007387 */ /* 0x000fe40000100c00 */
[----:B------:R-:W-:Y:S01]  /*1f60*/  IMAD.X R19, RZ, RZ, R55, P4 ;  /* 0x000000ffff137224 */ /* 0x000fe200020e0637 */
[C---:B------:R-:W-:Y:S01]  /*1f70*/  IADD3 R34, P4, R54.reuse, 0x70, RZ ;  /* 0x0000007036227810 */ /* 0x040fe20007f9e0ff */
[----:B--2---:R-:W2:Y:S01]  /*1f80*/  LDL.128 R44, [R1+0xd0] ;  /* 0x0000d000012c7983 */ /* 0x004ea20000100c00 */
[----:B---3--:R-:W-:-:S03]  /*1f90*/  IADD3 R18, P2, R54, 0x344, RZ ;  /* 0x0000034436127810 */ /* 0x008fc60007f5e0ff */
[----:B------:R-:W-:Y:S02]  /*1fa0*/  IMAD.X R35, RZ, RZ, R55, P4 ;  /* 0x000000ffff237224 */ /* 0x000fe400020e0637 */
[----:B------:R-:W-:Y:S02]  /*1fb0*/  IMAD.MOV.U32 R36, RZ, RZ, R34 ;  /* 0x000000ffff247224 */ /* 0x000fe400078e0022 */
[----:B------:R-:W-:Y:S02]  /*1fc0*/  IMAD.MOV.U32 R37, RZ, RZ, R35 ;  /* 0x000000ffff257224 */ /* 0x000fe400078e0023 */
[----:B----4-:R-:W-:Y:S01]  /*1fd0*/  IMAD.MOV.U32 R6, RZ, RZ, R15 ;  /* 0x000000ffff067224 */ /* 0x010fe200078e000f */
[----:B------:R-:W-:Y:S01]  /*1fe0*/  MOV R5, R17 ;  /* 0x0000001100057202 */ /* 0x000fe20000000f00 */
[----:B------:R-:W-:Y:S02]  /*1ff0*/  IMAD.MOV.U32 R7, RZ, RZ, R16 ;  /* 0x000000ffff077224 */ /* 0x000fe400078e0010 */
[----:B------:R-:W-:Y:S01]  /*2000*/  IMAD.MOV.U32 R4, RZ, RZ, R12 ;  /* 0x000000ffff047224 */ /* 0x000fe200078e000c */
[----:B-----5:R-:W-:Y:S01]  /*2010*/  MOV R9, R43 ;  /* 0x0000002b00097202 */ /* 0x020fe20000000f00 */
[----:B------:R-:W-:Y:S01]  /*2020*/  IMAD.X R8, RZ, RZ, R55, P1 ;  /* 0x000000ffff087224 */ /* 0x000fe200008e0637 */
[----:B------:R-:W-:Y:S01]  /*2030*/  IADD3 R32, P1, R54, 0x340, RZ ;  /* 0x0000034036207810 */ /* 0x000fe20007f3e0ff */
[----:B------:R-:W-:Y:S01]  /*2040*/  IMAD.MOV.U32 R15, RZ, RZ, R41 ;  /* 0x000000ffff0f7224 */ /* 0x000fe200078e0029 */
[----:B------:R1:W-:Y:S01]  /*2050*/  STL.128 [R1+0x380], R4 ;  /* 0x0003800401007387 */ /* 0x0003e20000100c00 */
[----:B------:R-:W-:-:S02]  /*2060*/  IMAD.MOV.U32 R12, RZ, RZ, R30 ;  /* 0x000000ffff0c7224 */ /* 0x000fc400078e001e */
[----:B------:R-:W-:Y:S01]  /*2070*/  IMAD.X R33, RZ, RZ, R55, P1 ;  /* 0x000000ffff217224 */ /* 0x000fe200008e0637 */
[----:B------:R-:W-:Y:S01]  /*2080*/  IADD3 R38, P1, R54, 0x348, RZ ;  /* 0x0000034836267810 */ /* 0x000fe20007f3e0ff */
[----:B------:R-:W-:Y:S02]  /*2090*/  IMAD.MOV.U32 R10, RZ, RZ, R32 ;  /* 0x000000ffff0a7224 */ /* 0x000fe400078e0020 */
[----:B------:R-:W-:Y:S01]  /*20a0*/  IMAD.MOV.U32 R11, RZ, RZ, R33 ;  /* 0x000000ffff0b7224 */ /* 0x000fe200078e0021 */
[----:B------:R-:W-:Y:S01]  /*20b0*/  IADD3.X R39, RZ, R55, RZ, P1, !PT ;  /* 0x00000037ff277210 */ /* 0x000fe20000ffe4ff */
[----:B------:R-:W-:Y:S04]  /*20c0*/  STL.128 [R1+0x3a0], R32 ;  /* 0x0003a02001007387 */ /* 0x000fe80000100c00 */
[----:B------:R-:W-:Y:S01]  /*20d0*/  STL.128 [R1+0x400], R36 ;  /* 0x0004002401007387 */ /* 0x000fe20000100c00 */
[----:B-1----:R-:W-:-:S02]  /*20e0*/  IMAD.MOV.U32 R6, RZ, RZ, R13 ;  /* 0x000000ffff067224 */ /* 0x002fc400078e000d */
[----:B------:R-:W-:Y:S01]  /*20f0*/  IMAD.X R13, RZ, RZ, R55, P0 ;  /* 0x000000ffff0d7224 */ /* 0x000fe200000e0637 */
        /* <DEDUP_REMOVED lines=11> */
[----:B------:R-:W-:-:S03]  /*21b0*/  IMAD.MOV.U32 R14, RZ, RZ, R40 ;  /* 0x000000ffff0e7224 */ /* 0x000fc600078e0028 */
[----:B------:R4:W-:Y:S04]  /*21c0*/  STL.128 [R1+0x3d0], R20 ;  /* 0x0003d01401007387 */ /* 0x0009e80000100c00 */
[----:B------:R5:W-:Y:S04]  /*21d0*/  STL.128 [R1+0x3e0], R12 ;  /* 0x0003e00c01007387 */ /* 0x000be80000100c00 */
[----:B------:R-:W-:Y:S01]  /*21e0*/  STL.128 [R1+0x3c0], R16 ;  /* 0x0003c01001007387 */ /* 0x000fe20000100c00 */
[----:B-1----:R-:W-:Y:S02]  /*21f0*/  IMAD.MOV.U32 R6, RZ, RZ, R20 ;  /* 0x000000ffff067224 */ /* 0x002fe400078e0014 */
[----:B------:R-:W-:-:S02]  /*2200*/  IMAD.MOV.U32 R7, RZ, RZ, R21 ;  /* 0x000000ffff077224 */ /* 0x000fc400078e0015 */
[----:B------:R-:W-:Y:S01]  /*2210*/  IMAD.MOV.U32 R4, RZ, RZ, R18 ;  /* 0x000000ffff047224 */ /* 0x000fe200078e0012 */
[C---:B---3--:R-:W-:Y:S01]  /*2220*/  IADD3 R8, P1, R54.reuse, 0xe0, RZ ;  /* 0x000000e036087810 */ /* 0x048fe20007f3e0ff */
[----:B------:R-:W-:Y:S01]  /*2230*/  IMAD.MOV.U32 R5, RZ, RZ, R19 ;  /* 0x000000ffff057224 */ /* 0x000fe200078e0013 */
[----:B------:R-:W-:Y:S01]  /*2240*/  IADD3 R10, P0, R54, 0xf0, RZ ;  /* 0x000000f0360a7810 */ /* 0x000fe20007f1e0ff */
[----:B----4-:R-:W-:Y:S02]  /*2250*/  IMAD.MOV.U32 R20, RZ, RZ, c[0x0][0x250] ;  /* 0x00009400ff147624 */ /* 0x010fe400078e00ff */
[--C-:B------:R-:W-:Y:S01]  /*2260*/  IMAD.X R9, RZ, RZ, R55.reuse, P1 ;  /* 0x000000ffff097224 */ /* 0x100fe200008e0637 */
[----:B------:R1:W-:Y:S01]  /*2270*/  STL.128 [R1+0x420], R4 ;  /* 0x0004200401007387 */ /* 0x0003e20000100c00 */
[----:B------:R-:W-:-:S03]  /*2280*/  IMAD.X R11, RZ, RZ, R55, P0 ;  /* 0x000000ffff0b7224 */ /* 0x000fc600000e0637 */
[----:B------:R-:W-:Y:S04]  /*2290*/  STL [R1+0x378], R20 ;  /* 0x0003781401007387 */ /* 0x000fe80000100800 */
[----:B------:R3:W-:Y:S04]  /*22a0*/  STL.128 [R1+0x410], R8 ;  /* 0x0004100801007387 */ /* 0x0007e80000100c00 */
[----:B-----5:R-:W4:Y:S04]  /*22b0*/  LDL.U8 R14, [R1+0x341] ;  /* 0x00034100010e7983 */ /* 0x020f280000100000 */
[----:B------:R-:W5:Y:S01]  /*22c0*/  LDL.U8 R12, [R1+0x341] ;  /* 0x00034100010c7983 */ /* 0x000f620000100000 */
[----:B-1----:R-:W-:Y:S01]  /*22d0*/  MOV R4, c[0x0][0x248] ;  /* 0x0000920000047a02 */ /* 0x002fe20000000f00 */
[----:B------:R-:W-:-:S02]  /*22e0*/  IMAD.MOV.U32 R5, RZ, RZ, c[0x0][0x24c] ;  /* 0x00009300ff057624 */ /* 0x000fc400078e00ff */
[----:B------:R-:W2:Y:S04]  /*22f0*/  LDL.U8 R7, [R1+0x341] ;  /* 0x0003410001077983 */ /* 0x000ea80000100000 */
[----:B------:R1:W-:Y:S04]  /*2300*/  STL.64 [R1+0x370], R4 ;  /* 0x0003700401007387 */ /* 0x0003e80000100a00 */
[----:B------:R-:W2:Y:S01]  /*2310*/  LDL R29, [R29+0x2a4] ;  /* 0x0002a4001d1d7983 */ /* 0x000ea20000100800 */
[----:B------:R-:W-:-:S13]  /*2320*/  ISETP.NE.AND P0, PT, R4, 0x1, PT ;  /* 0x000000010400780c */ /* 0x000fda0003f05270 */
[----:B---3--:R-:W-:-:S05]  /*2330*/  @P0 IMAD.HI.U32 R11, R66, c[0x0][0x24c], RZ ;  /* 0x00009300420b0a27 */ /* 0x008fca00078e00ff */
[----:B------:R-:W-:Y:S01]  /*2340*/  @P0 SHF.R.U32.HI R11, RZ, c[0x0][0x250], R11 ;  /* 0x00009400ff0b0a19 */ /* 0x000fe2000001160b */
[----:B------:R-:W-:-:S05]  /*2350*/  @!P0 IMAD.MOV.U32 R11, RZ, RZ, R66 ;  /* 0x000000ffff0b8224 */ /* 0x000fca00078e0042 */
[----:B------:R-:W-:Y:S01]  /*2360*/  SHF.R.S32.HI R10, RZ, 0x1f, R11 ;  /* 0x0000001fff0a7819 */ /* 0x000fe2000001140b */
[----:B------:R-:W-:-:S04]  /*2370*/  IMAD.WIDE.U32 R20, R11, c[0x0][0x1e0], R50 ;  /* 0x000078000b147a25 */ /* 0x000fc800078e0032 */
[----:B-1----:R-:W-:-:S04]  /*2380*/  IMAD R4, R10, c[0x0][0x1e0], RZ ;  /* 0x000078000a047a24 */ /* 0x002fc800078e02ff */
[----:B------:R-:W-:Y:S02]  /*2390*/  IMAD R4, R11, c[0x0][0x1e4], R4 ;  /* 0x000079000b047a24 */ /* 0x000fe400078e0204 */
[----:B------:R-:W-:Y:S02]  /*23a0*/  IMAD.MOV.U32 R5, RZ, RZ, -0x80 ;  /* 0xffffff80ff057424 */ /* 0x000fe400078e00ff */
[----:B------:R-:W-:Y:S02]  /*23b0*/  IMAD.IADD R21, R21, 0x1, R4 ;  /* 0x0000000115157824 */ /* 0x000fe400078e0204 */
[----:B------:R-:W-:Y:S02]  /*23c0*/  IMAD R4, R0, c[0x0][0x1e8], RZ ;  /* 0x00007a0000047a24 */ /* 0x000fe400078e02ff */
[----:B------:R-:W-:-:S04]  /*23d0*/  IMAD.WIDE.U32 R20, R67, c[0x0][0x1e8], R20 ;  /* 0x00007a0043147a25 */ /* 0x000fc800078e0014 */
[----:B------:R-:W-:Y:S02]  /*23e0*/  IMAD R4, R67, c[0x0][0x1ec], R4 ;  /* 0x00007b0043047a24 */ /* 0x000fe400078e0204 */
[----:B------:R-:W-:Y:S02]  /*23f0*/  IMAD R10, R10, c[0x0][0x1b0], RZ ;  /* 0x00006c000a0a7a24 */ /* 0x000fe400078e02ff */
[C---:B------:R-:W-:Y:S02]  /*2400*/  IMAD R5, R68.reuse, R5, c[0x0][0x198] ;  /* 0x0000660044057624 */ /* 0x040fe400078e0205 */
[----:B------:R-:W-:-:S04]  /*2410*/  IMAD.WIDE R16, R68, 0x80, R48 ;  /* 0x0000008044107825 */ /* 0x000fc800078e0230 */
[----:B------:R-:W-:Y:S01]  /*2420*/  IMAD.WIDE.U32 R36, R11, c[0x0][0x1b0], R50 ;  /* 0x00006c000b247a25 */ /* 0x000fe200078e0032 */
[----:B------:R-:W-:-:S03]  /*2430*/  IADD3 R5, -R2, R5, RZ ;  /* 0x0000000502057210 */ /* 0x000fc60007ffe1ff */
[----:B------:R-:W-:Y:S02]  /*2440*/  IMAD.IADD R21, R21, 0x1, R4 ;  /* 0x0000000115157824 */ /* 0x000fe400078e0204 */
[----:B------:R-:W-:Y:S01]  /*2450*/  IMAD R10, R11, c[0x0][0x1b4], R10 ;  /* 0x00006d000b0a7a24 */ /* 0x000fe200078e020a */
[----:B--2---:R-:W-:-:S13]  /*2460*/  ISETP.GT.AND P1, PT, R29, 0x7f, PT ;  /* 0x0000007f1d00780c */ /* 0x004fda0003f24270 */
[----:B------:R-:W2:Y:S04]  /*2470*/  @!P1 LDL.U8 R6, [R1+0x71] ;  /* 0x0000710001069983 */ /* 0x000ea80000100000 */
[----:B------:R-:W3:Y:S04]  /*2480*/  @!P1 LDL.128 R32, [R1+0x3e0] ;  /* 0x0003e00001209983 */ /* 0x000ee80000100c00 */
[----:B------:R-:W3:Y:S04]  /*2490*/  @!P1 LDL.64 R38, [R1+0x408] ;  /* 0x0004080001269983 */ /* 0x000ee80000100a00 */
[----:B------:R-:W3:Y:S04]  /*24a0*/  @!P1 LDL.64 R42, [R1+0x3f0] ;  /* 0x0003f000012a9983 */ /* 0x000ee80000100a00 */
[----:B------:R-:W3:Y:S01]  /*24b0*/  @!P1 LDL.64 R22, [R1+0x3d8] ;  /* 0x0003d80001169983 */ /* 0x000ee20000100a00 */
[----:B------:R-:W-:-:S02]  /*24c0*/  IMAD R4, R17, c[0x0][0x1d8], RZ ;  /* 0x0000760011047a24 */ /* 0x000fc400078e02ff */
[----:B------:R-:W-:Y:S01]  /*24d0*/  IMAD.IADD R37, R37, 0x1, R10 ;  /* 0x0000000125257824 */ /* 0x000fe200078e020a */
[----:B------:R-:W-:Y:S01]  /*24e0*/  ISETP.GE.AND P5, PT, R5, 0x1, PT ;  /* 0x000000010500780c */ /* 0x000fe20003fa6270 */
[C---:B------:R-:W-:Y:S01]  /*24f0*/  IMAD R4, R16.reuse, c[0x0][0x1dc], R4 ;  /* 0x0000770010047a24 */ /* 0x040fe200078e0204 */
[----:B------:R-:W-:Y:S01]  /*2500*/  USHF.L.U32 UR9, UR4, 0x6, URZ ;  /* 0x0000000604097899 */ /* 0x000fe2000800063f */
[----:B------:R-:W-:Y:S01]  /*2510*/  IMAD.WIDE.U32 R10, R16, c[0x0][0x1d8], R20 ;  /* 0x00007600100a7a25 */ /* 0x000fe200078e0014 */
[----:B------:R-:W-:Y:S01]  /*2520*/  ISETP.GE.OR P2, PT, R3, c[0x0][0x1cc], !P5 ;  /* 0x0000730003007a0c */ /* 0x000fe20006f46670 */
[----:B------:R-:W-:Y:S01]  /*2530*/  UMOV UR8, 0x6 ;  /* 0x0000000600087882 */ /* 0x000fe20000000000 */
[----:B------:R-:W-:Y:S01]  /*2540*/  ISETP.GE.AND P4, PT, R5, 0x21, PT ;  /* 0x000000210500780c */ /* 0x000fe20003f86270 */
[----:B------:R-:W-:Y:S01]  /*2550*/  IMAD.IADD R4, R11, 0x1, R4 ;  /* 0x000000010b047824 */ /* 0x000fe200078e0204 */
[C---:B------:R-:W-:Y:S01]  /*2560*/  LEA R20, P0, R10.reuse, c[0x0][0x1c0], 0x1 ;  /* 0x000070000a147a11 */ /* 0x040fe200078008ff */
[----:B------:R-:W-:Y:S01]  /*2570*/  USHF.L.U64.HI UR5, UR4, UR8, UR5 ;  /* 0x0000000804057299 */ /* 0x000fe20008010205 */
[----:B------:R-:W-:Y:S01]  /*2580*/  ISETP.GE.AND P3, PT, R5, 0x41, PT ;  /* 0x000000410500780c */ /* 0x000fe20003f66270 */
[----:B------:R-:W-:Y:S01]  /*2590*/  IMAD.SHL.U32 R27, R27, 0x2, RZ ;  /* 0x000000021b1b7824 */ /* 0x000fe200078e00ff */
[----:B------:R-:W-:Y:S01]  /*25a0*/  LEA.HI.X R21, R10, c[0x0][0x1c4], R4, 0x1, P0 ;  /* 0x000071000a157a11 */ /* 0x000fe200000f0c04 */
[----:B------:R-:W-:Y:S01]  /*25b0*/  IMAD R0, R0, c[0x0][0x1b8], RZ ;  /* 0x00006e0000007a24 */ /* 0x000fe200078e02ff */
[----:B------:R-:W-:Y:S01]  /*25c0*/  IADD3 R48, P0, R20, UR9, RZ ;  /* 0x0000000914307c10 */ /* 0x000fe2000ff1e0ff */
[----:B------:R-:W3:Y:S01]  /*25d0*/  @!P1 LDL.64 R18, [R1+0x420] ;  /* 0x0004200001129983 */ /* 0x000ee20000100a00 */
[----:B------:R-:W-:-:S02]  /*25e0*/  ISETP.GE.OR P6, PT, R3, c[0x0][0x1cc], !P4 ;  /* 0x0000730003007a0c */ /* 0x000fc400067c6670 */
[----:B------:R-:W-:Y:S01]  /*25f0*/  IADD3.X R49, R21, UR5, RZ, P0, !PT ;  /* 0x0000000515317c10 */ /* 0x000fe200087fe4ff */
[----:B------:R-:W-:Y:S01]  /*2600*/  @!PT LDS RZ, [RZ] ;  /* 0x00000000fffff984 */ /* 0x000fe20000000800 */
[----:B------:R-:W-:Y:S01]  /*2610*/  @!PT LDS RZ, [RZ] ;  /* 0x00000000fffff984 */ /* 0x000fe20000000800 */
[----:B------:R-:W-:Y:S01]  /*2620*/  @!PT LDS RZ, [RZ] ;  /* 0x00000000fffff984 */ /* 0x000fe20000000800 */
[----:B------:R1:W-:Y:S01]  /*2630*/  LDGSTS.E.BYPASS.LTC128B.128 [R27+0x4080], [R20.64], !P2 ;  /* 0x04080000141b7fae */ /* 0x0003e2000d101d46 */
[----:B------:R-:W-:Y:S01]  /*2640*/  ISETP.GE.OR P0, PT, R3, c[0x0][0x1cc], !P3 ;  /* 0x0000730003007a0c */ /* 0x000fe20005f06670 */
[C---:B------:R-:W-:Y:S01]  /*2650*/  IMAD R0, R67.reuse, c[0x0][0x1bc], R0 ;  /* 0x00006f0043007a24 */ /* 0x040fe200078e0200 */
[----:B------:R-:W-:Y:S01]  /*2660*/  IADD3 R50, P2, R48, UR9, RZ ;  /* 0x0000000930327c10 */ /* 0x000fe2000ff5e0ff */
[----:B------:R-:W-:Y:S01]  /*2670*/  IMAD.WIDE.U32 R36, R67, c[0x0][0x1b8], R36 ;  /* 0x00006e0043247a25 */ /* 0x000fe200078e0024 */
[----:B------:R-:W-:Y:S01]  /*2680*/  SHF.R.S32.HI R29, RZ, 0x1f, R28 ;  /* 0x0000001fff1d7819 */ /* 0x000fe2000001141c */
[----:B------:R-:W3:Y:S01]  /*2690*/  @!P1 LDL.64 R8, [R1+0x410] ;  /* 0x0004100001089983 */ /* 0x000ee20000100a00 */
[----:B------:R-:W-:Y:S01]  /*26a0*/  IADD3.X R51, R49, UR5, RZ, P2, !PT ;  /* 0x0000000531337c10 */ /* 0x000fe200097fe4ff */
[----:B------:R-:W-:Y:S02]  /*26b0*/  IMAD R11, R17, c[0x0][0x1a8], RZ ;  /* 0x00006a00110b7a24 */ /* 0x000fe400078e02ff */
[----:B------:R-:W-:Y:S01]  /*26c0*/  IMAD.IADD R37, R37, 0x1, R0 ;  /* 0x0000000125257824 */ /* 0x000fe200078e0200 */
[----:B------:R2:W-:Y:S01]  /*26d0*/  LDGSTS.E.BYPASS.LTC128B.128 [R27+0x5080], [R48.64], !P6 ;  /* 0x05080000301b7fae */ /* 0x0005e2000f101d46 */
[----:B------:R-:W-:-:S02]  /*26e0*/  IMAD R11, R16, c[0x0][0x1ac], R11 ;  /* 0x00006b00100b7a24 */ /* 0x000fc400078e020b */
[----:B------:R-:W-:Y:S01]  /*26f0*/  IMAD.WIDE.U32 R16, R16, c[0x0][0x1a8], R36 ;  /* 0x00006a0010107a25 */ /* 0x000fe200078e0024 */
[----:B------:R2:W-:Y:S01]  /*2700*/  LDGSTS.E.BYPASS.LTC128B.128 [R27+0x6080], [R50.64], !P0 ;  /* 0x06080000321b7fae */ /* 0x0005e2000c101d46 */
[----:B------:R-:W-:Y:S02]  /*2710*/  IADD3 R36, P0, R50, UR9, RZ ;  /* 0x0000000932247c10 */ /* 0x000fe4000ff1e0ff */
[----:B------:R-:W-:Y:S02]  /*2720*/  ISETP.GE.AND P2, PT, R5, 0x61, PT ;  /* 0x000000610500780c */ /* 0x000fe40003f46270 */
[----:B------:R-:W-:Y:S01]  /*2730*/  IADD3.X R37, R51, UR5, RZ, P0, !PT ;  /* 0x0000000533257c10 */ /* 0x000fe200087fe4ff */
[----:B------:R-:W-:Y:S01]  /*2740*/  ULDC.64 UR4, c[0x0][0x1a8] ;  /* 0x00006a0000047ab9 */ /* 0x000fe20000000a00 */
[----:B------:R-:W-:Y:S01]  /*2750*/  IMAD.IADD R11, R17, 0x1, R11 ;  /* 0x00000001110b7824 */ /* 0x000fe200078e020b */
[----:B------:R-:W-:Y:S01]  /*2760*/  USHF.L.U32 UR9, UR4, 0x6, URZ ;  /* 0x0000000604097899 */ /* 0x000fe2000800063f */
[----:B------:R-:W-:-:S02]  /*2770*/  ISETP.GE.OR P6, PT, R3, c[0x0][0x1cc], !P2 ;  /* 0x0000730003007a0c */ /* 0x000fc400057c6670 */
[----:B------:R-:W-:Y:S02]  /*2780*/  ISETP.GE.OR P5, PT, R3, c[0x0][0x19c], !P5 ;  /* 0x0000670003007a0c */ /* 0x000fe40006fa6670 */
[----:B-1----:R-:W-:Y:S01]  /*2790*/  LEA R20, P0, R16, c[0x0][0x190], 0x1 ;  /* 0x0000640010147a11 */ /* 0x002fe200078008ff */
[----:B------:R-:W-:-:S03]  /*27a0*/  USHF.L.U64.HI UR5, UR4, UR8, UR5 ;  /* 0x0000000804057299 */ /* 0x000fc60008010205 */
[----:B------:R-:W-:Y:S02]  /*27b0*/  LEA.HI.X R21, R16, c[0x0][0x194], R11, 0x1, P0 ;  /* 0x0000650010157a11 */ /* 0x000fe400000f0c0b */
[----:B------:R-:W-:Y:S01]  /*27c0*/  IADD3 R10, P0, R20, UR9, RZ ;  /* 0x00000009140a7c10 */ /* 0x000fe2000ff1e0ff */
[----:B------:R-:W-:Y:S01]  /*27d0*/  IMAD R0, R28, UR13, RZ ;  /* 0x0000000d1c007c24 */ /* 0x000fe2000f8e02ff */
[----:B------:R-:W-:Y:S01]  /*27e0*/  ISETP.GE.OR P4, PT, R3, c[0x0][0x19c], !P4 ;  /* 0x0000670003007a0c */ /* 0x000fe20006786670 */
[----:B------:R1:W-:Y:S01]  /*27f0*/  LDGSTS.E.BYPASS.LTC128B.128 [R27+0x7080], [R36.64], !P6 ;  /* 0x07080000241b7fae */ /* 0x0003e2000f101d46 */
[----:B------:R-:W-:Y:S02]  /*2800*/  IADD3.X R11, R21, UR5, RZ, P0, !PT ;  /* 0x00000005150b7c10 */ /* 0x000fe400087fe4ff */
[----:B------:R-:W-:Y:S01]  /*2810*/  IADD3 R16, P0, R10, UR9, RZ ;  /* 0x000000090a107c10 */ /* 0x000fe2000ff1e0ff */
[----:B------:R1:W-:Y:S01]  /*2820*/  LDGSTS.E.BYPASS.LTC128B.128 [R27+0x80], [R20.64], !P5 ;  /* 0x00080000141b7fae */ /* 0x0003e2000e901d46 */
[----:B------:R-:W-:-:S02]  /*2830*/  ISETP.GE.OR P3, PT, R3, c[0x0][0x19c], !P3 ;  /* 0x0000670003007a0c */ /* 0x000fc40005f66670 */
[----:B------:R-:W-:Y:S01]  /*2840*/  IADD3.X R17, R11, UR5, RZ, P0, !PT ;  /* 0x000000050b117c10 */ /* 0x000fe200087fe4ff */
[----:B------:R-:W-:Y:S01]  /*2850*/  IMAD.WIDE.U32 R4, R28, UR15, RZ ;  /* 0x0000000f1c047c25 */ /* 0x000fe2000f8e00ff */
[----:B------:R-:W-:-:S03]  /*2860*/  ISETP.GE.OR P5, PT, R3, c[0x0][0x19c], !P2 ;  /* 0x0000670003007a0c */ /* 0x000fc600057a6670 */
[----:B------:R-:W-:Y:S01]  /*2870*/  IMAD R0, R29, UR15, R0 ;  /* 0x0000000f1d007c24 */ /* 0x000fe2000f8e0200 */
[----:B------:R-:W-:Y:S01]  /*2880*/  ISETP.GE.AND P6, PT, R3, c[0x0][0x16c], PT ;  /* 0x00005b0003007a0c */ /* 0x000fe20003fc6270 */
[----:B------:R-:W-:Y:S01]  /*2890*/  ULDC UR4, c[0x0][0x17c] ;  /* 0x00005f0000047ab9 */ /* 0x000fe20000000800 */
[----:B------:R-:W-:Y:S01]  /*28a0*/  LEA R24, P2, R4, R24, 0x1 ;  /* 0x0000001804187211 */ /* 0x000fe200078408ff */
[----:B------:R-:W-:Y:S01]  /*28b0*/  IMAD.IADD R0, R5, 0x1, R0 ;  /* 0x0000000105007824 */ /* 0x000fe200078e0200 */
[----:B------:R-:W-:Y:S02]  /*28c0*/  SHF.L.U32 R3, R28, 0x7, RZ ;  /* 0x000000071c037819 */ /* 0x000fe400000006ff */
[----:B----4-:R-:W-:Y:S01]  /*28d0*/  LOP3.LUT R14, R14, 0x1, RZ, 0xc0, !PT ;  /* 0x000000010e0e7812 */ /* 0x010fe200078ec0ff */
[----:B------:R-:W-:Y:S01]  /*28e0*/  USHF.L.U64.HI UR4, UR10, UR8, UR4 ;  /* 0x000000080a047299 */ /* 0x000fe20008010204 */
[----:B-----5:R-:W-:Y:S01]  /*28f0*/  LOP3.LUT R12, R12, 0x1, RZ, 0xc0, !PT ;  /* 0x000000010c0c7812 */ /* 0x020fe200078ec0ff */
[----:B------:R4:W-:Y:S01]  /*2900*/  LDGSTS.E.BYPASS.LTC128B.128 [R27+0x1080], [R10.64], !P4 ;  /* 0x010800000a1b7fae */ /* 0x0009e2000e101d46 */
[----:B-1----:R-:W-:-:S03]  /*2910*/  IADD3 R20, P0, R16, UR9, RZ ;  /* 0x0000000910147c10 */ /* 0x002fc6000ff1e0ff */
[----:B------:R1:W-:Y:S01]  /*2920*/  LDGSTS.E.BYPASS.LTC128B.128 [R27+0x2080], [R16.64], !P3 ;  /* 0x02080000101b7fae */ /* 0x0003e2000d901d46 */
[----:B------:R-:W-:Y:S01]  /*2930*/  IADD3.X R21, R17, UR5, RZ, P0, !PT ;  /* 0x0000000511157c10 */ /* 0x000fe200087fe4ff */
[----:B------:R-:W-:Y:S01]  /*2940*/  USHF.L.U32 UR5, UR10, 0x6, URZ ;  /* 0x000000060a057899 */ /* 0x000fe2000800063f */
[----:B------:R-:W-:Y:S02]  /*2950*/  LOP3.LUT R7, R7, 0x1, RZ, 0xc0, !PT ;  /* 0x0000000107077812 */ /* 0x000fe400078ec0ff */
[----:B------:R-:W-:Y:S01]  /*2960*/  LEA.HI.X R25, R4, R25, R0, 0x1, P2 ;  /* 0x0000001904197211 */ /* 0x000fe200010f0c00 */
[----:B------:R1:W-:Y:S01]  /*2970*/  LDGSTS.E.BYPASS.LTC128B.128 [R27+0x3080], [R20.64], !P5 ;  /* 0x03080000141b7fae */ /* 0x0003e2000e901d46 */
[----:B------:R-:W-:Y:S02]  /*2980*/  IADD3 R2, -R2, c[0x0][0x168], -R3 ;  /* 0x00005a0002027a10 */ /* 0x000fe40007ffe903 */
[----:B------:R-:W-:Y:S01]  /*2990*/  ISETP.NE.U32.AND P2, PT, R14, 0x1, PT ;  /* 0x000000010e00780c */ /* 0x000fe20003f45070 */
[----:B------:R-:W0:Y:S01]  /*29a0*/  LDGDEPBAR ;  /* 0x00000000000079af */ /* 0x000e220000000000 */
[----:B------:R-:W-:-:S02]  /*29b0*/  IADD3 R4, P0, R24, UR5, RZ ;  /* 0x0000000518047c10 */ /* 0x000fc4000ff1e0ff */
[----:B------:R-:W-:Y:S02]  /*29c0*/  ISETP.NE.U32.AND P4, PT, R12, 0x1, PT ;  /* 0x000000010c00780c */ /* 0x000fe40003f85070 */
[----:B------:R-:W-:Y:S02]  /*29d0*/  ISETP.NE.U32.AND P3, PT, R7, 0x1, PT ;  /* 0x000000010700780c */ /* 0x000fe40003f65070 */
[C---:B------:R-:W-:Y:S02]  /*29e0*/  ISETP.LT.OR P6, PT, R2.reuse, 0x1, P6 ;  /* 0x000000010200780c */ /* 0x040fe400037c1670 */
[----:B------:R-:W-:Y:S02]  /*29f0*/  IADD3.X R5, R25, UR4, RZ, P0, !PT ;  /* 0x0000000419057c10 */ /* 0x000fe400087fe4ff */
[----:B------:R-:W-:Y:S02]  /*2a00*/  ISETP.LT.OR P2, PT, R2, 0x21, P2 ;  /* 0x000000210200780c */ /* 0x000fe40001741670 */
[----:B----4-:R-:W-:-:S02]  /*2a10*/  IADD3 R10, P0, R4, UR5, RZ ;  /* 0x00000005040a7c10 */ /* 0x010fc4000ff1e0ff */
[C---:B------:R-:W-:Y:S02]  /*2a20*/  ISETP.LT.OR P4, PT, R2.reuse, 0x41, P4 ;  /* 0x000000410200780c */ /* 0x040fe40002781670 */
[----:B------:R-:W-:Y:S02]  /*2a30*/  ISETP.LT.OR P3, PT, R2, 0x61, P3 ;  /* 0x000000610200780c */ /* 0x000fe40001f61670 */
[----:B------:R-:W-:Y:S01]  /*2a40*/  IADD3.X R11, R5, UR4, RZ, P0, !PT ;  /* 0x00000004050b7c10 */ /* 0x000fe200087fe4ff */
[----:B------:R-:W-:Y:S01]  /*2a50*/  IMAD.WIDE R44, R3, 0x4, R44 ;  /* 0x00000004032c7825 */ /* 0x000fe200078e022c */
[----:B------:R-:W-:Y:S01]  /*2a60*/  IADD3 R14, P0, R10, UR5, RZ ;  /* 0x000000050a0e7c10 */ /* 0x000fe2000ff1e0ff */
        /* <DEDUP_REMOVED lines=9> */
[----:B---3--:R-:W-:Y:S02]  /*2b00*/  @!P1 IMAD.MOV.U32 R13, RZ, RZ, R33 ;  /* 0x000000ffff0d9224 */ /* 0x008fe400078e0021 */
[----:B------:R-:W-:Y:S02]  /*2b10*/  @!P1 IMAD.MOV.U32 R30, RZ, RZ, R32 ;  /* 0x000000ffff1e9224 */ /* 0x000fe400078e0020 */
[----:B------:R-:W-:Y:S01]  /*2b20*/  @!P1 IMAD.MOV.U32 R40, RZ, RZ, R34 ;  /* 0x000000ffff289224 */ /* 0x000fe200078e0022 */
[----:B------:R-:W-:Y:S01]  /*2b30*/  MOV R31, R13 ;  /* 0x0000000d001f7202 */ /* 0x000fe20000000f00 */
[----:B------:R-:W-:-:S06]  /*2b40*/  @!P1 IMAD.MOV.U32 R41, RZ, RZ, R35 ;  /* 0x000000ffff299224 */ /* 0x000fcc00078e0023 */
[----:B------:R2:W-:Y:S04]  /*2b50*/  @!P1 LDGSTS.E.BYPASS.LTC128B.128 [R46], [R44.64], P5 ;  /* 0x000000002c2e9fae */ /* 0x0005e8000a901d46 */
[----:B------:R-:W3:Y:S04]  /*2b60*/  LD.E.U8 R0, [R38.64] ;  /* 0x0000000626007980 */ /* 0x000ee8000c101100 */
[----:B------:R1:W2:Y:S04]  /*2b70*/  LD.E.64 R6, [R30.64+0x10] ;  /* 0x000010061e067980 */ /* 0x0002a8000c101b00 */
[----:B------:R-:W2:Y:S04]  /*2b80*/  LD.E R42, [R42.64] ;  /* 0x000000062a2a7980 */ /* 0x000ea8000c101900 */
[----:B------:R-:W2:Y:S04]  /*2b90*/  LD.E R40, [R40.64+0xc] ;  /* 0x00000c0628287980 */ /* 0x000ea8000c101900 */
[----:B-----5:R1:W5:Y:S04]  /*2ba0*/  LD.E.64 R10, [R30.64+0x18] ;  /* 0x000018061e0a7980 */ /* 0x020368000c101b00 */
[----:B------:R-:W5:Y:S01]  /*2bb0*/  LD.E R22, [R22.64] ;  /* 0x0000000616167980 */ /* 0x000f62000c101900 */
[--C-:B------:R-:W-:Y:S01]  /*2bc0*/  SHF.R.S32.HI R13, RZ, 0x1f, R3.reuse ;  /* 0x0000001fff0d7819 */ /* 0x100fe20000011403 */
[----:B------:R-:W-:-:S02]  /*2bd0*/  IMAD.MOV.U32 R12, RZ, RZ, R3 ;  /* 0x000000ffff0c7224 */ /* 0x000fc400078e0003 */
[----:B------:R-:W-:Y:S01]  /*2be0*/  IMAD.MOV.U32 R5, RZ, RZ, R29 ;  /* 0x000000ffff057224 */ /* 0x000fe200078e001d */
[----:B------:R-:W0:Y:S04]  /*2bf0*/  LDGDEPBAR ;  /* 0x00000000000079af */ /* 0x000e280000000000 */
[----:B-1----:R-:W5:Y:S01]  /*2c00*/  LD.E.64 R30, [R30.64+0x8] ;  /* 0x000008061e1e7980 */ /* 0x002f62000c101b00 */
[----:B----4-:R-:W-:Y:S02]  /*2c10*/  @!P1 IMAD.SHL.U32 R3, R28, 0x80, RZ ;  /* 0x000000801c039824 */ /* 0x010fe400078e00ff */
[--C-:B------:R-:W-:Y:S01]  /*2c20*/  @!P1 IMAD.MOV.U32 R4, RZ, RZ, R28.reuse ;  /* 0x000000ffff049224 */ /* 0x100fe200078e001c */
[----:B------:R-:W-:Y:S02]  /*2c30*/  @!P1 SHF.R.S32.HI R5, RZ, 0x1f, R28 ;  /* 0x0000001fff059819 */ /* 0x000fe4000001141c */
[----:B---3--:R-:W-:Y:S01]  /*2c40*/  LOP3.LUT R0, R0, 0x1, RZ, 0xc0, !PT ;  /* 0x0000000100007812 */ /* 0x008fe200078ec0ff */
[----:B--2---:R-:W-:-:S03]  /*2c50*/  IMAD R7, R7, R4, RZ ;  /* 0x0000000407077224 */ /* 0x004fc600078e02ff */
        /* <DEDUP_REMOVED lines=14> */
[C---:B------:R-:W-:Y:S01]  /*2d40*/  IMAD.SHL.U32 R11, R30.reuse, 0x2, RZ ;  /* 0x000000021e0b7824 */ /* 0x040fe200078e00ff */
[----:B------:R-:W-:-:S04]  /*2d50*/  SHF.L.U64.HI R7, R30, 0x1, R31 ;  /* 0x000000011e077819 */ /* 0x000fc8000001021f */
        /* <DEDUP_REMOVED lines=10> */
[----:B-1----:R-:W-:-:S04]  /*2e00*/  IADD3 R4, P0, R14, R11, RZ ;  /* 0x0000000b0e047210 */ /* 0x002fc80007f1e0ff */
        /* <DEDUP_REMOVED lines=22> */
[----:B--2---:R-:W2:Y:S04]  /*2f70*/  @!P2 LDL.64 R14, [R1+0x428] ;  /* 0x00042800010ea983 */ /* 0x004ea80000100a00 */
[----:B------:R-:W3:Y:S04]  /*2f80*/  @!P2 LDL.64 R10, [R1+0x418] ;  /* 0x00041800010aa983 */ /* 0x000ee80000100a00 */
[----:B------:R-:W5:Y:S04]  /*2f90*/  @!P2 LDL R28, [R1+0x430] ;  /* 0x00043000011ca983 */ /* 0x000f680000100800 */
[----:B--2---:R-:W2:Y:S04]  /*2fa0*/  @!P2 LD.E.U8 R0, [R14.64] ;  /* 0x000000060e00a980 */ /* 0x004ea8000c101100 */
[----:B---3--:R-:W3:Y:S01]  /*2fb0*/  @!P2 LD.E R2, [R10.64] ;  /* 0x000000060a02a980 */ /* 0x008ee2000c101900 */
[--C-:B------:R-:W-:Y:S01]  /*2fc0*/  @!P1 IMAD.MOV.U32 R12, RZ, RZ, R3.reuse ;  /* 0x000000ffff0c9224 */ /* 0x100fe200078e0003 */
[----:B------:R-:W-:-:S04]  /*2fd0*/  @!P1 SHF.R.S32.HI R13, RZ, 0x1f, R3 ;  /* 0x0000001fff0d9819 */ /* 0x000fc80000011403 */
[----:B-1----:R-:W-:-:S04]  /*2fe0*/  LEA R6, P1, R12, R8, 0x2 ;  /* 0x000000080c067211 */ /* 0x002fc800078210ff */
[----:B------:R-:W-:Y:S02]  /*2ff0*/  LEA.HI.X R7, R12, R9, R13, 0x2, P1 ;  /* 0x000000090c077211 */ /* 0x000fe400008f140d */
[----:B-----5:R-:W-:Y:S02]  /*3000*/  IADD3 R28, R28, 0x1, RZ ;  /* 0x000000011c1c7810 */ /* 0x020fe40007ffe0ff */
[----:B------:R-:W-:Y:S01]  /*3010*/  IADD3 R8, P1, R54, 0x2c8, RZ ;  /* 0x000002c836087810 */ /* 0x000fe20007f3e0ff */
[----:B------:R-:W-:Y:S01]  /*3020*/  BSSY B0, `(.L_x_4464) ;  /* 0x000005d000007945 */ /* 0x000fe20003800000 */
[----:B------:R-:W-:-:S03]  /*3030*/  IMAD.MOV.U32 R3, RZ, RZ, 0x1 ;  /* 0x00000001ff037424 */ /* 0x000fc600078e00ff */
[----:B------:R-:W-:Y:S01]  /*3040*/  IMAD.X R9, RZ, RZ, R55, P1 ;  /* 0x000000ffff097224 */ /* 0x000fe200008e0637 */
[----:B--2---:R-:W-:Y:S02]  /*3050*/  @!P2 ISETP.NE.AND P0, PT, R0, RZ, PT ;  /* 0x000000ff0000a20c */ /* 0x004fe40003f05270 */
[----:B---3--:R-:W-:-:S11]  /*3060*/  @!P2 IADD3 R13, R2, -c[0x0][0x18], RZ ;  /* 0x80000600020daa10 */ /* 0x008fd60007ffe0ff */
[----:B------:R-:W-:Y:S01]  /*3070*/  @!PT LDS RZ, [RZ] ;  /* 0x00000000fffff984 */ /* 0x000fe20000000800 */
[----:B------:R-:W-:Y:S01]  /*3080*/  @!PT LDS RZ, [RZ] ;  /* 0x00000000fffff984 */ /* 0x000fe20000000800 */
[----:B------:R-:W-:Y:S01]  /*3090*/  @!PT LDS RZ, [RZ] ;  /* 0x00000000fffff984 */ /* 0x000fe20000000800 */
[----:B------:R1:W-:Y:S01]  /*30a0*/  @!P2 LDGSTS.E.BYPASS.LTC128B.128 [R13], [R6.64], P0 ;  /* 0x00000000060dafae */ /* 0x0003e20008101d46 */
[----:B----4-:R-:W-:Y:S02]  /*30b0*/  ISETP.GE.AND P2, PT, R28, R5, PT ;  /* 0x000000051c00720c */ /* 0x010fe40003f46270 */
[----:B------:R-:W-:Y:S01]  /*30c0*/  IADD3 R10, P0, R54, 0x650, RZ ;  /* 0x00000650360a7810 */ /* 0x000fe20007f1e0ff */
[----:B------:R-:W0:Y:S04]  /*30d0*/  LDGDEPBAR ;  /* 0x00000000000079af */ /* 0x000e280000000000 */
[----:B------:R-:W0:Y:S01]  /*30e0*/  LDGDEPBAR ;  /* 0x00000000000079af */ /* 0x000e220000000000 */
[----:B------:R-:W-:-:S05]  /*30f0*/  IMAD.X R11, RZ, RZ, R55, P0 ;  /* 0x000000ffff0b7224 */ /* 0x000fca00000e0637 */
        /* <DEDUP_REMOVED lines=79> */
.L_x_4465:
[----:B----4-:R-:W-:Y:S05]  /*35f0*/  BSYNC B0 ;  /* 0x0000000000007941 */ /* 0x010fea0003800000 */
.L_x_4464:
[----:B-1----:R-:W2:Y:S04]  /*3600*/  LDL R0, [R1+0x430] ;  /* 0x0004300001007983 */ /* 0x002ea80000100800 */
[----:B------:R-:W2:Y:S01]  /*3610*/  LDL R65, [R1+0x18] ;  /* 0x0000180001417983 */ /* 0x000ea20000100800 */
[C---:B------:R-:W-:Y:S01]  /*3620*/  IADD3 R6, P1, R54.reuse, 0x20, RZ ;  /* 0x0000002036067810 */ /* 0x040fe20007f3e0ff */
[----:B------:R-:W-:Y:S01]  /*3630*/  IMAD.MOV.U32 R2, RZ, RZ, RZ ;  /* 0x000000ffff027224 */ /* 0x000fe200078e00ff */
[C---:B------:R-:W-:Y:S01]  /*3640*/  IADD3 R4, P0, R54.reuse, 0x10c, RZ ;  /* 0x0000010c36047810 */ /* 0x040fe20007f1e0ff */
[----:B------:R-:W-:Y:S01]  /*3650*/  STL [R1+0x434], RZ ;  /* 0x000434ff01007387 */ /* 0x000fe20000100800 */
        /* <DEDUP_REMOVED lines=17> */
[----:B------:R-:W-:Y:S01]  /*3770*/  IADD3 R56, R54, 0x488, RZ ;  /* 0x0000048836387810 */ /* 0x000fe20007ffe0ff */
        /* <DEDUP_REMOVED lines=20> */
[----:B------:R-:W-:Y:S01]  /*38c0*/  IADD3 R19, P3, R54, 0x26c, RZ ;  /* 0x0000026c36137810 */ /* 0x000fe20007f7e0ff */
[----:B------:R-:W-:Y:S01]  /*38d0*/  IMAD.X R15, RZ, RZ, R55, P4 ;  /* 0x000000ffff0f7224 */ /* 0x000fe200020e0637 */
[----:B------:R-:W-:Y:S01]  /*38e0*/  STL.128 [R1+0x6b0], RZ ;  /* 0x0006b0ff01007387 */ /* 0x000fe20000100c00 */
[----:B------:R-:W-:-:S02]  /*38f0*/  CS2R R20, SRZ ;  /* 0x0000000000147805 */ /* 0x000fc4000001ff00 */
        /* <DEDUP_REMOVED lines=182> */
[----:B------:R-:W-:Y:S01]  /*4460*/  MOV R4, R2 ;  /* 0x0000000200047202 */ /* 0x000fe20000000f00 */
[----:B------:R-:W-:Y:S01]  /*4470*/  IMAD.MOV.U32 R7, RZ, RZ, R14 ;  /* 0x000000ffff077224 */ /* 0x000fe200078e000e */
[----:B------:R-:W-:Y:S01]  /*4480*/  IADD3.X R3, RZ, R55, RZ, P0, !PT ;  /* 0x00000037ff037210 */ /* 0x000fe200007fe4ff */
[----:B------:R-:W-:Y:S01]  /*4490*/  IMAD.MOV.U32 R5, RZ, RZ, R13 ;  /* 0x000000ffff057224 */ /* 0x000fe200078e000d */
[C---:B------:R-:W-:Y:S01]  /*44a0*/  IADD3 R13, P2, R54.reuse, 0x40, RZ ;  /* 0x00000040360d7810 */ /* 0x040fe20007f5e0ff */
[--C-:B------:R-:W-:Y:S01]  /*44b0*/  IMAD.X R14, RZ, RZ, R55.reuse, P3 ;  /* 0x000000ffff0e7224 */ /* 0x100fe200018e0637 */
[----:B------:R-:W-:Y:S02]  /*44c0*/  IADD3 R2, P0, R54, 0x68, RZ ;  /* 0x0000006836027810 */ /* 0x000fe40007f1e0ff */
[----:B------:R1:W-:Y:S01]  /*44d0*/  STL.128 [R1+0x5f0], R4 ;  /* 0x0005f00401007387 */ /* 0x0003e20000100c00 */
[----:B------:R-:W-:Y:S01]  /*44e0*/  IMAD.X R12, RZ, RZ, R55, P2 ;  /* 0x000000ffff0c7224 */ /* 0x000fe200010e0637 */
[----:B-1----:R-:W-:Y:S01]  /*44f0*/  MOV R4, R18 ;  /* 0x0000001200047202 */ /* 0x002fe20000000f00 */
[----:B------:R-:W-:Y:S01]  /*4500*/  IMAD.MOV.U32 R5, RZ, RZ, R17 ;  /* 0x000000ffff057224 */ /* 0x000fe200078e0011 */
[----:B------:R-:W-:Y:S01]  /*4510*/  MOV R7, R3 ;  /* 0x0000000300077202 */ /* 0x000fe20000000f00 */
[----:B------:R-:W-:-:S02]  /*4520*/  IMAD.MOV.U32 R6, RZ, RZ, R16 ;  /* 0x000000ffff067224 */ /* 0x000fc400078e0010 */
        /* <DEDUP_REMOVED lines=11> */
[----:B------:R-:W-:-:S04]  /*45e0*/  IADD3 R18, P2, R54, 0x108, RZ ;  /* 0x0000010836127810 */ /* 0x000fc80007f5e0ff */
[----:B------:R-:W-:Y:S01]  /*45f0*/  STL.128 [R1+0x450], R12 ;  /* 0x0004500c01007387 */ /* 0x000fe20000100c00 */
[----:B------:R-:W-:-:S05]  /*4600*/  IMAD.X R19, RZ, RZ, R55, P2 ;  /* 0x000000ffff137224 */ /* 0x000fca00010e0637 */
[----:B------:R3:W-:Y:S01]  /*4610*/  STL.64 [R1+0x488], R18 ;  /* 0x0004881201007387 */ /* 0x0007e20000100a00 */
[----:B-1----:R-:W-:Y:S01]  /*4620*/  MOV R5, R3 ;  /* 0x0000000300057202 */ /* 0x002fe20000000f00 */
[----:B------:R-:W-:Y:S01]  /*4630*/  IMAD.MOV.U32 R7, RZ, RZ, R11 ;  /* 0x000000ffff077224 */ /* 0x000fe200078e000b */
[C---:B------:R-:W-:Y:S01]  /*4640*/  IADD3 R3, P0, R54.reuse, 0x43c, RZ ;  /* 0x0000043c36037810 */ /* 0x040fe20007f1e0ff */
[----:B------:R-:W-:Y:S01]  /*4650*/  IMAD.MOV.U32 R4, RZ, RZ, R2 ;  /* 0x000000ffff047224 */ /* 0x000fe200078e0002 */
[----:B------:R-:W-:Y:S02]  /*4660*/  MOV R6, R10 ;  /* 0x0000000a00067202 */ /* 0x000fe40000000f00 */
[C---:B------:R-:W-:Y:S01]  /*4670*/  IADD3 R11, P1, R54.reuse, 0x430, RZ ;  /* 0x00000430360b7810 */ /* 0x040fe20007f3e0ff */
[----:B------:R-:W-:Y:S01]  /*4680*/  IMAD.X R2, RZ, RZ, R55, P0 ;  /* 0x000000ffff027224 */ /* 0x000fe200000e0637 */
[----:B------:R-:W-:Y:S01]  /*4690*/  IADD3 R16, P0, R54, 0x440, RZ ;  /* 0x0000044036107810 */ /* 0x000fe20007f1e0ff */
[----:B------:R1:W-:Y:S01]  /*46a0*/  STL.128 [R1+0x620], R4 ;  /* 0x0006200401007387 */ /* 0x0003e20000100c00 */
[----:B------:R-:W-:Y:S01]  /*46b0*/  IADD3.X R10, RZ, R55, RZ, P1, !PT ;  /* 0x00000037ff0a7210 */ /* 0x000fe20000ffe4ff */
[----:B---3--:R-:W-:-:S02]  /*46c0*/  CS2R R18, SRZ ;  /* 0x0000000000127805 */ /* 0x008fc4000001ff00 */
[----:B------:R-:W-:Y:S01]  /*46d0*/  IMAD.X R17, RZ, RZ, R55, P0 ;  /* 0x000000ffff117224 */ /* 0x000fe200000e0637 */
[----:B------:R-:W-:-:S04]  /*46e0*/  IADD3 R14, P0, R54, 0x3d8, RZ ;  /* 0x000003d8360e7810 */ /* 0x000fc80007f1e0ff */
[----:B------:R-:W-:Y:S01]  /*46f0*/  STL.64 [R1+0x480], R16 ;  /* 0x0004801001007387 */ /* 0x000fe20000100a00 */
[--C-:B------:R-:W-:Y:S01]  /*4700*/  IMAD.X R15, RZ, RZ, R55.reuse, P0 ;  /* 0x000000ffff0f7224 */ /* 0x100fe200000e0637 */
[C---:B------:R-:W-:Y:S02]  /*4710*/  IADD3 R63, P0, R54.reuse, 0x34c, RZ ;  /* 0x0000034c363f7810 */ /* 0x040fe40007f1e0ff */
[----:B------:R3:W-:Y:S03]  /*4720*/  STL.64 [R1+0x640], R16 ;  /* 0x0006401001007387 */ /* 0x0007e60000100a00 */
[----:B------:R-:W-:Y:S01]  /*4730*/  IMAD.X R62, RZ, RZ, R55, P0 ;  /* 0x000000ffff3e7224 */ /* 0x000fe200000e0637 */
[----:B------:R4:W-:Y:S01]  /*4740*/  STL.128 [R1+0x470], R12 ;  /* 0x0004700c01007387 */ /* 0x0009e20000100c00 */
[----:B-1----:R-:W-:Y:S01]  /*4750*/  MOV R5, R2 ;  /* 0x0000000200057202 */ /* 0x002fe20000000f00 */
[----:B------:R-:W-:Y:S01]  /*4760*/  IMAD.MOV.U32 R4, RZ, RZ, R3 ;  /* 0x000000ffff047224 */ /* 0x000fe200078e0003 */
[----:B------:R-:W-:Y:S01]  /*4770*/  IADD3 R2, P1, R54, 0x328, RZ ;  /* 0x0000032836027810 */ /* 0x000fe20007f3e0ff */
[----:B------:R-:W-:Y:S01]  /*4780*/  IMAD.MOV.U32 R7, RZ, RZ, R10 ;  /* 0x000000ffff077224 */ /* 0x000fe200078e000a */
[----:B------:R-:W-:Y:S01]  /*4790*/  MOV R6, R11 ;  /* 0x0000000b00067202 */ /* 0x000fe20000000f00 */
[----:B------:R-:W-:Y:S01]  /*47a0*/  IMAD.MOV.U32 R10, RZ, RZ, R4 ;  /* 0x000000ffff0a7224 */ /* 0x000fe200078e0004 */
[----:B------:R-:W-:-:S02]  /*47b0*/  IADD3.X R3, RZ, R55, RZ, P1, !PT ;  /* 0x00000037ff037210 */ /* 0x000fc40000ffe4ff */
[----:B--2---:R-:W-:Y:S01]  /*47c0*/  ISETP.GE.AND P1, PT, R0, R65, PT ;  /* 0x000000410000720c */ /* 0x004fe20003f26270 */
[----:B------:R-:W-:Y:S01]  /*47d0*/  STL.64 [R1+0x448], R6 ;  /* 0x0004480601007387 */ /* 0x000fe20000100a00 */
[----:B------:R-:W-:Y:S01]  /*47e0*/  MOV R11, R5 ;  /* 0x00000005000b7202 */ /* 0x000fe20000000f00 */
[----:B---3--:R-:W-:Y:S02]  /*47f0*/  CS2R R16, SRZ ;  /* 0x0000000000107805 */ /* 0x008fe4000001ff00 */
[----:B------:R1:W-:Y:S04]  /*4800*/  STL.128 [R1+0x460], R4 ;  /* 0x0004600401007387 */ /* 0x0003e80000100c00 */
[----:B------:R2:W-:Y:S01]  /*4810*/  STL.128 [R1+0x630], R8 ;  /* 0x0006300801007387 */ /* 0x0005e20000100c00 */
[----:B----4-:R-:W-:Y:S01]  /*4820*/  CS2R R14, SRZ ;  /* 0x00000000000e7805 */ /* 0x010fe2000001ff00 */
[----:B------:R-:W-:Y:S01]  /*4830*/  CS2R R12, SRZ ;  /* 0x00000000000c7805 */ /* 0x000fe2000001ff00 */
[----:B-1----:R-:W-:Y:S01]  /*4840*/  IMAD.U32 R6, RZ, RZ, UR4 ;  /* 0x00000004ff067e24 */ /* 0x002fe2000f8e00ff */
[----:B------:R-:W-:Y:S01]  /*4850*/  MOV R5, R3 ;  /* 0x0000000300057202 */ /* 0x000fe20000000f00 */
[----:B------:R-:W-:-:S02]  /*4860*/  IMAD.U32 R7, RZ, RZ, UR5 ;  /* 0x00000005ff077e24 */ /* 0x000fc4000f8e00ff */
[----:B------:R-:W-:Y:S01]  /*4870*/  IMAD.MOV.U32 R4, RZ, RZ, R2 ;  /* 0x000000ffff047224 */ /* 0x000fe200078e0002 */
[----:B--2---:R-:W-:Y:S01]  /*4880*/  CS2R R10, SRZ ;  /* 0x00000000000a7805 */ /* 0x004fe2000001ff00 */
[----:B------:R-:W-:-:S03]  /*4890*/  CS2R R8, SRZ ;  /* 0x0000000000087805 */ /* 0x000fc6000001ff00 */
[----:B------:R1:W-:Y:S02]  /*48a0*/  STL.128 [R1+0x4e0], R4 ;  /* 0x0004e00401007387 */ /* 0x0003e40000100c00 */
[----:B-1----:R-:W-:Y:S01]  /*48b0*/  CS2R R6, SRZ ;  /* 0x0000000000067805 */ /* 0x002fe2000001ff00 */
[----:B------:R-:W-:Y:S01]  /*48c0*/  CS2R R4, SRZ ;  /* 0x0000000000047805 */ /* 0x000fe2000001ff00 */
[----:B------:R-:W-:Y:S05]  /*48d0*/  @P1 BRA `(.L_x_4467) ;  /* 0x0000011000001947 */ /* 0x000fea0003800000 */
[----:B------:R-:W-:Y:S02]  /*48e0*/  BSSY B2, `(.L_x_4468) ;  /* 0x0000008000027945 */ /* 0x000fe40003800000 */
.L_x_4469:
[----:B-12---:R-:W-:Y:S02]  /*48f0*/  MOV R64, 0x4910 ;  /* 0x0000491000407802 */ /* 0x006fe40000000f00 */
[----:B------:R-:W-:Y:S05]  /*4900*/  CALL.REL.NOINC `($_ZN7cutlass13device_kernelIN5flash19enable_sm80_to_sm89INS1_16FlashAttnBwdSm80INS1_25CollectiveMainloopBwdSm80ILi2ELi2EN4cute5tupleIJNS5_1CILi128EEES8_NS7_ILi64EEEEEENS_6half_tEfNS_4arch4Sm80ELb1ELb0ELb1ELb0ELb0ELb0ELb0ELb0ELi2ELi4ELi4ELi4ELb0EEENS1_24CollectiveEpilogueBwdGQAISA_fSD_Li256ELb0ELb0EEENS1_25SingleTileBwdLPTSchedulerILb0ELi128ELb0EEEEEEEEEvNT_6ParamsE$_ZZN5flash25CollectiveMainloopBwdSm80ILi2ELi2EN4cute5tupleIJNS1_1CILi128EEES4_NS3_ILi64EEEEEEN7cutlass6half_tEfNS7_4arch4Sm80ELb1ELb0ELb1ELb0ELb0ELb0ELb0ELb0ELi2ELi4ELi4ELi4ELb0EE3mmaINS_16FlashAttnBwdSm80ISB_NS_24CollectiveEpilogueBwdGQAIS6_fSA_Li256ELb0ELb0EEENS_25SingleTileBwdLPTSchedulerILb0ELi128ELb0EEEE13SharedStorageENS1_6TensorINS1_11ArrayEngineIfLm32EEENS1_6LayoutINS2_IJNS2_IJNS3_ILi2EEESO_EEESO_NS3_ILi4EEEEEENS2_IJNS2_IJNS3_ILi1EEESO_EEESQ_NS3_ILi8EEEEEEEEEEEEbRKNSB_6ParamsERT0_S12_iNS2_IJiiiEEERT_ENKUliT_E_clIZSC_ISJ_SX_EbS10_S12_S12_iS13_S15_EUlRS16_iE_EEDaiS16_) ;  /* 0x0000609000007944 */ /* 0x000fea0003c00000 */
[----:B---3--:R-:W2:Y:S02]  /*4910*/  LDL R0, [R1+0x430] ;  /* 0x0004300001007983 */ /* 0x008ea40000100800 */
[----:B--2---:R-:W-:-:S04]  /*4920*/  IADD3 R0, R0, 0x1, RZ ;  /* 0x0000000100007810 */ /* 0x004fc80007ffe0ff */
[----:B------:R-:W-:Y:S01]  /*4930*/  ISETP.GE.AND P0, PT, R0, R65, PT ;  /* 0x000000410000720c */ /* 0x000fe20003f06270 */
[----:B------:R2:W-:-:S12]  /*4940*/  STL [R1+0x430], R0 ;  /* 0x0004300001007387 */ /* 0x0005d80000100800 */
[----:B------:R-:W-:Y:S05]  /*4950*/  @!P0 BRA `(.L_x_4469) ;  /* 0xffffff9000008947 */ /* 0x000fea000383ffff */
[----:B------:R-:W-:Y:S05]  /*4960*/  BSYNC B2 ;  /* 0x0000000000027941 */ /* 0x000fea0003800000 */
.L_x_4468:
        /* <DEDUP_REMOVED lines=8> */
.L_x_4467:
[----:B------:R-:W-:Y:S05]  /*49f0*/  BSYNC B3 ;  /* 0x0000000000037941 */ /* 0x000fea0003800000 */
.L_x_4466:
        /* <DEDUP_REMOVED lines=41> */
.L_x_4463:
[----:B------:R-:W-:Y:S05]  /*4c90*/  @P2 EXIT ;  /* 0x000000000000294d */ /* 0x000fea0003800000 */
[----:B------:R-:W5:Y:S04]  /*4ca0*/  LDL.128 R72, [R1+0x6d0] ;  /* 0x0006d00001487983 */ /* 0x000f680000100c00 */
[----:B--2---:R-:W2:Y:S04]  /*4cb0*/  LDL.128 R60, [R1+0x6e0] ;  /* 0x0006e000013c7983 */ /* 0x004ea80000100c00 */
[----:B---3--:R-:W3:Y:S04]  /*4cc0*/  LDL.128 R56, [R1+0x6f0] ;  /* 0x0006f00001387983 */ /* 0x008ee80000100c00 */
[----:B----4-:R-:W4:Y:S04]  /*4cd0*/  LDL.128 R52, [R1+0x700] ;  /* 0x0007000001347983 */ /* 0x010f280000100c00 */
[----:B------:R-:W2:Y:S04]  /*4ce0*/  LDL.128 R48, [R1+0x710] ;  /* 0x0007100001307983 */ /* 0x000ea80000100c00 */
        /* <DEDUP_REMOVED lines=12> */
[----:B------:R-:W-:Y:S01]  /*4db0*/  WARPSYNC 0xffffffff ;  /* 0xffffffff00007948 */ /* 0x000fe20003800000 */
[----:B------:R-:W-:Y:S01]  /*4dc0*/  SHF.L.U32 R71, R68, 0xd, RZ ;  /* 0x0000000d44477819 */ /* 0x000fe200000006ff */
[----:B------:R-:W1:Y:S04]  /*4dd0*/  S2R R0, SR_TID.X ;  /* 0x0000000000007919 */ /* 0x000e680000002100 */
[----:B------:R-:W-:Y:S01]  /*4de0*/  BAR.SYNC.DEFER_BLOCKING 0x1, 0x100 ;  /* 0x0044000000007b1d */ /* 0x000fe20000010000 */
[----:B------:R-:W-:-:S02]  /*4df0*/  ISETP.NE.AND P0, PT, R2, c[0x0][0x338], PT ;  /* 0x0000ce0002007a0c */ /* 0x000fc40003f05270 */
[----:B------:R-:W-:-:S11]  /*4e00*/  SHF.R.S32.HI R65, RZ, 0x1f, R71 ;  /* 0x0000001fff417819 */ /* 0x000fd60000011447 */
[----:B------:R-:W-:-:S05]  /*4e10*/  @P0 IMAD.HI.U32 R2, R66, c[0x0][0x33c], RZ ;  /* 0x0000cf0042020a27 */ /* 0x000fca00078e00ff */
[----:B------:R-:W-:Y:S02]  /*4e20*/  @P0 SHF.R.U32.HI R66, RZ, c[0x0][0x340], R2 ;  /* 0x0000d000ff420a19 */ /* 0x000fe40000011602 */
[----:B-1----:R-:W-:Y:S02]  /*4e30*/  IADD3 R70, P0, R71, R0, RZ ;  /* 0x0000000047467210 */ /* 0x002fe40007f1e0ff */
[----:B------:R-:W-:Y:S02]  /*4e40*/  SHF.R.S32.HI R3, RZ, 0x1f, R66 ;  /* 0x0000001fff037819 */ /* 0x000fe40000011442 */
[----:B------:R-:W-:Y:S02]  /*4e50*/  LEA.HI.X.SX32 R71, R0, R65, 0x1, P0 ;  /* 0x0000004100477211 */ /* 0x000fe400000f0eff */
[----:B------:R-:W-:Y:S01]  /*4e60*/  SHF.R.S32.HI R2, RZ, 0x1f, R67 ;  /* 0x0000001fff027819 */ /* 0x000fe20000011443 */
[----:B------:R-:W-:Y:S02]  /*4e70*/  IMAD R65, R3, c[0x0][0x328], RZ ;  /* 0x0000ca0003417a24 */ /* 0x000fe400078e02ff */
[----:B------:R-:W-:-:S04]  /*4e80*/  IMAD.WIDE.U32 R68, R66, c[0x0][0x328], R70 ;  /* 0x0000ca0042447a25 */ /* 0x000fc800078e0046 */
[C---:B------:R-:W-:Y:S02]  /*4e90*/  IMAD R0, R66.reuse, c[0x0][0x32c], R65 ;  /* 0x0000cb0042007a24 */ /* 0x040fe400078e0241 */
[----:B------:R-:W-:Y:S02]  /*4ea0*/  IMAD R3, R3, c[0x0][0x300], RZ ;  /* 0x0000c00003037a24 */ /* 0x000fe400078e02ff */
[----:B------:R-:W-:Y:S01]  /*4eb0*/  IMAD.WIDE.U32 R64, R66, c[0x0][0x300], R70 ;  /* 0x0000c00042407a25 */ /* 0x000fe200078e0046 */
[----:B------:R-:W-:-:S03]  /*4ec0*/  IADD3 R69, R69, R0, RZ ;  /* 0x0000000045457210 */ /* 0x000fc60007ffe0ff */
[----:B------:R-:W-:Y:S02]  /*4ed0*/  IMAD R0, R2, c[0x0][0x330], RZ ;  /* 0x0000cc0002007a24 */ /* 0x000fe400078e02ff */
[----:B------:R-:W-:Y:S02]  /*4ee0*/  IMAD R66, R66, c[0x0][0x304], R3 ;  /* 0x0000c10042427a24 */ /* 0x000fe400078e0203 */
[C---:B------:R-:W-:Y:S02]  /*4ef0*/  IMAD R0, R67.reuse, c[0x0][0x334], R0 ;  /* 0x0000cd0043007a24 */ /* 0x040fe400078e0200 */
[----:B------:R-:W-:-:S04]  /*4f00*/  IMAD.WIDE.U32 R68, R67, c[0x0][0x330], R68 ;  /* 0x0000cc0043447a25 */ /* 0x000fc800078e0044 */
[----:B------:R-:W-:Y:S01]  /*4f10*/  IMAD.IADD R65, R65, 0x1, R66 ;  /* 0x0000000141417824 */ /* 0x000fe200078e0242 */
[----:B------:R-:W-:Y:S01]  /*4f20*/  IADD3 R3, R69, R0, RZ ;  /* 0x0000000045037210 */ /* 0x000fe20007ffe0ff */
[----:B------:R-:W-:Y:S01]  /*4f30*/  IMAD R2, R2, c[0x0][0x308], RZ ;  /* 0x0000c20002027a24 */ /* 0x000fe200078e02ff */
[----:B------:R-:W-:Y:S01]  /*4f40*/  LEA R66, P1, R68, c[0x0][0x310], 0x2 ;  /* 0x0000c40044427a11 */ /* 0x000fe200078210ff */
[----:B------:R-:W-:-:S04]  /*4f50*/  IMAD.WIDE.U32 R64, R67, c[0x0][0x308], R64 ;  /* 0x0000c20043407a25 */ /* 0x000fc800078e0040 */
[----:B------:R-:W-:Y:S01]  /*4f60*/  IMAD R2, R67, c[0x0][0x30c], R2 ;  /* 0x0000c30043027a24 */ /* 0x000fe200078e0202 */
[----:B------:R-:W-:-:S03]  /*4f70*/  LEA.HI.X R67, R68, c[0x0][0x314], R3, 0x2, P1 ;  /* 0x0000c50044437a11 */ /* 0x000fc600008f1403 */
[----:B------:R-:W-:Y:S01]  /*4f80*/  IMAD.IADD R65, R65, 0x1, R2 ;  /* 0x0000000141417824 */ /* 0x000fe200078e0202 */
[----:B------:R-:W-:-:S04]  /*4f90*/  LEA R2, P0, R64, c[0x0][0x2e8], 0x2 ;  /* 0x0000ba0040027a11 */ /* 0x000fc800078010ff */
[----:B------:R-:W-:Y:S01]  /*4fa0*/  LEA.HI.X R3, R64, c[0x0][0x2ec], R65, 0x2, P0 ;  /* 0x0000bb0040037a11 */ /* 0x000fe200000f1441 */
[----:B-----5:R-:W-:Y:S04]  /*4fb0*/  RED.E.ADD.F32.FTZ.RN.STRONG.GPU [R66.64], R72 ;  /* 0x000000484200798e */ /* 0x020fe8000c10e786 */
        /* <DEDUP_REMOVED lines=64> */
        .type           $_ZN7cutlass13device_kernelIN5flash19enable_sm80_to_sm89INS1_16FlashAttnBwdSm80INS1_25CollectiveMainloopBwdSm80ILi2ELi2EN4cute5tupleIJNS5_1CILi128EEES8_NS7_ILi64EEEEEENS_6half_tEfNS_4arch4Sm80ELb1ELb0ELb1ELb0ELb0ELb0ELb0ELb0ELi2ELi4ELi4ELi4ELb0EEENS1_24CollectiveEpilogueBwdGQAISA_fSD_Li256ELb0ELb0EEENS1_25SingleTileBwdLPTSchedulerILb0ELi128ELb0EEEEEEEEEvNT_6ParamsE$_ZN4cute3eso3ESOILb0ELb0EJNS_14ComposedLayoutINS_7SwizzleILi3ELi3ELi3EEENS_9MixedBitsILj0ELj432EEENS_6LayoutINS_5tupleIJNS8_IJNS_1CILi2EEESA_SA_EEESA_NS9_ILi8EEEEEENS8_IJNS8_IJNS9_ILi64EEESC_NS9_ILi512EEEEEENS9_ILi8192EEENS9_ILi1024EEEEEEEEEENS_10ViewEngineINS_8smem_ptrIPN7cutlass6half_tEEEEEEEC2ERKSL_RKSS_,@function
        .size           $_ZN7cutlass13device_kernelIN5flash19enable_sm80_to_sm89INS1_16FlashAttnBwdSm80INS1_25CollectiveMainloopBwdSm80ILi2ELi2EN4cute5tupleIJNS5_1CILi128EEES8_NS7_ILi64EEEEEENS_6half_tEfNS_4arch4Sm80ELb1ELb0ELb1ELb0ELb0ELb0ELb0ELb0ELi2ELi4ELi4ELi4ELb0EEENS1_24CollectiveEpilogueBwdGQAISA_fSD_Li256ELb0ELb0EEENS1_25SingleTileBwdLPTSchedulerILb0ELi128ELb0EEEEEEEEEvNT_6ParamsE$_ZN4cute3eso3ESOILb0ELb0EJNS_14ComposedLayoutINS_7SwizzleILi3ELi3ELi3EEENS_9MixedBitsILj0ELj432EEENS_6LayoutINS_5tupleIJNS8_IJNS_1CILi2EEESA_SA_EEESA_NS9_ILi8EEEEEENS8_IJNS8_IJNS9_ILi64EEESC_NS9_ILi512EEEEEENS9_ILi8192EEENS9_ILi1024EEEEEEEEEENS_10ViewEngineINS_8smem_ptrIPN7cutlass6half_tEEEEEEEC2ERKSL_RKSS_,($_ZN7cutlass13device_kernelIN5flash19enable_sm80_to_sm89INS1_16FlashAttnBwdSm80INS1_25CollectiveMainloopBwdSm80ILi2ELi2EN4cute5tupleIJNS5_1CILi128EEES8_NS7_ILi64EEEEEENS_6half_tEfNS_4arch4Sm80ELb1ELb0ELb1ELb0ELb0ELb0ELb0ELb0ELi2ELi4ELi4ELi4ELb0EEENS1_24CollectiveEpilogueBwdGQAISA_fSD_Li256ELb0ELb0EEENS1_25SingleTileBwdLPTSchedulerILb0ELi128ELb0EEEEEEEEEvNT_6ParamsE$_ZN4cute3eso3ESOILb0ELb0EJNS_14ComposedLayoutINS_7SwizzleILi3ELi3ELi3EEENS_9MixedBitsILj0ELj432EEENS_6LayoutINS_5tupleIJNS8_IJNS_1CILi2EEESA_SA_EEESA_NS9_ILi8EEEEEENS8_IJNS8_IJNS9_ILi64EEESC_NS9_ILi512EEEEEENS9_ILi8192EEENS9_ILi1024EEEEEEEEEEiEEC2ERKSL_RKi - $_ZN7cutlass13device_kernelIN5flash19enable_sm80_to_sm89INS1_16FlashAttnBwdSm80INS1_25CollectiveMainloopBwdSm80ILi2ELi2EN4cute5tupleIJNS5_1CILi128EEES8_NS7_ILi64EEEEEENS_6half_tEfNS_4arch4Sm80ELb1ELb0ELb1ELb0ELb0ELb0ELb0ELb0ELi2ELi4ELi4ELi4ELb0EEENS1_24CollectiveEpilogueBwdGQAISA_fSD_Li256ELb0ELb0EEENS1_25SingleTileBwdLPTSchedulerILb0ELi128ELb0EEEEEEEEEvNT_6ParamsE$_ZN4cute3eso3ESOILb0ELb0EJNS_14ComposedLayoutINS_7SwizzleILi3ELi3ELi3EEENS_9MixedBitsILj0ELj432EEENS_6LayoutINS_5tupleIJNS8_IJNS_1CILi2EEESA_SA_EEESA_NS9_ILi8EEEEEENS8_IJNS8_IJNS9_ILi64EEESC_NS9_ILi512EEEEEENS9_ILi8192EEENS9_ILi1024EEEEEEEEEENS_10ViewEngineINS_8smem_ptrIPN7cutlass6half_tEEEEEEEC2ERKSL_RKSS_)
$_ZN7cutlass13device_kernelIN5flash19enable_sm80_to_sm89INS1_16FlashAttnBwdSm80INS1_25CollectiveMainloopBwdSm80ILi2ELi2EN4cute5tupleIJNS5_1CILi128EEES8_NS7_ILi64EEEEEENS_6half_tEfNS_4arch4Sm80ELb1ELb0ELb1ELb0ELb0ELb0ELb0ELb0ELi2ELi4ELi4ELi4ELb0EEENS1_24CollectiveEpilogueBwdGQAISA_fSD_Li256ELb0ELb0EEENS1_25SingleTileBwdLPTSchedulerILb0ELi128ELb0EEEEEEEEEvNT_6ParamsE$_ZN4cute3eso3ESOILb0ELb0EJNS_14ComposedLayoutINS_7SwizzleILi3ELi3ELi3EEENS_9MixedBitsILj0ELj432EEENS_6LayoutINS_5tupleIJNS8_IJNS_1CILi2EEESA_SA_EEESA_NS9_ILi8EEEEEENS8_IJNS8_IJNS9_ILi64EEESC_NS9_ILi512EEEEEENS9_ILi8192EEENS9_ILi1024EEEEEEEEEENS_10ViewEngineINS_8smem_ptrIPN7cutlass6half_tEEEEEEEC2ERKSL_RKSS_:
[----:B------:R-:W-:Y:S02]  /*53c0*/  IADD3 R3, R60, -c[0x0][0x20], RZ ;  /* 0x800008003c037a10 */ /* 0x000fe40007ffe0ff */
[----:B------:R-:W-:-:S03]  /*53d0*/  IADD3 R2, R2, -c[0x0][0x20], RZ ;  /* 0x8000080002027a10 */ /* 0x000fc60007ffe0ff */
[----:B------:R1:W-:Y:S04]  /*53e0*/  STL [R3], R10 ;  /* 0x0000000a03007387 */ /* 0x0003e80000100800 */
[----:B------:R-:W2:Y:S01]  /*53f0*/  LDL.64 R12, [R2] ;  /* 0x00000000020c7983 */ /* 0x000ea20000100a00 */
[----:B------:R-:W-:-:S03]  /*5400*/  IMAD.MOV.U32 R7, RZ, RZ, 0x0 ;  /* 0x00000000ff077424 */ /* 0x000fc600078e00ff */
[----:B--2---:R1:W-:Y:S01]  /*5410*/  STL.64 [R3+0x8], R12 ;  /* 0x0000080c03007387 */ /* 0x0043e20000100a00 */
[----:B------:R-:W-:Y:S05]  /*5420*/  RET.REL.NODEC R6 `(_ZN7cutlass13device_kernelIN5flash19enable_sm80_to_sm89INS1_16FlashAttnBwdSm80INS1_25CollectiveMainloopBwdSm80ILi2ELi2EN4cute5tupleIJNS5_1CILi128EEES8_NS7_ILi64EEEEEENS_6half_tEfNS_4arch4Sm80ELb1ELb0ELb1ELb0ELb0ELb0ELb0ELb0ELi2ELi4ELi4ELi4ELb0EEENS1_24CollectiveEpilogueBwdGQAISA_fSD_Li256ELb0ELb0EEENS1_25SingleTileBwdLPTSchedulerILb0ELi128ELb0EEEEEEEEEvNT_6ParamsE) ;  /* 0xffffabd006007950 */ /* 0x000fea0003c3ffff */
        .type           $_ZN7cutlass13device_kernelIN5flash19enable_sm80_to_sm89INS1_16FlashAttnBwdSm80INS1_25CollectiveMainloopBwdSm80ILi2ELi2EN4cute5tupleIJNS5_1CILi128EEES8_NS7_ILi64EEEEEENS_6half_tEfNS_4arch4Sm80ELb1ELb0ELb1ELb0ELb0ELb0ELb0ELb0ELi2ELi4ELi4ELi4ELb0EEENS1_24CollectiveEpilogueBwdGQAISA_fSD_Li256ELb0ELb0EEENS1_25SingleTileBwdLPTSchedulerILb0ELi128ELb0EEEEEEEEEvNT_6ParamsE$_ZN4cute3eso3ESOILb0ELb0EJNS_14ComposedLayoutINS_7SwizzleILi3ELi3ELi3EEENS_9MixedBitsILj0ELj432EEENS_6LayoutINS_5tupleIJNS8_IJNS_1CILi2EEESA_SA_EEESA_NS9_ILi8EEEEEENS8_IJNS8_IJNS9_ILi64EEESC_NS9_ILi512EEEEEENS9_ILi8192EEENS9_ILi1024EEEEEEEEEEiEEC2ERKSL_RKi,@function
        .size           $_ZN7cutlass13device_kernelIN5flash19enable_sm80_to_sm89INS1_16FlashAttnBwdSm80INS1_25CollectiveMainloopBwdSm80ILi2ELi2EN4cute5tupleIJNS5_1CILi128EEES8_NS7_ILi64EEEEEENS_6half_tEfNS_4arch4Sm80ELb1ELb0ELb1ELb0ELb0ELb0ELb0ELb0ELi2ELi4ELi4ELi4ELb0EEENS1_24CollectiveEpilogueBwdGQAISA_fSD_Li256ELb0ELb0EEENS1_25SingleTileBwdLPTSchedulerILb0ELi128ELb0EEEEEEEEEvNT_6ParamsE$_ZN4cute3eso3ESOILb0ELb0EJNS_14ComposedLayoutINS_7SwizzleILi3ELi3ELi3EEENS_9MixedBitsILj0ELj432EEENS_6LayoutINS_5tupleIJNS8_IJNS_1CILi2EEESA_SA_EEESA_NS9_ILi8EEEEEENS8_IJNS8_IJNS9_ILi64EEESC_NS9_ILi512EEEEEENS9_ILi8192EEENS9_ILi1024EEEEEEEEEEiEEC2ERKSL_RKi,($_ZN7cutlass13device_kernelIN5flash19enable_sm80_to_sm89INS1_16FlashAttnBwdSm80INS1_25CollectiveMainloopBwdSm80ILi2ELi2EN4cute5tupleIJNS5_1CILi128EEES8_NS7_ILi64EEEEEENS_6half_tEfNS_4arch4Sm80ELb1ELb0ELb1ELb0ELb0ELb0ELb0ELb0ELi2ELi4ELi4ELi4ELb0EEENS1_24CollectiveEpilogueBwdGQAISA_fSD_Li256ELb0ELb0EEENS1_25SingleTileBwdLPTSchedulerILb0ELi128ELb0EEEEEEEEEvNT_6ParamsE$_ZN4cute3eso3ESOILb0ELb0EJNS_5tupleIJNS_1CILi0EEENS2_IJNS3_ILi1EEENS3_ILi256EEEiEEEEEENS3_ILi2048EEENS2_IJiNS3_ILi4096EEEEEEEEC2ERKS8_RKS9_RKSB_ - $_ZN7cutlass13device_kernelIN5flash19enable_sm80_to_sm89INS1_16FlashAttnBwdSm80INS1_25CollectiveMainloopBwdSm80ILi2ELi2EN4cute5tupleIJNS5_1CILi128EEES8_NS7_ILi64EEEEEENS_6half_tEfNS_4arch4Sm80ELb1ELb0ELb1ELb0ELb0ELb0ELb0ELb0ELi2ELi4ELi4ELi4ELb0EEENS1_24CollectiveEpilogueBwdGQAISA_fSD_Li256ELb0ELb0EEENS1_25SingleTileBwdLPTSchedulerILb0ELi128ELb0EEEEEEEEEvNT_6ParamsE$_ZN4cute3eso3ESOILb0ELb0EJNS_14ComposedLayoutINS_7SwizzleILi3ELi3ELi3EEENS_9MixedBitsILj0ELj432EEENS_6LayoutINS_5tupleIJNS8_IJNS_1CILi2EEESA_SA_EEESA_NS9_ILi8EEEEEENS8_IJNS8_IJNS9_ILi64EEESC_NS9_ILi512EEEEEENS9_ILi8192EEENS9_ILi1024EEEEEEEEEEiEEC2ERKSL_RKi)
$_ZN7cutlass13device_kernelIN5flash19enable_sm80_to_sm89INS1_16FlashAttnBwdSm80INS1_25CollectiveMainloopBwdSm80ILi2ELi2EN4cute5tupleIJNS5_1CILi128EEES8_NS7_ILi64EEEEEENS_6half_tEfNS_4arch4Sm80ELb1ELb0ELb1ELb0ELb0ELb0ELb0ELb0ELi2ELi4ELi4ELi4ELb0EEENS1_24CollectiveEpilogueBwdGQAISA_fSD_Li256ELb0ELb0EEENS1_25SingleTileBwdLPTSchedulerILb0ELi128ELb0EEEEEEEEEvNT_6ParamsE$_ZN4cute3eso3ESOILb0ELb0EJNS_14ComposedLayoutINS_7SwizzleILi3ELi3ELi3EEENS_9MixedBitsILj0ELj432EEENS_6LayoutINS_5tupleIJNS8_IJNS_1CILi2EEESA_SA_EEESA_NS9_ILi8EEEEEENS8_IJNS8_IJNS9_ILi64EEESC_NS9_ILi512EEEEEENS9_ILi8192EEENS9_ILi1024EEEEEEEEEEiEEC2ERKSL_RKi:
[----:B------:R-:W-:Y:S02]  /*5430*/  IADD3 R7, R60, -c[0x0][0x20], RZ ;  /* 0x800008003c077a10 */ /* 0x000fe40007ffe0ff */
[----:B------:R-:W-:-:S03]  /*5440*/  IADD3 R3, R3, -c[0x0][0x20], RZ ;  /* 0x8000080003037a10 */ /* 0x000fc60007ffe0ff */
[----:B------:R1:W-:Y:S04]  /*5450*/  STL [R7], R2 ;  /* 0x0000000207007387 */ /* 0x0003e80000100800 */
[----:B------:R-:W2:Y:S01]  /*5460*/  LDL R12, [R3] ;  /* 0x00000000030c7983 */ /* 0x000ea20000100800 */
[----:B------:R-:W-:Y:S02]  /*5470*/  IMAD.MOV.U32 R14, RZ, RZ, R6 ;  /* 0x000000ffff0e7224 */ /* 0x000fe400078e0006 */
[----:B------:R-:W-:Y:S01]  /*5480*/  IMAD.MOV.U32 R15, RZ, RZ, 0x0 ;  /* 0x00000000ff0f7424 */ /* 0x000fe200078e00ff */
[----:B--2---:R1:W-:Y:S03]  /*5490*/  STL [R7+0x4], R12 ;  /* 0x0000040c07007387 */ /* 0x0043e60000100800 */
[----:B------:R-:W-:Y:S05]  /*54a0*/  RET.REL.NODEC R14 `(_ZN7cutlass13device_kernelIN5flash19enable_sm80_to_sm89INS1_16FlashAttnBwdSm80INS1_25CollectiveMainloopBwdSm80ILi2ELi2EN4cute5tupleIJNS5_1CILi128EEES8_NS7_ILi64EEEEEENS_6half_tEfNS_4arch4Sm80ELb1ELb0ELb1ELb0ELb0ELb0ELb0ELb0ELi2ELi4ELi4ELi4ELb0EEENS1_24CollectiveEpilogueBwdGQAISA_fSD_Li256ELb0ELb0EEENS1_25SingleTileBwdLPTSchedulerILb0ELi128ELb0EEEEEEEEEvNT_6ParamsE) ;  /* 0xffffab500e007950 */ /* 0x000fea0003c3ffff */
        .type           $_ZN7cutlass13device_kernelIN5flash19enable_sm80_to_sm89INS1_16FlashAttnBwdSm80INS1_25CollectiveMainloopBwdSm80ILi2ELi2EN4cute5tupleIJNS5_1CILi128EEES8_NS7_ILi64EEEEEENS_6half_tEfNS_4arch4Sm80ELb1ELb0ELb1ELb0ELb0ELb0ELb0ELb0ELi2ELi4ELi4ELi4ELb0EEENS1_24CollectiveEpilogueBwdGQAISA_fSD_Li256ELb0ELb0EEENS1_25SingleTileBwdLPTSchedulerILb0ELi128ELb0EEEEEEEEEvNT_6ParamsE$_ZN4cute3eso3ESOILb0ELb0EJNS_5tupleIJNS_1CILi0EEENS2_IJNS3_ILi1EEENS3_ILi256EEEiEEEEEENS3_ILi2048EEENS2_IJiNS3_ILi4096EEEEEEEEC2ERKS8_RKS9_RKSB_,@function
        .size           $_ZN7cutlass13device_kernelIN5flash19enable_sm80_to_sm89INS1_16FlashAttnBwdSm80INS1_25CollectiveMainloopBwdSm80ILi2ELi2EN4cute5tupleIJNS5_1CILi128EEES8_NS7_ILi64EEEEEENS_6half_tEfNS_4arch4Sm80ELb1ELb0ELb1ELb0ELb0ELb0ELb0ELb0ELi2ELi4ELi4ELi4ELb0EEENS1_24CollectiveEpilogueBwdGQAISA_fSD_Li256ELb0ELb0EEENS1_25SingleTileBwdLPTSchedulerILb0ELi128ELb0EEEEEEEEEvNT_6ParamsE$_ZN4cute3eso3ESOILb0ELb0EJNS_5tupleIJNS_1CILi0EEENS2_IJNS3_ILi1EEENS3_ILi256EEEiEEEEEENS3_ILi2048EEENS2_IJiNS3_ILi4096EEEEEEEEC2ERKS8_RKS9_RKSB_,($_ZN7cutlass13device_kernelIN5flash19enable_sm80_to_sm89INS1_16FlashAttnBwdSm80INS1_25CollectiveMainloopBwdSm80ILi2ELi2EN4cute5tupleIJNS5_1CILi128EEES8_NS7_ILi64EEEEEENS_6half_tEfNS_4arch4Sm80ELb1ELb0ELb1ELb0ELb0ELb0ELb0ELb0ELi2ELi4ELi4ELi4ELb0EEENS1_24CollectiveEpilogueBwdGQAISA_fSD_Li256ELb0ELb0EEENS1_25SingleTileBwdLPTSchedulerILb0ELi128ELb0EEEEEEEEEvNT_6ParamsE$_ZN4cute3eso3ESOILb0ELb0EJNS_5tupleIJNS_1CILi1EEENS3_ILi512EEEiEEENS3_ILi4096EEENS2_IJNS2_IJiiEEENS3_ILi8192EEEEEEEEC2ERKS6_RKS7_RKSA_ - $_ZN7cutlass13device_kernelIN5flash19enable_sm80_to_sm89INS1_16FlashAttnBwdSm80INS1_25CollectiveMainloopBwdSm80ILi2ELi2EN4cute5tupleIJNS5_1CILi128EEES8_NS7_ILi64EEEEEENS_6half_tEfNS_4arch4Sm80ELb1ELb0ELb1ELb0ELb0ELb0ELb0ELb0ELi2ELi4ELi4ELi4ELb0EEENS1_24CollectiveEpilogueBwdGQAISA_fSD_Li256ELb0ELb0EEENS1_25SingleTileBwdLPTSchedulerILb0ELi128ELb0EEEEEEEEEvNT_6ParamsE$_ZN4cute3eso3ESOILb0ELb0EJNS_5tupleIJNS_1CILi0EEENS2_IJNS3_ILi1EEENS3_ILi256EEEiEEEEEENS3_ILi2048EEENS2_IJiNS3_ILi4096EEEEEEEEC2ERKS8_RKS9_RKSB_)
$_ZN7cutlass13device_kernelIN5flash19enable_sm80_to_sm89INS1_16FlashAttnBwdSm80INS1_25CollectiveMainloopBwdSm80ILi2ELi2EN4cute5tupleIJNS5_1CILi128EEES8_NS7_ILi64EEEEEENS_6half_tEfNS_4arch4Sm80ELb1ELb0ELb1ELb0ELb0ELb0ELb0ELb0ELi2ELi4ELi4ELi4ELb0EEENS1_24CollectiveEpilogueBwdGQAISA_fSD_Li256ELb0ELb0EEENS1_25SingleTileBwdLPTSchedulerILb0ELi128ELb0EEEEEEEEEvNT_6ParamsE$_ZN4cute3eso3ESOILb0ELb0EJNS_5tupleIJNS_1CILi0EEENS2_IJNS3_ILi1EEENS3_ILi256EEEiEEEEEENS3_ILi2048EEENS2_IJiNS3_ILi4096EEEEEEEEC2ERKS8_RKS9_RKSB_:
        /* <DEDUP_REMOVED lines=8> */
        .type           $_ZN7cutlass13device_kernelIN5flash19enable_sm80_to_sm89INS1_16FlashAttnBwdSm80INS1_25CollectiveMainloopBwdSm80ILi2ELi2EN4cute5tupleIJNS5_1CILi128EEES8_NS7_ILi64EEEEEENS_6half_tEfNS_4arch4Sm80ELb1ELb0ELb1ELb0ELb0ELb0ELb0ELb0ELi2ELi4ELi4ELi4ELb0EEENS1_24CollectiveEpilogueBwdGQAISA_fSD_Li256ELb0ELb0EEENS1_25SingleTileBwdLPTSchedulerILb0ELi128ELb0EEEEEEEEEvNT_6ParamsE$_ZN4cute3eso3ESOILb0ELb0EJNS_5tupleIJNS_1CILi1EEENS3_ILi512EEEiEEENS3_ILi4096EEENS2_IJNS2_IJiiEEENS3_ILi8192EEEEEEEEC2ERKS6_RKS7_RKSA_,@function
        .size           $_ZN7cutlass13device_kernelIN5flash19enable_sm80_to_sm89INS1_16FlashAttnBwdSm80INS1_25CollectiveMainloopBwdSm80ILi2ELi2EN4cute5tupleIJNS5_1CILi128EEES8_NS7_ILi64EEEEEENS_6half_tEfNS_4arch4Sm80ELb1ELb0ELb1ELb0ELb0ELb0ELb0ELb0ELi2ELi4ELi4ELi4ELb0EEENS1_24CollectiveEpilogueBwdGQAISA_fSD_Li256ELb0ELb0EEENS1_25SingleTileBwdLPTSchedulerILb0ELi128ELb0EEEEEEEEEvNT_6ParamsE$_ZN4cute3eso3ESOILb0ELb0EJNS_5tupleIJNS_1CILi1EEENS3_ILi512EEEiEEENS3_ILi4096EEENS2_IJNS2_IJiiEEENS3_ILi8192EEEEEEEEC2ERKS6_RKS7_RKSA_,($_ZN7cutlass13device_kernelIN5flash19enable_sm80_to_sm89INS1_16FlashAttnBwdSm80INS1_25CollectiveMainloopBwdSm80ILi2ELi2EN4cute5tupleIJNS5_1CILi128EEES8_NS7_ILi64EEEEEENS_6half_tEfNS_4arch4Sm80ELb1ELb0ELb1ELb0ELb0ELb0ELb0ELb0ELi2ELi4ELi4ELi4ELb0EEENS1_24CollectiveEpilogueBwdGQAISA_fSD_Li256ELb0ELb0EEENS1_25SingleTileBwdLPTSchedulerILb0ELi128ELb0EEEEEEEEEvNT_6ParamsE$_ZN4cute3eso3ESOILb0ELb0EJNS_5tupleIJNS_1CILi1EEENS3_ILi512EEEiEEENS3_ILi4096EEENS2_IJiiEEEEEC2ERKS6_RKS7_RKS8_ - $_ZN7cutlass13device_kernelIN5flash19enable_sm80_to_sm89INS1_16FlashAttnBwdSm80INS1_25CollectiveMainloopBwdSm80ILi2ELi2EN4cute5tupleIJNS5_1CILi128EEES8_NS7_ILi64EEEEEENS_6half_tEfNS_4arch4Sm80ELb1ELb0ELb1ELb0ELb0ELb0ELb0ELb0ELi2ELi4ELi4ELi4ELb0EEENS1_24CollectiveEpilogueBwdGQAISA_fSD_Li256ELb0ELb0EEENS1_25SingleTileBwdLPTSchedulerILb0ELi128ELb0EEEEEEEEEvNT_6ParamsE$_ZN4cute3eso3ESOILb0ELb0EJNS_5tupleIJNS_1CILi1EEENS3_ILi512EEEiEEENS3_ILi4096EEENS2_IJNS2_IJiiEEENS3_ILi8192EEEEEEEEC2ERKS6_RKS7_RKSA_)
$_ZN7cutlass13device_kernelIN5flash19enable_sm80_to_sm89INS1_16FlashAttnBwdSm80INS1_25CollectiveMainloopBwdSm80ILi2ELi2EN4cute5tupleIJNS5_1CILi128EEES8_NS7_ILi64EEEEEENS_6half_tEfNS_4arch4Sm80ELb1ELb0ELb1ELb0ELb0ELb0ELb0ELb0ELi2ELi4ELi4ELi4ELb0EEENS1_24CollectiveEpilogueBwdGQAISA_fSD_Li256ELb0ELb0EEENS1_25SingleTileBwdLPTSchedulerILb0ELi128ELb0EEEEEEEEEvNT_6ParamsE$_ZN4cute3eso3ESOILb0ELb0EJNS_5tupleIJNS_1CILi1EEENS3_ILi512EEEiEEENS3_ILi4096EEENS2_IJNS2_IJiiEEENS3_ILi8192EEEEEEEEC2ERKS6_RKS7_RKSA_:
        /* <DEDUP_REMOVED lines=9> */
[----:B------:R-:W-:Y:S05]  /*55c0*/  RET.REL.NODEC R34 `(_ZN7cutlass13device_kernelIN5flash19enable_sm80_to_sm89INS1_16FlashAttnBwdSm80INS1_25CollectiveMainloopBwdSm80ILi2ELi2EN4cute5tupleIJNS5_1CILi128EEES8_NS7_ILi64EEEEEENS_6half_tEfNS_4arch4Sm80ELb1ELb0ELb1ELb0ELb0ELb0ELb0ELb0ELi2ELi4ELi4ELi4ELb0EEENS1_24CollectiveEpilogueBwdGQAISA_fSD_Li256ELb0ELb0EEENS1_25SingleTileBwdLPTSchedulerILb0ELi128ELb0EEEEEEEEEvNT_6ParamsE) ;  /* 0xffffaa3022007950 */ /* 0x000fea0003c3ffff */
        .type           $_ZN7cutlass13device_kernelIN5flash19enable_sm80_to_sm89INS1_16FlashAttnBwdSm80INS1_25CollectiveMainloopBwdSm80ILi2ELi2EN4cute5tupleIJNS5_1CILi128EEES8_NS7_ILi64EEEEEENS_6half_tEfNS_4arch4Sm80ELb1ELb0ELb1ELb0ELb0ELb0ELb0ELb0ELi2ELi4ELi4ELi4ELb0EEENS1_24CollectiveEpilogueBwdGQAISA_fSD_Li256ELb0ELb0EEENS1_25SingleTileBwdLPTSchedulerILb0ELi128ELb0EEEEEEEEEvNT_6ParamsE$_ZN4cute3eso3ESOILb0ELb0EJNS_5tupleIJNS_1CILi1EEENS3_ILi512EEEiEEENS3_ILi4096EEENS2_IJiiEEEEEC2ERKS6_RKS7_RKS8_,@function
        .size           $_ZN7cutlass13device_kernelIN5flash19enable_sm80_to_sm89INS1_16FlashAttnBwdSm80INS1_25CollectiveMainloopBwdSm80ILi2ELi2EN4cute5tupleIJNS5_1CILi128EEES8_NS7_ILi64EEEEEENS_6half_tEfNS_4arch4Sm80ELb1ELb0ELb1ELb0ELb0ELb0ELb0ELb0ELi2ELi4ELi4ELi4ELb0EEENS1_24CollectiveEpilogueBwdGQAISA_fSD_Li256ELb0ELb0EEENS1_25SingleTileBwdLPTSchedulerILb0ELi128ELb0EEEEEEEEEvNT_6ParamsE$_ZN4cute3eso3ESOILb0ELb0EJNS_5tupleIJNS_1CILi1EEENS3_ILi512EEEiEEENS3_ILi4096EEENS2_IJiiEEEEEC2ERKS6_RKS7_RKS8_,($_ZN7cutlass13device_kernelIN5flash19enable_sm80_to_sm89INS1_16FlashAttnBwdSm80INS1_25CollectiveMainloopBwdSm80ILi2ELi2EN4cute5tupleIJNS5_1CILi128EEES8_NS7_ILi64EEEEEENS_6half_tEfNS_4arch4Sm80ELb1ELb0ELb1ELb0ELb0ELb0ELb0ELb0ELi2ELi4ELi4ELi4ELb0EEENS1_24CollectiveEpilogueBwdGQAISA_fSD_Li256ELb0ELb0EEENS1_25SingleTileBwdLPTSchedulerILb0ELi128ELb0EEEEEEEEEvNT_6ParamsE$_ZN4cute3eso3ESOILb0ELb0EJNS_5tupleIJNS_1CILi1EEEiEEENS3_ILi1024EEENS2_IJiiEEEEEC2ERKS5_RKS6_RKS7_ - $_ZN7cutlass13device_kernelIN5flash19enable_sm80_to_sm89INS1_16FlashAttnBwdSm80INS1_25CollectiveMainloopBwdSm80ILi2ELi2EN4cute5tupleIJNS5_1CILi128EEES8_NS7_ILi64EEEEEENS_6half_tEfNS_4arch4Sm80ELb1ELb0ELb1ELb0ELb0ELb0ELb0ELb0ELi2ELi4ELi4ELi4ELb0EEENS1_24CollectiveEpilogueBwdGQAISA_fSD_Li256ELb0ELb0EEENS1_25SingleTileBwdLPTSchedulerILb0ELi128ELb0EEEEEEEEEvNT_6ParamsE$_ZN4cute3eso3ESOILb0ELb0EJNS_5tupleIJNS_1CILi1EEENS3_ILi512EEEiEEENS3_ILi4096EEENS2_IJiiEEEEEC2ERKS6_RKS7_RKS8_)
$_ZN7cutlass13device_kernelIN5flash19enable_sm80_to_sm89INS1_16FlashAttnBwdSm80INS1_25CollectiveMainloopBwdSm80ILi2ELi2EN4cute5tupleIJNS5_1CILi128EEES8_NS7_ILi64EEEEEENS_6half_tEfNS_4arch4Sm80ELb1ELb0ELb1ELb0ELb0ELb0ELb0ELb0ELi2ELi4ELi4ELi4ELb0EEENS1_24CollectiveEpilogueBwdGQAISA_fSD_Li256ELb0ELb0EEENS1_25SingleTileBwdLPTSchedulerILb0ELi128ELb0EEEEEEEEEvNT_6ParamsE$_ZN4cute3eso3ESOILb0ELb0EJNS_5tupleIJNS_1CILi1EEENS3_ILi512EEEiEEENS3_ILi4096EEENS2_IJiiEEEEEC2ERKS6_RKS7_RKS8_:
        /* <DEDUP_REMOVED lines=8> */
[----:B------:R-:W-:Y:S05]  /*5650*/  RET.REL.NODEC R4 `(_ZN7cutlass13device_kernelIN5flash19enable_sm80_to_sm89INS1_16FlashAttnBwdSm80INS1_25CollectiveMainloopBwdSm80ILi2ELi2EN4cute5tupleIJNS5_1CILi128EEES8_NS7_ILi64EEEEEENS_6half_tEfNS_4arch4Sm80ELb1ELb0ELb1ELb0ELb0ELb0ELb0ELb0ELi2ELi4ELi4ELi4ELb0EEENS1_24CollectiveEpilogueBwdGQAISA_fSD_Li256ELb0ELb0EEENS1_25SingleTileBwdLPTSchedulerILb0ELi128ELb0EEEEEEEEEvNT_6ParamsE) ;  /* 0xffffa9a004007950 */ /* 0x000fea0003c3ffff */
        .type           $_ZN7cutlass13device_kernelIN5flash19enable_sm80_to_sm89INS1_16FlashAttnBwdSm80INS1_25CollectiveMainloopBwdSm80ILi2ELi2EN4cute5tupleIJNS5_1CILi128EEES8_NS7_ILi64EEEEEENS_6half_tEfNS_4arch4Sm80ELb1ELb0ELb1ELb0ELb0ELb0ELb0ELb0ELi2ELi4ELi4ELi4ELb0EEENS1_24CollectiveEpilogueBwdGQAISA_fSD_Li256ELb0ELb0EEENS1_25SingleTileBwdLPTSchedulerILb0ELi128ELb0EEEEEEEEEvNT_6ParamsE$_ZN4cute3eso3ESOILb0ELb0EJNS_5tupleIJNS_1CILi1EEEiEEENS3_ILi1024EEENS2_IJiiEEEEEC2ERKS5_RKS6_RKS7_,@function
        .size           $_ZN7cutlass13device_kernelIN5flash19enable_sm80_to_sm89INS1_16FlashAttnBwdSm80INS1_25CollectiveMainloopBwdSm80ILi2ELi2EN4cute5tupleIJNS5_1CILi128EEES8_NS7_ILi64EEEEEENS_6half_tEfNS_4arch4Sm80ELb1ELb0ELb1ELb0ELb0ELb0ELb0ELb0ELi2ELi4ELi4ELi4ELb0EEENS1_24CollectiveEpilogueBwdGQAISA_fSD_Li256ELb0ELb0EEENS1_25SingleTileBwdLPTSchedulerILb0ELi128ELb0EEEEEEEEEvNT_6ParamsE$_ZN4cute3eso3ESOILb0ELb0EJNS_5tupleIJNS_1CILi1EEEiEEENS3_ILi1024EEENS2_IJiiEEEEEC2ERKS5_RKS6_RKS7_,($_ZN7cutlass13device_kernelIN5flash19enable_sm80_to_sm89INS1_16FlashAttnBwdSm80INS1_25CollectiveMainloopBwdSm80ILi2ELi2EN4cute5tupleIJNS5_1CILi128EEES8_NS7_ILi64EEEEEENS_6half_tEfNS_4arch4Sm80ELb1ELb0ELb1ELb0ELb0ELb0ELb0ELb0ELi2ELi4ELi4ELi4ELb0EEENS1_24CollectiveEpilogueBwdGQAISA_fSD_Li256ELb0ELb0EEENS1_25SingleTileBwdLPTSchedulerILb0ELi128ELb0EEEEEEEEEvNT_6ParamsE$_ZN4cute3eso3ESOILb0ELb0EJNS_5tupleIJiNS_1CILi512EEEEEENS2_IJiiEEENS3_ILi1024EEEEEC2ERKS5_RKS6_RKS7_ - $_ZN7cutlass13device_kernelIN5flash19enable_sm80_to_sm89INS1_16FlashAttnBwdSm80INS1_25CollectiveMainloopBwdSm80ILi2ELi2EN4cute5tupleIJNS5_1CILi128EEES8_NS7_ILi64EEEEEENS_6half_tEfNS_4arch4Sm80ELb1ELb0ELb1ELb0ELb0ELb0ELb0ELb0ELi2ELi4ELi4ELi4ELb0EEENS1_24CollectiveEpilogueBwdGQAISA_fSD_Li256ELb0ELb0EEENS1_25SingleTileBwdLPTSchedulerILb0ELi128ELb0EEEEEEEEEvNT_6ParamsE$_ZN4cute3eso3ESOILb0ELb0EJNS_5tupleIJNS_1CILi1EEEiEEENS3_ILi1024EEENS2_IJiiEEEEEC2ERKS5_RKS6_RKS7_)
$_ZN7cutlass13device_kernelIN5flash19enable_sm80_to_sm89INS1_16FlashAttnBwdSm80INS1_25CollectiveMainloopBwdSm80ILi2ELi2EN4cute5tupleIJNS5_1CILi128EEES8_NS7_ILi64EEEEEENS_6half_tEfNS_4arch4Sm80ELb1ELb0ELb1ELb0ELb0ELb0ELb0ELb0ELi2ELi4ELi4ELi4ELb0EEENS1_24CollectiveEpilogueBwdGQAISA_fSD_Li256ELb0ELb0EEENS1_25SingleTileBwdLPTSchedulerILb0ELi128ELb0EEEEEEEEEvNT_6ParamsE$_ZN4cute3eso3ESOILb0ELb0EJNS_5tupleIJNS_1CILi1EEEiEEENS3_ILi1024EEENS2_IJiiEEEEEC2ERKS5_RKS6_RKS7_:
        /* <DEDUP_REMOVED lines=9> */
        .type           $_ZN7cutlass13device_kernelIN5flash19enable_sm80_to_sm89INS1_16FlashAttnBwdSm80INS1_25CollectiveMainloopBwdSm80ILi2ELi2EN4cute5tupleIJNS5_1CILi128EEES8_NS7_ILi64EEEEEENS_6half_tEfNS_4arch4Sm80ELb1ELb0ELb1ELb0ELb0ELb0ELb0ELb0ELi2ELi4ELi4ELi4ELb0EEENS1_24CollectiveEpilogueBwdGQAISA_fSD_Li256ELb0ELb0EEENS1_25SingleTileBwdLPTSchedulerILb0ELi128ELb0EEEEEEEEEvNT_6ParamsE$_ZN4cute3eso3ESOILb0ELb0EJNS_5tupleIJiNS_1CILi512EEEEEENS2_IJiiEEENS3_ILi1024EEEEEC2ERKS5_RKS6_RKS7_,@function
        .size           $_ZN7cutlass13device_kernelIN5flash19enable_sm80_to_sm89INS1_16FlashAttnBwdSm80INS1_25CollectiveMainloopBwdSm80ILi2ELi2EN4cute5tupleIJNS5_1CILi128EEES8_NS7_ILi64EEEEEENS_6half_tEfNS_4arch4Sm80ELb1ELb0ELb1ELb0ELb0ELb0ELb0ELb0ELi2ELi4ELi4ELi4ELb0EEENS1_24CollectiveEpilogueBwdGQAISA_fSD_Li256ELb0ELb0EEENS1_25SingleTileBwdLPTSchedulerILb0ELi128ELb0EEEEEEEEEvNT_6ParamsE$_ZN4cute3eso3ESOILb0ELb0EJNS_5tupleIJiNS_1CILi512EEEEEENS2_IJiiEEENS3_ILi1024EEEEEC2ERKS5_RKS6_RKS7_,($_ZN7cutlass13device_kernelIN5flash19enable_sm80_to_sm89INS1_16FlashAttnBwdSm80INS1_25CollectiveMainloopBwdSm80ILi2ELi2EN4cute5tupleIJNS5_1CILi128EEES8_NS7_ILi64EEEEEENS_6half_tEfNS_4arch4Sm80ELb1ELb0ELb1ELb0ELb0ELb0ELb0ELb0ELi2ELi4ELi4ELi4ELb0EEENS1_24CollectiveEpilogueBwdGQAISA_fSD_Li256ELb0ELb0EEENS1_25SingleTileBwdLPTSchedulerILb0ELi128ELb0EEEEEEEEEvNT_6ParamsE$_ZN4cute3eso3ESOILb0ELb0EJNS_6LayoutINS_5tupleIJNS3_IJNS3_IJNS_1CILi8EEENS4_ILi1EEEEEES6_EEENS3_IJNS3_IJS6_S6_EEENS4_ILi2EEEEEEEEENS3_IJNS3_IJNS3_IJS6_NS4_ILi0EEEEEESD_EEENS3_IJNS3_IJSD_SD_EEEiEEEEEEEENS_10ViewEngineINS_8smem_ptrIPN7cutlass6half_tEEEEEEEC2ERKSJ_RKSQ_ - $_ZN7cutlass13device_kernelIN5flash19enable_sm80_to_sm89INS1_16FlashAttnBwdSm80INS1_25CollectiveMainloopBwdSm80ILi2ELi2EN4cute5tupleIJNS5_1CILi128EEES8_NS7_ILi64EEEEEENS_6half_tEfNS_4arch4Sm80ELb1ELb0ELb1ELb0ELb0ELb0ELb0ELb0ELi2ELi4ELi4ELi4ELb0EEENS1_24CollectiveEpilogueBwdGQAISA_fSD_Li256ELb0ELb0EEENS1_25SingleTileBwdLPTSchedulerILb0ELi128ELb0EEEEEEEEEvNT_6ParamsE$_ZN4cute3eso3ESOILb0ELb0EJNS_5tupleIJiNS_1CILi512EEEEEENS2_IJiiEEENS3_ILi1024EEEEEC2ERKS5_RKS6_RKS7_)
$_ZN7cutlass13device_kernelIN5flash19enable_sm80_to_sm89INS1_16FlashAttnBwdSm80INS1_25CollectiveMainloopBwdSm80ILi2ELi2EN4cute5tupleIJNS5_1CILi128EEES8_NS7_ILi64EEEEEENS_6half_tEfNS_4arch4Sm80ELb1ELb0ELb1ELb0ELb0ELb0ELb0ELb0ELi2ELi4ELi4ELi4ELb0EEENS1_24CollectiveEpilogueBwdGQAISA_fSD_Li256ELb0ELb0EEENS1_25SingleTileBwdLPTSchedulerILb0ELi128ELb0EEEEEEEEEvNT_6ParamsE$_ZN4cute3eso3ESOILb0ELb0EJNS_5tupleIJiNS_1CILi512EEEEEENS2_IJiiEEENS3_ILi1024EEEEEC2ERKS5_RKS6_RKS7_:
        /* <DEDUP_REMOVED lines=9> */
        .type           $_ZN7cutlass13device_kernelIN5flash19enable_sm80_to_sm89INS1_16FlashAttnBwdSm80INS1_25CollectiveMainloopBwdSm80ILi2ELi2EN4cute5tupleIJNS5_1CILi128EEES8_NS7_ILi64EEEEEENS_6half_tEfNS_4arch4Sm80ELb1ELb0ELb1ELb0ELb0ELb0ELb0ELb0ELi2ELi4ELi4ELi4ELb0EEENS1_24CollectiveEpilogueBwdGQAISA_fSD_Li256ELb0ELb0EEENS1_25SingleTileBwdLPTSchedulerILb0ELi128ELb0EEEEEEEEEvNT_6ParamsE$_ZN4cute3eso3ESOILb0ELb0EJNS_6LayoutINS_5tupleIJNS3_IJNS3_IJNS_1CILi8EEENS4_ILi1EEEEEES6_EEENS3_IJNS3_IJS6_S6_EEENS4_ILi2EEEEEEEEENS3_IJNS3_IJNS3_IJS6_NS4_ILi0EEEEEESD_EEENS3_IJNS3_IJSD_SD_EEEiEEEEEEEENS_10ViewEngineINS_8smem_ptrIPN7cutlass6half_tEEEEEEEC2ERKSJ_RKSQ_,@function
        .size           $_ZN7cutlass13device_kernelIN5flash19enable_sm80_to_sm89INS1_16FlashAttnBwdSm80INS1_25CollectiveMainloopBwdSm80ILi2ELi2EN4cute5tupleIJNS5_1CILi128EEES8_NS7_ILi64EEEEEENS_6half_tEfNS_4arch4Sm80ELb1ELb0ELb1ELb0ELb0ELb0ELb0ELb0ELi2ELi4ELi4ELi4ELb0EEENS1_24CollectiveEpilogueBwdGQAISA_fSD_Li256ELb0ELb0EEENS1_25SingleTileBwdLPTSchedulerILb0ELi128ELb0EEEEEEEEEvNT_6ParamsE$_ZN4cute3eso3ESOILb0ELb0EJNS_6LayoutINS_5tupleIJNS3_IJNS3_IJNS_1CILi8EEENS4_ILi1EEEEEES6_EEENS3_IJNS3_IJS6_S6_EEENS4_ILi2EEEEEEEEENS3_IJNS3_IJNS3_IJS6_NS4_ILi0EEEEEESD_EEENS3_IJNS3_IJSD_SD_EEEiEEEEEEEENS_10ViewEngineINS_8smem_ptrIPN7cutlass6half_tEEEEEEEC2ERKSJ_RKSQ_,($_ZN7cutlass13device_kernelIN5flash19enable_sm80_to_sm89INS1_16FlashAttnBwdSm80INS1_25CollectiveMainloopBwdSm80ILi2ELi2EN4cute5tupleIJNS5_1CILi128EEES8_NS7_ILi64EEEEEENS_6half_tEfNS_4arch4Sm80ELb1ELb0ELb1ELb0ELb0ELb0ELb0ELb0ELi2ELi4ELi4ELi4ELb0EEENS1_24CollectiveEpilogueBwdGQAISA_fSD_Li256ELb0ELb0EEENS1_25SingleTileBwdLPTSchedulerILb0ELi128ELb0EEEEEEEEEvNT_6ParamsE$_ZN4cute3eso3ESOILb0ELb0EJNS_6LayoutINS_5tupleIJNS3_IJNS_1CILi1EEENS3_IJS5_NS4_ILi2EEES6_EEEEEES6_NS3_IJS6_S6_EEEEEENS3_IJNS3_IJNS4_ILi0EEENS3_IJS5_NS4_ILi256EEEiEEEEEENS4_ILi2048EEENS3_IJiNS4_ILi4096EEEEEEEEEEENS_10ViewEngineINS_8smem_ptrIPjEEEEEEC2ERKSJ_RKSO_ - $_ZN7cutlass13device_kernelIN5flash19enable_sm80_to_sm89INS1_16FlashAttnBwdSm80INS1_25CollectiveMainloopBwdSm80ILi2ELi2EN4cute5tupleIJNS5_1CILi128EEES8_NS7_ILi64EEEEEENS_6half_tEfNS_4arch4Sm80ELb1ELb0ELb1ELb0ELb0ELb0ELb0ELb0ELi2ELi4ELi4ELi4ELb0EEENS1_24CollectiveEpilogueBwdGQAISA_fSD_Li256ELb0ELb0EEENS1_25SingleTileBwdLPTSchedulerILb0ELi128ELb0EEEEEEEEEvNT_6ParamsE$_ZN4cute3eso3ESOILb0ELb0EJNS_6LayoutINS_5tupleIJNS3_IJNS3_IJNS_1CILi8EEENS4_ILi1EEEEEES6_EEENS3_IJNS3_IJS6_S6_EEENS4_ILi2EEEEEEEEENS3_IJNS3_IJNS3_IJS6_NS4_ILi0EEEEEESD_EEENS3_IJNS3_IJSD_SD_EEEiEEEEEEEENS_10ViewEngineINS_8smem_ptrIPN7cutlass6half_tEEEEEEEC2ERKSJ_RKSQ_)
$_ZN7cutlass13device_kernelIN5flash19enable_sm80_to_sm89INS1_16FlashAttnBwdSm80INS1_25CollectiveMainloopBwdSm80ILi2ELi2EN4cute5tupleIJNS5_1CILi128EEES8_NS7_ILi64EEEEEENS_6half_tEfNS_4arch4Sm80ELb1ELb0ELb1ELb0ELb0ELb0ELb0ELb0ELi2ELi4ELi4ELi4ELb0EEENS1_24CollectiveEpilogueBwdGQAISA_fSD_Li256ELb0ELb0EEENS1_25SingleTileBwdLPTSchedulerILb0ELi128ELb0EEEEEEEEEvNT_6ParamsE$_ZN4cute3eso3ESOILb0ELb0EJNS_6LayoutINS_5tupleIJNS3_IJNS3_IJNS_1CILi8EEENS4_ILi1EEEEEES6_EEENS3_IJNS3_IJS6_S6_EEENS4_ILi2EEEEEEEEENS3_IJNS3_IJNS3_IJS6_NS4_ILi0EEEEEESD_EEENS3_IJNS3_IJSD_SD_EEEiEEEEEEEENS_10ViewEngineINS_8smem_ptrIPN7cutlass6half_tEEEEEEEC2ERKSJ_RKSQ_:
[----:B------:R-:W-:Y:S02]  /*5780*/  IADD3 R11, R82, -c[0x0][0x20], RZ ;  /* 0x80000800520b7a10 */ /* 0x000fe40007ffe0ff */
[----:B------:R-:W-:-:S03]  /*5790*/  IADD3 R10, R83, -c[0x0][0x20], RZ ;  /* 0x80000800530a7a10 */ /* 0x000fc60007ffe0ff */
[----:B------:R1:W-:Y:S04]  /*57a0*/  STL [R11], R14 ;  /* 0x0000000e0b007387 */ /* 0x0003e80000100800 */
[----:B------:R-:W2:Y:S01]  /*57b0*/  LDL.64 R34, [R10] ;  /* 0x000000000a227983 */ /* 0x000ea20000100a00 */
[----:B------:R-:W-:-:S03]  /*57c0*/  IMAD.MOV.U32 R13, RZ, RZ, 0x0 ;  /* 0x00000000ff0d7424 */ /* 0x000fc600078e00ff */
[----:B--2---:R1:W-:Y:S01]  /*57d0*/  STL.64 [R11+0x8], R34 ;  /* 0x000008220b007387 */ /* 0x0043e20000100a00 */
[----:B------:R-:W-:Y:S05]  /*57e0*/  RET.REL.NODEC R12 `(_ZN7cutlass13device_kernelIN5flash19enable_sm80_to_sm89INS1_16FlashAttnBwdSm80INS1_25CollectiveMainloopBwdSm80ILi2ELi2EN4cute5tupleIJNS5_1CILi128EEES8_NS7_ILi64EEEEEENS_6half_tEfNS_4arch4Sm80ELb1ELb0ELb1ELb0ELb0ELb0ELb0ELb0ELi2ELi4ELi4ELi4ELb0EEENS1_24CollectiveEpilogueBwdGQAISA_fSD_Li256ELb0ELb0EEENS1_25SingleTileBwdLPTSchedulerILb0ELi128ELb0EEEEEEEEEvNT_6ParamsE) ;  /* 0xffffa8100c007950 */ /* 0x000fea0003c3ffff */
        .type           $_ZN7cutlass13device_kernelIN5flash19enable_sm80_to_sm89INS1_16FlashAttnBwdSm80INS1_25CollectiveMainloopBwdSm80ILi2ELi2EN4cute5tupleIJNS5_1CILi128EEES8_NS7_ILi64EEEEEENS_6half_tEfNS_4arch4Sm80ELb1ELb0ELb1ELb0ELb0ELb0ELb0ELb0ELi2ELi4ELi4ELi4ELb0EEENS1_24CollectiveEpilogueBwdGQAISA_fSD_Li256ELb0ELb0EEENS1_25SingleTileBwdLPTSchedulerILb0ELi128ELb0EEEEEEEEEvNT_6ParamsE$_ZN4cute3eso3ESOILb0ELb0EJNS_6LayoutINS_5tupleIJNS3_IJNS_1CILi1EEENS3_IJS5_NS4_ILi2EEES6_EEEEEES6_NS3_IJS6_S6_EEEEEENS3_IJNS3_IJNS4_ILi0EEENS3_IJS5_NS4_ILi256EEEiEEEEEENS4_ILi2048EEENS3_IJiNS4_ILi4096EEEEEEEEEEENS_10ViewEngineINS_8smem_ptrIPjEEEEEEC2ERKSJ_RKSO_,@function
        .size           $_ZN7cutlass13device_kernelIN5flash19enable_sm80_to_sm89INS1_16FlashAttnBwdSm80INS1_25CollectiveMainloopBwdSm80ILi2ELi2EN4cute5tupleIJNS5_1CILi128EEES8_NS7_ILi64EEEEEENS_6half_tEfNS_4arch4Sm80ELb1ELb0ELb1ELb0ELb0ELb0ELb0ELb0ELi2ELi4ELi4ELi4ELb0EEENS1_24CollectiveEpilogueBwdGQAISA_fSD_Li256ELb0ELb0EEENS1_25SingleTileBwdLPTSchedulerILb0ELi128ELb0EEEEEEEEEvNT_6ParamsE$_ZN4cute3eso3ESOILb0ELb0EJNS_6LayoutINS_5tupleIJNS3_IJNS_1CILi1EEENS3_IJS5_NS4_ILi2EEES6_EEEEEES6_NS3_IJS6_S6_EEEEEENS3_IJNS3_IJNS4_ILi0EEENS3_IJS5_NS4_ILi256EEEiEEEEEENS4_ILi2048EEENS3_IJiNS4_ILi4096EEEEEEEEEEENS_10ViewEngineINS_8smem_ptrIPjEEEEEEC2ERKSJ_RKSO_,($_ZN7cutlass13device_kernelIN5flash19enable_sm80_to_sm89INS1_16FlashAttnBwdSm80INS1_25CollectiveMainloopBwdSm80ILi2ELi2EN4cute5tupleIJNS5_1CILi128EEES8_NS7_ILi64EEEEEENS_6half_tEfNS_4arch4Sm80ELb1ELb0ELb1ELb0ELb0ELb0ELb0ELb0ELi2ELi4ELi4ELi4ELb0EEENS1_24CollectiveEpilogueBwdGQAISA_fSD_Li256ELb0ELb0EEENS1_25SingleTileBwdLPTSchedulerILb0ELi128ELb0EEEEEEEEEvNT_6ParamsE$_ZN4cute3eso3ESOILb0ELb0EJNS_6LayoutINS_5tupleIJNS3_IJNS_1CILi2EEES5_EEENS4_ILi8EEES6_EEENS3_IJNS3_IJNS4_ILi1EEEiEEENS4_ILi1024EEENS3_IJiiEEEEEEEENS_10ViewEngineINS_8smem_ptrIPN7cutlass6half_tEEEEEEEC2ERKSE_RKSL_ - $_ZN7cutlass13device_kernelIN5flash19enable_sm80_to_sm89INS1_16FlashAttnBwdSm80INS1_25CollectiveMainloopBwdSm80ILi2ELi2EN4cute5tupleIJNS5_1CILi128EEES8_NS7_ILi64EEEEEENS_6half_tEfNS_4arch4Sm80ELb1ELb0ELb1ELb0ELb0ELb0ELb0ELb0ELi2ELi4ELi4ELi4ELb0EEENS1_24CollectiveEpilogueBwdGQAISA_fSD_Li256ELb0ELb0EEENS1_25SingleTileBwdLPTSchedulerILb0ELi128ELb0EEEEEEEEEvNT_6ParamsE$_ZN4cute3eso3ESOILb0ELb0EJNS_6LayoutINS_5tupleIJNS3_IJNS_1CILi1EEENS3_IJS5_NS4_ILi2EEES6_EEEEEES6_NS3_IJS6_S6_EEEEEENS3_IJNS3_IJNS4_ILi0EEENS3_IJS5_NS4_ILi256EEEiEEEEEENS4_ILi2048EEENS3_IJiNS4_ILi4096EEEEEEEEEEENS_10ViewEngineINS_8smem_ptrIPjEEEEEEC2ERKSJ_RKSO_)
$_ZN7cutlass13device_kernelIN5flash19enable_sm80_to_sm89INS1_16FlashAttnBwdSm80INS1_25CollectiveMainloopBwdSm80ILi2ELi2EN4cute5tupleIJNS5_1CILi128EEES8_NS7_ILi64EEEEEENS_6half_tEfNS_4arch4Sm80ELb1ELb0ELb1ELb0ELb0ELb0ELb0ELb0ELi2ELi4ELi4ELi4ELb0EEENS1_24CollectiveEpilogueBwdGQAISA_fSD_Li256ELb0ELb0EEENS1_25SingleTileBwdLPTSchedulerILb0ELi128ELb0EEEEEEEEEvNT_6ParamsE$_ZN4cute3eso3ESOILb0ELb0EJNS_6LayoutINS_5tupleIJNS3_IJNS_1CILi1EEENS3_IJS5_NS4_ILi2EEES6_EEEEEES6_NS3_IJS6_S6_EEEEEENS3_IJNS3_IJNS4_ILi0EEENS3_IJS5_NS4_ILi256EEEiEEEEEENS4_ILi2048EEENS3_IJiNS4_ILi4096EEEEEEEEEEENS_10ViewEngineINS_8smem_ptrIPjEEEEEEC2ERKSJ_RKSO_:
[----:B------:R-:W-:Y:S02]  /*57f0*/  IADD3 R17, R69, -c[0x0][0x20], RZ ;  /* 0x8000080045117a10 */ /* 0x000fe40007ffe0ff */
[----:B------:R-:W-:-:S03]  /*5800*/  IADD3 R18, R58, -c[0x0][0x20], RZ ;  /* 0x800008003a127a10 */ /* 0x000fc60007ffe0ff */
[----:B------:R1:W-:Y:S04]  /*5810*/  STL.64 [R17], R2 ;  /* 0x0000000211007387 */ /* 0x0003e80000100a00 */
[----:B------:R-:W2:Y:S01]  /*5820*/  LDL.64 R20, [R18] ;  /* 0x0000000012147983 */ /* 0x000ea20000100a00 */
[----:B------:R-:W-:Y:S02]  /*5830*/  IMAD.MOV.U32 R22, RZ, RZ, R16 ;  /* 0x000000ffff167224 */ /* 0x000fe400078e0010 */
[----:B------:R-:W-:Y:S01]  /*5840*/  IMAD.MOV.U32 R23, RZ, RZ, 0x0 ;  /* 0x00000000ff177424 */ /* 0x000fe200078e00ff */
[----:B--2---:R1:W-:Y:S03]  /*5850*/  STL.64 [R17+0x8], R20 ;  /* 0x0000081411007387 */ /* 0x0043e60000100a00 */
[----:B------:R-:W-:Y:S05]  /*5860*/  RET.REL.NODEC R22 `(_ZN7cutlass13device_kernelIN5flash19enable_sm80_to_sm89INS1_16FlashAttnBwdSm80INS1_25CollectiveMainloopBwdSm80ILi2ELi2EN4cute5tupleIJNS5_1CILi128EEES8_NS7_ILi64EEEEEENS_6half_tEfNS_4arch4Sm80ELb1ELb0ELb1ELb0ELb0ELb0ELb0ELb0ELi2ELi4ELi4ELi4ELb0EEENS1_24CollectiveEpilogueBwdGQAISA_fSD_Li256ELb0ELb0EEENS1_25SingleTileBwdLPTSchedulerILb0ELi128ELb0EEEEEEEEEvNT_6ParamsE) ;  /* 0xffffa79016007950 */ /* 0x000fea0003c3ffff */
        .type           $_ZN7cutlass13device_kernelIN5flash19enable_sm80_to_sm89INS1_16FlashAttnBwdSm80INS1_25CollectiveMainloopBwdSm80ILi2ELi2EN4cute5tupleIJNS5_1CILi128EEES8_NS7_ILi64EEEEEENS_6half_tEfNS_4arch4Sm80ELb1ELb0ELb1ELb0ELb0ELb0ELb0ELb0ELi2ELi4ELi4ELi4ELb0EEENS1_24CollectiveEpilogueBwdGQAISA_fSD_Li256ELb0ELb0EEENS1_25SingleTileBwdLPTSchedulerILb0ELi128ELb0EEEEEEEEEvNT_6ParamsE$_ZN4cute3eso3ESOILb0ELb0EJNS_6LayoutINS_5tupleIJNS3_IJNS_1CILi2EEES5_EEENS4_ILi8EEES6_EEENS3_IJNS3_IJNS4_ILi1EEEiEEENS4_ILi1024EEENS3_IJiiEEEEEEEENS_10ViewEngineINS_8smem_ptrIPN7cutlass6half_tEEEEEEEC2ERKSE_RKSL_,@function
        .size           $_ZN7cutlass13device_kernelIN5flash19enable_sm80_to_sm89INS1_16FlashAttnBwdSm80INS1_25CollectiveMainloopBwdSm80ILi2ELi2EN4cute5tupleIJNS5_1CILi128EEES8_NS7_ILi64EEEEEENS_6half_tEfNS_4arch4Sm80ELb1ELb0ELb1ELb0ELb0ELb0ELb0ELb0ELi2ELi4ELi4ELi4ELb0EEENS1_24CollectiveEpilogueBwdGQAISA_fSD_Li256ELb0ELb0EEENS1_25SingleTileBwdLPTSchedulerILb0ELi128ELb0EEEEEEEEEvNT_6ParamsE$_ZN4cute3eso3ESOILb0ELb0EJNS_6LayoutINS_5tupleIJNS3_IJNS_1CILi2EEES5_EEENS4_ILi8EEES6_EEENS3_IJNS3_IJNS4_ILi1EEEiEEENS4_ILi1024EEENS3_IJiiEEEEEEEENS_10ViewEngineINS_8smem_ptrIPN7cutlass6half_tEEEEEEEC2ERKSE_RKSL_,($_ZN7cutlass13device_kernelIN5flash19enable_sm80_to_sm89INS1_16FlashAttnBwdSm80INS1_25CollectiveMainloopBwdSm80ILi2ELi2EN4cute5tupleIJNS5_1CILi128EEES8_NS7_ILi64EEEEEENS_6half_tEfNS_4arch4Sm80ELb1ELb0ELb1ELb0ELb0ELb0ELb0ELb0ELi2ELi4ELi4ELi4ELb0EEENS1_24CollectiveEpilogueBwdGQAISA_fSD_Li256ELb0ELb0EEENS1_25SingleTileBwdLPTSchedulerILb0ELi128ELb0EEEEEEEEEvNT_6ParamsE$_ZN4cute3eso3ESOILb0ELb0EJNS_6LayoutINS_5tupleIJNS3_IJNS_1CILi2EEES5_EEENS4_ILi8EEES6_EEENS3_IJNS3_IJNS4_ILi1EEEiEEENS4_ILi1024EEENS3_IJiiEEEEEEEEjEEC2ERKSE_RKj - $_ZN7cutlass13device_kernelIN5flash19enable_sm80_to_sm89INS1_16FlashAttnBwdSm80INS1_25CollectiveMainloopBwdSm80ILi2ELi2EN4cute5tupleIJNS5_1CILi128EEES8_NS7_ILi64EEEEEENS_6half_tEfNS_4arch4Sm80ELb1ELb0ELb1ELb0ELb0ELb0ELb0ELb0ELi2ELi4ELi4ELi4ELb0EEENS1_24CollectiveEpilogueBwdGQAISA_fSD_Li256ELb0ELb0EEENS1_25SingleTileBwdLPTSchedulerILb0ELi128ELb0EEEEEEEEEvNT_6ParamsE$_ZN4cute3eso3ESOILb0ELb0EJNS_6LayoutINS_5tupleIJNS3_IJNS_1CILi2EEES5_EEENS4_ILi8EEES6_EEENS3_IJNS3_IJNS4_ILi1EEEiEEENS4_ILi1024EEENS3_IJiiEEEEEEEENS_10ViewEngineINS_8smem_ptrIPN7cutlass6half_tEEEEEEEC2ERKSE_RKSL_)
$_ZN7cutlass13device_kernelIN5flash19enable_sm80_to_sm89INS1_16FlashAttnBwdSm80INS1_25CollectiveMainloopBwdSm80ILi2ELi2EN4cute5tupleIJNS5_1CILi128EEES8_NS7_ILi64EEEEEENS_6half_tEfNS_4arch4Sm80ELb1ELb0ELb1ELb0ELb0ELb0ELb0ELb0ELi2ELi4ELi4ELi4ELb0EEENS1_24CollectiveEpilogueBwdGQAISA_fSD_Li256ELb0ELb0EEENS1_25SingleTileBwdLPTSchedulerILb0ELi128ELb0EEEEEEEEEvNT_6ParamsE$_ZN4cute3eso3ESOILb0ELb0EJNS_6LayoutINS_5tupleIJNS3_IJNS_1CILi2EEES5_EEENS4_ILi8EEES6_EEENS3_IJNS3_IJNS4_ILi1EEEiEEENS4_ILi1024EEENS3_IJiiEEEEEEEENS_10ViewEngineINS_8smem_ptrIPN7cutlass6half_tEEEEEEEC2ERKSE_RKSL_:
[----:B------:R-:W-:Y:S02]  /*5870*/  IADD3 R3, R60, -c[0x0][0x20], RZ ;  /* 0x800008003c037a10 */ /* 0x000fe40007ffe0ff */
[----:B------:R-:W-:-:S03]  /*5880*/  IADD3 R2, R59, -c[0x0][0x20], RZ ;  /* 0x800008003b027a10 */ /* 0x000fc60007ffe0ff */
[----:B------:R1:W-:Y:S04]  /*5890*/  STL.64 [R3], R4 ;  /* 0x0000000403007387 */ /* 0x0003e80000100a00 */
[----:B------:R1:W-:Y:S04]  /*58a0*/  STL [R3+0x8], R6 ;  /* 0x0000080603007387 */ /* 0x0003e80000100800 */
[----:B------:R-:W2:Y:S01]  /*58b0*/  LDL.64 R14, [R2] ;  /* 0x00000000020e7983 */ /* 0x000ea20000100a00 */
[----:B------:R-:W-:-:S03]  /*58c0*/  IMAD.MOV.U32 R13, RZ, RZ, 0x0 ;  /* 0x00000000ff0d7424 */ /* 0x000fc600078e00ff */
[----:B--2---:R1:W-:Y:S01]  /*58d0*/  STL.64 [R3+0x10], R14 ;  /* 0x0000100e03007387 */ /* 0x0043e20000100a00 */
[----:B------:R-:W-:Y:S05]  /*58e0*/  RET.REL.NODEC R12 `(_ZN7cutlass13device_kernelIN5flash19enable_sm80_to_sm89INS1_16FlashAttnBwdSm80INS1_25CollectiveMainloopBwdSm80ILi2ELi2EN4cute5tupleIJNS5_1CILi128EEES8_NS7_ILi64EEEEEENS_6half_tEfNS_4arch4Sm80ELb1ELb0ELb1ELb0ELb0ELb0ELb0ELb0ELi2ELi4ELi4ELi4ELb0EEENS1_24CollectiveEpilogueBwdGQAISA_fSD_Li256ELb0ELb0EEENS1_25SingleTileBwdLPTSchedulerILb0ELi128ELb0EEEEEEEEEvNT_6ParamsE) ;  /* 0xffffa7100c007950 */ /* 0x000fea0003c3ffff */
        .type           $_ZN7cutlass13device_kernelIN5flash19enable_sm80_to_sm89INS1_16FlashAttnBwdSm80INS1_25CollectiveMainloopBwdSm80ILi2ELi2EN4cute5tupleIJNS5_1CILi128EEES8_NS7_ILi64EEEEEENS_6half_tEfNS_4arch4Sm80ELb1ELb0ELb1ELb0ELb0ELb0ELb0ELb0ELi2ELi4ELi4ELi4ELb0EEENS1_24CollectiveEpilogueBwdGQAISA_fSD_Li256ELb0ELb0EEENS1_25SingleTileBwdLPTSchedulerILb0ELi128ELb0EEEEEEEEEvNT_6ParamsE$_ZN4cute3eso3ESOILb0ELb0EJNS_6LayoutINS_5tupleIJNS3_IJNS_1CILi2EEES5_EEENS4_ILi8EEES6_EEENS3_IJNS3_IJNS4_ILi1EEEiEEENS4_ILi1024EEENS3_IJiiEEEEEEEEjEEC2ERKSE_RKj,@function
        .size           $_ZN7cutlass13device_kernelIN5flash19enable_sm80_to_sm89INS1_16FlashAttnBwdSm80INS1_25CollectiveMainloopBwdSm80ILi2ELi2EN4cute5tupleIJNS5_1CILi128EEES8_NS7_ILi64EEEEEENS_6half_tEfNS_4arch4Sm80ELb1ELb0ELb1ELb0ELb0ELb0ELb0ELb0ELi2ELi4ELi4ELi4ELb0EEENS1_24CollectiveEpilogueBwdGQAISA_fSD_Li256ELb0ELb0EEENS1_25SingleTileBwdLPTSchedulerILb0ELi128ELb0EEEEEEEEEvNT_6ParamsE$_ZN4cute3eso3ESOILb0ELb0EJNS_6LayoutINS_5tupleIJNS3_IJNS_1CILi2EEES5_EEENS4_ILi8EEES6_EEENS3_IJNS3_IJNS4_ILi1EEEiEEENS4_ILi1024EEENS3_IJiiEEEEEEEEjEEC2ERKSE_RKj,($_ZN7cutlass13device_kernelIN5flash19enable_sm80_to_sm89INS1_16FlashAttnBwdSm80INS1_25CollectiveMainloopBwdSm80ILi2ELi2EN4cute5tupleIJNS5_1CILi128EEES8_NS7_ILi64EEEEEENS_6half_tEfNS_4arch4Sm80ELb1ELb0ELb1ELb0ELb0ELb0ELb0ELb0ELi2ELi4ELi4ELi4ELb0EEENS1_24CollectiveEpilogueBwdGQAISA_fSD_Li256ELb0ELb0EEENS1_25SingleTileBwdLPTSchedulerILb0ELi128ELb0EEEEEEEEEvNT_6ParamsE$_ZN4cute3eso3ESOILb0ELb0EJNS_6LayoutINS_5tupleIJNS3_IJNS_1CILi2EEES5_EEES6_NS4_ILi8EEEEEENS3_IJNS3_IJiNS4_ILi512EEEEEENS3_IJiiEEENS4_ILi1024EEEEEEEENS_10ViewEngineINS_8smem_ptrIPN7cutlass6half_tEEEEEEEC2ERKSE_RKSL_ - $_ZN7cutlass13device_kernelIN5flash19enable_sm80_to_sm89INS1_16FlashAttnBwdSm80INS1_25CollectiveMainloopBwdSm80ILi2ELi2EN4cute5tupleIJNS5_1CILi128EEES8_NS7_ILi64EEEEEENS_6half_tEfNS_4arch4Sm80ELb1ELb0ELb1ELb0ELb0ELb0ELb0ELb0ELi2ELi4ELi4ELi4ELb0EEENS1_24CollectiveEpilogueBwdGQAISA_fSD_Li256ELb0ELb0EEENS1_25SingleTileBwdLPTSchedulerILb0ELi128ELb0EEEEEEEEEvNT_6ParamsE$_ZN4cute3eso3ESOILb0ELb0EJNS_6LayoutINS_5tupleIJNS3_IJNS_1CILi2EEES5_EEENS4_ILi8EEES6_EEENS3_IJNS3_IJNS4_ILi1EEEiEEENS4_ILi1024EEENS3_IJiiEEEEEEEEjEEC2ERKSE_RKj)
$_ZN7cutlass13device_kernelIN5flash19enable_sm80_to_sm89INS1_16FlashAttnBwdSm80INS1_25CollectiveMainloopBwdSm80ILi2ELi2EN4cute5tupleIJNS5_1CILi128EEES8_NS7_ILi64EEEEEENS_6half_tEfNS_4arch4Sm80ELb1ELb0ELb1ELb0ELb0ELb0ELb0ELb0ELi2ELi4ELi4ELi4ELb0EEENS1_24CollectiveEpilogueBwdGQAISA_fSD_Li256ELb0ELb0EEENS1_25SingleTileBwdLPTSchedulerILb0ELi128ELb0EEEEEEEEEvNT_6ParamsE$_ZN4cute3eso3ESOILb0ELb0EJNS_6LayoutINS_5tupleIJNS3_IJNS_1CILi2EEES5_EEENS4_ILi8EEES6_EEENS3_IJNS3_IJNS4_ILi1EEEiEEENS4_ILi1024EEENS3_IJiiEEEEEEEEjEEC2ERKSE_RKj:
        /* <DEDUP_REMOVED lines=9> */
[----:B------:R-:W-:Y:S05]  /*5980*/  RET.REL.NODEC R14 `(_ZN7cutlass13device_kernelIN5flash19enable_sm80_to_sm89INS1_16FlashAttnBwdSm80INS1_25CollectiveMainloopBwdSm80ILi2ELi2EN4cute5tupleIJNS5_1CILi128EEES8_NS7_ILi64EEEEEENS_6half_tEfNS_4arch4Sm80ELb1ELb0ELb1ELb0ELb0ELb0ELb0ELb0ELi2ELi4ELi4ELi4ELb0EEENS1_24CollectiveEpilogueBwdGQAISA_fSD_Li256ELb0ELb0EEENS1_25SingleTileBwdLPTSchedulerILb0ELi128ELb0EEEEEEEEEvNT_6ParamsE) ;  /* 0xffffa6700e007950 */ /* 0x000fea0003c3ffff */
        .type           $_ZN7cutlass13device_kernelIN5flash19enable_sm80_to_sm89INS1_16FlashAttnBwdSm80INS1_25CollectiveMainloopBwdSm80ILi2ELi2EN4cute5tupleIJNS5_1CILi128EEES8_NS7_ILi64EEEEEENS_6half_tEfNS_4arch4Sm80ELb1ELb0ELb1ELb0ELb0ELb0ELb0ELb0ELi2ELi4ELi4ELi4ELb0EEENS1_24CollectiveEpilogueBwdGQAISA_fSD_Li256ELb0ELb0EEENS1_25SingleTileBwdLPTSchedulerILb0ELi128ELb0EEEEEEEEEvNT_6ParamsE$_ZN4cute3eso3ESOILb0ELb0EJNS_6LayoutINS_5tupleIJNS3_IJNS_1CILi2EEES5_EEES6_NS4_ILi8EEEEEENS3_IJNS3_IJiNS4_ILi512EEEEEENS3_IJiiEEENS4_ILi1024EEEEEEEENS_10ViewEngineINS_8smem_ptrIPN7cutlass6half_tEEEEEEEC2ERKSE_RKSL_,@function
        .size           $_ZN7cutlass13device_kernelIN5flash19enable_sm80_to_sm89INS1_16FlashAttnBwdSm80INS1_25CollectiveMainloopBwdSm80ILi2ELi2EN4cute5tupleIJNS5_1CILi128EEES8_NS7_ILi64EEEEEENS_6half_tEfNS_4arch4Sm80ELb1ELb0ELb1ELb0ELb0ELb0ELb0ELb0ELi2ELi4ELi4ELi4ELb0EEENS1_24CollectiveEpilogueBwdGQAISA_fSD_Li256ELb0ELb0EEENS1_25SingleTileBwdLPTSchedulerILb0ELi128ELb0EEEEEEEEEvNT_6ParamsE$_ZN4cute3eso3ESOILb0ELb0EJNS_6LayoutINS_5tupleIJNS3_IJNS_1CILi2EEES5_EEES6_NS4_ILi8EEEEEENS3_IJNS3_IJiNS4_ILi512EEEEEENS3_IJiiEEENS4_ILi1024EEEEEEEENS_10ViewEngineINS_8smem_ptrIPN7cutlass6half_tEEEEEEEC2ERKSE_RKSL_,($_ZN7cutlass13device_kernelIN5flash19enable_sm80_to_sm89INS1_16FlashAttnBwdSm80INS1_25CollectiveMainloopBwdSm80ILi2ELi2EN4cute5tupleIJNS5_1CILi128EEES8_NS7_ILi64EEEEEENS_6half_tEfNS_4arch4Sm80ELb1ELb0ELb1ELb0ELb0ELb0ELb0ELb0ELi2ELi4ELi4ELi4ELb0EEENS1_24CollectiveEpilogueBwdGQAISA_fSD_Li256ELb0ELb0EEENS1_25SingleTileBwdLPTSchedulerILb0ELi128ELb0EEEEEEEEEvNT_6ParamsE$_ZN4cute3eso3ESOILb0ELb0EJNS_6LayoutINS_5tupleIJNS3_IJNS_1CILi2EEES5_EEES6_NS4_ILi8EEEEEENS3_IJNS3_IJiNS4_ILi512EEEEEENS3_IJiiEEENS4_ILi1024EEEEEEEEjEEC2ERKSE_RKj - $_ZN7cutlass13device_kernelIN5flash19enable_sm80_to_sm89INS1_16FlashAttnBwdSm80INS1_25CollectiveMainloopBwdSm80ILi2ELi2EN4cute5tupleIJNS5_1CILi128EEES8_NS7_ILi64EEEEEENS_6half_tEfNS_4arch4Sm80ELb1ELb0ELb1ELb0ELb0ELb0ELb0ELb0ELi2ELi4ELi4ELi4ELb0EEENS1_24CollectiveEpilogueBwdGQAISA_fSD_Li256ELb0ELb0EEENS1_25SingleTileBwdLPTSchedulerILb0ELi128ELb0EEEEEEEEEvNT_6ParamsE$_ZN4cute3eso3ESOILb0ELb0EJNS_6LayoutINS_5tupleIJNS3_IJNS_1CILi2EEES5_EEES6_NS4_ILi8EEEEEENS3_IJNS3_IJiNS4_ILi512EEEEEENS3_IJiiEEENS4_ILi1024EEEEEEEENS_10ViewEngineINS_8smem_ptrIPN7cutlass6half_tEEEEEEEC2ERKSE_RKSL_)
$_ZN7cutlass13device_kernelIN5flash19enable_sm80_to_sm89INS1_16FlashAttnBwdSm80INS1_25CollectiveMainloopBwdSm80ILi2ELi2EN4cute5tupleIJNS5_1CILi128EEES8_NS7_ILi64EEEEEENS_6half_tEfNS_4arch4Sm80ELb1ELb0ELb1ELb0ELb0ELb0ELb0ELb0ELi2ELi4ELi4ELi4ELb0EEENS1_24CollectiveEpilogueBwdGQAISA_fSD_Li256ELb0ELb0EEENS1_25SingleTileBwdLPTSchedulerILb0ELi128ELb0EEEEEEEEEvNT_6ParamsE$_ZN4cute3eso3ESOILb0ELb0EJNS_6LayoutINS_5tupleIJNS3_IJNS_1CILi2EEES5_EEES6_NS4_ILi8EEEEEENS3_IJNS3_IJiNS4_ILi512EEEEEENS3_IJiiEEENS4_ILi1024EEEEEEEENS_10ViewEngineINS_8smem_ptrIPN7cutlass6half_tEEEEEEEC2ERKSE_RKSL_:
        /* <DEDUP_REMOVED lines=8> */
        .type           $_ZN7cutlass13device_kernelIN5flash19enable_sm80_to_sm89INS1_16FlashAttnBwdSm80INS1_25CollectiveMainloopBwdSm80ILi2ELi2EN4cute5tupleIJNS5_1CILi128EEES8_NS7_ILi64EEEEEENS_6half_tEfNS_4arch4Sm80ELb1ELb0ELb1ELb0ELb0ELb0ELb0ELb0ELi2ELi4ELi4ELi4ELb0EEENS1_24CollectiveEpilogueBwdGQAISA_fSD_Li256ELb0ELb0EEENS1_25SingleTileBwdLPTSchedulerILb0ELi128ELb0EEEEEEEEEvNT_6ParamsE$_ZN4cute3eso3ESOILb0ELb0EJNS_6LayoutINS_5tupleIJNS3_IJNS_1CILi2EEES5_EEES6_NS4_ILi8EEEEEENS3_IJNS3_IJiNS4_ILi512EEEEEENS3_IJiiEEENS4_ILi1024EEEEEEEEjEEC2ERKSE_RKj,@function
        .size           $_ZN7cutlass13device_kernelIN5flash19enable_sm80_to_sm89INS1_16FlashAttnBwdSm80INS1_25CollectiveMainloopBwdSm80ILi2ELi2EN4cute5tupleIJNS5_1CILi128EEES8_NS7_ILi64EEEEEENS_6half_tEfNS_4arch4Sm80ELb1ELb0ELb1ELb0ELb0ELb0ELb0ELb0ELi2ELi4ELi4ELi4ELb0EEENS1_24CollectiveEpilogueBwdGQAISA_fSD_Li256ELb0ELb0EEENS1_25SingleTileBwdLPTSchedulerILb0ELi128ELb0EEEEEEEEEvNT_6ParamsE$_ZN4cute3eso3ESOILb0ELb0EJNS_6LayoutINS_5tupleIJNS3_IJNS_1CILi2EEES5_EEES6_NS4_ILi8EEEEEENS3_IJNS3_IJiNS4_ILi512EEEEEENS3_IJiiEEENS4_ILi1024EEEEEEEEjEEC2ERKSE_RKj,($_ZN7cutlass13device_kernelIN5flash19enable_sm80_to_sm89INS1_16FlashAttnBwdSm80INS1_25CollectiveMainloopBwdSm80ILi2ELi2EN4cute5tupleIJNS5_1CILi128EEES8_NS7_ILi64EEEEEENS_6half_tEfNS_4arch4Sm80ELb1ELb0ELb1ELb0ELb0ELb0ELb0ELb0ELi2ELi4ELi4ELi4ELb0EEENS1_24CollectiveEpilogueBwdGQAISA_fSD_Li256ELb0ELb0EEENS1_25SingleTileBwdLPTSchedulerILb0ELi128ELb0EEEEEEEEEvNT_6ParamsE$_ZN4cute3eso3ESOILb0ELb0EJNS_6LayoutINS_5tupleIJNS3_IJNS_1CILi2EEES5_S5_EEES5_NS3_IJNS3_IJS5_S5_EEES5_EEEEEENS3_IJNS3_IJNS4_ILi1EEENS4_ILi512EEEiEEENS4_ILi4096EEENS3_IJNS3_IJiiEEENS4_ILi8192EEEEEEEEEEENS_10ViewEngineINS_8smem_ptrIPN7cutlass6half_tEEEEEEEC2ERKSI_RKSP_ - $_ZN7cutlass13device_kernelIN5flash19enable_sm80_to_sm89INS1_16FlashAttnBwdSm80INS1_25CollectiveMainloopBwdSm80ILi2ELi2EN4cute5tupleIJNS5_1CILi128EEES8_NS7_ILi64EEEEEENS_6half_tEfNS_4arch4Sm80ELb1ELb0ELb1ELb0ELb0ELb0ELb0ELb0ELi2ELi4ELi4ELi4ELb0EEENS1_24CollectiveEpilogueBwdGQAISA_fSD_Li256ELb0ELb0EEENS1_25SingleTileBwdLPTSchedulerILb0ELi128ELb0EEEEEEEEEvNT_6ParamsE$_ZN4cute3eso3ESOILb0ELb0EJNS_6LayoutINS_5tupleIJNS3_IJNS_1CILi2EEES5_EEES6_NS4_ILi8EEEEEENS3_IJNS3_IJiNS4_ILi512EEEEEENS3_IJiiEEENS4_ILi1024EEEEEEEEjEEC2ERKSE_RKj)
$_ZN7cutlass13device_kernelIN5flash19enable_sm80_to_sm89INS1_16FlashAttnBwdSm80INS1_25CollectiveMainloopBwdSm80ILi2ELi2EN4cute5tupleIJNS5_1CILi128EEES8_NS7_ILi64EEEEEENS_6half_tEfNS_4arch4Sm80ELb1ELb0ELb1ELb0ELb0ELb0ELb0ELb0ELi2ELi4ELi4ELi4ELb0EEENS1_24CollectiveEpilogueBwdGQAISA_fSD_Li256ELb0ELb0EEENS1_25SingleTileBwdLPTSchedulerILb0ELi128ELb0EEEEEEEEEvNT_6ParamsE$_ZN4cute3eso3ESOILb0ELb0EJNS_6LayoutINS_5tupleIJNS3_IJNS_1CILi2EEES5_EEES6_NS4_ILi8EEEEEENS3_IJNS3_IJiNS4_ILi512EEEEEENS3_IJiiEEENS4_ILi1024EEEEEEEEjEEC2ERKSE_RKj:
        /* <DEDUP_REMOVED lines=10> */
        .type           $_ZN7cutlass13device_kernelIN5flash19enable_sm80_to_sm89INS1_16FlashAttnBwdSm80INS1_25CollectiveMainloopBwdSm80ILi2ELi2EN4cute5tupleIJNS5_1CILi128EEES8_NS7_ILi64EEEEEENS_6half_tEfNS_4arch4Sm80ELb1ELb0ELb1ELb0ELb0ELb0ELb0ELb0ELi2ELi4ELi4ELi4ELb0EEENS1_24CollectiveEpilogueBwdGQAISA_fSD_Li256ELb0ELb0EEENS1_25SingleTileBwdLPTSchedulerILb0ELi128ELb0EEEEEEEEEvNT_6ParamsE$_ZN4cute3eso3ESOILb0ELb0EJNS_6LayoutINS_5tupleIJNS3_IJNS_1CILi2EEES5_S5_EEES5_NS3_IJNS3_IJS5_S5_EEES5_EEEEEENS3_IJNS3_IJNS4_ILi1EEENS4_ILi512EEEiEEENS4_ILi4096EEENS3_IJNS3_IJiiEEENS4_ILi8192EEEEEEEEEEENS_10ViewEngineINS_8smem_ptrIPN7cutlass6half_tEEEEEEEC2ERKSI_RKSP_,@function
        .size           $_ZN7cutlass13device_kernelIN5flash19enable_sm80_to_sm89INS1_16FlashAttnBwdSm80INS1_25CollectiveMainloopBwdSm80ILi2ELi2EN4cute5tupleIJNS5_1CILi128EEES8_NS7_ILi64EEEEEENS_6half_tEfNS_4arch4Sm80ELb1ELb0ELb1ELb0ELb0ELb0ELb0ELb0ELi2ELi4ELi4ELi4ELb0EEENS1_24CollectiveEpilogueBwdGQAISA_fSD_Li256ELb0ELb0EEENS1_25SingleTileBwdLPTSchedulerILb0ELi128ELb0EEEEEEEEEvNT_6ParamsE$_ZN4cute3eso3ESOILb0ELb0EJNS_6LayoutINS_5tupleIJNS3_IJNS_1CILi2EEES5_S5_EEES5_NS3_IJNS3_IJS5_S5_EEES5_EEEEEENS3_IJNS3_IJNS4_ILi1EEENS4_ILi512EEEiEEENS4_ILi4096EEENS3_IJNS3_IJiiEEENS4_ILi8192EEEEEEEEEEENS_10ViewEngineINS_8smem_ptrIPN7cutlass6half_tEEEEEEEC2ERKSI_RKSP_,($_ZN7cutlass13device_kernelIN5flash19enable_sm80_to_sm89INS1_16FlashAttnBwdSm80INS1_25CollectiveMainloopBwdSm80ILi2ELi2EN4cute5tupleIJNS5_1CILi128EEES8_NS7_ILi64EEEEEENS_6half_tEfNS_4arch4Sm80ELb1ELb0ELb1ELb0ELb0ELb0ELb0ELb0ELi2ELi4ELi4ELi4ELb0EEENS1_24CollectiveEpilogueBwdGQAISA_fSD_Li256ELb0ELb0EEENS1_25SingleTileBwdLPTSchedulerILb0ELi128ELb0EEEEEEEEEvNT_6ParamsE$_ZN4cute3eso3ESOILb0ELb0EJNS_6LayoutINS_5tupleIJNS3_IJNS_1CILi2EEES5_S5_EEES5_NS3_IJNS3_IJS5_S5_EEES5_EEEEEENS3_IJNS3_IJNS4_ILi1EEENS4_ILi512EEEiEEENS4_ILi4096EEENS3_IJNS3_IJiiEEENS4_ILi8192EEEEEEEEEEEjEEC2ERKSI_RKj - $_ZN7cutlass13device_kernelIN5flash19enable_sm80_to_sm89INS1_16FlashAttnBwdSm80INS1_25CollectiveMainloopBwdSm80ILi2ELi2EN4cute5tupleIJNS5_1CILi128EEES8_NS7_ILi64EEEEEENS_6half_tEfNS_4arch4Sm80ELb1ELb0ELb1ELb0ELb0ELb0ELb0ELb0ELi2ELi4ELi4ELi4ELb0EEENS1_24CollectiveEpilogueBwdGQAISA_fSD_Li256ELb0ELb0EEENS1_25SingleTileBwdLPTSchedulerILb0ELi128ELb0EEEEEEEEEvNT_6ParamsE$_ZN4cute3eso3ESOILb0ELb0EJNS_6LayoutINS_5tupleIJNS3_IJNS_1CILi2EEES5_S5_EEES5_NS3_IJNS3_IJS5_S5_EEES5_EEEEEENS3_IJNS3_IJNS4_ILi1EEENS4_ILi512EEEiEEENS4_ILi4096EEENS3_IJNS3_IJiiEEENS4_ILi8192EEEEEEEEEEENS_10ViewEngineINS_8smem_ptrIPN7cutlass6half_tEEEEEEEC2ERKSI_RKSP_)
$_ZN7cutlass13device_kernelIN5flash19enable_sm80_to_sm89INS1_16FlashAttnBwdSm80INS1_25CollectiveMainloopBwdSm80ILi2ELi2EN4cute5tupleIJNS5_1CILi128EEES8_NS7_ILi64EEEEEENS_6half_tEfNS_4arch4Sm80ELb1ELb0ELb1ELb0ELb0ELb0ELb0ELb0ELi2ELi4ELi4ELi4ELb0EEENS1_24CollectiveEpilogueBwdGQAISA_fSD_Li256ELb0ELb0EEENS1_25SingleTileBwdLPTSchedulerILb0ELi128ELb0EEEEEEEEEvNT_6ParamsE$_ZN4cute3eso3ESOILb0ELb0EJNS_6LayoutINS_5tupleIJNS3_IJNS_1CILi2EEES5_S5_EEES5_NS3_IJNS3_IJS5_S5_EEES5_EEEEEENS3_IJNS3_IJNS4_ILi1EEENS4_ILi512EEEiEEENS4_ILi4096EEENS3_IJNS3_IJiiEEENS4_ILi8192EEEEEEEEEEENS_10ViewEngineINS_8smem_ptrIPN7cutlass6half_tEEEEEEEC2ERKSI_RKSP_:
        /* <DEDUP_REMOVED lines=8> */
        .type           $_ZN7cutlass13device_kernelIN5flash19enable_sm80_to_sm89INS1_16FlashAttnBwdSm80INS1_25CollectiveMainloopBwdSm80ILi2ELi2EN4cute5tupleIJNS5_1CILi128EEES8_NS7_ILi64EEEEEENS_6half_tEfNS_4arch4Sm80ELb1ELb0ELb1ELb0ELb0ELb0ELb0ELb0ELi2ELi4ELi4ELi4ELb0EEENS1_24CollectiveEpilogueBwdGQAISA_fSD_Li256ELb0ELb0EEENS1_25SingleTileBwdLPTSchedulerILb0ELi128ELb0EEEEEEEEEvNT_6ParamsE$_ZN4cute3eso3ESOILb0ELb0EJNS_6LayoutINS_5tupleIJNS3_IJNS_1CILi2EEES5_S5_EEES5_NS3_IJNS3_IJS5_S5_EEES5_EEEEEENS3_IJNS3_IJNS4_ILi1EEENS4_ILi512EEEiEEENS4_ILi4096EEENS3_IJNS3_IJiiEEENS4_ILi8192EEEEEEEEEEEjEEC2ERKSI_RKj,@function
        .size           $_ZN7cutlass13device_kernelIN5flash19enable_sm80_to_sm89INS1_16FlashAttnBwdSm80INS1_25CollectiveMainloopBwdSm80ILi2ELi2EN4cute5tupleIJNS5_1CILi128EEES8_NS7_ILi64EEEEEENS_6half_tEfNS_4arch4Sm80ELb1ELb0ELb1ELb0ELb0ELb0ELb0ELb0ELi2ELi4ELi4ELi4ELb0EEENS1_24CollectiveEpilogueBwdGQAISA_fSD_Li256ELb0ELb0EEENS1_25SingleTileBwdLPTSchedulerILb0ELi128ELb0EEEEEEEEEvNT_6ParamsE$_ZN4cute3eso3ESOILb0ELb0EJNS_6LayoutINS_5tupleIJNS3_IJNS_1CILi2EEES5_S5_EEES5_NS3_IJNS3_IJS5_S5_EEES5_EEEEEENS3_IJNS3_IJNS4_ILi1EEENS4_ILi512EEEiEEENS4_ILi4096EEENS3_IJNS3_IJiiEEENS4_ILi8192EEEEEEEEEEEjEEC2ERKSI_RKj,($_ZN7cutlass13device_kernelIN5flash19enable_sm80_to_sm89INS1_16FlashAttnBwdSm80INS1_25CollectiveMainloopBwdSm80ILi2ELi2EN4cute5tupleIJNS5_1CILi128EEES8_NS7_ILi64EEEEEENS_6half_tEfNS_4arch4Sm80ELb1ELb0ELb1ELb0ELb0ELb0ELb0ELb0ELi2ELi4ELi4ELi4ELb0EEENS1_24CollectiveEpilogueBwdGQAISA_fSD_Li256ELb0ELb0EEENS1_25SingleTileBwdLPTSchedulerILb0ELi128ELb0EEEEEEEEEvNT_6ParamsE$_ZN4cute3eso3ESOILb0ELb0EJNS_6LayoutINS_5tupleIJNS3_IJNS_1CILi2EEES5_S5_EEES5_NS3_IJS5_S5_EEEEEENS3_IJNS3_IJNS4_ILi1EEENS4_ILi512EEEiEEENS4_ILi4096EEENS3_IJiiEEEEEEEENS_10ViewEngineINS_8smem_ptrIPN7cutlass6half_tEEEEEEEC2ERKSF_RKSM_ - $_ZN7cutlass13device_kernelIN5flash19enable_sm80_to_sm89INS1_16FlashAttnBwdSm80INS1_25CollectiveMainloopBwdSm80ILi2ELi2EN4cute5tupleIJNS5_1CILi128EEES8_NS7_ILi64EEEEEENS_6half_tEfNS_4arch4Sm80ELb1ELb0ELb1ELb0ELb0ELb0ELb0ELb0ELi2ELi4ELi4ELi4ELb0EEENS1_24CollectiveEpilogueBwdGQAISA_fSD_Li256ELb0ELb0EEENS1_25SingleTileBwdLPTSchedulerILb0ELi128ELb0EEEEEEEEEvNT_6ParamsE$_ZN4cute3eso3ESOILb0ELb0EJNS_6LayoutINS_5tupleIJNS3_IJNS_1CILi2EEES5_S5_EEES5_NS3_IJNS3_IJS5_S5_EEES5_EEEEEENS3_IJNS3_IJNS4_ILi1EEENS4_ILi512EEEiEEENS4_ILi4096EEENS3_IJNS3_IJiiEEENS4_ILi8192EEEEEEEEEEEjEEC2ERKSI_RKj)
$_ZN7cutlass13device_kernelIN5flash19enable_sm80_to_sm89INS1_16FlashAttnBwdSm80INS1_25CollectiveMainloopBwdSm80ILi2ELi2EN4cute5tupleIJNS5_1CILi128EEES8_NS7_ILi64EEEEEENS_6half_tEfNS_4arch4Sm80ELb1ELb0ELb1ELb0ELb0ELb0ELb0ELb0ELi2ELi4ELi4ELi4ELb0EEENS1_24CollectiveEpilogueBwdGQAISA_fSD_Li256ELb0ELb0EEENS1_25SingleTileBwdLPTSchedulerILb0ELi128ELb0EEEEEEEEEvNT_6ParamsE$_ZN4cute3eso3ESOILb0ELb0EJNS_6LayoutINS_5tupleIJNS3_IJNS_1CILi2EEES5_S5_EEES5_NS3_IJNS3_IJS5_S5_EEES5_EEEEEENS3_IJNS3_IJNS4_ILi1EEENS4_ILi512EEEiEEENS4_ILi4096EEENS3_IJNS3_IJiiEEENS4_ILi8192EEEEEEEEEEEjEEC2ERKSI_RKj:
        /* <DEDUP_REMOVED lines=10> */
        .type           $_ZN7cutlass13device_kernelIN5flash19enable_sm80_to_sm89INS1_16FlashAttnBwdSm80INS1_25CollectiveMainloopBwdSm80ILi2ELi2EN4cute5tupleIJNS5_1CILi128EEES8_NS7_ILi64EEEEEENS_6half_tEfNS_4arch4Sm80ELb1ELb0ELb1ELb0ELb0ELb0ELb0ELb0ELi2ELi4ELi4ELi4ELb0EEENS1_24CollectiveEpilogueBwdGQAISA_fSD_Li256ELb0ELb0EEENS1_25SingleTileBwdLPTSchedulerILb0ELi128ELb0EEEEEEEEEvNT_6ParamsE$_ZN4cute3eso3ESOILb0ELb0EJNS_6LayoutINS_5tupleIJNS3_IJNS_1CILi2EEES5_S5_EEES5_NS3_IJS5_S5_EEEEEENS3_IJNS3_IJNS4_ILi1EEENS4_ILi512EEEiEEENS4_ILi4096EEENS3_IJiiEEEEEEEENS_10ViewEngineINS_8smem_ptrIPN7cutlass6half_tEEEEEEEC2ERKSF_RKSM_,@function
        .size           $_ZN7cutlass13device_kernelIN5flash19enable_sm80_to_sm89INS1_16FlashAttnBwdSm80INS1_25CollectiveMainloopBwdSm80ILi2ELi2EN4cute5tupleIJNS5_1CILi128EEES8_NS7_ILi64EEEEEENS_6half_tEfNS_4arch4Sm80ELb1ELb0ELb1ELb0ELb0ELb0ELb0ELb0ELi2ELi4ELi4ELi4ELb0EEENS1_24CollectiveEpilogueBwdGQAISA_fSD_Li256ELb0ELb0EEENS1_25SingleTileBwdLPTSchedulerILb0ELi128ELb0EEEEEEEEEvNT_6ParamsE$_ZN4cute3eso3ESOILb0ELb0EJNS_6LayoutINS_5tupleIJNS3_IJNS_1CILi2EEES5_S5_EEES5_NS3_IJS5_S5_EEEEEENS3_IJNS3_IJNS4_ILi1EEENS4_ILi512EEEiEEENS4_ILi4096EEENS3_IJiiEEEEEEEENS_10ViewEngineINS_8smem_ptrIPN7cutlass6half_tEEEEEEEC2ERKSF_RKSM_,($_ZN7cutlass13device_kernelIN5flash19enable_sm80_to_sm89INS1_16FlashAttnBwdSm80INS1_25CollectiveMainloopBwdSm80ILi2ELi2EN4cute5tupleIJNS5_1CILi128EEES8_NS7_ILi64EEEEEENS_6half_tEfNS_4arch4Sm80ELb1ELb0ELb1ELb0ELb0ELb0ELb0ELb0ELi2ELi4ELi4ELi4ELb0EEENS1_24CollectiveEpilogueBwdGQAISA_fSD_Li256ELb0ELb0EEENS1_25SingleTileBwdLPTSchedulerILb0ELi128ELb0EEEEEEEEEvNT_6ParamsE$_ZN4cute3eso3ESOILb0ELb0EJNS_6LayoutINS_5tupleIJNS3_IJNS_1CILi2EEES5_S5_EEES5_NS3_IJS5_S5_EEEEEENS3_IJNS3_IJNS4_ILi1EEENS4_ILi512EEEiEEENS4_ILi4096EEENS3_IJiiEEEEEEEEjEEC2ERKSF_RKj - $_ZN7cutlass13device_kernelIN5flash19enable_sm80_to_sm89INS1_16FlashAttnBwdSm80INS1_25CollectiveMainloopBwdSm80ILi2ELi2EN4cute5tupleIJNS5_1CILi128EEES8_NS7_ILi64EEEEEENS_6half_tEfNS_4arch4Sm80ELb1ELb0ELb1ELb0ELb0ELb0ELb0ELb0ELi2ELi4ELi4ELi4ELb0EEENS1_24CollectiveEpilogueBwdGQAISA_fSD_Li256ELb0ELb0EEENS1_25SingleTileBwdLPTSchedulerILb0ELi128ELb0EEEEEEEEEvNT_6ParamsE$_ZN4cute3eso3ESOILb0ELb0EJNS_6LayoutINS_5tupleIJNS3_IJNS_1CILi2EEES5_S5_EEES5_NS3_IJS5_S5_EEEEEENS3_IJNS3_IJNS4_ILi1EEENS4_ILi512EEEiEEENS4_ILi4096EEENS3_IJiiEEEEEEEENS_10ViewEngineINS_8smem_ptrIPN7cutlass6half_tEEEEEEEC2ERKSF_RKSM_)
$_ZN7cutlass13device_kernelIN5flash19enable_sm80_to_sm89INS1_16FlashAttnBwdSm80INS1_25CollectiveMainloopBwdSm80ILi2ELi2EN4cute5tupleIJNS5_1CILi128EEES8_NS7_ILi64EEEEEENS_6half_tEfNS_4arch4Sm80ELb1ELb0ELb1ELb0ELb0ELb0ELb0ELb0ELi2ELi4ELi4ELi4ELb0EEENS1_24CollectiveEpilogueBwdGQAISA_fSD_Li256ELb0ELb0EEENS1_25SingleTileBwdLPTSchedulerILb0ELi128ELb0EEEEEEEEEvNT_6ParamsE$_ZN4cute3eso3ESOILb0ELb0EJNS_6LayoutINS_5tupleIJNS3_IJNS_1CILi2EEES5_S5_EEES5_NS3_IJS5_S5_EEEEEENS3_IJNS3_IJNS4_ILi1EEENS4_ILi512EEEiEEENS4_ILi4096EEENS3_IJiiEEEEEEEENS_10ViewEngineINS_8smem_ptrIPN7cutlass6half_tEEEEEEEC2ERKSF_RKSM_:
        /* <DEDUP_REMOVED lines=8> */
        .type           $_ZN7cutlass13device_kernelIN5flash19enable_sm80_to_sm89INS1_16FlashAttnBwdSm80INS1_25CollectiveMainloopBwdSm80ILi2ELi2EN4cute5tupleIJNS5_1CILi128EEES8_NS7_ILi64EEEEEENS_6half_tEfNS_4arch4Sm80ELb1ELb0ELb1ELb0ELb0ELb0ELb0ELb0ELi2ELi4ELi4ELi4ELb0EEENS1_24CollectiveEpilogueBwdGQAISA_fSD_Li256ELb0ELb0EEENS1_25SingleTileBwdLPTSchedulerILb0ELi128ELb0EEEEEEEEEvNT_6ParamsE$_ZN4cute3eso3ESOILb0ELb0EJNS_6LayoutINS_5tupleIJNS3_IJNS_1CILi2EEES5_S5_EEES5_NS3_IJS5_S5_EEEEEENS3_IJNS3_IJNS4_ILi1EEENS4_ILi512EEEiEEENS4_ILi4096EEENS3_IJiiEEEEEEEEjEEC2ERKSF_RKj,@function
        .size           $_ZN7cutlass13device_kernelIN5flash19enable_sm80_to_sm89INS1_16FlashAttnBwdSm80INS1_25CollectiveMainloopBwdSm80ILi2ELi2EN4cute5tupleIJNS5_1CILi128EEES8_NS7_ILi64EEEEEENS_6half_tEfNS_4arch4Sm80ELb1ELb0ELb1ELb0ELb0ELb0ELb0ELb0ELi2ELi4ELi4ELi4ELb0EEENS1_24CollectiveEpilogueBwdGQAISA_fSD_Li256ELb0ELb0EEENS1_25SingleTileBwdLPTSchedulerILb0ELi128ELb0EEEEEEEEEvNT_6ParamsE$_ZN4cute3eso3ESOILb0ELb0EJNS_6LayoutINS_5tupleIJNS3_IJNS_1CILi2EEES5_S5_EEES5_NS3_IJS5_S5_EEEEEENS3_IJNS3_IJNS4_ILi1EEENS4_ILi512EEEiEEENS4_ILi4096EEENS3_IJiiEEEEEEEEjEEC2ERKSF_RKj,($_ZN7cutlass13device_kernelIN5flash19enable_sm80_to_sm89INS1_16FlashAttnBwdSm80INS1_25CollectiveMainloopBwdSm80ILi2ELi2EN4cute5tupleIJNS5_1CILi128EEES8_NS7_ILi64EEEEEENS_6half_tEfNS_4arch4Sm80ELb1ELb0ELb1ELb0ELb0ELb0ELb0ELb0ELi2ELi4ELi4ELi4ELb0EEENS1_24CollectiveEpilogueBwdGQAISA_fSD_Li256ELb0ELb0EEENS1_25SingleTileBwdLPTSchedulerILb0ELi128ELb0EEEEEEEEEvNT_6ParamsE$_ZN4cute3eso3ESOILb0ELb0EJNS_6LayoutINS_5tupleIJNS3_IJNS_1CILi8EEENS4_ILi1EEEEEENS3_IJNS4_ILi2EEEEEEEEENS3_IJNS3_IJS6_NS4_ILi0EEEEEENS3_IJiEEEEEEEENS_10ViewEngineINS_8smem_ptrIPN7cutlass6half_tEEEEEEEC2ERKSF_RKSM_ - $_ZN7cutlass13device_kernelIN5flash19enable_sm80_to_sm89INS1_16FlashAttnBwdSm80INS1_25CollectiveMainloopBwdSm80ILi2ELi2EN4cute5tupleIJNS5_1CILi128EEES8_NS7_ILi64EEEEEENS_6half_tEfNS_4arch4Sm80ELb1ELb0ELb1ELb0ELb0ELb0ELb0ELb0ELi2ELi4ELi4ELi4ELb0EEENS1_24CollectiveEpilogueBwdGQAISA_fSD_Li256ELb0ELb0EEENS1_25SingleTileBwdLPTSchedulerILb0ELi128ELb0EEEEEEEEEvNT_6ParamsE$_ZN4cute3eso3ESOILb0ELb0EJNS_6LayoutINS_5tupleIJNS3_IJNS_1CILi2EEES5_S5_EEES5_NS3_IJS5_S5_EEEEEENS3_IJNS3_IJNS4_ILi1EEENS4_ILi512EEEiEEENS4_ILi4096EEENS3_IJiiEEEEEEEEjEEC2ERKSF_RKj)
$_ZN7cutlass13device_kernelIN5flash19enable_sm80_to_sm89INS1_16FlashAttnBwdSm80INS1_25CollectiveMainloopBwdSm80ILi2ELi2EN4cute5tupleIJNS5_1CILi128EEES8_NS7_ILi64EEEEEENS_6half_tEfNS_4arch4Sm80ELb1ELb0ELb1ELb0ELb0ELb0ELb0ELb0ELi2ELi4ELi4ELi4ELb0EEENS1_24CollectiveEpilogueBwdGQAISA_fSD_Li256ELb0ELb0EEENS1_25SingleTileBwdLPTSchedulerILb0ELi128ELb0EEEEEEEEEvNT_6ParamsE$_ZN4cute3eso3ESOILb0ELb0EJNS_6LayoutINS_5tupleIJNS3_IJNS_1CILi2EEES5_S5_EEES5_NS3_IJS5_S5_EEEEEENS3_IJNS3_IJNS4_ILi1EEENS4_ILi512EEEiEEENS4_ILi4096EEENS3_IJiiEEEEEEEEjEEC2ERKSF_RKj:
        /* <DEDUP_REMOVED lines=10> */
        .type           $_ZN7cutlass13device_kernelIN5flash19enable_sm80_to_sm89INS1_16FlashAttnBwdSm80INS1_25CollectiveMainloopBwdSm80ILi2ELi2EN4cute5tupleIJNS5_1CILi128EEES8_NS7_ILi64EEEEEENS_6half_tEfNS_4arch4Sm80ELb1ELb0ELb1ELb0ELb0ELb0ELb0ELb0ELi2ELi4ELi4ELi4ELb0EEENS1_24CollectiveEpilogueBwdGQAISA_fSD_Li256ELb0ELb0EEENS1_25SingleTileBwdLPTSchedulerILb0ELi128ELb0EEEEEEEEEvNT_6ParamsE$_ZN4cute3eso3ESOILb0ELb0EJNS_6LayoutINS_5tupleIJNS3_IJNS_1CILi8EEENS4_ILi1EEEEEENS3_IJNS4_ILi2EEEEEEEEENS3_IJNS3_IJS6_NS4_ILi0EEEEEENS3_IJiEEEEEEEENS_10ViewEngineINS_8smem_ptrIPN7cutlass6half_tEEEEEEEC2ERKSF_RKSM_,@function
        .size           $_ZN7cutlass13device_kernelIN5flash19enable_sm80_to_sm89INS1_16FlashAttnBwdSm80INS1_25CollectiveMainloopBwdSm80ILi2ELi2EN4cute5tupleIJNS5_1CILi128EEES8_NS7_ILi64EEEEEENS_6half_tEfNS_4arch4Sm80ELb1ELb0ELb1ELb0ELb0ELb0ELb0ELb0ELi2ELi4ELi4ELi4ELb0EEENS1_24CollectiveEpilogueBwdGQAISA_fSD_Li256ELb0ELb0EEENS1_25SingleTileBwdLPTSchedulerILb0ELi128ELb0EEEEEEEEEvNT_6ParamsE$_ZN4cute3eso3ESOILb0ELb0EJNS_6LayoutINS_5tupleIJNS3_IJNS_1CILi8EEENS4_ILi1EEEEEENS3_IJNS4_ILi2EEEEEEEEENS3_IJNS3_IJS6_NS4_ILi0EEEEEENS3_IJiEEEEEEEENS_10ViewEngineINS_8smem_ptrIPN7cutlass6half_tEEEEEEEC2ERKSF_RKSM_,($_ZN7cutlass13device_kernelIN5flash19enable_sm80_to_sm89INS1_16FlashAttnBwdSm80INS1_25CollectiveMainloopBwdSm80ILi2ELi2EN4cute5tupleIJNS5_1CILi128EEES8_NS7_ILi64EEEEEENS_6half_tEfNS_4arch4Sm80ELb1ELb0ELb1ELb0ELb0ELb0ELb0ELb0ELi2ELi4ELi4ELi4ELb0EEENS1_24CollectiveEpilogueBwdGQAISA_fSD_Li256ELb0ELb0EEENS1_25SingleTileBwdLPTSchedulerILb0ELi128ELb0EEEEEEEEEvNT_6ParamsE$_ZN4cute3eso3ESOILb0ELb0EJNS_6LayoutINS_5tupleIJNS3_IJNS_1CILi8EEENS4_ILi1EEEEEENS4_ILi2EEEEEENS3_IJNS3_IJS6_NS4_ILi0EEEEEEiEEEEENS_10ViewEngineINS_8smem_ptrIPN7cutlass6half_tEEEEEEEC2ERKSD_RKSK_ - $_ZN7cutlass13device_kernelIN5flash19enable_sm80_to_sm89INS1_16FlashAttnBwdSm80INS1_25CollectiveMainloopBwdSm80ILi2ELi2EN4cute5tupleIJNS5_1CILi128EEES8_NS7_ILi64EEEEEENS_6half_tEfNS_4arch4Sm80ELb1ELb0ELb1ELb0ELb0ELb0ELb0ELb0ELi2ELi4ELi4ELi4ELb0EEENS1_24CollectiveEpilogueBwdGQAISA_fSD_Li256ELb0ELb0EEENS1_25SingleTileBwdLPTSchedulerILb0ELi128ELb0EEEEEEEEEvNT_6ParamsE$_ZN4cute3eso3ESOILb0ELb0EJNS_6LayoutINS_5tupleIJNS3_IJNS_1CILi8EEENS4_ILi1EEEEEENS3_IJNS4_ILi2EEEEEEEEENS3_IJNS3_IJS6_NS4_ILi0EEEEEENS3_IJiEEEEEEEENS_10ViewEngineINS_8smem_ptrIPN7cutlass6half_tEEEEEEEC2ERKSF_RKSM_)
$_ZN7cutlass13device_kernelIN5flash19enable_sm80_to_sm89INS1_16FlashAttnBwdSm80INS1_25CollectiveMainloopBwdSm80ILi2ELi2EN4cute5tupleIJNS5_1CILi128EEES8_NS7_ILi64EEEEEENS_6half_tEfNS_4arch4Sm80ELb1ELb0ELb1ELb0ELb0ELb0ELb0ELb0ELi2ELi4ELi4ELi4ELb0EEENS1_24CollectiveEpilogueBwdGQAISA_fSD_Li256ELb0ELb0EEENS1_25SingleTileBwdLPTSchedulerILb0ELi128ELb0EEEEEEEEEvNT_6ParamsE$_ZN4cute3eso3ESOILb0ELb0EJNS_6LayoutINS_5tupleIJNS3_IJNS_1CILi8EEENS4_ILi1EEEEEENS3_IJNS4_ILi2EEEEEEEEENS3_IJNS3_IJS6_NS4_ILi0EEEEEENS3_IJiEEEEEEEENS_10ViewEngineINS_8smem_ptrIPN7cutlass6half_tEEEEEEEC2ERKSF_RKSM_:
[----:B------:R-:W-:Y:S02]  /*5cf0*/  IADD3 R37, R82, -c[0x0][0x20], RZ ;  /* 0x8000080052257a10 */ /* 0x000fe40007ffe0ff */
[----:B------:R-:W-:-:S03]  /*5d00*/  IADD3 R36, R83, -c[0x0][0x20], RZ ;  /* 0x8000080053247a10 */ /* 0x000fc60007ffe0ff */
[----:B------:R1:W-:Y:S04]  /*5d10*/  STL [R37], R40 ;  /* 0x0000002825007387 */ /* 0x0003e80000100800 */
[----:B------:R-:W2:Y:S01]  /*5d20*/  LDL.64 R42, [R36] ;  /* 0x00000000242a7983 */ /* 0x000ea20000100a00 */
[----:B------:R-:W-:-:S03]  /*5d30*/  IMAD.MOV.U32 R39, RZ, RZ, 0x0 ;  /* 0x00000000ff277424 */ /* 0x000fc600078e00ff */
[----:B--2---:R1:W-:Y:S01]  /*5d40*/  STL.64 [R37+0x8], R42 ;  /* 0x0000082a25007387 */ /* 0x0043e20000100a00 */
[----:B------:R-:W-:Y:S05]  /*5d50*/  RET.REL.NODEC R38 `(_ZN7cutlass13device_kernelIN5flash19enable_sm80_to_sm89INS1_16FlashAttnBwdSm80INS1_25CollectiveMainloopBwdSm80ILi2ELi2EN4cute5tupleIJNS5_1CILi128EEES8_NS7_ILi64EEEEEENS_6half_tEfNS_4arch4Sm80ELb1ELb0ELb1ELb0ELb0ELb0ELb0ELb0ELi2ELi4ELi4ELi4ELb0EEENS1_24CollectiveEpilogueBwdGQAISA_fSD_Li256ELb0ELb0EEENS1_25SingleTileBwdLPTSchedulerILb0ELi128ELb0EEEEEEEEEvNT_6ParamsE) ;  /* 0xffffa2a026007950 */ /* 0x000fea0003c3ffff */
        .type           $_ZN7cutlass13device_kernelIN5flash19enable_sm80_to_sm89INS1_16FlashAttnBwdSm80INS1_25CollectiveMainloopBwdSm80ILi2ELi2EN4cute5tupleIJNS5_1CILi128EEES8_NS7_ILi64EEEEEENS_6half_tEfNS_4arch4Sm80ELb1ELb0ELb1ELb0ELb0ELb0ELb0ELb0ELi2ELi4ELi4ELi4ELb0EEENS1_24CollectiveEpilogueBwdGQAISA_fSD_Li256ELb0ELb0EEENS1_25SingleTileBwdLPTSchedulerILb0ELi128ELb0EEEEEEEEEvNT_6ParamsE$_ZN4cute3eso3ESOILb0ELb0EJNS_6LayoutINS_5tupleIJNS3_IJNS_1CILi8EEENS4_ILi1EEEEEENS4_ILi2EEEEEENS3_IJNS3_IJS6_NS4_ILi0EEEEEEiEEEEENS_10ViewEngineINS_8smem_ptrIPN7cutlass6half_tEEEEEEEC2ERKSD_RKSK_,@function
        .size           $_ZN7cutlass13device_kernelIN5flash19enable_sm80_to_sm89INS1_16FlashAttnBwdSm80INS1_25CollectiveMainloopBwdSm80ILi2ELi2EN4cute5tupleIJNS5_1CILi128EEES8_NS7_ILi64EEEEEENS_6half_tEfNS_4arch4Sm80ELb1ELb0ELb1ELb0ELb0ELb0ELb0ELb0ELi2ELi4ELi4ELi4ELb0EEENS1_24CollectiveEpilogueBwdGQAISA_fSD_Li256ELb0ELb0EEENS1_25SingleTileBwdLPTSchedulerILb0ELi128ELb0EEEEEEEEEvNT_6ParamsE$_ZN4cute3eso3ESOILb0ELb0EJNS_6LayoutINS_5tupleIJNS3_IJNS_1CILi8EEENS4_ILi1EEEEEENS4_ILi2EEEEEENS3_IJNS3_IJS6_NS4_ILi0EEEEEEiEEEEENS_10ViewEngineINS_8smem_ptrIPN7cutlass6half_tEEEEEEEC2ERKSD_RKSK_,($_ZN7cutlass13device_kernelIN5flash19enable_sm80_to_sm89INS1_16FlashAttnBwdSm80INS1_25CollectiveMainloopBwdSm80ILi2ELi2EN4cute5tupleIJNS5_1CILi128EEES8_NS7_ILi64EEEEEENS_6half_tEfNS_4arch4Sm80ELb1ELb0ELb1ELb0ELb0ELb0ELb0ELb0ELi2ELi4ELi4ELi4ELb0EEENS1_24CollectiveEpilogueBwdGQAISA_fSD_Li256ELb0ELb0EEENS1_25SingleTileBwdLPTSchedulerILb0ELi128ELb0EEEEEEEEEvNT_6ParamsE$_ZN4cute3eso3ESOILb0ELb0EJNS_6LayoutINS_5tupleIJNS3_IJNS_1CILi8EEENS4_ILi1EEEEEENS4_ILi2EEEEEENS3_IJNS3_IJS6_NS4_ILi0EEEEEEiEEEEEiEEC2ERKSD_RKi - $_ZN7cutlass13device_kernelIN5flash19enable_sm80_to_sm89INS1_16FlashAttnBwdSm80INS1_25CollectiveMainloopBwdSm80ILi2ELi2EN4cute5tupleIJNS5_1CILi128EEES8_NS7_ILi64EEEEEENS_6half_tEfNS_4arch4Sm80ELb1ELb0ELb1ELb0ELb0ELb0ELb0ELb0ELi2ELi4ELi4ELi4ELb0EEENS1_24CollectiveEpilogueBwdGQAISA_fSD_Li256ELb0ELb0EEENS1_25SingleTileBwdLPTSchedulerILb0ELi128ELb0EEEEEEEEEvNT_6ParamsE$_ZN4cute3eso3ESOILb0ELb0EJNS_6LayoutINS_5tupleIJNS3_IJNS_1CILi8EEENS4_ILi1EEEEEENS4_ILi2EEEEEENS3_IJNS3_IJS6_NS4_ILi0EEEEEEiEEEEENS_10ViewEngineINS_8smem_ptrIPN7cutlass6half_tEEEEEEEC2ERKSD_RKSK_)
$_ZN7cutlass13device_kernelIN5flash19enable_sm80_to_sm89INS1_16FlashAttnBwdSm80INS1_25CollectiveMainloopBwdSm80ILi2ELi2EN4cute5tupleIJNS5_1CILi128EEES8_NS7_ILi64EEEEEENS_6half_tEfNS_4arch4Sm80ELb1ELb0ELb1ELb0ELb0ELb0ELb0ELb0ELi2ELi4ELi4ELi4ELb0EEENS1_24CollectiveEpilogueBwdGQAISA_fSD_Li256ELb0ELb0EEENS1_25SingleTileBwdLPTSchedulerILb0ELi128ELb0EEEEEEEEEvNT_6ParamsE$_ZN4cute3eso3ESOILb0ELb0EJNS_6LayoutINS_5tupleIJNS3_IJNS_1CILi8EEENS4_ILi1EEEEEENS4_ILi2EEEEEENS3_IJNS3_IJS6_NS4_ILi0EEEEEEiEEEEENS_10ViewEngineINS_8smem_ptrIPN7cutlass6half_tEEEEEEEC2ERKSD_RKSK_:
[----:B------:R-:W-:Y:S02]  /*5d60*/  IADD3 R3, R82, -c[0x0][0x20], RZ ;  /* 0x8000080052037a10 */ /* 0x000fe40007ffe0ff */
[----:B------:R-:W-:-:S03]  /*5d70*/  IADD3 R2, R83, -c[0x0][0x20], RZ ;  /* 0x8000080053027a10 */ /* 0x000fc60007ffe0ff */
[----:B------:R1:W-:Y:S04]  /*5d80*/  STL [R3], R36 ;  /* 0x0000002403007387 */ /* 0x0003e80000100800 */
[----:B------:R-:W2:Y:S01]  /*5d90*/  LDL.64 R42, [R2] ;  /* 0x00000000022a7983 */ /* 0x000ea20000100a00 */
[----:B------:R-:W-:-:S03]  /*5da0*/  IMAD.MOV.U32 R39, RZ, RZ, 0x0 ;  /* 0x00000000ff277424 */ /* 0x000fc600078e00ff */
[----:B--2---:R1:W-:Y:S01]  /*5db0*/  STL.64 [R3+0x8], R42 ;  /* 0x0000082a03007387 */ /* 0x0043e20000100a00 */
[----:B------:R-:W-:Y:S05]  /*5dc0*/  RET.REL.NODEC R38 `(_ZN7cutlass13device_kernelIN5flash19enable_sm80_to_sm89INS1_16FlashAttnBwdSm80INS1_25CollectiveMainloopBwdSm80ILi2ELi2EN4cute5tupleIJNS5_1CILi128EEES8_NS7_ILi64EEEEEENS_6half_tEfNS_4arch4Sm80ELb1ELb0ELb1ELb0ELb0ELb0ELb0ELb0ELi2ELi4ELi4ELi4ELb0EEENS1_24CollectiveEpilogueBwdGQAISA_fSD_Li256ELb0ELb0EEENS1_25SingleTileBwdLPTSchedulerILb0ELi128ELb0EEEEEEEEEvNT_6ParamsE) ;  /* 0xffffa23026007950 */ /* 0x000fea0003c3ffff */
        .type           $_ZN7cutlass13device_kernelIN5flash19enable_sm80_to_sm89INS1_16FlashAttnBwdSm80INS1_25CollectiveMainloopBwdSm80ILi2ELi2EN4cute5tupleIJNS5_1CILi128EEES8_NS7_ILi64EEEEEENS_6half_tEfNS_4arch4Sm80ELb1ELb0ELb1ELb0ELb0ELb0ELb0ELb0ELi2ELi4ELi4ELi4ELb0EEENS1_24CollectiveEpilogueBwdGQAISA_fSD_Li256ELb0ELb0EEENS1_25SingleTileBwdLPTSchedulerILb0ELi128ELb0EEEEEEEEEvNT_6ParamsE$_ZN4cute3eso3ESOILb0ELb0EJNS_6LayoutINS_5tupleIJNS3_IJNS_1CILi8EEENS4_ILi1EEEEEENS4_ILi2EEEEEENS3_IJNS3_IJS6_NS4_ILi0EEEEEEiEEEEEiEEC2ERKSD_RKi,@function
        .size           $_ZN7cutlass13device_kernelIN5flash19enable_sm80_to_sm89INS1_16FlashAttnBwdSm80INS1_25CollectiveMainloopBwdSm80ILi2ELi2EN4cute5tupleIJNS5_1CILi128EEES8_NS7_ILi64EEEEEENS_6half_tEfNS_4arch4Sm80ELb1ELb0ELb1ELb0ELb0ELb0ELb0ELb0ELi2ELi4ELi4ELi4ELb0EEENS1_24CollectiveEpilogueBwdGQAISA_fSD_Li256ELb0ELb0EEENS1_25SingleTileBwdLPTSchedulerILb0ELi128ELb0EEEEEEEEEvNT_6ParamsE$_ZN4cute3eso3ESOILb0ELb0EJNS_6LayoutINS_5tupleIJNS3_IJNS_1CILi8EEENS4_ILi1EEEEEENS4_ILi2EEEEEENS3_IJNS3_IJS6_NS4_ILi0EEEEEEiEEEEEiEEC2ERKSD_RKi,($_ZN7cutlass13device_kernelIN5flash19enable_sm80_to_sm89INS1_16FlashAttnBwdSm80INS1_25CollectiveMainloopBwdSm80ILi2ELi2EN4cute5tupleIJNS5_1CILi128EEES8_NS7_ILi64EEEEEENS_6half_tEfNS_4arch4Sm80ELb1ELb0ELb1ELb0ELb0ELb0ELb0ELb0ELi2ELi4ELi4ELi4ELb0EEENS1_24CollectiveEpilogueBwdGQAISA_fSD_Li256ELb0ELb0EEENS1_25SingleTileBwdLPTSchedulerILb0ELi128ELb0EEEEEEEEEvNT_6ParamsE$_ZN4cute3eso3ESOILb0ELb0EJNS_6LayoutINS_5tupleIJNS3_IJNS_1CILi8EEENS4_ILi1EEEEEENS4_ILi2EEENS3_IJS8_S8_EEEEEENS3_IJNS3_IJS6_NS4_ILi0EEEEEENS4_ILi4096EEENS3_IJiiEEEEEEEENS_10ViewEngineINS_8smem_ptrIPN7cutlass6half_tEEEEEEEC2ERKSG_RKSN_ - $_ZN7cutlass13device_kernelIN5flash19enable_sm80_to_sm89INS1_16FlashAttnBwdSm80INS1_25CollectiveMainloopBwdSm80ILi2ELi2EN4cute5tupleIJNS5_1CILi128EEES8_NS7_ILi64EEEEEENS_6half_tEfNS_4arch4Sm80ELb1ELb0ELb1ELb0ELb0ELb0ELb0ELb0ELi2ELi4ELi4ELi4ELb0EEENS1_24CollectiveEpilogueBwdGQAISA_fSD_Li256ELb0ELb0EEENS1_25SingleTileBwdLPTSchedulerILb0ELi128ELb0EEEEEEEEEvNT_6ParamsE$_ZN4cute3eso3ESOILb0ELb0EJNS_6LayoutINS_5tupleIJNS3_IJNS_1CILi8EEENS4_ILi1EEEEEENS4_ILi2EEEEEENS3_IJNS3_IJS6_NS4_ILi0EEEEEEiEEEEEiEEC2ERKSD_RKi)
$_ZN7cutlass13device_kernelIN5flash19enable_sm80_to_sm89INS1_16FlashAttnBwdSm80INS1_25CollectiveMainloopBwdSm80ILi2ELi2EN4cute5tupleIJNS5_1CILi128EEES8_NS7_ILi64EEEEEENS_6half_tEfNS_4arch4Sm80ELb1ELb0ELb1ELb0ELb0ELb0ELb0ELb0ELi2ELi4ELi4ELi4ELb0EEENS1_24CollectiveEpilogueBwdGQAISA_fSD_Li256ELb0ELb0EEENS1_25SingleTileBwdLPTSchedulerILb0ELi128ELb0EEEEEEEEEvNT_6ParamsE$_ZN4cute3eso3ESOILb0ELb0EJNS_6LayoutINS_5tupleIJNS3_IJNS_1CILi8EEENS4_ILi1EEEEEENS4_ILi2EEEEEENS3_IJNS3_IJS6_NS4_ILi0EEEEEEiEEEEEiEEC2ERKSD_RKi:
[----:B------:R-:W-:Y:S02]  /*5dd0*/  IADD3 R3, R82, -c[0x0][0x20], RZ ;  /* 0x8000080052037a10 */ /* 0x000fe40007ffe0ff */
[----:B------:R-:W-:-:S03]  /*5de0*/  IADD3 R2, R83, -c[0x0][0x20], RZ ;  /* 0x8000080053027a10 */ /* 0x000fc60007ffe0ff */
[----:B------:R1:W-:Y:S04]  /*5df0*/  STL [R3], R38 ;  /* 0x0000002603007387 */ /* 0x0003e80000100800 */
[----:B------:R-:W2:Y:S01]  /*5e00*/  LDL R2, [R2] ;  /* 0x0000000002027983 */ /* 0x000ea20000100800 */
[----:B------:R-:W-:-:S03]  /*5e10*/  IMAD.MOV.U32 R37, RZ, RZ, 0x0 ;  /* 0x00000000ff257424 */ /* 0x000fc600078e00ff */
[----:B--2---:R1:W-:Y:S01]  /*5e20*/  STL [R3+0x4], R2 ;  /* 0x0000040203007387 */ /* 0x0043e20000100800 */
[----:B------:R-:W-:Y:S05]  /*5e30*/  RET.REL.NODEC R36 `(_ZN7cutlass13device_kernelIN5flash19enable_sm80_to_sm89INS1_16FlashAttnBwdSm80INS1_25CollectiveMainloopBwdSm80ILi2ELi2EN4cute5tupleIJNS5_1CILi128EEES8_NS7_ILi64EEEEEENS_6half_tEfNS_4arch4Sm80ELb1ELb0ELb1ELb0ELb0ELb0ELb0ELb0ELi2ELi4ELi4ELi4ELb0EEENS1_24CollectiveEpilogueBwdGQAISA_fSD_Li256ELb0ELb0EEENS1_25SingleTileBwdLPTSchedulerILb0ELi128ELb0EEEEEEEEEvNT_6ParamsE) ;  /* 0xffffa1c024007950 */ /* 0x000fea0003c3ffff */
        .type           $_ZN7cutlass13device_kernelIN5flash19enable_sm80_to_sm89INS1_16FlashAttnBwdSm80INS1_25CollectiveMainloopBwdSm80ILi2ELi2EN4cute5tupleIJNS5_1CILi128EEES8_NS7_ILi64EEEEEENS_6half_tEfNS_4arch4Sm80ELb1ELb0ELb1ELb0ELb0ELb0ELb0ELb0ELi2ELi4ELi4ELi4ELb0EEENS1_24CollectiveEpilogueBwdGQAISA_fSD_Li256ELb0ELb0EEENS1_25SingleTileBwdLPTSchedulerILb0ELi128ELb0EEEEEEEEEvNT_6ParamsE$_ZN4cute3eso3ESOILb0ELb0EJNS_6LayoutINS_5tupleIJNS3_IJNS_1CILi8EEENS4_ILi1EEEEEENS4_ILi2EEENS3_IJS8_S8_EEEEEENS3_IJNS3_IJS6_NS4_ILi0EEEEEENS4_ILi4096EEENS3_IJiiEEEEEEEENS_10ViewEngineINS_8smem_ptrIPN7cutlass6half_tEEEEEEEC2ERKSG_RKSN_,@function
        .size           $_ZN7cutlass13device_kernelIN5flash19enable_sm80_to_sm89INS1_16FlashAttnBwdSm80INS1_25CollectiveMainloopBwdSm80ILi2ELi2EN4cute5tupleIJNS5_1CILi128EEES8_NS7_ILi64EEEEEENS_6half_tEfNS_4arch4Sm80ELb1ELb0ELb1ELb0ELb0ELb0ELb0ELb0ELi2ELi4ELi4ELi4ELb0EEENS1_24CollectiveEpilogueBwdGQAISA_fSD_Li256ELb0ELb0EEENS1_25SingleTileBwdLPTSchedulerILb0ELi128ELb0EEEEEEEEEvNT_6ParamsE$_ZN4cute3eso3ESOILb0ELb0EJNS_6LayoutINS_5tupleIJNS3_IJNS_1CILi8EEENS4_ILi1EEEEEENS4_ILi2EEENS3_IJS8_S8_EEEEEENS3_IJNS3_IJS6_NS4_ILi0EEEEEENS4_ILi4096EEENS3_IJiiEEEEEEEENS_10ViewEngineINS_8smem_ptrIPN7cutlass6half_tEEEEEEEC2ERKSG_RKSN_,($_ZN7cutlass13device_kernelIN5flash19enable_sm80_to_sm89INS1_16FlashAttnBwdSm80INS1_25CollectiveMainloopBwdSm80ILi2ELi2EN4cute5tupleIJNS5_1CILi128EEES8_NS7_ILi64EEEEEENS_6half_tEfNS_4arch4Sm80ELb1ELb0ELb1ELb0ELb0ELb0ELb0ELb0ELi2ELi4ELi4ELi4ELb0EEENS1_24CollectiveEpilogueBwdGQAISA_fSD_Li256ELb0ELb0EEENS1_25SingleTileBwdLPTSchedulerILb0ELi128ELb0EEEEEEEEEvNT_6ParamsE$_ZN4cute3eso3ESOILb0ELb0EJNS_6LayoutINS_5tupleIJNS3_IJNS_1CILi8EEENS4_ILi1EEEEEENS4_ILi2EEENS3_IJS8_S8_EEEEEENS3_IJNS3_IJS6_NS4_ILi0EEEEEENS4_ILi4096EEENS3_IJiiEEEEEEEEiEEC2ERKSG_RKi - $_ZN7cutlass13device_kernelIN5flash19enable_sm80_to_sm89INS1_16FlashAttnBwdSm80INS1_25CollectiveMainloopBwdSm80ILi2ELi2EN4cute5tupleIJNS5_1CILi128EEES8_NS7_ILi64EEEEEENS_6half_tEfNS_4arch4Sm80ELb1ELb0ELb1ELb0ELb0ELb0ELb0ELb0ELi2ELi4ELi4ELi4ELb0EEENS1_24CollectiveEpilogueBwdGQAISA_fSD_Li256ELb0ELb0EEENS1_25SingleTileBwdLPTSchedulerILb0ELi128ELb0EEEEEEEEEvNT_6ParamsE$_ZN4cute3eso3ESOILb0ELb0EJNS_6LayoutINS_5tupleIJNS3_IJNS_1CILi8EEENS4_ILi1EEEEEENS4_ILi2EEENS3_IJS8_S8_EEEEEENS3_IJNS3_IJS6_NS4_ILi0EEEEEENS4_ILi4096EEENS3_IJiiEEEEEEEENS_10ViewEngineINS_8smem_ptrIPN7cutlass6half_tEEEEEEEC2ERKSG_RKSN_)
$_ZN7cutlass13device_kernelIN5flash19enable_sm80_to_sm89INS1_16FlashAttnBwdSm80INS1_25CollectiveMainloopBwdSm80ILi2ELi2EN4cute5tupleIJNS5_1CILi128EEES8_NS7_ILi64EEEEEENS_6half_tEfNS_4arch4Sm80ELb1ELb0ELb1ELb0ELb0ELb0ELb0ELb0ELi2ELi4ELi4ELi4ELb0EEENS1_24CollectiveEpilogueBwdGQAISA_fSD_Li256ELb0ELb0EEENS1_25SingleTileBwdLPTSchedulerILb0ELi128ELb0EEEEEEEEEvNT_6ParamsE$_ZN4cute3eso3ESOILb0ELb0EJNS_6LayoutINS_5tupleIJNS3_IJNS_1CILi8EEENS4_ILi1EEEEEENS4_ILi2EEENS3_IJS8_S8_EEEEEENS3_IJNS3_IJS6_NS4_ILi0EEEEEENS4_ILi4096EEENS3_IJiiEEEEEEEENS_10ViewEngineINS_8smem_ptrIPN7cutlass6half_tEEEEEEEC2ERKSG_RKSN_:
[----:B------:R-:W-:Y:S02]  /*5e40*/  IADD3 R3, R60, -c[0x0][0x20], RZ ;  /* 0x800008003c037a10 */ /* 0x000fe40007ffe0ff */
[----:B------:R-:W-:-:S03]  /*5e50*/  IADD3 R2, R59, -c[0x0][0x20], RZ ;  /* 0x800008003b027a10 */ /* 0x000fc60007ffe0ff */
[----:B------:R1:W-:Y:S04]  /*5e60*/  STL.64 [R3], R4 ;  /* 0x0000000403007387 */ /* 0x0003e80000100a00 */
[----:B------:R-:W2:Y:S01]  /*5e70*/  LDL.64 R12, [R2] ;  /* 0x00000000020c7983 */ /* 0x000ea20000100a00 */
[----:B------:R-:W-:-:S03]  /*5e80*/  IMAD.MOV.U32 R7, RZ, RZ, 0x0 ;  /* 0x00000000ff077424 */ /* 0x000fc600078e00ff */
[----:B--2---:R1:W-:Y:S01]  /*5e90*/  STL.64 [R3+0x8], R12 ;  /* 0x0000080c03007387 */ /* 0x0043e20000100a00 */
[----:B------:R-:W-:Y:S05]  /*5ea0*/  RET.REL.NODEC R6 `(_ZN7cutlass13device_kernelIN5flash19enable_sm80_to_sm89INS1_16FlashAttnBwdSm80INS1_25CollectiveMainloopBwdSm80ILi2ELi2EN4cute5tupleIJNS5_1CILi128EEES8_NS7_ILi64EEEEEENS_6half_tEfNS_4arch4Sm80ELb1ELb0ELb1ELb0ELb0ELb0ELb0ELb0ELi2ELi4ELi4ELi4ELb0EEENS1_24CollectiveEpilogueBwdGQAISA_fSD_Li256ELb0ELb0EEENS1_25SingleTileBwdLPTSchedulerILb0ELi128ELb0EEEEEEEEEvNT_6ParamsE) ;  /* 0xffffa15006007950 */ /* 0x000fea0003c3ffff */
        .type           $_ZN7cutlass13device_kernelIN5flash19enable_sm80_to_sm89INS1_16FlashAttnBwdSm80INS1_25CollectiveMainloopBwdSm80ILi2ELi2EN4cute5tupleIJNS5_1CILi128EEES8_NS7_ILi64EEEEEENS_6half_tEfNS_4arch4Sm80ELb1ELb0ELb1ELb0ELb0ELb0ELb0ELb0ELi2ELi4ELi4ELi4ELb0EEENS1_24CollectiveEpilogueBwdGQAISA_fSD_Li256ELb0ELb0EEENS1_25SingleTileBwdLPTSchedulerILb0ELi128ELb0EEEEEEEEEvNT_6ParamsE$_ZN4cute3eso3ESOILb0ELb0EJNS_6LayoutINS_5tupleIJNS3_IJNS_1CILi8EEENS4_ILi1EEEEEENS4_ILi2EEENS3_IJS8_S8_EEEEEENS3_IJNS3_IJS6_NS4_ILi0EEEEEENS4_ILi4096EEENS3_IJiiEEEEEEEEiEEC2ERKSG_RKi,@function
        .size           $_ZN7cutlass13device_kernelIN5flash19enable_sm80_to_sm89INS1_16FlashAttnBwdSm80INS1_25CollectiveMainloopBwdSm80ILi2ELi2EN4cute5tupleIJNS5_1CILi128EEES8_NS7_ILi64EEEEEENS_6half_tEfNS_4arch4Sm80ELb1ELb0ELb1ELb0ELb0ELb0ELb0ELb0ELi2ELi4ELi4ELi4ELb0EEENS1_24CollectiveEpilogueBwdGQAISA_fSD_Li256ELb0ELb0EEENS1_25SingleTileBwdLPTSchedulerILb0ELi128ELb0EEEEEEEEEvNT_6ParamsE$_ZN4cute3eso3ESOILb0ELb0EJNS_6LayoutINS_5tupleIJNS3_IJNS_1CILi8EEENS4_ILi1EEEEEENS4_ILi2EEENS3_IJS8_S8_EEEEEENS3_IJNS3_IJS6_NS4_ILi0EEEEEENS4_ILi4096EEENS3_IJiiEEEEEEEEiEEC2ERKSG_RKi,($_ZN7cutlass13device_kernelIN5flash19enable_sm80_to_sm89INS1_16FlashAttnBwdSm80INS1_25CollectiveMainloopBwdSm80ILi2ELi2EN4cute5tupleIJNS5_1CILi128EEES8_NS7_ILi64EEEEEENS_6half_tEfNS_4arch4Sm80ELb1ELb0ELb1ELb0ELb0ELb0ELb0ELb0ELi2ELi4ELi4ELi4ELb0EEENS1_24CollectiveEpilogueBwdGQAISA_fSD_Li256ELb0ELb0EEENS1_25SingleTileBwdLPTSchedulerILb0ELi128ELb0EEEEEEEEEvNT_6ParamsE$_ZN4cute3eso3ESOILb0ELb0EJNS_6LayoutINS_5tupleIJNS3_IJNS_1CILi8EEENS4_ILi1EEEEEENS4_ILi2EEES5_EEENS3_IJNS3_IJS6_NS4_ILi0EEEEEEiNS4_ILi1024EEEEEEEENS_10ViewEngineINS_8smem_ptrIPN7cutlass6half_tEEEEEEEC2ERKSE_RKSL_ - $_ZN7cutlass13device_kernelIN5flash19enable_sm80_to_sm89INS1_16FlashAttnBwdSm80INS1_25CollectiveMainloopBwdSm80ILi2ELi2EN4cute5tupleIJNS5_1CILi128EEES8_NS7_ILi64EEEEEENS_6half_tEfNS_4arch4Sm80ELb1ELb0ELb1ELb0ELb0ELb0ELb0ELb0ELi2ELi4ELi4ELi4ELb0EEENS1_24CollectiveEpilogueBwdGQAISA_fSD_Li256ELb0ELb0EEENS1_25SingleTileBwdLPTSchedulerILb0ELi128ELb0EEEEEEEEEvNT_6ParamsE$_ZN4cute3eso3ESOILb0ELb0EJNS_6LayoutINS_5tupleIJNS3_IJNS_1CILi8EEENS4_ILi1EEEEEENS4_ILi2EEENS3_IJS8_S8_EEEEEENS3_IJNS3_IJS6_NS4_ILi0EEEEEENS4_ILi4096EEENS3_IJiiEEEEEEEEiEEC2ERKSG_RKi)
$_ZN7cutlass13device_kernelIN5flash19enable_sm80_to_sm89INS1_16FlashAttnBwdSm80INS1_25CollectiveMainloopBwdSm80ILi2ELi2EN4cute5tupleIJNS5_1CILi128EEES8_NS7_ILi64EEEEEENS_6half_tEfNS_4arch4Sm80ELb1ELb0ELb1ELb0ELb0ELb0ELb0ELb0ELi2ELi4ELi4ELi4ELb0EEENS1_24CollectiveEpilogueBwdGQAISA_fSD_Li256ELb0ELb0EEENS1_25SingleTileBwdLPTSchedulerILb0ELi128ELb0EEEEEEEEEvNT_6ParamsE$_ZN4cute3eso3ESOILb0ELb0EJNS_6LayoutINS_5tupleIJNS3_IJNS_1CILi8EEENS4_ILi1EEEEEENS4_ILi2EEENS3_IJS8_S8_EEEEEENS3_IJNS3_IJS6_NS4_ILi0EEEEEENS4_ILi4096EEENS3_IJiiEEEEEEEEiEEC2ERKSG_RKi:
[----:B------:R-:W-:Y:S02]  /*5eb0*/  IADD3 R5, R60, -c[0x0][0x20], RZ ;  /* 0x800008003c057a10 */ /* 0x000fe40007ffe0ff */
[----:B------:R-:W-:-:S03]  /*5ec0*/  IADD3 R4, R59, -c[0x0][0x20], RZ ;  /* 0x800008003b047a10 */ /* 0x000fc60007ffe0ff */
[----:B------:R1:W-:Y:S04]  /*5ed0*/  STL [R5], R2 ;  /* 0x0000000205007387 */ /* 0x0003e80000100800 */
[----:B------:R1:W-:Y:S04]  /*5ee0*/  STL [R5+0x4], R3 ;  /* 0x0000040305007387 */ /* 0x0003e80000100800 */
[----:B------:R-:W2:Y:S01]  /*5ef0*/  LDL R4, [R4] ;  /* 0x0000000004047983 */ /* 0x000ea20000100800 */
[----:B------:R-:W-:-:S03]  /*5f00*/  IMAD.MOV.U32 R7, RZ, RZ, 0x0 ;  /* 0x00000000ff077424 */ /* 0x000fc600078e00ff */
[----:B--2---:R1:W-:Y:S01]  /*5f10*/  STL [R5+0x8], R4 ;  /* 0x0000080405007387 */ /* 0x0043e20000100800 */
[----:B------:R-:W-:Y:S05]  /*5f20*/  RET.REL.NODEC R6 `(_ZN7cutlass13device_kernelIN5flash19enable_sm80_to_sm89INS1_16FlashAttnBwdSm80INS1_25CollectiveMainloopBwdSm80ILi2ELi2EN4cute5tupleIJNS5_1CILi128EEES8_NS7_ILi64EEEEEENS_6half_tEfNS_4arch4Sm80ELb1ELb0ELb1ELb0ELb0ELb0ELb0ELb0ELi2ELi4ELi4ELi4ELb0EEENS1_24CollectiveEpilogueBwdGQAISA_fSD_Li256ELb0ELb0EEENS1_25SingleTileBwdLPTSchedulerILb0ELi128ELb0EEEEEEEEEvNT_6ParamsE) ;  /* 0xffffa0d006007950 */ /* 0x000fea0003c3ffff */
        .type           $_ZN7cutlass13device_kernelIN5flash19enable_sm80_to_sm89INS1_16FlashAttnBwdSm80INS1_25CollectiveMainloopBwdSm80ILi2ELi2EN4cute5tupleIJNS5_1CILi128EEES8_NS7_ILi64EEEEEENS_6half_tEfNS_4arch4Sm80ELb1ELb0ELb1ELb0ELb0ELb0ELb0ELb0ELi2ELi4ELi4ELi4ELb0EEENS1_24CollectiveEpilogueBwdGQAISA_fSD_Li256ELb0ELb0EEENS1_25SingleTileBwdLPTSchedulerILb0ELi128ELb0EEEEEEEEEvNT_6ParamsE$_ZN4cute3eso3ESOILb0ELb0EJNS_6LayoutINS_5tupleIJNS3_IJNS_1CILi8EEENS4_ILi1EEEEEENS4_ILi2EEES5_EEENS3_IJNS3_IJS6_NS4_ILi0EEEEEEiNS4_ILi1024EEEEEEEENS_10ViewEngineINS_8smem_ptrIPN7cutlass6half_tEEEEEEEC2ERKSE_RKSL_,@function
        .size           $_ZN7cutlass13device_kernelIN5flash19enable_sm80_to_sm89INS1_16FlashAttnBwdSm80INS1_25CollectiveMainloopBwdSm80ILi2ELi2EN4cute5tupleIJNS5_1CILi128EEES8_NS7_ILi64EEEEEENS_6half_tEfNS_4arch4Sm80ELb1ELb0ELb1ELb0ELb0ELb0ELb0ELb0ELi2ELi4ELi4ELi4ELb0EEENS1_24CollectiveEpilogueBwdGQAISA_fSD_Li256ELb0ELb0EEENS1_25SingleTileBwdLPTSchedulerILb0ELi128ELb0EEEEEEEEEvNT_6ParamsE$_ZN4cute3eso3ESOILb0ELb0EJNS_6LayoutINS_5tupleIJNS3_IJNS_1CILi8EEENS4_ILi1EEEEEENS4_ILi2EEES5_EEENS3_IJNS3_IJS6_NS4_ILi0EEEEEEiNS4_ILi1024EEEEEEEENS_10ViewEngineINS_8smem_ptrIPN7cutlass6half_tEEEEEEEC2ERKSE_RKSL_,($_ZN7cutlass13device_kernelIN5flash19enable_sm80_to_sm89INS1_16FlashAttnBwdSm80INS1_25CollectiveMainloopBwdSm80ILi2ELi2EN4cute5tupleIJNS5_1CILi128EEES8_NS7_ILi64EEEEEENS_6half_tEfNS_4arch4Sm80ELb1ELb0ELb1ELb0ELb0ELb0ELb0ELb0ELi2ELi4ELi4ELi4ELb0EEENS1_24CollectiveEpilogueBwdGQAISA_fSD_Li256ELb0ELb0EEENS1_25SingleTileBwdLPTSchedulerILb0ELi128ELb0EEEEEEEEEvNT_6ParamsE$_ZN4cute3eso3ESOILb0ELb0EJNS_6LayoutINS_5tupleIJNS3_IJNS_1CILi8EEENS4_ILi1EEEEEENS4_ILi2EEES5_EEENS3_IJNS3_IJS6_NS4_ILi0EEEEEEiNS4_ILi1024EEEEEEEEiEEC2ERKSE_RKi - $_ZN7cutlass13device_kernelIN5flash19enable_sm80_to_sm89INS1_16FlashAttnBwdSm80INS1_25CollectiveMainloopBwdSm80ILi2ELi2EN4cute5tupleIJNS5_1CILi128EEES8_NS7_ILi64EEEEEENS_6half_tEfNS_4arch4Sm80ELb1ELb0ELb1ELb0ELb0ELb0ELb0ELb0ELi2ELi4ELi4ELi4ELb0EEENS1_24CollectiveEpilogueBwdGQAISA_fSD_Li256ELb0ELb0EEENS1_25SingleTileBwdLPTSchedulerILb0ELi128ELb0EEEEEEEEEvNT_6ParamsE$_ZN4cute3eso3ESOILb0ELb0EJNS_6LayoutINS_5tupleIJNS3_IJNS_1CILi8EEENS4_ILi1EEEEEENS4_ILi2EEES5_EEENS3_IJNS3_IJS6_NS4_ILi0EEEEEEiNS4_ILi1024EEEEEEEENS_10ViewEngineINS_8smem_ptrIPN7cutlass6half_tEEEEEEEC2ERKSE_RKSL_)
$_ZN7cutlass13device_kernelIN5flash19enable_sm80_to_sm89INS1_16FlashAttnBwdSm80INS1_25CollectiveMainloopBwdSm80ILi2ELi2EN4cute5tupleIJNS5_1CILi128EEES8_NS7_ILi64EEEEEENS_6half_tEfNS_4arch4Sm80ELb1ELb0ELb1ELb0ELb0ELb0ELb0ELb0ELi2ELi4ELi4ELi4ELb0EEENS1_24CollectiveEpilogueBwdGQAISA_fSD_Li256ELb0ELb0EEENS1_25SingleTileBwdLPTSchedulerILb0ELi128ELb0EEEEEEEEEvNT_6ParamsE$_ZN4cute3eso3ESOILb0ELb0EJNS_6LayoutINS_5tupleIJNS3_IJNS_1CILi8EEENS4_ILi1EEEEEENS4_ILi2EEES5_EEENS3_IJNS3_IJS6_NS4_ILi0EEEEEEiNS4_ILi1024EEEEEEEENS_10ViewEngineINS_8smem_ptrIPN7cutlass6half_tEEEEEEEC2ERKSE_RKSL_:
[----:B------:R-:W-:Y:S02]  /*5f30*/  IADD3 R2, R60, -c[0x0][0x20], RZ ;  /* 0x800008003c027a10 */ /* 0x000fe40007ffe0ff */
[----:B------:R-:W-:-:S03]  /*5f40*/  IADD3 R0, R0, -c[0x0][0x20], RZ ;  /* 0x8000080000007a10 */ /* 0x000fc60007ffe0ff */
[----:B------:R1:W-:Y:S04]  /*5f50*/  STL [R2], R3 ;  /* 0x0000000302007387 */ /* 0x0003e80000100800 */
[----:B------:R-:W2:Y:S01]  /*5f60*/  LDL.64 R6, [R0] ;  /* 0x0000000000067983 */ /* 0x000ea20000100a00 */
[----:B------:R-:W-:-:S03]  /*5f70*/  IMAD.MOV.U32 R5, RZ, RZ, 0x0 ;  /* 0x00000000ff057424 */ /* 0x000fc600078e00ff */
[----:B--2---:R1:W-:Y:S01]  /*5f80*/  STL.64 [R2+0x8], R6 ;  /* 0x0000080602007387 */ /* 0x0043e20000100a00 */
[----:B------:R-:W-:Y:S05]  /*5f90*/  RET.REL.NODEC R4 `(_ZN7cutlass13device_kernelIN5flash19enable_sm80_to_sm89INS1_16FlashAttnBwdSm80INS1_25CollectiveMainloopBwdSm80ILi2ELi2EN4cute5tupleIJNS5_1CILi128EEES8_NS7_ILi64EEEEEENS_6half_tEfNS_4arch4Sm80ELb1ELb0ELb1ELb0ELb0ELb0ELb0ELb0ELi2ELi4ELi4ELi4ELb0EEENS1_24CollectiveEpilogueBwdGQAISA_fSD_Li256ELb0ELb0EEENS1_25SingleTileBwdLPTSchedulerILb0ELi128ELb0EEEEEEEEEvNT_6ParamsE) ;  /* 0xffffa06004007950 */ /* 0x000fea0003c3ffff */
        .type           $_ZN7cutlass13device_kernelIN5flash19enable_sm80_to_sm89INS1_16FlashAttnBwdSm80INS1_25CollectiveMainloopBwdSm80ILi2ELi2EN4cute5tupleIJNS5_1CILi128EEES8_NS7_ILi64EEEEEENS_6half_tEfNS_4arch4Sm80ELb1ELb0ELb1ELb0ELb0ELb0ELb0ELb0ELi2ELi4ELi4ELi4ELb0EEENS1_24CollectiveEpilogueBwdGQAISA_fSD_Li256ELb0ELb0EEENS1_25SingleTileBwdLPTSchedulerILb0ELi128ELb0EEEEEEEEEvNT_6ParamsE$_ZN4cute3eso3ESOILb0ELb0EJNS_6LayoutINS_5tupleIJNS3_IJNS_1CILi8EEENS4_ILi1EEEEEENS4_ILi2EEES5_EEENS3_IJNS3_IJS6_NS4_ILi0EEEEEEiNS4_ILi1024EEEEEEEEiEEC2ERKSE_RKi,@function
        .size           $_ZN7cutlass13device_kernelIN5flash19enable_sm80_to_sm89INS1_16FlashAttnBwdSm80INS1_25CollectiveMainloopBwdSm80ILi2ELi2EN4cute5tupleIJNS5_1CILi128EEES8_NS7_ILi64EEEEEENS_6half_tEfNS_4arch4Sm80ELb1ELb0ELb1ELb0ELb0ELb0ELb0ELb0ELi2ELi4ELi4ELi4ELb0EEENS1_24CollectiveEpilogueBwdGQAISA_fSD_Li256ELb0ELb0EEENS1_25SingleTileBwdLPTSchedulerILb0ELi128ELb0EEEEEEEEEvNT_6ParamsE$_ZN4cute3eso3ESOILb0ELb0EJNS_6LayoutINS_5tupleIJNS3_IJNS_1CILi8EEENS4_ILi1EEEEEENS4_ILi2EEES5_EEENS3_IJNS3_IJS6_NS4_ILi0EEEEEEiNS4_ILi1024EEEEEEEEiEEC2ERKSE_RKi,($_ZN7cutlass13device_kernelIN5flash19enable_sm80_to_sm89INS1_16FlashAttnBwdSm80INS1_25CollectiveMainloopBwdSm80ILi2ELi2EN4cute5tupleIJNS5_1CILi128EEES8_NS7_ILi64EEEEEENS_6half_tEfNS_4arch4Sm80ELb1ELb0ELb1ELb0ELb0ELb0ELb0ELb0ELi2ELi4ELi4ELi4ELb0EEENS1_24CollectiveEpilogueBwdGQAISA_fSD_Li256ELb0ELb0EEENS1_25SingleTileBwdLPTSchedulerILb0ELi128ELb0EEEEEEEEEvNT_6ParamsE$_ZN4cute3eso3ESOILb0ELb0EJiNS_5tupleIJiNS_1CILi0EEEEEEEEC2ERKiRKS5_ - $_ZN7cutlass13device_kernelIN5flash19enable_sm80_to_sm89INS1_16FlashAttnBwdSm80INS1_25CollectiveMainloopBwdSm80ILi2ELi2EN4cute5tupleIJNS5_1CILi128EEES8_NS7_ILi64EEEEEENS_6half_tEfNS_4arch4Sm80ELb1ELb0ELb1ELb0ELb0ELb0ELb0ELb0ELi2ELi4ELi4ELi4ELb0EEENS1_24CollectiveEpilogueBwdGQAISA_fSD_Li256ELb0ELb0EEENS1_25SingleTileBwdLPTSchedulerILb0ELi128ELb0EEEEEEEEEvNT_6ParamsE$_ZN4cute3eso3ESOILb0ELb0EJNS_6LayoutINS_5tupleIJNS3_IJNS_1CILi8EEENS4_ILi1EEEEEENS4_ILi2EEES5_EEENS3_IJNS3_IJS6_NS4_ILi0EEEEEEiNS4_ILi1024EEEEEEEEiEEC2ERKSE_RKi)
$_ZN7cutlass13device_kernelIN5flash19enable_sm80_to_sm89INS1_16FlashAttnBwdSm80INS1_25CollectiveMainloopBwdSm80ILi2ELi2EN4cute5tupleIJNS5_1CILi128EEES8_NS7_ILi64EEEEEENS_6half_tEfNS_4arch4Sm80ELb1ELb0ELb1ELb0ELb0ELb0ELb0ELb0ELi2ELi4ELi4ELi4ELb0EEENS1_24CollectiveEpilogueBwdGQAISA_fSD_Li256ELb0ELb0EEENS1_25SingleTileBwdLPTSchedulerILb0ELi128ELb0EEEEEEEEEvNT_6ParamsE$_ZN4cute3eso3ESOILb0ELb0EJNS_6LayoutINS_5tupleIJNS3_IJNS_1CILi8EEENS4_ILi1EEEEEENS4_ILi2EEES5_EEENS3_IJNS3_IJS6_NS4_ILi0EEEEEEiNS4_ILi1024EEEEEEEEiEEC2ERKSE_RKi:
[----:B------:R-:W-:Y:S02]  /*5fa0*/  IADD3 R3, R60, -c[0x0][0x20], RZ ;  /* 0x800008003c037a10 */ /* 0x000fe40007ffe0ff */
[----:B------:R-:W-:-:S03]  /*5fb0*/  IADD3 R0, R0, -c[0x0][0x20], RZ ;  /* 0x8000080000007a10 */ /* 0x000fc60007ffe0ff */
[----:B------:R1:W-:Y:S04]  /*5fc0*/  STL [R3], R2 ;  /* 0x0000000203007387 */ /* 0x0003e80000100800 */
[----:B------:R-:W2:Y:S01]  /*5fd0*/  LDL R0, [R0] ;  /* 0x0000000000007983 */ /* 0x000ea20000100800 */
[----:B------:R-:W-:-:S03]  /*5fe0*/  IMAD.MOV.U32 R5, RZ, RZ, 0x0 ;  /* 0x00000000ff057424 */ /* 0x000fc600078e00ff */
[----:B--2---:R1:W-:Y:S01]  /*5ff0*/  STL [R3+0x4], R0 ;  /* 0x0000040003007387 */ /* 0x0043e20000100800 */
[----:B------:R-:W-:Y:S05]  /*6000*/  RET.REL.NODEC R4 `(_ZN7cutlass13device_kernelIN5flash19enable_sm80_to_sm89INS1_16FlashAttnBwdSm80INS1_25CollectiveMainloopBwdSm80ILi2ELi2EN4cute5tupleIJNS5_1CILi128EEES8_NS7_ILi64EEEEEENS_6half_tEfNS_4arch4Sm80ELb1ELb0ELb1ELb0ELb0ELb0ELb0ELb0ELi2ELi4ELi4ELi4ELb0EEENS1_24CollectiveEpilogueBwdGQAISA_fSD_Li256ELb0ELb0EEENS1_25SingleTileBwdLPTSchedulerILb0ELi128ELb0EEEEEEEEEvNT_6ParamsE) ;  /* 0xffff9ff004007950 */ /* 0x000fea0003c3ffff */
        .type           $_ZN7cutlass13device_kernelIN5flash19enable_sm80_to_sm89INS1_16FlashAttnBwdSm80INS1_25CollectiveMainloopBwdSm80ILi2ELi2EN4cute5tupleIJNS5_1CILi128EEES8_NS7_ILi64EEEEEENS_6half_tEfNS_4arch4Sm80ELb1ELb0ELb1ELb0ELb0ELb0ELb0ELb0ELi2ELi4ELi4ELi4ELb0EEENS1_24CollectiveEpilogueBwdGQAISA_fSD_Li256ELb0ELb0EEENS1_25SingleTileBwdLPTSchedulerILb0ELi128ELb0EEEEEEEEEvNT_6ParamsE$_ZN4cute3eso3ESOILb0ELb0EJiNS_5tupleIJiNS_1CILi0EEEEEEEEC2ERKiRKS5_,@function
        .size           $_ZN7cutlass13device_kernelIN5flash19enable_sm80_to_sm89INS1_16FlashAttnBwdSm80INS1_25CollectiveMainloopBwdSm80ILi2ELi2EN4cute5tupleIJNS5_1CILi128EEES8_NS7_ILi64EEEEEENS_6half_tEfNS_4arch4Sm80ELb1ELb0ELb1ELb0ELb0ELb0ELb0ELb0ELi2ELi4ELi4ELi4ELb0EEENS1_24CollectiveEpilogueBwdGQAISA_fSD_Li256ELb0ELb0EEENS1_25SingleTileBwdLPTSchedulerILb0ELi128ELb0EEEEEEEEEvNT_6ParamsE$_ZN4cute3eso3ESOILb0ELb0EJiNS_5tupleIJiNS_1CILi0EEEEEEEEC2ERKiRKS5_,($_ZN7cutlass13device_kernelIN5flash19enable_sm80_to_sm89INS1_16FlashAttnBwdSm80INS1_25CollectiveMainloopBwdSm80ILi2ELi2EN4cute5tupleIJNS5_1CILi128EEES8_NS7_ILi64EEEEEENS_6half_tEfNS_4arch4Sm80ELb1ELb0ELb1ELb0ELb0ELb0ELb0ELb0ELi2ELi4ELi4ELi4ELb0EEENS1_24CollectiveEpilogueBwdGQAISA_fSD_Li256ELb0ELb0EEENS1_25SingleTileBwdLPTSchedulerILb0ELi128ELb0EEEEEEEEEvNT_6ParamsE$_ZN4cute3eso3ESOILb0ELb0EJiNS_5tupleIJiiEEEEEC2ERKiRKS3_ - $_ZN7cutlass13device_kernelIN5flash19enable_sm80_to_sm89INS1_16FlashAttnBwdSm80INS1_25CollectiveMainloopBwdSm80ILi2ELi2EN4cute5tupleIJNS5_1CILi128EEES8_NS7_ILi64EEEEEENS_6half_tEfNS_4arch4Sm80ELb1ELb0ELb1ELb0ELb0ELb0ELb0ELb0ELi2ELi4ELi4ELi4ELb0EEENS1_24CollectiveEpilogueBwdGQAISA_fSD_Li256ELb0ELb0EEENS1_25SingleTileBwdLPTSchedulerILb0ELi128ELb0EEEEEEEEEvNT_6ParamsE$_ZN4cute3eso3ESOILb0ELb0EJiNS_5tupleIJiNS_1CILi0EEEEEEEEC2ERKiRKS5_)
$_ZN7cutlass13device_kernelIN5flash19enable_sm80_to_sm89INS1_16FlashAttnBwdSm80INS1_25CollectiveMainloopBwdSm80ILi2ELi2EN4cute5tupleIJNS5_1CILi128EEES8_NS7_ILi64EEEEEENS_6half_tEfNS_4arch4Sm80ELb1ELb0ELb1ELb0ELb0ELb0ELb0ELb0ELi2ELi4ELi4ELi4ELb0EEENS1_24CollectiveEpilogueBwdGQAISA_fSD_Li256ELb0ELb0EEENS1_25SingleTileBwdLPTSchedulerILb0ELi128ELb0EEEEEEEEEvNT_6ParamsE$_ZN4cute3eso3ESOILb0ELb0EJiNS_5tupleIJiNS_1CILi0EEEEEEEEC2ERKiRKS5_:
[----:B------:R-:W-:Y:S02]  /*6010*/  IADD3 R3, R81, -c[0x0][0x20], RZ ;  /* 0x8000080051037a10 */ /* 0x000fe40007ffe0ff */
[----:B------:R-:W-:-:S03]  /*6020*/  IADD3 R2, R2, -c[0x0][0x20], RZ ;  /* 0x8000080002027a10 */ /* 0x000fc60007ffe0ff */
[----:B------:R1:W-:Y:S04]  /*6030*/  STL [R3], R34 ;  /* 0x0000002203007387 */ /* 0x0003e80000100800 */
[----:B------:R-:W2:Y:S01]  /*6040*/  LDL R2, [R2] ;  /* 0x0000000002027983 */ /* 0x000ea20000100800 */
[----:B------:R-:W-:-:S03]  /*6050*/  IMAD.MOV.U32 R7, RZ, RZ, 0x0 ;  /* 0x00000000ff077424 */ /* 0x000fc600078e00ff */
[----:B--2---:R1:W-:Y:S01]  /*6060*/  STL [R3+0x4], R2 ;  /* 0x0000040203007387 */ /* 0x0043e20000100800 */
[----:B------:R-:W-:Y:S05]  /*6070*/  RET.REL.NODEC R6 `(_ZN7cutlass13device_kernelIN5flash19enable_sm80_to_sm89INS1_16FlashAttnBwdSm80INS1_25CollectiveMainloopBwdSm80ILi2ELi2EN4cute5tupleIJNS5_1CILi128EEES8_NS7_ILi64EEEEEENS_6half_tEfNS_4arch4Sm80ELb1ELb0ELb1ELb0ELb0ELb0ELb0ELb0ELi2ELi4ELi4ELi4ELb0EEENS1_24CollectiveEpilogueBwdGQAISA_fSD_Li256ELb0ELb0EEENS1_25SingleTileBwdLPTSchedulerILb0ELi128ELb0EEEEEEEEEvNT_6ParamsE) ;  /* 0xffff9f8006007950 */ /* 0x000fea0003c3ffff */
        .type           $_ZN7cutlass13device_kernelIN5flash19enable_sm80_to_sm89INS1_16FlashAttnBwdSm80INS1_25CollectiveMainloopBwdSm80ILi2ELi2EN4cute5tupleIJNS5_1CILi128EEES8_NS7_ILi64EEEEEENS_6half_tEfNS_4arch4Sm80ELb1ELb0ELb1ELb0ELb0ELb0ELb0ELb0ELi2ELi4ELi4ELi4ELb0EEENS1_24CollectiveEpilogueBwdGQAISA_fSD_Li256ELb0ELb0EEENS1_25SingleTileBwdLPTSchedulerILb0ELi128ELb0EEEEEEEEEvNT_6ParamsE$_ZN4cute3eso3ESOILb0ELb0EJiNS_5tupleIJiiEEEEEC2ERKiRKS3_,@function
        .size           $_ZN7cutlass13device_kernelIN5flash19enable_sm80_to_sm89INS1_16FlashAttnBwdSm80INS1_25CollectiveMainloopBwdSm80ILi2ELi2EN4cute5tupleIJNS5_1CILi128EEES8_NS7_ILi64EEEEEENS_6half_tEfNS_4arch4Sm80ELb1ELb0ELb1ELb0ELb0ELb0ELb0ELb0ELi2ELi4ELi4ELi4ELb0EEENS1_24CollectiveEpilogueBwdGQAISA_fSD_Li256ELb0ELb0EEENS1_25SingleTileBwdLPTSchedulerILb0ELi128ELb0EEEEEEEEEvNT_6ParamsE$_ZN4cute3eso3ESOILb0ELb0EJiNS_5tupleIJiiEEEEEC2ERKiRKS3_,($_ZN7cutlass13device_kernelIN5flash19enable_sm80_to_sm89INS1_16FlashAttnBwdSm80INS1_25CollectiveMainloopBwdSm80ILi2ELi2EN4cute5tupleIJNS5_1CILi128EEES8_NS7_ILi64EEEEEENS_6half_tEfNS_4arch4Sm80ELb1ELb0ELb1ELb0ELb0ELb0ELb0ELb0ELi2ELi4ELi4ELi4ELb0EEENS1_24CollectiveEpilogueBwdGQAISA_fSD_Li256ELb0ELb0EEENS1_25SingleTileBwdLPTSchedulerILb0ELi128ELb0EEEEEEEEEvNT_6ParamsE$_ZN4cute3eso3ESOILb0ELb0EJiiEEC2ERKiS4_ - $_ZN7cutlass13device_kernelIN5flash19enable_sm80_to_sm89INS1_16FlashAttnBwdSm80INS1_25CollectiveMainloopBwdSm80ILi2ELi2EN4cute5tupleIJNS5_1CILi128EEES8_NS7_ILi64EEEEEENS_6half_tEfNS_4arch4Sm80ELb1ELb0ELb1ELb0ELb0ELb0ELb0ELb0ELi2ELi4ELi4ELi4ELb0EEENS1_24CollectiveEpilogueBwdGQAISA_fSD_Li256ELb0ELb0EEENS1_25SingleTileBwdLPTSchedulerILb0ELi128ELb0EEEEEEEEEvNT_6ParamsE$_ZN4cute3eso3ESOILb0ELb0EJiNS_5tupleIJiiEEEEEC2ERKiRKS3_)
$_ZN7cutlass13device_kernelIN5flash19enable_sm80_to_sm89INS1_16FlashAttnBwdSm80INS1_25CollectiveMainloopBwdSm80ILi2ELi2EN4cute5tupleIJNS5_1CILi128EEES8_NS7_ILi64EEEEEENS_6half_tEfNS_4arch4Sm80ELb1ELb0ELb1ELb0ELb0ELb0ELb0ELb0ELi2ELi4ELi4ELi4ELb0EEENS1_24CollectiveEpilogueBwdGQAISA_fSD_Li256ELb0ELb0EEENS1_25SingleTileBwdLPTSchedulerILb0ELi128ELb0EEEEEEEEEvNT_6ParamsE$_ZN4cute3eso3ESOILb0ELb0EJiNS_5tupleIJiiEEEEEC2ERKiRKS3_:
        /* <DEDUP_REMOVED lines=9> */
        .type           $_ZN7cutlass13device_kernelIN5flash19enable_sm80_to_sm89INS1_16FlashAttnBwdSm80INS1_25CollectiveMainloopBwdSm80ILi2ELi2EN4cute5tupleIJNS5_1CILi128EEES8_NS7_ILi64EEEEEENS_6half_tEfNS_4arch4Sm80ELb1ELb0ELb1ELb0ELb0ELb0ELb0ELb0ELi2ELi4ELi4ELi4ELb0EEENS1_24CollectiveEpilogueBwdGQAISA_fSD_Li256ELb0ELb0EEENS1_25SingleTileBwdLPTSchedulerILb0ELi128ELb0EEEEEEEEEvNT_6ParamsE$_ZN4cute3eso3ESOILb0ELb0EJiiEEC2ERKiS4_,@function
        .size           $_ZN7cutlass13device_kernelIN5flash19enable_sm80_to_sm89INS1_16FlashAttnBwdSm80INS1_25CollectiveMainloopBwdSm80ILi2ELi2EN4cute5tupleIJNS5_1CILi128EEES8_NS7_ILi64EEEEEENS_6half_tEfNS_4arch4Sm80ELb1ELb0ELb1ELb0ELb0ELb0ELb0ELb0ELi2ELi4ELi4ELi4ELb0EEENS1_24CollectiveEpilogueBwdGQAISA_fSD_Li256ELb0ELb0EEENS1_25SingleTileBwdLPTSchedulerILb0ELi128ELb0EEEEEEEEEvNT_6ParamsE$_ZN4cute3eso3ESOILb0ELb0EJiiEEC2ERKiS4_,($_ZN7cutlass13device_kernelIN5flash19enable_sm80_to_sm89INS1_16FlashAttnBwdSm80INS1_25CollectiveMainloopBwdSm80ILi2ELi2EN4cute5tupleIJNS5_1CILi128EEES8_NS7_ILi64EEEEEENS_6half_tEfNS_4arch4Sm80ELb1ELb0ELb1ELb0ELb0ELb0ELb0ELb0ELi2ELi4ELi4ELi4ELb0EEENS1_24CollectiveEpilogueBwdGQAISA_fSD_Li256ELb0ELb0EEENS1_25SingleTileBwdLPTSchedulerILb0ELi128ELb0EEEEEEEEEvNT_6ParamsE$_ZN4cute3eso3ESOILb0ELb0EJiiNS_1CILi144EEENS2_ILi512EEEEEC2ERKiS7_RKS3_RKS4_ - $_ZN7cutlass13device_kernelIN5flash19enable_sm80_to_sm89INS1_16FlashAttnBwdSm80INS1_25CollectiveMainloopBwdSm80ILi2ELi2EN4cute5tupleIJNS5_1CILi128EEES8_NS7_ILi64EEEEEENS_6half_tEfNS_4arch4Sm80ELb1ELb0ELb1ELb0ELb0ELb0ELb0ELb0ELi2ELi4ELi4ELi4ELb0EEENS1_24CollectiveEpilogueBwdGQAISA_fSD_Li256ELb0ELb0EEENS1_25SingleTileBwdLPTSchedulerILb0ELi128ELb0EEEEEEEEEvNT_6ParamsE$_ZN4cute3eso3ESOILb0ELb0EJiiEEC2ERKiS4_)
$_ZN7cutlass13device_kernelIN5flash19enable_sm80_to_sm89INS1_16FlashAttnBwdSm80INS1_25CollectiveMainloopBwdSm80ILi2ELi2EN4cute5tupleIJNS5_1CILi128EEES8_NS7_ILi64EEEEEENS_6half_tEfNS_4arch4Sm80ELb1ELb0ELb1ELb0ELb0ELb0ELb0ELb0ELi2ELi4ELi4ELi4ELb0EEENS1_24CollectiveEpilogueBwdGQAISA_fSD_Li256ELb0ELb0EEENS1_25SingleTileBwdLPTSchedulerILb0ELi128ELb0EEEEEEEEEvNT_6ParamsE$_ZN4cute3eso3ESOILb0ELb0EJiiEEC2ERKiS4_:
        /* <DEDUP_REMOVED lines=8> */
        .type           $_ZN7cutlass13device_kernelIN5flash19enable_sm80_to_sm89INS1_16FlashAttnBwdSm80INS1_25CollectiveMainloopBwdSm80ILi2ELi2EN4cute5tupleIJNS5_1CILi128EEES8_NS7_ILi64EEEEEENS_6half_tEfNS_4arch4Sm80ELb1ELb0ELb1ELb0ELb0ELb0ELb0ELb0ELi2ELi4ELi4ELi4ELb0EEENS1_24CollectiveEpilogueBwdGQAISA_fSD_Li256ELb0ELb0EEENS1_25SingleTileBwdLPTSchedulerILb0ELi128ELb0EEEEEEEEEvNT_6ParamsE$_ZN4cute3eso3ESOILb0ELb0EJiiNS_1CILi144EEENS2_ILi512EEEEEC2ERKiS7_RKS3_RKS4_,@function
        .size           $_ZN7cutlass13device_kernelIN5flash19enable_sm80_to_sm89INS1_16FlashAttnBwdSm80INS1_25CollectiveMainloopBwdSm80ILi2ELi2EN4cute5tupleIJNS5_1CILi128EEES8_NS7_ILi64EEEEEENS_6half_tEfNS_4arch4Sm80ELb1ELb0ELb1ELb0ELb0ELb0ELb0ELb0ELi2ELi4ELi4ELi4ELb0EEENS1_24CollectiveEpilogueBwdGQAISA_fSD_Li256ELb0ELb0EEENS1_25SingleTileBwdLPTSchedulerILb0ELi128ELb0EEEEEEEEEvNT_6ParamsE$_ZN4cute3eso3ESOILb0ELb0EJiiNS_1CILi144EEENS2_ILi512EEEEEC2ERKiS7_RKS3_RKS4_,($_ZN7cutlass13device_kernelIN5flash19enable_sm80_to_sm89INS1_16FlashAttnBwdSm80INS1_25CollectiveMainloopBwdSm80ILi2ELi2EN4cute5tupleIJNS5_1CILi128EEES8_NS7_ILi64EEEEEENS_6half_tEfNS_4arch4Sm80ELb1ELb0ELb1ELb0ELb0ELb0ELb0ELb0ELi2ELi4ELi4ELi4ELb0EEENS1_24CollectiveEpilogueBwdGQAISA_fSD_Li256ELb0ELb0EEENS1_25SingleTileBwdLPTSchedulerILb0ELi128ELb0EEEEEEEEEvNT_6ParamsE$_ZN4cute3eso3ESOILb0ELb0EJiiNS_1CILi72EEENS2_ILi512EEEEEC2ERKiS7_RKS3_RKS4_ - $_ZN7cutlass13device_kernelIN5flash19enable_sm80_to_sm89INS1_16FlashAttnBwdSm80INS1_25CollectiveMainloopBwdSm80ILi2ELi2EN4cute5tupleIJNS5_1CILi128EEES8_NS7_ILi64EEEEEENS_6half_tEfNS_4arch4Sm80ELb1ELb0ELb1ELb0ELb0ELb0ELb0ELb0ELi2ELi4ELi4ELi4ELb0EEENS1_24CollectiveEpilogueBwdGQAISA_fSD_Li256ELb0ELb0EEENS1_25SingleTileBwdLPTSchedulerILb0ELi128ELb0EEEEEEEEEvNT_6ParamsE$_ZN4cute3eso3ESOILb0ELb0EJiiNS_1CILi144EEENS2_ILi512EEEEEC2ERKiS7_RKS3_RKS4_)
$_ZN7cutlass13device_kernelIN5flash19enable_sm80_to_sm89INS1_16FlashAttnBwdSm80INS1_25CollectiveMainloopBwdSm80ILi2ELi2EN4cute5tupleIJNS5_1CILi128EEES8_NS7_ILi64EEEEEENS_6half_tEfNS_4arch4Sm80ELb1ELb0ELb1ELb0ELb0ELb0ELb0ELb0ELi2ELi4ELi4ELi4ELb0EEENS1_24CollectiveEpilogueBwdGQAISA_fSD_Li256ELb0ELb0EEENS1_25SingleTileBwdLPTSchedulerILb0ELi128ELb0EEEEEEEEEvNT_6ParamsE$_ZN4cute3eso3ESOILb0ELb0EJiiNS_1CILi144EEENS2_ILi512EEEEEC2ERKiS7_RKS3_RKS4_:
[----:B------:R-:W-:Y:S02]  /*6190*/  IADD3 R26, R81, -c[0x0][0x20], RZ ;  /* 0x80000800511a7a10 */ /* 0x000fe40007ffe0ff */
[----:B------:R-:W-:-:S03]  /*61a0*/  IADD3 R2, R2, -c[0x0][0x20], RZ ;  /* 0x8000080002027a10 */ /* 0x000fc60007ffe0ff */
[----:B------:R1:W-:Y:S04]  /*61b0*/  STL [R26], R5 ;  /* 0x000000051a007387 */ /* 0x0003e80000100800 */
[----:B------:R-:W2:Y:S01]  /*61c0*/  LDL R3, [R2] ;  /* 0x0000000002037983 */ /* 0x000ea20000100800 */
[----:B------:R-:W-:-:S03]  /*61d0*/  IMAD.MOV.U32 R35, RZ, RZ, 0x0 ;  /* 0x00000000ff237424 */ /* 0x000fc600078e00ff */
[----:B--2---:R1:W-:Y:S01]  /*61e0*/  STL [R26+0x4], R3 ;  /* 0x000004031a007387 */ /* 0x0043e20000100800 */
[----:B------:R-:W-:Y:S05]  /*61f0*/  RET.REL.NODEC R34 `(_ZN7cutlass13device_kernelIN5flash19enable_sm80_to_sm89INS1_16FlashAttnBwdSm80INS1_25CollectiveMainloopBwdSm80ILi2ELi2EN4cute5tupleIJNS5_1CILi128EEES8_NS7_ILi64EEEEEENS_6half_tEfNS_4arch4Sm80ELb1ELb0ELb1ELb0ELb0ELb0ELb0ELb0ELi2ELi4ELi4ELi4ELb0EEENS1_24CollectiveEpilogueBwdGQAISA_fSD_Li256ELb0ELb0EEENS1_25SingleTileBwdLPTSchedulerILb0ELi128ELb0EEEEEEEEEvNT_6ParamsE) ;  /* 0xffff9e0022007950 */ /* 0x000fea0003c3ffff */
        .type           $_ZN7cutlass13device_kernelIN5flash19enable_sm80_to_sm89INS1_16FlashAttnBwdSm80INS1_25CollectiveMainloopBwdSm80ILi2ELi2EN4cute5tupleIJNS5_1CILi128EEES8_NS7_ILi64EEEEEENS_6half_tEfNS_4arch4Sm80ELb1ELb0ELb1ELb0ELb0ELb0ELb0ELb0ELi2ELi4ELi4ELi4ELb0EEENS1_24CollectiveEpilogueBwdGQAISA_fSD_Li256ELb0ELb0EEENS1_25SingleTileBwdLPTSchedulerILb0ELi128ELb0EEEEEEEEEvNT_6ParamsE$_ZN4cute3eso3ESOILb0ELb0EJiiNS_1CILi72EEENS2_ILi512EEEEEC2ERKiS7_RKS3_RKS4_,@function
        .size           $_ZN7cutlass13device_kernelIN5flash19enable_sm80_to_sm89INS1_16FlashAttnBwdSm80INS1_25CollectiveMainloopBwdSm80ILi2ELi2EN4cute5tupleIJNS5_1CILi128EEES8_NS7_ILi64EEEEEENS_6half_tEfNS_4arch4Sm80ELb1ELb0ELb1ELb0ELb0ELb0ELb0ELb0ELi2ELi4ELi4ELi4ELb0EEENS1_24CollectiveEpilogueBwdGQAISA_fSD_Li256ELb0ELb0EEENS1_25SingleTileBwdLPTSchedulerILb0ELi128ELb0EEEEEEEEEvNT_6ParamsE$_ZN4cute3eso3ESOILb0ELb0EJiiNS_1CILi72EEENS2_ILi512EEEEEC2ERKiS7_RKS3_RKS4_,($_ZN7cutlass13device_kernelIN5flash19enable_sm80_to_sm89INS1_16FlashAttnBwdSm80INS1_25CollectiveMainloopBwdSm80ILi2ELi2EN4cute5tupleIJNS5_1CILi128EEES8_NS7_ILi64EEEEEENS_6half_tEfNS_4arch4Sm80ELb1ELb0ELb1ELb0ELb0ELb0ELb0ELb0ELi2ELi4ELi4ELi4ELb0EEENS1_24CollectiveEpilogueBwdGQAISA_fSD_Li256ELb0ELb0EEENS1_25SingleTileBwdLPTSchedulerILb0ELi128ELb0EEEEEEEEEvNT_6ParamsE$_ZN4cute3eso3ESOILb0ELb0EJiiiEEC2ERKiS4_S4_ - $_ZN7cutlass13device_kernelIN5flash19enable_sm80_to_sm89INS1_16FlashAttnBwdSm80INS1_25CollectiveMainloopBwdSm80ILi2ELi2EN4cute5tupleIJNS5_1CILi128EEES8_NS7_ILi64EEEEEENS_6half_tEfNS_4arch4Sm80ELb1ELb0ELb1ELb0ELb0ELb0ELb0ELb0ELi2ELi4ELi4ELi4ELb0EEENS1_24CollectiveEpilogueBwdGQAISA_fSD_Li256ELb0ELb0EEENS1_25SingleTileBwdLPTSchedulerILb0ELi128ELb0EEEEEEEEEvNT_6ParamsE$_ZN4cute3eso3ESOILb0ELb0EJiiNS_1CILi72EEENS2_ILi512EEEEEC2ERKiS7_RKS3_RKS4_)
$_ZN7cutlass13device_kernelIN5flash19enable_sm80_to_sm89INS1_16FlashAttnBwdSm80INS1_25CollectiveMainloopBwdSm80ILi2ELi2EN4cute5tupleIJNS5_1CILi128EEES8_NS7_ILi64EEEEEENS_6half_tEfNS_4arch4Sm80ELb1ELb0ELb1ELb0ELb0ELb0ELb0ELb0ELi2ELi4ELi4ELi4ELb0EEENS1_24CollectiveEpilogueBwdGQAISA_fSD_Li256ELb0ELb0EEENS1_25SingleTileBwdLPTSchedulerILb0ELi128ELb0EEEEEEEEEvNT_6ParamsE$_ZN4cute3eso3ESOILb0ELb0EJiiNS_1CILi72EEENS2_ILi512EEEEEC2ERKiS7_RKS3_RKS4_:
        /* <DEDUP_REMOVED lines=8> */
        .type           $_ZN7cutlass13device_kernelIN5flash19enable_sm80_to_sm89INS1_16FlashAttnBwdSm80INS1_25CollectiveMainloopBwdSm80ILi2ELi2EN4cute5tupleIJNS5_1CILi128EEES8_NS7_ILi64EEEEEENS_6half_tEfNS_4arch4Sm80ELb1ELb0ELb1ELb0ELb0ELb0ELb0ELb0ELi2ELi4ELi4ELi4ELb0EEENS1_24CollectiveEpilogueBwdGQAISA_fSD_Li256ELb0ELb0EEENS1_25SingleTileBwdLPTSchedulerILb0ELi128ELb0EEEEEEEEEvNT_6ParamsE$_ZN4cute3eso3ESOILb0ELb0EJiiiEEC2ERKiS4_S4_,@function
        .size           $_ZN7cutlass13device_kernelIN5flash19enable_sm80_to_sm89INS1_16FlashAttnBwdSm80INS1_25CollectiveMainloopBwdSm80ILi2ELi2EN4cute5tupleIJNS5_1CILi128EEES8_NS7_ILi64EEEEEENS_6half_tEfNS_4arch4Sm80ELb1ELb0ELb1ELb0ELb0ELb0ELb0ELb0ELi2ELi4ELi4ELi4ELb0EEENS1_24CollectiveEpilogueBwdGQAISA_fSD_Li256ELb0ELb0EEENS1_25SingleTileBwdLPTSchedulerILb0ELi128ELb0EEEEEEEEEvNT_6ParamsE$_ZN4cute3eso3ESOILb0ELb0EJiiiEEC2ERKiS4_S4_,($_ZN7cutlass13device_kernelIN5flash19enable_sm80_to_sm89INS1_16FlashAttnBwdSm80INS1_25CollectiveMainloopBwdSm80ILi2ELi2EN4cute5tupleIJNS5_1CILi128EEES8_NS7_ILi64EEEEEENS_6half_tEfNS_4arch4Sm80ELb1ELb0ELb1ELb0ELb0ELb0ELb0ELb0ELi2ELi4ELi4ELi4ELb0EEENS1_24CollectiveEpilogueBwdGQAISA_fSD_Li256ELb0ELb0EEENS1_25SingleTileBwdLPTSchedulerILb0ELi128ELb0EEEEEEEEEvNT_6ParamsE$_ZN4cute3eso3ESOILb0ELb0EJiiiNS_1CILi144EEENS2_ILi512EEEEEC2ERKiS7_S7_RKS3_RKS4_ - $_ZN7cutlass13device_kernelIN5flash19enable_sm80_to_sm89INS1_16FlashAttnBwdSm80INS1_25CollectiveMainloopBwdSm80ILi2ELi2EN4cute5tupleIJNS5_1CILi128EEES8_NS7_ILi64EEEEEENS_6half_tEfNS_4arch4Sm80ELb1ELb0ELb1ELb0ELb0ELb0ELb0ELb0ELi2ELi4ELi4ELi4ELb0EEENS1_24CollectiveEpilogueBwdGQAISA_fSD_Li256ELb0ELb0EEENS1_25SingleTileBwdLPTSchedulerILb0ELi128ELb0EEEEEEEEEvNT_6ParamsE$_ZN4cute3eso3ESOILb0ELb0EJiiiEEC2ERKiS4_S4_)
$_ZN7cutlass13device_kernelIN5flash19enable_sm80_to_sm89INS1_16FlashAttnBwdSm80INS1_25CollectiveMainloopBwdSm80ILi2ELi2EN4cute5tupleIJNS5_1CILi128EEES8_NS7_ILi64EEEEEENS_6half_tEfNS_4arch4Sm80ELb1ELb0ELb1ELb0ELb0ELb0ELb0ELb0ELi2ELi4ELi4ELi4ELb0EEENS1_24CollectiveEpilogueBwdGQAISA_fSD_Li256ELb0ELb0EEENS1_25SingleTileBwdLPTSchedulerILb0ELi128ELb0EEEEEEEEEvNT_6ParamsE$_ZN4cute3eso3ESOILb0ELb0EJiiiEEC2ERKiS4_S4_:
        /* <DEDUP_REMOVED lines=9> */
[----:B------:R-:W-:Y:S05]  /*6310*/  RET.REL.NODEC R4 `(_ZN7cutlass13device_kernelIN5flash19enable_sm80_to_sm89INS1_16FlashAttnBwdSm80INS1_25CollectiveMainloopBwdSm80ILi2ELi2EN4cute5tupleIJNS5_1CILi128EEES8_NS7_ILi64EEEEEENS_6half_tEfNS_4arch4Sm80ELb1ELb0ELb1ELb0ELb0ELb0ELb0ELb0ELi2ELi4ELi4ELi4ELb0EEENS1_24CollectiveEpilogueBwdGQAISA_fSD_Li256ELb0ELb0EEENS1_25SingleTileBwdLPTSchedulerILb0ELi128ELb0EEEEEEEEEvNT_6ParamsE) ;  /* 0xffff9ce004007950 */ /* 0x000fea0003c3ffff */
        .type           $_ZN7cutlass13device_kernelIN5flash19enable_sm80_to_sm89INS1_16FlashAttnBwdSm80INS1_25CollectiveMainloopBwdSm80ILi2ELi2EN4cute5tupleIJNS5_1CILi128EEES8_NS7_ILi64EEEEEENS_6half_tEfNS_4arch4Sm80ELb1ELb0ELb1ELb0ELb0ELb0ELb0ELb0ELi2ELi4ELi4ELi4ELb0EEENS1_24CollectiveEpilogueBwdGQAISA_fSD_Li256ELb0ELb0EEENS1_25SingleTileBwdLPTSchedulerILb0ELi128ELb0EEEEEEEEEvNT_6ParamsE$_ZN4cute3eso3ESOILb0ELb0EJiiiNS_1CILi144EEENS2_ILi512EEEEEC2ERKiS7_S7_RKS3_RKS4_,@function
        .size           $_ZN7cutlass13device_kernelIN5flash19enable_sm80_to_sm89INS1_16FlashAttnBwdSm80INS1_25CollectiveMainloopBwdSm80ILi2ELi2EN4cute5tupleIJNS5_1CILi128EEES8_NS7_ILi64EEEEEENS_6half_tEfNS_4arch4Sm80ELb1ELb0ELb1ELb0ELb0ELb0ELb0ELb0ELi2ELi4ELi4ELi4ELb0EEENS1_24CollectiveEpilogueBwdGQAISA_fSD_Li256ELb0ELb0EEENS1_25SingleTileBwdLPTSchedulerILb0ELi128ELb0EEEEEEEEEvNT_6ParamsE$_ZN4cute3eso3ESOILb0ELb0EJiiiNS_1CILi144EEENS2_ILi512EEEEEC2ERKiS7_S7_RKS3_RKS4_,($_ZN7cutlass13device_kernelIN5flash19enable_sm80_to_sm89INS1_16FlashAttnBwdSm80INS1_25CollectiveMainloopBwdSm80ILi2ELi2EN4cute5tupleIJNS5_1CILi128EEES8_NS7_ILi64EEEEEENS_6half_tEfNS_4arch4Sm80ELb1ELb0ELb1ELb0ELb0ELb0ELb0ELb0ELi2ELi4ELi4ELi4ELb0EEENS1_24CollectiveEpilogueBwdGQAISA_fSD_Li256ELb0ELb0EEENS1_25SingleTileBwdLPTSchedulerILb0ELi128ELb0EEEEEEEEEvNT_6ParamsE$_ZN4cute3eso3ESOILb0ELb0EJiiiNS_1CILi72EEENS2_ILi512EEEEEC2ERKiS7_S7_RKS3_RKS4_ - $_ZN7cutlass13device_kernelIN5flash19enable_sm80_to_sm89INS1_16FlashAttnBwdSm80INS1_25CollectiveMainloopBwdSm80ILi2ELi2EN4cute5tupleIJNS5_1CILi128EEES8_NS7_ILi64EEEEEENS_6half_tEfNS_4arch4Sm80ELb1ELb0ELb1ELb0ELb0ELb0ELb0ELb0ELi2ELi4ELi4ELi4ELb0EEENS1_24CollectiveEpilogueBwdGQAISA_fSD_Li256ELb0ELb0EEENS1_25SingleTileBwdLPTSchedulerILb0ELi128ELb0EEEEEEEEEvNT_6ParamsE$_ZN4cute3eso3ESOILb0ELb0EJiiiNS_1CILi144EEENS2_ILi512EEEEEC2ERKiS7_S7_RKS3_RKS4_)
$_ZN7cutlass13device_kernelIN5flash19enable_sm80_to_sm89INS1_16FlashAttnBwdSm80INS1_25CollectiveMainloopBwdSm80ILi2ELi2EN4cute5tupleIJNS5_1CILi128EEES8_NS7_ILi64EEEEEENS_6half_tEfNS_4arch4Sm80ELb1ELb0ELb1ELb0ELb0ELb0ELb0ELb0ELi2ELi4ELi4ELi4ELb0EEENS1_24CollectiveEpilogueBwdGQAISA_fSD_Li256ELb0ELb0EEENS1_25SingleTileBwdLPTSchedulerILb0ELi128ELb0EEEEEEEEEvNT_6ParamsE$_ZN4cute3eso3ESOILb0ELb0EJiiiNS_1CILi144EEENS2_ILi512EEEEEC2ERKiS7_S7_RKS3_RKS4_:
        /* <DEDUP_REMOVED lines=10> */
[----:B------:R-:W-:Y:S05]  /*63c0*/  RET.REL.NODEC R34 `(_ZN7cutlass13device_kernelIN5flash19enable_sm80_to_sm89INS1_16FlashAttnBwdSm80INS1_25CollectiveMainloopBwdSm80ILi2ELi2EN4cute5tupleIJNS5_1CILi128EEES8_NS7_ILi64EEEEEENS_6half_tEfNS_4arch4Sm80ELb1ELb0ELb1ELb0ELb0ELb0ELb0ELb0ELi2ELi4ELi4ELi4ELb0EEENS1_24CollectiveEpilogueBwdGQAISA_fSD_Li256ELb0ELb0EEENS1_25SingleTileBwdLPTSchedulerILb0ELi128ELb0EEEEEEEEEvNT_6ParamsE) ;  /* 0xffff9c3022007950 */ /* 0x000fea0003c3ffff */
        .type           $_ZN7cutlass13device_kernelIN5flash19enable_sm80_to_sm89INS1_16FlashAttnBwdSm80INS1_25CollectiveMainloopBwdSm80ILi2ELi2EN4cute5tupleIJNS5_1CILi128EEES8_NS7_ILi64EEEEEENS_6half_tEfNS_4arch4Sm80ELb1ELb0ELb1ELb0ELb0ELb0ELb0ELb0ELi2ELi4ELi4ELi4ELb0EEENS1_24CollectiveEpilogueBwdGQAISA_fSD_Li256ELb0ELb0EEENS1_25SingleTileBwdLPTSchedulerILb0ELi128ELb0EEEEEEEEEvNT_6ParamsE$_ZN4cute3eso3ESOILb0ELb0EJiiiNS_1CILi72EEENS2_ILi512EEEEEC2ERKiS7_S7_RKS3_RKS4_,@function
        .size           $_ZN7cutlass13device_kernelIN5flash19enable_sm80_to_sm89INS1_16FlashAttnBwdSm80INS1_25CollectiveMainloopBwdSm80ILi2ELi2EN4cute5tupleIJNS5_1CILi128EEES8_NS7_ILi64EEEEEENS_6half_tEfNS_4arch4Sm80ELb1ELb0ELb1ELb0ELb0ELb0ELb0ELb0ELi2ELi4ELi4ELi4ELb0EEENS1_24CollectiveEpilogueBwdGQAISA_fSD_Li256ELb0ELb0EEENS1_25SingleTileBwdLPTSchedulerILb0ELi128ELb0EEEEEEEEEvNT_6ParamsE$_ZN4cute3eso3ESOILb0ELb0EJiiiNS_1CILi72EEENS2_ILi512EEEEEC2ERKiS7_S7_RKS3_RKS4_,($_ZN7cutlass13device_kernelIN5flash19enable_sm80_to_sm89INS1_16FlashAttnBwdSm80INS1_25CollectiveMainloopBwdSm80ILi2ELi2EN4cute5tupleIJNS5_1CILi128EEES8_NS7_ILi64EEEEEENS_6half_tEfNS_4arch4Sm80ELb1ELb0ELb1ELb0ELb0ELb0ELb0ELb0ELi2ELi4ELi4ELi4ELb0EEENS1_24CollectiveEpilogueBwdGQAISA_fSD_Li256ELb0ELb0EEENS1_25SingleTileBwdLPTSchedulerILb0ELi128ELb0EEEEEEEEEvNT_6ParamsE$_ZN4cute3eso3ESOILb0ELb1EJNS_5tupleIJiNS2_IJiNS_1CILi0EEEEEEEEENS2_IJNS_10UnderscoreENS2_IJS7_S7_EEEEEEEEC2ERKS6_RKS9_ - $_ZN7cutlass13device_kernelIN5flash19enable_sm80_to_sm89INS1_16FlashAttnBwdSm80INS1_25CollectiveMainloopBwdSm80ILi2ELi2EN4cute5tupleIJNS5_1CILi128EEES8_NS7_ILi64EEEEEENS_6half_tEfNS_4arch4Sm80ELb1ELb0ELb1ELb0ELb0ELb0ELb0ELb0ELi2ELi4ELi4ELi4ELb0EEENS1_24CollectiveEpilogueBwdGQAISA_fSD_Li256ELb0ELb0EEENS1_25SingleTileBwdLPTSchedulerILb0ELi128ELb0EEEEEEEEEvNT_6ParamsE$_ZN4cute3eso3ESOILb0ELb0EJiiiNS_1CILi72EEENS2_ILi512EEEEEC2ERKiS7_S7_RKS3_RKS4_)
$_ZN7cutlass13device_kernelIN5flash19enable_sm80_to_sm89INS1_16FlashAttnBwdSm80INS1_25CollectiveMainloopBwdSm80ILi2ELi2EN4cute5tupleIJNS5_1CILi128EEES8_NS7_ILi64EEEEEENS_6half_tEfNS_4arch4Sm80ELb1ELb0ELb1ELb0ELb0ELb0ELb0ELb0ELi2ELi4ELi4ELi4ELb0EEENS1_24CollectiveEpilogueBwdGQAISA_fSD_Li256ELb0ELb0EEENS1_25SingleTileBwdLPTSchedulerILb0ELi128ELb0EEEEEEEEEvNT_6ParamsE$_ZN4cute3eso3ESOILb0ELb0EJiiiNS_1CILi72EEENS2_ILi512EEEEEC2ERKiS7_S7_RKS3_RKS4_:
        /* <DEDUP_REMOVED lines=10> */
        .type           $_ZN7cutlass13device_kernelIN5flash19enable_sm80_to_sm89INS1_16FlashAttnBwdSm80INS1_25CollectiveMainloopBwdSm80ILi2ELi2EN4cute5tupleIJNS5_1CILi128EEES8_NS7_ILi64EEEEEENS_6half_tEfNS_4arch4Sm80ELb1ELb0ELb1ELb0ELb0ELb0ELb0ELb0ELi2ELi4ELi4ELi4ELb0EEENS1_24CollectiveEpilogueBwdGQAISA_fSD_Li256ELb0ELb0EEENS1_25SingleTileBwdLPTSchedulerILb0ELi128ELb0EEEEEEEEEvNT_6ParamsE$_ZN4cute3eso3ESOILb0ELb1EJNS_5tupleIJiNS2_IJiNS_1CILi0EEEEEEEEENS2_IJNS_10UnderscoreENS2_IJS7_S7_EEEEEEEEC2ERKS6_RKS9_,@function
        .size           $_ZN7cutlass13device_kernelIN5flash19enable_sm80_to_sm89INS1_16FlashAttnBwdSm80INS1_25CollectiveMainloopBwdSm80ILi2ELi2EN4cute5tupleIJNS5_1CILi128EEES8_NS7_ILi64EEEEEENS_6half_tEfNS_4arch4Sm80ELb1ELb0ELb1ELb0ELb0ELb0ELb0ELb0ELi2ELi4ELi4ELi4ELb0EEENS1_24CollectiveEpilogueBwdGQAISA_fSD_Li256ELb0ELb0EEENS1_25SingleTileBwdLPTSchedulerILb0ELi128ELb0EEEEEEEEEvNT_6ParamsE$_ZN4cute3eso3ESOILb0ELb1EJNS_5tupleIJiNS2_IJiNS_1CILi0EEEEEEEEENS2_IJNS_10UnderscoreENS2_IJS7_S7_EEEEEEEEC2ERKS6_RKS9_,($_ZN7cutlass13device_kernelIN5flash19enable_sm80_to_sm89INS1_16FlashAttnBwdSm80INS1_25CollectiveMainloopBwdSm80ILi2ELi2EN4cute5tupleIJNS5_1CILi128EEES8_NS7_ILi64EEEEEENS_6half_tEfNS_4arch4Sm80ELb1ELb0ELb1ELb0ELb0ELb0ELb0ELb0ELi2ELi4ELi4ELi4ELb0EEENS1_24CollectiveEpilogueBwdGQAISA_fSD_Li256ELb0ELb0EEENS1_25SingleTileBwdLPTSchedulerILb0ELi128ELb0EEEEEEEEEvNT_6ParamsE$_ZN4cute3eso3ESOILb0ELb1EJNS_6LayoutINS_5tupleIJNS3_IJNS_1CILi8EEENS4_ILi1EEEEEENS4_ILi2EEEEEENS3_IJNS3_IJS6_NS4_ILi0EEEEEEiEEEEESA_EEC2ERKSD_RKSA_ - $_ZN7cutlass13device_kernelIN5flash19enable_sm80_to_sm89INS1_16FlashAttnBwdSm80INS1_25CollectiveMainloopBwdSm80ILi2ELi2EN4cute5tupleIJNS5_1CILi128EEES8_NS7_ILi64EEEEEENS_6half_tEfNS_4arch4Sm80ELb1ELb0ELb1ELb0ELb0ELb0ELb0ELb0ELi2ELi4ELi4ELi4ELb0EEENS1_24CollectiveEpilogueBwdGQAISA_fSD_Li256ELb0ELb0EEENS1_25SingleTileBwdLPTSchedulerILb0ELi128ELb0EEEEEEEEEvNT_6ParamsE$_ZN4cute3eso3ESOILb0ELb1EJNS_5tupleIJiNS2_IJiNS_1CILi0EEEEEEEEENS2_IJNS_10UnderscoreENS2_IJS7_S7_EEEEEEEEC2ERKS6_RKS9_)
$_ZN7cutlass13device_kernelIN5flash19enable_sm80_to_sm89INS1_16FlashAttnBwdSm80INS1_25CollectiveMainloopBwdSm80ILi2ELi2EN4cute5tupleIJNS5_1CILi128EEES8_NS7_ILi64EEEEEENS_6half_tEfNS_4arch4Sm80ELb1ELb0ELb1ELb0ELb0ELb0ELb0ELb0ELi2ELi4ELi4ELi4ELb0EEENS1_24CollectiveEpilogueBwdGQAISA_fSD_Li256ELb0ELb0EEENS1_25SingleTileBwdLPTSchedulerILb0ELi128ELb0EEEEEEEEEvNT_6ParamsE$_ZN4cute3eso3ESOILb0ELb1EJNS_5tupleIJiNS2_IJiNS_1CILi0EEEEEEEEENS2_IJNS_10UnderscoreENS2_IJS7_S7_EEEEEEEEC2ERKS6_RKS9_:
[----:B------:R-:W-:Y:S02]  /*6470*/  IADD3 R6, R81, -c[0x0][0x20], RZ ;  /* 0x8000080051067a10 */ /* 0x000fe40007ffe0ff */
[----:B------:R-:W-:-:S03]  /*6480*/  MOV R35, 0x0 ;  /* 0x0000000000237802 */ /* 0x000fc60000000f00 */
[----:B------:R1:W-:Y:S04]  /*6490*/  STL [R6], R2 ;  /* 0x0000000206007387 */ /* 0x0003e80000100800 */
[----:B------:R1:W-:Y:S01]  /*64a0*/  STL [R6+0x4], R3 ;  /* 0x0000040306007387 */ /* 0x0003e20000100800 */
[----:B------:R-:W-:Y:S05]  /*64b0*/  RET.REL.NODEC R34 `(_ZN7cutlass13device_kernelIN5flash19enable_sm80_to_sm89INS1_16FlashAttnBwdSm80INS1_25CollectiveMainloopBwdSm80ILi2ELi2EN4cute5tupleIJNS5_1CILi128EEES8_NS7_ILi64EEEEEENS_6half_tEfNS_4arch4Sm80ELb1ELb0ELb1ELb0ELb0ELb0ELb0ELb0ELi2ELi4ELi4ELi4ELb0EEENS1_24CollectiveEpilogueBwdGQAISA_fSD_Li256ELb0ELb0EEENS1_25SingleTileBwdLPTSchedulerILb0ELi128ELb0EEEEEEEEEvNT_6ParamsE) ;  /* 0xffff9b4022007950 */ /* 0x000fea0003c3ffff */
        .type           $_ZN7cutlass13device_kernelIN5flash19enable_sm80_to_sm89INS1_16FlashAttnBwdSm80INS1_25CollectiveMainloopBwdSm80ILi2ELi2EN4cute5tupleIJNS5_1CILi128EEES8_NS7_ILi64EEEEEENS_6half_tEfNS_4arch4Sm80ELb1ELb0ELb1ELb0ELb0ELb0ELb0ELb0ELi2ELi4ELi4ELi4ELb0EEENS1_24CollectiveEpilogueBwdGQAISA_fSD_Li256ELb0ELb0EEENS1_25SingleTileBwdLPTSchedulerILb0ELi128ELb0EEEEEEEEEvNT_6ParamsE$_ZN4cute3eso3ESOILb0ELb1EJNS_6LayoutINS_5tupleIJNS3_IJNS_1CILi8EEENS4_ILi1EEEEEENS4_ILi2EEEEEENS3_IJNS3_IJS6_NS4_ILi0EEEEEEiEEEEESA_EEC2ERKSD_RKSA_,@function
        .size           $_ZN7cutlass13device_kernelIN5flash19enable_sm80_to_sm89INS1_16FlashAttnBwdSm80INS1_25CollectiveMainloopBwdSm80ILi2ELi2EN4cute5tupleIJNS5_1CILi128EEES8_NS7_ILi64EEEEEENS_6half_tEfNS_4arch4Sm80ELb1ELb0ELb1ELb0ELb0ELb0ELb0ELb0ELi2ELi4ELi4ELi4ELb0EEENS1_24CollectiveEpilogueBwdGQAISA_fSD_Li256ELb0ELb0EEENS1_25SingleTileBwdLPTSchedulerILb0ELi128ELb0EEEEEEEEEvNT_6ParamsE$_ZN4cute3eso3ESOILb0ELb1EJNS_6LayoutINS_5tupleIJNS3_IJNS_1CILi8EEENS4_ILi1EEEEEENS4_ILi2EEEEEENS3_IJNS3_IJS6_NS4_ILi0EEEEEEiEEEEESA_EEC2ERKSD_RKSA_,($_ZN7cutlass13device_kernelIN5flash19enable_sm80_to_sm89INS1_16FlashAttnBwdSm80INS1_25CollectiveMainloopBwdSm80ILi2ELi2EN4cute5tupleIJNS5_1CILi128EEES8_NS7_ILi64EEEEEENS_6half_tEfNS_4arch4Sm80ELb1ELb0ELb1ELb0ELb0ELb0ELb0ELb0ELi2ELi4ELi4ELi4ELb0EEENS1_24CollectiveEpilogueBwdGQAISA_fSD_Li256ELb0ELb0EEENS1_25SingleTileBwdLPTSchedulerILb0ELi128ELb0EEEEEEEEEvNT_6ParamsE$_ZN4cute3eso3ESOILb0ELb1EJiNS_1CILi0EEEEEC2ERKiRKS3_ - $_ZN7cutlass13device_kernelIN5flash19enable_sm80_to_sm89INS1_16FlashAttnBwdSm80INS1_25CollectiveMainloopBwdSm80ILi2ELi2EN4cute5tupleIJNS5_1CILi128EEES8_NS7_ILi64EEEEEENS_6half_tEfNS_4arch4Sm80ELb1ELb0ELb1ELb0ELb0ELb0ELb0ELb0ELi2ELi4ELi4ELi4ELb0EEENS1_24CollectiveEpilogueBwdGQAISA_fSD_Li256ELb0ELb0EEENS1_25SingleTileBwdLPTSchedulerILb0ELi128ELb0EEEEEEEEEvNT_6ParamsE$_ZN4cute3eso3ESOILb0ELb1EJNS_6LayoutINS_5tupleIJNS3_IJNS_1CILi8EEENS4_ILi1EEEEEENS4_ILi2EEEEEENS3_IJNS3_IJS6_NS4_ILi0EEEEEEiEEEEESA_EEC2ERKSD_RKSA_)
$_ZN7cutlass13device_kernelIN5flash19enable_sm80_to_sm89INS1_16FlashAttnBwdSm80INS1_25CollectiveMainloopBwdSm80ILi2ELi2EN4cute5tupleIJNS5_1CILi128EEES8_NS7_ILi64EEEEEENS_6half_tEfNS_4arch4Sm80ELb1ELb0ELb1ELb0ELb0ELb0ELb0ELb0ELi2ELi4ELi4ELi4ELb0EEENS1_24CollectiveEpilogueBwdGQAISA_fSD_Li256ELb0ELb0EEENS1_25SingleTileBwdLPTSchedulerILb0ELi128ELb0EEEEEEEEEvNT_6ParamsE$_ZN4cute3eso3ESOILb0ELb1EJNS_6LayoutINS_5tupleIJNS3_IJNS_1CILi8EEENS4_ILi1EEEEEENS4_ILi2EEEEEENS3_IJNS3_IJS6_NS4_ILi0EEEEEEiEEEEESA_EEC2ERKSD_RKSA_:
[----:B------:R-:W-:Y:S02]  /*64c0*/  IADD3 R2, R82, -c[0x0][0x20], RZ ;  /* 0x8000080052027a10 */ /* 0x000fe40007ffe0ff */
[----:B------:R-:W-:-:S03]  /*64d0*/  MOV R13, 0x0 ;  /* 0x00000000000d7802 */ /* 0x000fc60000000f00 */
[----:B------:R1:W-:Y:S01]  /*64e0*/  STL [R2], R3 ;  /* 0x0000000302007387 */ /* 0x0003e20000100800 */
[----:B------:R-:W-:Y:S05]  /*64f0*/  RET.REL.NODEC R12 `(_ZN7cutlass13device_kernelIN5flash19enable_sm80_to_sm89INS1_16FlashAttnBwdSm80INS1_25CollectiveMainloopBwdSm80ILi2ELi2EN4cute5tupleIJNS5_1CILi128EEES8_NS7_ILi64EEEEEENS_6half_tEfNS_4arch4Sm80ELb1ELb0ELb1ELb0ELb0ELb0ELb0ELb0ELi2ELi4ELi4ELi4ELb0EEENS1_24CollectiveEpilogueBwdGQAISA_fSD_Li256ELb0ELb0EEENS1_25SingleTileBwdLPTSchedulerILb0ELi128ELb0EEEEEEEEEvNT_6ParamsE) ;  /* 0xffff9b000c007950 */ /* 0x000fea0003c3ffff */
        .type           $_ZN7cutlass13device_kernelIN5flash19enable_sm80_to_sm89INS1_16FlashAttnBwdSm80INS1_25CollectiveMainloopBwdSm80ILi2ELi2EN4cute5tupleIJNS5_1CILi128EEES8_NS7_ILi64EEEEEENS_6half_tEfNS_4arch4Sm80ELb1ELb0ELb1ELb0ELb0ELb0ELb0ELb0ELi2ELi4ELi4ELi4ELb0EEENS1_24CollectiveEpilogueBwdGQAISA_fSD_Li256ELb0ELb0EEENS1_25SingleTileBwdLPTSchedulerILb0ELi128ELb0EEEEEEEEEvNT_6ParamsE$_ZN4cute3eso3ESOILb0ELb1EJiNS_1CILi0EEEEEC2ERKiRKS3_,@function
        .size           $_ZN7cutlass13device_kernelIN5flash19enable_sm80_to_sm89INS1_16FlashAttnBwdSm80INS1_25CollectiveMainloopBwdSm80ILi2ELi2EN4cute5tupleIJNS5_1CILi128EEES8_NS7_ILi64EEEEEENS_6half_tEfNS_4arch4Sm80ELb1ELb0ELb1ELb0ELb0ELb0ELb0ELb0ELi2ELi4ELi4ELi4ELb0EEENS1_24CollectiveEpilogueBwdGQAISA_fSD_Li256ELb0ELb0EEENS1_25SingleTileBwdLPTSchedulerILb0ELi128ELb0EEEEEEEEEvNT_6ParamsE$_ZN4cute3eso3ESOILb0ELb1EJiNS_1CILi0EEEEEC2ERKiRKS3_,($_ZN7cutlass13device_kernelIN5flash19enable_sm80_to_sm89INS1_16FlashAttnBwdSm80INS1_25CollectiveMainloopBwdSm80ILi2ELi2EN4cute5tupleIJNS5_1CILi128EEES8_NS7_ILi64EEEEEENS_6half_tEfNS_4arch4Sm80ELb1ELb0ELb1ELb0ELb0ELb0ELb0ELb0ELi2ELi4ELi4ELi4ELb0EEENS1_24CollectiveEpilogueBwdGQAISA_fSD_Li256ELb0ELb0EEENS1_25SingleTileBwdLPTSchedulerILb0ELi128ELb0EEEEEEEEEvNT_6ParamsE$_ZN4cute3eso3ESOILb0ELb1EJiNS_1CILi144EEENS2_ILi288EEEEEC2ERKiRKS3_RKS4_ - $_ZN7cutlass13device_kernelIN5flash19enable_sm80_to_sm89INS1_16FlashAttnBwdSm80INS1_25CollectiveMainloopBwdSm80ILi2ELi2EN4cute5tupleIJNS5_1CILi128EEES8_NS7_ILi64EEEEEENS_6half_tEfNS_4arch4Sm80ELb1ELb0ELb1ELb0ELb0ELb0ELb0ELb0ELi2ELi4ELi4ELi4ELb0EEENS1_24CollectiveEpilogueBwdGQAISA_fSD_Li256ELb0ELb0EEENS1_25SingleTileBwdLPTSchedulerILb0ELi128ELb0EEEEEEEEEvNT_6ParamsE$_ZN4cute3eso3ESOILb0ELb1EJiNS_1CILi0EEEEEC2ERKiRKS3_)
$_ZN7cutlass13device_kernelIN5flash19enable_sm80_to_sm89INS1_16FlashAttnBwdSm80INS1_25CollectiveMainloopBwdSm80ILi2ELi2EN4cute5tupleIJNS5_1CILi128EEES8_NS7_ILi64EEEEEENS_6half_tEfNS_4arch4Sm80ELb1ELb0ELb1ELb0ELb0ELb0ELb0ELb0ELi2ELi4ELi4ELi4ELb0EEENS1_24CollectiveEpilogueBwdGQAISA_fSD_Li256ELb0ELb0EEENS1_25SingleTileBwdLPTSchedulerILb0ELi128ELb0EEEEEEEEEvNT_6ParamsE$_ZN4cute3eso3ESOILb0ELb1EJiNS_1CILi0EEEEEC2ERKiRKS3_:
[----:B------:R-:W-:Y:S02]  /*6500*/  IADD3 R2, R81, -c[0x0][0x20], RZ ;  /* 0x8000080051027a10 */ /* 0x000fe40007ffe0ff */
[----:B------:R-:W-:-:S03]  /*6510*/  MOV R7, 0x0 ;  /* 0x0000000000077802 */ /* 0x000fc60000000f00 */
[----:B------:R1:W-:Y:S01]  /*6520*/  STL [R2], R3 ;  /* 0x0000000302007387 */ /* 0x0003e20000100800 */
[----:B------:R-:W-:Y:S05]  /*6530*/  RET.REL.NODEC R6 `(_ZN7cutlass13device_kernelIN5flash19enable_sm80_to_sm89INS1_16FlashAttnBwdSm80INS1_25CollectiveMainloopBwdSm80ILi2ELi2EN4cute5tupleIJNS5_1CILi128EEES8_NS7_ILi64EEEEEENS_6half_tEfNS_4arch4Sm80ELb1ELb0ELb1ELb0ELb0ELb0ELb0ELb0ELi2ELi4ELi4ELi4ELb0EEENS1_24CollectiveEpilogueBwdGQAISA_fSD_Li256ELb0ELb0EEENS1_25SingleTileBwdLPTSchedulerILb0ELi128ELb0EEEEEEEEEvNT_6ParamsE) ;  /* 0xffff9ac006007950 */ /* 0x000fea0003c3ffff */
        .type           $_ZN7cutlass13device_kernelIN5flash19enable_sm80_to_sm89INS1_16FlashAttnBwdSm80INS1_25CollectiveMainloopBwdSm80ILi2ELi2EN4cute5tupleIJNS5_1CILi128EEES8_NS7_ILi64EEEEEENS_6half_tEfNS_4arch4Sm80ELb1ELb0ELb1ELb0ELb0ELb0ELb0ELb0ELi2ELi4ELi4ELi4ELb0EEENS1_24CollectiveEpilogueBwdGQAISA_fSD_Li256ELb0ELb0EEENS1_25SingleTileBwdLPTSchedulerILb0ELi128ELb0EEEEEEEEEvNT_6ParamsE$_ZN4cute3eso3ESOILb0ELb1EJiNS_1CILi144EEENS2_ILi288EEEEEC2ERKiRKS3_RKS4_,@function
        .size           $_ZN7cutlass13device_kernelIN5flash19enable_sm80_to_sm89INS1_16FlashAttnBwdSm80INS1_25CollectiveMainloopBwdSm80ILi2ELi2EN4cute5tupleIJNS5_1CILi128EEES8_NS7_ILi64EEEEEENS_6half_tEfNS_4arch4Sm80ELb1ELb0ELb1ELb0ELb0ELb0ELb0ELb0ELi2ELi4ELi4ELi4ELb0EEENS1_24CollectiveEpilogueBwdGQAISA_fSD_Li256ELb0ELb0EEENS1_25SingleTileBwdLPTSchedulerILb0ELi128ELb0EEEEEEEEEvNT_6ParamsE$_ZN4cute3eso3ESOILb0ELb1EJiNS_1CILi144EEENS2_ILi288EEEEEC2ERKiRKS3_RKS4_,($_ZN7cutlass13device_kernelIN5flash19enable_sm80_to_sm89INS1_16FlashAttnBwdSm80INS1_25CollectiveMainloopBwdSm80ILi2ELi2EN4cute5tupleIJNS5_1CILi128EEES8_NS7_ILi64EEEEEENS_6half_tEfNS_4arch4Sm80ELb1ELb0ELb1ELb0ELb0ELb0ELb0ELb0ELi2ELi4ELi4ELi4ELb0EEENS1_24CollectiveEpilogueBwdGQAISA_fSD_Li256ELb0ELb0EEENS1_25SingleTileBwdLPTSchedulerILb0ELi128ELb0EEEEEEEEEvNT_6ParamsE$_ZN4cute3eso3ESOILb0ELb1EJiNS_1CILi144EEENS2_ILi512EEEEEC2ERKiRKS3_RKS4_ - $_ZN7cutlass13device_kernelIN5flash19enable_sm80_to_sm89INS1_16FlashAttnBwdSm80INS1_25CollectiveMainloopBwdSm80ILi2ELi2EN4cute5tupleIJNS5_1CILi128EEES8_NS7_ILi64EEEEEENS_6half_tEfNS_4arch4Sm80ELb1ELb0ELb1ELb0ELb0ELb0ELb0ELb0ELi2ELi4ELi4ELi4ELb0EEENS1_24CollectiveEpilogueBwdGQAISA_fSD_Li256ELb0ELb0EEENS1_25SingleTileBwdLPTSchedulerILb0ELi128ELb0EEEEEEEEEvNT_6ParamsE$_ZN4cute3eso3ESOILb0ELb1EJiNS_1CILi144EEENS2_ILi288EEEEEC2ERKiRKS3_RKS4_)
$_ZN7cutlass13device_kernelIN5flash19enable_sm80_to_sm89INS1_16FlashAttnBwdSm80INS1_25CollectiveMainloopBwdSm80ILi2ELi2EN4cute5tupleIJNS5_1CILi128EEES8_NS7_ILi64EEEEEENS_6half_tEfNS_4arch4Sm80ELb1ELb0ELb1ELb0ELb0ELb0ELb0ELb0ELi2ELi4ELi4ELi4ELb0EEENS1_24CollectiveEpilogueBwdGQAISA_fSD_Li256ELb0ELb0EEENS1_25SingleTileBwdLPTSchedulerILb0ELi128ELb0EEEEEEEEEvNT_6ParamsE$_ZN4cute3eso3ESOILb0ELb1EJiNS_1CILi144EEENS2_ILi288EEEEEC2ERKiRKS3_RKS4_:
[----:B------:R-:W-:Y:S01]  /*6540*/  IADD3 R4, R81, -c[0x0][0x20], RZ ;  /* 0x8000080051047a10 */ /* 0x000fe20007ffe0ff */
[----:B------:R-:W-:Y:S01]  /*6550*/  IMAD.MOV.U32 R34, RZ, RZ, R26 ;  /* 0x000000ffff227224 */ /* 0x000fe200078e001a */
[----:B------:R-:W-:-:S03]  /*6560*/  MOV R35, 0x0 ;  /* 0x0000000000237802 */ /* 0x000fc60000000f00 */
[----:B------:R1:W-:Y:S01]  /*6570*/  STL [R4], R5 ;  /* 0x0000000504007387 */ /* 0x0003e20000100800 */
[----:B------:R-:W-:Y:S05]  /*6580*/  RET.REL.NODEC R34 `(_ZN7cutlass13device_kernelIN5flash19enable_sm80_to_sm89INS1_16FlashAttnBwdSm80INS1_25CollectiveMainloopBwdSm80ILi2ELi2EN4cute5tupleIJNS5_1CILi128EEES8_NS7_ILi64EEEEEENS_6half_tEfNS_4arch4Sm80ELb1ELb0ELb1ELb0ELb0ELb0ELb0ELb0ELi2ELi4ELi4ELi4ELb0EEENS1_24CollectiveEpilogueBwdGQAISA_fSD_Li256ELb0ELb0EEENS1_25SingleTileBwdLPTSchedulerILb0ELi128ELb0EEEEEEEEEvNT_6ParamsE) ;  /* 0xffff9a7022007950 */ /* 0x000fea0003c3ffff */
        .type           $_ZN7cutlass13device_kernelIN5flash19enable_sm80_to_sm89INS1_16FlashAttnBwdSm80INS1_25CollectiveMainloopBwdSm80ILi2ELi2EN4cute5tupleIJNS5_1CILi128EEES8_NS7_ILi64EEEEEENS_6half_tEfNS_4arch4Sm80ELb1ELb0ELb1ELb0ELb0ELb0ELb0ELb0ELi2ELi4ELi4ELi4ELb0EEENS1_24CollectiveEpilogueBwdGQAISA_fSD_Li256ELb0ELb0EEENS1_25SingleTileBwdLPTSchedulerILb0ELi128ELb0EEEEEEEEEvNT_6ParamsE$_ZN4cute3eso3ESOILb0ELb1EJiNS_1CILi144EEENS2_ILi512EEEEEC2ERKiRKS3_RKS4_,@function
        .size           $_ZN7cutlass13device_kernelIN5flash19enable_sm80_to_sm89INS1_16FlashAttnBwdSm80INS1_25CollectiveMainloopBwdSm80ILi2ELi2EN4cute5tupleIJNS5_1CILi128EEES8_NS7_ILi64EEEEEENS_6half_tEfNS_4arch4Sm80ELb1ELb0ELb1ELb0ELb0ELb0ELb0ELb0ELi2ELi4ELi4ELi4ELb0EEENS1_24CollectiveEpilogueBwdGQAISA_fSD_Li256ELb0ELb0EEENS1_25SingleTileBwdLPTSchedulerILb0ELi128ELb0EEEEEEEEEvNT_6ParamsE$_ZN4cute3eso3ESOILb0ELb1EJiNS_1CILi144EEENS2_ILi512EEEEEC2ERKiRKS3_RKS4_,($_ZN7cutlass13device_kernelIN5flash19enable_sm80_to_sm89INS1_16FlashAttnBwdSm80INS1_25CollectiveMainloopBwdSm80ILi2ELi2EN4cute5tupleIJNS5_1CILi128EEES8_NS7_ILi64EEEEEENS_6half_tEfNS_4arch4Sm80ELb1ELb0ELb1ELb0ELb0ELb0ELb0ELb0ELi2ELi4ELi4ELi4ELb0EEENS1_24CollectiveEpilogueBwdGQAISA_fSD_Li256ELb0ELb0EEENS1_25SingleTileBwdLPTSchedulerILb0ELi128ELb0EEEEEEEEEvNT_6ParamsE$_ZN4cute3eso3ESOILb0ELb1EJiNS_1CILi72EEENS2_ILi512EEEEEC2ERKiRKS3_RKS4_ - $_ZN7cutlass13device_kernelIN5flash19enable_sm80_to_sm89INS1_16FlashAttnBwdSm80INS1_25CollectiveMainloopBwdSm80ILi2ELi2EN4cute5tupleIJNS5_1CILi128EEES8_NS7_ILi64EEEEEENS_6half_tEfNS_4arch4Sm80ELb1ELb0ELb1ELb0ELb0ELb0ELb0ELb0ELi2ELi4ELi4ELi4ELb0EEENS1_24CollectiveEpilogueBwdGQAISA_fSD_Li256ELb0ELb0EEENS1_25SingleTileBwdLPTSchedulerILb0ELi128ELb0EEEEEEEEEvNT_6ParamsE$_ZN4cute3eso3ESOILb0ELb1EJiNS_1CILi144EEENS2_ILi512EEEEEC2ERKiRKS3_RKS4_)
$_ZN7cutlass13device_kernelIN5flash19enable_sm80_to_sm89INS1_16FlashAttnBwdSm80INS1_25CollectiveMainloopBwdSm80ILi2ELi2EN4cute5tupleIJNS5_1CILi128EEES8_NS7_ILi64EEEEEENS_6half_tEfNS_4arch4Sm80ELb1ELb0ELb1ELb0ELb0ELb0ELb0ELb0ELi2ELi4ELi4ELi4ELb0EEENS1_24CollectiveEpilogueBwdGQAISA_fSD_Li256ELb0ELb0EEENS1_25SingleTileBwdLPTSchedulerILb0ELi128ELb0EEEEEEEEEvNT_6ParamsE$_ZN4cute3eso3ESOILb0ELb1EJiNS_1CILi144EEENS2_ILi512EEEEEC2ERKiRKS3_RKS4_:
[----:B------:R-:W-:Y:S01]  /*6590*/  IADD3 R2, R81, -c[0x0][0x20], RZ ;  /* 0x8000080051027a10 */ /* 0x000fe20007ffe0ff */
[----:B------:R-:W-:Y:S01]  /*65a0*/  IMAD.MOV.U32 R34, RZ, RZ, R26 ;  /* 0x000000ffff227224 */ /* 0x000fe200078e001a */
[----:B------:R-:W-:-:S03]  /*65b0*/  MOV R35, 0x0 ;  /* 0x0000000000237802 */ /* 0x000fc60000000f00 */
[----:B------:R1:W-:Y:S01]  /*65c0*/  STL [R2], R3 ;  /* 0x0000000302007387 */ /* 0x0003e20000100800 */
[----:B------:R-:W-:Y:S05]  /*65d0*/  RET.REL.NODEC R34 `(_ZN7cutlass13device_kernelIN5flash19enable_sm80_to_sm89INS1_16FlashAttnBwdSm80INS1_25CollectiveMainloopBwdSm80ILi2ELi2EN4cute5tupleIJNS5_1CILi128EEES8_NS7_ILi64EEEEEENS_6half_tEfNS_4arch4Sm80ELb1ELb0ELb1ELb0ELb0ELb0ELb0ELb0ELi2ELi4ELi4ELi4ELb0EEENS1_24CollectiveEpilogueBwdGQAISA_fSD_Li256ELb0ELb0EEENS1_25SingleTileBwdLPTSchedulerILb0ELi128ELb0EEEEEEEEEvNT_6ParamsE) ;  /* 0xffff9a2022007950 */ /* 0x000fea0003c3ffff */
        .type           $_ZN7cutlass13device_kernelIN5flash19enable_sm80_to_sm89INS1_16FlashAttnBwdSm80INS1_25CollectiveMainloopBwdSm80ILi2ELi2EN4cute5tupleIJNS5_1CILi128EEES8_NS7_ILi64EEEEEENS_6half_tEfNS_4arch4Sm80ELb1ELb0ELb1ELb0ELb0ELb0ELb0ELb0ELi2ELi4ELi4ELi4ELb0EEENS1_24CollectiveEpilogueBwdGQAISA_fSD_Li256ELb0ELb0EEENS1_25SingleTileBwdLPTSchedulerILb0ELi128ELb0EEEEEEEEEvNT_6ParamsE$_ZN4cute3eso3ESOILb0ELb1EJiNS_1CILi72EEENS2_ILi512EEEEEC2ERKiRKS3_RKS4_,@function
        .size           $_ZN7cutlass13device_kernelIN5flash19enable_sm80_to_sm89INS1_16FlashAttnBwdSm80INS1_25CollectiveMainloopBwdSm80ILi2ELi2EN4cute5tupleIJNS5_1CILi128EEES8_NS7_ILi64EEEEEENS_6half_tEfNS_4arch4Sm80ELb1ELb0ELb1ELb0ELb0ELb0ELb0ELb0ELi2ELi4ELi4ELi4ELb0EEENS1_24CollectiveEpilogueBwdGQAISA_fSD_Li256ELb0ELb0EEENS1_25SingleTileBwdLPTSchedulerILb0ELi128ELb0EEEEEEEEEvNT_6ParamsE$_ZN4cute3eso3ESOILb0ELb1EJiNS_1CILi72EEENS2_ILi512EEEEEC2ERKiRKS3_RKS4_,($_ZN7cutlass13device_kernelIN5flash19enable_sm80_to_sm89INS1_16FlashAttnBwdSm80INS1_25CollectiveMainloopBwdSm80ILi2ELi2EN4cute5tupleIJNS5_1CILi128EEES8_NS7_ILi64EEEEEENS_6half_tEfNS_4arch4Sm80ELb1ELb0ELb1ELb0ELb0ELb0ELb0ELb0ELi2ELi4ELi4ELi4ELb0EEENS1_24CollectiveEpilogueBwdGQAISA_fSD_Li256ELb0ELb0EEENS1_25SingleTileBwdLPTSchedulerILb0ELi128ELb0EEEEEEEEEvNT_6ParamsE$_ZN4cute3eso3ESOILb1ELb0EJNS_10UnderscoreES2_S2_iEEC2ERKS2_S5_S5_RKi - $_ZN7cutlass13device_kernelIN5flash19enable_sm80_to_sm89INS1_16FlashAttnBwdSm80INS1_25CollectiveMainloopBwdSm80ILi2ELi2EN4cute5tupleIJNS5_1CILi128EEES8_NS7_ILi64EEEEEENS_6half_tEfNS_4arch4Sm80ELb1ELb0ELb1ELb0ELb0ELb0ELb0ELb0ELi2ELi4ELi4ELi4ELb0EEENS1_24CollectiveEpilogueBwdGQAISA_fSD_Li256ELb0ELb0EEENS1_25SingleTileBwdLPTSchedulerILb0ELi128ELb0EEEEEEEEEvNT_6ParamsE$_ZN4cute3eso3ESOILb0ELb1EJiNS_1CILi72EEENS2_ILi512EEEEEC2ERKiRKS3_RKS4_)
$_ZN7cutlass13device_kernelIN5flash19enable_sm80_to_sm89INS1_16FlashAttnBwdSm80INS1_25CollectiveMainloopBwdSm80ILi2ELi2EN4cute5tupleIJNS5_1CILi128EEES8_NS7_ILi64EEEEEENS_6half_tEfNS_4arch4Sm80ELb1ELb0ELb1ELb0ELb0ELb0ELb0ELb0ELi2ELi4ELi4ELi4ELb0EEENS1_24CollectiveEpilogueBwdGQAISA_fSD_Li256ELb0ELb0EEENS1_25SingleTileBwdLPTSchedulerILb0ELi128ELb0EEEEEEEEEvNT_6ParamsE$_ZN4cute3eso3ESOILb0ELb1EJiNS_1CILi72EEENS2_ILi512EEEEEC2ERKiRKS3_RKS4_:
[----:B------:R-:W-:Y:S01]  /*65e0*/  IADD3 R2, R81, -c[0x0][0x20], RZ ;  /* 0x8000080051027a10 */ /* 0x000fe20007ffe0ff */
[----:B------:R-:W-:Y:S01]  /*65f0*/  IMAD.MOV.U32 R38, RZ, RZ, R6 ;  /* 0x000000ffff267224 */ /* 0x000fe200078e0006 */
[----:B------:R-:W-:-:S03]  /*6600*/  MOV R39, 0x0 ;  /* 0x0000000000277802 */ /* 0x000fc60000000f00 */
[----:B------:R1:W-:Y:S01]  /*6610*/  STL [R2], R3 ;  /* 0x0000000302007387 */ /* 0x0003e20000100800 */
[----:B------:R-:W-:Y:S05]  /*6620*/  RET.REL.NODEC R38 `(_ZN7cutlass13device_kernelIN5flash19enable_sm80_to_sm89INS1_16FlashAttnBwdSm80INS1_25CollectiveMainloopBwdSm80ILi2ELi2EN4cute5tupleIJNS5_1CILi128EEES8_NS7_ILi64EEEEEENS_6half_tEfNS_4arch4Sm80ELb1ELb0ELb1ELb0ELb0ELb0ELb0ELb0ELi2ELi4ELi4ELi4ELb0EEENS1_24CollectiveEpilogueBwdGQAISA_fSD_Li256ELb0ELb0EEENS1_25SingleTileBwdLPTSchedulerILb0ELi128ELb0EEEEEEEEEvNT_6ParamsE) ;  /* 0xffff99d026007950 */ /* 0x000fea0003c3ffff */
        .type           $_ZN7cutlass13device_kernelIN5flash19enable_sm80_to_sm89INS1_16FlashAttnBwdSm80INS1_25CollectiveMainloopBwdSm80ILi2ELi2EN4cute5tupleIJNS5_1CILi128EEES8_NS7_ILi64EEEEEENS_6half_tEfNS_4arch4Sm80ELb1ELb0ELb1ELb0ELb0ELb0ELb0ELb0ELi2ELi4ELi4ELi4ELb0EEENS1_24CollectiveEpilogueBwdGQAISA_fSD_Li256ELb0ELb0EEENS1_25SingleTileBwdLPTSchedulerILb0ELi128ELb0EEEEEEEEEvNT_6ParamsE$_ZN4cute3eso3ESOILb1ELb0EJNS_10UnderscoreES2_S2_iEEC2ERKS2_S5_S5_RKi,@function
        .size           $_ZN7cutlass13device_kernelIN5flash19enable_sm80_to_sm89INS1_16FlashAttnBwdSm80INS1_25CollectiveMainloopBwdSm80ILi2ELi2EN4cute5tupleIJNS5_1CILi128EEES8_NS7_ILi64EEEEEENS_6half_tEfNS_4arch4Sm80ELb1ELb0ELb1ELb0ELb0ELb0ELb0ELb0ELi2ELi4ELi4ELi4ELb0EEENS1_24CollectiveEpilogueBwdGQAISA_fSD_Li256ELb0ELb0EEENS1_25SingleTileBwdLPTSchedulerILb0ELi128ELb0EEEEEEEEEvNT_6ParamsE$_ZN4cute3eso3ESOILb1ELb0EJNS_10UnderscoreES2_S2_iEEC2ERKS2_S5_S5_RKi,($_ZN7cutlass13device_kernelIN5flash19enable_sm80_to_sm89INS1_16FlashAttnBwdSm80INS1_25CollectiveMainloopBwdSm80ILi2ELi2EN4cute5tupleIJNS5_1CILi128EEES8_NS7_ILi64EEEEEENS_6half_tEfNS_4arch4Sm80ELb1ELb0ELb1ELb0ELb0ELb0ELb0ELb0ELi2ELi4ELi4ELi4ELb0EEENS1_24CollectiveEpilogueBwdGQAISA_fSD_Li256ELb0ELb0EEENS1_25SingleTileBwdLPTSchedulerILb0ELi128ELb0EEEEEEEEEvNT_6ParamsE$_ZN4cute3eso3ESOILb1ELb0EJNS_10UnderscoreES2_iEEC2ERKS2_S5_RKi - $_ZN7cutlass13device_kernelIN5flash19enable_sm80_to_sm89INS1_16FlashAttnBwdSm80INS1_25CollectiveMainloopBwdSm80ILi2ELi2EN4cute5tupleIJNS5_1CILi128EEES8_NS7_ILi64EEEEEENS_6half_tEfNS_4arch4Sm80ELb1ELb0ELb1ELb0ELb0ELb0ELb0ELb0ELi2ELi4ELi4ELi4ELb0EEENS1_24CollectiveEpilogueBwdGQAISA_fSD_Li256ELb0ELb0EEENS1_25SingleTileBwdLPTSchedulerILb0ELi128ELb0EEEEEEEEEvNT_6ParamsE$_ZN4cute3eso3ESOILb1ELb0EJNS_10UnderscoreES2_S2_iEEC2ERKS2_S5_S5_RKi)
$_ZN7cutlass13device_kernelIN5flash19enable_sm80_to_sm89INS1_16FlashAttnBwdSm80INS1_25CollectiveMainloopBwdSm80ILi2ELi2EN4cute5tupleIJNS5_1CILi128EEES8_NS7_ILi64EEEEEENS_6half_tEfNS_4arch4Sm80ELb1ELb0ELb1ELb0ELb0ELb0ELb0ELb0ELi2ELi4ELi4ELi4ELb0EEENS1_24CollectiveEpilogueBwdGQAISA_fSD_Li256ELb0ELb0EEENS1_25SingleTileBwdLPTSchedulerILb0ELi128ELb0EEEEEEEEEvNT_6ParamsE$_ZN4cute3eso3ESOILb1ELb0EJNS_10UnderscoreES2_S2_iEEC2ERKS2_S5_S5_RKi:
[----:B------:R-:W-:Y:S02]  /*6630*/  IADD3 R2, R60, -c[0x0][0x20], RZ ;  /* 0x800008003c027a10 */ /* 0x000fe40007ffe0ff */
[----:B------:R-:W-:-:S03]  /*6640*/  MOV R5, 0x0 ;  /* 0x0000000000057802 */ /* 0x000fc60000000f00 */
[----:B------:R1:W-:Y:S01]  /*6650*/  STL [R2], R24 ;  /* 0x0000001802007387 */ /* 0x0003e20000100800 */
[----:B------:R-:W-:Y:S05]  /*6660*/  RET.REL.NODEC R4 `(_ZN7cutlass13device_kernelIN5flash19enable_sm80_to_sm89INS1_16FlashAttnBwdSm80INS1_25CollectiveMainloopBwdSm80ILi2ELi2EN4cute5tupleIJNS5_1CILi128EEES8_NS7_ILi64EEEEEENS_6half_tEfNS_4arch4Sm80ELb1ELb0ELb1ELb0ELb0ELb0ELb0ELb0ELi2ELi4ELi4ELi4ELb0EEENS1_24CollectiveEpilogueBwdGQAISA_fSD_Li256ELb0ELb0EEENS1_25SingleTileBwdLPTSchedulerILb0ELi128ELb0EEEEEEEEEvNT_6ParamsE) ;  /* 0xffff999004007950 */ /* 0x000fea0003c3ffff */
        .type           $_ZN7cutlass13device_kernelIN5flash19enable_sm80_to_sm89INS1_16FlashAttnBwdSm80INS1_25CollectiveMainloopBwdSm80ILi2ELi2EN4cute5tupleIJNS5_1CILi128EEES8_NS7_ILi64EEEEEENS_6half_tEfNS_4arch4Sm80ELb1ELb0ELb1ELb0ELb0ELb0ELb0ELb0ELi2ELi4ELi4ELi4ELb0EEENS1_24CollectiveEpilogueBwdGQAISA_fSD_Li256ELb0ELb0EEENS1_25SingleTileBwdLPTSchedulerILb0ELi128ELb0EEEEEEEEEvNT_6ParamsE$_ZN4cute3eso3ESOILb1ELb0EJNS_10UnderscoreES2_iEEC2ERKS2_S5_RKi,@function
        .size           $_ZN7cutlass13device_kernelIN5flash19enable_sm80_to_sm89INS1_16FlashAttnBwdSm80INS1_25CollectiveMainloopBwdSm80ILi2ELi2EN4cute5tupleIJNS5_1CILi128EEES8_NS7_ILi64EEEEEENS_6half_tEfNS_4arch4Sm80ELb1ELb0ELb1ELb0ELb0ELb0ELb0ELb0ELi2ELi4ELi4ELi4ELb0EEENS1_24CollectiveEpilogueBwdGQAISA_fSD_Li256ELb0ELb0EEENS1_25SingleTileBwdLPTSchedulerILb0ELi128ELb0EEEEEEEEEvNT_6ParamsE$_ZN4cute3eso3ESOILb1ELb0EJNS_10UnderscoreES2_iEEC2ERKS2_S5_RKi,($_ZN7cutlass13device_kernelIN5flash19enable_sm80_to_sm89INS1_16FlashAttnBwdSm80INS1_25CollectiveMainloopBwdSm80ILi2ELi2EN4cute5tupleIJNS5_1CILi128EEES8_NS7_ILi64EEEEEENS_6half_tEfNS_4arch4Sm80ELb1ELb0ELb1ELb0ELb0ELb0ELb0ELb0ELi2ELi4ELi4ELi4ELb0EEENS1_24CollectiveEpilogueBwdGQAISA_fSD_Li256ELb0ELb0EEENS1_25SingleTileBwdLPTSchedulerILb0ELi128ELb0EEEEEEEEEvNT_6ParamsE$_ZN4cute3eso3ESOILb1ELb0EJNS_10UnderscoreEiEEC2ERKS2_RKi - $_ZN7cutlass13device_kernelIN5flash19enable_sm80_to_sm89INS1_16FlashAttnBwdSm80INS1_25CollectiveMainloopBwdSm80ILi2ELi2EN4cute5tupleIJNS5_1CILi128EEES8_NS7_ILi64EEEEEENS_6half_tEfNS_4arch4Sm80ELb1ELb0ELb1ELb0ELb0ELb0ELb0ELb0ELi2ELi4ELi4ELi4ELb0EEENS1_24CollectiveEpilogueBwdGQAISA_fSD_Li256ELb0ELb0EEENS1_25SingleTileBwdLPTSchedulerILb0ELi128ELb0EEEEEEEEEvNT_6ParamsE$_ZN4cute3eso3ESOILb1ELb0EJNS_10UnderscoreES2_iEEC2ERKS2_S5_RKi)
$_ZN7cutlass13device_kernelIN5flash19enable_sm80_to_sm89INS1_16FlashAttnBwdSm80INS1_25CollectiveMainloopBwdSm80ILi2ELi2EN4cute5tupleIJNS5_1CILi128EEES8_NS7_ILi64EEEEEENS_6half_tEfNS_4arch4Sm80ELb1ELb0ELb1ELb0ELb0ELb0ELb0ELb0ELi2ELi4ELi4ELi4ELb0EEENS1_24CollectiveEpilogueBwdGQAISA_fSD_Li256ELb0ELb0EEENS1_25SingleTileBwdLPTSchedulerILb0ELi128ELb0EEEEEEEEEvNT_6ParamsE$_ZN4cute3eso3ESOILb1ELb0EJNS_10UnderscoreES2_iEEC2ERKS2_S5_RKi:
[----:B------:R-:W-:Y:S02]  /*6670*/  IADD3 R2, R82, -c[0x0][0x20], RZ ;  /* 0x8000080052027a10 */ /* 0x000fe40007ffe0ff */
[----:B------:R-:W-:-:S03]  /*6680*/  MOV R47, 0x0 ;  /* 0x00000000002f7802 */ /* 0x000fc60000000f00 */
[----:B------:R1:W-:Y:S01]  /*6690*/  STL [R2], R3 ;  /* 0x0000000302007387 */ /* 0x0003e20000100800 */
[----:B------:R-:W-:Y:S05]  /*66a0*/  RET.REL.NODEC R46 `(_ZN7cutlass13device_kernelIN5flash19enable_sm80_to_sm89INS1_16FlashAttnBwdSm80INS1_25CollectiveMainloopBwdSm80ILi2ELi2EN4cute5tupleIJNS5_1CILi128EEES8_NS7_ILi64EEEEEENS_6half_tEfNS_4arch4Sm80ELb1ELb0ELb1ELb0ELb0ELb0ELb0ELb0ELi2ELi4ELi4ELi4ELb0EEENS1_24CollectiveEpilogueBwdGQAISA_fSD_Li256ELb0ELb0EEENS1_25SingleTileBwdLPTSchedulerILb0ELi128ELb0EEEEEEEEEvNT_6ParamsE) ;  /* 0xffff99502e007950 */ /* 0x000fea0003c3ffff */
        .type           $_ZN7cutlass13device_kernelIN5flash19enable_sm80_to_sm89INS1_16FlashAttnBwdSm80INS1_25CollectiveMainloopBwdSm80ILi2ELi2EN4cute5tupleIJNS5_1CILi128EEES8_NS7_ILi64EEEEEENS_6half_tEfNS_4arch4Sm80ELb1ELb0ELb1ELb0ELb0ELb0ELb0ELb0ELi2ELi4ELi4ELi4ELb0EEENS1_24CollectiveEpilogueBwdGQAISA_fSD_Li256ELb0ELb0EEENS1_25SingleTileBwdLPTSchedulerILb0ELi128ELb0EEEEEEEEEvNT_6ParamsE$_ZN4cute3eso3ESOILb1ELb0EJNS_10UnderscoreEiEEC2ERKS2_RKi,@function
        .size           $_ZN7cutlass13device_kernelIN5flash19enable_sm80_to_sm89INS1_16FlashAttnBwdSm80INS1_25CollectiveMainloopBwdSm80ILi2ELi2EN4cute5tupleIJNS5_1CILi128EEES8_NS7_ILi64EEEEEENS_6half_tEfNS_4arch4Sm80ELb1ELb0ELb1ELb0ELb0ELb0ELb0ELb0ELi2ELi4ELi4ELi4ELb0EEENS1_24CollectiveEpilogueBwdGQAISA_fSD_Li256ELb0ELb0EEENS1_25SingleTileBwdLPTSchedulerILb0ELi128ELb0EEEEEEEEEvNT_6ParamsE$_ZN4cute3eso3ESOILb1ELb0EJNS_10UnderscoreEiEEC2ERKS2_RKi,($_ZN7cutlass13device_kernelIN5flash19enable_sm80_to_sm89INS1_16FlashAttnBwdSm80INS1_25CollectiveMainloopBwdSm80ILi2ELi2EN4cute5tupleIJNS5_1CILi128EEES8_NS7_ILi64EEEEEENS_6half_tEfNS_4arch4Sm80ELb1ELb0ELb1ELb0ELb0ELb0ELb0ELb0ELi2ELi4ELi4ELi4ELb0EEENS1_24CollectiveEpilogueBwdGQAISA_fSD_Li256ELb0ELb0EEENS1_25SingleTileBwdLPTSchedulerILb0ELi128ELb0EEEEEEEEEvNT_6ParamsE$_ZN4cute3eso3ESOILb1ELb0EJNS_10UnderscoreEiiEEC2ERKS2_RKiS7_ - $_ZN7cutlass13device_kernelIN5flash19enable_sm80_to_sm89INS1_16FlashAttnBwdSm80INS1_25CollectiveMainloopBwdSm80ILi2ELi2EN4cute5tupleIJNS5_1CILi128EEES8_NS7_ILi64EEEEEENS_6half_tEfNS_4arch4Sm80ELb1ELb0ELb1ELb0ELb0ELb0ELb0ELb0ELi2ELi4ELi4ELi4ELb0EEENS1_24CollectiveEpilogueBwdGQAISA_fSD_Li256ELb0ELb0EEENS1_25SingleTileBwdLPTSchedulerILb0ELi128ELb0EEEEEEEEEvNT_6ParamsE$_ZN4cute3eso3ESOILb1ELb0EJNS_10UnderscoreEiEEC2ERKS2_RKi)
$_ZN7cutlass13device_kernelIN5flash19enable_sm80_to_sm89INS1_16FlashAttnBwdSm80INS1_25CollectiveMainloopBwdSm80ILi2ELi2EN4cute5tupleIJNS5_1CILi128EEES8_NS7_ILi64EEEEEENS_6half_tEfNS_4arch4Sm80ELb1ELb0ELb1ELb0ELb0ELb0ELb0ELb0ELi2ELi4ELi4ELi4ELb0EEENS1_24CollectiveEpilogueBwdGQAISA_fSD_Li256ELb0ELb0EEENS1_25SingleTileBwdLPTSchedulerILb0ELi128ELb0EEEEEEEEEvNT_6ParamsE$_ZN4cute3eso3ESOILb1ELb0EJNS_10UnderscoreEiEEC2ERKS2_RKi:
[----:B------:R-:W-:Y:S01]  /*66b0*/  IADD3 R36, R82, -c[0x0][0x20], RZ ;  /* 0x8000080052247a10 */ /* 0x000fe20007ffe0ff */
[----:B------:R-:W-:Y:S01]  /*66c0*/  IMAD.MOV.U32 R38, RZ, RZ, R46 ;  /* 0x000000ffff267224 */ /* 0x000fe200078e002e */
[----:B------:R-:W-:-:S03]  /*66d0*/  MOV R39, 0x0 ;  /* 0x0000000000277802 */ /* 0x000fc60000000f00 */
[----:B------:R1:W-:Y:S01]  /*66e0*/  STL [R36], R47 ;  /* 0x0000002f24007387 */ /* 0x0003e20000100800 */
[----:B------:R-:W-:Y:S05]  /*66f0*/  RET.REL.NODEC R38 `(_ZN7cutlass13device_kernelIN5flash19enable_sm80_to_sm89INS1_16FlashAttnBwdSm80INS1_25CollectiveMainloopBwdSm80ILi2ELi2EN4cute5tupleIJNS5_1CILi128EEES8_NS7_ILi64EEEEEENS_6half_tEfNS_4arch4Sm80ELb1ELb0ELb1ELb0ELb0ELb0ELb0ELb0ELi2ELi4ELi4ELi4ELb0EEENS1_24CollectiveEpilogueBwdGQAISA_fSD_Li256ELb0ELb0EEENS1_25SingleTileBwdLPTSchedulerILb0ELi128ELb0EEEEEEEEEvNT_6ParamsE) ;  /* 0xffff990026007950 */ /* 0x000fea0003c3ffff */
        .type           $_ZN7cutlass13device_kernelIN5flash19enable_sm80_to_sm89INS1_16FlashAttnBwdSm80INS1_25CollectiveMainloopBwdSm80ILi2ELi2EN4cute5tupleIJNS5_1CILi128EEES8_NS7_ILi64EEEEEENS_6half_tEfNS_4arch4Sm80ELb1ELb0ELb1ELb0ELb0ELb0ELb0ELb0ELi2ELi4ELi4ELi4ELb0EEENS1_24CollectiveEpilogueBwdGQAISA_fSD_Li256ELb0ELb0EEENS1_25SingleTileBwdLPTSchedulerILb0ELi128ELb0EEEEEEEEEvNT_6ParamsE$_ZN4cute3eso3ESOILb1ELb0EJNS_10UnderscoreEiiEEC2ERKS2_RKiS7_,@function
        .size           $_ZN7cutlass13device_kernelIN5flash19enable_sm80_to_sm89INS1_16FlashAttnBwdSm80INS1_25CollectiveMainloopBwdSm80ILi2ELi2EN4cute5tupleIJNS5_1CILi128EEES8_NS7_ILi64EEEEEENS_6half_tEfNS_4arch4Sm80ELb1ELb0ELb1ELb0ELb0ELb0ELb0ELb0ELi2ELi4ELi4ELi4ELb0EEENS1_24CollectiveEpilogueBwdGQAISA_fSD_Li256ELb0ELb0EEENS1_25SingleTileBwdLPTSchedulerILb0ELi128ELb0EEEEEEEEEvNT_6ParamsE$_ZN4cute3eso3ESOILb1ELb0EJNS_10UnderscoreEiiEEC2ERKS2_RKiS7_,($_ZN7cutlass13device_kernelIN5flash19enable_sm80_to_sm89INS1_16FlashAttnBwdSm80INS1_25CollectiveMainloopBwdSm80ILi2ELi2EN4cute5tupleIJNS5_1CILi128EEES8_NS7_ILi64EEEEEENS_6half_tEfNS_4arch4Sm80ELb1ELb0ELb1ELb0ELb0ELb0ELb0ELb0ELi2ELi4ELi4ELi4ELb0EEENS1_24CollectiveEpilogueBwdGQAISA_fSD_Li256ELb0ELb0EEENS1_25SingleTileBwdLPTSchedulerILb0ELi128ELb0EEEEEEEEEvNT_6ParamsE$_ZN4cute3eso3ESOILb1ELb0EJNS_14ComposedLayoutINS_7SwizzleILi3ELi3ELi3EEENS_1CILi0EEENS_6LayoutINS_5tupleIJNS8_IJNS8_IJNS5_ILi4EEENS5_ILi8EEEEEENS8_IJNS5_ILi2EEENS5_ILi1EEEEEEEEENS8_IJNS8_IJSC_SC_EEENS8_IJSA_S9_EEEEEEEEENS8_IJNS8_IJNS8_IJSC_NS5_ILi64EEEEEENS8_IJNS5_ILi512EEES6_EEEEEENS8_IJNS8_IJSD_SA_EEENS8_IJNS5_ILi1024EEENS5_ILi16EEEEEEEEEEEEEEEENS_10ViewEngineINS_8smem_ptrIPN7cutlass6half_tEEEEEEEC2ERKSW_RKS13_ - $_ZN7cutlass13device_kernelIN5flash19enable_sm80_to_sm89INS1_16FlashAttnBwdSm80INS1_25CollectiveMainloopBwdSm80ILi2ELi2EN4cute5tupleIJNS5_1CILi128EEES8_NS7_ILi64EEEEEENS_6half_tEfNS_4arch4Sm80ELb1ELb0ELb1ELb0ELb0ELb0ELb0ELb0ELi2ELi4ELi4ELi4ELb0EEENS1_24CollectiveEpilogueBwdGQAISA_fSD_Li256ELb0ELb0EEENS1_25SingleTileBwdLPTSchedulerILb0ELi128ELb0EEEEEEEEEvNT_6ParamsE$_ZN4cute3eso3ESOILb1ELb0EJNS_10UnderscoreEiiEEC2ERKS2_RKiS7_)
$_ZN7cutlass13device_kernelIN5flash19enable_sm80_to_sm89INS1_16FlashAttnBwdSm80INS1_25CollectiveMainloopBwdSm80ILi2ELi2EN4cute5tupleIJNS5_1CILi128EEES8_NS7_ILi64EEEEEENS_6half_tEfNS_4arch4Sm80ELb1ELb0ELb1ELb0ELb0ELb0ELb0ELb0ELi2ELi4ELi4ELi4ELb0EEENS1_24CollectiveEpilogueBwdGQAISA_fSD_Li256ELb0ELb0EEENS1_25SingleTileBwdLPTSchedulerILb0ELi128ELb0EEEEEEEEEvNT_6ParamsE$_ZN4cute3eso3ESOILb1ELb0EJNS_10UnderscoreEiiEEC2ERKS2_RKiS7_:
[----:B------:R-:W-:Y:S02]  /*6700*/  IADD3 R3, R60, -c[0x0][0x20], RZ ;  /* 0x800008003c037a10 */ /* 0x000fe40007ffe0ff */
[----:B------:R-:W-:-:S03]  /*6710*/  IADD3 R2, R59, -c[0x0][0x20], RZ ;  /* 0x800008003b027a10 */ /* 0x000fc60007ffe0ff */
[----:B------:R1:W-:Y:S04]  /*6720*/  STL [R3], R38 ;  /* 0x0000002603007387 */ /* 0x0003e80000100800 */
[----:B------:R-:W2:Y:S01]  /*6730*/  LDL R2, [R2] ;  /* 0x0000000002027983 */ /* 0x000ea20000100800 */
[----:B------:R-:W-:-:S03]  /*6740*/  IMAD.MOV.U32 R37, RZ, RZ, 0x0 ;  /* 0x00000000ff257424 */ /* 0x000fc600078e00ff */
[----:B--2---:R1:W-:Y:S01]  /*6750*/  STL [R3+0x4], R2 ;  /* 0x0000040203007387 */ /* 0x0043e20000100800 */
[----:B------:R-:W-:Y:S05]  /*6760*/  RET.REL.NODEC R36 `(_ZN7cutlass13device_kernelIN5flash19enable_sm80_to_sm89INS1_16FlashAttnBwdSm80INS1_25CollectiveMainloopBwdSm80ILi2ELi2EN4cute5tupleIJNS5_1CILi128EEES8_NS7_ILi64EEEEEENS_6half_tEfNS_4arch4Sm80ELb1ELb0ELb1ELb0ELb0ELb0ELb0ELb0ELi2ELi4ELi4ELi4ELb0EEENS1_24CollectiveEpilogueBwdGQAISA_fSD_Li256ELb0ELb0EEENS1_25SingleTileBwdLPTSchedulerILb0ELi128ELb0EEEEEEEEEvNT_6ParamsE) ;  /* 0xffff989024007950 */ /* 0x000fea0003c3ffff */
        .type           $_ZN7cutlass13device_kernelIN5flash19enable_sm80_to_sm89INS1_16FlashAttnBwdSm80INS1_25CollectiveMainloopBwdSm80ILi2ELi2EN4cute5tupleIJNS5_1CILi128EEES8_NS7_ILi64EEEEEENS_6half_tEfNS_4arch4Sm80ELb1ELb0ELb1ELb0ELb0ELb0ELb0ELb0ELi2ELi4ELi4ELi4ELb0EEENS1_24CollectiveEpilogueBwdGQAISA_fSD_Li256ELb0ELb0EEENS1_25SingleTileBwdLPTSchedulerILb0ELi128ELb0EEEEEEEEEvNT_6ParamsE$_ZN4cute3eso3ESOILb1ELb0EJNS_14ComposedLayoutINS_7SwizzleILi3ELi3ELi3EEENS_1CILi0EEENS_6LayoutINS_5tupleIJNS8_IJNS8_IJNS5_ILi4EEENS5_ILi8EEEEEENS8_IJNS5_ILi2EEENS5_ILi1EEEEEEEEENS8_IJNS8_IJSC_SC_EEENS8_IJSA_S9_EEEEEEEEENS8_IJNS8_IJNS8_IJSC_NS5_ILi64EEEEEENS8_IJNS5_ILi512EEES6_EEEEEENS8_IJNS8_IJSD_SA_EEENS8_IJNS5_ILi1024EEENS5_ILi16EEEEEEEEEEEEEEEENS_10ViewEngineINS_8smem_ptrIPN7cutlass6half_tEEEEEEEC2ERKSW_RKS13_,@function
        .size           $_ZN7cutlass13device_kernelIN5flash19enable_sm80_to_sm89INS1_16FlashAttnBwdSm80INS1_25CollectiveMainloopBwdSm80ILi2ELi2EN4cute5tupleIJNS5_1CILi128EEES8_NS7_ILi64EEEEEENS_6half_tEfNS_4arch4Sm80ELb1ELb0ELb1ELb0ELb0ELb0ELb0ELb0ELi2ELi4ELi4ELi4ELb0EEENS1_24CollectiveEpilogueBwdGQAISA_fSD_Li256ELb0ELb0EEENS1_25SingleTileBwdLPTSchedulerILb0ELi128ELb0EEEEEEEEEvNT_6ParamsE$_ZN4cute3eso3ESOILb1ELb0EJNS_14ComposedLayoutINS_7SwizzleILi3ELi3ELi3EEENS_1CILi0EEENS_6LayoutINS_5tupleIJNS8_IJNS8_IJNS5_ILi4EEENS5_ILi8EEEEEENS8_IJNS5_ILi2EEENS5_ILi1EEEEEEEEENS8_IJNS8_IJSC_SC_EEENS8_IJSA_S9_EEEEEEEEENS8_IJNS8_IJNS8_IJSC_NS5_ILi64EEEEEENS8_IJNS5_ILi512EEES6_EEEEEENS8_IJNS8_IJSD_SA_EEENS8_IJNS5_ILi1024EEENS5_ILi16EEEEEEEEEEEEEEEENS_10ViewEngineINS_8smem_ptrIPN7cutlass6half_tEEEEEEEC2ERKSW_RKS13_,($_ZN7cutlass13device_kernelIN5flash19enable_sm80_to_sm89INS1_16FlashAttnBwdSm80INS1_25CollectiveMainloopBwdSm80ILi2ELi2EN4cute5tupleIJNS5_1CILi128EEES8_NS7_ILi64EEEEEENS_6half_tEfNS_4arch4Sm80ELb1ELb0ELb1ELb0ELb0ELb0ELb0ELb0ELi2ELi4ELi4ELi4ELb0EEENS1_24CollectiveEpilogueBwdGQAISA_fSD_Li256ELb0ELb0EEENS1_25SingleTileBwdLPTSchedulerILb0ELi128ELb0EEEEEEEEEvNT_6ParamsE$_ZN4cute3eso3ESOILb1ELb0EJNS_14ComposedLayoutINS_7SwizzleILi3ELi3ELi3EEENS_1CILi0EEENS_6LayoutINS_5tupleIJNS8_IJNS8_IJNS5_ILi4EEENS5_ILi8EEEEEENS8_IJNS5_ILi2EEENS5_ILi1EEEEEEEEENS8_IJNS8_IJSC_SC_EEESB_EEEEEENS8_IJNS8_IJNS8_IJNS5_ILi128EEESD_EEENS8_IJSA_S6_EEEEEENS8_IJNS8_IJNS5_ILi64EEENS5_ILi512EEEEEENS8_IJNS5_ILi16EEENS5_ILi1024EEEEEEEEEEEEEEEENS_10ViewEngineINS_8smem_ptrIPN7cutlass6half_tEEEEEEEC2ERKSW_RKS13_ - $_ZN7cutlass13device_kernelIN5flash19enable_sm80_to_sm89INS1_16FlashAttnBwdSm80INS1_25CollectiveMainloopBwdSm80ILi2ELi2EN4cute5tupleIJNS5_1CILi128EEES8_NS7_ILi64EEEEEENS_6half_tEfNS_4arch4Sm80ELb1ELb0ELb1ELb0ELb0ELb0ELb0ELb0ELi2ELi4ELi4ELi4ELb0EEENS1_24CollectiveEpilogueBwdGQAISA_fSD_Li256ELb0ELb0EEENS1_25SingleTileBwdLPTSchedulerILb0ELi128ELb0EEEEEEEEEvNT_6ParamsE$_ZN4cute3eso3ESOILb1ELb0EJNS_14ComposedLayoutINS_7SwizzleILi3ELi3ELi3EEENS_1CILi0EEENS_6LayoutINS_5tupleIJNS8_IJNS8_IJNS5_ILi4EEENS5_ILi8EEEEEENS8_IJNS5_ILi2EEENS5_ILi1EEEEEEEEENS8_IJNS8_IJSC_SC_EEENS8_IJSA_S9_EEEEEEEEENS8_IJNS8_IJNS8_IJSC_NS5_ILi64EEEEEENS8_IJNS5_ILi512EEES6_EEEEEENS8_IJNS8_IJSD_SA_EEENS8_IJNS5_ILi1024EEENS5_ILi16EEEEEEEEEEEEEEEENS_10ViewEngineINS_8smem_ptrIPN7cutlass6half_tEEEEEEEC2ERKSW_RKS13_)
$_ZN7cutlass13device_kernelIN5flash19enable_sm80_to_sm89INS1_16FlashAttnBwdSm80INS1_25CollectiveMainloopBwdSm80ILi2ELi2EN4cute5tupleIJNS5_1CILi128EEES8_NS7_ILi64EEEEEENS_6half_tEfNS_4arch4Sm80ELb1ELb0ELb1ELb0ELb0ELb0ELb0ELb0ELi2ELi4ELi4ELi4ELb0EEENS1_24CollectiveEpilogueBwdGQAISA_fSD_Li256ELb0ELb0EEENS1_25SingleTileBwdLPTSchedulerILb0ELi128ELb0EEEEEEEEEvNT_6ParamsE$_ZN4cute3eso3ESOILb1ELb0EJNS_14ComposedLayoutINS_7SwizzleILi3ELi3ELi3EEENS_1CILi0EEENS_6LayoutINS_5tupleIJNS8_IJNS8_IJNS5_ILi4EEENS5_ILi8EEEEEENS8_IJNS5_ILi2EEENS5_ILi1EEEEEEEEENS8_IJNS8_IJSC_SC_EEENS8_IJSA_S9_EEEEEEEEENS8_IJNS8_IJNS8_IJSC_NS5_ILi64EEEEEENS8_IJNS5_ILi512EEES6_EEEEEENS8_IJNS8_IJSD_SA_EEENS8_IJNS5_ILi1024EEENS5_ILi16EEEEEEEEEEEEEEEENS_10ViewEngineINS_8smem_ptrIPN7cutlass6half_tEEEEEEEC2ERKSW_RKS13_:
[----:B------:R-:W-:Y:S02]  /*6770*/  IADD3 R4, R60, -c[0x0][0x20], RZ ;  /* 0x800008003c047a10 */ /* 0x000fe40007ffe0ff */
[----:B------:R-:W-:-:S03]  /*6780*/  MOV R7, 0x0 ;  /* 0x0000000000077802 */ /* 0x000fc60000000f00 */
[----:B------:R1:W-:Y:S01]  /*6790*/  STL.64 [R4], R2 ;  /* 0x0000000204007387 */ /* 0x0003e20000100a00 */
[----:B------:R-:W-:Y:S05]  /*67a0*/  RET.REL.NODEC R6 `(_ZN7cutlass13device_kernelIN5flash19enable_sm80_to_sm89INS1_16FlashAttnBwdSm80INS1_25CollectiveMainloopBwdSm80ILi2ELi2EN4cute5tupleIJNS5_1CILi128EEES8_NS7_ILi64EEEEEENS_6half_tEfNS_4arch4Sm80ELb1ELb0ELb1ELb0ELb0ELb0ELb0ELb0ELi2ELi4ELi4ELi4ELb0EEENS1_24CollectiveEpilogueBwdGQAISA_fSD_Li256ELb0ELb0EEENS1_25SingleTileBwdLPTSchedulerILb0ELi128ELb0EEEEEEEEEvNT_6ParamsE) ;  /* 0xffff985006007950 */ /* 0x000fea0003c3ffff */
        .type           $_ZN7cutlass13device_kernelIN5flash19enable_sm80_to_sm89INS1_16FlashAttnBwdSm80INS1_25CollectiveMainloopBwdSm80ILi2ELi2EN4cute5tupleIJNS5_1CILi128EEES8_NS7_ILi64EEEEEENS_6half_tEfNS_4arch4Sm80ELb1ELb0ELb1ELb0ELb0ELb0ELb0ELb0ELi2ELi4ELi4ELi4ELb0EEENS1_24CollectiveEpilogueBwdGQAISA_fSD_Li256ELb0ELb0EEENS1_25SingleTileBwdLPTSchedulerILb0ELi128ELb0EEEEEEEEEvNT_6ParamsE$_ZN4cute3eso3ESOILb1ELb0EJNS_14ComposedLayoutINS_7SwizzleILi3ELi3ELi3EEENS_1CILi0EEENS_6LayoutINS_5tupleIJNS8_IJNS8_IJNS5_ILi4EEENS5_ILi8EEEEEENS8_IJNS5_ILi2EEENS5_ILi1EEEEEEEEENS8_IJNS8_IJSC_SC_EEESB_EEEEEENS8_IJNS8_IJNS8_IJNS5_ILi128EEESD_EEENS8_IJSA_S6_EEEEEENS8_IJNS8_IJNS5_ILi64EEENS5_ILi512EEEEEENS8_IJNS5_ILi16EEENS5_ILi1024EEEEEEEEEEEEEEEENS_10ViewEngineINS_8smem_ptrIPN7cutlass6half_tEEEEEEEC2ERKSW_RKS13_,@function
        .size           $_ZN7cutlass13device_kernelIN5flash19enable_sm80_to_sm89INS1_16FlashAttnBwdSm80INS1_25CollectiveMainloopBwdSm80ILi2ELi2EN4cute5tupleIJNS5_1CILi128EEES8_NS7_ILi64EEEEEENS_6half_tEfNS_4arch4Sm80ELb1ELb0ELb1ELb0ELb0ELb0ELb0ELb0ELi2ELi4ELi4ELi4ELb0EEENS1_24CollectiveEpilogueBwdGQAISA_fSD_Li256ELb0ELb0EEENS1_25SingleTileBwdLPTSchedulerILb0ELi128ELb0EEEEEEEEEvNT_6ParamsE$_ZN4cute3eso3ESOILb1ELb0EJNS_14ComposedLayoutINS_7SwizzleILi3ELi3ELi3EEENS_1CILi0EEENS_6LayoutINS_5tupleIJNS8_IJNS8_IJNS5_ILi4EEENS5_ILi8EEEEEENS8_IJNS5_ILi2EEENS5_ILi1EEEEEEEEENS8_IJNS8_IJSC_SC_EEESB_EEEEEENS8_IJNS8_IJNS8_IJNS5_ILi128EEESD_EEENS8_IJSA_S6_EEEEEENS8_IJNS8_IJNS5_ILi64EEENS5_ILi512EEEEEENS8_IJNS5_ILi16EEENS5_ILi1024EEEEEEEEEEEEEEEENS_10ViewEngineINS_8smem_ptrIPN7cutlass6half_tEEEEEEEC2ERKSW_RKS13_,($_ZN7cutlass13device_kernelIN5flash19enable_sm80_to_sm89INS1_16FlashAttnBwdSm80INS1_25CollectiveMainloopBwdSm80ILi2ELi2EN4cute5tupleIJNS5_1CILi128EEES8_NS7_ILi64EEEEEENS_6half_tEfNS_4arch4Sm80ELb1ELb0ELb1ELb0ELb0ELb0ELb0ELb0ELi2ELi4ELi4ELi4ELb0EEENS1_24CollectiveEpilogueBwdGQAISA_fSD_Li256ELb0ELb0EEENS1_25SingleTileBwdLPTSchedulerILb0ELi128ELb0EEEEEEEEEvNT_6ParamsE$_ZN4cute3eso3ESOILb1ELb0EJNS_14ComposedLayoutINS_7SwizzleILi3ELi3ELi3EEENS_1CILi0EEENS_6LayoutINS_5tupleIJNS8_IJNS8_IJNS5_ILi4EEENS5_ILi8EEEEEENS8_IJS9_NS5_ILi1EEEEEEEEENS8_IJNS8_IJNS5_ILi2EEESF_SF_EEENS8_IJSF_SA_EEEEEEEEENS8_IJNS8_IJNS8_IJNS5_ILi128EEESC_EEENS8_IJNS5_ILi16EEES6_EEEEEENS8_IJNS8_IJNS5_ILi64EEESA_NS5_ILi512EEEEEENS8_IJNS5_ILi8192EEENS5_ILi1024EEEEEEEEEEEEEEEENS_10ViewEngineINS_8smem_ptrIPN7cutlass6half_tEEEEEEEC2ERKSY_RKS15_ - $_ZN7cutlass13device_kernelIN5flash19enable_sm80_to_sm89INS1_16FlashAttnBwdSm80INS1_25CollectiveMainloopBwdSm80ILi2ELi2EN4cute5tupleIJNS5_1CILi128EEES8_NS7_ILi64EEEEEENS_6half_tEfNS_4arch4Sm80ELb1ELb0ELb1ELb0ELb0ELb0ELb0ELb0ELi2ELi4ELi4ELi4ELb0EEENS1_24CollectiveEpilogueBwdGQAISA_fSD_Li256ELb0ELb0EEENS1_25SingleTileBwdLPTSchedulerILb0ELi128ELb0EEEEEEEEEvNT_6ParamsE$_ZN4cute3eso3ESOILb1ELb0EJNS_14ComposedLayoutINS_7SwizzleILi3ELi3ELi3EEENS_1CILi0EEENS_6LayoutINS_5tupleIJNS8_IJNS8_IJNS5_ILi4EEENS5_ILi8EEEEEENS8_IJNS5_ILi2EEENS5_ILi1EEEEEEEEENS8_IJNS8_IJSC_SC_EEESB_EEEEEENS8_IJNS8_IJNS8_IJNS5_ILi128EEESD_EEENS8_IJSA_S6_EEEEEENS8_IJNS8_IJNS5_ILi64EEENS5_ILi512EEEEEENS8_IJNS5_ILi16EEENS5_ILi1024EEEEEEEEEEEEEEEENS_10ViewEngineINS_8smem_ptrIPN7cutlass6half_tEEEEEEEC2ERKSW_RKS13_)
$_ZN7cutlass13device_kernelIN5flash19enable_sm80_to_sm89INS1_16FlashAttnBwdSm80INS1_25CollectiveMainloopBwdSm80ILi2ELi2EN4cute5tupleIJNS5_1CILi128EEES8_NS7_ILi64EEEEEENS_6half_tEfNS_4arch4Sm80ELb1ELb0ELb1ELb0ELb0ELb0ELb0ELb0ELi2ELi4ELi4ELi4ELb0EEENS1_24CollectiveEpilogueBwdGQAISA_fSD_Li256ELb0ELb0EEENS1_25SingleTileBwdLPTSchedulerILb0ELi128ELb0EEEEEEEEEvNT_6ParamsE$_ZN4cute3eso3ESOILb1ELb0EJNS_14ComposedLayoutINS_7SwizzleILi3ELi3ELi3EEENS_1CILi0EEENS_6LayoutINS_5tupleIJNS8_IJNS8_IJNS5_ILi4EEENS5_ILi8EEEEEENS8_IJNS5_ILi2EEENS5_ILi1EEEEEEEEENS8_IJNS8_IJSC_SC_EEESB_EEEEEENS8_IJNS8_IJNS8_IJNS5_ILi128EEESD_EEENS8_IJSA_S6_EEEEEENS8_IJNS8_IJNS5_ILi64EEENS5_ILi512EEEEEENS8_IJNS5_ILi16EEENS5_ILi1024EEEEEEEEEEEEEEEENS_10ViewEngineINS_8smem_ptrIPN7cutlass6half_tEEEEEEEC2ERKSW_RKS13_:
[----:B------:R-:W-:Y:S02]  /*67b0*/  IADD3 R4, R81, -c[0x0][0x20], RZ ;  /* 0x8000080051047a10 */ /* 0x000fe40007ffe0ff */
[----:B------:R-:W-:-:S03]  /*67c0*/  MOV R7, 0x0 ;  /* 0x0000000000077802 */ /* 0x000fc60000000f00 */
[----:B------:R1:W-:Y:S01]  /*67d0*/  STL.64 [R4], R2 ;  /* 0x0000000204007387 */ /* 0x0003e20000100a00 */
[----:B------:R-:W-:Y:S05]  /*67e0*/  RET.REL.NODEC R6 `(_ZN7cutlass13device_kernelIN5flash19enable_sm80_to_sm89INS1_16FlashAttnBwdSm80INS1_25CollectiveMainloopBwdSm80ILi2ELi2EN4cute5tupleIJNS5_1CILi128EEES8_NS7_ILi64EEEEEENS_6half_tEfNS_4arch4Sm80ELb1ELb0ELb1ELb0ELb0ELb0ELb0ELb0ELi2ELi4ELi4ELi4ELb0EEENS1_24CollectiveEpilogueBwdGQAISA_fSD_Li256ELb0ELb0EEENS1_25SingleTileBwdLPTSchedulerILb0ELi128ELb0EEEEEEEEEvNT_6ParamsE) ;  /* 0xffff981006007950 */ /* 0x000fea0003c3ffff */
        .type           $_ZN7cutlass13device_kernelIN5flash19enable_sm80_to_sm89INS1_16FlashAttnBwdSm80INS1_25CollectiveMainloopBwdSm80ILi2ELi2EN4cute5tupleIJNS5_1CILi128EEES8_NS7_ILi64EEEEEENS_6half_tEfNS_4arch4Sm80ELb1ELb0ELb1ELb0ELb0ELb0ELb0ELb0ELi2ELi4ELi4ELi4ELb0EEENS1_24CollectiveEpilogueBwdGQAISA_fSD_Li256ELb0ELb0EEENS1_25SingleTileBwdLPTSchedulerILb0ELi128ELb0EEEEEEEEEvNT_6ParamsE$_ZN4cute3eso3ESOILb1ELb0EJNS_14ComposedLayoutINS_7SwizzleILi3ELi3ELi3EEENS_1CILi0EEENS_6LayoutINS_5tupleIJNS8_IJNS8_IJNS5_ILi4EEENS5_ILi8EEEEEENS8_IJS9_NS5_ILi1EEEEEEEEENS8_IJNS8_IJNS5_ILi2EEESF_SF_EEENS8_IJSF_SA_EEEEEEEEENS8_IJNS8_IJNS8_IJNS5_ILi128EEESC_EEENS8_IJNS5_ILi16EEES6_EEEEEENS8_IJNS8_IJNS5_ILi64EEESA_NS5_ILi512EEEEEENS8_IJNS5_ILi8192EEENS5_ILi1024EEEEEEEEEEEEEEEENS_10ViewEngineINS_8smem_ptrIPN7cutlass6half_tEEEEEEEC2ERKSY_RKS15_,@function
        .size           $_ZN7cutlass13device_kernelIN5flash19enable_sm80_to_sm89INS1_16FlashAttnBwdSm80INS1_25CollectiveMainloopBwdSm80ILi2ELi2EN4cute5tupleIJNS5_1CILi128EEES8_NS7_ILi64EEEEEENS_6half_tEfNS_4arch4Sm80ELb1ELb0ELb1ELb0ELb0ELb0ELb0ELb0ELi2ELi4ELi4ELi4ELb0EEENS1_24CollectiveEpilogueBwdGQAISA_fSD_Li256ELb0ELb0EEENS1_25SingleTileBwdLPTSchedulerILb0ELi128ELb0EEEEEEEEEvNT_6ParamsE$_ZN4cute3eso3ESOILb1ELb0EJNS_14ComposedLayoutINS_7SwizzleILi3ELi3ELi3EEENS_1CILi0EEENS_6LayoutINS_5tupleIJNS8_IJNS8_IJNS5_ILi4EEENS5_ILi8EEEEEENS8_IJS9_NS5_ILi1EEEEEEEEENS8_IJNS8_IJNS5_ILi2EEESF_SF_EEENS8_IJSF_SA_EEEEEEEEENS8_IJNS8_IJNS8_IJNS5_ILi128EEESC_EEENS8_IJNS5_ILi16EEES6_EEEEEENS8_IJNS8_IJNS5_ILi64EEESA_NS5_ILi512EEEEEENS8_IJNS5_ILi8192EEENS5_ILi1024EEEEEEEEEEEEEEEENS_10ViewEngineINS_8smem_ptrIPN7cutlass6half_tEEEEEEEC2ERKSY_RKS15_,($_ZN7cutlass13device_kernelIN5flash19enable_sm80_to_sm89INS1_16FlashAttnBwdSm80INS1_25CollectiveMainloopBwdSm80ILi2ELi2EN4cute5tupleIJNS5_1CILi128EEES8_NS7_ILi64EEEEEENS_6half_tEfNS_4arch4Sm80ELb1ELb0ELb1ELb0ELb0ELb0ELb0ELb0ELi2ELi4ELi4ELi4ELb0EEENS1_24CollectiveEpilogueBwdGQAISA_fSD_Li256ELb0ELb0EEENS1_25SingleTileBwdLPTSchedulerILb0ELi128ELb0EEEEEEEEEvNT_6ParamsE$_ZN4cute3eso3ESOILb1ELb0EJNS_14ComposedLayoutINS_7SwizzleILi3ELi3ELi3EEENS_1CILj0EEENS_6LayoutINS_5tupleIJNS5_ILi64EEENS5_ILi128EEEEEENS8_IJNS5_ILi1EEES9_EEEEEEENS_10ViewEngineINS_8smem_ptrIPN7cutlass6half_tEEEEEEEC2ERKSF_RKSM_ - $_ZN7cutlass13device_kernelIN5flash19enable_sm80_to_sm89INS1_16FlashAttnBwdSm80INS1_25CollectiveMainloopBwdSm80ILi2ELi2EN4cute5tupleIJNS5_1CILi128EEES8_NS7_ILi64EEEEEENS_6half_tEfNS_4arch4Sm80ELb1ELb0ELb1ELb0ELb0ELb0ELb0ELb0ELi2ELi4ELi4ELi4ELb0EEENS1_24CollectiveEpilogueBwdGQAISA_fSD_Li256ELb0ELb0EEENS1_25SingleTileBwdLPTSchedulerILb0ELi128ELb0EEEEEEEEEvNT_6ParamsE$_ZN4cute3eso3ESOILb1ELb0EJNS_14ComposedLayoutINS_7SwizzleILi3ELi3ELi3EEENS_1CILi0EEENS_6LayoutINS_5tupleIJNS8_IJNS8_IJNS5_ILi4EEENS5_ILi8EEEEEENS8_IJS9_NS5_ILi1EEEEEEEEENS8_IJNS8_IJNS5_ILi2EEESF_SF_EEENS8_IJSF_SA_EEEEEEEEENS8_IJNS8_IJNS8_IJNS5_ILi128EEESC_EEENS8_IJNS5_ILi16EEES6_EEEEEENS8_IJNS8_IJNS5_ILi64EEESA_NS5_ILi512EEEEEENS8_IJNS5_ILi8192EEENS5_ILi1024EEEEEEEEEEEEEEEENS_10ViewEngineINS_8smem_ptrIPN7cutlass6half_tEEEEEEEC2ERKSY_RKS15_)
$_ZN7cutlass13device_kernelIN5flash19enable_sm80_to_sm89INS1_16FlashAttnBwdSm80INS1_25CollectiveMainloopBwdSm80ILi2ELi2EN4cute5tupleIJNS5_1CILi128EEES8_NS7_ILi64EEEEEENS_6half_tEfNS_4arch4Sm80ELb1ELb0ELb1ELb0ELb0ELb0ELb0ELb0ELi2ELi4ELi4ELi4ELb0EEENS1_24CollectiveEpilogueBwdGQAISA_fSD_Li256ELb0ELb0EEENS1_25SingleTileBwdLPTSchedulerILb0ELi128ELb0EEEEEEEEEvNT_6ParamsE$_ZN4cute3eso3ESOILb1ELb0EJNS_14ComposedLayoutINS_7SwizzleILi3ELi3ELi3EEENS_1CILi0EEENS_6LayoutINS_5tupleIJNS8_IJNS8_IJNS5_ILi4EEENS5_ILi8EEEEEENS8_IJS9_NS5_ILi1EEEEEEEEENS8_IJNS8_IJNS5_ILi2EEESF_SF_EEENS8_IJSF_SA_EEEEEEEEENS8_IJNS8_IJNS8_IJNS5_ILi128EEESC_EEENS8_IJNS5_ILi16EEES6_EEEEEENS8_IJNS8_IJNS5_ILi64EEESA_NS5_ILi512EEEEEENS8_IJNS5_ILi8192EEENS5_ILi1024EEEEEEEEEEEEEEEENS_10ViewEngineINS_8smem_ptrIPN7cutlass6half_tEEEEEEEC2ERKSY_RKS15_:
[----:B------:R-:W-:Y:S02]  /*67f0*/  IADD3 R6, R60, -c[0x0][0x20], RZ ;  /* 0x800008003c067a10 */ /* 0x000fe40007ffe0ff */
[----:B------:R-:W-:-:S03]  /*6800*/  MOV R13, 0x0 ;  /* 0x00000000000d7802 */ /* 0x000fc60000000f00 */
[----:B------:R1:W-:Y:S01]  /*6810*/  STL.64 [R6], R2 ;  /* 0x0000000206007387 */ /* 0x0003e20000100a00 */
[----:B------:R-:W-:Y:S05]  /*6820*/  RET.REL.NODEC R12 `(_ZN7cutlass13device_kernelIN5flash19enable_sm80_to_sm89INS1_16FlashAttnBwdSm80INS1_25CollectiveMainloopBwdSm80ILi2ELi2EN4cute5tupleIJNS5_1CILi128EEES8_NS7_ILi64EEEEEENS_6half_tEfNS_4arch4Sm80ELb1ELb0ELb1ELb0ELb0ELb0ELb0ELb0ELi2ELi4ELi4ELi4ELb0EEENS1_24CollectiveEpilogueBwdGQAISA_fSD_Li256ELb0ELb0EEENS1_25SingleTileBwdLPTSchedulerILb0ELi128ELb0EEEEEEEEEvNT_6ParamsE) ;  /* 0xffff97d00c007950 */ /* 0x000fea0003c3ffff */
        .type           $_ZN7cutlass13device_kernelIN5flash19enable_sm80_to_sm89INS1_16FlashAttnBwdSm80INS1_25CollectiveMainloopBwdSm80ILi2ELi2EN4cute5tupleIJNS5_1CILi128EEES8_NS7_ILi64EEEEEENS_6half_tEfNS_4arch4Sm80ELb1ELb0ELb1ELb0ELb0ELb0ELb0ELb0ELi2ELi4ELi4ELi4ELb0EEENS1_24CollectiveEpilogueBwdGQAISA_fSD_Li256ELb0ELb0EEENS1_25SingleTileBwdLPTSchedulerILb0ELi128ELb0EEEEEEEEEvNT_6ParamsE$_ZN4cute3eso3ESOILb1ELb0EJNS_14ComposedLayoutINS_7SwizzleILi3ELi3ELi3EEENS_1CILj0EEENS_6LayoutINS_5tupleIJNS5_ILi64EEENS5_ILi128EEEEEENS8_IJNS5_ILi1EEES9_EEEEEEENS_10ViewEngineINS_8smem_ptrIPN7cutlass6half_tEEEEEEEC2ERKSF_RKSM_,@function
        .size           $_ZN7cutlass13device_kernelIN5flash19enable_sm80_to_sm89INS1_16FlashAttnBwdSm80INS1_25CollectiveMainloopBwdSm80ILi2ELi2EN4cute5tupleIJNS5_1CILi128EEES8_NS7_ILi64EEEEEENS_6half_tEfNS_4arch4Sm80ELb1ELb0ELb1ELb0ELb0ELb0ELb0ELb0ELi2ELi4ELi4ELi4ELb0EEENS1_24CollectiveEpilogueBwdGQAISA_fSD_Li256ELb0ELb0EEENS1_25SingleTileBwdLPTSchedulerILb0ELi128ELb0EEEEEEEEEvNT_6ParamsE$_ZN4cute3eso3ESOILb1ELb0EJNS_14ComposedLayoutINS_7SwizzleILi3ELi3ELi3EEENS_1CILj0EEENS_6LayoutINS_5tupleIJNS5_ILi64EEENS5_ILi128EEEEEENS8_IJNS5_ILi1EEES9_EEEEEEENS_10ViewEngineINS_8smem_ptrIPN7cutlass6half_tEEEEEEEC2ERKSF_RKSM_,($_ZN7cutlass13device_kernelIN5flash19enable_sm80_to_sm89INS1_16FlashAttnBwdSm80INS1_25CollectiveMainloopBwdSm80ILi2ELi2EN4cute5tupleIJNS5_1CILi128EEES8_NS7_ILi64EEEEEENS_6half_tEfNS_4arch4Sm80ELb1ELb0ELb1ELb0ELb0ELb0ELb0ELb0ELi2ELi4ELi4ELi4ELb0EEENS1_24CollectiveEpilogueBwdGQAISA_fSD_Li256ELb0ELb0EEENS1_25SingleTileBwdLPTSchedulerILb0ELi128ELb0EEEEEEEEEvNT_6ParamsE$_ZN4cute3eso3ESOILb1ELb0EJNS_14ComposedLayoutINS_7SwizzleILi3ELi3ELi3EEENS_1CILj0EEENS_6LayoutINS_5tupleIJNS8_IJNS5_ILi8EEENS5_ILi16EEEEEENS8_IJNS5_ILi64EEENS5_ILi1EEEEEEEEENS8_IJNS8_IJSC_NS5_ILi512EEEEEENS8_IJSD_NS5_ILi0EEEEEEEEEEEEENS_10ViewEngineINS_8smem_ptrIPN7cutlass6half_tEEEEEEEC2ERKSM_RKST_ - $_ZN7cutlass13device_kernelIN5flash19enable_sm80_to_sm89INS1_16FlashAttnBwdSm80INS1_25CollectiveMainloopBwdSm80ILi2ELi2EN4cute5tupleIJNS5_1CILi128EEES8_NS7_ILi64EEEEEENS_6half_tEfNS_4arch4Sm80ELb1ELb0ELb1ELb0ELb0ELb0ELb0ELb0ELi2ELi4ELi4ELi4ELb0EEENS1_24CollectiveEpilogueBwdGQAISA_fSD_Li256ELb0ELb0EEENS1_25SingleTileBwdLPTSchedulerILb0ELi128ELb0EEEEEEEEEvNT_6ParamsE$_ZN4cute3eso3ESOILb1ELb0EJNS_14ComposedLayoutINS_7SwizzleILi3ELi3ELi3EEENS_1CILj0EEENS_6LayoutINS_5tupleIJNS5_ILi64EEENS5_ILi128EEEEEENS8_IJNS5_ILi1EEES9_EEEEEEENS_10ViewEngineINS_8smem_ptrIPN7cutlass6half_tEEEEEEEC2ERKSF_RKSM_)
$_ZN7cutlass13device_kernelIN5flash19enable_sm80_to_sm89INS1_16FlashAttnBwdSm80INS1_25CollectiveMainloopBwdSm80ILi2ELi2EN4cute5tupleIJNS5_1CILi128EEES8_NS7_ILi64EEEEEENS_6half_tEfNS_4arch4Sm80ELb1ELb0ELb1ELb0ELb0ELb0ELb0ELb0ELi2ELi4ELi4ELi4ELb0EEENS1_24CollectiveEpilogueBwdGQAISA_fSD_Li256ELb0ELb0EEENS1_25SingleTileBwdLPTSchedulerILb0ELi128ELb0EEEEEEEEEvNT_6ParamsE$_ZN4cute3eso3ESOILb1ELb0EJNS_14ComposedLayoutINS_7SwizzleILi3ELi3ELi3EEENS_1CILj0EEENS_6LayoutINS_5tupleIJNS5_ILi64EEENS5_ILi128EEEEEENS8_IJNS5_ILi1EEES9_EEEEEEENS_10ViewEngineINS_8smem_ptrIPN7cutlass6half_tEEEEEEEC2ERKSF_RKSM_:
[----:B------:R-:W-:Y:S02]  /*6830*/  IADD3 R5, R60, -c[0x0][0x20], RZ ;  /* 0x800008003c057a10 */ /* 0x000fe40007ffe0ff */
[----:B------:R-:W-:-:S03]  /*6840*/  MOV R7, 0x0 ;  /* 0x0000000000077802 */ /* 0x000fc60000000f00 */
[----:B------:R1:W-:Y:S01]  /*6850*/  STL.64 [R5], R2 ;  /* 0x0000000205007387 */ /* 0x0003e20000100a00 */
[----:B------:R-:W-:Y:S05]  /*6860*/  RET.REL.NODEC R6 `(_ZN7cutlass13device_kernelIN5flash19enable_sm80_to_sm89INS1_16FlashAttnBwdSm80INS1_25CollectiveMainloopBwdSm80ILi2ELi2EN4cute5tupleIJNS5_1CILi128EEES8_NS7_ILi64EEEEEENS_6half_tEfNS_4arch4Sm80ELb1ELb0ELb1ELb0ELb0ELb0ELb0ELb0ELi2ELi4ELi4ELi4ELb0EEENS1_24CollectiveEpilogueBwdGQAISA_fSD_Li256ELb0ELb0EEENS1_25SingleTileBwdLPTSchedulerILb0ELi128ELb0EEEEEEEEEvNT_6ParamsE) ;  /* 0xffff979006007950 */ /* 0x000fea0003c3ffff */
        .type           $_ZN7cutlass13device_kernelIN5flash19enable_sm80_to_sm89INS1_16FlashAttnBwdSm80INS1_25CollectiveMainloopBwdSm80ILi2ELi2EN4cute5tupleIJNS5_1CILi128EEES8_NS7_ILi64EEEEEENS_6half_tEfNS_4arch4Sm80ELb1ELb0ELb1ELb0ELb0ELb0ELb0ELb0ELi2ELi4ELi4ELi4ELb0EEENS1_24CollectiveEpilogueBwdGQAISA_fSD_Li256ELb0ELb0EEENS1_25SingleTileBwdLPTSchedulerILb0ELi128ELb0EEEEEEEEEvNT_6ParamsE$_ZN4cute3eso3ESOILb1ELb0EJNS_14ComposedLayoutINS_7SwizzleILi3ELi3ELi3EEENS_1CILj0EEENS_6LayoutINS_5tupleIJNS8_IJNS5_ILi8EEENS5_ILi16EEEEEENS8_IJNS5_ILi64EEENS5_ILi1EEEEEEEEENS8_IJNS8_IJSC_NS5_ILi512EEEEEENS8_IJSD_NS5_ILi0EEEEEEEEEEEEENS_10ViewEngineINS_8smem_ptrIPN7cutlass6half_tEEEEEEEC2ERKSM_RKST_,@function
        .size           $_ZN7cutlass13device_kernelIN5flash19enable_sm80_to_sm89INS1_16FlashAttnBwdSm80INS1_25CollectiveMainloopBwdSm80ILi2ELi2EN4cute5tupleIJNS5_1CILi128EEES8_NS7_ILi64EEEEEENS_6half_tEfNS_4arch4Sm80ELb1ELb0ELb1ELb0ELb0ELb0ELb0ELb0ELi2ELi4ELi4ELi4ELb0EEENS1_24CollectiveEpilogueBwdGQAISA_fSD_Li256ELb0ELb0EEENS1_25SingleTileBwdLPTSchedulerILb0ELi128ELb0EEEEEEEEEvNT_6ParamsE$_ZN4cute3eso3ESOILb1ELb0EJNS_14ComposedLayoutINS_7SwizzleILi3ELi3ELi3EEENS_1CILj0EEENS_6LayoutINS_5tupleIJNS8_IJNS5_ILi8EEENS5_ILi16EEEEEENS8_IJNS5_ILi64EEENS5_ILi1EEEEEEEEENS8_IJNS8_IJSC_NS5_ILi512EEEEEENS8_IJSD_NS5_ILi0EEEEEEEEEEEEENS_10ViewEngineINS_8smem_ptrIPN7cutlass6half_tEEEEEEEC2ERKSM_RKST_,($_ZN7cutlass13device_kernelIN5flash19enable_sm80_to_sm89INS1_16FlashAttnBwdSm80INS1_25CollectiveMainloopBwdSm80ILi2ELi2EN4cute5tupleIJNS5_1CILi128EEES8_NS7_ILi64EEEEEENS_6half_tEfNS_4arch4Sm80ELb1ELb0ELb1ELb0ELb0ELb0ELb0ELb0ELi2ELi4ELi4ELi4ELb0EEENS1_24CollectiveEpilogueBwdGQAISA_fSD_Li256ELb0ELb0EEENS1_25SingleTileBwdLPTSchedulerILb0ELi128ELb0EEEEEEEEEvNT_6ParamsE$_ZN4cute3eso3ESOILb1ELb0EJNS_14ComposedLayoutINS_7SwizzleILi3ELi3ELi3EEENS_1CILj0EEENS_6LayoutINS_5tupleIJNS8_IJNS8_IJNS5_ILi4EEENS5_ILi8EEEEEENS8_IJNS5_ILi2EEENS5_ILi1EEEEEEEEENS8_IJNS8_IJSC_SC_EEESB_EEEEEENS8_IJNS8_IJNS8_IJNS5_ILi128EEESD_EEENS8_IJSA_NS5_ILi0EEEEEEEEENS8_IJNS8_IJNS5_ILi64EEENS5_ILi512EEEEEENS8_IJNS5_ILi16EEENS5_ILi1024EEEEEEEEEEEEEEEENS_10ViewEngineINS_8smem_ptrIPN7cutlass6half_tEEEEEEEC2ERKSX_RKS14_ - $_ZN7cutlass13device_kernelIN5flash19enable_sm80_to_sm89INS1_16FlashAttnBwdSm80INS1_25CollectiveMainloopBwdSm80ILi2ELi2EN4cute5tupleIJNS5_1CILi128EEES8_NS7_ILi64EEEEEENS_6half_tEfNS_4arch4Sm80ELb1ELb0ELb1ELb0ELb0ELb0ELb0ELb0ELi2ELi4ELi4ELi4ELb0EEENS1_24CollectiveEpilogueBwdGQAISA_fSD_Li256ELb0ELb0EEENS1_25SingleTileBwdLPTSchedulerILb0ELi128ELb0EEEEEEEEEvNT_6ParamsE$_ZN4cute3eso3ESOILb1ELb0EJNS_14ComposedLayoutINS_7SwizzleILi3ELi3ELi3EEENS_1CILj0EEENS_6LayoutINS_5tupleIJNS8_IJNS5_ILi8EEENS5_ILi16EEEEEENS8_IJNS5_ILi64EEENS5_ILi1EEEEEEEEENS8_IJNS8_IJSC_NS5_ILi512EEEEEENS8_IJSD_NS5_ILi0EEEEEEEEEEEEENS_10ViewEngineINS_8smem_ptrIPN7cutlass6half_tEEEEEEEC2ERKSM_RKST_)
$_ZN7cutlass13device_kernelIN5flash19enable_sm80_to_sm89INS1_16FlashAttnBwdSm80INS1_25CollectiveMainloopBwdSm80ILi2ELi2EN4cute5tupleIJNS5_1CILi128EEES8_NS7_ILi64EEEEEENS_6half_tEfNS_4arch4Sm80ELb1ELb0ELb1ELb0ELb0ELb0ELb0ELb0ELi2ELi4ELi4ELi4ELb0EEENS1_24CollectiveEpilogueBwdGQAISA_fSD_Li256ELb0ELb0EEENS1_25SingleTileBwdLPTSchedulerILb0ELi128ELb0EEEEEEEEEvNT_6ParamsE$_ZN4cute3eso3ESOILb1ELb0EJNS_14ComposedLayoutINS_7SwizzleILi3ELi3ELi3EEENS_1CILj0EEENS_6LayoutINS_5tupleIJNS8_IJNS5_ILi8EEENS5_ILi16EEEEEENS8_IJNS5_ILi64EEENS5_ILi1EEEEEEEEENS8_IJNS8_IJSC_NS5_ILi512EEEEEENS8_IJSD_NS5_ILi0EEEEEEEEEEEEENS_10ViewEngineINS_8smem_ptrIPN7cutlass6half_tEEEEEEEC2ERKSM_RKST_:
[----:B------:R-:W-:Y:S02]  /*6870*/  IADD3 R4, R60, -c[0x0][0x20], RZ ;  /* 0x800008003c047a10 */ /* 0x000fe40007ffe0ff */
[----:B------:R-:W-:-:S03]  /*6880*/  MOV R7, 0x0 ;  /* 0x0000000000077802 */ /* 0x000fc60000000f00 */
[----:B------:R1:W-:Y:S01]  /*6890*/  STL.64 [R4], R2 ;  /* 0x0000000204007387 */ /* 0x0003e20000100a00 */
[----:B------:R-:W-:Y:S05]  /*68a0*/  RET.REL.NODEC R6 `(_ZN7cutlass13device_kernelIN5flash19enable_sm80_to_sm89INS1_16FlashAttnBwdSm80INS1_25CollectiveMainloopBwdSm80ILi2ELi2EN4cute5tupleIJNS5_1CILi128EEES8_NS7_ILi64EEEEEENS_6half_tEfNS_4arch4Sm80ELb1ELb0ELb1ELb0ELb0ELb0ELb0ELb0ELi2ELi4ELi4ELi4ELb0EEENS1_24CollectiveEpilogueBwdGQAISA_fSD_Li256ELb0ELb0EEENS1_25SingleTileBwdLPTSchedulerILb0ELi128ELb0EEEEEEEEEvNT_6ParamsE) ;  /* 0xffff975006007950 */ /* 0x000fea0003c3ffff */
        .type           $_ZN7cutlass13device_kernelIN5flash19enable_sm80_to_sm89INS1_16FlashAttnBwdSm80INS1_25CollectiveMainloopBwdSm80ILi2ELi2EN4cute5tupleIJNS5_1CILi128EEES8_NS7_ILi64EEEEEENS_6half_tEfNS_4arch4Sm80ELb1ELb0ELb1ELb0ELb0ELb0ELb0ELb0ELi2ELi4ELi4ELi4ELb0EEENS1_24CollectiveEpilogueBwdGQAISA_fSD_Li256ELb0ELb0EEENS1_25SingleTileBwdLPTSchedulerILb0ELi128ELb0EEEEEEEEEvNT_6ParamsE$_ZN4cute3eso3ESOILb1ELb0EJNS_14ComposedLayoutINS_7SwizzleILi3ELi3ELi3EEENS_1CILj0EEENS_6LayoutINS_5tupleIJNS8_IJNS8_IJNS5_ILi4EEENS5_ILi8EEEEEENS8_IJNS5_ILi2EEENS5_ILi1EEEEEEEEENS8_IJNS8_IJSC_SC_EEESB_EEEEEENS8_IJNS8_IJNS8_IJNS5_ILi128EEESD_EEENS8_IJSA_NS5_ILi0EEEEEEEEENS8_IJNS8_IJNS5_ILi64EEENS5_ILi512EEEEEENS8_IJNS5_ILi16EEENS5_ILi1024EEEEEEEEEEEEEEEENS_10ViewEngineINS_8smem_ptrIPN7cutlass6half_tEEEEEEEC2ERKSX_RKS14_,@function
        .size           $_ZN7cutlass13device_kernelIN5flash19enable_sm80_to_sm89INS1_16FlashAttnBwdSm80INS1_25CollectiveMainloopBwdSm80ILi2ELi2EN4cute5tupleIJNS5_1CILi128EEES8_NS7_ILi64EEEEEENS_6half_tEfNS_4arch4Sm80ELb1ELb0ELb1ELb0ELb0ELb0ELb0ELb0ELi2ELi4ELi4ELi4ELb0EEENS1_24CollectiveEpilogueBwdGQAISA_fSD_Li256ELb0ELb0EEENS1_25SingleTileBwdLPTSchedulerILb0ELi128ELb0EEEEEEEEEvNT_6ParamsE$_ZN4cute3eso3ESOILb1ELb0EJNS_14ComposedLayoutINS_7SwizzleILi3ELi3ELi3EEENS_1CILj0EEENS_6LayoutINS_5tupleIJNS8_IJNS8_IJNS5_ILi4EEENS5_ILi8EEEEEENS8_IJNS5_ILi2EEENS5_ILi1EEEEEEEEENS8_IJNS8_IJSC_SC_EEESB_EEEEEENS8_IJNS8_IJNS8_IJNS5_ILi128EEESD_EEENS8_IJSA_NS5_ILi0EEEEEEEEENS8_IJNS8_IJNS5_ILi64EEENS5_ILi512EEEEEENS8_IJNS5_ILi16EEENS5_ILi1024EEEEEEEEEEEEEEEENS_10ViewEngineINS_8smem_ptrIPN7cutlass6half_tEEEEEEEC2ERKSX_RKS14_,($_ZN7cutlass13device_kernelIN5flash19enable_sm80_to_sm89INS1_16FlashAttnBwdSm80INS1_25CollectiveMainloopBwdSm80ILi2ELi2EN4cute5tupleIJNS5_1CILi128EEES8_NS7_ILi64EEEEEENS_6half_tEfNS_4arch4Sm80ELb1ELb0ELb1ELb0ELb0ELb0ELb0ELb0ELi2ELi4ELi4ELi4ELb0EEENS1_24CollectiveEpilogueBwdGQAISA_fSD_Li256ELb0ELb0EEENS1_25SingleTileBwdLPTSchedulerILb0ELi128ELb0EEEEEEEEEvNT_6ParamsE$_ZN4cute3eso3ESOILb1ELb0EJNS_14ComposedLayoutINS_7SwizzleILi3ELi3ELi3EEENS_1CILj0EEENS_6LayoutINS_5tupleIJNS8_IJNS8_IJNS5_ILi4EEENS5_ILi8EEEEEENS8_IJS9_NS5_ILi1EEEEEEEEENS8_IJNS8_IJNS5_ILi2EEESF_SF_EEENS8_IJSF_S9_EEEEEEEEENS8_IJNS8_IJNS8_IJSF_NS5_ILi64EEEEEENS8_IJNS5_ILi1024EEENS5_ILi0EEEEEEEEENS8_IJNS8_IJSC_NS5_ILi512EEESA_EEENS8_IJNS5_ILi4096EEENS5_ILi16EEEEEEEEEEEEEEEENS_10ViewEngineINS_8smem_ptrIPN7cutlass6half_tEEEEEEEC2ERKSY_RKS15_ - $_ZN7cutlass13device_kernelIN5flash19enable_sm80_to_sm89INS1_16FlashAttnBwdSm80INS1_25CollectiveMainloopBwdSm80ILi2ELi2EN4cute5tupleIJNS5_1CILi128EEES8_NS7_ILi64EEEEEENS_6half_tEfNS_4arch4Sm80ELb1ELb0ELb1ELb0ELb0ELb0ELb0ELb0ELi2ELi4ELi4ELi4ELb0EEENS1_24CollectiveEpilogueBwdGQAISA_fSD_Li256ELb0ELb0EEENS1_25SingleTileBwdLPTSchedulerILb0ELi128ELb0EEEEEEEEEvNT_6ParamsE$_ZN4cute3eso3ESOILb1ELb0EJNS_14ComposedLayoutINS_7SwizzleILi3ELi3ELi3EEENS_1CILj0EEENS_6LayoutINS_5tupleIJNS8_IJNS8_IJNS5_ILi4EEENS5_ILi8EEEEEENS8_IJNS5_ILi2EEENS5_ILi1EEEEEEEEENS8_IJNS8_IJSC_SC_EEESB_EEEEEENS8_IJNS8_IJNS8_IJNS5_ILi128EEESD_EEENS8_IJSA_NS5_ILi0EEEEEEEEENS8_IJNS8_IJNS5_ILi64EEENS5_ILi512EEEEEENS8_IJNS5_ILi16EEENS5_ILi1024EEEEEEEEEEEEEEEENS_10ViewEngineINS_8smem_ptrIPN7cutlass6half_tEEEEEEEC2ERKSX_RKS14_)
$_ZN7cutlass13device_kernelIN5flash19enable_sm80_to_sm89INS1_16FlashAttnBwdSm80INS1_25CollectiveMainloopBwdSm80ILi2ELi2EN4cute5tupleIJNS5_1CILi128EEES8_NS7_ILi64EEEEEENS_6half_tEfNS_4arch4Sm80ELb1ELb0ELb1ELb0ELb0ELb0ELb0ELb0ELi2ELi4ELi4ELi4ELb0EEENS1_24CollectiveEpilogueBwdGQAISA_fSD_Li256ELb0ELb0EEENS1_25SingleTileBwdLPTSchedulerILb0ELi128ELb0EEEEEEEEEvNT_6ParamsE$_ZN4cute3eso3ESOILb1ELb0EJNS_14ComposedLayoutINS_7SwizzleILi3ELi3ELi3EEENS_1CILj0EEENS_6LayoutINS_5tupleIJNS8_IJNS8_IJNS5_ILi4EEENS5_ILi8EEEEEENS8_IJNS5_ILi2EEENS5_ILi1EEEEEEEEENS8_IJNS8_IJSC_SC_EEESB_EEEEEENS8_IJNS8_IJNS8_IJNS5_ILi128EEESD_EEENS8_IJSA_NS5_ILi0EEEEEEEEENS8_IJNS8_IJNS5_ILi64EEENS5_ILi512EEEEEENS8_IJNS5_ILi16EEENS5_ILi1024EEEEEEEEEEEEEEEENS_10ViewEngineINS_8smem_ptrIPN7cutlass6half_tEEEEEEEC2ERKSX_RKS14_:
[----:B------:R-:W-:Y:S02]  /*68b0*/  IADD3 R5, R60, -c[0x0][0x20], RZ ;  /* 0x800008003c057a10 */ /* 0x000fe40007ffe0ff */
[----:B------:R-:W-:-:S03]  /*68c0*/  MOV R7, 0x0 ;  /* 0x0000000000077802 */ /* 0x000fc60000000f00 */
[----:B------:R1:W-:Y:S01]  /*68d0*/  STL.64 [R5], R2 ;  /* 0x0000000205007387 */ /* 0x0003e20000100a00 */
[----:B------:R-:W-:Y:S05]  /*68e0*/  RET.REL.NODEC R6 `(_ZN7cutlass13device_kernelIN5flash19enable_sm80_to_sm89INS1_16FlashAttnBwdSm80INS1_25CollectiveMainloopBwdSm80ILi2ELi2EN4cute5tupleIJNS5_1CILi128EEES8_NS7_ILi64EEEEEENS_6half_tEfNS_4arch4Sm80ELb1ELb0ELb1ELb0ELb0ELb0ELb0ELb0ELi2ELi4ELi4ELi4ELb0EEENS1_24CollectiveEpilogueBwdGQAISA_fSD_Li256ELb0ELb0EEENS1_25SingleTileBwdLPTSchedulerILb0ELi128ELb0EEEEEEEEEvNT_6ParamsE) ;  /* 0xffff971006007950 */ /* 0x000fea0003c3ffff */
        .type           $_ZN7cutlass13device_kernelIN5flash19enable_sm80_to_sm89INS1_16FlashAttnBwdSm80INS1_25CollectiveMainloopBwdSm80ILi2ELi2EN4cute5tupleIJNS5_1CILi128EEES8_NS7_ILi64EEEEEENS_6half_tEfNS_4arch4Sm80ELb1ELb0ELb1ELb0ELb0ELb0ELb0ELb0ELi2ELi4ELi4ELi4ELb0EEENS1_24CollectiveEpilogueBwdGQAISA_fSD_Li256ELb0ELb0EEENS1_25SingleTileBwdLPTSchedulerILb0ELi128ELb0EEEEEEEEEvNT_6ParamsE$_ZN4cute3eso3ESOILb1ELb0EJNS_14ComposedLayoutINS_7SwizzleILi3ELi3ELi3EEENS_1CILj0EEENS_6LayoutINS_5tupleIJNS8_IJNS8_IJNS5_ILi4EEENS5_ILi8EEEEEENS8_IJS9_NS5_ILi1EEEEEEEEENS8_IJNS8_IJNS5_ILi2EEESF_SF_EEENS8_IJSF_S9_EEEEEEEEENS8_IJNS8_IJNS8_IJSF_NS5_ILi64EEEEEENS8_IJNS5_ILi1024EEENS5_ILi0EEEEEEEEENS8_IJNS8_IJSC_NS5_ILi512EEESA_EEENS8_IJNS5_ILi4096EEENS5_ILi16EEEEEEEEEEEEEEEENS_10ViewEngineINS_8smem_ptrIPN7cutlass6half_tEEEEEEEC2ERKSY_RKS15_,@function
        .size           $_ZN7cutlass13device_kernelIN5flash19enable_sm80_to_sm89INS1_16FlashAttnBwdSm80INS1_25CollectiveMainloopBwdSm80ILi2ELi2EN4cute5tupleIJNS5_1CILi128EEES8_NS7_ILi64EEEEEENS_6half_tEfNS_4arch4Sm80ELb1ELb0ELb1ELb0ELb0ELb0ELb0ELb0ELi2ELi4ELi4ELi4ELb0EEENS1_24CollectiveEpilogueBwdGQAISA_fSD_Li256ELb0ELb0EEENS1_25SingleTileBwdLPTSchedulerILb0ELi128ELb0EEEEEEEEEvNT_6ParamsE$_ZN4cute3eso3ESOILb1ELb0EJNS_14ComposedLayoutINS_7SwizzleILi3ELi3ELi3EEENS_1CILj0EEENS_6LayoutINS_5tupleIJNS8_IJNS8_IJNS5_ILi4EEENS5_ILi8EEEEEENS8_IJS9_NS5_ILi1EEEEEEEEENS8_IJNS8_IJNS5_ILi2EEESF_SF_EEENS8_IJSF_S9_EEEEEEEEENS8_IJNS8_IJNS8_IJSF_NS5_ILi64EEEEEENS8_IJNS5_ILi1024EEENS5_ILi0EEEEEEEEENS8_IJNS8_IJSC_NS5_ILi512EEESA_EEENS8_IJNS5_ILi4096EEENS5_ILi16EEEEEEEEEEEEEEEENS_10ViewEngineINS_8smem_ptrIPN7cutlass6half_tEEEEEEEC2ERKSY_RKS15_,($_ZN7cutlass13device_kernelIN5flash19enable_sm80_to_sm89INS1_16FlashAttnBwdSm80INS1_25CollectiveMainloopBwdSm80ILi2ELi2EN4cute5tupleIJNS5_1CILi128EEES8_NS7_ILi64EEEEEENS_6half_tEfNS_4arch4Sm80ELb1ELb0ELb1ELb0ELb0ELb0ELb0ELb0ELi2ELi4ELi4ELi4ELb0EEENS1_24CollectiveEpilogueBwdGQAISA_fSD_Li256ELb0ELb0EEENS1_25SingleTileBwdLPTSchedulerILb0ELi128ELb0EEEEEEEEEvNT_6ParamsE$_ZN4cute3eso3ESOILb1ELb0EJNS_1CILi1EEENS_5tupleIJNS2_ILi8EEEiiEEENS2_ILi64EEENS4_IJiNS2_ILi144EEENS2_ILi288EEEEEENS2_ILi512EEEEEC2ERKS3_RKS6_RKS7_RKSA_RKSB_ - $_ZN7cutlass13device_kernelIN5flash19enable_sm80_to_sm89INS1_16FlashAttnBwdSm80INS1_25CollectiveMainloopBwdSm80ILi2ELi2EN4cute5tupleIJNS5_1CILi128EEES8_NS7_ILi64EEEEEENS_6half_tEfNS_4arch4Sm80ELb1ELb0ELb1ELb0ELb0ELb0ELb0ELb0ELi2ELi4ELi4ELi4ELb0EEENS1_24CollectiveEpilogueBwdGQAISA_fSD_Li256ELb0ELb0EEENS1_25SingleTileBwdLPTSchedulerILb0ELi128ELb0EEEEEEEEEvNT_6ParamsE$_ZN4cute3eso3ESOILb1ELb0EJNS_14ComposedLayoutINS_7SwizzleILi3ELi3ELi3EEENS_1CILj0EEENS_6LayoutINS_5tupleIJNS8_IJNS8_IJNS5_ILi4EEENS5_ILi8EEEEEENS8_IJS9_NS5_ILi1EEEEEEEEENS8_IJNS8_IJNS5_ILi2EEESF_SF_EEENS8_IJSF_S9_EEEEEEEEENS8_IJNS8_IJNS8_IJSF_NS5_ILi64EEEEEENS8_IJNS5_ILi1024EEENS5_ILi0EEEEEEEEENS8_IJNS8_IJSC_NS5_ILi512EEESA_EEENS8_IJNS5_ILi4096EEENS5_ILi16EEEEEEEEEEEEEEEENS_10ViewEngineINS_8smem_ptrIPN7cutlass6half_tEEEEEEEC2ERKSY_RKS15_)
$_ZN7cutlass13device_kernelIN5flash19enable_sm80_to_sm89INS1_16FlashAttnBwdSm80INS1_25CollectiveMainloopBwdSm80ILi2ELi2EN4cute5tupleIJNS5_1CILi128EEES8_NS7_ILi64EEEEEENS_6half_tEfNS_4arch4Sm80ELb1ELb0ELb1ELb0ELb0ELb0ELb0ELb0ELi2ELi4ELi4ELi4ELb0EEENS1_24CollectiveEpilogueBwdGQAISA_fSD_Li256ELb0ELb0EEENS1_25SingleTileBwdLPTSchedulerILb0ELi128ELb0EEEEEEEEEvNT_6ParamsE$_ZN4cute3eso3ESOILb1ELb0EJNS_14ComposedLayoutINS_7SwizzleILi3ELi3ELi3EEENS_1CILj0EEENS_6LayoutINS_5tupleIJNS8_IJNS8_IJNS5_ILi4EEENS5_ILi8EEEEEENS8_IJS9_NS5_ILi1EEEEEEEEENS8_IJNS8_IJNS5_ILi2EEESF_SF_EEENS8_IJSF_S9_EEEEEEEEENS8_IJNS8_IJNS8_IJSF_NS5_ILi64EEEEEENS8_IJNS5_ILi1024EEENS5_ILi0EEEEEEEEENS8_IJNS8_IJSC_NS5_ILi512EEESA_EEENS8_IJNS5_ILi4096EEENS5_ILi16EEEEEEEEEEEEEEEENS_10ViewEngineINS_8smem_ptrIPN7cutlass6half_tEEEEEEEC2ERKSY_RKS15_:
[----:B------:R-:W-:Y:S02]  /*68f0*/  IADD3 R4, R60, -c[0x0][0x20], RZ ;  /* 0x800008003c047a10 */ /* 0x000fe40007ffe0ff */
[----:B------:R-:W-:-:S03]  /*6900*/  MOV R7, 0x0 ;  /* 0x0000000000077802 */ /* 0x000fc60000000f00 */
[----:B------:R1:W-:Y:S01]  /*6910*/  STL.64 [R4], R2 ;  /* 0x0000000204007387 */ /* 0x0003e20000100a00 */
[----:B------:R-:W-:Y:S05]  /*6920*/  RET.REL.NODEC R6 `(_ZN7cutlass13device_kernelIN5flash19enable_sm80_to_sm89INS1_16FlashAttnBwdSm80INS1_25CollectiveMainloopBwdSm80ILi2ELi2EN4cute5tupleIJNS5_1CILi128EEES8_NS7_ILi64EEEEEENS_6half_tEfNS_4arch4Sm80ELb1ELb0ELb1ELb0ELb0ELb0ELb0ELb0ELi2ELi4ELi4ELi4ELb0EEENS1_24CollectiveEpilogueBwdGQAISA_fSD_Li256ELb0ELb0EEENS1_25SingleTileBwdLPTSchedulerILb0ELi128ELb0EEEEEEEEEvNT_6ParamsE) ;  /* 0xffff96d006007950 */ /* 0x000fea0003c3ffff */
        .type           $_ZN7cutlass13device_kernelIN5flash19enable_sm80_to_sm89INS1_16FlashAttnBwdSm80INS1_25CollectiveMainloopBwdSm80ILi2ELi2EN4cute5tupleIJNS5_1CILi128EEES8_NS7_ILi64EEEEEENS_6half_tEfNS_4arch4Sm80ELb1ELb0ELb1ELb0ELb0ELb0ELb0ELb0ELi2ELi4ELi4ELi4ELb0EEENS1_24CollectiveEpilogueBwdGQAISA_fSD_Li256ELb0ELb0EEENS1_25SingleTileBwdLPTSchedulerILb0ELi128ELb0EEEEEEEEEvNT_6ParamsE$_ZN4cute3eso3ESOILb1ELb0EJNS_1CILi1EEENS_5tupleIJNS2_ILi8EEEiiEEENS2_ILi64EEENS4_IJiNS2_ILi144EEENS2_ILi288EEEEEENS2_ILi512EEEEEC2ERKS3_RKS6_RKS7_RKSA_RKSB_,@function
        .size           $_ZN7cutlass13device_kernelIN5flash19enable_sm80_to_sm89INS1_16FlashAttnBwdSm80INS1_25CollectiveMainloopBwdSm80ILi2ELi2EN4cute5tupleIJNS5_1CILi128EEES8_NS7_ILi64EEEEEENS_6half_tEfNS_4arch4Sm80ELb1ELb0ELb1ELb0ELb0ELb0ELb0ELb0ELi2ELi4ELi4ELi4ELb0EEENS1_24CollectiveEpilogueBwdGQAISA_fSD_Li256ELb0ELb0EEENS1_25SingleTileBwdLPTSchedulerILb0ELi128ELb0EEEEEEEEEvNT_6ParamsE$_ZN4cute3eso3ESOILb1ELb0EJNS_1CILi1EEENS_5tupleIJNS2_ILi8EEEiiEEENS2_ILi64EEENS4_IJiNS2_ILi144EEENS2_ILi288EEEEEENS2_ILi512EEEEEC2ERKS3_RKS6_RKS7_RKSA_RKSB_,($_ZN7cutlass13device_kernelIN5flash19enable_sm80_to_sm89INS1_16FlashAttnBwdSm80INS1_25CollectiveMainloopBwdSm80ILi2ELi2EN4cute5tupleIJNS5_1CILi128EEES8_NS7_ILi64EEEEEENS_6half_tEfNS_4arch4Sm80ELb1ELb0ELb1ELb0ELb0ELb0ELb0ELb0ELi2ELi4ELi4ELi4ELb0EEENS1_24CollectiveEpilogueBwdGQAISA_fSD_Li256ELb0ELb0EEENS1_25SingleTileBwdLPTSchedulerILb0ELi128ELb0EEEEEEEEEvNT_6ParamsE$_ZN4cute3eso3ESOILb1ELb0EJNS_1CILi1EEENS_5tupleIJiiiEEENS2_ILi64EEENS4_IJNS2_ILi72EEENS2_ILi144EEENS2_ILi288EEEEEENS2_ILi512EEEEEC2ERKS3_RKS5_RKS6_RKSA_RKSB_ - $_ZN7cutlass13device_kernelIN5flash19enable_sm80_to_sm89INS1_16FlashAttnBwdSm80INS1_25CollectiveMainloopBwdSm80ILi2ELi2EN4cute5tupleIJNS5_1CILi128EEES8_NS7_ILi64EEEEEENS_6half_tEfNS_4arch4Sm80ELb1ELb0ELb1ELb0ELb0ELb0ELb0ELb0ELi2ELi4ELi4ELi4ELb0EEENS1_24CollectiveEpilogueBwdGQAISA_fSD_Li256ELb0ELb0EEENS1_25SingleTileBwdLPTSchedulerILb0ELi128ELb0EEEEEEEEEvNT_6ParamsE$_ZN4cute3eso3ESOILb1ELb0EJNS_1CILi1EEENS_5tupleIJNS2_ILi8EEEiiEEENS2_ILi64EEENS4_IJiNS2_ILi144EEENS2_ILi288EEEEEENS2_ILi512EEEEEC2ERKS3_RKS6_RKS7_RKSA_RKSB_)
$_ZN7cutlass13device_kernelIN5flash19enable_sm80_to_sm89INS1_16FlashAttnBwdSm80INS1_25CollectiveMainloopBwdSm80ILi2ELi2EN4cute5tupleIJNS5_1CILi128EEES8_NS7_ILi64EEEEEENS_6half_tEfNS_4arch4Sm80ELb1ELb0ELb1ELb0ELb0ELb0ELb0ELb0ELi2ELi4ELi4ELi4ELb0EEENS1_24CollectiveEpilogueBwdGQAISA_fSD_Li256ELb0ELb0EEENS1_25SingleTileBwdLPTSchedulerILb0ELi128ELb0EEEEEEEEEvNT_6ParamsE$_ZN4cute3eso3ESOILb1ELb0EJNS_1CILi1EEENS_5tupleIJNS2_ILi8EEEiiEEENS2_ILi64EEENS4_IJiNS2_ILi144EEENS2_ILi288EEEEEENS2_ILi512EEEEEC2ERKS3_RKS6_RKS7_RKSA_RKSB_:
        /* <DEDUP_REMOVED lines=8> */
[----:B------:R-:W-:Y:S05]  /*69b0*/  RET.REL.NODEC R34 `(_ZN7cutlass13device_kernelIN5flash19enable_sm80_to_sm89INS1_16FlashAttnBwdSm80INS1_25CollectiveMainloopBwdSm80ILi2ELi2EN4cute5tupleIJNS5_1CILi128EEES8_NS7_ILi64EEEEEENS_6half_tEfNS_4arch4Sm80ELb1ELb0ELb1ELb0ELb0ELb0ELb0ELb0ELi2ELi4ELi4ELi4ELb0EEENS1_24CollectiveEpilogueBwdGQAISA_fSD_Li256ELb0ELb0EEENS1_25SingleTileBwdLPTSchedulerILb0ELi128ELb0EEEEEEEEEvNT_6ParamsE) ;  /* 0xffff964022007950 */ /* 0x000fea0003c3ffff */
        .type           $_ZN7cutlass13device_kernelIN5flash19enable_sm80_to_sm89INS1_16FlashAttnBwdSm80INS1_25CollectiveMainloopBwdSm80ILi2ELi2EN4cute5tupleIJNS5_1CILi128EEES8_NS7_ILi64EEEEEENS_6half_tEfNS_4arch4Sm80ELb1ELb0ELb1ELb0ELb0ELb0ELb0ELb0ELi2ELi4ELi4ELi4ELb0EEENS1_24CollectiveEpilogueBwdGQAISA_fSD_Li256ELb0ELb0EEENS1_25SingleTileBwdLPTSchedulerILb0ELi128ELb0EEEEEEEEEvNT_6ParamsE$_ZN4cute3eso3ESOILb1ELb0EJNS_1CILi1EEENS_5tupleIJiiiEEENS2_ILi64EEENS4_IJNS2_ILi72EEENS2_ILi144EEENS2_ILi288EEEEEENS2_ILi512EEEEEC2ERKS3_RKS5_RKS6_RKSA_RKSB_,@function
        .size           $_ZN7cutlass13device_kernelIN5flash19enable_sm80_to_sm89INS1_16FlashAttnBwdSm80INS1_25CollectiveMainloopBwdSm80ILi2ELi2EN4cute5tupleIJNS5_1CILi128EEES8_NS7_ILi64EEEEEENS_6half_tEfNS_4arch4Sm80ELb1ELb0ELb1ELb0ELb0ELb0ELb0ELb0ELi2ELi4ELi4ELi4ELb0EEENS1_24CollectiveEpilogueBwdGQAISA_fSD_Li256ELb0ELb0EEENS1_25SingleTileBwdLPTSchedulerILb0ELi128ELb0EEEEEEEEEvNT_6ParamsE$_ZN4cute3eso3ESOILb1ELb0EJNS_1CILi1EEENS_5tupleIJiiiEEENS2_ILi64EEENS4_IJNS2_ILi72EEENS2_ILi144EEENS2_ILi288EEEEEENS2_ILi512EEEEEC2ERKS3_RKS5_RKS6_RKSA_RKSB_,($_ZN7cutlass13device_kernelIN5flash19enable_sm80_to_sm89INS1_16FlashAttnBwdSm80INS1_25CollectiveMainloopBwdSm80ILi2ELi2EN4cute5tupleIJNS5_1CILi128EEES8_NS7_ILi64EEEEEENS_6half_tEfNS_4arch4Sm80ELb1ELb0ELb1ELb0ELb0ELb0ELb0ELb0ELi2ELi4ELi4ELi4ELb0EEENS1_24CollectiveEpilogueBwdGQAISA_fSD_Li256ELb0ELb0EEENS1_25SingleTileBwdLPTSchedulerILb0ELi128ELb0EEEEEEEEEvNT_6ParamsE$_ZN4cute3eso3ESOILb1ELb0EJNS_1CILi1EEEiiiNS2_ILi144EEENS2_ILi512EEEEEC2ERKS3_RKiSA_SA_RKS4_RKS5_ - $_ZN7cutlass13device_kernelIN5flash19enable_sm80_to_sm89INS1_16FlashAttnBwdSm80INS1_25CollectiveMainloopBwdSm80ILi2ELi2EN4cute5tupleIJNS5_1CILi128EEES8_NS7_ILi64EEEEEENS_6half_tEfNS_4arch4Sm80ELb1ELb0ELb1ELb0ELb0ELb0ELb0ELb0ELi2ELi4ELi4ELi4ELb0EEENS1_24CollectiveEpilogueBwdGQAISA_fSD_Li256ELb0ELb0EEENS1_25SingleTileBwdLPTSchedulerILb0ELi128ELb0EEEEEEEEEvNT_6ParamsE$_ZN4cute3eso3ESOILb1ELb0EJNS_1CILi1EEENS_5tupleIJiiiEEENS2_ILi64EEENS4_IJNS2_ILi72EEENS2_ILi144EEENS2_ILi288EEEEEENS2_ILi512EEEEEC2ERKS3_RKS5_RKS6_RKSA_RKSB_)
$_ZN7cutlass13device_kernelIN5flash19enable_sm80_to_sm89INS1_16FlashAttnBwdSm80INS1_25CollectiveMainloopBwdSm80ILi2ELi2EN4cute5tupleIJNS5_1CILi128EEES8_NS7_ILi64EEEEEENS_6half_tEfNS_4arch4Sm80ELb1ELb0ELb1ELb0ELb0ELb0ELb0ELb0ELi2ELi4ELi4ELi4ELb0EEENS1_24CollectiveEpilogueBwdGQAISA_fSD_Li256ELb0ELb0EEENS1_25SingleTileBwdLPTSchedulerILb0ELi128ELb0EEEEEEEEEvNT_6ParamsE$_ZN4cute3eso3ESOILb1ELb0EJNS_1CILi1EEENS_5tupleIJiiiEEENS2_ILi64EEENS4_IJNS2_ILi72EEENS2_ILi144EEENS2_ILi288EEEEEENS2_ILi512EEEEEC2ERKS3_RKS5_RKS6_RKSA_RKSB_:
[----:B------:R-:W-:Y:S01]  /*69c0*/  IADD3 R4, R81, -c[0x0][0x20], RZ ;  /* 0x8000080051047a10 */ /* 0x000fe20007ffe0ff */
[----:B------:R-:W-:Y:S01]  /*69d0*/  IMAD.MOV.U32 R34, RZ, RZ, R6 ;  /* 0x000000ffff227224 */ /* 0x000fe200078e0006 */
[----:B------:R-:W-:-:S03]  /*69e0*/  MOV R35, 0x0 ;  /* 0x0000000000237802 */ /* 0x000fc60000000f00 */
[----:B------:R1:W-:Y:S04]  /*69f0*/  STL [R4], R2 ;  /* 0x0000000204007387 */ /* 0x0003e80000100800 */
[----:B------:R1:W-:Y:S04]  /*6a00*/  STL [R4+0x4], R3 ;  /* 0x0000040304007387 */ /* 0x0003e80000100800 */
[----:B------:R1:W-:Y:S01]  /*6a10*/  STL [R4+0x8], R5 ;  /* 0x0000080504007387 */ /* 0x0003e20000100800 */
[----:B------:R-:W-:Y:S05]  /*6a20*/  RET.REL.NODEC R34 `(_ZN7cutlass13device_kernelIN5flash19enable_sm80_to_sm89INS1_16FlashAttnBwdSm80INS1_25CollectiveMainloopBwdSm80ILi2ELi2EN4cute5tupleIJNS5_1CILi128EEES8_NS7_ILi64EEEEEENS_6half_tEfNS_4arch4Sm80ELb1ELb0ELb1ELb0ELb0ELb0ELb0ELb0ELi2ELi4ELi4ELi4ELb0EEENS1_24CollectiveEpilogueBwdGQAISA_fSD_Li256ELb0ELb0EEENS1_25SingleTileBwdLPTSchedulerILb0ELi128ELb0EEEEEEEEEvNT_6ParamsE) ;  /* 0xffff95d022007950 */ /* 0x000fea0003c3ffff */
        .type           $_ZN7cutlass13device_kernelIN5flash19enable_sm80_to_sm89INS1_16FlashAttnBwdSm80INS1_25CollectiveMainloopBwdSm80ILi2ELi2EN4cute5tupleIJNS5_1CILi128EEES8_NS7_ILi64EEEEEENS_6half_tEfNS_4arch4Sm80ELb1ELb0ELb1ELb0ELb0ELb0ELb0ELb0ELi2ELi4ELi4ELi4ELb0EEENS1_24CollectiveEpilogueBwdGQAISA_fSD_Li256ELb0ELb0EEENS1_25SingleTileBwdLPTSchedulerILb0ELi128ELb0EEEEEEEEEvNT_6ParamsE$_ZN4cute3eso3ESOILb1ELb0EJNS_1CILi1EEEiiiNS2_ILi144EEENS2_ILi512EEEEEC2ERKS3_RKiSA_SA_RKS4_RKS5_,@function
        .size           $_ZN7cutlass13device_kernelIN5flash19enable_sm80_to_sm89INS1_16FlashAttnBwdSm80INS1_25CollectiveMainloopBwdSm80ILi2ELi2EN4cute5tupleIJNS5_1CILi128EEES8_NS7_ILi64EEEEEENS_6half_tEfNS_4arch4Sm80ELb1ELb0ELb1ELb0ELb0ELb0ELb0ELb0ELi2ELi4ELi4ELi4ELb0EEENS1_24CollectiveEpilogueBwdGQAISA_fSD_Li256ELb0ELb0EEENS1_25SingleTileBwdLPTSchedulerILb0ELi128ELb0EEEEEEEEEvNT_6ParamsE$_ZN4cute3eso3ESOILb1ELb0EJNS_1CILi1EEEiiiNS2_ILi144EEENS2_ILi512EEEEEC2ERKS3_RKiSA_SA_RKS4_RKS5_,($_ZN7cutlass13device_kernelIN5flash19enable_sm80_to_sm89INS1_16FlashAttnBwdSm80INS1_25CollectiveMainloopBwdSm80ILi2ELi2EN4cute5tupleIJNS5_1CILi128EEES8_NS7_ILi64EEEEEENS_6half_tEfNS_4arch4Sm80ELb1ELb0ELb1ELb0ELb0ELb0ELb0ELb0ELi2ELi4ELi4ELi4ELb0EEENS1_24CollectiveEpilogueBwdGQAISA_fSD_Li256ELb0ELb0EEENS1_25SingleTileBwdLPTSchedulerILb0ELi128ELb0EEEEEEEEEvNT_6ParamsE$_ZN4cute3eso3ESOILb1ELb0EJNS_1CILi1EEEiiiNS2_ILi72EEENS2_ILi512EEEEEC2ERKS3_RKiSA_SA_RKS4_RKS5_ - $_ZN7cutlass13device_kernelIN5flash19enable_sm80_to_sm89INS1_16FlashAttnBwdSm80INS1_25CollectiveMainloopBwdSm80ILi2ELi2EN4cute5tupleIJNS5_1CILi128EEES8_NS7_ILi64EEEEEENS_6half_tEfNS_4arch4Sm80ELb1ELb0ELb1ELb0ELb0ELb0ELb0ELb0ELi2ELi4ELi4ELi4ELb0EEENS1_24CollectiveEpilogueBwdGQAISA_fSD_Li256ELb0ELb0EEENS1_25SingleTileBwdLPTSchedulerILb0ELi128ELb0EEEEEEEEEvNT_6ParamsE$_ZN4cute3eso3ESOILb1ELb0EJNS_1CILi1EEEiiiNS2_ILi144EEENS2_ILi512EEEEEC2ERKS3_RKiSA_SA_RKS4_RKS5_)
$_ZN7cutlass13device_kernelIN5flash19enable_sm80_to_sm89INS1_16FlashAttnBwdSm80INS1_25CollectiveMainloopBwdSm80ILi2ELi2EN4cute5tupleIJNS5_1CILi128EEES8_NS7_ILi64EEEEEENS_6half_tEfNS_4arch4Sm80ELb1ELb0ELb1ELb0ELb0ELb0ELb0ELb0ELi2ELi4ELi4ELi4ELb0EEENS1_24CollectiveEpilogueBwdGQAISA_fSD_Li256ELb0ELb0EEENS1_25SingleTileBwdLPTSchedulerILb0ELi128ELb0EEEEEEEEEvNT_6ParamsE$_ZN4cute3eso3ESOILb1ELb0EJNS_1CILi1EEEiiiNS2_ILi144EEENS2_ILi512EEEEEC2ERKS3_RKiSA_SA_RKS4_RKS5_:
        /* <DEDUP_REMOVED lines=11> */
        .type           $_ZN7cutlass13device_kernelIN5flash19enable_sm80_to_sm89INS1_16FlashAttnBwdSm80INS1_25CollectiveMainloopBwdSm80ILi2ELi2EN4cute5tupleIJNS5_1CILi128EEES8_NS7_ILi64EEEEEENS_6half_tEfNS_4arch4Sm80ELb1ELb0ELb1ELb0ELb0ELb0ELb0ELb0ELi2ELi4ELi4ELi4ELb0EEENS1_24CollectiveEpilogueBwdGQAISA_fSD_Li256ELb0ELb0EEENS1_25SingleTileBwdLPTSchedulerILb0ELi128ELb0EEEEEEEEEvNT_6ParamsE$_ZN4cute3eso3ESOILb1ELb0EJNS_1CILi1EEEiiiNS2_ILi72EEENS2_ILi512EEEEEC2ERKS3_RKiSA_SA_RKS4_RKS5_,@function
        .size           $_ZN7cutlass13device_kernelIN5flash19enable_sm80_to_sm89INS1_16FlashAttnBwdSm80INS1_25CollectiveMainloopBwdSm80ILi2ELi2EN4cute5tupleIJNS5_1CILi128EEES8_NS7_ILi64EEEEEENS_6half_tEfNS_4arch4Sm80ELb1ELb0ELb1ELb0ELb0ELb0ELb0ELb0ELi2ELi4ELi4ELi4ELb0EEENS1_24CollectiveEpilogueBwdGQAISA_fSD_Li256ELb0ELb0EEENS1_25SingleTileBwdLPTSchedulerILb0ELi128ELb0EEEEEEEEEvNT_6ParamsE$_ZN4cute3eso3ESOILb1ELb0EJNS_1CILi1EEEiiiNS2_ILi72EEENS2_ILi512EEEEEC2ERKS3_RKiSA_SA_RKS4_RKS5_,($_ZN7cutlass13device_kernelIN5flash19enable_sm80_to_sm89INS1_16FlashAttnBwdSm80INS1_25CollectiveMainloopBwdSm80ILi2ELi2EN4cute5tupleIJNS5_1CILi128EEES8_NS7_ILi64EEEEEENS_6half_tEfNS_4arch4Sm80ELb1ELb0ELb1ELb0ELb0ELb0ELb0ELb0ELi2ELi4ELi4ELi4ELb0EEENS1_24CollectiveEpilogueBwdGQAISA_fSD_Li256ELb0ELb0EEENS1_25SingleTileBwdLPTSchedulerILb0ELi128ELb0EEEEEEEEEvNT_6ParamsE$_ZN4cute3eso3ESOILb1ELb0EJNS_1CILi8EEEiiEEC2ERKS3_RKiS8_ - $_ZN7cutlass13device_kernelIN5flash19enable_sm80_to_sm89INS1_16FlashAttnBwdSm80INS1_25CollectiveMainloopBwdSm80ILi2ELi2EN4cute5tupleIJNS5_1CILi128EEES8_NS7_ILi64EEEEEENS_6half_tEfNS_4arch4Sm80ELb1ELb0ELb1ELb0ELb0ELb0ELb0ELb0ELi2ELi4ELi4ELi4ELb0EEENS1_24CollectiveEpilogueBwdGQAISA_fSD_Li256ELb0ELb0EEENS1_25SingleTileBwdLPTSchedulerILb0ELi128ELb0EEEEEEEEEvNT_6ParamsE$_ZN4cute3eso3ESOILb1ELb0EJNS_1CILi1EEEiiiNS2_ILi72EEENS2_ILi512EEEEEC2ERKS3_RKiSA_SA_RKS4_RKS5_)
$_ZN7cutlass13device_kernelIN5flash19enable_sm80_to_sm89INS1_16FlashAttnBwdSm80INS1_25CollectiveMainloopBwdSm80ILi2ELi2EN4cute5tupleIJNS5_1CILi128EEES8_NS7_ILi64EEEEEENS_6half_tEfNS_4arch4Sm80ELb1ELb0ELb1ELb0ELb0ELb0ELb0ELb0ELi2ELi4ELi4ELi4ELb0EEENS1_24CollectiveEpilogueBwdGQAISA_fSD_Li256ELb0ELb0EEENS1_25SingleTileBwdLPTSchedulerILb0ELi128ELb0EEEEEEEEEvNT_6ParamsE$_ZN4cute3eso3ESOILb1ELb0EJNS_1CILi1EEEiiiNS2_ILi72EEENS2_ILi512EEEEEC2ERKS3_RKiSA_SA_RKS4_RKS5_:
        /* <DEDUP_REMOVED lines=11> */
        .type           $_ZN7cutlass13device_kernelIN5flash19enable_sm80_to_sm89INS1_16FlashAttnBwdSm80INS1_25CollectiveMainloopBwdSm80ILi2ELi2EN4cute5tupleIJNS5_1CILi128EEES8_NS7_ILi64EEEEEENS_6half_tEfNS_4arch4Sm80ELb1ELb0ELb1ELb0ELb0ELb0ELb0ELb0ELi2ELi4ELi4ELi4ELb0EEENS1_24CollectiveEpilogueBwdGQAISA_fSD_Li256ELb0ELb0EEENS1_25SingleTileBwdLPTSchedulerILb0ELi128ELb0EEEEEEEEEvNT_6ParamsE$_ZN4cute3eso3ESOILb1ELb0EJNS_1CILi8EEEiiEEC2ERKS3_RKiS8_,@function
        .size           $_ZN7cutlass13device_kernelIN5flash19enable_sm80_to_sm89INS1_16FlashAttnBwdSm80INS1_25CollectiveMainloopBwdSm80ILi2ELi2EN4cute5tupleIJNS5_1CILi128EEES8_NS7_ILi64EEEEEENS_6half_tEfNS_4arch4Sm80ELb1ELb0ELb1ELb0ELb0ELb0ELb0ELb0ELi2ELi4ELi4ELi4ELb0EEENS1_24CollectiveEpilogueBwdGQAISA_fSD_Li256ELb0ELb0EEENS1_25SingleTileBwdLPTSchedulerILb0ELi128ELb0EEEEEEEEEvNT_6ParamsE$_ZN4cute3eso3ESOILb1ELb0EJNS_1CILi8EEEiiEEC2ERKS3_RKiS8_,($_ZN7cutlass13device_kernelIN5flash19enable_sm80_to_sm89INS1_16FlashAttnBwdSm80INS1_25CollectiveMainloopBwdSm80ILi2ELi2EN4cute5tupleIJNS5_1CILi128EEES8_NS7_ILi64EEEEEENS_6half_tEfNS_4arch4Sm80ELb1ELb0ELb1ELb0ELb0ELb0ELb0ELb0ELi2ELi4ELi4ELi4ELb0EEENS1_24CollectiveEpilogueBwdGQAISA_fSD_Li256ELb0ELb0EEENS1_25SingleTileBwdLPTSchedulerILb0ELi128ELb0EEEEEEEEEvNT_6ParamsE$_ZN4cute3eso3ESOILb1ELb0EJNS_1CILi8EEEiiiNS2_ILi144EEENS2_ILi512EEEEEC2ERKS3_RKiSA_SA_RKS4_RKS5_ - $_ZN7cutlass13device_kernelIN5flash19enable_sm80_to_sm89INS1_16FlashAttnBwdSm80INS1_25CollectiveMainloopBwdSm80ILi2ELi2EN4cute5tupleIJNS5_1CILi128EEES8_NS7_ILi64EEEEEENS_6half_tEfNS_4arch4Sm80ELb1ELb0ELb1ELb0ELb0ELb0ELb0ELb0ELi2ELi4ELi4ELi4ELb0EEENS1_24CollectiveEpilogueBwdGQAISA_fSD_Li256ELb0ELb0EEENS1_25SingleTileBwdLPTSchedulerILb0ELi128ELb0EEEEEEEEEvNT_6ParamsE$_ZN4cute3eso3ESOILb1ELb0EJNS_1CILi8EEEiiEEC2ERKS3_RKiS8_)
$_ZN7cutlass13device_kernelIN5flash19enable_sm80_to_sm89INS1_16FlashAttnBwdSm80INS1_25CollectiveMainloopBwdSm80ILi2ELi2EN4cute5tupleIJNS5_1CILi128EEES8_NS7_ILi64EEEEEENS_6half_tEfNS_4arch4Sm80ELb1ELb0ELb1ELb0ELb0ELb0ELb0ELb0ELi2ELi4ELi4ELi4ELb0EEENS1_24CollectiveEpilogueBwdGQAISA_fSD_Li256ELb0ELb0EEENS1_25SingleTileBwdLPTSchedulerILb0ELi128ELb0EEEEEEEEEvNT_6ParamsE$_ZN4cute3eso3ESOILb1ELb0EJNS_1CILi8EEEiiEEC2ERKS3_RKiS8_:
[----:B------:R-:W-:Y:S02]  /*6b90*/  IADD3 R3, R81, -c[0x0][0x20], RZ ;  /* 0x8000080051037a10 */ /* 0x000fe40007ffe0ff */
[----:B------:R-:W-:-:S03]  /*6ba0*/  IADD3 R2, R83, -c[0x0][0x20], RZ ;  /* 0x8000080053027a10 */ /* 0x000fc60007ffe0ff */
[----:B------:R1:W-:Y:S04]  /*6bb0*/  STL [R3], R26 ;  /* 0x0000001a03007387 */ /* 0x0003e80000100800 */
[----:B------:R-:W2:Y:S01]  /*6bc0*/  LDL R2, [R2] ;  /* 0x0000000002027983 */ /* 0x000ea20000100800 */
[----:B------:R-:W-:-:S03]  /*6bd0*/  IMAD.MOV.U32 R5, RZ, RZ, 0x0 ;  /* 0x00000000ff057424 */ /* 0x000fc600078e00ff */
[----:B--2---:R1:W-:Y:S01]  /*6be0*/  STL [R3+0x4], R2 ;  /* 0x0000040203007387 */ /* 0x0043e20000100800 */
[----:B------:R-:W-:Y:S05]  /*6bf0*/  RET.REL.NODEC R4 `(_ZN7cutlass13device_kernelIN5flash19enable_sm80_to_sm89INS1_16FlashAttnBwdSm80INS1_25CollectiveMainloopBwdSm80ILi2ELi2EN4cute5tupleIJNS5_1CILi128EEES8_NS7_ILi64EEEEEENS_6half_tEfNS_4arch4Sm80ELb1ELb0ELb1ELb0ELb0ELb0ELb0ELb0ELi2ELi4ELi4ELi4ELb0EEENS1_24CollectiveEpilogueBwdGQAISA_fSD_Li256ELb0ELb0EEENS1_25SingleTileBwdLPTSchedulerILb0ELi128ELb0EEEEEEEEEvNT_6ParamsE) ;  /* 0xffff940004007950 */ /* 0x000fea0003c3ffff */
        .type           $_ZN7cutlass13device_kernelIN5flash19enable_sm80_to_sm89INS1_16FlashAttnBwdSm80INS1_25CollectiveMainloopBwdSm80ILi2ELi2EN4cute5tupleIJNS5_1CILi128EEES8_NS7_ILi64EEEEEENS_6half_tEfNS_4arch4Sm80ELb1ELb0ELb1ELb0ELb0ELb0ELb0ELb0ELi2ELi4ELi4ELi4ELb0EEENS1_24CollectiveEpilogueBwdGQAISA_fSD_Li256ELb0ELb0EEENS1_25SingleTileBwdLPTSchedulerILb0ELi128ELb0EEEEEEEEEvNT_6ParamsE$_ZN4cute3eso3ESOILb1ELb0EJNS_1CILi8EEEiiiNS2_ILi144EEENS2_ILi512EEEEEC2ERKS3_RKiSA_SA_RKS4_RKS5_,@function
        .size           $_ZN7cutlass13device_kernelIN5flash19enable_sm80_to_sm89INS1_16FlashAttnBwdSm80INS1_25CollectiveMainloopBwdSm80ILi2ELi2EN4cute5tupleIJNS5_1CILi128EEES8_NS7_ILi64EEEEEENS_6half_tEfNS_4arch4Sm80ELb1ELb0ELb1ELb0ELb0ELb0ELb0ELb0ELi2ELi4ELi4ELi4ELb0EEENS1_24CollectiveEpilogueBwdGQAISA_fSD_Li256ELb0ELb0EEENS1_25SingleTileBwdLPTSchedulerILb0ELi128ELb0EEEEEEEEEvNT_6ParamsE$_ZN4cute3eso3ESOILb1ELb0EJNS_1CILi8EEEiiiNS2_ILi144EEENS2_ILi512EEEEEC2ERKS3_RKiSA_SA_RKS4_RKS5_,($_ZN7cutlass13device_kernelIN5flash19enable_sm80_to_sm89INS1_16FlashAttnBwdSm80INS1_25CollectiveMainloopBwdSm80ILi2ELi2EN4cute5tupleIJNS5_1CILi128EEES8_NS7_ILi64EEEEEENS_6half_tEfNS_4arch4Sm80ELb1ELb0ELb1ELb0ELb0ELb0ELb0ELb0ELi2ELi4ELi4ELi4ELb0EEENS1_24CollectiveEpilogueBwdGQAISA_fSD_Li256ELb0ELb0EEENS1_25SingleTileBwdLPTSchedulerILb0ELi128ELb0EEEEEEEEEvNT_6ParamsE$_ZN4cute3eso3ESOILb1ELb0EJNS_5tupleIJNS2_IJNS_1CILi1EEENS3_ILi0EEEEEENS2_IJS5_S5_EEEEEENS2_IJS5_iEEEEEC2ERKS8_RKS9_ - $_ZN7cutlass13device_kernelIN5flash19enable_sm80_to_sm89INS1_16FlashAttnBwdSm80INS1_25CollectiveMainloopBwdSm80ILi2ELi2EN4cute5tupleIJNS5_1CILi128EEES8_NS7_ILi64EEEEEENS_6half_tEfNS_4arch4Sm80ELb1ELb0ELb1ELb0ELb0ELb0ELb0ELb0ELi2ELi4ELi4ELi4ELb0EEENS1_24CollectiveEpilogueBwdGQAISA_fSD_Li256ELb0ELb0EEENS1_25SingleTileBwdLPTSchedulerILb0ELi128ELb0EEEEEEEEEvNT_6ParamsE$_ZN4cute3eso3ESOILb1ELb0EJNS_1CILi8EEEiiiNS2_ILi144EEENS2_ILi512EEEEEC2ERKS3_RKiSA_SA_RKS4_RKS5_)
$_ZN7cutlass13device_kernelIN5flash19enable_sm80_to_sm89INS1_16FlashAttnBwdSm80INS1_25CollectiveMainloopBwdSm80ILi2ELi2EN4cute5tupleIJNS5_1CILi128EEES8_NS7_ILi64EEEEEENS_6half_tEfNS_4arch4Sm80ELb1ELb0ELb1ELb0ELb0ELb0ELb0ELb0ELi2ELi4ELi4ELi4ELb0EEENS1_24CollectiveEpilogueBwdGQAISA_fSD_Li256ELb0ELb0EEENS1_25SingleTileBwdLPTSchedulerILb0ELi128ELb0EEEEEEEEEvNT_6ParamsE$_ZN4cute3eso3ESOILb1ELb0EJNS_1CILi8EEEiiiNS2_ILi144EEENS2_ILi512EEEEEC2ERKS3_RKiSA_SA_RKS4_RKS5_:
        /* <DEDUP_REMOVED lines=9> */
[----:B------:R-:W-:Y:S05]  /*6c90*/  RET.REL.NODEC R4 `(_ZN7cutlass13device_kernelIN5flash19enable_sm80_to_sm89INS1_16FlashAttnBwdSm80INS1_25CollectiveMainloopBwdSm80ILi2ELi2EN4cute5tupleIJNS5_1CILi128EEES8_NS7_ILi64EEEEEENS_6half_tEfNS_4arch4Sm80ELb1ELb0ELb1ELb0ELb0ELb0ELb0ELb0ELi2ELi4ELi4ELi4ELb0EEENS1_24CollectiveEpilogueBwdGQAISA_fSD_Li256ELb0ELb0EEENS1_25SingleTileBwdLPTSchedulerILb0ELi128ELb0EEEEEEEEEvNT_6ParamsE) ;  /* 0xffff936004007950 */ /* 0x000fea0003c3ffff */
        .type           $_ZN7cutlass13device_kernelIN5flash19enable_sm80_to_sm89INS1_16FlashAttnBwdSm80INS1_25CollectiveMainloopBwdSm80ILi2ELi2EN4cute5tupleIJNS5_1CILi128EEES8_NS7_ILi64EEEEEENS_6half_tEfNS_4arch4Sm80ELb1ELb0ELb1ELb0ELb0ELb0ELb0ELb0ELi2ELi4ELi4ELi4ELb0EEENS1_24CollectiveEpilogueBwdGQAISA_fSD_Li256ELb0ELb0EEENS1_25SingleTileBwdLPTSchedulerILb0ELi128ELb0EEEEEEEEEvNT_6ParamsE$_ZN4cute3eso3ESOILb1ELb0EJNS_5tupleIJNS2_IJNS_1CILi1EEENS3_ILi0EEEEEENS2_IJS5_S5_EEEEEENS2_IJS5_iEEEEEC2ERKS8_RKS9_,@function
        .size           $_ZN7cutlass13device_kernelIN5flash19enable_sm80_to_sm89INS1_16FlashAttnBwdSm80INS1_25CollectiveMainloopBwdSm80ILi2ELi2EN4cute5tupleIJNS5_1CILi128EEES8_NS7_ILi64EEEEEENS_6half_tEfNS_4arch4Sm80ELb1ELb0ELb1ELb0ELb0ELb0ELb0ELb0ELi2ELi4ELi4ELi4ELb0EEENS1_24CollectiveEpilogueBwdGQAISA_fSD_Li256ELb0ELb0EEENS1_25SingleTileBwdLPTSchedulerILb0ELi128ELb0EEEEEEEEEvNT_6ParamsE$_ZN4cute3eso3ESOILb1ELb0EJNS_5tupleIJNS2_IJNS_1CILi1EEENS3_ILi0EEEEEENS2_IJS5_S5_EEEEEENS2_IJS5_iEEEEEC2ERKS8_RKS9_,($_ZN7cutlass13device_kernelIN5flash19enable_sm80_to_sm89INS1_16FlashAttnBwdSm80INS1_25CollectiveMainloopBwdSm80ILi2ELi2EN4cute5tupleIJNS5_1CILi128EEES8_NS7_ILi64EEEEEENS_6half_tEfNS_4arch4Sm80ELb1ELb0ELb1ELb0ELb0ELb0ELb0ELb0ELi2ELi4ELi4ELi4ELb0EEENS1_24CollectiveEpilogueBwdGQAISA_fSD_Li256ELb0ELb0EEENS1_25SingleTileBwdLPTSchedulerILb0ELi128ELb0EEEEEEEEEvNT_6ParamsE$_ZN4cute3eso3ESOILb1ELb0EJNS_5tupleIJNS2_IJNS_1CILi1EEENS3_ILi0EEEEEES5_EEENS2_IJNS2_IJS5_S5_EEEiEEEEEC2ERKS7_RKS9_ - $_ZN7cutlass13device_kernelIN5flash19enable_sm80_to_sm89INS1_16FlashAttnBwdSm80INS1_25CollectiveMainloopBwdSm80ILi2ELi2EN4cute5tupleIJNS5_1CILi128EEES8_NS7_ILi64EEEEEENS_6half_tEfNS_4arch4Sm80ELb1ELb0ELb1ELb0ELb0ELb0ELb0ELb0ELi2ELi4ELi4ELi4ELb0EEENS1_24CollectiveEpilogueBwdGQAISA_fSD_Li256ELb0ELb0EEENS1_25SingleTileBwdLPTSchedulerILb0ELi128ELb0EEEEEEEEEvNT_6ParamsE$_ZN4cute3eso3ESOILb1ELb0EJNS_5tupleIJNS2_IJNS_1CILi1EEENS3_ILi0EEEEEENS2_IJS5_S5_EEEEEENS2_IJS5_iEEEEEC2ERKS8_RKS9_)
$_ZN7cutlass13device_kernelIN5flash19enable_sm80_to_sm89INS1_16FlashAttnBwdSm80INS1_25CollectiveMainloopBwdSm80ILi2ELi2EN4cute5tupleIJNS5_1CILi128EEES8_NS7_ILi64EEEEEENS_6half_tEfNS_4arch4Sm80ELb1ELb0ELb1ELb0ELb0ELb0ELb0ELb0ELi2ELi4ELi4ELi4ELb0EEENS1_24CollectiveEpilogueBwdGQAISA_fSD_Li256ELb0ELb0EEENS1_25SingleTileBwdLPTSchedulerILb0ELi128ELb0EEEEEEEEEvNT_6ParamsE$_ZN4cute3eso3ESOILb1ELb0EJNS_5tupleIJNS2_IJNS_1CILi1EEENS3_ILi0EEEEEENS2_IJS5_S5_EEEEEENS2_IJS5_iEEEEEC2ERKS8_RKS9_:
[----:B------:R-:W-:Y:S02]  /*6ca0*/  IADD3 R10, R10, -c[0x0][0x20], RZ ;  /* 0x800008000a0a7a10 */ /* 0x000fe40007ffe0ff */
[----:B------:R-:W-:-:S03]  /*6cb0*/  MOV R13, 0x0 ;  /* 0x00000000000d7802 */ /* 0x000fc60000000f00 */
[----:B------:R1:W-:Y:S01]  /*6cc0*/  STL [R10], R11 ;  /* 0x0000000b0a007387 */ /* 0x0003e20000100800 */
[----:B------:R-:W-:Y:S05]  /*6cd0*/  RET.REL.NODEC R12 `(_ZN7cutlass13device_kernelIN5flash19enable_sm80_to_sm89INS1_16FlashAttnBwdSm80INS1_25CollectiveMainloopBwdSm80ILi2ELi2EN4cute5tupleIJNS5_1CILi128EEES8_NS7_ILi64EEEEEENS_6half_tEfNS_4arch4Sm80ELb1ELb0ELb1ELb0ELb0ELb0ELb0ELb0ELi2ELi4ELi4ELi4ELb0EEENS1_24CollectiveEpilogueBwdGQAISA_fSD_Li256ELb0ELb0EEENS1_25SingleTileBwdLPTSchedulerILb0ELi128ELb0EEEEEEEEEvNT_6ParamsE) ;  /* 0xffff93200c007950 */ /* 0x000fea0003c3ffff */
        .type           $_ZN7cutlass13device_kernelIN5flash19enable_sm80_to_sm89INS1_16FlashAttnBwdSm80INS1_25CollectiveMainloopBwdSm80ILi2ELi2EN4cute5tupleIJNS5_1CILi128EEES8_NS7_ILi64EEEEEENS_6half_tEfNS_4arch4Sm80ELb1ELb0ELb1ELb0ELb0ELb0ELb0ELb0ELi2ELi4ELi4ELi4ELb0EEENS1_24CollectiveEpilogueBwdGQAISA_fSD_Li256ELb0ELb0EEENS1_25SingleTileBwdLPTSchedulerILb0ELi128ELb0EEEEEEEEEvNT_6ParamsE$_ZN4cute3eso3ESOILb1ELb0EJNS_5tupleIJNS2_IJNS_1CILi1EEENS3_ILi0EEEEEES5_EEENS2_IJNS2_IJS5_S5_EEEiEEEEEC2ERKS7_RKS9_,@function
        .size           $_ZN7cutlass13device_kernelIN5flash19enable_sm80_to_sm89INS1_16FlashAttnBwdSm80INS1_25CollectiveMainloopBwdSm80ILi2ELi2EN4cute5tupleIJNS5_1CILi128EEES8_NS7_ILi64EEEEEENS_6half_tEfNS_4arch4Sm80ELb1ELb0ELb1ELb0ELb0ELb0ELb0ELb0ELi2ELi4ELi4ELi4ELb0EEENS1_24CollectiveEpilogueBwdGQAISA_fSD_Li256ELb0ELb0EEENS1_25SingleTileBwdLPTSchedulerILb0ELi128ELb0EEEEEEEEEvNT_6ParamsE$_ZN4cute3eso3ESOILb1ELb0EJNS_5tupleIJNS2_IJNS_1CILi1EEENS3_ILi0EEEEEES5_EEENS2_IJNS2_IJS5_S5_EEEiEEEEEC2ERKS7_RKS9_,($_ZN7cutlass13device_kernelIN5flash19enable_sm80_to_sm89INS1_16FlashAttnBwdSm80INS1_25CollectiveMainloopBwdSm80ILi2ELi2EN4cute5tupleIJNS5_1CILi128EEES8_NS7_ILi64EEEEEENS_6half_tEfNS_4arch4Sm80ELb1ELb0ELb1ELb0ELb0ELb0ELb0ELb0ELi2ELi4ELi4ELi4ELb0EEENS1_24CollectiveEpilogueBwdGQAISA_fSD_Li256ELb0ELb0EEENS1_25SingleTileBwdLPTSchedulerILb0ELi128ELb0EEEEEEEEEvNT_6ParamsE$_ZN4cute3eso3ESOILb1ELb0EJNS_5tupleIJNS_1CILi0EEES4_EEEiEEC2ERKS5_RKi - $_ZN7cutlass13device_kernelIN5flash19enable_sm80_to_sm89INS1_16FlashAttnBwdSm80INS1_25CollectiveMainloopBwdSm80ILi2ELi2EN4cute5tupleIJNS5_1CILi128EEES8_NS7_ILi64EEEEEENS_6half_tEfNS_4arch4Sm80ELb1ELb0ELb1ELb0ELb0ELb0ELb0ELb0ELi2ELi4ELi4ELi4ELb0EEENS1_24CollectiveEpilogueBwdGQAISA_fSD_Li256ELb0ELb0EEENS1_25SingleTileBwdLPTSchedulerILb0ELi128ELb0EEEEEEEEEvNT_6ParamsE$_ZN4cute3eso3ESOILb1ELb0EJNS_5tupleIJNS2_IJNS_1CILi1EEENS3_ILi0EEEEEES5_EEENS2_IJNS2_IJS5_S5_EEEiEEEEEC2ERKS7_RKS9_)
$_ZN7cutlass13device_kernelIN5flash19enable_sm80_to_sm89INS1_16FlashAttnBwdSm80INS1_25CollectiveMainloopBwdSm80ILi2ELi2EN4cute5tupleIJNS5_1CILi128EEES8_NS7_ILi64EEEEEENS_6half_tEfNS_4arch4Sm80ELb1ELb0ELb1ELb0ELb0ELb0ELb0ELb0ELi2ELi4ELi4ELi4ELb0EEENS1_24CollectiveEpilogueBwdGQAISA_fSD_Li256ELb0ELb0EEENS1_25SingleTileBwdLPTSchedulerILb0ELi128ELb0EEEEEEEEEvNT_6ParamsE$_ZN4cute3eso3ESOILb1ELb0EJNS_5tupleIJNS2_IJNS_1CILi1EEENS3_ILi0EEEEEES5_EEENS2_IJNS2_IJS5_S5_EEEiEEEEEC2ERKS7_RKS9_:
[----:B------:R-:W-:Y:S02]  /*6ce0*/  IADD3 R10, R82, -c[0x0][0x20], RZ ;  /* 0x80000800520a7a10 */ /* 0x000fe40007ffe0ff */
[----:B------:R-:W-:-:S03]  /*6cf0*/  MOV R13, 0x0 ;  /* 0x00000000000d7802 */ /* 0x000fc60000000f00 */
[----:B------:R1:W-:Y:S01]  /*6d00*/  STL [R10], R11 ;  /* 0x0000000b0a007387 */ /* 0x0003e20000100800 */
[----:B------:R-:W-:Y:S05]  /*6d10*/  RET.REL.NODEC R12 `(_ZN7cutlass13device_kernelIN5flash19enable_sm80_to_sm89INS1_16FlashAttnBwdSm80INS1_25CollectiveMainloopBwdSm80ILi2ELi2EN4cute5tupleIJNS5_1CILi128EEES8_NS7_ILi64EEEEEENS_6half_tEfNS_4arch4Sm80ELb1ELb0ELb1ELb0ELb0ELb0ELb0ELb0ELi2ELi4ELi4ELi4ELb0EEENS1_24CollectiveEpilogueBwdGQAISA_fSD_Li256ELb0ELb0EEENS1_25SingleTileBwdLPTSchedulerILb0ELi128ELb0EEEEEEEEEvNT_6ParamsE) ;  /* 0xffff92e00c007950 */ /* 0x000fea0003c3ffff */
        .type           $_ZN7cutlass13device_kernelIN5flash19enable_sm80_to_sm89INS1_16FlashAttnBwdSm80INS1_25CollectiveMainloopBwdSm80ILi2ELi2EN4cute5tupleIJNS5_1CILi128EEES8_NS7_ILi64EEEEEENS_6half_tEfNS_4arch4Sm80ELb1ELb0ELb1ELb0ELb0ELb0ELb0ELb0ELi2ELi4ELi4ELi4ELb0EEENS1_24CollectiveEpilogueBwdGQAISA_fSD_Li256ELb0ELb0EEENS1_25SingleTileBwdLPTSchedulerILb0ELi128ELb0EEEEEEEEEvNT_6ParamsE$_ZN4cute3eso3ESOILb1ELb0EJNS_5tupleIJNS_1CILi0EEES4_EEEiEEC2ERKS5_RKi,@function
        .size           $_ZN7cutlass13device_kernelIN5flash19enable_sm80_to_sm89INS1_16FlashAttnBwdSm80INS1_25CollectiveMainloopBwdSm80ILi2ELi2EN4cute5tupleIJNS5_1CILi128EEES8_NS7_ILi64EEEEEENS_6half_tEfNS_4arch4Sm80ELb1ELb0ELb1ELb0ELb0ELb0ELb0ELb0ELi2ELi4ELi4ELi4ELb0EEENS1_24CollectiveEpilogueBwdGQAISA_fSD_Li256ELb0ELb0EEENS1_25SingleTileBwdLPTSchedulerILb0ELi128ELb0EEEEEEEEEvNT_6ParamsE$_ZN4cute3eso3ESOILb1ELb0EJNS_5tupleIJNS_1CILi0EEES4_EEEiEEC2ERKS5_RKi,($_ZN7cutlass13device_kernelIN5flash19enable_sm80_to_sm89INS1_16FlashAttnBwdSm80INS1_25CollectiveMainloopBwdSm80ILi2ELi2EN4cute5tupleIJNS5_1CILi128EEES8_NS7_ILi64EEEEEENS_6half_tEfNS_4arch4Sm80ELb1ELb0ELb1ELb0ELb0ELb0ELb0ELb0ELi2ELi4ELi4ELi4ELb0EEENS1_24CollectiveEpilogueBwdGQAISA_fSD_Li256ELb0ELb0EEENS1_25SingleTileBwdLPTSchedulerILb0ELi128ELb0EEEEEEEEEvNT_6ParamsE$_ZN4cute3eso3ESOILb1ELb0EJNS_5tupleIJNS_1CILi1EEENS3_ILi0EEEEEENS2_IJiEEEEEC2ERKS6_RKS7_ - $_ZN7cutlass13device_kernelIN5flash19enable_sm80_to_sm89INS1_16FlashAttnBwdSm80INS1_25CollectiveMainloopBwdSm80ILi2ELi2EN4cute5tupleIJNS5_1CILi128EEES8_NS7_ILi64EEEEEENS_6half_tEfNS_4arch4Sm80ELb1ELb0ELb1ELb0ELb0ELb0ELb0ELb0ELi2ELi4ELi4ELi4ELb0EEENS1_24CollectiveEpilogueBwdGQAISA_fSD_Li256ELb0ELb0EEENS1_25SingleTileBwdLPTSchedulerILb0ELi128ELb0EEEEEEEEEvNT_6ParamsE$_ZN4cute3eso3ESOILb1ELb0EJNS_5tupleIJNS_1CILi0EEES4_EEEiEEC2ERKS5_RKi)
$_ZN7cutlass13device_kernelIN5flash19enable_sm80_to_sm89INS1_16FlashAttnBwdSm80INS1_25CollectiveMainloopBwdSm80ILi2ELi2EN4cute5tupleIJNS5_1CILi128EEES8_NS7_ILi64EEEEEENS_6half_tEfNS_4arch4Sm80ELb1ELb0ELb1ELb0ELb0ELb0ELb0ELb0ELi2ELi4ELi4ELi4ELb0EEENS1_24CollectiveEpilogueBwdGQAISA_fSD_Li256ELb0ELb0EEENS1_25SingleTileBwdLPTSchedulerILb0ELi128ELb0EEEEEEEEEvNT_6ParamsE$_ZN4cute3eso3ESOILb1ELb0EJNS_5tupleIJNS_1CILi0EEES4_EEEiEEC2ERKS5_RKi:
[----:B------:R-:W-:Y:S02]  /*6d20*/  IADD3 R10, R82, -c[0x0][0x20], RZ ;  /* 0x80000800520a7a10 */ /* 0x000fe40007ffe0ff */
[----:B------:R-:W-:-:S03]  /*6d30*/  MOV R13, 0x0 ;  /* 0x00000000000d7802 */ /* 0x000fc60000000f00 */
[----:B------:R1:W-:Y:S01]  /*6d40*/  STL [R10], R11 ;  /* 0x0000000b0a007387 */ /* 0x0003e20000100800 */
[----:B------:R-:W-:Y:S05]  /*6d50*/  RET.REL.NODEC R12 `(_ZN7cutlass13device_kernelIN5flash19enable_sm80_to_sm89INS1_16FlashAttnBwdSm80INS1_25CollectiveMainloopBwdSm80ILi2ELi2EN4cute5tupleIJNS5_1CILi128EEES8_NS7_ILi64EEEEEENS_6half_tEfNS_4arch4Sm80ELb1ELb0ELb1ELb0ELb0ELb0ELb0ELb0ELi2ELi4ELi4ELi4ELb0EEENS1_24CollectiveEpilogueBwdGQAISA_fSD_Li256ELb0ELb0EEENS1_25SingleTileBwdLPTSchedulerILb0ELi128ELb0EEEEEEEEEvNT_6ParamsE) ;  /* 0xffff92a00c007950 */ /* 0x000fea0003c3ffff */
        .type           $_ZN7cutlass13device_kernelIN5flash19enable_sm80_to_sm89INS1_16FlashAttnBwdSm80INS1_25CollectiveMainloopBwdSm80ILi2ELi2EN4cute5tupleIJNS5_1CILi128EEES8_NS7_ILi64EEEEEENS_6half_tEfNS_4arch4Sm80ELb1ELb0ELb1ELb0ELb0ELb0ELb0ELb0ELi2ELi4ELi4ELi4ELb0EEENS1_24CollectiveEpilogueBwdGQAISA_fSD_Li256ELb0ELb0EEENS1_25SingleTileBwdLPTSchedulerILb0ELi128ELb0EEEEEEEEEvNT_6ParamsE$_ZN4cute3eso3ESOILb1ELb0EJNS_5tupleIJNS_1CILi1EEENS3_ILi0EEEEEENS2_IJiEEEEEC2ERKS6_RKS7_,@function
        .size           $_ZN7cutlass13device_kernelIN5flash19enable_sm80_to_sm89INS1_16FlashAttnBwdSm80INS1_25CollectiveMainloopBwdSm80ILi2ELi2EN4cute5tupleIJNS5_1CILi128EEES8_NS7_ILi64EEEEEENS_6half_tEfNS_4arch4Sm80ELb1ELb0ELb1ELb0ELb0ELb0ELb0ELb0ELi2ELi4ELi4ELi4ELb0EEENS1_24CollectiveEpilogueBwdGQAISA_fSD_Li256ELb0ELb0EEENS1_25SingleTileBwdLPTSchedulerILb0ELi128ELb0EEEEEEEEEvNT_6ParamsE$_ZN4cute3eso3ESOILb1ELb0EJNS_5tupleIJNS_1CILi1EEENS3_ILi0EEEEEENS2_IJiEEEEEC2ERKS6_RKS7_,($_ZN7cutlass13device_kernelIN5flash19enable_sm80_to_sm89INS1_16FlashAttnBwdSm80INS1_25CollectiveMainloopBwdSm80ILi2ELi2EN4cute5tupleIJNS5_1CILi128EEES8_NS7_ILi64EEEEEENS_6half_tEfNS_4arch4Sm80ELb1ELb0ELb1ELb0ELb0ELb0ELb0ELb0ELi2ELi4ELi4ELi4ELb0EEENS1_24CollectiveEpilogueBwdGQAISA_fSD_Li256ELb0ELb0EEENS1_25SingleTileBwdLPTSchedulerILb0ELi128ELb0EEEEEEEEEvNT_6ParamsE$_ZN4cute3eso3ESOILb1ELb0EJNS_6LayoutINS_5tupleIJNS3_IJNS3_IJNS3_IJNS_1CILi4EEENS4_ILi2EEEEEENS4_ILi1EEEEEES8_EEENS3_IJNS3_IJNS3_IJS8_S8_EEES8_EEES6_EEEEEENS3_IJNS3_IJNS3_IJNS3_IJS8_NS4_ILi32EEEEEENS4_ILi0EEEEEESH_EEENS3_IJNS3_IJNS3_IJSH_SH_EEESH_EEENS4_ILi64EEEEEEEEEEENS_10ViewEngineIPN7cutlass6half_tEEEEEC2ERKSP_RKSU_ - $_ZN7cutlass13device_kernelIN5flash19enable_sm80_to_sm89INS1_16FlashAttnBwdSm80INS1_25CollectiveMainloopBwdSm80ILi2ELi2EN4cute5tupleIJNS5_1CILi128EEES8_NS7_ILi64EEEEEENS_6half_tEfNS_4arch4Sm80ELb1ELb0ELb1ELb0ELb0ELb0ELb0ELb0ELi2ELi4ELi4ELi4ELb0EEENS1_24CollectiveEpilogueBwdGQAISA_fSD_Li256ELb0ELb0EEENS1_25SingleTileBwdLPTSchedulerILb0ELi128ELb0EEEEEEEEEvNT_6ParamsE$_ZN4cute3eso3ESOILb1ELb0EJNS_5tupleIJNS_1CILi1EEENS3_ILi0EEEEEENS2_IJiEEEEEC2ERKS6_RKS7_)
$_ZN7cutlass13device_kernelIN5flash19enable_sm80_to_sm89INS1_16FlashAttnBwdSm80INS1_25CollectiveMainloopBwdSm80ILi2ELi2EN4cute5tupleIJNS5_1CILi128EEES8_NS7_ILi64EEEEEENS_6half_tEfNS_4arch4Sm80ELb1ELb0ELb1ELb0ELb0ELb0ELb0ELb0ELi2ELi4ELi4ELi4ELb0EEENS1_24CollectiveEpilogueBwdGQAISA_fSD_Li256ELb0ELb0EEENS1_25SingleTileBwdLPTSchedulerILb0ELi128ELb0EEEEEEEEEvNT_6ParamsE$_ZN4cute3eso3ESOILb1ELb0EJNS_5tupleIJNS_1CILi1EEENS3_ILi0EEEEEENS2_IJiEEEEEC2ERKS6_RKS7_:
[----:B------:R-:W-:Y:S02]  /*6d60*/  IADD3 R36, R82, -c[0x0][0x20], RZ ;  /* 0x8000080052247a10 */ /* 0x000fe40007ffe0ff */
[----:B------:R-:W-:-:S03]  /*6d70*/  MOV R39, 0x0 ;  /* 0x0000000000277802 */ /* 0x000fc60000000f00 */
[----:B------:R1:W-:Y:S01]  /*6d80*/  STL [R36], R37 ;  /* 0x0000002524007387 */ /* 0x0003e20000100800 */
[----:B------:R-:W-:Y:S05]  /*6d90*/  RET.REL.NODEC R38 `(_ZN7cutlass13device_kernelIN5flash19enable_sm80_to_sm89INS1_16FlashAttnBwdSm80INS1_25CollectiveMainloopBwdSm80ILi2ELi2EN4cute5tupleIJNS5_1CILi128EEES8_NS7_ILi64EEEEEENS_6half_tEfNS_4arch4Sm80ELb1ELb0ELb1ELb0ELb0ELb0ELb0ELb0ELi2ELi4ELi4ELi4ELb0EEENS1_24CollectiveEpilogueBwdGQAISA_fSD_Li256ELb0ELb0EEENS1_25SingleTileBwdLPTSchedulerILb0ELi128ELb0EEEEEEEEEvNT_6ParamsE) ;  /* 0xffff926026007950 */ /* 0x000fea0003c3ffff */
        .type           $_ZN7cutlass13device_kernelIN5flash19enable_sm80_to_sm89INS1_16FlashAttnBwdSm80INS1_25CollectiveMainloopBwdSm80ILi2ELi2EN4cute5tupleIJNS5_1CILi128EEES8_NS7_ILi64EEEEEENS_6half_tEfNS_4arch4Sm80ELb1ELb0ELb1ELb0ELb0ELb0ELb0ELb0ELi2ELi4ELi4ELi4ELb0EEENS1_24CollectiveEpilogueBwdGQAISA_fSD_Li256ELb0ELb0EEENS1_25SingleTileBwdLPTSchedulerILb0ELi128ELb0EEEEEEEEEvNT_6ParamsE$_ZN4cute3eso3ESOILb1ELb0EJNS_6LayoutINS_5tupleIJNS3_IJNS3_IJNS3_IJNS_1CILi4EEENS4_ILi2EEEEEENS4_ILi1EEEEEES8_EEENS3_IJNS3_IJNS3_IJS8_S8_EEES8_EEES6_EEEEEENS3_IJNS3_IJNS3_IJNS3_IJS8_NS4_ILi32EEEEEENS4_ILi0EEEEEESH_EEENS3_IJNS3_IJNS3_IJSH_SH_EEESH_EEENS4_ILi64EEEEEEEEEEENS_10ViewEngineIPN7cutlass6half_tEEEEEC2ERKSP_RKSU_,@function
        .size           $_ZN7cutlass13device_kernelIN5flash19enable_sm80_to_sm89INS1_16FlashAttnBwdSm80INS1_25CollectiveMainloopBwdSm80ILi2ELi2EN4cute5tupleIJNS5_1CILi128EEES8_NS7_ILi64EEEEEENS_6half_tEfNS_4arch4Sm80ELb1ELb0ELb1ELb0ELb0ELb0ELb0ELb0ELi2ELi4ELi4ELi4ELb0EEENS1_24CollectiveEpilogueBwdGQAISA_fSD_Li256ELb0ELb0EEENS1_25SingleTileBwdLPTSchedulerILb0ELi128ELb0EEEEEEEEEvNT_6ParamsE$_ZN4cute3eso3ESOILb1ELb0EJNS_6LayoutINS_5tupleIJNS3_IJNS3_IJNS3_IJNS_1CILi4EEENS4_ILi2EEEEEENS4_ILi1EEEEEES8_EEENS3_IJNS3_IJNS3_IJS8_S8_EEES8_EEES6_EEEEEENS3_IJNS3_IJNS3_IJNS3_IJS8_NS4_ILi32EEEEEENS4_ILi0EEEEEESH_EEENS3_IJNS3_IJNS3_IJSH_SH_EEESH_EEENS4_ILi64EEEEEEEEEEENS_10ViewEngineIPN7cutlass6half_tEEEEEC2ERKSP_RKSU_,($_ZN7cutlass13device_kernelIN5flash19enable_sm80_to_sm89INS1_16FlashAttnBwdSm80INS1_25CollectiveMainloopBwdSm80ILi2ELi2EN4cute5tupleIJNS5_1CILi128EEES8_NS7_ILi64EEEEEENS_6half_tEfNS_4arch4Sm80ELb1ELb0ELb1ELb0ELb0ELb0ELb0ELb0ELi2ELi4ELi4ELi4ELb0EEENS1_24CollectiveEpilogueBwdGQAISA_fSD_Li256ELb0ELb0EEENS1_25SingleTileBwdLPTSchedulerILb0ELi128ELb0EEEEEEEEEvNT_6ParamsE$_ZN4cute3eso3ESOILb1ELb0EJNS_6LayoutINS_5tupleIJNS3_IJNS3_IJNS_1CILi2EEES5_EEENS4_ILi1EEEEEEEEENS3_IJNS3_IJNS3_IJS7_NS4_ILi16EEEEEENS4_ILi0EEEEEEEEEEENS_10ViewEngineIPjEEEEC2ERKSF_RKSI_ - $_ZN7cutlass13device_kernelIN5flash19enable_sm80_to_sm89INS1_16FlashAttnBwdSm80INS1_25CollectiveMainloopBwdSm80ILi2ELi2EN4cute5tupleIJNS5_1CILi128EEES8_NS7_ILi64EEEEEENS_6half_tEfNS_4arch4Sm80ELb1ELb0ELb1ELb0ELb0ELb0ELb0ELb0ELi2ELi4ELi4ELi4ELb0EEENS1_24CollectiveEpilogueBwdGQAISA_fSD_Li256ELb0ELb0EEENS1_25SingleTileBwdLPTSchedulerILb0ELi128ELb0EEEEEEEEEvNT_6ParamsE$_ZN4cute3eso3ESOILb1ELb0EJNS_6LayoutINS_5tupleIJNS3_IJNS3_IJNS3_IJNS_1CILi4EEENS4_ILi2EEEEEENS4_ILi1EEEEEES8_EEENS3_IJNS3_IJNS3_IJS8_S8_EEES8_EEES6_EEEEEENS3_IJNS3_IJNS3_IJNS3_IJS8_NS4_ILi32EEEEEENS4_ILi0EEEEEESH_EEENS3_IJNS3_IJNS3_IJSH_SH_EEESH_EEENS4_ILi64EEEEEEEEEEENS_10ViewEngineIPN7cutlass6half_tEEEEEC2ERKSP_RKSU_)
$_ZN7cutlass13device_kernelIN5flash19enable_sm80_to_sm89INS1_16FlashAttnBwdSm80INS1_25CollectiveMainloopBwdSm80ILi2ELi2EN4cute5tupleIJNS5_1CILi128EEES8_NS7_ILi64EEEEEENS_6half_tEfNS_4arch4Sm80ELb1ELb0ELb1ELb0ELb0ELb0ELb0ELb0ELi2ELi4ELi4ELi4ELb0EEENS1_24CollectiveEpilogueBwdGQAISA_fSD_Li256ELb0ELb0EEENS1_25SingleTileBwdLPTSchedulerILb0ELi128ELb0EEEEEEEEEvNT_6ParamsE$_ZN4cute3eso3ESOILb1ELb0EJNS_6LayoutINS_5tupleIJNS3_IJNS3_IJNS3_IJNS_1CILi4EEENS4_ILi2EEEEEENS4_ILi1EEEEEES8_EEENS3_IJNS3_IJNS3_IJS8_S8_EEES8_EEES6_EEEEEENS3_IJNS3_IJNS3_IJNS3_IJS8_NS4_ILi32EEEEEENS4_ILi0EEEEEESH_EEENS3_IJNS3_IJNS3_IJSH_SH_EEESH_EEENS4_ILi64EEEEEEEEEEENS_10ViewEngineIPN7cutlass6half_tEEEEEC2ERKSP_RKSU_:
[----:B------:R-:W-:Y:S02]  /*6da0*/  IADD3 R36, R82, -c[0x0][0x20], RZ ;  /* 0x8000080052247a10 */ /* 0x000fe40007ffe0ff */
[----:B------:R-:W-:-:S03]  /*6db0*/  MOV R39, 0x0 ;  /* 0x0000000000277802 */ /* 0x000fc60000000f00 */
[----:B------:R1:W-:Y:S01]  /*6dc0*/  STL.64 [R36], R2 ;  /* 0x0000000224007387 */ /* 0x0003e20000100a00 */
[----:B------:R-:W-:Y:S05]  /*6dd0*/  RET.REL.NODEC R38 `(_ZN7cutlass13device_kernelIN5flash19enable_sm80_to_sm89INS1_16FlashAttnBwdSm80INS1_25CollectiveMainloopBwdSm80ILi2ELi2EN4cute5tupleIJNS5_1CILi128EEES8_NS7_ILi64EEEEEENS_6half_tEfNS_4arch4Sm80ELb1ELb0ELb1ELb0ELb0ELb0ELb0ELb0ELi2ELi4ELi4ELi4ELb0EEENS1_24CollectiveEpilogueBwdGQAISA_fSD_Li256ELb0ELb0EEENS1_25SingleTileBwdLPTSchedulerILb0ELi128ELb0EEEEEEEEEvNT_6ParamsE) ;  /* 0xffff922026007950 */ /* 0x000fea0003c3ffff */
        .type           $_ZN7cutlass13device_kernelIN5flash19enable_sm80_to_sm89INS1_16FlashAttnBwdSm80INS1_25CollectiveMainloopBwdSm80ILi2ELi2EN4cute5tupleIJNS5_1CILi128EEES8_NS7_ILi64EEEEEENS_6half_tEfNS_4arch4Sm80ELb1ELb0ELb1ELb0ELb0ELb0ELb0ELb0ELi2ELi4ELi4ELi4ELb0EEENS1_24CollectiveEpilogueBwdGQAISA_fSD_Li256ELb0ELb0EEENS1_25SingleTileBwdLPTSchedulerILb0ELi128ELb0EEEEEEEEEvNT_6ParamsE$_ZN4cute3eso3ESOILb1ELb0EJNS_6LayoutINS_5tupleIJNS3_IJNS3_IJNS_1CILi2EEES5_EEENS4_ILi1EEEEEEEEENS3_IJNS3_IJNS3_IJS7_NS4_ILi16EEEEEENS4_ILi0EEEEEEEEEEENS_10ViewEngineIPjEEEEC2ERKSF_RKSI_,@function
        .size           $_ZN7cutlass13device_kernelIN5flash19enable_sm80_to_sm89INS1_16FlashAttnBwdSm80INS1_25CollectiveMainloopBwdSm80ILi2ELi2EN4cute5tupleIJNS5_1CILi128EEES8_NS7_ILi64EEEEEENS_6half_tEfNS_4arch4Sm80ELb1ELb0ELb1ELb0ELb0ELb0ELb0ELb0ELi2ELi4ELi4ELi4ELb0EEENS1_24CollectiveEpilogueBwdGQAISA_fSD_Li256ELb0ELb0EEENS1_25SingleTileBwdLPTSchedulerILb0ELi128ELb0EEEEEEEEEvNT_6ParamsE$_ZN4cute3eso3ESOILb1ELb0EJNS_6LayoutINS_5tupleIJNS3_IJNS3_IJNS_1CILi2EEES5_EEENS4_ILi1EEEEEEEEENS3_IJNS3_IJNS3_IJS7_NS4_ILi16EEEEEENS4_ILi0EEEEEEEEEEENS_10ViewEngineIPjEEEEC2ERKSF_RKSI_,($_ZN7cutlass13device_kernelIN5flash19enable_sm80_to_sm89INS1_16FlashAttnBwdSm80INS1_25CollectiveMainloopBwdSm80ILi2ELi2EN4cute5tupleIJNS5_1CILi128EEES8_NS7_ILi64EEEEEENS_6half_tEfNS_4arch4Sm80ELb1ELb0ELb1ELb0ELb0ELb0ELb0ELb0ELi2ELi4ELi4ELi4ELb0EEENS1_24CollectiveEpilogueBwdGQAISA_fSD_Li256ELb0ELb0EEENS1_25SingleTileBwdLPTSchedulerILb0ELi128ELb0EEEEEEEEEvNT_6ParamsE$_ZN4cute3eso3ESOILb1ELb0EJNS_6LayoutINS_5tupleIJNS3_IJNS3_IJNS_1CILi4EEENS4_ILi2EEEEEENS4_ILi1EEEEEEEEENS3_IJNS3_IJNS3_IJS8_NS4_ILi32EEEEEENS4_ILi0EEEEEEEEEEENS_10ViewEngineIPN7cutlass6half_tEEEEEC2ERKSG_RKSL_ - $_ZN7cutlass13device_kernelIN5flash19enable_sm80_to_sm89INS1_16FlashAttnBwdSm80INS1_25CollectiveMainloopBwdSm80ILi2ELi2EN4cute5tupleIJNS5_1CILi128EEES8_NS7_ILi64EEEEEENS_6half_tEfNS_4arch4Sm80ELb1ELb0ELb1ELb0ELb0ELb0ELb0ELb0ELi2ELi4ELi4ELi4ELb0EEENS1_24CollectiveEpilogueBwdGQAISA_fSD_Li256ELb0ELb0EEENS1_25SingleTileBwdLPTSchedulerILb0ELi128ELb0EEEEEEEEEvNT_6ParamsE$_ZN4cute3eso3ESOILb1ELb0EJNS_6LayoutINS_5tupleIJNS3_IJNS3_IJNS_1CILi2EEES5_EEENS4_ILi1EEEEEEEEENS3_IJNS3_IJNS3_IJS7_NS4_ILi16EEEEEENS4_ILi0EEEEEEEEEEENS_10ViewEngineIPjEEEEC2ERKSF_RKSI_)
$_ZN7cutlass13device_kernelIN5flash19enable_sm80_to_sm89INS1_16FlashAttnBwdSm80INS1_25CollectiveMainloopBwdSm80ILi2ELi2EN4cute5tupleIJNS5_1CILi128EEES8_NS7_ILi64EEEEEENS_6half_tEfNS_4arch4Sm80ELb1ELb0ELb1ELb0ELb0ELb0ELb0ELb0ELi2ELi4ELi4ELi4ELb0EEENS1_24CollectiveEpilogueBwdGQAISA_fSD_Li256ELb0ELb0EEENS1_25SingleTileBwdLPTSchedulerILb0ELi128ELb0EEEEEEEEEvNT_6ParamsE$_ZN4cute3eso3ESOILb1ELb0EJNS_6LayoutINS_5tupleIJNS3_IJNS3_IJNS_1CILi2EEES5_EEENS4_ILi1EEEEEEEEENS3_IJNS3_IJNS3_IJS7_NS4_ILi16EEEEEENS4_ILi0EEEEEEEEEEENS_10ViewEngineIPjEEEEC2ERKSF_RKSI_:
[----:B------:R-:W-:Y:S01]  /*6de0*/  IADD3 R3, R82, -c[0x0][0x20], RZ ;  /* 0x8000080052037a10 */ /* 0x000fe20007ffe0ff */
[----:B------:R-:W-:Y:S01]  /*6df0*/  IMAD.MOV.U32 R34, RZ, RZ, R2 ;  /* 0x000000ffff227224 */ /* 0x000fe200078e0002 */
[----:B------:R-:W-:Y:S01]  /*6e00*/  MOV R35, R13 ;  /* 0x0000000d00237202 */ /* 0x000fe20000000f00 */
[----:B------:R-:W-:-:S04]  /*6e10*/  IMAD.MOV.U32 R13, RZ, RZ, 0x0 ;  /* 0x00000000ff0d7424 */ /* 0x000fc800078e00ff */
[----:B------:R1:W-:Y:S01]  /*6e20*/  STL.64 [R3], R34 ;  /* 0x0000002203007387 */ /* 0x0003e20000100a00 */
[----:B------:R-:W-:Y:S05]  /*6e30*/  RET.REL.NODEC R12 `(_ZN7cutlass13device_kernelIN5flash19enable_sm80_to_sm89INS1_16FlashAttnBwdSm80INS1_25CollectiveMainloopBwdSm80ILi2ELi2EN4cute5tupleIJNS5_1CILi128EEES8_NS7_ILi64EEEEEENS_6half_tEfNS_4arch4Sm80ELb1ELb0ELb1ELb0ELb0ELb0ELb0ELb0ELi2ELi4ELi4ELi4ELb0EEENS1_24CollectiveEpilogueBwdGQAISA_fSD_Li256ELb0ELb0EEENS1_25SingleTileBwdLPTSchedulerILb0ELi128ELb0EEEEEEEEEvNT_6ParamsE) ;  /* 0xffff91c00c007950 */ /* 0x000fea0003c3ffff */
        .type           $_ZN7cutlass13device_kernelIN5flash19enable_sm80_to_sm89INS1_16FlashAttnBwdSm80INS1_25CollectiveMainloopBwdSm80ILi2ELi2EN4cute5tupleIJNS5_1CILi128EEES8_NS7_ILi64EEEEEENS_6half_tEfNS_4arch4Sm80ELb1ELb0ELb1ELb0ELb0ELb0ELb0ELb0ELi2ELi4ELi4ELi4ELb0EEENS1_24CollectiveEpilogueBwdGQAISA_fSD_Li256ELb0ELb0EEENS1_25SingleTileBwdLPTSchedulerILb0ELi128ELb0EEEEEEEEEvNT_6ParamsE$_ZN4cute3eso3ESOILb1ELb0EJNS_6LayoutINS_5tupleIJNS3_IJNS3_IJNS_1CILi4EEENS4_ILi2EEEEEENS4_ILi1EEEEEEEEENS3_IJNS3_IJNS3_IJS8_NS4_ILi32EEEEEENS4_ILi0EEEEEEEEEEENS_10ViewEngineIPN7cutlass6half_tEEEEEC2ERKSG_RKSL_,@function
        .size           $_ZN7cutlass13device_kernelIN5flash19enable_sm80_to_sm89INS1_16FlashAttnBwdSm80INS1_25CollectiveMainloopBwdSm80ILi2ELi2EN4cute5tupleIJNS5_1CILi128EEES8_NS7_ILi64EEEEEENS_6half_tEfNS_4arch4Sm80ELb1ELb0ELb1ELb0ELb0ELb0ELb0ELb0ELi2ELi4ELi4ELi4ELb0EEENS1_24CollectiveEpilogueBwdGQAISA_fSD_Li256ELb0ELb0EEENS1_25SingleTileBwdLPTSchedulerILb0ELi128ELb0EEEEEEEEEvNT_6ParamsE$_ZN4cute3eso3ESOILb1ELb0EJNS_6LayoutINS_5tupleIJNS3_IJNS3_IJNS_1CILi4EEENS4_ILi2EEEEEENS4_ILi1EEEEEEEEENS3_IJNS3_IJNS3_IJS8_NS4_ILi32EEEEEENS4_ILi0EEEEEEEEEEENS_10ViewEngineIPN7cutlass6half_tEEEEEC2ERKSG_RKSL_,($_ZN7cutlass13device_kernelIN5flash19enable_sm80_to_sm89INS1_16FlashAttnBwdSm80INS1_25CollectiveMainloopBwdSm80ILi2ELi2EN4cute5tupleIJNS5_1CILi128EEES8_NS7_ILi64EEEEEENS_6half_tEfNS_4arch4Sm80ELb1ELb0ELb1ELb0ELb0ELb0ELb0ELb0ELi2ELi4ELi4ELi4ELb0EEENS1_24CollectiveEpilogueBwdGQAISA_fSD_Li256ELb0ELb0EEENS1_25SingleTileBwdLPTSchedulerILb0ELi128ELb0EEEEEEEEEvNT_6ParamsE$_ZN4cute3eso3ESOILb1ELb0EJNS_6LayoutINS_5tupleIJNS3_IJNS3_IJNS_1CILi4EEENS4_ILi2EEEEEENS4_ILi1EEEEEEEEENS3_IJNS3_IJNS3_IJS8_NS4_ILi32EEEEEENS4_ILi0EEEEEEEEEEEiEEC2ERKSG_RKi - $_ZN7cutlass13device_kernelIN5flash19enable_sm80_to_sm89INS1_16FlashAttnBwdSm80INS1_25CollectiveMainloopBwdSm80ILi2ELi2EN4cute5tupleIJNS5_1CILi128EEES8_NS7_ILi64EEEEEENS_6half_tEfNS_4arch4Sm80ELb1ELb0ELb1ELb0ELb0ELb0ELb0ELb0ELi2ELi4ELi4ELi4ELb0EEENS1_24CollectiveEpilogueBwdGQAISA_fSD_Li256ELb0ELb0EEENS1_25SingleTileBwdLPTSchedulerILb0ELi128ELb0EEEEEEEEEvNT_6ParamsE$_ZN4cute3eso3ESOILb1ELb0EJNS_6LayoutINS_5tupleIJNS3_IJNS3_IJNS_1CILi4EEENS4_ILi2EEEEEENS4_ILi1EEEEEEEEENS3_IJNS3_IJNS3_IJS8_NS4_ILi32EEEEEENS4_ILi0EEEEEEEEEEENS_10ViewEngineIPN7cutlass6half_tEEEEEC2ERKSG_RKSL_)
$_ZN7cutlass13device_kernelIN5flash19enable_sm80_to_sm89INS1_16FlashAttnBwdSm80INS1_25CollectiveMainloopBwdSm80ILi2ELi2EN4cute5tupleIJNS5_1CILi128EEES8_NS7_ILi64EEEEEENS_6half_tEfNS_4arch4Sm80ELb1ELb0ELb1ELb0ELb0ELb0ELb0ELb0ELi2ELi4ELi4ELi4ELb0EEENS1_24CollectiveEpilogueBwdGQAISA_fSD_Li256ELb0ELb0EEENS1_25SingleTileBwdLPTSchedulerILb0ELi128ELb0EEEEEEEEEvNT_6ParamsE$_ZN4cute3eso3ESOILb1ELb0EJNS_6LayoutINS_5tupleIJNS3_IJNS3_IJNS_1CILi4EEENS4_ILi2EEEEEENS4_ILi1EEEEEEEEENS3_IJNS3_IJNS3_IJS8_NS4_ILi32EEEEEENS4_ILi0EEEEEEEEEEENS_10ViewEngineIPN7cutlass6half_tEEEEEC2ERKSG_RKSL_:
[----:B------:R-:W-:Y:S01]  /*6e40*/  IADD3 R12, R82, -c[0x0][0x20], RZ ;  /* 0x80000800520c7a10 */ /* 0x000fe20007ffe0ff */
[----:B------:R-:W-:Y:S01]  /*6e50*/  IMAD.MOV.U32 R37, RZ, RZ, R13 ;  /* 0x000000ffff257224 */ /* 0x000fe200078e000d */
[----:B------:R-:W-:-:S04]  /*6e60*/  MOV R35, 0x0 ;  /* 0x0000000000237802 */ /* 0x000fc80000000f00 */
[----:B------:R1:W-:Y:S01]  /*6e70*/  STL.64 [R12], R36 ;  /* 0x000000240c007387 */ /* 0x0003e20000100a00 */
[----:B------:R-:W-:Y:S05]  /*6e80*/  RET.REL.NODEC R34 `(_ZN7cutlass13device_kernelIN5flash19enable_sm80_to_sm89INS1_16FlashAttnBwdSm80INS1_25CollectiveMainloopBwdSm80ILi2ELi2EN4cute5tupleIJNS5_1CILi128EEES8_NS7_ILi64EEEEEENS_6half_tEfNS_4arch4Sm80ELb1ELb0ELb1ELb0ELb0ELb0ELb0ELb0ELi2ELi4ELi4ELi4ELb0EEENS1_24CollectiveEpilogueBwdGQAISA_fSD_Li256ELb0ELb0EEENS1_25SingleTileBwdLPTSchedulerILb0ELi128ELb0EEEEEEEEEvNT_6ParamsE) ;  /* 0xffff917022007950 */ /* 0x000fea0003c3ffff */
        .type           $_ZN7cutlass13device_kernelIN5flash19enable_sm80_to_sm89INS1_16FlashAttnBwdSm80INS1_25CollectiveMainloopBwdSm80ILi2ELi2EN4cute5tupleIJNS5_1CILi128EEES8_NS7_ILi64EEEEEENS_6half_tEfNS_4arch4Sm80ELb1ELb0ELb1ELb0ELb0ELb0ELb0ELb0ELi2ELi4ELi4ELi4ELb0EEENS1_24CollectiveEpilogueBwdGQAISA_fSD_Li256ELb0ELb0EEENS1_25SingleTileBwdLPTSchedulerILb0ELi128ELb0EEEEEEEEEvNT_6ParamsE$_ZN4cute3eso3ESOILb1ELb0EJNS_6LayoutINS_5tupleIJNS3_IJNS3_IJNS_1CILi4EEENS4_ILi2EEEEEENS4_ILi1EEEEEEEEENS3_IJNS3_IJNS3_IJS8_NS4_ILi32EEEEEENS4_ILi0EEEEEEEEEEEiEEC2ERKSG_RKi,@function
        .size           $_ZN7cutlass13device_kernelIN5flash19enable_sm80_to_sm89INS1_16FlashAttnBwdSm80INS1_25CollectiveMainloopBwdSm80ILi2ELi2EN4cute5tupleIJNS5_1CILi128EEES8_NS7_ILi64EEEEEENS_6half_tEfNS_4arch4Sm80ELb1ELb0ELb1ELb0ELb0ELb0ELb0ELb0ELi2ELi4ELi4ELi4ELb0EEENS1_24CollectiveEpilogueBwdGQAISA_fSD_Li256ELb0ELb0EEENS1_25SingleTileBwdLPTSchedulerILb0ELi128ELb0EEEEEEEEEvNT_6ParamsE$_ZN4cute3eso3ESOILb1ELb0EJNS_6LayoutINS_5tupleIJNS3_IJNS3_IJNS_1CILi4EEENS4_ILi2EEEEEENS4_ILi1EEEEEEEEENS3_IJNS3_IJNS3_IJS8_NS4_ILi32EEEEEENS4_ILi0EEEEEEEEEEEiEEC2ERKSG_RKi,($_ZN7cutlass13device_kernelIN5flash19enable_sm80_to_sm89INS1_16FlashAttnBwdSm80INS1_25CollectiveMainloopBwdSm80ILi2ELi2EN4cute5tupleIJNS5_1CILi128EEES8_NS7_ILi64EEEEEENS_6half_tEfNS_4arch4Sm80ELb1ELb0ELb1ELb0ELb0ELb0ELb0ELb0ELi2ELi4ELi4ELi4ELb0EEENS1_24CollectiveEpilogueBwdGQAISA_fSD_Li256ELb0ELb0EEENS1_25SingleTileBwdLPTSchedulerILb0ELi128ELb0EEEEEEEEEvNT_6ParamsE$_ZN4cute3eso3ESOILb1ELb0EJNS_6LayoutINS_5tupleIJNS3_IJNS3_IJNS_1CILi4EEENS4_ILi2EEEEEENS4_ILi1EEEEEENS3_IJS6_EEEEEENS3_IJNS3_IJNS3_IJS8_NS4_ILi32EEEEEENS4_ILi0EEEEEENS3_IJNS4_ILi64EEEEEEEEEEENS_10ViewEngineIPN7cutlass6half_tEEEEEC2ERKSJ_RKSO_ - $_ZN7cutlass13device_kernelIN5flash19enable_sm80_to_sm89INS1_16FlashAttnBwdSm80INS1_25CollectiveMainloopBwdSm80ILi2ELi2EN4cute5tupleIJNS5_1CILi128EEES8_NS7_ILi64EEEEEENS_6half_tEfNS_4arch4Sm80ELb1ELb0ELb1ELb0ELb0ELb0ELb0ELb0ELi2ELi4ELi4ELi4ELb0EEENS1_24CollectiveEpilogueBwdGQAISA_fSD_Li256ELb0ELb0EEENS1_25SingleTileBwdLPTSchedulerILb0ELi128ELb0EEEEEEEEEvNT_6ParamsE$_ZN4cute3eso3ESOILb1ELb0EJNS_6LayoutINS_5tupleIJNS3_IJNS3_IJNS_1CILi4EEENS4_ILi2EEEEEENS4_ILi1EEEEEEEEENS3_IJNS3_IJNS3_IJS8_NS4_ILi32EEEEEENS4_ILi0EEEEEEEEEEEiEEC2ERKSG_RKi)
$_ZN7cutlass13device_kernelIN5flash19enable_sm80_to_sm89INS1_16FlashAttnBwdSm80INS1_25CollectiveMainloopBwdSm80ILi2ELi2EN4cute5tupleIJNS5_1CILi128EEES8_NS7_ILi64EEEEEENS_6half_tEfNS_4arch4Sm80ELb1ELb0ELb1ELb0ELb0ELb0ELb0ELb0ELi2ELi4ELi4ELi4ELb0EEENS1_24CollectiveEpilogueBwdGQAISA_fSD_Li256ELb0ELb0EEENS1_25SingleTileBwdLPTSchedulerILb0ELi128ELb0EEEEEEEEEvNT_6ParamsE$_ZN4cute3eso3ESOILb1ELb0EJNS_6LayoutINS_5tupleIJNS3_IJNS3_IJNS_1CILi4EEENS4_ILi2EEEEEENS4_ILi1EEEEEEEEENS3_IJNS3_IJNS3_IJS8_NS4_ILi32EEEEEENS4_ILi0EEEEEEEEEEEiEEC2ERKSG_RKi:
[----:B------:R-:W-:Y:S02]  /*6e90*/  IADD3 R12, R82, -c[0x0][0x20], RZ ;  /* 0x80000800520c7a10 */ /* 0x000fe40007ffe0ff */
[----:B------:R-:W-:-:S03]  /*6ea0*/  MOV R35, 0x0 ;  /* 0x0000000000237802 */ /* 0x000fc60000000f00 */
[----:B------:R1:W-:Y:S01]  /*6eb0*/  STL [R12], R13 ;  /* 0x0000000d0c007387 */ /* 0x0003e20000100800 */
[----:B------:R-:W-:Y:S05]  /*6ec0*/  RET.REL.NODEC R34 `(_ZN7cutlass13device_kernelIN5flash19enable_sm80_to_sm89INS1_16FlashAttnBwdSm80INS1_25CollectiveMainloopBwdSm80ILi2ELi2EN4cute5tupleIJNS5_1CILi128EEES8_NS7_ILi64EEEEEENS_6half_tEfNS_4arch4Sm80ELb1ELb0ELb1ELb0ELb0ELb0ELb0ELb0ELi2ELi4ELi4ELi4ELb0EEENS1_24CollectiveEpilogueBwdGQAISA_fSD_Li256ELb0ELb0EEENS1_25SingleTileBwdLPTSchedulerILb0ELi128ELb0EEEEEEEEEvNT_6ParamsE) ;  /* 0xffff913022007950 */ /* 0x000fea0003c3ffff */
        .type           $_ZN7cutlass13device_kernelIN5flash19enable_sm80_to_sm89INS1_16FlashAttnBwdSm80INS1_25CollectiveMainloopBwdSm80ILi2ELi2EN4cute5tupleIJNS5_1CILi128EEES8_NS7_ILi64EEEEEENS_6half_tEfNS_4arch4Sm80ELb1ELb0ELb1ELb0ELb0ELb0ELb0ELb0ELi2ELi4ELi4ELi4ELb0EEENS1_24CollectiveEpilogueBwdGQAISA_fSD_Li256ELb0ELb0EEENS1_25SingleTileBwdLPTSchedulerILb0ELi128ELb0EEEEEEEEEvNT_6ParamsE$_ZN4cute3eso3ESOILb1ELb0EJNS_6LayoutINS_5tupleIJNS3_IJNS3_IJNS_1CILi4EEENS4_ILi2EEEEEENS4_ILi1EEEEEENS3_IJS6_EEEEEENS3_IJNS3_IJNS3_IJS8_NS4_ILi32EEEEEENS4_ILi0EEEEEENS3_IJNS4_ILi64EEEEEEEEEEENS_10ViewEngineIPN7cutlass6half_tEEEEEC2ERKSJ_RKSO_,@function
        .size           $_ZN7cutlass13device_kernelIN5flash19enable_sm80_to_sm89INS1_16FlashAttnBwdSm80INS1_25CollectiveMainloopBwdSm80ILi2ELi2EN4cute5tupleIJNS5_1CILi128EEES8_NS7_ILi64EEEEEENS_6half_tEfNS_4arch4Sm80ELb1ELb0ELb1ELb0ELb0ELb0ELb0ELb0ELi2ELi4ELi4ELi4ELb0EEENS1_24CollectiveEpilogueBwdGQAISA_fSD_Li256ELb0ELb0EEENS1_25SingleTileBwdLPTSchedulerILb0ELi128ELb0EEEEEEEEEvNT_6ParamsE$_ZN4cute3eso3ESOILb1ELb0EJNS_6LayoutINS_5tupleIJNS3_IJNS3_IJNS_1CILi4EEENS4_ILi2EEEEEENS4_ILi1EEEEEENS3_IJS6_EEEEEENS3_IJNS3_IJNS3_IJS8_NS4_ILi32EEEEEENS4_ILi0EEEEEENS3_IJNS4_ILi64EEEEEEEEEEENS_10ViewEngineIPN7cutlass6half_tEEEEEC2ERKSJ_RKSO_,($_ZN7cutlass13device_kernelIN5flash19enable_sm80_to_sm89INS1_16FlashAttnBwdSm80INS1_25CollectiveMainloopBwdSm80ILi2ELi2EN4cute5tupleIJNS5_1CILi128EEES8_NS7_ILi64EEEEEENS_6half_tEfNS_4arch4Sm80ELb1ELb0ELb1ELb0ELb0ELb0ELb0ELb0ELi2ELi4ELi4ELi4ELb0EEENS1_24CollectiveEpilogueBwdGQAISA_fSD_Li256ELb0ELb0EEENS1_25SingleTileBwdLPTSchedulerILb0ELi128ELb0EEEEEEEEEvNT_6ParamsE$_ZN4cute3eso3ESOILb1ELb0EJNS_6LayoutINS_5tupleIJNS3_IJNS3_IJNS_1CILi4EEENS4_ILi2EEEEEENS4_ILi1EEEEEES6_EEENS3_IJNS3_IJNS3_IJS8_NS4_ILi32EEEEEENS4_ILi0EEEEEENS4_ILi64EEEEEEEENS_10ViewEngineIPN7cutlass6half_tEEEEEC2ERKSH_RKSM_ - $_ZN7cutlass13device_kernelIN5flash19enable_sm80_to_sm89INS1_16FlashAttnBwdSm80INS1_25CollectiveMainloopBwdSm80ILi2ELi2EN4cute5tupleIJNS5_1CILi128EEES8_NS7_ILi64EEEEEENS_6half_tEfNS_4arch4Sm80ELb1ELb0ELb1ELb0ELb0ELb0ELb0ELb0ELi2ELi4ELi4ELi4ELb0EEENS1_24CollectiveEpilogueBwdGQAISA_fSD_Li256ELb0ELb0EEENS1_25SingleTileBwdLPTSchedulerILb0ELi128ELb0EEEEEEEEEvNT_6ParamsE$_ZN4cute3eso3ESOILb1ELb0EJNS_6LayoutINS_5tupleIJNS3_IJNS3_IJNS_1CILi4EEENS4_ILi2EEEEEENS4_ILi1EEEEEENS3_IJS6_EEEEEENS3_IJNS3_IJNS3_IJS8_NS4_ILi32EEEEEENS4_ILi0EEEEEENS3_IJNS4_ILi64EEEEEEEEEEENS_10ViewEngineIPN7cutlass6half_tEEEEEC2ERKSJ_RKSO_)
$_ZN7cutlass13device_kernelIN5flash19enable_sm80_to_sm89INS1_16FlashAttnBwdSm80INS1_25CollectiveMainloopBwdSm80ILi2ELi2EN4cute5tupleIJNS5_1CILi128EEES8_NS7_ILi64EEEEEENS_6half_tEfNS_4arch4Sm80ELb1ELb0ELb1ELb0ELb0ELb0ELb0ELb0ELi2ELi4ELi4ELi4ELb0EEENS1_24CollectiveEpilogueBwdGQAISA_fSD_Li256ELb0ELb0EEENS1_25SingleTileBwdLPTSchedulerILb0ELi128ELb0EEEEEEEEEvNT_6ParamsE$_ZN4cute3eso3ESOILb1ELb0EJNS_6LayoutINS_5tupleIJNS3_IJNS3_IJNS_1CILi4EEENS4_ILi2EEEEEENS4_ILi1EEEEEENS3_IJS6_EEEEEENS3_IJNS3_IJNS3_IJS8_NS4_ILi32EEEEEENS4_ILi0EEEEEENS3_IJNS4_ILi64EEEEEEEEEEENS_10ViewEngineIPN7cutlass6half_tEEEEEC2ERKSJ_RKSO_:
[----:B------:R-:W-:Y:S02]  /*6ed0*/  IADD3 R36, R82, -c[0x0][0x20], RZ ;  /* 0x8000080052247a10 */ /* 0x000fe40007ffe0ff */
[----:B------:R-:W-:-:S03]  /*6ee0*/  MOV R39, 0x0 ;  /* 0x0000000000277802 */ /* 0x000fc60000000f00 */
[----:B------:R1:W-:Y:S01]  /*6ef0*/  STL.64 [R36], R2 ;  /* 0x0000000224007387 */ /* 0x0003e20000100a00 */
[----:B------:R-:W-:Y:S05]  /*6f00*/  RET.REL.NODEC R38 `(_ZN7cutlass13device_kernelIN5flash19enable_sm80_to_sm89INS1_16FlashAttnBwdSm80INS1_25CollectiveMainloopBwdSm80ILi2ELi2EN4cute5tupleIJNS5_1CILi128EEES8_NS7_ILi64EEEEEENS_6half_tEfNS_4arch4Sm80ELb1ELb0ELb1ELb0ELb0ELb0ELb0ELb0ELi2ELi4ELi4ELi4ELb0EEENS1_24CollectiveEpilogueBwdGQAISA_fSD_Li256ELb0ELb0EEENS1_25SingleTileBwdLPTSchedulerILb0ELi128ELb0EEEEEEEEEvNT_6ParamsE) ;  /* 0xffff90f026007950 */ /* 0x000fea0003c3ffff */
        .type           $_ZN7cutlass13device_kernelIN5flash19enable_sm80_to_sm89INS1_16FlashAttnBwdSm80INS1_25CollectiveMainloopBwdSm80ILi2ELi2EN4cute5tupleIJNS5_1CILi128EEES8_NS7_ILi64EEEEEENS_6half_tEfNS_4arch4Sm80ELb1ELb0ELb1ELb0ELb0ELb0ELb0ELb0ELi2ELi4ELi4ELi4ELb0EEENS1_24CollectiveEpilogueBwdGQAISA_fSD_Li256ELb0ELb0EEENS1_25SingleTileBwdLPTSchedulerILb0ELi128ELb0EEEEEEEEEvNT_6ParamsE$_ZN4cute3eso3ESOILb1ELb0EJNS_6LayoutINS_5tupleIJNS3_IJNS3_IJNS_1CILi4EEENS4_ILi2EEEEEENS4_ILi1EEEEEES6_EEENS3_IJNS3_IJNS3_IJS8_NS4_ILi32EEEEEENS4_ILi0EEEEEENS4_ILi64EEEEEEEENS_10ViewEngineIPN7cutlass6half_tEEEEEC2ERKSH_RKSM_,@function
        .size           $_ZN7cutlass13device_kernelIN5flash19enable_sm80_to_sm89INS1_16FlashAttnBwdSm80INS1_25CollectiveMainloopBwdSm80ILi2ELi2EN4cute5tupleIJNS5_1CILi128EEES8_NS7_ILi64EEEEEENS_6half_tEfNS_4arch4Sm80ELb1ELb0ELb1ELb0ELb0ELb0ELb0ELb0ELi2ELi4ELi4ELi4ELb0EEENS1_24CollectiveEpilogueBwdGQAISA_fSD_Li256ELb0ELb0EEENS1_25SingleTileBwdLPTSchedulerILb0ELi128ELb0EEEEEEEEEvNT_6ParamsE$_ZN4cute3eso3ESOILb1ELb0EJNS_6LayoutINS_5tupleIJNS3_IJNS3_IJNS_1CILi4EEENS4_ILi2EEEEEENS4_ILi1EEEEEES6_EEENS3_IJNS3_IJNS3_IJS8_NS4_ILi32EEEEEENS4_ILi0EEEEEENS4_ILi64EEEEEEEENS_10ViewEngineIPN7cutlass6half_tEEEEEC2ERKSH_RKSM_,($_ZN7cutlass13device_kernelIN5flash19enable_sm80_to_sm89INS1_16FlashAttnBwdSm80INS1_25CollectiveMainloopBwdSm80ILi2ELi2EN4cute5tupleIJNS5_1CILi128EEES8_NS7_ILi64EEEEEENS_6half_tEfNS_4arch4Sm80ELb1ELb0ELb1ELb0ELb0ELb0ELb0ELb0ELi2ELi4ELi4ELi4ELb0EEENS1_24CollectiveEpilogueBwdGQAISA_fSD_Li256ELb0ELb0EEENS1_25SingleTileBwdLPTSchedulerILb0ELi128ELb0EEEEEEEEEvNT_6ParamsE$_ZN4cute3eso3ESOILb1ELb0EJNS_6LayoutINS_5tupleIJNS3_IJNS3_IJNS_1CILi4EEENS4_ILi2EEEEEENS4_ILi1EEEEEES6_EEENS3_IJNS3_IJNS3_IJS8_NS4_ILi32EEEEEENS4_ILi0EEEEEENS4_ILi64EEEEEEEEiEEC2ERKSH_RKi - $_ZN7cutlass13device_kernelIN5flash19enable_sm80_to_sm89INS1_16FlashAttnBwdSm80INS1_25CollectiveMainloopBwdSm80ILi2ELi2EN4cute5tupleIJNS5_1CILi128EEES8_NS7_ILi64EEEEEENS_6half_tEfNS_4arch4Sm80ELb1ELb0ELb1ELb0ELb0ELb0ELb0ELb0ELi2ELi4ELi4ELi4ELb0EEENS1_24CollectiveEpilogueBwdGQAISA_fSD_Li256ELb0ELb0EEENS1_25SingleTileBwdLPTSchedulerILb0ELi128ELb0EEEEEEEEEvNT_6ParamsE$_ZN4cute3eso3ESOILb1ELb0EJNS_6LayoutINS_5tupleIJNS3_IJNS3_IJNS_1CILi4EEENS4_ILi2EEEEEENS4_ILi1EEEEEES6_EEENS3_IJNS3_IJNS3_IJS8_NS4_ILi32EEEEEENS4_ILi0EEEEEENS4_ILi64EEEEEEEENS_10ViewEngineIPN7cutlass6half_tEEEEEC2ERKSH_RKSM_)
$_ZN7cutlass13device_kernelIN5flash19enable_sm80_to_sm89INS1_16FlashAttnBwdSm80INS1_25CollectiveMainloopBwdSm80ILi2ELi2EN4cute5tupleIJNS5_1CILi128EEES8_NS7_ILi64EEEEEENS_6half_tEfNS_4arch4Sm80ELb1ELb0ELb1ELb0ELb0ELb0ELb0ELb0ELi2ELi4ELi4ELi4ELb0EEENS1_24CollectiveEpilogueBwdGQAISA_fSD_Li256ELb0ELb0EEENS1_25SingleTileBwdLPTSchedulerILb0ELi128ELb0EEEEEEEEEvNT_6ParamsE$_ZN4cute3eso3ESOILb1ELb0EJNS_6LayoutINS_5tupleIJNS3_IJNS3_IJNS_1CILi4EEENS4_ILi2EEEEEENS4_ILi1EEEEEES6_EEENS3_IJNS3_IJNS3_IJS8_NS4_ILi32EEEEEENS4_ILi0EEEEEENS4_ILi64EEEEEEEENS_10ViewEngineIPN7cutlass6half_tEEEEEC2ERKSH_RKSM_:
[----:B------:R-:W-:Y:S01]  /*6f10*/  IADD3 R2, R82, -c[0x0][0x20], RZ ;  /* 0x8000080052027a10 */ /* 0x000fe20007ffe0ff */
[----:B------:R-:W-:Y:S01]  /*6f20*/  IMAD.MOV.U32 R39, RZ, RZ, R3 ;  /* 0x000000ffff277224 */ /* 0x000fe200078e0003 */
[----:B------:R-:W-:Y:S01]  /*6f30*/  MOV R40, R36 ;  /* 0x0000002400287202 */ /* 0x000fe20000000f00 */
[----:B------:R-:W-:-:S03]  /*6f40*/  IMAD.MOV.U32 R41, RZ, RZ, 0x0 ;  /* 0x00000000ff297424 */ /* 0x000fc600078e00ff */
[----:B------:R1:W-:Y:S01]  /*6f50*/  STL.64 [R2], R38 ;  /* 0x0000002602007387 */ /* 0x0003e20000100a00 */
[----:B------:R-:W-:Y:S05]  /*6f60*/  RET.REL.NODEC R40 `(_ZN7cutlass13device_kernelIN5flash19enable_sm80_to_sm89INS1_16FlashAttnBwdSm80INS1_25CollectiveMainloopBwdSm80ILi2ELi2EN4cute5tupleIJNS5_1CILi128EEES8_NS7_ILi64EEEEEENS_6half_tEfNS_4arch4Sm80ELb1ELb0ELb1ELb0ELb0ELb0ELb0ELb0ELi2ELi4ELi4ELi4ELb0EEENS1_24CollectiveEpilogueBwdGQAISA_fSD_Li256ELb0ELb0EEENS1_25SingleTileBwdLPTSchedulerILb0ELi128ELb0EEEEEEEEEvNT_6ParamsE) ;  /* 0xffff909028007950 */ /* 0x000fea0003c3ffff */
        .type           $_ZN7cutlass13device_kernelIN5flash19enable_sm80_to_sm89INS1_16FlashAttnBwdSm80INS1_25CollectiveMainloopBwdSm80ILi2ELi2EN4cute5tupleIJNS5_1CILi128EEES8_NS7_ILi64EEEEEENS_6half_tEfNS_4arch4Sm80ELb1ELb0ELb1ELb0ELb0ELb0ELb0ELb0ELi2ELi4ELi4ELi4ELb0EEENS1_24CollectiveEpilogueBwdGQAISA_fSD_Li256ELb0ELb0EEENS1_25SingleTileBwdLPTSchedulerILb0ELi128ELb0EEEEEEEEEvNT_6ParamsE$_ZN4cute3eso3ESOILb1ELb0EJNS_6LayoutINS_5tupleIJNS3_IJNS3_IJNS_1CILi4EEENS4_ILi2EEEEEENS4_ILi1EEEEEES6_EEENS3_IJNS3_IJNS3_IJS8_NS4_ILi32EEEEEENS4_ILi0EEEEEENS4_ILi64EEEEEEEEiEEC2ERKSH_RKi,@function
        .size           $_ZN7cutlass13device_kernelIN5flash19enable_sm80_to_sm89INS1_16FlashAttnBwdSm80INS1_25CollectiveMainloopBwdSm80ILi2ELi2EN4cute5tupleIJNS5_1CILi128EEES8_NS7_ILi64EEEEEENS_6half_tEfNS_4arch4Sm80ELb1ELb0ELb1ELb0ELb0ELb0ELb0ELb0ELi2ELi4ELi4ELi4ELb0EEENS1_24CollectiveEpilogueBwdGQAISA_fSD_Li256ELb0ELb0EEENS1_25SingleTileBwdLPTSchedulerILb0ELi128ELb0EEEEEEEEEvNT_6ParamsE$_ZN4cute3eso3ESOILb1ELb0EJNS_6LayoutINS_5tupleIJNS3_IJNS3_IJNS_1CILi4EEENS4_ILi2EEEEEENS4_ILi1EEEEEES6_EEENS3_IJNS3_IJNS3_IJS8_NS4_ILi32EEEEEENS4_ILi0EEEEEENS4_ILi64EEEEEEEEiEEC2ERKSH_RKi,($_ZN7cutlass13device_kernelIN5flash19enable_sm80_to_sm89INS1_16FlashAttnBwdSm80INS1_25CollectiveMainloopBwdSm80ILi2ELi2EN4cute5tupleIJNS5_1CILi128EEES8_NS7_ILi64EEEEEENS_6half_tEfNS_4arch4Sm80ELb1ELb0ELb1ELb0ELb0ELb0ELb0ELb0ELi2ELi4ELi4ELi4ELb0EEENS1_24CollectiveEpilogueBwdGQAISA_fSD_Li256ELb0ELb0EEENS1_25SingleTileBwdLPTSchedulerILb0ELi128ELb0EEEEEEEEEvNT_6ParamsE$_ZN4cute3eso3ESOILb1ELb0EJNS_6LayoutINS_5tupleIJNS3_IJNS3_IJNS_1CILi4EEENS4_ILi2EEEEEENS4_ILi1EEEEEES6_NS4_ILi8EEEEEENS3_IJNS3_IJNS3_IJS8_NS4_ILi32EEEEEENS4_ILi0EEEEEENS4_ILi64EEES5_EEEEENS_10ViewEngineIPN7cutlass6half_tEEEEEC2ERKSI_RKSN_ - $_ZN7cutlass13device_kernelIN5flash19enable_sm80_to_sm89INS1_16FlashAttnBwdSm80INS1_25CollectiveMainloopBwdSm80ILi2ELi2EN4cute5tupleIJNS5_1CILi128EEES8_NS7_ILi64EEEEEENS_6half_tEfNS_4arch4Sm80ELb1ELb0ELb1ELb0ELb0ELb0ELb0ELb0ELi2ELi4ELi4ELi4ELb0EEENS1_24CollectiveEpilogueBwdGQAISA_fSD_Li256ELb0ELb0EEENS1_25SingleTileBwdLPTSchedulerILb0ELi128ELb0EEEEEEEEEvNT_6ParamsE$_ZN4cute3eso3ESOILb1ELb0EJNS_6LayoutINS_5tupleIJNS3_IJNS3_IJNS_1CILi4EEENS4_ILi2EEEEEENS4_ILi1EEEEEES6_EEENS3_IJNS3_IJNS3_IJS8_NS4_ILi32EEEEEENS4_ILi0EEEEEENS4_ILi64EEEEEEEEiEEC2ERKSH_RKi)
$_ZN7cutlass13device_kernelIN5flash19enable_sm80_to_sm89INS1_16FlashAttnBwdSm80INS1_25CollectiveMainloopBwdSm80ILi2ELi2EN4cute5tupleIJNS5_1CILi128EEES8_NS7_ILi64EEEEEENS_6half_tEfNS_4arch4Sm80ELb1ELb0ELb1ELb0ELb0ELb0ELb0ELb0ELi2ELi4ELi4ELi4ELb0EEENS1_24CollectiveEpilogueBwdGQAISA_fSD_Li256ELb0ELb0EEENS1_25SingleTileBwdLPTSchedulerILb0ELi128ELb0EEEEEEEEEvNT_6ParamsE$_ZN4cute3eso3ESOILb1ELb0EJNS_6LayoutINS_5tupleIJNS3_IJNS3_IJNS_1CILi4EEENS4_ILi2EEEEEENS4_ILi1EEEEEES6_EEENS3_IJNS3_IJNS3_IJS8_NS4_ILi32EEEEEENS4_ILi0EEEEEENS4_ILi64EEEEEEEEiEEC2ERKSH_RKi:
[----:B------:R-:W-:Y:S01]  /*6f70*/  IADD3 R2, R82, -c[0x0][0x20], RZ ;  /* 0x8000080052027a10 */ /* 0x000fe20007ffe0ff */
[----:B------:R-:W-:Y:S01]  /*6f80*/  IMAD.MOV.U32 R38, RZ, RZ, R36 ;  /* 0x000000ffff267224 */ /* 0x000fe200078e0024 */
[----:B------:R-:W-:-:S03]  /*6f90*/  MOV R39, 0x0 ;  /* 0x0000000000277802 */ /* 0x000fc60000000f00 */
[----:B------:R1:W-:Y:S01]  /*6fa0*/  STL [R2], R3 ;  /* 0x0000000302007387 */ /* 0x0003e20000100800 */
[----:B------:R-:W-:Y:S05]  /*6fb0*/  RET.REL.NODEC R38 `(_ZN7cutlass13device_kernelIN5flash19enable_sm80_to_sm89INS1_16FlashAttnBwdSm80INS1_25CollectiveMainloopBwdSm80ILi2ELi2EN4cute5tupleIJNS5_1CILi128EEES8_NS7_ILi64EEEEEENS_6half_tEfNS_4arch4Sm80ELb1ELb0ELb1ELb0ELb0ELb0ELb0ELb0ELi2ELi4ELi4ELi4ELb0EEENS1_24CollectiveEpilogueBwdGQAISA_fSD_Li256ELb0ELb0EEENS1_25SingleTileBwdLPTSchedulerILb0ELi128ELb0EEEEEEEEEvNT_6ParamsE) ;  /* 0xffff904026007950 */ /* 0x000fea0003c3ffff */
        .type           $_ZN7cutlass13device_kernelIN5flash19enable_sm80_to_sm89INS1_16FlashAttnBwdSm80INS1_25CollectiveMainloopBwdSm80ILi2ELi2EN4cute5tupleIJNS5_1CILi128EEES8_NS7_ILi64EEEEEENS_6half_tEfNS_4arch4Sm80ELb1ELb0ELb1ELb0ELb0ELb0ELb0ELb0ELi2ELi4ELi4ELi4ELb0EEENS1_24CollectiveEpilogueBwdGQAISA_fSD_Li256ELb0ELb0EEENS1_25SingleTileBwdLPTSchedulerILb0ELi128ELb0EEEEEEEEEvNT_6ParamsE$_ZN4cute3eso3ESOILb1ELb0EJNS_6LayoutINS_5tupleIJNS3_IJNS3_IJNS_1CILi4EEENS4_ILi2EEEEEENS4_ILi1EEEEEES6_NS4_ILi8EEEEEENS3_IJNS3_IJNS3_IJS8_NS4_ILi32EEEEEENS4_ILi0EEEEEENS4_ILi64EEES5_EEEEENS_10ViewEngineIPN7cutlass6half_tEEEEEC2ERKSI_RKSN_,@function
        .size           $_ZN7cutlass13device_kernelIN5flash19enable_sm80_to_sm89INS1_16FlashAttnBwdSm80INS1_25CollectiveMainloopBwdSm80ILi2ELi2EN4cute5tupleIJNS5_1CILi128EEES8_NS7_ILi64EEEEEENS_6half_tEfNS_4arch4Sm80ELb1ELb0ELb1ELb0ELb0ELb0ELb0ELb0ELi2ELi4ELi4ELi4ELb0EEENS1_24CollectiveEpilogueBwdGQAISA_fSD_Li256ELb0ELb0EEENS1_25SingleTileBwdLPTSchedulerILb0ELi128ELb0EEEEEEEEEvNT_6ParamsE$_ZN4cute3eso3ESOILb1ELb0EJNS_6LayoutINS_5tupleIJNS3_IJNS3_IJNS_1CILi4EEENS4_ILi2EEEEEENS4_ILi1EEEEEES6_NS4_ILi8EEEEEENS3_IJNS3_IJNS3_IJS8_NS4_ILi32EEEEEENS4_ILi0EEEEEENS4_ILi64EEES5_EEEEENS_10ViewEngineIPN7cutlass6half_tEEEEEC2ERKSI_RKSN_,($_ZN7cutlass13device_kernelIN5flash19enable_sm80_to_sm89INS1_16FlashAttnBwdSm80INS1_25CollectiveMainloopBwdSm80ILi2ELi2EN4cute5tupleIJNS5_1CILi128EEES8_NS7_ILi64EEEEEENS_6half_tEfNS_4arch4Sm80ELb1ELb0ELb1ELb0ELb0ELb0ELb0ELb0ELi2ELi4ELi4ELi4ELb0EEENS1_24CollectiveEpilogueBwdGQAISA_fSD_Li256ELb0ELb0EEENS1_25SingleTileBwdLPTSchedulerILb0ELi128ELb0EEEEEEEEEvNT_6ParamsE$_ZN4cute3eso3ESOILb1ELb0EJNS_6LayoutINS_5tupleIJNS3_IJNS3_IJNS_1CILi4EEENS4_ILi8EEEEEENS3_IJS5_NS4_ILi2EEEEEEEEENS3_IJNS3_IJS8_S8_EEENS3_IJS8_S6_EEEEEEEEENS3_IJNS3_IJNS3_IJNS_11ScaledBasisIS8_JLi1EEEENSF_INS4_ILi1EEEJLi0EEEEEEENS3_IJNSF_INS4_ILi16EEEJLi0EEEENSF_IS6_JLi1EEEEEEEEEENS3_IJNS3_IJNSF_ISH_JLi1EEEENSF_IS6_JLi0EEEEEEENS3_IJNSF_INS4_ILi64EEEJLi0EEEENSF_ISK_JLi1EEEEEEEEEEEEEEENS_10ViewEngineINS_23ArithmeticTupleIteratorINS_15ArithmeticTupleIJNS4_ILi0EEES12_EEEEEEEEEC2ERKSY_RKS15_ - $_ZN7cutlass13device_kernelIN5flash19enable_sm80_to_sm89INS1_16FlashAttnBwdSm80INS1_25CollectiveMainloopBwdSm80ILi2ELi2EN4cute5tupleIJNS5_1CILi128EEES8_NS7_ILi64EEEEEENS_6half_tEfNS_4arch4Sm80ELb1ELb0ELb1ELb0ELb0ELb0ELb0ELb0ELi2ELi4ELi4ELi4ELb0EEENS1_24CollectiveEpilogueBwdGQAISA_fSD_Li256ELb0ELb0EEENS1_25SingleTileBwdLPTSchedulerILb0ELi128ELb0EEEEEEEEEvNT_6ParamsE$_ZN4cute3eso3ESOILb1ELb0EJNS_6LayoutINS_5tupleIJNS3_IJNS3_IJNS_1CILi4EEENS4_ILi2EEEEEENS4_ILi1EEEEEES6_NS4_ILi8EEEEEENS3_IJNS3_IJNS3_IJS8_NS4_ILi32EEEEEENS4_ILi0EEEEEENS4_ILi64EEES5_EEEEENS_10ViewEngineIPN7cutlass6half_tEEEEEC2ERKSI_RKSN_)
$_ZN7cutlass13device_kernelIN5flash19enable_sm80_to_sm89INS1_16FlashAttnBwdSm80INS1_25CollectiveMainloopBwdSm80ILi2ELi2EN4cute5tupleIJNS5_1CILi128EEES8_NS7_ILi64EEEEEENS_6half_tEfNS_4arch4Sm80ELb1ELb0ELb1ELb0ELb0ELb0ELb0ELb0ELi2ELi4ELi4ELi4ELb0EEENS1_24CollectiveEpilogueBwdGQAISA_fSD_Li256ELb0ELb0EEENS1_25SingleTileBwdLPTSchedulerILb0ELi128ELb0EEEEEEEEEvNT_6ParamsE$_ZN4cute3eso3ESOILb1ELb0EJNS_6LayoutINS_5tupleIJNS3_IJNS3_IJNS_1CILi4EEENS4_ILi2EEEEEENS4_ILi1EEEEEES6_NS4_ILi8EEEEEENS3_IJNS3_IJNS3_IJS8_NS4_ILi32EEEEEENS4_ILi0EEEEEENS4_ILi64EEES5_EEEEENS_10ViewEngineIPN7cutlass6half_tEEEEEC2ERKSI_RKSN_:
[----:B------:R-:W-:Y:S01]  /*6fc0*/  IADD3 R2, R82, -c[0x0][0x20], RZ ;  /* 0x8000080052027a10 */ /* 0x000fe20007ffe0ff */
[----:B------:R-:W-:Y:S01]  /*6fd0*/  IMAD.MOV.U32 R12, RZ, RZ, R9 ;  /* 0x000000ffff0c7224 */ /* 0x000fe200078e0009 */
[----:B------:R-:W-:Y:S01]  /*6fe0*/  MOV R13, R3 ;  /* 0x00000003000d7202 */ /* 0x000fe20000000f00 */
[----:B------:R-:W-:-:S04]  /*6ff0*/  IMAD.MOV.U32 R11, RZ, RZ, 0x0 ;  /* 0x00000000ff0b7424 */ /* 0x000fc800078e00ff */
[----:B------:R1:W-:Y:S01]  /*7000*/  STL.64 [R2], R12 ;  /* 0x0000000c02007387 */ /* 0x0003e20000100a00 */
[----:B------:R-:W-:Y:S05]  /*7010*/  RET.REL.NODEC R10 `(_ZN7cutlass13device_kernelIN5flash19enable_sm80_to_sm89INS1_16FlashAttnBwdSm80INS1_25CollectiveMainloopBwdSm80ILi2ELi2EN4cute5tupleIJNS5_1CILi128EEES8_NS7_ILi64EEEEEENS_6half_tEfNS_4arch4Sm80ELb1ELb0ELb1ELb0ELb0ELb0ELb0ELb0ELi2ELi4ELi4ELi4ELb0EEENS1_24CollectiveEpilogueBwdGQAISA_fSD_Li256ELb0ELb0EEENS1_25SingleTileBwdLPTSchedulerILb0ELi128ELb0EEEEEEEEEvNT_6ParamsE) ;  /* 0xffff8fe00a007950 */ /* 0x000fea0003c3ffff */
        .type           $_ZN7cutlass13device_kernelIN5flash19enable_sm80_to_sm89INS1_16FlashAttnBwdSm80INS1_25CollectiveMainloopBwdSm80ILi2ELi2EN4cute5tupleIJNS5_1CILi128EEES8_NS7_ILi64EEEEEENS_6half_tEfNS_4arch4Sm80ELb1ELb0ELb1ELb0ELb0ELb0ELb0ELb0ELi2ELi4ELi4ELi4ELb0EEENS1_24CollectiveEpilogueBwdGQAISA_fSD_Li256ELb0ELb0EEENS1_25SingleTileBwdLPTSchedulerILb0ELi128ELb0EEEEEEEEEvNT_6ParamsE$_ZN4cute3eso3ESOILb1ELb0EJNS_6LayoutINS_5tupleIJNS3_IJNS3_IJNS_1CILi4EEENS4_ILi8EEEEEENS3_IJS5_NS4_ILi2EEEEEEEEENS3_IJNS3_IJS8_S8_EEENS3_IJS8_S6_EEEEEEEEENS3_IJNS3_IJNS3_IJNS_11ScaledBasisIS8_JLi1EEEENSF_INS4_ILi1EEEJLi0EEEEEEENS3_IJNSF_INS4_ILi16EEEJLi0EEEENSF_IS6_JLi1EEEEEEEEEENS3_IJNS3_IJNSF_ISH_JLi1EEEENSF_IS6_JLi0EEEEEEENS3_IJNSF_INS4_ILi64EEEJLi0EEEENSF_ISK_JLi1EEEEEEEEEEEEEEENS_10ViewEngineINS_23ArithmeticTupleIteratorINS_15ArithmeticTupleIJNS4_ILi0EEES12_EEEEEEEEEC2ERKSY_RKS15_,@function
        .size           $_ZN7cutlass13device_kernelIN5flash19enable_sm80_to_sm89INS1_16FlashAttnBwdSm80INS1_25CollectiveMainloopBwdSm80ILi2ELi2EN4cute5tupleIJNS5_1CILi128EEES8_NS7_ILi64EEEEEENS_6half_tEfNS_4arch4Sm80ELb1ELb0ELb1ELb0ELb0ELb0ELb0ELb0ELi2ELi4ELi4ELi4ELb0EEENS1_24CollectiveEpilogueBwdGQAISA_fSD_Li256ELb0ELb0EEENS1_25SingleTileBwdLPTSchedulerILb0ELi128ELb0EEEEEEEEEvNT_6ParamsE$_ZN4cute3eso3ESOILb1ELb0EJNS_6LayoutINS_5tupleIJNS3_IJNS3_IJNS_1CILi4EEENS4_ILi8EEEEEENS3_IJS5_NS4_ILi2EEEEEEEEENS3_IJNS3_IJS8_S8_EEENS3_IJS8_S6_EEEEEEEEENS3_IJNS3_IJNS3_IJNS_11ScaledBasisIS8_JLi1EEEENSF_INS4_ILi1EEEJLi0EEEEEEENS3_IJNSF_INS4_ILi16EEEJLi0EEEENSF_IS6_JLi1EEEEEEEEEENS3_IJNS3_IJNSF_ISH_JLi1EEEENSF_IS6_JLi0EEEEEEENS3_IJNSF_INS4_ILi64EEEJLi0EEEENSF_ISK_JLi1EEEEEEEEEEEEEEENS_10ViewEngineINS_23ArithmeticTupleIteratorINS_15ArithmeticTupleIJNS4_ILi0EEES12_EEEEEEEEEC2ERKSY_RKS15_,($_ZN7cutlass13device_kernelIN5flash19enable_sm80_to_sm89INS1_16FlashAttnBwdSm80INS1_25CollectiveMainloopBwdSm80ILi2ELi2EN4cute5tupleIJNS5_1CILi128EEES8_NS7_ILi64EEEEEENS_6half_tEfNS_4arch4Sm80ELb1ELb0ELb1ELb0ELb0ELb0ELb0ELb0ELi2ELi4ELi4ELi4ELb0EEENS1_24CollectiveEpilogueBwdGQAISA_fSD_Li256ELb0ELb0EEENS1_25SingleTileBwdLPTSchedulerILb0ELi128ELb0EEEEEEEEEvNT_6ParamsE$_ZN4cute3eso3ESOILb1ELb0EJNS_6LayoutINS_5tupleIJNS3_IJNS3_IJNS_1CILi8EEENS4_ILi1EEEEEES6_EEENS3_IJNS3_IJS6_S6_EEENS4_ILi2EEEEEEEEENS3_IJNS3_IJNS3_IJS6_NS4_ILi0EEEEEESD_EEENS3_IJNS3_IJSD_SD_EEENS4_ILi4096EEEEEEEEEEENS_10ViewEngineINS_8smem_ptrIPN7cutlass6half_tEEEEEEEC2ERKSK_RKSR_ - $_ZN7cutlass13device_kernelIN5flash19enable_sm80_to_sm89INS1_16FlashAttnBwdSm80INS1_25CollectiveMainloopBwdSm80ILi2ELi2EN4cute5tupleIJNS5_1CILi128EEES8_NS7_ILi64EEEEEENS_6half_tEfNS_4arch4Sm80ELb1ELb0ELb1ELb0ELb0ELb0ELb0ELb0ELi2ELi4ELi4ELi4ELb0EEENS1_24CollectiveEpilogueBwdGQAISA_fSD_Li256ELb0ELb0EEENS1_25SingleTileBwdLPTSchedulerILb0ELi128ELb0EEEEEEEEEvNT_6ParamsE$_ZN4cute3eso3ESOILb1ELb0EJNS_6LayoutINS_5tupleIJNS3_IJNS3_IJNS_1CILi4EEENS4_ILi8EEEEEENS3_IJS5_NS4_ILi2EEEEEEEEENS3_IJNS3_IJS8_S8_EEENS3_IJS8_S6_EEEEEEEEENS3_IJNS3_IJNS3_IJNS_11ScaledBasisIS8_JLi1EEEENSF_INS4_ILi1EEEJLi0EEEEEEENS3_IJNSF_INS4_ILi16EEEJLi0EEEENSF_IS6_JLi1EEEEEEEEEENS3_IJNS3_IJNSF_ISH_JLi1EEEENSF_IS6_JLi0EEEEEEENS3_IJNSF_INS4_ILi64EEEJLi0EEEENSF_ISK_JLi1EEEEEEEEEEEEEEENS_10ViewEngineINS_23ArithmeticTupleIteratorINS_15ArithmeticTupleIJNS4_ILi0EEES12_EEEEEEEEEC2ERKSY_RKS15_)
$_ZN7cutlass13device_kernelIN5flash19enable_sm80_to_sm89INS1_16FlashAttnBwdSm80INS1_25CollectiveMainloopBwdSm80ILi2ELi2EN4cute5tupleIJNS5_1CILi128EEES8_NS7_ILi64EEEEEENS_6half_tEfNS_4arch4Sm80ELb1ELb0ELb1ELb0ELb0ELb0ELb0ELb0ELi2ELi4ELi4ELi4ELb0EEENS1_24CollectiveEpilogueBwdGQAISA_fSD_Li256ELb0ELb0EEENS1_25SingleTileBwdLPTSchedulerILb0ELi128ELb0EEEEEEEEEvNT_6ParamsE$_ZN4cute3eso3ESOILb1ELb0EJNS_6LayoutINS_5tupleIJNS3_IJNS3_IJNS_1CILi4EEENS4_ILi8EEEEEENS3_IJS5_NS4_ILi2EEEEEEEEENS3_IJNS3_IJS8_S8_EEENS3_IJS8_S6_EEEEEEEEENS3_IJNS3_IJNS3_IJNS_11ScaledBasisIS8_JLi1EEEENSF_INS4_ILi1EEEJLi0EEEEEEENS3_IJNSF_INS4_ILi16EEEJLi0EEEENSF_IS6_JLi1EEEEEEEEEENS3_IJNS3_IJNSF_ISH_JLi1EEEENSF_IS6_JLi0EEEEEEENS3_IJNSF_INS4_ILi64EEEJLi0EEEENSF_ISK_JLi1EEEEEEEEEEEEEEENS_10ViewEngineINS_23ArithmeticTupleIteratorINS_15ArithmeticTupleIJNS4_ILi0EEES12_EEEEEEEEEC2ERKSY_RKS15_:
[----:B------:R-:W-:Y:S01]  /*7020*/  IADD3 R3, R3, -c[0x0][0x20], RZ ;  /* 0x8000080003037a10 */ /* 0x000fe20007ffe0ff */
[----:B------:R-:W-:Y:S01]  /*7030*/  IMAD.MOV.U32 R24, RZ, RZ, R12 ;  /* 0x000000ffff187224 */ /* 0x000fe200078e000c */
[----:B------:R-:W-:Y:S01]  /*7040*/  PRMT R4, RZ, 0x7610, R4 ;  /* 0x00007610ff047816 */ /* 0x000fe20000000004 */
[----:B------:R-:W-:-:S04]  /*7050*/  IMAD.MOV.U32 R25, RZ, RZ, 0x0 ;  /* 0x00000000ff197424 */ /* 0x000fc800078e00ff */
[----:B------:R1:W-:Y:S01]  /*7060*/  STL.U8 [R3], R4 ;  /* 0x0000000403007387 */ /* 0x0003e20000100000 */
[----:B------:R-:W-:Y:S05]  /*7070*/  RET.REL.NODEC R24 `(_ZN7cutlass13device_kernelIN5flash19enable_sm80_to_sm89INS1_16FlashAttnBwdSm80INS1_25CollectiveMainloopBwdSm80ILi2ELi2EN4cute5tupleIJNS5_1CILi128EEES8_NS7_ILi64EEEEEENS_6half_tEfNS_4arch4Sm80ELb1ELb0ELb1ELb0ELb0ELb0ELb0ELb0ELi2ELi4ELi4ELi4ELb0EEENS1_24CollectiveEpilogueBwdGQAISA_fSD_Li256ELb0ELb0EEENS1_25SingleTileBwdLPTSchedulerILb0ELi128ELb0EEEEEEEEEvNT_6ParamsE) ;  /* 0xffff8f8018007950 */ /* 0x000fea0003c3ffff */
        .type           $_ZN7cutlass13device_kernelIN5flash19enable_sm80_to_sm89INS1_16FlashAttnBwdSm80INS1_25CollectiveMainloopBwdSm80ILi2ELi2EN4cute5tupleIJNS5_1CILi128EEES8_NS7_ILi64EEEEEENS_6half_tEfNS_4arch4Sm80ELb1ELb0ELb1ELb0ELb0ELb0ELb0ELb0ELi2ELi4ELi4ELi4ELb0EEENS1_24CollectiveEpilogueBwdGQAISA_fSD_Li256ELb0ELb0EEENS1_25SingleTileBwdLPTSchedulerILb0ELi128ELb0EEEEEEEEEvNT_6ParamsE$_ZN4cute3eso3ESOILb1ELb0EJNS_6LayoutINS_5tupleIJNS3_IJNS3_IJNS_1CILi8EEENS4_ILi1EEEEEES6_EEENS3_IJNS3_IJS6_S6_EEENS4_ILi2EEEEEEEEENS3_IJNS3_IJNS3_IJS6_NS4_ILi0EEEEEESD_EEENS3_IJNS3_IJSD_SD_EEENS4_ILi4096EEEEEEEEEEENS_10ViewEngineINS_8smem_ptrIPN7cutlass6half_tEEEEEEEC2ERKSK_RKSR_,@function
        .size           $_ZN7cutlass13device_kernelIN5flash19enable_sm80_to_sm89INS1_16FlashAttnBwdSm80INS1_25CollectiveMainloopBwdSm80ILi2ELi2EN4cute5tupleIJNS5_1CILi128EEES8_NS7_ILi64EEEEEENS_6half_tEfNS_4arch4Sm80ELb1ELb0ELb1ELb0ELb0ELb0ELb0ELb0ELi2ELi4ELi4ELi4ELb0EEENS1_24CollectiveEpilogueBwdGQAISA_fSD_Li256ELb0ELb0EEENS1_25SingleTileBwdLPTSchedulerILb0ELi128ELb0EEEEEEEEEvNT_6ParamsE$_ZN4cute3eso3ESOILb1ELb0EJNS_6LayoutINS_5tupleIJNS3_IJNS3_IJNS_1CILi8EEENS4_ILi1EEEEEES6_EEENS3_IJNS3_IJS6_S6_EEENS4_ILi2EEEEEEEEENS3_IJNS3_IJNS3_IJS6_NS4_ILi0EEEEEESD_EEENS3_IJNS3_IJSD_SD_EEENS4_ILi4096EEEEEEEEEEENS_10ViewEngineINS_8smem_ptrIPN7cutlass6half_tEEEEEEEC2ERKSK_RKSR_,($_ZN7cutlass13device_kernelIN5flash19enable_sm80_to_sm89INS1_16FlashAttnBwdSm80INS1_25CollectiveMainloopBwdSm80ILi2ELi2EN4cute5tupleIJNS5_1CILi128EEES8_NS7_ILi64EEEEEENS_6half_tEfNS_4arch4Sm80ELb1ELb0ELb1ELb0ELb0ELb0ELb0ELb0ELi2ELi4ELi4ELi4ELb0EEENS1_24CollectiveEpilogueBwdGQAISA_fSD_Li256ELb0ELb0EEENS1_25SingleTileBwdLPTSchedulerILb0ELi128ELb0EEEEEEEEEvNT_6ParamsE$_ZN4cute3eso3ESOILb1ELb0EJNS_6LayoutINS_5tupleIJNS3_IJNS3_IJNS_1CILi8EEENS4_ILi1EEEEEES6_EEENS3_IJNS3_IJS6_S6_EEENS4_ILi2EEEEEEEEENS3_IJNS3_IJNS3_IJS6_NS4_ILi0EEEEEESD_EEENS3_IJNS3_IJSD_SD_EEENS4_ILi64EEEEEEEEEEENS_10ViewEngineIPN7cutlass6half_tEEEEEC2ERKSK_RKSP_ - $_ZN7cutlass13device_kernelIN5flash19enable_sm80_to_sm89INS1_16FlashAttnBwdSm80INS1_25CollectiveMainloopBwdSm80ILi2ELi2EN4cute5tupleIJNS5_1CILi128EEES8_NS7_ILi64EEEEEENS_6half_tEfNS_4arch4Sm80ELb1ELb0ELb1ELb0ELb0ELb0ELb0ELb0ELi2ELi4ELi4ELi4ELb0EEENS1_24CollectiveEpilogueBwdGQAISA_fSD_Li256ELb0ELb0EEENS1_25SingleTileBwdLPTSchedulerILb0ELi128ELb0EEEEEEEEEvNT_6ParamsE$_ZN4cute3eso3ESOILb1ELb0EJNS_6LayoutINS_5tupleIJNS3_IJNS3_IJNS_1CILi8EEENS4_ILi1EEEEEES6_EEENS3_IJNS3_IJS6_S6_EEENS4_ILi2EEEEEEEEENS3_IJNS3_IJNS3_IJS6_NS4_ILi0EEEEEESD_EEENS3_IJNS3_IJSD_SD_EEENS4_ILi4096EEEEEEEEEEENS_10ViewEngineINS_8smem_ptrIPN7cutlass6half_tEEEEEEEC2ERKSK_RKSR_)
$_ZN7cutlass13device_kernelIN5flash19enable_sm80_to_sm89INS1_16FlashAttnBwdSm80INS1_25CollectiveMainloopBwdSm80ILi2ELi2EN4cute5tupleIJNS5_1CILi128EEES8_NS7_ILi64EEEEEENS_6half_tEfNS_4arch4Sm80ELb1ELb0ELb1ELb0ELb0ELb0ELb0ELb0ELi2ELi4ELi4ELi4ELb0EEENS1_24CollectiveEpilogueBwdGQAISA_fSD_Li256ELb0ELb0EEENS1_25SingleTileBwdLPTSchedulerILb0ELi128ELb0EEEEEEEEEvNT_6ParamsE$_ZN4cute3eso3ESOILb1ELb0EJNS_6LayoutINS_5tupleIJNS3_IJNS3_IJNS_1CILi8EEENS4_ILi1EEEEEES6_EEENS3_IJNS3_IJS6_S6_EEENS4_ILi2EEEEEEEEENS3_IJNS3_IJNS3_IJS6_NS4_ILi0EEEEEESD_EEENS3_IJNS3_IJSD_SD_EEENS4_ILi4096EEEEEEEEEEENS_10ViewEngineINS_8smem_ptrIPN7cutlass6half_tEEEEEEEC2ERKSK_RKSR_:
[----:B------:R-:W-:Y:S02]  /*7080*/  IADD3 R2, R82, -c[0x0][0x20], RZ ;  /* 0x8000080052027a10 */ /* 0x000fe40007ffe0ff */
[----:B------:R-:W-:-:S03]  /*7090*/  MOV R47, 0x0 ;  /* 0x00000000002f7802 */ /* 0x000fc60000000f00 */
[----:B------:R1:W-:Y:S01]  /*70a0*/  STL.64 [R2], R36 ;  /* 0x0000002402007387 */ /* 0x0003e20000100a00 */
[----:B------:R-:W-:Y:S05]  /*70b0*/  RET.REL.NODEC R46 `(_ZN7cutlass13device_kernelIN5flash19enable_sm80_to_sm89INS1_16FlashAttnBwdSm80INS1_25CollectiveMainloopBwdSm80ILi2ELi2EN4cute5tupleIJNS5_1CILi128EEES8_NS7_ILi64EEEEEENS_6half_tEfNS_4arch4Sm80ELb1ELb0ELb1ELb0ELb0ELb0ELb0ELb0ELi2ELi4ELi4ELi4ELb0EEENS1_24CollectiveEpilogueBwdGQAISA_fSD_Li256ELb0ELb0EEENS1_25SingleTileBwdLPTSchedulerILb0ELi128ELb0EEEEEEEEEvNT_6ParamsE) ;  /* 0xffff8f402e007950 */ /* 0x000fea0003c3ffff */
        .type           $_ZN7cutlass13device_kernelIN5flash19enable_sm80_to_sm89INS1_16FlashAttnBwdSm80INS1_25CollectiveMainloopBwdSm80ILi2ELi2EN4cute5tupleIJNS5_1CILi128EEES8_NS7_ILi64EEEEEENS_6half_tEfNS_4arch4Sm80ELb1ELb0ELb1ELb0ELb0ELb0ELb0ELb0ELi2ELi4ELi4ELi4ELb0EEENS1_24CollectiveEpilogueBwdGQAISA_fSD_Li256ELb0ELb0EEENS1_25SingleTileBwdLPTSchedulerILb0ELi128ELb0EEEEEEEEEvNT_6ParamsE$_ZN4cute3eso3ESOILb1ELb0EJNS_6LayoutINS_5tupleIJNS3_IJNS3_IJNS_1CILi8EEENS4_ILi1EEEEEES6_EEENS3_IJNS3_IJS6_S6_EEENS4_ILi2EEEEEEEEENS3_IJNS3_IJNS3_IJS6_NS4_ILi0EEEEEESD_EEENS3_IJNS3_IJSD_SD_EEENS4_ILi64EEEEEEEEEEENS_10ViewEngineIPN7cutlass6half_tEEEEEC2ERKSK_RKSP_,@function
        .size           $_ZN7cutlass13device_kernelIN5flash19enable_sm80_to_sm89INS1_16FlashAttnBwdSm80INS1_25CollectiveMainloopBwdSm80ILi2ELi2EN4cute5tupleIJNS5_1CILi128EEES8_NS7_ILi64EEEEEENS_6half_tEfNS_4arch4Sm80ELb1ELb0ELb1ELb0ELb0ELb0ELb0ELb0ELi2ELi4ELi4ELi4ELb0EEENS1_24CollectiveEpilogueBwdGQAISA_fSD_Li256ELb0ELb0EEENS1_25SingleTileBwdLPTSchedulerILb0ELi128ELb0EEEEEEEEEvNT_6ParamsE$_ZN4cute3eso3ESOILb1ELb0EJNS_6LayoutINS_5tupleIJNS3_IJNS3_IJNS_1CILi8EEENS4_ILi1EEEEEES6_EEENS3_IJNS3_IJS6_S6_EEENS4_ILi2EEEEEEEEENS3_IJNS3_IJNS3_IJS6_NS4_ILi0EEEEEESD_EEENS3_IJNS3_IJSD_SD_EEENS4_ILi64EEEEEEEEEEENS_10ViewEngineIPN7cutlass6half_tEEEEEC2ERKSK_RKSP_,($_ZN7cutlass13device_kernelIN5flash19enable_sm80_to_sm89INS1_16FlashAttnBwdSm80INS1_25CollectiveMainloopBwdSm80ILi2ELi2EN4cute5tupleIJNS5_1CILi128EEES8_NS7_ILi64EEEEEENS_6half_tEfNS_4arch4Sm80ELb1ELb0ELb1ELb0ELb0ELb0ELb0ELb0ELi2ELi4ELi4ELi4ELb0EEENS1_24CollectiveEpilogueBwdGQAISA_fSD_Li256ELb0ELb0EEENS1_25SingleTileBwdLPTSchedulerILb0ELi128ELb0EEEEEEEEEvNT_6ParamsE$_ZN4cute3eso3ESOILb1ELb0EJNS_6LayoutINS_5tupleIJNS3_IJNS3_IJNS_1CILi8EEENS4_ILi1EEEEEES6_EEENS3_IJNS3_IJS6_S6_EEENS4_ILi2EEEEEEEEENS3_IJNS3_IJNS3_IJS6_NS4_ILi0EEEEEESD_EEENS3_IJNS3_IJSD_SD_EEENS4_ILi8192EEEEEEEEEEENS_10ViewEngineINS_8smem_ptrIPN7cutlass6half_tEEEEEEEC2ERKSK_RKSR_ - $_ZN7cutlass13device_kernelIN5flash19enable_sm80_to_sm89INS1_16FlashAttnBwdSm80INS1_25CollectiveMainloopBwdSm80ILi2ELi2EN4cute5tupleIJNS5_1CILi128EEES8_NS7_ILi64EEEEEENS_6half_tEfNS_4arch4Sm80ELb1ELb0ELb1ELb0ELb0ELb0ELb0ELb0ELi2ELi4ELi4ELi4ELb0EEENS1_24CollectiveEpilogueBwdGQAISA_fSD_Li256ELb0ELb0EEENS1_25SingleTileBwdLPTSchedulerILb0ELi128ELb0EEEEEEEEEvNT_6ParamsE$_ZN4cute3eso3ESOILb1ELb0EJNS_6LayoutINS_5tupleIJNS3_IJNS3_IJNS_1CILi8EEENS4_ILi1EEEEEES6_EEENS3_IJNS3_IJS6_S6_EEENS4_ILi2EEEEEEEEENS3_IJNS3_IJNS3_IJS6_NS4_ILi0EEEEEESD_EEENS3_IJNS3_IJSD_SD_EEENS4_ILi64EEEEEEEEEEENS_10ViewEngineIPN7cutlass6half_tEEEEEC2ERKSK_RKSP_)
$_ZN7cutlass13device_kernelIN5flash19enable_sm80_to_sm89INS1_16FlashAttnBwdSm80INS1_25CollectiveMainloopBwdSm80ILi2ELi2EN4cute5tupleIJNS5_1CILi128EEES8_NS7_ILi64EEEEEENS_6half_tEfNS_4arch4Sm80ELb1ELb0ELb1ELb0ELb0ELb0ELb0ELb0ELi2ELi4ELi4ELi4ELb0EEENS1_24CollectiveEpilogueBwdGQAISA_fSD_Li256ELb0ELb0EEENS1_25SingleTileBwdLPTSchedulerILb0ELi128ELb0EEEEEEEEEvNT_6ParamsE$_ZN4cute3eso3ESOILb1ELb0EJNS_6LayoutINS_5tupleIJNS3_IJNS3_IJNS_1CILi8EEENS4_ILi1EEEEEES6_EEENS3_IJNS3_IJS6_S6_EEENS4_ILi2EEEEEEEEENS3_IJNS3_IJNS3_IJS6_NS4_ILi0EEEEEESD_EEENS3_IJNS3_IJSD_SD_EEENS4_ILi64EEEEEEEEEEENS_10ViewEngineIPN7cutlass6half_tEEEEEC2ERKSK_RKSP_:
[----:B------:R-:W-:Y:S02]  /*70c0*/  IADD3 R10, R60, -c[0x0][0x20], RZ ;  /* 0x800008003c0a7a10 */ /* 0x000fe40007ffe0ff */
[----:B------:R-:W-:-:S03]  /*70d0*/  MOV R13, 0x0 ;  /* 0x00000000000d7802 */ /* 0x000fc60000000f00 */
[----:B------:R1:W-:Y:S01]  /*70e0*/  STL.64 [R10], R2 ;  /* 0x000000020a007387 */ /* 0x0003e20000100a00 */
[----:B------:R-:W-:Y:S05]  /*70f0*/  RET.REL.NODEC R12 `(_ZN7cutlass13device_kernelIN5flash19enable_sm80_to_sm89INS1_16FlashAttnBwdSm80INS1_25CollectiveMainloopBwdSm80ILi2ELi2EN4cute5tupleIJNS5_1CILi128EEES8_NS7_ILi64EEEEEENS_6half_tEfNS_4arch4Sm80ELb1ELb0ELb1ELb0ELb0ELb0ELb0ELb0ELi2ELi4ELi4ELi4ELb0EEENS1_24CollectiveEpilogueBwdGQAISA_fSD_Li256ELb0ELb0EEENS1_25SingleTileBwdLPTSchedulerILb0ELi128ELb0EEEEEEEEEvNT_6ParamsE) ;  /* 0xffff8f000c007950 */ /* 0x000fea0003c3ffff */
        .type           $_ZN7cutlass13device_kernelIN5flash19enable_sm80_to_sm89INS1_16FlashAttnBwdSm80INS1_25CollectiveMainloopBwdSm80ILi2ELi2EN4cute5tupleIJNS5_1CILi128EEES8_NS7_ILi64EEEEEENS_6half_tEfNS_4arch4Sm80ELb1ELb0ELb1ELb0ELb0ELb0ELb0ELb0ELi2ELi4ELi4ELi4ELb0EEENS1_24CollectiveEpilogueBwdGQAISA_fSD_Li256ELb0ELb0EEENS1_25SingleTileBwdLPTSchedulerILb0ELi128ELb0EEEEEEEEEvNT_6ParamsE$_ZN4cute3eso3ESOILb1ELb0EJNS_6LayoutINS_5tupleIJNS3_IJNS3_IJNS_1CILi8EEENS4_ILi1EEEEEES6_EEENS3_IJNS3_IJS6_S6_EEENS4_ILi2EEEEEEEEENS3_IJNS3_IJNS3_IJS6_NS4_ILi0EEEEEESD_EEENS3_IJNS3_IJSD_SD_EEENS4_ILi8192EEEEEEEEEEENS_10ViewEngineINS_8smem_ptrIPN7cutlass6half_tEEEEEEEC2ERKSK_RKSR_,@function
        .size           $_ZN7cutlass13device_kernelIN5flash19enable_sm80_to_sm89INS1_16FlashAttnBwdSm80INS1_25CollectiveMainloopBwdSm80ILi2ELi2EN4cute5tupleIJNS5_1CILi128EEES8_NS7_ILi64EEEEEENS_6half_tEfNS_4arch4Sm80ELb1ELb0ELb1ELb0ELb0ELb0ELb0ELb0ELi2ELi4ELi4ELi4ELb0EEENS1_24CollectiveEpilogueBwdGQAISA_fSD_Li256ELb0ELb0EEENS1_25SingleTileBwdLPTSchedulerILb0ELi128ELb0EEEEEEEEEvNT_6ParamsE$_ZN4cute3eso3ESOILb1ELb0EJNS_6LayoutINS_5tupleIJNS3_IJNS3_IJNS_1CILi8EEENS4_ILi1EEEEEES6_EEENS3_IJNS3_IJS6_S6_EEENS4_ILi2EEEEEEEEENS3_IJNS3_IJNS3_IJS6_NS4_ILi0EEEEEESD_EEENS3_IJNS3_IJSD_SD_EEENS4_ILi8192EEEEEEEEEEENS_10ViewEngineINS_8smem_ptrIPN7cutlass6half_tEEEEEEEC2ERKSK_RKSR_,($_ZN7cutlass13device_kernelIN5flash19enable_sm80_to_sm89INS1_16FlashAttnBwdSm80INS1_25CollectiveMainloopBwdSm80ILi2ELi2EN4cute5tupleIJNS5_1CILi128EEES8_NS7_ILi64EEEEEENS_6half_tEfNS_4arch4Sm80ELb1ELb0ELb1ELb0ELb0ELb0ELb0ELb0ELi2ELi4ELi4ELi4ELb0EEENS1_24CollectiveEpilogueBwdGQAISA_fSD_Li256ELb0ELb0EEENS1_25SingleTileBwdLPTSchedulerILb0ELi128ELb0EEEEEEEEEvNT_6ParamsE$_ZN4cute3eso3ESOILb1ELb0EJNS_6LayoutINS_5tupleIJNS3_IJNS3_IJNS_1CILi8EEENS4_ILi1EEEEEES6_EEENS3_IJNS3_IJS6_S6_EEENS4_ILi2EEEEEEEEENS3_IJNS3_IJNS3_IJS6_NS4_ILi0EEEEEESD_EEENS3_IJNS3_IJSD_SD_EEES5_EEEEEEEENS_10ViewEngineIPN7cutlass6half_tEEEEEC2ERKSJ_RKSO_ - $_ZN7cutlass13device_kernelIN5flash19enable_sm80_to_sm89INS1_16FlashAttnBwdSm80INS1_25CollectiveMainloopBwdSm80ILi2ELi2EN4cute5tupleIJNS5_1CILi128EEES8_NS7_ILi64EEEEEENS_6half_tEfNS_4arch4Sm80ELb1ELb0ELb1ELb0ELb0ELb0ELb0ELb0ELi2ELi4ELi4ELi4ELb0EEENS1_24CollectiveEpilogueBwdGQAISA_fSD_Li256ELb0ELb0EEENS1_25SingleTileBwdLPTSchedulerILb0ELi128ELb0EEEEEEEEEvNT_6ParamsE$_ZN4cute3eso3ESOILb1ELb0EJNS_6LayoutINS_5tupleIJNS3_IJNS3_IJNS_1CILi8EEENS4_ILi1EEEEEES6_EEENS3_IJNS3_IJS6_S6_EEENS4_ILi2EEEEEEEEENS3_IJNS3_IJNS3_IJS6_NS4_ILi0EEEEEESD_EEENS3_IJNS3_IJSD_SD_EEENS4_ILi8192EEEEEEEEEEENS_10ViewEngineINS_8smem_ptrIPN7cutlass6half_tEEEEEEEC2ERKSK_RKSR_)
$_ZN7cutlass13device_kernelIN5flash19enable_sm80_to_sm89INS1_16FlashAttnBwdSm80INS1_25CollectiveMainloopBwdSm80ILi2ELi2EN4cute5tupleIJNS5_1CILi128EEES8_NS7_ILi64EEEEEENS_6half_tEfNS_4arch4Sm80ELb1ELb0ELb1ELb0ELb0ELb0ELb0ELb0ELi2ELi4ELi4ELi4ELb0EEENS1_24CollectiveEpilogueBwdGQAISA_fSD_Li256ELb0ELb0EEENS1_25SingleTileBwdLPTSchedulerILb0ELi128ELb0EEEEEEEEEvNT_6ParamsE$_ZN4cute3eso3ESOILb1ELb0EJNS_6LayoutINS_5tupleIJNS3_IJNS3_IJNS_1CILi8EEENS4_ILi1EEEEEES6_EEENS3_IJNS3_IJS6_S6_EEENS4_ILi2EEEEEEEEENS3_IJNS3_IJNS3_IJS6_NS4_ILi0EEEEEESD_EEENS3_IJNS3_IJSD_SD_EEENS4_ILi8192EEEEEEEEEEENS_10ViewEngineINS_8smem_ptrIPN7cutlass6half_tEEEEEEEC2ERKSK_RKSR_:
[----:B------:R-:W-:Y:S01]  /*7100*/  IADD3 R3, R60, -c[0x0][0x20], RZ ;  /* 0x800008003c037a10 */ /* 0x000fe20007ffe0ff */
[----:B------:R-:W-:Y:S01]  /*7110*/  IMAD.MOV.U32 R14, RZ, RZ, R2 ;  /* 0x000000ffff0e7224 */ /* 0x000fe200078e0002 */
[----:B------:R-:W-:Y:S01]  /*7120*/  MOV R15, R13 ;  /* 0x0000000d000f7202 */ /* 0x000fe20000000f00 */
[----:B------:R-:W-:-:S04]  /*7130*/  IMAD.MOV.U32 R13, RZ, RZ, 0x0 ;  /* 0x00000000ff0d7424 */ /* 0x000fc800078e00ff */
[----:B------:R1:W-:Y:S01]  /*7140*/  STL.64 [R3], R14 ;  /* 0x0000000e03007387 */ /* 0x0003e20000100a00 */
[----:B------:R-:W-:Y:S05]  /*7150*/  RET.REL.NODEC R12 `(_ZN7cutlass13device_kernelIN5flash19enable_sm80_to_sm89INS1_16FlashAttnBwdSm80INS1_25CollectiveMainloopBwdSm80ILi2ELi2EN4cute5tupleIJNS5_1CILi128EEES8_NS7_ILi64EEEEEENS_6half_tEfNS_4arch4Sm80ELb1ELb0ELb1ELb0ELb0ELb0ELb0ELb0ELi2ELi4ELi4ELi4ELb0EEENS1_24CollectiveEpilogueBwdGQAISA_fSD_Li256ELb0ELb0EEENS1_25SingleTileBwdLPTSchedulerILb0ELi128ELb0EEEEEEEEEvNT_6ParamsE) ;  /* 0xffff8ea00c007950 */ /* 0x000fea0003c3ffff */
        .type           $_ZN7cutlass13device_kernelIN5flash19enable_sm80_to_sm89INS1_16FlashAttnBwdSm80INS1_25CollectiveMainloopBwdSm80ILi2ELi2EN4cute5tupleIJNS5_1CILi128EEES8_NS7_ILi64EEEEEENS_6half_tEfNS_4arch4Sm80ELb1ELb0ELb1ELb0ELb0ELb0ELb0ELb0ELi2ELi4ELi4ELi4ELb0EEENS1_24CollectiveEpilogueBwdGQAISA_fSD_Li256ELb0ELb0EEENS1_25SingleTileBwdLPTSchedulerILb0ELi128ELb0EEEEEEEEEvNT_6ParamsE$_ZN4cute3eso3ESOILb1ELb0EJNS_6LayoutINS_5tupleIJNS3_IJNS3_IJNS_1CILi8EEENS4_ILi1EEEEEES6_EEENS3_IJNS3_IJS6_S6_EEENS4_ILi2EEEEEEEEENS3_IJNS3_IJNS3_IJS6_NS4_ILi0EEEEEESD_EEENS3_IJNS3_IJSD_SD_EEES5_EEEEEEEENS_10ViewEngineIPN7cutlass6half_tEEEEEC2ERKSJ_RKSO_,@function
        .size           $_ZN7cutlass13device_kernelIN5flash19enable_sm80_to_sm89INS1_16FlashAttnBwdSm80INS1_25CollectiveMainloopBwdSm80ILi2ELi2EN4cute5tupleIJNS5_1CILi128EEES8_NS7_ILi64EEEEEENS_6half_tEfNS_4arch4Sm80ELb1ELb0ELb1ELb0ELb0ELb0ELb0ELb0ELi2ELi4ELi4ELi4ELb0EEENS1_24CollectiveEpilogueBwdGQAISA_fSD_Li256ELb0ELb0EEENS1_25SingleTileBwdLPTSchedulerILb0ELi128ELb0EEEEEEEEEvNT_6ParamsE$_ZN4cute3eso3ESOILb1ELb0EJNS_6LayoutINS_5tupleIJNS3_IJNS3_IJNS_1CILi8EEENS4_ILi1EEEEEES6_EEENS3_IJNS3_IJS6_S6_EEENS4_ILi2EEEEEEEEENS3_IJNS3_IJNS3_IJS6_NS4_ILi0EEEEEESD_EEENS3_IJNS3_IJSD_SD_EEES5_EEEEEEEENS_10ViewEngineIPN7cutlass6half_tEEEEEC2ERKSJ_RKSO_,($_ZN7cutlass13device_kernelIN5flash19enable_sm80_to_sm89INS1_16FlashAttnBwdSm80INS1_25CollectiveMainloopBwdSm80ILi2ELi2EN4cute5tupleIJNS5_1CILi128EEES8_NS7_ILi64EEEEEENS_6half_tEfNS_4arch4Sm80ELb1ELb0ELb1ELb0ELb0ELb0ELb0ELb0ELi2ELi4ELi4ELi4ELb0EEENS1_24CollectiveEpilogueBwdGQAISA_fSD_Li256ELb0ELb0EEENS1_25SingleTileBwdLPTSchedulerILb0ELi128ELb0EEEEEEEEEvNT_6ParamsE$_ZN4cute3eso3ESOILb1ELb0EJNS_6LayoutINS_5tupleIJNS3_IJNS3_IJNS_1CILi8EEENS4_ILi1EEEEEES6_EEENS3_IJNS3_IJS6_S6_EEENS4_ILi4EEEEEEEEENS3_IJNS3_IJNS3_IJS6_NS4_ILi0EEEEEESD_EEENS3_IJNS3_IJSD_SD_EEENS4_ILi2048EEEEEEEEEEENS_10ViewEngineINS_8smem_ptrIPN7cutlass6half_tEEEEEEEC2ERKSK_RKSR_ - $_ZN7cutlass13device_kernelIN5flash19enable_sm80_to_sm89INS1_16FlashAttnBwdSm80INS1_25CollectiveMainloopBwdSm80ILi2ELi2EN4cute5tupleIJNS5_1CILi128EEES8_NS7_ILi64EEEEEENS_6half_tEfNS_4arch4Sm80ELb1ELb0ELb1ELb0ELb0ELb0ELb0ELb0ELi2ELi4ELi4ELi4ELb0EEENS1_24CollectiveEpilogueBwdGQAISA_fSD_Li256ELb0ELb0EEENS1_25SingleTileBwdLPTSchedulerILb0ELi128ELb0EEEEEEEEEvNT_6ParamsE$_ZN4cute3eso3ESOILb1ELb0EJNS_6LayoutINS_5tupleIJNS3_IJNS3_IJNS_1CILi8EEENS4_ILi1EEEEEES6_EEENS3_IJNS3_IJS6_S6_EEENS4_ILi2EEEEEEEEENS3_IJNS3_IJNS3_IJS6_NS4_ILi0EEEEEESD_EEENS3_IJNS3_IJSD_SD_EEES5_EEEEEEEENS_10ViewEngineIPN7cutlass6half_tEEEEEC2ERKSJ_RKSO_)
$_ZN7cutlass13device_kernelIN5flash19enable_sm80_to_sm89INS1_16FlashAttnBwdSm80INS1_25CollectiveMainloopBwdSm80ILi2ELi2EN4cute5tupleIJNS5_1CILi128EEES8_NS7_ILi64EEEEEENS_6half_tEfNS_4arch4Sm80ELb1ELb0ELb1ELb0ELb0ELb0ELb0ELb0ELi2ELi4ELi4ELi4ELb0EEENS1_24CollectiveEpilogueBwdGQAISA_fSD_Li256ELb0ELb0EEENS1_25SingleTileBwdLPTSchedulerILb0ELi128ELb0EEEEEEEEEvNT_6ParamsE$_ZN4cute3eso3ESOILb1ELb0EJNS_6LayoutINS_5tupleIJNS3_IJNS3_IJNS_1CILi8EEENS4_ILi1EEEEEES6_EEENS3_IJNS3_IJS6_S6_EEENS4_ILi2EEEEEEEEENS3_IJNS3_IJNS3_IJS6_NS4_ILi0EEEEEESD_EEENS3_IJNS3_IJSD_SD_EEES5_EEEEEEEENS_10ViewEngineIPN7cutlass6half_tEEEEEC2ERKSJ_RKSO_:
[----:B------:R-:W-:Y:S02]  /*7160*/  IADD3 R38, R82, -c[0x0][0x20], RZ ;  /* 0x8000080052267a10 */ /* 0x000fe40007ffe0ff */
[----:B------:R-:W-:-:S03]  /*7170*/  MOV R47, 0x0 ;  /* 0x00000000002f7802 */ /* 0x000fc60000000f00 */
[----:B------:R1:W-:Y:S01]  /*7180*/  STL.64 [R38], R2 ;  /* 0x0000000226007387 */ /* 0x0003e20000100a00 */
[----:B------:R-:W-:Y:S05]  /*7190*/  RET.REL.NODEC R46 `(_ZN7cutlass13device_kernelIN5flash19enable_sm80_to_sm89INS1_16FlashAttnBwdSm80INS1_25CollectiveMainloopBwdSm80ILi2ELi2EN4cute5tupleIJNS5_1CILi128EEES8_NS7_ILi64EEEEEENS_6half_tEfNS_4arch4Sm80ELb1ELb0ELb1ELb0ELb0ELb0ELb0ELb0ELi2ELi4ELi4ELi4ELb0EEENS1_24CollectiveEpilogueBwdGQAISA_fSD_Li256ELb0ELb0EEENS1_25SingleTileBwdLPTSchedulerILb0ELi128ELb0EEEEEEEEEvNT_6ParamsE) ;  /* 0xffff8e602e007950 */ /* 0x000fea0003c3ffff */
        .type           $_ZN7cutlass13device_kernelIN5flash19enable_sm80_to_sm89INS1_16FlashAttnBwdSm80INS1_25CollectiveMainloopBwdSm80ILi2ELi2EN4cute5tupleIJNS5_1CILi128EEES8_NS7_ILi64EEEEEENS_6half_tEfNS_4arch4Sm80ELb1ELb0ELb1ELb0ELb0ELb0ELb0ELb0ELi2ELi4ELi4ELi4ELb0EEENS1_24CollectiveEpilogueBwdGQAISA_fSD_Li256ELb0ELb0EEENS1_25SingleTileBwdLPTSchedulerILb0ELi128ELb0EEEEEEEEEvNT_6ParamsE$_ZN4cute3eso3ESOILb1ELb0EJNS_6LayoutINS_5tupleIJNS3_IJNS3_IJNS_1CILi8EEENS4_ILi1EEEEEES6_EEENS3_IJNS3_IJS6_S6_EEENS4_ILi4EEEEEEEEENS3_IJNS3_IJNS3_IJS6_NS4_ILi0EEEEEESD_EEENS3_IJNS3_IJSD_SD_EEENS4_ILi2048EEEEEEEEEEENS_10ViewEngineINS_8smem_ptrIPN7cutlass6half_tEEEEEEEC2ERKSK_RKSR_,@function
        .size           $_ZN7cutlass13device_kernelIN5flash19enable_sm80_to_sm89INS1_16FlashAttnBwdSm80INS1_25CollectiveMainloopBwdSm80ILi2ELi2EN4cute5tupleIJNS5_1CILi128EEES8_NS7_ILi64EEEEEENS_6half_tEfNS_4arch4Sm80ELb1ELb0ELb1ELb0ELb0ELb0ELb0ELb0ELi2ELi4ELi4ELi4ELb0EEENS1_24CollectiveEpilogueBwdGQAISA_fSD_Li256ELb0ELb0EEENS1_25SingleTileBwdLPTSchedulerILb0ELi128ELb0EEEEEEEEEvNT_6ParamsE$_ZN4cute3eso3ESOILb1ELb0EJNS_6LayoutINS_5tupleIJNS3_IJNS3_IJNS_1CILi8EEENS4_ILi1EEEEEES6_EEENS3_IJNS3_IJS6_S6_EEENS4_ILi4EEEEEEEEENS3_IJNS3_IJNS3_IJS6_NS4_ILi0EEEEEESD_EEENS3_IJNS3_IJSD_SD_EEENS4_ILi2048EEEEEEEEEEENS_10ViewEngineINS_8smem_ptrIPN7cutlass6half_tEEEEEEEC2ERKSK_RKSR_,($_ZN7cutlass13device_kernelIN5flash19enable_sm80_to_sm89INS1_16FlashAttnBwdSm80INS1_25CollectiveMainloopBwdSm80ILi2ELi2EN4cute5tupleIJNS5_1CILi128EEES8_NS7_ILi64EEEEEENS_6half_tEfNS_4arch4Sm80ELb1ELb0ELb1ELb0ELb0ELb0ELb0ELb0ELi2ELi4ELi4ELi4ELb0EEENS1_24CollectiveEpilogueBwdGQAISA_fSD_Li256ELb0ELb0EEENS1_25SingleTileBwdLPTSchedulerILb0ELi128ELb0EEEEEEEEEvNT_6ParamsE$_ZN4cute3eso3ESOILb1ELb0EJNS_6LayoutINS_5tupleIJNS3_IJNS3_IJNS_1CILi8EEENS4_ILi1EEEEEES6_EEENS3_IJNS3_IJS6_S6_EEENS4_ILi4EEEEEEEEENS3_IJNS3_IJNS3_IJS6_NS4_ILi0EEEEEESD_EEENS3_IJNS3_IJSD_SD_EEES5_EEEEEEEENS_10ViewEngineIPN7cutlass6half_tEEEEEC2ERKSJ_RKSO_ - $_ZN7cutlass13device_kernelIN5flash19enable_sm80_to_sm89INS1_16FlashAttnBwdSm80INS1_25CollectiveMainloopBwdSm80ILi2ELi2EN4cute5tupleIJNS5_1CILi128EEES8_NS7_ILi64EEEEEENS_6half_tEfNS_4arch4Sm80ELb1ELb0ELb1ELb0ELb0ELb0ELb0ELb0ELi2ELi4ELi4ELi4ELb0EEENS1_24CollectiveEpilogueBwdGQAISA_fSD_Li256ELb0ELb0EEENS1_25SingleTileBwdLPTSchedulerILb0ELi128ELb0EEEEEEEEEvNT_6ParamsE$_ZN4cute3eso3ESOILb1ELb0EJNS_6LayoutINS_5tupleIJNS3_IJNS3_IJNS_1CILi8EEENS4_ILi1EEEEEES6_EEENS3_IJNS3_IJS6_S6_EEENS4_ILi4EEEEEEEEENS3_IJNS3_IJNS3_IJS6_NS4_ILi0EEEEEESD_EEENS3_IJNS3_IJSD_SD_EEENS4_ILi2048EEEEEEEEEEENS_10ViewEngineINS_8smem_ptrIPN7cutlass6half_tEEEEEEEC2ERKSK_RKSR_)
$_ZN7cutlass13device_kernelIN5flash19enable_sm80_to_sm89INS1_16FlashAttnBwdSm80INS1_25CollectiveMainloopBwdSm80ILi2ELi2EN4cute5tupleIJNS5_1CILi128EEES8_NS7_ILi64EEEEEENS_6half_tEfNS_4arch4Sm80ELb1ELb0ELb1ELb0ELb0ELb0ELb0ELb0ELi2ELi4ELi4ELi4ELb0EEENS1_24CollectiveEpilogueBwdGQAISA_fSD_Li256ELb0ELb0EEENS1_25SingleTileBwdLPTSchedulerILb0ELi128ELb0EEEEEEEEEvNT_6ParamsE$_ZN4cute3eso3ESOILb1ELb0EJNS_6LayoutINS_5tupleIJNS3_IJNS3_IJNS_1CILi8EEENS4_ILi1EEEEEES6_EEENS3_IJNS3_IJS6_S6_EEENS4_ILi4EEEEEEEEENS3_IJNS3_IJNS3_IJS6_NS4_ILi0EEEEEESD_EEENS3_IJNS3_IJSD_SD_EEENS4_ILi2048EEEEEEEEEEENS_10ViewEngineINS_8smem_ptrIPN7cutlass6half_tEEEEEEEC2ERKSK_RKSR_:
[----:B------:R-:W-:Y:S01]  /*71a0*/  IADD3 R3, R60, -c[0x0][0x20], RZ ;  /* 0x800008003c037a10 */ /* 0x000fe20007ffe0ff */
[----:B------:R-:W-:Y:S01]  /*71b0*/  IMAD.MOV.U32 R16, RZ, RZ, R2 ;  /* 0x000000ffff107224 */ /* 0x000fe200078e0002 */
[----:B------:R-:W-:Y:S01]  /*71c0*/  MOV R17, R15 ;  /* 0x0000000f00117202 */ /* 0x000fe20000000f00 */
[----:B------:R-:W-:-:S04]  /*71d0*/  IMAD.MOV.U32 R15, RZ, RZ, 0x0 ;  /* 0x00000000ff0f7424 */ /* 0x000fc800078e00ff */
[----:B------:R1:W-:Y:S01]  /*71e0*/  STL.64 [R3], R16 ;  /* 0x0000001003007387 */ /* 0x0003e20000100a00 */
[----:B------:R-:W-:Y:S05]  /*71f0*/  RET.REL.NODEC R14 `(_ZN7cutlass13device_kernelIN5flash19enable_sm80_to_sm89INS1_16FlashAttnBwdSm80INS1_25CollectiveMainloopBwdSm80ILi2ELi2EN4cute5tupleIJNS5_1CILi128EEES8_NS7_ILi64EEEEEENS_6half_tEfNS_4arch4Sm80ELb1ELb0ELb1ELb0ELb0ELb0ELb0ELb0ELi2ELi4ELi4ELi4ELb0EEENS1_24CollectiveEpilogueBwdGQAISA_fSD_Li256ELb0ELb0EEENS1_25SingleTileBwdLPTSchedulerILb0ELi128ELb0EEEEEEEEEvNT_6ParamsE) ;  /* 0xffff8e000e007950 */ /* 0x000fea0003c3ffff */
        .type           $_ZN7cutlass13device_kernelIN5flash19enable_sm80_to_sm89INS1_16FlashAttnBwdSm80INS1_25CollectiveMainloopBwdSm80ILi2ELi2EN4cute5tupleIJNS5_1CILi128EEES8_NS7_ILi64EEEEEENS_6half_tEfNS_4arch4Sm80ELb1ELb0ELb1ELb0ELb0ELb0ELb0ELb0ELi2ELi4ELi4ELi4ELb0EEENS1_24CollectiveEpilogueBwdGQAISA_fSD_Li256ELb0ELb0EEENS1_25SingleTileBwdLPTSchedulerILb0ELi128ELb0EEEEEEEEEvNT_6ParamsE$_ZN4cute3eso3ESOILb1ELb0EJNS_6LayoutINS_5tupleIJNS3_IJNS3_IJNS_1CILi8EEENS4_ILi1EEEEEES6_EEENS3_IJNS3_IJS6_S6_EEENS4_ILi4EEEEEEEEENS3_IJNS3_IJNS3_IJS6_NS4_ILi0EEEEEESD_EEENS3_IJNS3_IJSD_SD_EEES5_EEEEEEEENS_10ViewEngineIPN7cutlass6half_tEEEEEC2ERKSJ_RKSO_,@function
        .size           $_ZN7cutlass13device_kernelIN5flash19enable_sm80_to_sm89INS1_16FlashAttnBwdSm80INS1_25CollectiveMainloopBwdSm80ILi2ELi2EN4cute5tupleIJNS5_1CILi128EEES8_NS7_ILi64EEEEEENS_6half_tEfNS_4arch4Sm80ELb1ELb0ELb1ELb0ELb0ELb0ELb0ELb0ELi2ELi4ELi4ELi4ELb0EEENS1_24CollectiveEpilogueBwdGQAISA_fSD_Li256ELb0ELb0EEENS1_25SingleTileBwdLPTSchedulerILb0ELi128ELb0EEEEEEEEEvNT_6ParamsE$_ZN4cute3eso3ESOILb1ELb0EJNS_6LayoutINS_5tupleIJNS3_IJNS3_IJNS_1CILi8EEENS4_ILi1EEEEEES6_EEENS3_IJNS3_IJS6_S6_EEENS4_ILi4EEEEEEEEENS3_IJNS3_IJNS3_IJS6_NS4_ILi0EEEEEESD_EEENS3_IJNS3_IJSD_SD_EEES5_EEEEEEEENS_10ViewEngineIPN7cutlass6half_tEEEEEC2ERKSJ_RKSO_,($_ZN7cutlass13device_kernelIN5flash19enable_sm80_to_sm89INS1_16FlashAttnBwdSm80INS1_25CollectiveMainloopBwdSm80ILi2ELi2EN4cute5tupleIJNS5_1CILi128EEES8_NS7_ILi64EEEEEENS_6half_tEfNS_4arch4Sm80ELb1ELb0ELb1ELb0ELb0ELb0ELb0ELb0ELi2ELi4ELi4ELi4ELb0EEENS1_24CollectiveEpilogueBwdGQAISA_fSD_Li256ELb0ELb0EEENS1_25SingleTileBwdLPTSchedulerILb0ELi128ELb0EEEEEEEEEvNT_6ParamsE$_ZN4cute3eso3ESOILb1ELb0EJNS_6LayoutINS_5tupleIJNS3_IJNS_1CILi1EEENS3_IJNS4_ILi2EEES6_EEEEEES6_NS4_ILi4EEEEEENS3_IJNS3_IJNS4_ILi0EEENS3_IJS5_S9_EEEEEES6_NS4_ILi8EEEEEEEENS_10ViewEngineIPjEEEEC2ERKSG_RKSJ_ - $_ZN7cutlass13device_kernelIN5flash19enable_sm80_to_sm89INS1_16FlashAttnBwdSm80INS1_25CollectiveMainloopBwdSm80ILi2ELi2EN4cute5tupleIJNS5_1CILi128EEES8_NS7_ILi64EEEEEENS_6half_tEfNS_4arch4Sm80ELb1ELb0ELb1ELb0ELb0ELb0ELb0ELb0ELi2ELi4ELi4ELi4ELb0EEENS1_24CollectiveEpilogueBwdGQAISA_fSD_Li256ELb0ELb0EEENS1_25SingleTileBwdLPTSchedulerILb0ELi128ELb0EEEEEEEEEvNT_6ParamsE$_ZN4cute3eso3ESOILb1ELb0EJNS_6LayoutINS_5tupleIJNS3_IJNS3_IJNS_1CILi8EEENS4_ILi1EEEEEES6_EEENS3_IJNS3_IJS6_S6_EEENS4_ILi4EEEEEEEEENS3_IJNS3_IJNS3_IJS6_NS4_ILi0EEEEEESD_EEENS3_IJNS3_IJSD_SD_EEES5_EEEEEEEENS_10ViewEngineIPN7cutlass6half_tEEEEEC2ERKSJ_RKSO_)
$_ZN7cutlass13device_kernelIN5flash19enable_sm80_to_sm89INS1_16FlashAttnBwdSm80INS1_25CollectiveMainloopBwdSm80ILi2ELi2EN4cute5tupleIJNS5_1CILi128EEES8_NS7_ILi64EEEEEENS_6half_tEfNS_4arch4Sm80ELb1ELb0ELb1ELb0ELb0ELb0ELb0ELb0ELi2ELi4ELi4ELi4ELb0EEENS1_24CollectiveEpilogueBwdGQAISA_fSD_Li256ELb0ELb0EEENS1_25SingleTileBwdLPTSchedulerILb0ELi128ELb0EEEEEEEEEvNT_6ParamsE$_ZN4cute3eso3ESOILb1ELb0EJNS_6LayoutINS_5tupleIJNS3_IJNS3_IJNS_1CILi8EEENS4_ILi1EEEEEES6_EEENS3_IJNS3_IJS6_S6_EEENS4_ILi4EEEEEEEEENS3_IJNS3_IJNS3_IJS6_NS4_ILi0EEEEEESD_EEENS3_IJNS3_IJSD_SD_EEES5_EEEEEEEENS_10ViewEngineIPN7cutlass6half_tEEEEEC2ERKSJ_RKSO_:
[----:B------:R-:W-:Y:S02]  /*7200*/  IADD3 R12, R60, -c[0x0][0x20], RZ ;  /* 0x800008003c0c7a10 */ /* 0x000fe40007ffe0ff */
[----:B------:R-:W-:-:S03]  /*7210*/  MOV R15, 0x0 ;  /* 0x00000000000f7802 */ /* 0x000fc60000000f00 */
[----:B------:R1:W-:Y:S01]  /*7220*/  STL.64 [R12], R2 ;  /* 0x000000020c007387 */ /* 0x0003e20000100a00 */
[----:B------:R-:W-:Y:S05]  /*7230*/  RET.REL.NODEC R14 `(_ZN7cutlass13device_kernelIN5flash19enable_sm80_to_sm89INS1_16FlashAttnBwdSm80INS1_25CollectiveMainloopBwdSm80ILi2ELi2EN4cute5tupleIJNS5_1CILi128EEES8_NS7_ILi64EEEEEENS_6half_tEfNS_4arch4Sm80ELb1ELb0ELb1ELb0ELb0ELb0ELb0ELb0ELi2ELi4ELi4ELi4ELb0EEENS1_24CollectiveEpilogueBwdGQAISA_fSD_Li256ELb0ELb0EEENS1_25SingleTileBwdLPTSchedulerILb0ELi128ELb0EEEEEEEEEvNT_6ParamsE) ;  /* 0xffff8dc00e007950 */ /* 0x000fea0003c3ffff */
        .type           $_ZN7cutlass13device_kernelIN5flash19enable_sm80_to_sm89INS1_16FlashAttnBwdSm80INS1_25CollectiveMainloopBwdSm80ILi2ELi2EN4cute5tupleIJNS5_1CILi128EEES8_NS7_ILi64EEEEEENS_6half_tEfNS_4arch4Sm80ELb1ELb0ELb1ELb0ELb0ELb0ELb0ELb0ELi2ELi4ELi4ELi4ELb0EEENS1_24CollectiveEpilogueBwdGQAISA_fSD_Li256ELb0ELb0EEENS1_25SingleTileBwdLPTSchedulerILb0ELi128ELb0EEEEEEEEEvNT_6ParamsE$_ZN4cute3eso3ESOILb1ELb0EJNS_6LayoutINS_5tupleIJNS3_IJNS_1CILi1EEENS3_IJNS4_ILi2EEES6_EEEEEES6_NS4_ILi4EEEEEENS3_IJNS3_IJNS4_ILi0EEENS3_IJS5_S9_EEEEEES6_NS4_ILi8EEEEEEEENS_10ViewEngineIPjEEEEC2ERKSG_RKSJ_,@function
        .size           $_ZN7cutlass13device_kernelIN5flash19enable_sm80_to_sm89INS1_16FlashAttnBwdSm80INS1_25CollectiveMainloopBwdSm80ILi2ELi2EN4cute5tupleIJNS5_1CILi128EEES8_NS7_ILi64EEEEEENS_6half_tEfNS_4arch4Sm80ELb1ELb0ELb1ELb0ELb0ELb0ELb0ELb0ELi2ELi4ELi4ELi4ELb0EEENS1_24CollectiveEpilogueBwdGQAISA_fSD_Li256ELb0ELb0EEENS1_25SingleTileBwdLPTSchedulerILb0ELi128ELb0EEEEEEEEEvNT_6ParamsE$_ZN4cute3eso3ESOILb1ELb0EJNS_6LayoutINS_5tupleIJNS3_IJNS_1CILi1EEENS3_IJNS4_ILi2EEES6_EEEEEES6_NS4_ILi4EEEEEENS3_IJNS3_IJNS4_ILi0EEENS3_IJS5_S9_EEEEEES6_NS4_ILi8EEEEEEEENS_10ViewEngineIPjEEEEC2ERKSG_RKSJ_,($_ZN7cutlass13device_kernelIN5flash19enable_sm80_to_sm89INS1_16FlashAttnBwdSm80INS1_25CollectiveMainloopBwdSm80ILi2ELi2EN4cute5tupleIJNS5_1CILi128EEES8_NS7_ILi64EEEEEENS_6half_tEfNS_4arch4Sm80ELb1ELb0ELb1ELb0ELb0ELb0ELb0ELb0ELi2ELi4ELi4ELi4ELb0EEENS1_24CollectiveEpilogueBwdGQAISA_fSD_Li256ELb0ELb0EEENS1_25SingleTileBwdLPTSchedulerILb0ELi128ELb0EEEEEEEEEvNT_6ParamsE$_ZN4cute3eso3ESOILb1ELb0EJNS_6LayoutINS_5tupleIJNS3_IJNS_1CILi1EEENS3_IJNS4_ILi4EEENS4_ILi2EEEEEEEEES7_S6_EEENS3_IJNS3_IJNS4_ILi0EEENS3_IJS5_NS4_ILi8EEEEEEEEES6_NS4_ILi16EEEEEEEENS_10ViewEngineIPN7cutlass6half_tEEEEEC2ERKSH_RKSM_ - $_ZN7cutlass13device_kernelIN5flash19enable_sm80_to_sm89INS1_16FlashAttnBwdSm80INS1_25CollectiveMainloopBwdSm80ILi2ELi2EN4cute5tupleIJNS5_1CILi128EEES8_NS7_ILi64EEEEEENS_6half_tEfNS_4arch4Sm80ELb1ELb0ELb1ELb0ELb0ELb0ELb0ELb0ELi2ELi4ELi4ELi4ELb0EEENS1_24CollectiveEpilogueBwdGQAISA_fSD_Li256ELb0ELb0EEENS1_25SingleTileBwdLPTSchedulerILb0ELi128ELb0EEEEEEEEEvNT_6ParamsE$_ZN4cute3eso3ESOILb1ELb0EJNS_6LayoutINS_5tupleIJNS3_IJNS_1CILi1EEENS3_IJNS4_ILi2EEES6_EEEEEES6_NS4_ILi4EEEEEENS3_IJNS3_IJNS4_ILi0EEENS3_IJS5_S9_EEEEEES6_NS4_ILi8EEEEEEEENS_10ViewEngineIPjEEEEC2ERKSG_RKSJ_)
$_ZN7cutlass13device_kernelIN5flash19enable_sm80_to_sm89INS1_16FlashAttnBwdSm80INS1_25CollectiveMainloopBwdSm80ILi2ELi2EN4cute5tupleIJNS5_1CILi128EEES8_NS7_ILi64EEEEEENS_6half_tEfNS_4arch4Sm80ELb1ELb0ELb1ELb0ELb0ELb0ELb0ELb0ELi2ELi4ELi4ELi4ELb0EEENS1_24CollectiveEpilogueBwdGQAISA_fSD_Li256ELb0ELb0EEENS1_25SingleTileBwdLPTSchedulerILb0ELi128ELb0EEEEEEEEEvNT_6ParamsE$_ZN4cute3eso3ESOILb1ELb0EJNS_6LayoutINS_5tupleIJNS3_IJNS_1CILi1EEENS3_IJNS4_ILi2EEES6_EEEEEES6_NS4_ILi4EEEEEENS3_IJNS3_IJNS4_ILi0EEENS3_IJS5_S9_EEEEEES6_NS4_ILi8EEEEEEEENS_10ViewEngineIPjEEEEC2ERKSG_RKSJ_:
[----:B------:R-:W-:Y:S02]  /*7240*/  IADD3 R6, R69, -c[0x0][0x20], RZ ;  /* 0x8000080045067a10 */ /* 0x000fe40007ffe0ff */
[----:B------:R-:W-:-:S03]  /*7250*/  MOV R15, 0x0 ;  /* 0x00000000000f7802 */ /* 0x000fc60000000f00 */
[----:B------:R1:W-:Y:S01]  /*7260*/  STL.64 [R6], R2 ;  /* 0x0000000206007387 */ /* 0x0003e20000100a00 */
[----:B------:R-:W-:Y:S05]  /*7270*/  RET.REL.NODEC R14 `(_ZN7cutlass13device_kernelIN5flash19enable_sm80_to_sm89INS1_16FlashAttnBwdSm80INS1_25CollectiveMainloopBwdSm80ILi2ELi2EN4cute5tupleIJNS5_1CILi128EEES8_NS7_ILi64EEEEEENS_6half_tEfNS_4arch4Sm80ELb1ELb0ELb1ELb0ELb0ELb0ELb0ELb0ELi2ELi4ELi4ELi4ELb0EEENS1_24CollectiveEpilogueBwdGQAISA_fSD_Li256ELb0ELb0EEENS1_25SingleTileBwdLPTSchedulerILb0ELi128ELb0EEEEEEEEEvNT_6ParamsE) ;  /* 0xffff8d800e007950 */ /* 0x000fea0003c3ffff */
        .type           $_ZN7cutlass13device_kernelIN5flash19enable_sm80_to_sm89INS1_16FlashAttnBwdSm80INS1_25CollectiveMainloopBwdSm80ILi2ELi2EN4cute5tupleIJNS5_1CILi128EEES8_NS7_ILi64EEEEEENS_6half_tEfNS_4arch4Sm80ELb1ELb0ELb1ELb0ELb0ELb0ELb0ELb0ELi2ELi4ELi4ELi4ELb0EEENS1_24CollectiveEpilogueBwdGQAISA_fSD_Li256ELb0ELb0EEENS1_25SingleTileBwdLPTSchedulerILb0ELi128ELb0EEEEEEEEEvNT_6ParamsE$_ZN4cute3eso3ESOILb1ELb0EJNS_6LayoutINS_5tupleIJNS3_IJNS_1CILi1EEENS3_IJNS4_ILi4EEENS4_ILi2EEEEEEEEES7_S6_EEENS3_IJNS3_IJNS4_ILi0EEENS3_IJS5_NS4_ILi8EEEEEEEEES6_NS4_ILi16EEEEEEEENS_10ViewEngineIPN7cutlass6half_tEEEEEC2ERKSH_RKSM_,@function
        .size           $_ZN7cutlass13device_kernelIN5flash19enable_sm80_to_sm89INS1_16FlashAttnBwdSm80INS1_25CollectiveMainloopBwdSm80ILi2ELi2EN4cute5tupleIJNS5_1CILi128EEES8_NS7_ILi64EEEEEENS_6half_tEfNS_4arch4Sm80ELb1ELb0ELb1ELb0ELb0ELb0ELb0ELb0ELi2ELi4ELi4ELi4ELb0EEENS1_24CollectiveEpilogueBwdGQAISA_fSD_Li256ELb0ELb0EEENS1_25SingleTileBwdLPTSchedulerILb0ELi128ELb0EEEEEEEEEvNT_6ParamsE$_ZN4cute3eso3ESOILb1ELb0EJNS_6LayoutINS_5tupleIJNS3_IJNS_1CILi1EEENS3_IJNS4_ILi4EEENS4_ILi2EEEEEEEEES7_S6_EEENS3_IJNS3_IJNS4_ILi0EEENS3_IJS5_NS4_ILi8EEEEEEEEES6_NS4_ILi16EEEEEEEENS_10ViewEngineIPN7cutlass6half_tEEEEEC2ERKSH_RKSM_,($_ZN7cutlass13device_kernelIN5flash19enable_sm80_to_sm89INS1_16FlashAttnBwdSm80INS1_25CollectiveMainloopBwdSm80ILi2ELi2EN4cute5tupleIJNS5_1CILi128EEES8_NS7_ILi64EEEEEENS_6half_tEfNS_4arch4Sm80ELb1ELb0ELb1ELb0ELb0ELb0ELb0ELb0ELi2ELi4ELi4ELi4ELb0EEENS1_24CollectiveEpilogueBwdGQAISA_fSD_Li256ELb0ELb0EEENS1_25SingleTileBwdLPTSchedulerILb0ELi128ELb0EEEEEEEEEvNT_6ParamsE$_ZN4cute3eso3ESOILb1ELb0EJNS_6LayoutINS_5tupleIJNS3_IJNS_1CILi1EEENS4_ILi2EEEEEEEEENS3_IJNS3_IJS5_S5_EEEEEEEENS_10ViewEngineIPjEEEEC2ERKSB_RKSE_ - $_ZN7cutlass13device_kernelIN5flash19enable_sm80_to_sm89INS1_16FlashAttnBwdSm80INS1_25CollectiveMainloopBwdSm80ILi2ELi2EN4cute5tupleIJNS5_1CILi128EEES8_NS7_ILi64EEEEEENS_6half_tEfNS_4arch4Sm80ELb1ELb0ELb1ELb0ELb0ELb0ELb0ELb0ELi2ELi4ELi4ELi4ELb0EEENS1_24CollectiveEpilogueBwdGQAISA_fSD_Li256ELb0ELb0EEENS1_25SingleTileBwdLPTSchedulerILb0ELi128ELb0EEEEEEEEEvNT_6ParamsE$_ZN4cute3eso3ESOILb1ELb0EJNS_6LayoutINS_5tupleIJNS3_IJNS_1CILi1EEENS3_IJNS4_ILi4EEENS4_ILi2EEEEEEEEES7_S6_EEENS3_IJNS3_IJNS4_ILi0EEENS3_IJS5_NS4_ILi8EEEEEEEEES6_NS4_ILi16EEEEEEEENS_10ViewEngineIPN7cutlass6half_tEEEEEC2ERKSH_RKSM_)
$_ZN7cutlass13device_kernelIN5flash19enable_sm80_to_sm89INS1_16FlashAttnBwdSm80INS1_25CollectiveMainloopBwdSm80ILi2ELi2EN4cute5tupleIJNS5_1CILi128EEES8_NS7_ILi64EEEEEENS_6half_tEfNS_4arch4Sm80ELb1ELb0ELb1ELb0ELb0ELb0ELb0ELb0ELi2ELi4ELi4ELi4ELb0EEENS1_24CollectiveEpilogueBwdGQAISA_fSD_Li256ELb0ELb0EEENS1_25SingleTileBwdLPTSchedulerILb0ELi128ELb0EEEEEEEEEvNT_6ParamsE$_ZN4cute3eso3ESOILb1ELb0EJNS_6LayoutINS_5tupleIJNS3_IJNS_1CILi1EEENS3_IJNS4_ILi4EEENS4_ILi2EEEEEEEEES7_S6_EEENS3_IJNS3_IJNS4_ILi0EEENS3_IJS5_NS4_ILi8EEEEEEEEES6_NS4_ILi16EEEEEEEENS_10ViewEngineIPN7cutlass6half_tEEEEEC2ERKSH_RKSM_:
[----:B------:R-:W-:Y:S01]  /*7280*/  IADD3 R3, R69, -c[0x0][0x20], RZ ;  /* 0x8000080045037a10 */ /* 0x000fe20007ffe0ff */
[----:B------:R-:W-:Y:S01]  /*7290*/  IMAD.MOV.U32 R14, RZ, RZ, R2 ;  /* 0x000000ffff0e7224 */ /* 0x000fe200078e0002 */
[----:B------:R-:W-:Y:S01]  /*72a0*/  MOV R15, R7 ;  /* 0x00000007000f7202 */ /* 0x000fe20000000f00 */
[----:B------:R-:W-:-:S04]  /*72b0*/  IMAD.MOV.U32 R7, RZ, RZ, 0x0 ;  /* 0x00000000ff077424 */ /* 0x000fc800078e00ff */
[----:B------:R1:W-:Y:S01]  /*72c0*/  STL.64 [R3], R14 ;  /* 0x0000000e03007387 */ /* 0x0003e20000100a00 */
[----:B------:R-:W-:Y:S05]  /*72d0*/  RET.REL.NODEC R6 `(_ZN7cutlass13device_kernelIN5flash19enable_sm80_to_sm89INS1_16FlashAttnBwdSm80INS1_25CollectiveMainloopBwdSm80ILi2ELi2EN4cute5tupleIJNS5_1CILi128EEES8_NS7_ILi64EEEEEENS_6half_tEfNS_4arch4Sm80ELb1ELb0ELb1ELb0ELb0ELb0ELb0ELb0ELi2ELi4ELi4ELi4ELb0EEENS1_24CollectiveEpilogueBwdGQAISA_fSD_Li256ELb0ELb0EEENS1_25SingleTileBwdLPTSchedulerILb0ELi128ELb0EEEEEEEEEvNT_6ParamsE) ;  /* 0xffff8d2006007950 */ /* 0x000fea0003c3ffff */
        .type           $_ZN7cutlass13device_kernelIN5flash19enable_sm80_to_sm89INS1_16FlashAttnBwdSm80INS1_25CollectiveMainloopBwdSm80ILi2ELi2EN4cute5tupleIJNS5_1CILi128EEES8_NS7_ILi64EEEEEENS_6half_tEfNS_4arch4Sm80ELb1ELb0ELb1ELb0ELb0ELb0ELb0ELb0ELi2ELi4ELi4ELi4ELb0EEENS1_24CollectiveEpilogueBwdGQAISA_fSD_Li256ELb0ELb0EEENS1_25SingleTileBwdLPTSchedulerILb0ELi128ELb0EEEEEEEEEvNT_6ParamsE$_ZN4cute3eso3ESOILb1ELb0EJNS_6LayoutINS_5tupleIJNS3_IJNS_1CILi1EEENS4_ILi2EEEEEEEEENS3_IJNS3_IJS5_S5_EEEEEEEENS_10ViewEngineIPjEEEEC2ERKSB_RKSE_,@function
        .size           $_ZN7cutlass13device_kernelIN5flash19enable_sm80_to_sm89INS1_16FlashAttnBwdSm80INS1_25CollectiveMainloopBwdSm80ILi2ELi2EN4cute5tupleIJNS5_1CILi128EEES8_NS7_ILi64EEEEEENS_6half_tEfNS_4arch4Sm80ELb1ELb0ELb1ELb0ELb0ELb0ELb0ELb0ELi2ELi4ELi4ELi4ELb0EEENS1_24CollectiveEpilogueBwdGQAISA_fSD_Li256ELb0ELb0EEENS1_25SingleTileBwdLPTSchedulerILb0ELi128ELb0EEEEEEEEEvNT_6ParamsE$_ZN4cute3eso3ESOILb1ELb0EJNS_6LayoutINS_5tupleIJNS3_IJNS_1CILi1EEENS4_ILi2EEEEEEEEENS3_IJNS3_IJS5_S5_EEEEEEEENS_10ViewEngineIPjEEEEC2ERKSB_RKSE_,($_ZN7cutlass13device_kernelIN5flash19enable_sm80_to_sm89INS1_16FlashAttnBwdSm80INS1_25CollectiveMainloopBwdSm80ILi2ELi2EN4cute5tupleIJNS5_1CILi128EEES8_NS7_ILi64EEEEEENS_6half_tEfNS_4arch4Sm80ELb1ELb0ELb1ELb0ELb0ELb0ELb0ELb0ELi2ELi4ELi4ELi4ELb0EEENS1_24CollectiveEpilogueBwdGQAISA_fSD_Li256ELb0ELb0EEENS1_25SingleTileBwdLPTSchedulerILb0ELi128ELb0EEEEEEEEEvNT_6ParamsE$_ZN4cute3eso3ESOILb1ELb0EJNS_6LayoutINS_5tupleIJNS3_IJNS_1CILi1EEENS4_ILi2EEEEEES6_NS4_ILi8EEEEEENS3_IJNS3_IJS5_S5_EEES6_NS4_ILi4EEEEEEEENS_10ViewEngineIPKN7cutlass5ArrayIfLi2ELb1EEEEEEEC2ERKSD_RKSK_ - $_ZN7cutlass13device_kernelIN5flash19enable_sm80_to_sm89INS1_16FlashAttnBwdSm80INS1_25CollectiveMainloopBwdSm80ILi2ELi2EN4cute5tupleIJNS5_1CILi128EEES8_NS7_ILi64EEEEEENS_6half_tEfNS_4arch4Sm80ELb1ELb0ELb1ELb0ELb0ELb0ELb0ELb0ELi2ELi4ELi4ELi4ELb0EEENS1_24CollectiveEpilogueBwdGQAISA_fSD_Li256ELb0ELb0EEENS1_25SingleTileBwdLPTSchedulerILb0ELi128ELb0EEEEEEEEEvNT_6ParamsE$_ZN4cute3eso3ESOILb1ELb0EJNS_6LayoutINS_5tupleIJNS3_IJNS_1CILi1EEENS4_ILi2EEEEEEEEENS3_IJNS3_IJS5_S5_EEEEEEEENS_10ViewEngineIPjEEEEC2ERKSB_RKSE_)
$_ZN7cutlass13device_kernelIN5flash19enable_sm80_to_sm89INS1_16FlashAttnBwdSm80INS1_25CollectiveMainloopBwdSm80ILi2ELi2EN4cute5tupleIJNS5_1CILi128EEES8_NS7_ILi64EEEEEENS_6half_tEfNS_4arch4Sm80ELb1ELb0ELb1ELb0ELb0ELb0ELb0ELb0ELi2ELi4ELi4ELi4ELb0EEENS1_24CollectiveEpilogueBwdGQAISA_fSD_Li256ELb0ELb0EEENS1_25SingleTileBwdLPTSchedulerILb0ELi128ELb0EEEEEEEEEvNT_6ParamsE$_ZN4cute3eso3ESOILb1ELb0EJNS_6LayoutINS_5tupleIJNS3_IJNS_1CILi1EEENS4_ILi2EEEEEEEEENS3_IJNS3_IJS5_S5_EEEEEEEENS_10ViewEngineIPjEEEEC2ERKSB_RKSE_:
[----:B------:R-:W-:Y:S01]  /*72e0*/  IADD3 R2, R60, -c[0x0][0x20], RZ ;  /* 0x800008003c027a10 */ /* 0x000fe20007ffe0ff */
[----:B------:R-:W-:Y:S01]  /*72f0*/  IMAD.MOV.U32 R11, RZ, RZ, R3 ;  /* 0x000000ffff0b7224 */ /* 0x000fe200078e0003 */
[----:B------:R-:W-:-:S04]  /*7300*/  MOV R5, 0x0 ;  /* 0x0000000000057802 */ /* 0x000fc80000000f00 */
[----:B------:R1:W-:Y:S01]  /*7310*/  STL.64 [R2], R10 ;  /* 0x0000000a02007387 */ /* 0x0003e20000100a00 */
[----:B------:R-:W-:Y:S05]  /*7320*/  RET.REL.NODEC R4 `(_ZN7cutlass13device_kernelIN5flash19enable_sm80_to_sm89INS1_16FlashAttnBwdSm80INS1_25CollectiveMainloopBwdSm80ILi2ELi2EN4cute5tupleIJNS5_1CILi128EEES8_NS7_ILi64EEEEEENS_6half_tEfNS_4arch4Sm80ELb1ELb0ELb1ELb0ELb0ELb0ELb0ELb0ELi2ELi4ELi4ELi4ELb0EEENS1_24CollectiveEpilogueBwdGQAISA_fSD_Li256ELb0ELb0EEENS1_25SingleTileBwdLPTSchedulerILb0ELi128ELb0EEEEEEEEEvNT_6ParamsE) ;  /* 0xffff8cd004007950 */ /* 0x000fea0003c3ffff */
        .type           $_ZN7cutlass13device_kernelIN5flash19enable_sm80_to_sm89INS1_16FlashAttnBwdSm80INS1_25CollectiveMainloopBwdSm80ILi2ELi2EN4cute5tupleIJNS5_1CILi128EEES8_NS7_ILi64EEEEEENS_6half_tEfNS_4arch4Sm80ELb1ELb0ELb1ELb0ELb0ELb0ELb0ELb0ELi2ELi4ELi4ELi4ELb0EEENS1_24CollectiveEpilogueBwdGQAISA_fSD_Li256ELb0ELb0EEENS1_25SingleTileBwdLPTSchedulerILb0ELi128ELb0EEEEEEEEEvNT_6ParamsE$_ZN4cute3eso3ESOILb1ELb0EJNS_6LayoutINS_5tupleIJNS3_IJNS_1CILi1EEENS4_ILi2EEEEEES6_NS4_ILi8EEEEEENS3_IJNS3_IJS5_S5_EEES6_NS4_ILi4EEEEEEEENS_10ViewEngineIPKN7cutlass5ArrayIfLi2ELb1EEEEEEEC2ERKSD_RKSK_,@function
        .size           $_ZN7cutlass13device_kernelIN5flash19enable_sm80_to_sm89INS1_16FlashAttnBwdSm80INS1_25CollectiveMainloopBwdSm80ILi2ELi2EN4cute5tupleIJNS5_1CILi128EEES8_NS7_ILi64EEEEEENS_6half_tEfNS_4arch4Sm80ELb1ELb0ELb1ELb0ELb0ELb0ELb0ELb0ELi2ELi4ELi4ELi4ELb0EEENS1_24CollectiveEpilogueBwdGQAISA_fSD_Li256ELb0ELb0EEENS1_25SingleTileBwdLPTSchedulerILb0ELi128ELb0EEEEEEEEEvNT_6ParamsE$_ZN4cute3eso3ESOILb1ELb0EJNS_6LayoutINS_5tupleIJNS3_IJNS_1CILi1EEENS4_ILi2EEEEEES6_NS4_ILi8EEEEEENS3_IJNS3_IJS5_S5_EEES6_NS4_ILi4EEEEEEEENS_10ViewEngineIPKN7cutlass5ArrayIfLi2ELb1EEEEEEEC2ERKSD_RKSK_,($_ZN7cutlass13device_kernelIN5flash19enable_sm80_to_sm89INS1_16FlashAttnBwdSm80INS1_25CollectiveMainloopBwdSm80ILi2ELi2EN4cute5tupleIJNS5_1CILi128EEES8_NS7_ILi64EEEEEENS_6half_tEfNS_4arch4Sm80ELb1ELb0ELb1ELb0ELb0ELb0ELb0ELb0ELi2ELi4ELi4ELi4ELb0EEENS1_24CollectiveEpilogueBwdGQAISA_fSD_Li256ELb0ELb0EEENS1_25SingleTileBwdLPTSchedulerILb0ELi128ELb0EEEEEEEEEvNT_6ParamsE$_ZN4cute3eso3ESOILb1ELb0EJNS_6LayoutINS_5tupleIJNS3_IJNS_1CILi1EEENS4_ILi2EEEEEES6_NS4_ILi8EEEEEENS3_IJNS3_IJS5_S5_EEES6_NS4_ILi4EEEEEEEENS_10ViewEngineIPN7cutlass5ArrayINSF_6half_tELi2ELb0EEEEEEEC2ERKSD_RKSK_ - $_ZN7cutlass13device_kernelIN5flash19enable_sm80_to_sm89INS1_16FlashAttnBwdSm80INS1_25CollectiveMainloopBwdSm80ILi2ELi2EN4cute5tupleIJNS5_1CILi128EEES8_NS7_ILi64EEEEEENS_6half_tEfNS_4arch4Sm80ELb1ELb0ELb1ELb0ELb0ELb0ELb0ELb0ELi2ELi4ELi4ELi4ELb0EEENS1_24CollectiveEpilogueBwdGQAISA_fSD_Li256ELb0ELb0EEENS1_25SingleTileBwdLPTSchedulerILb0ELi128ELb0EEEEEEEEEvNT_6ParamsE$_ZN4cute3eso3ESOILb1ELb0EJNS_6LayoutINS_5tupleIJNS3_IJNS_1CILi1EEENS4_ILi2EEEEEES6_NS4_ILi8EEEEEENS3_IJNS3_IJS5_S5_EEES6_NS4_ILi4EEEEEEEENS_10ViewEngineIPKN7cutlass5ArrayIfLi2ELb1EEEEEEEC2ERKSD_RKSK_)
$_ZN7cutlass13device_kernelIN5flash19enable_sm80_to_sm89INS1_16FlashAttnBwdSm80INS1_25CollectiveMainloopBwdSm80ILi2ELi2EN4cute5tupleIJNS5_1CILi128EEES8_NS7_ILi64EEEEEENS_6half_tEfNS_4arch4Sm80ELb1ELb0ELb1ELb0ELb0ELb0ELb0ELb0ELi2ELi4ELi4ELi4ELb0EEENS1_24CollectiveEpilogueBwdGQAISA_fSD_Li256ELb0ELb0EEENS1_25SingleTileBwdLPTSchedulerILb0ELi128ELb0EEEEEEEEEvNT_6ParamsE$_ZN4cute3eso3ESOILb1ELb0EJNS_6LayoutINS_5tupleIJNS3_IJNS_1CILi1EEENS4_ILi2EEEEEES6_NS4_ILi8EEEEEENS3_IJNS3_IJS5_S5_EEES6_NS4_ILi4EEEEEEEENS_10ViewEngineIPKN7cutlass5ArrayIfLi2ELb1EEEEEEEC2ERKSD_RKSK_:
[----:B------:R-:W-:Y:S01]  /*7330*/  IADD3 R3, R69, -c[0x0][0x20], RZ ;  /* 0x8000080045037a10 */ /* 0x000fe20007ffe0ff */
[----:B------:R-:W-:Y:S01]  /*7340*/  IMAD.MOV.U32 R22, RZ, RZ, R2 ;  /* 0x000000ffff167224 */ /* 0x000fe200078e0002 */
[----:B------:R-:W-:-:S04]  /*7350*/  MOV R15, 0x0 ;  /* 0x00000000000f7802 */ /* 0x000fc80000000f00 */
[----:B------:R1:W-:Y:S01]  /*7360*/  STL.64 [R3], R22 ;  /* 0x0000001603007387 */ /* 0x0003e20000100a00 */
[----:B------:R-:W-:Y:S05]  /*7370*/  RET.REL.NODEC R14 `(_ZN7cutlass13device_kernelIN5flash19enable_sm80_to_sm89INS1_16FlashAttnBwdSm80INS1_25CollectiveMainloopBwdSm80ILi2ELi2EN4cute5tupleIJNS5_1CILi128EEES8_NS7_ILi64EEEEEENS_6half_tEfNS_4arch4Sm80ELb1ELb0ELb1ELb0ELb0ELb0ELb0ELb0ELi2ELi4ELi4ELi4ELb0EEENS1_24CollectiveEpilogueBwdGQAISA_fSD_Li256ELb0ELb0EEENS1_25SingleTileBwdLPTSchedulerILb0ELi128ELb0EEEEEEEEEvNT_6ParamsE) ;  /* 0xffff8c800e007950 */ /* 0x000fea0003c3ffff */
        .type           $_ZN7cutlass13device_kernelIN5flash19enable_sm80_to_sm89INS1_16FlashAttnBwdSm80INS1_25CollectiveMainloopBwdSm80ILi2ELi2EN4cute5tupleIJNS5_1CILi128EEES8_NS7_ILi64EEEEEENS_6half_tEfNS_4arch4Sm80ELb1ELb0ELb1ELb0ELb0ELb0ELb0ELb0ELi2ELi4ELi4ELi4ELb0EEENS1_24CollectiveEpilogueBwdGQAISA_fSD_Li256ELb0ELb0EEENS1_25SingleTileBwdLPTSchedulerILb0ELi128ELb0EEEEEEEEEvNT_6ParamsE$_ZN4cute3eso3ESOILb1ELb0EJNS_6LayoutINS_5tupleIJNS3_IJNS_1CILi1EEENS4_ILi2EEEEEES6_NS4_ILi8EEEEEENS3_IJNS3_IJS5_S5_EEES6_NS4_ILi4EEEEEEEENS_10ViewEngineIPN7cutlass5ArrayINSF_6half_tELi2ELb0EEEEEEEC2ERKSD_RKSK_,@function
        .size           $_ZN7cutlass13device_kernelIN5flash19enable_sm80_to_sm89INS1_16FlashAttnBwdSm80INS1_25CollectiveMainloopBwdSm80ILi2ELi2EN4cute5tupleIJNS5_1CILi128EEES8_NS7_ILi64EEEEEENS_6half_tEfNS_4arch4Sm80ELb1ELb0ELb1ELb0ELb0ELb0ELb0ELb0ELi2ELi4ELi4ELi4ELb0EEENS1_24CollectiveEpilogueBwdGQAISA_fSD_Li256ELb0ELb0EEENS1_25SingleTileBwdLPTSchedulerILb0ELi128ELb0EEEEEEEEEvNT_6ParamsE$_ZN4cute3eso3ESOILb1ELb0EJNS_6LayoutINS_5tupleIJNS3_IJNS_1CILi1EEENS4_ILi2EEEEEES6_NS4_ILi8EEEEEENS3_IJNS3_IJS5_S5_EEES6_NS4_ILi4EEEEEEEENS_10ViewEngineIPN7cutlass5ArrayINSF_6half_tELi2ELb0EEEEEEEC2ERKSD_RKSK_,($_ZN7cutlass13device_kernelIN5flash19enable_sm80_to_sm89INS1_16FlashAttnBwdSm80INS1_25CollectiveMainloopBwdSm80ILi2ELi2EN4cute5tupleIJNS5_1CILi128EEES8_NS7_ILi64EEEEEENS_6half_tEfNS_4arch4Sm80ELb1ELb0ELb1ELb0ELb0ELb0ELb0ELb0ELi2ELi4ELi4ELi4ELb0EEENS1_24CollectiveEpilogueBwdGQAISA_fSD_Li256ELb0ELb0EEENS1_25SingleTileBwdLPTSchedulerILb0ELi128ELb0EEEEEEEEEvNT_6ParamsE$_ZN4cute3eso3ESOILb1ELb0EJNS_6LayoutINS_5tupleIJNS3_IJNS_1CILi1EEENS4_ILi2EEES6_EEEEEENS3_IJNS3_IJS5_S5_S6_EEEEEEEENS_10ViewEngineIPjEEEEC2ERKSB_RKSE_ - $_ZN7cutlass13device_kernelIN5flash19enable_sm80_to_sm89INS1_16FlashAttnBwdSm80INS1_25CollectiveMainloopBwdSm80ILi2ELi2EN4cute5tupleIJNS5_1CILi128EEES8_NS7_ILi64EEEEEENS_6half_tEfNS_4arch4Sm80ELb1ELb0ELb1ELb0ELb0ELb0ELb0ELb0ELi2ELi4ELi4ELi4ELb0EEENS1_24CollectiveEpilogueBwdGQAISA_fSD_Li256ELb0ELb0EEENS1_25SingleTileBwdLPTSchedulerILb0ELi128ELb0EEEEEEEEEvNT_6ParamsE$_ZN4cute3eso3ESOILb1ELb0EJNS_6LayoutINS_5tupleIJNS3_IJNS_1CILi1EEENS4_ILi2EEEEEES6_NS4_ILi8EEEEEENS3_IJNS3_IJS5_S5_EEES6_NS4_ILi4EEEEEEEENS_10ViewEngineIPN7cutlass5ArrayINSF_6half_tELi2ELb0EEEEEEEC2ERKSD_RKSK_)
$_ZN7cutlass13device_kernelIN5flash19enable_sm80_to_sm89INS1_16FlashAttnBwdSm80INS1_25CollectiveMainloopBwdSm80ILi2ELi2EN4cute5tupleIJNS5_1CILi128EEES8_NS7_ILi64EEEEEENS_6half_tEfNS_4arch4Sm80ELb1ELb0ELb1ELb0ELb0ELb0ELb0ELb0ELi2ELi4ELi4ELi4ELb0EEENS1_24CollectiveEpilogueBwdGQAISA_fSD_Li256ELb0ELb0EEENS1_25SingleTileBwdLPTSchedulerILb0ELi128ELb0EEEEEEEEEvNT_6ParamsE$_ZN4cute3eso3ESOILb1ELb0EJNS_6LayoutINS_5tupleIJNS3_IJNS_1CILi1EEENS4_ILi2EEEEEES6_NS4_ILi8EEEEEENS3_IJNS3_IJS5_S5_EEES6_NS4_ILi4EEEEEEEENS_10ViewEngineIPN7cutlass5ArrayINSF_6half_tELi2ELb0EEEEEEEC2ERKSD_RKSK_:
[----:B------:R-:W-:Y:S01]  /*7380*/  IADD3 R2, R69, -c[0x0][0x20], RZ ;  /* 0x8000080045027a10 */ /* 0x000fe20007ffe0ff */
[----:B------:R-:W-:Y:S01]  /*7390*/  IMAD.MOV.U32 R17, RZ, RZ, R3 ;  /* 0x000000ffff117224 */ /* 0x000fe200078e0003 */
[----:B------:R-:W-:-:S04]  /*73a0*/  MOV R15, 0x0 ;  /* 0x00000000000f7802 */ /* 0x000fc80000000f00 */
[----:B------:R1:W-:Y:S01]  /*73b0*/  STL.64 [R2], R16 ;  /* 0x0000001002007387 */ /* 0x0003e20000100a00 */
[----:B------:R-:W-:Y:S05]  /*73c0*/  RET.REL.NODEC R14 `(_ZN7cutlass13device_kernelIN5flash19enable_sm80_to_sm89INS1_16FlashAttnBwdSm80INS1_25CollectiveMainloopBwdSm80ILi2ELi2EN4cute5tupleIJNS5_1CILi128EEES8_NS7_ILi64EEEEEENS_6half_tEfNS_4arch4Sm80ELb1ELb0ELb1ELb0ELb0ELb0ELb0ELb0ELi2ELi4ELi4ELi4ELb0EEENS1_24CollectiveEpilogueBwdGQAISA_fSD_Li256ELb0ELb0EEENS1_25SingleTileBwdLPTSchedulerILb0ELi128ELb0EEEEEEEEEvNT_6ParamsE) ;  /* 0xffff8c300e007950 */ /* 0x000fea0003c3ffff */
        .type           $_ZN7cutlass13device_kernelIN5flash19enable_sm80_to_sm89INS1_16FlashAttnBwdSm80INS1_25CollectiveMainloopBwdSm80ILi2ELi2EN4cute5tupleIJNS5_1CILi128EEES8_NS7_ILi64EEEEEENS_6half_tEfNS_4arch4Sm80ELb1ELb0ELb1ELb0ELb0ELb0ELb0ELb0ELi2ELi4ELi4ELi4ELb0EEENS1_24CollectiveEpilogueBwdGQAISA_fSD_Li256ELb0ELb0EEENS1_25SingleTileBwdLPTSchedulerILb0ELi128ELb0EEEEEEEEEvNT_6ParamsE$_ZN4cute3eso3ESOILb1ELb0EJNS_6LayoutINS_5tupleIJNS3_IJNS_1CILi1EEENS4_ILi2EEES6_EEEEEENS3_IJNS3_IJS5_S5_S6_EEEEEEEENS_10ViewEngineIPjEEEEC2ERKSB_RKSE_,@function
        .size           $_ZN7cutlass13device_kernelIN5flash19enable_sm80_to_sm89INS1_16FlashAttnBwdSm80INS1_25CollectiveMainloopBwdSm80ILi2ELi2EN4cute5tupleIJNS5_1CILi128EEES8_NS7_ILi64EEEEEENS_6half_tEfNS_4arch4Sm80ELb1ELb0ELb1ELb0ELb0ELb0ELb0ELb0ELi2ELi4ELi4ELi4ELb0EEENS1_24CollectiveEpilogueBwdGQAISA_fSD_Li256ELb0ELb0EEENS1_25SingleTileBwdLPTSchedulerILb0ELi128ELb0EEEEEEEEEvNT_6ParamsE$_ZN4cute3eso3ESOILb1ELb0EJNS_6LayoutINS_5tupleIJNS3_IJNS_1CILi1EEENS4_ILi2EEES6_EEEEEENS3_IJNS3_IJS5_S5_S6_EEEEEEEENS_10ViewEngineIPjEEEEC2ERKSB_RKSE_,($_ZN7cutlass13device_kernelIN5flash19enable_sm80_to_sm89INS1_16FlashAttnBwdSm80INS1_25CollectiveMainloopBwdSm80ILi2ELi2EN4cute5tupleIJNS5_1CILi128EEES8_NS7_ILi64EEEEEENS_6half_tEfNS_4arch4Sm80ELb1ELb0ELb1ELb0ELb0ELb0ELb0ELb0ELi2ELi4ELi4ELi4ELb0EEENS1_24CollectiveEpilogueBwdGQAISA_fSD_Li256ELb0ELb0EEENS1_25SingleTileBwdLPTSchedulerILb0ELi128ELb0EEEEEEEEEvNT_6ParamsE$_ZN4cute3eso3ESOILb1ELb0EJNS_6LayoutINS_5tupleIJNS3_IJNS_1CILi1EEES5_EEEEEENS3_IJNS3_IJS5_NS4_ILi0EEEEEEEEEEENS_10ViewEngineINS_8smem_ptrIPN7cutlass9uint128_tEEEEEEEC2ERKSB_RKSI_ - $_ZN7cutlass13device_kernelIN5flash19enable_sm80_to_sm89INS1_16FlashAttnBwdSm80INS1_25CollectiveMainloopBwdSm80ILi2ELi2EN4cute5tupleIJNS5_1CILi128EEES8_NS7_ILi64EEEEEENS_6half_tEfNS_4arch4Sm80ELb1ELb0ELb1ELb0ELb0ELb0ELb0ELb0ELi2ELi4ELi4ELi4ELb0EEENS1_24CollectiveEpilogueBwdGQAISA_fSD_Li256ELb0ELb0EEENS1_25SingleTileBwdLPTSchedulerILb0ELi128ELb0EEEEEEEEEvNT_6ParamsE$_ZN4cute3eso3ESOILb1ELb0EJNS_6LayoutINS_5tupleIJNS3_IJNS_1CILi1EEENS4_ILi2EEES6_EEEEEENS3_IJNS3_IJS5_S5_S6_EEEEEEEENS_10ViewEngineIPjEEEEC2ERKSB_RKSE_)
$_ZN7cutlass13device_kernelIN5flash19enable_sm80_to_sm89INS1_16FlashAttnBwdSm80INS1_25CollectiveMainloopBwdSm80ILi2ELi2EN4cute5tupleIJNS5_1CILi128EEES8_NS7_ILi64EEEEEENS_6half_tEfNS_4arch4Sm80ELb1ELb0ELb1ELb0ELb0ELb0ELb0ELb0ELi2ELi4ELi4ELi4ELb0EEENS1_24CollectiveEpilogueBwdGQAISA_fSD_Li256ELb0ELb0EEENS1_25SingleTileBwdLPTSchedulerILb0ELi128ELb0EEEEEEEEEvNT_6ParamsE$_ZN4cute3eso3ESOILb1ELb0EJNS_6LayoutINS_5tupleIJNS3_IJNS_1CILi1EEENS4_ILi2EEES6_EEEEEENS3_IJNS3_IJS5_S5_S6_EEEEEEEENS_10ViewEngineIPjEEEEC2ERKSB_RKSE_:
[----:B------:R-:W-:Y:S02]  /*73d0*/  IADD3 R2, R60, -c[0x0][0x20], RZ ;  /* 0x800008003c027a10 */ /* 0x000fe40007ffe0ff */
[----:B------:R-:W-:-:S03]  /*73e0*/  MOV R5, 0x0 ;  /* 0x0000000000057802 */ /* 0x000fc60000000f00 */
[----:B------:R1:W-:Y:S01]  /*73f0*/  STL.64 [R2], R12 ;  /* 0x0000000c02007387 */ /* 0x0003e20000100a00 */
[----:B------:R-:W-:Y:S05]  /*7400*/  RET.REL.NODEC R4 `(_ZN7cutlass13device_kernelIN5flash19enable_sm80_to_sm89INS1_16FlashAttnBwdSm80INS1_25CollectiveMainloopBwdSm80ILi2ELi2EN4cute5tupleIJNS5_1CILi128EEES8_NS7_ILi64EEEEEENS_6half_tEfNS_4arch4Sm80ELb1ELb0ELb1ELb0ELb0ELb0ELb0ELb0ELi2ELi4ELi4ELi4ELb0EEENS1_24CollectiveEpilogueBwdGQAISA_fSD_Li256ELb0ELb0EEENS1_25SingleTileBwdLPTSchedulerILb0ELi128ELb0EEEEEEEEEvNT_6ParamsE) ;  /* 0xffff8bf004007950 */ /* 0x000fea0003c3ffff */
        .type           $_ZN7cutlass13device_kernelIN5flash19enable_sm80_to_sm89INS1_16FlashAttnBwdSm80INS1_25CollectiveMainloopBwdSm80ILi2ELi2EN4cute5tupleIJNS5_1CILi128EEES8_NS7_ILi64EEEEEENS_6half_tEfNS_4arch4Sm80ELb1ELb0ELb1ELb0ELb0ELb0ELb0ELb0ELi2ELi4ELi4ELi4ELb0EEENS1_24CollectiveEpilogueBwdGQAISA_fSD_Li256ELb0ELb0EEENS1_25SingleTileBwdLPTSchedulerILb0ELi128ELb0EEEEEEEEEvNT_6ParamsE$_ZN4cute3eso3ESOILb1ELb0EJNS_6LayoutINS_5tupleIJNS3_IJNS_1CILi1EEES5_EEEEEENS3_IJNS3_IJS5_NS4_ILi0EEEEEEEEEEENS_10ViewEngineINS_8smem_ptrIPN7cutlass9uint128_tEEEEEEEC2ERKSB_RKSI_,@function
        .size           $_ZN7cutlass13device_kernelIN5flash19enable_sm80_to_sm89INS1_16FlashAttnBwdSm80INS1_25CollectiveMainloopBwdSm80ILi2ELi2EN4cute5tupleIJNS5_1CILi128EEES8_NS7_ILi64EEEEEENS_6half_tEfNS_4arch4Sm80ELb1ELb0ELb1ELb0ELb0ELb0ELb0ELb0ELi2ELi4ELi4ELi4ELb0EEENS1_24CollectiveEpilogueBwdGQAISA_fSD_Li256ELb0ELb0EEENS1_25SingleTileBwdLPTSchedulerILb0ELi128ELb0EEEEEEEEEvNT_6ParamsE$_ZN4cute3eso3ESOILb1ELb0EJNS_6LayoutINS_5tupleIJNS3_IJNS_1CILi1EEES5_EEEEEENS3_IJNS3_IJS5_NS4_ILi0EEEEEEEEEEENS_10ViewEngineINS_8smem_ptrIPN7cutlass9uint128_tEEEEEEEC2ERKSB_RKSI_,($_ZN7cutlass13device_kernelIN5flash19enable_sm80_to_sm89INS1_16FlashAttnBwdSm80INS1_25CollectiveMainloopBwdSm80ILi2ELi2EN4cute5tupleIJNS5_1CILi128EEES8_NS7_ILi64EEEEEENS_6half_tEfNS_4arch4Sm80ELb1ELb0ELb1ELb0ELb0ELb0ELb0ELb0ELi2ELi4ELi4ELi4ELb0EEENS1_24CollectiveEpilogueBwdGQAISA_fSD_Li256ELb0ELb0EEENS1_25SingleTileBwdLPTSchedulerILb0ELi128ELb0EEEEEEEEEvNT_6ParamsE$_ZN4cute3eso3ESOILb1ELb0EJNS_6LayoutINS_5tupleIJNS3_IJNS_1CILi2EEES5_EEEEEENS3_IJNS3_IJNS4_ILi1EEES5_EEEEEEEENS_10ViewEngineIPKfEEEEC2ERKSB_RKSF_ - $_ZN7cutlass13device_kernelIN5flash19enable_sm80_to_sm89INS1_16FlashAttnBwdSm80INS1_25CollectiveMainloopBwdSm80ILi2ELi2EN4cute5tupleIJNS5_1CILi128EEES8_NS7_ILi64EEEEEENS_6half_tEfNS_4arch4Sm80ELb1ELb0ELb1ELb0ELb0ELb0ELb0ELb0ELi2ELi4ELi4ELi4ELb0EEENS1_24CollectiveEpilogueBwdGQAISA_fSD_Li256ELb0ELb0EEENS1_25SingleTileBwdLPTSchedulerILb0ELi128ELb0EEEEEEEEEvNT_6ParamsE$_ZN4cute3eso3ESOILb1ELb0EJNS_6LayoutINS_5tupleIJNS3_IJNS_1CILi1EEES5_EEEEEENS3_IJNS3_IJS5_NS4_ILi0EEEEEEEEEEENS_10ViewEngineINS_8smem_ptrIPN7cutlass9uint128_tEEEEEEEC2ERKSB_RKSI_)
$_ZN7cutlass13device_kernelIN5flash19enable_sm80_to_sm89INS1_16FlashAttnBwdSm80INS1_25CollectiveMainloopBwdSm80ILi2ELi2EN4cute5tupleIJNS5_1CILi128EEES8_NS7_ILi64EEEEEENS_6half_tEfNS_4arch4Sm80ELb1ELb0ELb1ELb0ELb0ELb0ELb0ELb0ELi2ELi4ELi4ELi4ELb0EEENS1_24CollectiveEpilogueBwdGQAISA_fSD_Li256ELb0ELb0EEENS1_25SingleTileBwdLPTSchedulerILb0ELi128ELb0EEEEEEEEEvNT_6ParamsE$_ZN4cute3eso3ESOILb1ELb0EJNS_6LayoutINS_5tupleIJNS3_IJNS_1CILi1EEES5_EEEEEENS3_IJNS3_IJS5_NS4_ILi0EEEEEEEEEEENS_10ViewEngineINS_8smem_ptrIPN7cutlass9uint128_tEEEEEEEC2ERKSB_RKSI_:
[----:B------:R-:W-:Y:S02]  /*7410*/  IADD3 R38, R82, -c[0x0][0x20], RZ ;  /* 0x8000080052267a10 */ /* 0x000fe40007ffe0ff */
[----:B------:R-:W-:-:S03]  /*7420*/  MOV R47, 0x0 ;  /* 0x00000000002f7802 */ /* 0x000fc60000000f00 */
[----:B------:R1:W-:Y:S01]  /*7430*/  STL.64 [R38], R2 ;  /* 0x0000000226007387 */ /* 0x0003e20000100a00 */
[----:B------:R-:W-:Y:S05]  /*7440*/  RET.REL.NODEC R46 `(_ZN7cutlass13device_kernelIN5flash19enable_sm80_to_sm89INS1_16FlashAttnBwdSm80INS1_25CollectiveMainloopBwdSm80ILi2ELi2EN4cute5tupleIJNS5_1CILi128EEES8_NS7_ILi64EEEEEENS_6half_tEfNS_4arch4Sm80ELb1ELb0ELb1ELb0ELb0ELb0ELb0ELb0ELi2ELi4ELi4ELi4ELb0EEENS1_24CollectiveEpilogueBwdGQAISA_fSD_Li256ELb0ELb0EEENS1_25SingleTileBwdLPTSchedulerILb0ELi128ELb0EEEEEEEEEvNT_6ParamsE) ;  /* 0xffff8bb02e007950 */ /* 0x000fea0003c3ffff */
        .type           $_ZN7cutlass13device_kernelIN5flash19enable_sm80_to_sm89INS1_16FlashAttnBwdSm80INS1_25CollectiveMainloopBwdSm80ILi2ELi2EN4cute5tupleIJNS5_1CILi128EEES8_NS7_ILi64EEEEEENS_6half_tEfNS_4arch4Sm80ELb1ELb0ELb1ELb0ELb0ELb0ELb0ELb0ELi2ELi4ELi4ELi4ELb0EEENS1_24CollectiveEpilogueBwdGQAISA_fSD_Li256ELb0ELb0EEENS1_25SingleTileBwdLPTSchedulerILb0ELi128ELb0EEEEEEEEEvNT_6ParamsE$_ZN4cute3eso3ESOILb1ELb0EJNS_6LayoutINS_5tupleIJNS3_IJNS_1CILi2EEES5_EEEEEENS3_IJNS3_IJNS4_ILi1EEES5_EEEEEEEENS_10ViewEngineIPKfEEEEC2ERKSB_RKSF_,@function
        .size           $_ZN7cutlass13device_kernelIN5flash19enable_sm80_to_sm89INS1_16FlashAttnBwdSm80INS1_25CollectiveMainloopBwdSm80ILi2ELi2EN4cute5tupleIJNS5_1CILi128EEES8_NS7_ILi64EEEEEENS_6half_tEfNS_4arch4Sm80ELb1ELb0ELb1ELb0ELb0ELb0ELb0ELb0ELi2ELi4ELi4ELi4ELb0EEENS1_24CollectiveEpilogueBwdGQAISA_fSD_Li256ELb0ELb0EEENS1_25SingleTileBwdLPTSchedulerILb0ELi128ELb0EEEEEEEEEvNT_6ParamsE$_ZN4cute3eso3ESOILb1ELb0EJNS_6LayoutINS_5tupleIJNS3_IJNS_1CILi2EEES5_EEEEEENS3_IJNS3_IJNS4_ILi1EEES5_EEEEEEEENS_10ViewEngineIPKfEEEEC2ERKSB_RKSF_,($_ZN7cutlass13device_kernelIN5flash19enable_sm80_to_sm89INS1_16FlashAttnBwdSm80INS1_25CollectiveMainloopBwdSm80ILi2ELi2EN4cute5tupleIJNS5_1CILi128EEES8_NS7_ILi64EEEEEENS_6half_tEfNS_4arch4Sm80ELb1ELb0ELb1ELb0ELb0ELb0ELb0ELb0ELi2ELi4ELi4ELi4ELb0EEENS1_24CollectiveEpilogueBwdGQAISA_fSD_Li256ELb0ELb0EEENS1_25SingleTileBwdLPTSchedulerILb0ELi128ELb0EEEEEEEEEvNT_6ParamsE$_ZN4cute3eso3ESOILb1ELb0EJNS_6LayoutINS_5tupleIJNS3_IJNS_1CILi2EEES5_EEEEEENS3_IJNS3_IJNS4_ILi1EEES5_EEEEEEEENS_10ViewEngineIPN7cutlass6half_tEEEEEC2ERKSB_RKSG_ - $_ZN7cutlass13device_kernelIN5flash19enable_sm80_to_sm89INS1_16FlashAttnBwdSm80INS1_25CollectiveMainloopBwdSm80ILi2ELi2EN4cute5tupleIJNS5_1CILi128EEES8_NS7_ILi64EEEEEENS_6half_tEfNS_4arch4Sm80ELb1ELb0ELb1ELb0ELb0ELb0ELb0ELb0ELi2ELi4ELi4ELi4ELb0EEENS1_24CollectiveEpilogueBwdGQAISA_fSD_Li256ELb0ELb0EEENS1_25SingleTileBwdLPTSchedulerILb0ELi128ELb0EEEEEEEEEvNT_6ParamsE$_ZN4cute3eso3ESOILb1ELb0EJNS_6LayoutINS_5tupleIJNS3_IJNS_1CILi2EEES5_EEEEEENS3_IJNS3_IJNS4_ILi1EEES5_EEEEEEEENS_10ViewEngineIPKfEEEEC2ERKSB_RKSF_)
$_ZN7cutlass13device_kernelIN5flash19enable_sm80_to_sm89INS1_16FlashAttnBwdSm80INS1_25CollectiveMainloopBwdSm80ILi2ELi2EN4cute5tupleIJNS5_1CILi128EEES8_NS7_ILi64EEEEEENS_6half_tEfNS_4arch4Sm80ELb1ELb0ELb1ELb0ELb0ELb0ELb0ELb0ELi2ELi4ELi4ELi4ELb0EEENS1_24CollectiveEpilogueBwdGQAISA_fSD_Li256ELb0ELb0EEENS1_25SingleTileBwdLPTSchedulerILb0ELi128ELb0EEEEEEEEEvNT_6ParamsE$_ZN4cute3eso3ESOILb1ELb0EJNS_6LayoutINS_5tupleIJNS3_IJNS_1CILi2EEES5_EEEEEENS3_IJNS3_IJNS4_ILi1EEES5_EEEEEEEENS_10ViewEngineIPKfEEEEC2ERKSB_RKSF_:
[----:B------:R-:W-:Y:S01]  /*7450*/  IADD3 R2, R60, -c[0x0][0x20], RZ ;  /* 0x800008003c027a10 */ /* 0x000fe20007ffe0ff */
[----:B------:R-:W-:Y:S01]  /*7460*/  IMAD.MOV.U32 R7, RZ, RZ, R3 ;  /* 0x000000ffff077224 */ /* 0x000fe200078e0003 */
[----:B------:R-:W-:-:S04]  /*7470*/  MOV R5, 0x0 ;  /* 0x0000000000057802 */ /* 0x000fc80000000f00 */
[----:B------:R1:W-:Y:S01]  /*7480*/  STL.64 [R2], R6 ;  /* 0x0000000602007387 */ /* 0x0003e20000100a00 */
[----:B------:R-:W-:Y:S05]  /*7490*/  RET.REL.NODEC R4 `(_ZN7cutlass13device_kernelIN5flash19enable_sm80_to_sm89INS1_16FlashAttnBwdSm80INS1_25CollectiveMainloopBwdSm80ILi2ELi2EN4cute5tupleIJNS5_1CILi128EEES8_NS7_ILi64EEEEEENS_6half_tEfNS_4arch4Sm80ELb1ELb0ELb1ELb0ELb0ELb0ELb0ELb0ELi2ELi4ELi4ELi4ELb0EEENS1_24CollectiveEpilogueBwdGQAISA_fSD_Li256ELb0ELb0EEENS1_25SingleTileBwdLPTSchedulerILb0ELi128ELb0EEEEEEEEEvNT_6ParamsE) ;  /* 0xffff8b6004007950 */ /* 0x000fea0003c3ffff */
        .type           $_ZN7cutlass13device_kernelIN5flash19enable_sm80_to_sm89INS1_16FlashAttnBwdSm80INS1_25CollectiveMainloopBwdSm80ILi2ELi2EN4cute5tupleIJNS5_1CILi128EEES8_NS7_ILi64EEEEEENS_6half_tEfNS_4arch4Sm80ELb1ELb0ELb1ELb0ELb0ELb0ELb0ELb0ELi2ELi4ELi4ELi4ELb0EEENS1_24CollectiveEpilogueBwdGQAISA_fSD_Li256ELb0ELb0EEENS1_25SingleTileBwdLPTSchedulerILb0ELi128ELb0EEEEEEEEEvNT_6ParamsE$_ZN4cute3eso3ESOILb1ELb0EJNS_6LayoutINS_5tupleIJNS3_IJNS_1CILi2EEES5_EEEEEENS3_IJNS3_IJNS4_ILi1EEES5_EEEEEEEENS_10ViewEngineIPN7cutlass6half_tEEEEEC2ERKSB_RKSG_,@function
        .size           $_ZN7cutlass13device_kernelIN5flash19enable_sm80_to_sm89INS1_16FlashAttnBwdSm80INS1_25CollectiveMainloopBwdSm80ILi2ELi2EN4cute5tupleIJNS5_1CILi128EEES8_NS7_ILi64EEEEEENS_6half_tEfNS_4arch4Sm80ELb1ELb0ELb1ELb0ELb0ELb0ELb0ELb0ELi2ELi4ELi4ELi4ELb0EEENS1_24CollectiveEpilogueBwdGQAISA_fSD_Li256ELb0ELb0EEENS1_25SingleTileBwdLPTSchedulerILb0ELi128ELb0EEEEEEEEEvNT_6ParamsE$_ZN4cute3eso3ESOILb1ELb0EJNS_6LayoutINS_5tupleIJNS3_IJNS_1CILi2EEES5_EEEEEENS3_IJNS3_IJNS4_ILi1EEES5_EEEEEEEENS_10ViewEngineIPN7cutlass6half_tEEEEEC2ERKSB_RKSG_,($_ZN7cutlass13device_kernelIN5flash19enable_sm80_to_sm89INS1_16FlashAttnBwdSm80INS1_25CollectiveMainloopBwdSm80ILi2ELi2EN4cute5tupleIJNS5_1CILi128EEES8_NS7_ILi64EEEEEENS_6half_tEfNS_4arch4Sm80ELb1ELb0ELb1ELb0ELb0ELb0ELb0ELb0ELi2ELi4ELi4ELi4ELb0EEENS1_24CollectiveEpilogueBwdGQAISA_fSD_Li256ELb0ELb0EEENS1_25SingleTileBwdLPTSchedulerILb0ELi128ELb0EEEEEEEEEvNT_6ParamsE$_ZN4cute3eso3ESOILb1ELb0EJNS_6LayoutINS_5tupleIJNS3_IJNS_1CILi2EEES5_EEEEEENS3_IJNS3_IJNS4_ILi1EEES5_EEEEEEEENS_10ViewEngineIPfEEEEC2ERKSB_RKSE_ - $_ZN7cutlass13device_kernelIN5flash19enable_sm80_to_sm89INS1_16FlashAttnBwdSm80INS1_25CollectiveMainloopBwdSm80ILi2ELi2EN4cute5tupleIJNS5_1CILi128EEES8_NS7_ILi64EEEEEENS_6half_tEfNS_4arch4Sm80ELb1ELb0ELb1ELb0ELb0ELb0ELb0ELb0ELi2ELi4ELi4ELi4ELb0EEENS1_24CollectiveEpilogueBwdGQAISA_fSD_Li256ELb0ELb0EEENS1_25SingleTileBwdLPTSchedulerILb0ELi128ELb0EEEEEEEEEvNT_6ParamsE$_ZN4cute3eso3ESOILb1ELb0EJNS_6LayoutINS_5tupleIJNS3_IJNS_1CILi2EEES5_EEEEEENS3_IJNS3_IJNS4_ILi1EEES5_EEEEEEEENS_10ViewEngineIPN7cutlass6half_tEEEEEC2ERKSB_RKSG_)
$_ZN7cutlass13device_kernelIN5flash19enable_sm80_to_sm89INS1_16FlashAttnBwdSm80INS1_25CollectiveMainloopBwdSm80ILi2ELi2EN4cute5tupleIJNS5_1CILi128EEES8_NS7_ILi64EEEEEENS_6half_tEfNS_4arch4Sm80ELb1ELb0ELb1ELb0ELb0ELb0ELb0ELb0ELi2ELi4ELi4ELi4ELb0EEENS1_24CollectiveEpilogueBwdGQAISA_fSD_Li256ELb0ELb0EEENS1_25SingleTileBwdLPTSchedulerILb0ELi128ELb0EEEEEEEEEvNT_6ParamsE$_ZN4cute3eso3ESOILb1ELb0EJNS_6LayoutINS_5tupleIJNS3_IJNS_1CILi2EEES5_EEEEEENS3_IJNS3_IJNS4_ILi1EEES5_EEEEEEEENS_10ViewEngineIPN7cutlass6half_tEEEEEC2ERKSB_RKSG_:
[----:B------:R-:W-:Y:S01]  /*74a0*/  IADD3 R2, R60, -c[0x0][0x20], RZ ;  /* 0x800008003c027a10 */ /* 0x000fe20007ffe0ff */
[----:B------:R-:W-:Y:S01]  /*74b0*/  IMAD.MOV.U32 R7, RZ, RZ, R3 ;  /* 0x000000ffff077224 */ /* 0x000fe200078e0003 */
[----:B------:R-:W-:-:S04]  /*74c0*/  MOV R5, 0x0 ;  /* 0x0000000000057802 */ /* 0x000fc80000000f00 */
[----:B------:R1:W-:Y:S01]  /*74d0*/  STL.64 [R2], R6 ;  /* 0x0000000602007387 */ /* 0x0003e20000100a00 */
[----:B------:R-:W-:Y:S05]  /*74e0*/  RET.REL.NODEC R4 `(_ZN7cutlass13device_kernelIN5flash19enable_sm80_to_sm89INS1_16FlashAttnBwdSm80INS1_25CollectiveMainloopBwdSm80ILi2ELi2EN4cute5tupleIJNS5_1CILi128EEES8_NS7_ILi64EEEEEENS_6half_tEfNS_4arch4Sm80ELb1ELb0ELb1ELb0ELb0ELb0ELb0ELb0ELi2ELi4ELi4ELi4ELb0EEENS1_24CollectiveEpilogueBwdGQAISA_fSD_Li256ELb0ELb0EEENS1_25SingleTileBwdLPTSchedulerILb0ELi128ELb0EEEEEEEEEvNT_6ParamsE) ;  /* 0xffff8b1004007950 */ /* 0x000fea0003c3ffff */
        .type           $_ZN7cutlass13device_kernelIN5flash19enable_sm80_to_sm89INS1_16FlashAttnBwdSm80INS1_25CollectiveMainloopBwdSm80ILi2ELi2EN4cute5tupleIJNS5_1CILi128EEES8_NS7_ILi64EEEEEENS_6half_tEfNS_4arch4Sm80ELb1ELb0ELb1ELb0ELb0ELb0ELb0ELb0ELi2ELi4ELi4ELi4ELb0EEENS1_24CollectiveEpilogueBwdGQAISA_fSD_Li256ELb0ELb0EEENS1_25SingleTileBwdLPTSchedulerILb0ELi128ELb0EEEEEEEEEvNT_6ParamsE$_ZN4cute3eso3ESOILb1ELb0EJNS_6LayoutINS_5tupleIJNS3_IJNS_1CILi2EEES5_EEEEEENS3_IJNS3_IJNS4_ILi1EEES5_EEEEEEEENS_10ViewEngineIPfEEEEC2ERKSB_RKSE_,@function
        .size           $_ZN7cutlass13device_kernelIN5flash19enable_sm80_to_sm89INS1_16FlashAttnBwdSm80INS1_25CollectiveMainloopBwdSm80ILi2ELi2EN4cute5tupleIJNS5_1CILi128EEES8_NS7_ILi64EEEEEENS_6half_tEfNS_4arch4Sm80ELb1ELb0ELb1ELb0ELb0ELb0ELb0ELb0ELi2ELi4ELi4ELi4ELb0EEENS1_24CollectiveEpilogueBwdGQAISA_fSD_Li256ELb0ELb0EEENS1_25SingleTileBwdLPTSchedulerILb0ELi128ELb0EEEEEEEEEvNT_6ParamsE$_ZN4cute3eso3ESOILb1ELb0EJNS_6LayoutINS_5tupleIJNS3_IJNS_1CILi2EEES5_EEEEEENS3_IJNS3_IJNS4_ILi1EEES5_EEEEEEEENS_10ViewEngineIPfEEEEC2ERKSB_RKSE_,($_ZN7cutlass13device_kernelIN5flash19enable_sm80_to_sm89INS1_16FlashAttnBwdSm80INS1_25CollectiveMainloopBwdSm80ILi2ELi2EN4cute5tupleIJNS5_1CILi128EEES8_NS7_ILi64EEEEEENS_6half_tEfNS_4arch4Sm80ELb1ELb0ELb1ELb0ELb0ELb0ELb0ELb0ELi2ELi4ELi4ELi4ELb0EEENS1_24CollectiveEpilogueBwdGQAISA_fSD_Li256ELb0ELb0EEENS1_25SingleTileBwdLPTSchedulerILb0ELi128ELb0EEEEEEEEEvNT_6ParamsE$_ZN4cute3eso3ESOILb1ELb0EJNS_6LayoutINS_5tupleIJNS3_IJNS_1CILi2EEES5_EEEEEENS3_IJNS3_IJNS4_ILi1EEES5_EEEEEEEEiEEC2ERKSB_RKi - $_ZN7cutlass13device_kernelIN5flash19enable_sm80_to_sm89INS1_16FlashAttnBwdSm80INS1_25CollectiveMainloopBwdSm80ILi2ELi2EN4cute5tupleIJNS5_1CILi128EEES8_NS7_ILi64EEEEEENS_6half_tEfNS_4arch4Sm80ELb1ELb0ELb1ELb0ELb0ELb0ELb0ELb0ELi2ELi4ELi4ELi4ELb0EEENS1_24CollectiveEpilogueBwdGQAISA_fSD_Li256ELb0ELb0EEENS1_25SingleTileBwdLPTSchedulerILb0ELi128ELb0EEEEEEEEEvNT_6ParamsE$_ZN4cute3eso3ESOILb1ELb0EJNS_6LayoutINS_5tupleIJNS3_IJNS_1CILi2EEES5_EEEEEENS3_IJNS3_IJNS4_ILi1EEES5_EEEEEEEENS_10ViewEngineIPfEEEEC2ERKSB_RKSE_)
$_ZN7cutlass13device_kernelIN5flash19enable_sm80_to_sm89INS1_16FlashAttnBwdSm80INS1_25CollectiveMainloopBwdSm80ILi2ELi2EN4cute5tupleIJNS5_1CILi128EEES8_NS7_ILi64EEEEEENS_6half_tEfNS_4arch4Sm80ELb1ELb0ELb1ELb0ELb0ELb0ELb0ELb0ELi2ELi4ELi4ELi4ELb0EEENS1_24CollectiveEpilogueBwdGQAISA_fSD_Li256ELb0ELb0EEENS1_25SingleTileBwdLPTSchedulerILb0ELi128ELb0EEEEEEEEEvNT_6ParamsE$_ZN4cute3eso3ESOILb1ELb0EJNS_6LayoutINS_5tupleIJNS3_IJNS_1CILi2EEES5_EEEEEENS3_IJNS3_IJNS4_ILi1EEES5_EEEEEEEENS_10ViewEngineIPfEEEEC2ERKSB_RKSE_:
[----:B------:R-:W-:Y:S01]  /*74f0*/  IADD3 R2, R60, -c[0x0][0x20], RZ ;  /* 0x800008003c027a10 */ /* 0x000fe20007ffe0ff */
[----:B------:R-:W-:Y:S01]  /*7500*/  IMAD.MOV.U32 R9, RZ, RZ, R3 ;  /* 0x000000ffff097224 */ /* 0x000fe200078e0003 */
[----:B------:R-:W-:-:S04]  /*7510*/  MOV R5, 0x0 ;  /* 0x0000000000057802 */ /* 0x000fc80000000f00 */
[----:B------:R1:W-:Y:S01]  /*7520*/  STL.64 [R2], R8 ;  /* 0x0000000802007387 */ /* 0x0003e20000100a00 */
[----:B------:R-:W-:Y:S05]  /*7530*/  RET.REL.NODEC R4 `(_ZN7cutlass13device_kernelIN5flash19enable_sm80_to_sm89INS1_16FlashAttnBwdSm80INS1_25CollectiveMainloopBwdSm80ILi2ELi2EN4cute5tupleIJNS5_1CILi128EEES8_NS7_ILi64EEEEEENS_6half_tEfNS_4arch4Sm80ELb1ELb0ELb1ELb0ELb0ELb0ELb0ELb0ELi2ELi4ELi4ELi4ELb0EEENS1_24CollectiveEpilogueBwdGQAISA_fSD_Li256ELb0ELb0EEENS1_25SingleTileBwdLPTSchedulerILb0ELi128ELb0EEEEEEEEEvNT_6ParamsE) ;  /* 0xffff8ac004007950 */ /* 0x000fea0003c3ffff */
        .type           $_ZN7cutlass13device_kernelIN5flash19enable_sm80_to_sm89INS1_16FlashAttnBwdSm80INS1_25CollectiveMainloopBwdSm80ILi2ELi2EN4cute5tupleIJNS5_1CILi128EEES8_NS7_ILi64EEEEEENS_6half_tEfNS_4arch4Sm80ELb1ELb0ELb1ELb0ELb0ELb0ELb0ELb0ELi2ELi4ELi4ELi4ELb0EEENS1_24CollectiveEpilogueBwdGQAISA_fSD_Li256ELb0ELb0EEENS1_25SingleTileBwdLPTSchedulerILb0ELi128ELb0EEEEEEEEEvNT_6ParamsE$_ZN4cute3eso3ESOILb1ELb0EJNS_6LayoutINS_5tupleIJNS3_IJNS_1CILi2EEES5_EEEEEENS3_IJNS3_IJNS4_ILi1EEES5_EEEEEEEEiEEC2ERKSB_RKi,@function
        .size           $_ZN7cutlass13device_kernelIN5flash19enable_sm80_to_sm89INS1_16FlashAttnBwdSm80INS1_25CollectiveMainloopBwdSm80ILi2ELi2EN4cute5tupleIJNS5_1CILi128EEES8_NS7_ILi64EEEEEENS_6half_tEfNS_4arch4Sm80ELb1ELb0ELb1ELb0ELb0ELb0ELb0ELb0ELi2ELi4ELi4ELi4ELb0EEENS1_24CollectiveEpilogueBwdGQAISA_fSD_Li256ELb0ELb0EEENS1_25SingleTileBwdLPTSchedulerILb0ELi128ELb0EEEEEEEEEvNT_6ParamsE$_ZN4cute3eso3ESOILb1ELb0EJNS_6LayoutINS_5tupleIJNS3_IJNS_1CILi2EEES5_EEEEEENS3_IJNS3_IJNS4_ILi1EEES5_EEEEEEEEiEEC2ERKSB_RKi,($_ZN7cutlass13device_kernelIN5flash19enable_sm80_to_sm89INS1_16FlashAttnBwdSm80INS1_25CollectiveMainloopBwdSm80ILi2ELi2EN4cute5tupleIJNS5_1CILi128EEES8_NS7_ILi64EEEEEENS_6half_tEfNS_4arch4Sm80ELb1ELb0ELb1ELb0ELb0ELb0ELb0ELb0ELi2ELi4ELi4ELi4ELb0EEENS1_24CollectiveEpilogueBwdGQAISA_fSD_Li256ELb0ELb0EEENS1_25SingleTileBwdLPTSchedulerILb0ELi128ELb0EEEEEEEEEvNT_6ParamsE$_ZN4cute3eso3ESOILb1ELb0EJNS_6LayoutINS_5tupleIJNS3_IJNS_1CILi2EEES5_EEEEEENS3_IJNS3_IJNS4_ILi8EEENS4_ILi64EEEEEEEEEEENS_10ViewEngineINS_8smem_ptrIPfEEEEEEC2ERKSC_RKSH_ - $_ZN7cutlass13device_kernelIN5flash19enable_sm80_to_sm89INS1_16FlashAttnBwdSm80INS1_25CollectiveMainloopBwdSm80ILi2ELi2EN4cute5tupleIJNS5_1CILi128EEES8_NS7_ILi64EEEEEENS_6half_tEfNS_4arch4Sm80ELb1ELb0ELb1ELb0ELb0ELb0ELb0ELb0ELi2ELi4ELi4ELi4ELb0EEENS1_24CollectiveEpilogueBwdGQAISA_fSD_Li256ELb0ELb0EEENS1_25SingleTileBwdLPTSchedulerILb0ELi128ELb0EEEEEEEEEvNT_6ParamsE$_ZN4cute3eso3ESOILb1ELb0EJNS_6LayoutINS_5tupleIJNS3_IJNS_1CILi2EEES5_EEEEEENS3_IJNS3_IJNS4_ILi1EEES5_EEEEEEEEiEEC2ERKSB_RKi)
$_ZN7cutlass13device_kernelIN5flash19enable_sm80_to_sm89INS1_16FlashAttnBwdSm80INS1_25CollectiveMainloopBwdSm80ILi2ELi2EN4cute5tupleIJNS5_1CILi128EEES8_NS7_ILi64EEEEEENS_6half_tEfNS_4arch4Sm80ELb1ELb0ELb1ELb0ELb0ELb0ELb0ELb0ELi2ELi4ELi4ELi4ELb0EEENS1_24CollectiveEpilogueBwdGQAISA_fSD_Li256ELb0ELb0EEENS1_25SingleTileBwdLPTSchedulerILb0ELi128ELb0EEEEEEEEEvNT_6ParamsE$_ZN4cute3eso3ESOILb1ELb0EJNS_6LayoutINS_5tupleIJNS3_IJNS_1CILi2EEES5_EEEEEENS3_IJNS3_IJNS4_ILi1EEES5_EEEEEEEEiEEC2ERKSB_RKi:
[----:B------:R-:W-:Y:S02]  /*7540*/  IADD3 R2, R60, -c[0x0][0x20], RZ ;  /* 0x800008003c027a10 */ /* 0x000fe40007ffe0ff */
[----:B------:R-:W-:-:S03]  /*7550*/  MOV R5, 0x0 ;  /* 0x0000000000057802 */ /* 0x000fc60000000f00 */
[----:B------:R1:W-:Y:S01]  /*7560*/  STL [R2], R3 ;  /* 0x0000000302007387 */ /* 0x0003e20000100800 */
[----:B------:R-:W-:Y:S05]  /*7570*/  RET.REL.NODEC R4 `(_ZN7cutlass13device_kernelIN5flash19enable_sm80_to_sm89INS1_16FlashAttnBwdSm80INS1_25CollectiveMainloopBwdSm80ILi2ELi2EN4cute5tupleIJNS5_1CILi128EEES8_NS7_ILi64EEEEEENS_6half_tEfNS_4arch4Sm80ELb1ELb0ELb1ELb0ELb0ELb0ELb0ELb0ELi2ELi4ELi4ELi4ELb0EEENS1_24CollectiveEpilogueBwdGQAISA_fSD_Li256ELb0ELb0EEENS1_25SingleTileBwdLPTSchedulerILb0ELi128ELb0EEEEEEEEEvNT_6ParamsE) ;  /* 0xffff8a8004007950 */ /* 0x000fea0003c3ffff */
        .type           $_ZN7cutlass13device_kernelIN5flash19enable_sm80_to_sm89INS1_16FlashAttnBwdSm80INS1_25CollectiveMainloopBwdSm80ILi2ELi2EN4cute5tupleIJNS5_1CILi128EEES8_NS7_ILi64EEEEEENS_6half_tEfNS_4arch4Sm80ELb1ELb0ELb1ELb0ELb0ELb0ELb0ELb0ELi2ELi4ELi4ELi4ELb0EEENS1_24CollectiveEpilogueBwdGQAISA_fSD_Li256ELb0ELb0EEENS1_25SingleTileBwdLPTSchedulerILb0ELi128ELb0EEEEEEEEEvNT_6ParamsE$_ZN4cute3eso3ESOILb1ELb0EJNS_6LayoutINS_5tupleIJNS3_IJNS_1CILi2EEES5_EEEEEENS3_IJNS3_IJNS4_ILi8EEENS4_ILi64EEEEEEEEEEENS_10ViewEngineINS_8smem_ptrIPfEEEEEEC2ERKSC_RKSH_,@function
        .size           $_ZN7cutlass13device_kernelIN5flash19enable_sm80_to_sm89INS1_16FlashAttnBwdSm80INS1_25CollectiveMainloopBwdSm80ILi2ELi2EN4cute5tupleIJNS5_1CILi128EEES8_NS7_ILi64EEEEEENS_6half_tEfNS_4arch4Sm80ELb1ELb0ELb1ELb0ELb0ELb0ELb0ELb0ELi2ELi4ELi4ELi4ELb0EEENS1_24CollectiveEpilogueBwdGQAISA_fSD_Li256ELb0ELb0EEENS1_25SingleTileBwdLPTSchedulerILb0ELi128ELb0EEEEEEEEEvNT_6ParamsE$_ZN4cute3eso3ESOILb1ELb0EJNS_6LayoutINS_5tupleIJNS3_IJNS_1CILi2EEES5_EEEEEENS3_IJNS3_IJNS4_ILi8EEENS4_ILi64EEEEEEEEEEENS_10ViewEngineINS_8smem_ptrIPfEEEEEEC2ERKSC_RKSH_,($_ZN7cutlass13device_kernelIN5flash19enable_sm80_to_sm89INS1_16FlashAttnBwdSm80INS1_25CollectiveMainloopBwdSm80ILi2ELi2EN4cute5tupleIJNS5_1CILi128EEES8_NS7_ILi64EEEEEENS_6half_tEfNS_4arch4Sm80ELb1ELb0ELb1ELb0ELb0ELb0ELb0ELb0ELi2ELi4ELi4ELi4ELb0EEENS1_24CollectiveEpilogueBwdGQAISA_fSD_Li256ELb0ELb0EEENS1_25SingleTileBwdLPTSchedulerILb0ELi128ELb0EEEEEEEEEvNT_6ParamsE$_ZN4cute3eso3ESOILb1ELb0EJNS_6LayoutINS_5tupleIJNS3_IJNS_1CILi2EEES5_EEEEEENS3_IJNS3_IJNS4_ILi8EEENS4_ILi64EEEEEEEEEEEiEEC2ERKSC_RKi - $_ZN7cutlass13device_kernelIN5flash19enable_sm80_to_sm89INS1_16FlashAttnBwdSm80INS1_25CollectiveMainloopBwdSm80ILi2ELi2EN4cute5tupleIJNS5_1CILi128EEES8_NS7_ILi64EEEEEENS_6half_tEfNS_4arch4Sm80ELb1ELb0ELb1ELb0ELb0ELb0ELb0ELb0ELi2ELi4ELi4ELi4ELb0EEENS1_24CollectiveEpilogueBwdGQAISA_fSD_Li256ELb0ELb0EEENS1_25SingleTileBwdLPTSchedulerILb0ELi128ELb0EEEEEEEEEvNT_6ParamsE$_ZN4cute3eso3ESOILb1ELb0EJNS_6LayoutINS_5tupleIJNS3_IJNS_1CILi2EEES5_EEEEEENS3_IJNS3_IJNS4_ILi8EEENS4_ILi64EEEEEEEEEEENS_10ViewEngineINS_8smem_ptrIPfEEEEEEC2ERKSC_RKSH_)
$_ZN7cutlass13device_kernelIN5flash19enable_sm80_to_sm89INS1_16FlashAttnBwdSm80INS1_25CollectiveMainloopBwdSm80ILi2ELi2EN4cute5tupleIJNS5_1CILi128EEES8_NS7_ILi64EEEEEENS_6half_tEfNS_4arch4Sm80ELb1ELb0ELb1ELb0ELb0ELb0ELb0ELb0ELi2ELi4ELi4ELi4ELb0EEENS1_24CollectiveEpilogueBwdGQAISA_fSD_Li256ELb0ELb0EEENS1_25SingleTileBwdLPTSchedulerILb0ELi128ELb0EEEEEEEEEvNT_6ParamsE$_ZN4cute3eso3ESOILb1ELb0EJNS_6LayoutINS_5tupleIJNS3_IJNS_1CILi2EEES5_EEEEEENS3_IJNS3_IJNS4_ILi8EEENS4_ILi64EEEEEEEEEEENS_10ViewEngineINS_8smem_ptrIPfEEEEEEC2ERKSC_RKSH_:
[----:B------:R-:W-:Y:S02]  /*7580*/  IADD3 R8, R60, -c[0x0][0x20], RZ ;  /* 0x800008003c087a10 */ /* 0x000fe40007ffe0ff */
[----:B------:R-:W-:-:S03]  /*7590*/  MOV R11, 0x0 ;  /* 0x00000000000b7802 */ /* 0x000fc60000000f00 */
[----:B------:R1:W-:Y:S01]  /*75a0*/  STL.64 [R8], R4 ;  /* 0x0000000408007387 */ /* 0x0003e20000100a00 */
[----:B------:R-:W-:Y:S05]  /*75b0*/  RET.REL.NODEC R10 `(_ZN7cutlass13device_kernelIN5flash19enable_sm80_to_sm89INS1_16FlashAttnBwdSm80INS1_25CollectiveMainloopBwdSm80ILi2ELi2EN4cute5tupleIJNS5_1CILi128EEES8_NS7_ILi64EEEEEENS_6half_tEfNS_4arch4Sm80ELb1ELb0ELb1ELb0ELb0ELb0ELb0ELb0ELi2ELi4ELi4ELi4ELb0EEENS1_24CollectiveEpilogueBwdGQAISA_fSD_Li256ELb0ELb0EEENS1_25SingleTileBwdLPTSchedulerILb0ELi128ELb0EEEEEEEEEvNT_6ParamsE) ;  /* 0xffff8a400a007950 */ /* 0x000fea0003c3ffff */
        .type           $_ZN7cutlass13device_kernelIN5flash19enable_sm80_to_sm89INS1_16FlashAttnBwdSm80INS1_25CollectiveMainloopBwdSm80ILi2ELi2EN4cute5tupleIJNS5_1CILi128EEES8_NS7_ILi64EEEEEENS_6half_tEfNS_4arch4Sm80ELb1ELb0ELb1ELb0ELb0ELb0ELb0ELb0ELi2ELi4ELi4ELi4ELb0EEENS1_24CollectiveEpilogueBwdGQAISA_fSD_Li256ELb0ELb0EEENS1_25SingleTileBwdLPTSchedulerILb0ELi128ELb0EEEEEEEEEvNT_6ParamsE$_ZN4cute3eso3ESOILb1ELb0EJNS_6LayoutINS_5tupleIJNS3_IJNS_1CILi2EEES5_EEEEEENS3_IJNS3_IJNS4_ILi8EEENS4_ILi64EEEEEEEEEEEiEEC2ERKSC_RKi,@function
        .size           $_ZN7cutlass13device_kernelIN5flash19enable_sm80_to_sm89INS1_16FlashAttnBwdSm80INS1_25CollectiveMainloopBwdSm80ILi2ELi2EN4cute5tupleIJNS5_1CILi128EEES8_NS7_ILi64EEEEEENS_6half_tEfNS_4arch4Sm80ELb1ELb0ELb1ELb0ELb0ELb0ELb0ELb0ELi2ELi4ELi4ELi4ELb0EEENS1_24CollectiveEpilogueBwdGQAISA_fSD_Li256ELb0ELb0EEENS1_25SingleTileBwdLPTSchedulerILb0ELi128ELb0EEEEEEEEEvNT_6ParamsE$_ZN4cute3eso3ESOILb1ELb0EJNS_6LayoutINS_5tupleIJNS3_IJNS_1CILi2EEES5_EEEEEENS3_IJNS3_IJNS4_ILi8EEENS4_ILi64EEEEEEEEEEEiEEC2ERKSC_RKi,($_ZN7cutlass13device_kernelIN5flash19enable_sm80_to_sm89INS1_16FlashAttnBwdSm80INS1_25CollectiveMainloopBwdSm80ILi2ELi2EN4cute5tupleIJNS5_1CILi128EEES8_NS7_ILi64EEEEEENS_6half_tEfNS_4arch4Sm80ELb1ELb0ELb1ELb0ELb0ELb0ELb0ELb0ELi2ELi4ELi4ELi4ELb0EEENS1_24CollectiveEpilogueBwdGQAISA_fSD_Li256ELb0ELb0EEENS1_25SingleTileBwdLPTSchedulerILb0ELi128ELb0EEEEEEEEEvNT_6ParamsE$_ZN4cute3eso3ESOILb1ELb0EJNS_6LayoutINS_5tupleIJNS3_IJNS_1CILi2EEES5_EEENS3_IJS5_NS4_ILi8EEEEEEEEENS3_IJNS3_IJS5_NS4_ILi4EEEEEENS3_IJNS4_ILi1EEES7_EEEEEEEENS_10ViewEngineIPfEEEEC2ERKSF_RKSI_ - $_ZN7cutlass13device_kernelIN5flash19enable_sm80_to_sm89INS1_16FlashAttnBwdSm80INS1_25CollectiveMainloopBwdSm80ILi2ELi2EN4cute5tupleIJNS5_1CILi128EEES8_NS7_ILi64EEEEEENS_6half_tEfNS_4arch4Sm80ELb1ELb0ELb1ELb0ELb0ELb0ELb0ELb0ELi2ELi4ELi4ELi4ELb0EEENS1_24CollectiveEpilogueBwdGQAISA_fSD_Li256ELb0ELb0EEENS1_25SingleTileBwdLPTSchedulerILb0ELi128ELb0EEEEEEEEEvNT_6ParamsE$_ZN4cute3eso3ESOILb1ELb0EJNS_6LayoutINS_5tupleIJNS3_IJNS_1CILi2EEES5_EEEEEENS3_IJNS3_IJNS4_ILi8EEENS4_ILi64EEEEEEEEEEEiEEC2ERKSC_RKi)
$_ZN7cutlass13device_kernelIN5flash19enable_sm80_to_sm89INS1_16FlashAttnBwdSm80INS1_25CollectiveMainloopBwdSm80ILi2ELi2EN4cute5tupleIJNS5_1CILi128EEES8_NS7_ILi64EEEEEENS_6half_tEfNS_4arch4Sm80ELb1ELb0ELb1ELb0ELb0ELb0ELb0ELb0ELi2ELi4ELi4ELi4ELb0EEENS1_24CollectiveEpilogueBwdGQAISA_fSD_Li256ELb0ELb0EEENS1_25SingleTileBwdLPTSchedulerILb0ELi128ELb0EEEEEEEEEvNT_6ParamsE$_ZN4cute3eso3ESOILb1ELb0EJNS_6LayoutINS_5tupleIJNS3_IJNS_1CILi2EEES5_EEEEEENS3_IJNS3_IJNS4_ILi8EEENS4_ILi64EEEEEEEEEEEiEEC2ERKSC_RKi:
[----:B------:R-:W-:Y:S02]  /*75c0*/  IADD3 R4, R60, -c[0x0][0x20], RZ ;  /* 0x800008003c047a10 */ /* 0x000fe40007ffe0ff */
[----:B------:R-:W-:-:S03]  /*75d0*/  MOV R9, 0x0 ;  /* 0x0000000000097802 */ /* 0x000fc60000000f00 */
[----:B------:R1:W-:Y:S01]  /*75e0*/  STL [R4], R5 ;  /* 0x0000000504007387 */ /* 0x0003e20000100800 */
[----:B------:R-:W-:Y:S05]  /*75f0*/  RET.REL.NODEC R8 `(_ZN7cutlass13device_kernelIN5flash19enable_sm80_to_sm89INS1_16FlashAttnBwdSm80INS1_25CollectiveMainloopBwdSm80ILi2ELi2EN4cute5tupleIJNS5_1CILi128EEES8_NS7_ILi64EEEEEENS_6half_tEfNS_4arch4Sm80ELb1ELb0ELb1ELb0ELb0ELb0ELb0ELb0ELi2ELi4ELi4ELi4ELb0EEENS1_24CollectiveEpilogueBwdGQAISA_fSD_Li256ELb0ELb0EEENS1_25SingleTileBwdLPTSchedulerILb0ELi128ELb0EEEEEEEEEvNT_6ParamsE) ;  /* 0xffff8a0008007950 */ /* 0x000fea0003c3ffff */
        .type           $_ZN7cutlass13device_kernelIN5flash19enable_sm80_to_sm89INS1_16FlashAttnBwdSm80INS1_25CollectiveMainloopBwdSm80ILi2ELi2EN4cute5tupleIJNS5_1CILi128EEES8_NS7_ILi64EEEEEENS_6half_tEfNS_4arch4Sm80ELb1ELb0ELb1ELb0ELb0ELb0ELb0ELb0ELi2ELi4ELi4ELi4ELb0EEENS1_24CollectiveEpilogueBwdGQAISA_fSD_Li256ELb0ELb0EEENS1_25SingleTileBwdLPTSchedulerILb0ELi128ELb0EEEEEEEEEvNT_6ParamsE$_ZN4cute3eso3ESOILb1ELb0EJNS_6LayoutINS_5tupleIJNS3_IJNS_1CILi2EEES5_EEENS3_IJS5_NS4_ILi8EEEEEEEEENS3_IJNS3_IJS5_NS4_ILi4EEEEEENS3_IJNS4_ILi1EEES7_EEEEEEEENS_10ViewEngineIPfEEEEC2ERKSF_RKSI_,@function
        .size           $_ZN7cutlass13device_kernelIN5flash19enable_sm80_to_sm89INS1_16FlashAttnBwdSm80INS1_25CollectiveMainloopBwdSm80ILi2ELi2EN4cute5tupleIJNS5_1CILi128EEES8_NS7_ILi64EEEEEENS_6half_tEfNS_4arch4Sm80ELb1ELb0ELb1ELb0ELb0ELb0ELb0ELb0ELi2ELi4ELi4ELi4ELb0EEENS1_24CollectiveEpilogueBwdGQAISA_fSD_Li256ELb0ELb0EEENS1_25SingleTileBwdLPTSchedulerILb0ELi128ELb0EEEEEEEEEvNT_6ParamsE$_ZN4cute3eso3ESOILb1ELb0EJNS_6LayoutINS_5tupleIJNS3_IJNS_1CILi2EEES5_EEENS3_IJS5_NS4_ILi8EEEEEEEEENS3_IJNS3_IJS5_NS4_ILi4EEEEEENS3_IJNS4_ILi1EEES7_EEEEEEEENS_10ViewEngineIPfEEEEC2ERKSF_RKSI_,($_ZN7cutlass13device_kernelIN5flash19enable_sm80_to_sm89INS1_16FlashAttnBwdSm80INS1_25CollectiveMainloopBwdSm80ILi2ELi2EN4cute5tupleIJNS5_1CILi128EEES8_NS7_ILi64EEEEEENS_6half_tEfNS_4arch4Sm80ELb1ELb0ELb1ELb0ELb0ELb0ELb0ELb0ELi2ELi4ELi4ELi4ELb0EEENS1_24CollectiveEpilogueBwdGQAISA_fSD_Li256ELb0ELb0EEENS1_25SingleTileBwdLPTSchedulerILb0ELi128ELb0EEEEEEEEEvNT_6ParamsE$_ZN4cute3eso3ESOILb1ELb0EJNS_6LayoutINS_5tupleIJNS3_IJNS_1CILi2EEES5_EEENS4_ILi8EEEEEENS3_IJNS3_IJNS4_ILi1EEES5_EEENS4_ILi4EEEEEEEENS_10ViewEngineIPN7cutlass6half_tEEEEEC2ERKSD_RKSI_ - $_ZN7cutlass13device_kernelIN5flash19enable_sm80_to_sm89INS1_16FlashAttnBwdSm80INS1_25CollectiveMainloopBwdSm80ILi2ELi2EN4cute5tupleIJNS5_1CILi128EEES8_NS7_ILi64EEEEEENS_6half_tEfNS_4arch4Sm80ELb1ELb0ELb1ELb0ELb0ELb0ELb0ELb0ELi2ELi4ELi4ELi4ELb0EEENS1_24CollectiveEpilogueBwdGQAISA_fSD_Li256ELb0ELb0EEENS1_25SingleTileBwdLPTSchedulerILb0ELi128ELb0EEEEEEEEEvNT_6ParamsE$_ZN4cute3eso3ESOILb1ELb0EJNS_6LayoutINS_5tupleIJNS3_IJNS_1CILi2EEES5_EEENS3_IJS5_NS4_ILi8EEEEEEEEENS3_IJNS3_IJS5_NS4_ILi4EEEEEENS3_IJNS4_ILi1EEES7_EEEEEEEENS_10ViewEngineIPfEEEEC2ERKSF_RKSI_)
$_ZN7cutlass13device_kernelIN5flash19enable_sm80_to_sm89INS1_16FlashAttnBwdSm80INS1_25CollectiveMainloopBwdSm80ILi2ELi2EN4cute5tupleIJNS5_1CILi128EEES8_NS7_ILi64EEEEEENS_6half_tEfNS_4arch4Sm80ELb1ELb0ELb1ELb0ELb0ELb0ELb0ELb0ELi2ELi4ELi4ELi4ELb0EEENS1_24CollectiveEpilogueBwdGQAISA_fSD_Li256ELb0ELb0EEENS1_25SingleTileBwdLPTSchedulerILb0ELi128ELb0EEEEEEEEEvNT_6ParamsE$_ZN4cute3eso3ESOILb1ELb0EJNS_6LayoutINS_5tupleIJNS3_IJNS_1CILi2EEES5_EEENS3_IJS5_NS4_ILi8EEEEEEEEENS3_IJNS3_IJS5_NS4_ILi4EEEEEENS3_IJNS4_ILi1EEES7_EEEEEEEENS_10ViewEngineIPfEEEEC2ERKSF_RKSI_:
[----:B------:R-:W-:Y:S01]  /*7600*/  IADD3 R3, R60, -c[0x0][0x20], RZ ;  /* 0x800008003c037a10 */ /* 0x000fe20007ffe0ff */
[----:B------:R-:W-:Y:S01]  /*7610*/  IMAD.MOV.U32 R4, RZ, RZ, R14 ;  /* 0x000000ffff047224 */ /* 0x000fe200078e000e */
[----:B------:R-:W-:-:S04]  /*7620*/  MOV R13, 0x0 ;  /* 0x00000000000d7802 */ /* 0x000fc80000000f00 */
[----:B------:R1:W-:Y:S01]  /*7630*/  STL.64 [R3], R4 ;  /* 0x0000000403007387 */ /* 0x0003e20000100a00 */
[----:B------:R-:W-:Y:S05]  /*7640*/  RET.REL.NODEC R12 `(_ZN7cutlass13device_kernelIN5flash19enable_sm80_to_sm89INS1_16FlashAttnBwdSm80INS1_25CollectiveMainloopBwdSm80ILi2ELi2EN4cute5tupleIJNS5_1CILi128EEES8_NS7_ILi64EEEEEENS_6half_tEfNS_4arch4Sm80ELb1ELb0ELb1ELb0ELb0ELb0ELb0ELb0ELi2ELi4ELi4ELi4ELb0EEENS1_24CollectiveEpilogueBwdGQAISA_fSD_Li256ELb0ELb0EEENS1_25SingleTileBwdLPTSchedulerILb0ELi128ELb0EEEEEEEEEvNT_6ParamsE) ;  /* 0xffff89b00c007950 */ /* 0x000fea0003c3ffff */
        .type           $_ZN7cutlass13device_kernelIN5flash19enable_sm80_to_sm89INS1_16FlashAttnBwdSm80INS1_25CollectiveMainloopBwdSm80ILi2ELi2EN4cute5tupleIJNS5_1CILi128EEES8_NS7_ILi64EEEEEENS_6half_tEfNS_4arch4Sm80ELb1ELb0ELb1ELb0ELb0ELb0ELb0ELb0ELi2ELi4ELi4ELi4ELb0EEENS1_24CollectiveEpilogueBwdGQAISA_fSD_Li256ELb0ELb0EEENS1_25SingleTileBwdLPTSchedulerILb0ELi128ELb0EEEEEEEEEvNT_6ParamsE$_ZN4cute3eso3ESOILb1ELb0EJNS_6LayoutINS_5tupleIJNS3_IJNS_1CILi2EEES5_EEENS4_ILi8EEEEEENS3_IJNS3_IJNS4_ILi1EEES5_EEENS4_ILi4EEEEEEEENS_10ViewEngineIPN7cutlass6half_tEEEEEC2ERKSD_RKSI_,@function
        .size           $_ZN7cutlass13device_kernelIN5flash19enable_sm80_to_sm89INS1_16FlashAttnBwdSm80INS1_25CollectiveMainloopBwdSm80ILi2ELi2EN4cute5tupleIJNS5_1CILi128EEES8_NS7_ILi64EEEEEENS_6half_tEfNS_4arch4Sm80ELb1ELb0ELb1ELb0ELb0ELb0ELb0ELb0ELi2ELi4ELi4ELi4ELb0EEENS1_24CollectiveEpilogueBwdGQAISA_fSD_Li256ELb0ELb0EEENS1_25SingleTileBwdLPTSchedulerILb0ELi128ELb0EEEEEEEEEvNT_6ParamsE$_ZN4cute3eso3ESOILb1ELb0EJNS_6LayoutINS_5tupleIJNS3_IJNS_1CILi2EEES5_EEENS4_ILi8EEEEEENS3_IJNS3_IJNS4_ILi1EEES5_EEENS4_ILi4EEEEEEEENS_10ViewEngineIPN7cutlass6half_tEEEEEC2ERKSD_RKSI_,($_ZN7cutlass13device_kernelIN5flash19enable_sm80_to_sm89INS1_16FlashAttnBwdSm80INS1_25CollectiveMainloopBwdSm80ILi2ELi2EN4cute5tupleIJNS5_1CILi128EEES8_NS7_ILi64EEEEEENS_6half_tEfNS_4arch4Sm80ELb1ELb0ELb1ELb0ELb0ELb0ELb0ELb0ELi2ELi4ELi4ELi4ELb0EEENS1_24CollectiveEpilogueBwdGQAISA_fSD_Li256ELb0ELb0EEENS1_25SingleTileBwdLPTSchedulerILb0ELi128ELb0EEEEEEEEEvNT_6ParamsE$_ZN4cute3eso3ESOILb1ELb0EJNS_6LayoutINS_5tupleIJNS3_IJNS_1CILi2EEES5_EEENS4_ILi8EEEEEENS3_IJNS3_IJNS4_ILi1EEES5_EEENS4_ILi4EEEEEEEEiEEC2ERKSD_RKi - $_ZN7cutlass13device_kernelIN5flash19enable_sm80_to_sm89INS1_16FlashAttnBwdSm80INS1_25CollectiveMainloopBwdSm80ILi2ELi2EN4cute5tupleIJNS5_1CILi128EEES8_NS7_ILi64EEEEEENS_6half_tEfNS_4arch4Sm80ELb1ELb0ELb1ELb0ELb0ELb0ELb0ELb0ELi2ELi4ELi4ELi4ELb0EEENS1_24CollectiveEpilogueBwdGQAISA_fSD_Li256ELb0ELb0EEENS1_25SingleTileBwdLPTSchedulerILb0ELi128ELb0EEEEEEEEEvNT_6ParamsE$_ZN4cute3eso3ESOILb1ELb0EJNS_6LayoutINS_5tupleIJNS3_IJNS_1CILi2EEES5_EEENS4_ILi8EEEEEENS3_IJNS3_IJNS4_ILi1EEES5_EEENS4_ILi4EEEEEEEENS_10ViewEngineIPN7cutlass6half_tEEEEEC2ERKSD_RKSI_)
$_ZN7cutlass13device_kernelIN5flash19enable_sm80_to_sm89INS1_16FlashAttnBwdSm80INS1_25CollectiveMainloopBwdSm80ILi2ELi2EN4cute5tupleIJNS5_1CILi128EEES8_NS7_ILi64EEEEEENS_6half_tEfNS_4arch4Sm80ELb1ELb0ELb1ELb0ELb0ELb0ELb0ELb0ELi2ELi4ELi4ELi4ELb0EEENS1_24CollectiveEpilogueBwdGQAISA_fSD_Li256ELb0ELb0EEENS1_25SingleTileBwdLPTSchedulerILb0ELi128ELb0EEEEEEEEEvNT_6ParamsE$_ZN4cute3eso3ESOILb1ELb0EJNS_6LayoutINS_5tupleIJNS3_IJNS_1CILi2EEES5_EEENS4_ILi8EEEEEENS3_IJNS3_IJNS4_ILi1EEES5_EEENS4_ILi4EEEEEEEENS_10ViewEngineIPN7cutlass6half_tEEEEEC2ERKSD_RKSI_:
[----:B------:R-:W-:Y:S01]  /*7650*/  IADD3 R2, R60, -c[0x0][0x20], RZ ;  /* 0x800008003c027a10 */ /* 0x000fe20007ffe0ff */
[----:B------:R-:W-:Y:S01]  /*7660*/  IMAD.MOV.U32 R7, RZ, RZ, R3 ;  /* 0x000000ffff077224 */ /* 0x000fe200078e0003 */
[----:B------:R-:W-:-:S04]  /*7670*/  MOV R5, 0x0 ;  /* 0x0000000000057802 */ /* 0x000fc80000000f00 */
[----:B------:R1:W-:Y:S01]  /*7680*/  STL.64 [R2], R6 ;  /* 0x0000000602007387 */ /* 0x0003e20000100a00 */
[----:B------:R-:W-:Y:S05]  /*7690*/  RET.REL.NODEC R4 `(_ZN7cutlass13device_kernelIN5flash19enable_sm80_to_sm89INS1_16FlashAttnBwdSm80INS1_25CollectiveMainloopBwdSm80ILi2ELi2EN4cute5tupleIJNS5_1CILi128EEES8_NS7_ILi64EEEEEENS_6half_tEfNS_4arch4Sm80ELb1ELb0ELb1ELb0ELb0ELb0ELb0ELb0ELi2ELi4ELi4ELi4ELb0EEENS1_24CollectiveEpilogueBwdGQAISA_fSD_Li256ELb0ELb0EEENS1_25SingleTileBwdLPTSchedulerILb0ELi128ELb0EEEEEEEEEvNT_6ParamsE) ;  /* 0xffff896004007950 */ /* 0x000fea0003c3ffff */
        .type           $_ZN7cutlass13device_kernelIN5flash19enable_sm80_to_sm89INS1_16FlashAttnBwdSm80INS1_25CollectiveMainloopBwdSm80ILi2ELi2EN4cute5tupleIJNS5_1CILi128EEES8_NS7_ILi64EEEEEENS_6half_tEfNS_4arch4Sm80ELb1ELb0ELb1ELb0ELb0ELb0ELb0ELb0ELi2ELi4ELi4ELi4ELb0EEENS1_24CollectiveEpilogueBwdGQAISA_fSD_Li256ELb0ELb0EEENS1_25SingleTileBwdLPTSchedulerILb0ELi128ELb0EEEEEEEEEvNT_6ParamsE$_ZN4cute3eso3ESOILb1ELb0EJNS_6LayoutINS_5tupleIJNS3_IJNS_1CILi2EEES5_EEENS4_ILi8EEEEEENS3_IJNS3_IJNS4_ILi1EEES5_EEENS4_ILi4EEEEEEEEiEEC2ERKSD_RKi,@function
        .size           $_ZN7cutlass13device_kernelIN5flash19enable_sm80_to_sm89INS1_16FlashAttnBwdSm80INS1_25CollectiveMainloopBwdSm80ILi2ELi2EN4cute5tupleIJNS5_1CILi128EEES8_NS7_ILi64EEEEEENS_6half_tEfNS_4arch4Sm80ELb1ELb0ELb1ELb0ELb0ELb0ELb0ELb0ELi2ELi4ELi4ELi4ELb0EEENS1_24CollectiveEpilogueBwdGQAISA_fSD_Li256ELb0ELb0EEENS1_25SingleTileBwdLPTSchedulerILb0ELi128ELb0EEEEEEEEEvNT_6ParamsE$_ZN4cute3eso3ESOILb1ELb0EJNS_6LayoutINS_5tupleIJNS3_IJNS_1CILi2EEES5_EEENS4_ILi8EEEEEENS3_IJNS3_IJNS4_ILi1EEES5_EEENS4_ILi4EEEEEEEEiEEC2ERKSD_RKi,($_ZN7cutlass13device_kernelIN5flash19enable_sm80_to_sm89INS1_16FlashAttnBwdSm80INS1_25CollectiveMainloopBwdSm80ILi2ELi2EN4cute5tupleIJNS5_1CILi128EEES8_NS7_ILi64EEEEEENS_6half_tEfNS_4arch4Sm80ELb1ELb0ELb1ELb0ELb0ELb0ELb0ELb0ELi2ELi4ELi4ELi4ELb0EEENS1_24CollectiveEpilogueBwdGQAISA_fSD_Li256ELb0ELb0EEENS1_25SingleTileBwdLPTSchedulerILb0ELi128ELb0EEEEEEEEEvNT_6ParamsE$_ZN4cute3eso3ESOILb1ELb0EJNS_6LayoutINS_5tupleIJNS3_IJNS_1CILi2EEES5_EEES6_EEENS3_IJNS3_IJNS4_ILi1EEES5_EEENS3_IJNS4_ILi32EEENS4_ILi64EEEEEEEEEEENS_10ViewEngineIPN7cutlass6half_tEEEEEC2ERKSE_RKSJ_ - $_ZN7cutlass13device_kernelIN5flash19enable_sm80_to_sm89INS1_16FlashAttnBwdSm80INS1_25CollectiveMainloopBwdSm80ILi2ELi2EN4cute5tupleIJNS5_1CILi128EEES8_NS7_ILi64EEEEEENS_6half_tEfNS_4arch4Sm80ELb1ELb0ELb1ELb0ELb0ELb0ELb0ELb0ELi2ELi4ELi4ELi4ELb0EEENS1_24CollectiveEpilogueBwdGQAISA_fSD_Li256ELb0ELb0EEENS1_25SingleTileBwdLPTSchedulerILb0ELi128ELb0EEEEEEEEEvNT_6ParamsE$_ZN4cute3eso3ESOILb1ELb0EJNS_6LayoutINS_5tupleIJNS3_IJNS_1CILi2EEES5_EEENS4_ILi8EEEEEENS3_IJNS3_IJNS4_ILi1EEES5_EEENS4_ILi4EEEEEEEEiEEC2ERKSD_RKi)
$_ZN7cutlass13device_kernelIN5flash19enable_sm80_to_sm89INS1_16FlashAttnBwdSm80INS1_25CollectiveMainloopBwdSm80ILi2ELi2EN4cute5tupleIJNS5_1CILi128EEES8_NS7_ILi64EEEEEENS_6half_tEfNS_4arch4Sm80ELb1ELb0ELb1ELb0ELb0ELb0ELb0ELb0ELi2ELi4ELi4ELi4ELb0EEENS1_24CollectiveEpilogueBwdGQAISA_fSD_Li256ELb0ELb0EEENS1_25SingleTileBwdLPTSchedulerILb0ELi128ELb0EEEEEEEEEvNT_6ParamsE$_ZN4cute3eso3ESOILb1ELb0EJNS_6LayoutINS_5tupleIJNS3_IJNS_1CILi2EEES5_EEENS4_ILi8EEEEEENS3_IJNS3_IJNS4_ILi1EEES5_EEENS4_ILi4EEEEEEEEiEEC2ERKSD_RKi:
[----:B------:R-:W-:Y:S02]  /*76a0*/  IADD3 R2, R60, -c[0x0][0x20], RZ ;  /* 0x800008003c027a10 */ /* 0x000fe40007ffe0ff */
[----:B------:R-:W-:-:S03]  /*76b0*/  MOV R7, 0x0 ;  /* 0x0000000000077802 */ /* 0x000fc60000000f00 */
[----:B------:R1:W-:Y:S01]  /*76c0*/  STL [R2], R3 ;  /* 0x0000000302007387 */ /* 0x0003e20000100800 */
[----:B------:R-:W-:Y:S05]  /*76d0*/  RET.REL.NODEC R6 `(_ZN7cutlass13device_kernelIN5flash19enable_sm80_to_sm89INS1_16FlashAttnBwdSm80INS1_25CollectiveMainloopBwdSm80ILi2ELi2EN4cute5tupleIJNS5_1CILi128EEES8_NS7_ILi64EEEEEENS_6half_tEfNS_4arch4Sm80ELb1ELb0ELb1ELb0ELb0ELb0ELb0ELb0ELi2ELi4ELi4ELi4ELb0EEENS1_24CollectiveEpilogueBwdGQAISA_fSD_Li256ELb0ELb0EEENS1_25SingleTileBwdLPTSchedulerILb0ELi128ELb0EEEEEEEEEvNT_6ParamsE) ;  /* 0xffff892006007950 */ /* 0x000fea0003c3ffff */
        .type           $_ZN7cutlass13device_kernelIN5flash19enable_sm80_to_sm89INS1_16FlashAttnBwdSm80INS1_25CollectiveMainloopBwdSm80ILi2ELi2EN4cute5tupleIJNS5_1CILi128EEES8_NS7_ILi64EEEEEENS_6half_tEfNS_4arch4Sm80ELb1ELb0ELb1ELb0ELb0ELb0ELb0ELb0ELi2ELi4ELi4ELi4ELb0EEENS1_24CollectiveEpilogueBwdGQAISA_fSD_Li256ELb0ELb0EEENS1_25SingleTileBwdLPTSchedulerILb0ELi128ELb0EEEEEEEEEvNT_6ParamsE$_ZN4cute3eso3ESOILb1ELb0EJNS_6LayoutINS_5tupleIJNS3_IJNS_1CILi2EEES5_EEES6_EEENS3_IJNS3_IJNS4_ILi1EEES5_EEENS3_IJNS4_ILi32EEENS4_ILi64EEEEEEEEEEENS_10ViewEngineIPN7cutlass6half_tEEEEEC2ERKSE_RKSJ_,@function
        .size           $_ZN7cutlass13device_kernelIN5flash19enable_sm80_to_sm89INS1_16FlashAttnBwdSm80INS1_25CollectiveMainloopBwdSm80ILi2ELi2EN4cute5tupleIJNS5_1CILi128EEES8_NS7_ILi64EEEEEENS_6half_tEfNS_4arch4Sm80ELb1ELb0ELb1ELb0ELb0ELb0ELb0ELb0ELi2ELi4ELi4ELi4ELb0EEENS1_24CollectiveEpilogueBwdGQAISA_fSD_Li256ELb0ELb0EEENS1_25SingleTileBwdLPTSchedulerILb0ELi128ELb0EEEEEEEEEvNT_6ParamsE$_ZN4cute3eso3ESOILb1ELb0EJNS_6LayoutINS_5tupleIJNS3_IJNS_1CILi2EEES5_EEES6_EEENS3_IJNS3_IJNS4_ILi1EEES5_EEENS3_IJNS4_ILi32EEENS4_ILi64EEEEEEEEEEENS_10ViewEngineIPN7cutlass6half_tEEEEEC2ERKSE_RKSJ_,($_ZN7cutlass13device_kernelIN5flash19enable_sm80_to_sm89INS1_16FlashAttnBwdSm80INS1_25CollectiveMainloopBwdSm80ILi2ELi2EN4cute5tupleIJNS5_1CILi128EEES8_NS7_ILi64EEEEEENS_6half_tEfNS_4arch4Sm80ELb1ELb0ELb1ELb0ELb0ELb0ELb0ELb0ELi2ELi4ELi4ELi4ELb0EEENS1_24CollectiveEpilogueBwdGQAISA_fSD_Li256ELb0ELb0EEENS1_25SingleTileBwdLPTSchedulerILb0ELi128ELb0EEEEEEEEEvNT_6ParamsE$_ZN4cute3eso3ESOILb1ELb0EJNS_6LayoutINS_5tupleIJNS3_IJNS_1CILi2EEES5_EEES6_EEENS3_IJNS3_IJNS4_ILi1EEES5_EEENS3_IJNS4_ILi32EEENS4_ILi64EEEEEEEEEEEiEEC2ERKSE_RKi - $_ZN7cutlass13device_kernelIN5flash19enable_sm80_to_sm89INS1_16FlashAttnBwdSm80INS1_25CollectiveMainloopBwdSm80ILi2ELi2EN4cute5tupleIJNS5_1CILi128EEES8_NS7_ILi64EEEEEENS_6half_tEfNS_4arch4Sm80ELb1ELb0ELb1ELb0ELb0ELb0ELb0ELb0ELi2ELi4ELi4ELi4ELb0EEENS1_24CollectiveEpilogueBwdGQAISA_fSD_Li256ELb0ELb0EEENS1_25SingleTileBwdLPTSchedulerILb0ELi128ELb0EEEEEEEEEvNT_6ParamsE$_ZN4cute3eso3ESOILb1ELb0EJNS_6LayoutINS_5tupleIJNS3_IJNS_1CILi2EEES5_EEES6_EEENS3_IJNS3_IJNS4_ILi1EEES5_EEENS3_IJNS4_ILi32EEENS4_ILi64EEEEEEEEEEENS_10ViewEngineIPN7cutlass6half_tEEEEEC2ERKSE_RKSJ_)
$_ZN7cutlass13device_kernelIN5flash19enable_sm80_to_sm89INS1_16FlashAttnBwdSm80INS1_25CollectiveMainloopBwdSm80ILi2ELi2EN4cute5tupleIJNS5_1CILi128EEES8_NS7_ILi64EEEEEENS_6half_tEfNS_4arch4Sm80ELb1ELb0ELb1ELb0ELb0ELb0ELb0ELb0ELi2ELi4ELi4ELi4ELb0EEENS1_24CollectiveEpilogueBwdGQAISA_fSD_Li256ELb0ELb0EEENS1_25SingleTileBwdLPTSchedulerILb0ELi128ELb0EEEEEEEEEvNT_6ParamsE$_ZN4cute3eso3ESOILb1ELb0EJNS_6LayoutINS_5tupleIJNS3_IJNS_1CILi2EEES5_EEES6_EEENS3_IJNS3_IJNS4_ILi1EEES5_EEENS3_IJNS4_ILi32EEENS4_ILi64EEEEEEEEEEENS_10ViewEngineIPN7cutlass6half_tEEEEEC2ERKSE_RKSJ_:
[----:B------:R-:W-:Y:S01]  /*76e0*/  IADD3 R2, R60, -c[0x0][0x20], RZ ;  /* 0x800008003c027a10 */ /* 0x000fe20007ffe0ff */
[----:B------:R-:W-:Y:S01]  /*76f0*/  IMAD.MOV.U32 R7, RZ, RZ, R3 ;  /* 0x000000ffff077224 */ /* 0x000fe200078e0003 */
[----:B------:R-:W-:-:S04]  /*7700*/  MOV R5, 0x0 ;  /* 0x0000000000057802 */ /* 0x000fc80000000f00 */
[----:B------:R1:W-:Y:S01]  /*7710*/  STL.64 [R2], R6 ;  /* 0x0000000602007387 */ /* 0x0003e20000100a00 */
[----:B------:R-:W-:Y:S05]  /*7720*/  RET.REL.NODEC R4 `(_ZN7cutlass13device_kernelIN5flash19enable_sm80_to_sm89INS1_16FlashAttnBwdSm80INS1_25CollectiveMainloopBwdSm80ILi2ELi2EN4cute5tupleIJNS5_1CILi128EEES8_NS7_ILi64EEEEEENS_6half_tEfNS_4arch4Sm80ELb1ELb0ELb1ELb0ELb0ELb0ELb0ELb0ELi2ELi4ELi4ELi4ELb0EEENS1_24CollectiveEpilogueBwdGQAISA_fSD_Li256ELb0ELb0EEENS1_25SingleTileBwdLPTSchedulerILb0ELi128ELb0EEEEEEEEEvNT_6ParamsE) ;  /* 0xffff88d004007950 */ /* 0x000fea0003c3ffff */
        .type           $_ZN7cutlass13device_kernelIN5flash19enable_sm80_to_sm89INS1_16FlashAttnBwdSm80INS1_25CollectiveMainloopBwdSm80ILi2ELi2EN4cute5tupleIJNS5_1CILi128EEES8_NS7_ILi64EEEEEENS_6half_tEfNS_4arch4Sm80ELb1ELb0ELb1ELb0ELb0ELb0ELb0ELb0ELi2ELi4ELi4ELi4ELb0EEENS1_24CollectiveEpilogueBwdGQAISA_fSD_Li256ELb0ELb0EEENS1_25SingleTileBwdLPTSchedulerILb0ELi128ELb0EEEEEEEEEvNT_6ParamsE$_ZN4cute3eso3ESOILb1ELb0EJNS_6LayoutINS_5tupleIJNS3_IJNS_1CILi2EEES5_EEES6_EEENS3_IJNS3_IJNS4_ILi1EEES5_EEENS3_IJNS4_ILi32EEENS4_ILi64EEEEEEEEEEEiEEC2ERKSE_RKi,@function
        .size           $_ZN7cutlass13device_kernelIN5flash19enable_sm80_to_sm89INS1_16FlashAttnBwdSm80INS1_25CollectiveMainloopBwdSm80ILi2ELi2EN4cute5tupleIJNS5_1CILi128EEES8_NS7_ILi64EEEEEENS_6half_tEfNS_4arch4Sm80ELb1ELb0ELb1ELb0ELb0ELb0ELb0ELb0ELi2ELi4ELi4ELi4ELb0EEENS1_24CollectiveEpilogueBwdGQAISA_fSD_Li256ELb0ELb0EEENS1_25SingleTileBwdLPTSchedulerILb0ELi128ELb0EEEEEEEEEvNT_6ParamsE$_ZN4cute3eso3ESOILb1ELb0EJNS_6LayoutINS_5tupleIJNS3_IJNS_1CILi2EEES5_EEES6_EEENS3_IJNS3_IJNS4_ILi1EEES5_EEENS3_IJNS4_ILi32EEENS4_ILi64EEEEEEEEEEEiEEC2ERKSE_RKi,($_ZN7cutlass13device_kernelIN5flash19enable_sm80_to_sm89INS1_16FlashAttnBwdSm80INS1_25CollectiveMainloopBwdSm80ILi2ELi2EN4cute5tupleIJNS5_1CILi128EEES8_NS7_ILi64EEEEEENS_6half_tEfNS_4arch4Sm80ELb1ELb0ELb1ELb0ELb0ELb0ELb0ELb0ELi2ELi4ELi4ELi4ELb0EEENS1_24CollectiveEpilogueBwdGQAISA_fSD_Li256ELb0ELb0EEENS1_25SingleTileBwdLPTSchedulerILb0ELi128ELb0EEEEEEEEEvNT_6ParamsE$_ZN4cute3eso3ESOILb1ELb0EJNS_6LayoutINS_5tupleIJNS3_IJNS_1CILi2EEES5_S5_EEEEEENS3_IJNS3_IJNS4_ILi1EEES5_NS4_ILi4EEEEEEEEEEENS_10ViewEngineIPN7cutlass6half_tEEEEEC2ERKSC_RKSH_ - $_ZN7cutlass13device_kernelIN5flash19enable_sm80_to_sm89INS1_16FlashAttnBwdSm80INS1_25CollectiveMainloopBwdSm80ILi2ELi2EN4cute5tupleIJNS5_1CILi128EEES8_NS7_ILi64EEEEEENS_6half_tEfNS_4arch4Sm80ELb1ELb0ELb1ELb0ELb0ELb0ELb0ELb0ELi2ELi4ELi4ELi4ELb0EEENS1_24CollectiveEpilogueBwdGQAISA_fSD_Li256ELb0ELb0EEENS1_25SingleTileBwdLPTSchedulerILb0ELi128ELb0EEEEEEEEEvNT_6ParamsE$_ZN4cute3eso3ESOILb1ELb0EJNS_6LayoutINS_5tupleIJNS3_IJNS_1CILi2EEES5_EEES6_EEENS3_IJNS3_IJNS4_ILi1EEES5_EEENS3_IJNS4_ILi32EEENS4_ILi64EEEEEEEEEEEiEEC2ERKSE_RKi)
$_ZN7cutlass13device_kernelIN5flash19enable_sm80_to_sm89INS1_16FlashAttnBwdSm80INS1_25CollectiveMainloopBwdSm80ILi2ELi2EN4cute5tupleIJNS5_1CILi128EEES8_NS7_ILi64EEEEEENS_6half_tEfNS_4arch4Sm80ELb1ELb0ELb1ELb0ELb0ELb0ELb0ELb0ELi2ELi4ELi4ELi4ELb0EEENS1_24CollectiveEpilogueBwdGQAISA_fSD_Li256ELb0ELb0EEENS1_25SingleTileBwdLPTSchedulerILb0ELi128ELb0EEEEEEEEEvNT_6ParamsE$_ZN4cute3eso3ESOILb1ELb0EJNS_6LayoutINS_5tupleIJNS3_IJNS_1CILi2EEES5_EEES6_EEENS3_IJNS3_IJNS4_ILi1EEES5_EEENS3_IJNS4_ILi32EEENS4_ILi64EEEEEEEEEEEiEEC2ERKSE_RKi:
[----:B------:R-:W-:Y:S02]  /*7730*/  IADD3 R2, R60, -c[0x0][0x20], RZ ;  /* 0x800008003c027a10 */ /* 0x000fe40007ffe0ff */
[----:B------:R-:W-:-:S03]  /*7740*/  MOV R5, 0x0 ;  /* 0x0000000000057802 */ /* 0x000fc60000000f00 */
[----:B------:R1:W-:Y:S01]  /*7750*/  STL [R2], R3 ;  /* 0x0000000302007387 */ /* 0x0003e20000100800 */
[----:B------:R-:W-:Y:S05]  /*7760*/  RET.REL.NODEC R4 `(_ZN7cutlass13device_kernelIN5flash19enable_sm80_to_sm89INS1_16FlashAttnBwdSm80INS1_25CollectiveMainloopBwdSm80ILi2ELi2EN4cute5tupleIJNS5_1CILi128EEES8_NS7_ILi64EEEEEENS_6half_tEfNS_4arch4Sm80ELb1ELb0ELb1ELb0ELb0ELb0ELb0ELb0ELi2ELi4ELi4ELi4ELb0EEENS1_24CollectiveEpilogueBwdGQAISA_fSD_Li256ELb0ELb0EEENS1_25SingleTileBwdLPTSchedulerILb0ELi128ELb0EEEEEEEEEvNT_6ParamsE) ;  /* 0xffff889004007950 */ /* 0x000fea0003c3ffff */
        .type           $_ZN7cutlass13device_kernelIN5flash19enable_sm80_to_sm89INS1_16FlashAttnBwdSm80INS1_25CollectiveMainloopBwdSm80ILi2ELi2EN4cute5tupleIJNS5_1CILi128EEES8_NS7_ILi64EEEEEENS_6half_tEfNS_4arch4Sm80ELb1ELb0ELb1ELb0ELb0ELb0ELb0ELb0ELi2ELi4ELi4ELi4ELb0EEENS1_24CollectiveEpilogueBwdGQAISA_fSD_Li256ELb0ELb0EEENS1_25SingleTileBwdLPTSchedulerILb0ELi128ELb0EEEEEEEEEvNT_6ParamsE$_ZN4cute3eso3ESOILb1ELb0EJNS_6LayoutINS_5tupleIJNS3_IJNS_1CILi2EEES5_S5_EEEEEENS3_IJNS3_IJNS4_ILi1EEES5_NS4_ILi4EEEEEEEEEEENS_10ViewEngineIPN7cutlass6half_tEEEEEC2ERKSC_RKSH_,@function
        .size           $_ZN7cutlass13device_kernelIN5flash19enable_sm80_to_sm89INS1_16FlashAttnBwdSm80INS1_25CollectiveMainloopBwdSm80ILi2ELi2EN4cute5tupleIJNS5_1CILi128EEES8_NS7_ILi64EEEEEENS_6half_tEfNS_4arch4Sm80ELb1ELb0ELb1ELb0ELb0ELb0ELb0ELb0ELi2ELi4ELi4ELi4ELb0EEENS1_24CollectiveEpilogueBwdGQAISA_fSD_Li256ELb0ELb0EEENS1_25SingleTileBwdLPTSchedulerILb0ELi128ELb0EEEEEEEEEvNT_6ParamsE$_ZN4cute3eso3ESOILb1ELb0EJNS_6LayoutINS_5tupleIJNS3_IJNS_1CILi2EEES5_S5_EEEEEENS3_IJNS3_IJNS4_ILi1EEES5_NS4_ILi4EEEEEEEEEEENS_10ViewEngineIPN7cutlass6half_tEEEEEC2ERKSC_RKSH_,($_ZN7cutlass13device_kernelIN5flash19enable_sm80_to_sm89INS1_16FlashAttnBwdSm80INS1_25CollectiveMainloopBwdSm80ILi2ELi2EN4cute5tupleIJNS5_1CILi128EEES8_NS7_ILi64EEEEEENS_6half_tEfNS_4arch4Sm80ELb1ELb0ELb1ELb0ELb0ELb0ELb0ELb0ELi2ELi4ELi4ELi4ELb0EEENS1_24CollectiveEpilogueBwdGQAISA_fSD_Li256ELb0ELb0EEENS1_25SingleTileBwdLPTSchedulerILb0ELi128ELb0EEEEEEEEEvNT_6ParamsE$_ZN4cute3eso3ESOILb1ELb0EJNS_6LayoutINS_5tupleIJNS3_IJNS_1CILi2EEES5_S5_EEEEEENS3_IJNS3_IJNS4_ILi1EEES5_NS4_ILi4EEEEEEEEEEEiEEC2ERKSC_RKi - $_ZN7cutlass13device_kernelIN5flash19enable_sm80_to_sm89INS1_16FlashAttnBwdSm80INS1_25CollectiveMainloopBwdSm80ILi2ELi2EN4cute5tupleIJNS5_1CILi128EEES8_NS7_ILi64EEEEEENS_6half_tEfNS_4arch4Sm80ELb1ELb0ELb1ELb0ELb0ELb0ELb0ELb0ELi2ELi4ELi4ELi4ELb0EEENS1_24CollectiveEpilogueBwdGQAISA_fSD_Li256ELb0ELb0EEENS1_25SingleTileBwdLPTSchedulerILb0ELi128ELb0EEEEEEEEEvNT_6ParamsE$_ZN4cute3eso3ESOILb1ELb0EJNS_6LayoutINS_5tupleIJNS3_IJNS_1CILi2EEES5_S5_EEEEEENS3_IJNS3_IJNS4_ILi1EEES5_NS4_ILi4EEEEEEEEEEENS_10ViewEngineIPN7cutlass6half_tEEEEEC2ERKSC_RKSH_)
$_ZN7cutlass13device_kernelIN5flash19enable_sm80_to_sm89INS1_16FlashAttnBwdSm80INS1_25CollectiveMainloopBwdSm80ILi2ELi2EN4cute5tupleIJNS5_1CILi128EEES8_NS7_ILi64EEEEEENS_6half_tEfNS_4arch4Sm80ELb1ELb0ELb1ELb0ELb0ELb0ELb0ELb0ELi2ELi4ELi4ELi4ELb0EEENS1_24CollectiveEpilogueBwdGQAISA_fSD_Li256ELb0ELb0EEENS1_25SingleTileBwdLPTSchedulerILb0ELi128ELb0EEEEEEEEEvNT_6ParamsE$_ZN4cute3eso3ESOILb1ELb0EJNS_6LayoutINS_5tupleIJNS3_IJNS_1CILi2EEES5_S5_EEEEEENS3_IJNS3_IJNS4_ILi1EEES5_NS4_ILi4EEEEEEEEEEENS_10ViewEngineIPN7cutlass6half_tEEEEEC2ERKSC_RKSH_:
[----:B------:R-:W-:Y:S01]  /*7770*/  IADD3 R2, R60, -c[0x0][0x20], RZ ;  /* 0x800008003c027a10 */ /* 0x000fe20007ffe0ff */
[----:B------:R-:W-:Y:S01]  /*7780*/  IMAD.MOV.U32 R7, RZ, RZ, R3 ;  /* 0x000000ffff077224 */ /* 0x000fe200078e0003 */
[----:B------:R-:W-:-:S04]  /*7790*/  MOV R5, 0x0 ;  /* 0x0000000000057802 */ /* 0x000fc80000000f00 */
[----:B------:R1:W-:Y:S01]  /*77a0*/  STL.64 [R2], R6 ;  /* 0x0000000602007387 */ /* 0x0003e20000100a00 */
[----:B------:R-:W-:Y:S05]  /*77b0*/  RET.REL.NODEC R4 `(_ZN7cutlass13device_kernelIN5flash19enable_sm80_to_sm89INS1_16FlashAttnBwdSm80INS1_25CollectiveMainloopBwdSm80ILi2ELi2EN4cute5tupleIJNS5_1CILi128EEES8_NS7_ILi64EEEEEENS_6half_tEfNS_4arch4Sm80ELb1ELb0ELb1ELb0ELb0ELb0ELb0ELb0ELi2ELi4ELi4ELi4ELb0EEENS1_24CollectiveEpilogueBwdGQAISA_fSD_Li256ELb0ELb0EEENS1_25SingleTileBwdLPTSchedulerILb0ELi128ELb0EEEEEEEEEvNT_6ParamsE) ;  /* 0xffff884004007950 */ /* 0x000fea0003c3ffff */
        .type           $_ZN7cutlass13device_kernelIN5flash19enable_sm80_to_sm89INS1_16FlashAttnBwdSm80INS1_25CollectiveMainloopBwdSm80ILi2ELi2EN4cute5tupleIJNS5_1CILi128EEES8_NS7_ILi64EEEEEENS_6half_tEfNS_4arch4Sm80ELb1ELb0ELb1ELb0ELb0ELb0ELb0ELb0ELi2ELi4ELi4ELi4ELb0EEENS1_24CollectiveEpilogueBwdGQAISA_fSD_Li256ELb0ELb0EEENS1_25SingleTileBwdLPTSchedulerILb0ELi128ELb0EEEEEEEEEvNT_6ParamsE$_ZN4cute3eso3ESOILb1ELb0EJNS_6LayoutINS_5tupleIJNS3_IJNS_1CILi2EEES5_S5_EEEEEENS3_IJNS3_IJNS4_ILi1EEES5_NS4_ILi4EEEEEEEEEEEiEEC2ERKSC_RKi,@function
        .size           $_ZN7cutlass13device_kernelIN5flash19enable_sm80_to_sm89INS1_16FlashAttnBwdSm80INS1_25CollectiveMainloopBwdSm80ILi2ELi2EN4cute5tupleIJNS5_1CILi128EEES8_NS7_ILi64EEEEEENS_6half_tEfNS_4arch4Sm80ELb1ELb0ELb1ELb0ELb0ELb0ELb0ELb0ELi2ELi4ELi4ELi4ELb0EEENS1_24CollectiveEpilogueBwdGQAISA_fSD_Li256ELb0ELb0EEENS1_25SingleTileBwdLPTSchedulerILb0ELi128ELb0EEEEEEEEEvNT_6ParamsE$_ZN4cute3eso3ESOILb1ELb0EJNS_6LayoutINS_5tupleIJNS3_IJNS_1CILi2EEES5_S5_EEEEEENS3_IJNS3_IJNS4_ILi1EEES5_NS4_ILi4EEEEEEEEEEEiEEC2ERKSC_RKi,($_ZN7cutlass13device_kernelIN5flash19enable_sm80_to_sm89INS1_16FlashAttnBwdSm80INS1_25CollectiveMainloopBwdSm80ILi2ELi2EN4cute5tupleIJNS5_1CILi128EEES8_NS7_ILi64EEEEEENS_6half_tEfNS_4arch4Sm80ELb1ELb0ELb1ELb0ELb0ELb0ELb0ELb0ELi2ELi4ELi4ELi4ELb0EEENS1_24CollectiveEpilogueBwdGQAISA_fSD_Li256ELb0ELb0EEENS1_25SingleTileBwdLPTSchedulerILb0ELi128ELb0EEEEEEEEEvNT_6ParamsE$_ZN4cute3eso3ESOILb1ELb0EJNS_6LayoutINS_5tupleIJNS3_IJNS_1CILi2EEES5_S5_EEES5_EEENS3_IJNS3_IJNS4_ILi1EEES5_NS4_ILi4EEEEEENS4_ILi64EEEEEEEENS_10ViewEngineIPN7cutlass6half_tEEEEEC2ERKSD_RKSI_ - $_ZN7cutlass13device_kernelIN5flash19enable_sm80_to_sm89INS1_16FlashAttnBwdSm80INS1_25CollectiveMainloopBwdSm80ILi2ELi2EN4cute5tupleIJNS5_1CILi128EEES8_NS7_ILi64EEEEEENS_6half_tEfNS_4arch4Sm80ELb1ELb0ELb1ELb0ELb0ELb0ELb0ELb0ELi2ELi4ELi4ELi4ELb0EEENS1_24CollectiveEpilogueBwdGQAISA_fSD_Li256ELb0ELb0EEENS1_25SingleTileBwdLPTSchedulerILb0ELi128ELb0EEEEEEEEEvNT_6ParamsE$_ZN4cute3eso3ESOILb1ELb0EJNS_6LayoutINS_5tupleIJNS3_IJNS_1CILi2EEES5_S5_EEEEEENS3_IJNS3_IJNS4_ILi1EEES5_NS4_ILi4EEEEEEEEEEEiEEC2ERKSC_RKi)
$_ZN7cutlass13device_kernelIN5flash19enable_sm80_to_sm89INS1_16FlashAttnBwdSm80INS1_25CollectiveMainloopBwdSm80ILi2ELi2EN4cute5tupleIJNS5_1CILi128EEES8_NS7_ILi64EEEEEENS_6half_tEfNS_4arch4Sm80ELb1ELb0ELb1ELb0ELb0ELb0ELb0ELb0ELi2ELi4ELi4ELi4ELb0EEENS1_24CollectiveEpilogueBwdGQAISA_fSD_Li256ELb0ELb0EEENS1_25SingleTileBwdLPTSchedulerILb0ELi128ELb0EEEEEEEEEvNT_6ParamsE$_ZN4cute3eso3ESOILb1ELb0EJNS_6LayoutINS_5tupleIJNS3_IJNS_1CILi2EEES5_S5_EEEEEENS3_IJNS3_IJNS4_ILi1EEES5_NS4_ILi4EEEEEEEEEEEiEEC2ERKSC_RKi:
[----:B------:R-:W-:Y:S02]  /*77c0*/  IADD3 R2, R60, -c[0x0][0x20], RZ ;  /* 0x800008003c027a10 */ /* 0x000fe40007ffe0ff */
[----:B------:R-:W-:-:S03]  /*77d0*/  MOV R5, 0x0 ;  /* 0x0000000000057802 */ /* 0x000fc60000000f00 */
[----:B------:R1:W-:Y:S01]  /*77e0*/  STL [R2], R3 ;  /* 0x0000000302007387 */ /* 0x0003e20000100800 */
[----:B------:R-:W-:Y:S05]  /*77f0*/  RET.REL.NODEC R4 `(_ZN7cutlass13device_kernelIN5flash19enable_sm80_to_sm89INS1_16FlashAttnBwdSm80INS1_25CollectiveMainloopBwdSm80ILi2ELi2EN4cute5tupleIJNS5_1CILi128EEES8_NS7_ILi64EEEEEENS_6half_tEfNS_4arch4Sm80ELb1ELb0ELb1ELb0ELb0ELb0ELb0ELb0ELi2ELi4ELi4ELi4ELb0EEENS1_24CollectiveEpilogueBwdGQAISA_fSD_Li256ELb0ELb0EEENS1_25SingleTileBwdLPTSchedulerILb0ELi128ELb0EEEEEEEEEvNT_6ParamsE) ;  /* 0xffff880004007950 */ /* 0x000fea0003c3ffff */
        .type           $_ZN7cutlass13device_kernelIN5flash19enable_sm80_to_sm89INS1_16FlashAttnBwdSm80INS1_25CollectiveMainloopBwdSm80ILi2ELi2EN4cute5tupleIJNS5_1CILi128EEES8_NS7_ILi64EEEEEENS_6half_tEfNS_4arch4Sm80ELb1ELb0ELb1ELb0ELb0ELb0ELb0ELb0ELi2ELi4ELi4ELi4ELb0EEENS1_24CollectiveEpilogueBwdGQAISA_fSD_Li256ELb0ELb0EEENS1_25SingleTileBwdLPTSchedulerILb0ELi128ELb0EEEEEEEEEvNT_6ParamsE$_ZN4cute3eso3ESOILb1ELb0EJNS_6LayoutINS_5tupleIJNS3_IJNS_1CILi2EEES5_S5_EEES5_EEENS3_IJNS3_IJNS4_ILi1EEES5_NS4_ILi4EEEEEENS4_ILi64EEEEEEEENS_10ViewEngineIPN7cutlass6half_tEEEEEC2ERKSD_RKSI_,@function
        .size           $_ZN7cutlass13device_kernelIN5flash19enable_sm80_to_sm89INS1_16FlashAttnBwdSm80INS1_25CollectiveMainloopBwdSm80ILi2ELi2EN4cute5tupleIJNS5_1CILi128EEES8_NS7_ILi64EEEEEENS_6half_tEfNS_4arch4Sm80ELb1ELb0ELb1ELb0ELb0ELb0ELb0ELb0ELi2ELi4ELi4ELi4ELb0EEENS1_24CollectiveEpilogueBwdGQAISA_fSD_Li256ELb0ELb0EEENS1_25SingleTileBwdLPTSchedulerILb0ELi128ELb0EEEEEEEEEvNT_6ParamsE$_ZN4cute3eso3ESOILb1ELb0EJNS_6LayoutINS_5tupleIJNS3_IJNS_1CILi2EEES5_S5_EEES5_EEENS3_IJNS3_IJNS4_ILi1EEES5_NS4_ILi4EEEEEENS4_ILi64EEEEEEEENS_10ViewEngineIPN7cutlass6half_tEEEEEC2ERKSD_RKSI_,($_ZN7cutlass13device_kernelIN5flash19enable_sm80_to_sm89INS1_16FlashAttnBwdSm80INS1_25CollectiveMainloopBwdSm80ILi2ELi2EN4cute5tupleIJNS5_1CILi128EEES8_NS7_ILi64EEEEEENS_6half_tEfNS_4arch4Sm80ELb1ELb0ELb1ELb0ELb0ELb0ELb0ELb0ELi2ELi4ELi4ELi4ELb0EEENS1_24CollectiveEpilogueBwdGQAISA_fSD_Li256ELb0ELb0EEENS1_25SingleTileBwdLPTSchedulerILb0ELi128ELb0EEEEEEEEEvNT_6ParamsE$_ZN4cute3eso3ESOILb1ELb0EJNS_6LayoutINS_5tupleIJNS3_IJNS_1CILi2EEES5_S5_EEES5_EEENS3_IJNS3_IJNS4_ILi1EEES5_NS4_ILi4EEEEEENS4_ILi64EEEEEEEEiEEC2ERKSD_RKi - $_ZN7cutlass13device_kernelIN5flash19enable_sm80_to_sm89INS1_16FlashAttnBwdSm80INS1_25CollectiveMainloopBwdSm80ILi2ELi2EN4cute5tupleIJNS5_1CILi128EEES8_NS7_ILi64EEEEEENS_6half_tEfNS_4arch4Sm80ELb1ELb0ELb1ELb0ELb0ELb0ELb0ELb0ELi2ELi4ELi4ELi4ELb0EEENS1_24CollectiveEpilogueBwdGQAISA_fSD_Li256ELb0ELb0EEENS1_25SingleTileBwdLPTSchedulerILb0ELi128ELb0EEEEEEEEEvNT_6ParamsE$_ZN4cute3eso3ESOILb1ELb0EJNS_6LayoutINS_5tupleIJNS3_IJNS_1CILi2EEES5_S5_EEES5_EEENS3_IJNS3_IJNS4_ILi1EEES5_NS4_ILi4EEEEEENS4_ILi64EEEEEEEENS_10ViewEngineIPN7cutlass6half_tEEEEEC2ERKSD_RKSI_)
$_ZN7cutlass13device_kernelIN5flash19enable_sm80_to_sm89INS1_16FlashAttnBwdSm80INS1_25CollectiveMainloopBwdSm80ILi2ELi2EN4cute5tupleIJNS5_1CILi128EEES8_NS7_ILi64EEEEEENS_6half_tEfNS_4arch4Sm80ELb1ELb0ELb1ELb0ELb0ELb0ELb0ELb0ELi2ELi4ELi4ELi4ELb0EEENS1_24CollectiveEpilogueBwdGQAISA_fSD_Li256ELb0ELb0EEENS1_25SingleTileBwdLPTSchedulerILb0ELi128ELb0EEEEEEEEEvNT_6ParamsE$_ZN4cute3eso3ESOILb1ELb0EJNS_6LayoutINS_5tupleIJNS3_IJNS_1CILi2EEES5_S5_EEES5_EEENS3_IJNS3_IJNS4_ILi1EEES5_NS4_ILi4EEEEEENS4_ILi64EEEEEEEENS_10ViewEngineIPN7cutlass6half_tEEEEEC2ERKSD_RKSI_:
[----:B------:R-:W-:Y:S01]  /*7800*/  IADD3 R2, R60, -c[0x0][0x20], RZ ;  /* 0x800008003c027a10 */ /* 0x000fe20007ffe0ff */
[----:B------:R-:W-:Y:S01]  /*7810*/  IMAD.MOV.U32 R7, RZ, RZ, R3 ;  /* 0x000000ffff077224 */ /* 0x000fe200078e0003 */
[----:B------:R-:W-:-:S04]  /*7820*/  MOV R5, 0x0 ;  /* 0x0000000000057802 */ /* 0x000fc80000000f00 */
[----:B------:R1:W-:Y:S01]  /*7830*/  STL.64 [R2], R6 ;  /* 0x0000000602007387 */ /* 0x0003e20000100a00 */
[----:B------:R-:W-:Y:S05]  /*7840*/  RET.REL.NODEC R4 `(_ZN7cutlass13device_kernelIN5flash19enable_sm80_to_sm89INS1_16FlashAttnBwdSm80INS1_25CollectiveMainloopBwdSm80ILi2ELi2EN4cute5tupleIJNS5_1CILi128EEES8_NS7_ILi64EEEEEENS_6half_tEfNS_4arch4Sm80ELb1ELb0ELb1ELb0ELb0ELb0ELb0ELb0ELi2ELi4ELi4ELi4ELb0EEENS1_24CollectiveEpilogueBwdGQAISA_fSD_Li256ELb0ELb0EEENS1_25SingleTileBwdLPTSchedulerILb0ELi128ELb0EEEEEEEEEvNT_6ParamsE) ;  /* 0xffff87b004007950 */ /* 0x000fea0003c3ffff */
        .type           $_ZN7cutlass13device_kernelIN5flash19enable_sm80_to_sm89INS1_16FlashAttnBwdSm80INS1_25CollectiveMainloopBwdSm80ILi2ELi2EN4cute5tupleIJNS5_1CILi128EEES8_NS7_ILi64EEEEEENS_6half_tEfNS_4arch4Sm80ELb1ELb0ELb1ELb0ELb0ELb0ELb0ELb0ELi2ELi4ELi4ELi4ELb0EEENS1_24CollectiveEpilogueBwdGQAISA_fSD_Li256ELb0ELb0EEENS1_25SingleTileBwdLPTSchedulerILb0ELi128ELb0EEEEEEEEEvNT_6ParamsE$_ZN4cute3eso3ESOILb1ELb0EJNS_6LayoutINS_5tupleIJNS3_IJNS_1CILi2EEES5_S5_EEES5_EEENS3_IJNS3_IJNS4_ILi1EEES5_NS4_ILi4EEEEEENS4_ILi64EEEEEEEEiEEC2ERKSD_RKi,@function
        .size           $_ZN7cutlass13device_kernelIN5flash19enable_sm80_to_sm89INS1_16FlashAttnBwdSm80INS1_25CollectiveMainloopBwdSm80ILi2ELi2EN4cute5tupleIJNS5_1CILi128EEES8_NS7_ILi64EEEEEENS_6half_tEfNS_4arch4Sm80ELb1ELb0ELb1ELb0ELb0ELb0ELb0ELb0ELi2ELi4ELi4ELi4ELb0EEENS1_24CollectiveEpilogueBwdGQAISA_fSD_Li256ELb0ELb0EEENS1_25SingleTileBwdLPTSchedulerILb0ELi128ELb0EEEEEEEEEvNT_6ParamsE$_ZN4cute3eso3ESOILb1ELb0EJNS_6LayoutINS_5tupleIJNS3_IJNS_1CILi2EEES5_S5_EEES5_EEENS3_IJNS3_IJNS4_ILi1EEES5_NS4_ILi4EEEEEENS4_ILi64EEEEEEEEiEEC2ERKSD_RKi,($_ZN7cutlass13device_kernelIN5flash19enable_sm80_to_sm89INS1_16FlashAttnBwdSm80INS1_25CollectiveMainloopBwdSm80ILi2ELi2EN4cute5tupleIJNS5_1CILi128EEES8_NS7_ILi64EEEEEENS_6half_tEfNS_4arch4Sm80ELb1ELb0ELb1ELb0ELb0ELb0ELb0ELb0ELi2ELi4ELi4ELi4ELb0EEENS1_24CollectiveEpilogueBwdGQAISA_fSD_Li256ELb0ELb0EEENS1_25SingleTileBwdLPTSchedulerILb0ELi128ELb0EEEEEEEEEvNT_6ParamsE$_ZN4cute3eso3ESOILb1ELb0EJNS_6LayoutINS_5tupleIJNS3_IJNS_1CILi2EEES5_S5_EEES5_EEENS3_IJNS3_IJNS4_ILi1EEES5_NS4_ILi4EEEEEENS4_ILi8EEEEEEEENS_10ViewEngineIPN7cutlass6half_tEEEEEC2ERKSD_RKSI_ - $_ZN7cutlass13device_kernelIN5flash19enable_sm80_to_sm89INS1_16FlashAttnBwdSm80INS1_25CollectiveMainloopBwdSm80ILi2ELi2EN4cute5tupleIJNS5_1CILi128EEES8_NS7_ILi64EEEEEENS_6half_tEfNS_4arch4Sm80ELb1ELb0ELb1ELb0ELb0ELb0ELb0ELb0ELi2ELi4ELi4ELi4ELb0EEENS1_24CollectiveEpilogueBwdGQAISA_fSD_Li256ELb0ELb0EEENS1_25SingleTileBwdLPTSchedulerILb0ELi128ELb0EEEEEEEEEvNT_6ParamsE$_ZN4cute3eso3ESOILb1ELb0EJNS_6LayoutINS_5tupleIJNS3_IJNS_1CILi2EEES5_S5_EEES5_EEENS3_IJNS3_IJNS4_ILi1EEES5_NS4_ILi4EEEEEENS4_ILi64EEEEEEEEiEEC2ERKSD_RKi)
$_ZN7cutlass13device_kernelIN5flash19enable_sm80_to_sm89INS1_16FlashAttnBwdSm80INS1_25CollectiveMainloopBwdSm80ILi2ELi2EN4cute5tupleIJNS5_1CILi128EEES8_NS7_ILi64EEEEEENS_6half_tEfNS_4arch4Sm80ELb1ELb0ELb1ELb0ELb0ELb0ELb0ELb0ELi2ELi4ELi4ELi4ELb0EEENS1_24CollectiveEpilogueBwdGQAISA_fSD_Li256ELb0ELb0EEENS1_25SingleTileBwdLPTSchedulerILb0ELi128ELb0EEEEEEEEEvNT_6ParamsE$_ZN4cute3eso3ESOILb1ELb0EJNS_6LayoutINS_5tupleIJNS3_IJNS_1CILi2EEES5_S5_EEES5_EEENS3_IJNS3_IJNS4_ILi1EEES5_NS4_ILi4EEEEEENS4_ILi64EEEEEEEEiEEC2ERKSD_RKi:
[----:B------:R-:W-:Y:S02]  /*7850*/  IADD3 R2, R60, -c[0x0][0x20], RZ ;  /* 0x800008003c027a10 */ /* 0x000fe40007ffe0ff */
[----:B------:R-:W-:-:S03]  /*7860*/  MOV R5, 0x0 ;  /* 0x0000000000057802 */ /* 0x000fc60000000f00 */
[----:B------:R1:W-:Y:S01]  /*7870*/  STL [R2], R3 ;  /* 0x0000000302007387 */ /* 0x0003e20000100800 */
[----:B------:R-:W-:Y:S05]  /*7880*/  RET.REL.NODEC R4 `(_ZN7cutlass13device_kernelIN5flash19enable_sm80_to_sm89INS1_16FlashAttnBwdSm80INS1_25CollectiveMainloopBwdSm80ILi2ELi2EN4cute5tupleIJNS5_1CILi128EEES8_NS7_ILi64EEEEEENS_6half_tEfNS_4arch4Sm80ELb1ELb0ELb1ELb0ELb0ELb0ELb0ELb0ELi2ELi4ELi4ELi4ELb0EEENS1_24CollectiveEpilogueBwdGQAISA_fSD_Li256ELb0ELb0EEENS1_25SingleTileBwdLPTSchedulerILb0ELi128ELb0EEEEEEEEEvNT_6ParamsE) ;  /* 0xffff877004007950 */ /* 0x000fea0003c3ffff */
        .type           $_ZN7cutlass13device_kernelIN5flash19enable_sm80_to_sm89INS1_16FlashAttnBwdSm80INS1_25CollectiveMainloopBwdSm80ILi2ELi2EN4cute5tupleIJNS5_1CILi128EEES8_NS7_ILi64EEEEEENS_6half_tEfNS_4arch4Sm80ELb1ELb0ELb1ELb0ELb0ELb0ELb0ELb0ELi2ELi4ELi4ELi4ELb0EEENS1_24CollectiveEpilogueBwdGQAISA_fSD_Li256ELb0ELb0EEENS1_25SingleTileBwdLPTSchedulerILb0ELi128ELb0EEEEEEEEEvNT_6ParamsE$_ZN4cute3eso3ESOILb1ELb0EJNS_6LayoutINS_5tupleIJNS3_IJNS_1CILi2EEES5_S5_EEES5_EEENS3_IJNS3_IJNS4_ILi1EEES5_NS4_ILi4EEEEEENS4_ILi8EEEEEEEENS_10ViewEngineIPN7cutlass6half_tEEEEEC2ERKSD_RKSI_,@function
        .size           $_ZN7cutlass13device_kernelIN5flash19enable_sm80_to_sm89INS1_16FlashAttnBwdSm80INS1_25CollectiveMainloopBwdSm80ILi2ELi2EN4cute5tupleIJNS5_1CILi128EEES8_NS7_ILi64EEEEEENS_6half_tEfNS_4arch4Sm80ELb1ELb0ELb1ELb0ELb0ELb0ELb0ELb0ELi2ELi4ELi4ELi4ELb0EEENS1_24CollectiveEpilogueBwdGQAISA_fSD_Li256ELb0ELb0EEENS1_25SingleTileBwdLPTSchedulerILb0ELi128ELb0EEEEEEEEEvNT_6ParamsE$_ZN4cute3eso3ESOILb1ELb0EJNS_6LayoutINS_5tupleIJNS3_IJNS_1CILi2EEES5_S5_EEES5_EEENS3_IJNS3_IJNS4_ILi1EEES5_NS4_ILi4EEEEEENS4_ILi8EEEEEEEENS_10ViewEngineIPN7cutlass6half_tEEEEEC2ERKSD_RKSI_,($_ZN7cutlass13device_kernelIN5flash19enable_sm80_to_sm89INS1_16FlashAttnBwdSm80INS1_25CollectiveMainloopBwdSm80ILi2ELi2EN4cute5tupleIJNS5_1CILi128EEES8_NS7_ILi64EEEEEENS_6half_tEfNS_4arch4Sm80ELb1ELb0ELb1ELb0ELb0ELb0ELb0ELb0ELi2ELi4ELi4ELi4ELb0EEENS1_24CollectiveEpilogueBwdGQAISA_fSD_Li256ELb0ELb0EEENS1_25SingleTileBwdLPTSchedulerILb0ELi128ELb0EEEEEEEEEvNT_6ParamsE$_ZN4cute3eso3ESOILb1ELb0EJNS_6LayoutINS_5tupleIJNS3_IJNS_1CILi2EEES5_S5_EEES5_EEENS3_IJNS3_IJNS4_ILi1EEES5_NS4_ILi4EEEEEENS4_ILi8EEEEEEEEiEEC2ERKSD_RKi - $_ZN7cutlass13device_kernelIN5flash19enable_sm80_to_sm89INS1_16FlashAttnBwdSm80INS1_25CollectiveMainloopBwdSm80ILi2ELi2EN4cute5tupleIJNS5_1CILi128EEES8_NS7_ILi64EEEEEENS_6half_tEfNS_4arch4Sm80ELb1ELb0ELb1ELb0ELb0ELb0ELb0ELb0ELi2ELi4ELi4ELi4ELb0EEENS1_24CollectiveEpilogueBwdGQAISA_fSD_Li256ELb0ELb0EEENS1_25SingleTileBwdLPTSchedulerILb0ELi128ELb0EEEEEEEEEvNT_6ParamsE$_ZN4cute3eso3ESOILb1ELb0EJNS_6LayoutINS_5tupleIJNS3_IJNS_1CILi2EEES5_S5_EEES5_EEENS3_IJNS3_IJNS4_ILi1EEES5_NS4_ILi4EEEEEENS4_ILi8EEEEEEEENS_10ViewEngineIPN7cutlass6half_tEEEEEC2ERKSD_RKSI_)
$_ZN7cutlass13device_kernelIN5flash19enable_sm80_to_sm89INS1_16FlashAttnBwdSm80INS1_25CollectiveMainloopBwdSm80ILi2ELi2EN4cute5tupleIJNS5_1CILi128EEES8_NS7_ILi64EEEEEENS_6half_tEfNS_4arch4Sm80ELb1ELb0ELb1ELb0ELb0ELb0ELb0ELb0ELi2ELi4ELi4ELi4ELb0EEENS1_24CollectiveEpilogueBwdGQAISA_fSD_Li256ELb0ELb0EEENS1_25SingleTileBwdLPTSchedulerILb0ELi128ELb0EEEEEEEEEvNT_6ParamsE$_ZN4cute3eso3ESOILb1ELb0EJNS_6LayoutINS_5tupleIJNS3_IJNS_1CILi2EEES5_S5_EEES5_EEENS3_IJNS3_IJNS4_ILi1EEES5_NS4_ILi4EEEEEENS4_ILi8EEEEEEEENS_10ViewEngineIPN7cutlass6half_tEEEEEC2ERKSD_RKSI_:
[----:B------:R-:W-:Y:S01]  /*7890*/  IADD3 R2, R60, -c[0x0][0x20], RZ ;  /* 0x800008003c027a10 */ /* 0x000fe20007ffe0ff */
[----:B------:R-:W-:Y:S01]  /*78a0*/  IMAD.MOV.U32 R11, RZ, RZ, R3 ;  /* 0x000000ffff0b7224 */ /* 0x000fe200078e0003 */
[----:B------:R-:W-:-:S04]  /*78b0*/  MOV R7, 0x0 ;  /* 0x0000000000077802 */ /* 0x000fc80000000f00 */
[----:B------:R1:W-:Y:S01]  /*78c0*/  STL.64 [R2], R10 ;  /* 0x0000000a02007387 */ /* 0x0003e20000100a00 */
[----:B------:R-:W-:Y:S05]  /*78d0*/  RET.REL.NODEC R6 `(_ZN7cutlass13device_kernelIN5flash19enable_sm80_to_sm89INS1_16FlashAttnBwdSm80INS1_25CollectiveMainloopBwdSm80ILi2ELi2EN4cute5tupleIJNS5_1CILi128EEES8_NS7_ILi64EEEEEENS_6half_tEfNS_4arch4Sm80ELb1ELb0ELb1ELb0ELb0ELb0ELb0ELb0ELi2ELi4ELi4ELi4ELb0EEENS1_24CollectiveEpilogueBwdGQAISA_fSD_Li256ELb0ELb0EEENS1_25SingleTileBwdLPTSchedulerILb0ELi128ELb0EEEEEEEEEvNT_6ParamsE) ;  /* 0xffff872006007950 */ /* 0x000fea0003c3ffff */
        .type           $_ZN7cutlass13device_kernelIN5flash19enable_sm80_to_sm89INS1_16FlashAttnBwdSm80INS1_25CollectiveMainloopBwdSm80ILi2ELi2EN4cute5tupleIJNS5_1CILi128EEES8_NS7_ILi64EEEEEENS_6half_tEfNS_4arch4Sm80ELb1ELb0ELb1ELb0ELb0ELb0ELb0ELb0ELi2ELi4ELi4ELi4ELb0EEENS1_24CollectiveEpilogueBwdGQAISA_fSD_Li256ELb0ELb0EEENS1_25SingleTileBwdLPTSchedulerILb0ELi128ELb0EEEEEEEEEvNT_6ParamsE$_ZN4cute3eso3ESOILb1ELb0EJNS_6LayoutINS_5tupleIJNS3_IJNS_1CILi2EEES5_S5_EEES5_EEENS3_IJNS3_IJNS4_ILi1EEES5_NS4_ILi4EEEEEENS4_ILi8EEEEEEEEiEEC2ERKSD_RKi,@function
        .size           $_ZN7cutlass13device_kernelIN5flash19enable_sm80_to_sm89INS1_16FlashAttnBwdSm80INS1_25CollectiveMainloopBwdSm80ILi2ELi2EN4cute5tupleIJNS5_1CILi128EEES8_NS7_ILi64EEEEEENS_6half_tEfNS_4arch4Sm80ELb1ELb0ELb1ELb0ELb0ELb0ELb0ELb0ELi2ELi4ELi4ELi4ELb0EEENS1_24CollectiveEpilogueBwdGQAISA_fSD_Li256ELb0ELb0EEENS1_25SingleTileBwdLPTSchedulerILb0ELi128ELb0EEEEEEEEEvNT_6ParamsE$_ZN4cute3eso3ESOILb1ELb0EJNS_6LayoutINS_5tupleIJNS3_IJNS_1CILi2EEES5_S5_EEES5_EEENS3_IJNS3_IJNS4_ILi1EEES5_NS4_ILi4EEEEEENS4_ILi8EEEEEEEEiEEC2ERKSD_RKi,($_ZN7cutlass13device_kernelIN5flash19enable_sm80_to_sm89INS1_16FlashAttnBwdSm80INS1_25CollectiveMainloopBwdSm80ILi2ELi2EN4cute5tupleIJNS5_1CILi128EEES8_NS7_ILi64EEEEEENS_6half_tEfNS_4arch4Sm80ELb1ELb0ELb1ELb0ELb0ELb0ELb0ELb0ELi2ELi4ELi4ELi4ELb0EEENS1_24CollectiveEpilogueBwdGQAISA_fSD_Li256ELb0ELb0EEENS1_25SingleTileBwdLPTSchedulerILb0ELi128ELb0EEEEEEEEEvNT_6ParamsE$_ZN4cute3eso3ESOILb1ELb0EJNS_6LayoutINS_5tupleIJNS3_IJNS_1CILi4EEENS4_ILi1EEEEEEEEENS3_IJNS3_IJS6_NS4_ILi0EEEEEEEEEEENS_10ViewEngineIPjEEEEC2ERKSC_RKSF_ - $_ZN7cutlass13device_kernelIN5flash19enable_sm80_to_sm89INS1_16FlashAttnBwdSm80INS1_25CollectiveMainloopBwdSm80ILi2ELi2EN4cute5tupleIJNS5_1CILi128EEES8_NS7_ILi64EEEEEENS_6half_tEfNS_4arch4Sm80ELb1ELb0ELb1ELb0ELb0ELb0ELb0ELb0ELi2ELi4ELi4ELi4ELb0EEENS1_24CollectiveEpilogueBwdGQAISA_fSD_Li256ELb0ELb0EEENS1_25SingleTileBwdLPTSchedulerILb0ELi128ELb0EEEEEEEEEvNT_6ParamsE$_ZN4cute3eso3ESOILb1ELb0EJNS_6LayoutINS_5tupleIJNS3_IJNS_1CILi2EEES5_S5_EEES5_EEENS3_IJNS3_IJNS4_ILi1EEES5_NS4_ILi4EEEEEENS4_ILi8EEEEEEEEiEEC2ERKSD_RKi)
$_ZN7cutlass13device_kernelIN5flash19enable_sm80_to_sm89INS1_16FlashAttnBwdSm80INS1_25CollectiveMainloopBwdSm80ILi2ELi2EN4cute5tupleIJNS5_1CILi128EEES8_NS7_ILi64EEEEEENS_6half_tEfNS_4arch4Sm80ELb1ELb0ELb1ELb0ELb0ELb0ELb0ELb0ELi2ELi4ELi4ELi4ELb0EEENS1_24CollectiveEpilogueBwdGQAISA_fSD_Li256ELb0ELb0EEENS1_25SingleTileBwdLPTSchedulerILb0ELi128ELb0EEEEEEEEEvNT_6ParamsE$_ZN4cute3eso3ESOILb1ELb0EJNS_6LayoutINS_5tupleIJNS3_IJNS_1CILi2EEES5_S5_EEES5_EEENS3_IJNS3_IJNS4_ILi1EEES5_NS4_ILi4EEEEEENS4_ILi8EEEEEEEEiEEC2ERKSD_RKi:
[----:B------:R-:W-:Y:S02]  /*78e0*/  IADD3 R2, R60, -c[0x0][0x20], RZ ;  /* 0x800008003c027a10 */ /* 0x000fe40007ffe0ff */
[----:B------:R-:W-:-:S03]  /*78f0*/  MOV R13, 0x0 ;  /* 0x00000000000d7802 */ /* 0x000fc60000000f00 */
[----:B------:R1:W-:Y:S01]  /*7900*/  STL [R2], R3 ;  /* 0x0000000302007387 */ /* 0x0003e20000100800 */
[----:B------:R-:W-:Y:S05]  /*7910*/  RET.REL.NODEC R12 `(_ZN7cutlass13device_kernelIN5flash19enable_sm80_to_sm89INS1_16FlashAttnBwdSm80INS1_25CollectiveMainloopBwdSm80ILi2ELi2EN4cute5tupleIJNS5_1CILi128EEES8_NS7_ILi64EEEEEENS_6half_tEfNS_4arch4Sm80ELb1ELb0ELb1ELb0ELb0ELb0ELb0ELb0ELi2ELi4ELi4ELi4ELb0EEENS1_24CollectiveEpilogueBwdGQAISA_fSD_Li256ELb0ELb0EEENS1_25SingleTileBwdLPTSchedulerILb0ELi128ELb0EEEEEEEEEvNT_6ParamsE) ;  /* 0xffff86e00c007950 */ /* 0x000fea0003c3ffff */
        .type           $_ZN7cutlass13device_kernelIN5flash19enable_sm80_to_sm89INS1_16FlashAttnBwdSm80INS1_25CollectiveMainloopBwdSm80ILi2ELi2EN4cute5tupleIJNS5_1CILi128EEES8_NS7_ILi64EEEEEENS_6half_tEfNS_4arch4Sm80ELb1ELb0ELb1ELb0ELb0ELb0ELb0ELb0ELi2ELi4ELi4ELi4ELb0EEENS1_24CollectiveEpilogueBwdGQAISA_fSD_Li256ELb0ELb0EEENS1_25SingleTileBwdLPTSchedulerILb0ELi128ELb0EEEEEEEEEvNT_6ParamsE$_ZN4cute3eso3ESOILb1ELb0EJNS_6LayoutINS_5tupleIJNS3_IJNS_1CILi4EEENS4_ILi1EEEEEEEEENS3_IJNS3_IJS6_NS4_ILi0EEEEEEEEEEENS_10ViewEngineIPjEEEEC2ERKSC_RKSF_,@function
        .size           $_ZN7cutlass13device_kernelIN5flash19enable_sm80_to_sm89INS1_16FlashAttnBwdSm80INS1_25CollectiveMainloopBwdSm80ILi2ELi2EN4cute5tupleIJNS5_1CILi128EEES8_NS7_ILi64EEEEEENS_6half_tEfNS_4arch4Sm80ELb1ELb0ELb1ELb0ELb0ELb0ELb0ELb0ELi2ELi4ELi4ELi4ELb0EEENS1_24CollectiveEpilogueBwdGQAISA_fSD_Li256ELb0ELb0EEENS1_25SingleTileBwdLPTSchedulerILb0ELi128ELb0EEEEEEEEEvNT_6ParamsE$_ZN4cute3eso3ESOILb1ELb0EJNS_6LayoutINS_5tupleIJNS3_IJNS_1CILi4EEENS4_ILi1EEEEEEEEENS3_IJNS3_IJS6_NS4_ILi0EEEEEEEEEEENS_10ViewEngineIPjEEEEC2ERKSC_RKSF_,($_ZN7cutlass13device_kernelIN5flash19enable_sm80_to_sm89INS1_16FlashAttnBwdSm80INS1_25CollectiveMainloopBwdSm80ILi2ELi2EN4cute5tupleIJNS5_1CILi128EEES8_NS7_ILi64EEEEEENS_6half_tEfNS_4arch4Sm80ELb1ELb0ELb1ELb0ELb0ELb0ELb0ELb0ELi2ELi4ELi4ELi4ELb0EEENS1_24CollectiveEpilogueBwdGQAISA_fSD_Li256ELb0ELb0EEENS1_25SingleTileBwdLPTSchedulerILb0ELi128ELb0EEEEEEEEEvNT_6ParamsE$_ZN4cute3eso3ESOILb1ELb0EJNS_6LayoutINS_5tupleIJNS3_IJNS_1CILi8EEENS4_ILi1EEEEEEEEENS3_IJNS3_IJS6_NS4_ILi0EEEEEEEEEEENS_10ViewEngineINS_8smem_ptrIPN7cutlass6half_tEEEEEEEC2ERKSC_RKSJ_ - $_ZN7cutlass13device_kernelIN5flash19enable_sm80_to_sm89INS1_16FlashAttnBwdSm80INS1_25CollectiveMainloopBwdSm80ILi2ELi2EN4cute5tupleIJNS5_1CILi128EEES8_NS7_ILi64EEEEEENS_6half_tEfNS_4arch4Sm80ELb1ELb0ELb1ELb0ELb0ELb0ELb0ELb0ELi2ELi4ELi4ELi4ELb0EEENS1_24CollectiveEpilogueBwdGQAISA_fSD_Li256ELb0ELb0EEENS1_25SingleTileBwdLPTSchedulerILb0ELi128ELb0EEEEEEEEEvNT_6ParamsE$_ZN4cute3eso3ESOILb1ELb0EJNS_6LayoutINS_5tupleIJNS3_IJNS_1CILi4EEENS4_ILi1EEEEEEEEENS3_IJNS3_IJS6_NS4_ILi0EEEEEEEEEEENS_10ViewEngineIPjEEEEC2ERKSC_RKSF_)
$_ZN7cutlass13device_kernelIN5flash19enable_sm80_to_sm89INS1_16FlashAttnBwdSm80INS1_25CollectiveMainloopBwdSm80ILi2ELi2EN4cute5tupleIJNS5_1CILi128EEES8_NS7_ILi64EEEEEENS_6half_tEfNS_4arch4Sm80ELb1ELb0ELb1ELb0ELb0ELb0ELb0ELb0ELi2ELi4ELi4ELi4ELb0EEENS1_24CollectiveEpilogueBwdGQAISA_fSD_Li256ELb0ELb0EEENS1_25SingleTileBwdLPTSchedulerILb0ELi128ELb0EEEEEEEEEvNT_6ParamsE$_ZN4cute3eso3ESOILb1ELb0EJNS_6LayoutINS_5tupleIJNS3_IJNS_1CILi4EEENS4_ILi1EEEEEEEEENS3_IJNS3_IJS6_NS4_ILi0EEEEEEEEEEENS_10ViewEngineIPjEEEEC2ERKSC_RKSF_:
[----:B------:R-:W-:Y:S02]  /*7920*/  IADD3 R2, R82, -c[0x0][0x20], RZ ;  /* 0x8000080052027a10 */ /* 0x000fe40007ffe0ff */
[----:B------:R-:W-:-:S03]  /*7930*/  MOV R39, 0x0 ;  /* 0x0000000000277802 */ /* 0x000fc60000000f00 */
[----:B------:R1:W-:Y:S01]  /*7940*/  STL.64 [R2], R36 ;  /* 0x0000002402007387 */ /* 0x0003e20000100a00 */
[----:B------:R-:W-:Y:S05]  /*7950*/  RET.REL.NODEC R38 `(_ZN7cutlass13device_kernelIN5flash19enable_sm80_to_sm89INS1_16FlashAttnBwdSm80INS1_25CollectiveMainloopBwdSm80ILi2ELi2EN4cute5tupleIJNS5_1CILi128EEES8_NS7_ILi64EEEEEENS_6half_tEfNS_4arch4Sm80ELb1ELb0ELb1ELb0ELb0ELb0ELb0ELb0ELi2ELi4ELi4ELi4ELb0EEENS1_24CollectiveEpilogueBwdGQAISA_fSD_Li256ELb0ELb0EEENS1_25SingleTileBwdLPTSchedulerILb0ELi128ELb0EEEEEEEEEvNT_6ParamsE) ;  /* 0xffff86a026007950 */ /* 0x000fea0003c3ffff */
        .type           $_ZN7cutlass13device_kernelIN5flash19enable_sm80_to_sm89INS1_16FlashAttnBwdSm80INS1_25CollectiveMainloopBwdSm80ILi2ELi2EN4cute5tupleIJNS5_1CILi128EEES8_NS7_ILi64EEEEEENS_6half_tEfNS_4arch4Sm80ELb1ELb0ELb1ELb0ELb0ELb0ELb0ELb0ELi2ELi4ELi4ELi4ELb0EEENS1_24CollectiveEpilogueBwdGQAISA_fSD_Li256ELb0ELb0EEENS1_25SingleTileBwdLPTSchedulerILb0ELi128ELb0EEEEEEEEEvNT_6ParamsE$_ZN4cute3eso3ESOILb1ELb0EJNS_6LayoutINS_5tupleIJNS3_IJNS_1CILi8EEENS4_ILi1EEEEEEEEENS3_IJNS3_IJS6_NS4_ILi0EEEEEEEEEEENS_10ViewEngineINS_8smem_ptrIPN7cutlass6half_tEEEEEEEC2ERKSC_RKSJ_,@function
        .size           $_ZN7cutlass13device_kernelIN5flash19enable_sm80_to_sm89INS1_16FlashAttnBwdSm80INS1_25CollectiveMainloopBwdSm80ILi2ELi2EN4cute5tupleIJNS5_1CILi128EEES8_NS7_ILi64EEEEEENS_6half_tEfNS_4arch4Sm80ELb1ELb0ELb1ELb0ELb0ELb0ELb0ELb0ELi2ELi4ELi4ELi4ELb0EEENS1_24CollectiveEpilogueBwdGQAISA_fSD_Li256ELb0ELb0EEENS1_25SingleTileBwdLPTSchedulerILb0ELi128ELb0EEEEEEEEEvNT_6ParamsE$_ZN4cute3eso3ESOILb1ELb0EJNS_6LayoutINS_5tupleIJNS3_IJNS_1CILi8EEENS4_ILi1EEEEEEEEENS3_IJNS3_IJS6_NS4_ILi0EEEEEEEEEEENS_10ViewEngineINS_8smem_ptrIPN7cutlass6half_tEEEEEEEC2ERKSC_RKSJ_,($_ZN7cutlass13device_kernelIN5flash19enable_sm80_to_sm89INS1_16FlashAttnBwdSm80INS1_25CollectiveMainloopBwdSm80ILi2ELi2EN4cute5tupleIJNS5_1CILi128EEES8_NS7_ILi64EEEEEENS_6half_tEfNS_4arch4Sm80ELb1ELb0ELb1ELb0ELb0ELb0ELb0ELb0ELi2ELi4ELi4ELi4ELb0EEENS1_24CollectiveEpilogueBwdGQAISA_fSD_Li256ELb0ELb0EEENS1_25SingleTileBwdLPTSchedulerILb0ELi128ELb0EEEEEEEEEvNT_6ParamsE$_ZN4cute3eso3ESOILb1ELb0EJNS_6LayoutINS_5tupleIJNS3_IJNS_1CILi8EEENS4_ILi1EEEEEEEEENS3_IJNS3_IJS6_NS4_ILi0EEEEEEEEEEENS_10ViewEngineIPN7cutlass6half_tEEEEEC2ERKSC_RKSH_ - $_ZN7cutlass13device_kernelIN5flash19enable_sm80_to_sm89INS1_16FlashAttnBwdSm80INS1_25CollectiveMainloopBwdSm80ILi2ELi2EN4cute5tupleIJNS5_1CILi128EEES8_NS7_ILi64EEEEEENS_6half_tEfNS_4arch4Sm80ELb1ELb0ELb1ELb0ELb0ELb0ELb0ELb0ELi2ELi4ELi4ELi4ELb0EEENS1_24CollectiveEpilogueBwdGQAISA_fSD_Li256ELb0ELb0EEENS1_25SingleTileBwdLPTSchedulerILb0ELi128ELb0EEEEEEEEEvNT_6ParamsE$_ZN4cute3eso3ESOILb1ELb0EJNS_6LayoutINS_5tupleIJNS3_IJNS_1CILi8EEENS4_ILi1EEEEEEEEENS3_IJNS3_IJS6_NS4_ILi0EEEEEEEEEEENS_10ViewEngineINS_8smem_ptrIPN7cutlass6half_tEEEEEEEC2ERKSC_RKSJ_)
$_ZN7cutlass13device_kernelIN5flash19enable_sm80_to_sm89INS1_16FlashAttnBwdSm80INS1_25CollectiveMainloopBwdSm80ILi2ELi2EN4cute5tupleIJNS5_1CILi128EEES8_NS7_ILi64EEEEEENS_6half_tEfNS_4arch4Sm80ELb1ELb0ELb1ELb0ELb0ELb0ELb0ELb0ELi2ELi4ELi4ELi4ELb0EEENS1_24CollectiveEpilogueBwdGQAISA_fSD_Li256ELb0ELb0EEENS1_25SingleTileBwdLPTSchedulerILb0ELi128ELb0EEEEEEEEEvNT_6ParamsE$_ZN4cute3eso3ESOILb1ELb0EJNS_6LayoutINS_5tupleIJNS3_IJNS_1CILi8EEENS4_ILi1EEEEEEEEENS3_IJNS3_IJS6_NS4_ILi0EEEEEEEEEEENS_10ViewEngineINS_8smem_ptrIPN7cutlass6half_tEEEEEEEC2ERKSC_RKSJ_:
[----:B------:R-:W-:Y:S02]  /*7960*/  IADD3 R36, R82, -c[0x0][0x20], RZ ;  /* 0x8000080052247a10 */ /* 0x000fe40007ffe0ff */
[----:B------:R-:W-:-:S03]  /*7970*/  MOV R39, 0x0 ;  /* 0x0000000000277802 */ /* 0x000fc60000000f00 */
[----:B------:R1:W-:Y:S01]  /*7980*/  STL.64 [R36], R2 ;  /* 0x0000000224007387 */ /* 0x0003e20000100a00 */
[----:B------:R-:W-:Y:S05]  /*7990*/  RET.REL.NODEC R38 `(_ZN7cutlass13device_kernelIN5flash19enable_sm80_to_sm89INS1_16FlashAttnBwdSm80INS1_25CollectiveMainloopBwdSm80ILi2ELi2EN4cute5tupleIJNS5_1CILi128EEES8_NS7_ILi64EEEEEENS_6half_tEfNS_4arch4Sm80ELb1ELb0ELb1ELb0ELb0ELb0ELb0ELb0ELi2ELi4ELi4ELi4ELb0EEENS1_24CollectiveEpilogueBwdGQAISA_fSD_Li256ELb0ELb0EEENS1_25SingleTileBwdLPTSchedulerILb0ELi128ELb0EEEEEEEEEvNT_6ParamsE) ;  /* 0xffff866026007950 */ /* 0x000fea0003c3ffff */
        .type           $_ZN7cutlass13device_kernelIN5flash19enable_sm80_to_sm89INS1_16FlashAttnBwdSm80INS1_25CollectiveMainloopBwdSm80ILi2ELi2EN4cute5tupleIJNS5_1CILi128EEES8_NS7_ILi64EEEEEENS_6half_tEfNS_4arch4Sm80ELb1ELb0ELb1ELb0ELb0ELb0ELb0ELb0ELi2ELi4ELi4ELi4ELb0EEENS1_24CollectiveEpilogueBwdGQAISA_fSD_Li256ELb0ELb0EEENS1_25SingleTileBwdLPTSchedulerILb0ELi128ELb0EEEEEEEEEvNT_6ParamsE$_ZN4cute3eso3ESOILb1ELb0EJNS_6LayoutINS_5tupleIJNS3_IJNS_1CILi8EEENS4_ILi1EEEEEEEEENS3_IJNS3_IJS6_NS4_ILi0EEEEEEEEEEENS_10ViewEngineIPN7cutlass6half_tEEEEEC2ERKSC_RKSH_,@function
        .size           $_ZN7cutlass13device_kernelIN5flash19enable_sm80_to_sm89INS1_16FlashAttnBwdSm80INS1_25CollectiveMainloopBwdSm80ILi2ELi2EN4cute5tupleIJNS5_1CILi128EEES8_NS7_ILi64EEEEEENS_6half_tEfNS_4arch4Sm80ELb1ELb0ELb1ELb0ELb0ELb0ELb0ELb0ELi2ELi4ELi4ELi4ELb0EEENS1_24CollectiveEpilogueBwdGQAISA_fSD_Li256ELb0ELb0EEENS1_25SingleTileBwdLPTSchedulerILb0ELi128ELb0EEEEEEEEEvNT_6ParamsE$_ZN4cute3eso3ESOILb1ELb0EJNS_6LayoutINS_5tupleIJNS3_IJNS_1CILi8EEENS4_ILi1EEEEEEEEENS3_IJNS3_IJS6_NS4_ILi0EEEEEEEEEEENS_10ViewEngineIPN7cutlass6half_tEEEEEC2ERKSC_RKSH_,($_ZN7cutlass13device_kernelIN5flash19enable_sm80_to_sm89INS1_16FlashAttnBwdSm80INS1_25CollectiveMainloopBwdSm80ILi2ELi2EN4cute5tupleIJNS5_1CILi128EEES8_NS7_ILi64EEEEEENS_6half_tEfNS_4arch4Sm80ELb1ELb0ELb1ELb0ELb0ELb0ELb0ELb0ELi2ELi4ELi4ELi4ELb0EEENS1_24CollectiveEpilogueBwdGQAISA_fSD_Li256ELb0ELb0EEENS1_25SingleTileBwdLPTSchedulerILb0ELi128ELb0EEEEEEEEEvNT_6ParamsE$_ZN4cute3eso3ESOILb1ELb0EJNS_6LayoutINS_5tupleIJNS3_IJNS_1CILi8EEENS4_ILi1EEEEEEEEENS3_IJNS3_IJS6_NS4_ILi0EEEEEEEEEEEiEEC2ERKSC_RKi - $_ZN7cutlass13device_kernelIN5flash19enable_sm80_to_sm89INS1_16FlashAttnBwdSm80INS1_25CollectiveMainloopBwdSm80ILi2ELi2EN4cute5tupleIJNS5_1CILi128EEES8_NS7_ILi64EEEEEENS_6half_tEfNS_4arch4Sm80ELb1ELb0ELb1ELb0ELb0ELb0ELb0ELb0ELi2ELi4ELi4ELi4ELb0EEENS1_24CollectiveEpilogueBwdGQAISA_fSD_Li256ELb0ELb0EEENS1_25SingleTileBwdLPTSchedulerILb0ELi128ELb0EEEEEEEEEvNT_6ParamsE$_ZN4cute3eso3ESOILb1ELb0EJNS_6LayoutINS_5tupleIJNS3_IJNS_1CILi8EEENS4_ILi1EEEEEEEEENS3_IJNS3_IJS6_NS4_ILi0EEEEEEEEEEENS_10ViewEngineIPN7cutlass6half_tEEEEEC2ERKSC_RKSH_)
$_ZN7cutlass13device_kernelIN5flash19enable_sm80_to_sm89INS1_16FlashAttnBwdSm80INS1_25CollectiveMainloopBwdSm80ILi2ELi2EN4cute5tupleIJNS5_1CILi128EEES8_NS7_ILi64EEEEEENS_6half_tEfNS_4arch4Sm80ELb1ELb0ELb1ELb0ELb0ELb0ELb0ELb0ELi2ELi4ELi4ELi4ELb0EEENS1_24CollectiveEpilogueBwdGQAISA_fSD_Li256ELb0ELb0EEENS1_25SingleTileBwdLPTSchedulerILb0ELi128ELb0EEEEEEEEEvNT_6ParamsE$_ZN4cute3eso3ESOILb1ELb0EJNS_6LayoutINS_5tupleIJNS3_IJNS_1CILi8EEENS4_ILi1EEEEEEEEENS3_IJNS3_IJS6_NS4_ILi0EEEEEEEEEEENS_10ViewEngineIPN7cutlass6half_tEEEEEC2ERKSC_RKSH_:
[----:B------:R-:W-:Y:S01]  /*79a0*/  IADD3 R36, R82, -c[0x0][0x20], RZ ;  /* 0x8000080052247a10 */ /* 0x000fe20007ffe0ff */
[----:B------:R-:W-:Y:S01]  /*79b0*/  IMAD.MOV.U32 R47, RZ, RZ, R37 ;  /* 0x000000ffff2f7224 */ /* 0x000fe200078e0025 */
[----:B------:R-:W-:-:S04]  /*79c0*/  MOV R39, 0x0 ;  /* 0x0000000000277802 */ /* 0x000fc80000000f00 */
[----:B------:R1:W-:Y:S01]  /*79d0*/  STL.64 [R36], R46 ;  /* 0x0000002e24007387 */ /* 0x0003e20000100a00 */
[----:B------:R-:W-:Y:S05]  /*79e0*/  RET.REL.NODEC R38 `(_ZN7cutlass13device_kernelIN5flash19enable_sm80_to_sm89INS1_16FlashAttnBwdSm80INS1_25CollectiveMainloopBwdSm80ILi2ELi2EN4cute5tupleIJNS5_1CILi128EEES8_NS7_ILi64EEEEEENS_6half_tEfNS_4arch4Sm80ELb1ELb0ELb1ELb0ELb0ELb0ELb0ELb0ELi2ELi4ELi4ELi4ELb0EEENS1_24CollectiveEpilogueBwdGQAISA_fSD_Li256ELb0ELb0EEENS1_25SingleTileBwdLPTSchedulerILb0ELi128ELb0EEEEEEEEEvNT_6ParamsE) ;  /* 0xffff861026007950 */ /* 0x000fea0003c3ffff */
        .type           $_ZN7cutlass13device_kernelIN5flash19enable_sm80_to_sm89INS1_16FlashAttnBwdSm80INS1_25CollectiveMainloopBwdSm80ILi2ELi2EN4cute5tupleIJNS5_1CILi128EEES8_NS7_ILi64EEEEEENS_6half_tEfNS_4arch4Sm80ELb1ELb0ELb1ELb0ELb0ELb0ELb0ELb0ELi2ELi4ELi4ELi4ELb0EEENS1_24CollectiveEpilogueBwdGQAISA_fSD_Li256ELb0ELb0EEENS1_25SingleTileBwdLPTSchedulerILb0ELi128ELb0EEEEEEEEEvNT_6ParamsE$_ZN4cute3eso3ESOILb1ELb0EJNS_6LayoutINS_5tupleIJNS3_IJNS_1CILi8EEENS4_ILi1EEEEEEEEENS3_IJNS3_IJS6_NS4_ILi0EEEEEEEEEEEiEEC2ERKSC_RKi,@function
        .size           $_ZN7cutlass13device_kernelIN5flash19enable_sm80_to_sm89INS1_16FlashAttnBwdSm80INS1_25CollectiveMainloopBwdSm80ILi2ELi2EN4cute5tupleIJNS5_1CILi128EEES8_NS7_ILi64EEEEEENS_6half_tEfNS_4arch4Sm80ELb1ELb0ELb1ELb0ELb0ELb0ELb0ELb0ELi2ELi4ELi4ELi4ELb0EEENS1_24CollectiveEpilogueBwdGQAISA_fSD_Li256ELb0ELb0EEENS1_25SingleTileBwdLPTSchedulerILb0ELi128ELb0EEEEEEEEEvNT_6ParamsE$_ZN4cute3eso3ESOILb1ELb0EJNS_6LayoutINS_5tupleIJNS3_IJNS_1CILi8EEENS4_ILi1EEEEEEEEENS3_IJNS3_IJS6_NS4_ILi0EEEEEEEEEEEiEEC2ERKSC_RKi,($_ZN7cutlass13device_kernelIN5flash19enable_sm80_to_sm89INS1_16FlashAttnBwdSm80INS1_25CollectiveMainloopBwdSm80ILi2ELi2EN4cute5tupleIJNS5_1CILi128EEES8_NS7_ILi64EEEEEENS_6half_tEfNS_4arch4Sm80ELb1ELb0ELb1ELb0ELb0ELb0ELb0ELb0ELi2ELi4ELi4ELi4ELb0EEENS1_24CollectiveEpilogueBwdGQAISA_fSD_Li256ELb0ELb0EEENS1_25SingleTileBwdLPTSchedulerILb0ELi128ELb0EEEEEEEEEvNT_6ParamsE$_ZN4cute3eso3ESOILb1ELb0EJNS_6LayoutINS_5tupleIJNS3_IJNS_1CILi8EEENS4_ILi1EEEEEENS3_IJNS4_ILi2EEEEEEEEENS3_IJNS3_IJS6_NS4_ILi0EEEEEENS3_IJNS4_ILi4096EEEEEEEEEEENS_10ViewEngineINS_8smem_ptrIPN7cutlass6half_tEEEEEEEC2ERKSG_RKSN_ - $_ZN7cutlass13device_kernelIN5flash19enable_sm80_to_sm89INS1_16FlashAttnBwdSm80INS1_25CollectiveMainloopBwdSm80ILi2ELi2EN4cute5tupleIJNS5_1CILi128EEES8_NS7_ILi64EEEEEENS_6half_tEfNS_4arch4Sm80ELb1ELb0ELb1ELb0ELb0ELb0ELb0ELb0ELi2ELi4ELi4ELi4ELb0EEENS1_24CollectiveEpilogueBwdGQAISA_fSD_Li256ELb0ELb0EEENS1_25SingleTileBwdLPTSchedulerILb0ELi128ELb0EEEEEEEEEvNT_6ParamsE$_ZN4cute3eso3ESOILb1ELb0EJNS_6LayoutINS_5tupleIJNS3_IJNS_1CILi8EEENS4_ILi1EEEEEEEEENS3_IJNS3_IJS6_NS4_ILi0EEEEEEEEEEEiEEC2ERKSC_RKi)
$_ZN7cutlass13device_kernelIN5flash19enable_sm80_to_sm89INS1_16FlashAttnBwdSm80INS1_25CollectiveMainloopBwdSm80ILi2ELi2EN4cute5tupleIJNS5_1CILi128EEES8_NS7_ILi64EEEEEENS_6half_tEfNS_4arch4Sm80ELb1ELb0ELb1ELb0ELb0ELb0ELb0ELb0ELi2ELi4ELi4ELi4ELb0EEENS1_24CollectiveEpilogueBwdGQAISA_fSD_Li256ELb0ELb0EEENS1_25SingleTileBwdLPTSchedulerILb0ELi128ELb0EEEEEEEEEvNT_6ParamsE$_ZN4cute3eso3ESOILb1ELb0EJNS_6LayoutINS_5tupleIJNS3_IJNS_1CILi8EEENS4_ILi1EEEEEEEEENS3_IJNS3_IJS6_NS4_ILi0EEEEEEEEEEEiEEC2ERKSC_RKi:
[----:B------:R-:W-:Y:S02]  /*79f0*/  IADD3 R36, R82, -c[0x0][0x20], RZ ;  /* 0x8000080052247a10 */ /* 0x000fe40007ffe0ff */
[----:B------:R-:W-:-:S03]  /*7a00*/  MOV R39, 0x0 ;  /* 0x0000000000277802 */ /* 0x000fc60000000f00 */
[----:B------:R1:W-:Y:S01]  /*7a10*/  STL [R36], R37 ;  /* 0x0000002524007387 */ /* 0x0003e20000100800 */
[----:B------:R-:W-:Y:S05]  /*7a20*/  RET.REL.NODEC R38 `(_ZN7cutlass13device_kernelIN5flash19enable_sm80_to_sm89INS1_16FlashAttnBwdSm80INS1_25CollectiveMainloopBwdSm80ILi2ELi2EN4cute5tupleIJNS5_1CILi128EEES8_NS7_ILi64EEEEEENS_6half_tEfNS_4arch4Sm80ELb1ELb0ELb1ELb0ELb0ELb0ELb0ELb0ELi2ELi4ELi4ELi4ELb0EEENS1_24CollectiveEpilogueBwdGQAISA_fSD_Li256ELb0ELb0EEENS1_25SingleTileBwdLPTSchedulerILb0ELi128ELb0EEEEEEEEEvNT_6ParamsE) ;  /* 0xffff85d026007950 */ /* 0x000fea0003c3ffff */
        .type           $_ZN7cutlass13device_kernelIN5flash19enable_sm80_to_sm89INS1_16FlashAttnBwdSm80INS1_25CollectiveMainloopBwdSm80ILi2ELi2EN4cute5tupleIJNS5_1CILi128EEES8_NS7_ILi64EEEEEENS_6half_tEfNS_4arch4Sm80ELb1ELb0ELb1ELb0ELb0ELb0ELb0ELb0ELi2ELi4ELi4ELi4ELb0EEENS1_24CollectiveEpilogueBwdGQAISA_fSD_Li256ELb0ELb0EEENS1_25SingleTileBwdLPTSchedulerILb0ELi128ELb0EEEEEEEEEvNT_6ParamsE$_ZN4cute3eso3ESOILb1ELb0EJNS_6LayoutINS_5tupleIJNS3_IJNS_1CILi8EEENS4_ILi1EEEEEENS3_IJNS4_ILi2EEEEEEEEENS3_IJNS3_IJS6_NS4_ILi0EEEEEENS3_IJNS4_ILi4096EEEEEEEEEEENS_10ViewEngineINS_8smem_ptrIPN7cutlass6half_tEEEEEEEC2ERKSG_RKSN_,@function
        .size           $_ZN7cutlass13device_kernelIN5flash19enable_sm80_to_sm89INS1_16FlashAttnBwdSm80INS1_25CollectiveMainloopBwdSm80ILi2ELi2EN4cute5tupleIJNS5_1CILi128EEES8_NS7_ILi64EEEEEENS_6half_tEfNS_4arch4Sm80ELb1ELb0ELb1ELb0ELb0ELb0ELb0ELb0ELi2ELi4ELi4ELi4ELb0EEENS1_24CollectiveEpilogueBwdGQAISA_fSD_Li256ELb0ELb0EEENS1_25SingleTileBwdLPTSchedulerILb0ELi128ELb0EEEEEEEEEvNT_6ParamsE$_ZN4cute3eso3ESOILb1ELb0EJNS_6LayoutINS_5tupleIJNS3_IJNS_1CILi8EEENS4_ILi1EEEEEENS3_IJNS4_ILi2EEEEEEEEENS3_IJNS3_IJS6_NS4_ILi0EEEEEENS3_IJNS4_ILi4096EEEEEEEEEEENS_10ViewEngineINS_8smem_ptrIPN7cutlass6half_tEEEEEEEC2ERKSG_RKSN_,($_ZN7cutlass13device_kernelIN5flash19enable_sm80_to_sm89INS1_16FlashAttnBwdSm80INS1_25CollectiveMainloopBwdSm80ILi2ELi2EN4cute5tupleIJNS5_1CILi128EEES8_NS7_ILi64EEEEEENS_6half_tEfNS_4arch4Sm80ELb1ELb0ELb1ELb0ELb0ELb0ELb0ELb0ELi2ELi4ELi4ELi4ELb0EEENS1_24CollectiveEpilogueBwdGQAISA_fSD_Li256ELb0ELb0EEENS1_25SingleTileBwdLPTSchedulerILb0ELi128ELb0EEEEEEEEEvNT_6ParamsE$_ZN4cute3eso3ESOILb1ELb0EJNS_6LayoutINS_5tupleIJNS3_IJNS_1CILi8EEENS4_ILi1EEEEEENS3_IJNS4_ILi2EEEEEEEEENS3_IJNS3_IJS6_NS4_ILi0EEEEEENS3_IJNS4_ILi64EEEEEEEEEEENS_10ViewEngineIPN7cutlass6half_tEEEEEC2ERKSG_RKSL_ - $_ZN7cutlass13device_kernelIN5flash19enable_sm80_to_sm89INS1_16FlashAttnBwdSm80INS1_25CollectiveMainloopBwdSm80ILi2ELi2EN4cute5tupleIJNS5_1CILi128EEES8_NS7_ILi64EEEEEENS_6half_tEfNS_4arch4Sm80ELb1ELb0ELb1ELb0ELb0ELb0ELb0ELb0ELi2ELi4ELi4ELi4ELb0EEENS1_24CollectiveEpilogueBwdGQAISA_fSD_Li256ELb0ELb0EEENS1_25SingleTileBwdLPTSchedulerILb0ELi128ELb0EEEEEEEEEvNT_6ParamsE$_ZN4cute3eso3ESOILb1ELb0EJNS_6LayoutINS_5tupleIJNS3_IJNS_1CILi8EEENS4_ILi1EEEEEENS3_IJNS4_ILi2EEEEEEEEENS3_IJNS3_IJS6_NS4_ILi0EEEEEENS3_IJNS4_ILi4096EEEEEEEEEEENS_10ViewEngineINS_8smem_ptrIPN7cutlass6half_tEEEEEEEC2ERKSG_RKSN_)
$_ZN7cutlass13device_kernelIN5flash19enable_sm80_to_sm89INS1_16FlashAttnBwdSm80INS1_25CollectiveMainloopBwdSm80ILi2ELi2EN4cute5tupleIJNS5_1CILi128EEES8_NS7_ILi64EEEEEENS_6half_tEfNS_4arch4Sm80ELb1ELb0ELb1ELb0ELb0ELb0ELb0ELb0ELi2ELi4ELi4ELi4ELb0EEENS1_24CollectiveEpilogueBwdGQAISA_fSD_Li256ELb0ELb0EEENS1_25SingleTileBwdLPTSchedulerILb0ELi128ELb0EEEEEEEEEvNT_6ParamsE$_ZN4cute3eso3ESOILb1ELb0EJNS_6LayoutINS_5tupleIJNS3_IJNS_1CILi8EEENS4_ILi1EEEEEENS3_IJNS4_ILi2EEEEEEEEENS3_IJNS3_IJS6_NS4_ILi0EEEEEENS3_IJNS4_ILi4096EEEEEEEEEEENS_10ViewEngineINS_8smem_ptrIPN7cutlass6half_tEEEEEEEC2ERKSG_RKSN_:
[----:B------:R-:W-:Y:S02]  /*7a30*/  IADD3 R38, R82, -c[0x0][0x20], RZ ;  /* 0x8000080052267a10 */ /* 0x000fe40007ffe0ff */
[----:B------:R-:W-:-:S03]  /*7a40*/  MOV R47, 0x0 ;  /* 0x00000000002f7802 */ /* 0x000fc60000000f00 */
[----:B------:R1:W-:Y:S01]  /*7a50*/  STL.64 [R38], R36 ;  /* 0x0000002426007387 */ /* 0x0003e20000100a00 */
[----:B------:R-:W-:Y:S05]  /*7a60*/  RET.REL.NODEC R46 `(_ZN7cutlass13device_kernelIN5flash19enable_sm80_to_sm89INS1_16FlashAttnBwdSm80INS1_25CollectiveMainloopBwdSm80ILi2ELi2EN4cute5tupleIJNS5_1CILi128EEES8_NS7_ILi64EEEEEENS_6half_tEfNS_4arch4Sm80ELb1ELb0ELb1ELb0ELb0ELb0ELb0ELb0ELi2ELi4ELi4ELi4ELb0EEENS1_24CollectiveEpilogueBwdGQAISA_fSD_Li256ELb0ELb0EEENS1_25SingleTileBwdLPTSchedulerILb0ELi128ELb0EEEEEEEEEvNT_6ParamsE) ;  /* 0xffff85902e007950 */ /* 0x000fea0003c3ffff */
        .type           $_ZN7cutlass13device_kernelIN5flash19enable_sm80_to_sm89INS1_16FlashAttnBwdSm80INS1_25CollectiveMainloopBwdSm80ILi2ELi2EN4cute5tupleIJNS5_1CILi128EEES8_NS7_ILi64EEEEEENS_6half_tEfNS_4arch4Sm80ELb1ELb0ELb1ELb0ELb0ELb0ELb0ELb0ELi2ELi4ELi4ELi4ELb0EEENS1_24CollectiveEpilogueBwdGQAISA_fSD_Li256ELb0ELb0EEENS1_25SingleTileBwdLPTSchedulerILb0ELi128ELb0EEEEEEEEEvNT_6ParamsE$_ZN4cute3eso3ESOILb1ELb0EJNS_6LayoutINS_5tupleIJNS3_IJNS_1CILi8EEENS4_ILi1EEEEEENS3_IJNS4_ILi2EEEEEEEEENS3_IJNS3_IJS6_NS4_ILi0EEEEEENS3_IJNS4_ILi64EEEEEEEEEEENS_10ViewEngineIPN7cutlass6half_tEEEEEC2ERKSG_RKSL_,@function
        .size           $_ZN7cutlass13device_kernelIN5flash19enable_sm80_to_sm89INS1_16FlashAttnBwdSm80INS1_25CollectiveMainloopBwdSm80ILi2ELi2EN4cute5tupleIJNS5_1CILi128EEES8_NS7_ILi64EEEEEENS_6half_tEfNS_4arch4Sm80ELb1ELb0ELb1ELb0ELb0ELb0ELb0ELb0ELi2ELi4ELi4ELi4ELb0EEENS1_24CollectiveEpilogueBwdGQAISA_fSD_Li256ELb0ELb0EEENS1_25SingleTileBwdLPTSchedulerILb0ELi128ELb0EEEEEEEEEvNT_6ParamsE$_ZN4cute3eso3ESOILb1ELb0EJNS_6LayoutINS_5tupleIJNS3_IJNS_1CILi8EEENS4_ILi1EEEEEENS3_IJNS4_ILi2EEEEEEEEENS3_IJNS3_IJS6_NS4_ILi0EEEEEENS3_IJNS4_ILi64EEEEEEEEEEENS_10ViewEngineIPN7cutlass6half_tEEEEEC2ERKSG_RKSL_,($_ZN7cutlass13device_kernelIN5flash19enable_sm80_to_sm89INS1_16FlashAttnBwdSm80INS1_25CollectiveMainloopBwdSm80ILi2ELi2EN4cute5tupleIJNS5_1CILi128EEES8_NS7_ILi64EEEEEENS_6half_tEfNS_4arch4Sm80ELb1ELb0ELb1ELb0ELb0ELb0ELb0ELb0ELi2ELi4ELi4ELi4ELb0EEENS1_24CollectiveEpilogueBwdGQAISA_fSD_Li256ELb0ELb0EEENS1_25SingleTileBwdLPTSchedulerILb0ELi128ELb0EEEEEEEEEvNT_6ParamsE$_ZN4cute3eso3ESOILb1ELb0EJNS_6LayoutINS_5tupleIJNS3_IJNS_1CILi8EEENS4_ILi1EEEEEENS3_IJNS4_ILi2EEEEEEEEENS3_IJNS3_IJS6_NS4_ILi0EEEEEENS3_IJNS4_ILi8192EEEEEEEEEEENS_10ViewEngineINS_8smem_ptrIPN7cutlass6half_tEEEEEEEC2ERKSG_RKSN_ - $_ZN7cutlass13device_kernelIN5flash19enable_sm80_to_sm89INS1_16FlashAttnBwdSm80INS1_25CollectiveMainloopBwdSm80ILi2ELi2EN4cute5tupleIJNS5_1CILi128EEES8_NS7_ILi64EEEEEENS_6half_tEfNS_4arch4Sm80ELb1ELb0ELb1ELb0ELb0ELb0ELb0ELb0ELi2ELi4ELi4ELi4ELb0EEENS1_24CollectiveEpilogueBwdGQAISA_fSD_Li256ELb0ELb0EEENS1_25SingleTileBwdLPTSchedulerILb0ELi128ELb0EEEEEEEEEvNT_6ParamsE$_ZN4cute3eso3ESOILb1ELb0EJNS_6LayoutINS_5tupleIJNS3_IJNS_1CILi8EEENS4_ILi1EEEEEENS3_IJNS4_ILi2EEEEEEEEENS3_IJNS3_IJS6_NS4_ILi0EEEEEENS3_IJNS4_ILi64EEEEEEEEEEENS_10ViewEngineIPN7cutlass6half_tEEEEEC2ERKSG_RKSL_)
$_ZN7cutlass13device_kernelIN5flash19enable_sm80_to_sm89INS1_16FlashAttnBwdSm80INS1_25CollectiveMainloopBwdSm80ILi2ELi2EN4cute5tupleIJNS5_1CILi128EEES8_NS7_ILi64EEEEEENS_6half_tEfNS_4arch4Sm80ELb1ELb0ELb1ELb0ELb0ELb0ELb0ELb0ELi2ELi4ELi4ELi4ELb0EEENS1_24CollectiveEpilogueBwdGQAISA_fSD_Li256ELb0ELb0EEENS1_25SingleTileBwdLPTSchedulerILb0ELi128ELb0EEEEEEEEEvNT_6ParamsE$_ZN4cute3eso3ESOILb1ELb0EJNS_6LayoutINS_5tupleIJNS3_IJNS_1CILi8EEENS4_ILi1EEEEEENS3_IJNS4_ILi2EEEEEEEEENS3_IJNS3_IJS6_NS4_ILi0EEEEEENS3_IJNS4_ILi64EEEEEEEEEEENS_10ViewEngineIPN7cutlass6half_tEEEEEC2ERKSG_RKSL_:
[----:B------:R-:W-:Y:S01]  /*7a70*/  IADD3 R3, R60, -c[0x0][0x20], RZ ;  /* 0x800008003c037a10 */ /* 0x000fe20007ffe0ff */
[----:B------:R-:W-:Y:S01]  /*7a80*/  IMAD.MOV.U32 R12, RZ, RZ, R2 ;  /* 0x000000ffff0c7224 */ /* 0x000fe200078e0002 */
[----:B------:R-:W-:Y:S01]  /*7a90*/  MOV R13, R11 ;  /* 0x0000000b000d7202 */ /* 0x000fe20000000f00 */
[----:B------:R-:W-:-:S04]  /*7aa0*/  IMAD.MOV.U32 R11, RZ, RZ, 0x0 ;  /* 0x00000000ff0b7424 */ /* 0x000fc800078e00ff */
[----:B------:R1:W-:Y:S01]  /*7ab0*/  STL.64 [R3], R12 ;  /* 0x0000000c03007387 */ /* 0x0003e20000100a00 */
[----:B------:R-:W-:Y:S05]  /*7ac0*/  RET.REL.NODEC R10 `(_ZN7cutlass13device_kernelIN5flash19enable_sm80_to_sm89INS1_16FlashAttnBwdSm80INS1_25CollectiveMainloopBwdSm80ILi2ELi2EN4cute5tupleIJNS5_1CILi128EEES8_NS7_ILi64EEEEEENS_6half_tEfNS_4arch4Sm80ELb1ELb0ELb1ELb0ELb0ELb0ELb0ELb0ELi2ELi4ELi4ELi4ELb0EEENS1_24CollectiveEpilogueBwdGQAISA_fSD_Li256ELb0ELb0EEENS1_25SingleTileBwdLPTSchedulerILb0ELi128ELb0EEEEEEEEEvNT_6ParamsE) ;  /* 0xffff85300a007950 */ /* 0x000fea0003c3ffff */
        .type           $_ZN7cutlass13device_kernelIN5flash19enable_sm80_to_sm89INS1_16FlashAttnBwdSm80INS1_25CollectiveMainloopBwdSm80ILi2ELi2EN4cute5tupleIJNS5_1CILi128EEES8_NS7_ILi64EEEEEENS_6half_tEfNS_4arch4Sm80ELb1ELb0ELb1ELb0ELb0ELb0ELb0ELb0ELi2ELi4ELi4ELi4ELb0EEENS1_24CollectiveEpilogueBwdGQAISA_fSD_Li256ELb0ELb0EEENS1_25SingleTileBwdLPTSchedulerILb0ELi128ELb0EEEEEEEEEvNT_6ParamsE$_ZN4cute3eso3ESOILb1ELb0EJNS_6LayoutINS_5tupleIJNS3_IJNS_1CILi8EEENS4_ILi1EEEEEENS3_IJNS4_ILi2EEEEEEEEENS3_IJNS3_IJS6_NS4_ILi0EEEEEENS3_IJNS4_ILi8192EEEEEEEEEEENS_10ViewEngineINS_8smem_ptrIPN7cutlass6half_tEEEEEEEC2ERKSG_RKSN_,@function
        .size           $_ZN7cutlass13device_kernelIN5flash19enable_sm80_to_sm89INS1_16FlashAttnBwdSm80INS1_25CollectiveMainloopBwdSm80ILi2ELi2EN4cute5tupleIJNS5_1CILi128EEES8_NS7_ILi64EEEEEENS_6half_tEfNS_4arch4Sm80ELb1ELb0ELb1ELb0ELb0ELb0ELb0ELb0ELi2ELi4ELi4ELi4ELb0EEENS1_24CollectiveEpilogueBwdGQAISA_fSD_Li256ELb0ELb0EEENS1_25SingleTileBwdLPTSchedulerILb0ELi128ELb0EEEEEEEEEvNT_6ParamsE$_ZN4cute3eso3ESOILb1ELb0EJNS_6LayoutINS_5tupleIJNS3_IJNS_1CILi8EEENS4_ILi1EEEEEENS3_IJNS4_ILi2EEEEEEEEENS3_IJNS3_IJS6_NS4_ILi0EEEEEENS3_IJNS4_ILi8192EEEEEEEEEEENS_10ViewEngineINS_8smem_ptrIPN7cutlass6half_tEEEEEEEC2ERKSG_RKSN_,($_ZN7cutlass13device_kernelIN5flash19enable_sm80_to_sm89INS1_16FlashAttnBwdSm80INS1_25CollectiveMainloopBwdSm80ILi2ELi2EN4cute5tupleIJNS5_1CILi128EEES8_NS7_ILi64EEEEEENS_6half_tEfNS_4arch4Sm80ELb1ELb0ELb1ELb0ELb0ELb0ELb0ELb0ELi2ELi4ELi4ELi4ELb0EEENS1_24CollectiveEpilogueBwdGQAISA_fSD_Li256ELb0ELb0EEENS1_25SingleTileBwdLPTSchedulerILb0ELi128ELb0EEEEEEEEEvNT_6ParamsE$_ZN4cute3eso3ESOILb1ELb0EJNS_6LayoutINS_5tupleIJNS3_IJNS_1CILi8EEENS4_ILi1EEEEEENS3_IJNS4_ILi2EEEEEEEEENS3_IJNS3_IJS6_NS4_ILi0EEEEEENS3_IJS5_EEEEEEEENS_10ViewEngineIPN7cutlass6half_tEEEEEC2ERKSF_RKSK_ - $_ZN7cutlass13device_kernelIN5flash19enable_sm80_to_sm89INS1_16FlashAttnBwdSm80INS1_25CollectiveMainloopBwdSm80ILi2ELi2EN4cute5tupleIJNS5_1CILi128EEES8_NS7_ILi64EEEEEENS_6half_tEfNS_4arch4Sm80ELb1ELb0ELb1ELb0ELb0ELb0ELb0ELb0ELi2ELi4ELi4ELi4ELb0EEENS1_24CollectiveEpilogueBwdGQAISA_fSD_Li256ELb0ELb0EEENS1_25SingleTileBwdLPTSchedulerILb0ELi128ELb0EEEEEEEEEvNT_6ParamsE$_ZN4cute3eso3ESOILb1ELb0EJNS_6LayoutINS_5tupleIJNS3_IJNS_1CILi8EEENS4_ILi1EEEEEENS3_IJNS4_ILi2EEEEEEEEENS3_IJNS3_IJS6_NS4_ILi0EEEEEENS3_IJNS4_ILi8192EEEEEEEEEEENS_10ViewEngineINS_8smem_ptrIPN7cutlass6half_tEEEEEEEC2ERKSG_RKSN_)
$_ZN7cutlass13device_kernelIN5flash19enable_sm80_to_sm89INS1_16FlashAttnBwdSm80INS1_25CollectiveMainloopBwdSm80ILi2ELi2EN4cute5tupleIJNS5_1CILi128EEES8_NS7_ILi64EEEEEENS_6half_tEfNS_4arch4Sm80ELb1ELb0ELb1ELb0ELb0ELb0ELb0ELb0ELi2ELi4ELi4ELi4ELb0EEENS1_24CollectiveEpilogueBwdGQAISA_fSD_Li256ELb0ELb0EEENS1_25SingleTileBwdLPTSchedulerILb0ELi128ELb0EEEEEEEEEvNT_6ParamsE$_ZN4cute3eso3ESOILb1ELb0EJNS_6LayoutINS_5tupleIJNS3_IJNS_1CILi8EEENS4_ILi1EEEEEENS3_IJNS4_ILi2EEEEEEEEENS3_IJNS3_IJS6_NS4_ILi0EEEEEENS3_IJNS4_ILi8192EEEEEEEEEEENS_10ViewEngineINS_8smem_ptrIPN7cutlass6half_tEEEEEEEC2ERKSG_RKSN_:
[----:B------:R-:W-:Y:S01]  /*7ad0*/  IADD3 R3, R60, -c[0x0][0x20], RZ ;  /* 0x800008003c037a10 */ /* 0x000fe20007ffe0ff */
[----:B------:R-:W-:Y:S01]  /*7ae0*/  IMAD.MOV.U32 R14, RZ, RZ, R2 ;  /* 0x000000ffff0e7224 */ /* 0x000fe200078e0002 */
[----:B------:R-:W-:Y:S01]  /*7af0*/  MOV R15, R11 ;  /* 0x0000000b000f7202 */ /* 0x000fe20000000f00 */
[----:B------:R-:W-:-:S04]  /*7b00*/  IMAD.MOV.U32 R11, RZ, RZ, 0x0 ;  /* 0x00000000ff0b7424 */ /* 0x000fc800078e00ff */
[----:B------:R1:W-:Y:S01]  /*7b10*/  STL.64 [R3], R14 ;  /* 0x0000000e03007387 */ /* 0x0003e20000100a00 */
[----:B------:R-:W-:Y:S05]  /*7b20*/  RET.REL.NODEC R10 `(_ZN7cutlass13device_kernelIN5flash19enable_sm80_to_sm89INS1_16FlashAttnBwdSm80INS1_25CollectiveMainloopBwdSm80ILi2ELi2EN4cute5tupleIJNS5_1CILi128EEES8_NS7_ILi64EEEEEENS_6half_tEfNS_4arch4Sm80ELb1ELb0ELb1ELb0ELb0ELb0ELb0ELb0ELi2ELi4ELi4ELi4ELb0EEENS1_24CollectiveEpilogueBwdGQAISA_fSD_Li256ELb0ELb0EEENS1_25SingleTileBwdLPTSchedulerILb0ELi128ELb0EEEEEEEEEvNT_6ParamsE) ;  /* 0xffff84d00a007950 */ /* 0x000fea0003c3ffff */
        .type           $_ZN7cutlass13device_kernelIN5flash19enable_sm80_to_sm89INS1_16FlashAttnBwdSm80INS1_25CollectiveMainloopBwdSm80ILi2ELi2EN4cute5tupleIJNS5_1CILi128EEES8_NS7_ILi64EEEEEENS_6half_tEfNS_4arch4Sm80ELb1ELb0ELb1ELb0ELb0ELb0ELb0ELb0ELi2ELi4ELi4ELi4ELb0EEENS1_24CollectiveEpilogueBwdGQAISA_fSD_Li256ELb0ELb0EEENS1_25SingleTileBwdLPTSchedulerILb0ELi128ELb0EEEEEEEEEvNT_6ParamsE$_ZN4cute3eso3ESOILb1ELb0EJNS_6LayoutINS_5tupleIJNS3_IJNS_1CILi8EEENS4_ILi1EEEEEENS3_IJNS4_ILi2EEEEEEEEENS3_IJNS3_IJS6_NS4_ILi0EEEEEENS3_IJS5_EEEEEEEENS_10ViewEngineIPN7cutlass6half_tEEEEEC2ERKSF_RKSK_,@function
        .size           $_ZN7cutlass13device_kernelIN5flash19enable_sm80_to_sm89INS1_16FlashAttnBwdSm80INS1_25CollectiveMainloopBwdSm80ILi2ELi2EN4cute5tupleIJNS5_1CILi128EEES8_NS7_ILi64EEEEEENS_6half_tEfNS_4arch4Sm80ELb1ELb0ELb1ELb0ELb0ELb0ELb0ELb0ELi2ELi4ELi4ELi4ELb0EEENS1_24CollectiveEpilogueBwdGQAISA_fSD_Li256ELb0ELb0EEENS1_25SingleTileBwdLPTSchedulerILb0ELi128ELb0EEEEEEEEEvNT_6ParamsE$_ZN4cute3eso3ESOILb1ELb0EJNS_6LayoutINS_5tupleIJNS3_IJNS_1CILi8EEENS4_ILi1EEEEEENS3_IJNS4_ILi2EEEEEEEEENS3_IJNS3_IJS6_NS4_ILi0EEEEEENS3_IJS5_EEEEEEEENS_10ViewEngineIPN7cutlass6half_tEEEEEC2ERKSF_RKSK_,($_ZN7cutlass13device_kernelIN5flash19enable_sm80_to_sm89INS1_16FlashAttnBwdSm80INS1_25CollectiveMainloopBwdSm80ILi2ELi2EN4cute5tupleIJNS5_1CILi128EEES8_NS7_ILi64EEEEEENS_6half_tEfNS_4arch4Sm80ELb1ELb0ELb1ELb0ELb0ELb0ELb0ELb0ELi2ELi4ELi4ELi4ELb0EEENS1_24CollectiveEpilogueBwdGQAISA_fSD_Li256ELb0ELb0EEENS1_25SingleTileBwdLPTSchedulerILb0ELi128ELb0EEEEEEEEEvNT_6ParamsE$_ZN4cute3eso3ESOILb1ELb0EJNS_6LayoutINS_5tupleIJNS3_IJNS_1CILi8EEENS4_ILi1EEEEEENS3_IJNS4_ILi4EEEEEEEEENS3_IJNS3_IJS6_NS4_ILi0EEEEEENS3_IJNS4_ILi2048EEEEEEEEEEENS_10ViewEngineINS_8smem_ptrIPN7cutlass6half_tEEEEEEEC2ERKSG_RKSN_ - $_ZN7cutlass13device_kernelIN5flash19enable_sm80_to_sm89INS1_16FlashAttnBwdSm80INS1_25CollectiveMainloopBwdSm80ILi2ELi2EN4cute5tupleIJNS5_1CILi128EEES8_NS7_ILi64EEEEEENS_6half_tEfNS_4arch4Sm80ELb1ELb0ELb1ELb0ELb0ELb0ELb0ELb0ELi2ELi4ELi4ELi4ELb0EEENS1_24CollectiveEpilogueBwdGQAISA_fSD_Li256ELb0ELb0EEENS1_25SingleTileBwdLPTSchedulerILb0ELi128ELb0EEEEEEEEEvNT_6ParamsE$_ZN4cute3eso3ESOILb1ELb0EJNS_6LayoutINS_5tupleIJNS3_IJNS_1CILi8EEENS4_ILi1EEEEEENS3_IJNS4_ILi2EEEEEEEEENS3_IJNS3_IJS6_NS4_ILi0EEEEEENS3_IJS5_EEEEEEEENS_10ViewEngineIPN7cutlass6half_tEEEEEC2ERKSF_RKSK_)
$_ZN7cutlass13device_kernelIN5flash19enable_sm80_to_sm89INS1_16FlashAttnBwdSm80INS1_25CollectiveMainloopBwdSm80ILi2ELi2EN4cute5tupleIJNS5_1CILi128EEES8_NS7_ILi64EEEEEENS_6half_tEfNS_4arch4Sm80ELb1ELb0ELb1ELb0ELb0ELb0ELb0ELb0ELi2ELi4ELi4ELi4ELb0EEENS1_24CollectiveEpilogueBwdGQAISA_fSD_Li256ELb0ELb0EEENS1_25SingleTileBwdLPTSchedulerILb0ELi128ELb0EEEEEEEEEvNT_6ParamsE$_ZN4cute3eso3ESOILb1ELb0EJNS_6LayoutINS_5tupleIJNS3_IJNS_1CILi8EEENS4_ILi1EEEEEENS3_IJNS4_ILi2EEEEEEEEENS3_IJNS3_IJS6_NS4_ILi0EEEEEENS3_IJS5_EEEEEEEENS_10ViewEngineIPN7cutlass6half_tEEEEEC2ERKSF_RKSK_:
[----:B------:R-:W-:Y:S02]  /*7b30*/  IADD3 R38, R82, -c[0x0][0x20], RZ ;  /* 0x8000080052267a10 */ /* 0x000fe40007ffe0ff */
[----:B------:R-:W-:-:S03]  /*7b40*/  MOV R47, 0x0 ;  /* 0x00000000002f7802 */ /* 0x000fc60000000f00 */
[----:B------:R1:W-:Y:S01]  /*7b50*/  STL.64 [R38], R2 ;  /* 0x0000000226007387 */ /* 0x0003e20000100a00 */
[----:B------:R-:W-:Y:S05]  /*7b60*/  RET.REL.NODEC R46 `(_ZN7cutlass13device_kernelIN5flash19enable_sm80_to_sm89INS1_16FlashAttnBwdSm80INS1_25CollectiveMainloopBwdSm80ILi2ELi2EN4cute5tupleIJNS5_1CILi128EEES8_NS7_ILi64EEEEEENS_6half_tEfNS_4arch4Sm80ELb1ELb0ELb1ELb0ELb0ELb0ELb0ELb0ELi2ELi4ELi4ELi4ELb0EEENS1_24CollectiveEpilogueBwdGQAISA_fSD_Li256ELb0ELb0EEENS1_25SingleTileBwdLPTSchedulerILb0ELi128ELb0EEEEEEEEEvNT_6ParamsE) ;  /* 0xffff84902e007950 */ /* 0x000fea0003c3ffff */
        .type           $_ZN7cutlass13device_kernelIN5flash19enable_sm80_to_sm89INS1_16FlashAttnBwdSm80INS1_25CollectiveMainloopBwdSm80ILi2ELi2EN4cute5tupleIJNS5_1CILi128EEES8_NS7_ILi64EEEEEENS_6half_tEfNS_4arch4Sm80ELb1ELb0ELb1ELb0ELb0ELb0ELb0ELb0ELi2ELi4ELi4ELi4ELb0EEENS1_24CollectiveEpilogueBwdGQAISA_fSD_Li256ELb0ELb0EEENS1_25SingleTileBwdLPTSchedulerILb0ELi128ELb0EEEEEEEEEvNT_6ParamsE$_ZN4cute3eso3ESOILb1ELb0EJNS_6LayoutINS_5tupleIJNS3_IJNS_1CILi8EEENS4_ILi1EEEEEENS3_IJNS4_ILi4EEEEEEEEENS3_IJNS3_IJS6_NS4_ILi0EEEEEENS3_IJNS4_ILi2048EEEEEEEEEEENS_10ViewEngineINS_8smem_ptrIPN7cutlass6half_tEEEEEEEC2ERKSG_RKSN_,@function
        .size           $_ZN7cutlass13device_kernelIN5flash19enable_sm80_to_sm89INS1_16FlashAttnBwdSm80INS1_25CollectiveMainloopBwdSm80ILi2ELi2EN4cute5tupleIJNS5_1CILi128EEES8_NS7_ILi64EEEEEENS_6half_tEfNS_4arch4Sm80ELb1ELb0ELb1ELb0ELb0ELb0ELb0ELb0ELi2ELi4ELi4ELi4ELb0EEENS1_24CollectiveEpilogueBwdGQAISA_fSD_Li256ELb0ELb0EEENS1_25SingleTileBwdLPTSchedulerILb0ELi128ELb0EEEEEEEEEvNT_6ParamsE$_ZN4cute3eso3ESOILb1ELb0EJNS_6LayoutINS_5tupleIJNS3_IJNS_1CILi8EEENS4_ILi1EEEEEENS3_IJNS4_ILi4EEEEEEEEENS3_IJNS3_IJS6_NS4_ILi0EEEEEENS3_IJNS4_ILi2048EEEEEEEEEEENS_10ViewEngineINS_8smem_ptrIPN7cutlass6half_tEEEEEEEC2ERKSG_RKSN_,($_ZN7cutlass13device_kernelIN5flash19enable_sm80_to_sm89INS1_16FlashAttnBwdSm80INS1_25CollectiveMainloopBwdSm80ILi2ELi2EN4cute5tupleIJNS5_1CILi128EEES8_NS7_ILi64EEEEEENS_6half_tEfNS_4arch4Sm80ELb1ELb0ELb1ELb0ELb0ELb0ELb0ELb0ELi2ELi4ELi4ELi4ELb0EEENS1_24CollectiveEpilogueBwdGQAISA_fSD_Li256ELb0ELb0EEENS1_25SingleTileBwdLPTSchedulerILb0ELi128ELb0EEEEEEEEEvNT_6ParamsE$_ZN4cute3eso3ESOILb1ELb0EJNS_6LayoutINS_5tupleIJNS3_IJNS_1CILi8EEENS4_ILi1EEEEEENS3_IJNS4_ILi4EEEEEEEEENS3_IJNS3_IJS6_NS4_ILi0EEEEEENS3_IJS5_EEEEEEEENS_10ViewEngineIPN7cutlass6half_tEEEEEC2ERKSF_RKSK_ - $_ZN7cutlass13device_kernelIN5flash19enable_sm80_to_sm89INS1_16FlashAttnBwdSm80INS1_25CollectiveMainloopBwdSm80ILi2ELi2EN4cute5tupleIJNS5_1CILi128EEES8_NS7_ILi64EEEEEENS_6half_tEfNS_4arch4Sm80ELb1ELb0ELb1ELb0ELb0ELb0ELb0ELb0ELi2ELi4ELi4ELi4ELb0EEENS1_24CollectiveEpilogueBwdGQAISA_fSD_Li256ELb0ELb0EEENS1_25SingleTileBwdLPTSchedulerILb0ELi128ELb0EEEEEEEEEvNT_6ParamsE$_ZN4cute3eso3ESOILb1ELb0EJNS_6LayoutINS_5tupleIJNS3_IJNS_1CILi8EEENS4_ILi1EEEEEENS3_IJNS4_ILi4EEEEEEEEENS3_IJNS3_IJS6_NS4_ILi0EEEEEENS3_IJNS4_ILi2048EEEEEEEEEEENS_10ViewEngineINS_8smem_ptrIPN7cutlass6half_tEEEEEEEC2ERKSG_RKSN_)
$_ZN7cutlass13device_kernelIN5flash19enable_sm80_to_sm89INS1_16FlashAttnBwdSm80INS1_25CollectiveMainloopBwdSm80ILi2ELi2EN4cute5tupleIJNS5_1CILi128EEES8_NS7_ILi64EEEEEENS_6half_tEfNS_4arch4Sm80ELb1ELb0ELb1ELb0ELb0ELb0ELb0ELb0ELi2ELi4ELi4ELi4ELb0EEENS1_24CollectiveEpilogueBwdGQAISA_fSD_Li256ELb0ELb0EEENS1_25SingleTileBwdLPTSchedulerILb0ELi128ELb0EEEEEEEEEvNT_6ParamsE$_ZN4cute3eso3ESOILb1ELb0EJNS_6LayoutINS_5tupleIJNS3_IJNS_1CILi8EEENS4_ILi1EEEEEENS3_IJNS4_ILi4EEEEEEEEENS3_IJNS3_IJS6_NS4_ILi0EEEEEENS3_IJNS4_ILi2048EEEEEEEEEEENS_10ViewEngineINS_8smem_ptrIPN7cutlass6half_tEEEEEEEC2ERKSG_RKSN_:
[----:B------:R-:W-:Y:S01]  /*7b70*/  IADD3 R13, R60, -c[0x0][0x20], RZ ;  /* 0x800008003c0d7a10 */ /* 0x000fe20007ffe0ff */
[----:B------:R-:W-:Y:S01]  /*7b80*/  IMAD.MOV.U32 R16, RZ, RZ, R12 ;  /* 0x000000ffff107224 */ /* 0x000fe200078e000c */
[----:B------:R-:W-:Y:S01]  /*7b90*/  MOV R17, R15 ;  /* 0x0000000f00117202 */ /* 0x000fe20000000f00 */
[----:B------:R-:W-:-:S04]  /*7ba0*/  IMAD.MOV.U32 R15, RZ, RZ, 0x0 ;  /* 0x00000000ff0f7424 */ /* 0x000fc800078e00ff */
[----:B------:R1:W-:Y:S01]  /*7bb0*/  STL.64 [R13], R16 ;  /* 0x000000100d007387 */ /* 0x0003e20000100a00 */
[----:B------:R-:W-:Y:S05]  /*7bc0*/  RET.REL.NODEC R14 `(_ZN7cutlass13device_kernelIN5flash19enable_sm80_to_sm89INS1_16FlashAttnBwdSm80INS1_25CollectiveMainloopBwdSm80ILi2ELi2EN4cute5tupleIJNS5_1CILi128EEES8_NS7_ILi64EEEEEENS_6half_tEfNS_4arch4Sm80ELb1ELb0ELb1ELb0ELb0ELb0ELb0ELb0ELi2ELi4ELi4ELi4ELb0EEENS1_24CollectiveEpilogueBwdGQAISA_fSD_Li256ELb0ELb0EEENS1_25SingleTileBwdLPTSchedulerILb0ELi128ELb0EEEEEEEEEvNT_6ParamsE) ;  /* 0xffff84300e007950 */ /* 0x000fea0003c3ffff */
        .type           $_ZN7cutlass13device_kernelIN5flash19enable_sm80_to_sm89INS1_16FlashAttnBwdSm80INS1_25CollectiveMainloopBwdSm80ILi2ELi2EN4cute5tupleIJNS5_1CILi128EEES8_NS7_ILi64EEEEEENS_6half_tEfNS_4arch4Sm80ELb1ELb0ELb1ELb0ELb0ELb0ELb0ELb0ELi2ELi4ELi4ELi4ELb0EEENS1_24CollectiveEpilogueBwdGQAISA_fSD_Li256ELb0ELb0EEENS1_25SingleTileBwdLPTSchedulerILb0ELi128ELb0EEEEEEEEEvNT_6ParamsE$_ZN4cute3eso3ESOILb1ELb0EJNS_6LayoutINS_5tupleIJNS3_IJNS_1CILi8EEENS4_ILi1EEEEEENS3_IJNS4_ILi4EEEEEEEEENS3_IJNS3_IJS6_NS4_ILi0EEEEEENS3_IJS5_EEEEEEEENS_10ViewEngineIPN7cutlass6half_tEEEEEC2ERKSF_RKSK_,@function
        .size           $_ZN7cutlass13device_kernelIN5flash19enable_sm80_to_sm89INS1_16FlashAttnBwdSm80INS1_25CollectiveMainloopBwdSm80ILi2ELi2EN4cute5tupleIJNS5_1CILi128EEES8_NS7_ILi64EEEEEENS_6half_tEfNS_4arch4Sm80ELb1ELb0ELb1ELb0ELb0ELb0ELb0ELb0ELi2ELi4ELi4ELi4ELb0EEENS1_24CollectiveEpilogueBwdGQAISA_fSD_Li256ELb0ELb0EEENS1_25SingleTileBwdLPTSchedulerILb0ELi128ELb0EEEEEEEEEvNT_6ParamsE$_ZN4cute3eso3ESOILb1ELb0EJNS_6LayoutINS_5tupleIJNS3_IJNS_1CILi8EEENS4_ILi1EEEEEENS3_IJNS4_ILi4EEEEEEEEENS3_IJNS3_IJS6_NS4_ILi0EEEEEENS3_IJS5_EEEEEEEENS_10ViewEngineIPN7cutlass6half_tEEEEEC2ERKSF_RKSK_,($_ZN7cutlass13device_kernelIN5flash19enable_sm80_to_sm89INS1_16FlashAttnBwdSm80INS1_25CollectiveMainloopBwdSm80ILi2ELi2EN4cute5tupleIJNS5_1CILi128EEES8_NS7_ILi64EEEEEENS_6half_tEfNS_4arch4Sm80ELb1ELb0ELb1ELb0ELb0ELb0ELb0ELb0ELi2ELi4ELi4ELi4ELb0EEENS1_24CollectiveEpilogueBwdGQAISA_fSD_Li256ELb0ELb0EEENS1_25SingleTileBwdLPTSchedulerILb0ELi128ELb0EEEEEEEEEvNT_6ParamsE$_ZN4cute3eso3ESOILb1ELb0EJNS_6LayoutINS_5tupleIJNS3_IJNS_1CILi8EEENS4_ILi1EEEEEENS4_ILi2EEEEEENS3_IJNS3_IJS6_NS4_ILi0EEEEEENS4_ILi4096EEEEEEEENS_10ViewEngineINS_8smem_ptrIPN7cutlass6half_tEEEEEEEC2ERKSE_RKSL_ - $_ZN7cutlass13device_kernelIN5flash19enable_sm80_to_sm89INS1_16FlashAttnBwdSm80INS1_25CollectiveMainloopBwdSm80ILi2ELi2EN4cute5tupleIJNS5_1CILi128EEES8_NS7_ILi64EEEEEENS_6half_tEfNS_4arch4Sm80ELb1ELb0ELb1ELb0ELb0ELb0ELb0ELb0ELi2ELi4ELi4ELi4ELb0EEENS1_24CollectiveEpilogueBwdGQAISA_fSD_Li256ELb0ELb0EEENS1_25SingleTileBwdLPTSchedulerILb0ELi128ELb0EEEEEEEEEvNT_6ParamsE$_ZN4cute3eso3ESOILb1ELb0EJNS_6LayoutINS_5tupleIJNS3_IJNS_1CILi8EEENS4_ILi1EEEEEENS3_IJNS4_ILi4EEEEEEEEENS3_IJNS3_IJS6_NS4_ILi0EEEEEENS3_IJS5_EEEEEEEENS_10ViewEngineIPN7cutlass6half_tEEEEEC2ERKSF_RKSK_)
$_ZN7cutlass13device_kernelIN5flash19enable_sm80_to_sm89INS1_16FlashAttnBwdSm80INS1_25CollectiveMainloopBwdSm80ILi2ELi2EN4cute5tupleIJNS5_1CILi128EEES8_NS7_ILi64EEEEEENS_6half_tEfNS_4arch4Sm80ELb1ELb0ELb1ELb0ELb0ELb0ELb0ELb0ELi2ELi4ELi4ELi4ELb0EEENS1_24CollectiveEpilogueBwdGQAISA_fSD_Li256ELb0ELb0EEENS1_25SingleTileBwdLPTSchedulerILb0ELi128ELb0EEEEEEEEEvNT_6ParamsE$_ZN4cute3eso3ESOILb1ELb0EJNS_6LayoutINS_5tupleIJNS3_IJNS_1CILi8EEENS4_ILi1EEEEEENS3_IJNS4_ILi4EEEEEEEEENS3_IJNS3_IJS6_NS4_ILi0EEEEEENS3_IJS5_EEEEEEEENS_10ViewEngineIPN7cutlass6half_tEEEEEC2ERKSF_RKSK_:
[----:B------:R-:W-:Y:S01]  /*7bd0*/  IADD3 R3, R60, -c[0x0][0x20], RZ ;  /* 0x800008003c037a10 */ /* 0x000fe20007ffe0ff */
[----:B------:R-:W-:Y:S01]  /*7be0*/  IMAD.MOV.U32 R14, RZ, RZ, R2 ;  /* 0x000000ffff0e7224 */ /* 0x000fe200078e0002 */
[----:B------:R-:W-:Y:S01]  /*7bf0*/  MOV R15, R13 ;  /* 0x0000000d000f7202 */ /* 0x000fe20000000f00 */
[----:B------:R-:W-:-:S04]  /*7c00*/  IMAD.MOV.U32 R13, RZ, RZ, 0x0 ;  /* 0x00000000ff0d7424 */ /* 0x000fc800078e00ff */
[----:B------:R1:W-:Y:S01]  /*7c10*/  STL.64 [R3], R14 ;  /* 0x0000000e03007387 */ /* 0x0003e20000100a00 */
[----:B------:R-:W-:Y:S05]  /*7c20*/  RET.REL.NODEC R12 `(_ZN7cutlass13device_kernelIN5flash19enable_sm80_to_sm89INS1_16FlashAttnBwdSm80INS1_25CollectiveMainloopBwdSm80ILi2ELi2EN4cute5tupleIJNS5_1CILi128EEES8_NS7_ILi64EEEEEENS_6half_tEfNS_4arch4Sm80ELb1ELb0ELb1ELb0ELb0ELb0ELb0ELb0ELi2ELi4ELi4ELi4ELb0EEENS1_24CollectiveEpilogueBwdGQAISA_fSD_Li256ELb0ELb0EEENS1_25SingleTileBwdLPTSchedulerILb0ELi128ELb0EEEEEEEEEvNT_6ParamsE) ;  /* 0xffff83d00c007950 */ /* 0x000fea0003c3ffff */
        .type           $_ZN7cutlass13device_kernelIN5flash19enable_sm80_to_sm89INS1_16FlashAttnBwdSm80INS1_25CollectiveMainloopBwdSm80ILi2ELi2EN4cute5tupleIJNS5_1CILi128EEES8_NS7_ILi64EEEEEENS_6half_tEfNS_4arch4Sm80ELb1ELb0ELb1ELb0ELb0ELb0ELb0ELb0ELi2ELi4ELi4ELi4ELb0EEENS1_24CollectiveEpilogueBwdGQAISA_fSD_Li256ELb0ELb0EEENS1_25SingleTileBwdLPTSchedulerILb0ELi128ELb0EEEEEEEEEvNT_6ParamsE$_ZN4cute3eso3ESOILb1ELb0EJNS_6LayoutINS_5tupleIJNS3_IJNS_1CILi8EEENS4_ILi1EEEEEENS4_ILi2EEEEEENS3_IJNS3_IJS6_NS4_ILi0EEEEEENS4_ILi4096EEEEEEEENS_10ViewEngineINS_8smem_ptrIPN7cutlass6half_tEEEEEEEC2ERKSE_RKSL_,@function
        .size           $_ZN7cutlass13device_kernelIN5flash19enable_sm80_to_sm89INS1_16FlashAttnBwdSm80INS1_25CollectiveMainloopBwdSm80ILi2ELi2EN4cute5tupleIJNS5_1CILi128EEES8_NS7_ILi64EEEEEENS_6half_tEfNS_4arch4Sm80ELb1ELb0ELb1ELb0ELb0ELb0ELb0ELb0ELi2ELi4ELi4ELi4ELb0EEENS1_24CollectiveEpilogueBwdGQAISA_fSD_Li256ELb0ELb0EEENS1_25SingleTileBwdLPTSchedulerILb0ELi128ELb0EEEEEEEEEvNT_6ParamsE$_ZN4cute3eso3ESOILb1ELb0EJNS_6LayoutINS_5tupleIJNS3_IJNS_1CILi8EEENS4_ILi1EEEEEENS4_ILi2EEEEEENS3_IJNS3_IJS6_NS4_ILi0EEEEEENS4_ILi4096EEEEEEEENS_10ViewEngineINS_8smem_ptrIPN7cutlass6half_tEEEEEEEC2ERKSE_RKSL_,($_ZN7cutlass13device_kernelIN5flash19enable_sm80_to_sm89INS1_16FlashAttnBwdSm80INS1_25CollectiveMainloopBwdSm80ILi2ELi2EN4cute5tupleIJNS5_1CILi128EEES8_NS7_ILi64EEEEEENS_6half_tEfNS_4arch4Sm80ELb1ELb0ELb1ELb0ELb0ELb0ELb0ELb0ELi2ELi4ELi4ELi4ELb0EEENS1_24CollectiveEpilogueBwdGQAISA_fSD_Li256ELb0ELb0EEENS1_25SingleTileBwdLPTSchedulerILb0ELi128ELb0EEEEEEEEEvNT_6ParamsE$_ZN4cute3eso3ESOILb1ELb0EJNS_6LayoutINS_5tupleIJNS3_IJNS_1CILi8EEENS4_ILi1EEEEEENS4_ILi2EEEEEENS3_IJNS3_IJS6_NS4_ILi0EEEEEENS4_ILi4096EEEEEEEEiEEC2ERKSE_RKi - $_ZN7cutlass13device_kernelIN5flash19enable_sm80_to_sm89INS1_16FlashAttnBwdSm80INS1_25CollectiveMainloopBwdSm80ILi2ELi2EN4cute5tupleIJNS5_1CILi128EEES8_NS7_ILi64EEEEEENS_6half_tEfNS_4arch4Sm80ELb1ELb0ELb1ELb0ELb0ELb0ELb0ELb0ELi2ELi4ELi4ELi4ELb0EEENS1_24CollectiveEpilogueBwdGQAISA_fSD_Li256ELb0ELb0EEENS1_25SingleTileBwdLPTSchedulerILb0ELi128ELb0EEEEEEEEEvNT_6ParamsE$_ZN4cute3eso3ESOILb1ELb0EJNS_6LayoutINS_5tupleIJNS3_IJNS_1CILi8EEENS4_ILi1EEEEEENS4_ILi2EEEEEENS3_IJNS3_IJS6_NS4_ILi0EEEEEENS4_ILi4096EEEEEEEENS_10ViewEngineINS_8smem_ptrIPN7cutlass6half_tEEEEEEEC2ERKSE_RKSL_)
$_ZN7cutlass13device_kernelIN5flash19enable_sm80_to_sm89INS1_16FlashAttnBwdSm80INS1_25CollectiveMainloopBwdSm80ILi2ELi2EN4cute5tupleIJNS5_1CILi128EEES8_NS7_ILi64EEEEEENS_6half_tEfNS_4arch4Sm80ELb1ELb0ELb1ELb0ELb0ELb0ELb0ELb0ELi2ELi4ELi4ELi4ELb0EEENS1_24CollectiveEpilogueBwdGQAISA_fSD_Li256ELb0ELb0EEENS1_25SingleTileBwdLPTSchedulerILb0ELi128ELb0EEEEEEEEEvNT_6ParamsE$_ZN4cute3eso3ESOILb1ELb0EJNS_6LayoutINS_5tupleIJNS3_IJNS_1CILi8EEENS4_ILi1EEEEEENS4_ILi2EEEEEENS3_IJNS3_IJS6_NS4_ILi0EEEEEENS4_ILi4096EEEEEEEENS_10ViewEngineINS_8smem_ptrIPN7cutlass6half_tEEEEEEEC2ERKSE_RKSL_:
[----:B------:R-:W-:Y:S02]  /*7c30*/  IADD3 R36, R82, -c[0x0][0x20], RZ ;  /* 0x8000080052247a10 */ /* 0x000fe40007ffe0ff */
[----:B------:R-:W-:-:S03]  /*7c40*/  MOV R39, 0x0 ;  /* 0x0000000000277802 */ /* 0x000fc60000000f00 */
[----:B------:R1:W-:Y:S01]  /*7c50*/  STL.64 [R36], R2 ;  /* 0x0000000224007387 */ /* 0x0003e20000100a00 */
[----:B------:R-:W-:Y:S05]  /*7c60*/  RET.REL.NODEC R38 `(_ZN7cutlass13device_kernelIN5flash19enable_sm80_to_sm89INS1_16FlashAttnBwdSm80INS1_25CollectiveMainloopBwdSm80ILi2ELi2EN4cute5tupleIJNS5_1CILi128EEES8_NS7_ILi64EEEEEENS_6half_tEfNS_4arch4Sm80ELb1ELb0ELb1ELb0ELb0ELb0ELb0ELb0ELi2ELi4ELi4ELi4ELb0EEENS1_24CollectiveEpilogueBwdGQAISA_fSD_Li256ELb0ELb0EEENS1_25SingleTileBwdLPTSchedulerILb0ELi128ELb0EEEEEEEEEvNT_6ParamsE) ;  /* 0xffff839026007950 */ /* 0x000fea0003c3ffff */
        .type           $_ZN7cutlass13device_kernelIN5flash19enable_sm80_to_sm89INS1_16FlashAttnBwdSm80INS1_25CollectiveMainloopBwdSm80ILi2ELi2EN4cute5tupleIJNS5_1CILi128EEES8_NS7_ILi64EEEEEENS_6half_tEfNS_4arch4Sm80ELb1ELb0ELb1ELb0ELb0ELb0ELb0ELb0ELi2ELi4ELi4ELi4ELb0EEENS1_24CollectiveEpilogueBwdGQAISA_fSD_Li256ELb0ELb0EEENS1_25SingleTileBwdLPTSchedulerILb0ELi128ELb0EEEEEEEEEvNT_6ParamsE$_ZN4cute3eso3ESOILb1ELb0EJNS_6LayoutINS_5tupleIJNS3_IJNS_1CILi8EEENS4_ILi1EEEEEENS4_ILi2EEEEEENS3_IJNS3_IJS6_NS4_ILi0EEEEEENS4_ILi4096EEEEEEEEiEEC2ERKSE_RKi,@function
        .size           $_ZN7cutlass13device_kernelIN5flash19enable_sm80_to_sm89INS1_16FlashAttnBwdSm80INS1_25CollectiveMainloopBwdSm80ILi2ELi2EN4cute5tupleIJNS5_1CILi128EEES8_NS7_ILi64EEEEEENS_6half_tEfNS_4arch4Sm80ELb1ELb0ELb1ELb0ELb0ELb0ELb0ELb0ELi2ELi4ELi4ELi4ELb0EEENS1_24CollectiveEpilogueBwdGQAISA_fSD_Li256ELb0ELb0EEENS1_25SingleTileBwdLPTSchedulerILb0ELi128ELb0EEEEEEEEEvNT_6ParamsE$_ZN4cute3eso3ESOILb1ELb0EJNS_6LayoutINS_5tupleIJNS3_IJNS_1CILi8EEENS4_ILi1EEEEEENS4_ILi2EEEEEENS3_IJNS3_IJS6_NS4_ILi0EEEEEENS4_ILi4096EEEEEEEEiEEC2ERKSE_RKi,($_ZN7cutlass13device_kernelIN5flash19enable_sm80_to_sm89INS1_16FlashAttnBwdSm80INS1_25CollectiveMainloopBwdSm80ILi2ELi2EN4cute5tupleIJNS5_1CILi128EEES8_NS7_ILi64EEEEEENS_6half_tEfNS_4arch4Sm80ELb1ELb0ELb1ELb0ELb0ELb0ELb0ELb0ELi2ELi4ELi4ELi4ELb0EEENS1_24CollectiveEpilogueBwdGQAISA_fSD_Li256ELb0ELb0EEENS1_25SingleTileBwdLPTSchedulerILb0ELi128ELb0EEEEEEEEEvNT_6ParamsE$_ZN4cute3eso3ESOILb1ELb0EJNS_6LayoutINS_5tupleIJNS3_IJNS_1CILi8EEENS4_ILi1EEEEEENS4_ILi2EEEEEENS3_IJNS3_IJS6_NS4_ILi0EEEEEENS4_ILi64EEEEEEEENS_10ViewEngineIPN7cutlass6half_tEEEEEC2ERKSE_RKSJ_ - $_ZN7cutlass13device_kernelIN5flash19enable_sm80_to_sm89INS1_16FlashAttnBwdSm80INS1_25CollectiveMainloopBwdSm80ILi2ELi2EN4cute5tupleIJNS5_1CILi128EEES8_NS7_ILi64EEEEEENS_6half_tEfNS_4arch4Sm80ELb1ELb0ELb1ELb0ELb0ELb0ELb0ELb0ELi2ELi4ELi4ELi4ELb0EEENS1_24CollectiveEpilogueBwdGQAISA_fSD_Li256ELb0ELb0EEENS1_25SingleTileBwdLPTSchedulerILb0ELi128ELb0EEEEEEEEEvNT_6ParamsE$_ZN4cute3eso3ESOILb1ELb0EJNS_6LayoutINS_5tupleIJNS3_IJNS_1CILi8EEENS4_ILi1EEEEEENS4_ILi2EEEEEENS3_IJNS3_IJS6_NS4_ILi0EEEEEENS4_ILi4096EEEEEEEEiEEC2ERKSE_RKi)
$_ZN7cutlass13device_kernelIN5flash19enable_sm80_to_sm89INS1_16FlashAttnBwdSm80INS1_25CollectiveMainloopBwdSm80ILi2ELi2EN4cute5tupleIJNS5_1CILi128EEES8_NS7_ILi64EEEEEENS_6half_tEfNS_4arch4Sm80ELb1ELb0ELb1ELb0ELb0ELb0ELb0ELb0ELi2ELi4ELi4ELi4ELb0EEENS1_24CollectiveEpilogueBwdGQAISA_fSD_Li256ELb0ELb0EEENS1_25SingleTileBwdLPTSchedulerILb0ELi128ELb0EEEEEEEEEvNT_6ParamsE$_ZN4cute3eso3ESOILb1ELb0EJNS_6LayoutINS_5tupleIJNS3_IJNS_1CILi8EEENS4_ILi1EEEEEENS4_ILi2EEEEEENS3_IJNS3_IJS6_NS4_ILi0EEEEEENS4_ILi4096EEEEEEEEiEEC2ERKSE_RKi:
[----:B------:R-:W-:Y:S02]  /*7c70*/  IADD3 R2, R82, -c[0x0][0x20], RZ ;  /* 0x8000080052027a10 */ /* 0x000fe40007ffe0ff */
[----:B------:R-:W-:-:S03]  /*7c80*/  MOV R37, 0x0 ;  /* 0x0000000000257802 */ /* 0x000fc60000000f00 */
[----:B------:R1:W-:Y:S01]  /*7c90*/  STL [R2], R3 ;  /* 0x0000000302007387 */ /* 0x0003e20000100800 */
[----:B------:R-:W-:Y:S05]  /*7ca0*/  RET.REL.NODEC R36 `(_ZN7cutlass13device_kernelIN5flash19enable_sm80_to_sm89INS1_16FlashAttnBwdSm80INS1_25CollectiveMainloopBwdSm80ILi2ELi2EN4cute5tupleIJNS5_1CILi128EEES8_NS7_ILi64EEEEEENS_6half_tEfNS_4arch4Sm80ELb1ELb0ELb1ELb0ELb0ELb0ELb0ELb0ELi2ELi4ELi4ELi4ELb0EEENS1_24CollectiveEpilogueBwdGQAISA_fSD_Li256ELb0ELb0EEENS1_25SingleTileBwdLPTSchedulerILb0ELi128ELb0EEEEEEEEEvNT_6ParamsE) ;  /* 0xffff835024007950 */ /* 0x000fea0003c3ffff */
        .type           $_ZN7cutlass13device_kernelIN5flash19enable_sm80_to_sm89INS1_16FlashAttnBwdSm80INS1_25CollectiveMainloopBwdSm80ILi2ELi2EN4cute5tupleIJNS5_1CILi128EEES8_NS7_ILi64EEEEEENS_6half_tEfNS_4arch4Sm80ELb1ELb0ELb1ELb0ELb0ELb0ELb0ELb0ELi2ELi4ELi4ELi4ELb0EEENS1_24CollectiveEpilogueBwdGQAISA_fSD_Li256ELb0ELb0EEENS1_25SingleTileBwdLPTSchedulerILb0ELi128ELb0EEEEEEEEEvNT_6ParamsE$_ZN4cute3eso3ESOILb1ELb0EJNS_6LayoutINS_5tupleIJNS3_IJNS_1CILi8EEENS4_ILi1EEEEEENS4_ILi2EEEEEENS3_IJNS3_IJS6_NS4_ILi0EEEEEENS4_ILi64EEEEEEEENS_10ViewEngineIPN7cutlass6half_tEEEEEC2ERKSE_RKSJ_,@function
        .size           $_ZN7cutlass13device_kernelIN5flash19enable_sm80_to_sm89INS1_16FlashAttnBwdSm80INS1_25CollectiveMainloopBwdSm80ILi2ELi2EN4cute5tupleIJNS5_1CILi128EEES8_NS7_ILi64EEEEEENS_6half_tEfNS_4arch4Sm80ELb1ELb0ELb1ELb0ELb0ELb0ELb0ELb0ELi2ELi4ELi4ELi4ELb0EEENS1_24CollectiveEpilogueBwdGQAISA_fSD_Li256ELb0ELb0EEENS1_25SingleTileBwdLPTSchedulerILb0ELi128ELb0EEEEEEEEEvNT_6ParamsE$_ZN4cute3eso3ESOILb1ELb0EJNS_6LayoutINS_5tupleIJNS3_IJNS_1CILi8EEENS4_ILi1EEEEEENS4_ILi2EEEEEENS3_IJNS3_IJS6_NS4_ILi0EEEEEENS4_ILi64EEEEEEEENS_10ViewEngineIPN7cutlass6half_tEEEEEC2ERKSE_RKSJ_,($_ZN7cutlass13device_kernelIN5flash19enable_sm80_to_sm89INS1_16FlashAttnBwdSm80INS1_25CollectiveMainloopBwdSm80ILi2ELi2EN4cute5tupleIJNS5_1CILi128EEES8_NS7_ILi64EEEEEENS_6half_tEfNS_4arch4Sm80ELb1ELb0ELb1ELb0ELb0ELb0ELb0ELb0ELi2ELi4ELi4ELi4ELb0EEENS1_24CollectiveEpilogueBwdGQAISA_fSD_Li256ELb0ELb0EEENS1_25SingleTileBwdLPTSchedulerILb0ELi128ELb0EEEEEEEEEvNT_6ParamsE$_ZN4cute3eso3ESOILb1ELb0EJNS_6LayoutINS_5tupleIJNS3_IJNS_1CILi8EEENS4_ILi1EEEEEENS4_ILi2EEEEEENS3_IJNS3_IJS6_NS4_ILi0EEEEEENS4_ILi64EEEEEEEEiEEC2ERKSE_RKi - $_ZN7cutlass13device_kernelIN5flash19enable_sm80_to_sm89INS1_16FlashAttnBwdSm80INS1_25CollectiveMainloopBwdSm80ILi2ELi2EN4cute5tupleIJNS5_1CILi128EEES8_NS7_ILi64EEEEEENS_6half_tEfNS_4arch4Sm80ELb1ELb0ELb1ELb0ELb0ELb0ELb0ELb0ELi2ELi4ELi4ELi4ELb0EEENS1_24CollectiveEpilogueBwdGQAISA_fSD_Li256ELb0ELb0EEENS1_25SingleTileBwdLPTSchedulerILb0ELi128ELb0EEEEEEEEEvNT_6ParamsE$_ZN4cute3eso3ESOILb1ELb0EJNS_6LayoutINS_5tupleIJNS3_IJNS_1CILi8EEENS4_ILi1EEEEEENS4_ILi2EEEEEENS3_IJNS3_IJS6_NS4_ILi0EEEEEENS4_ILi64EEEEEEEENS_10ViewEngineIPN7cutlass6half_tEEEEEC2ERKSE_RKSJ_)
$_ZN7cutlass13device_kernelIN5flash19enable_sm80_to_sm89INS1_16FlashAttnBwdSm80INS1_25CollectiveMainloopBwdSm80ILi2ELi2EN4cute5tupleIJNS5_1CILi128EEES8_NS7_ILi64EEEEEENS_6half_tEfNS_4arch4Sm80ELb1ELb0ELb1ELb0ELb0ELb0ELb0ELb0ELi2ELi4ELi4ELi4ELb0EEENS1_24CollectiveEpilogueBwdGQAISA_fSD_Li256ELb0ELb0EEENS1_25SingleTileBwdLPTSchedulerILb0ELi128ELb0EEEEEEEEEvNT_6ParamsE$_ZN4cute3eso3ESOILb1ELb0EJNS_6LayoutINS_5tupleIJNS3_IJNS_1CILi8EEENS4_ILi1EEEEEENS4_ILi2EEEEEENS3_IJNS3_IJS6_NS4_ILi0EEEEEENS4_ILi64EEEEEEEENS_10ViewEngineIPN7cutlass6half_tEEEEEC2ERKSE_RKSJ_:
[----:B------:R-:W-:Y:S01]  /*7cb0*/  IADD3 R10, R60, -c[0x0][0x20], RZ ;  /* 0x800008003c0a7a10 */ /* 0x000fe20007ffe0ff */
[----:B------:R-:W-:Y:S01]  /*7cc0*/  IMAD.MOV.U32 R15, RZ, RZ, R11 ;  /* 0x000000ffff0f7224 */ /* 0x000fe200078e000b */
[----:B------:R-:W-:-:S04]  /*7cd0*/  MOV R13, 0x0 ;  /* 0x00000000000d7802 */ /* 0x000fc80000000f00 */
[----:B------:R1:W-:Y:S01]  /*7ce0*/  STL.64 [R10], R14 ;  /* 0x0000000e0a007387 */ /* 0x0003e20000100a00 */
[----:B------:R-:W-:Y:S05]  /*7cf0*/  RET.REL.NODEC R12 `(_ZN7cutlass13device_kernelIN5flash19enable_sm80_to_sm89INS1_16FlashAttnBwdSm80INS1_25CollectiveMainloopBwdSm80ILi2ELi2EN4cute5tupleIJNS5_1CILi128EEES8_NS7_ILi64EEEEEENS_6half_tEfNS_4arch4Sm80ELb1ELb0ELb1ELb0ELb0ELb0ELb0ELb0ELi2ELi4ELi4ELi4ELb0EEENS1_24CollectiveEpilogueBwdGQAISA_fSD_Li256ELb0ELb0EEENS1_25SingleTileBwdLPTSchedulerILb0ELi128ELb0EEEEEEEEEvNT_6ParamsE) ;  /* 0xffff83000c007950 */ /* 0x000fea0003c3ffff */
        .type           $_ZN7cutlass13device_kernelIN5flash19enable_sm80_to_sm89INS1_16FlashAttnBwdSm80INS1_25CollectiveMainloopBwdSm80ILi2ELi2EN4cute5tupleIJNS5_1CILi128EEES8_NS7_ILi64EEEEEENS_6half_tEfNS_4arch4Sm80ELb1ELb0ELb1ELb0ELb0ELb0ELb0ELb0ELi2ELi4ELi4ELi4ELb0EEENS1_24CollectiveEpilogueBwdGQAISA_fSD_Li256ELb0ELb0EEENS1_25SingleTileBwdLPTSchedulerILb0ELi128ELb0EEEEEEEEEvNT_6ParamsE$_ZN4cute3eso3ESOILb1ELb0EJNS_6LayoutINS_5tupleIJNS3_IJNS_1CILi8EEENS4_ILi1EEEEEENS4_ILi2EEEEEENS3_IJNS3_IJS6_NS4_ILi0EEEEEENS4_ILi64EEEEEEEEiEEC2ERKSE_RKi,@function
        .size           $_ZN7cutlass13device_kernelIN5flash19enable_sm80_to_sm89INS1_16FlashAttnBwdSm80INS1_25CollectiveMainloopBwdSm80ILi2ELi2EN4cute5tupleIJNS5_1CILi128EEES8_NS7_ILi64EEEEEENS_6half_tEfNS_4arch4Sm80ELb1ELb0ELb1ELb0ELb0ELb0ELb0ELb0ELi2ELi4ELi4ELi4ELb0EEENS1_24CollectiveEpilogueBwdGQAISA_fSD_Li256ELb0ELb0EEENS1_25SingleTileBwdLPTSchedulerILb0ELi128ELb0EEEEEEEEEvNT_6ParamsE$_ZN4cute3eso3ESOILb1ELb0EJNS_6LayoutINS_5tupleIJNS3_IJNS_1CILi8EEENS4_ILi1EEEEEENS4_ILi2EEEEEENS3_IJNS3_IJS6_NS4_ILi0EEEEEENS4_ILi64EEEEEEEEiEEC2ERKSE_RKi,($_ZN7cutlass13device_kernelIN5flash19enable_sm80_to_sm89INS1_16FlashAttnBwdSm80INS1_25CollectiveMainloopBwdSm80ILi2ELi2EN4cute5tupleIJNS5_1CILi128EEES8_NS7_ILi64EEEEEENS_6half_tEfNS_4arch4Sm80ELb1ELb0ELb1ELb0ELb0ELb0ELb0ELb0ELi2ELi4ELi4ELi4ELb0EEENS1_24CollectiveEpilogueBwdGQAISA_fSD_Li256ELb0ELb0EEENS1_25SingleTileBwdLPTSchedulerILb0ELi128ELb0EEEEEEEEEvNT_6ParamsE$_ZN4cute3eso3ESOILb1ELb0EJNS_6LayoutINS_5tupleIJNS3_IJNS_1CILi8EEENS4_ILi1EEEEEENS4_ILi2EEEEEENS3_IJNS3_IJS6_NS4_ILi0EEEEEENS4_ILi8192EEEEEEEENS_10ViewEngineINS_8smem_ptrIPN7cutlass6half_tEEEEEEEC2ERKSE_RKSL_ - $_ZN7cutlass13device_kernelIN5flash19enable_sm80_to_sm89INS1_16FlashAttnBwdSm80INS1_25CollectiveMainloopBwdSm80ILi2ELi2EN4cute5tupleIJNS5_1CILi128EEES8_NS7_ILi64EEEEEENS_6half_tEfNS_4arch4Sm80ELb1ELb0ELb1ELb0ELb0ELb0ELb0ELb0ELi2ELi4ELi4ELi4ELb0EEENS1_24CollectiveEpilogueBwdGQAISA_fSD_Li256ELb0ELb0EEENS1_25SingleTileBwdLPTSchedulerILb0ELi128ELb0EEEEEEEEEvNT_6ParamsE$_ZN4cute3eso3ESOILb1ELb0EJNS_6LayoutINS_5tupleIJNS3_IJNS_1CILi8EEENS4_ILi1EEEEEENS4_ILi2EEEEEENS3_IJNS3_IJS6_NS4_ILi0EEEEEENS4_ILi64EEEEEEEEiEEC2ERKSE_RKi)
$_ZN7cutlass13device_kernelIN5flash19enable_sm80_to_sm89INS1_16FlashAttnBwdSm80INS1_25CollectiveMainloopBwdSm80ILi2ELi2EN4cute5tupleIJNS5_1CILi128EEES8_NS7_ILi64EEEEEENS_6half_tEfNS_4arch4Sm80ELb1ELb0ELb1ELb0ELb0ELb0ELb0ELb0ELi2ELi4ELi4ELi4ELb0EEENS1_24CollectiveEpilogueBwdGQAISA_fSD_Li256ELb0ELb0EEENS1_25SingleTileBwdLPTSchedulerILb0ELi128ELb0EEEEEEEEEvNT_6ParamsE$_ZN4cute3eso3ESOILb1ELb0EJNS_6LayoutINS_5tupleIJNS3_IJNS_1CILi8EEENS4_ILi1EEEEEENS4_ILi2EEEEEENS3_IJNS3_IJS6_NS4_ILi0EEEEEENS4_ILi64EEEEEEEEiEEC2ERKSE_RKi:
[----:B------:R-:W-:Y:S02]  /*7d00*/  IADD3 R2, R60, -c[0x0][0x20], RZ ;  /* 0x800008003c027a10 */ /* 0x000fe40007ffe0ff */
[----:B------:R-:W-:-:S03]  /*7d10*/  MOV R11, 0x0 ;  /* 0x00000000000b7802 */ /* 0x000fc60000000f00 */
[----:B------:R1:W-:Y:S01]  /*7d20*/  STL [R2], R3 ;  /* 0x0000000302007387 */ /* 0x0003e20000100800 */
[----:B------:R-:W-:Y:S05]  /*7d30*/  RET.REL.NODEC R10 `(_ZN7cutlass13device_kernelIN5flash19enable_sm80_to_sm89INS1_16FlashAttnBwdSm80INS1_25CollectiveMainloopBwdSm80ILi2ELi2EN4cute5tupleIJNS5_1CILi128EEES8_NS7_ILi64EEEEEENS_6half_tEfNS_4arch4Sm80ELb1ELb0ELb1ELb0ELb0ELb0ELb0ELb0ELi2ELi4ELi4ELi4ELb0EEENS1_24CollectiveEpilogueBwdGQAISA_fSD_Li256ELb0ELb0EEENS1_25SingleTileBwdLPTSchedulerILb0ELi128ELb0EEEEEEEEEvNT_6ParamsE) ;  /* 0xffff82c00a007950 */ /* 0x000fea0003c3ffff */
        .type           $_ZN7cutlass13device_kernelIN5flash19enable_sm80_to_sm89INS1_16FlashAttnBwdSm80INS1_25CollectiveMainloopBwdSm80ILi2ELi2EN4cute5tupleIJNS5_1CILi128EEES8_NS7_ILi64EEEEEENS_6half_tEfNS_4arch4Sm80ELb1ELb0ELb1ELb0ELb0ELb0ELb0ELb0ELi2ELi4ELi4ELi4ELb0EEENS1_24CollectiveEpilogueBwdGQAISA_fSD_Li256ELb0ELb0EEENS1_25SingleTileBwdLPTSchedulerILb0ELi128ELb0EEEEEEEEEvNT_6ParamsE$_ZN4cute3eso3ESOILb1ELb0EJNS_6LayoutINS_5tupleIJNS3_IJNS_1CILi8EEENS4_ILi1EEEEEENS4_ILi2EEEEEENS3_IJNS3_IJS6_NS4_ILi0EEEEEENS4_ILi8192EEEEEEEENS_10ViewEngineINS_8smem_ptrIPN7cutlass6half_tEEEEEEEC2ERKSE_RKSL_,@function
        .size           $_ZN7cutlass13device_kernelIN5flash19enable_sm80_to_sm89INS1_16FlashAttnBwdSm80INS1_25CollectiveMainloopBwdSm80ILi2ELi2EN4cute5tupleIJNS5_1CILi128EEES8_NS7_ILi64EEEEEENS_6half_tEfNS_4arch4Sm80ELb1ELb0ELb1ELb0ELb0ELb0ELb0ELb0ELi2ELi4ELi4ELi4ELb0EEENS1_24CollectiveEpilogueBwdGQAISA_fSD_Li256ELb0ELb0EEENS1_25SingleTileBwdLPTSchedulerILb0ELi128ELb0EEEEEEEEEvNT_6ParamsE$_ZN4cute3eso3ESOILb1ELb0EJNS_6LayoutINS_5tupleIJNS3_IJNS_1CILi8EEENS4_ILi1EEEEEENS4_ILi2EEEEEENS3_IJNS3_IJS6_NS4_ILi0EEEEEENS4_ILi8192EEEEEEEENS_10ViewEngineINS_8smem_ptrIPN7cutlass6half_tEEEEEEEC2ERKSE_RKSL_,($_ZN7cutlass13device_kernelIN5flash19enable_sm80_to_sm89INS1_16FlashAttnBwdSm80INS1_25CollectiveMainloopBwdSm80ILi2ELi2EN4cute5tupleIJNS5_1CILi128EEES8_NS7_ILi64EEEEEENS_6half_tEfNS_4arch4Sm80ELb1ELb0ELb1ELb0ELb0ELb0ELb0ELb0ELi2ELi4ELi4ELi4ELb0EEENS1_24CollectiveEpilogueBwdGQAISA_fSD_Li256ELb0ELb0EEENS1_25SingleTileBwdLPTSchedulerILb0ELi128ELb0EEEEEEEEEvNT_6ParamsE$_ZN4cute3eso3ESOILb1ELb0EJNS_6LayoutINS_5tupleIJNS3_IJNS_1CILi8EEENS4_ILi1EEEEEENS4_ILi2EEEEEENS3_IJNS3_IJS6_NS4_ILi0EEEEEENS4_ILi8192EEEEEEEEiEEC2ERKSE_RKi - $_ZN7cutlass13device_kernelIN5flash19enable_sm80_to_sm89INS1_16FlashAttnBwdSm80INS1_25CollectiveMainloopBwdSm80ILi2ELi2EN4cute5tupleIJNS5_1CILi128EEES8_NS7_ILi64EEEEEENS_6half_tEfNS_4arch4Sm80ELb1ELb0ELb1ELb0ELb0ELb0ELb0ELb0ELi2ELi4ELi4ELi4ELb0EEENS1_24CollectiveEpilogueBwdGQAISA_fSD_Li256ELb0ELb0EEENS1_25SingleTileBwdLPTSchedulerILb0ELi128ELb0EEEEEEEEEvNT_6ParamsE$_ZN4cute3eso3ESOILb1ELb0EJNS_6LayoutINS_5tupleIJNS3_IJNS_1CILi8EEENS4_ILi1EEEEEENS4_ILi2EEEEEENS3_IJNS3_IJS6_NS4_ILi0EEEEEENS4_ILi8192EEEEEEEENS_10ViewEngineINS_8smem_ptrIPN7cutlass6half_tEEEEEEEC2ERKSE_RKSL_)
$_ZN7cutlass13device_kernelIN5flash19enable_sm80_to_sm89INS1_16FlashAttnBwdSm80INS1_25CollectiveMainloopBwdSm80ILi2ELi2EN4cute5tupleIJNS5_1CILi128EEES8_NS7_ILi64EEEEEENS_6half_tEfNS_4arch4Sm80ELb1ELb0ELb1ELb0ELb0ELb0ELb0ELb0ELi2ELi4ELi4ELi4ELb0EEENS1_24CollectiveEpilogueBwdGQAISA_fSD_Li256ELb0ELb0EEENS1_25SingleTileBwdLPTSchedulerILb0ELi128ELb0EEEEEEEEEvNT_6ParamsE$_ZN4cute3eso3ESOILb1ELb0EJNS_6LayoutINS_5tupleIJNS3_IJNS_1CILi8EEENS4_ILi1EEEEEENS4_ILi2EEEEEENS3_IJNS3_IJS6_NS4_ILi0EEEEEENS4_ILi8192EEEEEEEENS_10ViewEngineINS_8smem_ptrIPN7cutlass6half_tEEEEEEEC2ERKSE_RKSL_:
[----:B------:R-:W-:Y:S02]  /*7d40*/  IADD3 R14, R60, -c[0x0][0x20], RZ ;  /* 0x800008003c0e7a10 */ /* 0x000fe40007ffe0ff */
[----:B------:R-:W-:-:S03]  /*7d50*/  MOV R35, 0x0 ;  /* 0x0000000000237802 */ /* 0x000fc60000000f00 */
[----:B------:R1:W-:Y:S01]  /*7d60*/  STL.64 [R14], R2 ;  /* 0x000000020e007387 */ /* 0x0003e20000100a00 */
[----:B------:R-:W-:Y:S05]  /*7d70*/  RET.REL.NODEC R34 `(_ZN7cutlass13device_kernelIN5flash19enable_sm80_to_sm89INS1_16FlashAttnBwdSm80INS1_25CollectiveMainloopBwdSm80ILi2ELi2EN4cute5tupleIJNS5_1CILi128EEES8_NS7_ILi64EEEEEENS_6half_tEfNS_4arch4Sm80ELb1ELb0ELb1ELb0ELb0ELb0ELb0ELb0ELi2ELi4ELi4ELi4ELb0EEENS1_24CollectiveEpilogueBwdGQAISA_fSD_Li256ELb0ELb0EEENS1_25SingleTileBwdLPTSchedulerILb0ELi128ELb0EEEEEEEEEvNT_6ParamsE) ;  /* 0xffff828022007950 */ /* 0x000fea0003c3ffff */
        .type           $_ZN7cutlass13device_kernelIN5flash19enable_sm80_to_sm89INS1_16FlashAttnBwdSm80INS1_25CollectiveMainloopBwdSm80ILi2ELi2EN4cute5tupleIJNS5_1CILi128EEES8_NS7_ILi64EEEEEENS_6half_tEfNS_4arch4Sm80ELb1ELb0ELb1ELb0ELb0ELb0ELb0ELb0ELi2ELi4ELi4ELi4ELb0EEENS1_24CollectiveEpilogueBwdGQAISA_fSD_Li256ELb0ELb0EEENS1_25SingleTileBwdLPTSchedulerILb0ELi128ELb0EEEEEEEEEvNT_6ParamsE$_ZN4cute3eso3ESOILb1ELb0EJNS_6LayoutINS_5tupleIJNS3_IJNS_1CILi8EEENS4_ILi1EEEEEENS4_ILi2EEEEEENS3_IJNS3_IJS6_NS4_ILi0EEEEEENS4_ILi8192EEEEEEEEiEEC2ERKSE_RKi,@function
        .size           $_ZN7cutlass13device_kernelIN5flash19enable_sm80_to_sm89INS1_16FlashAttnBwdSm80INS1_25CollectiveMainloopBwdSm80ILi2ELi2EN4cute5tupleIJNS5_1CILi128EEES8_NS7_ILi64EEEEEENS_6half_tEfNS_4arch4Sm80ELb1ELb0ELb1ELb0ELb0ELb0ELb0ELb0ELi2ELi4ELi4ELi4ELb0EEENS1_24CollectiveEpilogueBwdGQAISA_fSD_Li256ELb0ELb0EEENS1_25SingleTileBwdLPTSchedulerILb0ELi128ELb0EEEEEEEEEvNT_6ParamsE$_ZN4cute3eso3ESOILb1ELb0EJNS_6LayoutINS_5tupleIJNS3_IJNS_1CILi8EEENS4_ILi1EEEEEENS4_ILi2EEEEEENS3_IJNS3_IJS6_NS4_ILi0EEEEEENS4_ILi8192EEEEEEEEiEEC2ERKSE_RKi,($_ZN7cutlass13device_kernelIN5flash19enable_sm80_to_sm89INS1_16FlashAttnBwdSm80INS1_25CollectiveMainloopBwdSm80ILi2ELi2EN4cute5tupleIJNS5_1CILi128EEES8_NS7_ILi64EEEEEENS_6half_tEfNS_4arch4Sm80ELb1ELb0ELb1ELb0ELb0ELb0ELb0ELb0ELi2ELi4ELi4ELi4ELb0EEENS1_24CollectiveEpilogueBwdGQAISA_fSD_Li256ELb0ELb0EEENS1_25SingleTileBwdLPTSchedulerILb0ELi128ELb0EEEEEEEEEvNT_6ParamsE$_ZN4cute3eso3ESOILb1ELb0EJNS_6LayoutINS_5tupleIJNS3_IJNS_1CILi8EEENS4_ILi1EEEEEENS4_ILi2EEEEEENS3_IJNS3_IJS6_NS4_ILi0EEEEEES5_EEEEENS_10ViewEngineIPN7cutlass6half_tEEEEEC2ERKSD_RKSI_ - $_ZN7cutlass13device_kernelIN5flash19enable_sm80_to_sm89INS1_16FlashAttnBwdSm80INS1_25CollectiveMainloopBwdSm80ILi2ELi2EN4cute5tupleIJNS5_1CILi128EEES8_NS7_ILi64EEEEEENS_6half_tEfNS_4arch4Sm80ELb1ELb0ELb1ELb0ELb0ELb0ELb0ELb0ELi2ELi4ELi4ELi4ELb0EEENS1_24CollectiveEpilogueBwdGQAISA_fSD_Li256ELb0ELb0EEENS1_25SingleTileBwdLPTSchedulerILb0ELi128ELb0EEEEEEEEEvNT_6ParamsE$_ZN4cute3eso3ESOILb1ELb0EJNS_6LayoutINS_5tupleIJNS3_IJNS_1CILi8EEENS4_ILi1EEEEEENS4_ILi2EEEEEENS3_IJNS3_IJS6_NS4_ILi0EEEEEENS4_ILi8192EEEEEEEEiEEC2ERKSE_RKi)
$_ZN7cutlass13device_kernelIN5flash19enable_sm80_to_sm89INS1_16FlashAttnBwdSm80INS1_25CollectiveMainloopBwdSm80ILi2ELi2EN4cute5tupleIJNS5_1CILi128EEES8_NS7_ILi64EEEEEENS_6half_tEfNS_4arch4Sm80ELb1ELb0ELb1ELb0ELb0ELb0ELb0ELb0ELi2ELi4ELi4ELi4ELb0EEENS1_24CollectiveEpilogueBwdGQAISA_fSD_Li256ELb0ELb0EEENS1_25SingleTileBwdLPTSchedulerILb0ELi128ELb0EEEEEEEEEvNT_6ParamsE$_ZN4cute3eso3ESOILb1ELb0EJNS_6LayoutINS_5tupleIJNS3_IJNS_1CILi8EEENS4_ILi1EEEEEENS4_ILi2EEEEEENS3_IJNS3_IJS6_NS4_ILi0EEEEEENS4_ILi8192EEEEEEEEiEEC2ERKSE_RKi:
[----:B------:R-:W-:Y:S02]  /*7d80*/  IADD3 R2, R60, -c[0x0][0x20], RZ ;  /* 0x800008003c027a10 */ /* 0x000fe40007ffe0ff */
[----:B------:R-:W-:-:S03]  /*7d90*/  MOV R11, 0x0 ;  /* 0x00000000000b7802 */ /* 0x000fc60000000f00 */
[----:B------:R1:W-:Y:S01]  /*7da0*/  STL [R2], R3 ;  /* 0x0000000302007387 */ /* 0x0003e20000100800 */
[----:B------:R-:W-:Y:S05]  /*7db0*/  RET.REL.NODEC R10 `(_ZN7cutlass13device_kernelIN5flash19enable_sm80_to_sm89INS1_16FlashAttnBwdSm80INS1_25CollectiveMainloopBwdSm80ILi2ELi2EN4cute5tupleIJNS5_1CILi128EEES8_NS7_ILi64EEEEEENS_6half_tEfNS_4arch4Sm80ELb1ELb0ELb1ELb0ELb0ELb0ELb0ELb0ELi2ELi4ELi4ELi4ELb0EEENS1_24CollectiveEpilogueBwdGQAISA_fSD_Li256ELb0ELb0EEENS1_25SingleTileBwdLPTSchedulerILb0ELi128ELb0EEEEEEEEEvNT_6ParamsE) ;  /* 0xffff82400a007950 */ /* 0x000fea0003c3ffff */
        .type           $_ZN7cutlass13device_kernelIN5flash19enable_sm80_to_sm89INS1_16FlashAttnBwdSm80INS1_25CollectiveMainloopBwdSm80ILi2ELi2EN4cute5tupleIJNS5_1CILi128EEES8_NS7_ILi64EEEEEENS_6half_tEfNS_4arch4Sm80ELb1ELb0ELb1ELb0ELb0ELb0ELb0ELb0ELi2ELi4ELi4ELi4ELb0EEENS1_24CollectiveEpilogueBwdGQAISA_fSD_Li256ELb0ELb0EEENS1_25SingleTileBwdLPTSchedulerILb0ELi128ELb0EEEEEEEEEvNT_6ParamsE$_ZN4cute3eso3ESOILb1ELb0EJNS_6LayoutINS_5tupleIJNS3_IJNS_1CILi8EEENS4_ILi1EEEEEENS4_ILi2EEEEEENS3_IJNS3_IJS6_NS4_ILi0EEEEEES5_EEEEENS_10ViewEngineIPN7cutlass6half_tEEEEEC2ERKSD_RKSI_,@function
        .size           $_ZN7cutlass13device_kernelIN5flash19enable_sm80_to_sm89INS1_16FlashAttnBwdSm80INS1_25CollectiveMainloopBwdSm80ILi2ELi2EN4cute5tupleIJNS5_1CILi128EEES8_NS7_ILi64EEEEEENS_6half_tEfNS_4arch4Sm80ELb1ELb0ELb1ELb0ELb0ELb0ELb0ELb0ELi2ELi4ELi4ELi4ELb0EEENS1_24CollectiveEpilogueBwdGQAISA_fSD_Li256ELb0ELb0EEENS1_25SingleTileBwdLPTSchedulerILb0ELi128ELb0EEEEEEEEEvNT_6ParamsE$_ZN4cute3eso3ESOILb1ELb0EJNS_6LayoutINS_5tupleIJNS3_IJNS_1CILi8EEENS4_ILi1EEEEEENS4_ILi2EEEEEENS3_IJNS3_IJS6_NS4_ILi0EEEEEES5_EEEEENS_10ViewEngineIPN7cutlass6half_tEEEEEC2ERKSD_RKSI_,($_ZN7cutlass13device_kernelIN5flash19enable_sm80_to_sm89INS1_16FlashAttnBwdSm80INS1_25CollectiveMainloopBwdSm80ILi2ELi2EN4cute5tupleIJNS5_1CILi128EEES8_NS7_ILi64EEEEEENS_6half_tEfNS_4arch4Sm80ELb1ELb0ELb1ELb0ELb0ELb0ELb0ELb0ELi2ELi4ELi4ELi4ELb0EEENS1_24CollectiveEpilogueBwdGQAISA_fSD_Li256ELb0ELb0EEENS1_25SingleTileBwdLPTSchedulerILb0ELi128ELb0EEEEEEEEEvNT_6ParamsE$_ZN4cute3eso3ESOILb1ELb0EJNS_6LayoutINS_5tupleIJNS3_IJNS_1CILi8EEENS4_ILi1EEEEEENS4_ILi2EEEEEENS3_IJNS3_IJS6_NS4_ILi0EEEEEES5_EEEEEiEEC2ERKSD_RKi - $_ZN7cutlass13device_kernelIN5flash19enable_sm80_to_sm89INS1_16FlashAttnBwdSm80INS1_25CollectiveMainloopBwdSm80ILi2ELi2EN4cute5tupleIJNS5_1CILi128EEES8_NS7_ILi64EEEEEENS_6half_tEfNS_4arch4Sm80ELb1ELb0ELb1ELb0ELb0ELb0ELb0ELb0ELi2ELi4ELi4ELi4ELb0EEENS1_24CollectiveEpilogueBwdGQAISA_fSD_Li256ELb0ELb0EEENS1_25SingleTileBwdLPTSchedulerILb0ELi128ELb0EEEEEEEEEvNT_6ParamsE$_ZN4cute3eso3ESOILb1ELb0EJNS_6LayoutINS_5tupleIJNS3_IJNS_1CILi8EEENS4_ILi1EEEEEENS4_ILi2EEEEEENS3_IJNS3_IJS6_NS4_ILi0EEEEEES5_EEEEENS_10ViewEngineIPN7cutlass6half_tEEEEEC2ERKSD_RKSI_)
$_ZN7cutlass13device_kernelIN5flash19enable_sm80_to_sm89INS1_16FlashAttnBwdSm80INS1_25CollectiveMainloopBwdSm80ILi2ELi2EN4cute5tupleIJNS5_1CILi128EEES8_NS7_ILi64EEEEEENS_6half_tEfNS_4arch4Sm80ELb1ELb0ELb1ELb0ELb0ELb0ELb0ELb0ELi2ELi4ELi4ELi4ELb0EEENS1_24CollectiveEpilogueBwdGQAISA_fSD_Li256ELb0ELb0EEENS1_25SingleTileBwdLPTSchedulerILb0ELi128ELb0EEEEEEEEEvNT_6ParamsE$_ZN4cute3eso3ESOILb1ELb0EJNS_6LayoutINS_5tupleIJNS3_IJNS_1CILi8EEENS4_ILi1EEEEEENS4_ILi2EEEEEENS3_IJNS3_IJS6_NS4_ILi0EEEEEES5_EEEEENS_10ViewEngineIPN7cutlass6half_tEEEEEC2ERKSD_RKSI_:
[----:B------:R-:W-:Y:S02]  /*7dc0*/  IADD3 R46, R82, -c[0x0][0x20], RZ ;  /* 0x80000800522e7a10 */ /* 0x000fe40007ffe0ff */
[----:B------:R-:W-:-:S03]  /*7dd0*/  MOV R49, 0x0 ;  /* 0x0000000000317802 */ /* 0x000fc60000000f00 */
[----:B------:R1:W-:Y:S01]  /*7de0*/  STL.64 [R46], R38 ;  /* 0x000000262e007387 */ /* 0x0003e20000100a00 */
[----:B------:R-:W-:Y:S05]  /*7df0*/  RET.REL.NODEC R48 `(_ZN7cutlass13device_kernelIN5flash19enable_sm80_to_sm89INS1_16FlashAttnBwdSm80INS1_25CollectiveMainloopBwdSm80ILi2ELi2EN4cute5tupleIJNS5_1CILi128EEES8_NS7_ILi64EEEEEENS_6half_tEfNS_4arch4Sm80ELb1ELb0ELb1ELb0ELb0ELb0ELb0ELb0ELi2ELi4ELi4ELi4ELb0EEENS1_24CollectiveEpilogueBwdGQAISA_fSD_Li256ELb0ELb0EEENS1_25SingleTileBwdLPTSchedulerILb0ELi128ELb0EEEEEEEEEvNT_6ParamsE) ;  /* 0xffff820030007950 */ /* 0x000fea0003c3ffff */
        .type           $_ZN7cutlass13device_kernelIN5flash19enable_sm80_to_sm89INS1_16FlashAttnBwdSm80INS1_25CollectiveMainloopBwdSm80ILi2ELi2EN4cute5tupleIJNS5_1CILi128EEES8_NS7_ILi64EEEEEENS_6half_tEfNS_4arch4Sm80ELb1ELb0ELb1ELb0ELb0ELb0ELb0ELb0ELi2ELi4ELi4ELi4ELb0EEENS1_24CollectiveEpilogueBwdGQAISA_fSD_Li256ELb0ELb0EEENS1_25SingleTileBwdLPTSchedulerILb0ELi128ELb0EEEEEEEEEvNT_6ParamsE$_ZN4cute3eso3ESOILb1ELb0EJNS_6LayoutINS_5tupleIJNS3_IJNS_1CILi8EEENS4_ILi1EEEEEENS4_ILi2EEEEEENS3_IJNS3_IJS6_NS4_ILi0EEEEEES5_EEEEEiEEC2ERKSD_RKi,@function
        .size           $_ZN7cutlass13device_kernelIN5flash19enable_sm80_to_sm89INS1_16FlashAttnBwdSm80INS1_25CollectiveMainloopBwdSm80ILi2ELi2EN4cute5tupleIJNS5_1CILi128EEES8_NS7_ILi64EEEEEENS_6half_tEfNS_4arch4Sm80ELb1ELb0ELb1ELb0ELb0ELb0ELb0ELb0ELi2ELi4ELi4ELi4ELb0EEENS1_24CollectiveEpilogueBwdGQAISA_fSD_Li256ELb0ELb0EEENS1_25SingleTileBwdLPTSchedulerILb0ELi128ELb0EEEEEEEEEvNT_6ParamsE$_ZN4cute3eso3ESOILb1ELb0EJNS_6LayoutINS_5tupleIJNS3_IJNS_1CILi8EEENS4_ILi1EEEEEENS4_ILi2EEEEEENS3_IJNS3_IJS6_NS4_ILi0EEEEEES5_EEEEEiEEC2ERKSD_RKi,($_ZN7cutlass13device_kernelIN5flash19enable_sm80_to_sm89INS1_16FlashAttnBwdSm80INS1_25CollectiveMainloopBwdSm80ILi2ELi2EN4cute5tupleIJNS5_1CILi128EEES8_NS7_ILi64EEEEEENS_6half_tEfNS_4arch4Sm80ELb1ELb0ELb1ELb0ELb0ELb0ELb0ELb0ELi2ELi4ELi4ELi4ELb0EEENS1_24CollectiveEpilogueBwdGQAISA_fSD_Li256ELb0ELb0EEENS1_25SingleTileBwdLPTSchedulerILb0ELi128ELb0EEEEEEEEEvNT_6ParamsE$_ZN4cute3eso3ESOILb1ELb0EJNS_6LayoutINS_5tupleIJNS3_IJNS_1CILi8EEENS4_ILi1EEEEEENS4_ILi2EEENS3_IJNS4_ILi4EEES8_EEEEEENS3_IJNS3_IJS6_NS4_ILi0EEEEEES5_NS3_IJNS4_ILi32EEENS4_ILi16EEEEEEEEEEENS_10ViewEngineIPN7cutlass6half_tEEEEEC2ERKSI_RKSN_ - $_ZN7cutlass13device_kernelIN5flash19enable_sm80_to_sm89INS1_16FlashAttnBwdSm80INS1_25CollectiveMainloopBwdSm80ILi2ELi2EN4cute5tupleIJNS5_1CILi128EEES8_NS7_ILi64EEEEEENS_6half_tEfNS_4arch4Sm80ELb1ELb0ELb1ELb0ELb0ELb0ELb0ELb0ELi2ELi4ELi4ELi4ELb0EEENS1_24CollectiveEpilogueBwdGQAISA_fSD_Li256ELb0ELb0EEENS1_25SingleTileBwdLPTSchedulerILb0ELi128ELb0EEEEEEEEEvNT_6ParamsE$_ZN4cute3eso3ESOILb1ELb0EJNS_6LayoutINS_5tupleIJNS3_IJNS_1CILi8EEENS4_ILi1EEEEEENS4_ILi2EEEEEENS3_IJNS3_IJS6_NS4_ILi0EEEEEES5_EEEEEiEEC2ERKSD_RKi)
$_ZN7cutlass13device_kernelIN5flash19enable_sm80_to_sm89INS1_16FlashAttnBwdSm80INS1_25CollectiveMainloopBwdSm80ILi2ELi2EN4cute5tupleIJNS5_1CILi128EEES8_NS7_ILi64EEEEEENS_6half_tEfNS_4arch4Sm80ELb1ELb0ELb1ELb0ELb0ELb0ELb0ELb0ELi2ELi4ELi4ELi4ELb0EEENS1_24CollectiveEpilogueBwdGQAISA_fSD_Li256ELb0ELb0EEENS1_25SingleTileBwdLPTSchedulerILb0ELi128ELb0EEEEEEEEEvNT_6ParamsE$_ZN4cute3eso3ESOILb1ELb0EJNS_6LayoutINS_5tupleIJNS3_IJNS_1CILi8EEENS4_ILi1EEEEEENS4_ILi2EEEEEENS3_IJNS3_IJS6_NS4_ILi0EEEEEES5_EEEEEiEEC2ERKSD_RKi:
[----:B------:R-:W-:Y:S02]  /*7e00*/  IADD3 R2, R82, -c[0x0][0x20], RZ ;  /* 0x8000080052027a10 */ /* 0x000fe40007ffe0ff */
[----:B------:R-:W-:-:S03]  /*7e10*/  MOV R39, 0x0 ;  /* 0x0000000000277802 */ /* 0x000fc60000000f00 */
[----:B------:R1:W-:Y:S01]  /*7e20*/  STL [R2], R3 ;  /* 0x0000000302007387 */ /* 0x0003e20000100800 */
[----:B------:R-:W-:Y:S05]  /*7e30*/  RET.REL.NODEC R38 `(_ZN7cutlass13device_kernelIN5flash19enable_sm80_to_sm89INS1_16FlashAttnBwdSm80INS1_25CollectiveMainloopBwdSm80ILi2ELi2EN4cute5tupleIJNS5_1CILi128EEES8_NS7_ILi64EEEEEENS_6half_tEfNS_4arch4Sm80ELb1ELb0ELb1ELb0ELb0ELb0ELb0ELb0ELi2ELi4ELi4ELi4ELb0EEENS1_24CollectiveEpilogueBwdGQAISA_fSD_Li256ELb0ELb0EEENS1_25SingleTileBwdLPTSchedulerILb0ELi128ELb0EEEEEEEEEvNT_6ParamsE) ;  /* 0xffff81c026007950 */ /* 0x000fea0003c3ffff */
        .type           $_ZN7cutlass13device_kernelIN5flash19enable_sm80_to_sm89INS1_16FlashAttnBwdSm80INS1_25CollectiveMainloopBwdSm80ILi2ELi2EN4cute5tupleIJNS5_1CILi128EEES8_NS7_ILi64EEEEEENS_6half_tEfNS_4arch4Sm80ELb1ELb0ELb1ELb0ELb0ELb0ELb0ELb0ELi2ELi4ELi4ELi4ELb0EEENS1_24CollectiveEpilogueBwdGQAISA_fSD_Li256ELb0ELb0EEENS1_25SingleTileBwdLPTSchedulerILb0ELi128ELb0EEEEEEEEEvNT_6ParamsE$_ZN4cute3eso3ESOILb1ELb0EJNS_6LayoutINS_5tupleIJNS3_IJNS_1CILi8EEENS4_ILi1EEEEEENS4_ILi2EEENS3_IJNS4_ILi4EEES8_EEEEEENS3_IJNS3_IJS6_NS4_ILi0EEEEEES5_NS3_IJNS4_ILi32EEENS4_ILi16EEEEEEEEEEENS_10ViewEngineIPN7cutlass6half_tEEEEEC2ERKSI_RKSN_,@function
        .size           $_ZN7cutlass13device_kernelIN5flash19enable_sm80_to_sm89INS1_16FlashAttnBwdSm80INS1_25CollectiveMainloopBwdSm80ILi2ELi2EN4cute5tupleIJNS5_1CILi128EEES8_NS7_ILi64EEEEEENS_6half_tEfNS_4arch4Sm80ELb1ELb0ELb1ELb0ELb0ELb0ELb0ELb0ELi2ELi4ELi4ELi4ELb0EEENS1_24CollectiveEpilogueBwdGQAISA_fSD_Li256ELb0ELb0EEENS1_25SingleTileBwdLPTSchedulerILb0ELi128ELb0EEEEEEEEEvNT_6ParamsE$_ZN4cute3eso3ESOILb1ELb0EJNS_6LayoutINS_5tupleIJNS3_IJNS_1CILi8EEENS4_ILi1EEEEEENS4_ILi2EEENS3_IJNS4_ILi4EEES8_EEEEEENS3_IJNS3_IJS6_NS4_ILi0EEEEEES5_NS3_IJNS4_ILi32EEENS4_ILi16EEEEEEEEEEENS_10ViewEngineIPN7cutlass6half_tEEEEEC2ERKSI_RKSN_,($_ZN7cutlass13device_kernelIN5flash19enable_sm80_to_sm89INS1_16FlashAttnBwdSm80INS1_25CollectiveMainloopBwdSm80ILi2ELi2EN4cute5tupleIJNS5_1CILi128EEES8_NS7_ILi64EEEEEENS_6half_tEfNS_4arch4Sm80ELb1ELb0ELb1ELb0ELb0ELb0ELb0ELb0ELi2ELi4ELi4ELi4ELb0EEENS1_24CollectiveEpilogueBwdGQAISA_fSD_Li256ELb0ELb0EEENS1_25SingleTileBwdLPTSchedulerILb0ELi128ELb0EEEEEEEEEvNT_6ParamsE$_ZN4cute3eso3ESOILb1ELb0EJNS_6LayoutINS_5tupleIJNS3_IJNS_1CILi8EEENS4_ILi1EEEEEENS4_ILi2EEENS4_ILi4EEEEEENS3_IJNS3_IJS6_NS4_ILi0EEEEEES5_NS4_ILi16EEEEEEEENS_10ViewEngineIPN7cutlass6half_tEEEEEC2ERKSF_RKSK_ - $_ZN7cutlass13device_kernelIN5flash19enable_sm80_to_sm89INS1_16FlashAttnBwdSm80INS1_25CollectiveMainloopBwdSm80ILi2ELi2EN4cute5tupleIJNS5_1CILi128EEES8_NS7_ILi64EEEEEENS_6half_tEfNS_4arch4Sm80ELb1ELb0ELb1ELb0ELb0ELb0ELb0ELb0ELi2ELi4ELi4ELi4ELb0EEENS1_24CollectiveEpilogueBwdGQAISA_fSD_Li256ELb0ELb0EEENS1_25SingleTileBwdLPTSchedulerILb0ELi128ELb0EEEEEEEEEvNT_6ParamsE$_ZN4cute3eso3ESOILb1ELb0EJNS_6LayoutINS_5tupleIJNS3_IJNS_1CILi8EEENS4_ILi1EEEEEENS4_ILi2EEENS3_IJNS4_ILi4EEES8_EEEEEENS3_IJNS3_IJS6_NS4_ILi0EEEEEES5_NS3_IJNS4_ILi32EEENS4_ILi16EEEEEEEEEEENS_10ViewEngineIPN7cutlass6half_tEEEEEC2ERKSI_RKSN_)
$_ZN7cutlass13device_kernelIN5flash19enable_sm80_to_sm89INS1_16FlashAttnBwdSm80INS1_25CollectiveMainloopBwdSm80ILi2ELi2EN4cute5tupleIJNS5_1CILi128EEES8_NS7_ILi64EEEEEENS_6half_tEfNS_4arch4Sm80ELb1ELb0ELb1ELb0ELb0ELb0ELb0ELb0ELi2ELi4ELi4ELi4ELb0EEENS1_24CollectiveEpilogueBwdGQAISA_fSD_Li256ELb0ELb0EEENS1_25SingleTileBwdLPTSchedulerILb0ELi128ELb0EEEEEEEEEvNT_6ParamsE$_ZN4cute3eso3ESOILb1ELb0EJNS_6LayoutINS_5tupleIJNS3_IJNS_1CILi8EEENS4_ILi1EEEEEENS4_ILi2EEENS3_IJNS4_ILi4EEES8_EEEEEENS3_IJNS3_IJS6_NS4_ILi0EEEEEES5_NS3_IJNS4_ILi32EEENS4_ILi16EEEEEEEEEEENS_10ViewEngineIPN7cutlass6half_tEEEEEC2ERKSI_RKSN_:
[----:B------:R-:W-:Y:S02]  /*7e40*/  IADD3 R2, R82, -c[0x0][0x20], RZ ;  /* 0x8000080052027a10 */ /* 0x000fe40007ffe0ff */
[----:B------:R-:W-:-:S03]  /*7e50*/  MOV R5, 0x0 ;  /* 0x0000000000057802 */ /* 0x000fc60000000f00 */
[----:B------:R1:W-:Y:S01]  /*7e60*/  STL.64 [R2], R10 ;  /* 0x0000000a02007387 */ /* 0x0003e20000100a00 */
[----:B------:R-:W-:Y:S05]  /*7e70*/  RET.REL.NODEC R4 `(_ZN7cutlass13device_kernelIN5flash19enable_sm80_to_sm89INS1_16FlashAttnBwdSm80INS1_25CollectiveMainloopBwdSm80ILi2ELi2EN4cute5tupleIJNS5_1CILi128EEES8_NS7_ILi64EEEEEENS_6half_tEfNS_4arch4Sm80ELb1ELb0ELb1ELb0ELb0ELb0ELb0ELb0ELi2ELi4ELi4ELi4ELb0EEENS1_24CollectiveEpilogueBwdGQAISA_fSD_Li256ELb0ELb0EEENS1_25SingleTileBwdLPTSchedulerILb0ELi128ELb0EEEEEEEEEvNT_6ParamsE) ;  /* 0xffff818004007950 */ /* 0x000fea0003c3ffff */
        .type           $_ZN7cutlass13device_kernelIN5flash19enable_sm80_to_sm89INS1_16FlashAttnBwdSm80INS1_25CollectiveMainloopBwdSm80ILi2ELi2EN4cute5tupleIJNS5_1CILi128EEES8_NS7_ILi64EEEEEENS_6half_tEfNS_4arch4Sm80ELb1ELb0ELb1ELb0ELb0ELb0ELb0ELb0ELi2ELi4ELi4ELi4ELb0EEENS1_24CollectiveEpilogueBwdGQAISA_fSD_Li256ELb0ELb0EEENS1_25SingleTileBwdLPTSchedulerILb0ELi128ELb0EEEEEEEEEvNT_6ParamsE$_ZN4cute3eso3ESOILb1ELb0EJNS_6LayoutINS_5tupleIJNS3_IJNS_1CILi8EEENS4_ILi1EEEEEENS4_ILi2EEENS4_ILi4EEEEEENS3_IJNS3_IJS6_NS4_ILi0EEEEEES5_NS4_ILi16EEEEEEEENS_10ViewEngineIPN7cutlass6half_tEEEEEC2ERKSF_RKSK_,@function
        .size           $_ZN7cutlass13device_kernelIN5flash19enable_sm80_to_sm89INS1_16FlashAttnBwdSm80INS1_25CollectiveMainloopBwdSm80ILi2ELi2EN4cute5tupleIJNS5_1CILi128EEES8_NS7_ILi64EEEEEENS_6half_tEfNS_4arch4Sm80ELb1ELb0ELb1ELb0ELb0ELb0ELb0ELb0ELi2ELi4ELi4ELi4ELb0EEENS1_24CollectiveEpilogueBwdGQAISA_fSD_Li256ELb0ELb0EEENS1_25SingleTileBwdLPTSchedulerILb0ELi128ELb0EEEEEEEEEvNT_6ParamsE$_ZN4cute3eso3ESOILb1ELb0EJNS_6LayoutINS_5tupleIJNS3_IJNS_1CILi8EEENS4_ILi1EEEEEENS4_ILi2EEENS4_ILi4EEEEEENS3_IJNS3_IJS6_NS4_ILi0EEEEEES5_NS4_ILi16EEEEEEEENS_10ViewEngineIPN7cutlass6half_tEEEEEC2ERKSF_RKSK_,($_ZN7cutlass13device_kernelIN5flash19enable_sm80_to_sm89INS1_16FlashAttnBwdSm80INS1_25CollectiveMainloopBwdSm80ILi2ELi2EN4cute5tupleIJNS5_1CILi128EEES8_NS7_ILi64EEEEEENS_6half_tEfNS_4arch4Sm80ELb1ELb0ELb1ELb0ELb0ELb0ELb0ELb0ELi2ELi4ELi4ELi4ELb0EEENS1_24CollectiveEpilogueBwdGQAISA_fSD_Li256ELb0ELb0EEENS1_25SingleTileBwdLPTSchedulerILb0ELi128ELb0EEEEEEEEEvNT_6ParamsE$_ZN4cute3eso3ESOILb1ELb0EJNS_6LayoutINS_5tupleIJNS3_IJNS_1CILi8EEENS4_ILi1EEEEEENS4_ILi2EEES5_EEENS3_IJNS3_IJS6_NS4_ILi0EEEEEENS4_ILi64EEES5_EEEEENS_10ViewEngineIPN7cutlass6half_tEEEEEC2ERKSE_RKSJ_ - $_ZN7cutlass13device_kernelIN5flash19enable_sm80_to_sm89INS1_16FlashAttnBwdSm80INS1_25CollectiveMainloopBwdSm80ILi2ELi2EN4cute5tupleIJNS5_1CILi128EEES8_NS7_ILi64EEEEEENS_6half_tEfNS_4arch4Sm80ELb1ELb0ELb1ELb0ELb0ELb0ELb0ELb0ELi2ELi4ELi4ELi4ELb0EEENS1_24CollectiveEpilogueBwdGQAISA_fSD_Li256ELb0ELb0EEENS1_25SingleTileBwdLPTSchedulerILb0ELi128ELb0EEEEEEEEEvNT_6ParamsE$_ZN4cute3eso3ESOILb1ELb0EJNS_6LayoutINS_5tupleIJNS3_IJNS_1CILi8EEENS4_ILi1EEEEEENS4_ILi2EEENS4_ILi4EEEEEENS3_IJNS3_IJS6_NS4_ILi0EEEEEES5_NS4_ILi16EEEEEEEENS_10ViewEngineIPN7cutlass6half_tEEEEEC2ERKSF_RKSK_)
$_ZN7cutlass13device_kernelIN5flash19enable_sm80_to_sm89INS1_16FlashAttnBwdSm80INS1_25CollectiveMainloopBwdSm80ILi2ELi2EN4cute5tupleIJNS5_1CILi128EEES8_NS7_ILi64EEEEEENS_6half_tEfNS_4arch4Sm80ELb1ELb0ELb1ELb0ELb0ELb0ELb0ELb0ELi2ELi4ELi4ELi4ELb0EEENS1_24CollectiveEpilogueBwdGQAISA_fSD_Li256ELb0ELb0EEENS1_25SingleTileBwdLPTSchedulerILb0ELi128ELb0EEEEEEEEEvNT_6ParamsE$_ZN4cute3eso3ESOILb1ELb0EJNS_6LayoutINS_5tupleIJNS3_IJNS_1CILi8EEENS4_ILi1EEEEEENS4_ILi2EEENS4_ILi4EEEEEENS3_IJNS3_IJS6_NS4_ILi0EEEEEES5_NS4_ILi16EEEEEEEENS_10ViewEngineIPN7cutlass6half_tEEEEEC2ERKSF_RKSK_:
[----:B------:R-:W-:Y:S01]  /*7e80*/  IADD3 R2, R60, -c[0x0][0x20], RZ ;  /* 0x800008003c027a10 */ /* 0x000fe20007ffe0ff */
[----:B------:R-:W-:Y:S01]  /*7e90*/  IMAD.MOV.U32 R7, RZ, RZ, R3 ;  /* 0x000000ffff077224 */ /* 0x000fe200078e0003 */
[----:B------:R-:W-:-:S04]  /*7ea0*/  MOV R5, 0x0 ;  /* 0x0000000000057802 */ /* 0x000fc80000000f00 */
[----:B------:R1:W-:Y:S01]  /*7eb0*/  STL.64 [R2], R6 ;  /* 0x0000000602007387 */ /* 0x0003e20000100a00 */
[----:B------:R-:W-:Y:S05]  /*7ec0*/  RET.REL.NODEC R4 `(_ZN7cutlass13device_kernelIN5flash19enable_sm80_to_sm89INS1_16FlashAttnBwdSm80INS1_25CollectiveMainloopBwdSm80ILi2ELi2EN4cute5tupleIJNS5_1CILi128EEES8_NS7_ILi64EEEEEENS_6half_tEfNS_4arch4Sm80ELb1ELb0ELb1ELb0ELb0ELb0ELb0ELb0ELi2ELi4ELi4ELi4ELb0EEENS1_24CollectiveEpilogueBwdGQAISA_fSD_Li256ELb0ELb0EEENS1_25SingleTileBwdLPTSchedulerILb0ELi128ELb0EEEEEEEEEvNT_6ParamsE) ;  /* 0xffff813004007950 */ /* 0x000fea0003c3ffff */
        .type           $_ZN7cutlass13device_kernelIN5flash19enable_sm80_to_sm89INS1_16FlashAttnBwdSm80INS1_25CollectiveMainloopBwdSm80ILi2ELi2EN4cute5tupleIJNS5_1CILi128EEES8_NS7_ILi64EEEEEENS_6half_tEfNS_4arch4Sm80ELb1ELb0ELb1ELb0ELb0ELb0ELb0ELb0ELi2ELi4ELi4ELi4ELb0EEENS1_24CollectiveEpilogueBwdGQAISA_fSD_Li256ELb0ELb0EEENS1_25SingleTileBwdLPTSchedulerILb0ELi128ELb0EEEEEEEEEvNT_6ParamsE$_ZN4cute3eso3ESOILb1ELb0EJNS_6LayoutINS_5tupleIJNS3_IJNS_1CILi8EEENS4_ILi1EEEEEENS4_ILi2EEES5_EEENS3_IJNS3_IJS6_NS4_ILi0EEEEEENS4_ILi64EEES5_EEEEENS_10ViewEngineIPN7cutlass6half_tEEEEEC2ERKSE_RKSJ_,@function
        .size           $_ZN7cutlass13device_kernelIN5flash19enable_sm80_to_sm89INS1_16FlashAttnBwdSm80INS1_25CollectiveMainloopBwdSm80ILi2ELi2EN4cute5tupleIJNS5_1CILi128EEES8_NS7_ILi64EEEEEENS_6half_tEfNS_4arch4Sm80ELb1ELb0ELb1ELb0ELb0ELb0ELb0ELb0ELi2ELi4ELi4ELi4ELb0EEENS1_24CollectiveEpilogueBwdGQAISA_fSD_Li256ELb0ELb0EEENS1_25SingleTileBwdLPTSchedulerILb0ELi128ELb0EEEEEEEEEvNT_6ParamsE$_ZN4cute3eso3ESOILb1ELb0EJNS_6LayoutINS_5tupleIJNS3_IJNS_1CILi8EEENS4_ILi1EEEEEENS4_ILi2EEES5_EEENS3_IJNS3_IJS6_NS4_ILi0EEEEEENS4_ILi64EEES5_EEEEENS_10ViewEngineIPN7cutlass6half_tEEEEEC2ERKSE_RKSJ_,($_ZN7cutlass13device_kernelIN5flash19enable_sm80_to_sm89INS1_16FlashAttnBwdSm80INS1_25CollectiveMainloopBwdSm80ILi2ELi2EN4cute5tupleIJNS5_1CILi128EEES8_NS7_ILi64EEEEEENS_6half_tEfNS_4arch4Sm80ELb1ELb0ELb1ELb0ELb0ELb0ELb0ELb0ELi2ELi4ELi4ELi4ELb0EEENS1_24CollectiveEpilogueBwdGQAISA_fSD_Li256ELb0ELb0EEENS1_25SingleTileBwdLPTSchedulerILb0ELi128ELb0EEEEEEEEEvNT_6ParamsE$_ZN4cute3eso3ESOILb1ELb0EJNS_6LayoutINS_5tupleIJNS3_IJNS_1CILi8EEENS4_ILi1EEEEEENS4_ILi4EEEEEENS3_IJNS3_IJS6_NS4_ILi0EEEEEENS4_ILi2048EEEEEEEENS_10ViewEngineINS_8smem_ptrIPN7cutlass6half_tEEEEEEEC2ERKSE_RKSL_ - $_ZN7cutlass13device_kernelIN5flash19enable_sm80_to_sm89INS1_16FlashAttnBwdSm80INS1_25CollectiveMainloopBwdSm80ILi2ELi2EN4cute5tupleIJNS5_1CILi128EEES8_NS7_ILi64EEEEEENS_6half_tEfNS_4arch4Sm80ELb1ELb0ELb1ELb0ELb0ELb0ELb0ELb0ELi2ELi4ELi4ELi4ELb0EEENS1_24CollectiveEpilogueBwdGQAISA_fSD_Li256ELb0ELb0EEENS1_25SingleTileBwdLPTSchedulerILb0ELi128ELb0EEEEEEEEEvNT_6ParamsE$_ZN4cute3eso3ESOILb1ELb0EJNS_6LayoutINS_5tupleIJNS3_IJNS_1CILi8EEENS4_ILi1EEEEEENS4_ILi2EEES5_EEENS3_IJNS3_IJS6_NS4_ILi0EEEEEENS4_ILi64EEES5_EEEEENS_10ViewEngineIPN7cutlass6half_tEEEEEC2ERKSE_RKSJ_)
$_ZN7cutlass13device_kernelIN5flash19enable_sm80_to_sm89INS1_16FlashAttnBwdSm80INS1_25CollectiveMainloopBwdSm80ILi2ELi2EN4cute5tupleIJNS5_1CILi128EEES8_NS7_ILi64EEEEEENS_6half_tEfNS_4arch4Sm80ELb1ELb0ELb1ELb0ELb0ELb0ELb0ELb0ELi2ELi4ELi4ELi4ELb0EEENS1_24CollectiveEpilogueBwdGQAISA_fSD_Li256ELb0ELb0EEENS1_25SingleTileBwdLPTSchedulerILb0ELi128ELb0EEEEEEEEEvNT_6ParamsE$_ZN4cute3eso3ESOILb1ELb0EJNS_6LayoutINS_5tupleIJNS3_IJNS_1CILi8EEENS4_ILi1EEEEEENS4_ILi2EEES5_EEENS3_IJNS3_IJS6_NS4_ILi0EEEEEENS4_ILi64EEES5_EEEEENS_10ViewEngineIPN7cutlass6half_tEEEEEC2ERKSE_RKSJ_:
[----:B------:R-:W-:Y:S01]  /*7ed0*/  IADD3 R2, R60, -c[0x0][0x20], RZ ;  /* 0x800008003c027a10 */ /* 0x000fe20007ffe0ff */
[----:B------:R-:W-:Y:S01]  /*7ee0*/  IMAD.MOV.U32 R13, RZ, RZ, R3 ;  /* 0x000000ffff0d7224 */ /* 0x000fe200078e0003 */
[----:B------:R-:W-:-:S04]  /*7ef0*/  MOV R11, 0x0 ;  /* 0x00000000000b7802 */ /* 0x000fc80000000f00 */
[----:B------:R1:W-:Y:S01]  /*7f00*/  STL.64 [R2], R12 ;  /* 0x0000000c02007387 */ /* 0x0003e20000100a00 */
[----:B------:R-:W-:Y:S05]  /*7f10*/  RET.REL.NODEC R10 `(_ZN7cutlass13device_kernelIN5flash19enable_sm80_to_sm89INS1_16FlashAttnBwdSm80INS1_25CollectiveMainloopBwdSm80ILi2ELi2EN4cute5tupleIJNS5_1CILi128EEES8_NS7_ILi64EEEEEENS_6half_tEfNS_4arch4Sm80ELb1ELb0ELb1ELb0ELb0ELb0ELb0ELb0ELi2ELi4ELi4ELi4ELb0EEENS1_24CollectiveEpilogueBwdGQAISA_fSD_Li256ELb0ELb0EEENS1_25SingleTileBwdLPTSchedulerILb0ELi128ELb0EEEEEEEEEvNT_6ParamsE) ;  /* 0xffff80e00a007950 */ /* 0x000fea0003c3ffff */
        .type           $_ZN7cutlass13device_kernelIN5flash19enable_sm80_to_sm89INS1_16FlashAttnBwdSm80INS1_25CollectiveMainloopBwdSm80ILi2ELi2EN4cute5tupleIJNS5_1CILi128EEES8_NS7_ILi64EEEEEENS_6half_tEfNS_4arch4Sm80ELb1ELb0ELb1ELb0ELb0ELb0ELb0ELb0ELi2ELi4ELi4ELi4ELb0EEENS1_24CollectiveEpilogueBwdGQAISA_fSD_Li256ELb0ELb0EEENS1_25SingleTileBwdLPTSchedulerILb0ELi128ELb0EEEEEEEEEvNT_6ParamsE$_ZN4cute3eso3ESOILb1ELb0EJNS_6LayoutINS_5tupleIJNS3_IJNS_1CILi8EEENS4_ILi1EEEEEENS4_ILi4EEEEEENS3_IJNS3_IJS6_NS4_ILi0EEEEEENS4_ILi2048EEEEEEEENS_10ViewEngineINS_8smem_ptrIPN7cutlass6half_tEEEEEEEC2ERKSE_RKSL_,@function
        .size           $_ZN7cutlass13device_kernelIN5flash19enable_sm80_to_sm89INS1_16FlashAttnBwdSm80INS1_25CollectiveMainloopBwdSm80ILi2ELi2EN4cute5tupleIJNS5_1CILi128EEES8_NS7_ILi64EEEEEENS_6half_tEfNS_4arch4Sm80ELb1ELb0ELb1ELb0ELb0ELb0ELb0ELb0ELi2ELi4ELi4ELi4ELb0EEENS1_24CollectiveEpilogueBwdGQAISA_fSD_Li256ELb0ELb0EEENS1_25SingleTileBwdLPTSchedulerILb0ELi128ELb0EEEEEEEEEvNT_6ParamsE$_ZN4cute3eso3ESOILb1ELb0EJNS_6LayoutINS_5tupleIJNS3_IJNS_1CILi8EEENS4_ILi1EEEEEENS4_ILi4EEEEEENS3_IJNS3_IJS6_NS4_ILi0EEEEEENS4_ILi2048EEEEEEEENS_10ViewEngineINS_8smem_ptrIPN7cutlass6half_tEEEEEEEC2ERKSE_RKSL_,($_ZN7cutlass13device_kernelIN5flash19enable_sm80_to_sm89INS1_16FlashAttnBwdSm80INS1_25CollectiveMainloopBwdSm80ILi2ELi2EN4cute5tupleIJNS5_1CILi128EEES8_NS7_ILi64EEEEEENS_6half_tEfNS_4arch4Sm80ELb1ELb0ELb1ELb0ELb0ELb0ELb0ELb0ELi2ELi4ELi4ELi4ELb0EEENS1_24CollectiveEpilogueBwdGQAISA_fSD_Li256ELb0ELb0EEENS1_25SingleTileBwdLPTSchedulerILb0ELi128ELb0EEEEEEEEEvNT_6ParamsE$_ZN4cute3eso3ESOILb1ELb0EJNS_6LayoutINS_5tupleIJNS3_IJNS_1CILi8EEENS4_ILi1EEEEEENS4_ILi4EEEEEENS3_IJNS3_IJS6_NS4_ILi0EEEEEENS4_ILi2048EEEEEEEEiEEC2ERKSE_RKi - $_ZN7cutlass13device_kernelIN5flash19enable_sm80_to_sm89INS1_16FlashAttnBwdSm80INS1_25CollectiveMainloopBwdSm80ILi2ELi2EN4cute5tupleIJNS5_1CILi128EEES8_NS7_ILi64EEEEEENS_6half_tEfNS_4arch4Sm80ELb1ELb0ELb1ELb0ELb0ELb0ELb0ELb0ELi2ELi4ELi4ELi4ELb0EEENS1_24CollectiveEpilogueBwdGQAISA_fSD_Li256ELb0ELb0EEENS1_25SingleTileBwdLPTSchedulerILb0ELi128ELb0EEEEEEEEEvNT_6ParamsE$_ZN4cute3eso3ESOILb1ELb0EJNS_6LayoutINS_5tupleIJNS3_IJNS_1CILi8EEENS4_ILi1EEEEEENS4_ILi4EEEEEENS3_IJNS3_IJS6_NS4_ILi0EEEEEENS4_ILi2048EEEEEEEENS_10ViewEngineINS_8smem_ptrIPN7cutlass6half_tEEEEEEEC2ERKSE_RKSL_)
$_ZN7cutlass13device_kernelIN5flash19enable_sm80_to_sm89INS1_16FlashAttnBwdSm80INS1_25CollectiveMainloopBwdSm80ILi2ELi2EN4cute5tupleIJNS5_1CILi128EEES8_NS7_ILi64EEEEEENS_6half_tEfNS_4arch4Sm80ELb1ELb0ELb1ELb0ELb0ELb0ELb0ELb0ELi2ELi4ELi4ELi4ELb0EEENS1_24CollectiveEpilogueBwdGQAISA_fSD_Li256ELb0ELb0EEENS1_25SingleTileBwdLPTSchedulerILb0ELi128ELb0EEEEEEEEEvNT_6ParamsE$_ZN4cute3eso3ESOILb1ELb0EJNS_6LayoutINS_5tupleIJNS3_IJNS_1CILi8EEENS4_ILi1EEEEEENS4_ILi4EEEEEENS3_IJNS3_IJS6_NS4_ILi0EEEEEENS4_ILi2048EEEEEEEENS_10ViewEngineINS_8smem_ptrIPN7cutlass6half_tEEEEEEEC2ERKSE_RKSL_:
[----:B------:R-:W-:Y:S02]  /*7f20*/  IADD3 R14, R60, -c[0x0][0x20], RZ ;  /* 0x800008003c0e7a10 */ /* 0x000fe40007ffe0ff */
[----:B------:R-:W-:-:S03]  /*7f30*/  MOV R17, 0x0 ;  /* 0x0000000000117802 */ /* 0x000fc60000000f00 */
[----:B------:R1:W-:Y:S01]  /*7f40*/  STL.64 [R14], R2 ;  /* 0x000000020e007387 */ /* 0x0003e20000100a00 */
[----:B------:R-:W-:Y:S05]  /*7f50*/  RET.REL.NODEC R16 `(_ZN7cutlass13device_kernelIN5flash19enable_sm80_to_sm89INS1_16FlashAttnBwdSm80INS1_25CollectiveMainloopBwdSm80ILi2ELi2EN4cute5tupleIJNS5_1CILi128EEES8_NS7_ILi64EEEEEENS_6half_tEfNS_4arch4Sm80ELb1ELb0ELb1ELb0ELb0ELb0ELb0ELb0ELi2ELi4ELi4ELi4ELb0EEENS1_24CollectiveEpilogueBwdGQAISA_fSD_Li256ELb0ELb0EEENS1_25SingleTileBwdLPTSchedulerILb0ELi128ELb0EEEEEEEEEvNT_6ParamsE) ;  /* 0xffff80a010007950 */ /* 0x000fea0003c3ffff */
        .type           $_ZN7cutlass13device_kernelIN5flash19enable_sm80_to_sm89INS1_16FlashAttnBwdSm80INS1_25CollectiveMainloopBwdSm80ILi2ELi2EN4cute5tupleIJNS5_1CILi128EEES8_NS7_ILi64EEEEEENS_6half_tEfNS_4arch4Sm80ELb1ELb0ELb1ELb0ELb0ELb0ELb0ELb0ELi2ELi4ELi4ELi4ELb0EEENS1_24CollectiveEpilogueBwdGQAISA_fSD_Li256ELb0ELb0EEENS1_25SingleTileBwdLPTSchedulerILb0ELi128ELb0EEEEEEEEEvNT_6ParamsE$_ZN4cute3eso3ESOILb1ELb0EJNS_6LayoutINS_5tupleIJNS3_IJNS_1CILi8EEENS4_ILi1EEEEEENS4_ILi4EEEEEENS3_IJNS3_IJS6_NS4_ILi0EEEEEENS4_ILi2048EEEEEEEEiEEC2ERKSE_RKi,@function
        .size           $_ZN7cutlass13device_kernelIN5flash19enable_sm80_to_sm89INS1_16FlashAttnBwdSm80INS1_25CollectiveMainloopBwdSm80ILi2ELi2EN4cute5tupleIJNS5_1CILi128EEES8_NS7_ILi64EEEEEENS_6half_tEfNS_4arch4Sm80ELb1ELb0ELb1ELb0ELb0ELb0ELb0ELb0ELi2ELi4ELi4ELi4ELb0EEENS1_24CollectiveEpilogueBwdGQAISA_fSD_Li256ELb0ELb0EEENS1_25SingleTileBwdLPTSchedulerILb0ELi128ELb0EEEEEEEEEvNT_6ParamsE$_ZN4cute3eso3ESOILb1ELb0EJNS_6LayoutINS_5tupleIJNS3_IJNS_1CILi8EEENS4_ILi1EEEEEENS4_ILi4EEEEEENS3_IJNS3_IJS6_NS4_ILi0EEEEEENS4_ILi2048EEEEEEEEiEEC2ERKSE_RKi,($_ZN7cutlass13device_kernelIN5flash19enable_sm80_to_sm89INS1_16FlashAttnBwdSm80INS1_25CollectiveMainloopBwdSm80ILi2ELi2EN4cute5tupleIJNS5_1CILi128EEES8_NS7_ILi64EEEEEENS_6half_tEfNS_4arch4Sm80ELb1ELb0ELb1ELb0ELb0ELb0ELb0ELb0ELi2ELi4ELi4ELi4ELb0EEENS1_24CollectiveEpilogueBwdGQAISA_fSD_Li256ELb0ELb0EEENS1_25SingleTileBwdLPTSchedulerILb0ELi128ELb0EEEEEEEEEvNT_6ParamsE$_ZN4cute3eso3ESOILb1ELb0EJNS_6LayoutINS_5tupleIJNS3_IJNS_1CILi8EEENS4_ILi1EEEEEENS4_ILi4EEEEEENS3_IJNS3_IJS6_NS4_ILi0EEEEEES5_EEEEENS_10ViewEngineIPN7cutlass6half_tEEEEEC2ERKSD_RKSI_ - $_ZN7cutlass13device_kernelIN5flash19enable_sm80_to_sm89INS1_16FlashAttnBwdSm80INS1_25CollectiveMainloopBwdSm80ILi2ELi2EN4cute5tupleIJNS5_1CILi128EEES8_NS7_ILi64EEEEEENS_6half_tEfNS_4arch4Sm80ELb1ELb0ELb1ELb0ELb0ELb0ELb0ELb0ELi2ELi4ELi4ELi4ELb0EEENS1_24CollectiveEpilogueBwdGQAISA_fSD_Li256ELb0ELb0EEENS1_25SingleTileBwdLPTSchedulerILb0ELi128ELb0EEEEEEEEEvNT_6ParamsE$_ZN4cute3eso3ESOILb1ELb0EJNS_6LayoutINS_5tupleIJNS3_IJNS_1CILi8EEENS4_ILi1EEEEEENS4_ILi4EEEEEENS3_IJNS3_IJS6_NS4_ILi0EEEEEENS4_ILi2048EEEEEEEEiEEC2ERKSE_RKi)
$_ZN7cutlass13device_kernelIN5flash19enable_sm80_to_sm89INS1_16FlashAttnBwdSm80INS1_25CollectiveMainloopBwdSm80ILi2ELi2EN4cute5tupleIJNS5_1CILi128EEES8_NS7_ILi64EEEEEENS_6half_tEfNS_4arch4Sm80ELb1ELb0ELb1ELb0ELb0ELb0ELb0ELb0ELi2ELi4ELi4ELi4ELb0EEENS1_24CollectiveEpilogueBwdGQAISA_fSD_Li256ELb0ELb0EEENS1_25SingleTileBwdLPTSchedulerILb0ELi128ELb0EEEEEEEEEvNT_6ParamsE$_ZN4cute3eso3ESOILb1ELb0EJNS_6LayoutINS_5tupleIJNS3_IJNS_1CILi8EEENS4_ILi1EEEEEENS4_ILi4EEEEEENS3_IJNS3_IJS6_NS4_ILi0EEEEEENS4_ILi2048EEEEEEEEiEEC2ERKSE_RKi:
[----:B------:R-:W-:Y:S02]  /*7f60*/  IADD3 R2, R60, -c[0x0][0x20], RZ ;  /* 0x800008003c027a10 */ /* 0x000fe40007ffe0ff */
[----:B------:R-:W-:-:S03]  /*7f70*/  MOV R13, 0x0 ;  /* 0x00000000000d7802 */ /* 0x000fc60000000f00 */
[----:B------:R1:W-:Y:S01]  /*7f80*/  STL [R2], R3 ;  /* 0x0000000302007387 */ /* 0x0003e20000100800 */
[----:B------:R-:W-:Y:S05]  /*7f90*/  RET.REL.NODEC R12 `(_ZN7cutlass13device_kernelIN5flash19enable_sm80_to_sm89INS1_16FlashAttnBwdSm80INS1_25CollectiveMainloopBwdSm80ILi2ELi2EN4cute5tupleIJNS5_1CILi128EEES8_NS7_ILi64EEEEEENS_6half_tEfNS_4arch4Sm80ELb1ELb0ELb1ELb0ELb0ELb0ELb0ELb0ELi2ELi4ELi4ELi4ELb0EEENS1_24CollectiveEpilogueBwdGQAISA_fSD_Li256ELb0ELb0EEENS1_25SingleTileBwdLPTSchedulerILb0ELi128ELb0EEEEEEEEEvNT_6ParamsE) ;  /* 0xffff80600c007950 */ /* 0x000fea0003c3ffff */
        .type           $_ZN7cutlass13device_kernelIN5flash19enable_sm80_to_sm89INS1_16FlashAttnBwdSm80INS1_25CollectiveMainloopBwdSm80ILi2ELi2EN4cute5tupleIJNS5_1CILi128EEES8_NS7_ILi64EEEEEENS_6half_tEfNS_4arch4Sm80ELb1ELb0ELb1ELb0ELb0ELb0ELb0ELb0ELi2ELi4ELi4ELi4ELb0EEENS1_24CollectiveEpilogueBwdGQAISA_fSD_Li256ELb0ELb0EEENS1_25SingleTileBwdLPTSchedulerILb0ELi128ELb0EEEEEEEEEvNT_6ParamsE$_ZN4cute3eso3ESOILb1ELb0EJNS_6LayoutINS_5tupleIJNS3_IJNS_1CILi8EEENS4_ILi1EEEEEENS4_ILi4EEEEEENS3_IJNS3_IJS6_NS4_ILi0EEEEEES5_EEEEENS_10ViewEngineIPN7cutlass6half_tEEEEEC2ERKSD_RKSI_,@function
        .size           $_ZN7cutlass13device_kernelIN5flash19enable_sm80_to_sm89INS1_16FlashAttnBwdSm80INS1_25CollectiveMainloopBwdSm80ILi2ELi2EN4cute5tupleIJNS5_1CILi128EEES8_NS7_ILi64EEEEEENS_6half_tEfNS_4arch4Sm80ELb1ELb0ELb1ELb0ELb0ELb0ELb0ELb0ELi2ELi4ELi4ELi4ELb0EEENS1_24CollectiveEpilogueBwdGQAISA_fSD_Li256ELb0ELb0EEENS1_25SingleTileBwdLPTSchedulerILb0ELi128ELb0EEEEEEEEEvNT_6ParamsE$_ZN4cute3eso3ESOILb1ELb0EJNS_6LayoutINS_5tupleIJNS3_IJNS_1CILi8EEENS4_ILi1EEEEEENS4_ILi4EEEEEENS3_IJNS3_IJS6_NS4_ILi0EEEEEES5_EEEEENS_10ViewEngineIPN7cutlass6half_tEEEEEC2ERKSD_RKSI_,($_ZN7cutlass13device_kernelIN5flash19enable_sm80_to_sm89INS1_16FlashAttnBwdSm80INS1_25CollectiveMainloopBwdSm80ILi2ELi2EN4cute5tupleIJNS5_1CILi128EEES8_NS7_ILi64EEEEEENS_6half_tEfNS_4arch4Sm80ELb1ELb0ELb1ELb0ELb0ELb0ELb0ELb0ELi2ELi4ELi4ELi4ELb0EEENS1_24CollectiveEpilogueBwdGQAISA_fSD_Li256ELb0ELb0EEENS1_25SingleTileBwdLPTSchedulerILb0ELi128ELb0EEEEEEEEEvNT_6ParamsE$_ZN4cute3eso3ESOILb1ELb0EJNS_6LayoutINS_5tupleIJNS3_IJNS_1CILi8EEENS4_ILi1EEEEEENS4_ILi4EEEEEENS3_IJNS3_IJS6_NS4_ILi0EEEEEES5_EEEEEiEEC2ERKSD_RKi - $_ZN7cutlass13device_kernelIN5flash19enable_sm80_to_sm89INS1_16FlashAttnBwdSm80INS1_25CollectiveMainloopBwdSm80ILi2ELi2EN4cute5tupleIJNS5_1CILi128EEES8_NS7_ILi64EEEEEENS_6half_tEfNS_4arch4Sm80ELb1ELb0ELb1ELb0ELb0ELb0ELb0ELb0ELi2ELi4ELi4ELi4ELb0EEENS1_24CollectiveEpilogueBwdGQAISA_fSD_Li256ELb0ELb0EEENS1_25SingleTileBwdLPTSchedulerILb0ELi128ELb0EEEEEEEEEvNT_6ParamsE$_ZN4cute3eso3ESOILb1ELb0EJNS_6LayoutINS_5tupleIJNS3_IJNS_1CILi8EEENS4_ILi1EEEEEENS4_ILi4EEEEEENS3_IJNS3_IJS6_NS4_ILi0EEEEEES5_EEEEENS_10ViewEngineIPN7cutlass6half_tEEEEEC2ERKSD_RKSI_)
$_ZN7cutlass13device_kernelIN5flash19enable_sm80_to_sm89INS1_16FlashAttnBwdSm80INS1_25CollectiveMainloopBwdSm80ILi2ELi2EN4cute5tupleIJNS5_1CILi128EEES8_NS7_ILi64EEEEEENS_6half_tEfNS_4arch4Sm80ELb1ELb0ELb1ELb0ELb0ELb0ELb0ELb0ELi2ELi4ELi4ELi4ELb0EEENS1_24CollectiveEpilogueBwdGQAISA_fSD_Li256ELb0ELb0EEENS1_25SingleTileBwdLPTSchedulerILb0ELi128ELb0EEEEEEEEEvNT_6ParamsE$_ZN4cute3eso3ESOILb1ELb0EJNS_6LayoutINS_5tupleIJNS3_IJNS_1CILi8EEENS4_ILi1EEEEEENS4_ILi4EEEEEENS3_IJNS3_IJS6_NS4_ILi0EEEEEES5_EEEEENS_10ViewEngineIPN7cutlass6half_tEEEEEC2ERKSD_RKSI_:
[----:B------:R-:W-:Y:S01]  /*7fa0*/  IADD3 R13, R60, -c[0x0][0x20], RZ ;  /* 0x800008003c0d7a10 */ /* 0x000fe20007ffe0ff */
[----:B------:R-:W-:Y:S01]  /*7fb0*/  IMAD.MOV.U32 R16, RZ, RZ, R12 ;  /* 0x000000ffff107224 */ /* 0x000fe200078e000c */
[----:B------:R-:W-:Y:S01]  /*7fc0*/  MOV R17, R15 ;  /* 0x0000000f00117202 */ /* 0x000fe20000000f00 */
[----:B------:R-:W-:-:S04]  /*7fd0*/  IMAD.MOV.U32 R15, RZ, RZ, 0x0 ;  /* 0x00000000ff0f7424 */ /* 0x000fc800078e00ff */
[----:B------:R1:W-:Y:S01]  /*7fe0*/  STL.64 [R13], R16 ;  /* 0x000000100d007387 */ /* 0x0003e20000100a00 */
[----:B------:R-:W-:Y:S05]  /*7ff0*/  RET.REL.NODEC R14 `(_ZN7cutlass13device_kernelIN5flash19enable_sm80_to_sm89INS1_16FlashAttnBwdSm80INS1_25CollectiveMainloopBwdSm80ILi2ELi2EN4cute5tupleIJNS5_1CILi128EEES8_NS7_ILi64EEEEEENS_6half_tEfNS_4arch4Sm80ELb1ELb0ELb1ELb0ELb0ELb0ELb0ELb0ELi2ELi4ELi4ELi4ELb0EEENS1_24CollectiveEpilogueBwdGQAISA_fSD_Li256ELb0ELb0EEENS1_25SingleTileBwdLPTSchedulerILb0ELi128ELb0EEEEEEEEEvNT_6ParamsE) ;  /* 0xffff80000e007950 */ /* 0x000fea0003c3ffff */
        .type           $_ZN7cutlass13device_kernelIN5flash19enable_sm80_to_sm89INS1_16FlashAttnBwdSm80INS1_25CollectiveMainloopBwdSm80ILi2ELi2EN4cute5tupleIJNS5_1CILi128EEES8_NS7_ILi64EEEEEENS_6half_tEfNS_4arch4Sm80ELb1ELb0ELb1ELb0ELb0ELb0ELb0ELb0ELi2ELi4ELi4ELi4ELb0EEENS1_24CollectiveEpilogueBwdGQAISA_fSD_Li256ELb0ELb0EEENS1_25SingleTileBwdLPTSchedulerILb0ELi128ELb0EEEEEEEEEvNT_6ParamsE$_ZN4cute3eso3ESOILb1ELb0EJNS_6LayoutINS_5tupleIJNS3_IJNS_1CILi8EEENS4_ILi1EEEEEENS4_ILi4EEEEEENS3_IJNS3_IJS6_NS4_ILi0EEEEEES5_EEEEEiEEC2ERKSD_RKi,@function
        .size           $_ZN7cutlass13device_kernelIN5flash19enable_sm80_to_sm89INS1_16FlashAttnBwdSm80INS1_25CollectiveMainloopBwdSm80ILi2ELi2EN4cute5tupleIJNS5_1CILi128EEES8_NS7_ILi64EEEEEENS_6half_tEfNS_4arch4Sm80ELb1ELb0ELb1ELb0ELb0ELb0ELb0ELb0ELi2ELi4ELi4ELi4ELb0EEENS1_24CollectiveEpilogueBwdGQAISA_fSD_Li256ELb0ELb0EEENS1_25SingleTileBwdLPTSchedulerILb0ELi128ELb0EEEEEEEEEvNT_6ParamsE$_ZN4cute3eso3ESOILb1ELb0EJNS_6LayoutINS_5tupleIJNS3_IJNS_1CILi8EEENS4_ILi1EEEEEENS4_ILi4EEEEEENS3_IJNS3_IJS6_NS4_ILi0EEEEEES5_EEEEEiEEC2ERKSD_RKi,($_ZN7cutlass13device_kernelIN5flash19enable_sm80_to_sm89INS1_16FlashAttnBwdSm80INS1_25CollectiveMainloopBwdSm80ILi2ELi2EN4cute5tupleIJNS5_1CILi128EEES8_NS7_ILi64EEEEEENS_6half_tEfNS_4arch4Sm80ELb1ELb0ELb1ELb0ELb0ELb0ELb0ELb0ELi2ELi4ELi4ELi4ELb0EEENS1_24CollectiveEpilogueBwdGQAISA_fSD_Li256ELb0ELb0EEENS1_25SingleTileBwdLPTSchedulerILb0ELi128ELb0EEEEEEEEEvNT_6ParamsE$_ZN4cute3eso3ESOILb1ELb0EJNS_6LayoutINS_5tupleIJNS3_IJNS_1CILi8EEENS4_ILi1EEEEEENS4_ILi4EEES8_EEENS3_IJNS3_IJS6_NS4_ILi0EEEEEES5_NS4_ILi32EEEEEEEENS_10ViewEngineIPN7cutlass6half_tEEEEEC2ERKSE_RKSJ_ - $_ZN7cutlass13device_kernelIN5flash19enable_sm80_to_sm89INS1_16FlashAttnBwdSm80INS1_25CollectiveMainloopBwdSm80ILi2ELi2EN4cute5tupleIJNS5_1CILi128EEES8_NS7_ILi64EEEEEENS_6half_tEfNS_4arch4Sm80ELb1ELb0ELb1ELb0ELb0ELb0ELb0ELb0ELi2ELi4ELi4ELi4ELb0EEENS1_24CollectiveEpilogueBwdGQAISA_fSD_Li256ELb0ELb0EEENS1_25SingleTileBwdLPTSchedulerILb0ELi128ELb0EEEEEEEEEvNT_6ParamsE$_ZN4cute3eso3ESOILb1ELb0EJNS_6LayoutINS_5tupleIJNS3_IJNS_1CILi8EEENS4_ILi1EEEEEENS4_ILi4EEEEEENS3_IJNS3_IJS6_NS4_ILi0EEEEEES5_EEEEEiEEC2ERKSD_RKi)
$_ZN7cutlass13device_kernelIN5flash19enable_sm80_to_sm89INS1_16FlashAttnBwdSm80INS1_25CollectiveMainloopBwdSm80ILi2ELi2EN4cute5tupleIJNS5_1CILi128EEES8_NS7_ILi64EEEEEENS_6half_tEfNS_4arch4Sm80ELb1ELb0ELb1ELb0ELb0ELb0ELb0ELb0ELi2ELi4ELi4ELi4ELb0EEENS1_24CollectiveEpilogueBwdGQAISA_fSD_Li256ELb0ELb0EEENS1_25SingleTileBwdLPTSchedulerILb0ELi128ELb0EEEEEEEEEvNT_6ParamsE$_ZN4cute3eso3ESOILb1ELb0EJNS_6LayoutINS_5tupleIJNS3_IJNS_1CILi8EEENS4_ILi1EEEEEENS4_ILi4EEEEEENS3_IJNS3_IJS6_NS4_ILi0EEEEEES5_EEEEEiEEC2ERKSD_RKi:
[----:B------:R-:W-:Y:S02]  /*8000*/  IADD3 R2, R60, -c[0x0][0x20], RZ ;  /* 0x800008003c027a10 */ /* 0x000fe40007ffe0ff */
[----:B------:R-:W-:-:S03]  /*8010*/  MOV R13, 0x0 ;  /* 0x00000000000d7802 */ /* 0x000fc60000000f00 */
[----:B------:R1:W-:Y:S01]  /*8020*/  STL [R2], R3 ;  /* 0x0000000302007387 */ /* 0x0003e20000100800 */
[----:B------:R-:W-:Y:S05]  /*8030*/  RET.REL.NODEC R12 `(_ZN7cutlass13device_kernelIN5flash19enable_sm80_to_sm89INS1_16FlashAttnBwdSm80INS1_25CollectiveMainloopBwdSm80ILi2ELi2EN4cute5tupleIJNS5_1CILi128EEES8_NS7_ILi64EEEEEENS_6half_tEfNS_4arch4Sm80ELb1ELb0ELb1ELb0ELb0ELb0ELb0ELb0ELi2ELi4ELi4ELi4ELb0EEENS1_24CollectiveEpilogueBwdGQAISA_fSD_Li256ELb0ELb0EEENS1_25SingleTileBwdLPTSchedulerILb0ELi128ELb0EEEEEEEEEvNT_6ParamsE) ;  /* 0xffff7fc00c007950 */ /* 0x000fea0003c3ffff */
        .type           $_ZN7cutlass13device_kernelIN5flash19enable_sm80_to_sm89INS1_16FlashAttnBwdSm80INS1_25CollectiveMainloopBwdSm80ILi2ELi2EN4cute5tupleIJNS5_1CILi128EEES8_NS7_ILi64EEEEEENS_6half_tEfNS_4arch4Sm80ELb1ELb0ELb1ELb0ELb0ELb0ELb0ELb0ELi2ELi4ELi4ELi4ELb0EEENS1_24CollectiveEpilogueBwdGQAISA_fSD_Li256ELb0ELb0EEENS1_25SingleTileBwdLPTSchedulerILb0ELi128ELb0EEEEEEEEEvNT_6ParamsE$_ZN4cute3eso3ESOILb1ELb0EJNS_6LayoutINS_5tupleIJNS3_IJNS_1CILi8EEENS4_ILi1EEEEEENS4_ILi4EEES8_EEENS3_IJNS3_IJS6_NS4_ILi0EEEEEES5_NS4_ILi32EEEEEEEENS_10ViewEngineIPN7cutlass6half_tEEEEEC2ERKSE_RKSJ_,@function
        .size           $_ZN7cutlass13device_kernelIN5flash19enable_sm80_to_sm89INS1_16FlashAttnBwdSm80INS1_25CollectiveMainloopBwdSm80ILi2ELi2EN4cute5tupleIJNS5_1CILi128EEES8_NS7_ILi64EEEEEENS_6half_tEfNS_4arch4Sm80ELb1ELb0ELb1ELb0ELb0ELb0ELb0ELb0ELi2ELi4ELi4ELi4ELb0EEENS1_24CollectiveEpilogueBwdGQAISA_fSD_Li256ELb0ELb0EEENS1_25SingleTileBwdLPTSchedulerILb0ELi128ELb0EEEEEEEEEvNT_6ParamsE$_ZN4cute3eso3ESOILb1ELb0EJNS_6LayoutINS_5tupleIJNS3_IJNS_1CILi8EEENS4_ILi1EEEEEENS4_ILi4EEES8_EEENS3_IJNS3_IJS6_NS4_ILi0EEEEEES5_NS4_ILi32EEEEEEEENS_10ViewEngineIPN7cutlass6half_tEEEEEC2ERKSE_RKSJ_,($_ZN7cutlass13device_kernelIN5flash19enable_sm80_to_sm89INS1_16FlashAttnBwdSm80INS1_25CollectiveMainloopBwdSm80ILi2ELi2EN4cute5tupleIJNS5_1CILi128EEES8_NS7_ILi64EEEEEENS_6half_tEfNS_4arch4Sm80ELb1ELb0ELb1ELb0ELb0ELb0ELb0ELb0ELi2ELi4ELi4ELi4ELb0EEENS1_24CollectiveEpilogueBwdGQAISA_fSD_Li256ELb0ELb0EEENS1_25SingleTileBwdLPTSchedulerILb0ELi128ELb0EEEEEEEEEvNT_6ParamsE$_ZN4cute3eso3ESOILb1ELb0EJNS_6LayoutINS_5tupleIJNS_1CILi1EEENS3_IJNS4_ILi2EEES6_EEEEEENS3_IJNS4_ILi0EEENS3_IJNS4_ILi8EEENS4_ILi64EEEEEEEEEEENS_10ViewEngineINS_8smem_ptrIPfEEEEEEC2ERKSE_RKSJ_ - $_ZN7cutlass13device_kernelIN5flash19enable_sm80_to_sm89INS1_16FlashAttnBwdSm80INS1_25CollectiveMainloopBwdSm80ILi2ELi2EN4cute5tupleIJNS5_1CILi128EEES8_NS7_ILi64EEEEEENS_6half_tEfNS_4arch4Sm80ELb1ELb0ELb1ELb0ELb0ELb0ELb0ELb0ELi2ELi4ELi4ELi4ELb0EEENS1_24CollectiveEpilogueBwdGQAISA_fSD_Li256ELb0ELb0EEENS1_25SingleTileBwdLPTSchedulerILb0ELi128ELb0EEEEEEEEEvNT_6ParamsE$_ZN4cute3eso3ESOILb1ELb0EJNS_6LayoutINS_5tupleIJNS3_IJNS_1CILi8EEENS4_ILi1EEEEEENS4_ILi4EEES8_EEENS3_IJNS3_IJS6_NS4_ILi0EEEEEES5_NS4_ILi32EEEEEEEENS_10ViewEngineIPN7cutlass6half_tEEEEEC2ERKSE_RKSJ_)
$_ZN7cutlass13device_kernelIN5flash19enable_sm80_to_sm89INS1_16FlashAttnBwdSm80INS1_25CollectiveMainloopBwdSm80ILi2ELi2EN4cute5tupleIJNS5_1CILi128EEES8_NS7_ILi64EEEEEENS_6half_tEfNS_4arch4Sm80ELb1ELb0ELb1ELb0ELb0ELb0ELb0ELb0ELi2ELi4ELi4ELi4ELb0EEENS1_24CollectiveEpilogueBwdGQAISA_fSD_Li256ELb0ELb0EEENS1_25SingleTileBwdLPTSchedulerILb0ELi128ELb0EEEEEEEEEvNT_6ParamsE$_ZN4cute3eso3ESOILb1ELb0EJNS_6LayoutINS_5tupleIJNS3_IJNS_1CILi8EEENS4_ILi1EEEEEENS4_ILi4EEES8_EEENS3_IJNS3_IJS6_NS4_ILi0EEEEEES5_NS4_ILi32EEEEEEEENS_10ViewEngineIPN7cutlass6half_tEEEEEC2ERKSE_RKSJ_:
[----:B------:R-:W-:Y:S01]  /*8040*/  IADD3 R2, R60, -c[0x0][0x20], RZ ;  /* 0x800008003c027a10 */ /* 0x000fe20007ffe0ff */
[----:B------:R-:W-:Y:S01]  /*8050*/  IMAD.MOV.U32 R7, RZ, RZ, R3 ;  /* 0x000000ffff077224 */ /* 0x000fe200078e0003 */
[----:B------:R-:W-:-:S04]  /*8060*/  MOV R5, 0x0 ;  /* 0x0000000000057802 */ /* 0x000fc80000000f00 */
[----:B------:R1:W-:Y:S01]  /*8070*/  STL.64 [R2], R6 ;  /* 0x0000000602007387 */ /* 0x0003e20000100a00 */
[----:B------:R-:W-:Y:S05]  /*8080*/  RET.REL.NODEC R4 `(_ZN7cutlass13device_kernelIN5flash19enable_sm80_to_sm89INS1_16FlashAttnBwdSm80INS1_25CollectiveMainloopBwdSm80ILi2ELi2EN4cute5tupleIJNS5_1CILi128EEES8_NS7_ILi64EEEEEENS_6half_tEfNS_4arch4Sm80ELb1ELb0ELb1ELb0ELb0ELb0ELb0ELb0ELi2ELi4ELi4ELi4ELb0EEENS1_24CollectiveEpilogueBwdGQAISA_fSD_Li256ELb0ELb0EEENS1_25SingleTileBwdLPTSchedulerILb0ELi128ELb0EEEEEEEEEvNT_6ParamsE) ;  /* 0xffff7f7004007950 */ /* 0x000fea0003c3ffff */
        .type           $_ZN7cutlass13device_kernelIN5flash19enable_sm80_to_sm89INS1_16FlashAttnBwdSm80INS1_25CollectiveMainloopBwdSm80ILi2ELi2EN4cute5tupleIJNS5_1CILi128EEES8_NS7_ILi64EEEEEENS_6half_tEfNS_4arch4Sm80ELb1ELb0ELb1ELb0ELb0ELb0ELb0ELb0ELi2ELi4ELi4ELi4ELb0EEENS1_24CollectiveEpilogueBwdGQAISA_fSD_Li256ELb0ELb0EEENS1_25SingleTileBwdLPTSchedulerILb0ELi128ELb0EEEEEEEEEvNT_6ParamsE$_ZN4cute3eso3ESOILb1ELb0EJNS_6LayoutINS_5tupleIJNS_1CILi1EEENS3_IJNS4_ILi2EEES6_EEEEEENS3_IJNS4_ILi0EEENS3_IJNS4_ILi8EEENS4_ILi64EEEEEEEEEEENS_10ViewEngineINS_8smem_ptrIPfEEEEEEC2ERKSE_RKSJ_,@function
        .size           $_ZN7cutlass13device_kernelIN5flash19enable_sm80_to_sm89INS1_16FlashAttnBwdSm80INS1_25CollectiveMainloopBwdSm80ILi2ELi2EN4cute5tupleIJNS5_1CILi128EEES8_NS7_ILi64EEEEEENS_6half_tEfNS_4arch4Sm80ELb1ELb0ELb1ELb0ELb0ELb0ELb0ELb0ELi2ELi4ELi4ELi4ELb0EEENS1_24CollectiveEpilogueBwdGQAISA_fSD_Li256ELb0ELb0EEENS1_25SingleTileBwdLPTSchedulerILb0ELi128ELb0EEEEEEEEEvNT_6ParamsE$_ZN4cute3eso3ESOILb1ELb0EJNS_6LayoutINS_5tupleIJNS_1CILi1EEENS3_IJNS4_ILi2EEES6_EEEEEENS3_IJNS4_ILi0EEENS3_IJNS4_ILi8EEENS4_ILi64EEEEEEEEEEENS_10ViewEngineINS_8smem_ptrIPfEEEEEEC2ERKSE_RKSJ_,($_ZN7cutlass13device_kernelIN5flash19enable_sm80_to_sm89INS1_16FlashAttnBwdSm80INS1_25CollectiveMainloopBwdSm80ILi2ELi2EN4cute5tupleIJNS5_1CILi128EEES8_NS7_ILi64EEEEEENS_6half_tEfNS_4arch4Sm80ELb1ELb0ELb1ELb0ELb0ELb0ELb0ELb0ELi2ELi4ELi4ELi4ELb0EEENS1_24CollectiveEpilogueBwdGQAISA_fSD_Li256ELb0ELb0EEENS1_25SingleTileBwdLPTSchedulerILb0ELi128ELb0EEEEEEEEEvNT_6ParamsE$_ZN4cute3eso3ESOILb1ELb0EJNS_6LayoutINS_5tupleIJNS_1CILi1EEENS4_ILi4EEEEEENS3_IJNS4_ILi0EEES5_EEEEENS_10ViewEngineIPfEEEEC2ERKSA_RKSD_ - $_ZN7cutlass13device_kernelIN5flash19enable_sm80_to_sm89INS1_16FlashAttnBwdSm80INS1_25CollectiveMainloopBwdSm80ILi2ELi2EN4cute5tupleIJNS5_1CILi128EEES8_NS7_ILi64EEEEEENS_6half_tEfNS_4arch4Sm80ELb1ELb0ELb1ELb0ELb0ELb0ELb0ELb0ELi2ELi4ELi4ELi4ELb0EEENS1_24CollectiveEpilogueBwdGQAISA_fSD_Li256ELb0ELb0EEENS1_25SingleTileBwdLPTSchedulerILb0ELi128ELb0EEEEEEEEEvNT_6ParamsE$_ZN4cute3eso3ESOILb1ELb0EJNS_6LayoutINS_5tupleIJNS_1CILi1EEENS3_IJNS4_ILi2EEES6_EEEEEENS3_IJNS4_ILi0EEENS3_IJNS4_ILi8EEENS4_ILi64EEEEEEEEEEENS_10ViewEngineINS_8smem_ptrIPfEEEEEEC2ERKSE_RKSJ_)
$_ZN7cutlass13device_kernelIN5flash19enable_sm80_to_sm89INS1_16FlashAttnBwdSm80INS1_25CollectiveMainloopBwdSm80ILi2ELi2EN4cute5tupleIJNS5_1CILi128EEES8_NS7_ILi64EEEEEENS_6half_tEfNS_4arch4Sm80ELb1ELb0ELb1ELb0ELb0ELb0ELb0ELb0ELi2ELi4ELi4ELi4ELb0EEENS1_24CollectiveEpilogueBwdGQAISA_fSD_Li256ELb0ELb0EEENS1_25SingleTileBwdLPTSchedulerILb0ELi128ELb0EEEEEEEEEvNT_6ParamsE$_ZN4cute3eso3ESOILb1ELb0EJNS_6LayoutINS_5tupleIJNS_1CILi1EEENS3_IJNS4_ILi2EEES6_EEEEEENS3_IJNS4_ILi0EEENS3_IJNS4_ILi8EEENS4_ILi64EEEEEEEEEEENS_10ViewEngineINS_8smem_ptrIPfEEEEEEC2ERKSE_RKSJ_:
[----:B------:R-:W-:Y:S01]  /*8090*/  IADD3 R5, R60, -c[0x0][0x20], RZ ;  /* 0x800008003c057a10 */ /* 0x000fe20007ffe0ff */
[----:B------:R-:W-:Y:S01]  /*80a0*/  IMAD.MOV.U32 R10, RZ, RZ, R4 ;  /* 0x000000ffff0a7224 */ /* 0x000fe200078e0004 */
[----:B------:R-:W-:Y:S01]  /*80b0*/  MOV R11, R9 ;  /* 0x00000009000b7202 */ /* 0x000fe20000000f00 */
[----:B------:R-:W-:-:S04]  /*80c0*/  IMAD.MOV.U32 R9, RZ, RZ, 0x0 ;  /* 0x00000000ff097424 */ /* 0x000fc800078e00ff */
[----:B------:R1:W-:Y:S01]  /*80d0*/  STL.64 [R5], R10 ;  /* 0x0000000a05007387 */ /* 0x0003e20000100a00 */
[----:B------:R-:W-:Y:S05]  /*80e0*/  RET.REL.NODEC R8 `(_ZN7cutlass13device_kernelIN5flash19enable_sm80_to_sm89INS1_16FlashAttnBwdSm80INS1_25CollectiveMainloopBwdSm80ILi2ELi2EN4cute5tupleIJNS5_1CILi128EEES8_NS7_ILi64EEEEEENS_6half_tEfNS_4arch4Sm80ELb1ELb0ELb1ELb0ELb0ELb0ELb0ELb0ELi2ELi4ELi4ELi4ELb0EEENS1_24CollectiveEpilogueBwdGQAISA_fSD_Li256ELb0ELb0EEENS1_25SingleTileBwdLPTSchedulerILb0ELi128ELb0EEEEEEEEEvNT_6ParamsE) ;  /* 0xffff7f1008007950 */ /* 0x000fea0003c3ffff */
        .type           $_ZN7cutlass13device_kernelIN5flash19enable_sm80_to_sm89INS1_16FlashAttnBwdSm80INS1_25CollectiveMainloopBwdSm80ILi2ELi2EN4cute5tupleIJNS5_1CILi128EEES8_NS7_ILi64EEEEEENS_6half_tEfNS_4arch4Sm80ELb1ELb0ELb1ELb0ELb0ELb0ELb0ELb0ELi2ELi4ELi4ELi4ELb0EEENS1_24CollectiveEpilogueBwdGQAISA_fSD_Li256ELb0ELb0EEENS1_25SingleTileBwdLPTSchedulerILb0ELi128ELb0EEEEEEEEEvNT_6ParamsE$_ZN4cute3eso3ESOILb1ELb0EJNS_6LayoutINS_5tupleIJNS_1CILi1EEENS4_ILi4EEEEEENS3_IJNS4_ILi0EEES5_EEEEENS_10ViewEngineIPfEEEEC2ERKSA_RKSD_,@function
        .size           $_ZN7cutlass13device_kernelIN5flash19enable_sm80_to_sm89INS1_16FlashAttnBwdSm80INS1_25CollectiveMainloopBwdSm80ILi2ELi2EN4cute5tupleIJNS5_1CILi128EEES8_NS7_ILi64EEEEEENS_6half_tEfNS_4arch4Sm80ELb1ELb0ELb1ELb0ELb0ELb0ELb0ELb0ELi2ELi4ELi4ELi4ELb0EEENS1_24CollectiveEpilogueBwdGQAISA_fSD_Li256ELb0ELb0EEENS1_25SingleTileBwdLPTSchedulerILb0ELi128ELb0EEEEEEEEEvNT_6ParamsE$_ZN4cute3eso3ESOILb1ELb0EJNS_6LayoutINS_5tupleIJNS_1CILi1EEENS4_ILi4EEEEEENS3_IJNS4_ILi0EEES5_EEEEENS_10ViewEngineIPfEEEEC2ERKSA_RKSD_,($_ZN7cutlass13device_kernelIN5flash19enable_sm80_to_sm89INS1_16FlashAttnBwdSm80INS1_25CollectiveMainloopBwdSm80ILi2ELi2EN4cute5tupleIJNS5_1CILi128EEES8_NS7_ILi64EEEEEENS_6half_tEfNS_4arch4Sm80ELb1ELb0ELb1ELb0ELb0ELb0ELb0ELb0ELi2ELi4ELi4ELi4ELb0EEENS1_24CollectiveEpilogueBwdGQAISA_fSD_Li256ELb0ELb0EEENS1_25SingleTileBwdLPTSchedulerILb0ELi128ELb0EEEEEEEEEvNT_6ParamsE$_ZN4cute3eso3ESOILb1ELb0EJNS_6LayoutINS_5tupleIJNS_1CILi4EEEEEENS3_IJNS4_ILi1EEEEEEEENS_10ViewEngineIPfEEEEC2ERKS9_RKSC_ - $_ZN7cutlass13device_kernelIN5flash19enable_sm80_to_sm89INS1_16FlashAttnBwdSm80INS1_25CollectiveMainloopBwdSm80ILi2ELi2EN4cute5tupleIJNS5_1CILi128EEES8_NS7_ILi64EEEEEENS_6half_tEfNS_4arch4Sm80ELb1ELb0ELb1ELb0ELb0ELb0ELb0ELb0ELi2ELi4ELi4ELi4ELb0EEENS1_24CollectiveEpilogueBwdGQAISA_fSD_Li256ELb0ELb0EEENS1_25SingleTileBwdLPTSchedulerILb0ELi128ELb0EEEEEEEEEvNT_6ParamsE$_ZN4cute3eso3ESOILb1ELb0EJNS_6LayoutINS_5tupleIJNS_1CILi1EEENS4_ILi4EEEEEENS3_IJNS4_ILi0EEES5_EEEEENS_10ViewEngineIPfEEEEC2ERKSA_RKSD_)
$_ZN7cutlass13device_kernelIN5flash19enable_sm80_to_sm89INS1_16FlashAttnBwdSm80INS1_25CollectiveMainloopBwdSm80ILi2ELi2EN4cute5tupleIJNS5_1CILi128EEES8_NS7_ILi64EEEEEENS_6half_tEfNS_4arch4Sm80ELb1ELb0ELb1ELb0ELb0ELb0ELb0ELb0ELi2ELi4ELi4ELi4ELb0EEENS1_24CollectiveEpilogueBwdGQAISA_fSD_Li256ELb0ELb0EEENS1_25SingleTileBwdLPTSchedulerILb0ELi128ELb0EEEEEEEEEvNT_6ParamsE$_ZN4cute3eso3ESOILb1ELb0EJNS_6LayoutINS_5tupleIJNS_1CILi1EEENS4_ILi4EEEEEENS3_IJNS4_ILi0EEES5_EEEEENS_10ViewEngineIPfEEEEC2ERKSA_RKSD_:
[----:B------:R-:W-:Y:S01]  /*80f0*/  IADD3 R7, R60, -c[0x0][0x20], RZ ;  /* 0x800008003c077a10 */ /* 0x000fe20007ffe0ff */
[----:B------:R-:W-:Y:S01]  /*8100*/  IMAD.MOV.U32 R10, RZ, RZ, R2 ;  /* 0x000000ffff0a7224 */ /* 0x000fe200078e0002 */
[----:B------:R-:W-:Y:S01]  /*8110*/  MOV R11, R9 ;  /* 0x00000009000b7202 */ /* 0x000fe20000000f00 */
[----:B------:R-:W-:-:S04]  /*8120*/  IMAD.MOV.U32 R9, RZ, RZ, 0x0 ;  /* 0x00000000ff097424 */ /* 0x000fc800078e00ff */
[----:B------:R1:W-:Y:S01]  /*8130*/  STL.64 [R7], R10 ;  /* 0x0000000a07007387 */ /* 0x0003e20000100a00 */
[----:B------:R-:W-:Y:S05]  /*8140*/  RET.REL.NODEC R8 `(_ZN7cutlass13device_kernelIN5flash19enable_sm80_to_sm89INS1_16FlashAttnBwdSm80INS1_25CollectiveMainloopBwdSm80ILi2ELi2EN4cute5tupleIJNS5_1CILi128EEES8_NS7_ILi64EEEEEENS_6half_tEfNS_4arch4Sm80ELb1ELb0ELb1ELb0ELb0ELb0ELb0ELb0ELi2ELi4ELi4ELi4ELb0EEENS1_24CollectiveEpilogueBwdGQAISA_fSD_Li256ELb0ELb0EEENS1_25SingleTileBwdLPTSchedulerILb0ELi128ELb0EEEEEEEEEvNT_6ParamsE) ;  /* 0xffff7eb008007950 */ /* 0x000fea0003c3ffff */
        .type           $_ZN7cutlass13device_kernelIN5flash19enable_sm80_to_sm89INS1_16FlashAttnBwdSm80INS1_25CollectiveMainloopBwdSm80ILi2ELi2EN4cute5tupleIJNS5_1CILi128EEES8_NS7_ILi64EEEEEENS_6half_tEfNS_4arch4Sm80ELb1ELb0ELb1ELb0ELb0ELb0ELb0ELb0ELi2ELi4ELi4ELi4ELb0EEENS1_24CollectiveEpilogueBwdGQAISA_fSD_Li256ELb0ELb0EEENS1_25SingleTileBwdLPTSchedulerILb0ELi128ELb0EEEEEEEEEvNT_6ParamsE$_ZN4cute3eso3ESOILb1ELb0EJNS_6LayoutINS_5tupleIJNS_1CILi4EEEEEENS3_IJNS4_ILi1EEEEEEEENS_10ViewEngineIPfEEEEC2ERKS9_RKSC_,@function
        .size           $_ZN7cutlass13device_kernelIN5flash19enable_sm80_to_sm89INS1_16FlashAttnBwdSm80INS1_25CollectiveMainloopBwdSm80ILi2ELi2EN4cute5tupleIJNS5_1CILi128EEES8_NS7_ILi64EEEEEENS_6half_tEfNS_4arch4Sm80ELb1ELb0ELb1ELb0ELb0ELb0ELb0ELb0ELi2ELi4ELi4ELi4ELb0EEENS1_24CollectiveEpilogueBwdGQAISA_fSD_Li256ELb0ELb0EEENS1_25SingleTileBwdLPTSchedulerILb0ELi128ELb0EEEEEEEEEvNT_6ParamsE$_ZN4cute3eso3ESOILb1ELb0EJNS_6LayoutINS_5tupleIJNS_1CILi4EEEEEENS3_IJNS4_ILi1EEEEEEEENS_10ViewEngineIPfEEEEC2ERKS9_RKSC_,($_ZN7cutlass13device_kernelIN5flash19enable_sm80_to_sm89INS1_16FlashAttnBwdSm80INS1_25CollectiveMainloopBwdSm80ILi2ELi2EN4cute5tupleIJNS5_1CILi128EEES8_NS7_ILi64EEEEEENS_6half_tEfNS_4arch4Sm80ELb1ELb0ELb1ELb0ELb0ELb0ELb0ELb0ELi2ELi4ELi4ELi4ELb0EEENS1_24CollectiveEpilogueBwdGQAISA_fSD_Li256ELb0ELb0EEENS1_25SingleTileBwdLPTSchedulerILb0ELi128ELb0EEEEEEEEEvNT_6ParamsE$_ZN4cute5tupleIJNS0_IJNS0_IJNS0_IJNS_1CILi8EEENS1_ILi1EEEEEENS0_IJS3_S3_EEEEEENS0_IJS3_NS1_ILi2EEEEEEEEENS0_IJNS0_IJNS0_IJS3_NS1_ILi0EEEEEENS0_IJSA_SA_EEEEEENS0_IJSA_iEEEEEEEEC2ERKS9_RKSF_ - $_ZN7cutlass13device_kernelIN5flash19enable_sm80_to_sm89INS1_16FlashAttnBwdSm80INS1_25CollectiveMainloopBwdSm80ILi2ELi2EN4cute5tupleIJNS5_1CILi128EEES8_NS7_ILi64EEEEEENS_6half_tEfNS_4arch4Sm80ELb1ELb0ELb1ELb0ELb0ELb0ELb0ELb0ELi2ELi4ELi4ELi4ELb0EEENS1_24CollectiveEpilogueBwdGQAISA_fSD_Li256ELb0ELb0EEENS1_25SingleTileBwdLPTSchedulerILb0ELi128ELb0EEEEEEEEEvNT_6ParamsE$_ZN4cute3eso3ESOILb1ELb0EJNS_6LayoutINS_5tupleIJNS_1CILi4EEEEEENS3_IJNS4_ILi1EEEEEEEENS_10ViewEngineIPfEEEEC2ERKS9_RKSC_)
$_ZN7cutlass13device_kernelIN5flash19enable_sm80_to_sm89INS1_16FlashAttnBwdSm80INS1_25CollectiveMainloopBwdSm80ILi2ELi2EN4cute5tupleIJNS5_1CILi128EEES8_NS7_ILi64EEEEEENS_6half_tEfNS_4arch4Sm80ELb1ELb0ELb1ELb0ELb0ELb0ELb0ELb0ELi2ELi4ELi4ELi4ELb0EEENS1_24CollectiveEpilogueBwdGQAISA_fSD_Li256ELb0ELb0EEENS1_25SingleTileBwdLPTSchedulerILb0ELi128ELb0EEEEEEEEEvNT_6ParamsE$_ZN4cute3eso3ESOILb1ELb0EJNS_6LayoutINS_5tupleIJNS_1CILi4EEEEEENS3_IJNS4_ILi1EEEEEEEENS_10ViewEngineIPfEEEEC2ERKS9_RKSC_:
[----:B------:R-:W-:Y:S01]  /*8150*/  IADD3 R5, R60, -c[0x0][0x20], RZ ;  /* 0x800008003c057a10 */ /* 0x000fe20007ffe0ff */
[----:B------:R-:W-:Y:S01]  /*8160*/  IMAD.MOV.U32 R12, RZ, RZ, R4 ;  /* 0x000000ffff0c7224 */ /* 0x000fe200078e0004 */
[----:B------:R-:W-:Y:S01]  /*8170*/  MOV R13, R7 ;  /* 0x00000007000d7202 */ /* 0x000fe20000000f00 */
[----:B------:R-:W-:-:S04]  /*8180*/  IMAD.MOV.U32 R9, RZ, RZ, 0x0 ;  /* 0x00000000ff097424 */ /* 0x000fc800078e00ff */
[----:B------:R1:W-:Y:S01]  /*8190*/  STL.64 [R5], R12 ;  /* 0x0000000c05007387 */ /* 0x0003e20000100a00 */
[----:B------:R-:W-:Y:S05]  /*81a0*/  RET.REL.NODEC R8 `(_ZN7cutlass13device_kernelIN5flash19enable_sm80_to_sm89INS1_16FlashAttnBwdSm80INS1_25CollectiveMainloopBwdSm80ILi2ELi2EN4cute5tupleIJNS5_1CILi128EEES8_NS7_ILi64EEEEEENS_6half_tEfNS_4arch4Sm80ELb1ELb0ELb1ELb0ELb0ELb0ELb0ELb0ELi2ELi4ELi4ELi4ELb0EEENS1_24CollectiveEpilogueBwdGQAISA_fSD_Li256ELb0ELb0EEENS1_25SingleTileBwdLPTSchedulerILb0ELi128ELb0EEEEEEEEEvNT_6ParamsE) ;  /* 0xffff7e5008007950 */ /* 0x000fea0003c3ffff */
        .type           $_ZN7cutlass13device_kernelIN5flash19enable_sm80_to_sm89INS1_16FlashAttnBwdSm80INS1_25CollectiveMainloopBwdSm80ILi2ELi2EN4cute5tupleIJNS5_1CILi128EEES8_NS7_ILi64EEEEEENS_6half_tEfNS_4arch4Sm80ELb1ELb0ELb1ELb0ELb0ELb0ELb0ELb0ELi2ELi4ELi4ELi4ELb0EEENS1_24CollectiveEpilogueBwdGQAISA_fSD_Li256ELb0ELb0EEENS1_25SingleTileBwdLPTSchedulerILb0ELi128ELb0EEEEEEEEEvNT_6ParamsE$_ZN4cute5tupleIJNS0_IJNS0_IJNS0_IJNS_1CILi8EEENS1_ILi1EEEEEENS0_IJS3_S3_EEEEEENS0_IJS3_NS1_ILi2EEEEEEEEENS0_IJNS0_IJNS0_IJS3_NS1_ILi0EEEEEENS0_IJSA_SA_EEEEEENS0_IJSA_iEEEEEEEEC2ERKS9_RKSF_,@function
        .size           $_ZN7cutlass13device_kernelIN5flash19enable_sm80_to_sm89INS1_16FlashAttnBwdSm80INS1_25CollectiveMainloopBwdSm80ILi2ELi2EN4cute5tupleIJNS5_1CILi128EEES8_NS7_ILi64EEEEEENS_6half_tEfNS_4arch4Sm80ELb1ELb0ELb1ELb0ELb0ELb0ELb0ELb0ELi2ELi4ELi4ELi4ELb0EEENS1_24CollectiveEpilogueBwdGQAISA_fSD_Li256ELb0ELb0EEENS1_25SingleTileBwdLPTSchedulerILb0ELi128ELb0EEEEEEEEEvNT_6ParamsE$_ZN4cute5tupleIJNS0_IJNS0_IJNS0_IJNS_1CILi8EEENS1_ILi1EEEEEENS0_IJS3_S3_EEEEEENS0_IJS3_NS1_ILi2EEEEEEEEENS0_IJNS0_IJNS0_IJS3_NS1_ILi0EEEEEENS0_IJSA_SA_EEEEEENS0_IJSA_iEEEEEEEEC2ERKS9_RKSF_,($_ZN7cutlass13device_kernelIN5flash19enable_sm80_to_sm89INS1_16FlashAttnBwdSm80INS1_25CollectiveMainloopBwdSm80ILi2ELi2EN4cute5tupleIJNS5_1CILi128EEES8_NS7_ILi64EEEEEENS_6half_tEfNS_4arch4Sm80ELb1ELb0ELb1ELb0ELb0ELb0ELb0ELb0ELi2ELi4ELi4ELi4ELb0EEENS1_24CollectiveEpilogueBwdGQAISA_fSD_Li256ELb0ELb0EEENS1_25SingleTileBwdLPTSchedulerILb0ELi128ELb0EEEEEEEEEvNT_6ParamsE$_ZN4cute5tupleIJNS0_IJNS0_IJNS0_IJNS_1CILi8EEENS1_ILi1EEEEEES3_EEENS0_IJNS0_IJS3_S3_EEENS1_ILi2EEEEEEEEENS0_IJNS0_IJNS0_IJS3_NS1_ILi0EEEEEESA_EEENS0_IJNS0_IJSA_SA_EEEiEEEEEEEEC2ERKS9_RKSF_ - $_ZN7cutlass13device_kernelIN5flash19enable_sm80_to_sm89INS1_16FlashAttnBwdSm80INS1_25CollectiveMainloopBwdSm80ILi2ELi2EN4cute5tupleIJNS5_1CILi128EEES8_NS7_ILi64EEEEEENS_6half_tEfNS_4arch4Sm80ELb1ELb0ELb1ELb0ELb0ELb0ELb0ELb0ELi2ELi4ELi4ELi4ELb0EEENS1_24CollectiveEpilogueBwdGQAISA_fSD_Li256ELb0ELb0EEENS1_25SingleTileBwdLPTSchedulerILb0ELi128ELb0EEEEEEEEEvNT_6ParamsE$_ZN4cute5tupleIJNS0_IJNS0_IJNS0_IJNS_1CILi8EEENS1_ILi1EEEEEENS0_IJS3_S3_EEEEEENS0_IJS3_NS1_ILi2EEEEEEEEENS0_IJNS0_IJNS0_IJS3_NS1_ILi0EEEEEENS0_IJSA_SA_EEEEEENS0_IJSA_iEEEEEEEEC2ERKS9_RKSF_)
$_ZN7cutlass13device_kernelIN5flash19enable_sm80_to_sm89INS1_16FlashAttnBwdSm80INS1_25CollectiveMainloopBwdSm80ILi2ELi2EN4cute5tupleIJNS5_1CILi128EEES8_NS7_ILi64EEEEEENS_6half_tEfNS_4arch4Sm80ELb1ELb0ELb1ELb0ELb0ELb0ELb0ELb0ELi2ELi4ELi4ELi4ELb0EEENS1_24CollectiveEpilogueBwdGQAISA_fSD_Li256ELb0ELb0EEENS1_25SingleTileBwdLPTSchedulerILb0ELi128ELb0EEEEEEEEEvNT_6ParamsE$_ZN4cute5tupleIJNS0_IJNS0_IJNS0_IJNS_1CILi8EEENS1_ILi1EEEEEENS0_IJS3_S3_EEEEEENS0_IJS3_NS1_ILi2EEEEEEEEENS0_IJNS0_IJNS0_IJS3_NS1_ILi0EEEEEENS0_IJSA_SA_EEEEEENS0_IJSA_iEEEEEEEEC2ERKS9_RKSF_:
[----:B------:R-:W-:Y:S02]  /*81b0*/  IADD3 R10, R83, -c[0x0][0x20], RZ ;  /* 0x80000800530a7a10 */ /* 0x000fe40007ffe0ff */
[----:B------:R-:W-:-:S03]  /*81c0*/  MOV R13, 0x0 ;  /* 0x00000000000d7802 */ /* 0x000fc60000000f00 */
[----:B------:R1:W-:Y:S01]  /*81d0*/  STL [R10], R11 ;  /* 0x0000000b0a007387 */ /* 0x0003e20000100800 */
[----:B------:R-:W-:Y:S05]  /*81e0*/  RET.REL.NODEC R12 `(_ZN7cutlass13device_kernelIN5flash19enable_sm80_to_sm89INS1_16FlashAttnBwdSm80INS1_25CollectiveMainloopBwdSm80ILi2ELi2EN4cute5tupleIJNS5_1CILi128EEES8_NS7_ILi64EEEEEENS_6half_tEfNS_4arch4Sm80ELb1ELb0ELb1ELb0ELb0ELb0ELb0ELb0ELi2ELi4ELi4ELi4ELb0EEENS1_24CollectiveEpilogueBwdGQAISA_fSD_Li256ELb0ELb0EEENS1_25SingleTileBwdLPTSchedulerILb0ELi128ELb0EEEEEEEEEvNT_6ParamsE) ;  /* 0xffff7e100c007950 */ /* 0x000fea0003c3ffff */
        .type           $_ZN7cutlass13device_kernelIN5flash19enable_sm80_to_sm89INS1_16FlashAttnBwdSm80INS1_25CollectiveMainloopBwdSm80ILi2ELi2EN4cute5tupleIJNS5_1CILi128EEES8_NS7_ILi64EEEEEENS_6half_tEfNS_4arch4Sm80ELb1ELb0ELb1ELb0ELb0ELb0ELb0ELb0ELi2ELi4ELi4ELi4ELb0EEENS1_24CollectiveEpilogueBwdGQAISA_fSD_Li256ELb0ELb0EEENS1_25SingleTileBwdLPTSchedulerILb0ELi128ELb0EEEEEEEEEvNT_6ParamsE$_ZN4cute5tupleIJNS0_IJNS0_IJNS0_IJNS_1CILi8EEENS1_ILi1EEEEEES3_EEENS0_IJNS0_IJS3_S3_EEENS1_ILi2EEEEEEEEENS0_IJNS0_IJNS0_IJS3_NS1_ILi0EEEEEESA_EEENS0_IJNS0_IJSA_SA_EEEiEEEEEEEEC2ERKS9_RKSF_,@function
        .size           $_ZN7cutlass13device_kernelIN5flash19enable_sm80_to_sm89INS1_16FlashAttnBwdSm80INS1_25CollectiveMainloopBwdSm80ILi2ELi2EN4cute5tupleIJNS5_1CILi128EEES8_NS7_ILi64EEEEEENS_6half_tEfNS_4arch4Sm80ELb1ELb0ELb1ELb0ELb0ELb0ELb0ELb0ELi2ELi4ELi4ELi4ELb0EEENS1_24CollectiveEpilogueBwdGQAISA_fSD_Li256ELb0ELb0EEENS1_25SingleTileBwdLPTSchedulerILb0ELi128ELb0EEEEEEEEEvNT_6ParamsE$_ZN4cute5tupleIJNS0_IJNS0_IJNS0_IJNS_1CILi8EEENS1_ILi1EEEEEES3_EEENS0_IJNS0_IJS3_S3_EEENS1_ILi2EEEEEEEEENS0_IJNS0_IJNS0_IJS3_NS1_ILi0EEEEEESA_EEENS0_IJNS0_IJSA_SA_EEEiEEEEEEEEC2ERKS9_RKSF_,($_ZN7cutlass13device_kernelIN5flash19enable_sm80_to_sm89INS1_16FlashAttnBwdSm80INS1_25CollectiveMainloopBwdSm80ILi2ELi2EN4cute5tupleIJNS5_1CILi128EEES8_NS7_ILi64EEEEEENS_6half_tEfNS_4arch4Sm80ELb1ELb0ELb1ELb0ELb0ELb0ELb0ELb0ELi2ELi4ELi4ELi4ELb0EEENS1_24CollectiveEpilogueBwdGQAISA_fSD_Li256ELb0ELb0EEENS1_25SingleTileBwdLPTSchedulerILb0ELi128ELb0EEEEEEEEEvNT_6ParamsE$_ZN4cute5tupleIJNS0_IJNS0_IJNS_1CILi1EEENS0_IJS2_NS1_ILi2EEES3_EEEEEES3_NS0_IJS3_S3_EEEEEENS0_IJNS0_IJNS1_ILi0EEENS0_IJS2_NS1_ILi256EEEiEEEEEENS1_ILi2048EEENS0_IJiNS1_ILi4096EEEEEEEEEEEC2ERKS7_RKSF_ - $_ZN7cutlass13device_kernelIN5flash19enable_sm80_to_sm89INS1_16FlashAttnBwdSm80INS1_25CollectiveMainloopBwdSm80ILi2ELi2EN4cute5tupleIJNS5_1CILi128EEES8_NS7_ILi64EEEEEENS_6half_tEfNS_4arch4Sm80ELb1ELb0ELb1ELb0ELb0ELb0ELb0ELb0ELi2ELi4ELi4ELi4ELb0EEENS1_24CollectiveEpilogueBwdGQAISA_fSD_Li256ELb0ELb0EEENS1_25SingleTileBwdLPTSchedulerILb0ELi128ELb0EEEEEEEEEvNT_6ParamsE$_ZN4cute5tupleIJNS0_IJNS0_IJNS0_IJNS_1CILi8EEENS1_ILi1EEEEEES3_EEENS0_IJNS0_IJS3_S3_EEENS1_ILi2EEEEEEEEENS0_IJNS0_IJNS0_IJS3_NS1_ILi0EEEEEESA_EEENS0_IJNS0_IJSA_SA_EEEiEEEEEEEEC2ERKS9_RKSF_)
$_ZN7cutlass13device_kernelIN5flash19enable_sm80_to_sm89INS1_16FlashAttnBwdSm80INS1_25CollectiveMainloopBwdSm80ILi2ELi2EN4cute5tupleIJNS5_1CILi128EEES8_NS7_ILi64EEEEEENS_6half_tEfNS_4arch4Sm80ELb1ELb0ELb1ELb0ELb0ELb0ELb0ELb0ELi2ELi4ELi4ELi4ELb0EEENS1_24CollectiveEpilogueBwdGQAISA_fSD_Li256ELb0ELb0EEENS1_25SingleTileBwdLPTSchedulerILb0ELi128ELb0EEEEEEEEEvNT_6ParamsE$_ZN4cute5tupleIJNS0_IJNS0_IJNS0_IJNS_1CILi8EEENS1_ILi1EEEEEES3_EEENS0_IJNS0_IJS3_S3_EEENS1_ILi2EEEEEEEEENS0_IJNS0_IJNS0_IJS3_NS1_ILi0EEEEEESA_EEENS0_IJNS0_IJSA_SA_EEEiEEEEEEEEC2ERKS9_RKSF_:
[----:B------:R-:W-:Y:S02]  /*81f0*/  IADD3 R10, R82, -c[0x0][0x20], RZ ;  /* 0x80000800520a7a10 */ /* 0x000fe40007ffe0ff */
[----:B------:R-:W-:-:S03]  /*8200*/  MOV R13, 0x0 ;  /* 0x00000000000d7802 */ /* 0x000fc60000000f00 */
[----:B------:R1:W-:Y:S01]  /*8210*/  STL [R10], R11 ;  /* 0x0000000b0a007387 */ /* 0x0003e20000100800 */
[----:B------:R-:W-:Y:S05]  /*8220*/  RET.REL.NODEC R12 `(_ZN7cutlass13device_kernelIN5flash19enable_sm80_to_sm89INS1_16FlashAttnBwdSm80INS1_25CollectiveMainloopBwdSm80ILi2ELi2EN4cute5tupleIJNS5_1CILi128EEES8_NS7_ILi64EEEEEENS_6half_tEfNS_4arch4Sm80ELb1ELb0ELb1ELb0ELb0ELb0ELb0ELb0ELi2ELi4ELi4ELi4ELb0EEENS1_24CollectiveEpilogueBwdGQAISA_fSD_Li256ELb0ELb0EEENS1_25SingleTileBwdLPTSchedulerILb0ELi128ELb0EEEEEEEEEvNT_6ParamsE) ;  /* 0xffff7dd00c007950 */ /* 0x000fea0003c3ffff */
        .type           $_ZN7cutlass13device_kernelIN5flash19enable_sm80_to_sm89INS1_16FlashAttnBwdSm80INS1_25CollectiveMainloopBwdSm80ILi2ELi2EN4cute5tupleIJNS5_1CILi128EEES8_NS7_ILi64EEEEEENS_6half_tEfNS_4arch4Sm80ELb1ELb0ELb1ELb0ELb0ELb0ELb0ELb0ELi2ELi4ELi4ELi4ELb0EEENS1_24CollectiveEpilogueBwdGQAISA_fSD_Li256ELb0ELb0EEENS1_25SingleTileBwdLPTSchedulerILb0ELi128ELb0EEEEEEEEEvNT_6ParamsE$_ZN4cute5tupleIJNS0_IJNS0_IJNS_1CILi1EEENS0_IJS2_NS1_ILi2EEES3_EEEEEES3_NS0_IJS3_S3_EEEEEENS0_IJNS0_IJNS1_ILi0EEENS0_IJS2_NS1_ILi256EEEiEEEEEENS1_ILi2048EEENS0_IJiNS1_ILi4096EEEEEEEEEEEC2ERKS7_RKSF_,@function
        .size           $_ZN7cutlass13device_kernelIN5flash19enable_sm80_to_sm89INS1_16FlashAttnBwdSm80INS1_25CollectiveMainloopBwdSm80ILi2ELi2EN4cute5tupleIJNS5_1CILi128EEES8_NS7_ILi64EEEEEENS_6half_tEfNS_4arch4Sm80ELb1ELb0ELb1ELb0ELb0ELb0ELb0ELb0ELi2ELi4ELi4ELi4ELb0EEENS1_24CollectiveEpilogueBwdGQAISA_fSD_Li256ELb0ELb0EEENS1_25SingleTileBwdLPTSchedulerILb0ELi128ELb0EEEEEEEEEvNT_6ParamsE$_ZN4cute5tupleIJNS0_IJNS0_IJNS_1CILi1EEENS0_IJS2_NS1_ILi2EEES3_EEEEEES3_NS0_IJS3_S3_EEEEEENS0_IJNS0_IJNS1_ILi0EEENS0_IJS2_NS1_ILi256EEEiEEEEEENS1_ILi2048EEENS0_IJiNS1_ILi4096EEEEEEEEEEEC2ERKS7_RKSF_,($_ZN7cutlass13device_kernelIN5flash19enable_sm80_to_sm89INS1_16FlashAttnBwdSm80INS1_25CollectiveMainloopBwdSm80ILi2ELi2EN4cute5tupleIJNS5_1CILi128EEES8_NS7_ILi64EEEEEENS_6half_tEfNS_4arch4Sm80ELb1ELb0ELb1ELb0ELb0ELb0ELb0ELb0ELi2ELi4ELi4ELi4ELb0EEENS1_24CollectiveEpilogueBwdGQAISA_fSD_Li256ELb0ELb0EEENS1_25SingleTileBwdLPTSchedulerILb0ELi128ELb0EEEEEEEEEvNT_6ParamsE$_ZN4cute5tupleIJNS0_IJNS0_IJNS_1CILi2EEES2_EEENS1_ILi8EEES3_EEENS0_IJNS0_IJNS1_ILi1EEEiEEENS1_ILi1024EEENS0_IJiiEEEEEEEEC2ERKS5_RKSA_ - $_ZN7cutlass13device_kernelIN5flash19enable_sm80_to_sm89INS1_16FlashAttnBwdSm80INS1_25CollectiveMainloopBwdSm80ILi2ELi2EN4cute5tupleIJNS5_1CILi128EEES8_NS7_ILi64EEEEEENS_6half_tEfNS_4arch4Sm80ELb1ELb0ELb1ELb0ELb0ELb0ELb0ELb0ELi2ELi4ELi4ELi4ELb0EEENS1_24CollectiveEpilogueBwdGQAISA_fSD_Li256ELb0ELb0EEENS1_25SingleTileBwdLPTSchedulerILb0ELi128ELb0EEEEEEEEEvNT_6ParamsE$_ZN4cute5tupleIJNS0_IJNS0_IJNS_1CILi1EEENS0_IJS2_NS1_ILi2EEES3_EEEEEES3_NS0_IJS3_S3_EEEEEENS0_IJNS0_IJNS1_ILi0EEENS0_IJS2_NS1_ILi256EEEiEEEEEENS1_ILi2048EEENS0_IJiNS1_ILi4096EEEEEEEEEEEC2ERKS7_RKSF_)
$_ZN7cutlass13device_kernelIN5flash19enable_sm80_to_sm89INS1_16FlashAttnBwdSm80INS1_25CollectiveMainloopBwdSm80ILi2ELi2EN4cute5tupleIJNS5_1CILi128EEES8_NS7_ILi64EEEEEENS_6half_tEfNS_4arch4Sm80ELb1ELb0ELb1ELb0ELb0ELb0ELb0ELb0ELi2ELi4ELi4ELi4ELb0EEENS1_24CollectiveEpilogueBwdGQAISA_fSD_Li256ELb0ELb0EEENS1_25SingleTileBwdLPTSchedulerILb0ELi128ELb0EEEEEEEEEvNT_6ParamsE$_ZN4cute5tupleIJNS0_IJNS0_IJNS_1CILi1EEENS0_IJS2_NS1_ILi2EEES3_EEEEEES3_NS0_IJS3_S3_EEEEEENS0_IJNS0_IJNS1_ILi0EEENS0_IJS2_NS1_ILi256EEEiEEEEEENS1_ILi2048EEENS0_IJiNS1_ILi4096EEEEEEEEEEEC2ERKS7_RKSF_:
[----:B------:R-:W-:Y:S01]  /*8230*/  IADD3 R2, R69, -c[0x0][0x20], RZ ;  /* 0x8000080045027a10 */ /* 0x000fe20007ffe0ff */
[----:B------:R-:W-:Y:S01]  /*8240*/  IMAD.MOV.U32 R22, RZ, RZ, R18 ;  /* 0x000000ffff167224 */ /* 0x000fe200078e0012 */
[----:B------:R-:W-:-:S03]  /*8250*/  MOV R23, 0x0 ;  /* 0x0000000000177802 */ /* 0x000fc60000000f00 */
[----:B------:R1:W-:Y:S04]  /*8260*/  STL [R2], R21 ;  /* 0x0000001502007387 */ /* 0x0003e80000100800 */
[----:B------:R1:W-:Y:S01]  /*8270*/  STL [R2+0x4], R3 ;  /* 0x0000040302007387 */ /* 0x0003e20000100800 */
[----:B------:R-:W-:Y:S05]  /*8280*/  RET.REL.NODEC R22 `(_ZN7cutlass13device_kernelIN5flash19enable_sm80_to_sm89INS1_16FlashAttnBwdSm80INS1_25CollectiveMainloopBwdSm80ILi2ELi2EN4cute5tupleIJNS5_1CILi128EEES8_NS7_ILi64EEEEEENS_6half_tEfNS_4arch4Sm80ELb1ELb0ELb1ELb0ELb0ELb0ELb0ELb0ELi2ELi4ELi4ELi4ELb0EEENS1_24CollectiveEpilogueBwdGQAISA_fSD_Li256ELb0ELb0EEENS1_25SingleTileBwdLPTSchedulerILb0ELi128ELb0EEEEEEEEEvNT_6ParamsE) ;  /* 0xffff7d7016007950 */ /* 0x000fea0003c3ffff */
        .type           $_ZN7cutlass13device_kernelIN5flash19enable_sm80_to_sm89INS1_16FlashAttnBwdSm80INS1_25CollectiveMainloopBwdSm80ILi2ELi2EN4cute5tupleIJNS5_1CILi128EEES8_NS7_ILi64EEEEEENS_6half_tEfNS_4arch4Sm80ELb1ELb0ELb1ELb0ELb0ELb0ELb0ELb0ELi2ELi4ELi4ELi4ELb0EEENS1_24CollectiveEpilogueBwdGQAISA_fSD_Li256ELb0ELb0EEENS1_25SingleTileBwdLPTSchedulerILb0ELi128ELb0EEEEEEEEEvNT_6ParamsE$_ZN4cute5tupleIJNS0_IJNS0_IJNS_1CILi2EEES2_EEENS1_ILi8EEES3_EEENS0_IJNS0_IJNS1_ILi1EEEiEEENS1_ILi1024EEENS0_IJiiEEEEEEEEC2ERKS5_RKSA_,@function
        .size           $_ZN7cutlass13device_kernelIN5flash19enable_sm80_to_sm89INS1_16FlashAttnBwdSm80INS1_25CollectiveMainloopBwdSm80ILi2ELi2EN4cute5tupleIJNS5_1CILi128EEES8_NS7_ILi64EEEEEENS_6half_tEfNS_4arch4Sm80ELb1ELb0ELb1ELb0ELb0ELb0ELb0ELb0ELi2ELi4ELi4ELi4ELb0EEENS1_24CollectiveEpilogueBwdGQAISA_fSD_Li256ELb0ELb0EEENS1_25SingleTileBwdLPTSchedulerILb0ELi128ELb0EEEEEEEEEvNT_6ParamsE$_ZN4cute5tupleIJNS0_IJNS0_IJNS_1CILi2EEES2_EEENS1_ILi8EEES3_EEENS0_IJNS0_IJNS1_ILi1EEEiEEENS1_ILi1024EEENS0_IJiiEEEEEEEEC2ERKS5_RKSA_,($_ZN7cutlass13device_kernelIN5flash19enable_sm80_to_sm89INS1_16FlashAttnBwdSm80INS1_25CollectiveMainloopBwdSm80ILi2ELi2EN4cute5tupleIJNS5_1CILi128EEES8_NS7_ILi64EEEEEENS_6half_tEfNS_4arch4Sm80ELb1ELb0ELb1ELb0ELb0ELb0ELb0ELb0ELi2ELi4ELi4ELi4ELb0EEENS1_24CollectiveEpilogueBwdGQAISA_fSD_Li256ELb0ELb0EEENS1_25SingleTileBwdLPTSchedulerILb0ELi128ELb0EEEEEEEEEvNT_6ParamsE$_ZN4cute5tupleIJNS0_IJNS0_IJNS_1CILi2EEES2_EEES3_NS1_ILi8EEEEEENS0_IJNS0_IJiNS1_ILi512EEEEEENS0_IJiiEEENS1_ILi1024EEEEEEEEC2ERKS5_RKSA_ - $_ZN7cutlass13device_kernelIN5flash19enable_sm80_to_sm89INS1_16FlashAttnBwdSm80INS1_25CollectiveMainloopBwdSm80ILi2ELi2EN4cute5tupleIJNS5_1CILi128EEES8_NS7_ILi64EEEEEENS_6half_tEfNS_4arch4Sm80ELb1ELb0ELb1ELb0ELb0ELb0ELb0ELb0ELi2ELi4ELi4ELi4ELb0EEENS1_24CollectiveEpilogueBwdGQAISA_fSD_Li256ELb0ELb0EEENS1_25SingleTileBwdLPTSchedulerILb0ELi128ELb0EEEEEEEEEvNT_6ParamsE$_ZN4cute5tupleIJNS0_IJNS0_IJNS_1CILi2EEES2_EEENS1_ILi8EEES3_EEENS0_IJNS0_IJNS1_ILi1EEEiEEENS1_ILi1024EEENS0_IJiiEEEEEEEEC2ERKS5_RKSA_)
$_ZN7cutlass13device_kernelIN5flash19enable_sm80_to_sm89INS1_16FlashAttnBwdSm80INS1_25CollectiveMainloopBwdSm80ILi2ELi2EN4cute5tupleIJNS5_1CILi128EEES8_NS7_ILi64EEEEEENS_6half_tEfNS_4arch4Sm80ELb1ELb0ELb1ELb0ELb0ELb0ELb0ELb0ELi2ELi4ELi4ELi4ELb0EEENS1_24CollectiveEpilogueBwdGQAISA_fSD_Li256ELb0ELb0EEENS1_25SingleTileBwdLPTSchedulerILb0ELi128ELb0EEEEEEEEEvNT_6ParamsE$_ZN4cute5tupleIJNS0_IJNS0_IJNS_1CILi2EEES2_EEENS1_ILi8EEES3_EEENS0_IJNS0_IJNS1_ILi1EEEiEEENS1_ILi1024EEENS0_IJiiEEEEEEEEC2ERKS5_RKSA_:
[----:B------:R-:W-:Y:S01]  /*8290*/  IADD3 R4, R60, -c[0x0][0x20], RZ ;  /* 0x800008003c047a10 */ /* 0x000fe20007ffe0ff */
[----:B------:R-:W-:Y:S01]  /*82a0*/  IMAD.MOV.U32 R28, RZ, RZ, R6 ;  /* 0x000000ffff1c7224 */ /* 0x000fe200078e0006 */
[----:B------:R-:W-:-:S03]  /*82b0*/  MOV R29, 0x0 ;  /* 0x00000000001d7802 */ /* 0x000fc60000000f00 */
[----:B------:R1:W-:Y:S04]  /*82c0*/  STL [R4], R2 ;  /* 0x0000000204007387 */ /* 0x0003e80000100800 */
[----:B------:R1:W-:Y:S04]  /*82d0*/  STL [R4+0x4], R3 ;  /* 0x0000040304007387 */ /* 0x0003e80000100800 */
[----:B------:R1:W-:Y:S01]  /*82e0*/  STL [R4+0x8], R5 ;  /* 0x0000080504007387 */ /* 0x0003e20000100800 */
[----:B------:R-:W-:Y:S05]  /*82f0*/  RET.REL.NODEC R28 `(_ZN7cutlass13device_kernelIN5flash19enable_sm80_to_sm89INS1_16FlashAttnBwdSm80INS1_25CollectiveMainloopBwdSm80ILi2ELi2EN4cute5tupleIJNS5_1CILi128EEES8_NS7_ILi64EEEEEENS_6half_tEfNS_4arch4Sm80ELb1ELb0ELb1ELb0ELb0ELb0ELb0ELb0ELi2ELi4ELi4ELi4ELb0EEENS1_24CollectiveEpilogueBwdGQAISA_fSD_Li256ELb0ELb0EEENS1_25SingleTileBwdLPTSchedulerILb0ELi128ELb0EEEEEEEEEvNT_6ParamsE) ;  /* 0xffff7d001c007950 */ /* 0x000fea0003c3ffff */
        .type           $_ZN7cutlass13device_kernelIN5flash19enable_sm80_to_sm89INS1_16FlashAttnBwdSm80INS1_25CollectiveMainloopBwdSm80ILi2ELi2EN4cute5tupleIJNS5_1CILi128EEES8_NS7_ILi64EEEEEENS_6half_tEfNS_4arch4Sm80ELb1ELb0ELb1ELb0ELb0ELb0ELb0ELb0ELi2ELi4ELi4ELi4ELb0EEENS1_24CollectiveEpilogueBwdGQAISA_fSD_Li256ELb0ELb0EEENS1_25SingleTileBwdLPTSchedulerILb0ELi128ELb0EEEEEEEEEvNT_6ParamsE$_ZN4cute5tupleIJNS0_IJNS0_IJNS_1CILi2EEES2_EEES3_NS1_ILi8EEEEEENS0_IJNS0_IJiNS1_ILi512EEEEEENS0_IJiiEEENS1_ILi1024EEEEEEEEC2ERKS5_RKSA_,@function
        .size           $_ZN7cutlass13device_kernelIN5flash19enable_sm80_to_sm89INS1_16FlashAttnBwdSm80INS1_25CollectiveMainloopBwdSm80ILi2ELi2EN4cute5tupleIJNS5_1CILi128EEES8_NS7_ILi64EEEEEENS_6half_tEfNS_4arch4Sm80ELb1ELb0ELb1ELb0ELb0ELb0ELb0ELb0ELi2ELi4ELi4ELi4ELb0EEENS1_24CollectiveEpilogueBwdGQAISA_fSD_Li256ELb0ELb0EEENS1_25SingleTileBwdLPTSchedulerILb0ELi128ELb0EEEEEEEEEvNT_6ParamsE$_ZN4cute5tupleIJNS0_IJNS0_IJNS_1CILi2EEES2_EEES3_NS1_ILi8EEEEEENS0_IJNS0_IJiNS1_ILi512EEEEEENS0_IJiiEEENS1_ILi1024EEEEEEEEC2ERKS5_RKSA_,($_ZN7cutlass13device_kernelIN5flash19enable_sm80_to_sm89INS1_16FlashAttnBwdSm80INS1_25CollectiveMainloopBwdSm80ILi2ELi2EN4cute5tupleIJNS5_1CILi128EEES8_NS7_ILi64EEEEEENS_6half_tEfNS_4arch4Sm80ELb1ELb0ELb1ELb0ELb0ELb0ELb0ELb0ELi2ELi4ELi4ELi4ELb0EEENS1_24CollectiveEpilogueBwdGQAISA_fSD_Li256ELb0ELb0EEENS1_25SingleTileBwdLPTSchedulerILb0ELi128ELb0EEEEEEEEEvNT_6ParamsE$_ZN4cute5tupleIJNS0_IJNS0_IJNS_1CILi2EEES2_S2_EEES2_NS0_IJNS0_IJS2_S2_EEES2_EEEEEENS0_IJNS0_IJNS1_ILi1EEENS1_ILi512EEEiEEENS1_ILi4096EEENS0_IJNS0_IJiiEEENS1_ILi8192EEEEEEEEEEEC2ERKS6_RKSE_ - $_ZN7cutlass13device_kernelIN5flash19enable_sm80_to_sm89INS1_16FlashAttnBwdSm80INS1_25CollectiveMainloopBwdSm80ILi2ELi2EN4cute5tupleIJNS5_1CILi128EEES8_NS7_ILi64EEEEEENS_6half_tEfNS_4arch4Sm80ELb1ELb0ELb1ELb0ELb0ELb0ELb0ELb0ELi2ELi4ELi4ELi4ELb0EEENS1_24CollectiveEpilogueBwdGQAISA_fSD_Li256ELb0ELb0EEENS1_25SingleTileBwdLPTSchedulerILb0ELi128ELb0EEEEEEEEEvNT_6ParamsE$_ZN4cute5tupleIJNS0_IJNS0_IJNS_1CILi2EEES2_EEES3_NS1_ILi8EEEEEENS0_IJNS0_IJiNS1_ILi512EEEEEENS0_IJiiEEENS1_ILi1024EEEEEEEEC2ERKS5_RKSA_)
$_ZN7cutlass13device_kernelIN5flash19enable_sm80_to_sm89INS1_16FlashAttnBwdSm80INS1_25CollectiveMainloopBwdSm80ILi2ELi2EN4cute5tupleIJNS5_1CILi128EEES8_NS7_ILi64EEEEEENS_6half_tEfNS_4arch4Sm80ELb1ELb0ELb1ELb0ELb0ELb0ELb0ELb0ELi2ELi4ELi4ELi4ELb0EEENS1_24CollectiveEpilogueBwdGQAISA_fSD_Li256ELb0ELb0EEENS1_25SingleTileBwdLPTSchedulerILb0ELi128ELb0EEEEEEEEEvNT_6ParamsE$_ZN4cute5tupleIJNS0_IJNS0_IJNS_1CILi2EEES2_EEES3_NS1_ILi8EEEEEENS0_IJNS0_IJiNS1_ILi512EEEEEENS0_IJiiEEENS1_ILi1024EEEEEEEEC2ERKS5_RKSA_:
[----:B------:R-:W-:Y:S01]  /*8300*/  IADD3 R4, R81, -c[0x0][0x20], RZ ;  /* 0x8000080051047a10 */ /* 0x000fe20007ffe0ff */
[----:B------:R-:W-:Y:S01]  /*8310*/  IMAD.MOV.U32 R26, RZ, RZ, R12 ;  /* 0x000000ffff1a7224 */ /* 0x000fe200078e000c */
[----:B------:R-:W-:-:S03]  /*8320*/  MOV R27, 0x0 ;  /* 0x00000000001b7802 */ /* 0x000fc60000000f00 */
[----:B------:R1:W-:Y:S04]  /*8330*/  STL [R4], R2 ;  /* 0x0000000204007387 */ /* 0x0003e80000100800 */
[----:B------:R1:W-:Y:S04]  /*8340*/  STL [R4+0x4], R3 ;  /* 0x0000040304007387 */ /* 0x0003e80000100800 */
[----:B------:R1:W-:Y:S01]  /*8350*/  STL [R4+0x8], R5 ;  /* 0x0000080504007387 */ /* 0x0003e20000100800 */
[----:B------:R-:W-:Y:S05]  /*8360*/  RET.REL.NODEC R26 `(_ZN7cutlass13device_kernelIN5flash19enable_sm80_to_sm89INS1_16FlashAttnBwdSm80INS1_25CollectiveMainloopBwdSm80ILi2ELi2EN4cute5tupleIJNS5_1CILi128EEES8_NS7_ILi64EEEEEENS_6half_tEfNS_4arch4Sm80ELb1ELb0ELb1ELb0ELb0ELb0ELb0ELb0ELi2ELi4ELi4ELi4ELb0EEENS1_24CollectiveEpilogueBwdGQAISA_fSD_Li256ELb0ELb0EEENS1_25SingleTileBwdLPTSchedulerILb0ELi128ELb0EEEEEEEEEvNT_6ParamsE) ;  /* 0xffff7c901a007950 */ /* 0x000fea0003c3ffff */
        .type           $_ZN7cutlass13device_kernelIN5flash19enable_sm80_to_sm89INS1_16FlashAttnBwdSm80INS1_25CollectiveMainloopBwdSm80ILi2ELi2EN4cute5tupleIJNS5_1CILi128EEES8_NS7_ILi64EEEEEENS_6half_tEfNS_4arch4Sm80ELb1ELb0ELb1ELb0ELb0ELb0ELb0ELb0ELi2ELi4ELi4ELi4ELb0EEENS1_24CollectiveEpilogueBwdGQAISA_fSD_Li256ELb0ELb0EEENS1_25SingleTileBwdLPTSchedulerILb0ELi128ELb0EEEEEEEEEvNT_6ParamsE$_ZN4cute5tupleIJNS0_IJNS0_IJNS_1CILi2EEES2_S2_EEES2_NS0_IJNS0_IJS2_S2_EEES2_EEEEEENS0_IJNS0_IJNS1_ILi1EEENS1_ILi512EEEiEEENS1_ILi4096EEENS0_IJNS0_IJiiEEENS1_ILi8192EEEEEEEEEEEC2ERKS6_RKSE_,@function
        .size           $_ZN7cutlass13device_kernelIN5flash19enable_sm80_to_sm89INS1_16FlashAttnBwdSm80INS1_25CollectiveMainloopBwdSm80ILi2ELi2EN4cute5tupleIJNS5_1CILi128EEES8_NS7_ILi64EEEEEENS_6half_tEfNS_4arch4Sm80ELb1ELb0ELb1ELb0ELb0ELb0ELb0ELb0ELi2ELi4ELi4ELi4ELb0EEENS1_24CollectiveEpilogueBwdGQAISA_fSD_Li256ELb0ELb0EEENS1_25SingleTileBwdLPTSchedulerILb0ELi128ELb0EEEEEEEEEvNT_6ParamsE$_ZN4cute5tupleIJNS0_IJNS0_IJNS_1CILi2EEES2_S2_EEES2_NS0_IJNS0_IJS2_S2_EEES2_EEEEEENS0_IJNS0_IJNS1_ILi1EEENS1_ILi512EEEiEEENS1_ILi4096EEENS0_IJNS0_IJiiEEENS1_ILi8192EEEEEEEEEEEC2ERKS6_RKSE_,($_ZN7cutlass13device_kernelIN5flash19enable_sm80_to_sm89INS1_16FlashAttnBwdSm80INS1_25CollectiveMainloopBwdSm80ILi2ELi2EN4cute5tupleIJNS5_1CILi128EEES8_NS7_ILi64EEEEEENS_6half_tEfNS_4arch4Sm80ELb1ELb0ELb1ELb0ELb0ELb0ELb0ELb0ELi2ELi4ELi4ELi4ELb0EEENS1_24CollectiveEpilogueBwdGQAISA_fSD_Li256ELb0ELb0EEENS1_25SingleTileBwdLPTSchedulerILb0ELi128ELb0EEEEEEEEEvNT_6ParamsE$_ZN4cute5tupleIJNS0_IJNS0_IJNS_1CILi2EEES2_S2_EEES2_NS0_IJS2_S2_EEEEEENS0_IJNS0_IJNS1_ILi1EEENS1_ILi512EEEiEEENS1_ILi4096EEENS0_IJiiEEEEEEEEC2ERKS5_RKSB_ - $_ZN7cutlass13device_kernelIN5flash19enable_sm80_to_sm89INS1_16FlashAttnBwdSm80INS1_25CollectiveMainloopBwdSm80ILi2ELi2EN4cute5tupleIJNS5_1CILi128EEES8_NS7_ILi64EEEEEENS_6half_tEfNS_4arch4Sm80ELb1ELb0ELb1ELb0ELb0ELb0ELb0ELb0ELi2ELi4ELi4ELi4ELb0EEENS1_24CollectiveEpilogueBwdGQAISA_fSD_Li256ELb0ELb0EEENS1_25SingleTileBwdLPTSchedulerILb0ELi128ELb0EEEEEEEEEvNT_6ParamsE$_ZN4cute5tupleIJNS0_IJNS0_IJNS_1CILi2EEES2_S2_EEES2_NS0_IJNS0_IJS2_S2_EEES2_EEEEEENS0_IJNS0_IJNS1_ILi1EEENS1_ILi512EEEiEEENS1_ILi4096EEENS0_IJNS0_IJiiEEENS1_ILi8192EEEEEEEEEEEC2ERKS6_RKSE_)
$_ZN7cutlass13device_kernelIN5flash19enable_sm80_to_sm89INS1_16FlashAttnBwdSm80INS1_25CollectiveMainloopBwdSm80ILi2ELi2EN4cute5tupleIJNS5_1CILi128EEES8_NS7_ILi64EEEEEENS_6half_tEfNS_4arch4Sm80ELb1ELb0ELb1ELb0ELb0ELb0ELb0ELb0ELi2ELi4ELi4ELi4ELb0EEENS1_24CollectiveEpilogueBwdGQAISA_fSD_Li256ELb0ELb0EEENS1_25SingleTileBwdLPTSchedulerILb0ELi128ELb0EEEEEEEEEvNT_6ParamsE$_ZN4cute5tupleIJNS0_IJNS0_IJNS_1CILi2EEES2_S2_EEES2_NS0_IJNS0_IJS2_S2_EEES2_EEEEEENS0_IJNS0_IJNS1_ILi1EEENS1_ILi512EEEiEEENS1_ILi4096EEENS0_IJNS0_IJiiEEENS1_ILi8192EEEEEEEEEEEC2ERKS6_RKSE_:
[----:B------:R-:W-:Y:S01]  /*8370*/  IADD3 R4, R81, -c[0x0][0x20], RZ ;  /* 0x8000080051047a10 */ /* 0x000fe20007ffe0ff */
[----:B------:R-:W-:Y:S01]  /*8380*/  IMAD.MOV.U32 R32, RZ, RZ, R6 ;  /* 0x000000ffff207224 */ /* 0x000fe200078e0006 */
[----:B------:R-:W-:-:S03]  /*8390*/  MOV R33, 0x0 ;  /* 0x0000000000217802 */ /* 0x000fc60000000f00 */
[----:B------:R1:W-:Y:S04]  /*83a0*/  STL [R4], R2 ;  /* 0x0000000204007387 */ /* 0x0003e80000100800 */
[----:B------:R1:W-:Y:S04]  /*83b0*/  STL [R4+0x4], R3 ;  /* 0x0000040304007387 */ /* 0x0003e80000100800 */
[----:B------:R1:W-:Y:S01]  /*83c0*/  STL [R4+0x8], R5 ;  /* 0x0000080504007387 */ /* 0x0003e20000100800 */
[----:B------:R-:W-:Y:S05]  /*83d0*/  RET.REL.NODEC R32 `(_ZN7cutlass13device_kernelIN5flash19enable_sm80_to_sm89INS1_16FlashAttnBwdSm80INS1_25CollectiveMainloopBwdSm80ILi2ELi2EN4cute5tupleIJNS5_1CILi128EEES8_NS7_ILi64EEEEEENS_6half_tEfNS_4arch4Sm80ELb1ELb0ELb1ELb0ELb0ELb0ELb0ELb0ELi2ELi4ELi4ELi4ELb0EEENS1_24CollectiveEpilogueBwdGQAISA_fSD_Li256ELb0ELb0EEENS1_25SingleTileBwdLPTSchedulerILb0ELi128ELb0EEEEEEEEEvNT_6ParamsE) ;  /* 0xffff7c2020007950 */ /* 0x000fea0003c3ffff */
        .type           $_ZN7cutlass13device_kernelIN5flash19enable_sm80_to_sm89INS1_16FlashAttnBwdSm80INS1_25CollectiveMainloopBwdSm80ILi2ELi2EN4cute5tupleIJNS5_1CILi128EEES8_NS7_ILi64EEEEEENS_6half_tEfNS_4arch4Sm80ELb1ELb0ELb1ELb0ELb0ELb0ELb0ELb0ELi2ELi4ELi4ELi4ELb0EEENS1_24CollectiveEpilogueBwdGQAISA_fSD_Li256ELb0ELb0EEENS1_25SingleTileBwdLPTSchedulerILb0ELi128ELb0EEEEEEEEEvNT_6ParamsE$_ZN4cute5tupleIJNS0_IJNS0_IJNS_1CILi2EEES2_S2_EEES2_NS0_IJS2_S2_EEEEEENS0_IJNS0_IJNS1_ILi1EEENS1_ILi512EEEiEEENS1_ILi4096EEENS0_IJiiEEEEEEEEC2ERKS5_RKSB_,@function
        .size           $_ZN7cutlass13device_kernelIN5flash19enable_sm80_to_sm89INS1_16FlashAttnBwdSm80INS1_25CollectiveMainloopBwdSm80ILi2ELi2EN4cute5tupleIJNS5_1CILi128EEES8_NS7_ILi64EEEEEENS_6half_tEfNS_4arch4Sm80ELb1ELb0ELb1ELb0ELb0ELb0ELb0ELb0ELi2ELi4ELi4ELi4ELb0EEENS1_24CollectiveEpilogueBwdGQAISA_fSD_Li256ELb0ELb0EEENS1_25SingleTileBwdLPTSchedulerILb0ELi128ELb0EEEEEEEEEvNT_6ParamsE$_ZN4cute5tupleIJNS0_IJNS0_IJNS_1CILi2EEES2_S2_EEES2_NS0_IJS2_S2_EEEEEENS0_IJNS0_IJNS1_ILi1EEENS1_ILi512EEEiEEENS1_ILi4096EEENS0_IJiiEEEEEEEEC2ERKS5_RKSB_,($_ZN7cutlass13device_kernelIN5flash19enable_sm80_to_sm89INS1_16FlashAttnBwdSm80INS1_25CollectiveMainloopBwdSm80ILi2ELi2EN4cute5tupleIJNS5_1CILi128EEES8_NS7_ILi64EEEEEENS_6half_tEfNS_4arch4Sm80ELb1ELb0ELb1ELb0ELb0ELb0ELb0ELb0ELi2ELi4ELi4ELi4ELb0EEENS1_24CollectiveEpilogueBwdGQAISA_fSD_Li256ELb0ELb0EEENS1_25SingleTileBwdLPTSchedulerILb0ELi128ELb0EEEEEEEEEvNT_6ParamsE$_ZN4cute5tupleIJNS0_IJNS0_IJNS_1CILi8EEENS1_ILi1EEEEEENS0_IJNS1_ILi2EEEEEEEEENS0_IJNS0_IJS3_NS1_ILi0EEEEEENS0_IJiEEEEEEEEC2ERKS7_RKSB_ - $_ZN7cutlass13device_kernelIN5flash19enable_sm80_to_sm89INS1_16FlashAttnBwdSm80INS1_25CollectiveMainloopBwdSm80ILi2ELi2EN4cute5tupleIJNS5_1CILi128EEES8_NS7_ILi64EEEEEENS_6half_tEfNS_4arch4Sm80ELb1ELb0ELb1ELb0ELb0ELb0ELb0ELb0ELi2ELi4ELi4ELi4ELb0EEENS1_24CollectiveEpilogueBwdGQAISA_fSD_Li256ELb0ELb0EEENS1_25SingleTileBwdLPTSchedulerILb0ELi128ELb0EEEEEEEEEvNT_6ParamsE$_ZN4cute5tupleIJNS0_IJNS0_IJNS_1CILi2EEES2_S2_EEES2_NS0_IJS2_S2_EEEEEENS0_IJNS0_IJNS1_ILi1EEENS1_ILi512EEEiEEENS1_ILi4096EEENS0_IJiiEEEEEEEEC2ERKS5_RKSB_)
$_ZN7cutlass13device_kernelIN5flash19enable_sm80_to_sm89INS1_16FlashAttnBwdSm80INS1_25CollectiveMainloopBwdSm80ILi2ELi2EN4cute5tupleIJNS5_1CILi128EEES8_NS7_ILi64EEEEEENS_6half_tEfNS_4arch4Sm80ELb1ELb0ELb1ELb0ELb0ELb0ELb0ELb0ELi2ELi4ELi4ELi4ELb0EEENS1_24CollectiveEpilogueBwdGQAISA_fSD_Li256ELb0ELb0EEENS1_25SingleTileBwdLPTSchedulerILb0ELi128ELb0EEEEEEEEEvNT_6ParamsE$_ZN4cute5tupleIJNS0_IJNS0_IJNS_1CILi2EEES2_S2_EEES2_NS0_IJS2_S2_EEEEEENS0_IJNS0_IJNS1_ILi1EEENS1_ILi512EEEiEEENS1_ILi4096EEENS0_IJiiEEEEEEEEC2ERKS5_RKSB_:
[----:B------:R-:W-:Y:S01]  /*83e0*/  IADD3 R4, R60, -c[0x0][0x20], RZ ;  /* 0x800008003c047a10 */ /* 0x000fe20007ffe0ff */
[----:B------:R-:W-:Y:S01]  /*83f0*/  IMAD.MOV.U32 R30, RZ, RZ, R6 ;  /* 0x000000ffff1e7224 */ /* 0x000fe200078e0006 */
[----:B------:R-:W-:-:S03]  /*8400*/  MOV R31, 0x0 ;  /* 0x00000000001f7802 */ /* 0x000fc60000000f00 */
[----:B------:R1:W-:Y:S04]  /*8410*/  STL [R4], R2 ;  /* 0x0000000204007387 */ /* 0x0003e80000100800 */
[----:B------:R1:W-:Y:S04]  /*8420*/  STL [R4+0x4], R3 ;  /* 0x0000040304007387 */ /* 0x0003e80000100800 */
[----:B------:R1:W-:Y:S01]  /*8430*/  STL [R4+0x8], R5 ;  /* 0x0000080504007387 */ /* 0x0003e20000100800 */
[----:B------:R-:W-:Y:S05]  /*8440*/  RET.REL.NODEC R30 `(_ZN7cutlass13device_kernelIN5flash19enable_sm80_to_sm89INS1_16FlashAttnBwdSm80INS1_25CollectiveMainloopBwdSm80ILi2ELi2EN4cute5tupleIJNS5_1CILi128EEES8_NS7_ILi64EEEEEENS_6half_tEfNS_4arch4Sm80ELb1ELb0ELb1ELb0ELb0ELb0ELb0ELb0ELi2ELi4ELi4ELi4ELb0EEENS1_24CollectiveEpilogueBwdGQAISA_fSD_Li256ELb0ELb0EEENS1_25SingleTileBwdLPTSchedulerILb0ELi128ELb0EEEEEEEEEvNT_6ParamsE) ;  /* 0xffff7bb01e007950 */ /* 0x000fea0003c3ffff */
        .type           $_ZN7cutlass13device_kernelIN5flash19enable_sm80_to_sm89INS1_16FlashAttnBwdSm80INS1_25CollectiveMainloopBwdSm80ILi2ELi2EN4cute5tupleIJNS5_1CILi128EEES8_NS7_ILi64EEEEEENS_6half_tEfNS_4arch4Sm80ELb1ELb0ELb1ELb0ELb0ELb0ELb0ELb0ELi2ELi4ELi4ELi4ELb0EEENS1_24CollectiveEpilogueBwdGQAISA_fSD_Li256ELb0ELb0EEENS1_25SingleTileBwdLPTSchedulerILb0ELi128ELb0EEEEEEEEEvNT_6ParamsE$_ZN4cute5tupleIJNS0_IJNS0_IJNS_1CILi8EEENS1_ILi1EEEEEENS0_IJNS1_ILi2EEEEEEEEENS0_IJNS0_IJS3_NS1_ILi0EEEEEENS0_IJiEEEEEEEEC2ERKS7_RKSB_,@function
        .size           $_ZN7cutlass13device_kernelIN5flash19enable_sm80_to_sm89INS1_16FlashAttnBwdSm80INS1_25CollectiveMainloopBwdSm80ILi2ELi2EN4cute5tupleIJNS5_1CILi128EEES8_NS7_ILi64EEEEEENS_6half_tEfNS_4arch4Sm80ELb1ELb0ELb1ELb0ELb0ELb0ELb0ELb0ELi2ELi4ELi4ELi4ELb0EEENS1_24CollectiveEpilogueBwdGQAISA_fSD_Li256ELb0ELb0EEENS1_25SingleTileBwdLPTSchedulerILb0ELi128ELb0EEEEEEEEEvNT_6ParamsE$_ZN4cute5tupleIJNS0_IJNS0_IJNS_1CILi8EEENS1_ILi1EEEEEENS0_IJNS1_ILi2EEEEEEEEENS0_IJNS0_IJS3_NS1_ILi0EEEEEENS0_IJiEEEEEEEEC2ERKS7_RKSB_,($_ZN7cutlass13device_kernelIN5flash19enable_sm80_to_sm89INS1_16FlashAttnBwdSm80INS1_25CollectiveMainloopBwdSm80ILi2ELi2EN4cute5tupleIJNS5_1CILi128EEES8_NS7_ILi64EEEEEENS_6half_tEfNS_4arch4Sm80ELb1ELb0ELb1ELb0ELb0ELb0ELb0ELb0ELi2ELi4ELi4ELi4ELb0EEENS1_24CollectiveEpilogueBwdGQAISA_fSD_Li256ELb0ELb0EEENS1_25SingleTileBwdLPTSchedulerILb0ELi128ELb0EEEEEEEEEvNT_6ParamsE$_ZN4cute5tupleIJNS0_IJNS0_IJNS_1CILi8EEENS1_ILi1EEEEEENS1_ILi2EEEEEENS0_IJNS0_IJS3_NS1_ILi0EEEEEEiEEEEEC2ERKS6_RKS9_ - $_ZN7cutlass13device_kernelIN5flash19enable_sm80_to_sm89INS1_16FlashAttnBwdSm80INS1_25CollectiveMainloopBwdSm80ILi2ELi2EN4cute5tupleIJNS5_1CILi128EEES8_NS7_ILi64EEEEEENS_6half_tEfNS_4arch4Sm80ELb1ELb0ELb1ELb0ELb0ELb0ELb0ELb0ELi2ELi4ELi4ELi4ELb0EEENS1_24CollectiveEpilogueBwdGQAISA_fSD_Li256ELb0ELb0EEENS1_25SingleTileBwdLPTSchedulerILb0ELi128ELb0EEEEEEEEEvNT_6ParamsE$_ZN4cute5tupleIJNS0_IJNS0_IJNS_1CILi8EEENS1_ILi1EEEEEENS0_IJNS1_ILi2EEEEEEEEENS0_IJNS0_IJS3_NS1_ILi0EEEEEENS0_IJiEEEEEEEEC2ERKS7_RKSB_)
$_ZN7cutlass13device_kernelIN5flash19enable_sm80_to_sm89INS1_16FlashAttnBwdSm80INS1_25CollectiveMainloopBwdSm80ILi2ELi2EN4cute5tupleIJNS5_1CILi128EEES8_NS7_ILi64EEEEEENS_6half_tEfNS_4arch4Sm80ELb1ELb0ELb1ELb0ELb0ELb0ELb0ELb0ELi2ELi4ELi4ELi4ELb0EEENS1_24CollectiveEpilogueBwdGQAISA_fSD_Li256ELb0ELb0EEENS1_25SingleTileBwdLPTSchedulerILb0ELi128ELb0EEEEEEEEEvNT_6ParamsE$_ZN4cute5tupleIJNS0_IJNS0_IJNS_1CILi8EEENS1_ILi1EEEEEENS0_IJNS1_ILi2EEEEEEEEENS0_IJNS0_IJS3_NS1_ILi0EEEEEENS0_IJiEEEEEEEEC2ERKS7_RKSB_:
[----:B------:R-:W-:Y:S02]  /*8450*/  IADD3 R36, R82, -c[0x0][0x20], RZ ;  /* 0x8000080052247a10 */ /* 0x000fe40007ffe0ff */
[----:B------:R-:W-:-:S03]  /*8460*/  MOV R39, 0x0 ;  /* 0x0000000000277802 */ /* 0x000fc60000000f00 */
[----:B------:R1:W-:Y:S01]  /*8470*/  STL [R36], R37 ;  /* 0x0000002524007387 */ /* 0x0003e20000100800 */
[----:B------:R-:W-:Y:S05]  /*8480*/  RET.REL.NODEC R38 `(_ZN7cutlass13device_kernelIN5flash19enable_sm80_to_sm89INS1_16FlashAttnBwdSm80INS1_25CollectiveMainloopBwdSm80ILi2ELi2EN4cute5tupleIJNS5_1CILi128EEES8_NS7_ILi64EEEEEENS_6half_tEfNS_4arch4Sm80ELb1ELb0ELb1ELb0ELb0ELb0ELb0ELb0ELi2ELi4ELi4ELi4ELb0EEENS1_24CollectiveEpilogueBwdGQAISA_fSD_Li256ELb0ELb0EEENS1_25SingleTileBwdLPTSchedulerILb0ELi128ELb0EEEEEEEEEvNT_6ParamsE) ;  /* 0xffff7b7026007950 */ /* 0x000fea0003c3ffff */
        .type           $_ZN7cutlass13device_kernelIN5flash19enable_sm80_to_sm89INS1_16FlashAttnBwdSm80INS1_25CollectiveMainloopBwdSm80ILi2ELi2EN4cute5tupleIJNS5_1CILi128EEES8_NS7_ILi64EEEEEENS_6half_tEfNS_4arch4Sm80ELb1ELb0ELb1ELb0ELb0ELb0ELb0ELb0ELi2ELi4ELi4ELi4ELb0EEENS1_24CollectiveEpilogueBwdGQAISA_fSD_Li256ELb0ELb0EEENS1_25SingleTileBwdLPTSchedulerILb0ELi128ELb0EEEEEEEEEvNT_6ParamsE$_ZN4cute5tupleIJNS0_IJNS0_IJNS_1CILi8EEENS1_ILi1EEEEEENS1_ILi2EEEEEENS0_IJNS0_IJS3_NS1_ILi0EEEEEEiEEEEEC2ERKS6_RKS9_,@function
        .size           $_ZN7cutlass13device_kernelIN5flash19enable_sm80_to_sm89INS1_16FlashAttnBwdSm80INS1_25CollectiveMainloopBwdSm80ILi2ELi2EN4cute5tupleIJNS5_1CILi128EEES8_NS7_ILi64EEEEEENS_6half_tEfNS_4arch4Sm80ELb1ELb0ELb1ELb0ELb0ELb0ELb0ELb0ELi2ELi4ELi4ELi4ELb0EEENS1_24CollectiveEpilogueBwdGQAISA_fSD_Li256ELb0ELb0EEENS1_25SingleTileBwdLPTSchedulerILb0ELi128ELb0EEEEEEEEEvNT_6ParamsE$_ZN4cute5tupleIJNS0_IJNS0_IJNS_1CILi8EEENS1_ILi1EEEEEENS1_ILi2EEEEEENS0_IJNS0_IJS3_NS1_ILi0EEEEEEiEEEEEC2ERKS6_RKS9_,($_ZN7cutlass13device_kernelIN5flash19enable_sm80_to_sm89INS1_16FlashAttnBwdSm80INS1_25CollectiveMainloopBwdSm80ILi2ELi2EN4cute5tupleIJNS5_1CILi128EEES8_NS7_ILi64EEEEEENS_6half_tEfNS_4arch4Sm80ELb1ELb0ELb1ELb0ELb0ELb0ELb0ELb0ELi2ELi4ELi4ELi4ELb0EEENS1_24CollectiveEpilogueBwdGQAISA_fSD_Li256ELb0ELb0EEENS1_25SingleTileBwdLPTSchedulerILb0ELi128ELb0EEEEEEEEEvNT_6ParamsE$_ZN4cute5tupleIJNS0_IJNS0_IJNS_1CILi8EEENS1_ILi1EEEEEENS1_ILi2EEENS0_IJS5_S5_EEEEEENS0_IJNS0_IJS3_NS1_ILi0EEEEEENS1_ILi4096EEENS0_IJiiEEEEEEEEC2ERKS7_RKSC_ - $_ZN7cutlass13device_kernelIN5flash19enable_sm80_to_sm89INS1_16FlashAttnBwdSm80INS1_25CollectiveMainloopBwdSm80ILi2ELi2EN4cute5tupleIJNS5_1CILi128EEES8_NS7_ILi64EEEEEENS_6half_tEfNS_4arch4Sm80ELb1ELb0ELb1ELb0ELb0ELb0ELb0ELb0ELi2ELi4ELi4ELi4ELb0EEENS1_24CollectiveEpilogueBwdGQAISA_fSD_Li256ELb0ELb0EEENS1_25SingleTileBwdLPTSchedulerILb0ELi128ELb0EEEEEEEEEvNT_6ParamsE$_ZN4cute5tupleIJNS0_IJNS0_IJNS_1CILi8EEENS1_ILi1EEEEEENS1_ILi2EEEEEENS0_IJNS0_IJS3_NS1_ILi0EEEEEEiEEEEEC2ERKS6_RKS9_)
$_ZN7cutlass13device_kernelIN5flash19enable_sm80_to_sm89INS1_16FlashAttnBwdSm80INS1_25CollectiveMainloopBwdSm80ILi2ELi2EN4cute5tupleIJNS5_1CILi128EEES8_NS7_ILi64EEEEEENS_6half_tEfNS_4arch4Sm80ELb1ELb0ELb1ELb0ELb0ELb0ELb0ELb0ELi2ELi4ELi4ELi4ELb0EEENS1_24CollectiveEpilogueBwdGQAISA_fSD_Li256ELb0ELb0EEENS1_25SingleTileBwdLPTSchedulerILb0ELi128ELb0EEEEEEEEEvNT_6ParamsE$_ZN4cute5tupleIJNS0_IJNS0_IJNS_1CILi8EEENS1_ILi1EEEEEENS1_ILi2EEEEEENS0_IJNS0_IJS3_NS1_ILi0EEEEEEiEEEEEC2ERKS6_RKS9_:
[----:B------:R-:W-:Y:S02]  /*8490*/  IADD3 R2, R82, -c[0x0][0x20], RZ ;  /* 0x8000080052027a10 */ /* 0x000fe40007ffe0ff */
[----:B------:R-:W-:-:S03]  /*84a0*/  MOV R37, 0x0 ;  /* 0x0000000000257802 */ /* 0x000fc60000000f00 */
[----:B------:R1:W-:Y:S01]  /*84b0*/  STL [R2], R3 ;  /* 0x0000000302007387 */ /* 0x0003e20000100800 */
[----:B------:R-:W-:Y:S05]  /*84c0*/  RET.REL.NODEC R36 `(_ZN7cutlass13device_kernelIN5flash19enable_sm80_to_sm89INS1_16FlashAttnBwdSm80INS1_25CollectiveMainloopBwdSm80ILi2ELi2EN4cute5tupleIJNS5_1CILi128EEES8_NS7_ILi64EEEEEENS_6half_tEfNS_4arch4Sm80ELb1ELb0ELb1ELb0ELb0ELb0ELb0ELb0ELi2ELi4ELi4ELi4ELb0EEENS1_24CollectiveEpilogueBwdGQAISA_fSD_Li256ELb0ELb0EEENS1_25SingleTileBwdLPTSchedulerILb0ELi128ELb0EEEEEEEEEvNT_6ParamsE) ;  /* 0xffff7b3024007950 */ /* 0x000fea0003c3ffff */
        .type           $_ZN7cutlass13device_kernelIN5flash19enable_sm80_to_sm89INS1_16FlashAttnBwdSm80INS1_25CollectiveMainloopBwdSm80ILi2ELi2EN4cute5tupleIJNS5_1CILi128EEES8_NS7_ILi64EEEEEENS_6half_tEfNS_4arch4Sm80ELb1ELb0ELb1ELb0ELb0ELb0ELb0ELb0ELi2ELi4ELi4ELi4ELb0EEENS1_24CollectiveEpilogueBwdGQAISA_fSD_Li256ELb0ELb0EEENS1_25SingleTileBwdLPTSchedulerILb0ELi128ELb0EEEEEEEEEvNT_6ParamsE$_ZN4cute5tupleIJNS0_IJNS0_IJNS_1CILi8EEENS1_ILi1EEEEEENS1_ILi2EEENS0_IJS5_S5_EEEEEENS0_IJNS0_IJS3_NS1_ILi0EEEEEENS1_ILi4096EEENS0_IJiiEEEEEEEEC2ERKS7_RKSC_,@function
        .size           $_ZN7cutlass13device_kernelIN5flash19enable_sm80_to_sm89INS1_16FlashAttnBwdSm80INS1_25CollectiveMainloopBwdSm80ILi2ELi2EN4cute5tupleIJNS5_1CILi128EEES8_NS7_ILi64EEEEEENS_6half_tEfNS_4arch4Sm80ELb1ELb0ELb1ELb0ELb0ELb0ELb0ELb0ELi2ELi4ELi4ELi4ELb0EEENS1_24CollectiveEpilogueBwdGQAISA_fSD_Li256ELb0ELb0EEENS1_25SingleTileBwdLPTSchedulerILb0ELi128ELb0EEEEEEEEEvNT_6ParamsE$_ZN4cute5tupleIJNS0_IJNS0_IJNS_1CILi8EEENS1_ILi1EEEEEENS1_ILi2EEENS0_IJS5_S5_EEEEEENS0_IJNS0_IJS3_NS1_ILi0EEEEEENS1_ILi4096EEENS0_IJiiEEEEEEEEC2ERKS7_RKSC_,($_ZN7cutlass13device_kernelIN5flash19enable_sm80_to_sm89INS1_16FlashAttnBwdSm80INS1_25CollectiveMainloopBwdSm80ILi2ELi2EN4cute5tupleIJNS5_1CILi128EEES8_NS7_ILi64EEEEEENS_6half_tEfNS_4arch4Sm80ELb1ELb0ELb1ELb0ELb0ELb0ELb0ELb0ELi2ELi4ELi4ELi4ELb0EEENS1_24CollectiveEpilogueBwdGQAISA_fSD_Li256ELb0ELb0EEENS1_25SingleTileBwdLPTSchedulerILb0ELi128ELb0EEEEEEEEEvNT_6ParamsE$_ZN4cute5tupleIJNS0_IJNS0_IJNS_1CILi8EEENS1_ILi1EEEEEENS1_ILi2EEES2_EEENS0_IJNS0_IJS3_NS1_ILi0EEEEEEiNS1_ILi1024EEEEEEEEC2ERKS6_RKSA_ - $_ZN7cutlass13device_kernelIN5flash19enable_sm80_to_sm89INS1_16FlashAttnBwdSm80INS1_25CollectiveMainloopBwdSm80ILi2ELi2EN4cute5tupleIJNS5_1CILi128EEES8_NS7_ILi64EEEEEENS_6half_tEfNS_4arch4Sm80ELb1ELb0ELb1ELb0ELb0ELb0ELb0ELb0ELi2ELi4ELi4ELi4ELb0EEENS1_24CollectiveEpilogueBwdGQAISA_fSD_Li256ELb0ELb0EEENS1_25SingleTileBwdLPTSchedulerILb0ELi128ELb0EEEEEEEEEvNT_6ParamsE$_ZN4cute5tupleIJNS0_IJNS0_IJNS_1CILi8EEENS1_ILi1EEEEEENS1_ILi2EEENS0_IJS5_S5_EEEEEENS0_IJNS0_IJS3_NS1_ILi0EEEEEENS1_ILi4096EEENS0_IJiiEEEEEEEEC2ERKS7_RKSC_)
$_ZN7cutlass13device_kernelIN5flash19enable_sm80_to_sm89INS1_16FlashAttnBwdSm80INS1_25CollectiveMainloopBwdSm80ILi2ELi2EN4cute5tupleIJNS5_1CILi128EEES8_NS7_ILi64EEEEEENS_6half_tEfNS_4arch4Sm80ELb1ELb0ELb1ELb0ELb0ELb0ELb0ELb0ELi2ELi4ELi4ELi4ELb0EEENS1_24CollectiveEpilogueBwdGQAISA_fSD_Li256ELb0ELb0EEENS1_25SingleTileBwdLPTSchedulerILb0ELi128ELb0EEEEEEEEEvNT_6ParamsE$_ZN4cute5tupleIJNS0_IJNS0_IJNS_1CILi8EEENS1_ILi1EEEEEENS1_ILi2EEENS0_IJS5_S5_EEEEEENS0_IJNS0_IJS3_NS1_ILi0EEEEEENS1_ILi4096EEENS0_IJiiEEEEEEEEC2ERKS7_RKSC_:
[----:B------:R-:W-:Y:S01]  /*84d0*/  IADD3 R2, R60, -c[0x0][0x20], RZ ;  /* 0x800008003c027a10 */ /* 0x000fe20007ffe0ff */
[----:B------:R-:W-:Y:S01]  /*84e0*/  IMAD.MOV.U32 R14, RZ, RZ, R4 ;  /* 0x000000ffff0e7224 */ /* 0x000fe200078e0004 */
[----:B------:R-:W-:-:S03]  /*84f0*/  MOV R15, 0x0 ;  /* 0x00000000000f7802 */ /* 0x000fc60000000f00 */
[----:B------:R1:W-:Y:S04]  /*8500*/  STL [R2], R5 ;  /* 0x0000000502007387 */ /* 0x0003e80000100800 */
[----:B------:R1:W-:Y:S01]  /*8510*/  STL [R2+0x4], R3 ;  /* 0x0000040302007387 */ /* 0x0003e20000100800 */
[----:B------:R-:W-:Y:S05]  /*8520*/  RET.REL.NODEC R14 `(_ZN7cutlass13device_kernelIN5flash19enable_sm80_to_sm89INS1_16FlashAttnBwdSm80INS1_25CollectiveMainloopBwdSm80ILi2ELi2EN4cute5tupleIJNS5_1CILi128EEES8_NS7_ILi64EEEEEENS_6half_tEfNS_4arch4Sm80ELb1ELb0ELb1ELb0ELb0ELb0ELb0ELb0ELi2ELi4ELi4ELi4ELb0EEENS1_24CollectiveEpilogueBwdGQAISA_fSD_Li256ELb0ELb0EEENS1_25SingleTileBwdLPTSchedulerILb0ELi128ELb0EEEEEEEEEvNT_6ParamsE) ;  /* 0xffff7ad00e007950 */ /* 0x000fea0003c3ffff */
        .type           $_ZN7cutlass13device_kernelIN5flash19enable_sm80_to_sm89INS1_16FlashAttnBwdSm80INS1_25CollectiveMainloopBwdSm80ILi2ELi2EN4cute5tupleIJNS5_1CILi128EEES8_NS7_ILi64EEEEEENS_6half_tEfNS_4arch4Sm80ELb1ELb0ELb1ELb0ELb0ELb0ELb0ELb0ELi2ELi4ELi4ELi4ELb0EEENS1_24CollectiveEpilogueBwdGQAISA_fSD_Li256ELb0ELb0EEENS1_25SingleTileBwdLPTSchedulerILb0ELi128ELb0EEEEEEEEEvNT_6ParamsE$_ZN4cute5tupleIJNS0_IJNS0_IJNS_1CILi8EEENS1_ILi1EEEEEENS1_ILi2EEES2_EEENS0_IJNS0_IJS3_NS1_ILi0EEEEEEiNS1_ILi1024EEEEEEEEC2ERKS6_RKSA_,@function
        .size           $_ZN7cutlass13device_kernelIN5flash19enable_sm80_to_sm89INS1_16FlashAttnBwdSm80INS1_25CollectiveMainloopBwdSm80ILi2ELi2EN4cute5tupleIJNS5_1CILi128EEES8_NS7_ILi64EEEEEENS_6half_tEfNS_4arch4Sm80ELb1ELb0ELb1ELb0ELb0ELb0ELb0ELb0ELi2ELi4ELi4ELi4ELb0EEENS1_24CollectiveEpilogueBwdGQAISA_fSD_Li256ELb0ELb0EEENS1_25SingleTileBwdLPTSchedulerILb0ELi128ELb0EEEEEEEEEvNT_6ParamsE$_ZN4cute5tupleIJNS0_IJNS0_IJNS_1CILi8EEENS1_ILi1EEEEEENS1_ILi2EEES2_EEENS0_IJNS0_IJS3_NS1_ILi0EEEEEEiNS1_ILi1024EEEEEEEEC2ERKS6_RKSA_,($_ZN7cutlass13device_kernelIN5flash19enable_sm80_to_sm89INS1_16FlashAttnBwdSm80INS1_25CollectiveMainloopBwdSm80ILi2ELi2EN4cute5tupleIJNS5_1CILi128EEES8_NS7_ILi64EEEEEENS_6half_tEfNS_4arch4Sm80ELb1ELb0ELb1ELb0ELb0ELb0ELb0ELb0ELi2ELi4ELi4ELi4ELb0EEENS1_24CollectiveEpilogueBwdGQAISA_fSD_Li256ELb0ELb0EEENS1_25SingleTileBwdLPTSchedulerILb0ELi128ELb0EEEEEEEEEvNT_6ParamsE$_ZN4cute5tupleIJNS0_IJNS_1CILi16EEENS1_ILi2EEES3_S3_NS1_ILi4EEES3_EEENS0_IJNS1_ILi1EEEiiiNS1_ILi144EEENS1_ILi512EEEEEEEEC2ERKS5_RKS9_ - $_ZN7cutlass13device_kernelIN5flash19enable_sm80_to_sm89INS1_16FlashAttnBwdSm80INS1_25CollectiveMainloopBwdSm80ILi2ELi2EN4cute5tupleIJNS5_1CILi128EEES8_NS7_ILi64EEEEEENS_6half_tEfNS_4arch4Sm80ELb1ELb0ELb1ELb0ELb0ELb0ELb0ELb0ELi2ELi4ELi4ELi4ELb0EEENS1_24CollectiveEpilogueBwdGQAISA_fSD_Li256ELb0ELb0EEENS1_25SingleTileBwdLPTSchedulerILb0ELi128ELb0EEEEEEEEEvNT_6ParamsE$_ZN4cute5tupleIJNS0_IJNS0_IJNS_1CILi8EEENS1_ILi1EEEEEENS1_ILi2EEES2_EEENS0_IJNS0_IJS3_NS1_ILi0EEEEEEiNS1_ILi1024EEEEEEEEC2ERKS6_RKSA_)
$_ZN7cutlass13device_kernelIN5flash19enable_sm80_to_sm89INS1_16FlashAttnBwdSm80INS1_25CollectiveMainloopBwdSm80ILi2ELi2EN4cute5tupleIJNS5_1CILi128EEES8_NS7_ILi64EEEEEENS_6half_tEfNS_4arch4Sm80ELb1ELb0ELb1ELb0ELb0ELb0ELb0ELb0ELi2ELi4ELi4ELi4ELb0EEENS1_24CollectiveEpilogueBwdGQAISA_fSD_Li256ELb0ELb0EEENS1_25SingleTileBwdLPTSchedulerILb0ELi128ELb0EEEEEEEEEvNT_6ParamsE$_ZN4cute5tupleIJNS0_IJNS0_IJNS_1CILi8EEENS1_ILi1EEEEEENS1_ILi2EEES2_EEENS0_IJNS0_IJS3_NS1_ILi0EEEEEEiNS1_ILi1024EEEEEEEEC2ERKS6_RKSA_:
[----:B------:R-:W-:Y:S01]  /*8530*/  IADD3 R2, R60, -c[0x0][0x20], RZ ;  /* 0x800008003c027a10 */ /* 0x000fe20007ffe0ff */
[----:B------:R-:W-:Y:S01]  /*8540*/  IMAD.MOV.U32 R12, RZ, RZ, R4 ;  /* 0x000000ffff0c7224 */ /* 0x000fe200078e0004 */
[----:B------:R-:W-:-:S03]  /*8550*/  MOV R13, 0x0 ;  /* 0x00000000000d7802 */ /* 0x000fc60000000f00 */
[----:B------:R1:W-:Y:S01]  /*8560*/  STL [R2], R3 ;  /* 0x0000000302007387 */ /* 0x0003e20000100800 */
[----:B------:R-:W-:Y:S05]  /*8570*/  RET.REL.NODEC R12 `(_ZN7cutlass13device_kernelIN5flash19enable_sm80_to_sm89INS1_16FlashAttnBwdSm80INS1_25CollectiveMainloopBwdSm80ILi2ELi2EN4cute5tupleIJNS5_1CILi128EEES8_NS7_ILi64EEEEEENS_6half_tEfNS_4arch4Sm80ELb1ELb0ELb1ELb0ELb0ELb0ELb0ELb0ELi2ELi4ELi4ELi4ELb0EEENS1_24CollectiveEpilogueBwdGQAISA_fSD_Li256ELb0ELb0EEENS1_25SingleTileBwdLPTSchedulerILb0ELi128ELb0EEEEEEEEEvNT_6ParamsE) ;  /* 0xffff7a800c007950 */ /* 0x000fea0003c3ffff */
        .type           $_ZN7cutlass13device_kernelIN5flash19enable_sm80_to_sm89INS1_16FlashAttnBwdSm80INS1_25CollectiveMainloopBwdSm80ILi2ELi2EN4cute5tupleIJNS5_1CILi128EEES8_NS7_ILi64EEEEEENS_6half_tEfNS_4arch4Sm80ELb1ELb0ELb1ELb0ELb0ELb0ELb0ELb0ELi2ELi4ELi4ELi4ELb0EEENS1_24CollectiveEpilogueBwdGQAISA_fSD_Li256ELb0ELb0EEENS1_25SingleTileBwdLPTSchedulerILb0ELi128ELb0EEEEEEEEEvNT_6ParamsE$_ZN4cute5tupleIJNS0_IJNS_1CILi16EEENS1_ILi2EEES3_S3_NS1_ILi4EEES3_EEENS0_IJNS1_ILi1EEEiiiNS1_ILi144EEENS1_ILi512EEEEEEEEC2ERKS5_RKS9_,@function
        .size           $_ZN7cutlass13device_kernelIN5flash19enable_sm80_to_sm89INS1_16FlashAttnBwdSm80INS1_25CollectiveMainloopBwdSm80ILi2ELi2EN4cute5tupleIJNS5_1CILi128EEES8_NS7_ILi64EEEEEENS_6half_tEfNS_4arch4Sm80ELb1ELb0ELb1ELb0ELb0ELb0ELb0ELb0ELi2ELi4ELi4ELi4ELb0EEENS1_24CollectiveEpilogueBwdGQAISA_fSD_Li256ELb0ELb0EEENS1_25SingleTileBwdLPTSchedulerILb0ELi128ELb0EEEEEEEEEvNT_6ParamsE$_ZN4cute5tupleIJNS0_IJNS_1CILi16EEENS1_ILi2EEES3_S3_NS1_ILi4EEES3_EEENS0_IJNS1_ILi1EEEiiiNS1_ILi144EEENS1_ILi512EEEEEEEEC2ERKS5_RKS9_,($_ZN7cutlass13device_kernelIN5flash19enable_sm80_to_sm89INS1_16FlashAttnBwdSm80INS1_25CollectiveMainloopBwdSm80ILi2ELi2EN4cute5tupleIJNS5_1CILi128EEES8_NS7_ILi64EEEEEENS_6half_tEfNS_4arch4Sm80ELb1ELb0ELb1ELb0ELb0ELb0ELb0ELb0ELi2ELi4ELi4ELi4ELb0EEENS1_24CollectiveEpilogueBwdGQAISA_fSD_Li256ELb0ELb0EEENS1_25SingleTileBwdLPTSchedulerILb0ELi128ELb0EEEEEEEEEvNT_6ParamsE$_ZN4cute5tupleIJNS0_IJNS_1CILi2EEEEEENS0_IJiEEEEEC2ERKS3_RKS4_ - $_ZN7cutlass13device_kernelIN5flash19enable_sm80_to_sm89INS1_16FlashAttnBwdSm80INS1_25CollectiveMainloopBwdSm80ILi2ELi2EN4cute5tupleIJNS5_1CILi128EEES8_NS7_ILi64EEEEEENS_6half_tEfNS_4arch4Sm80ELb1ELb0ELb1ELb0ELb0ELb0ELb0ELb0ELi2ELi4ELi4ELi4ELb0EEENS1_24CollectiveEpilogueBwdGQAISA_fSD_Li256ELb0ELb0EEENS1_25SingleTileBwdLPTSchedulerILb0ELi128ELb0EEEEEEEEEvNT_6ParamsE$_ZN4cute5tupleIJNS0_IJNS_1CILi16EEENS1_ILi2EEES3_S3_NS1_ILi4EEES3_EEENS0_IJNS1_ILi1EEEiiiNS1_ILi144EEENS1_ILi512EEEEEEEEC2ERKS5_RKS9_)
$_ZN7cutlass13device_kernelIN5flash19enable_sm80_to_sm89INS1_16FlashAttnBwdSm80INS1_25CollectiveMainloopBwdSm80ILi2ELi2EN4cute5tupleIJNS5_1CILi128EEES8_NS7_ILi64EEEEEENS_6half_tEfNS_4arch4Sm80ELb1ELb0ELb1ELb0ELb0ELb0ELb0ELb0ELi2ELi4ELi4ELi4ELb0EEENS1_24CollectiveEpilogueBwdGQAISA_fSD_Li256ELb0ELb0EEENS1_25SingleTileBwdLPTSchedulerILb0ELi128ELb0EEEEEEEEEvNT_6ParamsE$_ZN4cute5tupleIJNS0_IJNS_1CILi16EEENS1_ILi2EEES3_S3_NS1_ILi4EEES3_EEENS0_IJNS1_ILi1EEEiiiNS1_ILi144EEENS1_ILi512EEEEEEEEC2ERKS5_RKS9_:
[----:B------:R-:W-:Y:S01]  /*8580*/  IADD3 R4, R83, -c[0x0][0x20], RZ ;  /* 0x8000080053047a10 */ /* 0x000fe20007ffe0ff */
[----:B------:R-:W-:Y:S01]  /*8590*/  IMAD.MOV.U32 R26, RZ, RZ, R12 ;  /* 0x000000ffff1a7224 */ /* 0x000fe200078e000c */
[----:B------:R-:W-:-:S03]  /*85a0*/  MOV R27, 0x0 ;  /* 0x00000000001b7802 */ /* 0x000fc60000000f00 */
[----:B------:R1:W-:Y:S04]  /*85b0*/  STL [R4], R2 ;  /* 0x0000000204007387 */ /* 0x0003e80000100800 */
[----:B------:R1:W-:Y:S04]  /*85c0*/  STL [R4+0x4], R3 ;  /* 0x0000040304007387 */ /* 0x0003e80000100800 */
[----:B------:R1:W-:Y:S01]  /*85d0*/  STL [R4+0x8], R5 ;  /* 0x0000080504007387 */ /* 0x0003e20000100800 */
[----:B------:R-:W-:Y:S05]  /*85e0*/  RET.REL.NODEC R26 `(_ZN7cutlass13device_kernelIN5flash19enable_sm80_to_sm89INS1_16FlashAttnBwdSm80INS1_25CollectiveMainloopBwdSm80ILi2ELi2EN4cute5tupleIJNS5_1CILi128EEES8_NS7_ILi64EEEEEENS_6half_tEfNS_4arch4Sm80ELb1ELb0ELb1ELb0ELb0ELb0ELb0ELb0ELi2ELi4ELi4ELi4ELb0EEENS1_24CollectiveEpilogueBwdGQAISA_fSD_Li256ELb0ELb0EEENS1_25SingleTileBwdLPTSchedulerILb0ELi128ELb0EEEEEEEEEvNT_6ParamsE) ;  /* 0xffff7a101a007950 */ /* 0x000fea0003c3ffff */
        .type           $_ZN7cutlass13device_kernelIN5flash19enable_sm80_to_sm89INS1_16FlashAttnBwdSm80INS1_25CollectiveMainloopBwdSm80ILi2ELi2EN4cute5tupleIJNS5_1CILi128EEES8_NS7_ILi64EEEEEENS_6half_tEfNS_4arch4Sm80ELb1ELb0ELb1ELb0ELb0ELb0ELb0ELb0ELi2ELi4ELi4ELi4ELb0EEENS1_24CollectiveEpilogueBwdGQAISA_fSD_Li256ELb0ELb0EEENS1_25SingleTileBwdLPTSchedulerILb0ELi128ELb0EEEEEEEEEvNT_6ParamsE$_ZN4cute5tupleIJNS0_IJNS_1CILi2EEEEEENS0_IJiEEEEEC2ERKS3_RKS4_,@function
        .size           $_ZN7cutlass13device_kernelIN5flash19enable_sm80_to_sm89INS1_16FlashAttnBwdSm80INS1_25CollectiveMainloopBwdSm80ILi2ELi2EN4cute5tupleIJNS5_1CILi128EEES8_NS7_ILi64EEEEEENS_6half_tEfNS_4arch4Sm80ELb1ELb0ELb1ELb0ELb0ELb0ELb0ELb0ELi2ELi4ELi4ELi4ELb0EEENS1_24CollectiveEpilogueBwdGQAISA_fSD_Li256ELb0ELb0EEENS1_25SingleTileBwdLPTSchedulerILb0ELi128ELb0EEEEEEEEEvNT_6ParamsE$_ZN4cute5tupleIJNS0_IJNS_1CILi2EEEEEENS0_IJiEEEEEC2ERKS3_RKS4_,($_ZN7cutlass13device_kernelIN5flash19enable_sm80_to_sm89INS1_16FlashAttnBwdSm80INS1_25CollectiveMainloopBwdSm80ILi2ELi2EN4cute5tupleIJNS5_1CILi128EEES8_NS7_ILi64EEEEEENS_6half_tEfNS_4arch4Sm80ELb1ELb0ELb1ELb0ELb0ELb0ELb0ELb0ELi2ELi4ELi4ELi4ELb0EEENS1_24CollectiveEpilogueBwdGQAISA_fSD_Li256ELb0ELb0EEENS1_25SingleTileBwdLPTSchedulerILb0ELi128ELb0EEEEEEEEEvNT_6ParamsE$_ZN4cute5tupleIJNS0_IJNS_1CILi8EEENS0_IJNS1_ILi2EEES3_S3_EEENS1_ILi1EEES4_S5_EEENS0_IJS5_NS0_IJS2_iiEEENS1_ILi64EEENS0_IJiNS1_ILi144EEENS1_ILi288EEEEEENS1_ILi512EEEEEEEEC2ERKS6_RKSD_ - $_ZN7cutlass13device_kernelIN5flash19enable_sm80_to_sm89INS1_16FlashAttnBwdSm80INS1_25CollectiveMainloopBwdSm80ILi2ELi2EN4cute5tupleIJNS5_1CILi128EEES8_NS7_ILi64EEEEEENS_6half_tEfNS_4arch4Sm80ELb1ELb0ELb1ELb0ELb0ELb0ELb0ELb0ELi2ELi4ELi4ELi4ELb0EEENS1_24CollectiveEpilogueBwdGQAISA_fSD_Li256ELb0ELb0EEENS1_25SingleTileBwdLPTSchedulerILb0ELi128ELb0EEEEEEEEEvNT_6ParamsE$_ZN4cute5tupleIJNS0_IJNS_1CILi2EEEEEENS0_IJiEEEEEC2ERKS3_RKS4_)
$_ZN7cutlass13device_kernelIN5flash19enable_sm80_to_sm89INS1_16FlashAttnBwdSm80INS1_25CollectiveMainloopBwdSm80ILi2ELi2EN4cute5tupleIJNS5_1CILi128EEES8_NS7_ILi64EEEEEENS_6half_tEfNS_4arch4Sm80ELb1ELb0ELb1ELb0ELb0ELb0ELb0ELb0ELi2ELi4ELi4ELi4ELb0EEENS1_24CollectiveEpilogueBwdGQAISA_fSD_Li256ELb0ELb0EEENS1_25SingleTileBwdLPTSchedulerILb0ELi128ELb0EEEEEEEEEvNT_6ParamsE$_ZN4cute5tupleIJNS0_IJNS_1CILi2EEEEEENS0_IJiEEEEEC2ERKS3_RKS4_:
[----:B------:R-:W-:Y:S02]  /*85f0*/  IADD3 R10, R83, -c[0x0][0x20], RZ ;  /* 0x80000800530a7a10 */ /* 0x000fe40007ffe0ff */
[----:B------:R-:W-:-:S03]  /*8600*/  MOV R13, 0x0 ;  /* 0x00000000000d7802 */ /* 0x000fc60000000f00 */
[----:B------:R1:W-:Y:S01]  /*8610*/  STL [R10], R11 ;  /* 0x0000000b0a007387 */ /* 0x0003e20000100800 */
[----:B------:R-:W-:Y:S05]  /*8620*/  RET.REL.NODEC R12 `(_ZN7cutlass13device_kernelIN5flash19enable_sm80_to_sm89INS1_16FlashAttnBwdSm80INS1_25CollectiveMainloopBwdSm80ILi2ELi2EN4cute5tupleIJNS5_1CILi128EEES8_NS7_ILi64EEEEEENS_6half_tEfNS_4arch4Sm80ELb1ELb0ELb1ELb0ELb0ELb0ELb0ELb0ELi2ELi4ELi4ELi4ELb0EEENS1_24CollectiveEpilogueBwdGQAISA_fSD_Li256ELb0ELb0EEENS1_25SingleTileBwdLPTSchedulerILb0ELi128ELb0EEEEEEEEEvNT_6ParamsE) ;  /* 0xffff79d00c007950 */ /* 0x000fea0003c3ffff */
        .type           $_ZN7cutlass13device_kernelIN5flash19enable_sm80_to_sm89INS1_16FlashAttnBwdSm80INS1_25CollectiveMainloopBwdSm80ILi2ELi2EN4cute5tupleIJNS5_1CILi128EEES8_NS7_ILi64EEEEEENS_6half_tEfNS_4arch4Sm80ELb1ELb0ELb1ELb0ELb0ELb0ELb0ELb0ELi2ELi4ELi4ELi4ELb0EEENS1_24CollectiveEpilogueBwdGQAISA_fSD_Li256ELb0ELb0EEENS1_25SingleTileBwdLPTSchedulerILb0ELi128ELb0EEEEEEEEEvNT_6ParamsE$_ZN4cute5tupleIJNS0_IJNS_1CILi8EEENS0_IJNS1_ILi2EEES3_S3_EEENS1_ILi1EEES4_S5_EEENS0_IJS5_NS0_IJS2_iiEEENS1_ILi64EEENS0_IJiNS1_ILi144EEENS1_ILi288EEEEEENS1_ILi512EEEEEEEEC2ERKS6_RKSD_,@function
        .size           $_ZN7cutlass13device_kernelIN5flash19enable_sm80_to_sm89INS1_16FlashAttnBwdSm80INS1_25CollectiveMainloopBwdSm80ILi2ELi2EN4cute5tupleIJNS5_1CILi128EEES8_NS7_ILi64EEEEEENS_6half_tEfNS_4arch4Sm80ELb1ELb0ELb1ELb0ELb0ELb0ELb0ELb0ELi2ELi4ELi4ELi4ELb0EEENS1_24CollectiveEpilogueBwdGQAISA_fSD_Li256ELb0ELb0EEENS1_25SingleTileBwdLPTSchedulerILb0ELi128ELb0EEEEEEEEEvNT_6ParamsE$_ZN4cute5tupleIJNS0_IJNS_1CILi8EEENS0_IJNS1_ILi2EEES3_S3_EEENS1_ILi1EEES4_S5_EEENS0_IJS5_NS0_IJS2_iiEEENS1_ILi64EEENS0_IJiNS1_ILi144EEENS1_ILi288EEEEEENS1_ILi512EEEEEEEEC2ERKS6_RKSD_,($_ZN7cutlass13device_kernelIN5flash19enable_sm80_to_sm89INS1_16FlashAttnBwdSm80INS1_25CollectiveMainloopBwdSm80ILi2ELi2EN4cute5tupleIJNS5_1CILi128EEES8_NS7_ILi64EEEEEENS_6half_tEfNS_4arch4Sm80ELb1ELb0ELb1ELb0ELb0ELb0ELb0ELb0ELi2ELi4ELi4ELi4ELb0EEENS1_24CollectiveEpilogueBwdGQAISA_fSD_Li256ELb0ELb0EEENS1_25SingleTileBwdLPTSchedulerILb0ELi128ELb0EEEEEEEEEvNT_6ParamsE$_ZN4cute5tupleIJNS0_IJNS_1CILi8EEENS0_IJNS1_ILi2EEES3_S3_EEENS1_ILi1EEES4_S5_EEENS0_IJS5_NS0_IJiiiEEENS1_ILi64EEENS0_IJNS1_ILi72EEENS1_ILi144EEENS1_ILi288EEEEEENS1_ILi512EEEEEEEEC2ERKS6_RKSE_ - $_ZN7cutlass13device_kernelIN5flash19enable_sm80_to_sm89INS1_16FlashAttnBwdSm80INS1_25CollectiveMainloopBwdSm80ILi2ELi2EN4cute5tupleIJNS5_1CILi128EEES8_NS7_ILi64EEEEEENS_6half_tEfNS_4arch4Sm80ELb1ELb0ELb1ELb0ELb0ELb0ELb0ELb0ELi2ELi4ELi4ELi4ELb0EEENS1_24CollectiveEpilogueBwdGQAISA_fSD_Li256ELb0ELb0EEENS1_25SingleTileBwdLPTSchedulerILb0ELi128ELb0EEEEEEEEEvNT_6ParamsE$_ZN4cute5tupleIJNS0_IJNS_1CILi8EEENS0_IJNS1_ILi2EEES3_S3_EEENS1_ILi1EEES4_S5_EEENS0_IJS5_NS0_IJS2_iiEEENS1_ILi64EEENS0_IJiNS1_ILi144EEENS1_ILi288EEEEEENS1_ILi512EEEEEEEEC2ERKS6_RKSD_)
$_ZN7cutlass13device_kernelIN5flash19enable_sm80_to_sm89INS1_16FlashAttnBwdSm80INS1_25CollectiveMainloopBwdSm80ILi2ELi2EN4cute5tupleIJNS5_1CILi128EEES8_NS7_ILi64EEEEEENS_6half_tEfNS_4arch4Sm80ELb1ELb0ELb1ELb0ELb0ELb0ELb0ELb0ELi2ELi4ELi4ELi4ELb0EEENS1_24CollectiveEpilogueBwdGQAISA_fSD_Li256ELb0ELb0EEENS1_25SingleTileBwdLPTSchedulerILb0ELi128ELb0EEEEEEEEEvNT_6ParamsE$_ZN4cute5tupleIJNS0_IJNS_1CILi8EEENS0_IJNS1_ILi2EEES3_S3_EEENS1_ILi1EEES4_S5_EEENS0_IJS5_NS0_IJS2_iiEEENS1_ILi64EEENS0_IJiNS1_ILi144EEENS1_ILi288EEEEEENS1_ILi512EEEEEEEEC2ERKS6_RKSD_:
[----:B------:R-:W-:Y:S01]  /*8630*/  IADD3 R4, R81, -c[0x0][0x20], RZ ;  /* 0x8000080051047a10 */ /* 0x000fe20007ffe0ff */
[----:B------:R-:W-:Y:S01]  /*8640*/  IMAD.MOV.U32 R34, RZ, RZ, R26 ;  /* 0x000000ffff227224 */ /* 0x000fe200078e001a */
[----:B------:R-:W-:-:S03]  /*8650*/  MOV R35, 0x0 ;  /* 0x0000000000237802 */ /* 0x000fc60000000f00 */
[----:B------:R1:W-:Y:S04]  /*8660*/  STL [R4], R2 ;  /* 0x0000000204007387 */ /* 0x0003e80000100800 */
[----:B------:R1:W-:Y:S04]  /*8670*/  STL [R4+0x4], R3 ;  /* 0x0000040304007387 */ /* 0x0003e80000100800 */
[----:B------:R1:W-:Y:S01]  /*8680*/  STL [R4+0x8], R5 ;  /* 0x0000080504007387 */ /* 0x0003e20000100800 */
[----:B------:R-:W-:Y:S05]  /*8690*/  RET.REL.NODEC R34 `(_ZN7cutlass13device_kernelIN5flash19enable_sm80_to_sm89INS1_16FlashAttnBwdSm80INS1_25CollectiveMainloopBwdSm80ILi2ELi2EN4cute5tupleIJNS5_1CILi128EEES8_NS7_ILi64EEEEEENS_6half_tEfNS_4arch4Sm80ELb1ELb0ELb1ELb0ELb0ELb0ELb0ELb0ELi2ELi4ELi4ELi4ELb0EEENS1_24CollectiveEpilogueBwdGQAISA_fSD_Li256ELb0ELb0EEENS1_25SingleTileBwdLPTSchedulerILb0ELi128ELb0EEEEEEEEEvNT_6ParamsE) ;  /* 0xffff796022007950 */ /* 0x000fea0003c3ffff */
        .type           $_ZN7cutlass13device_kernelIN5flash19enable_sm80_to_sm89INS1_16FlashAttnBwdSm80INS1_25CollectiveMainloopBwdSm80ILi2ELi2EN4cute5tupleIJNS5_1CILi128EEES8_NS7_ILi64EEEEEENS_6half_tEfNS_4arch4Sm80ELb1ELb0ELb1ELb0ELb0ELb0ELb0ELb0ELi2ELi4ELi4ELi4ELb0EEENS1_24CollectiveEpilogueBwdGQAISA_fSD_Li256ELb0ELb0EEENS1_25SingleTileBwdLPTSchedulerILb0ELi128ELb0EEEEEEEEEvNT_6ParamsE$_ZN4cute5tupleIJNS0_IJNS_1CILi8EEENS0_IJNS1_ILi2EEES3_S3_EEENS1_ILi1EEES4_S5_EEENS0_IJS5_NS0_IJiiiEEENS1_ILi64EEENS0_IJNS1_ILi72EEENS1_ILi144EEENS1_ILi288EEEEEENS1_ILi512EEEEEEEEC2ERKS6_RKSE_,@function
        .size           $_ZN7cutlass13device_kernelIN5flash19enable_sm80_to_sm89INS1_16FlashAttnBwdSm80INS1_25CollectiveMainloopBwdSm80ILi2ELi2EN4cute5tupleIJNS5_1CILi128EEES8_NS7_ILi64EEEEEENS_6half_tEfNS_4arch4Sm80ELb1ELb0ELb1ELb0ELb0ELb0ELb0ELb0ELi2ELi4ELi4ELi4ELb0EEENS1_24CollectiveEpilogueBwdGQAISA_fSD_Li256ELb0ELb0EEENS1_25SingleTileBwdLPTSchedulerILb0ELi128ELb0EEEEEEEEEvNT_6ParamsE$_ZN4cute5tupleIJNS0_IJNS_1CILi8EEENS0_IJNS1_ILi2EEES3_S3_EEENS1_ILi1EEES4_S5_EEENS0_IJS5_NS0_IJiiiEEENS1_ILi64EEENS0_IJNS1_ILi72EEENS1_ILi144EEENS1_ILi288EEEEEENS1_ILi512EEEEEEEEC2ERKS6_RKSE_,($_ZN7cutlass13device_kernelIN5flash19enable_sm80_to_sm89INS1_16FlashAttnBwdSm80INS1_25CollectiveMainloopBwdSm80ILi2ELi2EN4cute5tupleIJNS5_1CILi128EEES8_NS7_ILi64EEEEEENS_6half_tEfNS_4arch4Sm80ELb1ELb0ELb1ELb0ELb0ELb0ELb0ELb0ELi2ELi4ELi4ELi4ELb0EEENS1_24CollectiveEpilogueBwdGQAISA_fSD_Li256ELb0ELb0EEENS1_25SingleTileBwdLPTSchedulerILb0ELi128ELb0EEEEEEEEEvNT_6ParamsE$_ZN4cute5tupleIJNS0_IJNS_1CILi8EEENS1_ILi2EEES3_S3_S2_S3_EEENS0_IJNS1_ILi1EEEiiiNS1_ILi72EEENS1_ILi512EEEEEEEEC2ERKS4_RKS8_ - $_ZN7cutlass13device_kernelIN5flash19enable_sm80_to_sm89INS1_16FlashAttnBwdSm80INS1_25CollectiveMainloopBwdSm80ILi2ELi2EN4cute5tupleIJNS5_1CILi128EEES8_NS7_ILi64EEEEEENS_6half_tEfNS_4arch4Sm80ELb1ELb0ELb1ELb0ELb0ELb0ELb0ELb0ELi2ELi4ELi4ELi4ELb0EEENS1_24CollectiveEpilogueBwdGQAISA_fSD_Li256ELb0ELb0EEENS1_25SingleTileBwdLPTSchedulerILb0ELi128ELb0EEEEEEEEEvNT_6ParamsE$_ZN4cute5tupleIJNS0_IJNS_1CILi8EEENS0_IJNS1_ILi2EEES3_S3_EEENS1_ILi1EEES4_S5_EEENS0_IJS5_NS0_IJiiiEEENS1_ILi64EEENS0_IJNS1_ILi72EEENS1_ILi144EEENS1_ILi288EEEEEENS1_ILi512EEEEEEEEC2ERKS6_RKSE_)
$_ZN7cutlass13device_kernelIN5flash19enable_sm80_to_sm89INS1_16FlashAttnBwdSm80INS1_25CollectiveMainloopBwdSm80ILi2ELi2EN4cute5tupleIJNS5_1CILi128EEES8_NS7_ILi64EEEEEENS_6half_tEfNS_4arch4Sm80ELb1ELb0ELb1ELb0ELb0ELb0ELb0ELb0ELi2ELi4ELi4ELi4ELb0EEENS1_24CollectiveEpilogueBwdGQAISA_fSD_Li256ELb0ELb0EEENS1_25SingleTileBwdLPTSchedulerILb0ELi128ELb0EEEEEEEEEvNT_6ParamsE$_ZN4cute5tupleIJNS0_IJNS_1CILi8EEENS0_IJNS1_ILi2EEES3_S3_EEENS1_ILi1EEES4_S5_EEENS0_IJS5_NS0_IJiiiEEENS1_ILi64EEENS0_IJNS1_ILi72EEENS1_ILi144EEENS1_ILi288EEEEEENS1_ILi512EEEEEEEEC2ERKS6_RKSE_:
[----:B------:R-:W-:Y:S01]  /*86a0*/  IADD3 R4, R81, -c[0x0][0x20], RZ ;  /* 0x8000080051047a10 */ /* 0x000fe20007ffe0ff */
[----:B------:R-:W-:Y:S01]  /*86b0*/  IMAD.MOV.U32 R34, RZ, RZ, R6 ;  /* 0x000000ffff227224 */ /* 0x000fe200078e0006 */
[----:B------:R-:W-:-:S03]  /*86c0*/  MOV R35, 0x0 ;  /* 0x0000000000237802 */ /* 0x000fc60000000f00 */
[----:B------:R1:W-:Y:S04]  /*86d0*/  STL [R4], R2 ;  /* 0x0000000204007387 */ /* 0x0003e80000100800 */
[----:B------:R1:W-:Y:S04]  /*86e0*/  STL [R4+0x4], R3 ;  /* 0x0000040304007387 */ /* 0x0003e80000100800 */
[----:B------:R1:W-:Y:S01]  /*86f0*/  STL [R4+0x8], R5 ;  /* 0x0000080504007387 */ /* 0x0003e20000100800 */
[----:B------:R-:W-:Y:S05]  /*8700*/  RET.REL.NODEC R34 `(_ZN7cutlass13device_kernelIN5flash19enable_sm80_to_sm89INS1_16FlashAttnBwdSm80INS1_25CollectiveMainloopBwdSm80ILi2ELi2EN4cute5tupleIJNS5_1CILi128EEES8_NS7_ILi64EEEEEENS_6half_tEfNS_4arch4Sm80ELb1ELb0ELb1ELb0ELb0ELb0ELb0ELb0ELi2ELi4ELi4ELi4ELb0EEENS1_24CollectiveEpilogueBwdGQAISA_fSD_Li256ELb0ELb0EEENS1_25SingleTileBwdLPTSchedulerILb0ELi128ELb0EEEEEEEEEvNT_6ParamsE) ;  /* 0xffff78f022007950 */ /* 0x000fea0003c3ffff */
        .type           $_ZN7cutlass13device_kernelIN5flash19enable_sm80_to_sm89INS1_16FlashAttnBwdSm80INS1_25CollectiveMainloopBwdSm80ILi2ELi2EN4cute5tupleIJNS5_1CILi128EEES8_NS7_ILi64EEEEEENS_6half_tEfNS_4arch4Sm80ELb1ELb0ELb1ELb0ELb0ELb0ELb0ELb0ELi2ELi4ELi4ELi4ELb0EEENS1_24CollectiveEpilogueBwdGQAISA_fSD_Li256ELb0ELb0EEENS1_25SingleTileBwdLPTSchedulerILb0ELi128ELb0EEEEEEEEEvNT_6ParamsE$_ZN4cute5tupleIJNS0_IJNS_1CILi8EEENS1_ILi2EEES3_S3_S2_S3_EEENS0_IJNS1_ILi1EEEiiiNS1_ILi72EEENS1_ILi512EEEEEEEEC2ERKS4_RKS8_,@function
        .size           $_ZN7cutlass13device_kernelIN5flash19enable_sm80_to_sm89INS1_16FlashAttnBwdSm80INS1_25CollectiveMainloopBwdSm80ILi2ELi2EN4cute5tupleIJNS5_1CILi128EEES8_NS7_ILi64EEEEEENS_6half_tEfNS_4arch4Sm80ELb1ELb0ELb1ELb0ELb0ELb0ELb0ELb0ELi2ELi4ELi4ELi4ELb0EEENS1_24CollectiveEpilogueBwdGQAISA_fSD_Li256ELb0ELb0EEENS1_25SingleTileBwdLPTSchedulerILb0ELi128ELb0EEEEEEEEEvNT_6ParamsE$_ZN4cute5tupleIJNS0_IJNS_1CILi8EEENS1_ILi2EEES3_S3_S2_S3_EEENS0_IJNS1_ILi1EEEiiiNS1_ILi72EEENS1_ILi512EEEEEEEEC2ERKS4_RKS8_,($_ZN7cutlass13device_kernelIN5flash19enable_sm80_to_sm89INS1_16FlashAttnBwdSm80INS1_25CollectiveMainloopBwdSm80ILi2ELi2EN4cute5tupleIJNS5_1CILi128EEES8_NS7_ILi64EEEEEENS_6half_tEfNS_4arch4Sm80ELb1ELb0ELb1ELb0ELb0ELb0ELb0ELb0ELi2ELi4ELi4ELi4ELb0EEENS1_24CollectiveEpilogueBwdGQAISA_fSD_Li256ELb0ELb0EEENS1_25SingleTileBwdLPTSchedulerILb0ELi128ELb0EEEEEEEEEvNT_6ParamsE$_ZN4cute5tupleIJNS_7SwizzleILi3ELi3ELi3EEENS_9MixedBitsILj0ELj432EEENS_6LayoutINS0_IJNS0_IJNS_1CILi2EEES7_S7_EEES7_NS6_ILi8EEEEEENS0_IJNS0_IJNS6_ILi64EEES9_NS6_ILi512EEEEEENS6_ILi8192EEENS6_ILi1024EEEEEEEEEEC2ERKS2_RKS4_RKSH_ - $_ZN7cutlass13device_kernelIN5flash19enable_sm80_to_sm89INS1_16FlashAttnBwdSm80INS1_25CollectiveMainloopBwdSm80ILi2ELi2EN4cute5tupleIJNS5_1CILi128EEES8_NS7_ILi64EEEEEENS_6half_tEfNS_4arch4Sm80ELb1ELb0ELb1ELb0ELb0ELb0ELb0ELb0ELi2ELi4ELi4ELi4ELb0EEENS1_24CollectiveEpilogueBwdGQAISA_fSD_Li256ELb0ELb0EEENS1_25SingleTileBwdLPTSchedulerILb0ELi128ELb0EEEEEEEEEvNT_6ParamsE$_ZN4cute5tupleIJNS0_IJNS_1CILi8EEENS1_ILi2EEES3_S3_S2_S3_EEENS0_IJNS1_ILi1EEEiiiNS1_ILi72EEENS1_ILi512EEEEEEEEC2ERKS4_RKS8_)
$_ZN7cutlass13device_kernelIN5flash19enable_sm80_to_sm89INS1_16FlashAttnBwdSm80INS1_25CollectiveMainloopBwdSm80ILi2ELi2EN4cute5tupleIJNS5_1CILi128EEES8_NS7_ILi64EEEEEENS_6half_tEfNS_4arch4Sm80ELb1ELb0ELb1ELb0ELb0ELb0ELb0ELb0ELi2ELi4ELi4ELi4ELb0EEENS1_24CollectiveEpilogueBwdGQAISA_fSD_Li256ELb0ELb0EEENS1_25SingleTileBwdLPTSchedulerILb0ELi128ELb0EEEEEEEEEvNT_6ParamsE$_ZN4cute5tupleIJNS0_IJNS_1CILi8EEENS1_ILi2EEES3_S3_S2_S3_EEENS0_IJNS1_ILi1EEEiiiNS1_ILi72EEENS1_ILi512EEEEEEEEC2ERKS4_RKS8_:
[----:B------:R-:W-:Y:S01]  /*8710*/  IADD3 R4, R82, -c[0x0][0x20], RZ ;  /* 0x8000080052047a10 */ /* 0x000fe20007ffe0ff */
[----:B------:R-:W-:Y:S01]  /*8720*/  IMAD.MOV.U32 R34, RZ, RZ, R6 ;  /* 0x000000ffff227224 */ /* 0x000fe200078e0006 */
[----:B------:R-:W-:-:S03]  /*8730*/  MOV R35, 0x0 ;  /* 0x0000000000237802 */ /* 0x000fc60000000f00 */
[----:B------:R1:W-:Y:S04]  /*8740*/  STL [R4], R2 ;  /* 0x0000000204007387 */ /* 0x0003e80000100800 */
[----:B------:R1:W-:Y:S04]  /*8750*/  STL [R4+0x4], R3 ;  /* 0x0000040304007387 */ /* 0x0003e80000100800 */
[----:B------:R1:W-:Y:S01]  /*8760*/  STL [R4+0x8], R5 ;  /* 0x0000080504007387 */ /* 0x0003e20000100800 */
[----:B------:R-:W-:Y:S05]  /*8770*/  RET.REL.NODEC R34 `(_ZN7cutlass13device_kernelIN5flash19enable_sm80_to_sm89INS1_16FlashAttnBwdSm80INS1_25CollectiveMainloopBwdSm80ILi2ELi2EN4cute5tupleIJNS5_1CILi128EEES8_NS7_ILi64EEEEEENS_6half_tEfNS_4arch4Sm80ELb1ELb0ELb1ELb0ELb0ELb0ELb0ELb0ELi2ELi4ELi4ELi4ELb0EEENS1_24CollectiveEpilogueBwdGQAISA_fSD_Li256ELb0ELb0EEENS1_25SingleTileBwdLPTSchedulerILb0ELi128ELb0EEEEEEEEEvNT_6ParamsE) ;  /* 0xffff788022007950 */ /* 0x000fea0003c3ffff */
        .type           $_ZN7cutlass13device_kernelIN5flash19enable_sm80_to_sm89INS1_16FlashAttnBwdSm80INS1_25CollectiveMainloopBwdSm80ILi2ELi2EN4cute5tupleIJNS5_1CILi128EEES8_NS7_ILi64EEEEEENS_6half_tEfNS_4arch4Sm80ELb1ELb0ELb1ELb0ELb0ELb0ELb0ELb0ELi2ELi4ELi4ELi4ELb0EEENS1_24CollectiveEpilogueBwdGQAISA_fSD_Li256ELb0ELb0EEENS1_25SingleTileBwdLPTSchedulerILb0ELi128ELb0EEEEEEEEEvNT_6ParamsE$_ZN4cute5tupleIJNS_7SwizzleILi3ELi3ELi3EEENS_9MixedBitsILj0ELj432EEENS_6LayoutINS0_IJNS0_IJNS_1CILi2EEES7_S7_EEES7_NS6_ILi8EEEEEENS0_IJNS0_IJNS6_ILi64EEES9_NS6_ILi512EEEEEENS6_ILi8192EEENS6_ILi1024EEEEEEEEEEC2ERKS2_RKS4_RKSH_,@function
        .size           $_ZN7cutlass13device_kernelIN5flash19enable_sm80_to_sm89INS1_16FlashAttnBwdSm80INS1_25CollectiveMainloopBwdSm80ILi2ELi2EN4cute5tupleIJNS5_1CILi128EEES8_NS7_ILi64EEEEEENS_6half_tEfNS_4arch4Sm80ELb1ELb0ELb1ELb0ELb0ELb0ELb0ELb0ELi2ELi4ELi4ELi4ELb0EEENS1_24CollectiveEpilogueBwdGQAISA_fSD_Li256ELb0ELb0EEENS1_25SingleTileBwdLPTSchedulerILb0ELi128ELb0EEEEEEEEEvNT_6ParamsE$_ZN4cute5tupleIJNS_7SwizzleILi3ELi3ELi3EEENS_9MixedBitsILj0ELj432EEENS_6LayoutINS0_IJNS0_IJNS_1CILi2EEES7_S7_EEES7_NS6_ILi8EEEEEENS0_IJNS0_IJNS6_ILi64EEES9_NS6_ILi512EEEEEENS6_ILi8192EEENS6_ILi1024EEEEEEEEEEC2ERKS2_RKS4_RKSH_,($_ZN7cutlass13device_kernelIN5flash19enable_sm80_to_sm89INS1_16FlashAttnBwdSm80INS1_25CollectiveMainloopBwdSm80ILi2ELi2EN4cute5tupleIJNS5_1CILi128EEES8_NS7_ILi64EEEEEENS_6half_tEfNS_4arch4Sm80ELb1ELb0ELb1ELb0ELb0ELb0ELb0ELb0ELi2ELi4ELi4ELi4ELb0EEENS1_24CollectiveEpilogueBwdGQAISA_fSD_Li256ELb0ELb0EEENS1_25SingleTileBwdLPTSchedulerILb0ELi128ELb0EEEEEEEEEvNT_6ParamsE$_ZN4cute8smem_ptrIPN7cutlass6half_tEECI1NS_12iter_adaptorIS3_S4_EEES3_ - $_ZN7cutlass13device_kernelIN5flash19enable_sm80_to_sm89INS1_16FlashAttnBwdSm80INS1_25CollectiveMainloopBwdSm80ILi2ELi2EN4cute5tupleIJNS5_1CILi128EEES8_NS7_ILi64EEEEEENS_6half_tEfNS_4arch4Sm80ELb1ELb0ELb1ELb0ELb0ELb0ELb0ELb0ELi2ELi4ELi4ELi4ELb0EEENS1_24CollectiveEpilogueBwdGQAISA_fSD_Li256ELb0ELb0EEENS1_25SingleTileBwdLPTSchedulerILb0ELi128ELb0EEEEEEEEEvNT_6ParamsE$_ZN4cute5tupleIJNS_7SwizzleILi3ELi3ELi3EEENS_9MixedBitsILj0ELj432EEENS_6LayoutINS0_IJNS0_IJNS_1CILi2EEES7_S7_EEES7_NS6_ILi8EEEEEENS0_IJNS0_IJNS6_ILi64EEES9_NS6_ILi512EEEEEENS6_ILi8192EEENS6_ILi1024EEEEEEEEEEC2ERKS2_RKS4_RKSH_)
$_ZN7cutlass13device_kernelIN5flash19enable_sm80_to_sm89INS1_16FlashAttnBwdSm80INS1_25CollectiveMainloopBwdSm80ILi2ELi2EN4cute5tupleIJNS5_1CILi128EEES8_NS7_ILi64EEEEEENS_6half_tEfNS_4arch4Sm80ELb1ELb0ELb1ELb0ELb0ELb0ELb0ELb0ELi2ELi4ELi4ELi4ELb0EEENS1_24CollectiveEpilogueBwdGQAISA_fSD_Li256ELb0ELb0EEENS1_25SingleTileBwdLPTSchedulerILb0ELi128ELb0EEEEEEEEEvNT_6ParamsE$_ZN4cute5tupleIJNS_7SwizzleILi3ELi3ELi3EEENS_9MixedBitsILj0ELj432EEENS_6LayoutINS0_IJNS0_IJNS_1CILi2EEES7_S7_EEES7_NS6_ILi8EEEEEENS0_IJNS0_IJNS6_ILi64EEES9_NS6_ILi512EEEEEENS6_ILi8192EEENS6_ILi1024EEEEEEEEEEC2ERKS2_RKS4_RKSH_:
[----:B------:R-:W-:Y:S02]  /*8780*/  IADD3 R2, R60, -c[0x0][0x20], RZ ;  /* 0x800008003c027a10 */ /* 0x000fe40007ffe0ff */
[----:B------:R-:W-:-:S03]  /*8790*/  MOV R7, 0x0 ;  /* 0x0000000000077802 */ /* 0x000fc60000000f00 */
[----:B------:R1:W-:Y:S01]  /*87a0*/  STL [R2], R3 ;  /* 0x0000000302007387 */ /* 0x0003e20000100800 */
[----:B------:R-:W-:Y:S05]  /*87b0*/  RET.REL.NODEC R6 `(_ZN7cutlass13device_kernelIN5flash19enable_sm80_to_sm89INS1_16FlashAttnBwdSm80INS1_25CollectiveMainloopBwdSm80ILi2ELi2EN4cute5tupleIJNS5_1CILi128EEES8_NS7_ILi64EEEEEENS_6half_tEfNS_4arch4Sm80ELb1ELb0ELb1ELb0ELb0ELb0ELb0ELb0ELi2ELi4ELi4ELi4ELb0EEENS1_24CollectiveEpilogueBwdGQAISA_fSD_Li256ELb0ELb0EEENS1_25SingleTileBwdLPTSchedulerILb0ELi128ELb0EEEEEEEEEvNT_6ParamsE) ;  /* 0xffff784006007950 */ /* 0x000fea0003c3ffff */
        .type           $_ZN7cutlass13device_kernelIN5flash19enable_sm80_to_sm89INS1_16FlashAttnBwdSm80INS1_25CollectiveMainloopBwdSm80ILi2ELi2EN4cute5tupleIJNS5_1CILi128EEES8_NS7_ILi64EEEEEENS_6half_tEfNS_4arch4Sm80ELb1ELb0ELb1ELb0ELb0ELb0ELb0ELb0ELi2ELi4ELi4ELi4ELb0EEENS1_24CollectiveEpilogueBwdGQAISA_fSD_Li256ELb0ELb0EEENS1_25SingleTileBwdLPTSchedulerILb0ELi128ELb0EEEEEEEEEvNT_6ParamsE$_ZN4cute8smem_ptrIPN7cutlass6half_tEECI1NS_12iter_adaptorIS3_S4_EEES3_,@function
        .size           $_ZN7cutlass13device_kernelIN5flash19enable_sm80_to_sm89INS1_16FlashAttnBwdSm80INS1_25CollectiveMainloopBwdSm80ILi2ELi2EN4cute5tupleIJNS5_1CILi128EEES8_NS7_ILi64EEEEEENS_6half_tEfNS_4arch4Sm80ELb1ELb0ELb1ELb0ELb0ELb0ELb0ELb0ELi2ELi4ELi4ELi4ELb0EEENS1_24CollectiveEpilogueBwdGQAISA_fSD_Li256ELb0ELb0EEENS1_25SingleTileBwdLPTSchedulerILb0ELi128ELb0EEEEEEEEEvNT_6ParamsE$_ZN4cute8smem_ptrIPN7cutlass6half_tEECI1NS_12iter_adaptorIS3_S4_EEES3_,($_ZN7cutlass13device_kernelIN5flash19enable_sm80_to_sm89INS1_16FlashAttnBwdSm80INS1_25CollectiveMainloopBwdSm80ILi2ELi2EN4cute5tupleIJNS5_1CILi128EEES8_NS7_ILi64EEEEEENS_6half_tEfNS_4arch4Sm80ELb1ELb0ELb1ELb0ELb0ELb0ELb0ELb0ELi2ELi4ELi4ELi4ELb0EEENS1_24CollectiveEpilogueBwdGQAISA_fSD_Li256ELb0ELb0EEENS1_25SingleTileBwdLPTSchedulerILb0ELi128ELb0EEEEEEEEEvNT_6ParamsE$_ZN4cute8smem_ptrIPN7cutlass9uint128_tEECI1NS_12iter_adaptorIS3_S4_EEES3_ - $_ZN7cutlass13device_kernelIN5flash19enable_sm80_to_sm89INS1_16FlashAttnBwdSm80INS1_25CollectiveMainloopBwdSm80ILi2ELi2EN4cute5tupleIJNS5_1CILi128EEES8_NS7_ILi64EEEEEENS_6half_tEfNS_4arch4Sm80ELb1ELb0ELb1ELb0ELb0ELb0ELb0ELb0ELi2ELi4ELi4ELi4ELb0EEENS1_24CollectiveEpilogueBwdGQAISA_fSD_Li256ELb0ELb0EEENS1_25SingleTileBwdLPTSchedulerILb0ELi128ELb0EEEEEEEEEvNT_6ParamsE$_ZN4cute8smem_ptrIPN7cutlass6half_tEECI1NS_12iter_adaptorIS3_S4_EEES3_)
$_ZN7cutlass13device_kernelIN5flash19enable_sm80_to_sm89INS1_16FlashAttnBwdSm80INS1_25CollectiveMainloopBwdSm80ILi2ELi2EN4cute5tupleIJNS5_1CILi128EEES8_NS7_ILi64EEEEEENS_6half_tEfNS_4arch4Sm80ELb1ELb0ELb1ELb0ELb0ELb0ELb0ELb0ELi2ELi4ELi4ELi4ELb0EEENS1_24CollectiveEpilogueBwdGQAISA_fSD_Li256ELb0ELb0EEENS1_25SingleTileBwdLPTSchedulerILb0ELi128ELb0EEEEEEEEEvNT_6ParamsE$_ZN4cute8smem_ptrIPN7cutlass6half_tEECI1NS_12iter_adaptorIS3_S4_EEES3_:
[----:B------:R-:W-:Y:S02]  /*87c0*/  IADD3 R38, R38, -c[0x0][0x20], RZ ;  /* 0x8000080026267a10 */ /* 0x000fe40007ffe0ff */
[----:B------:R-:W-:-:S03]  /*87d0*/  MOV R47, 0x0 ;  /* 0x00000000002f7802 */ /* 0x000fc60000000f00 */
[----:B------:R1:W-:Y:S01]  /*87e0*/  STL.64 [R38], R2 ;  /* 0x0000000226007387 */ /* 0x0003e20000100a00 */
[----:B------:R-:W-:Y:S05]  /*87f0*/  RET.REL.NODEC R46 `(_ZN7cutlass13device_kernelIN5flash19enable_sm80_to_sm89INS1_16FlashAttnBwdSm80INS1_25CollectiveMainloopBwdSm80ILi2ELi2EN4cute5tupleIJNS5_1CILi128EEES8_NS7_ILi64EEEEEENS_6half_tEfNS_4arch4Sm80ELb1ELb0ELb1ELb0ELb0ELb0ELb0ELb0ELi2ELi4ELi4ELi4ELb0EEENS1_24CollectiveEpilogueBwdGQAISA_fSD_Li256ELb0ELb0EEENS1_25SingleTileBwdLPTSchedulerILb0ELi128ELb0EEEEEEEEEvNT_6ParamsE) ;  /* 0xffff78002e007950 */ /* 0x000fea0003c3ffff */
        .type           $_ZN7cutlass13device_kernelIN5flash19enable_sm80_to_sm89INS1_16FlashAttnBwdSm80INS1_25CollectiveMainloopBwdSm80ILi2ELi2EN4cute5tupleIJNS5_1CILi128EEES8_NS7_ILi64EEEEEENS_6half_tEfNS_4arch4Sm80ELb1ELb0ELb1ELb0ELb0ELb0ELb0ELb0ELi2ELi4ELi4ELi4ELb0EEENS1_24CollectiveEpilogueBwdGQAISA_fSD_Li256ELb0ELb0EEENS1_25SingleTileBwdLPTSchedulerILb0ELi128ELb0EEEEEEEEEvNT_6ParamsE$_ZN4cute8smem_ptrIPN7cutlass9uint128_tEECI1NS_12iter_adaptorIS3_S4_EEES3_,@function
        .size           $_ZN7cutlass13device_kernelIN5flash19enable_sm80_to_sm89INS1_16FlashAttnBwdSm80INS1_25CollectiveMainloopBwdSm80ILi2ELi2EN4cute5tupleIJNS5_1CILi128EEES8_NS7_ILi64EEEEEENS_6half_tEfNS_4arch4Sm80ELb1ELb0ELb1ELb0ELb0ELb0ELb0ELb0ELi2ELi4ELi4ELi4ELb0EEENS1_24CollectiveEpilogueBwdGQAISA_fSD_Li256ELb0ELb0EEENS1_25SingleTileBwdLPTSchedulerILb0ELi128ELb0EEEEEEEEEvNT_6ParamsE$_ZN4cute8smem_ptrIPN7cutlass9uint128_tEECI1NS_12iter_adaptorIS3_S4_EEES3_,($_ZN7cutlass13device_kernelIN5flash19enable_sm80_to_sm89INS1_16FlashAttnBwdSm80INS1_25CollectiveMainloopBwdSm80ILi2ELi2EN4cute5tupleIJNS5_1CILi128EEES8_NS7_ILi64EEEEEENS_6half_tEfNS_4arch4Sm80ELb1ELb0ELb1ELb0ELb0ELb0ELb0ELb0ELi2ELi4ELi4ELi4ELb0EEENS1_24CollectiveEpilogueBwdGQAISA_fSD_Li256ELb0ELb0EEENS1_25SingleTileBwdLPTSchedulerILb0ELi128ELb0EEEEEEEEEvNT_6ParamsE$_ZN4cute8smem_ptrIPfECI1NS_12iter_adaptorIS1_S2_EEES1_ - $_ZN7cutlass13device_kernelIN5flash19enable_sm80_to_sm89INS1_16FlashAttnBwdSm80INS1_25CollectiveMainloopBwdSm80ILi2ELi2EN4cute5tupleIJNS5_1CILi128EEES8_NS7_ILi64EEEEEENS_6half_tEfNS_4arch4Sm80ELb1ELb0ELb1ELb0ELb0ELb0ELb0ELb0ELi2ELi4ELi4ELi4ELb0EEENS1_24CollectiveEpilogueBwdGQAISA_fSD_Li256ELb0ELb0EEENS1_25SingleTileBwdLPTSchedulerILb0ELi128ELb0EEEEEEEEEvNT_6ParamsE$_ZN4cute8smem_ptrIPN7cutlass9uint128_tEECI1NS_12iter_adaptorIS3_S4_EEES3_)
$_ZN7cutlass13device_kernelIN5flash19enable_sm80_to_sm89INS1_16FlashAttnBwdSm80INS1_25CollectiveMainloopBwdSm80ILi2ELi2EN4cute5tupleIJNS5_1CILi128EEES8_NS7_ILi64EEEEEENS_6half_tEfNS_4arch4Sm80ELb1ELb0ELb1ELb0ELb0ELb0ELb0ELb0ELi2ELi4ELi4ELi4ELb0EEENS1_24CollectiveEpilogueBwdGQAISA_fSD_Li256ELb0ELb0EEENS1_25SingleTileBwdLPTSchedulerILb0ELi128ELb0EEEEEEEEEvNT_6ParamsE$_ZN4cute8smem_ptrIPN7cutlass9uint128_tEECI1NS_12iter_adaptorIS3_S4_EEES3_:
[----:B------:R-:W-:Y:S02]  /*8800*/  IADD3 R38, R82, -c[0x0][0x20], RZ ;  /* 0x8000080052267a10 */ /* 0x000fe40007ffe0ff */
[----:B------:R-:W-:-:S03]  /*8810*/  MOV R47, 0x0 ;  /* 0x00000000002f7802 */ /* 0x000fc60000000f00 */
[----:B------:R1:W-:Y:S01]  /*8820*/  STL.64 [R38], R2 ;  /* 0x0000000226007387 */ /* 0x0003e20000100a00 */
[----:B------:R-:W-:Y:S05]  /*8830*/  RET.REL.NODEC R46 `(_ZN7cutlass13device_kernelIN5flash19enable_sm80_to_sm89INS1_16FlashAttnBwdSm80INS1_25CollectiveMainloopBwdSm80ILi2ELi2EN4cute5tupleIJNS5_1CILi128EEES8_NS7_ILi64EEEEEENS_6half_tEfNS_4arch4Sm80ELb1ELb0ELb1ELb0ELb0ELb0ELb0ELb0ELi2ELi4ELi4ELi4ELb0EEENS1_24CollectiveEpilogueBwdGQAISA_fSD_Li256ELb0ELb0EEENS1_25SingleTileBwdLPTSchedulerILb0ELi128ELb0EEEEEEEEEvNT_6ParamsE) ;  /* 0xffff77c02e007950 */ /* 0x000fea0003c3ffff */
        .type           $_ZN7cutlass13device_kernelIN5flash19enable_sm80_to_sm89INS1_16FlashAttnBwdSm80INS1_25CollectiveMainloopBwdSm80ILi2ELi2EN4cute5tupleIJNS5_1CILi128EEES8_NS7_ILi64EEEEEENS_6half_tEfNS_4arch4Sm80ELb1ELb0ELb1ELb0ELb0ELb0ELb0ELb0ELi2ELi4ELi4ELi4ELb0EEENS1_24CollectiveEpilogueBwdGQAISA_fSD_Li256ELb0ELb0EEENS1_25SingleTileBwdLPTSchedulerILb0ELi128ELb0EEEEEEEEEvNT_6ParamsE$_ZN4cute8smem_ptrIPfECI1NS_12iter_adaptorIS1_S2_EEES1_,@function
        .size           $_ZN7cutlass13device_kernelIN5flash19enable_sm80_to_sm89INS1_16FlashAttnBwdSm80INS1_25CollectiveMainloopBwdSm80ILi2ELi2EN4cute5tupleIJNS5_1CILi128EEES8_NS7_ILi64EEEEEENS_6half_tEfNS_4arch4Sm80ELb1ELb0ELb1ELb0ELb0ELb0ELb0ELb0ELi2ELi4ELi4ELi4ELb0EEENS1_24CollectiveEpilogueBwdGQAISA_fSD_Li256ELb0ELb0EEENS1_25SingleTileBwdLPTSchedulerILb0ELi128ELb0EEEEEEEEEvNT_6ParamsE$_ZN4cute8smem_ptrIPfECI1NS_12iter_adaptorIS1_S2_EEES1_,($_ZN7cutlass13device_kernelIN5flash19enable_sm80_to_sm89INS1_16FlashAttnBwdSm80INS1_25CollectiveMainloopBwdSm80ILi2ELi2EN4cute5tupleIJNS5_1CILi128EEES8_NS7_ILi64EEEEEENS_6half_tEfNS_4arch4Sm80ELb1ELb0ELb1ELb0ELb0ELb0ELb0ELb0ELi2ELi4ELi4ELi4ELb0EEENS1_24CollectiveEpilogueBwdGQAISA_fSD_Li256ELb0ELb0EEENS1_25SingleTileBwdLPTSchedulerILb0ELi128ELb0EEEEEEEEEvNT_6ParamsE$_ZN4cute8smem_ptrIPjECI1NS_12iter_adaptorIS1_S2_EEES1_ - $_ZN7cutlass13device_kernelIN5flash19enable_sm80_to_sm89INS1_16FlashAttnBwdSm80INS1_25CollectiveMainloopBwdSm80ILi2ELi2EN4cute5tupleIJNS5_1CILi128EEES8_NS7_ILi64EEEEEENS_6half_tEfNS_4arch4Sm80ELb1ELb0ELb1ELb0ELb0ELb0ELb0ELb0ELi2ELi4ELi4ELi4ELb0EEENS1_24CollectiveEpilogueBwdGQAISA_fSD_Li256ELb0ELb0EEENS1_25SingleTileBwdLPTSchedulerILb0ELi128ELb0EEEEEEEEEvNT_6ParamsE$_ZN4cute8smem_ptrIPfECI1NS_12iter_adaptorIS1_S2_EEES1_)
$_ZN7cutlass13device_kernelIN5flash19enable_sm80_to_sm89INS1_16FlashAttnBwdSm80INS1_25CollectiveMainloopBwdSm80ILi2ELi2EN4cute5tupleIJNS5_1CILi128EEES8_NS7_ILi64EEEEEENS_6half_tEfNS_4arch4Sm80ELb1ELb0ELb1ELb0ELb0ELb0ELb0ELb0ELi2ELi4ELi4ELi4ELb0EEENS1_24CollectiveEpilogueBwdGQAISA_fSD_Li256ELb0ELb0EEENS1_25SingleTileBwdLPTSchedulerILb0ELi128ELb0EEEEEEEEEvNT_6ParamsE$_ZN4cute8smem_ptrIPfECI1NS_12iter_adaptorIS1_S2_EEES1_:
[----:B------:R-:W-:Y:S02]  /*8840*/  IADD3 R8, R60, -c[0x0][0x20], RZ ;  /* 0x800008003c087a10 */ /* 0x000fe40007ffe0ff */
[----:B------:R-:W-:-:S03]  /*8850*/  MOV R11, 0x0 ;  /* 0x00000000000b7802 */ /* 0x000fc60000000f00 */
[----:B------:R1:W-:Y:S01]  /*8860*/  STL.64 [R8], R4 ;  /* 0x0000000408007387 */ /* 0x0003e20000100a00 */
[----:B------:R-:W-:Y:S05]  /*8870*/  RET.REL.NODEC R10 `(_ZN7cutlass13device_kernelIN5flash19enable_sm80_to_sm89INS1_16FlashAttnBwdSm80INS1_25CollectiveMainloopBwdSm80ILi2ELi2EN4cute5tupleIJNS5_1CILi128EEES8_NS7_ILi64EEEEEENS_6half_tEfNS_4arch4Sm80ELb1ELb0ELb1ELb0ELb0ELb0ELb0ELb0ELi2ELi4ELi4ELi4ELb0EEENS1_24CollectiveEpilogueBwdGQAISA_fSD_Li256ELb0ELb0EEENS1_25SingleTileBwdLPTSchedulerILb0ELi128ELb0EEEEEEEEEvNT_6ParamsE) ;  /* 0xffff77800a007950 */ /* 0x000fea0003c3ffff */
        .type           $_ZN7cutlass13device_kernelIN5flash19enable_sm80_to_sm89INS1_16FlashAttnBwdSm80INS1_25CollectiveMainloopBwdSm80ILi2ELi2EN4cute5tupleIJNS5_1CILi128EEES8_NS7_ILi64EEEEEENS_6half_tEfNS_4arch4Sm80ELb1ELb0ELb1ELb0ELb0ELb0ELb0ELb0ELi2ELi4ELi4ELi4ELb0EEENS1_24CollectiveEpilogueBwdGQAISA_fSD_Li256ELb0ELb0EEENS1_25SingleTileBwdLPTSchedulerILb0ELi128ELb0EEEEEEEEEvNT_6ParamsE$_ZN4cute8smem_ptrIPjECI1NS_12iter_adaptorIS1_S2_EEES1_,@function
        .size           $_ZN7cutlass13device_kernelIN5flash19enable_sm80_to_sm89INS1_16FlashAttnBwdSm80INS1_25CollectiveMainloopBwdSm80ILi2ELi2EN4cute5tupleIJNS5_1CILi128EEES8_NS7_ILi64EEEEEENS_6half_tEfNS_4arch4Sm80ELb1ELb0ELb1ELb0ELb0ELb0ELb0ELb0ELi2ELi4ELi4ELi4ELb0EEENS1_24CollectiveEpilogueBwdGQAISA_fSD_Li256ELb0ELb0EEENS1_25SingleTileBwdLPTSchedulerILb0ELi128ELb0EEEEEEEEEvNT_6ParamsE$_ZN4cute8smem_ptrIPjECI1NS_12iter_adaptorIS1_S2_EEES1_,($_ZN7cutlass13device_kernelIN5flash19enable_sm80_to_sm89INS1_16FlashAttnBwdSm80INS1_25CollectiveMainloopBwdSm80ILi2ELi2EN4cute5tupleIJNS5_1CILi128EEES8_NS7_ILi64EEEEEENS_6half_tEfNS_4arch4Sm80ELb1ELb0ELb1ELb0ELb0ELb0ELb0ELb0ELi2ELi4ELi4ELi4ELb0EEENS1_24CollectiveEpilogueBwdGQAISA_fSD_Li256ELb0ELb0EEENS1_25SingleTileBwdLPTSchedulerILb0ELi128ELb0EEEEEEEEEvNT_6ParamsE$_ZN73_INTERNAL_e48e4f46_37_flash_bwd_hdim64_fp16_softcap_sm80_cu_3fbc093a_281817__float22half2_rnE6float2 - $_ZN7cutlass13device_kernelIN5flash19enable_sm80_to_sm89INS1_16FlashAttnBwdSm80INS1_25CollectiveMainloopBwdSm80ILi2ELi2EN4cute5tupleIJNS5_1CILi128EEES8_NS7_ILi64EEEEEENS_6half_tEfNS_4arch4Sm80ELb1ELb0ELb1ELb0ELb0ELb0ELb0ELb0ELi2ELi4ELi4ELi4ELb0EEENS1_24CollectiveEpilogueBwdGQAISA_fSD_Li256ELb0ELb0EEENS1_25SingleTileBwdLPTSchedulerILb0ELi128ELb0EEEEEEEEEvNT_6ParamsE$_ZN4cute8smem_ptrIPjECI1NS_12iter_adaptorIS1_S2_EEES1_)
$_ZN7cutlass13device_kernelIN5flash19enable_sm80_to_sm89INS1_16FlashAttnBwdSm80INS1_25CollectiveMainloopBwdSm80ILi2ELi2EN4cute5tupleIJNS5_1CILi128EEES8_NS7_ILi64EEEEEENS_6half_tEfNS_4arch4Sm80ELb1ELb0ELb1ELb0ELb0ELb0ELb0ELb0ELi2ELi4ELi4ELi4ELb0EEENS1_24CollectiveEpilogueBwdGQAISA_fSD_Li256ELb0ELb0EEENS1_25SingleTileBwdLPTSchedulerILb0ELi128ELb0EEEEEEEEEvNT_6ParamsE$_ZN4cute8smem_ptrIPjECI1NS_12iter_adaptorIS1_S2_EEES1_:
[----:B------:R-:W-:Y:S01]  /*8880*/  IADD3 R16, R69, -c[0x0][0x20], RZ ;  /* 0x8000080045107a10 */ /* 0x000fe20007ffe0ff */
[----:B------:R-:W-:Y:S01]  /*8890*/  IMAD.MOV.U32 R20, RZ, RZ, R18 ;  /* 0x000000ffff147224 */ /* 0x000fe200078e0012 */
[----:B------:R-:W-:-:S03]  /*88a0*/  MOV R21, 0x0 ;  /* 0x0000000000157802 */ /* 0x000fc60000000f00 */
[----:B------:R1:W-:Y:S01]  /*88b0*/  STL.64 [R16], R2 ;  /* 0x0000000210007387 */ /* 0x0003e20000100a00 */
[----:B------:R-:W-:Y:S05]  /*88c0*/  RET.REL.NODEC R20 `(_ZN7cutlass13device_kernelIN5flash19enable_sm80_to_sm89INS1_16FlashAttnBwdSm80INS1_25CollectiveMainloopBwdSm80ILi2ELi2EN4cute5tupleIJNS5_1CILi128EEES8_NS7_ILi64EEEEEENS_6half_tEfNS_4arch4Sm80ELb1ELb0ELb1ELb0ELb0ELb0ELb0ELb0ELi2ELi4ELi4ELi4ELb0EEENS1_24CollectiveEpilogueBwdGQAISA_fSD_Li256ELb0ELb0EEENS1_25SingleTileBwdLPTSchedulerILb0ELi128ELb0EEEEEEEEEvNT_6ParamsE) ;  /* 0xffff773014007950 */ /* 0x000fea0003c3ffff */
        .type           $_ZN7cutlass13device_kernelIN5flash19enable_sm80_to_sm89INS1_16FlashAttnBwdSm80INS1_25CollectiveMainloopBwdSm80ILi2ELi2EN4cute5tupleIJNS5_1CILi128EEES8_NS7_ILi64EEEEEENS_6half_tEfNS_4arch4Sm80ELb1ELb0ELb1ELb0ELb0ELb0ELb0ELb0ELi2ELi4ELi4ELi4ELb0EEENS1_24CollectiveEpilogueBwdGQAISA_fSD_Li256ELb0ELb0EEENS1_25SingleTileBwdLPTSchedulerILb0ELi128ELb0EEEEEEEEEvNT_6ParamsE$_ZN73_INTERNAL_e48e4f46_37_flash_bwd_hdim64_fp16_softcap_sm80_cu_3fbc093a_281817__float22half2_rnE6float2,@function
        .size           $_ZN7cutlass13device_kernelIN5flash19enable_sm80_to_sm89INS1_16FlashAttnBwdSm80INS1_25CollectiveMainloopBwdSm80ILi2ELi2EN4cute5tupleIJNS5_1CILi128EEES8_NS7_ILi64EEEEEENS_6half_tEfNS_4arch4Sm80ELb1ELb0ELb1ELb0ELb0ELb0ELb0ELb0ELi2ELi4ELi4ELi4ELb0EEENS1_24CollectiveEpilogueBwdGQAISA_fSD_Li256ELb0ELb0EEENS1_25SingleTileBwdLPTSchedulerILb0ELi128ELb0EEEEEEEEEvNT_6ParamsE$_ZN73_INTERNAL_e48e4f46_37_flash_bwd_hdim64_fp16_softcap_sm80_cu_3fbc093a_281817__float22half2_rnE6float2,($_ZN7cutlass13device_kernelIN5flash19enable_sm80_to_sm89INS1_16FlashAttnBwdSm80INS1_25CollectiveMainloopBwdSm80ILi2ELi2EN4cute5tupleIJNS5_1CILi128EEES8_NS7_ILi64EEEEEENS_6half_tEfNS_4arch4Sm80ELb1ELb0ELb1ELb0ELb0ELb0ELb0ELb0ELi2ELi4ELi4ELi4ELb0EEENS1_24CollectiveEpilogueBwdGQAISA_fSD_Li256ELb0ELb0EEENS1_25SingleTileBwdLPTSchedulerILb0ELi128ELb0EEEEEEEEEvNT_6ParamsE$_ZN7__half2aSEOKS_ - $_ZN7cutlass13device_kernelIN5flash19enable_sm80_to_sm89INS1_16FlashAttnBwdSm80INS1_25CollectiveMainloopBwdSm80ILi2ELi2EN4cute5tupleIJNS5_1CILi128EEES8_NS7_ILi64EEEEEENS_6half_tEfNS_4arch4Sm80ELb1ELb0ELb1ELb0ELb0ELb0ELb0ELb0ELi2ELi4ELi4ELi4ELb0EEENS1_24CollectiveEpilogueBwdGQAISA_fSD_Li256ELb0ELb0EEENS1_25SingleTileBwdLPTSchedulerILb0ELi128ELb0EEEEEEEEEvNT_6ParamsE$_ZN73_INTERNAL_e48e4f46_37_flash_bwd_hdim64_fp16_softcap_sm80_cu_3fbc093a_281817__float22half2_rnE6float2)
$_ZN7cutlass13device_kernelIN5flash19enable_sm80_to_sm89INS1_16FlashAttnBwdSm80INS1_25CollectiveMainloopBwdSm80ILi2ELi2EN4cute5tupleIJNS5_1CILi128EEES8_NS7_ILi64EEEEEENS_6half_tEfNS_4arch4Sm80ELb1ELb0ELb1ELb0ELb0ELb0ELb0ELb0ELi2ELi4ELi4ELi4ELb0EEENS1_24CollectiveEpilogueBwdGQAISA_fSD_Li256ELb0ELb0EEENS1_25SingleTileBwdLPTSchedulerILb0ELi128ELb0EEEEEEEEEvNT_6ParamsE$_ZN73_INTERNAL_e48e4f46_37_flash_bwd_hdim64_fp16_softcap_sm80_cu_3fbc093a_281817__float22half2_rnE6float2:
[----:B------:R-:W-:Y:S01]  /*88d0*/  F2FP.PACK_AB R2, R3, R2 ;  /* 0x000000020302723e */ /* 0x000fe200000000ff */
[----:B------:R-:W-:Y:S01]  /*88e0*/  IMAD.MOV.U32 R15, RZ, RZ, 0x0 ;  /* 0x00000000ff0f7424 */ /* 0x000fe200078e00ff */
[----:B------:R-:W-:-:S05]  /*88f0*/  IADD3 R3, R60, -c[0x0][0x20], RZ ;  /* 0x800008003c037a10 */ /* 0x000fca0007ffe0ff */
[----:B------:R1:W-:Y:S01]  /*8900*/  STL [R3], R2 ;  /* 0x0000000203007387 */ /* 0x0003e20000100800 */
[----:B------:R-:W-:Y:S05]  /*8910*/  RET.REL.NODEC R14 `(_ZN7cutlass13device_kernelIN5flash19enable_sm80_to_sm89INS1_16FlashAttnBwdSm80INS1_25CollectiveMainloopBwdSm80ILi2ELi2EN4cute5tupleIJNS5_1CILi128EEES8_NS7_ILi64EEEEEENS_6half_tEfNS_4arch4Sm80ELb1ELb0ELb1ELb0ELb0ELb0ELb0ELb0ELi2ELi4ELi4ELi4ELb0EEENS1_24CollectiveEpilogueBwdGQAISA_fSD_Li256ELb0ELb0EEENS1_25SingleTileBwdLPTSchedulerILb0ELi128ELb0EEEEEEEEEvNT_6ParamsE) ;  /* 0xffff76e00e007950 */ /* 0x000fea0003c3ffff */
        .type           $_ZN7cutlass13device_kernelIN5flash19enable_sm80_to_sm89INS1_16FlashAttnBwdSm80INS1_25CollectiveMainloopBwdSm80ILi2ELi2EN4cute5tupleIJNS5_1CILi128EEES8_NS7_ILi64EEEEEENS_6half_tEfNS_4arch4Sm80ELb1ELb0ELb1ELb0ELb0ELb0ELb0ELb0ELi2ELi4ELi4ELi4ELb0EEENS1_24CollectiveEpilogueBwdGQAISA_fSD_Li256ELb0ELb0EEENS1_25SingleTileBwdLPTSchedulerILb0ELi128ELb0EEEEEEEEEvNT_6ParamsE$_ZN7__half2aSEOKS_,@function
        .size           $_ZN7cutlass13device_kernelIN5flash19enable_sm80_to_sm89INS1_16FlashAttnBwdSm80INS1_25CollectiveMainloopBwdSm80ILi2ELi2EN4cute5tupleIJNS5_1CILi128EEES8_NS7_ILi64EEEEEENS_6half_tEfNS_4arch4Sm80ELb1ELb0ELb1ELb0ELb0ELb0ELb0ELb0ELi2ELi4ELi4ELi4ELb0EEENS1_24CollectiveEpilogueBwdGQAISA_fSD_Li256ELb0ELb0EEENS1_25SingleTileBwdLPTSchedulerILb0ELi128ELb0EEEEEEEEEvNT_6ParamsE$_ZN7__half2aSEOKS_,($_ZN7cutlass13device_kernelIN5flash19enable_sm80_to_sm89INS1_16FlashAttnBwdSm80INS1_25CollectiveMainloopBwdSm80ILi2ELi2EN4cute5tupleIJNS5_1CILi128EEES8_NS7_ILi64EEEEEENS_6half_tEfNS_4arch4Sm80ELb1ELb0ELb1ELb0ELb0ELb0ELb0ELb0ELi2ELi4ELi4ELi4ELb0EEENS1_24CollectiveEpilogueBwdGQAISA_fSD_Li256ELb0ELb0EEENS1_25SingleTileBwdLPTSchedulerILb0ELi128ELb0EEEEEEEEEvNT_6ParamsE$_ZZN4cute12filter_tupleINS_5tupleIJNS1_IJNS_10UnderscoreENS_1CILi0EEEEEENS1_IJS4_S2_EEEEEENS1_IJNS1_IJNS1_IJNS3_ILi1EEES4_EEES4_EEENS1_IJNS1_IJS4_S4_EEEiEEEEEEZNS_5sliceIS7_SD_EEDaRKT_RKT0_EUlRKT_RKT0_E_EEDaSH_SK_OT1_ENKUlDpSN_E_clIJNS1_IJS9_EEENS1_IJiEEEEEEDaSU_ - $_ZN7cutlass13device_kernelIN5flash19enable_sm80_to_sm89INS1_16FlashAttnBwdSm80INS1_25CollectiveMainloopBwdSm80ILi2ELi2EN4cute5tupleIJNS5_1CILi128EEES8_NS7_ILi64EEEEEENS_6half_tEfNS_4arch4Sm80ELb1ELb0ELb1ELb0ELb0ELb0ELb0ELb0ELi2ELi4ELi4ELi4ELb0EEENS1_24CollectiveEpilogueBwdGQAISA_fSD_Li256ELb0ELb0EEENS1_25SingleTileBwdLPTSchedulerILb0ELi128ELb0EEEEEEEEEvNT_6ParamsE$_ZN7__half2aSEOKS_)
$_ZN7cutlass13device_kernelIN5flash19enable_sm80_to_sm89INS1_16FlashAttnBwdSm80INS1_25CollectiveMainloopBwdSm80ILi2ELi2EN4cute5tupleIJNS5_1CILi128EEES8_NS7_ILi64EEEEEENS_6half_tEfNS_4arch4Sm80ELb1ELb0ELb1ELb0ELb0ELb0ELb0ELb0ELi2ELi4ELi4ELi4ELb0EEENS1_24CollectiveEpilogueBwdGQAISA_fSD_Li256ELb0ELb0EEENS1_25SingleTileBwdLPTSchedulerILb0ELi128ELb0EEEEEEEEEvNT_6ParamsE$_ZN7__half2aSEOKS_:
[----:B------:R-:W-:-:S06]  /*8920*/  IADD3 R3, R60, -c[0x0][0x20], RZ ;  /* 0x800008003c037a10 */ /* 0x000fcc0007ffe0ff */
[----:B------:R-:W2:Y:S01]  /*8930*/  LDL R3, [R3] ;  /* 0x0000000003037983 */ /* 0x000ea20000100800 */
[----:B------:R-:W-:Y:S01]  /*8940*/  IADD3 R2, R59, -c[0x0][0x20], RZ ;  /* 0x800008003b027a10 */ /* 0x000fe20007ffe0ff */
[----:B------:R-:W-:-:S04]  /*8950*/  IMAD.MOV.U32 R15, RZ, RZ, 0x0 ;  /* 0x00000000ff0f7424 */ /* 0x000fc800078e00ff */
[----:B--2---:R1:W-:Y:S01]  /*8960*/  STL [R2], R3 ;  /* 0x0000000302007387 */ /* 0x0043e20000100800 */
[----:B------:R-:W-:Y:S05]  /*8970*/  RET.REL.NODEC R14 `(_ZN7cutlass13device_kernelIN5flash19enable_sm80_to_sm89INS1_16FlashAttnBwdSm80INS1_25CollectiveMainloopBwdSm80ILi2ELi2EN4cute5tupleIJNS5_1CILi128EEES8_NS7_ILi64EEEEEENS_6half_tEfNS_4arch4Sm80ELb1ELb0ELb1ELb0ELb0ELb0ELb0ELb0ELi2ELi4ELi4ELi4ELb0EEENS1_24CollectiveEpilogueBwdGQAISA_fSD_Li256ELb0ELb0EEENS1_25SingleTileBwdLPTSchedulerILb0ELi128ELb0EEEEEEEEEvNT_6ParamsE) ;  /* 0xffff76800e007950 */ /* 0x000fea0003c3ffff */
        .type           $_ZN7cutlass13device_kernelIN5flash19enable_sm80_to_sm89INS1_16FlashAttnBwdSm80INS1_25CollectiveMainloopBwdSm80ILi2ELi2EN4cute5tupleIJNS5_1CILi128EEES8_NS7_ILi64EEEEEENS_6half_tEfNS_4arch4Sm80ELb1ELb0ELb1ELb0ELb0ELb0ELb0ELb0ELi2ELi4ELi4ELi4ELb0EEENS1_24CollectiveEpilogueBwdGQAISA_fSD_Li256ELb0ELb0EEENS1_25SingleTileBwdLPTSchedulerILb0ELi128ELb0EEEEEEEEEvNT_6ParamsE$_ZZN4cute12filter_tupleINS_5tupleIJNS1_IJNS_10UnderscoreENS_1CILi0EEEEEENS1_IJS4_S2_EEEEEENS1_IJNS1_IJNS1_IJNS3_ILi1EEES4_EEES4_EEENS1_IJNS1_IJS4_S4_EEEiEEEEEEZNS_5sliceIS7_SD_EEDaRKT_RKT0_EUlRKT_RKT0_E_EEDaSH_SK_OT1_ENKUlDpSN_E_clIJNS1_IJS9_EEENS1_IJiEEEEEEDaSU_,@function
        .size           $_ZN7cutlass13device_kernelIN5flash19enable_sm80_to_sm89INS1_16FlashAttnBwdSm80INS1_25CollectiveMainloopBwdSm80ILi2ELi2EN4cute5tupleIJNS5_1CILi128EEES8_NS7_ILi64EEEEEENS_6half_tEfNS_4arch4Sm80ELb1ELb0ELb1ELb0ELb0ELb0ELb0ELb0ELi2ELi4ELi4ELi4ELb0EEENS1_24CollectiveEpilogueBwdGQAISA_fSD_Li256ELb0ELb0EEENS1_25SingleTileBwdLPTSchedulerILb0ELi128ELb0EEEEEEEEEvNT_6ParamsE$_ZZN4cute12filter_tupleINS_5tupleIJNS1_IJNS_10UnderscoreENS_1CILi0EEEEEENS1_IJS4_S2_EEEEEENS1_IJNS1_IJNS1_IJNS3_ILi1EEES4_EEES4_EEENS1_IJNS1_IJS4_S4_EEEiEEEEEEZNS_5sliceIS7_SD_EEDaRKT_RKT0_EUlRKT_RKT0_E_EEDaSH_SK_OT1_ENKUlDpSN_E_clIJNS1_IJS9_EEENS1_IJiEEEEEEDaSU_,($_ZN7cutlass13device_kernelIN5flash19enable_sm80_to_sm89INS1_16FlashAttnBwdSm80INS1_25CollectiveMainloopBwdSm80ILi2ELi2EN4cute5tupleIJNS5_1CILi128EEES8_NS7_ILi64EEEEEENS_6half_tEfNS_4arch4Sm80ELb1ELb0ELb1ELb0ELb0ELb0ELb0ELb0ELi2ELi4ELi4ELi4ELb0EEENS1_24CollectiveEpilogueBwdGQAISA_fSD_Li256ELb0ELb0EEENS1_25SingleTileBwdLPTSchedulerILb0ELi128ELb0EEEEEEEEEvNT_6ParamsE$_ZZN4cute12filter_tupleINS_5tupleIJNS1_IJNS_1CILi0EEENS1_IJNS2_ILi1EEENS2_ILi512EEEiEEEEEENS2_ILi4096EEENS1_IJiNS2_ILi8192EEEEEEEEEZNS_7flattenISB_EEDaRKT_EUlRKT_E_EEDaSF_OT0_ENKUlDpSI_E_clIJNS1_IJS3_S4_S5_iEEENS1_IJS8_EEESA_EEEDaSM_ - $_ZN7cutlass13device_kernelIN5flash19enable_sm80_to_sm89INS1_16FlashAttnBwdSm80INS1_25CollectiveMainloopBwdSm80ILi2ELi2EN4cute5tupleIJNS5_1CILi128EEES8_NS7_ILi64EEEEEENS_6half_tEfNS_4arch4Sm80ELb1ELb0ELb1ELb0ELb0ELb0ELb0ELb0ELi2ELi4ELi4ELi4ELb0EEENS1_24CollectiveEpilogueBwdGQAISA_fSD_Li256ELb0ELb0EEENS1_25SingleTileBwdLPTSchedulerILb0ELi128ELb0EEEEEEEEEvNT_6ParamsE$_ZZN4cute12filter_tupleINS_5tupleIJNS1_IJNS_10UnderscoreENS_1CILi0EEEEEENS1_IJS4_S2_EEEEEENS1_IJNS1_IJNS1_IJNS3_ILi1EEES4_EEES4_EEENS1_IJNS1_IJS4_S4_EEEiEEEEEEZNS_5sliceIS7_SD_EEDaRKT_RKT0_EUlRKT_RKT0_E_EEDaSH_SK_OT1_ENKUlDpSN_E_clIJNS1_IJS9_EEENS1_IJiEEEEEEDaSU_)
$_ZN7cutlass13device_kernelIN5flash19enable_sm80_to_sm89INS1_16FlashAttnBwdSm80INS1_25CollectiveMainloopBwdSm80ILi2ELi2EN4cute5tupleIJNS5_1CILi128EEES8_NS7_ILi64EEEEEENS_6half_tEfNS_4arch4Sm80ELb1ELb0ELb1ELb0ELb0ELb0ELb0ELb0ELi2ELi4ELi4ELi4ELb0EEENS1_24CollectiveEpilogueBwdGQAISA_fSD_Li256ELb0ELb0EEENS1_25SingleTileBwdLPTSchedulerILb0ELi128ELb0EEEEEEEEEvNT_6ParamsE$_ZZN4cute12filter_tupleINS_5tupleIJNS1_IJNS_10UnderscoreENS_1CILi0EEEEEENS1_IJS4_S2_EEEEEENS1_IJNS1_IJNS1_IJNS3_ILi1EEES4_EEES4_EEENS1_IJNS1_IJS4_S4_EEEiEEEEEEZNS_5sliceIS7_SD_EEDaRKT_RKT0_EUlRKT_RKT0_E_EEDaSH_SK_OT1_ENKUlDpSN_E_clIJNS1_IJS9_EEENS1_IJiEEEEEEDaSU_:
[----:B------:R-:W-:Y:S02]  /*8980*/  MOV R12, R2 ;  /* 0x00000002000c7202 */ /* 0x000fe40000000f00 */
[----:B------:R-:W-:-:S04]  /*8990*/  MOV R13, 0x0 ;  /* 0x00000000000d7802 */ /* 0x000fc80000000f00 */
[----:B------:R-:W-:Y:S05]  /*89a0*/  RET.REL.NODEC R12 `(_ZN7cutlass13device_kernelIN5flash19enable_sm80_to_sm89INS1_16FlashAttnBwdSm80INS1_25CollectiveMainloopBwdSm80ILi2ELi2EN4cute5tupleIJNS5_1CILi128EEES8_NS7_ILi64EEEEEENS_6half_tEfNS_4arch4Sm80ELb1ELb0ELb1ELb0ELb0ELb0ELb0ELb0ELi2ELi4ELi4ELi4ELb0EEENS1_24CollectiveEpilogueBwdGQAISA_fSD_Li256ELb0ELb0EEENS1_25SingleTileBwdLPTSchedulerILb0ELi128ELb0EEEEEEEEEvNT_6ParamsE) ;  /* 0xffff76500c007950 */ /* 0x000fea0003c3ffff */
        .type           $_ZN7cutlass13device_kernelIN5flash19enable_sm80_to_sm89INS1_16FlashAttnBwdSm80INS1_25CollectiveMainloopBwdSm80ILi2ELi2EN4cute5tupleIJNS5_1CILi128EEES8_NS7_ILi64EEEEEENS_6half_tEfNS_4arch4Sm80ELb1ELb0ELb1ELb0ELb0ELb0ELb0ELb0ELi2ELi4ELi4ELi4ELb0EEENS1_24CollectiveEpilogueBwdGQAISA_fSD_Li256ELb0ELb0EEENS1_25SingleTileBwdLPTSchedulerILb0ELi128ELb0EEEEEEEEEvNT_6ParamsE$_ZZN4cute12filter_tupleINS_5tupleIJNS1_IJNS_1CILi0EEENS1_IJNS2_ILi1EEENS2_ILi512EEEiEEEEEENS2_ILi4096EEENS1_IJiNS2_ILi8192EEEEEEEEEZNS_7flattenISB_EEDaRKT_EUlRKT_E_EEDaSF_OT0_ENKUlDpSI_E_clIJNS1_IJS3_S4_S5_iEEENS1_IJS8_EEESA_EEEDaSM_,@function
        .size           $_ZN7cutlass13device_kernelIN5flash19enable_sm80_to_sm89INS1_16FlashAttnBwdSm80INS1_25CollectiveMainloopBwdSm80ILi2ELi2EN4cute5tupleIJNS5_1CILi128EEES8_NS7_ILi64EEEEEENS_6half_tEfNS_4arch4Sm80ELb1ELb0ELb1ELb0ELb0ELb0ELb0ELb0ELi2ELi4ELi4ELi4ELb0EEENS1_24CollectiveEpilogueBwdGQAISA_fSD_Li256ELb0ELb0EEENS1_25SingleTileBwdLPTSchedulerILb0ELi128ELb0EEEEEEEEEvNT_6ParamsE$_ZZN4cute12filter_tupleINS_5tupleIJNS1_IJNS_1CILi0EEENS1_IJNS2_ILi1EEENS2_ILi512EEEiEEEEEENS2_ILi4096EEENS1_IJiNS2_ILi8192EEEEEEEEEZNS_7flattenISB_EEDaRKT_EUlRKT_E_EEDaSF_OT0_ENKUlDpSI_E_clIJNS1_IJS3_S4_S5_iEEENS1_IJS8_EEESA_EEEDaSM_,($_ZN7cutlass13device_kernelIN5flash19enable_sm80_to_sm89INS1_16FlashAttnBwdSm80INS1_25CollectiveMainloopBwdSm80ILi2ELi2EN4cute5tupleIJNS5_1CILi128EEES8_NS7_ILi64EEEEEENS_6half_tEfNS_4arch4Sm80ELb1ELb0ELb1ELb0ELb0ELb0ELb0ELb0ELi2ELi4ELi4ELi4ELb0EEENS1_24CollectiveEpilogueBwdGQAISA_fSD_Li256ELb0ELb0EEENS1_25SingleTileBwdLPTSchedulerILb0ELi128ELb0EEEEEEEEEvNT_6ParamsE$_ZZN4cute12filter_tupleINS_5tupleIJNS1_IJiNS1_IJiNS_1CILi0EEEEEEEEENS1_IJNS_10UnderscoreENS1_IJS6_S6_EEEEEEEEES9_ZNS_4diceIS9_S9_EEDaRKT_RKT0_EUlRKT_RKT0_E_EEDaSD_SG_OT1_ENKUlDpSJ_E_clIJNS1_IJiiS3_EEENS1_IJEEEEEEDaSQ_ - $_ZN7cutlass13device_kernelIN5flash19enable_sm80_to_sm89INS1_16FlashAttnBwdSm80INS1_25CollectiveMainloopBwdSm80ILi2ELi2EN4cute5tupleIJNS5_1CILi128EEES8_NS7_ILi64EEEEEENS_6half_tEfNS_4arch4Sm80ELb1ELb0ELb1ELb0ELb0ELb0ELb0ELb0ELi2ELi4ELi4ELi4ELb0EEENS1_24CollectiveEpilogueBwdGQAISA_fSD_Li256ELb0ELb0EEENS1_25SingleTileBwdLPTSchedulerILb0ELi128ELb0EEEEEEEEEvNT_6ParamsE$_ZZN4cute12filter_tupleINS_5tupleIJNS1_IJNS_1CILi0EEENS1_IJNS2_ILi1EEENS2_ILi512EEEiEEEEEENS2_ILi4096EEENS1_IJiNS2_ILi8192EEEEEEEEEZNS_7flattenISB_EEDaRKT_EUlRKT_E_EEDaSF_OT0_ENKUlDpSI_E_clIJNS1_IJS3_S4_S5_iEEENS1_IJS8_EEESA_EEEDaSM_)
$_ZN7cutlass13device_kernelIN5flash19enable_sm80_to_sm89INS1_16FlashAttnBwdSm80INS1_25CollectiveMainloopBwdSm80ILi2ELi2EN4cute5tupleIJNS5_1CILi128EEES8_NS7_ILi64EEEEEENS_6half_tEfNS_4arch4Sm80ELb1ELb0ELb1ELb0ELb0ELb0ELb0ELb0ELi2ELi4ELi4ELi4ELb0EEENS1_24CollectiveEpilogueBwdGQAISA_fSD_Li256ELb0ELb0EEENS1_25SingleTileBwdLPTSchedulerILb0ELi128ELb0EEEEEEEEEvNT_6ParamsE$_ZZN4cute12filter_tupleINS_5tupleIJNS1_IJNS_1CILi0EEENS1_IJNS2_ILi1EEENS2_ILi512EEEiEEEEEENS2_ILi4096EEENS1_IJiNS2_ILi8192EEEEEEEEEZNS_7flattenISB_EEDaRKT_EUlRKT_E_EEDaSF_OT0_ENKUlDpSI_E_clIJNS1_IJS3_S4_S5_iEEENS1_IJS8_EEESA_EEEDaSM_:
[----:B------:R-:W-:-:S04]  /*89b0*/  MOV R3, 0x0 ;  /* 0x0000000000037802 */ /* 0x000fc80000000f00 */
[----:B------:R-:W-:Y:S05]  /*89c0*/  RET.REL.NODEC R2 `(_ZN7cutlass13device_kernelIN5flash19enable_sm80_to_sm89INS1_16FlashAttnBwdSm80INS1_25CollectiveMainloopBwdSm80ILi2ELi2EN4cute5tupleIJNS5_1CILi128EEES8_NS7_ILi64EEEEEENS_6half_tEfNS_4arch4Sm80ELb1ELb0ELb1ELb0ELb0ELb0ELb0ELb0ELi2ELi4ELi4ELi4ELb0EEENS1_24CollectiveEpilogueBwdGQAISA_fSD_Li256ELb0ELb0EEENS1_25SingleTileBwdLPTSchedulerILb0ELi128ELb0EEEEEEEEEvNT_6ParamsE) ;  /* 0xffff763002007950 */ /* 0x000fea0003c3ffff */
        .type           $_ZN7cutlass13device_kernelIN5flash19enable_sm80_to_sm89INS1_16FlashAttnBwdSm80INS1_25CollectiveMainloopBwdSm80ILi2ELi2EN4cute5tupleIJNS5_1CILi128EEES8_NS7_ILi64EEEEEENS_6half_tEfNS_4arch4Sm80ELb1ELb0ELb1ELb0ELb0ELb0ELb0ELb0ELi2ELi4ELi4ELi4ELb0EEENS1_24CollectiveEpilogueBwdGQAISA_fSD_Li256ELb0ELb0EEENS1_25SingleTileBwdLPTSchedulerILb0ELi128ELb0EEEEEEEEEvNT_6ParamsE$_ZZN4cute12filter_tupleINS_5tupleIJNS1_IJiNS1_IJiNS_1CILi0EEEEEEEEENS1_IJNS_10UnderscoreENS1_IJS6_S6_EEEEEEEEES9_ZNS_4diceIS9_S9_EEDaRKT_RKT0_EUlRKT_RKT0_E_EEDaSD_SG_OT1_ENKUlDpSJ_E_clIJNS1_IJiiS3_EEENS1_IJEEEEEEDaSQ_,@function
        .size           $_ZN7cutlass13device_kernelIN5flash19enable_sm80_to_sm89INS1_16FlashAttnBwdSm80INS1_25CollectiveMainloopBwdSm80ILi2ELi2EN4cute5tupleIJNS5_1CILi128EEES8_NS7_ILi64EEEEEENS_6half_tEfNS_4arch4Sm80ELb1ELb0ELb1ELb0ELb0ELb0ELb0ELb0ELi2ELi4ELi4ELi4ELb0EEENS1_24CollectiveEpilogueBwdGQAISA_fSD_Li256ELb0ELb0EEENS1_25SingleTileBwdLPTSchedulerILb0ELi128ELb0EEEEEEEEEvNT_6ParamsE$_ZZN4cute12filter_tupleINS_5tupleIJNS1_IJiNS1_IJiNS_1CILi0EEEEEEEEENS1_IJNS_10UnderscoreENS1_IJS6_S6_EEEEEEEEES9_ZNS_4diceIS9_S9_EEDaRKT_RKT0_EUlRKT_RKT0_E_EEDaSD_SG_OT1_ENKUlDpSJ_E_clIJNS1_IJiiS3_EEENS1_IJEEEEEEDaSQ_,($_ZN7cutlass13device_kernelIN5flash19enable_sm80_to_sm89INS1_16FlashAttnBwdSm80INS1_25CollectiveMainloopBwdSm80ILi2ELi2EN4cute5tupleIJNS5_1CILi128EEES8_NS7_ILi64EEEEEENS_6half_tEfNS_4arch4Sm80ELb1ELb0ELb1ELb0ELb0ELb0ELb0ELb0ELi2ELi4ELi4ELi4ELb0EEENS1_24CollectiveEpilogueBwdGQAISA_fSD_Li256ELb0ELb0EEENS1_25SingleTileBwdLPTSchedulerILb0ELi128ELb0EEEEEEEEEvNT_6ParamsE$_ZZN4cute12filter_tupleINS_5tupleIJNS1_IJiiEEENS_1CILi1024EEEEEEZNS_16flatten_to_tupleIS5_EEDaRKT_EUlRKT_E_EEDaS9_OT0_ENKUlDpSC_E_clIJS2_NS1_IJS4_EEEEEEDaSG_ - $_ZN7cutlass13device_kernelIN5flash19enable_sm80_to_sm89INS1_16FlashAttnBwdSm80INS1_25CollectiveMainloopBwdSm80ILi2ELi2EN4cute5tupleIJNS5_1CILi128EEES8_NS7_ILi64EEEEEENS_6half_tEfNS_4arch4Sm80ELb1ELb0ELb1ELb0ELb0ELb0ELb0ELb0ELi2ELi4ELi4ELi4ELb0EEENS1_24CollectiveEpilogueBwdGQAISA_fSD_Li256ELb0ELb0EEENS1_25SingleTileBwdLPTSchedulerILb0ELi128ELb0EEEEEEEEEvNT_6ParamsE$_ZZN4cute12filter_tupleINS_5tupleIJNS1_IJiNS1_IJiNS_1CILi0EEEEEEEEENS1_IJNS_10UnderscoreENS1_IJS6_S6_EEEEEEEEES9_ZNS_4diceIS9_S9_EEDaRKT_RKT0_EUlRKT_RKT0_E_EEDaSD_SG_OT1_ENKUlDpSJ_E_clIJNS1_IJiiS3_EEENS1_IJEEEEEEDaSQ_)
$_ZN7cutlass13device_kernelIN5flash19enable_sm80_to_sm89INS1_16FlashAttnBwdSm80INS1_25CollectiveMainloopBwdSm80ILi2ELi2EN4cute5tupleIJNS5_1CILi128EEES8_NS7_ILi64EEEEEENS_6half_tEfNS_4arch4Sm80ELb1ELb0ELb1ELb0ELb0ELb0ELb0ELb0ELi2ELi4ELi4ELi4ELb0EEENS1_24CollectiveEpilogueBwdGQAISA_fSD_Li256ELb0ELb0EEENS1_25SingleTileBwdLPTSchedulerILb0ELi128ELb0EEEEEEEEEvNT_6ParamsE$_ZZN4cute12filter_tupleINS_5tupleIJNS1_IJiNS1_IJiNS_1CILi0EEEEEEEEENS1_IJNS_10UnderscoreENS1_IJS6_S6_EEEEEEEEES9_ZNS_4diceIS9_S9_EEDaRKT_RKT0_EUlRKT_RKT0_E_EEDaSD_SG_OT1_ENKUlDpSJ_E_clIJNS1_IJiiS3_EEENS1_IJEEEEEEDaSQ_:
[----:B------:R-:W-:-:S04]  /*89d0*/  MOV R7, 0x0 ;  /* 0x0000000000077802 */ /* 0x000fc80000000f00 */
[----:B------:R-:W-:Y:S05]  /*89e0*/  RET.REL.NODEC R6 `(_ZN7cutlass13device_kernelIN5flash19enable_sm80_to_sm89INS1_16FlashAttnBwdSm80INS1_25CollectiveMainloopBwdSm80ILi2ELi2EN4cute5tupleIJNS5_1CILi128EEES8_NS7_ILi64EEEEEENS_6half_tEfNS_4arch4Sm80ELb1ELb0ELb1ELb0ELb0ELb0ELb0ELb0ELi2ELi4ELi4ELi4ELb0EEENS1_24CollectiveEpilogueBwdGQAISA_fSD_Li256ELb0ELb0EEENS1_25SingleTileBwdLPTSchedulerILb0ELi128ELb0EEEEEEEEEvNT_6ParamsE) ;  /* 0xffff761006007950 */ /* 0x000fea0003c3ffff */
        .type           $_ZN7cutlass13device_kernelIN5flash19enable_sm80_to_sm89INS1_16FlashAttnBwdSm80INS1_25CollectiveMainloopBwdSm80ILi2ELi2EN4cute5tupleIJNS5_1CILi128EEES8_NS7_ILi64EEEEEENS_6half_tEfNS_4arch4Sm80ELb1ELb0ELb1ELb0ELb0ELb0ELb0ELb0ELi2ELi4ELi4ELi4ELb0EEENS1_24CollectiveEpilogueBwdGQAISA_fSD_Li256ELb0ELb0EEENS1_25SingleTileBwdLPTSchedulerILb0ELi128ELb0EEEEEEEEEvNT_6ParamsE$_ZZN4cute12filter_tupleINS_5tupleIJNS1_IJiiEEENS_1CILi1024EEEEEEZNS_16flatten_to_tupleIS5_EEDaRKT_EUlRKT_E_EEDaS9_OT0_ENKUlDpSC_E_clIJS2_NS1_IJS4_EEEEEEDaSG_,@function
        .size           $_ZN7cutlass13device_kernelIN5flash19enable_sm80_to_sm89INS1_16FlashAttnBwdSm80INS1_25CollectiveMainloopBwdSm80ILi2ELi2EN4cute5tupleIJNS5_1CILi128EEES8_NS7_ILi64EEEEEENS_6half_tEfNS_4arch4Sm80ELb1ELb0ELb1ELb0ELb0ELb0ELb0ELb0ELi2ELi4ELi4ELi4ELb0EEENS1_24CollectiveEpilogueBwdGQAISA_fSD_Li256ELb0ELb0EEENS1_25SingleTileBwdLPTSchedulerILb0ELi128ELb0EEEEEEEEEvNT_6ParamsE$_ZZN4cute12filter_tupleINS_5tupleIJNS1_IJiiEEENS_1CILi1024EEEEEEZNS_16flatten_to_tupleIS5_EEDaRKT_EUlRKT_E_EEDaS9_OT0_ENKUlDpSC_E_clIJS2_NS1_IJS4_EEEEEEDaSG_,($_ZN7cutlass13device_kernelIN5flash19enable_sm80_to_sm89INS1_16FlashAttnBwdSm80INS1_25CollectiveMainloopBwdSm80ILi2ELi2EN4cute5tupleIJNS5_1CILi128EEES8_NS7_ILi64EEEEEENS_6half_tEfNS_4arch4Sm80ELb1ELb0ELb1ELb0ELb0ELb0ELb0ELb0ELi2ELi4ELi4ELi4ELb0EEENS1_24CollectiveEpilogueBwdGQAISA_fSD_Li256ELb0ELb0EEENS1_25SingleTileBwdLPTSchedulerILb0ELi128ELb0EEEEEEEEEvNT_6ParamsE$_ZZN4cute12filter_tupleINS_5tupleIJNS_10UnderscoreES2_NS_1CILi0EEEEEENS1_IJNS1_IJNS3_ILi1EEES4_EEEiNS3_ILi1024EEEEEEZNS_5sliceIS5_S9_EEDaRKT_RKT0_EUlRKT_RKT0_E_EEDaSD_SG_OT1_ENKUlDpSJ_E_clIJNS1_IJS7_EEENS1_IJiEEENS1_IJEEEEEEDaSQ_ - $_ZN7cutlass13device_kernelIN5flash19enable_sm80_to_sm89INS1_16FlashAttnBwdSm80INS1_25CollectiveMainloopBwdSm80ILi2ELi2EN4cute5tupleIJNS5_1CILi128EEES8_NS7_ILi64EEEEEENS_6half_tEfNS_4arch4Sm80ELb1ELb0ELb1ELb0ELb0ELb0ELb0ELb0ELi2ELi4ELi4ELi4ELb0EEENS1_24CollectiveEpilogueBwdGQAISA_fSD_Li256ELb0ELb0EEENS1_25SingleTileBwdLPTSchedulerILb0ELi128ELb0EEEEEEEEEvNT_6ParamsE$_ZZN4cute12filter_tupleINS_5tupleIJNS1_IJiiEEENS_1CILi1024EEEEEEZNS_16flatten_to_tupleIS5_EEDaRKT_EUlRKT_E_EEDaS9_OT0_ENKUlDpSC_E_clIJS2_NS1_IJS4_EEEEEEDaSG_)
$_ZN7cutlass13device_kernelIN5flash19enable_sm80_to_sm89INS1_16FlashAttnBwdSm80INS1_25CollectiveMainloopBwdSm80ILi2ELi2EN4cute5tupleIJNS5_1CILi128EEES8_NS7_ILi64EEEEEENS_6half_tEfNS_4arch4Sm80ELb1ELb0ELb1ELb0ELb0ELb0ELb0ELb0ELi2ELi4ELi4ELi4ELb0EEENS1_24CollectiveEpilogueBwdGQAISA_fSD_Li256ELb0ELb0EEENS1_25SingleTileBwdLPTSchedulerILb0ELi128ELb0EEEEEEEEEvNT_6ParamsE$_ZZN4cute12filter_tupleINS_5tupleIJNS1_IJiiEEENS_1CILi1024EEEEEEZNS_16flatten_to_tupleIS5_EEDaRKT_EUlRKT_E_EEDaS9_OT0_ENKUlDpSC_E_clIJS2_NS1_IJS4_EEEEEEDaSG_:
[----:B------:R-:W-:-:S04]  /*89f0*/  MOV R3, 0x0 ;  /* 0x0000000000037802 */ /* 0x000fc80000000f00 */
[----:B------:R-:W-:Y:S05]  /*8a00*/  RET.REL.NODEC R2 `(_ZN7cutlass13device_kernelIN5flash19enable_sm80_to_sm89INS1_16FlashAttnBwdSm80INS1_25CollectiveMainloopBwdSm80ILi2ELi2EN4cute5tupleIJNS5_1CILi128EEES8_NS7_ILi64EEEEEENS_6half_tEfNS_4arch4Sm80ELb1ELb0ELb1ELb0ELb0ELb0ELb0ELb0ELi2ELi4ELi4ELi4ELb0EEENS1_24CollectiveEpilogueBwdGQAISA_fSD_Li256ELb0ELb0EEENS1_25SingleTileBwdLPTSchedulerILb0ELi128ELb0EEEEEEEEEvNT_6ParamsE) ;  /* 0xffff75f002007950 */ /* 0x000fea0003c3ffff */
        .type           $_ZN7cutlass13device_kernelIN5flash19enable_sm80_to_sm89INS1_16FlashAttnBwdSm80INS1_25CollectiveMainloopBwdSm80ILi2ELi2EN4cute5tupleIJNS5_1CILi128EEES8_NS7_ILi64EEEEEENS_6half_tEfNS_4arch4Sm80ELb1ELb0ELb1ELb0ELb0ELb0ELb0ELb0ELi2ELi4ELi4ELi4ELb0EEENS1_24CollectiveEpilogueBwdGQAISA_fSD_Li256ELb0ELb0EEENS1_25SingleTileBwdLPTSchedulerILb0ELi128ELb0EEEEEEEEEvNT_6ParamsE$_ZZN4cute12filter_tupleINS_5tupleIJNS_10UnderscoreES2_NS_1CILi0EEEEEENS1_IJNS1_IJNS3_ILi1EEES4_EEEiNS3_ILi1024EEEEEEZNS_5sliceIS5_S9_EEDaRKT_RKT0_EUlRKT_RKT0_E_EEDaSD_SG_OT1_ENKUlDpSJ_E_clIJNS1_IJS7_EEENS1_IJiEEENS1_IJEEEEEEDaSQ_,@function
        .size           $_ZN7cutlass13device_kernelIN5flash19enable_sm80_to_sm89INS1_16FlashAttnBwdSm80INS1_25CollectiveMainloopBwdSm80ILi2ELi2EN4cute5tupleIJNS5_1CILi128EEES8_NS7_ILi64EEEEEENS_6half_tEfNS_4arch4Sm80ELb1ELb0ELb1ELb0ELb0ELb0ELb0ELb0ELi2ELi4ELi4ELi4ELb0EEENS1_24CollectiveEpilogueBwdGQAISA_fSD_Li256ELb0ELb0EEENS1_25SingleTileBwdLPTSchedulerILb0ELi128ELb0EEEEEEEEEvNT_6ParamsE$_ZZN4cute12filter_tupleINS_5tupleIJNS_10UnderscoreES2_NS_1CILi0EEEEEENS1_IJNS1_IJNS3_ILi1EEES4_EEEiNS3_ILi1024EEEEEEZNS_5sliceIS5_S9_EEDaRKT_RKT0_EUlRKT_RKT0_E_EEDaSD_SG_OT1_ENKUlDpSJ_E_clIJNS1_IJS7_EEENS1_IJiEEENS1_IJEEEEEEDaSQ_,($_ZN7cutlass13device_kernelIN5flash19enable_sm80_to_sm89INS1_16FlashAttnBwdSm80INS1_25CollectiveMainloopBwdSm80ILi2ELi2EN4cute5tupleIJNS5_1CILi128EEES8_NS7_ILi64EEEEEENS_6half_tEfNS_4arch4Sm80ELb1ELb0ELb1ELb0ELb0ELb0ELb0ELb0ELi2ELi4ELi4ELi4ELb0EEENS1_24CollectiveEpilogueBwdGQAISA_fSD_Li256ELb0ELb0EEENS1_25SingleTileBwdLPTSchedulerILb0ELi128ELb0EEEEEEEEEvNT_6ParamsE$_ZZN4cute12filter_tupleINS_5tupleIJNS_10UnderscoreES2_S2_iEEENS1_IJNS1_IJNS_1CILi1EEENS4_ILi0EEEEEENS4_ILi4096EEENS1_IJiiEEENS1_IJS6_NS4_ILi8192EEEEEEEEEZNS_5sliceIS3_SC_EEDaRKT_RKT0_EUlRKT_RKT0_E_EEDaSG_SJ_OT1_ENKUlDpSM_E_clIJNS1_IJS7_EEENS1_IJS8_EEENS1_IJS9_EEENS1_IJEEEEEEDaST_ - $_ZN7cutlass13device_kernelIN5flash19enable_sm80_to_sm89INS1_16FlashAttnBwdSm80INS1_25CollectiveMainloopBwdSm80ILi2ELi2EN4cute5tupleIJNS5_1CILi128EEES8_NS7_ILi64EEEEEENS_6half_tEfNS_4arch4Sm80ELb1ELb0ELb1ELb0ELb0ELb0ELb0ELb0ELi2ELi4ELi4ELi4ELb0EEENS1_24CollectiveEpilogueBwdGQAISA_fSD_Li256ELb0ELb0EEENS1_25SingleTileBwdLPTSchedulerILb0ELi128ELb0EEEEEEEEEvNT_6ParamsE$_ZZN4cute12filter_tupleINS_5tupleIJNS_10UnderscoreES2_NS_1CILi0EEEEEENS1_IJNS1_IJNS3_ILi1EEES4_EEEiNS3_ILi1024EEEEEEZNS_5sliceIS5_S9_EEDaRKT_RKT0_EUlRKT_RKT0_E_EEDaSD_SG_OT1_ENKUlDpSJ_E_clIJNS1_IJS7_EEENS1_IJiEEENS1_IJEEEEEEDaSQ_)
$_ZN7cutlass13device_kernelIN5flash19enable_sm80_to_sm89INS1_16FlashAttnBwdSm80INS1_25CollectiveMainloopBwdSm80ILi2ELi2EN4cute5tupleIJNS5_1CILi128EEES8_NS7_ILi64EEEEEENS_6half_tEfNS_4arch4Sm80ELb1ELb0ELb1ELb0ELb0ELb0ELb0ELb0ELi2ELi4ELi4ELi4ELb0EEENS1_24CollectiveEpilogueBwdGQAISA_fSD_Li256ELb0ELb0EEENS1_25SingleTileBwdLPTSchedulerILb0ELi128ELb0EEEEEEEEEvNT_6ParamsE$_ZZN4cute12filter_tupleINS_5tupleIJNS_10UnderscoreES2_NS_1CILi0EEEEEENS1_IJNS1_IJNS3_ILi1EEES4_EEEiNS3_ILi1024EEEEEEZNS_5sliceIS5_S9_EEDaRKT_RKT0_EUlRKT_RKT0_E_EEDaSD_SG_OT1_ENKUlDpSJ_E_clIJNS1_IJS7_EEENS1_IJiEEENS1_IJEEEEEEDaSQ_:
[----:B------:R-:W-:Y:S02]  /*8a10*/  MOV R10, R2 ;  /* 0x00000002000a7202 */ /* 0x000fe40000000f00 */
[----:B------:R-:W-:-:S04]  /*8a20*/  MOV R11, 0x0 ;  /* 0x00000000000b7802 */ /* 0x000fc80000000f00 */
[----:B------:R-:W-:Y:S05]  /*8a30*/  RET.REL.NODEC R10 `(_ZN7cutlass13device_kernelIN5flash19enable_sm80_to_sm89INS1_16FlashAttnBwdSm80INS1_25CollectiveMainloopBwdSm80ILi2ELi2EN4cute5tupleIJNS5_1CILi128EEES8_NS7_ILi64EEEEEENS_6half_tEfNS_4arch4Sm80ELb1ELb0ELb1ELb0ELb0ELb0ELb0ELb0ELi2ELi4ELi4ELi4ELb0EEENS1_24CollectiveEpilogueBwdGQAISA_fSD_Li256ELb0ELb0EEENS1_25SingleTileBwdLPTSchedulerILb0ELi128ELb0EEEEEEEEEvNT_6ParamsE) ;  /* 0xffff75c00a007950 */ /* 0x000fea0003c3ffff */
        .type           $_ZN7cutlass13device_kernelIN5flash19enable_sm80_to_sm89INS1_16FlashAttnBwdSm80INS1_25CollectiveMainloopBwdSm80ILi2ELi2EN4cute5tupleIJNS5_1CILi128EEES8_NS7_ILi64EEEEEENS_6half_tEfNS_4arch4Sm80ELb1ELb0ELb1ELb0ELb0ELb0ELb0ELb0ELi2ELi4ELi4ELi4ELb0EEENS1_24CollectiveEpilogueBwdGQAISA_fSD_Li256ELb0ELb0EEENS1_25SingleTileBwdLPTSchedulerILb0ELi128ELb0EEEEEEEEEvNT_6ParamsE$_ZZN4cute12filter_tupleINS_5tupleIJNS_10UnderscoreES2_S2_iEEENS1_IJNS1_IJNS_1CILi1EEENS4_ILi0EEEEEENS4_ILi4096EEENS1_IJiiEEENS1_IJS6_NS4_ILi8192EEEEEEEEEZNS_5sliceIS3_SC_EEDaRKT_RKT0_EUlRKT_RKT0_E_EEDaSG_SJ_OT1_ENKUlDpSM_E_clIJNS1_IJS7_EEENS1_IJS8_EEENS1_IJS9_EEENS1_IJEEEEEEDaST_,@function
        .size           $_ZN7cutlass13device_kernelIN5flash19enable_sm80_to_sm89INS1_16FlashAttnBwdSm80INS1_25CollectiveMainloopBwdSm80ILi2ELi2EN4cute5tupleIJNS5_1CILi128EEES8_NS7_ILi64EEEEEENS_6half_tEfNS_4arch4Sm80ELb1ELb0ELb1ELb0ELb0ELb0ELb0ELb0ELi2ELi4ELi4ELi4ELb0EEENS1_24CollectiveEpilogueBwdGQAISA_fSD_Li256ELb0ELb0EEENS1_25SingleTileBwdLPTSchedulerILb0ELi128ELb0EEEEEEEEEvNT_6ParamsE$_ZZN4cute12filter_tupleINS_5tupleIJNS_10UnderscoreES2_S2_iEEENS1_IJNS1_IJNS_1CILi1EEENS4_ILi0EEEEEENS4_ILi4096EEENS1_IJiiEEENS1_IJS6_NS4_ILi8192EEEEEEEEEZNS_5sliceIS3_SC_EEDaRKT_RKT0_EUlRKT_RKT0_E_EEDaSG_SJ_OT1_ENKUlDpSM_E_clIJNS1_IJS7_EEENS1_IJS8_EEENS1_IJS9_EEENS1_IJEEEEEEDaST_,($_ZN7cutlass13device_kernelIN5flash19enable_sm80_to_sm89INS1_16FlashAttnBwdSm80INS1_25CollectiveMainloopBwdSm80ILi2ELi2EN4cute5tupleIJNS5_1CILi128EEES8_NS7_ILi64EEEEEENS_6half_tEfNS_4arch4Sm80ELb1ELb0ELb1ELb0ELb0ELb0ELb0ELb0ELi2ELi4ELi4ELi4ELb0EEENS1_24CollectiveEpilogueBwdGQAISA_fSD_Li256ELb0ELb0EEENS1_25SingleTileBwdLPTSchedulerILb0ELi128ELb0EEEEEEEEEvNT_6ParamsE$_ZZN4cute12filter_tupleINS_5tupleIJNS_10UnderscoreES2_S2_iEEENS1_IJNS1_IJNS_1CILi1EEENS4_ILi0EEEEEEiNS4_ILi1024EEENS4_ILi8192EEEEEEZNS_5sliceIS3_SA_EEDaRKT_RKT0_EUlRKT_RKT0_E_EEDaSE_SH_OT1_ENKUlDpSK_E_clIJNS1_IJS7_EEENS1_IJiEEENS1_IJS8_EEENS1_IJEEEEEEDaSR_ - $_ZN7cutlass13device_kernelIN5flash19enable_sm80_to_sm89INS1_16FlashAttnBwdSm80INS1_25CollectiveMainloopBwdSm80ILi2ELi2EN4cute5tupleIJNS5_1CILi128EEES8_NS7_ILi64EEEEEENS_6half_tEfNS_4arch4Sm80ELb1ELb0ELb1ELb0ELb0ELb0ELb0ELb0ELi2ELi4ELi4ELi4ELb0EEENS1_24CollectiveEpilogueBwdGQAISA_fSD_Li256ELb0ELb0EEENS1_25SingleTileBwdLPTSchedulerILb0ELi128ELb0EEEEEEEEEvNT_6ParamsE$_ZZN4cute12filter_tupleINS_5tupleIJNS_10UnderscoreES2_S2_iEEENS1_IJNS1_IJNS_1CILi1EEENS4_ILi0EEEEEENS4_ILi4096EEENS1_IJiiEEENS1_IJS6_NS4_ILi8192EEEEEEEEEZNS_5sliceIS3_SC_EEDaRKT_RKT0_EUlRKT_RKT0_E_EEDaSG_SJ_OT1_ENKUlDpSM_E_clIJNS1_IJS7_EEENS1_IJS8_EEENS1_IJS9_EEENS1_IJEEEEEEDaST_)
$_ZN7cutlass13device_kernelIN5flash19enable_sm80_to_sm89INS1_16FlashAttnBwdSm80INS1_25CollectiveMainloopBwdSm80ILi2ELi2EN4cute5tupleIJNS5_1CILi128EEES8_NS7_ILi64EEEEEENS_6half_tEfNS_4arch4Sm80ELb1ELb0ELb1ELb0ELb0ELb0ELb0ELb0ELi2ELi4ELi4ELi4ELb0EEENS1_24CollectiveEpilogueBwdGQAISA_fSD_Li256ELb0ELb0EEENS1_25SingleTileBwdLPTSchedulerILb0ELi128ELb0EEEEEEEEEvNT_6ParamsE$_ZZN4cute12filter_tupleINS_5tupleIJNS_10UnderscoreES2_S2_iEEENS1_IJNS1_IJNS_1CILi1EEENS4_ILi0EEEEEENS4_ILi4096EEENS1_IJiiEEENS1_IJS6_NS4_ILi8192EEEEEEEEEZNS_5sliceIS3_SC_EEDaRKT_RKT0_EUlRKT_RKT0_E_EEDaSG_SJ_OT1_ENKUlDpSM_E_clIJNS1_IJS7_EEENS1_IJS8_EEENS1_IJS9_EEENS1_IJEEEEEEDaST_:
[----:B------:R-:W-:-:S05]  /*8a40*/  IADD3 R2, R69, -c[0x0][0x20], RZ ;  /* 0x8000080045027a10 */ /* 0x000fca0007ffe0ff */
[----:B------:R1:W5:Y:S04]  /*8a50*/  LDL R3, [R2+0x4] ;  /* 0x0000040002037983 */ /* 0x0003680000100800 */
[----:B------:R1:W5:Y:S01]  /*8a60*/  LDL R5, [R2] ;  /* 0x0000000002057983 */ /* 0x0003620000100800 */
[----:B------:R-:W-:Y:S01]  /*8a70*/  IMAD.MOV.U32 R14, RZ, RZ, R4 ;  /* 0x000000ffff0e7224 */ /* 0x000fe200078e0004 */
[----:B------:R-:W-:-:S04]  /*8a80*/  MOV R15, 0x0 ;  /* 0x00000000000f7802 */ /* 0x000fc80000000f00 */
[----:B------:R-:W-:Y:S05]  /*8a90*/  RET.REL.NODEC R14 `(_ZN7cutlass13device_kernelIN5flash19enable_sm80_to_sm89INS1_16FlashAttnBwdSm80INS1_25CollectiveMainloopBwdSm80ILi2ELi2EN4cute5tupleIJNS5_1CILi128EEES8_NS7_ILi64EEEEEENS_6half_tEfNS_4arch4Sm80ELb1ELb0ELb1ELb0ELb0ELb0ELb0ELb0ELi2ELi4ELi4ELi4ELb0EEENS1_24CollectiveEpilogueBwdGQAISA_fSD_Li256ELb0ELb0EEENS1_25SingleTileBwdLPTSchedulerILb0ELi128ELb0EEEEEEEEEvNT_6ParamsE) ;  /* 0xffff75600e007950 */ /* 0x000fea0003c3ffff */
        .type           $_ZN7cutlass13device_kernelIN5flash19enable_sm80_to_sm89INS1_16FlashAttnBwdSm80INS1_25CollectiveMainloopBwdSm80ILi2ELi2EN4cute5tupleIJNS5_1CILi128EEES8_NS7_ILi64EEEEEENS_6half_tEfNS_4arch4Sm80ELb1ELb0ELb1ELb0ELb0ELb0ELb0ELb0ELi2ELi4ELi4ELi4ELb0EEENS1_24CollectiveEpilogueBwdGQAISA_fSD_Li256ELb0ELb0EEENS1_25SingleTileBwdLPTSchedulerILb0ELi128ELb0EEEEEEEEEvNT_6ParamsE$_ZZN4cute12filter_tupleINS_5tupleIJNS_10UnderscoreES2_S2_iEEENS1_IJNS1_IJNS_1CILi1EEENS4_ILi0EEEEEEiNS4_ILi1024EEENS4_ILi8192EEEEEEZNS_5sliceIS3_SA_EEDaRKT_RKT0_EUlRKT_RKT0_E_EEDaSE_SH_OT1_ENKUlDpSK_E_clIJNS1_IJS7_EEENS1_IJiEEENS1_IJS8_EEENS1_IJEEEEEEDaSR_,@function
        .size           $_ZN7cutlass13device_kernelIN5flash19enable_sm80_to_sm89INS1_16FlashAttnBwdSm80INS1_25CollectiveMainloopBwdSm80ILi2ELi2EN4cute5tupleIJNS5_1CILi128EEES8_NS7_ILi64EEEEEENS_6half_tEfNS_4arch4Sm80ELb1ELb0ELb1ELb0ELb0ELb0ELb0ELb0ELi2ELi4ELi4ELi4ELb0EEENS1_24CollectiveEpilogueBwdGQAISA_fSD_Li256ELb0ELb0EEENS1_25SingleTileBwdLPTSchedulerILb0ELi128ELb0EEEEEEEEEvNT_6ParamsE$_ZZN4cute12filter_tupleINS_5tupleIJNS_10UnderscoreES2_S2_iEEENS1_IJNS1_IJNS_1CILi1EEENS4_ILi0EEEEEEiNS4_ILi1024EEENS4_ILi8192EEEEEEZNS_5sliceIS3_SA_EEDaRKT_RKT0_EUlRKT_RKT0_E_EEDaSE_SH_OT1_ENKUlDpSK_E_clIJNS1_IJS7_EEENS1_IJiEEENS1_IJS8_EEENS1_IJEEEEEEDaSR_,($_ZN7cutlass13device_kernelIN5flash19enable_sm80_to_sm89INS1_16FlashAttnBwdSm80INS1_25CollectiveMainloopBwdSm80ILi2ELi2EN4cute5tupleIJNS5_1CILi128EEES8_NS7_ILi64EEEEEENS_6half_tEfNS_4arch4Sm80ELb1ELb0ELb1ELb0ELb0ELb0ELb0ELb0ELi2ELi4ELi4ELi4ELb0EEENS1_24CollectiveEpilogueBwdGQAISA_fSD_Li256ELb0ELb0EEENS1_25SingleTileBwdLPTSchedulerILb0ELi128ELb0EEEEEEEEEvNT_6ParamsE$_ZZN4cute12filter_tupleINS_5tupleIJNS_10UnderscoreES2_iEEENS1_IJNS1_IJNS_1CILi1EEENS4_ILi0EEEEEEiNS4_ILi1024EEEEEEZNS_5sliceIS3_S9_EEDaRKT_RKT0_EUlRKT_RKT0_E_EEDaSD_SG_OT1_ENKUlDpSJ_E_clIJNS1_IJS7_EEENS1_IJiEEENS1_IJEEEEEEDaSQ_ - $_ZN7cutlass13device_kernelIN5flash19enable_sm80_to_sm89INS1_16FlashAttnBwdSm80INS1_25CollectiveMainloopBwdSm80ILi2ELi2EN4cute5tupleIJNS5_1CILi128EEES8_NS7_ILi64EEEEEENS_6half_tEfNS_4arch4Sm80ELb1ELb0ELb1ELb0ELb0ELb0ELb0ELb0ELi2ELi4ELi4ELi4ELb0EEENS1_24CollectiveEpilogueBwdGQAISA_fSD_Li256ELb0ELb0EEENS1_25SingleTileBwdLPTSchedulerILb0ELi128ELb0EEEEEEEEEvNT_6ParamsE$_ZZN4cute12filter_tupleINS_5tupleIJNS_10UnderscoreES2_S2_iEEENS1_IJNS1_IJNS_1CILi1EEENS4_ILi0EEEEEEiNS4_ILi1024EEENS4_ILi8192EEEEEEZNS_5sliceIS3_SA_EEDaRKT_RKT0_EUlRKT_RKT0_E_EEDaSE_SH_OT1_ENKUlDpSK_E_clIJNS1_IJS7_EEENS1_IJiEEENS1_IJS8_EEENS1_IJEEEEEEDaSR_)
$_ZN7cutlass13device_kernelIN5flash19enable_sm80_to_sm89INS1_16FlashAttnBwdSm80INS1_25CollectiveMainloopBwdSm80ILi2ELi2EN4cute5tupleIJNS5_1CILi128EEES8_NS7_ILi64EEEEEENS_6half_tEfNS_4arch4Sm80ELb1ELb0ELb1ELb0ELb0ELb0ELb0ELb0ELi2ELi4ELi4ELi4ELb0EEENS1_24CollectiveEpilogueBwdGQAISA_fSD_Li256ELb0ELb0EEENS1_25SingleTileBwdLPTSchedulerILb0ELi128ELb0EEEEEEEEEvNT_6ParamsE$_ZZN4cute12filter_tupleINS_5tupleIJNS_10UnderscoreES2_S2_iEEENS1_IJNS1_IJNS_1CILi1EEENS4_ILi0EEEEEEiNS4_ILi1024EEENS4_ILi8192EEEEEEZNS_5sliceIS3_SA_EEDaRKT_RKT0_EUlRKT_RKT0_E_EEDaSE_SH_OT1_ENKUlDpSK_E_clIJNS1_IJS7_EEENS1_IJiEEENS1_IJS8_EEENS1_IJEEEEEEDaSR_:
[----:B------:R-:W-:Y:S02]  /*8aa0*/  MOV R12, R2 ;  /* 0x00000002000c7202 */ /* 0x000fe40000000f00 */
[----:B------:R-:W-:-:S04]  /*8ab0*/  MOV R13, 0x0 ;  /* 0x00000000000d7802 */ /* 0x000fc80000000f00 */
[----:B------:R-:W-:Y:S05]  /*8ac0*/  RET.REL.NODEC R12 `(_ZN7cutlass13device_kernelIN5flash19enable_sm80_to_sm89INS1_16FlashAttnBwdSm80INS1_25CollectiveMainloopBwdSm80ILi2ELi2EN4cute5tupleIJNS5_1CILi128EEES8_NS7_ILi64EEEEEENS_6half_tEfNS_4arch4Sm80ELb1ELb0ELb1ELb0ELb0ELb0ELb0ELb0ELi2ELi4ELi4ELi4ELb0EEENS1_24CollectiveEpilogueBwdGQAISA_fSD_Li256ELb0ELb0EEENS1_25SingleTileBwdLPTSchedulerILb0ELi128ELb0EEEEEEEEEvNT_6ParamsE) ;  /* 0xffff75300c007950 */ /* 0x000fea0003c3ffff */
        .type           $_ZN7cutlass13device_kernelIN5flash19enable_sm80_to_sm89INS1_16FlashAttnBwdSm80INS1_25CollectiveMainloopBwdSm80ILi2ELi2EN4cute5tupleIJNS5_1CILi128EEES8_NS7_ILi64EEEEEENS_6half_tEfNS_4arch4Sm80ELb1ELb0ELb1ELb0ELb0ELb0ELb0ELb0ELi2ELi4ELi4ELi4ELb0EEENS1_24CollectiveEpilogueBwdGQAISA_fSD_Li256ELb0ELb0EEENS1_25SingleTileBwdLPTSchedulerILb0ELi128ELb0EEEEEEEEEvNT_6ParamsE$_ZZN4cute12filter_tupleINS_5tupleIJNS_10UnderscoreES2_iEEENS1_IJNS1_IJNS_1CILi1EEENS4_ILi0EEEEEEiNS4_ILi1024EEEEEEZNS_5sliceIS3_S9_EEDaRKT_RKT0_EUlRKT_RKT0_E_EEDaSD_SG_OT1_ENKUlDpSJ_E_clIJNS1_IJS7_EEENS1_IJiEEENS1_IJEEEEEEDaSQ_,@function
        .size           $_ZN7cutlass13device_kernelIN5flash19enable_sm80_to_sm89INS1_16FlashAttnBwdSm80INS1_25CollectiveMainloopBwdSm80ILi2ELi2EN4cute5tupleIJNS5_1CILi128EEES8_NS7_ILi64EEEEEENS_6half_tEfNS_4arch4Sm80ELb1ELb0ELb1ELb0ELb0ELb0ELb0ELb0ELi2ELi4ELi4ELi4ELb0EEENS1_24CollectiveEpilogueBwdGQAISA_fSD_Li256ELb0ELb0EEENS1_25SingleTileBwdLPTSchedulerILb0ELi128ELb0EEEEEEEEEvNT_6ParamsE$_ZZN4cute12filter_tupleINS_5tupleIJNS_10UnderscoreES2_iEEENS1_IJNS1_IJNS_1CILi1EEENS4_ILi0EEEEEEiNS4_ILi1024EEEEEEZNS_5sliceIS3_S9_EEDaRKT_RKT0_EUlRKT_RKT0_E_EEDaSD_SG_OT1_ENKUlDpSJ_E_clIJNS1_IJS7_EEENS1_IJiEEENS1_IJEEEEEEDaSQ_,($_ZN7cutlass13device_kernelIN5flash19enable_sm80_to_sm89INS1_16FlashAttnBwdSm80INS1_25CollectiveMainloopBwdSm80ILi2ELi2EN4cute5tupleIJNS5_1CILi128EEES8_NS7_ILi64EEEEEENS_6half_tEfNS_4arch4Sm80ELb1ELb0ELb1ELb0ELb0ELb0ELb0ELb0ELi2ELi4ELi4ELi4ELb0EEENS1_24CollectiveEpilogueBwdGQAISA_fSD_Li256ELb0ELb0EEENS1_25SingleTileBwdLPTSchedulerILb0ELi128ELb0EEEEEEEEEvNT_6ParamsE$_ZZN4cute12filter_tupleINS_5tupleIJNS_1CILi1024EEENS1_IJiiEEEEEEZNS_16flatten_to_tupleIS5_EEDaRKT_EUlRKT_E_EEDaS9_OT0_ENKUlDpSC_E_clIJNS1_IJS3_EEES4_EEEDaSG_ - $_ZN7cutlass13device_kernelIN5flash19enable_sm80_to_sm89INS1_16FlashAttnBwdSm80INS1_25CollectiveMainloopBwdSm80ILi2ELi2EN4cute5tupleIJNS5_1CILi128EEES8_NS7_ILi64EEEEEENS_6half_tEfNS_4arch4Sm80ELb1ELb0ELb1ELb0ELb0ELb0ELb0ELb0ELi2ELi4ELi4ELi4ELb0EEENS1_24CollectiveEpilogueBwdGQAISA_fSD_Li256ELb0ELb0EEENS1_25SingleTileBwdLPTSchedulerILb0ELi128ELb0EEEEEEEEEvNT_6ParamsE$_ZZN4cute12filter_tupleINS_5tupleIJNS_10UnderscoreES2_iEEENS1_IJNS1_IJNS_1CILi1EEENS4_ILi0EEEEEEiNS4_ILi1024EEEEEEZNS_5sliceIS3_S9_EEDaRKT_RKT0_EUlRKT_RKT0_E_EEDaSD_SG_OT1_ENKUlDpSJ_E_clIJNS1_IJS7_EEENS1_IJiEEENS1_IJEEEEEEDaSQ_)
$_ZN7cutlass13device_kernelIN5flash19enable_sm80_to_sm89INS1_16FlashAttnBwdSm80INS1_25CollectiveMainloopBwdSm80ILi2ELi2EN4cute5tupleIJNS5_1CILi128EEES8_NS7_ILi64EEEEEENS_6half_tEfNS_4arch4Sm80ELb1ELb0ELb1ELb0ELb0ELb0ELb0ELb0ELi2ELi4ELi4ELi4ELb0EEENS1_24CollectiveEpilogueBwdGQAISA_fSD_Li256ELb0ELb0EEENS1_25SingleTileBwdLPTSchedulerILb0ELi128ELb0EEEEEEEEEvNT_6ParamsE$_ZZN4cute12filter_tupleINS_5tupleIJNS_10UnderscoreES2_iEEENS1_IJNS1_IJNS_1CILi1EEENS4_ILi0EEEEEEiNS4_ILi1024EEEEEEZNS_5sliceIS3_S9_EEDaRKT_RKT0_EUlRKT_RKT0_E_EEDaSD_SG_OT1_ENKUlDpSJ_E_clIJNS1_IJS7_EEENS1_IJiEEENS1_IJEEEEEEDaSQ_:
[----:B------:R-:W-:Y:S02]  /*8ad0*/  MOV R36, R2 ;  /* 0x0000000200247202 */ /* 0x000fe40000000f00 */
[----:B------:R-:W-:-:S04]  /*8ae0*/  MOV R37, 0x0 ;  /* 0x0000000000257802 */ /* 0x000fc80000000f00 */
[----:B------:R-:W-:Y:S05]  /*8af0*/  RET.REL.NODEC R36 `(_ZN7cutlass13device_kernelIN5flash19enable_sm80_to_sm89INS1_16FlashAttnBwdSm80INS1_25CollectiveMainloopBwdSm80ILi2ELi2EN4cute5tupleIJNS5_1CILi128EEES8_NS7_ILi64EEEEEENS_6half_tEfNS_4arch4Sm80ELb1ELb0ELb1ELb0ELb0ELb0ELb0ELb0ELi2ELi4ELi4ELi4ELb0EEENS1_24CollectiveEpilogueBwdGQAISA_fSD_Li256ELb0ELb0EEENS1_25SingleTileBwdLPTSchedulerILb0ELi128ELb0EEEEEEEEEvNT_6ParamsE) ;  /* 0xffff750024007950 */ /* 0x000fea0003c3ffff */
        .type           $_ZN7cutlass13device_kernelIN5flash19enable_sm80_to_sm89INS1_16FlashAttnBwdSm80INS1_25CollectiveMainloopBwdSm80ILi2ELi2EN4cute5tupleIJNS5_1CILi128EEES8_NS7_ILi64EEEEEENS_6half_tEfNS_4arch4Sm80ELb1ELb0ELb1ELb0ELb0ELb0ELb0ELb0ELi2ELi4ELi4ELi4ELb0EEENS1_24CollectiveEpilogueBwdGQAISA_fSD_Li256ELb0ELb0EEENS1_25SingleTileBwdLPTSchedulerILb0ELi128ELb0EEEEEEEEEvNT_6ParamsE$_ZZN4cute12filter_tupleINS_5tupleIJNS_1CILi1024EEENS1_IJiiEEEEEEZNS_16flatten_to_tupleIS5_EEDaRKT_EUlRKT_E_EEDaS9_OT0_ENKUlDpSC_E_clIJNS1_IJS3_EEES4_EEEDaSG_,@function
        .size           $_ZN7cutlass13device_kernelIN5flash19enable_sm80_to_sm89INS1_16FlashAttnBwdSm80INS1_25CollectiveMainloopBwdSm80ILi2ELi2EN4cute5tupleIJNS5_1CILi128EEES8_NS7_ILi64EEEEEENS_6half_tEfNS_4arch4Sm80ELb1ELb0ELb1ELb0ELb0ELb0ELb0ELb0ELi2ELi4ELi4ELi4ELb0EEENS1_24CollectiveEpilogueBwdGQAISA_fSD_Li256ELb0ELb0EEENS1_25SingleTileBwdLPTSchedulerILb0ELi128ELb0EEEEEEEEEvNT_6ParamsE$_ZZN4cute12filter_tupleINS_5tupleIJNS_1CILi1024EEENS1_IJiiEEEEEEZNS_16flatten_to_tupleIS5_EEDaRKT_EUlRKT_E_EEDaS9_OT0_ENKUlDpSC_E_clIJNS1_IJS3_EEES4_EEEDaSG_,($_ZN7cutlass13device_kernelIN5flash19enable_sm80_to_sm89INS1_16FlashAttnBwdSm80INS1_25CollectiveMainloopBwdSm80ILi2ELi2EN4cute5tupleIJNS5_1CILi128EEES8_NS7_ILi64EEEEEENS_6half_tEfNS_4arch4Sm80ELb1ELb0ELb1ELb0ELb0ELb0ELb0ELb0ELi2ELi4ELi4ELi4ELb0EEENS1_24CollectiveEpilogueBwdGQAISA_fSD_Li256ELb0ELb0EEENS1_25SingleTileBwdLPTSchedulerILb0ELi128ELb0EEEEEEEEEvNT_6ParamsE$_ZZN4cute12filter_tupleINS_5tupleIJNS_1CILi1EEENS1_IJNS2_ILi8EEEiiEEENS2_ILi64EEENS1_IJiNS2_ILi144EEENS2_ILi288EEEEEENS2_ILi512EEEEEEZNS_7flattenISB_EEDaRKT_EUlRKT_E_EEDaSF_OT0_ENKUlDpSI_E_clIJNS1_IJS3_EEES5_NS1_IJS6_EEES9_NS1_IJSA_EEEEEEDaSM_ - $_ZN7cutlass13device_kernelIN5flash19enable_sm80_to_sm89INS1_16FlashAttnBwdSm80INS1_25CollectiveMainloopBwdSm80ILi2ELi2EN4cute5tupleIJNS5_1CILi128EEES8_NS7_ILi64EEEEEENS_6half_tEfNS_4arch4Sm80ELb1ELb0ELb1ELb0ELb0ELb0ELb0ELb0ELi2ELi4ELi4ELi4ELb0EEENS1_24CollectiveEpilogueBwdGQAISA_fSD_Li256ELb0ELb0EEENS1_25SingleTileBwdLPTSchedulerILb0ELi128ELb0EEEEEEEEEvNT_6ParamsE$_ZZN4cute12filter_tupleINS_5tupleIJNS_1CILi1024EEENS1_IJiiEEEEEEZNS_16flatten_to_tupleIS5_EEDaRKT_EUlRKT_E_EEDaS9_OT0_ENKUlDpSC_E_clIJNS1_IJS3_EEES4_EEEDaSG_)
$_ZN7cutlass13device_kernelIN5flash19enable_sm80_to_sm89INS1_16FlashAttnBwdSm80INS1_25CollectiveMainloopBwdSm80ILi2ELi2EN4cute5tupleIJNS5_1CILi128EEES8_NS7_ILi64EEEEEENS_6half_tEfNS_4arch4Sm80ELb1ELb0ELb1ELb0ELb0ELb0ELb0ELb0ELi2ELi4ELi4ELi4ELb0EEENS1_24CollectiveEpilogueBwdGQAISA_fSD_Li256ELb0ELb0EEENS1_25SingleTileBwdLPTSchedulerILb0ELi128ELb0EEEEEEEEEvNT_6ParamsE$_ZZN4cute12filter_tupleINS_5tupleIJNS_1CILi1024EEENS1_IJiiEEEEEEZNS_16flatten_to_tupleIS5_EEDaRKT_EUlRKT_E_EEDaS9_OT0_ENKUlDpSC_E_clIJNS1_IJS3_EEES4_EEEDaSG_:
[----:B------:R-:W-:-:S04]  /*8b00*/  MOV R3, 0x0 ;  /* 0x0000000000037802 */ /* 0x000fc80000000f00 */
[----:B------:R-:W-:Y:S05]  /*8b10*/  RET.REL.NODEC R2 `(_ZN7cutlass13device_kernelIN5flash19enable_sm80_to_sm89INS1_16FlashAttnBwdSm80INS1_25CollectiveMainloopBwdSm80ILi2ELi2EN4cute5tupleIJNS5_1CILi128EEES8_NS7_ILi64EEEEEENS_6half_tEfNS_4arch4Sm80ELb1ELb0ELb1ELb0ELb0ELb0ELb0ELb0ELi2ELi4ELi4ELi4ELb0EEENS1_24CollectiveEpilogueBwdGQAISA_fSD_Li256ELb0ELb0EEENS1_25SingleTileBwdLPTSchedulerILb0ELi128ELb0EEEEEEEEEvNT_6ParamsE) ;  /* 0xffff74e002007950 */ /* 0x000fea0003c3ffff */
        .type           $_ZN7cutlass13device_kernelIN5flash19enable_sm80_to_sm89INS1_16FlashAttnBwdSm80INS1_25CollectiveMainloopBwdSm80ILi2ELi2EN4cute5tupleIJNS5_1CILi128EEES8_NS7_ILi64EEEEEENS_6half_tEfNS_4arch4Sm80ELb1ELb0ELb1ELb0ELb0ELb0ELb0ELb0ELi2ELi4ELi4ELi4ELb0EEENS1_24CollectiveEpilogueBwdGQAISA_fSD_Li256ELb0ELb0EEENS1_25SingleTileBwdLPTSchedulerILb0ELi128ELb0EEEEEEEEEvNT_6ParamsE$_ZZN4cute12filter_tupleINS_5tupleIJNS_1CILi1EEENS1_IJNS2_ILi8EEEiiEEENS2_ILi64EEENS1_IJiNS2_ILi144EEENS2_ILi288EEEEEENS2_ILi512EEEEEEZNS_7flattenISB_EEDaRKT_EUlRKT_E_EEDaSF_OT0_ENKUlDpSI_E_clIJNS1_IJS3_EEES5_NS1_IJS6_EEES9_NS1_IJSA_EEEEEEDaSM_,@function
        .size           $_ZN7cutlass13device_kernelIN5flash19enable_sm80_to_sm89INS1_16FlashAttnBwdSm80INS1_25CollectiveMainloopBwdSm80ILi2ELi2EN4cute5tupleIJNS5_1CILi128EEES8_NS7_ILi64EEEEEENS_6half_tEfNS_4arch4Sm80ELb1ELb0ELb1ELb0ELb0ELb0ELb0ELb0ELi2ELi4ELi4ELi4ELb0EEENS1_24CollectiveEpilogueBwdGQAISA_fSD_Li256ELb0ELb0EEENS1_25SingleTileBwdLPTSchedulerILb0ELi128ELb0EEEEEEEEEvNT_6ParamsE$_ZZN4cute12filter_tupleINS_5tupleIJNS_1CILi1EEENS1_IJNS2_ILi8EEEiiEEENS2_ILi64EEENS1_IJiNS2_ILi144EEENS2_ILi288EEEEEENS2_ILi512EEEEEEZNS_7flattenISB_EEDaRKT_EUlRKT_E_EEDaSF_OT0_ENKUlDpSI_E_clIJNS1_IJS3_EEES5_NS1_IJS6_EEES9_NS1_IJSA_EEEEEEDaSM_,($_ZN7cutlass13device_kernelIN5flash19enable_sm80_to_sm89INS1_16FlashAttnBwdSm80INS1_25CollectiveMainloopBwdSm80ILi2ELi2EN4cute5tupleIJNS5_1CILi128EEES8_NS7_ILi64EEEEEENS_6half_tEfNS_4arch4Sm80ELb1ELb0ELb1ELb0ELb0ELb0ELb0ELb0ELi2ELi4ELi4ELi4ELb0EEENS1_24CollectiveEpilogueBwdGQAISA_fSD_Li256ELb0ELb0EEENS1_25SingleTileBwdLPTSchedulerILb0ELi128ELb0EEEEEEEEEvNT_6ParamsE$_ZZN4cute12filter_tupleINS_5tupleIJNS_1CILi1EEENS1_IJiiiEEENS2_ILi64EEENS1_IJNS2_ILi72EEENS2_ILi144EEENS2_ILi288EEEEEENS2_ILi512EEEEEEZNS_7flattenISB_EEDaRKT_EUlRKT_E_EEDaSF_OT0_ENKUlDpSI_E_clIJNS1_IJS3_EEES4_NS1_IJS5_EEES9_NS1_IJSA_EEEEEEDaSM_ - $_ZN7cutlass13device_kernelIN5flash19enable_sm80_to_sm89INS1_16FlashAttnBwdSm80INS1_25CollectiveMainloopBwdSm80ILi2ELi2EN4cute5tupleIJNS5_1CILi128EEES8_NS7_ILi64EEEEEENS_6half_tEfNS_4arch4Sm80ELb1ELb0ELb1ELb0ELb0ELb0ELb0ELb0ELi2ELi4ELi4ELi4ELb0EEENS1_24CollectiveEpilogueBwdGQAISA_fSD_Li256ELb0ELb0EEENS1_25SingleTileBwdLPTSchedulerILb0ELi128ELb0EEEEEEEEEvNT_6ParamsE$_ZZN4cute12filter_tupleINS_5tupleIJNS_1CILi1EEENS1_IJNS2_ILi8EEEiiEEENS2_ILi64EEENS1_IJiNS2_ILi144EEENS2_ILi288EEEEEENS2_ILi512EEEEEEZNS_7flattenISB_EEDaRKT_EUlRKT_E_EEDaSF_OT0_ENKUlDpSI_E_clIJNS1_IJS3_EEES5_NS1_IJS6_EEES9_NS1_IJSA_EEEEEEDaSM_)
$_ZN7cutlass13device_kernelIN5flash19enable_sm80_to_sm89INS1_16FlashAttnBwdSm80INS1_25CollectiveMainloopBwdSm80ILi2ELi2EN4cute5tupleIJNS5_1CILi128EEES8_NS7_ILi64EEEEEENS_6half_tEfNS_4arch4Sm80ELb1ELb0ELb1ELb0ELb0ELb0ELb0ELb0ELi2ELi4ELi4ELi4ELb0EEENS1_24CollectiveEpilogueBwdGQAISA_fSD_Li256ELb0ELb0EEENS1_25SingleTileBwdLPTSchedulerILb0ELi128ELb0EEEEEEEEEvNT_6ParamsE$_ZZN4cute12filter_tupleINS_5tupleIJNS_1CILi1EEENS1_IJNS2_ILi8EEEiiEEENS2_ILi64EEENS1_IJiNS2_ILi144EEENS2_ILi288EEEEEENS2_ILi512EEEEEEZNS_7flattenISB_EEDaRKT_EUlRKT_E_EEDaSF_OT0_ENKUlDpSI_E_clIJNS1_IJS3_EEES5_NS1_IJS6_EEES9_NS1_IJSA_EEEEEEDaSM_:
[----:B------:R-:W-:Y:S02]  /*8b20*/  MOV R34, R2 ;  /* 0x0000000200227202 */ /* 0x000fe40000000f00 */
[----:B------:R-:W-:-:S04]  /*8b30*/  MOV R35, 0x0 ;  /* 0x0000000000237802 */ /* 0x000fc80000000f00 */
[----:B------:R-:W-:Y:S05]  /*8b40*/  RET.REL.NODEC R34 `(_ZN7cutlass13device_kernelIN5flash19enable_sm80_to_sm89INS1_16FlashAttnBwdSm80INS1_25CollectiveMainloopBwdSm80ILi2ELi2EN4cute5tupleIJNS5_1CILi128EEES8_NS7_ILi64EEEEEENS_6half_tEfNS_4arch4Sm80ELb1ELb0ELb1ELb0ELb0ELb0ELb0ELb0ELi2ELi4ELi4ELi4ELb0EEENS1_24CollectiveEpilogueBwdGQAISA_fSD_Li256ELb0ELb0EEENS1_25SingleTileBwdLPTSchedulerILb0ELi128ELb0EEEEEEEEEvNT_6ParamsE) ;  /* 0xffff74b022007950 */ /* 0x000fea0003c3ffff */
        .type           $_ZN7cutlass13device_kernelIN5flash19enable_sm80_to_sm89INS1_16FlashAttnBwdSm80INS1_25CollectiveMainloopBwdSm80ILi2ELi2EN4cute5tupleIJNS5_1CILi128EEES8_NS7_ILi64EEEEEENS_6half_tEfNS_4arch4Sm80ELb1ELb0ELb1ELb0ELb0ELb0ELb0ELb0ELi2ELi4ELi4ELi4ELb0EEENS1_24CollectiveEpilogueBwdGQAISA_fSD_Li256ELb0ELb0EEENS1_25SingleTileBwdLPTSchedulerILb0ELi128ELb0EEEEEEEEEvNT_6ParamsE$_ZZN4cute12filter_tupleINS_5tupleIJNS_1CILi1EEENS1_IJiiiEEENS2_ILi64EEENS1_IJNS2_ILi72EEENS2_ILi144EEENS2_ILi288EEEEEENS2_ILi512EEEEEEZNS_7flattenISB_EEDaRKT_EUlRKT_E_EEDaSF_OT0_ENKUlDpSI_E_clIJNS1_IJS3_EEES4_NS1_IJS5_EEES9_NS1_IJSA_EEEEEEDaSM_,@function
        .size           $_ZN7cutlass13device_kernelIN5flash19enable_sm80_to_sm89INS1_16FlashAttnBwdSm80INS1_25CollectiveMainloopBwdSm80ILi2ELi2EN4cute5tupleIJNS5_1CILi128EEES8_NS7_ILi64EEEEEENS_6half_tEfNS_4arch4Sm80ELb1ELb0ELb1ELb0ELb0ELb0ELb0ELb0ELi2ELi4ELi4ELi4ELb0EEENS1_24CollectiveEpilogueBwdGQAISA_fSD_Li256ELb0ELb0EEENS1_25SingleTileBwdLPTSchedulerILb0ELi128ELb0EEEEEEEEEvNT_6ParamsE$_ZZN4cute12filter_tupleINS_5tupleIJNS_1CILi1EEENS1_IJiiiEEENS2_ILi64EEENS1_IJNS2_ILi72EEENS2_ILi144EEENS2_ILi288EEEEEENS2_ILi512EEEEEEZNS_7flattenISB_EEDaRKT_EUlRKT_E_EEDaSF_OT0_ENKUlDpSI_E_clIJNS1_IJS3_EEES4_NS1_IJS5_EEES9_NS1_IJSA_EEEEEEDaSM_,($_ZN7cutlass13device_kernelIN5flash19enable_sm80_to_sm89INS1_16FlashAttnBwdSm80INS1_25CollectiveMainloopBwdSm80ILi2ELi2EN4cute5tupleIJNS5_1CILi128EEES8_NS7_ILi64EEEEEENS_6half_tEfNS_4arch4Sm80ELb1ELb0ELb1ELb0ELb0ELb0ELb0ELb0ELi2ELi4ELi4ELi4ELb0EEENS1_24CollectiveEpilogueBwdGQAISA_fSD_Li256ELb0ELb0EEENS1_25SingleTileBwdLPTSchedulerILb0ELi128ELb0EEEEEEEEEvNT_6ParamsE$_ZZN4cute12filter_tupleINS_5tupleIJNS_1CILi4096EEENS1_IJNS1_IJiiEEENS2_ILi8192EEEEEEEEEZNS_16flatten_to_tupleIS7_EEDaRKT_EUlRKT_E_EEDaSB_OT0_ENKUlDpSE_E_clIJNS1_IJS3_EEENS1_IJiiS5_EEEEEEDaSI_ - $_ZN7cutlass13device_kernelIN5flash19enable_sm80_to_sm89INS1_16FlashAttnBwdSm80INS1_25CollectiveMainloopBwdSm80ILi2ELi2EN4cute5tupleIJNS5_1CILi128EEES8_NS7_ILi64EEEEEENS_6half_tEfNS_4arch4Sm80ELb1ELb0ELb1ELb0ELb0ELb0ELb0ELb0ELi2ELi4ELi4ELi4ELb0EEENS1_24CollectiveEpilogueBwdGQAISA_fSD_Li256ELb0ELb0EEENS1_25SingleTileBwdLPTSchedulerILb0ELi128ELb0EEEEEEEEEvNT_6ParamsE$_ZZN4cute12filter_tupleINS_5tupleIJNS_1CILi1EEENS1_IJiiiEEENS2_ILi64EEENS1_IJNS2_ILi72EEENS2_ILi144EEENS2_ILi288EEEEEENS2_ILi512EEEEEEZNS_7flattenISB_EEDaRKT_EUlRKT_E_EEDaSF_OT0_ENKUlDpSI_E_clIJNS1_IJS3_EEES4_NS1_IJS5_EEES9_NS1_IJSA_EEEEEEDaSM_)
$_ZN7cutlass13device_kernelIN5flash19enable_sm80_to_sm89INS1_16FlashAttnBwdSm80INS1_25CollectiveMainloopBwdSm80ILi2ELi2EN4cute5tupleIJNS5_1CILi128EEES8_NS7_ILi64EEEEEENS_6half_tEfNS_4arch4Sm80ELb1ELb0ELb1ELb0ELb0ELb0ELb0ELb0ELi2ELi4ELi4ELi4ELb0EEENS1_24CollectiveEpilogueBwdGQAISA_fSD_Li256ELb0ELb0EEENS1_25SingleTileBwdLPTSchedulerILb0ELi128ELb0EEEEEEEEEvNT_6ParamsE$_ZZN4cute12filter_tupleINS_5tupleIJNS_1CILi1EEENS1_IJiiiEEENS2_ILi64EEENS1_IJNS2_ILi72EEENS2_ILi144EEENS2_ILi288EEEEEENS2_ILi512EEEEEEZNS_7flattenISB_EEDaRKT_EUlRKT_E_EEDaSF_OT0_ENKUlDpSI_E_clIJNS1_IJS3_EEES4_NS1_IJS5_EEES9_NS1_IJSA_EEEEEEDaSM_:
[----:B------:R-:W-:Y:S01]  /*8b50*/  MOV R38, R6 ;  /* 0x0000000600267202 */ /* 0x000fe20000000f00 */
[----:B------:R-:W-:Y:S01]  /*8b60*/  IMAD.MOV.U32 R39, RZ, RZ, 0x0 ;  /* 0x00000000ff277424 */ /* 0x000fe200078e00ff */
[----:B------:R-:W-:Y:S01]  /*8b70*/  MOV R34, R3 ;  /* 0x0000000300227202 */ /* 0x000fe20000000f00 */
[----:B------:R-:W-:Y:S01]  /*8b80*/  IMAD.MOV.U32 R3, RZ, RZ, R5 ;  /* 0x000000ffff037224 */ /* 0x000fe200078e0005 */
[----:B------:R-:W-:Y:S01]  /*8b90*/  MOV R4, R2 ;  /* 0x0000000200047202 */ /* 0x000fe20000000f00 */
[----:B------:R-:W-:Y:S06]  /*8ba0*/  RET.REL.NODEC R38 `(_ZN7cutlass13device_kernelIN5flash19enable_sm80_to_sm89INS1_16FlashAttnBwdSm80INS1_25CollectiveMainloopBwdSm80ILi2ELi2EN4cute5tupleIJNS5_1CILi128EEES8_NS7_ILi64EEEEEENS_6half_tEfNS_4arch4Sm80ELb1ELb0ELb1ELb0ELb0ELb0ELb0ELb0ELi2ELi4ELi4ELi4ELb0EEENS1_24CollectiveEpilogueBwdGQAISA_fSD_Li256ELb0ELb0EEENS1_25SingleTileBwdLPTSchedulerILb0ELi128ELb0EEEEEEEEEvNT_6ParamsE) ;  /* 0xffff745026007950 */ /* 0x000fec0003c3ffff */
        .type           $_ZN7cutlass13device_kernelIN5flash19enable_sm80_to_sm89INS1_16FlashAttnBwdSm80INS1_25CollectiveMainloopBwdSm80ILi2ELi2EN4cute5tupleIJNS5_1CILi128EEES8_NS7_ILi64EEEEEENS_6half_tEfNS_4arch4Sm80ELb1ELb0ELb1ELb0ELb0ELb0ELb0ELb0ELi2ELi4ELi4ELi4ELb0EEENS1_24CollectiveEpilogueBwdGQAISA_fSD_Li256ELb0ELb0EEENS1_25SingleTileBwdLPTSchedulerILb0ELi128ELb0EEEEEEEEEvNT_6ParamsE$_ZZN4cute12filter_tupleINS_5tupleIJNS_1CILi4096EEENS1_IJNS1_IJiiEEENS2_ILi8192EEEEEEEEEZNS_16flatten_to_tupleIS7_EEDaRKT_EUlRKT_E_EEDaSB_OT0_ENKUlDpSE_E_clIJNS1_IJS3_EEENS1_IJiiS5_EEEEEEDaSI_,@function
        .size           $_ZN7cutlass13device_kernelIN5flash19enable_sm80_to_sm89INS1_16FlashAttnBwdSm80INS1_25CollectiveMainloopBwdSm80ILi2ELi2EN4cute5tupleIJNS5_1CILi128EEES8_NS7_ILi64EEEEEENS_6half_tEfNS_4arch4Sm80ELb1ELb0ELb1ELb0ELb0ELb0ELb0ELb0ELi2ELi4ELi4ELi4ELb0EEENS1_24CollectiveEpilogueBwdGQAISA_fSD_Li256ELb0ELb0EEENS1_25SingleTileBwdLPTSchedulerILb0ELi128ELb0EEEEEEEEEvNT_6ParamsE$_ZZN4cute12filter_tupleINS_5tupleIJNS_1CILi4096EEENS1_IJNS1_IJiiEEENS2_ILi8192EEEEEEEEEZNS_16flatten_to_tupleIS7_EEDaRKT_EUlRKT_E_EEDaSB_OT0_ENKUlDpSE_E_clIJNS1_IJS3_EEENS1_IJiiS5_EEEEEEDaSI_,($_ZN7cutlass13device_kernelIN5flash19enable_sm80_to_sm89INS1_16FlashAttnBwdSm80INS1_25CollectiveMainloopBwdSm80ILi2ELi2EN4cute5tupleIJNS5_1CILi128EEES8_NS7_ILi64EEEEEENS_6half_tEfNS_4arch4Sm80ELb1ELb0ELb1ELb0ELb0ELb0ELb0ELb0ELi2ELi4ELi4ELi4ELb0EEENS1_24CollectiveEpilogueBwdGQAISA_fSD_Li256ELb0ELb0EEENS1_25SingleTileBwdLPTSchedulerILb0ELi128ELb0EEEEEEEEEvNT_6ParamsE$_ZZN4cute12filter_tupleINS_5tupleIJNS_1CILi4096EEENS1_IJiiEEEEEEZNS_16flatten_to_tupleIS5_EEDaRKT_EUlRKT_E_EEDaS9_OT0_ENKUlDpSC_E_clIJNS1_IJS3_EEES4_EEEDaSG_ - $_ZN7cutlass13device_kernelIN5flash19enable_sm80_to_sm89INS1_16FlashAttnBwdSm80INS1_25CollectiveMainloopBwdSm80ILi2ELi2EN4cute5tupleIJNS5_1CILi128EEES8_NS7_ILi64EEEEEENS_6half_tEfNS_4arch4Sm80ELb1ELb0ELb1ELb0ELb0ELb0ELb0ELb0ELi2ELi4ELi4ELi4ELb0EEENS1_24CollectiveEpilogueBwdGQAISA_fSD_Li256ELb0ELb0EEENS1_25SingleTileBwdLPTSchedulerILb0ELi128ELb0EEEEEEEEEvNT_6ParamsE$_ZZN4cute12filter_tupleINS_5tupleIJNS_1CILi4096EEENS1_IJNS1_IJiiEEENS2_ILi8192EEEEEEEEEZNS_16flatten_to_tupleIS7_EEDaRKT_EUlRKT_E_EEDaSB_OT0_ENKUlDpSE_E_clIJNS1_IJS3_EEENS1_IJiiS5_EEEEEEDaSI_)
$_ZN7cutlass13device_kernelIN5flash19enable_sm80_to_sm89INS1_16FlashAttnBwdSm80INS1_25CollectiveMainloopBwdSm80ILi2ELi2EN4cute5tupleIJNS5_1CILi128EEES8_NS7_ILi64EEEEEENS_6half_tEfNS_4arch4Sm80ELb1ELb0ELb1ELb0ELb0ELb0ELb0ELb0ELi2ELi4ELi4ELi4ELb0EEENS1_24CollectiveEpilogueBwdGQAISA_fSD_Li256ELb0ELb0EEENS1_25SingleTileBwdLPTSchedulerILb0ELi128ELb0EEEEEEEEEvNT_6ParamsE$_ZZN4cute12filter_tupleINS_5tupleIJNS_1CILi4096EEENS1_IJNS1_IJiiEEENS2_ILi8192EEEEEEEEEZNS_16flatten_to_tupleIS7_EEDaRKT_EUlRKT_E_EEDaSB_OT0_ENKUlDpSE_E_clIJNS1_IJS3_EEENS1_IJiiS5_EEEEEEDaSI_:
[----:B------:R-:W-:-:S04]  /*8bb0*/  MOV R3, 0x0 ;  /* 0x0000000000037802 */ /* 0x000fc80000000f00 */
[----:B------:R-:W-:Y:S05]  /*8bc0*/  RET.REL.NODEC R2 `(_ZN7cutlass13device_kernelIN5flash19enable_sm80_to_sm89INS1_16FlashAttnBwdSm80INS1_25CollectiveMainloopBwdSm80ILi2ELi2EN4cute5tupleIJNS5_1CILi128EEES8_NS7_ILi64EEEEEENS_6half_tEfNS_4arch4Sm80ELb1ELb0ELb1ELb0ELb0ELb0ELb0ELb0ELi2ELi4ELi4ELi4ELb0EEENS1_24CollectiveEpilogueBwdGQAISA_fSD_Li256ELb0ELb0EEENS1_25SingleTileBwdLPTSchedulerILb0ELi128ELb0EEEEEEEEEvNT_6ParamsE) ;  /* 0xffff743002007950 */ /* 0x000fea0003c3ffff */
        .type           $_ZN7cutlass13device_kernelIN5flash19enable_sm80_to_sm89INS1_16FlashAttnBwdSm80INS1_25CollectiveMainloopBwdSm80ILi2ELi2EN4cute5tupleIJNS5_1CILi128EEES8_NS7_ILi64EEEEEENS_6half_tEfNS_4arch4Sm80ELb1ELb0ELb1ELb0ELb0ELb0ELb0ELb0ELi2ELi4ELi4ELi4ELb0EEENS1_24CollectiveEpilogueBwdGQAISA_fSD_Li256ELb0ELb0EEENS1_25SingleTileBwdLPTSchedulerILb0ELi128ELb0EEEEEEEEEvNT_6ParamsE$_ZZN4cute12filter_tupleINS_5tupleIJNS_1CILi4096EEENS1_IJiiEEEEEEZNS_16flatten_to_tupleIS5_EEDaRKT_EUlRKT_E_EEDaS9_OT0_ENKUlDpSC_E_clIJNS1_IJS3_EEES4_EEEDaSG_,@function
        .size           $_ZN7cutlass13device_kernelIN5flash19enable_sm80_to_sm89INS1_16FlashAttnBwdSm80INS1_25CollectiveMainloopBwdSm80ILi2ELi2EN4cute5tupleIJNS5_1CILi128EEES8_NS7_ILi64EEEEEENS_6half_tEfNS_4arch4Sm80ELb1ELb0ELb1ELb0ELb0ELb0ELb0ELb0ELi2ELi4ELi4ELi4ELb0EEENS1_24CollectiveEpilogueBwdGQAISA_fSD_Li256ELb0ELb0EEENS1_25SingleTileBwdLPTSchedulerILb0ELi128ELb0EEEEEEEEEvNT_6ParamsE$_ZZN4cute12filter_tupleINS_5tupleIJNS_1CILi4096EEENS1_IJiiEEEEEEZNS_16flatten_to_tupleIS5_EEDaRKT_EUlRKT_E_EEDaS9_OT0_ENKUlDpSC_E_clIJNS1_IJS3_EEES4_EEEDaSG_,($_ZN7cutlass13device_kernelIN5flash19enable_sm80_to_sm89INS1_16FlashAttnBwdSm80INS1_25CollectiveMainloopBwdSm80ILi2ELi2EN4cute5tupleIJNS5_1CILi128EEES8_NS7_ILi64EEEEEENS_6half_tEfNS_4arch4Sm80ELb1ELb0ELb1ELb0ELb0ELb0ELb0ELb0ELi2ELi4ELi4ELi4ELb0EEENS1_24CollectiveEpilogueBwdGQAISA_fSD_Li256ELb0ELb0EEENS1_25SingleTileBwdLPTSchedulerILb0ELi128ELb0EEEEEEEEEvNT_6ParamsE$_ZZN4cute13to_mixed_bitsINS_5tupleIJNS1_IJNS_1CILi4EEENS2_ILi8EEEEEENS2_ILi2EEENS2_ILi1EEEEEENS1_IJNS1_IJNS2_ILi0EEENS2_ILi64EEEEEES9_S9_EEENS1_IJNS1_IJiiEEEiS9_EEEEEDaRKT_RKT0_RKT1_ENKUlDpRKT_E_clIJNS_9MixedBitsILj0ELj448EEENS2_ILj0EEESW_EEEDaSR_ - $_ZN7cutlass13device_kernelIN5flash19enable_sm80_to_sm89INS1_16FlashAttnBwdSm80INS1_25CollectiveMainloopBwdSm80ILi2ELi2EN4cute5tupleIJNS5_1CILi128EEES8_NS7_ILi64EEEEEENS_6half_tEfNS_4arch4Sm80ELb1ELb0ELb1ELb0ELb0ELb0ELb0ELb0ELi2ELi4ELi4ELi4ELb0EEENS1_24CollectiveEpilogueBwdGQAISA_fSD_Li256ELb0ELb0EEENS1_25SingleTileBwdLPTSchedulerILb0ELi128ELb0EEEEEEEEEvNT_6ParamsE$_ZZN4cute12filter_tupleINS_5tupleIJNS_1CILi4096EEENS1_IJiiEEEEEEZNS_16flatten_to_tupleIS5_EEDaRKT_EUlRKT_E_EEDaS9_OT0_ENKUlDpSC_E_clIJNS1_IJS3_EEES4_EEEDaSG_)
$_ZN7cutlass13device_kernelIN5flash19enable_sm80_to_sm89INS1_16FlashAttnBwdSm80INS1_25CollectiveMainloopBwdSm80ILi2ELi2EN4cute5tupleIJNS5_1CILi128EEES8_NS7_ILi64EEEEEENS_6half_tEfNS_4arch4Sm80ELb1ELb0ELb1ELb0ELb0ELb0ELb0ELb0ELi2ELi4ELi4ELi4ELb0EEENS1_24CollectiveEpilogueBwdGQAISA_fSD_Li256ELb0ELb0EEENS1_25SingleTileBwdLPTSchedulerILb0ELi128ELb0EEEEEEEEEvNT_6ParamsE$_ZZN4cute12filter_tupleINS_5tupleIJNS_1CILi4096EEENS1_IJiiEEEEEEZNS_16flatten_to_tupleIS5_EEDaRKT_EUlRKT_E_EEDaS9_OT0_ENKUlDpSC_E_clIJNS1_IJS3_EEES4_EEEDaSG_:
[----:B------:R-:W-:-:S04]  /*8bd0*/  MOV R3, 0x0 ;  /* 0x0000000000037802 */ /* 0x000fc80000000f00 */
[----:B------:R-:W-:Y:S05]  /*8be0*/  RET.REL.NODEC R2 `(_ZN7cutlass13device_kernelIN5flash19enable_sm80_to_sm89INS1_16FlashAttnBwdSm80INS1_25CollectiveMainloopBwdSm80ILi2ELi2EN4cute5tupleIJNS5_1CILi128EEES8_NS7_ILi64EEEEEENS_6half_tEfNS_4arch4Sm80ELb1ELb0ELb1ELb0ELb0ELb0ELb0ELb0ELi2ELi4ELi4ELi4ELb0EEENS1_24CollectiveEpilogueBwdGQAISA_fSD_Li256ELb0ELb0EEENS1_25SingleTileBwdLPTSchedulerILb0ELi128ELb0EEEEEEEEEvNT_6ParamsE) ;  /* 0xffff741002007950 */ /* 0x000fea0003c3ffff */
        .type           $_ZN7cutlass13device_kernelIN5flash19enable_sm80_to_sm89INS1_16FlashAttnBwdSm80INS1_25CollectiveMainloopBwdSm80ILi2ELi2EN4cute5tupleIJNS5_1CILi128EEES8_NS7_ILi64EEEEEENS_6half_tEfNS_4arch4Sm80ELb1ELb0ELb1ELb0ELb0ELb0ELb0ELb0ELi2ELi4ELi4ELi4ELb0EEENS1_24CollectiveEpilogueBwdGQAISA_fSD_Li256ELb0ELb0EEENS1_25SingleTileBwdLPTSchedulerILb0ELi128ELb0EEEEEEEEEvNT_6ParamsE$_ZZN4cute13to_mixed_bitsINS_5tupleIJNS1_IJNS_1CILi4EEENS2_ILi8EEEEEENS2_ILi2EEENS2_ILi1EEEEEENS1_IJNS1_IJNS2_ILi0EEENS2_ILi64EEEEEES9_S9_EEENS1_IJNS1_IJiiEEEiS9_EEEEEDaRKT_RKT0_RKT1_ENKUlDpRKT_E_clIJNS_9MixedBitsILj0ELj448EEENS2_ILj0EEESW_EEEDaSR_,@function
        .size           $_ZN7cutlass13device_kernelIN5flash19enable_sm80_to_sm89INS1_16FlashAttnBwdSm80INS1_25CollectiveMainloopBwdSm80ILi2ELi2EN4cute5tupleIJNS5_1CILi128EEES8_NS7_ILi64EEEEEENS_6half_tEfNS_4arch4Sm80ELb1ELb0ELb1ELb0ELb0ELb0ELb0ELb0ELi2ELi4ELi4ELi4ELb0EEENS1_24CollectiveEpilogueBwdGQAISA_fSD_Li256ELb0ELb0EEENS1_25SingleTileBwdLPTSchedulerILb0ELi128ELb0EEEEEEEEEvNT_6ParamsE$_ZZN4cute13to_mixed_bitsINS_5tupleIJNS1_IJNS_1CILi4EEENS2_ILi8EEEEEENS2_ILi2EEENS2_ILi1EEEEEENS1_IJNS1_IJNS2_ILi0EEENS2_ILi64EEEEEES9_S9_EEENS1_IJNS1_IJiiEEEiS9_EEEEEDaRKT_RKT0_RKT1_ENKUlDpRKT_E_clIJNS_9MixedBitsILj0ELj448EEENS2_ILj0EEESW_EEEDaSR_,($_ZN7cutlass13device_kernelIN5flash19enable_sm80_to_sm89INS1_16FlashAttnBwdSm80INS1_25CollectiveMainloopBwdSm80ILi2ELi2EN4cute5tupleIJNS5_1CILi128EEES8_NS7_ILi64EEEEEENS_6half_tEfNS_4arch4Sm80ELb1ELb0ELb1ELb0ELb0ELb0ELb0ELb0ELi2ELi4ELi4ELi4ELb0EEENS1_24CollectiveEpilogueBwdGQAISA_fSD_Li256ELb0ELb0EEENS1_25SingleTileBwdLPTSchedulerILb0ELi128ELb0EEEEEEEEEvNT_6ParamsE$_ZZN4cute13to_mixed_bitsINS_5tupleIJNS1_IJNS_1CILi4EEENS2_ILi8EEEEEENS2_ILi2EEENS2_ILi1EEEEEENS1_IJNS1_IJNS2_ILi0EEENS2_ILi64EEEEEES9_S9_EEENS1_IJNS1_IJiiEEEiS9_EEEEEDaRKT_RKT0_RKT1_ENKUlRKT_RKT0_RKT1_E_clIS5_SB_SD_EEDaSQ_ST_SW_ - $_ZN7cutlass13device_kernelIN5flash19enable_sm80_to_sm89INS1_16FlashAttnBwdSm80INS1_25CollectiveMainloopBwdSm80ILi2ELi2EN4cute5tupleIJNS5_1CILi128EEES8_NS7_ILi64EEEEEENS_6half_tEfNS_4arch4Sm80ELb1ELb0ELb1ELb0ELb0ELb0ELb0ELb0ELi2ELi4ELi4ELi4ELb0EEENS1_24CollectiveEpilogueBwdGQAISA_fSD_Li256ELb0ELb0EEENS1_25SingleTileBwdLPTSchedulerILb0ELi128ELb0EEEEEEEEEvNT_6ParamsE$_ZZN4cute13to_mixed_bitsINS_5tupleIJNS1_IJNS_1CILi4EEENS2_ILi8EEEEEENS2_ILi2EEENS2_ILi1EEEEEENS1_IJNS1_IJNS2_ILi0EEENS2_ILi64EEEEEES9_S9_EEENS1_IJNS1_IJiiEEEiS9_EEEEEDaRKT_RKT0_RKT1_ENKUlDpRKT_E_clIJNS_9MixedBitsILj0ELj448EEENS2_ILj0EEESW_EEEDaSR_)
$_ZN7cutlass13device_kernelIN5flash19enable_sm80_to_sm89INS1_16FlashAttnBwdSm80INS1_25CollectiveMainloopBwdSm80ILi2ELi2EN4cute5tupleIJNS5_1CILi128EEES8_NS7_ILi64EEEEEENS_6half_tEfNS_4arch4Sm80ELb1ELb0ELb1ELb0ELb0ELb0ELb0ELb0ELi2ELi4ELi4ELi4ELb0EEENS1_24CollectiveEpilogueBwdGQAISA_fSD_Li256ELb0ELb0EEENS1_25SingleTileBwdLPTSchedulerILb0ELi128ELb0EEEEEEEEEvNT_6ParamsE$_ZZN4cute13to_mixed_bitsINS_5tupleIJNS1_IJNS_1CILi4EEENS2_ILi8EEEEEENS2_ILi2EEENS2_ILi1EEEEEENS1_IJNS1_IJNS2_ILi0EEENS2_ILi64EEEEEES9_S9_EEENS1_IJNS1_IJiiEEEiS9_EEEEEDaRKT_RKT0_RKT1_ENKUlDpRKT_E_clIJNS_9MixedBitsILj0ELj448EEENS2_ILj0EEESW_EEEDaSR_:
[----:B------:R-:W-:Y:S02]  /*8bf0*/  MOV R7, 0x0 ;  /* 0x0000000000077802 */ /* 0x000fe40000000f00 */
[----:B------:R-:W-:Y:S02]  /*8c00*/  LOP3.LUT R4, R4, 0x1c0, RZ, 0xc0, !PT ;  /* 0x000001c004047812 */ /* 0x000fe400078ec0ff */
[----:B------:R-:W-:Y:S05]  /*8c10*/  RET.REL.NODEC R6 `(_ZN7cutlass13device_kernelIN5flash19enable_sm80_to_sm89INS1_16FlashAttnBwdSm80INS1_25CollectiveMainloopBwdSm80ILi2ELi2EN4cute5tupleIJNS5_1CILi128EEES8_NS7_ILi64EEEEEENS_6half_tEfNS_4arch4Sm80ELb1ELb0ELb1ELb0ELb0ELb0ELb0ELb0ELi2ELi4ELi4ELi4ELb0EEENS1_24CollectiveEpilogueBwdGQAISA_fSD_Li256ELb0ELb0EEENS1_25SingleTileBwdLPTSchedulerILb0ELi128ELb0EEEEEEEEEvNT_6ParamsE) ;  /* 0xffff73e006007950 */ /* 0x000fea0003c3ffff */
        .type           $_ZN7cutlass13device_kernelIN5flash19enable_sm80_to_sm89INS1_16FlashAttnBwdSm80INS1_25CollectiveMainloopBwdSm80ILi2ELi2EN4cute5tupleIJNS5_1CILi128EEES8_NS7_ILi64EEEEEENS_6half_tEfNS_4arch4Sm80ELb1ELb0ELb1ELb0ELb0ELb0ELb0ELb0ELi2ELi4ELi4ELi4ELb0EEENS1_24CollectiveEpilogueBwdGQAISA_fSD_Li256ELb0ELb0EEENS1_25SingleTileBwdLPTSchedulerILb0ELi128ELb0EEEEEEEEEvNT_6ParamsE$_ZZN4cute13to_mixed_bitsINS_5tupleIJNS1_IJNS_1CILi4EEENS2_ILi8EEEEEENS2_ILi2EEENS2_ILi1EEEEEENS1_IJNS1_IJNS2_ILi0EEENS2_ILi64EEEEEES9_S9_EEENS1_IJNS1_IJiiEEEiS9_EEEEEDaRKT_RKT0_RKT1_ENKUlRKT_RKT0_RKT1_E_clIS5_SB_SD_EEDaSQ_ST_SW_,@function
        .size           $_ZN7cutlass13device_kernelIN5flash19enable_sm80_to_sm89INS1_16FlashAttnBwdSm80INS1_25CollectiveMainloopBwdSm80ILi2ELi2EN4cute5tupleIJNS5_1CILi128EEES8_NS7_ILi64EEEEEENS_6half_tEfNS_4arch4Sm80ELb1ELb0ELb1ELb0ELb0ELb0ELb0ELb0ELi2ELi4ELi4ELi4ELb0EEENS1_24CollectiveEpilogueBwdGQAISA_fSD_Li256ELb0ELb0EEENS1_25SingleTileBwdLPTSchedulerILb0ELi128ELb0EEEEEEEEEvNT_6ParamsE$_ZZN4cute13to_mixed_bitsINS_5tupleIJNS1_IJNS_1CILi4EEENS2_ILi8EEEEEENS2_ILi2EEENS2_ILi1EEEEEENS1_IJNS1_IJNS2_ILi0EEENS2_ILi64EEEEEES9_S9_EEENS1_IJNS1_IJiiEEEiS9_EEEEEDaRKT_RKT0_RKT1_ENKUlRKT_RKT0_RKT1_E_clIS5_SB_SD_EEDaSQ_ST_SW_,($_ZN7cutlass13device_kernelIN5flash19enable_sm80_to_sm89INS1_16FlashAttnBwdSm80INS1_25CollectiveMainloopBwdSm80ILi2ELi2EN4cute5tupleIJNS5_1CILi128EEES8_NS7_ILi64EEEEEENS_6half_tEfNS_4arch4Sm80ELb1ELb0ELb1ELb0ELb0ELb0ELb0ELb0ELi2ELi4ELi4ELi4ELb0EEENS1_24CollectiveEpilogueBwdGQAISA_fSD_Li256ELb0ELb0EEENS1_25SingleTileBwdLPTSchedulerILb0ELi128ELb0EEEEEEEEEvNT_6ParamsE$_ZZN4cute13to_mixed_bitsINS_5tupleIJNS1_IJNS_1CILi4EEENS2_ILi8EEEEEENS2_ILi2EEENS2_ILi1EEEEEENS1_IJNS1_IJNS2_ILi128EEENS2_ILi0EEEEEES4_SA_EEENS1_IJNS1_IJiiEEEiSA_EEEEEDaRKT_RKT0_RKT1_ENKUlDpRKT_E_clIJNS_9MixedBitsILj0ELj384EEENSU_ILj0ELj8EEENS2_ILj0EEEEEEDaSR_ - $_ZN7cutlass13device_kernelIN5flash19enable_sm80_to_sm89INS1_16FlashAttnBwdSm80INS1_25CollectiveMainloopBwdSm80ILi2ELi2EN4cute5tupleIJNS5_1CILi128EEES8_NS7_ILi64EEEEEENS_6half_tEfNS_4arch4Sm80ELb1ELb0ELb1ELb0ELb0ELb0ELb0ELb0ELi2ELi4ELi4ELi4ELb0EEENS1_24CollectiveEpilogueBwdGQAISA_fSD_Li256ELb0ELb0EEENS1_25SingleTileBwdLPTSchedulerILb0ELi128ELb0EEEEEEEEEvNT_6ParamsE$_ZZN4cute13to_mixed_bitsINS_5tupleIJNS1_IJNS_1CILi4EEENS2_ILi8EEEEEENS2_ILi2EEENS2_ILi1EEEEEENS1_IJNS1_IJNS2_ILi0EEENS2_ILi64EEEEEES9_S9_EEENS1_IJNS1_IJiiEEEiS9_EEEEEDaRKT_RKT0_RKT1_ENKUlRKT_RKT0_RKT1_E_clIS5_SB_SD_EEDaSQ_ST_SW_)
$_ZN7cutlass13device_kernelIN5flash19enable_sm80_to_sm89INS1_16FlashAttnBwdSm80INS1_25CollectiveMainloopBwdSm80ILi2ELi2EN4cute5tupleIJNS5_1CILi128EEES8_NS7_ILi64EEEEEENS_6half_tEfNS_4arch4Sm80ELb1ELb0ELb1ELb0ELb0ELb0ELb0ELb0ELi2ELi4ELi4ELi4ELb0EEENS1_24CollectiveEpilogueBwdGQAISA_fSD_Li256ELb0ELb0EEENS1_25SingleTileBwdLPTSchedulerILb0ELi128ELb0EEEEEEEEEvNT_6ParamsE$_ZZN4cute13to_mixed_bitsINS_5tupleIJNS1_IJNS_1CILi4EEENS2_ILi8EEEEEENS2_ILi2EEENS2_ILi1EEEEEENS1_IJNS1_IJNS2_ILi0EEENS2_ILi64EEEEEES9_S9_EEENS1_IJNS1_IJiiEEEiS9_EEEEEDaRKT_RKT0_RKT1_ENKUlRKT_RKT0_RKT1_E_clIS5_SB_SD_EEDaSQ_ST_SW_:
[----:B------:R-:W-:Y:S01]  /*8c20*/  MOV R7, 0x0 ;  /* 0x0000000000077802 */ /* 0x000fe20000000f00 */
[----:B------:R-:W-:-:S05]  /*8c30*/  IMAD.SHL.U32 R4, R5, 0x40, RZ ;  /* 0x0000004005047824 */ /* 0x000fca00078e00ff */
[----:B------:R-:W-:Y:S01]  /*8c40*/  LOP3.LUT R4, R4, 0x1c0, RZ, 0xc0, !PT ;  /* 0x000001c004047812 */ /* 0x000fe200078ec0ff */
[----:B------:R-:W-:Y:S06]  /*8c50*/  RET.REL.NODEC R6 `(_ZN7cutlass13device_kernelIN5flash19enable_sm80_to_sm89INS1_16FlashAttnBwdSm80INS1_25CollectiveMainloopBwdSm80ILi2ELi2EN4cute5tupleIJNS5_1CILi128EEES8_NS7_ILi64EEEEEENS_6half_tEfNS_4arch4Sm80ELb1ELb0ELb1ELb0ELb0ELb0ELb0ELb0ELi2ELi4ELi4ELi4ELb0EEENS1_24CollectiveEpilogueBwdGQAISA_fSD_Li256ELb0ELb0EEENS1_25SingleTileBwdLPTSchedulerILb0ELi128ELb0EEEEEEEEEvNT_6ParamsE) ;  /* 0xffff73a006007950 */ /* 0x000fec0003c3ffff */
        .type           $_ZN7cutlass13device_kernelIN5flash19enable_sm80_to_sm89INS1_16FlashAttnBwdSm80INS1_25CollectiveMainloopBwdSm80ILi2ELi2EN4cute5tupleIJNS5_1CILi128EEES8_NS7_ILi64EEEEEENS_6half_tEfNS_4arch4Sm80ELb1ELb0ELb1ELb0ELb0ELb0ELb0ELb0ELi2ELi4ELi4ELi4ELb0EEENS1_24CollectiveEpilogueBwdGQAISA_fSD_Li256ELb0ELb0EEENS1_25SingleTileBwdLPTSchedulerILb0ELi128ELb0EEEEEEEEEvNT_6ParamsE$_ZZN4cute13to_mixed_bitsINS_5tupleIJNS1_IJNS_1CILi4EEENS2_ILi8EEEEEENS2_ILi2EEENS2_ILi1EEEEEENS1_IJNS1_IJNS2_ILi128EEENS2_ILi0EEEEEES4_SA_EEENS1_IJNS1_IJiiEEEiSA_EEEEEDaRKT_RKT0_RKT1_ENKUlDpRKT_E_clIJNS_9MixedBitsILj0ELj384EEENSU_ILj0ELj8EEENS2_ILj0EEEEEEDaSR_,@function
        .size           $_ZN7cutlass13device_kernelIN5flash19enable_sm80_to_sm89INS1_16FlashAttnBwdSm80INS1_25CollectiveMainloopBwdSm80ILi2ELi2EN4cute5tupleIJNS5_1CILi128EEES8_NS7_ILi64EEEEEENS_6half_tEfNS_4arch4Sm80ELb1ELb0ELb1ELb0ELb0ELb0ELb0ELb0ELi2ELi4ELi4ELi4ELb0EEENS1_24CollectiveEpilogueBwdGQAISA_fSD_Li256ELb0ELb0EEENS1_25SingleTileBwdLPTSchedulerILb0ELi128ELb0EEEEEEEEEvNT_6ParamsE$_ZZN4cute13to_mixed_bitsINS_5tupleIJNS1_IJNS_1CILi4EEENS2_ILi8EEEEEENS2_ILi2EEENS2_ILi1EEEEEENS1_IJNS1_IJNS2_ILi128EEENS2_ILi0EEEEEES4_SA_EEENS1_IJNS1_IJiiEEEiSA_EEEEEDaRKT_RKT0_RKT1_ENKUlDpRKT_E_clIJNS_9MixedBitsILj0ELj384EEENSU_ILj0ELj8EEENS2_ILj0EEEEEEDaSR_,($_ZN7cutlass13device_kernelIN5flash19enable_sm80_to_sm89INS1_16FlashAttnBwdSm80INS1_25CollectiveMainloopBwdSm80ILi2ELi2EN4cute5tupleIJNS5_1CILi128EEES8_NS7_ILi64EEEEEENS_6half_tEfNS_4arch4Sm80ELb1ELb0ELb1ELb0ELb0ELb0ELb0ELb0ELi2ELi4ELi4ELi4ELb0EEENS1_24CollectiveEpilogueBwdGQAISA_fSD_Li256ELb0ELb0EEENS1_25SingleTileBwdLPTSchedulerILb0ELi128ELb0EEEEEEEEEvNT_6ParamsE$_ZZN4cute13to_mixed_bitsINS_5tupleIJNS1_IJNS_1CILi4EEENS2_ILi8EEEEEENS2_ILi2EEENS2_ILi1EEEEEENS1_IJNS1_IJNS2_ILi128EEENS2_ILi0EEEEEES4_SA_EEENS1_IJNS1_IJiiEEEiSA_EEEEEDaRKT_RKT0_RKT1_ENKUlRKT_RKT0_RKT1_E_clIS5_SB_SD_EEDaSQ_ST_SW_ - $_ZN7cutlass13device_kernelIN5flash19enable_sm80_to_sm89INS1_16FlashAttnBwdSm80INS1_25CollectiveMainloopBwdSm80ILi2ELi2EN4cute5tupleIJNS5_1CILi128EEES8_NS7_ILi64EEEEEENS_6half_tEfNS_4arch4Sm80ELb1ELb0ELb1ELb0ELb0ELb0ELb0ELb0ELi2ELi4ELi4ELi4ELb0EEENS1_24CollectiveEpilogueBwdGQAISA_fSD_Li256ELb0ELb0EEENS1_25SingleTileBwdLPTSchedulerILb0ELi128ELb0EEEEEEEEEvNT_6ParamsE$_ZZN4cute13to_mixed_bitsINS_5tupleIJNS1_IJNS_1CILi4EEENS2_ILi8EEEEEENS2_ILi2EEENS2_ILi1EEEEEENS1_IJNS1_IJNS2_ILi128EEENS2_ILi0EEEEEES4_SA_EEENS1_IJNS1_IJiiEEEiSA_EEEEEDaRKT_RKT0_RKT1_ENKUlDpRKT_E_clIJNS_9MixedBitsILj0ELj384EEENSU_ILj0ELj8EEENS2_ILj0EEEEEEDaSR_)
$_ZN7cutlass13device_kernelIN5flash19enable_sm80_to_sm89INS1_16FlashAttnBwdSm80INS1_25CollectiveMainloopBwdSm80ILi2ELi2EN4cute5tupleIJNS5_1CILi128EEES8_NS7_ILi64EEEEEENS_6half_tEfNS_4arch4Sm80ELb1ELb0ELb1ELb0ELb0ELb0ELb0ELb0ELi2ELi4ELi4ELi4ELb0EEENS1_24CollectiveEpilogueBwdGQAISA_fSD_Li256ELb0ELb0EEENS1_25SingleTileBwdLPTSchedulerILb0ELi128ELb0EEEEEEEEEvNT_6ParamsE$_ZZN4cute13to_mixed_bitsINS_5tupleIJNS1_IJNS_1CILi4EEENS2_ILi8EEEEEENS2_ILi2EEENS2_ILi1EEEEEENS1_IJNS1_IJNS2_ILi128EEENS2_ILi0EEEEEES4_SA_EEENS1_IJNS1_IJiiEEEiSA_EEEEEDaRKT_RKT0_RKT1_ENKUlDpRKT_E_clIJNS_9MixedBitsILj0ELj384EEENSU_ILj0ELj8EEENS2_ILj0EEEEEEDaSR_:
[----:B------:R-:W-:Y:S01]  /*8c60*/  LOP3.LUT R6, R5, 0x8, RZ, 0xc0, !PT ;  /* 0x0000000805067812 */ /* 0x000fe200078ec0ff */
[----:B------:R-:W-:-:S03]  /*8c70*/  IMAD.MOV.U32 R5, RZ, RZ, 0x0 ;  /* 0x00000000ff057424 */ /* 0x000fc600078e00ff */
[----:B------:R-:W-:Y:S01]  /*8c80*/  LOP3.LUT R6, R6, 0x188, R3, 0x78, !PT ;  /* 0x0000018806067812 */ /* 0x000fe200078e7803 */
[----:B------:R-:W-:Y:S06]  /*8c90*/  RET.REL.NODEC R4 `(_ZN7cutlass13device_kernelIN5flash19enable_sm80_to_sm89INS1_16FlashAttnBwdSm80INS1_25CollectiveMainloopBwdSm80ILi2ELi2EN4cute5tupleIJNS5_1CILi128EEES8_NS7_ILi64EEEEEENS_6half_tEfNS_4arch4Sm80ELb1ELb0ELb1ELb0ELb0ELb0ELb0ELb0ELi2ELi4ELi4ELi4ELb0EEENS1_24CollectiveEpilogueBwdGQAISA_fSD_Li256ELb0ELb0EEENS1_25SingleTileBwdLPTSchedulerILb0ELi128ELb0EEEEEEEEEvNT_6ParamsE) ;  /* 0xffff736004007950 */ /* 0x000fec0003c3ffff */
        .type           $_ZN7cutlass13device_kernelIN5flash19enable_sm80_to_sm89INS1_16FlashAttnBwdSm80INS1_25CollectiveMainloopBwdSm80ILi2ELi2EN4cute5tupleIJNS5_1CILi128EEES8_NS7_ILi64EEEEEENS_6half_tEfNS_4arch4Sm80ELb1ELb0ELb1ELb0ELb0ELb0ELb0ELb0ELi2ELi4ELi4ELi4ELb0EEENS1_24CollectiveEpilogueBwdGQAISA_fSD_Li256ELb0ELb0EEENS1_25SingleTileBwdLPTSchedulerILb0ELi128ELb0EEEEEEEEEvNT_6ParamsE$_ZZN4cute13to_mixed_bitsINS_5tupleIJNS1_IJNS_1CILi4EEENS2_ILi8EEEEEENS2_ILi2EEENS2_ILi1EEEEEENS1_IJNS1_IJNS2_ILi128EEENS2_ILi0EEEEEES4_SA_EEENS1_IJNS1_IJiiEEEiSA_EEEEEDaRKT_RKT0_RKT1_ENKUlRKT_RKT0_RKT1_E_clIS5_SB_SD_EEDaSQ_ST_SW_,@function
        .size           $_ZN7cutlass13device_kernelIN5flash19enable_sm80_to_sm89INS1_16FlashAttnBwdSm80INS1_25CollectiveMainloopBwdSm80ILi2ELi2EN4cute5tupleIJNS5_1CILi128EEES8_NS7_ILi64EEEEEENS_6half_tEfNS_4arch4Sm80ELb1ELb0ELb1ELb0ELb0ELb0ELb0ELb0ELi2ELi4ELi4ELi4ELb0EEENS1_24CollectiveEpilogueBwdGQAISA_fSD_Li256ELb0ELb0EEENS1_25SingleTileBwdLPTSchedulerILb0ELi128ELb0EEEEEEEEEvNT_6ParamsE$_ZZN4cute13to_mixed_bitsINS_5tupleIJNS1_IJNS_1CILi4EEENS2_ILi8EEEEEENS2_ILi2EEENS2_ILi1EEEEEENS1_IJNS1_IJNS2_ILi128EEENS2_ILi0EEEEEES4_SA_EEENS1_IJNS1_IJiiEEEiSA_EEEEEDaRKT_RKT0_RKT1_ENKUlRKT_RKT0_RKT1_E_clIS5_SB_SD_EEDaSQ_ST_SW_,($_ZN7cutlass13device_kernelIN5flash19enable_sm80_to_sm89INS1_16FlashAttnBwdSm80INS1_25CollectiveMainloopBwdSm80ILi2ELi2EN4cute5tupleIJNS5_1CILi128EEES8_NS7_ILi64EEEEEENS_6half_tEfNS_4arch4Sm80ELb1ELb0ELb1ELb0ELb0ELb0ELb0ELb0ELi2ELi4ELi4ELi4ELb0EEENS1_24CollectiveEpilogueBwdGQAISA_fSD_Li256ELb0ELb0EEENS1_25SingleTileBwdLPTSchedulerILb0ELi128ELb0EEEEEEEEEvNT_6ParamsE$_ZZN4cute13to_mixed_bitsINS_5tupleIJNS1_IJNS_1CILi4EEENS2_ILi8EEEEEENS2_ILi2EEENS2_ILi1EEEEEENS1_IJNS1_IJNS2_ILi128EEENS2_ILi0EEEEEES4_SA_EEENS1_IJNS1_IJiiEEEiSA_EEEEEDaRKT_RKT0_RKT1_ENKUlRKT_RKT0_RKT1_E_clIS6_S4_iEEDaSQ_ST_SW_ - $_ZN7cutlass13device_kernelIN5flash19enable_sm80_to_sm89INS1_16FlashAttnBwdSm80INS1_25CollectiveMainloopBwdSm80ILi2ELi2EN4cute5tupleIJNS5_1CILi128EEES8_NS7_ILi64EEEEEENS_6half_tEfNS_4arch4Sm80ELb1ELb0ELb1ELb0ELb0ELb0ELb0ELb0ELi2ELi4ELi4ELi4ELb0EEENS1_24CollectiveEpilogueBwdGQAISA_fSD_Li256ELb0ELb0EEENS1_25SingleTileBwdLPTSchedulerILb0ELi128ELb0EEEEEEEEEvNT_6ParamsE$_ZZN4cute13to_mixed_bitsINS_5tupleIJNS1_IJNS_1CILi4EEENS2_ILi8EEEEEENS2_ILi2EEENS2_ILi1EEEEEENS1_IJNS1_IJNS2_ILi128EEENS2_ILi0EEEEEES4_SA_EEENS1_IJNS1_IJiiEEEiSA_EEEEEDaRKT_RKT0_RKT1_ENKUlRKT_RKT0_RKT1_E_clIS5_SB_SD_EEDaSQ_ST_SW_)
$_ZN7cutlass13device_kernelIN5flash19enable_sm80_to_sm89INS1_16FlashAttnBwdSm80INS1_25CollectiveMainloopBwdSm80ILi2ELi2EN4cute5tupleIJNS5_1CILi128EEES8_NS7_ILi64EEEEEENS_6half_tEfNS_4arch4Sm80ELb1ELb0ELb1ELb0ELb0ELb0ELb0ELb0ELi2ELi4ELi4ELi4ELb0EEENS1_24CollectiveEpilogueBwdGQAISA_fSD_Li256ELb0ELb0EEENS1_25SingleTileBwdLPTSchedulerILb0ELi128ELb0EEEEEEEEEvNT_6ParamsE$_ZZN4cute13to_mixed_bitsINS_5tupleIJNS1_IJNS_1CILi4EEENS2_ILi8EEEEEENS2_ILi2EEENS2_ILi1EEEEEENS1_IJNS1_IJNS2_ILi128EEENS2_ILi0EEEEEES4_SA_EEENS1_IJNS1_IJiiEEEiSA_EEEEEDaRKT_RKT0_RKT1_ENKUlRKT_RKT0_RKT1_E_clIS5_SB_SD_EEDaSQ_ST_SW_:
[----:B------:R-:W-:Y:S01]  /*8ca0*/  MOV R5, 0x0 ;  /* 0x0000000000057802 */ /* 0x000fe20000000f00 */
[----:B------:R-:W-:-:S05]  /*8cb0*/  IMAD.SHL.U32 R3, R3, 0x80, RZ ;  /* 0x0000008003037824 */ /* 0x000fca00078e00ff */
[----:B------:R-:W-:Y:S01]  /*8cc0*/  LOP3.LUT R3, R3, 0x180, RZ, 0xc0, !PT ;  /* 0x0000018003037812 */ /* 0x000fe200078ec0ff */
[----:B------:R-:W-:Y:S06]  /*8cd0*/  RET.REL.NODEC R4 `(_ZN7cutlass13device_kernelIN5flash19enable_sm80_to_sm89INS1_16FlashAttnBwdSm80INS1_25CollectiveMainloopBwdSm80ILi2ELi2EN4cute5tupleIJNS5_1CILi128EEES8_NS7_ILi64EEEEEENS_6half_tEfNS_4arch4Sm80ELb1ELb0ELb1ELb0ELb0ELb0ELb0ELb0ELi2ELi4ELi4ELi4ELb0EEENS1_24CollectiveEpilogueBwdGQAISA_fSD_Li256ELb0ELb0EEENS1_25SingleTileBwdLPTSchedulerILb0ELi128ELb0EEEEEEEEEvNT_6ParamsE) ;  /* 0xffff732004007950 */ /* 0x000fec0003c3ffff */
        .type           $_ZN7cutlass13device_kernelIN5flash19enable_sm80_to_sm89INS1_16FlashAttnBwdSm80INS1_25CollectiveMainloopBwdSm80ILi2ELi2EN4cute5tupleIJNS5_1CILi128EEES8_NS7_ILi64EEEEEENS_6half_tEfNS_4arch4Sm80ELb1ELb0ELb1ELb0ELb0ELb0ELb0ELb0ELi2ELi4ELi4ELi4ELb0EEENS1_24CollectiveEpilogueBwdGQAISA_fSD_Li256ELb0ELb0EEENS1_25SingleTileBwdLPTSchedulerILb0ELi128ELb0EEEEEEEEEvNT_6ParamsE$_ZZN4cute13to_mixed_bitsINS_5tupleIJNS1_IJNS_1CILi4EEENS2_ILi8EEEEEENS2_ILi2EEENS2_ILi1EEEEEENS1_IJNS1_IJNS2_ILi128EEENS2_ILi0EEEEEES4_SA_EEENS1_IJNS1_IJiiEEEiSA_EEEEEDaRKT_RKT0_RKT1_ENKUlRKT_RKT0_RKT1_E_clIS6_S4_iEEDaSQ_ST_SW_,@function
        .size           $_ZN7cutlass13device_kernelIN5flash19enable_sm80_to_sm89INS1_16FlashAttnBwdSm80INS1_25CollectiveMainloopBwdSm80ILi2ELi2EN4cute5tupleIJNS5_1CILi128EEES8_NS7_ILi64EEEEEENS_6half_tEfNS_4arch4Sm80ELb1ELb0ELb1ELb0ELb0ELb0ELb0ELb0ELi2ELi4ELi4ELi4ELb0EEENS1_24CollectiveEpilogueBwdGQAISA_fSD_Li256ELb0ELb0EEENS1_25SingleTileBwdLPTSchedulerILb0ELi128ELb0EEEEEEEEEvNT_6ParamsE$_ZZN4cute13to_mixed_bitsINS_5tupleIJNS1_IJNS_1CILi4EEENS2_ILi8EEEEEENS2_ILi2EEENS2_ILi1EEEEEENS1_IJNS1_IJNS2_ILi128EEENS2_ILi0EEEEEES4_SA_EEENS1_IJNS1_IJiiEEEiSA_EEEEEDaRKT_RKT0_RKT1_ENKUlRKT_RKT0_RKT1_E_clIS6_S4_iEEDaSQ_ST_SW_,($_ZN7cutlass13device_kernelIN5flash19enable_sm80_to_sm89INS1_16FlashAttnBwdSm80INS1_25CollectiveMainloopBwdSm80ILi2ELi2EN4cute5tupleIJNS5_1CILi128EEES8_NS7_ILi64EEEEEENS_6half_tEfNS_4arch4Sm80ELb1ELb0ELb1ELb0ELb0ELb0ELb0ELb0ELi2ELi4ELi4ELi4ELb0EEENS1_24CollectiveEpilogueBwdGQAISA_fSD_Li256ELb0ELb0EEENS1_25SingleTileBwdLPTSchedulerILb0ELi128ELb0EEEEEEEEEvNT_6ParamsE$_ZZN4cute13to_mixed_bitsINS_5tupleIJNS1_IJNS_1CILi4EEENS2_ILi8EEEEEES3_NS2_ILi1EEEEEENS1_IJNS1_IJNS2_ILi0EEENS2_ILi64EEEEEES8_S8_EEENS1_IJNS1_IJiiEEEiS8_EEEEEDaRKT_RKT0_RKT1_ENKUlDpRKT_E_clIJNS_9MixedBitsILj0ELj448EEENS2_ILj0EEESV_EEEDaSQ_ - $_ZN7cutlass13device_kernelIN5flash19enable_sm80_to_sm89INS1_16FlashAttnBwdSm80INS1_25CollectiveMainloopBwdSm80ILi2ELi2EN4cute5tupleIJNS5_1CILi128EEES8_NS7_ILi64EEEEEENS_6half_tEfNS_4arch4Sm80ELb1ELb0ELb1ELb0ELb0ELb0ELb0ELb0ELi2ELi4ELi4ELi4ELb0EEENS1_24CollectiveEpilogueBwdGQAISA_fSD_Li256ELb0ELb0EEENS1_25SingleTileBwdLPTSchedulerILb0ELi128ELb0EEEEEEEEEvNT_6ParamsE$_ZZN4cute13to_mixed_bitsINS_5tupleIJNS1_IJNS_1CILi4EEENS2_ILi8EEEEEENS2_ILi2EEENS2_ILi1EEEEEENS1_IJNS1_IJNS2_ILi128EEENS2_ILi0EEEEEES4_SA_EEENS1_IJNS1_IJiiEEEiSA_EEEEEDaRKT_RKT0_RKT1_ENKUlRKT_RKT0_RKT1_E_clIS6_S4_iEEDaSQ_ST_SW_)
$_ZN7cutlass13device_kernelIN5flash19enable_sm80_to_sm89INS1_16FlashAttnBwdSm80INS1_25CollectiveMainloopBwdSm80ILi2ELi2EN4cute5tupleIJNS5_1CILi128EEES8_NS7_ILi64EEEEEENS_6half_tEfNS_4arch4Sm80ELb1ELb0ELb1ELb0ELb0ELb0ELb0ELb0ELi2ELi4ELi4ELi4ELb0EEENS1_24CollectiveEpilogueBwdGQAISA_fSD_Li256ELb0ELb0EEENS1_25SingleTileBwdLPTSchedulerILb0ELi128ELb0EEEEEEEEEvNT_6ParamsE$_ZZN4cute13to_mixed_bitsINS_5tupleIJNS1_IJNS_1CILi4EEENS2_ILi8EEEEEENS2_ILi2EEENS2_ILi1EEEEEENS1_IJNS1_IJNS2_ILi128EEENS2_ILi0EEEEEES4_SA_EEENS1_IJNS1_IJiiEEEiSA_EEEEEDaRKT_RKT0_RKT1_ENKUlRKT_RKT0_RKT1_E_clIS6_S4_iEEDaSQ_ST_SW_:
[----:B------:R-:W-:Y:S01]  /*8ce0*/  IMAD.SHL.U32 R4, R7, 0x8, RZ ;  /* 0x0000000807047824 */ /* 0x000fe200078e00ff */
[----:B------:R-:W-:-:S04]  /*8cf0*/  MOV R7, 0x0 ;  /* 0x0000000000077802 */ /* 0x000fc80000000f00 */
[----:B------:R-:W-:Y:S01]  /*8d00*/  LOP3.LUT R4, R4, 0x8, RZ, 0xc0, !PT ;  /* 0x0000000804047812 */ /* 0x000fe200078ec0ff */
[----:B------:R-:W-:Y:S06]  /*8d10*/  RET.REL.NODEC R6 `(_ZN7cutlass13device_kernelIN5flash19enable_sm80_to_sm89INS1_16FlashAttnBwdSm80INS1_25CollectiveMainloopBwdSm80ILi2ELi2EN4cute5tupleIJNS5_1CILi128EEES8_NS7_ILi64EEEEEENS_6half_tEfNS_4arch4Sm80ELb1ELb0ELb1ELb0ELb0ELb0ELb0ELb0ELi2ELi4ELi4ELi4ELb0EEENS1_24CollectiveEpilogueBwdGQAISA_fSD_Li256ELb0ELb0EEENS1_25SingleTileBwdLPTSchedulerILb0ELi128ELb0EEEEEEEEEvNT_6ParamsE) ;  /* 0xffff72e006007950 */ /* 0x000fec0003c3ffff */
        .type           $_ZN7cutlass13device_kernelIN5flash19enable_sm80_to_sm89INS1_16FlashAttnBwdSm80INS1_25CollectiveMainloopBwdSm80ILi2ELi2EN4cute5tupleIJNS5_1CILi128EEES8_NS7_ILi64EEEEEENS_6half_tEfNS_4arch4Sm80ELb1ELb0ELb1ELb0ELb0ELb0ELb0ELb0ELi2ELi4ELi4ELi4ELb0EEENS1_24CollectiveEpilogueBwdGQAISA_fSD_Li256ELb0ELb0EEENS1_25SingleTileBwdLPTSchedulerILb0ELi128ELb0EEEEEEEEEvNT_6ParamsE$_ZZN4cute13to_mixed_bitsINS_5tupleIJNS1_IJNS_1CILi4EEENS2_ILi8EEEEEES3_NS2_ILi1EEEEEENS1_IJNS1_IJNS2_ILi0EEENS2_ILi64EEEEEES8_S8_EEENS1_IJNS1_IJiiEEEiS8_EEEEEDaRKT_RKT0_RKT1_ENKUlDpRKT_E_clIJNS_9MixedBitsILj0ELj448EEENS2_ILj0EEESV_EEEDaSQ_,@function
        .size           $_ZN7cutlass13device_kernelIN5flash19enable_sm80_to_sm89INS1_16FlashAttnBwdSm80INS1_25CollectiveMainloopBwdSm80ILi2ELi2EN4cute5tupleIJNS5_1CILi128EEES8_NS7_ILi64EEEEEENS_6half_tEfNS_4arch4Sm80ELb1ELb0ELb1ELb0ELb0ELb0ELb0ELb0ELi2ELi4ELi4ELi4ELb0EEENS1_24CollectiveEpilogueBwdGQAISA_fSD_Li256ELb0ELb0EEENS1_25SingleTileBwdLPTSchedulerILb0ELi128ELb0EEEEEEEEEvNT_6ParamsE$_ZZN4cute13to_mixed_bitsINS_5tupleIJNS1_IJNS_1CILi4EEENS2_ILi8EEEEEES3_NS2_ILi1EEEEEENS1_IJNS1_IJNS2_ILi0EEENS2_ILi64EEEEEES8_S8_EEENS1_IJNS1_IJiiEEEiS8_EEEEEDaRKT_RKT0_RKT1_ENKUlDpRKT_E_clIJNS_9MixedBitsILj0ELj448EEENS2_ILj0EEESV_EEEDaSQ_,($_ZN7cutlass13device_kernelIN5flash19enable_sm80_to_sm89INS1_16FlashAttnBwdSm80INS1_25CollectiveMainloopBwdSm80ILi2ELi2EN4cute5tupleIJNS5_1CILi128EEES8_NS7_ILi64EEEEEENS_6half_tEfNS_4arch4Sm80ELb1ELb0ELb1ELb0ELb0ELb0ELb0ELb0ELi2ELi4ELi4ELi4ELb0EEENS1_24CollectiveEpilogueBwdGQAISA_fSD_Li256ELb0ELb0EEENS1_25SingleTileBwdLPTSchedulerILb0ELi128ELb0EEEEEEEEEvNT_6ParamsE$_ZZN4cute13to_mixed_bitsINS_5tupleIJNS1_IJNS_1CILi4EEENS2_ILi8EEEEEES3_NS2_ILi1EEEEEENS1_IJNS1_IJNS2_ILi0EEENS2_ILi64EEEEEES8_S8_EEENS1_IJNS1_IJiiEEEiS8_EEEEEDaRKT_RKT0_RKT1_ENKUlRKT_RKT0_RKT1_E_clIS5_SA_SC_EEDaSP_SS_SV_ - $_ZN7cutlass13device_kernelIN5flash19enable_sm80_to_sm89INS1_16FlashAttnBwdSm80INS1_25CollectiveMainloopBwdSm80ILi2ELi2EN4cute5tupleIJNS5_1CILi128EEES8_NS7_ILi64EEEEEENS_6half_tEfNS_4arch4Sm80ELb1ELb0ELb1ELb0ELb0ELb0ELb0ELb0ELi2ELi4ELi4ELi4ELb0EEENS1_24CollectiveEpilogueBwdGQAISA_fSD_Li256ELb0ELb0EEENS1_25SingleTileBwdLPTSchedulerILb0ELi128ELb0EEEEEEEEEvNT_6ParamsE$_ZZN4cute13to_mixed_bitsINS_5tupleIJNS1_IJNS_1CILi4EEENS2_ILi8EEEEEES3_NS2_ILi1EEEEEENS1_IJNS1_IJNS2_ILi0EEENS2_ILi64EEEEEES8_S8_EEENS1_IJNS1_IJiiEEEiS8_EEEEEDaRKT_RKT0_RKT1_ENKUlDpRKT_E_clIJNS_9MixedBitsILj0ELj448EEENS2_ILj0EEESV_EEEDaSQ_)
$_ZN7cutlass13device_kernelIN5flash19enable_sm80_to_sm89INS1_16FlashAttnBwdSm80INS1_25CollectiveMainloopBwdSm80ILi2ELi2EN4cute5tupleIJNS5_1CILi128EEES8_NS7_ILi64EEEEEENS_6half_tEfNS_4arch4Sm80ELb1ELb0ELb1ELb0ELb0ELb0ELb0ELb0ELi2ELi4ELi4ELi4ELb0EEENS1_24CollectiveEpilogueBwdGQAISA_fSD_Li256ELb0ELb0EEENS1_25SingleTileBwdLPTSchedulerILb0ELi128ELb0EEEEEEEEEvNT_6ParamsE$_ZZN4cute13to_mixed_bitsINS_5tupleIJNS1_IJNS_1CILi4EEENS2_ILi8EEEEEES3_NS2_ILi1EEEEEENS1_IJNS1_IJNS2_ILi0EEENS2_ILi64EEEEEES8_S8_EEENS1_IJNS1_IJiiEEEiS8_EEEEEDaRKT_RKT0_RKT1_ENKUlDpRKT_E_clIJNS_9MixedBitsILj0ELj448EEENS2_ILj0EEESV_EEEDaSQ_:
[----:B------:R-:W-:Y:S02]  /*8d20*/  MOV R5, 0x0 ;  /* 0x0000000000057802 */ /* 0x000fe40000000f00 */
[----:B------:R-:W-:Y:S02]  /*8d30*/  LOP3.LUT R29, R29, 0x1c0, RZ, 0xc0, !PT ;  /* 0x000001c01d1d7812 */ /* 0x000fe400078ec0ff */
[----:B------:R-:W-:Y:S05]  /*8d40*/  RET.REL.NODEC R4 `(_ZN7cutlass13device_kernelIN5flash19enable_sm80_to_sm89INS1_16FlashAttnBwdSm80INS1_25CollectiveMainloopBwdSm80ILi2ELi2EN4cute5tupleIJNS5_1CILi128EEES8_NS7_ILi64EEEEEENS_6half_tEfNS_4arch4Sm80ELb1ELb0ELb1ELb0ELb0ELb0ELb0ELb0ELi2ELi4ELi4ELi4ELb0EEENS1_24CollectiveEpilogueBwdGQAISA_fSD_Li256ELb0ELb0EEENS1_25SingleTileBwdLPTSchedulerILb0ELi128ELb0EEEEEEEEEvNT_6ParamsE) ;  /* 0xffff72b004007950 */ /* 0x000fea0003c3ffff */
        .type           $_ZN7cutlass13device_kernelIN5flash19enable_sm80_to_sm89INS1_16FlashAttnBwdSm80INS1_25CollectiveMainloopBwdSm80ILi2ELi2EN4cute5tupleIJNS5_1CILi128EEES8_NS7_ILi64EEEEEENS_6half_tEfNS_4arch4Sm80ELb1ELb0ELb1ELb0ELb0ELb0ELb0ELb0ELi2ELi4ELi4ELi4ELb0EEENS1_24CollectiveEpilogueBwdGQAISA_fSD_Li256ELb0ELb0EEENS1_25SingleTileBwdLPTSchedulerILb0ELi128ELb0EEEEEEEEEvNT_6ParamsE$_ZZN4cute13to_mixed_bitsINS_5tupleIJNS1_IJNS_1CILi4EEENS2_ILi8EEEEEES3_NS2_ILi1EEEEEENS1_IJNS1_IJNS2_ILi0EEENS2_ILi64EEEEEES8_S8_EEENS1_IJNS1_IJiiEEEiS8_EEEEEDaRKT_RKT0_RKT1_ENKUlRKT_RKT0_RKT1_E_clIS5_SA_SC_EEDaSP_SS_SV_,@function
        .size           $_ZN7cutlass13device_kernelIN5flash19enable_sm80_to_sm89INS1_16FlashAttnBwdSm80INS1_25CollectiveMainloopBwdSm80ILi2ELi2EN4cute5tupleIJNS5_1CILi128EEES8_NS7_ILi64EEEEEENS_6half_tEfNS_4arch4Sm80ELb1ELb0ELb1ELb0ELb0ELb0ELb0ELb0ELi2ELi4ELi4ELi4ELb0EEENS1_24CollectiveEpilogueBwdGQAISA_fSD_Li256ELb0ELb0EEENS1_25SingleTileBwdLPTSchedulerILb0ELi128ELb0EEEEEEEEEvNT_6ParamsE$_ZZN4cute13to_mixed_bitsINS_5tupleIJNS1_IJNS_1CILi4EEENS2_ILi8EEEEEES3_NS2_ILi1EEEEEENS1_IJNS1_IJNS2_ILi0EEENS2_ILi64EEEEEES8_S8_EEENS1_IJNS1_IJiiEEEiS8_EEEEEDaRKT_RKT0_RKT1_ENKUlRKT_RKT0_RKT1_E_clIS5_SA_SC_EEDaSP_SS_SV_,($_ZN7cutlass13device_kernelIN5flash19enable_sm80_to_sm89INS1_16FlashAttnBwdSm80INS1_25CollectiveMainloopBwdSm80ILi2ELi2EN4cute5tupleIJNS5_1CILi128EEES8_NS7_ILi64EEEEEENS_6half_tEfNS_4arch4Sm80ELb1ELb0ELb1ELb0ELb0ELb0ELb0ELb0ELi2ELi4ELi4ELi4ELb0EEENS1_24CollectiveEpilogueBwdGQAISA_fSD_Li256ELb0ELb0EEENS1_25SingleTileBwdLPTSchedulerILb0ELi128ELb0EEEEEEEEEvNT_6ParamsE$_ZZN4cute13to_mixed_bitsINS_5tupleIJNS1_IJNS_1CILi4EEENS2_ILi8EEEEEES3_NS2_ILi1EEEEEENS1_IJNS1_IJNS2_ILi128EEENS2_ILi0EEEEEENS2_ILi16EEES9_EEENS1_IJNS1_IJiiEEEiS9_EEEEEDaRKT_RKT0_RKT1_ENKUlDpRKT_E_clIJNS_9MixedBitsILj0ELj384EEENSU_ILj0ELj48EEENS2_ILj0EEEEEEDaSR_ - $_ZN7cutlass13device_kernelIN5flash19enable_sm80_to_sm89INS1_16FlashAttnBwdSm80INS1_25CollectiveMainloopBwdSm80ILi2ELi2EN4cute5tupleIJNS5_1CILi128EEES8_NS7_ILi64EEEEEENS_6half_tEfNS_4arch4Sm80ELb1ELb0ELb1ELb0ELb0ELb0ELb0ELb0ELi2ELi4ELi4ELi4ELb0EEENS1_24CollectiveEpilogueBwdGQAISA_fSD_Li256ELb0ELb0EEENS1_25SingleTileBwdLPTSchedulerILb0ELi128ELb0EEEEEEEEEvNT_6ParamsE$_ZZN4cute13to_mixed_bitsINS_5tupleIJNS1_IJNS_1CILi4EEENS2_ILi8EEEEEES3_NS2_ILi1EEEEEENS1_IJNS1_IJNS2_ILi0EEENS2_ILi64EEEEEES8_S8_EEENS1_IJNS1_IJiiEEEiS8_EEEEEDaRKT_RKT0_RKT1_ENKUlRKT_RKT0_RKT1_E_clIS5_SA_SC_EEDaSP_SS_SV_)
$_ZN7cutlass13device_kernelIN5flash19enable_sm80_to_sm89INS1_16FlashAttnBwdSm80INS1_25CollectiveMainloopBwdSm80ILi2ELi2EN4cute5tupleIJNS5_1CILi128EEES8_NS7_ILi64EEEEEENS_6half_tEfNS_4arch4Sm80ELb1ELb0ELb1ELb0ELb0ELb0ELb0ELb0ELi2ELi4ELi4ELi4ELb0EEENS1_24CollectiveEpilogueBwdGQAISA_fSD_Li256ELb0ELb0EEENS1_25SingleTileBwdLPTSchedulerILb0ELi128ELb0EEEEEEEEEvNT_6ParamsE$_ZZN4cute13to_mixed_bitsINS_5tupleIJNS1_IJNS_1CILi4EEENS2_ILi8EEEEEES3_NS2_ILi1EEEEEENS1_IJNS1_IJNS2_ILi0EEENS2_ILi64EEEEEES8_S8_EEENS1_IJNS1_IJiiEEEiS8_EEEEEDaRKT_RKT0_RKT1_ENKUlRKT_RKT0_RKT1_E_clIS5_SA_SC_EEDaSP_SS_SV_:
[----:B------:R-:W-:Y:S01]  /*8d50*/  MOV R7, 0x0 ;  /* 0x0000000000077802 */ /* 0x000fe20000000f00 */
[----:B------:R-:W-:-:S05]  /*8d60*/  IMAD.SHL.U32 R4, R34, 0x40, RZ ;  /* 0x0000004022047824 */ /* 0x000fca00078e00ff */
[----:B------:R-:W-:Y:S01]  /*8d70*/  LOP3.LUT R4, R4, 0x1c0, RZ, 0xc0, !PT ;  /* 0x000001c004047812 */ /* 0x000fe200078ec0ff */
[----:B------:R-:W-:Y:S06]  /*8d80*/  RET.REL.NODEC R6 `(_ZN7cutlass13device_kernelIN5flash19enable_sm80_to_sm89INS1_16FlashAttnBwdSm80INS1_25CollectiveMainloopBwdSm80ILi2ELi2EN4cute5tupleIJNS5_1CILi128EEES8_NS7_ILi64EEEEEENS_6half_tEfNS_4arch4Sm80ELb1ELb0ELb1ELb0ELb0ELb0ELb0ELb0ELi2ELi4ELi4ELi4ELb0EEENS1_24CollectiveEpilogueBwdGQAISA_fSD_Li256ELb0ELb0EEENS1_25SingleTileBwdLPTSchedulerILb0ELi128ELb0EEEEEEEEEvNT_6ParamsE) ;  /* 0xffff727006007950 */ /* 0x000fec0003c3ffff */
        .type           $_ZN7cutlass13device_kernelIN5flash19enable_sm80_to_sm89INS1_16FlashAttnBwdSm80INS1_25CollectiveMainloopBwdSm80ILi2ELi2EN4cute5tupleIJNS5_1CILi128EEES8_NS7_ILi64EEEEEENS_6half_tEfNS_4arch4Sm80ELb1ELb0ELb1ELb0ELb0ELb0ELb0ELb0ELi2ELi4ELi4ELi4ELb0EEENS1_24CollectiveEpilogueBwdGQAISA_fSD_Li256ELb0ELb0EEENS1_25SingleTileBwdLPTSchedulerILb0ELi128ELb0EEEEEEEEEvNT_6ParamsE$_ZZN4cute13to_mixed_bitsINS_5tupleIJNS1_IJNS_1CILi4EEENS2_ILi8EEEEEES3_NS2_ILi1EEEEEENS1_IJNS1_IJNS2_ILi128EEENS2_ILi0EEEEEENS2_ILi16EEES9_EEENS1_IJNS1_IJiiEEEiS9_EEEEEDaRKT_RKT0_RKT1_ENKUlDpRKT_E_clIJNS_9MixedBitsILj0ELj384EEENSU_ILj0ELj48EEENS2_ILj0EEEEEEDaSR_,@function
        .size           $_ZN7cutlass13device_kernelIN5flash19enable_sm80_to_sm89INS1_16FlashAttnBwdSm80INS1_25CollectiveMainloopBwdSm80ILi2ELi2EN4cute5tupleIJNS5_1CILi128EEES8_NS7_ILi64EEEEEENS_6half_tEfNS_4arch4Sm80ELb1ELb0ELb1ELb0ELb0ELb0ELb0ELb0ELi2ELi4ELi4ELi4ELb0EEENS1_24CollectiveEpilogueBwdGQAISA_fSD_Li256ELb0ELb0EEENS1_25SingleTileBwdLPTSchedulerILb0ELi128ELb0EEEEEEEEEvNT_6ParamsE$_ZZN4cute13to_mixed_bitsINS_5tupleIJNS1_IJNS_1CILi4EEENS2_ILi8EEEEEES3_NS2_ILi1EEEEEENS1_IJNS1_IJNS2_ILi128EEENS2_ILi0EEEEEENS2_ILi16EEES9_EEENS1_IJNS1_IJiiEEEiS9_EEEEEDaRKT_RKT0_RKT1_ENKUlDpRKT_E_clIJNS_9MixedBitsILj0ELj384EEENSU_ILj0ELj48EEENS2_ILj0EEEEEEDaSR_,($_ZN7cutlass13device_kernelIN5flash19enable_sm80_to_sm89INS1_16FlashAttnBwdSm80INS1_25CollectiveMainloopBwdSm80ILi2ELi2EN4cute5tupleIJNS5_1CILi128EEES8_NS7_ILi64EEEEEENS_6half_tEfNS_4arch4Sm80ELb1ELb0ELb1ELb0ELb0ELb0ELb0ELb0ELi2ELi4ELi4ELi4ELb0EEENS1_24CollectiveEpilogueBwdGQAISA_fSD_Li256ELb0ELb0EEENS1_25SingleTileBwdLPTSchedulerILb0ELi128ELb0EEEEEEEEEvNT_6ParamsE$_ZZN4cute13to_mixed_bitsINS_5tupleIJNS1_IJNS_1CILi4EEENS2_ILi8EEEEEES3_NS2_ILi1EEEEEENS1_IJNS1_IJNS2_ILi128EEENS2_ILi0EEEEEENS2_ILi16EEES9_EEENS1_IJNS1_IJiiEEEiS9_EEEEEDaRKT_RKT0_RKT1_ENKUlRKT_RKT0_RKT1_E_clIS3_SB_iEEDaSQ_ST_SW_ - $_ZN7cutlass13device_kernelIN5flash19enable_sm80_to_sm89INS1_16FlashAttnBwdSm80INS1_25CollectiveMainloopBwdSm80ILi2ELi2EN4cute5tupleIJNS5_1CILi128EEES8_NS7_ILi64EEEEEENS_6half_tEfNS_4arch4Sm80ELb1ELb0ELb1ELb0ELb0ELb0ELb0ELb0ELi2ELi4ELi4ELi4ELb0EEENS1_24CollectiveEpilogueBwdGQAISA_fSD_Li256ELb0ELb0EEENS1_25SingleTileBwdLPTSchedulerILb0ELi128ELb0EEEEEEEEEvNT_6ParamsE$_ZZN4cute13to_mixed_bitsINS_5tupleIJNS1_IJNS_1CILi4EEENS2_ILi8EEEEEES3_NS2_ILi1EEEEEENS1_IJNS1_IJNS2_ILi128EEENS2_ILi0EEEEEENS2_ILi16EEES9_EEENS1_IJNS1_IJiiEEEiS9_EEEEEDaRKT_RKT0_RKT1_ENKUlDpRKT_E_clIJNS_9MixedBitsILj0ELj384EEENSU_ILj0ELj48EEENS2_ILj0EEEEEEDaSR_)
$_ZN7cutlass13device_kernelIN5flash19enable_sm80_to_sm89INS1_16FlashAttnBwdSm80INS1_25CollectiveMainloopBwdSm80ILi2ELi2EN4cute5tupleIJNS5_1CILi128EEES8_NS7_ILi64EEEEEENS_6half_tEfNS_4arch4Sm80ELb1ELb0ELb1ELb0ELb0ELb0ELb0ELb0ELi2ELi4ELi4ELi4ELb0EEENS1_24CollectiveEpilogueBwdGQAISA_fSD_Li256ELb0ELb0EEENS1_25SingleTileBwdLPTSchedulerILb0ELi128ELb0EEEEEEEEEvNT_6ParamsE$_ZZN4cute13to_mixed_bitsINS_5tupleIJNS1_IJNS_1CILi4EEENS2_ILi8EEEEEES3_NS2_ILi1EEEEEENS1_IJNS1_IJNS2_ILi128EEENS2_ILi0EEEEEENS2_ILi16EEES9_EEENS1_IJNS1_IJiiEEEiS9_EEEEEDaRKT_RKT0_RKT1_ENKUlDpRKT_E_clIJNS_9MixedBitsILj0ELj384EEENSU_ILj0ELj48EEENS2_ILj0EEEEEEDaSR_:
[----:B------:R-:W-:Y:S01]  /*8d90*/  LOP3.LUT R12, R7, 0x30, RZ, 0xc0, !PT ;  /* 0x00000030070c7812 */ /* 0x000fe200078ec0ff */
[----:B------:R-:W-:-:S03]  /*8da0*/  IMAD.MOV.U32 R7, RZ, RZ, 0x0 ;  /* 0x00000000ff077424 */ /* 0x000fc600078e00ff */
[----:B------:R-:W-:Y:S01]  /*8db0*/  LOP3.LUT R3, R12, 0x1b0, R3, 0x78, !PT ;  /* 0x000001b00c037812 */ /* 0x000fe200078e7803 */
[----:B------:R-:W-:Y:S06]  /*8dc0*/  RET.REL.NODEC R6 `(_ZN7cutlass13device_kernelIN5flash19enable_sm80_to_sm89INS1_16FlashAttnBwdSm80INS1_25CollectiveMainloopBwdSm80ILi2ELi2EN4cute5tupleIJNS5_1CILi128EEES8_NS7_ILi64EEEEEENS_6half_tEfNS_4arch4Sm80ELb1ELb0ELb1ELb0ELb0ELb0ELb0ELb0ELi2ELi4ELi4ELi4ELb0EEENS1_24CollectiveEpilogueBwdGQAISA_fSD_Li256ELb0ELb0EEENS1_25SingleTileBwdLPTSchedulerILb0ELi128ELb0EEEEEEEEEvNT_6ParamsE) ;  /* 0xffff723006007950 */ /* 0x000fec0003c3ffff */
        .type           $_ZN7cutlass13device_kernelIN5flash19enable_sm80_to_sm89INS1_16FlashAttnBwdSm80INS1_25CollectiveMainloopBwdSm80ILi2ELi2EN4cute5tupleIJNS5_1CILi128EEES8_NS7_ILi64EEEEEENS_6half_tEfNS_4arch4Sm80ELb1ELb0ELb1ELb0ELb0ELb0ELb0ELb0ELi2ELi4ELi4ELi4ELb0EEENS1_24CollectiveEpilogueBwdGQAISA_fSD_Li256ELb0ELb0EEENS1_25SingleTileBwdLPTSchedulerILb0ELi128ELb0EEEEEEEEEvNT_6ParamsE$_ZZN4cute13to_mixed_bitsINS_5tupleIJNS1_IJNS_1CILi4EEENS2_ILi8EEEEEES3_NS2_ILi1EEEEEENS1_IJNS1_IJNS2_ILi128EEENS2_ILi0EEEEEENS2_ILi16EEES9_EEENS1_IJNS1_IJiiEEEiS9_EEEEEDaRKT_RKT0_RKT1_ENKUlRKT_RKT0_RKT1_E_clIS3_SB_iEEDaSQ_ST_SW_,@function
        .size           $_ZN7cutlass13device_kernelIN5flash19enable_sm80_to_sm89INS1_16FlashAttnBwdSm80INS1_25CollectiveMainloopBwdSm80ILi2ELi2EN4cute5tupleIJNS5_1CILi128EEES8_NS7_ILi64EEEEEENS_6half_tEfNS_4arch4Sm80ELb1ELb0ELb1ELb0ELb0ELb0ELb0ELb0ELi2ELi4ELi4ELi4ELb0EEENS1_24CollectiveEpilogueBwdGQAISA_fSD_Li256ELb0ELb0EEENS1_25SingleTileBwdLPTSchedulerILb0ELi128ELb0EEEEEEEEEvNT_6ParamsE$_ZZN4cute13to_mixed_bitsINS_5tupleIJNS1_IJNS_1CILi4EEENS2_ILi8EEEEEES3_NS2_ILi1EEEEEENS1_IJNS1_IJNS2_ILi128EEENS2_ILi0EEEEEENS2_ILi16EEES9_EEENS1_IJNS1_IJiiEEEiS9_EEEEEDaRKT_RKT0_RKT1_ENKUlRKT_RKT0_RKT1_E_clIS3_SB_iEEDaSQ_ST_SW_,($_ZN7cutlass13device_kernelIN5flash19enable_sm80_to_sm89INS1_16FlashAttnBwdSm80INS1_25CollectiveMainloopBwdSm80ILi2ELi2EN4cute5tupleIJNS5_1CILi128EEES8_NS7_ILi64EEEEEENS_6half_tEfNS_4arch4Sm80ELb1ELb0ELb1ELb0ELb0ELb0ELb0ELb0ELi2ELi4ELi4ELi4ELb0EEENS1_24CollectiveEpilogueBwdGQAISA_fSD_Li256ELb0ELb0EEENS1_25SingleTileBwdLPTSchedulerILb0ELi128ELb0EEEEEEEEEvNT_6ParamsE$_ZZN4cute13to_mixed_bitsINS_5tupleIJNS1_IJNS_1CILi4EEENS2_ILi8EEEEEES3_NS2_ILi1EEEEEENS1_IJNS1_IJNS2_ILi128EEENS2_ILi0EEEEEENS2_ILi16EEES9_EEENS1_IJNS1_IJiiEEEiS9_EEEEEDaRKT_RKT0_RKT1_ENKUlRKT_RKT0_RKT1_E_clIS5_SA_SD_EEDaSQ_ST_SW_ - $_ZN7cutlass13device_kernelIN5flash19enable_sm80_to_sm89INS1_16FlashAttnBwdSm80INS1_25CollectiveMainloopBwdSm80ILi2ELi2EN4cute5tupleIJNS5_1CILi128EEES8_NS7_ILi64EEEEEENS_6half_tEfNS_4arch4Sm80ELb1ELb0ELb1ELb0ELb0ELb0ELb0ELb0ELi2ELi4ELi4ELi4ELb0EEENS1_24CollectiveEpilogueBwdGQAISA_fSD_Li256ELb0ELb0EEENS1_25SingleTileBwdLPTSchedulerILb0ELi128ELb0EEEEEEEEEvNT_6ParamsE$_ZZN4cute13to_mixed_bitsINS_5tupleIJNS1_IJNS_1CILi4EEENS2_ILi8EEEEEES3_NS2_ILi1EEEEEENS1_IJNS1_IJNS2_ILi128EEENS2_ILi0EEEEEENS2_ILi16EEES9_EEENS1_IJNS1_IJiiEEEiS9_EEEEEDaRKT_RKT0_RKT1_ENKUlRKT_RKT0_RKT1_E_clIS3_SB_iEEDaSQ_ST_SW_)
$_ZN7cutlass13device_kernelIN5flash19enable_sm80_to_sm89INS1_16FlashAttnBwdSm80INS1_25CollectiveMainloopBwdSm80ILi2ELi2EN4cute5tupleIJNS5_1CILi128EEES8_NS7_ILi64EEEEEENS_6half_tEfNS_4arch4Sm80ELb1ELb0ELb1ELb0ELb0ELb0ELb0ELb0ELi2ELi4ELi4ELi4ELb0EEENS1_24CollectiveEpilogueBwdGQAISA_fSD_Li256ELb0ELb0EEENS1_25SingleTileBwdLPTSchedulerILb0ELi128ELb0EEEEEEEEEvNT_6ParamsE$_ZZN4cute13to_mixed_bitsINS_5tupleIJNS1_IJNS_1CILi4EEENS2_ILi8EEEEEES3_NS2_ILi1EEEEEENS1_IJNS1_IJNS2_ILi128EEENS2_ILi0EEEEEENS2_ILi16EEES9_EEENS1_IJNS1_IJiiEEEiS9_EEEEEDaRKT_RKT0_RKT1_ENKUlRKT_RKT0_RKT1_E_clIS3_SB_iEEDaSQ_ST_SW_:
[----:B------:R-:W-:Y:S01]  /*8dd0*/  MOV R13, 0x0 ;  /* 0x00000000000d7802 */ /* 0x000fe20000000f00 */
[----:B------:R-:W-:-:S05]  /*8de0*/  IMAD.SHL.U32 R6, R7, 0x10, RZ ;  /* 0x0000001007067824 */ /* 0x000fca00078e00ff */
[----:B------:R-:W-:Y:S01]  /*8df0*/  LOP3.LUT R6, R6, 0x30, RZ, 0xc0, !PT ;  /* 0x0000003006067812 */ /* 0x000fe200078ec0ff */
[----:B------:R-:W-:Y:S06]  /*8e00*/  RET.REL.NODEC R12 `(_ZN7cutlass13device_kernelIN5flash19enable_sm80_to_sm89INS1_16FlashAttnBwdSm80INS1_25CollectiveMainloopBwdSm80ILi2ELi2EN4cute5tupleIJNS5_1CILi128EEES8_NS7_ILi64EEEEEENS_6half_tEfNS_4arch4Sm80ELb1ELb0ELb1ELb0ELb0ELb0ELb0ELb0ELi2ELi4ELi4ELi4ELb0EEENS1_24CollectiveEpilogueBwdGQAISA_fSD_Li256ELb0ELb0EEENS1_25SingleTileBwdLPTSchedulerILb0ELi128ELb0EEEEEEEEEvNT_6ParamsE) ;  /* 0xffff71f00c007950 */ /* 0x000fec0003c3ffff */
        .type           $_ZN7cutlass13device_kernelIN5flash19enable_sm80_to_sm89INS1_16FlashAttnBwdSm80INS1_25CollectiveMainloopBwdSm80ILi2ELi2EN4cute5tupleIJNS5_1CILi128EEES8_NS7_ILi64EEEEEENS_6half_tEfNS_4arch4Sm80ELb1ELb0ELb1ELb0ELb0ELb0ELb0ELb0ELi2ELi4ELi4ELi4ELb0EEENS1_24CollectiveEpilogueBwdGQAISA_fSD_Li256ELb0ELb0EEENS1_25SingleTileBwdLPTSchedulerILb0ELi128ELb0EEEEEEEEEvNT_6ParamsE$_ZZN4cute13to_mixed_bitsINS_5tupleIJNS1_IJNS_1CILi4EEENS2_ILi8EEEEEES3_NS2_ILi1EEEEEENS1_IJNS1_IJNS2_ILi128EEENS2_ILi0EEEEEENS2_ILi16EEES9_EEENS1_IJNS1_IJiiEEEiS9_EEEEEDaRKT_RKT0_RKT1_ENKUlRKT_RKT0_RKT1_E_clIS5_SA_SD_EEDaSQ_ST_SW_,@function
        .size           $_ZN7cutlass13device_kernelIN5flash19enable_sm80_to_sm89INS1_16FlashAttnBwdSm80INS1_25CollectiveMainloopBwdSm80ILi2ELi2EN4cute5tupleIJNS5_1CILi128EEES8_NS7_ILi64EEEEEENS_6half_tEfNS_4arch4Sm80ELb1ELb0ELb1ELb0ELb0ELb0ELb0ELb0ELi2ELi4ELi4ELi4ELb0EEENS1_24CollectiveEpilogueBwdGQAISA_fSD_Li256ELb0ELb0EEENS1_25SingleTileBwdLPTSchedulerILb0ELi128ELb0EEEEEEEEEvNT_6ParamsE$_ZZN4cute13to_mixed_bitsINS_5tupleIJNS1_IJNS_1CILi4EEENS2_ILi8EEEEEES3_NS2_ILi1EEEEEENS1_IJNS1_IJNS2_ILi128EEENS2_ILi0EEEEEENS2_ILi16EEES9_EEENS1_IJNS1_IJiiEEEiS9_EEEEEDaRKT_RKT0_RKT1_ENKUlRKT_RKT0_RKT1_E_clIS5_SA_SD_EEDaSQ_ST_SW_,($_ZN7cutlass13device_kernelIN5flash19enable_sm80_to_sm89INS1_16FlashAttnBwdSm80INS1_25CollectiveMainloopBwdSm80ILi2ELi2EN4cute5tupleIJNS5_1CILi128EEES8_NS7_ILi64EEEEEENS_6half_tEfNS_4arch4Sm80ELb1ELb0ELb1ELb0ELb0ELb0ELb0ELb0ELi2ELi4ELi4ELi4ELb0EEENS1_24CollectiveEpilogueBwdGQAISA_fSD_Li256ELb0ELb0EEENS1_25SingleTileBwdLPTSchedulerILb0ELi128ELb0EEEEEEEEEvNT_6ParamsE$_ZZN4cute14logical_divideINS_5tupleIJNS1_IJNS_1CILi8EEENS2_ILi1EEEEEENS1_IJNS2_ILi2EEEEEEEEENS1_IJNS1_IJS4_NS2_ILi0EEEEEENS1_IJiEEEEEENS1_IJS5_NS_6LayoutIS4_S9_EEEEEEEDaRKNSD_IT_T0_EERKT1_ENKUlRKT_RKT0_E_clINSD_IS7_SB_EESE_EEDaSQ_ST_ - $_ZN7cutlass13device_kernelIN5flash19enable_sm80_to_sm89INS1_16FlashAttnBwdSm80INS1_25CollectiveMainloopBwdSm80ILi2ELi2EN4cute5tupleIJNS5_1CILi128EEES8_NS7_ILi64EEEEEENS_6half_tEfNS_4arch4Sm80ELb1ELb0ELb1ELb0ELb0ELb0ELb0ELb0ELi2ELi4ELi4ELi4ELb0EEENS1_24CollectiveEpilogueBwdGQAISA_fSD_Li256ELb0ELb0EEENS1_25SingleTileBwdLPTSchedulerILb0ELi128ELb0EEEEEEEEEvNT_6ParamsE$_ZZN4cute13to_mixed_bitsINS_5tupleIJNS1_IJNS_1CILi4EEENS2_ILi8EEEEEES3_NS2_ILi1EEEEEENS1_IJNS1_IJNS2_ILi128EEENS2_ILi0EEEEEENS2_ILi16EEES9_EEENS1_IJNS1_IJiiEEEiS9_EEEEEDaRKT_RKT0_RKT1_ENKUlRKT_RKT0_RKT1_E_clIS5_SA_SD_EEDaSQ_ST_SW_)
$_ZN7cutlass13device_kernelIN5flash19enable_sm80_to_sm89INS1_16FlashAttnBwdSm80INS1_25CollectiveMainloopBwdSm80ILi2ELi2EN4cute5tupleIJNS5_1CILi128EEES8_NS7_ILi64EEEEEENS_6half_tEfNS_4arch4Sm80ELb1ELb0ELb1ELb0ELb0ELb0ELb0ELb0ELi2ELi4ELi4ELi4ELb0EEENS1_24CollectiveEpilogueBwdGQAISA_fSD_Li256ELb0ELb0EEENS1_25SingleTileBwdLPTSchedulerILb0ELi128ELb0EEEEEEEEEvNT_6ParamsE$_ZZN4cute13to_mixed_bitsINS_5tupleIJNS1_IJNS_1CILi4EEENS2_ILi8EEEEEES3_NS2_ILi1EEEEEENS1_IJNS1_IJNS2_ILi128EEENS2_ILi0EEEEEENS2_ILi16EEES9_EEENS1_IJNS1_IJiiEEEiS9_EEEEEDaRKT_RKT0_RKT1_ENKUlRKT_RKT0_RKT1_E_clIS5_SA_SD_EEDaSQ_ST_SW_:
[----:B------:R-:W-:Y:S01]  /*8e10*/  MOV R12, R6 ;  /* 0x00000006000c7202 */ /* 0x000fe20000000f00 */
[----:B------:R-:W-:Y:S02]  /*8e20*/  IMAD.MOV.U32 R13, RZ, RZ, 0x0 ;  /* 0x00000000ff0d7424 */ /* 0x000fe400078e00ff */
[----:B------:R-:W-:-:S05]  /*8e30*/  IMAD.SHL.U32 R3, R35, 0x80, RZ ;  /* 0x0000008023037824 */ /* 0x000fca00078e00ff */
[----:B------:R-:W-:Y:S01]  /*8e40*/  LOP3.LUT R3, R3, 0x180, RZ, 0xc0, !PT ;  /* 0x0000018003037812 */ /* 0x000fe200078ec0ff */
[----:B------:R-:W-:Y:S06]  /*8e50*/  RET.REL.NODEC R12 `(_ZN7cutlass13device_kernelIN5flash19enable_sm80_to_sm89INS1_16FlashAttnBwdSm80INS1_25CollectiveMainloopBwdSm80ILi2ELi2EN4cute5tupleIJNS5_1CILi128EEES8_NS7_ILi64EEEEEENS_6half_tEfNS_4arch4Sm80ELb1ELb0ELb1ELb0ELb0ELb0ELb0ELb0ELi2ELi4ELi4ELi4ELb0EEENS1_24CollectiveEpilogueBwdGQAISA_fSD_Li256ELb0ELb0EEENS1_25SingleTileBwdLPTSchedulerILb0ELi128ELb0EEEEEEEEEvNT_6ParamsE) ;  /* 0xffff71a00c007950 */ /* 0x000fec0003c3ffff */
        .type           $_ZN7cutlass13device_kernelIN5flash19enable_sm80_to_sm89INS1_16FlashAttnBwdSm80INS1_25CollectiveMainloopBwdSm80ILi2ELi2EN4cute5tupleIJNS5_1CILi128EEES8_NS7_ILi64EEEEEENS_6half_tEfNS_4arch4Sm80ELb1ELb0ELb1ELb0ELb0ELb0ELb0ELb0ELi2ELi4ELi4ELi4ELb0EEENS1_24CollectiveEpilogueBwdGQAISA_fSD_Li256ELb0ELb0EEENS1_25SingleTileBwdLPTSchedulerILb0ELi128ELb0EEEEEEEEEvNT_6ParamsE$_ZZN4cute14logical_divideINS_5tupleIJNS1_IJNS_1CILi8EEENS2_ILi1EEEEEENS1_IJNS2_ILi2EEEEEEEEENS1_IJNS1_IJS4_NS2_ILi0EEEEEENS1_IJiEEEEEENS1_IJS5_NS_6LayoutIS4_S9_EEEEEEEDaRKNSD_IT_T0_EERKT1_ENKUlRKT_RKT0_E_clINSD_IS7_SB_EESE_EEDaSQ_ST_,@function
        .size           $_ZN7cutlass13device_kernelIN5flash19enable_sm80_to_sm89INS1_16FlashAttnBwdSm80INS1_25CollectiveMainloopBwdSm80ILi2ELi2EN4cute5tupleIJNS5_1CILi128EEES8_NS7_ILi64EEEEEENS_6half_tEfNS_4arch4Sm80ELb1ELb0ELb1ELb0ELb0ELb0ELb0ELb0ELi2ELi4ELi4ELi4ELb0EEENS1_24CollectiveEpilogueBwdGQAISA_fSD_Li256ELb0ELb0EEENS1_25SingleTileBwdLPTSchedulerILb0ELi128ELb0EEEEEEEEEvNT_6ParamsE$_ZZN4cute14logical_divideINS_5tupleIJNS1_IJNS_1CILi8EEENS2_ILi1EEEEEENS1_IJNS2_ILi2EEEEEEEEENS1_IJNS1_IJS4_NS2_ILi0EEEEEENS1_IJiEEEEEENS1_IJS5_NS_6LayoutIS4_S9_EEEEEEEDaRKNSD_IT_T0_EERKT1_ENKUlRKT_RKT0_E_clINSD_IS7_SB_EESE_EEDaSQ_ST_,($_ZN7cutlass13device_kernelIN5flash19enable_sm80_to_sm89INS1_16FlashAttnBwdSm80INS1_25CollectiveMainloopBwdSm80ILi2ELi2EN4cute5tupleIJNS5_1CILi128EEES8_NS7_ILi64EEEEEENS_6half_tEfNS_4arch4Sm80ELb1ELb0ELb1ELb0ELb0ELb0ELb0ELb0ELi2ELi4ELi4ELi4ELb0EEENS1_24CollectiveEpilogueBwdGQAISA_fSD_Li256ELb0ELb0EEENS1_25SingleTileBwdLPTSchedulerILb0ELi128ELb0EEEEEEEEEvNT_6ParamsE$_ZZN4cute16flatten_to_tupleINS_5tupleIJNS1_IJiiEEENS_1CILi1024EEEEEEEEDaRKT_ENKUlRKT_E_clIS2_EEDaSB_ - $_ZN7cutlass13device_kernelIN5flash19enable_sm80_to_sm89INS1_16FlashAttnBwdSm80INS1_25CollectiveMainloopBwdSm80ILi2ELi2EN4cute5tupleIJNS5_1CILi128EEES8_NS7_ILi64EEEEEENS_6half_tEfNS_4arch4Sm80ELb1ELb0ELb1ELb0ELb0ELb0ELb0ELb0ELi2ELi4ELi4ELi4ELb0EEENS1_24CollectiveEpilogueBwdGQAISA_fSD_Li256ELb0ELb0EEENS1_25SingleTileBwdLPTSchedulerILb0ELi128ELb0EEEEEEEEEvNT_6ParamsE$_ZZN4cute14logical_divideINS_5tupleIJNS1_IJNS_1CILi8EEENS2_ILi1EEEEEENS1_IJNS2_ILi2EEEEEEEEENS1_IJNS1_IJS4_NS2_ILi0EEEEEENS1_IJiEEEEEENS1_IJS5_NS_6LayoutIS4_S9_EEEEEEEDaRKNSD_IT_T0_EERKT1_ENKUlRKT_RKT0_E_clINSD_IS7_SB_EESE_EEDaSQ_ST_)
$_ZN7cutlass13device_kernelIN5flash19enable_sm80_to_sm89INS1_16FlashAttnBwdSm80INS1_25CollectiveMainloopBwdSm80ILi2ELi2EN4cute5tupleIJNS5_1CILi128EEES8_NS7_ILi64EEEEEENS_6half_tEfNS_4arch4Sm80ELb1ELb0ELb1ELb0ELb0ELb0ELb0ELb0ELi2ELi4ELi4ELi4ELb0EEENS1_24CollectiveEpilogueBwdGQAISA_fSD_Li256ELb0ELb0EEENS1_25SingleTileBwdLPTSchedulerILb0ELi128ELb0EEEEEEEEEvNT_6ParamsE$_ZZN4cute14logical_divideINS_5tupleIJNS1_IJNS_1CILi8EEENS2_ILi1EEEEEENS1_IJNS2_ILi2EEEEEEEEENS1_IJNS1_IJS4_NS2_ILi0EEEEEENS1_IJiEEEEEENS1_IJS5_NS_6LayoutIS4_S9_EEEEEEEDaRKNSD_IT_T0_EERKT1_ENKUlRKT_RKT0_E_clINSD_IS7_SB_EESE_EEDaSQ_ST_:
[----:B------:R-:W-:-:S06]  /*8e60*/  IADD3 R11, R82, -c[0x0][0x20], RZ ;  /* 0x80000800520b7a10 */ /* 0x000fcc0007ffe0ff */
[----:B------:R-:W5:Y:S01]  /*8e70*/  LDL R11, [R11] ;  /* 0x000000000b0b7983 */ /* 0x000f620000100800 */
[----:B------:R-:W-:Y:S01]  /*8e80*/  IMAD.MOV.U32 R12, RZ, RZ, R10 ;  /* 0x000000ffff0c7224 */ /* 0x000fe200078e000a */
[----:B------:R-:W-:-:S04]  /*8e90*/  MOV R13, 0x0 ;  /* 0x00000000000d7802 */ /* 0x000fc80000000f00 */
[----:B------:R-:W-:Y:S05]  /*8ea0*/  RET.REL.NODEC R12 `(_ZN7cutlass13device_kernelIN5flash19enable_sm80_to_sm89INS1_16FlashAttnBwdSm80INS1_25CollectiveMainloopBwdSm80ILi2ELi2EN4cute5tupleIJNS5_1CILi128EEES8_NS7_ILi64EEEEEENS_6half_tEfNS_4arch4Sm80ELb1ELb0ELb1ELb0ELb0ELb0ELb0ELb0ELi2ELi4ELi4ELi4ELb0EEENS1_24CollectiveEpilogueBwdGQAISA_fSD_Li256ELb0ELb0EEENS1_25SingleTileBwdLPTSchedulerILb0ELi128ELb0EEEEEEEEEvNT_6ParamsE) ;  /* 0xffff71500c007950 */ /* 0x000fea0003c3ffff */
        .type           $_ZN7cutlass13device_kernelIN5flash19enable_sm80_to_sm89INS1_16FlashAttnBwdSm80INS1_25CollectiveMainloopBwdSm80ILi2ELi2EN4cute5tupleIJNS5_1CILi128EEES8_NS7_ILi64EEEEEENS_6half_tEfNS_4arch4Sm80ELb1ELb0ELb1ELb0ELb0ELb0ELb0ELb0ELi2ELi4ELi4ELi4ELb0EEENS1_24CollectiveEpilogueBwdGQAISA_fSD_Li256ELb0ELb0EEENS1_25SingleTileBwdLPTSchedulerILb0ELi128ELb0EEEEEEEEEvNT_6ParamsE$_ZZN4cute16flatten_to_tupleINS_5tupleIJNS1_IJiiEEENS_1CILi1024EEEEEEEEDaRKT_ENKUlRKT_E_clIS2_EEDaSB_,@function
        .size           $_ZN7cutlass13device_kernelIN5flash19enable_sm80_to_sm89INS1_16FlashAttnBwdSm80INS1_25CollectiveMainloopBwdSm80ILi2ELi2EN4cute5tupleIJNS5_1CILi128EEES8_NS7_ILi64EEEEEENS_6half_tEfNS_4arch4Sm80ELb1ELb0ELb1ELb0ELb0ELb0ELb0ELb0ELi2ELi4ELi4ELi4ELb0EEENS1_24CollectiveEpilogueBwdGQAISA_fSD_Li256ELb0ELb0EEENS1_25SingleTileBwdLPTSchedulerILb0ELi128ELb0EEEEEEEEEvNT_6ParamsE$_ZZN4cute16flatten_to_tupleINS_5tupleIJNS1_IJiiEEENS_1CILi1024EEEEEEEEDaRKT_ENKUlRKT_E_clIS2_EEDaSB_,($_ZN7cutlass13device_kernelIN5flash19enable_sm80_to_sm89INS1_16FlashAttnBwdSm80INS1_25CollectiveMainloopBwdSm80ILi2ELi2EN4cute5tupleIJNS5_1CILi128EEES8_NS7_ILi64EEEEEENS_6half_tEfNS_4arch4Sm80ELb1ELb0ELb1ELb0ELb0ELb0ELb0ELb0ELi2ELi4ELi4ELi4ELb0EEENS1_24CollectiveEpilogueBwdGQAISA_fSD_Li256ELb0ELb0EEENS1_25SingleTileBwdLPTSchedulerILb0ELi128ELb0EEEEEEEEEvNT_6ParamsE$_ZZN4cute16flatten_to_tupleINS_5tupleIJNS_1CILi1024EEENS1_IJiiEEEEEEEEDaRKT_ENKUlRKT_E_clIS4_EEDaSB_ - $_ZN7cutlass13device_kernelIN5flash19enable_sm80_to_sm89INS1_16FlashAttnBwdSm80INS1_25CollectiveMainloopBwdSm80ILi2ELi2EN4cute5tupleIJNS5_1CILi128EEES8_NS7_ILi64EEEEEENS_6half_tEfNS_4arch4Sm80ELb1ELb0ELb1ELb0ELb0ELb0ELb0ELb0ELi2ELi4ELi4ELi4ELb0EEENS1_24CollectiveEpilogueBwdGQAISA_fSD_Li256ELb0ELb0EEENS1_25SingleTileBwdLPTSchedulerILb0ELi128ELb0EEEEEEEEEvNT_6ParamsE$_ZZN4cute16flatten_to_tupleINS_5tupleIJNS1_IJiiEEENS_1CILi1024EEEEEEEEDaRKT_ENKUlRKT_E_clIS2_EEDaSB_)
$_ZN7cutlass13device_kernelIN5flash19enable_sm80_to_sm89INS1_16FlashAttnBwdSm80INS1_25CollectiveMainloopBwdSm80ILi2ELi2EN4cute5tupleIJNS5_1CILi128EEES8_NS7_ILi64EEEEEENS_6half_tEfNS_4arch4Sm80ELb1ELb0ELb1ELb0ELb0ELb0ELb0ELb0ELi2ELi4ELi4ELi4ELb0EEENS1_24CollectiveEpilogueBwdGQAISA_fSD_Li256ELb0ELb0EEENS1_25SingleTileBwdLPTSchedulerILb0ELi128ELb0EEEEEEEEEvNT_6ParamsE$_ZZN4cute16flatten_to_tupleINS_5tupleIJNS1_IJiiEEENS_1CILi1024EEEEEEEEDaRKT_ENKUlRKT_E_clIS2_EEDaSB_:
[----:B------:R-:W-:-:S04]  /*8eb0*/  MOV R3, 0x0 ;  /* 0x0000000000037802 */ /* 0x000fc80000000f00 */
[----:B------:R-:W-:Y:S05]  /*8ec0*/  RET.REL.NODEC R2 `(_ZN7cutlass13device_kernelIN5flash19enable_sm80_to_sm89INS1_16FlashAttnBwdSm80INS1_25CollectiveMainloopBwdSm80ILi2ELi2EN4cute5tupleIJNS5_1CILi128EEES8_NS7_ILi64EEEEEENS_6half_tEfNS_4arch4Sm80ELb1ELb0ELb1ELb0ELb0ELb0ELb0ELb0ELi2ELi4ELi4ELi4ELb0EEENS1_24CollectiveEpilogueBwdGQAISA_fSD_Li256ELb0ELb0EEENS1_25SingleTileBwdLPTSchedulerILb0ELi128ELb0EEEEEEEEEvNT_6ParamsE) ;  /* 0xffff713002007950 */ /* 0x000fea0003c3ffff */
        .type           $_ZN7cutlass13device_kernelIN5flash19enable_sm80_to_sm89INS1_16FlashAttnBwdSm80INS1_25CollectiveMainloopBwdSm80ILi2ELi2EN4cute5tupleIJNS5_1CILi128EEES8_NS7_ILi64EEEEEENS_6half_tEfNS_4arch4Sm80ELb1ELb0ELb1ELb0ELb0ELb0ELb0ELb0ELi2ELi4ELi4ELi4ELb0EEENS1_24CollectiveEpilogueBwdGQAISA_fSD_Li256ELb0ELb0EEENS1_25SingleTileBwdLPTSchedulerILb0ELi128ELb0EEEEEEEEEvNT_6ParamsE$_ZZN4cute16flatten_to_tupleINS_5tupleIJNS_1CILi1024EEENS1_IJiiEEEEEEEEDaRKT_ENKUlRKT_E_clIS4_EEDaSB_,@function
        .size           $_ZN7cutlass13device_kernelIN5flash19enable_sm80_to_sm89INS1_16FlashAttnBwdSm80INS1_25CollectiveMainloopBwdSm80ILi2ELi2EN4cute5tupleIJNS5_1CILi128EEES8_NS7_ILi64EEEEEENS_6half_tEfNS_4arch4Sm80ELb1ELb0ELb1ELb0ELb0ELb0ELb0ELb0ELi2ELi4ELi4ELi4ELb0EEENS1_24CollectiveEpilogueBwdGQAISA_fSD_Li256ELb0ELb0EEENS1_25SingleTileBwdLPTSchedulerILb0ELi128ELb0EEEEEEEEEvNT_6ParamsE$_ZZN4cute16flatten_to_tupleINS_5tupleIJNS_1CILi1024EEENS1_IJiiEEEEEEEEDaRKT_ENKUlRKT_E_clIS4_EEDaSB_,($_ZN7cutlass13device_kernelIN5flash19enable_sm80_to_sm89INS1_16FlashAttnBwdSm80INS1_25CollectiveMainloopBwdSm80ILi2ELi2EN4cute5tupleIJNS5_1CILi128EEES8_NS7_ILi64EEEEEENS_6half_tEfNS_4arch4Sm80ELb1ELb0ELb1ELb0ELb0ELb0ELb0ELb0ELi2ELi4ELi4ELi4ELb0EEENS1_24CollectiveEpilogueBwdGQAISA_fSD_Li256ELb0ELb0EEENS1_25SingleTileBwdLPTSchedulerILb0ELi128ELb0EEEEEEEEEvNT_6ParamsE$_ZZN4cute16flatten_to_tupleINS_5tupleIJNS_1CILi4096EEENS1_IJNS1_IJiiEEENS2_ILi8192EEEEEEEEEEEDaRKT_ENKUlRKT_E_clIS6_EEDaSD_ - $_ZN7cutlass13device_kernelIN5flash19enable_sm80_to_sm89INS1_16FlashAttnBwdSm80INS1_25CollectiveMainloopBwdSm80ILi2ELi2EN4cute5tupleIJNS5_1CILi128EEES8_NS7_ILi64EEEEEENS_6half_tEfNS_4arch4Sm80ELb1ELb0ELb1ELb0ELb0ELb0ELb0ELb0ELi2ELi4ELi4ELi4ELb0EEENS1_24CollectiveEpilogueBwdGQAISA_fSD_Li256ELb0ELb0EEENS1_25SingleTileBwdLPTSchedulerILb0ELi128ELb0EEEEEEEEEvNT_6ParamsE$_ZZN4cute16flatten_to_tupleINS_5tupleIJNS_1CILi1024EEENS1_IJiiEEEEEEEEDaRKT_ENKUlRKT_E_clIS4_EEDaSB_)
$_ZN7cutlass13device_kernelIN5flash19enable_sm80_to_sm89INS1_16FlashAttnBwdSm80INS1_25CollectiveMainloopBwdSm80ILi2ELi2EN4cute5tupleIJNS5_1CILi128EEES8_NS7_ILi64EEEEEENS_6half_tEfNS_4arch4Sm80ELb1ELb0ELb1ELb0ELb0ELb0ELb0ELb0ELi2ELi4ELi4ELi4ELb0EEENS1_24CollectiveEpilogueBwdGQAISA_fSD_Li256ELb0ELb0EEENS1_25SingleTileBwdLPTSchedulerILb0ELi128ELb0EEEEEEEEEvNT_6ParamsE$_ZZN4cute16flatten_to_tupleINS_5tupleIJNS_1CILi1024EEENS1_IJiiEEEEEEEEDaRKT_ENKUlRKT_E_clIS4_EEDaSB_:
[----:B------:R-:W-:-:S04]  /*8ed0*/  MOV R3, 0x0 ;  /* 0x0000000000037802 */ /* 0x000fc80000000f00 */
[----:B------:R-:W-:Y:S05]  /*8ee0*/  RET.REL.NODEC R2 `(_ZN7cutlass13device_kernelIN5flash19enable_sm80_to_sm89INS1_16FlashAttnBwdSm80INS1_25CollectiveMainloopBwdSm80ILi2ELi2EN4cute5tupleIJNS5_1CILi128EEES8_NS7_ILi64EEEEEENS_6half_tEfNS_4arch4Sm80ELb1ELb0ELb1ELb0ELb0ELb0ELb0ELb0ELi2ELi4ELi4ELi4ELb0EEENS1_24CollectiveEpilogueBwdGQAISA_fSD_Li256ELb0ELb0EEENS1_25SingleTileBwdLPTSchedulerILb0ELi128ELb0EEEEEEEEEvNT_6ParamsE) ;  /* 0xffff711002007950 */ /* 0x000fea0003c3ffff */
        .type           $_ZN7cutlass13device_kernelIN5flash19enable_sm80_to_sm89INS1_16FlashAttnBwdSm80INS1_25CollectiveMainloopBwdSm80ILi2ELi2EN4cute5tupleIJNS5_1CILi128EEES8_NS7_ILi64EEEEEENS_6half_tEfNS_4arch4Sm80ELb1ELb0ELb1ELb0ELb0ELb0ELb0ELb0ELi2ELi4ELi4ELi4ELb0EEENS1_24CollectiveEpilogueBwdGQAISA_fSD_Li256ELb0ELb0EEENS1_25SingleTileBwdLPTSchedulerILb0ELi128ELb0EEEEEEEEEvNT_6ParamsE$_ZZN4cute16flatten_to_tupleINS_5tupleIJNS_1CILi4096EEENS1_IJNS1_IJiiEEENS2_ILi8192EEEEEEEEEEEDaRKT_ENKUlRKT_E_clIS6_EEDaSD_,@function
        .size           $_ZN7cutlass13device_kernelIN5flash19enable_sm80_to_sm89INS1_16FlashAttnBwdSm80INS1_25CollectiveMainloopBwdSm80ILi2ELi2EN4cute5tupleIJNS5_1CILi128EEES8_NS7_ILi64EEEEEENS_6half_tEfNS_4arch4Sm80ELb1ELb0ELb1ELb0ELb0ELb0ELb0ELb0ELi2ELi4ELi4ELi4ELb0EEENS1_24CollectiveEpilogueBwdGQAISA_fSD_Li256ELb0ELb0EEENS1_25SingleTileBwdLPTSchedulerILb0ELi128ELb0EEEEEEEEEvNT_6ParamsE$_ZZN4cute16flatten_to_tupleINS_5tupleIJNS_1CILi4096EEENS1_IJNS1_IJiiEEENS2_ILi8192EEEEEEEEEEEDaRKT_ENKUlRKT_E_clIS6_EEDaSD_,($_ZN7cutlass13device_kernelIN5flash19enable_sm80_to_sm89INS1_16FlashAttnBwdSm80INS1_25CollectiveMainloopBwdSm80ILi2ELi2EN4cute5tupleIJNS5_1CILi128EEES8_NS7_ILi64EEEEEENS_6half_tEfNS_4arch4Sm80ELb1ELb0ELb1ELb0ELb0ELb0ELb0ELb0ELi2ELi4ELi4ELi4ELb0EEENS1_24CollectiveEpilogueBwdGQAISA_fSD_Li256ELb0ELb0EEENS1_25SingleTileBwdLPTSchedulerILb0ELi128ELb0EEEEEEEEEvNT_6ParamsE$_ZZN4cute16flatten_to_tupleINS_5tupleIJNS_1CILi4096EEENS1_IJiiEEEEEEEEDaRKT_ENKUlRKT_E_clIS4_EEDaSB_ - $_ZN7cutlass13device_kernelIN5flash19enable_sm80_to_sm89INS1_16FlashAttnBwdSm80INS1_25CollectiveMainloopBwdSm80ILi2ELi2EN4cute5tupleIJNS5_1CILi128EEES8_NS7_ILi64EEEEEENS_6half_tEfNS_4arch4Sm80ELb1ELb0ELb1ELb0ELb0ELb0ELb0ELb0ELi2ELi4ELi4ELi4ELb0EEENS1_24CollectiveEpilogueBwdGQAISA_fSD_Li256ELb0ELb0EEENS1_25SingleTileBwdLPTSchedulerILb0ELi128ELb0EEEEEEEEEvNT_6ParamsE$_ZZN4cute16flatten_to_tupleINS_5tupleIJNS_1CILi4096EEENS1_IJNS1_IJiiEEENS2_ILi8192EEEEEEEEEEEDaRKT_ENKUlRKT_E_clIS6_EEDaSD_)
$_ZN7cutlass13device_kernelIN5flash19enable_sm80_to_sm89INS1_16FlashAttnBwdSm80INS1_25CollectiveMainloopBwdSm80ILi2ELi2EN4cute5tupleIJNS5_1CILi128EEES8_NS7_ILi64EEEEEENS_6half_tEfNS_4arch4Sm80ELb1ELb0ELb1ELb0ELb0ELb0ELb0ELb0ELi2ELi4ELi4ELi4ELb0EEENS1_24CollectiveEpilogueBwdGQAISA_fSD_Li256ELb0ELb0EEENS1_25SingleTileBwdLPTSchedulerILb0ELi128ELb0EEEEEEEEEvNT_6ParamsE$_ZZN4cute16flatten_to_tupleINS_5tupleIJNS_1CILi4096EEENS1_IJNS1_IJiiEEENS2_ILi8192EEEEEEEEEEEDaRKT_ENKUlRKT_E_clIS6_EEDaSD_:
[----:B------:R-:W-:-:S04]  /*8ef0*/  MOV R5, 0x0 ;  /* 0x0000000000057802 */ /* 0x000fc80000000f00 */
[----:B------:R-:W-:Y:S05]  /*8f00*/  RET.REL.NODEC R4 `(_ZN7cutlass13device_kernelIN5flash19enable_sm80_to_sm89INS1_16FlashAttnBwdSm80INS1_25CollectiveMainloopBwdSm80ILi2ELi2EN4cute5tupleIJNS5_1CILi128EEES8_NS7_ILi64EEEEEENS_6half_tEfNS_4arch4Sm80ELb1ELb0ELb1ELb0ELb0ELb0ELb0ELb0ELi2ELi4ELi4ELi4ELb0EEENS1_24CollectiveEpilogueBwdGQAISA_fSD_Li256ELb0ELb0EEENS1_25SingleTileBwdLPTSchedulerILb0ELi128ELb0EEEEEEEEEvNT_6ParamsE) ;  /* 0xffff70f004007950 */ /* 0x000fea0003c3ffff */
        .type           $_ZN7cutlass13device_kernelIN5flash19enable_sm80_to_sm89INS1_16FlashAttnBwdSm80INS1_25CollectiveMainloopBwdSm80ILi2ELi2EN4cute5tupleIJNS5_1CILi128EEES8_NS7_ILi64EEEEEENS_6half_tEfNS_4arch4Sm80ELb1ELb0ELb1ELb0ELb0ELb0ELb0ELb0ELi2ELi4ELi4ELi4ELb0EEENS1_24CollectiveEpilogueBwdGQAISA_fSD_Li256ELb0ELb0EEENS1_25SingleTileBwdLPTSchedulerILb0ELi128ELb0EEEEEEEEEvNT_6ParamsE$_ZZN4cute16flatten_to_tupleINS_5tupleIJNS_1CILi4096EEENS1_IJiiEEEEEEEEDaRKT_ENKUlRKT_E_clIS4_EEDaSB_,@function
        .size           $_ZN7cutlass13device_kernelIN5flash19enable_sm80_to_sm89INS1_16FlashAttnBwdSm80INS1_25CollectiveMainloopBwdSm80ILi2ELi2EN4cute5tupleIJNS5_1CILi128EEES8_NS7_ILi64EEEEEENS_6half_tEfNS_4arch4Sm80ELb1ELb0ELb1ELb0ELb0ELb0ELb0ELb0ELi2ELi4ELi4ELi4ELb0EEENS1_24CollectiveEpilogueBwdGQAISA_fSD_Li256ELb0ELb0EEENS1_25SingleTileBwdLPTSchedulerILb0ELi128ELb0EEEEEEEEEvNT_6ParamsE$_ZZN4cute16flatten_to_tupleINS_5tupleIJNS_1CILi4096EEENS1_IJiiEEEEEEEEDaRKT_ENKUlRKT_E_clIS4_EEDaSB_,($_ZN7cutlass13device_kernelIN5flash19enable_sm80_to_sm89INS1_16FlashAttnBwdSm80INS1_25CollectiveMainloopBwdSm80ILi2ELi2EN4cute5tupleIJNS5_1CILi128EEES8_NS7_ILi64EEEEEENS_6half_tEfNS_4arch4Sm80ELb1ELb0ELb1ELb0ELb0ELb0ELb0ELb0ELi2ELi4ELi4ELi4ELb0EEENS1_24CollectiveEpilogueBwdGQAISA_fSD_Li256ELb0ELb0EEENS1_25SingleTileBwdLPTSchedulerILb0ELi128ELb0EEEEEEEEEvNT_6ParamsE$_ZZN4cute4diceINS_5tupleIJNS1_IJiNS1_IJiNS_1CILi0EEEEEEEEENS1_IJNS_10UnderscoreENS1_IJS6_S6_EEEEEEEEES9_EEDaRKT_RKT0_ENKUlRKT_RKT0_E_clIS5_S5_EEDaSI_SL_ - $_ZN7cutlass13device_kernelIN5flash19enable_sm80_to_sm89INS1_16FlashAttnBwdSm80INS1_25CollectiveMainloopBwdSm80ILi2ELi2EN4cute5tupleIJNS5_1CILi128EEES8_NS7_ILi64EEEEEENS_6half_tEfNS_4arch4Sm80ELb1ELb0ELb1ELb0ELb0ELb0ELb0ELb0ELi2ELi4ELi4ELi4ELb0EEENS1_24CollectiveEpilogueBwdGQAISA_fSD_Li256ELb0ELb0EEENS1_25SingleTileBwdLPTSchedulerILb0ELi128ELb0EEEEEEEEEvNT_6ParamsE$_ZZN4cute16flatten_to_tupleINS_5tupleIJNS_1CILi4096EEENS1_IJiiEEEEEEEEDaRKT_ENKUlRKT_E_clIS4_EEDaSB_)
$_ZN7cutlass13device_kernelIN5flash19enable_sm80_to_sm89INS1_16FlashAttnBwdSm80INS1_25CollectiveMainloopBwdSm80ILi2ELi2EN4cute5tupleIJNS5_1CILi128EEES8_NS7_ILi64EEEEEENS_6half_tEfNS_4arch4Sm80ELb1ELb0ELb1ELb0ELb0ELb0ELb0ELb0ELi2ELi4ELi4ELi4ELb0EEENS1_24CollectiveEpilogueBwdGQAISA_fSD_Li256ELb0ELb0EEENS1_25SingleTileBwdLPTSchedulerILb0ELi128ELb0EEEEEEEEEvNT_6ParamsE$_ZZN4cute16flatten_to_tupleINS_5tupleIJNS_1CILi4096EEENS1_IJiiEEEEEEEEDaRKT_ENKUlRKT_E_clIS4_EEDaSB_:
[----:B------:R-:W-:-:S04]  /*8f10*/  MOV R3, 0x0 ;  /* 0x0000000000037802 */ /* 0x000fc80000000f00 */
[----:B------:R-:W-:Y:S05]  /*8f20*/  RET.REL.NODEC R2 `(_ZN7cutlass13device_kernelIN5flash19enable_sm80_to_sm89INS1_16FlashAttnBwdSm80INS1_25CollectiveMainloopBwdSm80ILi2ELi2EN4cute5tupleIJNS5_1CILi128EEES8_NS7_ILi64EEEEEENS_6half_tEfNS_4arch4Sm80ELb1ELb0ELb1ELb0ELb0ELb0ELb0ELb0ELi2ELi4ELi4ELi4ELb0EEENS1_24CollectiveEpilogueBwdGQAISA_fSD_Li256ELb0ELb0EEENS1_25SingleTileBwdLPTSchedulerILb0ELi128ELb0EEEEEEEEEvNT_6ParamsE) ;  /* 0xffff70d002007950 */ /* 0x000fea0003c3ffff */
        .type           $_ZN7cutlass13device_kernelIN5flash19enable_sm80_to_sm89INS1_16FlashAttnBwdSm80INS1_25CollectiveMainloopBwdSm80ILi2ELi2EN4cute5tupleIJNS5_1CILi128EEES8_NS7_ILi64EEEEEENS_6half_tEfNS_4arch4Sm80ELb1ELb0ELb1ELb0ELb0ELb0ELb0ELb0ELi2ELi4ELi4ELi4ELb0EEENS1_24CollectiveEpilogueBwdGQAISA_fSD_Li256ELb0ELb0EEENS1_25SingleTileBwdLPTSchedulerILb0ELi128ELb0EEEEEEEEEvNT_6ParamsE$_ZZN4cute4diceINS_5tupleIJNS1_IJiNS1_IJiNS_1CILi0EEEEEEEEENS1_IJNS_10UnderscoreENS1_IJS6_S6_EEEEEEEEES9_EEDaRKT_RKT0_ENKUlRKT_RKT0_E_clIS5_S5_EEDaSI_SL_,@function
        .size           $_ZN7cutlass13device_kernelIN5flash19enable_sm80_to_sm89INS1_16FlashAttnBwdSm80INS1_25CollectiveMainloopBwdSm80ILi2ELi2EN4cute5tupleIJNS5_1CILi128EEES8_NS7_ILi64EEEEEENS_6half_tEfNS_4arch4Sm80ELb1ELb0ELb1ELb0ELb0ELb0ELb0ELb0ELi2ELi4ELi4ELi4ELb0EEENS1_24CollectiveEpilogueBwdGQAISA_fSD_Li256ELb0ELb0EEENS1_25SingleTileBwdLPTSchedulerILb0ELi128ELb0EEEEEEEEEvNT_6ParamsE$_ZZN4cute4diceINS_5tupleIJNS1_IJiNS1_IJiNS_1CILi0EEEEEEEEENS1_IJNS_10UnderscoreENS1_IJS6_S6_EEEEEEEEES9_EEDaRKT_RKT0_ENKUlRKT_RKT0_E_clIS5_S5_EEDaSI_SL_,($_ZN7cutlass13device_kernelIN5flash19enable_sm80_to_sm89INS1_16FlashAttnBwdSm80INS1_25CollectiveMainloopBwdSm80ILi2ELi2EN4cute5tupleIJNS5_1CILi128EEES8_NS7_ILi64EEEEEENS_6half_tEfNS_4arch4Sm80ELb1ELb0ELb1ELb0ELb0ELb0ELb0ELb0ELi2ELi4ELi4ELi4ELb0EEENS1_24CollectiveEpilogueBwdGQAISA_fSD_Li256ELb0ELb0EEENS1_25SingleTileBwdLPTSchedulerILb0ELi128ELb0EEEEEEEEEvNT_6ParamsE$_ZZN4cute4takeILi1ELi2ENS_5tupleIJNS1_IJNS_1CILi1EEENS2_ILi0EEEEEEiEEEEEDaRKT1_ENKUlDpRKT_E_clIJiEEEDaSD_ - $_ZN7cutlass13device_kernelIN5flash19enable_sm80_to_sm89INS1_16FlashAttnBwdSm80INS1_25CollectiveMainloopBwdSm80ILi2ELi2EN4cute5tupleIJNS5_1CILi128EEES8_NS7_ILi64EEEEEENS_6half_tEfNS_4arch4Sm80ELb1ELb0ELb1ELb0ELb0ELb0ELb0ELb0ELi2ELi4ELi4ELi4ELb0EEENS1_24CollectiveEpilogueBwdGQAISA_fSD_Li256ELb0ELb0EEENS1_25SingleTileBwdLPTSchedulerILb0ELi128ELb0EEEEEEEEEvNT_6ParamsE$_ZZN4cute4diceINS_5tupleIJNS1_IJiNS1_IJiNS_1CILi0EEEEEEEEENS1_IJNS_10UnderscoreENS1_IJS6_S6_EEEEEEEEES9_EEDaRKT_RKT0_ENKUlRKT_RKT0_E_clIS5_S5_EEDaSI_SL_)
$_ZN7cutlass13device_kernelIN5flash19enable_sm80_to_sm89INS1_16FlashAttnBwdSm80INS1_25CollectiveMainloopBwdSm80ILi2ELi2EN4cute5tupleIJNS5_1CILi128EEES8_NS7_ILi64EEEEEENS_6half_tEfNS_4arch4Sm80ELb1ELb0ELb1ELb0ELb0ELb0ELb0ELb0ELi2ELi4ELi4ELi4ELb0EEENS1_24CollectiveEpilogueBwdGQAISA_fSD_Li256ELb0ELb0EEENS1_25SingleTileBwdLPTSchedulerILb0ELi128ELb0EEEEEEEEEvNT_6ParamsE$_ZZN4cute4diceINS_5tupleIJNS1_IJiNS1_IJiNS_1CILi0EEEEEEEEENS1_IJNS_10UnderscoreENS1_IJS6_S6_EEEEEEEEES9_EEDaRKT_RKT0_ENKUlRKT_RKT0_E_clIS5_S5_EEDaSI_SL_:
[----:B------:R-:W-:-:S05]  /*8f30*/  IADD3 R7, R2, -c[0x0][0x20], RZ ;  /* 0x8000080002077a10 */ /* 0x000fca0007ffe0ff */
[----:B------:R1:W5:Y:S04]  /*8f40*/  LDL R3, [R7+0x4] ;  /* 0x0000040007037983 */ /* 0x0003680000100800 */
[----:B------:R1:W5:Y:S01]  /*8f50*/  LDL R2, [R7] ;  /* 0x0000000007027983 */ /* 0x0003620000100800 */
[----:B------:R-:W-:Y:S01]  /*8f60*/  IMAD.MOV.U32 R34, RZ, RZ, R6 ;  /* 0x000000ffff227224 */ /* 0x000fe200078e0006 */
[----:B------:R-:W-:-:S04]  /*8f70*/  MOV R35, 0x0 ;  /* 0x0000000000237802 */ /* 0x000fc80000000f00 */
[----:B------:R-:W-:Y:S05]  /*8f80*/  RET.REL.NODEC R34 `(_ZN7cutlass13device_kernelIN5flash19enable_sm80_to_sm89INS1_16FlashAttnBwdSm80INS1_25CollectiveMainloopBwdSm80ILi2ELi2EN4cute5tupleIJNS5_1CILi128EEES8_NS7_ILi64EEEEEENS_6half_tEfNS_4arch4Sm80ELb1ELb0ELb1ELb0ELb0ELb0ELb0ELb0ELi2ELi4ELi4ELi4ELb0EEENS1_24CollectiveEpilogueBwdGQAISA_fSD_Li256ELb0ELb0EEENS1_25SingleTileBwdLPTSchedulerILb0ELi128ELb0EEEEEEEEEvNT_6ParamsE) ;  /* 0xffff707022007950 */ /* 0x000fea0003c3ffff */
        .type           $_ZN7cutlass13device_kernelIN5flash19enable_sm80_to_sm89INS1_16FlashAttnBwdSm80INS1_25CollectiveMainloopBwdSm80ILi2ELi2EN4cute5tupleIJNS5_1CILi128EEES8_NS7_ILi64EEEEEENS_6half_tEfNS_4arch4Sm80ELb1ELb0ELb1ELb0ELb0ELb0ELb0ELb0ELi2ELi4ELi4ELi4ELb0EEENS1_24CollectiveEpilogueBwdGQAISA_fSD_Li256ELb0ELb0EEENS1_25SingleTileBwdLPTSchedulerILb0ELi128ELb0EEEEEEEEEvNT_6ParamsE$_ZZN4cute4takeILi1ELi2ENS_5tupleIJNS1_IJNS_1CILi1EEENS2_ILi0EEEEEEiEEEEEDaRKT1_ENKUlDpRKT_E_clIJiEEEDaSD_,@function
        .size           $_ZN7cutlass13device_kernelIN5flash19enable_sm80_to_sm89INS1_16FlashAttnBwdSm80INS1_25CollectiveMainloopBwdSm80ILi2ELi2EN4cute5tupleIJNS5_1CILi128EEES8_NS7_ILi64EEEEEENS_6half_tEfNS_4arch4Sm80ELb1ELb0ELb1ELb0ELb0ELb0ELb0ELb0ELi2ELi4ELi4ELi4ELb0EEENS1_24CollectiveEpilogueBwdGQAISA_fSD_Li256ELb0ELb0EEENS1_25SingleTileBwdLPTSchedulerILb0ELi128ELb0EEEEEEEEEvNT_6ParamsE$_ZZN4cute4takeILi1ELi2ENS_5tupleIJNS1_IJNS_1CILi1EEENS2_ILi0EEEEEEiEEEEEDaRKT1_ENKUlDpRKT_E_clIJiEEEDaSD_,($_ZN7cutlass13device_kernelIN5flash19enable_sm80_to_sm89INS1_16FlashAttnBwdSm80INS1_25CollectiveMainloopBwdSm80ILi2ELi2EN4cute5tupleIJNS5_1CILi128EEES8_NS7_ILi64EEEEEENS_6half_tEfNS_4arch4Sm80ELb1ELb0ELb1ELb0ELb0ELb0ELb0ELb0ELi2ELi4ELi4ELi4ELb0EEENS1_24CollectiveEpilogueBwdGQAISA_fSD_Li256ELb0ELb0EEENS1_25SingleTileBwdLPTSchedulerILb0ELi128ELb0EEEEEEEEEvNT_6ParamsE$_ZZN4cute4takeILi1ELi3ENS_5tupleIJNS1_IJNS_1CILi1EEENS2_ILi512EEEiEEENS2_ILi4096EEENS1_IJNS1_IJiiEEENS2_ILi8192EEEEEEEEEEEDaRKT1_ENKUlDpRKT_E_clIJS6_S9_EEEDaSH_ - $_ZN7cutlass13device_kernelIN5flash19enable_sm80_to_sm89INS1_16FlashAttnBwdSm80INS1_25CollectiveMainloopBwdSm80ILi2ELi2EN4cute5tupleIJNS5_1CILi128EEES8_NS7_ILi64EEEEEENS_6half_tEfNS_4arch4Sm80ELb1ELb0ELb1ELb0ELb0ELb0ELb0ELb0ELi2ELi4ELi4ELi4ELb0EEENS1_24CollectiveEpilogueBwdGQAISA_fSD_Li256ELb0ELb0EEENS1_25SingleTileBwdLPTSchedulerILb0ELi128ELb0EEEEEEEEEvNT_6ParamsE$_ZZN4cute4takeILi1ELi2ENS_5tupleIJNS1_IJNS_1CILi1EEENS2_ILi0EEEEEEiEEEEEDaRKT1_ENKUlDpRKT_E_clIJiEEEDaSD_)
$_ZN7cutlass13device_kernelIN5flash19enable_sm80_to_sm89INS1_16FlashAttnBwdSm80INS1_25CollectiveMainloopBwdSm80ILi2ELi2EN4cute5tupleIJNS5_1CILi128EEES8_NS7_ILi64EEEEEENS_6half_tEfNS_4arch4Sm80ELb1ELb0ELb1ELb0ELb0ELb0ELb0ELb0ELi2ELi4ELi4ELi4ELb0EEENS1_24CollectiveEpilogueBwdGQAISA_fSD_Li256ELb0ELb0EEENS1_25SingleTileBwdLPTSchedulerILb0ELi128ELb0EEEEEEEEEvNT_6ParamsE$_ZZN4cute4takeILi1ELi2ENS_5tupleIJNS1_IJNS_1CILi1EEENS2_ILi0EEEEEEiEEEEEDaRKT1_ENKUlDpRKT_E_clIJiEEEDaSD_:
[----:B------:R-:W-:Y:S02]  /*8f90*/  MOV R38, R36 ;  /* 0x0000002400267202 */ /* 0x000fe40000000f00 */
[----:B------:R-:W-:-:S04]  /*8fa0*/  MOV R39, 0x0 ;  /* 0x0000000000277802 */ /* 0x000fc80000000f00 */
[----:B------:R-:W-:Y:S05]  /*8fb0*/  RET.REL.NODEC R38 `(_ZN7cutlass13device_kernelIN5flash19enable_sm80_to_sm89INS1_16FlashAttnBwdSm80INS1_25CollectiveMainloopBwdSm80ILi2ELi2EN4cute5tupleIJNS5_1CILi128EEES8_NS7_ILi64EEEEEENS_6half_tEfNS_4arch4Sm80ELb1ELb0ELb1ELb0ELb0ELb0ELb0ELb0ELi2ELi4ELi4ELi4ELb0EEENS1_24CollectiveEpilogueBwdGQAISA_fSD_Li256ELb0ELb0EEENS1_25SingleTileBwdLPTSchedulerILb0ELi128ELb0EEEEEEEEEvNT_6ParamsE) ;  /* 0xffff704026007950 */ /* 0x000fea0003c3ffff */
        .type           $_ZN7cutlass13device_kernelIN5flash19enable_sm80_to_sm89INS1_16FlashAttnBwdSm80INS1_25CollectiveMainloopBwdSm80ILi2ELi2EN4cute5tupleIJNS5_1CILi128EEES8_NS7_ILi64EEEEEENS_6half_tEfNS_4arch4Sm80ELb1ELb0ELb1ELb0ELb0ELb0ELb0ELb0ELi2ELi4ELi4ELi4ELb0EEENS1_24CollectiveEpilogueBwdGQAISA_fSD_Li256ELb0ELb0EEENS1_25SingleTileBwdLPTSchedulerILb0ELi128ELb0EEEEEEEEEvNT_6ParamsE$_ZZN4cute4takeILi1ELi3ENS_5tupleIJNS1_IJNS_1CILi1EEENS2_ILi512EEEiEEENS2_ILi4096EEENS1_IJNS1_IJiiEEENS2_ILi8192EEEEEEEEEEEDaRKT1_ENKUlDpRKT_E_clIJS6_S9_EEEDaSH_,@function
        .size           $_ZN7cutlass13device_kernelIN5flash19enable_sm80_to_sm89INS1_16FlashAttnBwdSm80INS1_25CollectiveMainloopBwdSm80ILi2ELi2EN4cute5tupleIJNS5_1CILi128EEES8_NS7_ILi64EEEEEENS_6half_tEfNS_4arch4Sm80ELb1ELb0ELb1ELb0ELb0ELb0ELb0ELb0ELi2ELi4ELi4ELi4ELb0EEENS1_24CollectiveEpilogueBwdGQAISA_fSD_Li256ELb0ELb0EEENS1_25SingleTileBwdLPTSchedulerILb0ELi128ELb0EEEEEEEEEvNT_6ParamsE$_ZZN4cute4takeILi1ELi3ENS_5tupleIJNS1_IJNS_1CILi1EEENS2_ILi512EEEiEEENS2_ILi4096EEENS1_IJNS1_IJiiEEENS2_ILi8192EEEEEEEEEEEDaRKT1_ENKUlDpRKT_E_clIJS6_S9_EEEDaSH_,($_ZN7cutlass13device_kernelIN5flash19enable_sm80_to_sm89INS1_16FlashAttnBwdSm80INS1_25CollectiveMainloopBwdSm80ILi2ELi2EN4cute5tupleIJNS5_1CILi128EEES8_NS7_ILi64EEEEEENS_6half_tEfNS_4arch4Sm80ELb1ELb0ELb1ELb0ELb0ELb0ELb0ELb0ELi2ELi4ELi4ELi4ELb0EEENS1_24CollectiveEpilogueBwdGQAISA_fSD_Li256ELb0ELb0EEENS1_25SingleTileBwdLPTSchedulerILb0ELi128ELb0EEEEEEEEEvNT_6ParamsE$_ZZN4cute4takeILi1ELi3ENS_5tupleIJNS1_IJNS_1CILi1EEENS2_ILi512EEEiEEENS2_ILi4096EEENS1_IJiiEEEEEEEEDaRKT1_ENKUlDpRKT_E_clIJS6_S7_EEEDaSF_ - $_ZN7cutlass13device_kernelIN5flash19enable_sm80_to_sm89INS1_16FlashAttnBwdSm80INS1_25CollectiveMainloopBwdSm80ILi2ELi2EN4cute5tupleIJNS5_1CILi128EEES8_NS7_ILi64EEEEEENS_6half_tEfNS_4arch4Sm80ELb1ELb0ELb1ELb0ELb0ELb0ELb0ELb0ELi2ELi4ELi4ELi4ELb0EEENS1_24CollectiveEpilogueBwdGQAISA_fSD_Li256ELb0ELb0EEENS1_25SingleTileBwdLPTSchedulerILb0ELi128ELb0EEEEEEEEEvNT_6ParamsE$_ZZN4cute4takeILi1ELi3ENS_5tupleIJNS1_IJNS_1CILi1EEENS2_ILi512EEEiEEENS2_ILi4096EEENS1_IJNS1_IJiiEEENS2_ILi8192EEEEEEEEEEEDaRKT1_ENKUlDpRKT_E_clIJS6_S9_EEEDaSH_)
$_ZN7cutlass13device_kernelIN5flash19enable_sm80_to_sm89INS1_16FlashAttnBwdSm80INS1_25CollectiveMainloopBwdSm80ILi2ELi2EN4cute5tupleIJNS5_1CILi128EEES8_NS7_ILi64EEEEEENS_6half_tEfNS_4arch4Sm80ELb1ELb0ELb1ELb0ELb0ELb0ELb0ELb0ELi2ELi4ELi4ELi4ELb0EEENS1_24CollectiveEpilogueBwdGQAISA_fSD_Li256ELb0ELb0EEENS1_25SingleTileBwdLPTSchedulerILb0ELi128ELb0EEEEEEEEEvNT_6ParamsE$_ZZN4cute4takeILi1ELi3ENS_5tupleIJNS1_IJNS_1CILi1EEENS2_ILi512EEEiEEENS2_ILi4096EEENS1_IJNS1_IJiiEEENS2_ILi8192EEEEEEEEEEEDaRKT1_ENKUlDpRKT_E_clIJS6_S9_EEEDaSH_:
[----:B------:R-:W-:-:S04]  /*8fc0*/  MOV R5, 0x0 ;  /* 0x0000000000057802 */ /* 0x000fc80000000f00 */
[----:B------:R-:W-:Y:S05]  /*8fd0*/  RET.REL.NODEC R4 `(_ZN7cutlass13device_kernelIN5flash19enable_sm80_to_sm89INS1_16FlashAttnBwdSm80INS1_25CollectiveMainloopBwdSm80ILi2ELi2EN4cute5tupleIJNS5_1CILi128EEES8_NS7_ILi64EEEEEENS_6half_tEfNS_4arch4Sm80ELb1ELb0ELb1ELb0ELb0ELb0ELb0ELb0ELi2ELi4ELi4ELi4ELb0EEENS1_24CollectiveEpilogueBwdGQAISA_fSD_Li256ELb0ELb0EEENS1_25SingleTileBwdLPTSchedulerILb0ELi128ELb0EEEEEEEEEvNT_6ParamsE) ;  /* 0xffff702004007950 */ /* 0x000fea0003c3ffff */
        .type           $_ZN7cutlass13device_kernelIN5flash19enable_sm80_to_sm89INS1_16FlashAttnBwdSm80INS1_25CollectiveMainloopBwdSm80ILi2ELi2EN4cute5tupleIJNS5_1CILi128EEES8_NS7_ILi64EEEEEENS_6half_tEfNS_4arch4Sm80ELb1ELb0ELb1ELb0ELb0ELb0ELb0ELb0ELi2ELi4ELi4ELi4ELb0EEENS1_24CollectiveEpilogueBwdGQAISA_fSD_Li256ELb0ELb0EEENS1_25SingleTileBwdLPTSchedulerILb0ELi128ELb0EEEEEEEEEvNT_6ParamsE$_ZZN4cute4takeILi1ELi3ENS_5tupleIJNS1_IJNS_1CILi1EEENS2_ILi512EEEiEEENS2_ILi4096EEENS1_IJiiEEEEEEEEDaRKT1_ENKUlDpRKT_E_clIJS6_S7_EEEDaSF_,@function
        .size           $_ZN7cutlass13device_kernelIN5flash19enable_sm80_to_sm89INS1_16FlashAttnBwdSm80INS1_25CollectiveMainloopBwdSm80ILi2ELi2EN4cute5tupleIJNS5_1CILi128EEES8_NS7_ILi64EEEEEENS_6half_tEfNS_4arch4Sm80ELb1ELb0ELb1ELb0ELb0ELb0ELb0ELb0ELi2ELi4ELi4ELi4ELb0EEENS1_24CollectiveEpilogueBwdGQAISA_fSD_Li256ELb0ELb0EEENS1_25SingleTileBwdLPTSchedulerILb0ELi128ELb0EEEEEEEEEvNT_6ParamsE$_ZZN4cute4takeILi1ELi3ENS_5tupleIJNS1_IJNS_1CILi1EEENS2_ILi512EEEiEEENS2_ILi4096EEENS1_IJiiEEEEEEEEDaRKT1_ENKUlDpRKT_E_clIJS6_S7_EEEDaSF_,($_ZN7cutlass13device_kernelIN5flash19enable_sm80_to_sm89INS1_16FlashAttnBwdSm80INS1_25CollectiveMainloopBwdSm80ILi2ELi2EN4cute5tupleIJNS5_1CILi128EEES8_NS7_ILi64EEEEEENS_6half_tEfNS_4arch4Sm80ELb1ELb0ELb1ELb0ELb0ELb0ELb0ELb0ELi2ELi4ELi4ELi4ELb0EEENS1_24CollectiveEpilogueBwdGQAISA_fSD_Li256ELb0ELb0EEENS1_25SingleTileBwdLPTSchedulerILb0ELi128ELb0EEEEEEEEEvNT_6ParamsE$_ZZN4cute4takeILi1ELi3ENS_5tupleIJNS1_IJNS_1CILi1EEEiEEENS2_ILi1024EEENS1_IJiiEEEEEEEEDaRKT1_ENKUlDpRKT_E_clIJS5_S6_EEEDaSE_ - $_ZN7cutlass13device_kernelIN5flash19enable_sm80_to_sm89INS1_16FlashAttnBwdSm80INS1_25CollectiveMainloopBwdSm80ILi2ELi2EN4cute5tupleIJNS5_1CILi128EEES8_NS7_ILi64EEEEEENS_6half_tEfNS_4arch4Sm80ELb1ELb0ELb1ELb0ELb0ELb0ELb0ELb0ELi2ELi4ELi4ELi4ELb0EEENS1_24CollectiveEpilogueBwdGQAISA_fSD_Li256ELb0ELb0EEENS1_25SingleTileBwdLPTSchedulerILb0ELi128ELb0EEEEEEEEEvNT_6ParamsE$_ZZN4cute4takeILi1ELi3ENS_5tupleIJNS1_IJNS_1CILi1EEENS2_ILi512EEEiEEENS2_ILi4096EEENS1_IJiiEEEEEEEEDaRKT1_ENKUlDpRKT_E_clIJS6_S7_EEEDaSF_)
$_ZN7cutlass13device_kernelIN5flash19enable_sm80_to_sm89INS1_16FlashAttnBwdSm80INS1_25CollectiveMainloopBwdSm80ILi2ELi2EN4cute5tupleIJNS5_1CILi128EEES8_NS7_ILi64EEEEEENS_6half_tEfNS_4arch4Sm80ELb1ELb0ELb1ELb0ELb0ELb0ELb0ELb0ELi2ELi4ELi4ELi4ELb0EEENS1_24CollectiveEpilogueBwdGQAISA_fSD_Li256ELb0ELb0EEENS1_25SingleTileBwdLPTSchedulerILb0ELi128ELb0EEEEEEEEEvNT_6ParamsE$_ZZN4cute4takeILi1ELi3ENS_5tupleIJNS1_IJNS_1CILi1EEENS2_ILi512EEEiEEENS2_ILi4096EEENS1_IJiiEEEEEEEEDaRKT1_ENKUlDpRKT_E_clIJS6_S7_EEEDaSF_:
[----:B------:R-:W-:-:S04]  /*8fe0*/  MOV R3, 0x0 ;  /* 0x0000000000037802 */ /* 0x000fc80000000f00 */
[----:B------:R-:W-:Y:S05]  /*8ff0*/  RET.REL.NODEC R2 `(_ZN7cutlass13device_kernelIN5flash19enable_sm80_to_sm89INS1_16FlashAttnBwdSm80INS1_25CollectiveMainloopBwdSm80ILi2ELi2EN4cute5tupleIJNS5_1CILi128EEES8_NS7_ILi64EEEEEENS_6half_tEfNS_4arch4Sm80ELb1ELb0ELb1ELb0ELb0ELb0ELb0ELb0ELi2ELi4ELi4ELi4ELb0EEENS1_24CollectiveEpilogueBwdGQAISA_fSD_Li256ELb0ELb0EEENS1_25SingleTileBwdLPTSchedulerILb0ELi128ELb0EEEEEEEEEvNT_6ParamsE) ;  /* 0xffff700002007950 */ /* 0x000fea0003c3ffff */
        .type           $_ZN7cutlass13device_kernelIN5flash19enable_sm80_to_sm89INS1_16FlashAttnBwdSm80INS1_25CollectiveMainloopBwdSm80ILi2ELi2EN4cute5tupleIJNS5_1CILi128EEES8_NS7_ILi64EEEEEENS_6half_tEfNS_4arch4Sm80ELb1ELb0ELb1ELb0ELb0ELb0ELb0ELb0ELi2ELi4ELi4ELi4ELb0EEENS1_24CollectiveEpilogueBwdGQAISA_fSD_Li256ELb0ELb0EEENS1_25SingleTileBwdLPTSchedulerILb0ELi128ELb0EEEEEEEEEvNT_6ParamsE$_ZZN4cute4takeILi1ELi3ENS_5tupleIJNS1_IJNS_1CILi1EEEiEEENS2_ILi1024EEENS1_IJiiEEEEEEEEDaRKT1_ENKUlDpRKT_E_clIJS5_S6_EEEDaSE_,@function
        .size           $_ZN7cutlass13device_kernelIN5flash19enable_sm80_to_sm89INS1_16FlashAttnBwdSm80INS1_25CollectiveMainloopBwdSm80ILi2ELi2EN4cute5tupleIJNS5_1CILi128EEES8_NS7_ILi64EEEEEENS_6half_tEfNS_4arch4Sm80ELb1ELb0ELb1ELb0ELb0ELb0ELb0ELb0ELi2ELi4ELi4ELi4ELb0EEENS1_24CollectiveEpilogueBwdGQAISA_fSD_Li256ELb0ELb0EEENS1_25SingleTileBwdLPTSchedulerILb0ELi128ELb0EEEEEEEEEvNT_6ParamsE$_ZZN4cute4takeILi1ELi3ENS_5tupleIJNS1_IJNS_1CILi1EEEiEEENS2_ILi1024EEENS1_IJiiEEEEEEEEDaRKT1_ENKUlDpRKT_E_clIJS5_S6_EEEDaSE_,($_ZN7cutlass13device_kernelIN5flash19enable_sm80_to_sm89INS1_16FlashAttnBwdSm80INS1_25CollectiveMainloopBwdSm80ILi2ELi2EN4cute5tupleIJNS5_1CILi128EEES8_NS7_ILi64EEEEEENS_6half_tEfNS_4arch4Sm80ELb1ELb0ELb1ELb0ELb0ELb0ELb0ELb0ELi2ELi4ELi4ELi4ELb0EEENS1_24CollectiveEpilogueBwdGQAISA_fSD_Li256ELb0ELb0EEENS1_25SingleTileBwdLPTSchedulerILb0ELi128ELb0EEEEEEEEEvNT_6ParamsE$_ZZN4cute4takeILi1ELi3ENS_5tupleIJNS1_IJiNS_1CILi512EEEEEENS1_IJiiEEENS2_ILi1024EEEEEEEEDaRKT1_ENKUlDpRKT_E_clIJS5_S6_EEEDaSE_ - $_ZN7cutlass13device_kernelIN5flash19enable_sm80_to_sm89INS1_16FlashAttnBwdSm80INS1_25CollectiveMainloopBwdSm80ILi2ELi2EN4cute5tupleIJNS5_1CILi128EEES8_NS7_ILi64EEEEEENS_6half_tEfNS_4arch4Sm80ELb1ELb0ELb1ELb0ELb0ELb0ELb0ELb0ELi2ELi4ELi4ELi4ELb0EEENS1_24CollectiveEpilogueBwdGQAISA_fSD_Li256ELb0ELb0EEENS1_25SingleTileBwdLPTSchedulerILb0ELi128ELb0EEEEEEEEEvNT_6ParamsE$_ZZN4cute4takeILi1ELi3ENS_5tupleIJNS1_IJNS_1CILi1EEEiEEENS2_ILi1024EEENS1_IJiiEEEEEEEEDaRKT1_ENKUlDpRKT_E_clIJS5_S6_EEEDaSE_)
$_ZN7cutlass13device_kernelIN5flash19enable_sm80_to_sm89INS1_16FlashAttnBwdSm80INS1_25CollectiveMainloopBwdSm80ILi2ELi2EN4cute5tupleIJNS5_1CILi128EEES8_NS7_ILi64EEEEEENS_6half_tEfNS_4arch4Sm80ELb1ELb0ELb1ELb0ELb0ELb0ELb0ELb0ELi2ELi4ELi4ELi4ELb0EEENS1_24CollectiveEpilogueBwdGQAISA_fSD_Li256ELb0ELb0EEENS1_25SingleTileBwdLPTSchedulerILb0ELi128ELb0EEEEEEEEEvNT_6ParamsE$_ZZN4cute4takeILi1ELi3ENS_5tupleIJNS1_IJNS_1CILi1EEEiEEENS2_ILi1024EEENS1_IJiiEEEEEEEEDaRKT1_ENKUlDpRKT_E_clIJS5_S6_EEEDaSE_:
[----:B------:R-:W-:-:S04]  /*9000*/  MOV R3, 0x0 ;  /* 0x0000000000037802 */ /* 0x000fc80000000f00 */
[----:B------:R-:W-:Y:S05]  /*9010*/  RET.REL.NODEC R2 `(_ZN7cutlass13device_kernelIN5flash19enable_sm80_to_sm89INS1_16FlashAttnBwdSm80INS1_25CollectiveMainloopBwdSm80ILi2ELi2EN4cute5tupleIJNS5_1CILi128EEES8_NS7_ILi64EEEEEENS_6half_tEfNS_4arch4Sm80ELb1ELb0ELb1ELb0ELb0ELb0ELb0ELb0ELi2ELi4ELi4ELi4ELb0EEENS1_24CollectiveEpilogueBwdGQAISA_fSD_Li256ELb0ELb0EEENS1_25SingleTileBwdLPTSchedulerILb0ELi128ELb0EEEEEEEEEvNT_6ParamsE) ;  /* 0xffff6fe002007950 */ /* 0x000fea0003c3ffff */
        .type           $_ZN7cutlass13device_kernelIN5flash19enable_sm80_to_sm89INS1_16FlashAttnBwdSm80INS1_25CollectiveMainloopBwdSm80ILi2ELi2EN4cute5tupleIJNS5_1CILi128EEES8_NS7_ILi64EEEEEENS_6half_tEfNS_4arch4Sm80ELb1ELb0ELb1ELb0ELb0ELb0ELb0ELb0ELi2ELi4ELi4ELi4ELb0EEENS1_24CollectiveEpilogueBwdGQAISA_fSD_Li256ELb0ELb0EEENS1_25SingleTileBwdLPTSchedulerILb0ELi128ELb0EEEEEEEEEvNT_6ParamsE$_ZZN4cute4takeILi1ELi3ENS_5tupleIJNS1_IJiNS_1CILi512EEEEEENS1_IJiiEEENS2_ILi1024EEEEEEEEDaRKT1_ENKUlDpRKT_E_clIJS5_S6_EEEDaSE_,@function
        .size           $_ZN7cutlass13device_kernelIN5flash19enable_sm80_to_sm89INS1_16FlashAttnBwdSm80INS1_25CollectiveMainloopBwdSm80ILi2ELi2EN4cute5tupleIJNS5_1CILi128EEES8_NS7_ILi64EEEEEENS_6half_tEfNS_4arch4Sm80ELb1ELb0ELb1ELb0ELb0ELb0ELb0ELb0ELi2ELi4ELi4ELi4ELb0EEENS1_24CollectiveEpilogueBwdGQAISA_fSD_Li256ELb0ELb0EEENS1_25SingleTileBwdLPTSchedulerILb0ELi128ELb0EEEEEEEEEvNT_6ParamsE$_ZZN4cute4takeILi1ELi3ENS_5tupleIJNS1_IJiNS_1CILi512EEEEEENS1_IJiiEEENS2_ILi1024EEEEEEEEDaRKT1_ENKUlDpRKT_E_clIJS5_S6_EEEDaSE_,($_ZN7cutlass13device_kernelIN5flash19enable_sm80_to_sm89INS1_16FlashAttnBwdSm80INS1_25CollectiveMainloopBwdSm80ILi2ELi2EN4cute5tupleIJNS5_1CILi128EEES8_NS7_ILi64EEEEEENS_6half_tEfNS_4arch4Sm80ELb1ELb0ELb1ELb0ELb0ELb0ELb0ELb0ELi2ELi4ELi4ELi4ELb0EEENS1_24CollectiveEpilogueBwdGQAISA_fSD_Li256ELb0ELb0EEENS1_25SingleTileBwdLPTSchedulerILb0ELi128ELb0EEEEEEEEEvNT_6ParamsE$_ZZN4cute5sliceINS_5tupleIJNS1_IJNS_10UnderscoreENS_1CILi0EEEEEENS1_IJS4_S2_EEEEEENS1_IJNS1_IJNS1_IJNS3_ILi1EEES4_EEES4_EEENS1_IJNS1_IJS4_S4_EEEiEEEEEEEEDaRKT_RKT0_ENKUlRKT_RKT0_E_clIS6_SC_EEDaSM_SP_ - $_ZN7cutlass13device_kernelIN5flash19enable_sm80_to_sm89INS1_16FlashAttnBwdSm80INS1_25CollectiveMainloopBwdSm80ILi2ELi2EN4cute5tupleIJNS5_1CILi128EEES8_NS7_ILi64EEEEEENS_6half_tEfNS_4arch4Sm80ELb1ELb0ELb1ELb0ELb0ELb0ELb0ELb0ELi2ELi4ELi4ELi4ELb0EEENS1_24CollectiveEpilogueBwdGQAISA_fSD_Li256ELb0ELb0EEENS1_25SingleTileBwdLPTSchedulerILb0ELi128ELb0EEEEEEEEEvNT_6ParamsE$_ZZN4cute4takeILi1ELi3ENS_5tupleIJNS1_IJiNS_1CILi512EEEEEENS1_IJiiEEENS2_ILi1024EEEEEEEEDaRKT1_ENKUlDpRKT_E_clIJS5_S6_EEEDaSE_)
$_ZN7cutlass13device_kernelIN5flash19enable_sm80_to_sm89INS1_16FlashAttnBwdSm80INS1_25CollectiveMainloopBwdSm80ILi2ELi2EN4cute5tupleIJNS5_1CILi128EEES8_NS7_ILi64EEEEEENS_6half_tEfNS_4arch4Sm80ELb1ELb0ELb1ELb0ELb0ELb0ELb0ELb0ELi2ELi4ELi4ELi4ELb0EEENS1_24CollectiveEpilogueBwdGQAISA_fSD_Li256ELb0ELb0EEENS1_25SingleTileBwdLPTSchedulerILb0ELi128ELb0EEEEEEEEEvNT_6ParamsE$_ZZN4cute4takeILi1ELi3ENS_5tupleIJNS1_IJiNS_1CILi512EEEEEENS1_IJiiEEENS2_ILi1024EEEEEEEEDaRKT1_ENKUlDpRKT_E_clIJS5_S6_EEEDaSE_:
[----:B------:R-:W-:-:S04]  /*9020*/  MOV R3, 0x0 ;  /* 0x0000000000037802 */ /* 0x000fc80000000f00 */
[----:B------:R-:W-:Y:S05]  /*9030*/  RET.REL.NODEC R2 `(_ZN7cutlass13device_kernelIN5flash19enable_sm80_to_sm89INS1_16FlashAttnBwdSm80INS1_25CollectiveMainloopBwdSm80ILi2ELi2EN4cute5tupleIJNS5_1CILi128EEES8_NS7_ILi64EEEEEENS_6half_tEfNS_4arch4Sm80ELb1ELb0ELb1ELb0ELb0ELb0ELb0ELb0ELi2ELi4ELi4ELi4ELb0EEENS1_24CollectiveEpilogueBwdGQAISA_fSD_Li256ELb0ELb0EEENS1_25SingleTileBwdLPTSchedulerILb0ELi128ELb0EEEEEEEEEvNT_6ParamsE) ;  /* 0xffff6fc002007950 */ /* 0x000fea0003c3ffff */
        .type           $_ZN7cutlass13device_kernelIN5flash19enable_sm80_to_sm89INS1_16FlashAttnBwdSm80INS1_25CollectiveMainloopBwdSm80ILi2ELi2EN4cute5tupleIJNS5_1CILi128EEES8_NS7_ILi64EEEEEENS_6half_tEfNS_4arch4Sm80ELb1ELb0ELb1ELb0ELb0ELb0ELb0ELb0ELi2ELi4ELi4ELi4ELb0EEENS1_24CollectiveEpilogueBwdGQAISA_fSD_Li256ELb0ELb0EEENS1_25SingleTileBwdLPTSchedulerILb0ELi128ELb0EEEEEEEEEvNT_6ParamsE$_ZZN4cute5sliceINS_5tupleIJNS1_IJNS_10UnderscoreENS_1CILi0EEEEEENS1_IJS4_S2_EEEEEENS1_IJNS1_IJNS1_IJNS3_ILi1EEES4_EEES4_EEENS1_IJNS1_IJS4_S4_EEEiEEEEEEEEDaRKT_RKT0_ENKUlRKT_RKT0_E_clIS6_SC_EEDaSM_SP_,@function
        .size           $_ZN7cutlass13device_kernelIN5flash19enable_sm80_to_sm89INS1_16FlashAttnBwdSm80INS1_25CollectiveMainloopBwdSm80ILi2ELi2EN4cute5tupleIJNS5_1CILi128EEES8_NS7_ILi64EEEEEENS_6half_tEfNS_4arch4Sm80ELb1ELb0ELb1ELb0ELb0ELb0ELb0ELb0ELi2ELi4ELi4ELi4ELb0EEENS1_24CollectiveEpilogueBwdGQAISA_fSD_Li256ELb0ELb0EEENS1_25SingleTileBwdLPTSchedulerILb0ELi128ELb0EEEEEEEEEvNT_6ParamsE$_ZZN4cute5sliceINS_5tupleIJNS1_IJNS_10UnderscoreENS_1CILi0EEEEEENS1_IJS4_S2_EEEEEENS1_IJNS1_IJNS1_IJNS3_ILi1EEES4_EEES4_EEENS1_IJNS1_IJS4_S4_EEEiEEEEEEEEDaRKT_RKT0_ENKUlRKT_RKT0_E_clIS6_SC_EEDaSM_SP_,($_ZN7cutlass13device_kernelIN5flash19enable_sm80_to_sm89INS1_16FlashAttnBwdSm80INS1_25CollectiveMainloopBwdSm80ILi2ELi2EN4cute5tupleIJNS5_1CILi128EEES8_NS7_ILi64EEEEEENS_6half_tEfNS_4arch4Sm80ELb1ELb0ELb1ELb0ELb0ELb0ELb0ELb0ELi2ELi4ELi4ELi4ELb0EEENS1_24CollectiveEpilogueBwdGQAISA_fSD_Li256ELb0ELb0EEENS1_25SingleTileBwdLPTSchedulerILb0ELi128ELb0EEEEEEEEEvNT_6ParamsE$_ZZN4cute5sliceINS_5tupleIJNS_10UnderscoreES2_NS_1CILi0EEEEEENS1_IJNS1_IJNS3_ILi1EEES4_EEEiNS3_ILi1024EEEEEEEEDaRKT_RKT0_ENKUlRKT_RKT0_E_clIS2_iEEDaSI_SL_ - $_ZN7cutlass13device_kernelIN5flash19enable_sm80_to_sm89INS1_16FlashAttnBwdSm80INS1_25CollectiveMainloopBwdSm80ILi2ELi2EN4cute5tupleIJNS5_1CILi128EEES8_NS7_ILi64EEEEEENS_6half_tEfNS_4arch4Sm80ELb1ELb0ELb1ELb0ELb0ELb0ELb0ELb0ELi2ELi4ELi4ELi4ELb0EEENS1_24CollectiveEpilogueBwdGQAISA_fSD_Li256ELb0ELb0EEENS1_25SingleTileBwdLPTSchedulerILb0ELi128ELb0EEEEEEEEEvNT_6ParamsE$_ZZN4cute5sliceINS_5tupleIJNS1_IJNS_10UnderscoreENS_1CILi0EEEEEENS1_IJS4_S2_EEEEEENS1_IJNS1_IJNS1_IJNS3_ILi1EEES4_EEES4_EEENS1_IJNS1_IJS4_S4_EEEiEEEEEEEEDaRKT_RKT0_ENKUlRKT_RKT0_E_clIS6_SC_EEDaSM_SP_)
$_ZN7cutlass13device_kernelIN5flash19enable_sm80_to_sm89INS1_16FlashAttnBwdSm80INS1_25CollectiveMainloopBwdSm80ILi2ELi2EN4cute5tupleIJNS5_1CILi128EEES8_NS7_ILi64EEEEEENS_6half_tEfNS_4arch4Sm80ELb1ELb0ELb1ELb0ELb0ELb0ELb0ELb0ELi2ELi4ELi4ELi4ELb0EEENS1_24CollectiveEpilogueBwdGQAISA_fSD_Li256ELb0ELb0EEENS1_25SingleTileBwdLPTSchedulerILb0ELi128ELb0EEEEEEEEEvNT_6ParamsE$_ZZN4cute5sliceINS_5tupleIJNS1_IJNS_10UnderscoreENS_1CILi0EEEEEENS1_IJS4_S2_EEEEEENS1_IJNS1_IJNS1_IJNS3_ILi1EEES4_EEES4_EEENS1_IJNS1_IJS4_S4_EEEiEEEEEEEEDaRKT_RKT0_ENKUlRKT_RKT0_E_clIS6_SC_EEDaSM_SP_:
[----:B------:R-:W-:Y:S02]  /*9040*/  MOV R12, R2 ;  /* 0x00000002000c7202 */ /* 0x000fe40000000f00 */
[----:B------:R-:W-:-:S04]  /*9050*/  MOV R13, 0x0 ;  /* 0x00000000000d7802 */ /* 0x000fc80000000f00 */
[----:B------:R-:W-:Y:S05]  /*9060*/  RET.REL.NODEC R12 `(_ZN7cutlass13device_kernelIN5flash19enable_sm80_to_sm89INS1_16FlashAttnBwdSm80INS1_25CollectiveMainloopBwdSm80ILi2ELi2EN4cute5tupleIJNS5_1CILi128EEES8_NS7_ILi64EEEEEENS_6half_tEfNS_4arch4Sm80ELb1ELb0ELb1ELb0ELb0ELb0ELb0ELb0ELi2ELi4ELi4ELi4ELb0EEENS1_24CollectiveEpilogueBwdGQAISA_fSD_Li256ELb0ELb0EEENS1_25SingleTileBwdLPTSchedulerILb0ELi128ELb0EEEEEEEEEvNT_6ParamsE) ;  /* 0xffff6f900c007950 */ /* 0x000fea0003c3ffff */
        .type           $_ZN7cutlass13device_kernelIN5flash19enable_sm80_to_sm89INS1_16FlashAttnBwdSm80INS1_25CollectiveMainloopBwdSm80ILi2ELi2EN4cute5tupleIJNS5_1CILi128EEES8_NS7_ILi64EEEEEENS_6half_tEfNS_4arch4Sm80ELb1ELb0ELb1ELb0ELb0ELb0ELb0ELb0ELi2ELi4ELi4ELi4ELb0EEENS1_24CollectiveEpilogueBwdGQAISA_fSD_Li256ELb0ELb0EEENS1_25SingleTileBwdLPTSchedulerILb0ELi128ELb0EEEEEEEEEvNT_6ParamsE$_ZZN4cute5sliceINS_5tupleIJNS_10UnderscoreES2_NS_1CILi0EEEEEENS1_IJNS1_IJNS3_ILi1EEES4_EEEiNS3_ILi1024EEEEEEEEDaRKT_RKT0_ENKUlRKT_RKT0_E_clIS2_iEEDaSI_SL_,@function
        .size           $_ZN7cutlass13device_kernelIN5flash19enable_sm80_to_sm89INS1_16FlashAttnBwdSm80INS1_25CollectiveMainloopBwdSm80ILi2ELi2EN4cute5tupleIJNS5_1CILi128EEES8_NS7_ILi64EEEEEENS_6half_tEfNS_4arch4Sm80ELb1ELb0ELb1ELb0ELb0ELb0ELb0ELb0ELi2ELi4ELi4ELi4ELb0EEENS1_24CollectiveEpilogueBwdGQAISA_fSD_Li256ELb0ELb0EEENS1_25SingleTileBwdLPTSchedulerILb0ELi128ELb0EEEEEEEEEvNT_6ParamsE$_ZZN4cute5sliceINS_5tupleIJNS_10UnderscoreES2_NS_1CILi0EEEEEENS1_IJNS1_IJNS3_ILi1EEES4_EEEiNS3_ILi1024EEEEEEEEDaRKT_RKT0_ENKUlRKT_RKT0_E_clIS2_iEEDaSI_SL_,($_ZN7cutlass13device_kernelIN5flash19enable_sm80_to_sm89INS1_16FlashAttnBwdSm80INS1_25CollectiveMainloopBwdSm80ILi2ELi2EN4cute5tupleIJNS5_1CILi128EEES8_NS7_ILi64EEEEEENS_6half_tEfNS_4arch4Sm80ELb1ELb0ELb1ELb0ELb0ELb0ELb0ELb0ELi2ELi4ELi4ELi4ELb0EEENS1_24CollectiveEpilogueBwdGQAISA_fSD_Li256ELb0ELb0EEENS1_25SingleTileBwdLPTSchedulerILb0ELi128ELb0EEEEEEEEEvNT_6ParamsE$_ZZN4cute5sliceINS_5tupleIJNS_10UnderscoreES2_S2_iEEENS1_IJNS1_IJNS_1CILi1EEENS4_ILi0EEEEEENS4_ILi4096EEENS1_IJiiEEENS1_IJS6_NS4_ILi8192EEEEEEEEEEEDaRKT_RKT0_ENKUlRKT_RKT0_E_clIS2_S9_EEDaSL_SO_ - $_ZN7cutlass13device_kernelIN5flash19enable_sm80_to_sm89INS1_16FlashAttnBwdSm80INS1_25CollectiveMainloopBwdSm80ILi2ELi2EN4cute5tupleIJNS5_1CILi128EEES8_NS7_ILi64EEEEEENS_6half_tEfNS_4arch4Sm80ELb1ELb0ELb1ELb0ELb0ELb0ELb0ELb0ELi2ELi4ELi4ELi4ELb0EEENS1_24CollectiveEpilogueBwdGQAISA_fSD_Li256ELb0ELb0EEENS1_25SingleTileBwdLPTSchedulerILb0ELi128ELb0EEEEEEEEEvNT_6ParamsE$_ZZN4cute5sliceINS_5tupleIJNS_10UnderscoreES2_NS_1CILi0EEEEEENS1_IJNS1_IJNS3_ILi1EEES4_EEEiNS3_ILi1024EEEEEEEEDaRKT_RKT0_ENKUlRKT_RKT0_E_clIS2_iEEDaSI_SL_)
$_ZN7cutlass13device_kernelIN5flash19enable_sm80_to_sm89INS1_16FlashAttnBwdSm80INS1_25CollectiveMainloopBwdSm80ILi2ELi2EN4cute5tupleIJNS5_1CILi128EEES8_NS7_ILi64EEEEEENS_6half_tEfNS_4arch4Sm80ELb1ELb0ELb1ELb0ELb0ELb0ELb0ELb0ELi2ELi4ELi4ELi4ELb0EEENS1_24CollectiveEpilogueBwdGQAISA_fSD_Li256ELb0ELb0EEENS1_25SingleTileBwdLPTSchedulerILb0ELi128ELb0EEEEEEEEEvNT_6ParamsE$_ZZN4cute5sliceINS_5tupleIJNS_10UnderscoreES2_NS_1CILi0EEEEEENS1_IJNS1_IJNS3_ILi1EEES4_EEEiNS3_ILi1024EEEEEEEEDaRKT_RKT0_ENKUlRKT_RKT0_E_clIS2_iEEDaSI_SL_:
[----:B------:R-:W-:Y:S02]  /*9070*/  MOV R10, R2 ;  /* 0x00000002000a7202 */ /* 0x000fe40000000f00 */
[----:B------:R-:W-:-:S04]  /*9080*/  MOV R11, 0x0 ;  /* 0x00000000000b7802 */ /* 0x000fc80000000f00 */
[----:B------:R-:W-:Y:S05]  /*9090*/  RET.REL.NODEC R10 `(_ZN7cutlass13device_kernelIN5flash19enable_sm80_to_sm89INS1_16FlashAttnBwdSm80INS1_25CollectiveMainloopBwdSm80ILi2ELi2EN4cute5tupleIJNS5_1CILi128EEES8_NS7_ILi64EEEEEENS_6half_tEfNS_4arch4Sm80ELb1ELb0ELb1ELb0ELb0ELb0ELb0ELb0ELi2ELi4ELi4ELi4ELb0EEENS1_24CollectiveEpilogueBwdGQAISA_fSD_Li256ELb0ELb0EEENS1_25SingleTileBwdLPTSchedulerILb0ELi128ELb0EEEEEEEEEvNT_6ParamsE) ;  /* 0xffff6f600a007950 */ /* 0x000fea0003c3ffff */
        .type           $_ZN7cutlass13device_kernelIN5flash19enable_sm80_to_sm89INS1_16FlashAttnBwdSm80INS1_25CollectiveMainloopBwdSm80ILi2ELi2EN4cute5tupleIJNS5_1CILi128EEES8_NS7_ILi64EEEEEENS_6half_tEfNS_4arch4Sm80ELb1ELb0ELb1ELb0ELb0ELb0ELb0ELb0ELi2ELi4ELi4ELi4ELb0EEENS1_24CollectiveEpilogueBwdGQAISA_fSD_Li256ELb0ELb0EEENS1_25SingleTileBwdLPTSchedulerILb0ELi128ELb0EEEEEEEEEvNT_6ParamsE$_ZZN4cute5sliceINS_5tupleIJNS_10UnderscoreES2_S2_iEEENS1_IJNS1_IJNS_1CILi1EEENS4_ILi0EEEEEENS4_ILi4096EEENS1_IJiiEEENS1_IJS6_NS4_ILi8192EEEEEEEEEEEDaRKT_RKT0_ENKUlRKT_RKT0_E_clIS2_S9_EEDaSL_SO_,@function
        .size           $_ZN7cutlass13device_kernelIN5flash19enable_sm80_to_sm89INS1_16FlashAttnBwdSm80INS1_25CollectiveMainloopBwdSm80ILi2ELi2EN4cute5tupleIJNS5_1CILi128EEES8_NS7_ILi64EEEEEENS_6half_tEfNS_4arch4Sm80ELb1ELb0ELb1ELb0ELb0ELb0ELb0ELb0ELi2ELi4ELi4ELi4ELb0EEENS1_24CollectiveEpilogueBwdGQAISA_fSD_Li256ELb0ELb0EEENS1_25SingleTileBwdLPTSchedulerILb0ELi128ELb0EEEEEEEEEvNT_6ParamsE$_ZZN4cute5sliceINS_5tupleIJNS_10UnderscoreES2_S2_iEEENS1_IJNS1_IJNS_1CILi1EEENS4_ILi0EEEEEENS4_ILi4096EEENS1_IJiiEEENS1_IJS6_NS4_ILi8192EEEEEEEEEEEDaRKT_RKT0_ENKUlRKT_RKT0_E_clIS2_S9_EEDaSL_SO_,($_ZN7cutlass13device_kernelIN5flash19enable_sm80_to_sm89INS1_16FlashAttnBwdSm80INS1_25CollectiveMainloopBwdSm80ILi2ELi2EN4cute5tupleIJNS5_1CILi128EEES8_NS7_ILi64EEEEEENS_6half_tEfNS_4arch4Sm80ELb1ELb0ELb1ELb0ELb0ELb0ELb0ELb0ELi2ELi4ELi4ELi4ELb0EEENS1_24CollectiveEpilogueBwdGQAISA_fSD_Li256ELb0ELb0EEENS1_25SingleTileBwdLPTSchedulerILb0ELi128ELb0EEEEEEEEEvNT_6ParamsE$_ZZN4cute5sliceINS_5tupleIJNS_10UnderscoreES2_S2_iEEENS1_IJNS1_IJNS_1CILi1EEENS4_ILi0EEEEEEiNS4_ILi1024EEENS4_ILi8192EEEEEEEEDaRKT_RKT0_ENKUlRKT_RKT0_E_clIS2_iEEDaSJ_SM_ - $_ZN7cutlass13device_kernelIN5flash19enable_sm80_to_sm89INS1_16FlashAttnBwdSm80INS1_25CollectiveMainloopBwdSm80ILi2ELi2EN4cute5tupleIJNS5_1CILi128EEES8_NS7_ILi64EEEEEENS_6half_tEfNS_4arch4Sm80ELb1ELb0ELb1ELb0ELb0ELb0ELb0ELb0ELi2ELi4ELi4ELi4ELb0EEENS1_24CollectiveEpilogueBwdGQAISA_fSD_Li256ELb0ELb0EEENS1_25SingleTileBwdLPTSchedulerILb0ELi128ELb0EEEEEEEEEvNT_6ParamsE$_ZZN4cute5sliceINS_5tupleIJNS_10UnderscoreES2_S2_iEEENS1_IJNS1_IJNS_1CILi1EEENS4_ILi0EEEEEENS4_ILi4096EEENS1_IJiiEEENS1_IJS6_NS4_ILi8192EEEEEEEEEEEDaRKT_RKT0_ENKUlRKT_RKT0_E_clIS2_S9_EEDaSL_SO_)
$_ZN7cutlass13device_kernelIN5flash19enable_sm80_to_sm89INS1_16FlashAttnBwdSm80INS1_25CollectiveMainloopBwdSm80ILi2ELi2EN4cute5tupleIJNS5_1CILi128EEES8_NS7_ILi64EEEEEENS_6half_tEfNS_4arch4Sm80ELb1ELb0ELb1ELb0ELb0ELb0ELb0ELb0ELi2ELi4ELi4ELi4ELb0EEENS1_24CollectiveEpilogueBwdGQAISA_fSD_Li256ELb0ELb0EEENS1_25SingleTileBwdLPTSchedulerILb0ELi128ELb0EEEEEEEEEvNT_6ParamsE$_ZZN4cute5sliceINS_5tupleIJNS_10UnderscoreES2_S2_iEEENS1_IJNS1_IJNS_1CILi1EEENS4_ILi0EEEEEENS4_ILi4096EEENS1_IJiiEEENS1_IJS6_NS4_ILi8192EEEEEEEEEEEDaRKT_RKT0_ENKUlRKT_RKT0_E_clIS2_S9_EEDaSL_SO_:
[----:B------:R-:W-:-:S04]  /*90a0*/  MOV R5, 0x0 ;  /* 0x0000000000057802 */ /* 0x000fc80000000f00 */
[----:B------:R-:W-:Y:S05]  /*90b0*/  RET.REL.NODEC R4 `(_ZN7cutlass13device_kernelIN5flash19enable_sm80_to_sm89INS1_16FlashAttnBwdSm80INS1_25CollectiveMainloopBwdSm80ILi2ELi2EN4cute5tupleIJNS5_1CILi128EEES8_NS7_ILi64EEEEEENS_6half_tEfNS_4arch4Sm80ELb1ELb0ELb1ELb0ELb0ELb0ELb0ELb0ELi2ELi4ELi4ELi4ELb0EEENS1_24CollectiveEpilogueBwdGQAISA_fSD_Li256ELb0ELb0EEENS1_25SingleTileBwdLPTSchedulerILb0ELi128ELb0EEEEEEEEEvNT_6ParamsE) ;  /* 0xffff6f4004007950 */ /* 0x000fea0003c3ffff */
        .type           $_ZN7cutlass13device_kernelIN5flash19enable_sm80_to_sm89INS1_16FlashAttnBwdSm80INS1_25CollectiveMainloopBwdSm80ILi2ELi2EN4cute5tupleIJNS5_1CILi128EEES8_NS7_ILi64EEEEEENS_6half_tEfNS_4arch4Sm80ELb1ELb0ELb1ELb0ELb0ELb0ELb0ELb0ELi2ELi4ELi4ELi4ELb0EEENS1_24CollectiveEpilogueBwdGQAISA_fSD_Li256ELb0ELb0EEENS1_25SingleTileBwdLPTSchedulerILb0ELi128ELb0EEEEEEEEEvNT_6ParamsE$_ZZN4cute5sliceINS_5tupleIJNS_10UnderscoreES2_S2_iEEENS1_IJNS1_IJNS_1CILi1EEENS4_ILi0EEEEEEiNS4_ILi1024EEENS4_ILi8192EEEEEEEEDaRKT_RKT0_ENKUlRKT_RKT0_E_clIS2_iEEDaSJ_SM_,@function
        .size           $_ZN7cutlass13device_kernelIN5flash19enable_sm80_to_sm89INS1_16FlashAttnBwdSm80INS1_25CollectiveMainloopBwdSm80ILi2ELi2EN4cute5tupleIJNS5_1CILi128EEES8_NS7_ILi64EEEEEENS_6half_tEfNS_4arch4Sm80ELb1ELb0ELb1ELb0ELb0ELb0ELb0ELb0ELi2ELi4ELi4ELi4ELb0EEENS1_24CollectiveEpilogueBwdGQAISA_fSD_Li256ELb0ELb0EEENS1_25SingleTileBwdLPTSchedulerILb0ELi128ELb0EEEEEEEEEvNT_6ParamsE$_ZZN4cute5sliceINS_5tupleIJNS_10UnderscoreES2_S2_iEEENS1_IJNS1_IJNS_1CILi1EEENS4_ILi0EEEEEEiNS4_ILi1024EEENS4_ILi8192EEEEEEEEDaRKT_RKT0_ENKUlRKT_RKT0_E_clIS2_iEEDaSJ_SM_,($_ZN7cutlass13device_kernelIN5flash19enable_sm80_to_sm89INS1_16FlashAttnBwdSm80INS1_25CollectiveMainloopBwdSm80ILi2ELi2EN4cute5tupleIJNS5_1CILi128EEES8_NS7_ILi64EEEEEENS_6half_tEfNS_4arch4Sm80ELb1ELb0ELb1ELb0ELb0ELb0ELb0ELb0ELi2ELi4ELi4ELi4ELb0EEENS1_24CollectiveEpilogueBwdGQAISA_fSD_Li256ELb0ELb0EEENS1_25SingleTileBwdLPTSchedulerILb0ELi128ELb0EEEEEEEEEvNT_6ParamsE$_ZZN4cute5sliceINS_5tupleIJNS_10UnderscoreES2_iEEENS1_IJNS1_IJNS_1CILi1EEENS4_ILi0EEEEEEiNS4_ILi1024EEEEEEEEDaRKT_RKT0_ENKUlRKT_RKT0_E_clIS2_iEEDaSI_SL_ - $_ZN7cutlass13device_kernelIN5flash19enable_sm80_to_sm89INS1_16FlashAttnBwdSm80INS1_25CollectiveMainloopBwdSm80ILi2ELi2EN4cute5tupleIJNS5_1CILi128EEES8_NS7_ILi64EEEEEENS_6half_tEfNS_4arch4Sm80ELb1ELb0ELb1ELb0ELb0ELb0ELb0ELb0ELi2ELi4ELi4ELi4ELb0EEENS1_24CollectiveEpilogueBwdGQAISA_fSD_Li256ELb0ELb0EEENS1_25SingleTileBwdLPTSchedulerILb0ELi128ELb0EEEEEEEEEvNT_6ParamsE$_ZZN4cute5sliceINS_5tupleIJNS_10UnderscoreES2_S2_iEEENS1_IJNS1_IJNS_1CILi1EEENS4_ILi0EEEEEEiNS4_ILi1024EEENS4_ILi8192EEEEEEEEDaRKT_RKT0_ENKUlRKT_RKT0_E_clIS2_iEEDaSJ_SM_)
$_ZN7cutlass13device_kernelIN5flash19enable_sm80_to_sm89INS1_16FlashAttnBwdSm80INS1_25CollectiveMainloopBwdSm80ILi2ELi2EN4cute5tupleIJNS5_1CILi128EEES8_NS7_ILi64EEEEEENS_6half_tEfNS_4arch4Sm80ELb1ELb0ELb1ELb0ELb0ELb0ELb0ELb0ELi2ELi4ELi4ELi4ELb0EEENS1_24CollectiveEpilogueBwdGQAISA_fSD_Li256ELb0ELb0EEENS1_25SingleTileBwdLPTSchedulerILb0ELi128ELb0EEEEEEEEEvNT_6ParamsE$_ZZN4cute5sliceINS_5tupleIJNS_10UnderscoreES2_S2_iEEENS1_IJNS1_IJNS_1CILi1EEENS4_ILi0EEEEEEiNS4_ILi1024EEENS4_ILi8192EEEEEEEEDaRKT_RKT0_ENKUlRKT_RKT0_E_clIS2_iEEDaSJ_SM_:
[----:B------:R-:W-:Y:S02]  /*90c0*/  MOV R12, R2 ;  /* 0x00000002000c7202 */ /* 0x000fe40000000f00 */
[----:B------:R-:W-:-:S04]  /*90d0*/  MOV R13, 0x0 ;  /* 0x00000000000d7802 */ /* 0x000fc80000000f00 */
[----:B------:R-:W-:Y:S05]  /*90e0*/  RET.REL.NODEC R12 `(_ZN7cutlass13device_kernelIN5flash19enable_sm80_to_sm89INS1_16FlashAttnBwdSm80INS1_25CollectiveMainloopBwdSm80ILi2ELi2EN4cute5tupleIJNS5_1CILi128EEES8_NS7_ILi64EEEEEENS_6half_tEfNS_4arch4Sm80ELb1ELb0ELb1ELb0ELb0ELb0ELb0ELb0ELi2ELi4ELi4ELi4ELb0EEENS1_24CollectiveEpilogueBwdGQAISA_fSD_Li256ELb0ELb0EEENS1_25SingleTileBwdLPTSchedulerILb0ELi128ELb0EEEEEEEEEvNT_6ParamsE) ;  /* 0xffff6f100c007950 */ /* 0x000fea0003c3ffff */
        .type           $_ZN7cutlass13device_kernelIN5flash19enable_sm80_to_sm89INS1_16FlashAttnBwdSm80INS1_25CollectiveMainloopBwdSm80ILi2ELi2EN4cute5tupleIJNS5_1CILi128EEES8_NS7_ILi64EEEEEENS_6half_tEfNS_4arch4Sm80ELb1ELb0ELb1ELb0ELb0ELb0ELb0ELb0ELi2ELi4ELi4ELi4ELb0EEENS1_24CollectiveEpilogueBwdGQAISA_fSD_Li256ELb0ELb0EEENS1_25SingleTileBwdLPTSchedulerILb0ELi128ELb0EEEEEEEEEvNT_6ParamsE$_ZZN4cute5sliceINS_5tupleIJNS_10UnderscoreES2_iEEENS1_IJNS1_IJNS_1CILi1EEENS4_ILi0EEEEEEiNS4_ILi1024EEEEEEEEDaRKT_RKT0_ENKUlRKT_RKT0_E_clIS2_iEEDaSI_SL_,@function
        .size           $_ZN7cutlass13device_kernelIN5flash19enable_sm80_to_sm89INS1_16FlashAttnBwdSm80INS1_25CollectiveMainloopBwdSm80ILi2ELi2EN4cute5tupleIJNS5_1CILi128EEES8_NS7_ILi64EEEEEENS_6half_tEfNS_4arch4Sm80ELb1ELb0ELb1ELb0ELb0ELb0ELb0ELb0ELi2ELi4ELi4ELi4ELb0EEENS1_24CollectiveEpilogueBwdGQAISA_fSD_Li256ELb0ELb0EEENS1_25SingleTileBwdLPTSchedulerILb0ELi128ELb0EEEEEEEEEvNT_6ParamsE$_ZZN4cute5sliceINS_5tupleIJNS_10UnderscoreES2_iEEENS1_IJNS1_IJNS_1CILi1EEENS4_ILi0EEEEEEiNS4_ILi1024EEEEEEEEDaRKT_RKT0_ENKUlRKT_RKT0_E_clIS2_iEEDaSI_SL_,($_ZN7cutlass13device_kernelIN5flash19enable_sm80_to_sm89INS1_16FlashAttnBwdSm80INS1_25CollectiveMainloopBwdSm80ILi2ELi2EN4cute5tupleIJNS5_1CILi128EEES8_NS7_ILi64EEEEEENS_6half_tEfNS_4arch4Sm80ELb1ELb0ELb1ELb0ELb0ELb0ELb0ELb0ELi2ELi4ELi4ELi4ELb0EEENS1_24CollectiveEpilogueBwdGQAISA_fSD_Li256ELb0ELb0EEENS1_25SingleTileBwdLPTSchedulerILb0ELi128ELb0EEEEEEEEEvNT_6ParamsE$_ZZN4cute6detail16composition_implINS_5tupleIJNS_1CILi16EEENS3_ILi2EEES5_S5_NS3_ILi4EEES5_EEENS2_IJNS3_ILi1EEEiiiNS3_ILi144EEENS3_ILi512EEEEEENS2_IJNS2_IJS5_S5_EEES6_NS3_ILi8EEEEEENS2_IJNS2_IJNS3_ILi64EEESA_EEES4_NS3_ILi1024EEEEEEEEDaRKT_RKT0_RKT1_RKT2_ENKUlRKT_RKT0_E_clIS6_S4_EEDaSX_S10_ - $_ZN7cutlass13device_kernelIN5flash19enable_sm80_to_sm89INS1_16FlashAttnBwdSm80INS1_25CollectiveMainloopBwdSm80ILi2ELi2EN4cute5tupleIJNS5_1CILi128EEES8_NS7_ILi64EEEEEENS_6half_tEfNS_4arch4Sm80ELb1ELb0ELb1ELb0ELb0ELb0ELb0ELb0ELi2ELi4ELi4ELi4ELb0EEENS1_24CollectiveEpilogueBwdGQAISA_fSD_Li256ELb0ELb0EEENS1_25SingleTileBwdLPTSchedulerILb0ELi128ELb0EEEEEEEEEvNT_6ParamsE$_ZZN4cute5sliceINS_5tupleIJNS_10UnderscoreES2_iEEENS1_IJNS1_IJNS_1CILi1EEENS4_ILi0EEEEEEiNS4_ILi1024EEEEEEEEDaRKT_RKT0_ENKUlRKT_RKT0_E_clIS2_iEEDaSI_SL_)
$_ZN7cutlass13device_kernelIN5flash19enable_sm80_to_sm89INS1_16FlashAttnBwdSm80INS1_25CollectiveMainloopBwdSm80ILi2ELi2EN4cute5tupleIJNS5_1CILi128EEES8_NS7_ILi64EEEEEENS_6half_tEfNS_4arch4Sm80ELb1ELb0ELb1ELb0ELb0ELb0ELb0ELb0ELi2ELi4ELi4ELi4ELb0EEENS1_24CollectiveEpilogueBwdGQAISA_fSD_Li256ELb0ELb0EEENS1_25SingleTileBwdLPTSchedulerILb0ELi128ELb0EEEEEEEEEvNT_6ParamsE$_ZZN4cute5sliceINS_5tupleIJNS_10UnderscoreES2_iEEENS1_IJNS1_IJNS_1CILi1EEENS4_ILi0EEEEEEiNS4_ILi1024EEEEEEEEDaRKT_RKT0_ENKUlRKT_RKT0_E_clIS2_iEEDaSI_SL_:
[----:B------:R-:W-:Y:S02]  /*90f0*/  MOV R36, R2 ;  /* 0x0000000200247202 */ /* 0x000fe40000000f00 */
[----:B------:R-:W-:-:S04]  /*9100*/  MOV R37, 0x0 ;  /* 0x0000000000257802 */ /* 0x000fc80000000f00 */
[----:B------:R-:W-:Y:S05]  /*9110*/  RET.REL.NODEC R36 `(_ZN7cutlass13device_kernelIN5flash19enable_sm80_to_sm89INS1_16FlashAttnBwdSm80INS1_25CollectiveMainloopBwdSm80ILi2ELi2EN4cute5tupleIJNS5_1CILi128EEES8_NS7_ILi64EEEEEENS_6half_tEfNS_4arch4Sm80ELb1ELb0ELb1ELb0ELb0ELb0ELb0ELb0ELi2ELi4ELi4ELi4ELb0EEENS1_24CollectiveEpilogueBwdGQAISA_fSD_Li256ELb0ELb0EEENS1_25SingleTileBwdLPTSchedulerILb0ELi128ELb0EEEEEEEEEvNT_6ParamsE) ;  /* 0xffff6ee024007950 */ /* 0x000fea0003c3ffff */
        .type           $_ZN7cutlass13device_kernelIN5flash19enable_sm80_to_sm89INS1_16FlashAttnBwdSm80INS1_25CollectiveMainloopBwdSm80ILi2ELi2EN4cute5tupleIJNS5_1CILi128EEES8_NS7_ILi64EEEEEENS_6half_tEfNS_4arch4Sm80ELb1ELb0ELb1ELb0ELb0ELb0ELb0ELb0ELi2ELi4ELi4ELi4ELb0EEENS1_24CollectiveEpilogueBwdGQAISA_fSD_Li256ELb0ELb0EEENS1_25SingleTileBwdLPTSchedulerILb0ELi128ELb0EEEEEEEEEvNT_6ParamsE$_ZZN4cute6detail16composition_implINS_5tupleIJNS_1CILi16EEENS3_ILi2EEES5_S5_NS3_ILi4EEES5_EEENS2_IJNS3_ILi1EEEiiiNS3_ILi144EEENS3_ILi512EEEEEENS2_IJNS2_IJS5_S5_EEES6_NS3_ILi8EEEEEENS2_IJNS2_IJNS3_ILi64EEESA_EEES4_NS3_ILi1024EEEEEEEEDaRKT_RKT0_RKT1_RKT2_ENKUlRKT_RKT0_E_clIS6_S4_EEDaSX_S10_,@function
        .size           $_ZN7cutlass13device_kernelIN5flash19enable_sm80_to_sm89INS1_16FlashAttnBwdSm80INS1_25CollectiveMainloopBwdSm80ILi2ELi2EN4cute5tupleIJNS5_1CILi128EEES8_NS7_ILi64EEEEEENS_6half_tEfNS_4arch4Sm80ELb1ELb0ELb1ELb0ELb0ELb0ELb0ELb0ELi2ELi4ELi4ELi4ELb0EEENS1_24CollectiveEpilogueBwdGQAISA_fSD_Li256ELb0ELb0EEENS1_25SingleTileBwdLPTSchedulerILb0ELi128ELb0EEEEEEEEEvNT_6ParamsE$_ZZN4cute6detail16composition_implINS_5tupleIJNS_1CILi16EEENS3_ILi2EEES5_S5_NS3_ILi4EEES5_EEENS2_IJNS3_ILi1EEEiiiNS3_ILi144EEENS3_ILi512EEEEEENS2_IJNS2_IJS5_S5_EEES6_NS3_ILi8EEEEEENS2_IJNS2_IJNS3_ILi64EEESA_EEES4_NS3_ILi1024EEEEEEEEDaRKT_RKT0_RKT1_RKT2_ENKUlRKT_RKT0_E_clIS6_S4_EEDaSX_S10_,($_ZN7cutlass13device_kernelIN5flash19enable_sm80_to_sm89INS1_16FlashAttnBwdSm80INS1_25CollectiveMainloopBwdSm80ILi2ELi2EN4cute5tupleIJNS5_1CILi128EEES8_NS7_ILi64EEEEEENS_6half_tEfNS_4arch4Sm80ELb1ELb0ELb1ELb0ELb0ELb0ELb0ELb0ELi2ELi4ELi4ELi4ELb0EEENS1_24CollectiveEpilogueBwdGQAISA_fSD_Li256ELb0ELb0EEENS1_25SingleTileBwdLPTSchedulerILb0ELi128ELb0EEEEEEEEEvNT_6ParamsE$_ZZN4cute6detail16composition_implINS_5tupleIJNS_1CILi16EEENS3_ILi2EEES5_S5_NS3_ILi4EEES5_EEENS2_IJNS3_ILi1EEEiiiNS3_ILi144EEENS3_ILi512EEEEEENS2_IJNS2_IJS5_S5_EEES6_NS3_ILi8EEEEEENS2_IJNS2_IJNS3_ILi64EEESA_EEES4_NS3_ILi1024EEEEEEEEDaRKT_RKT0_RKT1_RKT2_ENKUlRKT_RKT0_E_clISC_SG_EEDaSX_S10_ - $_ZN7cutlass13device_kernelIN5flash19enable_sm80_to_sm89INS1_16FlashAttnBwdSm80INS1_25CollectiveMainloopBwdSm80ILi2ELi2EN4cute5tupleIJNS5_1CILi128EEES8_NS7_ILi64EEEEEENS_6half_tEfNS_4arch4Sm80ELb1ELb0ELb1ELb0ELb0ELb0ELb0ELb0ELi2ELi4ELi4ELi4ELb0EEENS1_24CollectiveEpilogueBwdGQAISA_fSD_Li256ELb0ELb0EEENS1_25SingleTileBwdLPTSchedulerILb0ELi128ELb0EEEEEEEEEvNT_6ParamsE$_ZZN4cute6detail16composition_implINS_5tupleIJNS_1CILi16EEENS3_ILi2EEES5_S5_NS3_ILi4EEES5_EEENS2_IJNS3_ILi1EEEiiiNS3_ILi144EEENS3_ILi512EEEEEENS2_IJNS2_IJS5_S5_EEES6_NS3_ILi8EEEEEENS2_IJNS2_IJNS3_ILi64EEESA_EEES4_NS3_ILi1024EEEEEEEEDaRKT_RKT0_RKT1_RKT2_ENKUlRKT_RKT0_E_clIS6_S4_EEDaSX_S10_)
$_ZN7cutlass13device_kernelIN5flash19enable_sm80_to_sm89INS1_16FlashAttnBwdSm80INS1_25CollectiveMainloopBwdSm80ILi2ELi2EN4cute5tupleIJNS5_1CILi128EEES8_NS7_ILi64EEEEEENS_6half_tEfNS_4arch4Sm80ELb1ELb0ELb1ELb0ELb0ELb0ELb0ELb0ELi2ELi4ELi4ELi4ELb0EEENS1_24CollectiveEpilogueBwdGQAISA_fSD_Li256ELb0ELb0EEENS1_25SingleTileBwdLPTSchedulerILb0ELi128ELb0EEEEEEEEEvNT_6ParamsE$_ZZN4cute6detail16composition_implINS_5tupleIJNS_1CILi16EEENS3_ILi2EEES5_S5_NS3_ILi4EEES5_EEENS2_IJNS3_ILi1EEEiiiNS3_ILi144EEENS3_ILi512EEEEEENS2_IJNS2_IJS5_S5_EEES6_NS3_ILi8EEEEEENS2_IJNS2_IJNS3_ILi64EEESA_EEES4_NS3_ILi1024EEEEEEEEDaRKT_RKT0_RKT1_RKT2_ENKUlRKT_RKT0_E_clIS6_S4_EEDaSX_S10_:
[----:B------:R-:W-:-:S05]  /*9120*/  IADD3 R5, R2, -c[0x0][0x20], RZ ;  /* 0x8000080002057a10 */ /* 0x000fca0007ffe0ff */
[----:B------:R1:W5:Y:S04]  /*9130*/  LDL R3, [R5+0x4] ;  /* 0x0000040005037983 */ /* 0x0003680000100800 */
[----:B------:R1:W5:Y:S01]  /*9140*/  LDL R2, [R5] ;  /* 0x0000000005027983 */ /* 0x0003620000100800 */
[----:B------:R-:W-:Y:S01]  /*9150*/  IMAD.MOV.U32 R26, RZ, RZ, R12 ;  /* 0x000000ffff1a7224 */ /* 0x000fe200078e000c */
[----:B------:R-:W-:-:S04]  /*9160*/  MOV R27, 0x0 ;  /* 0x00000000001b7802 */ /* 0x000fc80000000f00 */
[----:B------:R-:W-:Y:S05]  /*9170*/  RET.REL.NODEC R26 `(_ZN7cutlass13device_kernelIN5flash19enable_sm80_to_sm89INS1_16FlashAttnBwdSm80INS1_25CollectiveMainloopBwdSm80ILi2ELi2EN4cute5tupleIJNS5_1CILi128EEES8_NS7_ILi64EEEEEENS_6half_tEfNS_4arch4Sm80ELb1ELb0ELb1ELb0ELb0ELb0ELb0ELb0ELi2ELi4ELi4ELi4ELb0EEENS1_24CollectiveEpilogueBwdGQAISA_fSD_Li256ELb0ELb0EEENS1_25SingleTileBwdLPTSchedulerILb0ELi128ELb0EEEEEEEEEvNT_6ParamsE) ;  /* 0xffff6e801a007950 */ /* 0x000fea0003c3ffff */
        .type           $_ZN7cutlass13device_kernelIN5flash19enable_sm80_to_sm89INS1_16FlashAttnBwdSm80INS1_25CollectiveMainloopBwdSm80ILi2ELi2EN4cute5tupleIJNS5_1CILi128EEES8_NS7_ILi64EEEEEENS_6half_tEfNS_4arch4Sm80ELb1ELb0ELb1ELb0ELb0ELb0ELb0ELb0ELi2ELi4ELi4ELi4ELb0EEENS1_24CollectiveEpilogueBwdGQAISA_fSD_Li256ELb0ELb0EEENS1_25SingleTileBwdLPTSchedulerILb0ELi128ELb0EEEEEEEEEvNT_6ParamsE$_ZZN4cute6detail16composition_implINS_5tupleIJNS_1CILi16EEENS3_ILi2EEES5_S5_NS3_ILi4EEES5_EEENS2_IJNS3_ILi1EEEiiiNS3_ILi144EEENS3_ILi512EEEEEENS2_IJNS2_IJS5_S5_EEES6_NS3_ILi8EEEEEENS2_IJNS2_IJNS3_ILi64EEESA_EEES4_NS3_ILi1024EEEEEEEEDaRKT_RKT0_RKT1_RKT2_ENKUlRKT_RKT0_E_clISC_SG_EEDaSX_S10_,@function
        .size           $_ZN7cutlass13device_kernelIN5flash19enable_sm80_to_sm89INS1_16FlashAttnBwdSm80INS1_25CollectiveMainloopBwdSm80ILi2ELi2EN4cute5tupleIJNS5_1CILi128EEES8_NS7_ILi64EEEEEENS_6half_tEfNS_4arch4Sm80ELb1ELb0ELb1ELb0ELb0ELb0ELb0ELb0ELi2ELi4ELi4ELi4ELb0EEENS1_24CollectiveEpilogueBwdGQAISA_fSD_Li256ELb0ELb0EEENS1_25SingleTileBwdLPTSchedulerILb0ELi128ELb0EEEEEEEEEvNT_6ParamsE$_ZZN4cute6detail16composition_implINS_5tupleIJNS_1CILi16EEENS3_ILi2EEES5_S5_NS3_ILi4EEES5_EEENS2_IJNS3_ILi1EEEiiiNS3_ILi144EEENS3_ILi512EEEEEENS2_IJNS2_IJS5_S5_EEES6_NS3_ILi8EEEEEENS2_IJNS2_IJNS3_ILi64EEESA_EEES4_NS3_ILi1024EEEEEEEEDaRKT_RKT0_RKT1_RKT2_ENKUlRKT_RKT0_E_clISC_SG_EEDaSX_S10_,($_ZN7cutlass13device_kernelIN5flash19enable_sm80_to_sm89INS1_16FlashAttnBwdSm80INS1_25CollectiveMainloopBwdSm80ILi2ELi2EN4cute5tupleIJNS5_1CILi128EEES8_NS7_ILi64EEEEEENS_6half_tEfNS_4arch4Sm80ELb1ELb0ELb1ELb0ELb0ELb0ELb0ELb0ELi2ELi4ELi4ELi4ELb0EEENS1_24CollectiveEpilogueBwdGQAISA_fSD_Li256ELb0ELb0EEENS1_25SingleTileBwdLPTSchedulerILb0ELi128ELb0EEEEEEEEEvNT_6ParamsE$_ZZN4cute6detail16composition_implINS_5tupleIJNS_1CILi8EEENS3_ILi2EEES5_S5_S4_S5_EEENS2_IJNS3_ILi1EEEiiiNS3_ILi72EEENS3_ILi512EEEEEENS2_IJNS2_IJS5_S5_EEES4_NS3_ILi4EEEEEENS2_IJNS2_IJS7_S4_EEENS3_ILi1024EEENS3_ILi16EEEEEEEEDaRKT_RKT0_RKT1_RKT2_ENKUlRKT_RKT0_E_clISB_SE_EEDaSW_SZ_ - $_ZN7cutlass13device_kernelIN5flash19enable_sm80_to_sm89INS1_16FlashAttnBwdSm80INS1_25CollectiveMainloopBwdSm80ILi2ELi2EN4cute5tupleIJNS5_1CILi128EEES8_NS7_ILi64EEEEEENS_6half_tEfNS_4arch4Sm80ELb1ELb0ELb1ELb0ELb0ELb0ELb0ELb0ELi2ELi4ELi4ELi4ELb0EEENS1_24CollectiveEpilogueBwdGQAISA_fSD_Li256ELb0ELb0EEENS1_25SingleTileBwdLPTSchedulerILb0ELi128ELb0EEEEEEEEEvNT_6ParamsE$_ZZN4cute6detail16composition_implINS_5tupleIJNS_1CILi16EEENS3_ILi2EEES5_S5_NS3_ILi4EEES5_EEENS2_IJNS3_ILi1EEEiiiNS3_ILi144EEENS3_ILi512EEEEEENS2_IJNS2_IJS5_S5_EEES6_NS3_ILi8EEEEEENS2_IJNS2_IJNS3_ILi64EEESA_EEES4_NS3_ILi1024EEEEEEEEDaRKT_RKT0_RKT1_RKT2_ENKUlRKT_RKT0_E_clISC_SG_EEDaSX_S10_)
$_ZN7cutlass13device_kernelIN5flash19enable_sm80_to_sm89INS1_16FlashAttnBwdSm80INS1_25CollectiveMainloopBwdSm80ILi2ELi2EN4cute5tupleIJNS5_1CILi128EEES8_NS7_ILi64EEEEEENS_6half_tEfNS_4arch4Sm80ELb1ELb0ELb1ELb0ELb0ELb0ELb0ELb0ELi2ELi4ELi4ELi4ELb0EEENS1_24CollectiveEpilogueBwdGQAISA_fSD_Li256ELb0ELb0EEENS1_25SingleTileBwdLPTSchedulerILb0ELi128ELb0EEEEEEEEEvNT_6ParamsE$_ZZN4cute6detail16composition_implINS_5tupleIJNS_1CILi16EEENS3_ILi2EEES5_S5_NS3_ILi4EEES5_EEENS2_IJNS3_ILi1EEEiiiNS3_ILi144EEENS3_ILi512EEEEEENS2_IJNS2_IJS5_S5_EEES6_NS3_ILi8EEEEEENS2_IJNS2_IJNS3_ILi64EEESA_EEES4_NS3_ILi1024EEEEEEEEDaRKT_RKT0_RKT1_RKT2_ENKUlRKT_RKT0_E_clISC_SG_EEDaSX_S10_:
[----:B------:R-:W-:-:S06]  /*9180*/  IADD3 R4, R5, -c[0x0][0x20], RZ ;  /* 0x8000080005047a10 */ /* 0x000fcc0007ffe0ff */
[----:B------:R-:W5:Y:S01]  /*9190*/  LDL R4, [R4+0x8] ;  /* 0x0000080004047983 */ /* 0x000f620000100800 */
[----:B------:R-:W-:Y:S01]  /*91a0*/  IMAD.MOV.U32 R2, RZ, RZ, R12 ;  /* 0x000000ffff027224 */ /* 0x000fe200078e000c */
[----:B------:R-:W-:-:S04]  /*91b0*/  MOV R3, 0x0 ;  /* 0x0000000000037802 */ /* 0x000fc80000000f00 */
[----:B------:R-:W-:Y:S05]  /*91c0*/  RET.REL.NODEC R2 `(_ZN7cutlass13device_kernelIN5flash19enable_sm80_to_sm89INS1_16FlashAttnBwdSm80INS1_25CollectiveMainloopBwdSm80ILi2ELi2EN4cute5tupleIJNS5_1CILi128EEES8_NS7_ILi64EEEEEENS_6half_tEfNS_4arch4Sm80ELb1ELb0ELb1ELb0ELb0ELb0ELb0ELb0ELi2ELi4ELi4ELi4ELb0EEENS1_24CollectiveEpilogueBwdGQAISA_fSD_Li256ELb0ELb0EEENS1_25SingleTileBwdLPTSchedulerILb0ELi128ELb0EEEEEEEEEvNT_6ParamsE) ;  /* 0xffff6e3002007950 */ /* 0x000fea0003c3ffff */
        .type           $_ZN7cutlass13device_kernelIN5flash19enable_sm80_to_sm89INS1_16FlashAttnBwdSm80INS1_25CollectiveMainloopBwdSm80ILi2ELi2EN4cute5tupleIJNS5_1CILi128EEES8_NS7_ILi64EEEEEENS_6half_tEfNS_4arch4Sm80ELb1ELb0ELb1ELb0ELb0ELb0ELb0ELb0ELi2ELi4ELi4ELi4ELb0EEENS1_24CollectiveEpilogueBwdGQAISA_fSD_Li256ELb0ELb0EEENS1_25SingleTileBwdLPTSchedulerILb0ELi128ELb0EEEEEEEEEvNT_6ParamsE$_ZZN4cute6detail16composition_implINS_5tupleIJNS_1CILi8EEENS3_ILi2EEES5_S5_S4_S5_EEENS2_IJNS3_ILi1EEEiiiNS3_ILi72EEENS3_ILi512EEEEEENS2_IJNS2_IJS5_S5_EEES4_NS3_ILi4EEEEEENS2_IJNS2_IJS7_S4_EEENS3_ILi1024EEENS3_ILi16EEEEEEEEDaRKT_RKT0_RKT1_RKT2_ENKUlRKT_RKT0_E_clISB_SE_EEDaSW_SZ_,@function
        .size           $_ZN7cutlass13device_kernelIN5flash19enable_sm80_to_sm89INS1_16FlashAttnBwdSm80INS1_25CollectiveMainloopBwdSm80ILi2ELi2EN4cute5tupleIJNS5_1CILi128EEES8_NS7_ILi64EEEEEENS_6half_tEfNS_4arch4Sm80ELb1ELb0ELb1ELb0ELb0ELb0ELb0ELb0ELi2ELi4ELi4ELi4ELb0EEENS1_24CollectiveEpilogueBwdGQAISA_fSD_Li256ELb0ELb0EEENS1_25SingleTileBwdLPTSchedulerILb0ELi128ELb0EEEEEEEEEvNT_6ParamsE$_ZZN4cute6detail16composition_implINS_5tupleIJNS_1CILi8EEENS3_ILi2EEES5_S5_S4_S5_EEENS2_IJNS3_ILi1EEEiiiNS3_ILi72EEENS3_ILi512EEEEEENS2_IJNS2_IJS5_S5_EEES4_NS3_ILi4EEEEEENS2_IJNS2_IJS7_S4_EEENS3_ILi1024EEENS3_ILi16EEEEEEEEDaRKT_RKT0_RKT1_RKT2_ENKUlRKT_RKT0_E_clISB_SE_EEDaSW_SZ_,($_ZN7cutlass13device_kernelIN5flash19enable_sm80_to_sm89INS1_16FlashAttnBwdSm80INS1_25CollectiveMainloopBwdSm80ILi2ELi2EN4cute5tupleIJNS5_1CILi128EEES8_NS7_ILi64EEEEEENS_6half_tEfNS_4arch4Sm80ELb1ELb0ELb1ELb0ELb0ELb0ELb0ELb0ELi2ELi4ELi4ELi4ELb0EEENS1_24CollectiveEpilogueBwdGQAISA_fSD_Li256ELb0ELb0EEENS1_25SingleTileBwdLPTSchedulerILb0ELi128ELb0EEEEEEEEEvNT_6ParamsE$_ZZN4cute6detail16composition_implINS_5tupleIJNS_1CILi8EEENS3_ILi2EEES5_S5_S4_S5_EEENS2_IJNS3_ILi1EEEiiiNS3_ILi72EEENS3_ILi512EEEEEENS2_IJNS2_IJS5_S5_EEES4_NS3_ILi4EEEEEENS2_IJNS2_IJS7_S4_EEENS3_ILi1024EEENS3_ILi16EEEEEEEEDaRKT_RKT0_RKT1_RKT2_ENKUlRKT_RKT0_E_clISC_SG_EEDaSW_SZ_ - $_ZN7cutlass13device_kernelIN5flash19enable_sm80_to_sm89INS1_16FlashAttnBwdSm80INS1_25CollectiveMainloopBwdSm80ILi2ELi2EN4cute5tupleIJNS5_1CILi128EEES8_NS7_ILi64EEEEEENS_6half_tEfNS_4arch4Sm80ELb1ELb0ELb1ELb0ELb0ELb0ELb0ELb0ELi2ELi4ELi4ELi4ELb0EEENS1_24CollectiveEpilogueBwdGQAISA_fSD_Li256ELb0ELb0EEENS1_25SingleTileBwdLPTSchedulerILb0ELi128ELb0EEEEEEEEEvNT_6ParamsE$_ZZN4cute6detail16composition_implINS_5tupleIJNS_1CILi8EEENS3_ILi2EEES5_S5_S4_S5_EEENS2_IJNS3_ILi1EEEiiiNS3_ILi72EEENS3_ILi512EEEEEENS2_IJNS2_IJS5_S5_EEES4_NS3_ILi4EEEEEENS2_IJNS2_IJS7_S4_EEENS3_ILi1024EEENS3_ILi16EEEEEEEEDaRKT_RKT0_RKT1_RKT2_ENKUlRKT_RKT0_E_clISB_SE_EEDaSW_SZ_)
$_ZN7cutlass13device_kernelIN5flash19enable_sm80_to_sm89INS1_16FlashAttnBwdSm80INS1_25CollectiveMainloopBwdSm80ILi2ELi2EN4cute5tupleIJNS5_1CILi128EEES8_NS7_ILi64EEEEEENS_6half_tEfNS_4arch4Sm80ELb1ELb0ELb1ELb0ELb0ELb0ELb0ELb0ELi2ELi4ELi4ELi4ELb0EEENS1_24CollectiveEpilogueBwdGQAISA_fSD_Li256ELb0ELb0EEENS1_25SingleTileBwdLPTSchedulerILb0ELi128ELb0EEEEEEEEEvNT_6ParamsE$_ZZN4cute6detail16composition_implINS_5tupleIJNS_1CILi8EEENS3_ILi2EEES5_S5_S4_S5_EEENS2_IJNS3_ILi1EEEiiiNS3_ILi72EEENS3_ILi512EEEEEENS2_IJNS2_IJS5_S5_EEES4_NS3_ILi4EEEEEENS2_IJNS2_IJS7_S4_EEENS3_ILi1024EEENS3_ILi16EEEEEEEEDaRKT_RKT0_RKT1_RKT2_ENKUlRKT_RKT0_E_clISB_SE_EEDaSW_SZ_:
[----:B------:R-:W-:-:S06]  /*91d0*/  IADD3 R4, R13, -c[0x0][0x20], RZ ;  /* 0x800008000d047a10 */ /* 0x000fcc0007ffe0ff */
[----:B------:R-:W5:Y:S01]  /*91e0*/  LDL R4, [R4] ;  /* 0x0000000004047983 */ /* 0x000f620000100800 */
[----:B------:R-:W-:Y:S01]  /*91f0*/  IMAD.MOV.U32 R2, RZ, RZ, R6 ;  /* 0x000000ffff027224 */ /* 0x000fe200078e0006 */
[----:B------:R-:W-:-:S04]  /*9200*/  MOV R3, 0x0 ;  /* 0x0000000000037802 */ /* 0x000fc80000000f00 */
[----:B------:R-:W-:Y:S05]  /*9210*/  RET.REL.NODEC R2 `(_ZN7cutlass13device_kernelIN5flash19enable_sm80_to_sm89INS1_16FlashAttnBwdSm80INS1_25CollectiveMainloopBwdSm80ILi2ELi2EN4cute5tupleIJNS5_1CILi128EEES8_NS7_ILi64EEEEEENS_6half_tEfNS_4arch4Sm80ELb1ELb0ELb1ELb0ELb0ELb0ELb0ELb0ELi2ELi4ELi4ELi4ELb0EEENS1_24CollectiveEpilogueBwdGQAISA_fSD_Li256ELb0ELb0EEENS1_25SingleTileBwdLPTSchedulerILb0ELi128ELb0EEEEEEEEEvNT_6ParamsE) ;  /* 0xffff6de002007950 */ /* 0x000fea0003c3ffff */
        .type           $_ZN7cutlass13device_kernelIN5flash19enable_sm80_to_sm89INS1_16FlashAttnBwdSm80INS1_25CollectiveMainloopBwdSm80ILi2ELi2EN4cute5tupleIJNS5_1CILi128EEES8_NS7_ILi64EEEEEENS_6half_tEfNS_4arch4Sm80ELb1ELb0ELb1ELb0ELb0ELb0ELb0ELb0ELi2ELi4ELi4ELi4ELb0EEENS1_24CollectiveEpilogueBwdGQAISA_fSD_Li256ELb0ELb0EEENS1_25SingleTileBwdLPTSchedulerILb0ELi128ELb0EEEEEEEEEvNT_6ParamsE$_ZZN4cute6detail16composition_implINS_5tupleIJNS_1CILi8EEENS3_ILi2EEES5_S5_S4_S5_EEENS2_IJNS3_ILi1EEEiiiNS3_ILi72EEENS3_ILi512EEEEEENS2_IJNS2_IJS5_S5_EEES4_NS3_ILi4EEEEEENS2_IJNS2_IJS7_S4_EEENS3_ILi1024EEENS3_ILi16EEEEEEEEDaRKT_RKT0_RKT1_RKT2_ENKUlRKT_RKT0_E_clISC_SG_EEDaSW_SZ_,@function
        .size           $_ZN7cutlass13device_kernelIN5flash19enable_sm80_to_sm89INS1_16FlashAttnBwdSm80INS1_25CollectiveMainloopBwdSm80ILi2ELi2EN4cute5tupleIJNS5_1CILi128EEES8_NS7_ILi64EEEEEENS_6half_tEfNS_4arch4Sm80ELb1ELb0ELb1ELb0ELb0ELb0ELb0ELb0ELi2ELi4ELi4ELi4ELb0EEENS1_24CollectiveEpilogueBwdGQAISA_fSD_Li256ELb0ELb0EEENS1_25SingleTileBwdLPTSchedulerILb0ELi128ELb0EEEEEEEEEvNT_6ParamsE$_ZZN4cute6detail16composition_implINS_5tupleIJNS_1CILi8EEENS3_ILi2EEES5_S5_S4_S5_EEENS2_IJNS3_ILi1EEEiiiNS3_ILi72EEENS3_ILi512EEEEEENS2_IJNS2_IJS5_S5_EEES4_NS3_ILi4EEEEEENS2_IJNS2_IJS7_S4_EEENS3_ILi1024EEENS3_ILi16EEEEEEEEDaRKT_RKT0_RKT1_RKT2_ENKUlRKT_RKT0_E_clISC_SG_EEDaSW_SZ_,($_ZN7cutlass13device_kernelIN5flash19enable_sm80_to_sm89INS1_16FlashAttnBwdSm80INS1_25CollectiveMainloopBwdSm80ILi2ELi2EN4cute5tupleIJNS5_1CILi128EEES8_NS7_ILi64EEEEEENS_6half_tEfNS_4arch4Sm80ELb1ELb0ELb1ELb0ELb0ELb0ELb0ELb0ELi2ELi4ELi4ELi4ELb0EEENS1_24CollectiveEpilogueBwdGQAISA_fSD_Li256ELb0ELb0EEENS1_25SingleTileBwdLPTSchedulerILb0ELi128ELb0EEEEEEEEEvNT_6ParamsE$_ZZN4cute6detail16composition_implINS_5tupleIJNS_1CILi8EEENS3_ILi2EEES5_S5_S4_S5_EEENS2_IJNS3_ILi1EEEiiiNS3_ILi72EEENS3_ILi512EEEEEENS2_IJNS2_IJS5_S5_S5_EEES5_NS2_IJNS3_ILi4EEES5_EEEEEENS2_IJNS2_IJS7_S9_S4_EEENS3_ILi4096EEENS2_IJNS3_ILi16EEENS3_ILi8192EEEEEEEEEEEDaRKT_RKT0_RKT1_RKT2_ENKUlRKT_RKT0_E_clISB_SF_EEDaSZ_S12_ - $_ZN7cutlass13device_kernelIN5flash19enable_sm80_to_sm89INS1_16FlashAttnBwdSm80INS1_25CollectiveMainloopBwdSm80ILi2ELi2EN4cute5tupleIJNS5_1CILi128EEES8_NS7_ILi64EEEEEENS_6half_tEfNS_4arch4Sm80ELb1ELb0ELb1ELb0ELb0ELb0ELb0ELb0ELi2ELi4ELi4ELi4ELb0EEENS1_24CollectiveEpilogueBwdGQAISA_fSD_Li256ELb0ELb0EEENS1_25SingleTileBwdLPTSchedulerILb0ELi128ELb0EEEEEEEEEvNT_6ParamsE$_ZZN4cute6detail16composition_implINS_5tupleIJNS_1CILi8EEENS3_ILi2EEES5_S5_S4_S5_EEENS2_IJNS3_ILi1EEEiiiNS3_ILi72EEENS3_ILi512EEEEEENS2_IJNS2_IJS5_S5_EEES4_NS3_ILi4EEEEEENS2_IJNS2_IJS7_S4_EEENS3_ILi1024EEENS3_ILi16EEEEEEEEDaRKT_RKT0_RKT1_RKT2_ENKUlRKT_RKT0_E_clISC_SG_EEDaSW_SZ_)
$_ZN7cutlass13device_kernelIN5flash19enable_sm80_to_sm89INS1_16FlashAttnBwdSm80INS1_25CollectiveMainloopBwdSm80ILi2ELi2EN4cute5tupleIJNS5_1CILi128EEES8_NS7_ILi64EEEEEENS_6half_tEfNS_4arch4Sm80ELb1ELb0ELb1ELb0ELb0ELb0ELb0ELb0ELi2ELi4ELi4ELi4ELb0EEENS1_24CollectiveEpilogueBwdGQAISA_fSD_Li256ELb0ELb0EEENS1_25SingleTileBwdLPTSchedulerILb0ELi128ELb0EEEEEEEEEvNT_6ParamsE$_ZZN4cute6detail16composition_implINS_5tupleIJNS_1CILi8EEENS3_ILi2EEES5_S5_S4_S5_EEENS2_IJNS3_ILi1EEEiiiNS3_ILi72EEENS3_ILi512EEEEEENS2_IJNS2_IJS5_S5_EEES4_NS3_ILi4EEEEEENS2_IJNS2_IJS7_S4_EEENS3_ILi1024EEENS3_ILi16EEEEEEEEDaRKT_RKT0_RKT1_RKT2_ENKUlRKT_RKT0_E_clISC_SG_EEDaSW_SZ_:
[----:B------:R-:W-:-:S05]  /*9220*/  IADD3 R5, R13, -c[0x0][0x20], RZ ;  /* 0x800008000d057a10 */ /* 0x000fca0007ffe0ff */
[----:B------:R1:W5:Y:S04]  /*9230*/  LDL R3, [R5+0x8] ;  /* 0x0000080005037983 */ /* 0x0003680000100800 */
[----:B------:R1:W5:Y:S01]  /*9240*/  LDL R2, [R5+0x4] ;  /* 0x0000040005027983 */ /* 0x0003620000100800 */
[----:B------:R-:W-:Y:S01]  /*9250*/  IMAD.MOV.U32 R28, RZ, RZ, R6 ;  /* 0x000000ffff1c7224 */ /* 0x000fe200078e0006 */
[----:B------:R-:W-:-:S04]  /*9260*/  MOV R29, 0x0 ;  /* 0x00000000001d7802 */ /* 0x000fc80000000f00 */
[----:B------:R-:W-:Y:S05]  /*9270*/  RET.REL.NODEC R28 `(_ZN7cutlass13device_kernelIN5flash19enable_sm80_to_sm89INS1_16FlashAttnBwdSm80INS1_25CollectiveMainloopBwdSm80ILi2ELi2EN4cute5tupleIJNS5_1CILi128EEES8_NS7_ILi64EEEEEENS_6half_tEfNS_4arch4Sm80ELb1ELb0ELb1ELb0ELb0ELb0ELb0ELb0ELi2ELi4ELi4ELi4ELb0EEENS1_24CollectiveEpilogueBwdGQAISA_fSD_Li256ELb0ELb0EEENS1_25SingleTileBwdLPTSchedulerILb0ELi128ELb0EEEEEEEEEvNT_6ParamsE) ;  /* 0xffff6d801c007950 */ /* 0x000fea0003c3ffff */
        .type           $_ZN7cutlass13device_kernelIN5flash19enable_sm80_to_sm89INS1_16FlashAttnBwdSm80INS1_25CollectiveMainloopBwdSm80ILi2ELi2EN4cute5tupleIJNS5_1CILi128EEES8_NS7_ILi64EEEEEENS_6half_tEfNS_4arch4Sm80ELb1ELb0ELb1ELb0ELb0ELb0ELb0ELb0ELi2ELi4ELi4ELi4ELb0EEENS1_24CollectiveEpilogueBwdGQAISA_fSD_Li256ELb0ELb0EEENS1_25SingleTileBwdLPTSchedulerILb0ELi128ELb0EEEEEEEEEvNT_6ParamsE$_ZZN4cute6detail16composition_implINS_5tupleIJNS_1CILi8EEENS3_ILi2EEES5_S5_S4_S5_EEENS2_IJNS3_ILi1EEEiiiNS3_ILi72EEENS3_ILi512EEEEEENS2_IJNS2_IJS5_S5_S5_EEES5_NS2_IJNS3_ILi4EEES5_EEEEEENS2_IJNS2_IJS7_S9_S4_EEENS3_ILi4096EEENS2_IJNS3_ILi16EEENS3_ILi8192EEEEEEEEEEEDaRKT_RKT0_RKT1_RKT2_ENKUlRKT_RKT0_E_clISB_SF_EEDaSZ_S12_,@function
        .size           $_ZN7cutlass13device_kernelIN5flash19enable_sm80_to_sm89INS1_16FlashAttnBwdSm80INS1_25CollectiveMainloopBwdSm80ILi2ELi2EN4cute5tupleIJNS5_1CILi128EEES8_NS7_ILi64EEEEEENS_6half_tEfNS_4arch4Sm80ELb1ELb0ELb1ELb0ELb0ELb0ELb0ELb0ELi2ELi4ELi4ELi4ELb0EEENS1_24CollectiveEpilogueBwdGQAISA_fSD_Li256ELb0ELb0EEENS1_25SingleTileBwdLPTSchedulerILb0ELi128ELb0EEEEEEEEEvNT_6ParamsE$_ZZN4cute6detail16composition_implINS_5tupleIJNS_1CILi8EEENS3_ILi2EEES5_S5_S4_S5_EEENS2_IJNS3_ILi1EEEiiiNS3_ILi72EEENS3_ILi512EEEEEENS2_IJNS2_IJS5_S5_S5_EEES5_NS2_IJNS3_ILi4EEES5_EEEEEENS2_IJNS2_IJS7_S9_S4_EEENS3_ILi4096EEENS2_IJNS3_ILi16EEENS3_ILi8192EEEEEEEEEEEDaRKT_RKT0_RKT1_RKT2_ENKUlRKT_RKT0_E_clISB_SF_EEDaSZ_S12_,($_ZN7cutlass13device_kernelIN5flash19enable_sm80_to_sm89INS1_16FlashAttnBwdSm80INS1_25CollectiveMainloopBwdSm80ILi2ELi2EN4cute5tupleIJNS5_1CILi128EEES8_NS7_ILi64EEEEEENS_6half_tEfNS_4arch4Sm80ELb1ELb0ELb1ELb0ELb0ELb0ELb0ELb0ELi2ELi4ELi4ELi4ELb0EEENS1_24CollectiveEpilogueBwdGQAISA_fSD_Li256ELb0ELb0EEENS1_25SingleTileBwdLPTSchedulerILb0ELi128ELb0EEEEEEEEEvNT_6ParamsE$_ZZN4cute6detail16composition_implINS_5tupleIJNS_1CILi8EEENS3_ILi2EEES5_S5_S4_S5_EEENS2_IJNS3_ILi1EEEiiiNS3_ILi72EEENS3_ILi512EEEEEENS2_IJNS2_IJS5_S5_S5_EEES5_NS2_IJNS3_ILi4EEES5_EEEEEENS2_IJNS2_IJS7_S9_S4_EEENS3_ILi4096EEENS2_IJNS3_ILi16EEENS3_ILi8192EEEEEEEEEEEDaRKT_RKT0_RKT1_RKT2_ENKUlRKT_RKT0_E_clISD_SJ_EEDaSZ_S12_ - $_ZN7cutlass13device_kernelIN5flash19enable_sm80_to_sm89INS1_16FlashAttnBwdSm80INS1_25CollectiveMainloopBwdSm80ILi2ELi2EN4cute5tupleIJNS5_1CILi128EEES8_NS7_ILi64EEEEEENS_6half_tEfNS_4arch4Sm80ELb1ELb0ELb1ELb0ELb0ELb0ELb0ELb0ELi2ELi4ELi4ELi4ELb0EEENS1_24CollectiveEpilogueBwdGQAISA_fSD_Li256ELb0ELb0EEENS1_25SingleTileBwdLPTSchedulerILb0ELi128ELb0EEEEEEEEEvNT_6ParamsE$_ZZN4cute6detail16composition_implINS_5tupleIJNS_1CILi8EEENS3_ILi2EEES5_S5_S4_S5_EEENS2_IJNS3_ILi1EEEiiiNS3_ILi72EEENS3_ILi512EEEEEENS2_IJNS2_IJS5_S5_S5_EEES5_NS2_IJNS3_ILi4EEES5_EEEEEENS2_IJNS2_IJS7_S9_S4_EEENS3_ILi4096EEENS2_IJNS3_ILi16EEENS3_ILi8192EEEEEEEEEEEDaRKT_RKT0_RKT1_RKT2_ENKUlRKT_RKT0_E_clISB_SF_EEDaSZ_S12_)
$_ZN7cutlass13device_kernelIN5flash19enable_sm80_to_sm89INS1_16FlashAttnBwdSm80INS1_25CollectiveMainloopBwdSm80ILi2ELi2EN4cute5tupleIJNS5_1CILi128EEES8_NS7_ILi64EEEEEENS_6half_tEfNS_4arch4Sm80ELb1ELb0ELb1ELb0ELb0ELb0ELb0ELb0ELi2ELi4ELi4ELi4ELb0EEENS1_24CollectiveEpilogueBwdGQAISA_fSD_Li256ELb0ELb0EEENS1_25SingleTileBwdLPTSchedulerILb0ELi128ELb0EEEEEEEEEvNT_6ParamsE$_ZZN4cute6detail16composition_implINS_5tupleIJNS_1CILi8EEENS3_ILi2EEES5_S5_S4_S5_EEENS2_IJNS3_ILi1EEEiiiNS3_ILi72EEENS3_ILi512EEEEEENS2_IJNS2_IJS5_S5_S5_EEES5_NS2_IJNS3_ILi4EEES5_EEEEEENS2_IJNS2_IJS7_S9_S4_EEENS3_ILi4096EEENS2_IJNS3_ILi16EEENS3_ILi8192EEEEEEEEEEEDaRKT_RKT0_RKT1_RKT2_ENKUlRKT_RKT0_E_clISB_SF_EEDaSZ_S12_:
[----:B------:R-:W-:-:S06]  /*9280*/  IADD3 R5, R83, -c[0x0][0x20], RZ ;  /* 0x8000080053057a10 */ /* 0x000fcc0007ffe0ff */
[----:B------:R-:W5:Y:S01]  /*9290*/  LDL R5, [R5] ;  /* 0x0000000005057983 */ /* 0x000f620000100800 */
[----:B------:R-:W-:Y:S01]  /*92a0*/  IMAD.MOV.U32 R2, RZ, RZ, R6 ;  /* 0x000000ffff027224 */ /* 0x000fe200078e0006 */
[----:B------:R-:W-:-:S04]  /*92b0*/  MOV R3, 0x0 ;  /* 0x0000000000037802 */ /* 0x000fc80000000f00 */
[----:B------:R-:W-:Y:S05]  /*92c0*/  RET.REL.NODEC R2 `(_ZN7cutlass13device_kernelIN5flash19enable_sm80_to_sm89INS1_16FlashAttnBwdSm80INS1_25CollectiveMainloopBwdSm80ILi2ELi2EN4cute5tupleIJNS5_1CILi128EEES8_NS7_ILi64EEEEEENS_6half_tEfNS_4arch4Sm80ELb1ELb0ELb1ELb0ELb0ELb0ELb0ELb0ELi2ELi4ELi4ELi4ELb0EEENS1_24CollectiveEpilogueBwdGQAISA_fSD_Li256ELb0ELb0EEENS1_25SingleTileBwdLPTSchedulerILb0ELi128ELb0EEEEEEEEEvNT_6ParamsE) ;  /* 0xffff6d3002007950 */ /* 0x000fea0003c3ffff */
        .type           $_ZN7cutlass13device_kernelIN5flash19enable_sm80_to_sm89INS1_16FlashAttnBwdSm80INS1_25CollectiveMainloopBwdSm80ILi2ELi2EN4cute5tupleIJNS5_1CILi128EEES8_NS7_ILi64EEEEEENS_6half_tEfNS_4arch4Sm80ELb1ELb0ELb1ELb0ELb0ELb0ELb0ELb0ELi2ELi4ELi4ELi4ELb0EEENS1_24CollectiveEpilogueBwdGQAISA_fSD_Li256ELb0ELb0EEENS1_25SingleTileBwdLPTSchedulerILb0ELi128ELb0EEEEEEEEEvNT_6ParamsE$_ZZN4cute6detail16composition_implINS_5tupleIJNS_1CILi8EEENS3_ILi2EEES5_S5_S4_S5_EEENS2_IJNS3_ILi1EEEiiiNS3_ILi72EEENS3_ILi512EEEEEENS2_IJNS2_IJS5_S5_S5_EEES5_NS2_IJNS3_ILi4EEES5_EEEEEENS2_IJNS2_IJS7_S9_S4_EEENS3_ILi4096EEENS2_IJNS3_ILi16EEENS3_ILi8192EEEEEEEEEEEDaRKT_RKT0_RKT1_RKT2_ENKUlRKT_RKT0_E_clISD_SJ_EEDaSZ_S12_,@function
        .size           $_ZN7cutlass13device_kernelIN5flash19enable_sm80_to_sm89INS1_16FlashAttnBwdSm80INS1_25CollectiveMainloopBwdSm80ILi2ELi2EN4cute5tupleIJNS5_1CILi128EEES8_NS7_ILi64EEEEEENS_6half_tEfNS_4arch4Sm80ELb1ELb0ELb1ELb0ELb0ELb0ELb0ELb0ELi2ELi4ELi4ELi4ELb0EEENS1_24CollectiveEpilogueBwdGQAISA_fSD_Li256ELb0ELb0EEENS1_25SingleTileBwdLPTSchedulerILb0ELi128ELb0EEEEEEEEEvNT_6ParamsE$_ZZN4cute6detail16composition_implINS_5tupleIJNS_1CILi8EEENS3_ILi2EEES5_S5_S4_S5_EEENS2_IJNS3_ILi1EEEiiiNS3_ILi72EEENS3_ILi512EEEEEENS2_IJNS2_IJS5_S5_S5_EEES5_NS2_IJNS3_ILi4EEES5_EEEEEENS2_IJNS2_IJS7_S9_S4_EEENS3_ILi4096EEENS2_IJNS3_ILi16EEENS3_ILi8192EEEEEEEEEEEDaRKT_RKT0_RKT1_RKT2_ENKUlRKT_RKT0_E_clISD_SJ_EEDaSZ_S12_,($_ZN7cutlass13device_kernelIN5flash19enable_sm80_to_sm89INS1_16FlashAttnBwdSm80INS1_25CollectiveMainloopBwdSm80ILi2ELi2EN4cute5tupleIJNS5_1CILi128EEES8_NS7_ILi64EEEEEENS_6half_tEfNS_4arch4Sm80ELb1ELb0ELb1ELb0ELb0ELb0ELb0ELb0ELi2ELi4ELi4ELi4ELb0EEENS1_24CollectiveEpilogueBwdGQAISA_fSD_Li256ELb0ELb0EEENS1_25SingleTileBwdLPTSchedulerILb0ELi128ELb0EEEEEEEEEvNT_6ParamsE$_ZZN4cute6detail16composition_implINS_5tupleIJNS_1CILi8EEENS3_ILi2EEES5_S5_S4_S5_EEENS2_IJNS3_ILi1EEEiiiNS3_ILi72EEENS3_ILi512EEEEEENS2_IJNS2_IJS5_S5_S5_EEES5_NS3_ILi4EEEEEENS2_IJNS2_IJS7_S9_S4_EEENS3_ILi4096EEENS3_ILi16EEEEEEEEDaRKT_RKT0_RKT1_RKT2_ENKUlRKT_RKT0_E_clISB_SE_EEDaSW_SZ_ - $_ZN7cutlass13device_kernelIN5flash19enable_sm80_to_sm89INS1_16FlashAttnBwdSm80INS1_25CollectiveMainloopBwdSm80ILi2ELi2EN4cute5tupleIJNS5_1CILi128EEES8_NS7_ILi64EEEEEENS_6half_tEfNS_4arch4Sm80ELb1ELb0ELb1ELb0ELb0ELb0ELb0ELb0ELi2ELi4ELi4ELi4ELb0EEENS1_24CollectiveEpilogueBwdGQAISA_fSD_Li256ELb0ELb0EEENS1_25SingleTileBwdLPTSchedulerILb0ELi128ELb0EEEEEEEEEvNT_6ParamsE$_ZZN4cute6detail16composition_implINS_5tupleIJNS_1CILi8EEENS3_ILi2EEES5_S5_S4_S5_EEENS2_IJNS3_ILi1EEEiiiNS3_ILi72EEENS3_ILi512EEEEEENS2_IJNS2_IJS5_S5_S5_EEES5_NS2_IJNS3_ILi4EEES5_EEEEEENS2_IJNS2_IJS7_S9_S4_EEENS3_ILi4096EEENS2_IJNS3_ILi16EEENS3_ILi8192EEEEEEEEEEEDaRKT_RKT0_RKT1_RKT2_ENKUlRKT_RKT0_E_clISD_SJ_EEDaSZ_S12_)
$_ZN7cutlass13device_kernelIN5flash19enable_sm80_to_sm89INS1_16FlashAttnBwdSm80INS1_25CollectiveMainloopBwdSm80ILi2ELi2EN4cute5tupleIJNS5_1CILi128EEES8_NS7_ILi64EEEEEENS_6half_tEfNS_4arch4Sm80ELb1ELb0ELb1ELb0ELb0ELb0ELb0ELb0ELi2ELi4ELi4ELi4ELb0EEENS1_24CollectiveEpilogueBwdGQAISA_fSD_Li256ELb0ELb0EEENS1_25SingleTileBwdLPTSchedulerILb0ELi128ELb0EEEEEEEEEvNT_6ParamsE$_ZZN4cute6detail16composition_implINS_5tupleIJNS_1CILi8EEENS3_ILi2EEES5_S5_S4_S5_EEENS2_IJNS3_ILi1EEEiiiNS3_ILi72EEENS3_ILi512EEEEEENS2_IJNS2_IJS5_S5_S5_EEES5_NS2_IJNS3_ILi4EEES5_EEEEEENS2_IJNS2_IJS7_S9_S4_EEENS3_ILi4096EEENS2_IJNS3_ILi16EEENS3_ILi8192EEEEEEEEEEEDaRKT_RKT0_RKT1_RKT2_ENKUlRKT_RKT0_E_clISD_SJ_EEDaSZ_S12_:
[----:B------:R-:W-:-:S05]  /*92d0*/  IADD3 R6, R83, -c[0x0][0x20], RZ ;  /* 0x8000080053067a10 */ /* 0x000fca0007ffe0ff */
[----:B------:R1:W5:Y:S04]  /*92e0*/  LDL R3, [R6+0x8] ;  /* 0x0000080006037983 */ /* 0x0003680000100800 */
[----:B------:R1:W5:Y:S01]  /*92f0*/  LDL R2, [R6+0x4] ;  /* 0x0000040006027983 */ /* 0x0003620000100800 */
[----:B------:R-:W-:Y:S01]  /*9300*/  IMAD.MOV.U32 R32, RZ, RZ, R4 ;  /* 0x000000ffff207224 */ /* 0x000fe200078e0004 */
[----:B------:R-:W-:-:S04]  /*9310*/  MOV R33, 0x0 ;  /* 0x0000000000217802 */ /* 0x000fc80000000f00 */
[----:B------:R-:W-:Y:S05]  /*9320*/  RET.REL.NODEC R32 `(_ZN7cutlass13device_kernelIN5flash19enable_sm80_to_sm89INS1_16FlashAttnBwdSm80INS1_25CollectiveMainloopBwdSm80ILi2ELi2EN4cute5tupleIJNS5_1CILi128EEES8_NS7_ILi64EEEEEENS_6half_tEfNS_4arch4Sm80ELb1ELb0ELb1ELb0ELb0ELb0ELb0ELb0ELi2ELi4ELi4ELi4ELb0EEENS1_24CollectiveEpilogueBwdGQAISA_fSD_Li256ELb0ELb0EEENS1_25SingleTileBwdLPTSchedulerILb0ELi128ELb0EEEEEEEEEvNT_6ParamsE) ;  /* 0xffff6cd020007950 */ /* 0x000fea0003c3ffff */
        .type           $_ZN7cutlass13device_kernelIN5flash19enable_sm80_to_sm89INS1_16FlashAttnBwdSm80INS1_25CollectiveMainloopBwdSm80ILi2ELi2EN4cute5tupleIJNS5_1CILi128EEES8_NS7_ILi64EEEEEENS_6half_tEfNS_4arch4Sm80ELb1ELb0ELb1ELb0ELb0ELb0ELb0ELb0ELi2ELi4ELi4ELi4ELb0EEENS1_24CollectiveEpilogueBwdGQAISA_fSD_Li256ELb0ELb0EEENS1_25SingleTileBwdLPTSchedulerILb0ELi128ELb0EEEEEEEEEvNT_6ParamsE$_ZZN4cute6detail16composition_implINS_5tupleIJNS_1CILi8EEENS3_ILi2EEES5_S5_S4_S5_EEENS2_IJNS3_ILi1EEEiiiNS3_ILi72EEENS3_ILi512EEEEEENS2_IJNS2_IJS5_S5_S5_EEES5_NS3_ILi4EEEEEENS2_IJNS2_IJS7_S9_S4_EEENS3_ILi4096EEENS3_ILi16EEEEEEEEDaRKT_RKT0_RKT1_RKT2_ENKUlRKT_RKT0_E_clISB_SE_EEDaSW_SZ_,@function
        .size           $_ZN7cutlass13device_kernelIN5flash19enable_sm80_to_sm89INS1_16FlashAttnBwdSm80INS1_25CollectiveMainloopBwdSm80ILi2ELi2EN4cute5tupleIJNS5_1CILi128EEES8_NS7_ILi64EEEEEENS_6half_tEfNS_4arch4Sm80ELb1ELb0ELb1ELb0ELb0ELb0ELb0ELb0ELi2ELi4ELi4ELi4ELb0EEENS1_24CollectiveEpilogueBwdGQAISA_fSD_Li256ELb0ELb0EEENS1_25SingleTileBwdLPTSchedulerILb0ELi128ELb0EEEEEEEEEvNT_6ParamsE$_ZZN4cute6detail16composition_implINS_5tupleIJNS_1CILi8EEENS3_ILi2EEES5_S5_S4_S5_EEENS2_IJNS3_ILi1EEEiiiNS3_ILi72EEENS3_ILi512EEEEEENS2_IJNS2_IJS5_S5_S5_EEES5_NS3_ILi4EEEEEENS2_IJNS2_IJS7_S9_S4_EEENS3_ILi4096EEENS3_ILi16EEEEEEEEDaRKT_RKT0_RKT1_RKT2_ENKUlRKT_RKT0_E_clISB_SE_EEDaSW_SZ_,($_ZN7cutlass13device_kernelIN5flash19enable_sm80_to_sm89INS1_16FlashAttnBwdSm80INS1_25CollectiveMainloopBwdSm80ILi2ELi2EN4cute5tupleIJNS5_1CILi128EEES8_NS7_ILi64EEEEEENS_6half_tEfNS_4arch4Sm80ELb1ELb0ELb1ELb0ELb0ELb0ELb0ELb0ELi2ELi4ELi4ELi4ELb0EEENS1_24CollectiveEpilogueBwdGQAISA_fSD_Li256ELb0ELb0EEENS1_25SingleTileBwdLPTSchedulerILb0ELi128ELb0EEEEEEEEEvNT_6ParamsE$_ZZN4cute6detail16composition_implINS_5tupleIJNS_1CILi8EEENS3_ILi2EEES5_S5_S4_S5_EEENS2_IJNS3_ILi1EEEiiiNS3_ILi72EEENS3_ILi512EEEEEENS2_IJNS2_IJS5_S5_S5_EEES5_NS3_ILi4EEEEEENS2_IJNS2_IJS7_S9_S4_EEENS3_ILi4096EEENS3_ILi16EEEEEEEEDaRKT_RKT0_RKT1_RKT2_ENKUlRKT_RKT0_E_clISC_SG_EEDaSW_SZ_ - $_ZN7cutlass13device_kernelIN5flash19enable_sm80_to_sm89INS1_16FlashAttnBwdSm80INS1_25CollectiveMainloopBwdSm80ILi2ELi2EN4cute5tupleIJNS5_1CILi128EEES8_NS7_ILi64EEEEEENS_6half_tEfNS_4arch4Sm80ELb1ELb0ELb1ELb0ELb0ELb0ELb0ELb0ELi2ELi4ELi4ELi4ELb0EEENS1_24CollectiveEpilogueBwdGQAISA_fSD_Li256ELb0ELb0EEENS1_25SingleTileBwdLPTSchedulerILb0ELi128ELb0EEEEEEEEEvNT_6ParamsE$_ZZN4cute6detail16composition_implINS_5tupleIJNS_1CILi8EEENS3_ILi2EEES5_S5_S4_S5_EEENS2_IJNS3_ILi1EEEiiiNS3_ILi72EEENS3_ILi512EEEEEENS2_IJNS2_IJS5_S5_S5_EEES5_NS3_ILi4EEEEEENS2_IJNS2_IJS7_S9_S4_EEENS3_ILi4096EEENS3_ILi16EEEEEEEEDaRKT_RKT0_RKT1_RKT2_ENKUlRKT_RKT0_E_clISB_SE_EEDaSW_SZ_)
$_ZN7cutlass13device_kernelIN5flash19enable_sm80_to_sm89INS1_16FlashAttnBwdSm80INS1_25CollectiveMainloopBwdSm80ILi2ELi2EN4cute5tupleIJNS5_1CILi128EEES8_NS7_ILi64EEEEEENS_6half_tEfNS_4arch4Sm80ELb1ELb0ELb1ELb0ELb0ELb0ELb0ELb0ELi2ELi4ELi4ELi4ELb0EEENS1_24CollectiveEpilogueBwdGQAISA_fSD_Li256ELb0ELb0EEENS1_25SingleTileBwdLPTSchedulerILb0ELi128ELb0EEEEEEEEEvNT_6ParamsE$_ZZN4cute6detail16composition_implINS_5tupleIJNS_1CILi8EEENS3_ILi2EEES5_S5_S4_S5_EEENS2_IJNS3_ILi1EEEiiiNS3_ILi72EEENS3_ILi512EEEEEENS2_IJNS2_IJS5_S5_S5_EEES5_NS3_ILi4EEEEEENS2_IJNS2_IJS7_S9_S4_EEENS3_ILi4096EEENS3_ILi16EEEEEEEEDaRKT_RKT0_RKT1_RKT2_ENKUlRKT_RKT0_E_clISB_SE_EEDaSW_SZ_:
[----:B------:R-:W-:-:S06]  /*9330*/  IADD3 R4, R69, -c[0x0][0x20], RZ ;  /* 0x8000080045047a10 */ /* 0x000fcc0007ffe0ff */
[----:B------:R-:W5:Y:S01]  /*9340*/  LDL R4, [R4] ;  /* 0x0000000004047983 */ /* 0x000f620000100800 */
[----:B------:R-:W-:Y:S01]  /*9350*/  IMAD.MOV.U32 R2, RZ, RZ, R6 ;  /* 0x000000ffff027224 */ /* 0x000fe200078e0006 */
[----:B------:R-:W-:-:S04]  /*9360*/  MOV R3, 0x0 ;  /* 0x0000000000037802 */ /* 0x000fc80000000f00 */
[----:B------:R-:W-:Y:S05]  /*9370*/  RET.REL.NODEC R2 `(_ZN7cutlass13device_kernelIN5flash19enable_sm80_to_sm89INS1_16FlashAttnBwdSm80INS1_25CollectiveMainloopBwdSm80ILi2ELi2EN4cute5tupleIJNS5_1CILi128EEES8_NS7_ILi64EEEEEENS_6half_tEfNS_4arch4Sm80ELb1ELb0ELb1ELb0ELb0ELb0ELb0ELb0ELi2ELi4ELi4ELi4ELb0EEENS1_24CollectiveEpilogueBwdGQAISA_fSD_Li256ELb0ELb0EEENS1_25SingleTileBwdLPTSchedulerILb0ELi128ELb0EEEEEEEEEvNT_6ParamsE) ;  /* 0xffff6c8002007950 */ /* 0x000fea0003c3ffff */
        .type           $_ZN7cutlass13device_kernelIN5flash19enable_sm80_to_sm89INS1_16FlashAttnBwdSm80INS1_25CollectiveMainloopBwdSm80ILi2ELi2EN4cute5tupleIJNS5_1CILi128EEES8_NS7_ILi64EEEEEENS_6half_tEfNS_4arch4Sm80ELb1ELb0ELb1ELb0ELb0ELb0ELb0ELb0ELi2ELi4ELi4ELi4ELb0EEENS1_24CollectiveEpilogueBwdGQAISA_fSD_Li256ELb0ELb0EEENS1_25SingleTileBwdLPTSchedulerILb0ELi128ELb0EEEEEEEEEvNT_6ParamsE$_ZZN4cute6detail16composition_implINS_5tupleIJNS_1CILi8EEENS3_ILi2EEES5_S5_S4_S5_EEENS2_IJNS3_ILi1EEEiiiNS3_ILi72EEENS3_ILi512EEEEEENS2_IJNS2_IJS5_S5_S5_EEES5_NS3_ILi4EEEEEENS2_IJNS2_IJS7_S9_S4_EEENS3_ILi4096EEENS3_ILi16EEEEEEEEDaRKT_RKT0_RKT1_RKT2_ENKUlRKT_RKT0_E_clISC_SG_EEDaSW_SZ_,@function
        .size           $_ZN7cutlass13device_kernelIN5flash19enable_sm80_to_sm89INS1_16FlashAttnBwdSm80INS1_25CollectiveMainloopBwdSm80ILi2ELi2EN4cute5tupleIJNS5_1CILi128EEES8_NS7_ILi64EEEEEENS_6half_tEfNS_4arch4Sm80ELb1ELb0ELb1ELb0ELb0ELb0ELb0ELb0ELi2ELi4ELi4ELi4ELb0EEENS1_24CollectiveEpilogueBwdGQAISA_fSD_Li256ELb0ELb0EEENS1_25SingleTileBwdLPTSchedulerILb0ELi128ELb0EEEEEEEEEvNT_6ParamsE$_ZZN4cute6detail16composition_implINS_5tupleIJNS_1CILi8EEENS3_ILi2EEES5_S5_S4_S5_EEENS2_IJNS3_ILi1EEEiiiNS3_ILi72EEENS3_ILi512EEEEEENS2_IJNS2_IJS5_S5_S5_EEES5_NS3_ILi4EEEEEENS2_IJNS2_IJS7_S9_S4_EEENS3_ILi4096EEENS3_ILi16EEEEEEEEDaRKT_RKT0_RKT1_RKT2_ENKUlRKT_RKT0_E_clISC_SG_EEDaSW_SZ_,($_ZN7cutlass13device_kernelIN5flash19enable_sm80_to_sm89INS1_16FlashAttnBwdSm80INS1_25CollectiveMainloopBwdSm80ILi2ELi2EN4cute5tupleIJNS5_1CILi128EEES8_NS7_ILi64EEEEEENS_6half_tEfNS_4arch4Sm80ELb1ELb0ELb1ELb0ELb0ELb0ELb0ELb0ELi2ELi4ELi4ELi4ELb0EEENS1_24CollectiveEpilogueBwdGQAISA_fSD_Li256ELb0ELb0EEENS1_25SingleTileBwdLPTSchedulerILb0ELi128ELb0EEEEEEEEEvNT_6ParamsE$_ZZN4cute6upcastILi2ENS_5tupleIJNS1_IJNS_1CILi1EEENS1_IJNS2_ILi2EEES4_S4_EEEEEES4_NS1_IJS4_S4_EEEEEENS1_IJNS1_IJNS2_ILi0EEENS1_IJS3_NS2_ILi512EEEiEEEEEENS2_ILi4096EEENS1_IJiNS2_ILi8192EEEEEEEEEEEDaRKT0_RKT1_ENKUlRKT_RKT0_E_clIS6_SC_EEDaSP_SS_ - $_ZN7cutlass13device_kernelIN5flash19enable_sm80_to_sm89INS1_16FlashAttnBwdSm80INS1_25CollectiveMainloopBwdSm80ILi2ELi2EN4cute5tupleIJNS5_1CILi128EEES8_NS7_ILi64EEEEEENS_6half_tEfNS_4arch4Sm80ELb1ELb0ELb1ELb0ELb0ELb0ELb0ELb0ELi2ELi4ELi4ELi4ELb0EEENS1_24CollectiveEpilogueBwdGQAISA_fSD_Li256ELb0ELb0EEENS1_25SingleTileBwdLPTSchedulerILb0ELi128ELb0EEEEEEEEEvNT_6ParamsE$_ZZN4cute6detail16composition_implINS_5tupleIJNS_1CILi8EEENS3_ILi2EEES5_S5_S4_S5_EEENS2_IJNS3_ILi1EEEiiiNS3_ILi72EEENS3_ILi512EEEEEENS2_IJNS2_IJS5_S5_S5_EEES5_NS3_ILi4EEEEEENS2_IJNS2_IJS7_S9_S4_EEENS3_ILi4096EEENS3_ILi16EEEEEEEEDaRKT_RKT0_RKT1_RKT2_ENKUlRKT_RKT0_E_clISC_SG_EEDaSW_SZ_)
$_ZN7cutlass13device_kernelIN5flash19enable_sm80_to_sm89INS1_16FlashAttnBwdSm80INS1_25CollectiveMainloopBwdSm80ILi2ELi2EN4cute5tupleIJNS5_1CILi128EEES8_NS7_ILi64EEEEEENS_6half_tEfNS_4arch4Sm80ELb1ELb0ELb1ELb0ELb0ELb0ELb0ELb0ELi2ELi4ELi4ELi4ELb0EEENS1_24CollectiveEpilogueBwdGQAISA_fSD_Li256ELb0ELb0EEENS1_25SingleTileBwdLPTSchedulerILb0ELi128ELb0EEEEEEEEEvNT_6ParamsE$_ZZN4cute6detail16composition_implINS_5tupleIJNS_1CILi8EEENS3_ILi2EEES5_S5_S4_S5_EEENS2_IJNS3_ILi1EEEiiiNS3_ILi72EEENS3_ILi512EEEEEENS2_IJNS2_IJS5_S5_S5_EEES5_NS3_ILi4EEEEEENS2_IJNS2_IJS7_S9_S4_EEENS3_ILi4096EEENS3_ILi16EEEEEEEEDaRKT_RKT0_RKT1_RKT2_ENKUlRKT_RKT0_E_clISC_SG_EEDaSW_SZ_:
[----:B------:R-:W-:-:S05]  /*9380*/  IADD3 R5, R69, -c[0x0][0x20], RZ ;  /* 0x8000080045057a10 */ /* 0x000fca0007ffe0ff */
[----:B------:R1:W5:Y:S04]  /*9390*/  LDL R3, [R5+0x8] ;  /* 0x0000080005037983 */ /* 0x0003680000100800 */
[----:B------:R1:W5:Y:S01]  /*93a0*/  LDL R2, [R5+0x4] ;  /* 0x0000040005027983 */ /* 0x0003620000100800 */
[----:B------:R-:W-:Y:S01]  /*93b0*/  IMAD.MOV.U32 R30, RZ, RZ, R6 ;  /* 0x000000ffff1e7224 */ /* 0x000fe200078e0006 */
[----:B------:R-:W-:-:S04]  /*93c0*/  MOV R31, 0x0 ;  /* 0x00000000001f7802 */ /* 0x000fc80000000f00 */
[----:B------:R-:W-:Y:S05]  /*93d0*/  RET.REL.NODEC R30 `(_ZN7cutlass13device_kernelIN5flash19enable_sm80_to_sm89INS1_16FlashAttnBwdSm80INS1_25CollectiveMainloopBwdSm80ILi2ELi2EN4cute5tupleIJNS5_1CILi128EEES8_NS7_ILi64EEEEEENS_6half_tEfNS_4arch4Sm80ELb1ELb0ELb1ELb0ELb0ELb0ELb0ELb0ELi2ELi4ELi4ELi4ELb0EEENS1_24CollectiveEpilogueBwdGQAISA_fSD_Li256ELb0ELb0EEENS1_25SingleTileBwdLPTSchedulerILb0ELi128ELb0EEEEEEEEEvNT_6ParamsE) ;  /* 0xffff6c201e007950 */ /* 0x000fea0003c3ffff */
        .type           $_ZN7cutlass13device_kernelIN5flash19enable_sm80_to_sm89INS1_16FlashAttnBwdSm80INS1_25CollectiveMainloopBwdSm80ILi2ELi2EN4cute5tupleIJNS5_1CILi128EEES8_NS7_ILi64EEEEEENS_6half_tEfNS_4arch4Sm80ELb1ELb0ELb1ELb0ELb0ELb0ELb0ELb0ELi2ELi4ELi4ELi4ELb0EEENS1_24CollectiveEpilogueBwdGQAISA_fSD_Li256ELb0ELb0EEENS1_25SingleTileBwdLPTSchedulerILb0ELi128ELb0EEEEEEEEEvNT_6ParamsE$_ZZN4cute6upcastILi2ENS_5tupleIJNS1_IJNS_1CILi1EEENS1_IJNS2_ILi2EEES4_S4_EEEEEES4_NS1_IJS4_S4_EEEEEENS1_IJNS1_IJNS2_ILi0EEENS1_IJS3_NS2_ILi512EEEiEEEEEENS2_ILi4096EEENS1_IJiNS2_ILi8192EEEEEEEEEEEDaRKT0_RKT1_ENKUlRKT_RKT0_E_clIS6_SC_EEDaSP_SS_,@function
        .size           $_ZN7cutlass13device_kernelIN5flash19enable_sm80_to_sm89INS1_16FlashAttnBwdSm80INS1_25CollectiveMainloopBwdSm80ILi2ELi2EN4cute5tupleIJNS5_1CILi128EEES8_NS7_ILi64EEEEEENS_6half_tEfNS_4arch4Sm80ELb1ELb0ELb1ELb0ELb0ELb0ELb0ELb0ELi2ELi4ELi4ELi4ELb0EEENS1_24CollectiveEpilogueBwdGQAISA_fSD_Li256ELb0ELb0EEENS1_25SingleTileBwdLPTSchedulerILb0ELi128ELb0EEEEEEEEEvNT_6ParamsE$_ZZN4cute6upcastILi2ENS_5tupleIJNS1_IJNS_1CILi1EEENS1_IJNS2_ILi2EEES4_S4_EEEEEES4_NS1_IJS4_S4_EEEEEENS1_IJNS1_IJNS2_ILi0EEENS1_IJS3_NS2_ILi512EEEiEEEEEENS2_ILi4096EEENS1_IJiNS2_ILi8192EEEEEEEEEEEDaRKT0_RKT1_ENKUlRKT_RKT0_E_clIS6_SC_EEDaSP_SS_,($_ZN7cutlass13device_kernelIN5flash19enable_sm80_to_sm89INS1_16FlashAttnBwdSm80INS1_25CollectiveMainloopBwdSm80ILi2ELi2EN4cute5tupleIJNS5_1CILi128EEES8_NS7_ILi64EEEEEENS_6half_tEfNS_4arch4Sm80ELb1ELb0ELb1ELb0ELb0ELb0ELb0ELb0ELi2ELi4ELi4ELi4ELb0EEENS1_24CollectiveEpilogueBwdGQAISA_fSD_Li256ELb0ELb0EEENS1_25SingleTileBwdLPTSchedulerILb0ELi128ELb0EEEEEEEEEvNT_6ParamsE$_ZZN4cute6upcastILi2ENS_5tupleIJNS1_IJNS_1CILi1EEENS1_IJNS2_ILi2EEES4_S4_EEEEEES4_NS1_IJS4_S4_EEEEEENS1_IJNS1_IJNS2_ILi0EEENS1_IJS3_NS2_ILi512EEEiEEEEEENS2_ILi4096EEENS1_IJiNS2_ILi8192EEEEEEEEEEEDaRKT0_RKT1_ENKUlRKT_RKT0_E_clIS7_SF_EEDaSP_SS_ - $_ZN7cutlass13device_kernelIN5flash19enable_sm80_to_sm89INS1_16FlashAttnBwdSm80INS1_25CollectiveMainloopBwdSm80ILi2ELi2EN4cute5tupleIJNS5_1CILi128EEES8_NS7_ILi64EEEEEENS_6half_tEfNS_4arch4Sm80ELb1ELb0ELb1ELb0ELb0ELb0ELb0ELb0ELi2ELi4ELi4ELi4ELb0EEENS1_24CollectiveEpilogueBwdGQAISA_fSD_Li256ELb0ELb0EEENS1_25SingleTileBwdLPTSchedulerILb0ELi128ELb0EEEEEEEEEvNT_6ParamsE$_ZZN4cute6upcastILi2ENS_5tupleIJNS1_IJNS_1CILi1EEENS1_IJNS2_ILi2EEES4_S4_EEEEEES4_NS1_IJS4_S4_EEEEEENS1_IJNS1_IJNS2_ILi0EEENS1_IJS3_NS2_ILi512EEEiEEEEEENS2_ILi4096EEENS1_IJiNS2_ILi8192EEEEEEEEEEEDaRKT0_RKT1_ENKUlRKT_RKT0_E_clIS6_SC_EEDaSP_SS_)
$_ZN7cutlass13device_kernelIN5flash19enable_sm80_to_sm89INS1_16FlashAttnBwdSm80INS1_25CollectiveMainloopBwdSm80ILi2ELi2EN4cute5tupleIJNS5_1CILi128EEES8_NS7_ILi64EEEEEENS_6half_tEfNS_4arch4Sm80ELb1ELb0ELb1ELb0ELb0ELb0ELb0ELb0ELi2ELi4ELi4ELi4ELb0EEENS1_24CollectiveEpilogueBwdGQAISA_fSD_Li256ELb0ELb0EEENS1_25SingleTileBwdLPTSchedulerILb0ELi128ELb0EEEEEEEEEvNT_6ParamsE$_ZZN4cute6upcastILi2ENS_5tupleIJNS1_IJNS_1CILi1EEENS1_IJNS2_ILi2EEES4_S4_EEEEEES4_NS1_IJS4_S4_EEEEEENS1_IJNS1_IJNS2_ILi0EEENS1_IJS3_NS2_ILi512EEEiEEEEEENS2_ILi4096EEENS1_IJiNS2_ILi8192EEEEEEEEEEEDaRKT0_RKT1_ENKUlRKT_RKT0_E_clIS6_SC_EEDaSP_SS_:
[----:B------:R-:W-:-:S06]  /*93e0*/  IADD3 R3, R5, -c[0x0][0x20], RZ ;  /* 0x8000080005037a10 */ /* 0x000fcc0007ffe0ff */
[----:B------:R-:W2:Y:S02]  /*93f0*/  LDL R3, [R3] ;  /* 0x0000000003037983 */ /* 0x000ea40000100800 */
[----:B--2---:R-:W-:Y:S01]  /*9400*/  LEA.HI R20, R3, R3, RZ, 0x1 ;  /* 0x0000000303147211 */ /* 0x004fe200078f08ff */
[----:B------:R-:W-:-:S03]  /*9410*/  IMAD.MOV.U32 R3, RZ, RZ, 0x0 ;  /* 0x00000000ff037424 */ /* 0x000fc600078e00ff */
[----:B------:R-:W-:Y:S01]  /*9420*/  SHF.R.S32.HI R20, RZ, 0x1, R20 ;  /* 0x00000001ff147819 */ /* 0x000fe20000011414 */
[----:B------:R-:W-:Y:S06]  /*9430*/  RET.REL.NODEC R2 `(_ZN7cutlass13device_kernelIN5flash19enable_sm80_to_sm89INS1_16FlashAttnBwdSm80INS1_25CollectiveMainloopBwdSm80ILi2ELi2EN4cute5tupleIJNS5_1CILi128EEES8_NS7_ILi64EEEEEENS_6half_tEfNS_4arch4Sm80ELb1ELb0ELb1ELb0ELb0ELb0ELb0ELb0ELi2ELi4ELi4ELi4ELb0EEENS1_24CollectiveEpilogueBwdGQAISA_fSD_Li256ELb0ELb0EEENS1_25SingleTileBwdLPTSchedulerILb0ELi128ELb0EEEEEEEEEvNT_6ParamsE) ;  /* 0xffff6bc002007950 */ /* 0x000fec0003c3ffff */
        .type           $_ZN7cutlass13device_kernelIN5flash19enable_sm80_to_sm89INS1_16FlashAttnBwdSm80INS1_25CollectiveMainloopBwdSm80ILi2ELi2EN4cute5tupleIJNS5_1CILi128EEES8_NS7_ILi64EEEEEENS_6half_tEfNS_4arch4Sm80ELb1ELb0ELb1ELb0ELb0ELb0ELb0ELb0ELi2ELi4ELi4ELi4ELb0EEENS1_24CollectiveEpilogueBwdGQAISA_fSD_Li256ELb0ELb0EEENS1_25SingleTileBwdLPTSchedulerILb0ELi128ELb0EEEEEEEEEvNT_6ParamsE$_ZZN4cute6upcastILi2ENS_5tupleIJNS1_IJNS_1CILi1EEENS1_IJNS2_ILi2EEES4_S4_EEEEEES4_NS1_IJS4_S4_EEEEEENS1_IJNS1_IJNS2_ILi0EEENS1_IJS3_NS2_ILi512EEEiEEEEEENS2_ILi4096EEENS1_IJiNS2_ILi8192EEEEEEEEEEEDaRKT0_RKT1_ENKUlRKT_RKT0_E_clIS7_SF_EEDaSP_SS_,@function
        .size           $_ZN7cutlass13device_kernelIN5flash19enable_sm80_to_sm89INS1_16FlashAttnBwdSm80INS1_25CollectiveMainloopBwdSm80ILi2ELi2EN4cute5tupleIJNS5_1CILi128EEES8_NS7_ILi64EEEEEENS_6half_tEfNS_4arch4Sm80ELb1ELb0ELb1ELb0ELb0ELb0ELb0ELb0ELi2ELi4ELi4ELi4ELb0EEENS1_24CollectiveEpilogueBwdGQAISA_fSD_Li256ELb0ELb0EEENS1_25SingleTileBwdLPTSchedulerILb0ELi128ELb0EEEEEEEEEvNT_6ParamsE$_ZZN4cute6upcastILi2ENS_5tupleIJNS1_IJNS_1CILi1EEENS1_IJNS2_ILi2EEES4_S4_EEEEEES4_NS1_IJS4_S4_EEEEEENS1_IJNS1_IJNS2_ILi0EEENS1_IJS3_NS2_ILi512EEEiEEEEEENS2_ILi4096EEENS1_IJiNS2_ILi8192EEEEEEEEEEEDaRKT0_RKT1_ENKUlRKT_RKT0_E_clIS7_SF_EEDaSP_SS_,($_ZN7cutlass13device_kernelIN5flash19enable_sm80_to_sm89INS1_16FlashAttnBwdSm80INS1_25CollectiveMainloopBwdSm80ILi2ELi2EN4cute5tupleIJNS5_1CILi128EEES8_NS7_ILi64EEEEEENS_6half_tEfNS_4arch4Sm80ELb1ELb0ELb1ELb0ELb0ELb0ELb0ELb0ELi2ELi4ELi4ELi4ELb0EEENS1_24CollectiveEpilogueBwdGQAISA_fSD_Li256ELb0ELb0EEENS1_25SingleTileBwdLPTSchedulerILb0ELi128ELb0EEEEEEEEEvNT_6ParamsE$_ZZN4cute7crd2crdINS_5tupleIJiiiNS_1CILi0EEEEEENS1_IJNS2_ILi32EEENS2_ILi4EEENS2_ILi2EEENS2_ILi1EEEEEENS1_IJS8_S8_S8_S8_EEEEEDaRKT_RKT0_RKT1_ENKUlRKT_RKT0_RKT1_E_clIiS5_S8_EEDaSM_SP_SS_ - $_ZN7cutlass13device_kernelIN5flash19enable_sm80_to_sm89INS1_16FlashAttnBwdSm80INS1_25CollectiveMainloopBwdSm80ILi2ELi2EN4cute5tupleIJNS5_1CILi128EEES8_NS7_ILi64EEEEEENS_6half_tEfNS_4arch4Sm80ELb1ELb0ELb1ELb0ELb0ELb0ELb0ELb0ELi2ELi4ELi4ELi4ELb0EEENS1_24CollectiveEpilogueBwdGQAISA_fSD_Li256ELb0ELb0EEENS1_25SingleTileBwdLPTSchedulerILb0ELi128ELb0EEEEEEEEEvNT_6ParamsE$_ZZN4cute6upcastILi2ENS_5tupleIJNS1_IJNS_1CILi1EEENS1_IJNS2_ILi2EEES4_S4_EEEEEES4_NS1_IJS4_S4_EEEEEENS1_IJNS1_IJNS2_ILi0EEENS1_IJS3_NS2_ILi512EEEiEEEEEENS2_ILi4096EEENS1_IJiNS2_ILi8192EEEEEEEEEEEDaRKT0_RKT1_ENKUlRKT_RKT0_E_clIS7_SF_EEDaSP_SS_)
$_ZN7cutlass13device_kernelIN5flash19enable_sm80_to_sm89INS1_16FlashAttnBwdSm80INS1_25CollectiveMainloopBwdSm80ILi2ELi2EN4cute5tupleIJNS5_1CILi128EEES8_NS7_ILi64EEEEEENS_6half_tEfNS_4arch4Sm80ELb1ELb0ELb1ELb0ELb0ELb0ELb0ELb0ELi2ELi4ELi4ELi4ELb0EEENS1_24CollectiveEpilogueBwdGQAISA_fSD_Li256ELb0ELb0EEENS1_25SingleTileBwdLPTSchedulerILb0ELi128ELb0EEEEEEEEEvNT_6ParamsE$_ZZN4cute6upcastILi2ENS_5tupleIJNS1_IJNS_1CILi1EEENS1_IJNS2_ILi2EEES4_S4_EEEEEES4_NS1_IJS4_S4_EEEEEENS1_IJNS1_IJNS2_ILi0EEENS1_IJS3_NS2_ILi512EEEiEEEEEENS2_ILi4096EEENS1_IJiNS2_ILi8192EEEEEEEEEEEDaRKT0_RKT1_ENKUlRKT_RKT0_E_clIS7_SF_EEDaSP_SS_:
[----:B------:R-:W-:Y:S01]  /*9440*/  IMAD.MOV.U32 R22, RZ, RZ, R18 ;  /* 0x000000ffff167224 */ /* 0x000fe200078e0012 */
[----:B------:R-:W-:Y:S01]  /*9450*/  LEA.HI R2, R2, R2, RZ, 0x1 ;  /* 0x0000000202027211 */ /* 0x000fe200078f08ff */
[----:B------:R-:W-:-:S03]  /*9460*/  IMAD.MOV.U32 R23, RZ, RZ, 0x0 ;  /* 0x00000000ff177424 */ /* 0x000fc600078e00ff */
[----:B------:R-:W-:Y:S01]  /*9470*/  SHF.R.S32.HI R2, RZ, 0x1, R2 ;  /* 0x00000001ff027819 */ /* 0x000fe20000011402 */
[----:B------:R-:W-:Y:S06]  /*9480*/  RET.REL.NODEC R22 `(_ZN7cutlass13device_kernelIN5flash19enable_sm80_to_sm89INS1_16FlashAttnBwdSm80INS1_25CollectiveMainloopBwdSm80ILi2ELi2EN4cute5tupleIJNS5_1CILi128EEES8_NS7_ILi64EEEEEENS_6half_tEfNS_4arch4Sm80ELb1ELb0ELb1ELb0ELb0ELb0ELb0ELb0ELi2ELi4ELi4ELi4ELb0EEENS1_24CollectiveEpilogueBwdGQAISA_fSD_Li256ELb0ELb0EEENS1_25SingleTileBwdLPTSchedulerILb0ELi128ELb0EEEEEEEEEvNT_6ParamsE) ;  /* 0xffff6b7016007950 */ /* 0x000fec0003c3ffff */
        .type           $_ZN7cutlass13device_kernelIN5flash19enable_sm80_to_sm89INS1_16FlashAttnBwdSm80INS1_25CollectiveMainloopBwdSm80ILi2ELi2EN4cute5tupleIJNS5_1CILi128EEES8_NS7_ILi64EEEEEENS_6half_tEfNS_4arch4Sm80ELb1ELb0ELb1ELb0ELb0ELb0ELb0ELb0ELi2ELi4ELi4ELi4ELb0EEENS1_24CollectiveEpilogueBwdGQAISA_fSD_Li256ELb0ELb0EEENS1_25SingleTileBwdLPTSchedulerILb0ELi128ELb0EEEEEEEEEvNT_6ParamsE$_ZZN4cute7crd2crdINS_5tupleIJiiiNS_1CILi0EEEEEENS1_IJNS2_ILi32EEENS2_ILi4EEENS2_ILi2EEENS2_ILi1EEEEEENS1_IJS8_S8_S8_S8_EEEEEDaRKT_RKT0_RKT1_ENKUlRKT_RKT0_RKT1_E_clIiS5_S8_EEDaSM_SP_SS_,@function
        .size           $_ZN7cutlass13device_kernelIN5flash19enable_sm80_to_sm89INS1_16FlashAttnBwdSm80INS1_25CollectiveMainloopBwdSm80ILi2ELi2EN4cute5tupleIJNS5_1CILi128EEES8_NS7_ILi64EEEEEENS_6half_tEfNS_4arch4Sm80ELb1ELb0ELb1ELb0ELb0ELb0ELb0ELb0ELi2ELi4ELi4ELi4ELb0EEENS1_24CollectiveEpilogueBwdGQAISA_fSD_Li256ELb0ELb0EEENS1_25SingleTileBwdLPTSchedulerILb0ELi128ELb0EEEEEEEEEvNT_6ParamsE$_ZZN4cute7crd2crdINS_5tupleIJiiiNS_1CILi0EEEEEENS1_IJNS2_ILi32EEENS2_ILi4EEENS2_ILi2EEENS2_ILi1EEEEEENS1_IJS8_S8_S8_S8_EEEEEDaRKT_RKT0_RKT1_ENKUlRKT_RKT0_RKT1_E_clIiS5_S8_EEDaSM_SP_SS_,($_ZN7cutlass13device_kernelIN5flash19enable_sm80_to_sm89INS1_16FlashAttnBwdSm80INS1_25CollectiveMainloopBwdSm80ILi2ELi2EN4cute5tupleIJNS5_1CILi128EEES8_NS7_ILi64EEEEEENS_6half_tEfNS_4arch4Sm80ELb1ELb0ELb1ELb0ELb0ELb0ELb0ELb0ELi2ELi4ELi4ELi4ELb0EEENS1_24CollectiveEpilogueBwdGQAISA_fSD_Li256ELb0ELb0EEENS1_25SingleTileBwdLPTSchedulerILb0ELi128ELb0EEEEEEEEEvNT_6ParamsE$_ZZN4cute7crd2crdINS_5tupleIJiiiNS_1CILi0EEEEEENS1_IJNS2_ILi32EEENS2_ILi4EEENS2_ILi2EEENS2_ILi1EEEEEENS1_IJS8_S8_S8_S8_EEEEEDaRKT_RKT0_RKT1_ENKUlRKT_RKT0_RKT1_E_clIiS6_S8_EEDaSM_SP_SS_ - $_ZN7cutlass13device_kernelIN5flash19enable_sm80_to_sm89INS1_16FlashAttnBwdSm80INS1_25CollectiveMainloopBwdSm80ILi2ELi2EN4cute5tupleIJNS5_1CILi128EEES8_NS7_ILi64EEEEEENS_6half_tEfNS_4arch4Sm80ELb1ELb0ELb1ELb0ELb0ELb0ELb0ELb0ELi2ELi4ELi4ELi4ELb0EEENS1_24CollectiveEpilogueBwdGQAISA_fSD_Li256ELb0ELb0EEENS1_25SingleTileBwdLPTSchedulerILb0ELi128ELb0EEEEEEEEEvNT_6ParamsE$_ZZN4cute7crd2crdINS_5tupleIJiiiNS_1CILi0EEEEEENS1_IJNS2_ILi32EEENS2_ILi4EEENS2_ILi2EEENS2_ILi1EEEEEENS1_IJS8_S8_S8_S8_EEEEEDaRKT_RKT0_RKT1_ENKUlRKT_RKT0_RKT1_E_clIiS5_S8_EEDaSM_SP_SS_)
$_ZN7cutlass13device_kernelIN5flash19enable_sm80_to_sm89INS1_16FlashAttnBwdSm80INS1_25CollectiveMainloopBwdSm80ILi2ELi2EN4cute5tupleIJNS5_1CILi128EEES8_NS7_ILi64EEEEEENS_6half_tEfNS_4arch4Sm80ELb1ELb0ELb1ELb0ELb0ELb0ELb0ELb0ELi2ELi4ELi4ELi4ELb0EEENS1_24CollectiveEpilogueBwdGQAISA_fSD_Li256ELb0ELb0EEENS1_25SingleTileBwdLPTSchedulerILb0ELi128ELb0EEEEEEEEEvNT_6ParamsE$_ZZN4cute7crd2crdINS_5tupleIJiiiNS_1CILi0EEEEEENS1_IJNS2_ILi32EEENS2_ILi4EEENS2_ILi2EEENS2_ILi1EEEEEENS1_IJS8_S8_S8_S8_EEEEEDaRKT_RKT0_RKT1_ENKUlRKT_RKT0_RKT1_E_clIiS5_S8_EEDaSM_SP_SS_:
[----:B------:R-:W-:Y:S02]  /*9490*/  MOV R24, R12 ;  /* 0x0000000c00187202 */ /* 0x000fe40000000f00 */
[----:B------:R-:W-:-:S04]  /*94a0*/  MOV R25, 0x0 ;  /* 0x0000000000197802 */ /* 0x000fc80000000f00 */
[----:B------:R-:W-:Y:S05]  /*94b0*/  RET.REL.NODEC R24 `(_ZN7cutlass13device_kernelIN5flash19enable_sm80_to_sm89INS1_16FlashAttnBwdSm80INS1_25CollectiveMainloopBwdSm80ILi2ELi2EN4cute5tupleIJNS5_1CILi128EEES8_NS7_ILi64EEEEEENS_6half_tEfNS_4arch4Sm80ELb1ELb0ELb1ELb0ELb0ELb0ELb0ELb0ELi2ELi4ELi4ELi4ELb0EEENS1_24CollectiveEpilogueBwdGQAISA_fSD_Li256ELb0ELb0EEENS1_25SingleTileBwdLPTSchedulerILb0ELi128ELb0EEEEEEEEEvNT_6ParamsE) ;  /* 0xffff6b4018007950 */ /* 0x000fea0003c3ffff */
        .type           $_ZN7cutlass13device_kernelIN5flash19enable_sm80_to_sm89INS1_16FlashAttnBwdSm80INS1_25CollectiveMainloopBwdSm80ILi2ELi2EN4cute5tupleIJNS5_1CILi128EEES8_NS7_ILi64EEEEEENS_6half_tEfNS_4arch4Sm80ELb1ELb0ELb1ELb0ELb0ELb0ELb0ELb0ELi2ELi4ELi4ELi4ELb0EEENS1_24CollectiveEpilogueBwdGQAISA_fSD_Li256ELb0ELb0EEENS1_25SingleTileBwdLPTSchedulerILb0ELi128ELb0EEEEEEEEEvNT_6ParamsE$_ZZN4cute7crd2crdINS_5tupleIJiiiNS_1CILi0EEEEEENS1_IJNS2_ILi32EEENS2_ILi4EEENS2_ILi2EEENS2_ILi1EEEEEENS1_IJS8_S8_S8_S8_EEEEEDaRKT_RKT0_RKT1_ENKUlRKT_RKT0_RKT1_E_clIiS6_S8_EEDaSM_SP_SS_,@function
        .size           $_ZN7cutlass13device_kernelIN5flash19enable_sm80_to_sm89INS1_16FlashAttnBwdSm80INS1_25CollectiveMainloopBwdSm80ILi2ELi2EN4cute5tupleIJNS5_1CILi128EEES8_NS7_ILi64EEEEEENS_6half_tEfNS_4arch4Sm80ELb1ELb0ELb1ELb0ELb0ELb0ELb0ELb0ELi2ELi4ELi4ELi4ELb0EEENS1_24CollectiveEpilogueBwdGQAISA_fSD_Li256ELb0ELb0EEENS1_25SingleTileBwdLPTSchedulerILb0ELi128ELb0EEEEEEEEEvNT_6ParamsE$_ZZN4cute7crd2crdINS_5tupleIJiiiNS_1CILi0EEEEEENS1_IJNS2_ILi32EEENS2_ILi4EEENS2_ILi2EEENS2_ILi1EEEEEENS1_IJS8_S8_S8_S8_EEEEEDaRKT_RKT0_RKT1_ENKUlRKT_RKT0_RKT1_E_clIiS6_S8_EEDaSM_SP_SS_,($_ZN7cutlass13device_kernelIN5flash19enable_sm80_to_sm89INS1_16FlashAttnBwdSm80INS1_25CollectiveMainloopBwdSm80ILi2ELi2EN4cute5tupleIJNS5_1CILi128EEES8_NS7_ILi64EEEEEENS_6half_tEfNS_4arch4Sm80ELb1ELb0ELb1ELb0ELb0ELb0ELb0ELb0ELi2ELi4ELi4ELi4ELb0EEENS1_24CollectiveEpilogueBwdGQAISA_fSD_Li256ELb0ELb0EEENS1_25SingleTileBwdLPTSchedulerILb0ELi128ELb0EEEEEEEEEvNT_6ParamsE$_ZZN4cute7crd2crdINS_5tupleIJiiiNS_1CILi0EEEEEENS1_IJNS2_ILi32EEENS2_ILi4EEENS2_ILi2EEENS2_ILi1EEEEEENS1_IJS8_S8_S8_S8_EEEEEDaRKT_RKT0_RKT1_ENKUlRKT_RKT0_RKT1_E_clIiS7_S8_EEDaSM_SP_SS_ - $_ZN7cutlass13device_kernelIN5flash19enable_sm80_to_sm89INS1_16FlashAttnBwdSm80INS1_25CollectiveMainloopBwdSm80ILi2ELi2EN4cute5tupleIJNS5_1CILi128EEES8_NS7_ILi64EEEEEENS_6half_tEfNS_4arch4Sm80ELb1ELb0ELb1ELb0ELb0ELb0ELb0ELb0ELi2ELi4ELi4ELi4ELb0EEENS1_24CollectiveEpilogueBwdGQAISA_fSD_Li256ELb0ELb0EEENS1_25SingleTileBwdLPTSchedulerILb0ELi128ELb0EEEEEEEEEvNT_6ParamsE$_ZZN4cute7crd2crdINS_5tupleIJiiiNS_1CILi0EEEEEENS1_IJNS2_ILi32EEENS2_ILi4EEENS2_ILi2EEENS2_ILi1EEEEEENS1_IJS8_S8_S8_S8_EEEEEDaRKT_RKT0_RKT1_ENKUlRKT_RKT0_RKT1_E_clIiS6_S8_EEDaSM_SP_SS_)
$_ZN7cutlass13device_kernelIN5flash19enable_sm80_to_sm89INS1_16FlashAttnBwdSm80INS1_25CollectiveMainloopBwdSm80ILi2ELi2EN4cute5tupleIJNS5_1CILi128EEES8_NS7_ILi64EEEEEENS_6half_tEfNS_4arch4Sm80ELb1ELb0ELb1ELb0ELb0ELb0ELb0ELb0ELi2ELi4ELi4ELi4ELb0EEENS1_24CollectiveEpilogueBwdGQAISA_fSD_Li256ELb0ELb0EEENS1_25SingleTileBwdLPTSchedulerILb0ELi128ELb0EEEEEEEEEvNT_6ParamsE$_ZZN4cute7crd2crdINS_5tupleIJiiiNS_1CILi0EEEEEENS1_IJNS2_ILi32EEENS2_ILi4EEENS2_ILi2EEENS2_ILi1EEEEEENS1_IJS8_S8_S8_S8_EEEEEDaRKT_RKT0_RKT1_ENKUlRKT_RKT0_RKT1_E_clIiS6_S8_EEDaSM_SP_SS_:
[----:B------:R-:W-:Y:S02]  /*94c0*/  MOV R24, R12 ;  /* 0x0000000c00187202 */ /* 0x000fe40000000f00 */
[----:B------:R-:W-:-:S04]  /*94d0*/  MOV R25, 0x0 ;  /* 0x0000000000197802 */ /* 0x000fc80000000f00 */
[----:B------:R-:W-:Y:S05]  /*94e0*/  RET.REL.NODEC R24 `(_ZN7cutlass13device_kernelIN5flash19enable_sm80_to_sm89INS1_16FlashAttnBwdSm80INS1_25CollectiveMainloopBwdSm80ILi2ELi2EN4cute5tupleIJNS5_1CILi128EEES8_NS7_ILi64EEEEEENS_6half_tEfNS_4arch4Sm80ELb1ELb0ELb1ELb0ELb0ELb0ELb0ELb0ELi2ELi4ELi4ELi4ELb0EEENS1_24CollectiveEpilogueBwdGQAISA_fSD_Li256ELb0ELb0EEENS1_25SingleTileBwdLPTSchedulerILb0ELi128ELb0EEEEEEEEEvNT_6ParamsE) ;  /* 0xffff6b1018007950 */ /* 0x000fea0003c3ffff */
        .type           $_ZN7cutlass13device_kernelIN5flash19enable_sm80_to_sm89INS1_16FlashAttnBwdSm80INS1_25CollectiveMainloopBwdSm80ILi2ELi2EN4cute5tupleIJNS5_1CILi128EEES8_NS7_ILi64EEEEEENS_6half_tEfNS_4arch4Sm80ELb1ELb0ELb1ELb0ELb0ELb0ELb0ELb0ELi2ELi4ELi4ELi4ELb0EEENS1_24CollectiveEpilogueBwdGQAISA_fSD_Li256ELb0ELb0EEENS1_25SingleTileBwdLPTSchedulerILb0ELi128ELb0EEEEEEEEEvNT_6ParamsE$_ZZN4cute7crd2crdINS_5tupleIJiiiNS_1CILi0EEEEEENS1_IJNS2_ILi32EEENS2_ILi4EEENS2_ILi2EEENS2_ILi1EEEEEENS1_IJS8_S8_S8_S8_EEEEEDaRKT_RKT0_RKT1_ENKUlRKT_RKT0_RKT1_E_clIiS7_S8_EEDaSM_SP_SS_,@function
        .size           $_ZN7cutlass13device_kernelIN5flash19enable_sm80_to_sm89INS1_16FlashAttnBwdSm80INS1_25CollectiveMainloopBwdSm80ILi2ELi2EN4cute5tupleIJNS5_1CILi128EEES8_NS7_ILi64EEEEEENS_6half_tEfNS_4arch4Sm80ELb1ELb0ELb1ELb0ELb0ELb0ELb0ELb0ELi2ELi4ELi4ELi4ELb0EEENS1_24CollectiveEpilogueBwdGQAISA_fSD_Li256ELb0ELb0EEENS1_25SingleTileBwdLPTSchedulerILb0ELi128ELb0EEEEEEEEEvNT_6ParamsE$_ZZN4cute7crd2crdINS_5tupleIJiiiNS_1CILi0EEEEEENS1_IJNS2_ILi32EEENS2_ILi4EEENS2_ILi2EEENS2_ILi1EEEEEENS1_IJS8_S8_S8_S8_EEEEEDaRKT_RKT0_RKT1_ENKUlRKT_RKT0_RKT1_E_clIiS7_S8_EEDaSM_SP_SS_,($_ZN7cutlass13device_kernelIN5flash19enable_sm80_to_sm89INS1_16FlashAttnBwdSm80INS1_25CollectiveMainloopBwdSm80ILi2ELi2EN4cute5tupleIJNS5_1CILi128EEES8_NS7_ILi64EEEEEENS_6half_tEfNS_4arch4Sm80ELb1ELb0ELb1ELb0ELb0ELb0ELb0ELb0ELi2ELi4ELi4ELi4ELb0EEENS1_24CollectiveEpilogueBwdGQAISA_fSD_Li256ELb0ELb0EEENS1_25SingleTileBwdLPTSchedulerILb0ELi128ELb0EEEEEEEEEvNT_6ParamsE$_ZZN4cute7flattenINS_5tupleIJNS1_IJNS_1CILi0EEENS1_IJNS2_ILi1EEENS2_ILi512EEEiEEEEEENS2_ILi4096EEENS1_IJiNS2_ILi8192EEEEEEEEEEEDaRKT_ENKUlRKT_E_clIS7_EEDaSH_ - $_ZN7cutlass13device_kernelIN5flash19enable_sm80_to_sm89INS1_16FlashAttnBwdSm80INS1_25CollectiveMainloopBwdSm80ILi2ELi2EN4cute5tupleIJNS5_1CILi128EEES8_NS7_ILi64EEEEEENS_6half_tEfNS_4arch4Sm80ELb1ELb0ELb1ELb0ELb0ELb0ELb0ELb0ELi2ELi4ELi4ELi4ELb0EEENS1_24CollectiveEpilogueBwdGQAISA_fSD_Li256ELb0ELb0EEENS1_25SingleTileBwdLPTSchedulerILb0ELi128ELb0EEEEEEEEEvNT_6ParamsE$_ZZN4cute7crd2crdINS_5tupleIJiiiNS_1CILi0EEEEEENS1_IJNS2_ILi32EEENS2_ILi4EEENS2_ILi2EEENS2_ILi1EEEEEENS1_IJS8_S8_S8_S8_EEEEEDaRKT_RKT0_RKT1_ENKUlRKT_RKT0_RKT1_E_clIiS7_S8_EEDaSM_SP_SS_)
$_ZN7cutlass13device_kernelIN5flash19enable_sm80_to_sm89INS1_16FlashAttnBwdSm80INS1_25CollectiveMainloopBwdSm80ILi2ELi2EN4cute5tupleIJNS5_1CILi128EEES8_NS7_ILi64EEEEEENS_6half_tEfNS_4arch4Sm80ELb1ELb0ELb1ELb0ELb0ELb0ELb0ELb0ELi2ELi4ELi4ELi4ELb0EEENS1_24CollectiveEpilogueBwdGQAISA_fSD_Li256ELb0ELb0EEENS1_25SingleTileBwdLPTSchedulerILb0ELi128ELb0EEEEEEEEEvNT_6ParamsE$_ZZN4cute7crd2crdINS_5tupleIJiiiNS_1CILi0EEEEEENS1_IJNS2_ILi32EEENS2_ILi4EEENS2_ILi2EEENS2_ILi1EEEEEENS1_IJS8_S8_S8_S8_EEEEEDaRKT_RKT0_RKT1_ENKUlRKT_RKT0_RKT1_E_clIiS7_S8_EEDaSM_SP_SS_:
[----:B------:R-:W-:Y:S02]  /*94f0*/  MOV R24, R12 ;  /* 0x0000000c00187202 */ /* 0x000fe40000000f00 */
[----:B------:R-:W-:-:S04]  /*9500*/  MOV R25, 0x0 ;  /* 0x0000000000197802 */ /* 0x000fc80000000f00 */
[----:B------:R-:W-:Y:S05]  /*9510*/  RET.REL.NODEC R24 `(_ZN7cutlass13device_kernelIN5flash19enable_sm80_to_sm89INS1_16FlashAttnBwdSm80INS1_25CollectiveMainloopBwdSm80ILi2ELi2EN4cute5tupleIJNS5_1CILi128EEES8_NS7_ILi64EEEEEENS_6half_tEfNS_4arch4Sm80ELb1ELb0ELb1ELb0ELb0ELb0ELb0ELb0ELi2ELi4ELi4ELi4ELb0EEENS1_24CollectiveEpilogueBwdGQAISA_fSD_Li256ELb0ELb0EEENS1_25SingleTileBwdLPTSchedulerILb0ELi128ELb0EEEEEEEEEvNT_6ParamsE) ;  /* 0xffff6ae018007950 */ /* 0x000fea0003c3ffff */
        .type           $_ZN7cutlass13device_kernelIN5flash19enable_sm80_to_sm89INS1_16FlashAttnBwdSm80INS1_25CollectiveMainloopBwdSm80ILi2ELi2EN4cute5tupleIJNS5_1CILi128EEES8_NS7_ILi64EEEEEENS_6half_tEfNS_4arch4Sm80ELb1ELb0ELb1ELb0ELb0ELb0ELb0ELb0ELi2ELi4ELi4ELi4ELb0EEENS1_24CollectiveEpilogueBwdGQAISA_fSD_Li256ELb0ELb0EEENS1_25SingleTileBwdLPTSchedulerILb0ELi128ELb0EEEEEEEEEvNT_6ParamsE$_ZZN4cute7flattenINS_5tupleIJNS1_IJNS_1CILi0EEENS1_IJNS2_ILi1EEENS2_ILi512EEEiEEEEEENS2_ILi4096EEENS1_IJiNS2_ILi8192EEEEEEEEEEEDaRKT_ENKUlRKT_E_clIS7_EEDaSH_,@function
        .size           $_ZN7cutlass13device_kernelIN5flash19enable_sm80_to_sm89INS1_16FlashAttnBwdSm80INS1_25CollectiveMainloopBwdSm80ILi2ELi2EN4cute5tupleIJNS5_1CILi128EEES8_NS7_ILi64EEEEEENS_6half_tEfNS_4arch4Sm80ELb1ELb0ELb1ELb0ELb0ELb0ELb0ELb0ELi2ELi4ELi4ELi4ELb0EEENS1_24CollectiveEpilogueBwdGQAISA_fSD_Li256ELb0ELb0EEENS1_25SingleTileBwdLPTSchedulerILb0ELi128ELb0EEEEEEEEEvNT_6ParamsE$_ZZN4cute7flattenINS_5tupleIJNS1_IJNS_1CILi0EEENS1_IJNS2_ILi1EEENS2_ILi512EEEiEEEEEENS2_ILi4096EEENS1_IJiNS2_ILi8192EEEEEEEEEEEDaRKT_ENKUlRKT_E_clIS7_EEDaSH_,($_ZN7cutlass13device_kernelIN5flash19enable_sm80_to_sm89INS1_16FlashAttnBwdSm80INS1_25CollectiveMainloopBwdSm80ILi2ELi2EN4cute5tupleIJNS5_1CILi128EEES8_NS7_ILi64EEEEEENS_6half_tEfNS_4arch4Sm80ELb1ELb0ELb1ELb0ELb0ELb0ELb0ELb0ELi2ELi4ELi4ELi4ELb0EEENS1_24CollectiveEpilogueBwdGQAISA_fSD_Li256ELb0ELb0EEENS1_25SingleTileBwdLPTSchedulerILb0ELi128ELb0EEEEEEEEEvNT_6ParamsE$_ZZN4cute7flattenINS_5tupleIJNS1_IJNS_1CILi0EEENS1_IJNS2_ILi1EEENS2_ILi512EEEiEEEEEENS2_ILi4096EEENS1_IJiNS2_ILi8192EEEEEEEEEEEDaRKT_ENKUlRKT_E_clISA_EEDaSH_ - $_ZN7cutlass13device_kernelIN5flash19enable_sm80_to_sm89INS1_16FlashAttnBwdSm80INS1_25CollectiveMainloopBwdSm80ILi2ELi2EN4cute5tupleIJNS5_1CILi128EEES8_NS7_ILi64EEEEEENS_6half_tEfNS_4arch4Sm80ELb1ELb0ELb1ELb0ELb0ELb0ELb0ELb0ELi2ELi4ELi4ELi4ELb0EEENS1_24CollectiveEpilogueBwdGQAISA_fSD_Li256ELb0ELb0EEENS1_25SingleTileBwdLPTSchedulerILb0ELi128ELb0EEEEEEEEEvNT_6ParamsE$_ZZN4cute7flattenINS_5tupleIJNS1_IJNS_1CILi0EEENS1_IJNS2_ILi1EEENS2_ILi512EEEiEEEEEENS2_ILi4096EEENS1_IJiNS2_ILi8192EEEEEEEEEEEDaRKT_ENKUlRKT_E_clIS7_EEDaSH_)
$_ZN7cutlass13device_kernelIN5flash19enable_sm80_to_sm89INS1_16FlashAttnBwdSm80INS1_25CollectiveMainloopBwdSm80ILi2ELi2EN4cute5tupleIJNS5_1CILi128EEES8_NS7_ILi64EEEEEENS_6half_tEfNS_4arch4Sm80ELb1ELb0ELb1ELb0ELb0ELb0ELb0ELb0ELi2ELi4ELi4ELi4ELb0EEENS1_24CollectiveEpilogueBwdGQAISA_fSD_Li256ELb0ELb0EEENS1_25SingleTileBwdLPTSchedulerILb0ELi128ELb0EEEEEEEEEvNT_6ParamsE$_ZZN4cute7flattenINS_5tupleIJNS1_IJNS_1CILi0EEENS1_IJNS2_ILi1EEENS2_ILi512EEEiEEEEEENS2_ILi4096EEENS1_IJiNS2_ILi8192EEEEEEEEEEEDaRKT_ENKUlRKT_E_clIS7_EEDaSH_:
[----:B------:R-:W-:-:S04]  /*9520*/  MOV R3, 0x0 ;  /* 0x0000000000037802 */ /* 0x000fc80000000f00 */
[----:B------:R-:W-:Y:S05]  /*9530*/  RET.REL.NODEC R2 `(_ZN7cutlass13device_kernelIN5flash19enable_sm80_to_sm89INS1_16FlashAttnBwdSm80INS1_25CollectiveMainloopBwdSm80ILi2ELi2EN4cute5tupleIJNS5_1CILi128EEES8_NS7_ILi64EEEEEENS_6half_tEfNS_4arch4Sm80ELb1ELb0ELb1ELb0ELb0ELb0ELb0ELb0ELi2ELi4ELi4ELi4ELb0EEENS1_24CollectiveEpilogueBwdGQAISA_fSD_Li256ELb0ELb0EEENS1_25SingleTileBwdLPTSchedulerILb0ELi128ELb0EEEEEEEEEvNT_6ParamsE) ;  /* 0xffff6ac002007950 */ /* 0x000fea0003c3ffff */
        .type           $_ZN7cutlass13device_kernelIN5flash19enable_sm80_to_sm89INS1_16FlashAttnBwdSm80INS1_25CollectiveMainloopBwdSm80ILi2ELi2EN4cute5tupleIJNS5_1CILi128EEES8_NS7_ILi64EEEEEENS_6half_tEfNS_4arch4Sm80ELb1ELb0ELb1ELb0ELb0ELb0ELb0ELb0ELi2ELi4ELi4ELi4ELb0EEENS1_24CollectiveEpilogueBwdGQAISA_fSD_Li256ELb0ELb0EEENS1_25SingleTileBwdLPTSchedulerILb0ELi128ELb0EEEEEEEEEvNT_6ParamsE$_ZZN4cute7flattenINS_5tupleIJNS1_IJNS_1CILi0EEENS1_IJNS2_ILi1EEENS2_ILi512EEEiEEEEEENS2_ILi4096EEENS1_IJiNS2_ILi8192EEEEEEEEEEEDaRKT_ENKUlRKT_E_clISA_EEDaSH_,@function
        .size           $_ZN7cutlass13device_kernelIN5flash19enable_sm80_to_sm89INS1_16FlashAttnBwdSm80INS1_25CollectiveMainloopBwdSm80ILi2ELi2EN4cute5tupleIJNS5_1CILi128EEES8_NS7_ILi64EEEEEENS_6half_tEfNS_4arch4Sm80ELb1ELb0ELb1ELb0ELb0ELb0ELb0ELb0ELi2ELi4ELi4ELi4ELb0EEENS1_24CollectiveEpilogueBwdGQAISA_fSD_Li256ELb0ELb0EEENS1_25SingleTileBwdLPTSchedulerILb0ELi128ELb0EEEEEEEEEvNT_6ParamsE$_ZZN4cute7flattenINS_5tupleIJNS1_IJNS_1CILi0EEENS1_IJNS2_ILi1EEENS2_ILi512EEEiEEEEEENS2_ILi4096EEENS1_IJiNS2_ILi8192EEEEEEEEEEEDaRKT_ENKUlRKT_E_clISA_EEDaSH_,($_ZN7cutlass13device_kernelIN5flash19enable_sm80_to_sm89INS1_16FlashAttnBwdSm80INS1_25CollectiveMainloopBwdSm80ILi2ELi2EN4cute5tupleIJNS5_1CILi128EEES8_NS7_ILi64EEEEEENS_6half_tEfNS_4arch4Sm80ELb1ELb0ELb1ELb0ELb0ELb0ELb0ELb0ELi2ELi4ELi4ELi4ELb0EEENS1_24CollectiveEpilogueBwdGQAISA_fSD_Li256ELb0ELb0EEENS1_25SingleTileBwdLPTSchedulerILb0ELi128ELb0EEEEEEEEEvNT_6ParamsE$_ZZN4cute7flattenINS_5tupleIJNS_1CILi1EEENS1_IJNS2_ILi8EEEiiEEENS2_ILi64EEENS1_IJiNS2_ILi144EEENS2_ILi288EEEEEENS2_ILi512EEEEEEEEDaRKT_ENKUlRKT_E_clIS5_EEDaSH_ - $_ZN7cutlass13device_kernelIN5flash19enable_sm80_to_sm89INS1_16FlashAttnBwdSm80INS1_25CollectiveMainloopBwdSm80ILi2ELi2EN4cute5tupleIJNS5_1CILi128EEES8_NS7_ILi64EEEEEENS_6half_tEfNS_4arch4Sm80ELb1ELb0ELb1ELb0ELb0ELb0ELb0ELb0ELi2ELi4ELi4ELi4ELb0EEENS1_24CollectiveEpilogueBwdGQAISA_fSD_Li256ELb0ELb0EEENS1_25SingleTileBwdLPTSchedulerILb0ELi128ELb0EEEEEEEEEvNT_6ParamsE$_ZZN4cute7flattenINS_5tupleIJNS1_IJNS_1CILi0EEENS1_IJNS2_ILi1EEENS2_ILi512EEEiEEEEEENS2_ILi4096EEENS1_IJiNS2_ILi8192EEEEEEEEEEEDaRKT_ENKUlRKT_E_clISA_EEDaSH_)
$_ZN7cutlass13device_kernelIN5flash19enable_sm80_to_sm89INS1_16FlashAttnBwdSm80INS1_25CollectiveMainloopBwdSm80ILi2ELi2EN4cute5tupleIJNS5_1CILi128EEES8_NS7_ILi64EEEEEENS_6half_tEfNS_4arch4Sm80ELb1ELb0ELb1ELb0ELb0ELb0ELb0ELb0ELi2ELi4ELi4ELi4ELb0EEENS1_24CollectiveEpilogueBwdGQAISA_fSD_Li256ELb0ELb0EEENS1_25SingleTileBwdLPTSchedulerILb0ELi128ELb0EEEEEEEEEvNT_6ParamsE$_ZZN4cute7flattenINS_5tupleIJNS1_IJNS_1CILi0EEENS1_IJNS2_ILi1EEENS2_ILi512EEEiEEEEEENS2_ILi4096EEENS1_IJiNS2_ILi8192EEEEEEEEEEEDaRKT_ENKUlRKT_E_clISA_EEDaSH_:
[----:B------:R-:W-:-:S04]  /*9540*/  MOV R3, 0x0 ;  /* 0x0000000000037802 */ /* 0x000fc80000000f00 */
[----:B------:R-:W-:Y:S05]  /*9550*/  RET.REL.NODEC R2 `(_ZN7cutlass13device_kernelIN5flash19enable_sm80_to_sm89INS1_16FlashAttnBwdSm80INS1_25CollectiveMainloopBwdSm80ILi2ELi2EN4cute5tupleIJNS5_1CILi128EEES8_NS7_ILi64EEEEEENS_6half_tEfNS_4arch4Sm80ELb1ELb0ELb1ELb0ELb0ELb0ELb0ELb0ELi2ELi4ELi4ELi4ELb0EEENS1_24CollectiveEpilogueBwdGQAISA_fSD_Li256ELb0ELb0EEENS1_25SingleTileBwdLPTSchedulerILb0ELi128ELb0EEEEEEEEEvNT_6ParamsE) ;  /* 0xffff6aa002007950 */ /* 0x000fea0003c3ffff */
        .type           $_ZN7cutlass13device_kernelIN5flash19enable_sm80_to_sm89INS1_16FlashAttnBwdSm80INS1_25CollectiveMainloopBwdSm80ILi2ELi2EN4cute5tupleIJNS5_1CILi128EEES8_NS7_ILi64EEEEEENS_6half_tEfNS_4arch4Sm80ELb1ELb0ELb1ELb0ELb0ELb0ELb0ELb0ELi2ELi4ELi4ELi4ELb0EEENS1_24CollectiveEpilogueBwdGQAISA_fSD_Li256ELb0ELb0EEENS1_25SingleTileBwdLPTSchedulerILb0ELi128ELb0EEEEEEEEEvNT_6ParamsE$_ZZN4cute7flattenINS_5tupleIJNS_1CILi1EEENS1_IJNS2_ILi8EEEiiEEENS2_ILi64EEENS1_IJiNS2_ILi144EEENS2_ILi288EEEEEENS2_ILi512EEEEEEEEDaRKT_ENKUlRKT_E_clIS5_EEDaSH_,@function
        .size           $_ZN7cutlass13device_kernelIN5flash19enable_sm80_to_sm89INS1_16FlashAttnBwdSm80INS1_25CollectiveMainloopBwdSm80ILi2ELi2EN4cute5tupleIJNS5_1CILi128EEES8_NS7_ILi64EEEEEENS_6half_tEfNS_4arch4Sm80ELb1ELb0ELb1ELb0ELb0ELb0ELb0ELb0ELi2ELi4ELi4ELi4ELb0EEENS1_24CollectiveEpilogueBwdGQAISA_fSD_Li256ELb0ELb0EEENS1_25SingleTileBwdLPTSchedulerILb0ELi128ELb0EEEEEEEEEvNT_6ParamsE$_ZZN4cute7flattenINS_5tupleIJNS_1CILi1EEENS1_IJNS2_ILi8EEEiiEEENS2_ILi64EEENS1_IJiNS2_ILi144EEENS2_ILi288EEEEEENS2_ILi512EEEEEEEEDaRKT_ENKUlRKT_E_clIS5_EEDaSH_,($_ZN7cutlass13device_kernelIN5flash19enable_sm80_to_sm89INS1_16FlashAttnBwdSm80INS1_25CollectiveMainloopBwdSm80ILi2ELi2EN4cute5tupleIJNS5_1CILi128EEES8_NS7_ILi64EEEEEENS_6half_tEfNS_4arch4Sm80ELb1ELb0ELb1ELb0ELb0ELb0ELb0ELb0ELi2ELi4ELi4ELi4ELb0EEENS1_24CollectiveEpilogueBwdGQAISA_fSD_Li256ELb0ELb0EEENS1_25SingleTileBwdLPTSchedulerILb0ELi128ELb0EEEEEEEEEvNT_6ParamsE$_ZZN4cute7flattenINS_5tupleIJNS_1CILi1EEENS1_IJNS2_ILi8EEEiiEEENS2_ILi64EEENS1_IJiNS2_ILi144EEENS2_ILi288EEEEEENS2_ILi512EEEEEEEEDaRKT_ENKUlRKT_E_clIS9_EEDaSH_ - $_ZN7cutlass13device_kernelIN5flash19enable_sm80_to_sm89INS1_16FlashAttnBwdSm80INS1_25CollectiveMainloopBwdSm80ILi2ELi2EN4cute5tupleIJNS5_1CILi128EEES8_NS7_ILi64EEEEEENS_6half_tEfNS_4arch4Sm80ELb1ELb0ELb1ELb0ELb0ELb0ELb0ELb0ELi2ELi4ELi4ELi4ELb0EEENS1_24CollectiveEpilogueBwdGQAISA_fSD_Li256ELb0ELb0EEENS1_25SingleTileBwdLPTSchedulerILb0ELi128ELb0EEEEEEEEEvNT_6ParamsE$_ZZN4cute7flattenINS_5tupleIJNS_1CILi1EEENS1_IJNS2_ILi8EEEiiEEENS2_ILi64EEENS1_IJiNS2_ILi144EEENS2_ILi288EEEEEENS2_ILi512EEEEEEEEDaRKT_ENKUlRKT_E_clIS5_EEDaSH_)
$_ZN7cutlass13device_kernelIN5flash19enable_sm80_to_sm89INS1_16FlashAttnBwdSm80INS1_25CollectiveMainloopBwdSm80ILi2ELi2EN4cute5tupleIJNS5_1CILi128EEES8_NS7_ILi64EEEEEENS_6half_tEfNS_4arch4Sm80ELb1ELb0ELb1ELb0ELb0ELb0ELb0ELb0ELi2ELi4ELi4ELi4ELb0EEENS1_24CollectiveEpilogueBwdGQAISA_fSD_Li256ELb0ELb0EEENS1_25SingleTileBwdLPTSchedulerILb0ELi128ELb0EEEEEEEEEvNT_6ParamsE$_ZZN4cute7flattenINS_5tupleIJNS_1CILi1EEENS1_IJNS2_ILi8EEEiiEEENS2_ILi64EEENS1_IJiNS2_ILi144EEENS2_ILi288EEEEEENS2_ILi512EEEEEEEEDaRKT_ENKUlRKT_E_clIS5_EEDaSH_:
[----:B------:R-:W-:Y:S02]  /*9560*/  MOV R34, R4 ;  /* 0x0000000400227202 */ /* 0x000fe40000000f00 */
[----:B------:R-:W-:Y:S02]  /*9570*/  MOV R35, 0x0 ;  /* 0x0000000000237802 */ /* 0x000fe40000000f00 */
[----:B------:R-:W-:Y:S02]  /*9580*/  MOV R5, R3 ;  /* 0x0000000300057202 */ /* 0x000fe40000000f00 */
[----:B------:R-:W-:Y:S05]  /*9590*/  RET.REL.NODEC R34 `(_ZN7cutlass13device_kernelIN5flash19enable_sm80_to_sm89INS1_16FlashAttnBwdSm80INS1_25CollectiveMainloopBwdSm80ILi2ELi2EN4cute5tupleIJNS5_1CILi128EEES8_NS7_ILi64EEEEEENS_6half_tEfNS_4arch4Sm80ELb1ELb0ELb1ELb0ELb0ELb0ELb0ELb0ELi2ELi4ELi4ELi4ELb0EEENS1_24CollectiveEpilogueBwdGQAISA_fSD_Li256ELb0ELb0EEENS1_25SingleTileBwdLPTSchedulerILb0ELi128ELb0EEEEEEEEEvNT_6ParamsE) ;  /* 0xffff6a6022007950 */ /* 0x000fea0003c3ffff */
        .type           $_ZN7cutlass13device_kernelIN5flash19enable_sm80_to_sm89INS1_16FlashAttnBwdSm80INS1_25CollectiveMainloopBwdSm80ILi2ELi2EN4cute5tupleIJNS5_1CILi128EEES8_NS7_ILi64EEEEEENS_6half_tEfNS_4arch4Sm80ELb1ELb0ELb1ELb0ELb0ELb0ELb0ELb0ELi2ELi4ELi4ELi4ELb0EEENS1_24CollectiveEpilogueBwdGQAISA_fSD_Li256ELb0ELb0EEENS1_25SingleTileBwdLPTSchedulerILb0ELi128ELb0EEEEEEEEEvNT_6ParamsE$_ZZN4cute7flattenINS_5tupleIJNS_1CILi1EEENS1_IJNS2_ILi8EEEiiEEENS2_ILi64EEENS1_IJiNS2_ILi144EEENS2_ILi288EEEEEENS2_ILi512EEEEEEEEDaRKT_ENKUlRKT_E_clIS9_EEDaSH_,@function
        .size           $_ZN7cutlass13device_kernelIN5flash19enable_sm80_to_sm89INS1_16FlashAttnBwdSm80INS1_25CollectiveMainloopBwdSm80ILi2ELi2EN4cute5tupleIJNS5_1CILi128EEES8_NS7_ILi64EEEEEENS_6half_tEfNS_4arch4Sm80ELb1ELb0ELb1ELb0ELb0ELb0ELb0ELb0ELi2ELi4ELi4ELi4ELb0EEENS1_24CollectiveEpilogueBwdGQAISA_fSD_Li256ELb0ELb0EEENS1_25SingleTileBwdLPTSchedulerILb0ELi128ELb0EEEEEEEEEvNT_6ParamsE$_ZZN4cute7flattenINS_5tupleIJNS_1CILi1EEENS1_IJNS2_ILi8EEEiiEEENS2_ILi64EEENS1_IJiNS2_ILi144EEENS2_ILi288EEEEEENS2_ILi512EEEEEEEEDaRKT_ENKUlRKT_E_clIS9_EEDaSH_,($_ZN7cutlass13device_kernelIN5flash19enable_sm80_to_sm89INS1_16FlashAttnBwdSm80INS1_25CollectiveMainloopBwdSm80ILi2ELi2EN4cute5tupleIJNS5_1CILi128EEES8_NS7_ILi64EEEEEENS_6half_tEfNS_4arch4Sm80ELb1ELb0ELb1ELb0ELb0ELb0ELb0ELb0ELi2ELi4ELi4ELi4ELb0EEENS1_24CollectiveEpilogueBwdGQAISA_fSD_Li256ELb0ELb0EEENS1_25SingleTileBwdLPTSchedulerILb0ELi128ELb0EEEEEEEEEvNT_6ParamsE$_ZZN4cute7flattenINS_5tupleIJNS_1CILi1EEENS1_IJiiiEEENS2_ILi64EEENS1_IJNS2_ILi72EEENS2_ILi144EEENS2_ILi288EEEEEENS2_ILi512EEEEEEEEDaRKT_ENKUlRKT_E_clIS4_EEDaSH_ - $_ZN7cutlass13device_kernelIN5flash19enable_sm80_to_sm89INS1_16FlashAttnBwdSm80INS1_25CollectiveMainloopBwdSm80ILi2ELi2EN4cute5tupleIJNS5_1CILi128EEES8_NS7_ILi64EEEEEENS_6half_tEfNS_4arch4Sm80ELb1ELb0ELb1ELb0ELb0ELb0ELb0ELb0ELi2ELi4ELi4ELi4ELb0EEENS1_24CollectiveEpilogueBwdGQAISA_fSD_Li256ELb0ELb0EEENS1_25SingleTileBwdLPTSchedulerILb0ELi128ELb0EEEEEEEEEvNT_6ParamsE$_ZZN4cute7flattenINS_5tupleIJNS_1CILi1EEENS1_IJNS2_ILi8EEEiiEEENS2_ILi64EEENS1_IJiNS2_ILi144EEENS2_ILi288EEEEEENS2_ILi512EEEEEEEEDaRKT_ENKUlRKT_E_clIS9_EEDaSH_)
$_ZN7cutlass13device_kernelIN5flash19enable_sm80_to_sm89INS1_16FlashAttnBwdSm80INS1_25CollectiveMainloopBwdSm80ILi2ELi2EN4cute5tupleIJNS5_1CILi128EEES8_NS7_ILi64EEEEEENS_6half_tEfNS_4arch4Sm80ELb1ELb0ELb1ELb0ELb0ELb0ELb0ELb0ELi2ELi4ELi4ELi4ELb0EEENS1_24CollectiveEpilogueBwdGQAISA_fSD_Li256ELb0ELb0EEENS1_25SingleTileBwdLPTSchedulerILb0ELi128ELb0EEEEEEEEEvNT_6ParamsE$_ZZN4cute7flattenINS_5tupleIJNS_1CILi1EEENS1_IJNS2_ILi8EEEiiEEENS2_ILi64EEENS1_IJiNS2_ILi144EEENS2_ILi288EEEEEENS2_ILi512EEEEEEEEDaRKT_ENKUlRKT_E_clIS9_EEDaSH_:
[----:B------:R-:W-:Y:S02]  /*95a0*/  MOV R34, R4 ;  /* 0x0000000400227202 */ /* 0x000fe40000000f00 */
[----:B------:R-:W-:-:S04]  /*95b0*/  MOV R35, 0x0 ;  /* 0x0000000000237802 */ /* 0x000fc80000000f00 */
[----:B------:R-:W-:Y:S05]  /*95c0*/  RET.REL.NODEC R34 `(_ZN7cutlass13device_kernelIN5flash19enable_sm80_to_sm89INS1_16FlashAttnBwdSm80INS1_25CollectiveMainloopBwdSm80ILi2ELi2EN4cute5tupleIJNS5_1CILi128EEES8_NS7_ILi64EEEEEENS_6half_tEfNS_4arch4Sm80ELb1ELb0ELb1ELb0ELb0ELb0ELb0ELb0ELi2ELi4ELi4ELi4ELb0EEENS1_24CollectiveEpilogueBwdGQAISA_fSD_Li256ELb0ELb0EEENS1_25SingleTileBwdLPTSchedulerILb0ELi128ELb0EEEEEEEEEvNT_6ParamsE) ;  /* 0xffff6a3022007950 */ /* 0x000fea0003c3ffff */
        .type           $_ZN7cutlass13device_kernelIN5flash19enable_sm80_to_sm89INS1_16FlashAttnBwdSm80INS1_25CollectiveMainloopBwdSm80ILi2ELi2EN4cute5tupleIJNS5_1CILi128EEES8_NS7_ILi64EEEEEENS_6half_tEfNS_4arch4Sm80ELb1ELb0ELb1ELb0ELb0ELb0ELb0ELb0ELi2ELi4ELi4ELi4ELb0EEENS1_24CollectiveEpilogueBwdGQAISA_fSD_Li256ELb0ELb0EEENS1_25SingleTileBwdLPTSchedulerILb0ELi128ELb0EEEEEEEEEvNT_6ParamsE$_ZZN4cute7flattenINS_5tupleIJNS_1CILi1EEENS1_IJiiiEEENS2_ILi64EEENS1_IJNS2_ILi72EEENS2_ILi144EEENS2_ILi288EEEEEENS2_ILi512EEEEEEEEDaRKT_ENKUlRKT_E_clIS4_EEDaSH_,@function
        .size           $_ZN7cutlass13device_kernelIN5flash19enable_sm80_to_sm89INS1_16FlashAttnBwdSm80INS1_25CollectiveMainloopBwdSm80ILi2ELi2EN4cute5tupleIJNS5_1CILi128EEES8_NS7_ILi64EEEEEENS_6half_tEfNS_4arch4Sm80ELb1ELb0ELb1ELb0ELb0ELb0ELb0ELb0ELi2ELi4ELi4ELi4ELb0EEENS1_24CollectiveEpilogueBwdGQAISA_fSD_Li256ELb0ELb0EEENS1_25SingleTileBwdLPTSchedulerILb0ELi128ELb0EEEEEEEEEvNT_6ParamsE$_ZZN4cute7flattenINS_5tupleIJNS_1CILi1EEENS1_IJiiiEEENS2_ILi64EEENS1_IJNS2_ILi72EEENS2_ILi144EEENS2_ILi288EEEEEENS2_ILi512EEEEEEEEDaRKT_ENKUlRKT_E_clIS4_EEDaSH_,($_ZN7cutlass13device_kernelIN5flash19enable_sm80_to_sm89INS1_16FlashAttnBwdSm80INS1_25CollectiveMainloopBwdSm80ILi2ELi2EN4cute5tupleIJNS5_1CILi128EEES8_NS7_ILi64EEEEEENS_6half_tEfNS_4arch4Sm80ELb1ELb0ELb1ELb0ELb0ELb0ELb0ELb0ELi2ELi4ELi4ELi4ELb0EEENS1_24CollectiveEpilogueBwdGQAISA_fSD_Li256ELb0ELb0EEENS1_25SingleTileBwdLPTSchedulerILb0ELi128ELb0EEEEEEEEEvNT_6ParamsE$_ZZN4cute7idx2crdINS_5tupleIJiiNS_1CILi0EEEEEENS1_IJNS1_IJNS2_ILi4EEENS2_ILi8EEEEEENS2_ILi2EEENS2_ILi1EEEEEEEEDaRKT_RKT0_ENKUlRKT_RKT0_E_clIiS7_EEDaSJ_SM_ - $_ZN7cutlass13device_kernelIN5flash19enable_sm80_to_sm89INS1_16FlashAttnBwdSm80INS1_25CollectiveMainloopBwdSm80ILi2ELi2EN4cute5tupleIJNS5_1CILi128EEES8_NS7_ILi64EEEEEENS_6half_tEfNS_4arch4Sm80ELb1ELb0ELb1ELb0ELb0ELb0ELb0ELb0ELi2ELi4ELi4ELi4ELb0EEENS1_24CollectiveEpilogueBwdGQAISA_fSD_Li256ELb0ELb0EEENS1_25SingleTileBwdLPTSchedulerILb0ELi128ELb0EEEEEEEEEvNT_6ParamsE$_ZZN4cute7flattenINS_5tupleIJNS_1CILi1EEENS1_IJiiiEEENS2_ILi64EEENS1_IJNS2_ILi72EEENS2_ILi144EEENS2_ILi288EEEEEENS2_ILi512EEEEEEEEDaRKT_ENKUlRKT_E_clIS4_EEDaSH_)
$_ZN7cutlass13device_kernelIN5flash19enable_sm80_to_sm89INS1_16FlashAttnBwdSm80INS1_25CollectiveMainloopBwdSm80ILi2ELi2EN4cute5tupleIJNS5_1CILi128EEES8_NS7_ILi64EEEEEENS_6half_tEfNS_4arch4Sm80ELb1ELb0ELb1ELb0ELb0ELb0ELb0ELb0ELi2ELi4ELi4ELi4ELb0EEENS1_24CollectiveEpilogueBwdGQAISA_fSD_Li256ELb0ELb0EEENS1_25SingleTileBwdLPTSchedulerILb0ELi128ELb0EEEEEEEEEvNT_6ParamsE$_ZZN4cute7flattenINS_5tupleIJNS_1CILi1EEENS1_IJiiiEEENS2_ILi64EEENS1_IJNS2_ILi72EEENS2_ILi144EEENS2_ILi288EEEEEENS2_ILi512EEEEEEEEDaRKT_ENKUlRKT_E_clIS4_EEDaSH_:
[----:B------:R-:W-:Y:S02]  /*95d0*/  MOV R34, R4 ;  /* 0x0000000400227202 */ /* 0x000fe40000000f00 */
[----:B------:R-:W-:-:S04]  /*95e0*/  MOV R35, 0x0 ;  /* 0x0000000000237802 */ /* 0x000fc80000000f00 */
[----:B------:R-:W-:Y:S05]  /*95f0*/  RET.REL.NODEC R34 `(_ZN7cutlass13device_kernelIN5flash19enable_sm80_to_sm89INS1_16FlashAttnBwdSm80INS1_25CollectiveMainloopBwdSm80ILi2ELi2EN4cute5tupleIJNS5_1CILi128EEES8_NS7_ILi64EEEEEENS_6half_tEfNS_4arch4Sm80ELb1ELb0ELb1ELb0ELb0ELb0ELb0ELb0ELi2ELi4ELi4ELi4ELb0EEENS1_24CollectiveEpilogueBwdGQAISA_fSD_Li256ELb0ELb0EEENS1_25SingleTileBwdLPTSchedulerILb0ELi128ELb0EEEEEEEEEvNT_6ParamsE) ;  /* 0xffff6a0022007950 */ /* 0x000fea0003c3ffff */
        .type           $_ZN7cutlass13device_kernelIN5flash19enable_sm80_to_sm89INS1_16FlashAttnBwdSm80INS1_25CollectiveMainloopBwdSm80ILi2ELi2EN4cute5tupleIJNS5_1CILi128EEES8_NS7_ILi64EEEEEENS_6half_tEfNS_4arch4Sm80ELb1ELb0ELb1ELb0ELb0ELb0ELb0ELb0ELi2ELi4ELi4ELi4ELb0EEENS1_24CollectiveEpilogueBwdGQAISA_fSD_Li256ELb0ELb0EEENS1_25SingleTileBwdLPTSchedulerILb0ELi128ELb0EEEEEEEEEvNT_6ParamsE$_ZZN4cute7idx2crdINS_5tupleIJiiNS_1CILi0EEEEEENS1_IJNS1_IJNS2_ILi4EEENS2_ILi8EEEEEENS2_ILi2EEENS2_ILi1EEEEEEEEDaRKT_RKT0_ENKUlRKT_RKT0_E_clIiS7_EEDaSJ_SM_,@function
        .size           $_ZN7cutlass13device_kernelIN5flash19enable_sm80_to_sm89INS1_16FlashAttnBwdSm80INS1_25CollectiveMainloopBwdSm80ILi2ELi2EN4cute5tupleIJNS5_1CILi128EEES8_NS7_ILi64EEEEEENS_6half_tEfNS_4arch4Sm80ELb1ELb0ELb1ELb0ELb0ELb0ELb0ELb0ELi2ELi4ELi4ELi4ELb0EEENS1_24CollectiveEpilogueBwdGQAISA_fSD_Li256ELb0ELb0EEENS1_25SingleTileBwdLPTSchedulerILb0ELi128ELb0EEEEEEEEEvNT_6ParamsE$_ZZN4cute7idx2crdINS_5tupleIJiiNS_1CILi0EEEEEENS1_IJNS1_IJNS2_ILi4EEENS2_ILi8EEEEEENS2_ILi2EEENS2_ILi1EEEEEEEEDaRKT_RKT0_ENKUlRKT_RKT0_E_clIiS7_EEDaSJ_SM_,($_ZN7cutlass13device_kernelIN5flash19enable_sm80_to_sm89INS1_16FlashAttnBwdSm80INS1_25CollectiveMainloopBwdSm80ILi2ELi2EN4cute5tupleIJNS5_1CILi128EEES8_NS7_ILi64EEEEEENS_6half_tEfNS_4arch4Sm80ELb1ELb0ELb1ELb0ELb0ELb0ELb0ELb0ELi2ELi4ELi4ELi4ELb0EEENS1_24CollectiveEpilogueBwdGQAISA_fSD_Li256ELb0ELb0EEENS1_25SingleTileBwdLPTSchedulerILb0ELi128ELb0EEEEEEEEEvNT_6ParamsE$_ZZN4cute7idx2crdINS_5tupleIJiiNS_1CILi0EEEEEENS1_IJNS1_IJNS2_ILi4EEENS2_ILi8EEEEEENS2_ILi2EEENS2_ILi1EEEEEEEEDaRKT_RKT0_ENKUlRKT_RKT0_E_clIiS8_EEDaSJ_SM_ - $_ZN7cutlass13device_kernelIN5flash19enable_sm80_to_sm89INS1_16FlashAttnBwdSm80INS1_25CollectiveMainloopBwdSm80ILi2ELi2EN4cute5tupleIJNS5_1CILi128EEES8_NS7_ILi64EEEEEENS_6half_tEfNS_4arch4Sm80ELb1ELb0ELb1ELb0ELb0ELb0ELb0ELb0ELi2ELi4ELi4ELi4ELb0EEENS1_24CollectiveEpilogueBwdGQAISA_fSD_Li256ELb0ELb0EEENS1_25SingleTileBwdLPTSchedulerILb0ELi128ELb0EEEEEEEEEvNT_6ParamsE$_ZZN4cute7idx2crdINS_5tupleIJiiNS_1CILi0EEEEEENS1_IJNS1_IJNS2_ILi4EEENS2_ILi8EEEEEENS2_ILi2EEENS2_ILi1EEEEEEEEDaRKT_RKT0_ENKUlRKT_RKT0_E_clIiS7_EEDaSJ_SM_)
$_ZN7cutlass13device_kernelIN5flash19enable_sm80_to_sm89INS1_16FlashAttnBwdSm80INS1_25CollectiveMainloopBwdSm80ILi2ELi2EN4cute5tupleIJNS5_1CILi128EEES8_NS7_ILi64EEEEEENS_6half_tEfNS_4arch4Sm80ELb1ELb0ELb1ELb0ELb0ELb0ELb0ELb0ELi2ELi4ELi4ELi4ELb0EEENS1_24CollectiveEpilogueBwdGQAISA_fSD_Li256ELb0ELb0EEENS1_25SingleTileBwdLPTSchedulerILb0ELi128ELb0EEEEEEEEEvNT_6ParamsE$_ZZN4cute7idx2crdINS_5tupleIJiiNS_1CILi0EEEEEENS1_IJNS1_IJNS2_ILi4EEENS2_ILi8EEEEEENS2_ILi2EEENS2_ILi1EEEEEEEEDaRKT_RKT0_ENKUlRKT_RKT0_E_clIiS7_EEDaSJ_SM_:
[----:B------:R-:W-:Y:S01]  /*9600*/  SHF.R.S32.HI R5, RZ, 0x1f, R2 ;  /* 0x0000001fff057819 */ /* 0x000fe20000011402 */
[----:B------:R-:W-:-:S03]  /*9610*/  IMAD.MOV.U32 R7, RZ, RZ, 0x0 ;  /* 0x00000000ff077424 */ /* 0x000fc600078e00ff */
[----:B------:R-:W-:-:S04]  /*9620*/  LEA.HI R5, R5, R2, RZ, 0x2 ;  /* 0x0000000205057211 */ /* 0x000fc800078f10ff */
[----:B------:R-:W-:Y:S02]  /*9630*/  LOP3.LUT R4, R5, 0xfffffffc, RZ, 0xc0, !PT ;  /* 0xfffffffc05047812 */ /* 0x000fe400078ec0ff */
[----:B------:R-:W-:-:S03]  /*9640*/  SHF.R.S32.HI R5, RZ, 0x2, R5 ;  /* 0x00000002ff057819 */ /* 0x000fc60000011405 */
[----:B------:R-:W-:Y:S01]  /*9650*/  IMAD.IADD R4, R2, 0x1, -R4 ;  /* 0x0000000102047824 */ /* 0x000fe200078e0a04 */
[----:B------:R-:W-:Y:S06]  /*9660*/  RET.REL.NODEC R6 `(_ZN7cutlass13device_kernelIN5flash19enable_sm80_to_sm89INS1_16FlashAttnBwdSm80INS1_25CollectiveMainloopBwdSm80ILi2ELi2EN4cute5tupleIJNS5_1CILi128EEES8_NS7_ILi64EEEEEENS_6half_tEfNS_4arch4Sm80ELb1ELb0ELb1ELb0ELb0ELb0ELb0ELb0ELi2ELi4ELi4ELi4ELb0EEENS1_24CollectiveEpilogueBwdGQAISA_fSD_Li256ELb0ELb0EEENS1_25SingleTileBwdLPTSchedulerILb0ELi128ELb0EEEEEEEEEvNT_6ParamsE) ;  /* 0xffff699006007950 */ /* 0x000fec0003c3ffff */
        .type           $_ZN7cutlass13device_kernelIN5flash19enable_sm80_to_sm89INS1_16FlashAttnBwdSm80INS1_25CollectiveMainloopBwdSm80ILi2ELi2EN4cute5tupleIJNS5_1CILi128EEES8_NS7_ILi64EEEEEENS_6half_tEfNS_4arch4Sm80ELb1ELb0ELb1ELb0ELb0ELb0ELb0ELb0ELi2ELi4ELi4ELi4ELb0EEENS1_24CollectiveEpilogueBwdGQAISA_fSD_Li256ELb0ELb0EEENS1_25SingleTileBwdLPTSchedulerILb0ELi128ELb0EEEEEEEEEvNT_6ParamsE$_ZZN4cute7idx2crdINS_5tupleIJiiNS_1CILi0EEEEEENS1_IJNS1_IJNS2_ILi4EEENS2_ILi8EEEEEENS2_ILi2EEENS2_ILi1EEEEEEEEDaRKT_RKT0_ENKUlRKT_RKT0_E_clIiS8_EEDaSJ_SM_,@function
        .size           $_ZN7cutlass13device_kernelIN5flash19enable_sm80_to_sm89INS1_16FlashAttnBwdSm80INS1_25CollectiveMainloopBwdSm80ILi2ELi2EN4cute5tupleIJNS5_1CILi128EEES8_NS7_ILi64EEEEEENS_6half_tEfNS_4arch4Sm80ELb1ELb0ELb1ELb0ELb0ELb0ELb0ELb0ELi2ELi4ELi4ELi4ELb0EEENS1_24CollectiveEpilogueBwdGQAISA_fSD_Li256ELb0ELb0EEENS1_25SingleTileBwdLPTSchedulerILb0ELi128ELb0EEEEEEEEEvNT_6ParamsE$_ZZN4cute7idx2crdINS_5tupleIJiiNS_1CILi0EEEEEENS1_IJNS1_IJNS2_ILi4EEENS2_ILi8EEEEEENS2_ILi2EEENS2_ILi1EEEEEEEEDaRKT_RKT0_ENKUlRKT_RKT0_E_clIiS8_EEDaSJ_SM_,($_ZN7cutlass13device_kernelIN5flash19enable_sm80_to_sm89INS1_16FlashAttnBwdSm80INS1_25CollectiveMainloopBwdSm80ILi2ELi2EN4cute5tupleIJNS5_1CILi128EEES8_NS7_ILi64EEEEEENS_6half_tEfNS_4arch4Sm80ELb1ELb0ELb1ELb0ELb0ELb0ELb0ELb0ELi2ELi4ELi4ELi4ELb0EEENS1_24CollectiveEpilogueBwdGQAISA_fSD_Li256ELb0ELb0EEENS1_25SingleTileBwdLPTSchedulerILb0ELi128ELb0EEEEEEEEEvNT_6ParamsE$_ZZN4cute7idx2crdINS_5tupleIJiiNS_1CILi0EEEEEENS1_IJNS1_IJNS2_ILi4EEENS2_ILi8EEEEEES5_NS2_ILi1EEEEEEEEDaRKT_RKT0_ENKUlRKT_RKT0_E_clIiS5_EEDaSI_SL_ - $_ZN7cutlass13device_kernelIN5flash19enable_sm80_to_sm89INS1_16FlashAttnBwdSm80INS1_25CollectiveMainloopBwdSm80ILi2ELi2EN4cute5tupleIJNS5_1CILi128EEES8_NS7_ILi64EEEEEENS_6half_tEfNS_4arch4Sm80ELb1ELb0ELb1ELb0ELb0ELb0ELb0ELb0ELi2ELi4ELi4ELi4ELb0EEENS1_24CollectiveEpilogueBwdGQAISA_fSD_Li256ELb0ELb0EEENS1_25SingleTileBwdLPTSchedulerILb0ELi128ELb0EEEEEEEEEvNT_6ParamsE$_ZZN4cute7idx2crdINS_5tupleIJiiNS_1CILi0EEEEEENS1_IJNS1_IJNS2_ILi4EEENS2_ILi8EEEEEENS2_ILi2EEENS2_ILi1EEEEEEEEDaRKT_RKT0_ENKUlRKT_RKT0_E_clIiS8_EEDaSJ_SM_)
$_ZN7cutlass13device_kernelIN5flash19enable_sm80_to_sm89INS1_16FlashAttnBwdSm80INS1_25CollectiveMainloopBwdSm80ILi2ELi2EN4cute5tupleIJNS5_1CILi128EEES8_NS7_ILi64EEEEEENS_6half_tEfNS_4arch4Sm80ELb1ELb0ELb1ELb0ELb0ELb0ELb0ELb0ELi2ELi4ELi4ELi4ELb0EEENS1_24CollectiveEpilogueBwdGQAISA_fSD_Li256ELb0ELb0EEENS1_25SingleTileBwdLPTSchedulerILb0ELi128ELb0EEEEEEEEEvNT_6ParamsE$_ZZN4cute7idx2crdINS_5tupleIJiiNS_1CILi0EEEEEENS1_IJNS1_IJNS2_ILi4EEENS2_ILi8EEEEEENS2_ILi2EEENS2_ILi1EEEEEEEEDaRKT_RKT0_ENKUlRKT_RKT0_E_clIiS8_EEDaSJ_SM_:
[----:B------:R-:W-:Y:S02]  /*9670*/  MOV R34, R6 ;  /* 0x0000000600227202 */ /* 0x000fe40000000f00 */
[----:B------:R-:W-:Y:S02]  /*9680*/  MOV R35, 0x0 ;  /* 0x0000000000237802 */ /* 0x000fe40000000f00 */
[----:B------:R-:W-:Y:S02]  /*9690*/  MOV R7, R3 ;  /* 0x0000000300077202 */ /* 0x000fe40000000f00 */
[----:B------:R-:W-:Y:S05]  /*96a0*/  RET.REL.NODEC R34 `(_ZN7cutlass13device_kernelIN5flash19enable_sm80_to_sm89INS1_16FlashAttnBwdSm80INS1_25CollectiveMainloopBwdSm80ILi2ELi2EN4cute5tupleIJNS5_1CILi128EEES8_NS7_ILi64EEEEEENS_6half_tEfNS_4arch4Sm80ELb1ELb0ELb1ELb0ELb0ELb0ELb0ELb0ELi2ELi4ELi4ELi4ELb0EEENS1_24CollectiveEpilogueBwdGQAISA_fSD_Li256ELb0ELb0EEENS1_25SingleTileBwdLPTSchedulerILb0ELi128ELb0EEEEEEEEEvNT_6ParamsE) ;  /* 0xffff695022007950 */ /* 0x000fea0003c3ffff */
        .type           $_ZN7cutlass13device_kernelIN5flash19enable_sm80_to_sm89INS1_16FlashAttnBwdSm80INS1_25CollectiveMainloopBwdSm80ILi2ELi2EN4cute5tupleIJNS5_1CILi128EEES8_NS7_ILi64EEEEEENS_6half_tEfNS_4arch4Sm80ELb1ELb0ELb1ELb0ELb0ELb0ELb0ELb0ELi2ELi4ELi4ELi4ELb0EEENS1_24CollectiveEpilogueBwdGQAISA_fSD_Li256ELb0ELb0EEENS1_25SingleTileBwdLPTSchedulerILb0ELi128ELb0EEEEEEEEEvNT_6ParamsE$_ZZN4cute7idx2crdINS_5tupleIJiiNS_1CILi0EEEEEENS1_IJNS1_IJNS2_ILi4EEENS2_ILi8EEEEEES5_NS2_ILi1EEEEEEEEDaRKT_RKT0_ENKUlRKT_RKT0_E_clIiS5_EEDaSI_SL_,@function
        .size           $_ZN7cutlass13device_kernelIN5flash19enable_sm80_to_sm89INS1_16FlashAttnBwdSm80INS1_25CollectiveMainloopBwdSm80ILi2ELi2EN4cute5tupleIJNS5_1CILi128EEES8_NS7_ILi64EEEEEENS_6half_tEfNS_4arch4Sm80ELb1ELb0ELb1ELb0ELb0ELb0ELb0ELb0ELi2ELi4ELi4ELi4ELb0EEENS1_24CollectiveEpilogueBwdGQAISA_fSD_Li256ELb0ELb0EEENS1_25SingleTileBwdLPTSchedulerILb0ELi128ELb0EEEEEEEEEvNT_6ParamsE$_ZZN4cute7idx2crdINS_5tupleIJiiNS_1CILi0EEEEEENS1_IJNS1_IJNS2_ILi4EEENS2_ILi8EEEEEES5_NS2_ILi1EEEEEEEEDaRKT_RKT0_ENKUlRKT_RKT0_E_clIiS5_EEDaSI_SL_,($_ZN7cutlass13device_kernelIN5flash19enable_sm80_to_sm89INS1_16FlashAttnBwdSm80INS1_25CollectiveMainloopBwdSm80ILi2ELi2EN4cute5tupleIJNS5_1CILi128EEES8_NS7_ILi64EEEEEENS_6half_tEfNS_4arch4Sm80ELb1ELb0ELb1ELb0ELb0ELb0ELb0ELb0ELi2ELi4ELi4ELi4ELb0EEENS1_24CollectiveEpilogueBwdGQAISA_fSD_Li256ELb0ELb0EEENS1_25SingleTileBwdLPTSchedulerILb0ELi128ELb0EEEEEEEEEvNT_6ParamsE$_ZZN4cute7idx2crdINS_5tupleIJiiNS_1CILi0EEEEEENS1_IJNS1_IJNS2_ILi4EEENS2_ILi8EEEEEES5_NS2_ILi1EEEEEEEEDaRKT_RKT0_ENKUlRKT_RKT0_E_clIiS7_EEDaSI_SL_ - $_ZN7cutlass13device_kernelIN5flash19enable_sm80_to_sm89INS1_16FlashAttnBwdSm80INS1_25CollectiveMainloopBwdSm80ILi2ELi2EN4cute5tupleIJNS5_1CILi128EEES8_NS7_ILi64EEEEEENS_6half_tEfNS_4arch4Sm80ELb1ELb0ELb1ELb0ELb0ELb0ELb0ELb0ELi2ELi4ELi4ELi4ELb0EEENS1_24CollectiveEpilogueBwdGQAISA_fSD_Li256ELb0ELb0EEENS1_25SingleTileBwdLPTSchedulerILb0ELi128ELb0EEEEEEEEEvNT_6ParamsE$_ZZN4cute7idx2crdINS_5tupleIJiiNS_1CILi0EEEEEENS1_IJNS1_IJNS2_ILi4EEENS2_ILi8EEEEEES5_NS2_ILi1EEEEEEEEDaRKT_RKT0_ENKUlRKT_RKT0_E_clIiS5_EEDaSI_SL_)
$_ZN7cutlass13device_kernelIN5flash19enable_sm80_to_sm89INS1_16FlashAttnBwdSm80INS1_25CollectiveMainloopBwdSm80ILi2ELi2EN4cute5tupleIJNS5_1CILi128EEES8_NS7_ILi64EEEEEENS_6half_tEfNS_4arch4Sm80ELb1ELb0ELb1ELb0ELb0ELb0ELb0ELb0ELi2ELi4ELi4ELi4ELb0EEENS1_24CollectiveEpilogueBwdGQAISA_fSD_Li256ELb0ELb0EEENS1_25SingleTileBwdLPTSchedulerILb0ELi128ELb0EEEEEEEEEvNT_6ParamsE$_ZZN4cute7idx2crdINS_5tupleIJiiNS_1CILi0EEEEEENS1_IJNS1_IJNS2_ILi4EEENS2_ILi8EEEEEES5_NS2_ILi1EEEEEEEEDaRKT_RKT0_ENKUlRKT_RKT0_E_clIiS5_EEDaSI_SL_:
[----:B------:R-:W-:Y:S02]  /*96b0*/  MOV R38, R6 ;  /* 0x0000000600267202 */ /* 0x000fe40000000f00 */
[----:B------:R-:W-:Y:S02]  /*96c0*/  MOV R39, 0x0 ;  /* 0x0000000000277802 */ /* 0x000fe40000000f00 */
[----:B------:R-:W-:-:S02]  /*96d0*/  MOV R7, R3 ;  /* 0x0000000300077202 */ /* 0x000fc40000000f00 */
[----:B------:R-:W-:Y:S05]  /*96e0*/  RET.REL.NODEC R38 `(_ZN7cutlass13device_kernelIN5flash19enable_sm80_to_sm89INS1_16FlashAttnBwdSm80INS1_25CollectiveMainloopBwdSm80ILi2ELi2EN4cute5tupleIJNS5_1CILi128EEES8_NS7_ILi64EEEEEENS_6half_tEfNS_4arch4Sm80ELb1ELb0ELb1ELb0ELb0ELb0ELb0ELb0ELi2ELi4ELi4ELi4ELb0EEENS1_24CollectiveEpilogueBwdGQAISA_fSD_Li256ELb0ELb0EEENS1_25SingleTileBwdLPTSchedulerILb0ELi128ELb0EEEEEEEEEvNT_6ParamsE) ;  /* 0xffff691026007950 */ /* 0x000fea0003c3ffff */
        .type           $_ZN7cutlass13device_kernelIN5flash19enable_sm80_to_sm89INS1_16FlashAttnBwdSm80INS1_25CollectiveMainloopBwdSm80ILi2ELi2EN4cute5tupleIJNS5_1CILi128EEES8_NS7_ILi64EEEEEENS_6half_tEfNS_4arch4Sm80ELb1ELb0ELb1ELb0ELb0ELb0ELb0ELb0ELi2ELi4ELi4ELi4ELb0EEENS1_24CollectiveEpilogueBwdGQAISA_fSD_Li256ELb0ELb0EEENS1_25SingleTileBwdLPTSchedulerILb0ELi128ELb0EEEEEEEEEvNT_6ParamsE$_ZZN4cute7idx2crdINS_5tupleIJiiNS_1CILi0EEEEEENS1_IJNS1_IJNS2_ILi4EEENS2_ILi8EEEEEES5_NS2_ILi1EEEEEEEEDaRKT_RKT0_ENKUlRKT_RKT0_E_clIiS7_EEDaSI_SL_,@function
        .size           $_ZN7cutlass13device_kernelIN5flash19enable_sm80_to_sm89INS1_16FlashAttnBwdSm80INS1_25CollectiveMainloopBwdSm80ILi2ELi2EN4cute5tupleIJNS5_1CILi128EEES8_NS7_ILi64EEEEEENS_6half_tEfNS_4arch4Sm80ELb1ELb0ELb1ELb0ELb0ELb0ELb0ELb0ELi2ELi4ELi4ELi4ELb0EEENS1_24CollectiveEpilogueBwdGQAISA_fSD_Li256ELb0ELb0EEENS1_25SingleTileBwdLPTSchedulerILb0ELi128ELb0EEEEEEEEEvNT_6ParamsE$_ZZN4cute7idx2crdINS_5tupleIJiiNS_1CILi0EEEEEENS1_IJNS1_IJNS2_ILi4EEENS2_ILi8EEEEEES5_NS2_ILi1EEEEEEEEDaRKT_RKT0_ENKUlRKT_RKT0_E_clIiS7_EEDaSI_SL_,($_ZN7cutlass13device_kernelIN5flash19enable_sm80_to_sm89INS1_16FlashAttnBwdSm80INS1_25CollectiveMainloopBwdSm80ILi2ELi2EN4cute5tupleIJNS5_1CILi128EEES8_NS7_ILi64EEEEEENS_6half_tEfNS_4arch4Sm80ELb1ELb0ELb1ELb0ELb0ELb0ELb0ELb0ELi2ELi4ELi4ELi4ELb0EEENS1_24CollectiveEpilogueBwdGQAISA_fSD_Li256ELb0ELb0EEENS1_25SingleTileBwdLPTSchedulerILb0ELi128ELb0EEEEEEEEEvNT_6ParamsE$_ZZN4cute7idx2crdIiNS_5tupleIJNS_1CILi32EEENS2_ILi4EEENS2_ILi2EEENS2_ILi1EEEEEENS1_IJS6_S3_NS2_ILi128EEENS2_ILi0EEEEEEEEDaRKT_RKT0_RKT1_ENKUlRKT_RKT0_E_clIS5_S8_EEDaSM_SP_ - $_ZN7cutlass13device_kernelIN5flash19enable_sm80_to_sm89INS1_16FlashAttnBwdSm80INS1_25CollectiveMainloopBwdSm80ILi2ELi2EN4cute5tupleIJNS5_1CILi128EEES8_NS7_ILi64EEEEEENS_6half_tEfNS_4arch4Sm80ELb1ELb0ELb1ELb0ELb0ELb0ELb0ELb0ELi2ELi4ELi4ELi4ELb0EEENS1_24CollectiveEpilogueBwdGQAISA_fSD_Li256ELb0ELb0EEENS1_25SingleTileBwdLPTSchedulerILb0ELi128ELb0EEEEEEEEEvNT_6ParamsE$_ZZN4cute7idx2crdINS_5tupleIJiiNS_1CILi0EEEEEENS1_IJNS1_IJNS2_ILi4EEENS2_ILi8EEEEEES5_NS2_ILi1EEEEEEEEDaRKT_RKT0_ENKUlRKT_RKT0_E_clIiS7_EEDaSI_SL_)
$_ZN7cutlass13device_kernelIN5flash19enable_sm80_to_sm89INS1_16FlashAttnBwdSm80INS1_25CollectiveMainloopBwdSm80ILi2ELi2EN4cute5tupleIJNS5_1CILi128EEES8_NS7_ILi64EEEEEENS_6half_tEfNS_4arch4Sm80ELb1ELb0ELb1ELb0ELb0ELb0ELb0ELb0ELi2ELi4ELi4ELi4ELb0EEENS1_24CollectiveEpilogueBwdGQAISA_fSD_Li256ELb0ELb0EEENS1_25SingleTileBwdLPTSchedulerILb0ELi128ELb0EEEEEEEEEvNT_6ParamsE$_ZZN4cute7idx2crdINS_5tupleIJiiNS_1CILi0EEEEEENS1_IJNS1_IJNS2_ILi4EEENS2_ILi8EEEEEES5_NS2_ILi1EEEEEEEEDaRKT_RKT0_ENKUlRKT_RKT0_E_clIiS7_EEDaSI_SL_:
[----:B------:R-:W-:-:S04]  /*96f0*/  SHF.R.S32.HI R7, RZ, 0x1f, R2 ;  /* 0x0000001fff077819 */ /* 0x000fc80000011402 */
[----:B------:R-:W-:-:S04]  /*9700*/  LEA.HI R34, R7, R2, RZ, 0x2 ;  /* 0x0000000207227211 */ /* 0x000fc800078f10ff */
[----:B------:R-:W-:Y:S02]  /*9710*/  LOP3.LUT R7, R34, 0xfffffffc, RZ, 0xc0, !PT ;  /* 0xfffffffc22077812 */ /* 0x000fe400078ec0ff */
[----:B------:R-:W-:-:S03]  /*9720*/  SHF.R.S32.HI R34, RZ, 0x2, R34 ;  /* 0x00000002ff227819 */ /* 0x000fc60000011422 */
[----:B------:R-:W-:Y:S02]  /*9730*/  IMAD.IADD R35, R2, 0x1, -R7 ;  /* 0x0000000102237824 */ /* 0x000fe400078e0a07 */
[----:B------:R-:W-:-:S04]  /*9740*/  IMAD.MOV.U32 R7, RZ, RZ, 0x0 ;  /* 0x00000000ff077424 */ /* 0x000fc800078e00ff */
[----:B------:R-:W-:Y:S05]  /*9750*/  RET.REL.NODEC R6 `(_ZN7cutlass13device_kernelIN5flash19enable_sm80_to_sm89INS1_16FlashAttnBwdSm80INS1_25CollectiveMainloopBwdSm80ILi2ELi2EN4cute5tupleIJNS5_1CILi128EEES8_NS7_ILi64EEEEEENS_6half_tEfNS_4arch4Sm80ELb1ELb0ELb1ELb0ELb0ELb0ELb0ELb0ELi2ELi4ELi4ELi4ELb0EEENS1_24CollectiveEpilogueBwdGQAISA_fSD_Li256ELb0ELb0EEENS1_25SingleTileBwdLPTSchedulerILb0ELi128ELb0EEEEEEEEEvNT_6ParamsE) ;  /* 0xffff68a006007950 */ /* 0x000fea0003c3ffff */
        .type           $_ZN7cutlass13device_kernelIN5flash19enable_sm80_to_sm89INS1_16FlashAttnBwdSm80INS1_25CollectiveMainloopBwdSm80ILi2ELi2EN4cute5tupleIJNS5_1CILi128EEES8_NS7_ILi64EEEEEENS_6half_tEfNS_4arch4Sm80ELb1ELb0ELb1ELb0ELb0ELb0ELb0ELb0ELi2ELi4ELi4ELi4ELb0EEENS1_24CollectiveEpilogueBwdGQAISA_fSD_Li256ELb0ELb0EEENS1_25SingleTileBwdLPTSchedulerILb0ELi128ELb0EEEEEEEEEvNT_6ParamsE$_ZZN4cute7idx2crdIiNS_5tupleIJNS_1CILi32EEENS2_ILi4EEENS2_ILi2EEENS2_ILi1EEEEEENS1_IJS6_S3_NS2_ILi128EEENS2_ILi0EEEEEEEEDaRKT_RKT0_RKT1_ENKUlRKT_RKT0_E_clIS5_S8_EEDaSM_SP_,@function
        .size           $_ZN7cutlass13device_kernelIN5flash19enable_sm80_to_sm89INS1_16FlashAttnBwdSm80INS1_25CollectiveMainloopBwdSm80ILi2ELi2EN4cute5tupleIJNS5_1CILi128EEES8_NS7_ILi64EEEEEENS_6half_tEfNS_4arch4Sm80ELb1ELb0ELb1ELb0ELb0ELb0ELb0ELb0ELi2ELi4ELi4ELi4ELb0EEENS1_24CollectiveEpilogueBwdGQAISA_fSD_Li256ELb0ELb0EEENS1_25SingleTileBwdLPTSchedulerILb0ELi128ELb0EEEEEEEEEvNT_6ParamsE$_ZZN4cute7idx2crdIiNS_5tupleIJNS_1CILi32EEENS2_ILi4EEENS2_ILi2EEENS2_ILi1EEEEEENS1_IJS6_S3_NS2_ILi128EEENS2_ILi0EEEEEEEEDaRKT_RKT0_RKT1_ENKUlRKT_RKT0_E_clIS5_S8_EEDaSM_SP_,($_ZN7cutlass13device_kernelIN5flash19enable_sm80_to_sm89INS1_16FlashAttnBwdSm80INS1_25CollectiveMainloopBwdSm80ILi2ELi2EN4cute5tupleIJNS5_1CILi128EEES8_NS7_ILi64EEEEEENS_6half_tEfNS_4arch4Sm80ELb1ELb0ELb1ELb0ELb0ELb0ELb0ELb0ELi2ELi4ELi4ELi4ELb0EEENS1_24CollectiveEpilogueBwdGQAISA_fSD_Li256ELb0ELb0EEENS1_25SingleTileBwdLPTSchedulerILb0ELi128ELb0EEEEEEEEEvNT_6ParamsE$_ZZN4cute9transformINS_5tupleIJNS_1CILi32EEENS2_ILi4EEENS2_ILi2EEENS2_ILi1EEEEEENS1_IJS6_S3_NS2_ILi128EEENS2_ILi0EEEEEEZNS_7idx2crdIiS7_SA_EEDaRKT_RKT0_RKT1_EUlRKT_RKT0_E_EEDaSE_SH_OSI_ENKUlDpSN_E_clIJiiiS9_EEEDaST_ - $_ZN7cutlass13device_kernelIN5flash19enable_sm80_to_sm89INS1_16FlashAttnBwdSm80INS1_25CollectiveMainloopBwdSm80ILi2ELi2EN4cute5tupleIJNS5_1CILi128EEES8_NS7_ILi64EEEEEENS_6half_tEfNS_4arch4Sm80ELb1ELb0ELb1ELb0ELb0ELb0ELb0ELb0ELi2ELi4ELi4ELi4ELb0EEENS1_24CollectiveEpilogueBwdGQAISA_fSD_Li256ELb0ELb0EEENS1_25SingleTileBwdLPTSchedulerILb0ELi128ELb0EEEEEEEEEvNT_6ParamsE$_ZZN4cute7idx2crdIiNS_5tupleIJNS_1CILi32EEENS2_ILi4EEENS2_ILi2EEENS2_ILi1EEEEEENS1_IJS6_S3_NS2_ILi128EEENS2_ILi0EEEEEEEEDaRKT_RKT0_RKT1_ENKUlRKT_RKT0_E_clIS5_S8_EEDaSM_SP_)
$_ZN7cutlass13device_kernelIN5flash19enable_sm80_to_sm89INS1_16FlashAttnBwdSm80INS1_25CollectiveMainloopBwdSm80ILi2ELi2EN4cute5tupleIJNS5_1CILi128EEES8_NS7_ILi64EEEEEENS_6half_tEfNS_4arch4Sm80ELb1ELb0ELb1ELb0ELb0ELb0ELb0ELb0ELi2ELi4ELi4ELi4ELb0EEENS1_24CollectiveEpilogueBwdGQAISA_fSD_Li256ELb0ELb0EEENS1_25SingleTileBwdLPTSchedulerILb0ELi128ELb0EEEEEEEEEvNT_6ParamsE$_ZZN4cute7idx2crdIiNS_5tupleIJNS_1CILi32EEENS2_ILi4EEENS2_ILi2EEENS2_ILi1EEEEEENS1_IJS6_S3_NS2_ILi128EEENS2_ILi0EEEEEEEEDaRKT_RKT0_RKT1_ENKUlRKT_RKT0_E_clIS5_S8_EEDaSM_SP_:
        /* <DEDUP_REMOVED lines=8> */
[----:B------:R-:W-:Y:S06]  /*97e0*/  RET.REL.NODEC R24 `(_ZN7cutlass13device_kernelIN5flash19enable_sm80_to_sm89INS1_16FlashAttnBwdSm80INS1_25CollectiveMainloopBwdSm80ILi2ELi2EN4cute5tupleIJNS5_1CILi128EEES8_NS7_ILi64EEEEEENS_6half_tEfNS_4arch4Sm80ELb1ELb0ELb1ELb0ELb0ELb0ELb0ELb0ELi2ELi4ELi4ELi4ELb0EEENS1_24CollectiveEpilogueBwdGQAISA_fSD_Li256ELb0ELb0EEENS1_25SingleTileBwdLPTSchedulerILb0ELi128ELb0EEEEEEEEEvNT_6ParamsE) ;  /* 0xffff681018007950 */ /* 0x000fec0003c3ffff */
        .type           $_ZN7cutlass13device_kernelIN5flash19enable_sm80_to_sm89INS1_16FlashAttnBwdSm80INS1_25CollectiveMainloopBwdSm80ILi2ELi2EN4cute5tupleIJNS5_1CILi128EEES8_NS7_ILi64EEEEEENS_6half_tEfNS_4arch4Sm80ELb1ELb0ELb1ELb0ELb0ELb0ELb0ELb0ELi2ELi4ELi4ELi4ELb0EEENS1_24CollectiveEpilogueBwdGQAISA_fSD_Li256ELb0ELb0EEENS1_25SingleTileBwdLPTSchedulerILb0ELi128ELb0EEEEEEEEEvNT_6ParamsE$_ZZN4cute9transformINS_5tupleIJNS_1CILi32EEENS2_ILi4EEENS2_ILi2EEENS2_ILi1EEEEEENS1_IJS6_S3_NS2_ILi128EEENS2_ILi0EEEEEEZNS_7idx2crdIiS7_SA_EEDaRKT_RKT0_RKT1_EUlRKT_RKT0_E_EEDaSE_SH_OSI_ENKUlDpSN_E_clIJiiiS9_EEEDaST_,@function
        .size           $_ZN7cutlass13device_kernelIN5flash19enable_sm80_to_sm89INS1_16FlashAttnBwdSm80INS1_25CollectiveMainloopBwdSm80ILi2ELi2EN4cute5tupleIJNS5_1CILi128EEES8_NS7_ILi64EEEEEENS_6half_tEfNS_4arch4Sm80ELb1ELb0ELb1ELb0ELb0ELb0ELb0ELb0ELi2ELi4ELi4ELi4ELb0EEENS1_24CollectiveEpilogueBwdGQAISA_fSD_Li256ELb0ELb0EEENS1_25SingleTileBwdLPTSchedulerILb0ELi128ELb0EEEEEEEEEvNT_6ParamsE$_ZZN4cute9transformINS_5tupleIJNS_1CILi32EEENS2_ILi4EEENS2_ILi2EEENS2_ILi1EEEEEENS1_IJS6_S3_NS2_ILi128EEENS2_ILi0EEEEEEZNS_7idx2crdIiS7_SA_EEDaRKT_RKT0_RKT1_EUlRKT_RKT0_E_EEDaSE_SH_OSI_ENKUlDpSN_E_clIJiiiS9_EEEDaST_,($_ZN7cutlass13device_kernelIN5flash19enable_sm80_to_sm89INS1_16FlashAttnBwdSm80INS1_25CollectiveMainloopBwdSm80ILi2ELi2EN4cute5tupleIJNS5_1CILi128EEES8_NS7_ILi64EEEEEENS_6half_tEfNS_4arch4Sm80ELb1ELb0ELb1ELb0ELb0ELb0ELb0ELb0ELi2ELi4ELi4ELi4ELb0EEENS1_24CollectiveEpilogueBwdGQAISA_fSD_Li256ELb0ELb0EEENS1_25SingleTileBwdLPTSchedulerILb0ELi128ELb0EEEEEEEEEvNT_6ParamsE$_ZZN4cute9transformINS_5tupleIJiiNS_1CILi0EEEEEENS1_IJNS1_IJNS2_ILi4EEENS2_ILi8EEEEEENS2_ILi2EEENS2_ILi1EEEEEEZNS_7idx2crdIS4_SA_EEDaRKT_RKT0_EUlRKT_RKT0_E_EEDaSE_SH_OT1_ENKUlDpSK_E_clIJNS1_IJiiEEEiS3_EEEDaSR_ - $_ZN7cutlass13device_kernelIN5flash19enable_sm80_to_sm89INS1_16FlashAttnBwdSm80INS1_25CollectiveMainloopBwdSm80ILi2ELi2EN4cute5tupleIJNS5_1CILi128EEES8_NS7_ILi64EEEEEENS_6half_tEfNS_4arch4Sm80ELb1ELb0ELb1ELb0ELb0ELb0ELb0ELb0ELi2ELi4ELi4ELi4ELb0EEENS1_24CollectiveEpilogueBwdGQAISA_fSD_Li256ELb0ELb0EEENS1_25SingleTileBwdLPTSchedulerILb0ELi128ELb0EEEEEEEEEvNT_6ParamsE$_ZZN4cute9transformINS_5tupleIJNS_1CILi32EEENS2_ILi4EEENS2_ILi2EEENS2_ILi1EEEEEENS1_IJS6_S3_NS2_ILi128EEENS2_ILi0EEEEEEZNS_7idx2crdIiS7_SA_EEDaRKT_RKT0_RKT1_EUlRKT_RKT0_E_EEDaSE_SH_OSI_ENKUlDpSN_E_clIJiiiS9_EEEDaST_)
$_ZN7cutlass13device_kernelIN5flash19enable_sm80_to_sm89INS1_16FlashAttnBwdSm80INS1_25CollectiveMainloopBwdSm80ILi2ELi2EN4cute5tupleIJNS5_1CILi128EEES8_NS7_ILi64EEEEEENS_6half_tEfNS_4arch4Sm80ELb1ELb0ELb1ELb0ELb0ELb0ELb0ELb0ELi2ELi4ELi4ELi4ELb0EEENS1_24CollectiveEpilogueBwdGQAISA_fSD_Li256ELb0ELb0EEENS1_25SingleTileBwdLPTSchedulerILb0ELi128ELb0EEEEEEEEEvNT_6ParamsE$_ZZN4cute9transformINS_5tupleIJNS_1CILi32EEENS2_ILi4EEENS2_ILi2EEENS2_ILi1EEEEEENS1_IJS6_S3_NS2_ILi128EEENS2_ILi0EEEEEEZNS_7idx2crdIiS7_SA_EEDaRKT_RKT0_RKT1_EUlRKT_RKT0_E_EEDaSE_SH_OSI_ENKUlDpSN_E_clIJiiiS9_EEEDaST_:
[----:B------:R-:W-:Y:S02]  /*97f0*/  MOV R24, R12 ;  /* 0x0000000c00187202 */ /* 0x000fe40000000f00 */
[----:B------:R-:W-:-:S04]  /*9800*/  MOV R25, 0x0 ;  /* 0x0000000000197802 */ /* 0x000fc80000000f00 */
[----:B------:R-:W-:Y:S05]  /*9810*/  RET.REL.NODEC R24 `(_ZN7cutlass13device_kernelIN5flash19enable_sm80_to_sm89INS1_16FlashAttnBwdSm80INS1_25CollectiveMainloopBwdSm80ILi2ELi2EN4cute5tupleIJNS5_1CILi128EEES8_NS7_ILi64EEEEEENS_6half_tEfNS_4arch4Sm80ELb1ELb0ELb1ELb0ELb0ELb0ELb0ELb0ELi2ELi4ELi4ELi4ELb0EEENS1_24CollectiveEpilogueBwdGQAISA_fSD_Li256ELb0ELb0EEENS1_25SingleTileBwdLPTSchedulerILb0ELi128ELb0EEEEEEEEEvNT_6ParamsE) ;  /* 0xffff67e018007950 */ /* 0x000fea0003c3ffff */
        .type           $_ZN7cutlass13device_kernelIN5flash19enable_sm80_to_sm89INS1_16FlashAttnBwdSm80INS1_25CollectiveMainloopBwdSm80ILi2ELi2EN4cute5tupleIJNS5_1CILi128EEES8_NS7_ILi64EEEEEENS_6half_tEfNS_4arch4Sm80ELb1ELb0ELb1ELb0ELb0ELb0ELb0ELb0ELi2ELi4ELi4ELi4ELb0EEENS1_24CollectiveEpilogueBwdGQAISA_fSD_Li256ELb0ELb0EEENS1_25SingleTileBwdLPTSchedulerILb0ELi128ELb0EEEEEEEEEvNT_6ParamsE$_ZZN4cute9transformINS_5tupleIJiiNS_1CILi0EEEEEENS1_IJNS1_IJNS2_ILi4EEENS2_ILi8EEEEEENS2_ILi2EEENS2_ILi1EEEEEEZNS_7idx2crdIS4_SA_EEDaRKT_RKT0_EUlRKT_RKT0_E_EEDaSE_SH_OT1_ENKUlDpSK_E_clIJNS1_IJiiEEEiS3_EEEDaSR_,@function
        .size           $_ZN7cutlass13device_kernelIN5flash19enable_sm80_to_sm89INS1_16FlashAttnBwdSm80INS1_25CollectiveMainloopBwdSm80ILi2ELi2EN4cute5tupleIJNS5_1CILi128EEES8_NS7_ILi64EEEEEENS_6half_tEfNS_4arch4Sm80ELb1ELb0ELb1ELb0ELb0ELb0ELb0ELb0ELi2ELi4ELi4ELi4ELb0EEENS1_24CollectiveEpilogueBwdGQAISA_fSD_Li256ELb0ELb0EEENS1_25SingleTileBwdLPTSchedulerILb0ELi128ELb0EEEEEEEEEvNT_6ParamsE$_ZZN4cute9transformINS_5tupleIJiiNS_1CILi0EEEEEENS1_IJNS1_IJNS2_ILi4EEENS2_ILi8EEEEEENS2_ILi2EEENS2_ILi1EEEEEEZNS_7idx2crdIS4_SA_EEDaRKT_RKT0_EUlRKT_RKT0_E_EEDaSE_SH_OT1_ENKUlDpSK_E_clIJNS1_IJiiEEEiS3_EEEDaSR_,($_ZN7cutlass13device_kernelIN5flash19enable_sm80_to_sm89INS1_16FlashAttnBwdSm80INS1_25CollectiveMainloopBwdSm80ILi2ELi2EN4cute5tupleIJNS5_1CILi128EEES8_NS7_ILi64EEEEEENS_6half_tEfNS_4arch4Sm80ELb1ELb0ELb1ELb0ELb0ELb0ELb0ELb0ELi2ELi4ELi4ELi4ELb0EEENS1_24CollectiveEpilogueBwdGQAISA_fSD_Li256ELb0ELb0EEENS1_25SingleTileBwdLPTSchedulerILb0ELi128ELb0EEEEEEEEEvNT_6ParamsE$_ZZN4cute9transformINS_5tupleIJiiNS_1CILi0EEEEEENS1_IJNS1_IJNS2_ILi4EEENS2_ILi8EEEEEES5_NS2_ILi1EEEEEEZNS_7idx2crdIS4_S9_EEDaRKT_RKT0_EUlRKT_RKT0_E_EEDaSD_SG_OT1_ENKUlDpSJ_E_clIJNS1_IJiiEEEiS3_EEEDaSQ_ - $_ZN7cutlass13device_kernelIN5flash19enable_sm80_to_sm89INS1_16FlashAttnBwdSm80INS1_25CollectiveMainloopBwdSm80ILi2ELi2EN4cute5tupleIJNS5_1CILi128EEES8_NS7_ILi64EEEEEENS_6half_tEfNS_4arch4Sm80ELb1ELb0ELb1ELb0ELb0ELb0ELb0ELb0ELi2ELi4ELi4ELi4ELb0EEENS1_24CollectiveEpilogueBwdGQAISA_fSD_Li256ELb0ELb0EEENS1_25SingleTileBwdLPTSchedulerILb0ELi128ELb0EEEEEEEEEvNT_6ParamsE$_ZZN4cute9transformINS_5tupleIJiiNS_1CILi0EEEEEENS1_IJNS1_IJNS2_ILi4EEENS2_ILi8EEEEEENS2_ILi2EEENS2_ILi1EEEEEEZNS_7idx2crdIS4_SA_EEDaRKT_RKT0_EUlRKT_RKT0_E_EEDaSE_SH_OT1_ENKUlDpSK_E_clIJNS1_IJiiEEEiS3_EEEDaSR_)
$_ZN7cutlass13device_kernelIN5flash19enable_sm80_to_sm89INS1_16FlashAttnBwdSm80INS1_25CollectiveMainloopBwdSm80ILi2ELi2EN4cute5tupleIJNS5_1CILi128EEES8_NS7_ILi64EEEEEENS_6half_tEfNS_4arch4Sm80ELb1ELb0ELb1ELb0ELb0ELb0ELb0ELb0ELi2ELi4ELi4ELi4ELb0EEENS1_24CollectiveEpilogueBwdGQAISA_fSD_Li256ELb0ELb0EEENS1_25SingleTileBwdLPTSchedulerILb0ELi128ELb0EEEEEEEEEvNT_6ParamsE$_ZZN4cute9transformINS_5tupleIJiiNS_1CILi0EEEEEENS1_IJNS1_IJNS2_ILi4EEENS2_ILi8EEEEEENS2_ILi2EEENS2_ILi1EEEEEEZNS_7idx2crdIS4_SA_EEDaRKT_RKT0_EUlRKT_RKT0_E_EEDaSE_SH_OT1_ENKUlDpSK_E_clIJNS1_IJiiEEEiS3_EEEDaSR_:
[----:B------:R-:W-:Y:S02]  /*9820*/  MOV R34, R6 ;  /* 0x0000000600227202 */ /* 0x000fe40000000f00 */
[----:B------:R-:W-:-:S04]  /*9830*/  MOV R35, 0x0 ;  /* 0x0000000000237802 */ /* 0x000fc80000000f00 */
[----:B------:R-:W-:Y:S05]  /*9840*/  RET.REL.NODEC R34 `(_ZN7cutlass13device_kernelIN5flash19enable_sm80_to_sm89INS1_16FlashAttnBwdSm80INS1_25CollectiveMainloopBwdSm80ILi2ELi2EN4cute5tupleIJNS5_1CILi128EEES8_NS7_ILi64EEEEEENS_6half_tEfNS_4arch4Sm80ELb1ELb0ELb1ELb0ELb0ELb0ELb0ELb0ELi2ELi4ELi4ELi4ELb0EEENS1_24CollectiveEpilogueBwdGQAISA_fSD_Li256ELb0ELb0EEENS1_25SingleTileBwdLPTSchedulerILb0ELi128ELb0EEEEEEEEEvNT_6ParamsE) ;  /* 0xffff67b022007950 */ /* 0x000fea0003c3ffff */
        .type           $_ZN7cutlass13device_kernelIN5flash19enable_sm80_to_sm89INS1_16FlashAttnBwdSm80INS1_25CollectiveMainloopBwdSm80ILi2ELi2EN4cute5tupleIJNS5_1CILi128EEES8_NS7_ILi64EEEEEENS_6half_tEfNS_4arch4Sm80ELb1ELb0ELb1ELb0ELb0ELb0ELb0ELb0ELi2ELi4ELi4ELi4ELb0EEENS1_24CollectiveEpilogueBwdGQAISA_fSD_Li256ELb0ELb0EEENS1_25SingleTileBwdLPTSchedulerILb0ELi128ELb0EEEEEEEEEvNT_6ParamsE$_ZZN4cute9transformINS_5tupleIJiiNS_1CILi0EEEEEENS1_IJNS1_IJNS2_ILi4EEENS2_ILi8EEEEEES5_NS2_ILi1EEEEEEZNS_7idx2crdIS4_S9_EEDaRKT_RKT0_EUlRKT_RKT0_E_EEDaSD_SG_OT1_ENKUlDpSJ_E_clIJNS1_IJiiEEEiS3_EEEDaSQ_,@function
        .size           $_ZN7cutlass13device_kernelIN5flash19enable_sm80_to_sm89INS1_16FlashAttnBwdSm80INS1_25CollectiveMainloopBwdSm80ILi2ELi2EN4cute5tupleIJNS5_1CILi128EEES8_NS7_ILi64EEEEEENS_6half_tEfNS_4arch4Sm80ELb1ELb0ELb1ELb0ELb0ELb0ELb0ELb0ELi2ELi4ELi4ELi4ELb0EEENS1_24CollectiveEpilogueBwdGQAISA_fSD_Li256ELb0ELb0EEENS1_25SingleTileBwdLPTSchedulerILb0ELi128ELb0EEEEEEEEEvNT_6ParamsE$_ZZN4cute9transformINS_5tupleIJiiNS_1CILi0EEEEEENS1_IJNS1_IJNS2_ILi4EEENS2_ILi8EEEEEES5_NS2_ILi1EEEEEEZNS_7idx2crdIS4_S9_EEDaRKT_RKT0_EUlRKT_RKT0_E_EEDaSD_SG_OT1_ENKUlDpSJ_E_clIJNS1_IJiiEEEiS3_EEEDaSQ_,($_ZN7cutlass13device_kernelIN5flash19enable_sm80_to_sm89INS1_16FlashAttnBwdSm80INS1_25CollectiveMainloopBwdSm80ILi2ELi2EN4cute5tupleIJNS5_1CILi128EEES8_NS7_ILi64EEEEEENS_6half_tEfNS_4arch4Sm80ELb1ELb0ELb1ELb0ELb0ELb0ELb0ELb0ELi2ELi4ELi4ELi4ELb0EEENS1_24CollectiveEpilogueBwdGQAISA_fSD_Li256ELb0ELb0EEENS1_25SingleTileBwdLPTSchedulerILb0ELi128ELb0EEEEEEEEEvNT_6ParamsE$_ZZN4cute9transformINS_5tupleIJiiiNS_1CILi0EEEEEENS1_IJNS2_ILi32EEENS2_ILi4EEENS2_ILi2EEENS2_ILi1EEEEEENS1_IJS8_S8_S8_S8_EEEZNS_7crd2crdIS4_S9_SA_EEDaRKT_RKT0_RKT1_EUlRKT_RKT0_RKT1_E_EEDaSE_SH_SK_OT2_ENKUlDpSN_E_clIJiiiS3_EEEDaSX_ - $_ZN7cutlass13device_kernelIN5flash19enable_sm80_to_sm89INS1_16FlashAttnBwdSm80INS1_25CollectiveMainloopBwdSm80ILi2ELi2EN4cute5tupleIJNS5_1CILi128EEES8_NS7_ILi64EEEEEENS_6half_tEfNS_4arch4Sm80ELb1ELb0ELb1ELb0ELb0ELb0ELb0ELb0ELi2ELi4ELi4ELi4ELb0EEENS1_24CollectiveEpilogueBwdGQAISA_fSD_Li256ELb0ELb0EEENS1_25SingleTileBwdLPTSchedulerILb0ELi128ELb0EEEEEEEEEvNT_6ParamsE$_ZZN4cute9transformINS_5tupleIJiiNS_1CILi0EEEEEENS1_IJNS1_IJNS2_ILi4EEENS2_ILi8EEEEEES5_NS2_ILi1EEEEEEZNS_7idx2crdIS4_S9_EEDaRKT_RKT0_EUlRKT_RKT0_E_EEDaSD_SG_OT1_ENKUlDpSJ_E_clIJNS1_IJiiEEEiS3_EEEDaSQ_)
$_ZN7cutlass13device_kernelIN5flash19enable_sm80_to_sm89INS1_16FlashAttnBwdSm80INS1_25CollectiveMainloopBwdSm80ILi2ELi2EN4cute5tupleIJNS5_1CILi128EEES8_NS7_ILi64EEEEEENS_6half_tEfNS_4arch4Sm80ELb1ELb0ELb1ELb0ELb0ELb0ELb0ELb0ELi2ELi4ELi4ELi4ELb0EEENS1_24CollectiveEpilogueBwdGQAISA_fSD_Li256ELb0ELb0EEENS1_25SingleTileBwdLPTSchedulerILb0ELi128ELb0EEEEEEEEEvNT_6ParamsE$_ZZN4cute9transformINS_5tupleIJiiNS_1CILi0EEEEEENS1_IJNS1_IJNS2_ILi4EEENS2_ILi8EEEEEES5_NS2_ILi1EEEEEEZNS_7idx2crdIS4_S9_EEDaRKT_RKT0_EUlRKT_RKT0_E_EEDaSD_SG_OT1_ENKUlDpSJ_E_clIJNS1_IJiiEEEiS3_EEEDaSQ_:
[----:B------:R-:W-:Y:S02]  /*9850*/  MOV R38, R6 ;  /* 0x0000000600267202 */ /* 0x000fe40000000f00 */
[----:B------:R-:W-:-:S04]  /*9860*/  MOV R39, 0x0 ;  /* 0x0000000000277802 */ /* 0x000fc80000000f00 */
[----:B------:R-:W-:Y:S05]  /*9870*/  RET.REL.NODEC R38 `(_ZN7cutlass13device_kernelIN5flash19enable_sm80_to_sm89INS1_16FlashAttnBwdSm80INS1_25CollectiveMainloopBwdSm80ILi2ELi2EN4cute5tupleIJNS5_1CILi128EEES8_NS7_ILi64EEEEEENS_6half_tEfNS_4arch4Sm80ELb1ELb0ELb1ELb0ELb0ELb0ELb0ELb0ELi2ELi4ELi4ELi4ELb0EEENS1_24CollectiveEpilogueBwdGQAISA_fSD_Li256ELb0ELb0EEENS1_25SingleTileBwdLPTSchedulerILb0ELi128ELb0EEEEEEEEEvNT_6ParamsE) ;  /* 0xffff678026007950 */ /* 0x000fea0003c3ffff */
        .type           $_ZN7cutlass13device_kernelIN5flash19enable_sm80_to_sm89INS1_16FlashAttnBwdSm80INS1_25CollectiveMainloopBwdSm80ILi2ELi2EN4cute5tupleIJNS5_1CILi128EEES8_NS7_ILi64EEEEEENS_6half_tEfNS_4arch4Sm80ELb1ELb0ELb1ELb0ELb0ELb0ELb0ELb0ELi2ELi4ELi4ELi4ELb0EEENS1_24CollectiveEpilogueBwdGQAISA_fSD_Li256ELb0ELb0EEENS1_25SingleTileBwdLPTSchedulerILb0ELi128ELb0EEEEEEEEEvNT_6ParamsE$_ZZN4cute9transformINS_5tupleIJiiiNS_1CILi0EEEEEENS1_IJNS2_ILi32EEENS2_ILi4EEENS2_ILi2EEENS2_ILi1EEEEEENS1_IJS8_S8_S8_S8_EEEZNS_7crd2crdIS4_S9_SA_EEDaRKT_RKT0_RKT1_EUlRKT_RKT0_RKT1_E_EEDaSE_SH_SK_OT2_ENKUlDpSN_E_clIJiiiS3_EEEDaSX_,@function
        .size           $_ZN7cutlass13device_kernelIN5flash19enable_sm80_to_sm89INS1_16FlashAttnBwdSm80INS1_25CollectiveMainloopBwdSm80ILi2ELi2EN4cute5tupleIJNS5_1CILi128EEES8_NS7_ILi64EEEEEENS_6half_tEfNS_4arch4Sm80ELb1ELb0ELb1ELb0ELb0ELb0ELb0ELb0ELi2ELi4ELi4ELi4ELb0EEENS1_24CollectiveEpilogueBwdGQAISA_fSD_Li256ELb0ELb0EEENS1_25SingleTileBwdLPTSchedulerILb0ELi128ELb0EEEEEEEEEvNT_6ParamsE$_ZZN4cute9transformINS_5tupleIJiiiNS_1CILi0EEEEEENS1_IJNS2_ILi32EEENS2_ILi4EEENS2_ILi2EEENS2_ILi1EEEEEENS1_IJS8_S8_S8_S8_EEEZNS_7crd2crdIS4_S9_SA_EEDaRKT_RKT0_RKT1_EUlRKT_RKT0_RKT1_E_EEDaSE_SH_SK_OT2_ENKUlDpSN_E_clIJiiiS3_EEEDaSX_,($_ZN7cutlass13device_kernelIN5flash19enable_sm80_to_sm89INS1_16FlashAttnBwdSm80INS1_25CollectiveMainloopBwdSm80ILi2ELi2EN4cute5tupleIJNS5_1CILi128EEES8_NS7_ILi64EEEEEENS_6half_tEfNS_4arch4Sm80ELb1ELb0ELb1ELb0ELb0ELb0ELb0ELb0ELi2ELi4ELi4ELi4ELb0EEENS1_24CollectiveEpilogueBwdGQAISA_fSD_Li256ELb0ELb0EEENS1_25SingleTileBwdLPTSchedulerILb0ELi128ELb0EEEEEEEEEvNT_6ParamsE$_ZZN5flash25CollectiveMainloopBwdSm80ILi2ELi2EN4cute5tupleIJNS1_1CILi128EEES4_NS3_ILi64EEEEEEN7cutlass6half_tEfNS7_4arch4Sm80ELb1ELb0ELb1ELb0ELb0ELb0ELb0ELb0ELi2ELi4ELi4ELi4ELb0EE3mmaINS_16FlashAttnBwdSm80ISB_NS_24CollectiveEpilogueBwdGQAIS6_fSA_Li256ELb0ELb0EEENS_25SingleTileBwdLPTSchedulerILb0ELi128ELb0EEEE13SharedStorageENS1_6TensorINS1_11ArrayEngineIfLm32EEENS1_6LayoutINS2_IJNS2_IJNS3_ILi2EEESO_EEESO_NS3_ILi4EEEEEENS2_IJNS2_IJNS3_ILi1EEESO_EEESQ_NS3_ILi8EEEEEEEEEEEEbRKNSB_6ParamsERT0_S12_iNS2_IJiiiEEERT_ENKUlRT_iE_clINSK_INSL_IfLm64EEENSN_INS2_IJSP_SO_SU_EEESV_EEEEEEDaS17_i - $_ZN7cutlass13device_kernelIN5flash19enable_sm80_to_sm89INS1_16FlashAttnBwdSm80INS1_25CollectiveMainloopBwdSm80ILi2ELi2EN4cute5tupleIJNS5_1CILi128EEES8_NS7_ILi64EEEEEENS_6half_tEfNS_4arch4Sm80ELb1ELb0ELb1ELb0ELb0ELb0ELb0ELb0ELi2ELi4ELi4ELi4ELb0EEENS1_24CollectiveEpilogueBwdGQAISA_fSD_Li256ELb0ELb0EEENS1_25SingleTileBwdLPTSchedulerILb0ELi128ELb0EEEEEEEEEvNT_6ParamsE$_ZZN4cute9transformINS_5tupleIJiiiNS_1CILi0EEEEEENS1_IJNS2_ILi32EEENS2_ILi4EEENS2_ILi2EEENS2_ILi1EEEEEENS1_IJS8_S8_S8_S8_EEEZNS_7crd2crdIS4_S9_SA_EEDaRKT_RKT0_RKT1_EUlRKT_RKT0_RKT1_E_EEDaSE_SH_SK_OT2_ENKUlDpSN_E_clIJiiiS3_EEEDaSX_)
$_ZN7cutlass13device_kernelIN5flash19enable_sm80_to_sm89INS1_16FlashAttnBwdSm80INS1_25CollectiveMainloopBwdSm80ILi2ELi2EN4cute5tupleIJNS5_1CILi128EEES8_NS7_ILi64EEEEEENS_6half_tEfNS_4arch4Sm80ELb1ELb0ELb1ELb0ELb0ELb0ELb0ELb0ELi2ELi4ELi4ELi4ELb0EEENS1_24CollectiveEpilogueBwdGQAISA_fSD_Li256ELb0ELb0EEENS1_25SingleTileBwdLPTSchedulerILb0ELi128ELb0EEEEEEEEEvNT_6ParamsE$_ZZN4cute9transformINS_5tupleIJiiiNS_1CILi0EEEEEENS1_IJNS2_ILi32EEENS2_ILi4EEENS2_ILi2EEENS2_ILi1EEEEEENS1_IJS8_S8_S8_S8_EEEZNS_7crd2crdIS4_S9_SA_EEDaRKT_RKT0_RKT1_EUlRKT_RKT0_RKT1_E_EEDaSE_SH_SK_OT2_ENKUlDpSN_E_clIJiiiS3_EEEDaSX_:
[----:B------:R-:W-:Y:S02]  /*9880*/  MOV R24, R12 ;  /* 0x0000000c00187202 */ /* 0x000fe40000000f00 */
[----:B------:R-:W-:-:S04]  /*9890*/  MOV R25, 0x0 ;  /* 0x0000000000197802 */ /* 0x000fc80000000f00 */
[----:B------:R-:W-:Y:S05]  /*98a0*/  RET.REL.NODEC R24 `(_ZN7cutlass13device_kernelIN5flash19enable_sm80_to_sm89INS1_16FlashAttnBwdSm80INS1_25CollectiveMainloopBwdSm80ILi2ELi2EN4cute5tupleIJNS5_1CILi128EEES8_NS7_ILi64EEEEEENS_6half_tEfNS_4arch4Sm80ELb1ELb0ELb1ELb0ELb0ELb0ELb0ELb0ELi2ELi4ELi4ELi4ELb0EEENS1_24CollectiveEpilogueBwdGQAISA_fSD_Li256ELb0ELb0EEENS1_25SingleTileBwdLPTSchedulerILb0ELi128ELb0EEEEEEEEEvNT_6ParamsE) ;  /* 0xffff675018007950 */ /* 0x000fea0003c3ffff */
        .type           $_ZN7cutlass13device_kernelIN5flash19enable_sm80_to_sm89INS1_16FlashAttnBwdSm80INS1_25CollectiveMainloopBwdSm80ILi2ELi2EN4cute5tupleIJNS5_1CILi128EEES8_NS7_ILi64EEEEEENS_6half_tEfNS_4arch4Sm80ELb1ELb0ELb1ELb0ELb0ELb0ELb0ELb0ELi2ELi4ELi4ELi4ELb0EEENS1_24CollectiveEpilogueBwdGQAISA_fSD_Li256ELb0ELb0EEENS1_25SingleTileBwdLPTSchedulerILb0ELi128ELb0EEEEEEEEEvNT_6ParamsE$_ZZN5flash25CollectiveMainloopBwdSm80ILi2ELi2EN4cute5tupleIJNS1_1CILi128EEES4_NS3_ILi64EEEEEEN7cutlass6half_tEfNS7_4arch4Sm80ELb1ELb0ELb1ELb0ELb0ELb0ELb0ELb0ELi2ELi4ELi4ELi4ELb0EE3mmaINS_16FlashAttnBwdSm80ISB_NS_24CollectiveEpilogueBwdGQAIS6_fSA_Li256ELb0ELb0EEENS_25SingleTileBwdLPTSchedulerILb0ELi128ELb0EEEE13SharedStorageENS1_6TensorINS1_11ArrayEngineIfLm32EEENS1_6LayoutINS2_IJNS2_IJNS3_ILi2EEESO_EEESO_NS3_ILi4EEEEEENS2_IJNS2_IJNS3_ILi1EEESO_EEESQ_NS3_ILi8EEEEEEEEEEEEbRKNSB_6ParamsERT0_S12_iNS2_IJiiiEEERT_ENKUlRT_iE_clINSK_INSL_IfLm64EEENSN_INS2_IJSP_SO_SU_EEESV_EEEEEEDaS17_i,@function
        .size           $_ZN7cutlass13device_kernelIN5flash19enable_sm80_to_sm89INS1_16FlashAttnBwdSm80INS1_25CollectiveMainloopBwdSm80ILi2ELi2EN4cute5tupleIJNS5_1CILi128EEES8_NS7_ILi64EEEEEENS_6half_tEfNS_4arch4Sm80ELb1ELb0ELb1ELb0ELb0ELb0ELb0ELb0ELi2ELi4ELi4ELi4ELb0EEENS1_24CollectiveEpilogueBwdGQAISA_fSD_Li256ELb0ELb0EEENS1_25SingleTileBwdLPTSchedulerILb0ELi128ELb0EEEEEEEEEvNT_6ParamsE$_ZZN5flash25CollectiveMainloopBwdSm80ILi2ELi2EN4cute5tupleIJNS1_1CILi128EEES4_NS3_ILi64EEEEEEN7cutlass6half_tEfNS7_4arch4Sm80ELb1ELb0ELb1ELb0ELb0ELb0ELb0ELb0ELi2ELi4ELi4ELi4ELb0EE3mmaINS_16FlashAttnBwdSm80ISB_NS_24CollectiveEpilogueBwdGQAIS6_fSA_Li256ELb0ELb0EEENS_25SingleTileBwdLPTSchedulerILb0ELi128ELb0EEEE13SharedStorageENS1_6TensorINS1_11ArrayEngineIfLm32EEENS1_6LayoutINS2_IJNS2_IJNS3_ILi2EEESO_EEESO_NS3_ILi4EEEEEENS2_IJNS2_IJNS3_ILi1EEESO_EEESQ_NS3_ILi8EEEEEEEEEEEEbRKNSB_6ParamsERT0_S12_iNS2_IJiiiEEERT_ENKUlRT_iE_clINSK_INSL_IfLm64EEENSN_INS2_IJSP_SO_SU_EEESV_EEEEEEDaS17_i,($_ZN7cutlass13device_kernelIN5flash19enable_sm80_to_sm89INS1_16FlashAttnBwdSm80INS1_25CollectiveMainloopBwdSm80ILi2ELi2EN4cute5tupleIJNS5_1CILi128EEES8_NS7_ILi64EEEEEENS_6half_tEfNS_4arch4Sm80ELb1ELb0ELb1ELb0ELb0ELb0ELb0ELb0ELi2ELi4ELi4ELi4ELb0EEENS1_24CollectiveEpilogueBwdGQAISA_fSD_Li256ELb0ELb0EEENS1_25SingleTileBwdLPTSchedulerILb0ELi128ELb0EEEEEEEEEvNT_6ParamsE$_ZZN5flash25CollectiveMainloopBwdSm80ILi2ELi2EN4cute5tupleIJNS1_1CILi128EEES4_NS3_ILi64EEEEEEN7cutlass6half_tEfNS7_4arch4Sm80ELb1ELb0ELb1ELb0ELb0ELb0ELb0ELb0ELi2ELi4ELi4ELi4ELb0EE3mmaINS_16FlashAttnBwdSm80ISB_NS_24CollectiveEpilogueBwdGQAIS6_fSA_Li256ELb0ELb0EEENS_25SingleTileBwdLPTSchedulerILb0ELi128ELb0EEEE13SharedStorageENS1_6TensorINS1_11ArrayEngineIfLm32EEENS1_6LayoutINS2_IJNS2_IJNS3_ILi2EEESO_EEESO_NS3_ILi4EEEEEENS2_IJNS2_IJNS3_ILi1EEESO_EEESQ_NS3_ILi8EEEEEEEEEEEEbRKNSB_6ParamsERT0_S12_iNS2_IJiiiEEERT_ENKUliT_E_clIZSC_ISJ_SX_EbS10_S12_S12_iS13_S15_EUlRS16_iE_EEDaiS16_ - $_ZN7cutlass13device_kernelIN5flash19enable_sm80_to_sm89INS1_16FlashAttnBwdSm80INS1_25CollectiveMainloopBwdSm80ILi2ELi2EN4cute5tupleIJNS5_1CILi128EEES8_NS7_ILi64EEEEEENS_6half_tEfNS_4arch4Sm80ELb1ELb0ELb1ELb0ELb0ELb0ELb0ELb0ELi2ELi4ELi4ELi4ELb0EEENS1_24CollectiveEpilogueBwdGQAISA_fSD_Li256ELb0ELb0EEENS1_25SingleTileBwdLPTSchedulerILb0ELi128ELb0EEEEEEEEEvNT_6ParamsE$_ZZN5flash25CollectiveMainloopBwdSm80ILi2ELi2EN4cute5tupleIJNS1_1CILi128EEES4_NS3_ILi64EEEEEEN7cutlass6half_tEfNS7_4arch4Sm80ELb1ELb0ELb1ELb0ELb0ELb0ELb0ELb0ELi2ELi4ELi4ELi4ELb0EE3mmaINS_16FlashAttnBwdSm80ISB_NS_24CollectiveEpilogueBwdGQAIS6_fSA_Li256ELb0ELb0EEENS_25SingleTileBwdLPTSchedulerILb0ELi128ELb0EEEE13SharedStorageENS1_6TensorINS1_11ArrayEngineIfLm32EEENS1_6LayoutINS2_IJNS2_IJNS3_ILi2EEESO_EEESO_NS3_ILi4EEEEEENS2_IJNS2_IJNS3_ILi1EEESO_EEESQ_NS3_ILi8EEEEEEEEEEEEbRKNSB_6ParamsERT0_S12_iNS2_IJiiiEEERT_ENKUlRT_iE_clINSK_INSL_IfLm64EEENSN_INS2_IJSP_SO_SU_EEESV_EEEEEEDaS17_i)
$_ZN7cutlass13device_kernelIN5flash19enable_sm80_to_sm89INS1_16FlashAttnBwdSm80INS1_25CollectiveMainloopBwdSm80ILi2ELi2EN4cute5tupleIJNS5_1CILi128EEES8_NS7_ILi64EEEEEENS_6half_tEfNS_4arch4Sm80ELb1ELb0ELb1ELb0ELb0ELb0ELb0ELb0ELi2ELi4ELi4ELi4ELb0EEENS1_24CollectiveEpilogueBwdGQAISA_fSD_Li256ELb0ELb0EEENS1_25SingleTileBwdLPTSchedulerILb0ELi128ELb0EEEEEEEEEvNT_6ParamsE$_ZZN5flash25CollectiveMainloopBwdSm80ILi2ELi2EN4cute5tupleIJNS1_1CILi128EEES4_NS3_ILi64EEEEEEN7cutlass6half_tEfNS7_4arch4Sm80ELb1ELb0ELb1ELb0ELb0ELb0ELb0ELb0ELi2ELi4ELi4ELi4ELb0EE3mmaINS_16FlashAttnBwdSm80ISB_NS_24CollectiveEpilogueBwdGQAIS6_fSA_Li256ELb0ELb0EEENS_25SingleTileBwdLPTSchedulerILb0ELi128ELb0EEEE13SharedStorageENS1_6TensorINS1_11ArrayEngineIfLm32EEENS1_6LayoutINS2_IJNS2_IJNS3_ILi2EEESO_EEESO_NS3_ILi4EEEEEENS2_IJNS2_IJNS3_ILi1EEESO_EEESQ_NS3_ILi8EEEEEEEEEEEEbRKNSB_6ParamsERT0_S12_iNS2_IJiiiEEERT_ENKUlRT_iE_clINSK_INSL_IfLm64EEENSN_INS2_IJSP_SO_SU_EEESV_EEEEEEDaS17_i:
        /* <DEDUP_REMOVED lines=20> */
[----:B------:R-:W-:Y:S05]  /*99f0*/  CALL.REL.NOINC `($_ZN7cutlass13device_kernelIN5flash19enable_sm80_to_sm89INS1_16FlashAttnBwdSm80INS1_25CollectiveMainloopBwdSm80ILi2ELi2EN4cute5tupleIJNS5_1CILi128EEES8_NS7_ILi64EEEEEENS_6half_tEfNS_4arch4Sm80ELb1ELb0ELb1ELb0ELb0ELb0ELb0ELb0ELi2ELi4ELi4ELi4ELb0EEENS1_24CollectiveEpilogueBwdGQAISA_fSD_Li256ELb0ELb0EEENS1_25SingleTileBwdLPTSchedulerILb0ELi128ELb0EEEEEEEEEvNT_6ParamsE$_ZZN4cute7idx2crdIiNS_5tupleIJNS_1CILi32EEENS2_ILi4EEENS2_ILi2EEENS2_ILi1EEEEEENS1_IJS6_S3_NS2_ILi128EEENS2_ILi0EEEEEEEEDaRKT_RKT0_RKT1_ENKUlRKT_RKT0_E_clIS5_S8_EEDaSM_SP_) ;  /* 0xfffffd6000007944 */ /* 0x000fea0003c3ffff */
[----:B------:R-:W-:Y:S02]  /*9a00*/  MOV R12, 0x9a20 ;  /* 0x00009a20000c7802 */ /* 0x000fe40000000f00 */
[----:B------:R-:W-:Y:S05]  /*9a10*/  CALL.REL.NOINC `($_ZN7cutlass13device_kernelIN5flash19enable_sm80_to_sm89INS1_16FlashAttnBwdSm80INS1_25CollectiveMainloopBwdSm80ILi2ELi2EN4cute5tupleIJNS5_1CILi128EEES8_NS7_ILi64EEEEEENS_6half_tEfNS_4arch4Sm80ELb1ELb0ELb1ELb0ELb0ELb0ELb0ELb0ELi2ELi4ELi4ELi4ELb0EEENS1_24CollectiveEpilogueBwdGQAISA_fSD_Li256ELb0ELb0EEENS1_25SingleTileBwdLPTSchedulerILb0ELi128ELb0EEEEEEEEEvNT_6ParamsE$_ZZN4cute9transformINS_5tupleIJNS_1CILi32EEENS2_ILi4EEENS2_ILi2EEENS2_ILi1EEEEEENS1_IJS6_S3_NS2_ILi128EEENS2_ILi0EEEEEEZNS_7idx2crdIiS7_SA_EEDaRKT_RKT0_RKT1_EUlRKT_RKT0_E_EEDaSE_SH_OSI_ENKUlDpSN_E_clIJiiiS9_EEEDaST_) ;  /* 0xfffffdd000007944 */ /* 0x000fea0003c3ffff */
[----:B------:R-:W-:Y:S02]  /*9a20*/  MOV R12, 0x9a40 ;  /* 0x00009a40000c7802 */ /* 0x000fe40000000f00 */
[----:B------:R-:W-:Y:S05]  /*9a30*/  CALL.REL.NOINC `($_ZN7cutlass13device_kernelIN5flash19enable_sm80_to_sm89INS1_16FlashAttnBwdSm80INS1_25CollectiveMainloopBwdSm80ILi2ELi2EN4cute5tupleIJNS5_1CILi128EEES8_NS7_ILi64EEEEEENS_6half_tEfNS_4arch4Sm80ELb1ELb0ELb1ELb0ELb0ELb0ELb0ELb0ELi2ELi4ELi4ELi4ELb0EEENS1_24CollectiveEpilogueBwdGQAISA_fSD_Li256ELb0ELb0EEENS1_25SingleTileBwdLPTSchedulerILb0ELi128ELb0EEEEEEEEEvNT_6ParamsE$_ZZN4cute7crd2crdINS_5tupleIJiiiNS_1CILi0EEEEEENS1_IJNS2_ILi32EEENS2_ILi4EEENS2_ILi2EEENS2_ILi1EEEEEENS1_IJS8_S8_S8_S8_EEEEEDaRKT_RKT0_RKT1_ENKUlRKT_RKT0_RKT1_E_clIiS5_S8_EEDaSM_SP_SS_) ;  /* 0xfffffa5000007944 */ /* 0x000fea0003c3ffff */
[----:B------:R-:W-:Y:S02]  /*9a40*/  MOV R12, 0x9a60 ;  /* 0x00009a60000c7802 */ /* 0x000fe40000000f00 */
[----:B------:R-:W-:Y:S05]  /*9a50*/  CALL.REL.NOINC `($_ZN7cutlass13device_kernelIN5flash19enable_sm80_to_sm89INS1_16FlashAttnBwdSm80INS1_25CollectiveMainloopBwdSm80ILi2ELi2EN4cute5tupleIJNS5_1CILi128EEES8_NS7_ILi64EEEEEENS_6half_tEfNS_4arch4Sm80ELb1ELb0ELb1ELb0ELb0ELb0ELb0ELb0ELi2ELi4ELi4ELi4ELb0EEENS1_24CollectiveEpilogueBwdGQAISA_fSD_Li256ELb0ELb0EEENS1_25SingleTileBwdLPTSchedulerILb0ELi128ELb0EEEEEEEEEvNT_6ParamsE$_ZZN4cute7crd2crdINS_5tupleIJiiiNS_1CILi0EEEEEENS1_IJNS2_ILi32EEENS2_ILi4EEENS2_ILi2EEENS2_ILi1EEEEEENS1_IJS8_S8_S8_S8_EEEEEDaRKT_RKT0_RKT1_ENKUlRKT_RKT0_RKT1_E_clIiS6_S8_EEDaSM_SP_SS_) ;  /* 0xfffffa6000007944 */ /* 0x000fea0003c3ffff */
[----:B------:R-:W-:Y:S02]  /*9a60*/  MOV R5, R3 ;  /* 0x0000000300057202 */ /* 0x000fe40000000f00 */
[----:B------:R-:W-:Y:S02]  /*9a70*/  MOV R12, 0x9a90 ;  /* 0x00009a90000c7802 */ /* 0x000fe40000000f00 */
[----:B------:R-:W-:Y:S05]  /*9a80*/  CALL.REL.NOINC `($_ZN7cutlass13device_kernelIN5flash19enable_sm80_to_sm89INS1_16FlashAttnBwdSm80INS1_25CollectiveMainloopBwdSm80ILi2ELi2EN4cute5tupleIJNS5_1CILi128EEES8_NS7_ILi64EEEEEENS_6half_tEfNS_4arch4Sm80ELb1ELb0ELb1ELb0ELb0ELb0ELb0ELb0ELi2ELi4ELi4ELi4ELb0EEENS1_24CollectiveEpilogueBwdGQAISA_fSD_Li256ELb0ELb0EEENS1_25SingleTileBwdLPTSchedulerILb0ELi128ELb0EEEEEEEEEvNT_6ParamsE$_ZZN4cute7crd2crdINS_5tupleIJiiiNS_1CILi0EEEEEENS1_IJNS2_ILi32EEENS2_ILi4EEENS2_ILi2EEENS2_ILi1EEEEEENS1_IJS8_S8_S8_S8_EEEEEDaRKT_RKT0_RKT1_ENKUlRKT_RKT0_RKT1_E_clIiS7_S8_EEDaSM_SP_SS_) ;  /* 0xfffffa6000007944 */ /* 0x000fea0003c3ffff */
[----:B------:R-:W-:Y:S02]  /*9a90*/  MOV R12, 0x9ab0 ;  /* 0x00009ab0000c7802 */ /* 0x000fe40000000f00 */
[----:B------:R-:W-:Y:S05]  /*9aa0*/  CALL.REL.NOINC `($_ZN7cutlass13device_kernelIN5flash19enable_sm80_to_sm89INS1_16FlashAttnBwdSm80INS1_25CollectiveMainloopBwdSm80ILi2ELi2EN4cute5tupleIJNS5_1CILi128EEES8_NS7_ILi64EEEEEENS_6half_tEfNS_4arch4Sm80ELb1ELb0ELb1ELb0ELb0ELb0ELb0ELb0ELi2ELi4ELi4ELi4ELb0EEENS1_24CollectiveEpilogueBwdGQAISA_fSD_Li256ELb0ELb0EEENS1_25SingleTileBwdLPTSchedulerILb0ELi128ELb0EEEEEEEEEvNT_6ParamsE$_ZZN4cute9transformINS_5tupleIJiiiNS_1CILi0EEEEEENS1_IJNS2_ILi32EEENS2_ILi4EEENS2_ILi2EEENS2_ILi1EEEEEENS1_IJS8_S8_S8_S8_EEEZNS_7crd2crdIS4_S9_SA_EEDaRKT_RKT0_RKT1_EUlRKT_RKT0_RKT1_E_EEDaSE_SH_SK_OT2_ENKUlDpSN_E_clIJiiiS3_EEEDaSX_) ;  /* 0xfffffdd000007944 */ /* 0x000fea0003c3ffff */
[----:B------:R1:W-:Y:S01]  /*9ab0*/  STL [R1+0x13a0], R14 ;  /* 0x0013a00e01007387 */ /* 0x0003e20000100800 */
[----:B------:R-:W-:Y:S01]  /*9ac0*/  IMAD.MOV.U32 R15, RZ, RZ, R4 ;  /* 0x000000ffff0f7224 */ /* 0x000fe200078e0004 */
[----:B------:R-:W-:Y:S02]  /*9ad0*/  IADD3 R3, R13, 0x24, RZ ;  /* 0x000000240d037810 */ /* 0x000fe40007ffe0ff */
[----:B------:R1:W-:Y:S01]  /*9ae0*/  STL.U8 [R1+0x1394], RZ ;  /* 0x001394ff01007387 */ /* 0x0003e20000100000 */
[----:B------:R-:W-:-:S03]  /*9af0*/  MOV R12, 0x9b20 ;  /* 0x00009b20000c7802 */ /* 0x000fc60000000f00 */
[----:B------:R1:W-:Y:S04]  /*9b00*/  STL.64 [R1+0x1398], R4 ;  /* 0x0013980401007387 */ /* 0x0003e80000100a00 */
[----:B-1----:R-:W-:Y:S05]  /*9b10*/  CALL.REL.NOINC `($_ZN7cutlass13device_kernelIN5flash19enable_sm80_to_sm89INS1_16FlashAttnBwdSm80INS1_25CollectiveMainloopBwdSm80ILi2ELi2EN4cute5tupleIJNS5_1CILi128EEES8_NS7_ILi64EEEEEENS_6half_tEfNS_4arch4Sm80ELb1ELb0ELb1ELb0ELb0ELb0ELb0ELb0ELi2ELi4ELi4ELi4ELb0EEENS1_24CollectiveEpilogueBwdGQAISA_fSD_Li256ELb0ELb0EEENS1_25SingleTileBwdLPTSchedulerILb0ELi128ELb0EEEEEEEEEvNT_6ParamsE$_ZN4cute3eso3ESOILb1ELb0EJNS_6LayoutINS_5tupleIJNS3_IJNS3_IJNS_1CILi4EEENS4_ILi8EEEEEENS3_IJS5_NS4_ILi2EEEEEEEEENS3_IJNS3_IJS8_S8_EEENS3_IJS8_S6_EEEEEEEEENS3_IJNS3_IJNS3_IJNS_11ScaledBasisIS8_JLi1EEEENSF_INS4_ILi1EEEJLi0EEEEEEENS3_IJNSF_INS4_ILi16EEEJLi0EEEENSF_IS6_JLi1EEEEEEEEEENS3_IJNS3_IJNSF_ISH_JLi1EEEENSF_IS6_JLi0EEEEEEENS3_IJNSF_INS4_ILi64EEEJLi0EEEENSF_ISK_JLi1EEEEEEEEEEEEEEENS_10ViewEngineINS_23ArithmeticTupleIteratorINS_15ArithmeticTupleIJNS4_ILi0EEES12_EEEEEEEEEC2ERKSY_RKS15_) ;  /* 0xffffd50000007944 */ /* 0x002fea0003c3ffff */
[----:B------:R-:W-:Y:S01]  /*9b20*/  IMAD.MOV.U32 R7, RZ, RZ, R5 ;  /* 0x000000ffff077224 */ /* 0x000fe200078e0005 */
[----:B-1----:R-:W-:Y:S01]  /*9b30*/  IADD3 R3, R13, 0x20, RZ ;  /* 0x000000200d037810 */ /* 0x002fe20007ffe0ff */
[----:B------:R-:W-:Y:S01]  /*9b40*/  IMAD.MOV.U32 R11, RZ, RZ, R13 ;  /* 0x000000ffff0b7224 */ /* 0x000fe200078e000d */
[----:B------:R-:W-:Y:S02]  /*9b50*/  MOV R12, 0x9b70 ;  /* 0x00009b70000c7802 */ /* 0x000fe40000000f00 */
[----:B------:R-:W-:Y:S05]  /*9b60*/  CALL.REL.NOINC `($_ZN7cutlass13device_kernelIN5flash19enable_sm80_to_sm89INS1_16FlashAttnBwdSm80INS1_25CollectiveMainloopBwdSm80ILi2ELi2EN4cute5tupleIJNS5_1CILi128EEES8_NS7_ILi64EEEEEENS_6half_tEfNS_4arch4Sm80ELb1ELb0ELb1ELb0ELb0ELb0ELb0ELb0ELi2ELi4ELi4ELi4ELb0EEENS1_24CollectiveEpilogueBwdGQAISA_fSD_Li256ELb0ELb0EEENS1_25SingleTileBwdLPTSchedulerILb0ELi128ELb0EEEEEEEEEvNT_6ParamsE$_ZN4cute3eso3ESOILb0ELb0EJiiEEC2ERKiS4_) ;  /* 0xffffc5a000007944 */ /* 0x000fea0003c3ffff */
[----:B------:R-:W2:Y:S01]  /*9b70*/  LDL.64 R4, [R1+0x1380] ;  /* 0x0013800001047983 */ /* 0x000ea20000100a00 */
[----:B------:R-:W-:-:S03]  /*9b80*/  MOV R12, 0x9bc0 ;  /* 0x00009bc0000c7802 */ /* 0x000fc60000000f00 */
[----:B--2---:R2:W-:Y:S04]  /*9b90*/  STL [R1+0x138c], R4 ;  /* 0x00138c0401007387 */ /* 0x0045e80000100800 */
[----:B------:R2:W-:Y:S02]  /*9ba0*/  STL [R1+0x1390], R5 ;  /* 0x0013900501007387 */ /* 0x0005e40000100800 */
[----:B-12---:R-:W-:Y:S05]  /*9bb0*/  CALL.REL.NOINC `($_ZN7cutlass13device_kernelIN5flash19enable_sm80_to_sm89INS1_16FlashAttnBwdSm80INS1_25CollectiveMainloopBwdSm80ILi2ELi2EN4cute5tupleIJNS5_1CILi128EEES8_NS7_ILi64EEEEEENS_6half_tEfNS_4arch4Sm80ELb1ELb0ELb1ELb0ELb0ELb0ELb0ELb0ELi2ELi4ELi4ELi4ELb0EEENS1_24CollectiveEpilogueBwdGQAISA_fSD_Li256ELb0ELb0EEENS1_25SingleTileBwdLPTSchedulerILb0ELi128ELb0EEEEEEEEEvNT_6ParamsE$_ZN4cute3eso3ESOILb0ELb0EJiNS_5tupleIJiiEEEEEC2ERKiRKS3_) ;  /* 0xffffc4c000007944 */ /* 0x006fea0003c3ffff */
[----:B-1----:R-:W2:Y:S04]  /*9bc0*/  LDL.64 R4, [R1+0x1380] ;  /* 0x0013800001047983 */ /* 0x002ea80000100a00 */
[----:B------:R-:W3:Y:S04]  /*9bd0*/  LDL R3, [R1+0x1388] ;  /* 0x0013880001037983 */ /* 0x000ee80000100800 */
[----:B------:R-:W4:Y:S04]  /*9be0*/  LD.E R10, [R20.64+0x8] ;  /* 0x00000804140a7980 */ /* 0x000f28000c101900 */
[----:B------:R-:W5:Y:S01]  /*9bf0*/  LD.E R7, [R20.64+0x4] ;  /* 0x0000040414077980 */ /* 0x000f62000c101900 */
[----:B------:R-:W-:Y:S01]  /*9c00*/  IMAD.MOV.U32 R14, RZ, RZ, 0x1 ;  /* 0x00000001ff0e7424 */ /* 0x000fe200078e00ff */
[----:B--2---:R-:W-:-:S04]  /*9c10*/  SHF.R.S32.HI R11, RZ, 0x1f, R4 ;  /* 0x0000001fff0b7819 */ /* 0x004fc80000011404 */
[----:B------:R-:W-:Y:S01]  /*9c20*/  LEA.HI R12, R11, R4, RZ, 0x2 ;  /* 0x000000040b0c7211 */ /* 0x000fe200078f10ff */
[----:B------:R-:W-:-:S03]  /*9c30*/  IMAD R11, R9, -0x80, R14 ;  /* 0xffffff80090b7824 */ /* 0x000fc600078e020e */
        /* <DEDUP_REMOVED lines=209> */
[----:B------:R-:W-:Y:S05]  /*a950*/  @P0 RET.REL.NODEC R16 `(_ZN7cutlass13device_kernelIN5flash19enable_sm80_to_sm89INS1_16FlashAttnBwdSm80INS1_25CollectiveMainloopBwdSm80ILi2ELi2EN4cute5tupleIJNS5_1CILi128EEES8_NS7_ILi64EEEEEENS_6half_tEfNS_4arch4Sm80ELb1ELb0ELb1ELb0ELb0ELb0ELb0ELb0ELi2ELi4ELi4ELi4ELb0EEENS1_24CollectiveEpilogueBwdGQAISA_fSD_Li256ELb0ELb0EEENS1_25SingleTileBwdLPTSchedulerILb0ELi128ELb0EEEEEEEEEvNT_6ParamsE) ;  /* 0xffff56a010000950 */ /* 0x000fea0003c3ffff */
[----:B------:R-:W-:Y:S02]  /*a960*/  MOV R3, 0xff800000 ;  /* 0xff80000000037802 */ /* 0x000fe40000000f00 */
[----:B------:R-:W-:-:S03]  /*a970*/  MOV R17, 0x0 ;  /* 0x0000000000117802 */ /* 0x000fc60000000f00 */
[----:B------:R1:W-:Y:S01]  /*a980*/  STL [R6+0xfc], R3 ;  /* 0x0000fc0306007387 */ /* 0x0003e20000100800 */
[----:B------:R-:W-:Y:S05]  /*a990*/  RET.REL.NODEC R16 `(_ZN7cutlass13device_kernelIN5flash19enable_sm80_to_sm89INS1_16FlashAttnBwdSm80INS1_25CollectiveMainloopBwdSm80ILi2ELi2EN4cute5tupleIJNS5_1CILi128EEES8_NS7_ILi64EEEEEENS_6half_tEfNS_4arch4Sm80ELb1ELb0ELb1ELb0ELb0ELb0ELb0ELb0ELi2ELi4ELi4ELi4ELb0EEENS1_24CollectiveEpilogueBwdGQAISA_fSD_Li256ELb0ELb0EEENS1_25SingleTileBwdLPTSchedulerILb0ELi128ELb0EEEEEEEEEvNT_6ParamsE) ;  /* 0xffff566010007950 */ /* 0x000fea0003c3ffff */
        .type           $_ZN7cutlass13device_kernelIN5flash19enable_sm80_to_sm89INS1_16FlashAttnBwdSm80INS1_25CollectiveMainloopBwdSm80ILi2ELi2EN4cute5tupleIJNS5_1CILi128EEES8_NS7_ILi64EEEEEENS_6half_tEfNS_4arch4Sm80ELb1ELb0ELb1ELb0ELb0ELb0ELb0ELb0ELi2ELi4ELi4ELi4ELb0EEENS1_24CollectiveEpilogueBwdGQAISA_fSD_Li256ELb0ELb0EEENS1_25SingleTileBwdLPTSchedulerILb0ELi128ELb0EEEEEEEEEvNT_6ParamsE$_ZZN5flash25CollectiveMainloopBwdSm80ILi2ELi2EN4cute5tupleIJNS1_1CILi128EEES4_NS3_ILi64EEEEEEN7cutlass6half_tEfNS7_4arch4Sm80ELb1ELb0ELb1ELb0ELb0ELb0ELb0ELb0ELi2ELi4ELi4ELi4ELb0EE3mmaINS_16FlashAttnBwdSm80ISB_NS_24CollectiveEpilogueBwdGQAIS6_fSA_Li256ELb0ELb0EEENS_25SingleTileBwdLPTSchedulerILb0ELi128ELb0EEEE13SharedStorageENS1_6TensorINS1_11ArrayEngineIfLm32EEENS1_6LayoutINS2_IJNS2_IJNS3_ILi2EEESO_EEESO_NS3_ILi4EEEEEENS2_IJNS2_IJNS3_ILi1EEESO_EEESQ_NS3_ILi8EEEEEEEEEEEEbRKNSB_6ParamsERT0_S12_iNS2_IJiiiEEERT_ENKUliT_E_clIZSC_ISJ_SX_EbS10_S12_S12_iS13_S15_EUlRS16_iE_EEDaiS16_,@function
        .size           $_ZN7cutlass13device_kernelIN5flash19enable_sm80_to_sm89INS1_16FlashAttnBwdSm80INS1_25CollectiveMainloopBwdSm80ILi2ELi2EN4cute5tupleIJNS5_1CILi128EEES8_NS7_ILi64EEEEEENS_6half_tEfNS_4arch4Sm80ELb1ELb0ELb1ELb0ELb0ELb0ELb0ELb0ELi2ELi4ELi4ELi4ELb0EEENS1_24CollectiveEpilogueBwdGQAISA_fSD_Li256ELb0ELb0EEENS1_25SingleTileBwdLPTSchedulerILb0ELi128ELb0EEEEEEEEEvNT_6ParamsE$_ZZN5flash25CollectiveMainloopBwdSm80ILi2ELi2EN4cute5tupleIJNS1_1CILi128EEES4_NS3_ILi64EEEEEEN7cutlass6half_tEfNS7_4arch4Sm80ELb1ELb0ELb1ELb0ELb0ELb0ELb0ELb0ELi2ELi4ELi4ELi4ELb0EE3mmaINS_16FlashAttnBwdSm80ISB_NS_24CollectiveEpilogueBwdGQAIS6_fSA_Li256ELb0ELb0EEENS_25SingleTileBwdLPTSchedulerILb0ELi128ELb0EEEE13SharedStorageENS1_6TensorINS1_11ArrayEngineIfLm32EEENS1_6LayoutINS2_IJNS2_IJNS3_ILi2EEESO_EEESO_NS3_ILi4EEEEEENS2_IJNS2_IJNS3_ILi1EEESO_EEESQ_NS3_ILi8EEEEEEEEEEEEbRKNSB_6ParamsERT0_S12_iNS2_IJiiiEEERT_ENKUliT_E_clIZSC_ISJ_SX_EbS10_S12_S12_iS13_S15_EUlRS16_iE_EEDaiS16_,($_ZN7cutlass13device_kernelIN5flash19enable_sm80_to_sm89INS1_16FlashAttnBwdSm80INS1_25CollectiveMainloopBwdSm80ILi2ELi2EN4cute5tupleIJNS5_1CILi128EEES8_NS7_ILi64EEEEEENS_6half_tEfNS_4arch4Sm80ELb1ELb0ELb1ELb0ELb0ELb0ELb0ELb0ELi2ELi4ELi4ELi4ELb0EEENS1_24CollectiveEpilogueBwdGQAISA_fSD_Li256ELb0ELb0EEENS1_25SingleTileBwdLPTSchedulerILb0ELi128ELb0EEEEEEEEEvNT_6ParamsE$_ZZN5flash25CollectiveMainloopBwdSm80ILi2ELi2EN4cute5tupleIJNS1_1CILi128EEES4_NS3_ILi64EEEEEEN7cutlass6half_tEfNS7_4arch4Sm80ELb1ELb0ELb1ELb0ELb0ELb0ELb0ELb0ELi2ELi4ELi4ELi4ELb0EE3mmaINS_16FlashAttnBwdSm80ISB_NS_24CollectiveEpilogueBwdGQAIS6_fSA_Li256ELb0ELb0EEENS_25SingleTileBwdLPTSchedulerILb0ELi128ELb0EEEE13SharedStorageENS1_6TensorINS1_11ArrayEngineIfLm32EEENS1_6LayoutINS2_IJNS2_IJNS3_ILi2EEESO_EEESO_NS3_ILi4EEEEEENS2_IJNS2_IJNS3_ILi1EEESO_EEESQ_NS3_ILi8EEEEEEEEEEEEbRKNSB_6ParamsERT0_S12_iNS2_IJiiiEEERT_ENKUlvE0_clEv - $_ZN7cutlass13device_kernelIN5flash19enable_sm80_to_sm89INS1_16FlashAttnBwdSm80INS1_25CollectiveMainloopBwdSm80ILi2ELi2EN4cute5tupleIJNS5_1CILi128EEES8_NS7_ILi64EEEEEENS_6half_tEfNS_4arch4Sm80ELb1ELb0ELb1ELb0ELb0ELb0ELb0ELb0ELi2ELi4ELi4ELi4ELb0EEENS1_24CollectiveEpilogueBwdGQAISA_fSD_Li256ELb0ELb0EEENS1_25SingleTileBwdLPTSchedulerILb0ELi128ELb0EEEEEEEEEvNT_6ParamsE$_ZZN5flash25CollectiveMainloopBwdSm80ILi2ELi2EN4cute5tupleIJNS1_1CILi128EEES4_NS3_ILi64EEEEEEN7cutlass6half_tEfNS7_4arch4Sm80ELb1ELb0ELb1ELb0ELb0ELb0ELb0ELb0ELi2ELi4ELi4ELi4ELb0EE3mmaINS_16FlashAttnBwdSm80ISB_NS_24CollectiveEpilogueBwdGQAIS6_fSA_Li256ELb0ELb0EEENS_25SingleTileBwdLPTSchedulerILb0ELi128ELb0EEEE13SharedStorageENS1_6TensorINS1_11ArrayEngineIfLm32EEENS1_6LayoutINS2_IJNS2_IJNS3_ILi2EEESO_EEESO_NS3_ILi4EEEEEENS2_IJNS2_IJNS3_ILi1EEESO_EEESQ_NS3_ILi8EEEEEEEEEEEEbRKNSB_6ParamsERT0_S12_iNS2_IJiiiEEERT_ENKUliT_E_clIZSC_ISJ_SX_EbS10_S12_S12_iS13_S15_EUlRS16_iE_EEDaiS16_)
$_ZN7cutlass13device_kernelIN5flash19enable_sm80_to_sm89INS1_16FlashAttnBwdSm80INS1_25CollectiveMainloopBwdSm80ILi2ELi2EN4cute5tupleIJNS5_1CILi128EEES8_NS7_ILi64EEEEEENS_6half_tEfNS_4arch4Sm80ELb1ELb0ELb1ELb0ELb0ELb0ELb0ELb0ELi2ELi4ELi4ELi4ELb0EEENS1_24CollectiveEpilogueBwdGQAISA_fSD_Li256ELb0ELb0EEENS1_25SingleTileBwdLPTSchedulerILb0ELi128ELb0EEEEEEEEEvNT_6ParamsE$_ZZN5flash25CollectiveMainloopBwdSm80ILi2ELi2EN4cute5tupleIJNS1_1CILi128EEES4_NS3_ILi64EEEEEEN7cutlass6half_tEfNS7_4arch4Sm80ELb1ELb0ELb1ELb0ELb0ELb0ELb0ELb0ELi2ELi4ELi4ELi4ELb0EE3mmaINS_16FlashAttnBwdSm80ISB_NS_24CollectiveEpilogueBwdGQAIS6_fSA_Li256ELb0ELb0EEENS_25SingleTileBwdLPTSchedulerILb0ELi128ELb0EEEE13SharedStorageENS1_6TensorINS1_11ArrayEngineIfLm32EEENS1_6LayoutINS2_IJNS2_IJNS3_ILi2EEESO_EEESO_NS3_ILi4EEEEEENS2_IJNS2_IJNS3_ILi1EEESO_EEESQ_NS3_ILi8EEEEEEEEEEEEbRKNSB_6ParamsERT0_S12_iNS2_IJiiiEEERT_ENKUliT_E_clIZSC_ISJ_SX_EbS10_S12_S12_iS13_S15_EUlRS16_iE_EEDaiS16_:
        /* <DEDUP_REMOVED lines=46> */
[----:B-1---5:R-:W-:Y:S05]  /*ac80*/  CALL.REL.NOINC `($_ZN7cutlass13device_kernelIN5flash19enable_sm80_to_sm89INS1_16FlashAttnBwdSm80INS1_25CollectiveMainloopBwdSm80ILi2ELi2EN4cute5tupleIJNS5_1CILi128EEES8_NS7_ILi64EEEEEENS_6half_tEfNS_4arch4Sm80ELb1ELb0ELb1ELb0ELb0ELb0ELb0ELb0ELi2ELi4ELi4ELi4ELb0EEENS1_24CollectiveEpilogueBwdGQAISA_fSD_Li256ELb0ELb0EEENS1_25SingleTileBwdLPTSchedulerILb0ELi128ELb0EEEEEEEEEvNT_6ParamsE$_ZN4cute3eso3ESOILb1ELb0EJNS_14ComposedLayoutINS_7SwizzleILi3ELi3ELi3EEENS_1CILj0EEENS_6LayoutINS_5tupleIJNS8_IJNS5_ILi8EEENS5_ILi16EEEEEENS8_IJNS5_ILi64EEENS5_ILi1EEEEEEEEENS8_IJNS8_IJSC_NS5_ILi512EEEEEENS8_IJSD_NS5_ILi0EEEEEEEEEEEEENS_10ViewEngineINS_8smem_ptrIPN7cutlass6half_tEEEEEEEC2ERKSM_RKST_) ;  /* 0xffffbbe000007944 */ /* 0x022fea0003c3ffff */
[----:B-1----:R1:W5:Y:S01]  /*ac90*/  LDL.64 R2, [R1+0x758] ;  /* 0x0007580001027983 */ /* 0x0023620000100a00 */
[----:B------:R-:W-:-:S03]  /*aca0*/  MOV R6, 0xacc0 ;  /* 0x0000acc000067802 */ /* 0x000fc60000000f00 */
[----:B-1---5:R-:W-:Y:S05]  /*acb0*/  CALL.REL.NOINC `($_ZN7cutlass13device_kernelIN5flash19enable_sm80_to_sm89INS1_16FlashAttnBwdSm80INS1_25CollectiveMainloopBwdSm80ILi2ELi2EN4cute5tupleIJNS5_1CILi128EEES8_NS7_ILi64EEEEEENS_6half_tEfNS_4arch4Sm80ELb1ELb0ELb1ELb0ELb0ELb0ELb0ELb0ELi2ELi4ELi4ELi4ELb0EEENS1_24CollectiveEpilogueBwdGQAISA_fSD_Li256ELb0ELb0EEENS1_25SingleTileBwdLPTSchedulerILb0ELi128ELb0EEEEEEEEEvNT_6ParamsE$_ZN4cute3eso3ESOILb1ELb0EJNS_14ComposedLayoutINS_7SwizzleILi3ELi3ELi3EEENS_1CILj0EEENS_6LayoutINS_5tupleIJNS8_IJNS8_IJNS5_ILi4EEENS5_ILi8EEEEEENS8_IJS9_NS5_ILi1EEEEEEEEENS8_IJNS8_IJNS5_ILi2EEESF_SF_EEENS8_IJSF_S9_EEEEEEEEENS8_IJNS8_IJNS8_IJSF_NS5_ILi64EEEEEENS8_IJNS5_ILi1024EEENS5_ILi0EEEEEEEEENS8_IJNS8_IJSC_NS5_ILi512EEESA_EEENS8_IJNS5_ILi4096EEENS5_ILi16EEEEEEEEEEEEEEEENS_10ViewEngineINS_8smem_ptrIPN7cutlass6half_tEEEEEEEC2ERKSY_RKS15_) ;  /* 0xffffbc3000007944 */ /* 0x022fea0003c3ffff */
[----:B------:R-:W-:Y:S01]  /*acc0*/  ULDC.64 UR4, c[0x0][0x118] ;  /* 0x0000460000047ab9 */ /* 0x000fe20000000a00 */
[----:B------:R2:W5:Y:S04]  /*acd0*/  LDL.64 R24, [R1+0x758] ;  /* 0x0007580001187983 */ /* 0x0005680000100a00 */
[----:B-1----:R2:W5:Y:S01]  /*ace0*/  LD.E R3, [R34.64+0x8] ;  /* 0x0000080422037980 */ /* 0x002562000c101900 */
[----:B------:R-:W-:-:S02]  /*acf0*/  MOV R81, R60 ;  /* 0x0000003c00517202 */ /* 0x000fc40000000f00 */
[----:B------:R-:W-:Y:S02]  /*ad00*/  MOV R6, 0xad20 ;  /* 0x0000ad2000067802 */ /* 0x000fe40000000f00 */
[----:B--2--5:R-:W-:Y:S05]  /*ad10*/  CALL.REL.NOINC `($_ZN7cutlass13device_kernelIN5flash19enable_sm80_to_sm89INS1_16FlashAttnBwdSm80INS1_25CollectiveMainloopBwdSm80ILi2ELi2EN4cute5tupleIJNS5_1CILi128EEES8_NS7_ILi64EEEEEENS_6half_tEfNS_4arch4Sm80ELb1ELb0ELb1ELb0ELb0ELb0ELb0ELb0ELi2ELi4ELi4ELi4ELb0EEENS1_24CollectiveEpilogueBwdGQAISA_fSD_Li256ELb0ELb0EEENS1_25SingleTileBwdLPTSchedulerILb0ELi128ELb0EEEEEEEEEvNT_6ParamsE$_ZN4cute3eso3ESOILb0ELb1EJiNS_1CILi0EEEEEC2ERKiRKS3_) ;  /* 0xffffb7e000007944 */ /* 0x024fea0003c3ffff */
[----:B------:R-:W2:Y:S01]  /*ad20*/  LDL R4, [R1+0x758] ;  /* 0x0007580001047983 */ /* 0x000ea20000100800 */
[----:B------:R-:W-:Y:S01]  /*ad30*/  ULDC.64 UR4, c[0x0][0x118] ;  /* 0x0000460000047ab9 */ /* 0x000fe20000000a00 */
[----:B------:R-:W-:Y:S01]  /*ad40*/  IMAD.MOV.U32 R81, RZ, RZ, R60 ;  /* 0x000000ffff517224 */ /* 0x000fe200078e003c */
[----:B-1----:R-:W-:Y:S01]  /*ad50*/  MOV R2, R16 ;  /* 0x0000001000027202 */ /* 0x002fe20000000f00 */
[----:B--2---:R1:W-:Y:S04]  /*ad60*/  STL [R1+0x11e8], R4 ;  /* 0x0011e80401007387 */ /* 0x0043e80000100800 */
[----:B------:R1:W5:Y:S01]  /*ad70*/  LD.E R34, [R34.64+0x4] ;  /* 0x0000040422227980 */ /* 0x000362000c101900 */
[----:B------:R-:W-:-:S03]  /*ad80*/  MOV R6, 0xada0 ;  /* 0x0000ada000067802 */ /* 0x000fc60000000f00 */
[----:B-1---5:R-:W-:Y:S05]  /*ad90*/  CALL.REL.NOINC `($_ZN7cutlass13device_kernelIN5flash19enable_sm80_to_sm89INS1_16FlashAttnBwdSm80INS1_25CollectiveMainloopBwdSm80ILi2ELi2EN4cute5tupleIJNS5_1CILi128EEES8_NS7_ILi64EEEEEENS_6half_tEfNS_4arch4Sm80ELb1ELb0ELb1ELb0ELb0ELb0ELb0ELb0ELi2ELi4ELi4ELi4ELb0EEENS1_24CollectiveEpilogueBwdGQAISA_fSD_Li256ELb0ELb0EEENS1_25SingleTileBwdLPTSchedulerILb0ELi128ELb0EEEEEEEEEvNT_6ParamsE$_ZN4cute3eso3ESOILb0ELb0EJiNS_5tupleIJiNS_1CILi0EEEEEEEEC2ERKiRKS5_) ;  /* 0xffffb27000007944 */ /* 0x022fea0003c3ffff */
[----:B-1----:R1:W5:Y:S01]  /*ada0*/  LDL.64 R2, [R1+0x758] ;  /* 0x0007580001027983 */ /* 0x0023620000100a00 */
[----:B------:R-:W-:-:S02]  /*adb0*/  MOV R81, R60 ;  /* 0x0000003c00517202 */ /* 0x000fc40000000f00 */
[----:B------:R-:W-:Y:S02]  /*adc0*/  MOV R34, 0xade0 ;  /* 0x0000ade000227802 */ /* 0x000fe40000000f00 */
[----:B-1---5:R-:W-:Y:S05]  /*add0*/  CALL.REL.NOINC `($_ZN7cutlass13device_kernelIN5flash19enable_sm80_to_sm89INS1_16FlashAttnBwdSm80INS1_25CollectiveMainloopBwdSm80ILi2ELi2EN4cute5tupleIJNS5_1CILi128EEES8_NS7_ILi64EEEEEENS_6half_tEfNS_4arch4Sm80ELb1ELb0ELb1ELb0ELb0ELb0ELb0ELb0ELi2ELi4ELi4ELi4ELb0EEENS1_24CollectiveEpilogueBwdGQAISA_fSD_Li256ELb0ELb0EEENS1_25SingleTileBwdLPTSchedulerILb0ELi128ELb0EEEEEEEEEvNT_6ParamsE$_ZN4cute3eso3ESOILb0ELb1EJNS_5tupleIJiNS2_IJiNS_1CILi0EEEEEEEEENS2_IJNS_10UnderscoreENS2_IJS7_S7_EEEEEEEEC2ERKS6_RKS9_) ;  /* 0xffffb69000007944 */ /* 0x022fea0003c3ffff */
[----:B------:R-:W2:Y:S01]  /*ade0*/  LDL.64 R4, [R1+0x758] ;  /* 0x0007580001047983 */ /* 0x000ea20000100a00 */
[----:B-1----:R-:W-:Y:S02]  /*adf0*/  MOV R2, R20 ;  /* 0x0000001400027202 */ /* 0x002fe40000000f00 */
[----:B------:R-:W-:Y:S01]  /*ae00*/  MOV R6, 0xae40 ;  /* 0x0000ae4000067802 */ /* 0x000fe20000000f00 */
[----:B--2---:R1:W-:Y:S04]  /*ae10*/  STL [R1+0x11ec], R4 ;  /* 0x0011ec0401007387 */ /* 0x0043e80000100800 */
[----:B------:R1:W-:Y:S02]  /*ae20*/  STL [R1+0x11f0], R5 ;  /* 0x0011f00501007387 */ /* 0x0003e40000100800 */
[----:B-1----:R-:W-:Y:S05]  /*ae30*/  CALL.REL.NOINC `($_ZN7cutlass13device_kernelIN5flash19enable_sm80_to_sm89INS1_16FlashAttnBwdSm80INS1_25CollectiveMainloopBwdSm80ILi2ELi2EN4cute5tupleIJNS5_1CILi128EEES8_NS7_ILi64EEEEEENS_6half_tEfNS_4arch4Sm80ELb1ELb0ELb1ELb0ELb0ELb0ELb0ELb0ELi2ELi4ELi4ELi4ELb0EEENS1_24CollectiveEpilogueBwdGQAISA_fSD_Li256ELb0ELb0EEENS1_25SingleTileBwdLPTSchedulerILb0ELi128ELb0EEEEEEEEEvNT_6ParamsE$_ZZN4cute4diceINS_5tupleIJNS1_IJiNS1_IJiNS_1CILi0EEEEEEEEENS1_IJNS_10UnderscoreENS1_IJS6_S6_EEEEEEEEES9_EEDaRKT_RKT0_ENKUlRKT_RKT0_E_clIS5_S5_EEDaSI_SL_) ;  /* 0xffffe0f000007944 */ /* 0x002fea0003c3ffff */
[----:B------:R-:W-:Y:S02]  /*ae40*/  MOV R6, 0xae60 ;  /* 0x0000ae6000067802 */ /* 0x000fe40000000f00 */
[----:B-1---5:R-:W-:Y:S05]  /*ae50*/  CALL.REL.NOINC `($_ZN7cutlass13device_kernelIN5flash19enable_sm80_to_sm89INS1_16FlashAttnBwdSm80INS1_25CollectiveMainloopBwdSm80ILi2ELi2EN4cute5tupleIJNS5_1CILi128EEES8_NS7_ILi64EEEEEENS_6half_tEfNS_4arch4Sm80ELb1ELb0ELb1ELb0ELb0ELb0ELb0ELb0ELi2ELi4ELi4ELi4ELb0EEENS1_24CollectiveEpilogueBwdGQAISA_fSD_Li256ELb0ELb0EEENS1_25SingleTileBwdLPTSchedulerILb0ELi128ELb0EEEEEEEEEvNT_6ParamsE$_ZZN4cute12filter_tupleINS_5tupleIJNS1_IJiNS1_IJiNS_1CILi0EEEEEEEEENS1_IJNS_10UnderscoreENS1_IJS6_S6_EEEEEEEEES9_ZNS_4diceIS9_S9_EEDaRKT_RKT0_EUlRKT_RKT0_E_EEDaSD_SG_OT1_ENKUlDpSJ_E_clIJNS1_IJiiS3_EEENS1_IJEEEEEEDaSQ_) ;  /* 0xffffdb7000007944 */ /* 0x022fea0003c3ffff */
[----:B------:R-:W-:Y:S02]  /*ae60*/  MOV R6, 0xae80 ;  /* 0x0000ae8000067802 */ /* 0x000fe40000000f00 */
[----:B------:R-:W-:Y:S05]  /*ae70*/  CALL.REL.NOINC `($_ZN7cutlass13device_kernelIN5flash19enable_sm80_to_sm89INS1_16FlashAttnBwdSm80INS1_25CollectiveMainloopBwdSm80ILi2ELi2EN4cute5tupleIJNS5_1CILi128EEES8_NS7_ILi64EEEEEENS_6half_tEfNS_4arch4Sm80ELb1ELb0ELb1ELb0ELb0ELb0ELb0ELb0ELi2ELi4ELi4ELi4ELb0EEENS1_24CollectiveEpilogueBwdGQAISA_fSD_Li256ELb0ELb0EEENS1_25SingleTileBwdLPTSchedulerILb0ELi128ELb0EEEEEEEEEvNT_6ParamsE$_ZZN4cute7idx2crdINS_5tupleIJiiNS_1CILi0EEEEEENS1_IJNS1_IJNS2_ILi4EEENS2_ILi8EEEEEES5_NS2_ILi1EEEEEEEEDaRKT_RKT0_ENKUlRKT_RKT0_E_clIiS7_EEDaSI_SL_) ;  /* 0xffffe87000007944 */ /* 0x000fea0003c3ffff */
[----:B------:R-:W-:Y:S02]  /*ae80*/  MOV R7, R3 ;  /* 0x0000000300077202 */ /* 0x000fe40000000f00 */
[----:B------:R-:W-:-:S02]  /*ae90*/  MOV R6, 0xaeb0 ;  /* 0x0000aeb000067802 */ /* 0x000fc40000000f00 */
[----:B------:R-:W-:Y:S05]  /*aea0*/  CALL.REL.NOINC `($_ZN7cutlass13device_kernelIN5flash19enable_sm80_to_sm89INS1_16FlashAttnBwdSm80INS1_25CollectiveMainloopBwdSm80ILi2ELi2EN4cute5tupleIJNS5_1CILi128EEES8_NS7_ILi64EEEEEENS_6half_tEfNS_4arch4Sm80ELb1ELb0ELb1ELb0ELb0ELb0ELb0ELb0ELi2ELi4ELi4ELi4ELb0EEENS1_24CollectiveEpilogueBwdGQAISA_fSD_Li256ELb0ELb0EEENS1_25SingleTileBwdLPTSchedulerILb0ELi128ELb0EEEEEEEEEvNT_6ParamsE$_ZZN4cute9transformINS_5tupleIJiiNS_1CILi0EEEEEENS1_IJNS1_IJNS2_ILi4EEENS2_ILi8EEEEEES5_NS2_ILi1EEEEEEZNS_7idx2crdIS4_S9_EEDaRKT_RKT0_EUlRKT_RKT0_E_EEDaSD_SG_OT1_ENKUlDpSJ_E_clIJNS1_IJiiEEEiS3_EEEDaSQ_) ;  /* 0xffffe9a000007944 */ /* 0x000fea0003c3ffff */
[----:B------:R-:W-:Y:S02]  /*aeb0*/  MOV R6, 0xaed0 ;  /* 0x0000aed000067802 */ /* 0x000fe40000000f00 */
[----:B------:R-:W-:Y:S05]  /*aec0*/  CALL.REL.NOINC `($_ZN7cutlass13device_kernelIN5flash19enable_sm80_to_sm89INS1_16FlashAttnBwdSm80INS1_25CollectiveMainloopBwdSm80ILi2ELi2EN4cute5tupleIJNS5_1CILi128EEES8_NS7_ILi64EEEEEENS_6half_tEfNS_4arch4Sm80ELb1ELb0ELb1ELb0ELb0ELb0ELb0ELb0ELi2ELi4ELi4ELi4ELb0EEENS1_24CollectiveEpilogueBwdGQAISA_fSD_Li256ELb0ELb0EEENS1_25SingleTileBwdLPTSchedulerILb0ELi128ELb0EEEEEEEEEvNT_6ParamsE$_ZZN4cute13to_mixed_bitsINS_5tupleIJNS1_IJNS_1CILi4EEENS2_ILi8EEEEEES3_NS2_ILi1EEEEEENS1_IJNS1_IJNS2_ILi0EEENS2_ILi64EEEEEES8_S8_EEENS1_IJNS1_IJiiEEEiS8_EEEEEDaRKT_RKT0_RKT1_ENKUlRKT_RKT0_RKT1_E_clIS5_SA_SC_EEDaSP_SS_SV_) ;  /* 0xffffde8000007944 */ /* 0x000fea0003c3ffff */
[----:B------:R-:W-:Y:S02]  /*aed0*/  MOV R29, R4 ;  /* 0x00000004001d7202 */ /* 0x000fe40000000f00 */
[----:B------:R-:W-:-:S02]  /*aee0*/  MOV R4, 0xaf00 ;  /* 0x0000af0000047802 */ /* 0x000fc40000000f00 */
[----:B------:R-:W-:Y:S05]  /*aef0*/  CALL.REL.NOINC `($_ZN7cutlass13device_kernelIN5flash19enable_sm80_to_sm89INS1_16FlashAttnBwdSm80INS1_25CollectiveMainloopBwdSm80ILi2ELi2EN4cute5tupleIJNS5_1CILi128EEES8_NS7_ILi64EEEEEENS_6half_tEfNS_4arch4Sm80ELb1ELb0ELb1ELb0ELb0ELb0ELb0ELb0ELi2ELi4ELi4ELi4ELb0EEENS1_24CollectiveEpilogueBwdGQAISA_fSD_Li256ELb0ELb0EEENS1_25SingleTileBwdLPTSchedulerILb0ELi128ELb0EEEEEEEEEvNT_6ParamsE$_ZZN4cute13to_mixed_bitsINS_5tupleIJNS1_IJNS_1CILi4EEENS2_ILi8EEEEEES3_NS2_ILi1EEEEEENS1_IJNS1_IJNS2_ILi0EEENS2_ILi64EEEEEES8_S8_EEENS1_IJNS1_IJiiEEEiS8_EEEEEDaRKT_RKT0_RKT1_ENKUlDpRKT_E_clIJNS_9MixedBitsILj0ELj448EEENS2_ILj0EEESV_EEEDaSQ_) ;  /* 0xffffde2000007944 */ /* 0x000fea0003c3ffff */
        /* <DEDUP_REMOVED lines=21> */
[----:B------:R-:W-:Y:S05]  /*b050*/  CALL.REL.NOINC `($_ZN7cutlass13device_kernelIN5flash19enable_sm80_to_sm89INS1_16FlashAttnBwdSm80INS1_25CollectiveMainloopBwdSm80ILi2ELi2EN4cute5tupleIJNS5_1CILi128EEES8_NS7_ILi64EEEEEENS_6half_tEfNS_4arch4Sm80ELb1ELb0ELb1ELb0ELb0ELb0ELb0ELb0ELi2ELi4ELi4ELi4ELb0EEENS1_24CollectiveEpilogueBwdGQAISA_fSD_Li256ELb0ELb0EEENS1_25SingleTileBwdLPTSchedulerILb0ELi128ELb0EEEEEEEEEvNT_6ParamsE$_ZN4cute3eso3ESOILb0ELb0EJiiiEEC2ERKiS4_S4_) ;  /* 0xffffb22000007944 */ /* 0x000fea0003c3ffff */
[----:B------:R2:W5:Y:S04]  /*b060*/  LDL R5, [R1+0x760] ;  /* 0x0007600001057983 */ /* 0x0005680000100800 */
[----:B-1----:R2:W5:Y:S01]  /*b070*/  LDL.64 R2, [R1+0x758] ;  /* 0x0007580001027983 */ /* 0x0025620000100a00 */
[----:B------:R-:W-:-:S02]  /*b080*/  MOV R81, R60 ;  /* 0x0000003c00517202 */ /* 0x000fc40000000f00 */
[----:B------:R-:W-:Y:S02]  /*b090*/  MOV R6, 0xb0b0 ;  /* 0x0000b0b000067802 */ /* 0x000fe40000000f00 */
[----:B--2--5:R-:W-:Y:S05]  /*b0a0*/  CALL.REL.NOINC `($_ZN7cutlass13device_kernelIN5flash19enable_sm80_to_sm89INS1_16FlashAttnBwdSm80INS1_25CollectiveMainloopBwdSm80ILi2ELi2EN4cute5tupleIJNS5_1CILi128EEES8_NS7_ILi64EEEEEENS_6half_tEfNS_4arch4Sm80ELb1ELb0ELb1ELb0ELb0ELb0ELb0ELb0ELi2ELi4ELi4ELi4ELb0EEENS1_24CollectiveEpilogueBwdGQAISA_fSD_Li256ELb0ELb0EEENS1_25SingleTileBwdLPTSchedulerILb0ELi128ELb0EEEEEEEEEvNT_6ParamsE$_ZN4cute3eso3ESOILb1ELb0EJNS_1CILi1EEENS_5tupleIJiiiEEENS2_ILi64EEENS4_IJNS2_ILi72EEENS2_ILi144EEENS2_ILi288EEEEEENS2_ILi512EEEEEC2ERKS3_RKS5_RKS6_RKSA_RKSB_) ;  /* 0xffffb91000007944 */ /* 0x024fea0003c3ffff */
[----:B-1----:R1:W5:Y:S04]  /*b0b0*/  LDL R5, [R1+0x760] ;  /* 0x0007600001057983 */ /* 0x0023680000100800 */
[----:B------:R1:W5:Y:S01]  /*b0c0*/  LDL.64 R2, [R1+0x758] ;  /* 0x0007580001027983 */ /* 0x0003620000100a00 */
[----:B------:R-:W-:Y:S02]  /*b0d0*/  MOV R81, R60 ;  /* 0x0000003c00517202 */ /* 0x000fe40000000f00 */
[----:B------:R-:W-:Y:S02]  /*b0e0*/  MOV R6, 0xb100 ;  /* 0x0000b10000067802 */ /* 0x000fe40000000f00 */
[----:B-1---5:R-:W-:Y:S05]  /*b0f0*/  CALL.REL.NOINC `($_ZN7cutlass13device_kernelIN5flash19enable_sm80_to_sm89INS1_16FlashAttnBwdSm80INS1_25CollectiveMainloopBwdSm80ILi2ELi2EN4cute5tupleIJNS5_1CILi128EEES8_NS7_ILi64EEEEEENS_6half_tEfNS_4arch4Sm80ELb1ELb0ELb1ELb0ELb0ELb0ELb0ELb0ELi2ELi4ELi4ELi4ELb0EEENS1_24CollectiveEpilogueBwdGQAISA_fSD_Li256ELb0ELb0EEENS1_25SingleTileBwdLPTSchedulerILb0ELi128ELb0EEEEEEEEEvNT_6ParamsE$_ZN4cute5tupleIJNS0_IJNS_1CILi8EEENS0_IJNS1_ILi2EEES3_S3_EEENS1_ILi1EEES4_S5_EEENS0_IJS5_NS0_IJiiiEEENS1_ILi64EEENS0_IJNS1_ILi72EEENS1_ILi144EEENS1_ILi288EEEEEENS1_ILi512EEEEEEEEC2ERKS6_RKSE_) ;  /* 0xffffd5a000007944 */ /* 0x022fea0003c3ffff */
[----:B-1----:R1:W5:Y:S04]  /*b100*/  LDL R5, [R1+0x760] ;  /* 0x0007600001057983 */ /* 0x0023680000100800 */
[----:B------:R1:W5:Y:S01]  /*b110*/  LDL.64 R2, [R1+0x758] ;  /* 0x0007580001027983 */ /* 0x0003620000100a00 */
[----:B------:R-:W-:-:S03]  /*b120*/  MOV R4, 0xb140 ;  /* 0x0000b14000047802 */ /* 0x000fc60000000f00 */
[----:B-1---5:R-:W-:Y:S05]  /*b130*/  CALL.REL.NOINC `($_ZN7cutlass13device_kernelIN5flash19enable_sm80_to_sm89INS1_16FlashAttnBwdSm80INS1_25CollectiveMainloopBwdSm80ILi2ELi2EN4cute5tupleIJNS5_1CILi128EEES8_NS7_ILi64EEEEEENS_6half_tEfNS_4arch4Sm80ELb1ELb0ELb1ELb0ELb0ELb0ELb0ELb0ELi2ELi4ELi4ELi4ELb0EEENS1_24CollectiveEpilogueBwdGQAISA_fSD_Li256ELb0ELb0EEENS1_25SingleTileBwdLPTSchedulerILb0ELi128ELb0EEEEEEEEEvNT_6ParamsE$_ZZN4cute7flattenINS_5tupleIJNS_1CILi1EEENS1_IJiiiEEENS2_ILi64EEENS1_IJNS2_ILi72EEENS2_ILi144EEENS2_ILi288EEEEEENS2_ILi512EEEEEEEEDaRKT_ENKUlRKT_E_clIS4_EEDaSH_) ;  /* 0xffffe49000007944 */ /* 0x022fea0003c3ffff */
[----:B------:R-:W-:Y:S02]  /*b140*/  MOV R6, 0xb160 ;  /* 0x0000b16000067802 */ /* 0x000fe40000000f00 */
[----:B------:R-:W-:Y:S05]  /*b150*/  CALL.REL.NOINC `($_ZN7cutlass13device_kernelIN5flash19enable_sm80_to_sm89INS1_16FlashAttnBwdSm80INS1_25CollectiveMainloopBwdSm80ILi2ELi2EN4cute5tupleIJNS5_1CILi128EEES8_NS7_ILi64EEEEEENS_6half_tEfNS_4arch4Sm80ELb1ELb0ELb1ELb0ELb0ELb0ELb0ELb0ELi2ELi4ELi4ELi4ELb0EEENS1_24CollectiveEpilogueBwdGQAISA_fSD_Li256ELb0ELb0EEENS1_25SingleTileBwdLPTSchedulerILb0ELi128ELb0EEEEEEEEEvNT_6ParamsE$_ZZN4cute12filter_tupleINS_5tupleIJNS_1CILi1EEENS1_IJiiiEEENS2_ILi64EEENS1_IJNS2_ILi72EEENS2_ILi144EEENS2_ILi288EEEEEENS2_ILi512EEEEEEZNS_7flattenISB_EEDaRKT_EUlRKT_E_EEDaSF_OT0_ENKUlDpSI_E_clIJNS1_IJS3_EEES4_NS1_IJS5_EEES9_NS1_IJSA_EEEEEEDaSM_) ;  /* 0xffffd9f000007944 */ /* 0x000fea0003c3ffff */
[----:B------:R-:W-:Y:S02]  /*b160*/  MOV R81, R60 ;  /* 0x0000003c00517202 */ /* 0x000fe40000000f00 */
[----:B------:R-:W-:-:S02]  /*b170*/  MOV R6, 0xb190 ;  /* 0x0000b19000067802 */ /* 0x000fc40000000f00 */
[----:B------:R-:W-:Y:S05]  /*b180*/  CALL.REL.NOINC `($_ZN7cutlass13device_kernelIN5flash19enable_sm80_to_sm89INS1_16FlashAttnBwdSm80INS1_25CollectiveMainloopBwdSm80ILi2ELi2EN4cute5tupleIJNS5_1CILi128EEES8_NS7_ILi64EEEEEENS_6half_tEfNS_4arch4Sm80ELb1ELb0ELb1ELb0ELb0ELb0ELb0ELb0ELi2ELi4ELi4ELi4ELb0EEENS1_24CollectiveEpilogueBwdGQAISA_fSD_Li256ELb0ELb0EEENS1_25SingleTileBwdLPTSchedulerILb0ELi128ELb0EEEEEEEEEvNT_6ParamsE$_ZN4cute3eso3ESOILb0ELb1EJiNS_1CILi72EEENS2_ILi512EEEEEC2ERKiRKS3_RKS4_) ;  /* 0xffffb45000007944 */ /* 0x000fea0003c3ffff */
[----:B------:R-:W2:Y:S01]  /*b190*/  LDL R28, [R1+0x758] ;  /* 0x00075800011c7983 */ /* 0x000ea20000100800 */
[----:B------:R-:W-:Y:S01]  /*b1a0*/  IMAD.MOV.U32 R81, RZ, RZ, R60 ;  /* 0x000000ffff517224 */ /* 0x000fe200078e003c */
[----:B-1----:R-:W-:-:S02]  /*b1b0*/  MOV R2, R12 ;  /* 0x0000000c00027202 */ /* 0x002fc40000000f00 */
[----:B------:R-:W-:Y:S01]  /*b1c0*/  MOV R6, 0xb1f0 ;  /* 0x0000b1f000067802 */ /* 0x000fe20000000f00 */
[----:B--2---:R1:W-:Y:S04]  /*b1d0*/  STL [R1+0x790], R28 ;  /* 0x0007901c01007387 */ /* 0x0043e80000100800 */
[----:B-1----:R-:W-:Y:S05]  /*b1e0*/  CALL.REL.NOINC `($_ZN7cutlass13device_kernelIN5flash19enable_sm80_to_sm89INS1_16FlashAttnBwdSm80INS1_25CollectiveMainloopBwdSm80ILi2ELi2EN4cute5tupleIJNS5_1CILi128EEES8_NS7_ILi64EEEEEENS_6half_tEfNS_4arch4Sm80ELb1ELb0ELb1ELb0ELb0ELb0ELb0ELb0ELi2ELi4ELi4ELi4ELb0EEENS1_24CollectiveEpilogueBwdGQAISA_fSD_Li256ELb0ELb0EEENS1_25SingleTileBwdLPTSchedulerILb0ELi128ELb0EEEEEEEEEvNT_6ParamsE$_ZN4cute3eso3ESOILb0ELb0EJiiNS_1CILi72EEENS2_ILi512EEEEEC2ERKiS7_RKS3_RKS4_) ;  /* 0xffffb01000007944 */ /* 0x002fea0003c3ffff */
        /* <DEDUP_REMOVED lines=8> */
[----:B-1----:R-:W-:Y:S05]  /*b270*/  CALL.REL.NOINC `($_ZN7cutlass13device_kernelIN5flash19enable_sm80_to_sm89INS1_16FlashAttnBwdSm80INS1_25CollectiveMainloopBwdSm80ILi2ELi2EN4cute5tupleIJNS5_1CILi128EEES8_NS7_ILi64EEEEEENS_6half_tEfNS_4arch4Sm80ELb1ELb0ELb1ELb0ELb0ELb0ELb0ELb0ELi2ELi4ELi4ELi4ELb0EEENS1_24CollectiveEpilogueBwdGQAISA_fSD_Li256ELb0ELb0EEENS1_25SingleTileBwdLPTSchedulerILb0ELi128ELb0EEEEEEEEEvNT_6ParamsE$_ZN4cute3eso3ESOILb0ELb0EJiiiNS_1CILi72EEENS2_ILi512EEEEEC2ERKiS7_S7_RKS3_RKS4_) ;  /* 0xffffb15000007944 */ /* 0x002fea0003c3ffff */
        /* <DEDUP_REMOVED lines=9> */
[----:B-1----:R-:W-:Y:S05]  /*b310*/  CALL.REL.NOINC `($_ZN7cutlass13device_kernelIN5flash19enable_sm80_to_sm89INS1_16FlashAttnBwdSm80INS1_25CollectiveMainloopBwdSm80ILi2ELi2EN4cute5tupleIJNS5_1CILi128EEES8_NS7_ILi64EEEEEENS_6half_tEfNS_4arch4Sm80ELb1ELb0ELb1ELb0ELb0ELb0ELb0ELb0ELi2ELi4ELi4ELi4ELb0EEENS1_24CollectiveEpilogueBwdGQAISA_fSD_Li256ELb0ELb0EEENS1_25SingleTileBwdLPTSchedulerILb0ELi128ELb0EEEEEEEEEvNT_6ParamsE$_ZN4cute3eso3ESOILb1ELb0EJNS_1CILi1EEEiiiNS2_ILi72EEENS2_ILi512EEEEEC2ERKS3_RKiSA_SA_RKS4_RKS5_) ;  /* 0xffffb7c000007944 */ /* 0x002fea0003c3ffff */
[----:B-1----:R1:W5:Y:S04]  /*b320*/  LDL R5, [R1+0x778] ;  /* 0x0007780001057983 */ /* 0x0023680000100800 */
[----:B------:R1:W5:Y:S01]  /*b330*/  LDL.64 R2, [R1+0x770] ;  /* 0x0007700001027983 */ /* 0x0003620000100a00 */
[----:B------:R-:W-:-:S02]  /*b340*/  MOV R82, R59 ;  /* 0x0000003b00527202 */ /* 0x000fc40000000f00 */
[----:B------:R-:W-:Y:S02]  /*b350*/  MOV R6, 0xb370 ;  /* 0x0000b37000067802 */ /* 0x000fe40000000f00 */
[----:B-1---5:R-:W-:Y:S05]  /*b360*/  CALL.REL.NOINC `($_ZN7cutlass13device_kernelIN5flash19enable_sm80_to_sm89INS1_16FlashAttnBwdSm80INS1_25CollectiveMainloopBwdSm80ILi2ELi2EN4cute5tupleIJNS5_1CILi128EEES8_NS7_ILi64EEEEEENS_6half_tEfNS_4arch4Sm80ELb1ELb0ELb1ELb0ELb0ELb0ELb0ELb0ELi2ELi4ELi4ELi4ELb0EEENS1_24CollectiveEpilogueBwdGQAISA_fSD_Li256ELb0ELb0EEENS1_25SingleTileBwdLPTSchedulerILb0ELi128ELb0EEEEEEEEEvNT_6ParamsE$_ZN4cute5tupleIJNS0_IJNS_1CILi8EEENS1_ILi2EEES3_S3_S2_S3_EEENS0_IJNS1_ILi1EEEiiiNS1_ILi72EEENS1_ILi512EEEEEEEEC2ERKS4_RKS8_) ;  /* 0xffffd3a000007944 */ /* 0x022fea0003c3ffff */
        /* <DEDUP_REMOVED lines=8> */
[----:B-1----:R-:W-:Y:S05]  /*b3f0*/  CALL.REL.NOINC `($_ZN7cutlass13device_kernelIN5flash19enable_sm80_to_sm89INS1_16FlashAttnBwdSm80INS1_25CollectiveMainloopBwdSm80ILi2ELi2EN4cute5tupleIJNS5_1CILi128EEES8_NS7_ILi64EEEEEENS_6half_tEfNS_4arch4Sm80ELb1ELb0ELb1ELb0ELb0ELb0ELb0ELb0ELi2ELi4ELi4ELi4ELb0EEENS1_24CollectiveEpilogueBwdGQAISA_fSD_Li256ELb0ELb0EEENS1_25SingleTileBwdLPTSchedulerILb0ELi128ELb0EEEEEEEEEvNT_6ParamsE$_ZZN4cute6detail16composition_implINS_5tupleIJNS_1CILi8EEENS3_ILi2EEES5_S5_S4_S5_EEENS2_IJNS3_ILi1EEEiiiNS3_ILi72EEENS3_ILi512EEEEEENS2_IJNS2_IJS5_S5_S5_EEES5_NS3_ILi4EEEEEENS2_IJNS2_IJS7_S9_S4_EEENS3_ILi4096EEENS3_ILi16EEEEEEEEDaRKT_RKT0_RKT1_RKT2_ENKUlRKT_RKT0_E_clISB_SE_EEDaSW_SZ_) ;  /* 0xffffdf3000007944 */ /* 0x002fea0003c3ffff */
[----:B------:R-:W-:Y:S02]  /*b400*/  MOV R69, R13 ;  /* 0x0000000d00457202 */ /* 0x000fe40000000f00 */
[----:B------:R-:W-:Y:S02]  /*b410*/  MOV R6, 0xb430 ;  /* 0x0000b43000067802 */ /* 0x000fe40000000f00 */
[----:B-----5:R-:W-:Y:S05]  /*b420*/  CALL.REL.NOINC `($_ZN7cutlass13device_kernelIN5flash19enable_sm80_to_sm89INS1_16FlashAttnBwdSm80INS1_25CollectiveMainloopBwdSm80ILi2ELi2EN4cute5tupleIJNS5_1CILi128EEES8_NS7_ILi64EEEEEENS_6half_tEfNS_4arch4Sm80ELb1ELb0ELb1ELb0ELb0ELb0ELb0ELb0ELi2ELi4ELi4ELi4ELb0EEENS1_24CollectiveEpilogueBwdGQAISA_fSD_Li256ELb0ELb0EEENS1_25SingleTileBwdLPTSchedulerILb0ELi128ELb0EEEEEEEEEvNT_6ParamsE$_ZZN4cute6detail16composition_implINS_5tupleIJNS_1CILi8EEENS3_ILi2EEES5_S5_S4_S5_EEENS2_IJNS3_ILi1EEEiiiNS3_ILi72EEENS3_ILi512EEEEEENS2_IJNS2_IJS5_S5_S5_EEES5_NS3_ILi4EEEEEENS2_IJNS2_IJS7_S9_S4_EEENS3_ILi4096EEENS3_ILi16EEEEEEEEDaRKT_RKT0_RKT1_RKT2_ENKUlRKT_RKT0_E_clISC_SG_EEDaSW_SZ_) ;  /* 0xffffdf5000007944 */ /* 0x020fea0003c3ffff */
[----:B-----5:R2:W-:Y:S01]  /*b430*/  STL.64 [R1+0x770], R2 ;  /* 0x0007700201007387 */ /* 0x0205e20000100a00 */
[----:B------:R-:W-:Y:S02]  /*b440*/  MOV R6, R4 ;  /* 0x0000000400067202 */ /* 0x000fe40000000f00 */
[----:B------:R-:W-:Y:S02]  /*b450*/  MOV R4, 0xb470 ;  /* 0x0000b47000047802 */ /* 0x000fe40000000f00 */
[----:B-12---:R-:W-:Y:S05]  /*b460*/  CALL.REL.NOINC `($_ZN7cutlass13device_kernelIN5flash19enable_sm80_to_sm89INS1_16FlashAttnBwdSm80INS1_25CollectiveMainloopBwdSm80ILi2ELi2EN4cute5tupleIJNS5_1CILi128EEES8_NS7_ILi64EEEEEENS_6half_tEfNS_4arch4Sm80ELb1ELb0ELb1ELb0ELb0ELb0ELb0ELb0ELi2ELi4ELi4ELi4ELb0EEENS1_24CollectiveEpilogueBwdGQAISA_fSD_Li256ELb0ELb0EEENS1_25SingleTileBwdLPTSchedulerILb0ELi128ELb0EEEEEEEEEvNT_6ParamsE$_ZN4cute3eso3ESOILb0ELb0EJNS_5tupleIJNS_1CILi1EEENS3_ILi512EEEiEEENS3_ILi4096EEENS2_IJiiEEEEEC2ERKS6_RKS7_RKS8_) ;  /* 0xffffa16000007944 */ /* 0x006fea0003c3ffff */
[----:B------:R2:W5:Y:S04]  /*b470*/  LDL R5, [R1+0x760] ;  /* 0x0007600001057983 */ /* 0x0005680000100800 */
[----:B-1----:R2:W5:Y:S01]  /*b480*/  LDL.64 R2, [R1+0x758] ;  /* 0x0007580001027983 */ /* 0x0025620000100a00 */
[----:B------:R-:W-:-:S03]  /*b490*/  MOV R6, 0xb4b0 ;  /* 0x0000b4b000067802 */ /* 0x000fc60000000f00 */
[----:B--2--5:R-:W-:Y:S05]  /*b4a0*/  CALL.REL.NOINC `($_ZN7cutlass13device_kernelIN5flash19enable_sm80_to_sm89INS1_16FlashAttnBwdSm80INS1_25CollectiveMainloopBwdSm80ILi2ELi2EN4cute5tupleIJNS5_1CILi128EEES8_NS7_ILi64EEEEEENS_6half_tEfNS_4arch4Sm80ELb1ELb0ELb1ELb0ELb0ELb0ELb0ELb0ELi2ELi4ELi4ELi4ELb0EEENS1_24CollectiveEpilogueBwdGQAISA_fSD_Li256ELb0ELb0EEENS1_25SingleTileBwdLPTSchedulerILb0ELi128ELb0EEEEEEEEEvNT_6ParamsE$_ZN4cute5tupleIJNS0_IJNS0_IJNS_1CILi2EEES2_S2_EEES2_NS0_IJS2_S2_EEEEEENS0_IJNS0_IJNS1_ILi1EEENS1_ILi512EEEiEEENS1_ILi4096EEENS0_IJiiEEEEEEEEC2ERKS5_RKSB_) ;  /* 0xffffcf3000007944 */ /* 0x024fea0003c3ffff */
[----:B-1----:R1:W5:Y:S04]  /*b4b0*/  LDL R4, [R1+0x760] ;  /* 0x0007600001047983 */ /* 0x0023680000100800 */
[----:B------:R1:W5:Y:S01]  /*b4c0*/  LDL.64 R2, [R1+0x758] ;  /* 0x0007580001027983 */ /* 0x0003620000100a00 */
[----:B------:R-:W-:-:S02]  /*b4d0*/  LEA.HI R26, R26, R26, RZ, 0x1d ;  /* 0x0000001a1a1a7211 */ /* 0x000fc400078fe8ff */
[----:B------:R-:W-:-:S03]  /*b4e0*/  MOV R6, 0xb520 ;  /* 0x0000b52000067802 */ /* 0x000fc60000000f00 */
[----:B------:R-:W-:-:S05]  /*b4f0*/  IMAD.U32 R26, R7, 0x2, R26 ;  /* 0x00000002071a7824 */ /* 0x000fca00078e001a */
[----:B------:R1:W-:Y:S02]  /*b500*/  STL [R1+0x11e4], R26 ;  /* 0x0011e41a01007387 */ /* 0x0003e40000100800 */
[----:B-1---5:R-:W-:Y:S05]  /*b510*/  CALL.REL.NOINC `($_ZN7cutlass13device_kernelIN5flash19enable_sm80_to_sm89INS1_16FlashAttnBwdSm80INS1_25CollectiveMainloopBwdSm80ILi2ELi2EN4cute5tupleIJNS5_1CILi128EEES8_NS7_ILi64EEEEEENS_6half_tEfNS_4arch4Sm80ELb1ELb0ELb1ELb0ELb0ELb0ELb0ELb0ELi2ELi4ELi4ELi4ELb0EEENS1_24CollectiveEpilogueBwdGQAISA_fSD_Li256ELb0ELb0EEENS1_25SingleTileBwdLPTSchedulerILb0ELi128ELb0EEEEEEEEEvNT_6ParamsE$_ZN4cute3eso3ESOILb0ELb0EJNS_6LayoutINS_5tupleIJNS3_IJNS_1CILi2EEES5_S5_EEES5_NS3_IJS5_S5_EEEEEENS3_IJNS3_IJNS4_ILi1EEENS4_ILi512EEEiEEENS4_ILi4096EEENS3_IJiiEEEEEEEEjEEC2ERKSF_RKj) ;  /* 0xffffa73000007944 */ /* 0x022fea0003c3ffff */
[----:B-1----:R-:W2:Y:S04]  /*b520*/  LDL.64 R6, [R1+0x760] ;  /* 0x0007600001067983 */ /* 0x002ea80000100a00 */
[----:B------:R1:W5:Y:S01]  /*b530*/  LDL.64 R4, [R1+0x758] ;  /* 0x0007580001047983 */ /* 0x0003620000100a00 */
[----:B------:R-:W-:Y:S02]  /*b540*/  MOV R38, R60 ;  /* 0x0000003c00267202 */ /* 0x000fe40000000f00 */
[----:B------:R-:W-:Y:S01]  /*b550*/  MOV R46, 0xb580 ;  /* 0x0000b580002e7802 */ /* 0x000fe20000000f00 */
[----:B--2---:R-:W-:-:S04]  /*b560*/  IMAD.WIDE.U32 R2, R7, 0x2, R24 ;  /* 0x0000000207027825 */ /* 0x004fc800078e0018 */
[----:B-1---5:R-:W-:Y:S05]  /*b570*/  CALL.REL.NOINC `($_ZN7cutlass13device_kernelIN5flash19enable_sm80_to_sm89INS1_16FlashAttnBwdSm80INS1_25CollectiveMainloopBwdSm80ILi2ELi2EN4cute5tupleIJNS5_1CILi128EEES8_NS7_ILi64EEEEEENS_6half_tEfNS_4arch4Sm80ELb1ELb0ELb1ELb0ELb0ELb0ELb0ELb0ELi2ELi4ELi4ELi4ELb0EEENS1_24CollectiveEpilogueBwdGQAISA_fSD_Li256ELb0ELb0EEENS1_25SingleTileBwdLPTSchedulerILb0ELi128ELb0EEEEEEEEEvNT_6ParamsE$_ZN4cute8smem_ptrIPN7cutlass6half_tEECI1NS_12iter_adaptorIS3_S4_EEES3_) ;  /* 0xffffd24000007944 */ /* 0x022fea0003c3ffff */
[----:B------:R-:W2:Y:S01]  /*b580*/  LDL.64 R24, [R1+0x758] ;  /* 0x0007580001187983 */ /* 0x000ea20000100a00 */
[----:B-1----:R-:W-:Y:S01]  /*b590*/  IMAD.MOV.U32 R2, RZ, RZ, R4 ;  /* 0x000000ffff027224 */ /* 0x002fe200078e0004 */
[----:B------:R-:W-:-:S02]  /*b5a0*/  MOV R3, R5 ;  /* 0x0000000500037202 */ /* 0x000fc40000000f00 */
[----:B------:R-:W-:Y:S01]  /*b5b0*/  MOV R30, 0xb5e0 ;  /* 0x0000b5e0001e7802 */ /* 0x000fe20000000f00 */
[----:B--2---:R1:W-:Y:S04]  /*b5c0*/  STL.64 [R1+0x770], R24 ;  /* 0x0007701801007387 */ /* 0x0043e80000100a00 */
[----:B-1----:R-:W-:Y:S05]  /*b5d0*/  CALL.REL.NOINC `($_ZN7cutlass13device_kernelIN5flash19enable_sm80_to_sm89INS1_16FlashAttnBwdSm80INS1_25CollectiveMainloopBwdSm80ILi2ELi2EN4cute5tupleIJNS5_1CILi128EEES8_NS7_ILi64EEEEEENS_6half_tEfNS_4arch4Sm80ELb1ELb0ELb1ELb0ELb0ELb0ELb0ELb0ELi2ELi4ELi4ELi4ELb0EEENS1_24CollectiveEpilogueBwdGQAISA_fSD_Li256ELb0ELb0EEENS1_25SingleTileBwdLPTSchedulerILb0ELi128ELb0EEEEEEEEEvNT_6ParamsE$_ZN4cute3eso3ESOILb0ELb0EJNS_6LayoutINS_5tupleIJNS3_IJNS_1CILi2EEES5_S5_EEES5_NS3_IJS5_S5_EEEEEENS3_IJNS3_IJNS4_ILi1EEENS4_ILi512EEEiEEENS4_ILi4096EEENS3_IJiiEEEEEEEENS_10ViewEngineINS_8smem_ptrIPN7cutlass6half_tEEEEEEEC2ERKSF_RKSM_) ;  /* 0xffffa5f000007944 */ /* 0x002fea0003c3ffff */
[----:B-1----:R-:W-:Y:S02]  /*b5e0*/  MOV R2, 0xb600 ;  /* 0x0000b60000027802 */ /* 0x002fe40000000f00 */
[----:B------:R-:W-:Y:S05]  /*b5f0*/  CALL.REL.NOINC `($_ZN7cutlass13device_kernelIN5flash19enable_sm80_to_sm89INS1_16FlashAttnBwdSm80INS1_25CollectiveMainloopBwdSm80ILi2ELi2EN4cute5tupleIJNS5_1CILi128EEES8_NS7_ILi64EEEEEENS_6half_tEfNS_4arch4Sm80ELb1ELb0ELb1ELb0ELb0ELb0ELb0ELb0ELi2ELi4ELi4ELi4ELb0EEENS1_24CollectiveEpilogueBwdGQAISA_fSD_Li256ELb0ELb0EEENS1_25SingleTileBwdLPTSchedulerILb0ELi128ELb0EEEEEEEEEvNT_6ParamsE$_ZZN4cute4takeILi1ELi3ENS_5tupleIJNS1_IJNS_1CILi1EEENS2_ILi512EEEiEEENS2_ILi4096EEENS1_IJiiEEEEEEEEDaRKT1_ENKUlDpRKT_E_clIJS6_S7_EEEDaSF_) ;  /* 0xffffd9e000007944 */ /* 0x000fea0003c3ffff */
[----:B------:R-:W-:Y:S02]  /*b600*/  MOV R2, 0xb620 ;  /* 0x0000b62000027802 */ /* 0x000fe40000000f00 */
[----:B------:R-:W-:Y:S05]  /*b610*/  CALL.REL.NOINC `($_ZN7cutlass13device_kernelIN5flash19enable_sm80_to_sm89INS1_16FlashAttnBwdSm80INS1_25CollectiveMainloopBwdSm80ILi2ELi2EN4cute5tupleIJNS5_1CILi128EEES8_NS7_ILi64EEEEEENS_6half_tEfNS_4arch4Sm80ELb1ELb0ELb1ELb0ELb0ELb0ELb0ELb0ELi2ELi4ELi4ELi4ELb0EEENS1_24CollectiveEpilogueBwdGQAISA_fSD_Li256ELb0ELb0EEENS1_25SingleTileBwdLPTSchedulerILb0ELi128ELb0EEEEEEEEEvNT_6ParamsE$_ZZN4cute16flatten_to_tupleINS_5tupleIJNS_1CILi4096EEENS1_IJiiEEEEEEEEDaRKT_ENKUlRKT_E_clIS4_EEDaSB_) ;  /* 0xffffd8f000007944 */ /* 0x000fea0003c3ffff */
[----:B------:R-:W-:Y:S02]  /*b620*/  MOV R2, 0xb640 ;  /* 0x0000b64000027802 */ /* 0x000fe40000000f00 */
[----:B------:R-:W-:Y:S05]  /*b630*/  CALL.REL.NOINC `($_ZN7cutlass13device_kernelIN5flash19enable_sm80_to_sm89INS1_16FlashAttnBwdSm80INS1_25CollectiveMainloopBwdSm80ILi2ELi2EN4cute5tupleIJNS5_1CILi128EEES8_NS7_ILi64EEEEEENS_6half_tEfNS_4arch4Sm80ELb1ELb0ELb1ELb0ELb0ELb0ELb0ELb0ELi2ELi4ELi4ELi4ELb0EEENS1_24CollectiveEpilogueBwdGQAISA_fSD_Li256ELb0ELb0EEENS1_25SingleTileBwdLPTSchedulerILb0ELi128ELb0EEEEEEEEEvNT_6ParamsE$_ZZN4cute12filter_tupleINS_5tupleIJNS_1CILi4096EEENS1_IJiiEEEEEEZNS_16flatten_to_tupleIS5_EEDaRKT_EUlRKT_E_EEDaS9_OT0_ENKUlDpSC_E_clIJNS1_IJS3_EEES4_EEEDaSG_) ;  /* 0xffffd59000007944 */ /* 0x000fea0003c3ffff */
        /* <DEDUP_REMOVED lines=14> */
[----:B-1---5:R-:W-:Y:S05]  /*b720*/  CALL.REL.NOINC `($_ZN7cutlass13device_kernelIN5flash19enable_sm80_to_sm89INS1_16FlashAttnBwdSm80INS1_25CollectiveMainloopBwdSm80ILi2ELi2EN4cute5tupleIJNS5_1CILi128EEES8_NS7_ILi64EEEEEENS_6half_tEfNS_4arch4Sm80ELb1ELb0ELb1ELb0ELb0ELb0ELb0ELb0ELi2ELi4ELi4ELi4ELb0EEENS1_24CollectiveEpilogueBwdGQAISA_fSD_Li256ELb0ELb0EEENS1_25SingleTileBwdLPTSchedulerILb0ELi128ELb0EEEEEEEEEvNT_6ParamsE$_ZN4cute3eso3ESOILb1ELb0EJNS_14ComposedLayoutINS_7SwizzleILi3ELi3ELi3EEENS_1CILi0EEENS_6LayoutINS_5tupleIJNS8_IJNS8_IJNS5_ILi4EEENS5_ILi8EEEEEENS8_IJNS5_ILi2EEENS5_ILi1EEEEEEEEENS8_IJNS8_IJSC_SC_EEENS8_IJSA_S9_EEEEEEEEENS8_IJNS8_IJNS8_IJSC_NS5_ILi64EEEEEENS8_IJNS5_ILi512EEES6_EEEEEENS8_IJNS8_IJSD_SA_EEENS8_IJNS5_ILi1024EEENS5_ILi16EEEEEEEEEEEEEEEENS_10ViewEngineINS_8smem_ptrIPN7cutlass6half_tEEEEEEEC2ERKSW_RKS13_) ;  /* 0xffffb04000007944 */ /* 0x022fea0003c3ffff */
        /* <DEDUP_REMOVED lines=8> */
[----:B-1----:R-:W-:Y:S01]  /*b7b0*/  IMAD.MOV.U32 R2, RZ, RZ, R12 ;  /* 0x000000ffff027224 */ /* 0x002fe200078e000c */
[----:B------:R-:W-:Y:S01]  /*b7c0*/  MOV R81, R60 ;  /* 0x0000003c00517202 */ /* 0x000fe20000000f00 */
        /* <DEDUP_REMOVED lines=17> */
[----:B------:R-:W-:Y:S05]  /*b8e0*/  CALL.REL.NOINC `($_ZN7cutlass13device_kernelIN5flash19enable_sm80_to_sm89INS1_16FlashAttnBwdSm80INS1_25CollectiveMainloopBwdSm80ILi2ELi2EN4cute5tupleIJNS5_1CILi128EEES8_NS7_ILi64EEEEEENS_6half_tEfNS_4arch4Sm80ELb1ELb0ELb1ELb0ELb0ELb0ELb0ELb0ELi2ELi4ELi4ELi4ELb0EEENS1_24CollectiveEpilogueBwdGQAISA_fSD_Li256ELb0ELb0EEENS1_25SingleTileBwdLPTSchedulerILb0ELi128ELb0EEEEEEEEEvNT_6ParamsE$_ZZN4cute7idx2crdINS_5tupleIJiiNS_1CILi0EEEEEENS1_IJNS1_IJNS2_ILi4EEENS2_ILi8EEEEEENS2_ILi2EEENS2_ILi1EEEEEEEEDaRKT_RKT0_ENKUlRKT_RKT0_E_clIiS7_EEDaSJ_SM_) ;  /* 0xffffdd1000007944 */ /* 0x000fea0003c3ffff */
[----:B------:R-:W-:Y:S02]  /*b8f0*/  MOV R6, 0xb910 ;  /* 0x0000b91000067802 */ /* 0x000fe40000000f00 */
[----:B------:R-:W-:Y:S05]  /*b900*/  CALL.REL.NOINC `($_ZN7cutlass13device_kernelIN5flash19enable_sm80_to_sm89INS1_16FlashAttnBwdSm80INS1_25CollectiveMainloopBwdSm80ILi2ELi2EN4cute5tupleIJNS5_1CILi128EEES8_NS7_ILi64EEEEEENS_6half_tEfNS_4arch4Sm80ELb1ELb0ELb1ELb0ELb0ELb0ELb0ELb0ELi2ELi4ELi4ELi4ELb0EEENS1_24CollectiveEpilogueBwdGQAISA_fSD_Li256ELb0ELb0EEENS1_25SingleTileBwdLPTSchedulerILb0ELi128ELb0EEEEEEEEEvNT_6ParamsE$_ZZN4cute7idx2crdINS_5tupleIJiiNS_1CILi0EEEEEENS1_IJNS1_IJNS2_ILi4EEENS2_ILi8EEEEEENS2_ILi2EEENS2_ILi1EEEEEEEEDaRKT_RKT0_ENKUlRKT_RKT0_E_clIiS8_EEDaSJ_SM_) ;  /* 0xffffdd6000007944 */ /* 0x000fea0003c3ffff */
[----:B------:R-:W-:Y:S02]  /*b910*/  MOV R6, 0xb930 ;  /* 0x0000b93000067802 */ /* 0x000fe40000000f00 */
[----:B------:R-:W-:Y:S05]  /*b920*/  CALL.REL.NOINC `($_ZN7cutlass13device_kernelIN5flash19enable_sm80_to_sm89INS1_16FlashAttnBwdSm80INS1_25CollectiveMainloopBwdSm80ILi2ELi2EN4cute5tupleIJNS5_1CILi128EEES8_NS7_ILi64EEEEEENS_6half_tEfNS_4arch4Sm80ELb1ELb0ELb1ELb0ELb0ELb0ELb0ELb0ELi2ELi4ELi4ELi4ELb0EEENS1_24CollectiveEpilogueBwdGQAISA_fSD_Li256ELb0ELb0EEENS1_25SingleTileBwdLPTSchedulerILb0ELi128ELb0EEEEEEEEEvNT_6ParamsE$_ZZN4cute9transformINS_5tupleIJiiNS_1CILi0EEEEEENS1_IJNS1_IJNS2_ILi4EEENS2_ILi8EEEEEENS2_ILi2EEENS2_ILi1EEEEEEZNS_7idx2crdIS4_SA_EEDaRKT_RKT0_EUlRKT_RKT0_E_EEDaSE_SH_OT1_ENKUlDpSK_E_clIJNS1_IJiiEEEiS3_EEEDaSR_) ;  /* 0xffffdef000007944 */ /* 0x000fea0003c3ffff */
[----:B------:R-:W-:Y:S02]  /*b930*/  MOV R6, 0xb950 ;  /* 0x0000b95000067802 */ /* 0x000fe40000000f00 */
[----:B------:R-:W-:Y:S05]  /*b940*/  CALL.REL.NOINC `($_ZN7cutlass13device_kernelIN5flash19enable_sm80_to_sm89INS1_16FlashAttnBwdSm80INS1_25CollectiveMainloopBwdSm80ILi2ELi2EN4cute5tupleIJNS5_1CILi128EEES8_NS7_ILi64EEEEEENS_6half_tEfNS_4arch4Sm80ELb1ELb0ELb1ELb0ELb0ELb0ELb0ELb0ELi2ELi4ELi4ELi4ELb0EEENS1_24CollectiveEpilogueBwdGQAISA_fSD_Li256ELb0ELb0EEENS1_25SingleTileBwdLPTSchedulerILb0ELi128ELb0EEEEEEEEEvNT_6ParamsE$_ZZN4cute13to_mixed_bitsINS_5tupleIJNS1_IJNS_1CILi4EEENS2_ILi8EEEEEENS2_ILi2EEENS2_ILi1EEEEEENS1_IJNS1_IJNS2_ILi0EEENS2_ILi64EEEEEES9_S9_EEENS1_IJNS1_IJiiEEEiS9_EEEEEDaRKT_RKT0_RKT1_ENKUlRKT_RKT0_RKT1_E_clIS5_SB_SD_EEDaSQ_ST_SW_) ;  /* 0xffffd2d000007944 */ /* 0x000fea0003c3ffff */
[----:B------:R-:W-:Y:S02]  /*b950*/  MOV R6, 0xb970 ;  /* 0x0000b97000067802 */ /* 0x000fe40000000f00 */
[----:B------:R-:W-:Y:S05]  /*b960*/  CALL.REL.NOINC `($_ZN7cutlass13device_kernelIN5flash19enable_sm80_to_sm89INS1_16FlashAttnBwdSm80INS1_25CollectiveMainloopBwdSm80ILi2ELi2EN4cute5tupleIJNS5_1CILi128EEES8_NS7_ILi64EEEEEENS_6half_tEfNS_4arch4Sm80ELb1ELb0ELb1ELb0ELb0ELb0ELb0ELb0ELi2ELi4ELi4ELi4ELb0EEENS1_24CollectiveEpilogueBwdGQAISA_fSD_Li256ELb0ELb0EEENS1_25SingleTileBwdLPTSchedulerILb0ELi128ELb0EEEEEEEEEvNT_6ParamsE$_ZZN4cute13to_mixed_bitsINS_5tupleIJNS1_IJNS_1CILi4EEENS2_ILi8EEEEEENS2_ILi2EEENS2_ILi1EEEEEENS1_IJNS1_IJNS2_ILi0EEENS2_ILi64EEEEEES9_S9_EEENS1_IJNS1_IJiiEEEiS9_EEEEEDaRKT_RKT0_RKT1_ENKUlDpRKT_E_clIJNS_9MixedBitsILj0ELj448EEENS2_ILj0EEESW_EEEDaSR_) ;  /* 0xffffd28000007944 */ /* 0x000fea0003c3ffff */
        /* <DEDUP_REMOVED lines=21> */
[----:B-1----:R-:W-:Y:S05]  /*bac0*/  CALL.REL.NOINC `($_ZN7cutlass13device_kernelIN5flash19enable_sm80_to_sm89INS1_16FlashAttnBwdSm80INS1_25CollectiveMainloopBwdSm80ILi2ELi2EN4cute5tupleIJNS5_1CILi128EEES8_NS7_ILi64EEEEEENS_6half_tEfNS_4arch4Sm80ELb1ELb0ELb1ELb0ELb0ELb0ELb0ELb0ELi2ELi4ELi4ELi4ELb0EEENS1_24CollectiveEpilogueBwdGQAISA_fSD_Li256ELb0ELb0EEENS1_25SingleTileBwdLPTSchedulerILb0ELi128ELb0EEEEEEEEEvNT_6ParamsE$_ZN4cute3eso3ESOILb0ELb0EJiiiEEC2ERKiS4_S4_) ;  /* 0xffffa7b000007944 */ /* 0x002fea0003c3ffff */
[----:B------:R2:W5:Y:S04]  /*bad0*/  LDL R5, [R1+0x760] ;  /* 0x0007600001057983 */ /* 0x0005680000100800 */
[----:B-1----:R2:W5:Y:S01]  /*bae0*/  LDL.64 R2, [R1+0x758] ;  /* 0x0007580001027983 */ /* 0x0025620000100a00 */
[----:B------:R-:W-:Y:S02]  /*baf0*/  MOV R81, R60 ;  /* 0x0000003c00517202 */ /* 0x000fe40000000f00 */
[----:B------:R-:W-:Y:S02]  /*bb00*/  MOV R6, 0xbb20 ;  /* 0x0000bb2000067802 */ /* 0x000fe40000000f00 */
[----:B--2--5:R-:W-:Y:S05]  /*bb10*/  CALL.REL.NOINC `($_ZN7cutlass13device_kernelIN5flash19enable_sm80_to_sm89INS1_16FlashAttnBwdSm80INS1_25CollectiveMainloopBwdSm80ILi2ELi2EN4cute5tupleIJNS5_1CILi128EEES8_NS7_ILi64EEEEEENS_6half_tEfNS_4arch4Sm80ELb1ELb0ELb1ELb0ELb0ELb0ELb0ELb0ELi2ELi4ELi4ELi4ELb0EEENS1_24CollectiveEpilogueBwdGQAISA_fSD_Li256ELb0ELb0EEENS1_25SingleTileBwdLPTSchedulerILb0ELi128ELb0EEEEEEEEEvNT_6ParamsE$_ZN4cute3eso3ESOILb1ELb0EJNS_1CILi1EEENS_5tupleIJiiiEEENS2_ILi64EEENS4_IJNS2_ILi72EEENS2_ILi144EEENS2_ILi288EEEEEENS2_ILi512EEEEEC2ERKS3_RKS5_RKS6_RKSA_RKSB_) ;  /* 0xffffaea000007944 */ /* 0x024fea0003c3ffff */
[----:B-1----:R1:W5:Y:S04]  /*bb20*/  LDL R5, [R1+0x760] ;  /* 0x0007600001057983 */ /* 0x0023680000100800 */
[----:B------:R1:W5:Y:S01]  /*bb30*/  LDL.64 R2, [R1+0x758] ;  /* 0x0007580001027983 */ /* 0x0003620000100a00 */
[----:B------:R-:W-:-:S02]  /*bb40*/  MOV R81, R60 ;  /* 0x0000003c00517202 */ /* 0x000fc40000000f00 */
        /* <DEDUP_REMOVED lines=9> */
[----:B------:R-:W-:Y:S02]  /*bbe0*/  MOV R6, 0xbc00 ;  /* 0x0000bc0000067802 */ /* 0x000fe40000000f00 */
[----:B------:R-:W-:Y:S05]  /*bbf0*/  CALL.REL.NOINC `($_ZN7cutlass13device_kernelIN5flash19enable_sm80_to_sm89INS1_16FlashAttnBwdSm80INS1_25CollectiveMainloopBwdSm80ILi2ELi2EN4cute5tupleIJNS5_1CILi128EEES8_NS7_ILi64EEEEEENS_6half_tEfNS_4arch4Sm80ELb1ELb0ELb1ELb0ELb0ELb0ELb0ELb0ELi2ELi4ELi4ELi4ELb0EEENS1_24CollectiveEpilogueBwdGQAISA_fSD_Li256ELb0ELb0EEENS1_25SingleTileBwdLPTSchedulerILb0ELi128ELb0EEEEEEEEEvNT_6ParamsE$_ZN4cute3eso3ESOILb0ELb1EJiNS_1CILi72EEENS2_ILi512EEEEEC2ERKiRKS3_RKS4_) ;  /* 0xffffa9e000007944 */ /* 0x000fea0003c3ffff */
[----:B------:R-:W2:Y:S01]  /*bc00*/  LDL R14, [R1+0x758] ;  /* 0x00075800010e7983 */ /* 0x000ea20000100800 */
[----:B-1----:R-:W-:Y:S01]  /*bc10*/  IMAD.MOV.U32 R2, RZ, RZ, R16 ;  /* 0x000000ffff027224 */ /* 0x002fe200078e0010 */
[----:B------:R-:W-:Y:S02]  /*bc20*/  MOV R81, R60 ;  /* 0x0000003c00517202 */ /* 0x000fe40000000f00 */
[----:B------:R-:W-:Y:S01]  /*bc30*/  MOV R6, 0xbc60 ;  /* 0x0000bc6000067802 */ /* 0x000fe20000000f00 */
[----:B--2---:R1:W-:Y:S04]  /*bc40*/  STL [R1+0x11e8], R14 ;  /* 0x0011e80e01007387 */ /* 0x0043e80000100800 */
[----:B-1----:R-:W-:Y:S05]  /*bc50*/  CALL.REL.NOINC `($_ZN7cutlass13device_kernelIN5flash19enable_sm80_to_sm89INS1_16FlashAttnBwdSm80INS1_25CollectiveMainloopBwdSm80ILi2ELi2EN4cute5tupleIJNS5_1CILi128EEES8_NS7_ILi64EEEEEENS_6half_tEfNS_4arch4Sm80ELb1ELb0ELb1ELb0ELb0ELb0ELb0ELb0ELi2ELi4ELi4ELi4ELb0EEENS1_24CollectiveEpilogueBwdGQAISA_fSD_Li256ELb0ELb0EEENS1_25SingleTileBwdLPTSchedulerILb0ELi128ELb0EEEEEEEEEvNT_6ParamsE$_ZN4cute3eso3ESOILb0ELb0EJiiNS_1CILi72EEENS2_ILi512EEEEEC2ERKiS7_RKS3_RKS4_) ;  /* 0xffffa5a000007944 */ /* 0x002fea0003c3ffff */
[----:B-1----:R-:W2:Y:S01]  /*bc60*/  LDL.64 R2, [R1+0x758] ;  /* 0x0007580001027983 */ /* 0x002ea20000100a00 */
[----:B------:R-:W-:Y:S01]  /*bc70*/  IMAD.MOV.U32 R6, RZ, RZ, R4 ;  /* 0x000000ffff067224 */ /* 0x000fe200078e0004 */
[----:B------:R-:W-:Y:S01]  /*bc80*/  MOV R82, R59 ;  /* 0x0000003b00527202 */ /* 0x000fe20000000f00 */
[----:B------:R-:W-:Y:S01]  /*bc90*/  IMAD.MOV.U32 R34, RZ, RZ, R17 ;  /* 0x000000ffff227224 */ /* 0x000fe200078e0011 */
[----:B------:R-:W-:-:S02]  /*bca0*/  MOV R5, R19 ;  /* 0x0000001300057202 */ /* 0x000fc40000000f00 */
[----:B------:R-:W-:Y:S01]  /*bcb0*/  MOV R4, 0xbce0 ;  /* 0x0000bce000047802 */ /* 0x000fe20000000f00 */
[----:B--2---:R1:W-:Y:S04]  /*bcc0*/  STL.64 [R1+0x788], R2 ;  /* 0x0007880201007387 */ /* 0x0043e80000100a00 */
[----:B-1----:R-:W-:Y:S05]  /*bcd0*/  CALL.REL.NOINC `($_ZN7cutlass13device_kernelIN5flash19enable_sm80_to_sm89INS1_16FlashAttnBwdSm80INS1_25CollectiveMainloopBwdSm80ILi2ELi2EN4cute5tupleIJNS5_1CILi128EEES8_NS7_ILi64EEEEEENS_6half_tEfNS_4arch4Sm80ELb1ELb0ELb1ELb0ELb0ELb0ELb0ELb0ELi2ELi4ELi4ELi4ELb0EEENS1_24CollectiveEpilogueBwdGQAISA_fSD_Li256ELb0ELb0EEENS1_25SingleTileBwdLPTSchedulerILb0ELi128ELb0EEEEEEEEEvNT_6ParamsE$_ZN4cute3eso3ESOILb0ELb0EJiiiNS_1CILi72EEENS2_ILi512EEEEEC2ERKiS7_S7_RKS3_RKS4_) ;  /* 0xffffa6f000007944 */ /* 0x002fea0003c3ffff */
[----:B-1----:R-:W2:Y:S04]  /*bce0*/  LDL.64 R2, [R1+0x770] ;  /* 0x0007700001027983 */ /* 0x002ea80000100a00 */
[----:B------:R-:W3:Y:S01]  /*bcf0*/  LDL R14, [R1+0x778] ;  /* 0x00077800010e7983 */ /* 0x000ee20000100800 */
[----:B------:R-:W-:Y:S01]  /*bd00*/  IMAD.MOV.U32 R6, RZ, RZ, R21 ;  /* 0x000000ffff067224 */ /* 0x000fe200078e0015 */
[----:B------:R-:W-:Y:S02]  /*bd10*/  MOV R82, R59 ;  /* 0x0000003b00527202 */ /* 0x000fe40000000f00 */
[----:B------:R-:W-:Y:S01]  /*bd20*/  MOV R4, 0xbd60 ;  /* 0x0000bd6000047802 */ /* 0x000fe20000000f00 */
[----:B--2---:R1:W-:Y:S04]  /*bd30*/  STL.64 [R1+0x758], R2 ;  /* 0x0007580201007387 */ /* 0x0043e80000100a00 */
[----:B---3--:R1:W-:Y:S02]  /*bd40*/  STL [R1+0x760], R14 ;  /* 0x0007600e01007387 */ /* 0x0083e40000100800 */
        /* <DEDUP_REMOVED lines=8> */
[----:B------:R-:W-:-:S03]  /*bdd0*/  MOV R6, 0xbe30 ;  /* 0x0000be3000067802 */ /* 0x000fc60000000f00 */
[----:B------:R1:W-:Y:S01]  /*bde0*/  STL.U8 [R1+0x11e0], RZ ;  /* 0x0011e0ff01007387 */ /* 0x0003e20000100000 */
[----:B--2---:R-:W-:-:S03]  /*bdf0*/  MOV R2, R5 ;  /* 0x0000000500027202 */ /* 0x004fc60000000f00 */
[----:B------:R1:W-:Y:S04]  /*be00*/  STL [R1+0x77c], R4 ;  /* 0x00077c0401007387 */ /* 0x0003e80000100800 */
[----:B---3--:R1:W-:Y:S02]  /*be10*/  STL.64 [R1+0x780], R2 ;  /* 0x0007800201007387 */ /* 0x0083e40000100a00 */
[----:B-1----:R-:W-:Y:S05]  /*be20*/  CALL.REL.NOINC `($_ZN7cutlass13device_kernelIN5flash19enable_sm80_to_sm89INS1_16FlashAttnBwdSm80INS1_25CollectiveMainloopBwdSm80ILi2ELi2EN4cute5tupleIJNS5_1CILi128EEES8_NS7_ILi64EEEEEENS_6half_tEfNS_4arch4Sm80ELb1ELb0ELb1ELb0ELb0ELb0ELb0ELb0ELi2ELi4ELi4ELi4ELb0EEENS1_24CollectiveEpilogueBwdGQAISA_fSD_Li256ELb0ELb0EEENS1_25SingleTileBwdLPTSchedulerILb0ELi128ELb0EEEEEEEEEvNT_6ParamsE$_ZZN4cute6detail16composition_implINS_5tupleIJNS_1CILi8EEENS3_ILi2EEES5_S5_S4_S5_EEENS2_IJNS3_ILi1EEEiiiNS3_ILi72EEENS3_ILi512EEEEEENS2_IJNS2_IJS5_S5_EEES4_NS3_ILi4EEEEEENS2_IJNS2_IJS7_S4_EEENS3_ILi1024EEENS3_ILi16EEEEEEEEDaRKT_RKT0_RKT1_RKT2_ENKUlRKT_RKT0_E_clISB_SE_EEDaSW_SZ_) ;  /* 0xffffd3a000007944 */ /* 0x002fea0003c3ffff */
[----:B------:R-:W-:Y:S02]  /*be30*/  MOV R6, 0xbe50 ;  /* 0x0000be5000067802 */ /* 0x000fe40000000f00 */
[----:B-----5:R-:W-:Y:S05]  /*be40*/  CALL.REL.NOINC `($_ZN7cutlass13device_kernelIN5flash19enable_sm80_to_sm89INS1_16FlashAttnBwdSm80INS1_25CollectiveMainloopBwdSm80ILi2ELi2EN4cute5tupleIJNS5_1CILi128EEES8_NS7_ILi64EEEEEENS_6half_tEfNS_4arch4Sm80ELb1ELb0ELb1ELb0ELb0ELb0ELb0ELb0ELi2ELi4ELi4ELi4ELb0EEENS1_24CollectiveEpilogueBwdGQAISA_fSD_Li256ELb0ELb0EEENS1_25SingleTileBwdLPTSchedulerILb0ELi128ELb0EEEEEEEEEvNT_6ParamsE$_ZZN4cute6detail16composition_implINS_5tupleIJNS_1CILi8EEENS3_ILi2EEES5_S5_S4_S5_EEENS2_IJNS3_ILi1EEEiiiNS3_ILi72EEENS3_ILi512EEEEEENS2_IJNS2_IJS5_S5_EEES4_NS3_ILi4EEEEEENS2_IJNS2_IJS7_S4_EEENS3_ILi1024EEENS3_ILi16EEEEEEEEDaRKT_RKT0_RKT1_RKT2_ENKUlRKT_RKT0_E_clISC_SG_EEDaSW_SZ_) ;  /* 0xffffd3d000007944 */ /* 0x020fea0003c3ffff */
[----:B-----5:R2:W-:Y:S01]  /*be50*/  STL.64 [R1+0x770], R2 ;  /* 0x0007700201007387 */ /* 0x0205e20000100a00 */
[----:B------:R-:W-:Y:S02]  /*be60*/  MOV R6, R4 ;  /* 0x0000000400067202 */ /* 0x000fe40000000f00 */
[----:B------:R-:W-:Y:S02]  /*be70*/  MOV R4, 0xbe90 ;  /* 0x0000be9000047802 */ /* 0x000fe40000000f00 */
[----:B-12---:R-:W-:Y:S05]  /*be80*/  CALL.REL.NOINC `($_ZN7cutlass13device_kernelIN5flash19enable_sm80_to_sm89INS1_16FlashAttnBwdSm80INS1_25CollectiveMainloopBwdSm80ILi2ELi2EN4cute5tupleIJNS5_1CILi128EEES8_NS7_ILi64EEEEEENS_6half_tEfNS_4arch4Sm80ELb1ELb0ELb1ELb0ELb0ELb0ELb0ELb0ELi2ELi4ELi4ELi4ELb0EEENS1_24CollectiveEpilogueBwdGQAISA_fSD_Li256ELb0ELb0EEENS1_25SingleTileBwdLPTSchedulerILb0ELi128ELb0EEEEEEEEEvNT_6ParamsE$_ZN4cute3eso3ESOILb0ELb0EJNS_5tupleIJNS_1CILi1EEEiEEENS3_ILi1024EEENS2_IJiiEEEEEC2ERKS5_RKS6_RKS7_) ;  /* 0xffff97d000007944 */ /* 0x006fea0003c3ffff */
[----:B------:R2:W5:Y:S04]  /*be90*/  LDL R5, [R1+0x760] ;  /* 0x0007600001057983 */ /* 0x0005680000100800 */
[----:B-1----:R2:W5:Y:S01]  /*bea0*/  LDL.64 R2, [R1+0x758] ;  /* 0x0007580001027983 */ /* 0x0025620000100a00 */
[----:B------:R-:W-:-:S03]  /*beb0*/  MOV R6, 0xbed0 ;  /* 0x0000bed000067802 */ /* 0x000fc60000000f00 */
[----:B--2--5:R-:W-:Y:S05]  /*bec0*/  CALL.REL.NOINC `($_ZN7cutlass13device_kernelIN5flash19enable_sm80_to_sm89INS1_16FlashAttnBwdSm80INS1_25CollectiveMainloopBwdSm80ILi2ELi2EN4cute5tupleIJNS5_1CILi128EEES8_NS7_ILi64EEEEEENS_6half_tEfNS_4arch4Sm80ELb1ELb0ELb1ELb0ELb0ELb0ELb0ELb0ELi2ELi4ELi4ELi4ELb0EEENS1_24CollectiveEpilogueBwdGQAISA_fSD_Li256ELb0ELb0EEENS1_25SingleTileBwdLPTSchedulerILb0ELi128ELb0EEEEEEEEEvNT_6ParamsE$_ZN4cute5tupleIJNS0_IJNS0_IJNS_1CILi2EEES2_EEENS1_ILi8EEES3_EEENS0_IJNS0_IJNS1_ILi1EEEiEEENS1_ILi1024EEENS0_IJiiEEEEEEEEC2ERKS5_RKSA_) ;  /* 0xffffc3c000007944 */ /* 0x024fea0003c3ffff */
[----:B-1----:R1:W5:Y:S04]  /*bed0*/  LDL R4, [R1+0x760] ;  /* 0x0007600001047983 */ /* 0x0023680000100800 */
[----:B------:R1:W5:Y:S01]  /*bee0*/  LDL.64 R2, [R1+0x758] ;  /* 0x0007580001027983 */ /* 0x0003620000100a00 */
[----:B------:R-:W-:-:S02]  /*bef0*/  LEA.HI R12, R12, R12, RZ, 0x1d ;  /* 0x0000000c0c0c7211 */ /* 0x000fc400078fe8ff */
[----:B------:R-:W-:-:S03]  /*bf00*/  MOV R6, 0xbf40 ;  /* 0x0000bf4000067802 */ /* 0x000fc60000000f00 */
[----:B------:R-:W-:-:S05]  /*bf10*/  IMAD.U32 R12, R7, 0x2, R12 ;  /* 0x00000002070c7824 */ /* 0x000fca00078e000c */
[----:B------:R1:W-:Y:S02]  /*bf20*/  STL [R1+0x11e4], R12 ;  /* 0x0011e40c01007387 */ /* 0x0003e40000100800 */
[----:B-1---5:R-:W-:Y:S05]  /*bf30*/  CALL.REL.NOINC `($_ZN7cutlass13device_kernelIN5flash19enable_sm80_to_sm89INS1_16FlashAttnBwdSm80INS1_25CollectiveMainloopBwdSm80ILi2ELi2EN4cute5tupleIJNS5_1CILi128EEES8_NS7_ILi64EEEEEENS_6half_tEfNS_4arch4Sm80ELb1ELb0ELb1ELb0ELb0ELb0ELb0ELb0ELi2ELi4ELi4ELi4ELb0EEENS1_24CollectiveEpilogueBwdGQAISA_fSD_Li256ELb0ELb0EEENS1_25SingleTileBwdLPTSchedulerILb0ELi128ELb0EEEEEEEEEvNT_6ParamsE$_ZN4cute3eso3ESOILb0ELb0EJNS_6LayoutINS_5tupleIJNS3_IJNS_1CILi2EEES5_EEENS4_ILi8EEES6_EEENS3_IJNS3_IJNS4_ILi1EEEiEEENS4_ILi1024EEENS3_IJiiEEEEEEEEjEEC2ERKSE_RKj) ;  /* 0xffff99b000007944 */ /* 0x022fea0003c3ffff */
[----:B-1----:R-:W2:Y:S04]  /*bf40*/  LDL.64 R6, [R1+0x760] ;  /* 0x0007600001067983 */ /* 0x002ea80000100a00 */
[----:B------:R1:W5:Y:S01]  /*bf50*/  LDL.64 R4, [R1+0x758] ;  /* 0x0007580001047983 */ /* 0x0003620000100a00 */
[----:B------:R-:W-:Y:S02]  /*bf60*/  MOV R38, R60 ;  /* 0x0000003c00267202 */ /* 0x000fe40000000f00 */
[----:B------:R-:W-:Y:S01]  /*bf70*/  MOV R46, 0xbfa0 ;  /* 0x0000bfa0002e7802 */ /* 0x000fe20000000f00 */
[----:B--2---:R-:W-:-:S04]  /*bf80*/  IMAD.WIDE.U32 R2, R7, 0x2, R24 ;  /* 0x0000000207027825 */ /* 0x004fc800078e0018 */
[----:B-1---5:R-:W-:Y:S05]  /*bf90*/  CALL.REL.NOINC `($_ZN7cutlass13device_kernelIN5flash19enable_sm80_to_sm89INS1_16FlashAttnBwdSm80INS1_25CollectiveMainloopBwdSm80ILi2ELi2EN4cute5tupleIJNS5_1CILi128EEES8_NS7_ILi64EEEEEENS_6half_tEfNS_4arch4Sm80ELb1ELb0ELb1ELb0ELb0ELb0ELb0ELb0ELi2ELi4ELi4ELi4ELb0EEENS1_24CollectiveEpilogueBwdGQAISA_fSD_Li256ELb0ELb0EEENS1_25SingleTileBwdLPTSchedulerILb0ELi128ELb0EEEEEEEEEvNT_6ParamsE$_ZN4cute8smem_ptrIPN7cutlass6half_tEECI1NS_12iter_adaptorIS3_S4_EEES3_) ;  /* 0xffffc82000007944 */ /* 0x022fea0003c3ffff */
[----:B-1----:R-:W2:Y:S01]  /*bfa0*/  LDL.64 R2, [R1+0x758] ;  /* 0x0007580001027983 */ /* 0x002ea20000100a00 */
[----:B------:R-:W-:-:S03]  /*bfb0*/  MOV R12, 0xbfe0 ;  /* 0x0000bfe0000c7802 */ /* 0x000fc60000000f00 */
[----:B--2---:R1:W-:Y:S04]  /*bfc0*/  STL.64 [R1+0x770], R2 ;  /* 0x0007700201007387 */ /* 0x0043e80000100a00 */
[----:B-1----:R-:W-:Y:S05]  /*bfd0*/  CALL.REL.NOINC `($_ZN7cutlass13device_kernelIN5flash19enable_sm80_to_sm89INS1_16FlashAttnBwdSm80INS1_25CollectiveMainloopBwdSm80ILi2ELi2EN4cute5tupleIJNS5_1CILi128EEES8_NS7_ILi64EEEEEENS_6half_tEfNS_4arch4Sm80ELb1ELb0ELb1ELb0ELb0ELb0ELb0ELb0ELi2ELi4ELi4ELi4ELb0EEENS1_24CollectiveEpilogueBwdGQAISA_fSD_Li256ELb0ELb0EEENS1_25SingleTileBwdLPTSchedulerILb0ELi128ELb0EEEEEEEEEvNT_6ParamsE$_ZN4cute3eso3ESOILb0ELb0EJNS_6LayoutINS_5tupleIJNS3_IJNS_1CILi2EEES5_EEENS4_ILi8EEES6_EEENS3_IJNS3_IJNS4_ILi1EEEiEEENS4_ILi1024EEENS3_IJiiEEEEEEEENS_10ViewEngineINS_8smem_ptrIPN7cutlass6half_tEEEEEEEC2ERKSE_RKSL_) ;  /* 0xffff989000007944 */ /* 0x002fea0003c3ffff */
[----:B------:R-:W-:Y:S02]  /*bfe0*/  MOV R2, 0xc000 ;  /* 0x0000c00000027802 */ /* 0x000fe40000000f00 */
[----:B-1----:R-:W-:Y:S05]  /*bff0*/  CALL.REL.NOINC `($_ZN7cutlass13device_kernelIN5flash19enable_sm80_to_sm89INS1_16FlashAttnBwdSm80INS1_25CollectiveMainloopBwdSm80ILi2ELi2EN4cute5tupleIJNS5_1CILi128EEES8_NS7_ILi64EEEEEENS_6half_tEfNS_4arch4Sm80ELb1ELb0ELb1ELb0ELb0ELb0ELb0ELb0ELi2ELi4ELi4ELi4ELb0EEENS1_24CollectiveEpilogueBwdGQAISA_fSD_Li256ELb0ELb0EEENS1_25SingleTileBwdLPTSchedulerILb0ELi128ELb0EEEEEEEEEvNT_6ParamsE$_ZZN4cute4takeILi1ELi3ENS_5tupleIJNS1_IJNS_1CILi1EEEiEEENS2_ILi1024EEENS1_IJiiEEEEEEEEDaRKT1_ENKUlDpRKT_E_clIJS5_S6_EEEDaSE_) ;  /* 0xffffd00000007944 */ /* 0x002fea0003c3ffff */
[----:B------:R-:W-:Y:S02]  /*c000*/  MOV R2, 0xc020 ;  /* 0x0000c02000027802 */ /* 0x000fe40000000f00 */
[----:B------:R-:W-:Y:S05]  /*c010*/  CALL.REL.NOINC `($_ZN7cutlass13device_kernelIN5flash19enable_sm80_to_sm89INS1_16FlashAttnBwdSm80INS1_25CollectiveMainloopBwdSm80ILi2ELi2EN4cute5tupleIJNS5_1CILi128EEES8_NS7_ILi64EEEEEENS_6half_tEfNS_4arch4Sm80ELb1ELb0ELb1ELb0ELb0ELb0ELb0ELb0ELi2ELi4ELi4ELi4ELb0EEENS1_24CollectiveEpilogueBwdGQAISA_fSD_Li256ELb0ELb0EEENS1_25SingleTileBwdLPTSchedulerILb0ELi128ELb0EEEEEEEEEvNT_6ParamsE$_ZZN4cute16flatten_to_tupleINS_5tupleIJNS_1CILi1024EEENS1_IJiiEEEEEEEEDaRKT_ENKUlRKT_E_clIS4_EEDaSB_) ;  /* 0xffffceb000007944 */ /* 0x000fea0003c3ffff */
[----:B------:R-:W-:Y:S02]  /*c020*/  MOV R2, 0xc040 ;  /* 0x0000c04000027802 */ /* 0x000fe40000000f00 */
[----:B------:R-:W-:Y:S05]  /*c030*/  CALL.REL.NOINC `($_ZN7cutlass13device_kernelIN5flash19enable_sm80_to_sm89INS1_16FlashAttnBwdSm80INS1_25CollectiveMainloopBwdSm80ILi2ELi2EN4cute5tupleIJNS5_1CILi128EEES8_NS7_ILi64EEEEEENS_6half_tEfNS_4arch4Sm80ELb1ELb0ELb1ELb0ELb0ELb0ELb0ELb0ELi2ELi4ELi4ELi4ELb0EEENS1_24CollectiveEpilogueBwdGQAISA_fSD_Li256ELb0ELb0EEENS1_25SingleTileBwdLPTSchedulerILb0ELi128ELb0EEEEEEEEEvNT_6ParamsE$_ZZN4cute12filter_tupleINS_5tupleIJNS_1CILi1024EEENS1_IJiiEEEEEEZNS_16flatten_to_tupleIS5_EEDaRKT_EUlRKT_E_EEDaS9_OT0_ENKUlDpSC_E_clIJNS1_IJS3_EEES4_EEEDaSG_) ;  /* 0xffffcac000007944 */ /* 0x000fea0003c3ffff */
        /* <DEDUP_REMOVED lines=21> */
[----:B-1---5:R-:W-:Y:S05]  /*c190*/  CALL.REL.NOINC `($_ZN7cutlass13device_kernelIN5flash19enable_sm80_to_sm89INS1_16FlashAttnBwdSm80INS1_25CollectiveMainloopBwdSm80ILi2ELi2EN4cute5tupleIJNS5_1CILi128EEES8_NS7_ILi64EEEEEENS_6half_tEfNS_4arch4Sm80ELb1ELb0ELb1ELb0ELb0ELb0ELb0ELb0ELi2ELi4ELi4ELi4ELb0EEENS1_24CollectiveEpilogueBwdGQAISA_fSD_Li256ELb0ELb0EEENS1_25SingleTileBwdLPTSchedulerILb0ELi128ELb0EEEEEEEEEvNT_6ParamsE$_ZN4cute3eso3ESOILb1ELb0EJNS_10UnderscoreES2_S2_iEEC2ERKS2_S5_S5_RKi) ;  /* 0xffffa49000007944 */ /* 0x022fea0003c3ffff */
[----:B------:R-:W-:Y:S01]  /*c1a0*/  ULDC.64 UR4, c[0x0][0x118] ;  /* 0x0000460000047ab9 */ /* 0x000fe20000000a00 */
[----:B------:R2:W5:Y:S04]  /*c1b0*/  LDL R6, [R1+0x758] ;  /* 0x0007580001067983 */ /* 0x0005680000100800 */
[----:B-1----:R2:W5:Y:S04]  /*c1c0*/  LD.E R2, [R12.64] ;  /* 0x000000040c027980 */ /* 0x002568000c101900 */
[----:B------:R2:W5:Y:S01]  /*c1d0*/  LD.E R3, [R12.64+0x4] ;  /* 0x000004040c037980 */ /* 0x000562000c101900 */
[----:B------:R-:W-:-:S03]  /*c1e0*/  MOV R4, 0xc200 ;  /* 0x0000c20000047802 */ /* 0x000fc60000000f00 */
[----:B--2--5:R-:W-:Y:S05]  /*c1f0*/  CALL.REL.NOINC `($_ZN7cutlass13device_kernelIN5flash19enable_sm80_to_sm89INS1_16FlashAttnBwdSm80INS1_25CollectiveMainloopBwdSm80ILi2ELi2EN4cute5tupleIJNS5_1CILi128EEES8_NS7_ILi64EEEEEENS_6half_tEfNS_4arch4Sm80ELb1ELb0ELb1ELb0ELb0ELb0ELb0ELb0ELi2ELi4ELi4ELi4ELb0EEENS1_24CollectiveEpilogueBwdGQAISA_fSD_Li256ELb0ELb0EEENS1_25SingleTileBwdLPTSchedulerILb0ELi128ELb0EEEEEEEEEvNT_6ParamsE$_ZZN4cute5sliceINS_5tupleIJNS_10UnderscoreES2_S2_iEEENS1_IJNS1_IJNS_1CILi1EEENS4_ILi0EEEEEENS4_ILi4096EEENS1_IJiiEEENS1_IJS6_NS4_ILi8192EEEEEEEEEEEDaRKT_RKT0_ENKUlRKT_RKT0_E_clIS2_S9_EEDaSL_SO_) ;  /* 0xffffcea000007944 */ /* 0x024fea0003c3ffff */
[----:B------:R1:W-:Y:S01]  /*c200*/  STL.64 [R1+0x758], R2 ;  /* 0x0007580201007387 */ /* 0x0003e20000100a00 */
[----:B------:R-:W-:-:S02]  /*c210*/  MOV R69, R60 ;  /* 0x0000003c00457202 */ /* 0x000fc40000000f00 */
[----:B------:R-:W-:Y:S02]  /*c220*/  MOV R4, 0xc240 ;  /* 0x0000c24000047802 */ /* 0x000fe40000000f00 */
[----:B-1----:R-:W-:Y:S05]  /*c230*/  CALL.REL.NOINC `($_ZN7cutlass13device_kernelIN5flash19enable_sm80_to_sm89INS1_16FlashAttnBwdSm80INS1_25CollectiveMainloopBwdSm80ILi2ELi2EN4cute5tupleIJNS5_1CILi128EEES8_NS7_ILi64EEEEEENS_6half_tEfNS_4arch4Sm80ELb1ELb0ELb1ELb0ELb0ELb0ELb0ELb0ELi2ELi4ELi4ELi4ELb0EEENS1_24CollectiveEpilogueBwdGQAISA_fSD_Li256ELb0ELb0EEENS1_25SingleTileBwdLPTSchedulerILb0ELi128ELb0EEEEEEEEEvNT_6ParamsE$_ZZN4cute12filter_tupleINS_5tupleIJNS_10UnderscoreES2_S2_iEEENS1_IJNS1_IJNS_1CILi1EEENS4_ILi0EEEEEENS4_ILi4096EEENS1_IJiiEEENS1_IJS6_NS4_ILi8192EEEEEEEEEZNS_5sliceIS3_SC_EEDaRKT_RKT0_EUlRKT_RKT0_E_EEDaSG_SJ_OT1_ENKUlDpSM_E_clIJNS1_IJS7_EEENS1_IJS8_EEENS1_IJS9_EEENS1_IJEEEEEEDaST_) ;  /* 0xffffc80000007944 */ /* 0x002fea0003c3ffff */
[----:B------:R-:W-:Y:S02]  /*c240*/  MOV R4, 0xc260 ;  /* 0x0000c26000047802 */ /* 0x000fe40000000f00 */
[----:B-1---5:R-:W-:Y:S05]  /*c250*/  CALL.REL.NOINC `($_ZN7cutlass13device_kernelIN5flash19enable_sm80_to_sm89INS1_16FlashAttnBwdSm80INS1_25CollectiveMainloopBwdSm80ILi2ELi2EN4cute5tupleIJNS5_1CILi128EEES8_NS7_ILi64EEEEEENS_6half_tEfNS_4arch4Sm80ELb1ELb0ELb1ELb0ELb0ELb0ELb0ELb0ELi2ELi4ELi4ELi4ELb0EEENS1_24CollectiveEpilogueBwdGQAISA_fSD_Li256ELb0ELb0EEENS1_25SingleTileBwdLPTSchedulerILb0ELi128ELb0EEEEEEEEEvNT_6ParamsE$_ZN4cute5tupleIJNS0_IJNS0_IJNS_1CILi8EEENS1_ILi1EEEEEENS1_ILi2EEENS0_IJS5_S5_EEEEEENS0_IJNS0_IJS3_NS1_ILi0EEEEEENS1_ILi4096EEENS0_IJiiEEEEEEEEC2ERKS7_RKSC_) ;  /* 0xffffc27000007944 */ /* 0x022fea0003c3ffff */
[----:B-1----:R1:W5:Y:S01]  /*c260*/  LDL.64 R2, [R1+0x758] ;  /* 0x0007580001027983 */ /* 0x0023620000100a00 */
[----:B------:R-:W-:Y:S02]  /*c270*/  SHF.L.U32 R4, R6, 0xd, RZ ;  /* 0x0000000d06047819 */ /* 0x000fe400000006ff */
[----:B------:R-:W-:-:S03]  /*c280*/  MOV R6, 0xc2b0 ;  /* 0x0000c2b000067802 */ /* 0x000fc60000000f00 */
[----:B------:R1:W-:Y:S04]  /*c290*/  STL [R1+0x770], R4 ;  /* 0x0007700401007387 */ /* 0x0003e80000100800 */
[----:B-1---5:R-:W-:Y:S05]  /*c2a0*/  CALL.REL.NOINC `($_ZN7cutlass13device_kernelIN5flash19enable_sm80_to_sm89INS1_16FlashAttnBwdSm80INS1_25CollectiveMainloopBwdSm80ILi2ELi2EN4cute5tupleIJNS5_1CILi128EEES8_NS7_ILi64EEEEEENS_6half_tEfNS_4arch4Sm80ELb1ELb0ELb1ELb0ELb0ELb0ELb0ELb0ELi2ELi4ELi4ELi4ELb0EEENS1_24CollectiveEpilogueBwdGQAISA_fSD_Li256ELb0ELb0EEENS1_25SingleTileBwdLPTSchedulerILb0ELi128ELb0EEEEEEEEEvNT_6ParamsE$_ZN4cute3eso3ESOILb0ELb0EJNS_6LayoutINS_5tupleIJNS3_IJNS_1CILi8EEENS4_ILi1EEEEEENS4_ILi2EEENS3_IJS8_S8_EEEEEENS3_IJNS3_IJS6_NS4_ILi0EEEEEENS4_ILi4096EEENS3_IJiiEEEEEEEEiEEC2ERKSG_RKi) ;  /* 0xffff9c0000007944 */ /* 0x022fea0003c3ffff */
[----:B------:R-:W-:Y:S01]  /*c2b0*/  ULDC.64 UR4, c[0x0][0x118] ;  /* 0x0000460000047ab9 */ /* 0x000fe20000000a00 */
[----:B-1----:R-:W2:Y:S04]  /*c2c0*/  LDL R2, [R1+0x760] ;  /* 0x0007600001027983 */ /* 0x002ea80000100800 */
[----:B------:R-:W2:Y:S04]  /*c2d0*/  LD.E.64 R12, [R12.64+0x8] ;  /* 0x000008040c0c7980 */ /* 0x000ea8000c101b00 */
[----:B------:R1:W5:Y:S01]  /*c2e0*/  LDL.64 R4, [R1+0x758] ;  /* 0x0007580001047983 */ /* 0x0003620000100a00 */
[----:B------:R-:W-:-:S02]  /*c2f0*/  MOV R38, R60 ;  /* 0x0000003c00267202 */ /* 0x000fc40000000f00 */
[----:B------:R-:W-:Y:S01]  /*c300*/  MOV R46, 0xc330 ;  /* 0x0000c330002e7802 */ /* 0x000fe20000000f00 */
[----:B--2---:R-:W-:-:S04]  /*c310*/  IMAD.WIDE R2, R2, 0x2, R12 ;  /* 0x0000000202027825 */ /* 0x004fc800078e020c */
[----:B-1---5:R-:W-:Y:S05]  /*c320*/  CALL.REL.NOINC `($_ZN7cutlass13device_kernelIN5flash19enable_sm80_to_sm89INS1_16FlashAttnBwdSm80INS1_25CollectiveMainloopBwdSm80ILi2ELi2EN4cute5tupleIJNS5_1CILi128EEES8_NS7_ILi64EEEEEENS_6half_tEfNS_4arch4Sm80ELb1ELb0ELb1ELb0ELb0ELb0ELb0ELb0ELi2ELi4ELi4ELi4ELb0EEENS1_24CollectiveEpilogueBwdGQAISA_fSD_Li256ELb0ELb0EEENS1_25SingleTileBwdLPTSchedulerILb0ELi128ELb0EEEEEEEEEvNT_6ParamsE$_ZN4cute8smem_ptrIPN7cutlass6half_tEECI1NS_12iter_adaptorIS3_S4_EEES3_) ;  /* 0xffffc49000007944 */ /* 0x022fea0003c3ffff */
[----:B-1----:R-:W2:Y:S01]  /*c330*/  LDL.64 R2, [R1+0x758] ;  /* 0x0007580001027983 */ /* 0x002ea20000100a00 */
[----:B------:R-:W-:-:S03]  /*c340*/  MOV R6, 0xc370 ;  /* 0x0000c37000067802 */ /* 0x000fc60000000f00 */
[----:B--2---:R1:W-:Y:S04]  /*c350*/  STL.64 [R1+0x770], R2 ;  /* 0x0007700201007387 */ /* 0x0043e80000100a00 */
[----:B-1----:R-:W-:Y:S05]  /*c360*/  CALL.REL.NOINC `($_ZN7cutlass13device_kernelIN5flash19enable_sm80_to_sm89INS1_16FlashAttnBwdSm80INS1_25CollectiveMainloopBwdSm80ILi2ELi2EN4cute5tupleIJNS5_1CILi128EEES8_NS7_ILi64EEEEEENS_6half_tEfNS_4arch4Sm80ELb1ELb0ELb1ELb0ELb0ELb0ELb0ELb0ELi2ELi4ELi4ELi4ELb0EEENS1_24CollectiveEpilogueBwdGQAISA_fSD_Li256ELb0ELb0EEENS1_25SingleTileBwdLPTSchedulerILb0ELi128ELb0EEEEEEEEEvNT_6ParamsE$_ZN4cute3eso3ESOILb0ELb0EJNS_6LayoutINS_5tupleIJNS3_IJNS_1CILi8EEENS4_ILi1EEEEEENS4_ILi2EEENS3_IJS8_S8_EEEEEENS3_IJNS3_IJS6_NS4_ILi0EEEEEENS4_ILi4096EEENS3_IJiiEEEEEEEENS_10ViewEngineINS_8smem_ptrIPN7cutlass6half_tEEEEEEEC2ERKSG_RKSN_) ;  /* 0xffff9ad000007944 */ /* 0x002fea0003c3ffff */
[----:B------:R2:W5:Y:S04]  /*c370*/  LDL.64 R30, [R1+0x760] ;  /* 0x00076000011e7983 */ /* 0x0005680000100a00 */
[----:B------:R2:W5:Y:S04]  /*c380*/  LDL.64 R28, [R61+0x30] ;  /* 0x000030003d1c7983 */ /* 0x0005680000100a00 */
[----:B------:R2:W5:Y:S01]  /*c390*/  LDL.64 R20, [R1+0x758] ;  /* 0x0007580001147983 */ /* 0x0005620000100a00 */
[----:B------:R-:W-:Y:S01]  /*c3a0*/  IMAD.MOV.U32 R6, RZ, RZ, R10 ;  /* 0x000000ffff067224 */ /* 0x000fe200078e000a */
[----:B-1----:R-:W-:-:S02]  /*c3b0*/  MOV R3, R11 ;  /* 0x0000000b00037202 */ /* 0x002fc40000000f00 */
[----:B------:R-:W-:Y:S02]  /*c3c0*/  MOV R4, 0xc3e0 ;  /* 0x0000c3e000047802 */ /* 0x000fe40000000f00 */
[----:B--2--5:R-:W-:Y:S05]  /*c3d0*/  CALL.REL.NOINC `($_ZN7cutlass13device_kernelIN5flash19enable_sm80_to_sm89INS1_16FlashAttnBwdSm80INS1_25CollectiveMainloopBwdSm80ILi2ELi2EN4cute5tupleIJNS5_1CILi128EEES8_NS7_ILi64EEEEEENS_6half_tEfNS_4arch4Sm80ELb1ELb0ELb1ELb0ELb0ELb0ELb0ELb0ELi2ELi4ELi4ELi4ELb0EEENS1_24CollectiveEpilogueBwdGQAISA_fSD_Li256ELb0ELb0EEENS1_25SingleTileBwdLPTSchedulerILb0ELi128ELb0EEEEEEEEEvNT_6ParamsE$_ZN4cute3eso3ESOILb1ELb0EJNS_6LayoutINS_5tupleIJNS3_IJNS_1CILi8EEENS4_ILi1EEEEEENS4_ILi2EEENS4_ILi4EEEEEENS3_IJNS3_IJS6_NS4_ILi0EEEEEES5_NS4_ILi16EEEEEEEENS_10ViewEngineIPN7cutlass6half_tEEEEEC2ERKSF_RKSK_) ;  /* 0xffffbaa000007944 */ /* 0x024fea0003c3ffff */
[----:B------:R2:W5:Y:S01]  /*c3e0*/  LDL.64 R26, [R1+0x758] ;  /* 0x00075800011a7983 */ /* 0x0005620000100a00 */
[----:B-1----:R-:W-:Y:S01]  /*c3f0*/  IMAD.MOV.U32 R6, RZ, RZ, R8 ;  /* 0x000000ffff067224 */ /* 0x002fe200078e0008 */
[----:B------:R-:W-:Y:S02]  /*c400*/  MOV R3, R9 ;  /* 0x0000000900037202 */ /* 0x000fe40000000f00 */
[----:B------:R-:W-:Y:S02]  /*c410*/  MOV R4, 0xc430 ;  /* 0x0000c43000047802 */ /* 0x000fe40000000f00 */
[----:B--2--5:R-:W-:Y:S05]  /*c420*/  CALL.REL.NOINC `($_ZN7cutlass13device_kernelIN5flash19enable_sm80_to_sm89INS1_16FlashAttnBwdSm80INS1_25CollectiveMainloopBwdSm80ILi2ELi2EN4cute5tupleIJNS5_1CILi128EEES8_NS7_ILi64EEEEEENS_6half_tEfNS_4arch4Sm80ELb1ELb0ELb1ELb0ELb0ELb0ELb0ELb0ELi2ELi4ELi4ELi4ELb0EEENS1_24CollectiveEpilogueBwdGQAISA_fSD_Li256ELb0ELb0EEENS1_25SingleTileBwdLPTSchedulerILb0ELi128ELb0EEEEEEEEEvNT_6ParamsE$_ZN4cute3eso3ESOILb1ELb0EJNS_6LayoutINS_5tupleIJNS3_IJNS_1CILi8EEENS4_ILi1EEEEEENS4_ILi4EEES8_EEENS3_IJNS3_IJS6_NS4_ILi0EEEEEES5_NS4_ILi32EEEEEEEENS_10ViewEngineIPN7cutlass6half_tEEEEEC2ERKSE_RKSJ_) ;  /* 0xffffbc1000007944 */ /* 0x024fea0003c3ffff */
[----:B------:R2:W5:Y:S01]  /*c430*/  LDL.64 R24, [R1+0x758] ;  /* 0x0007580001187983 */ /* 0x0005620000100a00 */
[----:B------:R-:W-:Y:S01]  /*c440*/  IMAD.MOV.U32 R38, RZ, RZ, R60 ;  /* 0x000000ffff267224 */ /* 0x000fe200078e003c */
[----:B-1----:R-:W-:Y:S01]  /*c450*/  MOV R2, R30 ;  /* 0x0000001e00027202 */ /* 0x002fe20000000f00 */
[----:B------:R-:W-:Y:S01]  /*c460*/  IMAD.MOV.U32 R3, RZ, RZ, R31 ;  /* 0x000000ffff037224 */ /* 0x000fe200078e001f */
[----:B------:R-:W-:Y:S02]  /*c470*/  MOV R46, 0xc490 ;  /* 0x0000c490002e7802 */ /* 0x000fe40000000f00 */
[----:B--2--5:R-:W-:Y:S05]  /*c480*/  CALL.REL.NOINC `($_ZN7cutlass13device_kernelIN5flash19enable_sm80_to_sm89INS1_16FlashAttnBwdSm80INS1_25CollectiveMainloopBwdSm80ILi2ELi2EN4cute5tupleIJNS5_1CILi128EEES8_NS7_ILi64EEEEEENS_6half_tEfNS_4arch4Sm80ELb1ELb0ELb1ELb0ELb0ELb0ELb0ELb0ELi2ELi4ELi4ELi4ELb0EEENS1_24CollectiveEpilogueBwdGQAISA_fSD_Li256ELb0ELb0EEENS1_25SingleTileBwdLPTSchedulerILb0ELi128ELb0EEEEEEEEEvNT_6ParamsE$_ZN4cute8smem_ptrIPN7cutlass6half_tEECI1NS_12iter_adaptorIS3_S4_EEES3_) ;  /* 0xffffc33000007944 */ /* 0x024fea0003c3ffff */
[----:B-1----:R1:W5:Y:S01]  /*c490*/  LDL.64 R2, [R1+0x758] ;  /* 0x0007580001027983 */ /* 0x0023620000100a00 */
[----:B------:R-:W-:Y:S02]  /*c4a0*/  MOV R82, R60 ;  /* 0x0000003c00527202 */ /* 0x000fe40000000f00 */
[----:B------:R-:W-:-:S02]  /*c4b0*/  MOV R38, 0xc4d0 ;  /* 0x0000c4d000267802 */ /* 0x000fc40000000f00 */
[----:B-1---5:R-:W-:Y:S05]  /*c4c0*/  CALL.REL.NOINC `($_ZN7cutlass13device_kernelIN5flash19enable_sm80_to_sm89INS1_16FlashAttnBwdSm80INS1_25CollectiveMainloopBwdSm80ILi2ELi2EN4cute5tupleIJNS5_1CILi128EEES8_NS7_ILi64EEEEEENS_6half_tEfNS_4arch4Sm80ELb1ELb0ELb1ELb0ELb0ELb0ELb0ELb0ELi2ELi4ELi4ELi4ELb0EEENS1_24CollectiveEpilogueBwdGQAISA_fSD_Li256ELb0ELb0EEENS1_25SingleTileBwdLPTSchedulerILb0ELi128ELb0EEEEEEEEEvNT_6ParamsE$_ZN4cute3eso3ESOILb1ELb0EJNS_6LayoutINS_5tupleIJNS3_IJNS_1CILi8EEENS4_ILi1EEEEEENS4_ILi2EEEEEENS3_IJNS3_IJS6_NS4_ILi0EEEEEENS4_ILi4096EEEEEEEENS_10ViewEngineINS_8smem_ptrIPN7cutlass6half_tEEEEEEEC2ERKSE_RKSL_) ;  /* 0xffffb76000007944 */ /* 0x022fea0003c3ffff */
[----:B-1----:R1:W5:Y:S01]  /*c4d0*/  LDL.64 R36, [R1+0x758] ;  /* 0x0007580001247983 */ /* 0x0023620000100a00 */
[----:B------:R-:W-:Y:S01]  /*c4e0*/  IMAD.MOV.U32 R82, RZ, RZ, R60 ;  /* 0x000000ffff527224 */ /* 0x000fe200078e003c */
[----:B------:R-:W-:Y:S01]  /*c4f0*/  MOV R38, R26 ;  /* 0x0000001a00267202 */ /* 0x000fe20000000f00 */
[----:B------:R-:W-:Y:S01]  /*c500*/  IMAD.MOV.U32 R39, RZ, RZ, R27 ;  /* 0x000000ffff277224 */ /* 0x000fe200078e001b */
[----:B------:R-:W-:-:S02]  /*c510*/  MOV R48, 0xc530 ;  /* 0x0000c53000307802 */ /* 0x000fc40000000f00 */
[----:B-1---5:R-:W-:Y:S05]  /*c520*/  CALL.REL.NOINC `($_ZN7cutlass13device_kernelIN5flash19enable_sm80_to_sm89INS1_16FlashAttnBwdSm80INS1_25CollectiveMainloopBwdSm80ILi2ELi2EN4cute5tupleIJNS5_1CILi128EEES8_NS7_ILi64EEEEEENS_6half_tEfNS_4arch4Sm80ELb1ELb0ELb1ELb0ELb0ELb0ELb0ELb0ELi2ELi4ELi4ELi4ELb0EEENS1_24CollectiveEpilogueBwdGQAISA_fSD_Li256ELb0ELb0EEENS1_25SingleTileBwdLPTSchedulerILb0ELi128ELb0EEEEEEEEEvNT_6ParamsE$_ZN4cute3eso3ESOILb1ELb0EJNS_6LayoutINS_5tupleIJNS3_IJNS_1CILi8EEENS4_ILi1EEEEEENS4_ILi2EEEEEENS3_IJNS3_IJS6_NS4_ILi0EEEEEES5_EEEEENS_10ViewEngineIPN7cutlass6half_tEEEEEC2ERKSD_RKSI_) ;  /* 0xffffb89000007944 */ /* 0x022fea0003c3ffff */
[----:B------:R2:W5:Y:S01]  /*c530*/  LDL.64 R2, [R1+0x758] ;  /* 0x0007580001027983 */ /* 0x0005620000100a00 */
[----:B------:R-:W-:-:S02]  /*c540*/  MOV R82, R60 ;  /* 0x0000003c00527202 */ /* 0x000fc40000000f00 */
[----:B-1----:R-:W-:Y:S02]  /*c550*/  MOV R46, 0xc570 ;  /* 0x0000c570002e7802 */ /* 0x002fe40000000f00 */
[----:B--2--5:R-:W-:Y:S05]  /*c560*/  CALL.REL.NOINC `($_ZN7cutlass13device_kernelIN5flash19enable_sm80_to_sm89INS1_16FlashAttnBwdSm80INS1_25CollectiveMainloopBwdSm80ILi2ELi2EN4cute5tupleIJNS5_1CILi128EEES8_NS7_ILi64EEEEEENS_6half_tEfNS_4arch4Sm80ELb1ELb0ELb1ELb0ELb0ELb0ELb0ELb0ELi2ELi4ELi4ELi4ELb0EEENS1_24CollectiveEpilogueBwdGQAISA_fSD_Li256ELb0ELb0EEENS1_25SingleTileBwdLPTSchedulerILb0ELi128ELb0EEEEEEEEEvNT_6ParamsE$_ZN4cute3eso3ESOILb1ELb0EJNS_6LayoutINS_5tupleIJNS3_IJNS_1CILi8EEENS4_ILi1EEEEEENS3_IJNS4_ILi2EEEEEEEEENS3_IJNS3_IJS6_NS4_ILi0EEEEEENS3_IJNS4_ILi4096EEEEEEEEEEENS_10ViewEngineINS_8smem_ptrIPN7cutlass6half_tEEEEEEEC2ERKSG_RKSN_) ;  /* 0xffffb4c000007944 */ /* 0x024fea0003c3ffff */
[----:B-1----:R1:W5:Y:S01]  /*c570*/  LDL.64 R36, [R1+0x758] ;  /* 0x0007580001247983 */ /* 0x0023620000100a00 */
[----:B------:R-:W-:Y:S02]  /*c580*/  MOV R82, R60 ;  /* 0x0000003c00527202 */ /* 0x000fe40000000f00 */
[----:B------:R-:W-:Y:S02]  /*c590*/  MOV R46, 0xc5b0 ;  /* 0x0000c5b0002e7802 */ /* 0x000fe40000000f00 */
[----:B-1---5:R-:W-:Y:S05]  /*c5a0*/  CALL.REL.NOINC `($_ZN7cutlass13device_kernelIN5flash19enable_sm80_to_sm89INS1_16FlashAttnBwdSm80INS1_25CollectiveMainloopBwdSm80ILi2ELi2EN4cute5tupleIJNS5_1CILi128EEES8_NS7_ILi64EEEEEENS_6half_tEfNS_4arch4Sm80ELb1ELb0ELb1ELb0ELb0ELb0ELb0ELb0ELi2ELi4ELi4ELi4ELb0EEENS1_24CollectiveEpilogueBwdGQAISA_fSD_Li256ELb0ELb0EEENS1_25SingleTileBwdLPTSchedulerILb0ELi128ELb0EEEEEEEEEvNT_6ParamsE$_ZN4cute3eso3ESOILb1ELb0EJNS_6LayoutINS_5tupleIJNS3_IJNS_1CILi8EEENS4_ILi1EEEEEENS3_IJNS4_ILi2EEEEEEEEENS3_IJNS3_IJS6_NS4_ILi0EEEEEENS3_IJS5_EEEEEEEENS_10ViewEngineIPN7cutlass6half_tEEEEEC2ERKSF_RKSK_) ;  /* 0xffffb58000007944 */ /* 0x022fea0003c3ffff */
[----:B-1----:R1:W5:Y:S01]  /*c5b0*/  LDL.64 R2, [R1+0x758] ;  /* 0x0007580001027983 */ /* 0x0023620000100a00 */
[----:B------:R-:W-:Y:S02]  /*c5c0*/  MOV R82, R60 ;  /* 0x0000003c00527202 */ /* 0x000fe40000000f00 */
[----:B------:R-:W-:Y:S02]  /*c5d0*/  MOV R46, 0xc5f0 ;  /* 0x0000c5f0002e7802 */ /* 0x000fe40000000f00 */
[----:B-1---5:R-:W-:Y:S05]  /*c5e0*/  CALL.REL.NOINC `($_ZN7cutlass13device_kernelIN5flash19enable_sm80_to_sm89INS1_16FlashAttnBwdSm80INS1_25CollectiveMainloopBwdSm80ILi2ELi2EN4cute5tupleIJNS5_1CILi128EEES8_NS7_ILi64EEEEEENS_6half_tEfNS_4arch4Sm80ELb1ELb0ELb1ELb0ELb0ELb0ELb0ELb0ELi2ELi4ELi4ELi4ELb0EEENS1_24CollectiveEpilogueBwdGQAISA_fSD_Li256ELb0ELb0EEENS1_25SingleTileBwdLPTSchedulerILb0ELi128ELb0EEEEEEEEEvNT_6ParamsE$_ZN4cute3eso3ESOILb1ELb0EJNS_6LayoutINS_5tupleIJNS3_IJNS3_IJNS_1CILi8EEENS4_ILi1EEEEEES6_EEENS3_IJNS3_IJS6_S6_EEENS4_ILi2EEEEEEEEENS3_IJNS3_IJNS3_IJS6_NS4_ILi0EEEEEESD_EEENS3_IJNS3_IJSD_SD_EEES5_EEEEEEEENS_10ViewEngineIPN7cutlass6half_tEEEEEC2ERKSJ_RKSO_) ;  /* 0xffffab7000007944 */ /* 0x022fea0003c3ffff */
[----:B-1----:R1:W5:Y:S01]  /*c5f0*/  LDL.64 R38, [R1+0x758] ;  /* 0x0007580001267983 */ /* 0x0023620000100a00 */
[----:B------:R-:W-:Y:S02]  /*c600*/  MOV R82, R60 ;  /* 0x0000003c00527202 */ /* 0x000fe40000000f00 */
[----:B------:R-:W-:Y:S02]  /*c610*/  MOV R46, 0xc630 ;  /* 0x0000c630002e7802 */ /* 0x000fe40000000f00 */
[----:B-1---5:R-:W-:Y:S05]  /*c620*/  CALL.REL.NOINC `($_ZN7cutlass13device_kernelIN5flash19enable_sm80_to_sm89INS1_16FlashAttnBwdSm80INS1_25CollectiveMainloopBwdSm80ILi2ELi2EN4cute5tupleIJNS5_1CILi128EEES8_NS7_ILi64EEEEEENS_6half_tEfNS_4arch4Sm80ELb1ELb0ELb1ELb0ELb0ELb0ELb0ELb0ELi2ELi4ELi4ELi4ELb0EEENS1_24CollectiveEpilogueBwdGQAISA_fSD_Li256ELb0ELb0EEENS1_25SingleTileBwdLPTSchedulerILb0ELi128ELb0EEEEEEEEEvNT_6ParamsE$_ZN4cute3eso3ESOILb1ELb0EJNS_6LayoutINS_5tupleIJNS3_IJNS3_IJNS_1CILi8EEENS4_ILi1EEEEEES6_EEENS3_IJNS3_IJS6_S6_EEENS4_ILi2EEEEEEEEENS3_IJNS3_IJNS3_IJS6_NS4_ILi0EEEEEESD_EEENS3_IJNS3_IJSD_SD_EEENS4_ILi4096EEEEEEEEEEENS_10ViewEngineINS_8smem_ptrIPN7cutlass6half_tEEEEEEEC2ERKSK_RKSR_) ;  /* 0xffffaa5000007944 */ /* 0x022fea0003c3ffff */
[----:B-1----:R1:W5:Y:S01]  /*c630*/  LDL.64 R2, [R1+0x758] ;  /* 0x0007580001027983 */ /* 0x0023620000100a00 */
[----:B------:R-:W-:-:S02]  /*c640*/  MOV R82, R60 ;  /* 0x0000003c00527202 */ /* 0x000fc40000000f00 */
[----:B------:R-:W-:Y:S02]  /*c650*/  MOV R48, 0xc670 ;  /* 0x0000c67000307802 */ /* 0x000fe40000000f00 */
[----:B-1---5:R-:W-:Y:S05]  /*c660*/  CALL.REL.NOINC `($_ZN7cutlass13device_kernelIN5flash19enable_sm80_to_sm89INS1_16FlashAttnBwdSm80INS1_25CollectiveMainloopBwdSm80ILi2ELi2EN4cute5tupleIJNS5_1CILi128EEES8_NS7_ILi64EEEEEENS_6half_tEfNS_4arch4Sm80ELb1ELb0ELb1ELb0ELb0ELb0ELb0ELb0ELi2ELi4ELi4ELi4ELb0EEENS1_24CollectiveEpilogueBwdGQAISA_fSD_Li256ELb0ELb0EEENS1_25SingleTileBwdLPTSchedulerILb0ELi128ELb0EEEEEEEEEvNT_6ParamsE$_ZN4cute3eso3ESOILb1ELb0EJNS_6LayoutINS_5tupleIJNS3_IJNS_1CILi8EEENS4_ILi1EEEEEENS4_ILi2EEEEEENS3_IJNS3_IJS6_NS4_ILi0EEEEEES5_EEEEENS_10ViewEngineIPN7cutlass6half_tEEEEEC2ERKSD_RKSI_) ;  /* 0xffffb75000007944 */ /* 0x022fea0003c3ffff */
[----:B------:R2:W5:Y:S01]  /*c670*/  LDL.64 R12, [R1+0x758] ;  /* 0x00075800010c7983 */ /* 0x0005620000100a00 */
[----:B-1----:R-:W-:Y:S02]  /*c680*/  MOV R38, R60 ;  /* 0x0000003c00267202 */ /* 0x002fe40000000f00 */
[----:B------:R-:W-:Y:S02]  /*c690*/  MOV R46, 0xc6b0 ;  /* 0x0000c6b0002e7802 */ /* 0x000fe40000000f00 */
[----:B--2--5:R-:W-:Y:S05]  /*c6a0*/  CALL.REL.NOINC `($_ZN7cutlass13device_kernelIN5flash19enable_sm80_to_sm89INS1_16FlashAttnBwdSm80INS1_25CollectiveMainloopBwdSm80ILi2ELi2EN4cute5tupleIJNS5_1CILi128EEES8_NS7_ILi64EEEEEENS_6half_tEfNS_4arch4Sm80ELb1ELb0ELb1ELb0ELb0ELb0ELb0ELb0ELi2ELi4ELi4ELi4ELb0EEENS1_24CollectiveEpilogueBwdGQAISA_fSD_Li256ELb0ELb0EEENS1_25SingleTileBwdLPTSchedulerILb0ELi128ELb0EEEEEEEEEvNT_6ParamsE$_ZN4cute8smem_ptrIPN7cutlass6half_tEECI1NS_12iter_adaptorIS3_S4_EEES3_) ;  /* 0xffffc11000007944 */ /* 0x024fea0003c3ffff */
[----:B-1----:R1:W5:Y:S01]  /*c6b0*/  LDL.64 R2, [R1+0x758] ;  /* 0x0007580001027983 */ /* 0x0023620000100a00 */
[----:B------:R-:W-:Y:S02]  /*c6c0*/  MOV R82, R60 ;  /* 0x0000003c00527202 */ /* 0x000fe40000000f00 */
[----:B------:R-:W-:Y:S02]  /*c6d0*/  MOV R38, 0xc6f0 ;  /* 0x0000c6f000267802 */ /* 0x000fe40000000f00 */
[----:B-1---5:R-:W-:Y:S05]  /*c6e0*/  CALL.REL.NOINC `($_ZN7cutlass13device_kernelIN5flash19enable_sm80_to_sm89INS1_16FlashAttnBwdSm80INS1_25CollectiveMainloopBwdSm80ILi2ELi2EN4cute5tupleIJNS5_1CILi128EEES8_NS7_ILi64EEEEEENS_6half_tEfNS_4arch4Sm80ELb1ELb0ELb1ELb0ELb0ELb0ELb0ELb0ELi2ELi4ELi4ELi4ELb0EEENS1_24CollectiveEpilogueBwdGQAISA_fSD_Li256ELb0ELb0EEENS1_25SingleTileBwdLPTSchedulerILb0ELi128ELb0EEEEEEEEEvNT_6ParamsE$_ZN4cute3eso3ESOILb1ELb0EJNS_6LayoutINS_5tupleIJNS3_IJNS_1CILi8EEENS4_ILi1EEEEEENS4_ILi2EEEEEENS3_IJNS3_IJS6_NS4_ILi0EEEEEENS4_ILi4096EEEEEEEENS_10ViewEngineINS_8smem_ptrIPN7cutlass6half_tEEEEEEEC2ERKSE_RKSL_) ;  /* 0xffffb54000007944 */ /* 0x022fea0003c3ffff */
[----:B------:R2:W5:Y:S01]  /*c6f0*/  LDL.64 R14, [R1+0x758] ;  /* 0x00075800010e7983 */ /* 0x0005620000100a00 */
[----:B------:R-:W-:Y:S01]  /*c700*/  IMAD.MOV.U32 R82, RZ, RZ, R60 ;  /* 0x000000ffff527224 */ /* 0x000fe200078e003c */
[----:B------:R-:W-:Y:S02]  /*c710*/  MOV R47, RZ ;  /* 0x000000ff002f7202 */ /* 0x000fe40000000f00 */
[----:B------:R-:W-:-:S02]  /*c720*/  MOV R46, 0xc740 ;  /* 0x0000c740002e7802 */ /* 0x000fc40000000f00 */
[----:B-12--5:R-:W-:Y:S05]  /*c730*/  CALL.REL.NOINC `($_ZN7cutlass13device_kernelIN5flash19enable_sm80_to_sm89INS1_16FlashAttnBwdSm80INS1_25CollectiveMainloopBwdSm80ILi2ELi2EN4cute5tupleIJNS5_1CILi128EEES8_NS7_ILi64EEEEEENS_6half_tEfNS_4arch4Sm80ELb1ELb0ELb1ELb0ELb0ELb0ELb0ELb0ELi2ELi4ELi4ELi4ELb0EEENS1_24CollectiveEpilogueBwdGQAISA_fSD_Li256ELb0ELb0EEENS1_25SingleTileBwdLPTSchedulerILb0ELi128ELb0EEEEEEEEEvNT_6ParamsE$_ZN4cute3eso3ESOILb1ELb0EJNS_10UnderscoreEiEEC2ERKS2_RKi) ;  /* 0xffff9f7000007944 */ /* 0x026fea0003c3ffff */
[----:B------:R-:W2:Y:S01]  /*c740*/  LDL R37, [R1+0x758] ;  /* 0x0007580001257983 */ /* 0x000ea20000100800 */
[----:B------:R-:W-:Y:S01]  /*c750*/  IMAD.MOV.U32 R82, RZ, RZ, R60 ;  /* 0x000000ffff527224 */ /* 0x000fe200078e003c */
[----:B------:R-:W-:-:S02]  /*c760*/  MOV R38, 0xc790 ;  /* 0x0000c79000267802 */ /* 0x000fc40000000f00 */
[----:B--2---:R-:W-:Y:S02]  /*c770*/  SHF.L.U32 R37, R37, 0xc, RZ ;  /* 0x0000000c25257819 */ /* 0x004fe400000006ff */
[----:B-1----:R-:W-:Y:S05]  /*c780*/  CALL.REL.NOINC `($_ZN7cutlass13device_kernelIN5flash19enable_sm80_to_sm89INS1_16FlashAttnBwdSm80INS1_25CollectiveMainloopBwdSm80ILi2ELi2EN4cute5tupleIJNS5_1CILi128EEES8_NS7_ILi64EEEEEENS_6half_tEfNS_4arch4Sm80ELb1ELb0ELb1ELb0ELb0ELb0ELb0ELb0ELi2ELi4ELi4ELi4ELb0EEENS1_24CollectiveEpilogueBwdGQAISA_fSD_Li256ELb0ELb0EEENS1_25SingleTileBwdLPTSchedulerILb0ELi128ELb0EEEEEEEEEvNT_6ParamsE$_ZN4cute3eso3ESOILb1ELb0EJNS_6LayoutINS_5tupleIJNS3_IJNS_1CILi8EEENS4_ILi1EEEEEEEEENS3_IJNS3_IJS6_NS4_ILi0EEEEEEEEEEEiEEC2ERKSC_RKi) ;  /* 0xffffb26000007944 */ /* 0x002fea0003c3ffff */
[----:B------:R-:W2:Y:S01]  /*c790*/  LDL R3, [R1+0x758] ;  /* 0x0007580001037983 */ /* 0x000ea20000100800 */
[----:B------:R-:W-:Y:S02]  /*c7a0*/  MOV R38, R60 ;  /* 0x0000003c00267202 */ /* 0x000fe40000000f00 */
[----:B------:R-:W-:Y:S01]  /*c7b0*/  MOV R46, 0xc7e0 ;  /* 0x0000c7e0002e7802 */ /* 0x000fe20000000f00 */
[----:B--2---:R-:W-:-:S04]  /*c7c0*/  IMAD.WIDE R2, R3, 0x2, R14 ;  /* 0x0000000203027825 */ /* 0x004fc800078e020e */
[----:B-1----:R-:W-:Y:S05]  /*c7d0*/  CALL.REL.NOINC `($_ZN7cutlass13device_kernelIN5flash19enable_sm80_to_sm89INS1_16FlashAttnBwdSm80INS1_25CollectiveMainloopBwdSm80ILi2ELi2EN4cute5tupleIJNS5_1CILi128EEES8_NS7_ILi64EEEEEENS_6half_tEfNS_4arch4Sm80ELb1ELb0ELb1ELb0ELb0ELb0ELb0ELb0ELi2ELi4ELi4ELi4ELb0EEENS1_24CollectiveEpilogueBwdGQAISA_fSD_Li256ELb0ELb0EEENS1_25SingleTileBwdLPTSchedulerILb0ELi128ELb0EEEEEEEEEvNT_6ParamsE$_ZN4cute8smem_ptrIPN7cutlass6half_tEECI1NS_12iter_adaptorIS3_S4_EEES3_) ;  /* 0xffffbfe000007944 */ /* 0x002fea0003c3ffff */
[----:B-1----:R1:W5:Y:S01]  /*c7e0*/  LDL.64 R2, [R1+0x758] ;  /* 0x0007580001027983 */ /* 0x0023620000100a00 */
[----:B------:R-:W-:Y:S02]  /*c7f0*/  MOV R82, R60 ;  /* 0x0000003c00527202 */ /* 0x000fe40000000f00 */
[----:B------:R-:W-:Y:S02]  /*c800*/  MOV R38, 0xc820 ;  /* 0x0000c82000267802 */ /* 0x000fe40000000f00 */
[----:B-1---5:R-:W-:Y:S05]  /*c810*/  CALL.REL.NOINC `($_ZN7cutlass13device_kernelIN5flash19enable_sm80_to_sm89INS1_16FlashAttnBwdSm80INS1_25CollectiveMainloopBwdSm80ILi2ELi2EN4cute5tupleIJNS5_1CILi128EEES8_NS7_ILi64EEEEEENS_6half_tEfNS_4arch4Sm80ELb1ELb0ELb1ELb0ELb0ELb0ELb0ELb0ELi2ELi4ELi4ELi4ELb0EEENS1_24CollectiveEpilogueBwdGQAISA_fSD_Li256ELb0ELb0EEENS1_25SingleTileBwdLPTSchedulerILb0ELi128ELb0EEEEEEEEEvNT_6ParamsE$_ZN4cute3eso3ESOILb1ELb0EJNS_6LayoutINS_5tupleIJNS3_IJNS_1CILi8EEENS4_ILi1EEEEEEEEENS3_IJNS3_IJS6_NS4_ILi0EEEEEEEEEEENS_10ViewEngineINS_8smem_ptrIPN7cutlass6half_tEEEEEEEC2ERKSC_RKSJ_) ;  /* 0xffffb14000007944 */ /* 0x022fea0003c3ffff */
[----:B-1----:R1:W5:Y:S01]  /*c820*/  LDL.64 R2, [R1+0x758] ;  /* 0x0007580001027983 */ /* 0x0023620000100a00 */
[----:B------:R-:W-:Y:S01]  /*c830*/  IMAD.MOV.U32 R82, RZ, RZ, R60 ;  /* 0x000000ffff527224 */ /* 0x000fe200078e003c */
[----:B------:R-:W-:Y:S02]  /*c840*/  MOV R47, RZ ;  /* 0x000000ff002f7202 */ /* 0x000fe40000000f00 */
[----:B------:R-:W-:-:S02]  /*c850*/  MOV R46, 0xc870 ;  /* 0x0000c870002e7802 */ /* 0x000fc40000000f00 */
[----:B-1---5:R-:W-:Y:S05]  /*c860*/  CALL.REL.NOINC `($_ZN7cutlass13device_kernelIN5flash19enable_sm80_to_sm89INS1_16FlashAttnBwdSm80INS1_25CollectiveMainloopBwdSm80ILi2ELi2EN4cute5tupleIJNS5_1CILi128EEES8_NS7_ILi64EEEEEENS_6half_tEfNS_4arch4Sm80ELb1ELb0ELb1ELb0ELb0ELb0ELb0ELb0ELi2ELi4ELi4ELi4ELb0EEENS1_24CollectiveEpilogueBwdGQAISA_fSD_Li256ELb0ELb0EEENS1_25SingleTileBwdLPTSchedulerILb0ELi128ELb0EEEEEEEEEvNT_6ParamsE$_ZN4cute3eso3ESOILb1ELb0EJNS_10UnderscoreEiEEC2ERKS2_RKi) ;  /* 0xffff9e4000007944 */ /* 0x022fea0003c3ffff */
        /* <DEDUP_REMOVED lines=8> */
[----:B-12---:R-:W-:-:S05]  /*c8f0*/  IMAD.WIDE R36, R5, 0x2, R12 ;  /* 0x0000000205247825 */ /* 0x006fca00078e020c */
[----:B------:R-:W-:Y:S02]  /*c900*/  MOV R46, R36 ;  /* 0x00000024002e7202 */ /* 0x000fe40000000f00 */
[----:B------:R-:W-:Y:S05]  /*c910*/  CALL.REL.NOINC `($_ZN7cutlass13device_kernelIN5flash19enable_sm80_to_sm89INS1_16FlashAttnBwdSm80INS1_25CollectiveMainloopBwdSm80ILi2ELi2EN4cute5tupleIJNS5_1CILi128EEES8_NS7_ILi64EEEEEENS_6half_tEfNS_4arch4Sm80ELb1ELb0ELb1ELb0ELb0ELb0ELb0ELb0ELi2ELi4ELi4ELi4ELb0EEENS1_24CollectiveEpilogueBwdGQAISA_fSD_Li256ELb0ELb0EEENS1_25SingleTileBwdLPTSchedulerILb0ELi128ELb0EEEEEEEEEvNT_6ParamsE$_ZN4cute3eso3ESOILb1ELb0EJNS_6LayoutINS_5tupleIJNS3_IJNS_1CILi8EEENS4_ILi1EEEEEEEEENS3_IJNS3_IJS6_NS4_ILi0EEEEEEEEEEENS_10ViewEngineIPN7cutlass6half_tEEEEEC2ERKSC_RKSH_) ;  /* 0xffffb08000007944 */ /* 0x000fea0003c3ffff */
[----:B-1----:R1:W5:Y:S01]  /*c920*/  LDL.64 R36, [R1+0x758] ;  /* 0x0007580001247983 */ /* 0x0023620000100a00 */
[----:B------:R-:W-:Y:S02]  /*c930*/  MOV R38, R60 ;  /* 0x0000003c00267202 */ /* 0x000fe40000000f00 */
[----:B------:R-:W-:Y:S02]  /*c940*/  MOV R46, 0xc960 ;  /* 0x0000c960002e7802 */ /* 0x000fe40000000f00 */
[----:B-1---5:R-:W-:Y:S05]  /*c950*/  CALL.REL.NOINC `($_ZN7cutlass13device_kernelIN5flash19enable_sm80_to_sm89INS1_16FlashAttnBwdSm80INS1_25CollectiveMainloopBwdSm80ILi2ELi2EN4cute5tupleIJNS5_1CILi128EEES8_NS7_ILi64EEEEEENS_6half_tEfNS_4arch4Sm80ELb1ELb0ELb1ELb0ELb0ELb0ELb0ELb0ELi2ELi4ELi4ELi4ELb0EEENS1_24CollectiveEpilogueBwdGQAISA_fSD_Li256ELb0ELb0EEENS1_25SingleTileBwdLPTSchedulerILb0ELi128ELb0EEEEEEEEEvNT_6ParamsE$_ZN4cute8smem_ptrIPN7cutlass6half_tEECI1NS_12iter_adaptorIS3_S4_EEES3_) ;  /* 0xffffbe6000007944 */ /* 0x022fea0003c3ffff */
[----:B-1----:R1:W5:Y:S01]  /*c960*/  LDL.64 R2, [R1+0x758] ;  /* 0x0007580001027983 */ /* 0x0023620000100a00 */
[----:B------:R-:W-:Y:S02]  /*c970*/  MOV R82, R60 ;  /* 0x0000003c00527202 */ /* 0x000fe40000000f00 */
[----:B------:R-:W-:Y:S02]  /*c980*/  MOV R46, 0xc9a0 ;  /* 0x0000c9a0002e7802 */ /* 0x000fe40000000f00 */
[----:B-1---5:R-:W-:Y:S05]  /*c990*/  CALL.REL.NOINC `($_ZN7cutlass13device_kernelIN5flash19enable_sm80_to_sm89INS1_16FlashAttnBwdSm80INS1_25CollectiveMainloopBwdSm80ILi2ELi2EN4cute5tupleIJNS5_1CILi128EEES8_NS7_ILi64EEEEEENS_6half_tEfNS_4arch4Sm80ELb1ELb0ELb1ELb0ELb0ELb0ELb0ELb0ELi2ELi4ELi4ELi4ELb0EEENS1_24CollectiveEpilogueBwdGQAISA_fSD_Li256ELb0ELb0EEENS1_25SingleTileBwdLPTSchedulerILb0ELi128ELb0EEEEEEEEEvNT_6ParamsE$_ZN4cute8smem_ptrIPN7cutlass9uint128_tEECI1NS_12iter_adaptorIS3_S4_EEES3_) ;  /* 0xffffbe6000007944 */ /* 0x022fea0003c3ffff */
[----:B-1----:R1:W5:Y:S01]  /*c9a0*/  LDL.64 R2, [R1+0x758] ;  /* 0x0007580001027983 */ /* 0x0023620000100a00 */
[----:B------:R-:W-:Y:S02]  /*c9b0*/  MOV R82, R60 ;  /* 0x0000003c00527202 */ /* 0x000fe40000000f00 */
[----:B------:R-:W-:Y:S02]  /*c9c0*/  MOV R46, 0xc9e0 ;  /* 0x0000c9e0002e7802 */ /* 0x000fe40000000f00 */
[----:B-1---5:R-:W-:Y:S05]  /*c9d0*/  CALL.REL.NOINC `($_ZN7cutlass13device_kernelIN5flash19enable_sm80_to_sm89INS1_16FlashAttnBwdSm80INS1_25CollectiveMainloopBwdSm80ILi2ELi2EN4cute5tupleIJNS5_1CILi128EEES8_NS7_ILi64EEEEEENS_6half_tEfNS_4arch4Sm80ELb1ELb0ELb1ELb0ELb0ELb0ELb0ELb0ELi2ELi4ELi4ELi4ELb0EEENS1_24CollectiveEpilogueBwdGQAISA_fSD_Li256ELb0ELb0EEENS1_25SingleTileBwdLPTSchedulerILb0ELi128ELb0EEEEEEEEEvNT_6ParamsE$_ZN4cute3eso3ESOILb1ELb0EJNS_6LayoutINS_5tupleIJNS3_IJNS_1CILi1EEES5_EEEEEENS3_IJNS3_IJS5_NS4_ILi0EEEEEEEEEEENS_10ViewEngineINS_8smem_ptrIPN7cutlass9uint128_tEEEEEEEC2ERKSB_RKSI_) ;  /* 0xffffaa3000007944 */ /* 0x022fea0003c3ffff */
[----:B------:R2:W5:Y:S01]  /*c9e0*/  LDL R4, [R1+0x758] ;  /* 0x0007580001047983 */ /* 0x0005620000100800 */
[----:B------:R-:W-:-:S02]  /*c9f0*/  MOV R82, R60 ;  /* 0x0000003c00527202 */ /* 0x000fc40000000f00 */
[----:B-1----:R-:W-:Y:S02]  /*ca00*/  MOV R38, 0xca20 ;  /* 0x0000ca2000267802 */ /* 0x002fe40000000f00 */
[----:B--2--5:R-:W-:Y:S05]  /*ca10*/  CALL.REL.NOINC `($_ZN7cutlass13device_kernelIN5flash19enable_sm80_to_sm89INS1_16FlashAttnBwdSm80INS1_25CollectiveMainloopBwdSm80ILi2ELi2EN4cute5tupleIJNS5_1CILi128EEES8_NS7_ILi64EEEEEENS_6half_tEfNS_4arch4Sm80ELb1ELb0ELb1ELb0ELb0ELb0ELb0ELb0ELi2ELi4ELi4ELi4ELb0EEENS1_24CollectiveEpilogueBwdGQAISA_fSD_Li256ELb0ELb0EEENS1_25SingleTileBwdLPTSchedulerILb0ELi128ELb0EEEEEEEEEvNT_6ParamsE$_ZN4cute3eso3ESOILb1ELb0EJNS_6LayoutINS_5tupleIJNS3_IJNS_1CILi4EEENS4_ILi1EEEEEEEEENS3_IJNS3_IJS6_NS4_ILi0EEEEEEEEEEENS_10ViewEngineIPjEEEEC2ERKSC_RKSF_) ;  /* 0xffffaf0000007944 */ /* 0x024fea0003c3ffff */
        /* <DEDUP_REMOVED lines=11> */
[----:B-1----:R-:W-:Y:S05]  /*cad0*/  CALL.REL.NOINC `($_ZN7cutlass13device_kernelIN5flash19enable_sm80_to_sm89INS1_16FlashAttnBwdSm80INS1_25CollectiveMainloopBwdSm80ILi2ELi2EN4cute5tupleIJNS5_1CILi128EEES8_NS7_ILi64EEEEEENS_6half_tEfNS_4arch4Sm80ELb1ELb0ELb1ELb0ELb0ELb0ELb0ELb0ELi2ELi4ELi4ELi4ELb0EEENS1_24CollectiveEpilogueBwdGQAISA_fSD_Li256ELb0ELb0EEENS1_25SingleTileBwdLPTSchedulerILb0ELi128ELb0EEEEEEEEEvNT_6ParamsE$_ZN4cute3eso3ESOILb1ELb0EJNS_10UnderscoreEiEEC2ERKS2_RKi) ;  /* 0xffff9bd000007944 */ /* 0x002fea0003c3ffff */
        /* <DEDUP_REMOVED lines=16> */
[----:B------:R-:W-:Y:S02]  /*cbe0*/  MOV R47, 0x1 ;  /* 0x00000001002f7802 */ /* 0x000fe40000000f00 */
        /* <DEDUP_REMOVED lines=40> */
[----:B--2--5:R-:W-:Y:S05]  /*ce70*/  CALL.REL.NOINC `($_ZN7cutlass13device_kernelIN5flash19enable_sm80_to_sm89INS1_16FlashAttnBwdSm80INS1_25CollectiveMainloopBwdSm80ILi2ELi2EN4cute5tupleIJNS5_1CILi128EEES8_NS7_ILi64EEEEEENS_6half_tEfNS_4arch4Sm80ELb1ELb0ELb1ELb0ELb0ELb0ELb0ELb0ELi2ELi4ELi4ELi4ELb0EEENS1_24CollectiveEpilogueBwdGQAISA_fSD_Li256ELb0ELb0EEENS1_25SingleTileBwdLPTSchedulerILb0ELi128ELb0EEEEEEEEEvNT_6ParamsE$_ZN4cute8smem_ptrIPN7cutlass6half_tEECI1NS_12iter_adaptorIS3_S4_EEES3_) ;  /* 0xffffb94000007944 */ /* 0x024fea0003c3ffff */
[----:B-1----:R1:W5:Y:S01]  /*ce80*/  LDL.64 R2, [R1+0x758] ;  /* 0x0007580001027983 */ /* 0x0023620000100a00 */
[----:B------:R-:W-:-:S03]  /*ce90*/  MOV R16, 0xceb0 ;  /* 0x0000ceb000107802 */ /* 0x000fc60000000f00 */
[----:B-1---5:R-:W-:Y:S05]  /*cea0*/  CALL.REL.NOINC `($_ZN7cutlass13device_kernelIN5flash19enable_sm80_to_sm89INS1_16FlashAttnBwdSm80INS1_25CollectiveMainloopBwdSm80ILi2ELi2EN4cute5tupleIJNS5_1CILi128EEES8_NS7_ILi64EEEEEENS_6half_tEfNS_4arch4Sm80ELb1ELb0ELb1ELb0ELb0ELb0ELb0ELb0ELi2ELi4ELi4ELi4ELb0EEENS1_24CollectiveEpilogueBwdGQAISA_fSD_Li256ELb0ELb0EEENS1_25SingleTileBwdLPTSchedulerILb0ELi128ELb0EEEEEEEEEvNT_6ParamsE$_ZN4cute3eso3ESOILb1ELb0EJNS_6LayoutINS_5tupleIJNS3_IJNS_1CILi8EEENS4_ILi1EEEEEENS4_ILi4EEEEEENS3_IJNS3_IJS6_NS4_ILi0EEEEEENS4_ILi2048EEEEEEEENS_10ViewEngineINS_8smem_ptrIPN7cutlass6half_tEEEEEEEC2ERKSE_RKSL_) ;  /* 0xffffb07000007944 */ /* 0x022fea0003c3ffff */
[----:B-1----:R1:W5:Y:S01]  /*ceb0*/  LDL.64 R2, [R1+0x758] ;  /* 0x0007580001027983 */ /* 0x0023620000100a00 */
[----:B------:R-:W-:Y:S01]  /*cec0*/  IMAD.MOV.U32 R12, RZ, RZ, R24 ;  /* 0x000000ffff0c7224 */ /* 0x000fe200078e0018 */
[----:B------:R-:W-:-:S02]  /*ced0*/  MOV R15, R25 ;  /* 0x00000019000f7202 */ /* 0x000fc40000000f00 */
[----:B------:R-:W-:Y:S02]  /*cee0*/  MOV R14, 0xcf00 ;  /* 0x0000cf00000e7802 */ /* 0x000fe40000000f00 */
[----:B-1---5:R-:W-:Y:S05]  /*cef0*/  CALL.REL.NOINC `($_ZN7cutlass13device_kernelIN5flash19enable_sm80_to_sm89INS1_16FlashAttnBwdSm80INS1_25CollectiveMainloopBwdSm80ILi2ELi2EN4cute5tupleIJNS5_1CILi128EEES8_NS7_ILi64EEEEEENS_6half_tEfNS_4arch4Sm80ELb1ELb0ELb1ELb0ELb0ELb0ELb0ELb0ELi2ELi4ELi4ELi4ELb0EEENS1_24CollectiveEpilogueBwdGQAISA_fSD_Li256ELb0ELb0EEENS1_25SingleTileBwdLPTSchedulerILb0ELi128ELb0EEEEEEEEEvNT_6ParamsE$_ZN4cute3eso3ESOILb1ELb0EJNS_6LayoutINS_5tupleIJNS3_IJNS_1CILi8EEENS4_ILi1EEEEEENS4_ILi4EEEEEENS3_IJNS3_IJS6_NS4_ILi0EEEEEES5_EEEEENS_10ViewEngineIPN7cutlass6half_tEEEEEC2ERKSD_RKSI_) ;  /* 0xffffb0a000007944 */ /* 0x022fea0003c3ffff */
[----:B------:R2:W5:Y:S01]  /*cf00*/  LDL.64 R6, [R1+0x758] ;  /* 0x0007580001067983 */ /* 0x0005620000100a00 */
[----:B------:R-:W-:Y:S01]  /*cf10*/  IMAD.MOV.U32 R12, RZ, RZ, R2 ;  /* 0x000000ffff0c7224 */ /* 0x000fe200078e0002 */
[----:B------:R-:W-:Y:S02]  /*cf20*/  MOV R15, R3 ;  /* 0x00000003000f7202 */ /* 0x000fe40000000f00 */
[----:B------:R-:W-:Y:S02]  /*cf30*/  MOV R14, 0xcf50 ;  /* 0x0000cf50000e7802 */ /* 0x000fe40000000f00 */
[----:B-12--5:R-:W-:Y:S05]  /*cf40*/  CALL.REL.NOINC `($_ZN7cutlass13device_kernelIN5flash19enable_sm80_to_sm89INS1_16FlashAttnBwdSm80INS1_25CollectiveMainloopBwdSm80ILi2ELi2EN4cute5tupleIJNS5_1CILi128EEES8_NS7_ILi64EEEEEENS_6half_tEfNS_4arch4Sm80ELb1ELb0ELb1ELb0ELb0ELb0ELb0ELb0ELi2ELi4ELi4ELi4ELb0EEENS1_24CollectiveEpilogueBwdGQAISA_fSD_Li256ELb0ELb0EEENS1_25SingleTileBwdLPTSchedulerILb0ELi128ELb0EEEEEEEEEvNT_6ParamsE$_ZN4cute3eso3ESOILb1ELb0EJNS_6LayoutINS_5tupleIJNS3_IJNS_1CILi8EEENS4_ILi1EEEEEENS3_IJNS4_ILi4EEEEEEEEENS3_IJNS3_IJS6_NS4_ILi0EEEEEENS3_IJNS4_ILi2048EEEEEEEEEEENS_10ViewEngineINS_8smem_ptrIPN7cutlass6half_tEEEEEEEC2ERKSG_RKSN_) ;  /* 0xffffac2000007944 */ /* 0x026fea0003c3ffff */
[----:B------:R2:W5:Y:S01]  /*cf50*/  LDL.64 R4, [R1+0x758] ;  /* 0x0007580001047983 */ /* 0x0005620000100a00 */
[----:B------:R-:W-:Y:S01]  /*cf60*/  IMAD.MOV.U32 R2, RZ, RZ, R6 ;  /* 0x000000ffff027224 */ /* 0x000fe200078e0006 */
[----:B-1----:R-:W-:Y:S02]  /*cf70*/  MOV R13, R7 ;  /* 0x00000007000d7202 */ /* 0x002fe40000000f00 */
[----:B------:R-:W-:Y:S02]  /*cf80*/  MOV R12, 0xcfa0 ;  /* 0x0000cfa0000c7802 */ /* 0x000fe40000000f00 */
[----:B--2--5:R-:W-:Y:S05]  /*cf90*/  CALL.REL.NOINC `($_ZN7cutlass13device_kernelIN5flash19enable_sm80_to_sm89INS1_16FlashAttnBwdSm80INS1_25CollectiveMainloopBwdSm80ILi2ELi2EN4cute5tupleIJNS5_1CILi128EEES8_NS7_ILi64EEEEEENS_6half_tEfNS_4arch4Sm80ELb1ELb0ELb1ELb0ELb0ELb0ELb0ELb0ELi2ELi4ELi4ELi4ELb0EEENS1_24CollectiveEpilogueBwdGQAISA_fSD_Li256ELb0ELb0EEENS1_25SingleTileBwdLPTSchedulerILb0ELi128ELb0EEEEEEEEEvNT_6ParamsE$_ZN4cute3eso3ESOILb1ELb0EJNS_6LayoutINS_5tupleIJNS3_IJNS_1CILi8EEENS4_ILi1EEEEEENS3_IJNS4_ILi4EEEEEEEEENS3_IJNS3_IJS6_NS4_ILi0EEEEEENS3_IJS5_EEEEEEEENS_10ViewEngineIPN7cutlass6half_tEEEEEC2ERKSF_RKSK_) ;  /* 0xffffac3000007944 */ /* 0x024fea0003c3ffff */
[----:B-1----:R1:W5:Y:S01]  /*cfa0*/  LDL.64 R2, [R1+0x758] ;  /* 0x0007580001027983 */ /* 0x0023620000100a00 */
[----:B------:R-:W-:-:S03]  /*cfb0*/  MOV R14, 0xcfd0 ;  /* 0x0000cfd0000e7802 */ /* 0x000fc60000000f00 */
[----:B-1---5:R-:W-:Y:S05]  /*cfc0*/  CALL.REL.NOINC `($_ZN7cutlass13device_kernelIN5flash19enable_sm80_to_sm89INS1_16FlashAttnBwdSm80INS1_25CollectiveMainloopBwdSm80ILi2ELi2EN4cute5tupleIJNS5_1CILi128EEES8_NS7_ILi64EEEEEENS_6half_tEfNS_4arch4Sm80ELb1ELb0ELb1ELb0ELb0ELb0ELb0ELb0ELi2ELi4ELi4ELi4ELb0EEENS1_24CollectiveEpilogueBwdGQAISA_fSD_Li256ELb0ELb0EEENS1_25SingleTileBwdLPTSchedulerILb0ELi128ELb0EEEEEEEEEvNT_6ParamsE$_ZN4cute3eso3ESOILb1ELb0EJNS_6LayoutINS_5tupleIJNS3_IJNS3_IJNS_1CILi8EEENS4_ILi1EEEEEES6_EEENS3_IJNS3_IJS6_S6_EEENS4_ILi4EEEEEEEEENS3_IJNS3_IJNS3_IJS6_NS4_ILi0EEEEEESD_EEENS3_IJNS3_IJSD_SD_EEES5_EEEEEEEENS_10ViewEngineIPN7cutlass6half_tEEEEEC2ERKSJ_RKSO_) ;  /* 0xffffa23000007944 */ /* 0x022fea0003c3ffff */
[----:B-1----:R1:W5:Y:S01]  /*cfd0*/  LDL.64 R12, [R1+0x758] ;  /* 0x00075800010c7983 */ /* 0x0023620000100a00 */
[----:B------:R-:W-:Y:S01]  /*cfe0*/  IMAD.MOV.U32 R2, RZ, RZ, R4 ;  /* 0x000000ffff027224 */ /* 0x000fe200078e0004 */
[----:B------:R-:W-:-:S02]  /*cff0*/  MOV R15, R5 ;  /* 0x00000005000f7202 */ /* 0x000fc40000000f00 */
[----:B------:R-:W-:Y:S02]  /*d000*/  MOV R14, 0xd020 ;  /* 0x0000d020000e7802 */ /* 0x000fe40000000f00 */
[----:B-1---5:R-:W-:Y:S05]  /*d010*/  CALL.REL.NOINC `($_ZN7cutlass13device_kernelIN5flash19enable_sm80_to_sm89INS1_16FlashAttnBwdSm80INS1_25CollectiveMainloopBwdSm80ILi2ELi2EN4cute5tupleIJNS5_1CILi128EEES8_NS7_ILi64EEEEEENS_6half_tEfNS_4arch4Sm80ELb1ELb0ELb1ELb0ELb0ELb0ELb0ELb0ELi2ELi4ELi4ELi4ELb0EEENS1_24CollectiveEpilogueBwdGQAISA_fSD_Li256ELb0ELb0EEENS1_25SingleTileBwdLPTSchedulerILb0ELi128ELb0EEEEEEEEEvNT_6ParamsE$_ZN4cute3eso3ESOILb1ELb0EJNS_6LayoutINS_5tupleIJNS3_IJNS3_IJNS_1CILi8EEENS4_ILi1EEEEEES6_EEENS3_IJNS3_IJS6_S6_EEENS4_ILi4EEEEEEEEENS3_IJNS3_IJNS3_IJS6_NS4_ILi0EEEEEESD_EEENS3_IJNS3_IJSD_SD_EEENS4_ILi2048EEEEEEEEEEENS_10ViewEngineINS_8smem_ptrIPN7cutlass6half_tEEEEEEEC2ERKSK_RKSR_) ;  /* 0xffffa18000007944 */ /* 0x022fea0003c3ffff */
[----:B-1----:R1:W5:Y:S01]  /*d020*/  LDL.64 R2, [R1+0x758] ;  /* 0x0007580001027983 */ /* 0x0023620000100a00 */
[----:B------:R-:W-:Y:S02]  /*d030*/  MOV R15, R13 ;  /* 0x0000000d000f7202 */ /* 0x000fe40000000f00 */
[----:B------:R-:W-:Y:S02]  /*d040*/  MOV R14, 0xd060 ;  /* 0x0000d060000e7802 */ /* 0x000fe40000000f00 */
[----:B-1---5:R-:W-:Y:S05]  /*d050*/  CALL.REL.NOINC `($_ZN7cutlass13device_kernelIN5flash19enable_sm80_to_sm89INS1_16FlashAttnBwdSm80INS1_25CollectiveMainloopBwdSm80ILi2ELi2EN4cute5tupleIJNS5_1CILi128EEES8_NS7_ILi64EEEEEENS_6half_tEfNS_4arch4Sm80ELb1ELb0ELb1ELb0ELb0ELb0ELb0ELb0ELi2ELi4ELi4ELi4ELb0EEENS1_24CollectiveEpilogueBwdGQAISA_fSD_Li256ELb0ELb0EEENS1_25SingleTileBwdLPTSchedulerILb0ELi128ELb0EEEEEEEEEvNT_6ParamsE$_ZN4cute3eso3ESOILb1ELb0EJNS_6LayoutINS_5tupleIJNS3_IJNS_1CILi8EEENS4_ILi1EEEEEENS4_ILi4EEEEEENS3_IJNS3_IJS6_NS4_ILi0EEEEEES5_EEEEENS_10ViewEngineIPN7cutlass6half_tEEEEEC2ERKSD_RKSI_) ;  /* 0xffffaf4000007944 */ /* 0x022fea0003c3ffff */
[----:B-1----:R1:W5:Y:S01]  /*d060*/  LDL.64 R12, [R1+0x758] ;  /* 0x00075800010c7983 */ /* 0x0023620000100a00 */
[----:B------:R-:W-:Y:S02]  /*d070*/  MOV R38, R60 ;  /* 0x0000003c00267202 */ /* 0x000fe40000000f00 */
[----:B------:R-:W-:Y:S02]  /*d080*/  MOV R46, 0xd0a0 ;  /* 0x0000d0a0002e7802 */ /* 0x000fe40000000f00 */
[----:B-1---5:R-:W-:Y:S05]  /*d090*/  CALL.REL.NOINC `($_ZN7cutlass13device_kernelIN5flash19enable_sm80_to_sm89INS1_16FlashAttnBwdSm80INS1_25CollectiveMainloopBwdSm80ILi2ELi2EN4cute5tupleIJNS5_1CILi128EEES8_NS7_ILi64EEEEEENS_6half_tEfNS_4arch4Sm80ELb1ELb0ELb1ELb0ELb0ELb0ELb0ELb0ELi2ELi4ELi4ELi4ELb0EEENS1_24CollectiveEpilogueBwdGQAISA_fSD_Li256ELb0ELb0EEENS1_25SingleTileBwdLPTSchedulerILb0ELi128ELb0EEEEEEEEEvNT_6ParamsE$_ZN4cute8smem_ptrIPN7cutlass6half_tEECI1NS_12iter_adaptorIS3_S4_EEES3_) ;  /* 0xffffb72000007944 */ /* 0x022fea0003c3ffff */
[----:B-1----:R1:W5:Y:S01]  /*d0a0*/  LDL.64 R2, [R1+0x758] ;  /* 0x0007580001027983 */ /* 0x0023620000100a00 */
[----:B------:R-:W-:-:S03]  /*d0b0*/  MOV R16, 0xd0d0 ;  /* 0x0000d0d000107802 */ /* 0x000fc60000000f00 */
[----:B-1---5:R-:W-:Y:S05]  /*d0c0*/  CALL.REL.NOINC `($_ZN7cutlass13device_kernelIN5flash19enable_sm80_to_sm89INS1_16FlashAttnBwdSm80INS1_25CollectiveMainloopBwdSm80ILi2ELi2EN4cute5tupleIJNS5_1CILi128EEES8_NS7_ILi64EEEEEENS_6half_tEfNS_4arch4Sm80ELb1ELb0ELb1ELb0ELb0ELb0ELb0ELb0ELi2ELi4ELi4ELi4ELb0EEENS1_24CollectiveEpilogueBwdGQAISA_fSD_Li256ELb0ELb0EEENS1_25SingleTileBwdLPTSchedulerILb0ELi128ELb0EEEEEEEEEvNT_6ParamsE$_ZN4cute3eso3ESOILb1ELb0EJNS_6LayoutINS_5tupleIJNS3_IJNS_1CILi8EEENS4_ILi1EEEEEENS4_ILi4EEEEEENS3_IJNS3_IJS6_NS4_ILi0EEEEEENS4_ILi2048EEEEEEEENS_10ViewEngineINS_8smem_ptrIPN7cutlass6half_tEEEEEEEC2ERKSE_RKSL_) ;  /* 0xffffae5000007944 */ /* 0x022fea0003c3ffff */
        /* <DEDUP_REMOVED lines=236> */
[----:B-12---:R-:W-:Y:S05]  /*df90*/  CALL.REL.NOINC `($_ZN7cutlass13device_kernelIN5flash19enable_sm80_to_sm89INS1_16FlashAttnBwdSm80INS1_25CollectiveMainloopBwdSm80ILi2ELi2EN4cute5tupleIJNS5_1CILi128EEES8_NS7_ILi64EEEEEENS_6half_tEfNS_4arch4Sm80ELb1ELb0ELb1ELb0ELb0ELb0ELb0ELb0ELi2ELi4ELi4ELi4ELb0EEENS1_24CollectiveEpilogueBwdGQAISA_fSD_Li256ELb0ELb0EEENS1_25SingleTileBwdLPTSchedulerILb0ELi128ELb0EEEEEEEEEvNT_6ParamsE$_ZN4cute3eso3ESOILb1ELb0EJNS_10UnderscoreES2_iEEC2ERKS2_S5_RKi) ;  /* 0xffff86d000007944 */ /* 0x006fea0003c3ffff */
        /* <DEDUP_REMOVED lines=9> */
[----:B------:R-:W-:Y:S05]  /*e030*/  CALL.REL.NOINC `($_ZN7cutlass13device_kernelIN5flash19enable_sm80_to_sm89INS1_16FlashAttnBwdSm80INS1_25CollectiveMainloopBwdSm80ILi2ELi2EN4cute5tupleIJNS5_1CILi128EEES8_NS7_ILi64EEEEEENS_6half_tEfNS_4arch4Sm80ELb1ELb0ELb1ELb0ELb0ELb0ELb0ELb0ELi2ELi4ELi4ELi4ELb0EEENS1_24CollectiveEpilogueBwdGQAISA_fSD_Li256ELb0ELb0EEENS1_25SingleTileBwdLPTSchedulerILb0ELi128ELb0EEEEEEEEEvNT_6ParamsE$_ZN4cute3eso3ESOILb1ELb0EJNS_6LayoutINS_5tupleIJNS3_IJNS_1CILi8EEENS4_ILi1EEEEEENS4_ILi2EEEEEENS3_IJNS3_IJS6_NS4_ILi0EEEEEENS4_ILi4096EEEEEEEEiEEC2ERKSE_RKi) ;  /* 0xffff9c3000007944 */ /* 0x000fea0003c3ffff */
[----:B-1----:R-:W2:Y:S01]  /*e040*/  LDL R3, [R1+0x758] ;  /* 0x0007580001037983 */ /* 0x002ea20000100800 */
[----:B------:R-:W-:Y:S02]  /*e050*/  MOV R38, R60 ;  /* 0x0000003c00267202 */ /* 0x000fe40000000f00 */
[----:B------:R-:W-:Y:S01]  /*e060*/  MOV R46, 0xe090 ;  /* 0x0000e090002e7802 */ /* 0x000fe20000000f00 */
[----:B--2---:R-:W-:-:S04]  /*e070*/  IMAD.WIDE R2, R3, 0x2, R30 ;  /* 0x0000000203027825 */ /* 0x004fc800078e021e */
[----:B------:R-:W-:Y:S05]  /*e080*/  CALL.REL.NOINC `($_ZN7cutlass13device_kernelIN5flash19enable_sm80_to_sm89INS1_16FlashAttnBwdSm80INS1_25CollectiveMainloopBwdSm80ILi2ELi2EN4cute5tupleIJNS5_1CILi128EEES8_NS7_ILi64EEEEEENS_6half_tEfNS_4arch4Sm80ELb1ELb0ELb1ELb0ELb0ELb0ELb0ELb0ELi2ELi4ELi4ELi4ELb0EEENS1_24CollectiveEpilogueBwdGQAISA_fSD_Li256ELb0ELb0EEENS1_25SingleTileBwdLPTSchedulerILb0ELi128ELb0EEEEEEEEEvNT_6ParamsE$_ZN4cute8smem_ptrIPN7cutlass6half_tEECI1NS_12iter_adaptorIS3_S4_EEES3_) ;  /* 0xffffa73000007944 */ /* 0x000fea0003c3ffff */
[----:B-1----:R1:W5:Y:S01]  /*e090*/  LDL.64 R2, [R1+0x758] ;  /* 0x0007580001027983 */ /* 0x0023620000100a00 */
[----:B------:R-:W-:Y:S02]  /*e0a0*/  MOV R82, R60 ;  /* 0x0000003c00527202 */ /* 0x000fe40000000f00 */
[----:B------:R-:W-:Y:S02]  /*e0b0*/  MOV R38, 0xe0d0 ;  /* 0x0000e0d000267802 */ /* 0x000fe40000000f00 */
[----:B-1---5:R-:W-:Y:S05]  /*e0c0*/  CALL.REL.NOINC `($_ZN7cutlass13device_kernelIN5flash19enable_sm80_to_sm89INS1_16FlashAttnBwdSm80INS1_25CollectiveMainloopBwdSm80ILi2ELi2EN4cute5tupleIJNS5_1CILi128EEES8_NS7_ILi64EEEEEENS_6half_tEfNS_4arch4Sm80ELb1ELb0ELb1ELb0ELb0ELb0ELb0ELb0ELi2ELi4ELi4ELi4ELb0EEENS1_24CollectiveEpilogueBwdGQAISA_fSD_Li256ELb0ELb0EEENS1_25SingleTileBwdLPTSchedulerILb0ELi128ELb0EEEEEEEEEvNT_6ParamsE$_ZN4cute3eso3ESOILb1ELb0EJNS_6LayoutINS_5tupleIJNS3_IJNS_1CILi8EEENS4_ILi1EEEEEENS4_ILi2EEEEEENS3_IJNS3_IJS6_NS4_ILi0EEEEEENS4_ILi4096EEEEEEEENS_10ViewEngineINS_8smem_ptrIPN7cutlass6half_tEEEEEEEC2ERKSE_RKSL_) ;  /* 0xffff9b6000007944 */ /* 0x022fea0003c3ffff */
[----:B-1----:R1:W5:Y:S01]  /*e0d0*/  LDL.64 R36, [R1+0x758] ;  /* 0x0007580001247983 */ /* 0x0023620000100a00 */
[----:B------:R-:W-:Y:S01]  /*e0e0*/  IMAD.MOV.U32 R82, RZ, RZ, R60 ;  /* 0x000000ffff527224 */ /* 0x000fe200078e003c */
[----:B------:R-:W-:Y:S02]  /*e0f0*/  MOV R3, 0x1 ;  /* 0x0000000100037802 */ /* 0x000fe40000000f00 */
[----:B------:R-:W-:-:S02]  /*e100*/  MOV R46, 0xe120 ;  /* 0x0000e120002e7802 */ /* 0x000fc40000000f00 */
[----:B-1---5:R-:W-:Y:S05]  /*e110*/  CALL.REL.NOINC `($_ZN7cutlass13device_kernelIN5flash19enable_sm80_to_sm89INS1_16FlashAttnBwdSm80INS1_25CollectiveMainloopBwdSm80ILi2ELi2EN4cute5tupleIJNS5_1CILi128EEES8_NS7_ILi64EEEEEENS_6half_tEfNS_4arch4Sm80ELb1ELb0ELb1ELb0ELb0ELb0ELb0ELb0ELi2ELi4ELi4ELi4ELb0EEENS1_24CollectiveEpilogueBwdGQAISA_fSD_Li256ELb0ELb0EEENS1_25SingleTileBwdLPTSchedulerILb0ELi128ELb0EEEEEEEEEvNT_6ParamsE$_ZN4cute3eso3ESOILb1ELb0EJNS_10UnderscoreES2_iEEC2ERKS2_S5_RKi) ;  /* 0xffff855000007944 */ /* 0x022fea0003c3ffff */
[----:B-1----:R-:W2:Y:S01]  /*e120*/  LDL R3, [R1+0x758] ;  /* 0x0007580001037983 */ /* 0x002ea20000100800 */
[----:B------:R-:W-:Y:S01]  /*e130*/  IMAD.MOV.U32 R82, RZ, RZ, R60 ;  /* 0x000000ffff527224 */ /* 0x000fe200078e003c */
[----:B------:R-:W-:-:S02]  /*e140*/  MOV R38, 0xe170 ;  /* 0x0000e17000267802 */ /* 0x000fc40000000f00 */
[----:B--2---:R-:W-:Y:S02]  /*e150*/  SHF.L.U32 R3, R3, 0x4, RZ ;  /* 0x0000000403037819 */ /* 0x004fe400000006ff */
[----:B------:R-:W-:Y:S05]  /*e160*/  CALL.REL.NOINC `($_ZN7cutlass13device_kernelIN5flash19enable_sm80_to_sm89INS1_16FlashAttnBwdSm80INS1_25CollectiveMainloopBwdSm80ILi2ELi2EN4cute5tupleIJNS5_1CILi128EEES8_NS7_ILi64EEEEEENS_6half_tEfNS_4arch4Sm80ELb1ELb0ELb1ELb0ELb0ELb0ELb0ELb0ELi2ELi4ELi4ELi4ELb0EEENS1_24CollectiveEpilogueBwdGQAISA_fSD_Li256ELb0ELb0EEENS1_25SingleTileBwdLPTSchedulerILb0ELi128ELb0EEEEEEEEEvNT_6ParamsE$_ZN4cute3eso3ESOILb1ELb0EJNS_6LayoutINS_5tupleIJNS3_IJNS_1CILi8EEENS4_ILi1EEEEEENS4_ILi2EEEEEENS3_IJNS3_IJS6_NS4_ILi0EEEEEES5_EEEEEiEEC2ERKSD_RKi) ;  /* 0xffff9c9000007944 */ /* 0x000fea0003c3ffff */
[----:B-1----:R-:W2:Y:S01]  /*e170*/  LDL R3, [R1+0x758] ;  /* 0x0007580001037983 */ /* 0x002ea20000100800 */
[----:B------:R-:W-:Y:S02]  /*e180*/  MOV R82, R60 ;  /* 0x0000003c00527202 */ /* 0x000fe40000000f00 */
[----:B------:R-:W-:Y:S01]  /*e190*/  MOV R48, 0xe1c0 ;  /* 0x0000e1c000307802 */ /* 0x000fe20000000f00 */
[----:B--2---:R-:W-:-:S04]  /*e1a0*/  IMAD.WIDE R38, R3, 0x2, R26 ;  /* 0x0000000203267825 */ /* 0x004fc800078e021a */
[----:B------:R-:W-:Y:S05]  /*e1b0*/  CALL.REL.NOINC `($_ZN7cutlass13device_kernelIN5flash19enable_sm80_to_sm89INS1_16FlashAttnBwdSm80INS1_25CollectiveMainloopBwdSm80ILi2ELi2EN4cute5tupleIJNS5_1CILi128EEES8_NS7_ILi64EEEEEENS_6half_tEfNS_4arch4Sm80ELb1ELb0ELb1ELb0ELb0ELb0ELb0ELb0ELi2ELi4ELi4ELi4ELb0EEENS1_24CollectiveEpilogueBwdGQAISA_fSD_Li256ELb0ELb0EEENS1_25SingleTileBwdLPTSchedulerILb0ELi128ELb0EEEEEEEEEvNT_6ParamsE$_ZN4cute3eso3ESOILb1ELb0EJNS_6LayoutINS_5tupleIJNS3_IJNS_1CILi8EEENS4_ILi1EEEEEENS4_ILi2EEEEEENS3_IJNS3_IJS6_NS4_ILi0EEEEEES5_EEEEENS_10ViewEngineIPN7cutlass6half_tEEEEEC2ERKSD_RKSI_) ;  /* 0xffff9c0000007944 */ /* 0x000fea0003c3ffff */
[----:B------:R2:W5:Y:S01]  /*e1c0*/  LDL.64 R2, [R1+0x758] ;  /* 0x0007580001027983 */ /* 0x0005620000100a00 */
[----:B------:R-:W-:Y:S02]  /*e1d0*/  MOV R82, R60 ;  /* 0x0000003c00527202 */ /* 0x000fe40000000f00 */
[----:B-1----:R-:W-:Y:S02]  /*e1e0*/  MOV R46, 0xe200 ;  /* 0x0000e200002e7802 */ /* 0x002fe40000000f00 */
[----:B--2--5:R-:W-:Y:S05]  /*e1f0*/  CALL.REL.NOINC `($_ZN7cutlass13device_kernelIN5flash19enable_sm80_to_sm89INS1_16FlashAttnBwdSm80INS1_25CollectiveMainloopBwdSm80ILi2ELi2EN4cute5tupleIJNS5_1CILi128EEES8_NS7_ILi64EEEEEENS_6half_tEfNS_4arch4Sm80ELb1ELb0ELb1ELb0ELb0ELb0ELb0ELb0ELi2ELi4ELi4ELi4ELb0EEENS1_24CollectiveEpilogueBwdGQAISA_fSD_Li256ELb0ELb0EEENS1_25SingleTileBwdLPTSchedulerILb0ELi128ELb0EEEEEEEEEvNT_6ParamsE$_ZN4cute3eso3ESOILb1ELb0EJNS_6LayoutINS_5tupleIJNS3_IJNS_1CILi8EEENS4_ILi1EEEEEENS3_IJNS4_ILi2EEEEEEEEENS3_IJNS3_IJS6_NS4_ILi0EEEEEENS3_IJNS4_ILi4096EEEEEEEEEEENS_10ViewEngineINS_8smem_ptrIPN7cutlass6half_tEEEEEEEC2ERKSG_RKSN_) ;  /* 0xffff983000007944 */ /* 0x024fea0003c3ffff */
[----:B-1----:R1:W5:Y:S01]  /*e200*/  LDL.64 R36, [R1+0x758] ;  /* 0x0007580001247983 */ /* 0x0023620000100a00 */
[----:B------:R-:W-:Y:S02]  /*e210*/  MOV R82, R60 ;  /* 0x0000003c00527202 */ /* 0x000fe40000000f00 */
[----:B------:R-:W-:-:S02]  /*e220*/  MOV R46, 0xe240 ;  /* 0x0000e240002e7802 */ /* 0x000fc40000000f00 */
[----:B-1---5:R-:W-:Y:S05]  /*e230*/  CALL.REL.NOINC `($_ZN7cutlass13device_kernelIN5flash19enable_sm80_to_sm89INS1_16FlashAttnBwdSm80INS1_25CollectiveMainloopBwdSm80ILi2ELi2EN4cute5tupleIJNS5_1CILi128EEES8_NS7_ILi64EEEEEENS_6half_tEfNS_4arch4Sm80ELb1ELb0ELb1ELb0ELb0ELb0ELb0ELb0ELi2ELi4ELi4ELi4ELb0EEENS1_24CollectiveEpilogueBwdGQAISA_fSD_Li256ELb0ELb0EEENS1_25SingleTileBwdLPTSchedulerILb0ELi128ELb0EEEEEEEEEvNT_6ParamsE$_ZN4cute3eso3ESOILb1ELb0EJNS_6LayoutINS_5tupleIJNS3_IJNS_1CILi8EEENS4_ILi1EEEEEENS3_IJNS4_ILi2EEEEEEEEENS3_IJNS3_IJS6_NS4_ILi0EEEEEENS3_IJS5_EEEEEEEENS_10ViewEngineIPN7cutlass6half_tEEEEEC2ERKSF_RKSK_) ;  /* 0xffff98f000007944 */ /* 0x022fea0003c3ffff */
[----:B-1----:R1:W5:Y:S01]  /*e240*/  LDL.64 R2, [R1+0x758] ;  /* 0x0007580001027983 */ /* 0x0023620000100a00 */
[----:B------:R-:W-:-:S02]  /*e250*/  MOV R82, R60 ;  /* 0x0000003c00527202 */ /* 0x000fc40000000f00 */
[----:B------:R-:W-:Y:S02]  /*e260*/  MOV R46, 0xe280 ;  /* 0x0000e280002e7802 */ /* 0x000fe40000000f00 */
[----:B-1---5:R-:W-:Y:S05]  /*e270*/  CALL.REL.NOINC `($_ZN7cutlass13device_kernelIN5flash19enable_sm80_to_sm89INS1_16FlashAttnBwdSm80INS1_25CollectiveMainloopBwdSm80ILi2ELi2EN4cute5tupleIJNS5_1CILi128EEES8_NS7_ILi64EEEEEENS_6half_tEfNS_4arch4Sm80ELb1ELb0ELb1ELb0ELb0ELb0ELb0ELb0ELi2ELi4ELi4ELi4ELb0EEENS1_24CollectiveEpilogueBwdGQAISA_fSD_Li256ELb0ELb0EEENS1_25SingleTileBwdLPTSchedulerILb0ELi128ELb0EEEEEEEEEvNT_6ParamsE$_ZN4cute3eso3ESOILb1ELb0EJNS_6LayoutINS_5tupleIJNS3_IJNS3_IJNS_1CILi8EEENS4_ILi1EEEEEES6_EEENS3_IJNS3_IJS6_S6_EEENS4_ILi2EEEEEEEEENS3_IJNS3_IJNS3_IJS6_NS4_ILi0EEEEEESD_EEENS3_IJNS3_IJSD_SD_EEES5_EEEEEEEENS_10ViewEngineIPN7cutlass6half_tEEEEEC2ERKSJ_RKSO_) ;  /* 0xffff8ee000007944 */ /* 0x022fea0003c3ffff */
[----:B-1----:R1:W5:Y:S01]  /*e280*/  LDL.64 R38, [R1+0x758] ;  /* 0x0007580001267983 */ /* 0x0023620000100a00 */
[----:B------:R-:W-:Y:S02]  /*e290*/  MOV R82, R60 ;  /* 0x0000003c00527202 */ /* 0x000fe40000000f00 */
[----:B------:R-:W-:Y:S02]  /*e2a0*/  MOV R46, 0xe2c0 ;  /* 0x0000e2c0002e7802 */ /* 0x000fe40000000f00 */
[----:B-1---5:R-:W-:Y:S05]  /*e2b0*/  CALL.REL.NOINC `($_ZN7cutlass13device_kernelIN5flash19enable_sm80_to_sm89INS1_16FlashAttnBwdSm80INS1_25CollectiveMainloopBwdSm80ILi2ELi2EN4cute5tupleIJNS5_1CILi128EEES8_NS7_ILi64EEEEEENS_6half_tEfNS_4arch4Sm80ELb1ELb0ELb1ELb0ELb0ELb0ELb0ELb0ELi2ELi4ELi4ELi4ELb0EEENS1_24CollectiveEpilogueBwdGQAISA_fSD_Li256ELb0ELb0EEENS1_25SingleTileBwdLPTSchedulerILb0ELi128ELb0EEEEEEEEEvNT_6ParamsE$_ZN4cute3eso3ESOILb1ELb0EJNS_6LayoutINS_5tupleIJNS3_IJNS3_IJNS_1CILi8EEENS4_ILi1EEEEEES6_EEENS3_IJNS3_IJS6_S6_EEENS4_ILi2EEEEEEEEENS3_IJNS3_IJNS3_IJS6_NS4_ILi0EEEEEESD_EEENS3_IJNS3_IJSD_SD_EEENS4_ILi4096EEEEEEEEEEENS_10ViewEngineINS_8smem_ptrIPN7cutlass6half_tEEEEEEEC2ERKSK_RKSR_) ;  /* 0xffff8dc000007944 */ /* 0x022fea0003c3ffff */
[----:B-1----:R1:W5:Y:S01]  /*e2c0*/  LDL.64 R2, [R1+0x758] ;  /* 0x0007580001027983 */ /* 0x0023620000100a00 */
[----:B------:R-:W-:Y:S02]  /*e2d0*/  MOV R82, R60 ;  /* 0x0000003c00527202 */ /* 0x000fe40000000f00 */
[----:B------:R-:W-:Y:S02]  /*e2e0*/  MOV R48, 0xe300 ;  /* 0x0000e30000307802 */ /* 0x000fe40000000f00 */
[----:B-1---5:R-:W-:Y:S05]  /*e2f0*/  CALL.REL.NOINC `($_ZN7cutlass13device_kernelIN5flash19enable_sm80_to_sm89INS1_16FlashAttnBwdSm80INS1_25CollectiveMainloopBwdSm80ILi2ELi2EN4cute5tupleIJNS5_1CILi128EEES8_NS7_ILi64EEEEEENS_6half_tEfNS_4arch4Sm80ELb1ELb0ELb1ELb0ELb0ELb0ELb0ELb0ELi2ELi4ELi4ELi4ELb0EEENS1_24CollectiveEpilogueBwdGQAISA_fSD_Li256ELb0ELb0EEENS1_25SingleTileBwdLPTSchedulerILb0ELi128ELb0EEEEEEEEEvNT_6ParamsE$_ZN4cute3eso3ESOILb1ELb0EJNS_6LayoutINS_5tupleIJNS3_IJNS_1CILi8EEENS4_ILi1EEEEEENS4_ILi2EEEEEENS3_IJNS3_IJS6_NS4_ILi0EEEEEES5_EEEEENS_10ViewEngineIPN7cutlass6half_tEEEEEC2ERKSD_RKSI_) ;  /* 0xffff9ac000007944 */ /* 0x022fea0003c3ffff */
[----:B------:R2:W5:Y:S01]  /*e300*/  LDL.64 R12, [R1+0x758] ;  /* 0x00075800010c7983 */ /* 0x0005620000100a00 */
[----:B-1----:R-:W-:Y:S02]  /*e310*/  MOV R38, R60 ;  /* 0x0000003c00267202 */ /* 0x002fe40000000f00 */
[----:B------:R-:W-:Y:S02]  /*e320*/  MOV R46, 0xe340 ;  /* 0x0000e340002e7802 */ /* 0x000fe40000000f00 */
[----:B--2--5:R-:W-:Y:S05]  /*e330*/  CALL.REL.NOINC `($_ZN7cutlass13device_kernelIN5flash19enable_sm80_to_sm89INS1_16FlashAttnBwdSm80INS1_25CollectiveMainloopBwdSm80ILi2ELi2EN4cute5tupleIJNS5_1CILi128EEES8_NS7_ILi64EEEEEENS_6half_tEfNS_4arch4Sm80ELb1ELb0ELb1ELb0ELb0ELb0ELb0ELb0ELi2ELi4ELi4ELi4ELb0EEENS1_24CollectiveEpilogueBwdGQAISA_fSD_Li256ELb0ELb0EEENS1_25SingleTileBwdLPTSchedulerILb0ELi128ELb0EEEEEEEEEvNT_6ParamsE$_ZN4cute8smem_ptrIPN7cutlass6half_tEECI1NS_12iter_adaptorIS3_S4_EEES3_) ;  /* 0xffffa48000007944 */ /* 0x024fea0003c3ffff */
[----:B-1----:R1:W5:Y:S01]  /*e340*/  LDL.64 R2, [R1+0x758] ;  /* 0x0007580001027983 */ /* 0x0023620000100a00 */
[----:B------:R-:W-:-:S02]  /*e350*/  MOV R82, R60 ;  /* 0x0000003c00527202 */ /* 0x000fc40000000f00 */
[----:B------:R-:W-:Y:S02]  /*e360*/  MOV R38, 0xe380 ;  /* 0x0000e38000267802 */ /* 0x000fe40000000f00 */
[----:B-1---5:R-:W-:Y:S05]  /*e370*/  CALL.REL.NOINC `($_ZN7cutlass13device_kernelIN5flash19enable_sm80_to_sm89INS1_16FlashAttnBwdSm80INS1_25CollectiveMainloopBwdSm80ILi2ELi2EN4cute5tupleIJNS5_1CILi128EEES8_NS7_ILi64EEEEEENS_6half_tEfNS_4arch4Sm80ELb1ELb0ELb1ELb0ELb0ELb0ELb0ELb0ELi2ELi4ELi4ELi4ELb0EEENS1_24CollectiveEpilogueBwdGQAISA_fSD_Li256ELb0ELb0EEENS1_25SingleTileBwdLPTSchedulerILb0ELi128ELb0EEEEEEEEEvNT_6ParamsE$_ZN4cute3eso3ESOILb1ELb0EJNS_6LayoutINS_5tupleIJNS3_IJNS_1CILi8EEENS4_ILi1EEEEEENS4_ILi2EEEEEENS3_IJNS3_IJS6_NS4_ILi0EEEEEENS4_ILi4096EEEEEEEENS_10ViewEngineINS_8smem_ptrIPN7cutlass6half_tEEEEEEEC2ERKSE_RKSL_) ;  /* 0xffff98b000007944 */ /* 0x022fea0003c3ffff */
[----:B------:R2:W5:Y:S01]  /*e380*/  LDL.64 R14, [R1+0x758] ;  /* 0x00075800010e7983 */ /* 0x0005620000100a00 */
[----:B------:R-:W-:Y:S01]  /*e390*/  IMAD.MOV.U32 R82, RZ, RZ, R60 ;  /* 0x000000ffff527224 */ /* 0x000fe200078e003c */
[----:B------:R-:W-:Y:S02]  /*e3a0*/  MOV R47, RZ ;  /* 0x000000ff002f7202 */ /* 0x000fe40000000f00 */
[----:B------:R-:W-:Y:S02]  /*e3b0*/  MOV R46, 0xe3d0 ;  /* 0x0000e3d0002e7802 */ /* 0x000fe40000000f00 */
[----:B-12--5:R-:W-:Y:S05]  /*e3c0*/  CALL.REL.NOINC `($_ZN7cutlass13device_kernelIN5flash19enable_sm80_to_sm89INS1_16FlashAttnBwdSm80INS1_25CollectiveMainloopBwdSm80ILi2ELi2EN4cute5tupleIJNS5_1CILi128EEES8_NS7_ILi64EEEEEENS_6half_tEfNS_4arch4Sm80ELb1ELb0ELb1ELb0ELb0ELb0ELb0ELb0ELi2ELi4ELi4ELi4ELb0EEENS1_24CollectiveEpilogueBwdGQAISA_fSD_Li256ELb0ELb0EEENS1_25SingleTileBwdLPTSchedulerILb0ELi128ELb0EEEEEEEEEvNT_6ParamsE$_ZN4cute3eso3ESOILb1ELb0EJNS_10UnderscoreEiEEC2ERKS2_RKi) ;  /* 0xffff82e000007944 */ /* 0x026fea0003c3ffff */
[----:B------:R-:W2:Y:S01]  /*e3d0*/  LDL R37, [R1+0x758] ;  /* 0x0007580001257983 */ /* 0x000ea20000100800 */
[----:B------:R-:W-:Y:S01]  /*e3e0*/  IMAD.MOV.U32 R82, RZ, RZ, R60 ;  /* 0x000000ffff527224 */ /* 0x000fe200078e003c */
[----:B------:R-:W-:Y:S02]  /*e3f0*/  MOV R38, 0xe420 ;  /* 0x0000e42000267802 */ /* 0x000fe40000000f00 */
        /* <DEDUP_REMOVED lines=8> */
[----:B------:R-:W-:-:S02]  /*e480*/  MOV R82, R60 ;  /* 0x0000003c00527202 */ /* 0x000fc40000000f00 */
[----:B------:R-:W-:Y:S02]  /*e490*/  MOV R38, 0xe4b0 ;  /* 0x0000e4b000267802 */ /* 0x000fe40000000f00 */
[----:B-1---5:R-:W-:Y:S05]  /*e4a0*/  CALL.REL.NOINC `($_ZN7cutlass13device_kernelIN5flash19enable_sm80_to_sm89INS1_16FlashAttnBwdSm80INS1_25CollectiveMainloopBwdSm80ILi2ELi2EN4cute5tupleIJNS5_1CILi128EEES8_NS7_ILi64EEEEEENS_6half_tEfNS_4arch4Sm80ELb1ELb0ELb1ELb0ELb0ELb0ELb0ELb0ELi2ELi4ELi4ELi4ELb0EEENS1_24CollectiveEpilogueBwdGQAISA_fSD_Li256ELb0ELb0EEENS1_25SingleTileBwdLPTSchedulerILb0ELi128ELb0EEEEEEEEEvNT_6ParamsE$_ZN4cute3eso3ESOILb1ELb0EJNS_6LayoutINS_5tupleIJNS3_IJNS_1CILi8EEENS4_ILi1EEEEEEEEENS3_IJNS3_IJS6_NS4_ILi0EEEEEEEEEEENS_10ViewEngineINS_8smem_ptrIPN7cutlass6half_tEEEEEEEC2ERKSC_RKSJ_) ;  /* 0xffff94b000007944 */ /* 0x022fea0003c3ffff */
[----:B-1----:R1:W5:Y:S01]  /*e4b0*/  LDL.64 R2, [R1+0x758] ;  /* 0x0007580001027983 */ /* 0x0023620000100a00 */
[----:B------:R-:W-:Y:S01]  /*e4c0*/  IMAD.MOV.U32 R82, RZ, RZ, R60 ;  /* 0x000000ffff527224 */ /* 0x000fe200078e003c */
[----:B------:R-:W-:Y:S02]  /*e4d0*/  MOV R47, RZ ;  /* 0x000000ff002f7202 */ /* 0x000fe40000000f00 */
[----:B------:R-:W-:Y:S02]  /*e4e0*/  MOV R46, 0xe500 ;  /* 0x0000e500002e7802 */ /* 0x000fe40000000f00 */
[----:B-1---5:R-:W-:Y:S05]  /*e4f0*/  CALL.REL.NOINC `($_ZN7cutlass13device_kernelIN5flash19enable_sm80_to_sm89INS1_16FlashAttnBwdSm80INS1_25CollectiveMainloopBwdSm80ILi2ELi2EN4cute5tupleIJNS5_1CILi128EEES8_NS7_ILi64EEEEEENS_6half_tEfNS_4arch4Sm80ELb1ELb0ELb1ELb0ELb0ELb0ELb0ELb0ELi2ELi4ELi4ELi4ELb0EEENS1_24CollectiveEpilogueBwdGQAISA_fSD_Li256ELb0ELb0EEENS1_25SingleTileBwdLPTSchedulerILb0ELi128ELb0EEEEEEEEEvNT_6ParamsE$_ZN4cute3eso3ESOILb1ELb0EJNS_10UnderscoreEiEEC2ERKS2_RKi) ;  /* 0xffff81b000007944 */ /* 0x022fea0003c3ffff */
        /* <DEDUP_REMOVED lines=108> */
[----:B------:R-:W-:Y:S05]  /*ebc0*/  CALL.REL.NOINC `($_ZN7cutlass13device_kernelIN5flash19enable_sm80_to_sm89INS1_16FlashAttnBwdSm80INS1_25CollectiveMainloopBwdSm80ILi2ELi2EN4cute5tupleIJNS5_1CILi128EEES8_NS7_ILi64EEEEEENS_6half_tEfNS_4arch4Sm80ELb1ELb0ELb1ELb0ELb0ELb0ELb0ELb0ELi2ELi4ELi4ELi4ELb0EEENS1_24CollectiveEpilogueBwdGQAISA_fSD_Li256ELb0ELb0EEENS1_25SingleTileBwdLPTSchedulerILb0ELi128ELb0EEEEEEEEEvNT_6ParamsE$_ZN4cute3eso3ESOILb1ELb0EJNS_6LayoutINS_5tupleIJNS3_IJNS_1CILi8EEENS4_ILi1EEEEEENS4_ILi4EEEEEENS3_IJNS3_IJS6_NS4_ILi0EEEEEENS4_ILi2048EEEEEEEEiEEC2ERKSE_RKi) ;  /* 0xffff939000007944 */ /* 0x000fea0003c3ffff */
[----:B------:R-:W-:Y:S01]  /*ebd0*/  ULDC.64 UR4, c[0x0][0x118] ;  /* 0x0000460000047ab9 */ /* 0x000fe20000000a00 */
[----:B-1----:R-:W2:Y:S04]  /*ebe0*/  LDL R2, [R1+0x758] ;  /* 0x0007580001027983 */ /* 0x002ea80000100800 */
[----:B------:R-:W2:Y:S01]  /*ebf0*/  LD.E.64 R4, [R28.64+0x8] ;  /* 0x000008041c047980 */ /* 0x000ea2000c101b00 */
[----:B------:R-:W-:Y:S02]  /*ec00*/  MOV R38, R60 ;  /* 0x0000003c00267202 */ /* 0x000fe40000000f00 */
[----:B------:R-:W-:Y:S01]  /*ec10*/  MOV R46, 0xec40 ;  /* 0x0000ec40002e7802 */ /* 0x000fe20000000f00 */
[----:B--2---:R-:W-:-:S04]  /*ec20*/  IMAD.WIDE R2, R2, 0x2, R4 ;  /* 0x0000000202027825 */ /* 0x004fc800078e0204 */
[----:B------:R-:W-:Y:S05]  /*ec30*/  CALL.REL.NOINC `($_ZN7cutlass13device_kernelIN5flash19enable_sm80_to_sm89INS1_16FlashAttnBwdSm80INS1_25CollectiveMainloopBwdSm80ILi2ELi2EN4cute5tupleIJNS5_1CILi128EEES8_NS7_ILi64EEEEEENS_6half_tEfNS_4arch4Sm80ELb1ELb0ELb1ELb0ELb0ELb0ELb0ELb0ELi2ELi4ELi4ELi4ELb0EEENS1_24CollectiveEpilogueBwdGQAISA_fSD_Li256ELb0ELb0EEENS1_25SingleTileBwdLPTSchedulerILb0ELi128ELb0EEEEEEEEEvNT_6ParamsE$_ZN4cute8smem_ptrIPN7cutlass6half_tEECI1NS_12iter_adaptorIS3_S4_EEES3_) ;  /* 0xffff9b8000007944 */ /* 0x000fea0003c3ffff */
[----:B-1----:R1:W5:Y:S01]  /*ec40*/  LDL.64 R2, [R1+0x758] ;  /* 0x0007580001027983 */ /* 0x0023620000100a00 */
[----:B------:R-:W-:-:S03]  /*ec50*/  MOV R16, 0xec70 ;  /* 0x0000ec7000107802 */ /* 0x000fc60000000f00 */
[----:B-1---5:R-:W-:Y:S05]  /*ec60*/  CALL.REL.NOINC `($_ZN7cutlass13device_kernelIN5flash19enable_sm80_to_sm89INS1_16FlashAttnBwdSm80INS1_25CollectiveMainloopBwdSm80ILi2ELi2EN4cute5tupleIJNS5_1CILi128EEES8_NS7_ILi64EEEEEENS_6half_tEfNS_4arch4Sm80ELb1ELb0ELb1ELb0ELb0ELb0ELb0ELb0ELi2ELi4ELi4ELi4ELb0EEENS1_24CollectiveEpilogueBwdGQAISA_fSD_Li256ELb0ELb0EEENS1_25SingleTileBwdLPTSchedulerILb0ELi128ELb0EEEEEEEEEvNT_6ParamsE$_ZN4cute3eso3ESOILb1ELb0EJNS_6LayoutINS_5tupleIJNS3_IJNS_1CILi8EEENS4_ILi1EEEEEENS4_ILi4EEEEEENS3_IJNS3_IJS6_NS4_ILi0EEEEEENS4_ILi2048EEEEEEEENS_10ViewEngineINS_8smem_ptrIPN7cutlass6half_tEEEEEEEC2ERKSE_RKSL_) ;  /* 0xffff92b000007944 */ /* 0x022fea0003c3ffff */
[----:B------:R2:W5:Y:S01]  /*ec70*/  LDL.64 R4, [R1+0x758] ;  /* 0x0007580001047983 */ /* 0x0005620000100a00 */
[----:B------:R-:W-:Y:S01]  /*ec80*/  IMAD.MOV.U32 R82, RZ, RZ, R60 ;  /* 0x000000ffff527224 */ /* 0x000fe200078e003c */
[----:B-1----:R-:W-:-:S02]  /*ec90*/  MOV R3, 0x1 ;  /* 0x0000000100037802 */ /* 0x002fc40000000f00 */
[----:B------:R-:W-:Y:S02]  /*eca0*/  MOV R46, 0xecc0 ;  /* 0x0000ecc0002e7802 */ /* 0x000fe40000000f00 */
[----:B--2--5:R-:W-:Y:S05]  /*ecb0*/  CALL.REL.NOINC `($_ZN7cutlass13device_kernelIN5flash19enable_sm80_to_sm89INS1_16FlashAttnBwdSm80INS1_25CollectiveMainloopBwdSm80ILi2ELi2EN4cute5tupleIJNS5_1CILi128EEES8_NS7_ILi64EEEEEENS_6half_tEfNS_4arch4Sm80ELb1ELb0ELb1ELb0ELb0ELb0ELb0ELb0ELi2ELi4ELi4ELi4ELb0EEENS1_24CollectiveEpilogueBwdGQAISA_fSD_Li256ELb0ELb0EEENS1_25SingleTileBwdLPTSchedulerILb0ELi128ELb0EEEEEEEEEvNT_6ParamsE$_ZN4cute3eso3ESOILb1ELb0EJNS_10UnderscoreES2_iEEC2ERKS2_S5_RKi) ;  /* 0xffff79b000007944 */ /* 0x024fea0003c3ffff */
[----:B-1----:R-:W2:Y:S01]  /*ecc0*/  LDL R3, [R1+0x758] ;  /* 0x0007580001037983 */ /* 0x002ea20000100800 */
[----:B------:R-:W-:Y:S02]  /*ecd0*/  MOV R12, 0xed00 ;  /* 0x0000ed00000c7802 */ /* 0x000fe40000000f00 */
[----:B--2---:R-:W-:Y:S02]  /*ece0*/  SHF.L.U32 R3, R3, 0x5, RZ ;  /* 0x0000000503037819 */ /* 0x004fe400000006ff */
[----:B------:R-:W-:Y:S05]  /*ecf0*/  CALL.REL.NOINC `($_ZN7cutlass13device_kernelIN5flash19enable_sm80_to_sm89INS1_16FlashAttnBwdSm80INS1_25CollectiveMainloopBwdSm80ILi2ELi2EN4cute5tupleIJNS5_1CILi128EEES8_NS7_ILi64EEEEEENS_6half_tEfNS_4arch4Sm80ELb1ELb0ELb1ELb0ELb0ELb0ELb0ELb0ELi2ELi4ELi4ELi4ELb0EEENS1_24CollectiveEpilogueBwdGQAISA_fSD_Li256ELb0ELb0EEENS1_25SingleTileBwdLPTSchedulerILb0ELi128ELb0EEEEEEEEEvNT_6ParamsE$_ZN4cute3eso3ESOILb1ELb0EJNS_6LayoutINS_5tupleIJNS3_IJNS_1CILi8EEENS4_ILi1EEEEEENS4_ILi4EEEEEENS3_IJNS3_IJS6_NS4_ILi0EEEEEES5_EEEEEiEEC2ERKSD_RKi) ;  /* 0xffff930000007944 */ /* 0x000fea0003c3ffff */
[----:B-1----:R-:W2:Y:S01]  /*ed00*/  LDL R3, [R1+0x758] ;  /* 0x0007580001037983 */ /* 0x002ea20000100800 */
[----:B------:R-:W-:Y:S01]  /*ed10*/  MOV R14, 0xed50 ;  /* 0x0000ed50000e7802 */ /* 0x000fe20000000f00 */
[----:B--2---:R-:W-:-:S05]  /*ed20*/  IMAD.WIDE R12, R3, 0x2, R24 ;  /* 0x00000002030c7825 */ /* 0x004fca00078e0218 */
[----:B------:R-:W-:Y:S02]  /*ed30*/  MOV R15, R13 ;  /* 0x0000000d000f7202 */ /* 0x000fe40000000f00 */
[----:B------:R-:W-:Y:S05]  /*ed40*/  CALL.REL.NOINC `($_ZN7cutlass13device_kernelIN5flash19enable_sm80_to_sm89INS1_16FlashAttnBwdSm80INS1_25CollectiveMainloopBwdSm80ILi2ELi2EN4cute5tupleIJNS5_1CILi128EEES8_NS7_ILi64EEEEEENS_6half_tEfNS_4arch4Sm80ELb1ELb0ELb1ELb0ELb0ELb0ELb0ELb0ELi2ELi4ELi4ELi4ELb0EEENS1_24CollectiveEpilogueBwdGQAISA_fSD_Li256ELb0ELb0EEENS1_25SingleTileBwdLPTSchedulerILb0ELi128ELb0EEEEEEEEEvNT_6ParamsE$_ZN4cute3eso3ESOILb1ELb0EJNS_6LayoutINS_5tupleIJNS3_IJNS_1CILi8EEENS4_ILi1EEEEEENS4_ILi4EEEEEENS3_IJNS3_IJS6_NS4_ILi0EEEEEES5_EEEEENS_10ViewEngineIPN7cutlass6half_tEEEEEC2ERKSD_RKSI_) ;  /* 0xffff925000007944 */ /* 0x000fea0003c3ffff */
[----:B------:R2:W5:Y:S01]  /*ed50*/  LDL.64 R2, [R1+0x758] ;  /* 0x0007580001027983 */ /* 0x0005620000100a00 */
[----:B------:R-:W-:Y:S01]  /*ed60*/  IMAD.MOV.U32 R12, RZ, RZ, R4 ;  /* 0x000000ffff0c7224 */ /* 0x000fe200078e0004 */
[----:B------:R-:W-:Y:S02]  /*ed70*/  MOV R15, R5 ;  /* 0x00000005000f7202 */ /* 0x000fe40000000f00 */
[----:B------:R-:W-:Y:S02]  /*ed80*/  MOV R14, 0xeda0 ;  /* 0x0000eda0000e7802 */ /* 0x000fe40000000f00 */
[----:B-12--5:R-:W-:Y:S05]  /*ed90*/  CALL.REL.NOINC `($_ZN7cutlass13device_kernelIN5flash19enable_sm80_to_sm89INS1_16FlashAttnBwdSm80INS1_25CollectiveMainloopBwdSm80ILi2ELi2EN4cute5tupleIJNS5_1CILi128EEES8_NS7_ILi64EEEEEENS_6half_tEfNS_4arch4Sm80ELb1ELb0ELb1ELb0ELb0ELb0ELb0ELb0ELi2ELi4ELi4ELi4ELb0EEENS1_24CollectiveEpilogueBwdGQAISA_fSD_Li256ELb0ELb0EEENS1_25SingleTileBwdLPTSchedulerILb0ELi128ELb0EEEEEEEEEvNT_6ParamsE$_ZN4cute3eso3ESOILb1ELb0EJNS_6LayoutINS_5tupleIJNS3_IJNS_1CILi8EEENS4_ILi1EEEEEENS3_IJNS4_ILi4EEEEEEEEENS3_IJNS3_IJS6_NS4_ILi0EEEEEENS3_IJNS4_ILi2048EEEEEEEEEEENS_10ViewEngineINS_8smem_ptrIPN7cutlass6half_tEEEEEEEC2ERKSG_RKSN_) ;  /* 0xffff8dd000007944 */ /* 0x026fea0003c3ffff */
[----:B------:R2:W5:Y:S01]  /*eda0*/  LDL.64 R4, [R1+0x758] ;  /* 0x0007580001047983 */ /* 0x0005620000100a00 */
        /* <DEDUP_REMOVED lines=258> */
[----:B-12---:R-:W-:Y:S05]  /*fdd0*/  CALL.REL.NOINC `($_ZN7cutlass13device_kernelIN5flash19enable_sm80_to_sm89INS1_16FlashAttnBwdSm80INS1_25CollectiveMainloopBwdSm80ILi2ELi2EN4cute5tupleIJNS5_1CILi128EEES8_NS7_ILi64EEEEEENS_6half_tEfNS_4arch4Sm80ELb1ELb0ELb1ELb0ELb0ELb0ELb0ELb0ELi2ELi4ELi4ELi4ELb0EEENS1_24CollectiveEpilogueBwdGQAISA_fSD_Li256ELb0ELb0EEENS1_25SingleTileBwdLPTSchedulerILb0ELi128ELb0EEEEEEEEEvNT_6ParamsE$_ZN4cute3eso3ESOILb1ELb0EJNS_10UnderscoreES2_iEEC2ERKS2_S5_RKi) ;  /* 0xffff689000007944 */ /* 0x006fea0003c3ffff */
        /* <DEDUP_REMOVED lines=8> */
[----:B------:R-:W-:Y:S05]  /*fe60*/  CALL.REL.NOINC `($_ZN7cutlass13device_kernelIN5flash19enable_sm80_to_sm89INS1_16FlashAttnBwdSm80INS1_25CollectiveMainloopBwdSm80ILi2ELi2EN4cute5tupleIJNS5_1CILi128EEES8_NS7_ILi64EEEEEENS_6half_tEfNS_4arch4Sm80ELb1ELb0ELb1ELb0ELb0ELb0ELb0ELb0ELi2ELi4ELi4ELi4ELb0EEENS1_24CollectiveEpilogueBwdGQAISA_fSD_Li256ELb0ELb0EEENS1_25SingleTileBwdLPTSchedulerILb0ELi128ELb0EEEEEEEEEvNT_6ParamsE$_ZN4cute3eso3ESOILb1ELb0EJNS_6LayoutINS_5tupleIJNS3_IJNS_1CILi2EEES5_S5_EEES5_EEENS3_IJNS3_IJNS4_ILi1EEES5_NS4_ILi4EEEEEENS4_ILi8EEEEEEEEiEEC2ERKSD_RKi) ;  /* 0xffff7a7000007944 */ /* 0x000fea0003c3ffff */
[----:B-1----:R-:W2:Y:S01]  /*fe70*/  LDL R3, [R1+0x758] ;  /* 0x0007580001037983 */ /* 0x002ea20000100800 */
[----:B------:R-:W-:Y:S01]  /*fe80*/  MOV R6, 0xfec0 ;  /* 0x0000fec000067802 */ /* 0x000fe20000000f00 */
[----:B--2---:R-:W-:-:S05]  /*fe90*/  IMAD.WIDE R10, R3, 0x2, R10 ;  /* 0x00000002030a7825 */ /* 0x004fca00078e020a */
[----:B------:R-:W-:Y:S02]  /*fea0*/  MOV R3, R11 ;  /* 0x0000000b00037202 */ /* 0x000fe40000000f00 */
[----:B------:R-:W-:Y:S05]  /*feb0*/  CALL.REL.NOINC `($_ZN7cutlass13device_kernelIN5flash19enable_sm80_to_sm89INS1_16FlashAttnBwdSm80INS1_25CollectiveMainloopBwdSm80ILi2ELi2EN4cute5tupleIJNS5_1CILi128EEES8_NS7_ILi64EEEEEENS_6half_tEfNS_4arch4Sm80ELb1ELb0ELb1ELb0ELb0ELb0ELb0ELb0ELi2ELi4ELi4ELi4ELb0EEENS1_24CollectiveEpilogueBwdGQAISA_fSD_Li256ELb0ELb0EEENS1_25SingleTileBwdLPTSchedulerILb0ELi128ELb0EEEEEEEEEvNT_6ParamsE$_ZN4cute3eso3ESOILb1ELb0EJNS_6LayoutINS_5tupleIJNS3_IJNS_1CILi2EEES5_S5_EEES5_EEENS3_IJNS3_IJNS4_ILi1EEES5_NS4_ILi4EEEEEENS4_ILi8EEEEEEEENS_10ViewEngineIPN7cutlass6half_tEEEEEC2ERKSD_RKSI_) ;  /* 0xffff79d000007944 */ /* 0x000fea0003c3ffff */
[----:B------:R2:W5:Y:S01]  /*fec0*/  LDL.64 R34, [R1+0x758] ;  /* 0x0007580001227983 */ /* 0x0005620000100a00 */
[----:B------:R-:W-:Y:S01]  /*fed0*/  IMAD.MOV.U32 R82, RZ, RZ, R60 ;  /* 0x000000ffff527224 */ /* 0x000fe200078e003c */
[----:B------:R-:W-:Y:S02]  /*fee0*/  MOV R3, RZ ;  /* 0x000000ff00037202 */ /* 0x000fe40000000f00 */
[----:B------:R-:W-:Y:S02]  /*fef0*/  MOV R46, 0xff10 ;  /* 0x0000ff10002e7802 */ /* 0x000fe40000000f00 */
[----:B-12--5:R-:W-:Y:S05]  /*ff00*/  CALL.REL.NOINC `($_ZN7cutlass13device_kernelIN5flash19enable_sm80_to_sm89INS1_16FlashAttnBwdSm80INS1_25CollectiveMainloopBwdSm80ILi2ELi2EN4cute5tupleIJNS5_1CILi128EEES8_NS7_ILi64EEEEEENS_6half_tEfNS_4arch4Sm80ELb1ELb0ELb1ELb0ELb0ELb0ELb0ELb0ELi2ELi4ELi4ELi4ELb0EEENS1_24CollectiveEpilogueBwdGQAISA_fSD_Li256ELb0ELb0EEENS1_25SingleTileBwdLPTSchedulerILb0ELi128ELb0EEEEEEEEEvNT_6ParamsE$_ZN4cute3eso3ESOILb1ELb0EJNS_10UnderscoreES2_iEEC2ERKS2_S5_RKi) ;  /* 0xffff676000007944 */ /* 0x026fea0003c3ffff */
        /* <DEDUP_REMOVED lines=8> */
[----:B------:R-:W-:Y:S05]  /*ff90*/  CALL.REL.NOINC `($_ZN7cutlass13device_kernelIN5flash19enable_sm80_to_sm89INS1_16FlashAttnBwdSm80INS1_25CollectiveMainloopBwdSm80ILi2ELi2EN4cute5tupleIJNS5_1CILi128EEES8_NS7_ILi64EEEEEENS_6half_tEfNS_4arch4Sm80ELb1ELb0ELb1ELb0ELb0ELb0ELb0ELb0ELi2ELi4ELi4ELi4ELb0EEENS1_24CollectiveEpilogueBwdGQAISA_fSD_Li256ELb0ELb0EEENS1_25SingleTileBwdLPTSchedulerILb0ELi128ELb0EEEEEEEEEvNT_6ParamsE$_ZN4cute3eso3ESOILb1ELb0EJNS_6LayoutINS_5tupleIJNS3_IJNS_1CILi2EEES5_EEENS4_ILi8EEEEEENS3_IJNS3_IJNS4_ILi1EEES5_EEENS4_ILi4EEEEEEEEiEEC2ERKSD_RKi) ;  /* 0xffff770000007944 */ /* 0x000fea0003c3ffff */
[----:B-1----:R-:W2:Y:S01]  /*ffa0*/  LDL R3, [R1+0x758] ;  /* 0x0007580001037983 */ /* 0x002ea20000100800 */
[----:B------:R-:W-:Y:S01]  /*ffb0*/  MOV R4, 0xfff0 ;  /* 0x0000fff000047802 */ /* 0x000fe20000000f00 */
[----:B--2---:R-:W-:-:S05]  /*ffc0*/  IMAD.WIDE R2, R3, 0x2, R8 ;  /* 0x0000000203027825 */ /* 0x004fca00078e0208 */
[----:B------:R-:W-:Y:S02]  /*ffd0*/  MOV R6, R2 ;  /* 0x0000000200067202 */ /* 0x000fe40000000f00 */
[----:B------:R-:W-:Y:S05]  /*ffe0*/  CALL.REL.NOINC `($_ZN7cutlass13device_kernelIN5flash19enable_sm80_to_sm89INS1_16FlashAttnBwdSm80INS1_25CollectiveMainloopBwdSm80ILi2ELi2EN4cute5tupleIJNS5_1CILi128EEES8_NS7_ILi64EEEEEENS_6half_tEfNS_4arch4Sm80ELb1ELb0ELb1ELb0ELb0ELb0ELb0ELb0ELi2ELi4ELi4ELi4ELb0EEENS1_24CollectiveEpilogueBwdGQAISA_fSD_Li256ELb0ELb0EEENS1_25SingleTileBwdLPTSchedulerILb0ELi128ELb0EEEEEEEEEvNT_6ParamsE$_ZN4cute3eso3ESOILb1ELb0EJNS_6LayoutINS_5tupleIJNS3_IJNS_1CILi2EEES5_EEENS4_ILi8EEEEEENS3_IJNS3_IJNS4_ILi1EEES5_EEENS4_ILi4EEEEEEEENS_10ViewEngineIPN7cutlass6half_tEEEEEC2ERKSD_RKSI_) ;  /* 0xffff766000007944 */ /* 0x000fea0003c3ffff */
[----:B------:R2:W5:Y:S04]  /*fff0*/  LDL.64 R40, [R1+0x758] ;  /* 0x0007580001287983 */ /* 0x0005680000100a00 */
[----:B------:R2:W-:Y:S02]  /*10000*/  STL [R1+0x770], RZ ;  /* 0x000770ff01007387 */ /* 0x0005e40000100800 */
.L_x_4470:
[----:B------:R-:W-:Y:S02]  /*10010*/  LOP3.LUT R33, R32, 0x1, RZ, 0xc0, !PT ;  /* 0x0000000120217812 */ /* 0x000fe400078ec0ff */
[----:B-1----:R-:W-:Y:S03]  /*10020*/  MOV R36, 0x10050 ;  /* 0x0001005000247802 */ /* 0x002fe60000000f00 */
[----:B------:R-:W-:Y:S02]  /*10030*/  IMAD.MOV.U32 R38, RZ, RZ, R33 ;  /* 0x000000ffff267224 */ /* 0x000fe400078e0021 */
[----:B-12--5:R-:W-:Y:S05]  /*10040*/  CALL.REL.NOINC `($_ZN7cutlass13device_kernelIN5flash19enable_sm80_to_sm89INS1_16FlashAttnBwdSm80INS1_25CollectiveMainloopBwdSm80ILi2ELi2EN4cute5tupleIJNS5_1CILi128EEES8_NS7_ILi64EEEEEENS_6half_tEfNS_4arch4Sm80ELb1ELb0ELb1ELb0ELb0ELb0ELb0ELb0ELi2ELi4ELi4ELi4ELb0EEENS1_24CollectiveEpilogueBwdGQAISA_fSD_Li256ELb0ELb0EEENS1_25SingleTileBwdLPTSchedulerILb0ELi128ELb0EEEEEEEEEvNT_6ParamsE$_ZN4cute3eso3ESOILb1ELb0EJNS_10UnderscoreEiiEEC2ERKS2_RKiS7_) ;  /* 0xffff66b000007944 */ /* 0x026fea0003c3ffff */
[----:B------:R-:W-:Y:S01]  /*10050*/  MOV R4, 0x100a0 ;  /* 0x000100a000047802 */ /* 0x000fe20000000f00 */
[----:B-1----:R-:W2:Y:S02]  /*10060*/  LDL.64 R2, [R1+0x758] ;  /* 0x0007580001027983 */ /* 0x002ea40000100a00 */
[----:B--2---:R-:W-:Y:S05]  /*10070*/  IMAD R3, R3, 0x2, R2 ;  /* 0x0000000203037824 */ /* 0x004fea00078e0202 */
[----:B------:R-:W-:Y:S02]  /*10080*/  SHF.L.U32 R3, R3, 0x2, RZ ;  /* 0x0000000203037819 */ /* 0x000fe400000006ff */
[----:B------:R-:W-:Y:S05]  /*10090*/  CALL.REL.NOINC `($_ZN7cutlass13device_kernelIN5flash19enable_sm80_to_sm89INS1_16FlashAttnBwdSm80INS1_25CollectiveMainloopBwdSm80ILi2ELi2EN4cute5tupleIJNS5_1CILi128EEES8_NS7_ILi64EEEEEENS_6half_tEfNS_4arch4Sm80ELb1ELb0ELb1ELb0ELb0ELb0ELb0ELb0ELi2ELi4ELi4ELi4ELb0EEENS1_24CollectiveEpilogueBwdGQAISA_fSD_Li256ELb0ELb0EEENS1_25SingleTileBwdLPTSchedulerILb0ELi128ELb0EEEEEEEEEvNT_6ParamsE$_ZN4cute3eso3ESOILb1ELb0EJNS_6LayoutINS_5tupleIJNS3_IJNS_1CILi2EEES5_EEEEEENS3_IJNS3_IJNS4_ILi1EEES5_EEEEEEEEiEEC2ERKSB_RKi) ;  /* 0xffff74a000007944 */ /* 0x000fea0003c3ffff */
[----:B------:R-:W-:Y:S01]  /*100a0*/  MOV R4, 0x100f0 ;  /* 0x000100f000047802 */ /* 0x000fe20000000f00 */
[----:B-1----:R-:W2:Y:S02]  /*100b0*/  LDL R3, [R1+0x758] ;  /* 0x0007580001037983 */ /* 0x002ea40000100800 */
[C---:B--2---:R-:W-:Y:S04]  /*100c0*/  LEA R8, P0, R3.reuse, R22, 0x2 ;  /* 0x0000001603087211 */ /* 0x044fe800078010ff */
[----:B------:R-:W-:Y:S04]  /*100d0*/  LEA.HI.X.SX32 R3, R3, R23, 0x2, P0 ;  /* 0x0000001703037211 */ /* 0x000fe800000f16ff */
[----:B------:R-:W-:Y:S05]  /*100e0*/  CALL.REL.NOINC `($_ZN7cutlass13device_kernelIN5flash19enable_sm80_to_sm89INS1_16FlashAttnBwdSm80INS1_25CollectiveMainloopBwdSm80ILi2ELi2EN4cute5tupleIJNS5_1CILi128EEES8_NS7_ILi64EEEEEENS_6half_tEfNS_4arch4Sm80ELb1ELb0ELb1ELb0ELb0ELb0ELb0ELb0ELi2ELi4ELi4ELi4ELb0EEENS1_24CollectiveEpilogueBwdGQAISA_fSD_Li256ELb0ELb0EEENS1_25SingleTileBwdLPTSchedulerILb0ELi128ELb0EEEEEEEEEvNT_6ParamsE$_ZN4cute3eso3ESOILb1ELb0EJNS_6LayoutINS_5tupleIJNS3_IJNS_1CILi2EEES5_EEEEEENS3_IJNS3_IJNS4_ILi1EEES5_EEEEEEEENS_10ViewEngineIPfEEEEC2ERKSB_RKSE_) ;  /* 0xffff740000007944 */ /* 0x000fea0003c3ffff */
[----:B------:R-:W-:Y:S01]  /*100f0*/  MOV R47, R33 ;  /* 0x00000021002f7202 */ /* 0x000fe20000000f00 */
[----:B-1----:R1:W5:Y:S01]  /*10100*/  LDL.64 R8, [R1+0x758] ;  /* 0x0007580001087983 */ /* 0x0023620000100a00 */
[----:B------:R-:W-:Y:S01]  /*10110*/  MOV R46, 0x10140 ;  /* 0x00010140002e7802 */ /* 0x000fe20000000f00 */
[----:B------:R-:W-:Y:S02]  /*10120*/  IMAD.MOV.U32 R82, RZ, RZ, R60 ;  /* 0x000000ffff527224 */ /* 0x000fe400078e003c */
[----:B-1---5:R-:W-:Y:S05]  /*10130*/  CALL.REL.NOINC `($_ZN7cutlass13device_kernelIN5flash19enable_sm80_to_sm89INS1_16FlashAttnBwdSm80INS1_25CollectiveMainloopBwdSm80ILi2ELi2EN4cute5tupleIJNS5_1CILi128EEES8_NS7_ILi64EEEEEENS_6half_tEfNS_4arch4Sm80ELb1ELb0ELb1ELb0ELb0ELb0ELb0ELb0ELi2ELi4ELi4ELi4ELb0EEENS1_24CollectiveEpilogueBwdGQAISA_fSD_Li256ELb0ELb0EEENS1_25SingleTileBwdLPTSchedulerILb0ELi128ELb0EEEEEEEEEvNT_6ParamsE$_ZN4cute3eso3ESOILb1ELb0EJNS_10UnderscoreEiEEC2ERKS2_RKi) ;  /* 0xffff657000007944 */ /* 0x022fea0003c3ffff */
[----:B------:R-:W-:Y:S01]  /*10140*/  MOV R4, 0x10180 ;  /* 0x0001018000047802 */ /* 0x000fe20000000f00 */
[----:B------:R-:W2:Y:S02]  /*10150*/  LDL R3, [R1+0x758] ;  /* 0x0007580001037983 */ /* 0x000ea40000100800 */
[----:B--2---:R-:W-:Y:S02]  /*10160*/  SHF.L.U32 R3, R3, 0x3, RZ ;  /* 0x0000000303037819 */ /* 0x004fe400000006ff */
[----:B-1----:R-:W-:Y:S05]  /*10170*/  CALL.REL.NOINC `($_ZN7cutlass13device_kernelIN5flash19enable_sm80_to_sm89INS1_16FlashAttnBwdSm80INS1_25CollectiveMainloopBwdSm80ILi2ELi2EN4cute5tupleIJNS5_1CILi128EEES8_NS7_ILi64EEEEEENS_6half_tEfNS_4arch4Sm80ELb1ELb0ELb1ELb0ELb0ELb0ELb0ELb0ELi2ELi4ELi4ELi4ELb0EEENS1_24CollectiveEpilogueBwdGQAISA_fSD_Li256ELb0ELb0EEENS1_25SingleTileBwdLPTSchedulerILb0ELi128ELb0EEEEEEEEEvNT_6ParamsE$_ZN4cute3eso3ESOILb1ELb0EJNS_6LayoutINS_5tupleIJNS3_IJNS_1CILi2EEES5_S5_EEEEEENS3_IJNS3_IJNS4_ILi1EEES5_NS4_ILi4EEEEEEEEEEEiEEC2ERKSC_RKi) ;  /* 0xffff764000007944 */ /* 0x002fea0003c3ffff */
[----:B------:R-:W-:Y:S01]  /*10180*/  MOV R4, 0x101d0 ;  /* 0x000101d000047802 */ /* 0x000fe20000000f00 */
[----:B-1----:R-:W2:Y:S02]  /*10190*/  LDL R3, [R1+0x758] ;  /* 0x0007580001037983 */ /* 0x002ea40000100800 */
[C---:B--2---:R-:W-:Y:S04]  /*101a0*/  LEA R6, P0, R3.reuse, R34, 0x1 ;  /* 0x0000002203067211 */ /* 0x044fe800078008ff */
[----:B------:R-:W-:Y:S04]  /*101b0*/  LEA.HI.X.SX32 R3, R3, R35, 0x1, P0 ;  /* 0x0000002303037211 */ /* 0x000fe800000f0eff */
[----:B------:R-:W-:Y:S05]  /*101c0*/  CALL.REL.NOINC `($_ZN7cutlass13device_kernelIN5flash19enable_sm80_to_sm89INS1_16FlashAttnBwdSm80INS1_25CollectiveMainloopBwdSm80ILi2ELi2EN4cute5tupleIJNS5_1CILi128EEES8_NS7_ILi64EEEEEENS_6half_tEfNS_4arch4Sm80ELb1ELb0ELb1ELb0ELb0ELb0ELb0ELb0ELi2ELi4ELi4ELi4ELb0EEENS1_24CollectiveEpilogueBwdGQAISA_fSD_Li256ELb0ELb0EEENS1_25SingleTileBwdLPTSchedulerILb0ELi128ELb0EEEEEEEEEvNT_6ParamsE$_ZN4cute3eso3ESOILb1ELb0EJNS_6LayoutINS_5tupleIJNS3_IJNS_1CILi2EEES5_S5_EEEEEENS3_IJNS3_IJNS4_ILi1EEES5_NS4_ILi4EEEEEEEEEEENS_10ViewEngineIPN7cutlass6half_tEEEEEC2ERKSC_RKSH_) ;  /* 0xffff75a000007944 */ /* 0x000fea0003c3ffff */
[----:B------:R-:W-:Y:S01]  /*101d0*/  MOV R47, R32 ;  /* 0x00000020002f7202 */ /* 0x000fe20000000f00 */
[----:B------:R2:W5:Y:S01]  /*101e0*/  LDL.64 R12, [R1+0x758] ;  /* 0x00075800010c7983 */ /* 0x0005620000100a00 */
[----:B------:R-:W-:Y:S01]  /*101f0*/  MOV R46, 0x10220 ;  /* 0x00010220002e7802 */ /* 0x000fe20000000f00 */
[----:B------:R-:W-:Y:S02]  /*10200*/  IMAD.MOV.U32 R82, RZ, RZ, R60 ;  /* 0x000000ffff527224 */ /* 0x000fe400078e003c */
[----:B-12--5:R-:W-:Y:S05]  /*10210*/  CALL.REL.NOINC `($_ZN7cutlass13device_kernelIN5flash19enable_sm80_to_sm89INS1_16FlashAttnBwdSm80INS1_25CollectiveMainloopBwdSm80ILi2ELi2EN4cute5tupleIJNS5_1CILi128EEES8_NS7_ILi64EEEEEENS_6half_tEfNS_4arch4Sm80ELb1ELb0ELb1ELb0ELb0ELb0ELb0ELb0ELi2ELi4ELi4ELi4ELb0EEENS1_24CollectiveEpilogueBwdGQAISA_fSD_Li256ELb0ELb0EEENS1_25SingleTileBwdLPTSchedulerILb0ELi128ELb0EEEEEEEEEvNT_6ParamsE$_ZN4cute3eso3ESOILb1ELb0EJNS_10UnderscoreEiEEC2ERKS2_RKi) ;  /* 0xffff649000007944 */ /* 0x026fea0003c3ffff */
[----:B------:R-:W-:Y:S01]  /*10220*/  MOV R4, 0x10260 ;  /* 0x0001026000047802 */ /* 0x000fe20000000f00 */
[----:B------:R-:W2:Y:S02]  /*10230*/  LDL R3, [R1+0x758] ;  /* 0x0007580001037983 */ /* 0x000ea40000100800 */
[----:B--2---:R-:W-:Y:S02]  /*10240*/  SHF.L.U32 R3, R3, 0x2, RZ ;  /* 0x0000000203037819 */ /* 0x004fe400000006ff */
[----:B-1----:R-:W-:Y:S05]  /*10250*/  CALL.REL.NOINC `($_ZN7cutlass13device_kernelIN5flash19enable_sm80_to_sm89INS1_16FlashAttnBwdSm80INS1_25CollectiveMainloopBwdSm80ILi2ELi2EN4cute5tupleIJNS5_1CILi128EEES8_NS7_ILi64EEEEEENS_6half_tEfNS_4arch4Sm80ELb1ELb0ELb1ELb0ELb0ELb0ELb0ELb0ELi2ELi4ELi4ELi4ELb0EEENS1_24CollectiveEpilogueBwdGQAISA_fSD_Li256ELb0ELb0EEENS1_25SingleTileBwdLPTSchedulerILb0ELi128ELb0EEEEEEEEEvNT_6ParamsE$_ZN4cute3eso3ESOILb1ELb0EJNS_6LayoutINS_5tupleIJNS3_IJNS_1CILi2EEES5_EEEEEENS3_IJNS3_IJNS4_ILi1EEES5_EEEEEEEEiEEC2ERKSB_RKi) ;  /* 0xffff72e000007944 */ /* 0x002fea0003c3ffff */
[----:B------:R-:W-:Y:S01]  /*10260*/  MOV R4, 0x102b0 ;  /* 0x000102b000047802 */ /* 0x000fe20000000f00 */
[----:B-1----:R-:W2:Y:S02]  /*10270*/  LDL R3, [R1+0x758] ;  /* 0x0007580001037983 */ /* 0x002ea40000100800 */
[C---:B--2---:R-:W-:Y:S04]  /*10280*/  LEA R6, P0, R3.reuse, R40, 0x1 ;  /* 0x0000002803067211 */ /* 0x044fe800078008ff */
[----:B------:R-:W-:Y:S04]  /*10290*/  LEA.HI.X.SX32 R3, R3, R41, 0x1, P0 ;  /* 0x0000002903037211 */ /* 0x000fe800000f0eff */
[----:B------:R-:W-:Y:S05]  /*102a0*/  CALL.REL.NOINC `($_ZN7cutlass13device_kernelIN5flash19enable_sm80_to_sm89INS1_16FlashAttnBwdSm80INS1_25CollectiveMainloopBwdSm80ILi2ELi2EN4cute5tupleIJNS5_1CILi128EEES8_NS7_ILi64EEEEEENS_6half_tEfNS_4arch4Sm80ELb1ELb0ELb1ELb0ELb0ELb0ELb0ELb0ELi2ELi4ELi4ELi4ELb0EEENS1_24CollectiveEpilogueBwdGQAISA_fSD_Li256ELb0ELb0EEENS1_25SingleTileBwdLPTSchedulerILb0ELi128ELb0EEEEEEEEEvNT_6ParamsE$_ZN4cute3eso3ESOILb1ELb0EJNS_6LayoutINS_5tupleIJNS3_IJNS_1CILi2EEES5_EEEEEENS3_IJNS3_IJNS4_ILi1EEES5_EEEEEEEENS_10ViewEngineIPN7cutlass6half_tEEEEEC2ERKSB_RKSG_) ;  /* 0xffff71f000007944 */ /* 0x000fea0003c3ffff */
[----:B------:R-:W-:Y:S01]  /*102b0*/  MOV R38, R33 ;  /* 0x0000002100267202 */ /* 0x000fe20000000f00 */
[----:B------:R2:W5:Y:S01]  /*102c0*/  LDL.64 R10, [R1+0x758] ;  /* 0x00075800010a7983 */ /* 0x0005620000100a00 */
[----:B------:R-:W-:Y:S03]  /*102d0*/  MOV R36, 0x102f0 ;  /* 0x000102f000247802 */ /* 0x000fe60000000f00 */
        /* <DEDUP_REMOVED lines=10> */
[----:B------:R-:W-:Y:S05]  /*10380*/  CALL.REL.NOINC `($_ZN7cutlass13device_kernelIN5flash19enable_sm80_to_sm89INS1_16FlashAttnBwdSm80INS1_25CollectiveMainloopBwdSm80ILi2ELi2EN4cute5tupleIJNS5_1CILi128EEES8_NS7_ILi64EEEEEENS_6half_tEfNS_4arch4Sm80ELb1ELb0ELb1ELb0ELb0ELb0ELb0ELb0ELi2ELi4ELi4ELi4ELb0EEENS1_24CollectiveEpilogueBwdGQAISA_fSD_Li256ELb0ELb0EEENS1_25SingleTileBwdLPTSchedulerILb0ELi128ELb0EEEEEEEEEvNT_6ParamsE$_ZN4cute3eso3ESOILb1ELb0EJNS_6LayoutINS_5tupleIJNS3_IJNS_1CILi2EEES5_EEEEEENS3_IJNS3_IJNS4_ILi1EEES5_EEEEEEEENS_10ViewEngineIPKfEEEEC2ERKSB_RKSF_) ;  /* 0xffff70c000007944 */ /* 0x000fea0003c3ffff */
[----:B-1----:R1:W5:Y:S01]  /*10390*/  LDL.64 R6, [R1+0x758] ;  /* 0x0007580001067983 */ /* 0x0023620000100a00 */
[----:B------:R-:W-:Y:S03]  /*103a0*/  MOV R4, 0x103c0 ;  /* 0x000103c000047802 */ /* 0x000fe60000000f00 */
[----:B-1---5:R-:W-:Y:S05]  /*103b0*/  CALL.REL.NOINC `($_ZN7cutlass13device_kernelIN5flash19enable_sm80_to_sm89INS1_16FlashAttnBwdSm80INS1_25CollectiveMainloopBwdSm80ILi2ELi2EN4cute5tupleIJNS5_1CILi128EEES8_NS7_ILi64EEEEEENS_6half_tEfNS_4arch4Sm80ELb1ELb0ELb1ELb0ELb0ELb0ELb0ELb0ELi2ELi4ELi4ELi4ELb0EEENS1_24CollectiveEpilogueBwdGQAISA_fSD_Li256ELb0ELb0EEENS1_25SingleTileBwdLPTSchedulerILb0ELi128ELb0EEEEEEEEEvNT_6ParamsE$_ZN4cute3eso3ESOILb1ELb0EJNS_6LayoutINS_5tupleIJNS3_IJNS_1CILi1EEENS4_ILi2EEES6_EEEEEENS3_IJNS3_IJS5_S5_S6_EEEEEEEENS_10ViewEngineIPjEEEEC2ERKSB_RKSE_) ;  /* 0xffff701000007944 */ /* 0x022fea0003c3ffff */
[----:B------:R-:W-:Y:S01]  /*103c0*/  MOV R3, R11 ;  /* 0x0000000b00037202 */ /* 0x000fe20000000f00 */
[----:B------:R2:W5:Y:S01]  /*103d0*/  LDL.64 R14, [R1+0x758] ;  /* 0x00075800010e7983 */ /* 0x0005620000100a00 */
[----:B------:R-:W-:Y:S03]  /*103e0*/  MOV R4, 0x10400 ;  /* 0x0001040000047802 */ /* 0x000fe60000000f00 */
[----:B-12--5:R-:W-:Y:S05]  /*103f0*/  CALL.REL.NOINC `($_ZN7cutlass13device_kernelIN5flash19enable_sm80_to_sm89INS1_16FlashAttnBwdSm80INS1_25CollectiveMainloopBwdSm80ILi2ELi2EN4cute5tupleIJNS5_1CILi128EEES8_NS7_ILi64EEEEEENS_6half_tEfNS_4arch4Sm80ELb1ELb0ELb1ELb0ELb0ELb0ELb0ELb0ELi2ELi4ELi4ELi4ELb0EEENS1_24CollectiveEpilogueBwdGQAISA_fSD_Li256ELb0ELb0EEENS1_25SingleTileBwdLPTSchedulerILb0ELi128ELb0EEEEEEEEEvNT_6ParamsE$_ZN4cute3eso3ESOILb1ELb0EJNS_6LayoutINS_5tupleIJNS3_IJNS_1CILi1EEENS4_ILi2EEEEEEEEENS3_IJNS3_IJS5_S5_EEEEEEEENS_10ViewEngineIPjEEEEC2ERKSB_RKSE_) ;  /* 0xffff6ee000007944 */ /* 0x026fea0003c3ffff */
[----:B------:R-:W-:Y:S01]  /*10400*/  MOV R3, R9 ;  /* 0x0000000900037202 */ /* 0x000fe20000000f00 */
[----:B------:R2:W5:Y:S01]  /*10410*/  LDL.64 R16, [R1+0x758] ;  /* 0x0007580001107983 */ /* 0x0005620000100a00 */
[----:B------:R-:W-:Y:S03]  /*10420*/  MOV R4, 0x10440 ;  /* 0x0001044000047802 */ /* 0x000fe60000000f00 */
[----:B-12--5:R-:W-:Y:S05]  /*10430*/  CALL.REL.NOINC `($_ZN7cutlass13device_kernelIN5flash19enable_sm80_to_sm89INS1_16FlashAttnBwdSm80INS1_25CollectiveMainloopBwdSm80ILi2ELi2EN4cute5tupleIJNS5_1CILi128EEES8_NS7_ILi64EEEEEENS_6half_tEfNS_4arch4Sm80ELb1ELb0ELb1ELb0ELb0ELb0ELb0ELb0ELi2ELi4ELi4ELi4ELb0EEENS1_24CollectiveEpilogueBwdGQAISA_fSD_Li256ELb0ELb0EEENS1_25SingleTileBwdLPTSchedulerILb0ELi128ELb0EEEEEEEEEvNT_6ParamsE$_ZN4cute3eso3ESOILb1ELb0EJNS_6LayoutINS_5tupleIJNS3_IJNS_1CILi2EEES5_EEEEEENS3_IJNS3_IJNS4_ILi1EEES5_EEEEEEEENS_10ViewEngineIPfEEEEC2ERKSB_RKSE_) ;  /* 0xffff70b000007944 */ /* 0x026fea0003c3ffff */
[----:B------:R-:W-:Y:S01]  /*10440*/  MOV R3, R7 ;  /* 0x0000000700037202 */ /* 0x000fe20000000f00 */
[----:B------:R2:W5:Y:S01]  /*10450*/  LDL.64 R42, [R1+0x758] ;  /* 0x00075800012a7983 */ /* 0x0005620000100a00 */
[----:B------:R-:W-:Y:S03]  /*10460*/  MOV R4, 0x10480 ;  /* 0x0001048000047802 */ /* 0x000fe60000000f00 */
[----:B-12--5:R-:W-:Y:S05]  /*10470*/  CALL.REL.NOINC `($_ZN7cutlass13device_kernelIN5flash19enable_sm80_to_sm89INS1_16FlashAttnBwdSm80INS1_25CollectiveMainloopBwdSm80ILi2ELi2EN4cute5tupleIJNS5_1CILi128EEES8_NS7_ILi64EEEEEENS_6half_tEfNS_4arch4Sm80ELb1ELb0ELb1ELb0ELb0ELb0ELb0ELb0ELi2ELi4ELi4ELi4ELb0EEENS1_24CollectiveEpilogueBwdGQAISA_fSD_Li256ELb0ELb0EEENS1_25SingleTileBwdLPTSchedulerILb0ELi128ELb0EEEEEEEEEvNT_6ParamsE$_ZN4cute3eso3ESOILb1ELb0EJNS_6LayoutINS_5tupleIJNS3_IJNS_1CILi2EEES5_EEEEEENS3_IJNS3_IJNS4_ILi1EEES5_EEEEEEEENS_10ViewEngineIPKfEEEEC2ERKSB_RKSF_) ;  /* 0xffff6fd000007944 */ /* 0x026fea0003c3ffff */
        /* <DEDUP_REMOVED lines=23> */
[----:B-1----:R-:W-:Y:S05]  /*105f0*/  CALL.REL.NOINC `($_ZN7cutlass13device_kernelIN5flash19enable_sm80_to_sm89INS1_16FlashAttnBwdSm80INS1_25CollectiveMainloopBwdSm80ILi2ELi2EN4cute5tupleIJNS5_1CILi128EEES8_NS7_ILi64EEEEEENS_6half_tEfNS_4arch4Sm80ELb1ELb0ELb1ELb0ELb0ELb0ELb0ELb0ELi2ELi4ELi4ELi4ELb0EEENS1_24CollectiveEpilogueBwdGQAISA_fSD_Li256ELb0ELb0EEENS1_25SingleTileBwdLPTSchedulerILb0ELi128ELb0EEEEEEEEEvNT_6ParamsE$_ZN4cute3eso3ESOILb1ELb0EJNS_10UnderscoreEiiEEC2ERKS2_RKiS7_) ;  /* 0xffff610000007944 */ /* 0x002fea0003c3ffff */
        /* <DEDUP_REMOVED lines=99> */
[----:B-1----:R-:W-:Y:S05]  /*10c30*/  CALL.REL.NOINC `($_ZN7cutlass13device_kernelIN5flash19enable_sm80_to_sm89INS1_16FlashAttnBwdSm80INS1_25CollectiveMainloopBwdSm80ILi2ELi2EN4cute5tupleIJNS5_1CILi128EEES8_NS7_ILi64EEEEEENS_6half_tEfNS_4arch4Sm80ELb1ELb0ELb1ELb0ELb0ELb0ELb0ELb0ELi2ELi4ELi4ELi4ELb0EEENS1_24CollectiveEpilogueBwdGQAISA_fSD_Li256ELb0ELb0EEENS1_25SingleTileBwdLPTSchedulerILb0ELi128ELb0EEEEEEEEEvNT_6ParamsE$_ZN4cute3eso3ESOILb1ELb0EJNS_10UnderscoreES2_iEEC2ERKS2_S5_RKi) ;  /* 0xffff5a3000007944 */ /* 0x002fea0003c3ffff */
        /* <DEDUP_REMOVED lines=500> */
[----:B------:R-:W-:Y:S02]  /*12b80*/  MOV R3, 0x1 ;  /* 0x0000000100037802 */ /* 0x000fe40000000f00 */
        /* <DEDUP_REMOVED lines=18> */
.L_x_4471:
        /* <DEDUP_REMOVED lines=194> */
[----:B------:R-:W-:Y:S05]  /*138d0*/  CALL.REL.NOINC `($_ZN7cutlass13device_kernelIN5flash19enable_sm80_to_sm89INS1_16FlashAttnBwdSm80INS1_25CollectiveMainloopBwdSm80ILi2ELi2EN4cute5tupleIJNS5_1CILi128EEES8_NS7_ILi64EEEEEENS_6half_tEfNS_4arch4Sm80ELb1ELb0ELb1ELb0ELb0ELb0ELb0ELb0ELi2ELi4ELi4ELi4ELb0EEENS1_24CollectiveEpilogueBwdGQAISA_fSD_Li256ELb0ELb0EEENS1_25SingleTileBwdLPTSchedulerILb0ELi128ELb0EEEEEEEEEvNT_6ParamsE$_ZN4cute3eso3ESOILb1ELb0EJNS_10UnderscoreES2_iEEC2ERKS2_S5_RKi) ;  /* 0xffff2d9000007944 */ /* 0x000fea0003c3ffff */
        /* <DEDUP_REMOVED lines=493> */
[----:B-1----:R-:W2:Y:S02]  /*157b0*/  LDL R3, [R1+0x758] ;  /* 0x0007580001037983 */ /* 0x002ea40000100800 */
[----:B--2---:R-:W-:Y:S01]  /*157c0*/  IMAD.WIDE R2, R3, 0x2, R6 ;  /* 0x0000000203027825 */ /* 0x004fe200078e0206 */
[----:B------:R-:W-:-:S04]  /*157d0*/  MOV R6, 0x15800 ;  /* 0x0001580000067802 */ /* 0x000fc80000000f00 */
        /* <DEDUP_REMOVED lines=16> */
[----:B-1----:R-:W2:Y:S02]  /*158e0*/  LDL R3, [R1+0x758] ;  /* 0x0007580001037983 */ /* 0x002ea40000100800 */
[----:B--2---:R-:W-:Y:S01]  /*158f0*/  IMAD.WIDE R2, R3, 0x2, R4 ;  /* 0x0000000203027825 */ /* 0x004fe200078e0204 */
[----:B------:R-:W-:-:S04]  /*15900*/  MOV R4, 0x15930 ;  /* 0x0001593000047802 */ /* 0x000fc80000000f00 */
[----:B------:R-:W-:Y:S02]  /*15910*/  MOV R6, R2 ;  /* 0x0000000200067202 */ /* 0x000fe40000000f00 */
[----:B------:R-:W-:Y:S05]  /*15920*/  CALL.REL.NOINC `($_ZN7cutlass13device_kernelIN5flash19enable_sm80_to_sm89INS1_16FlashAttnBwdSm80INS1_25CollectiveMainloopBwdSm80ILi2ELi2EN4cute5tupleIJNS5_1CILi128EEES8_NS7_ILi64EEEEEENS_6half_tEfNS_4arch4Sm80ELb1ELb0ELb1ELb0ELb0ELb0ELb0ELb0ELi2ELi4ELi4ELi4ELb0EEENS1_24CollectiveEpilogueBwdGQAISA_fSD_Li256ELb0ELb0EEENS1_25SingleTileBwdLPTSchedulerILb0ELi128ELb0EEEEEEEEEvNT_6ParamsE$_ZN4cute3eso3ESOILb1ELb0EJNS_6LayoutINS_5tupleIJNS3_IJNS_1CILi2EEES5_EEENS4_ILi8EEEEEENS3_IJNS3_IJNS4_ILi1EEES5_EEENS4_ILi4EEEEEEEENS_10ViewEngineIPN7cutlass6half_tEEEEEC2ERKSD_RKSI_) ;  /* 0xffff1d2000007944 */ /* 0x000fea0003c3ffff */
[----:B------:R2:W5:Y:S04]  /*15930*/  LDL.64 R26, [R1+0x758] ;  /* 0x00075800011a7983 */ /* 0x0005680000100a00 */
[----:B------:R2:W-:Y:S02]  /*15940*/  STL [R1+0x770], RZ ;  /* 0x000770ff01007387 */ /* 0x0005e40000100800 */
.L_x_4472:
[----:B-1----:R-:W-:Y:S02]  /*15950*/  LOP3.LUT R24, R32, 0x1, RZ, 0xc0, !PT ;  /* 0x0000000120187812 */ /* 0x002fe400078ec0ff */
[----:B------:R-:W-:Y:S03]  /*15960*/  MOV R36, 0x15990 ;  /* 0x0001599000247802 */ /* 0x000fe60000000f00 */
        /* <DEDUP_REMOVED lines=228> */
.L_x_4473:
[----:B------:R-:W-:Y:S02]  /*167b0*/  LOP3.LUT R21, R20, 0x1, RZ, 0xc0, !PT ;  /* 0x0000000114157812 */ /* 0x000fe400078ec0ff */
[----:B------:R-:W-:Y:S03]  /*167c0*/  MOV R36, 0x167f0 ;  /* 0x000167f000247802 */ /* 0x000fe60000000f00 */
[----:B-1----:R-:W-:Y:S02]  /*167d0*/  IMAD.MOV.U32 R38, RZ, RZ, R21 ;  /* 0x000000ffff267224 */ /* 0x002fe400078e0015 */
        /* <DEDUP_REMOVED lines=188> */
[----:B-----5:R-:W-:Y:S05]  /*173a0*/  CALL.REL.NOINC `($_ZN7cutlass13device_kernelIN5flash19enable_sm80_to_sm89INS1_16FlashAttnBwdSm80INS1_25CollectiveMainloopBwdSm80ILi2ELi2EN4cute5tupleIJNS5_1CILi128EEES8_NS7_ILi64EEEEEENS_6half_tEfNS_4arch4Sm80ELb1ELb0ELb1ELb0ELb0ELb0ELb0ELb0ELi2ELi4ELi4ELi4ELb0EEENS1_24CollectiveEpilogueBwdGQAISA_fSD_Li256ELb0ELb0EEENS1_25SingleTileBwdLPTSchedulerILb0ELi128ELb0EEEEEEEEEvNT_6ParamsE$_ZN4cute8smem_ptrIPfECI1NS_12iter_adaptorIS1_S2_EEES1_) ;  /* 0xffff149000007944 */ /* 0x020fea0003c3ffff */
[----:B-1----:R1:W5:Y:S01]  /*173b0*/  LDL.64 R4, [R1+0x758] ;  /* 0x0007580001047983 */ /* 0x0023620000100a00 */
[----:B------:R-:W-:-:S03]  /*173c0*/  MOV R10, 0x173e0 ;  /* 0x000173e0000a7802 */ /* 0x000fc60000000f00 */
[----:B-1---5:R-:W-:Y:S05]  /*173d0*/  CALL.REL.NOINC `($_ZN7cutlass13device_kernelIN5flash19enable_sm80_to_sm89INS1_16FlashAttnBwdSm80INS1_25CollectiveMainloopBwdSm80ILi2ELi2EN4cute5tupleIJNS5_1CILi128EEES8_NS7_ILi64EEEEEENS_6half_tEfNS_4arch4Sm80ELb1ELb0ELb1ELb0ELb0ELb0ELb0ELb0ELi2ELi4ELi4ELi4ELb0EEENS1_24CollectiveEpilogueBwdGQAISA_fSD_Li256ELb0ELb0EEENS1_25SingleTileBwdLPTSchedulerILb0ELi128ELb0EEEEEEEEEvNT_6ParamsE$_ZN4cute3eso3ESOILb1ELb0EJNS_6LayoutINS_5tupleIJNS3_IJNS_1CILi2EEES5_EEEEEENS3_IJNS3_IJNS4_ILi8EEENS4_ILi64EEEEEEEEEEENS_10ViewEngineINS_8smem_ptrIPfEEEEEEC2ERKSC_RKSH_) ;  /* 0xffff01a000007944 */ /* 0x022fea0003c3ffff */
        /* <DEDUP_REMOVED lines=9> */
[----:B--2--5:R-:W-:Y:S05]  /*17470*/  CALL.REL.NOINC `($_ZN7cutlass13device_kernelIN5flash19enable_sm80_to_sm89INS1_16FlashAttnBwdSm80INS1_25CollectiveMainloopBwdSm80ILi2ELi2EN4cute5tupleIJNS5_1CILi128EEES8_NS7_ILi64EEEEEENS_6half_tEfNS_4arch4Sm80ELb1ELb0ELb1ELb0ELb0ELb0ELb0ELb0ELi2ELi4ELi4ELi4ELb0EEENS1_24CollectiveEpilogueBwdGQAISA_fSD_Li256ELb0ELb0EEENS1_25SingleTileBwdLPTSchedulerILb0ELi128ELb0EEEEEEEEEvNT_6ParamsE$_ZN4cute3eso3ESOILb1ELb0EJNS_10UnderscoreEiEEC2ERKS2_RKi) ;  /* 0xfffef23000007944 */ /* 0x024fea0003c3ffff */
[----:B------:R-:W2:Y:S01]  /*17480*/  LDL R5, [R1+0x758] ;  /* 0x0007580001057983 */ /* 0x000ea20000100800 */
[----:B------:R-:W-:Y:S02]  /*17490*/  MOV R8, 0x174c0 ;  /* 0x000174c000087802 */ /* 0x000fe40000000f00 */
[----:B--2---:R-:W-:Y:S02]  /*174a0*/  SHF.L.U32 R5, R5, 0x7, RZ ;  /* 0x0000000705057819 */ /* 0x004fe400000006ff */
[----:B-1----:R-:W-:Y:S05]  /*174b0*/  CALL.REL.NOINC `($_ZN7cutlass13device_kernelIN5flash19enable_sm80_to_sm89INS1_16FlashAttnBwdSm80INS1_25CollectiveMainloopBwdSm80ILi2ELi2EN4cute5tupleIJNS5_1CILi128EEES8_NS7_ILi64EEEEEENS_6half_tEfNS_4arch4Sm80ELb1ELb0ELb1ELb0ELb0ELb0ELb0ELb0ELi2ELi4ELi4ELi4ELb0EEENS1_24CollectiveEpilogueBwdGQAISA_fSD_Li256ELb0ELb0EEENS1_25SingleTileBwdLPTSchedulerILb0ELi128ELb0EEEEEEEEEvNT_6ParamsE$_ZN4cute3eso3ESOILb1ELb0EJNS_6LayoutINS_5tupleIJNS3_IJNS_1CILi2EEES5_EEEEEENS3_IJNS3_IJNS4_ILi8EEENS4_ILi64EEEEEEEEEEEiEEC2ERKSC_RKi) ;  /* 0xffff010000007944 */ /* 0x002fea0003c3ffff */
[----:B------:R-:W-:Y:S01]  /*174c0*/  ULDC.64 UR4, c[0x0][0x118] ;  /* 0x0000460000047ab9 */ /* 0x000fe20000000a00 */
[----:B-1----:R-:W2:Y:S04]  /*174d0*/  LDL R4, [R1+0x758] ;  /* 0x0007580001047983 */ /* 0x002ea80000100800 */
[----:B------:R-:W2:Y:S01]  /*174e0*/  LD.E.64 R12, [R12.64] ;  /* 0x000000040c0c7980 */ /* 0x000ea2000c101b00 */
[----:B------:R-:W-:Y:S01]  /*174f0*/  MOV R10, 0x17520 ;  /* 0x00017520000a7802 */ /* 0x000fe20000000f00 */
[----:B--2---:R-:W-:-:S04]  /*17500*/  IMAD.WIDE R4, R4, 0x4, R12 ;  /* 0x0000000404047825 */ /* 0x004fc800078e020c */
[----:B------:R-:W-:Y:S05]  /*17510*/  CALL.REL.NOINC `($_ZN7cutlass13device_kernelIN5flash19enable_sm80_to_sm89INS1_16FlashAttnBwdSm80INS1_25CollectiveMainloopBwdSm80ILi2ELi2EN4cute5tupleIJNS5_1CILi128EEES8_NS7_ILi64EEEEEENS_6half_tEfNS_4arch4Sm80ELb1ELb0ELb1ELb0ELb0ELb0ELb0ELb0ELi2ELi4ELi4ELi4ELb0EEENS1_24CollectiveEpilogueBwdGQAISA_fSD_Li256ELb0ELb0EEENS1_25SingleTileBwdLPTSchedulerILb0ELi128ELb0EEEEEEEEEvNT_6ParamsE$_ZN4cute8smem_ptrIPfECI1NS_12iter_adaptorIS1_S2_EEES1_) ;  /* 0xffff132000007944 */ /* 0x000fea0003c3ffff */
[----:B-1----:R1:W5:Y:S01]  /*17520*/  LDL.64 R4, [R1+0x758] ;  /* 0x0007580001047983 */ /* 0x0023620000100a00 */
[----:B------:R-:W-:-:S03]  /*17530*/  MOV R10, 0x17550 ;  /* 0x00017550000a7802 */ /* 0x000fc60000000f00 */
[----:B-1---5:R-:W-:Y:S05]  /*17540*/  CALL.REL.NOINC `($_ZN7cutlass13device_kernelIN5flash19enable_sm80_to_sm89INS1_16FlashAttnBwdSm80INS1_25CollectiveMainloopBwdSm80ILi2ELi2EN4cute5tupleIJNS5_1CILi128EEES8_NS7_ILi64EEEEEENS_6half_tEfNS_4arch4Sm80ELb1ELb0ELb1ELb0ELb0ELb0ELb0ELb0ELi2ELi4ELi4ELi4ELb0EEENS1_24CollectiveEpilogueBwdGQAISA_fSD_Li256ELb0ELb0EEENS1_25SingleTileBwdLPTSchedulerILb0ELi128ELb0EEEEEEEEEvNT_6ParamsE$_ZN4cute3eso3ESOILb1ELb0EJNS_6LayoutINS_5tupleIJNS3_IJNS_1CILi2EEES5_EEEEEENS3_IJNS3_IJNS4_ILi8EEENS4_ILi64EEEEEEEEEEENS_10ViewEngineINS_8smem_ptrIPfEEEEEEC2ERKSC_RKSH_) ;  /* 0xffff003000007944 */ /* 0x022fea0003c3ffff */
[----:B-1----:R1:W5:Y:S01]  /*17550*/  LDL.64 R4, [R1+0x758] ;  /* 0x0007580001047983 */ /* 0x0023620000100a00 */
[----:B------:R-:W-:-:S02]  /*17560*/  MOV R9, R6 ;  /* 0x0000000600097202 */ /* 0x000fc40000000f00 */
[----:B------:R-:W-:Y:S02]  /*17570*/  MOV R8, 0x17590 ;  /* 0x0001759000087802 */ /* 0x000fe40000000f00 */
[----:B-1---5:R-:W-:Y:S05]  /*17580*/  CALL.REL.NOINC `($_ZN7cutlass13device_kernelIN5flash19enable_sm80_to_sm89INS1_16FlashAttnBwdSm80INS1_25CollectiveMainloopBwdSm80ILi2ELi2EN4cute5tupleIJNS5_1CILi128EEES8_NS7_ILi64EEEEEENS_6half_tEfNS_4arch4Sm80ELb1ELb0ELb1ELb0ELb0ELb0ELb0ELb0ELi2ELi4ELi4ELi4ELb0EEENS1_24CollectiveEpilogueBwdGQAISA_fSD_Li256ELb0ELb0EEENS1_25SingleTileBwdLPTSchedulerILb0ELi128ELb0EEEEEEEEEvNT_6ParamsE$_ZN4cute3eso3ESOILb1ELb0EJNS_6LayoutINS_5tupleIJNS_1CILi1EEENS4_ILi4EEEEEENS3_IJNS4_ILi0EEES5_EEEEENS_10ViewEngineIPfEEEEC2ERKSA_RKSD_) ;  /* 0xffff0b6000007944 */ /* 0x022fea0003c3ffff */
[----:B-1----:R1:W5:Y:S01]  /*17590*/  LDL.64 R6, [R1+0x758] ;  /* 0x0007580001067983 */ /* 0x0023620000100a00 */
[----:B------:R-:W-:Y:S02]  /*175a0*/  MOV R9, R5 ;  /* 0x0000000500097202 */ /* 0x000fe40000000f00 */
[----:B------:R-:W-:Y:S02]  /*175b0*/  MOV R8, 0x175d0 ;  /* 0x000175d000087802 */ /* 0x000fe40000000f00 */
[----:B-1---5:R-:W-:Y:S05]  /*175c0*/  CALL.REL.NOINC `($_ZN7cutlass13device_kernelIN5flash19enable_sm80_to_sm89INS1_16FlashAttnBwdSm80INS1_25CollectiveMainloopBwdSm80ILi2ELi2EN4cute5tupleIJNS5_1CILi128EEES8_NS7_ILi64EEEEEENS_6half_tEfNS_4arch4Sm80ELb1ELb0ELb1ELb0ELb0ELb0ELb0ELb0ELi2ELi4ELi4ELi4ELb0EEENS1_24CollectiveEpilogueBwdGQAISA_fSD_Li256ELb0ELb0EEENS1_25SingleTileBwdLPTSchedulerILb0ELi128ELb0EEEEEEEEEvNT_6ParamsE$_ZN4cute3eso3ESOILb1ELb0EJNS_6LayoutINS_5tupleIJNS_1CILi1EEENS3_IJNS4_ILi2EEES6_EEEEEENS3_IJNS4_ILi0EEENS3_IJNS4_ILi8EEENS4_ILi64EEEEEEEEEEENS_10ViewEngineINS_8smem_ptrIPfEEEEEEC2ERKSE_RKSJ_) ;  /* 0xffff0ac000007944 */ /* 0x022fea0003c3ffff */
[----:B-1----:R1:W5:Y:S01]  /*175d0*/  LDL.64 R4, [R1+0x758] ;  /* 0x0007580001047983 */ /* 0x0023620000100a00 */
[----:B------:R-:W-:-:S03]  /*175e0*/  MOV R10, 0x17600 ;  /* 0x00017600000a7802 */ /* 0x000fc60000000f00 */
[----:B-1---5:R-:W-:Y:S05]  /*175f0*/  CALL.REL.NOINC `($_ZN7cutlass13device_kernelIN5flash19enable_sm80_to_sm89INS1_16FlashAttnBwdSm80INS1_25CollectiveMainloopBwdSm80ILi2ELi2EN4cute5tupleIJNS5_1CILi128EEES8_NS7_ILi64EEEEEENS_6half_tEfNS_4arch4Sm80ELb1ELb0ELb1ELb0ELb0ELb0ELb0ELb0ELi2ELi4ELi4ELi4ELb0EEENS1_24CollectiveEpilogueBwdGQAISA_fSD_Li256ELb0ELb0EEENS1_25SingleTileBwdLPTSchedulerILb0ELi128ELb0EEEEEEEEEvNT_6ParamsE$_ZN4cute8smem_ptrIPfECI1NS_12iter_adaptorIS1_S2_EEES1_) ;  /* 0xffff124000007944 */ /* 0x022fea0003c3ffff */
[----:B-1----:R1:W5:Y:S01]  /*17600*/  LDL.64 R4, [R1+0x758] ;  /* 0x0007580001047983 */ /* 0x0023620000100a00 */
[----:B------:R-:W-:-:S03]  /*17610*/  MOV R10, 0x17630 ;  /* 0x00017630000a7802 */ /* 0x000fc60000000f00 */
[----:B-1---5:R-:W-:Y:S05]  /*17620*/  CALL.REL.NOINC `($_ZN7cutlass13device_kernelIN5flash19enable_sm80_to_sm89INS1_16FlashAttnBwdSm80INS1_25CollectiveMainloopBwdSm80ILi2ELi2EN4cute5tupleIJNS5_1CILi128EEES8_NS7_ILi64EEEEEENS_6half_tEfNS_4arch4Sm80ELb1ELb0ELb1ELb0ELb0ELb0ELb0ELb0ELi2ELi4ELi4ELi4ELb0EEENS1_24CollectiveEpilogueBwdGQAISA_fSD_Li256ELb0ELb0EEENS1_25SingleTileBwdLPTSchedulerILb0ELi128ELb0EEEEEEEEEvNT_6ParamsE$_ZN4cute3eso3ESOILb1ELb0EJNS_6LayoutINS_5tupleIJNS3_IJNS_1CILi2EEES5_EEEEEENS3_IJNS3_IJNS4_ILi8EEENS4_ILi64EEEEEEEEEEENS_10ViewEngineINS_8smem_ptrIPfEEEEEEC2ERKSC_RKSH_) ;  /* 0xfffeff5000007944 */ /* 0x022fea0003c3ffff */
[----:B------:R2:W5:Y:S01]  /*17630*/  LDL.64 R14, [R1+0x758] ;  /* 0x00075800010e7983 */ /* 0x0005620000100a00 */
[----:B-1----:R-:W-:Y:S02]  /*17640*/  MOV R4, R6 ;  /* 0x0000000600047202 */ /* 0x002fe40000000f00 */
[----:B------:R-:W-:Y:S02]  /*17650*/  MOV R8, 0x17670 ;  /* 0x0001767000087802 */ /* 0x000fe40000000f00 */
[----:B--2--5:R-:W-:Y:S05]  /*17660*/  CALL.REL.NOINC `($_ZN7cutlass13device_kernelIN5flash19enable_sm80_to_sm89INS1_16FlashAttnBwdSm80INS1_25CollectiveMainloopBwdSm80ILi2ELi2EN4cute5tupleIJNS5_1CILi128EEES8_NS7_ILi64EEEEEENS_6half_tEfNS_4arch4Sm80ELb1ELb0ELb1ELb0ELb0ELb0ELb0ELb0ELi2ELi4ELi4ELi4ELb0EEENS1_24CollectiveEpilogueBwdGQAISA_fSD_Li256ELb0ELb0EEENS1_25SingleTileBwdLPTSchedulerILb0ELi128ELb0EEEEEEEEEvNT_6ParamsE$_ZN4cute3eso3ESOILb1ELb0EJNS_6LayoutINS_5tupleIJNS_1CILi4EEEEEENS3_IJNS4_ILi1EEEEEEEENS_10ViewEngineIPfEEEEC2ERKS9_RKSC_) ;  /* 0xffff0ae000007944 */ /* 0x024fea0003c3ffff */
        /* <DEDUP_REMOVED lines=271> */
[----:B------:R-:W-:Y:S05]  /*18760*/  CALL.REL.NOINC `($_ZN7cutlass13device_kernelIN5flash19enable_sm80_to_sm89INS1_16FlashAttnBwdSm80INS1_25CollectiveMainloopBwdSm80ILi2ELi2EN4cute5tupleIJNS5_1CILi128EEES8_NS7_ILi64EEEEEENS_6half_tEfNS_4arch4Sm80ELb1ELb0ELb1ELb0ELb0ELb0ELb0ELb0ELi2ELi4ELi4ELi4ELb0EEENS1_24CollectiveEpilogueBwdGQAISA_fSD_Li256ELb0ELb0EEENS1_25SingleTileBwdLPTSchedulerILb0ELi128ELb0EEEEEEEEEvNT_6ParamsE$_ZN4cute3eso3ESOILb1ELb0EJNS_6LayoutINS_5tupleIJNS3_IJNS_1CILi2EEES5_EEENS3_IJS5_NS4_ILi8EEEEEEEEENS3_IJNS3_IJS5_NS4_ILi4EEEEEENS3_IJNS4_ILi1EEES7_EEEEEEEENS_10ViewEngineIPfEEEEC2ERKSF_RKSI_) ;  /* 0xfffeee9000007944 */ /* 0x000fea0003c3ffff */
        /* <DEDUP_REMOVED lines=150> */
[----:B-1---5:R-:W-:Y:S05]  /*190d0*/  CALL.REL.NOINC `($_ZN7cutlass13device_kernelIN5flash19enable_sm80_to_sm89INS1_16FlashAttnBwdSm80INS1_25CollectiveMainloopBwdSm80ILi2ELi2EN4cute5tupleIJNS5_1CILi128EEES8_NS7_ILi64EEEEEENS_6half_tEfNS_4arch4Sm80ELb1ELb0ELb1ELb0ELb0ELb0ELb0ELb0ELi2ELi4ELi4ELi4ELb0EEENS1_24CollectiveEpilogueBwdGQAISA_fSD_Li256ELb0ELb0EEENS1_25SingleTileBwdLPTSchedulerILb0ELi128ELb0EEEEEEEEEvNT_6ParamsE$_ZZN5flash25CollectiveMainloopBwdSm80ILi2ELi2EN4cute5tupleIJNS1_1CILi128EEES4_NS3_ILi64EEEEEEN7cutlass6half_tEfNS7_4arch4Sm80ELb1ELb0ELb1ELb0ELb0ELb0ELb0ELb0ELi2ELi4ELi4ELi4ELb0EE3mmaINS_16FlashAttnBwdSm80ISB_NS_24CollectiveEpilogueBwdGQAIS6_fSA_Li256ELb0ELb0EEENS_25SingleTileBwdLPTSchedulerILb0ELi128ELb0EEEE13SharedStorageENS1_6TensorINS1_11ArrayEngineIfLm32EEENS1_6LayoutINS2_IJNS2_IJNS3_ILi2EEESO_EEESO_NS3_ILi4EEEEEENS2_IJNS2_IJNS3_ILi1EEESO_EEESQ_NS3_ILi8EEEEEEEEEEEEbRKNSB_6ParamsERT0_S12_iNS2_IJiiiEEERT_ENKUlRT_iE_clINSK_INSL_IfLm64EEENSN_INS2_IJSP_SO_SU_EEESV_EEEEEEDaS17_i) ;  /* 0xffff07d000007944 */ /* 0x022fea0003c3ffff */
[----:B------:R-:W-:Y:S05]  /*190e0*/  BSYNC B0 ;  /* 0x0000000000007941 */ /* 0x000fea0003800000 */
.L_x_4474:
[----:B------:R-:W-:Y:S02]  /*190f0*/  MOV R7, RZ ;  /* 0x000000ff00077202 */ /* 0x000fe40000000f00 */
.L_x_4476:
[----:B-1----:R-:W-:-:S05]  /*19100*/  MOV R4, 0x19120 ;  /* 0x0001912000047802 */ /* 0x002fca0000000f00 */
[----:B-12---:R-:W-:Y:S05]  /*19110*/  CALL.REL.NOINC `($_ZN7cutlass13device_kernelIN5flash19enable_sm80_to_sm89INS1_16FlashAttnBwdSm80INS1_25CollectiveMainloopBwdSm80ILi2ELi2EN4cute5tupleIJNS5_1CILi128EEES8_NS7_ILi64EEEEEENS_6half_tEfNS_4arch4Sm80ELb1ELb0ELb1ELb0ELb0ELb0ELb0ELb0ELi2ELi4ELi4ELi4ELb0EEENS1_24CollectiveEpilogueBwdGQAISA_fSD_Li256ELb0ELb0EEENS1_25SingleTileBwdLPTSchedulerILb0ELi128ELb0EEEEEEEEEvNT_6ParamsE$_ZZZN5flash25CollectiveMainloopBwdSm80ILi2ELi2EN4cute5tupleIJNS1_1CILi128EEES4_NS3_ILi64EEEEEEN7cutlass6half_tEfNS7_4arch4Sm80ELb1ELb0ELb1ELb0ELb0ELb0ELb0ELb0ELi2ELi4ELi4ELi4ELb0EE3mmaINS_16FlashAttnBwdSm80ISB_NS_24CollectiveEpilogueBwdGQAIS6_fSA_Li256ELb0ELb0EEENS_25SingleTileBwdLPTSchedulerILb0ELi128ELb0EEEE13SharedStorageENS1_6TensorINS1_11ArrayEngineIfLm32EEENS1_6LayoutINS2_IJNS2_IJNS3_ILi2EEESO_EEESO_NS3_ILi4EEEEEENS2_IJNS2_IJNS3_ILi1EEESO_EEESQ_NS3_ILi8EEEEEEEEEEEEbRKNSB_6ParamsERT0_S12_iNS2_IJiiiEEERT_ENKUliT_E_clIZSC_ISJ_SX_EbS10_S12_S12_iS13_S15_EUlRS16_iE_EEDaiS16_ENKUlvE0_clEv) ;  /* 0x00033bd000007944 */ /* 0x006fea0003c00000 */
[----:B------:R1:W-:Y:S01]  /*19120*/  STL [R1+0x770], RZ ;  /* 0x000770ff01007387 */ /* 0x0003e20000100800 */
[----:B------:R-:W-:-:S03]  /*19130*/  MOV R8, RZ ;  /* 0x000000ff00087202 */ /* 0x000fc60000000f00 */
.L_x_4475:
[----:B-1----:R-:W-:Y:S01]  /*19140*/  IMAD.MOV.U32 R11, RZ, RZ, R60 ;  /* 0x000000ffff0b7224 */ /* 0x002fe200078e003c */
[----:B------:R-:W-:-:S02]  /*19150*/  MOV R3, R59 ;  /* 0x0000003b00037202 */ /* 0x000fc40000000f00 */
[----:B------:R-:W-:Y:S02]  /*19160*/  MOV R12, 0x19180 ;  /* 0x00019180000c7802 */ /* 0x000fe40000000f00 */
[----:B-1---5:R-:W-:Y:S05]  /*19170*/  CALL.REL.NOINC `($_ZN7cutlass13device_kernelIN5flash19enable_sm80_to_sm89INS1_16FlashAttnBwdSm80INS1_25CollectiveMainloopBwdSm80ILi2ELi2EN4cute5tupleIJNS5_1CILi128EEES8_NS7_ILi64EEEEEENS_6half_tEfNS_4arch4Sm80ELb1ELb0ELb1ELb0ELb0ELb0ELb0ELb0ELi2ELi4ELi4ELi4ELb0EEENS1_24CollectiveEpilogueBwdGQAISA_fSD_Li256ELb0ELb0EEENS1_25SingleTileBwdLPTSchedulerILb0ELi128ELb0EEEEEEEEEvNT_6ParamsE$_ZN4cute3eso3ESOILb0ELb0EJiiEEC2ERKiS4_) ;  /* 0xfffecf9000007944 */ /* 0x022fea0003c3ffff */
        /* <DEDUP_REMOVED lines=20> */
[----:B------:R-:W-:Y:S05]  /*192c0*/  CALL.REL.NOINC `($_ZN7cutlass13device_kernelIN5flash19enable_sm80_to_sm89INS1_16FlashAttnBwdSm80INS1_25CollectiveMainloopBwdSm80ILi2ELi2EN4cute5tupleIJNS5_1CILi128EEES8_NS7_ILi64EEEEEENS_6half_tEfNS_4arch4Sm80ELb1ELb0ELb1ELb0ELb0ELb0ELb0ELb0ELi2ELi4ELi4ELi4ELb0EEENS1_24CollectiveEpilogueBwdGQAISA_fSD_Li256ELb0ELb0EEENS1_25SingleTileBwdLPTSchedulerILb0ELi128ELb0EEEEEEEEEvNT_6ParamsE$exp2f) ;  /* 0x00033ac000007944 */ /* 0x000fea0003c00000 */
[----:B------:R-:W-:Y:S01]  /*192d0*/  IMAD.MOV.U32 R11, RZ, RZ, R60 ;  /* 0x000000ffff0b7224 */ /* 0x000fe200078e003c */
[----:B------:R-:W-:Y:S02]  /*192e0*/  MOV R3, R59 ;  /* 0x0000003b00037202 */ /* 0x000fe40000000f00 */
[----:B------:R-:W-:Y:S02]  /*192f0*/  MOV R12, 0x19310 ;  /* 0x00019310000c7802 */ /* 0x000fe40000000f00 */
[----:B-1----:R-:W-:Y:S05]  /*19300*/  CALL.REL.NOINC `($_ZN7cutlass13device_kernelIN5flash19enable_sm80_to_sm89INS1_16FlashAttnBwdSm80INS1_25CollectiveMainloopBwdSm80ILi2ELi2EN4cute5tupleIJNS5_1CILi128EEES8_NS7_ILi64EEEEEENS_6half_tEfNS_4arch4Sm80ELb1ELb0ELb1ELb0ELb0ELb0ELb0ELb0ELi2ELi4ELi4ELi4ELb0EEENS1_24CollectiveEpilogueBwdGQAISA_fSD_Li256ELb0ELb0EEENS1_25SingleTileBwdLPTSchedulerILb0ELi128ELb0EEEEEEEEEvNT_6ParamsE$_ZN4cute3eso3ESOILb0ELb0EJiiEEC2ERKiS4_) ;  /* 0xfffece0000007944 */ /* 0x002fea0003c3ffff */
        /* <DEDUP_REMOVED lines=65> */
[----:B-1---5:R-:W-:Y:S05]  /*19720*/  CALL.REL.NOINC `($_ZN7cutlass13device_kernelIN5flash19enable_sm80_to_sm89INS1_16FlashAttnBwdSm80INS1_25CollectiveMainloopBwdSm80ILi2ELi2EN4cute5tupleIJNS5_1CILi128EEES8_NS7_ILi64EEEEEENS_6half_tEfNS_4arch4Sm80ELb1ELb0ELb1ELb0ELb0ELb0ELb0ELb0ELi2ELi4ELi4ELi4ELb0EEENS1_24CollectiveEpilogueBwdGQAISA_fSD_Li256ELb0ELb0EEENS1_25SingleTileBwdLPTSchedulerILb0ELi128ELb0EEEEEEEEEvNT_6ParamsE$_ZN4cute8smem_ptrIPN7cutlass6half_tEECI1NS_12iter_adaptorIS3_S4_EEES3_) ;  /* 0xfffef09000007944 */ /* 0x022fea0003c3ffff */
[----:B-1----:R1:W5:Y:S01]  /*19730*/  LDL.64 R2, [R1+0x758] ;  /* 0x0007580001027983 */ /* 0x0023620000100a00 */
        /* <DEDUP_REMOVED lines=26> */
[----:B--2---:R1:W-:Y:S04]  /*198e0*/  STL.64 [R1+0x750], R4 ;  /* 0x0007500401007387 */ /* 0x0043e80000100a00 */
[----:B-1----:R-:W-:Y:S05]  /*198f0*/  CALL.REL.NOINC `($_ZN7cutlass13device_kernelIN5flash19enable_sm80_to_sm89INS1_16FlashAttnBwdSm80INS1_25CollectiveMainloopBwdSm80ILi2ELi2EN4cute5tupleIJNS5_1CILi128EEES8_NS7_ILi64EEEEEENS_6half_tEfNS_4arch4Sm80ELb1ELb0ELb1ELb0ELb0ELb0ELb0ELb0ELi2ELi4ELi4ELi4ELb0EEENS1_24CollectiveEpilogueBwdGQAISA_fSD_Li256ELb0ELb0EEENS1_25SingleTileBwdLPTSchedulerILb0ELi128ELb0EEEEEEEEEvNT_6ParamsE$_ZZN4cute4diceINS_5tupleIJNS1_IJiNS1_IJiNS_1CILi0EEEEEEEEENS1_IJNS_10UnderscoreENS1_IJS6_S6_EEEEEEEEES9_EEDaRKT_RKT0_ENKUlRKT_RKT0_E_clIS5_S5_EEDaSI_SL_) ;  /* 0xfffef63000007944 */ /* 0x002fea0003c3ffff */
[----:B------:R-:W-:Y:S02]  /*19900*/  MOV R6, 0x19920 ;  /* 0x0001992000067802 */ /* 0x000fe40000000f00 */
[----:B-1---5:R-:W-:Y:S05]  /*19910*/  CALL.REL.NOINC `($_ZN7cutlass13device_kernelIN5flash19enable_sm80_to_sm89INS1_16FlashAttnBwdSm80INS1_25CollectiveMainloopBwdSm80ILi2ELi2EN4cute5tupleIJNS5_1CILi128EEES8_NS7_ILi64EEEEEENS_6half_tEfNS_4arch4Sm80ELb1ELb0ELb1ELb0ELb0ELb0ELb0ELb0ELi2ELi4ELi4ELi4ELb0EEENS1_24CollectiveEpilogueBwdGQAISA_fSD_Li256ELb0ELb0EEENS1_25SingleTileBwdLPTSchedulerILb0ELi128ELb0EEEEEEEEEvNT_6ParamsE$_ZZN4cute12filter_tupleINS_5tupleIJNS1_IJiNS1_IJiNS_1CILi0EEEEEEEEENS1_IJNS_10UnderscoreENS1_IJS6_S6_EEEEEEEEES9_ZNS_4diceIS9_S9_EEDaRKT_RKT0_EUlRKT_RKT0_E_EEDaSD_SG_OT1_ENKUlDpSJ_E_clIJNS1_IJiiS3_EEENS1_IJEEEEEEDaSQ_) ;  /* 0xfffef0b000007944 */ /* 0x022fea0003c3ffff */
[----:B------:R-:W-:Y:S02]  /*19920*/  MOV R6, 0x19940 ;  /* 0x0001994000067802 */ /* 0x000fe40000000f00 */
[----:B------:R-:W-:Y:S05]  /*19930*/  CALL.REL.NOINC `($_ZN7cutlass13device_kernelIN5flash19enable_sm80_to_sm89INS1_16FlashAttnBwdSm80INS1_25CollectiveMainloopBwdSm80ILi2ELi2EN4cute5tupleIJNS5_1CILi128EEES8_NS7_ILi64EEEEEENS_6half_tEfNS_4arch4Sm80ELb1ELb0ELb1ELb0ELb0ELb0ELb0ELb0ELi2ELi4ELi4ELi4ELb0EEENS1_24CollectiveEpilogueBwdGQAISA_fSD_Li256ELb0ELb0EEENS1_25SingleTileBwdLPTSchedulerILb0ELi128ELb0EEEEEEEEEvNT_6ParamsE$_ZZN4cute7idx2crdINS_5tupleIJiiNS_1CILi0EEEEEENS1_IJNS1_IJNS2_ILi4EEENS2_ILi8EEEEEES5_NS2_ILi1EEEEEEEEDaRKT_RKT0_ENKUlRKT_RKT0_E_clIiS7_EEDaSI_SL_) ;  /* 0xfffefdb000007944 */ /* 0x000fea0003c3ffff */
[----:B------:R-:W-:Y:S02]  /*19940*/  MOV R6, 0x19960 ;  /* 0x0001996000067802 */ /* 0x000fe40000000f00 */
[----:B------:R-:W-:Y:S05]  /*19950*/  CALL.REL.NOINC `($_ZN7cutlass13device_kernelIN5flash19enable_sm80_to_sm89INS1_16FlashAttnBwdSm80INS1_25CollectiveMainloopBwdSm80ILi2ELi2EN4cute5tupleIJNS5_1CILi128EEES8_NS7_ILi64EEEEEENS_6half_tEfNS_4arch4Sm80ELb1ELb0ELb1ELb0ELb0ELb0ELb0ELb0ELi2ELi4ELi4ELi4ELb0EEENS1_24CollectiveEpilogueBwdGQAISA_fSD_Li256ELb0ELb0EEENS1_25SingleTileBwdLPTSchedulerILb0ELi128ELb0EEEEEEEEEvNT_6ParamsE$_ZZN4cute7idx2crdINS_5tupleIJiiNS_1CILi0EEEEEENS1_IJNS1_IJNS2_ILi4EEENS2_ILi8EEEEEES5_NS2_ILi1EEEEEEEEDaRKT_RKT0_ENKUlRKT_RKT0_E_clIiS5_EEDaSI_SL_) ;  /* 0xfffefd5000007944 */ /* 0x000fea0003c3ffff */
[----:B------:R-:W-:Y:S02]  /*19960*/  MOV R6, 0x19980 ;  /* 0x0001998000067802 */ /* 0x000fe40000000f00 */
[----:B------:R-:W-:Y:S05]  /*19970*/  CALL.REL.NOINC `($_ZN7cutlass13device_kernelIN5flash19enable_sm80_to_sm89INS1_16FlashAttnBwdSm80INS1_25CollectiveMainloopBwdSm80ILi2ELi2EN4cute5tupleIJNS5_1CILi128EEES8_NS7_ILi64EEEEEENS_6half_tEfNS_4arch4Sm80ELb1ELb0ELb1ELb0ELb0ELb0ELb0ELb0ELi2ELi4ELi4ELi4ELb0EEENS1_24CollectiveEpilogueBwdGQAISA_fSD_Li256ELb0ELb0EEENS1_25SingleTileBwdLPTSchedulerILb0ELi128ELb0EEEEEEEEEvNT_6ParamsE$_ZZN4cute9transformINS_5tupleIJiiNS_1CILi0EEEEEENS1_IJNS1_IJNS2_ILi4EEENS2_ILi8EEEEEES5_NS2_ILi1EEEEEEZNS_7idx2crdIS4_S9_EEDaRKT_RKT0_EUlRKT_RKT0_E_EEDaSD_SG_OT1_ENKUlDpSJ_E_clIJNS1_IJiiEEEiS3_EEEDaSQ_) ;  /* 0xfffefed000007944 */ /* 0x000fea0003c3ffff */
[----:B------:R-:W-:Y:S02]  /*19980*/  MOV R6, 0x199a0 ;  /* 0x000199a000067802 */ /* 0x000fe40000000f00 */
[----:B------:R-:W-:Y:S05]  /*19990*/  CALL.REL.NOINC `($_ZN7cutlass13device_kernelIN5flash19enable_sm80_to_sm89INS1_16FlashAttnBwdSm80INS1_25CollectiveMainloopBwdSm80ILi2ELi2EN4cute5tupleIJNS5_1CILi128EEES8_NS7_ILi64EEEEEENS_6half_tEfNS_4arch4Sm80ELb1ELb0ELb1ELb0ELb0ELb0ELb0ELb0ELi2ELi4ELi4ELi4ELb0EEENS1_24CollectiveEpilogueBwdGQAISA_fSD_Li256ELb0ELb0EEENS1_25SingleTileBwdLPTSchedulerILb0ELi128ELb0EEEEEEEEEvNT_6ParamsE$_ZZN4cute13to_mixed_bitsINS_5tupleIJNS1_IJNS_1CILi4EEENS2_ILi8EEEEEES3_NS2_ILi1EEEEEENS1_IJNS1_IJNS2_ILi0EEENS2_ILi64EEEEEES8_S8_EEENS1_IJNS1_IJiiEEEiS8_EEEEEDaRKT_RKT0_RKT1_ENKUlRKT_RKT0_RKT1_E_clIS5_SA_SC_EEDaSP_SS_SV_) ;  /* 0xfffef3b000007944 */ /* 0x000fea0003c3ffff */
[----:B------:R-:W-:Y:S02]  /*199a0*/  MOV R29, R4 ;  /* 0x00000004001d7202 */ /* 0x000fe40000000f00 */
[----:B------:R-:W-:Y:S02]  /*199b0*/  MOV R4, 0x199d0 ;  /* 0x000199d000047802 */ /* 0x000fe40000000f00 */
[----:B------:R-:W-:Y:S05]  /*199c0*/  CALL.REL.NOINC `($_ZN7cutlass13device_kernelIN5flash19enable_sm80_to_sm89INS1_16FlashAttnBwdSm80INS1_25CollectiveMainloopBwdSm80ILi2ELi2EN4cute5tupleIJNS5_1CILi128EEES8_NS7_ILi64EEEEEENS_6half_tEfNS_4arch4Sm80ELb1ELb0ELb1ELb0ELb0ELb0ELb0ELb0ELi2ELi4ELi4ELi4ELb0EEENS1_24CollectiveEpilogueBwdGQAISA_fSD_Li256ELb0ELb0EEENS1_25SingleTileBwdLPTSchedulerILb0ELi128ELb0EEEEEEEEEvNT_6ParamsE$_ZZN4cute13to_mixed_bitsINS_5tupleIJNS1_IJNS_1CILi4EEENS2_ILi8EEEEEES3_NS2_ILi1EEEEEENS1_IJNS1_IJNS2_ILi0EEENS2_ILi64EEEEEES8_S8_EEENS1_IJNS1_IJiiEEEiS8_EEEEEDaRKT_RKT0_RKT1_ENKUlDpRKT_E_clIJNS_9MixedBitsILj0ELj448EEENS2_ILj0EEESV_EEEDaSQ_) ;  /* 0xfffef35000007944 */ /* 0x000fea0003c3ffff */
        /* <DEDUP_REMOVED lines=46> */
[----:B------:R-:W-:Y:S01]  /*19cb0*/  IMAD.MOV.U32 R6, RZ, RZ, R4 ;  /* 0x000000ffff067224 */ /* 0x000fe200078e0004 */
[----:B------:R-:W-:Y:S01]  /*19cc0*/  MOV R34, R11 ;  /* 0x0000000b00227202 */ /* 0x000fe20000000f00 */
[----:B------:R-:W-:Y:S01]  /*19cd0*/  IMAD.MOV.U32 R82, RZ, RZ, R59 ;  /* 0x000000ffff527224 */ /* 0x000fe200078e003b */
[----:B------:R-:W-:Y:S02]  /*19ce0*/  MOV R5, R19 ;  /* 0x0000001300057202 */ /* 0x000fe40000000f00 */
[----:B------:R-:W-:Y:S01]  /*19cf0*/  MOV R4, 0x19d20 ;  /* 0x00019d2000047802 */ /* 0x000fe20000000f00 */
[----:B--2---:R1:W-:Y:S04]  /*19d00*/  STL.64 [R1+0x788], R2 ;  /* 0x0007880201007387 */ /* 0x0043e80000100a00 */
[----:B-1----:R-:W-:Y:S05]  /*19d10*/  CALL.REL.NOINC `($_ZN7cutlass13device_kernelIN5flash19enable_sm80_to_sm89INS1_16FlashAttnBwdSm80INS1_25CollectiveMainloopBwdSm80ILi2ELi2EN4cute5tupleIJNS5_1CILi128EEES8_NS7_ILi64EEEEEENS_6half_tEfNS_4arch4Sm80ELb1ELb0ELb1ELb0ELb0ELb0ELb0ELb0ELi2ELi4ELi4ELi4ELb0EEENS1_24CollectiveEpilogueBwdGQAISA_fSD_Li256ELb0ELb0EEENS1_25SingleTileBwdLPTSchedulerILb0ELi128ELb0EEEEEEEEEvNT_6ParamsE$_ZN4cute3eso3ESOILb0ELb0EJiiiNS_1CILi72EEENS2_ILi512EEEEEC2ERKiS7_S7_RKS3_RKS4_) ;  /* 0xfffec6b000007944 */ /* 0x002fea0003c3ffff */
        /* <DEDUP_REMOVED lines=16> */
[----:B------:R-:W-:Y:S02]  /*19e20*/  IADD3 R69, R58, 0x50, RZ ;  /* 0x000000503a457810 */ /* 0x000fe40007ffe0ff */
[----:B------:R-:W-:Y:S01]  /*19e30*/  MOV R6, 0x19e80 ;  /* 0x00019e8000067802 */ /* 0x000fe20000000f00 */
[----:B------:R1:W-:Y:S04]  /*19e40*/  STL.U8 [R1+0x794], RZ ;  /* 0x000794ff01007387 */ /* 0x0003e80000100000 */
[----:B--2---:R1:W-:Y:S04]  /*19e50*/  STL.64 [R1+0x7a0], R2 ;  /* 0x0007a00201007387 */ /* 0x0043e80000100a00 */
[----:B---3--:R1:W-:Y:S02]  /*19e60*/  STL [R1+0x7a8], R4 ;  /* 0x0007a80401007387 */ /* 0x0083e40000100800 */
[----:B-1----:R-:W-:Y:S05]  /*19e70*/  CALL.REL.NOINC `($_ZN7cutlass13device_kernelIN5flash19enable_sm80_to_sm89INS1_16FlashAttnBwdSm80INS1_25CollectiveMainloopBwdSm80ILi2ELi2EN4cute5tupleIJNS5_1CILi128EEES8_NS7_ILi64EEEEEENS_6half_tEfNS_4arch4Sm80ELb1ELb0ELb1ELb0ELb0ELb0ELb0ELb0ELi2ELi4ELi4ELi4ELb0EEENS1_24CollectiveEpilogueBwdGQAISA_fSD_Li256ELb0ELb0EEENS1_25SingleTileBwdLPTSchedulerILb0ELi128ELb0EEEEEEEEEvNT_6ParamsE$_ZZN4cute6detail16composition_implINS_5tupleIJNS_1CILi8EEENS3_ILi2EEES5_S5_S4_S5_EEENS2_IJNS3_ILi1EEEiiiNS3_ILi72EEENS3_ILi512EEEEEENS2_IJNS2_IJS5_S5_S5_EEES5_NS3_ILi4EEEEEENS2_IJNS2_IJS7_S9_S4_EEENS3_ILi4096EEENS3_ILi16EEEEEEEEDaRKT_RKT0_RKT1_RKT2_ENKUlRKT_RKT0_E_clISB_SE_EEDaSW_SZ_) ;  /* 0xfffef4b000007944 */ /* 0x002fea0003c3ffff */
[----:B------:R-:W-:Y:S02]  /*19e80*/  MOV R6, 0x19ea0 ;  /* 0x00019ea000067802 */ /* 0x000fe40000000f00 */
[----:B-----5:R-:W-:Y:S05]  /*19e90*/  CALL.REL.NOINC `($_ZN7cutlass13device_kernelIN5flash19enable_sm80_to_sm89INS1_16FlashAttnBwdSm80INS1_25CollectiveMainloopBwdSm80ILi2ELi2EN4cute5tupleIJNS5_1CILi128EEES8_NS7_ILi64EEEEEENS_6half_tEfNS_4arch4Sm80ELb1ELb0ELb1ELb0ELb0ELb0ELb0ELb0ELi2ELi4ELi4ELi4ELb0EEENS1_24CollectiveEpilogueBwdGQAISA_fSD_Li256ELb0ELb0EEENS1_25SingleTileBwdLPTSchedulerILb0ELi128ELb0EEEEEEEEEvNT_6ParamsE$_ZZN4cute6detail16composition_implINS_5tupleIJNS_1CILi8EEENS3_ILi2EEES5_S5_S4_S5_EEENS2_IJNS3_ILi1EEEiiiNS3_ILi72EEENS3_ILi512EEEEEENS2_IJNS2_IJS5_S5_S5_EEES5_NS3_ILi4EEEEEENS2_IJNS2_IJS7_S9_S4_EEENS3_ILi4096EEENS3_ILi16EEEEEEEEDaRKT_RKT0_RKT1_RKT2_ENKUlRKT_RKT0_E_clISC_SG_EEDaSW_SZ_) ;  /* 0xfffef4e000007944 */ /* 0x020fea0003c3ffff */
[----:B-----5:R2:W-:Y:S01]  /*19ea0*/  STL.64 [R1+0x770], R2 ;  /* 0x0007700201007387 */ /* 0x0205e20000100a00 */
[----:B------:R-:W-:-:S02]  /*19eb0*/  MOV R6, R4 ;  /* 0x0000000400067202 */ /* 0x000fc40000000f00 */
        /* <DEDUP_REMOVED lines=8> */
[----:B------:R-:W-:Y:S01]  /*19f40*/  LEA.HI R6, R15, R15, RZ, 0x1d ;  /* 0x0000000f0f067211 */ /* 0x000fe200078fe8ff */
[----:B------:R-:W-:-:S04]  /*19f50*/  IMAD.MOV.U32 R15, RZ, RZ, R14 ;  /* 0x000000ffff0f7224 */ /* 0x000fc800078e000e */
[----:B------:R-:W-:Y:S01]  /*19f60*/  IMAD.U32 R28, R7, 0x2, R6 ;  /* 0x00000002071c7824 */ /* 0x000fe200078e0006 */
[----:B------:R-:W-:-:S04]  /*19f70*/  MOV R6, 0x19fa0 ;  /* 0x00019fa000067802 */ /* 0x000fc80000000f00 */
[----:B------:R1:W-:Y:S03]  /*19f80*/  STL [R1+0x77c], R28 ;  /* 0x00077c1c01007387 */ /* 0x0003e60000100800 */
        /* <DEDUP_REMOVED lines=35> */
[----:B-1---5:R-:W-:Y:S05]  /*1a1c0*/  CALL.REL.NOINC `($_ZN7cutlass13device_kernelIN5flash19enable_sm80_to_sm89INS1_16FlashAttnBwdSm80INS1_25CollectiveMainloopBwdSm80ILi2ELi2EN4cute5tupleIJNS5_1CILi128EEES8_NS7_ILi64EEEEEENS_6half_tEfNS_4arch4Sm80ELb1ELb0ELb1ELb0ELb0ELb0ELb0ELb0ELi2ELi4ELi4ELi4ELb0EEENS1_24CollectiveEpilogueBwdGQAISA_fSD_Li256ELb0ELb0EEENS1_25SingleTileBwdLPTSchedulerILb0ELi128ELb0EEEEEEEEEvNT_6ParamsE$_ZN4cute3eso3ESOILb1ELb0EJNS_14ComposedLayoutINS_7SwizzleILi3ELi3ELi3EEENS_1CILi0EEENS_6LayoutINS_5tupleIJNS8_IJNS8_IJNS5_ILi4EEENS5_ILi8EEEEEENS8_IJNS5_ILi2EEENS5_ILi1EEEEEEEEENS8_IJNS8_IJSC_SC_EEENS8_IJSA_S9_EEEEEEEEENS8_IJNS8_IJNS8_IJSC_NS5_ILi64EEEEEENS8_IJNS5_ILi512EEES6_EEEEEENS8_IJNS8_IJSD_SA_EEENS8_IJNS5_ILi1024EEENS5_ILi16EEEEEEEEEEEEEEEENS_10ViewEngineINS_8smem_ptrIPN7cutlass6half_tEEEEEEEC2ERKSW_RKS13_) ;  /* 0xfffec5a000007944 */ /* 0x022fea0003c3ffff */
[----:B------:R-:W-:Y:S01]  /*1a1d0*/  ULDC.64 UR4, c[0x0][0x118] ;  /* 0x0000460000047ab9 */ /* 0x000fe20000000a00 */
[----:B------:R2:W5:Y:S04]  /*1a1e0*/  LDL.64 R20, [R1+0x758] ;  /* 0x0007580001147983 */ /* 0x0005680000100a00 */
[----:B-1----:R2:W5:Y:S01]  /*1a1f0*/  LD.E R3, [R34.64+0xc] ;  /* 0x00000c0422037980 */ /* 0x002562000c101900 */
[----:B------:R-:W-:Y:S02]  /*1a200*/  MOV R81, R60 ;  /* 0x0000003c00517202 */ /* 0x000fe40000000f00 */
[----:B------:R-:W-:-:S02]  /*1a210*/  MOV R6, 0x1a230 ;  /* 0x0001a23000067802 */ /* 0x000fc40000000f00 */
        /* <DEDUP_REMOVED lines=103> */
[----:B------:R1:W-:Y:S04]  /*1a890*/  STL.U8 [R1+0x794], RZ ;  /* 0x000794ff01007387 */ /* 0x0003e80000100000 */
[----:B--2---:R1:W-:Y:S04]  /*1a8a0*/  STL.64 [R1+0x7a0], R2 ;  /* 0x0007a00201007387 */ /* 0x0043e80000100a00 */
[----:B---3--:R1:W-:Y:S02]  /*1a8b0*/  STL [R1+0x7a8], R4 ;  /* 0x0007a80401007387 */ /* 0x0083e40000100800 */
[----:B-1----:R-:W-:Y:S05]  /*1a8c0*/  CALL.REL.NOINC `($_ZN7cutlass13device_kernelIN5flash19enable_sm80_to_sm89INS1_16FlashAttnBwdSm80INS1_25CollectiveMainloopBwdSm80ILi2ELi2EN4cute5tupleIJNS5_1CILi128EEES8_NS7_ILi64EEEEEENS_6half_tEfNS_4arch4Sm80ELb1ELb0ELb1ELb0ELb0ELb0ELb0ELb0ELi2ELi4ELi4ELi4ELb0EEENS1_24CollectiveEpilogueBwdGQAISA_fSD_Li256ELb0ELb0EEENS1_25SingleTileBwdLPTSchedulerILb0ELi128ELb0EEEEEEEEEvNT_6ParamsE$_ZZN4cute6detail16composition_implINS_5tupleIJNS_1CILi8EEENS3_ILi2EEES5_S5_S4_S5_EEENS2_IJNS3_ILi1EEEiiiNS3_ILi72EEENS3_ILi512EEEEEENS2_IJNS2_IJS5_S5_EEES4_NS3_ILi4EEEEEENS2_IJNS2_IJS7_S4_EEENS3_ILi1024EEENS3_ILi16EEEEEEEEDaRKT_RKT0_RKT1_RKT2_ENKUlRKT_RKT0_E_clISB_SE_EEDaSW_SZ_) ;  /* 0xfffee90000007944 */ /* 0x002fea0003c3ffff */
[----:B------:R-:W-:Y:S02]  /*1a8d0*/  MOV R13, R69 ;  /* 0x00000045000d7202 */ /* 0x000fe40000000f00 */
[----:B------:R-:W-:-:S02]  /*1a8e0*/  MOV R6, 0x1a900 ;  /* 0x0001a90000067802 */ /* 0x000fc40000000f00 */
[----:B-----5:R-:W-:Y:S05]  /*1a8f0*/  CALL.REL.NOINC `($_ZN7cutlass13device_kernelIN5flash19enable_sm80_to_sm89INS1_16FlashAttnBwdSm80INS1_25CollectiveMainloopBwdSm80ILi2ELi2EN4cute5tupleIJNS5_1CILi128EEES8_NS7_ILi64EEEEEENS_6half_tEfNS_4arch4Sm80ELb1ELb0ELb1ELb0ELb0ELb0ELb0ELb0ELi2ELi4ELi4ELi4ELb0EEENS1_24CollectiveEpilogueBwdGQAISA_fSD_Li256ELb0ELb0EEENS1_25SingleTileBwdLPTSchedulerILb0ELi128ELb0EEEEEEEEEvNT_6ParamsE$_ZZN4cute6detail16composition_implINS_5tupleIJNS_1CILi8EEENS3_ILi2EEES5_S5_S4_S5_EEENS2_IJNS3_ILi1EEEiiiNS3_ILi72EEENS3_ILi512EEEEEENS2_IJNS2_IJS5_S5_EEES4_NS3_ILi4EEEEEENS2_IJNS2_IJS7_S4_EEENS3_ILi1024EEENS3_ILi16EEEEEEEEDaRKT_RKT0_RKT1_RKT2_ENKUlRKT_RKT0_E_clISC_SG_EEDaSW_SZ_) ;  /* 0xfffee92000007944 */ /* 0x020fea0003c3ffff */
[----:B-----5:R2:W-:Y:S01]  /*1a900*/  STL.64 [R1+0x770], R2 ;  /* 0x0007700201007387 */ /* 0x0205e20000100a00 */
[----:B------:R-:W-:-:S02]  /*1a910*/  MOV R6, R4 ;  /* 0x0000000400067202 */ /* 0x000fc40000000f00 */
        /* <DEDUP_REMOVED lines=8> */
[----:B------:R-:W-:Y:S01]  /*1a9a0*/  LEA.HI R10, R10, R10, RZ, 0x1d ;  /* 0x0000000a0a0a7211 */ /* 0x000fe200078fe8ff */
[----:B------:R-:W-:Y:S01]  /*1a9b0*/  IMAD.MOV.U32 R15, RZ, RZ, R9 ;  /* 0x000000ffff0f7224 */ /* 0x000fe200078e0009 */
        /* <DEDUP_REMOVED lines=48> */
[----:B------:R-:W-:-:S03]  /*1acc0*/  MOV R4, 0x1ace0 ;  /* 0x0001ace000047802 */ /* 0x000fc60000000f00 */
[----:B-1----:R-:W-:Y:S05]  /*1acd0*/  CALL.REL.NOINC `($_ZN7cutlass13device_kernelIN5flash19enable_sm80_to_sm89INS1_16FlashAttnBwdSm80INS1_25CollectiveMainloopBwdSm80ILi2ELi2EN4cute5tupleIJNS5_1CILi128EEES8_NS7_ILi64EEEEEENS_6half_tEfNS_4arch4Sm80ELb1ELb0ELb1ELb0ELb0ELb0ELb0ELb0ELi2ELi4ELi4ELi4ELb0EEENS1_24CollectiveEpilogueBwdGQAISA_fSD_Li256ELb0ELb0EEENS1_25SingleTileBwdLPTSchedulerILb0ELi128ELb0EEEEEEEEEvNT_6ParamsE$_ZZN4cute12filter_tupleINS_5tupleIJNS_10UnderscoreES2_S2_iEEENS1_IJNS1_IJNS_1CILi1EEENS4_ILi0EEEEEENS4_ILi4096EEENS1_IJiiEEENS1_IJS6_NS4_ILi8192EEEEEEEEEZNS_5sliceIS3_SC_EEDaRKT_RKT0_EUlRKT_RKT0_E_EEDaSG_SJ_OT1_ENKUlDpSM_E_clIJNS1_IJS7_EEENS1_IJS8_EEENS1_IJS9_EEENS1_IJEEEEEEDaST_) ;  /* 0xfffedd6000007944 */ /* 0x002fea0003c3ffff */
[----:B------:R-:W-:Y:S02]  /*1ace0*/  MOV R4, 0x1ad00 ;  /* 0x0001ad0000047802 */ /* 0x000fe40000000f00 */
[----:B-1---5:R-:W-:Y:S05]  /*1acf0*/  CALL.REL.NOINC `($_ZN7cutlass13device_kernelIN5flash19enable_sm80_to_sm89INS1_16FlashAttnBwdSm80INS1_25CollectiveMainloopBwdSm80ILi2ELi2EN4cute5tupleIJNS5_1CILi128EEES8_NS7_ILi64EEEEEENS_6half_tEfNS_4arch4Sm80ELb1ELb0ELb1ELb0ELb0ELb0ELb0ELb0ELi2ELi4ELi4ELi4ELb0EEENS1_24CollectiveEpilogueBwdGQAISA_fSD_Li256ELb0ELb0EEENS1_25SingleTileBwdLPTSchedulerILb0ELi128ELb0EEEEEEEEEvNT_6ParamsE$_ZN4cute5tupleIJNS0_IJNS0_IJNS_1CILi8EEENS1_ILi1EEEEEENS1_ILi2EEENS0_IJS5_S5_EEEEEENS0_IJNS0_IJS3_NS1_ILi0EEEEEENS1_ILi4096EEENS0_IJiiEEEEEEEEC2ERKS7_RKSC_) ;  /* 0xfffed7d000007944 */ /* 0x022fea0003c3ffff */
[----:B-1----:R1:W5:Y:S01]  /*1ad00*/  LDL.64 R2, [R1+0x758] ;  /* 0x0007580001027983 */ /* 0x0023620000100a00 */
[----:B------:R-:W-:-:S02]  /*1ad10*/  SHF.L.U32 R4, R6, 0xd, RZ ;  /* 0x0000000d06047819 */ /* 0x000fc400000006ff */
        /* <DEDUP_REMOVED lines=199> */
[----:B------:R2:W5:Y:S01]  /*1b990*/  LDL.64 R4, [R1+0x758] ;  /* 0x0007580001047983 */ /* 0x0005620000100a00 */
[----:B------:R-:W-:Y:S01]  /*1b9a0*/  IMAD.MOV.U32 R12, RZ, RZ, R32 ;  /* 0x000000ffff0c7224 */ /* 0x000fe200078e0020 */
[----:B------:R-:W-:-:S02]  /*1b9b0*/  MOV R15, R33 ;  /* 0x00000021000f7202 */ /* 0x000fc40000000f00 */
[----:B-1----:R-:W-:Y:S02]  /*1b9c0*/  MOV R14, 0x1b9e0 ;  /* 0x0001b9e0000e7802 */ /* 0x002fe40000000f00 */
[----:B--2--5:R-:W-:Y:S05]  /*1b9d0*/  CALL.REL.NOINC `($_ZN7cutlass13device_kernelIN5flash19enable_sm80_to_sm89INS1_16FlashAttnBwdSm80INS1_25CollectiveMainloopBwdSm80ILi2ELi2EN4cute5tupleIJNS5_1CILi128EEES8_NS7_ILi64EEEEEENS_6half_tEfNS_4arch4Sm80ELb1ELb0ELb1ELb0ELb0ELb0ELb0ELb0ELi2ELi4ELi4ELi4ELb0EEENS1_24CollectiveEpilogueBwdGQAISA_fSD_Li256ELb0ELb0EEENS1_25SingleTileBwdLPTSchedulerILb0ELi128ELb0EEEEEEEEEvNT_6ParamsE$_ZN4cute3eso3ESOILb1ELb0EJNS_6LayoutINS_5tupleIJNS3_IJNS_1CILi8EEENS4_ILi1EEEEEENS4_ILi4EEEEEENS3_IJNS3_IJS6_NS4_ILi0EEEEEES5_EEEEENS_10ViewEngineIPN7cutlass6half_tEEEEEC2ERKSD_RKSI_) ;  /* 0xfffec5c000007944 */ /* 0x024fea0003c3ffff */
        /* <DEDUP_REMOVED lines=12> */
[----:B------:R2:W5:Y:S01]  /*1baa0*/  LDL.64 R4, [R1+0x758] ;  /* 0x0007580001047983 */ /* 0x0005620000100a00 */
[----:B-1----:R-:W-:Y:S01]  /*1bab0*/  IMAD.MOV.U32 R2, RZ, RZ, R6 ;  /* 0x000000ffff027224 */ /* 0x002fe200078e0006 */
[----:B------:R-:W-:-:S02]  /*1bac0*/  MOV R15, R7 ;  /* 0x00000007000f7202 */ /* 0x000fc40000000f00 */
[----:B------:R-:W-:Y:S02]  /*1bad0*/  MOV R14, 0x1baf0 ;  /* 0x0001baf0000e7802 */ /* 0x000fe40000000f00 */
[----:B--2--5:R-:W-:Y:S05]  /*1bae0*/  CALL.REL.NOINC `($_ZN7cutlass13device_kernelIN5flash19enable_sm80_to_sm89INS1_16FlashAttnBwdSm80INS1_25CollectiveMainloopBwdSm80ILi2ELi2EN4cute5tupleIJNS5_1CILi128EEES8_NS7_ILi64EEEEEENS_6half_tEfNS_4arch4Sm80ELb1ELb0ELb1ELb0ELb0ELb0ELb0ELb0ELi2ELi4ELi4ELi4ELb0EEENS1_24CollectiveEpilogueBwdGQAISA_fSD_Li256ELb0ELb0EEENS1_25SingleTileBwdLPTSchedulerILb0ELi128ELb0EEEEEEEEEvNT_6ParamsE$_ZN4cute3eso3ESOILb1ELb0EJNS_6LayoutINS_5tupleIJNS3_IJNS3_IJNS_1CILi8EEENS4_ILi1EEEEEES6_EEENS3_IJNS3_IJS6_S6_EEENS4_ILi4EEEEEEEEENS3_IJNS3_IJNS3_IJS6_NS4_ILi0EEEEEESD_EEENS3_IJNS3_IJSD_SD_EEENS4_ILi2048EEEEEEEEEEENS_10ViewEngineINS_8smem_ptrIPN7cutlass6half_tEEEEEEEC2ERKSK_RKSR_) ;  /* 0xfffeb6b000007944 */ /* 0x024fea0003c3ffff */
[----:B-1----:R1:W5:Y:S01]  /*1baf0*/  LDL.64 R2, [R1+0x758] ;  /* 0x0007580001027983 */ /* 0x0023620000100a00 */
[----:B------:R-:W-:Y:S01]  /*1bb00*/  IMAD.MOV.U32 R12, RZ, RZ, R4 ;  /* 0x000000ffff0c7224 */ /* 0x000fe200078e0004 */
[----:B------:R-:W-:Y:S02]  /*1bb10*/  MOV R15, R5 ;  /* 0x00000005000f7202 */ /* 0x000fe40000000f00 */
[----:B------:R-:W-:Y:S02]  /*1bb20*/  MOV R14, 0x1bb40 ;  /* 0x0001bb40000e7802 */ /* 0x000fe40000000f00 */
[----:B-1---5:R-:W-:Y:S05]  /*1bb30*/  CALL.REL.NOINC `($_ZN7cutlass13device_kernelIN5flash19enable_sm80_to_sm89INS1_16FlashAttnBwdSm80INS1_25CollectiveMainloopBwdSm80ILi2ELi2EN4cute5tupleIJNS5_1CILi128EEES8_NS7_ILi64EEEEEENS_6half_tEfNS_4arch4Sm80ELb1ELb0ELb1ELb0ELb0ELb0ELb0ELb0ELi2ELi4ELi4ELi4ELb0EEENS1_24CollectiveEpilogueBwdGQAISA_fSD_Li256ELb0ELb0EEENS1_25SingleTileBwdLPTSchedulerILb0ELi128ELb0EEEEEEEEEvNT_6ParamsE$_ZN4cute3eso3ESOILb1ELb0EJNS_6LayoutINS_5tupleIJNS3_IJNS_1CILi8EEENS4_ILi1EEEEEENS4_ILi4EEEEEENS3_IJNS3_IJS6_NS4_ILi0EEEEEES5_EEEEENS_10ViewEngineIPN7cutlass6half_tEEEEEC2ERKSD_RKSI_) ;  /* 0xfffec46000007944 */ /* 0x022fea0003c3ffff */
[----:B------:R2:W5:Y:S01]  /*1bb40*/  LDL.64 R8, [R1+0x758] ;  /* 0x0007580001087983 */ /* 0x0005620000100a00 */
[----:B------:R-:W-:Y:S02]  /*1bb50*/  MOV R38, R60 ;  /* 0x0000003c00267202 */ /* 0x000fe40000000f00 */
[----:B------:R-:W-:Y:S02]  /*1bb60*/  MOV R46, 0x1bb80 ;  /* 0x0001bb80002e7802 */ /* 0x000fe40000000f00 */
[----:B-12--5:R-:W-:Y:S05]  /*1bb70*/  CALL.REL.NOINC `($_ZN7cutlass13device_kernelIN5flash19enable_sm80_to_sm89INS1_16FlashAttnBwdSm80INS1_25CollectiveMainloopBwdSm80ILi2ELi2EN4cute5tupleIJNS5_1CILi128EEES8_NS7_ILi64EEEEEENS_6half_tEfNS_4arch4Sm80ELb1ELb0ELb1ELb0ELb0ELb0ELb0ELb0ELi2ELi4ELi4ELi4ELb0EEENS1_24CollectiveEpilogueBwdGQAISA_fSD_Li256ELb0ELb0EEENS1_25SingleTileBwdLPTSchedulerILb0ELi128ELb0EEEEEEEEEvNT_6ParamsE$_ZN4cute8smem_ptrIPN7cutlass6half_tEECI1NS_12iter_adaptorIS3_S4_EEES3_) ;  /* 0xfffecc4000007944 */ /* 0x026fea0003c3ffff */
[----:B-1----:R1:W5:Y:S01]  /*1bb80*/  LDL.64 R2, [R1+0x758] ;  /* 0x0007580001027983 */ /* 0x0023620000100a00 */
[----:B------:R-:W-:-:S03]  /*1bb90*/  MOV R16, 0x1bbb0 ;  /* 0x0001bbb000107802 */ /* 0x000fc60000000f00 */
[----:B-1---5:R-:W-:Y:S05]  /*1bba0*/  CALL.REL.NOINC `($_ZN7cutlass13device_kernelIN5flash19enable_sm80_to_sm89INS1_16FlashAttnBwdSm80INS1_25CollectiveMainloopBwdSm80ILi2ELi2EN4cute5tupleIJNS5_1CILi128EEES8_NS7_ILi64EEEEEENS_6half_tEfNS_4arch4Sm80ELb1ELb0ELb1ELb0ELb0ELb0ELb0ELb0ELi2ELi4ELi4ELi4ELb0EEENS1_24CollectiveEpilogueBwdGQAISA_fSD_Li256ELb0ELb0EEENS1_25SingleTileBwdLPTSchedulerILb0ELi128ELb0EEEEEEEEEvNT_6ParamsE$_ZN4cute3eso3ESOILb1ELb0EJNS_6LayoutINS_5tupleIJNS3_IJNS_1CILi8EEENS4_ILi1EEEEEENS4_ILi4EEEEEENS3_IJNS3_IJS6_NS4_ILi0EEEEEENS4_ILi2048EEEEEEEENS_10ViewEngineINS_8smem_ptrIPN7cutlass6half_tEEEEEEEC2ERKSE_RKSL_) ;  /* 0xfffec37000007944 */ /* 0x022fea0003c3ffff */
[----:B------:R2:W5:Y:S01]  /*1bbb0*/  LDL.64 R10, [R1+0x758] ;  /* 0x00075800010a7983 */ /* 0x0005620000100a00 */
[----:B------:R-:W-:Y:S01]  /*1bbc0*/  IMAD.MOV.U32 R82, RZ, RZ, R60 ;  /* 0x000000ffff527224 */ /* 0x000fe200078e003c */
[----:B------:R-:W-:-:S02]  /*1bbd0*/  MOV R47, RZ ;  /* 0x000000ff002f7202 */ /* 0x000fc40000000f00 */
        /* <DEDUP_REMOVED lines=14> */
[----:B------:R-:W-:-:S02]  /*1bcc0*/  MOV R38, 0x1bce0 ;  /* 0x0001bce000267802 */ /* 0x000fc40000000f00 */
[----:B-1---5:R-:W-:Y:S05]  /*1bcd0*/  CALL.REL.NOINC `($_ZN7cutlass13device_kernelIN5flash19enable_sm80_to_sm89INS1_16FlashAttnBwdSm80INS1_25CollectiveMainloopBwdSm80ILi2ELi2EN4cute5tupleIJNS5_1CILi128EEES8_NS7_ILi64EEEEEENS_6half_tEfNS_4arch4Sm80ELb1ELb0ELb1ELb0ELb0ELb0ELb0ELb0ELi2ELi4ELi4ELi4ELb0EEENS1_24CollectiveEpilogueBwdGQAISA_fSD_Li256ELb0ELb0EEENS1_25SingleTileBwdLPTSchedulerILb0ELi128ELb0EEEEEEEEEvNT_6ParamsE$_ZN4cute3eso3ESOILb1ELb0EJNS_6LayoutINS_5tupleIJNS3_IJNS_1CILi8EEENS4_ILi1EEEEEEEEENS3_IJNS3_IJS6_NS4_ILi0EEEEEEEEEEENS_10ViewEngineINS_8smem_ptrIPN7cutlass6half_tEEEEEEEC2ERKSC_RKSJ_) ;  /* 0xfffebc8000007944 */ /* 0x022fea0003c3ffff */
[----:B-1----:R1:W5:Y:S01]  /*1bce0*/  LDL.64 R2, [R1+0x758] ;  /* 0x0007580001027983 */ /* 0x0023620000100a00 */
[----:B------:R-:W-:Y:S01]  /*1bcf0*/  IMAD.MOV.U32 R82, RZ, RZ, R60 ;  /* 0x000000ffff527224 */ /* 0x000fe200078e003c */
[----:B------:R-:W-:-:S02]  /*1bd00*/  MOV R47, RZ ;  /* 0x000000ff002f7202 */ /* 0x000fc40000000f00 */
        /* <DEDUP_REMOVED lines=211> */
.L_x_4480:
[----:B------:R-:W-:-:S13]  /*1ca40*/  ISETP.NE.AND P0, PT, R25, 0x3, PT ;  /* 0x000000031900780c */ /* 0x000fda0003f05270 */
[----:B-1----:R-:W-:Y:S05]  /*1ca50*/  @!P0 BRA `(.L_x_4477) ;  /* 0x00001ea000008947 */ /* 0x002fea0003800000 */
[----:B------:R-:W-:Y:S01]  /*1ca60*/  IADD3 R8, R25, 0x1, RZ ;  /* 0x0000000119087810 */ /* 0x000fe20007ffe0ff */
[----:B------:R-:W-:Y:S01]  /*1ca70*/  IMAD.MOV.U32 R82, RZ, RZ, R60 ;  /* 0x000000ffff527224 */ /* 0x000fe200078e003c */
[----:B------:R-:W-:-:S03]  /*1ca80*/  MOV R46, 0x1cab0 ;  /* 0x0001cab0002e7802 */ /* 0x000fc60000000f00 */
[----:B-1----:R-:W-:Y:S02]  /*1ca90*/  IMAD.MOV.U32 R3, RZ, RZ, R8 ;  /* 0x000000ffff037224 */ /* 0x002fe400078e0008 */
[----:B------:R-:W-:Y:S05]  /*1caa0*/  CALL.REL.NOINC `($_ZN7cutlass13device_kernelIN5flash19enable_sm80_to_sm89INS1_16FlashAttnBwdSm80INS1_25CollectiveMainloopBwdSm80ILi2ELi2EN4cute5tupleIJNS5_1CILi128EEES8_NS7_ILi64EEEEEENS_6half_tEfNS_4arch4Sm80ELb1ELb0ELb1ELb0ELb0ELb0ELb0ELb0ELi2ELi4ELi4ELi4ELb0EEENS1_24CollectiveEpilogueBwdGQAISA_fSD_Li256ELb0ELb0EEENS1_25SingleTileBwdLPTSchedulerILb0ELi128ELb0EEEEEEEEEvNT_6ParamsE$_ZN4cute3eso3ESOILb1ELb0EJNS_10UnderscoreES2_iEEC2ERKS2_S5_RKi) ;  /* 0xfffe9bc000007944 */ /* 0x000fea0003c3ffff */
        /* <DEDUP_REMOVED lines=21> */
[----:B------:R-:W-:Y:S02]  /*1cc00*/  MOV R3, R8 ;  /* 0x0000000800037202 */ /* 0x000fe40000000f00 */
        /* <DEDUP_REMOVED lines=184> */
[----:B-1----:R-:W-:Y:S01]  /*1d790*/  IMAD.MOV.U32 R3, RZ, RZ, R8 ;  /* 0x000000ffff037224 */ /* 0x002fe200078e0008 */
[----:B------:R-:W-:-:S02]  /*1d7a0*/  MOV R82, R60 ;  /* 0x0000003c00527202 */ /* 0x000fc40000000f00 */
        /* <DEDUP_REMOVED lines=276> */
[----:B------:R-:W-:Y:S05]  /*1e8f0*/  CALL.REL.NOINC `($_ZN7cutlass13device_kernelIN5flash19enable_sm80_to_sm89INS1_16FlashAttnBwdSm80INS1_25CollectiveMainloopBwdSm80ILi2ELi2EN4cute5tupleIJNS5_1CILi128EEES8_NS7_ILi64EEEEEENS_6half_tEfNS_4arch4Sm80ELb1ELb0ELb1ELb0ELb0ELb0ELb0ELb0ELi2ELi4ELi4ELi4ELb0EEENS1_24CollectiveEpilogueBwdGQAISA_fSD_Li256ELb0ELb0EEENS1_25SingleTileBwdLPTSchedulerILb0ELi128ELb0EEEEEEEEEvNT_6ParamsE$_ZZN5flash25CollectiveMainloopBwdSm80ILi2ELi2EN4cute5tupleIJNS1_1CILi128EEES4_NS3_ILi64EEEEEEN7cutlass6half_tEfNS7_4arch4Sm80ELb1ELb0ELb1ELb0ELb0ELb0ELb0ELb0ELi2ELi4ELi4ELi4ELb0EE3mmaINS_16FlashAttnBwdSm80ISB_NS_24CollectiveEpilogueBwdGQAIS6_fSA_Li256ELb0ELb0EEENS_25SingleTileBwdLPTSchedulerILb0ELi128ELb0EEEE13SharedStorageENS1_6TensorINS1_11ArrayEngineIfLm32EEENS1_6LayoutINS2_IJNS2_IJNS3_ILi2EEESO_EEESO_NS3_ILi4EEEEEENS2_IJNS2_IJNS3_ILi1EEESO_EEESQ_NS3_ILi8EEEEEEEEEEEEbRKNSB_6ParamsERT0_S12_iNS2_IJiiiEEERT_ENKUlvE_clEv) ;  /* 0x00027e3000007944 */ /* 0x000fea0003c00000 */
.L_x_4477:
[----:B------:R-:W-:Y:S01]  /*1e900*/  IMAD.MOV.U32 R82, RZ, RZ, R60 ;  /* 0x000000ffff527224 */ /* 0x000fe200078e003c */
[----:B-1----:R-:W-:Y:S01]  /*1e910*/  MOV R3, R25 ;  /* 0x0000001900037202 */ /* 0x002fe20000000f00 */
[----:B------:R-:W-:Y:S01]  /*1e920*/  IMAD.MOV.U32 R48, RZ, RZ, RZ ;  /* 0x000000ffff307224 */ /* 0x000fe200078e00ff */
[----:B------:R-:W-:-:S02]  /*1e930*/  MOV R46, 0x1e950 ;  /* 0x0001e950002e7802 */ /* 0x000fc40000000f00 */
[----:B------:R-:W-:Y:S05]  /*1e940*/  CALL.REL.NOINC `($_ZN7cutlass13device_kernelIN5flash19enable_sm80_to_sm89INS1_16FlashAttnBwdSm80INS1_25CollectiveMainloopBwdSm80ILi2ELi2EN4cute5tupleIJNS5_1CILi128EEES8_NS7_ILi64EEEEEENS_6half_tEfNS_4arch4Sm80ELb1ELb0ELb1ELb0ELb0ELb0ELb0ELb0ELi2ELi4ELi4ELi4ELb0EEENS1_24CollectiveEpilogueBwdGQAISA_fSD_Li256ELb0ELb0EEENS1_25SingleTileBwdLPTSchedulerILb0ELi128ELb0EEEEEEEEEvNT_6ParamsE$_ZN4cute3eso3ESOILb1ELb0EJNS_10UnderscoreES2_iEEC2ERKS2_S5_RKi) ;  /* 0xfffe7d2000007944 */ /* 0x000fea0003c3ffff */
        /* <DEDUP_REMOVED lines=16> */
[----:B------:R-:W-:Y:S02]  /*1ea50*/  MOV R3, R25 ;  /* 0x0000001900037202 */ /* 0x000fe40000000f00 */
        /* <DEDUP_REMOVED lines=18> */
.L_x_4478:
        /* <DEDUP_REMOVED lines=190> */
.L_x_4479:
[----:B-1----:R-:W2:Y:S01]  /*1f760*/  LDL.64 R4, [R61+0xa0] ;  /* 0x0000a0003d047983 */ /* 0x002ea20000100a00 */
[----:B------:R-:W-:Y:S01]  /*1f770*/  ULDC.64 UR4, c[0x0][0x118] ;  /* 0x0000460000047ab9 */ /* 0x000fe20000000a00 */
[----:B------:R-:W-:Y:S02]  /*1f780*/  MOV R10, 0x1f7b0 ;  /* 0x0001f7b0000a7802 */ /* 0x000fe40000000f00 */
[----:B--2---:R-:W5:Y:S04]  /*1f790*/  LD.E.64 R4, [R4.64] ;  /* 0x0000000404047980 */ /* 0x004f68000c101b00 */
[----:B-----5:R-:W-:Y:S05]  /*1f7a0*/  CALL.REL.NOINC `($_ZN7cutlass13device_kernelIN5flash19enable_sm80_to_sm89INS1_16FlashAttnBwdSm80INS1_25CollectiveMainloopBwdSm80ILi2ELi2EN4cute5tupleIJNS5_1CILi128EEES8_NS7_ILi64EEEEEENS_6half_tEfNS_4arch4Sm80ELb1ELb0ELb1ELb0ELb0ELb0ELb0ELb0ELi2ELi4ELi4ELi4ELb0EEENS1_24CollectiveEpilogueBwdGQAISA_fSD_Li256ELb0ELb0EEENS1_25SingleTileBwdLPTSchedulerILb0ELi128ELb0EEEEEEEEEvNT_6ParamsE$_ZN4cute8smem_ptrIPfECI1NS_12iter_adaptorIS1_S2_EEES1_) ;  /* 0xfffe909000007944 */ /* 0x020fea0003c3ffff */
[----:B-1----:R1:W5:Y:S01]  /*1f7b0*/  LDL.64 R4, [R1+0x758] ;  /* 0x0007580001047983 */ /* 0x0023620000100a00 */
[----:B------:R-:W-:-:S03]  /*1f7c0*/  MOV R10, 0x1f7e0 ;  /* 0x0001f7e0000a7802 */ /* 0x000fc60000000f00 */
[----:B-1---5:R-:W-:Y:S05]  /*1f7d0*/  CALL.REL.NOINC `($_ZN7cutlass13device_kernelIN5flash19enable_sm80_to_sm89INS1_16FlashAttnBwdSm80INS1_25CollectiveMainloopBwdSm80ILi2ELi2EN4cute5tupleIJNS5_1CILi128EEES8_NS7_ILi64EEEEEENS_6half_tEfNS_4arch4Sm80ELb1ELb0ELb1ELb0ELb0ELb0ELb0ELb0ELi2ELi4ELi4ELi4ELb0EEENS1_24CollectiveEpilogueBwdGQAISA_fSD_Li256ELb0ELb0EEENS1_25SingleTileBwdLPTSchedulerILb0ELi128ELb0EEEEEEEEEvNT_6ParamsE$_ZN4cute3eso3ESOILb1ELb0EJNS_6LayoutINS_5tupleIJNS3_IJNS_1CILi2EEES5_EEEEEENS3_IJNS3_IJNS4_ILi8EEENS4_ILi64EEEEEEEEEEENS_10ViewEngineINS_8smem_ptrIPfEEEEEEC2ERKSC_RKSH_) ;  /* 0xfffe7da000007944 */ /* 0x022fea0003c3ffff */
[----:B------:R2:W-:Y:S04]  /*1f7e0*/  STL.128 [R1+0xa50], RZ ;  /* 0x000a50ff01007387 */ /* 0x0005e80000100c00 */
[----:B------:R2:W5:Y:S01]  /*1f7f0*/  LDL.64 R12, [R61+0xa0] ;  /* 0x0000a0003d0c7983 */ /* 0x0005620000100a00 */
[----:B------:R-:W-:Y:S01]  /*1f800*/  IADD3 R6, P0, R58, 0x300, RZ ;  /* 0x000003003a067810 */ /* 0x000fe20007f1e0ff */
[----:B------:R-:W-:Y:S01]  /*1f810*/  IMAD.MOV.U32 R82, RZ, RZ, R60 ;  /* 0x000000ffff527224 */ /* 0x000fe200078e003c */
[----:B------:R-:W-:-:S02]  /*1f820*/  MOV R47, R24 ;  /* 0x00000018002f7202 */ /* 0x000fc40000000f00 */
[----:B------:R-:W-:Y:S01]  /*1f830*/  MOV R46, 0x1f860 ;  /* 0x0001f860002e7802 */ /* 0x000fe20000000f00 */
[----:B------:R-:W-:-:S03]  /*1f840*/  IMAD.X R2, RZ, RZ, R57, P0 ;  /* 0x000000ffff027224 */ /* 0x000fc600000e0639 */
[----:B-12--5:R-:W-:Y:S05]  /*1f850*/  CALL.REL.NOINC `($_ZN7cutlass13device_kernelIN5flash19enable_sm80_to_sm89INS1_16FlashAttnBwdSm80INS1_25CollectiveMainloopBwdSm80ILi2ELi2EN4cute5tupleIJNS5_1CILi128EEES8_NS7_ILi64EEEEEENS_6half_tEfNS_4arch4Sm80ELb1ELb0ELb1ELb0ELb0ELb0ELb0ELb0ELi2ELi4ELi4ELi4ELb0EEENS1_24CollectiveEpilogueBwdGQAISA_fSD_Li256ELb0ELb0EEENS1_25SingleTileBwdLPTSchedulerILb0ELi128ELb0EEEEEEEEEvNT_6ParamsE$_ZN4cute3eso3ESOILb1ELb0EJNS_10UnderscoreEiEEC2ERKS2_RKi) ;  /* 0xfffe6e5000007944 */ /* 0x026fea0003c3ffff */
[----:B------:R-:W2:Y:S01]  /*1f860*/  LDL R5, [R1+0x758] ;  /* 0x0007580001057983 */ /* 0x000ea20000100800 */
[----:B------:R-:W-:Y:S02]  /*1f870*/  MOV R8, 0x1f8a0 ;  /* 0x0001f8a000087802 */ /* 0x000fe40000000f00 */
[----:B--2---:R-:W-:Y:S02]  /*1f880*/  SHF.L.U32 R5, R5, 0x7, RZ ;  /* 0x0000000705057819 */ /* 0x004fe400000006ff */
[----:B-1----:R-:W-:Y:S05]  /*1f890*/  CALL.REL.NOINC `($_ZN7cutlass13device_kernelIN5flash19enable_sm80_to_sm89INS1_16FlashAttnBwdSm80INS1_25CollectiveMainloopBwdSm80ILi2ELi2EN4cute5tupleIJNS5_1CILi128EEES8_NS7_ILi64EEEEEENS_6half_tEfNS_4arch4Sm80ELb1ELb0ELb1ELb0ELb0ELb0ELb0ELb0ELi2ELi4ELi4ELi4ELb0EEENS1_24CollectiveEpilogueBwdGQAISA_fSD_Li256ELb0ELb0EEENS1_25SingleTileBwdLPTSchedulerILb0ELi128ELb0EEEEEEEEEvNT_6ParamsE$_ZN4cute3eso3ESOILb1ELb0EJNS_6LayoutINS_5tupleIJNS3_IJNS_1CILi2EEES5_EEEEEENS3_IJNS3_IJNS4_ILi8EEENS4_ILi64EEEEEEEEEEEiEEC2ERKSC_RKi) ;  /* 0xfffe7d2000007944 */ /* 0x002fea0003c3ffff */
[----:B------:R-:W-:Y:S01]  /*1f8a0*/  ULDC.64 UR4, c[0x0][0x118] ;  /* 0x0000460000047ab9 */ /* 0x000fe20000000a00 */
[----:B------:R-:W2:Y:S04]  /*1f8b0*/  LDL R3, [R1+0x758] ;  /* 0x0007580001037983 */ /* 0x000ea80000100800 */
[----:B-1----:R-:W2:Y:S01]  /*1f8c0*/  LD.E.64 R4, [R12.64] ;  /* 0x000000040c047980 */ /* 0x002ea2000c101b00 */
[----:B------:R-:W-:Y:S01]  /*1f8d0*/  MOV R10, 0x1f900 ;  /* 0x0001f900000a7802 */ /* 0x000fe20000000f00 */
[----:B--2---:R-:W-:-:S04]  /*1f8e0*/  IMAD.WIDE R4, R3, 0x4, R4 ;  /* 0x0000000403047825 */ /* 0x004fc800078e0204 */
[----:B------:R-:W-:Y:S05]  /*1f8f0*/  CALL.REL.NOINC `($_ZN7cutlass13device_kernelIN5flash19enable_sm80_to_sm89INS1_16FlashAttnBwdSm80INS1_25CollectiveMainloopBwdSm80ILi2ELi2EN4cute5tupleIJNS5_1CILi128EEES8_NS7_ILi64EEEEEENS_6half_tEfNS_4arch4Sm80ELb1ELb0ELb1ELb0ELb0ELb0ELb0ELb0ELi2ELi4ELi4ELi4ELb0EEENS1_24CollectiveEpilogueBwdGQAISA_fSD_Li256ELb0ELb0EEENS1_25SingleTileBwdLPTSchedulerILb0ELi128ELb0EEEEEEEEEvNT_6ParamsE$_ZN4cute8smem_ptrIPfECI1NS_12iter_adaptorIS1_S2_EEES1_) ;  /* 0xfffe8f4000007944 */ /* 0x000fea0003c3ffff */
[----:B-1----:R1:W5:Y:S01]  /*1f900*/  LDL.64 R4, [R1+0x758] ;  /* 0x0007580001047983 */ /* 0x0023620000100a00 */
[----:B------:R-:W-:-:S03]  /*1f910*/  MOV R10, 0x1f930 ;  /* 0x0001f930000a7802 */ /* 0x000fc60000000f00 */
[----:B-1---5:R-:W-:Y:S05]  /*1f920*/  CALL.REL.NOINC `($_ZN7cutlass13device_kernelIN5flash19enable_sm80_to_sm89INS1_16FlashAttnBwdSm80INS1_25CollectiveMainloopBwdSm80ILi2ELi2EN4cute5tupleIJNS5_1CILi128EEES8_NS7_ILi64EEEEEENS_6half_tEfNS_4arch4Sm80ELb1ELb0ELb1ELb0ELb0ELb0ELb0ELb0ELi2ELi4ELi4ELi4ELb0EEENS1_24CollectiveEpilogueBwdGQAISA_fSD_Li256ELb0ELb0EEENS1_25SingleTileBwdLPTSchedulerILb0ELi128ELb0EEEEEEEEEvNT_6ParamsE$_ZN4cute3eso3ESOILb1ELb0EJNS_6LayoutINS_5tupleIJNS3_IJNS_1CILi2EEES5_EEEEEENS3_IJNS3_IJNS4_ILi8EEENS4_ILi64EEEEEEEEEEENS_10ViewEngineINS_8smem_ptrIPfEEEEEEC2ERKSC_RKSH_) ;  /* 0xfffe7c5000007944 */ /* 0x022fea0003c3ffff */
[----:B-1----:R1:W5:Y:S01]  /*1f930*/  LDL.64 R4, [R1+0x758] ;  /* 0x0007580001047983 */ /* 0x0023620000100a00 */
[----:B------:R-:W-:Y:S01]  /*1f940*/  IMAD.MOV.U32 R9, RZ, RZ, R2 ;  /* 0x000000ffff097224 */ /* 0x000fe200078e0002 */
[----:B------:R-:W-:-:S02]  /*1f950*/  MOV R2, R6 ;  /* 0x0000000600027202 */ /* 0x000fc40000000f00 */
[----:B------:R-:W-:Y:S02]  /*1f960*/  MOV R8, 0x1f980 ;  /* 0x0001f98000087802 */ /* 0x000fe40000000f00 */
[----:B-1---5:R-:W-:Y:S05]  /*1f970*/  CALL.REL.NOINC `($_ZN7cutlass13device_kernelIN5flash19enable_sm80_to_sm89INS1_16FlashAttnBwdSm80INS1_25CollectiveMainloopBwdSm80ILi2ELi2EN4cute5tupleIJNS5_1CILi128EEES8_NS7_ILi64EEEEEENS_6half_tEfNS_4arch4Sm80ELb1ELb0ELb1ELb0ELb0ELb0ELb0ELb0ELi2ELi4ELi4ELi4ELb0EEENS1_24CollectiveEpilogueBwdGQAISA_fSD_Li256ELb0ELb0EEENS1_25SingleTileBwdLPTSchedulerILb0ELi128ELb0EEEEEEEEEvNT_6ParamsE$_ZN4cute3eso3ESOILb1ELb0EJNS_6LayoutINS_5tupleIJNS_1CILi1EEENS4_ILi4EEEEEENS3_IJNS4_ILi0EEES5_EEEEENS_10ViewEngineIPfEEEEC2ERKSA_RKSD_) ;  /* 0xfffe877000007944 */ /* 0x022fea0003c3ffff */
[----:B------:R2:W5:Y:S01]  /*1f980*/  LDL.64 R2, [R1+0x758] ;  /* 0x0007580001027983 */ /* 0x0005620000100a00 */
[----:B------:R-:W-:Y:S02]  /*1f990*/  MOV R9, R5 ;  /* 0x0000000500097202 */ /* 0x000fe40000000f00 */
[----:B------:R-:W-:Y:S02]  /*1f9a0*/  MOV R8, 0x1f9c0 ;  /* 0x0001f9c000087802 */ /* 0x000fe40000000f00 */
[----:B-12--5:R-:W-:Y:S05]  /*1f9b0*/  CALL.REL.NOINC `($_ZN7cutlass13device_kernelIN5flash19enable_sm80_to_sm89INS1_16FlashAttnBwdSm80INS1_25CollectiveMainloopBwdSm80ILi2ELi2EN4cute5tupleIJNS5_1CILi128EEES8_NS7_ILi64EEEEEENS_6half_tEfNS_4arch4Sm80ELb1ELb0ELb1ELb0ELb0ELb0ELb0ELb0ELi2ELi4ELi4ELi4ELb0EEENS1_24CollectiveEpilogueBwdGQAISA_fSD_Li256ELb0ELb0EEENS1_25SingleTileBwdLPTSchedulerILb0ELi128ELb0EEEEEEEEEvNT_6ParamsE$_ZN4cute3eso3ESOILb1ELb0EJNS_6LayoutINS_5tupleIJNS_1CILi1EEENS3_IJNS4_ILi2EEES6_EEEEEENS3_IJNS4_ILi0EEENS3_IJNS4_ILi8EEENS4_ILi64EEEEEEEEEEENS_10ViewEngineINS_8smem_ptrIPfEEEEEEC2ERKSE_RKSJ_) ;  /* 0xfffe86d000007944 */ /* 0x026fea0003c3ffff */
[----:B-1----:R1:W5:Y:S01]  /*1f9c0*/  LDL.64 R4, [R1+0x758] ;  /* 0x0007580001047983 */ /* 0x0023620000100a00 */
[----:B------:R-:W-:-:S03]  /*1f9d0*/  MOV R10, 0x1f9f0 ;  /* 0x0001f9f0000a7802 */ /* 0x000fc60000000f00 */
[----:B-1---5:R-:W-:Y:S05]  /*1f9e0*/  CALL.REL.NOINC `($_ZN7cutlass13device_kernelIN5flash19enable_sm80_to_sm89INS1_16FlashAttnBwdSm80INS1_25CollectiveMainloopBwdSm80ILi2ELi2EN4cute5tupleIJNS5_1CILi128EEES8_NS7_ILi64EEEEEENS_6half_tEfNS_4arch4Sm80ELb1ELb0ELb1ELb0ELb0ELb0ELb0ELb0ELi2ELi4ELi4ELi4ELb0EEENS1_24CollectiveEpilogueBwdGQAISA_fSD_Li256ELb0ELb0EEENS1_25SingleTileBwdLPTSchedulerILb0ELi128ELb0EEEEEEEEEvNT_6ParamsE$_ZN4cute8smem_ptrIPfECI1NS_12iter_adaptorIS1_S2_EEES1_) ;  /* 0xfffe8e5000007944 */ /* 0x022fea0003c3ffff */
[----:B-1----:R1:W5:Y:S01]  /*1f9f0*/  LDL.64 R4, [R1+0x758] ;  /* 0x0007580001047983 */ /* 0x0023620000100a00 */
[----:B------:R-:W-:-:S03]  /*1fa00*/  MOV R10, 0x1fa20 ;  /* 0x0001fa20000a7802 */ /* 0x000fc60000000f00 */
[----:B-1---5:R-:W-:Y:S05]  /*1fa10*/  CALL.REL.NOINC `($_ZN7cutlass13device_kernelIN5flash19enable_sm80_to_sm89INS1_16FlashAttnBwdSm80INS1_25CollectiveMainloopBwdSm80ILi2ELi2EN4cute5tupleIJNS5_1CILi128EEES8_NS7_ILi64EEEEEENS_6half_tEfNS_4arch4Sm80ELb1ELb0ELb1ELb0ELb0ELb0ELb0ELb0ELi2ELi4ELi4ELi4ELb0EEENS1_24CollectiveEpilogueBwdGQAISA_fSD_Li256ELb0ELb0EEENS1_25SingleTileBwdLPTSchedulerILb0ELi128ELb0EEEEEEEEEvNT_6ParamsE$_ZN4cute3eso3ESOILb1ELb0EJNS_6LayoutINS_5tupleIJNS3_IJNS_1CILi2EEES5_EEEEEENS3_IJNS3_IJNS4_ILi8EEENS4_ILi64EEEEEEEEEEENS_10ViewEngineINS_8smem_ptrIPfEEEEEEC2ERKSC_RKSH_) ;  /* 0xfffe7b6000007944 */ /* 0x022fea0003c3ffff */
[----:B------:R2:W5:Y:S01]  /*1fa20*/  LDL.64 R10, [R1+0x758] ;  /* 0x00075800010a7983 */ /* 0x0005620000100a00 */
[----:B-1----:R-:W-:Y:S01]  /*1fa30*/  IMAD.MOV.U32 R4, RZ, RZ, R2 ;  /* 0x000000ffff047224 */ /* 0x002fe200078e0002 */
[----:B------:R-:W-:Y:S02]  /*1fa40*/  MOV R7, R3 ;  /* 0x0000000300077202 */ /* 0x000fe40000000f00 */
[----:B------:R-:W-:Y:S02]  /*1fa50*/  MOV R8, 0x1fa70 ;  /* 0x0001fa7000087802 */ /* 0x000fe40000000f00 */
[----:B--2--5:R-:W-:Y:S05]  /*1fa60*/  CALL.REL.NOINC `($_ZN7cutlass13device_kernelIN5flash19enable_sm80_to_sm89INS1_16FlashAttnBwdSm80INS1_25CollectiveMainloopBwdSm80ILi2ELi2EN4cute5tupleIJNS5_1CILi128EEES8_NS7_ILi64EEEEEENS_6half_tEfNS_4arch4Sm80ELb1ELb0ELb1ELb0ELb0ELb0ELb0ELb0ELi2ELi4ELi4ELi4ELb0EEENS1_24CollectiveEpilogueBwdGQAISA_fSD_Li256ELb0ELb0EEENS1_25SingleTileBwdLPTSchedulerILb0ELi128ELb0EEEEEEEEEvNT_6ParamsE$_ZN4cute3eso3ESOILb1ELb0EJNS_6LayoutINS_5tupleIJNS_1CILi4EEEEEENS3_IJNS4_ILi1EEEEEEEENS_10ViewEngineIPfEEEEC2ERKS9_RKSC_) ;  /* 0xfffe86e000007944 */ /* 0x024fea0003c3ffff */
        /* <DEDUP_REMOVED lines=13> */
[----:B--2---:R-:W-:Y:S05]  /*1fb40*/  CALL.REL.NOINC `($_ZN7cutlass13device_kernelIN5flash19enable_sm80_to_sm89INS1_16FlashAttnBwdSm80INS1_25CollectiveMainloopBwdSm80ILi2ELi2EN4cute5tupleIJNS5_1CILi128EEES8_NS7_ILi64EEEEEENS_6half_tEfNS_4arch4Sm80ELb1ELb0ELb1ELb0ELb0ELb0ELb0ELb0ELi2ELi4ELi4ELi4ELb0EEENS1_24CollectiveEpilogueBwdGQAISA_fSD_Li256ELb0ELb0EEENS1_25SingleTileBwdLPTSchedulerILb0ELi128ELb0EEEEEEEEEvNT_6ParamsE$_ZN4cute3eso3ESOILb1ELb0EJNS_6LayoutINS_5tupleIJNS3_IJNS_1CILi2EEES5_EEENS3_IJS5_NS4_ILi8EEEEEEEEENS3_IJNS3_IJS5_NS4_ILi4EEEEEENS3_IJNS4_ILi1EEES7_EEEEEEEENS_10ViewEngineIPfEEEEC2ERKSF_RKSI_) ;  /* 0xfffe7ab000007944 */ /* 0x004fea0003c3ffff */
[----:B------:R2:W5:Y:S01]  /*1fb50*/  LDL.64 R8, [R1+0x758] ;  /* 0x0007580001087983 */ /* 0x0005620000100a00 */
[----:B------:R-:W-:-:S03]  /*1fb60*/  MOV R7, RZ ;  /* 0x000000ff00077202 */ /* 0x000fc60000000f00 */
.L_x_4482:
[----:B-1----:R-:W-:-:S04]  /*1fb70*/  MOV R2, 0x1fb90 ;  /* 0x0001fb9000027802 */ /* 0x002fc80000000f00 */
[----:B-12--5:R-:W-:Y:S05]  /*1fb80*/  CALL.REL.NOINC `($_ZN7cutlass13device_kernelIN5flash19enable_sm80_to_sm89INS1_16FlashAttnBwdSm80INS1_25CollectiveMainloopBwdSm80ILi2ELi2EN4cute5tupleIJNS5_1CILi128EEES8_NS7_ILi64EEEEEENS_6half_tEfNS_4arch4Sm80ELb1ELb0ELb1ELb0ELb0ELb0ELb0ELb0ELi2ELi4ELi4ELi4ELb0EEENS1_24CollectiveEpilogueBwdGQAISA_fSD_Li256ELb0ELb0EEENS1_25SingleTileBwdLPTSchedulerILb0ELi128ELb0EEEEEEEEEvNT_6ParamsE$_ZZZN5flash25CollectiveMainloopBwdSm80ILi2ELi2EN4cute5tupleIJNS1_1CILi128EEES4_NS3_ILi64EEEEEEN7cutlass6half_tEfNS7_4arch4Sm80ELb1ELb0ELb1ELb0ELb0ELb0ELb0ELb0ELi2ELi4ELi4ELi4ELb0EE3mmaINS_16FlashAttnBwdSm80ISB_NS_24CollectiveEpilogueBwdGQAIS6_fSA_Li256ELb0ELb0EEENS_25SingleTileBwdLPTSchedulerILb0ELi128ELb0EEEE13SharedStorageENS1_6TensorINS1_11ArrayEngineIfLm32EEENS1_6LayoutINS2_IJNS2_IJNS3_ILi2EEESO_EEESO_NS3_ILi4EEEEEENS2_IJNS2_IJNS3_ILi1EEESO_EEESQ_NS3_ILi8EEEEEEEEEEEEbRKNSB_6ParamsERT0_S12_iNS2_IJiiiEEERT_ENKUliT_E_clIZSC_ISJ_SX_EbS10_S12_S12_iS13_S15_EUlRS16_iE_EEDaiS16_ENKUlvE1_clEv) ;  /* 0x0002d1b000007944 */ /* 0x026fea0003c00000 */
[----:B------:R1:W-:Y:S01]  /*1fb90*/  STL [R1+0x770], RZ ;  /* 0x000770ff01007387 */ /* 0x0003e20000100800 */
[----:B------:R-:W-:-:S03]  /*1fba0*/  MOV R5, RZ ;  /* 0x000000ff00057202 */ /* 0x000fc60000000f00 */
.L_x_4481:
[----:B------:R-:W-:Y:S01]  /*1fbb0*/  IMAD.MOV.U32 R11, RZ, RZ, R60 ;  /* 0x000000ffff0b7224 */ /* 0x000fe200078e003c */
[----:B------:R-:W-:Y:S02]  /*1fbc0*/  MOV R3, R59 ;  /* 0x0000003b00037202 */ /* 0x000fe40000000f00 */
[----:B-1----:R-:W-:Y:S02]  /*1fbd0*/  MOV R12, 0x1fbf0 ;  /* 0x0001fbf0000c7802 */ /* 0x002fe40000000f00 */
[----:B-1---5:R-:W-:Y:S05]  /*1fbe0*/  CALL.REL.NOINC `($_ZN7cutlass13device_kernelIN5flash19enable_sm80_to_sm89INS1_16FlashAttnBwdSm80INS1_25CollectiveMainloopBwdSm80ILi2ELi2EN4cute5tupleIJNS5_1CILi128EEES8_NS7_ILi64EEEEEENS_6half_tEfNS_4arch4Sm80ELb1ELb0ELb1ELb0ELb0ELb0ELb0ELb0ELi2ELi4ELi4ELi4ELb0EEENS1_24CollectiveEpilogueBwdGQAISA_fSD_Li256ELb0ELb0EEENS1_25SingleTileBwdLPTSchedulerILb0ELi128ELb0EEEEEEEEEvNT_6ParamsE$_ZN4cute3eso3ESOILb0ELb0EJiiEEC2ERKiS4_) ;  /* 0xfffe652000007944 */ /* 0x022fea0003c3ffff */
        /* <DEDUP_REMOVED lines=19> */
[----:B-1---5:R-:W-:Y:S05]  /*1fd20*/  CALL.REL.NOINC `($_ZN7cutlass13device_kernelIN5flash19enable_sm80_to_sm89INS1_16FlashAttnBwdSm80INS1_25CollectiveMainloopBwdSm80ILi2ELi2EN4cute5tupleIJNS5_1CILi128EEES8_NS7_ILi64EEEEEENS_6half_tEfNS_4arch4Sm80ELb1ELb0ELb1ELb0ELb0ELb0ELb0ELb0ELi2ELi4ELi4ELi4ELb0EEENS1_24CollectiveEpilogueBwdGQAISA_fSD_Li256ELb0ELb0EEENS1_25SingleTileBwdLPTSchedulerILb0ELi128ELb0EEEEEEEEEvNT_6ParamsE$_ZN4cute3eso3ESOILb0ELb0EJiiEEC2ERKiS4_) ;  /* 0xfffe63e000007944 */ /* 0x022fea0003c3ffff */
        /* <DEDUP_REMOVED lines=21> */
[----:B------:R-:W-:Y:S05]  /*1fe80*/  CALL.REL.NOINC `($_ZN7cutlass13device_kernelIN5flash19enable_sm80_to_sm89INS1_16FlashAttnBwdSm80INS1_25CollectiveMainloopBwdSm80ILi2ELi2EN4cute5tupleIJNS5_1CILi128EEES8_NS7_ILi64EEEEEENS_6half_tEfNS_4arch4Sm80ELb1ELb0ELb1ELb0ELb0ELb0ELb0ELb0ELi2ELi4ELi4ELi4ELb0EEENS1_24CollectiveEpilogueBwdGQAISA_fSD_Li256ELb0ELb0EEENS1_25SingleTileBwdLPTSchedulerILb0ELi128ELb0EEEEEEEEEvNT_6ParamsE$_ZN4cute3eso3ESOILb0ELb0EJiiEEC2ERKiS4_) ;  /* 0xfffe628000007944 */ /* 0x000fea0003c3ffff */
        /* <DEDUP_REMOVED lines=19> */
[----:B-1----:R-:W-:Y:S05]  /*1ffc0*/  CALL.REL.NOINC `($_ZN7cutlass13device_kernelIN5flash19enable_sm80_to_sm89INS1_16FlashAttnBwdSm80INS1_25CollectiveMainloopBwdSm80ILi2ELi2EN4cute5tupleIJNS5_1CILi128EEES8_NS7_ILi64EEEEEENS_6half_tEfNS_4arch4Sm80ELb1ELb0ELb1ELb0ELb0ELb0ELb0ELb0ELi2ELi4ELi4ELi4ELb0EEENS1_24CollectiveEpilogueBwdGQAISA_fSD_Li256ELb0ELb0EEENS1_25SingleTileBwdLPTSchedulerILb0ELi128ELb0EEEEEEEEEvNT_6ParamsE$_ZN4cute3eso3ESOILb0ELb0EJiiEEC2ERKiS4_) ;  /* 0xfffe614000007944 */ /* 0x002fea0003c3ffff */
        /* <DEDUP_REMOVED lines=13> */
[----:B-----5:R-:W-:Y:S05]  /*200a0*/  CALL.REL.NOINC `($_ZN7cutlass13device_kernelIN5flash19enable_sm80_to_sm89INS1_16FlashAttnBwdSm80INS1_25CollectiveMainloopBwdSm80ILi2ELi2EN4cute5tupleIJNS5_1CILi128EEES8_NS7_ILi64EEEEEENS_6half_tEfNS_4arch4Sm80ELb1ELb0ELb1ELb0ELb0ELb0ELb0ELb0ELi2ELi4ELi4ELi4ELb0EEENS1_24CollectiveEpilogueBwdGQAISA_fSD_Li256ELb0ELb0EEENS1_25SingleTileBwdLPTSchedulerILb0ELi128ELb0EEEEEEEEEvNT_6ParamsE$_ZN4cute3eso3ESOILb0ELb0EJiiEEC2ERKiS4_) ;  /* 0xfffe606000007944 */ /* 0x020fea0003c3ffff */
        /* <DEDUP_REMOVED lines=48> */
[----:B--2---:R-:W-:Y:S05]  /*203b0*/  CALL.REL.NOINC `($_ZN7cutlass13device_kernelIN5flash19enable_sm80_to_sm89INS1_16FlashAttnBwdSm80INS1_25CollectiveMainloopBwdSm80ILi2ELi2EN4cute5tupleIJNS5_1CILi128EEES8_NS7_ILi64EEEEEENS_6half_tEfNS_4arch4Sm80ELb1ELb0ELb1ELb0ELb0ELb0ELb0ELb0ELi2ELi4ELi4ELi4ELb0EEENS1_24CollectiveEpilogueBwdGQAISA_fSD_Li256ELb0ELb0EEENS1_25SingleTileBwdLPTSchedulerILb0ELi128ELb0EEEEEEEEEvNT_6ParamsE$_ZN4cute3eso3ESOILb1ELb0EJNS_6LayoutINS_5tupleIJNS3_IJNS_1CILi1EEENS4_ILi2EEEEEES6_NS4_ILi8EEEEEENS3_IJNS3_IJS5_S5_EEES6_NS4_ILi4EEEEEEEENS_10ViewEngineIPKN7cutlass5ArrayIfLi2ELb1EEEEEEEC2ERKSD_RKSK_) ;  /* 0xfffe6f7000007944 */ /* 0x004fea0003c3ffff */
[----:B------:R2:W5:Y:S01]  /*203c0*/  LDL.64 R20, [R8] ;  /* 0x0000000008147983 */ /* 0x0005620000100a00 */
[----:B------:R-:W-:Y:S01]  /*203d0*/  IMAD.MOV.U32 R16, RZ, RZ, R7 ;  /* 0x000000ffff107224 */ /* 0x000fe200078e0007 */
[----:B-1----:R-:W-:Y:S02]  /*203e0*/  MOV R3, R6 ;  /* 0x0000000600037202 */ /* 0x002fe40000000f00 */
[----:B------:R-:W-:Y:S02]  /*203f0*/  MOV R14, 0x20410 ;  /* 0x00020410000e7802 */ /* 0x000fe40000000f00 */
[----:B--2--5:R-:W-:Y:S05]  /*20400*/  CALL.REL.NOINC `($_ZN7cutlass13device_kernelIN5flash19enable_sm80_to_sm89INS1_16FlashAttnBwdSm80INS1_25CollectiveMainloopBwdSm80ILi2ELi2EN4cute5tupleIJNS5_1CILi128EEES8_NS7_ILi64EEEEEENS_6half_tEfNS_4arch4Sm80ELb1ELb0ELb1ELb0ELb0ELb0ELb0ELb0ELi2ELi4ELi4ELi4ELb0EEENS1_24CollectiveEpilogueBwdGQAISA_fSD_Li256ELb0ELb0EEENS1_25SingleTileBwdLPTSchedulerILb0ELi128ELb0EEEEEEEEEvNT_6ParamsE$_ZN4cute3eso3ESOILb1ELb0EJNS_6LayoutINS_5tupleIJNS3_IJNS_1CILi1EEENS4_ILi2EEEEEES6_NS4_ILi8EEEEEENS3_IJNS3_IJS5_S5_EEES6_NS4_ILi4EEEEEEEENS_10ViewEngineIPN7cutlass5ArrayINSF_6half_tELi2ELb0EEEEEEEC2ERKSD_RKSK_) ;  /* 0xfffe6f7000007944 */ /* 0x024fea0003c3ffff */
[----:B------:R-:W-:Y:S01]  /*20410*/  ULDC.64 UR4, c[0x0][0x118] ;  /* 0x0000460000047ab9 */ /* 0x000fe20000000a00 */
[----:B-1----:R1:W5:Y:S04]  /*20420*/  LDL.64 R16, [R8] ;  /* 0x0000000008107983 */ /* 0x0023680000100a00 */
[----:B------:R1:W5:Y:S01]  /*20430*/  LD.E.64 R2, [R20.64] ;  /* 0x0000000414027980 */ /* 0x000362000c101b00 */
[----:B------:R-:W-:-:S03]  /*20440*/  MOV R14, 0x20460 ;  /* 0x00020460000e7802 */ /* 0x000fc60000000f00 */
[----:B-1---5:R-:W-:Y:S05]  /*20450*/  CALL.REL.NOINC `($_ZN7cutlass13device_kernelIN5flash19enable_sm80_to_sm89INS1_16FlashAttnBwdSm80INS1_25CollectiveMainloopBwdSm80ILi2ELi2EN4cute5tupleIJNS5_1CILi128EEES8_NS7_ILi64EEEEEENS_6half_tEfNS_4arch4Sm80ELb1ELb0ELb1ELb0ELb0ELb0ELb0ELb0ELi2ELi4ELi4ELi4ELb0EEENS1_24CollectiveEpilogueBwdGQAISA_fSD_Li256ELb0ELb0EEENS1_25SingleTileBwdLPTSchedulerILb0ELi128ELb0EEEEEEEEEvNT_6ParamsE$_ZN73_INTERNAL_e48e4f46_37_flash_bwd_hdim64_fp16_softcap_sm80_cu_3fbc093a_281817__float22half2_rnE6float2) ;  /* 0xfffe847000007944 */ /* 0x022fea0003c3ffff */
[----:B------:R-:W-:Y:S02]  /*20460*/  MOV R14, 0x20480 ;  /* 0x00020480000e7802 */ /* 0x000fe40000000f00 */
[----:B-1----:R-:W-:Y:S05]  /*20470*/  CALL.REL.NOINC `($_ZN7cutlass13device_kernelIN5flash19enable_sm80_to_sm89INS1_16FlashAttnBwdSm80INS1_25CollectiveMainloopBwdSm80ILi2ELi2EN4cute5tupleIJNS5_1CILi128EEES8_NS7_ILi64EEEEEENS_6half_tEfNS_4arch4Sm80ELb1ELb0ELb1ELb0ELb0ELb0ELb0ELb0ELi2ELi4ELi4ELi4ELb0EEENS1_24CollectiveEpilogueBwdGQAISA_fSD_Li256ELb0ELb0EEENS1_25SingleTileBwdLPTSchedulerILb0ELi128ELb0EEEEEEEEEvNT_6ParamsE$_ZN7__half2aSEOKS_) ;  /* 0xfffe84a000007944 */ /* 0x002fea0003c3ffff */
[----:B------:R-:W2:Y:S01]  /*20480*/  LDL R15, [R1+0x770] ;  /* 0x00077000010f7983 */ /* 0x000ea20000100800 */
[----:B------:R-:W-:Y:S01]  /*20490*/  ULDC.64 UR4, c[0x0][0x118] ;  /* 0x0000460000047ab9 */ /* 0x000fe20000000a00 */
[----:B------:R-:W-:-:S02]  /*204a0*/  MOV R14, 0x204e0 ;  /* 0x000204e0000e7802 */ /* 0x000fc40000000f00 */
[----:B--2---:R2:W-:Y:S04]  /*204b0*/  ST.E [R16.64], R15 ;  /* 0x0000000f10007985 */ /* 0x0045e8000c101904 */
[----:B-1----:R2:W5:Y:S02]  /*204c0*/  LD.E.64 R2, [R20.64+0x8] ;  /* 0x0000080414027980 */ /* 0x002564000c101b00 */
[----:B--2--5:R-:W-:Y:S05]  /*204d0*/  CALL.REL.NOINC `($_ZN7cutlass13device_kernelIN5flash19enable_sm80_to_sm89INS1_16FlashAttnBwdSm80INS1_25CollectiveMainloopBwdSm80ILi2ELi2EN4cute5tupleIJNS5_1CILi128EEES8_NS7_ILi64EEEEEENS_6half_tEfNS_4arch4Sm80ELb1ELb0ELb1ELb0ELb0ELb0ELb0ELb0ELi2ELi4ELi4ELi4ELb0EEENS1_24CollectiveEpilogueBwdGQAISA_fSD_Li256ELb0ELb0EEENS1_25SingleTileBwdLPTSchedulerILb0ELi128ELb0EEEEEEEEEvNT_6ParamsE$_ZN73_INTERNAL_e48e4f46_37_flash_bwd_hdim64_fp16_softcap_sm80_cu_3fbc093a_281817__float22half2_rnE6float2) ;  /* 0xfffe83f000007944 */ /* 0x024fea0003c3ffff */
[----:B------:R-:W-:Y:S02]  /*204e0*/  MOV R14, 0x20500 ;  /* 0x00020500000e7802 */ /* 0x000fe40000000f00 */
[----:B-1----:R-:W-:Y:S05]  /*204f0*/  CALL.REL.NOINC `($_ZN7cutlass13device_kernelIN5flash19enable_sm80_to_sm89INS1_16FlashAttnBwdSm80INS1_25CollectiveMainloopBwdSm80ILi2ELi2EN4cute5tupleIJNS5_1CILi128EEES8_NS7_ILi64EEEEEENS_6half_tEfNS_4arch4Sm80ELb1ELb0ELb1ELb0ELb0ELb0ELb0ELb0ELi2ELi4ELi4ELi4ELb0EEENS1_24CollectiveEpilogueBwdGQAISA_fSD_Li256ELb0ELb0EEENS1_25SingleTileBwdLPTSchedulerILb0ELi128ELb0EEEEEEEEEvNT_6ParamsE$_ZN7__half2aSEOKS_) ;  /* 0xfffe842000007944 */ /* 0x002fea0003c3ffff */
[----:B------:R-:W2:Y:S01]  /*20500*/  LDL R15, [R1+0x770] ;  /* 0x00077000010f7983 */ /* 0x000ea20000100800 */
[----:B------:R-:W-:Y:S01]  /*20510*/  ULDC.64 UR4, c[0x0][0x118] ;  /* 0x0000460000047ab9 */ /* 0x000fe20000000a00 */
[----:B------:R-:W-:Y:S02]  /*20520*/  MOV R14, 0x20560 ;  /* 0x00020560000e7802 */ /* 0x000fe40000000f00 */
[----:B--2---:R2:W-:Y:S04]  /*20530*/  ST.E [R16.64+0x4], R15 ;  /* 0x0000040f10007985 */ /* 0x0045e8000c101904 */
[----:B-1----:R2:W5:Y:S02]  /*20540*/  LD.E.64 R2, [R20.64+0x10] ;  /* 0x0000100414027980 */ /* 0x002564000c101b00 */
[----:B--2--5:R-:W-:Y:S05]  /*20550*/  CALL.REL.NOINC `($_ZN7cutlass13device_kernelIN5flash19enable_sm80_to_sm89INS1_16FlashAttnBwdSm80INS1_25CollectiveMainloopBwdSm80ILi2ELi2EN4cute5tupleIJNS5_1CILi128EEES8_NS7_ILi64EEEEEENS_6half_tEfNS_4arch4Sm80ELb1ELb0ELb1ELb0ELb0ELb0ELb0ELb0ELi2ELi4ELi4ELi4ELb0EEENS1_24CollectiveEpilogueBwdGQAISA_fSD_Li256ELb0ELb0EEENS1_25SingleTileBwdLPTSchedulerILb0ELi128ELb0EEEEEEEEEvNT_6ParamsE$_ZN73_INTERNAL_e48e4f46_37_flash_bwd_hdim64_fp16_softcap_sm80_cu_3fbc093a_281817__float22half2_rnE6float2) ;  /* 0xfffe837000007944 */ /* 0x024fea0003c3ffff */
[----:B------:R-:W-:Y:S02]  /*20560*/  MOV R14, 0x20580 ;  /* 0x00020580000e7802 */ /* 0x000fe40000000f00 */
[----:B-1----:R-:W-:Y:S05]  /*20570*/  CALL.REL.NOINC `($_ZN7cutlass13device_kernelIN5flash19enable_sm80_to_sm89INS1_16FlashAttnBwdSm80INS1_25CollectiveMainloopBwdSm80ILi2ELi2EN4cute5tupleIJNS5_1CILi128EEES8_NS7_ILi64EEEEEENS_6half_tEfNS_4arch4Sm80ELb1ELb0ELb1ELb0ELb0ELb0ELb0ELb0ELi2ELi4ELi4ELi4ELb0EEENS1_24CollectiveEpilogueBwdGQAISA_fSD_Li256ELb0ELb0EEENS1_25SingleTileBwdLPTSchedulerILb0ELi128ELb0EEEEEEEEEvNT_6ParamsE$_ZN7__half2aSEOKS_) ;  /* 0xfffe83a000007944 */ /* 0x002fea0003c3ffff */
[----:B------:R-:W2:Y:S01]  /*20580*/  LDL R15, [R1+0x770] ;  /* 0x00077000010f7983 */ /* 0x000ea20000100800 */
[----:B------:R-:W-:Y:S01]  /*20590*/  ULDC.64 UR4, c[0x0][0x118] ;  /* 0x0000460000047ab9 */ /* 0x000fe20000000a00 */
[----:B------:R-:W-:-:S02]  /*205a0*/  MOV R14, 0x205e0 ;  /* 0x000205e0000e7802 */ /* 0x000fc40000000f00 */
[----:B--2---:R2:W-:Y:S04]  /*205b0*/  ST.E [R16.64+0x8], R15 ;  /* 0x0000080f10007985 */ /* 0x0045e8000c101904 */
        /* <DEDUP_REMOVED lines=228> */
[----:B-1----:R-:W2:Y:S01]  /*21400*/  LDL R3, [R1+0x770] ;  /* 0x0007700001037983 */ /* 0x002ea20000100800 */
[----:B------:R-:W-:Y:S01]  /*21410*/  ULDC.64 UR4, c[0x0][0x118] ;  /* 0x0000460000047ab9 */ /* 0x000fe20000000a00 */
[----:B------:R-:W-:Y:S01]  /*21420*/  IMAD.MOV.U32 R2, RZ, RZ, R7 ;  /* 0x000000ffff027224 */ /* 0x000fe200078e0007 */
[----:B------:R-:W-:Y:S02]  /*21430*/  MOV R7, R6 ;  /* 0x0000000600077202 */ /* 0x000fe40000000f00 */
[----:B------:R-:W-:Y:S01]  /*21440*/  MOV R6, 0x21470 ;  /* 0x0002147000067802 */ /* 0x000fe20000000f00 */
[----:B--2---:R1:W-:Y:S04]  /*21450*/  ST.E [R16.64+0x7c], R3 ;  /* 0x00007c0310007985 */ /* 0x0043e8000c101904 */
[----:B-1----:R-:W-:Y:S05]  /*21460*/  CALL.REL.NOINC `($_ZN7cutlass13device_kernelIN5flash19enable_sm80_to_sm89INS1_16FlashAttnBwdSm80INS1_25CollectiveMainloopBwdSm80ILi2ELi2EN4cute5tupleIJNS5_1CILi128EEES8_NS7_ILi64EEEEEENS_6half_tEfNS_4arch4Sm80ELb1ELb0ELb1ELb0ELb0ELb0ELb0ELb0ELi2ELi4ELi4ELi4ELb0EEENS1_24CollectiveEpilogueBwdGQAISA_fSD_Li256ELb0ELb0EEENS1_25SingleTileBwdLPTSchedulerILb0ELi128ELb0EEEEEEEEEvNT_6ParamsE$_ZN4cute3eso3ESOILb1ELb0EJNS_6LayoutINS_5tupleIJNS3_IJNS_1CILi1EEENS3_IJNS4_ILi4EEENS4_ILi2EEEEEEEEES7_S6_EEENS3_IJNS3_IJNS4_ILi0EEENS3_IJS5_NS4_ILi8EEEEEEEEES6_NS4_ILi16EEEEEEEENS_10ViewEngineIPN7cutlass6half_tEEEEEC2ERKSH_RKSM_) ;  /* 0xfffe5e1000007944 */ /* 0x002fea0003c3ffff */
[----:B------:R2:W5:Y:S04]  /*21470*/  LDL.64 R16, [R61+0xb8] ;  /* 0x0000b8003d107983 */ /* 0x0005680000100a00 */
[----:B-1----:R2:W5:Y:S01]  /*21480*/  LDL.64 R2, [R8] ;  /* 0x0000000008027983 */ /* 0x0025620000100a00 */
[----:B------:R-:W-:-:S03]  /*21490*/  MOV R14, 0x214b0 ;  /* 0x000214b0000e7802 */ /* 0x000fc60000000f00 */
[----:B--2--5:R-:W-:Y:S05]  /*214a0*/  CALL.REL.NOINC `($_ZN7cutlass13device_kernelIN5flash19enable_sm80_to_sm89INS1_16FlashAttnBwdSm80INS1_25CollectiveMainloopBwdSm80ILi2ELi2EN4cute5tupleIJNS5_1CILi128EEES8_NS7_ILi64EEEEEENS_6half_tEfNS_4arch4Sm80ELb1ELb0ELb1ELb0ELb0ELb0ELb0ELb0ELi2ELi4ELi4ELi4ELb0EEENS1_24CollectiveEpilogueBwdGQAISA_fSD_Li256ELb0ELb0EEENS1_25SingleTileBwdLPTSchedulerILb0ELi128ELb0EEEEEEEEEvNT_6ParamsE$_ZN4cute3eso3ESOILb1ELb0EJNS_6LayoutINS_5tupleIJNS3_IJNS_1CILi1EEENS3_IJNS4_ILi2EEES6_EEEEEES6_NS4_ILi4EEEEEENS3_IJNS3_IJNS4_ILi0EEENS3_IJS5_S9_EEEEEES6_NS4_ILi8EEEEEEEENS_10ViewEngineIPjEEEEC2ERKSG_RKSJ_) ;  /* 0xfffe5d9000007944 */ /* 0x024fea0003c3ffff */
[----:B------:R-:W-:Y:S01]  /*214b0*/  ULDC.64 UR4, c[0x0][0x118] ;  /* 0x0000460000047ab9 */ /* 0x000fe20000000a00 */
[----:B------:R2:W5:Y:S04]  /*214c0*/  LDL.64 R14, [R8] ;  /* 0x00000000080e7983 */ /* 0x0005680000100a00 */
[----:B------:R-:W3:Y:S04]  /*214d0*/  LD.E R18, [R16.64] ;  /* 0x0000000410127980 */ /* 0x000ee8000c101900 */
[----:B-1----:R-:W4:Y:S01]  /*214e0*/  LD.E R6, [R16.64+0x4] ;  /* 0x0000040410067980 */ /* 0x002f22000c101900 */
[----:B------:R-:W-:-:S03]  /*214f0*/  MOV R2, 0x21530 ;  /* 0x0002153000027802 */ /* 0x000fc60000000f00 */
[----:B---3--:R2:W-:Y:S04]  /*21500*/  STL [R1+0x794], R18 ;  /* 0x0007941201007387 */ /* 0x0085e80000100800 */
[----:B----4-:R2:W-:Y:S02]  /*21510*/  STL [R1+0x798], R6 ;  /* 0x0007980601007387 */ /* 0x0105e40000100800 */
[----:B--2--5:R-:W-:Y:S05]  /*21520*/  CALL.REL.NOINC `($_ZN7cutlass13device_kernelIN5flash19enable_sm80_to_sm89INS1_16FlashAttnBwdSm80INS1_25CollectiveMainloopBwdSm80ILi2ELi2EN4cute5tupleIJNS5_1CILi128EEES8_NS7_ILi64EEEEEENS_6half_tEfNS_4arch4Sm80ELb1ELb0ELb1ELb0ELb0ELb0ELb0ELb0ELi2ELi4ELi4ELi4ELb0EEENS1_24CollectiveEpilogueBwdGQAISA_fSD_Li256ELb0ELb0EEENS1_25SingleTileBwdLPTSchedulerILb0ELi128ELb0EEEEEEEEEvNT_6ParamsE$_ZZN4cute6upcastILi2ENS_5tupleIJNS1_IJNS_1CILi1EEENS1_IJNS2_ILi2EEES4_S4_EEEEEES4_NS1_IJS4_S4_EEEEEENS1_IJNS1_IJNS2_ILi0EEENS1_IJS3_NS2_ILi512EEEiEEEEEENS2_ILi4096EEENS1_IJiNS2_ILi8192EEEEEEEEEEEDaRKT0_RKT1_ENKUlRKT_RKT0_E_clIS6_SC_EEDaSP_SS_) ;  /* 0xfffe7eb000007944 */ /* 0x024fea0003c3ffff */
[----:B------:R1:W5:Y:S01]  /*21530*/  LDL R2, [R1+0x798] ;  /* 0x0007980001027983 */ /* 0x0003620000100800 */
[----:B------:R-:W-:-:S03]  /*21540*/  MOV R18, 0x21560 ;  /* 0x0002156000127802 */ /* 0x000fc60000000f00 */
[----:B-1---5:R-:W-:Y:S05]  /*21550*/  CALL.REL.NOINC `($_ZN7cutlass13device_kernelIN5flash19enable_sm80_to_sm89INS1_16FlashAttnBwdSm80INS1_25CollectiveMainloopBwdSm80ILi2ELi2EN4cute5tupleIJNS5_1CILi128EEES8_NS7_ILi64EEEEEENS_6half_tEfNS_4arch4Sm80ELb1ELb0ELb1ELb0ELb0ELb0ELb0ELb0ELi2ELi4ELi4ELi4ELb0EEENS1_24CollectiveEpilogueBwdGQAISA_fSD_Li256ELb0ELb0EEENS1_25SingleTileBwdLPTSchedulerILb0ELi128ELb0EEEEEEEEEvNT_6ParamsE$_ZZN4cute6upcastILi2ENS_5tupleIJNS1_IJNS_1CILi1EEENS1_IJNS2_ILi2EEES4_S4_EEEEEES4_NS1_IJS4_S4_EEEEEENS1_IJNS1_IJNS2_ILi0EEENS1_IJS3_NS2_ILi512EEEiEEEEEENS2_ILi4096EEENS1_IJiNS2_ILi8192EEEEEEEEEEEDaRKT0_RKT1_ENKUlRKT_RKT0_E_clIS7_SF_EEDaSP_SS_) ;  /* 0xfffe7ee000007944 */ /* 0x022fea0003c3ffff */
[----:B------:R1:W-:Y:S01]  /*21560*/  STL [R1+0x750], R2 ;  /* 0x0007500201007387 */ /* 0x0003e20000100800 */
[----:B------:R-:W-:-:S03]  /*21570*/  MOV R18, 0x21590 ;  /* 0x0002159000127802 */ /* 0x000fc60000000f00 */
[----:B-1----:R-:W-:Y:S05]  /*21580*/  CALL.REL.NOINC `($_ZN7cutlass13device_kernelIN5flash19enable_sm80_to_sm89INS1_16FlashAttnBwdSm80INS1_25CollectiveMainloopBwdSm80ILi2ELi2EN4cute5tupleIJNS5_1CILi128EEES8_NS7_ILi64EEEEEENS_6half_tEfNS_4arch4Sm80ELb1ELb0ELb1ELb0ELb0ELb0ELb0ELb0ELi2ELi4ELi4ELi4ELb0EEENS1_24CollectiveEpilogueBwdGQAISA_fSD_Li256ELb0ELb0EEENS1_25SingleTileBwdLPTSchedulerILb0ELi128ELb0EEEEEEEEEvNT_6ParamsE$_ZN4cute3eso3ESOILb0ELb0EJNS_5tupleIJNS_1CILi0EEENS2_IJNS3_ILi1EEENS3_ILi256EEEiEEEEEENS3_ILi2048EEENS2_IJiNS3_ILi4096EEEEEEEEC2ERKS8_RKS9_RKSB_) ;  /* 0xfffe3f2000007944 */ /* 0x002fea0003c3ffff */
[----:B------:R2:W5:Y:S04]  /*21590*/  LDL R21, [R8] ;  /* 0x0000000008157983 */ /* 0x0005680000100800 */
[----:B-1----:R2:W5:Y:S01]  /*215a0*/  LDL R3, [R8+0x4] ;  /* 0x0000040008037983 */ /* 0x0025620000100800 */
[----:B------:R-:W-:-:S03]  /*215b0*/  MOV R18, 0x215d0 ;  /* 0x000215d000127802 */ /* 0x000fc60000000f00 */
[----:B--2--5:R-:W-:Y:S05]  /*215c0*/  CALL.REL.NOINC `($_ZN7cutlass13device_kernelIN5flash19enable_sm80_to_sm89INS1_16FlashAttnBwdSm80INS1_25CollectiveMainloopBwdSm80ILi2ELi2EN4cute5tupleIJNS5_1CILi128EEES8_NS7_ILi64EEEEEENS_6half_tEfNS_4arch4Sm80ELb1ELb0ELb1ELb0ELb0ELb0ELb0ELb0ELi2ELi4ELi4ELi4ELb0EEENS1_24CollectiveEpilogueBwdGQAISA_fSD_Li256ELb0ELb0EEENS1_25SingleTileBwdLPTSchedulerILb0ELi128ELb0EEEEEEEEEvNT_6ParamsE$_ZN4cute5tupleIJNS0_IJNS0_IJNS_1CILi1EEENS0_IJS2_NS1_ILi2EEES3_EEEEEES3_NS0_IJS3_S3_EEEEEENS0_IJNS0_IJNS1_ILi0EEENS0_IJS2_NS1_ILi256EEEiEEEEEENS1_ILi2048EEENS0_IJiNS1_ILi4096EEEEEEEEEEEC2ERKS7_RKSF_) ;  /* 0xfffe6c6000007944 */ /* 0x024fea0003c3ffff */
[----:B------:R2:W5:Y:S04]  /*215d0*/  LDL R7, [R8] ;  /* 0x0000000008077983 */ /* 0x0005680000100800 */
[----:B------:R2:W5:Y:S01]  /*215e0*/  LDL R6, [R8+0x4] ;  /* 0x0000040008067983 */ /* 0x0005620000100800 */
[----:B-1----:R-:W-:-:S03]  /*215f0*/  MOV R2, 0x21610 ;  /* 0x0002161000027802 */ /* 0x002fc60000000f00 */
[----:B--2--5:R-:W-:Y:S05]  /*21600*/  CALL.REL.NOINC `($_ZN7cutlass13device_kernelIN5flash19enable_sm80_to_sm89INS1_16FlashAttnBwdSm80INS1_25CollectiveMainloopBwdSm80ILi2ELi2EN4cute5tupleIJNS5_1CILi128EEES8_NS7_ILi64EEEEEENS_6half_tEfNS_4arch4Sm80ELb1ELb0ELb1ELb0ELb0ELb0ELb0ELb0ELi2ELi4ELi4ELi4ELb0EEENS1_24CollectiveEpilogueBwdGQAISA_fSD_Li256ELb0ELb0EEENS1_25SingleTileBwdLPTSchedulerILb0ELi128ELb0EEEEEEEEEvNT_6ParamsE$_ZZN4cute7flattenINS_5tupleIJNS1_IJNS_1CILi0EEENS1_IJNS2_ILi1EEENS2_ILi512EEEiEEEEEENS2_ILi4096EEENS1_IJiNS2_ILi8192EEEEEEEEEEEDaRKT_ENKUlRKT_E_clIS7_EEDaSH_) ;  /* 0xfffe7f1000007944 */ /* 0x024fea0003c3ffff */
[----:B------:R-:W-:Y:S02]  /*21610*/  MOV R2, 0x21630 ;  /* 0x0002163000027802 */ /* 0x000fe40000000f00 */
[----:B------:R-:W-:Y:S05]  /*21620*/  CALL.REL.NOINC `($_ZN7cutlass13device_kernelIN5flash19enable_sm80_to_sm89INS1_16FlashAttnBwdSm80INS1_25CollectiveMainloopBwdSm80ILi2ELi2EN4cute5tupleIJNS5_1CILi128EEES8_NS7_ILi64EEEEEENS_6half_tEfNS_4arch4Sm80ELb1ELb0ELb1ELb0ELb0ELb0ELb0ELb0ELi2ELi4ELi4ELi4ELb0EEENS1_24CollectiveEpilogueBwdGQAISA_fSD_Li256ELb0ELb0EEENS1_25SingleTileBwdLPTSchedulerILb0ELi128ELb0EEEEEEEEEvNT_6ParamsE$_ZZN4cute7flattenINS_5tupleIJNS1_IJNS_1CILi0EEENS1_IJNS2_ILi1EEENS2_ILi512EEEiEEEEEENS2_ILi4096EEENS1_IJiNS2_ILi8192EEEEEEEEEEEDaRKT_ENKUlRKT_E_clISA_EEDaSH_) ;  /* 0xfffe7f1000007944 */ /* 0x000fea0003c3ffff */
[----:B------:R-:W-:Y:S02]  /*21630*/  MOV R2, 0x21650 ;  /* 0x0002165000027802 */ /* 0x000fe40000000f00 */
[----:B------:R-:W-:Y:S05]  /*21640*/  CALL.REL.NOINC `($_ZN7cutlass13device_kernelIN5flash19enable_sm80_to_sm89INS1_16FlashAttnBwdSm80INS1_25CollectiveMainloopBwdSm80ILi2ELi2EN4cute5tupleIJNS5_1CILi128EEES8_NS7_ILi64EEEEEENS_6half_tEfNS_4arch4Sm80ELb1ELb0ELb1ELb0ELb0ELb0ELb0ELb0ELi2ELi4ELi4ELi4ELb0EEENS1_24CollectiveEpilogueBwdGQAISA_fSD_Li256ELb0ELb0EEENS1_25SingleTileBwdLPTSchedulerILb0ELi128ELb0EEEEEEEEEvNT_6ParamsE$_ZZN4cute12filter_tupleINS_5tupleIJNS1_IJNS_1CILi0EEENS1_IJNS2_ILi1EEENS2_ILi512EEEiEEEEEENS2_ILi4096EEENS1_IJiNS2_ILi8192EEEEEEEEEZNS_7flattenISB_EEDaRKT_EUlRKT_E_EEDaSF_OT0_ENKUlDpSI_E_clIJNS1_IJS3_S4_S5_iEEENS1_IJS8_EEESA_EEEDaSM_) ;  /* 0xfffe736000007944 */ /* 0x000fea0003c3ffff */
[----:B------:R-:W-:Y:S02]  /*21650*/  ULDC.64 UR4, c[0x0][0x118] ;  /* 0x0000460000047ab9 */ /* 0x000fe40000000a00 */
[----:B------:R1:W5:Y:S01]  /*21660*/  LD.E.64 R2, [R16.64+0x8] ;  /* 0x0000080410027980 */ /* 0x000362000c101b00 */
[----:B------:R-:W-:-:S02]  /*21670*/  MOV R38, R69 ;  /* 0x0000004500267202 */ /* 0x000fc40000000f00 */
[----:B------:R-:W-:Y:S02]  /*21680*/  MOV R46, 0x216a0 ;  /* 0x000216a0002e7802 */ /* 0x000fe40000000f00 */
[----:B-1---5:R-:W-:Y:S05]  /*21690*/  CALL.REL.NOINC `($_ZN7cutlass13device_kernelIN5flash19enable_sm80_to_sm89INS1_16FlashAttnBwdSm80INS1_25CollectiveMainloopBwdSm80ILi2ELi2EN4cute5tupleIJNS5_1CILi128EEES8_NS7_ILi64EEEEEENS_6half_tEfNS_4arch4Sm80ELb1ELb0ELb1ELb0ELb0ELb0ELb0ELb0ELi2ELi4ELi4ELi4ELb0EEENS1_24CollectiveEpilogueBwdGQAISA_fSD_Li256ELb0ELb0EEENS1_25SingleTileBwdLPTSchedulerILb0ELi128ELb0EEEEEEEEEvNT_6ParamsE$_ZN4cute8smem_ptrIPN7cutlass6half_tEECI1NS_12iter_adaptorIS3_S4_EEES3_) ;  /* 0xfffe712000007944 */ /* 0x022fea0003c3ffff */
[----:B-1----:R1:W5:Y:S01]  /*216a0*/  LDL.64 R2, [R8] ;  /* 0x0000000008027983 */ /* 0x0023620000100a00 */
[----:B------:R-:W-:-:S03]  /*216b0*/  MOV R18, 0x216d0 ;  /* 0x000216d000127802 */ /* 0x000fc60000000f00 */
[----:B-1---5:R-:W-:Y:S05]  /*216c0*/  CALL.REL.NOINC `($_ZN7cutlass13device_kernelIN5flash19enable_sm80_to_sm89INS1_16FlashAttnBwdSm80INS1_25CollectiveMainloopBwdSm80ILi2ELi2EN4cute5tupleIJNS5_1CILi128EEES8_NS7_ILi64EEEEEENS_6half_tEfNS_4arch4Sm80ELb1ELb0ELb1ELb0ELb0ELb0ELb0ELb0ELi2ELi4ELi4ELi4ELb0EEENS1_24CollectiveEpilogueBwdGQAISA_fSD_Li256ELb0ELb0EEENS1_25SingleTileBwdLPTSchedulerILb0ELi128ELb0EEEEEEEEEvNT_6ParamsE$_ZN4cute8smem_ptrIPjECI1NS_12iter_adaptorIS1_S2_EEES1_) ;  /* 0xfffe71b000007944 */ /* 0x022fea0003c3ffff */
[----:B------:R-:W2:Y:S01]  /*216d0*/  LDL.64 R20, [R8] ;  /* 0x0000000008147983 */ /* 0x000ea20000100a00 */
[----:B-1----:R-:W-:Y:S01]  /*216e0*/  IMAD.MOV.U32 R2, RZ, RZ, R7 ;  /* 0x000000ffff027224 */ /* 0x002fe200078e0007 */
[----:B------:R-:W-:Y:S02]  /*216f0*/  MOV R3, R6 ;  /* 0x0000000600037202 */ /* 0x000fe40000000f00 */
[----:B------:R-:W-:Y:S01]  /*21700*/  MOV R16, 0x21730 ;  /* 0x0002173000107802 */ /* 0x000fe20000000f00 */
[----:B--2---:R1:W-:Y:S04]  /*21710*/  STL.64 [R1+0x750], R20 ;  /* 0x0007501401007387 */ /* 0x0043e80000100a00 */
[----:B-1----:R-:W-:Y:S05]  /*21720*/  CALL.REL.NOINC `($_ZN7cutlass13device_kernelIN5flash19enable_sm80_to_sm89INS1_16FlashAttnBwdSm80INS1_25CollectiveMainloopBwdSm80ILi2ELi2EN4cute5tupleIJNS5_1CILi128EEES8_NS7_ILi64EEEEEENS_6half_tEfNS_4arch4Sm80ELb1ELb0ELb1ELb0ELb0ELb0ELb0ELb0ELi2ELi4ELi4ELi4ELb0EEENS1_24CollectiveEpilogueBwdGQAISA_fSD_Li256ELb0ELb0EEENS1_25SingleTileBwdLPTSchedulerILb0ELi128ELb0EEEEEEEEEvNT_6ParamsE$_ZN4cute3eso3ESOILb0ELb0EJNS_6LayoutINS_5tupleIJNS3_IJNS_1CILi1EEENS3_IJS5_NS4_ILi2EEES6_EEEEEES6_NS3_IJS6_S6_EEEEEENS3_IJNS3_IJNS4_ILi0EEENS3_IJS5_NS4_ILi256EEEiEEEEEENS4_ILi2048EEENS3_IJiNS4_ILi4096EEEEEEEEEEENS_10ViewEngineINS_8smem_ptrIPjEEEEEEC2ERKSJ_RKSO_) ;  /* 0xfffe40c000007944 */ /* 0x002fea0003c3ffff */
        /* <DEDUP_REMOVED lines=84> */
[----:B----4-:R-:W-:Y:S05]  /*21c70*/  CALL.REL.NOINC `($_ZN7cutlass13device_kernelIN5flash19enable_sm80_to_sm89INS1_16FlashAttnBwdSm80INS1_25CollectiveMainloopBwdSm80ILi2ELi2EN4cute5tupleIJNS5_1CILi128EEES8_NS7_ILi64EEEEEENS_6half_tEfNS_4arch4Sm80ELb1ELb0ELb1ELb0ELb0ELb0ELb0ELb0ELi2ELi4ELi4ELi4ELb0EEENS1_24CollectiveEpilogueBwdGQAISA_fSD_Li256ELb0ELb0EEENS1_25SingleTileBwdLPTSchedulerILb0ELi128ELb0EEEEEEEEEvNT_6ParamsE$_ZN4cute3eso3ESOILb1ELb0EJNS_6LayoutINS_5tupleIJNS3_IJNS_1CILi1EEENS4_ILi2EEEEEES6_NS4_ILi8EEEEEENS3_IJNS3_IJS5_S5_EEES6_NS4_ILi4EEEEEEEENS_10ViewEngineIPKN7cutlass5ArrayIfLi2ELb1EEEEEEEC2ERKSD_RKSK_) ;  /* 0xfffe56b000007944 */ /* 0x010fea0003c3ffff */
[----:B------:R2:W5:Y:S01]  /*21c80*/  LDL.64 R20, [R8] ;  /* 0x0000000008147983 */ /* 0x0005620000100a00 */
[----:B------:R-:W-:Y:S01]  /*21c90*/  IMAD.MOV.U32 R16, RZ, RZ, R6 ;  /* 0x000000ffff107224 */ /* 0x000fe200078e0006 */
[----:B-1----:R-:W-:-:S02]  /*21ca0*/  MOV R3, R7 ;  /* 0x0000000700037202 */ /* 0x002fc40000000f00 */
        /* <DEDUP_REMOVED lines=11> */
[----:B------:R-:W-:Y:S02]  /*21d60*/  MOV R14, 0x21da0 ;  /* 0x00021da0000e7802 */ /* 0x000fe40000000f00 */
[----:B--2---:R2:W-:Y:S04]  /*21d70*/  ST.E [R16.64], R15 ;  /* 0x0000000f10007985 */ /* 0x0045e8000c101904 */
        /* <DEDUP_REMOVED lines=244> */
[----:B-1----:R-:W2:Y:S01]  /*22cc0*/  LDL R3, [R1+0x770] ;  /* 0x0007700001037983 */ /* 0x002ea20000100800 */
[----:B------:R-:W-:Y:S01]  /*22cd0*/  ULDC.64 UR4, c[0x0][0x118] ;  /* 0x0000460000047ab9 */ /* 0x000fe20000000a00 */
[----:B------:R-:W-:-:S02]  /*22ce0*/  MOV R2, R6 ;  /* 0x0000000600027202 */ /* 0x000fc40000000f00 */
[----:B------:R-:W-:Y:S01]  /*22cf0*/  MOV R6, 0x22d30 ;  /* 0x00022d3000067802 */ /* 0x000fe20000000f00 */
[----:B--2---:R1:W-:Y:S04]  /*22d00*/  ST.E [R16.64+0x7c], R3 ;  /* 0x00007c0310007985 */ /* 0x0043e8000c101904 */
[----:B------:R-:W-:Y:S06]  /*22d10*/  BAR.SYNC.DEFER_BLOCKING 0x0 ;  /* 0x0000000000007b1d */ /* 0x000fec0000010000 */
[----:B-1----:R-:W-:Y:S05]  /*22d20*/  CALL.REL.NOINC `($_ZN7cutlass13device_kernelIN5flash19enable_sm80_to_sm89INS1_16FlashAttnBwdSm80INS1_25CollectiveMainloopBwdSm80ILi2ELi2EN4cute5tupleIJNS5_1CILi128EEES8_NS7_ILi64EEEEEENS_6half_tEfNS_4arch4Sm80ELb1ELb0ELb1ELb0ELb0ELb0ELb0ELb0ELi2ELi4ELi4ELi4ELb0EEENS1_24CollectiveEpilogueBwdGQAISA_fSD_Li256ELb0ELb0EEENS1_25SingleTileBwdLPTSchedulerILb0ELi128ELb0EEEEEEEEEvNT_6ParamsE$_ZN4cute3eso3ESOILb1ELb0EJNS_6LayoutINS_5tupleIJNS3_IJNS_1CILi1EEENS3_IJNS4_ILi4EEENS4_ILi2EEEEEEEEES7_S6_EEENS3_IJNS3_IJNS4_ILi0EEENS3_IJS5_NS4_ILi8EEEEEEEEES6_NS4_ILi16EEEEEEEENS_10ViewEngineIPN7cutlass6half_tEEEEEC2ERKSH_RKSM_) ;  /* 0xfffe455000007944 */ /* 0x002fea0003c3ffff */
[----:B------:R2:W5:Y:S04]  /*22d30*/  LDL.64 R16, [R61+0xc0] ;  /* 0x0000c0003d107983 */ /* 0x0005680000100a00 */
[----:B-1----:R2:W5:Y:S01]  /*22d40*/  LDL.64 R2, [R8] ;  /* 0x0000000008027983 */ /* 0x0025620000100a00 */
[----:B------:R-:W-:-:S03]  /*22d50*/  MOV R14, 0x22d70 ;  /* 0x00022d70000e7802 */ /* 0x000fc60000000f00 */
[----:B--2--5:R-:W-:Y:S05]  /*22d60*/  CALL.REL.NOINC `($_ZN7cutlass13device_kernelIN5flash19enable_sm80_to_sm89INS1_16FlashAttnBwdSm80INS1_25CollectiveMainloopBwdSm80ILi2ELi2EN4cute5tupleIJNS5_1CILi128EEES8_NS7_ILi64EEEEEENS_6half_tEfNS_4arch4Sm80ELb1ELb0ELb1ELb0ELb0ELb0ELb0ELb0ELi2ELi4ELi4ELi4ELb0EEENS1_24CollectiveEpilogueBwdGQAISA_fSD_Li256ELb0ELb0EEENS1_25SingleTileBwdLPTSchedulerILb0ELi128ELb0EEEEEEEEEvNT_6ParamsE$_ZN4cute3eso3ESOILb1ELb0EJNS_6LayoutINS_5tupleIJNS3_IJNS_1CILi1EEENS3_IJNS4_ILi2EEES6_EEEEEES6_NS4_ILi4EEEEEENS3_IJNS3_IJNS4_ILi0EEENS3_IJS5_S9_EEEEEES6_NS4_ILi8EEEEEEEENS_10ViewEngineIPjEEEEC2ERKSG_RKSJ_) ;  /* 0xfffe44d000007944 */ /* 0x024fea0003c3ffff */
[----:B------:R-:W-:Y:S01]  /*22d70*/  ULDC.64 UR4, c[0x0][0x118] ;  /* 0x0000460000047ab9 */ /* 0x000fe20000000a00 */
[----:B-1----:R1:W5:Y:S04]  /*22d80*/  LDL.64 R6, [R8] ;  /* 0x0000000008067983 */ /* 0x0023680000100a00 */
[----:B------:R-:W2:Y:S04]  /*22d90*/  LD.E R18, [R16.64] ;  /* 0x0000000410127980 */ /* 0x000ea8000c101900 */
[----:B------:R-:W3:Y:S01]  /*22da0*/  LD.E R14, [R16.64+0x4] ;  /* 0x00000404100e7980 */ /* 0x000ee2000c101900 */
[----:B------:R-:W-:-:S03]  /*22db0*/  MOV R2, 0x22df0 ;  /* 0x00022df000027802 */ /* 0x000fc60000000f00 */
[----:B--2---:R1:W-:Y:S04]  /*22dc0*/  STL [R1+0x794], R18 ;  /* 0x0007941201007387 */ /* 0x0043e80000100800 */
[----:B---3--:R1:W-:Y:S02]  /*22dd0*/  STL [R1+0x798], R14 ;  /* 0x0007980e01007387 */ /* 0x0083e40000100800 */
[----:B-1---5:R-:W-:Y:S05]  /*22de0*/  CALL.REL.NOINC `($_ZN7cutlass13device_kernelIN5flash19enable_sm80_to_sm89INS1_16FlashAttnBwdSm80INS1_25CollectiveMainloopBwdSm80ILi2ELi2EN4cute5tupleIJNS5_1CILi128EEES8_NS7_ILi64EEEEEENS_6half_tEfNS_4arch4Sm80ELb1ELb0ELb1ELb0ELb0ELb0ELb0ELb0ELi2ELi4ELi4ELi4ELb0EEENS1_24CollectiveEpilogueBwdGQAISA_fSD_Li256ELb0ELb0EEENS1_25SingleTileBwdLPTSchedulerILb0ELi128ELb0EEEEEEEEEvNT_6ParamsE$_ZZN4cute6upcastILi2ENS_5tupleIJNS1_IJNS_1CILi1EEENS1_IJNS2_ILi2EEES4_S4_EEEEEES4_NS1_IJS4_S4_EEEEEENS1_IJNS1_IJNS2_ILi0EEENS1_IJS3_NS2_ILi512EEEiEEEEEENS2_ILi4096EEENS1_IJiNS2_ILi8192EEEEEEEEEEEDaRKT0_RKT1_ENKUlRKT_RKT0_E_clIS6_SC_EEDaSP_SS_) ;  /* 0xfffe65f000007944 */ /* 0x022fea0003c3ffff */
        /* <DEDUP_REMOVED lines=108> */
[----:B-1---5:R-:W-:Y:S05]  /*234b0*/  CALL.REL.NOINC `($_ZN7cutlass13device_kernelIN5flash19enable_sm80_to_sm89INS1_16FlashAttnBwdSm80INS1_25CollectiveMainloopBwdSm80ILi2ELi2EN4cute5tupleIJNS5_1CILi128EEES8_NS7_ILi64EEEEEENS_6half_tEfNS_4arch4Sm80ELb1ELb0ELb1ELb0ELb0ELb0ELb0ELb0ELi2ELi4ELi4ELi4ELb0EEENS1_24CollectiveEpilogueBwdGQAISA_fSD_Li256ELb0ELb0EEENS1_25SingleTileBwdLPTSchedulerILb0ELi128ELb0EEEEEEEEEvNT_6ParamsE$_ZN4cute8smem_ptrIPN7cutlass6half_tEECI1NS_12iter_adaptorIS3_S4_EEES3_) ;  /* 0xfffe530000007944 */ /* 0x022fea0003c3ffff */
[----:B-1----:R1:W5:Y:S01]  /*234c0*/  LDL.64 R2, [R8] ;  /* 0x0000000008027983 */ /* 0x0023620000100a00 */
[----:B------:R-:W-:-:S03]  /*234d0*/  MOV R6, 0x234f0 ;  /* 0x000234f000067802 */ /* 0x000fc60000000f00 */
[----:B-1---5:R-:W-:Y:S05]  /*234e0*/  CALL.REL.NOINC `($_ZN7cutlass13device_kernelIN5flash19enable_sm80_to_sm89INS1_16FlashAttnBwdSm80INS1_25CollectiveMainloopBwdSm80ILi2ELi2EN4cute5tupleIJNS5_1CILi128EEES8_NS7_ILi64EEEEEENS_6half_tEfNS_4arch4Sm80ELb1ELb0ELb1ELb0ELb0ELb0ELb0ELb0ELi2ELi4ELi4ELi4ELb0EEENS1_24CollectiveEpilogueBwdGQAISA_fSD_Li256ELb0ELb0EEENS1_25SingleTileBwdLPTSchedulerILb0ELi128ELb0EEEEEEEEEvNT_6ParamsE$_ZN4cute3eso3ESOILb1ELb0EJNS_14ComposedLayoutINS_7SwizzleILi3ELi3ELi3EEENS_1CILj0EEENS_6LayoutINS_5tupleIJNS5_ILi64EEENS5_ILi128EEEEEENS8_IJNS5_ILi1EEES9_EEEEEEENS_10ViewEngineINS_8smem_ptrIPN7cutlass6half_tEEEEEEEC2ERKSF_RKSM_) ;  /* 0xfffe334000007944 */ /* 0x022fea0003c3ffff */
[----:B-1----:R1:W5:Y:S01]  /*234f0*/  LDL.64 R2, [R1+0x758] ;  /* 0x0007580001027983 */ /* 0x0023620000100a00 */
[----:B------:R-:W-:-:S03]  /*23500*/  MOV R6, 0x23520 ;  /* 0x0002352000067802 */ /* 0x000fc60000000f00 */
[----:B-1---5:R-:W-:Y:S05]  /*23510*/  CALL.REL.NOINC `($_ZN7cutlass13device_kernelIN5flash19enable_sm80_to_sm89INS1_16FlashAttnBwdSm80INS1_25CollectiveMainloopBwdSm80ILi2ELi2EN4cute5tupleIJNS5_1CILi128EEES8_NS7_ILi64EEEEEENS_6half_tEfNS_4arch4Sm80ELb1ELb0ELb1ELb0ELb0ELb0ELb0ELb0ELi2ELi4ELi4ELi4ELb0EEENS1_24CollectiveEpilogueBwdGQAISA_fSD_Li256ELb0ELb0EEENS1_25SingleTileBwdLPTSchedulerILb0ELi128ELb0EEEEEEEEEvNT_6ParamsE$_ZN4cute3eso3ESOILb1ELb0EJNS_14ComposedLayoutINS_7SwizzleILi3ELi3ELi3EEENS_1CILj0EEENS_6LayoutINS_5tupleIJNS8_IJNS8_IJNS5_ILi4EEENS5_ILi8EEEEEENS8_IJNS5_ILi2EEENS5_ILi1EEEEEEEEENS8_IJNS8_IJSC_SC_EEESB_EEEEEENS8_IJNS8_IJNS8_IJNS5_ILi128EEESD_EEENS8_IJSA_NS5_ILi0EEEEEEEEENS8_IJNS8_IJNS5_ILi64EEENS5_ILi512EEEEEENS8_IJNS5_ILi16EEENS5_ILi1024EEEEEEEEEEEEEEEENS_10ViewEngineINS_8smem_ptrIPN7cutlass6half_tEEEEEEEC2ERKSX_RKS14_) ;  /* 0xfffe339000007944 */ /* 0x022fea0003c3ffff */
        /* <DEDUP_REMOVED lines=31> */
[----:B------:R-:W-:Y:S02]  /*23710*/  MOV R3, R4 ;  /* 0x0000000400037202 */ /* 0x000fe40000000f00 */
[----:B------:R-:W-:Y:S02]  /*23720*/  MOV R4, 0x23740 ;  /* 0x0002374000047802 */ /* 0x000fe40000000f00 */
[----:B------:R-:W-:Y:S05]  /*23730*/  CALL.REL.NOINC `($_ZN7cutlass13device_kernelIN5flash19enable_sm80_to_sm89INS1_16FlashAttnBwdSm80INS1_25CollectiveMainloopBwdSm80ILi2ELi2EN4cute5tupleIJNS5_1CILi128EEES8_NS7_ILi64EEEEEENS_6half_tEfNS_4arch4Sm80ELb1ELb0ELb1ELb0ELb0ELb0ELb0ELb0ELi2ELi4ELi4ELi4ELb0EEENS1_24CollectiveEpilogueBwdGQAISA_fSD_Li256ELb0ELb0EEENS1_25SingleTileBwdLPTSchedulerILb0ELi128ELb0EEEEEEEEEvNT_6ParamsE$_ZZN4cute13to_mixed_bitsINS_5tupleIJNS1_IJNS_1CILi4EEENS2_ILi8EEEEEENS2_ILi2EEENS2_ILi1EEEEEENS1_IJNS1_IJNS2_ILi128EEENS2_ILi0EEEEEES4_SA_EEENS1_IJNS1_IJiiEEEiSA_EEEEEDaRKT_RKT0_RKT1_ENKUlRKT_RKT0_RKT1_E_clIS5_SB_SD_EEDaSQ_ST_SW_) ;  /* 0xfffe556000007944 */ /* 0x000fea0003c3ffff */
[----:B------:R-:W-:Y:S02]  /*23740*/  MOV R6, 0x23760 ;  /* 0x0002376000067802 */ /* 0x000fe40000000f00 */
[----:B------:R-:W-:Y:S05]  /*23750*/  CALL.REL.NOINC `($_ZN7cutlass13device_kernelIN5flash19enable_sm80_to_sm89INS1_16FlashAttnBwdSm80INS1_25CollectiveMainloopBwdSm80ILi2ELi2EN4cute5tupleIJNS5_1CILi128EEES8_NS7_ILi64EEEEEENS_6half_tEfNS_4arch4Sm80ELb1ELb0ELb1ELb0ELb0ELb0ELb0ELb0ELi2ELi4ELi4ELi4ELb0EEENS1_24CollectiveEpilogueBwdGQAISA_fSD_Li256ELb0ELb0EEENS1_25SingleTileBwdLPTSchedulerILb0ELi128ELb0EEEEEEEEEvNT_6ParamsE$_ZZN4cute13to_mixed_bitsINS_5tupleIJNS1_IJNS_1CILi4EEENS2_ILi8EEEEEENS2_ILi2EEENS2_ILi1EEEEEENS1_IJNS1_IJNS2_ILi128EEENS2_ILi0EEEEEES4_SA_EEENS1_IJNS1_IJiiEEEiSA_EEEEEDaRKT_RKT0_RKT1_ENKUlRKT_RKT0_RKT1_E_clIS6_S4_iEEDaSQ_ST_SW_) ;  /* 0xfffe558000007944 */ /* 0x000fea0003c3ffff */
[----:B------:R-:W-:Y:S02]  /*23760*/  MOV R5, R4 ;  /* 0x0000000400057202 */ /* 0x000fe40000000f00 */
[----:B------:R-:W-:Y:S02]  /*23770*/  MOV R4, 0x23790 ;  /* 0x0002379000047802 */ /* 0x000fe40000000f00 */
[----:B------:R-:W-:Y:S05]  /*23780*/  CALL.REL.NOINC `($_ZN7cutlass13device_kernelIN5flash19enable_sm80_to_sm89INS1_16FlashAttnBwdSm80INS1_25CollectiveMainloopBwdSm80ILi2ELi2EN4cute5tupleIJNS5_1CILi128EEES8_NS7_ILi64EEEEEENS_6half_tEfNS_4arch4Sm80ELb1ELb0ELb1ELb0ELb0ELb0ELb0ELb0ELi2ELi4ELi4ELi4ELb0EEENS1_24CollectiveEpilogueBwdGQAISA_fSD_Li256ELb0ELb0EEENS1_25SingleTileBwdLPTSchedulerILb0ELi128ELb0EEEEEEEEEvNT_6ParamsE$_ZZN4cute13to_mixed_bitsINS_5tupleIJNS1_IJNS_1CILi4EEENS2_ILi8EEEEEENS2_ILi2EEENS2_ILi1EEEEEENS1_IJNS1_IJNS2_ILi128EEENS2_ILi0EEEEEES4_SA_EEENS1_IJNS1_IJiiEEEiSA_EEEEEDaRKT_RKT0_RKT1_ENKUlDpRKT_E_clIJNS_9MixedBitsILj0ELj384EEENSU_ILj0ELj8EEENS2_ILj0EEEEEEDaSR_) ;  /* 0xfffe54d000007944 */ /* 0x000fea0003c3ffff */
        /* <DEDUP_REMOVED lines=13> */
[----:B-1----:R-:W-:Y:S05]  /*23860*/  CALL.REL.NOINC `($_ZN7cutlass13device_kernelIN5flash19enable_sm80_to_sm89INS1_16FlashAttnBwdSm80INS1_25CollectiveMainloopBwdSm80ILi2ELi2EN4cute5tupleIJNS5_1CILi128EEES8_NS7_ILi64EEEEEENS_6half_tEfNS_4arch4Sm80ELb1ELb0ELb1ELb0ELb0ELb0ELb0ELb0ELi2ELi4ELi4ELi4ELb0EEENS1_24CollectiveEpilogueBwdGQAISA_fSD_Li256ELb0ELb0EEENS1_25SingleTileBwdLPTSchedulerILb0ELi128ELb0EEEEEEEEEvNT_6ParamsE$_ZN4cute3eso3ESOILb1ELb0EJNS_1CILi8EEEiiEEC2ERKS3_RKiS8_) ;  /* 0xfffe332000007944 */ /* 0x002fea0003c3ffff */
[----:B-1----:R1:W5:Y:S01]  /*23870*/  LDL.64 R2, [R1+0x758] ;  /* 0x0007580001027983 */ /* 0x0023620000100a00 */
[----:B------:R-:W-:Y:S01]  /*23880*/  IMAD.MOV.U32 R5, RZ, RZ, 0x48 ;  /* 0x00000048ff057424 */ /* 0x000fe200078e00ff */
[----:B------:R-:W-:Y:S01]  /*23890*/  LOP3.LUT P0, RZ, R6, 0x8, RZ, 0xc0, !PT ;  /* 0x0000000806ff7812 */ /* 0x000fe2000780c0ff */
[----:B------:R-:W-:Y:S01]  /*238a0*/  IMAD.MOV.U32 R81, RZ, RZ, R60 ;  /* 0x000000ffff517224 */ /* 0x000fe200078e003c */
[----:B------:R-:W-:-:S02]  /*238b0*/  MOV R26, 0x238e0 ;  /* 0x000238e0001a7802 */ /* 0x000fc40000000f00 */
[----:B------:R-:W-:-:S04]  /*238c0*/  SEL R5, R5, 0x38, !P0 ;  /* 0x0000003805057807 */ /* 0x000fc80004000000 */
[----:B-1---5:R-:W-:Y:S05]  /*238d0*/  CALL.REL.NOINC `($_ZN7cutlass13device_kernelIN5flash19enable_sm80_to_sm89INS1_16FlashAttnBwdSm80INS1_25CollectiveMainloopBwdSm80ILi2ELi2EN4cute5tupleIJNS5_1CILi128EEES8_NS7_ILi64EEEEEENS_6half_tEfNS_4arch4Sm80ELb1ELb0ELb1ELb0ELb0ELb0ELb0ELb0ELi2ELi4ELi4ELi4ELb0EEENS1_24CollectiveEpilogueBwdGQAISA_fSD_Li256ELb0ELb0EEENS1_25SingleTileBwdLPTSchedulerILb0ELi128ELb0EEEEEEEEEvNT_6ParamsE$_ZN4cute3eso3ESOILb0ELb1EJiNS_1CILi144EEENS2_ILi288EEEEEC2ERKiRKS3_RKS4_) ;  /* 0xfffe2c6000007944 */ /* 0x022fea0003c3ffff */
[----:B------:R-:W2:Y:S01]  /*238e0*/  LDL R16, [R1+0x758] ;  /* 0x0007580001107983 */ /* 0x000ea20000100800 */
[----:B------:R-:W-:Y:S01]  /*238f0*/  IMAD.MOV.U32 R81, RZ, RZ, R60 ;  /* 0x000000ffff517224 */ /* 0x000fe200078e003c */
[----:B-1----:R-:W-:Y:S02]  /*23900*/  MOV R4, R10 ;  /* 0x0000000a00047202 */ /* 0x002fe40000000f00 */
[----:B------:R-:W-:Y:S01]  /*23910*/  MOV R26, 0x23940 ;  /* 0x00023940001a7802 */ /* 0x000fe20000000f00 */
[----:B--2---:R1:W-:Y:S04]  /*23920*/  STL [R1+0x790], R16 ;  /* 0x0007901001007387 */ /* 0x0043e80000100800 */
[----:B-1----:R-:W-:Y:S05]  /*23930*/  CALL.REL.NOINC `($_ZN7cutlass13device_kernelIN5flash19enable_sm80_to_sm89INS1_16FlashAttnBwdSm80INS1_25CollectiveMainloopBwdSm80ILi2ELi2EN4cute5tupleIJNS5_1CILi128EEES8_NS7_ILi64EEEEEENS_6half_tEfNS_4arch4Sm80ELb1ELb0ELb1ELb0ELb0ELb0ELb0ELb0ELi2ELi4ELi4ELi4ELb0EEENS1_24CollectiveEpilogueBwdGQAISA_fSD_Li256ELb0ELb0EEENS1_25SingleTileBwdLPTSchedulerILb0ELi128ELb0EEEEEEEEEvNT_6ParamsE$_ZN4cute3eso3ESOILb1ELb0EJNS_1CILi1EEENS_5tupleIJNS2_ILi8EEEiiEEENS2_ILi64EEENS4_IJiNS2_ILi144EEENS2_ILi288EEEEEENS2_ILi512EEEEEC2ERKS3_RKS6_RKS7_RKSA_RKSB_) ;  /* 0xfffe2ff000007944 */ /* 0x002fea0003c3ffff */
[----:B-1----:R1:W5:Y:S04]  /*23940*/  LDL R5, [R1+0x760] ;  /* 0x0007600001057983 */ /* 0x0023680000100800 */
[----:B------:R1:W5:Y:S01]  /*23950*/  LDL.64 R2, [R1+0x758] ;  /* 0x0007580001027983 */ /* 0x0003620000100a00 */
[----:B------:R-:W-:-:S02]  /*23960*/  MOV R81, R60 ;  /* 0x0000003c00517202 */ /* 0x000fc40000000f00 */
[----:B------:R-:W-:Y:S02]  /*23970*/  MOV R26, 0x23990 ;  /* 0x00023990001a7802 */ /* 0x000fe40000000f00 */
[----:B-1---5:R-:W-:Y:S05]  /*23980*/  CALL.REL.NOINC `($_ZN7cutlass13device_kernelIN5flash19enable_sm80_to_sm89INS1_16FlashAttnBwdSm80INS1_25CollectiveMainloopBwdSm80ILi2ELi2EN4cute5tupleIJNS5_1CILi128EEES8_NS7_ILi64EEEEEENS_6half_tEfNS_4arch4Sm80ELb1ELb0ELb1ELb0ELb0ELb0ELb0ELb0ELi2ELi4ELi4ELi4ELb0EEENS1_24CollectiveEpilogueBwdGQAISA_fSD_Li256ELb0ELb0EEENS1_25SingleTileBwdLPTSchedulerILb0ELi128ELb0EEEEEEEEEvNT_6ParamsE$_ZN4cute5tupleIJNS0_IJNS_1CILi8EEENS0_IJNS1_ILi2EEES3_S3_EEENS1_ILi1EEES4_S5_EEENS0_IJS5_NS0_IJS2_iiEEENS1_ILi64EEENS0_IJiNS1_ILi144EEENS1_ILi288EEEEEENS1_ILi512EEEEEEEEC2ERKS6_RKSD_) ;  /* 0xfffe4ca000007944 */ /* 0x022fea0003c3ffff */
[----:B------:R2:W5:Y:S04]  /*23990*/  LDL R16, [R1+0x760] ;  /* 0x0007600001107983 */ /* 0x0005680000100800 */
[----:B-1----:R2:W5:Y:S01]  /*239a0*/  LDL.64 R2, [R1+0x758] ;  /* 0x0007580001027983 */ /* 0x0025620000100a00 */
[----:B------:R-:W-:-:S03]  /*239b0*/  MOV R4, 0x239d0 ;  /* 0x000239d000047802 */ /* 0x000fc60000000f00 */
[----:B--2--5:R-:W-:Y:S05]  /*239c0*/  CALL.REL.NOINC `($_ZN7cutlass13device_kernelIN5flash19enable_sm80_to_sm89INS1_16FlashAttnBwdSm80INS1_25CollectiveMainloopBwdSm80ILi2ELi2EN4cute5tupleIJNS5_1CILi128EEES8_NS7_ILi64EEEEEENS_6half_tEfNS_4arch4Sm80ELb1ELb0ELb1ELb0ELb0ELb0ELb0ELb0ELi2ELi4ELi4ELi4ELb0EEENS1_24CollectiveEpilogueBwdGQAISA_fSD_Li256ELb0ELb0EEENS1_25SingleTileBwdLPTSchedulerILb0ELi128ELb0EEEEEEEEEvNT_6ParamsE$_ZZN4cute7flattenINS_5tupleIJNS_1CILi1EEENS1_IJNS2_ILi8EEEiiEEENS2_ILi64EEENS1_IJiNS2_ILi144EEENS2_ILi288EEEEEENS2_ILi512EEEEEEEEDaRKT_ENKUlRKT_E_clIS5_EEDaSH_) ;  /* 0xfffe5b9000007944 */ /* 0x024fea0003c3ffff */
[----:B------:R-:W-:Y:S02]  /*239d0*/  MOV R3, R16 ;  /* 0x0000001000037202 */ /* 0x000fe40000000f00 */
[----:B------:R-:W-:Y:S02]  /*239e0*/  MOV R4, 0x23a00 ;  /* 0x00023a0000047802 */ /* 0x000fe40000000f00 */
[----:B------:R-:W-:Y:S05]  /*239f0*/  CALL.REL.NOINC `($_ZN7cutlass13device_kernelIN5flash19enable_sm80_to_sm89INS1_16FlashAttnBwdSm80INS1_25CollectiveMainloopBwdSm80ILi2ELi2EN4cute5tupleIJNS5_1CILi128EEES8_NS7_ILi64EEEEEENS_6half_tEfNS_4arch4Sm80ELb1ELb0ELb1ELb0ELb0ELb0ELb0ELb0ELi2ELi4ELi4ELi4ELb0EEENS1_24CollectiveEpilogueBwdGQAISA_fSD_Li256ELb0ELb0EEENS1_25SingleTileBwdLPTSchedulerILb0ELi128ELb0EEEEEEEEEvNT_6ParamsE$_ZZN4cute7flattenINS_5tupleIJNS_1CILi1EEENS1_IJNS2_ILi8EEEiiEEENS2_ILi64EEENS1_IJiNS2_ILi144EEENS2_ILi288EEEEEENS2_ILi512EEEEEEEEDaRKT_ENKUlRKT_E_clIS9_EEDaSH_) ;  /* 0xfffe5ba000007944 */ /* 0x000fea0003c3ffff */
[----:B------:R-:W-:Y:S02]  /*23a00*/  MOV R4, R2 ;  /* 0x0000000200047202 */ /* 0x000fe40000000f00 */
[----:B------:R-:W-:Y:S02]  /*23a10*/  MOV R2, 0x23a30 ;  /* 0x00023a3000027802 */ /* 0x000fe40000000f00 */
[----:B------:R-:W-:Y:S05]  /*23a20*/  CALL.REL.NOINC `($_ZN7cutlass13device_kernelIN5flash19enable_sm80_to_sm89INS1_16FlashAttnBwdSm80INS1_25CollectiveMainloopBwdSm80ILi2ELi2EN4cute5tupleIJNS5_1CILi128EEES8_NS7_ILi64EEEEEENS_6half_tEfNS_4arch4Sm80ELb1ELb0ELb1ELb0ELb0ELb0ELb0ELb0ELi2ELi4ELi4ELi4ELb0EEENS1_24CollectiveEpilogueBwdGQAISA_fSD_Li256ELb0ELb0EEENS1_25SingleTileBwdLPTSchedulerILb0ELi128ELb0EEEEEEEEEvNT_6ParamsE$_ZZN4cute12filter_tupleINS_5tupleIJNS_1CILi1EEENS1_IJNS2_ILi8EEEiiEEENS2_ILi64EEENS1_IJiNS2_ILi144EEENS2_ILi288EEEEEENS2_ILi512EEEEEEZNS_7flattenISB_EEDaRKT_EUlRKT_E_EEDaSF_OT0_ENKUlDpSI_E_clIJNS1_IJS3_EEES5_NS1_IJS6_EEES9_NS1_IJSA_EEEEEEDaSM_) ;  /* 0xfffe50f000007944 */ /* 0x000fea0003c3ffff */
[----:B------:R-:W-:Y:S02]  /*23a30*/  MOV R81, R60 ;  /* 0x0000003c00517202 */ /* 0x000fe40000000f00 */
[----:B------:R-:W-:-:S02]  /*23a40*/  MOV R26, 0x23a60 ;  /* 0x00023a60001a7802 */ /* 0x000fc40000000f00 */
[----:B------:R-:W-:Y:S05]  /*23a50*/  CALL.REL.NOINC `($_ZN7cutlass13device_kernelIN5flash19enable_sm80_to_sm89INS1_16FlashAttnBwdSm80INS1_25CollectiveMainloopBwdSm80ILi2ELi2EN4cute5tupleIJNS5_1CILi128EEES8_NS7_ILi64EEEEEENS_6half_tEfNS_4arch4Sm80ELb1ELb0ELb1ELb0ELb0ELb0ELb0ELb0ELi2ELi4ELi4ELi4ELb0EEENS1_24CollectiveEpilogueBwdGQAISA_fSD_Li256ELb0ELb0EEENS1_25SingleTileBwdLPTSchedulerILb0ELi128ELb0EEEEEEEEEvNT_6ParamsE$_ZN4cute3eso3ESOILb0ELb1EJiNS_1CILi144EEENS2_ILi512EEEEEC2ERKiRKS3_RKS4_) ;  /* 0xfffe2b3000007944 */ /* 0x000fea0003c3ffff */
[----:B------:R-:W2:Y:S01]  /*23a60*/  LDL R16, [R1+0x758] ;  /* 0x0007580001107983 */ /* 0x000ea20000100800 */
[----:B-1----:R-:W-:Y:S01]  /*23a70*/  IMAD.MOV.U32 R2, RZ, RZ, R12 ;  /* 0x000000ffff027224 */ /* 0x002fe200078e000c */
[----:B------:R-:W-:-:S02]  /*23a80*/  MOV R81, R60 ;  /* 0x0000003c00517202 */ /* 0x000fc40000000f00 */
[----:B------:R-:W-:Y:S01]  /*23a90*/  MOV R34, 0x23ac0 ;  /* 0x00023ac000227802 */ /* 0x000fe20000000f00 */
[----:B--2---:R1:W-:Y:S04]  /*23aa0*/  STL [R1+0x11ec], R16 ;  /* 0x0011ec1001007387 */ /* 0x0043e80000100800 */
[----:B-1----:R-:W-:Y:S05]  /*23ab0*/  CALL.REL.NOINC `($_ZN7cutlass13device_kernelIN5flash19enable_sm80_to_sm89INS1_16FlashAttnBwdSm80INS1_25CollectiveMainloopBwdSm80ILi2ELi2EN4cute5tupleIJNS5_1CILi128EEES8_NS7_ILi64EEEEEENS_6half_tEfNS_4arch4Sm80ELb1ELb0ELb1ELb0ELb0ELb0ELb0ELb0ELi2ELi4ELi4ELi4ELb0EEENS1_24CollectiveEpilogueBwdGQAISA_fSD_Li256ELb0ELb0EEENS1_25SingleTileBwdLPTSchedulerILb0ELi128ELb0EEEEEEEEEvNT_6ParamsE$_ZN4cute3eso3ESOILb0ELb0EJiiNS_1CILi144EEENS2_ILi512EEEEEC2ERKiS7_RKS3_RKS4_) ;  /* 0xfffe26d000007944 */ /* 0x002fea0003c3ffff */
[----:B-1----:R-:W2:Y:S01]  /*23ac0*/  LDL.64 R2, [R1+0x758] ;  /* 0x0007580001027983 */ /* 0x002ea20000100a00 */
[----:B------:R-:W-:Y:S01]  /*23ad0*/  IMAD.MOV.U32 R12, RZ, RZ, R11 ;  /* 0x000000ffff0c7224 */ /* 0x000fe200078e000b */
[----:B------:R-:W-:Y:S01]  /*23ae0*/  MOV R5, R19 ;  /* 0x0000001300057202 */ /* 0x000fe20000000f00 */
[----:B------:R-:W-:Y:S01]  /*23af0*/  IMAD.MOV.U32 R82, RZ, RZ, R60 ;  /* 0x000000ffff527224 */ /* 0x000fe200078e003c */
[----:B------:R-:W-:Y:S01]  /*23b00*/  MOV R26, 0x23b30 ;  /* 0x00023b30001a7802 */ /* 0x000fe20000000f00 */
[----:B--2---:R1:W-:Y:S04]  /*23b10*/  STL.64 [R1+0x788], R2 ;  /* 0x0007880201007387 */ /* 0x0043e80000100a00 */
[----:B-1----:R-:W-:Y:S05]  /*23b20*/  CALL.REL.NOINC `($_ZN7cutlass13device_kernelIN5flash19enable_sm80_to_sm89INS1_16FlashAttnBwdSm80INS1_25CollectiveMainloopBwdSm80ILi2ELi2EN4cute5tupleIJNS5_1CILi128EEES8_NS7_ILi64EEEEEENS_6half_tEfNS_4arch4Sm80ELb1ELb0ELb1ELb0ELb0ELb0ELb0ELb0ELi2ELi4ELi4ELi4ELb0EEENS1_24CollectiveEpilogueBwdGQAISA_fSD_Li256ELb0ELb0EEENS1_25SingleTileBwdLPTSchedulerILb0ELi128ELb0EEEEEEEEEvNT_6ParamsE$_ZN4cute3eso3ESOILb0ELb0EJiiiNS_1CILi144EEENS2_ILi512EEEEEC2ERKiS7_S7_RKS3_RKS4_) ;  /* 0xfffe27f000007944 */ /* 0x002fea0003c3ffff */
        /* <DEDUP_REMOVED lines=9> */
[----:B-1----:R-:W-:Y:S05]  /*23bc0*/  CALL.REL.NOINC `($_ZN7cutlass13device_kernelIN5flash19enable_sm80_to_sm89INS1_16FlashAttnBwdSm80INS1_25CollectiveMainloopBwdSm80ILi2ELi2EN4cute5tupleIJNS5_1CILi128EEES8_NS7_ILi64EEEEEENS_6half_tEfNS_4arch4Sm80ELb1ELb0ELb1ELb0ELb0ELb0ELb0ELb0ELi2ELi4ELi4ELi4ELb0EEENS1_24CollectiveEpilogueBwdGQAISA_fSD_Li256ELb0ELb0EEENS1_25SingleTileBwdLPTSchedulerILb0ELi128ELb0EEEEEEEEEvNT_6ParamsE$_ZN4cute3eso3ESOILb1ELb0EJNS_1CILi8EEEiiiNS2_ILi144EEENS2_ILi512EEEEEC2ERKS3_RKiSA_SA_RKS4_RKS5_) ;  /* 0xfffe303000007944 */ /* 0x002fea0003c3ffff */
        /* <DEDUP_REMOVED lines=8> */
[----:B-1----:R-:W-:Y:S05]  /*23c50*/  CALL.REL.NOINC `($_ZN7cutlass13device_kernelIN5flash19enable_sm80_to_sm89INS1_16FlashAttnBwdSm80INS1_25CollectiveMainloopBwdSm80ILi2ELi2EN4cute5tupleIJNS5_1CILi128EEES8_NS7_ILi64EEEEEENS_6half_tEfNS_4arch4Sm80ELb1ELb0ELb1ELb0ELb0ELb0ELb0ELb0ELi2ELi4ELi4ELi4ELb0EEENS1_24CollectiveEpilogueBwdGQAISA_fSD_Li256ELb0ELb0EEENS1_25SingleTileBwdLPTSchedulerILb0ELi128ELb0EEEEEEEEEvNT_6ParamsE$_ZN4cute3eso3ESOILb1ELb0EJNS_1CILi1EEEiiiNS2_ILi144EEENS2_ILi512EEEEEC2ERKS3_RKiSA_SA_RKS4_RKS5_) ;  /* 0xfffe2dd000007944 */ /* 0x002fea0003c3ffff */
[----:B-1----:R1:W5:Y:S04]  /*23c60*/  LDL R5, [R1+0x760] ;  /* 0x0007600001057983 */ /* 0x0023680000100800 */
[----:B------:R1:W5:Y:S01]  /*23c70*/  LDL.64 R2, [R1+0x758] ;  /* 0x0007580001027983 */ /* 0x0003620000100a00 */
[----:B------:R-:W-:-:S02]  /*23c80*/  MOV R83, R60 ;  /* 0x0000003c00537202 */ /* 0x000fc40000000f00 */
[----:B------:R-:W-:Y:S02]  /*23c90*/  MOV R12, 0x23cb0 ;  /* 0x00023cb0000c7802 */ /* 0x000fe40000000f00 */
[----:B-1---5:R-:W-:Y:S05]  /*23ca0*/  CALL.REL.NOINC `($_ZN7cutlass13device_kernelIN5flash19enable_sm80_to_sm89INS1_16FlashAttnBwdSm80INS1_25CollectiveMainloopBwdSm80ILi2ELi2EN4cute5tupleIJNS5_1CILi128EEES8_NS7_ILi64EEEEEENS_6half_tEfNS_4arch4Sm80ELb1ELb0ELb1ELb0ELb0ELb0ELb0ELb0ELi2ELi4ELi4ELi4ELb0EEENS1_24CollectiveEpilogueBwdGQAISA_fSD_Li256ELb0ELb0EEENS1_25SingleTileBwdLPTSchedulerILb0ELi128ELb0EEEEEEEEEvNT_6ParamsE$_ZN4cute5tupleIJNS0_IJNS_1CILi16EEENS1_ILi2EEES3_S3_NS1_ILi4EEES3_EEENS0_IJNS1_ILi1EEEiiiNS1_ILi144EEENS1_ILi512EEEEEEEEC2ERKS5_RKS9_) ;  /* 0xfffe48d000007944 */ /* 0x022fea0003c3ffff */
        /* <DEDUP_REMOVED lines=8> */
[----:B-1----:R-:W-:Y:S05]  /*23d30*/  CALL.REL.NOINC `($_ZN7cutlass13device_kernelIN5flash19enable_sm80_to_sm89INS1_16FlashAttnBwdSm80INS1_25CollectiveMainloopBwdSm80ILi2ELi2EN4cute5tupleIJNS5_1CILi128EEES8_NS7_ILi64EEEEEENS_6half_tEfNS_4arch4Sm80ELb1ELb0ELb1ELb0ELb0ELb0ELb0ELb0ELi2ELi4ELi4ELi4ELb0EEENS1_24CollectiveEpilogueBwdGQAISA_fSD_Li256ELb0ELb0EEENS1_25SingleTileBwdLPTSchedulerILb0ELi128ELb0EEEEEEEEEvNT_6ParamsE$_ZZN4cute6detail16composition_implINS_5tupleIJNS_1CILi16EEENS3_ILi2EEES5_S5_NS3_ILi4EEES5_EEENS2_IJNS3_ILi1EEEiiiNS3_ILi144EEENS3_ILi512EEEEEENS2_IJNS2_IJS5_S5_EEES6_NS3_ILi8EEEEEENS2_IJNS2_IJNS3_ILi64EEESA_EEES4_NS3_ILi1024EEEEEEEEDaRKT_RKT0_RKT1_RKT2_ENKUlRKT_RKT0_E_clISC_SG_EEDaSX_S10_) ;  /* 0xfffe544000007944 */ /* 0x002fea0003c3ffff */
[----:B------:R-:W-:Y:S02]  /*23d40*/  MOV R2, R69 ;  /* 0x0000004500027202 */ /* 0x000fe40000000f00 */
[----:B------:R-:W-:-:S02]  /*23d50*/  MOV R12, 0x23d70 ;  /* 0x00023d70000c7802 */ /* 0x000fc40000000f00 */
[----:B-----5:R-:W-:Y:S05]  /*23d60*/  CALL.REL.NOINC `($_ZN7cutlass13device_kernelIN5flash19enable_sm80_to_sm89INS1_16FlashAttnBwdSm80INS1_25CollectiveMainloopBwdSm80ILi2ELi2EN4cute5tupleIJNS5_1CILi128EEES8_NS7_ILi64EEEEEENS_6half_tEfNS_4arch4Sm80ELb1ELb0ELb1ELb0ELb0ELb0ELb0ELb0ELi2ELi4ELi4ELi4ELb0EEENS1_24CollectiveEpilogueBwdGQAISA_fSD_Li256ELb0ELb0EEENS1_25SingleTileBwdLPTSchedulerILb0ELi128ELb0EEEEEEEEEvNT_6ParamsE$_ZZN4cute6detail16composition_implINS_5tupleIJNS_1CILi16EEENS3_ILi2EEES5_S5_NS3_ILi4EEES5_EEENS2_IJNS3_ILi1EEEiiiNS3_ILi144EEENS3_ILi512EEEEEENS2_IJNS2_IJS5_S5_EEES6_NS3_ILi8EEEEEENS2_IJNS2_IJNS3_ILi64EEESA_EEES4_NS3_ILi1024EEEEEEEEDaRKT_RKT0_RKT1_RKT2_ENKUlRKT_RKT0_E_clIS6_S4_EEDaSX_S10_) ;  /* 0xfffe53b000007944 */ /* 0x020fea0003c3ffff */
[----:B-----5:R2:W-:Y:S01]  /*23d70*/  STL.64 [R1+0x770], R2 ;  /* 0x0007700201007387 */ /* 0x0205e20000100a00 */
[----:B------:R-:W-:Y:S01]  /*23d80*/  IMAD.MOV.U32 R12, RZ, RZ, R4 ;  /* 0x000000ffff0c7224 */ /* 0x000fe200078e0004 */
[----:B------:R-:W-:Y:S01]  /*23d90*/  MOV R81, R60 ;  /* 0x0000003c00517202 */ /* 0x000fe20000000f00 */
[----:B------:R-:W-:Y:S01]  /*23da0*/  IMAD.MOV.U32 R82, RZ, RZ, R59 ;  /* 0x000000ffff527224 */ /* 0x000fe200078e003b */
[----:B------:R-:W-:-:S02]  /*23db0*/  MOV R4, 0x23dd0 ;  /* 0x00023dd000047802 */ /* 0x000fc40000000f00 */
[----:B-12---:R-:W-:Y:S05]  /*23dc0*/  CALL.REL.NOINC `($_ZN7cutlass13device_kernelIN5flash19enable_sm80_to_sm89INS1_16FlashAttnBwdSm80INS1_25CollectiveMainloopBwdSm80ILi2ELi2EN4cute5tupleIJNS5_1CILi128EEES8_NS7_ILi64EEEEEENS_6half_tEfNS_4arch4Sm80ELb1ELb0ELb1ELb0ELb0ELb0ELb0ELb0ELi2ELi4ELi4ELi4ELb0EEENS1_24CollectiveEpilogueBwdGQAISA_fSD_Li256ELb0ELb0EEENS1_25SingleTileBwdLPTSchedulerILb0ELi128ELb0EEEEEEEEEvNT_6ParamsE$_ZN4cute3eso3ESOILb0ELb0EJNS_5tupleIJiNS_1CILi512EEEEEENS2_IJiiEEENS3_ILi1024EEEEEC2ERKS5_RKS6_RKS7_) ;  /* 0xfffe192000007944 */ /* 0x006fea0003c3ffff */
[----:B------:R2:W5:Y:S04]  /*23dd0*/  LDL R5, [R1+0x760] ;  /* 0x0007600001057983 */ /* 0x0005680000100800 */
[----:B-1----:R2:W5:Y:S01]  /*23de0*/  LDL.64 R2, [R1+0x758] ;  /* 0x0007580001027983 */ /* 0x0025620000100a00 */
[----:B------:R-:W-:-:S02]  /*23df0*/  MOV R81, R60 ;  /* 0x0000003c00517202 */ /* 0x000fc40000000f00 */
[----:B------:R-:W-:Y:S02]  /*23e00*/  MOV R12, 0x23e20 ;  /* 0x00023e20000c7802 */ /* 0x000fe40000000f00 */
[----:B--2--5:R-:W-:Y:S05]  /*23e10*/  CALL.REL.NOINC `($_ZN7cutlass13device_kernelIN5flash19enable_sm80_to_sm89INS1_16FlashAttnBwdSm80INS1_25CollectiveMainloopBwdSm80ILi2ELi2EN4cute5tupleIJNS5_1CILi128EEES8_NS7_ILi64EEEEEENS_6half_tEfNS_4arch4Sm80ELb1ELb0ELb1ELb0ELb0ELb0ELb0ELb0ELi2ELi4ELi4ELi4ELb0EEENS1_24CollectiveEpilogueBwdGQAISA_fSD_Li256ELb0ELb0EEENS1_25SingleTileBwdLPTSchedulerILb0ELi128ELb0EEEEEEEEEvNT_6ParamsE$_ZN4cute5tupleIJNS0_IJNS0_IJNS_1CILi2EEES2_EEES3_NS1_ILi8EEEEEENS0_IJNS0_IJiNS1_ILi512EEEEEENS0_IJiiEEENS1_ILi1024EEEEEEEEC2ERKS5_RKSA_) ;  /* 0xfffe44e000007944 */ /* 0x024fea0003c3ffff */
        /* <DEDUP_REMOVED lines=9> */
[----:B-1---5:R-:W-:Y:S05]  /*23eb0*/  CALL.REL.NOINC `($_ZN7cutlass13device_kernelIN5flash19enable_sm80_to_sm89INS1_16FlashAttnBwdSm80INS1_25CollectiveMainloopBwdSm80ILi2ELi2EN4cute5tupleIJNS5_1CILi128EEES8_NS7_ILi64EEEEEENS_6half_tEfNS_4arch4Sm80ELb1ELb0ELb1ELb0ELb0ELb0ELb0ELb0ELi2ELi4ELi4ELi4ELb0EEENS1_24CollectiveEpilogueBwdGQAISA_fSD_Li256ELb0ELb0EEENS1_25SingleTileBwdLPTSchedulerILb0ELi128ELb0EEEEEEEEEvNT_6ParamsE$_ZN4cute3eso3ESOILb0ELb0EJNS_6LayoutINS_5tupleIJNS3_IJNS_1CILi2EEES5_EEES6_NS4_ILi8EEEEEENS3_IJNS3_IJiNS4_ILi512EEEEEENS3_IJiiEEENS4_ILi1024EEEEEEEEjEEC2ERKSE_RKj) ;  /* 0xfffe1b5000007944 */ /* 0x022fea0003c3ffff */
[----:B-1----:R-:W2:Y:S04]  /*23ec0*/  LDL.64 R6, [R1+0x760] ;  /* 0x0007600001067983 */ /* 0x002ea80000100a00 */
[----:B------:R1:W5:Y:S01]  /*23ed0*/  LDL.64 R4, [R1+0x758] ;  /* 0x0007580001047983 */ /* 0x0003620000100a00 */
[----:B------:R-:W-:Y:S02]  /*23ee0*/  MOV R38, R60 ;  /* 0x0000003c00267202 */ /* 0x000fe40000000f00 */
[----:B------:R-:W-:Y:S01]  /*23ef0*/  MOV R46, 0x23f20 ;  /* 0x00023f20002e7802 */ /* 0x000fe20000000f00 */
[----:B--2---:R-:W-:-:S04]  /*23f00*/  IMAD.WIDE.U32 R2, R7, 0x2, R14 ;  /* 0x0000000207027825 */ /* 0x004fc800078e000e */
[----:B-1---5:R-:W-:Y:S05]  /*23f10*/  CALL.REL.NOINC `($_ZN7cutlass13device_kernelIN5flash19enable_sm80_to_sm89INS1_16FlashAttnBwdSm80INS1_25CollectiveMainloopBwdSm80ILi2ELi2EN4cute5tupleIJNS5_1CILi128EEES8_NS7_ILi64EEEEEENS_6half_tEfNS_4arch4Sm80ELb1ELb0ELb1ELb0ELb0ELb0ELb0ELb0ELi2ELi4ELi4ELi4ELb0EEENS1_24CollectiveEpilogueBwdGQAISA_fSD_Li256ELb0ELb0EEENS1_25SingleTileBwdLPTSchedulerILb0ELi128ELb0EEEEEEEEEvNT_6ParamsE$_ZN4cute8smem_ptrIPN7cutlass6half_tEECI1NS_12iter_adaptorIS3_S4_EEES3_) ;  /* 0xfffe48a000007944 */ /* 0x022fea0003c3ffff */
[----:B-1----:R-:W2:Y:S01]  /*23f20*/  LDL.64 R2, [R1+0x758] ;  /* 0x0007580001027983 */ /* 0x002ea20000100a00 */
[----:B------:R-:W-:Y:S01]  /*23f30*/  IMAD.MOV.U32 R81, RZ, RZ, R60 ;  /* 0x000000ffff517224 */ /* 0x000fe200078e003c */
[----:B------:R-:W-:-:S02]  /*23f40*/  MOV R82, R69 ;  /* 0x0000004500527202 */ /* 0x000fc40000000f00 */
[----:B------:R-:W-:Y:S01]  /*23f50*/  MOV R12, 0x23f80 ;  /* 0x00023f80000c7802 */ /* 0x000fe20000000f00 */
[----:B--2---:R1:W-:Y:S04]  /*23f60*/  STL.64 [R8], R2 ;  /* 0x0000000208007387 */ /* 0x0043e80000100a00 */
[----:B-1----:R-:W-:Y:S05]  /*23f70*/  CALL.REL.NOINC `($_ZN7cutlass13device_kernelIN5flash19enable_sm80_to_sm89INS1_16FlashAttnBwdSm80INS1_25CollectiveMainloopBwdSm80ILi2ELi2EN4cute5tupleIJNS5_1CILi128EEES8_NS7_ILi64EEEEEENS_6half_tEfNS_4arch4Sm80ELb1ELb0ELb1ELb0ELb0ELb0ELb0ELb0ELi2ELi4ELi4ELi4ELb0EEENS1_24CollectiveEpilogueBwdGQAISA_fSD_Li256ELb0ELb0EEENS1_25SingleTileBwdLPTSchedulerILb0ELi128ELb0EEEEEEEEEvNT_6ParamsE$_ZN4cute3eso3ESOILb0ELb0EJNS_6LayoutINS_5tupleIJNS3_IJNS_1CILi2EEES5_EEES6_NS4_ILi8EEEEEENS3_IJNS3_IJiNS4_ILi512EEEEEENS3_IJiiEEENS4_ILi1024EEEEEEEENS_10ViewEngineINS_8smem_ptrIPN7cutlass6half_tEEEEEEEC2ERKSE_RKSL_) ;  /* 0xfffe1a1000007944 */ /* 0x002fea0003c3ffff */
[----:B------:R-:W-:Y:S02]  /*23f80*/  MOV R2, 0x23fa0 ;  /* 0x00023fa000027802 */ /* 0x000fe40000000f00 */
[----:B-1----:R-:W-:Y:S05]  /*23f90*/  CALL.REL.NOINC `($_ZN7cutlass13device_kernelIN5flash19enable_sm80_to_sm89INS1_16FlashAttnBwdSm80INS1_25CollectiveMainloopBwdSm80ILi2ELi2EN4cute5tupleIJNS5_1CILi128EEES8_NS7_ILi64EEEEEENS_6half_tEfNS_4arch4Sm80ELb1ELb0ELb1ELb0ELb0ELb0ELb0ELb0ELi2ELi4ELi4ELi4ELb0EEENS1_24CollectiveEpilogueBwdGQAISA_fSD_Li256ELb0ELb0EEENS1_25SingleTileBwdLPTSchedulerILb0ELi128ELb0EEEEEEEEEvNT_6ParamsE$_ZZN4cute4takeILi1ELi3ENS_5tupleIJNS1_IJiNS_1CILi512EEEEEENS1_IJiiEEENS2_ILi1024EEEEEEEEDaRKT1_ENKUlDpRKT_E_clIJS5_S6_EEEDaSE_) ;  /* 0xfffe508000007944 */ /* 0x002fea0003c3ffff */
[----:B------:R-:W-:Y:S02]  /*23fa0*/  MOV R2, 0x23fc0 ;  /* 0x00023fc000027802 */ /* 0x000fe40000000f00 */
[----:B------:R-:W-:Y:S05]  /*23fb0*/  CALL.REL.NOINC `($_ZN7cutlass13device_kernelIN5flash19enable_sm80_to_sm89INS1_16FlashAttnBwdSm80INS1_25CollectiveMainloopBwdSm80ILi2ELi2EN4cute5tupleIJNS5_1CILi128EEES8_NS7_ILi64EEEEEENS_6half_tEfNS_4arch4Sm80ELb1ELb0ELb1ELb0ELb0ELb0ELb0ELb0ELi2ELi4ELi4ELi4ELb0EEENS1_24CollectiveEpilogueBwdGQAISA_fSD_Li256ELb0ELb0EEENS1_25SingleTileBwdLPTSchedulerILb0ELi128ELb0EEEEEEEEEvNT_6ParamsE$_ZZN4cute16flatten_to_tupleINS_5tupleIJNS1_IJiiEEENS_1CILi1024EEEEEEEEDaRKT_ENKUlRKT_E_clIS2_EEDaSB_) ;  /* 0xfffe4ef000007944 */ /* 0x000fea0003c3ffff */
[----:B------:R-:W-:Y:S02]  /*23fc0*/  MOV R2, 0x23fe0 ;  /* 0x00023fe000027802 */ /* 0x000fe40000000f00 */
[----:B------:R-:W-:Y:S05]  /*23fd0*/  CALL.REL.NOINC `($_ZN7cutlass13device_kernelIN5flash19enable_sm80_to_sm89INS1_16FlashAttnBwdSm80INS1_25CollectiveMainloopBwdSm80ILi2ELi2EN4cute5tupleIJNS5_1CILi128EEES8_NS7_ILi64EEEEEENS_6half_tEfNS_4arch4Sm80ELb1ELb0ELb1ELb0ELb0ELb0ELb0ELb0ELi2ELi4ELi4ELi4ELb0EEENS1_24CollectiveEpilogueBwdGQAISA_fSD_Li256ELb0ELb0EEENS1_25SingleTileBwdLPTSchedulerILb0ELi128ELb0EEEEEEEEEvNT_6ParamsE$_ZZN4cute12filter_tupleINS_5tupleIJNS1_IJiiEEENS_1CILi1024EEEEEEZNS_16flatten_to_tupleIS5_EEDaRKT_EUlRKT_E_EEDaS9_OT0_ENKUlDpSC_E_clIJS2_NS1_IJS4_EEEEEEDaSG_) ;  /* 0xfffe4a1000007944 */ /* 0x000fea0003c3ffff */
        /* <DEDUP_REMOVED lines=23> */
[----:B------:R2:W5:Y:S01]  /*24150*/  LD.E R3, [R6.64] ;  /* 0x0000000406037980 */ /* 0x000562000c101900 */
[----:B-1----:R-:W-:-:S03]  /*24160*/  MOV R2, 0x24180 ;  /* 0x0002418000027802 */ /* 0x002fc60000000f00 */
[----:B--2--5:R-:W-:Y:S05]  /*24170*/  CALL.REL.NOINC `($_ZN7cutlass13device_kernelIN5flash19enable_sm80_to_sm89INS1_16FlashAttnBwdSm80INS1_25CollectiveMainloopBwdSm80ILi2ELi2EN4cute5tupleIJNS5_1CILi128EEES8_NS7_ILi64EEEEEENS_6half_tEfNS_4arch4Sm80ELb1ELb0ELb1ELb0ELb0ELb0ELb0ELb0ELi2ELi4ELi4ELi4ELb0EEENS1_24CollectiveEpilogueBwdGQAISA_fSD_Li256ELb0ELb0EEENS1_25SingleTileBwdLPTSchedulerILb0ELi128ELb0EEEEEEEEEvNT_6ParamsE$_ZZN4cute5sliceINS_5tupleIJNS_10UnderscoreES2_S2_iEEENS1_IJNS1_IJNS_1CILi1EEENS4_ILi0EEEEEEiNS4_ILi1024EEENS4_ILi8192EEEEEEEEDaRKT_RKT0_ENKUlRKT_RKT0_E_clIS2_iEEDaSJ_SM_) ;  /* 0xfffe4f4000007944 */ /* 0x024fea0003c3ffff */
[----:B------:R-:W-:Y:S02]  /*24180*/  MOV R2, 0x241a0 ;  /* 0x000241a000027802 */ /* 0x000fe40000000f00 */
[----:B------:R-:W-:Y:S05]  /*24190*/  CALL.REL.NOINC `($_ZN7cutlass13device_kernelIN5flash19enable_sm80_to_sm89INS1_16FlashAttnBwdSm80INS1_25CollectiveMainloopBwdSm80ILi2ELi2EN4cute5tupleIJNS5_1CILi128EEES8_NS7_ILi64EEEEEENS_6half_tEfNS_4arch4Sm80ELb1ELb0ELb1ELb0ELb0ELb0ELb0ELb0ELi2ELi4ELi4ELi4ELb0EEENS1_24CollectiveEpilogueBwdGQAISA_fSD_Li256ELb0ELb0EEENS1_25SingleTileBwdLPTSchedulerILb0ELi128ELb0EEEEEEEEEvNT_6ParamsE$_ZZN4cute12filter_tupleINS_5tupleIJNS_10UnderscoreES2_S2_iEEENS1_IJNS1_IJNS_1CILi1EEENS4_ILi0EEEEEEiNS4_ILi1024EEENS4_ILi8192EEEEEEZNS_5sliceIS3_SA_EEDaRKT_RKT0_EUlRKT_RKT0_E_EEDaSE_SH_OT1_ENKUlDpSK_E_clIJNS1_IJS7_EEENS1_IJiEEENS1_IJS8_EEENS1_IJEEEEEEDaSR_) ;  /* 0xfffe490000007944 */ /* 0x000fea0003c3ffff */
[----:B------:R-:W-:Y:S02]  /*241a0*/  MOV R4, 0x241c0 ;  /* 0x000241c000047802 */ /* 0x000fe40000000f00 */
[----:B------:R-:W-:Y:S05]  /*241b0*/  CALL.REL.NOINC `($_ZN7cutlass13device_kernelIN5flash19enable_sm80_to_sm89INS1_16FlashAttnBwdSm80INS1_25CollectiveMainloopBwdSm80ILi2ELi2EN4cute5tupleIJNS5_1CILi128EEES8_NS7_ILi64EEEEEENS_6half_tEfNS_4arch4Sm80ELb1ELb0ELb1ELb0ELb0ELb0ELb0ELb0ELi2ELi4ELi4ELi4ELb0EEENS1_24CollectiveEpilogueBwdGQAISA_fSD_Li256ELb0ELb0EEENS1_25SingleTileBwdLPTSchedulerILb0ELi128ELb0EEEEEEEEEvNT_6ParamsE$_ZN4cute5tupleIJNS0_IJNS0_IJNS_1CILi8EEENS1_ILi1EEEEEENS1_ILi2EEES2_EEENS0_IJNS0_IJS3_NS1_ILi0EEEEEEiNS1_ILi1024EEEEEEEEC2ERKS6_RKSA_) ;  /* 0xfffe437000007944 */ /* 0x000fea0003c3ffff */
[----:B-1----:R1:W5:Y:S01]  /*241c0*/  LDL R2, [R1+0x758] ;  /* 0x0007580001027983 */ /* 0x0023620000100800 */
[----:B------:R-:W-:Y:S02]  /*241d0*/  SHF.L.U32 R12, R5, 0xd, RZ ;  /* 0x0000000d050c7819 */ /* 0x000fe400000006ff */
[----:B------:R-:W-:-:S03]  /*241e0*/  MOV R4, 0x24210 ;  /* 0x0002421000047802 */ /* 0x000fc60000000f00 */
[----:B------:R1:W-:Y:S04]  /*241f0*/  STL [R1+0x11e0], R12 ;  /* 0x0011e00c01007387 */ /* 0x0003e80000100800 */
[----:B-1---5:R-:W-:Y:S05]  /*24200*/  CALL.REL.NOINC `($_ZN7cutlass13device_kernelIN5flash19enable_sm80_to_sm89INS1_16FlashAttnBwdSm80INS1_25CollectiveMainloopBwdSm80ILi2ELi2EN4cute5tupleIJNS5_1CILi128EEES8_NS7_ILi64EEEEEENS_6half_tEfNS_4arch4Sm80ELb1ELb0ELb1ELb0ELb0ELb0ELb0ELb0ELi2ELi4ELi4ELi4ELb0EEENS1_24CollectiveEpilogueBwdGQAISA_fSD_Li256ELb0ELb0EEENS1_25SingleTileBwdLPTSchedulerILb0ELi128ELb0EEEEEEEEEvNT_6ParamsE$_ZN4cute3eso3ESOILb0ELb0EJNS_6LayoutINS_5tupleIJNS3_IJNS_1CILi8EEENS4_ILi1EEEEEENS4_ILi2EEES5_EEENS3_IJNS3_IJS6_NS4_ILi0EEEEEEiNS4_ILi1024EEEEEEEEiEEC2ERKSE_RKi) ;  /* 0xfffe1d9000007944 */ /* 0x022fea0003c3ffff */
[----:B------:R-:W-:Y:S01]  /*24210*/  ULDC.64 UR4, c[0x0][0x118] ;  /* 0x0000460000047ab9 */ /* 0x000fe20000000a00 */
[----:B------:R-:W2:Y:S04]  /*24220*/  LDL.64 R4, [R1+0x758] ;  /* 0x0007580001047983 */ /* 0x000ea80000100a00 */
[----:B-1----:R-:W2:Y:S01]  /*24230*/  LD.E.64 R2, [R6.64+0x8] ;  /* 0x0000080406027980 */ /* 0x002ea2000c101b00 */
[----:B------:R-:W-:Y:S02]  /*24240*/  MOV R38, R60 ;  /* 0x0000003c00267202 */ /* 0x000fe40000000f00 */
[----:B------:R-:W-:Y:S01]  /*24250*/  MOV R46, 0x24280 ;  /* 0x00024280002e7802 */ /* 0x000fe20000000f00 */
[----:B--2---:R-:W-:-:S04]  /*24260*/  IMAD.WIDE R2, R5, 0x2, R2 ;  /* 0x0000000205027825 */ /* 0x004fc800078e0202 */
[----:B------:R-:W-:Y:S05]  /*24270*/  CALL.REL.NOINC `($_ZN7cutlass13device_kernelIN5flash19enable_sm80_to_sm89INS1_16FlashAttnBwdSm80INS1_25CollectiveMainloopBwdSm80ILi2ELi2EN4cute5tupleIJNS5_1CILi128EEES8_NS7_ILi64EEEEEENS_6half_tEfNS_4arch4Sm80ELb1ELb0ELb1ELb0ELb0ELb0ELb0ELb0ELi2ELi4ELi4ELi4ELb0EEENS1_24CollectiveEpilogueBwdGQAISA_fSD_Li256ELb0ELb0EEENS1_25SingleTileBwdLPTSchedulerILb0ELi128ELb0EEEEEEEEEvNT_6ParamsE$_ZN4cute8smem_ptrIPN7cutlass6half_tEECI1NS_12iter_adaptorIS3_S4_EEES3_) ;  /* 0xfffe454000007944 */ /* 0x000fea0003c3ffff */
[----:B------:R-:W2:Y:S01]  /*24280*/  LDL.64 R6, [R1+0x758] ;  /* 0x0007580001067983 */ /* 0x000ea20000100a00 */
[----:B-1----:R-:W-:Y:S01]  /*24290*/  IMAD.MOV.U32 R3, RZ, RZ, R4 ;  /* 0x000000ffff037224 */ /* 0x002fe200078e0004 */
[----:B------:R-:W-:-:S02]  /*242a0*/  MOV R0, R69 ;  /* 0x0000004500007202 */ /* 0x000fc40000000f00 */
[----:B------:R-:W-:Y:S01]  /*242b0*/  MOV R4, 0x242e0 ;  /* 0x000242e000047802 */ /* 0x000fe20000000f00 */
[----:B--2---:R1:W-:Y:S04]  /*242c0*/  STL.64 [R8], R6 ;  /* 0x0000000608007387 */ /* 0x0043e80000100a00 */
[----:B-1----:R-:W-:Y:S05]  /*242d0*/  CALL.REL.NOINC `($_ZN7cutlass13device_kernelIN5flash19enable_sm80_to_sm89INS1_16FlashAttnBwdSm80INS1_25CollectiveMainloopBwdSm80ILi2ELi2EN4cute5tupleIJNS5_1CILi128EEES8_NS7_ILi64EEEEEENS_6half_tEfNS_4arch4Sm80ELb1ELb0ELb1ELb0ELb0ELb0ELb0ELb0ELi2ELi4ELi4ELi4ELb0EEENS1_24CollectiveEpilogueBwdGQAISA_fSD_Li256ELb0ELb0EEENS1_25SingleTileBwdLPTSchedulerILb0ELi128ELb0EEEEEEEEEvNT_6ParamsE$_ZN4cute3eso3ESOILb0ELb0EJNS_6LayoutINS_5tupleIJNS3_IJNS_1CILi8EEENS4_ILi1EEEEEENS4_ILi2EEES5_EEENS3_IJNS3_IJS6_NS4_ILi0EEEEEEiNS4_ILi1024EEEEEEEENS_10ViewEngineINS_8smem_ptrIPN7cutlass6half_tEEEEEEEC2ERKSE_RKSL_) ;  /* 0xfffe1c5000007944 */ /* 0x002fea0003c3ffff */
[----:B-1----:R-:W2:Y:S01]  /*242e0*/  LDL.64 R2, [R61+0xe0] ;  /* 0x0000e0003d027983 */ /* 0x002ea20000100a00 */
[----:B------:R-:W-:-:S03]  /*242f0*/  ULDC.64 UR4, c[0x0][0x118] ;  /* 0x0000460000047ab9 */ /* 0x000fc60000000a00 */
[----:B------:R1:W5:Y:S04]  /*24300*/  LDL R0, [R1+0x758] ;  /* 0x0007580001007983 */ /* 0x0003680000100800 */
[----:B------:R1:W5:Y:S04]  /*24310*/  LDL.64 R28, [R1+0x760] ;  /* 0x00076000011c7983 */ /* 0x0003680000100a00 */
[----:B------:R1:W5:Y:S04]  /*24320*/  LDL.64 R34, [R61+0xc8] ;  /* 0x0000c8003d227983 */ /* 0x0003680000100a00 */
[----:B--2---:R-:W5:Y:S01]  /*24330*/  LD.E.64 R2, [R2.64] ;  /* 0x0000000402027980 */ /* 0x004f62000c101b00 */
[----:B------:R-:W-:-:S03]  /*24340*/  MOV R12, 0x24360 ;  /* 0x00024360000c7802 */ /* 0x000fc60000000f00 */
[----:B-1---5:R-:W-:Y:S05]  /*24350*/  CALL.REL.NOINC `($_ZN7cutlass13device_kernelIN5flash19enable_sm80_to_sm89INS1_16FlashAttnBwdSm80INS1_25CollectiveMainloopBwdSm80ILi2ELi2EN4cute5tupleIJNS5_1CILi128EEES8_NS7_ILi64EEEEEENS_6half_tEfNS_4arch4Sm80ELb1ELb0ELb1ELb0ELb0ELb0ELb0ELb0ELi2ELi4ELi4ELi4ELb0EEENS1_24CollectiveEpilogueBwdGQAISA_fSD_Li256ELb0ELb0EEENS1_25SingleTileBwdLPTSchedulerILb0ELi128ELb0EEEEEEEEEvNT_6ParamsE$_ZN4cute3eso3ESOILb1ELb0EJNS_14ComposedLayoutINS_7SwizzleILi3ELi3ELi3EEENS_1CILi0EEENS_6LayoutINS_5tupleIJNS8_IJNS8_IJNS5_ILi4EEENS5_ILi8EEEEEENS8_IJS9_NS5_ILi1EEEEEEEEENS8_IJNS8_IJNS5_ILi2EEESF_SF_EEENS8_IJSF_SA_EEEEEEEEENS8_IJNS8_IJNS8_IJNS5_ILi128EEESC_EEENS8_IJNS5_ILi16EEES6_EEEEEENS8_IJNS8_IJNS5_ILi64EEESA_NS5_ILi512EEEEEENS8_IJNS5_ILi8192EEENS5_ILi1024EEEEEEEEEEEEEEEENS_10ViewEngineINS_8smem_ptrIPN7cutlass6half_tEEEEEEEC2ERKSY_RKS15_) ;  /* 0xfffe249000007944 */ /* 0x022fea0003c3ffff */
        /* <DEDUP_REMOVED lines=32> */
[----:B------:R-:W-:Y:S05]  /*24560*/  CALL.REL.NOINC `($_ZN7cutlass13device_kernelIN5flash19enable_sm80_to_sm89INS1_16FlashAttnBwdSm80INS1_25CollectiveMainloopBwdSm80ILi2ELi2EN4cute5tupleIJNS5_1CILi128EEES8_NS7_ILi64EEEEEENS_6half_tEfNS_4arch4Sm80ELb1ELb0ELb1ELb0ELb0ELb0ELb0ELb0ELi2ELi4ELi4ELi4ELb0EEENS1_24CollectiveEpilogueBwdGQAISA_fSD_Li256ELb0ELb0EEENS1_25SingleTileBwdLPTSchedulerILb0ELi128ELb0EEEEEEEEEvNT_6ParamsE$_ZZN4cute13to_mixed_bitsINS_5tupleIJNS1_IJNS_1CILi4EEENS2_ILi8EEEEEES3_NS2_ILi1EEEEEENS1_IJNS1_IJNS2_ILi128EEENS2_ILi0EEEEEENS2_ILi16EEES9_EEENS1_IJNS1_IJiiEEEiS9_EEEEEDaRKT_RKT0_RKT1_ENKUlRKT_RKT0_RKT1_E_clIS5_SA_SD_EEDaSQ_ST_SW_) ;  /* 0xfffe48a000007944 */ /* 0x000fea0003c3ffff */
[----:B------:R-:W-:Y:S02]  /*24570*/  MOV R12, 0x24590 ;  /* 0x00024590000c7802 */ /* 0x000fe40000000f00 */
[----:B------:R-:W-:Y:S05]  /*24580*/  CALL.REL.NOINC `($_ZN7cutlass13device_kernelIN5flash19enable_sm80_to_sm89INS1_16FlashAttnBwdSm80INS1_25CollectiveMainloopBwdSm80ILi2ELi2EN4cute5tupleIJNS5_1CILi128EEES8_NS7_ILi64EEEEEENS_6half_tEfNS_4arch4Sm80ELb1ELb0ELb1ELb0ELb0ELb0ELb0ELb0ELi2ELi4ELi4ELi4ELb0EEENS1_24CollectiveEpilogueBwdGQAISA_fSD_Li256ELb0ELb0EEENS1_25SingleTileBwdLPTSchedulerILb0ELi128ELb0EEEEEEEEEvNT_6ParamsE$_ZZN4cute13to_mixed_bitsINS_5tupleIJNS1_IJNS_1CILi4EEENS2_ILi8EEEEEES3_NS2_ILi1EEEEEENS1_IJNS1_IJNS2_ILi128EEENS2_ILi0EEEEEENS2_ILi16EEES9_EEENS1_IJNS1_IJiiEEEiS9_EEEEEDaRKT_RKT0_RKT1_ENKUlRKT_RKT0_RKT1_E_clIS3_SB_iEEDaSQ_ST_SW_) ;  /* 0xfffe484000007944 */ /* 0x000fea0003c3ffff */
[----:B------:R-:W-:Y:S02]  /*24590*/  MOV R7, R6 ;  /* 0x0000000600077202 */ /* 0x000fe40000000f00 */
[----:B------:R-:W-:Y:S02]  /*245a0*/  MOV R6, 0x245c0 ;  /* 0x000245c000067802 */ /* 0x000fe40000000f00 */
[----:B------:R-:W-:Y:S05]  /*245b0*/  CALL.REL.NOINC `($_ZN7cutlass13device_kernelIN5flash19enable_sm80_to_sm89INS1_16FlashAttnBwdSm80INS1_25CollectiveMainloopBwdSm80ILi2ELi2EN4cute5tupleIJNS5_1CILi128EEES8_NS7_ILi64EEEEEENS_6half_tEfNS_4arch4Sm80ELb1ELb0ELb1ELb0ELb0ELb0ELb0ELb0ELi2ELi4ELi4ELi4ELb0EEENS1_24CollectiveEpilogueBwdGQAISA_fSD_Li256ELb0ELb0EEENS1_25SingleTileBwdLPTSchedulerILb0ELi128ELb0EEEEEEEEEvNT_6ParamsE$_ZZN4cute13to_mixed_bitsINS_5tupleIJNS1_IJNS_1CILi4EEENS2_ILi8EEEEEES3_NS2_ILi1EEEEEENS1_IJNS1_IJNS2_ILi128EEENS2_ILi0EEEEEENS2_ILi16EEES9_EEENS1_IJNS1_IJiiEEEiS9_EEEEEDaRKT_RKT0_RKT1_ENKUlDpRKT_E_clIJNS_9MixedBitsILj0ELj384EEENSU_ILj0ELj48EEENS2_ILj0EEEEEEDaSR_) ;  /* 0xfffe47d000007944 */ /* 0x000fea0003c3ffff */
[----:B------:R-:W-:Y:S02]  /*245c0*/  SHF.R.S32.HI R7, RZ, 0x1f, R2 ;  /* 0x0000001fff077819 */ /* 0x000fe40000011402 */
[----:B------:R-:W-:Y:S02]  /*245d0*/  LOP3.LUT R3, R3, 0x1b0, RZ, 0xc0, !PT ;  /* 0x000001b003037812 */ /* 0x000fe400078ec0ff */
[----:B------:R-:W-:-:S02]  /*245e0*/  LEA.HI R2, R7, R2, RZ, 0x2 ;  /* 0x0000000207027211 */ /* 0x000fc400078f10ff */
[----:B------:R-:W-:Y:S02]  /*245f0*/  MOV R6, 0x24630 ;  /* 0x0002463000067802 */ /* 0x000fe40000000f00 */
[----:B------:R-:W-:-:S05]  /*24600*/  SHF.R.S32.HI R2, RZ, 0x2, R2 ;  /* 0x00000002ff027819 */ /* 0x000fca0000011402 */
[----:B------:R1:W-:Y:S02]  /*24610*/  STL [R1+0x77c], R2 ;  /* 0x00077c0201007387 */ /* 0x0003e40000100800 */
[----:B-1----:R-:W-:Y:S05]  /*24620*/  CALL.REL.NOINC `($_ZN7cutlass13device_kernelIN5flash19enable_sm80_to_sm89INS1_16FlashAttnBwdSm80INS1_25CollectiveMainloopBwdSm80ILi2ELi2EN4cute5tupleIJNS5_1CILi128EEES8_NS7_ILi64EEEEEENS_6half_tEfNS_4arch4Sm80ELb1ELb0ELb1ELb0ELb0ELb0ELb0ELb0ELi2ELi4ELi4ELi4ELb0EEENS1_24CollectiveEpilogueBwdGQAISA_fSD_Li256ELb0ELb0EEENS1_25SingleTileBwdLPTSchedulerILb0ELi128ELb0EEEEEEEEEvNT_6ParamsE$_ZN4cute5tupleIJNS_7SwizzleILi3ELi3ELi3EEENS_9MixedBitsILj0ELj432EEENS_6LayoutINS0_IJNS0_IJNS_1CILi2EEES7_S7_EEES7_NS6_ILi8EEEEEENS0_IJNS0_IJNS6_ILi64EEES9_NS6_ILi512EEEEEENS6_ILi8192EEENS6_ILi1024EEEEEEEEEEC2ERKS2_RKS4_RKSH_) ;  /* 0xfffe415000007944 */ /* 0x002fea0003c3ffff */
[----:B-1----:R1:W5:Y:S01]  /*24630*/  LDL R2, [R1+0x758] ;  /* 0x0007580001027983 */ /* 0x0023620000100800 */
[----:B------:R-:W-:Y:S02]  /*24640*/  MOV R3, R9 ;  /* 0x0000000900037202 */ /* 0x000fe40000000f00 */
[----:B------:R-:W-:Y:S02]  /*24650*/  MOV R6, 0x24670 ;  /* 0x0002467000067802 */ /* 0x000fe40000000f00 */
[----:B-1---5:R-:W-:Y:S05]  /*24660*/  CALL.REL.NOINC `($_ZN7cutlass13device_kernelIN5flash19enable_sm80_to_sm89INS1_16FlashAttnBwdSm80INS1_25CollectiveMainloopBwdSm80ILi2ELi2EN4cute5tupleIJNS5_1CILi128EEES8_NS7_ILi64EEEEEENS_6half_tEfNS_4arch4Sm80ELb1ELb0ELb1ELb0ELb0ELb0ELb0ELb0ELi2ELi4ELi4ELi4ELb0EEENS1_24CollectiveEpilogueBwdGQAISA_fSD_Li256ELb0ELb0EEENS1_25SingleTileBwdLPTSchedulerILb0ELi128ELb0EEEEEEEEEvNT_6ParamsE$_ZN4cute3eso3ESOILb0ELb0EJNS_14ComposedLayoutINS_7SwizzleILi3ELi3ELi3EEENS_9MixedBitsILj0ELj432EEENS_6LayoutINS_5tupleIJNS8_IJNS_1CILi2EEESA_SA_EEESA_NS9_ILi8EEEEEENS8_IJNS8_IJNS9_ILi64EEESC_NS9_ILi512EEEEEENS9_ILi8192EEENS9_ILi1024EEEEEEEEEEiEEC2ERKSL_RKi) ;  /* 0xfffe0dc000007944 */ /* 0x022fea0003c3ffff */
[----:B-1----:R-:W2:Y:S01]  /*24670*/  LDL.64 R6, [R1+0x758] ;  /* 0x0007580001067983 */ /* 0x002ea20000100a00 */
[----:B------:R-:W-:Y:S02]  /*24680*/  MOV R38, R60 ;  /* 0x0000003c00267202 */ /* 0x000fe40000000f00 */
[----:B------:R-:W-:Y:S01]  /*24690*/  MOV R46, 0x246c0 ;  /* 0x000246c0002e7802 */ /* 0x000fe20000000f00 */
[----:B--2---:R-:W-:-:S04]  /*246a0*/  IMAD.WIDE R2, R7, 0x2, R4 ;  /* 0x0000000207027825 */ /* 0x004fc800078e0204 */
[----:B------:R-:W-:Y:S05]  /*246b0*/  CALL.REL.NOINC `($_ZN7cutlass13device_kernelIN5flash19enable_sm80_to_sm89INS1_16FlashAttnBwdSm80INS1_25CollectiveMainloopBwdSm80ILi2ELi2EN4cute5tupleIJNS5_1CILi128EEES8_NS7_ILi64EEEEEENS_6half_tEfNS_4arch4Sm80ELb1ELb0ELb1ELb0ELb0ELb0ELb0ELb0ELi2ELi4ELi4ELi4ELb0EEENS1_24CollectiveEpilogueBwdGQAISA_fSD_Li256ELb0ELb0EEENS1_25SingleTileBwdLPTSchedulerILb0ELi128ELb0EEEEEEEEEvNT_6ParamsE$_ZN4cute8smem_ptrIPN7cutlass6half_tEECI1NS_12iter_adaptorIS3_S4_EEES3_) ;  /* 0xfffe410000007944 */ /* 0x000fea0003c3ffff */
[----:B------:R-:W2:Y:S01]  /*246c0*/  LDL.64 R4, [R1+0x758] ;  /* 0x0007580001047983 */ /* 0x000ea20000100a00 */
[----:B------:R-:W-:Y:S01]  /*246d0*/  IMAD.MOV.U32 R10, RZ, RZ, R6 ;  /* 0x000000ffff0a7224 */ /* 0x000fe200078e0006 */
[----:B-1----:R-:W-:Y:S02]  /*246e0*/  MOV R2, R69 ;  /* 0x0000004500027202 */ /* 0x002fe40000000f00 */
[----:B------:R-:W-:Y:S01]  /*246f0*/  MOV R6, 0x24720 ;  /* 0x0002472000067802 */ /* 0x000fe20000000f00 */
[----:B--2---:R1:W-:Y:S04]  /*24700*/  STL.64 [R8], R4 ;  /* 0x0000000408007387 */ /* 0x0043e80000100a00 */
[----:B-1----:R-:W-:Y:S05]  /*24710*/  CALL.REL.NOINC `($_ZN7cutlass13device_kernelIN5flash19enable_sm80_to_sm89INS1_16FlashAttnBwdSm80INS1_25CollectiveMainloopBwdSm80ILi2ELi2EN4cute5tupleIJNS5_1CILi128EEES8_NS7_ILi64EEEEEENS_6half_tEfNS_4arch4Sm80ELb1ELb0ELb1ELb0ELb0ELb0ELb0ELb0ELi2ELi4ELi4ELi4ELb0EEENS1_24CollectiveEpilogueBwdGQAISA_fSD_Li256ELb0ELb0EEENS1_25SingleTileBwdLPTSchedulerILb0ELi128ELb0EEEEEEEEEvNT_6ParamsE$_ZN4cute3eso3ESOILb0ELb0EJNS_14ComposedLayoutINS_7SwizzleILi3ELi3ELi3EEENS_9MixedBitsILj0ELj432EEENS_6LayoutINS_5tupleIJNS8_IJNS_1CILi2EEESA_SA_EEESA_NS9_ILi8EEEEEENS8_IJNS8_IJNS9_ILi64EEESC_NS9_ILi512EEEEEENS9_ILi8192EEENS9_ILi1024EEEEEEEEEENS_10ViewEngineINS_8smem_ptrIPN7cutlass6half_tEEEEEEEC2ERKSL_RKSS_) ;  /* 0xfffe0ca000007944 */ /* 0x002fea0003c3ffff */
        /* <DEDUP_REMOVED lines=23> */
[----:B--2--5:R-:W-:Y:S05]  /*24890*/  CALL.REL.NOINC `($_ZN7cutlass13device_kernelIN5flash19enable_sm80_to_sm89INS1_16FlashAttnBwdSm80INS1_25CollectiveMainloopBwdSm80ILi2ELi2EN4cute5tupleIJNS5_1CILi128EEES8_NS7_ILi64EEEEEENS_6half_tEfNS_4arch4Sm80ELb1ELb0ELb1ELb0ELb0ELb0ELb0ELb0ELi2ELi4ELi4ELi4ELb0EEENS1_24CollectiveEpilogueBwdGQAISA_fSD_Li256ELb0ELb0EEENS1_25SingleTileBwdLPTSchedulerILb0ELi128ELb0EEEEEEEEEvNT_6ParamsE$_ZN4cute3eso3ESOILb1ELb0EJNS_6LayoutINS_5tupleIJNS3_IJNS_1CILi8EEENS4_ILi1EEEEEENS4_ILi2EEES5_EEENS3_IJNS3_IJS6_NS4_ILi0EEEEEENS4_ILi64EEES5_EEEEENS_10ViewEngineIPN7cutlass6half_tEEEEEC2ERKSE_RKSJ_) ;  /* 0xfffe363000007944 */ /* 0x024fea0003c3ffff */
[----:B------:R2:W5:Y:S01]  /*248a0*/  LDL.64 R24, [R1+0x758] ;  /* 0x0007580001187983 */ /* 0x0005620000100a00 */
[----:B------:R-:W-:Y:S01]  /*248b0*/  IMAD.MOV.U32 R9, RZ, RZ, R20 ;  /* 0x000000ffff097224 */ /* 0x000fe200078e0014 */
[----:B------:R-:W-:Y:S01]  /*248c0*/  MOV R3, R21 ;  /* 0x0000001500037202 */ /* 0x000fe20000000f00 */
[----:B------:R-:W-:Y:S01]  /*248d0*/  IMAD.MOV.U32 R82, RZ, RZ, R60 ;  /* 0x000000ffff527224 */ /* 0x000fe200078e003c */
[----:B------:R-:W-:Y:S02]  /*248e0*/  MOV R10, 0x24900 ;  /* 0x00024900000a7802 */ /* 0x000fe40000000f00 */
[----:B-12--5:R-:W-:Y:S05]  /*248f0*/  CALL.REL.NOINC `($_ZN7cutlass13device_kernelIN5flash19enable_sm80_to_sm89INS1_16FlashAttnBwdSm80INS1_25CollectiveMainloopBwdSm80ILi2ELi2EN4cute5tupleIJNS5_1CILi128EEES8_NS7_ILi64EEEEEENS_6half_tEfNS_4arch4Sm80ELb1ELb0ELb1ELb0ELb0ELb0ELb0ELb0ELi2ELi4ELi4ELi4ELb0EEENS1_24CollectiveEpilogueBwdGQAISA_fSD_Li256ELb0ELb0EEENS1_25SingleTileBwdLPTSchedulerILb0ELi128ELb0EEEEEEEEEvNT_6ParamsE$_ZN4cute3eso3ESOILb1ELb0EJNS_6LayoutINS_5tupleIJNS3_IJNS3_IJNS_1CILi4EEENS4_ILi2EEEEEENS4_ILi1EEEEEES6_NS4_ILi8EEEEEENS3_IJNS3_IJNS3_IJS8_NS4_ILi32EEEEEENS4_ILi0EEEEEENS4_ILi64EEES5_EEEEENS_10ViewEngineIPN7cutlass6half_tEEEEEC2ERKSI_RKSN_) ;  /* 0xfffe26c000007944 */ /* 0x026fea0003c3ffff */
[----:B------:R-:W-:Y:S01]  /*24900*/  ULDC.64 UR4, c[0x0][0x118] ;  /* 0x0000460000047ab9 */ /* 0x000fe20000000a00 */
[----:B------:R2:W5:Y:S04]  /*24910*/  LDL.64 R22, [R1+0x758] ;  /* 0x0007580001167983 */ /* 0x0005680000100a00 */
[----:B-1----:R2:W5:Y:S01]  /*24920*/  LD.E.64 R2, [R26.64] ;  /* 0x000000041a027980 */ /* 0x002562000c101b00 */
[----:B------:R-:W-:-:S02]  /*24930*/  MOV R38, R60 ;  /* 0x0000003c00267202 */ /* 0x000fc40000000f00 */
[----:B------:R-:W-:Y:S02]  /*24940*/  MOV R46, 0x24960 ;  /* 0x00024960002e7802 */ /* 0x000fe40000000f00 */
[----:B--2--5:R-:W-:Y:S05]  /*24950*/  CALL.REL.NOINC `($_ZN7cutlass13device_kernelIN5flash19enable_sm80_to_sm89INS1_16FlashAttnBwdSm80INS1_25CollectiveMainloopBwdSm80ILi2ELi2EN4cute5tupleIJNS5_1CILi128EEES8_NS7_ILi64EEEEEENS_6half_tEfNS_4arch4Sm80ELb1ELb0ELb1ELb0ELb0ELb0ELb0ELb0ELi2ELi4ELi4ELi4ELb0EEENS1_24CollectiveEpilogueBwdGQAISA_fSD_Li256ELb0ELb0EEENS1_25SingleTileBwdLPTSchedulerILb0ELi128ELb0EEEEEEEEEvNT_6ParamsE$_ZN4cute8smem_ptrIPN7cutlass6half_tEECI1NS_12iter_adaptorIS3_S4_EEES3_) ;  /* 0xfffe3e6000007944 */ /* 0x024fea0003c3ffff */
[----:B-1----:R1:W5:Y:S01]  /*24960*/  LDL.64 R2, [R1+0x758] ;  /* 0x0007580001027983 */ /* 0x0023620000100a00 */
[----:B------:R-:W-:-:S03]  /*24970*/  MOV R34, 0x24990 ;  /* 0x0002499000227802 */ /* 0x000fc60000000f00 */
[----:B-1---5:R-:W-:Y:S05]  /*24980*/  CALL.REL.NOINC `($_ZN7cutlass13device_kernelIN5flash19enable_sm80_to_sm89INS1_16FlashAttnBwdSm80INS1_25CollectiveMainloopBwdSm80ILi2ELi2EN4cute5tupleIJNS5_1CILi128EEES8_NS7_ILi64EEEEEENS_6half_tEfNS_4arch4Sm80ELb1ELb0ELb1ELb0ELb0ELb0ELb0ELb0ELi2ELi4ELi4ELi4ELb0EEENS1_24CollectiveEpilogueBwdGQAISA_fSD_Li256ELb0ELb0EEENS1_25SingleTileBwdLPTSchedulerILb0ELi128ELb0EEEEEEEEEvNT_6ParamsE$_ZN4cute3eso3ESOILb1ELb0EJNS_6LayoutINS_5tupleIJNS3_IJNS_1CILi8EEENS4_ILi1EEEEEENS4_ILi2EEEEEENS3_IJNS3_IJS6_NS4_ILi0EEEEEENS4_ILi8192EEEEEEEENS_10ViewEngineINS_8smem_ptrIPN7cutlass6half_tEEEEEEEC2ERKSE_RKSL_) ;  /* 0xfffe33b000007944 */ /* 0x022fea0003c3ffff */
[----:B-1----:R1:W5:Y:S01]  /*24990*/  LDL.64 R2, [R1+0x758] ;  /* 0x0007580001027983 */ /* 0x0023620000100a00 */
[----:B------:R-:W-:Y:S01]  /*249a0*/  IMAD.MOV.U32 R14, RZ, RZ, R24 ;  /* 0x000000ffff0e7224 */ /* 0x000fe200078e0018 */
[----:B------:R-:W-:Y:S02]  /*249b0*/  MOV R11, R25 ;  /* 0x00000019000b7202 */ /* 0x000fe40000000f00 */
[----:B------:R-:W-:Y:S02]  /*249c0*/  MOV R12, 0x249e0 ;  /* 0x000249e0000c7802 */ /* 0x000fe40000000f00 */
[----:B-1---5:R-:W-:Y:S05]  /*249d0*/  CALL.REL.NOINC `($_ZN7cutlass13device_kernelIN5flash19enable_sm80_to_sm89INS1_16FlashAttnBwdSm80INS1_25CollectiveMainloopBwdSm80ILi2ELi2EN4cute5tupleIJNS5_1CILi128EEES8_NS7_ILi64EEEEEENS_6half_tEfNS_4arch4Sm80ELb1ELb0ELb1ELb0ELb0ELb0ELb0ELb0ELi2ELi4ELi4ELi4ELb0EEENS1_24CollectiveEpilogueBwdGQAISA_fSD_Li256ELb0ELb0EEENS1_25SingleTileBwdLPTSchedulerILb0ELi128ELb0EEEEEEEEEvNT_6ParamsE$_ZN4cute3eso3ESOILb1ELb0EJNS_6LayoutINS_5tupleIJNS3_IJNS_1CILi8EEENS4_ILi1EEEEEENS4_ILi2EEEEEENS3_IJNS3_IJS6_NS4_ILi0EEEEEENS4_ILi64EEEEEEEENS_10ViewEngineIPN7cutlass6half_tEEEEEC2ERKSE_RKSJ_) ;  /* 0xfffe32d000007944 */ /* 0x022fea0003c3ffff */
[----:B------:R2:W5:Y:S01]  /*249e0*/  LDL.64 R6, [R1+0x758] ;  /* 0x0007580001067983 */ /* 0x0005620000100a00 */
[----:B------:R-:W-:Y:S02]  /*249f0*/  MOV R11, R3 ;  /* 0x00000003000b7202 */ /* 0x000fe40000000f00 */
[----:B-1----:R-:W-:Y:S02]  /*24a00*/  MOV R10, 0x24a20 ;  /* 0x00024a20000a7802 */ /* 0x002fe40000000f00 */
[----:B--2--5:R-:W-:Y:S05]  /*24a10*/  CALL.REL.NOINC `($_ZN7cutlass13device_kernelIN5flash19enable_sm80_to_sm89INS1_16FlashAttnBwdSm80INS1_25CollectiveMainloopBwdSm80ILi2ELi2EN4cute5tupleIJNS5_1CILi128EEES8_NS7_ILi64EEEEEENS_6half_tEfNS_4arch4Sm80ELb1ELb0ELb1ELb0ELb0ELb0ELb0ELb0ELi2ELi4ELi4ELi4ELb0EEENS1_24CollectiveEpilogueBwdGQAISA_fSD_Li256ELb0ELb0EEENS1_25SingleTileBwdLPTSchedulerILb0ELi128ELb0EEEEEEEEEvNT_6ParamsE$_ZN4cute3eso3ESOILb1ELb0EJNS_6LayoutINS_5tupleIJNS3_IJNS_1CILi8EEENS4_ILi1EEEEEENS3_IJNS4_ILi2EEEEEEEEENS3_IJNS3_IJS6_NS4_ILi0EEEEEENS3_IJNS4_ILi8192EEEEEEEEEEENS_10ViewEngineINS_8smem_ptrIPN7cutlass6half_tEEEEEEEC2ERKSG_RKSN_) ;  /* 0xfffe30b000007944 */ /* 0x024fea0003c3ffff */
[----:B------:R2:W5:Y:S01]  /*24a20*/  LDL.64 R4, [R1+0x758] ;  /* 0x0007580001047983 */ /* 0x0005620000100a00 */
[----:B------:R-:W-:Y:S01]  /*24a30*/  IMAD.MOV.U32 R2, RZ, RZ, R6 ;  /* 0x000000ffff027224 */ /* 0x000fe200078e0006 */
[----:B------:R-:W-:-:S02]  /*24a40*/  MOV R11, R7 ;  /* 0x00000007000b7202 */ /* 0x000fc40000000f00 */
[----:B------:R-:W-:Y:S02]  /*24a50*/  MOV R10, 0x24a70 ;  /* 0x00024a70000a7802 */ /* 0x000fe40000000f00 */
[----:B-12--5:R-:W-:Y:S05]  /*24a60*/  CALL.REL.NOINC `($_ZN7cutlass13device_kernelIN5flash19enable_sm80_to_sm89INS1_16FlashAttnBwdSm80INS1_25CollectiveMainloopBwdSm80ILi2ELi2EN4cute5tupleIJNS5_1CILi128EEES8_NS7_ILi64EEEEEENS_6half_tEfNS_4arch4Sm80ELb1ELb0ELb1ELb0ELb0ELb0ELb0ELb0ELi2ELi4ELi4ELi4ELb0EEENS1_24CollectiveEpilogueBwdGQAISA_fSD_Li256ELb0ELb0EEENS1_25SingleTileBwdLPTSchedulerILb0ELi128ELb0EEEEEEEEEvNT_6ParamsE$_ZN4cute3eso3ESOILb1ELb0EJNS_6LayoutINS_5tupleIJNS3_IJNS_1CILi8EEENS4_ILi1EEEEEENS3_IJNS4_ILi2EEEEEEEEENS3_IJNS3_IJS6_NS4_ILi0EEEEEENS3_IJNS4_ILi64EEEEEEEEEEENS_10ViewEngineIPN7cutlass6half_tEEEEEC2ERKSG_RKSL_) ;  /* 0xfffe300000007944 */ /* 0x026fea0003c3ffff */
[----:B-1----:R1:W5:Y:S01]  /*24a70*/  LDL.64 R2, [R1+0x758] ;  /* 0x0007580001027983 */ /* 0x0023620000100a00 */
[----:B------:R-:W-:-:S03]  /*24a80*/  MOV R12, 0x24aa0 ;  /* 0x00024aa0000c7802 */ /* 0x000fc60000000f00 */
[----:B-1---5:R-:W-:Y:S05]  /*24a90*/  CALL.REL.NOINC `($_ZN7cutlass13device_kernelIN5flash19enable_sm80_to_sm89INS1_16FlashAttnBwdSm80INS1_25CollectiveMainloopBwdSm80ILi2ELi2EN4cute5tupleIJNS5_1CILi128EEES8_NS7_ILi64EEEEEENS_6half_tEfNS_4arch4Sm80ELb1ELb0ELb1ELb0ELb0ELb0ELb0ELb0ELi2ELi4ELi4ELi4ELb0EEENS1_24CollectiveEpilogueBwdGQAISA_fSD_Li256ELb0ELb0EEENS1_25SingleTileBwdLPTSchedulerILb0ELi128ELb0EEEEEEEEEvNT_6ParamsE$_ZN4cute3eso3ESOILb1ELb0EJNS_6LayoutINS_5tupleIJNS3_IJNS3_IJNS_1CILi8EEENS4_ILi1EEEEEES6_EEENS3_IJNS3_IJS6_S6_EEENS4_ILi2EEEEEEEEENS3_IJNS3_IJNS3_IJS6_NS4_ILi0EEEEEESD_EEENS3_IJNS3_IJSD_SD_EEENS4_ILi64EEEEEEEEEEENS_10ViewEngineIPN7cutlass6half_tEEEEEC2ERKSK_RKSP_) ;  /* 0xfffe262000007944 */ /* 0x022fea0003c3ffff */
[----:B-1----:R1:W5:Y:S01]  /*24aa0*/  LDL.64 R10, [R1+0x758] ;  /* 0x00075800010a7983 */ /* 0x0023620000100a00 */
[----:B------:R-:W-:Y:S01]  /*24ab0*/  IMAD.MOV.U32 R2, RZ, RZ, R4 ;  /* 0x000000ffff027224 */ /* 0x000fe200078e0004 */
[----:B------:R-:W-:Y:S02]  /*24ac0*/  MOV R13, R5 ;  /* 0x00000005000d7202 */ /* 0x000fe40000000f00 */
[----:B------:R-:W-:Y:S02]  /*24ad0*/  MOV R12, 0x24af0 ;  /* 0x00024af0000c7802 */ /* 0x000fe40000000f00 */
[----:B-1---5:R-:W-:Y:S05]  /*24ae0*/  CALL.REL.NOINC `($_ZN7cutlass13device_kernelIN5flash19enable_sm80_to_sm89INS1_16FlashAttnBwdSm80INS1_25CollectiveMainloopBwdSm80ILi2ELi2EN4cute5tupleIJNS5_1CILi128EEES8_NS7_ILi64EEEEEENS_6half_tEfNS_4arch4Sm80ELb1ELb0ELb1ELb0ELb0ELb0ELb0ELb0ELi2ELi4ELi4ELi4ELb0EEENS1_24CollectiveEpilogueBwdGQAISA_fSD_Li256ELb0ELb0EEENS1_25SingleTileBwdLPTSchedulerILb0ELi128ELb0EEEEEEEEEvNT_6ParamsE$_ZN4cute3eso3ESOILb1ELb0EJNS_6LayoutINS_5tupleIJNS3_IJNS3_IJNS_1CILi8EEENS4_ILi1EEEEEES6_EEENS3_IJNS3_IJS6_S6_EEENS4_ILi2EEEEEEEEENS3_IJNS3_IJNS3_IJS6_NS4_ILi0EEEEEESD_EEENS3_IJNS3_IJSD_SD_EEENS4_ILi8192EEEEEEEEEEENS_10ViewEngineINS_8smem_ptrIPN7cutlass6half_tEEEEEEEC2ERKSK_RKSR_) ;  /* 0xfffe261000007944 */ /* 0x022fea0003c3ffff */
[----:B-1----:R1:W5:Y:S01]  /*24af0*/  LDL.64 R2, [R1+0x758] ;  /* 0x0007580001027983 */ /* 0x0023620000100a00 */
[----:B------:R-:W-:Y:S02]  /*24b00*/  MOV R14, R10 ;  /* 0x0000000a000e7202 */ /* 0x000fe40000000f00 */
[----:B------:R-:W-:Y:S02]  /*24b10*/  MOV R12, 0x24b30 ;  /* 0x00024b30000c7802 */ /* 0x000fe40000000f00 */
[----:B-1---5:R-:W-:Y:S05]  /*24b20*/  CALL.REL.NOINC `($_ZN7cutlass13device_kernelIN5flash19enable_sm80_to_sm89INS1_16FlashAttnBwdSm80INS1_25CollectiveMainloopBwdSm80ILi2ELi2EN4cute5tupleIJNS5_1CILi128EEES8_NS7_ILi64EEEEEENS_6half_tEfNS_4arch4Sm80ELb1ELb0ELb1ELb0ELb0ELb0ELb0ELb0ELi2ELi4ELi4ELi4ELb0EEENS1_24CollectiveEpilogueBwdGQAISA_fSD_Li256ELb0ELb0EEENS1_25SingleTileBwdLPTSchedulerILb0ELi128ELb0EEEEEEEEEvNT_6ParamsE$_ZN4cute3eso3ESOILb1ELb0EJNS_6LayoutINS_5tupleIJNS3_IJNS_1CILi8EEENS4_ILi1EEEEEENS4_ILi2EEEEEENS3_IJNS3_IJS6_NS4_ILi0EEEEEENS4_ILi64EEEEEEEENS_10ViewEngineIPN7cutlass6half_tEEEEEC2ERKSE_RKSJ_) ;  /* 0xfffe318000007944 */ /* 0x022fea0003c3ffff */
[----:B-1----:R1:W5:Y:S01]  /*24b30*/  LDL.64 R10, [R1+0x758] ;  /* 0x00075800010a7983 */ /* 0x0023620000100a00 */
[----:B------:R-:W-:Y:S02]  /*24b40*/  MOV R38, R60 ;  /* 0x0000003c00267202 */ /* 0x000fe40000000f00 */
[----:B------:R-:W-:-:S02]  /*24b50*/  MOV R46, 0x24b70 ;  /* 0x00024b70002e7802 */ /* 0x000fc40000000f00 */
[----:B-1---5:R-:W-:Y:S05]  /*24b60*/  CALL.REL.NOINC `($_ZN7cutlass13device_kernelIN5flash19enable_sm80_to_sm89INS1_16FlashAttnBwdSm80INS1_25CollectiveMainloopBwdSm80ILi2ELi2EN4cute5tupleIJNS5_1CILi128EEES8_NS7_ILi64EEEEEENS_6half_tEfNS_4arch4Sm80ELb1ELb0ELb1ELb0ELb0ELb0ELb0ELb0ELi2ELi4ELi4ELi4ELb0EEENS1_24CollectiveEpilogueBwdGQAISA_fSD_Li256ELb0ELb0EEENS1_25SingleTileBwdLPTSchedulerILb0ELi128ELb0EEEEEEEEEvNT_6ParamsE$_ZN4cute8smem_ptrIPN7cutlass6half_tEECI1NS_12iter_adaptorIS3_S4_EEES3_) ;  /* 0xfffe3c5000007944 */ /* 0x022fea0003c3ffff */
[----:B-1----:R1:W5:Y:S01]  /*24b70*/  LDL.64 R2, [R1+0x758] ;  /* 0x0007580001027983 */ /* 0x0023620000100a00 */
[----:B------:R-:W-:-:S03]  /*24b80*/  MOV R34, 0x24ba0 ;  /* 0x00024ba000227802 */ /* 0x000fc60000000f00 */
[----:B-1---5:R-:W-:Y:S05]  /*24b90*/  CALL.REL.NOINC `($_ZN7cutlass13device_kernelIN5flash19enable_sm80_to_sm89INS1_16FlashAttnBwdSm80INS1_25CollectiveMainloopBwdSm80ILi2ELi2EN4cute5tupleIJNS5_1CILi128EEES8_NS7_ILi64EEEEEENS_6half_tEfNS_4arch4Sm80ELb1ELb0ELb1ELb0ELb0ELb0ELb0ELb0ELi2ELi4ELi4ELi4ELb0EEENS1_24CollectiveEpilogueBwdGQAISA_fSD_Li256ELb0ELb0EEENS1_25SingleTileBwdLPTSchedulerILb0ELi128ELb0EEEEEEEEEvNT_6ParamsE$_ZN4cute3eso3ESOILb1ELb0EJNS_6LayoutINS_5tupleIJNS3_IJNS_1CILi8EEENS4_ILi1EEEEEENS4_ILi2EEEEEENS3_IJNS3_IJS6_NS4_ILi0EEEEEENS4_ILi8192EEEEEEEENS_10ViewEngineINS_8smem_ptrIPN7cutlass6half_tEEEEEEEC2ERKSE_RKSL_) ;  /* 0xfffe31a000007944 */ /* 0x022fea0003c3ffff */
        /* <DEDUP_REMOVED lines=119> */
[----:B-1----:R-:W-:Y:S05]  /*25310*/  CALL.REL.NOINC `($_ZN7cutlass13device_kernelIN5flash19enable_sm80_to_sm89INS1_16FlashAttnBwdSm80INS1_25CollectiveMainloopBwdSm80ILi2ELi2EN4cute5tupleIJNS5_1CILi128EEES8_NS7_ILi64EEEEEENS_6half_tEfNS_4arch4Sm80ELb1ELb0ELb1ELb0ELb0ELb0ELb0ELb0ELi2ELi4ELi4ELi4ELb0EEENS1_24CollectiveEpilogueBwdGQAISA_fSD_Li256ELb0ELb0EEENS1_25SingleTileBwdLPTSchedulerILb0ELi128ELb0EEEEEEEEEvNT_6ParamsE$_ZZN4cute5sliceINS_5tupleIJNS_10UnderscoreES2_NS_1CILi0EEEEEENS1_IJNS1_IJNS3_ILi1EEES4_EEEiNS3_ILi1024EEEEEEEEDaRKT_RKT0_ENKUlRKT_RKT0_E_clIS2_iEEDaSI_SL_) ;  /* 0xfffe3d5000007944 */ /* 0x002fea0003c3ffff */
[----:B------:R-:W-:Y:S02]  /*25320*/  MOV R2, 0x25340 ;  /* 0x0002534000027802 */ /* 0x000fe40000000f00 */
[----:B------:R-:W-:Y:S05]  /*25330*/  CALL.REL.NOINC `($_ZN7cutlass13device_kernelIN5flash19enable_sm80_to_sm89INS1_16FlashAttnBwdSm80INS1_25CollectiveMainloopBwdSm80ILi2ELi2EN4cute5tupleIJNS5_1CILi128EEES8_NS7_ILi64EEEEEENS_6half_tEfNS_4arch4Sm80ELb1ELb0ELb1ELb0ELb0ELb0ELb0ELb0ELi2ELi4ELi4ELi4ELb0EEENS1_24CollectiveEpilogueBwdGQAISA_fSD_Li256ELb0ELb0EEENS1_25SingleTileBwdLPTSchedulerILb0ELi128ELb0EEEEEEEEEvNT_6ParamsE$_ZZN4cute12filter_tupleINS_5tupleIJNS_10UnderscoreES2_NS_1CILi0EEEEEENS1_IJNS1_IJNS3_ILi1EEES4_EEEiNS3_ILi1024EEEEEEZNS_5sliceIS5_S9_EEDaRKT_RKT0_EUlRKT_RKT0_E_EEDaSD_SG_OT1_ENKUlDpSJ_E_clIJNS1_IJS7_EEENS1_IJiEEENS1_IJEEEEEEDaSQ_) ;  /* 0xfffe36d000007944 */ /* 0x000fea0003c3ffff */
[----:B------:R-:W-:Y:S02]  /*25340*/  MOV R82, R69 ;  /* 0x0000004500527202 */ /* 0x000fe40000000f00 */
[----:B------:R-:W-:-:S02]  /*25350*/  MOV R36, 0x25370 ;  /* 0x0002537000247802 */ /* 0x000fc40000000f00 */
[----:B------:R-:W-:Y:S05]  /*25360*/  CALL.REL.NOINC `($_ZN7cutlass13device_kernelIN5flash19enable_sm80_to_sm89INS1_16FlashAttnBwdSm80INS1_25CollectiveMainloopBwdSm80ILi2ELi2EN4cute5tupleIJNS5_1CILi128EEES8_NS7_ILi64EEEEEENS_6half_tEfNS_4arch4Sm80ELb1ELb0ELb1ELb0ELb0ELb0ELb0ELb0ELi2ELi4ELi4ELi4ELb0EEENS1_24CollectiveEpilogueBwdGQAISA_fSD_Li256ELb0ELb0EEENS1_25SingleTileBwdLPTSchedulerILb0ELi128ELb0EEEEEEEEEvNT_6ParamsE$_ZN4cute5tupleIJNS0_IJNS0_IJNS_1CILi8EEENS1_ILi1EEEEEENS1_ILi2EEEEEENS0_IJNS0_IJS3_NS1_ILi0EEEEEEiEEEEEC2ERKS6_RKS9_) ;  /* 0xfffe312000007944 */ /* 0x000fea0003c3ffff */
[----:B-1----:R1:W5:Y:S01]  /*25370*/  LDL R3, [R8] ;  /* 0x0000000008037983 */ /* 0x0023620000100800 */
[----:B------:R-:W-:-:S02]  /*25380*/  MOV R82, R69 ;  /* 0x0000004500527202 */ /* 0x000fc40000000f00 */
[----:B------:R-:W-:Y:S02]  /*25390*/  MOV R12, 0x253b0 ;  /* 0x000253b0000c7802 */ /* 0x000fe40000000f00 */
[----:B-1---5:R-:W-:Y:S05]  /*253a0*/  CALL.REL.NOINC `($_ZN7cutlass13device_kernelIN5flash19enable_sm80_to_sm89INS1_16FlashAttnBwdSm80INS1_25CollectiveMainloopBwdSm80ILi2ELi2EN4cute5tupleIJNS5_1CILi128EEES8_NS7_ILi64EEEEEENS_6half_tEfNS_4arch4Sm80ELb1ELb0ELb1ELb0ELb0ELb0ELb0ELb0ELi2ELi4ELi4ELi4ELb0EEENS1_24CollectiveEpilogueBwdGQAISA_fSD_Li256ELb0ELb0EEENS1_25SingleTileBwdLPTSchedulerILb0ELi128ELb0EEEEEEEEEvNT_6ParamsE$_ZN4cute3eso3ESOILb0ELb1EJNS_6LayoutINS_5tupleIJNS3_IJNS_1CILi8EEENS4_ILi1EEEEEENS4_ILi2EEEEEENS3_IJNS3_IJS6_NS4_ILi0EEEEEEiEEEEESA_EEC2ERKSD_RKSA_) ;  /* 0xfffe111000007944 */ /* 0x022fea0003c3ffff */
[----:B------:R2:W5:Y:S01]  /*253b0*/  LDL R36, [R8] ;  /* 0x0000000008247983 */ /* 0x0005620000100800 */
[----:B------:R-:W-:Y:S01]  /*253c0*/  IMAD.MOV.U32 R38, RZ, RZ, R60 ;  /* 0x000000ffff267224 */ /* 0x000fe200078e003c */
[----:B-1----:R-:W-:Y:S01]  /*253d0*/  MOV R2, R28 ;  /* 0x0000001c00027202 */ /* 0x002fe20000000f00 */
[----:B------:R-:W-:Y:S01]  /*253e0*/  IMAD.MOV.U32 R3, RZ, RZ, R29 ;  /* 0x000000ffff037224 */ /* 0x000fe200078e001d */
[----:B------:R-:W-:Y:S02]  /*253f0*/  MOV R46, 0x25410 ;  /* 0x00025410002e7802 */ /* 0x000fe40000000f00 */
[----:B--2--5:R-:W-:Y:S05]  /*25400*/  CALL.REL.NOINC `($_ZN7cutlass13device_kernelIN5flash19enable_sm80_to_sm89INS1_16FlashAttnBwdSm80INS1_25CollectiveMainloopBwdSm80ILi2ELi2EN4cute5tupleIJNS5_1CILi128EEES8_NS7_ILi64EEEEEENS_6half_tEfNS_4arch4Sm80ELb1ELb0ELb1ELb0ELb0ELb0ELb0ELb0ELi2ELi4ELi4ELi4ELb0EEENS1_24CollectiveEpilogueBwdGQAISA_fSD_Li256ELb0ELb0EEENS1_25SingleTileBwdLPTSchedulerILb0ELi128ELb0EEEEEEEEEvNT_6ParamsE$_ZN4cute8smem_ptrIPN7cutlass6half_tEECI1NS_12iter_adaptorIS3_S4_EEES3_) ;  /* 0xfffe33b000007944 */ /* 0x024fea0003c3ffff */
[----:B-1----:R-:W2:Y:S01]  /*25410*/  LDL.64 R2, [R1+0x758] ;  /* 0x0007580001027983 */ /* 0x002ea20000100a00 */
[----:B------:R-:W-:Y:S01]  /*25420*/  IMAD.MOV.U32 R82, RZ, RZ, R69 ;  /* 0x000000ffff527224 */ /* 0x000fe200078e0045 */
[----:B------:R-:W-:Y:S02]  /*25430*/  MOV R83, R59 ;  /* 0x0000003b00537202 */ /* 0x000fe40000000f00 */
[----:B------:R-:W-:Y:S01]  /*25440*/  MOV R38, 0x25470 ;  /* 0x0002547000267802 */ /* 0x000fe20000000f00 */
[----:B--2---:R1:W-:Y:S04]  /*25450*/  STL.64 [R1+0x770], R2 ;  /* 0x0007700201007387 */ /* 0x0043e80000100a00 */
[----:B-1----:R-:W-:Y:S05]  /*25460*/  CALL.REL.NOINC `($_ZN7cutlass13device_kernelIN5flash19enable_sm80_to_sm89INS1_16FlashAttnBwdSm80INS1_25CollectiveMainloopBwdSm80ILi2ELi2EN4cute5tupleIJNS5_1CILi128EEES8_NS7_ILi64EEEEEENS_6half_tEfNS_4arch4Sm80ELb1ELb0ELb1ELb0ELb0ELb0ELb0ELb0ELi2ELi4ELi4ELi4ELb0EEENS1_24CollectiveEpilogueBwdGQAISA_fSD_Li256ELb0ELb0EEENS1_25SingleTileBwdLPTSchedulerILb0ELi128ELb0EEEEEEEEEvNT_6ParamsE$_ZN4cute3eso3ESOILb0ELb0EJNS_6LayoutINS_5tupleIJNS3_IJNS_1CILi8EEENS4_ILi1EEEEEENS4_ILi2EEEEEENS3_IJNS3_IJS6_NS4_ILi0EEEEEEiEEEEENS_10ViewEngineINS_8smem_ptrIPN7cutlass6half_tEEEEEEEC2ERKSD_RKSK_) ;  /* 0xfffe08f000007944 */ /* 0x002fea0003c3ffff */
[----:B------:R2:W5:Y:S04]  /*25470*/  LDL R37, [R8] ;  /* 0x0000000008257983 */ /* 0x0005680000100800 */
[----:B------:R2:W5:Y:S01]  /*25480*/  LDL.64 R4, [R8+0x8] ;  /* 0x0000080008047983 */ /* 0x0005620000100a00 */
[----:B------:R-:W-:Y:S01]  /*25490*/  IMAD.MOV.U32 R82, RZ, RZ, R69 ;  /* 0x000000ffff527224 */ /* 0x000fe200078e0045 */
[----:B------:R-:W-:Y:S01]  /*254a0*/  MOV R38, R22 ;  /* 0x0000001600267202 */ /* 0x000fe20000000f00 */
[----:B-1----:R-:W-:Y:S01]  /*254b0*/  IMAD.MOV.U32 R3, RZ, RZ, R23 ;  /* 0x000000ffff037224 */ /* 0x002fe200078e0017 */
[----:B------:R-:W-:-:S02]  /*254c0*/  MOV R36, 0x254e0 ;  /* 0x000254e000247802 */ /* 0x000fc40000000f00 */
[----:B--2--5:R-:W-:Y:S05]  /*254d0*/  CALL.REL.NOINC `($_ZN7cutlass13device_kernelIN5flash19enable_sm80_to_sm89INS1_16FlashAttnBwdSm80INS1_25CollectiveMainloopBwdSm80ILi2ELi2EN4cute5tupleIJNS5_1CILi128EEES8_NS7_ILi64EEEEEENS_6half_tEfNS_4arch4Sm80ELb1ELb0ELb1ELb0ELb0ELb0ELb0ELb0ELi2ELi4ELi4ELi4ELb0EEENS1_24CollectiveEpilogueBwdGQAISA_fSD_Li256ELb0ELb0EEENS1_25SingleTileBwdLPTSchedulerILb0ELi128ELb0EEEEEEEEEvNT_6ParamsE$_ZN4cute3eso3ESOILb1ELb0EJNS_6LayoutINS_5tupleIJNS3_IJNS3_IJNS_1CILi4EEENS4_ILi2EEEEEENS4_ILi1EEEEEES6_EEENS3_IJNS3_IJNS3_IJS8_NS4_ILi32EEEEEENS4_ILi0EEEEEENS4_ILi64EEEEEEEENS_10ViewEngineIPN7cutlass6half_tEEEEEC2ERKSH_RKSM_) ;  /* 0xfffe1a3000007944 */ /* 0x024fea0003c3ffff */
[----:B-1----:R1:W5:Y:S01]  /*254e0*/  LDL.64 R2, [R8] ;  /* 0x0000000008027983 */ /* 0x0023620000100a00 */
[----:B------:R-:W-:-:S03]  /*254f0*/  MOV R36, 0x25510 ;  /* 0x0002551000247802 */ /* 0x000fc60000000f00 */
[----:B-1---5:R-:W-:Y:S05]  /*25500*/  CALL.REL.NOINC `($_ZN7cutlass13device_kernelIN5flash19enable_sm80_to_sm89INS1_16FlashAttnBwdSm80INS1_25CollectiveMainloopBwdSm80ILi2ELi2EN4cute5tupleIJNS5_1CILi128EEES8_NS7_ILi64EEEEEENS_6half_tEfNS_4arch4Sm80ELb1ELb0ELb1ELb0ELb0ELb0ELb0ELb0ELi2ELi4ELi4ELi4ELb0EEENS1_24CollectiveEpilogueBwdGQAISA_fSD_Li256ELb0ELb0EEENS1_25SingleTileBwdLPTSchedulerILb0ELi128ELb0EEEEEEEEEvNT_6ParamsE$_ZZN4cute4takeILi1ELi2ENS_5tupleIJNS1_IJNS_1CILi1EEENS2_ILi0EEEEEEiEEEEEDaRKT1_ENKUlDpRKT_E_clIJiEEEDaSD_) ;  /* 0xfffe3a8000007944 */ /* 0x022fea0003c3ffff */
[----:B------:R-:W-:Y:S02]  /*25510*/  MOV R82, R60 ;  /* 0x0000003c00527202 */ /* 0x000fe40000000f00 */
[----:B------:R-:W-:-:S02]  /*25520*/  MOV R38, 0x25540 ;  /* 0x0002554000267802 */ /* 0x000fc40000000f00 */
[----:B------:R-:W-:Y:S05]  /*25530*/  CALL.REL.NOINC `($_ZN7cutlass13device_kernelIN5flash19enable_sm80_to_sm89INS1_16FlashAttnBwdSm80INS1_25CollectiveMainloopBwdSm80ILi2ELi2EN4cute5tupleIJNS5_1CILi128EEES8_NS7_ILi64EEEEEENS_6half_tEfNS_4arch4Sm80ELb1ELb0ELb1ELb0ELb0ELb0ELb0ELb0ELi2ELi4ELi4ELi4ELb0EEENS1_24CollectiveEpilogueBwdGQAISA_fSD_Li256ELb0ELb0EEENS1_25SingleTileBwdLPTSchedulerILb0ELi128ELb0EEEEEEEEEvNT_6ParamsE$_ZN4cute3eso3ESOILb1ELb0EJNS_5tupleIJNS_1CILi1EEENS3_ILi0EEEEEENS2_IJiEEEEEC2ERKS6_RKS7_) ;  /* 0xfffe182000007944 */ /* 0x000fea0003c3ffff */
[----:B-1----:R1:W5:Y:S01]  /*25540*/  LDL R37, [R1+0x758] ;  /* 0x0007580001257983 */ /* 0x0023620000100800 */
[----:B------:R-:W-:-:S02]  /*25550*/  MOV R82, R69 ;  /* 0x0000004500527202 */ /* 0x000fc40000000f00 */
[----:B------:R-:W-:Y:S02]  /*25560*/  MOV R38, 0x25580 ;  /* 0x0002558000267802 */ /* 0x000fe40000000f00 */
[----:B-1---5:R-:W-:Y:S05]  /*25570*/  CALL.REL.NOINC `($_ZN7cutlass13device_kernelIN5flash19enable_sm80_to_sm89INS1_16FlashAttnBwdSm80INS1_25CollectiveMainloopBwdSm80ILi2ELi2EN4cute5tupleIJNS5_1CILi128EEES8_NS7_ILi64EEEEEENS_6half_tEfNS_4arch4Sm80ELb1ELb0ELb1ELb0ELb0ELb0ELb0ELb0ELi2ELi4ELi4ELi4ELb0EEENS1_24CollectiveEpilogueBwdGQAISA_fSD_Li256ELb0ELb0EEENS1_25SingleTileBwdLPTSchedulerILb0ELi128ELb0EEEEEEEEEvNT_6ParamsE$_ZN4cute5tupleIJNS0_IJNS0_IJNS_1CILi8EEENS1_ILi1EEEEEENS0_IJNS1_ILi2EEEEEEEEENS0_IJNS0_IJS3_NS1_ILi0EEEEEENS0_IJiEEEEEEEEC2ERKS7_RKSB_) ;  /* 0xfffe2ed000007944 */ /* 0x022fea0003c3ffff */
[----:B------:R2:W5:Y:S01]  /*25580*/  LDL R40, [R8] ;  /* 0x0000000008287983 */ /* 0x0005620000100800 */
[----:B------:R-:W-:Y:S01]  /*25590*/  IMAD.MOV.U32 R82, RZ, RZ, R69 ;  /* 0x000000ffff527224 */ /* 0x000fe200078e0045 */
[----:B------:R-:W-:Y:S02]  /*255a0*/  MOV R83, R59 ;  /* 0x0000003b00537202 */ /* 0x000fe40000000f00 */
[----:B------:R2:W-:Y:S01]  /*255b0*/  STL.64 [R1+0x770], R4 ;  /* 0x0007700401007387 */ /* 0x0005e20000100a00 */
[----:B------:R-:W-:-:S03]  /*255c0*/  MOV R38, 0x255e0 ;  /* 0x000255e000267802 */ /* 0x000fc60000000f00 */
[----:B-12--5:R-:W-:Y:S05]  /*255d0*/  CALL.REL.NOINC `($_ZN7cutlass13device_kernelIN5flash19enable_sm80_to_sm89INS1_16FlashAttnBwdSm80INS1_25CollectiveMainloopBwdSm80ILi2ELi2EN4cute5tupleIJNS5_1CILi128EEES8_NS7_ILi64EEEEEENS_6half_tEfNS_4arch4Sm80ELb1ELb0ELb1ELb0ELb0ELb0ELb0ELb0ELi2ELi4ELi4ELi4ELb0EEENS1_24CollectiveEpilogueBwdGQAISA_fSD_Li256ELb0ELb0EEENS1_25SingleTileBwdLPTSchedulerILb0ELi128ELb0EEEEEEEEEvNT_6ParamsE$_ZN4cute3eso3ESOILb0ELb0EJNS_6LayoutINS_5tupleIJNS3_IJNS_1CILi8EEENS4_ILi1EEEEEENS3_IJNS4_ILi2EEEEEEEEENS3_IJNS3_IJS6_NS4_ILi0EEEEEENS3_IJiEEEEEEEENS_10ViewEngineINS_8smem_ptrIPN7cutlass6half_tEEEEEEEC2ERKSF_RKSM_) ;  /* 0xfffe071000007944 */ /* 0x026fea0003c3ffff */
[----:B------:R2:W5:Y:S04]  /*255e0*/  LDL R11, [R8] ;  /* 0x00000000080b7983 */ /* 0x0005680000100800 */
[----:B------:R2:W5:Y:S01]  /*255f0*/  LDL.64 R4, [R8+0x8] ;  /* 0x0000080008047983 */ /* 0x0005620000100a00 */
[----:B------:R-:W-:-:S02]  /*25600*/  MOV R82, R69 ;  /* 0x0000004500527202 */ /* 0x000fc40000000f00 */
[----:B------:R-:W-:Y:S02]  /*25610*/  MOV R38, 0x25630 ;  /* 0x0002563000267802 */ /* 0x000fe40000000f00 */
[----:B-12--5:R-:W-:Y:S05]  /*25620*/  CALL.REL.NOINC `($_ZN7cutlass13device_kernelIN5flash19enable_sm80_to_sm89INS1_16FlashAttnBwdSm80INS1_25CollectiveMainloopBwdSm80ILi2ELi2EN4cute5tupleIJNS5_1CILi128EEES8_NS7_ILi64EEEEEENS_6half_tEfNS_4arch4Sm80ELb1ELb0ELb1ELb0ELb0ELb0ELb0ELb0ELi2ELi4ELi4ELi4ELb0EEENS1_24CollectiveEpilogueBwdGQAISA_fSD_Li256ELb0ELb0EEENS1_25SingleTileBwdLPTSchedulerILb0ELi128ELb0EEEEEEEEEvNT_6ParamsE$_ZN4cute3eso3ESOILb1ELb0EJNS_6LayoutINS_5tupleIJNS3_IJNS3_IJNS_1CILi4EEENS4_ILi2EEEEEENS4_ILi1EEEEEENS3_IJS6_EEEEEENS3_IJNS3_IJNS3_IJS8_NS4_ILi32EEEEEENS4_ILi0EEEEEENS3_IJNS4_ILi64EEEEEEEEEEENS_10ViewEngineIPN7cutlass6half_tEEEEEC2ERKSJ_RKSO_) ;  /* 0xfffe18a000007944 */ /* 0x026fea0003c3ffff */
[----:B-1----:R1:W5:Y:S01]  /*25630*/  LDL.64 R2, [R8] ;  /* 0x0000000008027983 */ /* 0x0023620000100a00 */
[----:B------:R-:W-:Y:S02]  /*25640*/  MOV R82, R69 ;  /* 0x0000004500527202 */ /* 0x000fe40000000f00 */
[----:B------:R-:W-:Y:S02]  /*25650*/  MOV R38, 0x25670 ;  /* 0x0002567000267802 */ /* 0x000fe40000000f00 */
[----:B-1---5:R-:W-:Y:S05]  /*25660*/  CALL.REL.NOINC `($_ZN7cutlass13device_kernelIN5flash19enable_sm80_to_sm89INS1_16FlashAttnBwdSm80INS1_25CollectiveMainloopBwdSm80ILi2ELi2EN4cute5tupleIJNS5_1CILi128EEES8_NS7_ILi64EEEEEENS_6half_tEfNS_4arch4Sm80ELb1ELb0ELb1ELb0ELb0ELb0ELb0ELb0ELi2ELi4ELi4ELi4ELb0EEENS1_24CollectiveEpilogueBwdGQAISA_fSD_Li256ELb0ELb0EEENS1_25SingleTileBwdLPTSchedulerILb0ELi128ELb0EEEEEEEEEvNT_6ParamsE$_ZN4cute3eso3ESOILb1ELb0EJNS_6LayoutINS_5tupleIJNS3_IJNS3_IJNS3_IJNS_1CILi4EEENS4_ILi2EEEEEENS4_ILi1EEEEEES8_EEENS3_IJNS3_IJNS3_IJS8_S8_EEES8_EEES6_EEEEEENS3_IJNS3_IJNS3_IJNS3_IJS8_NS4_ILi32EEEEEENS4_ILi0EEEEEESH_EEENS3_IJNS3_IJNS3_IJSH_SH_EEESH_EEENS4_ILi64EEEEEEEEEEENS_10ViewEngineIPN7cutlass6half_tEEEEEC2ERKSP_RKSU_) ;  /* 0xfffe173000007944 */ /* 0x022fea0003c3ffff */
[----:B-1----:R1:W5:Y:S01]  /*25670*/  LDL.64 R2, [R8] ;  /* 0x0000000008027983 */ /* 0x0023620000100a00 */
[----:B------:R-:W-:Y:S02]  /*25680*/  MOV R83, R69 ;  /* 0x0000004500537202 */ /* 0x000fe40000000f00 */
[----:B------:R-:W-:Y:S02]  /*25690*/  MOV R12, 0x256b0 ;  /* 0x000256b0000c7802 */ /* 0x000fe40000000f00 */
[----:B-1---5:R-:W-:Y:S05]  /*256a0*/  CALL.REL.NOINC `($_ZN7cutlass13device_kernelIN5flash19enable_sm80_to_sm89INS1_16FlashAttnBwdSm80INS1_25CollectiveMainloopBwdSm80ILi2ELi2EN4cute5tupleIJNS5_1CILi128EEES8_NS7_ILi64EEEEEENS_6half_tEfNS_4arch4Sm80ELb1ELb0ELb1ELb0ELb0ELb0ELb0ELb0ELi2ELi4ELi4ELi4ELb0EEENS1_24CollectiveEpilogueBwdGQAISA_fSD_Li256ELb0ELb0EEENS1_25SingleTileBwdLPTSchedulerILb0ELi128ELb0EEEEEEEEEvNT_6ParamsE$_ZN4cute5tupleIJNS0_IJNS_1CILi2EEEEEENS0_IJiEEEEEC2ERKS3_RKS4_) ;  /* 0xfffe2f4000007944 */ /* 0x022fea0003c3ffff */
[----:B------:R-:W2:Y:S01]  /*256b0*/  LDL R6, [R8] ;  /* 0x0000000008067983 */ /* 0x000ea20000100800 */
[----:B------:R-:W-:Y:S02]  /*256c0*/  MOV R82, R58 ;  /* 0x0000003a00527202 */ /* 0x000fe40000000f00 */
[----:B-1----:R-:W-:Y:S01]  /*256d0*/  MOV R10, 0x25700 ;  /* 0x00025700000a7802 */ /* 0x002fe20000000f00 */
[----:B--2---:R1:W-:Y:S04]  /*256e0*/  STL [R1+0x750], R6 ;  /* 0x0007500601007387 */ /* 0x0043e80000100800 */
[----:B-1----:R-:W-:Y:S05]  /*256f0*/  CALL.REL.NOINC `($_ZN7cutlass13device_kernelIN5flash19enable_sm80_to_sm89INS1_16FlashAttnBwdSm80INS1_25CollectiveMainloopBwdSm80ILi2ELi2EN4cute5tupleIJNS5_1CILi128EEES8_NS7_ILi64EEEEEENS_6half_tEfNS_4arch4Sm80ELb1ELb0ELb1ELb0ELb0ELb0ELb0ELb0ELi2ELi4ELi4ELi4ELb0EEENS1_24CollectiveEpilogueBwdGQAISA_fSD_Li256ELb0ELb0EEENS1_25SingleTileBwdLPTSchedulerILb0ELi128ELb0EEEEEEEEEvNT_6ParamsE$_ZZN4cute14logical_divideINS_5tupleIJNS1_IJNS_1CILi8EEENS2_ILi1EEEEEENS1_IJNS2_ILi2EEEEEEEEENS1_IJNS1_IJS4_NS2_ILi0EEEEEENS1_IJiEEEEEENS1_IJS5_NS_6LayoutIS4_S9_EEEEEEEDaRKNSD_IT_T0_EERKT1_ENKUlRKT_RKT0_E_clINSD_IS7_SB_EESE_EEDaSQ_ST_) ;  /* 0xfffe376000007944 */ /* 0x002fea0003c3ffff */
[----:B------:R-:W-:Y:S02]  /*25700*/  MOV R10, R69 ;  /* 0x00000045000a7202 */ /* 0x000fe40000000f00 */
[----:B------:R-:W-:-:S02]  /*25710*/  MOV R12, 0x25730 ;  /* 0x00025730000c7802 */ /* 0x000fc40000000f00 */
[----:B-----5:R-:W-:Y:S05]  /*25720*/  CALL.REL.NOINC `($_ZN7cutlass13device_kernelIN5flash19enable_sm80_to_sm89INS1_16FlashAttnBwdSm80INS1_25CollectiveMainloopBwdSm80ILi2ELi2EN4cute5tupleIJNS5_1CILi128EEES8_NS7_ILi64EEEEEENS_6half_tEfNS_4arch4Sm80ELb1ELb0ELb1ELb0ELb0ELb0ELb0ELb0ELi2ELi4ELi4ELi4ELb0EEENS1_24CollectiveEpilogueBwdGQAISA_fSD_Li256ELb0ELb0EEENS1_25SingleTileBwdLPTSchedulerILb0ELi128ELb0EEEEEEEEEvNT_6ParamsE$_ZN4cute3eso3ESOILb1ELb0EJNS_5tupleIJNS2_IJNS_1CILi1EEENS3_ILi0EEEEEENS2_IJS5_S5_EEEEEENS2_IJS5_iEEEEEC2ERKS8_RKS9_) ;  /* 0xfffe157000007944 */ /* 0x020fea0003c3ffff */
[----:B-1----:R1:W5:Y:S01]  /*25730*/  LDL R11, [R8] ;  /* 0x00000000080b7983 */ /* 0x0023620000100800 */
[----:B------:R-:W-:-:S02]  /*25740*/  MOV R83, R69 ;  /* 0x0000004500537202 */ /* 0x000fc40000000f00 */
[----:B------:R-:W-:Y:S02]  /*25750*/  MOV R12, 0x25770 ;  /* 0x00025770000c7802 */ /* 0x000fe40000000f00 */
[----:B-1---5:R-:W-:Y:S05]  /*25760*/  CALL.REL.NOINC `($_ZN7cutlass13device_kernelIN5flash19enable_sm80_to_sm89INS1_16FlashAttnBwdSm80INS1_25CollectiveMainloopBwdSm80ILi2ELi2EN4cute5tupleIJNS5_1CILi128EEES8_NS7_ILi64EEEEEENS_6half_tEfNS_4arch4Sm80ELb1ELb0ELb1ELb0ELb0ELb0ELb0ELb0ELi2ELi4ELi4ELi4ELb0EEENS1_24CollectiveEpilogueBwdGQAISA_fSD_Li256ELb0ELb0EEENS1_25SingleTileBwdLPTSchedulerILb0ELi128ELb0EEEEEEEEEvNT_6ParamsE$_ZN4cute5tupleIJNS0_IJNS0_IJNS0_IJNS_1CILi8EEENS1_ILi1EEEEEENS0_IJS3_S3_EEEEEENS0_IJS3_NS1_ILi2EEEEEEEEENS0_IJNS0_IJNS0_IJS3_NS1_ILi0EEEEEENS0_IJSA_SA_EEEEEENS0_IJSA_iEEEEEEEEC2ERKS9_RKSF_) ;  /* 0xfffe2a4000007944 */ /* 0x022fea0003c3ffff */
[----:B-1----:R1:W5:Y:S01]  /*25770*/  LDL R11, [R8] ;  /* 0x00000000080b7983 */ /* 0x0023620000100800 */
[----:B------:R-:W-:Y:S02]  /*25780*/  MOV R10, R69 ;  /* 0x00000045000a7202 */ /* 0x000fe40000000f00 */
[----:B------:R-:W-:Y:S02]  /*25790*/  MOV R12, 0x257b0 ;  /* 0x000257b0000c7802 */ /* 0x000fe40000000f00 */
[----:B-1---5:R-:W-:Y:S05]  /*257a0*/  CALL.REL.NOINC `($_ZN7cutlass13device_kernelIN5flash19enable_sm80_to_sm89INS1_16FlashAttnBwdSm80INS1_25CollectiveMainloopBwdSm80ILi2ELi2EN4cute5tupleIJNS5_1CILi128EEES8_NS7_ILi64EEEEEENS_6half_tEfNS_4arch4Sm80ELb1ELb0ELb1ELb0ELb0ELb0ELb0ELb0ELi2ELi4ELi4ELi4ELb0EEENS1_24CollectiveEpilogueBwdGQAISA_fSD_Li256ELb0ELb0EEENS1_25SingleTileBwdLPTSchedulerILb0ELi128ELb0EEEEEEEEEvNT_6ParamsE$_ZN4cute3eso3ESOILb1ELb0EJNS_5tupleIJNS2_IJNS_1CILi1EEENS3_ILi0EEEEEENS2_IJS5_S5_EEEEEENS2_IJS5_iEEEEEC2ERKS8_RKS9_) ;  /* 0xfffe14f000007944 */ /* 0x022fea0003c3ffff */
[----:B-1----:R1:W5:Y:S01]  /*257b0*/  LDL R11, [R8] ;  /* 0x00000000080b7983 */ /* 0x0023620000100800 */
[----:B------:R-:W-:Y:S02]  /*257c0*/  MOV R82, R69 ;  /* 0x0000004500527202 */ /* 0x000fe40000000f00 */
[----:B------:R-:W-:Y:S02]  /*257d0*/  MOV R12, 0x257f0 ;  /* 0x000257f0000c7802 */ /* 0x000fe40000000f00 */
[----:B-1---5:R-:W-:Y:S05]  /*257e0*/  CALL.REL.NOINC `($_ZN7cutlass13device_kernelIN5flash19enable_sm80_to_sm89INS1_16FlashAttnBwdSm80INS1_25CollectiveMainloopBwdSm80ILi2ELi2EN4cute5tupleIJNS5_1CILi128EEES8_NS7_ILi64EEEEEENS_6half_tEfNS_4arch4Sm80ELb1ELb0ELb1ELb0ELb0ELb0ELb0ELb0ELi2ELi4ELi4ELi4ELb0EEENS1_24CollectiveEpilogueBwdGQAISA_fSD_Li256ELb0ELb0EEENS1_25SingleTileBwdLPTSchedulerILb0ELi128ELb0EEEEEEEEEvNT_6ParamsE$_ZN4cute3eso3ESOILb1ELb0EJNS_5tupleIJNS_1CILi0EEES4_EEEiEEC2ERKS5_RKi) ;  /* 0xfffe153000007944 */ /* 0x022fea0003c3ffff */
[----:B-1----:R1:W5:Y:S01]  /*257f0*/  LDL R11, [R8] ;  /* 0x00000000080b7983 */ /* 0x0023620000100800 */
[----:B------:R-:W-:Y:S02]  /*25800*/  MOV R82, R69 ;  /* 0x0000004500527202 */ /* 0x000fe40000000f00 */
[----:B------:R-:W-:Y:S02]  /*25810*/  MOV R12, 0x25830 ;  /* 0x00025830000c7802 */ /* 0x000fe40000000f00 */
[----:B-1---5:R-:W-:Y:S05]  /*25820*/  CALL.REL.NOINC `($_ZN7cutlass13device_kernelIN5flash19enable_sm80_to_sm89INS1_16FlashAttnBwdSm80INS1_25CollectiveMainloopBwdSm80ILi2ELi2EN4cute5tupleIJNS5_1CILi128EEES8_NS7_ILi64EEEEEENS_6half_tEfNS_4arch4Sm80ELb1ELb0ELb1ELb0ELb0ELb0ELb0ELb0ELi2ELi4ELi4ELi4ELb0EEENS1_24CollectiveEpilogueBwdGQAISA_fSD_Li256ELb0ELb0EEENS1_25SingleTileBwdLPTSchedulerILb0ELi128ELb0EEEEEEEEEvNT_6ParamsE$_ZN4cute3eso3ESOILb1ELb0EJNS_5tupleIJNS2_IJNS_1CILi1EEENS3_ILi0EEEEEES5_EEENS2_IJNS2_IJS5_S5_EEEiEEEEEC2ERKS7_RKS9_) ;  /* 0xfffe14b000007944 */ /* 0x022fea0003c3ffff */
[----:B-1----:R1:W5:Y:S01]  /*25830*/  LDL R11, [R8] ;  /* 0x00000000080b7983 */ /* 0x0023620000100800 */
[----:B------:R-:W-:-:S02]  /*25840*/  MOV R82, R69 ;  /* 0x0000004500527202 */ /* 0x000fc40000000f00 */
[----:B------:R-:W-:Y:S02]  /*25850*/  MOV R12, 0x25870 ;  /* 0x00025870000c7802 */ /* 0x000fe40000000f00 */
[----:B-1---5:R-:W-:Y:S05]  /*25860*/  CALL.REL.NOINC `($_ZN7cutlass13device_kernelIN5flash19enable_sm80_to_sm89INS1_16FlashAttnBwdSm80INS1_25CollectiveMainloopBwdSm80ILi2ELi2EN4cute5tupleIJNS5_1CILi128EEES8_NS7_ILi64EEEEEENS_6half_tEfNS_4arch4Sm80ELb1ELb0ELb1ELb0ELb0ELb0ELb0ELb0ELi2ELi4ELi4ELi4ELb0EEENS1_24CollectiveEpilogueBwdGQAISA_fSD_Li256ELb0ELb0EEENS1_25SingleTileBwdLPTSchedulerILb0ELi128ELb0EEEEEEEEEvNT_6ParamsE$_ZN4cute5tupleIJNS0_IJNS0_IJNS0_IJNS_1CILi8EEENS1_ILi1EEEEEES3_EEENS0_IJNS0_IJS3_S3_EEENS1_ILi2EEEEEEEEENS0_IJNS0_IJNS0_IJS3_NS1_ILi0EEEEEESA_EEENS0_IJNS0_IJSA_SA_EEEiEEEEEEEEC2ERKS9_RKSF_) ;  /* 0xfffe298000007944 */ /* 0x022fea0003c3ffff */
[----:B------:R2:W5:Y:S01]  /*25870*/  LDL R14, [R8] ;  /* 0x00000000080e7983 */ /* 0x0005620000100800 */
[----:B------:R-:W-:Y:S01]  /*25880*/  IMAD.MOV.U32 R82, RZ, RZ, R69 ;  /* 0x000000ffff527224 */ /* 0x000fe200078e0045 */
[----:B------:R-:W-:Y:S02]  /*25890*/  MOV R83, R59 ;  /* 0x0000003b00537202 */ /* 0x000fe40000000f00 */
[----:B------:R2:W-:Y:S01]  /*258a0*/  STL.64 [R1+0x770], R4 ;  /* 0x0007700401007387 */ /* 0x0005e20000100a00 */
[----:B------:R-:W-:-:S03]  /*258b0*/  MOV R12, 0x258d0 ;  /* 0x000258d0000c7802 */ /* 0x000fc60000000f00 */
[----:B-12--5:R-:W-:Y:S05]  /*258c0*/  CALL.REL.NOINC `($_ZN7cutlass13device_kernelIN5flash19enable_sm80_to_sm89INS1_16FlashAttnBwdSm80INS1_25CollectiveMainloopBwdSm80ILi2ELi2EN4cute5tupleIJNS5_1CILi128EEES8_NS7_ILi64EEEEEENS_6half_tEfNS_4arch4Sm80ELb1ELb0ELb1ELb0ELb0ELb0ELb0ELb0ELi2ELi4ELi4ELi4ELb0EEENS1_24CollectiveEpilogueBwdGQAISA_fSD_Li256ELb0ELb0EEENS1_25SingleTileBwdLPTSchedulerILb0ELi128ELb0EEEEEEEEEvNT_6ParamsE$_ZN4cute3eso3ESOILb0ELb0EJNS_6LayoutINS_5tupleIJNS3_IJNS3_IJNS_1CILi8EEENS4_ILi1EEEEEES6_EEENS3_IJNS3_IJS6_S6_EEENS4_ILi2EEEEEEEEENS3_IJNS3_IJNS3_IJS6_NS4_ILi0EEEEEESD_EEENS3_IJNS3_IJSD_SD_EEEiEEEEEEEENS_10ViewEngineINS_8smem_ptrIPN7cutlass6half_tEEEEEEEC2ERKSJ_RKSQ_) ;  /* 0xfffdfeb000007944 */ /* 0x026fea0003c3ffff */
[----:B------:R2:W5:Y:S04]  /*258d0*/  LDL R6, [R8] ;  /* 0x0000000008067983 */ /* 0x0005680000100800 */
[----:B------:R2:W5:Y:S01]  /*258e0*/  LDL.64 R4, [R8+0x8] ;  /* 0x0000080008047983 */ /* 0x0005620000100a00 */
[----:B------:R-:W-:Y:S01]  /*258f0*/  IMAD.MOV.U32 R38, RZ, RZ, R2 ;  /* 0x000000ffff267224 */ /* 0x000fe200078e0002 */
[----:B------:R-:W-:-:S02]  /*25900*/  MOV R82, R60 ;  /* 0x0000003c00527202 */ /* 0x000fc40000000f00 */
[----:B------:R-:W-:Y:S02]  /*25910*/  MOV R36, 0x25930 ;  /* 0x0002593000247802 */ /* 0x000fe40000000f00 */
[----:B-12--5:R-:W-:Y:S05]  /*25920*/  CALL.REL.NOINC `($_ZN7cutlass13device_kernelIN5flash19enable_sm80_to_sm89INS1_16FlashAttnBwdSm80INS1_25CollectiveMainloopBwdSm80ILi2ELi2EN4cute5tupleIJNS5_1CILi128EEES8_NS7_ILi64EEEEEENS_6half_tEfNS_4arch4Sm80ELb1ELb0ELb1ELb0ELb0ELb0ELb0ELb0ELi2ELi4ELi4ELi4ELb0EEENS1_24CollectiveEpilogueBwdGQAISA_fSD_Li256ELb0ELb0EEENS1_25SingleTileBwdLPTSchedulerILb0ELi128ELb0EEEEEEEEEvNT_6ParamsE$_ZN4cute3eso3ESOILb1ELb0EJNS_6LayoutINS_5tupleIJNS3_IJNS3_IJNS_1CILi4EEENS4_ILi2EEEEEENS4_ILi1EEEEEES6_EEENS3_IJNS3_IJNS3_IJS8_NS4_ILi32EEEEEENS4_ILi0EEEEEENS4_ILi64EEEEEEEENS_10ViewEngineIPN7cutlass6half_tEEEEEC2ERKSH_RKSM_) ;  /* 0xfffe15e000007944 */ /* 0x026fea0003c3ffff */
[----:B------:R2:W5:Y:S01]  /*25930*/  LDL.64 R10, [R1+0x758] ;  /* 0x00075800010a7983 */ /* 0x0005620000100a00 */
[----:B------:R-:W-:Y:S02]  /*25940*/  MOV R3, R6 ;  /* 0x0000000600037202 */ /* 0x000fe40000000f00 */
[----:B-1----:R-:W-:Y:S02]  /*25950*/  MOV R2, 0x25970 ;  /* 0x0002597000027802 */ /* 0x002fe40000000f00 */
[----:B--2--5:R-:W-:Y:S05]  /*25960*/  CALL.REL.NOINC `($_ZN7cutlass13device_kernelIN5flash19enable_sm80_to_sm89INS1_16FlashAttnBwdSm80INS1_25CollectiveMainloopBwdSm80ILi2ELi2EN4cute5tupleIJNS5_1CILi128EEES8_NS7_ILi64EEEEEENS_6half_tEfNS_4arch4Sm80ELb1ELb0ELb1ELb0ELb0ELb0ELb0ELb0ELi2ELi4ELi4ELi4ELb0EEENS1_24CollectiveEpilogueBwdGQAISA_fSD_Li256ELb0ELb0EEENS1_25SingleTileBwdLPTSchedulerILb0ELi128ELb0EEEEEEEEEvNT_6ParamsE$_ZZN4cute5sliceINS_5tupleIJNS1_IJNS_10UnderscoreENS_1CILi0EEEEEENS1_IJS4_S2_EEEEEENS1_IJNS1_IJNS1_IJNS3_ILi1EEES4_EEES4_EEENS1_IJNS1_IJS4_S4_EEEiEEEEEEEEDaRKT_RKT0_ENKUlRKT_RKT0_E_clIS6_SC_EEDaSM_SP_) ;  /* 0xfffe36d000007944 */ /* 0x024fea0003c3ffff */
[----:B------:R-:W-:Y:S02]  /*25970*/  MOV R2, 0x25990 ;  /* 0x0002599000027802 */ /* 0x000fe40000000f00 */
[----:B------:R-:W-:Y:S05]  /*25980*/  CALL.REL.NOINC `($_ZN7cutlass13device_kernelIN5flash19enable_sm80_to_sm89INS1_16FlashAttnBwdSm80INS1_25CollectiveMainloopBwdSm80ILi2ELi2EN4cute5tupleIJNS5_1CILi128EEES8_NS7_ILi64EEEEEENS_6half_tEfNS_4arch4Sm80ELb1ELb0ELb1ELb0ELb0ELb0ELb0ELb0ELi2ELi4ELi4ELi4ELb0EEENS1_24CollectiveEpilogueBwdGQAISA_fSD_Li256ELb0ELb0EEENS1_25SingleTileBwdLPTSchedulerILb0ELi128ELb0EEEEEEEEEvNT_6ParamsE$_ZZN4cute12filter_tupleINS_5tupleIJNS1_IJNS_10UnderscoreENS_1CILi0EEEEEENS1_IJS4_S2_EEEEEENS1_IJNS1_IJNS1_IJNS3_ILi1EEES4_EEES4_EEENS1_IJNS1_IJS4_S4_EEEiEEEEEEZNS_5sliceIS7_SD_EEDaRKT_RKT0_EUlRKT_RKT0_E_EEDaSH_SK_OT1_ENKUlDpSN_E_clIJNS1_IJS9_EEENS1_IJiEEEEEEDaSU_) ;  /* 0xfffe2ff000007944 */ /* 0x000fea0003c3ffff */
[----:B------:R-:W-:Y:S02]  /*25990*/  MOV R82, R60 ;  /* 0x0000003c00527202 */ /* 0x000fe40000000f00 */
[----:B------:R-:W-:Y:S02]  /*259a0*/  MOV R36, 0x259c0 ;  /* 0x000259c000247802 */ /* 0x000fe40000000f00 */
[----:B------:R-:W-:Y:S05]  /*259b0*/  CALL.REL.NOINC `($_ZN7cutlass13device_kernelIN5flash19enable_sm80_to_sm89INS1_16FlashAttnBwdSm80INS1_25CollectiveMainloopBwdSm80ILi2ELi2EN4cute5tupleIJNS5_1CILi128EEES8_NS7_ILi64EEEEEENS_6half_tEfNS_4arch4Sm80ELb1ELb0ELb1ELb0ELb0ELb0ELb0ELb0ELi2ELi4ELi4ELi4ELb0EEENS1_24CollectiveEpilogueBwdGQAISA_fSD_Li256ELb0ELb0EEENS1_25SingleTileBwdLPTSchedulerILb0ELi128ELb0EEEEEEEEEvNT_6ParamsE$_ZN4cute5tupleIJNS0_IJNS0_IJNS_1CILi8EEENS1_ILi1EEEEEENS1_ILi2EEEEEENS0_IJNS0_IJS3_NS1_ILi0EEEEEEiEEEEEC2ERKS6_RKS9_) ;  /* 0xfffe2ad000007944 */ /* 0x000fea0003c3ffff */
[----:B-1----:R1:W5:Y:S01]  /*259c0*/  LDL R3, [R1+0x758] ;  /* 0x0007580001037983 */ /* 0x0023620000100800 */
[----:B------:R-:W-:Y:S02]  /*259d0*/  MOV R82, R60 ;  /* 0x0000003c00527202 */ /* 0x000fe40000000f00 */
[----:B------:R-:W-:Y:S02]  /*259e0*/  MOV R12, 0x25a00 ;  /* 0x00025a00000c7802 */ /* 0x000fe40000000f00 */
[----:B-1---5:R-:W-:Y:S05]  /*259f0*/  CALL.REL.NOINC `($_ZN7cutlass13device_kernelIN5flash19enable_sm80_to_sm89INS1_16FlashAttnBwdSm80INS1_25CollectiveMainloopBwdSm80ILi2ELi2EN4cute5tupleIJNS5_1CILi128EEES8_NS7_ILi64EEEEEENS_6half_tEfNS_4arch4Sm80ELb1ELb0ELb1ELb0ELb0ELb0ELb0ELb0ELi2ELi4ELi4ELi4ELb0EEENS1_24CollectiveEpilogueBwdGQAISA_fSD_Li256ELb0ELb0EEENS1_25SingleTileBwdLPTSchedulerILb0ELi128ELb0EEEEEEEEEvNT_6ParamsE$_ZN4cute3eso3ESOILb0ELb1EJNS_6LayoutINS_5tupleIJNS3_IJNS_1CILi8EEENS4_ILi1EEEEEENS4_ILi2EEEEEENS3_IJNS3_IJS6_NS4_ILi0EEEEEEiEEEEESA_EEC2ERKSD_RKSA_) ;  /* 0xfffe0ac000007944 */ /* 0x022fea0003c3ffff */
[----:B------:R2:W5:Y:S01]  /*25a00*/  LDL R36, [R1+0x758] ;  /* 0x0007580001247983 */ /* 0x0005620000100800 */
[----:B-1----:R-:W-:Y:S01]  /*25a10*/  IMAD.MOV.U32 R2, RZ, RZ, R4 ;  /* 0x000000ffff027224 */ /* 0x002fe200078e0004 */
[----:B------:R-:W-:Y:S01]  /*25a20*/  MOV R3, R5 ;  /* 0x0000000500037202 */ /* 0x000fe20000000f00 */
[----:B------:R-:W-:Y:S01]  /*25a30*/  IMAD.MOV.U32 R38, RZ, RZ, R60 ;  /* 0x000000ffff267224 */ /* 0x000fe200078e003c */
[----:B------:R-:W-:-:S02]  /*25a40*/  MOV R46, 0x25a60 ;  /* 0x00025a60002e7802 */ /* 0x000fc40000000f00 */
[----:B--2--5:R-:W-:Y:S05]  /*25a50*/  CALL.REL.NOINC `($_ZN7cutlass13device_kernelIN5flash19enable_sm80_to_sm89INS1_16FlashAttnBwdSm80INS1_25CollectiveMainloopBwdSm80ILi2ELi2EN4cute5tupleIJNS5_1CILi128EEES8_NS7_ILi64EEEEEENS_6half_tEfNS_4arch4Sm80ELb1ELb0ELb1ELb0ELb0ELb0ELb0ELb0ELi2ELi4ELi4ELi4ELb0EEENS1_24CollectiveEpilogueBwdGQAISA_fSD_Li256ELb0ELb0EEENS1_25SingleTileBwdLPTSchedulerILb0ELi128ELb0EEEEEEEEEvNT_6ParamsE$_ZN4cute8smem_ptrIPN7cutlass6half_tEECI1NS_12iter_adaptorIS3_S4_EEES3_) ;  /* 0xfffe2d6000007944 */ /* 0x024fea0003c3ffff */
[----:B-1----:R-:W2:Y:S01]  /*25a60*/  LDL.64 R2, [R1+0x758] ;  /* 0x0007580001027983 */ /* 0x002ea20000100a00 */
[----:B------:R-:W-:Y:S01]  /*25a70*/  IMAD.MOV.U32 R82, RZ, RZ, R60 ;  /* 0x000000ffff527224 */ /* 0x000fe200078e003c */
[----:B------:R-:W-:-:S02]  /*25a80*/  MOV R83, R59 ;  /* 0x0000003b00537202 */ /* 0x000fc40000000f00 */
[----:B------:R-:W-:Y:S01]  /*25a90*/  MOV R38, 0x25ac0 ;  /* 0x00025ac000267802 */ /* 0x000fe20000000f00 */
[----:B--2---:R1:W-:Y:S04]  /*25aa0*/  STL.64 [R1+0x770], R2 ;  /* 0x0007700201007387 */ /* 0x0043e80000100a00 */
[----:B-1----:R-:W-:Y:S05]  /*25ab0*/  CALL.REL.NOINC `($_ZN7cutlass13device_kernelIN5flash19enable_sm80_to_sm89INS1_16FlashAttnBwdSm80INS1_25CollectiveMainloopBwdSm80ILi2ELi2EN4cute5tupleIJNS5_1CILi128EEES8_NS7_ILi64EEEEEENS_6half_tEfNS_4arch4Sm80ELb1ELb0ELb1ELb0ELb0ELb0ELb0ELb0ELi2ELi4ELi4ELi4ELb0EEENS1_24CollectiveEpilogueBwdGQAISA_fSD_Li256ELb0ELb0EEENS1_25SingleTileBwdLPTSchedulerILb0ELi128ELb0EEEEEEEEEvNT_6ParamsE$_ZN4cute3eso3ESOILb0ELb0EJNS_6LayoutINS_5tupleIJNS3_IJNS_1CILi8EEENS4_ILi1EEEEEENS4_ILi2EEEEEENS3_IJNS3_IJS6_NS4_ILi0EEEEEEiEEEEENS_10ViewEngineINS_8smem_ptrIPN7cutlass6half_tEEEEEEEC2ERKSD_RKSK_) ;  /* 0xfffe02a000007944 */ /* 0x002fea0003c3ffff */
[----:B------:R2:W5:Y:S04]  /*25ac0*/  LDL R8, [R1+0x758] ;  /* 0x0007580001087983 */ /* 0x0005680000100800 */
[----:B------:R2:W5:Y:S01]  /*25ad0*/  LDL.64 R14, [R1+0x760] ;  /* 0x00076000010e7983 */ /* 0x0005620000100a00 */
[----:B------:R-:W-:Y:S01]  /*25ae0*/  IMAD.MOV.U32 R82, RZ, RZ, R60 ;  /* 0x000000ffff527224 */ /* 0x000fe200078e003c */
[----:B------:R-:W-:Y:S02]  /*25af0*/  MOV R47, RZ ;  /* 0x000000ff002f7202 */ /* 0x000fe40000000f00 */
[----:B------:R-:W-:Y:S02]  /*25b00*/  MOV R46, 0x25b20 ;  /* 0x00025b20002e7802 */ /* 0x000fe40000000f00 */
[----:B-12--5:R-:W-:Y:S05]  /*25b10*/  CALL.REL.NOINC `($_ZN7cutlass13device_kernelIN5flash19enable_sm80_to_sm89INS1_16FlashAttnBwdSm80INS1_25CollectiveMainloopBwdSm80ILi2ELi2EN4cute5tupleIJNS5_1CILi128EEES8_NS7_ILi64EEEEEENS_6half_tEfNS_4arch4Sm80ELb1ELb0ELb1ELb0ELb0ELb0ELb0ELb0ELi2ELi4ELi4ELi4ELb0EEENS1_24CollectiveEpilogueBwdGQAISA_fSD_Li256ELb0ELb0EEENS1_25SingleTileBwdLPTSchedulerILb0ELi128ELb0EEEEEEEEEvNT_6ParamsE$_ZN4cute3eso3ESOILb1ELb0EJNS_10UnderscoreEiEEC2ERKS2_RKi) ;  /* 0xfffe0b9000007944 */ /* 0x026fea0003c3ffff */
[----:B------:R-:W2:Y:S01]  /*25b20*/  LDL R37, [R1+0x758] ;  /* 0x0007580001257983 */ /* 0x000ea20000100800 */
[----:B------:R-:W-:-:S02]  /*25b30*/  MOV R82, R60 ;  /* 0x0000003c00527202 */ /* 0x000fc40000000f00 */
[----:B------:R-:W-:Y:S01]  /*25b40*/  MOV R38, 0x25b70 ;  /* 0x00025b7000267802 */ /* 0x000fe20000000f00 */
[----:B--2---:R-:W-:Y:S02]  /*25b50*/  IMAD R37, R8, R37, RZ ;  /* 0x0000002508257224 */ /* 0x004fe400078e02ff */
        /* <DEDUP_REMOVED lines=19> */
[----:B-1----:R-:W-:Y:S05]  /*25c90*/  CALL.REL.NOINC `($_ZN7cutlass13device_kernelIN5flash19enable_sm80_to_sm89INS1_16FlashAttnBwdSm80INS1_25CollectiveMainloopBwdSm80ILi2ELi2EN4cute5tupleIJNS5_1CILi128EEES8_NS7_ILi64EEEEEENS_6half_tEfNS_4arch4Sm80ELb1ELb0ELb1ELb0ELb0ELb0ELb0ELb0ELi2ELi4ELi4ELi4ELb0EEENS1_24CollectiveEpilogueBwdGQAISA_fSD_Li256ELb0ELb0EEENS1_25SingleTileBwdLPTSchedulerILb0ELi128ELb0EEEEEEEEEvNT_6ParamsE$_ZN4cute3eso3ESOILb1ELb0EJNS_6LayoutINS_5tupleIJNS3_IJNS3_IJNS_1CILi4EEENS4_ILi2EEEEEENS4_ILi1EEEEEEEEENS3_IJNS3_IJNS3_IJS8_NS4_ILi32EEEEEENS4_ILi0EEEEEEEEEEEiEEC2ERKSG_RKi) ;  /* 0xfffe11f000007944 */ /* 0x002fea0003c3ffff */
[----:B------:R-:W2:Y:S01]  /*25ca0*/  LDL R5, [R1+0x758] ;  /* 0x0007580001057983 */ /* 0x000ea20000100800 */
[----:B------:R-:W-:Y:S02]  /*25cb0*/  MOV R82, R60 ;  /* 0x0000003c00527202 */ /* 0x000fe40000000f00 */
[----:B------:R-:W-:Y:S01]  /*25cc0*/  MOV R34, 0x25d00 ;  /* 0x00025d0000227802 */ /* 0x000fe20000000f00 */
[----:B-12---:R-:W-:-:S05]  /*25cd0*/  IMAD.WIDE R12, R5, 0x2, R10 ;  /* 0x00000002050c7825 */ /* 0x006fca00078e020a */
[----:B------:R-:W-:Y:S02]  /*25ce0*/  MOV R36, R12 ;  /* 0x0000000c00247202 */ /* 0x000fe40000000f00 */
[----:B------:R-:W-:Y:S05]  /*25cf0*/  CALL.REL.NOINC `($_ZN7cutlass13device_kernelIN5flash19enable_sm80_to_sm89INS1_16FlashAttnBwdSm80INS1_25CollectiveMainloopBwdSm80ILi2ELi2EN4cute5tupleIJNS5_1CILi128EEES8_NS7_ILi64EEEEEENS_6half_tEfNS_4arch4Sm80ELb1ELb0ELb1ELb0ELb0ELb0ELb0ELb0ELi2ELi4ELi4ELi4ELb0EEENS1_24CollectiveEpilogueBwdGQAISA_fSD_Li256ELb0ELb0EEENS1_25SingleTileBwdLPTSchedulerILb0ELi128ELb0EEEEEEEEEvNT_6ParamsE$_ZN4cute3eso3ESOILb1ELb0EJNS_6LayoutINS_5tupleIJNS3_IJNS3_IJNS_1CILi4EEENS4_ILi2EEEEEENS4_ILi1EEEEEEEEENS3_IJNS3_IJNS3_IJS8_NS4_ILi32EEEEEENS4_ILi0EEEEEEEEEEENS_10ViewEngineIPN7cutlass6half_tEEEEEC2ERKSG_RKSL_) ;  /* 0xfffe114000007944 */ /* 0x000fea0003c3ffff */
[----:B------:R2:W5:Y:S01]  /*25d00*/  LDL.64 R4, [R1+0x758] ;  /* 0x0007580001047983 */ /* 0x0005620000100a00 */
[----:B------:R-:W-:Y:S02]  /*25d10*/  MOV R38, R60 ;  /* 0x0000003c00267202 */ /* 0x000fe40000000f00 */
[----:B------:R-:W-:Y:S02]  /*25d20*/  MOV R46, 0x25d40 ;  /* 0x00025d40002e7802 */ /* 0x000fe40000000f00 */
[----:B-12--5:R-:W-:Y:S05]  /*25d30*/  CALL.REL.NOINC `($_ZN7cutlass13device_kernelIN5flash19enable_sm80_to_sm89INS1_16FlashAttnBwdSm80INS1_25CollectiveMainloopBwdSm80ILi2ELi2EN4cute5tupleIJNS5_1CILi128EEES8_NS7_ILi64EEEEEENS_6half_tEfNS_4arch4Sm80ELb1ELb0ELb1ELb0ELb0ELb0ELb0ELb0ELi2ELi4ELi4ELi4ELb0EEENS1_24CollectiveEpilogueBwdGQAISA_fSD_Li256ELb0ELb0EEENS1_25SingleTileBwdLPTSchedulerILb0ELi128ELb0EEEEEEEEEvNT_6ParamsE$_ZN4cute8smem_ptrIPN7cutlass6half_tEECI1NS_12iter_adaptorIS3_S4_EEES3_) ;  /* 0xfffe2a8000007944 */ /* 0x026fea0003c3ffff */
        /* <DEDUP_REMOVED lines=9> */
[----:B-1----:R-:W-:Y:S01]  /*25dd0*/  IMAD.MOV.U32 R2, RZ, RZ, R4 ;  /* 0x000000ffff027224 */ /* 0x002fe200078e0004 */
[----:B------:R-:W-:Y:S01]  /*25de0*/  MOV R13, R5 ;  /* 0x00000005000d7202 */ /* 0x000fe20000000f00 */
[----:B------:R-:W-:Y:S01]  /*25df0*/  IMAD.MOV.U32 R82, RZ, RZ, R60 ;  /* 0x000000ffff527224 */ /* 0x000fe200078e003c */
[----:B------:R-:W-:-:S02]  /*25e00*/  MOV R12, 0x25e20 ;  /* 0x00025e20000c7802 */ /* 0x000fc40000000f00 */
[----:B--2--5:R-:W-:Y:S05]  /*25e10*/  CALL.REL.NOINC `($_ZN7cutlass13device_kernelIN5flash19enable_sm80_to_sm89INS1_16FlashAttnBwdSm80INS1_25CollectiveMainloopBwdSm80ILi2ELi2EN4cute5tupleIJNS5_1CILi128EEES8_NS7_ILi64EEEEEENS_6half_tEfNS_4arch4Sm80ELb1ELb0ELb1ELb0ELb0ELb0ELb0ELb0ELi2ELi4ELi4ELi4ELb0EEENS1_24CollectiveEpilogueBwdGQAISA_fSD_Li256ELb0ELb0EEENS1_25SingleTileBwdLPTSchedulerILb0ELi128ELb0EEEEEEEEEvNT_6ParamsE$_ZN4cute3eso3ESOILb1ELb0EJNS_6LayoutINS_5tupleIJNS3_IJNS3_IJNS_1CILi2EEES5_EEENS4_ILi1EEEEEEEEENS3_IJNS3_IJNS3_IJS7_NS4_ILi16EEEEEENS4_ILi0EEEEEEEEEEENS_10ViewEngineIPjEEEEC2ERKSF_RKSI_) ;  /* 0xfffe0fc000007944 */ /* 0x024fea0003c3ffff */
        /* <DEDUP_REMOVED lines=11> */
[----:B-1----:R-:W-:Y:S05]  /*25ed0*/  CALL.REL.NOINC `($_ZN7cutlass13device_kernelIN5flash19enable_sm80_to_sm89INS1_16FlashAttnBwdSm80INS1_25CollectiveMainloopBwdSm80ILi2ELi2EN4cute5tupleIJNS5_1CILi128EEES8_NS7_ILi64EEEEEENS_6half_tEfNS_4arch4Sm80ELb1ELb0ELb1ELb0ELb0ELb0ELb0ELb0ELi2ELi4ELi4ELi4ELb0EEENS1_24CollectiveEpilogueBwdGQAISA_fSD_Li256ELb0ELb0EEENS1_25SingleTileBwdLPTSchedulerILb0ELi128ELb0EEEEEEEEEvNT_6ParamsE$_ZN4cute3eso3ESOILb1ELb0EJNS_10UnderscoreEiEEC2ERKS2_RKi) ;  /* 0xfffe07d000007944 */ /* 0x002fea0003c3ffff */
        /* <DEDUP_REMOVED lines=16> */
[----:B------:R-:W-:-:S02]  /*25fe0*/  MOV R47, 0x1 ;  /* 0x00000001002f7802 */ /* 0x000fc40000000f00 */
        /* <DEDUP_REMOVED lines=42> */
[----:B-1----:R-:W-:Y:S05]  /*26290*/  CALL.REL.NOINC `($_ZN7cutlass13device_kernelIN5flash19enable_sm80_to_sm89INS1_16FlashAttnBwdSm80INS1_25CollectiveMainloopBwdSm80ILi2ELi2EN4cute5tupleIJNS5_1CILi128EEES8_NS7_ILi64EEEEEENS_6half_tEfNS_4arch4Sm80ELb1ELb0ELb1ELb0ELb0ELb0ELb0ELb0ELi2ELi4ELi4ELi4ELb0EEENS1_24CollectiveEpilogueBwdGQAISA_fSD_Li256ELb0ELb0EEENS1_25SingleTileBwdLPTSchedulerILb0ELi128ELb0EEEEEEEEEvNT_6ParamsE$_ZN4cute3eso3ESOILb1ELb0EJNS_10UnderscoreES2_iEEC2ERKS2_S5_RKi) ;  /* 0xfffe03d000007944 */ /* 0x002fea0003c3ffff */
[----:B-1----:R-:W2:Y:S01]  /*262a0*/  LDL R3, [R1+0x758] ;  /* 0x0007580001037983 */ /* 0x002ea20000100800 */
[----:B------:R-:W-:-:S02]  /*262b0*/  MOV R10, 0x262e0 ;  /* 0x000262e0000a7802 */ /* 0x000fc40000000f00 */
[----:B--2---:R-:W-:Y:S02]  /*262c0*/  SHF.L.U32 R3, R3, 0xa, RZ ;  /* 0x0000000a03037819 */ /* 0x004fe400000006ff */
[----:B------:R-:W-:Y:S05]  /*262d0*/  CALL.REL.NOINC `($_ZN7cutlass13device_kernelIN5flash19enable_sm80_to_sm89INS1_16FlashAttnBwdSm80INS1_25CollectiveMainloopBwdSm80ILi2ELi2EN4cute5tupleIJNS5_1CILi128EEES8_NS7_ILi64EEEEEENS_6half_tEfNS_4arch4Sm80ELb1ELb0ELb1ELb0ELb0ELb0ELb0ELb0ELi2ELi4ELi4ELi4ELb0EEENS1_24CollectiveEpilogueBwdGQAISA_fSD_Li256ELb0ELb0EEENS1_25SingleTileBwdLPTSchedulerILb0ELi128ELb0EEEEEEEEEvNT_6ParamsE$_ZN4cute3eso3ESOILb1ELb0EJNS_6LayoutINS_5tupleIJNS3_IJNS_1CILi8EEENS4_ILi1EEEEEENS4_ILi2EEEEEENS3_IJNS3_IJS6_NS4_ILi0EEEEEENS4_ILi8192EEEEEEEEiEEC2ERKSE_RKi) ;  /* 0xfffe1aa000007944 */ /* 0x000fea0003c3ffff */
[----:B------:R-:W-:Y:S01]  /*262e0*/  ULDC.64 UR4, c[0x0][0x118] ;  /* 0x0000460000047ab9 */ /* 0x000fe20000000a00 */
[----:B-1----:R-:W2:Y:S04]  /*262f0*/  LDL R2, [R1+0x758] ;  /* 0x0007580001027983 */ /* 0x002ea80000100800 */
[----:B------:R-:W2:Y:S01]  /*26300*/  LD.E.64 R4, [R26.64] ;  /* 0x000000041a047980 */ /* 0x000ea2000c101b00 */
[----:B------:R-:W-:Y:S02]  /*26310*/  MOV R38, R60 ;  /* 0x0000003c00267202 */ /* 0x000fe40000000f00 */
[----:B------:R-:W-:Y:S01]  /*26320*/  MOV R46, 0x26350 ;  /* 0x00026350002e7802 */ /* 0x000fe20000000f00 */
[----:B--2---:R-:W-:-:S04]  /*26330*/  IMAD.WIDE R2, R2, 0x2, R4 ;  /* 0x0000000202027825 */ /* 0x004fc800078e0204 */
[----:B------:R-:W-:Y:S05]  /*26340*/  CALL.REL.NOINC `($_ZN7cutlass13device_kernelIN5flash19enable_sm80_to_sm89INS1_16FlashAttnBwdSm80INS1_25CollectiveMainloopBwdSm80ILi2ELi2EN4cute5tupleIJNS5_1CILi128EEES8_NS7_ILi64EEEEEENS_6half_tEfNS_4arch4Sm80ELb1ELb0ELb1ELb0ELb0ELb0ELb0ELb0ELi2ELi4ELi4ELi4ELb0EEENS1_24CollectiveEpilogueBwdGQAISA_fSD_Li256ELb0ELb0EEENS1_25SingleTileBwdLPTSchedulerILb0ELi128ELb0EEEEEEEEEvNT_6ParamsE$_ZN4cute8smem_ptrIPN7cutlass6half_tEECI1NS_12iter_adaptorIS3_S4_EEES3_) ;  /* 0xfffe247000007944 */ /* 0x000fea0003c3ffff */
[----:B-1----:R1:W5:Y:S01]  /*26350*/  LDL.64 R2, [R1+0x758] ;  /* 0x0007580001027983 */ /* 0x0023620000100a00 */
[----:B------:R-:W-:-:S03]  /*26360*/  MOV R34, 0x26380 ;  /* 0x0002638000227802 */ /* 0x000fc60000000f00 */
[----:B-1---5:R-:W-:Y:S05]  /*26370*/  CALL.REL.NOINC `($_ZN7cutlass13device_kernelIN5flash19enable_sm80_to_sm89INS1_16FlashAttnBwdSm80INS1_25CollectiveMainloopBwdSm80ILi2ELi2EN4cute5tupleIJNS5_1CILi128EEES8_NS7_ILi64EEEEEENS_6half_tEfNS_4arch4Sm80ELb1ELb0ELb1ELb0ELb0ELb0ELb0ELb0ELi2ELi4ELi4ELi4ELb0EEENS1_24CollectiveEpilogueBwdGQAISA_fSD_Li256ELb0ELb0EEENS1_25SingleTileBwdLPTSchedulerILb0ELi128ELb0EEEEEEEEEvNT_6ParamsE$_ZN4cute3eso3ESOILb1ELb0EJNS_6LayoutINS_5tupleIJNS3_IJNS_1CILi8EEENS4_ILi1EEEEEENS4_ILi2EEEEEENS3_IJNS3_IJS6_NS4_ILi0EEEEEENS4_ILi8192EEEEEEEENS_10ViewEngineINS_8smem_ptrIPN7cutlass6half_tEEEEEEEC2ERKSE_RKSL_) ;  /* 0xfffe19c000007944 */ /* 0x022fea0003c3ffff */
        /* <DEDUP_REMOVED lines=8> */
[----:B------:R-:W-:Y:S05]  /*26400*/  CALL.REL.NOINC `($_ZN7cutlass13device_kernelIN5flash19enable_sm80_to_sm89INS1_16FlashAttnBwdSm80INS1_25CollectiveMainloopBwdSm80ILi2ELi2EN4cute5tupleIJNS5_1CILi128EEES8_NS7_ILi64EEEEEENS_6half_tEfNS_4arch4Sm80ELb1ELb0ELb1ELb0ELb0ELb0ELb0ELb0ELi2ELi4ELi4ELi4ELb0EEENS1_24CollectiveEpilogueBwdGQAISA_fSD_Li256ELb0ELb0EEENS1_25SingleTileBwdLPTSchedulerILb0ELi128ELb0EEEEEEEEEvNT_6ParamsE$_ZN4cute3eso3ESOILb1ELb0EJNS_6LayoutINS_5tupleIJNS3_IJNS_1CILi8EEENS4_ILi1EEEEEENS4_ILi2EEEEEENS3_IJNS3_IJS6_NS4_ILi0EEEEEENS4_ILi64EEEEEEEEiEEC2ERKSE_RKi) ;  /* 0xfffe18f000007944 */ /* 0x000fea0003c3ffff */
[----:B-1----:R-:W2:Y:S01]  /*26410*/  LDL R3, [R1+0x758] ;  /* 0x0007580001037983 */ /* 0x002ea20000100800 */
[----:B------:R-:W-:Y:S01]  /*26420*/  MOV R12, 0x26460 ;  /* 0x00026460000c7802 */ /* 0x000fe20000000f00 */
[----:B--2---:R-:W-:-:S05]  /*26430*/  IMAD.WIDE R10, R3, 0x2, R24 ;  /* 0x00000002030a7825 */ /* 0x004fca00078e0218 */
[----:B------:R-:W-:Y:S02]  /*26440*/  MOV R14, R10 ;  /* 0x0000000a000e7202 */ /* 0x000fe40000000f00 */
[----:B------:R-:W-:Y:S05]  /*26450*/  CALL.REL.NOINC `($_ZN7cutlass13device_kernelIN5flash19enable_sm80_to_sm89INS1_16FlashAttnBwdSm80INS1_25CollectiveMainloopBwdSm80ILi2ELi2EN4cute5tupleIJNS5_1CILi128EEES8_NS7_ILi64EEEEEENS_6half_tEfNS_4arch4Sm80ELb1ELb0ELb1ELb0ELb0ELb0ELb0ELb0ELi2ELi4ELi4ELi4ELb0EEENS1_24CollectiveEpilogueBwdGQAISA_fSD_Li256ELb0ELb0EEENS1_25SingleTileBwdLPTSchedulerILb0ELi128ELb0EEEEEEEEEvNT_6ParamsE$_ZN4cute3eso3ESOILb1ELb0EJNS_6LayoutINS_5tupleIJNS3_IJNS_1CILi8EEENS4_ILi1EEEEEENS4_ILi2EEEEEENS3_IJNS3_IJS6_NS4_ILi0EEEEEENS4_ILi64EEEEEEEENS_10ViewEngineIPN7cutlass6half_tEEEEEC2ERKSE_RKSJ_) ;  /* 0xfffe185000007944 */ /* 0x000fea0003c3ffff */
[----:B------:R2:W5:Y:S01]  /*26460*/  LDL.64 R6, [R1+0x758] ;  /* 0x0007580001067983 */ /* 0x0005620000100a00 */
[----:B------:R-:W-:Y:S01]  /*26470*/  IMAD.MOV.U32 R2, RZ, RZ, R4 ;  /* 0x000000ffff027224 */ /* 0x000fe200078e0004 */
[----:B------:R-:W-:Y:S02]  /*26480*/  MOV R11, R5 ;  /* 0x00000005000b7202 */ /* 0x000fe40000000f00 */
[----:B-1----:R-:W-:Y:S02]  /*26490*/  MOV R10, 0x264b0 ;  /* 0x000264b0000a7802 */ /* 0x002fe40000000f00 */
[----:B--2--5:R-:W-:Y:S05]  /*264a0*/  CALL.REL.NOINC `($_ZN7cutlass13device_kernelIN5flash19enable_sm80_to_sm89INS1_16FlashAttnBwdSm80INS1_25CollectiveMainloopBwdSm80ILi2ELi2EN4cute5tupleIJNS5_1CILi128EEES8_NS7_ILi64EEEEEENS_6half_tEfNS_4arch4Sm80ELb1ELb0ELb1ELb0ELb0ELb0ELb0ELb0ELi2ELi4ELi4ELi4ELb0EEENS1_24CollectiveEpilogueBwdGQAISA_fSD_Li256ELb0ELb0EEENS1_25SingleTileBwdLPTSchedulerILb0ELi128ELb0EEEEEEEEEvNT_6ParamsE$_ZN4cute3eso3ESOILb1ELb0EJNS_6LayoutINS_5tupleIJNS3_IJNS_1CILi8EEENS4_ILi1EEEEEENS3_IJNS4_ILi2EEEEEEEEENS3_IJNS3_IJS6_NS4_ILi0EEEEEENS3_IJNS4_ILi8192EEEEEEEEEEENS_10ViewEngineINS_8smem_ptrIPN7cutlass6half_tEEEEEEEC2ERKSG_RKSN_) ;  /* 0xfffe162000007944 */ /* 0x024fea0003c3ffff */
[----:B------:R2:W5:Y:S01]  /*264b0*/  LDL.64 R4, [R1+0x758] ;  /* 0x0007580001047983 */ /* 0x0005620000100a00 */
[----:B------:R-:W-:Y:S01]  /*264c0*/  IMAD.MOV.U32 R2, RZ, RZ, R6 ;  /* 0x000000ffff027224 */ /* 0x000fe200078e0006 */
[----:B------:R-:W-:Y:S02]  /*264d0*/  MOV R11, R7 ;  /* 0x00000007000b7202 */ /* 0x000fe40000000f00 */
[----:B------:R-:W-:Y:S02]  /*264e0*/  MOV R10, 0x26500 ;  /* 0x00026500000a7802 */ /* 0x000fe40000000f00 */
[----:B-12--5:R-:W-:Y:S05]  /*264f0*/  CALL.REL.NOINC `($_ZN7cutlass13device_kernelIN5flash19enable_sm80_to_sm89INS1_16FlashAttnBwdSm80INS1_25CollectiveMainloopBwdSm80ILi2ELi2EN4cute5tupleIJNS5_1CILi128EEES8_NS7_ILi64EEEEEENS_6half_tEfNS_4arch4Sm80ELb1ELb0ELb1ELb0ELb0ELb0ELb0ELb0ELi2ELi4ELi4ELi4ELb0EEENS1_24CollectiveEpilogueBwdGQAISA_fSD_Li256ELb0ELb0EEENS1_25SingleTileBwdLPTSchedulerILb0ELi128ELb0EEEEEEEEEvNT_6ParamsE$_ZN4cute3eso3ESOILb1ELb0EJNS_6LayoutINS_5tupleIJNS3_IJNS_1CILi8EEENS4_ILi1EEEEEENS3_IJNS4_ILi2EEEEEEEEENS3_IJNS3_IJS6_NS4_ILi0EEEEEENS3_IJNS4_ILi64EEEEEEEEEEENS_10ViewEngineIPN7cutlass6half_tEEEEEC2ERKSG_RKSL_) ;  /* 0xfffe157000007944 */ /* 0x026fea0003c3ffff */
[----:B-1----:R1:W5:Y:S01]  /*26500*/  LDL.64 R2, [R1+0x758] ;  /* 0x0007580001027983 */ /* 0x0023620000100a00 */
[----:B------:R-:W-:-:S03]  /*26510*/  MOV R12, 0x26530 ;  /* 0x00026530000c7802 */ /* 0x000fc60000000f00 */
[----:B-1---5:R-:W-:Y:S05]  /*26520*/  CALL.REL.NOINC `($_ZN7cutlass13device_kernelIN5flash19enable_sm80_to_sm89INS1_16FlashAttnBwdSm80INS1_25CollectiveMainloopBwdSm80ILi2ELi2EN4cute5tupleIJNS5_1CILi128EEES8_NS7_ILi64EEEEEENS_6half_tEfNS_4arch4Sm80ELb1ELb0ELb1ELb0ELb0ELb0ELb0ELb0ELi2ELi4ELi4ELi4ELb0EEENS1_24CollectiveEpilogueBwdGQAISA_fSD_Li256ELb0ELb0EEENS1_25SingleTileBwdLPTSchedulerILb0ELi128ELb0EEEEEEEEEvNT_6ParamsE$_ZN4cute3eso3ESOILb1ELb0EJNS_6LayoutINS_5tupleIJNS3_IJNS3_IJNS_1CILi8EEENS4_ILi1EEEEEES6_EEENS3_IJNS3_IJS6_S6_EEENS4_ILi2EEEEEEEEENS3_IJNS3_IJNS3_IJS6_NS4_ILi0EEEEEESD_EEENS3_IJNS3_IJSD_SD_EEENS4_ILi64EEEEEEEEEEENS_10ViewEngineIPN7cutlass6half_tEEEEEC2ERKSK_RKSP_) ;  /* 0xfffe0b9000007944 */ /* 0x022fea0003c3ffff */
[----:B-1----:R1:W5:Y:S01]  /*26530*/  LDL.64 R10, [R1+0x758] ;  /* 0x00075800010a7983 */ /* 0x0023620000100a00 */
[----:B------:R-:W-:Y:S01]  /*26540*/  IMAD.MOV.U32 R2, RZ, RZ, R4 ;  /* 0x000000ffff027224 */ /* 0x000fe200078e0004 */
[----:B------:R-:W-:-:S02]  /*26550*/  MOV R13, R5 ;  /* 0x00000005000d7202 */ /* 0x000fc40000000f00 */
[----:B------:R-:W-:Y:S02]  /*26560*/  MOV R12, 0x26580 ;  /* 0x00026580000c7802 */ /* 0x000fe40000000f00 */
[----:B-1---5:R-:W-:Y:S05]  /*26570*/  CALL.REL.NOINC `($_ZN7cutlass13device_kernelIN5flash19enable_sm80_to_sm89INS1_16FlashAttnBwdSm80INS1_25CollectiveMainloopBwdSm80ILi2ELi2EN4cute5tupleIJNS5_1CILi128EEES8_NS7_ILi64EEEEEENS_6half_tEfNS_4arch4Sm80ELb1ELb0ELb1ELb0ELb0ELb0ELb0ELb0ELi2ELi4ELi4ELi4ELb0EEENS1_24CollectiveEpilogueBwdGQAISA_fSD_Li256ELb0ELb0EEENS1_25SingleTileBwdLPTSchedulerILb0ELi128ELb0EEEEEEEEEvNT_6ParamsE$_ZN4cute3eso3ESOILb1ELb0EJNS_6LayoutINS_5tupleIJNS3_IJNS3_IJNS_1CILi8EEENS4_ILi1EEEEEES6_EEENS3_IJNS3_IJS6_S6_EEENS4_ILi2EEEEEEEEENS3_IJNS3_IJNS3_IJS6_NS4_ILi0EEEEEESD_EEENS3_IJNS3_IJSD_SD_EEENS4_ILi8192EEEEEEEEEEENS_10ViewEngineINS_8smem_ptrIPN7cutlass6half_tEEEEEEEC2ERKSK_RKSR_) ;  /* 0xfffe0b8000007944 */ /* 0x022fea0003c3ffff */
[----:B-1----:R1:W5:Y:S01]  /*26580*/  LDL.64 R2, [R1+0x758] ;  /* 0x0007580001027983 */ /* 0x0023620000100a00 */
[----:B------:R-:W-:Y:S02]  /*26590*/  MOV R14, R10 ;  /* 0x0000000a000e7202 */ /* 0x000fe40000000f00 */
[----:B------:R-:W-:Y:S02]  /*265a0*/  MOV R12, 0x265c0 ;  /* 0x000265c0000c7802 */ /* 0x000fe40000000f00 */
[----:B-1---5:R-:W-:Y:S05]  /*265b0*/  CALL.REL.NOINC `($_ZN7cutlass13device_kernelIN5flash19enable_sm80_to_sm89INS1_16FlashAttnBwdSm80INS1_25CollectiveMainloopBwdSm80ILi2ELi2EN4cute5tupleIJNS5_1CILi128EEES8_NS7_ILi64EEEEEENS_6half_tEfNS_4arch4Sm80ELb1ELb0ELb1ELb0ELb0ELb0ELb0ELb0ELi2ELi4ELi4ELi4ELb0EEENS1_24CollectiveEpilogueBwdGQAISA_fSD_Li256ELb0ELb0EEENS1_25SingleTileBwdLPTSchedulerILb0ELi128ELb0EEEEEEEEEvNT_6ParamsE$_ZN4cute3eso3ESOILb1ELb0EJNS_6LayoutINS_5tupleIJNS3_IJNS_1CILi8EEENS4_ILi1EEEEEENS4_ILi2EEEEEENS3_IJNS3_IJS6_NS4_ILi0EEEEEENS4_ILi64EEEEEEEENS_10ViewEngineIPN7cutlass6half_tEEEEEC2ERKSE_RKSJ_) ;  /* 0xfffe16f000007944 */ /* 0x022fea0003c3ffff */
[----:B------:R2:W5:Y:S01]  /*265c0*/  LDL.64 R8, [R1+0x758] ;  /* 0x0007580001087983 */ /* 0x0005620000100a00 */
[----:B------:R-:W-:Y:S02]  /*265d0*/  MOV R38, R60 ;  /* 0x0000003c00267202 */ /* 0x000fe40000000f00 */
[----:B------:R-:W-:Y:S02]  /*265e0*/  MOV R46, 0x26600 ;  /* 0x00026600002e7802 */ /* 0x000fe40000000f00 */
[----:B-12--5:R-:W-:Y:S05]  /*265f0*/  CALL.REL.NOINC `($_ZN7cutlass13device_kernelIN5flash19enable_sm80_to_sm89INS1_16FlashAttnBwdSm80INS1_25CollectiveMainloopBwdSm80ILi2ELi2EN4cute5tupleIJNS5_1CILi128EEES8_NS7_ILi64EEEEEENS_6half_tEfNS_4arch4Sm80ELb1ELb0ELb1ELb0ELb0ELb0ELb0ELb0ELi2ELi4ELi4ELi4ELb0EEENS1_24CollectiveEpilogueBwdGQAISA_fSD_Li256ELb0ELb0EEENS1_25SingleTileBwdLPTSchedulerILb0ELi128ELb0EEEEEEEEEvNT_6ParamsE$_ZN4cute8smem_ptrIPN7cutlass6half_tEECI1NS_12iter_adaptorIS3_S4_EEES3_) ;  /* 0xfffe21c000007944 */ /* 0x026fea0003c3ffff */
[----:B-1----:R1:W5:Y:S01]  /*26600*/  LDL.64 R2, [R1+0x758] ;  /* 0x0007580001027983 */ /* 0x0023620000100a00 */
[----:B------:R-:W-:-:S03]  /*26610*/  MOV R34, 0x26630 ;  /* 0x0002663000227802 */ /* 0x000fc60000000f00 */
[----:B-1---5:R-:W-:Y:S05]  /*26620*/  CALL.REL.NOINC `($_ZN7cutlass13device_kernelIN5flash19enable_sm80_to_sm89INS1_16FlashAttnBwdSm80INS1_25CollectiveMainloopBwdSm80ILi2ELi2EN4cute5tupleIJNS5_1CILi128EEES8_NS7_ILi64EEEEEENS_6half_tEfNS_4arch4Sm80ELb1ELb0ELb1ELb0ELb0ELb0ELb0ELb0ELi2ELi4ELi4ELi4ELb0EEENS1_24CollectiveEpilogueBwdGQAISA_fSD_Li256ELb0ELb0EEENS1_25SingleTileBwdLPTSchedulerILb0ELi128ELb0EEEEEEEEEvNT_6ParamsE$_ZN4cute3eso3ESOILb1ELb0EJNS_6LayoutINS_5tupleIJNS3_IJNS_1CILi8EEENS4_ILi1EEEEEENS4_ILi2EEEEEENS3_IJNS3_IJS6_NS4_ILi0EEEEEENS4_ILi8192EEEEEEEENS_10ViewEngineINS_8smem_ptrIPN7cutlass6half_tEEEEEEEC2ERKSE_RKSL_) ;  /* 0xfffe171000007944 */ /* 0x022fea0003c3ffff */
        /* <DEDUP_REMOVED lines=120> */
[----:B-12---:R-:W-:Y:S05]  /*26db0*/  CALL.REL.NOINC `($_ZN7cutlass13device_kernelIN5flash19enable_sm80_to_sm89INS1_16FlashAttnBwdSm80INS1_25CollectiveMainloopBwdSm80ILi2ELi2EN4cute5tupleIJNS5_1CILi128EEES8_NS7_ILi64EEEEEENS_6half_tEfNS_4arch4Sm80ELb1ELb0ELb1ELb0ELb0ELb0ELb0ELb0ELi2ELi4ELi4ELi4ELb0EEENS1_24CollectiveEpilogueBwdGQAISA_fSD_Li256ELb0ELb0EEENS1_25SingleTileBwdLPTSchedulerILb0ELi128ELb0EEEEEEEEEvNT_6ParamsE$_ZN4cute3eso3ESOILb1ELb0EJNS_10UnderscoreES2_iEEC2ERKS2_S5_RKi) ;  /* 0xfffdf8b000007944 */ /* 0x006fea0003c3ffff */
[----:B------:R2:W5:Y:S01]  /*26dc0*/  LDL R4, [R1+0x758] ;  /* 0x0007580001047983 */ /* 0x0005620000100800 */
[----:B-1----:R-:W-:-:S02]  /*26dd0*/  MOV R3, R0 ;  /* 0x0000000000037202 */ /* 0x002fc40000000f00 */
[----:B------:R-:W-:Y:S02]  /*26de0*/  MOV R2, 0x26e00 ;  /* 0x00026e0000027802 */ /* 0x000fe40000000f00 */
[----:B--2--5:R-:W-:Y:S05]  /*26df0*/  CALL.REL.NOINC `($_ZN7cutlass13device_kernelIN5flash19enable_sm80_to_sm89INS1_16FlashAttnBwdSm80INS1_25CollectiveMainloopBwdSm80ILi2ELi2EN4cute5tupleIJNS5_1CILi128EEES8_NS7_ILi64EEEEEENS_6half_tEfNS_4arch4Sm80ELb1ELb0ELb1ELb0ELb0ELb0ELb0ELb0ELi2ELi4ELi4ELi4ELb0EEENS1_24CollectiveEpilogueBwdGQAISA_fSD_Li256ELb0ELb0EEENS1_25SingleTileBwdLPTSchedulerILb0ELi128ELb0EEEEEEEEEvNT_6ParamsE$_ZZN4cute5sliceINS_5tupleIJNS_10UnderscoreES2_iEEENS1_IJNS1_IJNS_1CILi1EEENS4_ILi0EEEEEEiNS4_ILi1024EEEEEEEEDaRKT_RKT0_ENKUlRKT_RKT0_E_clIS2_iEEDaSI_SL_) ;  /* 0xfffe22f000007944 */ /* 0x024fea0003c3ffff */
[----:B------:R-:W-:Y:S02]  /*26e00*/  MOV R2, 0x26e20 ;  /* 0x00026e2000027802 */ /* 0x000fe40000000f00 */
[----:B------:R-:W-:Y:S05]  /*26e10*/  CALL.REL.NOINC `($_ZN7cutlass13device_kernelIN5flash19enable_sm80_to_sm89INS1_16FlashAttnBwdSm80INS1_25CollectiveMainloopBwdSm80ILi2ELi2EN4cute5tupleIJNS5_1CILi128EEES8_NS7_ILi64EEEEEENS_6half_tEfNS_4arch4Sm80ELb1ELb0ELb1ELb0ELb0ELb0ELb0ELb0ELi2ELi4ELi4ELi4ELb0EEENS1_24CollectiveEpilogueBwdGQAISA_fSD_Li256ELb0ELb0EEENS1_25SingleTileBwdLPTSchedulerILb0ELi128ELb0EEEEEEEEEvNT_6ParamsE$_ZZN4cute12filter_tupleINS_5tupleIJNS_10UnderscoreES2_iEEENS1_IJNS1_IJNS_1CILi1EEENS4_ILi0EEEEEEiNS4_ILi1024EEEEEEZNS_5sliceIS3_S9_EEDaRKT_RKT0_EUlRKT_RKT0_E_EEDaSD_SG_OT1_ENKUlDpSJ_E_clIJNS1_IJS7_EEENS1_IJiEEENS1_IJEEEEEEDaSQ_) ;  /* 0xfffe1cb000007944 */ /* 0x000fea0003c3ffff */
[----:B------:R-:W-:Y:S02]  /*26e20*/  MOV R82, R60 ;  /* 0x0000003c00527202 */ /* 0x000fe40000000f00 */
[----:B------:R-:W-:Y:S02]  /*26e30*/  MOV R36, 0x26e50 ;  /* 0x00026e5000247802 */ /* 0x000fe40000000f00 */
[----:B------:R-:W-:Y:S05]  /*26e40*/  CALL.REL.NOINC `($_ZN7cutlass13device_kernelIN5flash19enable_sm80_to_sm89INS1_16FlashAttnBwdSm80INS1_25CollectiveMainloopBwdSm80ILi2ELi2EN4cute5tupleIJNS5_1CILi128EEES8_NS7_ILi64EEEEEENS_6half_tEfNS_4arch4Sm80ELb1ELb0ELb1ELb0ELb0ELb0ELb0ELb0ELi2ELi4ELi4ELi4ELb0EEENS1_24CollectiveEpilogueBwdGQAISA_fSD_Li256ELb0ELb0EEENS1_25SingleTileBwdLPTSchedulerILb0ELi128ELb0EEEEEEEEEvNT_6ParamsE$_ZN4cute5tupleIJNS0_IJNS0_IJNS_1CILi8EEENS1_ILi1EEEEEENS1_ILi2EEEEEENS0_IJNS0_IJS3_NS1_ILi0EEEEEEiEEEEEC2ERKS6_RKS9_) ;  /* 0xfffe164000007944 */ /* 0x000fea0003c3ffff */
[----:B------:R2:W5:Y:S01]  /*26e50*/  LDL R38, [R1+0x758] ;  /* 0x0007580001267983 */ /* 0x0005620000100800 */
[----:B------:R-:W-:Y:S01]  /*26e60*/  IMAD.SHL.U32 R4, R4, 0x400, RZ ;  /* 0x0000040004047824 */ /* 0x000fe200078e00ff */
[----:B------:R-:W-:Y:S01]  /*26e70*/  MOV R82, R60 ;  /* 0x0000003c00527202 */ /* 0x000fe20000000f00 */
[----:B------:R-:W-:Y:S01]  /*26e80*/  IMAD.MOV.U32 R83, RZ, RZ, R59 ;  /* 0x000000ffff537224 */ /* 0x000fe200078e003b */
[----:B------:R-:W-:Y:S02]  /*26e90*/  MOV R36, 0x26ec0 ;  /* 0x00026ec000247802 */ /* 0x000fe40000000f00 */
[----:B------:R2:W-:Y:S04]  /*26ea0*/  STL [R1+0x770], R4 ;  /* 0x0007700401007387 */ /* 0x0005e80000100800 */
[----:B-12--5:R-:W-:Y:S05]  /*26eb0*/  CALL.REL.NOINC `($_ZN7cutlass13device_kernelIN5flash19enable_sm80_to_sm89INS1_16FlashAttnBwdSm80INS1_25CollectiveMainloopBwdSm80ILi2ELi2EN4cute5tupleIJNS5_1CILi128EEES8_NS7_ILi64EEEEEENS_6half_tEfNS_4arch4Sm80ELb1ELb0ELb1ELb0ELb0ELb0ELb0ELb0ELi2ELi4ELi4ELi4ELb0EEENS1_24CollectiveEpilogueBwdGQAISA_fSD_Li256ELb0ELb0EEENS1_25SingleTileBwdLPTSchedulerILb0ELi128ELb0EEEEEEEEEvNT_6ParamsE$_ZN4cute3eso3ESOILb0ELb0EJNS_6LayoutINS_5tupleIJNS3_IJNS_1CILi8EEENS4_ILi1EEEEEENS4_ILi2EEEEEENS3_IJNS3_IJS6_NS4_ILi0EEEEEEiEEEEEiEEC2ERKSD_RKi) ;  /* 0xfffdef1000007944 */ /* 0x026fea0003c3ffff */
[----:B------:R-:W2:Y:S01]  /*26ec0*/  LDL.64 R36, [R1+0x758] ;  /* 0x0007580001247983 */ /* 0x000ea20000100a00 */
[----:B-1----:R-:W-:Y:S02]  /*26ed0*/  MOV R38, R60 ;  /* 0x0000003c00267202 */ /* 0x002fe40000000f00 */
[----:B------:R-:W-:Y:S01]  /*26ee0*/  MOV R46, 0x26f10 ;  /* 0x00026f10002e7802 */ /* 0x000fe20000000f00 */
[----:B--2---:R-:W-:-:S04]  /*26ef0*/  IMAD.WIDE R2, R37, 0x2, R28 ;  /* 0x0000000225027825 */ /* 0x004fc800078e021c */
[----:B------:R-:W-:Y:S05]  /*26f00*/  CALL.REL.NOINC `($_ZN7cutlass13device_kernelIN5flash19enable_sm80_to_sm89INS1_16FlashAttnBwdSm80INS1_25CollectiveMainloopBwdSm80ILi2ELi2EN4cute5tupleIJNS5_1CILi128EEES8_NS7_ILi64EEEEEENS_6half_tEfNS_4arch4Sm80ELb1ELb0ELb1ELb0ELb0ELb0ELb0ELb0ELi2ELi4ELi4ELi4ELb0EEENS1_24CollectiveEpilogueBwdGQAISA_fSD_Li256ELb0ELb0EEENS1_25SingleTileBwdLPTSchedulerILb0ELi128ELb0EEEEEEEEEvNT_6ParamsE$_ZN4cute8smem_ptrIPN7cutlass6half_tEECI1NS_12iter_adaptorIS3_S4_EEES3_) ;  /* 0xfffe18b000007944 */ /* 0x000fea0003c3ffff */
        /* <DEDUP_REMOVED lines=9> */
[----:B-1----:R-:W-:Y:S02]  /*26fa0*/  MOV R3, 0x1 ;  /* 0x0000000100037802 */ /* 0x002fe40000000f00 */
[----:B------:R-:W-:Y:S02]  /*26fb0*/  MOV R46, 0x26fd0 ;  /* 0x00026fd0002e7802 */ /* 0x000fe40000000f00 */
[----:B--2--5:R-:W-:Y:S05]  /*26fc0*/  CALL.REL.NOINC `($_ZN7cutlass13device_kernelIN5flash19enable_sm80_to_sm89INS1_16FlashAttnBwdSm80INS1_25CollectiveMainloopBwdSm80ILi2ELi2EN4cute5tupleIJNS5_1CILi128EEES8_NS7_ILi64EEEEEENS_6half_tEfNS_4arch4Sm80ELb1ELb0ELb1ELb0ELb0ELb0ELb0ELb0ELi2ELi4ELi4ELi4ELb0EEENS1_24CollectiveEpilogueBwdGQAISA_fSD_Li256ELb0ELb0EEENS1_25SingleTileBwdLPTSchedulerILb0ELi128ELb0EEEEEEEEEvNT_6ParamsE$_ZN4cute3eso3ESOILb1ELb0EJNS_10UnderscoreES2_iEEC2ERKS2_S5_RKi) ;  /* 0xfffdf6a000007944 */ /* 0x024fea0003c3ffff */
[----:B-1----:R-:W2:Y:S01]  /*26fd0*/  LDL R3, [R1+0x758] ;  /* 0x0007580001037983 */ /* 0x002ea20000100800 */
[----:B------:R-:W-:Y:S01]  /*26fe0*/  IMAD.MOV.U32 R82, RZ, RZ, R60 ;  /* 0x000000ffff527224 */ /* 0x000fe200078e003c */
[----:B------:R-:W-:-:S02]  /*26ff0*/  MOV R36, 0x27020 ;  /* 0x0002702000247802 */ /* 0x000fc40000000f00 */
[----:B--2---:R-:W-:Y:S02]  /*27000*/  SHF.L.U32 R3, R3, 0x2, RZ ;  /* 0x0000000203037819 */ /* 0x004fe400000006ff */
[----:B------:R-:W-:Y:S05]  /*27010*/  CALL.REL.NOINC `($_ZN7cutlass13device_kernelIN5flash19enable_sm80_to_sm89INS1_16FlashAttnBwdSm80INS1_25CollectiveMainloopBwdSm80ILi2ELi2EN4cute5tupleIJNS5_1CILi128EEES8_NS7_ILi64EEEEEENS_6half_tEfNS_4arch4Sm80ELb1ELb0ELb1ELb0ELb0ELb0ELb0ELb0ELi2ELi4ELi4ELi4ELb0EEENS1_24CollectiveEpilogueBwdGQAISA_fSD_Li256ELb0ELb0EEENS1_25SingleTileBwdLPTSchedulerILb0ELi128ELb0EEEEEEEEEvNT_6ParamsE$_ZN4cute3eso3ESOILb1ELb0EJNS_6LayoutINS_5tupleIJNS3_IJNS3_IJNS_1CILi4EEENS4_ILi2EEEEEENS4_ILi1EEEEEES6_EEENS3_IJNS3_IJNS3_IJS8_NS4_ILi32EEEEEENS4_ILi0EEEEEENS4_ILi64EEEEEEEEiEEC2ERKSH_RKi) ;  /* 0xfffdff5000007944 */ /* 0x000fea0003c3ffff */
[----:B-1----:R-:W2:Y:S01]  /*27020*/  LDL R3, [R1+0x758] ;  /* 0x0007580001037983 */ /* 0x002ea20000100800 */
[----:B------:R-:W-:Y:S02]  /*27030*/  MOV R82, R60 ;  /* 0x0000003c00527202 */ /* 0x000fe40000000f00 */
[----:B------:R-:W-:Y:S01]  /*27040*/  MOV R36, 0x27080 ;  /* 0x0002708000247802 */ /* 0x000fe20000000f00 */
[----:B--2---:R-:W-:-:S05]  /*27050*/  IMAD.WIDE R2, R3, 0x2, R22 ;  /* 0x0000000203027825 */ /* 0x004fca00078e0216 */
[----:B------:R-:W-:Y:S02]  /*27060*/  MOV R38, R2 ;  /* 0x0000000200267202 */ /* 0x000fe40000000f00 */
[----:B------:R-:W-:Y:S05]  /*27070*/  CALL.REL.NOINC `($_ZN7cutlass13device_kernelIN5flash19enable_sm80_to_sm89INS1_16FlashAttnBwdSm80INS1_25CollectiveMainloopBwdSm80ILi2ELi2EN4cute5tupleIJNS5_1CILi128EEES8_NS7_ILi64EEEEEENS_6half_tEfNS_4arch4Sm80ELb1ELb0ELb1ELb0ELb0ELb0ELb0ELb0ELi2ELi4ELi4ELi4ELb0EEENS1_24CollectiveEpilogueBwdGQAISA_fSD_Li256ELb0ELb0EEENS1_25SingleTileBwdLPTSchedulerILb0ELi128ELb0EEEEEEEEEvNT_6ParamsE$_ZN4cute3eso3ESOILb1ELb0EJNS_6LayoutINS_5tupleIJNS3_IJNS3_IJNS_1CILi4EEENS4_ILi2EEEEEENS4_ILi1EEEEEES6_EEENS3_IJNS3_IJNS3_IJS8_NS4_ILi32EEEEEENS4_ILi0EEEEEENS4_ILi64EEEEEEEENS_10ViewEngineIPN7cutlass6half_tEEEEEC2ERKSH_RKSM_) ;  /* 0xfffdfe9000007944 */ /* 0x000fea0003c3ffff */
[----:B-1----:R1:W5:Y:S01]  /*27080*/  LDL.64 R2, [R1+0x758] ;  /* 0x0007580001027983 */ /* 0x0023620000100a00 */
[----:B------:R-:W-:-:S03]  /*27090*/  MOV R36, 0x270b0 ;  /* 0x000270b000247802 */ /* 0x000fc60000000f00 */
[----:B-1---5:R-:W-:Y:S05]  /*270a0*/  CALL.REL.NOINC `($_ZN7cutlass13device_kernelIN5flash19enable_sm80_to_sm89INS1_16FlashAttnBwdSm80INS1_25CollectiveMainloopBwdSm80ILi2ELi2EN4cute5tupleIJNS5_1CILi128EEES8_NS7_ILi64EEEEEENS_6half_tEfNS_4arch4Sm80ELb1ELb0ELb1ELb0ELb0ELb0ELb0ELb0ELi2ELi4ELi4ELi4ELb0EEENS1_24CollectiveEpilogueBwdGQAISA_fSD_Li256ELb0ELb0EEENS1_25SingleTileBwdLPTSchedulerILb0ELi128ELb0EEEEEEEEEvNT_6ParamsE$_ZZN4cute4takeILi1ELi2ENS_5tupleIJNS1_IJNS_1CILi1EEENS2_ILi0EEEEEEiEEEEEDaRKT1_ENKUlDpRKT_E_clIJiEEEDaSD_) ;  /* 0xfffe1ee000007944 */ /* 0x022fea0003c3ffff */
[----:B------:R-:W-:Y:S02]  /*270b0*/  MOV R82, R60 ;  /* 0x0000003c00527202 */ /* 0x000fe40000000f00 */
[----:B------:R-:W-:Y:S02]  /*270c0*/  MOV R38, 0x270e0 ;  /* 0x000270e000267802 */ /* 0x000fe40000000f00 */
[----:B------:R-:W-:Y:S05]  /*270d0*/  CALL.REL.NOINC `($_ZN7cutlass13device_kernelIN5flash19enable_sm80_to_sm89INS1_16FlashAttnBwdSm80INS1_25CollectiveMainloopBwdSm80ILi2ELi2EN4cute5tupleIJNS5_1CILi128EEES8_NS7_ILi64EEEEEENS_6half_tEfNS_4arch4Sm80ELb1ELb0ELb1ELb0ELb0ELb0ELb0ELb0ELi2ELi4ELi4ELi4ELb0EEENS1_24CollectiveEpilogueBwdGQAISA_fSD_Li256ELb0ELb0EEENS1_25SingleTileBwdLPTSchedulerILb0ELi128ELb0EEEEEEEEEvNT_6ParamsE$_ZN4cute3eso3ESOILb1ELb0EJNS_5tupleIJNS_1CILi1EEENS3_ILi0EEEEEENS2_IJiEEEEEC2ERKS6_RKS7_) ;  /* 0xfffdfc8000007944 */ /* 0x000fea0003c3ffff */
[----:B-1----:R1:W5:Y:S01]  /*270e0*/  LDL R37, [R1+0x758] ;  /* 0x0007580001257983 */ /* 0x0023620000100800 */
[----:B------:R-:W-:Y:S02]  /*270f0*/  MOV R82, R60 ;  /* 0x0000003c00527202 */ /* 0x000fe40000000f00 */
[----:B------:R-:W-:Y:S02]  /*27100*/  MOV R38, 0x27120 ;  /* 0x0002712000267802 */ /* 0x000fe40000000f00 */
[----:B-1---5:R-:W-:Y:S05]  /*27110*/  CALL.REL.NOINC `($_ZN7cutlass13device_kernelIN5flash19enable_sm80_to_sm89INS1_16FlashAttnBwdSm80INS1_25CollectiveMainloopBwdSm80ILi2ELi2EN4cute5tupleIJNS5_1CILi128EEES8_NS7_ILi64EEEEEENS_6half_tEfNS_4arch4Sm80ELb1ELb0ELb1ELb0ELb0ELb0ELb0ELb0ELi2ELi4ELi4ELi4ELb0EEENS1_24CollectiveEpilogueBwdGQAISA_fSD_Li256ELb0ELb0EEENS1_25SingleTileBwdLPTSchedulerILb0ELi128ELb0EEEEEEEEEvNT_6ParamsE$_ZN4cute5tupleIJNS0_IJNS0_IJNS_1CILi8EEENS1_ILi1EEEEEENS0_IJNS1_ILi2EEEEEEEEENS0_IJNS0_IJS3_NS1_ILi0EEEEEENS0_IJiEEEEEEEEC2ERKS7_RKSB_) ;  /* 0xfffe133000007944 */ /* 0x022fea0003c3ffff */
[----:B------:R2:W5:Y:S01]  /*27120*/  LDL R40, [R1+0x758] ;  /* 0x0007580001287983 */ /* 0x0005620000100800 */
[----:B------:R-:W-:Y:S01]  /*27130*/  IMAD.MOV.U32 R82, RZ, RZ, R60 ;  /* 0x000000ffff527224 */ /* 0x000fe200078e003c */
[----:B------:R-:W-:Y:S02]  /*27140*/  MOV R83, R59 ;  /* 0x0000003b00537202 */ /* 0x000fe40000000f00 */
[----:B------:R2:W-:Y:S01]  /*27150*/  STL.64 [R1+0x770], R4 ;  /* 0x0007700401007387 */ /* 0x0005e20000100a00 */
[----:B------:R-:W-:-:S03]  /*27160*/  MOV R38, 0x27180 ;  /* 0x0002718000267802 */ /* 0x000fc60000000f00 */
[----:B-12--5:R-:W-:Y:S05]  /*27170*/  CALL.REL.NOINC `($_ZN7cutlass13device_kernelIN5flash19enable_sm80_to_sm89INS1_16FlashAttnBwdSm80INS1_25CollectiveMainloopBwdSm80ILi2ELi2EN4cute5tupleIJNS5_1CILi128EEES8_NS7_ILi64EEEEEENS_6half_tEfNS_4arch4Sm80ELb1ELb0ELb1ELb0ELb0ELb0ELb0ELb0ELi2ELi4ELi4ELi4ELb0EEENS1_24CollectiveEpilogueBwdGQAISA_fSD_Li256ELb0ELb0EEENS1_25SingleTileBwdLPTSchedulerILb0ELi128ELb0EEEEEEEEEvNT_6ParamsE$_ZN4cute3eso3ESOILb0ELb0EJNS_6LayoutINS_5tupleIJNS3_IJNS_1CILi8EEENS4_ILi1EEEEEENS3_IJNS4_ILi2EEEEEEEEENS3_IJNS3_IJS6_NS4_ILi0EEEEEENS3_IJiEEEEEEEENS_10ViewEngineINS_8smem_ptrIPN7cutlass6half_tEEEEEEEC2ERKSF_RKSM_) ;  /* 0xfffdeb7000007944 */ /* 0x026fea0003c3ffff */
[----:B------:R2:W5:Y:S04]  /*27180*/  LDL R11, [R1+0x758] ;  /* 0x00075800010b7983 */ /* 0x0005680000100800 */
[----:B------:R2:W5:Y:S01]  /*27190*/  LDL.64 R4, [R1+0x760] ;  /* 0x0007600001047983 */ /* 0x0005620000100a00 */
[----:B------:R-:W-:-:S02]  /*271a0*/  MOV R82, R60 ;  /* 0x0000003c00527202 */ /* 0x000fc40000000f00 */
[----:B------:R-:W-:Y:S02]  /*271b0*/  MOV R38, 0x271d0 ;  /* 0x000271d000267802 */ /* 0x000fe40000000f00 */
[----:B-12--5:R-:W-:Y:S05]  /*271c0*/  CALL.REL.NOINC `($_ZN7cutlass13device_kernelIN5flash19enable_sm80_to_sm89INS1_16FlashAttnBwdSm80INS1_25CollectiveMainloopBwdSm80ILi2ELi2EN4cute5tupleIJNS5_1CILi128EEES8_NS7_ILi64EEEEEENS_6half_tEfNS_4arch4Sm80ELb1ELb0ELb1ELb0ELb0ELb0ELb0ELb0ELi2ELi4ELi4ELi4ELb0EEENS1_24CollectiveEpilogueBwdGQAISA_fSD_Li256ELb0ELb0EEENS1_25SingleTileBwdLPTSchedulerILb0ELi128ELb0EEEEEEEEEvNT_6ParamsE$_ZN4cute3eso3ESOILb1ELb0EJNS_6LayoutINS_5tupleIJNS3_IJNS3_IJNS_1CILi4EEENS4_ILi2EEEEEENS4_ILi1EEEEEENS3_IJS6_EEEEEENS3_IJNS3_IJNS3_IJS8_NS4_ILi32EEEEEENS4_ILi0EEEEEENS3_IJNS4_ILi64EEEEEEEEEEENS_10ViewEngineIPN7cutlass6half_tEEEEEC2ERKSJ_RKSO_) ;  /* 0xfffdfd0000007944 */ /* 0x026fea0003c3ffff */
[----:B-1----:R1:W5:Y:S01]  /*271d0*/  LDL.64 R2, [R1+0x758] ;  /* 0x0007580001027983 */ /* 0x0023620000100a00 */
[----:B------:R-:W-:Y:S02]  /*271e0*/  MOV R82, R60 ;  /* 0x0000003c00527202 */ /* 0x000fe40000000f00 */
[----:B------:R-:W-:Y:S02]  /*271f0*/  MOV R38, 0x27210 ;  /* 0x0002721000267802 */ /* 0x000fe40000000f00 */
[----:B-1---5:R-:W-:Y:S05]  /*27200*/  CALL.REL.NOINC `($_ZN7cutlass13device_kernelIN5flash19enable_sm80_to_sm89INS1_16FlashAttnBwdSm80INS1_25CollectiveMainloopBwdSm80ILi2ELi2EN4cute5tupleIJNS5_1CILi128EEES8_NS7_ILi64EEEEEENS_6half_tEfNS_4arch4Sm80ELb1ELb0ELb1ELb0ELb0ELb0ELb0ELb0ELi2ELi4ELi4ELi4ELb0EEENS1_24CollectiveEpilogueBwdGQAISA_fSD_Li256ELb0ELb0EEENS1_25SingleTileBwdLPTSchedulerILb0ELi128ELb0EEEEEEEEEvNT_6ParamsE$_ZN4cute3eso3ESOILb1ELb0EJNS_6LayoutINS_5tupleIJNS3_IJNS3_IJNS3_IJNS_1CILi4EEENS4_ILi2EEEEEENS4_ILi1EEEEEES8_EEENS3_IJNS3_IJNS3_IJS8_S8_EEES8_EEES6_EEEEEENS3_IJNS3_IJNS3_IJNS3_IJS8_NS4_ILi32EEEEEENS4_ILi0EEEEEESH_EEENS3_IJNS3_IJNS3_IJSH_SH_EEESH_EEENS4_ILi64EEEEEEEEEEENS_10ViewEngineIPN7cutlass6half_tEEEEEC2ERKSP_RKSU_) ;  /* 0xfffdfb9000007944 */ /* 0x022fea0003c3ffff */
[----:B-1----:R1:W5:Y:S01]  /*27210*/  LDL.64 R2, [R1+0x758] ;  /* 0x0007580001027983 */ /* 0x0023620000100a00 */
[----:B------:R-:W-:Y:S02]  /*27220*/  MOV R83, R60 ;  /* 0x0000003c00537202 */ /* 0x000fe40000000f00 */
[----:B------:R-:W-:Y:S02]  /*27230*/  MOV R12, 0x27250 ;  /* 0x00027250000c7802 */ /* 0x000fe40000000f00 */
[----:B-1---5:R-:W-:Y:S05]  /*27240*/  CALL.REL.NOINC `($_ZN7cutlass13device_kernelIN5flash19enable_sm80_to_sm89INS1_16FlashAttnBwdSm80INS1_25CollectiveMainloopBwdSm80ILi2ELi2EN4cute5tupleIJNS5_1CILi128EEES8_NS7_ILi64EEEEEENS_6half_tEfNS_4arch4Sm80ELb1ELb0ELb1ELb0ELb0ELb0ELb0ELb0ELi2ELi4ELi4ELi4ELb0EEENS1_24CollectiveEpilogueBwdGQAISA_fSD_Li256ELb0ELb0EEENS1_25SingleTileBwdLPTSchedulerILb0ELi128ELb0EEEEEEEEEvNT_6ParamsE$_ZN4cute5tupleIJNS0_IJNS_1CILi2EEEEEENS0_IJiEEEEEC2ERKS3_RKS4_) ;  /* 0xfffe13a000007944 */ /* 0x022fea0003c3ffff */
[----:B------:R-:W2:Y:S01]  /*27250*/  LDL R6, [R1+0x758] ;  /* 0x0007580001067983 */ /* 0x000ea20000100800 */
[----:B------:R-:W-:Y:S02]  /*27260*/  MOV R82, R59 ;  /* 0x0000003b00527202 */ /* 0x000fe40000000f00 */
[----:B-1----:R-:W-:Y:S01]  /*27270*/  MOV R10, 0x272a0 ;  /* 0x000272a0000a7802 */ /* 0x002fe20000000f00 */
[----:B--2---:R1:W-:Y:S04]  /*27280*/  STL [R1+0x770], R6 ;  /* 0x0007700601007387 */ /* 0x0043e80000100800 */
[----:B-1----:R-:W-:Y:S05]  /*27290*/  CALL.REL.NOINC `($_ZN7cutlass13device_kernelIN5flash19enable_sm80_to_sm89INS1_16FlashAttnBwdSm80INS1_25CollectiveMainloopBwdSm80ILi2ELi2EN4cute5tupleIJNS5_1CILi128EEES8_NS7_ILi64EEEEEENS_6half_tEfNS_4arch4Sm80ELb1ELb0ELb1ELb0ELb0ELb0ELb0ELb0ELi2ELi4ELi4ELi4ELb0EEENS1_24CollectiveEpilogueBwdGQAISA_fSD_Li256ELb0ELb0EEENS1_25SingleTileBwdLPTSchedulerILb0ELi128ELb0EEEEEEEEEvNT_6ParamsE$_ZZN4cute14logical_divideINS_5tupleIJNS1_IJNS_1CILi8EEENS2_ILi1EEEEEENS1_IJNS2_ILi2EEEEEEEEENS1_IJNS1_IJS4_NS2_ILi0EEEEEENS1_IJiEEEEEENS1_IJS5_NS_6LayoutIS4_S9_EEEEEEEDaRKNSD_IT_T0_EERKT1_ENKUlRKT_RKT0_E_clINSD_IS7_SB_EESE_EEDaSQ_ST_) ;  /* 0xfffe1bc000007944 */ /* 0x002fea0003c3ffff */
[----:B------:R-:W-:Y:S02]  /*272a0*/  MOV R10, R60 ;  /* 0x0000003c000a7202 */ /* 0x000fe40000000f00 */
[----:B------:R-:W-:-:S02]  /*272b0*/  MOV R12, 0x272d0 ;  /* 0x000272d0000c7802 */ /* 0x000fc40000000f00 */
[----:B-----5:R-:W-:Y:S05]  /*272c0*/  CALL.REL.NOINC `($_ZN7cutlass13device_kernelIN5flash19enable_sm80_to_sm89INS1_16FlashAttnBwdSm80INS1_25CollectiveMainloopBwdSm80ILi2ELi2EN4cute5tupleIJNS5_1CILi128EEES8_NS7_ILi64EEEEEENS_6half_tEfNS_4arch4Sm80ELb1ELb0ELb1ELb0ELb0ELb0ELb0ELb0ELi2ELi4ELi4ELi4ELb0EEENS1_24CollectiveEpilogueBwdGQAISA_fSD_Li256ELb0ELb0EEENS1_25SingleTileBwdLPTSchedulerILb0ELi128ELb0EEEEEEEEEvNT_6ParamsE$_ZN4cute3eso3ESOILb1ELb0EJNS_5tupleIJNS2_IJNS_1CILi1EEENS3_ILi0EEEEEENS2_IJS5_S5_EEEEEENS2_IJS5_iEEEEEC2ERKS8_RKS9_) ;  /* 0xfffdf9d000007944 */ /* 0x020fea0003c3ffff */
[----:B-1----:R1:W5:Y:S01]  /*272d0*/  LDL R11, [R1+0x758] ;  /* 0x00075800010b7983 */ /* 0x0023620000100800 */
[----:B------:R-:W-:-:S02]  /*272e0*/  MOV R83, R60 ;  /* 0x0000003c00537202 */ /* 0x000fc40000000f00 */
[----:B------:R-:W-:Y:S02]  /*272f0*/  MOV R12, 0x27310 ;  /* 0x00027310000c7802 */ /* 0x000fe40000000f00 */
[----:B-1---5:R-:W-:Y:S05]  /*27300*/  CALL.REL.NOINC `($_ZN7cutlass13device_kernelIN5flash19enable_sm80_to_sm89INS1_16FlashAttnBwdSm80INS1_25CollectiveMainloopBwdSm80ILi2ELi2EN4cute5tupleIJNS5_1CILi128EEES8_NS7_ILi64EEEEEENS_6half_tEfNS_4arch4Sm80ELb1ELb0ELb1ELb0ELb0ELb0ELb0ELb0ELi2ELi4ELi4ELi4ELb0EEENS1_24CollectiveEpilogueBwdGQAISA_fSD_Li256ELb0ELb0EEENS1_25SingleTileBwdLPTSchedulerILb0ELi128ELb0EEEEEEEEEvNT_6ParamsE$_ZN4cute5tupleIJNS0_IJNS0_IJNS0_IJNS_1CILi8EEENS1_ILi1EEEEEENS0_IJS3_S3_EEEEEENS0_IJS3_NS1_ILi2EEEEEEEEENS0_IJNS0_IJNS0_IJS3_NS1_ILi0EEEEEENS0_IJSA_SA_EEEEEENS0_IJSA_iEEEEEEEEC2ERKS9_RKSF_) ;  /* 0xfffe0ea000007944 */ /* 0x022fea0003c3ffff */
[----:B-1----:R1:W5:Y:S01]  /*27310*/  LDL R11, [R1+0x758] ;  /* 0x00075800010b7983 */ /* 0x0023620000100800 */
[----:B------:R-:W-:Y:S02]  /*27320*/  MOV R10, R60 ;  /* 0x0000003c000a7202 */ /* 0x000fe40000000f00 */
[----:B------:R-:W-:Y:S02]  /*27330*/  MOV R12, 0x27350 ;  /* 0x00027350000c7802 */ /* 0x000fe40000000f00 */
[----:B-1---5:R-:W-:Y:S05]  /*27340*/  CALL.REL.NOINC `($_ZN7cutlass13device_kernelIN5flash19enable_sm80_to_sm89INS1_16FlashAttnBwdSm80INS1_25CollectiveMainloopBwdSm80ILi2ELi2EN4cute5tupleIJNS5_1CILi128EEES8_NS7_ILi64EEEEEENS_6half_tEfNS_4arch4Sm80ELb1ELb0ELb1ELb0ELb0ELb0ELb0ELb0ELi2ELi4ELi4ELi4ELb0EEENS1_24CollectiveEpilogueBwdGQAISA_fSD_Li256ELb0ELb0EEENS1_25SingleTileBwdLPTSchedulerILb0ELi128ELb0EEEEEEEEEvNT_6ParamsE$_ZN4cute3eso3ESOILb1ELb0EJNS_5tupleIJNS2_IJNS_1CILi1EEENS3_ILi0EEEEEENS2_IJS5_S5_EEEEEENS2_IJS5_iEEEEEC2ERKS8_RKS9_) ;  /* 0xfffdf95000007944 */ /* 0x022fea0003c3ffff */
[----:B-1----:R1:W5:Y:S01]  /*27350*/  LDL R11, [R1+0x758] ;  /* 0x00075800010b7983 */ /* 0x0023620000100800 */
[----:B------:R-:W-:Y:S02]  /*27360*/  MOV R82, R60 ;  /* 0x0000003c00527202 */ /* 0x000fe40000000f00 */
[----:B------:R-:W-:Y:S02]  /*27370*/  MOV R12, 0x27390 ;  /* 0x00027390000c7802 */ /* 0x000fe40000000f00 */
[----:B-1---5:R-:W-:Y:S05]  /*27380*/  CALL.REL.NOINC `($_ZN7cutlass13device_kernelIN5flash19enable_sm80_to_sm89INS1_16FlashAttnBwdSm80INS1_25CollectiveMainloopBwdSm80ILi2ELi2EN4cute5tupleIJNS5_1CILi128EEES8_NS7_ILi64EEEEEENS_6half_tEfNS_4arch4Sm80ELb1ELb0ELb1ELb0ELb0ELb0ELb0ELb0ELi2ELi4ELi4ELi4ELb0EEENS1_24CollectiveEpilogueBwdGQAISA_fSD_Li256ELb0ELb0EEENS1_25SingleTileBwdLPTSchedulerILb0ELi128ELb0EEEEEEEEEvNT_6ParamsE$_ZN4cute3eso3ESOILb1ELb0EJNS_5tupleIJNS_1CILi0EEES4_EEEiEEC2ERKS5_RKi) ;  /* 0xfffdf99000007944 */ /* 0x022fea0003c3ffff */
[----:B-1----:R1:W5:Y:S01]  /*27390*/  LDL R11, [R1+0x758] ;  /* 0x00075800010b7983 */ /* 0x0023620000100800 */
[----:B------:R-:W-:Y:S02]  /*273a0*/  MOV R82, R60 ;  /* 0x0000003c00527202 */ /* 0x000fe40000000f00 */
[----:B------:R-:W-:Y:S02]  /*273b0*/  MOV R12, 0x273d0 ;  /* 0x000273d0000c7802 */ /* 0x000fe40000000f00 */
[----:B-1---5:R-:W-:Y:S05]  /*273c0*/  CALL.REL.NOINC `($_ZN7cutlass13device_kernelIN5flash19enable_sm80_to_sm89INS1_16FlashAttnBwdSm80INS1_25CollectiveMainloopBwdSm80ILi2ELi2EN4cute5tupleIJNS5_1CILi128EEES8_NS7_ILi64EEEEEENS_6half_tEfNS_4arch4Sm80ELb1ELb0ELb1ELb0ELb0ELb0ELb0ELb0ELi2ELi4ELi4ELi4ELb0EEENS1_24CollectiveEpilogueBwdGQAISA_fSD_Li256ELb0ELb0EEENS1_25SingleTileBwdLPTSchedulerILb0ELi128ELb0EEEEEEEEEvNT_6ParamsE$_ZN4cute3eso3ESOILb1ELb0EJNS_5tupleIJNS2_IJNS_1CILi1EEENS3_ILi0EEEEEES5_EEENS2_IJNS2_IJS5_S5_EEEiEEEEEC2ERKS7_RKS9_) ;  /* 0xfffdf91000007944 */ /* 0x022fea0003c3ffff */
[----:B-1----:R1:W5:Y:S01]  /*273d0*/  LDL R11, [R1+0x758] ;  /* 0x00075800010b7983 */ /* 0x0023620000100800 */
[----:B------:R-:W-:-:S02]  /*273e0*/  MOV R82, R60 ;  /* 0x0000003c00527202 */ /* 0x000fc40000000f00 */
[----:B------:R-:W-:Y:S02]  /*273f0*/  MOV R12, 0x27410 ;  /* 0x00027410000c7802 */ /* 0x000fe40000000f00 */
[----:B-1---5:R-:W-:Y:S05]  /*27400*/  CALL.REL.NOINC `($_ZN7cutlass13device_kernelIN5flash19enable_sm80_to_sm89INS1_16FlashAttnBwdSm80INS1_25CollectiveMainloopBwdSm80ILi2ELi2EN4cute5tupleIJNS5_1CILi128EEES8_NS7_ILi64EEEEEENS_6half_tEfNS_4arch4Sm80ELb1ELb0ELb1ELb0ELb0ELb0ELb0ELb0ELi2ELi4ELi4ELi4ELb0EEENS1_24CollectiveEpilogueBwdGQAISA_fSD_Li256ELb0ELb0EEENS1_25SingleTileBwdLPTSchedulerILb0ELi128ELb0EEEEEEEEEvNT_6ParamsE$_ZN4cute5tupleIJNS0_IJNS0_IJNS0_IJNS_1CILi8EEENS1_ILi1EEEEEES3_EEENS0_IJNS0_IJS3_S3_EEENS1_ILi2EEEEEEEEENS0_IJNS0_IJNS0_IJS3_NS1_ILi0EEEEEESA_EEENS0_IJNS0_IJSA_SA_EEEiEEEEEEEEC2ERKS9_RKSF_) ;  /* 0xfffe0de000007944 */ /* 0x022fea0003c3ffff */
[----:B------:R2:W5:Y:S01]  /*27410*/  LDL R14, [R1+0x758] ;  /* 0x00075800010e7983 */ /* 0x0005620000100800 */
[----:B------:R-:W-:Y:S01]  /*27420*/  IMAD.MOV.U32 R82, RZ, RZ, R60 ;  /* 0x000000ffff527224 */ /* 0x000fe200078e003c */
[----:B------:R-:W-:Y:S02]  /*27430*/  MOV R83, R59 ;  /* 0x0000003b00537202 */ /* 0x000fe40000000f00 */
[----:B------:R2:W-:Y:S01]  /*27440*/  STL.64 [R1+0x770], R4 ;  /* 0x0007700401007387 */ /* 0x0005e20000100a00 */
[----:B------:R-:W-:-:S03]  /*27450*/  MOV R12, 0x27470 ;  /* 0x00027470000c7802 */ /* 0x000fc60000000f00 */
[----:B-12--5:R-:W-:Y:S05]  /*27460*/  CALL.REL.NOINC `($_ZN7cutlass13device_kernelIN5flash19enable_sm80_to_sm89INS1_16FlashAttnBwdSm80INS1_25CollectiveMainloopBwdSm80ILi2ELi2EN4cute5tupleIJNS5_1CILi128EEES8_NS7_ILi64EEEEEENS_6half_tEfNS_4arch4Sm80ELb1ELb0ELb1ELb0ELb0ELb0ELb0ELb0ELi2ELi4ELi4ELi4ELb0EEENS1_24CollectiveEpilogueBwdGQAISA_fSD_Li256ELb0ELb0EEENS1_25SingleTileBwdLPTSchedulerILb0ELi128ELb0EEEEEEEEEvNT_6ParamsE$_ZN4cute3eso3ESOILb0ELb0EJNS_6LayoutINS_5tupleIJNS3_IJNS3_IJNS_1CILi8EEENS4_ILi1EEEEEES6_EEENS3_IJNS3_IJS6_S6_EEENS4_ILi2EEEEEEEEENS3_IJNS3_IJNS3_IJS6_NS4_ILi0EEEEEESD_EEENS3_IJNS3_IJSD_SD_EEEiEEEEEEEENS_10ViewEngineINS_8smem_ptrIPN7cutlass6half_tEEEEEEEC2ERKSJ_RKSQ_) ;  /* 0xfffde31000007944 */ /* 0x026fea0003c3ffff */
[----:B------:R2:W5:Y:S04]  /*27470*/  LDL R6, [R1+0x758] ;  /* 0x0007580001067983 */ /* 0x0005680000100800 */
        /* <DEDUP_REMOVED lines=159> */
[----:B------:R-:W-:Y:S05]  /*27e70*/  CALL.REL.NOINC `($_ZN7cutlass13device_kernelIN5flash19enable_sm80_to_sm89INS1_16FlashAttnBwdSm80INS1_25CollectiveMainloopBwdSm80ILi2ELi2EN4cute5tupleIJNS5_1CILi128EEES8_NS7_ILi64EEEEEENS_6half_tEfNS_4arch4Sm80ELb1ELb0ELb1ELb0ELb0ELb0ELb0ELb0ELi2ELi4ELi4ELi4ELb0EEENS1_24CollectiveEpilogueBwdGQAISA_fSD_Li256ELb0ELb0EEENS1_25SingleTileBwdLPTSchedulerILb0ELi128ELb0EEEEEEEEEvNT_6ParamsE$_ZN4cute3eso3ESOILb1ELb0EJNS_6LayoutINS_5tupleIJNS3_IJNS_1CILi2EEES5_S5_EEES5_EEENS3_IJNS3_IJNS4_ILi1EEES5_NS4_ILi4EEEEEENS4_ILi64EEEEEEEEiEEC2ERKSD_RKi) ;  /* 0xfffdf9d000007944 */ /* 0x000fea0003c3ffff */
[----:B-1----:R-:W2:Y:S01]  /*27e80*/  LDL R3, [R1+0x758] ;  /* 0x0007580001037983 */ /* 0x002ea20000100800 */
[----:B------:R-:W-:Y:S01]  /*27e90*/  MOV R4, 0x27ed0 ;  /* 0x00027ed000047802 */ /* 0x000fe20000000f00 */
[----:B--2---:R-:W-:-:S05]  /*27ea0*/  IMAD.WIDE R2, R3, 0x2, R30 ;  /* 0x0000000203027825 */ /* 0x004fca00078e021e */
[----:B------:R-:W-:Y:S02]  /*27eb0*/  MOV R6, R2 ;  /* 0x0000000200067202 */ /* 0x000fe40000000f00 */
[----:B------:R-:W-:Y:S05]  /*27ec0*/  CALL.REL.NOINC `($_ZN7cutlass13device_kernelIN5flash19enable_sm80_to_sm89INS1_16FlashAttnBwdSm80INS1_25CollectiveMainloopBwdSm80ILi2ELi2EN4cute5tupleIJNS5_1CILi128EEES8_NS7_ILi64EEEEEENS_6half_tEfNS_4arch4Sm80ELb1ELb0ELb1ELb0ELb0ELb0ELb0ELb0ELi2ELi4ELi4ELi4ELb0EEENS1_24CollectiveEpilogueBwdGQAISA_fSD_Li256ELb0ELb0EEENS1_25SingleTileBwdLPTSchedulerILb0ELi128ELb0EEEEEEEEEvNT_6ParamsE$_ZN4cute3eso3ESOILb1ELb0EJNS_6LayoutINS_5tupleIJNS3_IJNS_1CILi2EEES5_S5_EEES5_EEENS3_IJNS3_IJNS4_ILi1EEES5_NS4_ILi4EEEEEENS4_ILi64EEEEEEEENS_10ViewEngineIPN7cutlass6half_tEEEEEC2ERKSD_RKSI_) ;  /* 0xfffdf93000007944 */ /* 0x000fea0003c3ffff */
[----:B------:R2:W5:Y:S01]  /*27ed0*/  LDL.64 R34, [R1+0x758] ;  /* 0x0007580001227983 */ /* 0x0005620000100a00 */
[----:B------:R-:W-:Y:S01]  /*27ee0*/  IMAD.MOV.U32 R82, RZ, RZ, R60 ;  /* 0x000000ffff527224 */ /* 0x000fe200078e003c */
[----:B------:R-:W-:Y:S02]  /*27ef0*/  MOV R3, RZ ;  /* 0x000000ff00037202 */ /* 0x000fe40000000f00 */
[----:B------:R-:W-:Y:S02]  /*27f00*/  MOV R46, 0x27f20 ;  /* 0x00027f20002e7802 */ /* 0x000fe40000000f00 */
[----:B-12--5:R-:W-:Y:S05]  /*27f10*/  CALL.REL.NOINC `($_ZN7cutlass13device_kernelIN5flash19enable_sm80_to_sm89INS1_16FlashAttnBwdSm80INS1_25CollectiveMainloopBwdSm80ILi2ELi2EN4cute5tupleIJNS5_1CILi128EEES8_NS7_ILi64EEEEEENS_6half_tEfNS_4arch4Sm80ELb1ELb0ELb1ELb0ELb0ELb0ELb0ELb0ELi2ELi4ELi4ELi4ELb0EEENS1_24CollectiveEpilogueBwdGQAISA_fSD_Li256ELb0ELb0EEENS1_25SingleTileBwdLPTSchedulerILb0ELi128ELb0EEEEEEEEEvNT_6ParamsE$_ZN4cute3eso3ESOILb1ELb0EJNS_10UnderscoreES2_iEEC2ERKS2_S5_RKi) ;  /* 0xfffde75000007944 */ /* 0x026fea0003c3ffff */
[----:B-1----:R-:W2:Y:S01]  /*27f20*/  LDL R3, [R1+0x758] ;  /* 0x0007580001037983 */ /* 0x002ea20000100800 */
[----:B------:R-:W-:Y:S02]  /*27f30*/  MOV R4, 0x27f60 ;  /* 0x00027f6000047802 */ /* 0x000fe40000000f00 */
[----:B--2---:R-:W-:Y:S02]  /*27f40*/  SHF.L.U32 R3, R3, 0x2, RZ ;  /* 0x0000000203037819 */ /* 0x004fe400000006ff */
[----:B------:R-:W-:Y:S05]  /*27f50*/  CALL.REL.NOINC `($_ZN7cutlass13device_kernelIN5flash19enable_sm80_to_sm89INS1_16FlashAttnBwdSm80INS1_25CollectiveMainloopBwdSm80ILi2ELi2EN4cute5tupleIJNS5_1CILi128EEES8_NS7_ILi64EEEEEENS_6half_tEfNS_4arch4Sm80ELb1ELb0ELb1ELb0ELb0ELb0ELb0ELb0ELi2ELi4ELi4ELi4ELb0EEENS1_24CollectiveEpilogueBwdGQAISA_fSD_Li256ELb0ELb0EEENS1_25SingleTileBwdLPTSchedulerILb0ELi128ELb0EEEEEEEEEvNT_6ParamsE$_ZN4cute3eso3ESOILb1ELb0EJNS_6LayoutINS_5tupleIJNS3_IJNS_1CILi2EEES5_EEES6_EEENS3_IJNS3_IJNS4_ILi1EEES5_EEENS3_IJNS4_ILi32EEENS4_ILi64EEEEEEEEEEEiEEC2ERKSE_RKi) ;  /* 0xfffdf7d000007944 */ /* 0x000fea0003c3ffff */
[----:B-1----:R-:W2:Y:S01]  /*27f60*/  LDL R3, [R1+0x758] ;  /* 0x0007580001037983 */ /* 0x002ea20000100800 */
[----:B------:R-:W-:Y:S01]  /*27f70*/  MOV R4, 0x27fb0 ;  /* 0x00027fb000047802 */ /* 0x000fe20000000f00 */
[----:B--2---:R-:W-:-:S05]  /*27f80*/  IMAD.WIDE R2, R3, 0x2, R20 ;  /* 0x0000000203027825 */ /* 0x004fca00078e0214 */
[----:B------:R-:W-:Y:S02]  /*27f90*/  MOV R6, R2 ;  /* 0x0000000200067202 */ /* 0x000fe40000000f00 */
[----:B------:R-:W-:Y:S05]  /*27fa0*/  CALL.REL.NOINC `($_ZN7cutlass13device_kernelIN5flash19enable_sm80_to_sm89INS1_16FlashAttnBwdSm80INS1_25CollectiveMainloopBwdSm80ILi2ELi2EN4cute5tupleIJNS5_1CILi128EEES8_NS7_ILi64EEEEEENS_6half_tEfNS_4arch4Sm80ELb1ELb0ELb1ELb0ELb0ELb0ELb0ELb0ELi2ELi4ELi4ELi4ELb0EEENS1_24CollectiveEpilogueBwdGQAISA_fSD_Li256ELb0ELb0EEENS1_25SingleTileBwdLPTSchedulerILb0ELi128ELb0EEEEEEEEEvNT_6ParamsE$_ZN4cute3eso3ESOILb1ELb0EJNS_6LayoutINS_5tupleIJNS3_IJNS_1CILi2EEES5_EEES6_EEENS3_IJNS3_IJNS4_ILi1EEES5_EEENS3_IJNS4_ILi32EEENS4_ILi64EEEEEEEEEEENS_10ViewEngineIPN7cutlass6half_tEEEEEC2ERKSE_RKSJ_) ;  /* 0xfffdf73000007944 */ /* 0x000fea0003c3ffff */
[----:B------:R2:W5:Y:S04]  /*27fb0*/  LDL.64 R40, [R1+0x758] ;  /* 0x0007580001287983 */ /* 0x0005680000100a00 */
[----:B------:R2:W-:Y:S02]  /*27fc0*/  STL [R1+0x770], RZ ;  /* 0x000770ff01007387 */ /* 0x0005e40000100800 */
.L_x_4483:
        /* <DEDUP_REMOVED lines=648> */
[----:B------:R-:W-:Y:S02]  /*2a850*/  MOV R4, R30 ;  /* 0x0000001e00047202 */ /* 0x000fe40000000f00 */
[----:B------:R-:W-:-:S05]  /*2a860*/  MOV R5, R31 ;  /* 0x0000001f00057202 */ /* 0x000fca0000000f00 */
[----:B--2---:R-:W-:Y:S01]  /*2a870*/  IMAD.WIDE R2, R2, 0x2, R4 ;  /* 0x0000000202027825 */ /* 0x004fe200078e0204 */
[----:B------:R-:W-:-:S04]  /*2a880*/  MOV R4, 0x2a8b0 ;  /* 0x0002a8b000047802 */ /* 0x000fc80000000f00 */
[----:B------:R-:W-:Y:S02]  /*2a890*/  MOV R6, R2 ;  /* 0x0000000200067202 */ /* 0x000fe40000000f00 */
[----:B------:R-:W-:Y:S05]  /*2a8a0*/  CALL.REL.NOINC `($_ZN7cutlass13device_kernelIN5flash19enable_sm80_to_sm89INS1_16FlashAttnBwdSm80INS1_25CollectiveMainloopBwdSm80ILi2ELi2EN4cute5tupleIJNS5_1CILi128EEES8_NS7_ILi64EEEEEENS_6half_tEfNS_4arch4Sm80ELb1ELb0ELb1ELb0ELb0ELb0ELb0ELb0ELi2ELi4ELi4ELi4ELb0EEENS1_24CollectiveEpilogueBwdGQAISA_fSD_Li256ELb0ELb0EEENS1_25SingleTileBwdLPTSchedulerILb0ELi128ELb0EEEEEEEEEvNT_6ParamsE$_ZN4cute3eso3ESOILb1ELb0EJNS_6LayoutINS_5tupleIJNS3_IJNS_1CILi2EEES5_S5_EEES5_EEENS3_IJNS3_IJNS4_ILi1EEES5_NS4_ILi4EEEEEENS4_ILi64EEEEEEEENS_10ViewEngineIPN7cutlass6half_tEEEEEC2ERKSD_RKSI_) ;  /* 0xfffdcf5000007944 */ /* 0x000fea0003c3ffff */
[----:B------:R2:W5:Y:S01]  /*2a8b0*/  LDL.64 R34, [R1+0x758] ;  /* 0x0007580001227983 */ /* 0x0005620000100a00 */
[----:B------:R-:W-:Y:S01]  /*2a8c0*/  IMAD.MOV.U32 R82, RZ, RZ, R60 ;  /* 0x000000ffff527224 */ /* 0x000fe200078e003c */
[----:B------:R-:W-:Y:S02]  /*2a8d0*/  MOV R3, 0x1 ;  /* 0x0000000100037802 */ /* 0x000fe40000000f00 */
        /* <DEDUP_REMOVED lines=13> */
.L_x_4484:
        /* <DEDUP_REMOVED lines=668> */
.L_x_4485:
        /* <DEDUP_REMOVED lines=202> */
[----:B------:R-:W-:Y:S05]  /*2e010*/  CALL.REL.NOINC `($_ZN7cutlass13device_kernelIN5flash19enable_sm80_to_sm89INS1_16FlashAttnBwdSm80INS1_25CollectiveMainloopBwdSm80ILi2ELi2EN4cute5tupleIJNS5_1CILi128EEES8_NS7_ILi64EEEEEENS_6half_tEfNS_4arch4Sm80ELb1ELb0ELb1ELb0ELb0ELb0ELb0ELb0ELi2ELi4ELi4ELi4ELb0EEENS1_24CollectiveEpilogueBwdGQAISA_fSD_Li256ELb0ELb0EEENS1_25SingleTileBwdLPTSchedulerILb0ELi128ELb0EEEEEEEEEvNT_6ParamsE$_ZN4cute3eso3ESOILb1ELb0EJNS_10UnderscoreES2_iEEC2ERKS2_S5_RKi) ;  /* 0xfffd865000007944 */ /* 0x000fea0003c3ffff */
        /* <DEDUP_REMOVED lines=52> */
[----:B------:R-:W-:Y:S02]  /*2e360*/  MOV R46, 0x2e380 ;  /* 0x0002e380002e7802 */ /* 0x000fe40000000f00 */
[----:B-1---5:R-:W-:Y:S05]  /*2e370*/  CALL.REL.NOINC `($_ZN7cutlass13device_kernelIN5flash19enable_sm80_to_sm89INS1_16FlashAttnBwdSm80INS1_25CollectiveMainloopBwdSm80ILi2ELi2EN4cute5tupleIJNS5_1CILi128EEES8_NS7_ILi64EEEEEENS_6half_tEfNS_4arch4Sm80ELb1ELb0ELb1ELb0ELb0ELb0ELb0ELb0ELi2ELi4ELi4ELi4ELb0EEENS1_24CollectiveEpilogueBwdGQAISA_fSD_Li256ELb0ELb0EEENS1_25SingleTileBwdLPTSchedulerILb0ELi128ELb0EEEEEEEEEvNT_6ParamsE$_ZN4cute8smem_ptrIPN7cutlass6half_tEECI1NS_12iter_adaptorIS3_S4_EEES3_) ;  /* 0xfffda44000007944 */ /* 0x022fea0003c3ffff */
        /* <DEDUP_REMOVED lines=413> */
.L_x_4486:
        /* <DEDUP_REMOVED lines=670> */
.L_x_4487:
        /* <DEDUP_REMOVED lines=670> */
.L_x_4488:
        /* <DEDUP_REMOVED lines=670> */
.L_x_4489:
        /* <DEDUP_REMOVED lines=202> */
[----:B------:R-:W-:Y:S05]  /*38790*/  CALL.REL.NOINC `($_ZN7cutlass13device_kernelIN5flash19enable_sm80_to_sm89INS1_16FlashAttnBwdSm80INS1_25CollectiveMainloopBwdSm80ILi2ELi2EN4cute5tupleIJNS5_1CILi128EEES8_NS7_ILi64EEEEEENS_6half_tEfNS_4arch4Sm80ELb1ELb0ELb1ELb0ELb0ELb0ELb0ELb0ELi2ELi4ELi4ELi4ELb0EEENS1_24CollectiveEpilogueBwdGQAISA_fSD_Li256ELb0ELb0EEENS1_25SingleTileBwdLPTSchedulerILb0ELi128ELb0EEEEEEEEEvNT_6ParamsE$_ZN4cute3eso3ESOILb1ELb0EJNS_10UnderscoreES2_iEEC2ERKS2_S5_RKi) ;  /* 0xfffcded000007944 */ /* 0x000fea0003c3ffff */
        /* <DEDUP_REMOVED lines=25> */
.L_x_4490:
        /* <DEDUP_REMOVED lines=244> */
[----:B--2--5:R-:W-:Y:S05]  /*39870*/  CALL.REL.NOINC `($_ZN7cutlass13device_kernelIN5flash19enable_sm80_to_sm89INS1_16FlashAttnBwdSm80INS1_25CollectiveMainloopBwdSm80ILi2ELi2EN4cute5tupleIJNS5_1CILi128EEES8_NS7_ILi64EEEEEENS_6half_tEfNS_4arch4Sm80ELb1ELb0ELb1ELb0ELb0ELb0ELb0ELb0ELi2ELi4ELi4ELi4ELb0EEENS1_24CollectiveEpilogueBwdGQAISA_fSD_Li256ELb0ELb0EEENS1_25SingleTileBwdLPTSchedulerILb0ELi128ELb0EEEEEEEEEvNT_6ParamsE$_ZZZN5flash25CollectiveMainloopBwdSm80ILi2ELi2EN4cute5tupleIJNS1_1CILi128EEES4_NS3_ILi64EEEEEEN7cutlass6half_tEfNS7_4arch4Sm80ELb1ELb0ELb1ELb0ELb0ELb0ELb0ELb0ELi2ELi4ELi4ELi4ELb0EE3mmaINS_16FlashAttnBwdSm80ISB_NS_24CollectiveEpilogueBwdGQAIS6_fSA_Li256ELb0ELb0EEENS_25SingleTileBwdLPTSchedulerILb0ELi128ELb0EEEE13SharedStorageENS1_6TensorINS1_11ArrayEngineIfLm32EEENS1_6LayoutINS2_IJNS2_IJNS3_ILi2EEESO_EEESO_NS3_ILi4EEEEEENS2_IJNS2_IJNS3_ILi1EEESO_EEESQ_NS3_ILi8EEEEEEEEEEEEbRKNSB_6ParamsERT0_S12_iNS2_IJiiiEEERT_ENKUliT_E_clIZSC_ISJ_SX_EbS10_S12_S12_iS13_S15_EUlRS16_iE_EEDaiS16_ENKUlT_E_clIZSC_ISJ_SX_EbS10_S12_S12_iS13_S15_EUlvE0_EEDaS1B_) ;  /* 0x0000d4f000007944 */ /* 0x024fea0003c00000 */
[----:B------:R-:W-:Y:S05]  /*39880*/  BSYNC B1 ;  /* 0x0000000000017941 */ /* 0x000fea0003800000 */
.L_x_4491:
[----:B-12---:R-:W2:Y:S01]  /*39890*/  LDL.64 R2, [R61+0x188] ;  /* 0x000188003d027983 */ /* 0x006ea20000100a00 */
[----:B------:R-:W-:-:S03]  /*398a0*/  ULDC.64 UR4, c[0x0][0x118] ;  /* 0x0000460000047ab9 */ /* 0x000fc60000000a00 */
[----:B------:R1:W5:Y:S04]  /*398b0*/  LDL.64 R34, [R61+0xc8] ;  /* 0x0000c8003d227983 */ /* 0x0003680000100a00 */
[----:B--2---:R-:W5:Y:S01]  /*398c0*/  LD.E.64 R2, [R2.64] ;  /* 0x0000000402027980 */ /* 0x004f62000c101b00 */
[----:B------:R-:W-:Y:S02]  /*398d0*/  MOV R38, R60 ;  /* 0x0000003c00267202 */ /* 0x000fe40000000f00 */
[----:B------:R-:W-:Y:S02]  /*398e0*/  MOV R46, 0x39900 ;  /* 0x00039900002e7802 */ /* 0x000fe40000000f00 */
[----:B-1-345:R-:W-:Y:S05]  /*398f0*/  CALL.REL.NOINC `($_ZN7cutlass13device_kernelIN5flash19enable_sm80_to_sm89INS1_16FlashAttnBwdSm80INS1_25CollectiveMainloopBwdSm80ILi2ELi2EN4cute5tupleIJNS5_1CILi128EEES8_NS7_ILi64EEEEEENS_6half_tEfNS_4arch4Sm80ELb1ELb0ELb1ELb0ELb0ELb0ELb0ELb0ELi2ELi4ELi4ELi4ELb0EEENS1_24CollectiveEpilogueBwdGQAISA_fSD_Li256ELb0ELb0EEENS1_25SingleTileBwdLPTSchedulerILb0ELi128ELb0EEEEEEEEEvNT_6ParamsE$_ZN4cute8smem_ptrIPN7cutlass6half_tEECI1NS_12iter_adaptorIS3_S4_EEES3_) ;  /* 0xfffceec000007944 */ /* 0x03afea0003c3ffff */
[----:B-1----:R1:W5:Y:S01]  /*39900*/  LDL.64 R2, [R1+0x758] ;  /* 0x0007580001027983 */ /* 0x0023620000100a00 */
        /* <DEDUP_REMOVED lines=111> */
[----:B-1----:R-:W-:Y:S05]  /*3a000*/  CALL.REL.NOINC `($_ZN7cutlass13device_kernelIN5flash19enable_sm80_to_sm89INS1_16FlashAttnBwdSm80INS1_25CollectiveMainloopBwdSm80ILi2ELi2EN4cute5tupleIJNS5_1CILi128EEES8_NS7_ILi64EEEEEENS_6half_tEfNS_4arch4Sm80ELb1ELb0ELb1ELb0ELb0ELb0ELb0ELb0ELi2ELi4ELi4ELi4ELb0EEENS1_24CollectiveEpilogueBwdGQAISA_fSD_Li256ELb0ELb0EEENS1_25SingleTileBwdLPTSchedulerILb0ELi128ELb0EEEEEEEEEvNT_6ParamsE$_ZN4cute3eso3ESOILb1ELb0EJNS_1CILi8EEEiiiNS2_ILi144EEENS2_ILi512EEEEEC2ERKS3_RKiSA_SA_RKS4_RKS5_) ;  /* 0xfffccbf000007944 */ /* 0x002fea0003c3ffff */
        /* <DEDUP_REMOVED lines=57> */
[----:B--2---:R1:W-:Y:S04]  /*3a3a0*/  STL.64 [R1+0x770], R2 ;  /* 0x0007700201007387 */ /* 0x0043e80000100a00 */
        /* <DEDUP_REMOVED lines=41> */
[----:B------:R-:W-:Y:S01]  /*3a640*/  IMAD.SHL.U32 R10, R0, 0x2000, RZ ;  /* 0x00002000000a7824 */ /* 0x000fe200078e00ff */
[----:B------:R-:W-:-:S02]  /*3a650*/  MOV R0, R75 ;  /* 0x0000004b00007202 */ /* 0x000fc40000000f00 */
[----:B------:R-:W-:Y:S02]  /*3a660*/  MOV R4, 0x3a690 ;  /* 0x0003a69000047802 */ /* 0x000fe40000000f00 */
        /* <DEDUP_REMOVED lines=13> */
[----:B--2---:R1:W-:Y:S04]  /*3a740*/  STL.64 [R1+0x770], R6 ;  /* 0x0007700601007387 */ /* 0x0043e80000100a00 */
        /* <DEDUP_REMOVED lines=30> */
[----:B--2---:R1:W-:Y:S04]  /*3a930*/  STL [R76], R12 ;  /* 0x0000000c4c007387 */ /* 0x0043e80000100800 */
[----:B------:R1:W-:Y:S02]  /*3a940*/  STL [R76+0x4], R13 ;  /* 0x0000040d4c007387 */ /* 0x0003e40000100800 */
        /* <DEDUP_REMOVED lines=14> */
[----:B------:R-:W-:-:S02]  /*3aa30*/  MOV R6, 0x3aa50 ;  /* 0x0003aa5000067802 */ /* 0x000fc40000000f00 */
[----:B------:R-:W-:Y:S05]  /*3aa40*/  CALL.REL.NOINC `($_ZN7cutlass13device_kernelIN5flash19enable_sm80_to_sm89INS1_16FlashAttnBwdSm80INS1_25CollectiveMainloopBwdSm80ILi2ELi2EN4cute5tupleIJNS5_1CILi128EEES8_NS7_ILi64EEEEEENS_6half_tEfNS_4arch4Sm80ELb1ELb0ELb1ELb0ELb0ELb0ELb0ELb0ELi2ELi4ELi4ELi4ELb0EEENS1_24CollectiveEpilogueBwdGQAISA_fSD_Li256ELb0ELb0EEENS1_25SingleTileBwdLPTSchedulerILb0ELi128ELb0EEEEEEEEEvNT_6ParamsE$_ZZN4cute13to_mixed_bitsINS_5tupleIJNS1_IJNS_1CILi4EEENS2_ILi8EEEEEES3_NS2_ILi1EEEEEENS1_IJNS1_IJNS2_ILi128EEENS2_ILi0EEEEEENS2_ILi16EEES9_EEENS1_IJNS1_IJiiEEEiS9_EEEEEDaRKT_RKT0_RKT1_ENKUlDpRKT_E_clIJNS_9MixedBitsILj0ELj384EEENSU_ILj0ELj48EEENS2_ILj0EEEEEEDaSR_) ;  /* 0xfffce34000007944 */ /* 0x000fea0003c3ffff */
[----:B------:R-:W-:Y:S02]  /*3aa50*/  SHF.R.S32.HI R7, RZ, 0x1f, R2 ;  /* 0x0000001fff077819 */ /* 0x000fe40000011402 */
[----:B------:R-:W-:-:S02]  /*3aa60*/  LOP3.LUT R3, R3, 0x1b0, RZ, 0xc0, !PT ;  /* 0x000001b003037812 */ /* 0x000fc400078ec0ff */
[----:B------:R-:W-:Y:S02]  /*3aa70*/  LEA.HI R2, R7, R2, RZ, 0x2 ;  /* 0x0000000207027211 */ /* 0x000fe400078f10ff */
        /* <DEDUP_REMOVED lines=17> */
[----:B--2---:R1:W-:Y:S04]  /*3ab90*/  STL.64 [R1+0x770], R12 ;  /* 0x0007700c01007387 */ /* 0x0043e80000100a00 */
        /* <DEDUP_REMOVED lines=22> */
[----:B--2--5:R-:W-:Y:S05]  /*3ad00*/  CALL.REL.NOINC `($_ZN7cutlass13device_kernelIN5flash19enable_sm80_to_sm89INS1_16FlashAttnBwdSm80INS1_25CollectiveMainloopBwdSm80ILi2ELi2EN4cute5tupleIJNS5_1CILi128EEES8_NS7_ILi64EEEEEENS_6half_tEfNS_4arch4Sm80ELb1ELb0ELb1ELb0ELb0ELb0ELb0ELb0ELi2ELi4ELi4ELi4ELb0EEENS1_24CollectiveEpilogueBwdGQAISA_fSD_Li256ELb0ELb0EEENS1_25SingleTileBwdLPTSchedulerILb0ELi128ELb0EEEEEEEEEvNT_6ParamsE$_ZN4cute3eso3ESOILb1ELb0EJNS_6LayoutINS_5tupleIJNS3_IJNS_1CILi8EEENS4_ILi1EEEEEENS4_ILi2EEES5_EEENS3_IJNS3_IJS6_NS4_ILi0EEEEEENS4_ILi64EEES5_EEEEENS_10ViewEngineIPN7cutlass6half_tEEEEEC2ERKSE_RKSJ_) ;  /* 0xfffcd1c000007944 */ /* 0x024fea0003c3ffff */
[----:B------:R2:W5:Y:S01]  /*3ad10*/  LDL.64 R20, [R1+0x758] ;  /* 0x0007580001147983 */ /* 0x0005620000100a00 */
[----:B------:R-:W-:Y:S01]  /*3ad20*/  IMAD.MOV.U32 R3, RZ, RZ, R8 ;  /* 0x000000ffff037224 */ /* 0x000fe200078e0008 */
[----:B------:R-:W-:Y:S02]  /*3ad30*/  MOV R82, R60 ;  /* 0x0000003c00527202 */ /* 0x000fe40000000f00 */
        /* <DEDUP_REMOVED lines=39> */
[----:B------:R-:W-:-:S02]  /*3afb0*/  MOV R46, 0x3afd0 ;  /* 0x0003afd0002e7802 */ /* 0x000fc40000000f00 */
[----:B-12--5:R-:W-:Y:S05]  /*3afc0*/  CALL.REL.NOINC `($_ZN7cutlass13device_kernelIN5flash19enable_sm80_to_sm89INS1_16FlashAttnBwdSm80INS1_25CollectiveMainloopBwdSm80ILi2ELi2EN4cute5tupleIJNS5_1CILi128EEES8_NS7_ILi64EEEEEENS_6half_tEfNS_4arch4Sm80ELb1ELb0ELb1ELb0ELb0ELb0ELb0ELb0ELi2ELi4ELi4ELi4ELb0EEENS1_24CollectiveEpilogueBwdGQAISA_fSD_Li256ELb0ELb0EEENS1_25SingleTileBwdLPTSchedulerILb0ELi128ELb0EEEEEEEEEvNT_6ParamsE$_ZN4cute8smem_ptrIPN7cutlass6half_tEECI1NS_12iter_adaptorIS3_S4_EEES3_) ;  /* 0xfffcd7f000007944 */ /* 0x026fea0003c3ffff */
[----:B-1----:R1:W5:Y:S01]  /*3afd0*/  LDL.64 R2, [R1+0x758] ;  /* 0x0007580001027983 */ /* 0x0023620000100a00 */
[----:B------:R-:W-:-:S03]  /*3afe0*/  MOV R34, 0x3b000 ;  /* 0x0003b00000227802 */ /* 0x000fc60000000f00 */
[----:B-1---5:R-:W-:Y:S05]  /*3aff0*/  CALL.REL.NOINC `($_ZN7cutlass13device_kernelIN5flash19enable_sm80_to_sm89INS1_16FlashAttnBwdSm80INS1_25CollectiveMainloopBwdSm80ILi2ELi2EN4cute5tupleIJNS5_1CILi128EEES8_NS7_ILi64EEEEEENS_6half_tEfNS_4arch4Sm80ELb1ELb0ELb1ELb0ELb0ELb0ELb0ELb0ELi2ELi4ELi4ELi4ELb0EEENS1_24CollectiveEpilogueBwdGQAISA_fSD_Li256ELb0ELb0EEENS1_25SingleTileBwdLPTSchedulerILb0ELi128ELb0EEEEEEEEEvNT_6ParamsE$_ZN4cute3eso3ESOILb1ELb0EJNS_6LayoutINS_5tupleIJNS3_IJNS_1CILi8EEENS4_ILi1EEEEEENS4_ILi2EEEEEENS3_IJNS3_IJS6_NS4_ILi0EEEEEENS4_ILi8192EEEEEEEENS_10ViewEngineINS_8smem_ptrIPN7cutlass6half_tEEEEEEEC2ERKSE_RKSL_) ;  /* 0xfffccd4000007944 */ /* 0x022fea0003c3ffff */
        /* <DEDUP_REMOVED lines=125> */
[----:B-1----:R1:W5:Y:S01]  /*3b7d0*/  LDL R3, [R1+0x758] ;  /* 0x0007580001037983 */ /* 0x0023620000100800 */
[----:B------:R-:W-:-:S02]  /*3b7e0*/  MOV R82, R60 ;  /* 0x0000003c00527202 */ /* 0x000fc40000000f00 */
[----:B------:R-:W-:Y:S02]  /*3b7f0*/  MOV R12, 0x3b810 ;  /* 0x0003b810000c7802 */ /* 0x000fe40000000f00 */
[----:B-1---5:R-:W-:Y:S05]  /*3b800*/  CALL.REL.NOINC `($_ZN7cutlass13device_kernelIN5flash19enable_sm80_to_sm89INS1_16FlashAttnBwdSm80INS1_25CollectiveMainloopBwdSm80ILi2ELi2EN4cute5tupleIJNS5_1CILi128EEES8_NS7_ILi64EEEEEENS_6half_tEfNS_4arch4Sm80ELb1ELb0ELb1ELb0ELb0ELb0ELb0ELb0ELi2ELi4ELi4ELi4ELb0EEENS1_24CollectiveEpilogueBwdGQAISA_fSD_Li256ELb0ELb0EEENS1_25SingleTileBwdLPTSchedulerILb0ELi128ELb0EEEEEEEEEvNT_6ParamsE$_ZN4cute3eso3ESOILb0ELb1EJNS_6LayoutINS_5tupleIJNS3_IJNS_1CILi8EEENS4_ILi1EEEEEENS4_ILi2EEEEEENS3_IJNS3_IJS6_NS4_ILi0EEEEEEiEEEEESA_EEC2ERKSD_RKSA_) ;  /* 0xfffcacb000007944 */ /* 0x022fea0003c3ffff */
[----:B------:R2:W5:Y:S01]  /*3b810*/  LDL R36, [R1+0x758] ;  /* 0x0007580001247983 */ /* 0x0005620000100800 */
        /* <DEDUP_REMOVED lines=11> */
[----:B------:R2:W5:Y:S04]  /*3b8d0*/  LDL R37, [R1+0x758] ;  /* 0x0007580001257983 */ /* 0x0005680000100800 */
[----:B------:R2:W5:Y:S01]  /*3b8e0*/  LDL.64 R8, [R1+0x760] ;  /* 0x0007600001087983 */ /* 0x0005620000100a00 */
[----:B------:R-:W-:Y:S01]  /*3b8f0*/  IMAD.MOV.U32 R82, RZ, RZ, R60 ;  /* 0x000000ffff527224 */ /* 0x000fe200078e003c */
[----:B------:R-:W-:Y:S01]  /*3b900*/  MOV R38, R18 ;  /* 0x0000001200267202 */ /* 0x000fe20000000f00 */
[----:B-1----:R-:W-:Y:S01]  /*3b910*/  IMAD.MOV.U32 R3, RZ, RZ, R19 ;  /* 0x000000ffff037224 */ /* 0x002fe200078e0013 */
[----:B------:R-:W-:-:S02]  /*3b920*/  MOV R36, 0x3b940 ;  /* 0x0003b94000247802 */ /* 0x000fc40000000f00 */
[----:B--2--5:R-:W-:Y:S05]  /*3b930*/  CALL.REL.NOINC `($_ZN7cutlass13device_kernelIN5flash19enable_sm80_to_sm89INS1_16FlashAttnBwdSm80INS1_25CollectiveMainloopBwdSm80ILi2ELi2EN4cute5tupleIJNS5_1CILi128EEES8_NS7_ILi64EEEEEENS_6half_tEfNS_4arch4Sm80ELb1ELb0ELb1ELb0ELb0ELb0ELb0ELb0ELi2ELi4ELi4ELi4ELb0EEENS1_24CollectiveEpilogueBwdGQAISA_fSD_Li256ELb0ELb0EEENS1_25SingleTileBwdLPTSchedulerILb0ELi128ELb0EEEEEEEEEvNT_6ParamsE$_ZN4cute3eso3ESOILb1ELb0EJNS_6LayoutINS_5tupleIJNS3_IJNS3_IJNS_1CILi4EEENS4_ILi2EEEEEENS4_ILi1EEEEEES6_EEENS3_IJNS3_IJNS3_IJS8_NS4_ILi32EEEEEENS4_ILi0EEEEEENS4_ILi64EEEEEEEENS_10ViewEngineIPN7cutlass6half_tEEEEEC2ERKSH_RKSM_) ;  /* 0xfffcb5d000007944 */ /* 0x024fea0003c3ffff */
[----:B-1----:R1:W5:Y:S01]  /*3b940*/  LDL.64 R2, [R1+0x758] ;  /* 0x0007580001027983 */ /* 0x0023620000100a00 */
        /* <DEDUP_REMOVED lines=28> */
[----:B-1----:R-:W2:Y:S01]  /*3bb10*/  LDL R11, [R1+0x758] ;  /* 0x00075800010b7983 */ /* 0x002ea20000100800 */
[----:B------:R-:W-:Y:S02]  /*3bb20*/  MOV R82, R69 ;  /* 0x0000004500527202 */ /* 0x000fe40000000f00 */
[----:B------:R-:W-:Y:S01]  /*3bb30*/  MOV R10, 0x3bb60 ;  /* 0x0003bb60000a7802 */ /* 0x000fe20000000f00 */
[----:B--2---:R1:W-:Y:S04]  /*3bb40*/  STL [R76], R11 ;  /* 0x0000000b4c007387 */ /* 0x0043e80000100800 */
        /* <DEDUP_REMOVED lines=393> */
[----:B------:R2:W5:Y:S01]  /*3d3e0*/  LDL R8, [R1+0x760] ;  /* 0x0007600001087983 */ /* 0x0005620000100800 */
        /* <DEDUP_REMOVED lines=128> */
[----:B-12---:R-:W-:Y:S05]  /*3dbf0*/  CALL.REL.NOINC `($_ZN7cutlass13device_kernelIN5flash19enable_sm80_to_sm89INS1_16FlashAttnBwdSm80INS1_25CollectiveMainloopBwdSm80ILi2ELi2EN4cute5tupleIJNS5_1CILi128EEES8_NS7_ILi64EEEEEENS_6half_tEfNS_4arch4Sm80ELb1ELb0ELb1ELb0ELb0ELb0ELb0ELb0ELi2ELi4ELi4ELi4ELb0EEENS1_24CollectiveEpilogueBwdGQAISA_fSD_Li256ELb0ELb0EEENS1_25SingleTileBwdLPTSchedulerILb0ELi128ELb0EEEEEEEEEvNT_6ParamsE$_ZN4cute3eso3ESOILb1ELb0EJNS_10UnderscoreES2_iEEC2ERKS2_S5_RKi) ;  /* 0xfffc8a7000007944 */ /* 0x006fea0003c3ffff */
        /* <DEDUP_REMOVED lines=2126> */
[----:B------:R-:W-:Y:S05]  /*460e0*/  RET.REL.NODEC R8 `(_ZN7cutlass13device_kernelIN5flash19enable_sm80_to_sm89INS1_16FlashAttnBwdSm80INS1_25CollectiveMainloopBwdSm80ILi2ELi2EN4cute5tupleIJNS5_1CILi128EEES8_NS7_ILi64EEEEEENS_6half_tEfNS_4arch4Sm80ELb1ELb0ELb1ELb0ELb0ELb0ELb0ELb0ELi2ELi4ELi4ELi4ELb0EEENS1_24CollectiveEpilogueBwdGQAISA_fSD_Li256ELb0ELb0EEENS1_25SingleTileBwdLPTSchedulerILb0ELi128ELb0EEEEEEEEEvNT_6ParamsE) ;  /* 0xfffb9f1008007950 */ /* 0x000fea0003c3ffff */
        .type           $_ZN7cutlass13device_kernelIN5flash19enable_sm80_to_sm89INS1_16FlashAttnBwdSm80INS1_25CollectiveMainloopBwdSm80ILi2ELi2EN4cute5tupleIJNS5_1CILi128EEES8_NS7_ILi64EEEEEENS_6half_tEfNS_4arch4Sm80ELb1ELb0ELb1ELb0ELb0ELb0ELb0ELb0ELi2ELi4ELi4ELi4ELb0EEENS1_24CollectiveEpilogueBwdGQAISA_fSD_Li256ELb0ELb0EEENS1_25SingleTileBwdLPTSchedulerILb0ELi128ELb0EEEEEEEEEvNT_6ParamsE$_ZZN5flash25CollectiveMainloopBwdSm80ILi2ELi2EN4cute5tupleIJNS1_1CILi128EEES4_NS3_ILi64EEEEEEN7cutlass6half_tEfNS7_4arch4Sm80ELb1ELb0ELb1ELb0ELb0ELb0ELb0ELb0ELi2ELi4ELi4ELi4ELb0EE3mmaINS_16FlashAttnBwdSm80ISB_NS_24CollectiveEpilogueBwdGQAIS6_fSA_Li256ELb0ELb0EEENS_25SingleTileBwdLPTSchedulerILb0ELi128ELb0EEEE13SharedStorageENS1_6TensorINS1_11ArrayEngineIfLm32EEENS1_6LayoutINS2_IJNS2_IJNS3_ILi2EEESO_EEESO_NS3_ILi4EEEEEENS2_IJNS2_IJNS3_ILi1EEESO_EEESQ_NS3_ILi8EEEEEEEEEEEEbRKNSB_6ParamsERT0_S12_iNS2_IJiiiEEERT_ENKUlvE0_clEv,@function
        .size           $_ZN7cutlass13device_kernelIN5flash19enable_sm80_to_sm89INS1_16FlashAttnBwdSm80INS1_25CollectiveMainloopBwdSm80ILi2ELi2EN4cute5tupleIJNS5_1CILi128EEES8_NS7_ILi64EEEEEENS_6half_tEfNS_4arch4Sm80ELb1ELb0ELb1ELb0ELb0ELb0ELb0ELb0ELi2ELi4ELi4ELi4ELb0EEENS1_24CollectiveEpilogueBwdGQAISA_fSD_Li256ELb0ELb0EEENS1_25SingleTileBwdLPTSchedulerILb0ELi128ELb0EEEEEEEEEvNT_6ParamsE$_ZZN5flash25CollectiveMainloopBwdSm80ILi2ELi2EN4cute5tupleIJNS1_1CILi128EEES4_NS3_ILi64EEEEEEN7cutlass6half_tEfNS7_4arch4Sm80ELb1ELb0ELb1ELb0ELb0ELb0ELb0ELb0ELi2ELi4ELi4ELi4ELb0EE3mmaINS_16FlashAttnBwdSm80ISB_NS_24CollectiveEpilogueBwdGQAIS6_fSA_Li256ELb0ELb0EEENS_25SingleTileBwdLPTSchedulerILb0ELi128ELb0EEEE13SharedStorageENS1_6TensorINS1_11ArrayEngineIfLm32EEENS1_6LayoutINS2_IJNS2_IJNS3_ILi2EEESO_EEESO_NS3_ILi4EEEEEENS2_IJNS2_IJNS3_ILi1EEESO_EEESQ_NS3_ILi8EEEEEEEEEEEEbRKNSB_6ParamsERT0_S12_iNS2_IJiiiEEERT_ENKUlvE0_clEv,($_ZN7cutlass13device_kernelIN5flash19enable_sm80_to_sm89INS1_16FlashAttnBwdSm80INS1_25CollectiveMainloopBwdSm80ILi2ELi2EN4cute5tupleIJNS5_1CILi128EEES8_NS7_ILi64EEEEEENS_6half_tEfNS_4arch4Sm80ELb1ELb0ELb1ELb0ELb0ELb0ELb0ELb0ELi2ELi4ELi4ELi4ELb0EEENS1_24CollectiveEpilogueBwdGQAISA_fSD_Li256ELb0ELb0EEENS1_25SingleTileBwdLPTSchedulerILb0ELi128ELb0EEEEEEEEEvNT_6ParamsE$_ZZN5flash25CollectiveMainloopBwdSm80ILi2ELi2EN4cute5tupleIJNS1_1CILi128EEES4_NS3_ILi64EEEEEEN7cutlass6half_tEfNS7_4arch4Sm80ELb1ELb0ELb1ELb0ELb0ELb0ELb0ELb0ELi2ELi4ELi4ELi4ELb0EE3mmaINS_16FlashAttnBwdSm80ISB_NS_24CollectiveEpilogueBwdGQAIS6_fSA_Li256ELb0ELb0EEENS_25SingleTileBwdLPTSchedulerILb0ELi128ELb0EEEE13SharedStorageENS1_6TensorINS1_11ArrayEngineIfLm32EEENS1_6LayoutINS2_IJNS2_IJNS3_ILi2EEESO_EEESO_NS3_ILi4EEEEEENS2_IJNS2_IJNS3_ILi1EEESO_EEESQ_NS3_ILi8EEEEEEEEEEEEbRKNSB_6ParamsERT0_S12_iNS2_IJiiiEEERT_ENKUlvE_clEv - $_ZN7cutlass13device_kernelIN5flash19enable_sm80_to_sm89INS1_16FlashAttnBwdSm80INS1_25CollectiveMainloopBwdSm80ILi2ELi2EN4cute5tupleIJNS5_1CILi128EEES8_NS7_ILi64EEEEEENS_6half_tEfNS_4arch4Sm80ELb1ELb0ELb1ELb0ELb0ELb0ELb0ELb0ELi2ELi4ELi4ELi4ELb0EEENS1_24CollectiveEpilogueBwdGQAISA_fSD_Li256ELb0ELb0EEENS1_25SingleTileBwdLPTSchedulerILb0ELi128ELb0EEEEEEEEEvNT_6ParamsE$_ZZN5flash25CollectiveMainloopBwdSm80ILi2ELi2EN4cute5tupleIJNS1_1CILi128EEES4_NS3_ILi64EEEEEEN7cutlass6half_tEfNS7_4arch4Sm80ELb1ELb0ELb1ELb0ELb0ELb0ELb0ELb0ELi2ELi4ELi4ELi4ELb0EE3mmaINS_16FlashAttnBwdSm80ISB_NS_24CollectiveEpilogueBwdGQAIS6_fSA_Li256ELb0ELb0EEENS_25SingleTileBwdLPTSchedulerILb0ELi128ELb0EEEE13SharedStorageENS1_6TensorINS1_11ArrayEngineIfLm32EEENS1_6LayoutINS2_IJNS2_IJNS3_ILi2EEESO_EEESO_NS3_ILi4EEEEEENS2_IJNS2_IJNS3_ILi1EEESO_EEESQ_NS3_ILi8EEEEEEEEEEEEbRKNSB_6ParamsERT0_S12_iNS2_IJiiiEEERT_ENKUlvE0_clEv)
$_ZN7cutlass13device_kernelIN5flash19enable_sm80_to_sm89INS1_16FlashAttnBwdSm80INS1_25CollectiveMainloopBwdSm80ILi2ELi2EN4cute5tupleIJNS5_1CILi128EEES8_NS7_ILi64EEEEEENS_6half_tEfNS_4arch4Sm80ELb1ELb0ELb1ELb0ELb0ELb0ELb0ELb0ELi2ELi4ELi4ELi4ELb0EEENS1_24CollectiveEpilogueBwdGQAISA_fSD_Li256ELb0ELb0EEENS1_25SingleTileBwdLPTSchedulerILb0ELi128ELb0EEEEEEEEEvNT_6ParamsE$_ZZN5flash25CollectiveMainloopBwdSm80ILi2ELi2EN4cute5tupleIJNS1_1CILi128EEES4_NS3_ILi64EEEEEEN7cutlass6half_tEfNS7_4arch4Sm80ELb1ELb0ELb1ELb0ELb0ELb0ELb0ELb0ELi2ELi4ELi4ELi4ELb0EE3mmaINS_16FlashAttnBwdSm80ISB_NS_24CollectiveEpilogueBwdGQAIS6_fSA_Li256ELb0ELb0EEENS_25SingleTileBwdLPTSchedulerILb0ELi128ELb0EEEE13SharedStorageENS1_6TensorINS1_11ArrayEngineIfLm32EEENS1_6LayoutINS2_IJNS2_IJNS3_ILi2EEESO_EEESO_NS3_ILi4EEEEEENS2_IJNS2_IJNS3_ILi1EEESO_EEESQ_NS3_ILi8EEEEEEEEEEEEbRKNSB_6ParamsERT0_S12_iNS2_IJiiiEEERT_ENKUlvE0_clEv:
        /* <DEDUP_REMOVED lines=96> */
.L_x_4493:
[----:B--2---:R-:W-:Y:S05]  /*466f0*/  BSYNC B0 ;  /* 0x0000000000007941 */ /* 0x004fea0003800000 */
.L_x_4492:
[----:B------:R-:W-:Y:S01]  /*46700*/  MOV R41, 0x0 ;  /* 0x0000000000297802 */ /* 0x000fe20000000f00 */
[----:B------:R-:W0:Y:S03]  /*46710*/  LDGDEPBAR ;  /* 0x00000000000079af */ /* 0x000e260000000000 */
[----:B------:R-:W-:Y:S05]  /*46720*/  RET.REL.NODEC R40 `(_ZN7cutlass13device_kernelIN5flash19enable_sm80_to_sm89INS1_16FlashAttnBwdSm80INS1_25CollectiveMainloopBwdSm80ILi2ELi2EN4cute5tupleIJNS5_1CILi128EEES8_NS7_ILi64EEEEEENS_6half_tEfNS_4arch4Sm80ELb1ELb0ELb1ELb0ELb0ELb0ELb0ELb0ELi2ELi4ELi4ELi4ELb0EEENS1_24CollectiveEpilogueBwdGQAISA_fSD_Li256ELb0ELb0EEENS1_25SingleTileBwdLPTSchedulerILb0ELi128ELb0EEEEEEEEEvNT_6ParamsE) ;  /* 0xfffb98d028007950 */ /* 0x000fea0003c3ffff */
        .type           $_ZN7cutlass13device_kernelIN5flash19enable_sm80_to_sm89INS1_16FlashAttnBwdSm80INS1_25CollectiveMainloopBwdSm80ILi2ELi2EN4cute5tupleIJNS5_1CILi128EEES8_NS7_ILi64EEEEEENS_6half_tEfNS_4arch4Sm80ELb1ELb0ELb1ELb0ELb0ELb0ELb0ELb0ELi2ELi4ELi4ELi4ELb0EEENS1_24CollectiveEpilogueBwdGQAISA_fSD_Li256ELb0ELb0EEENS1_25SingleTileBwdLPTSchedulerILb0ELi128ELb0EEEEEEEEEvNT_6ParamsE$_ZZN5flash25CollectiveMainloopBwdSm80ILi2ELi2EN4cute5tupleIJNS1_1CILi128EEES4_NS3_ILi64EEEEEEN7cutlass6half_tEfNS7_4arch4Sm80ELb1ELb0ELb1ELb0ELb0ELb0ELb0ELb0ELi2ELi4ELi4ELi4ELb0EE3mmaINS_16FlashAttnBwdSm80ISB_NS_24CollectiveEpilogueBwdGQAIS6_fSA_Li256ELb0ELb0EEENS_25SingleTileBwdLPTSchedulerILb0ELi128ELb0EEEE13SharedStorageENS1_6TensorINS1_11ArrayEngineIfLm32EEENS1_6LayoutINS2_IJNS2_IJNS3_ILi2EEESO_EEESO_NS3_ILi4EEEEEENS2_IJNS2_IJNS3_ILi1EEESO_EEESQ_NS3_ILi8EEEEEEEEEEEEbRKNSB_6ParamsERT0_S12_iNS2_IJiiiEEERT_ENKUlvE_clEv,@function
        .size           $_ZN7cutlass13device_kernelIN5flash19enable_sm80_to_sm89INS1_16FlashAttnBwdSm80INS1_25CollectiveMainloopBwdSm80ILi2ELi2EN4cute5tupleIJNS5_1CILi128EEES8_NS7_ILi64EEEEEENS_6half_tEfNS_4arch4Sm80ELb1ELb0ELb1ELb0ELb0ELb0ELb0ELb0ELi2ELi4ELi4ELi4ELb0EEENS1_24CollectiveEpilogueBwdGQAISA_fSD_Li256ELb0ELb0EEENS1_25SingleTileBwdLPTSchedulerILb0ELi128ELb0EEEEEEEEEvNT_6ParamsE$_ZZN5flash25CollectiveMainloopBwdSm80ILi2ELi2EN4cute5tupleIJNS1_1CILi128EEES4_NS3_ILi64EEEEEEN7cutlass6half_tEfNS7_4arch4Sm80ELb1ELb0ELb1ELb0ELb0ELb0ELb0ELb0ELi2ELi4ELi4ELi4ELb0EE3mmaINS_16FlashAttnBwdSm80ISB_NS_24CollectiveEpilogueBwdGQAIS6_fSA_Li256ELb0ELb0EEENS_25SingleTileBwdLPTSchedulerILb0ELi128ELb0EEEE13SharedStorageENS1_6TensorINS1_11ArrayEngineIfLm32EEENS1_6LayoutINS2_IJNS2_IJNS3_ILi2EEESO_EEESO_NS3_ILi4EEEEEENS2_IJNS2_IJNS3_ILi1EEESO_EEESQ_NS3_ILi8EEEEEEEEEEEEbRKNSB_6ParamsERT0_S12_iNS2_IJiiiEEERT_ENKUlvE_clEv,($_ZN7cutlass13device_kernelIN5flash19enable_sm80_to_sm89INS1_16FlashAttnBwdSm80INS1_25CollectiveMainloopBwdSm80ILi2ELi2EN4cute5tupleIJNS5_1CILi128EEES8_NS7_ILi64EEEEEENS_6half_tEfNS_4arch4Sm80ELb1ELb0ELb1ELb0ELb0ELb0ELb0ELb0ELi2ELi4ELi4ELi4ELb0EEENS1_24CollectiveEpilogueBwdGQAISA_fSD_Li256ELb0ELb0EEENS1_25SingleTileBwdLPTSchedulerILb0ELi128ELb0EEEEEEEEEvNT_6ParamsE$_ZZZN5flash25CollectiveMainloopBwdSm80ILi2ELi2EN4cute5tupleIJNS1_1CILi128EEES4_NS3_ILi64EEEEEEN7cutlass6half_tEfNS7_4arch4Sm80ELb1ELb0ELb1ELb0ELb0ELb0ELb0ELb0ELi2ELi4ELi4ELi4ELb0EE3mmaINS_16FlashAttnBwdSm80ISB_NS_24CollectiveEpilogueBwdGQAIS6_fSA_Li256ELb0ELb0EEENS_25SingleTileBwdLPTSchedulerILb0ELi128ELb0EEEE13SharedStorageENS1_6TensorINS1_11ArrayEngineIfLm32EEENS1_6LayoutINS2_IJNS2_IJNS3_ILi2EEESO_EEESO_NS3_ILi4EEEEEENS2_IJNS2_IJNS3_ILi1EEESO_EEESQ_NS3_ILi8EEEEEEEEEEEEbRKNSB_6ParamsERT0_S12_iNS2_IJiiiEEERT_ENKUliT_E_clIZSC_ISJ_SX_EbS10_S12_S12_iS13_S15_EUlRS16_iE_EEDaiS16_ENKUlT_E_clIZSC_ISJ_SX_EbS10_S12_S12_iS13_S15_EUlvE0_EEDaS1B_ - $_ZN7cutlass13device_kernelIN5flash19enable_sm80_to_sm89INS1_16FlashAttnBwdSm80INS1_25CollectiveMainloopBwdSm80ILi2ELi2EN4cute5tupleIJNS5_1CILi128EEES8_NS7_ILi64EEEEEENS_6half_tEfNS_4arch4Sm80ELb1ELb0ELb1ELb0ELb0ELb0ELb0ELb0ELi2ELi4ELi4ELi4ELb0EEENS1_24CollectiveEpilogueBwdGQAISA_fSD_Li256ELb0ELb0EEENS1_25SingleTileBwdLPTSchedulerILb0ELi128ELb0EEEEEEEEEvNT_6ParamsE$_ZZN5flash25CollectiveMainloopBwdSm80ILi2ELi2EN4cute5tupleIJNS1_1CILi128EEES4_NS3_ILi64EEEEEEN7cutlass6half_tEfNS7_4arch4Sm80ELb1ELb0ELb1ELb0ELb0ELb0ELb0ELb0ELi2ELi4ELi4ELi4ELb0EE3mmaINS_16FlashAttnBwdSm80ISB_NS_24CollectiveEpilogueBwdGQAIS6_fSA_Li256ELb0ELb0EEENS_25SingleTileBwdLPTSchedulerILb0ELi128ELb0EEEE13SharedStorageENS1_6TensorINS1_11ArrayEngineIfLm32EEENS1_6LayoutINS2_IJNS2_IJNS3_ILi2EEESO_EEESO_NS3_ILi4EEEEEENS2_IJNS2_IJNS3_ILi1EEESO_EEESQ_NS3_ILi8EEEEEEEEEEEEbRKNSB_6ParamsERT0_S12_iNS2_IJiiiEEERT_ENKUlvE_clEv)
$_ZN7cutlass13device_kernelIN5flash19enable_sm80_to_sm89INS1_16FlashAttnBwdSm80INS1_25CollectiveMainloopBwdSm80ILi2ELi2EN4cute5tupleIJNS5_1CILi128EEES8_NS7_ILi64EEEEEENS_6half_tEfNS_4arch4Sm80ELb1ELb0ELb1ELb0ELb0ELb0ELb0ELb0ELi2ELi4ELi4ELi4ELb0EEENS1_24CollectiveEpilogueBwdGQAISA_fSD_Li256ELb0ELb0EEENS1_25SingleTileBwdLPTSchedulerILb0ELi128ELb0EEEEEEEEEvNT_6ParamsE$_ZZN5flash25CollectiveMainloopBwdSm80ILi2ELi2EN4cute5tupleIJNS1_1CILi128EEES4_NS3_ILi64EEEEEEN7cutlass6half_tEfNS7_4arch4Sm80ELb1ELb0ELb1ELb0ELb0ELb0ELb0ELb0ELi2ELi4ELi4ELi4ELb0EE3mmaINS_16FlashAttnBwdSm80ISB_NS_24CollectiveEpilogueBwdGQAIS6_fSA_Li256ELb0ELb0EEENS_25SingleTileBwdLPTSchedulerILb0ELi128ELb0EEEE13SharedStorageENS1_6TensorINS1_11ArrayEngineIfLm32EEENS1_6LayoutINS2_IJNS2_IJNS3_ILi2EEESO_EEESO_NS3_ILi4EEEEEENS2_IJNS2_IJNS3_ILi1EEESO_EEESQ_NS3_ILi8EEEEEEEEEEEEbRKNSB_6ParamsERT0_S12_iNS2_IJiiiEEERT_ENKUlvE_clEv:
        /* <DEDUP_REMOVED lines=96> */
.L_x_4495:
[----:B---3--:R-:W-:Y:S05]  /*46d30*/  BSYNC B0 ;  /* 0x0000000000007941 */ /* 0x008fea0003800000 */
.L_x_4494:
[----:B------:R-:W-:Y:S01]  /*46d40*/  MOV R5, 0x0 ;  /* 0x0000000000057802 */ /* 0x000fe20000000f00 */
[----:B------:R-:W0:Y:S03]  /*46d50*/  LDGDEPBAR ;  /* 0x00000000000079af */ /* 0x000e260000000000 */
[----:B------:R-:W-:Y:S05]  /*46d60*/  RET.REL.NODEC R4 `(_ZN7cutlass13device_kernelIN5flash19enable_sm80_to_sm89INS1_16FlashAttnBwdSm80INS1_25CollectiveMainloopBwdSm80ILi2ELi2EN4cute5tupleIJNS5_1CILi128EEES8_NS7_ILi64EEEEEENS_6half_tEfNS_4arch4Sm80ELb1ELb0ELb1ELb0ELb0ELb0ELb0ELb0ELi2ELi4ELi4ELi4ELb0EEENS1_24CollectiveEpilogueBwdGQAISA_fSD_Li256ELb0ELb0EEENS1_25SingleTileBwdLPTSchedulerILb0ELi128ELb0EEEEEEEEEvNT_6ParamsE) ;  /* 0xfffb929004007950 */ /* 0x000fea0003c3ffff */
        .type           $_ZN7cutlass13device_kernelIN5flash19enable_sm80_to_sm89INS1_16FlashAttnBwdSm80INS1_25CollectiveMainloopBwdSm80ILi2ELi2EN4cute5tupleIJNS5_1CILi128EEES8_NS7_ILi64EEEEEENS_6half_tEfNS_4arch4Sm80ELb1ELb0ELb1ELb0ELb0ELb0ELb0ELb0ELi2ELi4ELi4ELi4ELb0EEENS1_24CollectiveEpilogueBwdGQAISA_fSD_Li256ELb0ELb0EEENS1_25SingleTileBwdLPTSchedulerILb0ELi128ELb0EEEEEEEEEvNT_6ParamsE$_ZZZN5flash25CollectiveMainloopBwdSm80ILi2ELi2EN4cute5tupleIJNS1_1CILi128EEES4_NS3_ILi64EEEEEEN7cutlass6half_tEfNS7_4arch4Sm80ELb1ELb0ELb1ELb0ELb0ELb0ELb0ELb0ELi2ELi4ELi4ELi4ELb0EE3mmaINS_16FlashAttnBwdSm80ISB_NS_24CollectiveEpilogueBwdGQAIS6_fSA_Li256ELb0ELb0EEENS_25SingleTileBwdLPTSchedulerILb0ELi128ELb0EEEE13SharedStorageENS1_6TensorINS1_11ArrayEngineIfLm32EEENS1_6LayoutINS2_IJNS2_IJNS3_ILi2EEESO_EEESO_NS3_ILi4EEEEEENS2_IJNS2_IJNS3_ILi1EEESO_EEESQ_NS3_ILi8EEEEEEEEEEEEbRKNSB_6ParamsERT0_S12_iNS2_IJiiiEEERT_ENKUliT_E_clIZSC_ISJ_SX_EbS10_S12_S12_iS13_S15_EUlRS16_iE_EEDaiS16_ENKUlT_E_clIZSC_ISJ_SX_EbS10_S12_S12_iS13_S15_EUlvE0_EEDaS1B_,@function
        .size           $_ZN7cutlass13device_kernelIN5flash19enable_sm80_to_sm89INS1_16FlashAttnBwdSm80INS1_25CollectiveMainloopBwdSm80ILi2ELi2EN4cute5tupleIJNS5_1CILi128EEES8_NS7_ILi64EEEEEENS_6half_tEfNS_4arch4Sm80ELb1ELb0ELb1ELb0ELb0ELb0ELb0ELb0ELi2ELi4ELi4ELi4ELb0EEENS1_24CollectiveEpilogueBwdGQAISA_fSD_Li256ELb0ELb0EEENS1_25SingleTileBwdLPTSchedulerILb0ELi128ELb0EEEEEEEEEvNT_6ParamsE$_ZZZN5flash25CollectiveMainloopBwdSm80ILi2ELi2EN4cute5tupleIJNS1_1CILi128EEES4_NS3_ILi64EEEEEEN7cutlass6half_tEfNS7_4arch4Sm80ELb1ELb0ELb1ELb0ELb0ELb0ELb0ELb0ELi2ELi4ELi4ELi4ELb0EE3mmaINS_16FlashAttnBwdSm80ISB_NS_24CollectiveEpilogueBwdGQAIS6_fSA_Li256ELb0ELb0EEENS_25SingleTileBwdLPTSchedulerILb0ELi128ELb0EEEE13SharedStorageENS1_6TensorINS1_11ArrayEngineIfLm32EEENS1_6LayoutINS2_IJNS2_IJNS3_ILi2EEESO_EEESO_NS3_ILi4EEEEEENS2_IJNS2_IJNS3_ILi1EEESO_EEESQ_NS3_ILi8EEEEEEEEEEEEbRKNSB_6ParamsERT0_S12_iNS2_IJiiiEEERT_ENKUliT_E_clIZSC_ISJ_SX_EbS10_S12_S12_iS13_S15_EUlRS16_iE_EEDaiS16_ENKUlT_E_clIZSC_ISJ_SX_EbS10_S12_S12_iS13_S15_EUlvE0_EEDaS1B_,($_ZN7cutlass13device_kernelIN5flash19enable_sm80_to_sm89INS1_16FlashAttnBwdSm80INS1_25CollectiveMainloopBwdSm80ILi2ELi2EN4cute5tupleIJNS5_1CILi128EEES8_NS7_ILi64EEEEEENS_6half_tEfNS_4arch4Sm80ELb1ELb0ELb1ELb0ELb0ELb0ELb0ELb0ELi2ELi4ELi4ELi4ELb0EEENS1_24CollectiveEpilogueBwdGQAISA_fSD_Li256ELb0ELb0EEENS1_25SingleTileBwdLPTSchedulerILb0ELi128ELb0EEEEEEEEEvNT_6ParamsE$_ZZZN5flash25CollectiveMainloopBwdSm80ILi2ELi2EN4cute5tupleIJNS1_1CILi128EEES4_NS3_ILi64EEEEEEN7cutlass6half_tEfNS7_4arch4Sm80ELb1ELb0ELb1ELb0ELb0ELb0ELb0ELb0ELi2ELi4ELi4ELi4ELb0EE3mmaINS_16FlashAttnBwdSm80ISB_NS_24CollectiveEpilogueBwdGQAIS6_fSA_Li256ELb0ELb0EEENS_25SingleTileBwdLPTSchedulerILb0ELi128ELb0EEEE13SharedStorageENS1_6TensorINS1_11ArrayEngineIfLm32EEENS1_6LayoutINS2_IJNS2_IJNS3_ILi2EEESO_EEESO_NS3_ILi4EEEEEENS2_IJNS2_IJNS3_ILi1EEESO_EEESQ_NS3_ILi8EEEEEEEEEEEEbRKNSB_6ParamsERT0_S12_iNS2_IJiiiEEERT_ENKUliT_E_clIZSC_ISJ_SX_EbS10_S12_S12_iS13_S15_EUlRS16_iE_EEDaiS16_ENKUlvE0_clEv - $_ZN7cutlass13device_kernelIN5flash19enable_sm80_to_sm89INS1_16FlashAttnBwdSm80INS1_25CollectiveMainloopBwdSm80ILi2ELi2EN4cute5tupleIJNS5_1CILi128EEES8_NS7_ILi64EEEEEENS_6half_tEfNS_4arch4Sm80ELb1ELb0ELb1ELb0ELb0ELb0ELb0ELb0ELi2ELi4ELi4ELi4ELb0EEENS1_24CollectiveEpilogueBwdGQAISA_fSD_Li256ELb0ELb0EEENS1_25SingleTileBwdLPTSchedulerILb0ELi128ELb0EEEEEEEEEvNT_6ParamsE$_ZZZN5flash25CollectiveMainloopBwdSm80ILi2ELi2EN4cute5tupleIJNS1_1CILi128EEES4_NS3_ILi64EEEEEEN7cutlass6half_tEfNS7_4arch4Sm80ELb1ELb0ELb1ELb0ELb0ELb0ELb0ELb0ELi2ELi4ELi4ELi4ELb0EE3mmaINS_16FlashAttnBwdSm80ISB_NS_24CollectiveEpilogueBwdGQAIS6_fSA_Li256ELb0ELb0EEENS_25SingleTileBwdLPTSchedulerILb0ELi128ELb0EEEE13SharedStorageENS1_6TensorINS1_11ArrayEngineIfLm32EEENS1_6LayoutINS2_IJNS2_IJNS3_ILi2EEESO_EEESO_NS3_ILi4EEEEEENS2_IJNS2_IJNS3_ILi1EEESO_EEESQ_NS3_ILi8EEEEEEEEEEEEbRKNSB_6ParamsERT0_S12_iNS2_IJiiiEEERT_ENKUliT_E_clIZSC_ISJ_SX_EbS10_S12_S12_iS13_S15_EUlRS16_iE_EEDaiS16_ENKUlT_E_clIZSC_ISJ_SX_EbS10_S12_S12_iS13_S15_EUlvE0_EEDaS1B_)
$_ZN7cutlass13device_kernelIN5flash19enable_sm80_to_sm89INS1_16FlashAttnBwdSm80INS1_25CollectiveMainloopBwdSm80ILi2ELi2EN4cute5tupleIJNS5_1CILi128EEES8_NS7_ILi64EEEEEENS_6half_tEfNS_4arch4Sm80ELb1ELb0ELb1ELb0ELb0ELb0ELb0ELb0ELi2ELi4ELi4ELi4ELb0EEENS1_24CollectiveEpilogueBwdGQAISA_fSD_Li256ELb0ELb0EEENS1_25SingleTileBwdLPTSchedulerILb0ELi128ELb0EEEEEEEEEvNT_6ParamsE$_ZZZN5flash25CollectiveMainloopBwdSm80ILi2ELi2EN4cute5tupleIJNS1_1CILi128EEES4_NS3_ILi64EEEEEEN7cutlass6half_tEfNS7_4arch4Sm80ELb1ELb0ELb1ELb0ELb0ELb0ELb0ELb0ELi2ELi4ELi4ELi4ELb0EE3mmaINS_16FlashAttnBwdSm80ISB_NS_24CollectiveEpilogueBwdGQAIS6_fSA_Li256ELb0ELb0EEENS_25SingleTileBwdLPTSchedulerILb0ELi128ELb0EEEE13SharedStorageENS1_6TensorINS1_11ArrayEngineIfLm32EEENS1_6LayoutINS2_IJNS2_IJNS3_ILi2EEESO_EEESO_NS3_ILi4EEEEEENS2_IJNS2_IJNS3_ILi1EEESO_EEESQ_NS3_ILi8EEEEEEEEEEEEbRKNSB_6ParamsERT0_S12_iNS2_IJiiiEEERT_ENKUliT_E_clIZSC_ISJ_SX_EbS10_S12_S12_iS13_S15_EUlRS16_iE_EEDaiS16_ENKUlT_E_clIZSC_ISJ_SX_EbS10_S12_S12_iS13_S15_EUlvE0_EEDaS1B_:
        /* <DEDUP_REMOVED lines=23> */
[----:B-1---5:R-:W-:Y:S05]  /*46ee0*/  CALL.REL.NOINC `($_ZN7cutlass13device_kernelIN5flash19enable_sm80_to_sm89INS1_16FlashAttnBwdSm80INS1_25CollectiveMainloopBwdSm80ILi2ELi2EN4cute5tupleIJNS5_1CILi128EEES8_NS7_ILi64EEEEEENS_6half_tEfNS_4arch4Sm80ELb1ELb0ELb1ELb0ELb0ELb0ELb0ELb0ELi2ELi4ELi4ELi4ELb0EEENS1_24CollectiveEpilogueBwdGQAISA_fSD_Li256ELb0ELb0EEENS1_25SingleTileBwdLPTSchedulerILb0ELi128ELb0EEEEEEEEEvNT_6ParamsE$_ZN4cute3eso3ESOILb0ELb1EJiNS_1CILi0EEEEEC2ERKiRKS3_) ;  /* 0xfffbf61000007944 */ /* 0x022fea0003c3ffff */
[----:B------:R-:W2:Y:S01]  /*46ef0*/  LDL R4, [R1+0x1590] ;  /* 0x0015900001047983 */ /* 0x000ea20000100800 */
[----:B-1----:R-:W-:Y:S02]  /*46f00*/  MOV R2, R15 ;  /* 0x0000000f00027202 */ /* 0x002fe40000000f00 */
[----:B------:R-:W-:Y:S01]  /*46f10*/  MOV R6, 0x46f50 ;  /* 0x00046f5000067802 */ /* 0x000fe20000000f00 */
[----:B--2---:R1:W-:Y:S04]  /*46f20*/  STL [R1+0x15d8], R4 ;  /* 0x0015d80401007387 */ /* 0x0043e80000100800 */
[----:B------:R1:W5:Y:S02]  /*46f30*/  LD.E R34, [R34.64+0x4] ;  /* 0x0000040822227980 */ /* 0x000364000c101900 */
[----:B-1---5:R-:W-:Y:S05]  /*46f40*/  CALL.REL.NOINC `($_ZN7cutlass13device_kernelIN5flash19enable_sm80_to_sm89INS1_16FlashAttnBwdSm80INS1_25CollectiveMainloopBwdSm80ILi2ELi2EN4cute5tupleIJNS5_1CILi128EEES8_NS7_ILi64EEEEEENS_6half_tEfNS_4arch4Sm80ELb1ELb0ELb1ELb0ELb0ELb0ELb0ELb0ELi2ELi4ELi4ELi4ELb0EEENS1_24CollectiveEpilogueBwdGQAISA_fSD_Li256ELb0ELb0EEENS1_25SingleTileBwdLPTSchedulerILb0ELi128ELb0EEEEEEEEEvNT_6ParamsE$_ZN4cute3eso3ESOILb0ELb0EJiNS_5tupleIJiNS_1CILi0EEEEEEEEC2ERKiRKS5_) ;  /* 0xfffbf0c000007944 */ /* 0x022fea0003c3ffff */
[----:B-1----:R1:W5:Y:S01]  /*46f50*/  LDL.64 R2, [R1+0x1590] ;  /* 0x0015900001027983 */ /* 0x0023620000100a00 */
[----:B------:R-:W-:-:S03]  /*46f60*/  MOV R34, 0x46f80 ;  /* 0x00046f8000227802 */ /* 0x000fc60000000f00 */
[----:B-1---5:R-:W-:Y:S05]  /*46f70*/  CALL.REL.NOINC `($_ZN7cutlass13device_kernelIN5flash19enable_sm80_to_sm89INS1_16FlashAttnBwdSm80INS1_25CollectiveMainloopBwdSm80ILi2ELi2EN4cute5tupleIJNS5_1CILi128EEES8_NS7_ILi64EEEEEENS_6half_tEfNS_4arch4Sm80ELb1ELb0ELb1ELb0ELb0ELb0ELb0ELb0ELi2ELi4ELi4ELi4ELb0EEENS1_24CollectiveEpilogueBwdGQAISA_fSD_Li256ELb0ELb0EEENS1_25SingleTileBwdLPTSchedulerILb0ELi128ELb0EEEEEEEEEvNT_6ParamsE$_ZN4cute3eso3ESOILb0ELb1EJNS_5tupleIJiNS2_IJiNS_1CILi0EEEEEEEEENS2_IJNS_10UnderscoreENS2_IJS7_S7_EEEEEEEEC2ERKS6_RKS9_) ;  /* 0xfffbf4f000007944 */ /* 0x022fea0003c3ffff */
[----:B------:R-:W2:Y:S01]  /*46f80*/  LDL.64 R4, [R1+0x1590] ;  /* 0x0015900001047983 */ /* 0x000ea20000100a00 */
[----:B-1----:R-:W-:-:S02]  /*46f90*/  MOV R2, R12 ;  /* 0x0000000c00027202 */ /* 0x002fc40000000f00 */
        /* <DEDUP_REMOVED lines=35> */
[----:B------:R-:W-:Y:S05]  /*471d0*/  CALL.REL.NOINC `($_ZN7cutlass13device_kernelIN5flash19enable_sm80_to_sm89INS1_16FlashAttnBwdSm80INS1_25CollectiveMainloopBwdSm80ILi2ELi2EN4cute5tupleIJNS5_1CILi128EEES8_NS7_ILi64EEEEEENS_6half_tEfNS_4arch4Sm80ELb1ELb0ELb1ELb0ELb0ELb0ELb0ELb0ELi2ELi4ELi4ELi4ELb0EEENS1_24CollectiveEpilogueBwdGQAISA_fSD_Li256ELb0ELb0EEENS1_25SingleTileBwdLPTSchedulerILb0ELi128ELb0EEEEEEEEEvNT_6ParamsE$_ZN4cute3eso3ESOILb0ELb0EJiiiEEC2ERKiS4_S4_) ;  /* 0xfffbf0a000007944 */ /* 0x000fea0003c3ffff */
[----:B------:R2:W5:Y:S04]  /*471e0*/  LDL R5, [R1+0x1598] ;  /* 0x0015980001057983 */ /* 0x0005680000100800 */
[----:B-1----:R2:W5:Y:S01]  /*471f0*/  LDL.64 R2, [R1+0x1590] ;  /* 0x0015900001027983 */ /* 0x0025620000100a00 */
[----:B------:R-:W-:-:S03]  /*47200*/  MOV R6, 0x47220 ;  /* 0x0004722000067802 */ /* 0x000fc60000000f00 */
[----:B--2--5:R-:W-:Y:S05]  /*47210*/  CALL.REL.NOINC `($_ZN7cutlass13device_kernelIN5flash19enable_sm80_to_sm89INS1_16FlashAttnBwdSm80INS1_25CollectiveMainloopBwdSm80ILi2ELi2EN4cute5tupleIJNS5_1CILi128EEES8_NS7_ILi64EEEEEENS_6half_tEfNS_4arch4Sm80ELb1ELb0ELb1ELb0ELb0ELb0ELb0ELb0ELi2ELi4ELi4ELi4ELb0EEENS1_24CollectiveEpilogueBwdGQAISA_fSD_Li256ELb0ELb0EEENS1_25SingleTileBwdLPTSchedulerILb0ELi128ELb0EEEEEEEEEvNT_6ParamsE$_ZN4cute3eso3ESOILb1ELb0EJNS_1CILi1EEENS_5tupleIJiiiEEENS2_ILi64EEENS4_IJNS2_ILi72EEENS2_ILi144EEENS2_ILi288EEEEEENS2_ILi512EEEEEC2ERKS3_RKS5_RKS6_RKSA_RKSB_) ;  /* 0xfffbf7a000007944 */ /* 0x024fea0003c3ffff */
[----:B-1----:R1:W5:Y:S04]  /*47220*/  LDL R5, [R1+0x1598] ;  /* 0x0015980001057983 */ /* 0x0023680000100800 */
[----:B------:R1:W5:Y:S01]  /*47230*/  LDL.64 R2, [R1+0x1590] ;  /* 0x0015900001027983 */ /* 0x0003620000100a00 */
[----:B------:R-:W-:-:S03]  /*47240*/  MOV R6, 0x47260 ;  /* 0x0004726000067802 */ /* 0x000fc60000000f00 */
[----:B-1---5:R-:W-:Y:S05]  /*47250*/  CALL.REL.NOINC `($_ZN7cutlass13device_kernelIN5flash19enable_sm80_to_sm89INS1_16FlashAttnBwdSm80INS1_25CollectiveMainloopBwdSm80ILi2ELi2EN4cute5tupleIJNS5_1CILi128EEES8_NS7_ILi64EEEEEENS_6half_tEfNS_4arch4Sm80ELb1ELb0ELb1ELb0ELb0ELb0ELb0ELb0ELi2ELi4ELi4ELi4ELb0EEENS1_24CollectiveEpilogueBwdGQAISA_fSD_Li256ELb0ELb0EEENS1_25SingleTileBwdLPTSchedulerILb0ELi128ELb0EEEEEEEEEvNT_6ParamsE$_ZN4cute5tupleIJNS0_IJNS_1CILi8EEENS0_IJNS1_ILi2EEES3_S3_EEENS1_ILi1EEES4_S5_EEENS0_IJS5_NS0_IJiiiEEENS1_ILi64EEENS0_IJNS1_ILi72EEENS1_ILi144EEENS1_ILi288EEEEEENS1_ILi512EEEEEEEEC2ERKS6_RKSE_) ;  /* 0xfffc144000007944 */ /* 0x022fea0003c3ffff */
[----:B-1----:R1:W5:Y:S04]  /*47260*/  LDL R5, [R1+0x1598] ;  /* 0x0015980001057983 */ /* 0x0023680000100800 */
[----:B------:R1:W5:Y:S01]  /*47270*/  LDL.64 R2, [R1+0x1590] ;  /* 0x0015900001027983 */ /* 0x0003620000100a00 */
[----:B------:R-:W-:-:S03]  /*47280*/  MOV R4, 0x472a0 ;  /* 0x000472a000047802 */ /* 0x000fc60000000f00 */
[----:B-1---5:R-:W-:Y:S05]  /*47290*/  CALL.REL.NOINC `($_ZN7cutlass13device_kernelIN5flash19enable_sm80_to_sm89INS1_16FlashAttnBwdSm80INS1_25CollectiveMainloopBwdSm80ILi2ELi2EN4cute5tupleIJNS5_1CILi128EEES8_NS7_ILi64EEEEEENS_6half_tEfNS_4arch4Sm80ELb1ELb0ELb1ELb0ELb0ELb0ELb0ELb0ELi2ELi4ELi4ELi4ELb0EEENS1_24CollectiveEpilogueBwdGQAISA_fSD_Li256ELb0ELb0EEENS1_25SingleTileBwdLPTSchedulerILb0ELi128ELb0EEEEEEEEEvNT_6ParamsE$_ZZN4cute7flattenINS_5tupleIJNS_1CILi1EEENS1_IJiiiEEENS2_ILi64EEENS1_IJNS2_ILi72EEENS2_ILi144EEENS2_ILi288EEEEEENS2_ILi512EEEEEEEEDaRKT_ENKUlRKT_E_clIS4_EEDaSH_) ;  /* 0xfffc233000007944 */ /* 0x022fea0003c3ffff */
[----:B------:R-:W-:Y:S02]  /*472a0*/  MOV R6, 0x472c0 ;  /* 0x000472c000067802 */ /* 0x000fe40000000f00 */
[----:B------:R-:W-:Y:S05]  /*472b0*/  CALL.REL.NOINC `($_ZN7cutlass13device_kernelIN5flash19enable_sm80_to_sm89INS1_16FlashAttnBwdSm80INS1_25CollectiveMainloopBwdSm80ILi2ELi2EN4cute5tupleIJNS5_1CILi128EEES8_NS7_ILi64EEEEEENS_6half_tEfNS_4arch4Sm80ELb1ELb0ELb1ELb0ELb0ELb0ELb0ELb0ELi2ELi4ELi4ELi4ELb0EEENS1_24CollectiveEpilogueBwdGQAISA_fSD_Li256ELb0ELb0EEENS1_25SingleTileBwdLPTSchedulerILb0ELi128ELb0EEEEEEEEEvNT_6ParamsE$_ZZN4cute12filter_tupleINS_5tupleIJNS_1CILi1EEENS1_IJiiiEEENS2_ILi64EEENS1_IJNS2_ILi72EEENS2_ILi144EEENS2_ILi288EEEEEENS2_ILi512EEEEEEZNS_7flattenISB_EEDaRKT_EUlRKT_E_EEDaSF_OT0_ENKUlDpSI_E_clIJNS1_IJS3_EEES4_NS1_IJS5_EEES9_NS1_IJSA_EEEEEEDaSM_) ;  /* 0xfffc189000007944 */ /* 0x000fea0003c3ffff */
[----:B------:R-:W-:Y:S02]  /*472c0*/  MOV R6, 0x472e0 ;  /* 0x000472e000067802 */ /* 0x000fe40000000f00 */
[----:B------:R-:W-:Y:S05]  /*472d0*/  CALL.REL.NOINC `($_ZN7cutlass13device_kernelIN5flash19enable_sm80_to_sm89INS1_16FlashAttnBwdSm80INS1_25CollectiveMainloopBwdSm80ILi2ELi2EN4cute5tupleIJNS5_1CILi128EEES8_NS7_ILi64EEEEEENS_6half_tEfNS_4arch4Sm80ELb1ELb0ELb1ELb0ELb0ELb0ELb0ELb0ELi2ELi4ELi4ELi4ELb0EEENS1_24CollectiveEpilogueBwdGQAISA_fSD_Li256ELb0ELb0EEENS1_25SingleTileBwdLPTSchedulerILb0ELi128ELb0EEEEEEEEEvNT_6ParamsE$_ZN4cute3eso3ESOILb0ELb1EJiNS_1CILi72EEENS2_ILi512EEEEEC2ERKiRKS3_RKS4_) ;  /* 0xfffbf30000007944 */ /* 0x000fea0003c3ffff */
[----:B------:R-:W2:Y:S01]  /*472e0*/  LDL R28, [R1+0x1590] ;  /* 0x00159000011c7983 */ /* 0x000ea20000100800 */
[----:B-1----:R-:W-:-:S02]  /*472f0*/  MOV R2, R25 ;  /* 0x0000001900027202 */ /* 0x002fc40000000f00 */
[----:B------:R-:W-:Y:S01]  /*47300*/  MOV R6, 0x47330 ;  /* 0x0004733000067802 */ /* 0x000fe20000000f00 */
[----:B--2---:R1:W-:Y:S04]  /*47310*/  STL [R1+0x15e0], R28 ;  /* 0x0015e01c01007387 */ /* 0x0043e80000100800 */
[----:B-1----:R-:W-:Y:S05]  /*47320*/  CALL.REL.NOINC `($_ZN7cutlass13device_kernelIN5flash19enable_sm80_to_sm89INS1_16FlashAttnBwdSm80INS1_25CollectiveMainloopBwdSm80ILi2ELi2EN4cute5tupleIJNS5_1CILi128EEES8_NS7_ILi64EEEEEENS_6half_tEfNS_4arch4Sm80ELb1ELb0ELb1ELb0ELb0ELb0ELb0ELb0ELi2ELi4ELi4ELi4ELb0EEENS1_24CollectiveEpilogueBwdGQAISA_fSD_Li256ELb0ELb0EEENS1_25SingleTileBwdLPTSchedulerILb0ELi128ELb0EEEEEEEEEvNT_6ParamsE$_ZN4cute3eso3ESOILb0ELb0EJiiNS_1CILi72EEENS2_ILi512EEEEEC2ERKiS7_RKS3_RKS4_) ;  /* 0xfffbeed000007944 */ /* 0x002fea0003c3ffff */
[----:B-1----:R-:W2:Y:S01]  /*47330*/  LDL.64 R2, [R1+0x1590] ;  /* 0x0015900001027983 */ /* 0x002ea20000100a00 */
[----:B------:R-:W-:Y:S01]  /*47340*/  IMAD.MOV.U32 R6, RZ, RZ, R4 ;  /* 0x000000ffff067224 */ /* 0x000fe200078e0004 */
[----:B------:R-:W-:Y:S01]  /*47350*/  IADD3 R5, R10, 0x250, RZ ;  /* 0x000002500a057810 */ /* 0x000fe20007ffe0ff */
[----:B------:R-:W-:Y:S01]  /*47360*/  IMAD.MOV.U32 R34, RZ, RZ, R14 ;  /* 0x000000ffff227224 */ /* 0x000fe200078e000e */
[----:B------:R-:W-:Y:S01]  /*47370*/  MOV R4, 0x473b0 ;  /* 0x000473b000047802 */ /* 0x000fe20000000f00 */
[----:B--2---:R1:W-:Y:S04]  /*47380*/  STL [R1+0x15cc], R2 ;  /* 0x0015cc0201007387 */ /* 0x0043e80000100800 */
[----:B------:R1:W-:Y:S02]  /*47390*/  STL [R1+0x15d0], R3 ;  /* 0x0015d00301007387 */ /* 0x0003e40000100800 */
[----:B-1----:R-:W-:Y:S05]  /*473a0*/  CALL.REL.NOINC `($_ZN7cutlass13device_kernelIN5flash19enable_sm80_to_sm89INS1_16FlashAttnBwdSm80INS1_25CollectiveMainloopBwdSm80ILi2ELi2EN4cute5tupleIJNS5_1CILi128EEES8_NS7_ILi64EEEEEENS_6half_tEfNS_4arch4Sm80ELb1ELb0ELb1ELb0ELb0ELb0ELb0ELb0ELi2ELi4ELi4ELi4ELb0EEENS1_24CollectiveEpilogueBwdGQAISA_fSD_Li256ELb0ELb0EEENS1_25SingleTileBwdLPTSchedulerILb0ELi128ELb0EEEEEEEEEvNT_6ParamsE$_ZN4cute3eso3ESOILb0ELb0EJiiiNS_1CILi72EEENS2_ILi512EEEEEC2ERKiS7_S7_RKS3_RKS4_) ;  /* 0xfffbf02000007944 */ /* 0x002fea0003c3ffff */
        /* <DEDUP_REMOVED lines=8> */
[----:B-1----:R-:W-:Y:S05]  /*47430*/  CALL.REL.NOINC `($_ZN7cutlass13device_kernelIN5flash19enable_sm80_to_sm89INS1_16FlashAttnBwdSm80INS1_25CollectiveMainloopBwdSm80ILi2ELi2EN4cute5tupleIJNS5_1CILi128EEES8_NS7_ILi64EEEEEENS_6half_tEfNS_4arch4Sm80ELb1ELb0ELb1ELb0ELb0ELb0ELb0ELb0ELi2ELi4ELi4ELi4ELb0EEENS1_24CollectiveEpilogueBwdGQAISA_fSD_Li256ELb0ELb0EEENS1_25SingleTileBwdLPTSchedulerILb0ELi128ELb0EEEEEEEEEvNT_6ParamsE$_ZN4cute3eso3ESOILb1ELb0EJNS_1CILi1EEEiiiNS2_ILi72EEENS2_ILi512EEEEEC2ERKS3_RKiSA_SA_RKS4_RKS5_) ;  /* 0xfffbf6a000007944 */ /* 0x002fea0003c3ffff */
[----:B-1----:R1:W5:Y:S04]  /*47440*/  LDL R5, [R1+0x1588] ;  /* 0x0015880001057983 */ /* 0x0023680000100800 */
[----:B------:R1:W5:Y:S01]  /*47450*/  LDL.64 R2, [R1+0x1580] ;  /* 0x0015800001027983 */ /* 0x0003620000100a00 */
[----:B------:R-:W-:-:S03]  /*47460*/  MOV R6, 0x47480 ;  /* 0x0004748000067802 */ /* 0x000fc60000000f00 */
[----:B-1---5:R-:W-:Y:S05]  /*47470*/  CALL.REL.NOINC `($_ZN7cutlass13device_kernelIN5flash19enable_sm80_to_sm89INS1_16FlashAttnBwdSm80INS1_25CollectiveMainloopBwdSm80ILi2ELi2EN4cute5tupleIJNS5_1CILi128EEES8_NS7_ILi64EEEEEENS_6half_tEfNS_4arch4Sm80ELb1ELb0ELb1ELb0ELb0ELb0ELb0ELb0ELi2ELi4ELi4ELi4ELb0EEENS1_24CollectiveEpilogueBwdGQAISA_fSD_Li256ELb0ELb0EEENS1_25SingleTileBwdLPTSchedulerILb0ELi128ELb0EEEEEEEEEvNT_6ParamsE$_ZN4cute5tupleIJNS0_IJNS_1CILi8EEENS1_ILi2EEES3_S3_S2_S3_EEENS0_IJNS1_ILi1EEEiiiNS1_ILi72EEENS1_ILi512EEEEEEEEC2ERKS4_RKS8_) ;  /* 0xfffc129000007944 */ /* 0x022fea0003c3ffff */
[----:B-1----:R-:W2:Y:S04]  /*47480*/  LDL.64 R2, [R1+0x1580] ;  /* 0x0015800001027983 */ /* 0x002ea80000100a00 */
[----:B------:R-:W3:Y:S01]  /*47490*/  LDL R4, [R1+0x1588] ;  /* 0x0015880001047983 */ /* 0x000ee20000100800 */
[----:B------:R-:W-:-:S03]  /*474a0*/  MOV R6, 0x474f0 ;  /* 0x000474f000067802 */ /* 0x000fc60000000f00 */
[----:B------:R1:W-:Y:S04]  /*474b0*/  STL.U8 [R1+0x15dc], RZ ;  /* 0x0015dcff01007387 */ /* 0x0003e80000100000 */
[----:B--2---:R1:W-:Y:S04]  /*474c0*/  STL.64 [R1+0x15b0], R2 ;  /* 0x0015b00201007387 */ /* 0x0043e80000100a00 */
[----:B---3--:R1:W-:Y:S02]  /*474d0*/  STL [R1+0x15b8], R4 ;  /* 0x0015b80401007387 */ /* 0x0083e40000100800 */
[----:B-1----:R-:W-:Y:S05]  /*474e0*/  CALL.REL.NOINC `($_ZN7cutlass13device_kernelIN5flash19enable_sm80_to_sm89INS1_16FlashAttnBwdSm80INS1_25CollectiveMainloopBwdSm80ILi2ELi2EN4cute5tupleIJNS5_1CILi128EEES8_NS7_ILi64EEEEEENS_6half_tEfNS_4arch4Sm80ELb1ELb0ELb1ELb0ELb0ELb0ELb0ELb0ELi2ELi4ELi4ELi4ELb0EEENS1_24CollectiveEpilogueBwdGQAISA_fSD_Li256ELb0ELb0EEENS1_25SingleTileBwdLPTSchedulerILb0ELi128ELb0EEEEEEEEEvNT_6ParamsE$_ZZN4cute6detail16composition_implINS_5tupleIJNS_1CILi8EEENS3_ILi2EEES5_S5_S4_S5_EEENS2_IJNS3_ILi1EEEiiiNS3_ILi72EEENS3_ILi512EEEEEENS2_IJNS2_IJS5_S5_S5_EEES5_NS2_IJNS3_ILi4EEES5_EEEEEENS2_IJNS2_IJS7_S9_S4_EEENS3_ILi4096EEENS2_IJNS3_ILi16EEENS3_ILi8192EEEEEEEEEEEDaRKT_RKT0_RKT1_RKT2_ENKUlRKT_RKT0_E_clISB_SF_EEDaSZ_S12_) ;  /* 0xfffc1d9000007944 */ /* 0x002fea0003c3ffff */
[----:B------:R-:W-:Y:S02]  /*474f0*/  MOV R4, 0x47510 ;  /* 0x0004751000047802 */ /* 0x000fe40000000f00 */
[----:B-----5:R-:W-:Y:S05]  /*47500*/  CALL.REL.NOINC `($_ZN7cutlass13device_kernelIN5flash19enable_sm80_to_sm89INS1_16FlashAttnBwdSm80INS1_25CollectiveMainloopBwdSm80ILi2ELi2EN4cute5tupleIJNS5_1CILi128EEES8_NS7_ILi64EEEEEENS_6half_tEfNS_4arch4Sm80ELb1ELb0ELb1ELb0ELb0ELb0ELb0ELb0ELi2ELi4ELi4ELi4ELb0EEENS1_24CollectiveEpilogueBwdGQAISA_fSD_Li256ELb0ELb0EEENS1_25SingleTileBwdLPTSchedulerILb0ELi128ELb0EEEEEEEEEvNT_6ParamsE$_ZZN4cute6detail16composition_implINS_5tupleIJNS_1CILi8EEENS3_ILi2EEES5_S5_S4_S5_EEENS2_IJNS3_ILi1EEEiiiNS3_ILi72EEENS3_ILi512EEEEEENS2_IJNS2_IJS5_S5_S5_EEES5_NS2_IJNS3_ILi4EEES5_EEEEEENS2_IJNS2_IJS7_S9_S4_EEENS3_ILi4096EEENS2_IJNS3_ILi16EEENS3_ILi8192EEEEEEEEEEEDaRKT_RKT0_RKT1_RKT2_ENKUlRKT_RKT0_E_clISD_SJ_EEDaSZ_S12_) ;  /* 0xfffc1dc000007944 */ /* 0x020fea0003c3ffff */
[----:B-----5:R2:W-:Y:S01]  /*47510*/  STL.64 [R1+0x1580], R2 ;  /* 0x0015800201007387 */ /* 0x0205e20000100a00 */
[----:B-1----:R-:W-:-:S03]  /*47520*/  MOV R6, 0x47540 ;  /* 0x0004754000067802 */ /* 0x002fc60000000f00 */
[----:B--2---:R-:W-:Y:S05]  /*47530*/  CALL.REL.NOINC `($_ZN7cutlass13device_kernelIN5flash19enable_sm80_to_sm89INS1_16FlashAttnBwdSm80INS1_25CollectiveMainloopBwdSm80ILi2ELi2EN4cute5tupleIJNS5_1CILi128EEES8_NS7_ILi64EEEEEENS_6half_tEfNS_4arch4Sm80ELb1ELb0ELb1ELb0ELb0ELb0ELb0ELb0ELi2ELi4ELi4ELi4ELb0EEENS1_24CollectiveEpilogueBwdGQAISA_fSD_Li256ELb0ELb0EEENS1_25SingleTileBwdLPTSchedulerILb0ELi128ELb0EEEEEEEEEvNT_6ParamsE$_ZN4cute3eso3ESOILb0ELb0EJNS_5tupleIJNS_1CILi1EEENS3_ILi512EEEiEEENS3_ILi4096EEENS2_IJNS2_IJiiEEENS3_ILi8192EEEEEEEEC2ERKS6_RKS7_RKSA_) ;  /* 0xfffbdff000007944 */ /* 0x004fea0003c3ffff */
[----:B-1----:R1:W5:Y:S04]  /*47540*/  LDL R5, [R1+0x1598] ;  /* 0x0015980001057983 */ /* 0x0023680000100800 */
[----:B------:R1:W5:Y:S01]  /*47550*/  LDL.64 R2, [R1+0x1590] ;  /* 0x0015900001027983 */ /* 0x0003620000100a00 */
[----:B------:R-:W-:-:S03]  /*47560*/  MOV R6, 0x47580 ;  /* 0x0004758000067802 */ /* 0x000fc60000000f00 */
[----:B-1---5:R-:W-:Y:S05]  /*47570*/  CALL.REL.NOINC `($_ZN7cutlass13device_kernelIN5flash19enable_sm80_to_sm89INS1_16FlashAttnBwdSm80INS1_25CollectiveMainloopBwdSm80ILi2ELi2EN4cute5tupleIJNS5_1CILi128EEES8_NS7_ILi64EEEEEENS_6half_tEfNS_4arch4Sm80ELb1ELb0ELb1ELb0ELb0ELb0ELb0ELb0ELi2ELi4ELi4ELi4ELb0EEENS1_24CollectiveEpilogueBwdGQAISA_fSD_Li256ELb0ELb0EEENS1_25SingleTileBwdLPTSchedulerILb0ELi128ELb0EEEEEEEEEvNT_6ParamsE$_ZN4cute5tupleIJNS0_IJNS0_IJNS_1CILi2EEES2_S2_EEES2_NS0_IJNS0_IJS2_S2_EEES2_EEEEEENS0_IJNS0_IJNS1_ILi1EEENS1_ILi512EEEiEEENS1_ILi4096EEENS0_IJNS0_IJiiEEENS1_ILi8192EEEEEEEEEEEC2ERKS6_RKSE_) ;  /* 0xfffc0df000007944 */ /* 0x022fea0003c3ffff */
[----:B-1----:R1:W5:Y:S04]  /*47580*/  LDL R4, [R1+0x1598] ;  /* 0x0015980001047983 */ /* 0x0023680000100800 */
[----:B------:R1:W5:Y:S01]  /*47590*/  LDL.64 R2, [R1+0x1590] ;  /* 0x0015900001027983 */ /* 0x0003620000100a00 */
[----:B------:R-:W-:-:S05]  /*475a0*/  LEA.HI R6, R29, R29, RZ, 0x1d ;  /* 0x0000001d1d067211 */ /* 0x000fca00078fe8ff */
[----:B------:R-:W-:Y:S01]  /*475b0*/  IMAD.U32 R32, R7, 0x2, R6 ;  /* 0x0000000207207824 */ /* 0x000fe200078e0006 */
[----:B------:R-:W-:-:S04]  /*475c0*/  MOV R6, 0x475f0 ;  /* 0x000475f000067802 */ /* 0x000fc80000000f00 */
[----:B------:R1:W-:Y:S03]  /*475d0*/  STL [R1+0x15c4], R32 ;  /* 0x0015c42001007387 */ /* 0x0003e60000100800 */
[----:B-1---5:R-:W-:Y:S05]  /*475e0*/  CALL.REL.NOINC `($_ZN7cutlass13device_kernelIN5flash19enable_sm80_to_sm89INS1_16FlashAttnBwdSm80INS1_25CollectiveMainloopBwdSm80ILi2ELi2EN4cute5tupleIJNS5_1CILi128EEES8_NS7_ILi64EEEEEENS_6half_tEfNS_4arch4Sm80ELb1ELb0ELb1ELb0ELb0ELb0ELb0ELb0ELi2ELi4ELi4ELi4ELb0EEENS1_24CollectiveEpilogueBwdGQAISA_fSD_Li256ELb0ELb0EEENS1_25SingleTileBwdLPTSchedulerILb0ELi128ELb0EEEEEEEEEvNT_6ParamsE$_ZN4cute3eso3ESOILb0ELb0EJNS_6LayoutINS_5tupleIJNS3_IJNS_1CILi2EEES5_S5_EEES5_NS3_IJNS3_IJS5_S5_EEES5_EEEEEENS3_IJNS3_IJNS4_ILi1EEENS4_ILi512EEEiEEENS4_ILi4096EEENS3_IJNS3_IJiiEEENS4_ILi8192EEEEEEEEEEEjEEC2ERKSI_RKj) ;  /* 0xfffbe54000007944 */ /* 0x022fea0003c3ffff */
        /* <DEDUP_REMOVED lines=9> */
[----:B-1----:R-:W-:Y:S05]  /*47680*/  CALL.REL.NOINC `($_ZN7cutlass13device_kernelIN5flash19enable_sm80_to_sm89INS1_16FlashAttnBwdSm80INS1_25CollectiveMainloopBwdSm80ILi2ELi2EN4cute5tupleIJNS5_1CILi128EEES8_NS7_ILi64EEEEEENS_6half_tEfNS_4arch4Sm80ELb1ELb0ELb1ELb0ELb0ELb0ELb0ELb0ELi2ELi4ELi4ELi4ELb0EEENS1_24CollectiveEpilogueBwdGQAISA_fSD_Li256ELb0ELb0EEENS1_25SingleTileBwdLPTSchedulerILb0ELi128ELb0EEEEEEEEEvNT_6ParamsE$_ZN4cute3eso3ESOILb0ELb0EJNS_6LayoutINS_5tupleIJNS3_IJNS_1CILi2EEES5_S5_EEES5_NS3_IJNS3_IJS5_S5_EEES5_EEEEEENS3_IJNS3_IJNS4_ILi1EEENS4_ILi512EEEiEEENS4_ILi4096EEENS3_IJNS3_IJiiEEENS4_ILi8192EEEEEEEEEEENS_10ViewEngineINS_8smem_ptrIPN7cutlass6half_tEEEEEEEC2ERKSI_RKSP_) ;  /* 0xfffbe42000007944 */ /* 0x002fea0003c3ffff */
[----:B------:R2:W5:Y:S04]  /*47690*/  LDL R2, [R1+0x1594] ;  /* 0x0015940001027983 */ /* 0x0005680000100800 */
[----:B-1----:R2:W5:Y:S01]  /*476a0*/  LDL R3, [R1+0x1598] ;  /* 0x0015980001037983 */ /* 0x0025620000100800 */
[----:B------:R-:W-:-:S03]  /*476b0*/  MOV R4, 0x476d0 ;  /* 0x000476d000047802 */ /* 0x000fc60000000f00 */
[----:B--2--5:R-:W-:Y:S05]  /*476c0*/  CALL.REL.NOINC `($_ZN7cutlass13device_kernelIN5flash19enable_sm80_to_sm89INS1_16FlashAttnBwdSm80INS1_25CollectiveMainloopBwdSm80ILi2ELi2EN4cute5tupleIJNS5_1CILi128EEES8_NS7_ILi64EEEEEENS_6half_tEfNS_4arch4Sm80ELb1ELb0ELb1ELb0ELb0ELb0ELb0ELb0ELi2ELi4ELi4ELi4ELb0EEENS1_24CollectiveEpilogueBwdGQAISA_fSD_Li256ELb0ELb0EEENS1_25SingleTileBwdLPTSchedulerILb0ELi128ELb0EEEEEEEEEvNT_6ParamsE$_ZZN4cute4takeILi1ELi3ENS_5tupleIJNS1_IJNS_1CILi1EEENS2_ILi512EEEiEEENS2_ILi4096EEENS1_IJNS1_IJiiEEENS2_ILi8192EEEEEEEEEEEDaRKT1_ENKUlDpRKT_E_clIJS6_S9_EEEDaSH_) ;  /* 0xfffc18f000007944 */ /* 0x024fea0003c3ffff */
[----:B------:R1:W-:Y:S01]  /*476d0*/  STL.64 [R1+0x1590], R2 ;  /* 0x0015900201007387 */ /* 0x0003e20000100a00 */
[----:B------:R-:W-:-:S03]  /*476e0*/  MOV R4, 0x47700 ;  /* 0x0004770000047802 */ /* 0x000fc60000000f00 */
[----:B-1----:R-:W-:Y:S05]  /*476f0*/  CALL.REL.NOINC `($_ZN7cutlass13device_kernelIN5flash19enable_sm80_to_sm89INS1_16FlashAttnBwdSm80INS1_25CollectiveMainloopBwdSm80ILi2ELi2EN4cute5tupleIJNS5_1CILi128EEES8_NS7_ILi64EEEEEENS_6half_tEfNS_4arch4Sm80ELb1ELb0ELb1ELb0ELb0ELb0ELb0ELb0ELi2ELi4ELi4ELi4ELb0EEENS1_24CollectiveEpilogueBwdGQAISA_fSD_Li256ELb0ELb0EEENS1_25SingleTileBwdLPTSchedulerILb0ELi128ELb0EEEEEEEEEvNT_6ParamsE$_ZZN4cute16flatten_to_tupleINS_5tupleIJNS_1CILi4096EEENS1_IJNS1_IJiiEEENS2_ILi8192EEEEEEEEEEEDaRKT_ENKUlRKT_E_clIS6_EEDaSD_) ;  /* 0xfffc17f000007944 */ /* 0x002fea0003c3ffff */
[----:B------:R-:W-:Y:S02]  /*47700*/  MOV R2, 0x47720 ;  /* 0x0004772000027802 */ /* 0x000fe40000000f00 */
[----:B------:R-:W-:Y:S05]  /*47710*/  CALL.REL.NOINC `($_ZN7cutlass13device_kernelIN5flash19enable_sm80_to_sm89INS1_16FlashAttnBwdSm80INS1_25CollectiveMainloopBwdSm80ILi2ELi2EN4cute5tupleIJNS5_1CILi128EEES8_NS7_ILi64EEEEEENS_6half_tEfNS_4arch4Sm80ELb1ELb0ELb1ELb0ELb0ELb0ELb0ELb0ELi2ELi4ELi4ELi4ELb0EEENS1_24CollectiveEpilogueBwdGQAISA_fSD_Li256ELb0ELb0EEENS1_25SingleTileBwdLPTSchedulerILb0ELi128ELb0EEEEEEEEEvNT_6ParamsE$_ZZN4cute12filter_tupleINS_5tupleIJNS_1CILi4096EEENS1_IJNS1_IJiiEEENS2_ILi8192EEEEEEEEEZNS_16flatten_to_tupleIS7_EEDaRKT_EUlRKT_E_EEDaSB_OT0_ENKUlDpSE_E_clIJNS1_IJS3_EEENS1_IJiiS5_EEEEEEDaSI_) ;  /* 0xfffc149000007944 */ /* 0x000fea0003c3ffff */
        /* <DEDUP_REMOVED lines=21> */
[----:B-1---5:R-:W-:Y:S05]  /*47870*/  CALL.REL.NOINC `($_ZN7cutlass13device_kernelIN5flash19enable_sm80_to_sm89INS1_16FlashAttnBwdSm80INS1_25CollectiveMainloopBwdSm80ILi2ELi2EN4cute5tupleIJNS5_1CILi128EEES8_NS7_ILi64EEEEEENS_6half_tEfNS_4arch4Sm80ELb1ELb0ELb1ELb0ELb0ELb0ELb0ELb0ELi2ELi4ELi4ELi4ELb0EEENS1_24CollectiveEpilogueBwdGQAISA_fSD_Li256ELb0ELb0EEENS1_25SingleTileBwdLPTSchedulerILb0ELi128ELb0EEEEEEEEEvNT_6ParamsE$_ZN4cute3eso3ESOILb1ELb0EJNS_14ComposedLayoutINS_7SwizzleILi3ELi3ELi3EEENS_1CILi0EEENS_6LayoutINS_5tupleIJNS8_IJNS8_IJNS5_ILi4EEENS5_ILi8EEEEEENS8_IJNS5_ILi2EEENS5_ILi1EEEEEEEEENS8_IJNS8_IJSC_SC_EEESB_EEEEEENS8_IJNS8_IJNS8_IJNS5_ILi128EEESD_EEENS8_IJSA_S6_EEEEEENS8_IJNS8_IJNS5_ILi64EEENS5_ILi512EEEEEENS8_IJNS5_ILi16EEENS5_ILi1024EEEEEEEEEEEEEEEENS_10ViewEngineINS_8smem_ptrIPN7cutlass6half_tEEEEEEEC2ERKSW_RKS13_) ;  /* 0xfffbef3000007944 */ /* 0x022fea0003c3ffff */
[----:B-1----:R1:W5:Y:S04]  /*47880*/  LD.E R3, [R34.64+0xc] ;  /* 0x00000c0822037980 */ /* 0x002368000c101900 */
[----:B------:R1:W5:Y:S01]  /*47890*/  LDL.64 R30, [R1+0x1590] ;  /* 0x00159000011e7983 */ /* 0x0003620000100a00 */
[----:B------:R-:W-:-:S03]  /*478a0*/  MOV R6, 0x478c0 ;  /* 0x000478c000067802 */ /* 0x000fc60000000f00 */
        /* <DEDUP_REMOVED lines=45> */
[----:B------:R-:W-:-:S02]  /*47b80*/  LOP3.LUT P0, RZ, R6, 0x8, RZ, 0xc0, !PT ;  /* 0x0000000806ff7812 */ /* 0x000fc4000780c0ff */
[----:B------:R-:W-:Y:S02]  /*47b90*/  MOV R26, 0x47bc0 ;  /* 0x00047bc0001a7802 */ /* 0x000fe40000000f00 */
[----:B------:R-:W-:-:S04]  /*47ba0*/  SEL R5, R5, 0x38, !P0 ;  /* 0x0000003805057807 */ /* 0x000fc80004000000 */
[----:B-1---5:R-:W-:Y:S05]  /*47bb0*/  CALL.REL.NOINC `($_ZN7cutlass13device_kernelIN5flash19enable_sm80_to_sm89INS1_16FlashAttnBwdSm80INS1_25CollectiveMainloopBwdSm80ILi2ELi2EN4cute5tupleIJNS5_1CILi128EEES8_NS7_ILi64EEEEEENS_6half_tEfNS_4arch4Sm80ELb1ELb0ELb1ELb0ELb0ELb0ELb0ELb0ELi2ELi4ELi4ELi4ELb0EEENS1_24CollectiveEpilogueBwdGQAISA_fSD_Li256ELb0ELb0EEENS1_25SingleTileBwdLPTSchedulerILb0ELi128ELb0EEEEEEEEEvNT_6ParamsE$_ZN4cute3eso3ESOILb0ELb1EJiNS_1CILi144EEENS2_ILi288EEEEEC2ERKiRKS3_RKS4_) ;  /* 0xfffbe98000007944 */ /* 0x022fea0003c3ffff */
[----:B------:R-:W2:Y:S01]  /*47bc0*/  LDL R32, [R1+0x1590] ;  /* 0x0015900001207983 */ /* 0x000ea20000100800 */
[----:B-1----:R-:W-:Y:S02]  /*47bd0*/  MOV R4, R24 ;  /* 0x0000001800047202 */ /* 0x002fe40000000f00 */
[----:B------:R-:W-:Y:S01]  /*47be0*/  MOV R26, 0x47c10 ;  /* 0x00047c10001a7802 */ /* 0x000fe20000000f00 */
[----:B--2---:R1:W-:Y:S04]  /*47bf0*/  STL [R1+0x15dc], R32 ;  /* 0x0015dc2001007387 */ /* 0x0043e80000100800 */
[----:B-1----:R-:W-:Y:S05]  /*47c00*/  CALL.REL.NOINC `($_ZN7cutlass13device_kernelIN5flash19enable_sm80_to_sm89INS1_16FlashAttnBwdSm80INS1_25CollectiveMainloopBwdSm80ILi2ELi2EN4cute5tupleIJNS5_1CILi128EEES8_NS7_ILi64EEEEEENS_6half_tEfNS_4arch4Sm80ELb1ELb0ELb1ELb0ELb0ELb0ELb0ELb0ELi2ELi4ELi4ELi4ELb0EEENS1_24CollectiveEpilogueBwdGQAISA_fSD_Li256ELb0ELb0EEENS1_25SingleTileBwdLPTSchedulerILb0ELi128ELb0EEEEEEEEEvNT_6ParamsE$_ZN4cute3eso3ESOILb1ELb0EJNS_1CILi1EEENS_5tupleIJNS2_ILi8EEEiiEEENS2_ILi64EEENS4_IJiNS2_ILi144EEENS2_ILi288EEEEEENS2_ILi512EEEEEC2ERKS3_RKS6_RKS7_RKSA_RKSB_) ;  /* 0xfffbed2000007944 */ /* 0x002fea0003c3ffff */
[----:B-1----:R1:W5:Y:S04]  /*47c10*/  LDL R5, [R1+0x1598] ;  /* 0x0015980001057983 */ /* 0x0023680000100800 */
[----:B------:R1:W5:Y:S01]  /*47c20*/  LDL.64 R2, [R1+0x1590] ;  /* 0x0015900001027983 */ /* 0x0003620000100a00 */
[----:B------:R-:W-:-:S03]  /*47c30*/  MOV R26, 0x47c50 ;  /* 0x00047c50001a7802 */ /* 0x000fc60000000f00 */
[----:B-1---5:R-:W-:Y:S05]  /*47c40*/  CALL.REL.NOINC `($_ZN7cutlass13device_kernelIN5flash19enable_sm80_to_sm89INS1_16FlashAttnBwdSm80INS1_25CollectiveMainloopBwdSm80ILi2ELi2EN4cute5tupleIJNS5_1CILi128EEES8_NS7_ILi64EEEEEENS_6half_tEfNS_4arch4Sm80ELb1ELb0ELb1ELb0ELb0ELb0ELb0ELb0ELi2ELi4ELi4ELi4ELb0EEENS1_24CollectiveEpilogueBwdGQAISA_fSD_Li256ELb0ELb0EEENS1_25SingleTileBwdLPTSchedulerILb0ELi128ELb0EEEEEEEEEvNT_6ParamsE$_ZN4cute5tupleIJNS0_IJNS_1CILi8EEENS0_IJNS1_ILi2EEES3_S3_EEENS1_ILi1EEES4_S5_EEENS0_IJS5_NS0_IJS2_iiEEENS1_ILi64EEENS0_IJiNS1_ILi144EEENS1_ILi288EEEEEENS1_ILi512EEEEEEEEC2ERKS6_RKSD_) ;  /* 0xfffc09e000007944 */ /* 0x022fea0003c3ffff */
[----:B------:R2:W5:Y:S04]  /*47c50*/  LDL R24, [R1+0x1598] ;  /* 0x0015980001187983 */ /* 0x0005680000100800 */
[----:B-1----:R2:W5:Y:S01]  /*47c60*/  LDL.64 R2, [R1+0x1590] ;  /* 0x0015900001027983 */ /* 0x0025620000100a00 */
[----:B------:R-:W-:-:S03]  /*47c70*/  MOV R4, 0x47c90 ;  /* 0x00047c9000047802 */ /* 0x000fc60000000f00 */
[----:B--2--5:R-:W-:Y:S05]  /*47c80*/  CALL.REL.NOINC `($_ZN7cutlass13device_kernelIN5flash19enable_sm80_to_sm89INS1_16FlashAttnBwdSm80INS1_25CollectiveMainloopBwdSm80ILi2ELi2EN4cute5tupleIJNS5_1CILi128EEES8_NS7_ILi64EEEEEENS_6half_tEfNS_4arch4Sm80ELb1ELb0ELb1ELb0ELb0ELb0ELb0ELb0ELi2ELi4ELi4ELi4ELb0EEENS1_24CollectiveEpilogueBwdGQAISA_fSD_Li256ELb0ELb0EEENS1_25SingleTileBwdLPTSchedulerILb0ELi128ELb0EEEEEEEEEvNT_6ParamsE$_ZZN4cute7flattenINS_5tupleIJNS_1CILi1EEENS1_IJNS2_ILi8EEEiiEEENS2_ILi64EEENS1_IJiNS2_ILi144EEENS2_ILi288EEEEEENS2_ILi512EEEEEEEEDaRKT_ENKUlRKT_E_clIS5_EEDaSH_) ;  /* 0xfffc18d000007944 */ /* 0x024fea0003c3ffff */
[----:B------:R-:W-:Y:S02]  /*47c90*/  MOV R3, R24 ;  /* 0x0000001800037202 */ /* 0x000fe40000000f00 */
[----:B------:R-:W-:-:S02]  /*47ca0*/  MOV R4, 0x47cc0 ;  /* 0x00047cc000047802 */ /* 0x000fc40000000f00 */
[----:B------:R-:W-:Y:S05]  /*47cb0*/  CALL.REL.NOINC `($_ZN7cutlass13device_kernelIN5flash19enable_sm80_to_sm89INS1_16FlashAttnBwdSm80INS1_25CollectiveMainloopBwdSm80ILi2ELi2EN4cute5tupleIJNS5_1CILi128EEES8_NS7_ILi64EEEEEENS_6half_tEfNS_4arch4Sm80ELb1ELb0ELb1ELb0ELb0ELb0ELb0ELb0ELi2ELi4ELi4ELi4ELb0EEENS1_24CollectiveEpilogueBwdGQAISA_fSD_Li256ELb0ELb0EEENS1_25SingleTileBwdLPTSchedulerILb0ELi128ELb0EEEEEEEEEvNT_6ParamsE$_ZZN4cute7flattenINS_5tupleIJNS_1CILi1EEENS1_IJNS2_ILi8EEEiiEEENS2_ILi64EEENS1_IJiNS2_ILi144EEENS2_ILi288EEEEEENS2_ILi512EEEEEEEEDaRKT_ENKUlRKT_E_clIS9_EEDaSH_) ;  /* 0xfffc18e000007944 */ /* 0x000fea0003c3ffff */
[----:B------:R-:W-:Y:S02]  /*47cc0*/  MOV R4, R2 ;  /* 0x0000000200047202 */ /* 0x000fe40000000f00 */
[----:B------:R-:W-:-:S02]  /*47cd0*/  MOV R2, 0x47cf0 ;  /* 0x00047cf000027802 */ /* 0x000fc40000000f00 */
[----:B------:R-:W-:Y:S05]  /*47ce0*/  CALL.REL.NOINC `($_ZN7cutlass13device_kernelIN5flash19enable_sm80_to_sm89INS1_16FlashAttnBwdSm80INS1_25CollectiveMainloopBwdSm80ILi2ELi2EN4cute5tupleIJNS5_1CILi128EEES8_NS7_ILi64EEEEEENS_6half_tEfNS_4arch4Sm80ELb1ELb0ELb1ELb0ELb0ELb0ELb0ELb0ELi2ELi4ELi4ELi4ELb0EEENS1_24CollectiveEpilogueBwdGQAISA_fSD_Li256ELb0ELb0EEENS1_25SingleTileBwdLPTSchedulerILb0ELi128ELb0EEEEEEEEEvNT_6ParamsE$_ZZN4cute12filter_tupleINS_5tupleIJNS_1CILi1EEENS1_IJNS2_ILi8EEEiiEEENS2_ILi64EEENS1_IJiNS2_ILi144EEENS2_ILi288EEEEEENS2_ILi512EEEEEEZNS_7flattenISB_EEDaRKT_EUlRKT_E_EEDaSF_OT0_ENKUlDpSI_E_clIJNS1_IJS3_EEES5_NS1_IJS6_EEES9_NS1_IJSA_EEEEEEDaSM_) ;  /* 0xfffc0e3000007944 */ /* 0x000fea0003c3ffff */
[----:B------:R-:W-:Y:S02]  /*47cf0*/  MOV R26, 0x47d10 ;  /* 0x00047d10001a7802 */ /* 0x000fe40000000f00 */
[----:B------:R-:W-:Y:S05]  /*47d00*/  CALL.REL.NOINC `($_ZN7cutlass13device_kernelIN5flash19enable_sm80_to_sm89INS1_16FlashAttnBwdSm80INS1_25CollectiveMainloopBwdSm80ILi2ELi2EN4cute5tupleIJNS5_1CILi128EEES8_NS7_ILi64EEEEEENS_6half_tEfNS_4arch4Sm80ELb1ELb0ELb1ELb0ELb0ELb0ELb0ELb0ELi2ELi4ELi4ELi4ELb0EEENS1_24CollectiveEpilogueBwdGQAISA_fSD_Li256ELb0ELb0EEENS1_25SingleTileBwdLPTSchedulerILb0ELi128ELb0EEEEEEEEEvNT_6ParamsE$_ZN4cute3eso3ESOILb0ELb1EJiNS_1CILi144EEENS2_ILi512EEEEEC2ERKiRKS3_RKS4_) ;  /* 0xfffbe88000007944 */ /* 0x000fea0003c3ffff */
[----:B------:R-:W2:Y:S01]  /*47d10*/  LDL R24, [R1+0x1590] ;  /* 0x0015900001187983 */ /* 0x000ea20000100800 */
[----:B-1----:R-:W-:-:S02]  /*47d20*/  MOV R2, R13 ;  /* 0x0000000d00027202 */ /* 0x002fc40000000f00 */
[----:B------:R-:W-:Y:S01]  /*47d30*/  MOV R34, 0x47d60 ;  /* 0x00047d6000227802 */ /* 0x000fe20000000f00 */
[----:B--2---:R1:W-:Y:S04]  /*47d40*/  STL [R1+0x15c4], R24 ;  /* 0x0015c41801007387 */ /* 0x0043e80000100800 */
[----:B-1----:R-:W-:Y:S05]  /*47d50*/  CALL.REL.NOINC `($_ZN7cutlass13device_kernelIN5flash19enable_sm80_to_sm89INS1_16FlashAttnBwdSm80INS1_25CollectiveMainloopBwdSm80ILi2ELi2EN4cute5tupleIJNS5_1CILi128EEES8_NS7_ILi64EEEEEENS_6half_tEfNS_4arch4Sm80ELb1ELb0ELb1ELb0ELb0ELb0ELb0ELb0ELi2ELi4ELi4ELi4ELb0EEENS1_24CollectiveEpilogueBwdGQAISA_fSD_Li256ELb0ELb0EEENS1_25SingleTileBwdLPTSchedulerILb0ELi128ELb0EEEEEEEEEvNT_6ParamsE$_ZN4cute3eso3ESOILb0ELb0EJiiNS_1CILi144EEENS2_ILi512EEEEEC2ERKiS7_RKS3_RKS4_) ;  /* 0xfffbe43000007944 */ /* 0x002fea0003c3ffff */
[----:B-1----:R-:W2:Y:S01]  /*47d60*/  LDL.64 R2, [R1+0x1590] ;  /* 0x0015900001027983 */ /* 0x002ea20000100a00 */
[----:B------:R-:W-:Y:S02]  /*47d70*/  IADD3 R5, R10, 0x240, RZ ;  /* 0x000002400a057810 */ /* 0x000fe40007ffe0ff */
[----:B------:R-:W-:Y:S01]  /*47d80*/  MOV R26, 0x47dc0 ;  /* 0x00047dc0001a7802 */ /* 0x000fe20000000f00 */
[----:B--2---:R1:W-:Y:S04]  /*47d90*/  STL [R1+0x15bc], R2 ;  /* 0x0015bc0201007387 */ /* 0x0043e80000100800 */
[----:B------:R1:W-:Y:S02]  /*47da0*/  STL [R1+0x15c0], R3 ;  /* 0x0015c00301007387 */ /* 0x0003e40000100800 */
[----:B-1----:R-:W-:Y:S05]  /*47db0*/  CALL.REL.NOINC `($_ZN7cutlass13device_kernelIN5flash19enable_sm80_to_sm89INS1_16FlashAttnBwdSm80INS1_25CollectiveMainloopBwdSm80ILi2ELi2EN4cute5tupleIJNS5_1CILi128EEES8_NS7_ILi64EEEEEENS_6half_tEfNS_4arch4Sm80ELb1ELb0ELb1ELb0ELb0ELb0ELb0ELb0ELi2ELi4ELi4ELi4ELb0EEENS1_24CollectiveEpilogueBwdGQAISA_fSD_Li256ELb0ELb0EEENS1_25SingleTileBwdLPTSchedulerILb0ELi128ELb0EEEEEEEEEvNT_6ParamsE$_ZN4cute3eso3ESOILb0ELb0EJiiiNS_1CILi144EEENS2_ILi512EEEEEC2ERKiS7_S7_RKS3_RKS4_) ;  /* 0xfffbe56000007944 */ /* 0x002fea0003c3ffff */
[----:B-1----:R-:W2:Y:S04]  /*47dc0*/  LDL.64 R2, [R1+0x1580] ;  /* 0x0015800001027983 */ /* 0x002ea80000100a00 */
[----:B------:R-:W3:Y:S01]  /*47dd0*/  LDL R12, [R1+0x1588] ;  /* 0x00158800010c7983 */ /* 0x000ee20000100800 */
[----:B------:R-:W-:-:S03]  /*47de0*/  MOV R4, 0x47e20 ;  /* 0x00047e2000047802 */ /* 0x000fc60000000f00 */
[----:B--2---:R1:W-:Y:S04]  /*47df0*/  STL.64 [R1+0x1590], R2 ;  /* 0x0015900201007387 */ /* 0x0043e80000100a00 */
[----:B---3--:R1:W-:Y:S02]  /*47e00*/  STL [R1+0x1598], R12 ;  /* 0x0015980c01007387 */ /* 0x0083e40000100800 */
[----:B-1----:R-:W-:Y:S05]  /*47e10*/  CALL.REL.NOINC `($_ZN7cutlass13device_kernelIN5flash19enable_sm80_to_sm89INS1_16FlashAttnBwdSm80INS1_25CollectiveMainloopBwdSm80ILi2ELi2EN4cute5tupleIJNS5_1CILi128EEES8_NS7_ILi64EEEEEENS_6half_tEfNS_4arch4Sm80ELb1ELb0ELb1ELb0ELb0ELb0ELb0ELb0ELi2ELi4ELi4ELi4ELb0EEENS1_24CollectiveEpilogueBwdGQAISA_fSD_Li256ELb0ELb0EEENS1_25SingleTileBwdLPTSchedulerILb0ELi128ELb0EEEEEEEEEvNT_6ParamsE$_ZN4cute3eso3ESOILb1ELb0EJNS_1CILi8EEEiiiNS2_ILi144EEENS2_ILi512EEEEEC2ERKS3_RKiSA_SA_RKS4_RKS5_) ;  /* 0xfffbede000007944 */ /* 0x002fea0003c3ffff */
[----:B-1----:R-:W2:Y:S04]  /*47e20*/  LDL.64 R2, [R1+0x15b0] ;  /* 0x0015b00001027983 */ /* 0x002ea80000100a00 */
[----:B------:R-:W3:Y:S01]  /*47e30*/  LDL R24, [R1+0x15b8] ;  /* 0x0015b80001187983 */ /* 0x000ee20000100800 */
[C---:B------:R-:W-:Y:S02]  /*47e40*/  IADD3 R26, R10.reuse, 0x204, RZ ;  /* 0x000002040a1a7810 */ /* 0x040fe40007ffe0ff */
[----:B------:R-:W-:-:S02]  /*47e50*/  IADD3 R12, R10, 0x208, RZ ;  /* 0x000002080a0c7810 */ /* 0x000fc40007ffe0ff */
[----:B------:R-:W-:Y:S01]  /*47e60*/  MOV R4, 0x47ea0 ;  /* 0x00047ea000047802 */ /* 0x000fe20000000f00 */
[----:B--2---:R1:W-:Y:S04]  /*47e70*/  STL.64 [R1+0x1580], R2 ;  /* 0x0015800201007387 */ /* 0x0043e80000100a00 */
[----:B---3--:R1:W-:Y:S02]  /*47e80*/  STL [R1+0x1588], R24 ;  /* 0x0015881801007387 */ /* 0x0083e40000100800 */
[----:B-1----:R-:W-:Y:S05]  /*47e90*/  CALL.REL.NOINC `($_ZN7cutlass13device_kernelIN5flash19enable_sm80_to_sm89INS1_16FlashAttnBwdSm80INS1_25CollectiveMainloopBwdSm80ILi2ELi2EN4cute5tupleIJNS5_1CILi128EEES8_NS7_ILi64EEEEEENS_6half_tEfNS_4arch4Sm80ELb1ELb0ELb1ELb0ELb0ELb0ELb0ELb0ELi2ELi4ELi4ELi4ELb0EEENS1_24CollectiveEpilogueBwdGQAISA_fSD_Li256ELb0ELb0EEENS1_25SingleTileBwdLPTSchedulerILb0ELi128ELb0EEEEEEEEEvNT_6ParamsE$_ZN4cute3eso3ESOILb1ELb0EJNS_1CILi1EEEiiiNS2_ILi144EEENS2_ILi512EEEEEC2ERKS3_RKiSA_SA_RKS4_RKS5_) ;  /* 0xfffbeb9000007944 */ /* 0x002fea0003c3ffff */
[----:B-1----:R1:W5:Y:S04]  /*47ea0*/  LDL R5, [R1+0x15b8] ;  /* 0x0015b80001057983 */ /* 0x0023680000100800 */
[----:B------:R1:W5:Y:S01]  /*47eb0*/  LDL.64 R2, [R1+0x15b0] ;  /* 0x0015b00001027983 */ /* 0x0003620000100a00 */
[----:B------:R-:W-:-:S03]  /*47ec0*/  MOV R12, 0x47ee0 ;  /* 0x00047ee0000c7802 */ /* 0x000fc60000000f00 */
[----:B-1---5:R-:W-:Y:S05]  /*47ed0*/  CALL.REL.NOINC `($_ZN7cutlass13device_kernelIN5flash19enable_sm80_to_sm89INS1_16FlashAttnBwdSm80INS1_25CollectiveMainloopBwdSm80ILi2ELi2EN4cute5tupleIJNS5_1CILi128EEES8_NS7_ILi64EEEEEENS_6half_tEfNS_4arch4Sm80ELb1ELb0ELb1ELb0ELb0ELb0ELb0ELb0ELi2ELi4ELi4ELi4ELb0EEENS1_24CollectiveEpilogueBwdGQAISA_fSD_Li256ELb0ELb0EEENS1_25SingleTileBwdLPTSchedulerILb0ELi128ELb0EEEEEEEEEvNT_6ParamsE$_ZN4cute5tupleIJNS0_IJNS_1CILi16EEENS1_ILi2EEES3_S3_NS1_ILi4EEES3_EEENS0_IJNS1_ILi1EEEiiiNS1_ILi144EEENS1_ILi512EEEEEEEEC2ERKS5_RKS9_) ;  /* 0xfffc06a000007944 */ /* 0x022fea0003c3ffff */
        /* <DEDUP_REMOVED lines=8> */
[----:B-1----:R-:W-:Y:S05]  /*47f60*/  CALL.REL.NOINC `($_ZN7cutlass13device_kernelIN5flash19enable_sm80_to_sm89INS1_16FlashAttnBwdSm80INS1_25CollectiveMainloopBwdSm80ILi2ELi2EN4cute5tupleIJNS5_1CILi128EEES8_NS7_ILi64EEEEEENS_6half_tEfNS_4arch4Sm80ELb1ELb0ELb1ELb0ELb0ELb0ELb0ELb0ELi2ELi4ELi4ELi4ELb0EEENS1_24CollectiveEpilogueBwdGQAISA_fSD_Li256ELb0ELb0EEENS1_25SingleTileBwdLPTSchedulerILb0ELi128ELb0EEEEEEEEEvNT_6ParamsE$_ZZN4cute6detail16composition_implINS_5tupleIJNS_1CILi16EEENS3_ILi2EEES5_S5_NS3_ILi4EEES5_EEENS2_IJNS3_ILi1EEEiiiNS3_ILi144EEENS3_ILi512EEEEEENS2_IJNS2_IJS5_S5_EEES6_NS3_ILi8EEEEEENS2_IJNS2_IJNS3_ILi64EEESA_EEES4_NS3_ILi1024EEEEEEEEDaRKT_RKT0_RKT1_RKT2_ENKUlRKT_RKT0_E_clISC_SG_EEDaSX_S10_) ;  /* 0xfffc121000007944 */ /* 0x002fea0003c3ffff */
[----:B------:R-:W-:Y:S02]  /*47f70*/  MOV R2, R14 ;  /* 0x0000000e00027202 */ /* 0x000fe40000000f00 */
[----:B------:R-:W-:Y:S02]  /*47f80*/  MOV R12, 0x47fa0 ;  /* 0x00047fa0000c7802 */ /* 0x000fe40000000f00 */
[----:B-----5:R-:W-:Y:S05]  /*47f90*/  CALL.REL.NOINC `($_ZN7cutlass13device_kernelIN5flash19enable_sm80_to_sm89INS1_16FlashAttnBwdSm80INS1_25CollectiveMainloopBwdSm80ILi2ELi2EN4cute5tupleIJNS5_1CILi128EEES8_NS7_ILi64EEEEEENS_6half_tEfNS_4arch4Sm80ELb1ELb0ELb1ELb0ELb0ELb0ELb0ELb0ELi2ELi4ELi4ELi4ELb0EEENS1_24CollectiveEpilogueBwdGQAISA_fSD_Li256ELb0ELb0EEENS1_25SingleTileBwdLPTSchedulerILb0ELi128ELb0EEEEEEEEEvNT_6ParamsE$_ZZN4cute6detail16composition_implINS_5tupleIJNS_1CILi16EEENS3_ILi2EEES5_S5_NS3_ILi4EEES5_EEENS2_IJNS3_ILi1EEEiiiNS3_ILi144EEENS3_ILi512EEEEEENS2_IJNS2_IJS5_S5_EEES6_NS3_ILi8EEEEEENS2_IJNS2_IJNS3_ILi64EEESA_EEES4_NS3_ILi1024EEEEEEEEDaRKT_RKT0_RKT1_RKT2_ENKUlRKT_RKT0_E_clIS6_S4_EEDaSX_S10_) ;  /* 0xfffc118000007944 */ /* 0x020fea0003c3ffff */
[----:B-----5:R2:W-:Y:S01]  /*47fa0*/  STL.64 [R1+0x1580], R2 ;  /* 0x0015800201007387 */ /* 0x0205e20000100a00 */
[----:B------:R-:W-:Y:S02]  /*47fb0*/  MOV R12, R4 ;  /* 0x00000004000c7202 */ /* 0x000fe40000000f00 */
[----:B------:R-:W-:Y:S02]  /*47fc0*/  MOV R4, 0x47fe0 ;  /* 0x00047fe000047802 */ /* 0x000fe40000000f00 */
[----:B-12---:R-:W-:Y:S05]  /*47fd0*/  CALL.REL.NOINC `($_ZN7cutlass13device_kernelIN5flash19enable_sm80_to_sm89INS1_16FlashAttnBwdSm80INS1_25CollectiveMainloopBwdSm80ILi2ELi2EN4cute5tupleIJNS5_1CILi128EEES8_NS7_ILi64EEEEEENS_6half_tEfNS_4arch4Sm80ELb1ELb0ELb1ELb0ELb0ELb0ELb0ELb0ELi2ELi4ELi4ELi4ELb0EEENS1_24CollectiveEpilogueBwdGQAISA_fSD_Li256ELb0ELb0EEENS1_25SingleTileBwdLPTSchedulerILb0ELi128ELb0EEEEEEEEEvNT_6ParamsE$_ZN4cute3eso3ESOILb0ELb0EJNS_5tupleIJiNS_1CILi512EEEEEENS2_IJiiEEENS3_ILi1024EEEEEC2ERKS5_RKS6_RKS7_) ;  /* 0xfffbd71000007944 */ /* 0x006fea0003c3ffff */
[----:B------:R2:W5:Y:S04]  /*47fe0*/  LDL R5, [R1+0x1598] ;  /* 0x0015980001057983 */ /* 0x0005680000100800 */
[----:B-1----:R2:W5:Y:S01]  /*47ff0*/  LDL.64 R2, [R1+0x1590] ;  /* 0x0015900001027983 */ /* 0x0025620000100a00 */
[----:B------:R-:W-:-:S03]  /*48000*/  MOV R12, 0x48020 ;  /* 0x00048020000c7802 */ /* 0x000fc60000000f00 */
[----:B--2--5:R-:W-:Y:S05]  /*48010*/  CALL.REL.NOINC `($_ZN7cutlass13device_kernelIN5flash19enable_sm80_to_sm89INS1_16FlashAttnBwdSm80INS1_25CollectiveMainloopBwdSm80ILi2ELi2EN4cute5tupleIJNS5_1CILi128EEES8_NS7_ILi64EEEEEENS_6half_tEfNS_4arch4Sm80ELb1ELb0ELb1ELb0ELb0ELb0ELb0ELb0ELi2ELi4ELi4ELi4ELb0EEENS1_24CollectiveEpilogueBwdGQAISA_fSD_Li256ELb0ELb0EEENS1_25SingleTileBwdLPTSchedulerILb0ELi128ELb0EEEEEEEEEvNT_6ParamsE$_ZN4cute5tupleIJNS0_IJNS0_IJNS_1CILi2EEES2_EEES3_NS1_ILi8EEEEEENS0_IJNS0_IJiNS1_ILi512EEEEEENS0_IJiiEEENS1_ILi1024EEEEEEEEC2ERKS5_RKSA_) ;  /* 0xfffc02e000007944 */ /* 0x024fea0003c3ffff */
        /* <DEDUP_REMOVED lines=48> */
[----:B-1---5:R-:W-:Y:S05]  /*48320*/  CALL.REL.NOINC `($_ZN7cutlass13device_kernelIN5flash19enable_sm80_to_sm89INS1_16FlashAttnBwdSm80INS1_25CollectiveMainloopBwdSm80ILi2ELi2EN4cute5tupleIJNS5_1CILi128EEES8_NS7_ILi64EEEEEENS_6half_tEfNS_4arch4Sm80ELb1ELb0ELb1ELb0ELb0ELb0ELb0ELb0ELi2ELi4ELi4ELi4ELb0EEENS1_24CollectiveEpilogueBwdGQAISA_fSD_Li256ELb0ELb0EEENS1_25SingleTileBwdLPTSchedulerILb0ELi128ELb0EEEEEEEEEvNT_6ParamsE$_ZN4cute3eso3ESOILb1ELb0EJNS_6LayoutINS_5tupleIJNS3_IJNS_1CILi8EEENS4_ILi1EEEEEENS4_ILi2EEENS3_IJNS4_ILi4EEES8_EEEEEENS3_IJNS3_IJS6_NS4_ILi0EEEEEES5_NS3_IJNS4_ILi32EEENS4_ILi16EEEEEEEEEEENS_10ViewEngineIPN7cutlass6half_tEEEEEC2ERKSI_RKSN_) ;  /* 0xfffbfb1000007944 */ /* 0x022fea0003c3ffff */
[----:B------:R2:W5:Y:S01]  /*48330*/  LDL.64 R90, [R1+0x1580] ;  /* 0x00158000015a7983 */ /* 0x0005620000100a00 */
[----:B------:R-:W-:-:S02]  /*48340*/  MOV R3, R8 ;  /* 0x0000000800037202 */ /* 0x000fc40000000f00 */
[----:B-1----:R-:W-:Y:S02]  /*48350*/  MOV R10, 0x48370 ;  /* 0x00048370000a7802 */ /* 0x002fe40000000f00 */
[----:B--2--5:R-:W-:Y:S05]  /*48360*/  CALL.REL.NOINC `($_ZN7cutlass13device_kernelIN5flash19enable_sm80_to_sm89INS1_16FlashAttnBwdSm80INS1_25CollectiveMainloopBwdSm80ILi2ELi2EN4cute5tupleIJNS5_1CILi128EEES8_NS7_ILi64EEEEEENS_6half_tEfNS_4arch4Sm80ELb1ELb0ELb1ELb0ELb0ELb0ELb0ELb0ELi2ELi4ELi4ELi4ELb0EEENS1_24CollectiveEpilogueBwdGQAISA_fSD_Li256ELb0ELb0EEENS1_25SingleTileBwdLPTSchedulerILb0ELi128ELb0EEEEEEEEEvNT_6ParamsE$_ZN4cute3eso3ESOILb1ELb0EJNS_6LayoutINS_5tupleIJNS3_IJNS3_IJNS_1CILi4EEENS4_ILi2EEEEEENS4_ILi1EEEEEES6_NS4_ILi8EEEEEENS3_IJNS3_IJNS3_IJS8_NS4_ILi32EEEEEENS4_ILi0EEEEEENS4_ILi64EEES5_EEEEENS_10ViewEngineIPN7cutlass6half_tEEEEEC2ERKSI_RKSN_) ;  /* 0xfffbec5000007944 */ /* 0x024fea0003c3ffff */
[----:B------:R2:W5:Y:S04]  /*48370*/  LDL.64 R88, [R1+0x1580] ;  /* 0x0015800001587983 */ /* 0x0005680000100a00 */
[----:B-1----:R2:W5:Y:S01]  /*48380*/  LD.E.64 R2, [R94.64+0x8] ;  /* 0x000008085e027980 */ /* 0x002562000c101b00 */
[----:B------:R-:W-:Y:S02]  /*48390*/  MOV R38, R82 ;  /* 0x0000005200267202 */ /* 0x000fe40000000f00 */
[----:B------:R-:W-:Y:S02]  /*483a0*/  MOV R46, 0x483c0 ;  /* 0x000483c0002e7802 */ /* 0x000fe40000000f00 */
[----:B--2--5:R-:W-:Y:S05]  /*483b0*/  CALL.REL.NOINC `($_ZN7cutlass13device_kernelIN5flash19enable_sm80_to_sm89INS1_16FlashAttnBwdSm80INS1_25CollectiveMainloopBwdSm80ILi2ELi2EN4cute5tupleIJNS5_1CILi128EEES8_NS7_ILi64EEEEEENS_6half_tEfNS_4arch4Sm80ELb1ELb0ELb1ELb0ELb0ELb0ELb0ELb0ELi2ELi4ELi4ELi4ELb0EEENS1_24CollectiveEpilogueBwdGQAISA_fSD_Li256ELb0ELb0EEENS1_25SingleTileBwdLPTSchedulerILb0ELi128ELb0EEEEEEEEEvNT_6ParamsE$_ZN4cute8smem_ptrIPN7cutlass6half_tEECI1NS_12iter_adaptorIS3_S4_EEES3_) ;  /* 0xfffc040000007944 */ /* 0x024fea0003c3ffff */
[----:B-1----:R1:W5:Y:S01]  /*483c0*/  LDL.64 R2, [R1+0x1580] ;  /* 0x0015800001027983 */ /* 0x0023620000100a00 */
[----:B------:R-:W-:-:S03]  /*483d0*/  MOV R38, 0x483f0 ;  /* 0x000483f000267802 */ /* 0x000fc60000000f00 */
[----:B-1---5:R-:W-:Y:S05]  /*483e0*/  CALL.REL.NOINC `($_ZN7cutlass13device_kernelIN5flash19enable_sm80_to_sm89INS1_16FlashAttnBwdSm80INS1_25CollectiveMainloopBwdSm80ILi2ELi2EN4cute5tupleIJNS5_1CILi128EEES8_NS7_ILi64EEEEEENS_6half_tEfNS_4arch4Sm80ELb1ELb0ELb1ELb0ELb0ELb0ELb0ELb0ELi2ELi4ELi4ELi4ELb0EEENS1_24CollectiveEpilogueBwdGQAISA_fSD_Li256ELb0ELb0EEENS1_25SingleTileBwdLPTSchedulerILb0ELi128ELb0EEEEEEEEEvNT_6ParamsE$_ZN4cute3eso3ESOILb1ELb0EJNS_6LayoutINS_5tupleIJNS3_IJNS_1CILi8EEENS4_ILi1EEEEEENS4_ILi2EEEEEENS3_IJNS3_IJS6_NS4_ILi0EEEEEENS4_ILi4096EEEEEEEENS_10ViewEngineINS_8smem_ptrIPN7cutlass6half_tEEEEEEEC2ERKSE_RKSL_) ;  /* 0xfffbf84000007944 */ /* 0x022fea0003c3ffff */
[----:B-1----:R1:W5:Y:S01]  /*483f0*/  LDL.64 R36, [R1+0x1580] ;  /* 0x0015800001247983 */ /* 0x0023620000100a00 */
[----:B------:R-:W-:Y:S01]  /*48400*/  IMAD.MOV.U32 R38, RZ, RZ, R90 ;  /* 0x000000ffff267224 */ /* 0x000fe200078e005a */
[----:B------:R-:W-:-:S02]  /*48410*/  MOV R39, R91 ;  /* 0x0000005b00277202 */ /* 0x000fc40000000f00 */
[----:B------:R-:W-:Y:S02]  /*48420*/  MOV R48, 0x48440 ;  /* 0x0004844000307802 */ /* 0x000fe40000000f00 */
[----:B-1---5:R-:W-:Y:S05]  /*48430*/  CALL.REL.NOINC `($_ZN7cutlass13device_kernelIN5flash19enable_sm80_to_sm89INS1_16FlashAttnBwdSm80INS1_25CollectiveMainloopBwdSm80ILi2ELi2EN4cute5tupleIJNS5_1CILi128EEES8_NS7_ILi64EEEEEENS_6half_tEfNS_4arch4Sm80ELb1ELb0ELb1ELb0ELb0ELb0ELb0ELb0ELi2ELi4ELi4ELi4ELb0EEENS1_24CollectiveEpilogueBwdGQAISA_fSD_Li256ELb0ELb0EEENS1_25SingleTileBwdLPTSchedulerILb0ELi128ELb0EEEEEEEEEvNT_6ParamsE$_ZN4cute3eso3ESOILb1ELb0EJNS_6LayoutINS_5tupleIJNS3_IJNS_1CILi8EEENS4_ILi1EEEEEENS4_ILi2EEEEEENS3_IJNS3_IJS6_NS4_ILi0EEEEEES5_EEEEENS_10ViewEngineIPN7cutlass6half_tEEEEEC2ERKSD_RKSI_) ;  /* 0xfffbf98000007944 */ /* 0x022fea0003c3ffff */
[----:B------:R2:W5:Y:S01]  /*48440*/  LDL.64 R2, [R1+0x1580] ;  /* 0x0015800001027983 */ /* 0x0005620000100a00 */
[----:B-1----:R-:W-:-:S03]  /*48450*/  MOV R46, 0x48470 ;  /* 0x00048470002e7802 */ /* 0x002fc60000000f00 */
[----:B--2--5:R-:W-:Y:S05]  /*48460*/  CALL.REL.NOINC `($_ZN7cutlass13device_kernelIN5flash19enable_sm80_to_sm89INS1_16FlashAttnBwdSm80INS1_25CollectiveMainloopBwdSm80ILi2ELi2EN4cute5tupleIJNS5_1CILi128EEES8_NS7_ILi64EEEEEENS_6half_tEfNS_4arch4Sm80ELb1ELb0ELb1ELb0ELb0ELb0ELb0ELb0ELi2ELi4ELi4ELi4ELb0EEENS1_24CollectiveEpilogueBwdGQAISA_fSD_Li256ELb0ELb0EEENS1_25SingleTileBwdLPTSchedulerILb0ELi128ELb0EEEEEEEEEvNT_6ParamsE$_ZN4cute3eso3ESOILb1ELb0EJNS_6LayoutINS_5tupleIJNS3_IJNS_1CILi8EEENS4_ILi1EEEEEENS3_IJNS4_ILi2EEEEEEEEENS3_IJNS3_IJS6_NS4_ILi0EEEEEENS3_IJNS4_ILi4096EEEEEEEEEEENS_10ViewEngineINS_8smem_ptrIPN7cutlass6half_tEEEEEEEC2ERKSG_RKSN_) ;  /* 0xfffbf5c000007944 */ /* 0x024fea0003c3ffff */
[----:B-1----:R1:W5:Y:S01]  /*48470*/  LDL.64 R36, [R1+0x1580] ;  /* 0x0015800001247983 */ /* 0x0023620000100a00 */
[----:B------:R-:W-:-:S03]  /*48480*/  MOV R46, 0x484a0 ;  /* 0x000484a0002e7802 */ /* 0x000fc60000000f00 */
[----:B-1---5:R-:W-:Y:S05]  /*48490*/  CALL.REL.NOINC `($_ZN7cutlass13device_kernelIN5flash19enable_sm80_to_sm89INS1_16FlashAttnBwdSm80INS1_25CollectiveMainloopBwdSm80ILi2ELi2EN4cute5tupleIJNS5_1CILi128EEES8_NS7_ILi64EEEEEENS_6half_tEfNS_4arch4Sm80ELb1ELb0ELb1ELb0ELb0ELb0ELb0ELb0ELi2ELi4ELi4ELi4ELb0EEENS1_24CollectiveEpilogueBwdGQAISA_fSD_Li256ELb0ELb0EEENS1_25SingleTileBwdLPTSchedulerILb0ELi128ELb0EEEEEEEEEvNT_6ParamsE$_ZN4cute3eso3ESOILb1ELb0EJNS_6LayoutINS_5tupleIJNS3_IJNS_1CILi8EEENS4_ILi1EEEEEENS3_IJNS4_ILi2EEEEEEEEENS3_IJNS3_IJS6_NS4_ILi0EEEEEENS3_IJS5_EEEEEEEENS_10ViewEngineIPN7cutlass6half_tEEEEEC2ERKSF_RKSK_) ;  /* 0xfffbf69000007944 */ /* 0x022fea0003c3ffff */
[----:B-1----:R1:W5:Y:S01]  /*484a0*/  LDL.64 R2, [R1+0x1580] ;  /* 0x0015800001027983 */ /* 0x0023620000100a00 */
[----:B------:R-:W-:-:S03]  /*484b0*/  MOV R46, 0x484d0 ;  /* 0x000484d0002e7802 */ /* 0x000fc60000000f00 */
[----:B-1---5:R-:W-:Y:S05]  /*484c0*/  CALL.REL.NOINC `($_ZN7cutlass13device_kernelIN5flash19enable_sm80_to_sm89INS1_16FlashAttnBwdSm80INS1_25CollectiveMainloopBwdSm80ILi2ELi2EN4cute5tupleIJNS5_1CILi128EEES8_NS7_ILi64EEEEEENS_6half_tEfNS_4arch4Sm80ELb1ELb0ELb1ELb0ELb0ELb0ELb0ELb0ELi2ELi4ELi4ELi4ELb0EEENS1_24CollectiveEpilogueBwdGQAISA_fSD_Li256ELb0ELb0EEENS1_25SingleTileBwdLPTSchedulerILb0ELi128ELb0EEEEEEEEEvNT_6ParamsE$_ZN4cute3eso3ESOILb1ELb0EJNS_6LayoutINS_5tupleIJNS3_IJNS3_IJNS_1CILi8EEENS4_ILi1EEEEEES6_EEENS3_IJNS3_IJS6_S6_EEENS4_ILi2EEEEEEEEENS3_IJNS3_IJNS3_IJS6_NS4_ILi0EEEEEESD_EEENS3_IJNS3_IJSD_SD_EEES5_EEEEEEEENS_10ViewEngineIPN7cutlass6half_tEEEEEC2ERKSJ_RKSO_) ;  /* 0xfffbec9000007944 */ /* 0x022fea0003c3ffff */
[----:B-1----:R1:W5:Y:S01]  /*484d0*/  LDL.64 R38, [R1+0x1580] ;  /* 0x0015800001267983 */ /* 0x0023620000100a00 */
[----:B------:R-:W-:-:S03]  /*484e0*/  MOV R46, 0x48500 ;  /* 0x00048500002e7802 */ /* 0x000fc60000000f00 */
[----:B-1---5:R-:W-:Y:S05]  /*484f0*/  CALL.REL.NOINC `($_ZN7cutlass13device_kernelIN5flash19enable_sm80_to_sm89INS1_16FlashAttnBwdSm80INS1_25CollectiveMainloopBwdSm80ILi2ELi2EN4cute5tupleIJNS5_1CILi128EEES8_NS7_ILi64EEEEEENS_6half_tEfNS_4arch4Sm80ELb1ELb0ELb1ELb0ELb0ELb0ELb0ELb0ELi2ELi4ELi4ELi4ELb0EEENS1_24CollectiveEpilogueBwdGQAISA_fSD_Li256ELb0ELb0EEENS1_25SingleTileBwdLPTSchedulerILb0ELi128ELb0EEEEEEEEEvNT_6ParamsE$_ZN4cute3eso3ESOILb1ELb0EJNS_6LayoutINS_5tupleIJNS3_IJNS3_IJNS_1CILi8EEENS4_ILi1EEEEEES6_EEENS3_IJNS3_IJS6_S6_EEENS4_ILi2EEEEEEEEENS3_IJNS3_IJNS3_IJS6_NS4_ILi0EEEEEESD_EEENS3_IJNS3_IJSD_SD_EEENS4_ILi4096EEEEEEEEEEENS_10ViewEngineINS_8smem_ptrIPN7cutlass6half_tEEEEEEEC2ERKSK_RKSR_) ;  /* 0xfffbeb8000007944 */ /* 0x022fea0003c3ffff */
[----:B-1----:R1:W5:Y:S01]  /*48500*/  LDL.64 R2, [R1+0x1580] ;  /* 0x0015800001027983 */ /* 0x0023620000100a00 */
[----:B------:R-:W-:-:S03]  /*48510*/  MOV R48, 0x48530 ;  /* 0x0004853000307802 */ /* 0x000fc60000000f00 */
[----:B-1---5:R-:W-:Y:S05]  /*48520*/  CALL.REL.NOINC `($_ZN7cutlass13device_kernelIN5flash19enable_sm80_to_sm89INS1_16FlashAttnBwdSm80INS1_25CollectiveMainloopBwdSm80ILi2ELi2EN4cute5tupleIJNS5_1CILi128EEES8_NS7_ILi64EEEEEENS_6half_tEfNS_4arch4Sm80ELb1ELb0ELb1ELb0ELb0ELb0ELb0ELb0ELi2ELi4ELi4ELi4ELb0EEENS1_24CollectiveEpilogueBwdGQAISA_fSD_Li256ELb0ELb0EEENS1_25SingleTileBwdLPTSchedulerILb0ELi128ELb0EEEEEEEEEvNT_6ParamsE$_ZN4cute3eso3ESOILb1ELb0EJNS_6LayoutINS_5tupleIJNS3_IJNS_1CILi8EEENS4_ILi1EEEEEENS4_ILi2EEEEEENS3_IJNS3_IJS6_NS4_ILi0EEEEEES5_EEEEENS_10ViewEngineIPN7cutlass6half_tEEEEEC2ERKSD_RKSI_) ;  /* 0xfffbf89000007944 */ /* 0x022fea0003c3ffff */
[----:B------:R2:W5:Y:S01]  /*48530*/  LDL.64 R8, [R1+0x1580] ;  /* 0x0015800001087983 */ /* 0x0005620000100a00 */
[----:B-1----:R-:W-:Y:S02]  /*48540*/  MOV R38, R82 ;  /* 0x0000005200267202 */ /* 0x002fe40000000f00 */
[----:B------:R-:W-:Y:S02]  /*48550*/  MOV R46, 0x48570 ;  /* 0x00048570002e7802 */ /* 0x000fe40000000f00 */
[----:B--2--5:R-:W-:Y:S05]  /*48560*/  CALL.REL.NOINC `($_ZN7cutlass13device_kernelIN5flash19enable_sm80_to_sm89INS1_16FlashAttnBwdSm80INS1_25CollectiveMainloopBwdSm80ILi2ELi2EN4cute5tupleIJNS5_1CILi128EEES8_NS7_ILi64EEEEEENS_6half_tEfNS_4arch4Sm80ELb1ELb0ELb1ELb0ELb0ELb0ELb0ELb0ELi2ELi4ELi4ELi4ELb0EEENS1_24CollectiveEpilogueBwdGQAISA_fSD_Li256ELb0ELb0EEENS1_25SingleTileBwdLPTSchedulerILb0ELi128ELb0EEEEEEEEEvNT_6ParamsE$_ZN4cute8smem_ptrIPN7cutlass6half_tEECI1NS_12iter_adaptorIS3_S4_EEES3_) ;  /* 0xfffc025000007944 */ /* 0x024fea0003c3ffff */
[----:B-1----:R1:W5:Y:S01]  /*48570*/  LDL.64 R2, [R1+0x1580] ;  /* 0x0015800001027983 */ /* 0x0023620000100a00 */
[----:B------:R-:W-:-:S03]  /*48580*/  MOV R38, 0x485a0 ;  /* 0x000485a000267802 */ /* 0x000fc60000000f00 */
[----:B-1---5:R-:W-:Y:S05]  /*48590*/  CALL.REL.NOINC `($_ZN7cutlass13device_kernelIN5flash19enable_sm80_to_sm89INS1_16FlashAttnBwdSm80INS1_25CollectiveMainloopBwdSm80ILi2ELi2EN4cute5tupleIJNS5_1CILi128EEES8_NS7_ILi64EEEEEENS_6half_tEfNS_4arch4Sm80ELb1ELb0ELb1ELb0ELb0ELb0ELb0ELb0ELi2ELi4ELi4ELi4ELb0EEENS1_24CollectiveEpilogueBwdGQAISA_fSD_Li256ELb0ELb0EEENS1_25SingleTileBwdLPTSchedulerILb0ELi128ELb0EEEEEEEEEvNT_6ParamsE$_ZN4cute3eso3ESOILb1ELb0EJNS_6LayoutINS_5tupleIJNS3_IJNS_1CILi8EEENS4_ILi1EEEEEENS4_ILi2EEEEEENS3_IJNS3_IJS6_NS4_ILi0EEEEEENS4_ILi4096EEEEEEEENS_10ViewEngineINS_8smem_ptrIPN7cutlass6half_tEEEEEEEC2ERKSE_RKSL_) ;  /* 0xfffbf69000007944 */ /* 0x022fea0003c3ffff */
[----:B------:R2:W5:Y:S01]  /*485a0*/  LDL.64 R10, [R1+0x1580] ;  /* 0x00158000010a7983 */ /* 0x0005620000100a00 */
[----:B------:R-:W-:-:S02]  /*485b0*/  MOV R47, RZ ;  /* 0x000000ff002f7202 */ /* 0x000fc40000000f00 */
[----:B------:R-:W-:Y:S02]  /*485c0*/  MOV R46, 0x485e0 ;  /* 0x000485e0002e7802 */ /* 0x000fe40000000f00 */
[----:B-12--5:R-:W-:Y:S05]  /*485d0*/  CALL.REL.NOINC `($_ZN7cutlass13device_kernelIN5flash19enable_sm80_to_sm89INS1_16FlashAttnBwdSm80INS1_25CollectiveMainloopBwdSm80ILi2ELi2EN4cute5tupleIJNS5_1CILi128EEES8_NS7_ILi64EEEEEENS_6half_tEfNS_4arch4Sm80ELb1ELb0ELb1ELb0ELb0ELb0ELb0ELb0ELi2ELi4ELi4ELi4ELb0EEENS1_24CollectiveEpilogueBwdGQAISA_fSD_Li256ELb0ELb0EEENS1_25SingleTileBwdLPTSchedulerILb0ELi128ELb0EEEEEEEEEvNT_6ParamsE$_ZN4cute3eso3ESOILb1ELb0EJNS_10UnderscoreEiEEC2ERKS2_RKi) ;  /* 0xfffbe0d000007944 */ /* 0x026fea0003c3ffff */
[----:B------:R-:W2:Y:S01]  /*485e0*/  LDL R37, [R1+0x1580] ;  /* 0x0015800001257983 */ /* 0x000ea20000100800 */
        /* <DEDUP_REMOVED lines=9> */
[----:B------:R-:W-:-:S03]  /*48680*/  MOV R38, 0x486a0 ;  /* 0x000486a000267802 */ /* 0x000fc60000000f00 */
[----:B-1---5:R-:W-:Y:S05]  /*48690*/  CALL.REL.NOINC `($_ZN7cutlass13device_kernelIN5flash19enable_sm80_to_sm89INS1_16FlashAttnBwdSm80INS1_25CollectiveMainloopBwdSm80ILi2ELi2EN4cute5tupleIJNS5_1CILi128EEES8_NS7_ILi64EEEEEENS_6half_tEfNS_4arch4Sm80ELb1ELb0ELb1ELb0ELb0ELb0ELb0ELb0ELi2ELi4ELi4ELi4ELb0EEENS1_24CollectiveEpilogueBwdGQAISA_fSD_Li256ELb0ELb0EEENS1_25SingleTileBwdLPTSchedulerILb0ELi128ELb0EEEEEEEEEvNT_6ParamsE$_ZN4cute3eso3ESOILb1ELb0EJNS_6LayoutINS_5tupleIJNS3_IJNS_1CILi8EEENS4_ILi1EEEEEEEEENS3_IJNS3_IJS6_NS4_ILi0EEEEEEEEEEENS_10ViewEngineINS_8smem_ptrIPN7cutlass6half_tEEEEEEEC2ERKSC_RKSJ_) ;  /* 0xfffbf2c000007944 */ /* 0x022fea0003c3ffff */
[----:B-1----:R1:W5:Y:S01]  /*486a0*/  LDL.64 R2, [R1+0x1580] ;  /* 0x0015800001027983 */ /* 0x0023620000100a00 */
[----:B------:R-:W-:Y:S02]  /*486b0*/  MOV R47, RZ ;  /* 0x000000ff002f7202 */ /* 0x000fe40000000f00 */
[----:B------:R-:W-:-:S02]  /*486c0*/  MOV R46, 0x486e0 ;  /* 0x000486e0002e7802 */ /* 0x000fc40000000f00 */
[----:B-1---5:R-:W-:Y:S05]  /*486d0*/  CALL.REL.NOINC `($_ZN7cutlass13device_kernelIN5flash19enable_sm80_to_sm89INS1_16FlashAttnBwdSm80INS1_25CollectiveMainloopBwdSm80ILi2ELi2EN4cute5tupleIJNS5_1CILi128EEES8_NS7_ILi64EEEEEENS_6half_tEfNS_4arch4Sm80ELb1ELb0ELb1ELb0ELb0ELb0ELb0ELb0ELi2ELi4ELi4ELi4ELb0EEENS1_24CollectiveEpilogueBwdGQAISA_fSD_Li256ELb0ELb0EEENS1_25SingleTileBwdLPTSchedulerILb0ELi128ELb0EEEEEEEEEvNT_6ParamsE$_ZN4cute3eso3ESOILb1ELb0EJNS_10UnderscoreEiEEC2ERKS2_RKi) ;  /* 0xfffbdfd000007944 */ /* 0x022fea0003c3ffff */
[----:B------:R-:W2:Y:S01]  /*486e0*/  LDL R37, [R1+0x1580] ;  /* 0x0015800001257983 */ /* 0x000ea20000100800 */
[----:B------:R-:W-:-:S02]  /*486f0*/  MOV R38, 0x48720 ;  /* 0x0004872000267802 */ /* 0x000fc40000000f00 */
[----:B--2---:R-:W-:Y:S02]  /*48700*/  SHF.L.U32 R37, R37, 0x3, RZ ;  /* 0x0000000325257819 */ /* 0x004fe400000006ff */
[----:B-1----:R-:W-:Y:S05]  /*48710*/  CALL.REL.NOINC `($_ZN7cutlass13device_kernelIN5flash19enable_sm80_to_sm89INS1_16FlashAttnBwdSm80INS1_25CollectiveMainloopBwdSm80ILi2ELi2EN4cute5tupleIJNS5_1CILi128EEES8_NS7_ILi64EEEEEENS_6half_tEfNS_4arch4Sm80ELb1ELb0ELb1ELb0ELb0ELb0ELb0ELb0ELi2ELi4ELi4ELi4ELb0EEENS1_24CollectiveEpilogueBwdGQAISA_fSD_Li256ELb0ELb0EEENS1_25SingleTileBwdLPTSchedulerILb0ELi128ELb0EEEEEEEEEvNT_6ParamsE$_ZN4cute3eso3ESOILb1ELb0EJNS_6LayoutINS_5tupleIJNS3_IJNS_1CILi8EEENS4_ILi1EEEEEEEEENS3_IJNS3_IJS6_NS4_ILi0EEEEEEEEEEEiEEC2ERKSC_RKi) ;  /* 0xfffbf2d000007944 */ /* 0x002fea0003c3ffff */
[----:B------:R-:W2:Y:S01]  /*48720*/  LDL R5, [R1+0x1580] ;  /* 0x0015800001057983 */ /* 0x000ea20000100800 */
        /* <DEDUP_REMOVED lines=9> */
[----:B------:R-:W-:-:S03]  /*487c0*/  MOV R46, 0x487e0 ;  /* 0x000487e0002e7802 */ /* 0x000fc60000000f00 */
[----:B-1---5:R-:W-:Y:S05]  /*487d0*/  CALL.REL.NOINC `($_ZN7cutlass13device_kernelIN5flash19enable_sm80_to_sm89INS1_16FlashAttnBwdSm80INS1_25CollectiveMainloopBwdSm80ILi2ELi2EN4cute5tupleIJNS5_1CILi128EEES8_NS7_ILi64EEEEEENS_6half_tEfNS_4arch4Sm80ELb1ELb0ELb1ELb0ELb0ELb0ELb0ELb0ELi2ELi4ELi4ELi4ELb0EEENS1_24CollectiveEpilogueBwdGQAISA_fSD_Li256ELb0ELb0EEENS1_25SingleTileBwdLPTSchedulerILb0ELi128ELb0EEEEEEEEEvNT_6ParamsE$_ZN4cute8smem_ptrIPN7cutlass9uint128_tEECI1NS_12iter_adaptorIS3_S4_EEES3_) ;  /* 0xfffc002000007944 */ /* 0x022fea0003c3ffff */
[----:B-1----:R1:W5:Y:S01]  /*487e0*/  LDL.64 R2, [R1+0x1580] ;  /* 0x0015800001027983 */ /* 0x0023620000100a00 */
[----:B------:R-:W-:-:S03]  /*487f0*/  MOV R46, 0x48810 ;  /* 0x00048810002e7802 */ /* 0x000fc60000000f00 */
[----:B-1---5:R-:W-:Y:S05]  /*48800*/  CALL.REL.NOINC `($_ZN7cutlass13device_kernelIN5flash19enable_sm80_to_sm89INS1_16FlashAttnBwdSm80INS1_25CollectiveMainloopBwdSm80ILi2ELi2EN4cute5tupleIJNS5_1CILi128EEES8_NS7_ILi64EEEEEENS_6half_tEfNS_4arch4Sm80ELb1ELb0ELb1ELb0ELb0ELb0ELb0ELb0ELi2ELi4ELi4ELi4ELb0EEENS1_24CollectiveEpilogueBwdGQAISA_fSD_Li256ELb0ELb0EEENS1_25SingleTileBwdLPTSchedulerILb0ELi128ELb0EEEEEEEEEvNT_6ParamsE$_ZN4cute3eso3ESOILb1ELb0EJNS_6LayoutINS_5tupleIJNS3_IJNS_1CILi1EEES5_EEEEEENS3_IJNS3_IJS5_NS4_ILi0EEEEEEEEEEENS_10ViewEngineINS_8smem_ptrIPN7cutlass9uint128_tEEEEEEEC2ERKSB_RKSI_) ;  /* 0xfffbec0000007944 */ /* 0x022fea0003c3ffff */
[----:B------:R2:W5:Y:S01]  /*48810*/  LDL R4, [R1+0x1580] ;  /* 0x0015800001047983 */ /* 0x0005620000100800 */
[----:B-1----:R-:W-:-:S03]  /*48820*/  MOV R38, 0x48840 ;  /* 0x0004884000267802 */ /* 0x002fc60000000f00 */
[----:B--2--5:R-:W-:Y:S05]  /*48830*/  CALL.REL.NOINC `($_ZN7cutlass13device_kernelIN5flash19enable_sm80_to_sm89INS1_16FlashAttnBwdSm80INS1_25CollectiveMainloopBwdSm80ILi2ELi2EN4cute5tupleIJNS5_1CILi128EEES8_NS7_ILi64EEEEEENS_6half_tEfNS_4arch4Sm80ELb1ELb0ELb1ELb0ELb0ELb0ELb0ELb0ELi2ELi4ELi4ELi4ELb0EEENS1_24CollectiveEpilogueBwdGQAISA_fSD_Li256ELb0ELb0EEENS1_25SingleTileBwdLPTSchedulerILb0ELi128ELb0EEEEEEEEEvNT_6ParamsE$_ZN4cute3eso3ESOILb1ELb0EJNS_6LayoutINS_5tupleIJNS3_IJNS_1CILi4EEENS4_ILi1EEEEEEEEENS3_IJNS3_IJS6_NS4_ILi0EEEEEEEEEEENS_10ViewEngineIPjEEEEC2ERKSC_RKSF_) ;  /* 0xfffbf0e000007944 */ /* 0x024fea0003c3ffff */
        /* <DEDUP_REMOVED lines=9> */
[----:B-1----:R-:W-:Y:S05]  /*488d0*/  CALL.REL.NOINC `($_ZN7cutlass13device_kernelIN5flash19enable_sm80_to_sm89INS1_16FlashAttnBwdSm80INS1_25CollectiveMainloopBwdSm80ILi2ELi2EN4cute5tupleIJNS5_1CILi128EEES8_NS7_ILi64EEEEEENS_6half_tEfNS_4arch4Sm80ELb1ELb0ELb1ELb0ELb0ELb0ELb0ELb0ELi2ELi4ELi4ELi4ELb0EEENS1_24CollectiveEpilogueBwdGQAISA_fSD_Li256ELb0ELb0EEENS1_25SingleTileBwdLPTSchedulerILb0ELi128ELb0EEEEEEEEEvNT_6ParamsE$_ZN4cute3eso3ESOILb1ELb0EJNS_10UnderscoreEiEEC2ERKS2_RKi) ;  /* 0xfffbddd000007944 */ /* 0x002fea0003c3ffff */
[----:B------:R-:W2:Y:S01]  /*488e0*/  LDL R37, [R1+0x1580] ;  /* 0x0015800001257983 */ /* 0x000ea20000100800 */
        /* <DEDUP_REMOVED lines=12> */
[----:B------:R-:W-:Y:S02]  /*489b0*/  MOV R47, 0x1 ;  /* 0x00000001002f7802 */ /* 0x000fe40000000f00 */
[----:B------:R-:W-:Y:S02]  /*489c0*/  MOV R46, 0x489e0 ;  /* 0x000489e0002e7802 */ /* 0x000fe40000000f00 */
[----:B-1---5:R-:W-:Y:S05]  /*489d0*/  CALL.REL.NOINC `($_ZN7cutlass13device_kernelIN5flash19enable_sm80_to_sm89INS1_16FlashAttnBwdSm80INS1_25CollectiveMainloopBwdSm80ILi2ELi2EN4cute5tupleIJNS5_1CILi128EEES8_NS7_ILi64EEEEEENS_6half_tEfNS_4arch4Sm80ELb1ELb0ELb1ELb0ELb0ELb0ELb0ELb0ELi2ELi4ELi4ELi4ELb0EEENS1_24CollectiveEpilogueBwdGQAISA_fSD_Li256ELb0ELb0EEENS1_25SingleTileBwdLPTSchedulerILb0ELi128ELb0EEEEEEEEEvNT_6ParamsE$_ZN4cute3eso3ESOILb1ELb0EJNS_10UnderscoreEiEEC2ERKS2_RKi) ;  /* 0xfffbdcd000007944 */ /* 0x022fea0003c3ffff */
[----:B------:R-:W2:Y:S01]  /*489e0*/  LDL R37, [R1+0x1580] ;  /* 0x0015800001257983 */ /* 0x000ea20000100800 */
[----:B------:R-:W-:Y:S02]  /*489f0*/  MOV R38, 0x48a20 ;  /* 0x00048a2000267802 */ /* 0x000fe40000000f00 */
[----:B--2---:R-:W-:-:S02]  /*48a00*/  SHF.L.U32 R37, R37, 0x3, RZ ;  /* 0x0000000325257819 */ /* 0x004fc400000006ff */
        /* <DEDUP_REMOVED lines=28> */
[----:B--2--5:R-:W-:Y:S05]  /*48bd0*/  CALL.REL.NOINC `($_ZN7cutlass13device_kernelIN5flash19enable_sm80_to_sm89INS1_16FlashAttnBwdSm80INS1_25CollectiveMainloopBwdSm80ILi2ELi2EN4cute5tupleIJNS5_1CILi128EEES8_NS7_ILi64EEEEEENS_6half_tEfNS_4arch4Sm80ELb1ELb0ELb1ELb0ELb0ELb0ELb0ELb0ELi2ELi4ELi4ELi4ELb0EEENS1_24CollectiveEpilogueBwdGQAISA_fSD_Li256ELb0ELb0EEENS1_25SingleTileBwdLPTSchedulerILb0ELi128ELb0EEEEEEEEEvNT_6ParamsE$_ZZN4cute5sliceINS_5tupleIJNS_10UnderscoreES2_NS_1CILi0EEEEEENS1_IJNS1_IJNS3_ILi1EEES4_EEEiNS3_ILi1024EEEEEEEEDaRKT_RKT0_ENKUlRKT_RKT0_E_clIS2_iEEDaSI_SL_) ;  /* 0xfffc049000007944 */ /* 0x024fea0003c3ffff */
[----:B------:R-:W-:Y:S02]  /*48be0*/  MOV R2, 0x48c00 ;  /* 0x00048c0000027802 */ /* 0x000fe40000000f00 */
[----:B------:R-:W-:Y:S05]  /*48bf0*/  CALL.REL.NOINC `($_ZN7cutlass13device_kernelIN5flash19enable_sm80_to_sm89INS1_16FlashAttnBwdSm80INS1_25CollectiveMainloopBwdSm80ILi2ELi2EN4cute5tupleIJNS5_1CILi128EEES8_NS7_ILi64EEEEEENS_6half_tEfNS_4arch4Sm80ELb1ELb0ELb1ELb0ELb0ELb0ELb0ELb0ELi2ELi4ELi4ELi4ELb0EEENS1_24CollectiveEpilogueBwdGQAISA_fSD_Li256ELb0ELb0EEENS1_25SingleTileBwdLPTSchedulerILb0ELi128ELb0EEEEEEEEEvNT_6ParamsE$_ZZN4cute12filter_tupleINS_5tupleIJNS_10UnderscoreES2_NS_1CILi0EEEEEENS1_IJNS1_IJNS3_ILi1EEES4_EEEiNS3_ILi1024EEEEEEZNS_5sliceIS5_S9_EEDaRKT_RKT0_EUlRKT_RKT0_E_EEDaSD_SG_OT1_ENKUlDpSJ_E_clIJNS1_IJS7_EEENS1_IJiEEENS1_IJEEEEEEDaSQ_) ;  /* 0xfffbfe1000007944 */ /* 0x000fea0003c3ffff */
[----:B------:R-:W-:Y:S02]  /*48c00*/  MOV R36, 0x48c20 ;  /* 0x00048c2000247802 */ /* 0x000fe40000000f00 */
[----:B------:R-:W-:Y:S05]  /*48c10*/  CALL.REL.NOINC `($_ZN7cutlass13device_kernelIN5flash19enable_sm80_to_sm89INS1_16FlashAttnBwdSm80INS1_25CollectiveMainloopBwdSm80ILi2ELi2EN4cute5tupleIJNS5_1CILi128EEES8_NS7_ILi64EEEEEENS_6half_tEfNS_4arch4Sm80ELb1ELb0ELb1ELb0ELb0ELb0ELb0ELb0ELi2ELi4ELi4ELi4ELb0EEENS1_24CollectiveEpilogueBwdGQAISA_fSD_Li256ELb0ELb0EEENS1_25SingleTileBwdLPTSchedulerILb0ELi128ELb0EEEEEEEEEvNT_6ParamsE$_ZN4cute5tupleIJNS0_IJNS0_IJNS_1CILi8EEENS1_ILi1EEEEEENS1_ILi2EEEEEENS0_IJNS0_IJS3_NS1_ILi0EEEEEEiEEEEEC2ERKS6_RKS9_) ;  /* 0xfffbf87000007944 */ /* 0x000fea0003c3ffff */
[----:B-1----:R1:W5:Y:S01]  /*48c20*/  LDL R3, [R1+0x1580] ;  /* 0x0015800001037983 */ /* 0x0023620000100800 */
[----:B------:R-:W-:-:S03]  /*48c30*/  MOV R12, 0x48c50 ;  /* 0x00048c50000c7802 */ /* 0x000fc60000000f00 */
[----:B-1---5:R-:W-:Y:S05]  /*48c40*/  CALL.REL.NOINC `($_ZN7cutlass13device_kernelIN5flash19enable_sm80_to_sm89INS1_16FlashAttnBwdSm80INS1_25CollectiveMainloopBwdSm80ILi2ELi2EN4cute5tupleIJNS5_1CILi128EEES8_NS7_ILi64EEEEEENS_6half_tEfNS_4arch4Sm80ELb1ELb0ELb1ELb0ELb0ELb0ELb0ELb0ELi2ELi4ELi4ELi4ELb0EEENS1_24CollectiveEpilogueBwdGQAISA_fSD_Li256ELb0ELb0EEENS1_25SingleTileBwdLPTSchedulerILb0ELi128ELb0EEEEEEEEEvNT_6ParamsE$_ZN4cute3eso3ESOILb0ELb1EJNS_6LayoutINS_5tupleIJNS3_IJNS_1CILi8EEENS4_ILi1EEEEEENS4_ILi2EEEEEENS3_IJNS3_IJS6_NS4_ILi0EEEEEEiEEEEESA_EEC2ERKSD_RKSA_) ;  /* 0xfffbd87000007944 */ /* 0x022fea0003c3ffff */
[----:B------:R2:W5:Y:S04]  /*48c50*/  LDL R36, [R1+0x1580] ;  /* 0x0015800001247983 */ /* 0x0005680000100800 */
[----:B-1----:R2:W5:Y:S01]  /*48c60*/  LD.E.64 R2, [R92.64+0x8] ;  /* 0x000008085c027980 */ /* 0x002562000c101b00 */
[----:B------:R-:W-:-:S02]  /*48c70*/  MOV R38, R82 ;  /* 0x0000005200267202 */ /* 0x000fc40000000f00 */
[----:B------:R-:W-:Y:S02]  /*48c80*/  MOV R46, 0x48ca0 ;  /* 0x00048ca0002e7802 */ /* 0x000fe40000000f00 */
[----:B--2--5:R-:W-:Y:S05]  /*48c90*/  CALL.REL.NOINC `($_ZN7cutlass13device_kernelIN5flash19enable_sm80_to_sm89INS1_16FlashAttnBwdSm80INS1_25CollectiveMainloopBwdSm80ILi2ELi2EN4cute5tupleIJNS5_1CILi128EEES8_NS7_ILi64EEEEEENS_6half_tEfNS_4arch4Sm80ELb1ELb0ELb1ELb0ELb0ELb0ELb0ELb0ELi2ELi4ELi4ELi4ELb0EEENS1_24CollectiveEpilogueBwdGQAISA_fSD_Li256ELb0ELb0EEENS1_25SingleTileBwdLPTSchedulerILb0ELi128ELb0EEEEEEEEEvNT_6ParamsE$_ZN4cute8smem_ptrIPN7cutlass6half_tEECI1NS_12iter_adaptorIS3_S4_EEES3_) ;  /* 0xfffbfb2000007944 */ /* 0x024fea0003c3ffff */
[----:B-1----:R-:W2:Y:S01]  /*48ca0*/  LDL.64 R2, [R1+0x1580] ;  /* 0x0015800001027983 */ /* 0x002ea20000100a00 */
[----:B------:R-:W-:-:S03]  /*48cb0*/  MOV R38, 0x48ce0 ;  /* 0x00048ce000267802 */ /* 0x000fc60000000f00 */
[----:B--2---:R1:W-:Y:S04]  /*48cc0*/  STL.64 [R1+0x15b0], R2 ;  /* 0x0015b00201007387 */ /* 0x0043e80000100a00 */
[----:B-1----:R-:W-:Y:S05]  /*48cd0*/  CALL.REL.NOINC `($_ZN7cutlass13device_kernelIN5flash19enable_sm80_to_sm89INS1_16FlashAttnBwdSm80INS1_25CollectiveMainloopBwdSm80ILi2ELi2EN4cute5tupleIJNS5_1CILi128EEES8_NS7_ILi64EEEEEENS_6half_tEfNS_4arch4Sm80ELb1ELb0ELb1ELb0ELb0ELb0ELb0ELb0ELi2ELi4ELi4ELi4ELb0EEENS1_24CollectiveEpilogueBwdGQAISA_fSD_Li256ELb0ELb0EEENS1_25SingleTileBwdLPTSchedulerILb0ELi128ELb0EEEEEEEEEvNT_6ParamsE$_ZN4cute3eso3ESOILb0ELb0EJNS_6LayoutINS_5tupleIJNS3_IJNS_1CILi8EEENS4_ILi1EEEEEENS4_ILi2EEEEEENS3_IJNS3_IJS6_NS4_ILi0EEEEEEiEEEEENS_10ViewEngineINS_8smem_ptrIPN7cutlass6half_tEEEEEEEC2ERKSD_RKSK_) ;  /* 0xfffbd08000007944 */ /* 0x002fea0003c3ffff */
[----:B------:R2:W5:Y:S04]  /*48ce0*/  LDL R37, [R1+0x1580] ;  /* 0x0015800001257983 */ /* 0x0005680000100800 */
[----:B------:R2:W5:Y:S01]  /*48cf0*/  LDL.64 R4, [R1+0x1588] ;  /* 0x0015880001047983 */ /* 0x0005620000100a00 */
[----:B------:R-:W-:Y:S01]  /*48d00*/  IMAD.MOV.U32 R38, RZ, RZ, R88 ;  /* 0x000000ffff267224 */ /* 0x000fe200078e0058 */
[----:B-1----:R-:W-:Y:S02]  /*48d10*/  MOV R3, R89 ;  /* 0x0000005900037202 */ /* 0x002fe40000000f00 */
[----:B------:R-:W-:Y:S02]  /*48d20*/  MOV R36, 0x48d40 ;  /* 0x00048d4000247802 */ /* 0x000fe40000000f00 */
[----:B--2--5:R-:W-:Y:S05]  /*48d30*/  CALL.REL.NOINC `($_ZN7cutlass13device_kernelIN5flash19enable_sm80_to_sm89INS1_16FlashAttnBwdSm80INS1_25CollectiveMainloopBwdSm80ILi2ELi2EN4cute5tupleIJNS5_1CILi128EEES8_NS7_ILi64EEEEEENS_6half_tEfNS_4arch4Sm80ELb1ELb0ELb1ELb0ELb0ELb0ELb0ELb0ELi2ELi4ELi4ELi4ELb0EEENS1_24CollectiveEpilogueBwdGQAISA_fSD_Li256ELb0ELb0EEENS1_25SingleTileBwdLPTSchedulerILb0ELi128ELb0EEEEEEEEEvNT_6ParamsE$_ZN4cute3eso3ESOILb1ELb0EJNS_6LayoutINS_5tupleIJNS3_IJNS3_IJNS_1CILi4EEENS4_ILi2EEEEEENS4_ILi1EEEEEES6_EEENS3_IJNS3_IJNS3_IJS8_NS4_ILi32EEEEEENS4_ILi0EEEEEENS4_ILi64EEEEEEEENS_10ViewEngineIPN7cutlass6half_tEEEEEC2ERKSH_RKSM_) ;  /* 0xfffbe1d000007944 */ /* 0x024fea0003c3ffff */
[----:B-1----:R1:W5:Y:S01]  /*48d40*/  LDL.64 R2, [R1+0x1580] ;  /* 0x0015800001027983 */ /* 0x0023620000100a00 */
[----:B------:R-:W-:-:S03]  /*48d50*/  MOV R36, 0x48d70 ;  /* 0x00048d7000247802 */ /* 0x000fc60000000f00 */
[----:B-1---5:R-:W-:Y:S05]  /*48d60*/  CALL.REL.NOINC `($_ZN7cutlass13device_kernelIN5flash19enable_sm80_to_sm89INS1_16FlashAttnBwdSm80INS1_25CollectiveMainloopBwdSm80ILi2ELi2EN4cute5tupleIJNS5_1CILi128EEES8_NS7_ILi64EEEEEENS_6half_tEfNS_4arch4Sm80ELb1ELb0ELb1ELb0ELb0ELb0ELb0ELb0ELi2ELi4ELi4ELi4ELb0EEENS1_24CollectiveEpilogueBwdGQAISA_fSD_Li256ELb0ELb0EEENS1_25SingleTileBwdLPTSchedulerILb0ELi128ELb0EEEEEEEEEvNT_6ParamsE$_ZZN4cute4takeILi1ELi2ENS_5tupleIJNS1_IJNS_1CILi1EEENS2_ILi0EEEEEEiEEEEEDaRKT1_ENKUlDpRKT_E_clIJiEEEDaSD_) ;  /* 0xfffc022000007944 */ /* 0x022fea0003c3ffff */
[----:B------:R-:W-:Y:S02]  /*48d70*/  MOV R38, 0x48d90 ;  /* 0x00048d9000267802 */ /* 0x000fe40000000f00 */
[----:B------:R-:W-:Y:S05]  /*48d80*/  CALL.REL.NOINC `($_ZN7cutlass13device_kernelIN5flash19enable_sm80_to_sm89INS1_16FlashAttnBwdSm80INS1_25CollectiveMainloopBwdSm80ILi2ELi2EN4cute5tupleIJNS5_1CILi128EEES8_NS7_ILi64EEEEEENS_6half_tEfNS_4arch4Sm80ELb1ELb0ELb1ELb0ELb0ELb0ELb0ELb0ELi2ELi4ELi4ELi4ELb0EEENS1_24CollectiveEpilogueBwdGQAISA_fSD_Li256ELb0ELb0EEENS1_25SingleTileBwdLPTSchedulerILb0ELi128ELb0EEEEEEEEEvNT_6ParamsE$_ZN4cute3eso3ESOILb1ELb0EJNS_5tupleIJNS_1CILi1EEENS3_ILi0EEEEEENS2_IJiEEEEEC2ERKS6_RKS7_) ;  /* 0xfffbdfd000007944 */ /* 0x000fea0003c3ffff */
[----:B-1----:R1:W5:Y:S01]  /*48d90*/  LDL R37, [R1+0x1580] ;  /* 0x0015800001257983 */ /* 0x0023620000100800 */
[----:B------:R-:W-:-:S03]  /*48da0*/  MOV R38, 0x48dc0 ;  /* 0x00048dc000267802 */ /* 0x000fc60000000f00 */
[----:B-1---5:R-:W-:Y:S05]  /*48db0*/  CALL.REL.NOINC `($_ZN7cutlass13device_kernelIN5flash19enable_sm80_to_sm89INS1_16FlashAttnBwdSm80INS1_25CollectiveMainloopBwdSm80ILi2ELi2EN4cute5tupleIJNS5_1CILi128EEES8_NS7_ILi64EEEEEENS_6half_tEfNS_4arch4Sm80ELb1ELb0ELb1ELb0ELb0ELb0ELb0ELb0ELi2ELi4ELi4ELi4ELb0EEENS1_24CollectiveEpilogueBwdGQAISA_fSD_Li256ELb0ELb0EEENS1_25SingleTileBwdLPTSchedulerILb0ELi128ELb0EEEEEEEEEvNT_6ParamsE$_ZN4cute5tupleIJNS0_IJNS0_IJNS_1CILi8EEENS1_ILi1EEEEEENS0_IJNS1_ILi2EEEEEEEEENS0_IJNS0_IJS3_NS1_ILi0EEEEEENS0_IJiEEEEEEEEC2ERKS7_RKSB_) ;  /* 0xfffbf69000007944 */ /* 0x022fea0003c3ffff */
[----:B------:R2:W5:Y:S01]  /*48dc0*/  LDL R40, [R1+0x1580] ;  /* 0x0015800001287983 */ /* 0x0005620000100800 */
[----:B------:R-:W-:-:S03]  /*48dd0*/  MOV R38, 0x48e00 ;  /* 0x00048e0000267802 */ /* 0x000fc60000000f00 */
[----:B------:R2:W-:Y:S04]  /*48de0*/  STL.64 [R1+0x15b0], R4 ;  /* 0x0015b00401007387 */ /* 0x0005e80000100a00 */
[----:B-12--5:R-:W-:Y:S05]  /*48df0*/  CALL.REL.NOINC `($_ZN7cutlass13device_kernelIN5flash19enable_sm80_to_sm89INS1_16FlashAttnBwdSm80INS1_25CollectiveMainloopBwdSm80ILi2ELi2EN4cute5tupleIJNS5_1CILi128EEES8_NS7_ILi64EEEEEENS_6half_tEfNS_4arch4Sm80ELb1ELb0ELb1ELb0ELb0ELb0ELb0ELb0ELi2ELi4ELi4ELi4ELb0EEENS1_24CollectiveEpilogueBwdGQAISA_fSD_Li256ELb0ELb0EEENS1_25SingleTileBwdLPTSchedulerILb0ELi128ELb0EEEEEEEEEvNT_6ParamsE$_ZN4cute3eso3ESOILb0ELb0EJNS_6LayoutINS_5tupleIJNS3_IJNS_1CILi8EEENS4_ILi1EEEEEENS3_IJNS4_ILi2EEEEEEEEENS3_IJNS3_IJS6_NS4_ILi0EEEEEENS3_IJiEEEEEEEENS_10ViewEngineINS_8smem_ptrIPN7cutlass6half_tEEEEEEEC2ERKSF_RKSM_) ;  /* 0xfffbcef000007944 */ /* 0x026fea0003c3ffff */
[----:B------:R2:W5:Y:S04]  /*48e00*/  LDL R11, [R1+0x1580] ;  /* 0x00158000010b7983 */ /* 0x0005680000100800 */
[----:B------:R2:W5:Y:S01]  /*48e10*/  LDL.64 R4, [R1+0x1588] ;  /* 0x0015880001047983 */ /* 0x0005620000100a00 */
[----:B------:R-:W-:-:S03]  /*48e20*/  MOV R38, 0x48e40 ;  /* 0x00048e4000267802 */ /* 0x000fc60000000f00 */
[----:B-12--5:R-:W-:Y:S05]  /*48e30*/  CALL.REL.NOINC `($_ZN7cutlass13device_kernelIN5flash19enable_sm80_to_sm89INS1_16FlashAttnBwdSm80INS1_25CollectiveMainloopBwdSm80ILi2ELi2EN4cute5tupleIJNS5_1CILi128EEES8_NS7_ILi64EEEEEENS_6half_tEfNS_4arch4Sm80ELb1ELb0ELb1ELb0ELb0ELb0ELb0ELb0ELi2ELi4ELi4ELi4ELb0EEENS1_24CollectiveEpilogueBwdGQAISA_fSD_Li256ELb0ELb0EEENS1_25SingleTileBwdLPTSchedulerILb0ELi128ELb0EEEEEEEEEvNT_6ParamsE$_ZN4cute3eso3ESOILb1ELb0EJNS_6LayoutINS_5tupleIJNS3_IJNS3_IJNS_1CILi4EEENS4_ILi2EEEEEENS4_ILi1EEEEEENS3_IJS6_EEEEEENS3_IJNS3_IJNS3_IJS8_NS4_ILi32EEEEEENS4_ILi0EEEEEENS3_IJNS4_ILi64EEEEEEEEEEENS_10ViewEngineIPN7cutlass6half_tEEEEEC2ERKSJ_RKSO_) ;  /* 0xfffbe09000007944 */ /* 0x026fea0003c3ffff */
[----:B-1----:R1:W5:Y:S01]  /*48e40*/  LDL.64 R2, [R1+0x1580] ;  /* 0x0015800001027983 */ /* 0x0023620000100a00 */
[----:B------:R-:W-:-:S03]  /*48e50*/  MOV R38, 0x48e70 ;  /* 0x00048e7000267802 */ /* 0x000fc60000000f00 */
[----:B-1---5:R-:W-:Y:S05]  /*48e60*/  CALL.REL.NOINC `($_ZN7cutlass13device_kernelIN5flash19enable_sm80_to_sm89INS1_16FlashAttnBwdSm80INS1_25CollectiveMainloopBwdSm80ILi2ELi2EN4cute5tupleIJNS5_1CILi128EEES8_NS7_ILi64EEEEEENS_6half_tEfNS_4arch4Sm80ELb1ELb0ELb1ELb0ELb0ELb0ELb0ELb0ELi2ELi4ELi4ELi4ELb0EEENS1_24CollectiveEpilogueBwdGQAISA_fSD_Li256ELb0ELb0EEENS1_25SingleTileBwdLPTSchedulerILb0ELi128ELb0EEEEEEEEEvNT_6ParamsE$_ZN4cute3eso3ESOILb1ELb0EJNS_6LayoutINS_5tupleIJNS3_IJNS3_IJNS3_IJNS_1CILi4EEENS4_ILi2EEEEEENS4_ILi1EEEEEES8_EEENS3_IJNS3_IJNS3_IJS8_S8_EEES8_EEES6_EEEEEENS3_IJNS3_IJNS3_IJNS3_IJS8_NS4_ILi32EEEEEENS4_ILi0EEEEEESH_EEENS3_IJNS3_IJNS3_IJSH_SH_EEESH_EEENS4_ILi64EEEEEEEEEEENS_10ViewEngineIPN7cutlass6half_tEEEEEC2ERKSP_RKSU_) ;  /* 0xfffbdf3000007944 */ /* 0x022fea0003c3ffff */
[----:B-1----:R1:W5:Y:S01]  /*48e70*/  LDL.64 R2, [R1+0x1580] ;  /* 0x0015800001027983 */ /* 0x0023620000100a00 */
[----:B------:R-:W-:-:S03]  /*48e80*/  MOV R12, 0x48ea0 ;  /* 0x00048ea0000c7802 */ /* 0x000fc60000000f00 */
[----:B-1---5:R-:W-:Y:S05]  /*48e90*/  CALL.REL.NOINC `($_ZN7cutlass13device_kernelIN5flash19enable_sm80_to_sm89INS1_16FlashAttnBwdSm80INS1_25CollectiveMainloopBwdSm80ILi2ELi2EN4cute5tupleIJNS5_1CILi128EEES8_NS7_ILi64EEEEEENS_6half_tEfNS_4arch4Sm80ELb1ELb0ELb1ELb0ELb0ELb0ELb0ELb0ELi2ELi4ELi4ELi4ELb0EEENS1_24CollectiveEpilogueBwdGQAISA_fSD_Li256ELb0ELb0EEENS1_25SingleTileBwdLPTSchedulerILb0ELi128ELb0EEEEEEEEEvNT_6ParamsE$_ZN4cute5tupleIJNS0_IJNS_1CILi2EEEEEENS0_IJiEEEEEC2ERKS3_RKS4_) ;  /* 0xfffbf75000007944 */ /* 0x022fea0003c3ffff */
[----:B------:R-:W2:Y:S01]  /*48ea0*/  LDL R6, [R1+0x15b0] ;  /* 0x0015b00001067983 */ /* 0x000ea20000100800 */
[----:B-1----:R-:W-:-:S03]  /*48eb0*/  MOV R10, 0x48ee0 ;  /* 0x00048ee0000a7802 */ /* 0x002fc60000000f00 */
[----:B--2---:R1:W-:Y:S04]  /*48ec0*/  STL [R1+0x1580], R6 ;  /* 0x0015800601007387 */ /* 0x0043e80000100800 */
[----:B-1----:R-:W-:Y:S05]  /*48ed0*/  CALL.REL.NOINC `($_ZN7cutlass13device_kernelIN5flash19enable_sm80_to_sm89INS1_16FlashAttnBwdSm80INS1_25CollectiveMainloopBwdSm80ILi2ELi2EN4cute5tupleIJNS5_1CILi128EEES8_NS7_ILi64EEEEEENS_6half_tEfNS_4arch4Sm80ELb1ELb0ELb1ELb0ELb0ELb0ELb0ELb0ELi2ELi4ELi4ELi4ELb0EEENS1_24CollectiveEpilogueBwdGQAISA_fSD_Li256ELb0ELb0EEENS1_25SingleTileBwdLPTSchedulerILb0ELi128ELb0EEEEEEEEEvNT_6ParamsE$_ZZN4cute14logical_divideINS_5tupleIJNS1_IJNS_1CILi8EEENS2_ILi1EEEEEENS1_IJNS2_ILi2EEEEEEEEENS1_IJNS1_IJS4_NS2_ILi0EEEEEENS1_IJiEEEEEENS1_IJS5_NS_6LayoutIS4_S9_EEEEEEEDaRKNSD_IT_T0_EERKT1_ENKUlRKT_RKT0_E_clINSD_IS7_SB_EESE_EEDaSQ_ST_) ;  /* 0xfffbff8000007944 */ /* 0x002fea0003c3ffff */
[----:B------:R-:W-:Y:S02]  /*48ee0*/  MOV R10, R83 ;  /* 0x00000053000a7202 */ /* 0x000fe40000000f00 */
[----:B------:R-:W-:Y:S02]  /*48ef0*/  MOV R12, 0x48f10 ;  /* 0x00048f10000c7802 */ /* 0x000fe40000000f00 */
[----:B-----5:R-:W-:Y:S05]  /*48f00*/  CALL.REL.NOINC `($_ZN7cutlass13device_kernelIN5flash19enable_sm80_to_sm89INS1_16FlashAttnBwdSm80INS1_25CollectiveMainloopBwdSm80ILi2ELi2EN4cute5tupleIJNS5_1CILi128EEES8_NS7_ILi64EEEEEENS_6half_tEfNS_4arch4Sm80ELb1ELb0ELb1ELb0ELb0ELb0ELb0ELb0ELi2ELi4ELi4ELi4ELb0EEENS1_24CollectiveEpilogueBwdGQAISA_fSD_Li256ELb0ELb0EEENS1_25SingleTileBwdLPTSchedulerILb0ELi128ELb0EEEEEEEEEvNT_6ParamsE$_ZN4cute3eso3ESOILb1ELb0EJNS_5tupleIJNS2_IJNS_1CILi1EEENS3_ILi0EEEEEENS2_IJS5_S5_EEEEEENS2_IJS5_iEEEEEC2ERKS8_RKS9_) ;  /* 0xfffbdd9000007944 */ /* 0x020fea0003c3ffff */
[----:B-1----:R1:W5:Y:S01]  /*48f10*/  LDL R11, [R1+0x15b0] ;  /* 0x0015b000010b7983 */ /* 0x0023620000100800 */
[----:B------:R-:W-:-:S03]  /*48f20*/  MOV R12, 0x48f40 ;  /* 0x00048f40000c7802 */ /* 0x000fc60000000f00 */
[----:B-1---5:R-:W-:Y:S05]  /*48f30*/  CALL.REL.NOINC `($_ZN7cutlass13device_kernelIN5flash19enable_sm80_to_sm89INS1_16FlashAttnBwdSm80INS1_25CollectiveMainloopBwdSm80ILi2ELi2EN4cute5tupleIJNS5_1CILi128EEES8_NS7_ILi64EEEEEENS_6half_tEfNS_4arch4Sm80ELb1ELb0ELb1ELb0ELb0ELb0ELb0ELb0ELi2ELi4ELi4ELi4ELb0EEENS1_24CollectiveEpilogueBwdGQAISA_fSD_Li256ELb0ELb0EEENS1_25SingleTileBwdLPTSchedulerILb0ELi128ELb0EEEEEEEEEvNT_6ParamsE$_ZN4cute5tupleIJNS0_IJNS0_IJNS0_IJNS_1CILi8EEENS1_ILi1EEEEEENS0_IJS3_S3_EEEEEENS0_IJS3_NS1_ILi2EEEEEEEEENS0_IJNS0_IJNS0_IJS3_NS1_ILi0EEEEEENS0_IJSA_SA_EEEEEENS0_IJSA_iEEEEEEEEC2ERKS9_RKSF_) ;  /* 0xfffbf27000007944 */ /* 0x022fea0003c3ffff */
[----:B-1----:R1:W5:Y:S01]  /*48f40*/  LDL R11, [R1+0x15b0] ;  /* 0x0015b000010b7983 */ /* 0x0023620000100800 */
[----:B------:R-:W-:Y:S02]  /*48f50*/  MOV R10, R82 ;  /* 0x00000052000a7202 */ /* 0x000fe40000000f00 */
[----:B------:R-:W-:Y:S02]  /*48f60*/  MOV R12, 0x48f80 ;  /* 0x00048f80000c7802 */ /* 0x000fe40000000f00 */
[----:B-1---5:R-:W-:Y:S05]  /*48f70*/  CALL.REL.NOINC `($_ZN7cutlass13device_kernelIN5flash19enable_sm80_to_sm89INS1_16FlashAttnBwdSm80INS1_25CollectiveMainloopBwdSm80ILi2ELi2EN4cute5tupleIJNS5_1CILi128EEES8_NS7_ILi64EEEEEENS_6half_tEfNS_4arch4Sm80ELb1ELb0ELb1ELb0ELb0ELb0ELb0ELb0ELi2ELi4ELi4ELi4ELb0EEENS1_24CollectiveEpilogueBwdGQAISA_fSD_Li256ELb0ELb0EEENS1_25SingleTileBwdLPTSchedulerILb0ELi128ELb0EEEEEEEEEvNT_6ParamsE$_ZN4cute3eso3ESOILb1ELb0EJNS_5tupleIJNS2_IJNS_1CILi1EEENS3_ILi0EEEEEENS2_IJS5_S5_EEEEEENS2_IJS5_iEEEEEC2ERKS8_RKS9_) ;  /* 0xfffbdd2000007944 */ /* 0x022fea0003c3ffff */
[----:B-1----:R1:W5:Y:S01]  /*48f80*/  LDL R11, [R1+0x1580] ;  /* 0x00158000010b7983 */ /* 0x0023620000100800 */
[----:B------:R-:W-:-:S03]  /*48f90*/  MOV R12, 0x48fb0 ;  /* 0x00048fb0000c7802 */ /* 0x000fc60000000f00 */
[----:B-1---5:R-:W-:Y:S05]  /*48fa0*/  CALL.REL.NOINC `($_ZN7cutlass13device_kernelIN5flash19enable_sm80_to_sm89INS1_16FlashAttnBwdSm80INS1_25CollectiveMainloopBwdSm80ILi2ELi2EN4cute5tupleIJNS5_1CILi128EEES8_NS7_ILi64EEEEEENS_6half_tEfNS_4arch4Sm80ELb1ELb0ELb1ELb0ELb0ELb0ELb0ELb0ELi2ELi4ELi4ELi4ELb0EEENS1_24CollectiveEpilogueBwdGQAISA_fSD_Li256ELb0ELb0EEENS1_25SingleTileBwdLPTSchedulerILb0ELi128ELb0EEEEEEEEEvNT_6ParamsE$_ZN4cute3eso3ESOILb1ELb0EJNS_5tupleIJNS_1CILi0EEES4_EEEiEEC2ERKS5_RKi) ;  /* 0xfffbdd7000007944 */ /* 0x022fea0003c3ffff */
[----:B-1----:R1:W5:Y:S01]  /*48fb0*/  LDL R11, [R1+0x1580] ;  /* 0x00158000010b7983 */ /* 0x0023620000100800 */
[----:B------:R-:W-:-:S03]  /*48fc0*/  MOV R12, 0x48fe0 ;  /* 0x00048fe0000c7802 */ /* 0x000fc60000000f00 */
[----:B-1---5:R-:W-:Y:S05]  /*48fd0*/  CALL.REL.NOINC `($_ZN7cutlass13device_kernelIN5flash19enable_sm80_to_sm89INS1_16FlashAttnBwdSm80INS1_25CollectiveMainloopBwdSm80ILi2ELi2EN4cute5tupleIJNS5_1CILi128EEES8_NS7_ILi64EEEEEENS_6half_tEfNS_4arch4Sm80ELb1ELb0ELb1ELb0ELb0ELb0ELb0ELb0ELi2ELi4ELi4ELi4ELb0EEENS1_24CollectiveEpilogueBwdGQAISA_fSD_Li256ELb0ELb0EEENS1_25SingleTileBwdLPTSchedulerILb0ELi128ELb0EEEEEEEEEvNT_6ParamsE$_ZN4cute3eso3ESOILb1ELb0EJNS_5tupleIJNS2_IJNS_1CILi1EEENS3_ILi0EEEEEES5_EEENS2_IJNS2_IJS5_S5_EEEiEEEEEC2ERKS7_RKS9_) ;  /* 0xfffbdd0000007944 */ /* 0x022fea0003c3ffff */
[----:B-1----:R1:W5:Y:S01]  /*48fe0*/  LDL R11, [R1+0x1580] ;  /* 0x00158000010b7983 */ /* 0x0023620000100800 */
[----:B------:R-:W-:-:S03]  /*48ff0*/  MOV R12, 0x49010 ;  /* 0x00049010000c7802 */ /* 0x000fc60000000f00 */
[----:B-1---5:R-:W-:Y:S05]  /*49000*/  CALL.REL.NOINC `($_ZN7cutlass13device_kernelIN5flash19enable_sm80_to_sm89INS1_16FlashAttnBwdSm80INS1_25CollectiveMainloopBwdSm80ILi2ELi2EN4cute5tupleIJNS5_1CILi128EEES8_NS7_ILi64EEEEEENS_6half_tEfNS_4arch4Sm80ELb1ELb0ELb1ELb0ELb0ELb0ELb0ELb0ELi2ELi4ELi4ELi4ELb0EEENS1_24CollectiveEpilogueBwdGQAISA_fSD_Li256ELb0ELb0EEENS1_25SingleTileBwdLPTSchedulerILb0ELi128ELb0EEEEEEEEEvNT_6ParamsE$_ZN4cute5tupleIJNS0_IJNS0_IJNS0_IJNS_1CILi8EEENS1_ILi1EEEEEES3_EEENS0_IJNS0_IJS3_S3_EEENS1_ILi2EEEEEEEEENS0_IJNS0_IJNS0_IJS3_NS1_ILi0EEEEEESA_EEENS0_IJNS0_IJSA_SA_EEEiEEEEEEEEC2ERKS9_RKSF_) ;  /* 0xfffbf1e000007944 */ /* 0x022fea0003c3ffff */
[----:B------:R2:W5:Y:S01]  /*49010*/  LDL R14, [R1+0x1580] ;  /* 0x00158000010e7983 */ /* 0x0005620000100800 */
[----:B------:R-:W-:-:S03]  /*49020*/  MOV R12, 0x49050 ;  /* 0x00049050000c7802 */ /* 0x000fc60000000f00 */
[----:B------:R2:W-:Y:S04]  /*49030*/  STL.64 [R1+0x15b0], R4 ;  /* 0x0015b00401007387 */ /* 0x0005e80000100a00 */
[----:B-12--5:R-:W-:Y:S05]  /*49040*/  CALL.REL.NOINC `($_ZN7cutlass13device_kernelIN5flash19enable_sm80_to_sm89INS1_16FlashAttnBwdSm80INS1_25CollectiveMainloopBwdSm80ILi2ELi2EN4cute5tupleIJNS5_1CILi128EEES8_NS7_ILi64EEEEEENS_6half_tEfNS_4arch4Sm80ELb1ELb0ELb1ELb0ELb0ELb0ELb0ELb0ELi2ELi4ELi4ELi4ELb0EEENS1_24CollectiveEpilogueBwdGQAISA_fSD_Li256ELb0ELb0EEENS1_25SingleTileBwdLPTSchedulerILb0ELi128ELb0EEEEEEEEEvNT_6ParamsE$_ZN4cute3eso3ESOILb0ELb0EJNS_6LayoutINS_5tupleIJNS3_IJNS3_IJNS_1CILi8EEENS4_ILi1EEEEEES6_EEENS3_IJNS3_IJS6_S6_EEENS4_ILi2EEEEEEEEENS3_IJNS3_IJNS3_IJS6_NS4_ILi0EEEEEESD_EEENS3_IJNS3_IJSD_SD_EEEiEEEEEEEENS_10ViewEngineINS_8smem_ptrIPN7cutlass6half_tEEEEEEEC2ERKSJ_RKSQ_) ;  /* 0xfffbc73000007944 */ /* 0x026fea0003c3ffff */
[----:B------:R2:W5:Y:S04]  /*49050*/  LDL R6, [R1+0x1580] ;  /* 0x0015800001067983 */ /* 0x0005680000100800 */
[----:B------:R2:W5:Y:S01]  /*49060*/  LDL.64 R4, [R1+0x1588] ;  /* 0x0015880001047983 */ /* 0x0005620000100a00 */
[----:B------:R-:W-:Y:S02]  /*49070*/  MOV R38, R2 ;  /* 0x0000000200267202 */ /* 0x000fe40000000f00 */
[----:B------:R-:W-:Y:S02]  /*49080*/  MOV R36, 0x490a0 ;  /* 0x000490a000247802 */ /* 0x000fe40000000f00 */
[----:B-12--5:R-:W-:Y:S05]  /*49090*/  CALL.REL.NOINC `($_ZN7cutlass13device_kernelIN5flash19enable_sm80_to_sm89INS1_16FlashAttnBwdSm80INS1_25CollectiveMainloopBwdSm80ILi2ELi2EN4cute5tupleIJNS5_1CILi128EEES8_NS7_ILi64EEEEEENS_6half_tEfNS_4arch4Sm80ELb1ELb0ELb1ELb0ELb0ELb0ELb0ELb0ELi2ELi4ELi4ELi4ELb0EEENS1_24CollectiveEpilogueBwdGQAISA_fSD_Li256ELb0ELb0EEENS1_25SingleTileBwdLPTSchedulerILb0ELi128ELb0EEEEEEEEEvNT_6ParamsE$_ZN4cute3eso3ESOILb1ELb0EJNS_6LayoutINS_5tupleIJNS3_IJNS3_IJNS_1CILi4EEENS4_ILi2EEEEEENS4_ILi1EEEEEES6_EEENS3_IJNS3_IJNS3_IJS8_NS4_ILi32EEEEEENS4_ILi0EEEEEENS4_ILi64EEEEEEEENS_10ViewEngineIPN7cutlass6half_tEEEEEC2ERKSH_RKSM_) ;  /* 0xfffbde7000007944 */ /* 0x026fea0003c3ffff */
[----:B------:R2:W5:Y:S01]  /*490a0*/  LDL.64 R10, [R1+0x1580] ;  /* 0x00158000010a7983 */ /* 0x0005620000100a00 */
[----:B------:R-:W-:Y:S02]  /*490b0*/  MOV R3, R6 ;  /* 0x0000000600037202 */ /* 0x000fe40000000f00 */
[----:B-1----:R-:W-:-:S02]  /*490c0*/  MOV R2, 0x490e0 ;  /* 0x000490e000027802 */ /* 0x002fc40000000f00 */
[----:B--2--5:R-:W-:Y:S05]  /*490d0*/  CALL.REL.NOINC `($_ZN7cutlass13device_kernelIN5flash19enable_sm80_to_sm89INS1_16FlashAttnBwdSm80INS1_25CollectiveMainloopBwdSm80ILi2ELi2EN4cute5tupleIJNS5_1CILi128EEES8_NS7_ILi64EEEEEENS_6half_tEfNS_4arch4Sm80ELb1ELb0ELb1ELb0ELb0ELb0ELb0ELb0ELi2ELi4ELi4ELi4ELb0EEENS1_24CollectiveEpilogueBwdGQAISA_fSD_Li256ELb0ELb0EEENS1_25SingleTileBwdLPTSchedulerILb0ELi128ELb0EEEEEEEEEvNT_6ParamsE$_ZZN4cute5sliceINS_5tupleIJNS1_IJNS_10UnderscoreENS_1CILi0EEEEEENS1_IJS4_S2_EEEEEENS1_IJNS1_IJNS1_IJNS3_ILi1EEES4_EEES4_EEENS1_IJNS1_IJS4_S4_EEEiEEEEEEEEDaRKT_RKT0_ENKUlRKT_RKT0_E_clIS6_SC_EEDaSM_SP_) ;  /* 0xfffbff6000007944 */ /* 0x024fea0003c3ffff */
[----:B------:R-:W-:Y:S02]  /*490e0*/  MOV R2, 0x49100 ;  /* 0x0004910000027802 */ /* 0x000fe40000000f00 */
[----:B------:R-:W-:Y:S05]  /*490f0*/  CALL.REL.NOINC `($_ZN7cutlass13device_kernelIN5flash19enable_sm80_to_sm89INS1_16FlashAttnBwdSm80INS1_25CollectiveMainloopBwdSm80ILi2ELi2EN4cute5tupleIJNS5_1CILi128EEES8_NS7_ILi64EEEEEENS_6half_tEfNS_4arch4Sm80ELb1ELb0ELb1ELb0ELb0ELb0ELb0ELb0ELi2ELi4ELi4ELi4ELb0EEENS1_24CollectiveEpilogueBwdGQAISA_fSD_Li256ELb0ELb0EEENS1_25SingleTileBwdLPTSchedulerILb0ELi128ELb0EEEEEEEEEvNT_6ParamsE$_ZZN4cute12filter_tupleINS_5tupleIJNS1_IJNS_10UnderscoreENS_1CILi0EEEEEENS1_IJS4_S2_EEEEEENS1_IJNS1_IJNS1_IJNS3_ILi1EEES4_EEES4_EEENS1_IJNS1_IJS4_S4_EEEiEEEEEEZNS_5sliceIS7_SD_EEDaRKT_RKT0_EUlRKT_RKT0_E_EEDaSH_SK_OT1_ENKUlDpSN_E_clIJNS1_IJS9_EEENS1_IJiEEEEEEDaSU_) ;  /* 0xfffbf88000007944 */ /* 0x000fea0003c3ffff */
[----:B------:R-:W-:Y:S02]  /*49100*/  MOV R36, 0x49120 ;  /* 0x0004912000247802 */ /* 0x000fe40000000f00 */
[----:B------:R-:W-:Y:S05]  /*49110*/  CALL.REL.NOINC `($_ZN7cutlass13device_kernelIN5flash19enable_sm80_to_sm89INS1_16FlashAttnBwdSm80INS1_25CollectiveMainloopBwdSm80ILi2ELi2EN4cute5tupleIJNS5_1CILi128EEES8_NS7_ILi64EEEEEENS_6half_tEfNS_4arch4Sm80ELb1ELb0ELb1ELb0ELb0ELb0ELb0ELb0ELi2ELi4ELi4ELi4ELb0EEENS1_24CollectiveEpilogueBwdGQAISA_fSD_Li256ELb0ELb0EEENS1_25SingleTileBwdLPTSchedulerILb0ELi128ELb0EEEEEEEEEvNT_6ParamsE$_ZN4cute5tupleIJNS0_IJNS0_IJNS_1CILi8EEENS1_ILi1EEEEEENS1_ILi2EEEEEENS0_IJNS0_IJS3_NS1_ILi0EEEEEEiEEEEEC2ERKS6_RKS9_) ;  /* 0xfffbf37000007944 */ /* 0x000fea0003c3ffff */
[----:B-1----:R1:W5:Y:S01]  /*49120*/  LDL R3, [R1+0x1580] ;  /* 0x0015800001037983 */ /* 0x0023620000100800 */
[----:B------:R-:W-:-:S03]  /*49130*/  MOV R12, 0x49150 ;  /* 0x00049150000c7802 */ /* 0x000fc60000000f00 */
        /* <DEDUP_REMOVED lines=8> */
[----:B------:R-:W-:-:S03]  /*491c0*/  MOV R38, 0x491f0 ;  /* 0x000491f000267802 */ /* 0x000fc60000000f00 */
[----:B--2---:R1:W-:Y:S04]  /*491d0*/  STL.64 [R1+0x15b0], R2 ;  /* 0x0015b00201007387 */ /* 0x0043e80000100a00 */
[----:B-1----:R-:W-:Y:S05]  /*491e0*/  CALL.REL.NOINC `($_ZN7cutlass13device_kernelIN5flash19enable_sm80_to_sm89INS1_16FlashAttnBwdSm80INS1_25CollectiveMainloopBwdSm80ILi2ELi2EN4cute5tupleIJNS5_1CILi128EEES8_NS7_ILi64EEEEEENS_6half_tEfNS_4arch4Sm80ELb1ELb0ELb1ELb0ELb0ELb0ELb0ELb0ELi2ELi4ELi4ELi4ELb0EEENS1_24CollectiveEpilogueBwdGQAISA_fSD_Li256ELb0ELb0EEENS1_25SingleTileBwdLPTSchedulerILb0ELi128ELb0EEEEEEEEEvNT_6ParamsE$_ZN4cute3eso3ESOILb0ELb0EJNS_6LayoutINS_5tupleIJNS3_IJNS_1CILi8EEENS4_ILi1EEEEEENS4_ILi2EEEEEENS3_IJNS3_IJS6_NS4_ILi0EEEEEEiEEEEENS_10ViewEngineINS_8smem_ptrIPN7cutlass6half_tEEEEEEEC2ERKSD_RKSK_) ;  /* 0xfffbcb7000007944 */ /* 0x002fea0003c3ffff */
[----:B------:R2:W5:Y:S04]  /*491f0*/  LDL R8, [R1+0x1580] ;  /* 0x0015800001087983 */ /* 0x0005680000100800 */
[----:B------:R2:W5:Y:S01]  /*49200*/  LDL.64 R14, [R1+0x1588] ;  /* 0x00158800010e7983 */ /* 0x0005620000100a00 */
[----:B------:R-:W-:Y:S02]  /*49210*/  MOV R47, RZ ;  /* 0x000000ff002f7202 */ /* 0x000fe40000000f00 */
[----:B------:R-:W-:Y:S02]  /*49220*/  MOV R46, 0x49240 ;  /* 0x00049240002e7802 */ /* 0x000fe40000000f00 */
[----:B-12--5:R-:W-:Y:S05]  /*49230*/  CALL.REL.NOINC `($_ZN7cutlass13device_kernelIN5flash19enable_sm80_to_sm89INS1_16FlashAttnBwdSm80INS1_25CollectiveMainloopBwdSm80ILi2ELi2EN4cute5tupleIJNS5_1CILi128EEES8_NS7_ILi64EEEEEENS_6half_tEfNS_4arch4Sm80ELb1ELb0ELb1ELb0ELb0ELb0ELb0ELb0ELi2ELi4ELi4ELi4ELb0EEENS1_24CollectiveEpilogueBwdGQAISA_fSD_Li256ELb0ELb0EEENS1_25SingleTileBwdLPTSchedulerILb0ELi128ELb0EEEEEEEEEvNT_6ParamsE$_ZN4cute3eso3ESOILb1ELb0EJNS_10UnderscoreEiEEC2ERKS2_RKi) ;  /* 0xfffbd47000007944 */ /* 0x026fea0003c3ffff */
[----:B------:R-:W2:Y:S01]  /*49240*/  LDL R37, [R1+0x1580] ;  /* 0x0015800001257983 */ /* 0x000ea20000100800 */
[----:B------:R-:W-:Y:S01]  /*49250*/  MOV R38, 0x49280 ;  /* 0x0004928000267802 */ /* 0x000fe20000000f00 */
[----:B--2---:R-:W-:Y:S02]  /*49260*/  IMAD R37, R8, R37, RZ ;  /* 0x0000002508257224 */ /* 0x004fe400078e02ff */
[----:B-1----:R-:W-:Y:S05]  /*49270*/  CALL.REL.NOINC `($_ZN7cutlass13device_kernelIN5flash19enable_sm80_to_sm89INS1_16FlashAttnBwdSm80INS1_25CollectiveMainloopBwdSm80ILi2ELi2EN4cute5tupleIJNS5_1CILi128EEES8_NS7_ILi64EEEEEENS_6half_tEfNS_4arch4Sm80ELb1ELb0ELb1ELb0ELb0ELb0ELb0ELb0ELi2ELi4ELi4ELi4ELb0EEENS1_24CollectiveEpilogueBwdGQAISA_fSD_Li256ELb0ELb0EEENS1_25SingleTileBwdLPTSchedulerILb0ELi128ELb0EEEEEEEEEvNT_6ParamsE$_ZN4cute3eso3ESOILb1ELb0EJNS_6LayoutINS_5tupleIJNS3_IJNS_1CILi8EEENS4_ILi1EEEEEEEEENS3_IJNS3_IJS6_NS4_ILi0EEEEEEEEEEEiEEC2ERKSC_RKi) ;  /* 0xfffbe77000007944 */ /* 0x002fea0003c3ffff */
[----:B------:R-:W2:Y:S01]  /*49280*/  LDL R3, [R1+0x1580] ;  /* 0x0015800001037983 */ /* 0x000ea20000100800 */
[----:B------:R-:W-:-:S02]  /*49290*/  MOV R38, R82 ;  /* 0x0000005200267202 */ /* 0x000fc40000000f00 */
        /* <DEDUP_REMOVED lines=8> */
[----:B------:R-:W-:Y:S02]  /*49320*/  MOV R46, 0x49340 ;  /* 0x00049340002e7802 */ /* 0x000fe40000000f00 */
[----:B-1---5:R-:W-:Y:S05]  /*49330*/  CALL.REL.NOINC `($_ZN7cutlass13device_kernelIN5flash19enable_sm80_to_sm89INS1_16FlashAttnBwdSm80INS1_25CollectiveMainloopBwdSm80ILi2ELi2EN4cute5tupleIJNS5_1CILi128EEES8_NS7_ILi64EEEEEENS_6half_tEfNS_4arch4Sm80ELb1ELb0ELb1ELb0ELb0ELb0ELb0ELb0ELi2ELi4ELi4ELi4ELb0EEENS1_24CollectiveEpilogueBwdGQAISA_fSD_Li256ELb0ELb0EEENS1_25SingleTileBwdLPTSchedulerILb0ELi128ELb0EEEEEEEEEvNT_6ParamsE$_ZN4cute3eso3ESOILb1ELb0EJNS_10UnderscoreEiEEC2ERKS2_RKi) ;  /* 0xfffbd37000007944 */ /* 0x022fea0003c3ffff */
[----:B------:R-:W2:Y:S01]  /*49340*/  LDL R13, [R1+0x1580] ;  /* 0x00158000010d7983 */ /* 0x000ea20000100800 */
[----:B------:R-:W-:Y:S02]  /*49350*/  MOV R34, 0x49380 ;  /* 0x0004938000227802 */ /* 0x000fe40000000f00 */
[----:B--2---:R-:W-:Y:S02]  /*49360*/  SHF.L.U32 R13, R13, 0x6, RZ ;  /* 0x000000060d0d7819 */ /* 0x004fe400000006ff */
[----:B-1----:R-:W-:Y:S05]  /*49370*/  CALL.REL.NOINC `($_ZN7cutlass13device_kernelIN5flash19enable_sm80_to_sm89INS1_16FlashAttnBwdSm80INS1_25CollectiveMainloopBwdSm80ILi2ELi2EN4cute5tupleIJNS5_1CILi128EEES8_NS7_ILi64EEEEEENS_6half_tEfNS_4arch4Sm80ELb1ELb0ELb1ELb0ELb0ELb0ELb0ELb0ELi2ELi4ELi4ELi4ELb0EEENS1_24CollectiveEpilogueBwdGQAISA_fSD_Li256ELb0ELb0EEENS1_25SingleTileBwdLPTSchedulerILb0ELi128ELb0EEEEEEEEEvNT_6ParamsE$_ZN4cute3eso3ESOILb1ELb0EJNS_6LayoutINS_5tupleIJNS3_IJNS3_IJNS_1CILi4EEENS4_ILi2EEEEEENS4_ILi1EEEEEEEEENS3_IJNS3_IJNS3_IJS8_NS4_ILi32EEEEEENS4_ILi0EEEEEEEEEEEiEEC2ERKSG_RKi) ;  /* 0xfffbdb1000007944 */ /* 0x002fea0003c3ffff */
[----:B------:R-:W2:Y:S01]  /*49380*/  LDL R5, [R1+0x1580] ;  /* 0x0015800001057983 */ /* 0x000ea20000100800 */
        /* <DEDUP_REMOVED lines=9> */
[----:B------:R-:W-:-:S03]  /*49420*/  MOV R46, 0x49440 ;  /* 0x00049440002e7802 */ /* 0x000fc60000000f00 */
[----:B-1---5:R-:W-:Y:S05]  /*49430*/  CALL.REL.NOINC `($_ZN7cutlass13device_kernelIN5flash19enable_sm80_to_sm89INS1_16FlashAttnBwdSm80INS1_25CollectiveMainloopBwdSm80ILi2ELi2EN4cute5tupleIJNS5_1CILi128EEES8_NS7_ILi64EEEEEENS_6half_tEfNS_4arch4Sm80ELb1ELb0ELb1ELb0ELb0ELb0ELb0ELb0ELi2ELi4ELi4ELi4ELb0EEENS1_24CollectiveEpilogueBwdGQAISA_fSD_Li256ELb0ELb0EEENS1_25SingleTileBwdLPTSchedulerILb0ELi128ELb0EEEEEEEEEvNT_6ParamsE$_ZN4cute8smem_ptrIPN7cutlass9uint128_tEECI1NS_12iter_adaptorIS3_S4_EEES3_) ;  /* 0xfffbf3c000007944 */ /* 0x022fea0003c3ffff */
[----:B-1----:R1:W5:Y:S01]  /*49440*/  LDL.64 R2, [R1+0x1580] ;  /* 0x0015800001027983 */ /* 0x0023620000100a00 */
[----:B------:R-:W-:-:S03]  /*49450*/  MOV R46, 0x49470 ;  /* 0x00049470002e7802 */ /* 0x000fc60000000f00 */
[----:B-1---5:R-:W-:Y:S05]  /*49460*/  CALL.REL.NOINC `($_ZN7cutlass13device_kernelIN5flash19enable_sm80_to_sm89INS1_16FlashAttnBwdSm80INS1_25CollectiveMainloopBwdSm80ILi2ELi2EN4cute5tupleIJNS5_1CILi128EEES8_NS7_ILi64EEEEEENS_6half_tEfNS_4arch4Sm80ELb1ELb0ELb1ELb0ELb0ELb0ELb0ELb0ELi2ELi4ELi4ELi4ELb0EEENS1_24CollectiveEpilogueBwdGQAISA_fSD_Li256ELb0ELb0EEENS1_25SingleTileBwdLPTSchedulerILb0ELi128ELb0EEEEEEEEEvNT_6ParamsE$_ZN4cute3eso3ESOILb1ELb0EJNS_6LayoutINS_5tupleIJNS3_IJNS_1CILi1EEES5_EEEEEENS3_IJNS3_IJS5_NS4_ILi0EEEEEEEEEEENS_10ViewEngineINS_8smem_ptrIPN7cutlass9uint128_tEEEEEEEC2ERKSB_RKSI_) ;  /* 0xfffbdfa000007944 */ /* 0x022fea0003c3ffff */
[----:B------:R2:W5:Y:S01]  /*49470*/  LDL R6, [R1+0x1580] ;  /* 0x0015800001067983 */ /* 0x0005620000100800 */
[----:B-1----:R-:W-:Y:S01]  /*49480*/  IMAD.MOV.U32 R2, RZ, RZ, R4 ;  /* 0x000000ffff027224 */ /* 0x002fe200078e0004 */
[----:B------:R-:W-:Y:S02]  /*49490*/  MOV R13, R5 ;  /* 0x00000005000d7202 */ /* 0x000fe40000000f00 */
[----:B------:R-:W-:Y:S02]  /*494a0*/  MOV R12, 0x494c0 ;  /* 0x000494c0000c7802 */ /* 0x000fe40000000f00 */
[----:B--2--5:R-:W-:Y:S05]  /*494b0*/  CALL.REL.NOINC `($_ZN7cutlass13device_kernelIN5flash19enable_sm80_to_sm89INS1_16FlashAttnBwdSm80INS1_25CollectiveMainloopBwdSm80ILi2ELi2EN4cute5tupleIJNS5_1CILi128EEES8_NS7_ILi64EEEEEENS_6half_tEfNS_4arch4Sm80ELb1ELb0ELb1ELb0ELb0ELb0ELb0ELb0ELi2ELi4ELi4ELi4ELb0EEENS1_24CollectiveEpilogueBwdGQAISA_fSD_Li256ELb0ELb0EEENS1_25SingleTileBwdLPTSchedulerILb0ELi128ELb0EEEEEEEEEvNT_6ParamsE$_ZN4cute3eso3ESOILb1ELb0EJNS_6LayoutINS_5tupleIJNS3_IJNS3_IJNS_1CILi2EEES5_EEENS4_ILi1EEEEEEEEENS3_IJNS3_IJNS3_IJS7_NS4_ILi16EEEEEENS4_ILi0EEEEEEEEEEENS_10ViewEngineIPjEEEEC2ERKSF_RKSI_) ;  /* 0xfffbd92000007944 */ /* 0x024fea0003c3ffff */
        /* <DEDUP_REMOVED lines=9> */
[----:B-1----:R-:W-:Y:S05]  /*49550*/  CALL.REL.NOINC `($_ZN7cutlass13device_kernelIN5flash19enable_sm80_to_sm89INS1_16FlashAttnBwdSm80INS1_25CollectiveMainloopBwdSm80ILi2ELi2EN4cute5tupleIJNS5_1CILi128EEES8_NS7_ILi64EEEEEENS_6half_tEfNS_4arch4Sm80ELb1ELb0ELb1ELb0ELb0ELb0ELb0ELb0ELi2ELi4ELi4ELi4ELb0EEENS1_24CollectiveEpilogueBwdGQAISA_fSD_Li256ELb0ELb0EEENS1_25SingleTileBwdLPTSchedulerILb0ELi128ELb0EEEEEEEEEvNT_6ParamsE$_ZN4cute3eso3ESOILb1ELb0EJNS_10UnderscoreEiEEC2ERKS2_RKi) ;  /* 0xfffbd15000007944 */ /* 0x002fea0003c3ffff */
[----:B------:R-:W2:Y:S01]  /*49560*/  LDL R37, [R1+0x1580] ;  /* 0x0015800001257983 */ /* 0x000ea20000100800 */
[----:B------:R-:W-:Y:S01]  /*49570*/  MOV R38, 0x495a0 ;  /* 0x000495a000267802 */ /* 0x000fe20000000f00 */
[----:B--2---:R-:W-:-:S02]  /*49580*/  IMAD R37, R8, R37, RZ ;  /* 0x0000002508257224 */ /* 0x004fc400078e02ff */
        /* <DEDUP_REMOVED lines=60> */
.L_x_4497:
[----:B------:R-:W-:Y:S11]  /*49950*/  ISETP.NE.AND P0, PT, R50, 0x7, PT ;  /* 0x000000073200780c */ /* 0x000ff60003f05270 */
[----:B------:R-:W-:Y:S02]  /*49960*/  @!UPT UIADD3 URZ, URZ, URZ, URZ ;  /* 0x0000003f3f3ff290 */ /* 0x000fe4000fffe03f */
[----:B------:R-:W-:-:S05]  /*49970*/  @!P0 BRA `(.L_x_4496) ;  /* 0x00000f8000008947 */ /* 0x000fca0003800000 */
[----:B------:R-:W-:Y:S02]  /*49980*/  IADD3 R40, R50, 0x1, RZ ;  /* 0x0000000132287810 */ /* 0x000fe40007ffe0ff */
[----:B------:R-:W-:Y:S03]  /*49990*/  MOV R46, 0x499c0 ;  /* 0x000499c0002e7802 */ /* 0x000fe60000000f00 */
[----:B------:R-:W-:Y:S02]  /*499a0*/  IMAD.MOV.U32 R3, RZ, RZ, R40 ;  /* 0x000000ffff037224 */ /* 0x000fe400078e0028 */
[----:B------:R-:W-:Y:S05]  /*499b0*/  CALL.REL.NOINC `($_ZN7cutlass13device_kernelIN5flash19enable_sm80_to_sm89INS1_16FlashAttnBwdSm80INS1_25CollectiveMainloopBwdSm80ILi2ELi2EN4cute5tupleIJNS5_1CILi128EEES8_NS7_ILi64EEEEEENS_6half_tEfNS_4arch4Sm80ELb1ELb0ELb1ELb0ELb0ELb0ELb0ELb0ELi2ELi4ELi4ELi4ELb0EEENS1_24CollectiveEpilogueBwdGQAISA_fSD_Li256ELb0ELb0EEENS1_25SingleTileBwdLPTSchedulerILb0ELi128ELb0EEEEEEEEEvNT_6ParamsE$_ZN4cute3eso3ESOILb1ELb0EJNS_10UnderscoreES2_iEEC2ERKS2_S5_RKi) ;  /* 0xfffbccb000007944 */ /* 0x000fea0003c3ffff */
        /* <DEDUP_REMOVED lines=16> */
[----:B------:R-:W-:Y:S05]  /*49ac0*/  CALL.REL.NOINC `($_ZN7cutlass13device_kernelIN5flash19enable_sm80_to_sm89INS1_16FlashAttnBwdSm80INS1_25CollectiveMainloopBwdSm80ILi2ELi2EN4cute5tupleIJNS5_1CILi128EEES8_NS7_ILi64EEEEEENS_6half_tEfNS_4arch4Sm80ELb1ELb0ELb1ELb0ELb0ELb0ELb0ELb0ELi2ELi4ELi4ELi4ELb0EEENS1_24CollectiveEpilogueBwdGQAISA_fSD_Li256ELb0ELb0EEENS1_25SingleTileBwdLPTSchedulerILb0ELi128ELb0EEEEEEEEEvNT_6ParamsE$_ZN4cute3eso3ESOILb1ELb0EJNS_6LayoutINS_5tupleIJNS3_IJNS_1CILi8EEENS4_ILi1EEEEEENS4_ILi2EEEEEENS3_IJNS3_IJS6_NS4_ILi0EEEEEENS4_ILi4096EEEEEEEEiEEC2ERKSE_RKi) ;  /* 0xfffbe1a000007944 */ /* 0x000fea0003c3ffff */
[----:B-1----:R-:W2:Y:S01]  /*49ad0*/  LDL R3, [R1+0x1580] ;  /* 0x0015800001037983 */ /* 0x002ea20000100800 */
[----:B------:R-:W-:Y:S01]  /*49ae0*/  MOV R46, 0x49b40 ;  /* 0x00049b40002e7802 */ /* 0x000fe20000000f00 */
[----:B------:R-:W-:Y:S02]  /*49af0*/  IMAD.MOV.U32 R38, RZ, RZ, R82 ;  /* 0x000000ffff267224 */ /* 0x000fe400078e0052 */
[----:B------:R-:W2:Y:S02]  /*49b00*/  LD.E.64 R36, [R94.64+0x8] ;  /* 0x000008085e247980 */ /* 0x000ea4000c101b00 */
[C---:B--2---:R-:W-:Y:S04]  /*49b10*/  LEA R2, P0, R3.reuse, R36, 0x1 ;  /* 0x0000002403027211 */ /* 0x044fe800078008ff */
[----:B------:R-:W-:Y:S04]  /*49b20*/  LEA.HI.X.SX32 R3, R3, R37, 0x1, P0 ;  /* 0x0000002503037211 */ /* 0x000fe800000f0eff */
[----:B------:R-:W-:Y:S05]  /*49b30*/  CALL.REL.NOINC `($_ZN7cutlass13device_kernelIN5flash19enable_sm80_to_sm89INS1_16FlashAttnBwdSm80INS1_25CollectiveMainloopBwdSm80ILi2ELi2EN4cute5tupleIJNS5_1CILi128EEES8_NS7_ILi64EEEEEENS_6half_tEfNS_4arch4Sm80ELb1ELb0ELb1ELb0ELb0ELb0ELb0ELb0ELi2ELi4ELi4ELi4ELb0EEENS1_24CollectiveEpilogueBwdGQAISA_fSD_Li256ELb0ELb0EEENS1_25SingleTileBwdLPTSchedulerILb0ELi128ELb0EEEEEEEEEvNT_6ParamsE$_ZN4cute8smem_ptrIPN7cutlass6half_tEECI1NS_12iter_adaptorIS3_S4_EEES3_) ;  /* 0xfffbec8000007944 */ /* 0x000fea0003c3ffff */
[----:B-1----:R1:W5:Y:S01]  /*49b40*/  LDL.64 R2, [R1+0x1580] ;  /* 0x0015800001027983 */ /* 0x0023620000100a00 */
[----:B------:R-:W-:Y:S03]  /*49b50*/  MOV R38, 0x49b70 ;  /* 0x00049b7000267802 */ /* 0x000fe60000000f00 */
[----:B-1---5:R-:W-:Y:S05]  /*49b60*/  CALL.REL.NOINC `($_ZN7cutlass13device_kernelIN5flash19enable_sm80_to_sm89INS1_16FlashAttnBwdSm80INS1_25CollectiveMainloopBwdSm80ILi2ELi2EN4cute5tupleIJNS5_1CILi128EEES8_NS7_ILi64EEEEEENS_6half_tEfNS_4arch4Sm80ELb1ELb0ELb1ELb0ELb0ELb0ELb0ELb0ELi2ELi4ELi4ELi4ELb0EEENS1_24CollectiveEpilogueBwdGQAISA_fSD_Li256ELb0ELb0EEENS1_25SingleTileBwdLPTSchedulerILb0ELi128ELb0EEEEEEEEEvNT_6ParamsE$_ZN4cute3eso3ESOILb1ELb0EJNS_6LayoutINS_5tupleIJNS3_IJNS_1CILi8EEENS4_ILi1EEEEEENS4_ILi2EEEEEENS3_IJNS3_IJS6_NS4_ILi0EEEEEENS4_ILi4096EEEEEEEENS_10ViewEngineINS_8smem_ptrIPN7cutlass6half_tEEEEEEEC2ERKSE_RKSL_) ;  /* 0xfffbe0c000007944 */ /* 0x022fea0003c3ffff */
[----:B-1----:R-:W-:Y:S01]  /*49b70*/  MOV R3, R40 ;  /* 0x0000002800037202 */ /* 0x002fe20000000f00 */
[----:B------:R1:W5:Y:S01]  /*49b80*/  LDL.64 R36, [R1+0x1580] ;  /* 0x0015800001247983 */ /* 0x0003620000100a00 */
[----:B------:R-:W-:Y:S03]  /*49b90*/  MOV R46, 0x49bb0 ;  /* 0x00049bb0002e7802 */ /* 0x000fe60000000f00 */
[----:B-1---5:R-:W-:Y:S05]  /*49ba0*/  CALL.REL.NOINC `($_ZN7cutlass13device_kernelIN5flash19enable_sm80_to_sm89INS1_16FlashAttnBwdSm80INS1_25CollectiveMainloopBwdSm80ILi2ELi2EN4cute5tupleIJNS5_1CILi128EEES8_NS7_ILi64EEEEEENS_6half_tEfNS_4arch4Sm80ELb1ELb0ELb1ELb0ELb0ELb0ELb0ELb0ELi2ELi4ELi4ELi4ELb0EEENS1_24CollectiveEpilogueBwdGQAISA_fSD_Li256ELb0ELb0EEENS1_25SingleTileBwdLPTSchedulerILb0ELi128ELb0EEEEEEEEEvNT_6ParamsE$_ZN4cute3eso3ESOILb1ELb0EJNS_10UnderscoreES2_iEEC2ERKS2_S5_RKi) ;  /* 0xfffbcac000007944 */ /* 0x022fea0003c3ffff */
        /* <DEDUP_REMOVED lines=9> */
[----:B------:R-:W-:Y:S05]  /*49c40*/  CALL.REL.NOINC `($_ZN7cutlass13device_kernelIN5flash19enable_sm80_to_sm89INS1_16FlashAttnBwdSm80INS1_25CollectiveMainloopBwdSm80ILi2ELi2EN4cute5tupleIJNS5_1CILi128EEES8_NS7_ILi64EEEEEENS_6half_tEfNS_4arch4Sm80ELb1ELb0ELb1ELb0ELb0ELb0ELb0ELb0ELi2ELi4ELi4ELi4ELb0EEENS1_24CollectiveEpilogueBwdGQAISA_fSD_Li256ELb0ELb0EEENS1_25SingleTileBwdLPTSchedulerILb0ELi128ELb0EEEEEEEEEvNT_6ParamsE$_ZN4cute3eso3ESOILb1ELb0EJNS_6LayoutINS_5tupleIJNS3_IJNS_1CILi8EEENS4_ILi1EEEEEENS4_ILi2EEEEEENS3_IJNS3_IJS6_NS4_ILi0EEEEEES5_EEEEEiEEC2ERKSD_RKi) ;  /* 0xfffbe1b000007944 */ /* 0x000fea0003c3ffff */
[----:B------:R-:W-:Y:S01]  /*49c50*/  MOV R48, 0x49ca0 ;  /* 0x00049ca000307802 */ /* 0x000fe20000000f00 */
[----:B------:R-:W2:Y:S02]  /*49c60*/  LDL R39, [R1+0x1580] ;  /* 0x0015800001277983 */ /* 0x000ea40000100800 */
[C---:B--2---:R-:W-:Y:S04]  /*49c70*/  LEA R38, P0, R39.reuse, R90, 0x1 ;  /* 0x0000005a27267211 */ /* 0x044fe800078008ff */
[----:B------:R-:W-:Y:S04]  /*49c80*/  LEA.HI.X.SX32 R39, R39, R91, 0x1, P0 ;  /* 0x0000005b27277211 */ /* 0x000fe800000f0eff */
[----:B-1----:R-:W-:Y:S05]  /*49c90*/  CALL.REL.NOINC `($_ZN7cutlass13device_kernelIN5flash19enable_sm80_to_sm89INS1_16FlashAttnBwdSm80INS1_25CollectiveMainloopBwdSm80ILi2ELi2EN4cute5tupleIJNS5_1CILi128EEES8_NS7_ILi64EEEEEENS_6half_tEfNS_4arch4Sm80ELb1ELb0ELb1ELb0ELb0ELb0ELb0ELb0ELi2ELi4ELi4ELi4ELb0EEENS1_24CollectiveEpilogueBwdGQAISA_fSD_Li256ELb0ELb0EEENS1_25SingleTileBwdLPTSchedulerILb0ELi128ELb0EEEEEEEEEvNT_6ParamsE$_ZN4cute3eso3ESOILb1ELb0EJNS_6LayoutINS_5tupleIJNS3_IJNS_1CILi8EEENS4_ILi1EEEEEENS4_ILi2EEEEEENS3_IJNS3_IJS6_NS4_ILi0EEEEEES5_EEEEENS_10ViewEngineIPN7cutlass6half_tEEEEEC2ERKSD_RKSI_) ;  /* 0xfffbe12000007944 */ /* 0x002fea0003c3ffff */
[----:B------:R2:W5:Y:S01]  /*49ca0*/  LDL.64 R2, [R1+0x1580] ;  /* 0x0015800001027983 */ /* 0x0005620000100a00 */
[----:B-1----:R-:W-:Y:S03]  /*49cb0*/  MOV R46, 0x49cd0 ;  /* 0x00049cd0002e7802 */ /* 0x002fe60000000f00 */
[----:B--2--5:R-:W-:Y:S05]  /*49cc0*/  CALL.REL.NOINC `($_ZN7cutlass13device_kernelIN5flash19enable_sm80_to_sm89INS1_16FlashAttnBwdSm80INS1_25CollectiveMainloopBwdSm80ILi2ELi2EN4cute5tupleIJNS5_1CILi128EEES8_NS7_ILi64EEEEEENS_6half_tEfNS_4arch4Sm80ELb1ELb0ELb1ELb0ELb0ELb0ELb0ELb0ELi2ELi4ELi4ELi4ELb0EEENS1_24CollectiveEpilogueBwdGQAISA_fSD_Li256ELb0ELb0EEENS1_25SingleTileBwdLPTSchedulerILb0ELi128ELb0EEEEEEEEEvNT_6ParamsE$_ZN4cute3eso3ESOILb1ELb0EJNS_6LayoutINS_5tupleIJNS3_IJNS_1CILi8EEENS4_ILi1EEEEEENS3_IJNS4_ILi2EEEEEEEEENS3_IJNS3_IJS6_NS4_ILi0EEEEEENS3_IJNS4_ILi4096EEEEEEEEEEENS_10ViewEngineINS_8smem_ptrIPN7cutlass6half_tEEEEEEEC2ERKSG_RKSN_) ;  /* 0xfffbdd6000007944 */ /* 0x024fea0003c3ffff */
[----:B-1----:R1:W5:Y:S01]  /*49cd0*/  LDL.64 R36, [R1+0x1580] ;  /* 0x0015800001247983 */ /* 0x0023620000100a00 */
[----:B------:R-:W-:Y:S03]  /*49ce0*/  MOV R46, 0x49d00 ;  /* 0x00049d00002e7802 */ /* 0x000fe60000000f00 */
[----:B-1---5:R-:W-:Y:S05]  /*49cf0*/  CALL.REL.NOINC `($_ZN7cutlass13device_kernelIN5flash19enable_sm80_to_sm89INS1_16FlashAttnBwdSm80INS1_25CollectiveMainloopBwdSm80ILi2ELi2EN4cute5tupleIJNS5_1CILi128EEES8_NS7_ILi64EEEEEENS_6half_tEfNS_4arch4Sm80ELb1ELb0ELb1ELb0ELb0ELb0ELb0ELb0ELi2ELi4ELi4ELi4ELb0EEENS1_24CollectiveEpilogueBwdGQAISA_fSD_Li256ELb0ELb0EEENS1_25SingleTileBwdLPTSchedulerILb0ELi128ELb0EEEEEEEEEvNT_6ParamsE$_ZN4cute3eso3ESOILb1ELb0EJNS_6LayoutINS_5tupleIJNS3_IJNS_1CILi8EEENS4_ILi1EEEEEENS3_IJNS4_ILi2EEEEEEEEENS3_IJNS3_IJS6_NS4_ILi0EEEEEENS3_IJS5_EEEEEEEENS_10ViewEngineIPN7cutlass6half_tEEEEEC2ERKSF_RKSK_) ;  /* 0xfffbde3000007944 */ /* 0x022fea0003c3ffff */
[----:B-1----:R1:W5:Y:S01]  /*49d00*/  LDL.64 R2, [R1+0x1580] ;  /* 0x0015800001027983 */ /* 0x0023620000100a00 */
[----:B------:R-:W-:Y:S03]  /*49d10*/  MOV R46, 0x49d30 ;  /* 0x00049d30002e7802 */ /* 0x000fe60000000f00 */
[----:B-1---5:R-:W-:Y:S05]  /*49d20*/  CALL.REL.NOINC `($_ZN7cutlass13device_kernelIN5flash19enable_sm80_to_sm89INS1_16FlashAttnBwdSm80INS1_25CollectiveMainloopBwdSm80ILi2ELi2EN4cute5tupleIJNS5_1CILi128EEES8_NS7_ILi64EEEEEENS_6half_tEfNS_4arch4Sm80ELb1ELb0ELb1ELb0ELb0ELb0ELb0ELb0ELi2ELi4ELi4ELi4ELb0EEENS1_24CollectiveEpilogueBwdGQAISA_fSD_Li256ELb0ELb0EEENS1_25SingleTileBwdLPTSchedulerILb0ELi128ELb0EEEEEEEEEvNT_6ParamsE$_ZN4cute3eso3ESOILb1ELb0EJNS_6LayoutINS_5tupleIJNS3_IJNS3_IJNS_1CILi8EEENS4_ILi1EEEEEES6_EEENS3_IJNS3_IJS6_S6_EEENS4_ILi2EEEEEEEEENS3_IJNS3_IJNS3_IJS6_NS4_ILi0EEEEEESD_EEENS3_IJNS3_IJSD_SD_EEES5_EEEEEEEENS_10ViewEngineIPN7cutlass6half_tEEEEEC2ERKSJ_RKSO_) ;  /* 0xfffbd43000007944 */ /* 0x022fea0003c3ffff */
[----:B-1----:R1:W5:Y:S01]  /*49d30*/  LDL.64 R38, [R1+0x1580] ;  /* 0x0015800001267983 */ /* 0x0023620000100a00 */
[----:B------:R-:W-:Y:S03]  /*49d40*/  MOV R46, 0x49d60 ;  /* 0x00049d60002e7802 */ /* 0x000fe60000000f00 */
[----:B-1---5:R-:W-:Y:S05]  /*49d50*/  CALL.REL.NOINC `($_ZN7cutlass13device_kernelIN5flash19enable_sm80_to_sm89INS1_16FlashAttnBwdSm80INS1_25CollectiveMainloopBwdSm80ILi2ELi2EN4cute5tupleIJNS5_1CILi128EEES8_NS7_ILi64EEEEEENS_6half_tEfNS_4arch4Sm80ELb1ELb0ELb1ELb0ELb0ELb0ELb0ELb0ELi2ELi4ELi4ELi4ELb0EEENS1_24CollectiveEpilogueBwdGQAISA_fSD_Li256ELb0ELb0EEENS1_25SingleTileBwdLPTSchedulerILb0ELi128ELb0EEEEEEEEEvNT_6ParamsE$_ZN4cute3eso3ESOILb1ELb0EJNS_6LayoutINS_5tupleIJNS3_IJNS3_IJNS_1CILi8EEENS4_ILi1EEEEEES6_EEENS3_IJNS3_IJS6_S6_EEENS4_ILi2EEEEEEEEENS3_IJNS3_IJNS3_IJS6_NS4_ILi0EEEEEESD_EEENS3_IJNS3_IJSD_SD_EEENS4_ILi4096EEEEEEEEEEENS_10ViewEngineINS_8smem_ptrIPN7cutlass6half_tEEEEEEEC2ERKSK_RKSR_) ;  /* 0xfffbd32000007944 */ /* 0x022fea0003c3ffff */
[----:B-1----:R1:W5:Y:S01]  /*49d60*/  LDL.64 R2, [R1+0x1580] ;  /* 0x0015800001027983 */ /* 0x0023620000100a00 */
[----:B------:R-:W-:Y:S03]  /*49d70*/  MOV R48, 0x49d90 ;  /* 0x00049d9000307802 */ /* 0x000fe60000000f00 */
[----:B-1---5:R-:W-:Y:S05]  /*49d80*/  CALL.REL.NOINC `($_ZN7cutlass13device_kernelIN5flash19enable_sm80_to_sm89INS1_16FlashAttnBwdSm80INS1_25CollectiveMainloopBwdSm80ILi2ELi2EN4cute5tupleIJNS5_1CILi128EEES8_NS7_ILi64EEEEEENS_6half_tEfNS_4arch4Sm80ELb1ELb0ELb1ELb0ELb0ELb0ELb0ELb0ELi2ELi4ELi4ELi4ELb0EEENS1_24CollectiveEpilogueBwdGQAISA_fSD_Li256ELb0ELb0EEENS1_25SingleTileBwdLPTSchedulerILb0ELi128ELb0EEEEEEEEEvNT_6ParamsE$_ZN4cute3eso3ESOILb1ELb0EJNS_6LayoutINS_5tupleIJNS3_IJNS_1CILi8EEENS4_ILi1EEEEEENS4_ILi2EEEEEENS3_IJNS3_IJS6_NS4_ILi0EEEEEES5_EEEEENS_10ViewEngineIPN7cutlass6half_tEEEEEC2ERKSD_RKSI_) ;  /* 0xfffbe03000007944 */ /* 0x022fea0003c3ffff */
[----:B-1----:R-:W-:Y:S01]  /*49d90*/  MOV R38, R82 ;  /* 0x0000005200267202 */ /* 0x002fe20000000f00 */
[----:B------:R1:W5:Y:S01]  /*49da0*/  LDL.64 R42, [R1+0x1580] ;  /* 0x00158000012a7983 */ /* 0x0003620000100a00 */
[----:B------:R-:W-:Y:S03]  /*49db0*/  MOV R46, 0x49dd0 ;  /* 0x00049dd0002e7802 */ /* 0x000fe60000000f00 */
[----:B-1---5:R-:W-:Y:S05]  /*49dc0*/  CALL.REL.NOINC `($_ZN7cutlass13device_kernelIN5flash19enable_sm80_to_sm89INS1_16FlashAttnBwdSm80INS1_25CollectiveMainloopBwdSm80ILi2ELi2EN4cute5tupleIJNS5_1CILi128EEES8_NS7_ILi64EEEEEENS_6half_tEfNS_4arch4Sm80ELb1ELb0ELb1ELb0ELb0ELb0ELb0ELb0ELi2ELi4ELi4ELi4ELb0EEENS1_24CollectiveEpilogueBwdGQAISA_fSD_Li256ELb0ELb0EEENS1_25SingleTileBwdLPTSchedulerILb0ELi128ELb0EEEEEEEEEvNT_6ParamsE$_ZN4cute8smem_ptrIPN7cutlass6half_tEECI1NS_12iter_adaptorIS3_S4_EEES3_) ;  /* 0xfffbe9f000007944 */ /* 0x022fea0003c3ffff */
[----:B-1----:R1:W5:Y:S01]  /*49dd0*/  LDL.64 R2, [R1+0x1580] ;  /* 0x0015800001027983 */ /* 0x0023620000100a00 */
[----:B------:R-:W-:Y:S03]  /*49de0*/  MOV R38, 0x49e00 ;  /* 0x00049e0000267802 */ /* 0x000fe60000000f00 */
[----:B-1---5:R-:W-:Y:S05]  /*49df0*/  CALL.REL.NOINC `($_ZN7cutlass13device_kernelIN5flash19enable_sm80_to_sm89INS1_16FlashAttnBwdSm80INS1_25CollectiveMainloopBwdSm80ILi2ELi2EN4cute5tupleIJNS5_1CILi128EEES8_NS7_ILi64EEEEEENS_6half_tEfNS_4arch4Sm80ELb1ELb0ELb1ELb0ELb0ELb0ELb0ELb0ELi2ELi4ELi4ELi4ELb0EEENS1_24CollectiveEpilogueBwdGQAISA_fSD_Li256ELb0ELb0EEENS1_25SingleTileBwdLPTSchedulerILb0ELi128ELb0EEEEEEEEEvNT_6ParamsE$_ZN4cute3eso3ESOILb1ELb0EJNS_6LayoutINS_5tupleIJNS3_IJNS_1CILi8EEENS4_ILi1EEEEEENS4_ILi2EEEEEENS3_IJNS3_IJS6_NS4_ILi0EEEEEENS4_ILi4096EEEEEEEENS_10ViewEngineINS_8smem_ptrIPN7cutlass6half_tEEEEEEEC2ERKSE_RKSL_) ;  /* 0xfffbde3000007944 */ /* 0x022fea0003c3ffff */
[----:B------:R-:W-:Y:S01]  /*49e00*/  MOV R47, RZ ;  /* 0x000000ff002f7202 */ /* 0x000fe20000000f00 */
[----:B------:R2:W5:Y:S01]  /*49e10*/  LDL.64 R44, [R1+0x1580] ;  /* 0x00158000012c7983 */ /* 0x0005620000100a00 */
[----:B------:R-:W-:Y:S03]  /*49e20*/  MOV R46, 0x49e40 ;  /* 0x00049e40002e7802 */ /* 0x000fe60000000f00 */
[----:B-12--5:R-:W-:Y:S05]  /*49e30*/  CALL.REL.NOINC `($_ZN7cutlass13device_kernelIN5flash19enable_sm80_to_sm89INS1_16FlashAttnBwdSm80INS1_25CollectiveMainloopBwdSm80ILi2ELi2EN4cute5tupleIJNS5_1CILi128EEES8_NS7_ILi64EEEEEENS_6half_tEfNS_4arch4Sm80ELb1ELb0ELb1ELb0ELb0ELb0ELb0ELb0ELi2ELi4ELi4ELi4ELb0EEENS1_24CollectiveEpilogueBwdGQAISA_fSD_Li256ELb0ELb0EEENS1_25SingleTileBwdLPTSchedulerILb0ELi128ELb0EEEEEEEEEvNT_6ParamsE$_ZN4cute3eso3ESOILb1ELb0EJNS_10UnderscoreEiEEC2ERKS2_RKi) ;  /* 0xfffbc87000007944 */ /* 0x026fea0003c3ffff */
[----:B------:R-:W-:Y:S01]  /*49e40*/  MOV R38, 0x49e80 ;  /* 0x00049e8000267802 */ /* 0x000fe20000000f00 */
[----:B------:R-:W2:Y:S02]  /*49e50*/  LDL R37, [R1+0x1580] ;  /* 0x0015800001257983 */ /* 0x000ea40000100800 */
[----:B--2---:R-:W-:Y:S02]  /*49e60*/  SHF.L.U32 R37, R37, 0xc, RZ ;  /* 0x0000000c25257819 */ /* 0x004fe400000006ff */
[----:B-1----:R-:W-:Y:S05]  /*49e70*/  CALL.REL.NOINC `($_ZN7cutlass13device_kernelIN5flash19enable_sm80_to_sm89INS1_16FlashAttnBwdSm80INS1_25CollectiveMainloopBwdSm80ILi2ELi2EN4cute5tupleIJNS5_1CILi128EEES8_NS7_ILi64EEEEEENS_6half_tEfNS_4arch4Sm80ELb1ELb0ELb1ELb0ELb0ELb0ELb0ELb0ELi2ELi4ELi4ELi4ELb0EEENS1_24CollectiveEpilogueBwdGQAISA_fSD_Li256ELb0ELb0EEENS1_25SingleTileBwdLPTSchedulerILb0ELi128ELb0EEEEEEEEEvNT_6ParamsE$_ZN4cute3eso3ESOILb1ELb0EJNS_6LayoutINS_5tupleIJNS3_IJNS_1CILi8EEENS4_ILi1EEEEEEEEENS3_IJNS3_IJS6_NS4_ILi0EEEEEEEEEEEiEEC2ERKSC_RKi) ;  /* 0xfffbdb7000007944 */ /* 0x002fea0003c3ffff */
[----:B------:R-:W-:Y:S01]  /*49e80*/  MOV R46, 0x49ee0 ;  /* 0x00049ee0002e7802 */ /* 0x000fe20000000f00 */
[----:B------:R-:W2:Y:S01]  /*49e90*/  LDL R3, [R1+0x1580] ;  /* 0x0015800001037983 */ /* 0x000ea20000100800 */
[----:B------:R-:W-:Y:S01]  /*49ea0*/  IMAD.MOV.U32 R38, RZ, RZ, R82 ;  /* 0x000000ffff267224 */ /* 0x000fe200078e0052 */
[C---:B--2---:R-:W-:Y:S04]  /*49eb0*/  LEA R2, P0, R3.reuse, R44, 0x1 ;  /* 0x0000002c03027211 */ /* 0x044fe800078008ff */
[----:B------:R-:W-:Y:S04]  /*49ec0*/  LEA.HI.X.SX32 R3, R3, R45, 0x1, P0 ;  /* 0x0000002d03037211 */ /* 0x000fe800000f0eff */
[----:B-1----:R-:W-:Y:S05]  /*49ed0*/  CALL.REL.NOINC `($_ZN7cutlass13device_kernelIN5flash19enable_sm80_to_sm89INS1_16FlashAttnBwdSm80INS1_25CollectiveMainloopBwdSm80ILi2ELi2EN4cute5tupleIJNS5_1CILi128EEES8_NS7_ILi64EEEEEENS_6half_tEfNS_4arch4Sm80ELb1ELb0ELb1ELb0ELb0ELb0ELb0ELb0ELi2ELi4ELi4ELi4ELb0EEENS1_24CollectiveEpilogueBwdGQAISA_fSD_Li256ELb0ELb0EEENS1_25SingleTileBwdLPTSchedulerILb0ELi128ELb0EEEEEEEEEvNT_6ParamsE$_ZN4cute8smem_ptrIPN7cutlass6half_tEECI1NS_12iter_adaptorIS3_S4_EEES3_) ;  /* 0xfffbe8e000007944 */ /* 0x002fea0003c3ffff */
[----:B-1----:R1:W5:Y:S01]  /*49ee0*/  LDL.64 R2, [R1+0x1580] ;  /* 0x0015800001027983 */ /* 0x0023620000100a00 */
[----:B------:R-:W-:Y:S03]  /*49ef0*/  MOV R38, 0x49f10 ;  /* 0x00049f1000267802 */ /* 0x000fe60000000f00 */
[----:B-1---5:R-:W-:Y:S05]  /*49f00*/  CALL.REL.NOINC `($_ZN7cutlass13device_kernelIN5flash19enable_sm80_to_sm89INS1_16FlashAttnBwdSm80INS1_25CollectiveMainloopBwdSm80ILi2ELi2EN4cute5tupleIJNS5_1CILi128EEES8_NS7_ILi64EEEEEENS_6half_tEfNS_4arch4Sm80ELb1ELb0ELb1ELb0ELb0ELb0ELb0ELb0ELi2ELi4ELi4ELi4ELb0EEENS1_24CollectiveEpilogueBwdGQAISA_fSD_Li256ELb0ELb0EEENS1_25SingleTileBwdLPTSchedulerILb0ELi128ELb0EEEEEEEEEvNT_6ParamsE$_ZN4cute3eso3ESOILb1ELb0EJNS_6LayoutINS_5tupleIJNS3_IJNS_1CILi8EEENS4_ILi1EEEEEEEEENS3_IJNS3_IJS6_NS4_ILi0EEEEEEEEEEENS_10ViewEngineINS_8smem_ptrIPN7cutlass6half_tEEEEEEEC2ERKSC_RKSJ_) ;  /* 0xfffbda5000007944 */ /* 0x022fea0003c3ffff */
[----:B------:R-:W-:Y:S01]  /*49f10*/  MOV R47, RZ ;  /* 0x000000ff002f7202 */ /* 0x000fe20000000f00 */
[----:B-1----:R1:W5:Y:S01]  /*49f20*/  LDL.64 R2, [R1+0x1580] ;  /* 0x0015800001027983 */ /* 0x0023620000100a00 */
[----:B------:R-:W-:Y:S03]  /*49f30*/  MOV R46, 0x49f50 ;  /* 0x00049f50002e7802 */ /* 0x000fe60000000f00 */
[----:B-1---5:R-:W-:Y:S05]  /*49f40*/  CALL.REL.NOINC `($_ZN7cutlass13device_kernelIN5flash19enable_sm80_to_sm89INS1_16FlashAttnBwdSm80INS1_25CollectiveMainloopBwdSm80ILi2ELi2EN4cute5tupleIJNS5_1CILi128EEES8_NS7_ILi64EEEEEENS_6half_tEfNS_4arch4Sm80ELb1ELb0ELb1ELb0ELb0ELb0ELb0ELb0ELi2ELi4ELi4ELi4ELb0EEENS1_24CollectiveEpilogueBwdGQAISA_fSD_Li256ELb0ELb0EEENS1_25SingleTileBwdLPTSchedulerILb0ELi128ELb0EEEEEEEEEvNT_6ParamsE$_ZN4cute3eso3ESOILb1ELb0EJNS_10UnderscoreEiEEC2ERKS2_RKi) ;  /* 0xfffbc76000007944 */ /* 0x022fea0003c3ffff */
[----:B------:R-:W-:Y:S01]  /*49f50*/  MOV R38, 0x49f90 ;  /* 0x00049f9000267802 */ /* 0x000fe20000000f00 */
[----:B------:R-:W2:Y:S02]  /*49f60*/  LDL R37, [R1+0x1580] ;  /* 0x0015800001257983 */ /* 0x000ea40000100800 */
[----:B--2---:R-:W-:Y:S02]  /*49f70*/  SHF.L.U32 R37, R37, 0x3, RZ ;  /* 0x0000000325257819 */ /* 0x004fe400000006ff */
[----:B-1----:R-:W-:Y:S05]  /*49f80*/  CALL.REL.NOINC `($_ZN7cutlass13device_kernelIN5flash19enable_sm80_to_sm89INS1_16FlashAttnBwdSm80INS1_25CollectiveMainloopBwdSm80ILi2ELi2EN4cute5tupleIJNS5_1CILi128EEES8_NS7_ILi64EEEEEENS_6half_tEfNS_4arch4Sm80ELb1ELb0ELb1ELb0ELb0ELb0ELb0ELb0ELi2ELi4ELi4ELi4ELb0EEENS1_24CollectiveEpilogueBwdGQAISA_fSD_Li256ELb0ELb0EEENS1_25SingleTileBwdLPTSchedulerILb0ELi128ELb0EEEEEEEEEvNT_6ParamsE$_ZN4cute3eso3ESOILb1ELb0EJNS_6LayoutINS_5tupleIJNS3_IJNS_1CILi8EEENS4_ILi1EEEEEEEEENS3_IJNS3_IJS6_NS4_ILi0EEEEEEEEEEEiEEC2ERKSC_RKi) ;  /* 0xfffbda6000007944 */ /* 0x002fea0003c3ffff */
[----:B------:R-:W-:Y:S01]  /*49f90*/  MOV R38, 0x49fe0 ;  /* 0x00049fe000267802 */ /* 0x000fe20000000f00 */
[----:B-1----:R-:W2:Y:S02]  /*49fa0*/  LDL R37, [R1+0x1580] ;  /* 0x0015800001257983 */ /* 0x002ea40000100800 */
[C---:B--2---:R-:W-:Y:S04]  /*49fb0*/  LEA R46, P0, R37.reuse, R42, 0x1 ;  /* 0x0000002a252e7211 */ /* 0x044fe800078008ff */
[----:B------:R-:W-:Y:S04]  /*49fc0*/  LEA.HI.X.SX32 R37, R37, R43, 0x1, P0 ;  /* 0x0000002b25257211 */ /* 0x000fe800000f0eff */
[----:B------:R-:W-:Y:S05]  /*49fd0*/  CALL.REL.NOINC `($_ZN7cutlass13device_kernelIN5flash19enable_sm80_to_sm89INS1_16FlashAttnBwdSm80INS1_25CollectiveMainloopBwdSm80ILi2ELi2EN4cute5tupleIJNS5_1CILi128EEES8_NS7_ILi64EEEEEENS_6half_tEfNS_4arch4Sm80ELb1ELb0ELb1ELb0ELb0ELb0ELb0ELb0ELi2ELi4ELi4ELi4ELb0EEENS1_24CollectiveEpilogueBwdGQAISA_fSD_Li256ELb0ELb0EEENS1_25SingleTileBwdLPTSchedulerILb0ELi128ELb0EEEEEEEEEvNT_6ParamsE$_ZN4cute3eso3ESOILb1ELb0EJNS_6LayoutINS_5tupleIJNS3_IJNS_1CILi8EEENS4_ILi1EEEEEEEEENS3_IJNS3_IJS6_NS4_ILi0EEEEEEEEEEENS_10ViewEngineIPN7cutlass6half_tEEEEEC2ERKSC_RKSH_) ;  /* 0xfffbd9c000007944 */ /* 0x000fea0003c3ffff */
[----:B------:R-:W-:Y:S01]  /*49fe0*/  MOV R38, R82 ;  /* 0x0000005200267202 */ /* 0x000fe20000000f00 */
[----:B-1----:R1:W5:Y:S01]  /*49ff0*/  LDL.64 R36, [R1+0x1580] ;  /* 0x0015800001247983 */ /* 0x0023620000100a00 */
[----:B------:R-:W-:Y:S03]  /*4a000*/  MOV R46, 0x4a020 ;  /* 0x0004a020002e7802 */ /* 0x000fe60000000f00 */
[----:B-1---5:R-:W-:Y:S05]  /*4a010*/  CALL.REL.NOINC `($_ZN7cutlass13device_kernelIN5flash19enable_sm80_to_sm89INS1_16FlashAttnBwdSm80INS1_25CollectiveMainloopBwdSm80ILi2ELi2EN4cute5tupleIJNS5_1CILi128EEES8_NS7_ILi64EEEEEENS_6half_tEfNS_4arch4Sm80ELb1ELb0ELb1ELb0ELb0ELb0ELb0ELb0ELi2ELi4ELi4ELi4ELb0EEENS1_24CollectiveEpilogueBwdGQAISA_fSD_Li256ELb0ELb0EEENS1_25SingleTileBwdLPTSchedulerILb0ELi128ELb0EEEEEEEEEvNT_6ParamsE$_ZN4cute8smem_ptrIPN7cutlass6half_tEECI1NS_12iter_adaptorIS3_S4_EEES3_) ;  /* 0xfffbe7a000007944 */ /* 0x022fea0003c3ffff */
[----:B-1----:R1:W5:Y:S01]  /*4a020*/  LDL.64 R2, [R1+0x1580] ;  /* 0x0015800001027983 */ /* 0x0023620000100a00 */
[----:B------:R-:W-:Y:S03]  /*4a030*/  MOV R46, 0x4a050 ;  /* 0x0004a050002e7802 */ /* 0x000fe60000000f00 */
[----:B-1---5:R-:W-:Y:S05]  /*4a040*/  CALL.REL.NOINC `($_ZN7cutlass13device_kernelIN5flash19enable_sm80_to_sm89INS1_16FlashAttnBwdSm80INS1_25CollectiveMainloopBwdSm80ILi2ELi2EN4cute5tupleIJNS5_1CILi128EEES8_NS7_ILi64EEEEEENS_6half_tEfNS_4arch4Sm80ELb1ELb0ELb1ELb0ELb0ELb0ELb0ELb0ELi2ELi4ELi4ELi4ELb0EEENS1_24CollectiveEpilogueBwdGQAISA_fSD_Li256ELb0ELb0EEENS1_25SingleTileBwdLPTSchedulerILb0ELi128ELb0EEEEEEEEEvNT_6ParamsE$_ZN4cute8smem_ptrIPN7cutlass9uint128_tEECI1NS_12iter_adaptorIS3_S4_EEES3_) ;  /* 0xfffbe7b000007944 */ /* 0x022fea0003c3ffff */
[----:B-1----:R1:W5:Y:S01]  /*4a050*/  LDL.64 R2, [R1+0x1580] ;  /* 0x0015800001027983 */ /* 0x0023620000100a00 */
[----:B------:R-:W-:Y:S03]  /*4a060*/  MOV R46, 0x4a080 ;  /* 0x0004a080002e7802 */ /* 0x000fe60000000f00 */
[----:B-1---5:R-:W-:Y:S05]  /*4a070*/  CALL.REL.NOINC `($_ZN7cutlass13device_kernelIN5flash19enable_sm80_to_sm89INS1_16FlashAttnBwdSm80INS1_25CollectiveMainloopBwdSm80ILi2ELi2EN4cute5tupleIJNS5_1CILi128EEES8_NS7_ILi64EEEEEENS_6half_tEfNS_4arch4Sm80ELb1ELb0ELb1ELb0ELb0ELb0ELb0ELb0ELi2ELi4ELi4ELi4ELb0EEENS1_24CollectiveEpilogueBwdGQAISA_fSD_Li256ELb0ELb0EEENS1_25SingleTileBwdLPTSchedulerILb0ELi128ELb0EEEEEEEEEvNT_6ParamsE$_ZN4cute3eso3ESOILb1ELb0EJNS_6LayoutINS_5tupleIJNS3_IJNS_1CILi1EEES5_EEEEEENS3_IJNS3_IJS5_NS4_ILi0EEEEEEEEEEENS_10ViewEngineINS_8smem_ptrIPN7cutlass9uint128_tEEEEEEEC2ERKSB_RKSI_) ;  /* 0xfffbd39000007944 */ /* 0x022fea0003c3ffff */
[----:B------:R2:W5:Y:S01]  /*4a080*/  LDL R41, [R1+0x1580] ;  /* 0x0015800001297983 */ /* 0x0005620000100800 */
[----:B-1----:R-:W-:Y:S03]  /*4a090*/  MOV R38, 0x4a0b0 ;  /* 0x0004a0b000267802 */ /* 0x002fe60000000f00 */
[----:B--2--5:R-:W-:Y:S05]  /*4a0a0*/  CALL.REL.NOINC `($_ZN7cutlass13device_kernelIN5flash19enable_sm80_to_sm89INS1_16FlashAttnBwdSm80INS1_25CollectiveMainloopBwdSm80ILi2ELi2EN4cute5tupleIJNS5_1CILi128EEES8_NS7_ILi64EEEEEENS_6half_tEfNS_4arch4Sm80ELb1ELb0ELb1ELb0ELb0ELb0ELb0ELb0ELi2ELi4ELi4ELi4ELb0EEENS1_24CollectiveEpilogueBwdGQAISA_fSD_Li256ELb0ELb0EEENS1_25SingleTileBwdLPTSchedulerILb0ELi128ELb0EEEEEEEEEvNT_6ParamsE$_ZN4cute3eso3ESOILb1ELb0EJNS_6LayoutINS_5tupleIJNS3_IJNS_1CILi4EEENS4_ILi1EEEEEEEEENS3_IJNS3_IJS6_NS4_ILi0EEEEEEEEEEENS_10ViewEngineIPjEEEEC2ERKSC_RKSF_) ;  /* 0xfffbd87000007944 */ /* 0x024fea0003c3ffff */
        /* <DEDUP_REMOVED lines=9> */
[----:B-1----:R-:W-:Y:S05]  /*4a140*/  CALL.REL.NOINC `($_ZN7cutlass13device_kernelIN5flash19enable_sm80_to_sm89INS1_16FlashAttnBwdSm80INS1_25CollectiveMainloopBwdSm80ILi2ELi2EN4cute5tupleIJNS5_1CILi128EEES8_NS7_ILi64EEEEEENS_6half_tEfNS_4arch4Sm80ELb1ELb0ELb1ELb0ELb0ELb0ELb0ELb0ELi2ELi4ELi4ELi4ELb0EEENS1_24CollectiveEpilogueBwdGQAISA_fSD_Li256ELb0ELb0EEENS1_25SingleTileBwdLPTSchedulerILb0ELi128ELb0EEEEEEEEEvNT_6ParamsE$_ZN4cute3eso3ESOILb1ELb0EJNS_10UnderscoreEiEEC2ERKS2_RKi) ;  /* 0xfffbc56000007944 */ /* 0x002fea0003c3ffff */
        /* <DEDUP_REMOVED lines=13> */
[----:B------:R-:W-:Y:S01]  /*4a220*/  MOV R47, 0x1 ;  /* 0x00000001002f7802 */ /* 0x000fe20000000f00 */
        /* <DEDUP_REMOVED lines=34> */
[----:B-1----:R-:W-:Y:S05]  /*4a450*/  CALL.REL.NOINC `($_ZN7cutlass13device_kernelIN5flash19enable_sm80_to_sm89INS1_16FlashAttnBwdSm80INS1_25CollectiveMainloopBwdSm80ILi2ELi2EN4cute5tupleIJNS5_1CILi128EEES8_NS7_ILi64EEEEEENS_6half_tEfNS_4arch4Sm80ELb1ELb0ELb1ELb0ELb0ELb0ELb0ELb0ELi2ELi4ELi4ELi4ELb0EEENS1_24CollectiveEpilogueBwdGQAISA_fSD_Li256ELb0ELb0EEENS1_25SingleTileBwdLPTSchedulerILb0ELi128ELb0EEEEEEEEEvNT_6ParamsE$_ZN4cute3eso3ESOILb1ELb0EJNS_10UnderscoreES2_iEEC2ERKS2_S5_RKi) ;  /* 0xfffbc21000007944 */ /* 0x002fea0003c3ffff */
[----:B------:R2:W5:Y:S01]  /*4a460*/  LDL R39, [R1+0x1580] ;  /* 0x0015800001277983 */ /* 0x0005620000100800 */
[----:B-1----:R-:W-:Y:S03]  /*4a470*/  MOV R2, 0x4a4a0 ;  /* 0x0004a4a000027802 */ /* 0x002fe60000000f00 */
[----:B------:R2:W5:Y:S04]  /*4a480*/  LD.E R3, [R92.64] ;  /* 0x000000085c037980 */ /* 0x000568000c101900 */
[----:B--2--5:R-:W-:Y:S05]  /*4a490*/  CALL.REL.NOINC `($_ZN7cutlass13device_kernelIN5flash19enable_sm80_to_sm89INS1_16FlashAttnBwdSm80INS1_25CollectiveMainloopBwdSm80ILi2ELi2EN4cute5tupleIJNS5_1CILi128EEES8_NS7_ILi64EEEEEENS_6half_tEfNS_4arch4Sm80ELb1ELb0ELb1ELb0ELb0ELb0ELb0ELb0ELi2ELi4ELi4ELi4ELb0EEENS1_24CollectiveEpilogueBwdGQAISA_fSD_Li256ELb0ELb0EEENS1_25SingleTileBwdLPTSchedulerILb0ELi128ELb0EEEEEEEEEvNT_6ParamsE$_ZZN4cute5sliceINS_5tupleIJNS_10UnderscoreES2_iEEENS1_IJNS1_IJNS_1CILi1EEENS4_ILi0EEEEEEiNS4_ILi1024EEEEEEEEDaRKT_RKT0_ENKUlRKT_RKT0_E_clIS2_iEEDaSI_SL_) ;  /* 0xfffbec5000007944 */ /* 0x024fea0003c3ffff */
[----:B------:R-:W-:Y:S02]  /*4a4a0*/  MOV R2, 0x4a4c0 ;  /* 0x0004a4c000027802 */ /* 0x000fe40000000f00 */
[----:B------:R-:W-:Y:S05]  /*4a4b0*/  CALL.REL.NOINC `($_ZN7cutlass13device_kernelIN5flash19enable_sm80_to_sm89INS1_16FlashAttnBwdSm80INS1_25CollectiveMainloopBwdSm80ILi2ELi2EN4cute5tupleIJNS5_1CILi128EEES8_NS7_ILi64EEEEEENS_6half_tEfNS_4arch4Sm80ELb1ELb0ELb1ELb0ELb0ELb0ELb0ELb0ELi2ELi4ELi4ELi4ELb0EEENS1_24CollectiveEpilogueBwdGQAISA_fSD_Li256ELb0ELb0EEENS1_25SingleTileBwdLPTSchedulerILb0ELi128ELb0EEEEEEEEEvNT_6ParamsE$_ZZN4cute12filter_tupleINS_5tupleIJNS_10UnderscoreES2_iEEENS1_IJNS1_IJNS_1CILi1EEENS4_ILi0EEEEEEiNS4_ILi1024EEEEEEZNS_5sliceIS3_S9_EEDaRKT_RKT0_EUlRKT_RKT0_E_EEDaSD_SG_OT1_ENKUlDpSJ_E_clIJNS1_IJS7_EEENS1_IJiEEENS1_IJEEEEEEDaSQ_) ;  /* 0xfffbe61000007944 */ /* 0x000fea0003c3ffff */
[----:B------:R-:W-:Y:S02]  /*4a4c0*/  MOV R36, 0x4a4e0 ;  /* 0x0004a4e000247802 */ /* 0x000fe40000000f00 */
[----:B------:R-:W-:Y:S05]  /*4a4d0*/  CALL.REL.NOINC `($_ZN7cutlass13device_kernelIN5flash19enable_sm80_to_sm89INS1_16FlashAttnBwdSm80INS1_25CollectiveMainloopBwdSm80ILi2ELi2EN4cute5tupleIJNS5_1CILi128EEES8_NS7_ILi64EEEEEENS_6half_tEfNS_4arch4Sm80ELb1ELb0ELb1ELb0ELb0ELb0ELb0ELb0ELi2ELi4ELi4ELi4ELb0EEENS1_24CollectiveEpilogueBwdGQAISA_fSD_Li256ELb0ELb0EEENS1_25SingleTileBwdLPTSchedulerILb0ELi128ELb0EEEEEEEEEvNT_6ParamsE$_ZN4cute5tupleIJNS0_IJNS0_IJNS_1CILi8EEENS1_ILi1EEEEEENS1_ILi2EEEEEENS0_IJNS0_IJS3_NS1_ILi0EEEEEEiEEEEEC2ERKS6_RKS9_) ;  /* 0xfffbdfb000007944 */ /* 0x000fea0003c3ffff */
[----:B------:R2:W5:Y:S01]  /*4a4e0*/  LDL R38, [R1+0x1580] ;  /* 0x0015800001267983 */ /* 0x0005620000100800 */
[----:B-1----:R-:W-:Y:S02]  /*4a4f0*/  SHF.L.U32 R2, R39, 0xa, RZ ;  /* 0x0000000a27027819 */ /* 0x002fe400000006ff */
[----:B------:R-:W-:Y:S03]  /*4a500*/  MOV R36, 0x4a530 ;  /* 0x0004a53000247802 */ /* 0x000fe60000000f00 */
[----:B------:R2:W-:Y:S04]  /*4a510*/  STL [R1+0x15b0], R2 ;  /* 0x0015b00201007387 */ /* 0x0005e80000100800 */
[----:B--2--5:R-:W-:Y:S05]  /*4a520*/  CALL.REL.NOINC `($_ZN7cutlass13device_kernelIN5flash19enable_sm80_to_sm89INS1_16FlashAttnBwdSm80INS1_25CollectiveMainloopBwdSm80ILi2ELi2EN4cute5tupleIJNS5_1CILi128EEES8_NS7_ILi64EEEEEENS_6half_tEfNS_4arch4Sm80ELb1ELb0ELb1ELb0ELb0ELb0ELb0ELb0ELi2ELi4ELi4ELi4ELb0EEENS1_24CollectiveEpilogueBwdGQAISA_fSD_Li256ELb0ELb0EEENS1_25SingleTileBwdLPTSchedulerILb0ELi128ELb0EEEEEEEEEvNT_6ParamsE$_ZN4cute3eso3ESOILb0ELb0EJNS_6LayoutINS_5tupleIJNS3_IJNS_1CILi8EEENS4_ILi1EEEEEENS4_ILi2EEEEEENS3_IJNS3_IJS6_NS4_ILi0EEEEEEiEEEEEiEEC2ERKSD_RKi) ;  /* 0xfffbb8a000007944 */ /* 0x024fea0003c3ffff */
[----:B-1----:R-:W2:Y:S01]  /*4a530*/  LD.E.64 R2, [R92.64+0x8] ;  /* 0x000008085c027980 */ /* 0x002ea2000c101b00 */
[----:B------:R-:W-:Y:S01]  /*4a540*/  MOV R46, 0x4a5a0 ;  /* 0x0004a5a0002e7802 */ /* 0x000fe20000000f00 */
[----:B------:R-:W-:Y:S02]  /*4a550*/  IMAD.MOV.U32 R38, RZ, RZ, R82 ;  /* 0x000000ffff267224 */ /* 0x000fe400078e0052 */
[----:B------:R-:W2:Y:S02]  /*4a560*/  LDL.64 R36, [R1+0x1580] ;  /* 0x0015800001247983 */ /* 0x000ea40000100a00 */
[C---:B--2---:R-:W-:Y:S04]  /*4a570*/  LEA R2, P0, R37.reuse, R2, 0x1 ;  /* 0x0000000225027211 */ /* 0x044fe800078008ff */
[----:B------:R-:W-:Y:S04]  /*4a580*/  LEA.HI.X.SX32 R3, R37, R3, 0x1, P0 ;  /* 0x0000000325037211 */ /* 0x000fe800000f0eff */
[----:B------:R-:W-:Y:S05]  /*4a590*/  CALL.REL.NOINC `($_ZN7cutlass13device_kernelIN5flash19enable_sm80_to_sm89INS1_16FlashAttnBwdSm80INS1_25CollectiveMainloopBwdSm80ILi2ELi2EN4cute5tupleIJNS5_1CILi128EEES8_NS7_ILi64EEEEEENS_6half_tEfNS_4arch4Sm80ELb1ELb0ELb1ELb0ELb0ELb0ELb0ELb0ELi2ELi4ELi4ELi4ELb0EEENS1_24CollectiveEpilogueBwdGQAISA_fSD_Li256ELb0ELb0EEENS1_25SingleTileBwdLPTSchedulerILb0ELi128ELb0EEEEEEEEEvNT_6ParamsE$_ZN4cute8smem_ptrIPN7cutlass6half_tEECI1NS_12iter_adaptorIS3_S4_EEES3_) ;  /* 0xfffbe22000007944 */ /* 0x000fea0003c3ffff */
[----:B-1----:R-:W2:Y:S01]  /*4a5a0*/  LDL.64 R2, [R1+0x1580] ;  /* 0x0015800001027983 */ /* 0x002ea20000100a00 */
[----:B------:R-:W-:Y:S03]  /*4a5b0*/  MOV R38, 0x4a5e0 ;  /* 0x0004a5e000267802 */ /* 0x000fe60000000f00 */
[----:B--2---:R1:W-:Y:S04]  /*4a5c0*/  STL.64 [R1+0x15b0], R2 ;  /* 0x0015b00201007387 */ /* 0x0043e80000100a00 */
[----:B-1----:R-:W-:Y:S05]  /*4a5d0*/  CALL.REL.NOINC `($_ZN7cutlass13device_kernelIN5flash19enable_sm80_to_sm89INS1_16FlashAttnBwdSm80INS1_25CollectiveMainloopBwdSm80ILi2ELi2EN4cute5tupleIJNS5_1CILi128EEES8_NS7_ILi64EEEEEENS_6half_tEfNS_4arch4Sm80ELb1ELb0ELb1ELb0ELb0ELb0ELb0ELb0ELi2ELi4ELi4ELi4ELb0EEENS1_24CollectiveEpilogueBwdGQAISA_fSD_Li256ELb0ELb0EEENS1_25SingleTileBwdLPTSchedulerILb0ELi128ELb0EEEEEEEEEvNT_6ParamsE$_ZN4cute3eso3ESOILb0ELb0EJNS_6LayoutINS_5tupleIJNS3_IJNS_1CILi8EEENS4_ILi1EEEEEENS4_ILi2EEEEEENS3_IJNS3_IJS6_NS4_ILi0EEEEEEiEEEEENS_10ViewEngineINS_8smem_ptrIPN7cutlass6half_tEEEEEEEC2ERKSD_RKSK_) ;  /* 0xfffbb78000007944 */ /* 0x002fea0003c3ffff */
[----:B------:R2:W5:Y:S01]  /*4a5e0*/  LDL R37, [R1+0x1580] ;  /* 0x0015800001257983 */ /* 0x0005620000100800 */
[----:B-1----:R-:W-:Y:S02]  /*4a5f0*/  MOV R3, R40 ;  /* 0x0000002800037202 */ /* 0x002fe40000000f00 */
[----:B------:R-:W-:Y:S01]  /*4a600*/  MOV R46, 0x4a630 ;  /* 0x0004a630002e7802 */ /* 0x000fe20000000f00 */
[----:B------:R2:W5:Y:S04]  /*4a610*/  LDL.64 R42, [R1+0x1588] ;  /* 0x00158800012a7983 */ /* 0x0005680000100a00 */
[----:B--2--5:R-:W-:Y:S05]  /*4a620*/  CALL.REL.NOINC `($_ZN7cutlass13device_kernelIN5flash19enable_sm80_to_sm89INS1_16FlashAttnBwdSm80INS1_25CollectiveMainloopBwdSm80ILi2ELi2EN4cute5tupleIJNS5_1CILi128EEES8_NS7_ILi64EEEEEENS_6half_tEfNS_4arch4Sm80ELb1ELb0ELb1ELb0ELb0ELb0ELb0ELb0ELi2ELi4ELi4ELi4ELb0EEENS1_24CollectiveEpilogueBwdGQAISA_fSD_Li256ELb0ELb0EEENS1_25SingleTileBwdLPTSchedulerILb0ELi128ELb0EEEEEEEEEvNT_6ParamsE$_ZN4cute3eso3ESOILb1ELb0EJNS_10UnderscoreES2_iEEC2ERKS2_S5_RKi) ;  /* 0xfffbc04000007944 */ /* 0x024fea0003c3ffff */
[----:B------:R-:W-:Y:S01]  /*4a630*/  MOV R36, 0x4a670 ;  /* 0x0004a67000247802 */ /* 0x000fe20000000f00 */
[----:B-1----:R-:W2:Y:S02]  /*4a640*/  LDL R3, [R1+0x1580] ;  /* 0x0015800001037983 */ /* 0x002ea40000100800 */
[----:B--2---:R-:W-:Y:S02]  /*4a650*/  SHF.L.U32 R3, R3, 0x2, RZ ;  /* 0x0000000203037819 */ /* 0x004fe400000006ff */
[----:B------:R-:W-:Y:S05]  /*4a660*/  CALL.REL.NOINC `($_ZN7cutlass13device_kernelIN5flash19enable_sm80_to_sm89INS1_16FlashAttnBwdSm80INS1_25CollectiveMainloopBwdSm80ILi2ELi2EN4cute5tupleIJNS5_1CILi128EEES8_NS7_ILi64EEEEEENS_6half_tEfNS_4arch4Sm80ELb1ELb0ELb1ELb0ELb0ELb0ELb0ELb0ELi2ELi4ELi4ELi4ELb0EEENS1_24CollectiveEpilogueBwdGQAISA_fSD_Li256ELb0ELb0EEENS1_25SingleTileBwdLPTSchedulerILb0ELi128ELb0EEEEEEEEEvNT_6ParamsE$_ZN4cute3eso3ESOILb1ELb0EJNS_6LayoutINS_5tupleIJNS3_IJNS3_IJNS_1CILi4EEENS4_ILi2EEEEEENS4_ILi1EEEEEES6_EEENS3_IJNS3_IJNS3_IJS8_NS4_ILi32EEEEEENS4_ILi0EEEEEENS4_ILi64EEEEEEEEiEEC2ERKSH_RKi) ;  /* 0xfffbc90000007944 */ /* 0x000fea0003c3ffff */
[----:B------:R-:W-:Y:S01]  /*4a670*/  MOV R36, 0x4a6c0 ;  /* 0x0004a6c000247802 */ /* 0x000fe20000000f00 */
[----:B-1----:R-:W2:Y:S02]  /*4a680*/  LDL R3, [R1+0x1580] ;  /* 0x0015800001037983 */ /* 0x002ea40000100800 */
[C---:B--2---:R-:W-:Y:S04]  /*4a690*/  LEA R38, P0, R3.reuse, R88, 0x1 ;  /* 0x0000005803267211 */ /* 0x044fe800078008ff */
[----:B------:R-:W-:Y:S04]  /*4a6a0*/  LEA.HI.X.SX32 R3, R3, R89, 0x1, P0 ;  /* 0x0000005903037211 */ /* 0x000fe800000f0eff */
[----:B------:R-:W-:Y:S05]  /*4a6b0*/  CALL.REL.NOINC `($_ZN7cutlass13device_kernelIN5flash19enable_sm80_to_sm89INS1_16FlashAttnBwdSm80INS1_25CollectiveMainloopBwdSm80ILi2ELi2EN4cute5tupleIJNS5_1CILi128EEES8_NS7_ILi64EEEEEENS_6half_tEfNS_4arch4Sm80ELb1ELb0ELb1ELb0ELb0ELb0ELb0ELb0ELi2ELi4ELi4ELi4ELb0EEENS1_24CollectiveEpilogueBwdGQAISA_fSD_Li256ELb0ELb0EEENS1_25SingleTileBwdLPTSchedulerILb0ELi128ELb0EEEEEEEEEvNT_6ParamsE$_ZN4cute3eso3ESOILb1ELb0EJNS_6LayoutINS_5tupleIJNS3_IJNS3_IJNS_1CILi4EEENS4_ILi2EEEEEENS4_ILi1EEEEEES6_EEENS3_IJNS3_IJNS3_IJS8_NS4_ILi32EEEEEENS4_ILi0EEEEEENS4_ILi64EEEEEEEENS_10ViewEngineIPN7cutlass6half_tEEEEEC2ERKSH_RKSM_) ;  /* 0xfffbc85000007944 */ /* 0x000fea0003c3ffff */
[----:B-1----:R1:W5:Y:S01]  /*4a6c0*/  LDL.64 R2, [R1+0x1580] ;  /* 0x0015800001027983 */ /* 0x0023620000100a00 */
[----:B------:R-:W-:Y:S03]  /*4a6d0*/  MOV R36, 0x4a6f0 ;  /* 0x0004a6f000247802 */ /* 0x000fe60000000f00 */
[----:B-1---5:R-:W-:Y:S05]  /*4a6e0*/  CALL.REL.NOINC `($_ZN7cutlass13device_kernelIN5flash19enable_sm80_to_sm89INS1_16FlashAttnBwdSm80INS1_25CollectiveMainloopBwdSm80ILi2ELi2EN4cute5tupleIJNS5_1CILi128EEES8_NS7_ILi64EEEEEENS_6half_tEfNS_4arch4Sm80ELb1ELb0ELb1ELb0ELb0ELb0ELb0ELb0ELi2ELi4ELi4ELi4ELb0EEENS1_24CollectiveEpilogueBwdGQAISA_fSD_Li256ELb0ELb0EEENS1_25SingleTileBwdLPTSchedulerILb0ELi128ELb0EEEEEEEEEvNT_6ParamsE$_ZZN4cute4takeILi1ELi2ENS_5tupleIJNS1_IJNS_1CILi1EEENS2_ILi0EEEEEEiEEEEEDaRKT1_ENKUlDpRKT_E_clIJiEEEDaSD_) ;  /* 0xfffbe8a000007944 */ /* 0x022fea0003c3ffff */
[----:B------:R-:W-:Y:S02]  /*4a6f0*/  MOV R38, 0x4a710 ;  /* 0x0004a71000267802 */ /* 0x000fe40000000f00 */
[----:B------:R-:W-:Y:S05]  /*4a700*/  CALL.REL.NOINC `($_ZN7cutlass13device_kernelIN5flash19enable_sm80_to_sm89INS1_16FlashAttnBwdSm80INS1_25CollectiveMainloopBwdSm80ILi2ELi2EN4cute5tupleIJNS5_1CILi128EEES8_NS7_ILi64EEEEEENS_6half_tEfNS_4arch4Sm80ELb1ELb0ELb1ELb0ELb0ELb0ELb0ELb0ELi2ELi4ELi4ELi4ELb0EEENS1_24CollectiveEpilogueBwdGQAISA_fSD_Li256ELb0ELb0EEENS1_25SingleTileBwdLPTSchedulerILb0ELi128ELb0EEEEEEEEEvNT_6ParamsE$_ZN4cute3eso3ESOILb1ELb0EJNS_5tupleIJNS_1CILi1EEENS3_ILi0EEEEEENS2_IJiEEEEEC2ERKS6_RKS7_) ;  /* 0xfffbc65000007944 */ /* 0x000fea0003c3ffff */
[----:B-1----:R1:W5:Y:S01]  /*4a710*/  LDL R37, [R1+0x1580] ;  /* 0x0015800001257983 */ /* 0x0023620000100800 */
[----:B------:R-:W-:Y:S03]  /*4a720*/  MOV R38, 0x4a740 ;  /* 0x0004a74000267802 */ /* 0x000fe60000000f00 */
[----:B-1---5:R-:W-:Y:S05]  /*4a730*/  CALL.REL.NOINC `($_ZN7cutlass13device_kernelIN5flash19enable_sm80_to_sm89INS1_16FlashAttnBwdSm80INS1_25CollectiveMainloopBwdSm80ILi2ELi2EN4cute5tupleIJNS5_1CILi128EEES8_NS7_ILi64EEEEEENS_6half_tEfNS_4arch4Sm80ELb1ELb0ELb1ELb0ELb0ELb0ELb0ELb0ELi2ELi4ELi4ELi4ELb0EEENS1_24CollectiveEpilogueBwdGQAISA_fSD_Li256ELb0ELb0EEENS1_25SingleTileBwdLPTSchedulerILb0ELi128ELb0EEEEEEEEEvNT_6ParamsE$_ZN4cute5tupleIJNS0_IJNS0_IJNS_1CILi8EEENS1_ILi1EEEEEENS0_IJNS1_ILi2EEEEEEEEENS0_IJNS0_IJS3_NS1_ILi0EEEEEENS0_IJiEEEEEEEEC2ERKS7_RKSB_) ;  /* 0xfffbdd1000007944 */ /* 0x022fea0003c3ffff */
[----:B------:R2:W5:Y:S01]  /*4a740*/  LDL R40, [R1+0x1580] ;  /* 0x0015800001287983 */ /* 0x0005620000100800 */
[----:B------:R-:W-:Y:S03]  /*4a750*/  MOV R38, 0x4a780 ;  /* 0x0004a78000267802 */ /* 0x000fe60000000f00 */
[----:B------:R2:W-:Y:S04]  /*4a760*/  STL.64 [R1+0x15b0], R42 ;  /* 0x0015b02a01007387 */ /* 0x0005e80000100a00 */
[----:B-12--5:R-:W-:Y:S05]  /*4a770*/  CALL.REL.NOINC `($_ZN7cutlass13device_kernelIN5flash19enable_sm80_to_sm89INS1_16FlashAttnBwdSm80INS1_25CollectiveMainloopBwdSm80ILi2ELi2EN4cute5tupleIJNS5_1CILi128EEES8_NS7_ILi64EEEEEENS_6half_tEfNS_4arch4Sm80ELb1ELb0ELb1ELb0ELb0ELb0ELb0ELb0ELi2ELi4ELi4ELi4ELb0EEENS1_24CollectiveEpilogueBwdGQAISA_fSD_Li256ELb0ELb0EEENS1_25SingleTileBwdLPTSchedulerILb0ELi128ELb0EEEEEEEEEvNT_6ParamsE$_ZN4cute3eso3ESOILb0ELb0EJNS_6LayoutINS_5tupleIJNS3_IJNS_1CILi8EEENS4_ILi1EEEEEENS3_IJNS4_ILi2EEEEEEEEENS3_IJNS3_IJS6_NS4_ILi0EEEEEENS3_IJiEEEEEEEENS_10ViewEngineINS_8smem_ptrIPN7cutlass6half_tEEEEEEEC2ERKSF_RKSM_) ;  /* 0xfffbb57000007944 */ /* 0x026fea0003c3ffff */
[----:B-1----:R1:W5:Y:S01]  /*4a780*/  LDL R37, [R1+0x1580] ;  /* 0x0015800001257983 */ /* 0x0023620000100800 */
[----:B------:R-:W-:Y:S03]  /*4a790*/  MOV R38, 0x4a7c0 ;  /* 0x0004a7c000267802 */ /* 0x000fe60000000f00 */
[----:B------:R1:W5:Y:S04]  /*4a7a0*/  LDL R40, [R1+0x1588] ;  /* 0x0015880001287983 */ /* 0x0003680000100800 */
[----:B-1---5:R-:W-:Y:S05]  /*4a7b0*/  CALL.REL.NOINC `($_ZN7cutlass13device_kernelIN5flash19enable_sm80_to_sm89INS1_16FlashAttnBwdSm80INS1_25CollectiveMainloopBwdSm80ILi2ELi2EN4cute5tupleIJNS5_1CILi128EEES8_NS7_ILi64EEEEEENS_6half_tEfNS_4arch4Sm80ELb1ELb0ELb1ELb0ELb0ELb0ELb0ELb0ELi2ELi4ELi4ELi4ELb0EEENS1_24CollectiveEpilogueBwdGQAISA_fSD_Li256ELb0ELb0EEENS1_25SingleTileBwdLPTSchedulerILb0ELi128ELb0EEEEEEEEEvNT_6ParamsE$_ZN4cute3eso3ESOILb1ELb0EJNS_6LayoutINS_5tupleIJNS3_IJNS3_IJNS_1CILi4EEENS4_ILi2EEEEEENS4_ILi1EEEEEENS3_IJS6_EEEEEENS3_IJNS3_IJNS3_IJS8_NS4_ILi32EEEEEENS4_ILi0EEEEEENS3_IJNS4_ILi64EEEEEEEEEEENS_10ViewEngineIPN7cutlass6half_tEEEEEC2ERKSJ_RKSO_) ;  /* 0xfffbc71000007944 */ /* 0x022fea0003c3ffff */
[----:B-1----:R1:W5:Y:S01]  /*4a7c0*/  LDL.64 R2, [R1+0x1580] ;  /* 0x0015800001027983 */ /* 0x0023620000100a00 */
[----:B------:R-:W-:Y:S03]  /*4a7d0*/  MOV R38, 0x4a7f0 ;  /* 0x0004a7f000267802 */ /* 0x000fe60000000f00 */
[----:B-1---5:R-:W-:Y:S05]  /*4a7e0*/  CALL.REL.NOINC `($_ZN7cutlass13device_kernelIN5flash19enable_sm80_to_sm89INS1_16FlashAttnBwdSm80INS1_25CollectiveMainloopBwdSm80ILi2ELi2EN4cute5tupleIJNS5_1CILi128EEES8_NS7_ILi64EEEEEENS_6half_tEfNS_4arch4Sm80ELb1ELb0ELb1ELb0ELb0ELb0ELb0ELb0ELi2ELi4ELi4ELi4ELb0EEENS1_24CollectiveEpilogueBwdGQAISA_fSD_Li256ELb0ELb0EEENS1_25SingleTileBwdLPTSchedulerILb0ELi128ELb0EEEEEEEEEvNT_6ParamsE$_ZN4cute3eso3ESOILb1ELb0EJNS_6LayoutINS_5tupleIJNS3_IJNS3_IJNS3_IJNS_1CILi4EEENS4_ILi2EEEEEENS4_ILi1EEEEEES8_EEENS3_IJNS3_IJNS3_IJS8_S8_EEES8_EEES6_EEEEEENS3_IJNS3_IJNS3_IJNS3_IJS8_NS4_ILi32EEEEEENS4_ILi0EEEEEESH_EEENS3_IJNS3_IJNS3_IJSH_SH_EEESH_EEENS4_ILi64EEEEEEEEEEENS_10ViewEngineIPN7cutlass6half_tEEEEEC2ERKSP_RKSU_) ;  /* 0xfffbc5b000007944 */ /* 0x022fea0003c3ffff */
        /* <DEDUP_REMOVED lines=16> */
[----:B-1----:R-:W-:Y:S05]  /*4a8f0*/  CALL.REL.NOINC `($_ZN7cutlass13device_kernelIN5flash19enable_sm80_to_sm89INS1_16FlashAttnBwdSm80INS1_25CollectiveMainloopBwdSm80ILi2ELi2EN4cute5tupleIJNS5_1CILi128EEES8_NS7_ILi64EEEEEENS_6half_tEfNS_4arch4Sm80ELb1ELb0ELb1ELb0ELb0ELb0ELb0ELb0ELi2ELi4ELi4ELi4ELb0EEENS1_24CollectiveEpilogueBwdGQAISA_fSD_Li256ELb0ELb0EEENS1_25SingleTileBwdLPTSchedulerILb0ELi128ELb0EEEEEEEEEvNT_6ParamsE$_ZZN5flash25CollectiveMainloopBwdSm80ILi2ELi2EN4cute5tupleIJNS1_1CILi128EEES4_NS3_ILi64EEEEEEN7cutlass6half_tEfNS7_4arch4Sm80ELb1ELb0ELb1ELb0ELb0ELb0ELb0ELb0ELi2ELi4ELi4ELi4ELb0EE3mmaINS_16FlashAttnBwdSm80ISB_NS_24CollectiveEpilogueBwdGQAIS6_fSA_Li256ELb0ELb0EEENS_25SingleTileBwdLPTSchedulerILb0ELi128ELb0EEEE13SharedStorageENS1_6TensorINS1_11ArrayEngineIfLm32EEENS1_6LayoutINS2_IJNS2_IJNS3_ILi2EEESO_EEESO_NS3_ILi4EEEEEENS2_IJNS2_IJNS3_ILi1EEESO_EEESQ_NS3_ILi8EEEEEEEEEEEEbRKNSB_6ParamsERT0_S12_iNS2_IJiiiEEERT_ENKUlvE0_clEv) ;  /* 0xffffb7f000007944 */ /* 0x002fea0003c3ffff */
.L_x_4496:
        /* <DEDUP_REMOVED lines=36> */
.L_x_4501:
[----:B------:R-:W1:Y:S02]  /*4ab40*/  LDS R2, [R0] ;  /* 0x0000000000027984 */ /* 0x000e640000000800 */
[----:B-1----:R-:W-:-:S06]  /*4ab50*/  FADD R3, R4, R2 ;  /* 0x0000000204037221 */ /* 0x002fcc0000000000 */
[----:B------:R-:W1:Y:S02]  /*4ab60*/  ATOMS.CAST.SPIN R3, [R0], R2, R3 ;  /* 0x000000020003738d */ /* 0x000e640001800003 */
[----:B-1----:R-:W-:-:S13]  /*4ab70*/  ISETP.EQ.U32.AND P0, PT, R3, 0x1, PT ;  /* 0x000000010300780c */ /* 0x002fda0003f02070 */
[----:B------:R-:W-:Y:S05]  /*4ab80*/  @!P0 BRA `(.L_x_4501) ;  /* 0xffffffb000008947 */ /* 0x000fea000383ffff */
[----:B------:R-:W-:Y:S05]  /*4ab90*/  BRA `(.L_x_4499) ;  /* 0x0000003000007947 */ /* 0x000fea0003800000 */
.L_x_4500:
[----:B------:R-:W2:Y:S02]  /*4aba0*/  LD.E R3, [R36.64] ;  /* 0x0000000824037980 */ /* 0x000ea4000c101900 */
[----:B--2---:R-:W-:-:S05]  /*4abb0*/  FADD R3, R4, R3 ;  /* 0x0000000304037221 */ /* 0x004fca0000000000 */
[----:B------:R1:W-:Y:S02]  /*4abc0*/  ST.E [R36.64], R3 ;  /* 0x0000000324007985 */ /* 0x0003e4000c101908 */
.L_x_4499:
[----:B------:R-:W-:Y:S05]  /*4abd0*/  BSYNC B0 ;  /* 0x0000000000007941 */ /* 0x000fea0003800000 */
.L_x_4498:
[----:B------:R-:W2:Y:S01]  /*4abe0*/  ATOM.E.ADD.F32.FTZ.RN.STRONG.GPU P0, RZ, [R36.64+0x400], R5 ;  /* 0x0004000524ff798a */ /* 0x000ea2000810e7c8 */
[----:B------:R-:W-:Y:S01]  /*4abf0*/  BSSY B0, `(.L_x_4502) ;  /* 0x000000f000007945 */ /* 0x000fe20003800000 */
[----:B--2---:R-:W-:Y:S05]  /*4ac00*/  @P0 BRA `(.L_x_4503) ;  /* 0x000000d000000947 */ /* 0x004fea0003800000 */
[----:B------:R-:W2:Y:S02]  /*4ac10*/  QSPC.E.S P0, RZ, [R36+0x400] ;  /* 0x0004000024ff73aa */ /* 0x000ea40000000500 */
[----:B--2---:R-:W-:Y:S05]  /*4ac20*/  @!P0 BRA `(.L_x_4504) ;  /* 0x0000008000008947 */ /* 0x004fea0003800000 */
[----:B------:R-:W-:-:S04]  /*4ac30*/  IADD3 R0, R36, 0x400, RZ ;  /* 0x0000040024007810 */ /* 0x000fc80007ffe0ff */
[----:B------:R-:W-:-:S05]  /*4ac40*/  LOP3.LUT R0, R0, 0xffffff, RZ, 0xc0, !PT ;  /* 0x00ffffff00007812 */ /* 0x000fca00078ec0ff */
.L_x_4505:
[----:B------:R-:W2:Y:S02]  /*4ac50*/  LDS R2, [R0] ;  /* 0x0000000000027984 */ /* 0x000ea40000000800 */
[----:B-12---:R-:W-:-:S06]  /*4ac60*/  FADD R3, R5, R2 ;  /* 0x0000000205037221 */ /* 0x006fcc0000000000 */
[----:B------:R-:W1:Y:S02]  /*4ac70*/  ATOMS.CAST.SPIN R3, [R0], R2, R3 ;  /* 0x000000020003738d */ /* 0x000e640001800003 */
[----:B-1----:R-:W-:-:S13]  /*4ac80*/  ISETP.EQ.U32.AND P0, PT, R3, 0x1, PT ;  /* 0x000000010300780c */ /* 0x002fda0003f02070 */
[----:B------:R-:W-:Y:S05]  /*4ac90*/  @!P0 BRA `(.L_x_4505) ;  /* 0xffffffb000008947 */ /* 0x000fea000383ffff */
[----:B------:R-:W-:Y:S05]  /*4aca0*/  BRA `(.L_x_4503) ;  /* 0x0000003000007947 */ /* 0x000fea0003800000 */
.L_x_4504:
[----:B------:R-:W2:Y:S02]  /*4acb0*/  LD.E R0, [R36.64+0x400] ;  /* 0x0004000824007980 */ /* 0x000ea4000c101900 */
[----:B--2---:R-:W-:-:S05]  /*4acc0*/  FADD R5, R5, R0 ;  /* 0x0000000005057221 */ /* 0x004fca0000000000 */
[----:B------:R2:W-:Y:S02]  /*4acd0*/  ST.E [R36.64+0x400], R5 ;  /* 0x0004000524007985 */ /* 0x0005e4000c101908 */
.L_x_4503:
[----:B------:R-:W-:Y:S05]  /*4ace0*/  BSYNC B0 ;  /* 0x0000000000007941 */ /* 0x000fea0003800000 */
.L_x_4502:
[----:B------:R-:W3:Y:S01]  /*4acf0*/  ATOM.E.ADD.F32.FTZ.RN.STRONG.GPU P0, RZ, [R36.64+0x800], R6 ;  /* 0x0008000624ff798a */ /* 0x000ee2000810e7c8 */
[----:B------:R-:W-:Y:S01]  /*4ad00*/  BSSY B0, `(.L_x_4506) ;  /* 0x000000f000007945 */ /* 0x000fe20003800000 */
[----:B---3--:R-:W-:Y:S05]  /*4ad10*/  @P0 BRA `(.L_x_4507) ;  /* 0x000000d000000947 */ /* 0x008fea0003800000 */
[----:B------:R-:W3:Y:S02]  /*4ad20*/  QSPC.E.S P0, RZ, [R36+0x800] ;  /* 0x0008000024ff73aa */ /* 0x000ee40000000500 */
[----:B---3--:R-:W-:Y:S05]  /*4ad30*/  @!P0 BRA `(.L_x_4508) ;  /* 0x0000008000008947 */ /* 0x008fea0003800000 */
[----:B------:R-:W-:-:S04]  /*4ad40*/  IADD3 R0, R36, 0x800, RZ ;  /* 0x0000080024007810 */ /* 0x000fc80007ffe0ff */
[----:B------:R-:W-:-:S05]  /*4ad50*/  LOP3.LUT R0, R0, 0xffffff, RZ, 0xc0, !PT ;  /* 0x00ffffff00007812 */ /* 0x000fca00078ec0ff */
.L_x_4509:
[----:B------:R-:W3:Y:S02]  /*4ad60*/  LDS R2, [R0] ;  /* 0x0000000000027984 */ /* 0x000ee40000000800 */
[----:B-1-3--:R-:W-:-:S06]  /*4ad70*/  FADD R3, R6, R2 ;  /* 0x0000000206037221 */ /* 0x00afcc0000000000 */
[----:B------:R-:W1:Y:S02]  /*4ad80*/  ATOMS.CAST.SPIN R3, [R0], R2, R3 ;  /* 0x000000020003738d */ /* 0x000e640001800003 */
[----:B-1----:R-:W-:-:S13]  /*4ad90*/  ISETP.EQ.U32.AND P0, PT, R3, 0x1, PT ;  /* 0x000000010300780c */ /* 0x002fda0003f02070 */
[----:B------:R-:W-:Y:S05]  /*4ada0*/  @!P0 BRA `(.L_x_4509) ;  /* 0xffffffb000008947 */ /* 0x000fea000383ffff */
[----:B------:R-:W-:Y:S05]  /*4adb0*/  BRA `(.L_x_4507) ;  /* 0x0000003000007947 */ /* 0x000fea0003800000 */
.L_x_4508:
[----:B-1----:R-:W3:Y:S02]  /*4adc0*/  LD.E R3, [R36.64+0x800] ;  /* 0x0008000824037980 */ /* 0x002ee4000c101900 */
[----:B---3--:R-:W-:-:S05]  /*4add0*/  FADD R3, R6, R3 ;  /* 0x0000000306037221 */ /* 0x008fca0000000000 */
[----:B------:R1:W-:Y:S02]  /*4ade0*/  ST.E [R36.64+0x800], R3 ;  /* 0x0008000324007985 */ /* 0x0003e4000c101908 */
.L_x_4507:
[----:B------:R-:W-:Y:S05]  /*4adf0*/  BSYNC B0 ;  /* 0x0000000000007941 */ /* 0x000fea0003800000 */
.L_x_4506:
[----:B------:R-:W3:Y:S01]  /*4ae00*/  ATOM.E.ADD.F32.FTZ.RN.STRONG.GPU P0, RZ, [R36.64+0xc00], R7 ;  /* 0x000c000724ff798a */ /* 0x000ee2000810e7c8 */
[----:B------:R-:W-:Y:S01]  /*4ae10*/  BSSY B0, `(.L_x_4510) ;  /* 0x000000f000007945 */ /* 0x000fe20003800000 */
[----:B---3--:R-:W-:Y:S05]  /*4ae20*/  @P0 BRA `(.L_x_4511) ;  /* 0x000000d000000947 */ /* 0x008fea0003800000 */
[----:B------:R-:W3:Y:S02]  /*4ae30*/  QSPC.E.S P0, RZ, [R36+0xc00] ;  /* 0x000c000024ff73aa */ /* 0x000ee40000000500 */
[----:B---3--:R-:W-:Y:S05]  /*4ae40*/  @!P0 BRA `(.L_x_4512) ;  /* 0x0000008000008947 */ /* 0x008fea0003800000 */
[----:B------:R-:W-:-:S04]  /*4ae50*/  IADD3 R0, R36, 0xc00, RZ ;  /* 0x00000c0024007810 */ /* 0x000fc80007ffe0ff */
[----:B------:R-:W-:-:S05]  /*4ae60*/  LOP3.LUT R0, R0, 0xffffff, RZ, 0xc0, !PT ;  /* 0x00ffffff00007812 */ /* 0x000fca00078ec0ff */
.L_x_4513:
[----:B------:R-:W3:Y:S02]  /*4ae70*/  LDS R2, [R0] ;  /* 0x0000000000027984 */ /* 0x000ee40000000800 */
[----:B-1-3--:R-:W-:-:S06]  /*4ae80*/  FADD R3, R7, R2 ;  /* 0x0000000207037221 */ /* 0x00afcc0000000000 */
[----:B------:R-:W1:Y:S02]  /*4ae90*/  ATOMS.CAST.SPIN R3, [R0], R2, R3 ;  /* 0x000000020003738d */ /* 0x000e640001800003 */
[----:B-1----:R-:W-:-:S13]  /*4aea0*/  ISETP.EQ.U32.AND P0, PT, R3, 0x1, PT ;  /* 0x000000010300780c */ /* 0x002fda0003f02070 */
[----:B------:R-:W-:Y:S05]  /*4aeb0*/  @!P0 BRA `(.L_x_4513) ;  /* 0xffffffb000008947 */ /* 0x000fea000383ffff */
[----:B------:R-:W-:Y:S05]  /*4aec0*/  BRA `(.L_x_4511) ;  /* 0x0000003000007947 */ /* 0x000fea0003800000 */
.L_x_4512:
[----:B------:R-:W3:Y:S02]  /*4aed0*/  LD.E R0, [R36.64+0xc00] ;  /* 0x000c000824007980 */ /* 0x000ee4000c101900 */
[----:B---3--:R-:W-:-:S05]  /*4aee0*/  FADD R7, R7, R0 ;  /* 0x0000000007077221 */ /* 0x008fca0000000000 */
[----:B------:R3:W-:Y:S02]  /*4aef0*/  ST.E [R36.64+0xc00], R7 ;  /* 0x000c000724007985 */ /* 0x0007e4000c101908 */
.L_x_4511:
[----:B------:R-:W-:Y:S05]  /*4af00*/  BSYNC B0 ;  /* 0x0000000000007941 */ /* 0x000fea0003800000 */
.L_x_4510:
[----:B------:R-:W4:Y:S01]  /*4af10*/  ATOM.E.ADD.F32.FTZ.RN.STRONG.GPU P0, RZ, [R36.64+0x1000], R8 ;  /* 0x0010000824ff798a */ /* 0x000f22000810e7c8 */
[----:B------:R-:W-:Y:S01]  /*4af20*/  BSSY B0, `(.L_x_4514) ;  /* 0x000000f000007945 */ /* 0x000fe20003800000 */
[----:B----4-:R-:W-:Y:S05]  /*4af30*/  @P0 BRA `(.L_x_4515) ;  /* 0x000000d000000947 */ /* 0x010fea0003800000 */
[----:B------:R-:W4:Y:S02]  /*4af40*/  QSPC.E.S P0, RZ, [R36+0x1000] ;  /* 0x0010000024ff73aa */ /* 0x000f240000000500 */
[----:B----4-:R-:W-:Y:S05]  /*4af50*/  @!P0 BRA `(.L_x_4516) ;  /* 0x0000008000008947 */ /* 0x010fea0003800000 */
[----:B------:R-:W-:-:S04]  /*4af60*/  IADD3 R0, R36, 0x1000, RZ ;  /* 0x0000100024007810 */ /* 0x000fc80007ffe0ff */
[----:B------:R-:W-:-:S05]  /*4af70*/  LOP3.LUT R0, R0, 0xffffff, RZ, 0xc0, !PT ;  /* 0x00ffffff00007812 */ /* 0x000fca00078ec0ff */
.L_x_4517:
[----:B------:R-:W4:Y:S02]  /*4af80*/  LDS R2, [R0] ;  /* 0x0000000000027984 */ /* 0x000f240000000800 */
[----:B-1--4-:R-:W-:-:S06]  /*4af90*/  FADD R3, R8, R2 ;  /* 0x0000000208037221 */ /* 0x012fcc0000000000 */
[----:B------:R-:W1:Y:S02]  /*4afa0*/  ATOMS.CAST.SPIN R3, [R0], R2, R3 ;  /* 0x000000020003738d */ /* 0x000e640001800003 */
[----:B-1----:R-:W-:-:S13]  /*4afb0*/  ISETP.EQ.U32.AND P0, PT, R3, 0x1, PT ;  /* 0x000000010300780c */ /* 0x002fda0003f02070 */
[----:B------:R-:W-:Y:S05]  /*4afc0*/  @!P0 BRA `(.L_x_4517) ;  /* 0xffffffb000008947 */ /* 0x000fea000383ffff */
[----:B------:R-:W-:Y:S05]  /*4afd0*/  BRA `(.L_x_4515) ;  /* 0x0000003000007947 */ /* 0x000fea0003800000 */
.L_x_4516:
[----:B-1----:R-:W4:Y:S02]  /*4afe0*/  LD.E R3, [R36.64+0x1000] ;  /* 0x0010000824037980 */ /* 0x002f24000c101900 */
[----:B----4-:R-:W-:-:S05]  /*4aff0*/  FADD R3, R8, R3 ;  /* 0x0000000308037221 */ /* 0x010fca0000000000 */
[----:B------:R1:W-:Y:S02]  /*4b000*/  ST.E [R36.64+0x1000], R3 ;  /* 0x0010000324007985 */ /* 0x0003e4000c101908 */
.L_x_4515:
[----:B------:R-:W-:Y:S05]  /*4b010*/  BSYNC B0 ;  /* 0x0000000000007941 */ /* 0x000fea0003800000 */
.L_x_4514:
[----:B------:R-:W4:Y:S01]  /*4b020*/  ATOM.E.ADD.F32.FTZ.RN.STRONG.GPU P0, RZ, [R36.64+0x1400], R9 ;  /* 0x0014000924ff798a */ /* 0x000f22000810e7c8 */
[----:B------:R-:W-:Y:S01]  /*4b030*/  BSSY B0, `(.L_x_4518) ;  /* 0x000000f000007945 */ /* 0x000fe20003800000 */
[----:B----4-:R-:W-:Y:S05]  /*4b040*/  @P0 BRA `(.L_x_4519) ;  /* 0x000000d000000947 */ /* 0x010fea0003800000 */
[----:B------:R-:W4:Y:S02]  /*4b050*/  QSPC.E.S P0, RZ, [R36+0x1400] ;  /* 0x0014000024ff73aa */ /* 0x000f240000000500 */
[----:B----4-:R-:W-:Y:S05]  /*4b060*/  @!P0 BRA `(.L_x_4520) ;  /* 0x0000008000008947 */ /* 0x010fea0003800000 */
[----:B------:R-:W-:-:S04]  /*4b070*/  IADD3 R0, R36, 0x1400, RZ ;  /* 0x0000140024007810 */ /* 0x000fc80007ffe0ff */
[----:B------:R-:W-:-:S05]  /*4b080*/  LOP3.LUT R0, R0, 0xffffff, RZ, 0xc0, !PT ;  /* 0x00ffffff00007812 */ /* 0x000fca00078ec0ff */
.L_x_4521:
[----:B------:R-:W4:Y:S02]  /*4b090*/  LDS R2, [R0] ;  /* 0x0000000000027984 */ /* 0x000f240000000800 */
[----:B-1--4-:R-:W-:-:S06]  /*4b0a0*/  FADD R3, R9, R2 ;  /* 0x0000000209037221 */ /* 0x012fcc0000000000 */
[----:B------:R-:W1:Y:S02]  /*4b0b0*/  ATOMS.CAST.SPIN R3, [R0], R2, R3 ;  /* 0x000000020003738d */ /* 0x000e640001800003 */
[----:B-1----:R-:W-:-:S13]  /*4b0c0*/  ISETP.EQ.U32.AND P0, PT, R3, 0x1, PT ;  /* 0x000000010300780c */ /* 0x002fda0003f02070 */
[----:B------:R-:W-:Y:S05]  /*4b0d0*/  @!P0 BRA `(.L_x_4521) ;  /* 0xffffffb000008947 */ /* 0x000fea000383ffff */
[----:B------:R-:W-:Y:S05]  /*4b0e0*/  BRA `(.L_x_4519) ;  /* 0x0000003000007947 */ /* 0x000fea0003800000 */
.L_x_4520:
[----:B------:R-:W4:Y:S02]  /*4b0f0*/  LD.E R0, [R36.64+0x1400] ;  /* 0x0014000824007980 */ /* 0x000f24000c101900 */
[----:B----4-:R-:W-:-:S05]  /*4b100*/  FADD R9, R9, R0 ;  /* 0x0000000009097221 */ /* 0x010fca0000000000 */
[----:B------:R4:W-:Y:S02]  /*4b110*/  ST.E [R36.64+0x1400], R9 ;  /* 0x0014000924007985 */ /* 0x0009e4000c101908 */
.L_x_4519:
[----:B------:R-:W-:Y:S05]  /*4b120*/  BSYNC B0 ;  /* 0x0000000000007941 */ /* 0x000fea0003800000 */
.L_x_4518:
[----:B------:R-:W5:Y:S01]  /*4b130*/  ATOM.E.ADD.F32.FTZ.RN.STRONG.GPU P0, RZ, [R36.64+0x1800], R10 ;  /* 0x0018000a24ff798a */ /* 0x000f62000810e7c8 */
[----:B------:R-:W-:Y:S01]  /*4b140*/  BSSY B0, `(.L_x_4522) ;  /* 0x000000f000007945 */ /* 0x000fe20003800000 */
[----:B-----5:R-:W-:Y:S05]  /*4b150*/  @P0 BRA `(.L_x_4523) ;  /* 0x000000d000000947 */ /* 0x020fea0003800000 */
[----:B------:R-:W5:Y:S02]  /*4b160*/  QSPC.E.S P0, RZ, [R36+0x1800] ;  /* 0x0018000024ff73aa */ /* 0x000f640000000500 */
[----:B-----5:R-:W-:Y:S05]  /*4b170*/  @!P0 BRA `(.L_x_4524) ;  /* 0x0000008000008947 */ /* 0x020fea0003800000 */
[----:B------:R-:W-:-:S04]  /*4b180*/  IADD3 R0, R36, 0x1800, RZ ;  /* 0x0000180024007810 */ /* 0x000fc80007ffe0ff */
[----:B------:R-:W-:-:S05]  /*4b190*/  LOP3.LUT R0, R0, 0xffffff, RZ, 0xc0, !PT ;  /* 0x00ffffff00007812 */ /* 0x000fca00078ec0ff */
.L_x_4525:
[----:B------:R-:W5:Y:S02]  /*4b1a0*/  LDS R2, [R0] ;  /* 0x0000000000027984 */ /* 0x000f640000000800 */
[----:B-1---5:R-:W-:-:S06]  /*4b1b0*/  FADD R3, R10, R2 ;  /* 0x000000020a037221 */ /* 0x022fcc0000000000 */
[----:B------:R-:W1:Y:S02]  /*4b1c0*/  ATOMS.CAST.SPIN R3, [R0], R2, R3 ;  /* 0x000000020003738d */ /* 0x000e640001800003 */
[----:B-1----:R-:W-:-:S13]  /*4b1d0*/  ISETP.EQ.U32.AND P0, PT, R3, 0x1, PT ;  /* 0x000000010300780c */ /* 0x002fda0003f02070 */
[----:B------:R-:W-:Y:S05]  /*4b1e0*/  @!P0 BRA `(.L_x_4525) ;  /* 0xffffffb000008947 */ /* 0x000fea000383ffff */
[----:B------:R-:W-:Y:S05]  /*4b1f0*/  BRA `(.L_x_4523) ;  /* 0x0000003000007947 */ /* 0x000fea0003800000 */
.L_x_4524:
[----:B-1----:R-:W5:Y:S02]  /*4b200*/  LD.E R3, [R36.64+0x1800] ;  /* 0x0018000824037980 */ /* 0x002f64000c101900 */
[----:B-----5:R-:W-:-:S05]  /*4b210*/  FADD R3, R10, R3 ;  /* 0x000000030a037221 */ /* 0x020fca0000000000 */
[----:B------:R1:W-:Y:S02]  /*4b220*/  ST.E [R36.64+0x1800], R3 ;  /* 0x0018000324007985 */ /* 0x0003e4000c101908 */
.L_x_4523:
[----:B------:R-:W-:Y:S05]  /*4b230*/  BSYNC B0 ;  /* 0x0000000000007941 */ /* 0x000fea0003800000 */
.L_x_4522:
[----:B------:R-:W5:Y:S01]  /*4b240*/  ATOM.E.ADD.F32.FTZ.RN.STRONG.GPU P0, RZ, [R36.64+0x1c00], R11 ;  /* 0x001c000b24ff798a */ /* 0x000f62000810e7c8 */
[----:B------:R-:W-:Y:S01]  /*4b250*/  BSSY B0, `(.L_x_4526) ;  /* 0x000000f000007945 */ /* 0x000fe20003800000 */
[----:B-----5:R-:W-:Y:S05]  /*4b260*/  @P0 BRA `(.L_x_4527) ;  /* 0x000000d000000947 */ /* 0x020fea0003800000 */
[----:B------:R-:W5:Y:S02]  /*4b270*/  QSPC.E.S P0, RZ, [R36+0x1c00] ;  /* 0x001c000024ff73aa */ /* 0x000f640000000500 */
[----:B-----5:R-:W-:Y:S05]  /*4b280*/  @!P0 BRA `(.L_x_4528) ;  /* 0x0000008000008947 */ /* 0x020fea0003800000 */
[----:B------:R-:W-:-:S04]  /*4b290*/  IADD3 R0, R36, 0x1c00, RZ ;  /* 0x00001c0024007810 */ /* 0x000fc80007ffe0ff */
[----:B------:R-:W-:-:S05]  /*4b2a0*/  LOP3.LUT R0, R0, 0xffffff, RZ, 0xc0, !PT ;  /* 0x00ffffff00007812 */ /* 0x000fca00078ec0ff */
.L_x_4529:
[----:B------:R-:W5:Y:S02]  /*4b2b0*/  LDS R2, [R0] ;  /* 0x0000000000027984 */ /* 0x000f640000000800 */
[----:B-1---5:R-:W-:-:S06]  /*4b2c0*/  FADD R3, R11, R2 ;  /* 0x000000020b037221 */ /* 0x022fcc0000000000 */
[----:B------:R-:W1:Y:S02]  /*4b2d0*/  ATOMS.CAST.SPIN R3, [R0], R2, R3 ;  /* 0x000000020003738d */ /* 0x000e640001800003 */
[----:B-1----:R-:W-:-:S13]  /*4b2e0*/  ISETP.EQ.U32.AND P0, PT, R3, 0x1, PT ;  /* 0x000000010300780c */ /* 0x002fda0003f02070 */
[----:B------:R-:W-:Y:S05]  /*4b2f0*/  @!P0 BRA `(.L_x_4529) ;  /* 0xffffffb000008947 */ /* 0x000fea000383ffff */
[----:B------:R-:W-:Y:S05]  /*4b300*/  BRA `(.L_x_4527) ;  /* 0x0000003000007947 */ /* 0x000fea0003800000 */
.L_x_4528:
[----:B------:R-:W5:Y:S02]  /*4b310*/  LD.E R0, [R36.64+0x1c00] ;  /* 0x001c000824007980 */ /* 0x000f64000c101900 */
[----:B-----5:R-:W-:-:S05]  /*4b320*/  FADD R11, R11, R0 ;  /* 0x000000000b0b7221 */ /* 0x020fca0000000000 */
[----:B------:R1:W-:Y:S02]  /*4b330*/  ST.E [R36.64+0x1c00], R11 ;  /* 0x001c000b24007985 */ /* 0x0003e4000c101908 */
.L_x_4527:
[----:B------:R-:W-:Y:S05]  /*4b340*/  BSYNC B0 ;  /* 0x0000000000007941 */ /* 0x000fea0003800000 */
.L_x_4526:
[----:B------:R-:W5:Y:S01]  /*4b350*/  ATOM.E.ADD.F32.FTZ.RN.STRONG.GPU P0, RZ, [R36.64+0x2000], R16 ;  /* 0x0020001024ff798a */ /* 0x000f62000810e7c8 */
[----:B------:R-:W-:Y:S01]  /*4b360*/  BSSY B0, `(.L_x_4530) ;  /* 0x000000f000007945 */ /* 0x000fe20003800000 */
[----:B-----5:R-:W-:Y:S05]  /*4b370*/  @P0 BRA `(.L_x_4531) ;  /* 0x000000d000000947 */ /* 0x020fea0003800000 */
[----:B------:R-:W5:Y:S02]  /*4b380*/  QSPC.E.S P0, RZ, [R36+0x2000] ;  /* 0x0020000024ff73aa */ /* 0x000f640000000500 */
[----:B-----5:R-:W-:Y:S05]  /*4b390*/  @!P0 BRA `(.L_x_4532) ;  /* 0x0000008000008947 */ /* 0x020fea0003800000 */
[----:B------:R-:W-:-:S04]  /*4b3a0*/  IADD3 R0, R36, 0x2000, RZ ;  /* 0x0000200024007810 */ /* 0x000fc80007ffe0ff */
[----:B------:R-:W-:-:S05]  /*4b3b0*/  LOP3.LUT R0, R0, 0xffffff, RZ, 0xc0, !PT ;  /* 0x00ffffff00007812 */ /* 0x000fca00078ec0ff */
.L_x_4533:
[----:B------:R-:W5:Y:S02]  /*4b3c0*/  LDS R2, [R0] ;  /* 0x0000000000027984 */ /* 0x000f640000000800 */
[----:B-1---5:R-:W-:-:S06]  /*4b3d0*/  FADD R3, R16, R2 ;  /* 0x0000000210037221 */ /* 0x022fcc0000000000 */
[----:B------:R-:W1:Y:S02]  /*4b3e0*/  ATOMS.CAST.SPIN R3, [R0], R2, R3 ;  /* 0x000000020003738d */ /* 0x000e640001800003 */
[----:B-1----:R-:W-:-:S13]  /*4b3f0*/  ISETP.EQ.U32.AND P0, PT, R3, 0x1, PT ;  /* 0x000000010300780c */ /* 0x002fda0003f02070 */
[----:B------:R-:W-:Y:S05]  /*4b400*/  @!P0 BRA `(.L_x_4533) ;  /* 0xffffffb000008947 */ /* 0x000fea000383ffff */
[----:B------:R-:W-:Y:S05]  /*4b410*/  BRA `(.L_x_4531) ;  /* 0x0000003000007947 */ /* 0x000fea0003800000 */
.L_x_4532:
[----:B-1----:R-:W5:Y:S02]  /*4b420*/  LD.E R3, [R36.64+0x2000] ;  /* 0x0020000824037980 */ /* 0x002f64000c101900 */
[----:B-----5:R-:W-:-:S05]  /*4b430*/  FADD R3, R16, R3 ;  /* 0x0000000310037221 */ /* 0x020fca0000000000 */
[----:B------:R1:W-:Y:S02]  /*4b440*/  ST.E [R36.64+0x2000], R3 ;  /* 0x0020000324007985 */ /* 0x0003e4000c101908 */
.L_x_4531:
[----:B------:R-:W-:Y:S05]  /*4b450*/  BSYNC B0 ;  /* 0x0000000000007941 */ /* 0x000fea0003800000 */
.L_x_4530:
[----:B------:R-:W5:Y:S01]  /*4b460*/  ATOM.E.ADD.F32.FTZ.RN.STRONG.GPU P0, RZ, [R36.64+0x2400], R17 ;  /* 0x0024001124ff798a */ /* 0x000f62000810e7c8 */
[----:B------:R-:W-:Y:S01]  /*4b470*/  BSSY B0, `(.L_x_4534) ;  /* 0x000000f000007945 */ /* 0x000fe20003800000 */
[----:B-----5:R-:W-:Y:S05]  /*4b480*/  @P0 BRA `(.L_x_4535) ;  /* 0x000000d000000947 */ /* 0x020fea0003800000 */
[----:B------:R-:W5:Y:S02]  /*4b490*/  QSPC.E.S P0, RZ, [R36+0x2400] ;  /* 0x0024000024ff73aa */ /* 0x000f640000000500 */
[----:B-----5:R-:W-:Y:S05]  /*4b4a0*/  @!P0 BRA `(.L_x_4536) ;  /* 0x0000008000008947 */ /* 0x020fea0003800000 */
[----:B------:R-:W-:-:S04]  /*4b4b0*/  IADD3 R0, R36, 0x2400, RZ ;  /* 0x0000240024007810 */ /* 0x000fc80007ffe0ff */
[----:B------:R-:W-:-:S05]  /*4b4c0*/  LOP3.LUT R0, R0, 0xffffff, RZ, 0xc0, !PT ;  /* 0x00ffffff00007812 */ /* 0x000fca00078ec0ff */
.L_x_4537:
[----:B------:R-:W5:Y:S02]  /*4b4d0*/  LDS R2, [R0] ;  /* 0x0000000000027984 */ /* 0x000f640000000800 */
[----:B-1---5:R-:W-:-:S06]  /*4b4e0*/  FADD R3, R17, R2 ;  /* 0x0000000211037221 */ /* 0x022fcc0000000000 */
[----:B------:R-:W1:Y:S02]  /*4b4f0*/  ATOMS.CAST.SPIN R3, [R0], R2, R3 ;  /* 0x000000020003738d */ /* 0x000e640001800003 */
[----:B-1----:R-:W-:-:S13]  /*4b500*/  ISETP.EQ.U32.AND P0, PT, R3, 0x1, PT ;  /* 0x000000010300780c */ /* 0x002fda0003f02070 */
[----:B------:R-:W-:Y:S05]  /*4b510*/  @!P0 BRA `(.L_x_4537) ;  /* 0xffffffb000008947 */ /* 0x000fea000383ffff */
[----:B------:R-:W-:Y:S05]  /*4b520*/  BRA `(.L_x_4535) ;  /* 0x0000003000007947 */ /* 0x000fea0003800000 */
.L_x_4536:
[----:B------:R-:W5:Y:S02]  /*4b530*/  LD.E R0, [R36.64+0x2400] ;  /* 0x0024000824007980 */ /* 0x000f64000c101900 */
[----:B-----5:R-:W-:-:S05]  /*4b540*/  FADD R17, R17, R0 ;  /* 0x0000000011117221 */ /* 0x020fca0000000000 */
[----:B------:R1:W-:Y:S02]  /*4b550*/  ST.E [R36.64+0x2400], R17 ;  /* 0x0024001124007985 */ /* 0x0003e4000c101908 */
.L_x_4535:
[----:B------:R-:W-:Y:S05]  /*4b560*/  BSYNC B0 ;  /* 0x0000000000007941 */ /* 0x000fea0003800000 */
.L_x_4534:
[----:B------:R-:W5:Y:S01]  /*4b570*/  ATOM.E.ADD.F32.FTZ.RN.STRONG.GPU P0, RZ, [R36.64+0x2800], R18 ;  /* 0x0028001224ff798a */ /* 0x000f62000810e7c8 */
[----:B------:R-:W-:Y:S01]  /*4b580*/  BSSY B0, `(.L_x_4538) ;  /* 0x000000f000007945 */ /* 0x000fe20003800000 */
[----:B-----5:R-:W-:Y:S05]  /*4b590*/  @P0 BRA `(.L_x_4539) ;  /* 0x000000d000000947 */ /* 0x020fea0003800000 */
[----:B------:R-:W5:Y:S02]  /*4b5a0*/  QSPC.E.S P0, RZ, [R36+0x2800] ;  /* 0x0028000024ff73aa */ /* 0x000f640000000500 */
[----:B-----5:R-:W-:Y:S05]  /*4b5b0*/  @!P0 BRA `(.L_x_4540) ;  /* 0x0000008000008947 */ /* 0x020fea0003800000 */
[----:B------:R-:W-:-:S04]  /*4b5c0*/  IADD3 R0, R36, 0x2800, RZ ;  /* 0x0000280024007810 */ /* 0x000fc80007ffe0ff */
[----:B------:R-:W-:-:S05]  /*4b5d0*/  LOP3.LUT R0, R0, 0xffffff, RZ, 0xc0, !PT ;  /* 0x00ffffff00007812 */ /* 0x000fca00078ec0ff */
.L_x_4541:
[----:B------:R-:W5:Y:S02]  /*4b5e0*/  LDS R2, [R0] ;  /* 0x0000000000027984 */ /* 0x000f640000000800 */
[----:B-1---5:R-:W-:-:S06]  /*4b5f0*/  FADD R3, R18, R2 ;  /* 0x0000000212037221 */ /* 0x022fcc0000000000 */
[----:B------:R-:W1:Y:S02]  /*4b600*/  ATOMS.CAST.SPIN R3, [R0], R2, R3 ;  /* 0x000000020003738d */ /* 0x000e640001800003 */
[----:B-1----:R-:W-:-:S13]  /*4b610*/  ISETP.EQ.U32.AND P0, PT, R3, 0x1, PT ;  /* 0x000000010300780c */ /* 0x002fda0003f02070 */
[----:B------:R-:W-:Y:S05]  /*4b620*/  @!P0 BRA `(.L_x_4541) ;  /* 0xffffffb000008947 */ /* 0x000fea000383ffff */
[----:B------:R-:W-:Y:S05]  /*4b630*/  BRA `(.L_x_4539) ;  /* 0x0000003000007947 */ /* 0x000fea0003800000 */
.L_x_4540:
[----:B-1----:R-:W5:Y:S02]  /*4b640*/  LD.E R3, [R36.64+0x2800] ;  /* 0x0028000824037980 */ /* 0x002f64000c101900 */
[----:B-----5:R-:W-:-:S05]  /*4b650*/  FADD R3, R18, R3 ;  /* 0x0000000312037221 */ /* 0x020fca0000000000 */
[----:B------:R1:W-:Y:S02]  /*4b660*/  ST.E [R36.64+0x2800], R3 ;  /* 0x0028000324007985 */ /* 0x0003e4000c101908 */
.L_x_4539:
[----:B------:R-:W-:Y:S05]  /*4b670*/  BSYNC B0 ;  /* 0x0000000000007941 */ /* 0x000fea0003800000 */
.L_x_4538:
[----:B------:R-:W5:Y:S01]  /*4b680*/  ATOM.E.ADD.F32.FTZ.RN.STRONG.GPU P0, RZ, [R36.64+0x2c00], R19 ;  /* 0x002c001324ff798a */ /* 0x000f62000810e7c8 */
[----:B------:R-:W-:Y:S01]  /*4b690*/  BSSY B0, `(.L_x_4542) ;  /* 0x000000f000007945 */ /* 0x000fe20003800000 */
[----:B-----5:R-:W-:Y:S05]  /*4b6a0*/  @P0 BRA `(.L_x_4543) ;  /* 0x000000d000000947 */ /* 0x020fea0003800000 */
[----:B------:R-:W5:Y:S02]  /*4b6b0*/  QSPC.E.S P0, RZ, [R36+0x2c00] ;  /* 0x002c000024ff73aa */ /* 0x000f640000000500 */
[----:B-----5:R-:W-:Y:S05]  /*4b6c0*/  @!P0 BRA `(.L_x_4544) ;  /* 0x0000008000008947 */ /* 0x020fea0003800000 */
[----:B------:R-:W-:-:S04]  /*4b6d0*/  IADD3 R0, R36, 0x2c00, RZ ;  /* 0x00002c0024007810 */ /* 0x000fc80007ffe0ff */
[----:B------:R-:W-:-:S05]  /*4b6e0*/  LOP3.LUT R0, R0, 0xffffff, RZ, 0xc0, !PT ;  /* 0x00ffffff00007812 */ /* 0x000fca00078ec0ff */
.L_x_4545:
[----:B------:R-:W5:Y:S02]  /*4b6f0*/  LDS R2, [R0] ;  /* 0x0000000000027984 */ /* 0x000f640000000800 */
[----:B-1---5:R-:W-:-:S06]  /*4b700*/  FADD R3, R19, R2 ;  /* 0x0000000213037221 */ /* 0x022fcc0000000000 */
[----:B------:R-:W1:Y:S02]  /*4b710*/  ATOMS.CAST.SPIN R3, [R0], R2, R3 ;  /* 0x000000020003738d */ /* 0x000e640001800003 */
[----:B-1----:R-:W-:-:S13]  /*4b720*/  ISETP.EQ.U32.AND P0, PT, R3, 0x1, PT ;  /* 0x000000010300780c */ /* 0x002fda0003f02070 */
[----:B------:R-:W-:Y:S05]  /*4b730*/  @!P0 BRA `(.L_x_4545) ;  /* 0xffffffb000008947 */ /* 0x000fea000383ffff */
[----:B------:R-:W-:Y:S05]  /*4b740*/  BRA `(.L_x_4543) ;  /* 0x0000003000007947 */ /* 0x000fea0003800000 */
.L_x_4544:
[----:B------:R-:W5:Y:S02]  /*4b750*/  LD.E R0, [R36.64+0x2c00] ;  /* 0x002c000824007980 */ /* 0x000f64000c101900 */
[----:B-----5:R-:W-:-:S05]  /*4b760*/  FADD R19, R19, R0 ;  /* 0x0000000013137221 */ /* 0x020fca0000000000 */
[----:B------:R1:W-:Y:S02]  /*4b770*/  ST.E [R36.64+0x2c00], R19 ;  /* 0x002c001324007985 */ /* 0x0003e4000c101908 */
.L_x_4543:
[----:B------:R-:W-:Y:S05]  /*4b780*/  BSYNC B0 ;  /* 0x0000000000007941 */ /* 0x000fea0003800000 */
.L_x_4542:
[----:B------:R-:W5:Y:S01]  /*4b790*/  ATOM.E.ADD.F32.FTZ.RN.STRONG.GPU P0, RZ, [R36.64+0x3000], R12 ;  /* 0x0030000c24ff798a */ /* 0x000f62000810e7c8 */
[----:B------:R-:W-:Y:S01]  /*4b7a0*/  BSSY B0, `(.L_x_4546) ;  /* 0x000000f000007945 */ /* 0x000fe20003800000 */
[----:B-----5:R-:W-:Y:S05]  /*4b7b0*/  @P0 BRA `(.L_x_4547) ;  /* 0x000000d000000947 */ /* 0x020fea0003800000 */
[----:B------:R-:W5:Y:S02]  /*4b7c0*/  QSPC.E.S P0, RZ, [R36+0x3000] ;  /* 0x0030000024ff73aa */ /* 0x000f640000000500 */
[----:B-----5:R-:W-:Y:S05]  /*4b7d0*/  @!P0 BRA `(.L_x_4548) ;  /* 0x0000008000008947 */ /* 0x020fea0003800000 */
[----:B------:R-:W-:-:S04]  /*4b7e0*/  IADD3 R0, R36, 0x3000, RZ ;  /* 0x0000300024007810 */ /* 0x000fc80007ffe0ff */
[----:B------:R-:W-:-:S05]  /*4b7f0*/  LOP3.LUT R0, R0, 0xffffff, RZ, 0xc0, !PT ;  /* 0x00ffffff00007812 */ /* 0x000fca00078ec0ff */
.L_x_4549:
[----:B------:R-:W5:Y:S02]  /*4b800*/  LDS R2, [R0] ;  /* 0x0000000000027984 */ /* 0x000f640000000800 */
[----:B-1---5:R-:W-:-:S06]  /*4b810*/  FADD R3, R12, R2 ;  /* 0x000000020c037221 */ /* 0x022fcc0000000000 */
[----:B------:R-:W1:Y:S02]  /*4b820*/  ATOMS.CAST.SPIN R3, [R0], R2, R3 ;  /* 0x000000020003738d */ /* 0x000e640001800003 */
[----:B-1----:R-:W-:-:S13]  /*4b830*/  ISETP.EQ.U32.AND P0, PT, R3, 0x1, PT ;  /* 0x000000010300780c */ /* 0x002fda0003f02070 */
[----:B------:R-:W-:Y:S05]  /*4b840*/  @!P0 BRA `(.L_x_4549) ;  /* 0xffffffb000008947 */ /* 0x000fea000383ffff */
[----:B------:R-:W-:Y:S05]  /*4b850*/  BRA `(.L_x_4547) ;  /* 0x0000003000007947 */ /* 0x000fea0003800000 */
.L_x_4548:
[----:B-1----:R-:W5:Y:S02]  /*4b860*/  LD.E R3, [R36.64+0x3000] ;  /* 0x0030000824037980 */ /* 0x002f64000c101900 */
[----:B-----5:R-:W-:-:S05]  /*4b870*/  FADD R3, R12, R3 ;  /* 0x000000030c037221 */ /* 0x020fca0000000000 */
[----:B------:R1:W-:Y:S02]  /*4b880*/  ST.E [R36.64+0x3000], R3 ;  /* 0x0030000324007985 */ /* 0x0003e4000c101908 */
.L_x_4547:
[----:B------:R-:W-:Y:S05]  /*4b890*/  BSYNC B0 ;  /* 0x0000000000007941 */ /* 0x000fea0003800000 */
.L_x_4546:
[----:B------:R-:W5:Y:S01]  /*4b8a0*/  ATOM.E.ADD.F32.FTZ.RN.STRONG.GPU P0, RZ, [R36.64+0x3400], R13 ;  /* 0x0034000d24ff798a */ /* 0x000f62000810e7c8 */
[----:B------:R-:W-:Y:S01]  /*4b8b0*/  BSSY B0, `(.L_x_4550) ;  /* 0x000000f000007945 */ /* 0x000fe20003800000 */
[----:B-----5:R-:W-:Y:S05]  /*4b8c0*/  @P0 BRA `(.L_x_4551) ;  /* 0x000000d000000947 */ /* 0x020fea0003800000 */
[----:B------:R-:W5:Y:S02]  /*4b8d0*/  QSPC.E.S P0, RZ, [R36+0x3400] ;  /* 0x0034000024ff73aa */ /* 0x000f640000000500 */
[----:B-----5:R-:W-:Y:S05]  /*4b8e0*/  @!P0 BRA `(.L_x_4552) ;  /* 0x0000008000008947 */ /* 0x020fea0003800000 */
[----:B------:R-:W-:-:S04]  /*4b8f0*/  IADD3 R0, R36, 0x3400, RZ ;  /* 0x0000340024007810 */ /* 0x000fc80007ffe0ff */
[----:B------:R-:W-:-:S05]  /*4b900*/  LOP3.LUT R0, R0, 0xffffff, RZ, 0xc0, !PT ;  /* 0x00ffffff00007812 */ /* 0x000fca00078ec0ff */
.L_x_4553:
[----:B------:R-:W5:Y:S02]  /*4b910*/  LDS R2, [R0] ;  /* 0x0000000000027984 */ /* 0x000f640000000800 */
[----:B-1---5:R-:W-:-:S06]  /*4b920*/  FADD R3, R13, R2 ;  /* 0x000000020d037221 */ /* 0x022fcc0000000000 */
[----:B------:R-:W1:Y:S02]  /*4b930*/  ATOMS.CAST.SPIN R3, [R0], R2, R3 ;  /* 0x000000020003738d */ /* 0x000e640001800003 */
[----:B-1----:R-:W-:-:S13]  /*4b940*/  ISETP.EQ.U32.AND P0, PT, R3, 0x1, PT ;  /* 0x000000010300780c */ /* 0x002fda0003f02070 */
[----:B------:R-:W-:Y:S05]  /*4b950*/  @!P0 BRA `(.L_x_4553) ;  /* 0xffffffb000008947 */ /* 0x000fea000383ffff */
[----:B------:R-:W-:Y:S05]  /*4b960*/  BRA `(.L_x_4551) ;  /* 0x0000003000007947 */ /* 0x000fea0003800000 */
.L_x_4552:
[----:B------:R-:W5:Y:S02]  /*4b970*/  LD.E R0, [R36.64+0x3400] ;  /* 0x0034000824007980 */ /* 0x000f64000c101900 */
[----:B-----5:R-:W-:-:S05]  /*4b980*/  FADD R13, R13, R0 ;  /* 0x000000000d0d7221 */ /* 0x020fca0000000000 */
[----:B------:R1:W-:Y:S02]  /*4b990*/  ST.E [R36.64+0x3400], R13 ;  /* 0x0034000d24007985 */ /* 0x0003e4000c101908 */
.L_x_4551:
[----:B------:R-:W-:Y:S05]  /*4b9a0*/  BSYNC B0 ;  /* 0x0000000000007941 */ /* 0x000fea0003800000 */
.L_x_4550:
[----:B------:R-:W5:Y:S01]  /*4b9b0*/  ATOM.E.ADD.F32.FTZ.RN.STRONG.GPU P0, RZ, [R36.64+0x3800], R14 ;  /* 0x0038000e24ff798a */ /* 0x000f62000810e7c8 */
[----:B------:R-:W-:Y:S01]  /*4b9c0*/  BSSY B0, `(.L_x_4554) ;  /* 0x000000f000007945 */ /* 0x000fe20003800000 */
[----:B-----5:R-:W-:Y:S05]  /*4b9d0*/  @P0 BRA `(.L_x_4555) ;  /* 0x000000d000000947 */ /* 0x020fea0003800000 */
[----:B------:R-:W5:Y:S02]  /*4b9e0*/  QSPC.E.S P0, RZ, [R36+0x3800] ;  /* 0x0038000024ff73aa */ /* 0x000f640000000500 */
[----:B-----5:R-:W-:Y:S05]  /*4b9f0*/  @!P0 BRA `(.L_x_4556) ;  /* 0x0000008000008947 */ /* 0x020fea0003800000 */
[----:B------:R-:W-:-:S04]  /*4ba00*/  IADD3 R0, R36, 0x3800, RZ ;  /* 0x0000380024007810 */ /* 0x000fc80007ffe0ff */
[----:B------:R-:W-:-:S05]  /*4ba10*/  LOP3.LUT R0, R0, 0xffffff, RZ, 0xc0, !PT ;  /* 0x00ffffff00007812 */ /* 0x000fca00078ec0ff */
.L_x_4557:
[----:B------:R-:W5:Y:S02]  /*4ba20*/  LDS R2, [R0] ;  /* 0x0000000000027984 */ /* 0x000f640000000800 */
[----:B-1---5:R-:W-:-:S06]  /*4ba30*/  FADD R3, R14, R2 ;  /* 0x000000020e037221 */ /* 0x022fcc0000000000 */
[----:B------:R-:W1:Y:S02]  /*4ba40*/  ATOMS.CAST.SPIN R3, [R0], R2, R3 ;  /* 0x000000020003738d */ /* 0x000e640001800003 */
[----:B-1----:R-:W-:-:S13]  /*4ba50*/  ISETP.EQ.U32.AND P0, PT, R3, 0x1, PT ;  /* 0x000000010300780c */ /* 0x002fda0003f02070 */
[----:B------:R-:W-:Y:S05]  /*4ba60*/  @!P0 BRA `(.L_x_4557) ;  /* 0xffffffb000008947 */ /* 0x000fea000383ffff */
[----:B------:R-:W-:Y:S05]  /*4ba70*/  BRA `(.L_x_4555) ;  /* 0x0000003000007947 */ /* 0x000fea0003800000 */
.L_x_4556:
[----:B-1----:R-:W5:Y:S02]  /*4ba80*/  LD.E R3, [R36.64+0x3800] ;  /* 0x0038000824037980 */ /* 0x002f64000c101900 */
[----:B-----5:R-:W-:-:S05]  /*4ba90*/  FADD R3, R14, R3 ;  /* 0x000000030e037221 */ /* 0x020fca0000000000 */
[----:B------:R1:W-:Y:S02]  /*4baa0*/  ST.E [R36.64+0x3800], R3 ;  /* 0x0038000324007985 */ /* 0x0003e4000c101908 */
.L_x_4555:
[----:B------:R-:W-:Y:S05]  /*4bab0*/  BSYNC B0 ;  /* 0x0000000000007941 */ /* 0x000fea0003800000 */
.L_x_4554:
[----:B------:R-:W5:Y:S01]  /*4bac0*/  ATOM.E.ADD.F32.FTZ.RN.STRONG.GPU P0, RZ, [R36.64+0x3c00], R15 ;  /* 0x003c000f24ff798a */ /* 0x000f62000810e7c8 */
[----:B------:R-:W-:Y:S01]  /*4bad0*/  BSSY B0, `(.L_x_4558) ;  /* 0x000000f000007945 */ /* 0x000fe20003800000 */
[----:B-----5:R-:W-:Y:S05]  /*4bae0*/  @P0 BRA `(.L_x_4559) ;  /* 0x000000d000000947 */ /* 0x020fea0003800000 */
[----:B------:R-:W5:Y:S02]  /*4baf0*/  QSPC.E.S P0, RZ, [R36+0x3c00] ;  /* 0x003c000024ff73aa */ /* 0x000f640000000500 */
[----:B-----5:R-:W-:Y:S05]  /*4bb00*/  @!P0 BRA `(.L_x_4560) ;  /* 0x0000008000008947 */ /* 0x020fea0003800000 */
[----:B------:R-:W-:-:S04]  /*4bb10*/  IADD3 R0, R36, 0x3c00, RZ ;  /* 0x00003c0024007810 */ /* 0x000fc80007ffe0ff */
[----:B------:R-:W-:-:S05]  /*4bb20*/  LOP3.LUT R0, R0, 0xffffff, RZ, 0xc0, !PT ;  /* 0x00ffffff00007812 */ /* 0x000fca00078ec0ff */
.L_x_4561:
[----:B------:R-:W5:Y:S02]  /*4bb30*/  LDS R2, [R0] ;  /* 0x0000000000027984 */ /* 0x000f640000000800 */
[----:B-1---5:R-:W-:-:S06]  /*4bb40*/  FADD R3, R15, R2 ;  /* 0x000000020f037221 */ /* 0x022fcc0000000000 */
[----:B------:R-:W1:Y:S02]  /*4bb50*/  ATOMS.CAST.SPIN R3, [R0], R2, R3 ;  /* 0x000000020003738d */ /* 0x000e640001800003 */
[----:B-1----:R-:W-:-:S13]  /*4bb60*/  ISETP.EQ.U32.AND P0, PT, R3, 0x1, PT ;  /* 0x000000010300780c */ /* 0x002fda0003f02070 */
[----:B------:R-:W-:Y:S05]  /*4bb70*/  @!P0 BRA `(.L_x_4561) ;  /* 0xffffffb000008947 */ /* 0x000fea000383ffff */
[----:B------:R-:W-:Y:S05]  /*4bb80*/  BRA `(.L_x_4559) ;  /* 0x0000003000007947 */ /* 0x000fea0003800000 */
.L_x_4560:
[----:B------:R-:W5:Y:S02]  /*4bb90*/  LD.E R0, [R36.64+0x3c00] ;  /* 0x003c000824007980 */ /* 0x000f64000c101900 */
[----:B-----5:R-:W-:-:S05]  /*4bba0*/  FADD R15, R15, R0 ;  /* 0x000000000f0f7221 */ /* 0x020fca0000000000 */
[----:B------:R1:W-:Y:S02]  /*4bbb0*/  ST.E [R36.64+0x3c00], R15 ;  /* 0x003c000f24007985 */ /* 0x0003e4000c101908 */
.L_x_4559:
[----:B------:R-:W-:Y:S05]  /*4bbc0*/  BSYNC B0 ;  /* 0x0000000000007941 */ /* 0x000fea0003800000 */
.L_x_4558:
[----:B------:R-:W5:Y:S01]  /*4bbd0*/  ATOM.E.ADD.F32.FTZ.RN.STRONG.GPU P0, RZ, [R36.64+0x4000], R20 ;  /* 0x0040001424ff798a */ /* 0x000f62000810e7c8 */
[----:B------:R-:W-:Y:S01]  /*4bbe0*/  BSSY B0, `(.L_x_4562) ;  /* 0x000000f000007945 */ /* 0x000fe20003800000 */
[----:B-----5:R-:W-:Y:S05]  /*4bbf0*/  @P0 BRA `(.L_x_4563) ;  /* 0x000000d000000947 */ /* 0x020fea0003800000 */
[----:B------:R-:W5:Y:S02]  /*4bc00*/  QSPC.E.S P0, RZ, [R36+0x4000] ;  /* 0x0040000024ff73aa */ /* 0x000f640000000500 */
[----:B-----5:R-:W-:Y:S05]  /*4bc10*/  @!P0 BRA `(.L_x_4564) ;  /* 0x0000008000008947 */ /* 0x020fea0003800000 */
[----:B------:R-:W-:-:S04]  /*4bc20*/  IADD3 R0, R36, 0x4000, RZ ;  /* 0x0000400024007810 */ /* 0x000fc80007ffe0ff */
[----:B------:R-:W-:-:S05]  /*4bc30*/  LOP3.LUT R0, R0, 0xffffff, RZ, 0xc0, !PT ;  /* 0x00ffffff00007812 */ /* 0x000fca00078ec0ff */
.L_x_4565:
[----:B------:R-:W5:Y:S02]  /*4bc40*/  LDS R2, [R0] ;  /* 0x0000000000027984 */ /* 0x000f640000000800 */
[----:B-1---5:R-:W-:-:S06]  /*4bc50*/  FADD R3, R20, R2 ;  /* 0x0000000214037221 */ /* 0x022fcc0000000000 */
[----:B------:R-:W1:Y:S02]  /*4bc60*/  ATOMS.CAST.SPIN R3, [R0], R2, R3 ;  /* 0x000000020003738d */ /* 0x000e640001800003 */
[----:B-1----:R-:W-:-:S13]  /*4bc70*/  ISETP.EQ.U32.AND P0, PT, R3, 0x1, PT ;  /* 0x000000010300780c */ /* 0x002fda0003f02070 */
[----:B------:R-:W-:Y:S05]  /*4bc80*/  @!P0 BRA `(.L_x_4565) ;  /* 0xffffffb000008947 */ /* 0x000fea000383ffff */
[----:B------:R-:W-:Y:S05]  /*4bc90*/  BRA `(.L_x_4563) ;  /* 0x0000003000007947 */ /* 0x000fea0003800000 */
.L_x_4564:
[----:B-1----:R-:W5:Y:S02]  /*4bca0*/  LD.E R3, [R36.64+0x4000] ;  /* 0x0040000824037980 */ /* 0x002f64000c101900 */
[----:B-----5:R-:W-:-:S05]  /*4bcb0*/  FADD R3, R20, R3 ;  /* 0x0000000314037221 */ /* 0x020fca0000000000 */
[----:B------:R1:W-:Y:S02]  /*4bcc0*/  ST.E [R36.64+0x4000], R3 ;  /* 0x0040000324007985 */ /* 0x0003e4000c101908 */
.L_x_4563:
[----:B------:R-:W-:Y:S05]  /*4bcd0*/  BSYNC B0 ;  /* 0x0000000000007941 */ /* 0x000fea0003800000 */
.L_x_4562:
[----:B------:R-:W5:Y:S01]  /*4bce0*/  ATOM.E.ADD.F32.FTZ.RN.STRONG.GPU P0, RZ, [R36.64+0x4400], R21 ;  /* 0x0044001524ff798a */ /* 0x000f62000810e7c8 */
[----:B------:R-:W-:Y:S01]  /*4bcf0*/  BSSY B0, `(.L_x_4566) ;  /* 0x000000f000007945 */ /* 0x000fe20003800000 */
[----:B-----5:R-:W-:Y:S05]  /*4bd00*/  @P0 BRA `(.L_x_4567) ;  /* 0x000000d000000947 */ /* 0x020fea0003800000 */
[----:B------:R-:W5:Y:S02]  /*4bd10*/  QSPC.E.S P0, RZ, [R36+0x4400] ;  /* 0x0044000024ff73aa */ /* 0x000f640000000500 */
[----:B-----5:R-:W-:Y:S05]  /*4bd20*/  @!P0 BRA `(.L_x_4568) ;  /* 0x0000008000008947 */ /* 0x020fea0003800000 */
[----:B------:R-:W-:-:S04]  /*4bd30*/  IADD3 R0, R36, 0x4400, RZ ;  /* 0x0000440024007810 */ /* 0x000fc80007ffe0ff */
[----:B------:R-:W-:-:S05]  /*4bd40*/  LOP3.LUT R0, R0, 0xffffff, RZ, 0xc0, !PT ;  /* 0x00ffffff00007812 */ /* 0x000fca00078ec0ff */
.L_x_4569:
[----:B------:R-:W5:Y:S02]  /*4bd50*/  LDS R2, [R0] ;  /* 0x0000000000027984 */ /* 0x000f640000000800 */
[----:B-1---5:R-:W-:-:S06]  /*4bd60*/  FADD R3, R21, R2 ;  /* 0x0000000215037221 */ /* 0x022fcc0000000000 */
[----:B------:R-:W1:Y:S02]  /*4bd70*/  ATOMS.CAST.SPIN R3, [R0], R2, R3 ;  /* 0x000000020003738d */ /* 0x000e640001800003 */
[----:B-1----:R-:W-:-:S13]  /*4bd80*/  ISETP.EQ.U32.AND P0, PT, R3, 0x1, PT ;  /* 0x000000010300780c */ /* 0x002fda0003f02070 */
[----:B------:R-:W-:Y:S05]  /*4bd90*/  @!P0 BRA `(.L_x_4569) ;  /* 0xffffffb000008947 */ /* 0x000fea000383ffff */
[----:B------:R-:W-:Y:S05]  /*4bda0*/  BRA `(.L_x_4567) ;  /* 0x0000003000007947 */ /* 0x000fea0003800000 */
.L_x_4568:
[----:B------:R-:W5:Y:S02]  /*4bdb0*/  LD.E R0, [R36.64+0x4400] ;  /* 0x0044000824007980 */ /* 0x000f64000c101900 */
[----:B-----5:R-:W-:-:S05]  /*4bdc0*/  FADD R21, R21, R0 ;  /* 0x0000000015157221 */ /* 0x020fca0000000000 */
[----:B------:R1:W-:Y:S02]  /*4bdd0*/  ST.E [R36.64+0x4400], R21 ;  /* 0x0044001524007985 */ /* 0x0003e4000c101908 */
.L_x_4567:
[----:B------:R-:W-:Y:S05]  /*4bde0*/  BSYNC B0 ;  /* 0x0000000000007941 */ /* 0x000fea0003800000 */
.L_x_4566:
[----:B------:R-:W5:Y:S01]  /*4bdf0*/  ATOM.E.ADD.F32.FTZ.RN.STRONG.GPU P0, RZ, [R36.64+0x4800], R22 ;  /* 0x0048001624ff798a */ /* 0x000f62000810e7c8 */
[----:B------:R-:W-:Y:S01]  /*4be00*/  BSSY B0, `(.L_x_4570) ;  /* 0x000000f000007945 */ /* 0x000fe20003800000 */
[----:B-----5:R-:W-:Y:S05]  /*4be10*/  @P0 BRA `(.L_x_4571) ;  /* 0x000000d000000947 */ /* 0x020fea0003800000 */
[----:B------:R-:W5:Y:S02]  /*4be20*/  QSPC.E.S P0, RZ, [R36+0x4800] ;  /* 0x0048000024ff73aa */ /* 0x000f640000000500 */
[----:B-----5:R-:W-:Y:S05]  /*4be30*/  @!P0 BRA `(.L_x_4572) ;  /* 0x0000008000008947 */ /* 0x020fea0003800000 */
[----:B------:R-:W-:-:S04]  /*4be40*/  IADD3 R0, R36, 0x4800, RZ ;  /* 0x0000480024007810 */ /* 0x000fc80007ffe0ff */
[----:B------:R-:W-:-:S05]  /*4be50*/  LOP3.LUT R0, R0, 0xffffff, RZ, 0xc0, !PT ;  /* 0x00ffffff00007812 */ /* 0x000fca00078ec0ff */
.L_x_4573:
[----:B------:R-:W5:Y:S02]  /*4be60*/  LDS R2, [R0] ;  /* 0x0000000000027984 */ /* 0x000f640000000800 */
[----:B-1---5:R-:W-:-:S06]  /*4be70*/  FADD R3, R22, R2 ;  /* 0x0000000216037221 */ /* 0x022fcc0000000000 */
[----:B------:R-:W1:Y:S02]  /*4be80*/  ATOMS.CAST.SPIN R3, [R0], R2, R3 ;  /* 0x000000020003738d */ /* 0x000e640001800003 */
[----:B-1----:R-:W-:-:S13]  /*4be90*/  ISETP.EQ.U32.AND P0, PT, R3, 0x1, PT ;  /* 0x000000010300780c */ /* 0x002fda0003f02070 */
[----:B------:R-:W-:Y:S05]  /*4bea0*/  @!P0 BRA `(.L_x_4573) ;  /* 0xffffffb000008947 */ /* 0x000fea000383ffff */
[----:B------:R-:W-:Y:S05]  /*4beb0*/  BRA `(.L_x_4571) ;  /* 0x0000003000007947 */ /* 0x000fea0003800000 */
.L_x_4572:
[----:B-1----:R-:W5:Y:S02]  /*4bec0*/  LD.E R3, [R36.64+0x4800] ;  /* 0x0048000824037980 */ /* 0x002f64000c101900 */
[----:B-----5:R-:W-:-:S05]  /*4bed0*/  FADD R3, R22, R3 ;  /* 0x0000000316037221 */ /* 0x020fca0000000000 */
[----:B------:R1:W-:Y:S02]  /*4bee0*/  ST.E [R36.64+0x4800], R3 ;  /* 0x0048000324007985 */ /* 0x0003e4000c101908 */
.L_x_4571:
[----:B------:R-:W-:Y:S05]  /*4bef0*/  BSYNC B0 ;  /* 0x0000000000007941 */ /* 0x000fea0003800000 */
.L_x_4570:
[----:B------:R-:W5:Y:S01]  /*4bf00*/  ATOM.E.ADD.F32.FTZ.RN.STRONG.GPU P0, RZ, [R36.64+0x4c00], R23 ;  /* 0x004c001724ff798a */ /* 0x000f62000810e7c8 */
[----:B------:R-:W-:Y:S01]  /*4bf10*/  BSSY B0, `(.L_x_4574) ;  /* 0x000000f000007945 */ /* 0x000fe20003800000 */
[----:B-----5:R-:W-:Y:S05]  /*4bf20*/  @P0 BRA `(.L_x_4575) ;  /* 0x000000d000000947 */ /* 0x020fea0003800000 */
[----:B------:R-:W5:Y:S02]  /*4bf30*/  QSPC.E.S P0, RZ, [R36+0x4c00] ;  /* 0x004c000024ff73aa */ /* 0x000f640000000500 */
[----:B-----5:R-:W-:Y:S05]  /*4bf40*/  @!P0 BRA `(.L_x_4576) ;  /* 0x0000008000008947 */ /* 0x020fea0003800000 */
[----:B------:R-:W-:-:S04]  /*4bf50*/  IADD3 R0, R36, 0x4c00, RZ ;  /* 0x00004c0024007810 */ /* 0x000fc80007ffe0ff */
[----:B------:R-:W-:-:S05]  /*4bf60*/  LOP3.LUT R0, R0, 0xffffff, RZ, 0xc0, !PT ;  /* 0x00ffffff00007812 */ /* 0x000fca00078ec0ff */
.L_x_4577:
[----:B------:R-:W5:Y:S02]  /*4bf70*/  LDS R2, [R0] ;  /* 0x0000000000027984 */ /* 0x000f640000000800 */
[----:B-1---5:R-:W-:-:S06]  /*4bf80*/  FADD R3, R23, R2 ;  /* 0x0000000217037221 */ /* 0x022fcc0000000000 */
[----:B------:R-:W1:Y:S02]  /*4bf90*/  ATOMS.CAST.SPIN R3, [R0], R2, R3 ;  /* 0x000000020003738d */ /* 0x000e640001800003 */
[----:B-1----:R-:W-:-:S13]  /*4bfa0*/  ISETP.EQ.U32.AND P0, PT, R3, 0x1, PT ;  /* 0x000000010300780c */ /* 0x002fda0003f02070 */
[----:B------:R-:W-:Y:S05]  /*4bfb0*/  @!P0 BRA `(.L_x_4577) ;  /* 0xffffffb000008947 */ /* 0x000fea000383ffff */
[----:B------:R-:W-:Y:S05]  /*4bfc0*/  BRA `(.L_x_4575) ;  /* 0x0000003000007947 */ /* 0x000fea0003800000 */
.L_x_4576:
[----:B------:R-:W5:Y:S02]  /*4bfd0*/  LD.E R0, [R36.64+0x4c00] ;  /* 0x004c000824007980 */ /* 0x000f64000c101900 */
[----:B-----5:R-:W-:-:S05]  /*4bfe0*/  FADD R23, R23, R0 ;  /* 0x0000000017177221 */ /* 0x020fca0000000000 */
[----:B------:R1:W-:Y:S02]  /*4bff0*/  ST.E [R36.64+0x4c00], R23 ;  /* 0x004c001724007985 */ /* 0x0003e4000c101908 */
.L_x_4575:
[----:B------:R-:W-:Y:S05]  /*4c000*/  BSYNC B0 ;  /* 0x0000000000007941 */ /* 0x000fea0003800000 */
.L_x_4574:
[----:B------:R-:W5:Y:S01]  /*4c010*/  ATOM.E.ADD.F32.FTZ.RN.STRONG.GPU P0, RZ, [R36.64+0x5000], R24 ;  /* 0x0050001824ff798a */ /* 0x000f62000810e7c8 */
[----:B------:R-:W-:Y:S01]  /*4c020*/  BSSY B0, `(.L_x_4578) ;  /* 0x000000f000007945 */ /* 0x000fe20003800000 */
[----:B-----5:R-:W-:Y:S05]  /*4c030*/  @P0 BRA `(.L_x_4579) ;  /* 0x000000d000000947 */ /* 0x020fea0003800000 */
[----:B------:R-:W5:Y:S02]  /*4c040*/  QSPC.E.S P0, RZ, [R36+0x5000] ;  /* 0x0050000024ff73aa */ /* 0x000f640000000500 */
[----:B-----5:R-:W-:Y:S05]  /*4c050*/  @!P0 BRA `(.L_x_4580) ;  /* 0x0000008000008947 */ /* 0x020fea0003800000 */
[----:B------:R-:W-:-:S04]  /*4c060*/  IADD3 R0, R36, 0x5000, RZ ;  /* 0x0000500024007810 */ /* 0x000fc80007ffe0ff */
[----:B------:R-:W-:-:S05]  /*4c070*/  LOP3.LUT R0, R0, 0xffffff, RZ, 0xc0, !PT ;  /* 0x00ffffff00007812 */ /* 0x000fca00078ec0ff */
.L_x_4581:
[----:B------:R-:W5:Y:S02]  /*4c080*/  LDS R2, [R0] ;  /* 0x0000000000027984 */ /* 0x000f640000000800 */
[----:B-1---5:R-:W-:-:S06]  /*4c090*/  FADD R3, R24, R2 ;  /* 0x0000000218037221 */ /* 0x022fcc0000000000 */
[----:B------:R-:W1:Y:S02]  /*4c0a0*/  ATOMS.CAST.SPIN R3, [R0], R2, R3 ;  /* 0x000000020003738d */ /* 0x000e640001800003 */
[----:B-1----:R-:W-:-:S13]  /*4c0b0*/  ISETP.EQ.U32.AND P0, PT, R3, 0x1, PT ;  /* 0x000000010300780c */ /* 0x002fda0003f02070 */
[----:B------:R-:W-:Y:S05]  /*4c0c0*/  @!P0 BRA `(.L_x_4581) ;  /* 0xffffffb000008947 */ /* 0x000fea000383ffff */
[----:B------:R-:W-:Y:S05]  /*4c0d0*/  BRA `(.L_x_4579) ;  /* 0x0000003000007947 */ /* 0x000fea0003800000 */
.L_x_4580:
[----:B-1----:R-:W5:Y:S02]  /*4c0e0*/  LD.E R3, [R36.64+0x5000] ;  /* 0x0050000824037980 */ /* 0x002f64000c101900 */
[----:B-----5:R-:W-:-:S05]  /*4c0f0*/  FADD R3, R24, R3 ;  /* 0x0000000318037221 */ /* 0x020fca0000000000 */
[----:B------:R1:W-:Y:S02]  /*4c100*/  ST.E [R36.64+0x5000], R3 ;  /* 0x0050000324007985 */ /* 0x0003e4000c101908 */
.L_x_4579:
[----:B------:R-:W-:Y:S05]  /*4c110*/  BSYNC B0 ;  /* 0x0000000000007941 */ /* 0x000fea0003800000 */
.L_x_4578:
[----:B------:R-:W5:Y:S01]  /*4c120*/  ATOM.E.ADD.F32.FTZ.RN.STRONG.GPU P0, RZ, [R36.64+0x5400], R25 ;  /* 0x0054001924ff798a */ /* 0x000f62000810e7c8 */
[----:B------:R-:W-:Y:S01]  /*4c130*/  BSSY B0, `(.L_x_4582) ;  /* 0x000000f000007945 */ /* 0x000fe20003800000 */
[----:B-----5:R-:W-:Y:S05]  /*4c140*/  @P0 BRA `(.L_x_4583) ;  /* 0x000000d000000947 */ /* 0x020fea0003800000 */
[----:B------:R-:W5:Y:S02]  /*4c150*/  QSPC.E.S P0, RZ, [R36+0x5400] ;  /* 0x0054000024ff73aa */ /* 0x000f640000000500 */
[----:B-----5:R-:W-:Y:S05]  /*4c160*/  @!P0 BRA `(.L_x_4584) ;  /* 0x0000008000008947 */ /* 0x020fea0003800000 */
[----:B------:R-:W-:-:S04]  /*4c170*/  IADD3 R0, R36, 0x5400, RZ ;  /* 0x0000540024007810 */ /* 0x000fc80007ffe0ff */
[----:B------:R-:W-:-:S05]  /*4c180*/  LOP3.LUT R0, R0, 0xffffff, RZ, 0xc0, !PT ;  /* 0x00ffffff00007812 */ /* 0x000fca00078ec0ff */
.L_x_4585:
[----:B------:R-:W5:Y:S02]  /*4c190*/  LDS R2, [R0] ;  /* 0x0000000000027984 */ /* 0x000f640000000800 */
[----:B-1---5:R-:W-:-:S06]  /*4c1a0*/  FADD R3, R25, R2 ;  /* 0x0000000219037221 */ /* 0x022fcc0000000000 */
[----:B------:R-:W1:Y:S02]  /*4c1b0*/  ATOMS.CAST.SPIN R3, [R0], R2, R3 ;  /* 0x000000020003738d */ /* 0x000e640001800003 */
[----:B-1----:R-:W-:-:S13]  /*4c1c0*/  ISETP.EQ.U32.AND P0, PT, R3, 0x1, PT ;  /* 0x000000010300780c */ /* 0x002fda0003f02070 */
[----:B------:R-:W-:Y:S05]  /*4c1d0*/  @!P0 BRA `(.L_x_4585) ;  /* 0xffffffb000008947 */ /* 0x000fea000383ffff */
[----:B------:R-:W-:Y:S05]  /*4c1e0*/  BRA `(.L_x_4583) ;  /* 0x0000003000007947 */ /* 0x000fea0003800000 */
.L_x_4584:
[----:B------:R-:W5:Y:S02]  /*4c1f0*/  LD.E R0, [R36.64+0x5400] ;  /* 0x0054000824007980 */ /* 0x000f64000c101900 */
[----:B-----5:R-:W-:-:S05]  /*4c200*/  FADD R25, R25, R0 ;  /* 0x0000000019197221 */ /* 0x020fca0000000000 */
[----:B------:R1:W-:Y:S02]  /*4c210*/  ST.E [R36.64+0x5400], R25 ;  /* 0x0054001924007985 */ /* 0x0003e4000c101908 */
.L_x_4583:
[----:B------:R-:W-:Y:S05]  /*4c220*/  BSYNC B0 ;  /* 0x0000000000007941 */ /* 0x000fea0003800000 */
.L_x_4582:
[----:B------:R-:W5:Y:S01]  /*4c230*/  ATOM.E.ADD.F32.FTZ.RN.STRONG.GPU P0, RZ, [R36.64+0x5800], R26 ;  /* 0x0058001a24ff798a */ /* 0x000f62000810e7c8 */
[----:B------:R-:W-:Y:S01]  /*4c240*/  BSSY B0, `(.L_x_4586) ;  /* 0x000000f000007945 */ /* 0x000fe20003800000 */
[----:B-----5:R-:W-:Y:S05]  /*4c250*/  @P0 BRA `(.L_x_4587) ;  /* 0x000000d000000947 */ /* 0x020fea0003800000 */
[----:B------:R-:W5:Y:S02]  /*4c260*/  QSPC.E.S P0, RZ, [R36+0x5800] ;  /* 0x0058000024ff73aa */ /* 0x000f640000000500 */
[----:B-----5:R-:W-:Y:S05]  /*4c270*/  @!P0 BRA `(.L_x_4588) ;  /* 0x0000008000008947 */ /* 0x020fea0003800000 */
[----:B------:R-:W-:-:S04]  /*4c280*/  IADD3 R0, R36, 0x5800, RZ ;  /* 0x0000580024007810 */ /* 0x000fc80007ffe0ff */
[----:B------:R-:W-:-:S05]  /*4c290*/  LOP3.LUT R0, R0, 0xffffff, RZ, 0xc0, !PT ;  /* 0x00ffffff00007812 */ /* 0x000fca00078ec0ff */
.L_x_4589:
[----:B------:R-:W5:Y:S02]  /*4c2a0*/  LDS R2, [R0] ;  /* 0x0000000000027984 */ /* 0x000f640000000800 */
[----:B-1---5:R-:W-:-:S06]  /*4c2b0*/  FADD R3, R26, R2 ;  /* 0x000000021a037221 */ /* 0x022fcc0000000000 */
[----:B------:R-:W1:Y:S02]  /*4c2c0*/  ATOMS.CAST.SPIN R3, [R0], R2, R3 ;  /* 0x000000020003738d */ /* 0x000e640001800003 */
[----:B-1----:R-:W-:-:S13]  /*4c2d0*/  ISETP.EQ.U32.AND P0, PT, R3, 0x1, PT ;  /* 0x000000010300780c */ /* 0x002fda0003f02070 */
[----:B------:R-:W-:Y:S05]  /*4c2e0*/  @!P0 BRA `(.L_x_4589) ;  /* 0xffffffb000008947 */ /* 0x000fea000383ffff */
[----:B------:R-:W-:Y:S05]  /*4c2f0*/  BRA `(.L_x_4587) ;  /* 0x0000003000007947 */ /* 0x000fea0003800000 */
.L_x_4588:
[----:B-1----:R-:W5:Y:S02]  /*4c300*/  LD.E R3, [R36.64+0x5800] ;  /* 0x0058000824037980 */ /* 0x002f64000c101900 */
[----:B-----5:R-:W-:-:S05]  /*4c310*/  FADD R3, R26, R3 ;  /* 0x000000031a037221 */ /* 0x020fca0000000000 */
[----:B------:R1:W-:Y:S02]  /*4c320*/  ST.E [R36.64+0x5800], R3 ;  /* 0x0058000324007985 */ /* 0x0003e4000c101908 */
.L_x_4587:
[----:B------:R-:W-:Y:S05]  /*4c330*/  BSYNC B0 ;  /* 0x0000000000007941 */ /* 0x000fea0003800000 */
.L_x_4586:
[----:B------:R-:W5:Y:S01]  /*4c340*/  ATOM.E.ADD.F32.FTZ.RN.STRONG.GPU P0, RZ, [R36.64+0x5c00], R27 ;  /* 0x005c001b24ff798a */ /* 0x000f62000810e7c8 */
[----:B------:R-:W-:Y:S01]  /*4c350*/  BSSY B0, `(.L_x_4590) ;  /* 0x000000f000007945 */ /* 0x000fe20003800000 */
[----:B-----5:R-:W-:Y:S05]  /*4c360*/  @P0 BRA `(.L_x_4591) ;  /* 0x000000d000000947 */ /* 0x020fea0003800000 */
[----:B------:R-:W5:Y:S02]  /*4c370*/  QSPC.E.S P0, RZ, [R36+0x5c00] ;  /* 0x005c000024ff73aa */ /* 0x000f640000000500 */
[----:B-----5:R-:W-:Y:S05]  /*4c380*/  @!P0 BRA `(.L_x_4592) ;  /* 0x0000008000008947 */ /* 0x020fea0003800000 */
[----:B------:R-:W-:-:S04]  /*4c390*/  IADD3 R0, R36, 0x5c00, RZ ;  /* 0x00005c0024007810 */ /* 0x000fc80007ffe0ff */
[----:B------:R-:W-:-:S05]  /*4c3a0*/  LOP3.LUT R0, R0, 0xffffff, RZ, 0xc0, !PT ;  /* 0x00ffffff00007812 */ /* 0x000fca00078ec0ff */
.L_x_4593:
[----:B------:R-:W5:Y:S02]  /*4c3b0*/  LDS R2, [R0] ;  /* 0x0000000000027984 */ /* 0x000f640000000800 */
[----:B-1---5:R-:W-:-:S06]  /*4c3c0*/  FADD R3, R27, R2 ;  /* 0x000000021b037221 */ /* 0x022fcc0000000000 */
[----:B------:R-:W1:Y:S02]  /*4c3d0*/  ATOMS.CAST.SPIN R3, [R0], R2, R3 ;  /* 0x000000020003738d */ /* 0x000e640001800003 */
[----:B-1----:R-:W-:-:S13]  /*4c3e0*/  ISETP.EQ.U32.AND P0, PT, R3, 0x1, PT ;  /* 0x000000010300780c */ /* 0x002fda0003f02070 */
[----:B------:R-:W-:Y:S05]  /*4c3f0*/  @!P0 BRA `(.L_x_4593) ;  /* 0xffffffb000008947 */ /* 0x000fea000383ffff */
[----:B------:R-:W-:Y:S05]  /*4c400*/  BRA `(.L_x_4591) ;  /* 0x0000003000007947 */ /* 0x000fea0003800000 */
.L_x_4592:
[----:B------:R-:W5:Y:S02]  /*4c410*/  LD.E R0, [R36.64+0x5c00] ;  /* 0x005c000824007980 */ /* 0x000f64000c101900 */
[----:B-----5:R-:W-:-:S05]  /*4c420*/  FADD R27, R27, R0 ;  /* 0x000000001b1b7221 */ /* 0x020fca0000000000 */
[----:B------:R1:W-:Y:S02]  /*4c430*/  ST.E [R36.64+0x5c00], R27 ;  /* 0x005c001b24007985 */ /* 0x0003e4000c101908 */
.L_x_4591:
[----:B------:R-:W-:Y:S05]  /*4c440*/  BSYNC B0 ;  /* 0x0000000000007941 */ /* 0x000fea0003800000 */
.L_x_4590:
[----:B------:R-:W5:Y:S01]  /*4c450*/  ATOM.E.ADD.F32.FTZ.RN.STRONG.GPU P0, RZ, [R36.64+0x6000], R32 ;  /* 0x0060002024ff798a */ /* 0x000f62000810e7c8 */
[----:B------:R-:W-:Y:S01]  /*4c460*/  BSSY B0, `(.L_x_4594) ;  /* 0x000000f000007945 */ /* 0x000fe20003800000 */
[----:B-----5:R-:W-:Y:S05]  /*4c470*/  @P0 BRA `(.L_x_4595) ;  /* 0x000000d000000947 */ /* 0x020fea0003800000 */
[----:B------:R-:W5:Y:S02]  /*4c480*/  QSPC.E.S P0, RZ, [R36+0x6000] ;  /* 0x0060000024ff73aa */ /* 0x000f640000000500 */
[----:B-----5:R-:W-:Y:S05]  /*4c490*/  @!P0 BRA `(.L_x_4596) ;  /* 0x0000008000008947 */ /* 0x020fea0003800000 */
[----:B------:R-:W-:-:S04]  /*4c4a0*/  IADD3 R0, R36, 0x6000, RZ ;  /* 0x0000600024007810 */ /* 0x000fc80007ffe0ff */
[----:B------:R-:W-:-:S05]  /*4c4b0*/  LOP3.LUT R0, R0, 0xffffff, RZ, 0xc0, !PT ;  /* 0x00ffffff00007812 */ /* 0x000fca00078ec0ff */
.L_x_4597:
[----:B------:R-:W5:Y:S02]  /*4c4c0*/  LDS R2, [R0] ;  /* 0x0000000000027984 */ /* 0x000f640000000800 */
[----:B-1---5:R-:W-:-:S06]  /*4c4d0*/  FADD R3, R32, R2 ;  /* 0x0000000220037221 */ /* 0x022fcc0000000000 */
[----:B------:R-:W1:Y:S02]  /*4c4e0*/  ATOMS.CAST.SPIN R3, [R0], R2, R3 ;  /* 0x000000020003738d */ /* 0x000e640001800003 */
[----:B-1----:R-:W-:-:S13]  /*4c4f0*/  ISETP.EQ.U32.AND P0, PT, R3, 0x1, PT ;  /* 0x000000010300780c */ /* 0x002fda0003f02070 */
[----:B------:R-:W-:Y:S05]  /*4c500*/  @!P0 BRA `(.L_x_4597) ;  /* 0xffffffb000008947 */ /* 0x000fea000383ffff */
[----:B------:R-:W-:Y:S05]  /*4c510*/  BRA `(.L_x_4595) ;  /* 0x0000003000007947 */ /* 0x000fea0003800000 */
.L_x_4596:
[----:B-1----:R-:W5:Y:S02]  /*4c520*/  LD.E R3, [R36.64+0x6000] ;  /* 0x0060000824037980 */ /* 0x002f64000c101900 */
[----:B-----5:R-:W-:-:S05]  /*4c530*/  FADD R3, R32, R3 ;  /* 0x0000000320037221 */ /* 0x020fca0000000000 */
[----:B------:R1:W-:Y:S02]  /*4c540*/  ST.E [R36.64+0x6000], R3 ;  /* 0x0060000324007985 */ /* 0x0003e4000c101908 */
.L_x_4595:
[----:B------:R-:W-:Y:S05]  /*4c550*/  BSYNC B0 ;  /* 0x0000000000007941 */ /* 0x000fea0003800000 */
.L_x_4594:
[----:B------:R-:W5:Y:S01]  /*4c560*/  ATOM.E.ADD.F32.FTZ.RN.STRONG.GPU P0, RZ, [R36.64+0x6400], R33 ;  /* 0x0064002124ff798a */ /* 0x000f62000810e7c8 */
[----:B------:R-:W-:Y:S01]  /*4c570*/  BSSY B0, `(.L_x_4598) ;  /* 0x000000f000007945 */ /* 0x000fe20003800000 */
[----:B-----5:R-:W-:Y:S05]  /*4c580*/  @P0 BRA `(.L_x_4599) ;  /* 0x000000d000000947 */ /* 0x020fea0003800000 */
[----:B------:R-:W5:Y:S02]  /*4c590*/  QSPC.E.S P0, RZ, [R36+0x6400] ;  /* 0x0064000024ff73aa */ /* 0x000f640000000500 */
[----:B-----5:R-:W-:Y:S05]  /*4c5a0*/  @!P0 BRA `(.L_x_4600) ;  /* 0x0000008000008947 */ /* 0x020fea0003800000 */
[----:B------:R-:W-:-:S04]  /*4c5b0*/  IADD3 R0, R36, 0x6400, RZ ;  /* 0x0000640024007810 */ /* 0x000fc80007ffe0ff */
[----:B------:R-:W-:-:S05]  /*4c5c0*/  LOP3.LUT R0, R0, 0xffffff, RZ, 0xc0, !PT ;  /* 0x00ffffff00007812 */ /* 0x000fca00078ec0ff */
.L_x_4601:
[----:B------:R-:W5:Y:S02]  /*4c5d0*/  LDS R2, [R0] ;  /* 0x0000000000027984 */ /* 0x000f640000000800 */
[----:B-1---5:R-:W-:-:S06]  /*4c5e0*/  FADD R3, R33, R2 ;  /* 0x0000000221037221 */ /* 0x022fcc0000000000 */
[----:B------:R-:W1:Y:S02]  /*4c5f0*/  ATOMS.CAST.SPIN R3, [R0], R2, R3 ;  /* 0x000000020003738d */ /* 0x000e640001800003 */
[----:B-1----:R-:W-:-:S13]  /*4c600*/  ISETP.EQ.U32.AND P0, PT, R3, 0x1, PT ;  /* 0x000000010300780c */ /* 0x002fda0003f02070 */
[----:B------:R-:W-:Y:S05]  /*4c610*/  @!P0 BRA `(.L_x_4601) ;  /* 0xffffffb000008947 */ /* 0x000fea000383ffff */
[----:B------:R-:W-:Y:S05]  /*4c620*/  BRA `(.L_x_4599) ;  /* 0x0000003000007947 */ /* 0x000fea0003800000 */
.L_x_4600:
[----:B------:R-:W5:Y:S02]  /*4c630*/  LD.E R0, [R36.64+0x6400] ;  /* 0x0064000824007980 */ /* 0x000f64000c101900 */
[----:B-----5:R-:W-:-:S05]  /*4c640*/  FADD R33, R33, R0 ;  /* 0x0000000021217221 */ /* 0x020fca0000000000 */
[----:B------:R1:W-:Y:S02]  /*4c650*/  ST.E [R36.64+0x6400], R33 ;  /* 0x0064002124007985 */ /* 0x0003e4000c101908 */
.L_x_4599:
[----:B------:R-:W-:Y:S05]  /*4c660*/  BSYNC B0 ;  /* 0x0000000000007941 */ /* 0x000fea0003800000 */
.L_x_4598:
[----:B------:R-:W5:Y:S01]  /*4c670*/  ATOM.E.ADD.F32.FTZ.RN.STRONG.GPU P0, RZ, [R36.64+0x6800], R34 ;  /* 0x0068002224ff798a */ /* 0x000f62000810e7c8 */
[----:B------:R-:W-:Y:S01]  /*4c680*/  BSSY B0, `(.L_x_4602) ;  /* 0x000000f000007945 */ /* 0x000fe20003800000 */
[----:B-----5:R-:W-:Y:S05]  /*4c690*/  @P0 BRA `(.L_x_4603) ;  /* 0x000000d000000947 */ /* 0x020fea0003800000 */
[----:B------:R-:W5:Y:S02]  /*4c6a0*/  QSPC.E.S P0, RZ, [R36+0x6800] ;  /* 0x0068000024ff73aa */ /* 0x000f640000000500 */
[----:B-----5:R-:W-:Y:S05]  /*4c6b0*/  @!P0 BRA `(.L_x_4604) ;  /* 0x0000008000008947 */ /* 0x020fea0003800000 */
[----:B------:R-:W-:-:S04]  /*4c6c0*/  IADD3 R0, R36, 0x6800, RZ ;  /* 0x0000680024007810 */ /* 0x000fc80007ffe0ff */
[----:B------:R-:W-:-:S05]  /*4c6d0*/  LOP3.LUT R0, R0, 0xffffff, RZ, 0xc0, !PT ;  /* 0x00ffffff00007812 */ /* 0x000fca00078ec0ff */
.L_x_4605:
[----:B------:R-:W5:Y:S02]  /*4c6e0*/  LDS R2, [R0] ;  /* 0x0000000000027984 */ /* 0x000f640000000800 */
[----:B-1---5:R-:W-:-:S06]  /*4c6f0*/  FADD R3, R34, R2 ;  /* 0x0000000222037221 */ /* 0x022fcc0000000000 */
[----:B------:R-:W1:Y:S02]  /*4c700*/  ATOMS.CAST.SPIN R3, [R0], R2, R3 ;  /* 0x000000020003738d */ /* 0x000e640001800003 */
[----:B-1----:R-:W-:-:S13]  /*4c710*/  ISETP.EQ.U32.AND P0, PT, R3, 0x1, PT ;  /* 0x000000010300780c */ /* 0x002fda0003f02070 */
[----:B------:R-:W-:Y:S05]  /*4c720*/  @!P0 BRA `(.L_x_4605) ;  /* 0xffffffb000008947 */ /* 0x000fea000383ffff */
[----:B------:R-:W-:Y:S05]  /*4c730*/  BRA `(.L_x_4603) ;  /* 0x0000003000007947 */ /* 0x000fea0003800000 */
.L_x_4604:
[----:B-1----:R-:W5:Y:S02]  /*4c740*/  LD.E R3, [R36.64+0x6800] ;  /* 0x0068000824037980 */ /* 0x002f64000c101900 */
[----:B-----5:R-:W-:-:S05]  /*4c750*/  FADD R3, R34, R3 ;  /* 0x0000000322037221 */ /* 0x020fca0000000000 */
[----:B------:R1:W-:Y:S02]  /*4c760*/  ST.E [R36.64+0x6800], R3 ;  /* 0x0068000324007985 */ /* 0x0003e4000c101908 */
.L_x_4603:
[----:B------:R-:W-:Y:S05]  /*4c770*/  BSYNC B0 ;  /* 0x0000000000007941 */ /* 0x000fea0003800000 */
.L_x_4602:
[----:B------:R-:W5:Y:S01]  /*4c780*/  ATOM.E.ADD.F32.FTZ.RN.STRONG.GPU P0, RZ, [R36.64+0x6c00], R35 ;  /* 0x006c002324ff798a */ /* 0x000f62000810e7c8 */
[----:B------:R-:W-:Y:S01]  /*4c790*/  BSSY B0, `(.L_x_4606) ;  /* 0x000000f000007945 */ /* 0x000fe20003800000 */
[----:B-----5:R-:W-:Y:S05]  /*4c7a0*/  @P0 BRA `(.L_x_4607) ;  /* 0x000000d000000947 */ /* 0x020fea0003800000 */
[----:B------:R-:W5:Y:S02]  /*4c7b0*/  QSPC.E.S P0, RZ, [R36+0x6c00] ;  /* 0x006c000024ff73aa */ /* 0x000f640000000500 */
[----:B-----5:R-:W-:Y:S05]  /*4c7c0*/  @!P0 BRA `(.L_x_4608) ;  /* 0x0000008000008947 */ /* 0x020fea0003800000 */
[----:B------:R-:W-:-:S04]  /*4c7d0*/  IADD3 R0, R36, 0x6c00, RZ ;  /* 0x00006c0024007810 */ /* 0x000fc80007ffe0ff */
[----:B------:R-:W-:-:S05]  /*4c7e0*/  LOP3.LUT R0, R0, 0xffffff, RZ, 0xc0, !PT ;  /* 0x00ffffff00007812 */ /* 0x000fca00078ec0ff */
.L_x_4609:
[----:B------:R-:W5:Y:S02]  /*4c7f0*/  LDS R2, [R0] ;  /* 0x0000000000027984 */ /* 0x000f640000000800 */
[----:B-1---5:R-:W-:-:S06]  /*4c800*/  FADD R3, R35, R2 ;  /* 0x0000000223037221 */ /* 0x022fcc0000000000 */
[----:B------:R-:W1:Y:S02]  /*4c810*/  ATOMS.CAST.SPIN R3, [R0], R2, R3 ;  /* 0x000000020003738d */ /* 0x000e640001800003 */
[----:B-1----:R-:W-:-:S13]  /*4c820*/  ISETP.EQ.U32.AND P0, PT, R3, 0x1, PT ;  /* 0x000000010300780c */ /* 0x002fda0003f02070 */
[----:B------:R-:W-:Y:S05]  /*4c830*/  @!P0 BRA `(.L_x_4609) ;  /* 0xffffffb000008947 */ /* 0x000fea000383ffff */
[----:B------:R-:W-:Y:S05]  /*4c840*/  BRA `(.L_x_4607) ;  /* 0x0000003000007947 */ /* 0x000fea0003800000 */
.L_x_4608:
[----:B------:R-:W5:Y:S02]  /*4c850*/  LD.E R0, [R36.64+0x6c00] ;  /* 0x006c000824007980 */ /* 0x000f64000c101900 */
[----:B-----5:R-:W-:-:S05]  /*4c860*/  FADD R35, R35, R0 ;  /* 0x0000000023237221 */ /* 0x020fca0000000000 */
[----:B------:R1:W-:Y:S02]  /*4c870*/  ST.E [R36.64+0x6c00], R35 ;  /* 0x006c002324007985 */ /* 0x0003e4000c101908 */
.L_x_4607:
[----:B------:R-:W-:Y:S05]  /*4c880*/  BSYNC B0 ;  /* 0x0000000000007941 */ /* 0x000fea0003800000 */
.L_x_4606:
[----:B------:R-:W5:Y:S01]  /*4c890*/  ATOM.E.ADD.F32.FTZ.RN.STRONG.GPU P0, RZ, [R36.64+0x7000], R28 ;  /* 0x0070001c24ff798a */ /* 0x000f62000810e7c8 */
[----:B------:R-:W-:Y:S01]  /*4c8a0*/  BSSY B0, `(.L_x_4610) ;  /* 0x000000f000007945 */ /* 0x000fe20003800000 */
[----:B-----5:R-:W-:Y:S05]  /*4c8b0*/  @P0 BRA `(.L_x_4611) ;  /* 0x000000d000000947 */ /* 0x020fea0003800000 */
[----:B------:R-:W5:Y:S02]  /*4c8c0*/  QSPC.E.S P0, RZ, [R36+0x7000] ;  /* 0x0070000024ff73aa */ /* 0x000f640000000500 */
[----:B-----5:R-:W-:Y:S05]  /*4c8d0*/  @!P0 BRA `(.L_x_4612) ;  /* 0x0000008000008947 */ /* 0x020fea0003800000 */
[----:B------:R-:W-:-:S04]  /*4c8e0*/  IADD3 R0, R36, 0x7000, RZ ;  /* 0x0000700024007810 */ /* 0x000fc80007ffe0ff */
[----:B------:R-:W-:-:S05]  /*4c8f0*/  LOP3.LUT R0, R0, 0xffffff, RZ, 0xc0, !PT ;  /* 0x00ffffff00007812 */ /* 0x000fca00078ec0ff */
.L_x_4613:
[----:B------:R-:W5:Y:S02]  /*4c900*/  LDS R2, [R0] ;  /* 0x0000000000027984 */ /* 0x000f640000000800 */
[----:B-1---5:R-:W-:-:S06]  /*4c910*/  FADD R3, R28, R2 ;  /* 0x000000021c037221 */ /* 0x022fcc0000000000 */
[----:B------:R-:W1:Y:S02]  /*4c920*/  ATOMS.CAST.SPIN R3, [R0], R2, R3 ;  /* 0x000000020003738d */ /* 0x000e640001800003 */
[----:B-1----:R-:W-:-:S13]  /*4c930*/  ISETP.EQ.U32.AND P0, PT, R3, 0x1, PT ;  /* 0x000000010300780c */ /* 0x002fda0003f02070 */
[----:B------:R-:W-:Y:S05]  /*4c940*/  @!P0 BRA `(.L_x_4613) ;  /* 0xffffffb000008947 */ /* 0x000fea000383ffff */
[----:B------:R-:W-:Y:S05]  /*4c950*/  BRA `(.L_x_4611) ;  /* 0x0000003000007947 */ /* 0x000fea0003800000 */
.L_x_4612:
[----:B-1----:R-:W5:Y:S02]  /*4c960*/  LD.E R3, [R36.64+0x7000] ;  /* 0x0070000824037980 */ /* 0x002f64000c101900 */
[----:B-----5:R-:W-:-:S05]  /*4c970*/  FADD R3, R28, R3 ;  /* 0x000000031c037221 */ /* 0x020fca0000000000 */
[----:B------:R1:W-:Y:S02]  /*4c980*/  ST.E [R36.64+0x7000], R3 ;  /* 0x0070000324007985 */ /* 0x0003e4000c101908 */
.L_x_4611:
[----:B------:R-:W-:Y:S05]  /*4c990*/  BSYNC B0 ;  /* 0x0000000000007941 */ /* 0x000fea0003800000 */
.L_x_4610:
[----:B------:R-:W5:Y:S01]  /*4c9a0*/  ATOM.E.ADD.F32.FTZ.RN.STRONG.GPU P0, RZ, [R36.64+0x7400], R29 ;  /* 0x0074001d24ff798a */ /* 0x000f62000810e7c8 */
[----:B------:R-:W-:Y:S01]  /*4c9b0*/  BSSY B0, `(.L_x_4614) ;  /* 0x000000f000007945 */ /* 0x000fe20003800000 */
[----:B-----5:R-:W-:Y:S05]  /*4c9c0*/  @P0 BRA `(.L_x_4615) ;  /* 0x000000d000000947 */ /* 0x020fea0003800000 */
[----:B------:R-:W5:Y:S02]  /*4c9d0*/  QSPC.E.S P0, RZ, [R36+0x7400] ;  /* 0x0074000024ff73aa */ /* 0x000f640000000500 */
[----:B-----5:R-:W-:Y:S05]  /*4c9e0*/  @!P0 BRA `(.L_x_4616) ;  /* 0x0000008000008947 */ /* 0x020fea0003800000 */
[----:B------:R-:W-:-:S04]  /*4c9f0*/  IADD3 R0, R36, 0x7400, RZ ;  /* 0x0000740024007810 */ /* 0x000fc80007ffe0ff */
[----:B------:R-:W-:-:S05]  /*4ca00*/  LOP3.LUT R0, R0, 0xffffff, RZ, 0xc0, !PT ;  /* 0x00ffffff00007812 */ /* 0x000fca00078ec0ff */
.L_x_4617:
[----:B------:R-:W5:Y:S02]  /*4ca10*/  LDS R2, [R0] ;  /* 0x0000000000027984 */ /* 0x000f640000000800 */
[----:B-1---5:R-:W-:-:S06]  /*4ca20*/  FADD R3, R29, R2 ;  /* 0x000000021d037221 */ /* 0x022fcc0000000000 */
[----:B------:R-:W1:Y:S02]  /*4ca30*/  ATOMS.CAST.SPIN R3, [R0], R2, R3 ;  /* 0x000000020003738d */ /* 0x000e640001800003 */
[----:B-1----:R-:W-:-:S13]  /*4ca40*/  ISETP.EQ.U32.AND P0, PT, R3, 0x1, PT ;  /* 0x000000010300780c */ /* 0x002fda0003f02070 */
[----:B------:R-:W-:Y:S05]  /*4ca50*/  @!P0 BRA `(.L_x_4617) ;  /* 0xffffffb000008947 */ /* 0x000fea000383ffff */
[----:B------:R-:W-:Y:S05]  /*4ca60*/  BRA `(.L_x_4615) ;  /* 0x0000003000007947 */ /* 0x000fea0003800000 */
.L_x_4616:
[----:B------:R-:W5:Y:S02]  /*4ca70*/  LD.E R0, [R36.64+0x7400] ;  /* 0x0074000824007980 */ /* 0x000f64000c101900 */
[----:B-----5:R-:W-:-:S05]  /*4ca80*/  FADD R29, R29, R0 ;  /* 0x000000001d1d7221 */ /* 0x020fca0000000000 */
[----:B------:R1:W-:Y:S02]  /*4ca90*/  ST.E [R36.64+0x7400], R29 ;  /* 0x0074001d24007985 */ /* 0x0003e4000c101908 */
.L_x_4615:
[----:B------:R-:W-:Y:S05]  /*4caa0*/  BSYNC B0 ;  /* 0x0000000000007941 */ /* 0x000fea0003800000 */
.L_x_4614:
[----:B------:R-:W5:Y:S01]  /*4cab0*/  ATOM.E.ADD.F32.FTZ.RN.STRONG.GPU P0, RZ, [R36.64+0x7800], R30 ;  /* 0x0078001e24ff798a */ /* 0x000f62000810e7c8 */
[----:B------:R-:W-:Y:S01]  /*4cac0*/  BSSY B0, `(.L_x_4618) ;  /* 0x000000f000007945 */ /* 0x000fe20003800000 */
[----:B-----5:R-:W-:Y:S05]  /*4cad0*/  @P0 BRA `(.L_x_4619) ;  /* 0x000000d000000947 */ /* 0x020fea0003800000 */
[----:B------:R-:W5:Y:S02]  /*4cae0*/  QSPC.E.S P0, RZ, [R36+0x7800] ;  /* 0x0078000024ff73aa */ /* 0x000f640000000500 */
[----:B-----5:R-:W-:Y:S05]  /*4caf0*/  @!P0 BRA `(.L_x_4620) ;  /* 0x0000008000008947 */ /* 0x020fea0003800000 */
[----:B------:R-:W-:-:S04]  /*4cb00*/  IADD3 R0, R36, 0x7800, RZ ;  /* 0x0000780024007810 */ /* 0x000fc80007ffe0ff */
[----:B------:R-:W-:-:S05]  /*4cb10*/  LOP3.LUT R0, R0, 0xffffff, RZ, 0xc0, !PT ;  /* 0x00ffffff00007812 */ /* 0x000fca00078ec0ff */
.L_x_4621:
[----:B------:R-:W5:Y:S02]  /*4cb20*/  LDS R2, [R0] ;  /* 0x0000000000027984 */ /* 0x000f640000000800 */
[----:B-1---5:R-:W-:-:S06]  /*4cb30*/  FADD R3, R30, R2 ;  /* 0x000000021e037221 */ /* 0x022fcc0000000000 */
[----:B------:R-:W1:Y:S02]  /*4cb40*/  ATOMS.CAST.SPIN R3, [R0], R2, R3 ;  /* 0x000000020003738d */ /* 0x000e640001800003 */
[----:B-1----:R-:W-:-:S13]  /*4cb50*/  ISETP.EQ.U32.AND P0, PT, R3, 0x1, PT ;  /* 0x000000010300780c */ /* 0x002fda0003f02070 */
[----:B------:R-:W-:Y:S05]  /*4cb60*/  @!P0 BRA `(.L_x_4621) ;  /* 0xffffffb000008947 */ /* 0x000fea000383ffff */
[----:B------:R-:W-:Y:S05]  /*4cb70*/  BRA `(.L_x_4619) ;  /* 0x0000003000007947 */ /* 0x000fea0003800000 */
.L_x_4620:
[----:B-1----:R-:W5:Y:S02]  /*4cb80*/  LD.E R3, [R36.64+0x7800] ;  /* 0x0078000824037980 */ /* 0x002f64000c101900 */
[----:B-----5:R-:W-:-:S05]  /*4cb90*/  FADD R3, R30, R3 ;  /* 0x000000031e037221 */ /* 0x020fca0000000000 */
[----:B------:R1:W-:Y:S02]  /*4cba0*/  ST.E [R36.64+0x7800], R3 ;  /* 0x0078000324007985 */ /* 0x0003e4000c101908 */
.L_x_4619:
[----:B------:R-:W-:Y:S05]  /*4cbb0*/  BSYNC B0 ;  /* 0x0000000000007941 */ /* 0x000fea0003800000 */
.L_x_4618:
[----:B------:R-:W5:Y:S01]  /*4cbc0*/  ATOM.E.ADD.F32.FTZ.RN.STRONG.GPU P0, RZ, [R36.64+0x7c00], R31 ;  /* 0x007c001f24ff798a */ /* 0x000f62000810e7c8 */
[----:B------:R-:W-:-:S04]  /*4cbd0*/  MOV R87, 0x0 ;  /* 0x0000000000577802 */ /* 0x000fc80000000f00 */
[----:B-----5:R-:W-:Y:S05]  /*4cbe0*/  @P0 RET.REL.NODEC R86 `(_ZN7cutlass13device_kernelIN5flash19enable_sm80_to_sm89INS1_16FlashAttnBwdSm80INS1_25CollectiveMainloopBwdSm80ILi2ELi2EN4cute5tupleIJNS5_1CILi128EEES8_NS7_ILi64EEEEEENS_6half_tEfNS_4arch4Sm80ELb1ELb0ELb1ELb0ELb0ELb0ELb0ELb0ELi2ELi4ELi4ELi4ELb0EEENS1_24CollectiveEpilogueBwdGQAISA_fSD_Li256ELb0ELb0EEENS1_25SingleTileBwdLPTSchedulerILb0ELi128ELb0EEEEEEEEEvNT_6ParamsE) ;  /* 0xfffb341056000950 */ /* 0x020fea0003c3ffff */
[----:B------:R-:W5:Y:S02]  /*4cbf0*/  QSPC.E.S P0, RZ, [R36+0x7c00] ;  /* 0x007c000024ff73aa */ /* 0x000f640000000500 */
[----:B-----5:R-:W-:Y:S05]  /*4cc00*/  @!P0 BRA `(.L_x_4622) ;  /* 0x0000009000008947 */ /* 0x020fea0003800000 */
[----:B------:R-:W-:-:S04]  /*4cc10*/  IADD3 R0, R36, 0x7c00, RZ ;  /* 0x00007c0024007810 */ /* 0x000fc80007ffe0ff */
[----:B------:R-:W-:-:S05]  /*4cc20*/  LOP3.LUT R0, R0, 0xffffff, RZ, 0xc0, !PT ;  /* 0x00ffffff00007812 */ /* 0x000fca00078ec0ff */
.L_x_4623:
[----:B------:R-:W5:Y:S02]  /*4cc30*/  LDS R2, [R0] ;  /* 0x0000000000027984 */ /* 0x000f640000000800 */
[----:B-1---5:R-:W-:-:S06]  /*4cc40*/  FADD R3, R31, R2 ;  /* 0x000000021f037221 */ /* 0x022fcc0000000000 */
[----:B------:R-:W1:Y:S02]  /*4cc50*/  ATOMS.CAST.SPIN R3, [R0], R2, R3 ;  /* 0x000000020003738d */ /* 0x000e640001800003 */
[----:B-1----:R-:W-:-:S13]  /*4cc60*/  ISETP.EQ.U32.AND P0, PT, R3, 0x1, PT ;  /* 0x000000010300780c */ /* 0x002fda0003f02070 */
[----:B------:R-:W-:Y:S05]  /*4cc70*/  @!P0 BRA `(.L_x_4623) ;  /* 0xffffffb000008947 */ /* 0x000fea000383ffff */
[----:B------:R-:W-:-:S04]  /*4cc80*/  MOV R87, 0x0 ;  /* 0x0000000000577802 */ /* 0x000fc80000000f00 */
[----:B------:R-:W-:Y:S05]  /*4cc90*/  RET.REL.NODEC R86 `(_ZN7cutlass13device_kernelIN5flash19enable_sm80_to_sm89INS1_16FlashAttnBwdSm80INS1_25CollectiveMainloopBwdSm80ILi2ELi2EN4cute5tupleIJNS5_1CILi128EEES8_NS7_ILi64EEEEEENS_6half_tEfNS_4arch4Sm80ELb1ELb0ELb1ELb0ELb0ELb0ELb0ELb0ELi2ELi4ELi4ELi4ELb0EEENS1_24CollectiveEpilogueBwdGQAISA_fSD_Li256ELb0ELb0EEENS1_25SingleTileBwdLPTSchedulerILb0ELi128ELb0EEEEEEEEEvNT_6ParamsE) ;  /* 0xfffb336056007950 */ /* 0x000fea0003c3ffff */
.L_x_4622:
[----:B------:R-:W5:Y:S01]  /*4cca0*/  LD.E R0, [R36.64+0x7c00] ;  /* 0x007c000824007980 */ /* 0x000f62000c101900 */
[----:B------:R-:W-:Y:S01]  /*4ccb0*/  MOV R87, 0x0 ;  /* 0x0000000000577802 */ /* 0x000fe20000000f00 */
[----:B-----5:R-:W-:-:S05]  /*4ccc0*/  FADD R31, R31, R0 ;  /* 0x000000001f1f7221 */ /* 0x020fca0000000000 */
[----:B------:R1:W-:Y:S01]  /*4ccd0*/  ST.E [R36.64+0x7c00], R31 ;  /* 0x007c001f24007985 */ /* 0x0003e2000c101908 */
[----:B------:R-:W-:Y:S05]  /*4cce0*/  RET.REL.NODEC R86 `(_ZN7cutlass13device_kernelIN5flash19enable_sm80_to_sm89INS1_16FlashAttnBwdSm80INS1_25CollectiveMainloopBwdSm80ILi2ELi2EN4cute5tupleIJNS5_1CILi128EEES8_NS7_ILi64EEEEEENS_6half_tEfNS_4arch4Sm80ELb1ELb0ELb1ELb0ELb0ELb0ELb0ELb0ELi2ELi4ELi4ELi4ELb0EEENS1_24CollectiveEpilogueBwdGQAISA_fSD_Li256ELb0ELb0EEENS1_25SingleTileBwdLPTSchedulerILb0ELi128ELb0EEEEEEEEEvNT_6ParamsE) ;  /* 0xfffb331056007950 */ /* 0x000fea0003c3ffff */
        .type           $_ZN7cutlass13device_kernelIN5flash19enable_sm80_to_sm89INS1_16FlashAttnBwdSm80INS1_25CollectiveMainloopBwdSm80ILi2ELi2EN4cute5tupleIJNS5_1CILi128EEES8_NS7_ILi64EEEEEENS_6half_tEfNS_4arch4Sm80ELb1ELb0ELb1ELb0ELb0ELb0ELb0ELb0ELi2ELi4ELi4ELi4ELb0EEENS1_24CollectiveEpilogueBwdGQAISA_fSD_Li256ELb0ELb0EEENS1_25SingleTileBwdLPTSchedulerILb0ELi128ELb0EEEEEEEEEvNT_6ParamsE$_ZZZN5flash25CollectiveMainloopBwdSm80ILi2ELi2EN4cute5tupleIJNS1_1CILi128EEES4_NS3_ILi64EEEEEEN7cutlass6half_tEfNS7_4arch4Sm80ELb1ELb0ELb1ELb0ELb0ELb0ELb0ELb0ELi2ELi4ELi4ELi4ELb0EE3mmaINS_16FlashAttnBwdSm80ISB_NS_24CollectiveEpilogueBwdGQAIS6_fSA_Li256ELb0ELb0EEENS_25SingleTileBwdLPTSchedulerILb0ELi128ELb0EEEE13SharedStorageENS1_6TensorINS1_11ArrayEngineIfLm32EEENS1_6LayoutINS2_IJNS2_IJNS3_ILi2EEESO_EEESO_NS3_ILi4EEEEEENS2_IJNS2_IJNS3_ILi1EEESO_EEESQ_NS3_ILi8EEEEEEEEEEEEbRKNSB_6ParamsERT0_S12_iNS2_IJiiiEEERT_ENKUliT_E_clIZSC_ISJ_SX_EbS10_S12_S12_iS13_S15_EUlRS16_iE_EEDaiS16_ENKUlvE0_clEv,@function
        .size           $_ZN7cutlass13device_kernelIN5flash19enable_sm80_to_sm89INS1_16FlashAttnBwdSm80INS1_25CollectiveMainloopBwdSm80ILi2ELi2EN4cute5tupleIJNS5_1CILi128EEES8_NS7_ILi64EEEEEENS_6half_tEfNS_4arch4Sm80ELb1ELb0ELb1ELb0ELb0ELb0ELb0ELb0ELi2ELi4ELi4ELi4ELb0EEENS1_24CollectiveEpilogueBwdGQAISA_fSD_Li256ELb0ELb0EEENS1_25SingleTileBwdLPTSchedulerILb0ELi128ELb0EEEEEEEEEvNT_6ParamsE$_ZZZN5flash25CollectiveMainloopBwdSm80ILi2ELi2EN4cute5tupleIJNS1_1CILi128EEES4_NS3_ILi64EEEEEEN7cutlass6half_tEfNS7_4arch4Sm80ELb1ELb0ELb1ELb0ELb0ELb0ELb0ELb0ELi2ELi4ELi4ELi4ELb0EE3mmaINS_16FlashAttnBwdSm80ISB_NS_24CollectiveEpilogueBwdGQAIS6_fSA_Li256ELb0ELb0EEENS_25SingleTileBwdLPTSchedulerILb0ELi128ELb0EEEE13SharedStorageENS1_6TensorINS1_11ArrayEngineIfLm32EEENS1_6LayoutINS2_IJNS2_IJNS3_ILi2EEESO_EEESO_NS3_ILi4EEEEEENS2_IJNS2_IJNS3_ILi1EEESO_EEESQ_NS3_ILi8EEEEEEEEEEEEbRKNSB_6ParamsERT0_S12_iNS2_IJiiiEEERT_ENKUliT_E_clIZSC_ISJ_SX_EbS10_S12_S12_iS13_S15_EUlRS16_iE_EEDaiS16_ENKUlvE0_clEv,($_ZN7cutlass13device_kernelIN5flash19enable_sm80_to_sm89INS1_16FlashAttnBwdSm80INS1_25CollectiveMainloopBwdSm80ILi2ELi2EN4cute5tupleIJNS5_1CILi128EEES8_NS7_ILi64EEEEEENS_6half_tEfNS_4arch4Sm80ELb1ELb0ELb1ELb0ELb0ELb0ELb0ELb0ELi2ELi4ELi4ELi4ELb0EEENS1_24CollectiveEpilogueBwdGQAISA_fSD_Li256ELb0ELb0EEENS1_25SingleTileBwdLPTSchedulerILb0ELi128ELb0EEEEEEEEEvNT_6ParamsE$_ZZZN5flash25CollectiveMainloopBwdSm80ILi2ELi2EN4cute5tupleIJNS1_1CILi128EEES4_NS3_ILi64EEEEEEN7cutlass6half_tEfNS7_4arch4Sm80ELb1ELb0ELb1ELb0ELb0ELb0ELb0ELb0ELi2ELi4ELi4ELi4ELb0EE3mmaINS_16FlashAttnBwdSm80ISB_NS_24CollectiveEpilogueBwdGQAIS6_fSA_Li256ELb0ELb0EEENS_25SingleTileBwdLPTSchedulerILb0ELi128ELb0EEEE13SharedStorageENS1_6TensorINS1_11ArrayEngineIfLm32EEENS1_6LayoutINS2_IJNS2_IJNS3_ILi2EEESO_EEESO_NS3_ILi4EEEEEENS2_IJNS2_IJNS3_ILi1EEESO_EEESQ_NS3_ILi8EEEEEEEEEEEEbRKNSB_6ParamsERT0_S12_iNS2_IJiiiEEERT_ENKUliT_E_clIZSC_ISJ_SX_EbS10_S12_S12_iS13_S15_EUlRS16_iE_EEDaiS16_ENKUlvE1_clEv - $_ZN7cutlass13device_kernelIN5flash19enable_sm80_to_sm89INS1_16FlashAttnBwdSm80INS1_25CollectiveMainloopBwdSm80ILi2ELi2EN4cute5tupleIJNS5_1CILi128EEES8_NS7_ILi64EEEEEENS_6half_tEfNS_4arch4Sm80ELb1ELb0ELb1ELb0ELb0ELb0ELb0ELb0ELi2ELi4ELi4ELi4ELb0EEENS1_24CollectiveEpilogueBwdGQAISA_fSD_Li256ELb0ELb0EEENS1_25SingleTileBwdLPTSchedulerILb0ELi128ELb0EEEEEEEEEvNT_6ParamsE$_ZZZN5flash25CollectiveMainloopBwdSm80ILi2ELi2EN4cute5tupleIJNS1_1CILi128EEES4_NS3_ILi64EEEEEEN7cutlass6half_tEfNS7_4arch4Sm80ELb1ELb0ELb1ELb0ELb0ELb0ELb0ELb0ELi2ELi4ELi4ELi4ELb0EE3mmaINS_16FlashAttnBwdSm80ISB_NS_24CollectiveEpilogueBwdGQAIS6_fSA_Li256ELb0ELb0EEENS_25SingleTileBwdLPTSchedulerILb0ELi128ELb0EEEE13SharedStorageENS1_6TensorINS1_11ArrayEngineIfLm32EEENS1_6LayoutINS2_IJNS2_IJNS3_ILi2EEESO_EEESO_NS3_ILi4EEEEEENS2_IJNS2_IJNS3_ILi1EEESO_EEESQ_NS3_ILi8EEEEEEEEEEEEbRKNSB_6ParamsERT0_S12_iNS2_IJiiiEEERT_ENKUliT_E_clIZSC_ISJ_SX_EbS10_S12_S12_iS13_S15_EUlRS16_iE_EEDaiS16_ENKUlvE0_clEv)
$_ZN7cutlass13device_kernelIN5flash19enable_sm80_to_sm89INS1_16FlashAttnBwdSm80INS1_25CollectiveMainloopBwdSm80ILi2ELi2EN4cute5tupleIJNS5_1CILi128EEES8_NS7_ILi64EEEEEENS_6half_tEfNS_4arch4Sm80ELb1ELb0ELb1ELb0ELb0ELb0ELb0ELb0ELi2ELi4ELi4ELi4ELb0EEENS1_24CollectiveEpilogueBwdGQAISA_fSD_Li256ELb0ELb0EEENS1_25SingleTileBwdLPTSchedulerILb0ELi128ELb0EEEEEEEEEvNT_6ParamsE$_ZZZN5flash25CollectiveMainloopBwdSm80ILi2ELi2EN4cute5tupleIJNS1_1CILi128EEES4_NS3_ILi64EEEEEEN7cutlass6half_tEfNS7_4arch4Sm80ELb1ELb0ELb1ELb0ELb0ELb0ELb0ELb0ELi2ELi4ELi4ELi4ELb0EE3mmaINS_16FlashAttnBwdSm80ISB_NS_24CollectiveEpilogueBwdGQAIS6_fSA_Li256ELb0ELb0EEENS_25SingleTileBwdLPTSchedulerILb0ELi128ELb0EEEE13SharedStorageENS1_6TensorINS1_11ArrayEngineIfLm32EEENS1_6LayoutINS2_IJNS2_IJNS3_ILi2EEESO_EEESO_NS3_ILi4EEEEEENS2_IJNS2_IJNS3_ILi1EEESO_EEESQ_NS3_ILi8EEEEEEEEEEEEbRKNSB_6ParamsERT0_S12_iNS2_IJiiiEEERT_ENKUliT_E_clIZSC_ISJ_SX_EbS10_S12_S12_iS13_S15_EUlRS16_iE_EEDaiS16_ENKUlvE0_clEv:
[----:B------:R-:W-:-:S05]  /*4ccf0*/  IADD3 R6, R2, -c[0x0][0x20], RZ ;  /* 0x8000080002067a10 */ /* 0x000fca0007ffe0ff */
[----:B------:R-:W-:-:S06]  /*4cd00*/  IMAD R6, R7, 0x4, R6 ;  /* 0x0000000407067824 */ /* 0x000fcc00078e0206 */
[----:B------:R-:W5:Y:S01]  /*4cd10*/  LDL R6, [R6] ;  /* 0x0000000006067983 */ /* 0x000f620000100800 */
[----:B------:R-:W-:-:S04]  /*4cd20*/  MOV R5, 0x0 ;  /* 0x0000000000057802 */ /* 0x000fc80000000f00 */
[----:B------:R-:W-:Y:S05]  /*4cd30*/  RET.REL.NODEC R4 `(_ZN7cutlass13device_kernelIN5flash19enable_sm80_to_sm89INS1_16FlashAttnBwdSm80INS1_25CollectiveMainloopBwdSm80ILi2ELi2EN4cute5tupleIJNS5_1CILi128EEES8_NS7_ILi64EEEEEENS_6half_tEfNS_4arch4Sm80ELb1ELb0ELb1ELb0ELb0ELb0ELb0ELb0ELi2ELi4ELi4ELi4ELb0EEENS1_24CollectiveEpilogueBwdGQAISA_fSD_Li256ELb0ELb0EEENS1_25SingleTileBwdLPTSchedulerILb0ELi128ELb0EEEEEEEEEvNT_6ParamsE) ;  /* 0xfffb32c004007950 */ /* 0x000fea0003c3ffff */
        .type           $_ZN7cutlass13device_kernelIN5flash19enable_sm80_to_sm89INS1_16FlashAttnBwdSm80INS1_25CollectiveMainloopBwdSm80ILi2ELi2EN4cute5tupleIJNS5_1CILi128EEES8_NS7_ILi64EEEEEENS_6half_tEfNS_4arch4Sm80ELb1ELb0ELb1ELb0ELb0ELb0ELb0ELb0ELi2ELi4ELi4ELi4ELb0EEENS1_24CollectiveEpilogueBwdGQAISA_fSD_Li256ELb0ELb0EEENS1_25SingleTileBwdLPTSchedulerILb0ELi128ELb0EEEEEEEEEvNT_6ParamsE$_ZZZN5flash25CollectiveMainloopBwdSm80ILi2ELi2EN4cute5tupleIJNS1_1CILi128EEES4_NS3_ILi64EEEEEEN7cutlass6half_tEfNS7_4arch4Sm80ELb1ELb0ELb1ELb0ELb0ELb0ELb0ELb0ELi2ELi4ELi4ELi4ELb0EE3mmaINS_16FlashAttnBwdSm80ISB_NS_24CollectiveEpilogueBwdGQAIS6_fSA_Li256ELb0ELb0EEENS_25SingleTileBwdLPTSchedulerILb0ELi128ELb0EEEE13SharedStorageENS1_6TensorINS1_11ArrayEngineIfLm32EEENS1_6LayoutINS2_IJNS2_IJNS3_ILi2EEESO_EEESO_NS3_ILi4EEEEEENS2_IJNS2_IJNS3_ILi1EEESO_EEESQ_NS3_ILi8EEEEEEEEEEEEbRKNSB_6ParamsERT0_S12_iNS2_IJiiiEEERT_ENKUliT_E_clIZSC_ISJ_SX_EbS10_S12_S12_iS13_S15_EUlRS16_iE_EEDaiS16_ENKUlvE1_clEv,@function
        .size           $_ZN7cutlass13device_kernelIN5flash19enable_sm80_to_sm89INS1_16FlashAttnBwdSm80INS1_25CollectiveMainloopBwdSm80ILi2ELi2EN4cute5tupleIJNS5_1CILi128EEES8_NS7_ILi64EEEEEENS_6half_tEfNS_4arch4Sm80ELb1ELb0ELb1ELb0ELb0ELb0ELb0ELb0ELi2ELi4ELi4ELi4ELb0EEENS1_24CollectiveEpilogueBwdGQAISA_fSD_Li256ELb0ELb0EEENS1_25SingleTileBwdLPTSchedulerILb0ELi128ELb0EEEEEEEEEvNT_6ParamsE$_ZZZN5flash25CollectiveMainloopBwdSm80ILi2ELi2EN4cute5tupleIJNS1_1CILi128EEES4_NS3_ILi64EEEEEEN7cutlass6half_tEfNS7_4arch4Sm80ELb1ELb0ELb1ELb0ELb0ELb0ELb0ELb0ELi2ELi4ELi4ELi4ELb0EE3mmaINS_16FlashAttnBwdSm80ISB_NS_24CollectiveEpilogueBwdGQAIS6_fSA_Li256ELb0ELb0EEENS_25SingleTileBwdLPTSchedulerILb0ELi128ELb0EEEE13SharedStorageENS1_6TensorINS1_11ArrayEngineIfLm32EEENS1_6LayoutINS2_IJNS2_IJNS3_ILi2EEESO_EEESO_NS3_ILi4EEEEEENS2_IJNS2_IJNS3_ILi1EEESO_EEESQ_NS3_ILi8EEEEEEEEEEEEbRKNSB_6ParamsERT0_S12_iNS2_IJiiiEEERT_ENKUliT_E_clIZSC_ISJ_SX_EbS10_S12_S12_iS13_S15_EUlRS16_iE_EEDaiS16_ENKUlvE1_clEv,($_ZN7cutlass13device_kernelIN5flash19enable_sm80_to_sm89INS1_16FlashAttnBwdSm80INS1_25CollectiveMainloopBwdSm80ILi2ELi2EN4cute5tupleIJNS5_1CILi128EEES8_NS7_ILi64EEEEEENS_6half_tEfNS_4arch4Sm80ELb1ELb0ELb1ELb0ELb0ELb0ELb0ELb0ELi2ELi4ELi4ELi4ELb0EEENS1_24CollectiveEpilogueBwdGQAISA_fSD_Li256ELb0ELb0EEENS1_25SingleTileBwdLPTSchedulerILb0ELi128ELb0EEEEEEEEEvNT_6ParamsE$exp2f - $_ZN7cutlass13device_kernelIN5flash19enable_sm80_to_sm89INS1_16FlashAttnBwdSm80INS1_25CollectiveMainloopBwdSm80ILi2ELi2EN4cute5tupleIJNS5_1CILi128EEES8_NS7_ILi64EEEEEENS_6half_tEfNS_4arch4Sm80ELb1ELb0ELb1ELb0ELb0ELb0ELb0ELb0ELi2ELi4ELi4ELi4ELb0EEENS1_24CollectiveEpilogueBwdGQAISA_fSD_Li256ELb0ELb0EEENS1_25SingleTileBwdLPTSchedulerILb0ELi128ELb0EEEEEEEEEvNT_6ParamsE$_ZZZN5flash25CollectiveMainloopBwdSm80ILi2ELi2EN4cute5tupleIJNS1_1CILi128EEES4_NS3_ILi64EEEEEEN7cutlass6half_tEfNS7_4arch4Sm80ELb1ELb0ELb1ELb0ELb0ELb0ELb0ELb0ELi2ELi4ELi4ELi4ELb0EE3mmaINS_16FlashAttnBwdSm80ISB_NS_24CollectiveEpilogueBwdGQAIS6_fSA_Li256ELb0ELb0EEENS_25SingleTileBwdLPTSchedulerILb0ELi128ELb0EEEE13SharedStorageENS1_6TensorINS1_11ArrayEngineIfLm32EEENS1_6LayoutINS2_IJNS2_IJNS3_ILi2EEESO_EEESO_NS3_ILi4EEEEEENS2_IJNS2_IJNS3_ILi1EEESO_EEESQ_NS3_ILi8EEEEEEEEEEEEbRKNSB_6ParamsERT0_S12_iNS2_IJiiiEEERT_ENKUliT_E_clIZSC_ISJ_SX_EbS10_S12_S12_iS13_S15_EUlRS16_iE_EEDaiS16_ENKUlvE1_clEv)
$_ZN7cutlass13device_kernelIN5flash19enable_sm80_to_sm89INS1_16FlashAttnBwdSm80INS1_25CollectiveMainloopBwdSm80ILi2ELi2EN4cute5tupleIJNS5_1CILi128EEES8_NS7_ILi64EEEEEENS_6half_tEfNS_4arch4Sm80ELb1ELb0ELb1ELb0ELb0ELb0ELb0ELb0ELi2ELi4ELi4ELi4ELb0EEENS1_24CollectiveEpilogueBwdGQAISA_fSD_Li256ELb0ELb0EEENS1_25SingleTileBwdLPTSchedulerILb0ELi128ELb0EEEEEEEEEvNT_6ParamsE$_ZZZN5flash25CollectiveMainloopBwdSm80ILi2ELi2EN4cute5tupleIJNS1_1CILi128EEES4_NS3_ILi64EEEEEEN7cutlass6half_tEfNS7_4arch4Sm80ELb1ELb0ELb1ELb0ELb0ELb0ELb0ELb0ELi2ELi4ELi4ELi4ELb0EE3mmaINS_16FlashAttnBwdSm80ISB_NS_24CollectiveEpilogueBwdGQAIS6_fSA_Li256ELb0ELb0EEENS_25SingleTileBwdLPTSchedulerILb0ELi128ELb0EEEE13SharedStorageENS1_6TensorINS1_11ArrayEngineIfLm32EEENS1_6LayoutINS2_IJNS2_IJNS3_ILi2EEESO_EEESO_NS3_ILi4EEEEEENS2_IJNS2_IJNS3_ILi1EEESO_EEESQ_NS3_ILi8EEEEEEEEEEEEbRKNSB_6ParamsERT0_S12_iNS2_IJiiiEEERT_ENKUliT_E_clIZSC_ISJ_SX_EbS10_S12_S12_iS13_S15_EUlRS16_iE_EEDaiS16_ENKUlvE1_clEv:
[----:B------:R-:W-:-:S05]  /*4cd40*/  IADD3 R4, R6, -c[0x0][0x20], RZ ;  /* 0x8000080006047a10 */ /* 0x000fca0007ffe0ff */
[----:B------:R-:W-:-:S06]  /*4cd50*/  IMAD R4, R7, 0x4, R4 ;  /* 0x0000000407047824 */ /* 0x000fcc00078e0204 */
[----:B------:R-:W5:Y:S01]  /*4cd60*/  LDL R4, [R4] ;  /* 0x0000000004047983 */ /* 0x000f620000100800 */
[----:B------:R-:W-:-:S04]  /*4cd70*/  MOV R3, 0x0 ;  /* 0x0000000000037802 */ /* 0x000fc80000000f00 */
[----:B------:R-:W-:Y:S05]  /*4cd80*/  RET.REL.NODEC R2 `(_ZN7cutlass13device_kernelIN5flash19enable_sm80_to_sm89INS1_16FlashAttnBwdSm80INS1_25CollectiveMainloopBwdSm80ILi2ELi2EN4cute5tupleIJNS5_1CILi128EEES8_NS7_ILi64EEEEEENS_6half_tEfNS_4arch4Sm80ELb1ELb0ELb1ELb0ELb0ELb0ELb0ELb0ELi2ELi4ELi4ELi4ELb0EEENS1_24CollectiveEpilogueBwdGQAISA_fSD_Li256ELb0ELb0EEENS1_25SingleTileBwdLPTSchedulerILb0ELi128ELb0EEEEEEEEEvNT_6ParamsE) ;  /* 0xfffb327002007950 */ /* 0x000fea0003c3ffff */
        .type           $_ZN7cutlass13device_kernelIN5flash19enable_sm80_to_sm89INS1_16FlashAttnBwdSm80INS1_25CollectiveMainloopBwdSm80ILi2ELi2EN4cute5tupleIJNS5_1CILi128EEES8_NS7_ILi64EEEEEENS_6half_tEfNS_4arch4Sm80ELb1ELb0ELb1ELb0ELb0ELb0ELb0ELb0ELi2ELi4ELi4ELi4ELb0EEENS1_24CollectiveEpilogueBwdGQAISA_fSD_Li256ELb0ELb0EEENS1_25SingleTileBwdLPTSchedulerILb0ELi128ELb0EEEEEEEEEvNT_6ParamsE$exp2f,@function
        .size           $_ZN7cutlass13device_kernelIN5flash19enable_sm80_to_sm89INS1_16FlashAttnBwdSm80INS1_25CollectiveMainloopBwdSm80ILi2ELi2EN4cute5tupleIJNS5_1CILi128EEES8_NS7_ILi64EEEEEENS_6half_tEfNS_4arch4Sm80ELb1ELb0ELb1ELb0ELb0ELb0ELb0ELb0ELi2ELi4ELi4ELi4ELb0EEENS1_24CollectiveEpilogueBwdGQAISA_fSD_Li256ELb0ELb0EEENS1_25SingleTileBwdLPTSchedulerILb0ELi128ELb0EEEEEEEEEvNT_6ParamsE$exp2f,(.L_x_9653 - $_ZN7cutlass13device_kernelIN5flash19enable_sm80_to_sm89INS1_16FlashAttnBwdSm80INS1_25CollectiveMainloopBwdSm80ILi2ELi2EN4cute5tupleIJNS5_1CILi128EEES8_NS7_ILi64EEEEEENS_6half_tEfNS_4arch4Sm80ELb1ELb0ELb1ELb0ELb0ELb0ELb0ELb0ELi2ELi4ELi4ELi4ELb0EEENS1_24CollectiveEpilogueBwdGQAISA_fSD_Li256ELb0ELb0EEENS1_25SingleTileBwdLPTSchedulerILb0ELi128ELb0EEEEEEEEEvNT_6ParamsE$exp2f)
$_ZN7cutlass13device_kernelIN5flash19enable_sm80_to_sm89INS1_16FlashAttnBwdSm80INS1_25CollectiveMainloopBwdSm80ILi2ELi2EN4cute5tupleIJNS5_1CILi128EEES8_NS7_ILi64EEEEEENS_6half_tEfNS_4arch4Sm80ELb1ELb0ELb1ELb0ELb0ELb0ELb0ELb0ELi2ELi4ELi4ELi4ELb0EEENS1_24CollectiveEpilogueBwdGQAISA_fSD_Li256ELb0ELb0EEENS1_25SingleTileBwdLPTSchedulerILb0ELi128ELb0EEEEEEEEEvNT_6ParamsE$exp2f:
[----:B------:R-:W1:Y:S01]  /*4cd90*/  MUFU.EX2 R9, R9 ;  /* 0x0000000900097308 */ /* 0x000e620000000800 */
[----:B------:R-:W-:-:S04]  /*4cda0*/  MOV R5, 0x0 ;  /* 0x0000000000057802 */ /* 0x000fc80000000f00 */
[----:B------:R-:W-:Y:S05]  /*4cdb0*/  RET.REL.NODEC R4 `(_ZN7cutlass13device_kernelIN5flash19enable_sm80_to_sm89INS1_16FlashAttnBwdSm80INS1_25CollectiveMainloopBwdSm80ILi2ELi2EN4cute5tupleIJNS5_1CILi128EEES8_NS7_ILi64EEEEEENS_6half_tEfNS_4arch4Sm80ELb1ELb0ELb1ELb0ELb0ELb0ELb0ELb0ELi2ELi4ELi4ELi4ELb0EEENS1_24CollectiveEpilogueBwdGQAISA_fSD_Li256ELb0ELb0EEENS1_25SingleTileBwdLPTSchedulerILb0ELi128ELb0EEEEEEEEEvNT_6ParamsE) ;  /* 0xfffb324004007950 */ /* 0x000fea0003c3ffff */
.L_x_4624:
        /* <DEDUP_REMOVED lines=12> */
.L_x_9653:


//--------------------- .text._ZN7cutlass13device_kernelIN5flash19enable_sm80_to_sm89INS1_16FlashAttnBwdSm80INS1_25CollectiveMainloopBwdSm80ILi2ELi2EN4cute5tupleIJNS5_1CILi128EEES8_NS7_ILi64EEEEEENS_6half_tEfNS_4arch4Sm80ELb1ELb0ELb1ELb0ELb1ELb0ELb0ELb0ELi2ELi4ELi4ELi4ELb0EEENS1_24CollectiveEpilogueBwdGQAISA_fSD_Li256ELb0ELb1EEENS1_25SingleTileBwdLPTSchedulerILb0ELi128ELb1EEEEEEEEEvNT_6ParamsE --------------------------
	.section	.text._ZN7cutlass13device_kernelIN5flash19enable_sm80_to_sm89INS1_16FlashAttnBwdSm80INS1_25CollectiveMainloopBwdSm80ILi2ELi2EN4cute5tupleIJNS5_1CILi128EEES8_NS7_ILi64EEEEEENS_6half_tEfNS_4arch4Sm80ELb1ELb0ELb1ELb0ELb1ELb0ELb0ELb0ELi2ELi4ELi4ELi4ELb0EEENS1_24CollectiveEpilogueBwdGQAISA_fSD_Li256ELb0ELb1EEENS1_25SingleTileBwdLPTSchedulerILb0ELi128ELb1EEEEEEEEEvNT_6ParamsE,"ax",@progbits
	.sectioninfo	@"SHI_REGISTERS=127"
	.align	128
.text._ZN7cutlass13device_kernelIN5flash19enable_sm80_to_sm89INS1_16FlashAttnBwdSm80INS1_25CollectiveMainloopBwdSm80ILi2ELi2EN4cute5tupleIJNS5_1CILi128EEES8_NS7_ILi64EEEEEENS_6half_tEfNS_4arch4Sm80ELb1ELb0ELb1ELb0ELb1ELb0ELb0ELb0ELi2ELi4ELi4ELi4ELb0EEENS1_24CollectiveEpilogueBwdGQAISA_fSD_Li256ELb0ELb1EEENS1_25SingleTileBwdLPTSchedulerILb0ELi128ELb1EEEEEEEEEvNT_6ParamsE:
        .type           _ZN7cutlass13device_kernelIN5flash19enable_sm80_to_sm89INS1_16FlashAttnBwdSm80INS1_25CollectiveMainloopBwdSm80ILi2ELi2EN4cute5tupleIJNS5_1CILi128EEES8_NS7_ILi64EEEEEENS_6half_tEfNS_4arch4Sm80ELb1ELb0ELb1ELb0ELb1ELb0ELb0ELb0ELi2ELi4ELi4ELi4ELb0EEENS1_24CollectiveEpilogueBwdGQAISA_fSD_Li256ELb0ELb1EEENS1_25SingleTileBwdLPTSchedulerILb0ELi128ELb1EEEEEEEEEvNT_6ParamsE,@function
        .size           _ZN7cutlass13device_kernelIN5flash19enable_sm80_to_sm89INS1_16FlashAttnBwdSm80INS1_25CollectiveMainloopBwdSm80ILi2ELi2EN4cute5tupleIJNS5_1CILi128EEES8_NS7_ILi64EEEEEENS_6half_tEfNS_4arch4Sm80ELb1ELb0ELb1ELb0ELb1ELb0ELb0ELb0ELi2ELi4ELi4ELi4ELb0EEENS1_24CollectiveEpilogueBwdGQAISA_fSD_Li256ELb0ELb1EEENS1_25SingleTileBwdLPTSchedulerILb0ELi128ELb1EEEEEEEEEvNT_6ParamsE,(.L_x_9878 - _ZN7cutlass13device_kernelIN5flash19enable_sm80_to_sm89INS1_16FlashAttnBwdSm80INS1_25CollectiveMainloopBwdSm80ILi2ELi2EN4cute5tupleIJNS5_1CILi128EEES8_NS7_ILi64EEEEEENS_6half_tEfNS_4arch4Sm80ELb1ELb0ELb1ELb0ELb1ELb0ELb0ELb0ELi2ELi4ELi4ELi4ELb0EEENS1_24CollectiveEpilogueBwdGQAISA_fSD_Li256ELb0ELb1EEENS1_25SingleTileBwdLPTSchedulerILb0ELi128ELb1EEEEEEEEEvNT_6ParamsE)
        .other          _ZN7cutlass13device_kernelIN5flash19enable_sm80_to_sm89INS1_16FlashAttnBwdSm80INS1_25CollectiveMainloopBwdSm80ILi2ELi2EN4cute5tupleIJNS5_1CILi128EEES8_NS7_ILi64EEEEEENS_6half_tEfNS_4arch4Sm80ELb1ELb0ELb1ELb0ELb1ELb0ELb0ELb0ELi2ELi4ELi4ELi4ELb0EEENS1_24CollectiveEpilogueBwdGQAISA_fSD_Li256ELb0ELb1EEENS1_25SingleTileBwdLPTSchedulerILb0ELi128ELb1EEEEEEEEEvNT_6ParamsE,@"STO_CUDA_ENTRY STV_DEFAULT"
_ZN7cutlass13device_kernelIN5flash19enable_sm80_to_sm89INS1_16FlashAttnBwdSm80INS1_25CollectiveMainloopBwdSm80ILi2ELi2EN4cute5tupleIJNS5_1CILi128EEES8_NS7_ILi64EEEEEENS_6half_tEfNS_4arch4Sm80ELb1ELb0ELb1ELb0ELb1ELb0ELb0ELb0ELi2ELi4ELi4ELi4ELb0EEENS1_24CollectiveEpilogueBwdGQAISA_fSD_Li256ELb0ELb1EEENS1_25SingleTileBwdLPTSchedulerILb0ELi128ELb1EEEEEEEEEvNT_6ParamsE:
        /* <DEDUP_REMOVED lines=26> */
.L_x_4626:
[----:B------:R-:W-:-:S04]  /*01a0*/  MOV R0, c[0x0][0x3b4] ;  /* 0x0000ed0000007a02 */ /* 0x000fc80000000f00 */
[----:B------:R-:W-:Y:S02]  /*01b0*/  ISETP.NE.AND P0, PT, R0, 0x1, PT ;  /* 0x000000010000780c */ /* 0x000fe40003f05270 */
[----:B------:R-:W-:-:S11]  /*01c0*/  MOV R0, R2 ;  /* 0x0000000200007202 */ /* 0x000fd60000000f00 */
[----:B------:R-:W-:-:S05]  /*01d0*/  @P0 IMAD.HI.U32 R3, R2, c[0x0][0x3b8], RZ ;  /* 0x0000ee0002030a27 */ /* 0x000fca00078e00ff */
[----:B------:R-:W-:-:S05]  /*01e0*/  @P0 SHF.R.U32.HI R0, RZ, c[0x0][0x3bc], R3 ;  /* 0x0000ef00ff000a19 */ /* 0x000fca0000011603 */
[----:B------:R-:W-:Y:S02]  /*01f0*/  IMAD R5, R0, c[0x0][0x3b4], RZ ;  /* 0x0000ed0000057a24 */ /* 0x000fe400078e02ff */
.L_x_4627:
        /* <DEDUP_REMOVED lines=12> */
.L_x_4625:
        /* <DEDUP_REMOVED lines=16> */
.L_x_4629:
[----:B------:R-:W-:-:S04]  /*03c0*/  MOV R0, c[0x0][0x3b4] ;  /* 0x0000ed0000007a02 */ /* 0x000fc80000000f00 */
[----:B------:R-:W-:Y:S02]  /*03d0*/  ISETP.NE.AND P0, PT, R0, 0x1, PT ;  /* 0x000000010000780c */ /* 0x000fe40003f05270 */
[----:B------:R-:W-:-:S11]  /*03e0*/  MOV R0, R3 ;  /* 0x0000000300007202 */ /* 0x000fd60000000f00 */
[----:B------:R-:W-:-:S05]  /*03f0*/  @P0 IMAD.HI.U32 R2, R3, c[0x0][0x3b8], RZ ;  /* 0x0000ee0003020a27 */ /* 0x000fca00078e00ff */
[----:B------:R-:W-:-:S05]  /*0400*/  @P0 SHF.R.U32.HI R0, RZ, c[0x0][0x3bc], R2 ;  /* 0x0000ef00ff000a19 */ /* 0x000fca0000011602 */
[----:B------:R-:W-:Y:S02]  /*0410*/  IMAD R4, R0, c[0x0][0x3b4], RZ ;  /* 0x0000ed0000047a24 */ /* 0x000fe400078e02ff */
.L_x_4630:
        /* <DEDUP_REMOVED lines=11> */
.L_x_4628:
        /* <DEDUP_REMOVED lines=45> */
[----:B------:R-:W-:Y:S01]  /*07a0*/  IMAD.MOV.U32 R2, RZ, RZ, c[0x0][0x1f8] ;  /* 0x00007e00ff027624 */ /* 0x000fe200078e00ff */
[----:B------:R-:W-:Y:S01]  /*07b0*/  SHF.R.S32.HI R13, RZ, 0x1f, R67 ;  /* 0x0000001fff0d7819 */ /* 0x000fe20000011443 */
[----:B-1----:R-:W-:Y:S01]  /*07c0*/  IMAD.MOV.U32 R0, RZ, RZ, 0x1 ;  /* 0x00000001ff007424 */ /* 0x002fe200078e00ff */
[----:B------:R1:W-:Y:S01]  /*07d0*/  STL [R1+0x78], R4 ;  /* 0x0000780401007387 */ /* 0x0003e20000100800 */
[----:B------:R-:W-:Y:S01]  /*07e0*/  SHF.R.S32.HI R25, RZ, 0x1f, R66 ;  /* 0x0000001fff197819 */ /* 0x000fe20000011442 */
[----:B------:R-:W-:Y:S01]  /*07f0*/  IMAD.WIDE.U32 R32, R67, c[0x0][0x238], RZ ;  /* 0x00008e0043207a25 */ /* 0x000fe200078e00ff */
[----:B------:R-:W-:Y:S01]  /*0800*/  IADD3 R2, R2, 0x7f, RZ ;  /* 0x0000007f02027810 */ /* 0x000fe20007ffe0ff */
[----:B------:R-:W-:Y:S01]  /*0810*/  ULDC.64 UR10, c[0x0][0x178] ;  /* 0x00005e00000a7ab9 */ /* 0x000fe20000000a00 */
[----:B------:R-:W-:Y:S01]  /*0820*/  PRMT R3, R0, 0x7610, R3 ;  /* 0x0000761000037816 */ /* 0x000fe20000000003 */
[----:B------:R-:W-:Y:S01]  /*0830*/  IMAD.MOV.U32 R0, RZ, RZ, c[0x0][0x228] ;  /* 0x00008a00ff007624 */ /* 0x000fe200078e00ff */
[----:B------:R-:W-:Y:S01]  /*0840*/  SHF.R.S32.HI R5, RZ, 0x1f, R2 ;  /* 0x0000001fff057819 */ /* 0x000fe20000011402 */
[----:B------:R-:W-:Y:S01]  /*0850*/  IMAD.SHL.U32 R46, R66, 0x4, RZ ;  /* 0x00000004422e7824 */ /* 0x000fe200078e00ff */
[----:B------:R-:W-:Y:S01]  /*0860*/  LEA.HI R6, R25, R66, RZ, 0x2 ;  /* 0x0000004219067211 */ /* 0x000fe200078f10ff */
[----:B------:R-:W-:Y:S01]  /*0870*/  STL.U8 [R1+0x70], R3 ;  /* 0x0000700301007387 */ /* 0x000fe20000100000 */
[----:B------:R-:W-:Y:S01]  /*0880*/  LEA.HI R38, R5, R2, RZ, 0x7 ;  /* 0x0000000205267211 */ /* 0x000fe200078f38ff */
[----:B------:R-:W-:Y:S01]  /*0890*/  IMAD.MOV.U32 R2, RZ, RZ, c[0x0][0x260] ;  /* 0x00009800ff027624 */ /* 0x000fe200078e00ff */
[----:B------:R-:W-:Y:S01]  /*08a0*/  IADD3 R0, R0, 0x1fff, RZ ;  /* 0x00001fff00007810 */ /* 0x000fe20007ffe0ff */
[----:B------:R2:W-:Y:S01]  /*08b0*/  STL.U8 [R1+0x71], R3 ;  /* 0x0000710301007387 */ /* 0x0005e20000100000 */
[----:B------:R-:W-:Y:S01]  /*08c0*/  SHF.R.S32.HI R12, RZ, 0x2, R6 ;  /* 0x00000002ff0c7819 */ /* 0x000fe20000011406 */
[----:B------:R-:W-:Y:S01]  /*08d0*/  UMOV UR16, 0x7 ;  /* 0x0000000700107882 */ /* 0x000fe20000000000 */
[----:B------:R-:W-:Y:S01]  /*08e0*/  IADD3 R2, R2, 0x7f, RZ ;  /* 0x0000007f02027810 */ /* 0x000fe20007ffe0ff */
[----:B------:R-:W-:Y:S01]  /*08f0*/  UMOV UR12, 0x5 ;  /* 0x00000005000c7882 */ /* 0x000fe20000000000 */
[----:B------:R-:W-:Y:S01]  /*0900*/  SHF.R.S32.HI R31, RZ, 0x1f, R0 ;  /* 0x0000001fff1f7819 */ /* 0x000fe20000011400 */
[----:B------:R-:W-:Y:S01]  /*0910*/  USHF.L.U32 UR4, UR10, 0x5, URZ ;  /* 0x000000050a047899 */ /* 0x000fe2000800063f */
[----:B------:R-:W-:Y:S01]  /*0920*/  SHF.R.S32.HI R37, RZ, 0x1f, R2 ;  /* 0x0000001fff257819 */ /* 0x000fe20000011402 */
[----:B------:R-:W-:Y:S01]  /*0930*/  IMAD R48, R13, c[0x0][0x270], RZ ;  /* 0x00009c000d307a24 */ /* 0x000fe200078e02ff */
[----:B------:R-:W-:Y:S01]  /*0940*/  LEA.HI R31, R31, R0, RZ, 0xd ;  /* 0x000000001f1f7211 */ /* 0x000fe200078f68ff */
[----:B------:R-:W-:Y:S01]  /*0950*/  USHF.L.U64.HI UR13, UR10, UR16, UR11 ;  /* 0x000000100a0d7299 */ /* 0x000fe2000801020b */
[----:B-1----:R-:W-:Y:S01]  /*0960*/  IMAD R4, R13, c[0x0][0x238], RZ ;  /* 0x00008e000d047a24 */ /* 0x002fe200078e02ff */
[----:B------:R-:W-:Y:S01]  /*0970*/  LEA.HI R37, R37, R2, RZ, 0x7 ;  /* 0x0000000225257211 */ /* 0x000fe200078f38ff */
[----:B------:R-:W-:Y:S01]  /*0980*/  ULDC.64 UR8, c[0x0][0x18] ;  /* 0x0000060000087ab9 */ /* 0x000fe20000000a00 */
[----:B------:R-:W-:Y:S01]  /*0990*/  SHF.R.S32.HI R47, RZ, 0x1f, R46 ;  /* 0x0000001fff2f7819 */ /* 0x000fe2000001142e */
[----:B------:R-:W-:Y:S01]  /*09a0*/  USHF.L.U64.HI UR11, UR10, UR12, UR11 ;  /* 0x0000000c0a0b7299 */ /* 0x000fe2000801020b */
[-C--:B------:R-:W-:Y:S01]  /*09b0*/  LEA.HI R7, R25, R66.reuse, RZ, 0x3 ;  /* 0x0000004219077211 */ /* 0x080fe200078f18ff */
[----:B------:R-:W-:Y:S01]  /*09c0*/  UIADD3 UR5, UP1, UR8, 0x80, URZ ;  /* 0x0000008008057890 */ /* 0x000fe2000ff3e03f */
[C---:B------:R-:W-:Y:S01]  /*09d0*/  IMAD R48, R67.reuse, c[0x0][0x274], R48 ;  /* 0x00009d0043307a24 */ /* 0x040fe200078e0230 */
[----:B------:R-:W-:Y:S01]  /*09e0*/  UIADD3 UR14, UP0, UR8, 0x4080, URZ ;  /* 0x00004080080e7890 */ /* 0x000fe2000ff1e03f */
[----:B------:R-:W-:Y:S01]  /*09f0*/  IMAD.WIDE.U32 R14, R67, c[0x0][0x270], R46 ;  /* 0x00009c00430e7a25 */ /* 0x000fe200078e002e */
[----:B------:R-:W-:Y:S01]  /*0a00*/  USHF.L.U32 UR15, UR10, 0x7, URZ ;  /* 0x000000070a0f7899 */ /* 0x000fe2000800063f */
[-C--:B------:R-:W-:Y:S01]  /*0a10*/  LEA.HI R26, R25, R66.reuse, RZ, 0x5 ;  /* 0x00000042191a7211 */ /* 0x080fe200078f28ff */
[----:B------:R-:W-:Y:S01]  /*0a20*/  STL [R1+0x74], R66 ;  /* 0x0000744201007387 */ /* 0x000fe20000100800 */
[----:B------:R-:W-:Y:S01]  /*0a30*/  IMAD.U32 R16, RZ, RZ, UR4 ;  /* 0x00000004ff107e24 */ /* 0x000fe2000f8e00ff */
[----:B------:R-:W-:Y:S01]  /*0a40*/  UIADD3.X UR4, URZ, UR9, URZ, UP1, !UPT ;  /* 0x000000093f047290 */ /* 0x000fe20008ffe43f */
[----:B--2---:R-:W-:Y:S01]  /*0a50*/  IMAD R3, R67, c[0x0][0x23c], R4 ;  /* 0x00008f0043037a24 */ /* 0x004fe200078e0204 */
[----:B------:R-:W-:Y:S01]  /*0a60*/  LEA.HI R4, R25, R66, RZ, 0x4 ;  /* 0x0000004219047211 */ /* 0x000fe200078f20ff */
[----:B------:R-:W-:Y:S01]  /*0a70*/  IMAD.U32 R17, RZ, RZ, UR11 ;  /* 0x0000000bff117e24 */ /* 0x000fe2000f8e00ff */
[----:B------:R-:W-:Y:S01]  /*0a80*/  UIADD3.X UR11, URZ, UR9, URZ, UP0, !UPT ;  /* 0x000000093f0b7290 */ /* 0x000fe200087fe43f */
[----:B------:R-:W-:Y:S01]  /*0a90*/  IMAD.IADD R49, R15, 0x1, R48 ;  /* 0x000000010f317824 */ /* 0x000fe200078e0230 */
[----:B------:R-:W-:Y:S01]  /*0aa0*/  IADD3 R33, R33, R3, RZ ;  /* 0x0000000321217210 */ /* 0x000fe20007ffe0ff */
[----:B------:R-:W-:Y:S01]  /*0ab0*/  IMAD R34, R13, c[0x0][0x288], RZ ;  /* 0x0000a2000d227a24 */ /* 0x000fe200078e02ff */
[----:B------:R-:W-:Y:S01]  /*0ac0*/  SHF.R.S32.HI R3, RZ, 0x1f, R6 ;  /* 0x0000001fff037819 */ /* 0x000fe20000011406 */
[----:B------:R-:W-:Y:S01]  /*0ad0*/  IMAD.U32 R40, RZ, RZ, UR5 ;  /* 0x00000005ff287e24 */ /* 0x000fe2000f8e00ff */
[----:B------:R-:W-:Y:S01]  /*0ae0*/  SHF.R.S32.HI R5, RZ, 0x4, R4 ;  /* 0x00000004ff057819 */ /* 0x000fe20000011404 */
[----:B------:R-:W-:Y:S01]  /*0af0*/  UIADD3 UR5, UP0, UR8, 0x20880, URZ ;  /* 0x0002088008057890 */ /* 0x000fe2000ff1e03f */
[----:B------:R-:W-:Y:S01]  /*0b00*/  LEA.HI R0, R3, R12, RZ, 0x3 ;  /* 0x0000000c03007211 */ /* 0x000fe200078f18ff */
[C---:B------:R-:W-:Y:S01]  /*0b10*/  IMAD R34, R67.reuse, c[0x0][0x28c], R34 ;  /* 0x0000a30043227a24 */ /* 0x040fe200078e0222 */
[----:B------:R-:W-:Y:S01]  /*0b20*/  LEA.HI R2, R4, R5, RZ, 0x1 ;  /* 0x0000000504027211 */ /* 0x000fe200078f08ff */
[----:B------:R-:W-:Y:S01]  /*0b30*/  IMAD.U32 R42, RZ, RZ, UR14 ;  /* 0x0000000eff2a7e24 */ /* 0x000fe2000f8e00ff */
[----:B------:R-:W-:Y:S01]  /*0b40*/  LOP3.LUT R3, R0, 0xfffffff8, RZ, 0xc0, !PT ;  /* 0xfffffff800037812 */ /* 0x000fe200078ec0ff */
[----:B------:R-:W-:Y:S01]  /*0b50*/  IMAD.WIDE.U32 R10, R67, c[0x0][0x288], R46 ;  /* 0x0000a200430a7a25 */ /* 0x000fe200078e002e */
[----:B------:R-:W-:Y:S01]  /*0b60*/  LOP3.LUT R2, R2, 0xfffffffe, RZ, 0xc0, !PT ;  /* 0xfffffffe02027812 */ /* 0x000fe200078ec0ff */
[----:B------:R-:W-:Y:S01]  /*0b70*/  UIADD3 UR14, UP1, UR8, 0x18880, URZ ;  /* 0x00018880080e7890 */ /* 0x000fe2000ff3e03f */
[----:B------:R-:W-:Y:S01]  /*0b80*/  MOV R48, R14 ;  /* 0x0000000e00307202 */ /* 0x000fe20000000f00 */
[----:B------:R-:W-:Y:S01]  /*0b90*/  IMAD.IADD R12, R12, 0x1, -R3 ;  /* 0x000000010c0c7824 */ /* 0x000fe200078e0a03 */
[----:B------:R-:W-:Y:S01]  /*0ba0*/  LOP3.LUT R3, R7, 0xfffffff8, RZ, 0xc0, !PT ;  /* 0xfffffff807037812 */ /* 0x000fe200078ec0ff */
[----:B------:R-:W-:Y:S01]  /*0bb0*/  IMAD.IADD R5, R5, 0x1, -R2 ;  /* 0x0000000105057824 */ /* 0x000fe200078e0a02 */
[----:B------:R-:W-:Y:S01]  /*0bc0*/  SHF.R.S32.HI R2, RZ, 0x3, R7 ;  /* 0x00000003ff027819 */ /* 0x000fe20000011407 */
[----:B------:R-:W-:Y:S01]  /*0bd0*/  IMAD.U32 R41, RZ, RZ, UR4 ;  /* 0x00000004ff297e24 */ /* 0x000fe2000f8e00ff */
[----:B------:R-:W-:Y:S01]  /*0be0*/  UIADD3.X UR4, URZ, UR9, URZ, UP0, !UPT ;  /* 0x000000093f047290 */ /* 0x000fe200087fe43f */
[----:B------:R-:W-:Y:S01]  /*0bf0*/  IMAD.IADD R14, R66, 0x1, -R3 ;  /* 0x00000001420e7824 */ /* 0x000fe200078e0a03 */
[----:B------:R-:W-:Y:S01]  /*0c00*/  SHF.R.S32.HI R0, RZ, 0x1f, R69 ;  /* 0x0000001fff007819 */ /* 0x000fe20000011445 */
[----:B------:R-:W-:Y:S01]  /*0c10*/  IMAD.SHL.U32 R24, R2, 0x40, RZ ;  /* 0x0000004002187824 */ /* 0x000fe200078e00ff */
[----:B------:R-:W-:Y:S01]  /*0c20*/  SHF.R.S32.HI R30, RZ, 0x1f, R66 ;  /* 0x0000001fff1e7819 */ /* 0x000fe20000011442 */
[----:B------:R-:W-:Y:S01]  /*0c30*/  IMAD.SHL.U32 R3, R14, 0x8, RZ ;  /* 0x000000080e037824 */ /* 0x000fe200078e00ff */
[----:B------:R-:W-:Y:S01]  /*0c40*/  SHF.R.S32.HI R47, RZ, 0x1f, R2 ;  /* 0x0000001fff2f7819 */ /* 0x000fe20000011402 */
[----:B------:R-:W-:Y:S01]  /*0c50*/  IMAD.U32 R43, RZ, RZ, UR11 ;  /* 0x0000000bff2b7e24 */ /* 0x000fe2000f8e00ff */
[----:B------:R-:W-:Y:S01]  /*0c60*/  LOP3.LUT R24, R24, 0x1c0, RZ, 0xc0, !PT ;  /* 0x000001c018187812 */ /* 0x000fe200078ec0ff */
[----:B------:R-:W-:Y:S01]  /*0c70*/  IMAD.IADD R35, R11, 0x1, R34 ;  /* 0x000000010b237824 */ /* 0x000fe200078e0222 */
[----:B------:R-:W-:Y:S01]  /*0c80*/  UIADD3.X UR11, URZ, UR9, URZ, UP1, !UPT ;  /* 0x000000093f0b7290 */ /* 0x000fe20008ffe43f */
[----:B------:R-:W-:Y:S01]  /*0c90*/  IMAD.U32 R18, RZ, RZ, UR15 ;  /* 0x0000000fff127e24 */ /* 0x000fe2000f8e00ff */
[----:B------:R-:W-:Y:S01]  /*0ca0*/  SHF.R.U32.HI R29, RZ, 0x3, R24 ;  /* 0x00000003ff1d7819 */ /* 0x000fe20000011618 */
[----:B------:R-:W-:Y:S01]  /*0cb0*/  IMAD.U32 R19, RZ, RZ, UR13 ;  /* 0x0000000dff137e24 */ /* 0x000fe2000f8e00ff */
[----:B------:R-:W-:Y:S01]  /*0cc0*/  LOP3.LUT R11, R4, 0xfffffff0, RZ, 0xc0, !PT ;  /* 0xfffffff0040b7812 */ /* 0x000fe200078ec0ff */
[----:B------:R-:W-:Y:S01]  /*0cd0*/  IMAD.MOV.U32 R34, RZ, RZ, R10 ;  /* 0x000000ffff227224 */ /* 0x000fe200078e000a */
[----:B------:R-:W-:Y:S01]  /*0ce0*/  LOP3.LUT R10, R24, 0x38, R3, 0xf8, !PT ;  /* 0x00000038180a7812 */ /* 0x000fe200078ef803 */
[----:B------:R-:W-:Y:S01]  /*0cf0*/  IMAD.U32 R20, RZ, RZ, UR5 ;  /* 0x00000005ff147e24 */ /* 0x000fe2000f8e00ff */
[----:B------:R1:W-:Y:S01]  /*0d00*/  STL.128 [R1+0x80], R16 ;  /* 0x0000801001007387 */ /* 0x0003e20000100c00 */
[----:B------:R-:W-:Y:S01]  /*0d10*/  IMAD.U32 R21, RZ, RZ, UR4 ;  /* 0x00000004ff157e24 */ /* 0x000fe2000f8e00ff */
[----:B------:R-:W-:Y:S01]  /*0d20*/  LOP3.LUT R29, R10, R29, RZ, 0x3c, !PT ;  /* 0x0000001d0a1d7212 */ /* 0x000fe200078e3cff */
[----:B------:R-:W-:Y:S01]  /*0d30*/  IMAD R24, R0, c[0x0][0x278], RZ ;  /* 0x00009e0000187a24 */ /* 0x000fe200078e02ff */
[----:B------:R-:W-:Y:S01]  /*0d40*/  LEA.HI R10, R25, R66, RZ, 0x6 ;  /* 0x00000042190a7211 */ /* 0x000fe200078f30ff */
[----:B------:R-:W-:Y:S01]  /*0d50*/  IMAD.MOV.U32 R22, RZ, RZ, R20 ;  /* 0x000000ffff167224 */ /* 0x000fe200078e0014 */
[----:B------:R2:W-:Y:S01]  /*0d60*/  STL.128 [R1+0x30], R40 ;  /* 0x0000302801007387 */ /* 0x0005e20000100c00 */
[----:B------:R-:W-:Y:S01]  /*0d70*/  IMAD.MOV.U32 R23, RZ, RZ, R21 ;  /* 0x000000ffff177224 */ /* 0x000fe200078e0015 */
[----:B------:R-:W-:Y:S01]  /*0d80*/  ULDC.64 UR4, c[0x0][0x208] ;  /* 0x0000820000047ab9 */ /* 0x000fe20000000a00 */
[C---:B------:R-:W-:Y:S01]  /*0d90*/  IMAD R27, R69.reuse, c[0x0][0x27c], R24 ;  /* 0x00009f00451b7a24 */ /* 0x040fe200078e0218 */
[----:B------:R-:W-:Y:S01]  /*0da0*/  USHF.L.U64.HI UR16, UR4, UR16, UR5 ;  /* 0x0000001004107299 */ /* 0x000fe20008010205 */
[----:B------:R-:W-:Y:S01]  /*0db0*/  IMAD.IADD R24, R66, 0x1, -R11 ;  /* 0x0000000142187824 */ /* 0x000fe200078e0a0b */
[----:B------:R3:W-:Y:S01]  /*0dc0*/  STL.128 [R1+0x60], R20 ;  /* 0x0000601401007387 */ /* 0x0007e20000100c00 */
[----:B------:R-:W-:Y:S01]  /*0dd0*/  IMAD R4, R0, c[0x0][0x240], RZ ;  /* 0x0000900000047a24 */ /* 0x000fe200078e02ff */
[----:B------:R-:W-:Y:S01]  /*0de0*/  SHF.R.S32.HI R11, RZ, 0x1f, R26 ;  /* 0x0000001fff0b7819 */ /* 0x000fe2000001141a */
[C---:B------:R-:W-:Y:S01]  /*0df0*/  IMAD.WIDE.U32 R32, R69.reuse, c[0x0][0x240], R32 ;  /* 0x0000900045207a25 */ /* 0x040fe200078e0020 */
[----:B------:R-:W-:Y:S01]  /*0e00*/  USHF.L.U32 UR17, UR4, 0x7, URZ ;  /* 0x0000000704117899 */ /* 0x000fe2000800063f */
[----:B------:R-:W-:Y:S01]  /*0e10*/  SHF.R.S32.HI R37, RZ, 0x7, R37 ;  /* 0x00000007ff257819 */ /* 0x000fe20000011425 */
[----:B------:R-:W-:Y:S01]  /*0e20*/  USHF.L.U64.HI UR5, UR4, UR12, UR5 ;  /* 0x0000000c04057299 */ /* 0x000fe20008010205 */
[C---:B------:R-:W-:Y:S01]  /*0e30*/  IMAD R15, R69.reuse, c[0x0][0x244], R4 ;  /* 0x00009100450f7a24 */ /* 0x040fe200078e0204 */
[----:B------:R-:W-:Y:S01]  /*0e40*/  IADD3 R32, P0, R66, R32, RZ ;  /* 0x0000002042207210 */ /* 0x000fe20007f1e0ff */
[----:B------:R-:W-:Y:S01]  /*0e50*/  IMAD.WIDE.U32 R34, R69, c[0x0][0x290], R34 ;  /* 0x0000a40045227a25 */ /* 0x000fe200078e0022 */
[----:B------:R-:W-:-:S02]  /*0e60*/  USHF.L.U32 UR4, UR4, 0x5, URZ ;  /* 0x0000000504047899 */ /* 0x000fc4000800063f */
[----:B------:R-:W-:Y:S01]  /*0e70*/  IADD3.X R15, R30, R33, R15, P0, !PT ;  /* 0x000000211e0f7210 */ /* 0x000fe200007fe40f */
[----:B------:R-:W-:Y:S01]  /*0e80*/  IMAD R58, R13, c[0x0][0x180], RZ ;  /* 0x000060000d3a7a24 */ /* 0x000fe200078e02ff */
[----:B------:R-:W-:Y:S01]  /*0e90*/  LEA R62, P1, R34, c[0x0][0x280], 0x2 ;  /* 0x0000a000223e7a11 */ /* 0x000fe200078210ff */
[----:B------:R-:W-:Y:S02]  /*0ea0*/  IMAD.U32 R74, RZ, RZ, UR17 ;  /* 0x00000011ff4a7e24 */ /* 0x000fe4000f8e00ff */
[----:B------:R-:W-:Y:S01]  /*0eb0*/  IMAD R58, R67, c[0x0][0x184], R58 ;  /* 0x00006100433a7a24 */ /* 0x000fe200078e023a */
[----:B-1----:R-:W-:Y:S01]  /*0ec0*/  MOV R18, UR14 ;  /* 0x0000000e00127c02 */ /* 0x002fe20008000f00 */
[----:B------:R-:W-:Y:S01]  /*0ed0*/  IMAD.U32 R19, RZ, RZ, UR11 ;  /* 0x0000000bff137e24 */ /* 0x000fe2000f8e00ff */
[----:B------:R-:W-:Y:S01]  /*0ee0*/  UIADD3 UR14, UP0, UR8, 0x8080, URZ ;  /* 0x00008080080e7890 */ /* 0x000fe2000ff1e03f */
[----:B------:R-:W-:Y:S02]  /*0ef0*/  IMAD.MOV.U32 R16, RZ, RZ, R40 ;  /* 0x000000ffff107224 */ /* 0x000fe400078e0028 */
[----:B------:R-:W-:Y:S01]  /*0f00*/  IMAD.MOV.U32 R17, RZ, RZ, R41 ;  /* 0x000000ffff117224 */ /* 0x000fe200078e0029 */
[----:B------:R-:W-:Y:S01]  /*0f10*/  UIADD3.X UR11, URZ, UR9, URZ, UP0, !UPT ;  /* 0x000000093f0b7290 */ /* 0x000fe200087fe43f */
[----:B--2---:R-:W-:-:S02]  /*0f20*/  IMAD R42, R13, c[0x0][0x210], RZ ;  /* 0x000084000d2a7a24 */ /* 0x004fc400078e02ff */
[----:B------:R-:W-:Y:S01]  /*0f30*/  IMAD.U32 R75, RZ, RZ, UR16 ;  /* 0x00000010ff4b7e24 */ /* 0x000fe2000f8e00ff */
[----:B------:R1:W-:Y:S01]  /*0f40*/  STL.128 [R1+0x50], R16 ;  /* 0x0000501001007387 */ /* 0x0003e20000100c00 */
[----:B------:R-:W-:Y:S01]  /*0f50*/  IMAD R42, R67, c[0x0][0x214], R42 ;  /* 0x00008500432a7a24 */ /* 0x000fe200078e022a */
[----:B---3--:R-:W-:Y:S02]  /*0f60*/  SHF.L.U32 R22, R10, 0x3, RZ ;  /* 0x000000030a167819 */ /* 0x008fe400000006ff */
[----:B------:R-:W-:Y:S02]  /*0f70*/  SHF.R.S32.HI R10, RZ, 0x5, R26 ;  /* 0x00000005ff0a7819 */ /* 0x000fe4000001141a */
[----:B------:R-:W-:Y:S02]  /*0f80*/  LOP3.LUT R29, R29, 0xfffffe00, R22, 0xf8, !PT ;  /* 0xfffffe001d1d7812 */ /* 0x000fe400078ef816 */
[----:B------:R-:W-:-:S04]  /*0f90*/  LEA.HI R11, R11, R10, RZ, 0x2 ;  /* 0x0000000a0b0b7211 */ /* 0x000fc800078f10ff */
[----:B------:R-:W-:-:S05]  /*0fa0*/  LOP3.LUT R11, R11, 0xfffffffc, RZ, 0xc0, !PT ;  /* 0xfffffffc0b0b7812 */ /* 0x000fca00078ec0ff */
[----:B------:R-:W-:-:S04]  /*0fb0*/  IMAD.IADD R11, R10, 0x1, -R11 ;  /* 0x000000010a0b7824 */ /* 0x000fc800078e0a0b */
[----:B------:R-:W-:Y:S01]  /*0fc0*/  IMAD.SHL.U32 R33, R11, 0x10, RZ ;  /* 0x000000100b217824 */ /* 0x000fe200078e00ff */
[----:B-1----:R-:W-:-:S04]  /*0fd0*/  SHF.R.S32.HI R17, RZ, 0x1f, R24 ;  /* 0x0000001fff117819 */ /* 0x002fc80000011418 */
[----:B------:R-:W-:Y:S01]  /*0fe0*/  LEA.HI R4, R17, R24, RZ, 0x3 ;  /* 0x0000001811047211 */ /* 0x000fe200078f18ff */
[----:B------:R-:W-:Y:S01]  /*0ff0*/  IMAD.WIDE.U32 R16, R69, c[0x0][0x278], R48 ;  /* 0x00009e0045107a25 */ /* 0x000fe200078e0030 */
[----:B------:R-:W-:Y:S02]  /*1000*/  SHF.R.S32.HI R49, RZ, 0x1f, R3 ;  /* 0x0000001fff317819 */ /* 0x000fe40000011403 */
[----:B------:R-:W-:Y:S01]  /*1010*/  LOP3.LUT R39, R4, 0xfffffff8, RZ, 0xc0, !PT ;  /* 0xfffffff804277812 */ /* 0x000fe200078ec0ff */
[----:B------:R-:W-:Y:S01]  /*1020*/  IMAD.IADD R22, R17, 0x1, R27 ;  /* 0x0000000111167824 */ /* 0x000fe200078e021b */
[----:B------:R-:W-:Y:S01]  /*1030*/  LOP3.LUT R17, R26, 0xffffffe0, RZ, 0xc0, !PT ;  /* 0xffffffe01a117812 */ /* 0x000fe200078ec0ff */
[----:B------:R-:W-:Y:S01]  /*1040*/  IMAD.MOV.U32 R48, RZ, RZ, R3 ;  /* 0x000000ffff307224 */ /* 0x000fe200078e0003 */
[----:B------:R-:W-:Y:S01]  /*1050*/  LEA R23, P0, R16, c[0x0][0x258], 0x2 ;  /* 0x0000960010177a11 */ /* 0x000fe200078010ff */
[----:B------:R-:W-:Y:S02]  /*1060*/  IMAD.IADD R39, R24, 0x1, -R39 ;  /* 0x0000000118277824 */ /* 0x000fe400078e0a27 */
[----:B------:R-:W-:Y:S01]  /*1070*/  IMAD.IADD R10, R66, 0x1, -R17 ;  /* 0x00000001420a7824 */ /* 0x000fe200078e0a11 */
[----:B------:R-:W-:Y:S01]  /*1080*/  LEA.HI.X R22, R16, c[0x0][0x25c], R22, 0x2, P0 ;  /* 0x0000970010167a11 */ /* 0x000fe200000f1416 */
[----:B------:R-:W-:Y:S01]  /*1090*/  IMAD R16, R0, c[0x0][0x290], RZ ;  /* 0x0000a40000107a24 */ /* 0x000fe200078e02ff */
[----:B------:R-:W-:Y:S01]  /*10a0*/  LEA.HI R17, R25, R66, RZ, 0x7 ;  /* 0x0000004219117211 */ /* 0x000fe200078f38ff */
[----:B------:R-:W-:Y:S01]  /*10b0*/  IMAD.SHL.U32 R24, R14, 0x40, RZ ;  /* 0x000000400e187824 */ /* 0x000fe200078e00ff */
[----:B------:R-:W-:Y:S01]  /*10c0*/  SHF.R.S32.HI R25, RZ, 0x1f, R10 ;  /* 0x0000001fff197819 */ /* 0x000fe2000001140a */
[----:B------:R-:W-:Y:S01]  /*10d0*/  IMAD R27, R69, c[0x0][0x294], R16 ;  /* 0x0000a500451b7a24 */ /* 0x000fe200078e0210 */
[----:B------:R-:W-:Y:S01]  /*10e0*/  LEA R60, P0, R32, c[0x0][0x220], 0x2 ;  /* 0x00008800203c7a11 */ /* 0x000fe200078010ff */
[----:B------:R-:W-:Y:S01]  /*10f0*/  IMAD.WIDE.U32 R52, R67, c[0x0][0x180], R48 ;  /* 0x0000600043347a25 */ /* 0x000fe200078e0030 */
[----:B------:R-:W-:-:S02]  /*1100*/  LEA.HI R16, R25, R10, RZ, 0x2 ;  /* 0x0000000a19107211 */ /* 0x000fc400078f10ff */
[----:B------:R-:W-:Y:S01]  /*1110*/  LOP3.LUT R24, R24, 0x1c0, RZ, 0xc0, !PT ;  /* 0x000001c018187812 */ /* 0x000fe200078ec0ff */
[----:B------:R-:W-:Y:S01]  /*1120*/  IMAD.IADD R27, R35, 0x1, R27 ;  /* 0x00000001231b7824 */ /* 0x000fe200078e021b */
[----:B------:R-:W-:Y:S01]  /*1130*/  LEA.HI.SX32 R35, R16, R33, 0x1e ;  /* 0x0000002110237211 */ /* 0x000fe200078ff2ff */
[----:B------:R-:W-:Y:S01]  /*1140*/  IMAD.IADD R59, R53, 0x1, R58 ;  /* 0x00000001353b7824 */ /* 0x000fe200078e023a */
[----:B------:R-:W-:Y:S01]  /*1150*/  SHF.R.S32.HI R26, RZ, 0x7, R17 ;  /* 0x00000007ff1a7819 */ /* 0x000fe20000011411 */
[----:B------:R-:W-:Y:S01]  /*1160*/  IMAD.MOV.U32 R58, RZ, RZ, R52 ;  /* 0x000000ffff3a7224 */ /* 0x000fe200078e0034 */
[C---:B------:R-:W-:Y:S02]  /*1170*/  LOP3.LUT R16, R24.reuse, 0x30, R33, 0xf8, !PT ;  /* 0x0000003018107812 */ /* 0x040fe400078ef821 */
[----:B------:R-:W-:Y:S01]  /*1180*/  LOP3.LUT R25, R24, 0x8, R7, 0xf8, !PT ;  /* 0x0000000818197812 */ /* 0x000fe200078ef807 */
[----:B------:R-:W-:Y:S01]  /*1190*/  IMAD.WIDE.U32 R70, R69, c[0x0][0x188], R58 ;  /* 0x0000620045467a25 */ /* 0x000fe200078e003a */
[----:B------:R-:W-:-:S02]  /*11a0*/  SHF.R.U32.HI R24, RZ, 0x3, R24 ;  /* 0x00000003ff187819 */ /* 0x000fc40000011618 */
[----:B------:R-:W-:Y:S01]  /*11b0*/  LEA.HI.X R61, R32, c[0x0][0x224], R15, 0x2, P0 ;  /* 0x00008900203d7a11 */ /* 0x000fe200000f140f */
[----:B------:R-:W-:Y:S01]  /*11c0*/  IMAD.WIDE.U32 R32, R67, c[0x0][0x210], R48 ;  /* 0x0000840043207a25 */ /* 0x000fe200078e0030 */
[----:B------:R-:W-:Y:S02]  /*11d0*/  LEA.HI R15, R17, R26, RZ, 0x1 ;  /* 0x0000001a110f7211 */ /* 0x000fe400078f08ff */
[----:B------:R-:W-:Y:S02]  /*11e0*/  LOP3.LUT R7, R16, 0x8, R7, 0xf8, !PT ;  /* 0x0000000810077812 */ /* 0x000fe400078ef807 */
[-C--:B------:R-:W-:Y:S02]  /*11f0*/  LOP3.LUT R30, R25, R24.reuse, RZ, 0x3c, !PT ;  /* 0x00000018191e7212 */ /* 0x080fe400078e3cff */
[----:B------:R-:W-:Y:S01]  /*1200*/  LOP3.LUT R13, R15, 0xfffffffe, RZ, 0xc0, !PT ;  /* 0xfffffffe0f0d7812 */ /* 0x000fe200078ec0ff */
[----:B------:R-:W-:Y:S01]  /*1210*/  IMAD.SHL.U32 R15, R5, 0x10, RZ ;  /* 0x00000010050f7824 */ /* 0x000fe200078e00ff */
[----:B------:R-:W-:-:S02]  /*1220*/  LOP3.LUT R24, R7, R24, RZ, 0x3c, !PT ;  /* 0x0000001807187212 */ /* 0x000fc400078e3cff */
[----:B------:R-:W-:Y:S01]  /*1230*/  LEA.HI.X R63, R34, c[0x0][0x284], R27, 0x2, P1 ;  /* 0x0000a100223f7a11 */ /* 0x000fe200008f141b */
[----:B------:R-:W-:Y:S01]  /*1240*/  IMAD.MOV.U32 R34, RZ, RZ, 0x20 ;  /* 0x00000020ff227424 */ /* 0x000fe200078e00ff */
[----:B------:R-:W-:Y:S01]  /*1250*/  IADD3 R43, R33, R42, RZ ;  /* 0x0000002a212b7210 */ /* 0x000fe20007ffe0ff */
[----:B------:R-:W-:Y:S01]  /*1260*/  IMAD.MOV.U32 R33, RZ, RZ, 0x10 ;  /* 0x00000010ff217424 */ /* 0x000fe200078e00ff */
[----:B------:R-:W-:Y:S01]  /*1270*/  LOP3.LUT R7, R6, 0x7ffffffc, RZ, 0xc0, !PT ;  /* 0x7ffffffc06077812 */ /* 0x000fe200078ec0ff */
[----:B------:R-:W-:Y:S01]  /*1280*/  IMAD.IADD R36, R26, 0x1, -R13 ;  /* 0x000000011a247824 */ /* 0x000fe200078e0a0d */
[----:B------:R-:W-:Y:S01]  /*1290*/  R2P PR, R39, 0x6 ;  /* 0x0000000627007804 */ /* 0x000fe20000000000 */
[----:B------:R-:W-:Y:S01]  /*12a0*/  IMAD.MOV.U32 R42, RZ, RZ, R32 ;  /* 0x000000ffff2a7224 */ /* 0x000fe200078e0020 */
[----:B------:R-:W-:Y:S01]  /*12b0*/  LEA R51, R5, R26, 0x1 ;  /* 0x0000001a05337211 */ /* 0x000fe200078e08ff */
[----:B------:R-:W-:Y:S02]  /*12c0*/  IMAD.SHL.U32 R13, R12, 0x40, RZ ;  /* 0x000000400c0d7824 */ /* 0x000fe400078e00ff */
[----:B------:R-:W-:Y:S01]  /*12d0*/  IMAD.IADD R32, R66, 0x1, -R7 ;  /* 0x0000000142207824 */ /* 0x000fe200078e0a07 */
[----:B------:R-:W-:Y:S01]  /*12e0*/  SEL R7, R34, 0xffffffe0, !P2 ;  /* 0xffffffe022077807 */ /* 0x000fe20005000000 */
[----:B------:R-:W-:Y:S01]  /*12f0*/  IMAD.U32 R51, R51, 0x200, R30 ;  /* 0x0000020033337824 */ /* 0x000fe200078e001e */
[----:B------:R-:W-:Y:S01]  /*1300*/  SEL R6, R33, 0xfffffff0, !P1 ;  /* 0xfffffff021067807 */ /* 0x000fe20004800000 */
[----:B------:R-:W-:Y:S01]  /*1310*/  IMAD.SHL.U32 R26, R26, 0x8, RZ ;  /* 0x000000081a1a7824 */ /* 0x000fe200078e00ff */
[----:B------:R-:W-:Y:S01]  /*1320*/  R2P PR, R14, 0x6 ;  /* 0x000000060e007804 */ /* 0x000fe20000000000 */
[----:B------:R-:W-:Y:S01]  /*1330*/  IMAD.SHL.U32 R39, R39, 0x40, RZ ;  /* 0x0000004027277824 */ /* 0x000fe200078e00ff */
[----:B------:R-:W-:Y:S01]  /*1340*/  MOV R14, 0x2 ;  /* 0x00000002000e7802 */ /* 0x000fe20000000f00 */
[----:B------:R-:W-:Y:S01]  /*1350*/  IMAD R53, R5, 0x200, R24 ;  /* 0x0000020005357824 */ /* 0x000fe200078e0218 */
[----:B------:R-:W-:Y:S01]  /*1360*/  LOP3.LUT R13, R13, 0x1c0, RZ, 0xc0, !PT ;  /* 0x000001c00d0d7812 */ /* 0x000fe200078ec0ff */
[----:B------:R-:W-:Y:S01]  /*1370*/  IMAD.WIDE.U32 R24, R69, c[0x0][0x218], R42 ;  /* 0x0000860045187a25 */ /* 0x000fe200078e002a */
[----:B------:R-:W-:-:S02]  /*1380*/  LOP3.LUT R26, R26, 0x8, RZ, 0xc0, !PT ;  /* 0x000000081a1a7812 */ /* 0x000fc400078ec0ff */
[----:B------:R-:W-:Y:S01]  /*1390*/  SHF.R.U32.HI R57, RZ, 0x3, R13 ;  /* 0x00000003ff397819 */ /* 0x000fe2000001160d */
[----:B------:R-:W-:Y:S01]  /*13a0*/  IMAD.WIDE.U32 R64, R51, R14, c[0x0][0x18] ;  /* 0x0000060033407625 */ /* 0x000fe200078e000e */
[----:B------:R-:W-:Y:S02]  /*13b0*/  LOP3.LUT R39, R39, 0x1c0, RZ, 0xc0, !PT ;  /* 0x000001c027277812 */ /* 0x000fe400078ec0ff */
[----:B------:R-:W-:Y:S01]  /*13c0*/  LOP3.LUT R16, R26, 0x10, R15, 0xf8, !PT ;  /* 0x000000101a107812 */ /* 0x000fe200078ef80f */
[----:B------:R-:W-:Y:S01]  /*13d0*/  IMAD.SHL.U32 R14, R5, 0x8, RZ ;  /* 0x00000008050e7824 */ /* 0x000fe200078e00ff */
[----:B------:R-:W-:Y:S01]  /*13e0*/  LOP3.LUT R57, R57, R13, R26, 0x1e, !PT ;  /* 0x0000000d39397212 */ /* 0x000fe200078e1e1a */
[C---:B------:R-:W-:Y:S01]  /*13f0*/  IMAD R26, R0.reuse, c[0x0][0x188], RZ ;  /* 0x00006200001a7a24 */ /* 0x040fe200078e02ff */
[--C-:B------:R-:W-:Y:S01]  /*1400*/  SHF.R.U32.HI R43, RZ, 0x3, R39.reuse ;  /* 0x00000003ff2b7819 */ /* 0x100fe20000011627 */
[----:B------:R-:W-:Y:S01]  /*1410*/  IMAD R30, R0, c[0x0][0x218], RZ ;  /* 0x00008600001e7a24 */ /* 0x000fe200078e02ff */
[----:B------:R-:W-:Y:S01]  /*1420*/  LOP3.LUT R14, R39, 0x8, R14, 0xf8, !PT ;  /* 0x00000008270e7812 */ /* 0x000fe200078ef80e */
[----:B------:R-:W-:Y:S01]  /*1430*/  IMAD R26, R69, c[0x0][0x18c], R26 ;  /* 0x00006300451a7a24 */ /* 0x000fe200078e021a */
[----:B------:R-:W-:Y:S01]  /*1440*/  LOP3.LUT R39, R43, R16, R39, 0x1e, !PT ;  /* 0x000000102b277212 */ /* 0x000fe200078e1e27 */
[----:B------:R-:W-:Y:S01]  /*1450*/  IMAD R17, R69, c[0x0][0x21c], R30 ;  /* 0x0000870045117a24 */ /* 0x000fe200078e021e */
[----:B------:R-:W-:Y:S01]  /*1460*/  LOP3.LUT R43, R14, R43, RZ, 0x3c, !PT ;  /* 0x0000002b0e2b7212 */ /* 0x000fe200078e3cff */
[----:B------:R-:W-:Y:S01]  /*1470*/  IMAD.SHL.U32 R14, R4, 0x40, RZ ;  /* 0x00000040040e7824 */ /* 0x000fe200078e00ff */
[----:B------:R-:W-:Y:S01]  /*1480*/  IADD3 R58, P0, R64, 0x4080, RZ ;  /* 0x00004080403a7810 */ /* 0x000fe20007f1e0ff */
[----:B------:R-:W-:Y:S01]  /*1490*/  IMAD.IADD R27, R71, 0x1, R26 ;  /* 0x00000001471b7824 */ /* 0x000fe200078e021a */
[----:B------:R-:W-:Y:S01]  /*14a0*/  MOV R26, R70 ;  /* 0x00000046001a7202 */ /* 0x000fe20000000f00 */
[----:B------:R-:W-:Y:S01]  /*14b0*/  IMAD.SHL.U32 R13, R11, 0x400, RZ ;  /* 0x000004000b0d7824 */ /* 0x000fe200078e00ff */
[----:B------:R-:W-:Y:S01]  /*14c0*/  LOP3.LUT R14, R14, 0xfffffe00, RZ, 0xc0, !PT ;  /* 0xfffffe000e0e7812 */ /* 0x000fe200078ec0ff */
[----:B------:R-:W-:Y:S01]  /*14d0*/  IMAD.IADD R17, R25, 0x1, R17 ;  /* 0x0000000119117824 */ /* 0x000fe200078e0211 */
[----:B------:R-:W-:Y:S01]  /*14e0*/  SEL R5, R34, 0xffffffe0, !P2 ;  /* 0xffffffe022057807 */ /* 0x000fe20005000000 */
[----:B------:R-:W-:Y:S01]  /*14f0*/  IMAD R25, R47, c[0x0][0x178], RZ ;  /* 0x00005e002f197a24 */ /* 0x000fe200078e02ff */
[-CC-:B------:R-:W-:Y:S01]  /*1500*/  IADD3 R43, R43, R14.reuse, R13.reuse ;  /* 0x0000000e2b2b7210 */ /* 0x180fe20007ffe00d */
[----:B------:R-:W-:Y:S01]  /*1510*/  IMAD R32, R32, 0x2, R13 ;  /* 0x0000000220207824 */ /* 0x000fe200078e020d */
[----:B------:R-:W-:Y:S01]  /*1520*/  SEL R4, R33, 0xfffffff0, !P1 ;  /* 0xfffffff021047807 */ /* 0x000fe20004800000 */
[----:B------:R-:W-:Y:S01]  /*1530*/  IMAD R25, R2, c[0x0][0x17c], R25 ;  /* 0x00005f0002197a24 */ /* 0x000fe200078e0219 */
[----:B------:R-:W-:Y:S01]  /*1540*/  R2P PR, R12, 0x6 ;  /* 0x000000060c007804 */ /* 0x000fe20000000000 */
[----:B------:R-:W-:Y:S01]  /*1550*/  IMAD.WIDE.U32 R26, R2, c[0x0][0x178], R26 ;  /* 0x00005e00021a7a25 */ /* 0x000fe200078e001a */
[----:B------:R-:W-:-:S03]  /*1560*/  LOP3.LUT R39, R39, R14, RZ, 0xfc, !PT ;  /* 0x0000000e27277212 */ /* 0x000fc600078efcff */
[----:B------:R-:W-:Y:S02]  /*1570*/  IMAD.MOV.U32 R16, RZ, RZ, R24 ;  /* 0x000000ffff107224 */ /* 0x000fe400078e0018 */
[----:B------:R-:W-:Y:S02]  /*1580*/  IMAD R13, R47, c[0x0][0x208], RZ ;  /* 0x000082002f0d7a24 */ /* 0x000fe400078e02ff */
[----:B------:R-:W-:Y:S01]  /*1590*/  IMAD.X R59, RZ, RZ, R65, P0 ;  /* 0x000000ffff3b7224 */ /* 0x000fe200000e0641 */
[----:B------:R-:W-:Y:S01]  /*15a0*/  LEA R24, P0, R26, c[0x0][0x160], 0x1 ;  /* 0x000058001a187a11 */ /* 0x000fe200078008ff */
[----:B------:R-:W-:Y:S02]  /*15b0*/  IMAD.IADD R25, R27, 0x1, R25 ;  /* 0x000000011b197824 */ /* 0x000fe400078e0219 */
[C---:B------:R-:W-:Y:S02]  /*15c0*/  IMAD R14, R2.reuse, c[0x0][0x20c], R13 ;  /* 0x00008300020e7a24 */ /* 0x040fe400078e020d */
[----:B------:R-:W-:Y:S01]  /*15d0*/  IMAD.WIDE.U32 R16, R2, c[0x0][0x208], R16 ;  /* 0x0000820002107a25 */ /* 0x000fe200078e0010 */
[----:B------:R-:W-:-:S03]  /*15e0*/  LEA.HI.X R25, R26, c[0x0][0x164], R25, 0x1, P0 ;  /* 0x000059001a197a11 */ /* 0x000fc600000f0c19 */
[----:B------:R-:W-:Y:S01]  /*15f0*/  IMAD.U32 R13, RZ, RZ, UR11 ;  /* 0x0000000bff0d7e24 */ /* 0x000fe2000f8e00ff */
[----:B------:R-:W-:Y:S01]  /*1600*/  UIADD3 UR11, UP0, UR8, 0x10080, URZ ;  /* 0x00010080080b7890 */ /* 0x000fe2000ff1e03f */
[----:B------:R-:W-:Y:S01]  /*1610*/  IMAD.IADD R14, R17, 0x1, R14 ;  /* 0x00000001110e7824 */ /* 0x000fe200078e020e */
[----:B------:R-:W-:Y:S01]  /*1620*/  LEA R64, P0, R16, c[0x0][0x1f0], 0x1 ;  /* 0x00007c0010407a11 */ /* 0x000fe200078008ff */
[----:B------:R-:W-:Y:S01]  /*1630*/  IMAD.IADD R57, R32, 0x1, R57 ;  /* 0x0000000120397824 */ /* 0x000fe200078e0239 */
[----:B------:R-:W-:Y:S01]  /*1640*/  UIADD3.X UR9, URZ, UR9, URZ, UP0, !UPT ;  /* 0x000000093f097290 */ /* 0x000fe200087fe43f */
[----:B------:R-:W-:Y:S01]  /*1650*/  IMAD.U32 R12, RZ, RZ, UR14 ;  /* 0x0000000eff0c7e24 */ /* 0x000fe2000f8e00ff */
[----:B------:R-:W-:Y:S01]  /*1660*/  LEA.HI.X R65, R16, c[0x0][0x1f4], R14, 0x1, P0 ;  /* 0x00007d0010417a11 */ /* 0x000fe200000f0c0e */
[----:B------:R-:W-:Y:S01]  /*1670*/  IMAD.U32 R14, RZ, RZ, UR11 ;  /* 0x0000000bff0e7e24 */ /* 0x000fe2000f8e00ff */
[----:B------:R-:W-:Y:S01]  /*1680*/  IADD3 R32, P0, R54, 0xa0, RZ ;  /* 0x000000a036207810 */ /* 0x000fe20007f1e0ff */
[----:B------:R-:W-:Y:S01]  /*1690*/  IMAD.WIDE.U32 R26, R29, 0x2, R12 ;  /* 0x000000021d1a7825 */ /* 0x000fe200078e000c */
[----:B------:R-:W-:Y:S01]  /*16a0*/  MOV R15, UR9 ;  /* 0x00000009000f7c02 */ /* 0x000fe20008000f00 */
[----:B------:R-:W-:Y:S01]  /*16b0*/  UIADD3 UR9, UP0, UR8, 0x18080, URZ ;  /* 0x0001808008097890 */ /* 0x000fe2000ff1e03f */
[----:B------:R-:W-:Y:S01]  /*16c0*/  IADD3 R30, R32, -c[0x0][0x20], RZ ;  /* 0x80000800201e7a10 */ /* 0x000fe20007ffe0ff */
[----:B------:R-:W-:Y:S01]  /*16d0*/  IMAD.U32 R70, RZ, RZ, UR4 ;  /* 0x00000004ff467e24 */ /* 0x000fe2000f8e00ff */
[----:B------:R-:W-:Y:S01]  /*16e0*/  ULDC UR4, c[0x0][0x1c] ;  /* 0x0000070000047ab9 */ /* 0x000fe20000000800 */
[----:B------:R-:W-:Y:S01]  /*16f0*/  IMAD.U32 R71, RZ, RZ, UR5 ;  /* 0x00000005ff477e24 */ /* 0x000fe2000f8e00ff */
[----:B------:R1:W-:Y:S01]  /*1700*/  STL.128 [R1+0x90], R24 ;  /* 0x0000901801007387 */ /* 0x0003e20000100c00 */
[----:B------:R-:W-:Y:S01]  /*1710*/  UIADD3.X UR5, URZ, UR4, URZ, UP0, !UPT ;  /* 0x000000043f057290 */ /* 0x000fe200087fe43f */
[----:B------:R-:W-:Y:S01]  /*1720*/  IMAD.WIDE.U32 R16, R53, 0x2, R18 ;  /* 0x0000000235107825 */ /* 0x000fe200078e0012 */
[----:B------:R-:W-:Y:S01]  /*1730*/  UIADD3 UR8, UP0, UR8, 0x18480, URZ ;  /* 0x0001848008087890 */ /* 0x000fe2000ff1e03f */
[----:B------:R-:W-:Y:S02]  /*1740*/  STL.128 [R1+0x20], R12 ;  /* 0x0000200c01007387 */ /* 0x000fe40000100c00 */
[----:B------:R-:W-:Y:S01]  /*1750*/  IMAD.U32 R72, RZ, RZ, UR9 ;  /* 0x00000009ff487e24 */ /* 0x000fe2000f8e00ff */
[----:B------:R-:W-:Y:S01]  /*1760*/  UIADD3.X UR4, URZ, UR4, URZ, UP0, !UPT ;  /* 0x000000043f047290 */ /* 0x000fe200087fe43f */
[----:B------:R-:W-:Y:S01]  /*1770*/  STL.128 [R1+0x40], R12 ;  /* 0x0000400c01007387 */ /* 0x000fe20000100c00 */
[----:B------:R-:W-:-:S02]  /*1780*/  IMAD.U32 R73, RZ, RZ, UR5 ;  /* 0x00000005ff497e24 */ /* 0x000fc4000f8e00ff */
[----:B------:R-:W-:Y:S01]  /*1790*/  IMAD.WIDE.U32 R76, R29, 0x2, R14 ;  /* 0x000000021d4c7825 */ /* 0x000fe200078e000e */
[----:B------:R2:W-:Y:S04]  /*17a0*/  STL.64 [R30+0x8], R70 ;  /* 0x000008461e007387 */ /* 0x0005e80000100a00 */
[----:B------:R3:W-:Y:S04]  /*17b0*/  STL.64 [R30+0x18], R64 ;  /* 0x000018401e007387 */ /* 0x0007e80000100a00 */
[----:B------:R-:W-:Y:S04]  /*17c0*/  STL.64 [R30+0x10], R74 ;  /* 0x0000104a1e007387 */ /* 0x000fe80000100a00 */
[----:B------:R-:W-:Y:S01]  /*17d0*/  STL.64 [R30+0x20], R76 ;  /* 0x0000204c1e007387 */ /* 0x000fe20000100a00 */
[----:B-1----:R-:W-:-:S04]  /*17e0*/  IMAD.WIDE.U32 R26, R57, 0x2, R18 ;  /* 0x00000002391a7825 */ /* 0x002fc800078e0012 */
[----:B------:R-:W-:-:S04]  /*17f0*/  IMAD.WIDE.U32 R18, R53, 0x2, R20 ;  /* 0x0000000235127825 */ /* 0x000fc800078e0014 */
[----:B--2---:R-:W-:-:S04]  /*1800*/  IMAD.WIDE.U32 R70, R51, 0x2, R40 ;  /* 0x0000000233467825 */ /* 0x004fc800078e0028 */
[----:B------:R-:W-:-:S04]  /*1810*/  IMAD.WIDE.U32 R50, R43, 0x2, R12 ;  /* 0x000000022b327825 */ /* 0x000fc800078e000c */
[----:B---3--:R-:W-:Y:S01]  /*1820*/  IMAD.WIDE.U32 R64, R39, 0x2, R12 ;  /* 0x0000000227407825 */ /* 0x008fe200078e000c */
[----:B------:R-:W-:-:S03]  /*1830*/  SHF.R.S32.HI R13, RZ, 0x7, R38 ;  /* 0x00000007ff0d7819 */ /* 0x000fc60000011426 */
[--C-:B------:R-:W-:Y:S02]  /*1840*/  IMAD.WIDE.U32 R56, R57, 0x2, R20.reuse ;  /* 0x0000000239387825 */ /* 0x100fe400078e0014 */
[----:B------:R1:W-:Y:S02]  /*1850*/  STL [R30], R13 ;  /* 0x0000000d1e007387 */ /* 0x0003e40000100800 */
[----:B------:R-:W-:Y:S02]  /*1860*/  IMAD.WIDE.U32 R52, R43, 0x2, R20 ;  /* 0x000000022b347825 */ /* 0x000fe400078e0014 */
[----:B------:R-:W-:Y:S02]  /*1870*/  STL [R1+0xc8], R37 ;  /* 0x0000c82501007387 */ /* 0x000fe40000100800 */
[----:B------:R-:W-:-:S04]  /*1880*/  IMAD.WIDE.U32 R20, R39, 0x2, R40 ;  /* 0x0000000227147825 */ /* 0x000fc800078e0028 */
[----:B------:R-:W-:-:S04]  /*1890*/  IMAD.WIDE.U32 R40, R43, 0x2, R14 ;  /* 0x000000022b287825 */ /* 0x000fc800078e000e */
[----:B------:R-:W-:-:S04]  /*18a0*/  IMAD.WIDE.U32 R42, R39, 0x2, R14 ;  /* 0x00000002272a7825 */ /* 0x000fc800078e000e */
[----:B------:R-:W-:-:S04]  /*18b0*/  IMAD.WIDE R14, R46, 0x4, R72 ;  /* 0x000000042e0e7825 */ /* 0x000fc800078e0248 */
[----:B------:R-:W-:Y:S01]  /*18c0*/  IMAD.MOV.U32 R12, RZ, RZ, R23 ;  /* 0x000000ffff0c7224 */ /* 0x000fe200078e0017 */
[----:B-1----:R-:W-:Y:S01]  /*18d0*/  MOV R13, R22 ;  /* 0x00000016000d7202 */ /* 0x002fe20000000f00 */
[----:B------:R-:W-:-:S04]  /*18e0*/  IMAD.WIDE R22, R35, 0x4, R72 ;  /* 0x0000000423167825 */ /* 0x000fc800078e0248 */
        /* <DEDUP_REMOVED lines=17> */
[----:B------:R-:W-:-:S03]  /*1a00*/  ULDC.64 UR4, c[0x0][0x1d8] ;  /* 0x0000760000047ab9 */ /* 0x000fc60000000a00 */
[----:B------:R4:W-:Y:S01]  /*1a10*/  STL.64 [R1+0x2a8], R12 ;  /* 0x0002a80c01007387 */ /* 0x0009e20000100a00 */
[----:B--2---:R-:W-:-:S03]  /*1a20*/  IMAD.WIDE R10, R35, 0x4, R14 ;  /* 0x00000004230a7825 */ /* 0x004fc600078e020e */
[----:B------:R2:W-:Y:S01]  /*1a30*/  STL.128 [R1+0x320], R20 ;  /* 0x0003201401007387 */ /* 0x0005e20000100c00 */
        /* <DEDUP_REMOVED lines=9> */
[----:B----4-:R-:W-:-:S03]  /*1ad0*/  IADD3 R13, P1, R54, 0xc8, RZ ;  /* 0x000000c8360d7810 */ /* 0x010fc60007f3e0ff */
[----:B------:R-:W-:Y:S04]  /*1ae0*/  STL.64 [R1+0x2b0], R56 ;  /* 0x0002b03801007387 */ /* 0x000fe80000100a00 */
[----:B------:R-:W-:Y:S01]  /*1af0*/  STL.64 [R1+0x260], R40 ;  /* 0x0002602801007387 */ /* 0x000fe20000100a00 */
[----:B--2---:R-:W-:-:S03]  /*1b00*/  IADD3 R22, P0, R54, 0xc0, RZ ;  /* 0x000000c036167810 */ /* 0x004fc60007f1e0ff */
[----:B------:R-:W-:Y:S01]  /*1b10*/  STL.64 [R1+0x2e0], R42 ;  /* 0x0002e02a01007387 */ /* 0x000fe20000100a00 */
[C---:B------:R-:W-:Y:S02]  /*1b20*/  IADD3 R20, P5, R54.reuse, 0x71, RZ ;  /* 0x0000007136147810 */ /* 0x040fe40007fbe0ff */
[----:B---3--:R-:W-:Y:S01]  /*1b30*/  SEL R14, RZ, 0x1, P2 ;  /* 0x00000001ff0e7807 */ /* 0x008fe20001000000 */
[----:B------:R-:W-:Y:S01]  /*1b40*/  STL.64 [R1+0x250], R50 ;  /* 0x0002503201007387 */ /* 0x000fe20000100a00 */
[C---:B------:R-:W-:Y:S01]  /*1b50*/  IADD3 R12, P2, R54.reuse, 0x98, RZ ;  /* 0x00000098360c7810 */ /* 0x040fe20007f5e0ff */
[--C-:B------:R-:W-:Y:S01]  /*1b60*/  IMAD.X R23, RZ, RZ, R55.reuse, P0 ;  /* 0x000000ffff177224 */ /* 0x100fe200000e0637 */
[----:B------:R-:W-:Y:S01]  /*1b70*/  IADD3 R15, P3, R54, 0x78, RZ ;  /* 0x00000078360f7810 */ /* 0x000fe20007f7e0ff */
[----:B------:R-:W-:Y:S01]  /*1b80*/  STL.64 [R1+0x2f0], R64 ;  /* 0x0002f04001007387 */ /* 0x000fe20000100a00 */
[----:B------:R-:W-:-:S03]  /*1b90*/  IMAD.X R21, RZ, RZ, R55, P5 ;  /* 0x000000ffff157224 */ /* 0x000fc600028e0637 */
[----:B------:R1:W-:Y:S01]  /*1ba0*/  STL.64 [R1+0x330], R10 ;  /* 0x0003300a01007387 */ /* 0x0003e20000100a00 */
[----:B------:R-:W-:-:S03]  /*1bb0*/  IMAD.X R16, RZ, RZ, R55, P3 ;  /* 0x000000ffff107224 */ /* 0x000fc600018e0637 */
        /* <DEDUP_REMOVED lines=8> */
[----:B------:R-:W-:-:S03]  /*1c40*/  IMAD.MOV.U32 R11, RZ, RZ, c[0x0][0x2a4] ;  /* 0x0000a900ff0b7624 */ /* 0x000fc600078e00ff */
        /* <DEDUP_REMOVED lines=12> */
[----:B---3--:R-:W-:-:S03]  /*1d10*/  MOV R4, RZ ;  /* 0x000000ff00047202 */ /* 0x008fc60000000f00 */
        /* <DEDUP_REMOVED lines=35> */
[----:B------:R-:W-:Y:S04]  /*1f50*/  STL.128 [R1+0x3d0], R20 ;  /* 0x0003d01401007387 */ /* 0x000fe80000100c00 */
[----:B------:R-:W-:Y:S01]  /*1f60*/  STL [R1+0x34c], R66 ;  /* 0x00034c4201007387 */ /* 0x000fe20000100800 */
[----:B-1----:R-:W-:-:S03]  /*1f70*/  IADD3 R14, P4, R54, 0x341, RZ ;  /* 0x00000341360e7810 */ /* 0x002fc60007f9e0ff */
[----:B------:R-:W-:Y:S01]  /*1f80*/  STL [R1+0x430], R28 ;  /* 0x0004301c01007387 */ /* 0x000fe20000100800 */
[--C-:B--2---:R-:W-:Y:S01]  /*1f90*/  IMAD.X R17, RZ, RZ, R55.reuse, P2 ;  /* 0x000000ffff117224 */ /* 0x104fe200010e0637 */
[C---:B------:R-:W-:Y:S01]  /*1fa0*/  IADD3 R18, P2, R54.reuse, 0x344, RZ ;  /* 0x0000034436127810 */ /* 0x040fe20007f5e0ff */
[--C-:B------:R-:W-:Y:S01]  /*1fb0*/  IMAD.X R19, RZ, RZ, R55.reuse, P4 ;  /* 0x000000ffff137224 */ /* 0x100fe200020e0637 */
[----:B------:R-:W-:Y:S01]  /*1fc0*/  IADD3 R42, P4, R54, 0x70, RZ ;  /* 0x00000070362a7810 */ /* 0x000fe20007f9e0ff */
[----:B------:R-:W2:Y:S04]  /*1fd0*/  LDL.128 R56, [R1+0xd0] ;  /* 0x0000d00001387983 */ /* 0x000ea80000100c00 */
[----:B------:R-:W-:Y:S02]  /*1fe0*/  IMAD.X R43, RZ, RZ, R55, P4 ;  /* 0x000000ffff2b7224 */ /* 0x000fe400020e0637 */
[----:B------:R-:W-:-:S02]  /*1ff0*/  IMAD.MOV.U32 R36, RZ, RZ, R42 ;  /* 0x000000ffff247224 */ /* 0x000fc400078e002a */
[----:B------:R-:W-:Y:S02]  /*2000*/  IMAD.MOV.U32 R37, RZ, RZ, R43 ;  /* 0x000000ffff257224 */ /* 0x000fe400078e002b */
[----:B---3--:R-:W-:Y:S01]  /*2010*/  IMAD.MOV.U32 R6, RZ, RZ, R15 ;  /* 0x000000ffff067224 */ /* 0x008fe200078e000f */
[----:B------:R-:W-:Y:S01]  /*2020*/  MOV R5, R17 ;  /* 0x0000001100057202 */ /* 0x000fe20000000f00 */
[----:B------:R-:W-:Y:S01]  /*2030*/  IMAD.MOV.U32 R7, RZ, RZ, R16 ;  /* 0x000000ffff077224 */ /* 0x000fe200078e0010 */
[C---:B------:R-:W-:Y:S01]  /*2040*/  IADD3 R16, P0, R54.reuse, 0xd8, RZ ;  /* 0x000000d836107810 */ /* 0x040fe20007f1e0ff */
[----:B------:R-:W-:Y:S02]  /*2050*/  IMAD.MOV.U32 R4, RZ, RZ, R12 ;  /* 0x000000ffff047224 */ /* 0x000fe400078e000c */
[--C-:B----4-:R-:W-:Y:S01]  /*2060*/  IMAD.X R8, RZ, RZ, R55.reuse, P1 ;  /* 0x000000ffff087224 */ /* 0x110fe200008e0637 */
[----:B------:R-:W-:Y:S01]  /*2070*/  IADD3 R40, P1, R54, 0x340, RZ ;  /* 0x0000034036287810 */ /* 0x000fe20007f3e0ff */
[----:B------:R-:W-:Y:S01]  /*2080*/  IMAD.X R17, RZ, RZ, R55, P0 ;  /* 0x000000ffff117224 */ /* 0x000fe200000e0637 */
[----:B------:R1:W-:Y:S01]  /*2090*/  STL.128 [R1+0x380], R4 ;  /* 0x0003800401007387 */ /* 0x0003e20000100c00 */
[----:B------:R-:W-:-:S02]  /*20a0*/  IMAD.MOV.U32 R12, RZ, RZ, R44 ;  /* 0x000000ffff0c7224 */ /* 0x000fc400078e002c */
[----:B------:R-:W-:Y:S01]  /*20b0*/  IMAD.X R41, RZ, RZ, R55, P1 ;  /* 0x000000ffff297224 */ /* 0x000fe200008e0637 */
[C---:B------:R-:W-:Y:S01]  /*20c0*/  IADD3 R38, P1, R54.reuse, 0x348, RZ ;  /* 0x0000034836267810 */ /* 0x040fe20007f3e0ff */
[----:B------:R-:W-:Y:S02]  /*20d0*/  IMAD.MOV.U32 R10, RZ, RZ, R40 ;  /* 0x000000ffff0a7224 */ /* 0x000fe400078e0028 */
[----:B------:R-:W-:Y:S01]  /*20e0*/  IMAD.MOV.U32 R11, RZ, RZ, R41 ;  /* 0x000000ffff0b7224 */ /* 0x000fe200078e0029 */
[----:B------:R-:W-:Y:S01]  /*20f0*/  IADD3.X R39, RZ, R55, RZ, P1, !PT ;  /* 0x00000037ff277210 */ /* 0x000fe20000ffe4ff */
[----:B------:R-:W-:Y:S01]  /*2100*/  IMAD.MOV.U32 R34, RZ, RZ, R12 ;  /* 0x000000ffff227224 */ /* 0x000fe200078e000c */
[----:B------:R-:W-:Y:S04]  /*2110*/  STL.128 [R1+0x3a0], R40 ;  /* 0x0003a02801007387 */ /* 0x000fe80000100c00 */
[----:B------:R-:W-:Y:S01]  /*2120*/  STL.128 [R1+0x400], R36 ;  /* 0x0004002401007387 */ /* 0x000fe20000100c00 */
[----:B-1----:R-:W-:Y:S01]  /*2130*/  IMAD.MOV.U32 R4, RZ, RZ, R14 ;  /* 0x000000ffff047224 */ /* 0x002fe200078e000e */
[----:B------:R-:W-:Y:S01]  /*2140*/  IADD3 R14, P3, R54, 0x338, RZ ;  /* 0x00000338360e7810 */ /* 0x000fe20007f7e0ff */
[----:B------:R-:W-:-:S02]  /*2150*/  IMAD.MOV.U32 R5, RZ, RZ, R19 ;  /* 0x000000ffff057224 */ /* 0x000fc400078e0013 */
[----:B------:R-:W-:Y:S01]  /*2160*/  IMAD.MOV.U32 R6, RZ, RZ, R13 ;  /* 0x000000ffff067224 */ /* 0x000fe200078e000d */
[----:B------:R-:W-:Y:S01]  /*2170*/  IADD3.X R15, RZ, R55, RZ, P3, !PT ;  /* 0x00000037ff0f7210 */ /* 0x000fe20001ffe4ff */
[----:B------:R-:W-:Y:S01]  /*2180*/  IMAD.MOV.U32 R7, RZ, RZ, R8 ;  /* 0x000000ffff077224 */ /* 0x000fe200078e0008 */
[----:B------:R-:W-:Y:S01]  /*2190*/  MOV R8, R14 ;  /* 0x0000000e00087202 */ /* 0x000fe20000000f00 */
[----:B------:R-:W-:Y:S02]  /*21a0*/  IMAD.X R19, RZ, RZ, R55, P2 ;  /* 0x000000ffff137224 */ /* 0x000fe400010e0637 */
[----:B------:R-:W-:Y:S01]  /*21b0*/  IMAD.MOV.U32 R9, RZ, RZ, R15 ;  /* 0x000000ffff097224 */ /* 0x000fe200078e000f */
[----:B------:R1:W-:Y:S01]  /*21c0*/  STL.128 [R1+0x3b0], R4 ;  /* 0x0003b00401007387 */ /* 0x0003e20000100c00 */
[----:B------:R-:W-:-:S03]  /*21d0*/  IMAD.MOV.U32 R13, RZ, RZ, R45 ;  /* 0x000000ffff0d7224 */ /* 0x000fc600078e002d */
[----:B------:R3:W-:Y:S01]  /*21e0*/  STL.128 [R1+0x3f0], R8 ;  /* 0x0003f00801007387 */ /* 0x0007e20000100c00 */
[----:B------:R-:W-:-:S03]  /*21f0*/  IMAD.MOV.U32 R35, RZ, RZ, R13 ;  /* 0x000000ffff237224 */ /* 0x000fc600078e000d */
[----:B------:R4:W-:Y:S04]  /*2200*/  STL.128 [R1+0x3c0], R16 ;  /* 0x0003c01001007387 */ /* 0x0009e80000100c00 */
[----:B------:R-:W-:Y:S04]  /*2210*/  STL.128 [R1+0x3e0], R32 ;  /* 0x0003e02001007387 */ /* 0x000fe80000100c00 */
[----:B------:R-:W-:Y:S01]  /*2220*/  STL.128 [R1+0x390], R12 ;  /* 0x0003900c01007387 */ /* 0x000fe20000100c00 */
[----:B-1----:R-:W-:Y:S01]  /*2230*/  IMAD.MOV.U32 R6, RZ, RZ, R20 ;  /* 0x000000ffff067224 */ /* 0x002fe200078e0014 */
[----:B------:R-:W-:Y:S01]  /*2240*/  MOV R20, c[0x0][0x250] ;  /* 0x0000940000147a02 */ /* 0x000fe20000000f00 */
[----:B------:R-:W-:-:S02]  /*2250*/  IMAD.MOV.U32 R7, RZ, RZ, R21 ;  /* 0x000000ffff077224 */ /* 0x000fc400078e0015 */
[----:B------:R-:W-:Y:S01]  /*2260*/  IMAD.MOV.U32 R4, RZ, RZ, R18 ;  /* 0x000000ffff047224 */ /* 0x000fe200078e0012 */
[C---:B---3--:R-:W-:Y:S01]  /*2270*/  IADD3 R8, P1, R54.reuse, 0xe0, RZ ;  /* 0x000000e036087810 */ /* 0x048fe20007f3e0ff */
[----:B------:R-:W-:Y:S01]  /*2280*/  IMAD.MOV.U32 R5, RZ, RZ, R19 ;  /* 0x000000ffff057224 */ /* 0x000fe200078e0013 */
[----:B------:R-:W-:Y:S01]  /*2290*/  IADD3 R10, P0, R54, 0xf0, RZ ;  /* 0x000000f0360a7810 */ /* 0x000fe20007f1e0ff */
[----:B------:R-:W-:Y:S02]  /*22a0*/  STL [R1+0x378], R20 ;  /* 0x0003781401007387 */ /* 0x000fe40000100800 */
[--C-:B------:R-:W-:Y:S02]  /*22b0*/  IMAD.X R9, RZ, RZ, R55.reuse, P1 ;  /* 0x000000ffff097224 */ /* 0x100fe400008e0637 */
[----:B------:R1:W-:Y:S01]  /*22c0*/  STL.128 [R1+0x420], R4 ;  /* 0x0004200401007387 */ /* 0x0003e20000100c00 */
[----:B------:R-:W-:-:S03]  /*22d0*/  IMAD.X R11, RZ, RZ, R55, P0 ;  /* 0x000000ffff0b7224 */ /* 0x000fc600000e0637 */
[----:B----4-:R-:W3:Y:S04]  /*22e0*/  LDL.U8 R17, [R1+0x341] ;  /* 0x0003410001117983 */ /* 0x010ee80000100000 */
[----:B------:R4:W-:Y:S04]  /*22f0*/  STL.128 [R1+0x410], R8 ;  /* 0x0004100801007387 */ /* 0x0009e80000100c00 */
[----:B------:R-:W5:Y:S01]  /*2300*/  LDL.U8 R16, [R1+0x341] ;  /* 0x0003410001107983 */ /* 0x000f620000100000 */
[----:B-1----:R-:W-:-:S03]  /*2310*/  IMAD.MOV.U32 R4, RZ, RZ, c[0x0][0x248] ;  /* 0x00009200ff047624 */ /* 0x002fc600078e00ff */
[----:B------:R-:W2:Y:S01]  /*2320*/  LDL.U8 R7, [R1+0x341] ;  /* 0x0003410001077983 */ /* 0x000ea20000100000 */
[----:B------:R-:W-:-:S05]  /*2330*/  IMAD.MOV.U32 R5, RZ, RZ, c[0x0][0x24c] ;  /* 0x00009300ff057624 */ /* 0x000fca00078e00ff */
[----:B------:R1:W-:Y:S04]  /*2340*/  STL.64 [R1+0x370], R4 ;  /* 0x0003700401007387 */ /* 0x0003e80000100a00 */
[----:B------:R-:W2:Y:S01]  /*2350*/  LDL R30, [R30+0x2a4] ;  /* 0x0002a4001e1e7983 */ /* 0x000ea20000100800 */
[----:B------:R-:W-:-:S13]  /*2360*/  ISETP.NE.AND P0, PT, R4, 0x1, PT ;  /* 0x000000010400780c */ /* 0x000fda0003f05270 */
[----:B----4-:R-:W-:-:S05]  /*2370*/  @P0 IMAD.HI.U32 R11, R67, c[0x0][0x24c], RZ ;  /* 0x00009300430b0a27 */ /* 0x010fca00078e00ff */
        /* <DEDUP_REMOVED lines=9> */
[----:B------:R-:W-:Y:S02]  /*2410*/  IMAD.MOV.U32 R46, RZ, RZ, R2 ;  /* 0x000000ffff2e7224 */ /* 0x000fe400078e0002 */
[----:B------:R-:W-:-:S02]  /*2420*/  IMAD R4, R69, c[0x0][0x1ec], R4 ;  /* 0x00007b0045047a24 */ /* 0x000fc400078e0204 */
[----:B------:R-:W-:-:S04]  /*2430*/  IMAD.WIDE.U32 R26, R69, c[0x0][0x1e8], R26 ;  /* 0x00007a00451a7a25 */ /* 0x000fc800078e001a */
[----:B------:R-:W-:Y:S02]  /*2440*/  IMAD R10, R10, c[0x0][0x1b0], RZ ;  /* 0x00006c000a0a7a24 */ /* 0x000fe400078e02ff */
[C---:B------:R-:W-:Y:S02]  /*2450*/  IMAD R5, R68.reuse, R5, c[0x0][0x198] ;  /* 0x0000660044057624 */ /* 0x040fe400078e0205 */
[----:B------:R-:W-:-:S04]  /*2460*/  IMAD.WIDE R20, R68, 0x80, R46 ;  /* 0x0000008044147825 */ /* 0x000fc800078e022e */
[----:B------:R-:W-:Y:S02]  /*2470*/  IMAD.IADD R27, R27, 0x1, R4 ;  /* 0x000000011b1b7824 */ /* 0x000fe400078e0204 */
[----:B------:R-:W-:Y:S01]  /*2480*/  IMAD R10, R11, c[0x0][0x1b4], R10 ;  /* 0x00006d000b0a7a24 */ /* 0x000fe200078e020a */
[----:B--2---:R-:W-:-:S13]  /*2490*/  ISETP.GT.AND P1, PT, R30, 0x7f, PT ;  /* 0x0000007f1e00780c */ /* 0x004fda0003f24270 */
[----:B------:R-:W2:Y:S04]  /*24a0*/  @!P1 LDL.U8 R6, [R1+0x71] ;  /* 0x0000710001069983 */ /* 0x000ea80000100000 */
        /* <DEDUP_REMOVED lines=9> */
[----:B---3--:R-:W-:Y:S01]  /*2540*/  LOP3.LUT R17, R17, 0x1, RZ, 0xc0, !PT ;  /* 0x0000000111117812 */ /* 0x008fe200078ec0ff */
[----:B------:R-:W-:Y:S01]  /*2550*/  IMAD R4, R21, c[0x0][0x1d8], RZ ;  /* 0x0000760015047a24 */ /* 0x000fe200078e02ff */
[----:B-----5:R-:W-:Y:S01]  /*2560*/  LOP3.LUT R16, R16, 0x1, RZ, 0xc0, !PT ;  /* 0x0000000110107812 */ /* 0x020fe200078ec0ff */
[----:B------:R-:W-:Y:S01]  /*2570*/  IMAD.IADD R31, R31, 0x1, R10 ;  /* 0x000000011f1f7824 */ /* 0x000fe200078e020a */
[----:B------:R-:W-:Y:S01]  /*2580*/  ISETP.GE.AND P5, PT, R5, 0x1, PT ;  /* 0x000000010500780c */ /* 0x000fe20003fa6270 */
[C---:B------:R-:W-:Y:S01]  /*2590*/  IMAD R4, R20.reuse, c[0x0][0x1dc], R4 ;  /* 0x0000770014047a24 */ /* 0x040fe200078e0204 */
[----:B------:R-:W-:Y:S01]  /*25a0*/  LOP3.LUT R7, R7, 0x1, RZ, 0xc0, !PT ;  /* 0x0000000107077812 */ /* 0x000fe200078ec0ff */
[----:B------:R-:W-:Y:S01]  /*25b0*/  IMAD.WIDE.U32 R10, R20, c[0x0][0x1d8], R26 ;  /* 0x00007600140a7a25 */ /* 0x000fe200078e001a */
[----:B------:R-:W-:Y:S01]  /*25c0*/  ISETP.GE.OR P2, PT, R3, c[0x0][0x1cc], !P5 ;  /* 0x0000730003007a0c */ /* 0x000fe20006f46670 */
[----:B------:R-:W-:Y:S01]  /*25d0*/  USHF.L.U64.HI UR5, UR4, UR8, UR5 ;  /* 0x0000000804057299 */ /* 0x000fe20008010205 */
[----:B------:R-:W3:Y:S02]  /*25e0*/  @!P1 LDL.64 R18, [R1+0x420] ;  /* 0x0004200001129983 */ /* 0x000ee40000100a00 */
[----:B------:R-:W-:-:S02]  /*25f0*/  IADD3 R4, R11, R4, RZ ;  /* 0x000000040b047210 */ /* 0x000fc40007ffe0ff */
[----:B------:R-:W-:Y:S01]  /*2600*/  LEA R26, P0, R10, c[0x0][0x1c0], 0x1 ;  /* 0x000070000a1a7a11 */ /* 0x000fe200078008ff */
[----:B------:R-:W-:Y:S01]  /*2610*/  IMAD R0, R0, c[0x0][0x1b8], RZ ;  /* 0x00006e0000007a24 */ /* 0x000fe200078e02ff */
[C---:B------:R-:W-:Y:S01]  /*2620*/  ISETP.GE.AND P4, PT, R5.reuse, 0x21, PT ;  /* 0x000000210500780c */ /* 0x040fe20003f86270 */
[----:B------:R-:W5:Y:S01]  /*2630*/  @!P1 LDL.64 R8, [R1+0x410] ;  /* 0x0004100001089983 */ /* 0x000f620000100a00 */
[----:B------:R-:W-:Y:S02]  /*2640*/  LEA.HI.X R27, R10, c[0x0][0x1c4], R4, 0x1, P0 ;  /* 0x000071000a1b7a11 */ /* 0x000fe400000f0c04 */
[----:B------:R-:W-:Y:S02]  /*2650*/  IADD3 R34, P0, R26, UR9, RZ ;  /* 0x000000091a227c10 */ /* 0x000fe4000ff1e0ff */
[----:B------:R-:W-:Y:S01]  /*2660*/  ISETP.GE.AND P3, PT, R5, 0x41, PT ;  /* 0x000000410500780c */ /* 0x000fe20003f66270 */
[----:B------:R-:W-:Y:S01]  /*2670*/  @!PT LDS RZ, [RZ] ;  /* 0x00000000fffff984 */ /* 0x000fe20000000800 */
[----:B------:R-:W-:Y:S01]  /*2680*/  @!PT LDS RZ, [RZ] ;  /* 0x00000000fffff984 */ /* 0x000fe20000000800 */
[----:B------:R-:W-:Y:S01]  /*2690*/  @!PT LDS RZ, [RZ] ;  /* 0x00000000fffff984 */ /* 0x000fe20000000800 */
[----:B------:R1:W-:Y:S01]  /*26a0*/  LDGSTS.E.BYPASS.LTC128B.128 [R29+0x4080], [R26.64], !P2 ;  /* 0x040800001a1d7fae */ /* 0x0003e2000d101d46 */
[----:B------:R-:W-:-:S02]  /*26b0*/  ISETP.GE.OR P6, PT, R3, c[0x0][0x1cc], !P4 ;  /* 0x0000730003007a0c */ /* 0x000fc400067c6670 */
[----:B------:R-:W-:Y:S02]  /*26c0*/  IADD3.X R35, R27, UR5, RZ, P0, !PT ;  /* 0x000000051b237c10 */ /* 0x000fe400087fe4ff */
[----:B------:R-:W-:Y:S02]  /*26d0*/  ISETP.GE.OR P0, PT, R3, c[0x0][0x1cc], !P3 ;  /* 0x0000730003007a0c */ /* 0x000fe40005f06670 */
[----:B------:R-:W-:Y:S01]  /*26e0*/  IADD3 R36, P2, R34, UR9, RZ ;  /* 0x0000000922247c10 */ /* 0x000fe2000ff5e0ff */
[C---:B------:R-:W-:Y:S02]  /*26f0*/  IMAD R0, R69.reuse, c[0x0][0x1bc], R0 ;  /* 0x00006f0045007a24 */ /* 0x040fe400078e0200 */
[----:B------:R-:W-:Y:S01]  /*2700*/  IMAD.WIDE.U32 R30, R69, c[0x0][0x1b8], R30 ;  /* 0x00006e00451e7a25 */ /* 0x000fe200078e001e */
[----:B------:R-:W-:-:S03]  /*2710*/  IADD3.X R37, R35, UR5, RZ, P2, !PT ;  /* 0x0000000523257c10 */ /* 0x000fc600097fe4ff */
[----:B------:R2:W-:Y:S01]  /*2720*/  LDGSTS.E.BYPASS.LTC128B.128 [R29+0x5080], [R34.64], !P6 ;  /* 0x05080000221d7fae */ /* 0x0005e2000f101d46 */
[----:B------:R-:W-:Y:S01]  /*2730*/  IMAD R11, R21, c[0x0][0x1a8], RZ ;  /* 0x00006a00150b7a24 */ /* 0x000fe200078e02ff */
[----:B------:R-:W-:Y:S01]  /*2740*/  ISETP.GE.AND P2, PT, R5, 0x61, PT ;  /* 0x000000610500780c */ /* 0x000fe20003f46270 */
[----:B------:R-:W-:Y:S01]  /*2750*/  IMAD.IADD R31, R31, 0x1, R0 ;  /* 0x000000011f1f7824 */ /* 0x000fe200078e0200 */
[----:B------:R2:W-:Y:S01]  /*2760*/  LDGSTS.E.BYPASS.LTC128B.128 [R29+0x6080], [R36.64], !P0 ;  /* 0x06080000241d7fae */ /* 0x0005e2000c101d46 */
[C---:B------:R-:W-:Y:S01]  /*2770*/  IMAD R11, R20.reuse, c[0x0][0x1ac], R11 ;  /* 0x00006b00140b7a24 */ /* 0x040fe200078e020b */
[----:B------:R-:W-:Y:S01]  /*2780*/  ISETP.GE.OR P6, PT, R3, c[0x0][0x1cc], !P2 ;  /* 0x0000730003007a0c */ /* 0x000fe200057c6670 */
[----:B------:R-:W-:Y:S01]  /*2790*/  IMAD.WIDE.U32 R20, R20, c[0x0][0x1a8], R30 ;  /* 0x00006a0014147a25 */ /* 0x000fe200078e001e */
[----:B-1----:R-:W-:-:S03]  /*27a0*/  IADD3 R26, P0, R36, UR9, RZ ;  /* 0x00000009241a7c10 */ /* 0x002fc6000ff1e0ff */
[----:B------:R-:W-:Y:S01]  /*27b0*/  IMAD.IADD R11, R21, 0x1, R11 ;  /* 0x00000001150b7824 */ /* 0x000fe200078e020b */
[----:B------:R-:W-:Y:S01]  /*27c0*/  IADD3.X R27, R37, UR5, RZ, P0, !PT ;  /* 0x00000005251b7c10 */ /* 0x000fe200087fe4ff */
[----:B------:R-:W-:Y:S01]  /*27d0*/  ULDC.64 UR4, c[0x0][0x1a8] ;  /* 0x00006a0000047ab9 */ /* 0x000fe20000000a00 */
[C---:B------:R-:W-:Y:S01]  /*27e0*/  LEA R30, P0, R20.reuse, c[0x0][0x190], 0x1 ;  /* 0x00006400141e7a11 */ /* 0x040fe200078008ff */
[----:B------:R-:W-:Y:S01]  /*27f0*/  USHF.L.U32 UR9, UR4, 0x6, URZ ;  /* 0x0000000604097899 */ /* 0x000fe2000800063f */
[----:B------:R-:W-:Y:S01]  /*2800*/  ISETP.GE.OR P5, PT, R3, c[0x0][0x19c], !P5 ;  /* 0x0000670003007a0c */ /* 0x000fe20006fa6670 */
[----:B------:R-:W-:Y:S01]  /*2810*/  USHF.L.U64.HI UR5, UR4, UR8, UR5 ;  /* 0x0000000804057299 */ /* 0x000fe20008010205 */
[----:B------:R-:W-:Y:S01]  /*2820*/  LEA.HI.X R31, R20, c[0x0][0x194], R11, 0x1, P0 ;  /* 0x00006500141f7a11 */ /* 0x000fe200000f0c0b */
[----:B------:R1:W-:Y:S02]  /*2830*/  LDGSTS.E.BYPASS.LTC128B.128 [R29+0x7080], [R26.64], !P6 ;  /* 0x070800001a1d7fae */ /* 0x0003e4000f101d46 */
[----:B------:R-:W-:Y:S01]  /*2840*/  IADD3 R20, P0, R30, UR9, RZ ;  /* 0x000000091e147c10 */ /* 0x000fe2000ff1e0ff */
[----:B------:R-:W-:Y:S01]  /*2850*/  IMAD R0, R28, UR13, RZ ;  /* 0x0000000d1c007c24 */ /* 0x000fe2000f8e02ff */
[----:B------:R-:W-:-:S02]  /*2860*/  SHF.R.S32.HI R5, RZ, 0x1f, R28 ;  /* 0x0000001fff057819 */ /* 0x000fc4000001141c */
[----:B------:R-:W-:Y:S02]  /*2870*/  IADD3.X R21, R31, UR5, RZ, P0, !PT ;  /* 0x000000051f157c10 */ /* 0x000fe400087fe4ff */
[C---:B------:R-:W-:Y:S02]  /*2880*/  ISETP.GE.OR P4, PT, R3.reuse, c[0x0][0x19c], !P4 ;  /* 0x0000670003007a0c */ /* 0x040fe40006786670 */
[----:B------:R1:W-:Y:S01]  /*2890*/  LDGSTS.E.BYPASS.LTC128B.128 [R29+0x80], [R30.64], !P5 ;  /* 0x000800001e1d7fae */ /* 0x0003e2000e901d46 */
[C---:B------:R-:W-:Y:S01]  /*28a0*/  ISETP.GE.OR P3, PT, R3.reuse, c[0x0][0x19c], !P3 ;  /* 0x0000670003007a0c */ /* 0x040fe20005f66670 */
[----:B------:R-:W-:Y:S01]  /*28b0*/  IMAD.WIDE.U32 R10, R28, UR15, RZ ;  /* 0x0000000f1c0a7c25 */ /* 0x000fe2000f8e00ff */
[----:B------:R-:W-:-:S03]  /*28c0*/  ISETP.GE.OR P5, PT, R3, c[0x0][0x19c], !P2 ;  /* 0x0000670003007a0c */ /* 0x000fc600057a6670 */
[----:B------:R-:W-:Y:S01]  /*28d0*/  IMAD R0, R5, UR15, R0 ;  /* 0x0000000f05007c24 */ /* 0x000fe2000f8e0200 */
[----:B------:R-:W-:Y:S02]  /*28e0*/  ISETP.GE.AND P6, PT, R3, c[0x0][0x16c], PT ;  /* 0x00005b0003007a0c */ /* 0x000fe40003fc6270 */
[----:B-1----:R-:W-:Y:S01]  /*28f0*/  IADD3 R26, P0, R20, UR9, RZ ;  /* 0x00000009141a7c10 */ /* 0x002fe2000ff1e0ff */
[----:B------:R-:W-:Y:S01]  /*2900*/  ULDC UR4, c[0x0][0x17c] ;  /* 0x00005f0000047ab9 */ /* 0x000fe20000000800 */
[----:B------:R1:W-:Y:S02]  /*2910*/  LDGSTS.E.BYPASS.LTC128B.128 [R29+0x1080], [R20.64], !P4 ;  /* 0x01080000141d7fae */ /* 0x0003e4000e101d46 */
[----:B------:R-:W-:Y:S01]  /*2920*/  IADD3.X R27, R21, UR5, RZ, P0, !PT ;  /* 0x00000005151b7c10 */ /* 0x000fe200087fe4ff */
[----:B------:R-:W-:Y:S01]  /*2930*/  IMAD.IADD R0, R11, 0x1, R0 ;  /* 0x000000010b007824 */ /* 0x000fe200078e0200 */
[----:B------:R-:W-:Y:S01]  /*2940*/  LEA R24, P2, R10, R24, 0x1 ;  /* 0x000000180a187211 */ /* 0x000fe200078408ff */
[----:B------:R-:W-:Y:S01]  /*2950*/  IMAD.SHL.U32 R3, R28, 0x80, RZ ;  /* 0x000000801c037824 */ /* 0x000fe200078e00ff */
[----:B------:R-:W-:Y:S01]  /*2960*/  USHF.L.U64.HI UR4, UR10, UR8, UR4 ;  /* 0x000000080a047299 */ /* 0x000fe20008010204 */
[----:B------:R1:W-:Y:S01]  /*2970*/  LDGSTS.E.BYPASS.LTC128B.128 [R29+0x2080], [R26.64], !P3 ;  /* 0x020800001a1d7fae */ /* 0x0003e2000d901d46 */
[----:B------:R-:W-:-:S04]  /*2980*/  IADD3 R30, P0, R26, UR9, RZ ;  /* 0x000000091a1e7c10 */ /* 0x000fc8000ff1e0ff */
[----:B------:R-:W-:Y:S01]  /*2990*/  IADD3.X R31, R27, UR5, RZ, P0, !PT ;  /* 0x000000051b1f7c10 */ /* 0x000fe200087fe4ff */
[----:B------:R-:W-:Y:S01]  /*29a0*/  USHF.L.U32 UR5, UR10, 0x6, URZ ;  /* 0x000000060a057899 */ /* 0x000fe2000800063f */
[----:B------:R-:W-:Y:S02]  /*29b0*/  LEA.HI.X R25, R10, R25, R0, 0x1, P2 ;  /* 0x000000190a197211 */ /* 0x000fe400010f0c00 */
[----:B------:R-:W-:Y:S01]  /*29c0*/  IADD3 R2, -R2, c[0x0][0x168], -R3 ;  /* 0x00005a0002027a10 */ /* 0x000fe20007ffe903 */
[----:B------:R2:W-:Y:S01]  /*29d0*/  LDGSTS.E.BYPASS.LTC128B.128 [R29+0x3080], [R30.64], !P5 ;  /* 0x030800001e1d7fae */ /* 0x0005e2000e901d46 */
[----:B------:R-:W-:Y:S02]  /*29e0*/  ISETP.NE.U32.AND P2, PT, R17, 0x1, PT ;  /* 0x000000011100780c */ /* 0x000fe40003f45070 */
[----:B------:R-:W-:Y:S01]  /*29f0*/  IADD3 R10, P0, R24, UR5, RZ ;  /* 0x00000005180a7c10 */ /* 0x000fe2000ff1e0ff */
[----:B------:R-:W0:Y:S01]  /*2a00*/  LDGDEPBAR ;  /* 0x00000000000079af */ /* 0x000e220000000000 */
[----:B------:R-:W-:-:S02]  /*2a10*/  ISETP.NE.U32.AND P4, PT, R16, 0x1, PT ;  /* 0x000000011000780c */ /* 0x000fc40003f85070 */
[----:B------:R-:W-:Y:S02]  /*2a20*/  ISETP.NE.U32.AND P3, PT, R7, 0x1, PT ;  /* 0x000000010700780c */ /* 0x000fe40003f65070 */
[C---:B------:R-:W-:Y:S02]  /*2a30*/  ISETP.LT.OR P6, PT, R2.reuse, 0x1, P6 ;  /* 0x000000010200780c */ /* 0x040fe400037c1670 */
[----:B------:R-:W-:Y:S02]  /*2a40*/  IADD3.X R11, R25, UR4, RZ, P0, !PT ;  /* 0x00000004190b7c10 */ /* 0x000fe400087fe4ff */
[----:B------:R-:W-:Y:S02]  /*2a50*/  ISETP.LT.OR P2, PT, R2, 0x21, P2 ;  /* 0x000000210200780c */ /* 0x000fe40001741670 */
[----:B------:R-:W-:Y:S02]  /*2a60*/  IADD3 R16, P0, R10, UR5, RZ ;  /* 0x000000050a107c10 */ /* 0x000fe4000ff1e0ff */
[----:B------:R-:W-:-:S02]  /*2a70*/  ISETP.LT.OR P4, PT, R2, 0x41, P4 ;  /* 0x000000410200780c */ /* 0x000fc40002781670 */
[----:B------:R-:W-:Y:S02]  /*2a80*/  ISETP.LT.OR P3, PT, R2, 0x61, P3 ;  /* 0x000000610200780c */ /* 0x000fe40001f61670 */
[----:B------:R-:W-:Y:S01]  /*2a90*/  IADD3.X R17, R11, UR4, RZ, P0, !PT ;  /* 0x000000040b117c10 */ /* 0x000fe200087fe4ff */
[----:B------:R-:W-:Y:S01]  /*2aa0*/  IMAD.WIDE R56, R3, 0x4, R56 ;  /* 0x0000000403387825 */ /* 0x000fe200078e0238 */
[----:B-1----:R-:W-:Y:S01]  /*2ab0*/  IADD3 R20, P0, R16, UR5, RZ ;  /* 0x0000000510147c10 */ /* 0x002fe2000ff1e0ff */
[----:B------:R1:W-:Y:S01]  /*2ac0*/  LDGSTS.E.BYPASS.LTC128B.128 [R29+0x8080], [R24.64], !P6 ;  /* 0x08080000181d7fae */ /* 0x0003e2000f101d46 */
[----:B------:R-:W-:Y:S02]  /*2ad0*/  @!P1 IADD3 R58, R58, -c[0x0][0x18], RZ ;  /* 0x800006003a3a9a10 */ /* 0x000fe40007ffe0ff */
[----:B------:R-:W-:Y:S01]  /*2ae0*/  IADD3.X R21, R17, UR4, RZ, P0, !PT ;  /* 0x0000000411157c10 */ /* 0x000fe200087fe4ff */
[----:B------:R1:W-:Y:S01]  /*2af0*/  LDGSTS.E.BYPASS.LTC128B.128 [R29+0x9080], [R10.64], !P2 ;  /* 0x090800000a1d7fae */ /* 0x0003e2000d101d46 */
[----:B------:R-:W-:-:S03]  /*2b00*/  MOV R4, R28 ;  /* 0x0000001c00047202 */ /* 0x000fc60000000f00 */
[----:B------:R1:W-:Y:S04]  /*2b10*/  LDGSTS.E.BYPASS.LTC128B.128 [R29+0xa080], [R16.64], !P4 ;  /* 0x0a080000101d7fae */ /* 0x0003e8000e101d46 */
[----:B------:R1:W-:Y:S04]  /*2b20*/  LDGSTS.E.BYPASS.LTC128B.128 [R29+0xb080], [R20.64], !P3 ;  /* 0x0b080000141d7fae */ /* 0x0003e8000d901d46 */
[----:B------:R-:W3:Y:S01]  /*2b30*/  @!P1 LDL R28, [R1+0x430] ;  /* 0x00043000011c9983 */ /* 0x000ee20000100800 */
[----:B--2---:R-:W-:Y:S01]  /*2b40*/  @!P1 ISETP.NE.AND P5, PT, R6, RZ, PT ;  /* 0x000000ff0600920c */ /* 0x004fe20003fa5270 */
[----:B----4-:R-:W-:-:S02]  /*2b50*/  @!P1 IMAD.MOV.U32 R32, RZ, RZ, R40 ;  /* 0x000000ffff209224 */ /* 0x010fc400078e0028 */
[----:B------:R-:W-:Y:S02]  /*2b60*/  @!P1 IMAD.MOV.U32 R33, RZ, RZ, R41 ;  /* 0x000000ffff219224 */ /* 0x000fe400078e0029 */
[----:B------:R-:W-:Y:S02]  /*2b70*/  @!P1 IMAD.MOV.U32 R12, RZ, RZ, R42 ;  /* 0x000000ffff0c9224 */ /* 0x000fe400078e002a */
[----:B------:R-:W-:-:S06]  /*2b80*/  @!P1 IMAD.MOV.U32 R13, RZ, RZ, R43 ;  /* 0x000000ffff0d9224 */ /* 0x000fcc00078e002b */
[----:B------:R2:W-:Y:S04]  /*2b90*/  @!P1 LDGSTS.E.BYPASS.LTC128B.128 [R58], [R56.64], P5 ;  /* 0x00000000383a9fae */ /* 0x0005e8000a901d46 */
[----:B------:R-:W4:Y:S04]  /*2ba0*/  LD.E.U8 R0, [R38.64] ;  /* 0x0000000626007980 */ /* 0x000f28000c101100 */
[----:B------:R2:W5:Y:S04]  /*2bb0*/  LD.E.64 R6, [R32.64+0x10] ;  /* 0x0000100620067980 */ /* 0x000568000c101b00 */
[----:B------:R-:W5:Y:S04]  /*2bc0*/  LD.E R14, [R14.64] ;  /* 0x000000060e0e7980 */ /* 0x000f68000c101900 */
[----:B------:R-:W5:Y:S04]  /*2bd0*/  LD.E R12, [R12.64+0xc] ;  /* 0x00000c060c0c7980 */ /* 0x000f68000c101900 */
[----:B-1----:R2:W5:Y:S04]  /*2be0*/  LD.E.64 R10, [R32.64+0x18] ;  /* 0x00001806200a7980 */ /* 0x002568000c101b00 */
[----:B------:R-:W5:Y:S01]  /*2bf0*/  LD.E R22, [R22.64] ;  /* 0x0000000616167980 */ /* 0x000f62000c101900 */
[--C-:B------:R-:W-:Y:S01]  /*2c00*/  SHF.R.S32.HI R17, RZ, 0x1f, R3.reuse ;  /* 0x0000001fff117819 */ /* 0x100fe20000011403 */
[----:B------:R-:W-:-:S02]  /*2c10*/  IMAD.MOV.U32 R16, RZ, RZ, R3 ;  /* 0x000000ffff107224 */ /* 0x000fc400078e0003 */
[----:B------:R-:W0:Y:S04]  /*2c20*/  LDGDEPBAR ;  /* 0x00000000000079af */ /* 0x000e280000000000 */
[----:B--2---:R-:W2:Y:S01]  /*2c30*/  LD.E.64 R32, [R32.64+0x8] ;  /* 0x0000080620207980 */ /* 0x004ea2000c101b00 */
[----:B---3--:R-:W-:Y:S02]  /*2c40*/  @!P1 IMAD.SHL.U32 R3, R28, 0x80, RZ ;  /* 0x000000801c039824 */ /* 0x008fe400078e00ff */
[--C-:B------:R-:W-:Y:S01]  /*2c50*/  @!P1 IMAD.MOV.U32 R4, RZ, RZ, R28.reuse ;  /* 0x000000ffff049224 */ /* 0x100fe200078e001c */
[----:B------:R-:W-:Y:S02]  /*2c60*/  @!P1 SHF.R.S32.HI R5, RZ, 0x1f, R28 ;  /* 0x0000001fff059819 */ /* 0x000fe4000001141c */
[----:B----4-:R-:W-:Y:S01]  /*2c70*/  LOP3.LUT R0, R0, 0x1, RZ, 0xc0, !PT ;  /* 0x0000000100007812 */ /* 0x010fe200078ec0ff */
[----:B-----5:R-:W-:-:S03]  /*2c80*/  IMAD R7, R7, R4, RZ ;  /* 0x0000000407077224 */ /* 0x020fc600078e02ff */
[----:B------:R-:W-:Y:S01]  /*2c90*/  ISETP.NE.U32.AND P2, PT, R0, 0x1, PT ;  /* 0x000000010000780c */ /* 0x000fe20003f45070 */
[----:B------:R-:W-:Y:S01]  /*2ca0*/  IMAD R7, R6, R5, R7 ;  /* 0x0000000506077224 */ /* 0x000fe200078e0207 */
[----:B------:R-:W-:Y:S01]  /*2cb0*/  IADD3 R14, -R14, R12, -R3 ;  /* 0x0000000c0e0e7210 */ /* 0x000fe20007ffe903 */
[----:B------:R-:W-:-:S03]  /*2cc0*/  IMAD.WIDE.U32 R12, R6, R4, RZ ;  /* 0x00000004060c7225 */ /* 0x000fc600078e00ff */
        /* <DEDUP_REMOVED lines=51> */
[----:B------:R-:W-:-:S02]  /*3000*/  @!P1 SHF.R.S32.HI R17, RZ, 0x1f, R3 ;  /* 0x0000001fff119819 */ /* 0x000fc40000011403 */
[----:B-----5:R-:W-:Y:S02]  /*3010*/  IADD3 R28, R28, 0x1, RZ ;  /* 0x000000011c1c7810 */ /* 0x020fe40007ffe0ff */
[----:B-1----:R-:W-:-:S04]  /*3020*/  LEA R6, P1, R16, R8, 0x2 ;  /* 0x0000000810067211 */ /* 0x002fc800078210ff */
[----:B------:R-:W-:Y:S02]  /*3030*/  LEA.HI.X R7, R16, R9, R17, 0x2, P1 ;  /* 0x0000000910077211 */ /* 0x000fe400008f1411 */
[----:B----4-:R-:W-:Y:S01]  /*3040*/  ISETP.GE.AND P1, PT, R28, R5, PT ;  /* 0x000000051c00720c */ /* 0x010fe20003f26270 */
[----:B------:R-:W-:Y:S01]  /*3050*/  BSSY B0, `(.L_x_4632) ;  /* 0x000005b000007945 */ /* 0x000fe20003800000 */
[----:B------:R-:W-:Y:S01]  /*3060*/  IMAD.MOV.U32 R5, RZ, RZ, 0x1 ;  /* 0x00000001ff057424 */ /* 0x000fe200078e00ff */
[----:B--2---:R-:W-:Y:S02]  /*3070*/  @!P2 ISETP.NE.AND P0, PT, R0, RZ, PT ;  /* 0x000000ff0000a20c */ /* 0x004fe40003f05270 */
[----:B---3--:R-:W-:-:S11]  /*3080*/  @!P2 IADD3 R15, R2, -c[0x0][0x18], RZ ;  /* 0x80000600020faa10 */ /* 0x008fd60007ffe0ff */
[----:B------:R-:W-:Y:S01]  /*3090*/  @!PT LDS RZ, [RZ] ;  /* 0x00000000fffff984 */ /* 0x000fe20000000800 */
[----:B------:R-:W-:Y:S01]  /*30a0*/  @!PT LDS RZ, [RZ] ;  /* 0x00000000fffff984 */ /* 0x000fe20000000800 */
[----:B------:R-:W-:Y:S01]  /*30b0*/  @!PT LDS RZ, [RZ] ;  /* 0x00000000fffff984 */ /* 0x000fe20000000800 */
[----:B------:R1:W-:Y:S01]  /*30c0*/  @!P2 LDGSTS.E.BYPASS.LTC128B.128 [R15], [R6.64], P0 ;  /* 0x00000000060fafae */ /* 0x0003e20008101d46 */
[----:B------:R-:W-:-:S03]  /*30d0*/  IADD3 R2, P0, R54, 0x2c8, RZ ;  /* 0x000002c836027810 */ /* 0x000fc60007f1e0ff */
[----:B------:R-:W0:Y:S04]  /*30e0*/  LDGDEPBAR ;  /* 0x00000000000079af */ /* 0x000e280000000000 */
[----:B------:R-:W0:Y:S01]  /*30f0*/  LDGDEPBAR ;  /* 0x00000000000079af */ /* 0x000e220000000000 */
[----:B------:R-:W-:Y:S01]  /*3100*/  IMAD.X R3, RZ, RZ, R55, P0 ;  /* 0x000000ffff037224 */ /* 0x000fe200000e0637 */
[----:B------:R-:W-:Y:S05]  /*3110*/  @P1 BRA `(.L_x_4633) ;  /* 0x000004e000001947 */ /* 0x000fea0003800000 */
[----:B------:R-:W2:Y:S04]  /*3120*/  LDL.64 R24, [R1+0x408] ;  /* 0x0004080001187983 */ /* 0x000ea80000100a00 */
[----:B------:R-:W3:Y:S04]  /*3130*/  LDL.128 R8, [R1+0x3e0] ;  /* 0x0003e00001087983 */ /* 0x000ee80000100c00 */
[----:B-1----:R-:W4:Y:S04]  /*3140*/  LDL.64 R14, [R1+0x3f0] ;  /* 0x0003f000010e7983 */ /* 0x002f280000100a00 */
        /* <DEDUP_REMOVED lines=75> */
.L_x_4633:
[----:B----4-:R-:W-:Y:S05]  /*3600*/  BSYNC B0 ;  /* 0x0000000000007941 */ /* 0x010fea0003800000 */
.L_x_4632:
        /* <DEDUP_REMOVED lines=10> */
[C---:B------:R-:W-:Y:S01]  /*36b0*/  IADD3 R12, P1, R54.reuse, 0x30, RZ ;  /* 0x00000030360c7810 */ /* 0x040fe20007f3e0ff */
[----:B------:R1:W-:Y:S01]  /*36c0*/  STL.64 [R1+0x438], R4 ;  /* 0x0004380401007387 */ /* 0x0003e20000100a00 */
[--C-:B------:R-:W-:Y:S01]  /*36d0*/  IMAD.X R16, RZ, RZ, R55.reuse, P2 ;  /* 0x000000ffff107224 */ /* 0x100fe200010e0637 */
[C---:B------:R-:W-:Y:S01]  /*36e0*/  IADD3 R15, P3, R54.reuse, 0x270, RZ ;  /* 0x00000270360f7810 */ /* 0x040fe20007f7e0ff */
[--C-:B------:R-:W-:Y:S01]  /*36f0*/  IMAD.X R10, RZ, RZ, R55.reuse, P0 ;  /* 0x000000ffff0a7224 */ /* 0x100fe200000e0637 */
[----:B------:R-:W-:Y:S01]  /*3700*/  IADD3.X R11, RZ, R55, RZ, P1, !PT ;  /* 0x00000037ff0b7210 */ /* 0x000fe20000ffe4ff */
[----:B------:R-:W-:Y:S01]  /*3710*/  STL [R1+0x440], RZ ;  /* 0x000440ff01007387 */ /* 0x000fe20000100800 */
[----:B------:R-:W-:Y:S01]  /*3720*/  ULDC.64 UR4, c[0x0][0x40] ;  /* 0x0000100000047ab9 */ /* 0x000fe20000000a00 */
[----:B------:R-:W-:Y:S01]  /*3730*/  IMAD.X R14, RZ, RZ, R55, P3 ;  /* 0x000000ffff0e7224 */ /* 0x000fe200018e0637 */
[----:B------:R-:W-:Y:S01]  /*3740*/  UIADD3 UR4, UP0, UR4, 0x160, URZ ;  /* 0x0000016004047890 */ /* 0x000fe2000ff1e03f */
[----:B------:R-:W-:Y:S01]  /*3750*/  STL.128 [R1+0x650], RZ ;  /* 0x000650ff01007387 */ /* 0x000fe20000100c00 */
[----:B------:R-:W-:Y:S01]  /*3760*/  BSSY B3, `(.L_x_4634) ;  /* 0x000012f000037945 */ /* 0x000fe20003800000 */
[----:B------:R-:W-:Y:S01]  /*3770*/  IADD3 R56, R54, 0x488, RZ ;  /* 0x0000048836387810 */ /* 0x000fe20007ffe0ff */
[----:B------:R-:W-:Y:S01]  /*3780*/  UIADD3.X UR5, URZ, UR5, URZ, UP0, !UPT ;  /* 0x000000053f057290 */ /* 0x000fe200087fe43f */
        /* <DEDUP_REMOVED lines=12> */
[----:B-1----:R-:W-:Y:S01]  /*3850*/  MOV R4, R9 ;  /* 0x0000000900047202 */ /* 0x002fe20000000f00 */
[----:B------:R-:W-:Y:S01]  /*3860*/  IMAD.MOV.U32 R5, RZ, RZ, R8 ;  /* 0x000000ffff057224 */ /* 0x000fe200078e0008 */
[C---:B------:R-:W-:Y:S01]  /*3870*/  IADD3 R9, P4, R54.reuse, 0x268, RZ ;  /* 0x0000026836097810 */ /* 0x040fe20007f9e0ff */
[----:B------:R-:W-:Y:S01]  /*3880*/  STL.128 [R1+0x6a0], RZ ;  /* 0x0006a0ff01007387 */ /* 0x000fe20000100c00 */
[----:B------:R-:W-:-:S03]  /*3890*/  IADD3 R8, P1, R54, 0x240, RZ ;  /* 0x0000024036087810 */ /* 0x000fc60007f3e0ff */
        /* <DEDUP_REMOVED lines=12> */
[----:B------:R-:W-:Y:S01]  /*3960*/  IADD3 R17, P3, R54, 0x26c, RZ ;  /* 0x0000026c36117810 */ /* 0x000fe20007f7e0ff */
[--C-:B------:R-:W-:Y:S01]  /*3970*/  IMAD.X R12, RZ, RZ, R55.reuse, P4 ;  /* 0x000000ffff0c7224 */ /* 0x100fe200020e0637 */
[----:B------:R-:W-:Y:S01]  /*3980*/  STL.128 [R1+0x720], RZ ;  /* 0x000720ff01007387 */ /* 0x000fe20000100c00 */
[----:B------:R-:W-:-:S02]  /*3990*/  IMAD.X R11, RZ, RZ, R55, P1 ;  /* 0x000000ffff0b7224 */ /* 0x000fc400008e0637 */
[----:B------:R-:W-:Y:S01]  /*39a0*/  IMAD.X R16, RZ, RZ, R55, P3 ;  /* 0x000000ffff107224 */ /* 0x000fe200018e0637 */
[----:B------:R1:W-:Y:S04]  /*39b0*/  STL.128 [R1+0x4a0], R4 ;  /* 0x0004a00401007387 */ /* 0x0003e80000100c00 */
[----:B------:R-:W-:Y:S04]  /*39c0*/  STL.128 [R1+0x730], RZ ;  /* 0x000730ff01007387 */ /* 0x000fe80000100c00 */
[----:B------:R-:W-:Y:S04]  /*39d0*/  STL.128 [R1+0x740], RZ ;  /* 0x000740ff01007387 */ /* 0x000fe80000100c00 */
        /* <DEDUP_REMOVED lines=34> */
[----:B------:R1:W-:Y:S03]  /*3c00*/  STL.128 [R1+0x4f0], R4 ;  /* 0x0004f00401007387 */ /* 0x0003e60000100c00 */
[----:B------:R-:W-:-:S02]  /*3c10*/  IMAD.X R14, RZ, RZ, R55, P3 ;  /* 0x000000ffff0e7224 */ /* 0x000fc400018e0637 */
[----:B-1----:R-:W-:Y:S01]  /*3c20*/  IMAD.MOV.U32 R6, RZ, RZ, R9 ;  /* 0x000000ffff067224 */ /* 0x002fe200078e0009 */
[----:B------:R-:W-:Y:S01]  /*3c30*/  MOV R4, R8 ;  /* 0x0000000800047202 */ /* 0x000fe20000000f00 */
[----:B------:R-:W-:Y:S01]  /*3c40*/  IMAD.MOV.U32 R7, RZ, RZ, R12 ;  /* 0x000000ffff077224 */ /* 0x000fe200078e000c */
[----:B------:R-:W-:Y:S01]  /*3c50*/  IADD3.X R12, RZ, R55, RZ, P0, !PT ;  /* 0x00000037ff0c7210 */ /* 0x000fe200007fe4ff */
[----:B------:R-:W-:Y:S01]  /*3c60*/  IMAD.MOV.U32 R5, RZ, RZ, R11 ;  /* 0x000000ffff057224 */ /* 0x000fe200078e000b */
[C---:B------:R-:W-:Y:S02]  /*3c70*/  IADD3 R11, P2, R54.reuse, 0x280, RZ ;  /* 0x00000280360b7810 */ /* 0x040fe40007f5e0ff */
[C---:B------:R-:W-:Y:S02]  /*3c80*/  IADD3 R9, P4, R54.reuse, 0x294, RZ ;  /* 0x0000029436097810 */ /* 0x040fe40007f9e0ff */
[----:B------:R1:W-:Y:S01]  /*3c90*/  STL.128 [R1+0x500], R4 ;  /* 0x0005000401007387 */ /* 0x0003e20000100c00 */
[----:B------:R-:W-:Y:S01]  /*3ca0*/  IMAD.X R10, RZ, RZ, R55, P2 ;  /* 0x000000ffff0a7224 */ /* 0x000fe200010e0637 */
        /* <DEDUP_REMOVED lines=135> */
[----:B------:R-:W-:Y:S02]  /*4520*/  IADD3 R8, P0, R54, 0x68, RZ ;  /* 0x0000006836087810 */ /* 0x000fe40007f1e0ff */
[----:B-1----:R-:W-:Y:S01]  /*4530*/  MOV R4, R17 ;  /* 0x0000001100047202 */ /* 0x002fe20000000f00 */
[----:B------:R-:W-:Y:S01]  /*4540*/  IMAD.MOV.U32 R5, RZ, RZ, R16 ;  /* 0x000000ffff057224 */ /* 0x000fe200078e0010 */
[----:B------:R-:W-:Y:S01]  /*4550*/  MOV R7, R11 ;  /* 0x0000000b00077202 */ /* 0x000fe20000000f00 */
[----:B------:R-:W-:Y:S02]  /*4560*/  IMAD.MOV.U32 R6, RZ, RZ, R12 ;  /* 0x000000ffff067224 */ /* 0x000fe400078e000c */
[----:B------:R-:W-:-:S02]  /*4570*/  IMAD.X R12, RZ, RZ, R55, P4 ;  /* 0x000000ffff0c7224 */ /* 0x000fc400020e0637 */
[----:B------:R-:W-:Y:S01]  /*4580*/  IMAD.X R11, RZ, RZ, R55, P0 ;  /* 0x000000ffff0b7224 */ /* 0x000fe200000e0637 */
[----:B------:R1:W-:Y:S02]  /*4590*/  STL.128 [R1+0x600], R4 ;  /* 0x0006000401007387 */ /* 0x0003e40000100c00 */
[----:B-1----:R-:W-:Y:S01]  /*45a0*/  MOV R6, R15 ;  /* 0x0000000f00067202 */ /* 0x002fe20000000f00 */
[----:B------:R-:W-:Y:S01]  /*45b0*/  IMAD.MOV.U32 R7, RZ, RZ, R14 ;  /* 0x000000ffff077224 */ /* 0x000fe200078e000e */
[----:B------:R-:W-:Y:S01]  /*45c0*/  MOV R5, R10 ;  /* 0x0000000a00057202 */ /* 0x000fe20000000f00 */
[----:B------:R-:W-:Y:S01]  /*45d0*/  IMAD.MOV.U32 R4, RZ, RZ, R13 ;  /* 0x000000ffff047224 */ /* 0x000fe200078e000d */
[C---:B------:R-:W-:Y:S02]  /*45e0*/  IADD3 R13, P0, R54.reuse, 0x43c, RZ ;  /* 0x0000043c360d7810 */ /* 0x040fe40007f1e0ff */
[C---:B------:R-:W-:Y:S02]  /*45f0*/  IADD3 R15, P1, R54.reuse, 0x430, RZ ;  /* 0x00000430360f7810 */ /* 0x040fe40007f3e0ff */
[----:B------:R1:W-:Y:S01]  /*4600*/  STL.128 [R1+0x610], R4 ;  /* 0x0006100401007387 */ /* 0x0003e20000100c00 */
[----:B------:R-:W-:-:S02]  /*4610*/  IADD3 R10, P3, R54, 0x380, RZ ;  /* 0x00000380360a7810 */ /* 0x000fc40007f7e0ff */
[----:B------:R-:W-:Y:S02]  /*4620*/  IMAD.X R14, RZ, RZ, R55, P1 ;  /* 0x000000ffff0e7224 */ /* 0x000fe400008e0637 */
[----:B-1----:R-:W-:Y:S01]  /*4630*/  IMAD.MOV.U32 R6, RZ, RZ, R9 ;  /* 0x000000ffff067224 */ /* 0x002fe200078e0009 */
[----:B------:R-:W-:Y:S01]  /*4640*/  MOV R4, R8 ;  /* 0x0000000800047202 */ /* 0x000fe20000000f00 */
[----:B------:R-:W-:Y:S01]  /*4650*/  IMAD.MOV.U32 R7, RZ, RZ, R12 ;  /* 0x000000ffff077224 */ /* 0x000fe200078e000c */
[C---:B------:R-:W-:Y:S01]  /*4660*/  IADD3 R8, P2, R54.reuse, 0x18, RZ ;  /* 0x0000001836087810 */ /* 0x040fe20007f5e0ff */
[----:B------:R-:W-:Y:S02]  /*4670*/  IMAD.MOV.U32 R5, RZ, RZ, R11 ;  /* 0x000000ffff057224 */ /* 0x000fe400078e000b */
[--C-:B------:R-:W-:Y:S01]  /*4680*/  IMAD.X R12, RZ, RZ, R55.reuse, P0 ;  /* 0x000000ffff0c7224 */ /* 0x100fe200000e0637 */
[----:B------:R-:W-:Y:S01]  /*4690*/  IADD3.X R9, RZ, R55, RZ, P2, !PT ;  /* 0x00000037ff097210 */ /* 0x000fe200017fe4ff */
[----:B------:R-:W-:Y:S01]  /*46a0*/  IMAD.X R11, RZ, RZ, R55, P3 ;  /* 0x000000ffff0b7224 */ /* 0x000fe200018e0637 */
[----:B------:R1:W-:Y:S01]  /*46b0*/  STL.128 [R1+0x620], R4 ;  /* 0x0006200401007387 */ /* 0x0003e20000100c00 */
[----:B------:R-:W-:-:S02]  /*46c0*/  IADD3 R16, P0, R54, 0x440, RZ ;  /* 0x0000044036107810 */ /* 0x000fc40007f1e0ff */
[----:B------:R-:W-:Y:S01]  /*46d0*/  IADD3 R18, P2, R54, 0x108, RZ ;  /* 0x0000010836127810 */ /* 0x000fe20007f5e0ff */
[----:B------:R3:W-:Y:S02]  /*46e0*/  STL.128 [R1+0x450], R8 ;  /* 0x0004500801007387 */ /* 0x0007e40000100c00 */
[----:B------:R-:W-:Y:S01]  /*46f0*/  IMAD.X R17, RZ, RZ, R55, P0 ;  /* 0x000000ffff117224 */ /* 0x000fe200000e0637 */
[----:B------:R-:W-:-:S04]  /*4700*/  IADD3.X R19, RZ, R55, RZ, P2, !PT ;  /* 0x00000037ff137210 */ /* 0x000fc800017fe4ff */
[----:B------:R-:W-:Y:S04]  /*4710*/  STL.64 [R1+0x480], R16 ;  /* 0x0004801001007387 */ /* 0x000fe80000100a00 */
[----:B------:R4:W-:Y:S04]  /*4720*/  STL.64 [R1+0x488], R18 ;  /* 0x0004881201007387 */ /* 0x0009e80000100a00 */
[----:B------:R5:W-:Y:S01]  /*4730*/  STL.64 [R1+0x640], R16 ;  /* 0x0006401001007387 */ /* 0x000be20000100a00 */
[----:B-1----:R-:W-:Y:S01]  /*4740*/  IMAD.MOV.U32 R5, RZ, RZ, R12 ;  /* 0x000000ffff057224 */ /* 0x002fe200078e000c */
[C---:B------:R-:W-:Y:S01]  /*4750*/  IADD3 R12, P1, R54.reuse, 0x328, RZ ;  /* 0x00000328360c7810 */ /* 0x040fe20007f3e0ff */
[----:B------:R-:W-:Y:S01]  /*4760*/  IMAD.MOV.U32 R6, RZ, RZ, R15 ;  /* 0x000000ffff067224 */ /* 0x000fe200078e000f */
[----:B------:R-:W-:Y:S01]  /*4770*/  MOV R4, R13 ;  /* 0x0000000d00047202 */ /* 0x000fe20000000f00 */
[----:B------:R-:W-:Y:S01]  /*4780*/  IMAD.MOV.U32 R7, RZ, RZ, R14 ;  /* 0x000000ffff077224 */ /* 0x000fe200078e000e */
[----:B---3--:R-:W-:Y:S01]  /*4790*/  IADD3 R10, P0, R54, 0x3d8, RZ ;  /* 0x000003d8360a7810 */ /* 0x008fe20007f1e0ff */
[----:B------:R-:W-:Y:S01]  /*47a0*/  IMAD.X R13, RZ, RZ, R55, P1 ;  /* 0x000000ffff0d7224 */ /* 0x000fe200008e0637 */
[----:B--2---:R-:W-:Y:S01]  /*47b0*/  ISETP.GE.AND P1, PT, R0, R65, PT ;  /* 0x000000410000720c */ /* 0x004fe20003f26270 */
[----:B------:R-:W-:Y:S01]  /*47c0*/  IMAD.U32 R14, RZ, RZ, UR4 ;  /* 0x00000004ff0e7e24 */ /* 0x000fe2000f8e00ff */
[----:B------:R-:W-:Y:S01]  /*47d0*/  STL.64 [R1+0x448], R6 ;  /* 0x0004480601007387 */ /* 0x000fe20000100a00 */
[----:B------:R-:W-:Y:S01]  /*47e0*/  IADD3.X R11, RZ, R55, RZ, P0, !PT ;  /* 0x00000037ff0b7210 */ /* 0x000fe200007fe4ff */
[----:B------:R-:W-:Y:S01]  /*47f0*/  IMAD.U32 R15, RZ, RZ, UR5 ;  /* 0x00000005ff0f7e24 */ /* 0x000fe2000f8e00ff */
[----:B------:R-:W-:Y:S01]  /*4800*/  IADD3 R63, P0, R54, 0x34c, RZ ;  /* 0x0000034c363f7810 */ /* 0x000fe20007f1e0ff */
[----:B------:R1:W-:Y:S01]  /*4810*/  STL.128 [R1+0x460], R4 ;  /* 0x0004600401007387 */ /* 0x0003e20000100c00 */
[----:B----4-:R-:W-:Y:S01]  /*4820*/  CS2R R18, SRZ ;  /* 0x0000000000127805 */ /* 0x010fe2000001ff00 */
[----:B-----5:R-:W-:-:S02]  /*4830*/  CS2R R16, SRZ ;  /* 0x0000000000107805 */ /* 0x020fc4000001ff00 */
[----:B------:R2:W-:Y:S01]  /*4840*/  STL.128 [R1+0x470], R8 ;  /* 0x0004700801007387 */ /* 0x0005e20000100c00 */
[----:B------:R-:W-:-:S03]  /*4850*/  IMAD.X R62, RZ, RZ, R55, P0 ;  /* 0x000000ffff3e7224 */ /* 0x000fc600000e0637 */
[----:B------:R3:W-:Y:S01]  /*4860*/  STL.128 [R1+0x4e0], R12 ;  /* 0x0004e00c01007387 */ /* 0x0007e20000100c00 */
[----:B-1----:R-:W-:Y:S01]  /*4870*/  MOV R6, R4 ;  /* 0x0000000400067202 */ /* 0x002fe20000000f00 */
[----:B------:R-:W-:Y:S01]  /*4880*/  IMAD.MOV.U32 R7, RZ, RZ, R5 ;  /* 0x000000ffff077224 */ /* 0x000fe200078e0005 */
[----:B------:R-:W-:Y:S01]  /*4890*/  MOV R4, R2 ;  /* 0x0000000200047202 */ /* 0x000fe20000000f00 */
[----:B------:R-:W-:Y:S01]  /*48a0*/  IMAD.MOV.U32 R5, RZ, RZ, R3 ;  /* 0x000000ffff057224 */ /* 0x000fe200078e0003 */
[----:B--2---:R-:W-:Y:S01]  /*48b0*/  CS2R R10, SRZ ;  /* 0x00000000000a7805 */ /* 0x004fe2000001ff00 */
[----:B------:R-:W-:-:S03]  /*48c0*/  CS2R R8, SRZ ;  /* 0x0000000000087805 */ /* 0x000fc6000001ff00 */
[----:B------:R1:W-:Y:S01]  /*48d0*/  STL.128 [R1+0x630], R4 ;  /* 0x0006300401007387 */ /* 0x0003e20000100c00 */
[----:B---3--:R-:W-:Y:S01]  /*48e0*/  CS2R R14, SRZ ;  /* 0x00000000000e7805 */ /* 0x008fe2000001ff00 */
[----:B------:R-:W-:Y:S01]  /*48f0*/  CS2R R12, SRZ ;  /* 0x00000000000c7805 */ /* 0x000fe2000001ff00 */
[----:B-1----:R-:W-:Y:S01]  /*4900*/  CS2R R6, SRZ ;  /* 0x0000000000067805 */ /* 0x002fe2000001ff00 */
[----:B------:R-:W-:Y:S01]  /*4910*/  IMAD.MOV.U32 R5, RZ, RZ, RZ ;  /* 0x000000ffff057224 */ /* 0x000fe200078e00ff */
[----:B------:R-:W-:Y:S01]  /*4920*/  MOV R4, RZ ;  /* 0x000000ff00047202 */ /* 0x000fe20000000f00 */
[----:B------:R-:W-:Y:S05]  /*4930*/  @P1 BRA `(.L_x_4635) ;  /* 0x0000011000001947 */ /* 0x000fea0003800000 */
[----:B------:R-:W-:Y:S02]  /*4940*/  BSSY B2, `(.L_x_4636) ;  /* 0x0000008000027945 */ /* 0x000fe40003800000 */
.L_x_4637:
[----:B-12---:R-:W-:Y:S02]  /*4950*/  MOV R64, 0x4970 ;  /* 0x0000497000407802 */ /* 0x006fe40000000f00 */
[----:B------:R-:W-:Y:S05]  /*4960*/  CALL.REL.NOINC `($_ZN7cutlass13device_kernelIN5flash19enable_sm80_to_sm89INS1_16FlashAttnBwdSm80INS1_25CollectiveMainloopBwdSm80ILi2ELi2EN4cute5tupleIJNS5_1CILi128EEES8_NS7_ILi64EEEEEENS_6half_tEfNS_4arch4Sm80ELb1ELb0ELb1ELb0ELb1ELb0ELb0ELb0ELi2ELi4ELi4ELi4ELb0EEENS1_24CollectiveEpilogueBwdGQAISA_fSD_Li256ELb0ELb1EEENS1_25SingleTileBwdLPTSchedulerILb0ELi128ELb1EEEEEEEEEvNT_6ParamsE$_ZZN5flash25CollectiveMainloopBwdSm80ILi2ELi2EN4cute5tupleIJNS1_1CILi128EEES4_NS3_ILi64EEEEEEN7cutlass6half_tEfNS7_4arch4Sm80ELb1ELb0ELb1ELb0ELb1ELb0ELb0ELb0ELi2ELi4ELi4ELi4ELb0EE3mmaINS_16FlashAttnBwdSm80ISB_NS_24CollectiveEpilogueBwdGQAIS6_fSA_Li256ELb0ELb1EEENS_25SingleTileBwdLPTSchedulerILb0ELi128ELb1EEEE13SharedStorageENS1_6TensorINS1_11ArrayEngineIfLm32EEENS1_6LayoutINS2_IJNS2_IJNS3_ILi2EEESO_EEESO_NS3_ILi4EEEEEENS2_IJNS2_IJNS3_ILi1EEESO_EEESQ_NS3_ILi8EEEEEEEEEEEEbRKNSB_6ParamsERT0_S12_iNS2_IJiiiEEERT_ENKUliT_E_clIZSC_ISJ_SX_EbS10_S12_S12_iS13_S15_EUlRS16_iE_EEDaiS16_) ;  /* 0x0000656000007944 */ /* 0x000fea0003c00000 */
[----:B---3--:R-:W2:Y:S02]  /*4970*/  LDL R0, [R1+0x430] ;  /* 0x0004300001007983 */ /* 0x008ea40000100800 */
[----:B--2---:R-:W-:-:S04]  /*4980*/  IADD3 R0, R0, 0x1, RZ ;  /* 0x0000000100007810 */ /* 0x004fc80007ffe0ff */
[----:B------:R-:W-:Y:S01]  /*4990*/  ISETP.GE.AND P0, PT, R0, R65, PT ;  /* 0x000000410000720c */ /* 0x000fe20003f06270 */
[----:B------:R2:W-:-:S12]  /*49a0*/  STL [R1+0x430], R0 ;  /* 0x0004300001007387 */ /* 0x0005d80000100800 */
[----:B------:R-:W-:Y:S05]  /*49b0*/  @!P0 BRA `(.L_x_4637) ;  /* 0xffffff9000008947 */ /* 0x000fea000383ffff */
[----:B------:R-:W-:Y:S05]  /*49c0*/  BSYNC B2 ;  /* 0x0000000000027941 */ /* 0x000fea0003800000 */
.L_x_4636:
        /* <DEDUP_REMOVED lines=8> */
.L_x_4635:
[----:B------:R-:W-:Y:S05]  /*4a50*/  BSYNC B3 ;  /* 0x0000000000037941 */ /* 0x000fea0003800000 */
.L_x_4634:
        /* <DEDUP_REMOVED lines=41> */
.L_x_4631:
[----:B------:R-:W-:Y:S05]  /*4cf0*/  @P2 EXIT ;  /* 0x000000000000294d */ /* 0x000fea0003800000 */
[----:B-12---:R-:W-:Y:S01]  /*4d00*/  IMAD.MOV.U32 R0, RZ, RZ, 0x1 ;  /* 0x00000001ff007424 */ /* 0x006fe200078e00ff */
[----:B------:R-:W-:Y:S01]  /*4d10*/  MOV R3, R67 ;  /* 0x0000004300037202 */ /* 0x000fe20000000f00 */
[----:B------:R-:W-:Y:S03]  /*4d20*/  WARPSYNC 0xffffffff ;  /* 0xffffffff00007948 */ /* 0x000fe60003800000 */
[----:B------:R-:W-:-:S13]  /*4d30*/  ISETP.NE.AND P0, PT, R0, c[0x0][0x338], PT ;  /* 0x0000ce0000007a0c */ /* 0x000fda0003f05270 */
[----:B------:R-:W-:-:S05]  /*4d40*/  @P0 IMAD.HI.U32 R0, R67, c[0x0][0x33c], RZ ;  /* 0x0000cf0043000a27 */ /* 0x000fca00078e00ff */
[----:B------:R-:W-:Y:S02]  /*4d50*/  @P0 SHF.R.U32.HI R3, RZ, c[0x0][0x340], R0 ;  /* 0x0000d000ff030a19 */ /* 0x000fe40000011600 */
[----:B------:R-:W-:Y:S02]  /*4d60*/  SHF.R.S32.HI R0, RZ, 0x1f, R69 ;  /* 0x0000001fff007819 */ /* 0x000fe40000011445 */
[--C-:B------:R-:W-:Y:S01]  /*4d70*/  SHF.R.S32.HI R2, RZ, 0x1f, R3.reuse ;  /* 0x0000001fff027819 */ /* 0x100fe20000011403 */
[----:B----4-:R-:W-:-:S04]  /*4d80*/  IMAD.MOV R4, RZ, RZ, -R3 ;  /* 0x000000ffff047224 */ /* 0x010fc800078e0a03 */
        /* <DEDUP_REMOVED lines=16> */
.L_x_4640:
[----:B------:R-:W2:Y:S01]  /*4e90*/  LDG.E.STRONG.GPU R4, [R42.64] ;  /* 0x000000062a047981 */ /* 0x000ea2000c1ef900 */
[----:B------:R-:W-:Y:S01]  /*4ea0*/  YIELD ;  /* 0x0000000000007946 */ /* 0x000fe20003800000 */
[----:B--2---:R-:W-:Y:S01]  /*4eb0*/  ISETP.NE.AND P0, PT, R4, R41, PT ;  /* 0x000000290400720c */ /* 0x004fe20003f05270 */
[----:B------:R-:W-:-:S12]  /*4ec0*/  CCTL.IVALL ;  /* 0x00000000ff00798f */ /* 0x000fd80002000000 */
[----:B------:R-:W-:Y:S05]  /*4ed0*/  @P0 BRA `(.L_x_4640) ;  /* 0xffffffb000000947 */ /* 0x000fea000383ffff */
.L_x_4639:
[----:B------:R-:W-:Y:S05]  /*4ee0*/  BSYNC B0 ;  /* 0x0000000000007941 */ /* 0x000fea0003800000 */
.L_x_4638:
[----:B------:R-:W-:Y:S01]  /*4ef0*/  MOV R36, 0xffffffff ;  /* 0xffffffff00247802 */ /* 0x000fe20000000f00 */
[----:B------:R-:W-:Y:S05]  /*4f00*/  BRA.CONV ~URZ, `(.L_x_4641) ;  /* 0x000000237f007947 */ /* 0x000fea000b800000 */
[----:B------:R-:W-:Y:S02]  /*4f10*/  MOV R4, 0x4f30 ;  /* 0x00004f3000047802 */ /* 0x000fe40000000f00 */
[----:B---3--:R-:W-:Y:S05]  /*4f20*/  CALL.REL.NOINC `($__internal_10_$__cuda_sm70_warpsync) ;  /* 0x00047dd000007944 */ /* 0x008fea0003c00000 */
.L_x_4641:
        /* <DEDUP_REMOVED lines=10> */
[----:B------:R-:W-:-:S02]  /*4fd0*/  IMAD R46, R2, c[0x0][0x328], RZ ;  /* 0x0000ca00022e7a24 */ /* 0x000fc400078e02ff */
[----:B------:R-:W-:Y:S01]  /*4fe0*/  IMAD R44, R0, c[0x0][0x330], RZ ;  /* 0x0000cc00002c7a24 */ /* 0x000fe200078e02ff */
[----:B------:R-:W-:Y:S01]  /*4ff0*/  SHF.R.S32.HI R39, RZ, 0x1f, R45 ;  /* 0x0000001fff277819 */ /* 0x000fe2000001142d */
[----:B------:R-:W-:Y:S01]  /*5000*/  IMAD R46, R3, c[0x0][0x32c], R46 ;  /* 0x0000cb00032e7a24 */ /* 0x000fe200078e022e */
[----:B------:R-:W-:Y:S01]  /*5010*/  IADD3 R38, P0, R45, R66, RZ ;  /* 0x000000422d267210 */ /* 0x000fe20007f1e0ff */
[----:B------:R-:W-:-:S03]  /*5020*/  IMAD R44, R69, c[0x0][0x334], R44 ;  /* 0x0000cd00452c7a24 */ /* 0x000fc600078e022c */
[----:B------:R-:W-:-:S05]  /*5030*/  LEA.HI.X.SX32 R39, R66, R39, 0x1, P0 ;  /* 0x0000002742277211 */ /* 0x000fca00000f0eff */
        /* <DEDUP_REMOVED lines=41> */
[----:B------:R-:W-:Y:S05]  /*52d0*/  CALL.REL.NOINC `($__internal_10_$__cuda_sm70_warpsync) ;  /* 0x00047a2000007944 */ /* 0x000fea0003c00000 */
.L_x_4642:
        /* <DEDUP_REMOVED lines=12> */
.L_x_4644:
[----:B------:R-:W-:Y:S05]  /*53a0*/  BSYNC B0 ;  /* 0x0000000000007941 */ /* 0x000fea0003800000 */
.L_x_4643:
[----:B-1----:R-:W-:Y:S01]  /*53b0*/  IADD3 R42, P0, R37, c[0x0][0x348], RZ ;  /* 0x0000d200252a7a10 */ /* 0x002fe20007f1e0ff */
[----:B------:R-:W-:Y:S03]  /*53c0*/  BSSY B0, `(.L_x_4645) ;  /* 0x0000008000007945 */ /* 0x000fe60003800000 */
[----:B------:R-:W-:Y:S01]  /*53d0*/  IADD3.X R43, R40, c[0x0][0x34c], RZ, P0, !PT ;  /* 0x0000d300282b7a10 */ /* 0x000fe200007fe4ff */
[----:B------:R-:W-:Y:S05]  /*53e0*/  @P1 BRA `(.L_x_4646) ;  /* 0x0000005000001947 */ /* 0x000fea0003800000 */
.L_x_4647:
[----:B------:R-:W2:Y:S01]  /*53f0*/  LDG.E.STRONG.GPU R4, [R42.64] ;  /* 0x000000062a047981 */ /* 0x000ea2000c1ef900 */
[----:B------:R-:W-:Y:S01]  /*5400*/  YIELD ;  /* 0x0000000000007946 */ /* 0x000fe20003800000 */
[----:B--2---:R-:W-:Y:S01]  /*5410*/  ISETP.NE.AND P0, PT, R4, R41, PT ;  /* 0x000000290400720c */ /* 0x004fe20003f05270 */
[----:B------:R-:W-:-:S12]  /*5420*/  CCTL.IVALL ;  /* 0x00000000ff00798f */ /* 0x000fd80002000000 */
[----:B------:R-:W-:Y:S05]  /*5430*/  @P0 BRA `(.L_x_4647) ;  /* 0xffffffb000000947 */ /* 0x000fea000383ffff */
.L_x_4646:
[----:B------:R-:W-:Y:S05]  /*5440*/  BSYNC B0 ;  /* 0x0000000000007941 */ /* 0x000fea0003800000 */
.L_x_4645:
[----:B------:R-:W-:Y:S05]  /*5450*/  BRA.CONV ~URZ, `(.L_x_4648) ;  /* 0x000000237f007947 */ /* 0x000fea000b800000 */
[----:B------:R-:W-:Y:S02]  /*5460*/  MOV R4, 0x5480 ;  /* 0x0000548000047802 */ /* 0x000fe40000000f00 */
[----:B------:R-:W-:Y:S05]  /*5470*/  CALL.REL.NOINC `($__internal_10_$__cuda_sm70_warpsync) ;  /* 0x0004788000007944 */ /* 0x000fea0003c00000 */
.L_x_4648:
        /* <DEDUP_REMOVED lines=54> */
.L_x_4649:
        /* <DEDUP_REMOVED lines=12> */
        .type           $_ZN7cutlass13device_kernelIN5flash19enable_sm80_to_sm89INS1_16FlashAttnBwdSm80INS1_25CollectiveMainloopBwdSm80ILi2ELi2EN4cute5tupleIJNS5_1CILi128EEES8_NS7_ILi64EEEEEENS_6half_tEfNS_4arch4Sm80ELb1ELb0ELb1ELb0ELb1ELb0ELb0ELb0ELi2ELi4ELi4ELi4ELb0EEENS1_24CollectiveEpilogueBwdGQAISA_fSD_Li256ELb0ELb1EEENS1_25SingleTileBwdLPTSchedulerILb0ELi128ELb1EEEEEEEEEvNT_6ParamsE$_ZN4cute3eso3ESOILb0ELb0EJNS_14ComposedLayoutINS_7SwizzleILi3ELi3ELi3EEENS_9MixedBitsILj0ELj432EEENS_6LayoutINS_5tupleIJNS8_IJNS_1CILi2EEESA_SA_EEESA_NS9_ILi8EEEEEENS8_IJNS8_IJNS9_ILi64EEESC_NS9_ILi512EEEEEENS9_ILi8192EEENS9_ILi1024EEEEEEEEEENS_10ViewEngineINS_8smem_ptrIPN7cutlass6half_tEEEEEEEC2ERKSL_RKSS_,@function
        .size           $_ZN7cutlass13device_kernelIN5flash19enable_sm80_to_sm89INS1_16FlashAttnBwdSm80INS1_25CollectiveMainloopBwdSm80ILi2ELi2EN4cute5tupleIJNS5_1CILi128EEES8_NS7_ILi64EEEEEENS_6half_tEfNS_4arch4Sm80ELb1ELb0ELb1ELb0ELb1ELb0ELb0ELb0ELi2ELi4ELi4ELi4ELb0EEENS1_24CollectiveEpilogueBwdGQAISA_fSD_Li256ELb0ELb1EEENS1_25SingleTileBwdLPTSchedulerILb0ELi128ELb1EEEEEEEEEvNT_6ParamsE$_ZN4cute3eso3ESOILb0ELb0EJNS_14ComposedLayoutINS_7SwizzleILi3ELi3ELi3EEENS_9MixedBitsILj0ELj432EEENS_6LayoutINS_5tupleIJNS8_IJNS_1CILi2EEESA_SA_EEESA_NS9_ILi8EEEEEENS8_IJNS8_IJNS9_ILi64EEESC_NS9_ILi512EEEEEENS9_ILi8192EEENS9_ILi1024EEEEEEEEEENS_10ViewEngineINS_8smem_ptrIPN7cutlass6half_tEEEEEEEC2ERKSL_RKSS_,($_ZN7cutlass13device_kernelIN5flash19enable_sm80_to_sm89INS1_16FlashAttnBwdSm80INS1_25CollectiveMainloopBwdSm80ILi2ELi2EN4cute5tupleIJNS5_1CILi128EEES8_NS7_ILi64EEEEEENS_6half_tEfNS_4arch4Sm80ELb1ELb0ELb1ELb0ELb1ELb0ELb0ELb0ELi2ELi4ELi4ELi4ELb0EEENS1_24CollectiveEpilogueBwdGQAISA_fSD_Li256ELb0ELb1EEENS1_25SingleTileBwdLPTSchedulerILb0ELi128ELb1EEEEEEEEEvNT_6ParamsE$_ZN4cute3eso3ESOILb0ELb0EJNS_14ComposedLayoutINS_7SwizzleILi3ELi3ELi3EEENS_9MixedBitsILj0ELj432EEENS_6LayoutINS_5tupleIJNS8_IJNS_1CILi2EEESA_SA_EEESA_NS9_ILi8EEEEEENS8_IJNS8_IJNS9_ILi64EEESC_NS9_ILi512EEEEEENS9_ILi8192EEENS9_ILi1024EEEEEEEEEEiEEC2ERKSL_RKi - $_ZN7cutlass13device_kernelIN5flash19enable_sm80_to_sm89INS1_16FlashAttnBwdSm80INS1_25CollectiveMainloopBwdSm80ILi2ELi2EN4cute5tupleIJNS5_1CILi128EEES8_NS7_ILi64EEEEEENS_6half_tEfNS_4arch4Sm80ELb1ELb0ELb1ELb0ELb1ELb0ELb0ELb0ELi2ELi4ELi4ELi4ELb0EEENS1_24CollectiveEpilogueBwdGQAISA_fSD_Li256ELb0ELb1EEENS1_25SingleTileBwdLPTSchedulerILb0ELi128ELb1EEEEEEEEEvNT_6ParamsE$_ZN4cute3eso3ESOILb0ELb0EJNS_14ComposedLayoutINS_7SwizzleILi3ELi3ELi3EEENS_9MixedBitsILj0ELj432EEENS_6LayoutINS_5tupleIJNS8_IJNS_1CILi2EEESA_SA_EEESA_NS9_ILi8EEEEEENS8_IJNS8_IJNS9_ILi64EEESC_NS9_ILi512EEEEEENS9_ILi8192EEENS9_ILi1024EEEEEEEEEENS_10ViewEngineINS_8smem_ptrIPN7cutlass6half_tEEEEEEEC2ERKSL_RKSS_)
$_ZN7cutlass13device_kernelIN5flash19enable_sm80_to_sm89INS1_16FlashAttnBwdSm80INS1_25CollectiveMainloopBwdSm80ILi2ELi2EN4cute5tupleIJNS5_1CILi128EEES8_NS7_ILi64EEEEEENS_6half_tEfNS_4arch4Sm80ELb1ELb0ELb1ELb0ELb1ELb0ELb0ELb0ELi2ELi4ELi4ELi4ELb0EEENS1_24CollectiveEpilogueBwdGQAISA_fSD_Li256ELb0ELb1EEENS1_25SingleTileBwdLPTSchedulerILb0ELi128ELb1EEEEEEEEEvNT_6ParamsE$_ZN4cute3eso3ESOILb0ELb0EJNS_14ComposedLayoutINS_7SwizzleILi3ELi3ELi3EEENS_9MixedBitsILj0ELj432EEENS_6LayoutINS_5tupleIJNS8_IJNS_1CILi2EEESA_SA_EEESA_NS9_ILi8EEEEEENS8_IJNS8_IJNS9_ILi64EEESC_NS9_ILi512EEEEEENS9_ILi8192EEENS9_ILi1024EEEEEEEEEENS_10ViewEngineINS_8smem_ptrIPN7cutlass6half_tEEEEEEEC2ERKSL_RKSS_:
[----:B------:R-:W-:Y:S02]  /*58a0*/  IADD3 R3, R60, -c[0x0][0x20], RZ ;  /* 0x800008003c037a10 */ /* 0x000fe40007ffe0ff */
[----:B------:R-:W-:-:S03]  /*58b0*/  IADD3 R2, R2, -c[0x0][0x20], RZ ;  /* 0x8000080002027a10 */ /* 0x000fc60007ffe0ff */
[----:B------:R1:W-:Y:S04]  /*58c0*/  STL [R3], R6 ;  /* 0x0000000603007387 */ /* 0x0003e80000100800 */
[----:B------:R-:W2:Y:S01]  /*58d0*/  LDL.64 R10, [R2] ;  /* 0x00000000020a7983 */ /* 0x000ea20000100a00 */
[----:B------:R-:W-:-:S03]  /*58e0*/  IMAD.MOV.U32 R5, RZ, RZ, 0x0 ;  /* 0x00000000ff057424 */ /* 0x000fc600078e00ff */
[----:B--2---:R1:W-:Y:S01]  /*58f0*/  STL.64 [R3+0x8], R10 ;  /* 0x0000080a03007387 */ /* 0x0043e20000100a00 */
[----:B------:R-:W-:Y:S05]  /*5900*/  RET.REL.NODEC R4 `(_ZN7cutlass13device_kernelIN5flash19enable_sm80_to_sm89INS1_16FlashAttnBwdSm80INS1_25CollectiveMainloopBwdSm80ILi2ELi2EN4cute5tupleIJNS5_1CILi128EEES8_NS7_ILi64EEEEEENS_6half_tEfNS_4arch4Sm80ELb1ELb0ELb1ELb0ELb1ELb0ELb0ELb0ELi2ELi4ELi4ELi4ELb0EEENS1_24CollectiveEpilogueBwdGQAISA_fSD_Li256ELb0ELb1EEENS1_25SingleTileBwdLPTSchedulerILb0ELi128ELb1EEEEEEEEEvNT_6ParamsE) ;  /* 0xffffa6f004007950 */ /* 0x000fea0003c3ffff */
        .type           $_ZN7cutlass13device_kernelIN5flash19enable_sm80_to_sm89INS1_16FlashAttnBwdSm80INS1_25CollectiveMainloopBwdSm80ILi2ELi2EN4cute5tupleIJNS5_1CILi128EEES8_NS7_ILi64EEEEEENS_6half_tEfNS_4arch4Sm80ELb1ELb0ELb1ELb0ELb1ELb0ELb0ELb0ELi2ELi4ELi4ELi4ELb0EEENS1_24CollectiveEpilogueBwdGQAISA_fSD_Li256ELb0ELb1EEENS1_25SingleTileBwdLPTSchedulerILb0ELi128ELb1EEEEEEEEEvNT_6ParamsE$_ZN4cute3eso3ESOILb0ELb0EJNS_14ComposedLayoutINS_7SwizzleILi3ELi3ELi3EEENS_9MixedBitsILj0ELj432EEENS_6LayoutINS_5tupleIJNS8_IJNS_1CILi2EEESA_SA_EEESA_NS9_ILi8EEEEEENS8_IJNS8_IJNS9_ILi64EEESC_NS9_ILi512EEEEEENS9_ILi8192EEENS9_ILi1024EEEEEEEEEEiEEC2ERKSL_RKi,@function
        .size           $_ZN7cutlass13device_kernelIN5flash19enable_sm80_to_sm89INS1_16FlashAttnBwdSm80INS1_25CollectiveMainloopBwdSm80ILi2ELi2EN4cute5tupleIJNS5_1CILi128EEES8_NS7_ILi64EEEEEENS_6half_tEfNS_4arch4Sm80ELb1ELb0ELb1ELb0ELb1ELb0ELb0ELb0ELi2ELi4ELi4ELi4ELb0EEENS1_24CollectiveEpilogueBwdGQAISA_fSD_Li256ELb0ELb1EEENS1_25SingleTileBwdLPTSchedulerILb0ELi128ELb1EEEEEEEEEvNT_6ParamsE$_ZN4cute3eso3ESOILb0ELb0EJNS_14ComposedLayoutINS_7SwizzleILi3ELi3ELi3EEENS_9MixedBitsILj0ELj432EEENS_6LayoutINS_5tupleIJNS8_IJNS_1CILi2EEESA_SA_EEESA_NS9_ILi8EEEEEENS8_IJNS8_IJNS9_ILi64EEESC_NS9_ILi512EEEEEENS9_ILi8192EEENS9_ILi1024EEEEEEEEEEiEEC2ERKSL_RKi,($_ZN7cutlass13device_kernelIN5flash19enable_sm80_to_sm89INS1_16FlashAttnBwdSm80INS1_25CollectiveMainloopBwdSm80ILi2ELi2EN4cute5tupleIJNS5_1CILi128EEES8_NS7_ILi64EEEEEENS_6half_tEfNS_4arch4Sm80ELb1ELb0ELb1ELb0ELb1ELb0ELb0ELb0ELi2ELi4ELi4ELi4ELb0EEENS1_24CollectiveEpilogueBwdGQAISA_fSD_Li256ELb0ELb1EEENS1_25SingleTileBwdLPTSchedulerILb0ELi128ELb1EEEEEEEEEvNT_6ParamsE$_ZN4cute3eso3ESOILb0ELb0EJNS_5tupleIJNS_1CILi0EEENS2_IJNS3_ILi1EEENS3_ILi256EEEiEEEEEENS3_ILi2048EEENS2_IJiNS3_ILi4096EEEEEEEEC2ERKS8_RKS9_RKSB_ - $_ZN7cutlass13device_kernelIN5flash19enable_sm80_to_sm89INS1_16FlashAttnBwdSm80INS1_25CollectiveMainloopBwdSm80ILi2ELi2EN4cute5tupleIJNS5_1CILi128EEES8_NS7_ILi64EEEEEENS_6half_tEfNS_4arch4Sm80ELb1ELb0ELb1ELb0ELb1ELb0ELb0ELb0ELi2ELi4ELi4ELi4ELb0EEENS1_24CollectiveEpilogueBwdGQAISA_fSD_Li256ELb0ELb1EEENS1_25SingleTileBwdLPTSchedulerILb0ELi128ELb1EEEEEEEEEvNT_6ParamsE$_ZN4cute3eso3ESOILb0ELb0EJNS_14ComposedLayoutINS_7SwizzleILi3ELi3ELi3EEENS_9MixedBitsILj0ELj432EEENS_6LayoutINS_5tupleIJNS8_IJNS_1CILi2EEESA_SA_EEESA_NS9_ILi8EEEEEENS8_IJNS8_IJNS9_ILi64EEESC_NS9_ILi512EEEEEENS9_ILi8192EEENS9_ILi1024EEEEEEEEEEiEEC2ERKSL_RKi)
$_ZN7cutlass13device_kernelIN5flash19enable_sm80_to_sm89INS1_16FlashAttnBwdSm80INS1_25CollectiveMainloopBwdSm80ILi2ELi2EN4cute5tupleIJNS5_1CILi128EEES8_NS7_ILi64EEEEEENS_6half_tEfNS_4arch4Sm80ELb1ELb0ELb1ELb0ELb1ELb0ELb0ELb0ELi2ELi4ELi4ELi4ELb0EEENS1_24CollectiveEpilogueBwdGQAISA_fSD_Li256ELb0ELb1EEENS1_25SingleTileBwdLPTSchedulerILb0ELi128ELb1EEEEEEEEEvNT_6ParamsE$_ZN4cute3eso3ESOILb0ELb0EJNS_14ComposedLayoutINS_7SwizzleILi3ELi3ELi3EEENS_9MixedBitsILj0ELj432EEENS_6LayoutINS_5tupleIJNS8_IJNS_1CILi2EEESA_SA_EEESA_NS9_ILi8EEEEEENS8_IJNS8_IJNS9_ILi64EEESC_NS9_ILi512EEEEEENS9_ILi8192EEENS9_ILi1024EEEEEEEEEEiEEC2ERKSL_RKi:
[----:B------:R-:W-:Y:S02]  /*5910*/  IADD3 R5, R60, -c[0x0][0x20], RZ ;  /* 0x800008003c057a10 */ /* 0x000fe40007ffe0ff */
[----:B------:R-:W-:-:S03]  /*5920*/  IADD3 R3, R3, -c[0x0][0x20], RZ ;  /* 0x8000080003037a10 */ /* 0x000fc60007ffe0ff */
[----:B------:R1:W-:Y:S04]  /*5930*/  STL [R5], R2 ;  /* 0x0000000205007387 */ /* 0x0003e80000100800 */
[----:B------:R-:W2:Y:S01]  /*5940*/  LDL R6, [R3] ;  /* 0x0000000003067983 */ /* 0x000ea20000100800 */
[----:B------:R-:W-:Y:S02]  /*5950*/  IMAD.MOV.U32 R14, RZ, RZ, R4 ;  /* 0x000000ffff0e7224 */ /* 0x000fe400078e0004 */
[----:B------:R-:W-:Y:S01]  /*5960*/  IMAD.MOV.U32 R15, RZ, RZ, 0x0 ;  /* 0x00000000ff0f7424 */ /* 0x000fe200078e00ff */
[----:B--2---:R1:W-:Y:S03]  /*5970*/  STL [R5+0x4], R6 ;  /* 0x0000040605007387 */ /* 0x0043e60000100800 */
[----:B------:R-:W-:Y:S05]  /*5980*/  RET.REL.NODEC R14 `(_ZN7cutlass13device_kernelIN5flash19enable_sm80_to_sm89INS1_16FlashAttnBwdSm80INS1_25CollectiveMainloopBwdSm80ILi2ELi2EN4cute5tupleIJNS5_1CILi128EEES8_NS7_ILi64EEEEEENS_6half_tEfNS_4arch4Sm80ELb1ELb0ELb1ELb0ELb1ELb0ELb0ELb0ELi2ELi4ELi4ELi4ELb0EEENS1_24CollectiveEpilogueBwdGQAISA_fSD_Li256ELb0ELb1EEENS1_25SingleTileBwdLPTSchedulerILb0ELi128ELb1EEEEEEEEEvNT_6ParamsE) ;  /* 0xffffa6700e007950 */ /* 0x000fea0003c3ffff */
        .type           $_ZN7cutlass13device_kernelIN5flash19enable_sm80_to_sm89INS1_16FlashAttnBwdSm80INS1_25CollectiveMainloopBwdSm80ILi2ELi2EN4cute5tupleIJNS5_1CILi128EEES8_NS7_ILi64EEEEEENS_6half_tEfNS_4arch4Sm80ELb1ELb0ELb1ELb0ELb1ELb0ELb0ELb0ELi2ELi4ELi4ELi4ELb0EEENS1_24CollectiveEpilogueBwdGQAISA_fSD_Li256ELb0ELb1EEENS1_25SingleTileBwdLPTSchedulerILb0ELi128ELb1EEEEEEEEEvNT_6ParamsE$_ZN4cute3eso3ESOILb0ELb0EJNS_5tupleIJNS_1CILi0EEENS2_IJNS3_ILi1EEENS3_ILi256EEEiEEEEEENS3_ILi2048EEENS2_IJiNS3_ILi4096EEEEEEEEC2ERKS8_RKS9_RKSB_,@function
        .size           $_ZN7cutlass13device_kernelIN5flash19enable_sm80_to_sm89INS1_16FlashAttnBwdSm80INS1_25CollectiveMainloopBwdSm80ILi2ELi2EN4cute5tupleIJNS5_1CILi128EEES8_NS7_ILi64EEEEEENS_6half_tEfNS_4arch4Sm80ELb1ELb0ELb1ELb0ELb1ELb0ELb0ELb0ELi2ELi4ELi4ELi4ELb0EEENS1_24CollectiveEpilogueBwdGQAISA_fSD_Li256ELb0ELb1EEENS1_25SingleTileBwdLPTSchedulerILb0ELi128ELb1EEEEEEEEEvNT_6ParamsE$_ZN4cute3eso3ESOILb0ELb0EJNS_5tupleIJNS_1CILi0EEENS2_IJNS3_ILi1EEENS3_ILi256EEEiEEEEEENS3_ILi2048EEENS2_IJiNS3_ILi4096EEEEEEEEC2ERKS8_RKS9_RKSB_,($_ZN7cutlass13device_kernelIN5flash19enable_sm80_to_sm89INS1_16FlashAttnBwdSm80INS1_25CollectiveMainloopBwdSm80ILi2ELi2EN4cute5tupleIJNS5_1CILi128EEES8_NS7_ILi64EEEEEENS_6half_tEfNS_4arch4Sm80ELb1ELb0ELb1ELb0ELb1ELb0ELb0ELb0ELi2ELi4ELi4ELi4ELb0EEENS1_24CollectiveEpilogueBwdGQAISA_fSD_Li256ELb0ELb1EEENS1_25SingleTileBwdLPTSchedulerILb0ELi128ELb1EEEEEEEEEvNT_6ParamsE$_ZN4cute3eso3ESOILb0ELb0EJNS_5tupleIJNS_1CILi1EEENS3_ILi512EEEiEEENS3_ILi4096EEENS2_IJNS2_IJiiEEENS3_ILi8192EEEEEEEEC2ERKS6_RKS7_RKSA_ - $_ZN7cutlass13device_kernelIN5flash19enable_sm80_to_sm89INS1_16FlashAttnBwdSm80INS1_25CollectiveMainloopBwdSm80ILi2ELi2EN4cute5tupleIJNS5_1CILi128EEES8_NS7_ILi64EEEEEENS_6half_tEfNS_4arch4Sm80ELb1ELb0ELb1ELb0ELb1ELb0ELb0ELb0ELi2ELi4ELi4ELi4ELb0EEENS1_24CollectiveEpilogueBwdGQAISA_fSD_Li256ELb0ELb1EEENS1_25SingleTileBwdLPTSchedulerILb0ELi128ELb1EEEEEEEEEvNT_6ParamsE$_ZN4cute3eso3ESOILb0ELb0EJNS_5tupleIJNS_1CILi0EEENS2_IJNS3_ILi1EEENS3_ILi256EEEiEEEEEENS3_ILi2048EEENS2_IJiNS3_ILi4096EEEEEEEEC2ERKS8_RKS9_RKSB_)
$_ZN7cutlass13device_kernelIN5flash19enable_sm80_to_sm89INS1_16FlashAttnBwdSm80INS1_25CollectiveMainloopBwdSm80ILi2ELi2EN4cute5tupleIJNS5_1CILi128EEES8_NS7_ILi64EEEEEENS_6half_tEfNS_4arch4Sm80ELb1ELb0ELb1ELb0ELb1ELb0ELb0ELb0ELi2ELi4ELi4ELi4ELb0EEENS1_24CollectiveEpilogueBwdGQAISA_fSD_Li256ELb0ELb1EEENS1_25SingleTileBwdLPTSchedulerILb0ELi128ELb1EEEEEEEEEvNT_6ParamsE$_ZN4cute3eso3ESOILb0ELb0EJNS_5tupleIJNS_1CILi0EEENS2_IJNS3_ILi1EEENS3_ILi256EEEiEEEEEENS3_ILi2048EEENS2_IJiNS3_ILi4096EEEEEEEEC2ERKS8_RKS9_RKSB_:
        /* <DEDUP_REMOVED lines=8> */
        .type           $_ZN7cutlass13device_kernelIN5flash19enable_sm80_to_sm89INS1_16FlashAttnBwdSm80INS1_25CollectiveMainloopBwdSm80ILi2ELi2EN4cute5tupleIJNS5_1CILi128EEES8_NS7_ILi64EEEEEENS_6half_tEfNS_4arch4Sm80ELb1ELb0ELb1ELb0ELb1ELb0ELb0ELb0ELi2ELi4ELi4ELi4ELb0EEENS1_24CollectiveEpilogueBwdGQAISA_fSD_Li256ELb0ELb1EEENS1_25SingleTileBwdLPTSchedulerILb0ELi128ELb1EEEEEEEEEvNT_6ParamsE$_ZN4cute3eso3ESOILb0ELb0EJNS_5tupleIJNS_1CILi1EEENS3_ILi512EEEiEEENS3_ILi4096EEENS2_IJNS2_IJiiEEENS3_ILi8192EEEEEEEEC2ERKS6_RKS7_RKSA_,@function
        .size           $_ZN7cutlass13device_kernelIN5flash19enable_sm80_to_sm89INS1_16FlashAttnBwdSm80INS1_25CollectiveMainloopBwdSm80ILi2ELi2EN4cute5tupleIJNS5_1CILi128EEES8_NS7_ILi64EEEEEENS_6half_tEfNS_4arch4Sm80ELb1ELb0ELb1ELb0ELb1ELb0ELb0ELb0ELi2ELi4ELi4ELi4ELb0EEENS1_24CollectiveEpilogueBwdGQAISA_fSD_Li256ELb0ELb1EEENS1_25SingleTileBwdLPTSchedulerILb0ELi128ELb1EEEEEEEEEvNT_6ParamsE$_ZN4cute3eso3ESOILb0ELb0EJNS_5tupleIJNS_1CILi1EEENS3_ILi512EEEiEEENS3_ILi4096EEENS2_IJNS2_IJiiEEENS3_ILi8192EEEEEEEEC2ERKS6_RKS7_RKSA_,($_ZN7cutlass13device_kernelIN5flash19enable_sm80_to_sm89INS1_16FlashAttnBwdSm80INS1_25CollectiveMainloopBwdSm80ILi2ELi2EN4cute5tupleIJNS5_1CILi128EEES8_NS7_ILi64EEEEEENS_6half_tEfNS_4arch4Sm80ELb1ELb0ELb1ELb0ELb1ELb0ELb0ELb0ELi2ELi4ELi4ELi4ELb0EEENS1_24CollectiveEpilogueBwdGQAISA_fSD_Li256ELb0ELb1EEENS1_25SingleTileBwdLPTSchedulerILb0ELi128ELb1EEEEEEEEEvNT_6ParamsE$_ZN4cute3eso3ESOILb0ELb0EJNS_5tupleIJNS_1CILi1EEENS3_ILi512EEEiEEENS3_ILi4096EEENS2_IJiiEEEEEC2ERKS6_RKS7_RKS8_ - $_ZN7cutlass13device_kernelIN5flash19enable_sm80_to_sm89INS1_16FlashAttnBwdSm80INS1_25CollectiveMainloopBwdSm80ILi2ELi2EN4cute5tupleIJNS5_1CILi128EEES8_NS7_ILi64EEEEEENS_6half_tEfNS_4arch4Sm80ELb1ELb0ELb1ELb0ELb1ELb0ELb0ELb0ELi2ELi4ELi4ELi4ELb0EEENS1_24CollectiveEpilogueBwdGQAISA_fSD_Li256ELb0ELb1EEENS1_25SingleTileBwdLPTSchedulerILb0ELi128ELb1EEEEEEEEEvNT_6ParamsE$_ZN4cute3eso3ESOILb0ELb0EJNS_5tupleIJNS_1CILi1EEENS3_ILi512EEEiEEENS3_ILi4096EEENS2_IJNS2_IJiiEEENS3_ILi8192EEEEEEEEC2ERKS6_RKS7_RKSA_)
$_ZN7cutlass13device_kernelIN5flash19enable_sm80_to_sm89INS1_16FlashAttnBwdSm80INS1_25CollectiveMainloopBwdSm80ILi2ELi2EN4cute5tupleIJNS5_1CILi128EEES8_NS7_ILi64EEEEEENS_6half_tEfNS_4arch4Sm80ELb1ELb0ELb1ELb0ELb1ELb0ELb0ELb0ELi2ELi4ELi4ELi4ELb0EEENS1_24CollectiveEpilogueBwdGQAISA_fSD_Li256ELb0ELb1EEENS1_25SingleTileBwdLPTSchedulerILb0ELi128ELb1EEEEEEEEEvNT_6ParamsE$_ZN4cute3eso3ESOILb0ELb0EJNS_5tupleIJNS_1CILi1EEENS3_ILi512EEEiEEENS3_ILi4096EEENS2_IJNS2_IJiiEEENS3_ILi8192EEEEEEEEC2ERKS6_RKS7_RKSA_:
        /* <DEDUP_REMOVED lines=9> */
[----:B------:R-:W-:Y:S05]  /*5aa0*/  RET.REL.NODEC R34 `(_ZN7cutlass13device_kernelIN5flash19enable_sm80_to_sm89INS1_16FlashAttnBwdSm80INS1_25CollectiveMainloopBwdSm80ILi2ELi2EN4cute5tupleIJNS5_1CILi128EEES8_NS7_ILi64EEEEEENS_6half_tEfNS_4arch4Sm80ELb1ELb0ELb1ELb0ELb1ELb0ELb0ELb0ELi2ELi4ELi4ELi4ELb0EEENS1_24CollectiveEpilogueBwdGQAISA_fSD_Li256ELb0ELb1EEENS1_25SingleTileBwdLPTSchedulerILb0ELi128ELb1EEEEEEEEEvNT_6ParamsE) ;  /* 0xffffa55022007950 */ /* 0x000fea0003c3ffff */
        .type           $_ZN7cutlass13device_kernelIN5flash19enable_sm80_to_sm89INS1_16FlashAttnBwdSm80INS1_25CollectiveMainloopBwdSm80ILi2ELi2EN4cute5tupleIJNS5_1CILi128EEES8_NS7_ILi64EEEEEENS_6half_tEfNS_4arch4Sm80ELb1ELb0ELb1ELb0ELb1ELb0ELb0ELb0ELi2ELi4ELi4ELi4ELb0EEENS1_24CollectiveEpilogueBwdGQAISA_fSD_Li256ELb0ELb1EEENS1_25SingleTileBwdLPTSchedulerILb0ELi128ELb1EEEEEEEEEvNT_6ParamsE$_ZN4cute3eso3ESOILb0ELb0EJNS_5tupleIJNS_1CILi1EEENS3_ILi512EEEiEEENS3_ILi4096EEENS2_IJiiEEEEEC2ERKS6_RKS7_RKS8_,@function
        .size           $_ZN7cutlass13device_kernelIN5flash19enable_sm80_to_sm89INS1_16FlashAttnBwdSm80INS1_25CollectiveMainloopBwdSm80ILi2ELi2EN4cute5tupleIJNS5_1CILi128EEES8_NS7_ILi64EEEEEENS_6half_tEfNS_4arch4Sm80ELb1ELb0ELb1ELb0ELb1ELb0ELb0ELb0ELi2ELi4ELi4ELi4ELb0EEENS1_24CollectiveEpilogueBwdGQAISA_fSD_Li256ELb0ELb1EEENS1_25SingleTileBwdLPTSchedulerILb0ELi128ELb1EEEEEEEEEvNT_6ParamsE$_ZN4cute3eso3ESOILb0ELb0EJNS_5tupleIJNS_1CILi1EEENS3_ILi512EEEiEEENS3_ILi4096EEENS2_IJiiEEEEEC2ERKS6_RKS7_RKS8_,($_ZN7cutlass13device_kernelIN5flash19enable_sm80_to_sm89INS1_16FlashAttnBwdSm80INS1_25CollectiveMainloopBwdSm80ILi2ELi2EN4cute5tupleIJNS5_1CILi128EEES8_NS7_ILi64EEEEEENS_6half_tEfNS_4arch4Sm80ELb1ELb0ELb1ELb0ELb1ELb0ELb0ELb0ELi2ELi4ELi4ELi4ELb0EEENS1_24CollectiveEpilogueBwdGQAISA_fSD_Li256ELb0ELb1EEENS1_25SingleTileBwdLPTSchedulerILb0ELi128ELb1EEEEEEEEEvNT_6ParamsE$_ZN4cute3eso3ESOILb0ELb0EJNS_5tupleIJNS_1CILi1EEEiEEENS3_ILi1024EEENS2_IJiiEEEEEC2ERKS5_RKS6_RKS7_ - $_ZN7cutlass13device_kernelIN5flash19enable_sm80_to_sm89INS1_16FlashAttnBwdSm80INS1_25CollectiveMainloopBwdSm80ILi2ELi2EN4cute5tupleIJNS5_1CILi128EEES8_NS7_ILi64EEEEEENS_6half_tEfNS_4arch4Sm80ELb1ELb0ELb1ELb0ELb1ELb0ELb0ELb0ELi2ELi4ELi4ELi4ELb0EEENS1_24CollectiveEpilogueBwdGQAISA_fSD_Li256ELb0ELb1EEENS1_25SingleTileBwdLPTSchedulerILb0ELi128ELb1EEEEEEEEEvNT_6ParamsE$_ZN4cute3eso3ESOILb0ELb0EJNS_5tupleIJNS_1CILi1EEENS3_ILi512EEEiEEENS3_ILi4096EEENS2_IJiiEEEEEC2ERKS6_RKS7_RKS8_)
$_ZN7cutlass13device_kernelIN5flash19enable_sm80_to_sm89INS1_16FlashAttnBwdSm80INS1_25CollectiveMainloopBwdSm80ILi2ELi2EN4cute5tupleIJNS5_1CILi128EEES8_NS7_ILi64EEEEEENS_6half_tEfNS_4arch4Sm80ELb1ELb0ELb1ELb0ELb1ELb0ELb0ELb0ELi2ELi4ELi4ELi4ELb0EEENS1_24CollectiveEpilogueBwdGQAISA_fSD_Li256ELb0ELb1EEENS1_25SingleTileBwdLPTSchedulerILb0ELi128ELb1EEEEEEEEEvNT_6ParamsE$_ZN4cute3eso3ESOILb0ELb0EJNS_5tupleIJNS_1CILi1EEENS3_ILi512EEEiEEENS3_ILi4096EEENS2_IJiiEEEEEC2ERKS6_RKS7_RKS8_:
        /* <DEDUP_REMOVED lines=8> */
[----:B------:R-:W-:Y:S05]  /*5b30*/  RET.REL.NODEC R4 `(_ZN7cutlass13device_kernelIN5flash19enable_sm80_to_sm89INS1_16FlashAttnBwdSm80INS1_25CollectiveMainloopBwdSm80ILi2ELi2EN4cute5tupleIJNS5_1CILi128EEES8_NS7_ILi64EEEEEENS_6half_tEfNS_4arch4Sm80ELb1ELb0ELb1ELb0ELb1ELb0ELb0ELb0ELi2ELi4ELi4ELi4ELb0EEENS1_24CollectiveEpilogueBwdGQAISA_fSD_Li256ELb0ELb1EEENS1_25SingleTileBwdLPTSchedulerILb0ELi128ELb1EEEEEEEEEvNT_6ParamsE) ;  /* 0xffffa4c004007950 */ /* 0x000fea0003c3ffff */
        .type           $_ZN7cutlass13device_kernelIN5flash19enable_sm80_to_sm89INS1_16FlashAttnBwdSm80INS1_25CollectiveMainloopBwdSm80ILi2ELi2EN4cute5tupleIJNS5_1CILi128EEES8_NS7_ILi64EEEEEENS_6half_tEfNS_4arch4Sm80ELb1ELb0ELb1ELb0ELb1ELb0ELb0ELb0ELi2ELi4ELi4ELi4ELb0EEENS1_24CollectiveEpilogueBwdGQAISA_fSD_Li256ELb0ELb1EEENS1_25SingleTileBwdLPTSchedulerILb0ELi128ELb1EEEEEEEEEvNT_6ParamsE$_ZN4cute3eso3ESOILb0ELb0EJNS_5tupleIJNS_1CILi1EEEiEEENS3_ILi1024EEENS2_IJiiEEEEEC2ERKS5_RKS6_RKS7_,@function
        .size           $_ZN7cutlass13device_kernelIN5flash19enable_sm80_to_sm89INS1_16FlashAttnBwdSm80INS1_25CollectiveMainloopBwdSm80ILi2ELi2EN4cute5tupleIJNS5_1CILi128EEES8_NS7_ILi64EEEEEENS_6half_tEfNS_4arch4Sm80ELb1ELb0ELb1ELb0ELb1ELb0ELb0ELb0ELi2ELi4ELi4ELi4ELb0EEENS1_24CollectiveEpilogueBwdGQAISA_fSD_Li256ELb0ELb1EEENS1_25SingleTileBwdLPTSchedulerILb0ELi128ELb1EEEEEEEEEvNT_6ParamsE$_ZN4cute3eso3ESOILb0ELb0EJNS_5tupleIJNS_1CILi1EEEiEEENS3_ILi1024EEENS2_IJiiEEEEEC2ERKS5_RKS6_RKS7_,($_ZN7cutlass13device_kernelIN5flash19enable_sm80_to_sm89INS1_16FlashAttnBwdSm80INS1_25CollectiveMainloopBwdSm80ILi2ELi2EN4cute5tupleIJNS5_1CILi128EEES8_NS7_ILi64EEEEEENS_6half_tEfNS_4arch4Sm80ELb1ELb0ELb1ELb0ELb1ELb0ELb0ELb0ELi2ELi4ELi4ELi4ELb0EEENS1_24CollectiveEpilogueBwdGQAISA_fSD_Li256ELb0ELb1EEENS1_25SingleTileBwdLPTSchedulerILb0ELi128ELb1EEEEEEEEEvNT_6ParamsE$_ZN4cute3eso3ESOILb0ELb0EJNS_5tupleIJiNS_1CILi512EEEEEENS2_IJiiEEENS3_ILi1024EEEEEC2ERKS5_RKS6_RKS7_ - $_ZN7cutlass13device_kernelIN5flash19enable_sm80_to_sm89INS1_16FlashAttnBwdSm80INS1_25CollectiveMainloopBwdSm80ILi2ELi2EN4cute5tupleIJNS5_1CILi128EEES8_NS7_ILi64EEEEEENS_6half_tEfNS_4arch4Sm80ELb1ELb0ELb1ELb0ELb1ELb0ELb0ELb0ELi2ELi4ELi4ELi4ELb0EEENS1_24CollectiveEpilogueBwdGQAISA_fSD_Li256ELb0ELb1EEENS1_25SingleTileBwdLPTSchedulerILb0ELi128ELb1EEEEEEEEEvNT_6ParamsE$_ZN4cute3eso3ESOILb0ELb0EJNS_5tupleIJNS_1CILi1EEEiEEENS3_ILi1024EEENS2_IJiiEEEEEC2ERKS5_RKS6_RKS7_)
$_ZN7cutlass13device_kernelIN5flash19enable_sm80_to_sm89INS1_16FlashAttnBwdSm80INS1_25CollectiveMainloopBwdSm80ILi2ELi2EN4cute5tupleIJNS5_1CILi128EEES8_NS7_ILi64EEEEEENS_6half_tEfNS_4arch4Sm80ELb1ELb0ELb1ELb0ELb1ELb0ELb0ELb0ELi2ELi4ELi4ELi4ELb0EEENS1_24CollectiveEpilogueBwdGQAISA_fSD_Li256ELb0ELb1EEENS1_25SingleTileBwdLPTSchedulerILb0ELi128ELb1EEEEEEEEEvNT_6ParamsE$_ZN4cute3eso3ESOILb0ELb0EJNS_5tupleIJNS_1CILi1EEEiEEENS3_ILi1024EEENS2_IJiiEEEEEC2ERKS5_RKS6_RKS7_:
        /* <DEDUP_REMOVED lines=9> */
        .type           $_ZN7cutlass13device_kernelIN5flash19enable_sm80_to_sm89INS1_16FlashAttnBwdSm80INS1_25CollectiveMainloopBwdSm80ILi2ELi2EN4cute5tupleIJNS5_1CILi128EEES8_NS7_ILi64EEEEEENS_6half_tEfNS_4arch4Sm80ELb1ELb0ELb1ELb0ELb1ELb0ELb0ELb0ELi2ELi4ELi4ELi4ELb0EEENS1_24CollectiveEpilogueBwdGQAISA_fSD_Li256ELb0ELb1EEENS1_25SingleTileBwdLPTSchedulerILb0ELi128ELb1EEEEEEEEEvNT_6ParamsE$_ZN4cute3eso3ESOILb0ELb0EJNS_5tupleIJiNS_1CILi512EEEEEENS2_IJiiEEENS3_ILi1024EEEEEC2ERKS5_RKS6_RKS7_,@function
        .size           $_ZN7cutlass13device_kernelIN5flash19enable_sm80_to_sm89INS1_16FlashAttnBwdSm80INS1_25CollectiveMainloopBwdSm80ILi2ELi2EN4cute5tupleIJNS5_1CILi128EEES8_NS7_ILi64EEEEEENS_6half_tEfNS_4arch4Sm80ELb1ELb0ELb1ELb0ELb1ELb0ELb0ELb0ELi2ELi4ELi4ELi4ELb0EEENS1_24CollectiveEpilogueBwdGQAISA_fSD_Li256ELb0ELb1EEENS1_25SingleTileBwdLPTSchedulerILb0ELi128ELb1EEEEEEEEEvNT_6ParamsE$_ZN4cute3eso3ESOILb0ELb0EJNS_5tupleIJiNS_1CILi512EEEEEENS2_IJiiEEENS3_ILi1024EEEEEC2ERKS5_RKS6_RKS7_,($_ZN7cutlass13device_kernelIN5flash19enable_sm80_to_sm89INS1_16FlashAttnBwdSm80INS1_25CollectiveMainloopBwdSm80ILi2ELi2EN4cute5tupleIJNS5_1CILi128EEES8_NS7_ILi64EEEEEENS_6half_tEfNS_4arch4Sm80ELb1ELb0ELb1ELb0ELb1ELb0ELb0ELb0ELi2ELi4ELi4ELi4ELb0EEENS1_24CollectiveEpilogueBwdGQAISA_fSD_Li256ELb0ELb1EEENS1_25SingleTileBwdLPTSchedulerILb0ELi128ELb1EEEEEEEEEvNT_6ParamsE$_ZN4cute3eso3ESOILb0ELb0EJNS_6LayoutINS_5tupleIJNS3_IJNS3_IJNS_1CILi8EEENS4_ILi1EEEEEES6_EEENS3_IJNS3_IJS6_S6_EEENS4_ILi2EEEEEEEEENS3_IJNS3_IJNS3_IJS6_NS4_ILi0EEEEEESD_EEENS3_IJNS3_IJSD_SD_EEEiEEEEEEEENS_10ViewEngineINS_8smem_ptrIPN7cutlass6half_tEEEEEEEC2ERKSJ_RKSQ_ - $_ZN7cutlass13device_kernelIN5flash19enable_sm80_to_sm89INS1_16FlashAttnBwdSm80INS1_25CollectiveMainloopBwdSm80ILi2ELi2EN4cute5tupleIJNS5_1CILi128EEES8_NS7_ILi64EEEEEENS_6half_tEfNS_4arch4Sm80ELb1ELb0ELb1ELb0ELb1ELb0ELb0ELb0ELi2ELi4ELi4ELi4ELb0EEENS1_24CollectiveEpilogueBwdGQAISA_fSD_Li256ELb0ELb1EEENS1_25SingleTileBwdLPTSchedulerILb0ELi128ELb1EEEEEEEEEvNT_6ParamsE$_ZN4cute3eso3ESOILb0ELb0EJNS_5tupleIJiNS_1CILi512EEEEEENS2_IJiiEEENS3_ILi1024EEEEEC2ERKS5_RKS6_RKS7_)
$_ZN7cutlass13device_kernelIN5flash19enable_sm80_to_sm89INS1_16FlashAttnBwdSm80INS1_25CollectiveMainloopBwdSm80ILi2ELi2EN4cute5tupleIJNS5_1CILi128EEES8_NS7_ILi64EEEEEENS_6half_tEfNS_4arch4Sm80ELb1ELb0ELb1ELb0ELb1ELb0ELb0ELb0ELi2ELi4ELi4ELi4ELb0EEENS1_24CollectiveEpilogueBwdGQAISA_fSD_Li256ELb0ELb1EEENS1_25SingleTileBwdLPTSchedulerILb0ELi128ELb1EEEEEEEEEvNT_6ParamsE$_ZN4cute3eso3ESOILb0ELb0EJNS_5tupleIJiNS_1CILi512EEEEEENS2_IJiiEEENS3_ILi1024EEEEEC2ERKS5_RKS6_RKS7_:
        /* <DEDUP_REMOVED lines=9> */
        .type           $_ZN7cutlass13device_kernelIN5flash19enable_sm80_to_sm89INS1_16FlashAttnBwdSm80INS1_25CollectiveMainloopBwdSm80ILi2ELi2EN4cute5tupleIJNS5_1CILi128EEES8_NS7_ILi64EEEEEENS_6half_tEfNS_4arch4Sm80ELb1ELb0ELb1ELb0ELb1ELb0ELb0ELb0ELi2ELi4ELi4ELi4ELb0EEENS1_24CollectiveEpilogueBwdGQAISA_fSD_Li256ELb0ELb1EEENS1_25SingleTileBwdLPTSchedulerILb0ELi128ELb1EEEEEEEEEvNT_6ParamsE$_ZN4cute3eso3ESOILb0ELb0EJNS_6LayoutINS_5tupleIJNS3_IJNS3_IJNS_1CILi8EEENS4_ILi1EEEEEES6_EEENS3_IJNS3_IJS6_S6_EEENS4_ILi2EEEEEEEEENS3_IJNS3_IJNS3_IJS6_NS4_ILi0EEEEEESD_EEENS3_IJNS3_IJSD_SD_EEEiEEEEEEEENS_10ViewEngineINS_8smem_ptrIPN7cutlass6half_tEEEEEEEC2ERKSJ_RKSQ_,@function
        .size           $_ZN7cutlass13device_kernelIN5flash19enable_sm80_to_sm89INS1_16FlashAttnBwdSm80INS1_25CollectiveMainloopBwdSm80ILi2ELi2EN4cute5tupleIJNS5_1CILi128EEES8_NS7_ILi64EEEEEENS_6half_tEfNS_4arch4Sm80ELb1ELb0ELb1ELb0ELb1ELb0ELb0ELb0ELi2ELi4ELi4ELi4ELb0EEENS1_24CollectiveEpilogueBwdGQAISA_fSD_Li256ELb0ELb1EEENS1_25SingleTileBwdLPTSchedulerILb0ELi128ELb1EEEEEEEEEvNT_6ParamsE$_ZN4cute3eso3ESOILb0ELb0EJNS_6LayoutINS_5tupleIJNS3_IJNS3_IJNS_1CILi8EEENS4_ILi1EEEEEES6_EEENS3_IJNS3_IJS6_S6_EEENS4_ILi2EEEEEEEEENS3_IJNS3_IJNS3_IJS6_NS4_ILi0EEEEEESD_EEENS3_IJNS3_IJSD_SD_EEEiEEEEEEEENS_10ViewEngineINS_8smem_ptrIPN7cutlass6half_tEEEEEEEC2ERKSJ_RKSQ_,($_ZN7cutlass13device_kernelIN5flash19enable_sm80_to_sm89INS1_16FlashAttnBwdSm80INS1_25CollectiveMainloopBwdSm80ILi2ELi2EN4cute5tupleIJNS5_1CILi128EEES8_NS7_ILi64EEEEEENS_6half_tEfNS_4arch4Sm80ELb1ELb0ELb1ELb0ELb1ELb0ELb0ELb0ELi2ELi4ELi4ELi4ELb0EEENS1_24CollectiveEpilogueBwdGQAISA_fSD_Li256ELb0ELb1EEENS1_25SingleTileBwdLPTSchedulerILb0ELi128ELb1EEEEEEEEEvNT_6ParamsE$_ZN4cute3eso3ESOILb0ELb0EJNS_6LayoutINS_5tupleIJNS3_IJNS_1CILi1EEENS3_IJS5_NS4_ILi2EEES6_EEEEEES6_NS3_IJS6_S6_EEEEEENS3_IJNS3_IJNS4_ILi0EEENS3_IJS5_NS4_ILi256EEEiEEEEEENS4_ILi2048EEENS3_IJiNS4_ILi4096EEEEEEEEEEENS_10ViewEngineINS_8smem_ptrIPjEEEEEEC2ERKSJ_RKSO_ - $_ZN7cutlass13device_kernelIN5flash19enable_sm80_to_sm89INS1_16FlashAttnBwdSm80INS1_25CollectiveMainloopBwdSm80ILi2ELi2EN4cute5tupleIJNS5_1CILi128EEES8_NS7_ILi64EEEEEENS_6half_tEfNS_4arch4Sm80ELb1ELb0ELb1ELb0ELb1ELb0ELb0ELb0ELi2ELi4ELi4ELi4ELb0EEENS1_24CollectiveEpilogueBwdGQAISA_fSD_Li256ELb0ELb1EEENS1_25SingleTileBwdLPTSchedulerILb0ELi128ELb1EEEEEEEEEvNT_6ParamsE$_ZN4cute3eso3ESOILb0ELb0EJNS_6LayoutINS_5tupleIJNS3_IJNS3_IJNS_1CILi8EEENS4_ILi1EEEEEES6_EEENS3_IJNS3_IJS6_S6_EEENS4_ILi2EEEEEEEEENS3_IJNS3_IJNS3_IJS6_NS4_ILi0EEEEEESD_EEENS3_IJNS3_IJSD_SD_EEEiEEEEEEEENS_10ViewEngineINS_8smem_ptrIPN7cutlass6half_tEEEEEEEC2ERKSJ_RKSQ_)
$_ZN7cutlass13device_kernelIN5flash19enable_sm80_to_sm89INS1_16FlashAttnBwdSm80INS1_25CollectiveMainloopBwdSm80ILi2ELi2EN4cute5tupleIJNS5_1CILi128EEES8_NS7_ILi64EEEEEENS_6half_tEfNS_4arch4Sm80ELb1ELb0ELb1ELb0ELb1ELb0ELb0ELb0ELi2ELi4ELi4ELi4ELb0EEENS1_24CollectiveEpilogueBwdGQAISA_fSD_Li256ELb0ELb1EEENS1_25SingleTileBwdLPTSchedulerILb0ELi128ELb1EEEEEEEEEvNT_6ParamsE$_ZN4cute3eso3ESOILb0ELb0EJNS_6LayoutINS_5tupleIJNS3_IJNS3_IJNS_1CILi8EEENS4_ILi1EEEEEES6_EEENS3_IJNS3_IJS6_S6_EEENS4_ILi2EEEEEEEEENS3_IJNS3_IJNS3_IJS6_NS4_ILi0EEEEEESD_EEENS3_IJNS3_IJSD_SD_EEEiEEEEEEEENS_10ViewEngineINS_8smem_ptrIPN7cutlass6half_tEEEEEEEC2ERKSJ_RKSQ_:
[----:B------:R-:W-:Y:S02]  /*5c60*/  IADD3 R5, R83, -c[0x0][0x20], RZ ;  /* 0x8000080053057a10 */ /* 0x000fe40007ffe0ff */
[----:B------:R-:W-:-:S03]  /*5c70*/  IADD3 R4, R84, -c[0x0][0x20], RZ ;  /* 0x8000080054047a10 */ /* 0x000fc60007ffe0ff */
[----:B------:R1:W-:Y:S04]  /*5c80*/  STL [R5], R10 ;  /* 0x0000000a05007387 */ /* 0x0003e80000100800 */
[----:B------:R-:W2:Y:S01]  /*5c90*/  LDL.64 R34, [R4] ;  /* 0x0000000004227983 */ /* 0x000ea20000100a00 */
[----:B------:R-:W-:-:S03]  /*5ca0*/  IMAD.MOV.U32 R7, RZ, RZ, 0x0 ;  /* 0x00000000ff077424 */ /* 0x000fc600078e00ff */
[----:B--2---:R1:W-:Y:S01]  /*5cb0*/  STL.64 [R5+0x8], R34 ;  /* 0x0000082205007387 */ /* 0x0043e20000100a00 */
[----:B------:R-:W-:Y:S05]  /*5cc0*/  RET.REL.NODEC R6 `(_ZN7cutlass13device_kernelIN5flash19enable_sm80_to_sm89INS1_16FlashAttnBwdSm80INS1_25CollectiveMainloopBwdSm80ILi2ELi2EN4cute5tupleIJNS5_1CILi128EEES8_NS7_ILi64EEEEEENS_6half_tEfNS_4arch4Sm80ELb1ELb0ELb1ELb0ELb1ELb0ELb0ELb0ELi2ELi4ELi4ELi4ELb0EEENS1_24CollectiveEpilogueBwdGQAISA_fSD_Li256ELb0ELb1EEENS1_25SingleTileBwdLPTSchedulerILb0ELi128ELb1EEEEEEEEEvNT_6ParamsE) ;  /* 0xffffa33006007950 */ /* 0x000fea0003c3ffff */
        .type           $_ZN7cutlass13device_kernelIN5flash19enable_sm80_to_sm89INS1_16FlashAttnBwdSm80INS1_25CollectiveMainloopBwdSm80ILi2ELi2EN4cute5tupleIJNS5_1CILi128EEES8_NS7_ILi64EEEEEENS_6half_tEfNS_4arch4Sm80ELb1ELb0ELb1ELb0ELb1ELb0ELb0ELb0ELi2ELi4ELi4ELi4ELb0EEENS1_24CollectiveEpilogueBwdGQAISA_fSD_Li256ELb0ELb1EEENS1_25SingleTileBwdLPTSchedulerILb0ELi128ELb1EEEEEEEEEvNT_6ParamsE$_ZN4cute3eso3ESOILb0ELb0EJNS_6LayoutINS_5tupleIJNS3_IJNS_1CILi1EEENS3_IJS5_NS4_ILi2EEES6_EEEEEES6_NS3_IJS6_S6_EEEEEENS3_IJNS3_IJNS4_ILi0EEENS3_IJS5_NS4_ILi256EEEiEEEEEENS4_ILi2048EEENS3_IJiNS4_ILi4096EEEEEEEEEEENS_10ViewEngineINS_8smem_ptrIPjEEEEEEC2ERKSJ_RKSO_,@function
        .size           $_ZN7cutlass13device_kernelIN5flash19enable_sm80_to_sm89INS1_16FlashAttnBwdSm80INS1_25CollectiveMainloopBwdSm80ILi2ELi2EN4cute5tupleIJNS5_1CILi128EEES8_NS7_ILi64EEEEEENS_6half_tEfNS_4arch4Sm80ELb1ELb0ELb1ELb0ELb1ELb0ELb0ELb0ELi2ELi4ELi4ELi4ELb0EEENS1_24CollectiveEpilogueBwdGQAISA_fSD_Li256ELb0ELb1EEENS1_25SingleTileBwdLPTSchedulerILb0ELi128ELb1EEEEEEEEEvNT_6ParamsE$_ZN4cute3eso3ESOILb0ELb0EJNS_6LayoutINS_5tupleIJNS3_IJNS_1CILi1EEENS3_IJS5_NS4_ILi2EEES6_EEEEEES6_NS3_IJS6_S6_EEEEEENS3_IJNS3_IJNS4_ILi0EEENS3_IJS5_NS4_ILi256EEEiEEEEEENS4_ILi2048EEENS3_IJiNS4_ILi4096EEEEEEEEEEENS_10ViewEngineINS_8smem_ptrIPjEEEEEEC2ERKSJ_RKSO_,($_ZN7cutlass13device_kernelIN5flash19enable_sm80_to_sm89INS1_16FlashAttnBwdSm80INS1_25CollectiveMainloopBwdSm80ILi2ELi2EN4cute5tupleIJNS5_1CILi128EEES8_NS7_ILi64EEEEEENS_6half_tEfNS_4arch4Sm80ELb1ELb0ELb1ELb0ELb1ELb0ELb0ELb0ELi2ELi4ELi4ELi4ELb0EEENS1_24CollectiveEpilogueBwdGQAISA_fSD_Li256ELb0ELb1EEENS1_25SingleTileBwdLPTSchedulerILb0ELi128ELb1EEEEEEEEEvNT_6ParamsE$_ZN4cute3eso3ESOILb0ELb0EJNS_6LayoutINS_5tupleIJNS3_IJNS_1CILi2EEES5_EEENS4_ILi8EEES6_EEENS3_IJNS3_IJNS4_ILi1EEEiEEENS4_ILi1024EEENS3_IJiiEEEEEEEENS_10ViewEngineINS_8smem_ptrIPN7cutlass6half_tEEEEEEEC2ERKSE_RKSL_ - $_ZN7cutlass13device_kernelIN5flash19enable_sm80_to_sm89INS1_16FlashAttnBwdSm80INS1_25CollectiveMainloopBwdSm80ILi2ELi2EN4cute5tupleIJNS5_1CILi128EEES8_NS7_ILi64EEEEEENS_6half_tEfNS_4arch4Sm80ELb1ELb0ELb1ELb0ELb1ELb0ELb0ELb0ELi2ELi4ELi4ELi4ELb0EEENS1_24CollectiveEpilogueBwdGQAISA_fSD_Li256ELb0ELb1EEENS1_25SingleTileBwdLPTSchedulerILb0ELi128ELb1EEEEEEEEEvNT_6ParamsE$_ZN4cute3eso3ESOILb0ELb0EJNS_6LayoutINS_5tupleIJNS3_IJNS_1CILi1EEENS3_IJS5_NS4_ILi2EEES6_EEEEEES6_NS3_IJS6_S6_EEEEEENS3_IJNS3_IJNS4_ILi0EEENS3_IJS5_NS4_ILi256EEEiEEEEEENS4_ILi2048EEENS3_IJiNS4_ILi4096EEEEEEEEEEENS_10ViewEngineINS_8smem_ptrIPjEEEEEEC2ERKSJ_RKSO_)
$_ZN7cutlass13device_kernelIN5flash19enable_sm80_to_sm89INS1_16FlashAttnBwdSm80INS1_25CollectiveMainloopBwdSm80ILi2ELi2EN4cute5tupleIJNS5_1CILi128EEES8_NS7_ILi64EEEEEENS_6half_tEfNS_4arch4Sm80ELb1ELb0ELb1ELb0ELb1ELb0ELb0ELb0ELi2ELi4ELi4ELi4ELb0EEENS1_24CollectiveEpilogueBwdGQAISA_fSD_Li256ELb0ELb1EEENS1_25SingleTileBwdLPTSchedulerILb0ELi128ELb1EEEEEEEEEvNT_6ParamsE$_ZN4cute3eso3ESOILb0ELb0EJNS_6LayoutINS_5tupleIJNS3_IJNS_1CILi1EEENS3_IJS5_NS4_ILi2EEES6_EEEEEES6_NS3_IJS6_S6_EEEEEENS3_IJNS3_IJNS4_ILi0EEENS3_IJS5_NS4_ILi256EEEiEEEEEENS4_ILi2048EEENS3_IJiNS4_ILi4096EEEEEEEEEEENS_10ViewEngineINS_8smem_ptrIPjEEEEEEC2ERKSJ_RKSO_:
[----:B------:R-:W-:Y:S02]  /*5cd0*/  IADD3 R5, R70, -c[0x0][0x20], RZ ;  /* 0x8000080046057a10 */ /* 0x000fe40007ffe0ff */
[----:B------:R-:W-:-:S03]  /*5ce0*/  IADD3 R16, R58, -c[0x0][0x20], RZ ;  /* 0x800008003a107a10 */ /* 0x000fc60007ffe0ff */
[----:B------:R1:W-:Y:S04]  /*5cf0*/  STL.64 [R5], R2 ;  /* 0x0000000205007387 */ /* 0x0003e80000100a00 */
[----:B------:R-:W2:Y:S01]  /*5d00*/  LDL.64 R16, [R16] ;  /* 0x0000000010107983 */ /* 0x000ea20000100a00 */
[----:B------:R-:W-:Y:S02]  /*5d10*/  IMAD.MOV.U32 R20, RZ, RZ, R6 ;  /* 0x000000ffff147224 */ /* 0x000fe400078e0006 */
[----:B------:R-:W-:Y:S01]  /*5d20*/  IMAD.MOV.U32 R21, RZ, RZ, 0x0 ;  /* 0x00000000ff157424 */ /* 0x000fe200078e00ff */
[----:B--2---:R1:W-:Y:S03]  /*5d30*/  STL.64 [R5+0x8], R16 ;  /* 0x0000081005007387 */ /* 0x0043e60000100a00 */
[----:B------:R-:W-:Y:S05]  /*5d40*/  RET.REL.NODEC R20 `(_ZN7cutlass13device_kernelIN5flash19enable_sm80_to_sm89INS1_16FlashAttnBwdSm80INS1_25CollectiveMainloopBwdSm80ILi2ELi2EN4cute5tupleIJNS5_1CILi128EEES8_NS7_ILi64EEEEEENS_6half_tEfNS_4arch4Sm80ELb1ELb0ELb1ELb0ELb1ELb0ELb0ELb0ELi2ELi4ELi4ELi4ELb0EEENS1_24CollectiveEpilogueBwdGQAISA_fSD_Li256ELb0ELb1EEENS1_25SingleTileBwdLPTSchedulerILb0ELi128ELb1EEEEEEEEEvNT_6ParamsE) ;  /* 0xffffa2b014007950 */ /* 0x000fea0003c3ffff */
        .type           $_ZN7cutlass13device_kernelIN5flash19enable_sm80_to_sm89INS1_16FlashAttnBwdSm80INS1_25CollectiveMainloopBwdSm80ILi2ELi2EN4cute5tupleIJNS5_1CILi128EEES8_NS7_ILi64EEEEEENS_6half_tEfNS_4arch4Sm80ELb1ELb0ELb1ELb0ELb1ELb0ELb0ELb0ELi2ELi4ELi4ELi4ELb0EEENS1_24CollectiveEpilogueBwdGQAISA_fSD_Li256ELb0ELb1EEENS1_25SingleTileBwdLPTSchedulerILb0ELi128ELb1EEEEEEEEEvNT_6ParamsE$_ZN4cute3eso3ESOILb0ELb0EJNS_6LayoutINS_5tupleIJNS3_IJNS_1CILi2EEES5_EEENS4_ILi8EEES6_EEENS3_IJNS3_IJNS4_ILi1EEEiEEENS4_ILi1024EEENS3_IJiiEEEEEEEENS_10ViewEngineINS_8smem_ptrIPN7cutlass6half_tEEEEEEEC2ERKSE_RKSL_,@function
        .size           $_ZN7cutlass13device_kernelIN5flash19enable_sm80_to_sm89INS1_16FlashAttnBwdSm80INS1_25CollectiveMainloopBwdSm80ILi2ELi2EN4cute5tupleIJNS5_1CILi128EEES8_NS7_ILi64EEEEEENS_6half_tEfNS_4arch4Sm80ELb1ELb0ELb1ELb0ELb1ELb0ELb0ELb0ELi2ELi4ELi4ELi4ELb0EEENS1_24CollectiveEpilogueBwdGQAISA_fSD_Li256ELb0ELb1EEENS1_25SingleTileBwdLPTSchedulerILb0ELi128ELb1EEEEEEEEEvNT_6ParamsE$_ZN4cute3eso3ESOILb0ELb0EJNS_6LayoutINS_5tupleIJNS3_IJNS_1CILi2EEES5_EEENS4_ILi8EEES6_EEENS3_IJNS3_IJNS4_ILi1EEEiEEENS4_ILi1024EEENS3_IJiiEEEEEEEENS_10ViewEngineINS_8smem_ptrIPN7cutlass6half_tEEEEEEEC2ERKSE_RKSL_,($_ZN7cutlass13device_kernelIN5flash19enable_sm80_to_sm89INS1_16FlashAttnBwdSm80INS1_25CollectiveMainloopBwdSm80ILi2ELi2EN4cute5tupleIJNS5_1CILi128EEES8_NS7_ILi64EEEEEENS_6half_tEfNS_4arch4Sm80ELb1ELb0ELb1ELb0ELb1ELb0ELb0ELb0ELi2ELi4ELi4ELi4ELb0EEENS1_24CollectiveEpilogueBwdGQAISA_fSD_Li256ELb0ELb1EEENS1_25SingleTileBwdLPTSchedulerILb0ELi128ELb1EEEEEEEEEvNT_6ParamsE$_ZN4cute3eso3ESOILb0ELb0EJNS_6LayoutINS_5tupleIJNS3_IJNS_1CILi2EEES5_EEENS4_ILi8EEES6_EEENS3_IJNS3_IJNS4_ILi1EEEiEEENS4_ILi1024EEENS3_IJiiEEEEEEEEjEEC2ERKSE_RKj - $_ZN7cutlass13device_kernelIN5flash19enable_sm80_to_sm89INS1_16FlashAttnBwdSm80INS1_25CollectiveMainloopBwdSm80ILi2ELi2EN4cute5tupleIJNS5_1CILi128EEES8_NS7_ILi64EEEEEENS_6half_tEfNS_4arch4Sm80ELb1ELb0ELb1ELb0ELb1ELb0ELb0ELb0ELi2ELi4ELi4ELi4ELb0EEENS1_24CollectiveEpilogueBwdGQAISA_fSD_Li256ELb0ELb1EEENS1_25SingleTileBwdLPTSchedulerILb0ELi128ELb1EEEEEEEEEvNT_6ParamsE$_ZN4cute3eso3ESOILb0ELb0EJNS_6LayoutINS_5tupleIJNS3_IJNS_1CILi2EEES5_EEENS4_ILi8EEES6_EEENS3_IJNS3_IJNS4_ILi1EEEiEEENS4_ILi1024EEENS3_IJiiEEEEEEEENS_10ViewEngineINS_8smem_ptrIPN7cutlass6half_tEEEEEEEC2ERKSE_RKSL_)
$_ZN7cutlass13device_kernelIN5flash19enable_sm80_to_sm89INS1_16FlashAttnBwdSm80INS1_25CollectiveMainloopBwdSm80ILi2ELi2EN4cute5tupleIJNS5_1CILi128EEES8_NS7_ILi64EEEEEENS_6half_tEfNS_4arch4Sm80ELb1ELb0ELb1ELb0ELb1ELb0ELb0ELb0ELi2ELi4ELi4ELi4ELb0EEENS1_24CollectiveEpilogueBwdGQAISA_fSD_Li256ELb0ELb1EEENS1_25SingleTileBwdLPTSchedulerILb0ELi128ELb1EEEEEEEEEvNT_6ParamsE$_ZN4cute3eso3ESOILb0ELb0EJNS_6LayoutINS_5tupleIJNS3_IJNS_1CILi2EEES5_EEENS4_ILi8EEES6_EEENS3_IJNS3_IJNS4_ILi1EEEiEEENS4_ILi1024EEENS3_IJiiEEEEEEEENS_10ViewEngineINS_8smem_ptrIPN7cutlass6half_tEEEEEEEC2ERKSE_RKSL_:
[----:B------:R-:W-:Y:S02]  /*5d50*/  IADD3 R3, R60, -c[0x0][0x20], RZ ;  /* 0x800008003c037a10 */ /* 0x000fe40007ffe0ff */
[----:B------:R-:W-:-:S03]  /*5d60*/  IADD3 R2, R59, -c[0x0][0x20], RZ ;  /* 0x800008003b027a10 */ /* 0x000fc60007ffe0ff */
[----:B------:R1:W-:Y:S04]  /*5d70*/  STL.64 [R3], R4 ;  /* 0x0000000403007387 */ /* 0x0003e80000100a00 */
[----:B------:R1:W-:Y:S04]  /*5d80*/  STL [R3+0x8], R6 ;  /* 0x0000080603007387 */ /* 0x0003e80000100800 */
[----:B------:R-:W2:Y:S01]  /*5d90*/  LDL.64 R20, [R2] ;  /* 0x0000000002147983 */ /* 0x000ea20000100a00 */
[----:B------:R-:W-:-:S03]  /*5da0*/  IMAD.MOV.U32 R13, RZ, RZ, 0x0 ;  /* 0x00000000ff0d7424 */ /* 0x000fc600078e00ff */
[----:B--2---:R1:W-:Y:S01]  /*5db0*/  STL.64 [R3+0x10], R20 ;  /* 0x0000101403007387 */ /* 0x0043e20000100a00 */
[----:B------:R-:W-:Y:S05]  /*5dc0*/  RET.REL.NODEC R12 `(_ZN7cutlass13device_kernelIN5flash19enable_sm80_to_sm89INS1_16FlashAttnBwdSm80INS1_25CollectiveMainloopBwdSm80ILi2ELi2EN4cute5tupleIJNS5_1CILi128EEES8_NS7_ILi64EEEEEENS_6half_tEfNS_4arch4Sm80ELb1ELb0ELb1ELb0ELb1ELb0ELb0ELb0ELi2ELi4ELi4ELi4ELb0EEENS1_24CollectiveEpilogueBwdGQAISA_fSD_Li256ELb0ELb1EEENS1_25SingleTileBwdLPTSchedulerILb0ELi128ELb1EEEEEEEEEvNT_6ParamsE) ;  /* 0xffffa2300c007950 */ /* 0x000fea0003c3ffff */
        .type           $_ZN7cutlass13device_kernelIN5flash19enable_sm80_to_sm89INS1_16FlashAttnBwdSm80INS1_25CollectiveMainloopBwdSm80ILi2ELi2EN4cute5tupleIJNS5_1CILi128EEES8_NS7_ILi64EEEEEENS_6half_tEfNS_4arch4Sm80ELb1ELb0ELb1ELb0ELb1ELb0ELb0ELb0ELi2ELi4ELi4ELi4ELb0EEENS1_24CollectiveEpilogueBwdGQAISA_fSD_Li256ELb0ELb1EEENS1_25SingleTileBwdLPTSchedulerILb0ELi128ELb1EEEEEEEEEvNT_6ParamsE$_ZN4cute3eso3ESOILb0ELb0EJNS_6LayoutINS_5tupleIJNS3_IJNS_1CILi2EEES5_EEENS4_ILi8EEES6_EEENS3_IJNS3_IJNS4_ILi1EEEiEEENS4_ILi1024EEENS3_IJiiEEEEEEEEjEEC2ERKSE_RKj,@function
        .size           $_ZN7cutlass13device_kernelIN5flash19enable_sm80_to_sm89INS1_16FlashAttnBwdSm80INS1_25CollectiveMainloopBwdSm80ILi2ELi2EN4cute5tupleIJNS5_1CILi128EEES8_NS7_ILi64EEEEEENS_6half_tEfNS_4arch4Sm80ELb1ELb0ELb1ELb0ELb1ELb0ELb0ELb0ELi2ELi4ELi4ELi4ELb0EEENS1_24CollectiveEpilogueBwdGQAISA_fSD_Li256ELb0ELb1EEENS1_25SingleTileBwdLPTSchedulerILb0ELi128ELb1EEEEEEEEEvNT_6ParamsE$_ZN4cute3eso3ESOILb0ELb0EJNS_6LayoutINS_5tupleIJNS3_IJNS_1CILi2EEES5_EEENS4_ILi8EEES6_EEENS3_IJNS3_IJNS4_ILi1EEEiEEENS4_ILi1024EEENS3_IJiiEEEEEEEEjEEC2ERKSE_RKj,($_ZN7cutlass13device_kernelIN5flash19enable_sm80_to_sm89INS1_16FlashAttnBwdSm80INS1_25CollectiveMainloopBwdSm80ILi2ELi2EN4cute5tupleIJNS5_1CILi128EEES8_NS7_ILi64EEEEEENS_6half_tEfNS_4arch4Sm80ELb1ELb0ELb1ELb0ELb1ELb0ELb0ELb0ELi2ELi4ELi4ELi4ELb0EEENS1_24CollectiveEpilogueBwdGQAISA_fSD_Li256ELb0ELb1EEENS1_25SingleTileBwdLPTSchedulerILb0ELi128ELb1EEEEEEEEEvNT_6ParamsE$_ZN4cute3eso3ESOILb0ELb0EJNS_6LayoutINS_5tupleIJNS3_IJNS_1CILi2EEES5_EEES6_NS4_ILi8EEEEEENS3_IJNS3_IJiNS4_ILi512EEEEEENS3_IJiiEEENS4_ILi1024EEEEEEEENS_10ViewEngineINS_8smem_ptrIPN7cutlass6half_tEEEEEEEC2ERKSE_RKSL_ - $_ZN7cutlass13device_kernelIN5flash19enable_sm80_to_sm89INS1_16FlashAttnBwdSm80INS1_25CollectiveMainloopBwdSm80ILi2ELi2EN4cute5tupleIJNS5_1CILi128EEES8_NS7_ILi64EEEEEENS_6half_tEfNS_4arch4Sm80ELb1ELb0ELb1ELb0ELb1ELb0ELb0ELb0ELi2ELi4ELi4ELi4ELb0EEENS1_24CollectiveEpilogueBwdGQAISA_fSD_Li256ELb0ELb1EEENS1_25SingleTileBwdLPTSchedulerILb0ELi128ELb1EEEEEEEEEvNT_6ParamsE$_ZN4cute3eso3ESOILb0ELb0EJNS_6LayoutINS_5tupleIJNS3_IJNS_1CILi2EEES5_EEENS4_ILi8EEES6_EEENS3_IJNS3_IJNS4_ILi1EEEiEEENS4_ILi1024EEENS3_IJiiEEEEEEEEjEEC2ERKSE_RKj)
$_ZN7cutlass13device_kernelIN5flash19enable_sm80_to_sm89INS1_16FlashAttnBwdSm80INS1_25CollectiveMainloopBwdSm80ILi2ELi2EN4cute5tupleIJNS5_1CILi128EEES8_NS7_ILi64EEEEEENS_6half_tEfNS_4arch4Sm80ELb1ELb0ELb1ELb0ELb1ELb0ELb0ELb0ELi2ELi4ELi4ELi4ELb0EEENS1_24CollectiveEpilogueBwdGQAISA_fSD_Li256ELb0ELb1EEENS1_25SingleTileBwdLPTSchedulerILb0ELi128ELb1EEEEEEEEEvNT_6ParamsE$_ZN4cute3eso3ESOILb0ELb0EJNS_6LayoutINS_5tupleIJNS3_IJNS_1CILi2EEES5_EEENS4_ILi8EEES6_EEENS3_IJNS3_IJNS4_ILi1EEEiEEENS4_ILi1024EEENS3_IJiiEEEEEEEEjEEC2ERKSE_RKj:
        /* <DEDUP_REMOVED lines=9> */
[----:B------:R-:W-:Y:S05]  /*5e60*/  RET.REL.NODEC R28 `(_ZN7cutlass13device_kernelIN5flash19enable_sm80_to_sm89INS1_16FlashAttnBwdSm80INS1_25CollectiveMainloopBwdSm80ILi2ELi2EN4cute5tupleIJNS5_1CILi128EEES8_NS7_ILi64EEEEEENS_6half_tEfNS_4arch4Sm80ELb1ELb0ELb1ELb0ELb1ELb0ELb0ELb0ELi2ELi4ELi4ELi4ELb0EEENS1_24CollectiveEpilogueBwdGQAISA_fSD_Li256ELb0ELb1EEENS1_25SingleTileBwdLPTSchedulerILb0ELi128ELb1EEEEEEEEEvNT_6ParamsE) ;  /* 0xffffa1901c007950 */ /* 0x000fea0003c3ffff */
        .type           $_ZN7cutlass13device_kernelIN5flash19enable_sm80_to_sm89INS1_16FlashAttnBwdSm80INS1_25CollectiveMainloopBwdSm80ILi2ELi2EN4cute5tupleIJNS5_1CILi128EEES8_NS7_ILi64EEEEEENS_6half_tEfNS_4arch4Sm80ELb1ELb0ELb1ELb0ELb1ELb0ELb0ELb0ELi2ELi4ELi4ELi4ELb0EEENS1_24CollectiveEpilogueBwdGQAISA_fSD_Li256ELb0ELb1EEENS1_25SingleTileBwdLPTSchedulerILb0ELi128ELb1EEEEEEEEEvNT_6ParamsE$_ZN4cute3eso3ESOILb0ELb0EJNS_6LayoutINS_5tupleIJNS3_IJNS_1CILi2EEES5_EEES6_NS4_ILi8EEEEEENS3_IJNS3_IJiNS4_ILi512EEEEEENS3_IJiiEEENS4_ILi1024EEEEEEEENS_10ViewEngineINS_8smem_ptrIPN7cutlass6half_tEEEEEEEC2ERKSE_RKSL_,@function
        .size           $_ZN7cutlass13device_kernelIN5flash19enable_sm80_to_sm89INS1_16FlashAttnBwdSm80INS1_25CollectiveMainloopBwdSm80ILi2ELi2EN4cute5tupleIJNS5_1CILi128EEES8_NS7_ILi64EEEEEENS_6half_tEfNS_4arch4Sm80ELb1ELb0ELb1ELb0ELb1ELb0ELb0ELb0ELi2ELi4ELi4ELi4ELb0EEENS1_24CollectiveEpilogueBwdGQAISA_fSD_Li256ELb0ELb1EEENS1_25SingleTileBwdLPTSchedulerILb0ELi128ELb1EEEEEEEEEvNT_6ParamsE$_ZN4cute3eso3ESOILb0ELb0EJNS_6LayoutINS_5tupleIJNS3_IJNS_1CILi2EEES5_EEES6_NS4_ILi8EEEEEENS3_IJNS3_IJiNS4_ILi512EEEEEENS3_IJiiEEENS4_ILi1024EEEEEEEENS_10ViewEngineINS_8smem_ptrIPN7cutlass6half_tEEEEEEEC2ERKSE_RKSL_,($_ZN7cutlass13device_kernelIN5flash19enable_sm80_to_sm89INS1_16FlashAttnBwdSm80INS1_25CollectiveMainloopBwdSm80ILi2ELi2EN4cute5tupleIJNS5_1CILi128EEES8_NS7_ILi64EEEEEENS_6half_tEfNS_4arch4Sm80ELb1ELb0ELb1ELb0ELb1ELb0ELb0ELb0ELi2ELi4ELi4ELi4ELb0EEENS1_24CollectiveEpilogueBwdGQAISA_fSD_Li256ELb0ELb1EEENS1_25SingleTileBwdLPTSchedulerILb0ELi128ELb1EEEEEEEEEvNT_6ParamsE$_ZN4cute3eso3ESOILb0ELb0EJNS_6LayoutINS_5tupleIJNS3_IJNS_1CILi2EEES5_EEES6_NS4_ILi8EEEEEENS3_IJNS3_IJiNS4_ILi512EEEEEENS3_IJiiEEENS4_ILi1024EEEEEEEEjEEC2ERKSE_RKj - $_ZN7cutlass13device_kernelIN5flash19enable_sm80_to_sm89INS1_16FlashAttnBwdSm80INS1_25CollectiveMainloopBwdSm80ILi2ELi2EN4cute5tupleIJNS5_1CILi128EEES8_NS7_ILi64EEEEEENS_6half_tEfNS_4arch4Sm80ELb1ELb0ELb1ELb0ELb1ELb0ELb0ELb0ELi2ELi4ELi4ELi4ELb0EEENS1_24CollectiveEpilogueBwdGQAISA_fSD_Li256ELb0ELb1EEENS1_25SingleTileBwdLPTSchedulerILb0ELi128ELb1EEEEEEEEEvNT_6ParamsE$_ZN4cute3eso3ESOILb0ELb0EJNS_6LayoutINS_5tupleIJNS3_IJNS_1CILi2EEES5_EEES6_NS4_ILi8EEEEEENS3_IJNS3_IJiNS4_ILi512EEEEEENS3_IJiiEEENS4_ILi1024EEEEEEEENS_10ViewEngineINS_8smem_ptrIPN7cutlass6half_tEEEEEEEC2ERKSE_RKSL_)
$_ZN7cutlass13device_kernelIN5flash19enable_sm80_to_sm89INS1_16FlashAttnBwdSm80INS1_25CollectiveMainloopBwdSm80ILi2ELi2EN4cute5tupleIJNS5_1CILi128EEES8_NS7_ILi64EEEEEENS_6half_tEfNS_4arch4Sm80ELb1ELb0ELb1ELb0ELb1ELb0ELb0ELb0ELi2ELi4ELi4ELi4ELb0EEENS1_24CollectiveEpilogueBwdGQAISA_fSD_Li256ELb0ELb1EEENS1_25SingleTileBwdLPTSchedulerILb0ELi128ELb1EEEEEEEEEvNT_6ParamsE$_ZN4cute3eso3ESOILb0ELb0EJNS_6LayoutINS_5tupleIJNS3_IJNS_1CILi2EEES5_EEES6_NS4_ILi8EEEEEENS3_IJNS3_IJiNS4_ILi512EEEEEENS3_IJiiEEENS4_ILi1024EEEEEEEENS_10ViewEngineINS_8smem_ptrIPN7cutlass6half_tEEEEEEEC2ERKSE_RKSL_:
        /* <DEDUP_REMOVED lines=8> */
        .type           $_ZN7cutlass13device_kernelIN5flash19enable_sm80_to_sm89INS1_16FlashAttnBwdSm80INS1_25CollectiveMainloopBwdSm80ILi2ELi2EN4cute5tupleIJNS5_1CILi128EEES8_NS7_ILi64EEEEEENS_6half_tEfNS_4arch4Sm80ELb1ELb0ELb1ELb0ELb1ELb0ELb0ELb0ELi2ELi4ELi4ELi4ELb0EEENS1_24CollectiveEpilogueBwdGQAISA_fSD_Li256ELb0ELb1EEENS1_25SingleTileBwdLPTSchedulerILb0ELi128ELb1EEEEEEEEEvNT_6ParamsE$_ZN4cute3eso3ESOILb0ELb0EJNS_6LayoutINS_5tupleIJNS3_IJNS_1CILi2EEES5_EEES6_NS4_ILi8EEEEEENS3_IJNS3_IJiNS4_ILi512EEEEEENS3_IJiiEEENS4_ILi1024EEEEEEEEjEEC2ERKSE_RKj,@function
        .size           $_ZN7cutlass13device_kernelIN5flash19enable_sm80_to_sm89INS1_16FlashAttnBwdSm80INS1_25CollectiveMainloopBwdSm80ILi2ELi2EN4cute5tupleIJNS5_1CILi128EEES8_NS7_ILi64EEEEEENS_6half_tEfNS_4arch4Sm80ELb1ELb0ELb1ELb0ELb1ELb0ELb0ELb0ELi2ELi4ELi4ELi4ELb0EEENS1_24CollectiveEpilogueBwdGQAISA_fSD_Li256ELb0ELb1EEENS1_25SingleTileBwdLPTSchedulerILb0ELi128ELb1EEEEEEEEEvNT_6ParamsE$_ZN4cute3eso3ESOILb0ELb0EJNS_6LayoutINS_5tupleIJNS3_IJNS_1CILi2EEES5_EEES6_NS4_ILi8EEEEEENS3_IJNS3_IJiNS4_ILi512EEEEEENS3_IJiiEEENS4_ILi1024EEEEEEEEjEEC2ERKSE_RKj,($_ZN7cutlass13device_kernelIN5flash19enable_sm80_to_sm89INS1_16FlashAttnBwdSm80INS1_25CollectiveMainloopBwdSm80ILi2ELi2EN4cute5tupleIJNS5_1CILi128EEES8_NS7_ILi64EEEEEENS_6half_tEfNS_4arch4Sm80ELb1ELb0ELb1ELb0ELb1ELb0ELb0ELb0ELi2ELi4ELi4ELi4ELb0EEENS1_24CollectiveEpilogueBwdGQAISA_fSD_Li256ELb0ELb1EEENS1_25SingleTileBwdLPTSchedulerILb0ELi128ELb1EEEEEEEEEvNT_6ParamsE$_ZN4cute3eso3ESOILb0ELb0EJNS_6LayoutINS_5tupleIJNS3_IJNS_1CILi2EEES5_S5_EEES5_NS3_IJNS3_IJS5_S5_EEES5_EEEEEENS3_IJNS3_IJNS4_ILi1EEENS4_ILi512EEEiEEENS4_ILi4096EEENS3_IJNS3_IJiiEEENS4_ILi8192EEEEEEEEEEENS_10ViewEngineINS_8smem_ptrIPN7cutlass6half_tEEEEEEEC2ERKSI_RKSP_ - $_ZN7cutlass13device_kernelIN5flash19enable_sm80_to_sm89INS1_16FlashAttnBwdSm80INS1_25CollectiveMainloopBwdSm80ILi2ELi2EN4cute5tupleIJNS5_1CILi128EEES8_NS7_ILi64EEEEEENS_6half_tEfNS_4arch4Sm80ELb1ELb0ELb1ELb0ELb1ELb0ELb0ELb0ELi2ELi4ELi4ELi4ELb0EEENS1_24CollectiveEpilogueBwdGQAISA_fSD_Li256ELb0ELb1EEENS1_25SingleTileBwdLPTSchedulerILb0ELi128ELb1EEEEEEEEEvNT_6ParamsE$_ZN4cute3eso3ESOILb0ELb0EJNS_6LayoutINS_5tupleIJNS3_IJNS_1CILi2EEES5_EEES6_NS4_ILi8EEEEEENS3_IJNS3_IJiNS4_ILi512EEEEEENS3_IJiiEEENS4_ILi1024EEEEEEEEjEEC2ERKSE_RKj)
$_ZN7cutlass13device_kernelIN5flash19enable_sm80_to_sm89INS1_16FlashAttnBwdSm80INS1_25CollectiveMainloopBwdSm80ILi2ELi2EN4cute5tupleIJNS5_1CILi128EEES8_NS7_ILi64EEEEEENS_6half_tEfNS_4arch4Sm80ELb1ELb0ELb1ELb0ELb1ELb0ELb0ELb0ELi2ELi4ELi4ELi4ELb0EEENS1_24CollectiveEpilogueBwdGQAISA_fSD_Li256ELb0ELb1EEENS1_25SingleTileBwdLPTSchedulerILb0ELi128ELb1EEEEEEEEEvNT_6ParamsE$_ZN4cute3eso3ESOILb0ELb0EJNS_6LayoutINS_5tupleIJNS3_IJNS_1CILi2EEES5_EEES6_NS4_ILi8EEEEEENS3_IJNS3_IJiNS4_ILi512EEEEEENS3_IJiiEEENS4_ILi1024EEEEEEEEjEEC2ERKSE_RKj:
        /* <DEDUP_REMOVED lines=10> */
        .type           $_ZN7cutlass13device_kernelIN5flash19enable_sm80_to_sm89INS1_16FlashAttnBwdSm80INS1_25CollectiveMainloopBwdSm80ILi2ELi2EN4cute5tupleIJNS5_1CILi128EEES8_NS7_ILi64EEEEEENS_6half_tEfNS_4arch4Sm80ELb1ELb0ELb1ELb0ELb1ELb0ELb0ELb0ELi2ELi4ELi4ELi4ELb0EEENS1_24CollectiveEpilogueBwdGQAISA_fSD_Li256ELb0ELb1EEENS1_25SingleTileBwdLPTSchedulerILb0ELi128ELb1EEEEEEEEEvNT_6ParamsE$_ZN4cute3eso3ESOILb0ELb0EJNS_6LayoutINS_5tupleIJNS3_IJNS_1CILi2EEES5_S5_EEES5_NS3_IJNS3_IJS5_S5_EEES5_EEEEEENS3_IJNS3_IJNS4_ILi1EEENS4_ILi512EEEiEEENS4_ILi4096EEENS3_IJNS3_IJiiEEENS4_ILi8192EEEEEEEEEEENS_10ViewEngineINS_8smem_ptrIPN7cutlass6half_tEEEEEEEC2ERKSI_RKSP_,@function
        .size           $_ZN7cutlass13device_kernelIN5flash19enable_sm80_to_sm89INS1_16FlashAttnBwdSm80INS1_25CollectiveMainloopBwdSm80ILi2ELi2EN4cute5tupleIJNS5_1CILi128EEES8_NS7_ILi64EEEEEENS_6half_tEfNS_4arch4Sm80ELb1ELb0ELb1ELb0ELb1ELb0ELb0ELb0ELi2ELi4ELi4ELi4ELb0EEENS1_24CollectiveEpilogueBwdGQAISA_fSD_Li256ELb0ELb1EEENS1_25SingleTileBwdLPTSchedulerILb0ELi128ELb1EEEEEEEEEvNT_6ParamsE$_ZN4cute3eso3ESOILb0ELb0EJNS_6LayoutINS_5tupleIJNS3_IJNS_1CILi2EEES5_S5_EEES5_NS3_IJNS3_IJS5_S5_EEES5_EEEEEENS3_IJNS3_IJNS4_ILi1EEENS4_ILi512EEEiEEENS4_ILi4096EEENS3_IJNS3_IJiiEEENS4_ILi8192EEEEEEEEEEENS_10ViewEngineINS_8smem_ptrIPN7cutlass6half_tEEEEEEEC2ERKSI_RKSP_,($_ZN7cutlass13device_kernelIN5flash19enable_sm80_to_sm89INS1_16FlashAttnBwdSm80INS1_25CollectiveMainloopBwdSm80ILi2ELi2EN4cute5tupleIJNS5_1CILi128EEES8_NS7_ILi64EEEEEENS_6half_tEfNS_4arch4Sm80ELb1ELb0ELb1ELb0ELb1ELb0ELb0ELb0ELi2ELi4ELi4ELi4ELb0EEENS1_24CollectiveEpilogueBwdGQAISA_fSD_Li256ELb0ELb1EEENS1_25SingleTileBwdLPTSchedulerILb0ELi128ELb1EEEEEEEEEvNT_6ParamsE$_ZN4cute3eso3ESOILb0ELb0EJNS_6LayoutINS_5tupleIJNS3_IJNS_1CILi2EEES5_S5_EEES5_NS3_IJNS3_IJS5_S5_EEES5_EEEEEENS3_IJNS3_IJNS4_ILi1EEENS4_ILi512EEEiEEENS4_ILi4096EEENS3_IJNS3_IJiiEEENS4_ILi8192EEEEEEEEEEEjEEC2ERKSI_RKj - $_ZN7cutlass13device_kernelIN5flash19enable_sm80_to_sm89INS1_16FlashAttnBwdSm80INS1_25CollectiveMainloopBwdSm80ILi2ELi2EN4cute5tupleIJNS5_1CILi128EEES8_NS7_ILi64EEEEEENS_6half_tEfNS_4arch4Sm80ELb1ELb0ELb1ELb0ELb1ELb0ELb0ELb0ELi2ELi4ELi4ELi4ELb0EEENS1_24CollectiveEpilogueBwdGQAISA_fSD_Li256ELb0ELb1EEENS1_25SingleTileBwdLPTSchedulerILb0ELi128ELb1EEEEEEEEEvNT_6ParamsE$_ZN4cute3eso3ESOILb0ELb0EJNS_6LayoutINS_5tupleIJNS3_IJNS_1CILi2EEES5_S5_EEES5_NS3_IJNS3_IJS5_S5_EEES5_EEEEEENS3_IJNS3_IJNS4_ILi1EEENS4_ILi512EEEiEEENS4_ILi4096EEENS3_IJNS3_IJiiEEENS4_ILi8192EEEEEEEEEEENS_10ViewEngineINS_8smem_ptrIPN7cutlass6half_tEEEEEEEC2ERKSI_RKSP_)
$_ZN7cutlass13device_kernelIN5flash19enable_sm80_to_sm89INS1_16FlashAttnBwdSm80INS1_25CollectiveMainloopBwdSm80ILi2ELi2EN4cute5tupleIJNS5_1CILi128EEES8_NS7_ILi64EEEEEENS_6half_tEfNS_4arch4Sm80ELb1ELb0ELb1ELb0ELb1ELb0ELb0ELb0ELi2ELi4ELi4ELi4ELb0EEENS1_24CollectiveEpilogueBwdGQAISA_fSD_Li256ELb0ELb1EEENS1_25SingleTileBwdLPTSchedulerILb0ELi128ELb1EEEEEEEEEvNT_6ParamsE$_ZN4cute3eso3ESOILb0ELb0EJNS_6LayoutINS_5tupleIJNS3_IJNS_1CILi2EEES5_S5_EEES5_NS3_IJNS3_IJS5_S5_EEES5_EEEEEENS3_IJNS3_IJNS4_ILi1EEENS4_ILi512EEEiEEENS4_ILi4096EEENS3_IJNS3_IJiiEEENS4_ILi8192EEEEEEEEEEENS_10ViewEngineINS_8smem_ptrIPN7cutlass6half_tEEEEEEEC2ERKSI_RKSP_:
        /* <DEDUP_REMOVED lines=8> */
        .type           $_ZN7cutlass13device_kernelIN5flash19enable_sm80_to_sm89INS1_16FlashAttnBwdSm80INS1_25CollectiveMainloopBwdSm80ILi2ELi2EN4cute5tupleIJNS5_1CILi128EEES8_NS7_ILi64EEEEEENS_6half_tEfNS_4arch4Sm80ELb1ELb0ELb1ELb0ELb1ELb0ELb0ELb0ELi2ELi4ELi4ELi4ELb0EEENS1_24CollectiveEpilogueBwdGQAISA_fSD_Li256ELb0ELb1EEENS1_25SingleTileBwdLPTSchedulerILb0ELi128ELb1EEEEEEEEEvNT_6ParamsE$_ZN4cute3eso3ESOILb0ELb0EJNS_6LayoutINS_5tupleIJNS3_IJNS_1CILi2EEES5_S5_EEES5_NS3_IJNS3_IJS5_S5_EEES5_EEEEEENS3_IJNS3_IJNS4_ILi1EEENS4_ILi512EEEiEEENS4_ILi4096EEENS3_IJNS3_IJiiEEENS4_ILi8192EEEEEEEEEEEjEEC2ERKSI_RKj,@function
        .size           $_ZN7cutlass13device_kernelIN5flash19enable_sm80_to_sm89INS1_16FlashAttnBwdSm80INS1_25CollectiveMainloopBwdSm80ILi2ELi2EN4cute5tupleIJNS5_1CILi128EEES8_NS7_ILi64EEEEEENS_6half_tEfNS_4arch4Sm80ELb1ELb0ELb1ELb0ELb1ELb0ELb0ELb0ELi2ELi4ELi4ELi4ELb0EEENS1_24CollectiveEpilogueBwdGQAISA_fSD_Li256ELb0ELb1EEENS1_25SingleTileBwdLPTSchedulerILb0ELi128ELb1EEEEEEEEEvNT_6ParamsE$_ZN4cute3eso3ESOILb0ELb0EJNS_6LayoutINS_5tupleIJNS3_IJNS_1CILi2EEES5_S5_EEES5_NS3_IJNS3_IJS5_S5_EEES5_EEEEEENS3_IJNS3_IJNS4_ILi1EEENS4_ILi512EEEiEEENS4_ILi4096EEENS3_IJNS3_IJiiEEENS4_ILi8192EEEEEEEEEEEjEEC2ERKSI_RKj,($_ZN7cutlass13device_kernelIN5flash19enable_sm80_to_sm89INS1_16FlashAttnBwdSm80INS1_25CollectiveMainloopBwdSm80ILi2ELi2EN4cute5tupleIJNS5_1CILi128EEES8_NS7_ILi64EEEEEENS_6half_tEfNS_4arch4Sm80ELb1ELb0ELb1ELb0ELb1ELb0ELb0ELb0ELi2ELi4ELi4ELi4ELb0EEENS1_24CollectiveEpilogueBwdGQAISA_fSD_Li256ELb0ELb1EEENS1_25SingleTileBwdLPTSchedulerILb0ELi128ELb1EEEEEEEEEvNT_6ParamsE$_ZN4cute3eso3ESOILb0ELb0EJNS_6LayoutINS_5tupleIJNS3_IJNS_1CILi2EEES5_S5_EEES5_NS3_IJS5_S5_EEEEEENS3_IJNS3_IJNS4_ILi1EEENS4_ILi512EEEiEEENS4_ILi4096EEENS3_IJiiEEEEEEEENS_10ViewEngineINS_8smem_ptrIPN7cutlass6half_tEEEEEEEC2ERKSF_RKSM_ - $_ZN7cutlass13device_kernelIN5flash19enable_sm80_to_sm89INS1_16FlashAttnBwdSm80INS1_25CollectiveMainloopBwdSm80ILi2ELi2EN4cute5tupleIJNS5_1CILi128EEES8_NS7_ILi64EEEEEENS_6half_tEfNS_4arch4Sm80ELb1ELb0ELb1ELb0ELb1ELb0ELb0ELb0ELi2ELi4ELi4ELi4ELb0EEENS1_24CollectiveEpilogueBwdGQAISA_fSD_Li256ELb0ELb1EEENS1_25SingleTileBwdLPTSchedulerILb0ELi128ELb1EEEEEEEEEvNT_6ParamsE$_ZN4cute3eso3ESOILb0ELb0EJNS_6LayoutINS_5tupleIJNS3_IJNS_1CILi2EEES5_S5_EEES5_NS3_IJNS3_IJS5_S5_EEES5_EEEEEENS3_IJNS3_IJNS4_ILi1EEENS4_ILi512EEEiEEENS4_ILi4096EEENS3_IJNS3_IJiiEEENS4_ILi8192EEEEEEEEEEEjEEC2ERKSI_RKj)
$_ZN7cutlass13device_kernelIN5flash19enable_sm80_to_sm89INS1_16FlashAttnBwdSm80INS1_25CollectiveMainloopBwdSm80ILi2ELi2EN4cute5tupleIJNS5_1CILi128EEES8_NS7_ILi64EEEEEENS_6half_tEfNS_4arch4Sm80ELb1ELb0ELb1ELb0ELb1ELb0ELb0ELb0ELi2ELi4ELi4ELi4ELb0EEENS1_24CollectiveEpilogueBwdGQAISA_fSD_Li256ELb0ELb1EEENS1_25SingleTileBwdLPTSchedulerILb0ELi128ELb1EEEEEEEEEvNT_6ParamsE$_ZN4cute3eso3ESOILb0ELb0EJNS_6LayoutINS_5tupleIJNS3_IJNS_1CILi2EEES5_S5_EEES5_NS3_IJNS3_IJS5_S5_EEES5_EEEEEENS3_IJNS3_IJNS4_ILi1EEENS4_ILi512EEEiEEENS4_ILi4096EEENS3_IJNS3_IJiiEEENS4_ILi8192EEEEEEEEEEEjEEC2ERKSI_RKj:
        /* <DEDUP_REMOVED lines=10> */
        .type           $_ZN7cutlass13device_kernelIN5flash19enable_sm80_to_sm89INS1_16FlashAttnBwdSm80INS1_25CollectiveMainloopBwdSm80ILi2ELi2EN4cute5tupleIJNS5_1CILi128EEES8_NS7_ILi64EEEEEENS_6half_tEfNS_4arch4Sm80ELb1ELb0ELb1ELb0ELb1ELb0ELb0ELb0ELi2ELi4ELi4ELi4ELb0EEENS1_24CollectiveEpilogueBwdGQAISA_fSD_Li256ELb0ELb1EEENS1_25SingleTileBwdLPTSchedulerILb0ELi128ELb1EEEEEEEEEvNT_6ParamsE$_ZN4cute3eso3ESOILb0ELb0EJNS_6LayoutINS_5tupleIJNS3_IJNS_1CILi2EEES5_S5_EEES5_NS3_IJS5_S5_EEEEEENS3_IJNS3_IJNS4_ILi1EEENS4_ILi512EEEiEEENS4_ILi4096EEENS3_IJiiEEEEEEEENS_10ViewEngineINS_8smem_ptrIPN7cutlass6half_tEEEEEEEC2ERKSF_RKSM_,@function
        .size           $_ZN7cutlass13device_kernelIN5flash19enable_sm80_to_sm89INS1_16FlashAttnBwdSm80INS1_25CollectiveMainloopBwdSm80ILi2ELi2EN4cute5tupleIJNS5_1CILi128EEES8_NS7_ILi64EEEEEENS_6half_tEfNS_4arch4Sm80ELb1ELb0ELb1ELb0ELb1ELb0ELb0ELb0ELi2ELi4ELi4ELi4ELb0EEENS1_24CollectiveEpilogueBwdGQAISA_fSD_Li256ELb0ELb1EEENS1_25SingleTileBwdLPTSchedulerILb0ELi128ELb1EEEEEEEEEvNT_6ParamsE$_ZN4cute3eso3ESOILb0ELb0EJNS_6LayoutINS_5tupleIJNS3_IJNS_1CILi2EEES5_S5_EEES5_NS3_IJS5_S5_EEEEEENS3_IJNS3_IJNS4_ILi1EEENS4_ILi512EEEiEEENS4_ILi4096EEENS3_IJiiEEEEEEEENS_10ViewEngineINS_8smem_ptrIPN7cutlass6half_tEEEEEEEC2ERKSF_RKSM_,($_ZN7cutlass13device_kernelIN5flash19enable_sm80_to_sm89INS1_16FlashAttnBwdSm80INS1_25CollectiveMainloopBwdSm80ILi2ELi2EN4cute5tupleIJNS5_1CILi128EEES8_NS7_ILi64EEEEEENS_6half_tEfNS_4arch4Sm80ELb1ELb0ELb1ELb0ELb1ELb0ELb0ELb0ELi2ELi4ELi4ELi4ELb0EEENS1_24CollectiveEpilogueBwdGQAISA_fSD_Li256ELb0ELb1EEENS1_25SingleTileBwdLPTSchedulerILb0ELi128ELb1EEEEEEEEEvNT_6ParamsE$_ZN4cute3eso3ESOILb0ELb0EJNS_6LayoutINS_5tupleIJNS3_IJNS_1CILi2EEES5_S5_EEES5_NS3_IJS5_S5_EEEEEENS3_IJNS3_IJNS4_ILi1EEENS4_ILi512EEEiEEENS4_ILi4096EEENS3_IJiiEEEEEEEEjEEC2ERKSF_RKj - $_ZN7cutlass13device_kernelIN5flash19enable_sm80_to_sm89INS1_16FlashAttnBwdSm80INS1_25CollectiveMainloopBwdSm80ILi2ELi2EN4cute5tupleIJNS5_1CILi128EEES8_NS7_ILi64EEEEEENS_6half_tEfNS_4arch4Sm80ELb1ELb0ELb1ELb0ELb1ELb0ELb0ELb0ELi2ELi4ELi4ELi4ELb0EEENS1_24CollectiveEpilogueBwdGQAISA_fSD_Li256ELb0ELb1EEENS1_25SingleTileBwdLPTSchedulerILb0ELi128ELb1EEEEEEEEEvNT_6ParamsE$_ZN4cute3eso3ESOILb0ELb0EJNS_6LayoutINS_5tupleIJNS3_IJNS_1CILi2EEES5_S5_EEES5_NS3_IJS5_S5_EEEEEENS3_IJNS3_IJNS4_ILi1EEENS4_ILi512EEEiEEENS4_ILi4096EEENS3_IJiiEEEEEEEENS_10ViewEngineINS_8smem_ptrIPN7cutlass6half_tEEEEEEEC2ERKSF_RKSM_)
$_ZN7cutlass13device_kernelIN5flash19enable_sm80_to_sm89INS1_16FlashAttnBwdSm80INS1_25CollectiveMainloopBwdSm80ILi2ELi2EN4cute5tupleIJNS5_1CILi128EEES8_NS7_ILi64EEEEEENS_6half_tEfNS_4arch4Sm80ELb1ELb0ELb1ELb0ELb1ELb0ELb0ELb0ELi2ELi4ELi4ELi4ELb0EEENS1_24CollectiveEpilogueBwdGQAISA_fSD_Li256ELb0ELb1EEENS1_25SingleTileBwdLPTSchedulerILb0ELi128ELb1EEEEEEEEEvNT_6ParamsE$_ZN4cute3eso3ESOILb0ELb0EJNS_6LayoutINS_5tupleIJNS3_IJNS_1CILi2EEES5_S5_EEES5_NS3_IJS5_S5_EEEEEENS3_IJNS3_IJNS4_ILi1EEENS4_ILi512EEEiEEENS4_ILi4096EEENS3_IJiiEEEEEEEENS_10ViewEngineINS_8smem_ptrIPN7cutlass6half_tEEEEEEEC2ERKSF_RKSM_:
        /* <DEDUP_REMOVED lines=8> */
        .type           $_ZN7cutlass13device_kernelIN5flash19enable_sm80_to_sm89INS1_16FlashAttnBwdSm80INS1_25CollectiveMainloopBwdSm80ILi2ELi2EN4cute5tupleIJNS5_1CILi128EEES8_NS7_ILi64EEEEEENS_6half_tEfNS_4arch4Sm80ELb1ELb0ELb1ELb0ELb1ELb0ELb0ELb0ELi2ELi4ELi4ELi4ELb0EEENS1_24CollectiveEpilogueBwdGQAISA_fSD_Li256ELb0ELb1EEENS1_25SingleTileBwdLPTSchedulerILb0ELi128ELb1EEEEEEEEEvNT_6ParamsE$_ZN4cute3eso3ESOILb0ELb0EJNS_6LayoutINS_5tupleIJNS3_IJNS_1CILi2EEES5_S5_EEES5_NS3_IJS5_S5_EEEEEENS3_IJNS3_IJNS4_ILi1EEENS4_ILi512EEEiEEENS4_ILi4096EEENS3_IJiiEEEEEEEEjEEC2ERKSF_RKj,@function
        .size           $_ZN7cutlass13device_kernelIN5flash19enable_sm80_to_sm89INS1_16FlashAttnBwdSm80INS1_25CollectiveMainloopBwdSm80ILi2ELi2EN4cute5tupleIJNS5_1CILi128EEES8_NS7_ILi64EEEEEENS_6half_tEfNS_4arch4Sm80ELb1ELb0ELb1ELb0ELb1ELb0ELb0ELb0ELi2ELi4ELi4ELi4ELb0EEENS1_24CollectiveEpilogueBwdGQAISA_fSD_Li256ELb0ELb1EEENS1_25SingleTileBwdLPTSchedulerILb0ELi128ELb1EEEEEEEEEvNT_6ParamsE$_ZN4cute3eso3ESOILb0ELb0EJNS_6LayoutINS_5tupleIJNS3_IJNS_1CILi2EEES5_S5_EEES5_NS3_IJS5_S5_EEEEEENS3_IJNS3_IJNS4_ILi1EEENS4_ILi512EEEiEEENS4_ILi4096EEENS3_IJiiEEEEEEEEjEEC2ERKSF_RKj,($_ZN7cutlass13device_kernelIN5flash19enable_sm80_to_sm89INS1_16FlashAttnBwdSm80INS1_25CollectiveMainloopBwdSm80ILi2ELi2EN4cute5tupleIJNS5_1CILi128EEES8_NS7_ILi64EEEEEENS_6half_tEfNS_4arch4Sm80ELb1ELb0ELb1ELb0ELb1ELb0ELb0ELb0ELi2ELi4ELi4ELi4ELb0EEENS1_24CollectiveEpilogueBwdGQAISA_fSD_Li256ELb0ELb1EEENS1_25SingleTileBwdLPTSchedulerILb0ELi128ELb1EEEEEEEEEvNT_6ParamsE$_ZN4cute3eso3ESOILb0ELb0EJNS_6LayoutINS_5tupleIJNS3_IJNS_1CILi8EEENS4_ILi1EEEEEENS3_IJNS4_ILi2EEEEEEEEENS3_IJNS3_IJS6_NS4_ILi0EEEEEENS3_IJiEEEEEEEENS_10ViewEngineINS_8smem_ptrIPN7cutlass6half_tEEEEEEEC2ERKSF_RKSM_ - $_ZN7cutlass13device_kernelIN5flash19enable_sm80_to_sm89INS1_16FlashAttnBwdSm80INS1_25CollectiveMainloopBwdSm80ILi2ELi2EN4cute5tupleIJNS5_1CILi128EEES8_NS7_ILi64EEEEEENS_6half_tEfNS_4arch4Sm80ELb1ELb0ELb1ELb0ELb1ELb0ELb0ELb0ELi2ELi4ELi4ELi4ELb0EEENS1_24CollectiveEpilogueBwdGQAISA_fSD_Li256ELb0ELb1EEENS1_25SingleTileBwdLPTSchedulerILb0ELi128ELb1EEEEEEEEEvNT_6ParamsE$_ZN4cute3eso3ESOILb0ELb0EJNS_6LayoutINS_5tupleIJNS3_IJNS_1CILi2EEES5_S5_EEES5_NS3_IJS5_S5_EEEEEENS3_IJNS3_IJNS4_ILi1EEENS4_ILi512EEEiEEENS4_ILi4096EEENS3_IJiiEEEEEEEEjEEC2ERKSF_RKj)
$_ZN7cutlass13device_kernelIN5flash19enable_sm80_to_sm89INS1_16FlashAttnBwdSm80INS1_25CollectiveMainloopBwdSm80ILi2ELi2EN4cute5tupleIJNS5_1CILi128EEES8_NS7_ILi64EEEEEENS_6half_tEfNS_4arch4Sm80ELb1ELb0ELb1ELb0ELb1ELb0ELb0ELb0ELi2ELi4ELi4ELi4ELb0EEENS1_24CollectiveEpilogueBwdGQAISA_fSD_Li256ELb0ELb1EEENS1_25SingleTileBwdLPTSchedulerILb0ELi128ELb1EEEEEEEEEvNT_6ParamsE$_ZN4cute3eso3ESOILb0ELb0EJNS_6LayoutINS_5tupleIJNS3_IJNS_1CILi2EEES5_S5_EEES5_NS3_IJS5_S5_EEEEEENS3_IJNS3_IJNS4_ILi1EEENS4_ILi512EEEiEEENS4_ILi4096EEENS3_IJiiEEEEEEEEjEEC2ERKSF_RKj:
        /* <DEDUP_REMOVED lines=10> */
        .type           $_ZN7cutlass13device_kernelIN5flash19enable_sm80_to_sm89INS1_16FlashAttnBwdSm80INS1_25CollectiveMainloopBwdSm80ILi2ELi2EN4cute5tupleIJNS5_1CILi128EEES8_NS7_ILi64EEEEEENS_6half_tEfNS_4arch4Sm80ELb1ELb0ELb1ELb0ELb1ELb0ELb0ELb0ELi2ELi4ELi4ELi4ELb0EEENS1_24CollectiveEpilogueBwdGQAISA_fSD_Li256ELb0ELb1EEENS1_25SingleTileBwdLPTSchedulerILb0ELi128ELb1EEEEEEEEEvNT_6ParamsE$_ZN4cute3eso3ESOILb0ELb0EJNS_6LayoutINS_5tupleIJNS3_IJNS_1CILi8EEENS4_ILi1EEEEEENS3_IJNS4_ILi2EEEEEEEEENS3_IJNS3_IJS6_NS4_ILi0EEEEEENS3_IJiEEEEEEEENS_10ViewEngineINS_8smem_ptrIPN7cutlass6half_tEEEEEEEC2ERKSF_RKSM_,@function
        .size           $_ZN7cutlass13device_kernelIN5flash19enable_sm80_to_sm89INS1_16FlashAttnBwdSm80INS1_25CollectiveMainloopBwdSm80ILi2ELi2EN4cute5tupleIJNS5_1CILi128EEES8_NS7_ILi64EEEEEENS_6half_tEfNS_4arch4Sm80ELb1ELb0ELb1ELb0ELb1ELb0ELb0ELb0ELi2ELi4ELi4ELi4ELb0EEENS1_24CollectiveEpilogueBwdGQAISA_fSD_Li256ELb0ELb1EEENS1_25SingleTileBwdLPTSchedulerILb0ELi128ELb1EEEEEEEEEvNT_6ParamsE$_ZN4cute3eso3ESOILb0ELb0EJNS_6LayoutINS_5tupleIJNS3_IJNS_1CILi8EEENS4_ILi1EEEEEENS3_IJNS4_ILi2EEEEEEEEENS3_IJNS3_IJS6_NS4_ILi0EEEEEENS3_IJiEEEEEEEENS_10ViewEngineINS_8smem_ptrIPN7cutlass6half_tEEEEEEEC2ERKSF_RKSM_,($_ZN7cutlass13device_kernelIN5flash19enable_sm80_to_sm89INS1_16FlashAttnBwdSm80INS1_25CollectiveMainloopBwdSm80ILi2ELi2EN4cute5tupleIJNS5_1CILi128EEES8_NS7_ILi64EEEEEENS_6half_tEfNS_4arch4Sm80ELb1ELb0ELb1ELb0ELb1ELb0ELb0ELb0ELi2ELi4ELi4ELi4ELb0EEENS1_24CollectiveEpilogueBwdGQAISA_fSD_Li256ELb0ELb1EEENS1_25SingleTileBwdLPTSchedulerILb0ELi128ELb1EEEEEEEEEvNT_6ParamsE$_ZN4cute3eso3ESOILb0ELb0EJNS_6LayoutINS_5tupleIJNS3_IJNS_1CILi8EEENS4_ILi1EEEEEENS4_ILi2EEEEEENS3_IJNS3_IJS6_NS4_ILi0EEEEEEiEEEEENS_10ViewEngineINS_8smem_ptrIPN7cutlass6half_tEEEEEEEC2ERKSD_RKSK_ - $_ZN7cutlass13device_kernelIN5flash19enable_sm80_to_sm89INS1_16FlashAttnBwdSm80INS1_25CollectiveMainloopBwdSm80ILi2ELi2EN4cute5tupleIJNS5_1CILi128EEES8_NS7_ILi64EEEEEENS_6half_tEfNS_4arch4Sm80ELb1ELb0ELb1ELb0ELb1ELb0ELb0ELb0ELi2ELi4ELi4ELi4ELb0EEENS1_24CollectiveEpilogueBwdGQAISA_fSD_Li256ELb0ELb1EEENS1_25SingleTileBwdLPTSchedulerILb0ELi128ELb1EEEEEEEEEvNT_6ParamsE$_ZN4cute3eso3ESOILb0ELb0EJNS_6LayoutINS_5tupleIJNS3_IJNS_1CILi8EEENS4_ILi1EEEEEENS3_IJNS4_ILi2EEEEEEEEENS3_IJNS3_IJS6_NS4_ILi0EEEEEENS3_IJiEEEEEEEENS_10ViewEngineINS_8smem_ptrIPN7cutlass6half_tEEEEEEEC2ERKSF_RKSM_)
$_ZN7cutlass13device_kernelIN5flash19enable_sm80_to_sm89INS1_16FlashAttnBwdSm80INS1_25CollectiveMainloopBwdSm80ILi2ELi2EN4cute5tupleIJNS5_1CILi128EEES8_NS7_ILi64EEEEEENS_6half_tEfNS_4arch4Sm80ELb1ELb0ELb1ELb0ELb1ELb0ELb0ELb0ELi2ELi4ELi4ELi4ELb0EEENS1_24CollectiveEpilogueBwdGQAISA_fSD_Li256ELb0ELb1EEENS1_25SingleTileBwdLPTSchedulerILb0ELi128ELb1EEEEEEEEEvNT_6ParamsE$_ZN4cute3eso3ESOILb0ELb0EJNS_6LayoutINS_5tupleIJNS3_IJNS_1CILi8EEENS4_ILi1EEEEEENS3_IJNS4_ILi2EEEEEEEEENS3_IJNS3_IJS6_NS4_ILi0EEEEEENS3_IJiEEEEEEEENS_10ViewEngineINS_8smem_ptrIPN7cutlass6half_tEEEEEEEC2ERKSF_RKSM_:
[----:B------:R-:W-:Y:S02]  /*61d0*/  IADD3 R37, R83, -c[0x0][0x20], RZ ;  /* 0x8000080053257a10 */ /* 0x000fe40007ffe0ff */
[----:B------:R-:W-:-:S03]  /*61e0*/  IADD3 R36, R84, -c[0x0][0x20], RZ ;  /* 0x8000080054247a10 */ /* 0x000fc60007ffe0ff */
[----:B------:R1:W-:Y:S04]  /*61f0*/  STL [R37], R40 ;  /* 0x0000002825007387 */ /* 0x0003e80000100800 */
[----:B------:R-:W2:Y:S01]  /*6200*/  LDL.64 R42, [R36] ;  /* 0x00000000242a7983 */ /* 0x000ea20000100a00 */
[----:B------:R-:W-:-:S03]  /*6210*/  IMAD.MOV.U32 R39, RZ, RZ, 0x0 ;  /* 0x00000000ff277424 */ /* 0x000fc600078e00ff */
[----:B--2---:R1:W-:Y:S01]  /*6220*/  STL.64 [R37+0x8], R42 ;  /* 0x0000082a25007387 */ /* 0x0043e20000100a00 */
[----:B------:R-:W-:Y:S05]  /*6230*/  RET.REL.NODEC R38 `(_ZN7cutlass13device_kernelIN5flash19enable_sm80_to_sm89INS1_16FlashAttnBwdSm80INS1_25CollectiveMainloopBwdSm80ILi2ELi2EN4cute5tupleIJNS5_1CILi128EEES8_NS7_ILi64EEEEEENS_6half_tEfNS_4arch4Sm80ELb1ELb0ELb1ELb0ELb1ELb0ELb0ELb0ELi2ELi4ELi4ELi4ELb0EEENS1_24CollectiveEpilogueBwdGQAISA_fSD_Li256ELb0ELb1EEENS1_25SingleTileBwdLPTSchedulerILb0ELi128ELb1EEEEEEEEEvNT_6ParamsE) ;  /* 0xffff9dc026007950 */ /* 0x000fea0003c3ffff */
        .type           $_ZN7cutlass13device_kernelIN5flash19enable_sm80_to_sm89INS1_16FlashAttnBwdSm80INS1_25CollectiveMainloopBwdSm80ILi2ELi2EN4cute5tupleIJNS5_1CILi128EEES8_NS7_ILi64EEEEEENS_6half_tEfNS_4arch4Sm80ELb1ELb0ELb1ELb0ELb1ELb0ELb0ELb0ELi2ELi4ELi4ELi4ELb0EEENS1_24CollectiveEpilogueBwdGQAISA_fSD_Li256ELb0ELb1EEENS1_25SingleTileBwdLPTSchedulerILb0ELi128ELb1EEEEEEEEEvNT_6ParamsE$_ZN4cute3eso3ESOILb0ELb0EJNS_6LayoutINS_5tupleIJNS3_IJNS_1CILi8EEENS4_ILi1EEEEEENS4_ILi2EEEEEENS3_IJNS3_IJS6_NS4_ILi0EEEEEEiEEEEENS_10ViewEngineINS_8smem_ptrIPN7cutlass6half_tEEEEEEEC2ERKSD_RKSK_,@function
        .size           $_ZN7cutlass13device_kernelIN5flash19enable_sm80_to_sm89INS1_16FlashAttnBwdSm80INS1_25CollectiveMainloopBwdSm80ILi2ELi2EN4cute5tupleIJNS5_1CILi128EEES8_NS7_ILi64EEEEEENS_6half_tEfNS_4arch4Sm80ELb1ELb0ELb1ELb0ELb1ELb0ELb0ELb0ELi2ELi4ELi4ELi4ELb0EEENS1_24CollectiveEpilogueBwdGQAISA_fSD_Li256ELb0ELb1EEENS1_25SingleTileBwdLPTSchedulerILb0ELi128ELb1EEEEEEEEEvNT_6ParamsE$_ZN4cute3eso3ESOILb0ELb0EJNS_6LayoutINS_5tupleIJNS3_IJNS_1CILi8EEENS4_ILi1EEEEEENS4_ILi2EEEEEENS3_IJNS3_IJS6_NS4_ILi0EEEEEEiEEEEENS_10ViewEngineINS_8smem_ptrIPN7cutlass6half_tEEEEEEEC2ERKSD_RKSK_,($_ZN7cutlass13device_kernelIN5flash19enable_sm80_to_sm89INS1_16FlashAttnBwdSm80INS1_25CollectiveMainloopBwdSm80ILi2ELi2EN4cute5tupleIJNS5_1CILi128EEES8_NS7_ILi64EEEEEENS_6half_tEfNS_4arch4Sm80ELb1ELb0ELb1ELb0ELb1ELb0ELb0ELb0ELi2ELi4ELi4ELi4ELb0EEENS1_24CollectiveEpilogueBwdGQAISA_fSD_Li256ELb0ELb1EEENS1_25SingleTileBwdLPTSchedulerILb0ELi128ELb1EEEEEEEEEvNT_6ParamsE$_ZN4cute3eso3ESOILb0ELb0EJNS_6LayoutINS_5tupleIJNS3_IJNS_1CILi8EEENS4_ILi1EEEEEENS4_ILi2EEEEEENS3_IJNS3_IJS6_NS4_ILi0EEEEEEiEEEEEiEEC2ERKSD_RKi - $_ZN7cutlass13device_kernelIN5flash19enable_sm80_to_sm89INS1_16FlashAttnBwdSm80INS1_25CollectiveMainloopBwdSm80ILi2ELi2EN4cute5tupleIJNS5_1CILi128EEES8_NS7_ILi64EEEEEENS_6half_tEfNS_4arch4Sm80ELb1ELb0ELb1ELb0ELb1ELb0ELb0ELb0ELi2ELi4ELi4ELi4ELb0EEENS1_24CollectiveEpilogueBwdGQAISA_fSD_Li256ELb0ELb1EEENS1_25SingleTileBwdLPTSchedulerILb0ELi128ELb1EEEEEEEEEvNT_6ParamsE$_ZN4cute3eso3ESOILb0ELb0EJNS_6LayoutINS_5tupleIJNS3_IJNS_1CILi8EEENS4_ILi1EEEEEENS4_ILi2EEEEEENS3_IJNS3_IJS6_NS4_ILi0EEEEEEiEEEEENS_10ViewEngineINS_8smem_ptrIPN7cutlass6half_tEEEEEEEC2ERKSD_RKSK_)
$_ZN7cutlass13device_kernelIN5flash19enable_sm80_to_sm89INS1_16FlashAttnBwdSm80INS1_25CollectiveMainloopBwdSm80ILi2ELi2EN4cute5tupleIJNS5_1CILi128EEES8_NS7_ILi64EEEEEENS_6half_tEfNS_4arch4Sm80ELb1ELb0ELb1ELb0ELb1ELb0ELb0ELb0ELi2ELi4ELi4ELi4ELb0EEENS1_24CollectiveEpilogueBwdGQAISA_fSD_Li256ELb0ELb1EEENS1_25SingleTileBwdLPTSchedulerILb0ELi128ELb1EEEEEEEEEvNT_6ParamsE$_ZN4cute3eso3ESOILb0ELb0EJNS_6LayoutINS_5tupleIJNS3_IJNS_1CILi8EEENS4_ILi1EEEEEENS4_ILi2EEEEEENS3_IJNS3_IJS6_NS4_ILi0EEEEEEiEEEEENS_10ViewEngineINS_8smem_ptrIPN7cutlass6half_tEEEEEEEC2ERKSD_RKSK_:
[----:B------:R-:W-:Y:S02]  /*6240*/  IADD3 R3, R83, -c[0x0][0x20], RZ ;  /* 0x8000080053037a10 */ /* 0x000fe40007ffe0ff */
[----:B------:R-:W-:-:S03]  /*6250*/  IADD3 R2, R84, -c[0x0][0x20], RZ ;  /* 0x8000080054027a10 */ /* 0x000fc60007ffe0ff */
[----:B------:R1:W-:Y:S04]  /*6260*/  STL [R3], R36 ;  /* 0x0000002403007387 */ /* 0x0003e80000100800 */
[----:B------:R-:W2:Y:S01]  /*6270*/  LDL.64 R42, [R2] ;  /* 0x00000000022a7983 */ /* 0x000ea20000100a00 */
[----:B------:R-:W-:-:S03]  /*6280*/  IMAD.MOV.U32 R39, RZ, RZ, 0x0 ;  /* 0x00000000ff277424 */ /* 0x000fc600078e00ff */
[----:B--2---:R1:W-:Y:S01]  /*6290*/  STL.64 [R3+0x8], R42 ;  /* 0x0000082a03007387 */ /* 0x0043e20000100a00 */
[----:B------:R-:W-:Y:S05]  /*62a0*/  RET.REL.NODEC R38 `(_ZN7cutlass13device_kernelIN5flash19enable_sm80_to_sm89INS1_16FlashAttnBwdSm80INS1_25CollectiveMainloopBwdSm80ILi2ELi2EN4cute5tupleIJNS5_1CILi128EEES8_NS7_ILi64EEEEEENS_6half_tEfNS_4arch4Sm80ELb1ELb0ELb1ELb0ELb1ELb0ELb0ELb0ELi2ELi4ELi4ELi4ELb0EEENS1_24CollectiveEpilogueBwdGQAISA_fSD_Li256ELb0ELb1EEENS1_25SingleTileBwdLPTSchedulerILb0ELi128ELb1EEEEEEEEEvNT_6ParamsE) ;  /* 0xffff9d5026007950 */ /* 0x000fea0003c3ffff */
        .type           $_ZN7cutlass13device_kernelIN5flash19enable_sm80_to_sm89INS1_16FlashAttnBwdSm80INS1_25CollectiveMainloopBwdSm80ILi2ELi2EN4cute5tupleIJNS5_1CILi128EEES8_NS7_ILi64EEEEEENS_6half_tEfNS_4arch4Sm80ELb1ELb0ELb1ELb0ELb1ELb0ELb0ELb0ELi2ELi4ELi4ELi4ELb0EEENS1_24CollectiveEpilogueBwdGQAISA_fSD_Li256ELb0ELb1EEENS1_25SingleTileBwdLPTSchedulerILb0ELi128ELb1EEEEEEEEEvNT_6ParamsE$_ZN4cute3eso3ESOILb0ELb0EJNS_6LayoutINS_5tupleIJNS3_IJNS_1CILi8EEENS4_ILi1EEEEEENS4_ILi2EEEEEENS3_IJNS3_IJS6_NS4_ILi0EEEEEEiEEEEEiEEC2ERKSD_RKi,@function
        .size           $_ZN7cutlass13device_kernelIN5flash19enable_sm80_to_sm89INS1_16FlashAttnBwdSm80INS1_25CollectiveMainloopBwdSm80ILi2ELi2EN4cute5tupleIJNS5_1CILi128EEES8_NS7_ILi64EEEEEENS_6half_tEfNS_4arch4Sm80ELb1ELb0ELb1ELb0ELb1ELb0ELb0ELb0ELi2ELi4ELi4ELi4ELb0EEENS1_24CollectiveEpilogueBwdGQAISA_fSD_Li256ELb0ELb1EEENS1_25SingleTileBwdLPTSchedulerILb0ELi128ELb1EEEEEEEEEvNT_6ParamsE$_ZN4cute3eso3ESOILb0ELb0EJNS_6LayoutINS_5tupleIJNS3_IJNS_1CILi8EEENS4_ILi1EEEEEENS4_ILi2EEEEEENS3_IJNS3_IJS6_NS4_ILi0EEEEEEiEEEEEiEEC2ERKSD_RKi,($_ZN7cutlass13device_kernelIN5flash19enable_sm80_to_sm89INS1_16FlashAttnBwdSm80INS1_25CollectiveMainloopBwdSm80ILi2ELi2EN4cute5tupleIJNS5_1CILi128EEES8_NS7_ILi64EEEEEENS_6half_tEfNS_4arch4Sm80ELb1ELb0ELb1ELb0ELb1ELb0ELb0ELb0ELi2ELi4ELi4ELi4ELb0EEENS1_24CollectiveEpilogueBwdGQAISA_fSD_Li256ELb0ELb1EEENS1_25SingleTileBwdLPTSchedulerILb0ELi128ELb1EEEEEEEEEvNT_6ParamsE$_ZN4cute3eso3ESOILb0ELb0EJNS_6LayoutINS_5tupleIJNS3_IJNS_1CILi8EEENS4_ILi1EEEEEENS4_ILi2EEENS3_IJS8_S8_EEEEEENS3_IJNS3_IJS6_NS4_ILi0EEEEEENS4_ILi4096EEENS3_IJiiEEEEEEEENS_10ViewEngineINS_8smem_ptrIPN7cutlass6half_tEEEEEEEC2ERKSG_RKSN_ - $_ZN7cutlass13device_kernelIN5flash19enable_sm80_to_sm89INS1_16FlashAttnBwdSm80INS1_25CollectiveMainloopBwdSm80ILi2ELi2EN4cute5tupleIJNS5_1CILi128EEES8_NS7_ILi64EEEEEENS_6half_tEfNS_4arch4Sm80ELb1ELb0ELb1ELb0ELb1ELb0ELb0ELb0ELi2ELi4ELi4ELi4ELb0EEENS1_24CollectiveEpilogueBwdGQAISA_fSD_Li256ELb0ELb1EEENS1_25SingleTileBwdLPTSchedulerILb0ELi128ELb1EEEEEEEEEvNT_6ParamsE$_ZN4cute3eso3ESOILb0ELb0EJNS_6LayoutINS_5tupleIJNS3_IJNS_1CILi8EEENS4_ILi1EEEEEENS4_ILi2EEEEEENS3_IJNS3_IJS6_NS4_ILi0EEEEEEiEEEEEiEEC2ERKSD_RKi)
$_ZN7cutlass13device_kernelIN5flash19enable_sm80_to_sm89INS1_16FlashAttnBwdSm80INS1_25CollectiveMainloopBwdSm80ILi2ELi2EN4cute5tupleIJNS5_1CILi128EEES8_NS7_ILi64EEEEEENS_6half_tEfNS_4arch4Sm80ELb1ELb0ELb1ELb0ELb1ELb0ELb0ELb0ELi2ELi4ELi4ELi4ELb0EEENS1_24CollectiveEpilogueBwdGQAISA_fSD_Li256ELb0ELb1EEENS1_25SingleTileBwdLPTSchedulerILb0ELi128ELb1EEEEEEEEEvNT_6ParamsE$_ZN4cute3eso3ESOILb0ELb0EJNS_6LayoutINS_5tupleIJNS3_IJNS_1CILi8EEENS4_ILi1EEEEEENS4_ILi2EEEEEENS3_IJNS3_IJS6_NS4_ILi0EEEEEEiEEEEEiEEC2ERKSD_RKi:
[----:B------:R-:W-:Y:S02]  /*62b0*/  IADD3 R3, R83, -c[0x0][0x20], RZ ;  /* 0x8000080053037a10 */ /* 0x000fe40007ffe0ff */
[----:B------:R-:W-:-:S03]  /*62c0*/  IADD3 R2, R84, -c[0x0][0x20], RZ ;  /* 0x8000080054027a10 */ /* 0x000fc60007ffe0ff */
[----:B------:R1:W-:Y:S04]  /*62d0*/  STL [R3], R38 ;  /* 0x0000002603007387 */ /* 0x0003e80000100800 */
[----:B------:R-:W2:Y:S01]  /*62e0*/  LDL R2, [R2] ;  /* 0x0000000002027983 */ /* 0x000ea20000100800 */
[----:B------:R-:W-:-:S03]  /*62f0*/  IMAD.MOV.U32 R37, RZ, RZ, 0x0 ;  /* 0x00000000ff257424 */ /* 0x000fc600078e00ff */
[----:B--2---:R1:W-:Y:S01]  /*6300*/  STL [R3+0x4], R2 ;  /* 0x0000040203007387 */ /* 0x0043e20000100800 */
[----:B------:R-:W-:Y:S05]  /*6310*/  RET.REL.NODEC R36 `(_ZN7cutlass13device_kernelIN5flash19enable_sm80_to_sm89INS1_16FlashAttnBwdSm80INS1_25CollectiveMainloopBwdSm80ILi2ELi2EN4cute5tupleIJNS5_1CILi128EEES8_NS7_ILi64EEEEEENS_6half_tEfNS_4arch4Sm80ELb1ELb0ELb1ELb0ELb1ELb0ELb0ELb0ELi2ELi4ELi4ELi4ELb0EEENS1_24CollectiveEpilogueBwdGQAISA_fSD_Li256ELb0ELb1EEENS1_25SingleTileBwdLPTSchedulerILb0ELi128ELb1EEEEEEEEEvNT_6ParamsE) ;  /* 0xffff9ce024007950 */ /* 0x000fea0003c3ffff */
        .type           $_ZN7cutlass13device_kernelIN5flash19enable_sm80_to_sm89INS1_16FlashAttnBwdSm80INS1_25CollectiveMainloopBwdSm80ILi2ELi2EN4cute5tupleIJNS5_1CILi128EEES8_NS7_ILi64EEEEEENS_6half_tEfNS_4arch4Sm80ELb1ELb0ELb1ELb0ELb1ELb0ELb0ELb0ELi2ELi4ELi4ELi4ELb0EEENS1_24CollectiveEpilogueBwdGQAISA_fSD_Li256ELb0ELb1EEENS1_25SingleTileBwdLPTSchedulerILb0ELi128ELb1EEEEEEEEEvNT_6ParamsE$_ZN4cute3eso3ESOILb0ELb0EJNS_6LayoutINS_5tupleIJNS3_IJNS_1CILi8EEENS4_ILi1EEEEEENS4_ILi2EEENS3_IJS8_S8_EEEEEENS3_IJNS3_IJS6_NS4_ILi0EEEEEENS4_ILi4096EEENS3_IJiiEEEEEEEENS_10ViewEngineINS_8smem_ptrIPN7cutlass6half_tEEEEEEEC2ERKSG_RKSN_,@function
        .size           $_ZN7cutlass13device_kernelIN5flash19enable_sm80_to_sm89INS1_16FlashAttnBwdSm80INS1_25CollectiveMainloopBwdSm80ILi2ELi2EN4cute5tupleIJNS5_1CILi128EEES8_NS7_ILi64EEEEEENS_6half_tEfNS_4arch4Sm80ELb1ELb0ELb1ELb0ELb1ELb0ELb0ELb0ELi2ELi4ELi4ELi4ELb0EEENS1_24CollectiveEpilogueBwdGQAISA_fSD_Li256ELb0ELb1EEENS1_25SingleTileBwdLPTSchedulerILb0ELi128ELb1EEEEEEEEEvNT_6ParamsE$_ZN4cute3eso3ESOILb0ELb0EJNS_6LayoutINS_5tupleIJNS3_IJNS_1CILi8EEENS4_ILi1EEEEEENS4_ILi2EEENS3_IJS8_S8_EEEEEENS3_IJNS3_IJS6_NS4_ILi0EEEEEENS4_ILi4096EEENS3_IJiiEEEEEEEENS_10ViewEngineINS_8smem_ptrIPN7cutlass6half_tEEEEEEEC2ERKSG_RKSN_,($_ZN7cutlass13device_kernelIN5flash19enable_sm80_to_sm89INS1_16FlashAttnBwdSm80INS1_25CollectiveMainloopBwdSm80ILi2ELi2EN4cute5tupleIJNS5_1CILi128EEES8_NS7_ILi64EEEEEENS_6half_tEfNS_4arch4Sm80ELb1ELb0ELb1ELb0ELb1ELb0ELb0ELb0ELi2ELi4ELi4ELi4ELb0EEENS1_24CollectiveEpilogueBwdGQAISA_fSD_Li256ELb0ELb1EEENS1_25SingleTileBwdLPTSchedulerILb0ELi128ELb1EEEEEEEEEvNT_6ParamsE$_ZN4cute3eso3ESOILb0ELb0EJNS_6LayoutINS_5tupleIJNS3_IJNS_1CILi8EEENS4_ILi1EEEEEENS4_ILi2EEENS3_IJS8_S8_EEEEEENS3_IJNS3_IJS6_NS4_ILi0EEEEEENS4_ILi4096EEENS3_IJiiEEEEEEEEiEEC2ERKSG_RKi - $_ZN7cutlass13device_kernelIN5flash19enable_sm80_to_sm89INS1_16FlashAttnBwdSm80INS1_25CollectiveMainloopBwdSm80ILi2ELi2EN4cute5tupleIJNS5_1CILi128EEES8_NS7_ILi64EEEEEENS_6half_tEfNS_4arch4Sm80ELb1ELb0ELb1ELb0ELb1ELb0ELb0ELb0ELi2ELi4ELi4ELi4ELb0EEENS1_24CollectiveEpilogueBwdGQAISA_fSD_Li256ELb0ELb1EEENS1_25SingleTileBwdLPTSchedulerILb0ELi128ELb1EEEEEEEEEvNT_6ParamsE$_ZN4cute3eso3ESOILb0ELb0EJNS_6LayoutINS_5tupleIJNS3_IJNS_1CILi8EEENS4_ILi1EEEEEENS4_ILi2EEENS3_IJS8_S8_EEEEEENS3_IJNS3_IJS6_NS4_ILi0EEEEEENS4_ILi4096EEENS3_IJiiEEEEEEEENS_10ViewEngineINS_8smem_ptrIPN7cutlass6half_tEEEEEEEC2ERKSG_RKSN_)
$_ZN7cutlass13device_kernelIN5flash19enable_sm80_to_sm89INS1_16FlashAttnBwdSm80INS1_25CollectiveMainloopBwdSm80ILi2ELi2EN4cute5tupleIJNS5_1CILi128EEES8_NS7_ILi64EEEEEENS_6half_tEfNS_4arch4Sm80ELb1ELb0ELb1ELb0ELb1ELb0ELb0ELb0ELi2ELi4ELi4ELi4ELb0EEENS1_24CollectiveEpilogueBwdGQAISA_fSD_Li256ELb0ELb1EEENS1_25SingleTileBwdLPTSchedulerILb0ELi128ELb1EEEEEEEEEvNT_6ParamsE$_ZN4cute3eso3ESOILb0ELb0EJNS_6LayoutINS_5tupleIJNS3_IJNS_1CILi8EEENS4_ILi1EEEEEENS4_ILi2EEENS3_IJS8_S8_EEEEEENS3_IJNS3_IJS6_NS4_ILi0EEEEEENS4_ILi4096EEENS3_IJiiEEEEEEEENS_10ViewEngineINS_8smem_ptrIPN7cutlass6half_tEEEEEEEC2ERKSG_RKSN_:
[----:B------:R-:W-:Y:S02]  /*6320*/  IADD3 R3, R60, -c[0x0][0x20], RZ ;  /* 0x800008003c037a10 */ /* 0x000fe40007ffe0ff */
[----:B------:R-:W-:-:S03]  /*6330*/  IADD3 R2, R59, -c[0x0][0x20], RZ ;  /* 0x800008003b027a10 */ /* 0x000fc60007ffe0ff */
[----:B------:R1:W-:Y:S04]  /*6340*/  STL.64 [R3], R4 ;  /* 0x0000000403007387 */ /* 0x0003e80000100a00 */
[----:B------:R-:W2:Y:S01]  /*6350*/  LDL.64 R12, [R2] ;  /* 0x00000000020c7983 */ /* 0x000ea20000100a00 */
[----:B------:R-:W-:-:S03]  /*6360*/  IMAD.MOV.U32 R7, RZ, RZ, 0x0 ;  /* 0x00000000ff077424 */ /* 0x000fc600078e00ff */
[----:B--2---:R1:W-:Y:S01]  /*6370*/  STL.64 [R3+0x8], R12 ;  /* 0x0000080c03007387 */ /* 0x0043e20000100a00 */
[----:B------:R-:W-:Y:S05]  /*6380*/  RET.REL.NODEC R6 `(_ZN7cutlass13device_kernelIN5flash19enable_sm80_to_sm89INS1_16FlashAttnBwdSm80INS1_25CollectiveMainloopBwdSm80ILi2ELi2EN4cute5tupleIJNS5_1CILi128EEES8_NS7_ILi64EEEEEENS_6half_tEfNS_4arch4Sm80ELb1ELb0ELb1ELb0ELb1ELb0ELb0ELb0ELi2ELi4ELi4ELi4ELb0EEENS1_24CollectiveEpilogueBwdGQAISA_fSD_Li256ELb0ELb1EEENS1_25SingleTileBwdLPTSchedulerILb0ELi128ELb1EEEEEEEEEvNT_6ParamsE) ;  /* 0xffff9c7006007950 */ /* 0x000fea0003c3ffff */
        .type           $_ZN7cutlass13device_kernelIN5flash19enable_sm80_to_sm89INS1_16FlashAttnBwdSm80INS1_25CollectiveMainloopBwdSm80ILi2ELi2EN4cute5tupleIJNS5_1CILi128EEES8_NS7_ILi64EEEEEENS_6half_tEfNS_4arch4Sm80ELb1ELb0ELb1ELb0ELb1ELb0ELb0ELb0ELi2ELi4ELi4ELi4ELb0EEENS1_24CollectiveEpilogueBwdGQAISA_fSD_Li256ELb0ELb1EEENS1_25SingleTileBwdLPTSchedulerILb0ELi128ELb1EEEEEEEEEvNT_6ParamsE$_ZN4cute3eso3ESOILb0ELb0EJNS_6LayoutINS_5tupleIJNS3_IJNS_1CILi8EEENS4_ILi1EEEEEENS4_ILi2EEENS3_IJS8_S8_EEEEEENS3_IJNS3_IJS6_NS4_ILi0EEEEEENS4_ILi4096EEENS3_IJiiEEEEEEEEiEEC2ERKSG_RKi,@function
        .size           $_ZN7cutlass13device_kernelIN5flash19enable_sm80_to_sm89INS1_16FlashAttnBwdSm80INS1_25CollectiveMainloopBwdSm80ILi2ELi2EN4cute5tupleIJNS5_1CILi128EEES8_NS7_ILi64EEEEEENS_6half_tEfNS_4arch4Sm80ELb1ELb0ELb1ELb0ELb1ELb0ELb0ELb0ELi2ELi4ELi4ELi4ELb0EEENS1_24CollectiveEpilogueBwdGQAISA_fSD_Li256ELb0ELb1EEENS1_25SingleTileBwdLPTSchedulerILb0ELi128ELb1EEEEEEEEEvNT_6ParamsE$_ZN4cute3eso3ESOILb0ELb0EJNS_6LayoutINS_5tupleIJNS3_IJNS_1CILi8EEENS4_ILi1EEEEEENS4_ILi2EEENS3_IJS8_S8_EEEEEENS3_IJNS3_IJS6_NS4_ILi0EEEEEENS4_ILi4096EEENS3_IJiiEEEEEEEEiEEC2ERKSG_RKi,($_ZN7cutlass13device_kernelIN5flash19enable_sm80_to_sm89INS1_16FlashAttnBwdSm80INS1_25CollectiveMainloopBwdSm80ILi2ELi2EN4cute5tupleIJNS5_1CILi128EEES8_NS7_ILi64EEEEEENS_6half_tEfNS_4arch4Sm80ELb1ELb0ELb1ELb0ELb1ELb0ELb0ELb0ELi2ELi4ELi4ELi4ELb0EEENS1_24CollectiveEpilogueBwdGQAISA_fSD_Li256ELb0ELb1EEENS1_25SingleTileBwdLPTSchedulerILb0ELi128ELb1EEEEEEEEEvNT_6ParamsE$_ZN4cute3eso3ESOILb0ELb0EJNS_6LayoutINS_5tupleIJNS3_IJNS_1CILi8EEENS4_ILi1EEEEEENS4_ILi2EEES5_EEENS3_IJNS3_IJS6_NS4_ILi0EEEEEEiNS4_ILi1024EEEEEEEENS_10ViewEngineINS_8smem_ptrIPN7cutlass6half_tEEEEEEEC2ERKSE_RKSL_ - $_ZN7cutlass13device_kernelIN5flash19enable_sm80_to_sm89INS1_16FlashAttnBwdSm80INS1_25CollectiveMainloopBwdSm80ILi2ELi2EN4cute5tupleIJNS5_1CILi128EEES8_NS7_ILi64EEEEEENS_6half_tEfNS_4arch4Sm80ELb1ELb0ELb1ELb0ELb1ELb0ELb0ELb0ELi2ELi4ELi4ELi4ELb0EEENS1_24CollectiveEpilogueBwdGQAISA_fSD_Li256ELb0ELb1EEENS1_25SingleTileBwdLPTSchedulerILb0ELi128ELb1EEEEEEEEEvNT_6ParamsE$_ZN4cute3eso3ESOILb0ELb0EJNS_6LayoutINS_5tupleIJNS3_IJNS_1CILi8EEENS4_ILi1EEEEEENS4_ILi2EEENS3_IJS8_S8_EEEEEENS3_IJNS3_IJS6_NS4_ILi0EEEEEENS4_ILi4096EEENS3_IJiiEEEEEEEEiEEC2ERKSG_RKi)
$_ZN7cutlass13device_kernelIN5flash19enable_sm80_to_sm89INS1_16FlashAttnBwdSm80INS1_25CollectiveMainloopBwdSm80ILi2ELi2EN4cute5tupleIJNS5_1CILi128EEES8_NS7_ILi64EEEEEENS_6half_tEfNS_4arch4Sm80ELb1ELb0ELb1ELb0ELb1ELb0ELb0ELb0ELi2ELi4ELi4ELi4ELb0EEENS1_24CollectiveEpilogueBwdGQAISA_fSD_Li256ELb0ELb1EEENS1_25SingleTileBwdLPTSchedulerILb0ELi128ELb1EEEEEEEEEvNT_6ParamsE$_ZN4cute3eso3ESOILb0ELb0EJNS_6LayoutINS_5tupleIJNS3_IJNS_1CILi8EEENS4_ILi1EEEEEENS4_ILi2EEENS3_IJS8_S8_EEEEEENS3_IJNS3_IJS6_NS4_ILi0EEEEEENS4_ILi4096EEENS3_IJiiEEEEEEEEiEEC2ERKSG_RKi:
[----:B------:R-:W-:Y:S02]  /*6390*/  IADD3 R5, R60, -c[0x0][0x20], RZ ;  /* 0x800008003c057a10 */ /* 0x000fe40007ffe0ff */
[----:B------:R-:W-:-:S03]  /*63a0*/  IADD3 R4, R59, -c[0x0][0x20], RZ ;  /* 0x800008003b047a10 */ /* 0x000fc60007ffe0ff */
[----:B------:R1:W-:Y:S04]  /*63b0*/  STL [R5], R2 ;  /* 0x0000000205007387 */ /* 0x0003e80000100800 */
[----:B------:R1:W-:Y:S04]  /*63c0*/  STL [R5+0x4], R3 ;  /* 0x0000040305007387 */ /* 0x0003e80000100800 */
[----:B------:R-:W2:Y:S01]  /*63d0*/  LDL R4, [R4] ;  /* 0x0000000004047983 */ /* 0x000ea20000100800 */
[----:B------:R-:W-:-:S03]  /*63e0*/  IMAD.MOV.U32 R7, RZ, RZ, 0x0 ;  /* 0x00000000ff077424 */ /* 0x000fc600078e00ff */
[----:B--2---:R1:W-:Y:S01]  /*63f0*/  STL [R5+0x8], R4 ;  /* 0x0000080405007387 */ /* 0x0043e20000100800 */
[----:B------:R-:W-:Y:S05]  /*6400*/  RET.REL.NODEC R6 `(_ZN7cutlass13device_kernelIN5flash19enable_sm80_to_sm89INS1_16FlashAttnBwdSm80INS1_25CollectiveMainloopBwdSm80ILi2ELi2EN4cute5tupleIJNS5_1CILi128EEES8_NS7_ILi64EEEEEENS_6half_tEfNS_4arch4Sm80ELb1ELb0ELb1ELb0ELb1ELb0ELb0ELb0ELi2ELi4ELi4ELi4ELb0EEENS1_24CollectiveEpilogueBwdGQAISA_fSD_Li256ELb0ELb1EEENS1_25SingleTileBwdLPTSchedulerILb0ELi128ELb1EEEEEEEEEvNT_6ParamsE) ;  /* 0xffff9bf006007950 */ /* 0x000fea0003c3ffff */
        .type           $_ZN7cutlass13device_kernelIN5flash19enable_sm80_to_sm89INS1_16FlashAttnBwdSm80INS1_25CollectiveMainloopBwdSm80ILi2ELi2EN4cute5tupleIJNS5_1CILi128EEES8_NS7_ILi64EEEEEENS_6half_tEfNS_4arch4Sm80ELb1ELb0ELb1ELb0ELb1ELb0ELb0ELb0ELi2ELi4ELi4ELi4ELb0EEENS1_24CollectiveEpilogueBwdGQAISA_fSD_Li256ELb0ELb1EEENS1_25SingleTileBwdLPTSchedulerILb0ELi128ELb1EEEEEEEEEvNT_6ParamsE$_ZN4cute3eso3ESOILb0ELb0EJNS_6LayoutINS_5tupleIJNS3_IJNS_1CILi8EEENS4_ILi1EEEEEENS4_ILi2EEES5_EEENS3_IJNS3_IJS6_NS4_ILi0EEEEEEiNS4_ILi1024EEEEEEEENS_10ViewEngineINS_8smem_ptrIPN7cutlass6half_tEEEEEEEC2ERKSE_RKSL_,@function
        .size           $_ZN7cutlass13device_kernelIN5flash19enable_sm80_to_sm89INS1_16FlashAttnBwdSm80INS1_25CollectiveMainloopBwdSm80ILi2ELi2EN4cute5tupleIJNS5_1CILi128EEES8_NS7_ILi64EEEEEENS_6half_tEfNS_4arch4Sm80ELb1ELb0ELb1ELb0ELb1ELb0ELb0ELb0ELi2ELi4ELi4ELi4ELb0EEENS1_24CollectiveEpilogueBwdGQAISA_fSD_Li256ELb0ELb1EEENS1_25SingleTileBwdLPTSchedulerILb0ELi128ELb1EEEEEEEEEvNT_6ParamsE$_ZN4cute3eso3ESOILb0ELb0EJNS_6LayoutINS_5tupleIJNS3_IJNS_1CILi8EEENS4_ILi1EEEEEENS4_ILi2EEES5_EEENS3_IJNS3_IJS6_NS4_ILi0EEEEEEiNS4_ILi1024EEEEEEEENS_10ViewEngineINS_8smem_ptrIPN7cutlass6half_tEEEEEEEC2ERKSE_RKSL_,($_ZN7cutlass13device_kernelIN5flash19enable_sm80_to_sm89INS1_16FlashAttnBwdSm80INS1_25CollectiveMainloopBwdSm80ILi2ELi2EN4cute5tupleIJNS5_1CILi128EEES8_NS7_ILi64EEEEEENS_6half_tEfNS_4arch4Sm80ELb1ELb0ELb1ELb0ELb1ELb0ELb0ELb0ELi2ELi4ELi4ELi4ELb0EEENS1_24CollectiveEpilogueBwdGQAISA_fSD_Li256ELb0ELb1EEENS1_25SingleTileBwdLPTSchedulerILb0ELi128ELb1EEEEEEEEEvNT_6ParamsE$_ZN4cute3eso3ESOILb0ELb0EJNS_6LayoutINS_5tupleIJNS3_IJNS_1CILi8EEENS4_ILi1EEEEEENS4_ILi2EEES5_EEENS3_IJNS3_IJS6_NS4_ILi0EEEEEEiNS4_ILi1024EEEEEEEEiEEC2ERKSE_RKi - $_ZN7cutlass13device_kernelIN5flash19enable_sm80_to_sm89INS1_16FlashAttnBwdSm80INS1_25CollectiveMainloopBwdSm80ILi2ELi2EN4cute5tupleIJNS5_1CILi128EEES8_NS7_ILi64EEEEEENS_6half_tEfNS_4arch4Sm80ELb1ELb0ELb1ELb0ELb1ELb0ELb0ELb0ELi2ELi4ELi4ELi4ELb0EEENS1_24CollectiveEpilogueBwdGQAISA_fSD_Li256ELb0ELb1EEENS1_25SingleTileBwdLPTSchedulerILb0ELi128ELb1EEEEEEEEEvNT_6ParamsE$_ZN4cute3eso3ESOILb0ELb0EJNS_6LayoutINS_5tupleIJNS3_IJNS_1CILi8EEENS4_ILi1EEEEEENS4_ILi2EEES5_EEENS3_IJNS3_IJS6_NS4_ILi0EEEEEEiNS4_ILi1024EEEEEEEENS_10ViewEngineINS_8smem_ptrIPN7cutlass6half_tEEEEEEEC2ERKSE_RKSL_)
$_ZN7cutlass13device_kernelIN5flash19enable_sm80_to_sm89INS1_16FlashAttnBwdSm80INS1_25CollectiveMainloopBwdSm80ILi2ELi2EN4cute5tupleIJNS5_1CILi128EEES8_NS7_ILi64EEEEEENS_6half_tEfNS_4arch4Sm80ELb1ELb0ELb1ELb0ELb1ELb0ELb0ELb0ELi2ELi4ELi4ELi4ELb0EEENS1_24CollectiveEpilogueBwdGQAISA_fSD_Li256ELb0ELb1EEENS1_25SingleTileBwdLPTSchedulerILb0ELi128ELb1EEEEEEEEEvNT_6ParamsE$_ZN4cute3eso3ESOILb0ELb0EJNS_6LayoutINS_5tupleIJNS3_IJNS_1CILi8EEENS4_ILi1EEEEEENS4_ILi2EEES5_EEENS3_IJNS3_IJS6_NS4_ILi0EEEEEEiNS4_ILi1024EEEEEEEENS_10ViewEngineINS_8smem_ptrIPN7cutlass6half_tEEEEEEEC2ERKSE_RKSL_:
[----:B------:R-:W-:Y:S02]  /*6410*/  IADD3 R2, R60, -c[0x0][0x20], RZ ;  /* 0x800008003c027a10 */ /* 0x000fe40007ffe0ff */
[----:B------:R-:W-:-:S03]  /*6420*/  IADD3 R0, R0, -c[0x0][0x20], RZ ;  /* 0x8000080000007a10 */ /* 0x000fc60007ffe0ff */
[----:B------:R1:W-:Y:S04]  /*6430*/  STL [R2], R3 ;  /* 0x0000000302007387 */ /* 0x0003e80000100800 */
[----:B------:R-:W2:Y:S01]  /*6440*/  LDL.64 R10, [R0] ;  /* 0x00000000000a7983 */ /* 0x000ea20000100a00 */
[----:B------:R-:W-:-:S03]  /*6450*/  IMAD.MOV.U32 R5, RZ, RZ, 0x0 ;  /* 0x00000000ff057424 */ /* 0x000fc600078e00ff */
[----:B--2---:R1:W-:Y:S01]  /*6460*/  STL.64 [R2+0x8], R10 ;  /* 0x0000080a02007387 */ /* 0x0043e20000100a00 */
[----:B------:R-:W-:Y:S05]  /*6470*/  RET.REL.NODEC R4 `(_ZN7cutlass13device_kernelIN5flash19enable_sm80_to_sm89INS1_16FlashAttnBwdSm80INS1_25CollectiveMainloopBwdSm80ILi2ELi2EN4cute5tupleIJNS5_1CILi128EEES8_NS7_ILi64EEEEEENS_6half_tEfNS_4arch4Sm80ELb1ELb0ELb1ELb0ELb1ELb0ELb0ELb0ELi2ELi4ELi4ELi4ELb0EEENS1_24CollectiveEpilogueBwdGQAISA_fSD_Li256ELb0ELb1EEENS1_25SingleTileBwdLPTSchedulerILb0ELi128ELb1EEEEEEEEEvNT_6ParamsE) ;  /* 0xffff9b8004007950 */ /* 0x000fea0003c3ffff */
        .type           $_ZN7cutlass13device_kernelIN5flash19enable_sm80_to_sm89INS1_16FlashAttnBwdSm80INS1_25CollectiveMainloopBwdSm80ILi2ELi2EN4cute5tupleIJNS5_1CILi128EEES8_NS7_ILi64EEEEEENS_6half_tEfNS_4arch4Sm80ELb1ELb0ELb1ELb0ELb1ELb0ELb0ELb0ELi2ELi4ELi4ELi4ELb0EEENS1_24CollectiveEpilogueBwdGQAISA_fSD_Li256ELb0ELb1EEENS1_25SingleTileBwdLPTSchedulerILb0ELi128ELb1EEEEEEEEEvNT_6ParamsE$_ZN4cute3eso3ESOILb0ELb0EJNS_6LayoutINS_5tupleIJNS3_IJNS_1CILi8EEENS4_ILi1EEEEEENS4_ILi2EEES5_EEENS3_IJNS3_IJS6_NS4_ILi0EEEEEEiNS4_ILi1024EEEEEEEEiEEC2ERKSE_RKi,@function
        .size           $_ZN7cutlass13device_kernelIN5flash19enable_sm80_to_sm89INS1_16FlashAttnBwdSm80INS1_25CollectiveMainloopBwdSm80ILi2ELi2EN4cute5tupleIJNS5_1CILi128EEES8_NS7_ILi64EEEEEENS_6half_tEfNS_4arch4Sm80ELb1ELb0ELb1ELb0ELb1ELb0ELb0ELb0ELi2ELi4ELi4ELi4ELb0EEENS1_24CollectiveEpilogueBwdGQAISA_fSD_Li256ELb0ELb1EEENS1_25SingleTileBwdLPTSchedulerILb0ELi128ELb1EEEEEEEEEvNT_6ParamsE$_ZN4cute3eso3ESOILb0ELb0EJNS_6LayoutINS_5tupleIJNS3_IJNS_1CILi8EEENS4_ILi1EEEEEENS4_ILi2EEES5_EEENS3_IJNS3_IJS6_NS4_ILi0EEEEEEiNS4_ILi1024EEEEEEEEiEEC2ERKSE_RKi,($_ZN7cutlass13device_kernelIN5flash19enable_sm80_to_sm89INS1_16FlashAttnBwdSm80INS1_25CollectiveMainloopBwdSm80ILi2ELi2EN4cute5tupleIJNS5_1CILi128EEES8_NS7_ILi64EEEEEENS_6half_tEfNS_4arch4Sm80ELb1ELb0ELb1ELb0ELb1ELb0ELb0ELb0ELi2ELi4ELi4ELi4ELb0EEENS1_24CollectiveEpilogueBwdGQAISA_fSD_Li256ELb0ELb1EEENS1_25SingleTileBwdLPTSchedulerILb0ELi128ELb1EEEEEEEEEvNT_6ParamsE$_ZN4cute3eso3ESOILb0ELb0EJiNS_5tupleIJiNS_1CILi0EEEEEEEEC2ERKiRKS5_ - $_ZN7cutlass13device_kernelIN5flash19enable_sm80_to_sm89INS1_16FlashAttnBwdSm80INS1_25CollectiveMainloopBwdSm80ILi2ELi2EN4cute5tupleIJNS5_1CILi128EEES8_NS7_ILi64EEEEEENS_6half_tEfNS_4arch4Sm80ELb1ELb0ELb1ELb0ELb1ELb0ELb0ELb0ELi2ELi4ELi4ELi4ELb0EEENS1_24CollectiveEpilogueBwdGQAISA_fSD_Li256ELb0ELb1EEENS1_25SingleTileBwdLPTSchedulerILb0ELi128ELb1EEEEEEEEEvNT_6ParamsE$_ZN4cute3eso3ESOILb0ELb0EJNS_6LayoutINS_5tupleIJNS3_IJNS_1CILi8EEENS4_ILi1EEEEEENS4_ILi2EEES5_EEENS3_IJNS3_IJS6_NS4_ILi0EEEEEEiNS4_ILi1024EEEEEEEEiEEC2ERKSE_RKi)
$_ZN7cutlass13device_kernelIN5flash19enable_sm80_to_sm89INS1_16FlashAttnBwdSm80INS1_25CollectiveMainloopBwdSm80ILi2ELi2EN4cute5tupleIJNS5_1CILi128EEES8_NS7_ILi64EEEEEENS_6half_tEfNS_4arch4Sm80ELb1ELb0ELb1ELb0ELb1ELb0ELb0ELb0ELi2ELi4ELi4ELi4ELb0EEENS1_24CollectiveEpilogueBwdGQAISA_fSD_Li256ELb0ELb1EEENS1_25SingleTileBwdLPTSchedulerILb0ELi128ELb1EEEEEEEEEvNT_6ParamsE$_ZN4cute3eso3ESOILb0ELb0EJNS_6LayoutINS_5tupleIJNS3_IJNS_1CILi8EEENS4_ILi1EEEEEENS4_ILi2EEES5_EEENS3_IJNS3_IJS6_NS4_ILi0EEEEEEiNS4_ILi1024EEEEEEEEiEEC2ERKSE_RKi:
[----:B------:R-:W-:Y:S02]  /*6480*/  IADD3 R3, R60, -c[0x0][0x20], RZ ;  /* 0x800008003c037a10 */ /* 0x000fe40007ffe0ff */
[----:B------:R-:W-:-:S03]  /*6490*/  IADD3 R0, R0, -c[0x0][0x20], RZ ;  /* 0x8000080000007a10 */ /* 0x000fc60007ffe0ff */
[----:B------:R1:W-:Y:S04]  /*64a0*/  STL [R3], R2 ;  /* 0x0000000203007387 */ /* 0x0003e80000100800 */
[----:B------:R-:W2:Y:S01]  /*64b0*/  LDL R0, [R0] ;  /* 0x0000000000007983 */ /* 0x000ea20000100800 */
[----:B------:R-:W-:-:S03]  /*64c0*/  IMAD.MOV.U32 R5, RZ, RZ, 0x0 ;  /* 0x00000000ff057424 */ /* 0x000fc600078e00ff */
[----:B--2---:R1:W-:Y:S01]  /*64d0*/  STL [R3+0x4], R0 ;  /* 0x0000040003007387 */ /* 0x0043e20000100800 */
[----:B------:R-:W-:Y:S05]  /*64e0*/  RET.REL.NODEC R4 `(_ZN7cutlass13device_kernelIN5flash19enable_sm80_to_sm89INS1_16FlashAttnBwdSm80INS1_25CollectiveMainloopBwdSm80ILi2ELi2EN4cute5tupleIJNS5_1CILi128EEES8_NS7_ILi64EEEEEENS_6half_tEfNS_4arch4Sm80ELb1ELb0ELb1ELb0ELb1ELb0ELb0ELb0ELi2ELi4ELi4ELi4ELb0EEENS1_24CollectiveEpilogueBwdGQAISA_fSD_Li256ELb0ELb1EEENS1_25SingleTileBwdLPTSchedulerILb0ELi128ELb1EEEEEEEEEvNT_6ParamsE) ;  /* 0xffff9b1004007950 */ /* 0x000fea0003c3ffff */
        .type           $_ZN7cutlass13device_kernelIN5flash19enable_sm80_to_sm89INS1_16FlashAttnBwdSm80INS1_25CollectiveMainloopBwdSm80ILi2ELi2EN4cute5tupleIJNS5_1CILi128EEES8_NS7_ILi64EEEEEENS_6half_tEfNS_4arch4Sm80ELb1ELb0ELb1ELb0ELb1ELb0ELb0ELb0ELi2ELi4ELi4ELi4ELb0EEENS1_24CollectiveEpilogueBwdGQAISA_fSD_Li256ELb0ELb1EEENS1_25SingleTileBwdLPTSchedulerILb0ELi128ELb1EEEEEEEEEvNT_6ParamsE$_ZN4cute3eso3ESOILb0ELb0EJiNS_5tupleIJiNS_1CILi0EEEEEEEEC2ERKiRKS5_,@function
        .size           $_ZN7cutlass13device_kernelIN5flash19enable_sm80_to_sm89INS1_16FlashAttnBwdSm80INS1_25CollectiveMainloopBwdSm80ILi2ELi2EN4cute5tupleIJNS5_1CILi128EEES8_NS7_ILi64EEEEEENS_6half_tEfNS_4arch4Sm80ELb1ELb0ELb1ELb0ELb1ELb0ELb0ELb0ELi2ELi4ELi4ELi4ELb0EEENS1_24CollectiveEpilogueBwdGQAISA_fSD_Li256ELb0ELb1EEENS1_25SingleTileBwdLPTSchedulerILb0ELi128ELb1EEEEEEEEEvNT_6ParamsE$_ZN4cute3eso3ESOILb0ELb0EJiNS_5tupleIJiNS_1CILi0EEEEEEEEC2ERKiRKS5_,($_ZN7cutlass13device_kernelIN5flash19enable_sm80_to_sm89INS1_16FlashAttnBwdSm80INS1_25CollectiveMainloopBwdSm80ILi2ELi2EN4cute5tupleIJNS5_1CILi128EEES8_NS7_ILi64EEEEEENS_6half_tEfNS_4arch4Sm80ELb1ELb0ELb1ELb0ELb1ELb0ELb0ELb0ELi2ELi4ELi4ELi4ELb0EEENS1_24CollectiveEpilogueBwdGQAISA_fSD_Li256ELb0ELb1EEENS1_25SingleTileBwdLPTSchedulerILb0ELi128ELb1EEEEEEEEEvNT_6ParamsE$_ZN4cute3eso3ESOILb0ELb0EJiNS_5tupleIJiiEEEEEC2ERKiRKS3_ - $_ZN7cutlass13device_kernelIN5flash19enable_sm80_to_sm89INS1_16FlashAttnBwdSm80INS1_25CollectiveMainloopBwdSm80ILi2ELi2EN4cute5tupleIJNS5_1CILi128EEES8_NS7_ILi64EEEEEENS_6half_tEfNS_4arch4Sm80ELb1ELb0ELb1ELb0ELb1ELb0ELb0ELb0ELi2ELi4ELi4ELi4ELb0EEENS1_24CollectiveEpilogueBwdGQAISA_fSD_Li256ELb0ELb1EEENS1_25SingleTileBwdLPTSchedulerILb0ELi128ELb1EEEEEEEEEvNT_6ParamsE$_ZN4cute3eso3ESOILb0ELb0EJiNS_5tupleIJiNS_1CILi0EEEEEEEEC2ERKiRKS5_)
$_ZN7cutlass13device_kernelIN5flash19enable_sm80_to_sm89INS1_16FlashAttnBwdSm80INS1_25CollectiveMainloopBwdSm80ILi2ELi2EN4cute5tupleIJNS5_1CILi128EEES8_NS7_ILi64EEEEEENS_6half_tEfNS_4arch4Sm80ELb1ELb0ELb1ELb0ELb1ELb0ELb0ELb0ELi2ELi4ELi4ELi4ELb0EEENS1_24CollectiveEpilogueBwdGQAISA_fSD_Li256ELb0ELb1EEENS1_25SingleTileBwdLPTSchedulerILb0ELi128ELb1EEEEEEEEEvNT_6ParamsE$_ZN4cute3eso3ESOILb0ELb0EJiNS_5tupleIJiNS_1CILi0EEEEEEEEC2ERKiRKS5_:
[----:B------:R-:W-:Y:S02]  /*64f0*/  IADD3 R3, R82, -c[0x0][0x20], RZ ;  /* 0x8000080052037a10 */ /* 0x000fe40007ffe0ff */
[----:B------:R-:W-:-:S03]  /*6500*/  IADD3 R2, R2, -c[0x0][0x20], RZ ;  /* 0x8000080002027a10 */ /* 0x000fc60007ffe0ff */
[----:B------:R1:W-:Y:S04]  /*6510*/  STL [R3], R6 ;  /* 0x0000000603007387 */ /* 0x0003e80000100800 */
[----:B------:R-:W2:Y:S01]  /*6520*/  LDL R2, [R2] ;  /* 0x0000000002027983 */ /* 0x000ea20000100800 */
[----:B------:R-:W-:-:S03]  /*6530*/  IMAD.MOV.U32 R5, RZ, RZ, 0x0 ;  /* 0x00000000ff057424 */ /* 0x000fc600078e00ff */
[----:B--2---:R1:W-:Y:S01]  /*6540*/  STL [R3+0x4], R2 ;  /* 0x0000040203007387 */ /* 0x0043e20000100800 */
[----:B------:R-:W-:Y:S05]  /*6550*/  RET.REL.NODEC R4 `(_ZN7cutlass13device_kernelIN5flash19enable_sm80_to_sm89INS1_16FlashAttnBwdSm80INS1_25CollectiveMainloopBwdSm80ILi2ELi2EN4cute5tupleIJNS5_1CILi128EEES8_NS7_ILi64EEEEEENS_6half_tEfNS_4arch4Sm80ELb1ELb0ELb1ELb0ELb1ELb0ELb0ELb0ELi2ELi4ELi4ELi4ELb0EEENS1_24CollectiveEpilogueBwdGQAISA_fSD_Li256ELb0ELb1EEENS1_25SingleTileBwdLPTSchedulerILb0ELi128ELb1EEEEEEEEEvNT_6ParamsE) ;  /* 0xffff9aa004007950 */ /* 0x000fea0003c3ffff */
        .type           $_ZN7cutlass13device_kernelIN5flash19enable_sm80_to_sm89INS1_16FlashAttnBwdSm80INS1_25CollectiveMainloopBwdSm80ILi2ELi2EN4cute5tupleIJNS5_1CILi128EEES8_NS7_ILi64EEEEEENS_6half_tEfNS_4arch4Sm80ELb1ELb0ELb1ELb0ELb1ELb0ELb0ELb0ELi2ELi4ELi4ELi4ELb0EEENS1_24CollectiveEpilogueBwdGQAISA_fSD_Li256ELb0ELb1EEENS1_25SingleTileBwdLPTSchedulerILb0ELi128ELb1EEEEEEEEEvNT_6ParamsE$_ZN4cute3eso3ESOILb0ELb0EJiNS_5tupleIJiiEEEEEC2ERKiRKS3_,@function
        .size           $_ZN7cutlass13device_kernelIN5flash19enable_sm80_to_sm89INS1_16FlashAttnBwdSm80INS1_25CollectiveMainloopBwdSm80ILi2ELi2EN4cute5tupleIJNS5_1CILi128EEES8_NS7_ILi64EEEEEENS_6half_tEfNS_4arch4Sm80ELb1ELb0ELb1ELb0ELb1ELb0ELb0ELb0ELi2ELi4ELi4ELi4ELb0EEENS1_24CollectiveEpilogueBwdGQAISA_fSD_Li256ELb0ELb1EEENS1_25SingleTileBwdLPTSchedulerILb0ELi128ELb1EEEEEEEEEvNT_6ParamsE$_ZN4cute3eso3ESOILb0ELb0EJiNS_5tupleIJiiEEEEEC2ERKiRKS3_,($_ZN7cutlass13device_kernelIN5flash19enable_sm80_to_sm89INS1_16FlashAttnBwdSm80INS1_25CollectiveMainloopBwdSm80ILi2ELi2EN4cute5tupleIJNS5_1CILi128EEES8_NS7_ILi64EEEEEENS_6half_tEfNS_4arch4Sm80ELb1ELb0ELb1ELb0ELb1ELb0ELb0ELb0ELi2ELi4ELi4ELi4ELb0EEENS1_24CollectiveEpilogueBwdGQAISA_fSD_Li256ELb0ELb1EEENS1_25SingleTileBwdLPTSchedulerILb0ELi128ELb1EEEEEEEEEvNT_6ParamsE$_ZN4cute3eso3ESOILb0ELb0EJiiEEC2ERKiS4_ - $_ZN7cutlass13device_kernelIN5flash19enable_sm80_to_sm89INS1_16FlashAttnBwdSm80INS1_25CollectiveMainloopBwdSm80ILi2ELi2EN4cute5tupleIJNS5_1CILi128EEES8_NS7_ILi64EEEEEENS_6half_tEfNS_4arch4Sm80ELb1ELb0ELb1ELb0ELb1ELb0ELb0ELb0ELi2ELi4ELi4ELi4ELb0EEENS1_24CollectiveEpilogueBwdGQAISA_fSD_Li256ELb0ELb1EEENS1_25SingleTileBwdLPTSchedulerILb0ELi128ELb1EEEEEEEEEvNT_6ParamsE$_ZN4cute3eso3ESOILb0ELb0EJiNS_5tupleIJiiEEEEEC2ERKiRKS3_)
$_ZN7cutlass13device_kernelIN5flash19enable_sm80_to_sm89INS1_16FlashAttnBwdSm80INS1_25CollectiveMainloopBwdSm80ILi2ELi2EN4cute5tupleIJNS5_1CILi128EEES8_NS7_ILi64EEEEEENS_6half_tEfNS_4arch4Sm80ELb1ELb0ELb1ELb0ELb1ELb0ELb0ELb0ELi2ELi4ELi4ELi4ELb0EEENS1_24CollectiveEpilogueBwdGQAISA_fSD_Li256ELb0ELb1EEENS1_25SingleTileBwdLPTSchedulerILb0ELi128ELb1EEEEEEEEEvNT_6ParamsE$_ZN4cute3eso3ESOILb0ELb0EJiNS_5tupleIJiiEEEEEC2ERKiRKS3_:
        /* <DEDUP_REMOVED lines=9> */
        .type           $_ZN7cutlass13device_kernelIN5flash19enable_sm80_to_sm89INS1_16FlashAttnBwdSm80INS1_25CollectiveMainloopBwdSm80ILi2ELi2EN4cute5tupleIJNS5_1CILi128EEES8_NS7_ILi64EEEEEENS_6half_tEfNS_4arch4Sm80ELb1ELb0ELb1ELb0ELb1ELb0ELb0ELb0ELi2ELi4ELi4ELi4ELb0EEENS1_24CollectiveEpilogueBwdGQAISA_fSD_Li256ELb0ELb1EEENS1_25SingleTileBwdLPTSchedulerILb0ELi128ELb1EEEEEEEEEvNT_6ParamsE$_ZN4cute3eso3ESOILb0ELb0EJiiEEC2ERKiS4_,@function
        .size           $_ZN7cutlass13device_kernelIN5flash19enable_sm80_to_sm89INS1_16FlashAttnBwdSm80INS1_25CollectiveMainloopBwdSm80ILi2ELi2EN4cute5tupleIJNS5_1CILi128EEES8_NS7_ILi64EEEEEENS_6half_tEfNS_4arch4Sm80ELb1ELb0ELb1ELb0ELb1ELb0ELb0ELb0ELi2ELi4ELi4ELi4ELb0EEENS1_24CollectiveEpilogueBwdGQAISA_fSD_Li256ELb0ELb1EEENS1_25SingleTileBwdLPTSchedulerILb0ELi128ELb1EEEEEEEEEvNT_6ParamsE$_ZN4cute3eso3ESOILb0ELb0EJiiEEC2ERKiS4_,($_ZN7cutlass13device_kernelIN5flash19enable_sm80_to_sm89INS1_16FlashAttnBwdSm80INS1_25CollectiveMainloopBwdSm80ILi2ELi2EN4cute5tupleIJNS5_1CILi128EEES8_NS7_ILi64EEEEEENS_6half_tEfNS_4arch4Sm80ELb1ELb0ELb1ELb0ELb1ELb0ELb0ELb0ELi2ELi4ELi4ELi4ELb0EEENS1_24CollectiveEpilogueBwdGQAISA_fSD_Li256ELb0ELb1EEENS1_25SingleTileBwdLPTSchedulerILb0ELi128ELb1EEEEEEEEEvNT_6ParamsE$_ZN4cute3eso3ESOILb0ELb0EJiiNS_1CILi144EEENS2_ILi512EEEEEC2ERKiS7_RKS3_RKS4_ - $_ZN7cutlass13device_kernelIN5flash19enable_sm80_to_sm89INS1_16FlashAttnBwdSm80INS1_25CollectiveMainloopBwdSm80ILi2ELi2EN4cute5tupleIJNS5_1CILi128EEES8_NS7_ILi64EEEEEENS_6half_tEfNS_4arch4Sm80ELb1ELb0ELb1ELb0ELb1ELb0ELb0ELb0ELi2ELi4ELi4ELi4ELb0EEENS1_24CollectiveEpilogueBwdGQAISA_fSD_Li256ELb0ELb1EEENS1_25SingleTileBwdLPTSchedulerILb0ELi128ELb1EEEEEEEEEvNT_6ParamsE$_ZN4cute3eso3ESOILb0ELb0EJiiEEC2ERKiS4_)
$_ZN7cutlass13device_kernelIN5flash19enable_sm80_to_sm89INS1_16FlashAttnBwdSm80INS1_25CollectiveMainloopBwdSm80ILi2ELi2EN4cute5tupleIJNS5_1CILi128EEES8_NS7_ILi64EEEEEENS_6half_tEfNS_4arch4Sm80ELb1ELb0ELb1ELb0ELb1ELb0ELb0ELb0ELi2ELi4ELi4ELi4ELb0EEENS1_24CollectiveEpilogueBwdGQAISA_fSD_Li256ELb0ELb1EEENS1_25SingleTileBwdLPTSchedulerILb0ELi128ELb1EEEEEEEEEvNT_6ParamsE$_ZN4cute3eso3ESOILb0ELb0EJiiEEC2ERKiS4_:
        /* <DEDUP_REMOVED lines=8> */
        .type           $_ZN7cutlass13device_kernelIN5flash19enable_sm80_to_sm89INS1_16FlashAttnBwdSm80INS1_25CollectiveMainloopBwdSm80ILi2ELi2EN4cute5tupleIJNS5_1CILi128EEES8_NS7_ILi64EEEEEENS_6half_tEfNS_4arch4Sm80ELb1ELb0ELb1ELb0ELb1ELb0ELb0ELb0ELi2ELi4ELi4ELi4ELb0EEENS1_24CollectiveEpilogueBwdGQAISA_fSD_Li256ELb0ELb1EEENS1_25SingleTileBwdLPTSchedulerILb0ELi128ELb1EEEEEEEEEvNT_6ParamsE$_ZN4cute3eso3ESOILb0ELb0EJiiNS_1CILi144EEENS2_ILi512EEEEEC2ERKiS7_RKS3_RKS4_,@function
        .size           $_ZN7cutlass13device_kernelIN5flash19enable_sm80_to_sm89INS1_16FlashAttnBwdSm80INS1_25CollectiveMainloopBwdSm80ILi2ELi2EN4cute5tupleIJNS5_1CILi128EEES8_NS7_ILi64EEEEEENS_6half_tEfNS_4arch4Sm80ELb1ELb0ELb1ELb0ELb1ELb0ELb0ELb0ELi2ELi4ELi4ELi4ELb0EEENS1_24CollectiveEpilogueBwdGQAISA_fSD_Li256ELb0ELb1EEENS1_25SingleTileBwdLPTSchedulerILb0ELi128ELb1EEEEEEEEEvNT_6ParamsE$_ZN4cute3eso3ESOILb0ELb0EJiiNS_1CILi144EEENS2_ILi512EEEEEC2ERKiS7_RKS3_RKS4_,($_ZN7cutlass13device_kernelIN5flash19enable_sm80_to_sm89INS1_16FlashAttnBwdSm80INS1_25CollectiveMainloopBwdSm80ILi2ELi2EN4cute5tupleIJNS5_1CILi128EEES8_NS7_ILi64EEEEEENS_6half_tEfNS_4arch4Sm80ELb1ELb0ELb1ELb0ELb1ELb0ELb0ELb0ELi2ELi4ELi4ELi4ELb0EEENS1_24CollectiveEpilogueBwdGQAISA_fSD_Li256ELb0ELb1EEENS1_25SingleTileBwdLPTSchedulerILb0ELi128ELb1EEEEEEEEEvNT_6ParamsE$_ZN4cute3eso3ESOILb0ELb0EJiiNS_1CILi72EEENS2_ILi512EEEEEC2ERKiS7_RKS3_RKS4_ - $_ZN7cutlass13device_kernelIN5flash19enable_sm80_to_sm89INS1_16FlashAttnBwdSm80INS1_25CollectiveMainloopBwdSm80ILi2ELi2EN4cute5tupleIJNS5_1CILi128EEES8_NS7_ILi64EEEEEENS_6half_tEfNS_4arch4Sm80ELb1ELb0ELb1ELb0ELb1ELb0ELb0ELb0ELi2ELi4ELi4ELi4ELb0EEENS1_24CollectiveEpilogueBwdGQAISA_fSD_Li256ELb0ELb1EEENS1_25SingleTileBwdLPTSchedulerILb0ELi128ELb1EEEEEEEEEvNT_6ParamsE$_ZN4cute3eso3ESOILb0ELb0EJiiNS_1CILi144EEENS2_ILi512EEEEEC2ERKiS7_RKS3_RKS4_)
$_ZN7cutlass13device_kernelIN5flash19enable_sm80_to_sm89INS1_16FlashAttnBwdSm80INS1_25CollectiveMainloopBwdSm80ILi2ELi2EN4cute5tupleIJNS5_1CILi128EEES8_NS7_ILi64EEEEEENS_6half_tEfNS_4arch4Sm80ELb1ELb0ELb1ELb0ELb1ELb0ELb0ELb0ELi2ELi4ELi4ELi4ELb0EEENS1_24CollectiveEpilogueBwdGQAISA_fSD_Li256ELb0ELb1EEENS1_25SingleTileBwdLPTSchedulerILb0ELi128ELb1EEEEEEEEEvNT_6ParamsE$_ZN4cute3eso3ESOILb0ELb0EJiiNS_1CILi144EEENS2_ILi512EEEEEC2ERKiS7_RKS3_RKS4_:
[----:B------:R-:W-:Y:S02]  /*6670*/  IADD3 R26, R82, -c[0x0][0x20], RZ ;  /* 0x80000800521a7a10 */ /* 0x000fe40007ffe0ff */
[----:B------:R-:W-:-:S03]  /*6680*/  IADD3 R2, R2, -c[0x0][0x20], RZ ;  /* 0x8000080002027a10 */ /* 0x000fc60007ffe0ff */
[----:B------:R1:W-:Y:S04]  /*6690*/  STL [R26], R5 ;  /* 0x000000051a007387 */ /* 0x0003e80000100800 */
[----:B------:R-:W2:Y:S01]  /*66a0*/  LDL R3, [R2] ;  /* 0x0000000002037983 */ /* 0x000ea20000100800 */
[----:B------:R-:W-:-:S03]  /*66b0*/  IMAD.MOV.U32 R35, RZ, RZ, 0x0 ;  /* 0x00000000ff237424 */ /* 0x000fc600078e00ff */
[----:B--2---:R1:W-:Y:S01]  /*66c0*/  STL [R26+0x4], R3 ;  /* 0x000004031a007387 */ /* 0x0043e20000100800 */
[----:B------:R-:W-:Y:S05]  /*66d0*/  RET.REL.NODEC R34 `(_ZN7cutlass13device_kernelIN5flash19enable_sm80_to_sm89INS1_16FlashAttnBwdSm80INS1_25CollectiveMainloopBwdSm80ILi2ELi2EN4cute5tupleIJNS5_1CILi128EEES8_NS7_ILi64EEEEEENS_6half_tEfNS_4arch4Sm80ELb1ELb0ELb1ELb0ELb1ELb0ELb0ELb0ELi2ELi4ELi4ELi4ELb0EEENS1_24CollectiveEpilogueBwdGQAISA_fSD_Li256ELb0ELb1EEENS1_25SingleTileBwdLPTSchedulerILb0ELi128ELb1EEEEEEEEEvNT_6ParamsE) ;  /* 0xffff992022007950 */ /* 0x000fea0003c3ffff */
        .type           $_ZN7cutlass13device_kernelIN5flash19enable_sm80_to_sm89INS1_16FlashAttnBwdSm80INS1_25CollectiveMainloopBwdSm80ILi2ELi2EN4cute5tupleIJNS5_1CILi128EEES8_NS7_ILi64EEEEEENS_6half_tEfNS_4arch4Sm80ELb1ELb0ELb1ELb0ELb1ELb0ELb0ELb0ELi2ELi4ELi4ELi4ELb0EEENS1_24CollectiveEpilogueBwdGQAISA_fSD_Li256ELb0ELb1EEENS1_25SingleTileBwdLPTSchedulerILb0ELi128ELb1EEEEEEEEEvNT_6ParamsE$_ZN4cute3eso3ESOILb0ELb0EJiiNS_1CILi72EEENS2_ILi512EEEEEC2ERKiS7_RKS3_RKS4_,@function
        .size           $_ZN7cutlass13device_kernelIN5flash19enable_sm80_to_sm89INS1_16FlashAttnBwdSm80INS1_25CollectiveMainloopBwdSm80ILi2ELi2EN4cute5tupleIJNS5_1CILi128EEES8_NS7_ILi64EEEEEENS_6half_tEfNS_4arch4Sm80ELb1ELb0ELb1ELb0ELb1ELb0ELb0ELb0ELi2ELi4ELi4ELi4ELb0EEENS1_24CollectiveEpilogueBwdGQAISA_fSD_Li256ELb0ELb1EEENS1_25SingleTileBwdLPTSchedulerILb0ELi128ELb1EEEEEEEEEvNT_6ParamsE$_ZN4cute3eso3ESOILb0ELb0EJiiNS_1CILi72EEENS2_ILi512EEEEEC2ERKiS7_RKS3_RKS4_,($_ZN7cutlass13device_kernelIN5flash19enable_sm80_to_sm89INS1_16FlashAttnBwdSm80INS1_25CollectiveMainloopBwdSm80ILi2ELi2EN4cute5tupleIJNS5_1CILi128EEES8_NS7_ILi64EEEEEENS_6half_tEfNS_4arch4Sm80ELb1ELb0ELb1ELb0ELb1ELb0ELb0ELb0ELi2ELi4ELi4ELi4ELb0EEENS1_24CollectiveEpilogueBwdGQAISA_fSD_Li256ELb0ELb1EEENS1_25SingleTileBwdLPTSchedulerILb0ELi128ELb1EEEEEEEEEvNT_6ParamsE$_ZN4cute3eso3ESOILb0ELb0EJiiiEEC2ERKiS4_S4_ - $_ZN7cutlass13device_kernelIN5flash19enable_sm80_to_sm89INS1_16FlashAttnBwdSm80INS1_25CollectiveMainloopBwdSm80ILi2ELi2EN4cute5tupleIJNS5_1CILi128EEES8_NS7_ILi64EEEEEENS_6half_tEfNS_4arch4Sm80ELb1ELb0ELb1ELb0ELb1ELb0ELb0ELb0ELi2ELi4ELi4ELi4ELb0EEENS1_24CollectiveEpilogueBwdGQAISA_fSD_Li256ELb0ELb1EEENS1_25SingleTileBwdLPTSchedulerILb0ELi128ELb1EEEEEEEEEvNT_6ParamsE$_ZN4cute3eso3ESOILb0ELb0EJiiNS_1CILi72EEENS2_ILi512EEEEEC2ERKiS7_RKS3_RKS4_)
$_ZN7cutlass13device_kernelIN5flash19enable_sm80_to_sm89INS1_16FlashAttnBwdSm80INS1_25CollectiveMainloopBwdSm80ILi2ELi2EN4cute5tupleIJNS5_1CILi128EEES8_NS7_ILi64EEEEEENS_6half_tEfNS_4arch4Sm80ELb1ELb0ELb1ELb0ELb1ELb0ELb0ELb0ELi2ELi4ELi4ELi4ELb0EEENS1_24CollectiveEpilogueBwdGQAISA_fSD_Li256ELb0ELb1EEENS1_25SingleTileBwdLPTSchedulerILb0ELi128ELb1EEEEEEEEEvNT_6ParamsE$_ZN4cute3eso3ESOILb0ELb0EJiiNS_1CILi72EEENS2_ILi512EEEEEC2ERKiS7_RKS3_RKS4_:
        /* <DEDUP_REMOVED lines=8> */
        .type           $_ZN7cutlass13device_kernelIN5flash19enable_sm80_to_sm89INS1_16FlashAttnBwdSm80INS1_25CollectiveMainloopBwdSm80ILi2ELi2EN4cute5tupleIJNS5_1CILi128EEES8_NS7_ILi64EEEEEENS_6half_tEfNS_4arch4Sm80ELb1ELb0ELb1ELb0ELb1ELb0ELb0ELb0ELi2ELi4ELi4ELi4ELb0EEENS1_24CollectiveEpilogueBwdGQAISA_fSD_Li256ELb0ELb1EEENS1_25SingleTileBwdLPTSchedulerILb0ELi128ELb1EEEEEEEEEvNT_6ParamsE$_ZN4cute3eso3ESOILb0ELb0EJiiiEEC2ERKiS4_S4_,@function
        .size           $_ZN7cutlass13device_kernelIN5flash19enable_sm80_to_sm89INS1_16FlashAttnBwdSm80INS1_25CollectiveMainloopBwdSm80ILi2ELi2EN4cute5tupleIJNS5_1CILi128EEES8_NS7_ILi64EEEEEENS_6half_tEfNS_4arch4Sm80ELb1ELb0ELb1ELb0ELb1ELb0ELb0ELb0ELi2ELi4ELi4ELi4ELb0EEENS1_24CollectiveEpilogueBwdGQAISA_fSD_Li256ELb0ELb1EEENS1_25SingleTileBwdLPTSchedulerILb0ELi128ELb1EEEEEEEEEvNT_6ParamsE$_ZN4cute3eso3ESOILb0ELb0EJiiiEEC2ERKiS4_S4_,($_ZN7cutlass13device_kernelIN5flash19enable_sm80_to_sm89INS1_16FlashAttnBwdSm80INS1_25CollectiveMainloopBwdSm80ILi2ELi2EN4cute5tupleIJNS5_1CILi128EEES8_NS7_ILi64EEEEEENS_6half_tEfNS_4arch4Sm80ELb1ELb0ELb1ELb0ELb1ELb0ELb0ELb0ELi2ELi4ELi4ELi4ELb0EEENS1_24CollectiveEpilogueBwdGQAISA_fSD_Li256ELb0ELb1EEENS1_25SingleTileBwdLPTSchedulerILb0ELi128ELb1EEEEEEEEEvNT_6ParamsE$_ZN4cute3eso3ESOILb0ELb0EJiiiNS_1CILi144EEENS2_ILi512EEEEEC2ERKiS7_S7_RKS3_RKS4_ - $_ZN7cutlass13device_kernelIN5flash19enable_sm80_to_sm89INS1_16FlashAttnBwdSm80INS1_25CollectiveMainloopBwdSm80ILi2ELi2EN4cute5tupleIJNS5_1CILi128EEES8_NS7_ILi64EEEEEENS_6half_tEfNS_4arch4Sm80ELb1ELb0ELb1ELb0ELb1ELb0ELb0ELb0ELi2ELi4ELi4ELi4ELb0EEENS1_24CollectiveEpilogueBwdGQAISA_fSD_Li256ELb0ELb1EEENS1_25SingleTileBwdLPTSchedulerILb0ELi128ELb1EEEEEEEEEvNT_6ParamsE$_ZN4cute3eso3ESOILb0ELb0EJiiiEEC2ERKiS4_S4_)
$_ZN7cutlass13device_kernelIN5flash19enable_sm80_to_sm89INS1_16FlashAttnBwdSm80INS1_25CollectiveMainloopBwdSm80ILi2ELi2EN4cute5tupleIJNS5_1CILi128EEES8_NS7_ILi64EEEEEENS_6half_tEfNS_4arch4Sm80ELb1ELb0ELb1ELb0ELb1ELb0ELb0ELb0ELi2ELi4ELi4ELi4ELb0EEENS1_24CollectiveEpilogueBwdGQAISA_fSD_Li256ELb0ELb1EEENS1_25SingleTileBwdLPTSchedulerILb0ELi128ELb1EEEEEEEEEvNT_6ParamsE$_ZN4cute3eso3ESOILb0ELb0EJiiiEEC2ERKiS4_S4_:
        /* <DEDUP_REMOVED lines=9> */
[----:B------:R-:W-:Y:S05]  /*67f0*/  RET.REL.NODEC R4 `(_ZN7cutlass13device_kernelIN5flash19enable_sm80_to_sm89INS1_16FlashAttnBwdSm80INS1_25CollectiveMainloopBwdSm80ILi2ELi2EN4cute5tupleIJNS5_1CILi128EEES8_NS7_ILi64EEEEEENS_6half_tEfNS_4arch4Sm80ELb1ELb0ELb1ELb0ELb1ELb0ELb0ELb0ELi2ELi4ELi4ELi4ELb0EEENS1_24CollectiveEpilogueBwdGQAISA_fSD_Li256ELb0ELb1EEENS1_25SingleTileBwdLPTSchedulerILb0ELi128ELb1EEEEEEEEEvNT_6ParamsE) ;  /* 0xffff980004007950 */ /* 0x000fea0003c3ffff */
        .type           $_ZN7cutlass13device_kernelIN5flash19enable_sm80_to_sm89INS1_16FlashAttnBwdSm80INS1_25CollectiveMainloopBwdSm80ILi2ELi2EN4cute5tupleIJNS5_1CILi128EEES8_NS7_ILi64EEEEEENS_6half_tEfNS_4arch4Sm80ELb1ELb0ELb1ELb0ELb1ELb0ELb0ELb0ELi2ELi4ELi4ELi4ELb0EEENS1_24CollectiveEpilogueBwdGQAISA_fSD_Li256ELb0ELb1EEENS1_25SingleTileBwdLPTSchedulerILb0ELi128ELb1EEEEEEEEEvNT_6ParamsE$_ZN4cute3eso3ESOILb0ELb0EJiiiNS_1CILi144EEENS2_ILi512EEEEEC2ERKiS7_S7_RKS3_RKS4_,@function
        .size           $_ZN7cutlass13device_kernelIN5flash19enable_sm80_to_sm89INS1_16FlashAttnBwdSm80INS1_25CollectiveMainloopBwdSm80ILi2ELi2EN4cute5tupleIJNS5_1CILi128EEES8_NS7_ILi64EEEEEENS_6half_tEfNS_4arch4Sm80ELb1ELb0ELb1ELb0ELb1ELb0ELb0ELb0ELi2ELi4ELi4ELi4ELb0EEENS1_24CollectiveEpilogueBwdGQAISA_fSD_Li256ELb0ELb1EEENS1_25SingleTileBwdLPTSchedulerILb0ELi128ELb1EEEEEEEEEvNT_6ParamsE$_ZN4cute3eso3ESOILb0ELb0EJiiiNS_1CILi144EEENS2_ILi512EEEEEC2ERKiS7_S7_RKS3_RKS4_,($_ZN7cutlass13device_kernelIN5flash19enable_sm80_to_sm89INS1_16FlashAttnBwdSm80INS1_25CollectiveMainloopBwdSm80ILi2ELi2EN4cute5tupleIJNS5_1CILi128EEES8_NS7_ILi64EEEEEENS_6half_tEfNS_4arch4Sm80ELb1ELb0ELb1ELb0ELb1ELb0ELb0ELb0ELi2ELi4ELi4ELi4ELb0EEENS1_24CollectiveEpilogueBwdGQAISA_fSD_Li256ELb0ELb1EEENS1_25SingleTileBwdLPTSchedulerILb0ELi128ELb1EEEEEEEEEvNT_6ParamsE$_ZN4cute3eso3ESOILb0ELb0EJiiiNS_1CILi72EEENS2_ILi512EEEEEC2ERKiS7_S7_RKS3_RKS4_ - $_ZN7cutlass13device_kernelIN5flash19enable_sm80_to_sm89INS1_16FlashAttnBwdSm80INS1_25CollectiveMainloopBwdSm80ILi2ELi2EN4cute5tupleIJNS5_1CILi128EEES8_NS7_ILi64EEEEEENS_6half_tEfNS_4arch4Sm80ELb1ELb0ELb1ELb0ELb1ELb0ELb0ELb0ELi2ELi4ELi4ELi4ELb0EEENS1_24CollectiveEpilogueBwdGQAISA_fSD_Li256ELb0ELb1EEENS1_25SingleTileBwdLPTSchedulerILb0ELi128ELb1EEEEEEEEEvNT_6ParamsE$_ZN4cute3eso3ESOILb0ELb0EJiiiNS_1CILi144EEENS2_ILi512EEEEEC2ERKiS7_S7_RKS3_RKS4_)
$_ZN7cutlass13device_kernelIN5flash19enable_sm80_to_sm89INS1_16FlashAttnBwdSm80INS1_25CollectiveMainloopBwdSm80ILi2ELi2EN4cute5tupleIJNS5_1CILi128EEES8_NS7_ILi64EEEEEENS_6half_tEfNS_4arch4Sm80ELb1ELb0ELb1ELb0ELb1ELb0ELb0ELb0ELi2ELi4ELi4ELi4ELb0EEENS1_24CollectiveEpilogueBwdGQAISA_fSD_Li256ELb0ELb1EEENS1_25SingleTileBwdLPTSchedulerILb0ELi128ELb1EEEEEEEEEvNT_6ParamsE$_ZN4cute3eso3ESOILb0ELb0EJiiiNS_1CILi144EEENS2_ILi512EEEEEC2ERKiS7_S7_RKS3_RKS4_:
        /* <DEDUP_REMOVED lines=10> */
[----:B------:R-:W-:Y:S05]  /*68a0*/  RET.REL.NODEC R36 `(_ZN7cutlass13device_kernelIN5flash19enable_sm80_to_sm89INS1_16FlashAttnBwdSm80INS1_25CollectiveMainloopBwdSm80ILi2ELi2EN4cute5tupleIJNS5_1CILi128EEES8_NS7_ILi64EEEEEENS_6half_tEfNS_4arch4Sm80ELb1ELb0ELb1ELb0ELb1ELb0ELb0ELb0ELi2ELi4ELi4ELi4ELb0EEENS1_24CollectiveEpilogueBwdGQAISA_fSD_Li256ELb0ELb1EEENS1_25SingleTileBwdLPTSchedulerILb0ELi128ELb1EEEEEEEEEvNT_6ParamsE) ;  /* 0xffff975024007950 */ /* 0x000fea0003c3ffff */
        .type           $_ZN7cutlass13device_kernelIN5flash19enable_sm80_to_sm89INS1_16FlashAttnBwdSm80INS1_25CollectiveMainloopBwdSm80ILi2ELi2EN4cute5tupleIJNS5_1CILi128EEES8_NS7_ILi64EEEEEENS_6half_tEfNS_4arch4Sm80ELb1ELb0ELb1ELb0ELb1ELb0ELb0ELb0ELi2ELi4ELi4ELi4ELb0EEENS1_24CollectiveEpilogueBwdGQAISA_fSD_Li256ELb0ELb1EEENS1_25SingleTileBwdLPTSchedulerILb0ELi128ELb1EEEEEEEEEvNT_6ParamsE$_ZN4cute3eso3ESOILb0ELb0EJiiiNS_1CILi72EEENS2_ILi512EEEEEC2ERKiS7_S7_RKS3_RKS4_,@function
        .size           $_ZN7cutlass13device_kernelIN5flash19enable_sm80_to_sm89INS1_16FlashAttnBwdSm80INS1_25CollectiveMainloopBwdSm80ILi2ELi2EN4cute5tupleIJNS5_1CILi128EEES8_NS7_ILi64EEEEEENS_6half_tEfNS_4arch4Sm80ELb1ELb0ELb1ELb0ELb1ELb0ELb0ELb0ELi2ELi4ELi4ELi4ELb0EEENS1_24CollectiveEpilogueBwdGQAISA_fSD_Li256ELb0ELb1EEENS1_25SingleTileBwdLPTSchedulerILb0ELi128ELb1EEEEEEEEEvNT_6ParamsE$_ZN4cute3eso3ESOILb0ELb0EJiiiNS_1CILi72EEENS2_ILi512EEEEEC2ERKiS7_S7_RKS3_RKS4_,($_ZN7cutlass13device_kernelIN5flash19enable_sm80_to_sm89INS1_16FlashAttnBwdSm80INS1_25CollectiveMainloopBwdSm80ILi2ELi2EN4cute5tupleIJNS5_1CILi128EEES8_NS7_ILi64EEEEEENS_6half_tEfNS_4arch4Sm80ELb1ELb0ELb1ELb0ELb1ELb0ELb0ELb0ELi2ELi4ELi4ELi4ELb0EEENS1_24CollectiveEpilogueBwdGQAISA_fSD_Li256ELb0ELb1EEENS1_25SingleTileBwdLPTSchedulerILb0ELi128ELb1EEEEEEEEEvNT_6ParamsE$_ZN4cute3eso3ESOILb0ELb1EJNS_5tupleIJiNS2_IJiNS_1CILi0EEEEEEEEENS2_IJNS_10UnderscoreENS2_IJS7_S7_EEEEEEEEC2ERKS6_RKS9_ - $_ZN7cutlass13device_kernelIN5flash19enable_sm80_to_sm89INS1_16FlashAttnBwdSm80INS1_25CollectiveMainloopBwdSm80ILi2ELi2EN4cute5tupleIJNS5_1CILi128EEES8_NS7_ILi64EEEEEENS_6half_tEfNS_4arch4Sm80ELb1ELb0ELb1ELb0ELb1ELb0ELb0ELb0ELi2ELi4ELi4ELi4ELb0EEENS1_24CollectiveEpilogueBwdGQAISA_fSD_Li256ELb0ELb1EEENS1_25SingleTileBwdLPTSchedulerILb0ELi128ELb1EEEEEEEEEvNT_6ParamsE$_ZN4cute3eso3ESOILb0ELb0EJiiiNS_1CILi72EEENS2_ILi512EEEEEC2ERKiS7_S7_RKS3_RKS4_)
$_ZN7cutlass13device_kernelIN5flash19enable_sm80_to_sm89INS1_16FlashAttnBwdSm80INS1_25CollectiveMainloopBwdSm80ILi2ELi2EN4cute5tupleIJNS5_1CILi128EEES8_NS7_ILi64EEEEEENS_6half_tEfNS_4arch4Sm80ELb1ELb0ELb1ELb0ELb1ELb0ELb0ELb0ELi2ELi4ELi4ELi4ELb0EEENS1_24CollectiveEpilogueBwdGQAISA_fSD_Li256ELb0ELb1EEENS1_25SingleTileBwdLPTSchedulerILb0ELi128ELb1EEEEEEEEEvNT_6ParamsE$_ZN4cute3eso3ESOILb0ELb0EJiiiNS_1CILi72EEENS2_ILi512EEEEEC2ERKiS7_S7_RKS3_RKS4_:
        /* <DEDUP_REMOVED lines=10> */
        .type           $_ZN7cutlass13device_kernelIN5flash19enable_sm80_to_sm89INS1_16FlashAttnBwdSm80INS1_25CollectiveMainloopBwdSm80ILi2ELi2EN4cute5tupleIJNS5_1CILi128EEES8_NS7_ILi64EEEEEENS_6half_tEfNS_4arch4Sm80ELb1ELb0ELb1ELb0ELb1ELb0ELb0ELb0ELi2ELi4ELi4ELi4ELb0EEENS1_24CollectiveEpilogueBwdGQAISA_fSD_Li256ELb0ELb1EEENS1_25SingleTileBwdLPTSchedulerILb0ELi128ELb1EEEEEEEEEvNT_6ParamsE$_ZN4cute3eso3ESOILb0ELb1EJNS_5tupleIJiNS2_IJiNS_1CILi0EEEEEEEEENS2_IJNS_10UnderscoreENS2_IJS7_S7_EEEEEEEEC2ERKS6_RKS9_,@function
        .size           $_ZN7cutlass13device_kernelIN5flash19enable_sm80_to_sm89INS1_16FlashAttnBwdSm80INS1_25CollectiveMainloopBwdSm80ILi2ELi2EN4cute5tupleIJNS5_1CILi128EEES8_NS7_ILi64EEEEEENS_6half_tEfNS_4arch4Sm80ELb1ELb0ELb1ELb0ELb1ELb0ELb0ELb0ELi2ELi4ELi4ELi4ELb0EEENS1_24CollectiveEpilogueBwdGQAISA_fSD_Li256ELb0ELb1EEENS1_25SingleTileBwdLPTSchedulerILb0ELi128ELb1EEEEEEEEEvNT_6ParamsE$_ZN4cute3eso3ESOILb0ELb1EJNS_5tupleIJiNS2_IJiNS_1CILi0EEEEEEEEENS2_IJNS_10UnderscoreENS2_IJS7_S7_EEEEEEEEC2ERKS6_RKS9_,($_ZN7cutlass13device_kernelIN5flash19enable_sm80_to_sm89INS1_16FlashAttnBwdSm80INS1_25CollectiveMainloopBwdSm80ILi2ELi2EN4cute5tupleIJNS5_1CILi128EEES8_NS7_ILi64EEEEEENS_6half_tEfNS_4arch4Sm80ELb1ELb0ELb1ELb0ELb1ELb0ELb0ELb0ELi2ELi4ELi4ELi4ELb0EEENS1_24CollectiveEpilogueBwdGQAISA_fSD_Li256ELb0ELb1EEENS1_25SingleTileBwdLPTSchedulerILb0ELi128ELb1EEEEEEEEEvNT_6ParamsE$_ZN4cute3eso3ESOILb0ELb1EJNS_6LayoutINS_5tupleIJNS3_IJNS_1CILi8EEENS4_ILi1EEEEEENS4_ILi2EEEEEENS3_IJNS3_IJS6_NS4_ILi0EEEEEEiEEEEESA_EEC2ERKSD_RKSA_ - $_ZN7cutlass13device_kernelIN5flash19enable_sm80_to_sm89INS1_16FlashAttnBwdSm80INS1_25CollectiveMainloopBwdSm80ILi2ELi2EN4cute5tupleIJNS5_1CILi128EEES8_NS7_ILi64EEEEEENS_6half_tEfNS_4arch4Sm80ELb1ELb0ELb1ELb0ELb1ELb0ELb0ELb0ELi2ELi4ELi4ELi4ELb0EEENS1_24CollectiveEpilogueBwdGQAISA_fSD_Li256ELb0ELb1EEENS1_25SingleTileBwdLPTSchedulerILb0ELi128ELb1EEEEEEEEEvNT_6ParamsE$_ZN4cute3eso3ESOILb0ELb1EJNS_5tupleIJiNS2_IJiNS_1CILi0EEEEEEEEENS2_IJNS_10UnderscoreENS2_IJS7_S7_EEEEEEEEC2ERKS6_RKS9_)
$_ZN7cutlass13device_kernelIN5flash19enable_sm80_to_sm89INS1_16FlashAttnBwdSm80INS1_25CollectiveMainloopBwdSm80ILi2ELi2EN4cute5tupleIJNS5_1CILi128EEES8_NS7_ILi64EEEEEENS_6half_tEfNS_4arch4Sm80ELb1ELb0ELb1ELb0ELb1ELb0ELb0ELb0ELi2ELi4ELi4ELi4ELb0EEENS1_24CollectiveEpilogueBwdGQAISA_fSD_Li256ELb0ELb1EEENS1_25SingleTileBwdLPTSchedulerILb0ELi128ELb1EEEEEEEEEvNT_6ParamsE$_ZN4cute3eso3ESOILb0ELb1EJNS_5tupleIJiNS2_IJiNS_1CILi0EEEEEEEEENS2_IJNS_10UnderscoreENS2_IJS7_S7_EEEEEEEEC2ERKS6_RKS9_:
[----:B------:R-:W-:Y:S01]  /*6950*/  IADD3 R4, R82, -c[0x0][0x20], RZ ;  /* 0x8000080052047a10 */ /* 0x000fe20007ffe0ff */
[----:B------:R-:W-:Y:S01]  /*6960*/  IMAD.MOV.U32 R36, RZ, RZ, R6 ;  /* 0x000000ffff247224 */ /* 0x000fe200078e0006 */
[----:B------:R-:W-:-:S03]  /*6970*/  MOV R37, 0x0 ;  /* 0x0000000000257802 */ /* 0x000fc60000000f00 */
[----:B------:R1:W-:Y:S04]  /*6980*/  STL [R4], R2 ;  /* 0x0000000204007387 */ /* 0x0003e80000100800 */
[----:B------:R1:W-:Y:S01]  /*6990*/  STL [R4+0x4], R3 ;  /* 0x0000040304007387 */ /* 0x0003e20000100800 */
[----:B------:R-:W-:Y:S05]  /*69a0*/  RET.REL.NODEC R36 `(_ZN7cutlass13device_kernelIN5flash19enable_sm80_to_sm89INS1_16FlashAttnBwdSm80INS1_25CollectiveMainloopBwdSm80ILi2ELi2EN4cute5tupleIJNS5_1CILi128EEES8_NS7_ILi64EEEEEENS_6half_tEfNS_4arch4Sm80ELb1ELb0ELb1ELb0ELb1ELb0ELb0ELb0ELi2ELi4ELi4ELi4ELb0EEENS1_24CollectiveEpilogueBwdGQAISA_fSD_Li256ELb0ELb1EEENS1_25SingleTileBwdLPTSchedulerILb0ELi128ELb1EEEEEEEEEvNT_6ParamsE) ;  /* 0xffff965024007950 */ /* 0x000fea0003c3ffff */
        .type           $_ZN7cutlass13device_kernelIN5flash19enable_sm80_to_sm89INS1_16FlashAttnBwdSm80INS1_25CollectiveMainloopBwdSm80ILi2ELi2EN4cute5tupleIJNS5_1CILi128EEES8_NS7_ILi64EEEEEENS_6half_tEfNS_4arch4Sm80ELb1ELb0ELb1ELb0ELb1ELb0ELb0ELb0ELi2ELi4ELi4ELi4ELb0EEENS1_24CollectiveEpilogueBwdGQAISA_fSD_Li256ELb0ELb1EEENS1_25SingleTileBwdLPTSchedulerILb0ELi128ELb1EEEEEEEEEvNT_6ParamsE$_ZN4cute3eso3ESOILb0ELb1EJNS_6LayoutINS_5tupleIJNS3_IJNS_1CILi8EEENS4_ILi1EEEEEENS4_ILi2EEEEEENS3_IJNS3_IJS6_NS4_ILi0EEEEEEiEEEEESA_EEC2ERKSD_RKSA_,@function
        .size           $_ZN7cutlass13device_kernelIN5flash19enable_sm80_to_sm89INS1_16FlashAttnBwdSm80INS1_25CollectiveMainloopBwdSm80ILi2ELi2EN4cute5tupleIJNS5_1CILi128EEES8_NS7_ILi64EEEEEENS_6half_tEfNS_4arch4Sm80ELb1ELb0ELb1ELb0ELb1ELb0ELb0ELb0ELi2ELi4ELi4ELi4ELb0EEENS1_24CollectiveEpilogueBwdGQAISA_fSD_Li256ELb0ELb1EEENS1_25SingleTileBwdLPTSchedulerILb0ELi128ELb1EEEEEEEEEvNT_6ParamsE$_ZN4cute3eso3ESOILb0ELb1EJNS_6LayoutINS_5tupleIJNS3_IJNS_1CILi8EEENS4_ILi1EEEEEENS4_ILi2EEEEEENS3_IJNS3_IJS6_NS4_ILi0EEEEEEiEEEEESA_EEC2ERKSD_RKSA_,($_ZN7cutlass13device_kernelIN5flash19enable_sm80_to_sm89INS1_16FlashAttnBwdSm80INS1_25CollectiveMainloopBwdSm80ILi2ELi2EN4cute5tupleIJNS5_1CILi128EEES8_NS7_ILi64EEEEEENS_6half_tEfNS_4arch4Sm80ELb1ELb0ELb1ELb0ELb1ELb0ELb0ELb0ELi2ELi4ELi4ELi4ELb0EEENS1_24CollectiveEpilogueBwdGQAISA_fSD_Li256ELb0ELb1EEENS1_25SingleTileBwdLPTSchedulerILb0ELi128ELb1EEEEEEEEEvNT_6ParamsE$_ZN4cute3eso3ESOILb0ELb1EJiNS_1CILi0EEEEEC2ERKiRKS3_ - $_ZN7cutlass13device_kernelIN5flash19enable_sm80_to_sm89INS1_16FlashAttnBwdSm80INS1_25CollectiveMainloopBwdSm80ILi2ELi2EN4cute5tupleIJNS5_1CILi128EEES8_NS7_ILi64EEEEEENS_6half_tEfNS_4arch4Sm80ELb1ELb0ELb1ELb0ELb1ELb0ELb0ELb0ELi2ELi4ELi4ELi4ELb0EEENS1_24CollectiveEpilogueBwdGQAISA_fSD_Li256ELb0ELb1EEENS1_25SingleTileBwdLPTSchedulerILb0ELi128ELb1EEEEEEEEEvNT_6ParamsE$_ZN4cute3eso3ESOILb0ELb1EJNS_6LayoutINS_5tupleIJNS3_IJNS_1CILi8EEENS4_ILi1EEEEEENS4_ILi2EEEEEENS3_IJNS3_IJS6_NS4_ILi0EEEEEEiEEEEESA_EEC2ERKSD_RKSA_)
$_ZN7cutlass13device_kernelIN5flash19enable_sm80_to_sm89INS1_16FlashAttnBwdSm80INS1_25CollectiveMainloopBwdSm80ILi2ELi2EN4cute5tupleIJNS5_1CILi128EEES8_NS7_ILi64EEEEEENS_6half_tEfNS_4arch4Sm80ELb1ELb0ELb1ELb0ELb1ELb0ELb0ELb0ELi2ELi4ELi4ELi4ELb0EEENS1_24CollectiveEpilogueBwdGQAISA_fSD_Li256ELb0ELb1EEENS1_25SingleTileBwdLPTSchedulerILb0ELi128ELb1EEEEEEEEEvNT_6ParamsE$_ZN4cute3eso3ESOILb0ELb1EJNS_6LayoutINS_5tupleIJNS3_IJNS_1CILi8EEENS4_ILi1EEEEEENS4_ILi2EEEEEENS3_IJNS3_IJS6_NS4_ILi0EEEEEEiEEEEESA_EEC2ERKSD_RKSA_:
[----:B------:R-:W-:Y:S02]  /*69b0*/  IADD3 R2, R83, -c[0x0][0x20], RZ ;  /* 0x8000080053027a10 */ /* 0x000fe40007ffe0ff */
[----:B------:R-:W-:-:S03]  /*69c0*/  MOV R7, 0x0 ;  /* 0x0000000000077802 */ /* 0x000fc60000000f00 */
[----:B------:R1:W-:Y:S01]  /*69d0*/  STL [R2], R3 ;  /* 0x0000000302007387 */ /* 0x0003e20000100800 */
[----:B------:R-:W-:Y:S05]  /*69e0*/  RET.REL.NODEC R6 `(_ZN7cutlass13device_kernelIN5flash19enable_sm80_to_sm89INS1_16FlashAttnBwdSm80INS1_25CollectiveMainloopBwdSm80ILi2ELi2EN4cute5tupleIJNS5_1CILi128EEES8_NS7_ILi64EEEEEENS_6half_tEfNS_4arch4Sm80ELb1ELb0ELb1ELb0ELb1ELb0ELb0ELb0ELi2ELi4ELi4ELi4ELb0EEENS1_24CollectiveEpilogueBwdGQAISA_fSD_Li256ELb0ELb1EEENS1_25SingleTileBwdLPTSchedulerILb0ELi128ELb1EEEEEEEEEvNT_6ParamsE) ;  /* 0xffff961006007950 */ /* 0x000fea0003c3ffff */
        .type           $_ZN7cutlass13device_kernelIN5flash19enable_sm80_to_sm89INS1_16FlashAttnBwdSm80INS1_25CollectiveMainloopBwdSm80ILi2ELi2EN4cute5tupleIJNS5_1CILi128EEES8_NS7_ILi64EEEEEENS_6half_tEfNS_4arch4Sm80ELb1ELb0ELb1ELb0ELb1ELb0ELb0ELb0ELi2ELi4ELi4ELi4ELb0EEENS1_24CollectiveEpilogueBwdGQAISA_fSD_Li256ELb0ELb1EEENS1_25SingleTileBwdLPTSchedulerILb0ELi128ELb1EEEEEEEEEvNT_6ParamsE$_ZN4cute3eso3ESOILb0ELb1EJiNS_1CILi0EEEEEC2ERKiRKS3_,@function
        .size           $_ZN7cutlass13device_kernelIN5flash19enable_sm80_to_sm89INS1_16FlashAttnBwdSm80INS1_25CollectiveMainloopBwdSm80ILi2ELi2EN4cute5tupleIJNS5_1CILi128EEES8_NS7_ILi64EEEEEENS_6half_tEfNS_4arch4Sm80ELb1ELb0ELb1ELb0ELb1ELb0ELb0ELb0ELi2ELi4ELi4ELi4ELb0EEENS1_24CollectiveEpilogueBwdGQAISA_fSD_Li256ELb0ELb1EEENS1_25SingleTileBwdLPTSchedulerILb0ELi128ELb1EEEEEEEEEvNT_6ParamsE$_ZN4cute3eso3ESOILb0ELb1EJiNS_1CILi0EEEEEC2ERKiRKS3_,($_ZN7cutlass13device_kernelIN5flash19enable_sm80_to_sm89INS1_16FlashAttnBwdSm80INS1_25CollectiveMainloopBwdSm80ILi2ELi2EN4cute5tupleIJNS5_1CILi128EEES8_NS7_ILi64EEEEEENS_6half_tEfNS_4arch4Sm80ELb1ELb0ELb1ELb0ELb1ELb0ELb0ELb0ELi2ELi4ELi4ELi4ELb0EEENS1_24CollectiveEpilogueBwdGQAISA_fSD_Li256ELb0ELb1EEENS1_25SingleTileBwdLPTSchedulerILb0ELi128ELb1EEEEEEEEEvNT_6ParamsE$_ZN4cute3eso3ESOILb0ELb1EJiNS_1CILi144EEENS2_ILi288EEEEEC2ERKiRKS3_RKS4_ - $_ZN7cutlass13device_kernelIN5flash19enable_sm80_to_sm89INS1_16FlashAttnBwdSm80INS1_25CollectiveMainloopBwdSm80ILi2ELi2EN4cute5tupleIJNS5_1CILi128EEES8_NS7_ILi64EEEEEENS_6half_tEfNS_4arch4Sm80ELb1ELb0ELb1ELb0ELb1ELb0ELb0ELb0ELi2ELi4ELi4ELi4ELb0EEENS1_24CollectiveEpilogueBwdGQAISA_fSD_Li256ELb0ELb1EEENS1_25SingleTileBwdLPTSchedulerILb0ELi128ELb1EEEEEEEEEvNT_6ParamsE$_ZN4cute3eso3ESOILb0ELb1EJiNS_1CILi0EEEEEC2ERKiRKS3_)
$_ZN7cutlass13device_kernelIN5flash19enable_sm80_to_sm89INS1_16FlashAttnBwdSm80INS1_25CollectiveMainloopBwdSm80ILi2ELi2EN4cute5tupleIJNS5_1CILi128EEES8_NS7_ILi64EEEEEENS_6half_tEfNS_4arch4Sm80ELb1ELb0ELb1ELb0ELb1ELb0ELb0ELb0ELi2ELi4ELi4ELi4ELb0EEENS1_24CollectiveEpilogueBwdGQAISA_fSD_Li256ELb0ELb1EEENS1_25SingleTileBwdLPTSchedulerILb0ELi128ELb1EEEEEEEEEvNT_6ParamsE$_ZN4cute3eso3ESOILb0ELb1EJiNS_1CILi0EEEEEC2ERKiRKS3_:
[----:B------:R-:W-:Y:S02]  /*69f0*/  IADD3 R2, R82, -c[0x0][0x20], RZ ;  /* 0x8000080052027a10 */ /* 0x000fe40007ffe0ff */
[----:B------:R-:W-:-:S03]  /*6a00*/  MOV R5, 0x0 ;  /* 0x0000000000057802 */ /* 0x000fc60000000f00 */
[----:B------:R1:W-:Y:S01]  /*6a10*/  STL [R2], R3 ;  /* 0x0000000302007387 */ /* 0x0003e20000100800 */
[----:B------:R-:W-:Y:S05]  /*6a20*/  RET.REL.NODEC R4 `(_ZN7cutlass13device_kernelIN5flash19enable_sm80_to_sm89INS1_16FlashAttnBwdSm80INS1_25CollectiveMainloopBwdSm80ILi2ELi2EN4cute5tupleIJNS5_1CILi128EEES8_NS7_ILi64EEEEEENS_6half_tEfNS_4arch4Sm80ELb1ELb0ELb1ELb0ELb1ELb0ELb0ELb0ELi2ELi4ELi4ELi4ELb0EEENS1_24CollectiveEpilogueBwdGQAISA_fSD_Li256ELb0ELb1EEENS1_25SingleTileBwdLPTSchedulerILb0ELi128ELb1EEEEEEEEEvNT_6ParamsE) ;  /* 0xffff95d004007950 */ /* 0x000fea0003c3ffff */
        .type           $_ZN7cutlass13device_kernelIN5flash19enable_sm80_to_sm89INS1_16FlashAttnBwdSm80INS1_25CollectiveMainloopBwdSm80ILi2ELi2EN4cute5tupleIJNS5_1CILi128EEES8_NS7_ILi64EEEEEENS_6half_tEfNS_4arch4Sm80ELb1ELb0ELb1ELb0ELb1ELb0ELb0ELb0ELi2ELi4ELi4ELi4ELb0EEENS1_24CollectiveEpilogueBwdGQAISA_fSD_Li256ELb0ELb1EEENS1_25SingleTileBwdLPTSchedulerILb0ELi128ELb1EEEEEEEEEvNT_6ParamsE$_ZN4cute3eso3ESOILb0ELb1EJiNS_1CILi144EEENS2_ILi288EEEEEC2ERKiRKS3_RKS4_,@function
        .size           $_ZN7cutlass13device_kernelIN5flash19enable_sm80_to_sm89INS1_16FlashAttnBwdSm80INS1_25CollectiveMainloopBwdSm80ILi2ELi2EN4cute5tupleIJNS5_1CILi128EEES8_NS7_ILi64EEEEEENS_6half_tEfNS_4arch4Sm80ELb1ELb0ELb1ELb0ELb1ELb0ELb0ELb0ELi2ELi4ELi4ELi4ELb0EEENS1_24CollectiveEpilogueBwdGQAISA_fSD_Li256ELb0ELb1EEENS1_25SingleTileBwdLPTSchedulerILb0ELi128ELb1EEEEEEEEEvNT_6ParamsE$_ZN4cute3eso3ESOILb0ELb1EJiNS_1CILi144EEENS2_ILi288EEEEEC2ERKiRKS3_RKS4_,($_ZN7cutlass13device_kernelIN5flash19enable_sm80_to_sm89INS1_16FlashAttnBwdSm80INS1_25CollectiveMainloopBwdSm80ILi2ELi2EN4cute5tupleIJNS5_1CILi128EEES8_NS7_ILi64EEEEEENS_6half_tEfNS_4arch4Sm80ELb1ELb0ELb1ELb0ELb1ELb0ELb0ELb0ELi2ELi4ELi4ELi4ELb0EEENS1_24CollectiveEpilogueBwdGQAISA_fSD_Li256ELb0ELb1EEENS1_25SingleTileBwdLPTSchedulerILb0ELi128ELb1EEEEEEEEEvNT_6ParamsE$_ZN4cute3eso3ESOILb0ELb1EJiNS_1CILi144EEENS2_ILi512EEEEEC2ERKiRKS3_RKS4_ - $_ZN7cutlass13device_kernelIN5flash19enable_sm80_to_sm89INS1_16FlashAttnBwdSm80INS1_25CollectiveMainloopBwdSm80ILi2ELi2EN4cute5tupleIJNS5_1CILi128EEES8_NS7_ILi64EEEEEENS_6half_tEfNS_4arch4Sm80ELb1ELb0ELb1ELb0ELb1ELb0ELb0ELb0ELi2ELi4ELi4ELi4ELb0EEENS1_24CollectiveEpilogueBwdGQAISA_fSD_Li256ELb0ELb1EEENS1_25SingleTileBwdLPTSchedulerILb0ELi128ELb1EEEEEEEEEvNT_6ParamsE$_ZN4cute3eso3ESOILb0ELb1EJiNS_1CILi144EEENS2_ILi288EEEEEC2ERKiRKS3_RKS4_)
$_ZN7cutlass13device_kernelIN5flash19enable_sm80_to_sm89INS1_16FlashAttnBwdSm80INS1_25CollectiveMainloopBwdSm80ILi2ELi2EN4cute5tupleIJNS5_1CILi128EEES8_NS7_ILi64EEEEEENS_6half_tEfNS_4arch4Sm80ELb1ELb0ELb1ELb0ELb1ELb0ELb0ELb0ELi2ELi4ELi4ELi4ELb0EEENS1_24CollectiveEpilogueBwdGQAISA_fSD_Li256ELb0ELb1EEENS1_25SingleTileBwdLPTSchedulerILb0ELi128ELb1EEEEEEEEEvNT_6ParamsE$_ZN4cute3eso3ESOILb0ELb1EJiNS_1CILi144EEENS2_ILi288EEEEEC2ERKiRKS3_RKS4_:
[----:B------:R-:W-:Y:S01]  /*6a30*/  IADD3 R4, R82, -c[0x0][0x20], RZ ;  /* 0x8000080052047a10 */ /* 0x000fe20007ffe0ff */
[----:B------:R-:W-:Y:S01]  /*6a40*/  IMAD.MOV.U32 R34, RZ, RZ, R26 ;  /* 0x000000ffff227224 */ /* 0x000fe200078e001a */
[----:B------:R-:W-:-:S03]  /*6a50*/  MOV R35, 0x0 ;  /* 0x0000000000237802 */ /* 0x000fc60000000f00 */
[----:B------:R1:W-:Y:S01]  /*6a60*/  STL [R4], R5 ;  /* 0x0000000504007387 */ /* 0x0003e20000100800 */
[----:B------:R-:W-:Y:S05]  /*6a70*/  RET.REL.NODEC R34 `(_ZN7cutlass13device_kernelIN5flash19enable_sm80_to_sm89INS1_16FlashAttnBwdSm80INS1_25CollectiveMainloopBwdSm80ILi2ELi2EN4cute5tupleIJNS5_1CILi128EEES8_NS7_ILi64EEEEEENS_6half_tEfNS_4arch4Sm80ELb1ELb0ELb1ELb0ELb1ELb0ELb0ELb0ELi2ELi4ELi4ELi4ELb0EEENS1_24CollectiveEpilogueBwdGQAISA_fSD_Li256ELb0ELb1EEENS1_25SingleTileBwdLPTSchedulerILb0ELi128ELb1EEEEEEEEEvNT_6ParamsE) ;  /* 0xffff958022007950 */ /* 0x000fea0003c3ffff */
        .type           $_ZN7cutlass13device_kernelIN5flash19enable_sm80_to_sm89INS1_16FlashAttnBwdSm80INS1_25CollectiveMainloopBwdSm80ILi2ELi2EN4cute5tupleIJNS5_1CILi128EEES8_NS7_ILi64EEEEEENS_6half_tEfNS_4arch4Sm80ELb1ELb0ELb1ELb0ELb1ELb0ELb0ELb0ELi2ELi4ELi4ELi4ELb0EEENS1_24CollectiveEpilogueBwdGQAISA_fSD_Li256ELb0ELb1EEENS1_25SingleTileBwdLPTSchedulerILb0ELi128ELb1EEEEEEEEEvNT_6ParamsE$_ZN4cute3eso3ESOILb0ELb1EJiNS_1CILi144EEENS2_ILi512EEEEEC2ERKiRKS3_RKS4_,@function
        .size           $_ZN7cutlass13device_kernelIN5flash19enable_sm80_to_sm89INS1_16FlashAttnBwdSm80INS1_25CollectiveMainloopBwdSm80ILi2ELi2EN4cute5tupleIJNS5_1CILi128EEES8_NS7_ILi64EEEEEENS_6half_tEfNS_4arch4Sm80ELb1ELb0ELb1ELb0ELb1ELb0ELb0ELb0ELi2ELi4ELi4ELi4ELb0EEENS1_24CollectiveEpilogueBwdGQAISA_fSD_Li256ELb0ELb1EEENS1_25SingleTileBwdLPTSchedulerILb0ELi128ELb1EEEEEEEEEvNT_6ParamsE$_ZN4cute3eso3ESOILb0ELb1EJiNS_1CILi144EEENS2_ILi512EEEEEC2ERKiRKS3_RKS4_,($_ZN7cutlass13device_kernelIN5flash19enable_sm80_to_sm89INS1_16FlashAttnBwdSm80INS1_25CollectiveMainloopBwdSm80ILi2ELi2EN4cute5tupleIJNS5_1CILi128EEES8_NS7_ILi64EEEEEENS_6half_tEfNS_4arch4Sm80ELb1ELb0ELb1ELb0ELb1ELb0ELb0ELb0ELi2ELi4ELi4ELi4ELb0EEENS1_24CollectiveEpilogueBwdGQAISA_fSD_Li256ELb0ELb1EEENS1_25SingleTileBwdLPTSchedulerILb0ELi128ELb1EEEEEEEEEvNT_6ParamsE$_ZN4cute3eso3ESOILb0ELb1EJiNS_1CILi72EEENS2_ILi512EEEEEC2ERKiRKS3_RKS4_ - $_ZN7cutlass13device_kernelIN5flash19enable_sm80_to_sm89INS1_16FlashAttnBwdSm80INS1_25CollectiveMainloopBwdSm80ILi2ELi2EN4cute5tupleIJNS5_1CILi128EEES8_NS7_ILi64EEEEEENS_6half_tEfNS_4arch4Sm80ELb1ELb0ELb1ELb0ELb1ELb0ELb0ELb0ELi2ELi4ELi4ELi4ELb0EEENS1_24CollectiveEpilogueBwdGQAISA_fSD_Li256ELb0ELb1EEENS1_25SingleTileBwdLPTSchedulerILb0ELi128ELb1EEEEEEEEEvNT_6ParamsE$_ZN4cute3eso3ESOILb0ELb1EJiNS_1CILi144EEENS2_ILi512EEEEEC2ERKiRKS3_RKS4_)
$_ZN7cutlass13device_kernelIN5flash19enable_sm80_to_sm89INS1_16FlashAttnBwdSm80INS1_25CollectiveMainloopBwdSm80ILi2ELi2EN4cute5tupleIJNS5_1CILi128EEES8_NS7_ILi64EEEEEENS_6half_tEfNS_4arch4Sm80ELb1ELb0ELb1ELb0ELb1ELb0ELb0ELb0ELi2ELi4ELi4ELi4ELb0EEENS1_24CollectiveEpilogueBwdGQAISA_fSD_Li256ELb0ELb1EEENS1_25SingleTileBwdLPTSchedulerILb0ELi128ELb1EEEEEEEEEvNT_6ParamsE$_ZN4cute3eso3ESOILb0ELb1EJiNS_1CILi144EEENS2_ILi512EEEEEC2ERKiRKS3_RKS4_:
[----:B------:R-:W-:Y:S01]  /*6a80*/  IADD3 R2, R82, -c[0x0][0x20], RZ ;  /* 0x8000080052027a10 */ /* 0x000fe20007ffe0ff */
[----:B------:R-:W-:Y:S01]  /*6a90*/  IMAD.MOV.U32 R34, RZ, RZ, R26 ;  /* 0x000000ffff227224 */ /* 0x000fe200078e001a */
[----:B------:R-:W-:-:S03]  /*6aa0*/  MOV R35, 0x0 ;  /* 0x0000000000237802 */ /* 0x000fc60000000f00 */
[----:B------:R1:W-:Y:S01]  /*6ab0*/  STL [R2], R3 ;  /* 0x0000000302007387 */ /* 0x0003e20000100800 */
[----:B------:R-:W-:Y:S05]  /*6ac0*/  RET.REL.NODEC R34 `(_ZN7cutlass13device_kernelIN5flash19enable_sm80_to_sm89INS1_16FlashAttnBwdSm80INS1_25CollectiveMainloopBwdSm80ILi2ELi2EN4cute5tupleIJNS5_1CILi128EEES8_NS7_ILi64EEEEEENS_6half_tEfNS_4arch4Sm80ELb1ELb0ELb1ELb0ELb1ELb0ELb0ELb0ELi2ELi4ELi4ELi4ELb0EEENS1_24CollectiveEpilogueBwdGQAISA_fSD_Li256ELb0ELb1EEENS1_25SingleTileBwdLPTSchedulerILb0ELi128ELb1EEEEEEEEEvNT_6ParamsE) ;  /* 0xffff953022007950 */ /* 0x000fea0003c3ffff */
        .type           $_ZN7cutlass13device_kernelIN5flash19enable_sm80_to_sm89INS1_16FlashAttnBwdSm80INS1_25CollectiveMainloopBwdSm80ILi2ELi2EN4cute5tupleIJNS5_1CILi128EEES8_NS7_ILi64EEEEEENS_6half_tEfNS_4arch4Sm80ELb1ELb0ELb1ELb0ELb1ELb0ELb0ELb0ELi2ELi4ELi4ELi4ELb0EEENS1_24CollectiveEpilogueBwdGQAISA_fSD_Li256ELb0ELb1EEENS1_25SingleTileBwdLPTSchedulerILb0ELi128ELb1EEEEEEEEEvNT_6ParamsE$_ZN4cute3eso3ESOILb0ELb1EJiNS_1CILi72EEENS2_ILi512EEEEEC2ERKiRKS3_RKS4_,@function
        .size           $_ZN7cutlass13device_kernelIN5flash19enable_sm80_to_sm89INS1_16FlashAttnBwdSm80INS1_25CollectiveMainloopBwdSm80ILi2ELi2EN4cute5tupleIJNS5_1CILi128EEES8_NS7_ILi64EEEEEENS_6half_tEfNS_4arch4Sm80ELb1ELb0ELb1ELb0ELb1ELb0ELb0ELb0ELi2ELi4ELi4ELi4ELb0EEENS1_24CollectiveEpilogueBwdGQAISA_fSD_Li256ELb0ELb1EEENS1_25SingleTileBwdLPTSchedulerILb0ELi128ELb1EEEEEEEEEvNT_6ParamsE$_ZN4cute3eso3ESOILb0ELb1EJiNS_1CILi72EEENS2_ILi512EEEEEC2ERKiRKS3_RKS4_,($_ZN7cutlass13device_kernelIN5flash19enable_sm80_to_sm89INS1_16FlashAttnBwdSm80INS1_25CollectiveMainloopBwdSm80ILi2ELi2EN4cute5tupleIJNS5_1CILi128EEES8_NS7_ILi64EEEEEENS_6half_tEfNS_4arch4Sm80ELb1ELb0ELb1ELb0ELb1ELb0ELb0ELb0ELi2ELi4ELi4ELi4ELb0EEENS1_24CollectiveEpilogueBwdGQAISA_fSD_Li256ELb0ELb1EEENS1_25SingleTileBwdLPTSchedulerILb0ELi128ELb1EEEEEEEEEvNT_6ParamsE$_ZN4cute3eso3ESOILb1ELb0EJNS_10UnderscoreES2_S2_iEEC2ERKS2_S5_S5_RKi - $_ZN7cutlass13device_kernelIN5flash19enable_sm80_to_sm89INS1_16FlashAttnBwdSm80INS1_25CollectiveMainloopBwdSm80ILi2ELi2EN4cute5tupleIJNS5_1CILi128EEES8_NS7_ILi64EEEEEENS_6half_tEfNS_4arch4Sm80ELb1ELb0ELb1ELb0ELb1ELb0ELb0ELb0ELi2ELi4ELi4ELi4ELb0EEENS1_24CollectiveEpilogueBwdGQAISA_fSD_Li256ELb0ELb1EEENS1_25SingleTileBwdLPTSchedulerILb0ELi128ELb1EEEEEEEEEvNT_6ParamsE$_ZN4cute3eso3ESOILb0ELb1EJiNS_1CILi72EEENS2_ILi512EEEEEC2ERKiRKS3_RKS4_)
$_ZN7cutlass13device_kernelIN5flash19enable_sm80_to_sm89INS1_16FlashAttnBwdSm80INS1_25CollectiveMainloopBwdSm80ILi2ELi2EN4cute5tupleIJNS5_1CILi128EEES8_NS7_ILi64EEEEEENS_6half_tEfNS_4arch4Sm80ELb1ELb0ELb1ELb0ELb1ELb0ELb0ELb0ELi2ELi4ELi4ELi4ELb0EEENS1_24CollectiveEpilogueBwdGQAISA_fSD_Li256ELb0ELb1EEENS1_25SingleTileBwdLPTSchedulerILb0ELi128ELb1EEEEEEEEEvNT_6ParamsE$_ZN4cute3eso3ESOILb0ELb1EJiNS_1CILi72EEENS2_ILi512EEEEEC2ERKiRKS3_RKS4_:
[----:B------:R-:W-:Y:S01]  /*6ad0*/  IADD3 R2, R82, -c[0x0][0x20], RZ ;  /* 0x8000080052027a10 */ /* 0x000fe20007ffe0ff */
[----:B------:R-:W-:Y:S01]  /*6ae0*/  IMAD.MOV.U32 R38, RZ, RZ, R6 ;  /* 0x000000ffff267224 */ /* 0x000fe200078e0006 */
[----:B------:R-:W-:-:S03]  /*6af0*/  MOV R39, 0x0 ;  /* 0x0000000000277802 */ /* 0x000fc60000000f00 */
[----:B------:R1:W-:Y:S01]  /*6b00*/  STL [R2], R3 ;  /* 0x0000000302007387 */ /* 0x0003e20000100800 */
[----:B------:R-:W-:Y:S05]  /*6b10*/  RET.REL.NODEC R38 `(_ZN7cutlass13device_kernelIN5flash19enable_sm80_to_sm89INS1_16FlashAttnBwdSm80INS1_25CollectiveMainloopBwdSm80ILi2ELi2EN4cute5tupleIJNS5_1CILi128EEES8_NS7_ILi64EEEEEENS_6half_tEfNS_4arch4Sm80ELb1ELb0ELb1ELb0ELb1ELb0ELb0ELb0ELi2ELi4ELi4ELi4ELb0EEENS1_24CollectiveEpilogueBwdGQAISA_fSD_Li256ELb0ELb1EEENS1_25SingleTileBwdLPTSchedulerILb0ELi128ELb1EEEEEEEEEvNT_6ParamsE) ;  /* 0xffff94e026007950 */ /* 0x000fea0003c3ffff */
        .type           $_ZN7cutlass13device_kernelIN5flash19enable_sm80_to_sm89INS1_16FlashAttnBwdSm80INS1_25CollectiveMainloopBwdSm80ILi2ELi2EN4cute5tupleIJNS5_1CILi128EEES8_NS7_ILi64EEEEEENS_6half_tEfNS_4arch4Sm80ELb1ELb0ELb1ELb0ELb1ELb0ELb0ELb0ELi2ELi4ELi4ELi4ELb0EEENS1_24CollectiveEpilogueBwdGQAISA_fSD_Li256ELb0ELb1EEENS1_25SingleTileBwdLPTSchedulerILb0ELi128ELb1EEEEEEEEEvNT_6ParamsE$_ZN4cute3eso3ESOILb1ELb0EJNS_10UnderscoreES2_S2_iEEC2ERKS2_S5_S5_RKi,@function
        .size           $_ZN7cutlass13device_kernelIN5flash19enable_sm80_to_sm89INS1_16FlashAttnBwdSm80INS1_25CollectiveMainloopBwdSm80ILi2ELi2EN4cute5tupleIJNS5_1CILi128EEES8_NS7_ILi64EEEEEENS_6half_tEfNS_4arch4Sm80ELb1ELb0ELb1ELb0ELb1ELb0ELb0ELb0ELi2ELi4ELi4ELi4ELb0EEENS1_24CollectiveEpilogueBwdGQAISA_fSD_Li256ELb0ELb1EEENS1_25SingleTileBwdLPTSchedulerILb0ELi128ELb1EEEEEEEEEvNT_6ParamsE$_ZN4cute3eso3ESOILb1ELb0EJNS_10UnderscoreES2_S2_iEEC2ERKS2_S5_S5_RKi,($_ZN7cutlass13device_kernelIN5flash19enable_sm80_to_sm89INS1_16FlashAttnBwdSm80INS1_25CollectiveMainloopBwdSm80ILi2ELi2EN4cute5tupleIJNS5_1CILi128EEES8_NS7_ILi64EEEEEENS_6half_tEfNS_4arch4Sm80ELb1ELb0ELb1ELb0ELb1ELb0ELb0ELb0ELi2ELi4ELi4ELi4ELb0EEENS1_24CollectiveEpilogueBwdGQAISA_fSD_Li256ELb0ELb1EEENS1_25SingleTileBwdLPTSchedulerILb0ELi128ELb1EEEEEEEEEvNT_6ParamsE$_ZN4cute3eso3ESOILb1ELb0EJNS_10UnderscoreES2_iEEC2ERKS2_S5_RKi - $_ZN7cutlass13device_kernelIN5flash19enable_sm80_to_sm89INS1_16FlashAttnBwdSm80INS1_25CollectiveMainloopBwdSm80ILi2ELi2EN4cute5tupleIJNS5_1CILi128EEES8_NS7_ILi64EEEEEENS_6half_tEfNS_4arch4Sm80ELb1ELb0ELb1ELb0ELb1ELb0ELb0ELb0ELi2ELi4ELi4ELi4ELb0EEENS1_24CollectiveEpilogueBwdGQAISA_fSD_Li256ELb0ELb1EEENS1_25SingleTileBwdLPTSchedulerILb0ELi128ELb1EEEEEEEEEvNT_6ParamsE$_ZN4cute3eso3ESOILb1ELb0EJNS_10UnderscoreES2_S2_iEEC2ERKS2_S5_S5_RKi)
$_ZN7cutlass13device_kernelIN5flash19enable_sm80_to_sm89INS1_16FlashAttnBwdSm80INS1_25CollectiveMainloopBwdSm80ILi2ELi2EN4cute5tupleIJNS5_1CILi128EEES8_NS7_ILi64EEEEEENS_6half_tEfNS_4arch4Sm80ELb1ELb0ELb1ELb0ELb1ELb0ELb0ELb0ELi2ELi4ELi4ELi4ELb0EEENS1_24CollectiveEpilogueBwdGQAISA_fSD_Li256ELb0ELb1EEENS1_25SingleTileBwdLPTSchedulerILb0ELi128ELb1EEEEEEEEEvNT_6ParamsE$_ZN4cute3eso3ESOILb1ELb0EJNS_10UnderscoreES2_S2_iEEC2ERKS2_S5_S5_RKi:
[----:B------:R-:W-:Y:S02]  /*6b20*/  IADD3 R2, R60, -c[0x0][0x20], RZ ;  /* 0x800008003c027a10 */ /* 0x000fe40007ffe0ff */
[----:B------:R-:W-:-:S03]  /*6b30*/  MOV R5, 0x0 ;  /* 0x0000000000057802 */ /* 0x000fc60000000f00 */
[----:B------:R1:W-:Y:S01]  /*6b40*/  STL [R2], R24 ;  /* 0x0000001802007387 */ /* 0x0003e20000100800 */
[----:B------:R-:W-:Y:S05]  /*6b50*/  RET.REL.NODEC R4 `(_ZN7cutlass13device_kernelIN5flash19enable_sm80_to_sm89INS1_16FlashAttnBwdSm80INS1_25CollectiveMainloopBwdSm80ILi2ELi2EN4cute5tupleIJNS5_1CILi128EEES8_NS7_ILi64EEEEEENS_6half_tEfNS_4arch4Sm80ELb1ELb0ELb1ELb0ELb1ELb0ELb0ELb0ELi2ELi4ELi4ELi4ELb0EEENS1_24CollectiveEpilogueBwdGQAISA_fSD_Li256ELb0ELb1EEENS1_25SingleTileBwdLPTSchedulerILb0ELi128ELb1EEEEEEEEEvNT_6ParamsE) ;  /* 0xffff94a004007950 */ /* 0x000fea0003c3ffff */
        .type           $_ZN7cutlass13device_kernelIN5flash19enable_sm80_to_sm89INS1_16FlashAttnBwdSm80INS1_25CollectiveMainloopBwdSm80ILi2ELi2EN4cute5tupleIJNS5_1CILi128EEES8_NS7_ILi64EEEEEENS_6half_tEfNS_4arch4Sm80ELb1ELb0ELb1ELb0ELb1ELb0ELb0ELb0ELi2ELi4ELi4ELi4ELb0EEENS1_24CollectiveEpilogueBwdGQAISA_fSD_Li256ELb0ELb1EEENS1_25SingleTileBwdLPTSchedulerILb0ELi128ELb1EEEEEEEEEvNT_6ParamsE$_ZN4cute3eso3ESOILb1ELb0EJNS_10UnderscoreES2_iEEC2ERKS2_S5_RKi,@function
        .size           $_ZN7cutlass13device_kernelIN5flash19enable_sm80_to_sm89INS1_16FlashAttnBwdSm80INS1_25CollectiveMainloopBwdSm80ILi2ELi2EN4cute5tupleIJNS5_1CILi128EEES8_NS7_ILi64EEEEEENS_6half_tEfNS_4arch4Sm80ELb1ELb0ELb1ELb0ELb1ELb0ELb0ELb0ELi2ELi4ELi4ELi4ELb0EEENS1_24CollectiveEpilogueBwdGQAISA_fSD_Li256ELb0ELb1EEENS1_25SingleTileBwdLPTSchedulerILb0ELi128ELb1EEEEEEEEEvNT_6ParamsE$_ZN4cute3eso3ESOILb1ELb0EJNS_10UnderscoreES2_iEEC2ERKS2_S5_RKi,($_ZN7cutlass13device_kernelIN5flash19enable_sm80_to_sm89INS1_16FlashAttnBwdSm80INS1_25CollectiveMainloopBwdSm80ILi2ELi2EN4cute5tupleIJNS5_1CILi128EEES8_NS7_ILi64EEEEEENS_6half_tEfNS_4arch4Sm80ELb1ELb0ELb1ELb0ELb1ELb0ELb0ELb0ELi2ELi4ELi4ELi4ELb0EEENS1_24CollectiveEpilogueBwdGQAISA_fSD_Li256ELb0ELb1EEENS1_25SingleTileBwdLPTSchedulerILb0ELi128ELb1EEEEEEEEEvNT_6ParamsE$_ZN4cute3eso3ESOILb1ELb0EJNS_10UnderscoreEiEEC2ERKS2_RKi - $_ZN7cutlass13device_kernelIN5flash19enable_sm80_to_sm89INS1_16FlashAttnBwdSm80INS1_25CollectiveMainloopBwdSm80ILi2ELi2EN4cute5tupleIJNS5_1CILi128EEES8_NS7_ILi64EEEEEENS_6half_tEfNS_4arch4Sm80ELb1ELb0ELb1ELb0ELb1ELb0ELb0ELb0ELi2ELi4ELi4ELi4ELb0EEENS1_24CollectiveEpilogueBwdGQAISA_fSD_Li256ELb0ELb1EEENS1_25SingleTileBwdLPTSchedulerILb0ELi128ELb1EEEEEEEEEvNT_6ParamsE$_ZN4cute3eso3ESOILb1ELb0EJNS_10UnderscoreES2_iEEC2ERKS2_S5_RKi)
$_ZN7cutlass13device_kernelIN5flash19enable_sm80_to_sm89INS1_16FlashAttnBwdSm80INS1_25CollectiveMainloopBwdSm80ILi2ELi2EN4cute5tupleIJNS5_1CILi128EEES8_NS7_ILi64EEEEEENS_6half_tEfNS_4arch4Sm80ELb1ELb0ELb1ELb0ELb1ELb0ELb0ELb0ELi2ELi4ELi4ELi4ELb0EEENS1_24CollectiveEpilogueBwdGQAISA_fSD_Li256ELb0ELb1EEENS1_25SingleTileBwdLPTSchedulerILb0ELi128ELb1EEEEEEEEEvNT_6ParamsE$_ZN4cute3eso3ESOILb1ELb0EJNS_10UnderscoreES2_iEEC2ERKS2_S5_RKi:
[----:B------:R-:W-:Y:S02]  /*6b60*/  IADD3 R2, R83, -c[0x0][0x20], RZ ;  /* 0x8000080053027a10 */ /* 0x000fe40007ffe0ff */
[----:B------:R-:W-:-:S03]  /*6b70*/  MOV R47, 0x0 ;  /* 0x00000000002f7802 */ /* 0x000fc60000000f00 */
[----:B------:R1:W-:Y:S01]  /*6b80*/  STL [R2], R3 ;  /* 0x0000000302007387 */ /* 0x0003e20000100800 */
[----:B------:R-:W-:Y:S05]  /*6b90*/  RET.REL.NODEC R46 `(_ZN7cutlass13device_kernelIN5flash19enable_sm80_to_sm89INS1_16FlashAttnBwdSm80INS1_25CollectiveMainloopBwdSm80ILi2ELi2EN4cute5tupleIJNS5_1CILi128EEES8_NS7_ILi64EEEEEENS_6half_tEfNS_4arch4Sm80ELb1ELb0ELb1ELb0ELb1ELb0ELb0ELb0ELi2ELi4ELi4ELi4ELb0EEENS1_24CollectiveEpilogueBwdGQAISA_fSD_Li256ELb0ELb1EEENS1_25SingleTileBwdLPTSchedulerILb0ELi128ELb1EEEEEEEEEvNT_6ParamsE) ;  /* 0xffff94602e007950 */ /* 0x000fea0003c3ffff */
        .type           $_ZN7cutlass13device_kernelIN5flash19enable_sm80_to_sm89INS1_16FlashAttnBwdSm80INS1_25CollectiveMainloopBwdSm80ILi2ELi2EN4cute5tupleIJNS5_1CILi128EEES8_NS7_ILi64EEEEEENS_6half_tEfNS_4arch4Sm80ELb1ELb0ELb1ELb0ELb1ELb0ELb0ELb0ELi2ELi4ELi4ELi4ELb0EEENS1_24CollectiveEpilogueBwdGQAISA_fSD_Li256ELb0ELb1EEENS1_25SingleTileBwdLPTSchedulerILb0ELi128ELb1EEEEEEEEEvNT_6ParamsE$_ZN4cute3eso3ESOILb1ELb0EJNS_10UnderscoreEiEEC2ERKS2_RKi,@function
        .size           $_ZN7cutlass13device_kernelIN5flash19enable_sm80_to_sm89INS1_16FlashAttnBwdSm80INS1_25CollectiveMainloopBwdSm80ILi2ELi2EN4cute5tupleIJNS5_1CILi128EEES8_NS7_ILi64EEEEEENS_6half_tEfNS_4arch4Sm80ELb1ELb0ELb1ELb0ELb1ELb0ELb0ELb0ELi2ELi4ELi4ELi4ELb0EEENS1_24CollectiveEpilogueBwdGQAISA_fSD_Li256ELb0ELb1EEENS1_25SingleTileBwdLPTSchedulerILb0ELi128ELb1EEEEEEEEEvNT_6ParamsE$_ZN4cute3eso3ESOILb1ELb0EJNS_10UnderscoreEiEEC2ERKS2_RKi,($_ZN7cutlass13device_kernelIN5flash19enable_sm80_to_sm89INS1_16FlashAttnBwdSm80INS1_25CollectiveMainloopBwdSm80ILi2ELi2EN4cute5tupleIJNS5_1CILi128EEES8_NS7_ILi64EEEEEENS_6half_tEfNS_4arch4Sm80ELb1ELb0ELb1ELb0ELb1ELb0ELb0ELb0ELi2ELi4ELi4ELi4ELb0EEENS1_24CollectiveEpilogueBwdGQAISA_fSD_Li256ELb0ELb1EEENS1_25SingleTileBwdLPTSchedulerILb0ELi128ELb1EEEEEEEEEvNT_6ParamsE$_ZN4cute3eso3ESOILb1ELb0EJNS_10UnderscoreEiiEEC2ERKS2_RKiS7_ - $_ZN7cutlass13device_kernelIN5flash19enable_sm80_to_sm89INS1_16FlashAttnBwdSm80INS1_25CollectiveMainloopBwdSm80ILi2ELi2EN4cute5tupleIJNS5_1CILi128EEES8_NS7_ILi64EEEEEENS_6half_tEfNS_4arch4Sm80ELb1ELb0ELb1ELb0ELb1ELb0ELb0ELb0ELi2ELi4ELi4ELi4ELb0EEENS1_24CollectiveEpilogueBwdGQAISA_fSD_Li256ELb0ELb1EEENS1_25SingleTileBwdLPTSchedulerILb0ELi128ELb1EEEEEEEEEvNT_6ParamsE$_ZN4cute3eso3ESOILb1ELb0EJNS_10UnderscoreEiEEC2ERKS2_RKi)
$_ZN7cutlass13device_kernelIN5flash19enable_sm80_to_sm89INS1_16FlashAttnBwdSm80INS1_25CollectiveMainloopBwdSm80ILi2ELi2EN4cute5tupleIJNS5_1CILi128EEES8_NS7_ILi64EEEEEENS_6half_tEfNS_4arch4Sm80ELb1ELb0ELb1ELb0ELb1ELb0ELb0ELb0ELi2ELi4ELi4ELi4ELb0EEENS1_24CollectiveEpilogueBwdGQAISA_fSD_Li256ELb0ELb1EEENS1_25SingleTileBwdLPTSchedulerILb0ELi128ELb1EEEEEEEEEvNT_6ParamsE$_ZN4cute3eso3ESOILb1ELb0EJNS_10UnderscoreEiEEC2ERKS2_RKi:
[----:B------:R-:W-:Y:S01]  /*6ba0*/  IADD3 R36, R83, -c[0x0][0x20], RZ ;  /* 0x8000080053247a10 */ /* 0x000fe20007ffe0ff */
[----:B------:R-:W-:Y:S01]  /*6bb0*/  IMAD.MOV.U32 R38, RZ, RZ, R46 ;  /* 0x000000ffff267224 */ /* 0x000fe200078e002e */
[----:B------:R-:W-:-:S03]  /*6bc0*/  MOV R39, 0x0 ;  /* 0x0000000000277802 */ /* 0x000fc60000000f00 */
[----:B------:R1:W-:Y:S01]  /*6bd0*/  STL [R36], R47 ;  /* 0x0000002f24007387 */ /* 0x0003e20000100800 */
[----:B------:R-:W-:Y:S05]  /*6be0*/  RET.REL.NODEC R38 `(_ZN7cutlass13device_kernelIN5flash19enable_sm80_to_sm89INS1_16FlashAttnBwdSm80INS1_25CollectiveMainloopBwdSm80ILi2ELi2EN4cute5tupleIJNS5_1CILi128EEES8_NS7_ILi64EEEEEENS_6half_tEfNS_4arch4Sm80ELb1ELb0ELb1ELb0ELb1ELb0ELb0ELb0ELi2ELi4ELi4ELi4ELb0EEENS1_24CollectiveEpilogueBwdGQAISA_fSD_Li256ELb0ELb1EEENS1_25SingleTileBwdLPTSchedulerILb0ELi128ELb1EEEEEEEEEvNT_6ParamsE) ;  /* 0xffff941026007950 */ /* 0x000fea0003c3ffff */
        .type           $_ZN7cutlass13device_kernelIN5flash19enable_sm80_to_sm89INS1_16FlashAttnBwdSm80INS1_25CollectiveMainloopBwdSm80ILi2ELi2EN4cute5tupleIJNS5_1CILi128EEES8_NS7_ILi64EEEEEENS_6half_tEfNS_4arch4Sm80ELb1ELb0ELb1ELb0ELb1ELb0ELb0ELb0ELi2ELi4ELi4ELi4ELb0EEENS1_24CollectiveEpilogueBwdGQAISA_fSD_Li256ELb0ELb1EEENS1_25SingleTileBwdLPTSchedulerILb0ELi128ELb1EEEEEEEEEvNT_6ParamsE$_ZN4cute3eso3ESOILb1ELb0EJNS_10UnderscoreEiiEEC2ERKS2_RKiS7_,@function
        .size           $_ZN7cutlass13device_kernelIN5flash19enable_sm80_to_sm89INS1_16FlashAttnBwdSm80INS1_25CollectiveMainloopBwdSm80ILi2ELi2EN4cute5tupleIJNS5_1CILi128EEES8_NS7_ILi64EEEEEENS_6half_tEfNS_4arch4Sm80ELb1ELb0ELb1ELb0ELb1ELb0ELb0ELb0ELi2ELi4ELi4ELi4ELb0EEENS1_24CollectiveEpilogueBwdGQAISA_fSD_Li256ELb0ELb1EEENS1_25SingleTileBwdLPTSchedulerILb0ELi128ELb1EEEEEEEEEvNT_6ParamsE$_ZN4cute3eso3ESOILb1ELb0EJNS_10UnderscoreEiiEEC2ERKS2_RKiS7_,($_ZN7cutlass13device_kernelIN5flash19enable_sm80_to_sm89INS1_16FlashAttnBwdSm80INS1_25CollectiveMainloopBwdSm80ILi2ELi2EN4cute5tupleIJNS5_1CILi128EEES8_NS7_ILi64EEEEEENS_6half_tEfNS_4arch4Sm80ELb1ELb0ELb1ELb0ELb1ELb0ELb0ELb0ELi2ELi4ELi4ELi4ELb0EEENS1_24CollectiveEpilogueBwdGQAISA_fSD_Li256ELb0ELb1EEENS1_25SingleTileBwdLPTSchedulerILb0ELi128ELb1EEEEEEEEEvNT_6ParamsE$_ZN4cute3eso3ESOILb1ELb0EJNS_14ComposedLayoutINS_7SwizzleILi3ELi3ELi3EEENS_1CILi0EEENS_6LayoutINS_5tupleIJNS8_IJNS8_IJNS5_ILi4EEENS5_ILi8EEEEEENS8_IJNS5_ILi2EEENS5_ILi1EEEEEEEEENS8_IJNS8_IJSC_SC_EEENS8_IJSA_S9_EEEEEEEEENS8_IJNS8_IJNS8_IJSC_NS5_ILi64EEEEEENS8_IJNS5_ILi512EEES6_EEEEEENS8_IJNS8_IJSD_SA_EEENS8_IJNS5_ILi1024EEENS5_ILi16EEEEEEEEEEEEEEEENS_10ViewEngineINS_8smem_ptrIPN7cutlass6half_tEEEEEEEC2ERKSW_RKS13_ - $_ZN7cutlass13device_kernelIN5flash19enable_sm80_to_sm89INS1_16FlashAttnBwdSm80INS1_25CollectiveMainloopBwdSm80ILi2ELi2EN4cute5tupleIJNS5_1CILi128EEES8_NS7_ILi64EEEEEENS_6half_tEfNS_4arch4Sm80ELb1ELb0ELb1ELb0ELb1ELb0ELb0ELb0ELi2ELi4ELi4ELi4ELb0EEENS1_24CollectiveEpilogueBwdGQAISA_fSD_Li256ELb0ELb1EEENS1_25SingleTileBwdLPTSchedulerILb0ELi128ELb1EEEEEEEEEvNT_6ParamsE$_ZN4cute3eso3ESOILb1ELb0EJNS_10UnderscoreEiiEEC2ERKS2_RKiS7_)
$_ZN7cutlass13device_kernelIN5flash19enable_sm80_to_sm89INS1_16FlashAttnBwdSm80INS1_25CollectiveMainloopBwdSm80ILi2ELi2EN4cute5tupleIJNS5_1CILi128EEES8_NS7_ILi64EEEEEENS_6half_tEfNS_4arch4Sm80ELb1ELb0ELb1ELb0ELb1ELb0ELb0ELb0ELi2ELi4ELi4ELi4ELb0EEENS1_24CollectiveEpilogueBwdGQAISA_fSD_Li256ELb0ELb1EEENS1_25SingleTileBwdLPTSchedulerILb0ELi128ELb1EEEEEEEEEvNT_6ParamsE$_ZN4cute3eso3ESOILb1ELb0EJNS_10UnderscoreEiiEEC2ERKS2_RKiS7_:
[----:B------:R-:W-:Y:S02]  /*6bf0*/  IADD3 R3, R60, -c[0x0][0x20], RZ ;  /* 0x800008003c037a10 */ /* 0x000fe40007ffe0ff */
[----:B------:R-:W-:-:S03]  /*6c00*/  IADD3 R2, R59, -c[0x0][0x20], RZ ;  /* 0x800008003b027a10 */ /* 0x000fc60007ffe0ff */
[----:B------:R1:W-:Y:S04]  /*6c10*/  STL [R3], R38 ;  /* 0x0000002603007387 */ /* 0x0003e80000100800 */
[----:B------:R-:W2:Y:S01]  /*6c20*/  LDL R2, [R2] ;  /* 0x0000000002027983 */ /* 0x000ea20000100800 */
[----:B------:R-:W-:-:S03]  /*6c30*/  IMAD.MOV.U32 R37, RZ, RZ, 0x0 ;  /* 0x00000000ff257424 */ /* 0x000fc600078e00ff */
[----:B--2---:R1:W-:Y:S01]  /*6c40*/  STL [R3+0x4], R2 ;  /* 0x0000040203007387 */ /* 0x0043e20000100800 */
[----:B------:R-:W-:Y:S05]  /*6c50*/  RET.REL.NODEC R36 `(_ZN7cutlass13device_kernelIN5flash19enable_sm80_to_sm89INS1_16FlashAttnBwdSm80INS1_25CollectiveMainloopBwdSm80ILi2ELi2EN4cute5tupleIJNS5_1CILi128EEES8_NS7_ILi64EEEEEENS_6half_tEfNS_4arch4Sm80ELb1ELb0ELb1ELb0ELb1ELb0ELb0ELb0ELi2ELi4ELi4ELi4ELb0EEENS1_24CollectiveEpilogueBwdGQAISA_fSD_Li256ELb0ELb1EEENS1_25SingleTileBwdLPTSchedulerILb0ELi128ELb1EEEEEEEEEvNT_6ParamsE) ;  /* 0xffff93a024007950 */ /* 0x000fea0003c3ffff */
        .type           $_ZN7cutlass13device_kernelIN5flash19enable_sm80_to_sm89INS1_16FlashAttnBwdSm80INS1_25CollectiveMainloopBwdSm80ILi2ELi2EN4cute5tupleIJNS5_1CILi128EEES8_NS7_ILi64EEEEEENS_6half_tEfNS_4arch4Sm80ELb1ELb0ELb1ELb0ELb1ELb0ELb0ELb0ELi2ELi4ELi4ELi4ELb0EEENS1_24CollectiveEpilogueBwdGQAISA_fSD_Li256ELb0ELb1EEENS1_25SingleTileBwdLPTSchedulerILb0ELi128ELb1EEEEEEEEEvNT_6ParamsE$_ZN4cute3eso3ESOILb1ELb0EJNS_14ComposedLayoutINS_7SwizzleILi3ELi3ELi3EEENS_1CILi0EEENS_6LayoutINS_5tupleIJNS8_IJNS8_IJNS5_ILi4EEENS5_ILi8EEEEEENS8_IJNS5_ILi2EEENS5_ILi1EEEEEEEEENS8_IJNS8_IJSC_SC_EEENS8_IJSA_S9_EEEEEEEEENS8_IJNS8_IJNS8_IJSC_NS5_ILi64EEEEEENS8_IJNS5_ILi512EEES6_EEEEEENS8_IJNS8_IJSD_SA_EEENS8_IJNS5_ILi1024EEENS5_ILi16EEEEEEEEEEEEEEEENS_10ViewEngineINS_8smem_ptrIPN7cutlass6half_tEEEEEEEC2ERKSW_RKS13_,@function
        .size           $_ZN7cutlass13device_kernelIN5flash19enable_sm80_to_sm89INS1_16FlashAttnBwdSm80INS1_25CollectiveMainloopBwdSm80ILi2ELi2EN4cute5tupleIJNS5_1CILi128EEES8_NS7_ILi64EEEEEENS_6half_tEfNS_4arch4Sm80ELb1ELb0ELb1ELb0ELb1ELb0ELb0ELb0ELi2ELi4ELi4ELi4ELb0EEENS1_24CollectiveEpilogueBwdGQAISA_fSD_Li256ELb0ELb1EEENS1_25SingleTileBwdLPTSchedulerILb0ELi128ELb1EEEEEEEEEvNT_6ParamsE$_ZN4cute3eso3ESOILb1ELb0EJNS_14ComposedLayoutINS_7SwizzleILi3ELi3ELi3EEENS_1CILi0EEENS_6LayoutINS_5tupleIJNS8_IJNS8_IJNS5_ILi4EEENS5_ILi8EEEEEENS8_IJNS5_ILi2EEENS5_ILi1EEEEEEEEENS8_IJNS8_IJSC_SC_EEENS8_IJSA_S9_EEEEEEEEENS8_IJNS8_IJNS8_IJSC_NS5_ILi64EEEEEENS8_IJNS5_ILi512EEES6_EEEEEENS8_IJNS8_IJSD_SA_EEENS8_IJNS5_ILi1024EEENS5_ILi16EEEEEEEEEEEEEEEENS_10ViewEngineINS_8smem_ptrIPN7cutlass6half_tEEEEEEEC2ERKSW_RKS13_,($_ZN7cutlass13device_kernelIN5flash19enable_sm80_to_sm89INS1_16FlashAttnBwdSm80INS1_25CollectiveMainloopBwdSm80ILi2ELi2EN4cute5tupleIJNS5_1CILi128EEES8_NS7_ILi64EEEEEENS_6half_tEfNS_4arch4Sm80ELb1ELb0ELb1ELb0ELb1ELb0ELb0ELb0ELi2ELi4ELi4ELi4ELb0EEENS1_24CollectiveEpilogueBwdGQAISA_fSD_Li256ELb0ELb1EEENS1_25SingleTileBwdLPTSchedulerILb0ELi128ELb1EEEEEEEEEvNT_6ParamsE$_ZN4cute3eso3ESOILb1ELb0EJNS_14ComposedLayoutINS_7SwizzleILi3ELi3ELi3EEENS_1CILi0EEENS_6LayoutINS_5tupleIJNS8_IJNS8_IJNS5_ILi4EEENS5_ILi8EEEEEENS8_IJNS5_ILi2EEENS5_ILi1EEEEEEEEENS8_IJNS8_IJSC_SC_EEESB_EEEEEENS8_IJNS8_IJNS8_IJNS5_ILi128EEESD_EEENS8_IJSA_S6_EEEEEENS8_IJNS8_IJNS5_ILi64EEENS5_ILi512EEEEEENS8_IJNS5_ILi16EEENS5_ILi1024EEEEEEEEEEEEEEEENS_10ViewEngineINS_8smem_ptrIPN7cutlass6half_tEEEEEEEC2ERKSW_RKS13_ - $_ZN7cutlass13device_kernelIN5flash19enable_sm80_to_sm89INS1_16FlashAttnBwdSm80INS1_25CollectiveMainloopBwdSm80ILi2ELi2EN4cute5tupleIJNS5_1CILi128EEES8_NS7_ILi64EEEEEENS_6half_tEfNS_4arch4Sm80ELb1ELb0ELb1ELb0ELb1ELb0ELb0ELb0ELi2ELi4ELi4ELi4ELb0EEENS1_24CollectiveEpilogueBwdGQAISA_fSD_Li256ELb0ELb1EEENS1_25SingleTileBwdLPTSchedulerILb0ELi128ELb1EEEEEEEEEvNT_6ParamsE$_ZN4cute3eso3ESOILb1ELb0EJNS_14ComposedLayoutINS_7SwizzleILi3ELi3ELi3EEENS_1CILi0EEENS_6LayoutINS_5tupleIJNS8_IJNS8_IJNS5_ILi4EEENS5_ILi8EEEEEENS8_IJNS5_ILi2EEENS5_ILi1EEEEEEEEENS8_IJNS8_IJSC_SC_EEENS8_IJSA_S9_EEEEEEEEENS8_IJNS8_IJNS8_IJSC_NS5_ILi64EEEEEENS8_IJNS5_ILi512EEES6_EEEEEENS8_IJNS8_IJSD_SA_EEENS8_IJNS5_ILi1024EEENS5_ILi16EEEEEEEEEEEEEEEENS_10ViewEngineINS_8smem_ptrIPN7cutlass6half_tEEEEEEEC2ERKSW_RKS13_)
$_ZN7cutlass13device_kernelIN5flash19enable_sm80_to_sm89INS1_16FlashAttnBwdSm80INS1_25CollectiveMainloopBwdSm80ILi2ELi2EN4cute5tupleIJNS5_1CILi128EEES8_NS7_ILi64EEEEEENS_6half_tEfNS_4arch4Sm80ELb1ELb0ELb1ELb0ELb1ELb0ELb0ELb0ELi2ELi4ELi4ELi4ELb0EEENS1_24CollectiveEpilogueBwdGQAISA_fSD_Li256ELb0ELb1EEENS1_25SingleTileBwdLPTSchedulerILb0ELi128ELb1EEEEEEEEEvNT_6ParamsE$_ZN4cute3eso3ESOILb1ELb0EJNS_14ComposedLayoutINS_7SwizzleILi3ELi3ELi3EEENS_1CILi0EEENS_6LayoutINS_5tupleIJNS8_IJNS8_IJNS5_ILi4EEENS5_ILi8EEEEEENS8_IJNS5_ILi2EEENS5_ILi1EEEEEEEEENS8_IJNS8_IJSC_SC_EEENS8_IJSA_S9_EEEEEEEEENS8_IJNS8_IJNS8_IJSC_NS5_ILi64EEEEEENS8_IJNS5_ILi512EEES6_EEEEEENS8_IJNS8_IJSD_SA_EEENS8_IJNS5_ILi1024EEENS5_ILi16EEEEEEEEEEEEEEEENS_10ViewEngineINS_8smem_ptrIPN7cutlass6half_tEEEEEEEC2ERKSW_RKS13_:
[----:B------:R-:W-:Y:S01]  /*6c60*/  IADD3 R4, R60, -c[0x0][0x20], RZ ;  /* 0x800008003c047a10 */ /* 0x000fe20007ffe0ff */
[----:B------:R-:W-:Y:S01]  /*6c70*/  IMAD.MOV.U32 R36, RZ, RZ, R6 ;  /* 0x000000ffff247224 */ /* 0x000fe200078e0006 */
[----:B------:R-:W-:-:S03]  /*6c80*/  MOV R37, 0x0 ;  /* 0x0000000000257802 */ /* 0x000fc60000000f00 */
[----:B------:R1:W-:Y:S01]  /*6c90*/  STL.64 [R4], R2 ;  /* 0x0000000204007387 */ /* 0x0003e20000100a00 */
[----:B------:R-:W-:Y:S05]  /*6ca0*/  RET.REL.NODEC R36 `(_ZN7cutlass13device_kernelIN5flash19enable_sm80_to_sm89INS1_16FlashAttnBwdSm80INS1_25CollectiveMainloopBwdSm80ILi2ELi2EN4cute5tupleIJNS5_1CILi128EEES8_NS7_ILi64EEEEEENS_6half_tEfNS_4arch4Sm80ELb1ELb0ELb1ELb0ELb1ELb0ELb0ELb0ELi2ELi4ELi4ELi4ELb0EEENS1_24CollectiveEpilogueBwdGQAISA_fSD_Li256ELb0ELb1EEENS1_25SingleTileBwdLPTSchedulerILb0ELi128ELb1EEEEEEEEEvNT_6ParamsE) ;  /* 0xffff935024007950 */ /* 0x000fea0003c3ffff */
        .type           $_ZN7cutlass13device_kernelIN5flash19enable_sm80_to_sm89INS1_16FlashAttnBwdSm80INS1_25CollectiveMainloopBwdSm80ILi2ELi2EN4cute5tupleIJNS5_1CILi128EEES8_NS7_ILi64EEEEEENS_6half_tEfNS_4arch4Sm80ELb1ELb0ELb1ELb0ELb1ELb0ELb0ELb0ELi2ELi4ELi4ELi4ELb0EEENS1_24CollectiveEpilogueBwdGQAISA_fSD_Li256ELb0ELb1EEENS1_25SingleTileBwdLPTSchedulerILb0ELi128ELb1EEEEEEEEEvNT_6ParamsE$_ZN4cute3eso3ESOILb1ELb0EJNS_14ComposedLayoutINS_7SwizzleILi3ELi3ELi3EEENS_1CILi0EEENS_6LayoutINS_5tupleIJNS8_IJNS8_IJNS5_ILi4EEENS5_ILi8EEEEEENS8_IJNS5_ILi2EEENS5_ILi1EEEEEEEEENS8_IJNS8_IJSC_SC_EEESB_EEEEEENS8_IJNS8_IJNS8_IJNS5_ILi128EEESD_EEENS8_IJSA_S6_EEEEEENS8_IJNS8_IJNS5_ILi64EEENS5_ILi512EEEEEENS8_IJNS5_ILi16EEENS5_ILi1024EEEEEEEEEEEEEEEENS_10ViewEngineINS_8smem_ptrIPN7cutlass6half_tEEEEEEEC2ERKSW_RKS13_,@function
        .size           $_ZN7cutlass13device_kernelIN5flash19enable_sm80_to_sm89INS1_16FlashAttnBwdSm80INS1_25CollectiveMainloopBwdSm80ILi2ELi2EN4cute5tupleIJNS5_1CILi128EEES8_NS7_ILi64EEEEEENS_6half_tEfNS_4arch4Sm80ELb1ELb0ELb1ELb0ELb1ELb0ELb0ELb0ELi2ELi4ELi4ELi4ELb0EEENS1_24CollectiveEpilogueBwdGQAISA_fSD_Li256ELb0ELb1EEENS1_25SingleTileBwdLPTSchedulerILb0ELi128ELb1EEEEEEEEEvNT_6ParamsE$_ZN4cute3eso3ESOILb1ELb0EJNS_14ComposedLayoutINS_7SwizzleILi3ELi3ELi3EEENS_1CILi0EEENS_6LayoutINS_5tupleIJNS8_IJNS8_IJNS5_ILi4EEENS5_ILi8EEEEEENS8_IJNS5_ILi2EEENS5_ILi1EEEEEEEEENS8_IJNS8_IJSC_SC_EEESB_EEEEEENS8_IJNS8_IJNS8_IJNS5_ILi128EEESD_EEENS8_IJSA_S6_EEEEEENS8_IJNS8_IJNS5_ILi64EEENS5_ILi512EEEEEENS8_IJNS5_ILi16EEENS5_ILi1024EEEEEEEEEEEEEEEENS_10ViewEngineINS_8smem_ptrIPN7cutlass6half_tEEEEEEEC2ERKSW_RKS13_,($_ZN7cutlass13device_kernelIN5flash19enable_sm80_to_sm89INS1_16FlashAttnBwdSm80INS1_25CollectiveMainloopBwdSm80ILi2ELi2EN4cute5tupleIJNS5_1CILi128EEES8_NS7_ILi64EEEEEENS_6half_tEfNS_4arch4Sm80ELb1ELb0ELb1ELb0ELb1ELb0ELb0ELb0ELi2ELi4ELi4ELi4ELb0EEENS1_24CollectiveEpilogueBwdGQAISA_fSD_Li256ELb0ELb1EEENS1_25SingleTileBwdLPTSchedulerILb0ELi128ELb1EEEEEEEEEvNT_6ParamsE$_ZN4cute3eso3ESOILb1ELb0EJNS_14ComposedLayoutINS_7SwizzleILi3ELi3ELi3EEENS_1CILi0EEENS_6LayoutINS_5tupleIJNS8_IJNS8_IJNS5_ILi4EEENS5_ILi8EEEEEENS8_IJS9_NS5_ILi1EEEEEEEEENS8_IJNS8_IJNS5_ILi2EEESF_SF_EEENS8_IJSF_SA_EEEEEEEEENS8_IJNS8_IJNS8_IJNS5_ILi128EEESC_EEENS8_IJNS5_ILi16EEES6_EEEEEENS8_IJNS8_IJNS5_ILi64EEESA_NS5_ILi512EEEEEENS8_IJNS5_ILi8192EEENS5_ILi1024EEEEEEEEEEEEEEEENS_10ViewEngineINS_8smem_ptrIPN7cutlass6half_tEEEEEEEC2ERKSY_RKS15_ - $_ZN7cutlass13device_kernelIN5flash19enable_sm80_to_sm89INS1_16FlashAttnBwdSm80INS1_25CollectiveMainloopBwdSm80ILi2ELi2EN4cute5tupleIJNS5_1CILi128EEES8_NS7_ILi64EEEEEENS_6half_tEfNS_4arch4Sm80ELb1ELb0ELb1ELb0ELb1ELb0ELb0ELb0ELi2ELi4ELi4ELi4ELb0EEENS1_24CollectiveEpilogueBwdGQAISA_fSD_Li256ELb0ELb1EEENS1_25SingleTileBwdLPTSchedulerILb0ELi128ELb1EEEEEEEEEvNT_6ParamsE$_ZN4cute3eso3ESOILb1ELb0EJNS_14ComposedLayoutINS_7SwizzleILi3ELi3ELi3EEENS_1CILi0EEENS_6LayoutINS_5tupleIJNS8_IJNS8_IJNS5_ILi4EEENS5_ILi8EEEEEENS8_IJNS5_ILi2EEENS5_ILi1EEEEEEEEENS8_IJNS8_IJSC_SC_EEESB_EEEEEENS8_IJNS8_IJNS8_IJNS5_ILi128EEESD_EEENS8_IJSA_S6_EEEEEENS8_IJNS8_IJNS5_ILi64EEENS5_ILi512EEEEEENS8_IJNS5_ILi16EEENS5_ILi1024EEEEEEEEEEEEEEEENS_10ViewEngineINS_8smem_ptrIPN7cutlass6half_tEEEEEEEC2ERKSW_RKS13_)
$_ZN7cutlass13device_kernelIN5flash19enable_sm80_to_sm89INS1_16FlashAttnBwdSm80INS1_25CollectiveMainloopBwdSm80ILi2ELi2EN4cute5tupleIJNS5_1CILi128EEES8_NS7_ILi64EEEEEENS_6half_tEfNS_4arch4Sm80ELb1ELb0ELb1ELb0ELb1ELb0ELb0ELb0ELi2ELi4ELi4ELi4ELb0EEENS1_24CollectiveEpilogueBwdGQAISA_fSD_Li256ELb0ELb1EEENS1_25SingleTileBwdLPTSchedulerILb0ELi128ELb1EEEEEEEEEvNT_6ParamsE$_ZN4cute3eso3ESOILb1ELb0EJNS_14ComposedLayoutINS_7SwizzleILi3ELi3ELi3EEENS_1CILi0EEENS_6LayoutINS_5tupleIJNS8_IJNS8_IJNS5_ILi4EEENS5_ILi8EEEEEENS8_IJNS5_ILi2EEENS5_ILi1EEEEEEEEENS8_IJNS8_IJSC_SC_EEESB_EEEEEENS8_IJNS8_IJNS8_IJNS5_ILi128EEESD_EEENS8_IJSA_S6_EEEEEENS8_IJNS8_IJNS5_ILi64EEENS5_ILi512EEEEEENS8_IJNS5_ILi16EEENS5_ILi1024EEEEEEEEEEEEEEEENS_10ViewEngineINS_8smem_ptrIPN7cutlass6half_tEEEEEEEC2ERKSW_RKS13_:
[----:B------:R-:W-:Y:S02]  /*6cb0*/  IADD3 R4, R82, -c[0x0][0x20], RZ ;  /* 0x8000080052047a10 */ /* 0x000fe40007ffe0ff */
[----:B------:R-:W-:-:S03]  /*6cc0*/  MOV R31, 0x0 ;  /* 0x00000000001f7802 */ /* 0x000fc60000000f00 */
[----:B------:R1:W-:Y:S01]  /*6cd0*/  STL.64 [R4], R2 ;  /* 0x0000000204007387 */ /* 0x0003e20000100a00 */
[----:B------:R-:W-:Y:S05]  /*6ce0*/  RET.REL.NODEC R30 `(_ZN7cutlass13device_kernelIN5flash19enable_sm80_to_sm89INS1_16FlashAttnBwdSm80INS1_25CollectiveMainloopBwdSm80ILi2ELi2EN4cute5tupleIJNS5_1CILi128EEES8_NS7_ILi64EEEEEENS_6half_tEfNS_4arch4Sm80ELb1ELb0ELb1ELb0ELb1ELb0ELb0ELb0ELi2ELi4ELi4ELi4ELb0EEENS1_24CollectiveEpilogueBwdGQAISA_fSD_Li256ELb0ELb1EEENS1_25SingleTileBwdLPTSchedulerILb0ELi128ELb1EEEEEEEEEvNT_6ParamsE) ;  /* 0xffff93101e007950 */ /* 0x000fea0003c3ffff */
        .type           $_ZN7cutlass13device_kernelIN5flash19enable_sm80_to_sm89INS1_16FlashAttnBwdSm80INS1_25CollectiveMainloopBwdSm80ILi2ELi2EN4cute5tupleIJNS5_1CILi128EEES8_NS7_ILi64EEEEEENS_6half_tEfNS_4arch4Sm80ELb1ELb0ELb1ELb0ELb1ELb0ELb0ELb0ELi2ELi4ELi4ELi4ELb0EEENS1_24CollectiveEpilogueBwdGQAISA_fSD_Li256ELb0ELb1EEENS1_25SingleTileBwdLPTSchedulerILb0ELi128ELb1EEEEEEEEEvNT_6ParamsE$_ZN4cute3eso3ESOILb1ELb0EJNS_14ComposedLayoutINS_7SwizzleILi3ELi3ELi3EEENS_1CILi0EEENS_6LayoutINS_5tupleIJNS8_IJNS8_IJNS5_ILi4EEENS5_ILi8EEEEEENS8_IJS9_NS5_ILi1EEEEEEEEENS8_IJNS8_IJNS5_ILi2EEESF_SF_EEENS8_IJSF_SA_EEEEEEEEENS8_IJNS8_IJNS8_IJNS5_ILi128EEESC_EEENS8_IJNS5_ILi16EEES6_EEEEEENS8_IJNS8_IJNS5_ILi64EEESA_NS5_ILi512EEEEEENS8_IJNS5_ILi8192EEENS5_ILi1024EEEEEEEEEEEEEEEENS_10ViewEngineINS_8smem_ptrIPN7cutlass6half_tEEEEEEEC2ERKSY_RKS15_,@function
        .size           $_ZN7cutlass13device_kernelIN5flash19enable_sm80_to_sm89INS1_16FlashAttnBwdSm80INS1_25CollectiveMainloopBwdSm80ILi2ELi2EN4cute5tupleIJNS5_1CILi128EEES8_NS7_ILi64EEEEEENS_6half_tEfNS_4arch4Sm80ELb1ELb0ELb1ELb0ELb1ELb0ELb0ELb0ELi2ELi4ELi4ELi4ELb0EEENS1_24CollectiveEpilogueBwdGQAISA_fSD_Li256ELb0ELb1EEENS1_25SingleTileBwdLPTSchedulerILb0ELi128ELb1EEEEEEEEEvNT_6ParamsE$_ZN4cute3eso3ESOILb1ELb0EJNS_14ComposedLayoutINS_7SwizzleILi3ELi3ELi3EEENS_1CILi0EEENS_6LayoutINS_5tupleIJNS8_IJNS8_IJNS5_ILi4EEENS5_ILi8EEEEEENS8_IJS9_NS5_ILi1EEEEEEEEENS8_IJNS8_IJNS5_ILi2EEESF_SF_EEENS8_IJSF_SA_EEEEEEEEENS8_IJNS8_IJNS8_IJNS5_ILi128EEESC_EEENS8_IJNS5_ILi16EEES6_EEEEEENS8_IJNS8_IJNS5_ILi64EEESA_NS5_ILi512EEEEEENS8_IJNS5_ILi8192EEENS5_ILi1024EEEEEEEEEEEEEEEENS_10ViewEngineINS_8smem_ptrIPN7cutlass6half_tEEEEEEEC2ERKSY_RKS15_,($_ZN7cutlass13device_kernelIN5flash19enable_sm80_to_sm89INS1_16FlashAttnBwdSm80INS1_25CollectiveMainloopBwdSm80ILi2ELi2EN4cute5tupleIJNS5_1CILi128EEES8_NS7_ILi64EEEEEENS_6half_tEfNS_4arch4Sm80ELb1ELb0ELb1ELb0ELb1ELb0ELb0ELb0ELi2ELi4ELi4ELi4ELb0EEENS1_24CollectiveEpilogueBwdGQAISA_fSD_Li256ELb0ELb1EEENS1_25SingleTileBwdLPTSchedulerILb0ELi128ELb1EEEEEEEEEvNT_6ParamsE$_ZN4cute3eso3ESOILb1ELb0EJNS_14ComposedLayoutINS_7SwizzleILi3ELi3ELi3EEENS_1CILj0EEENS_6LayoutINS_5tupleIJNS5_ILi64EEENS5_ILi128EEEEEENS8_IJNS5_ILi1EEES9_EEEEEEENS_10ViewEngineINS_8smem_ptrIPN7cutlass6half_tEEEEEEEC2ERKSF_RKSM_ - $_ZN7cutlass13device_kernelIN5flash19enable_sm80_to_sm89INS1_16FlashAttnBwdSm80INS1_25CollectiveMainloopBwdSm80ILi2ELi2EN4cute5tupleIJNS5_1CILi128EEES8_NS7_ILi64EEEEEENS_6half_tEfNS_4arch4Sm80ELb1ELb0ELb1ELb0ELb1ELb0ELb0ELb0ELi2ELi4ELi4ELi4ELb0EEENS1_24CollectiveEpilogueBwdGQAISA_fSD_Li256ELb0ELb1EEENS1_25SingleTileBwdLPTSchedulerILb0ELi128ELb1EEEEEEEEEvNT_6ParamsE$_ZN4cute3eso3ESOILb1ELb0EJNS_14ComposedLayoutINS_7SwizzleILi3ELi3ELi3EEENS_1CILi0EEENS_6LayoutINS_5tupleIJNS8_IJNS8_IJNS5_ILi4EEENS5_ILi8EEEEEENS8_IJS9_NS5_ILi1EEEEEEEEENS8_IJNS8_IJNS5_ILi2EEESF_SF_EEENS8_IJSF_SA_EEEEEEEEENS8_IJNS8_IJNS8_IJNS5_ILi128EEESC_EEENS8_IJNS5_ILi16EEES6_EEEEEENS8_IJNS8_IJNS5_ILi64EEESA_NS5_ILi512EEEEEENS8_IJNS5_ILi8192EEENS5_ILi1024EEEEEEEEEEEEEEEENS_10ViewEngineINS_8smem_ptrIPN7cutlass6half_tEEEEEEEC2ERKSY_RKS15_)
$_ZN7cutlass13device_kernelIN5flash19enable_sm80_to_sm89INS1_16FlashAttnBwdSm80INS1_25CollectiveMainloopBwdSm80ILi2ELi2EN4cute5tupleIJNS5_1CILi128EEES8_NS7_ILi64EEEEEENS_6half_tEfNS_4arch4Sm80ELb1ELb0ELb1ELb0ELb1ELb0ELb0ELb0ELi2ELi4ELi4ELi4ELb0EEENS1_24CollectiveEpilogueBwdGQAISA_fSD_Li256ELb0ELb1EEENS1_25SingleTileBwdLPTSchedulerILb0ELi128ELb1EEEEEEEEEvNT_6ParamsE$_ZN4cute3eso3ESOILb1ELb0EJNS_14ComposedLayoutINS_7SwizzleILi3ELi3ELi3EEENS_1CILi0EEENS_6LayoutINS_5tupleIJNS8_IJNS8_IJNS5_ILi4EEENS5_ILi8EEEEEENS8_IJS9_NS5_ILi1EEEEEEEEENS8_IJNS8_IJNS5_ILi2EEESF_SF_EEENS8_IJSF_SA_EEEEEEEEENS8_IJNS8_IJNS8_IJNS5_ILi128EEESC_EEENS8_IJNS5_ILi16EEES6_EEEEEENS8_IJNS8_IJNS5_ILi64EEESA_NS5_ILi512EEEEEENS8_IJNS5_ILi8192EEENS5_ILi1024EEEEEEEEEEEEEEEENS_10ViewEngineINS_8smem_ptrIPN7cutlass6half_tEEEEEEEC2ERKSY_RKS15_:
[----:B------:R-:W-:Y:S01]  /*6cf0*/  IADD3 R4, R60, -c[0x0][0x20], RZ ;  /* 0x800008003c047a10 */ /* 0x000fe20007ffe0ff */
[----:B------:R-:W-:Y:S01]  /*6d00*/  IMAD.MOV.U32 R10, RZ, RZ, R6 ;  /* 0x000000ffff0a7224 */ /* 0x000fe200078e0006 */
[----:B------:R-:W-:-:S03]  /*6d10*/  MOV R11, 0x0 ;  /* 0x00000000000b7802 */ /* 0x000fc60000000f00 */
[----:B------:R1:W-:Y:S01]  /*6d20*/  STL.64 [R4], R2 ;  /* 0x0000000204007387 */ /* 0x0003e20000100a00 */
[----:B------:R-:W-:Y:S05]  /*6d30*/  RET.REL.NODEC R10 `(_ZN7cutlass13device_kernelIN5flash19enable_sm80_to_sm89INS1_16FlashAttnBwdSm80INS1_25CollectiveMainloopBwdSm80ILi2ELi2EN4cute5tupleIJNS5_1CILi128EEES8_NS7_ILi64EEEEEENS_6half_tEfNS_4arch4Sm80ELb1ELb0ELb1ELb0ELb1ELb0ELb0ELb0ELi2ELi4ELi4ELi4ELb0EEENS1_24CollectiveEpilogueBwdGQAISA_fSD_Li256ELb0ELb1EEENS1_25SingleTileBwdLPTSchedulerILb0ELi128ELb1EEEEEEEEEvNT_6ParamsE) ;  /* 0xffff92c00a007950 */ /* 0x000fea0003c3ffff */
        .type           $_ZN7cutlass13device_kernelIN5flash19enable_sm80_to_sm89INS1_16FlashAttnBwdSm80INS1_25CollectiveMainloopBwdSm80ILi2ELi2EN4cute5tupleIJNS5_1CILi128EEES8_NS7_ILi64EEEEEENS_6half_tEfNS_4arch4Sm80ELb1ELb0ELb1ELb0ELb1ELb0ELb0ELb0ELi2ELi4ELi4ELi4ELb0EEENS1_24CollectiveEpilogueBwdGQAISA_fSD_Li256ELb0ELb1EEENS1_25SingleTileBwdLPTSchedulerILb0ELi128ELb1EEEEEEEEEvNT_6ParamsE$_ZN4cute3eso3ESOILb1ELb0EJNS_14ComposedLayoutINS_7SwizzleILi3ELi3ELi3EEENS_1CILj0EEENS_6LayoutINS_5tupleIJNS5_ILi64EEENS5_ILi128EEEEEENS8_IJNS5_ILi1EEES9_EEEEEEENS_10ViewEngineINS_8smem_ptrIPN7cutlass6half_tEEEEEEEC2ERKSF_RKSM_,@function
        .size           $_ZN7cutlass13device_kernelIN5flash19enable_sm80_to_sm89INS1_16FlashAttnBwdSm80INS1_25CollectiveMainloopBwdSm80ILi2ELi2EN4cute5tupleIJNS5_1CILi128EEES8_NS7_ILi64EEEEEENS_6half_tEfNS_4arch4Sm80ELb1ELb0ELb1ELb0ELb1ELb0ELb0ELb0ELi2ELi4ELi4ELi4ELb0EEENS1_24CollectiveEpilogueBwdGQAISA_fSD_Li256ELb0ELb1EEENS1_25SingleTileBwdLPTSchedulerILb0ELi128ELb1EEEEEEEEEvNT_6ParamsE$_ZN4cute3eso3ESOILb1ELb0EJNS_14ComposedLayoutINS_7SwizzleILi3ELi3ELi3EEENS_1CILj0EEENS_6LayoutINS_5tupleIJNS5_ILi64EEENS5_ILi128EEEEEENS8_IJNS5_ILi1EEES9_EEEEEEENS_10ViewEngineINS_8smem_ptrIPN7cutlass6half_tEEEEEEEC2ERKSF_RKSM_,($_ZN7cutlass13device_kernelIN5flash19enable_sm80_to_sm89INS1_16FlashAttnBwdSm80INS1_25CollectiveMainloopBwdSm80ILi2ELi2EN4cute5tupleIJNS5_1CILi128EEES8_NS7_ILi64EEEEEENS_6half_tEfNS_4arch4Sm80ELb1ELb0ELb1ELb0ELb1ELb0ELb0ELb0ELi2ELi4ELi4ELi4ELb0EEENS1_24CollectiveEpilogueBwdGQAISA_fSD_Li256ELb0ELb1EEENS1_25SingleTileBwdLPTSchedulerILb0ELi128ELb1EEEEEEEEEvNT_6ParamsE$_ZN4cute3eso3ESOILb1ELb0EJNS_14ComposedLayoutINS_7SwizzleILi3ELi3ELi3EEENS_1CILj0EEENS_6LayoutINS_5tupleIJNS8_IJNS5_ILi8EEENS5_ILi16EEEEEENS8_IJNS5_ILi64EEENS5_ILi1EEEEEEEEENS8_IJNS8_IJSC_NS5_ILi512EEEEEENS8_IJSD_NS5_ILi0EEEEEEEEEEEEENS_10ViewEngineINS_8smem_ptrIPN7cutlass6half_tEEEEEEEC2ERKSM_RKST_ - $_ZN7cutlass13device_kernelIN5flash19enable_sm80_to_sm89INS1_16FlashAttnBwdSm80INS1_25CollectiveMainloopBwdSm80ILi2ELi2EN4cute5tupleIJNS5_1CILi128EEES8_NS7_ILi64EEEEEENS_6half_tEfNS_4arch4Sm80ELb1ELb0ELb1ELb0ELb1ELb0ELb0ELb0ELi2ELi4ELi4ELi4ELb0EEENS1_24CollectiveEpilogueBwdGQAISA_fSD_Li256ELb0ELb1EEENS1_25SingleTileBwdLPTSchedulerILb0ELi128ELb1EEEEEEEEEvNT_6ParamsE$_ZN4cute3eso3ESOILb1ELb0EJNS_14ComposedLayoutINS_7SwizzleILi3ELi3ELi3EEENS_1CILj0EEENS_6LayoutINS_5tupleIJNS5_ILi64EEENS5_ILi128EEEEEENS8_IJNS5_ILi1EEES9_EEEEEEENS_10ViewEngineINS_8smem_ptrIPN7cutlass6half_tEEEEEEEC2ERKSF_RKSM_)
$_ZN7cutlass13device_kernelIN5flash19enable_sm80_to_sm89INS1_16FlashAttnBwdSm80INS1_25CollectiveMainloopBwdSm80ILi2ELi2EN4cute5tupleIJNS5_1CILi128EEES8_NS7_ILi64EEEEEENS_6half_tEfNS_4arch4Sm80ELb1ELb0ELb1ELb0ELb1ELb0ELb0ELb0ELi2ELi4ELi4ELi4ELb0EEENS1_24CollectiveEpilogueBwdGQAISA_fSD_Li256ELb0ELb1EEENS1_25SingleTileBwdLPTSchedulerILb0ELi128ELb1EEEEEEEEEvNT_6ParamsE$_ZN4cute3eso3ESOILb1ELb0EJNS_14ComposedLayoutINS_7SwizzleILi3ELi3ELi3EEENS_1CILj0EEENS_6LayoutINS_5tupleIJNS5_ILi64EEENS5_ILi128EEEEEENS8_IJNS5_ILi1EEES9_EEEEEEENS_10ViewEngineINS_8smem_ptrIPN7cutlass6half_tEEEEEEEC2ERKSF_RKSM_:
[----:B------:R-:W-:Y:S02]  /*6d40*/  IADD3 R4, R60, -c[0x0][0x20], RZ ;  /* 0x800008003c047a10 */ /* 0x000fe40007ffe0ff */
[----:B------:R-:W-:-:S03]  /*6d50*/  MOV R15, 0x0 ;  /* 0x00000000000f7802 */ /* 0x000fc60000000f00 */
[----:B------:R1:W-:Y:S01]  /*6d60*/  STL.64 [R4], R2 ;  /* 0x0000000204007387 */ /* 0x0003e20000100a00 */
[----:B------:R-:W-:Y:S05]  /*6d70*/  RET.REL.NODEC R14 `(_ZN7cutlass13device_kernelIN5flash19enable_sm80_to_sm89INS1_16FlashAttnBwdSm80INS1_25CollectiveMainloopBwdSm80ILi2ELi2EN4cute5tupleIJNS5_1CILi128EEES8_NS7_ILi64EEEEEENS_6half_tEfNS_4arch4Sm80ELb1ELb0ELb1ELb0ELb1ELb0ELb0ELb0ELi2ELi4ELi4ELi4ELb0EEENS1_24CollectiveEpilogueBwdGQAISA_fSD_Li256ELb0ELb1EEENS1_25SingleTileBwdLPTSchedulerILb0ELi128ELb1EEEEEEEEEvNT_6ParamsE) ;  /* 0xffff92800e007950 */ /* 0x000fea0003c3ffff */
        .type           $_ZN7cutlass13device_kernelIN5flash19enable_sm80_to_sm89INS1_16FlashAttnBwdSm80INS1_25CollectiveMainloopBwdSm80ILi2ELi2EN4cute5tupleIJNS5_1CILi128EEES8_NS7_ILi64EEEEEENS_6half_tEfNS_4arch4Sm80ELb1ELb0ELb1ELb0ELb1ELb0ELb0ELb0ELi2ELi4ELi4ELi4ELb0EEENS1_24CollectiveEpilogueBwdGQAISA_fSD_Li256ELb0ELb1EEENS1_25SingleTileBwdLPTSchedulerILb0ELi128ELb1EEEEEEEEEvNT_6ParamsE$_ZN4cute3eso3ESOILb1ELb0EJNS_14ComposedLayoutINS_7SwizzleILi3ELi3ELi3EEENS_1CILj0EEENS_6LayoutINS_5tupleIJNS8_IJNS5_ILi8EEENS5_ILi16EEEEEENS8_IJNS5_ILi64EEENS5_ILi1EEEEEEEEENS8_IJNS8_IJSC_NS5_ILi512EEEEEENS8_IJSD_NS5_ILi0EEEEEEEEEEEEENS_10ViewEngineINS_8smem_ptrIPN7cutlass6half_tEEEEEEEC2ERKSM_RKST_,@function
        .size           $_ZN7cutlass13device_kernelIN5flash19enable_sm80_to_sm89INS1_16FlashAttnBwdSm80INS1_25CollectiveMainloopBwdSm80ILi2ELi2EN4cute5tupleIJNS5_1CILi128EEES8_NS7_ILi64EEEEEENS_6half_tEfNS_4arch4Sm80ELb1ELb0ELb1ELb0ELb1ELb0ELb0ELb0ELi2ELi4ELi4ELi4ELb0EEENS1_24CollectiveEpilogueBwdGQAISA_fSD_Li256ELb0ELb1EEENS1_25SingleTileBwdLPTSchedulerILb0ELi128ELb1EEEEEEEEEvNT_6ParamsE$_ZN4cute3eso3ESOILb1ELb0EJNS_14ComposedLayoutINS_7SwizzleILi3ELi3ELi3EEENS_1CILj0EEENS_6LayoutINS_5tupleIJNS8_IJNS5_ILi8EEENS5_ILi16EEEEEENS8_IJNS5_ILi64EEENS5_ILi1EEEEEEEEENS8_IJNS8_IJSC_NS5_ILi512EEEEEENS8_IJSD_NS5_ILi0EEEEEEEEEEEEENS_10ViewEngineINS_8smem_ptrIPN7cutlass6half_tEEEEEEEC2ERKSM_RKST_,($_ZN7cutlass13device_kernelIN5flash19enable_sm80_to_sm89INS1_16FlashAttnBwdSm80INS1_25CollectiveMainloopBwdSm80ILi2ELi2EN4cute5tupleIJNS5_1CILi128EEES8_NS7_ILi64EEEEEENS_6half_tEfNS_4arch4Sm80ELb1ELb0ELb1ELb0ELb1ELb0ELb0ELb0ELi2ELi4ELi4ELi4ELb0EEENS1_24CollectiveEpilogueBwdGQAISA_fSD_Li256ELb0ELb1EEENS1_25SingleTileBwdLPTSchedulerILb0ELi128ELb1EEEEEEEEEvNT_6ParamsE$_ZN4cute3eso3ESOILb1ELb0EJNS_14ComposedLayoutINS_7SwizzleILi3ELi3ELi3EEENS_1CILj0EEENS_6LayoutINS_5tupleIJNS8_IJNS8_IJNS5_ILi4EEENS5_ILi8EEEEEENS8_IJNS5_ILi2EEENS5_ILi1EEEEEEEEENS8_IJNS8_IJSC_SC_EEESB_EEEEEENS8_IJNS8_IJNS8_IJNS5_ILi128EEESD_EEENS8_IJSA_NS5_ILi0EEEEEEEEENS8_IJNS8_IJNS5_ILi64EEENS5_ILi512EEEEEENS8_IJNS5_ILi16EEENS5_ILi1024EEEEEEEEEEEEEEEENS_10ViewEngineINS_8smem_ptrIPN7cutlass6half_tEEEEEEEC2ERKSX_RKS14_ - $_ZN7cutlass13device_kernelIN5flash19enable_sm80_to_sm89INS1_16FlashAttnBwdSm80INS1_25CollectiveMainloopBwdSm80ILi2ELi2EN4cute5tupleIJNS5_1CILi128EEES8_NS7_ILi64EEEEEENS_6half_tEfNS_4arch4Sm80ELb1ELb0ELb1ELb0ELb1ELb0ELb0ELb0ELi2ELi4ELi4ELi4ELb0EEENS1_24CollectiveEpilogueBwdGQAISA_fSD_Li256ELb0ELb1EEENS1_25SingleTileBwdLPTSchedulerILb0ELi128ELb1EEEEEEEEEvNT_6ParamsE$_ZN4cute3eso3ESOILb1ELb0EJNS_14ComposedLayoutINS_7SwizzleILi3ELi3ELi3EEENS_1CILj0EEENS_6LayoutINS_5tupleIJNS8_IJNS5_ILi8EEENS5_ILi16EEEEEENS8_IJNS5_ILi64EEENS5_ILi1EEEEEEEEENS8_IJNS8_IJSC_NS5_ILi512EEEEEENS8_IJSD_NS5_ILi0EEEEEEEEEEEEENS_10ViewEngineINS_8smem_ptrIPN7cutlass6half_tEEEEEEEC2ERKSM_RKST_)
$_ZN7cutlass13device_kernelIN5flash19enable_sm80_to_sm89INS1_16FlashAttnBwdSm80INS1_25CollectiveMainloopBwdSm80ILi2ELi2EN4cute5tupleIJNS5_1CILi128EEES8_NS7_ILi64EEEEEENS_6half_tEfNS_4arch4Sm80ELb1ELb0ELb1ELb0ELb1ELb0ELb0ELb0ELi2ELi4ELi4ELi4ELb0EEENS1_24CollectiveEpilogueBwdGQAISA_fSD_Li256ELb0ELb1EEENS1_25SingleTileBwdLPTSchedulerILb0ELi128ELb1EEEEEEEEEvNT_6ParamsE$_ZN4cute3eso3ESOILb1ELb0EJNS_14ComposedLayoutINS_7SwizzleILi3ELi3ELi3EEENS_1CILj0EEENS_6LayoutINS_5tupleIJNS8_IJNS5_ILi8EEENS5_ILi16EEEEEENS8_IJNS5_ILi64EEENS5_ILi1EEEEEEEEENS8_IJNS8_IJSC_NS5_ILi512EEEEEENS8_IJSD_NS5_ILi0EEEEEEEEEEEEENS_10ViewEngineINS_8smem_ptrIPN7cutlass6half_tEEEEEEEC2ERKSM_RKST_:
[----:B------:R-:W-:Y:S01]  /*6d80*/  IADD3 R4, R60, -c[0x0][0x20], RZ ;  /* 0x800008003c047a10 */ /* 0x000fe20007ffe0ff */
[----:B------:R-:W-:Y:S01]  /*6d90*/  IMAD.MOV.U32 R30, RZ, RZ, R6 ;  /* 0x000000ffff1e7224 */ /* 0x000fe200078e0006 */
[----:B------:R-:W-:-:S03]  /*6da0*/  MOV R31, 0x0 ;  /* 0x00000000001f7802 */ /* 0x000fc60000000f00 */
[----:B------:R1:W-:Y:S01]  /*6db0*/  STL.64 [R4], R2 ;  /* 0x0000000204007387 */ /* 0x0003e20000100a00 */
[----:B------:R-:W-:Y:S05]  /*6dc0*/  RET.REL.NODEC R30 `(_ZN7cutlass13device_kernelIN5flash19enable_sm80_to_sm89INS1_16FlashAttnBwdSm80INS1_25CollectiveMainloopBwdSm80ILi2ELi2EN4cute5tupleIJNS5_1CILi128EEES8_NS7_ILi64EEEEEENS_6half_tEfNS_4arch4Sm80ELb1ELb0ELb1ELb0ELb1ELb0ELb0ELb0ELi2ELi4ELi4ELi4ELb0EEENS1_24CollectiveEpilogueBwdGQAISA_fSD_Li256ELb0ELb1EEENS1_25SingleTileBwdLPTSchedulerILb0ELi128ELb1EEEEEEEEEvNT_6ParamsE) ;  /* 0xffff92301e007950 */ /* 0x000fea0003c3ffff */
        .type           $_ZN7cutlass13device_kernelIN5flash19enable_sm80_to_sm89INS1_16FlashAttnBwdSm80INS1_25CollectiveMainloopBwdSm80ILi2ELi2EN4cute5tupleIJNS5_1CILi128EEES8_NS7_ILi64EEEEEENS_6half_tEfNS_4arch4Sm80ELb1ELb0ELb1ELb0ELb1ELb0ELb0ELb0ELi2ELi4ELi4ELi4ELb0EEENS1_24CollectiveEpilogueBwdGQAISA_fSD_Li256ELb0ELb1EEENS1_25SingleTileBwdLPTSchedulerILb0ELi128ELb1EEEEEEEEEvNT_6ParamsE$_ZN4cute3eso3ESOILb1ELb0EJNS_14ComposedLayoutINS_7SwizzleILi3ELi3ELi3EEENS_1CILj0EEENS_6LayoutINS_5tupleIJNS8_IJNS8_IJNS5_ILi4EEENS5_ILi8EEEEEENS8_IJNS5_ILi2EEENS5_ILi1EEEEEEEEENS8_IJNS8_IJSC_SC_EEESB_EEEEEENS8_IJNS8_IJNS8_IJNS5_ILi128EEESD_EEENS8_IJSA_NS5_ILi0EEEEEEEEENS8_IJNS8_IJNS5_ILi64EEENS5_ILi512EEEEEENS8_IJNS5_ILi16EEENS5_ILi1024EEEEEEEEEEEEEEEENS_10ViewEngineINS_8smem_ptrIPN7cutlass6half_tEEEEEEEC2ERKSX_RKS14_,@function
        .size           $_ZN7cutlass13device_kernelIN5flash19enable_sm80_to_sm89INS1_16FlashAttnBwdSm80INS1_25CollectiveMainloopBwdSm80ILi2ELi2EN4cute5tupleIJNS5_1CILi128EEES8_NS7_ILi64EEEEEENS_6half_tEfNS_4arch4Sm80ELb1ELb0ELb1ELb0ELb1ELb0ELb0ELb0ELi2ELi4ELi4ELi4ELb0EEENS1_24CollectiveEpilogueBwdGQAISA_fSD_Li256ELb0ELb1EEENS1_25SingleTileBwdLPTSchedulerILb0ELi128ELb1EEEEEEEEEvNT_6ParamsE$_ZN4cute3eso3ESOILb1ELb0EJNS_14ComposedLayoutINS_7SwizzleILi3ELi3ELi3EEENS_1CILj0EEENS_6LayoutINS_5tupleIJNS8_IJNS8_IJNS5_ILi4EEENS5_ILi8EEEEEENS8_IJNS5_ILi2EEENS5_ILi1EEEEEEEEENS8_IJNS8_IJSC_SC_EEESB_EEEEEENS8_IJNS8_IJNS8_IJNS5_ILi128EEESD_EEENS8_IJSA_NS5_ILi0EEEEEEEEENS8_IJNS8_IJNS5_ILi64EEENS5_ILi512EEEEEENS8_IJNS5_ILi16EEENS5_ILi1024EEEEEEEEEEEEEEEENS_10ViewEngineINS_8smem_ptrIPN7cutlass6half_tEEEEEEEC2ERKSX_RKS14_,($_ZN7cutlass13device_kernelIN5flash19enable_sm80_to_sm89INS1_16FlashAttnBwdSm80INS1_25CollectiveMainloopBwdSm80ILi2ELi2EN4cute5tupleIJNS5_1CILi128EEES8_NS7_ILi64EEEEEENS_6half_tEfNS_4arch4Sm80ELb1ELb0ELb1ELb0ELb1ELb0ELb0ELb0ELi2ELi4ELi4ELi4ELb0EEENS1_24CollectiveEpilogueBwdGQAISA_fSD_Li256ELb0ELb1EEENS1_25SingleTileBwdLPTSchedulerILb0ELi128ELb1EEEEEEEEEvNT_6ParamsE$_ZN4cute3eso3ESOILb1ELb0EJNS_14ComposedLayoutINS_7SwizzleILi3ELi3ELi3EEENS_1CILj0EEENS_6LayoutINS_5tupleIJNS8_IJNS8_IJNS5_ILi4EEENS5_ILi8EEEEEENS8_IJS9_NS5_ILi1EEEEEEEEENS8_IJNS8_IJNS5_ILi2EEESF_SF_EEENS8_IJSF_S9_EEEEEEEEENS8_IJNS8_IJNS8_IJSF_NS5_ILi64EEEEEENS8_IJNS5_ILi1024EEENS5_ILi0EEEEEEEEENS8_IJNS8_IJSC_NS5_ILi512EEESA_EEENS8_IJNS5_ILi4096EEENS5_ILi16EEEEEEEEEEEEEEEENS_10ViewEngineINS_8smem_ptrIPN7cutlass6half_tEEEEEEEC2ERKSY_RKS15_ - $_ZN7cutlass13device_kernelIN5flash19enable_sm80_to_sm89INS1_16FlashAttnBwdSm80INS1_25CollectiveMainloopBwdSm80ILi2ELi2EN4cute5tupleIJNS5_1CILi128EEES8_NS7_ILi64EEEEEENS_6half_tEfNS_4arch4Sm80ELb1ELb0ELb1ELb0ELb1ELb0ELb0ELb0ELi2ELi4ELi4ELi4ELb0EEENS1_24CollectiveEpilogueBwdGQAISA_fSD_Li256ELb0ELb1EEENS1_25SingleTileBwdLPTSchedulerILb0ELi128ELb1EEEEEEEEEvNT_6ParamsE$_ZN4cute3eso3ESOILb1ELb0EJNS_14ComposedLayoutINS_7SwizzleILi3ELi3ELi3EEENS_1CILj0EEENS_6LayoutINS_5tupleIJNS8_IJNS8_IJNS5_ILi4EEENS5_ILi8EEEEEENS8_IJNS5_ILi2EEENS5_ILi1EEEEEEEEENS8_IJNS8_IJSC_SC_EEESB_EEEEEENS8_IJNS8_IJNS8_IJNS5_ILi128EEESD_EEENS8_IJSA_NS5_ILi0EEEEEEEEENS8_IJNS8_IJNS5_ILi64EEENS5_ILi512EEEEEENS8_IJNS5_ILi16EEENS5_ILi1024EEEEEEEEEEEEEEEENS_10ViewEngineINS_8smem_ptrIPN7cutlass6half_tEEEEEEEC2ERKSX_RKS14_)
$_ZN7cutlass13device_kernelIN5flash19enable_sm80_to_sm89INS1_16FlashAttnBwdSm80INS1_25CollectiveMainloopBwdSm80ILi2ELi2EN4cute5tupleIJNS5_1CILi128EEES8_NS7_ILi64EEEEEENS_6half_tEfNS_4arch4Sm80ELb1ELb0ELb1ELb0ELb1ELb0ELb0ELb0ELi2ELi4ELi4ELi4ELb0EEENS1_24CollectiveEpilogueBwdGQAISA_fSD_Li256ELb0ELb1EEENS1_25SingleTileBwdLPTSchedulerILb0ELi128ELb1EEEEEEEEEvNT_6ParamsE$_ZN4cute3eso3ESOILb1ELb0EJNS_14ComposedLayoutINS_7SwizzleILi3ELi3ELi3EEENS_1CILj0EEENS_6LayoutINS_5tupleIJNS8_IJNS8_IJNS5_ILi4EEENS5_ILi8EEEEEENS8_IJNS5_ILi2EEENS5_ILi1EEEEEEEEENS8_IJNS8_IJSC_SC_EEESB_EEEEEENS8_IJNS8_IJNS8_IJNS5_ILi128EEESD_EEENS8_IJSA_NS5_ILi0EEEEEEEEENS8_IJNS8_IJNS5_ILi64EEENS5_ILi512EEEEEENS8_IJNS5_ILi16EEENS5_ILi1024EEEEEEEEEEEEEEEENS_10ViewEngineINS_8smem_ptrIPN7cutlass6half_tEEEEEEEC2ERKSX_RKS14_:
[----:B------:R-:W-:Y:S02]  /*6dd0*/  IADD3 R4, R60, -c[0x0][0x20], RZ ;  /* 0x800008003c047a10 */ /* 0x000fe40007ffe0ff */
[----:B------:R-:W-:-:S03]  /*6de0*/  MOV R15, 0x0 ;  /* 0x00000000000f7802 */ /* 0x000fc60000000f00 */
[----:B------:R1:W-:Y:S01]  /*6df0*/  STL.64 [R4], R2 ;  /* 0x0000000204007387 */ /* 0x0003e20000100a00 */
[----:B------:R-:W-:Y:S05]  /*6e00*/  RET.REL.NODEC R14 `(_ZN7cutlass13device_kernelIN5flash19enable_sm80_to_sm89INS1_16FlashAttnBwdSm80INS1_25CollectiveMainloopBwdSm80ILi2ELi2EN4cute5tupleIJNS5_1CILi128EEES8_NS7_ILi64EEEEEENS_6half_tEfNS_4arch4Sm80ELb1ELb0ELb1ELb0ELb1ELb0ELb0ELb0ELi2ELi4ELi4ELi4ELb0EEENS1_24CollectiveEpilogueBwdGQAISA_fSD_Li256ELb0ELb1EEENS1_25SingleTileBwdLPTSchedulerILb0ELi128ELb1EEEEEEEEEvNT_6ParamsE) ;  /* 0xffff91f00e007950 */ /* 0x000fea0003c3ffff */
        .type           $_ZN7cutlass13device_kernelIN5flash19enable_sm80_to_sm89INS1_16FlashAttnBwdSm80INS1_25CollectiveMainloopBwdSm80ILi2ELi2EN4cute5tupleIJNS5_1CILi128EEES8_NS7_ILi64EEEEEENS_6half_tEfNS_4arch4Sm80ELb1ELb0ELb1ELb0ELb1ELb0ELb0ELb0ELi2ELi4ELi4ELi4ELb0EEENS1_24CollectiveEpilogueBwdGQAISA_fSD_Li256ELb0ELb1EEENS1_25SingleTileBwdLPTSchedulerILb0ELi128ELb1EEEEEEEEEvNT_6ParamsE$_ZN4cute3eso3ESOILb1ELb0EJNS_14ComposedLayoutINS_7SwizzleILi3ELi3ELi3EEENS_1CILj0EEENS_6LayoutINS_5tupleIJNS8_IJNS8_IJNS5_ILi4EEENS5_ILi8EEEEEENS8_IJS9_NS5_ILi1EEEEEEEEENS8_IJNS8_IJNS5_ILi2EEESF_SF_EEENS8_IJSF_S9_EEEEEEEEENS8_IJNS8_IJNS8_IJSF_NS5_ILi64EEEEEENS8_IJNS5_ILi1024EEENS5_ILi0EEEEEEEEENS8_IJNS8_IJSC_NS5_ILi512EEESA_EEENS8_IJNS5_ILi4096EEENS5_ILi16EEEEEEEEEEEEEEEENS_10ViewEngineINS_8smem_ptrIPN7cutlass6half_tEEEEEEEC2ERKSY_RKS15_,@function
        .size           $_ZN7cutlass13device_kernelIN5flash19enable_sm80_to_sm89INS1_16FlashAttnBwdSm80INS1_25CollectiveMainloopBwdSm80ILi2ELi2EN4cute5tupleIJNS5_1CILi128EEES8_NS7_ILi64EEEEEENS_6half_tEfNS_4arch4Sm80ELb1ELb0ELb1ELb0ELb1ELb0ELb0ELb0ELi2ELi4ELi4ELi4ELb0EEENS1_24CollectiveEpilogueBwdGQAISA_fSD_Li256ELb0ELb1EEENS1_25SingleTileBwdLPTSchedulerILb0ELi128ELb1EEEEEEEEEvNT_6ParamsE$_ZN4cute3eso3ESOILb1ELb0EJNS_14ComposedLayoutINS_7SwizzleILi3ELi3ELi3EEENS_1CILj0EEENS_6LayoutINS_5tupleIJNS8_IJNS8_IJNS5_ILi4EEENS5_ILi8EEEEEENS8_IJS9_NS5_ILi1EEEEEEEEENS8_IJNS8_IJNS5_ILi2EEESF_SF_EEENS8_IJSF_S9_EEEEEEEEENS8_IJNS8_IJNS8_IJSF_NS5_ILi64EEEEEENS8_IJNS5_ILi1024EEENS5_ILi0EEEEEEEEENS8_IJNS8_IJSC_NS5_ILi512EEESA_EEENS8_IJNS5_ILi4096EEENS5_ILi16EEEEEEEEEEEEEEEENS_10ViewEngineINS_8smem_ptrIPN7cutlass6half_tEEEEEEEC2ERKSY_RKS15_,($_ZN7cutlass13device_kernelIN5flash19enable_sm80_to_sm89INS1_16FlashAttnBwdSm80INS1_25CollectiveMainloopBwdSm80ILi2ELi2EN4cute5tupleIJNS5_1CILi128EEES8_NS7_ILi64EEEEEENS_6half_tEfNS_4arch4Sm80ELb1ELb0ELb1ELb0ELb1ELb0ELb0ELb0ELi2ELi4ELi4ELi4ELb0EEENS1_24CollectiveEpilogueBwdGQAISA_fSD_Li256ELb0ELb1EEENS1_25SingleTileBwdLPTSchedulerILb0ELi128ELb1EEEEEEEEEvNT_6ParamsE$_ZN4cute3eso3ESOILb1ELb0EJNS_1CILi1EEENS_5tupleIJNS2_ILi8EEEiiEEENS2_ILi64EEENS4_IJiNS2_ILi144EEENS2_ILi288EEEEEENS2_ILi512EEEEEC2ERKS3_RKS6_RKS7_RKSA_RKSB_ - $_ZN7cutlass13device_kernelIN5flash19enable_sm80_to_sm89INS1_16FlashAttnBwdSm80INS1_25CollectiveMainloopBwdSm80ILi2ELi2EN4cute5tupleIJNS5_1CILi128EEES8_NS7_ILi64EEEEEENS_6half_tEfNS_4arch4Sm80ELb1ELb0ELb1ELb0ELb1ELb0ELb0ELb0ELi2ELi4ELi4ELi4ELb0EEENS1_24CollectiveEpilogueBwdGQAISA_fSD_Li256ELb0ELb1EEENS1_25SingleTileBwdLPTSchedulerILb0ELi128ELb1EEEEEEEEEvNT_6ParamsE$_ZN4cute3eso3ESOILb1ELb0EJNS_14ComposedLayoutINS_7SwizzleILi3ELi3ELi3EEENS_1CILj0EEENS_6LayoutINS_5tupleIJNS8_IJNS8_IJNS5_ILi4EEENS5_ILi8EEEEEENS8_IJS9_NS5_ILi1EEEEEEEEENS8_IJNS8_IJNS5_ILi2EEESF_SF_EEENS8_IJSF_S9_EEEEEEEEENS8_IJNS8_IJNS8_IJSF_NS5_ILi64EEEEEENS8_IJNS5_ILi1024EEENS5_ILi0EEEEEEEEENS8_IJNS8_IJSC_NS5_ILi512EEESA_EEENS8_IJNS5_ILi4096EEENS5_ILi16EEEEEEEEEEEEEEEENS_10ViewEngineINS_8smem_ptrIPN7cutlass6half_tEEEEEEEC2ERKSY_RKS15_)
$_ZN7cutlass13device_kernelIN5flash19enable_sm80_to_sm89INS1_16FlashAttnBwdSm80INS1_25CollectiveMainloopBwdSm80ILi2ELi2EN4cute5tupleIJNS5_1CILi128EEES8_NS7_ILi64EEEEEENS_6half_tEfNS_4arch4Sm80ELb1ELb0ELb1ELb0ELb1ELb0ELb0ELb0ELi2ELi4ELi4ELi4ELb0EEENS1_24CollectiveEpilogueBwdGQAISA_fSD_Li256ELb0ELb1EEENS1_25SingleTileBwdLPTSchedulerILb0ELi128ELb1EEEEEEEEEvNT_6ParamsE$_ZN4cute3eso3ESOILb1ELb0EJNS_14ComposedLayoutINS_7SwizzleILi3ELi3ELi3EEENS_1CILj0EEENS_6LayoutINS_5tupleIJNS8_IJNS8_IJNS5_ILi4EEENS5_ILi8EEEEEENS8_IJS9_NS5_ILi1EEEEEEEEENS8_IJNS8_IJNS5_ILi2EEESF_SF_EEENS8_IJSF_S9_EEEEEEEEENS8_IJNS8_IJNS8_IJSF_NS5_ILi64EEEEEENS8_IJNS5_ILi1024EEENS5_ILi0EEEEEEEEENS8_IJNS8_IJSC_NS5_ILi512EEESA_EEENS8_IJNS5_ILi4096EEENS5_ILi16EEEEEEEEEEEEEEEENS_10ViewEngineINS_8smem_ptrIPN7cutlass6half_tEEEEEEEC2ERKSY_RKS15_:
[----:B------:R-:W-:Y:S01]  /*6e10*/  IADD3 R4, R60, -c[0x0][0x20], RZ ;  /* 0x800008003c047a10 */ /* 0x000fe20007ffe0ff */
[----:B------:R-:W-:Y:S01]  /*6e20*/  IMAD.MOV.U32 R30, RZ, RZ, R6 ;  /* 0x000000ffff1e7224 */ /* 0x000fe200078e0006 */
[----:B------:R-:W-:-:S03]  /*6e30*/  MOV R31, 0x0 ;  /* 0x00000000001f7802 */ /* 0x000fc60000000f00 */
[----:B------:R1:W-:Y:S01]  /*6e40*/  STL.64 [R4], R2 ;  /* 0x0000000204007387 */ /* 0x0003e20000100a00 */
[----:B------:R-:W-:Y:S05]  /*6e50*/  RET.REL.NODEC R30 `(_ZN7cutlass13device_kernelIN5flash19enable_sm80_to_sm89INS1_16FlashAttnBwdSm80INS1_25CollectiveMainloopBwdSm80ILi2ELi2EN4cute5tupleIJNS5_1CILi128EEES8_NS7_ILi64EEEEEENS_6half_tEfNS_4arch4Sm80ELb1ELb0ELb1ELb0ELb1ELb0ELb0ELb0ELi2ELi4ELi4ELi4ELb0EEENS1_24CollectiveEpilogueBwdGQAISA_fSD_Li256ELb0ELb1EEENS1_25SingleTileBwdLPTSchedulerILb0ELi128ELb1EEEEEEEEEvNT_6ParamsE) ;  /* 0xffff91a01e007950 */ /* 0x000fea0003c3ffff */
        .type           $_ZN7cutlass13device_kernelIN5flash19enable_sm80_to_sm89INS1_16FlashAttnBwdSm80INS1_25CollectiveMainloopBwdSm80ILi2ELi2EN4cute5tupleIJNS5_1CILi128EEES8_NS7_ILi64EEEEEENS_6half_tEfNS_4arch4Sm80ELb1ELb0ELb1ELb0ELb1ELb0ELb0ELb0ELi2ELi4ELi4ELi4ELb0EEENS1_24CollectiveEpilogueBwdGQAISA_fSD_Li256ELb0ELb1EEENS1_25SingleTileBwdLPTSchedulerILb0ELi128ELb1EEEEEEEEEvNT_6ParamsE$_ZN4cute3eso3ESOILb1ELb0EJNS_1CILi1EEENS_5tupleIJNS2_ILi8EEEiiEEENS2_ILi64EEENS4_IJiNS2_ILi144EEENS2_ILi288EEEEEENS2_ILi512EEEEEC2ERKS3_RKS6_RKS7_RKSA_RKSB_,@function
        .size           $_ZN7cutlass13device_kernelIN5flash19enable_sm80_to_sm89INS1_16FlashAttnBwdSm80INS1_25CollectiveMainloopBwdSm80ILi2ELi2EN4cute5tupleIJNS5_1CILi128EEES8_NS7_ILi64EEEEEENS_6half_tEfNS_4arch4Sm80ELb1ELb0ELb1ELb0ELb1ELb0ELb0ELb0ELi2ELi4ELi4ELi4ELb0EEENS1_24CollectiveEpilogueBwdGQAISA_fSD_Li256ELb0ELb1EEENS1_25SingleTileBwdLPTSchedulerILb0ELi128ELb1EEEEEEEEEvNT_6ParamsE$_ZN4cute3eso3ESOILb1ELb0EJNS_1CILi1EEENS_5tupleIJNS2_ILi8EEEiiEEENS2_ILi64EEENS4_IJiNS2_ILi144EEENS2_ILi288EEEEEENS2_ILi512EEEEEC2ERKS3_RKS6_RKS7_RKSA_RKSB_,($_ZN7cutlass13device_kernelIN5flash19enable_sm80_to_sm89INS1_16FlashAttnBwdSm80INS1_25CollectiveMainloopBwdSm80ILi2ELi2EN4cute5tupleIJNS5_1CILi128EEES8_NS7_ILi64EEEEEENS_6half_tEfNS_4arch4Sm80ELb1ELb0ELb1ELb0ELb1ELb0ELb0ELb0ELi2ELi4ELi4ELi4ELb0EEENS1_24CollectiveEpilogueBwdGQAISA_fSD_Li256ELb0ELb1EEENS1_25SingleTileBwdLPTSchedulerILb0ELi128ELb1EEEEEEEEEvNT_6ParamsE$_ZN4cute3eso3ESOILb1ELb0EJNS_1CILi1EEENS_5tupleIJiiiEEENS2_ILi64EEENS4_IJNS2_ILi72EEENS2_ILi144EEENS2_ILi288EEEEEENS2_ILi512EEEEEC2ERKS3_RKS5_RKS6_RKSA_RKSB_ - $_ZN7cutlass13device_kernelIN5flash19enable_sm80_to_sm89INS1_16FlashAttnBwdSm80INS1_25CollectiveMainloopBwdSm80ILi2ELi2EN4cute5tupleIJNS5_1CILi128EEES8_NS7_ILi64EEEEEENS_6half_tEfNS_4arch4Sm80ELb1ELb0ELb1ELb0ELb1ELb0ELb0ELb0ELi2ELi4ELi4ELi4ELb0EEENS1_24CollectiveEpilogueBwdGQAISA_fSD_Li256ELb0ELb1EEENS1_25SingleTileBwdLPTSchedulerILb0ELi128ELb1EEEEEEEEEvNT_6ParamsE$_ZN4cute3eso3ESOILb1ELb0EJNS_1CILi1EEENS_5tupleIJNS2_ILi8EEEiiEEENS2_ILi64EEENS4_IJiNS2_ILi144EEENS2_ILi288EEEEEENS2_ILi512EEEEEC2ERKS3_RKS6_RKS7_RKSA_RKSB_)
$_ZN7cutlass13device_kernelIN5flash19enable_sm80_to_sm89INS1_16FlashAttnBwdSm80INS1_25CollectiveMainloopBwdSm80ILi2ELi2EN4cute5tupleIJNS5_1CILi128EEES8_NS7_ILi64EEEEEENS_6half_tEfNS_4arch4Sm80ELb1ELb0ELb1ELb0ELb1ELb0ELb0ELb0ELi2ELi4ELi4ELi4ELb0EEENS1_24CollectiveEpilogueBwdGQAISA_fSD_Li256ELb0ELb1EEENS1_25SingleTileBwdLPTSchedulerILb0ELi128ELb1EEEEEEEEEvNT_6ParamsE$_ZN4cute3eso3ESOILb1ELb0EJNS_1CILi1EEENS_5tupleIJNS2_ILi8EEEiiEEENS2_ILi64EEENS4_IJiNS2_ILi144EEENS2_ILi288EEEEEENS2_ILi512EEEEEC2ERKS3_RKS6_RKS7_RKSA_RKSB_:
        /* <DEDUP_REMOVED lines=8> */
[----:B------:R-:W-:Y:S05]  /*6ee0*/  RET.REL.NODEC R34 `(_ZN7cutlass13device_kernelIN5flash19enable_sm80_to_sm89INS1_16FlashAttnBwdSm80INS1_25CollectiveMainloopBwdSm80ILi2ELi2EN4cute5tupleIJNS5_1CILi128EEES8_NS7_ILi64EEEEEENS_6half_tEfNS_4arch4Sm80ELb1ELb0ELb1ELb0ELb1ELb0ELb0ELb0ELi2ELi4ELi4ELi4ELb0EEENS1_24CollectiveEpilogueBwdGQAISA_fSD_Li256ELb0ELb1EEENS1_25SingleTileBwdLPTSchedulerILb0ELi128ELb1EEEEEEEEEvNT_6ParamsE) ;  /* 0xffff911022007950 */ /* 0x000fea0003c3ffff */
        .type           $_ZN7cutlass13device_kernelIN5flash19enable_sm80_to_sm89INS1_16FlashAttnBwdSm80INS1_25CollectiveMainloopBwdSm80ILi2ELi2EN4cute5tupleIJNS5_1CILi128EEES8_NS7_ILi64EEEEEENS_6half_tEfNS_4arch4Sm80ELb1ELb0ELb1ELb0ELb1ELb0ELb0ELb0ELi2ELi4ELi4ELi4ELb0EEENS1_24CollectiveEpilogueBwdGQAISA_fSD_Li256ELb0ELb1EEENS1_25SingleTileBwdLPTSchedulerILb0ELi128ELb1EEEEEEEEEvNT_6ParamsE$_ZN4cute3eso3ESOILb1ELb0EJNS_1CILi1EEENS_5tupleIJiiiEEENS2_ILi64EEENS4_IJNS2_ILi72EEENS2_ILi144EEENS2_ILi288EEEEEENS2_ILi512EEEEEC2ERKS3_RKS5_RKS6_RKSA_RKSB_,@function
        .size           $_ZN7cutlass13device_kernelIN5flash19enable_sm80_to_sm89INS1_16FlashAttnBwdSm80INS1_25CollectiveMainloopBwdSm80ILi2ELi2EN4cute5tupleIJNS5_1CILi128EEES8_NS7_ILi64EEEEEENS_6half_tEfNS_4arch4Sm80ELb1ELb0ELb1ELb0ELb1ELb0ELb0ELb0ELi2ELi4ELi4ELi4ELb0EEENS1_24CollectiveEpilogueBwdGQAISA_fSD_Li256ELb0ELb1EEENS1_25SingleTileBwdLPTSchedulerILb0ELi128ELb1EEEEEEEEEvNT_6ParamsE$_ZN4cute3eso3ESOILb1ELb0EJNS_1CILi1EEENS_5tupleIJiiiEEENS2_ILi64EEENS4_IJNS2_ILi72EEENS2_ILi144EEENS2_ILi288EEEEEENS2_ILi512EEEEEC2ERKS3_RKS5_RKS6_RKSA_RKSB_,($_ZN7cutlass13device_kernelIN5flash19enable_sm80_to_sm89INS1_16FlashAttnBwdSm80INS1_25CollectiveMainloopBwdSm80ILi2ELi2EN4cute5tupleIJNS5_1CILi128EEES8_NS7_ILi64EEEEEENS_6half_tEfNS_4arch4Sm80ELb1ELb0ELb1ELb0ELb1ELb0ELb0ELb0ELi2ELi4ELi4ELi4ELb0EEENS1_24CollectiveEpilogueBwdGQAISA_fSD_Li256ELb0ELb1EEENS1_25SingleTileBwdLPTSchedulerILb0ELi128ELb1EEEEEEEEEvNT_6ParamsE$_ZN4cute3eso3ESOILb1ELb0EJNS_1CILi1EEEiiiNS2_ILi144EEENS2_ILi512EEEEEC2ERKS3_RKiSA_SA_RKS4_RKS5_ - $_ZN7cutlass13device_kernelIN5flash19enable_sm80_to_sm89INS1_16FlashAttnBwdSm80INS1_25CollectiveMainloopBwdSm80ILi2ELi2EN4cute5tupleIJNS5_1CILi128EEES8_NS7_ILi64EEEEEENS_6half_tEfNS_4arch4Sm80ELb1ELb0ELb1ELb0ELb1ELb0ELb0ELb0ELi2ELi4ELi4ELi4ELb0EEENS1_24CollectiveEpilogueBwdGQAISA_fSD_Li256ELb0ELb1EEENS1_25SingleTileBwdLPTSchedulerILb0ELi128ELb1EEEEEEEEEvNT_6ParamsE$_ZN4cute3eso3ESOILb1ELb0EJNS_1CILi1EEENS_5tupleIJiiiEEENS2_ILi64EEENS4_IJNS2_ILi72EEENS2_ILi144EEENS2_ILi288EEEEEENS2_ILi512EEEEEC2ERKS3_RKS5_RKS6_RKSA_RKSB_)
$_ZN7cutlass13device_kernelIN5flash19enable_sm80_to_sm89INS1_16FlashAttnBwdSm80INS1_25CollectiveMainloopBwdSm80ILi2ELi2EN4cute5tupleIJNS5_1CILi128EEES8_NS7_ILi64EEEEEENS_6half_tEfNS_4arch4Sm80ELb1ELb0ELb1ELb0ELb1ELb0ELb0ELb0ELi2ELi4ELi4ELi4ELb0EEENS1_24CollectiveEpilogueBwdGQAISA_fSD_Li256ELb0ELb1EEENS1_25SingleTileBwdLPTSchedulerILb0ELi128ELb1EEEEEEEEEvNT_6ParamsE$_ZN4cute3eso3ESOILb1ELb0EJNS_1CILi1EEENS_5tupleIJiiiEEENS2_ILi64EEENS4_IJNS2_ILi72EEENS2_ILi144EEENS2_ILi288EEEEEENS2_ILi512EEEEEC2ERKS3_RKS5_RKS6_RKSA_RKSB_:
[----:B------:R-:W-:Y:S01]  /*6ef0*/  IADD3 R4, R82, -c[0x0][0x20], RZ ;  /* 0x8000080052047a10 */ /* 0x000fe20007ffe0ff */
[----:B------:R-:W-:Y:S01]  /*6f00*/  IMAD.MOV.U32 R36, RZ, RZ, R6 ;  /* 0x000000ffff247224 */ /* 0x000fe200078e0006 */
[----:B------:R-:W-:-:S03]  /*6f10*/  MOV R37, 0x0 ;  /* 0x0000000000257802 */ /* 0x000fc60000000f00 */
[----:B------:R1:W-:Y:S04]  /*6f20*/  STL [R4], R2 ;  /* 0x0000000204007387 */ /* 0x0003e80000100800 */
[----:B------:R1:W-:Y:S04]  /*6f30*/  STL [R4+0x4], R3 ;  /* 0x0000040304007387 */ /* 0x0003e80000100800 */
[----:B------:R1:W-:Y:S01]  /*6f40*/  STL [R4+0x8], R5 ;  /* 0x0000080504007387 */ /* 0x0003e20000100800 */
[----:B------:R-:W-:Y:S05]  /*6f50*/  RET.REL.NODEC R36 `(_ZN7cutlass13device_kernelIN5flash19enable_sm80_to_sm89INS1_16FlashAttnBwdSm80INS1_25CollectiveMainloopBwdSm80ILi2ELi2EN4cute5tupleIJNS5_1CILi128EEES8_NS7_ILi64EEEEEENS_6half_tEfNS_4arch4Sm80ELb1ELb0ELb1ELb0ELb1ELb0ELb0ELb0ELi2ELi4ELi4ELi4ELb0EEENS1_24CollectiveEpilogueBwdGQAISA_fSD_Li256ELb0ELb1EEENS1_25SingleTileBwdLPTSchedulerILb0ELi128ELb1EEEEEEEEEvNT_6ParamsE) ;  /* 0xffff90a024007950 */ /* 0x000fea0003c3ffff */
        .type           $_ZN7cutlass13device_kernelIN5flash19enable_sm80_to_sm89INS1_16FlashAttnBwdSm80INS1_25CollectiveMainloopBwdSm80ILi2ELi2EN4cute5tupleIJNS5_1CILi128EEES8_NS7_ILi64EEEEEENS_6half_tEfNS_4arch4Sm80ELb1ELb0ELb1ELb0ELb1ELb0ELb0ELb0ELi2ELi4ELi4ELi4ELb0EEENS1_24CollectiveEpilogueBwdGQAISA_fSD_Li256ELb0ELb1EEENS1_25SingleTileBwdLPTSchedulerILb0ELi128ELb1EEEEEEEEEvNT_6ParamsE$_ZN4cute3eso3ESOILb1ELb0EJNS_1CILi1EEEiiiNS2_ILi144EEENS2_ILi512EEEEEC2ERKS3_RKiSA_SA_RKS4_RKS5_,@function
        .size           $_ZN7cutlass13device_kernelIN5flash19enable_sm80_to_sm89INS1_16FlashAttnBwdSm80INS1_25CollectiveMainloopBwdSm80ILi2ELi2EN4cute5tupleIJNS5_1CILi128EEES8_NS7_ILi64EEEEEENS_6half_tEfNS_4arch4Sm80ELb1ELb0ELb1ELb0ELb1ELb0ELb0ELb0ELi2ELi4ELi4ELi4ELb0EEENS1_24CollectiveEpilogueBwdGQAISA_fSD_Li256ELb0ELb1EEENS1_25SingleTileBwdLPTSchedulerILb0ELi128ELb1EEEEEEEEEvNT_6ParamsE$_ZN4cute3eso3ESOILb1ELb0EJNS_1CILi1EEEiiiNS2_ILi144EEENS2_ILi512EEEEEC2ERKS3_RKiSA_SA_RKS4_RKS5_,($_ZN7cutlass13device_kernelIN5flash19enable_sm80_to_sm89INS1_16FlashAttnBwdSm80INS1_25CollectiveMainloopBwdSm80ILi2ELi2EN4cute5tupleIJNS5_1CILi128EEES8_NS7_ILi64EEEEEENS_6half_tEfNS_4arch4Sm80ELb1ELb0ELb1ELb0ELb1ELb0ELb0ELb0ELi2ELi4ELi4ELi4ELb0EEENS1_24CollectiveEpilogueBwdGQAISA_fSD_Li256ELb0ELb1EEENS1_25SingleTileBwdLPTSchedulerILb0ELi128ELb1EEEEEEEEEvNT_6ParamsE$_ZN4cute3eso3ESOILb1ELb0EJNS_1CILi1EEEiiiNS2_ILi72EEENS2_ILi512EEEEEC2ERKS3_RKiSA_SA_RKS4_RKS5_ - $_ZN7cutlass13device_kernelIN5flash19enable_sm80_to_sm89INS1_16FlashAttnBwdSm80INS1_25CollectiveMainloopBwdSm80ILi2ELi2EN4cute5tupleIJNS5_1CILi128EEES8_NS7_ILi64EEEEEENS_6half_tEfNS_4arch4Sm80ELb1ELb0ELb1ELb0ELb1ELb0ELb0ELb0ELi2ELi4ELi4ELi4ELb0EEENS1_24CollectiveEpilogueBwdGQAISA_fSD_Li256ELb0ELb1EEENS1_25SingleTileBwdLPTSchedulerILb0ELi128ELb1EEEEEEEEEvNT_6ParamsE$_ZN4cute3eso3ESOILb1ELb0EJNS_1CILi1EEEiiiNS2_ILi144EEENS2_ILi512EEEEEC2ERKS3_RKiSA_SA_RKS4_RKS5_)
$_ZN7cutlass13device_kernelIN5flash19enable_sm80_to_sm89INS1_16FlashAttnBwdSm80INS1_25CollectiveMainloopBwdSm80ILi2ELi2EN4cute5tupleIJNS5_1CILi128EEES8_NS7_ILi64EEEEEENS_6half_tEfNS_4arch4Sm80ELb1ELb0ELb1ELb0ELb1ELb0ELb0ELb0ELi2ELi4ELi4ELi4ELb0EEENS1_24CollectiveEpilogueBwdGQAISA_fSD_Li256ELb0ELb1EEENS1_25SingleTileBwdLPTSchedulerILb0ELi128ELb1EEEEEEEEEvNT_6ParamsE$_ZN4cute3eso3ESOILb1ELb0EJNS_1CILi1EEEiiiNS2_ILi144EEENS2_ILi512EEEEEC2ERKS3_RKiSA_SA_RKS4_RKS5_:
        /* <DEDUP_REMOVED lines=11> */
        .type           $_ZN7cutlass13device_kernelIN5flash19enable_sm80_to_sm89INS1_16FlashAttnBwdSm80INS1_25CollectiveMainloopBwdSm80ILi2ELi2EN4cute5tupleIJNS5_1CILi128EEES8_NS7_ILi64EEEEEENS_6half_tEfNS_4arch4Sm80ELb1ELb0ELb1ELb0ELb1ELb0ELb0ELb0ELi2ELi4ELi4ELi4ELb0EEENS1_24CollectiveEpilogueBwdGQAISA_fSD_Li256ELb0ELb1EEENS1_25SingleTileBwdLPTSchedulerILb0ELi128ELb1EEEEEEEEEvNT_6ParamsE$_ZN4cute3eso3ESOILb1ELb0EJNS_1CILi1EEEiiiNS2_ILi72EEENS2_ILi512EEEEEC2ERKS3_RKiSA_SA_RKS4_RKS5_,@function
        .size           $_ZN7cutlass13device_kernelIN5flash19enable_sm80_to_sm89INS1_16FlashAttnBwdSm80INS1_25CollectiveMainloopBwdSm80ILi2ELi2EN4cute5tupleIJNS5_1CILi128EEES8_NS7_ILi64EEEEEENS_6half_tEfNS_4arch4Sm80ELb1ELb0ELb1ELb0ELb1ELb0ELb0ELb0ELi2ELi4ELi4ELi4ELb0EEENS1_24CollectiveEpilogueBwdGQAISA_fSD_Li256ELb0ELb1EEENS1_25SingleTileBwdLPTSchedulerILb0ELi128ELb1EEEEEEEEEvNT_6ParamsE$_ZN4cute3eso3ESOILb1ELb0EJNS_1CILi1EEEiiiNS2_ILi72EEENS2_ILi512EEEEEC2ERKS3_RKiSA_SA_RKS4_RKS5_,($_ZN7cutlass13device_kernelIN5flash19enable_sm80_to_sm89INS1_16FlashAttnBwdSm80INS1_25CollectiveMainloopBwdSm80ILi2ELi2EN4cute5tupleIJNS5_1CILi128EEES8_NS7_ILi64EEEEEENS_6half_tEfNS_4arch4Sm80ELb1ELb0ELb1ELb0ELb1ELb0ELb0ELb0ELi2ELi4ELi4ELi4ELb0EEENS1_24CollectiveEpilogueBwdGQAISA_fSD_Li256ELb0ELb1EEENS1_25SingleTileBwdLPTSchedulerILb0ELi128ELb1EEEEEEEEEvNT_6ParamsE$_ZN4cute3eso3ESOILb1ELb0EJNS_1CILi8EEEiiEEC2ERKS3_RKiS8_ - $_ZN7cutlass13device_kernelIN5flash19enable_sm80_to_sm89INS1_16FlashAttnBwdSm80INS1_25CollectiveMainloopBwdSm80ILi2ELi2EN4cute5tupleIJNS5_1CILi128EEES8_NS7_ILi64EEEEEENS_6half_tEfNS_4arch4Sm80ELb1ELb0ELb1ELb0ELb1ELb0ELb0ELb0ELi2ELi4ELi4ELi4ELb0EEENS1_24CollectiveEpilogueBwdGQAISA_fSD_Li256ELb0ELb1EEENS1_25SingleTileBwdLPTSchedulerILb0ELi128ELb1EEEEEEEEEvNT_6ParamsE$_ZN4cute3eso3ESOILb1ELb0EJNS_1CILi1EEEiiiNS2_ILi72EEENS2_ILi512EEEEEC2ERKS3_RKiSA_SA_RKS4_RKS5_)
$_ZN7cutlass13device_kernelIN5flash19enable_sm80_to_sm89INS1_16FlashAttnBwdSm80INS1_25CollectiveMainloopBwdSm80ILi2ELi2EN4cute5tupleIJNS5_1CILi128EEES8_NS7_ILi64EEEEEENS_6half_tEfNS_4arch4Sm80ELb1ELb0ELb1ELb0ELb1ELb0ELb0ELb0ELi2ELi4ELi4ELi4ELb0EEENS1_24CollectiveEpilogueBwdGQAISA_fSD_Li256ELb0ELb1EEENS1_25SingleTileBwdLPTSchedulerILb0ELi128ELb1EEEEEEEEEvNT_6ParamsE$_ZN4cute3eso3ESOILb1ELb0EJNS_1CILi1EEEiiiNS2_ILi72EEENS2_ILi512EEEEEC2ERKS3_RKiSA_SA_RKS4_RKS5_:
        /* <DEDUP_REMOVED lines=11> */
        .type           $_ZN7cutlass13device_kernelIN5flash19enable_sm80_to_sm89INS1_16FlashAttnBwdSm80INS1_25CollectiveMainloopBwdSm80ILi2ELi2EN4cute5tupleIJNS5_1CILi128EEES8_NS7_ILi64EEEEEENS_6half_tEfNS_4arch4Sm80ELb1ELb0ELb1ELb0ELb1ELb0ELb0ELb0ELi2ELi4ELi4ELi4ELb0EEENS1_24CollectiveEpilogueBwdGQAISA_fSD_Li256ELb0ELb1EEENS1_25SingleTileBwdLPTSchedulerILb0ELi128ELb1EEEEEEEEEvNT_6ParamsE$_ZN4cute3eso3ESOILb1ELb0EJNS_1CILi8EEEiiEEC2ERKS3_RKiS8_,@function
        .size           $_ZN7cutlass13device_kernelIN5flash19enable_sm80_to_sm89INS1_16FlashAttnBwdSm80INS1_25CollectiveMainloopBwdSm80ILi2ELi2EN4cute5tupleIJNS5_1CILi128EEES8_NS7_ILi64EEEEEENS_6half_tEfNS_4arch4Sm80ELb1ELb0ELb1ELb0ELb1ELb0ELb0ELb0ELi2ELi4ELi4ELi4ELb0EEENS1_24CollectiveEpilogueBwdGQAISA_fSD_Li256ELb0ELb1EEENS1_25SingleTileBwdLPTSchedulerILb0ELi128ELb1EEEEEEEEEvNT_6ParamsE$_ZN4cute3eso3ESOILb1ELb0EJNS_1CILi8EEEiiEEC2ERKS3_RKiS8_,($_ZN7cutlass13device_kernelIN5flash19enable_sm80_to_sm89INS1_16FlashAttnBwdSm80INS1_25CollectiveMainloopBwdSm80ILi2ELi2EN4cute5tupleIJNS5_1CILi128EEES8_NS7_ILi64EEEEEENS_6half_tEfNS_4arch4Sm80ELb1ELb0ELb1ELb0ELb1ELb0ELb0ELb0ELi2ELi4ELi4ELi4ELb0EEENS1_24CollectiveEpilogueBwdGQAISA_fSD_Li256ELb0ELb1EEENS1_25SingleTileBwdLPTSchedulerILb0ELi128ELb1EEEEEEEEEvNT_6ParamsE$_ZN4cute3eso3ESOILb1ELb0EJNS_1CILi8EEEiiiNS2_ILi144EEENS2_ILi512EEEEEC2ERKS3_RKiSA_SA_RKS4_RKS5_ - $_ZN7cutlass13device_kernelIN5flash19enable_sm80_to_sm89INS1_16FlashAttnBwdSm80INS1_25CollectiveMainloopBwdSm80ILi2ELi2EN4cute5tupleIJNS5_1CILi128EEES8_NS7_ILi64EEEEEENS_6half_tEfNS_4arch4Sm80ELb1ELb0ELb1ELb0ELb1ELb0ELb0ELb0ELi2ELi4ELi4ELi4ELb0EEENS1_24CollectiveEpilogueBwdGQAISA_fSD_Li256ELb0ELb1EEENS1_25SingleTileBwdLPTSchedulerILb0ELi128ELb1EEEEEEEEEvNT_6ParamsE$_ZN4cute3eso3ESOILb1ELb0EJNS_1CILi8EEEiiEEC2ERKS3_RKiS8_)
$_ZN7cutlass13device_kernelIN5flash19enable_sm80_to_sm89INS1_16FlashAttnBwdSm80INS1_25CollectiveMainloopBwdSm80ILi2ELi2EN4cute5tupleIJNS5_1CILi128EEES8_NS7_ILi64EEEEEENS_6half_tEfNS_4arch4Sm80ELb1ELb0ELb1ELb0ELb1ELb0ELb0ELb0ELi2ELi4ELi4ELi4ELb0EEENS1_24CollectiveEpilogueBwdGQAISA_fSD_Li256ELb0ELb1EEENS1_25SingleTileBwdLPTSchedulerILb0ELi128ELb1EEEEEEEEEvNT_6ParamsE$_ZN4cute3eso3ESOILb1ELb0EJNS_1CILi8EEEiiEEC2ERKS3_RKiS8_:
[----:B------:R-:W-:Y:S02]  /*70c0*/  IADD3 R3, R82, -c[0x0][0x20], RZ ;  /* 0x8000080052037a10 */ /* 0x000fe40007ffe0ff */
[----:B------:R-:W-:-:S03]  /*70d0*/  IADD3 R2, R84, -c[0x0][0x20], RZ ;  /* 0x8000080054027a10 */ /* 0x000fc60007ffe0ff */
[----:B------:R1:W-:Y:S04]  /*70e0*/  STL [R3], R26 ;  /* 0x0000001a03007387 */ /* 0x0003e80000100800 */
[----:B------:R-:W2:Y:S01]  /*70f0*/  LDL R2, [R2] ;  /* 0x0000000002027983 */ /* 0x000ea20000100800 */
[----:B------:R-:W-:-:S03]  /*7100*/  IMAD.MOV.U32 R5, RZ, RZ, 0x0 ;  /* 0x00000000ff057424 */ /* 0x000fc600078e00ff */
[----:B--2---:R1:W-:Y:S01]  /*7110*/  STL [R3+0x4], R2 ;  /* 0x0000040203007387 */ /* 0x0043e20000100800 */
[----:B------:R-:W-:Y:S05]  /*7120*/  RET.REL.NODEC R4 `(_ZN7cutlass13device_kernelIN5flash19enable_sm80_to_sm89INS1_16FlashAttnBwdSm80INS1_25CollectiveMainloopBwdSm80ILi2ELi2EN4cute5tupleIJNS5_1CILi128EEES8_NS7_ILi64EEEEEENS_6half_tEfNS_4arch4Sm80ELb1ELb0ELb1ELb0ELb1ELb0ELb0ELb0ELi2ELi4ELi4ELi4ELb0EEENS1_24CollectiveEpilogueBwdGQAISA_fSD_Li256ELb0ELb1EEENS1_25SingleTileBwdLPTSchedulerILb0ELi128ELb1EEEEEEEEEvNT_6ParamsE) ;  /* 0xffff8ed004007950 */ /* 0x000fea0003c3ffff */
        .type           $_ZN7cutlass13device_kernelIN5flash19enable_sm80_to_sm89INS1_16FlashAttnBwdSm80INS1_25CollectiveMainloopBwdSm80ILi2ELi2EN4cute5tupleIJNS5_1CILi128EEES8_NS7_ILi64EEEEEENS_6half_tEfNS_4arch4Sm80ELb1ELb0ELb1ELb0ELb1ELb0ELb0ELb0ELi2ELi4ELi4ELi4ELb0EEENS1_24CollectiveEpilogueBwdGQAISA_fSD_Li256ELb0ELb1EEENS1_25SingleTileBwdLPTSchedulerILb0ELi128ELb1EEEEEEEEEvNT_6ParamsE$_ZN4cute3eso3ESOILb1ELb0EJNS_1CILi8EEEiiiNS2_ILi144EEENS2_ILi512EEEEEC2ERKS3_RKiSA_SA_RKS4_RKS5_,@function
        .size           $_ZN7cutlass13device_kernelIN5flash19enable_sm80_to_sm89INS1_16FlashAttnBwdSm80INS1_25CollectiveMainloopBwdSm80ILi2ELi2EN4cute5tupleIJNS5_1CILi128EEES8_NS7_ILi64EEEEEENS_6half_tEfNS_4arch4Sm80ELb1ELb0ELb1ELb0ELb1ELb0ELb0ELb0ELi2ELi4ELi4ELi4ELb0EEENS1_24CollectiveEpilogueBwdGQAISA_fSD_Li256ELb0ELb1EEENS1_25SingleTileBwdLPTSchedulerILb0ELi128ELb1EEEEEEEEEvNT_6ParamsE$_ZN4cute3eso3ESOILb1ELb0EJNS_1CILi8EEEiiiNS2_ILi144EEENS2_ILi512EEEEEC2ERKS3_RKiSA_SA_RKS4_RKS5_,($_ZN7cutlass13device_kernelIN5flash19enable_sm80_to_sm89INS1_16FlashAttnBwdSm80INS1_25CollectiveMainloopBwdSm80ILi2ELi2EN4cute5tupleIJNS5_1CILi128EEES8_NS7_ILi64EEEEEENS_6half_tEfNS_4arch4Sm80ELb1ELb0ELb1ELb0ELb1ELb0ELb0ELb0ELi2ELi4ELi4ELi4ELb0EEENS1_24CollectiveEpilogueBwdGQAISA_fSD_Li256ELb0ELb1EEENS1_25SingleTileBwdLPTSchedulerILb0ELi128ELb1EEEEEEEEEvNT_6ParamsE$_ZN4cute3eso3ESOILb1ELb0EJNS_5tupleIJNS2_IJNS_1CILi1EEENS3_ILi0EEEEEENS2_IJS5_S5_EEEEEENS2_IJS5_iEEEEEC2ERKS8_RKS9_ - $_ZN7cutlass13device_kernelIN5flash19enable_sm80_to_sm89INS1_16FlashAttnBwdSm80INS1_25CollectiveMainloopBwdSm80ILi2ELi2EN4cute5tupleIJNS5_1CILi128EEES8_NS7_ILi64EEEEEENS_6half_tEfNS_4arch4Sm80ELb1ELb0ELb1ELb0ELb1ELb0ELb0ELb0ELi2ELi4ELi4ELi4ELb0EEENS1_24CollectiveEpilogueBwdGQAISA_fSD_Li256ELb0ELb1EEENS1_25SingleTileBwdLPTSchedulerILb0ELi128ELb1EEEEEEEEEvNT_6ParamsE$_ZN4cute3eso3ESOILb1ELb0EJNS_1CILi8EEEiiiNS2_ILi144EEENS2_ILi512EEEEEC2ERKS3_RKiSA_SA_RKS4_RKS5_)
$_ZN7cutlass13device_kernelIN5flash19enable_sm80_to_sm89INS1_16FlashAttnBwdSm80INS1_25CollectiveMainloopBwdSm80ILi2ELi2EN4cute5tupleIJNS5_1CILi128EEES8_NS7_ILi64EEEEEENS_6half_tEfNS_4arch4Sm80ELb1ELb0ELb1ELb0ELb1ELb0ELb0ELb0ELi2ELi4ELi4ELi4ELb0EEENS1_24CollectiveEpilogueBwdGQAISA_fSD_Li256ELb0ELb1EEENS1_25SingleTileBwdLPTSchedulerILb0ELi128ELb1EEEEEEEEEvNT_6ParamsE$_ZN4cute3eso3ESOILb1ELb0EJNS_1CILi8EEEiiiNS2_ILi144EEENS2_ILi512EEEEEC2ERKS3_RKiSA_SA_RKS4_RKS5_:
        /* <DEDUP_REMOVED lines=9> */
[----:B------:R-:W-:Y:S05]  /*71c0*/  RET.REL.NODEC R4 `(_ZN7cutlass13device_kernelIN5flash19enable_sm80_to_sm89INS1_16FlashAttnBwdSm80INS1_25CollectiveMainloopBwdSm80ILi2ELi2EN4cute5tupleIJNS5_1CILi128EEES8_NS7_ILi64EEEEEENS_6half_tEfNS_4arch4Sm80ELb1ELb0ELb1ELb0ELb1ELb0ELb0ELb0ELi2ELi4ELi4ELi4ELb0EEENS1_24CollectiveEpilogueBwdGQAISA_fSD_Li256ELb0ELb1EEENS1_25SingleTileBwdLPTSchedulerILb0ELi128ELb1EEEEEEEEEvNT_6ParamsE) ;  /* 0xffff8e3004007950 */ /* 0x000fea0003c3ffff */
        .type           $_ZN7cutlass13device_kernelIN5flash19enable_sm80_to_sm89INS1_16FlashAttnBwdSm80INS1_25CollectiveMainloopBwdSm80ILi2ELi2EN4cute5tupleIJNS5_1CILi128EEES8_NS7_ILi64EEEEEENS_6half_tEfNS_4arch4Sm80ELb1ELb0ELb1ELb0ELb1ELb0ELb0ELb0ELi2ELi4ELi4ELi4ELb0EEENS1_24CollectiveEpilogueBwdGQAISA_fSD_Li256ELb0ELb1EEENS1_25SingleTileBwdLPTSchedulerILb0ELi128ELb1EEEEEEEEEvNT_6ParamsE$_ZN4cute3eso3ESOILb1ELb0EJNS_5tupleIJNS2_IJNS_1CILi1EEENS3_ILi0EEEEEENS2_IJS5_S5_EEEEEENS2_IJS5_iEEEEEC2ERKS8_RKS9_,@function
        .size           $_ZN7cutlass13device_kernelIN5flash19enable_sm80_to_sm89INS1_16FlashAttnBwdSm80INS1_25CollectiveMainloopBwdSm80ILi2ELi2EN4cute5tupleIJNS5_1CILi128EEES8_NS7_ILi64EEEEEENS_6half_tEfNS_4arch4Sm80ELb1ELb0ELb1ELb0ELb1ELb0ELb0ELb0ELi2ELi4ELi4ELi4ELb0EEENS1_24CollectiveEpilogueBwdGQAISA_fSD_Li256ELb0ELb1EEENS1_25SingleTileBwdLPTSchedulerILb0ELi128ELb1EEEEEEEEEvNT_6ParamsE$_ZN4cute3eso3ESOILb1ELb0EJNS_5tupleIJNS2_IJNS_1CILi1EEENS3_ILi0EEEEEENS2_IJS5_S5_EEEEEENS2_IJS5_iEEEEEC2ERKS8_RKS9_,($_ZN7cutlass13device_kernelIN5flash19enable_sm80_to_sm89INS1_16FlashAttnBwdSm80INS1_25CollectiveMainloopBwdSm80ILi2ELi2EN4cute5tupleIJNS5_1CILi128EEES8_NS7_ILi64EEEEEENS_6half_tEfNS_4arch4Sm80ELb1ELb0ELb1ELb0ELb1ELb0ELb0ELb0ELi2ELi4ELi4ELi4ELb0EEENS1_24CollectiveEpilogueBwdGQAISA_fSD_Li256ELb0ELb1EEENS1_25SingleTileBwdLPTSchedulerILb0ELi128ELb1EEEEEEEEEvNT_6ParamsE$_ZN4cute3eso3ESOILb1ELb0EJNS_5tupleIJNS2_IJNS_1CILi1EEENS3_ILi0EEEEEES5_EEENS2_IJNS2_IJS5_S5_EEEiEEEEEC2ERKS7_RKS9_ - $_ZN7cutlass13device_kernelIN5flash19enable_sm80_to_sm89INS1_16FlashAttnBwdSm80INS1_25CollectiveMainloopBwdSm80ILi2ELi2EN4cute5tupleIJNS5_1CILi128EEES8_NS7_ILi64EEEEEENS_6half_tEfNS_4arch4Sm80ELb1ELb0ELb1ELb0ELb1ELb0ELb0ELb0ELi2ELi4ELi4ELi4ELb0EEENS1_24CollectiveEpilogueBwdGQAISA_fSD_Li256ELb0ELb1EEENS1_25SingleTileBwdLPTSchedulerILb0ELi128ELb1EEEEEEEEEvNT_6ParamsE$_ZN4cute3eso3ESOILb1ELb0EJNS_5tupleIJNS2_IJNS_1CILi1EEENS3_ILi0EEEEEENS2_IJS5_S5_EEEEEENS2_IJS5_iEEEEEC2ERKS8_RKS9_)
$_ZN7cutlass13device_kernelIN5flash19enable_sm80_to_sm89INS1_16FlashAttnBwdSm80INS1_25CollectiveMainloopBwdSm80ILi2ELi2EN4cute5tupleIJNS5_1CILi128EEES8_NS7_ILi64EEEEEENS_6half_tEfNS_4arch4Sm80ELb1ELb0ELb1ELb0ELb1ELb0ELb0ELb0ELi2ELi4ELi4ELi4ELb0EEENS1_24CollectiveEpilogueBwdGQAISA_fSD_Li256ELb0ELb1EEENS1_25SingleTileBwdLPTSchedulerILb0ELi128ELb1EEEEEEEEEvNT_6ParamsE$_ZN4cute3eso3ESOILb1ELb0EJNS_5tupleIJNS2_IJNS_1CILi1EEENS3_ILi0EEEEEENS2_IJS5_S5_EEEEEENS2_IJS5_iEEEEEC2ERKS8_RKS9_:
[----:B------:R-:W-:Y:S02]  /*71d0*/  IADD3 R4, R4, -c[0x0][0x20], RZ ;  /* 0x8000080004047a10 */ /* 0x000fe40007ffe0ff */
[----:B------:R-:W-:-:S03]  /*71e0*/  MOV R7, 0x0 ;  /* 0x0000000000077802 */ /* 0x000fc60000000f00 */
[----:B------:R1:W-:Y:S01]  /*71f0*/  STL [R4], R5 ;  /* 0x0000000504007387 */ /* 0x0003e20000100800 */
[----:B------:R-:W-:Y:S05]  /*7200*/  RET.REL.NODEC R6 `(_ZN7cutlass13device_kernelIN5flash19enable_sm80_to_sm89INS1_16FlashAttnBwdSm80INS1_25CollectiveMainloopBwdSm80ILi2ELi2EN4cute5tupleIJNS5_1CILi128EEES8_NS7_ILi64EEEEEENS_6half_tEfNS_4arch4Sm80ELb1ELb0ELb1ELb0ELb1ELb0ELb0ELb0ELi2ELi4ELi4ELi4ELb0EEENS1_24CollectiveEpilogueBwdGQAISA_fSD_Li256ELb0ELb1EEENS1_25SingleTileBwdLPTSchedulerILb0ELi128ELb1EEEEEEEEEvNT_6ParamsE) ;  /* 0xffff8df006007950 */ /* 0x000fea0003c3ffff */
        .type           $_ZN7cutlass13device_kernelIN5flash19enable_sm80_to_sm89INS1_16FlashAttnBwdSm80INS1_25CollectiveMainloopBwdSm80ILi2ELi2EN4cute5tupleIJNS5_1CILi128EEES8_NS7_ILi64EEEEEENS_6half_tEfNS_4arch4Sm80ELb1ELb0ELb1ELb0ELb1ELb0ELb0ELb0ELi2ELi4ELi4ELi4ELb0EEENS1_24CollectiveEpilogueBwdGQAISA_fSD_Li256ELb0ELb1EEENS1_25SingleTileBwdLPTSchedulerILb0ELi128ELb1EEEEEEEEEvNT_6ParamsE$_ZN4cute3eso3ESOILb1ELb0EJNS_5tupleIJNS2_IJNS_1CILi1EEENS3_ILi0EEEEEES5_EEENS2_IJNS2_IJS5_S5_EEEiEEEEEC2ERKS7_RKS9_,@function
        .size           $_ZN7cutlass13device_kernelIN5flash19enable_sm80_to_sm89INS1_16FlashAttnBwdSm80INS1_25CollectiveMainloopBwdSm80ILi2ELi2EN4cute5tupleIJNS5_1CILi128EEES8_NS7_ILi64EEEEEENS_6half_tEfNS_4arch4Sm80ELb1ELb0ELb1ELb0ELb1ELb0ELb0ELb0ELi2ELi4ELi4ELi4ELb0EEENS1_24CollectiveEpilogueBwdGQAISA_fSD_Li256ELb0ELb1EEENS1_25SingleTileBwdLPTSchedulerILb0ELi128ELb1EEEEEEEEEvNT_6ParamsE$_ZN4cute3eso3ESOILb1ELb0EJNS_5tupleIJNS2_IJNS_1CILi1EEENS3_ILi0EEEEEES5_EEENS2_IJNS2_IJS5_S5_EEEiEEEEEC2ERKS7_RKS9_,($_ZN7cutlass13device_kernelIN5flash19enable_sm80_to_sm89INS1_16FlashAttnBwdSm80INS1_25CollectiveMainloopBwdSm80ILi2ELi2EN4cute5tupleIJNS5_1CILi128EEES8_NS7_ILi64EEEEEENS_6half_tEfNS_4arch4Sm80ELb1ELb0ELb1ELb0ELb1ELb0ELb0ELb0ELi2ELi4ELi4ELi4ELb0EEENS1_24CollectiveEpilogueBwdGQAISA_fSD_Li256ELb0ELb1EEENS1_25SingleTileBwdLPTSchedulerILb0ELi128ELb1EEEEEEEEEvNT_6ParamsE$_ZN4cute3eso3ESOILb1ELb0EJNS_5tupleIJNS_1CILi0EEES4_EEEiEEC2ERKS5_RKi - $_ZN7cutlass13device_kernelIN5flash19enable_sm80_to_sm89INS1_16FlashAttnBwdSm80INS1_25CollectiveMainloopBwdSm80ILi2ELi2EN4cute5tupleIJNS5_1CILi128EEES8_NS7_ILi64EEEEEENS_6half_tEfNS_4arch4Sm80ELb1ELb0ELb1ELb0ELb1ELb0ELb0ELb0ELi2ELi4ELi4ELi4ELb0EEENS1_24CollectiveEpilogueBwdGQAISA_fSD_Li256ELb0ELb1EEENS1_25SingleTileBwdLPTSchedulerILb0ELi128ELb1EEEEEEEEEvNT_6ParamsE$_ZN4cute3eso3ESOILb1ELb0EJNS_5tupleIJNS2_IJNS_1CILi1EEENS3_ILi0EEEEEES5_EEENS2_IJNS2_IJS5_S5_EEEiEEEEEC2ERKS7_RKS9_)
$_ZN7cutlass13device_kernelIN5flash19enable_sm80_to_sm89INS1_16FlashAttnBwdSm80INS1_25CollectiveMainloopBwdSm80ILi2ELi2EN4cute5tupleIJNS5_1CILi128EEES8_NS7_ILi64EEEEEENS_6half_tEfNS_4arch4Sm80ELb1ELb0ELb1ELb0ELb1ELb0ELb0ELb0ELi2ELi4ELi4ELi4ELb0EEENS1_24CollectiveEpilogueBwdGQAISA_fSD_Li256ELb0ELb1EEENS1_25SingleTileBwdLPTSchedulerILb0ELi128ELb1EEEEEEEEEvNT_6ParamsE$_ZN4cute3eso3ESOILb1ELb0EJNS_5tupleIJNS2_IJNS_1CILi1EEENS3_ILi0EEEEEES5_EEENS2_IJNS2_IJS5_S5_EEEiEEEEEC2ERKS7_RKS9_:
[----:B------:R-:W-:Y:S02]  /*7210*/  IADD3 R4, R83, -c[0x0][0x20], RZ ;  /* 0x8000080053047a10 */ /* 0x000fe40007ffe0ff */
[----:B------:R-:W-:-:S03]  /*7220*/  MOV R7, 0x0 ;  /* 0x0000000000077802 */ /* 0x000fc60000000f00 */
[----:B------:R1:W-:Y:S01]  /*7230*/  STL [R4], R5 ;  /* 0x0000000504007387 */ /* 0x0003e20000100800 */
[----:B------:R-:W-:Y:S05]  /*7240*/  RET.REL.NODEC R6 `(_ZN7cutlass13device_kernelIN5flash19enable_sm80_to_sm89INS1_16FlashAttnBwdSm80INS1_25CollectiveMainloopBwdSm80ILi2ELi2EN4cute5tupleIJNS5_1CILi128EEES8_NS7_ILi64EEEEEENS_6half_tEfNS_4arch4Sm80ELb1ELb0ELb1ELb0ELb1ELb0ELb0ELb0ELi2ELi4ELi4ELi4ELb0EEENS1_24CollectiveEpilogueBwdGQAISA_fSD_Li256ELb0ELb1EEENS1_25SingleTileBwdLPTSchedulerILb0ELi128ELb1EEEEEEEEEvNT_6ParamsE) ;  /* 0xffff8db006007950 */ /* 0x000fea0003c3ffff */
        .type           $_ZN7cutlass13device_kernelIN5flash19enable_sm80_to_sm89INS1_16FlashAttnBwdSm80INS1_25CollectiveMainloopBwdSm80ILi2ELi2EN4cute5tupleIJNS5_1CILi128EEES8_NS7_ILi64EEEEEENS_6half_tEfNS_4arch4Sm80ELb1ELb0ELb1ELb0ELb1ELb0ELb0ELb0ELi2ELi4ELi4ELi4ELb0EEENS1_24CollectiveEpilogueBwdGQAISA_fSD_Li256ELb0ELb1EEENS1_25SingleTileBwdLPTSchedulerILb0ELi128ELb1EEEEEEEEEvNT_6ParamsE$_ZN4cute3eso3ESOILb1ELb0EJNS_5tupleIJNS_1CILi0EEES4_EEEiEEC2ERKS5_RKi,@function
        .size           $_ZN7cutlass13device_kernelIN5flash19enable_sm80_to_sm89INS1_16FlashAttnBwdSm80INS1_25CollectiveMainloopBwdSm80ILi2ELi2EN4cute5tupleIJNS5_1CILi128EEES8_NS7_ILi64EEEEEENS_6half_tEfNS_4arch4Sm80ELb1ELb0ELb1ELb0ELb1ELb0ELb0ELb0ELi2ELi4ELi4ELi4ELb0EEENS1_24CollectiveEpilogueBwdGQAISA_fSD_Li256ELb0ELb1EEENS1_25SingleTileBwdLPTSchedulerILb0ELi128ELb1EEEEEEEEEvNT_6ParamsE$_ZN4cute3eso3ESOILb1ELb0EJNS_5tupleIJNS_1CILi0EEES4_EEEiEEC2ERKS5_RKi,($_ZN7cutlass13device_kernelIN5flash19enable_sm80_to_sm89INS1_16FlashAttnBwdSm80INS1_25CollectiveMainloopBwdSm80ILi2ELi2EN4cute5tupleIJNS5_1CILi128EEES8_NS7_ILi64EEEEEENS_6half_tEfNS_4arch4Sm80ELb1ELb0ELb1ELb0ELb1ELb0ELb0ELb0ELi2ELi4ELi4ELi4ELb0EEENS1_24CollectiveEpilogueBwdGQAISA_fSD_Li256ELb0ELb1EEENS1_25SingleTileBwdLPTSchedulerILb0ELi128ELb1EEEEEEEEEvNT_6ParamsE$_ZN4cute3eso3ESOILb1ELb0EJNS_5tupleIJNS_1CILi1EEENS3_ILi0EEEEEENS2_IJiEEEEEC2ERKS6_RKS7_ - $_ZN7cutlass13device_kernelIN5flash19enable_sm80_to_sm89INS1_16FlashAttnBwdSm80INS1_25CollectiveMainloopBwdSm80ILi2ELi2EN4cute5tupleIJNS5_1CILi128EEES8_NS7_ILi64EEEEEENS_6half_tEfNS_4arch4Sm80ELb1ELb0ELb1ELb0ELb1ELb0ELb0ELb0ELi2ELi4ELi4ELi4ELb0EEENS1_24CollectiveEpilogueBwdGQAISA_fSD_Li256ELb0ELb1EEENS1_25SingleTileBwdLPTSchedulerILb0ELi128ELb1EEEEEEEEEvNT_6ParamsE$_ZN4cute3eso3ESOILb1ELb0EJNS_5tupleIJNS_1CILi0EEES4_EEEiEEC2ERKS5_RKi)
$_ZN7cutlass13device_kernelIN5flash19enable_sm80_to_sm89INS1_16FlashAttnBwdSm80INS1_25CollectiveMainloopBwdSm80ILi2ELi2EN4cute5tupleIJNS5_1CILi128EEES8_NS7_ILi64EEEEEENS_6half_tEfNS_4arch4Sm80ELb1ELb0ELb1ELb0ELb1ELb0ELb0ELb0ELi2ELi4ELi4ELi4ELb0EEENS1_24CollectiveEpilogueBwdGQAISA_fSD_Li256ELb0ELb1EEENS1_25SingleTileBwdLPTSchedulerILb0ELi128ELb1EEEEEEEEEvNT_6ParamsE$_ZN4cute3eso3ESOILb1ELb0EJNS_5tupleIJNS_1CILi0EEES4_EEEiEEC2ERKS5_RKi:
[----:B------:R-:W-:Y:S02]  /*7250*/  IADD3 R4, R83, -c[0x0][0x20], RZ ;  /* 0x8000080053047a10 */ /* 0x000fe40007ffe0ff */
[----:B------:R-:W-:-:S03]  /*7260*/  MOV R7, 0x0 ;  /* 0x0000000000077802 */ /* 0x000fc60000000f00 */
[----:B------:R1:W-:Y:S01]  /*7270*/  STL [R4], R5 ;  /* 0x0000000504007387 */ /* 0x0003e20000100800 */
[----:B------:R-:W-:Y:S05]  /*7280*/  RET.REL.NODEC R6 `(_ZN7cutlass13device_kernelIN5flash19enable_sm80_to_sm89INS1_16FlashAttnBwdSm80INS1_25CollectiveMainloopBwdSm80ILi2ELi2EN4cute5tupleIJNS5_1CILi128EEES8_NS7_ILi64EEEEEENS_6half_tEfNS_4arch4Sm80ELb1ELb0ELb1ELb0ELb1ELb0ELb0ELb0ELi2ELi4ELi4ELi4ELb0EEENS1_24CollectiveEpilogueBwdGQAISA_fSD_Li256ELb0ELb1EEENS1_25SingleTileBwdLPTSchedulerILb0ELi128ELb1EEEEEEEEEvNT_6ParamsE) ;  /* 0xffff8d7006007950 */ /* 0x000fea0003c3ffff */
        .type           $_ZN7cutlass13device_kernelIN5flash19enable_sm80_to_sm89INS1_16FlashAttnBwdSm80INS1_25CollectiveMainloopBwdSm80ILi2ELi2EN4cute5tupleIJNS5_1CILi128EEES8_NS7_ILi64EEEEEENS_6half_tEfNS_4arch4Sm80ELb1ELb0ELb1ELb0ELb1ELb0ELb0ELb0ELi2ELi4ELi4ELi4ELb0EEENS1_24CollectiveEpilogueBwdGQAISA_fSD_Li256ELb0ELb1EEENS1_25SingleTileBwdLPTSchedulerILb0ELi128ELb1EEEEEEEEEvNT_6ParamsE$_ZN4cute3eso3ESOILb1ELb0EJNS_5tupleIJNS_1CILi1EEENS3_ILi0EEEEEENS2_IJiEEEEEC2ERKS6_RKS7_,@function
        .size           $_ZN7cutlass13device_kernelIN5flash19enable_sm80_to_sm89INS1_16FlashAttnBwdSm80INS1_25CollectiveMainloopBwdSm80ILi2ELi2EN4cute5tupleIJNS5_1CILi128EEES8_NS7_ILi64EEEEEENS_6half_tEfNS_4arch4Sm80ELb1ELb0ELb1ELb0ELb1ELb0ELb0ELb0ELi2ELi4ELi4ELi4ELb0EEENS1_24CollectiveEpilogueBwdGQAISA_fSD_Li256ELb0ELb1EEENS1_25SingleTileBwdLPTSchedulerILb0ELi128ELb1EEEEEEEEEvNT_6ParamsE$_ZN4cute3eso3ESOILb1ELb0EJNS_5tupleIJNS_1CILi1EEENS3_ILi0EEEEEENS2_IJiEEEEEC2ERKS6_RKS7_,($_ZN7cutlass13device_kernelIN5flash19enable_sm80_to_sm89INS1_16FlashAttnBwdSm80INS1_25CollectiveMainloopBwdSm80ILi2ELi2EN4cute5tupleIJNS5_1CILi128EEES8_NS7_ILi64EEEEEENS_6half_tEfNS_4arch4Sm80ELb1ELb0ELb1ELb0ELb1ELb0ELb0ELb0ELi2ELi4ELi4ELi4ELb0EEENS1_24CollectiveEpilogueBwdGQAISA_fSD_Li256ELb0ELb1EEENS1_25SingleTileBwdLPTSchedulerILb0ELi128ELb1EEEEEEEEEvNT_6ParamsE$_ZN4cute3eso3ESOILb1ELb0EJNS_6LayoutINS_5tupleIJNS3_IJNS3_IJNS3_IJNS_1CILi4EEENS4_ILi2EEEEEENS4_ILi1EEEEEES8_EEENS3_IJNS3_IJNS3_IJS8_S8_EEES8_EEES6_EEEEEENS3_IJNS3_IJNS3_IJNS3_IJS8_NS4_ILi32EEEEEENS4_ILi0EEEEEESH_EEENS3_IJNS3_IJNS3_IJSH_SH_EEESH_EEENS4_ILi64EEEEEEEEEEENS_10ViewEngineIPN7cutlass6half_tEEEEEC2ERKSP_RKSU_ - $_ZN7cutlass13device_kernelIN5flash19enable_sm80_to_sm89INS1_16FlashAttnBwdSm80INS1_25CollectiveMainloopBwdSm80ILi2ELi2EN4cute5tupleIJNS5_1CILi128EEES8_NS7_ILi64EEEEEENS_6half_tEfNS_4arch4Sm80ELb1ELb0ELb1ELb0ELb1ELb0ELb0ELb0ELi2ELi4ELi4ELi4ELb0EEENS1_24CollectiveEpilogueBwdGQAISA_fSD_Li256ELb0ELb1EEENS1_25SingleTileBwdLPTSchedulerILb0ELi128ELb1EEEEEEEEEvNT_6ParamsE$_ZN4cute3eso3ESOILb1ELb0EJNS_5tupleIJNS_1CILi1EEENS3_ILi0EEEEEENS2_IJiEEEEEC2ERKS6_RKS7_)
$_ZN7cutlass13device_kernelIN5flash19enable_sm80_to_sm89INS1_16FlashAttnBwdSm80INS1_25CollectiveMainloopBwdSm80ILi2ELi2EN4cute5tupleIJNS5_1CILi128EEES8_NS7_ILi64EEEEEENS_6half_tEfNS_4arch4Sm80ELb1ELb0ELb1ELb0ELb1ELb0ELb0ELb0ELi2ELi4ELi4ELi4ELb0EEENS1_24CollectiveEpilogueBwdGQAISA_fSD_Li256ELb0ELb1EEENS1_25SingleTileBwdLPTSchedulerILb0ELi128ELb1EEEEEEEEEvNT_6ParamsE$_ZN4cute3eso3ESOILb1ELb0EJNS_5tupleIJNS_1CILi1EEENS3_ILi0EEEEEENS2_IJiEEEEEC2ERKS6_RKS7_:
[----:B------:R-:W-:Y:S02]  /*7290*/  IADD3 R36, R83, -c[0x0][0x20], RZ ;  /* 0x8000080053247a10 */ /* 0x000fe40007ffe0ff */
[----:B------:R-:W-:-:S03]  /*72a0*/  MOV R39, 0x0 ;  /* 0x0000000000277802 */ /* 0x000fc60000000f00 */
[----:B------:R1:W-:Y:S01]  /*72b0*/  STL [R36], R37 ;  /* 0x0000002524007387 */ /* 0x0003e20000100800 */
[----:B------:R-:W-:Y:S05]  /*72c0*/  RET.REL.NODEC R38 `(_ZN7cutlass13device_kernelIN5flash19enable_sm80_to_sm89INS1_16FlashAttnBwdSm80INS1_25CollectiveMainloopBwdSm80ILi2ELi2EN4cute5tupleIJNS5_1CILi128EEES8_NS7_ILi64EEEEEENS_6half_tEfNS_4arch4Sm80ELb1ELb0ELb1ELb0ELb1ELb0ELb0ELb0ELi2ELi4ELi4ELi4ELb0EEENS1_24CollectiveEpilogueBwdGQAISA_fSD_Li256ELb0ELb1EEENS1_25SingleTileBwdLPTSchedulerILb0ELi128ELb1EEEEEEEEEvNT_6ParamsE) ;  /* 0xffff8d3026007950 */ /* 0x000fea0003c3ffff */
        .type           $_ZN7cutlass13device_kernelIN5flash19enable_sm80_to_sm89INS1_16FlashAttnBwdSm80INS1_25CollectiveMainloopBwdSm80ILi2ELi2EN4cute5tupleIJNS5_1CILi128EEES8_NS7_ILi64EEEEEENS_6half_tEfNS_4arch4Sm80ELb1ELb0ELb1ELb0ELb1ELb0ELb0ELb0ELi2ELi4ELi4ELi4ELb0EEENS1_24CollectiveEpilogueBwdGQAISA_fSD_Li256ELb0ELb1EEENS1_25SingleTileBwdLPTSchedulerILb0ELi128ELb1EEEEEEEEEvNT_6ParamsE$_ZN4cute3eso3ESOILb1ELb0EJNS_6LayoutINS_5tupleIJNS3_IJNS3_IJNS3_IJNS_1CILi4EEENS4_ILi2EEEEEENS4_ILi1EEEEEES8_EEENS3_IJNS3_IJNS3_IJS8_S8_EEES8_EEES6_EEEEEENS3_IJNS3_IJNS3_IJNS3_IJS8_NS4_ILi32EEEEEENS4_ILi0EEEEEESH_EEENS3_IJNS3_IJNS3_IJSH_SH_EEESH_EEENS4_ILi64EEEEEEEEEEENS_10ViewEngineIPN7cutlass6half_tEEEEEC2ERKSP_RKSU_,@function
        .size           $_ZN7cutlass13device_kernelIN5flash19enable_sm80_to_sm89INS1_16FlashAttnBwdSm80INS1_25CollectiveMainloopBwdSm80ILi2ELi2EN4cute5tupleIJNS5_1CILi128EEES8_NS7_ILi64EEEEEENS_6half_tEfNS_4arch4Sm80ELb1ELb0ELb1ELb0ELb1ELb0ELb0ELb0ELi2ELi4ELi4ELi4ELb0EEENS1_24CollectiveEpilogueBwdGQAISA_fSD_Li256ELb0ELb1EEENS1_25SingleTileBwdLPTSchedulerILb0ELi128ELb1EEEEEEEEEvNT_6ParamsE$_ZN4cute3eso3ESOILb1ELb0EJNS_6LayoutINS_5tupleIJNS3_IJNS3_IJNS3_IJNS_1CILi4EEENS4_ILi2EEEEEENS4_ILi1EEEEEES8_EEENS3_IJNS3_IJNS3_IJS8_S8_EEES8_EEES6_EEEEEENS3_IJNS3_IJNS3_IJNS3_IJS8_NS4_ILi32EEEEEENS4_ILi0EEEEEESH_EEENS3_IJNS3_IJNS3_IJSH_SH_EEESH_EEENS4_ILi64EEEEEEEEEEENS_10ViewEngineIPN7cutlass6half_tEEEEEC2ERKSP_RKSU_,($_ZN7cutlass13device_kernelIN5flash19enable_sm80_to_sm89INS1_16FlashAttnBwdSm80INS1_25CollectiveMainloopBwdSm80ILi2ELi2EN4cute5tupleIJNS5_1CILi128EEES8_NS7_ILi64EEEEEENS_6half_tEfNS_4arch4Sm80ELb1ELb0ELb1ELb0ELb1ELb0ELb0ELb0ELi2ELi4ELi4ELi4ELb0EEENS1_24CollectiveEpilogueBwdGQAISA_fSD_Li256ELb0ELb1EEENS1_25SingleTileBwdLPTSchedulerILb0ELi128ELb1EEEEEEEEEvNT_6ParamsE$_ZN4cute3eso3ESOILb1ELb0EJNS_6LayoutINS_5tupleIJNS3_IJNS3_IJNS_1CILi2EEES5_EEENS4_ILi1EEEEEEEEENS3_IJNS3_IJNS3_IJS7_NS4_ILi16EEEEEENS4_ILi0EEEEEEEEEEENS_10ViewEngineIPjEEEEC2ERKSF_RKSI_ - $_ZN7cutlass13device_kernelIN5flash19enable_sm80_to_sm89INS1_16FlashAttnBwdSm80INS1_25CollectiveMainloopBwdSm80ILi2ELi2EN4cute5tupleIJNS5_1CILi128EEES8_NS7_ILi64EEEEEENS_6half_tEfNS_4arch4Sm80ELb1ELb0ELb1ELb0ELb1ELb0ELb0ELb0ELi2ELi4ELi4ELi4ELb0EEENS1_24CollectiveEpilogueBwdGQAISA_fSD_Li256ELb0ELb1EEENS1_25SingleTileBwdLPTSchedulerILb0ELi128ELb1EEEEEEEEEvNT_6ParamsE$_ZN4cute3eso3ESOILb1ELb0EJNS_6LayoutINS_5tupleIJNS3_IJNS3_IJNS3_IJNS_1CILi4EEENS4_ILi2EEEEEENS4_ILi1EEEEEES8_EEENS3_IJNS3_IJNS3_IJS8_S8_EEES8_EEES6_EEEEEENS3_IJNS3_IJNS3_IJNS3_IJS8_NS4_ILi32EEEEEENS4_ILi0EEEEEESH_EEENS3_IJNS3_IJNS3_IJSH_SH_EEESH_EEENS4_ILi64EEEEEEEEEEENS_10ViewEngineIPN7cutlass6half_tEEEEEC2ERKSP_RKSU_)
$_ZN7cutlass13device_kernelIN5flash19enable_sm80_to_sm89INS1_16FlashAttnBwdSm80INS1_25CollectiveMainloopBwdSm80ILi2ELi2EN4cute5tupleIJNS5_1CILi128EEES8_NS7_ILi64EEEEEENS_6half_tEfNS_4arch4Sm80ELb1ELb0ELb1ELb0ELb1ELb0ELb0ELb0ELi2ELi4ELi4ELi4ELb0EEENS1_24CollectiveEpilogueBwdGQAISA_fSD_Li256ELb0ELb1EEENS1_25SingleTileBwdLPTSchedulerILb0ELi128ELb1EEEEEEEEEvNT_6ParamsE$_ZN4cute3eso3ESOILb1ELb0EJNS_6LayoutINS_5tupleIJNS3_IJNS3_IJNS3_IJNS_1CILi4EEENS4_ILi2EEEEEENS4_ILi1EEEEEES8_EEENS3_IJNS3_IJNS3_IJS8_S8_EEES8_EEES6_EEEEEENS3_IJNS3_IJNS3_IJNS3_IJS8_NS4_ILi32EEEEEENS4_ILi0EEEEEESH_EEENS3_IJNS3_IJNS3_IJSH_SH_EEESH_EEENS4_ILi64EEEEEEEEEEENS_10ViewEngineIPN7cutlass6half_tEEEEEC2ERKSP_RKSU_:
[----:B------:R-:W-:Y:S02]  /*72d0*/  IADD3 R36, R83, -c[0x0][0x20], RZ ;  /* 0x8000080053247a10 */ /* 0x000fe40007ffe0ff */
[----:B------:R-:W-:-:S03]  /*72e0*/  MOV R39, 0x0 ;  /* 0x0000000000277802 */ /* 0x000fc60000000f00 */
[----:B------:R1:W-:Y:S01]  /*72f0*/  STL.64 [R36], R2 ;  /* 0x0000000224007387 */ /* 0x0003e20000100a00 */
[----:B------:R-:W-:Y:S05]  /*7300*/  RET.REL.NODEC R38 `(_ZN7cutlass13device_kernelIN5flash19enable_sm80_to_sm89INS1_16FlashAttnBwdSm80INS1_25CollectiveMainloopBwdSm80ILi2ELi2EN4cute5tupleIJNS5_1CILi128EEES8_NS7_ILi64EEEEEENS_6half_tEfNS_4arch4Sm80ELb1ELb0ELb1ELb0ELb1ELb0ELb0ELb0ELi2ELi4ELi4ELi4ELb0EEENS1_24CollectiveEpilogueBwdGQAISA_fSD_Li256ELb0ELb1EEENS1_25SingleTileBwdLPTSchedulerILb0ELi128ELb1EEEEEEEEEvNT_6ParamsE) ;  /* 0xffff8cf026007950 */ /* 0x000fea0003c3ffff */
        .type           $_ZN7cutlass13device_kernelIN5flash19enable_sm80_to_sm89INS1_16FlashAttnBwdSm80INS1_25CollectiveMainloopBwdSm80ILi2ELi2EN4cute5tupleIJNS5_1CILi128EEES8_NS7_ILi64EEEEEENS_6half_tEfNS_4arch4Sm80ELb1ELb0ELb1ELb0ELb1ELb0ELb0ELb0ELi2ELi4ELi4ELi4ELb0EEENS1_24CollectiveEpilogueBwdGQAISA_fSD_Li256ELb0ELb1EEENS1_25SingleTileBwdLPTSchedulerILb0ELi128ELb1EEEEEEEEEvNT_6ParamsE$_ZN4cute3eso3ESOILb1ELb0EJNS_6LayoutINS_5tupleIJNS3_IJNS3_IJNS_1CILi2EEES5_EEENS4_ILi1EEEEEEEEENS3_IJNS3_IJNS3_IJS7_NS4_ILi16EEEEEENS4_ILi0EEEEEEEEEEENS_10ViewEngineIPjEEEEC2ERKSF_RKSI_,@function
        .size           $_ZN7cutlass13device_kernelIN5flash19enable_sm80_to_sm89INS1_16FlashAttnBwdSm80INS1_25CollectiveMainloopBwdSm80ILi2ELi2EN4cute5tupleIJNS5_1CILi128EEES8_NS7_ILi64EEEEEENS_6half_tEfNS_4arch4Sm80ELb1ELb0ELb1ELb0ELb1ELb0ELb0ELb0ELi2ELi4ELi4ELi4ELb0EEENS1_24CollectiveEpilogueBwdGQAISA_fSD_Li256ELb0ELb1EEENS1_25SingleTileBwdLPTSchedulerILb0ELi128ELb1EEEEEEEEEvNT_6ParamsE$_ZN4cute3eso3ESOILb1ELb0EJNS_6LayoutINS_5tupleIJNS3_IJNS3_IJNS_1CILi2EEES5_EEENS4_ILi1EEEEEEEEENS3_IJNS3_IJNS3_IJS7_NS4_ILi16EEEEEENS4_ILi0EEEEEEEEEEENS_10ViewEngineIPjEEEEC2ERKSF_RKSI_,($_ZN7cutlass13device_kernelIN5flash19enable_sm80_to_sm89INS1_16FlashAttnBwdSm80INS1_25CollectiveMainloopBwdSm80ILi2ELi2EN4cute5tupleIJNS5_1CILi128EEES8_NS7_ILi64EEEEEENS_6half_tEfNS_4arch4Sm80ELb1ELb0ELb1ELb0ELb1ELb0ELb0ELb0ELi2ELi4ELi4ELi4ELb0EEENS1_24CollectiveEpilogueBwdGQAISA_fSD_Li256ELb0ELb1EEENS1_25SingleTileBwdLPTSchedulerILb0ELi128ELb1EEEEEEEEEvNT_6ParamsE$_ZN4cute3eso3ESOILb1ELb0EJNS_6LayoutINS_5tupleIJNS3_IJNS3_IJNS_1CILi4EEENS4_ILi2EEEEEENS4_ILi1EEEEEEEEENS3_IJNS3_IJNS3_IJS8_NS4_ILi32EEEEEENS4_ILi0EEEEEEEEEEENS_10ViewEngineIPN7cutlass6half_tEEEEEC2ERKSG_RKSL_ - $_ZN7cutlass13device_kernelIN5flash19enable_sm80_to_sm89INS1_16FlashAttnBwdSm80INS1_25CollectiveMainloopBwdSm80ILi2ELi2EN4cute5tupleIJNS5_1CILi128EEES8_NS7_ILi64EEEEEENS_6half_tEfNS_4arch4Sm80ELb1ELb0ELb1ELb0ELb1ELb0ELb0ELb0ELi2ELi4ELi4ELi4ELb0EEENS1_24CollectiveEpilogueBwdGQAISA_fSD_Li256ELb0ELb1EEENS1_25SingleTileBwdLPTSchedulerILb0ELi128ELb1EEEEEEEEEvNT_6ParamsE$_ZN4cute3eso3ESOILb1ELb0EJNS_6LayoutINS_5tupleIJNS3_IJNS3_IJNS_1CILi2EEES5_EEENS4_ILi1EEEEEEEEENS3_IJNS3_IJNS3_IJS7_NS4_ILi16EEEEEENS4_ILi0EEEEEEEEEEENS_10ViewEngineIPjEEEEC2ERKSF_RKSI_)
$_ZN7cutlass13device_kernelIN5flash19enable_sm80_to_sm89INS1_16FlashAttnBwdSm80INS1_25CollectiveMainloopBwdSm80ILi2ELi2EN4cute5tupleIJNS5_1CILi128EEES8_NS7_ILi64EEEEEENS_6half_tEfNS_4arch4Sm80ELb1ELb0ELb1ELb0ELb1ELb0ELb0ELb0ELi2ELi4ELi4ELi4ELb0EEENS1_24CollectiveEpilogueBwdGQAISA_fSD_Li256ELb0ELb1EEENS1_25SingleTileBwdLPTSchedulerILb0ELi128ELb1EEEEEEEEEvNT_6ParamsE$_ZN4cute3eso3ESOILb1ELb0EJNS_6LayoutINS_5tupleIJNS3_IJNS3_IJNS_1CILi2EEES5_EEENS4_ILi1EEEEEEEEENS3_IJNS3_IJNS3_IJS7_NS4_ILi16EEEEEENS4_ILi0EEEEEEEEEEENS_10ViewEngineIPjEEEEC2ERKSF_RKSI_:
[----:B------:R-:W-:Y:S02]  /*7310*/  IADD3 R2, R83, -c[0x0][0x20], RZ ;  /* 0x8000080053027a10 */ /* 0x000fe40007ffe0ff */
[----:B------:R-:W-:-:S03]  /*7320*/  MOV R7, 0x0 ;  /* 0x0000000000077802 */ /* 0x000fc60000000f00 */
[----:B------:R1:W-:Y:S01]  /*7330*/  STL.64 [R2], R4 ;  /* 0x0000000402007387 */ /* 0x0003e20000100a00 */
[----:B------:R-:W-:Y:S05]  /*7340*/  RET.REL.NODEC R6 `(_ZN7cutlass13device_kernelIN5flash19enable_sm80_to_sm89INS1_16FlashAttnBwdSm80INS1_25CollectiveMainloopBwdSm80ILi2ELi2EN4cute5tupleIJNS5_1CILi128EEES8_NS7_ILi64EEEEEENS_6half_tEfNS_4arch4Sm80ELb1ELb0ELb1ELb0ELb1ELb0ELb0ELb0ELi2ELi4ELi4ELi4ELb0EEENS1_24CollectiveEpilogueBwdGQAISA_fSD_Li256ELb0ELb1EEENS1_25SingleTileBwdLPTSchedulerILb0ELi128ELb1EEEEEEEEEvNT_6ParamsE) ;  /* 0xffff8cb006007950 */ /* 0x000fea0003c3ffff */
        .type           $_ZN7cutlass13device_kernelIN5flash19enable_sm80_to_sm89INS1_16FlashAttnBwdSm80INS1_25CollectiveMainloopBwdSm80ILi2ELi2EN4cute5tupleIJNS5_1CILi128EEES8_NS7_ILi64EEEEEENS_6half_tEfNS_4arch4Sm80ELb1ELb0ELb1ELb0ELb1ELb0ELb0ELb0ELi2ELi4ELi4ELi4ELb0EEENS1_24CollectiveEpilogueBwdGQAISA_fSD_Li256ELb0ELb1EEENS1_25SingleTileBwdLPTSchedulerILb0ELi128ELb1EEEEEEEEEvNT_6ParamsE$_ZN4cute3eso3ESOILb1ELb0EJNS_6LayoutINS_5tupleIJNS3_IJNS3_IJNS_1CILi4EEENS4_ILi2EEEEEENS4_ILi1EEEEEEEEENS3_IJNS3_IJNS3_IJS8_NS4_ILi32EEEEEENS4_ILi0EEEEEEEEEEENS_10ViewEngineIPN7cutlass6half_tEEEEEC2ERKSG_RKSL_,@function
        .size           $_ZN7cutlass13device_kernelIN5flash19enable_sm80_to_sm89INS1_16FlashAttnBwdSm80INS1_25CollectiveMainloopBwdSm80ILi2ELi2EN4cute5tupleIJNS5_1CILi128EEES8_NS7_ILi64EEEEEENS_6half_tEfNS_4arch4Sm80ELb1ELb0ELb1ELb0ELb1ELb0ELb0ELb0ELi2ELi4ELi4ELi4ELb0EEENS1_24CollectiveEpilogueBwdGQAISA_fSD_Li256ELb0ELb1EEENS1_25SingleTileBwdLPTSchedulerILb0ELi128ELb1EEEEEEEEEvNT_6ParamsE$_ZN4cute3eso3ESOILb1ELb0EJNS_6LayoutINS_5tupleIJNS3_IJNS3_IJNS_1CILi4EEENS4_ILi2EEEEEENS4_ILi1EEEEEEEEENS3_IJNS3_IJNS3_IJS8_NS4_ILi32EEEEEENS4_ILi0EEEEEEEEEEENS_10ViewEngineIPN7cutlass6half_tEEEEEC2ERKSG_RKSL_,($_ZN7cutlass13device_kernelIN5flash19enable_sm80_to_sm89INS1_16FlashAttnBwdSm80INS1_25CollectiveMainloopBwdSm80ILi2ELi2EN4cute5tupleIJNS5_1CILi128EEES8_NS7_ILi64EEEEEENS_6half_tEfNS_4arch4Sm80ELb1ELb0ELb1ELb0ELb1ELb0ELb0ELb0ELi2ELi4ELi4ELi4ELb0EEENS1_24CollectiveEpilogueBwdGQAISA_fSD_Li256ELb0ELb1EEENS1_25SingleTileBwdLPTSchedulerILb0ELi128ELb1EEEEEEEEEvNT_6ParamsE$_ZN4cute3eso3ESOILb1ELb0EJNS_6LayoutINS_5tupleIJNS3_IJNS3_IJNS_1CILi4EEENS4_ILi2EEEEEENS4_ILi1EEEEEEEEENS3_IJNS3_IJNS3_IJS8_NS4_ILi32EEEEEENS4_ILi0EEEEEEEEEEEiEEC2ERKSG_RKi - $_ZN7cutlass13device_kernelIN5flash19enable_sm80_to_sm89INS1_16FlashAttnBwdSm80INS1_25CollectiveMainloopBwdSm80ILi2ELi2EN4cute5tupleIJNS5_1CILi128EEES8_NS7_ILi64EEEEEENS_6half_tEfNS_4arch4Sm80ELb1ELb0ELb1ELb0ELb1ELb0ELb0ELb0ELi2ELi4ELi4ELi4ELb0EEENS1_24CollectiveEpilogueBwdGQAISA_fSD_Li256ELb0ELb1EEENS1_25SingleTileBwdLPTSchedulerILb0ELi128ELb1EEEEEEEEEvNT_6ParamsE$_ZN4cute3eso3ESOILb1ELb0EJNS_6LayoutINS_5tupleIJNS3_IJNS3_IJNS_1CILi4EEENS4_ILi2EEEEEENS4_ILi1EEEEEEEEENS3_IJNS3_IJNS3_IJS8_NS4_ILi32EEEEEENS4_ILi0EEEEEEEEEEENS_10ViewEngineIPN7cutlass6half_tEEEEEC2ERKSG_RKSL_)
$_ZN7cutlass13device_kernelIN5flash19enable_sm80_to_sm89INS1_16FlashAttnBwdSm80INS1_25CollectiveMainloopBwdSm80ILi2ELi2EN4cute5tupleIJNS5_1CILi128EEES8_NS7_ILi64EEEEEENS_6half_tEfNS_4arch4Sm80ELb1ELb0ELb1ELb0ELb1ELb0ELb0ELb0ELi2ELi4ELi4ELi4ELb0EEENS1_24CollectiveEpilogueBwdGQAISA_fSD_Li256ELb0ELb1EEENS1_25SingleTileBwdLPTSchedulerILb0ELi128ELb1EEEEEEEEEvNT_6ParamsE$_ZN4cute3eso3ESOILb1ELb0EJNS_6LayoutINS_5tupleIJNS3_IJNS3_IJNS_1CILi4EEENS4_ILi2EEEEEENS4_ILi1EEEEEEEEENS3_IJNS3_IJNS3_IJS8_NS4_ILi32EEEEEENS4_ILi0EEEEEEEEEEENS_10ViewEngineIPN7cutlass6half_tEEEEEC2ERKSG_RKSL_:
[----:B------:R-:W-:Y:S01]  /*7350*/  IADD3 R4, R83, -c[0x0][0x20], RZ ;  /* 0x8000080053047a10 */ /* 0x000fe20007ffe0ff */
[----:B------:R-:W-:Y:S01]  /*7360*/  IMAD.MOV.U32 R35, RZ, RZ, R5 ;  /* 0x000000ffff237224 */ /* 0x000fe200078e0005 */
[----:B------:R-:W-:-:S04]  /*7370*/  MOV R7, 0x0 ;  /* 0x0000000000077802 */ /* 0x000fc80000000f00 */
[----:B------:R1:W-:Y:S01]  /*7380*/  STL.64 [R4], R34 ;  /* 0x0000002204007387 */ /* 0x0003e20000100a00 */
[----:B------:R-:W-:Y:S05]  /*7390*/  RET.REL.NODEC R6 `(_ZN7cutlass13device_kernelIN5flash19enable_sm80_to_sm89INS1_16FlashAttnBwdSm80INS1_25CollectiveMainloopBwdSm80ILi2ELi2EN4cute5tupleIJNS5_1CILi128EEES8_NS7_ILi64EEEEEENS_6half_tEfNS_4arch4Sm80ELb1ELb0ELb1ELb0ELb1ELb0ELb0ELb0ELi2ELi4ELi4ELi4ELb0EEENS1_24CollectiveEpilogueBwdGQAISA_fSD_Li256ELb0ELb1EEENS1_25SingleTileBwdLPTSchedulerILb0ELi128ELb1EEEEEEEEEvNT_6ParamsE) ;  /* 0xffff8c6006007950 */ /* 0x000fea0003c3ffff */
        .type           $_ZN7cutlass13device_kernelIN5flash19enable_sm80_to_sm89INS1_16FlashAttnBwdSm80INS1_25CollectiveMainloopBwdSm80ILi2ELi2EN4cute5tupleIJNS5_1CILi128EEES8_NS7_ILi64EEEEEENS_6half_tEfNS_4arch4Sm80ELb1ELb0ELb1ELb0ELb1ELb0ELb0ELb0ELi2ELi4ELi4ELi4ELb0EEENS1_24CollectiveEpilogueBwdGQAISA_fSD_Li256ELb0ELb1EEENS1_25SingleTileBwdLPTSchedulerILb0ELi128ELb1EEEEEEEEEvNT_6ParamsE$_ZN4cute3eso3ESOILb1ELb0EJNS_6LayoutINS_5tupleIJNS3_IJNS3_IJNS_1CILi4EEENS4_ILi2EEEEEENS4_ILi1EEEEEEEEENS3_IJNS3_IJNS3_IJS8_NS4_ILi32EEEEEENS4_ILi0EEEEEEEEEEEiEEC2ERKSG_RKi,@function
        .size           $_ZN7cutlass13device_kernelIN5flash19enable_sm80_to_sm89INS1_16FlashAttnBwdSm80INS1_25CollectiveMainloopBwdSm80ILi2ELi2EN4cute5tupleIJNS5_1CILi128EEES8_NS7_ILi64EEEEEENS_6half_tEfNS_4arch4Sm80ELb1ELb0ELb1ELb0ELb1ELb0ELb0ELb0ELi2ELi4ELi4ELi4ELb0EEENS1_24CollectiveEpilogueBwdGQAISA_fSD_Li256ELb0ELb1EEENS1_25SingleTileBwdLPTSchedulerILb0ELi128ELb1EEEEEEEEEvNT_6ParamsE$_ZN4cute3eso3ESOILb1ELb0EJNS_6LayoutINS_5tupleIJNS3_IJNS3_IJNS_1CILi4EEENS4_ILi2EEEEEENS4_ILi1EEEEEEEEENS3_IJNS3_IJNS3_IJS8_NS4_ILi32EEEEEENS4_ILi0EEEEEEEEEEEiEEC2ERKSG_RKi,($_ZN7cutlass13device_kernelIN5flash19enable_sm80_to_sm89INS1_16FlashAttnBwdSm80INS1_25CollectiveMainloopBwdSm80ILi2ELi2EN4cute5tupleIJNS5_1CILi128EEES8_NS7_ILi64EEEEEENS_6half_tEfNS_4arch4Sm80ELb1ELb0ELb1ELb0ELb1ELb0ELb0ELb0ELi2ELi4ELi4ELi4ELb0EEENS1_24CollectiveEpilogueBwdGQAISA_fSD_Li256ELb0ELb1EEENS1_25SingleTileBwdLPTSchedulerILb0ELi128ELb1EEEEEEEEEvNT_6ParamsE$_ZN4cute3eso3ESOILb1ELb0EJNS_6LayoutINS_5tupleIJNS3_IJNS3_IJNS_1CILi4EEENS4_ILi2EEEEEENS4_ILi1EEEEEENS3_IJS6_EEEEEENS3_IJNS3_IJNS3_IJS8_NS4_ILi32EEEEEENS4_ILi0EEEEEENS3_IJNS4_ILi64EEEEEEEEEEENS_10ViewEngineIPN7cutlass6half_tEEEEEC2ERKSJ_RKSO_ - $_ZN7cutlass13device_kernelIN5flash19enable_sm80_to_sm89INS1_16FlashAttnBwdSm80INS1_25CollectiveMainloopBwdSm80ILi2ELi2EN4cute5tupleIJNS5_1CILi128EEES8_NS7_ILi64EEEEEENS_6half_tEfNS_4arch4Sm80ELb1ELb0ELb1ELb0ELb1ELb0ELb0ELb0ELi2ELi4ELi4ELi4ELb0EEENS1_24CollectiveEpilogueBwdGQAISA_fSD_Li256ELb0ELb1EEENS1_25SingleTileBwdLPTSchedulerILb0ELi128ELb1EEEEEEEEEvNT_6ParamsE$_ZN4cute3eso3ESOILb1ELb0EJNS_6LayoutINS_5tupleIJNS3_IJNS3_IJNS_1CILi4EEENS4_ILi2EEEEEENS4_ILi1EEEEEEEEENS3_IJNS3_IJNS3_IJS8_NS4_ILi32EEEEEENS4_ILi0EEEEEEEEEEEiEEC2ERKSG_RKi)
$_ZN7cutlass13device_kernelIN5flash19enable_sm80_to_sm89INS1_16FlashAttnBwdSm80INS1_25CollectiveMainloopBwdSm80ILi2ELi2EN4cute5tupleIJNS5_1CILi128EEES8_NS7_ILi64EEEEEENS_6half_tEfNS_4arch4Sm80ELb1ELb0ELb1ELb0ELb1ELb0ELb0ELb0ELi2ELi4ELi4ELi4ELb0EEENS1_24CollectiveEpilogueBwdGQAISA_fSD_Li256ELb0ELb1EEENS1_25SingleTileBwdLPTSchedulerILb0ELi128ELb1EEEEEEEEEvNT_6ParamsE$_ZN4cute3eso3ESOILb1ELb0EJNS_6LayoutINS_5tupleIJNS3_IJNS3_IJNS_1CILi4EEENS4_ILi2EEEEEENS4_ILi1EEEEEEEEENS3_IJNS3_IJNS3_IJS8_NS4_ILi32EEEEEENS4_ILi0EEEEEEEEEEEiEEC2ERKSG_RKi:
[----:B------:R-:W-:Y:S02]  /*73a0*/  IADD3 R4, R83, -c[0x0][0x20], RZ ;  /* 0x8000080053047a10 */ /* 0x000fe40007ffe0ff */
[----:B------:R-:W-:-:S03]  /*73b0*/  MOV R7, 0x0 ;  /* 0x0000000000077802 */ /* 0x000fc60000000f00 */
[----:B------:R1:W-:Y:S01]  /*73c0*/  STL [R4], R5 ;  /* 0x0000000504007387 */ /* 0x0003e20000100800 */
[----:B------:R-:W-:Y:S05]  /*73d0*/  RET.REL.NODEC R6 `(_ZN7cutlass13device_kernelIN5flash19enable_sm80_to_sm89INS1_16FlashAttnBwdSm80INS1_25CollectiveMainloopBwdSm80ILi2ELi2EN4cute5tupleIJNS5_1CILi128EEES8_NS7_ILi64EEEEEENS_6half_tEfNS_4arch4Sm80ELb1ELb0ELb1ELb0ELb1ELb0ELb0ELb0ELi2ELi4ELi4ELi4ELb0EEENS1_24CollectiveEpilogueBwdGQAISA_fSD_Li256ELb0ELb1EEENS1_25SingleTileBwdLPTSchedulerILb0ELi128ELb1EEEEEEEEEvNT_6ParamsE) ;  /* 0xffff8c2006007950 */ /* 0x000fea0003c3ffff */
        .type           $_ZN7cutlass13device_kernelIN5flash19enable_sm80_to_sm89INS1_16FlashAttnBwdSm80INS1_25CollectiveMainloopBwdSm80ILi2ELi2EN4cute5tupleIJNS5_1CILi128EEES8_NS7_ILi64EEEEEENS_6half_tEfNS_4arch4Sm80ELb1ELb0ELb1ELb0ELb1ELb0ELb0ELb0ELi2ELi4ELi4ELi4ELb0EEENS1_24CollectiveEpilogueBwdGQAISA_fSD_Li256ELb0ELb1EEENS1_25SingleTileBwdLPTSchedulerILb0ELi128ELb1EEEEEEEEEvNT_6ParamsE$_ZN4cute3eso3ESOILb1ELb0EJNS_6LayoutINS_5tupleIJNS3_IJNS3_IJNS_1CILi4EEENS4_ILi2EEEEEENS4_ILi1EEEEEENS3_IJS6_EEEEEENS3_IJNS3_IJNS3_IJS8_NS4_ILi32EEEEEENS4_ILi0EEEEEENS3_IJNS4_ILi64EEEEEEEEEEENS_10ViewEngineIPN7cutlass6half_tEEEEEC2ERKSJ_RKSO_,@function
        .size           $_ZN7cutlass13device_kernelIN5flash19enable_sm80_to_sm89INS1_16FlashAttnBwdSm80INS1_25CollectiveMainloopBwdSm80ILi2ELi2EN4cute5tupleIJNS5_1CILi128EEES8_NS7_ILi64EEEEEENS_6half_tEfNS_4arch4Sm80ELb1ELb0ELb1ELb0ELb1ELb0ELb0ELb0ELi2ELi4ELi4ELi4ELb0EEENS1_24CollectiveEpilogueBwdGQAISA_fSD_Li256ELb0ELb1EEENS1_25SingleTileBwdLPTSchedulerILb0ELi128ELb1EEEEEEEEEvNT_6ParamsE$_ZN4cute3eso3ESOILb1ELb0EJNS_6LayoutINS_5tupleIJNS3_IJNS3_IJNS_1CILi4EEENS4_ILi2EEEEEENS4_ILi1EEEEEENS3_IJS6_EEEEEENS3_IJNS3_IJNS3_IJS8_NS4_ILi32EEEEEENS4_ILi0EEEEEENS3_IJNS4_ILi64EEEEEEEEEEENS_10ViewEngineIPN7cutlass6half_tEEEEEC2ERKSJ_RKSO_,($_ZN7cutlass13device_kernelIN5flash19enable_sm80_to_sm89INS1_16FlashAttnBwdSm80INS1_25CollectiveMainloopBwdSm80ILi2ELi2EN4cute5tupleIJNS5_1CILi128EEES8_NS7_ILi64EEEEEENS_6half_tEfNS_4arch4Sm80ELb1ELb0ELb1ELb0ELb1ELb0ELb0ELb0ELi2ELi4ELi4ELi4ELb0EEENS1_24CollectiveEpilogueBwdGQAISA_fSD_Li256ELb0ELb1EEENS1_25SingleTileBwdLPTSchedulerILb0ELi128ELb1EEEEEEEEEvNT_6ParamsE$_ZN4cute3eso3ESOILb1ELb0EJNS_6LayoutINS_5tupleIJNS3_IJNS3_IJNS_1CILi4EEENS4_ILi2EEEEEENS4_ILi1EEEEEES6_EEENS3_IJNS3_IJNS3_IJS8_NS4_ILi32EEEEEENS4_ILi0EEEEEENS4_ILi64EEEEEEEENS_10ViewEngineIPN7cutlass6half_tEEEEEC2ERKSH_RKSM_ - $_ZN7cutlass13device_kernelIN5flash19enable_sm80_to_sm89INS1_16FlashAttnBwdSm80INS1_25CollectiveMainloopBwdSm80ILi2ELi2EN4cute5tupleIJNS5_1CILi128EEES8_NS7_ILi64EEEEEENS_6half_tEfNS_4arch4Sm80ELb1ELb0ELb1ELb0ELb1ELb0ELb0ELb0ELi2ELi4ELi4ELi4ELb0EEENS1_24CollectiveEpilogueBwdGQAISA_fSD_Li256ELb0ELb1EEENS1_25SingleTileBwdLPTSchedulerILb0ELi128ELb1EEEEEEEEEvNT_6ParamsE$_ZN4cute3eso3ESOILb1ELb0EJNS_6LayoutINS_5tupleIJNS3_IJNS3_IJNS_1CILi4EEENS4_ILi2EEEEEENS4_ILi1EEEEEENS3_IJS6_EEEEEENS3_IJNS3_IJNS3_IJS8_NS4_ILi32EEEEEENS4_ILi0EEEEEENS3_IJNS4_ILi64EEEEEEEEEEENS_10ViewEngineIPN7cutlass6half_tEEEEEC2ERKSJ_RKSO_)
$_ZN7cutlass13device_kernelIN5flash19enable_sm80_to_sm89INS1_16FlashAttnBwdSm80INS1_25CollectiveMainloopBwdSm80ILi2ELi2EN4cute5tupleIJNS5_1CILi128EEES8_NS7_ILi64EEEEEENS_6half_tEfNS_4arch4Sm80ELb1ELb0ELb1ELb0ELb1ELb0ELb0ELb0ELi2ELi4ELi4ELi4ELb0EEENS1_24CollectiveEpilogueBwdGQAISA_fSD_Li256ELb0ELb1EEENS1_25SingleTileBwdLPTSchedulerILb0ELi128ELb1EEEEEEEEEvNT_6ParamsE$_ZN4cute3eso3ESOILb1ELb0EJNS_6LayoutINS_5tupleIJNS3_IJNS3_IJNS_1CILi4EEENS4_ILi2EEEEEENS4_ILi1EEEEEENS3_IJS6_EEEEEENS3_IJNS3_IJNS3_IJS8_NS4_ILi32EEEEEENS4_ILi0EEEEEENS3_IJNS4_ILi64EEEEEEEEEEENS_10ViewEngineIPN7cutlass6half_tEEEEEC2ERKSJ_RKSO_:
[----:B------:R-:W-:Y:S02]  /*73e0*/  IADD3 R36, R83, -c[0x0][0x20], RZ ;  /* 0x8000080053247a10 */ /* 0x000fe40007ffe0ff */
[----:B------:R-:W-:-:S03]  /*73f0*/  MOV R39, 0x0 ;  /* 0x0000000000277802 */ /* 0x000fc60000000f00 */
[----:B------:R1:W-:Y:S01]  /*7400*/  STL.64 [R36], R2 ;  /* 0x0000000224007387 */ /* 0x0003e20000100a00 */
[----:B------:R-:W-:Y:S05]  /*7410*/  RET.REL.NODEC R38 `(_ZN7cutlass13device_kernelIN5flash19enable_sm80_to_sm89INS1_16FlashAttnBwdSm80INS1_25CollectiveMainloopBwdSm80ILi2ELi2EN4cute5tupleIJNS5_1CILi128EEES8_NS7_ILi64EEEEEENS_6half_tEfNS_4arch4Sm80ELb1ELb0ELb1ELb0ELb1ELb0ELb0ELb0ELi2ELi4ELi4ELi4ELb0EEENS1_24CollectiveEpilogueBwdGQAISA_fSD_Li256ELb0ELb1EEENS1_25SingleTileBwdLPTSchedulerILb0ELi128ELb1EEEEEEEEEvNT_6ParamsE) ;  /* 0xffff8be026007950 */ /* 0x000fea0003c3ffff */
        .type           $_ZN7cutlass13device_kernelIN5flash19enable_sm80_to_sm89INS1_16FlashAttnBwdSm80INS1_25CollectiveMainloopBwdSm80ILi2ELi2EN4cute5tupleIJNS5_1CILi128EEES8_NS7_ILi64EEEEEENS_6half_tEfNS_4arch4Sm80ELb1ELb0ELb1ELb0ELb1ELb0ELb0ELb0ELi2ELi4ELi4ELi4ELb0EEENS1_24CollectiveEpilogueBwdGQAISA_fSD_Li256ELb0ELb1EEENS1_25SingleTileBwdLPTSchedulerILb0ELi128ELb1EEEEEEEEEvNT_6ParamsE$_ZN4cute3eso3ESOILb1ELb0EJNS_6LayoutINS_5tupleIJNS3_IJNS3_IJNS_1CILi4EEENS4_ILi2EEEEEENS4_ILi1EEEEEES6_EEENS3_IJNS3_IJNS3_IJS8_NS4_ILi32EEEEEENS4_ILi0EEEEEENS4_ILi64EEEEEEEENS_10ViewEngineIPN7cutlass6half_tEEEEEC2ERKSH_RKSM_,@function
        .size           $_ZN7cutlass13device_kernelIN5flash19enable_sm80_to_sm89INS1_16FlashAttnBwdSm80INS1_25CollectiveMainloopBwdSm80ILi2ELi2EN4cute5tupleIJNS5_1CILi128EEES8_NS7_ILi64EEEEEENS_6half_tEfNS_4arch4Sm80ELb1ELb0ELb1ELb0ELb1ELb0ELb0ELb0ELi2ELi4ELi4ELi4ELb0EEENS1_24CollectiveEpilogueBwdGQAISA_fSD_Li256ELb0ELb1EEENS1_25SingleTileBwdLPTSchedulerILb0ELi128ELb1EEEEEEEEEvNT_6ParamsE$_ZN4cute3eso3ESOILb1ELb0EJNS_6LayoutINS_5tupleIJNS3_IJNS3_IJNS_1CILi4EEENS4_ILi2EEEEEENS4_ILi1EEEEEES6_EEENS3_IJNS3_IJNS3_IJS8_NS4_ILi32EEEEEENS4_ILi0EEEEEENS4_ILi64EEEEEEEENS_10ViewEngineIPN7cutlass6half_tEEEEEC2ERKSH_RKSM_,($_ZN7cutlass13device_kernelIN5flash19enable_sm80_to_sm89INS1_16FlashAttnBwdSm80INS1_25CollectiveMainloopBwdSm80ILi2ELi2EN4cute5tupleIJNS5_1CILi128EEES8_NS7_ILi64EEEEEENS_6half_tEfNS_4arch4Sm80ELb1ELb0ELb1ELb0ELb1ELb0ELb0ELb0ELi2ELi4ELi4ELi4ELb0EEENS1_24CollectiveEpilogueBwdGQAISA_fSD_Li256ELb0ELb1EEENS1_25SingleTileBwdLPTSchedulerILb0ELi128ELb1EEEEEEEEEvNT_6ParamsE$_ZN4cute3eso3ESOILb1ELb0EJNS_6LayoutINS_5tupleIJNS3_IJNS3_IJNS_1CILi4EEENS4_ILi2EEEEEENS4_ILi1EEEEEES6_EEENS3_IJNS3_IJNS3_IJS8_NS4_ILi32EEEEEENS4_ILi0EEEEEENS4_ILi64EEEEEEEEiEEC2ERKSH_RKi - $_ZN7cutlass13device_kernelIN5flash19enable_sm80_to_sm89INS1_16FlashAttnBwdSm80INS1_25CollectiveMainloopBwdSm80ILi2ELi2EN4cute5tupleIJNS5_1CILi128EEES8_NS7_ILi64EEEEEENS_6half_tEfNS_4arch4Sm80ELb1ELb0ELb1ELb0ELb1ELb0ELb0ELb0ELi2ELi4ELi4ELi4ELb0EEENS1_24CollectiveEpilogueBwdGQAISA_fSD_Li256ELb0ELb1EEENS1_25SingleTileBwdLPTSchedulerILb0ELi128ELb1EEEEEEEEEvNT_6ParamsE$_ZN4cute3eso3ESOILb1ELb0EJNS_6LayoutINS_5tupleIJNS3_IJNS3_IJNS_1CILi4EEENS4_ILi2EEEEEENS4_ILi1EEEEEES6_EEENS3_IJNS3_IJNS3_IJS8_NS4_ILi32EEEEEENS4_ILi0EEEEEENS4_ILi64EEEEEEEENS_10ViewEngineIPN7cutlass6half_tEEEEEC2ERKSH_RKSM_)
$_ZN7cutlass13device_kernelIN5flash19enable_sm80_to_sm89INS1_16FlashAttnBwdSm80INS1_25CollectiveMainloopBwdSm80ILi2ELi2EN4cute5tupleIJNS5_1CILi128EEES8_NS7_ILi64EEEEEENS_6half_tEfNS_4arch4Sm80ELb1ELb0ELb1ELb0ELb1ELb0ELb0ELb0ELi2ELi4ELi4ELi4ELb0EEENS1_24CollectiveEpilogueBwdGQAISA_fSD_Li256ELb0ELb1EEENS1_25SingleTileBwdLPTSchedulerILb0ELi128ELb1EEEEEEEEEvNT_6ParamsE$_ZN4cute3eso3ESOILb1ELb0EJNS_6LayoutINS_5tupleIJNS3_IJNS3_IJNS_1CILi4EEENS4_ILi2EEEEEENS4_ILi1EEEEEES6_EEENS3_IJNS3_IJNS3_IJS8_NS4_ILi32EEEEEENS4_ILi0EEEEEENS4_ILi64EEEEEEEENS_10ViewEngineIPN7cutlass6half_tEEEEEC2ERKSH_RKSM_:
[----:B------:R-:W-:Y:S01]  /*7420*/  IADD3 R2, R83, -c[0x0][0x20], RZ ;  /* 0x8000080053027a10 */ /* 0x000fe20007ffe0ff */
[----:B------:R-:W-:Y:S01]  /*7430*/  IMAD.MOV.U32 R39, RZ, RZ, R3 ;  /* 0x000000ffff277224 */ /* 0x000fe200078e0003 */
[----:B------:R-:W-:Y:S01]  /*7440*/  MOV R40, R36 ;  /* 0x0000002400287202 */ /* 0x000fe20000000f00 */
[----:B------:R-:W-:-:S03]  /*7450*/  IMAD.MOV.U32 R41, RZ, RZ, 0x0 ;  /* 0x00000000ff297424 */ /* 0x000fc600078e00ff */
[----:B------:R1:W-:Y:S01]  /*7460*/  STL.64 [R2], R38 ;  /* 0x0000002602007387 */ /* 0x0003e20000100a00 */
[----:B------:R-:W-:Y:S05]  /*7470*/  RET.REL.NODEC R40 `(_ZN7cutlass13device_kernelIN5flash19enable_sm80_to_sm89INS1_16FlashAttnBwdSm80INS1_25CollectiveMainloopBwdSm80ILi2ELi2EN4cute5tupleIJNS5_1CILi128EEES8_NS7_ILi64EEEEEENS_6half_tEfNS_4arch4Sm80ELb1ELb0ELb1ELb0ELb1ELb0ELb0ELb0ELi2ELi4ELi4ELi4ELb0EEENS1_24CollectiveEpilogueBwdGQAISA_fSD_Li256ELb0ELb1EEENS1_25SingleTileBwdLPTSchedulerILb0ELi128ELb1EEEEEEEEEvNT_6ParamsE) ;  /* 0xffff8b8028007950 */ /* 0x000fea0003c3ffff */
        .type           $_ZN7cutlass13device_kernelIN5flash19enable_sm80_to_sm89INS1_16FlashAttnBwdSm80INS1_25CollectiveMainloopBwdSm80ILi2ELi2EN4cute5tupleIJNS5_1CILi128EEES8_NS7_ILi64EEEEEENS_6half_tEfNS_4arch4Sm80ELb1ELb0ELb1ELb0ELb1ELb0ELb0ELb0ELi2ELi4ELi4ELi4ELb0EEENS1_24CollectiveEpilogueBwdGQAISA_fSD_Li256ELb0ELb1EEENS1_25SingleTileBwdLPTSchedulerILb0ELi128ELb1EEEEEEEEEvNT_6ParamsE$_ZN4cute3eso3ESOILb1ELb0EJNS_6LayoutINS_5tupleIJNS3_IJNS3_IJNS_1CILi4EEENS4_ILi2EEEEEENS4_ILi1EEEEEES6_EEENS3_IJNS3_IJNS3_IJS8_NS4_ILi32EEEEEENS4_ILi0EEEEEENS4_ILi64EEEEEEEEiEEC2ERKSH_RKi,@function
        .size           $_ZN7cutlass13device_kernelIN5flash19enable_sm80_to_sm89INS1_16FlashAttnBwdSm80INS1_25CollectiveMainloopBwdSm80ILi2ELi2EN4cute5tupleIJNS5_1CILi128EEES8_NS7_ILi64EEEEEENS_6half_tEfNS_4arch4Sm80ELb1ELb0ELb1ELb0ELb1ELb0ELb0ELb0ELi2ELi4ELi4ELi4ELb0EEENS1_24CollectiveEpilogueBwdGQAISA_fSD_Li256ELb0ELb1EEENS1_25SingleTileBwdLPTSchedulerILb0ELi128ELb1EEEEEEEEEvNT_6ParamsE$_ZN4cute3eso3ESOILb1ELb0EJNS_6LayoutINS_5tupleIJNS3_IJNS3_IJNS_1CILi4EEENS4_ILi2EEEEEENS4_ILi1EEEEEES6_EEENS3_IJNS3_IJNS3_IJS8_NS4_ILi32EEEEEENS4_ILi0EEEEEENS4_ILi64EEEEEEEEiEEC2ERKSH_RKi,($_ZN7cutlass13device_kernelIN5flash19enable_sm80_to_sm89INS1_16FlashAttnBwdSm80INS1_25CollectiveMainloopBwdSm80ILi2ELi2EN4cute5tupleIJNS5_1CILi128EEES8_NS7_ILi64EEEEEENS_6half_tEfNS_4arch4Sm80ELb1ELb0ELb1ELb0ELb1ELb0ELb0ELb0ELi2ELi4ELi4ELi4ELb0EEENS1_24CollectiveEpilogueBwdGQAISA_fSD_Li256ELb0ELb1EEENS1_25SingleTileBwdLPTSchedulerILb0ELi128ELb1EEEEEEEEEvNT_6ParamsE$_ZN4cute3eso3ESOILb1ELb0EJNS_6LayoutINS_5tupleIJNS3_IJNS3_IJNS_1CILi4EEENS4_ILi2EEEEEENS4_ILi1EEEEEES6_NS4_ILi8EEEEEENS3_IJNS3_IJNS3_IJS8_NS4_ILi32EEEEEENS4_ILi0EEEEEENS4_ILi64EEES5_EEEEENS_10ViewEngineIPN7cutlass6half_tEEEEEC2ERKSI_RKSN_ - $_ZN7cutlass13device_kernelIN5flash19enable_sm80_to_sm89INS1_16FlashAttnBwdSm80INS1_25CollectiveMainloopBwdSm80ILi2ELi2EN4cute5tupleIJNS5_1CILi128EEES8_NS7_ILi64EEEEEENS_6half_tEfNS_4arch4Sm80ELb1ELb0ELb1ELb0ELb1ELb0ELb0ELb0ELi2ELi4ELi4ELi4ELb0EEENS1_24CollectiveEpilogueBwdGQAISA_fSD_Li256ELb0ELb1EEENS1_25SingleTileBwdLPTSchedulerILb0ELi128ELb1EEEEEEEEEvNT_6ParamsE$_ZN4cute3eso3ESOILb1ELb0EJNS_6LayoutINS_5tupleIJNS3_IJNS3_IJNS_1CILi4EEENS4_ILi2EEEEEENS4_ILi1EEEEEES6_EEENS3_IJNS3_IJNS3_IJS8_NS4_ILi32EEEEEENS4_ILi0EEEEEENS4_ILi64EEEEEEEEiEEC2ERKSH_RKi)
$_ZN7cutlass13device_kernelIN5flash19enable_sm80_to_sm89INS1_16FlashAttnBwdSm80INS1_25CollectiveMainloopBwdSm80ILi2ELi2EN4cute5tupleIJNS5_1CILi128EEES8_NS7_ILi64EEEEEENS_6half_tEfNS_4arch4Sm80ELb1ELb0ELb1ELb0ELb1ELb0ELb0ELb0ELi2ELi4ELi4ELi4ELb0EEENS1_24CollectiveEpilogueBwdGQAISA_fSD_Li256ELb0ELb1EEENS1_25SingleTileBwdLPTSchedulerILb0ELi128ELb1EEEEEEEEEvNT_6ParamsE$_ZN4cute3eso3ESOILb1ELb0EJNS_6LayoutINS_5tupleIJNS3_IJNS3_IJNS_1CILi4EEENS4_ILi2EEEEEENS4_ILi1EEEEEES6_EEENS3_IJNS3_IJNS3_IJS8_NS4_ILi32EEEEEENS4_ILi0EEEEEENS4_ILi64EEEEEEEEiEEC2ERKSH_RKi:
[----:B------:R-:W-:Y:S01]  /*7480*/  IADD3 R2, R83, -c[0x0][0x20], RZ ;  /* 0x8000080053027a10 */ /* 0x000fe20007ffe0ff */
[----:B------:R-:W-:Y:S01]  /*7490*/  IMAD.MOV.U32 R38, RZ, RZ, R36 ;  /* 0x000000ffff267224 */ /* 0x000fe200078e0024 */
[----:B------:R-:W-:-:S03]  /*74a0*/  MOV R39, 0x0 ;  /* 0x0000000000277802 */ /* 0x000fc60000000f00 */
[----:B------:R1:W-:Y:S01]  /*74b0*/  STL [R2], R3 ;  /* 0x0000000302007387 */ /* 0x0003e20000100800 */
[----:B------:R-:W-:Y:S05]  /*74c0*/  RET.REL.NODEC R38 `(_ZN7cutlass13device_kernelIN5flash19enable_sm80_to_sm89INS1_16FlashAttnBwdSm80INS1_25CollectiveMainloopBwdSm80ILi2ELi2EN4cute5tupleIJNS5_1CILi128EEES8_NS7_ILi64EEEEEENS_6half_tEfNS_4arch4Sm80ELb1ELb0ELb1ELb0ELb1ELb0ELb0ELb0ELi2ELi4ELi4ELi4ELb0EEENS1_24CollectiveEpilogueBwdGQAISA_fSD_Li256ELb0ELb1EEENS1_25SingleTileBwdLPTSchedulerILb0ELi128ELb1EEEEEEEEEvNT_6ParamsE) ;  /* 0xffff8b3026007950 */ /* 0x000fea0003c3ffff */
        .type           $_ZN7cutlass13device_kernelIN5flash19enable_sm80_to_sm89INS1_16FlashAttnBwdSm80INS1_25CollectiveMainloopBwdSm80ILi2ELi2EN4cute5tupleIJNS5_1CILi128EEES8_NS7_ILi64EEEEEENS_6half_tEfNS_4arch4Sm80ELb1ELb0ELb1ELb0ELb1ELb0ELb0ELb0ELi2ELi4ELi4ELi4ELb0EEENS1_24CollectiveEpilogueBwdGQAISA_fSD_Li256ELb0ELb1EEENS1_25SingleTileBwdLPTSchedulerILb0ELi128ELb1EEEEEEEEEvNT_6ParamsE$_ZN4cute3eso3ESOILb1ELb0EJNS_6LayoutINS_5tupleIJNS3_IJNS3_IJNS_1CILi4EEENS4_ILi2EEEEEENS4_ILi1EEEEEES6_NS4_ILi8EEEEEENS3_IJNS3_IJNS3_IJS8_NS4_ILi32EEEEEENS4_ILi0EEEEEENS4_ILi64EEES5_EEEEENS_10ViewEngineIPN7cutlass6half_tEEEEEC2ERKSI_RKSN_,@function
        .size           $_ZN7cutlass13device_kernelIN5flash19enable_sm80_to_sm89INS1_16FlashAttnBwdSm80INS1_25CollectiveMainloopBwdSm80ILi2ELi2EN4cute5tupleIJNS5_1CILi128EEES8_NS7_ILi64EEEEEENS_6half_tEfNS_4arch4Sm80ELb1ELb0ELb1ELb0ELb1ELb0ELb0ELb0ELi2ELi4ELi4ELi4ELb0EEENS1_24CollectiveEpilogueBwdGQAISA_fSD_Li256ELb0ELb1EEENS1_25SingleTileBwdLPTSchedulerILb0ELi128ELb1EEEEEEEEEvNT_6ParamsE$_ZN4cute3eso3ESOILb1ELb0EJNS_6LayoutINS_5tupleIJNS3_IJNS3_IJNS_1CILi4EEENS4_ILi2EEEEEENS4_ILi1EEEEEES6_NS4_ILi8EEEEEENS3_IJNS3_IJNS3_IJS8_NS4_ILi32EEEEEENS4_ILi0EEEEEENS4_ILi64EEES5_EEEEENS_10ViewEngineIPN7cutlass6half_tEEEEEC2ERKSI_RKSN_,($_ZN7cutlass13device_kernelIN5flash19enable_sm80_to_sm89INS1_16FlashAttnBwdSm80INS1_25CollectiveMainloopBwdSm80ILi2ELi2EN4cute5tupleIJNS5_1CILi128EEES8_NS7_ILi64EEEEEENS_6half_tEfNS_4arch4Sm80ELb1ELb0ELb1ELb0ELb1ELb0ELb0ELb0ELi2ELi4ELi4ELi4ELb0EEENS1_24CollectiveEpilogueBwdGQAISA_fSD_Li256ELb0ELb1EEENS1_25SingleTileBwdLPTSchedulerILb0ELi128ELb1EEEEEEEEEvNT_6ParamsE$_ZN4cute3eso3ESOILb1ELb0EJNS_6LayoutINS_5tupleIJNS3_IJNS3_IJNS_1CILi4EEENS4_ILi8EEEEEENS3_IJS5_NS4_ILi2EEEEEEEEENS3_IJNS3_IJS8_S8_EEENS3_IJS8_S6_EEEEEEEEENS3_IJNS3_IJNS3_IJNS_11ScaledBasisIS8_JLi1EEEENSF_INS4_ILi1EEEJLi0EEEEEEENS3_IJNSF_INS4_ILi16EEEJLi0EEEENSF_IS6_JLi1EEEEEEEEEENS3_IJNS3_IJNSF_ISH_JLi1EEEENSF_IS6_JLi0EEEEEEENS3_IJNSF_INS4_ILi64EEEJLi0EEEENSF_ISK_JLi1EEEEEEEEEEEEEEENS_10ViewEngineINS_23ArithmeticTupleIteratorINS_15ArithmeticTupleIJNS4_ILi0EEES12_EEEEEEEEEC2ERKSY_RKS15_ - $_ZN7cutlass13device_kernelIN5flash19enable_sm80_to_sm89INS1_16FlashAttnBwdSm80INS1_25CollectiveMainloopBwdSm80ILi2ELi2EN4cute5tupleIJNS5_1CILi128EEES8_NS7_ILi64EEEEEENS_6half_tEfNS_4arch4Sm80ELb1ELb0ELb1ELb0ELb1ELb0ELb0ELb0ELi2ELi4ELi4ELi4ELb0EEENS1_24CollectiveEpilogueBwdGQAISA_fSD_Li256ELb0ELb1EEENS1_25SingleTileBwdLPTSchedulerILb0ELi128ELb1EEEEEEEEEvNT_6ParamsE$_ZN4cute3eso3ESOILb1ELb0EJNS_6LayoutINS_5tupleIJNS3_IJNS3_IJNS_1CILi4EEENS4_ILi2EEEEEENS4_ILi1EEEEEES6_NS4_ILi8EEEEEENS3_IJNS3_IJNS3_IJS8_NS4_ILi32EEEEEENS4_ILi0EEEEEENS4_ILi64EEES5_EEEEENS_10ViewEngineIPN7cutlass6half_tEEEEEC2ERKSI_RKSN_)
$_ZN7cutlass13device_kernelIN5flash19enable_sm80_to_sm89INS1_16FlashAttnBwdSm80INS1_25CollectiveMainloopBwdSm80ILi2ELi2EN4cute5tupleIJNS5_1CILi128EEES8_NS7_ILi64EEEEEENS_6half_tEfNS_4arch4Sm80ELb1ELb0ELb1ELb0ELb1ELb0ELb0ELb0ELi2ELi4ELi4ELi4ELb0EEENS1_24CollectiveEpilogueBwdGQAISA_fSD_Li256ELb0ELb1EEENS1_25SingleTileBwdLPTSchedulerILb0ELi128ELb1EEEEEEEEEvNT_6ParamsE$_ZN4cute3eso3ESOILb1ELb0EJNS_6LayoutINS_5tupleIJNS3_IJNS3_IJNS_1CILi4EEENS4_ILi2EEEEEENS4_ILi1EEEEEES6_NS4_ILi8EEEEEENS3_IJNS3_IJNS3_IJS8_NS4_ILi32EEEEEENS4_ILi0EEEEEENS4_ILi64EEES5_EEEEENS_10ViewEngineIPN7cutlass6half_tEEEEEC2ERKSI_RKSN_:
[----:B------:R-:W-:Y:S01]  /*74d0*/  IADD3 R2, R83, -c[0x0][0x20], RZ ;  /* 0x8000080053027a10 */ /* 0x000fe20007ffe0ff */
[----:B------:R-:W-:Y:S01]  /*74e0*/  IMAD.MOV.U32 R6, RZ, RZ, R9 ;  /* 0x000000ffff067224 */ /* 0x000fe200078e0009 */
[----:B------:R-:W-:-:S04]  /*74f0*/  MOV R5, 0x0 ;  /* 0x0000000000057802 */ /* 0x000fc80000000f00 */
[----:B------:R1:W-:Y:S01]  /*7500*/  STL.64 [R2], R6 ;  /* 0x0000000602007387 */ /* 0x0003e20000100a00 */
[----:B------:R-:W-:Y:S05]  /*7510*/  RET.REL.NODEC R4 `(_ZN7cutlass13device_kernelIN5flash19enable_sm80_to_sm89INS1_16FlashAttnBwdSm80INS1_25CollectiveMainloopBwdSm80ILi2ELi2EN4cute5tupleIJNS5_1CILi128EEES8_NS7_ILi64EEEEEENS_6half_tEfNS_4arch4Sm80ELb1ELb0ELb1ELb0ELb1ELb0ELb0ELb0ELi2ELi4ELi4ELi4ELb0EEENS1_24CollectiveEpilogueBwdGQAISA_fSD_Li256ELb0ELb1EEENS1_25SingleTileBwdLPTSchedulerILb0ELi128ELb1EEEEEEEEEvNT_6ParamsE) ;  /* 0xffff8ae004007950 */ /* 0x000fea0003c3ffff */
        .type           $_ZN7cutlass13device_kernelIN5flash19enable_sm80_to_sm89INS1_16FlashAttnBwdSm80INS1_25CollectiveMainloopBwdSm80ILi2ELi2EN4cute5tupleIJNS5_1CILi128EEES8_NS7_ILi64EEEEEENS_6half_tEfNS_4arch4Sm80ELb1ELb0ELb1ELb0ELb1ELb0ELb0ELb0ELi2ELi4ELi4ELi4ELb0EEENS1_24CollectiveEpilogueBwdGQAISA_fSD_Li256ELb0ELb1EEENS1_25SingleTileBwdLPTSchedulerILb0ELi128ELb1EEEEEEEEEvNT_6ParamsE$_ZN4cute3eso3ESOILb1ELb0EJNS_6LayoutINS_5tupleIJNS3_IJNS3_IJNS_1CILi4EEENS4_ILi8EEEEEENS3_IJS5_NS4_ILi2EEEEEEEEENS3_IJNS3_IJS8_S8_EEENS3_IJS8_S6_EEEEEEEEENS3_IJNS3_IJNS3_IJNS_11ScaledBasisIS8_JLi1EEEENSF_INS4_ILi1EEEJLi0EEEEEEENS3_IJNSF_INS4_ILi16EEEJLi0EEEENSF_IS6_JLi1EEEEEEEEEENS3_IJNS3_IJNSF_ISH_JLi1EEEENSF_IS6_JLi0EEEEEEENS3_IJNSF_INS4_ILi64EEEJLi0EEEENSF_ISK_JLi1EEEEEEEEEEEEEEENS_10ViewEngineINS_23ArithmeticTupleIteratorINS_15ArithmeticTupleIJNS4_ILi0EEES12_EEEEEEEEEC2ERKSY_RKS15_,@function
        .size           $_ZN7cutlass13device_kernelIN5flash19enable_sm80_to_sm89INS1_16FlashAttnBwdSm80INS1_25CollectiveMainloopBwdSm80ILi2ELi2EN4cute5tupleIJNS5_1CILi128EEES8_NS7_ILi64EEEEEENS_6half_tEfNS_4arch4Sm80ELb1ELb0ELb1ELb0ELb1ELb0ELb0ELb0ELi2ELi4ELi4ELi4ELb0EEENS1_24CollectiveEpilogueBwdGQAISA_fSD_Li256ELb0ELb1EEENS1_25SingleTileBwdLPTSchedulerILb0ELi128ELb1EEEEEEEEEvNT_6ParamsE$_ZN4cute3eso3ESOILb1ELb0EJNS_6LayoutINS_5tupleIJNS3_IJNS3_IJNS_1CILi4EEENS4_ILi8EEEEEENS3_IJS5_NS4_ILi2EEEEEEEEENS3_IJNS3_IJS8_S8_EEENS3_IJS8_S6_EEEEEEEEENS3_IJNS3_IJNS3_IJNS_11ScaledBasisIS8_JLi1EEEENSF_INS4_ILi1EEEJLi0EEEEEEENS3_IJNSF_INS4_ILi16EEEJLi0EEEENSF_IS6_JLi1EEEEEEEEEENS3_IJNS3_IJNSF_ISH_JLi1EEEENSF_IS6_JLi0EEEEEEENS3_IJNSF_INS4_ILi64EEEJLi0EEEENSF_ISK_JLi1EEEEEEEEEEEEEEENS_10ViewEngineINS_23ArithmeticTupleIteratorINS_15ArithmeticTupleIJNS4_ILi0EEES12_EEEEEEEEEC2ERKSY_RKS15_,($_ZN7cutlass13device_kernelIN5flash19enable_sm80_to_sm89INS1_16FlashAttnBwdSm80INS1_25CollectiveMainloopBwdSm80ILi2ELi2EN4cute5tupleIJNS5_1CILi128EEES8_NS7_ILi64EEEEEENS_6half_tEfNS_4arch4Sm80ELb1ELb0ELb1ELb0ELb1ELb0ELb0ELb0ELi2ELi4ELi4ELi4ELb0EEENS1_24CollectiveEpilogueBwdGQAISA_fSD_Li256ELb0ELb1EEENS1_25SingleTileBwdLPTSchedulerILb0ELi128ELb1EEEEEEEEEvNT_6ParamsE$_ZN4cute3eso3ESOILb1ELb0EJNS_6LayoutINS_5tupleIJNS3_IJNS3_IJNS_1CILi8EEENS4_ILi1EEEEEES6_EEENS3_IJNS3_IJS6_S6_EEENS4_ILi2EEEEEEEEENS3_IJNS3_IJNS3_IJS6_NS4_ILi0EEEEEESD_EEENS3_IJNS3_IJSD_SD_EEENS4_ILi4096EEEEEEEEEEENS_10ViewEngineINS_8smem_ptrIPN7cutlass6half_tEEEEEEEC2ERKSK_RKSR_ - $_ZN7cutlass13device_kernelIN5flash19enable_sm80_to_sm89INS1_16FlashAttnBwdSm80INS1_25CollectiveMainloopBwdSm80ILi2ELi2EN4cute5tupleIJNS5_1CILi128EEES8_NS7_ILi64EEEEEENS_6half_tEfNS_4arch4Sm80ELb1ELb0ELb1ELb0ELb1ELb0ELb0ELb0ELi2ELi4ELi4ELi4ELb0EEENS1_24CollectiveEpilogueBwdGQAISA_fSD_Li256ELb0ELb1EEENS1_25SingleTileBwdLPTSchedulerILb0ELi128ELb1EEEEEEEEEvNT_6ParamsE$_ZN4cute3eso3ESOILb1ELb0EJNS_6LayoutINS_5tupleIJNS3_IJNS3_IJNS_1CILi4EEENS4_ILi8EEEEEENS3_IJS5_NS4_ILi2EEEEEEEEENS3_IJNS3_IJS8_S8_EEENS3_IJS8_S6_EEEEEEEEENS3_IJNS3_IJNS3_IJNS_11ScaledBasisIS8_JLi1EEEENSF_INS4_ILi1EEEJLi0EEEEEEENS3_IJNSF_INS4_ILi16EEEJLi0EEEENSF_IS6_JLi1EEEEEEEEEENS3_IJNS3_IJNSF_ISH_JLi1EEEENSF_IS6_JLi0EEEEEEENS3_IJNSF_INS4_ILi64EEEJLi0EEEENSF_ISK_JLi1EEEEEEEEEEEEEEENS_10ViewEngineINS_23ArithmeticTupleIteratorINS_15ArithmeticTupleIJNS4_ILi0EEES12_EEEEEEEEEC2ERKSY_RKS15_)
$_ZN7cutlass13device_kernelIN5flash19enable_sm80_to_sm89INS1_16FlashAttnBwdSm80INS1_25CollectiveMainloopBwdSm80ILi2ELi2EN4cute5tupleIJNS5_1CILi128EEES8_NS7_ILi64EEEEEENS_6half_tEfNS_4arch4Sm80ELb1ELb0ELb1ELb0ELb1ELb0ELb0ELb0ELi2ELi4ELi4ELi4ELb0EEENS1_24CollectiveEpilogueBwdGQAISA_fSD_Li256ELb0ELb1EEENS1_25SingleTileBwdLPTSchedulerILb0ELi128ELb1EEEEEEEEEvNT_6ParamsE$_ZN4cute3eso3ESOILb1ELb0EJNS_6LayoutINS_5tupleIJNS3_IJNS3_IJNS_1CILi4EEENS4_ILi8EEEEEENS3_IJS5_NS4_ILi2EEEEEEEEENS3_IJNS3_IJS8_S8_EEENS3_IJS8_S6_EEEEEEEEENS3_IJNS3_IJNS3_IJNS_11ScaledBasisIS8_JLi1EEEENSF_INS4_ILi1EEEJLi0EEEEEEENS3_IJNSF_INS4_ILi16EEEJLi0EEEENSF_IS6_JLi1EEEEEEEEEENS3_IJNS3_IJNSF_ISH_JLi1EEEENSF_IS6_JLi0EEEEEEENS3_IJNSF_INS4_ILi64EEEJLi0EEEENSF_ISK_JLi1EEEEEEEEEEEEEEENS_10ViewEngineINS_23ArithmeticTupleIteratorINS_15ArithmeticTupleIJNS4_ILi0EEES12_EEEEEEEEEC2ERKSY_RKS15_:
[----:B------:R-:W-:Y:S01]  /*7520*/  IADD3 R3, R3, -c[0x0][0x20], RZ ;  /* 0x8000080003037a10 */ /* 0x000fe20007ffe0ff */
[----:B------:R-:W-:Y:S01]  /*7530*/  IMAD.MOV.U32 R24, RZ, RZ, R12 ;  /* 0x000000ffff187224 */ /* 0x000fe200078e000c */
[----:B------:R-:W-:Y:S01]  /*7540*/  PRMT R4, RZ, 0x7610, R4 ;  /* 0x00007610ff047816 */ /* 0x000fe20000000004 */
[----:B------:R-:W-:-:S04]  /*7550*/  IMAD.MOV.U32 R25, RZ, RZ, 0x0 ;  /* 0x00000000ff197424 */ /* 0x000fc800078e00ff */
[----:B------:R1:W-:Y:S01]  /*7560*/  STL.U8 [R3], R4 ;  /* 0x0000000403007387 */ /* 0x0003e20000100000 */
[----:B------:R-:W-:Y:S05]  /*7570*/  RET.REL.NODEC R24 `(_ZN7cutlass13device_kernelIN5flash19enable_sm80_to_sm89INS1_16FlashAttnBwdSm80INS1_25CollectiveMainloopBwdSm80ILi2ELi2EN4cute5tupleIJNS5_1CILi128EEES8_NS7_ILi64EEEEEENS_6half_tEfNS_4arch4Sm80ELb1ELb0ELb1ELb0ELb1ELb0ELb0ELb0ELi2ELi4ELi4ELi4ELb0EEENS1_24CollectiveEpilogueBwdGQAISA_fSD_Li256ELb0ELb1EEENS1_25SingleTileBwdLPTSchedulerILb0ELi128ELb1EEEEEEEEEvNT_6ParamsE) ;  /* 0xffff8a8018007950 */ /* 0x000fea0003c3ffff */
        .type           $_ZN7cutlass13device_kernelIN5flash19enable_sm80_to_sm89INS1_16FlashAttnBwdSm80INS1_25CollectiveMainloopBwdSm80ILi2ELi2EN4cute5tupleIJNS5_1CILi128EEES8_NS7_ILi64EEEEEENS_6half_tEfNS_4arch4Sm80ELb1ELb0ELb1ELb0ELb1ELb0ELb0ELb0ELi2ELi4ELi4ELi4ELb0EEENS1_24CollectiveEpilogueBwdGQAISA_fSD_Li256ELb0ELb1EEENS1_25SingleTileBwdLPTSchedulerILb0ELi128ELb1EEEEEEEEEvNT_6ParamsE$_ZN4cute3eso3ESOILb1ELb0EJNS_6LayoutINS_5tupleIJNS3_IJNS3_IJNS_1CILi8EEENS4_ILi1EEEEEES6_EEENS3_IJNS3_IJS6_S6_EEENS4_ILi2EEEEEEEEENS3_IJNS3_IJNS3_IJS6_NS4_ILi0EEEEEESD_EEENS3_IJNS3_IJSD_SD_EEENS4_ILi4096EEEEEEEEEEENS_10ViewEngineINS_8smem_ptrIPN7cutlass6half_tEEEEEEEC2ERKSK_RKSR_,@function
        .size           $_ZN7cutlass13device_kernelIN5flash19enable_sm80_to_sm89INS1_16FlashAttnBwdSm80INS1_25CollectiveMainloopBwdSm80ILi2ELi2EN4cute5tupleIJNS5_1CILi128EEES8_NS7_ILi64EEEEEENS_6half_tEfNS_4arch4Sm80ELb1ELb0ELb1ELb0ELb1ELb0ELb0ELb0ELi2ELi4ELi4ELi4ELb0EEENS1_24CollectiveEpilogueBwdGQAISA_fSD_Li256ELb0ELb1EEENS1_25SingleTileBwdLPTSchedulerILb0ELi128ELb1EEEEEEEEEvNT_6ParamsE$_ZN4cute3eso3ESOILb1ELb0EJNS_6LayoutINS_5tupleIJNS3_IJNS3_IJNS_1CILi8EEENS4_ILi1EEEEEES6_EEENS3_IJNS3_IJS6_S6_EEENS4_ILi2EEEEEEEEENS3_IJNS3_IJNS3_IJS6_NS4_ILi0EEEEEESD_EEENS3_IJNS3_IJSD_SD_EEENS4_ILi4096EEEEEEEEEEENS_10ViewEngineINS_8smem_ptrIPN7cutlass6half_tEEEEEEEC2ERKSK_RKSR_,($_ZN7cutlass13device_kernelIN5flash19enable_sm80_to_sm89INS1_16FlashAttnBwdSm80INS1_25CollectiveMainloopBwdSm80ILi2ELi2EN4cute5tupleIJNS5_1CILi128EEES8_NS7_ILi64EEEEEENS_6half_tEfNS_4arch4Sm80ELb1ELb0ELb1ELb0ELb1ELb0ELb0ELb0ELi2ELi4ELi4ELi4ELb0EEENS1_24CollectiveEpilogueBwdGQAISA_fSD_Li256ELb0ELb1EEENS1_25SingleTileBwdLPTSchedulerILb0ELi128ELb1EEEEEEEEEvNT_6ParamsE$_ZN4cute3eso3ESOILb1ELb0EJNS_6LayoutINS_5tupleIJNS3_IJNS3_IJNS_1CILi8EEENS4_ILi1EEEEEES6_EEENS3_IJNS3_IJS6_S6_EEENS4_ILi2EEEEEEEEENS3_IJNS3_IJNS3_IJS6_NS4_ILi0EEEEEESD_EEENS3_IJNS3_IJSD_SD_EEENS4_ILi64EEEEEEEEEEENS_10ViewEngineIPN7cutlass6half_tEEEEEC2ERKSK_RKSP_ - $_ZN7cutlass13device_kernelIN5flash19enable_sm80_to_sm89INS1_16FlashAttnBwdSm80INS1_25CollectiveMainloopBwdSm80ILi2ELi2EN4cute5tupleIJNS5_1CILi128EEES8_NS7_ILi64EEEEEENS_6half_tEfNS_4arch4Sm80ELb1ELb0ELb1ELb0ELb1ELb0ELb0ELb0ELi2ELi4ELi4ELi4ELb0EEENS1_24CollectiveEpilogueBwdGQAISA_fSD_Li256ELb0ELb1EEENS1_25SingleTileBwdLPTSchedulerILb0ELi128ELb1EEEEEEEEEvNT_6ParamsE$_ZN4cute3eso3ESOILb1ELb0EJNS_6LayoutINS_5tupleIJNS3_IJNS3_IJNS_1CILi8EEENS4_ILi1EEEEEES6_EEENS3_IJNS3_IJS6_S6_EEENS4_ILi2EEEEEEEEENS3_IJNS3_IJNS3_IJS6_NS4_ILi0EEEEEESD_EEENS3_IJNS3_IJSD_SD_EEENS4_ILi4096EEEEEEEEEEENS_10ViewEngineINS_8smem_ptrIPN7cutlass6half_tEEEEEEEC2ERKSK_RKSR_)
$_ZN7cutlass13device_kernelIN5flash19enable_sm80_to_sm89INS1_16FlashAttnBwdSm80INS1_25CollectiveMainloopBwdSm80ILi2ELi2EN4cute5tupleIJNS5_1CILi128EEES8_NS7_ILi64EEEEEENS_6half_tEfNS_4arch4Sm80ELb1ELb0ELb1ELb0ELb1ELb0ELb0ELb0ELi2ELi4ELi4ELi4ELb0EEENS1_24CollectiveEpilogueBwdGQAISA_fSD_Li256ELb0ELb1EEENS1_25SingleTileBwdLPTSchedulerILb0ELi128ELb1EEEEEEEEEvNT_6ParamsE$_ZN4cute3eso3ESOILb1ELb0EJNS_6LayoutINS_5tupleIJNS3_IJNS3_IJNS_1CILi8EEENS4_ILi1EEEEEES6_EEENS3_IJNS3_IJS6_S6_EEENS4_ILi2EEEEEEEEENS3_IJNS3_IJNS3_IJS6_NS4_ILi0EEEEEESD_EEENS3_IJNS3_IJSD_SD_EEENS4_ILi4096EEEEEEEEEEENS_10ViewEngineINS_8smem_ptrIPN7cutlass6half_tEEEEEEEC2ERKSK_RKSR_:
[----:B------:R-:W-:Y:S02]  /*7580*/  IADD3 R2, R83, -c[0x0][0x20], RZ ;  /* 0x8000080053027a10 */ /* 0x000fe40007ffe0ff */
[----:B------:R-:W-:-:S03]  /*7590*/  MOV R47, 0x0 ;  /* 0x00000000002f7802 */ /* 0x000fc60000000f00 */
[----:B------:R1:W-:Y:S01]  /*75a0*/  STL.64 [R2], R36 ;  /* 0x0000002402007387 */ /* 0x0003e20000100a00 */
[----:B------:R-:W-:Y:S05]  /*75b0*/  RET.REL.NODEC R46 `(_ZN7cutlass13device_kernelIN5flash19enable_sm80_to_sm89INS1_16FlashAttnBwdSm80INS1_25CollectiveMainloopBwdSm80ILi2ELi2EN4cute5tupleIJNS5_1CILi128EEES8_NS7_ILi64EEEEEENS_6half_tEfNS_4arch4Sm80ELb1ELb0ELb1ELb0ELb1ELb0ELb0ELb0ELi2ELi4ELi4ELi4ELb0EEENS1_24CollectiveEpilogueBwdGQAISA_fSD_Li256ELb0ELb1EEENS1_25SingleTileBwdLPTSchedulerILb0ELi128ELb1EEEEEEEEEvNT_6ParamsE) ;  /* 0xffff8a402e007950 */ /* 0x000fea0003c3ffff */
        .type           $_ZN7cutlass13device_kernelIN5flash19enable_sm80_to_sm89INS1_16FlashAttnBwdSm80INS1_25CollectiveMainloopBwdSm80ILi2ELi2EN4cute5tupleIJNS5_1CILi128EEES8_NS7_ILi64EEEEEENS_6half_tEfNS_4arch4Sm80ELb1ELb0ELb1ELb0ELb1ELb0ELb0ELb0ELi2ELi4ELi4ELi4ELb0EEENS1_24CollectiveEpilogueBwdGQAISA_fSD_Li256ELb0ELb1EEENS1_25SingleTileBwdLPTSchedulerILb0ELi128ELb1EEEEEEEEEvNT_6ParamsE$_ZN4cute3eso3ESOILb1ELb0EJNS_6LayoutINS_5tupleIJNS3_IJNS3_IJNS_1CILi8EEENS4_ILi1EEEEEES6_EEENS3_IJNS3_IJS6_S6_EEENS4_ILi2EEEEEEEEENS3_IJNS3_IJNS3_IJS6_NS4_ILi0EEEEEESD_EEENS3_IJNS3_IJSD_SD_EEENS4_ILi64EEEEEEEEEEENS_10ViewEngineIPN7cutlass6half_tEEEEEC2ERKSK_RKSP_,@function
        .size           $_ZN7cutlass13device_kernelIN5flash19enable_sm80_to_sm89INS1_16FlashAttnBwdSm80INS1_25CollectiveMainloopBwdSm80ILi2ELi2EN4cute5tupleIJNS5_1CILi128EEES8_NS7_ILi64EEEEEENS_6half_tEfNS_4arch4Sm80ELb1ELb0ELb1ELb0ELb1ELb0ELb0ELb0ELi2ELi4ELi4ELi4ELb0EEENS1_24CollectiveEpilogueBwdGQAISA_fSD_Li256ELb0ELb1EEENS1_25SingleTileBwdLPTSchedulerILb0ELi128ELb1EEEEEEEEEvNT_6ParamsE$_ZN4cute3eso3ESOILb1ELb0EJNS_6LayoutINS_5tupleIJNS3_IJNS3_IJNS_1CILi8EEENS4_ILi1EEEEEES6_EEENS3_IJNS3_IJS6_S6_EEENS4_ILi2EEEEEEEEENS3_IJNS3_IJNS3_IJS6_NS4_ILi0EEEEEESD_EEENS3_IJNS3_IJSD_SD_EEENS4_ILi64EEEEEEEEEEENS_10ViewEngineIPN7cutlass6half_tEEEEEC2ERKSK_RKSP_,($_ZN7cutlass13device_kernelIN5flash19enable_sm80_to_sm89INS1_16FlashAttnBwdSm80INS1_25CollectiveMainloopBwdSm80ILi2ELi2EN4cute5tupleIJNS5_1CILi128EEES8_NS7_ILi64EEEEEENS_6half_tEfNS_4arch4Sm80ELb1ELb0ELb1ELb0ELb1ELb0ELb0ELb0ELi2ELi4ELi4ELi4ELb0EEENS1_24CollectiveEpilogueBwdGQAISA_fSD_Li256ELb0ELb1EEENS1_25SingleTileBwdLPTSchedulerILb0ELi128ELb1EEEEEEEEEvNT_6ParamsE$_ZN4cute3eso3ESOILb1ELb0EJNS_6LayoutINS_5tupleIJNS3_IJNS3_IJNS_1CILi8EEENS4_ILi1EEEEEES6_EEENS3_IJNS3_IJS6_S6_EEENS4_ILi2EEEEEEEEENS3_IJNS3_IJNS3_IJS6_NS4_ILi0EEEEEESD_EEENS3_IJNS3_IJSD_SD_EEENS4_ILi8192EEEEEEEEEEENS_10ViewEngineINS_8smem_ptrIPN7cutlass6half_tEEEEEEEC2ERKSK_RKSR_ - $_ZN7cutlass13device_kernelIN5flash19enable_sm80_to_sm89INS1_16FlashAttnBwdSm80INS1_25CollectiveMainloopBwdSm80ILi2ELi2EN4cute5tupleIJNS5_1CILi128EEES8_NS7_ILi64EEEEEENS_6half_tEfNS_4arch4Sm80ELb1ELb0ELb1ELb0ELb1ELb0ELb0ELb0ELi2ELi4ELi4ELi4ELb0EEENS1_24CollectiveEpilogueBwdGQAISA_fSD_Li256ELb0ELb1EEENS1_25SingleTileBwdLPTSchedulerILb0ELi128ELb1EEEEEEEEEvNT_6ParamsE$_ZN4cute3eso3ESOILb1ELb0EJNS_6LayoutINS_5tupleIJNS3_IJNS3_IJNS_1CILi8EEENS4_ILi1EEEEEES6_EEENS3_IJNS3_IJS6_S6_EEENS4_ILi2EEEEEEEEENS3_IJNS3_IJNS3_IJS6_NS4_ILi0EEEEEESD_EEENS3_IJNS3_IJSD_SD_EEENS4_ILi64EEEEEEEEEEENS_10ViewEngineIPN7cutlass6half_tEEEEEC2ERKSK_RKSP_)
$_ZN7cutlass13device_kernelIN5flash19enable_sm80_to_sm89INS1_16FlashAttnBwdSm80INS1_25CollectiveMainloopBwdSm80ILi2ELi2EN4cute5tupleIJNS5_1CILi128EEES8_NS7_ILi64EEEEEENS_6half_tEfNS_4arch4Sm80ELb1ELb0ELb1ELb0ELb1ELb0ELb0ELb0ELi2ELi4ELi4ELi4ELb0EEENS1_24CollectiveEpilogueBwdGQAISA_fSD_Li256ELb0ELb1EEENS1_25SingleTileBwdLPTSchedulerILb0ELi128ELb1EEEEEEEEEvNT_6ParamsE$_ZN4cute3eso3ESOILb1ELb0EJNS_6LayoutINS_5tupleIJNS3_IJNS3_IJNS_1CILi8EEENS4_ILi1EEEEEES6_EEENS3_IJNS3_IJS6_S6_EEENS4_ILi2EEEEEEEEENS3_IJNS3_IJNS3_IJS6_NS4_ILi0EEEEEESD_EEENS3_IJNS3_IJSD_SD_EEENS4_ILi64EEEEEEEEEEENS_10ViewEngineIPN7cutlass6half_tEEEEEC2ERKSK_RKSP_:
[----:B------:R-:W-:Y:S02]  /*75c0*/  IADD3 R6, R60, -c[0x0][0x20], RZ ;  /* 0x800008003c067a10 */ /* 0x000fe40007ffe0ff */
[----:B------:R-:W-:-:S03]  /*75d0*/  MOV R11, 0x0 ;  /* 0x00000000000b7802 */ /* 0x000fc60000000f00 */
[----:B------:R1:W-:Y:S01]  /*75e0*/  STL.64 [R6], R2 ;  /* 0x0000000206007387 */ /* 0x0003e20000100a00 */
[----:B------:R-:W-:Y:S05]  /*75f0*/  RET.REL.NODEC R10 `(_ZN7cutlass13device_kernelIN5flash19enable_sm80_to_sm89INS1_16FlashAttnBwdSm80INS1_25CollectiveMainloopBwdSm80ILi2ELi2EN4cute5tupleIJNS5_1CILi128EEES8_NS7_ILi64EEEEEENS_6half_tEfNS_4arch4Sm80ELb1ELb0ELb1ELb0ELb1ELb0ELb0ELb0ELi2ELi4ELi4ELi4ELb0EEENS1_24CollectiveEpilogueBwdGQAISA_fSD_Li256ELb0ELb1EEENS1_25SingleTileBwdLPTSchedulerILb0ELi128ELb1EEEEEEEEEvNT_6ParamsE) ;  /* 0xffff8a000a007950 */ /* 0x000fea0003c3ffff */
        .type           $_ZN7cutlass13device_kernelIN5flash19enable_sm80_to_sm89INS1_16FlashAttnBwdSm80INS1_25CollectiveMainloopBwdSm80ILi2ELi2EN4cute5tupleIJNS5_1CILi128EEES8_NS7_ILi64EEEEEENS_6half_tEfNS_4arch4Sm80ELb1ELb0ELb1ELb0ELb1ELb0ELb0ELb0ELi2ELi4ELi4ELi4ELb0EEENS1_24CollectiveEpilogueBwdGQAISA_fSD_Li256ELb0ELb1EEENS1_25SingleTileBwdLPTSchedulerILb0ELi128ELb1EEEEEEEEEvNT_6ParamsE$_ZN4cute3eso3ESOILb1ELb0EJNS_6LayoutINS_5tupleIJNS3_IJNS3_IJNS_1CILi8EEENS4_ILi1EEEEEES6_EEENS3_IJNS3_IJS6_S6_EEENS4_ILi2EEEEEEEEENS3_IJNS3_IJNS3_IJS6_NS4_ILi0EEEEEESD_EEENS3_IJNS3_IJSD_SD_EEENS4_ILi8192EEEEEEEEEEENS_10ViewEngineINS_8smem_ptrIPN7cutlass6half_tEEEEEEEC2ERKSK_RKSR_,@function
        .size           $_ZN7cutlass13device_kernelIN5flash19enable_sm80_to_sm89INS1_16FlashAttnBwdSm80INS1_25CollectiveMainloopBwdSm80ILi2ELi2EN4cute5tupleIJNS5_1CILi128EEES8_NS7_ILi64EEEEEENS_6half_tEfNS_4arch4Sm80ELb1ELb0ELb1ELb0ELb1ELb0ELb0ELb0ELi2ELi4ELi4ELi4ELb0EEENS1_24CollectiveEpilogueBwdGQAISA_fSD_Li256ELb0ELb1EEENS1_25SingleTileBwdLPTSchedulerILb0ELi128ELb1EEEEEEEEEvNT_6ParamsE$_ZN4cute3eso3ESOILb1ELb0EJNS_6LayoutINS_5tupleIJNS3_IJNS3_IJNS_1CILi8EEENS4_ILi1EEEEEES6_EEENS3_IJNS3_IJS6_S6_EEENS4_ILi2EEEEEEEEENS3_IJNS3_IJNS3_IJS6_NS4_ILi0EEEEEESD_EEENS3_IJNS3_IJSD_SD_EEENS4_ILi8192EEEEEEEEEEENS_10ViewEngineINS_8smem_ptrIPN7cutlass6half_tEEEEEEEC2ERKSK_RKSR_,($_ZN7cutlass13device_kernelIN5flash19enable_sm80_to_sm89INS1_16FlashAttnBwdSm80INS1_25CollectiveMainloopBwdSm80ILi2ELi2EN4cute5tupleIJNS5_1CILi128EEES8_NS7_ILi64EEEEEENS_6half_tEfNS_4arch4Sm80ELb1ELb0ELb1ELb0ELb1ELb0ELb0ELb0ELi2ELi4ELi4ELi4ELb0EEENS1_24CollectiveEpilogueBwdGQAISA_fSD_Li256ELb0ELb1EEENS1_25SingleTileBwdLPTSchedulerILb0ELi128ELb1EEEEEEEEEvNT_6ParamsE$_ZN4cute3eso3ESOILb1ELb0EJNS_6LayoutINS_5tupleIJNS3_IJNS3_IJNS_1CILi8EEENS4_ILi1EEEEEES6_EEENS3_IJNS3_IJS6_S6_EEENS4_ILi2EEEEEEEEENS3_IJNS3_IJNS3_IJS6_NS4_ILi0EEEEEESD_EEENS3_IJNS3_IJSD_SD_EEES5_EEEEEEEENS_10ViewEngineIPN7cutlass6half_tEEEEEC2ERKSJ_RKSO_ - $_ZN7cutlass13device_kernelIN5flash19enable_sm80_to_sm89INS1_16FlashAttnBwdSm80INS1_25CollectiveMainloopBwdSm80ILi2ELi2EN4cute5tupleIJNS5_1CILi128EEES8_NS7_ILi64EEEEEENS_6half_tEfNS_4arch4Sm80ELb1ELb0ELb1ELb0ELb1ELb0ELb0ELb0ELi2ELi4ELi4ELi4ELb0EEENS1_24CollectiveEpilogueBwdGQAISA_fSD_Li256ELb0ELb1EEENS1_25SingleTileBwdLPTSchedulerILb0ELi128ELb1EEEEEEEEEvNT_6ParamsE$_ZN4cute3eso3ESOILb1ELb0EJNS_6LayoutINS_5tupleIJNS3_IJNS3_IJNS_1CILi8EEENS4_ILi1EEEEEES6_EEENS3_IJNS3_IJS6_S6_EEENS4_ILi2EEEEEEEEENS3_IJNS3_IJNS3_IJS6_NS4_ILi0EEEEEESD_EEENS3_IJNS3_IJSD_SD_EEENS4_ILi8192EEEEEEEEEEENS_10ViewEngineINS_8smem_ptrIPN7cutlass6half_tEEEEEEEC2ERKSK_RKSR_)
$_ZN7cutlass13device_kernelIN5flash19enable_sm80_to_sm89INS1_16FlashAttnBwdSm80INS1_25CollectiveMainloopBwdSm80ILi2ELi2EN4cute5tupleIJNS5_1CILi128EEES8_NS7_ILi64EEEEEENS_6half_tEfNS_4arch4Sm80ELb1ELb0ELb1ELb0ELb1ELb0ELb0ELb0ELi2ELi4ELi4ELi4ELb0EEENS1_24CollectiveEpilogueBwdGQAISA_fSD_Li256ELb0ELb1EEENS1_25SingleTileBwdLPTSchedulerILb0ELi128ELb1EEEEEEEEEvNT_6ParamsE$_ZN4cute3eso3ESOILb1ELb0EJNS_6LayoutINS_5tupleIJNS3_IJNS3_IJNS_1CILi8EEENS4_ILi1EEEEEES6_EEENS3_IJNS3_IJS6_S6_EEENS4_ILi2EEEEEEEEENS3_IJNS3_IJNS3_IJS6_NS4_ILi0EEEEEESD_EEENS3_IJNS3_IJSD_SD_EEENS4_ILi8192EEEEEEEEEEENS_10ViewEngineINS_8smem_ptrIPN7cutlass6half_tEEEEEEEC2ERKSK_RKSR_:
[----:B------:R-:W-:Y:S02]  /*7600*/  IADD3 R2, R60, -c[0x0][0x20], RZ ;  /* 0x800008003c027a10 */ /* 0x000fe40007ffe0ff */
[----:B------:R-:W-:-:S03]  /*7610*/  MOV R11, 0x0 ;  /* 0x00000000000b7802 */ /* 0x000fc60000000f00 */
[----:B------:R1:W-:Y:S01]  /*7620*/  STL.64 [R2], R4 ;  /* 0x0000000402007387 */ /* 0x0003e20000100a00 */
[----:B------:R-:W-:Y:S05]  /*7630*/  RET.REL.NODEC R10 `(_ZN7cutlass13device_kernelIN5flash19enable_sm80_to_sm89INS1_16FlashAttnBwdSm80INS1_25CollectiveMainloopBwdSm80ILi2ELi2EN4cute5tupleIJNS5_1CILi128EEES8_NS7_ILi64EEEEEENS_6half_tEfNS_4arch4Sm80ELb1ELb0ELb1ELb0ELb1ELb0ELb0ELb0ELi2ELi4ELi4ELi4ELb0EEENS1_24CollectiveEpilogueBwdGQAISA_fSD_Li256ELb0ELb1EEENS1_25SingleTileBwdLPTSchedulerILb0ELi128ELb1EEEEEEEEEvNT_6ParamsE) ;  /* 0xffff89c00a007950 */ /* 0x000fea0003c3ffff */
        .type           $_ZN7cutlass13device_kernelIN5flash19enable_sm80_to_sm89INS1_16FlashAttnBwdSm80INS1_25CollectiveMainloopBwdSm80ILi2ELi2EN4cute5tupleIJNS5_1CILi128EEES8_NS7_ILi64EEEEEENS_6half_tEfNS_4arch4Sm80ELb1ELb0ELb1ELb0ELb1ELb0ELb0ELb0ELi2ELi4ELi4ELi4ELb0EEENS1_24CollectiveEpilogueBwdGQAISA_fSD_Li256ELb0ELb1EEENS1_25SingleTileBwdLPTSchedulerILb0ELi128ELb1EEEEEEEEEvNT_6ParamsE$_ZN4cute3eso3ESOILb1ELb0EJNS_6LayoutINS_5tupleIJNS3_IJNS3_IJNS_1CILi8EEENS4_ILi1EEEEEES6_EEENS3_IJNS3_IJS6_S6_EEENS4_ILi2EEEEEEEEENS3_IJNS3_IJNS3_IJS6_NS4_ILi0EEEEEESD_EEENS3_IJNS3_IJSD_SD_EEES5_EEEEEEEENS_10ViewEngineIPN7cutlass6half_tEEEEEC2ERKSJ_RKSO_,@function
        .size           $_ZN7cutlass13device_kernelIN5flash19enable_sm80_to_sm89INS1_16FlashAttnBwdSm80INS1_25CollectiveMainloopBwdSm80ILi2ELi2EN4cute5tupleIJNS5_1CILi128EEES8_NS7_ILi64EEEEEENS_6half_tEfNS_4arch4Sm80ELb1ELb0ELb1ELb0ELb1ELb0ELb0ELb0ELi2ELi4ELi4ELi4ELb0EEENS1_24CollectiveEpilogueBwdGQAISA_fSD_Li256ELb0ELb1EEENS1_25SingleTileBwdLPTSchedulerILb0ELi128ELb1EEEEEEEEEvNT_6ParamsE$_ZN4cute3eso3ESOILb1ELb0EJNS_6LayoutINS_5tupleIJNS3_IJNS3_IJNS_1CILi8EEENS4_ILi1EEEEEES6_EEENS3_IJNS3_IJS6_S6_EEENS4_ILi2EEEEEEEEENS3_IJNS3_IJNS3_IJS6_NS4_ILi0EEEEEESD_EEENS3_IJNS3_IJSD_SD_EEES5_EEEEEEEENS_10ViewEngineIPN7cutlass6half_tEEEEEC2ERKSJ_RKSO_,($_ZN7cutlass13device_kernelIN5flash19enable_sm80_to_sm89INS1_16FlashAttnBwdSm80INS1_25CollectiveMainloopBwdSm80ILi2ELi2EN4cute5tupleIJNS5_1CILi128EEES8_NS7_ILi64EEEEEENS_6half_tEfNS_4arch4Sm80ELb1ELb0ELb1ELb0ELb1ELb0ELb0ELb0ELi2ELi4ELi4ELi4ELb0EEENS1_24CollectiveEpilogueBwdGQAISA_fSD_Li256ELb0ELb1EEENS1_25SingleTileBwdLPTSchedulerILb0ELi128ELb1EEEEEEEEEvNT_6ParamsE$_ZN4cute3eso3ESOILb1ELb0EJNS_6LayoutINS_5tupleIJNS3_IJNS3_IJNS_1CILi8EEENS4_ILi1EEEEEES6_EEENS3_IJNS3_IJS6_S6_EEENS4_ILi4EEEEEEEEENS3_IJNS3_IJNS3_IJS6_NS4_ILi0EEEEEESD_EEENS3_IJNS3_IJSD_SD_EEENS4_ILi2048EEEEEEEEEEENS_10ViewEngineINS_8smem_ptrIPN7cutlass6half_tEEEEEEEC2ERKSK_RKSR_ - $_ZN7cutlass13device_kernelIN5flash19enable_sm80_to_sm89INS1_16FlashAttnBwdSm80INS1_25CollectiveMainloopBwdSm80ILi2ELi2EN4cute5tupleIJNS5_1CILi128EEES8_NS7_ILi64EEEEEENS_6half_tEfNS_4arch4Sm80ELb1ELb0ELb1ELb0ELb1ELb0ELb0ELb0ELi2ELi4ELi4ELi4ELb0EEENS1_24CollectiveEpilogueBwdGQAISA_fSD_Li256ELb0ELb1EEENS1_25SingleTileBwdLPTSchedulerILb0ELi128ELb1EEEEEEEEEvNT_6ParamsE$_ZN4cute3eso3ESOILb1ELb0EJNS_6LayoutINS_5tupleIJNS3_IJNS3_IJNS_1CILi8EEENS4_ILi1EEEEEES6_EEENS3_IJNS3_IJS6_S6_EEENS4_ILi2EEEEEEEEENS3_IJNS3_IJNS3_IJS6_NS4_ILi0EEEEEESD_EEENS3_IJNS3_IJSD_SD_EEES5_EEEEEEEENS_10ViewEngineIPN7cutlass6half_tEEEEEC2ERKSJ_RKSO_)
$_ZN7cutlass13device_kernelIN5flash19enable_sm80_to_sm89INS1_16FlashAttnBwdSm80INS1_25CollectiveMainloopBwdSm80ILi2ELi2EN4cute5tupleIJNS5_1CILi128EEES8_NS7_ILi64EEEEEENS_6half_tEfNS_4arch4Sm80ELb1ELb0ELb1ELb0ELb1ELb0ELb0ELb0ELi2ELi4ELi4ELi4ELb0EEENS1_24CollectiveEpilogueBwdGQAISA_fSD_Li256ELb0ELb1EEENS1_25SingleTileBwdLPTSchedulerILb0ELi128ELb1EEEEEEEEEvNT_6ParamsE$_ZN4cute3eso3ESOILb1ELb0EJNS_6LayoutINS_5tupleIJNS3_IJNS3_IJNS_1CILi8EEENS4_ILi1EEEEEES6_EEENS3_IJNS3_IJS6_S6_EEENS4_ILi2EEEEEEEEENS3_IJNS3_IJNS3_IJS6_NS4_ILi0EEEEEESD_EEENS3_IJNS3_IJSD_SD_EEES5_EEEEEEEENS_10ViewEngineIPN7cutlass6half_tEEEEEC2ERKSJ_RKSO_:
[----:B------:R-:W-:Y:S02]  /*7640*/  IADD3 R38, R83, -c[0x0][0x20], RZ ;  /* 0x8000080053267a10 */ /* 0x000fe40007ffe0ff */
[----:B------:R-:W-:-:S03]  /*7650*/  MOV R47, 0x0 ;  /* 0x00000000002f7802 */ /* 0x000fc60000000f00 */
[----:B------:R1:W-:Y:S01]  /*7660*/  STL.64 [R38], R2 ;  /* 0x0000000226007387 */ /* 0x0003e20000100a00 */
[----:B------:R-:W-:Y:S05]  /*7670*/  RET.REL.NODEC R46 `(_ZN7cutlass13device_kernelIN5flash19enable_sm80_to_sm89INS1_16FlashAttnBwdSm80INS1_25CollectiveMainloopBwdSm80ILi2ELi2EN4cute5tupleIJNS5_1CILi128EEES8_NS7_ILi64EEEEEENS_6half_tEfNS_4arch4Sm80ELb1ELb0ELb1ELb0ELb1ELb0ELb0ELb0ELi2ELi4ELi4ELi4ELb0EEENS1_24CollectiveEpilogueBwdGQAISA_fSD_Li256ELb0ELb1EEENS1_25SingleTileBwdLPTSchedulerILb0ELi128ELb1EEEEEEEEEvNT_6ParamsE) ;  /* 0xffff89802e007950 */ /* 0x000fea0003c3ffff */
        .type           $_ZN7cutlass13device_kernelIN5flash19enable_sm80_to_sm89INS1_16FlashAttnBwdSm80INS1_25CollectiveMainloopBwdSm80ILi2ELi2EN4cute5tupleIJNS5_1CILi128EEES8_NS7_ILi64EEEEEENS_6half_tEfNS_4arch4Sm80ELb1ELb0ELb1ELb0ELb1ELb0ELb0ELb0ELi2ELi4ELi4ELi4ELb0EEENS1_24CollectiveEpilogueBwdGQAISA_fSD_Li256ELb0ELb1EEENS1_25SingleTileBwdLPTSchedulerILb0ELi128ELb1EEEEEEEEEvNT_6ParamsE$_ZN4cute3eso3ESOILb1ELb0EJNS_6LayoutINS_5tupleIJNS3_IJNS3_IJNS_1CILi8EEENS4_ILi1EEEEEES6_EEENS3_IJNS3_IJS6_S6_EEENS4_ILi4EEEEEEEEENS3_IJNS3_IJNS3_IJS6_NS4_ILi0EEEEEESD_EEENS3_IJNS3_IJSD_SD_EEENS4_ILi2048EEEEEEEEEEENS_10ViewEngineINS_8smem_ptrIPN7cutlass6half_tEEEEEEEC2ERKSK_RKSR_,@function
        .size           $_ZN7cutlass13device_kernelIN5flash19enable_sm80_to_sm89INS1_16FlashAttnBwdSm80INS1_25CollectiveMainloopBwdSm80ILi2ELi2EN4cute5tupleIJNS5_1CILi128EEES8_NS7_ILi64EEEEEENS_6half_tEfNS_4arch4Sm80ELb1ELb0ELb1ELb0ELb1ELb0ELb0ELb0ELi2ELi4ELi4ELi4ELb0EEENS1_24CollectiveEpilogueBwdGQAISA_fSD_Li256ELb0ELb1EEENS1_25SingleTileBwdLPTSchedulerILb0ELi128ELb1EEEEEEEEEvNT_6ParamsE$_ZN4cute3eso3ESOILb1ELb0EJNS_6LayoutINS_5tupleIJNS3_IJNS3_IJNS_1CILi8EEENS4_ILi1EEEEEES6_EEENS3_IJNS3_IJS6_S6_EEENS4_ILi4EEEEEEEEENS3_IJNS3_IJNS3_IJS6_NS4_ILi0EEEEEESD_EEENS3_IJNS3_IJSD_SD_EEENS4_ILi2048EEEEEEEEEEENS_10ViewEngineINS_8smem_ptrIPN7cutlass6half_tEEEEEEEC2ERKSK_RKSR_,($_ZN7cutlass13device_kernelIN5flash19enable_sm80_to_sm89INS1_16FlashAttnBwdSm80INS1_25CollectiveMainloopBwdSm80ILi2ELi2EN4cute5tupleIJNS5_1CILi128EEES8_NS7_ILi64EEEEEENS_6half_tEfNS_4arch4Sm80ELb1ELb0ELb1ELb0ELb1ELb0ELb0ELb0ELi2ELi4ELi4ELi4ELb0EEENS1_24CollectiveEpilogueBwdGQAISA_fSD_Li256ELb0ELb1EEENS1_25SingleTileBwdLPTSchedulerILb0ELi128ELb1EEEEEEEEEvNT_6ParamsE$_ZN4cute3eso3ESOILb1ELb0EJNS_6LayoutINS_5tupleIJNS3_IJNS3_IJNS_1CILi8EEENS4_ILi1EEEEEES6_EEENS3_IJNS3_IJS6_S6_EEENS4_ILi4EEEEEEEEENS3_IJNS3_IJNS3_IJS6_NS4_ILi0EEEEEESD_EEENS3_IJNS3_IJSD_SD_EEES5_EEEEEEEENS_10ViewEngineIPN7cutlass6half_tEEEEEC2ERKSJ_RKSO_ - $_ZN7cutlass13device_kernelIN5flash19enable_sm80_to_sm89INS1_16FlashAttnBwdSm80INS1_25CollectiveMainloopBwdSm80ILi2ELi2EN4cute5tupleIJNS5_1CILi128EEES8_NS7_ILi64EEEEEENS_6half_tEfNS_4arch4Sm80ELb1ELb0ELb1ELb0ELb1ELb0ELb0ELb0ELi2ELi4ELi4ELi4ELb0EEENS1_24CollectiveEpilogueBwdGQAISA_fSD_Li256ELb0ELb1EEENS1_25SingleTileBwdLPTSchedulerILb0ELi128ELb1EEEEEEEEEvNT_6ParamsE$_ZN4cute3eso3ESOILb1ELb0EJNS_6LayoutINS_5tupleIJNS3_IJNS3_IJNS_1CILi8EEENS4_ILi1EEEEEES6_EEENS3_IJNS3_IJS6_S6_EEENS4_ILi4EEEEEEEEENS3_IJNS3_IJNS3_IJS6_NS4_ILi0EEEEEESD_EEENS3_IJNS3_IJSD_SD_EEENS4_ILi2048EEEEEEEEEEENS_10ViewEngineINS_8smem_ptrIPN7cutlass6half_tEEEEEEEC2ERKSK_RKSR_)
$_ZN7cutlass13device_kernelIN5flash19enable_sm80_to_sm89INS1_16FlashAttnBwdSm80INS1_25CollectiveMainloopBwdSm80ILi2ELi2EN4cute5tupleIJNS5_1CILi128EEES8_NS7_ILi64EEEEEENS_6half_tEfNS_4arch4Sm80ELb1ELb0ELb1ELb0ELb1ELb0ELb0ELb0ELi2ELi4ELi4ELi4ELb0EEENS1_24CollectiveEpilogueBwdGQAISA_fSD_Li256ELb0ELb1EEENS1_25SingleTileBwdLPTSchedulerILb0ELi128ELb1EEEEEEEEEvNT_6ParamsE$_ZN4cute3eso3ESOILb1ELb0EJNS_6LayoutINS_5tupleIJNS3_IJNS3_IJNS_1CILi8EEENS4_ILi1EEEEEES6_EEENS3_IJNS3_IJS6_S6_EEENS4_ILi4EEEEEEEEENS3_IJNS3_IJNS3_IJS6_NS4_ILi0EEEEEESD_EEENS3_IJNS3_IJSD_SD_EEENS4_ILi2048EEEEEEEEEEENS_10ViewEngineINS_8smem_ptrIPN7cutlass6half_tEEEEEEEC2ERKSK_RKSR_:
[----:B------:R-:W-:Y:S01]  /*7680*/  IADD3 R3, R60, -c[0x0][0x20], RZ ;  /* 0x800008003c037a10 */ /* 0x000fe20007ffe0ff */
[----:B------:R-:W-:Y:S01]  /*7690*/  IMAD.MOV.U32 R16, RZ, RZ, R2 ;  /* 0x000000ffff107224 */ /* 0x000fe200078e0002 */
[----:B------:R-:W-:Y:S01]  /*76a0*/  MOV R17, R15 ;  /* 0x0000000f00117202 */ /* 0x000fe20000000f00 */
[----:B------:R-:W-:-:S04]  /*76b0*/  IMAD.MOV.U32 R15, RZ, RZ, 0x0 ;  /* 0x00000000ff0f7424 */ /* 0x000fc800078e00ff */
[----:B------:R1:W-:Y:S01]  /*76c0*/  STL.64 [R3], R16 ;  /* 0x0000001003007387 */ /* 0x0003e20000100a00 */
[----:B------:R-:W-:Y:S05]  /*76d0*/  RET.REL.NODEC R14 `(_ZN7cutlass13device_kernelIN5flash19enable_sm80_to_sm89INS1_16FlashAttnBwdSm80INS1_25CollectiveMainloopBwdSm80ILi2ELi2EN4cute5tupleIJNS5_1CILi128EEES8_NS7_ILi64EEEEEENS_6half_tEfNS_4arch4Sm80ELb1ELb0ELb1ELb0ELb1ELb0ELb0ELb0ELi2ELi4ELi4ELi4ELb0EEENS1_24CollectiveEpilogueBwdGQAISA_fSD_Li256ELb0ELb1EEENS1_25SingleTileBwdLPTSchedulerILb0ELi128ELb1EEEEEEEEEvNT_6ParamsE) ;  /* 0xffff89200e007950 */ /* 0x000fea0003c3ffff */
        .type           $_ZN7cutlass13device_kernelIN5flash19enable_sm80_to_sm89INS1_16FlashAttnBwdSm80INS1_25CollectiveMainloopBwdSm80ILi2ELi2EN4cute5tupleIJNS5_1CILi128EEES8_NS7_ILi64EEEEEENS_6half_tEfNS_4arch4Sm80ELb1ELb0ELb1ELb0ELb1ELb0ELb0ELb0ELi2ELi4ELi4ELi4ELb0EEENS1_24CollectiveEpilogueBwdGQAISA_fSD_Li256ELb0ELb1EEENS1_25SingleTileBwdLPTSchedulerILb0ELi128ELb1EEEEEEEEEvNT_6ParamsE$_ZN4cute3eso3ESOILb1ELb0EJNS_6LayoutINS_5tupleIJNS3_IJNS3_IJNS_1CILi8EEENS4_ILi1EEEEEES6_EEENS3_IJNS3_IJS6_S6_EEENS4_ILi4EEEEEEEEENS3_IJNS3_IJNS3_IJS6_NS4_ILi0EEEEEESD_EEENS3_IJNS3_IJSD_SD_EEES5_EEEEEEEENS_10ViewEngineIPN7cutlass6half_tEEEEEC2ERKSJ_RKSO_,@function
        .size           $_ZN7cutlass13device_kernelIN5flash19enable_sm80_to_sm89INS1_16FlashAttnBwdSm80INS1_25CollectiveMainloopBwdSm80ILi2ELi2EN4cute5tupleIJNS5_1CILi128EEES8_NS7_ILi64EEEEEENS_6half_tEfNS_4arch4Sm80ELb1ELb0ELb1ELb0ELb1ELb0ELb0ELb0ELi2ELi4ELi4ELi4ELb0EEENS1_24CollectiveEpilogueBwdGQAISA_fSD_Li256ELb0ELb1EEENS1_25SingleTileBwdLPTSchedulerILb0ELi128ELb1EEEEEEEEEvNT_6ParamsE$_ZN4cute3eso3ESOILb1ELb0EJNS_6LayoutINS_5tupleIJNS3_IJNS3_IJNS_1CILi8EEENS4_ILi1EEEEEES6_EEENS3_IJNS3_IJS6_S6_EEENS4_ILi4EEEEEEEEENS3_IJNS3_IJNS3_IJS6_NS4_ILi0EEEEEESD_EEENS3_IJNS3_IJSD_SD_EEES5_EEEEEEEENS_10ViewEngineIPN7cutlass6half_tEEEEEC2ERKSJ_RKSO_,($_ZN7cutlass13device_kernelIN5flash19enable_sm80_to_sm89INS1_16FlashAttnBwdSm80INS1_25CollectiveMainloopBwdSm80ILi2ELi2EN4cute5tupleIJNS5_1CILi128EEES8_NS7_ILi64EEEEEENS_6half_tEfNS_4arch4Sm80ELb1ELb0ELb1ELb0ELb1ELb0ELb0ELb0ELi2ELi4ELi4ELi4ELb0EEENS1_24CollectiveEpilogueBwdGQAISA_fSD_Li256ELb0ELb1EEENS1_25SingleTileBwdLPTSchedulerILb0ELi128ELb1EEEEEEEEEvNT_6ParamsE$_ZN4cute3eso3ESOILb1ELb0EJNS_6LayoutINS_5tupleIJNS3_IJNS_1CILi1EEENS3_IJNS4_ILi2EEES6_EEEEEES6_NS4_ILi4EEEEEENS3_IJNS3_IJNS4_ILi0EEENS3_IJS5_S9_EEEEEES6_NS4_ILi8EEEEEEEENS_10ViewEngineIPjEEEEC2ERKSG_RKSJ_ - $_ZN7cutlass13device_kernelIN5flash19enable_sm80_to_sm89INS1_16FlashAttnBwdSm80INS1_25CollectiveMainloopBwdSm80ILi2ELi2EN4cute5tupleIJNS5_1CILi128EEES8_NS7_ILi64EEEEEENS_6half_tEfNS_4arch4Sm80ELb1ELb0ELb1ELb0ELb1ELb0ELb0ELb0ELi2ELi4ELi4ELi4ELb0EEENS1_24CollectiveEpilogueBwdGQAISA_fSD_Li256ELb0ELb1EEENS1_25SingleTileBwdLPTSchedulerILb0ELi128ELb1EEEEEEEEEvNT_6ParamsE$_ZN4cute3eso3ESOILb1ELb0EJNS_6LayoutINS_5tupleIJNS3_IJNS3_IJNS_1CILi8EEENS4_ILi1EEEEEES6_EEENS3_IJNS3_IJS6_S6_EEENS4_ILi4EEEEEEEEENS3_IJNS3_IJNS3_IJS6_NS4_ILi0EEEEEESD_EEENS3_IJNS3_IJSD_SD_EEES5_EEEEEEEENS_10ViewEngineIPN7cutlass6half_tEEEEEC2ERKSJ_RKSO_)
$_ZN7cutlass13device_kernelIN5flash19enable_sm80_to_sm89INS1_16FlashAttnBwdSm80INS1_25CollectiveMainloopBwdSm80ILi2ELi2EN4cute5tupleIJNS5_1CILi128EEES8_NS7_ILi64EEEEEENS_6half_tEfNS_4arch4Sm80ELb1ELb0ELb1ELb0ELb1ELb0ELb0ELb0ELi2ELi4ELi4ELi4ELb0EEENS1_24CollectiveEpilogueBwdGQAISA_fSD_Li256ELb0ELb1EEENS1_25SingleTileBwdLPTSchedulerILb0ELi128ELb1EEEEEEEEEvNT_6ParamsE$_ZN4cute3eso3ESOILb1ELb0EJNS_6LayoutINS_5tupleIJNS3_IJNS3_IJNS_1CILi8EEENS4_ILi1EEEEEES6_EEENS3_IJNS3_IJS6_S6_EEENS4_ILi4EEEEEEEEENS3_IJNS3_IJNS3_IJS6_NS4_ILi0EEEEEESD_EEENS3_IJNS3_IJSD_SD_EEES5_EEEEEEEENS_10ViewEngineIPN7cutlass6half_tEEEEEC2ERKSJ_RKSO_:
[----:B------:R-:W-:Y:S02]  /*76e0*/  IADD3 R12, R60, -c[0x0][0x20], RZ ;  /* 0x800008003c0c7a10 */ /* 0x000fe40007ffe0ff */
[----:B------:R-:W-:-:S03]  /*76f0*/  MOV R15, 0x0 ;  /* 0x00000000000f7802 */ /* 0x000fc60000000f00 */
[----:B------:R1:W-:Y:S01]  /*7700*/  STL.64 [R12], R2 ;  /* 0x000000020c007387 */ /* 0x0003e20000100a00 */
[----:B------:R-:W-:Y:S05]  /*7710*/  RET.REL.NODEC R14 `(_ZN7cutlass13device_kernelIN5flash19enable_sm80_to_sm89INS1_16FlashAttnBwdSm80INS1_25CollectiveMainloopBwdSm80ILi2ELi2EN4cute5tupleIJNS5_1CILi128EEES8_NS7_ILi64EEEEEENS_6half_tEfNS_4arch4Sm80ELb1ELb0ELb1ELb0ELb1ELb0ELb0ELb0ELi2ELi4ELi4ELi4ELb0EEENS1_24CollectiveEpilogueBwdGQAISA_fSD_Li256ELb0ELb1EEENS1_25SingleTileBwdLPTSchedulerILb0ELi128ELb1EEEEEEEEEvNT_6ParamsE) ;  /* 0xffff88e00e007950 */ /* 0x000fea0003c3ffff */
        .type           $_ZN7cutlass13device_kernelIN5flash19enable_sm80_to_sm89INS1_16FlashAttnBwdSm80INS1_25CollectiveMainloopBwdSm80ILi2ELi2EN4cute5tupleIJNS5_1CILi128EEES8_NS7_ILi64EEEEEENS_6half_tEfNS_4arch4Sm80ELb1ELb0ELb1ELb0ELb1ELb0ELb0ELb0ELi2ELi4ELi4ELi4ELb0EEENS1_24CollectiveEpilogueBwdGQAISA_fSD_Li256ELb0ELb1EEENS1_25SingleTileBwdLPTSchedulerILb0ELi128ELb1EEEEEEEEEvNT_6ParamsE$_ZN4cute3eso3ESOILb1ELb0EJNS_6LayoutINS_5tupleIJNS3_IJNS_1CILi1EEENS3_IJNS4_ILi2EEES6_EEEEEES6_NS4_ILi4EEEEEENS3_IJNS3_IJNS4_ILi0EEENS3_IJS5_S9_EEEEEES6_NS4_ILi8EEEEEEEENS_10ViewEngineIPjEEEEC2ERKSG_RKSJ_,@function
        .size           $_ZN7cutlass13device_kernelIN5flash19enable_sm80_to_sm89INS1_16FlashAttnBwdSm80INS1_25CollectiveMainloopBwdSm80ILi2ELi2EN4cute5tupleIJNS5_1CILi128EEES8_NS7_ILi64EEEEEENS_6half_tEfNS_4arch4Sm80ELb1ELb0ELb1ELb0ELb1ELb0ELb0ELb0ELi2ELi4ELi4ELi4ELb0EEENS1_24CollectiveEpilogueBwdGQAISA_fSD_Li256ELb0ELb1EEENS1_25SingleTileBwdLPTSchedulerILb0ELi128ELb1EEEEEEEEEvNT_6ParamsE$_ZN4cute3eso3ESOILb1ELb0EJNS_6LayoutINS_5tupleIJNS3_IJNS_1CILi1EEENS3_IJNS4_ILi2EEES6_EEEEEES6_NS4_ILi4EEEEEENS3_IJNS3_IJNS4_ILi0EEENS3_IJS5_S9_EEEEEES6_NS4_ILi8EEEEEEEENS_10ViewEngineIPjEEEEC2ERKSG_RKSJ_,($_ZN7cutlass13device_kernelIN5flash19enable_sm80_to_sm89INS1_16FlashAttnBwdSm80INS1_25CollectiveMainloopBwdSm80ILi2ELi2EN4cute5tupleIJNS5_1CILi128EEES8_NS7_ILi64EEEEEENS_6half_tEfNS_4arch4Sm80ELb1ELb0ELb1ELb0ELb1ELb0ELb0ELb0ELi2ELi4ELi4ELi4ELb0EEENS1_24CollectiveEpilogueBwdGQAISA_fSD_Li256ELb0ELb1EEENS1_25SingleTileBwdLPTSchedulerILb0ELi128ELb1EEEEEEEEEvNT_6ParamsE$_ZN4cute3eso3ESOILb1ELb0EJNS_6LayoutINS_5tupleIJNS3_IJNS_1CILi1EEENS3_IJNS4_ILi4EEENS4_ILi2EEEEEEEEES7_S6_EEENS3_IJNS3_IJNS4_ILi0EEENS3_IJS5_NS4_ILi8EEEEEEEEES6_NS4_ILi16EEEEEEEENS_10ViewEngineIPN7cutlass6half_tEEEEEC2ERKSH_RKSM_ - $_ZN7cutlass13device_kernelIN5flash19enable_sm80_to_sm89INS1_16FlashAttnBwdSm80INS1_25CollectiveMainloopBwdSm80ILi2ELi2EN4cute5tupleIJNS5_1CILi128EEES8_NS7_ILi64EEEEEENS_6half_tEfNS_4arch4Sm80ELb1ELb0ELb1ELb0ELb1ELb0ELb0ELb0ELi2ELi4ELi4ELi4ELb0EEENS1_24CollectiveEpilogueBwdGQAISA_fSD_Li256ELb0ELb1EEENS1_25SingleTileBwdLPTSchedulerILb0ELi128ELb1EEEEEEEEEvNT_6ParamsE$_ZN4cute3eso3ESOILb1ELb0EJNS_6LayoutINS_5tupleIJNS3_IJNS_1CILi1EEENS3_IJNS4_ILi2EEES6_EEEEEES6_NS4_ILi4EEEEEENS3_IJNS3_IJNS4_ILi0EEENS3_IJS5_S9_EEEEEES6_NS4_ILi8EEEEEEEENS_10ViewEngineIPjEEEEC2ERKSG_RKSJ_)
$_ZN7cutlass13device_kernelIN5flash19enable_sm80_to_sm89INS1_16FlashAttnBwdSm80INS1_25CollectiveMainloopBwdSm80ILi2ELi2EN4cute5tupleIJNS5_1CILi128EEES8_NS7_ILi64EEEEEENS_6half_tEfNS_4arch4Sm80ELb1ELb0ELb1ELb0ELb1ELb0ELb0ELb0ELi2ELi4ELi4ELi4ELb0EEENS1_24CollectiveEpilogueBwdGQAISA_fSD_Li256ELb0ELb1EEENS1_25SingleTileBwdLPTSchedulerILb0ELi128ELb1EEEEEEEEEvNT_6ParamsE$_ZN4cute3eso3ESOILb1ELb0EJNS_6LayoutINS_5tupleIJNS3_IJNS_1CILi1EEENS3_IJNS4_ILi2EEES6_EEEEEES6_NS4_ILi4EEEEEENS3_IJNS3_IJNS4_ILi0EEENS3_IJS5_S9_EEEEEES6_NS4_ILi8EEEEEEEENS_10ViewEngineIPjEEEEC2ERKSG_RKSJ_:
[----:B------:R-:W-:Y:S01]  /*7720*/  IADD3 R5, R70, -c[0x0][0x20], RZ ;  /* 0x8000080046057a10 */ /* 0x000fe20007ffe0ff */
[----:B------:R-:W-:Y:S01]  /*7730*/  IMAD.MOV.U32 R14, RZ, RZ, R6 ;  /* 0x000000ffff0e7224 */ /* 0x000fe200078e0006 */
[----:B------:R-:W-:-:S03]  /*7740*/  MOV R15, 0x0 ;  /* 0x00000000000f7802 */ /* 0x000fc60000000f00 */
[----:B------:R1:W-:Y:S01]  /*7750*/  STL.64 [R5], R2 ;  /* 0x0000000205007387 */ /* 0x0003e20000100a00 */
[----:B------:R-:W-:Y:S05]  /*7760*/  RET.REL.NODEC R14 `(_ZN7cutlass13device_kernelIN5flash19enable_sm80_to_sm89INS1_16FlashAttnBwdSm80INS1_25CollectiveMainloopBwdSm80ILi2ELi2EN4cute5tupleIJNS5_1CILi128EEES8_NS7_ILi64EEEEEENS_6half_tEfNS_4arch4Sm80ELb1ELb0ELb1ELb0ELb1ELb0ELb0ELb0ELi2ELi4ELi4ELi4ELb0EEENS1_24CollectiveEpilogueBwdGQAISA_fSD_Li256ELb0ELb1EEENS1_25SingleTileBwdLPTSchedulerILb0ELi128ELb1EEEEEEEEEvNT_6ParamsE) ;  /* 0xffff88900e007950 */ /* 0x000fea0003c3ffff */
        .type           $_ZN7cutlass13device_kernelIN5flash19enable_sm80_to_sm89INS1_16FlashAttnBwdSm80INS1_25CollectiveMainloopBwdSm80ILi2ELi2EN4cute5tupleIJNS5_1CILi128EEES8_NS7_ILi64EEEEEENS_6half_tEfNS_4arch4Sm80ELb1ELb0ELb1ELb0ELb1ELb0ELb0ELb0ELi2ELi4ELi4ELi4ELb0EEENS1_24CollectiveEpilogueBwdGQAISA_fSD_Li256ELb0ELb1EEENS1_25SingleTileBwdLPTSchedulerILb0ELi128ELb1EEEEEEEEEvNT_6ParamsE$_ZN4cute3eso3ESOILb1ELb0EJNS_6LayoutINS_5tupleIJNS3_IJNS_1CILi1EEENS3_IJNS4_ILi4EEENS4_ILi2EEEEEEEEES7_S6_EEENS3_IJNS3_IJNS4_ILi0EEENS3_IJS5_NS4_ILi8EEEEEEEEES6_NS4_ILi16EEEEEEEENS_10ViewEngineIPN7cutlass6half_tEEEEEC2ERKSH_RKSM_,@function
        .size           $_ZN7cutlass13device_kernelIN5flash19enable_sm80_to_sm89INS1_16FlashAttnBwdSm80INS1_25CollectiveMainloopBwdSm80ILi2ELi2EN4cute5tupleIJNS5_1CILi128EEES8_NS7_ILi64EEEEEENS_6half_tEfNS_4arch4Sm80ELb1ELb0ELb1ELb0ELb1ELb0ELb0ELb0ELi2ELi4ELi4ELi4ELb0EEENS1_24CollectiveEpilogueBwdGQAISA_fSD_Li256ELb0ELb1EEENS1_25SingleTileBwdLPTSchedulerILb0ELi128ELb1EEEEEEEEEvNT_6ParamsE$_ZN4cute3eso3ESOILb1ELb0EJNS_6LayoutINS_5tupleIJNS3_IJNS_1CILi1EEENS3_IJNS4_ILi4EEENS4_ILi2EEEEEEEEES7_S6_EEENS3_IJNS3_IJNS4_ILi0EEENS3_IJS5_NS4_ILi8EEEEEEEEES6_NS4_ILi16EEEEEEEENS_10ViewEngineIPN7cutlass6half_tEEEEEC2ERKSH_RKSM_,($_ZN7cutlass13device_kernelIN5flash19enable_sm80_to_sm89INS1_16FlashAttnBwdSm80INS1_25CollectiveMainloopBwdSm80ILi2ELi2EN4cute5tupleIJNS5_1CILi128EEES8_NS7_ILi64EEEEEENS_6half_tEfNS_4arch4Sm80ELb1ELb0ELb1ELb0ELb1ELb0ELb0ELb0ELi2ELi4ELi4ELi4ELb0EEENS1_24CollectiveEpilogueBwdGQAISA_fSD_Li256ELb0ELb1EEENS1_25SingleTileBwdLPTSchedulerILb0ELi128ELb1EEEEEEEEEvNT_6ParamsE$_ZN4cute3eso3ESOILb1ELb0EJNS_6LayoutINS_5tupleIJNS3_IJNS_1CILi1EEENS4_ILi2EEEEEEEEENS3_IJNS3_IJS5_S5_EEEEEEEENS_10ViewEngineIPjEEEEC2ERKSB_RKSE_ - $_ZN7cutlass13device_kernelIN5flash19enable_sm80_to_sm89INS1_16FlashAttnBwdSm80INS1_25CollectiveMainloopBwdSm80ILi2ELi2EN4cute5tupleIJNS5_1CILi128EEES8_NS7_ILi64EEEEEENS_6half_tEfNS_4arch4Sm80ELb1ELb0ELb1ELb0ELb1ELb0ELb0ELb0ELi2ELi4ELi4ELi4ELb0EEENS1_24CollectiveEpilogueBwdGQAISA_fSD_Li256ELb0ELb1EEENS1_25SingleTileBwdLPTSchedulerILb0ELi128ELb1EEEEEEEEEvNT_6ParamsE$_ZN4cute3eso3ESOILb1ELb0EJNS_6LayoutINS_5tupleIJNS3_IJNS_1CILi1EEENS3_IJNS4_ILi4EEENS4_ILi2EEEEEEEEES7_S6_EEENS3_IJNS3_IJNS4_ILi0EEENS3_IJS5_NS4_ILi8EEEEEEEEES6_NS4_ILi16EEEEEEEENS_10ViewEngineIPN7cutlass6half_tEEEEEC2ERKSH_RKSM_)
$_ZN7cutlass13device_kernelIN5flash19enable_sm80_to_sm89INS1_16FlashAttnBwdSm80INS1_25CollectiveMainloopBwdSm80ILi2ELi2EN4cute5tupleIJNS5_1CILi128EEES8_NS7_ILi64EEEEEENS_6half_tEfNS_4arch4Sm80ELb1ELb0ELb1ELb0ELb1ELb0ELb0ELb0ELi2ELi4ELi4ELi4ELb0EEENS1_24CollectiveEpilogueBwdGQAISA_fSD_Li256ELb0ELb1EEENS1_25SingleTileBwdLPTSchedulerILb0ELi128ELb1EEEEEEEEEvNT_6ParamsE$_ZN4cute3eso3ESOILb1ELb0EJNS_6LayoutINS_5tupleIJNS3_IJNS_1CILi1EEENS3_IJNS4_ILi4EEENS4_ILi2EEEEEEEEES7_S6_EEENS3_IJNS3_IJNS4_ILi0EEENS3_IJS5_NS4_ILi8EEEEEEEEES6_NS4_ILi16EEEEEEEENS_10ViewEngineIPN7cutlass6half_tEEEEEC2ERKSH_RKSM_:
[----:B------:R-:W-:Y:S01]  /*7770*/  IADD3 R3, R70, -c[0x0][0x20], RZ ;  /* 0x8000080046037a10 */ /* 0x000fe20007ffe0ff */
[----:B------:R-:W-:Y:S01]  /*7780*/  IMAD.MOV.U32 R14, RZ, RZ, R2 ;  /* 0x000000ffff0e7224 */ /* 0x000fe200078e0002 */
[----:B------:R-:W-:Y:S01]  /*7790*/  MOV R16, R6 ;  /* 0x0000000600107202 */ /* 0x000fe20000000f00 */
[----:B------:R-:W-:Y:S01]  /*77a0*/  IMAD.MOV.U32 R15, RZ, RZ, R5 ;  /* 0x000000ffff0f7224 */ /* 0x000fe200078e0005 */
[----:B------:R-:W-:-:S04]  /*77b0*/  MOV R17, 0x0 ;  /* 0x0000000000117802 */ /* 0x000fc80000000f00 */
[----:B------:R1:W-:Y:S01]  /*77c0*/  STL.64 [R3], R14 ;  /* 0x0000000e03007387 */ /* 0x0003e20000100a00 */
[----:B------:R-:W-:Y:S05]  /*77d0*/  RET.REL.NODEC R16 `(_ZN7cutlass13device_kernelIN5flash19enable_sm80_to_sm89INS1_16FlashAttnBwdSm80INS1_25CollectiveMainloopBwdSm80ILi2ELi2EN4cute5tupleIJNS5_1CILi128EEES8_NS7_ILi64EEEEEENS_6half_tEfNS_4arch4Sm80ELb1ELb0ELb1ELb0ELb1ELb0ELb0ELb0ELi2ELi4ELi4ELi4ELb0EEENS1_24CollectiveEpilogueBwdGQAISA_fSD_Li256ELb0ELb1EEENS1_25SingleTileBwdLPTSchedulerILb0ELi128ELb1EEEEEEEEEvNT_6ParamsE) ;  /* 0xffff882010007950 */ /* 0x000fea0003c3ffff */
        .type           $_ZN7cutlass13device_kernelIN5flash19enable_sm80_to_sm89INS1_16FlashAttnBwdSm80INS1_25CollectiveMainloopBwdSm80ILi2ELi2EN4cute5tupleIJNS5_1CILi128EEES8_NS7_ILi64EEEEEENS_6half_tEfNS_4arch4Sm80ELb1ELb0ELb1ELb0ELb1ELb0ELb0ELb0ELi2ELi4ELi4ELi4ELb0EEENS1_24CollectiveEpilogueBwdGQAISA_fSD_Li256ELb0ELb1EEENS1_25SingleTileBwdLPTSchedulerILb0ELi128ELb1EEEEEEEEEvNT_6ParamsE$_ZN4cute3eso3ESOILb1ELb0EJNS_6LayoutINS_5tupleIJNS3_IJNS_1CILi1EEENS4_ILi2EEEEEEEEENS3_IJNS3_IJS5_S5_EEEEEEEENS_10ViewEngineIPjEEEEC2ERKSB_RKSE_,@function
        .size           $_ZN7cutlass13device_kernelIN5flash19enable_sm80_to_sm89INS1_16FlashAttnBwdSm80INS1_25CollectiveMainloopBwdSm80ILi2ELi2EN4cute5tupleIJNS5_1CILi128EEES8_NS7_ILi64EEEEEENS_6half_tEfNS_4arch4Sm80ELb1ELb0ELb1ELb0ELb1ELb0ELb0ELb0ELi2ELi4ELi4ELi4ELb0EEENS1_24CollectiveEpilogueBwdGQAISA_fSD_Li256ELb0ELb1EEENS1_25SingleTileBwdLPTSchedulerILb0ELi128ELb1EEEEEEEEEvNT_6ParamsE$_ZN4cute3eso3ESOILb1ELb0EJNS_6LayoutINS_5tupleIJNS3_IJNS_1CILi1EEENS4_ILi2EEEEEEEEENS3_IJNS3_IJS5_S5_EEEEEEEENS_10ViewEngineIPjEEEEC2ERKSB_RKSE_,($_ZN7cutlass13device_kernelIN5flash19enable_sm80_to_sm89INS1_16FlashAttnBwdSm80INS1_25CollectiveMainloopBwdSm80ILi2ELi2EN4cute5tupleIJNS5_1CILi128EEES8_NS7_ILi64EEEEEENS_6half_tEfNS_4arch4Sm80ELb1ELb0ELb1ELb0ELb1ELb0ELb0ELb0ELi2ELi4ELi4ELi4ELb0EEENS1_24CollectiveEpilogueBwdGQAISA_fSD_Li256ELb0ELb1EEENS1_25SingleTileBwdLPTSchedulerILb0ELi128ELb1EEEEEEEEEvNT_6ParamsE$_ZN4cute3eso3ESOILb1ELb0EJNS_6LayoutINS_5tupleIJNS3_IJNS_1CILi1EEENS4_ILi2EEEEEES6_NS4_ILi8EEEEEENS3_IJNS3_IJS5_S5_EEES6_NS4_ILi4EEEEEEEENS_10ViewEngineIPKN7cutlass5ArrayIfLi2ELb1EEEEEEEC2ERKSD_RKSK_ - $_ZN7cutlass13device_kernelIN5flash19enable_sm80_to_sm89INS1_16FlashAttnBwdSm80INS1_25CollectiveMainloopBwdSm80ILi2ELi2EN4cute5tupleIJNS5_1CILi128EEES8_NS7_ILi64EEEEEENS_6half_tEfNS_4arch4Sm80ELb1ELb0ELb1ELb0ELb1ELb0ELb0ELb0ELi2ELi4ELi4ELi4ELb0EEENS1_24CollectiveEpilogueBwdGQAISA_fSD_Li256ELb0ELb1EEENS1_25SingleTileBwdLPTSchedulerILb0ELi128ELb1EEEEEEEEEvNT_6ParamsE$_ZN4cute3eso3ESOILb1ELb0EJNS_6LayoutINS_5tupleIJNS3_IJNS_1CILi1EEENS4_ILi2EEEEEEEEENS3_IJNS3_IJS5_S5_EEEEEEEENS_10ViewEngineIPjEEEEC2ERKSB_RKSE_)
$_ZN7cutlass13device_kernelIN5flash19enable_sm80_to_sm89INS1_16FlashAttnBwdSm80INS1_25CollectiveMainloopBwdSm80ILi2ELi2EN4cute5tupleIJNS5_1CILi128EEES8_NS7_ILi64EEEEEENS_6half_tEfNS_4arch4Sm80ELb1ELb0ELb1ELb0ELb1ELb0ELb0ELb0ELi2ELi4ELi4ELi4ELb0EEENS1_24CollectiveEpilogueBwdGQAISA_fSD_Li256ELb0ELb1EEENS1_25SingleTileBwdLPTSchedulerILb0ELi128ELb1EEEEEEEEEvNT_6ParamsE$_ZN4cute3eso3ESOILb1ELb0EJNS_6LayoutINS_5tupleIJNS3_IJNS_1CILi1EEENS4_ILi2EEEEEEEEENS3_IJNS3_IJS5_S5_EEEEEEEENS_10ViewEngineIPjEEEEC2ERKSB_RKSE_:
[----:B------:R-:W-:Y:S01]  /*77e0*/  IADD3 R2, R60, -c[0x0][0x20], RZ ;  /* 0x800008003c027a10 */ /* 0x000fe20007ffe0ff */
[----:B------:R-:W-:Y:S01]  /*77f0*/  IMAD.MOV.U32 R11, RZ, RZ, R3 ;  /* 0x000000ffff0b7224 */ /* 0x000fe200078e0003 */
[----:B------:R-:W-:-:S04]  /*7800*/  MOV R5, 0x0 ;  /* 0x0000000000057802 */ /* 0x000fc80000000f00 */
[----:B------:R1:W-:Y:S01]  /*7810*/  STL.64 [R2], R10 ;  /* 0x0000000a02007387 */ /* 0x0003e20000100a00 */
[----:B------:R-:W-:Y:S05]  /*7820*/  RET.REL.NODEC R4 `(_ZN7cutlass13device_kernelIN5flash19enable_sm80_to_sm89INS1_16FlashAttnBwdSm80INS1_25CollectiveMainloopBwdSm80ILi2ELi2EN4cute5tupleIJNS5_1CILi128EEES8_NS7_ILi64EEEEEENS_6half_tEfNS_4arch4Sm80ELb1ELb0ELb1ELb0ELb1ELb0ELb0ELb0ELi2ELi4ELi4ELi4ELb0EEENS1_24CollectiveEpilogueBwdGQAISA_fSD_Li256ELb0ELb1EEENS1_25SingleTileBwdLPTSchedulerILb0ELi128ELb1EEEEEEEEEvNT_6ParamsE) ;  /* 0xffff87d004007950 */ /* 0x000fea0003c3ffff */
        .type           $_ZN7cutlass13device_kernelIN5flash19enable_sm80_to_sm89INS1_16FlashAttnBwdSm80INS1_25CollectiveMainloopBwdSm80ILi2ELi2EN4cute5tupleIJNS5_1CILi128EEES8_NS7_ILi64EEEEEENS_6half_tEfNS_4arch4Sm80ELb1ELb0ELb1ELb0ELb1ELb0ELb0ELb0ELi2ELi4ELi4ELi4ELb0EEENS1_24CollectiveEpilogueBwdGQAISA_fSD_Li256ELb0ELb1EEENS1_25SingleTileBwdLPTSchedulerILb0ELi128ELb1EEEEEEEEEvNT_6ParamsE$_ZN4cute3eso3ESOILb1ELb0EJNS_6LayoutINS_5tupleIJNS3_IJNS_1CILi1EEENS4_ILi2EEEEEES6_NS4_ILi8EEEEEENS3_IJNS3_IJS5_S5_EEES6_NS4_ILi4EEEEEEEENS_10ViewEngineIPKN7cutlass5ArrayIfLi2ELb1EEEEEEEC2ERKSD_RKSK_,@function
        .size           $_ZN7cutlass13device_kernelIN5flash19enable_sm80_to_sm89INS1_16FlashAttnBwdSm80INS1_25CollectiveMainloopBwdSm80ILi2ELi2EN4cute5tupleIJNS5_1CILi128EEES8_NS7_ILi64EEEEEENS_6half_tEfNS_4arch4Sm80ELb1ELb0ELb1ELb0ELb1ELb0ELb0ELb0ELi2ELi4ELi4ELi4ELb0EEENS1_24CollectiveEpilogueBwdGQAISA_fSD_Li256ELb0ELb1EEENS1_25SingleTileBwdLPTSchedulerILb0ELi128ELb1EEEEEEEEEvNT_6ParamsE$_ZN4cute3eso3ESOILb1ELb0EJNS_6LayoutINS_5tupleIJNS3_IJNS_1CILi1EEENS4_ILi2EEEEEES6_NS4_ILi8EEEEEENS3_IJNS3_IJS5_S5_EEES6_NS4_ILi4EEEEEEEENS_10ViewEngineIPKN7cutlass5ArrayIfLi2ELb1EEEEEEEC2ERKSD_RKSK_,($_ZN7cutlass13device_kernelIN5flash19enable_sm80_to_sm89INS1_16FlashAttnBwdSm80INS1_25CollectiveMainloopBwdSm80ILi2ELi2EN4cute5tupleIJNS5_1CILi128EEES8_NS7_ILi64EEEEEENS_6half_tEfNS_4arch4Sm80ELb1ELb0ELb1ELb0ELb1ELb0ELb0ELb0ELi2ELi4ELi4ELi4ELb0EEENS1_24CollectiveEpilogueBwdGQAISA_fSD_Li256ELb0ELb1EEENS1_25SingleTileBwdLPTSchedulerILb0ELi128ELb1EEEEEEEEEvNT_6ParamsE$_ZN4cute3eso3ESOILb1ELb0EJNS_6LayoutINS_5tupleIJNS3_IJNS_1CILi1EEENS4_ILi2EEEEEES6_NS4_ILi8EEEEEENS3_IJNS3_IJS5_S5_EEES6_NS4_ILi4EEEEEEEENS_10ViewEngineIPN7cutlass5ArrayINSF_6half_tELi2ELb0EEEEEEEC2ERKSD_RKSK_ - $_ZN7cutlass13device_kernelIN5flash19enable_sm80_to_sm89INS1_16FlashAttnBwdSm80INS1_25CollectiveMainloopBwdSm80ILi2ELi2EN4cute5tupleIJNS5_1CILi128EEES8_NS7_ILi64EEEEEENS_6half_tEfNS_4arch4Sm80ELb1ELb0ELb1ELb0ELb1ELb0ELb0ELb0ELi2ELi4ELi4ELi4ELb0EEENS1_24CollectiveEpilogueBwdGQAISA_fSD_Li256ELb0ELb1EEENS1_25SingleTileBwdLPTSchedulerILb0ELi128ELb1EEEEEEEEEvNT_6ParamsE$_ZN4cute3eso3ESOILb1ELb0EJNS_6LayoutINS_5tupleIJNS3_IJNS_1CILi1EEENS4_ILi2EEEEEES6_NS4_ILi8EEEEEENS3_IJNS3_IJS5_S5_EEES6_NS4_ILi4EEEEEEEENS_10ViewEngineIPKN7cutlass5ArrayIfLi2ELb1EEEEEEEC2ERKSD_RKSK_)
$_ZN7cutlass13device_kernelIN5flash19enable_sm80_to_sm89INS1_16FlashAttnBwdSm80INS1_25CollectiveMainloopBwdSm80ILi2ELi2EN4cute5tupleIJNS5_1CILi128EEES8_NS7_ILi64EEEEEENS_6half_tEfNS_4arch4Sm80ELb1ELb0ELb1ELb0ELb1ELb0ELb0ELb0ELi2ELi4ELi4ELi4ELb0EEENS1_24CollectiveEpilogueBwdGQAISA_fSD_Li256ELb0ELb1EEENS1_25SingleTileBwdLPTSchedulerILb0ELi128ELb1EEEEEEEEEvNT_6ParamsE$_ZN4cute3eso3ESOILb1ELb0EJNS_6LayoutINS_5tupleIJNS3_IJNS_1CILi1EEENS4_ILi2EEEEEES6_NS4_ILi8EEEEEENS3_IJNS3_IJS5_S5_EEES6_NS4_ILi4EEEEEEEENS_10ViewEngineIPKN7cutlass5ArrayIfLi2ELb1EEEEEEEC2ERKSD_RKSK_:
[----:B------:R-:W-:Y:S01]  /*7830*/  IADD3 R3, R70, -c[0x0][0x20], RZ ;  /* 0x8000080046037a10 */ /* 0x000fe20007ffe0ff */
[----:B------:R-:W-:Y:S01]  /*7840*/  IMAD.MOV.U32 R22, RZ, RZ, R2 ;  /* 0x000000ffff167224 */ /* 0x000fe200078e0002 */
[----:B------:R-:W-:-:S04]  /*7850*/  MOV R15, 0x0 ;  /* 0x00000000000f7802 */ /* 0x000fc80000000f00 */
[----:B------:R1:W-:Y:S01]  /*7860*/  STL.64 [R3], R22 ;  /* 0x0000001603007387 */ /* 0x0003e20000100a00 */
[----:B------:R-:W-:Y:S05]  /*7870*/  RET.REL.NODEC R14 `(_ZN7cutlass13device_kernelIN5flash19enable_sm80_to_sm89INS1_16FlashAttnBwdSm80INS1_25CollectiveMainloopBwdSm80ILi2ELi2EN4cute5tupleIJNS5_1CILi128EEES8_NS7_ILi64EEEEEENS_6half_tEfNS_4arch4Sm80ELb1ELb0ELb1ELb0ELb1ELb0ELb0ELb0ELi2ELi4ELi4ELi4ELb0EEENS1_24CollectiveEpilogueBwdGQAISA_fSD_Li256ELb0ELb1EEENS1_25SingleTileBwdLPTSchedulerILb0ELi128ELb1EEEEEEEEEvNT_6ParamsE) ;  /* 0xffff87800e007950 */ /* 0x000fea0003c3ffff */
        .type           $_ZN7cutlass13device_kernelIN5flash19enable_sm80_to_sm89INS1_16FlashAttnBwdSm80INS1_25CollectiveMainloopBwdSm80ILi2ELi2EN4cute5tupleIJNS5_1CILi128EEES8_NS7_ILi64EEEEEENS_6half_tEfNS_4arch4Sm80ELb1ELb0ELb1ELb0ELb1ELb0ELb0ELb0ELi2ELi4ELi4ELi4ELb0EEENS1_24CollectiveEpilogueBwdGQAISA_fSD_Li256ELb0ELb1EEENS1_25SingleTileBwdLPTSchedulerILb0ELi128ELb1EEEEEEEEEvNT_6ParamsE$_ZN4cute3eso3ESOILb1ELb0EJNS_6LayoutINS_5tupleIJNS3_IJNS_1CILi1EEENS4_ILi2EEEEEES6_NS4_ILi8EEEEEENS3_IJNS3_IJS5_S5_EEES6_NS4_ILi4EEEEEEEENS_10ViewEngineIPN7cutlass5ArrayINSF_6half_tELi2ELb0EEEEEEEC2ERKSD_RKSK_,@function
        .size           $_ZN7cutlass13device_kernelIN5flash19enable_sm80_to_sm89INS1_16FlashAttnBwdSm80INS1_25CollectiveMainloopBwdSm80ILi2ELi2EN4cute5tupleIJNS5_1CILi128EEES8_NS7_ILi64EEEEEENS_6half_tEfNS_4arch4Sm80ELb1ELb0ELb1ELb0ELb1ELb0ELb0ELb0ELi2ELi4ELi4ELi4ELb0EEENS1_24CollectiveEpilogueBwdGQAISA_fSD_Li256ELb0ELb1EEENS1_25SingleTileBwdLPTSchedulerILb0ELi128ELb1EEEEEEEEEvNT_6ParamsE$_ZN4cute3eso3ESOILb1ELb0EJNS_6LayoutINS_5tupleIJNS3_IJNS_1CILi1EEENS4_ILi2EEEEEES6_NS4_ILi8EEEEEENS3_IJNS3_IJS5_S5_EEES6_NS4_ILi4EEEEEEEENS_10ViewEngineIPN7cutlass5ArrayINSF_6half_tELi2ELb0EEEEEEEC2ERKSD_RKSK_,($_ZN7cutlass13device_kernelIN5flash19enable_sm80_to_sm89INS1_16FlashAttnBwdSm80INS1_25CollectiveMainloopBwdSm80ILi2ELi2EN4cute5tupleIJNS5_1CILi128EEES8_NS7_ILi64EEEEEENS_6half_tEfNS_4arch4Sm80ELb1ELb0ELb1ELb0ELb1ELb0ELb0ELb0ELi2ELi4ELi4ELi4ELb0EEENS1_24CollectiveEpilogueBwdGQAISA_fSD_Li256ELb0ELb1EEENS1_25SingleTileBwdLPTSchedulerILb0ELi128ELb1EEEEEEEEEvNT_6ParamsE$_ZN4cute3eso3ESOILb1ELb0EJNS_6LayoutINS_5tupleIJNS3_IJNS_1CILi1EEENS4_ILi2EEES6_EEEEEENS3_IJNS3_IJS5_S5_S6_EEEEEEEENS_10ViewEngineIPjEEEEC2ERKSB_RKSE_ - $_ZN7cutlass13device_kernelIN5flash19enable_sm80_to_sm89INS1_16FlashAttnBwdSm80INS1_25CollectiveMainloopBwdSm80ILi2ELi2EN4cute5tupleIJNS5_1CILi128EEES8_NS7_ILi64EEEEEENS_6half_tEfNS_4arch4Sm80ELb1ELb0ELb1ELb0ELb1ELb0ELb0ELb0ELi2ELi4ELi4ELi4ELb0EEENS1_24CollectiveEpilogueBwdGQAISA_fSD_Li256ELb0ELb1EEENS1_25SingleTileBwdLPTSchedulerILb0ELi128ELb1EEEEEEEEEvNT_6ParamsE$_ZN4cute3eso3ESOILb1ELb0EJNS_6LayoutINS_5tupleIJNS3_IJNS_1CILi1EEENS4_ILi2EEEEEES6_NS4_ILi8EEEEEENS3_IJNS3_IJS5_S5_EEES6_NS4_ILi4EEEEEEEENS_10ViewEngineIPN7cutlass5ArrayINSF_6half_tELi2ELb0EEEEEEEC2ERKSD_RKSK_)
$_ZN7cutlass13device_kernelIN5flash19enable_sm80_to_sm89INS1_16FlashAttnBwdSm80INS1_25CollectiveMainloopBwdSm80ILi2ELi2EN4cute5tupleIJNS5_1CILi128EEES8_NS7_ILi64EEEEEENS_6half_tEfNS_4arch4Sm80ELb1ELb0ELb1ELb0ELb1ELb0ELb0ELb0ELi2ELi4ELi4ELi4ELb0EEENS1_24CollectiveEpilogueBwdGQAISA_fSD_Li256ELb0ELb1EEENS1_25SingleTileBwdLPTSchedulerILb0ELi128ELb1EEEEEEEEEvNT_6ParamsE$_ZN4cute3eso3ESOILb1ELb0EJNS_6LayoutINS_5tupleIJNS3_IJNS_1CILi1EEENS4_ILi2EEEEEES6_NS4_ILi8EEEEEENS3_IJNS3_IJS5_S5_EEES6_NS4_ILi4EEEEEEEENS_10ViewEngineIPN7cutlass5ArrayINSF_6half_tELi2ELb0EEEEEEEC2ERKSD_RKSK_:
[----:B------:R-:W-:Y:S01]  /*7880*/  IADD3 R2, R70, -c[0x0][0x20], RZ ;  /* 0x8000080046027a10 */ /* 0x000fe20007ffe0ff */
[----:B------:R-:W-:Y:S01]  /*7890*/  IMAD.MOV.U32 R17, RZ, RZ, R3 ;  /* 0x000000ffff117224 */ /* 0x000fe200078e0003 */
[----:B------:R-:W-:-:S04]  /*78a0*/  MOV R15, 0x0 ;  /* 0x00000000000f7802 */ /* 0x000fc80000000f00 */
[----:B------:R1:W-:Y:S01]  /*78b0*/  STL.64 [R2], R16 ;  /* 0x0000001002007387 */ /* 0x0003e20000100a00 */
[----:B------:R-:W-:Y:S05]  /*78c0*/  RET.REL.NODEC R14 `(_ZN7cutlass13device_kernelIN5flash19enable_sm80_to_sm89INS1_16FlashAttnBwdSm80INS1_25CollectiveMainloopBwdSm80ILi2ELi2EN4cute5tupleIJNS5_1CILi128EEES8_NS7_ILi64EEEEEENS_6half_tEfNS_4arch4Sm80ELb1ELb0ELb1ELb0ELb1ELb0ELb0ELb0ELi2ELi4ELi4ELi4ELb0EEENS1_24CollectiveEpilogueBwdGQAISA_fSD_Li256ELb0ELb1EEENS1_25SingleTileBwdLPTSchedulerILb0ELi128ELb1EEEEEEEEEvNT_6ParamsE) ;  /* 0xffff87300e007950 */ /* 0x000fea0003c3ffff */
        .type           $_ZN7cutlass13device_kernelIN5flash19enable_sm80_to_sm89INS1_16FlashAttnBwdSm80INS1_25CollectiveMainloopBwdSm80ILi2ELi2EN4cute5tupleIJNS5_1CILi128EEES8_NS7_ILi64EEEEEENS_6half_tEfNS_4arch4Sm80ELb1ELb0ELb1ELb0ELb1ELb0ELb0ELb0ELi2ELi4ELi4ELi4ELb0EEENS1_24CollectiveEpilogueBwdGQAISA_fSD_Li256ELb0ELb1EEENS1_25SingleTileBwdLPTSchedulerILb0ELi128ELb1EEEEEEEEEvNT_6ParamsE$_ZN4cute3eso3ESOILb1ELb0EJNS_6LayoutINS_5tupleIJNS3_IJNS_1CILi1EEENS4_ILi2EEES6_EEEEEENS3_IJNS3_IJS5_S5_S6_EEEEEEEENS_10ViewEngineIPjEEEEC2ERKSB_RKSE_,@function
        .size           $_ZN7cutlass13device_kernelIN5flash19enable_sm80_to_sm89INS1_16FlashAttnBwdSm80INS1_25CollectiveMainloopBwdSm80ILi2ELi2EN4cute5tupleIJNS5_1CILi128EEES8_NS7_ILi64EEEEEENS_6half_tEfNS_4arch4Sm80ELb1ELb0ELb1ELb0ELb1ELb0ELb0ELb0ELi2ELi4ELi4ELi4ELb0EEENS1_24CollectiveEpilogueBwdGQAISA_fSD_Li256ELb0ELb1EEENS1_25SingleTileBwdLPTSchedulerILb0ELi128ELb1EEEEEEEEEvNT_6ParamsE$_ZN4cute3eso3ESOILb1ELb0EJNS_6LayoutINS_5tupleIJNS3_IJNS_1CILi1EEENS4_ILi2EEES6_EEEEEENS3_IJNS3_IJS5_S5_S6_EEEEEEEENS_10ViewEngineIPjEEEEC2ERKSB_RKSE_,($_ZN7cutlass13device_kernelIN5flash19enable_sm80_to_sm89INS1_16FlashAttnBwdSm80INS1_25CollectiveMainloopBwdSm80ILi2ELi2EN4cute5tupleIJNS5_1CILi128EEES8_NS7_ILi64EEEEEENS_6half_tEfNS_4arch4Sm80ELb1ELb0ELb1ELb0ELb1ELb0ELb0ELb0ELi2ELi4ELi4ELi4ELb0EEENS1_24CollectiveEpilogueBwdGQAISA_fSD_Li256ELb0ELb1EEENS1_25SingleTileBwdLPTSchedulerILb0ELi128ELb1EEEEEEEEEvNT_6ParamsE$_ZN4cute3eso3ESOILb1ELb0EJNS_6LayoutINS_5tupleIJNS3_IJNS_1CILi1EEES5_EEEEEENS3_IJNS3_IJS5_NS4_ILi0EEEEEEEEEEENS_10ViewEngineINS_8smem_ptrIPN7cutlass9uint128_tEEEEEEEC2ERKSB_RKSI_ - $_ZN7cutlass13device_kernelIN5flash19enable_sm80_to_sm89INS1_16FlashAttnBwdSm80INS1_25CollectiveMainloopBwdSm80ILi2ELi2EN4cute5tupleIJNS5_1CILi128EEES8_NS7_ILi64EEEEEENS_6half_tEfNS_4arch4Sm80ELb1ELb0ELb1ELb0ELb1ELb0ELb0ELb0ELi2ELi4ELi4ELi4ELb0EEENS1_24CollectiveEpilogueBwdGQAISA_fSD_Li256ELb0ELb1EEENS1_25SingleTileBwdLPTSchedulerILb0ELi128ELb1EEEEEEEEEvNT_6ParamsE$_ZN4cute3eso3ESOILb1ELb0EJNS_6LayoutINS_5tupleIJNS3_IJNS_1CILi1EEENS4_ILi2EEES6_EEEEEENS3_IJNS3_IJS5_S5_S6_EEEEEEEENS_10ViewEngineIPjEEEEC2ERKSB_RKSE_)
$_ZN7cutlass13device_kernelIN5flash19enable_sm80_to_sm89INS1_16FlashAttnBwdSm80INS1_25CollectiveMainloopBwdSm80ILi2ELi2EN4cute5tupleIJNS5_1CILi128EEES8_NS7_ILi64EEEEEENS_6half_tEfNS_4arch4Sm80ELb1ELb0ELb1ELb0ELb1ELb0ELb0ELb0ELi2ELi4ELi4ELi4ELb0EEENS1_24CollectiveEpilogueBwdGQAISA_fSD_Li256ELb0ELb1EEENS1_25SingleTileBwdLPTSchedulerILb0ELi128ELb1EEEEEEEEEvNT_6ParamsE$_ZN4cute3eso3ESOILb1ELb0EJNS_6LayoutINS_5tupleIJNS3_IJNS_1CILi1EEENS4_ILi2EEES6_EEEEEENS3_IJNS3_IJS5_S5_S6_EEEEEEEENS_10ViewEngineIPjEEEEC2ERKSB_RKSE_:
[----:B------:R-:W-:Y:S02]  /*78d0*/  IADD3 R2, R60, -c[0x0][0x20], RZ ;  /* 0x800008003c027a10 */ /* 0x000fe40007ffe0ff */
[----:B------:R-:W-:-:S03]  /*78e0*/  MOV R5, 0x0 ;  /* 0x0000000000057802 */ /* 0x000fc60000000f00 */
[----:B------:R1:W-:Y:S01]  /*78f0*/  STL.64 [R2], R12 ;  /* 0x0000000c02007387 */ /* 0x0003e20000100a00 */
[----:B------:R-:W-:Y:S05]  /*7900*/  RET.REL.NODEC R4 `(_ZN7cutlass13device_kernelIN5flash19enable_sm80_to_sm89INS1_16FlashAttnBwdSm80INS1_25CollectiveMainloopBwdSm80ILi2ELi2EN4cute5tupleIJNS5_1CILi128EEES8_NS7_ILi64EEEEEENS_6half_tEfNS_4arch4Sm80ELb1ELb0ELb1ELb0ELb1ELb0ELb0ELb0ELi2ELi4ELi4ELi4ELb0EEENS1_24CollectiveEpilogueBwdGQAISA_fSD_Li256ELb0ELb1EEENS1_25SingleTileBwdLPTSchedulerILb0ELi128ELb1EEEEEEEEEvNT_6ParamsE) ;  /* 0xffff86f004007950 */ /* 0x000fea0003c3ffff */
        .type           $_ZN7cutlass13device_kernelIN5flash19enable_sm80_to_sm89INS1_16FlashAttnBwdSm80INS1_25CollectiveMainloopBwdSm80ILi2ELi2EN4cute5tupleIJNS5_1CILi128EEES8_NS7_ILi64EEEEEENS_6half_tEfNS_4arch4Sm80ELb1ELb0ELb1ELb0ELb1ELb0ELb0ELb0ELi2ELi4ELi4ELi4ELb0EEENS1_24CollectiveEpilogueBwdGQAISA_fSD_Li256ELb0ELb1EEENS1_25SingleTileBwdLPTSchedulerILb0ELi128ELb1EEEEEEEEEvNT_6ParamsE$_ZN4cute3eso3ESOILb1ELb0EJNS_6LayoutINS_5tupleIJNS3_IJNS_1CILi1EEES5_EEEEEENS3_IJNS3_IJS5_NS4_ILi0EEEEEEEEEEENS_10ViewEngineINS_8smem_ptrIPN7cutlass9uint128_tEEEEEEEC2ERKSB_RKSI_,@function
        .size           $_ZN7cutlass13device_kernelIN5flash19enable_sm80_to_sm89INS1_16FlashAttnBwdSm80INS1_25CollectiveMainloopBwdSm80ILi2ELi2EN4cute5tupleIJNS5_1CILi128EEES8_NS7_ILi64EEEEEENS_6half_tEfNS_4arch4Sm80ELb1ELb0ELb1ELb0ELb1ELb0ELb0ELb0ELi2ELi4ELi4ELi4ELb0EEENS1_24CollectiveEpilogueBwdGQAISA_fSD_Li256ELb0ELb1EEENS1_25SingleTileBwdLPTSchedulerILb0ELi128ELb1EEEEEEEEEvNT_6ParamsE$_ZN4cute3eso3ESOILb1ELb0EJNS_6LayoutINS_5tupleIJNS3_IJNS_1CILi1EEES5_EEEEEENS3_IJNS3_IJS5_NS4_ILi0EEEEEEEEEEENS_10ViewEngineINS_8smem_ptrIPN7cutlass9uint128_tEEEEEEEC2ERKSB_RKSI_,($_ZN7cutlass13device_kernelIN5flash19enable_sm80_to_sm89INS1_16FlashAttnBwdSm80INS1_25CollectiveMainloopBwdSm80ILi2ELi2EN4cute5tupleIJNS5_1CILi128EEES8_NS7_ILi64EEEEEENS_6half_tEfNS_4arch4Sm80ELb1ELb0ELb1ELb0ELb1ELb0ELb0ELb0ELi2ELi4ELi4ELi4ELb0EEENS1_24CollectiveEpilogueBwdGQAISA_fSD_Li256ELb0ELb1EEENS1_25SingleTileBwdLPTSchedulerILb0ELi128ELb1EEEEEEEEEvNT_6ParamsE$_ZN4cute3eso3ESOILb1ELb0EJNS_6LayoutINS_5tupleIJNS3_IJNS_1CILi2EEES5_EEEEEENS3_IJNS3_IJNS4_ILi1EEES5_EEEEEEEENS_10ViewEngineIPKfEEEEC2ERKSB_RKSF_ - $_ZN7cutlass13device_kernelIN5flash19enable_sm80_to_sm89INS1_16FlashAttnBwdSm80INS1_25CollectiveMainloopBwdSm80ILi2ELi2EN4cute5tupleIJNS5_1CILi128EEES8_NS7_ILi64EEEEEENS_6half_tEfNS_4arch4Sm80ELb1ELb0ELb1ELb0ELb1ELb0ELb0ELb0ELi2ELi4ELi4ELi4ELb0EEENS1_24CollectiveEpilogueBwdGQAISA_fSD_Li256ELb0ELb1EEENS1_25SingleTileBwdLPTSchedulerILb0ELi128ELb1EEEEEEEEEvNT_6ParamsE$_ZN4cute3eso3ESOILb1ELb0EJNS_6LayoutINS_5tupleIJNS3_IJNS_1CILi1EEES5_EEEEEENS3_IJNS3_IJS5_NS4_ILi0EEEEEEEEEEENS_10ViewEngineINS_8smem_ptrIPN7cutlass9uint128_tEEEEEEEC2ERKSB_RKSI_)
$_ZN7cutlass13device_kernelIN5flash19enable_sm80_to_sm89INS1_16FlashAttnBwdSm80INS1_25CollectiveMainloopBwdSm80ILi2ELi2EN4cute5tupleIJNS5_1CILi128EEES8_NS7_ILi64EEEEEENS_6half_tEfNS_4arch4Sm80ELb1ELb0ELb1ELb0ELb1ELb0ELb0ELb0ELi2ELi4ELi4ELi4ELb0EEENS1_24CollectiveEpilogueBwdGQAISA_fSD_Li256ELb0ELb1EEENS1_25SingleTileBwdLPTSchedulerILb0ELi128ELb1EEEEEEEEEvNT_6ParamsE$_ZN4cute3eso3ESOILb1ELb0EJNS_6LayoutINS_5tupleIJNS3_IJNS_1CILi1EEES5_EEEEEENS3_IJNS3_IJS5_NS4_ILi0EEEEEEEEEEENS_10ViewEngineINS_8smem_ptrIPN7cutlass9uint128_tEEEEEEEC2ERKSB_RKSI_:
[----:B------:R-:W-:Y:S02]  /*7910*/  IADD3 R38, R83, -c[0x0][0x20], RZ ;  /* 0x8000080053267a10 */ /* 0x000fe40007ffe0ff */
[----:B------:R-:W-:-:S03]  /*7920*/  MOV R47, 0x0 ;  /* 0x00000000002f7802 */ /* 0x000fc60000000f00 */
[----:B------:R1:W-:Y:S01]  /*7930*/  STL.64 [R38], R2 ;  /* 0x0000000226007387 */ /* 0x0003e20000100a00 */
[----:B------:R-:W-:Y:S05]  /*7940*/  RET.REL.NODEC R46 `(_ZN7cutlass13device_kernelIN5flash19enable_sm80_to_sm89INS1_16FlashAttnBwdSm80INS1_25CollectiveMainloopBwdSm80ILi2ELi2EN4cute5tupleIJNS5_1CILi128EEES8_NS7_ILi64EEEEEENS_6half_tEfNS_4arch4Sm80ELb1ELb0ELb1ELb0ELb1ELb0ELb0ELb0ELi2ELi4ELi4ELi4ELb0EEENS1_24CollectiveEpilogueBwdGQAISA_fSD_Li256ELb0ELb1EEENS1_25SingleTileBwdLPTSchedulerILb0ELi128ELb1EEEEEEEEEvNT_6ParamsE) ;  /* 0xffff86b02e007950 */ /* 0x000fea0003c3ffff */
        .type           $_ZN7cutlass13device_kernelIN5flash19enable_sm80_to_sm89INS1_16FlashAttnBwdSm80INS1_25CollectiveMainloopBwdSm80ILi2ELi2EN4cute5tupleIJNS5_1CILi128EEES8_NS7_ILi64EEEEEENS_6half_tEfNS_4arch4Sm80ELb1ELb0ELb1ELb0ELb1ELb0ELb0ELb0ELi2ELi4ELi4ELi4ELb0EEENS1_24CollectiveEpilogueBwdGQAISA_fSD_Li256ELb0ELb1EEENS1_25SingleTileBwdLPTSchedulerILb0ELi128ELb1EEEEEEEEEvNT_6ParamsE$_ZN4cute3eso3ESOILb1ELb0EJNS_6LayoutINS_5tupleIJNS3_IJNS_1CILi2EEES5_EEEEEENS3_IJNS3_IJNS4_ILi1EEES5_EEEEEEEENS_10ViewEngineIPKfEEEEC2ERKSB_RKSF_,@function
        .size           $_ZN7cutlass13device_kernelIN5flash19enable_sm80_to_sm89INS1_16FlashAttnBwdSm80INS1_25CollectiveMainloopBwdSm80ILi2ELi2EN4cute5tupleIJNS5_1CILi128EEES8_NS7_ILi64EEEEEENS_6half_tEfNS_4arch4Sm80ELb1ELb0ELb1ELb0ELb1ELb0ELb0ELb0ELi2ELi4ELi4ELi4ELb0EEENS1_24CollectiveEpilogueBwdGQAISA_fSD_Li256ELb0ELb1EEENS1_25SingleTileBwdLPTSchedulerILb0ELi128ELb1EEEEEEEEEvNT_6ParamsE$_ZN4cute3eso3ESOILb1ELb0EJNS_6LayoutINS_5tupleIJNS3_IJNS_1CILi2EEES5_EEEEEENS3_IJNS3_IJNS4_ILi1EEES5_EEEEEEEENS_10ViewEngineIPKfEEEEC2ERKSB_RKSF_,($_ZN7cutlass13device_kernelIN5flash19enable_sm80_to_sm89INS1_16FlashAttnBwdSm80INS1_25CollectiveMainloopBwdSm80ILi2ELi2EN4cute5tupleIJNS5_1CILi128EEES8_NS7_ILi64EEEEEENS_6half_tEfNS_4arch4Sm80ELb1ELb0ELb1ELb0ELb1ELb0ELb0ELb0ELi2ELi4ELi4ELi4ELb0EEENS1_24CollectiveEpilogueBwdGQAISA_fSD_Li256ELb0ELb1EEENS1_25SingleTileBwdLPTSchedulerILb0ELi128ELb1EEEEEEEEEvNT_6ParamsE$_ZN4cute3eso3ESOILb1ELb0EJNS_6LayoutINS_5tupleIJNS3_IJNS_1CILi2EEES5_EEEEEENS3_IJNS3_IJNS4_ILi1EEES5_EEEEEEEENS_10ViewEngineIPN7cutlass6half_tEEEEEC2ERKSB_RKSG_ - $_ZN7cutlass13device_kernelIN5flash19enable_sm80_to_sm89INS1_16FlashAttnBwdSm80INS1_25CollectiveMainloopBwdSm80ILi2ELi2EN4cute5tupleIJNS5_1CILi128EEES8_NS7_ILi64EEEEEENS_6half_tEfNS_4arch4Sm80ELb1ELb0ELb1ELb0ELb1ELb0ELb0ELb0ELi2ELi4ELi4ELi4ELb0EEENS1_24CollectiveEpilogueBwdGQAISA_fSD_Li256ELb0ELb1EEENS1_25SingleTileBwdLPTSchedulerILb0ELi128ELb1EEEEEEEEEvNT_6ParamsE$_ZN4cute3eso3ESOILb1ELb0EJNS_6LayoutINS_5tupleIJNS3_IJNS_1CILi2EEES5_EEEEEENS3_IJNS3_IJNS4_ILi1EEES5_EEEEEEEENS_10ViewEngineIPKfEEEEC2ERKSB_RKSF_)
$_ZN7cutlass13device_kernelIN5flash19enable_sm80_to_sm89INS1_16FlashAttnBwdSm80INS1_25CollectiveMainloopBwdSm80ILi2ELi2EN4cute5tupleIJNS5_1CILi128EEES8_NS7_ILi64EEEEEENS_6half_tEfNS_4arch4Sm80ELb1ELb0ELb1ELb0ELb1ELb0ELb0ELb0ELi2ELi4ELi4ELi4ELb0EEENS1_24CollectiveEpilogueBwdGQAISA_fSD_Li256ELb0ELb1EEENS1_25SingleTileBwdLPTSchedulerILb0ELi128ELb1EEEEEEEEEvNT_6ParamsE$_ZN4cute3eso3ESOILb1ELb0EJNS_6LayoutINS_5tupleIJNS3_IJNS_1CILi2EEES5_EEEEEENS3_IJNS3_IJNS4_ILi1EEES5_EEEEEEEENS_10ViewEngineIPKfEEEEC2ERKSB_RKSF_:
[----:B------:R-:W-:Y:S01]  /*7950*/  IADD3 R2, R60, -c[0x0][0x20], RZ ;  /* 0x800008003c027a10 */ /* 0x000fe20007ffe0ff */
[----:B------:R-:W-:Y:S01]  /*7960*/  IMAD.MOV.U32 R7, RZ, RZ, R3 ;  /* 0x000000ffff077224 */ /* 0x000fe200078e0003 */
[----:B------:R-:W-:-:S04]  /*7970*/  MOV R5, 0x0 ;  /* 0x0000000000057802 */ /* 0x000fc80000000f00 */
[----:B------:R1:W-:Y:S01]  /*7980*/  STL.64 [R2], R6 ;  /* 0x0000000602007387 */ /* 0x0003e20000100a00 */
[----:B------:R-:W-:Y:S05]  /*7990*/  RET.REL.NODEC R4 `(_ZN7cutlass13device_kernelIN5flash19enable_sm80_to_sm89INS1_16FlashAttnBwdSm80INS1_25CollectiveMainloopBwdSm80ILi2ELi2EN4cute5tupleIJNS5_1CILi128EEES8_NS7_ILi64EEEEEENS_6half_tEfNS_4arch4Sm80ELb1ELb0ELb1ELb0ELb1ELb0ELb0ELb0ELi2ELi4ELi4ELi4ELb0EEENS1_24CollectiveEpilogueBwdGQAISA_fSD_Li256ELb0ELb1EEENS1_25SingleTileBwdLPTSchedulerILb0ELi128ELb1EEEEEEEEEvNT_6ParamsE) ;  /* 0xffff866004007950 */ /* 0x000fea0003c3ffff */
        .type           $_ZN7cutlass13device_kernelIN5flash19enable_sm80_to_sm89INS1_16FlashAttnBwdSm80INS1_25CollectiveMainloopBwdSm80ILi2ELi2EN4cute5tupleIJNS5_1CILi128EEES8_NS7_ILi64EEEEEENS_6half_tEfNS_4arch4Sm80ELb1ELb0ELb1ELb0ELb1ELb0ELb0ELb0ELi2ELi4ELi4ELi4ELb0EEENS1_24CollectiveEpilogueBwdGQAISA_fSD_Li256ELb0ELb1EEENS1_25SingleTileBwdLPTSchedulerILb0ELi128ELb1EEEEEEEEEvNT_6ParamsE$_ZN4cute3eso3ESOILb1ELb0EJNS_6LayoutINS_5tupleIJNS3_IJNS_1CILi2EEES5_EEEEEENS3_IJNS3_IJNS4_ILi1EEES5_EEEEEEEENS_10ViewEngineIPN7cutlass6half_tEEEEEC2ERKSB_RKSG_,@function
        .size           $_ZN7cutlass13device_kernelIN5flash19enable_sm80_to_sm89INS1_16FlashAttnBwdSm80INS1_25CollectiveMainloopBwdSm80ILi2ELi2EN4cute5tupleIJNS5_1CILi128EEES8_NS7_ILi64EEEEEENS_6half_tEfNS_4arch4Sm80ELb1ELb0ELb1ELb0ELb1ELb0ELb0ELb0ELi2ELi4ELi4ELi4ELb0EEENS1_24CollectiveEpilogueBwdGQAISA_fSD_Li256ELb0ELb1EEENS1_25SingleTileBwdLPTSchedulerILb0ELi128ELb1EEEEEEEEEvNT_6ParamsE$_ZN4cute3eso3ESOILb1ELb0EJNS_6LayoutINS_5tupleIJNS3_IJNS_1CILi2EEES5_EEEEEENS3_IJNS3_IJNS4_ILi1EEES5_EEEEEEEENS_10ViewEngineIPN7cutlass6half_tEEEEEC2ERKSB_RKSG_,($_ZN7cutlass13device_kernelIN5flash19enable_sm80_to_sm89INS1_16FlashAttnBwdSm80INS1_25CollectiveMainloopBwdSm80ILi2ELi2EN4cute5tupleIJNS5_1CILi128EEES8_NS7_ILi64EEEEEENS_6half_tEfNS_4arch4Sm80ELb1ELb0ELb1ELb0ELb1ELb0ELb0ELb0ELi2ELi4ELi4ELi4ELb0EEENS1_24CollectiveEpilogueBwdGQAISA_fSD_Li256ELb0ELb1EEENS1_25SingleTileBwdLPTSchedulerILb0ELi128ELb1EEEEEEEEEvNT_6ParamsE$_ZN4cute3eso3ESOILb1ELb0EJNS_6LayoutINS_5tupleIJNS3_IJNS_1CILi2EEES5_EEEEEENS3_IJNS3_IJNS4_ILi1EEES5_EEEEEEEENS_10ViewEngineIPfEEEEC2ERKSB_RKSE_ - $_ZN7cutlass13device_kernelIN5flash19enable_sm80_to_sm89INS1_16FlashAttnBwdSm80INS1_25CollectiveMainloopBwdSm80ILi2ELi2EN4cute5tupleIJNS5_1CILi128EEES8_NS7_ILi64EEEEEENS_6half_tEfNS_4arch4Sm80ELb1ELb0ELb1ELb0ELb1ELb0ELb0ELb0ELi2ELi4ELi4ELi4ELb0EEENS1_24CollectiveEpilogueBwdGQAISA_fSD_Li256ELb0ELb1EEENS1_25SingleTileBwdLPTSchedulerILb0ELi128ELb1EEEEEEEEEvNT_6ParamsE$_ZN4cute3eso3ESOILb1ELb0EJNS_6LayoutINS_5tupleIJNS3_IJNS_1CILi2EEES5_EEEEEENS3_IJNS3_IJNS4_ILi1EEES5_EEEEEEEENS_10ViewEngineIPN7cutlass6half_tEEEEEC2ERKSB_RKSG_)
$_ZN7cutlass13device_kernelIN5flash19enable_sm80_to_sm89INS1_16FlashAttnBwdSm80INS1_25CollectiveMainloopBwdSm80ILi2ELi2EN4cute5tupleIJNS5_1CILi128EEES8_NS7_ILi64EEEEEENS_6half_tEfNS_4arch4Sm80ELb1ELb0ELb1ELb0ELb1ELb0ELb0ELb0ELi2ELi4ELi4ELi4ELb0EEENS1_24CollectiveEpilogueBwdGQAISA_fSD_Li256ELb0ELb1EEENS1_25SingleTileBwdLPTSchedulerILb0ELi128ELb1EEEEEEEEEvNT_6ParamsE$_ZN4cute3eso3ESOILb1ELb0EJNS_6LayoutINS_5tupleIJNS3_IJNS_1CILi2EEES5_EEEEEENS3_IJNS3_IJNS4_ILi1EEES5_EEEEEEEENS_10ViewEngineIPN7cutlass6half_tEEEEEC2ERKSB_RKSG_:
[----:B------:R-:W-:Y:S01]  /*79a0*/  IADD3 R2, R60, -c[0x0][0x20], RZ ;  /* 0x800008003c027a10 */ /* 0x000fe20007ffe0ff */
[----:B------:R-:W-:Y:S01]  /*79b0*/  IMAD.MOV.U32 R7, RZ, RZ, R3 ;  /* 0x000000ffff077224 */ /* 0x000fe200078e0003 */
[----:B------:R-:W-:-:S04]  /*79c0*/  MOV R5, 0x0 ;  /* 0x0000000000057802 */ /* 0x000fc80000000f00 */
[----:B------:R1:W-:Y:S01]  /*79d0*/  STL.64 [R2], R6 ;  /* 0x0000000602007387 */ /* 0x0003e20000100a00 */
[----:B------:R-:W-:Y:S05]  /*79e0*/  RET.REL.NODEC R4 `(_ZN7cutlass13device_kernelIN5flash19enable_sm80_to_sm89INS1_16FlashAttnBwdSm80INS1_25CollectiveMainloopBwdSm80ILi2ELi2EN4cute5tupleIJNS5_1CILi128EEES8_NS7_ILi64EEEEEENS_6half_tEfNS_4arch4Sm80ELb1ELb0ELb1ELb0ELb1ELb0ELb0ELb0ELi2ELi4ELi4ELi4ELb0EEENS1_24CollectiveEpilogueBwdGQAISA_fSD_Li256ELb0ELb1EEENS1_25SingleTileBwdLPTSchedulerILb0ELi128ELb1EEEEEEEEEvNT_6ParamsE) ;  /* 0xffff861004007950 */ /* 0x000fea0003c3ffff */
        .type           $_ZN7cutlass13device_kernelIN5flash19enable_sm80_to_sm89INS1_16FlashAttnBwdSm80INS1_25CollectiveMainloopBwdSm80ILi2ELi2EN4cute5tupleIJNS5_1CILi128EEES8_NS7_ILi64EEEEEENS_6half_tEfNS_4arch4Sm80ELb1ELb0ELb1ELb0ELb1ELb0ELb0ELb0ELi2ELi4ELi4ELi4ELb0EEENS1_24CollectiveEpilogueBwdGQAISA_fSD_Li256ELb0ELb1EEENS1_25SingleTileBwdLPTSchedulerILb0ELi128ELb1EEEEEEEEEvNT_6ParamsE$_ZN4cute3eso3ESOILb1ELb0EJNS_6LayoutINS_5tupleIJNS3_IJNS_1CILi2EEES5_EEEEEENS3_IJNS3_IJNS4_ILi1EEES5_EEEEEEEENS_10ViewEngineIPfEEEEC2ERKSB_RKSE_,@function
        .size           $_ZN7cutlass13device_kernelIN5flash19enable_sm80_to_sm89INS1_16FlashAttnBwdSm80INS1_25CollectiveMainloopBwdSm80ILi2ELi2EN4cute5tupleIJNS5_1CILi128EEES8_NS7_ILi64EEEEEENS_6half_tEfNS_4arch4Sm80ELb1ELb0ELb1ELb0ELb1ELb0ELb0ELb0ELi2ELi4ELi4ELi4ELb0EEENS1_24CollectiveEpilogueBwdGQAISA_fSD_Li256ELb0ELb1EEENS1_25SingleTileBwdLPTSchedulerILb0ELi128ELb1EEEEEEEEEvNT_6ParamsE$_ZN4cute3eso3ESOILb1ELb0EJNS_6LayoutINS_5tupleIJNS3_IJNS_1CILi2EEES5_EEEEEENS3_IJNS3_IJNS4_ILi1EEES5_EEEEEEEENS_10ViewEngineIPfEEEEC2ERKSB_RKSE_,($_ZN7cutlass13device_kernelIN5flash19enable_sm80_to_sm89INS1_16FlashAttnBwdSm80INS1_25CollectiveMainloopBwdSm80ILi2ELi2EN4cute5tupleIJNS5_1CILi128EEES8_NS7_ILi64EEEEEENS_6half_tEfNS_4arch4Sm80ELb1ELb0ELb1ELb0ELb1ELb0ELb0ELb0ELi2ELi4ELi4ELi4ELb0EEENS1_24CollectiveEpilogueBwdGQAISA_fSD_Li256ELb0ELb1EEENS1_25SingleTileBwdLPTSchedulerILb0ELi128ELb1EEEEEEEEEvNT_6ParamsE$_ZN4cute3eso3ESOILb1ELb0EJNS_6LayoutINS_5tupleIJNS3_IJNS_1CILi2EEES5_EEEEEENS3_IJNS3_IJNS4_ILi1EEES5_EEEEEEEEiEEC2ERKSB_RKi - $_ZN7cutlass13device_kernelIN5flash19enable_sm80_to_sm89INS1_16FlashAttnBwdSm80INS1_25CollectiveMainloopBwdSm80ILi2ELi2EN4cute5tupleIJNS5_1CILi128EEES8_NS7_ILi64EEEEEENS_6half_tEfNS_4arch4Sm80ELb1ELb0ELb1ELb0ELb1ELb0ELb0ELb0ELi2ELi4ELi4ELi4ELb0EEENS1_24CollectiveEpilogueBwdGQAISA_fSD_Li256ELb0ELb1EEENS1_25SingleTileBwdLPTSchedulerILb0ELi128ELb1EEEEEEEEEvNT_6ParamsE$_ZN4cute3eso3ESOILb1ELb0EJNS_6LayoutINS_5tupleIJNS3_IJNS_1CILi2EEES5_EEEEEENS3_IJNS3_IJNS4_ILi1EEES5_EEEEEEEENS_10ViewEngineIPfEEEEC2ERKSB_RKSE_)
$_ZN7cutlass13device_kernelIN5flash19enable_sm80_to_sm89INS1_16FlashAttnBwdSm80INS1_25CollectiveMainloopBwdSm80ILi2ELi2EN4cute5tupleIJNS5_1CILi128EEES8_NS7_ILi64EEEEEENS_6half_tEfNS_4arch4Sm80ELb1ELb0ELb1ELb0ELb1ELb0ELb0ELb0ELi2ELi4ELi4ELi4ELb0EEENS1_24CollectiveEpilogueBwdGQAISA_fSD_Li256ELb0ELb1EEENS1_25SingleTileBwdLPTSchedulerILb0ELi128ELb1EEEEEEEEEvNT_6ParamsE$_ZN4cute3eso3ESOILb1ELb0EJNS_6LayoutINS_5tupleIJNS3_IJNS_1CILi2EEES5_EEEEEENS3_IJNS3_IJNS4_ILi1EEES5_EEEEEEEENS_10ViewEngineIPfEEEEC2ERKSB_RKSE_:
[----:B------:R-:W-:Y:S01]  /*79f0*/  IADD3 R2, R60, -c[0x0][0x20], RZ ;  /* 0x800008003c027a10 */ /* 0x000fe20007ffe0ff */
[----:B------:R-:W-:Y:S01]  /*7a00*/  IMAD.MOV.U32 R9, RZ, RZ, R3 ;  /* 0x000000ffff097224 */ /* 0x000fe200078e0003 */
[----:B------:R-:W-:-:S04]  /*7a10*/  MOV R5, 0x0 ;  /* 0x0000000000057802 */ /* 0x000fc80000000f00 */
[----:B------:R1:W-:Y:S01]  /*7a20*/  STL.64 [R2], R8 ;  /* 0x0000000802007387 */ /* 0x0003e20000100a00 */
[----:B------:R-:W-:Y:S05]  /*7a30*/  RET.REL.NODEC R4 `(_ZN7cutlass13device_kernelIN5flash19enable_sm80_to_sm89INS1_16FlashAttnBwdSm80INS1_25CollectiveMainloopBwdSm80ILi2ELi2EN4cute5tupleIJNS5_1CILi128EEES8_NS7_ILi64EEEEEENS_6half_tEfNS_4arch4Sm80ELb1ELb0ELb1ELb0ELb1ELb0ELb0ELb0ELi2ELi4ELi4ELi4ELb0EEENS1_24CollectiveEpilogueBwdGQAISA_fSD_Li256ELb0ELb1EEENS1_25SingleTileBwdLPTSchedulerILb0ELi128ELb1EEEEEEEEEvNT_6ParamsE) ;  /* 0xffff85c004007950 */ /* 0x000fea0003c3ffff */
        .type           $_ZN7cutlass13device_kernelIN5flash19enable_sm80_to_sm89INS1_16FlashAttnBwdSm80INS1_25CollectiveMainloopBwdSm80ILi2ELi2EN4cute5tupleIJNS5_1CILi128EEES8_NS7_ILi64EEEEEENS_6half_tEfNS_4arch4Sm80ELb1ELb0ELb1ELb0ELb1ELb0ELb0ELb0ELi2ELi4ELi4ELi4ELb0EEENS1_24CollectiveEpilogueBwdGQAISA_fSD_Li256ELb0ELb1EEENS1_25SingleTileBwdLPTSchedulerILb0ELi128ELb1EEEEEEEEEvNT_6ParamsE$_ZN4cute3eso3ESOILb1ELb0EJNS_6LayoutINS_5tupleIJNS3_IJNS_1CILi2EEES5_EEEEEENS3_IJNS3_IJNS4_ILi1EEES5_EEEEEEEEiEEC2ERKSB_RKi,@function
        .size           $_ZN7cutlass13device_kernelIN5flash19enable_sm80_to_sm89INS1_16FlashAttnBwdSm80INS1_25CollectiveMainloopBwdSm80ILi2ELi2EN4cute5tupleIJNS5_1CILi128EEES8_NS7_ILi64EEEEEENS_6half_tEfNS_4arch4Sm80ELb1ELb0ELb1ELb0ELb1ELb0ELb0ELb0ELi2ELi4ELi4ELi4ELb0EEENS1_24CollectiveEpilogueBwdGQAISA_fSD_Li256ELb0ELb1EEENS1_25SingleTileBwdLPTSchedulerILb0ELi128ELb1EEEEEEEEEvNT_6ParamsE$_ZN4cute3eso3ESOILb1ELb0EJNS_6LayoutINS_5tupleIJNS3_IJNS_1CILi2EEES5_EEEEEENS3_IJNS3_IJNS4_ILi1EEES5_EEEEEEEEiEEC2ERKSB_RKi,($_ZN7cutlass13device_kernelIN5flash19enable_sm80_to_sm89INS1_16FlashAttnBwdSm80INS1_25CollectiveMainloopBwdSm80ILi2ELi2EN4cute5tupleIJNS5_1CILi128EEES8_NS7_ILi64EEEEEENS_6half_tEfNS_4arch4Sm80ELb1ELb0ELb1ELb0ELb1ELb0ELb0ELb0ELi2ELi4ELi4ELi4ELb0EEENS1_24CollectiveEpilogueBwdGQAISA_fSD_Li256ELb0ELb1EEENS1_25SingleTileBwdLPTSchedulerILb0ELi128ELb1EEEEEEEEEvNT_6ParamsE$_ZN4cute3eso3ESOILb1ELb0EJNS_6LayoutINS_5tupleIJNS3_IJNS_1CILi2EEES5_EEEEEENS3_IJNS3_IJNS4_ILi8EEENS4_ILi64EEEEEEEEEEENS_10ViewEngineINS_8smem_ptrIPfEEEEEEC2ERKSC_RKSH_ - $_ZN7cutlass13device_kernelIN5flash19enable_sm80_to_sm89INS1_16FlashAttnBwdSm80INS1_25CollectiveMainloopBwdSm80ILi2ELi2EN4cute5tupleIJNS5_1CILi128EEES8_NS7_ILi64EEEEEENS_6half_tEfNS_4arch4Sm80ELb1ELb0ELb1ELb0ELb1ELb0ELb0ELb0ELi2ELi4ELi4ELi4ELb0EEENS1_24CollectiveEpilogueBwdGQAISA_fSD_Li256ELb0ELb1EEENS1_25SingleTileBwdLPTSchedulerILb0ELi128ELb1EEEEEEEEEvNT_6ParamsE$_ZN4cute3eso3ESOILb1ELb0EJNS_6LayoutINS_5tupleIJNS3_IJNS_1CILi2EEES5_EEEEEENS3_IJNS3_IJNS4_ILi1EEES5_EEEEEEEEiEEC2ERKSB_RKi)
$_ZN7cutlass13device_kernelIN5flash19enable_sm80_to_sm89INS1_16FlashAttnBwdSm80INS1_25CollectiveMainloopBwdSm80ILi2ELi2EN4cute5tupleIJNS5_1CILi128EEES8_NS7_ILi64EEEEEENS_6half_tEfNS_4arch4Sm80ELb1ELb0ELb1ELb0ELb1ELb0ELb0ELb0ELi2ELi4ELi4ELi4ELb0EEENS1_24CollectiveEpilogueBwdGQAISA_fSD_Li256ELb0ELb1EEENS1_25SingleTileBwdLPTSchedulerILb0ELi128ELb1EEEEEEEEEvNT_6ParamsE$_ZN4cute3eso3ESOILb1ELb0EJNS_6LayoutINS_5tupleIJNS3_IJNS_1CILi2EEES5_EEEEEENS3_IJNS3_IJNS4_ILi1EEES5_EEEEEEEEiEEC2ERKSB_RKi:
[----:B------:R-:W-:Y:S02]  /*7a40*/  IADD3 R2, R60, -c[0x0][0x20], RZ ;  /* 0x800008003c027a10 */ /* 0x000fe40007ffe0ff */
[----:B------:R-:W-:-:S03]  /*7a50*/  MOV R5, 0x0 ;  /* 0x0000000000057802 */ /* 0x000fc60000000f00 */
[----:B------:R1:W-:Y:S01]  /*7a60*/  STL [R2], R3 ;  /* 0x0000000302007387 */ /* 0x0003e20000100800 */
[----:B------:R-:W-:Y:S05]  /*7a70*/  RET.REL.NODEC R4 `(_ZN7cutlass13device_kernelIN5flash19enable_sm80_to_sm89INS1_16FlashAttnBwdSm80INS1_25CollectiveMainloopBwdSm80ILi2ELi2EN4cute5tupleIJNS5_1CILi128EEES8_NS7_ILi64EEEEEENS_6half_tEfNS_4arch4Sm80ELb1ELb0ELb1ELb0ELb1ELb0ELb0ELb0ELi2ELi4ELi4ELi4ELb0EEENS1_24CollectiveEpilogueBwdGQAISA_fSD_Li256ELb0ELb1EEENS1_25SingleTileBwdLPTSchedulerILb0ELi128ELb1EEEEEEEEEvNT_6ParamsE) ;  /* 0xffff858004007950 */ /* 0x000fea0003c3ffff */
        .type           $_ZN7cutlass13device_kernelIN5flash19enable_sm80_to_sm89INS1_16FlashAttnBwdSm80INS1_25CollectiveMainloopBwdSm80ILi2ELi2EN4cute5tupleIJNS5_1CILi128EEES8_NS7_ILi64EEEEEENS_6half_tEfNS_4arch4Sm80ELb1ELb0ELb1ELb0ELb1ELb0ELb0ELb0ELi2ELi4ELi4ELi4ELb0EEENS1_24CollectiveEpilogueBwdGQAISA_fSD_Li256ELb0ELb1EEENS1_25SingleTileBwdLPTSchedulerILb0ELi128ELb1EEEEEEEEEvNT_6ParamsE$_ZN4cute3eso3ESOILb1ELb0EJNS_6LayoutINS_5tupleIJNS3_IJNS_1CILi2EEES5_EEEEEENS3_IJNS3_IJNS4_ILi8EEENS4_ILi64EEEEEEEEEEENS_10ViewEngineINS_8smem_ptrIPfEEEEEEC2ERKSC_RKSH_,@function
        .size           $_ZN7cutlass13device_kernelIN5flash19enable_sm80_to_sm89INS1_16FlashAttnBwdSm80INS1_25CollectiveMainloopBwdSm80ILi2ELi2EN4cute5tupleIJNS5_1CILi128EEES8_NS7_ILi64EEEEEENS_6half_tEfNS_4arch4Sm80ELb1ELb0ELb1ELb0ELb1ELb0ELb0ELb0ELi2ELi4ELi4ELi4ELb0EEENS1_24CollectiveEpilogueBwdGQAISA_fSD_Li256ELb0ELb1EEENS1_25SingleTileBwdLPTSchedulerILb0ELi128ELb1EEEEEEEEEvNT_6ParamsE$_ZN4cute3eso3ESOILb1ELb0EJNS_6LayoutINS_5tupleIJNS3_IJNS_1CILi2EEES5_EEEEEENS3_IJNS3_IJNS4_ILi8EEENS4_ILi64EEEEEEEEEEENS_10ViewEngineINS_8smem_ptrIPfEEEEEEC2ERKSC_RKSH_,($_ZN7cutlass13device_kernelIN5flash19enable_sm80_to_sm89INS1_16FlashAttnBwdSm80INS1_25CollectiveMainloopBwdSm80ILi2ELi2EN4cute5tupleIJNS5_1CILi128EEES8_NS7_ILi64EEEEEENS_6half_tEfNS_4arch4Sm80ELb1ELb0ELb1ELb0ELb1ELb0ELb0ELb0ELi2ELi4ELi4ELi4ELb0EEENS1_24CollectiveEpilogueBwdGQAISA_fSD_Li256ELb0ELb1EEENS1_25SingleTileBwdLPTSchedulerILb0ELi128ELb1EEEEEEEEEvNT_6ParamsE$_ZN4cute3eso3ESOILb1ELb0EJNS_6LayoutINS_5tupleIJNS3_IJNS_1CILi2EEES5_EEEEEENS3_IJNS3_IJNS4_ILi8EEENS4_ILi64EEEEEEEEEEEiEEC2ERKSC_RKi - $_ZN7cutlass13device_kernelIN5flash19enable_sm80_to_sm89INS1_16FlashAttnBwdSm80INS1_25CollectiveMainloopBwdSm80ILi2ELi2EN4cute5tupleIJNS5_1CILi128EEES8_NS7_ILi64EEEEEENS_6half_tEfNS_4arch4Sm80ELb1ELb0ELb1ELb0ELb1ELb0ELb0ELb0ELi2ELi4ELi4ELi4ELb0EEENS1_24CollectiveEpilogueBwdGQAISA_fSD_Li256ELb0ELb1EEENS1_25SingleTileBwdLPTSchedulerILb0ELi128ELb1EEEEEEEEEvNT_6ParamsE$_ZN4cute3eso3ESOILb1ELb0EJNS_6LayoutINS_5tupleIJNS3_IJNS_1CILi2EEES5_EEEEEENS3_IJNS3_IJNS4_ILi8EEENS4_ILi64EEEEEEEEEEENS_10ViewEngineINS_8smem_ptrIPfEEEEEEC2ERKSC_RKSH_)
$_ZN7cutlass13device_kernelIN5flash19enable_sm80_to_sm89INS1_16FlashAttnBwdSm80INS1_25CollectiveMainloopBwdSm80ILi2ELi2EN4cute5tupleIJNS5_1CILi128EEES8_NS7_ILi64EEEEEENS_6half_tEfNS_4arch4Sm80ELb1ELb0ELb1ELb0ELb1ELb0ELb0ELb0ELi2ELi4ELi4ELi4ELb0EEENS1_24CollectiveEpilogueBwdGQAISA_fSD_Li256ELb0ELb1EEENS1_25SingleTileBwdLPTSchedulerILb0ELi128ELb1EEEEEEEEEvNT_6ParamsE$_ZN4cute3eso3ESOILb1ELb0EJNS_6LayoutINS_5tupleIJNS3_IJNS_1CILi2EEES5_EEEEEENS3_IJNS3_IJNS4_ILi8EEENS4_ILi64EEEEEEEEEEENS_10ViewEngineINS_8smem_ptrIPfEEEEEEC2ERKSC_RKSH_:
[----:B------:R-:W-:Y:S02]  /*7a80*/  IADD3 R8, R60, -c[0x0][0x20], RZ ;  /* 0x800008003c087a10 */ /* 0x000fe40007ffe0ff */
[----:B------:R-:W-:-:S03]  /*7a90*/  MOV R11, 0x0 ;  /* 0x00000000000b7802 */ /* 0x000fc60000000f00 */
[----:B------:R1:W-:Y:S01]  /*7aa0*/  STL.64 [R8], R4 ;  /* 0x0000000408007387 */ /* 0x0003e20000100a00 */
[----:B------:R-:W-:Y:S05]  /*7ab0*/  RET.REL.NODEC R10 `(_ZN7cutlass13device_kernelIN5flash19enable_sm80_to_sm89INS1_16FlashAttnBwdSm80INS1_25CollectiveMainloopBwdSm80ILi2ELi2EN4cute5tupleIJNS5_1CILi128EEES8_NS7_ILi64EEEEEENS_6half_tEfNS_4arch4Sm80ELb1ELb0ELb1ELb0ELb1ELb0ELb0ELb0ELi2ELi4ELi4ELi4ELb0EEENS1_24CollectiveEpilogueBwdGQAISA_fSD_Li256ELb0ELb1EEENS1_25SingleTileBwdLPTSchedulerILb0ELi128ELb1EEEEEEEEEvNT_6ParamsE) ;  /* 0xffff85400a007950 */ /* 0x000fea0003c3ffff */
        .type           $_ZN7cutlass13device_kernelIN5flash19enable_sm80_to_sm89INS1_16FlashAttnBwdSm80INS1_25CollectiveMainloopBwdSm80ILi2ELi2EN4cute5tupleIJNS5_1CILi128EEES8_NS7_ILi64EEEEEENS_6half_tEfNS_4arch4Sm80ELb1ELb0ELb1ELb0ELb1ELb0ELb0ELb0ELi2ELi4ELi4ELi4ELb0EEENS1_24CollectiveEpilogueBwdGQAISA_fSD_Li256ELb0ELb1EEENS1_25SingleTileBwdLPTSchedulerILb0ELi128ELb1EEEEEEEEEvNT_6ParamsE$_ZN4cute3eso3ESOILb1ELb0EJNS_6LayoutINS_5tupleIJNS3_IJNS_1CILi2EEES5_EEEEEENS3_IJNS3_IJNS4_ILi8EEENS4_ILi64EEEEEEEEEEEiEEC2ERKSC_RKi,@function
        .size           $_ZN7cutlass13device_kernelIN5flash19enable_sm80_to_sm89INS1_16FlashAttnBwdSm80INS1_25CollectiveMainloopBwdSm80ILi2ELi2EN4cute5tupleIJNS5_1CILi128EEES8_NS7_ILi64EEEEEENS_6half_tEfNS_4arch4Sm80ELb1ELb0ELb1ELb0ELb1ELb0ELb0ELb0ELi2ELi4ELi4ELi4ELb0EEENS1_24CollectiveEpilogueBwdGQAISA_fSD_Li256ELb0ELb1EEENS1_25SingleTileBwdLPTSchedulerILb0ELi128ELb1EEEEEEEEEvNT_6ParamsE$_ZN4cute3eso3ESOILb1ELb0EJNS_6LayoutINS_5tupleIJNS3_IJNS_1CILi2EEES5_EEEEEENS3_IJNS3_IJNS4_ILi8EEENS4_ILi64EEEEEEEEEEEiEEC2ERKSC_RKi,($_ZN7cutlass13device_kernelIN5flash19enable_sm80_to_sm89INS1_16FlashAttnBwdSm80INS1_25CollectiveMainloopBwdSm80ILi2ELi2EN4cute5tupleIJNS5_1CILi128EEES8_NS7_ILi64EEEEEENS_6half_tEfNS_4arch4Sm80ELb1ELb0ELb1ELb0ELb1ELb0ELb0ELb0ELi2ELi4ELi4ELi4ELb0EEENS1_24CollectiveEpilogueBwdGQAISA_fSD_Li256ELb0ELb1EEENS1_25SingleTileBwdLPTSchedulerILb0ELi128ELb1EEEEEEEEEvNT_6ParamsE$_ZN4cute3eso3ESOILb1ELb0EJNS_6LayoutINS_5tupleIJNS3_IJNS_1CILi2EEES5_EEENS3_IJS5_NS4_ILi8EEEEEEEEENS3_IJNS3_IJS5_NS4_ILi4EEEEEENS3_IJNS4_ILi1EEES7_EEEEEEEENS_10ViewEngineIPfEEEEC2ERKSF_RKSI_ - $_ZN7cutlass13device_kernelIN5flash19enable_sm80_to_sm89INS1_16FlashAttnBwdSm80INS1_25CollectiveMainloopBwdSm80ILi2ELi2EN4cute5tupleIJNS5_1CILi128EEES8_NS7_ILi64EEEEEENS_6half_tEfNS_4arch4Sm80ELb1ELb0ELb1ELb0ELb1ELb0ELb0ELb0ELi2ELi4ELi4ELi4ELb0EEENS1_24CollectiveEpilogueBwdGQAISA_fSD_Li256ELb0ELb1EEENS1_25SingleTileBwdLPTSchedulerILb0ELi128ELb1EEEEEEEEEvNT_6ParamsE$_ZN4cute3eso3ESOILb1ELb0EJNS_6LayoutINS_5tupleIJNS3_IJNS_1CILi2EEES5_EEEEEENS3_IJNS3_IJNS4_ILi8EEENS4_ILi64EEEEEEEEEEEiEEC2ERKSC_RKi)
$_ZN7cutlass13device_kernelIN5flash19enable_sm80_to_sm89INS1_16FlashAttnBwdSm80INS1_25CollectiveMainloopBwdSm80ILi2ELi2EN4cute5tupleIJNS5_1CILi128EEES8_NS7_ILi64EEEEEENS_6half_tEfNS_4arch4Sm80ELb1ELb0ELb1ELb0ELb1ELb0ELb0ELb0ELi2ELi4ELi4ELi4ELb0EEENS1_24CollectiveEpilogueBwdGQAISA_fSD_Li256ELb0ELb1EEENS1_25SingleTileBwdLPTSchedulerILb0ELi128ELb1EEEEEEEEEvNT_6ParamsE$_ZN4cute3eso3ESOILb1ELb0EJNS_6LayoutINS_5tupleIJNS3_IJNS_1CILi2EEES5_EEEEEENS3_IJNS3_IJNS4_ILi8EEENS4_ILi64EEEEEEEEEEEiEEC2ERKSC_RKi:
[----:B------:R-:W-:Y:S02]  /*7ac0*/  IADD3 R4, R60, -c[0x0][0x20], RZ ;  /* 0x800008003c047a10 */ /* 0x000fe40007ffe0ff */
[----:B------:R-:W-:-:S03]  /*7ad0*/  MOV R9, 0x0 ;  /* 0x0000000000097802 */ /* 0x000fc60000000f00 */
[----:B------:R1:W-:Y:S01]  /*7ae0*/  STL [R4], R5 ;  /* 0x0000000504007387 */ /* 0x0003e20000100800 */
[----:B------:R-:W-:Y:S05]  /*7af0*/  RET.REL.NODEC R8 `(_ZN7cutlass13device_kernelIN5flash19enable_sm80_to_sm89INS1_16FlashAttnBwdSm80INS1_25CollectiveMainloopBwdSm80ILi2ELi2EN4cute5tupleIJNS5_1CILi128EEES8_NS7_ILi64EEEEEENS_6half_tEfNS_4arch4Sm80ELb1ELb0ELb1ELb0ELb1ELb0ELb0ELb0ELi2ELi4ELi4ELi4ELb0EEENS1_24CollectiveEpilogueBwdGQAISA_fSD_Li256ELb0ELb1EEENS1_25SingleTileBwdLPTSchedulerILb0ELi128ELb1EEEEEEEEEvNT_6ParamsE) ;  /* 0xffff850008007950 */ /* 0x000fea0003c3ffff */
        .type           $_ZN7cutlass13device_kernelIN5flash19enable_sm80_to_sm89INS1_16FlashAttnBwdSm80INS1_25CollectiveMainloopBwdSm80ILi2ELi2EN4cute5tupleIJNS5_1CILi128EEES8_NS7_ILi64EEEEEENS_6half_tEfNS_4arch4Sm80ELb1ELb0ELb1ELb0ELb1ELb0ELb0ELb0ELi2ELi4ELi4ELi4ELb0EEENS1_24CollectiveEpilogueBwdGQAISA_fSD_Li256ELb0ELb1EEENS1_25SingleTileBwdLPTSchedulerILb0ELi128ELb1EEEEEEEEEvNT_6ParamsE$_ZN4cute3eso3ESOILb1ELb0EJNS_6LayoutINS_5tupleIJNS3_IJNS_1CILi2EEES5_EEENS3_IJS5_NS4_ILi8EEEEEEEEENS3_IJNS3_IJS5_NS4_ILi4EEEEEENS3_IJNS4_ILi1EEES7_EEEEEEEENS_10ViewEngineIPfEEEEC2ERKSF_RKSI_,@function
        .size           $_ZN7cutlass13device_kernelIN5flash19enable_sm80_to_sm89INS1_16FlashAttnBwdSm80INS1_25CollectiveMainloopBwdSm80ILi2ELi2EN4cute5tupleIJNS5_1CILi128EEES8_NS7_ILi64EEEEEENS_6half_tEfNS_4arch4Sm80ELb1ELb0ELb1ELb0ELb1ELb0ELb0ELb0ELi2ELi4ELi4ELi4ELb0EEENS1_24CollectiveEpilogueBwdGQAISA_fSD_Li256ELb0ELb1EEENS1_25SingleTileBwdLPTSchedulerILb0ELi128ELb1EEEEEEEEEvNT_6ParamsE$_ZN4cute3eso3ESOILb1ELb0EJNS_6LayoutINS_5tupleIJNS3_IJNS_1CILi2EEES5_EEENS3_IJS5_NS4_ILi8EEEEEEEEENS3_IJNS3_IJS5_NS4_ILi4EEEEEENS3_IJNS4_ILi1EEES7_EEEEEEEENS_10ViewEngineIPfEEEEC2ERKSF_RKSI_,($_ZN7cutlass13device_kernelIN5flash19enable_sm80_to_sm89INS1_16FlashAttnBwdSm80INS1_25CollectiveMainloopBwdSm80ILi2ELi2EN4cute5tupleIJNS5_1CILi128EEES8_NS7_ILi64EEEEEENS_6half_tEfNS_4arch4Sm80ELb1ELb0ELb1ELb0ELb1ELb0ELb0ELb0ELi2ELi4ELi4ELi4ELb0EEENS1_24CollectiveEpilogueBwdGQAISA_fSD_Li256ELb0ELb1EEENS1_25SingleTileBwdLPTSchedulerILb0ELi128ELb1EEEEEEEEEvNT_6ParamsE$_ZN4cute3eso3ESOILb1ELb0EJNS_6LayoutINS_5tupleIJNS3_IJNS_1CILi2EEES5_EEENS4_ILi8EEEEEENS3_IJNS3_IJNS4_ILi1EEES5_EEENS4_ILi4EEEEEEEENS_10ViewEngineIPN7cutlass6half_tEEEEEC2ERKSD_RKSI_ - $_ZN7cutlass13device_kernelIN5flash19enable_sm80_to_sm89INS1_16FlashAttnBwdSm80INS1_25CollectiveMainloopBwdSm80ILi2ELi2EN4cute5tupleIJNS5_1CILi128EEES8_NS7_ILi64EEEEEENS_6half_tEfNS_4arch4Sm80ELb1ELb0ELb1ELb0ELb1ELb0ELb0ELb0ELi2ELi4ELi4ELi4ELb0EEENS1_24CollectiveEpilogueBwdGQAISA_fSD_Li256ELb0ELb1EEENS1_25SingleTileBwdLPTSchedulerILb0ELi128ELb1EEEEEEEEEvNT_6ParamsE$_ZN4cute3eso3ESOILb1ELb0EJNS_6LayoutINS_5tupleIJNS3_IJNS_1CILi2EEES5_EEENS3_IJS5_NS4_ILi8EEEEEEEEENS3_IJNS3_IJS5_NS4_ILi4EEEEEENS3_IJNS4_ILi1EEES7_EEEEEEEENS_10ViewEngineIPfEEEEC2ERKSF_RKSI_)
$_ZN7cutlass13device_kernelIN5flash19enable_sm80_to_sm89INS1_16FlashAttnBwdSm80INS1_25CollectiveMainloopBwdSm80ILi2ELi2EN4cute5tupleIJNS5_1CILi128EEES8_NS7_ILi64EEEEEENS_6half_tEfNS_4arch4Sm80ELb1ELb0ELb1ELb0ELb1ELb0ELb0ELb0ELi2ELi4ELi4ELi4ELb0EEENS1_24CollectiveEpilogueBwdGQAISA_fSD_Li256ELb0ELb1EEENS1_25SingleTileBwdLPTSchedulerILb0ELi128ELb1EEEEEEEEEvNT_6ParamsE$_ZN4cute3eso3ESOILb1ELb0EJNS_6LayoutINS_5tupleIJNS3_IJNS_1CILi2EEES5_EEENS3_IJS5_NS4_ILi8EEEEEEEEENS3_IJNS3_IJS5_NS4_ILi4EEEEEENS3_IJNS4_ILi1EEES7_EEEEEEEENS_10ViewEngineIPfEEEEC2ERKSF_RKSI_:
[----:B------:R-:W-:Y:S01]  /*7b00*/  IADD3 R3, R60, -c[0x0][0x20], RZ ;  /* 0x800008003c037a10 */ /* 0x000fe20007ffe0ff */
[----:B------:R-:W-:Y:S01]  /*7b10*/  IMAD.MOV.U32 R4, RZ, RZ, R14 ;  /* 0x000000ffff047224 */ /* 0x000fe200078e000e */
[----:B------:R-:W-:-:S04]  /*7b20*/  MOV R13, 0x0 ;  /* 0x00000000000d7802 */ /* 0x000fc80000000f00 */
[----:B------:R1:W-:Y:S01]  /*7b30*/  STL.64 [R3], R4 ;  /* 0x0000000403007387 */ /* 0x0003e20000100a00 */
[----:B------:R-:W-:Y:S05]  /*7b40*/  RET.REL.NODEC R12 `(_ZN7cutlass13device_kernelIN5flash19enable_sm80_to_sm89INS1_16FlashAttnBwdSm80INS1_25CollectiveMainloopBwdSm80ILi2ELi2EN4cute5tupleIJNS5_1CILi128EEES8_NS7_ILi64EEEEEENS_6half_tEfNS_4arch4Sm80ELb1ELb0ELb1ELb0ELb1ELb0ELb0ELb0ELi2ELi4ELi4ELi4ELb0EEENS1_24CollectiveEpilogueBwdGQAISA_fSD_Li256ELb0ELb1EEENS1_25SingleTileBwdLPTSchedulerILb0ELi128ELb1EEEEEEEEEvNT_6ParamsE) ;  /* 0xffff84b00c007950 */ /* 0x000fea0003c3ffff */
        .type           $_ZN7cutlass13device_kernelIN5flash19enable_sm80_to_sm89INS1_16FlashAttnBwdSm80INS1_25CollectiveMainloopBwdSm80ILi2ELi2EN4cute5tupleIJNS5_1CILi128EEES8_NS7_ILi64EEEEEENS_6half_tEfNS_4arch4Sm80ELb1ELb0ELb1ELb0ELb1ELb0ELb0ELb0ELi2ELi4ELi4ELi4ELb0EEENS1_24CollectiveEpilogueBwdGQAISA_fSD_Li256ELb0ELb1EEENS1_25SingleTileBwdLPTSchedulerILb0ELi128ELb1EEEEEEEEEvNT_6ParamsE$_ZN4cute3eso3ESOILb1ELb0EJNS_6LayoutINS_5tupleIJNS3_IJNS_1CILi2EEES5_EEENS4_ILi8EEEEEENS3_IJNS3_IJNS4_ILi1EEES5_EEENS4_ILi4EEEEEEEENS_10ViewEngineIPN7cutlass6half_tEEEEEC2ERKSD_RKSI_,@function
        .size           $_ZN7cutlass13device_kernelIN5flash19enable_sm80_to_sm89INS1_16FlashAttnBwdSm80INS1_25CollectiveMainloopBwdSm80ILi2ELi2EN4cute5tupleIJNS5_1CILi128EEES8_NS7_ILi64EEEEEENS_6half_tEfNS_4arch4Sm80ELb1ELb0ELb1ELb0ELb1ELb0ELb0ELb0ELi2ELi4ELi4ELi4ELb0EEENS1_24CollectiveEpilogueBwdGQAISA_fSD_Li256ELb0ELb1EEENS1_25SingleTileBwdLPTSchedulerILb0ELi128ELb1EEEEEEEEEvNT_6ParamsE$_ZN4cute3eso3ESOILb1ELb0EJNS_6LayoutINS_5tupleIJNS3_IJNS_1CILi2EEES5_EEENS4_ILi8EEEEEENS3_IJNS3_IJNS4_ILi1EEES5_EEENS4_ILi4EEEEEEEENS_10ViewEngineIPN7cutlass6half_tEEEEEC2ERKSD_RKSI_,($_ZN7cutlass13device_kernelIN5flash19enable_sm80_to_sm89INS1_16FlashAttnBwdSm80INS1_25CollectiveMainloopBwdSm80ILi2ELi2EN4cute5tupleIJNS5_1CILi128EEES8_NS7_ILi64EEEEEENS_6half_tEfNS_4arch4Sm80ELb1ELb0ELb1ELb0ELb1ELb0ELb0ELb0ELi2ELi4ELi4ELi4ELb0EEENS1_24CollectiveEpilogueBwdGQAISA_fSD_Li256ELb0ELb1EEENS1_25SingleTileBwdLPTSchedulerILb0ELi128ELb1EEEEEEEEEvNT_6ParamsE$_ZN4cute3eso3ESOILb1ELb0EJNS_6LayoutINS_5tupleIJNS3_IJNS_1CILi2EEES5_EEENS4_ILi8EEEEEENS3_IJNS3_IJNS4_ILi1EEES5_EEENS4_ILi4EEEEEEEEiEEC2ERKSD_RKi - $_ZN7cutlass13device_kernelIN5flash19enable_sm80_to_sm89INS1_16FlashAttnBwdSm80INS1_25CollectiveMainloopBwdSm80ILi2ELi2EN4cute5tupleIJNS5_1CILi128EEES8_NS7_ILi64EEEEEENS_6half_tEfNS_4arch4Sm80ELb1ELb0ELb1ELb0ELb1ELb0ELb0ELb0ELi2ELi4ELi4ELi4ELb0EEENS1_24CollectiveEpilogueBwdGQAISA_fSD_Li256ELb0ELb1EEENS1_25SingleTileBwdLPTSchedulerILb0ELi128ELb1EEEEEEEEEvNT_6ParamsE$_ZN4cute3eso3ESOILb1ELb0EJNS_6LayoutINS_5tupleIJNS3_IJNS_1CILi2EEES5_EEENS4_ILi8EEEEEENS3_IJNS3_IJNS4_ILi1EEES5_EEENS4_ILi4EEEEEEEENS_10ViewEngineIPN7cutlass6half_tEEEEEC2ERKSD_RKSI_)
$_ZN7cutlass13device_kernelIN5flash19enable_sm80_to_sm89INS1_16FlashAttnBwdSm80INS1_25CollectiveMainloopBwdSm80ILi2ELi2EN4cute5tupleIJNS5_1CILi128EEES8_NS7_ILi64EEEEEENS_6half_tEfNS_4arch4Sm80ELb1ELb0ELb1ELb0ELb1ELb0ELb0ELb0ELi2ELi4ELi4ELi4ELb0EEENS1_24CollectiveEpilogueBwdGQAISA_fSD_Li256ELb0ELb1EEENS1_25SingleTileBwdLPTSchedulerILb0ELi128ELb1EEEEEEEEEvNT_6ParamsE$_ZN4cute3eso3ESOILb1ELb0EJNS_6LayoutINS_5tupleIJNS3_IJNS_1CILi2EEES5_EEENS4_ILi8EEEEEENS3_IJNS3_IJNS4_ILi1EEES5_EEENS4_ILi4EEEEEEEENS_10ViewEngineIPN7cutlass6half_tEEEEEC2ERKSD_RKSI_:
[----:B------:R-:W-:Y:S01]  /*7b50*/  IADD3 R2, R60, -c[0x0][0x20], RZ ;  /* 0x800008003c027a10 */ /* 0x000fe20007ffe0ff */
[----:B------:R-:W-:Y:S01]  /*7b60*/  IMAD.MOV.U32 R7, RZ, RZ, R3 ;  /* 0x000000ffff077224 */ /* 0x000fe200078e0003 */
[----:B------:R-:W-:-:S04]  /*7b70*/  MOV R5, 0x0 ;  /* 0x0000000000057802 */ /* 0x000fc80000000f00 */
[----:B------:R1:W-:Y:S01]  /*7b80*/  STL.64 [R2], R6 ;  /* 0x0000000602007387 */ /* 0x0003e20000100a00 */
[----:B------:R-:W-:Y:S05]  /*7b90*/  RET.REL.NODEC R4 `(_ZN7cutlass13device_kernelIN5flash19enable_sm80_to_sm89INS1_16FlashAttnBwdSm80INS1_25CollectiveMainloopBwdSm80ILi2ELi2EN4cute5tupleIJNS5_1CILi128EEES8_NS7_ILi64EEEEEENS_6half_tEfNS_4arch4Sm80ELb1ELb0ELb1ELb0ELb1ELb0ELb0ELb0ELi2ELi4ELi4ELi4ELb0EEENS1_24CollectiveEpilogueBwdGQAISA_fSD_Li256ELb0ELb1EEENS1_25SingleTileBwdLPTSchedulerILb0ELi128ELb1EEEEEEEEEvNT_6ParamsE) ;  /* 0xffff846004007950 */ /* 0x000fea0003c3ffff */
        .type           $_ZN7cutlass13device_kernelIN5flash19enable_sm80_to_sm89INS1_16FlashAttnBwdSm80INS1_25CollectiveMainloopBwdSm80ILi2ELi2EN4cute5tupleIJNS5_1CILi128EEES8_NS7_ILi64EEEEEENS_6half_tEfNS_4arch4Sm80ELb1ELb0ELb1ELb0ELb1ELb0ELb0ELb0ELi2ELi4ELi4ELi4ELb0EEENS1_24CollectiveEpilogueBwdGQAISA_fSD_Li256ELb0ELb1EEENS1_25SingleTileBwdLPTSchedulerILb0ELi128ELb1EEEEEEEEEvNT_6ParamsE$_ZN4cute3eso3ESOILb1ELb0EJNS_6LayoutINS_5tupleIJNS3_IJNS_1CILi2EEES5_EEENS4_ILi8EEEEEENS3_IJNS3_IJNS4_ILi1EEES5_EEENS4_ILi4EEEEEEEEiEEC2ERKSD_RKi,@function
        .size           $_ZN7cutlass13device_kernelIN5flash19enable_sm80_to_sm89INS1_16FlashAttnBwdSm80INS1_25CollectiveMainloopBwdSm80ILi2ELi2EN4cute5tupleIJNS5_1CILi128EEES8_NS7_ILi64EEEEEENS_6half_tEfNS_4arch4Sm80ELb1ELb0ELb1ELb0ELb1ELb0ELb0ELb0ELi2ELi4ELi4ELi4ELb0EEENS1_24CollectiveEpilogueBwdGQAISA_fSD_Li256ELb0ELb1EEENS1_25SingleTileBwdLPTSchedulerILb0ELi128ELb1EEEEEEEEEvNT_6ParamsE$_ZN4cute3eso3ESOILb1ELb0EJNS_6LayoutINS_5tupleIJNS3_IJNS_1CILi2EEES5_EEENS4_ILi8EEEEEENS3_IJNS3_IJNS4_ILi1EEES5_EEENS4_ILi4EEEEEEEEiEEC2ERKSD_RKi,($_ZN7cutlass13device_kernelIN5flash19enable_sm80_to_sm89INS1_16FlashAttnBwdSm80INS1_25CollectiveMainloopBwdSm80ILi2ELi2EN4cute5tupleIJNS5_1CILi128EEES8_NS7_ILi64EEEEEENS_6half_tEfNS_4arch4Sm80ELb1ELb0ELb1ELb0ELb1ELb0ELb0ELb0ELi2ELi4ELi4ELi4ELb0EEENS1_24CollectiveEpilogueBwdGQAISA_fSD_Li256ELb0ELb1EEENS1_25SingleTileBwdLPTSchedulerILb0ELi128ELb1EEEEEEEEEvNT_6ParamsE$_ZN4cute3eso3ESOILb1ELb0EJNS_6LayoutINS_5tupleIJNS3_IJNS_1CILi2EEES5_EEES6_EEENS3_IJNS3_IJNS4_ILi1EEES5_EEENS3_IJNS4_ILi32EEENS4_ILi64EEEEEEEEEEENS_10ViewEngineIPN7cutlass6half_tEEEEEC2ERKSE_RKSJ_ - $_ZN7cutlass13device_kernelIN5flash19enable_sm80_to_sm89INS1_16FlashAttnBwdSm80INS1_25CollectiveMainloopBwdSm80ILi2ELi2EN4cute5tupleIJNS5_1CILi128EEES8_NS7_ILi64EEEEEENS_6half_tEfNS_4arch4Sm80ELb1ELb0ELb1ELb0ELb1ELb0ELb0ELb0ELi2ELi4ELi4ELi4ELb0EEENS1_24CollectiveEpilogueBwdGQAISA_fSD_Li256ELb0ELb1EEENS1_25SingleTileBwdLPTSchedulerILb0ELi128ELb1EEEEEEEEEvNT_6ParamsE$_ZN4cute3eso3ESOILb1ELb0EJNS_6LayoutINS_5tupleIJNS3_IJNS_1CILi2EEES5_EEENS4_ILi8EEEEEENS3_IJNS3_IJNS4_ILi1EEES5_EEENS4_ILi4EEEEEEEEiEEC2ERKSD_RKi)
$_ZN7cutlass13device_kernelIN5flash19enable_sm80_to_sm89INS1_16FlashAttnBwdSm80INS1_25CollectiveMainloopBwdSm80ILi2ELi2EN4cute5tupleIJNS5_1CILi128EEES8_NS7_ILi64EEEEEENS_6half_tEfNS_4arch4Sm80ELb1ELb0ELb1ELb0ELb1ELb0ELb0ELb0ELi2ELi4ELi4ELi4ELb0EEENS1_24CollectiveEpilogueBwdGQAISA_fSD_Li256ELb0ELb1EEENS1_25SingleTileBwdLPTSchedulerILb0ELi128ELb1EEEEEEEEEvNT_6ParamsE$_ZN4cute3eso3ESOILb1ELb0EJNS_6LayoutINS_5tupleIJNS3_IJNS_1CILi2EEES5_EEENS4_ILi8EEEEEENS3_IJNS3_IJNS4_ILi1EEES5_EEENS4_ILi4EEEEEEEEiEEC2ERKSD_RKi:
[----:B------:R-:W-:Y:S02]  /*7ba0*/  IADD3 R2, R60, -c[0x0][0x20], RZ ;  /* 0x800008003c027a10 */ /* 0x000fe40007ffe0ff */
[----:B------:R-:W-:-:S03]  /*7bb0*/  MOV R7, 0x0 ;  /* 0x0000000000077802 */ /* 0x000fc60000000f00 */
[----:B------:R1:W-:Y:S01]  /*7bc0*/  STL [R2], R3 ;  /* 0x0000000302007387 */ /* 0x0003e20000100800 */
[----:B------:R-:W-:Y:S05]  /*7bd0*/  RET.REL.NODEC R6 `(_ZN7cutlass13device_kernelIN5flash19enable_sm80_to_sm89INS1_16FlashAttnBwdSm80INS1_25CollectiveMainloopBwdSm80ILi2ELi2EN4cute5tupleIJNS5_1CILi128EEES8_NS7_ILi64EEEEEENS_6half_tEfNS_4arch4Sm80ELb1ELb0ELb1ELb0ELb1ELb0ELb0ELb0ELi2ELi4ELi4ELi4ELb0EEENS1_24CollectiveEpilogueBwdGQAISA_fSD_Li256ELb0ELb1EEENS1_25SingleTileBwdLPTSchedulerILb0ELi128ELb1EEEEEEEEEvNT_6ParamsE) ;  /* 0xffff842006007950 */ /* 0x000fea0003c3ffff */
        .type           $_ZN7cutlass13device_kernelIN5flash19enable_sm80_to_sm89INS1_16FlashAttnBwdSm80INS1_25CollectiveMainloopBwdSm80ILi2ELi2EN4cute5tupleIJNS5_1CILi128EEES8_NS7_ILi64EEEEEENS_6half_tEfNS_4arch4Sm80ELb1ELb0ELb1ELb0ELb1ELb0ELb0ELb0ELi2ELi4ELi4ELi4ELb0EEENS1_24CollectiveEpilogueBwdGQAISA_fSD_Li256ELb0ELb1EEENS1_25SingleTileBwdLPTSchedulerILb0ELi128ELb1EEEEEEEEEvNT_6ParamsE$_ZN4cute3eso3ESOILb1ELb0EJNS_6LayoutINS_5tupleIJNS3_IJNS_1CILi2EEES5_EEES6_EEENS3_IJNS3_IJNS4_ILi1EEES5_EEENS3_IJNS4_ILi32EEENS4_ILi64EEEEEEEEEEENS_10ViewEngineIPN7cutlass6half_tEEEEEC2ERKSE_RKSJ_,@function
        .size           $_ZN7cutlass13device_kernelIN5flash19enable_sm80_to_sm89INS1_16FlashAttnBwdSm80INS1_25CollectiveMainloopBwdSm80ILi2ELi2EN4cute5tupleIJNS5_1CILi128EEES8_NS7_ILi64EEEEEENS_6half_tEfNS_4arch4Sm80ELb1ELb0ELb1ELb0ELb1ELb0ELb0ELb0ELi2ELi4ELi4ELi4ELb0EEENS1_24CollectiveEpilogueBwdGQAISA_fSD_Li256ELb0ELb1EEENS1_25SingleTileBwdLPTSchedulerILb0ELi128ELb1EEEEEEEEEvNT_6ParamsE$_ZN4cute3eso3ESOILb1ELb0EJNS_6LayoutINS_5tupleIJNS3_IJNS_1CILi2EEES5_EEES6_EEENS3_IJNS3_IJNS4_ILi1EEES5_EEENS3_IJNS4_ILi32EEENS4_ILi64EEEEEEEEEEENS_10ViewEngineIPN7cutlass6half_tEEEEEC2ERKSE_RKSJ_,($_ZN7cutlass13device_kernelIN5flash19enable_sm80_to_sm89INS1_16FlashAttnBwdSm80INS1_25CollectiveMainloopBwdSm80ILi2ELi2EN4cute5tupleIJNS5_1CILi128EEES8_NS7_ILi64EEEEEENS_6half_tEfNS_4arch4Sm80ELb1ELb0ELb1ELb0ELb1ELb0ELb0ELb0ELi2ELi4ELi4ELi4ELb0EEENS1_24CollectiveEpilogueBwdGQAISA_fSD_Li256ELb0ELb1EEENS1_25SingleTileBwdLPTSchedulerILb0ELi128ELb1EEEEEEEEEvNT_6ParamsE$_ZN4cute3eso3ESOILb1ELb0EJNS_6LayoutINS_5tupleIJNS3_IJNS_1CILi2EEES5_EEES6_EEENS3_IJNS3_IJNS4_ILi1EEES5_EEENS3_IJNS4_ILi32EEENS4_ILi64EEEEEEEEEEEiEEC2ERKSE_RKi - $_ZN7cutlass13device_kernelIN5flash19enable_sm80_to_sm89INS1_16FlashAttnBwdSm80INS1_25CollectiveMainloopBwdSm80ILi2ELi2EN4cute5tupleIJNS5_1CILi128EEES8_NS7_ILi64EEEEEENS_6half_tEfNS_4arch4Sm80ELb1ELb0ELb1ELb0ELb1ELb0ELb0ELb0ELi2ELi4ELi4ELi4ELb0EEENS1_24CollectiveEpilogueBwdGQAISA_fSD_Li256ELb0ELb1EEENS1_25SingleTileBwdLPTSchedulerILb0ELi128ELb1EEEEEEEEEvNT_6ParamsE$_ZN4cute3eso3ESOILb1ELb0EJNS_6LayoutINS_5tupleIJNS3_IJNS_1CILi2EEES5_EEES6_EEENS3_IJNS3_IJNS4_ILi1EEES5_EEENS3_IJNS4_ILi32EEENS4_ILi64EEEEEEEEEEENS_10ViewEngineIPN7cutlass6half_tEEEEEC2ERKSE_RKSJ_)
$_ZN7cutlass13device_kernelIN5flash19enable_sm80_to_sm89INS1_16FlashAttnBwdSm80INS1_25CollectiveMainloopBwdSm80ILi2ELi2EN4cute5tupleIJNS5_1CILi128EEES8_NS7_ILi64EEEEEENS_6half_tEfNS_4arch4Sm80ELb1ELb0ELb1ELb0ELb1ELb0ELb0ELb0ELi2ELi4ELi4ELi4ELb0EEENS1_24CollectiveEpilogueBwdGQAISA_fSD_Li256ELb0ELb1EEENS1_25SingleTileBwdLPTSchedulerILb0ELi128ELb1EEEEEEEEEvNT_6ParamsE$_ZN4cute3eso3ESOILb1ELb0EJNS_6LayoutINS_5tupleIJNS3_IJNS_1CILi2EEES5_EEES6_EEENS3_IJNS3_IJNS4_ILi1EEES5_EEENS3_IJNS4_ILi32EEENS4_ILi64EEEEEEEEEEENS_10ViewEngineIPN7cutlass6half_tEEEEEC2ERKSE_RKSJ_:
[----:B------:R-:W-:Y:S01]  /*7be0*/  IADD3 R2, R60, -c[0x0][0x20], RZ ;  /* 0x800008003c027a10 */ /* 0x000fe20007ffe0ff */
[----:B------:R-:W-:Y:S01]  /*7bf0*/  IMAD.MOV.U32 R7, RZ, RZ, R3 ;  /* 0x000000ffff077224 */ /* 0x000fe200078e0003 */
[----:B------:R-:W-:-:S04]  /*7c00*/  MOV R5, 0x0 ;  /* 0x0000000000057802 */ /* 0x000fc80000000f00 */
[----:B------:R1:W-:Y:S01]  /*7c10*/  STL.64 [R2], R6 ;  /* 0x0000000602007387 */ /* 0x0003e20000100a00 */
[----:B------:R-:W-:Y:S05]  /*7c20*/  RET.REL.NODEC R4 `(_ZN7cutlass13device_kernelIN5flash19enable_sm80_to_sm89INS1_16FlashAttnBwdSm80INS1_25CollectiveMainloopBwdSm80ILi2ELi2EN4cute5tupleIJNS5_1CILi128EEES8_NS7_ILi64EEEEEENS_6half_tEfNS_4arch4Sm80ELb1ELb0ELb1ELb0ELb1ELb0ELb0ELb0ELi2ELi4ELi4ELi4ELb0EEENS1_24CollectiveEpilogueBwdGQAISA_fSD_Li256ELb0ELb1EEENS1_25SingleTileBwdLPTSchedulerILb0ELi128ELb1EEEEEEEEEvNT_6ParamsE) ;  /* 0xffff83d004007950 */ /* 0x000fea0003c3ffff */
        .type           $_ZN7cutlass13device_kernelIN5flash19enable_sm80_to_sm89INS1_16FlashAttnBwdSm80INS1_25CollectiveMainloopBwdSm80ILi2ELi2EN4cute5tupleIJNS5_1CILi128EEES8_NS7_ILi64EEEEEENS_6half_tEfNS_4arch4Sm80ELb1ELb0ELb1ELb0ELb1ELb0ELb0ELb0ELi2ELi4ELi4ELi4ELb0EEENS1_24CollectiveEpilogueBwdGQAISA_fSD_Li256ELb0ELb1EEENS1_25SingleTileBwdLPTSchedulerILb0ELi128ELb1EEEEEEEEEvNT_6ParamsE$_ZN4cute3eso3ESOILb1ELb0EJNS_6LayoutINS_5tupleIJNS3_IJNS_1CILi2EEES5_EEES6_EEENS3_IJNS3_IJNS4_ILi1EEES5_EEENS3_IJNS4_ILi32EEENS4_ILi64EEEEEEEEEEEiEEC2ERKSE_RKi,@function
        .size           $_ZN7cutlass13device_kernelIN5flash19enable_sm80_to_sm89INS1_16FlashAttnBwdSm80INS1_25CollectiveMainloopBwdSm80ILi2ELi2EN4cute5tupleIJNS5_1CILi128EEES8_NS7_ILi64EEEEEENS_6half_tEfNS_4arch4Sm80ELb1ELb0ELb1ELb0ELb1ELb0ELb0ELb0ELi2ELi4ELi4ELi4ELb0EEENS1_24CollectiveEpilogueBwdGQAISA_fSD_Li256ELb0ELb1EEENS1_25SingleTileBwdLPTSchedulerILb0ELi128ELb1EEEEEEEEEvNT_6ParamsE$_ZN4cute3eso3ESOILb1ELb0EJNS_6LayoutINS_5tupleIJNS3_IJNS_1CILi2EEES5_EEES6_EEENS3_IJNS3_IJNS4_ILi1EEES5_EEENS3_IJNS4_ILi32EEENS4_ILi64EEEEEEEEEEEiEEC2ERKSE_RKi,($_ZN7cutlass13device_kernelIN5flash19enable_sm80_to_sm89INS1_16FlashAttnBwdSm80INS1_25CollectiveMainloopBwdSm80ILi2ELi2EN4cute5tupleIJNS5_1CILi128EEES8_NS7_ILi64EEEEEENS_6half_tEfNS_4arch4Sm80ELb1ELb0ELb1ELb0ELb1ELb0ELb0ELb0ELi2ELi4ELi4ELi4ELb0EEENS1_24CollectiveEpilogueBwdGQAISA_fSD_Li256ELb0ELb1EEENS1_25SingleTileBwdLPTSchedulerILb0ELi128ELb1EEEEEEEEEvNT_6ParamsE$_ZN4cute3eso3ESOILb1ELb0EJNS_6LayoutINS_5tupleIJNS3_IJNS_1CILi2EEES5_S5_EEEEEENS3_IJNS3_IJNS4_ILi1EEES5_NS4_ILi4EEEEEEEEEEENS_10ViewEngineIPN7cutlass6half_tEEEEEC2ERKSC_RKSH_ - $_ZN7cutlass13device_kernelIN5flash19enable_sm80_to_sm89INS1_16FlashAttnBwdSm80INS1_25CollectiveMainloopBwdSm80ILi2ELi2EN4cute5tupleIJNS5_1CILi128EEES8_NS7_ILi64EEEEEENS_6half_tEfNS_4arch4Sm80ELb1ELb0ELb1ELb0ELb1ELb0ELb0ELb0ELi2ELi4ELi4ELi4ELb0EEENS1_24CollectiveEpilogueBwdGQAISA_fSD_Li256ELb0ELb1EEENS1_25SingleTileBwdLPTSchedulerILb0ELi128ELb1EEEEEEEEEvNT_6ParamsE$_ZN4cute3eso3ESOILb1ELb0EJNS_6LayoutINS_5tupleIJNS3_IJNS_1CILi2EEES5_EEES6_EEENS3_IJNS3_IJNS4_ILi1EEES5_EEENS3_IJNS4_ILi32EEENS4_ILi64EEEEEEEEEEEiEEC2ERKSE_RKi)
$_ZN7cutlass13device_kernelIN5flash19enable_sm80_to_sm89INS1_16FlashAttnBwdSm80INS1_25CollectiveMainloopBwdSm80ILi2ELi2EN4cute5tupleIJNS5_1CILi128EEES8_NS7_ILi64EEEEEENS_6half_tEfNS_4arch4Sm80ELb1ELb0ELb1ELb0ELb1ELb0ELb0ELb0ELi2ELi4ELi4ELi4ELb0EEENS1_24CollectiveEpilogueBwdGQAISA_fSD_Li256ELb0ELb1EEENS1_25SingleTileBwdLPTSchedulerILb0ELi128ELb1EEEEEEEEEvNT_6ParamsE$_ZN4cute3eso3ESOILb1ELb0EJNS_6LayoutINS_5tupleIJNS3_IJNS_1CILi2EEES5_EEES6_EEENS3_IJNS3_IJNS4_ILi1EEES5_EEENS3_IJNS4_ILi32EEENS4_ILi64EEEEEEEEEEEiEEC2ERKSE_RKi:
[----:B------:R-:W-:Y:S02]  /*7c30*/  IADD3 R2, R60, -c[0x0][0x20], RZ ;  /* 0x800008003c027a10 */ /* 0x000fe40007ffe0ff */
[----:B------:R-:W-:-:S03]  /*7c40*/  MOV R5, 0x0 ;  /* 0x0000000000057802 */ /* 0x000fc60000000f00 */
[----:B------:R1:W-:Y:S01]  /*7c50*/  STL [R2], R3 ;  /* 0x0000000302007387 */ /* 0x0003e20000100800 */
[----:B------:R-:W-:Y:S05]  /*7c60*/  RET.REL.NODEC R4 `(_ZN7cutlass13device_kernelIN5flash19enable_sm80_to_sm89INS1_16FlashAttnBwdSm80INS1_25CollectiveMainloopBwdSm80ILi2ELi2EN4cute5tupleIJNS5_1CILi128EEES8_NS7_ILi64EEEEEENS_6half_tEfNS_4arch4Sm80ELb1ELb0ELb1ELb0ELb1ELb0ELb0ELb0ELi2ELi4ELi4ELi4ELb0EEENS1_24CollectiveEpilogueBwdGQAISA_fSD_Li256ELb0ELb1EEENS1_25SingleTileBwdLPTSchedulerILb0ELi128ELb1EEEEEEEEEvNT_6ParamsE) ;  /* 0xffff839004007950 */ /* 0x000fea0003c3ffff */
        .type           $_ZN7cutlass13device_kernelIN5flash19enable_sm80_to_sm89INS1_16FlashAttnBwdSm80INS1_25CollectiveMainloopBwdSm80ILi2ELi2EN4cute5tupleIJNS5_1CILi128EEES8_NS7_ILi64EEEEEENS_6half_tEfNS_4arch4Sm80ELb1ELb0ELb1ELb0ELb1ELb0ELb0ELb0ELi2ELi4ELi4ELi4ELb0EEENS1_24CollectiveEpilogueBwdGQAISA_fSD_Li256ELb0ELb1EEENS1_25SingleTileBwdLPTSchedulerILb0ELi128ELb1EEEEEEEEEvNT_6ParamsE$_ZN4cute3eso3ESOILb1ELb0EJNS_6LayoutINS_5tupleIJNS3_IJNS_1CILi2EEES5_S5_EEEEEENS3_IJNS3_IJNS4_ILi1EEES5_NS4_ILi4EEEEEEEEEEENS_10ViewEngineIPN7cutlass6half_tEEEEEC2ERKSC_RKSH_,@function
        .size           $_ZN7cutlass13device_kernelIN5flash19enable_sm80_to_sm89INS1_16FlashAttnBwdSm80INS1_25CollectiveMainloopBwdSm80ILi2ELi2EN4cute5tupleIJNS5_1CILi128EEES8_NS7_ILi64EEEEEENS_6half_tEfNS_4arch4Sm80ELb1ELb0ELb1ELb0ELb1ELb0ELb0ELb0ELi2ELi4ELi4ELi4ELb0EEENS1_24CollectiveEpilogueBwdGQAISA_fSD_Li256ELb0ELb1EEENS1_25SingleTileBwdLPTSchedulerILb0ELi128ELb1EEEEEEEEEvNT_6ParamsE$_ZN4cute3eso3ESOILb1ELb0EJNS_6LayoutINS_5tupleIJNS3_IJNS_1CILi2EEES5_S5_EEEEEENS3_IJNS3_IJNS4_ILi1EEES5_NS4_ILi4EEEEEEEEEEENS_10ViewEngineIPN7cutlass6half_tEEEEEC2ERKSC_RKSH_,($_ZN7cutlass13device_kernelIN5flash19enable_sm80_to_sm89INS1_16FlashAttnBwdSm80INS1_25CollectiveMainloopBwdSm80ILi2ELi2EN4cute5tupleIJNS5_1CILi128EEES8_NS7_ILi64EEEEEENS_6half_tEfNS_4arch4Sm80ELb1ELb0ELb1ELb0ELb1ELb0ELb0ELb0ELi2ELi4ELi4ELi4ELb0EEENS1_24CollectiveEpilogueBwdGQAISA_fSD_Li256ELb0ELb1EEENS1_25SingleTileBwdLPTSchedulerILb0ELi128ELb1EEEEEEEEEvNT_6ParamsE$_ZN4cute3eso3ESOILb1ELb0EJNS_6LayoutINS_5tupleIJNS3_IJNS_1CILi2EEES5_S5_EEEEEENS3_IJNS3_IJNS4_ILi1EEES5_NS4_ILi4EEEEEEEEEEEiEEC2ERKSC_RKi - $_ZN7cutlass13device_kernelIN5flash19enable_sm80_to_sm89INS1_16FlashAttnBwdSm80INS1_25CollectiveMainloopBwdSm80ILi2ELi2EN4cute5tupleIJNS5_1CILi128EEES8_NS7_ILi64EEEEEENS_6half_tEfNS_4arch4Sm80ELb1ELb0ELb1ELb0ELb1ELb0ELb0ELb0ELi2ELi4ELi4ELi4ELb0EEENS1_24CollectiveEpilogueBwdGQAISA_fSD_Li256ELb0ELb1EEENS1_25SingleTileBwdLPTSchedulerILb0ELi128ELb1EEEEEEEEEvNT_6ParamsE$_ZN4cute3eso3ESOILb1ELb0EJNS_6LayoutINS_5tupleIJNS3_IJNS_1CILi2EEES5_S5_EEEEEENS3_IJNS3_IJNS4_ILi1EEES5_NS4_ILi4EEEEEEEEEEENS_10ViewEngineIPN7cutlass6half_tEEEEEC2ERKSC_RKSH_)
$_ZN7cutlass13device_kernelIN5flash19enable_sm80_to_sm89INS1_16FlashAttnBwdSm80INS1_25CollectiveMainloopBwdSm80ILi2ELi2EN4cute5tupleIJNS5_1CILi128EEES8_NS7_ILi64EEEEEENS_6half_tEfNS_4arch4Sm80ELb1ELb0ELb1ELb0ELb1ELb0ELb0ELb0ELi2ELi4ELi4ELi4ELb0EEENS1_24CollectiveEpilogueBwdGQAISA_fSD_Li256ELb0ELb1EEENS1_25SingleTileBwdLPTSchedulerILb0ELi128ELb1EEEEEEEEEvNT_6ParamsE$_ZN4cute3eso3ESOILb1ELb0EJNS_6LayoutINS_5tupleIJNS3_IJNS_1CILi2EEES5_S5_EEEEEENS3_IJNS3_IJNS4_ILi1EEES5_NS4_ILi4EEEEEEEEEEENS_10ViewEngineIPN7cutlass6half_tEEEEEC2ERKSC_RKSH_:
[----:B------:R-:W-:Y:S01]  /*7c70*/  IADD3 R2, R60, -c[0x0][0x20], RZ ;  /* 0x800008003c027a10 */ /* 0x000fe20007ffe0ff */
[----:B------:R-:W-:Y:S01]  /*7c80*/  IMAD.MOV.U32 R7, RZ, RZ, R3 ;  /* 0x000000ffff077224 */ /* 0x000fe200078e0003 */
[----:B------:R-:W-:-:S04]  /*7c90*/  MOV R5, 0x0 ;  /* 0x0000000000057802 */ /* 0x000fc80000000f00 */
[----:B------:R1:W-:Y:S01]  /*7ca0*/  STL.64 [R2], R6 ;  /* 0x0000000602007387 */ /* 0x0003e20000100a00 */
[----:B------:R-:W-:Y:S05]  /*7cb0*/  RET.REL.NODEC R4 `(_ZN7cutlass13device_kernelIN5flash19enable_sm80_to_sm89INS1_16FlashAttnBwdSm80INS1_25CollectiveMainloopBwdSm80ILi2ELi2EN4cute5tupleIJNS5_1CILi128EEES8_NS7_ILi64EEEEEENS_6half_tEfNS_4arch4Sm80ELb1ELb0ELb1ELb0ELb1ELb0ELb0ELb0ELi2ELi4ELi4ELi4ELb0EEENS1_24CollectiveEpilogueBwdGQAISA_fSD_Li256ELb0ELb1EEENS1_25SingleTileBwdLPTSchedulerILb0ELi128ELb1EEEEEEEEEvNT_6ParamsE) ;  /* 0xffff834004007950 */ /* 0x000fea0003c3ffff */
        .type           $_ZN7cutlass13device_kernelIN5flash19enable_sm80_to_sm89INS1_16FlashAttnBwdSm80INS1_25CollectiveMainloopBwdSm80ILi2ELi2EN4cute5tupleIJNS5_1CILi128EEES8_NS7_ILi64EEEEEENS_6half_tEfNS_4arch4Sm80ELb1ELb0ELb1ELb0ELb1ELb0ELb0ELb0ELi2ELi4ELi4ELi4ELb0EEENS1_24CollectiveEpilogueBwdGQAISA_fSD_Li256ELb0ELb1EEENS1_25SingleTileBwdLPTSchedulerILb0ELi128ELb1EEEEEEEEEvNT_6ParamsE$_ZN4cute3eso3ESOILb1ELb0EJNS_6LayoutINS_5tupleIJNS3_IJNS_1CILi2EEES5_S5_EEEEEENS3_IJNS3_IJNS4_ILi1EEES5_NS4_ILi4EEEEEEEEEEEiEEC2ERKSC_RKi,@function
        .size           $_ZN7cutlass13device_kernelIN5flash19enable_sm80_to_sm89INS1_16FlashAttnBwdSm80INS1_25CollectiveMainloopBwdSm80ILi2ELi2EN4cute5tupleIJNS5_1CILi128EEES8_NS7_ILi64EEEEEENS_6half_tEfNS_4arch4Sm80ELb1ELb0ELb1ELb0ELb1ELb0ELb0ELb0ELi2ELi4ELi4ELi4ELb0EEENS1_24CollectiveEpilogueBwdGQAISA_fSD_Li256ELb0ELb1EEENS1_25SingleTileBwdLPTSchedulerILb0ELi128ELb1EEEEEEEEEvNT_6ParamsE$_ZN4cute3eso3ESOILb1ELb0EJNS_6LayoutINS_5tupleIJNS3_IJNS_1CILi2EEES5_S5_EEEEEENS3_IJNS3_IJNS4_ILi1EEES5_NS4_ILi4EEEEEEEEEEEiEEC2ERKSC_RKi,($_ZN7cutlass13device_kernelIN5flash19enable_sm80_to_sm89INS1_16FlashAttnBwdSm80INS1_25CollectiveMainloopBwdSm80ILi2ELi2EN4cute5tupleIJNS5_1CILi128EEES8_NS7_ILi64EEEEEENS_6half_tEfNS_4arch4Sm80ELb1ELb0ELb1ELb0ELb1ELb0ELb0ELb0ELi2ELi4ELi4ELi4ELb0EEENS1_24CollectiveEpilogueBwdGQAISA_fSD_Li256ELb0ELb1EEENS1_25SingleTileBwdLPTSchedulerILb0ELi128ELb1EEEEEEEEEvNT_6ParamsE$_ZN4cute3eso3ESOILb1ELb0EJNS_6LayoutINS_5tupleIJNS3_IJNS_1CILi2EEES5_S5_EEES5_EEENS3_IJNS3_IJNS4_ILi1EEES5_NS4_ILi4EEEEEENS4_ILi64EEEEEEEENS_10ViewEngineIPN7cutlass6half_tEEEEEC2ERKSD_RKSI_ - $_ZN7cutlass13device_kernelIN5flash19enable_sm80_to_sm89INS1_16FlashAttnBwdSm80INS1_25CollectiveMainloopBwdSm80ILi2ELi2EN4cute5tupleIJNS5_1CILi128EEES8_NS7_ILi64EEEEEENS_6half_tEfNS_4arch4Sm80ELb1ELb0ELb1ELb0ELb1ELb0ELb0ELb0ELi2ELi4ELi4ELi4ELb0EEENS1_24CollectiveEpilogueBwdGQAISA_fSD_Li256ELb0ELb1EEENS1_25SingleTileBwdLPTSchedulerILb0ELi128ELb1EEEEEEEEEvNT_6ParamsE$_ZN4cute3eso3ESOILb1ELb0EJNS_6LayoutINS_5tupleIJNS3_IJNS_1CILi2EEES5_S5_EEEEEENS3_IJNS3_IJNS4_ILi1EEES5_NS4_ILi4EEEEEEEEEEEiEEC2ERKSC_RKi)
$_ZN7cutlass13device_kernelIN5flash19enable_sm80_to_sm89INS1_16FlashAttnBwdSm80INS1_25CollectiveMainloopBwdSm80ILi2ELi2EN4cute5tupleIJNS5_1CILi128EEES8_NS7_ILi64EEEEEENS_6half_tEfNS_4arch4Sm80ELb1ELb0ELb1ELb0ELb1ELb0ELb0ELb0ELi2ELi4ELi4ELi4ELb0EEENS1_24CollectiveEpilogueBwdGQAISA_fSD_Li256ELb0ELb1EEENS1_25SingleTileBwdLPTSchedulerILb0ELi128ELb1EEEEEEEEEvNT_6ParamsE$_ZN4cute3eso3ESOILb1ELb0EJNS_6LayoutINS_5tupleIJNS3_IJNS_1CILi2EEES5_S5_EEEEEENS3_IJNS3_IJNS4_ILi1EEES5_NS4_ILi4EEEEEEEEEEEiEEC2ERKSC_RKi:
[----:B------:R-:W-:Y:S02]  /*7cc0*/  IADD3 R2, R60, -c[0x0][0x20], RZ ;  /* 0x800008003c027a10 */ /* 0x000fe40007ffe0ff */
[----:B------:R-:W-:-:S03]  /*7cd0*/  MOV R5, 0x0 ;  /* 0x0000000000057802 */ /* 0x000fc60000000f00 */
[----:B------:R1:W-:Y:S01]  /*7ce0*/  STL [R2], R3 ;  /* 0x0000000302007387 */ /* 0x0003e20000100800 */
[----:B------:R-:W-:Y:S05]  /*7cf0*/  RET.REL.NODEC R4 `(_ZN7cutlass13device_kernelIN5flash19enable_sm80_to_sm89INS1_16FlashAttnBwdSm80INS1_25CollectiveMainloopBwdSm80ILi2ELi2EN4cute5tupleIJNS5_1CILi128EEES8_NS7_ILi64EEEEEENS_6half_tEfNS_4arch4Sm80ELb1ELb0ELb1ELb0ELb1ELb0ELb0ELb0ELi2ELi4ELi4ELi4ELb0EEENS1_24CollectiveEpilogueBwdGQAISA_fSD_Li256ELb0ELb1EEENS1_25SingleTileBwdLPTSchedulerILb0ELi128ELb1EEEEEEEEEvNT_6ParamsE) ;  /* 0xffff830004007950 */ /* 0x000fea0003c3ffff */
        .type           $_ZN7cutlass13device_kernelIN5flash19enable_sm80_to_sm89INS1_16FlashAttnBwdSm80INS1_25CollectiveMainloopBwdSm80ILi2ELi2EN4cute5tupleIJNS5_1CILi128EEES8_NS7_ILi64EEEEEENS_6half_tEfNS_4arch4Sm80ELb1ELb0ELb1ELb0ELb1ELb0ELb0ELb0ELi2ELi4ELi4ELi4ELb0EEENS1_24CollectiveEpilogueBwdGQAISA_fSD_Li256ELb0ELb1EEENS1_25SingleTileBwdLPTSchedulerILb0ELi128ELb1EEEEEEEEEvNT_6ParamsE$_ZN4cute3eso3ESOILb1ELb0EJNS_6LayoutINS_5tupleIJNS3_IJNS_1CILi2EEES5_S5_EEES5_EEENS3_IJNS3_IJNS4_ILi1EEES5_NS4_ILi4EEEEEENS4_ILi64EEEEEEEENS_10ViewEngineIPN7cutlass6half_tEEEEEC2ERKSD_RKSI_,@function
        .size           $_ZN7cutlass13device_kernelIN5flash19enable_sm80_to_sm89INS1_16FlashAttnBwdSm80INS1_25CollectiveMainloopBwdSm80ILi2ELi2EN4cute5tupleIJNS5_1CILi128EEES8_NS7_ILi64EEEEEENS_6half_tEfNS_4arch4Sm80ELb1ELb0ELb1ELb0ELb1ELb0ELb0ELb0ELi2ELi4ELi4ELi4ELb0EEENS1_24CollectiveEpilogueBwdGQAISA_fSD_Li256ELb0ELb1EEENS1_25SingleTileBwdLPTSchedulerILb0ELi128ELb1EEEEEEEEEvNT_6ParamsE$_ZN4cute3eso3ESOILb1ELb0EJNS_6LayoutINS_5tupleIJNS3_IJNS_1CILi2EEES5_S5_EEES5_EEENS3_IJNS3_IJNS4_ILi1EEES5_NS4_ILi4EEEEEENS4_ILi64EEEEEEEENS_10ViewEngineIPN7cutlass6half_tEEEEEC2ERKSD_RKSI_,($_ZN7cutlass13device_kernelIN5flash19enable_sm80_to_sm89INS1_16FlashAttnBwdSm80INS1_25CollectiveMainloopBwdSm80ILi2ELi2EN4cute5tupleIJNS5_1CILi128EEES8_NS7_ILi64EEEEEENS_6half_tEfNS_4arch4Sm80ELb1ELb0ELb1ELb0ELb1ELb0ELb0ELb0ELi2ELi4ELi4ELi4ELb0EEENS1_24CollectiveEpilogueBwdGQAISA_fSD_Li256ELb0ELb1EEENS1_25SingleTileBwdLPTSchedulerILb0ELi128ELb1EEEEEEEEEvNT_6ParamsE$_ZN4cute3eso3ESOILb1ELb0EJNS_6LayoutINS_5tupleIJNS3_IJNS_1CILi2EEES5_S5_EEES5_EEENS3_IJNS3_IJNS4_ILi1EEES5_NS4_ILi4EEEEEENS4_ILi64EEEEEEEEiEEC2ERKSD_RKi - $_ZN7cutlass13device_kernelIN5flash19enable_sm80_to_sm89INS1_16FlashAttnBwdSm80INS1_25CollectiveMainloopBwdSm80ILi2ELi2EN4cute5tupleIJNS5_1CILi128EEES8_NS7_ILi64EEEEEENS_6half_tEfNS_4arch4Sm80ELb1ELb0ELb1ELb0ELb1ELb0ELb0ELb0ELi2ELi4ELi4ELi4ELb0EEENS1_24CollectiveEpilogueBwdGQAISA_fSD_Li256ELb0ELb1EEENS1_25SingleTileBwdLPTSchedulerILb0ELi128ELb1EEEEEEEEEvNT_6ParamsE$_ZN4cute3eso3ESOILb1ELb0EJNS_6LayoutINS_5tupleIJNS3_IJNS_1CILi2EEES5_S5_EEES5_EEENS3_IJNS3_IJNS4_ILi1EEES5_NS4_ILi4EEEEEENS4_ILi64EEEEEEEENS_10ViewEngineIPN7cutlass6half_tEEEEEC2ERKSD_RKSI_)
$_ZN7cutlass13device_kernelIN5flash19enable_sm80_to_sm89INS1_16FlashAttnBwdSm80INS1_25CollectiveMainloopBwdSm80ILi2ELi2EN4cute5tupleIJNS5_1CILi128EEES8_NS7_ILi64EEEEEENS_6half_tEfNS_4arch4Sm80ELb1ELb0ELb1ELb0ELb1ELb0ELb0ELb0ELi2ELi4ELi4ELi4ELb0EEENS1_24CollectiveEpilogueBwdGQAISA_fSD_Li256ELb0ELb1EEENS1_25SingleTileBwdLPTSchedulerILb0ELi128ELb1EEEEEEEEEvNT_6ParamsE$_ZN4cute3eso3ESOILb1ELb0EJNS_6LayoutINS_5tupleIJNS3_IJNS_1CILi2EEES5_S5_EEES5_EEENS3_IJNS3_IJNS4_ILi1EEES5_NS4_ILi4EEEEEENS4_ILi64EEEEEEEENS_10ViewEngineIPN7cutlass6half_tEEEEEC2ERKSD_RKSI_:
[----:B------:R-:W-:Y:S01]  /*7d00*/  IADD3 R2, R60, -c[0x0][0x20], RZ ;  /* 0x800008003c027a10 */ /* 0x000fe20007ffe0ff */
[----:B------:R-:W-:Y:S01]  /*7d10*/  IMAD.MOV.U32 R7, RZ, RZ, R3 ;  /* 0x000000ffff077224 */ /* 0x000fe200078e0003 */
[----:B------:R-:W-:-:S04]  /*7d20*/  MOV R5, 0x0 ;  /* 0x0000000000057802 */ /* 0x000fc80000000f00 */
[----:B------:R1:W-:Y:S01]  /*7d30*/  STL.64 [R2], R6 ;  /* 0x0000000602007387 */ /* 0x0003e20000100a00 */
[----:B------:R-:W-:Y:S05]  /*7d40*/  RET.REL.NODEC R4 `(_ZN7cutlass13device_kernelIN5flash19enable_sm80_to_sm89INS1_16FlashAttnBwdSm80INS1_25CollectiveMainloopBwdSm80ILi2ELi2EN4cute5tupleIJNS5_1CILi128EEES8_NS7_ILi64EEEEEENS_6half_tEfNS_4arch4Sm80ELb1ELb0ELb1ELb0ELb1ELb0ELb0ELb0ELi2ELi4ELi4ELi4ELb0EEENS1_24CollectiveEpilogueBwdGQAISA_fSD_Li256ELb0ELb1EEENS1_25SingleTileBwdLPTSchedulerILb0ELi128ELb1EEEEEEEEEvNT_6ParamsE) ;  /* 0xffff82b004007950 */ /* 0x000fea0003c3ffff */
        .type           $_ZN7cutlass13device_kernelIN5flash19enable_sm80_to_sm89INS1_16FlashAttnBwdSm80INS1_25CollectiveMainloopBwdSm80ILi2ELi2EN4cute5tupleIJNS5_1CILi128EEES8_NS7_ILi64EEEEEENS_6half_tEfNS_4arch4Sm80ELb1ELb0ELb1ELb0ELb1ELb0ELb0ELb0ELi2ELi4ELi4ELi4ELb0EEENS1_24CollectiveEpilogueBwdGQAISA_fSD_Li256ELb0ELb1EEENS1_25SingleTileBwdLPTSchedulerILb0ELi128ELb1EEEEEEEEEvNT_6ParamsE$_ZN4cute3eso3ESOILb1ELb0EJNS_6LayoutINS_5tupleIJNS3_IJNS_1CILi2EEES5_S5_EEES5_EEENS3_IJNS3_IJNS4_ILi1EEES5_NS4_ILi4EEEEEENS4_ILi64EEEEEEEEiEEC2ERKSD_RKi,@function
        .size           $_ZN7cutlass13device_kernelIN5flash19enable_sm80_to_sm89INS1_16FlashAttnBwdSm80INS1_25CollectiveMainloopBwdSm80ILi2ELi2EN4cute5tupleIJNS5_1CILi128EEES8_NS7_ILi64EEEEEENS_6half_tEfNS_4arch4Sm80ELb1ELb0ELb1ELb0ELb1ELb0ELb0ELb0ELi2ELi4ELi4ELi4ELb0EEENS1_24CollectiveEpilogueBwdGQAISA_fSD_Li256ELb0ELb1EEENS1_25SingleTileBwdLPTSchedulerILb0ELi128ELb1EEEEEEEEEvNT_6ParamsE$_ZN4cute3eso3ESOILb1ELb0EJNS_6LayoutINS_5tupleIJNS3_IJNS_1CILi2EEES5_S5_EEES5_EEENS3_IJNS3_IJNS4_ILi1EEES5_NS4_ILi4EEEEEENS4_ILi64EEEEEEEEiEEC2ERKSD_RKi,($_ZN7cutlass13device_kernelIN5flash19enable_sm80_to_sm89INS1_16FlashAttnBwdSm80INS1_25CollectiveMainloopBwdSm80ILi2ELi2EN4cute5tupleIJNS5_1CILi128EEES8_NS7_ILi64EEEEEENS_6half_tEfNS_4arch4Sm80ELb1ELb0ELb1ELb0ELb1ELb0ELb0ELb0ELi2ELi4ELi4ELi4ELb0EEENS1_24CollectiveEpilogueBwdGQAISA_fSD_Li256ELb0ELb1EEENS1_25SingleTileBwdLPTSchedulerILb0ELi128ELb1EEEEEEEEEvNT_6ParamsE$_ZN4cute3eso3ESOILb1ELb0EJNS_6LayoutINS_5tupleIJNS3_IJNS_1CILi2EEES5_S5_EEES5_EEENS3_IJNS3_IJNS4_ILi1EEES5_NS4_ILi4EEEEEENS4_ILi8EEEEEEEENS_10ViewEngineIPN7cutlass6half_tEEEEEC2ERKSD_RKSI_ - $_ZN7cutlass13device_kernelIN5flash19enable_sm80_to_sm89INS1_16FlashAttnBwdSm80INS1_25CollectiveMainloopBwdSm80ILi2ELi2EN4cute5tupleIJNS5_1CILi128EEES8_NS7_ILi64EEEEEENS_6half_tEfNS_4arch4Sm80ELb1ELb0ELb1ELb0ELb1ELb0ELb0ELb0ELi2ELi4ELi4ELi4ELb0EEENS1_24CollectiveEpilogueBwdGQAISA_fSD_Li256ELb0ELb1EEENS1_25SingleTileBwdLPTSchedulerILb0ELi128ELb1EEEEEEEEEvNT_6ParamsE$_ZN4cute3eso3ESOILb1ELb0EJNS_6LayoutINS_5tupleIJNS3_IJNS_1CILi2EEES5_S5_EEES5_EEENS3_IJNS3_IJNS4_ILi1EEES5_NS4_ILi4EEEEEENS4_ILi64EEEEEEEEiEEC2ERKSD_RKi)
$_ZN7cutlass13device_kernelIN5flash19enable_sm80_to_sm89INS1_16FlashAttnBwdSm80INS1_25CollectiveMainloopBwdSm80ILi2ELi2EN4cute5tupleIJNS5_1CILi128EEES8_NS7_ILi64EEEEEENS_6half_tEfNS_4arch4Sm80ELb1ELb0ELb1ELb0ELb1ELb0ELb0ELb0ELi2ELi4ELi4ELi4ELb0EEENS1_24CollectiveEpilogueBwdGQAISA_fSD_Li256ELb0ELb1EEENS1_25SingleTileBwdLPTSchedulerILb0ELi128ELb1EEEEEEEEEvNT_6ParamsE$_ZN4cute3eso3ESOILb1ELb0EJNS_6LayoutINS_5tupleIJNS3_IJNS_1CILi2EEES5_S5_EEES5_EEENS3_IJNS3_IJNS4_ILi1EEES5_NS4_ILi4EEEEEENS4_ILi64EEEEEEEEiEEC2ERKSD_RKi:
[----:B------:R-:W-:Y:S02]  /*7d50*/  IADD3 R2, R60, -c[0x0][0x20], RZ ;  /* 0x800008003c027a10 */ /* 0x000fe40007ffe0ff */
[----:B------:R-:W-:-:S03]  /*7d60*/  MOV R5, 0x0 ;  /* 0x0000000000057802 */ /* 0x000fc60000000f00 */
[----:B------:R1:W-:Y:S01]  /*7d70*/  STL [R2], R3 ;  /* 0x0000000302007387 */ /* 0x0003e20000100800 */
[----:B------:R-:W-:Y:S05]  /*7d80*/  RET.REL.NODEC R4 `(_ZN7cutlass13device_kernelIN5flash19enable_sm80_to_sm89INS1_16FlashAttnBwdSm80INS1_25CollectiveMainloopBwdSm80ILi2ELi2EN4cute5tupleIJNS5_1CILi128EEES8_NS7_ILi64EEEEEENS_6half_tEfNS_4arch4Sm80ELb1ELb0ELb1ELb0ELb1ELb0ELb0ELb0ELi2ELi4ELi4ELi4ELb0EEENS1_24CollectiveEpilogueBwdGQAISA_fSD_Li256ELb0ELb1EEENS1_25SingleTileBwdLPTSchedulerILb0ELi128ELb1EEEEEEEEEvNT_6ParamsE) ;  /* 0xffff827004007950 */ /* 0x000fea0003c3ffff */
        .type           $_ZN7cutlass13device_kernelIN5flash19enable_sm80_to_sm89INS1_16FlashAttnBwdSm80INS1_25CollectiveMainloopBwdSm80ILi2ELi2EN4cute5tupleIJNS5_1CILi128EEES8_NS7_ILi64EEEEEENS_6half_tEfNS_4arch4Sm80ELb1ELb0ELb1ELb0ELb1ELb0ELb0ELb0ELi2ELi4ELi4ELi4ELb0EEENS1_24CollectiveEpilogueBwdGQAISA_fSD_Li256ELb0ELb1EEENS1_25SingleTileBwdLPTSchedulerILb0ELi128ELb1EEEEEEEEEvNT_6ParamsE$_ZN4cute3eso3ESOILb1ELb0EJNS_6LayoutINS_5tupleIJNS3_IJNS_1CILi2EEES5_S5_EEES5_EEENS3_IJNS3_IJNS4_ILi1EEES5_NS4_ILi4EEEEEENS4_ILi8EEEEEEEENS_10ViewEngineIPN7cutlass6half_tEEEEEC2ERKSD_RKSI_,@function
        .size           $_ZN7cutlass13device_kernelIN5flash19enable_sm80_to_sm89INS1_16FlashAttnBwdSm80INS1_25CollectiveMainloopBwdSm80ILi2ELi2EN4cute5tupleIJNS5_1CILi128EEES8_NS7_ILi64EEEEEENS_6half_tEfNS_4arch4Sm80ELb1ELb0ELb1ELb0ELb1ELb0ELb0ELb0ELi2ELi4ELi4ELi4ELb0EEENS1_24CollectiveEpilogueBwdGQAISA_fSD_Li256ELb0ELb1EEENS1_25SingleTileBwdLPTSchedulerILb0ELi128ELb1EEEEEEEEEvNT_6ParamsE$_ZN4cute3eso3ESOILb1ELb0EJNS_6LayoutINS_5tupleIJNS3_IJNS_1CILi2EEES5_S5_EEES5_EEENS3_IJNS3_IJNS4_ILi1EEES5_NS4_ILi4EEEEEENS4_ILi8EEEEEEEENS_10ViewEngineIPN7cutlass6half_tEEEEEC2ERKSD_RKSI_,($_ZN7cutlass13device_kernelIN5flash19enable_sm80_to_sm89INS1_16FlashAttnBwdSm80INS1_25CollectiveMainloopBwdSm80ILi2ELi2EN4cute5tupleIJNS5_1CILi128EEES8_NS7_ILi64EEEEEENS_6half_tEfNS_4arch4Sm80ELb1ELb0ELb1ELb0ELb1ELb0ELb0ELb0ELi2ELi4ELi4ELi4ELb0EEENS1_24CollectiveEpilogueBwdGQAISA_fSD_Li256ELb0ELb1EEENS1_25SingleTileBwdLPTSchedulerILb0ELi128ELb1EEEEEEEEEvNT_6ParamsE$_ZN4cute3eso3ESOILb1ELb0EJNS_6LayoutINS_5tupleIJNS3_IJNS_1CILi2EEES5_S5_EEES5_EEENS3_IJNS3_IJNS4_ILi1EEES5_NS4_ILi4EEEEEENS4_ILi8EEEEEEEEiEEC2ERKSD_RKi - $_ZN7cutlass13device_kernelIN5flash19enable_sm80_to_sm89INS1_16FlashAttnBwdSm80INS1_25CollectiveMainloopBwdSm80ILi2ELi2EN4cute5tupleIJNS5_1CILi128EEES8_NS7_ILi64EEEEEENS_6half_tEfNS_4arch4Sm80ELb1ELb0ELb1ELb0ELb1ELb0ELb0ELb0ELi2ELi4ELi4ELi4ELb0EEENS1_24CollectiveEpilogueBwdGQAISA_fSD_Li256ELb0ELb1EEENS1_25SingleTileBwdLPTSchedulerILb0ELi128ELb1EEEEEEEEEvNT_6ParamsE$_ZN4cute3eso3ESOILb1ELb0EJNS_6LayoutINS_5tupleIJNS3_IJNS_1CILi2EEES5_S5_EEES5_EEENS3_IJNS3_IJNS4_ILi1EEES5_NS4_ILi4EEEEEENS4_ILi8EEEEEEEENS_10ViewEngineIPN7cutlass6half_tEEEEEC2ERKSD_RKSI_)
$_ZN7cutlass13device_kernelIN5flash19enable_sm80_to_sm89INS1_16FlashAttnBwdSm80INS1_25CollectiveMainloopBwdSm80ILi2ELi2EN4cute5tupleIJNS5_1CILi128EEES8_NS7_ILi64EEEEEENS_6half_tEfNS_4arch4Sm80ELb1ELb0ELb1ELb0ELb1ELb0ELb0ELb0ELi2ELi4ELi4ELi4ELb0EEENS1_24CollectiveEpilogueBwdGQAISA_fSD_Li256ELb0ELb1EEENS1_25SingleTileBwdLPTSchedulerILb0ELi128ELb1EEEEEEEEEvNT_6ParamsE$_ZN4cute3eso3ESOILb1ELb0EJNS_6LayoutINS_5tupleIJNS3_IJNS_1CILi2EEES5_S5_EEES5_EEENS3_IJNS3_IJNS4_ILi1EEES5_NS4_ILi4EEEEEENS4_ILi8EEEEEEEENS_10ViewEngineIPN7cutlass6half_tEEEEEC2ERKSD_RKSI_:
[----:B------:R-:W-:Y:S01]  /*7d90*/  IADD3 R2, R60, -c[0x0][0x20], RZ ;  /* 0x800008003c027a10 */ /* 0x000fe20007ffe0ff */
[----:B------:R-:W-:Y:S01]  /*7da0*/  IMAD.MOV.U32 R11, RZ, RZ, R3 ;  /* 0x000000ffff0b7224 */ /* 0x000fe200078e0003 */
[----:B------:R-:W-:-:S04]  /*7db0*/  MOV R7, 0x0 ;  /* 0x0000000000077802 */ /* 0x000fc80000000f00 */
[----:B------:R1:W-:Y:S01]  /*7dc0*/  STL.64 [R2], R10 ;  /* 0x0000000a02007387 */ /* 0x0003e20000100a00 */
[----:B------:R-:W-:Y:S05]  /*7dd0*/  RET.REL.NODEC R6 `(_ZN7cutlass13device_kernelIN5flash19enable_sm80_to_sm89INS1_16FlashAttnBwdSm80INS1_25CollectiveMainloopBwdSm80ILi2ELi2EN4cute5tupleIJNS5_1CILi128EEES8_NS7_ILi64EEEEEENS_6half_tEfNS_4arch4Sm80ELb1ELb0ELb1ELb0ELb1ELb0ELb0ELb0ELi2ELi4ELi4ELi4ELb0EEENS1_24CollectiveEpilogueBwdGQAISA_fSD_Li256ELb0ELb1EEENS1_25SingleTileBwdLPTSchedulerILb0ELi128ELb1EEEEEEEEEvNT_6ParamsE) ;  /* 0xffff822006007950 */ /* 0x000fea0003c3ffff */
        .type           $_ZN7cutlass13device_kernelIN5flash19enable_sm80_to_sm89INS1_16FlashAttnBwdSm80INS1_25CollectiveMainloopBwdSm80ILi2ELi2EN4cute5tupleIJNS5_1CILi128EEES8_NS7_ILi64EEEEEENS_6half_tEfNS_4arch4Sm80ELb1ELb0ELb1ELb0ELb1ELb0ELb0ELb0ELi2ELi4ELi4ELi4ELb0EEENS1_24CollectiveEpilogueBwdGQAISA_fSD_Li256ELb0ELb1EEENS1_25SingleTileBwdLPTSchedulerILb0ELi128ELb1EEEEEEEEEvNT_6ParamsE$_ZN4cute3eso3ESOILb1ELb0EJNS_6LayoutINS_5tupleIJNS3_IJNS_1CILi2EEES5_S5_EEES5_EEENS3_IJNS3_IJNS4_ILi1EEES5_NS4_ILi4EEEEEENS4_ILi8EEEEEEEEiEEC2ERKSD_RKi,@function
        .size           $_ZN7cutlass13device_kernelIN5flash19enable_sm80_to_sm89INS1_16FlashAttnBwdSm80INS1_25CollectiveMainloopBwdSm80ILi2ELi2EN4cute5tupleIJNS5_1CILi128EEES8_NS7_ILi64EEEEEENS_6half_tEfNS_4arch4Sm80ELb1ELb0ELb1ELb0ELb1ELb0ELb0ELb0ELi2ELi4ELi4ELi4ELb0EEENS1_24CollectiveEpilogueBwdGQAISA_fSD_Li256ELb0ELb1EEENS1_25SingleTileBwdLPTSchedulerILb0ELi128ELb1EEEEEEEEEvNT_6ParamsE$_ZN4cute3eso3ESOILb1ELb0EJNS_6LayoutINS_5tupleIJNS3_IJNS_1CILi2EEES5_S5_EEES5_EEENS3_IJNS3_IJNS4_ILi1EEES5_NS4_ILi4EEEEEENS4_ILi8EEEEEEEEiEEC2ERKSD_RKi,($_ZN7cutlass13device_kernelIN5flash19enable_sm80_to_sm89INS1_16FlashAttnBwdSm80INS1_25CollectiveMainloopBwdSm80ILi2ELi2EN4cute5tupleIJNS5_1CILi128EEES8_NS7_ILi64EEEEEENS_6half_tEfNS_4arch4Sm80ELb1ELb0ELb1ELb0ELb1ELb0ELb0ELb0ELi2ELi4ELi4ELi4ELb0EEENS1_24CollectiveEpilogueBwdGQAISA_fSD_Li256ELb0ELb1EEENS1_25SingleTileBwdLPTSchedulerILb0ELi128ELb1EEEEEEEEEvNT_6ParamsE$_ZN4cute3eso3ESOILb1ELb0EJNS_6LayoutINS_5tupleIJNS3_IJNS_1CILi4EEENS4_ILi1EEEEEEEEENS3_IJNS3_IJS6_NS4_ILi0EEEEEEEEEEENS_10ViewEngineIPjEEEEC2ERKSC_RKSF_ - $_ZN7cutlass13device_kernelIN5flash19enable_sm80_to_sm89INS1_16FlashAttnBwdSm80INS1_25CollectiveMainloopBwdSm80ILi2ELi2EN4cute5tupleIJNS5_1CILi128EEES8_NS7_ILi64EEEEEENS_6half_tEfNS_4arch4Sm80ELb1ELb0ELb1ELb0ELb1ELb0ELb0ELb0ELi2ELi4ELi4ELi4ELb0EEENS1_24CollectiveEpilogueBwdGQAISA_fSD_Li256ELb0ELb1EEENS1_25SingleTileBwdLPTSchedulerILb0ELi128ELb1EEEEEEEEEvNT_6ParamsE$_ZN4cute3eso3ESOILb1ELb0EJNS_6LayoutINS_5tupleIJNS3_IJNS_1CILi2EEES5_S5_EEES5_EEENS3_IJNS3_IJNS4_ILi1EEES5_NS4_ILi4EEEEEENS4_ILi8EEEEEEEEiEEC2ERKSD_RKi)
$_ZN7cutlass13device_kernelIN5flash19enable_sm80_to_sm89INS1_16FlashAttnBwdSm80INS1_25CollectiveMainloopBwdSm80ILi2ELi2EN4cute5tupleIJNS5_1CILi128EEES8_NS7_ILi64EEEEEENS_6half_tEfNS_4arch4Sm80ELb1ELb0ELb1ELb0ELb1ELb0ELb0ELb0ELi2ELi4ELi4ELi4ELb0EEENS1_24CollectiveEpilogueBwdGQAISA_fSD_Li256ELb0ELb1EEENS1_25SingleTileBwdLPTSchedulerILb0ELi128ELb1EEEEEEEEEvNT_6ParamsE$_ZN4cute3eso3ESOILb1ELb0EJNS_6LayoutINS_5tupleIJNS3_IJNS_1CILi2EEES5_S5_EEES5_EEENS3_IJNS3_IJNS4_ILi1EEES5_NS4_ILi4EEEEEENS4_ILi8EEEEEEEEiEEC2ERKSD_RKi:
[----:B------:R-:W-:Y:S02]  /*7de0*/  IADD3 R2, R60, -c[0x0][0x20], RZ ;  /* 0x800008003c027a10 */ /* 0x000fe40007ffe0ff */
[----:B------:R-:W-:-:S03]  /*7df0*/  MOV R13, 0x0 ;  /* 0x00000000000d7802 */ /* 0x000fc60000000f00 */
[----:B------:R1:W-:Y:S01]  /*7e00*/  STL [R2], R3 ;  /* 0x0000000302007387 */ /* 0x0003e20000100800 */
[----:B------:R-:W-:Y:S05]  /*7e10*/  RET.REL.NODEC R12 `(_ZN7cutlass13device_kernelIN5flash19enable_sm80_to_sm89INS1_16FlashAttnBwdSm80INS1_25CollectiveMainloopBwdSm80ILi2ELi2EN4cute5tupleIJNS5_1CILi128EEES8_NS7_ILi64EEEEEENS_6half_tEfNS_4arch4Sm80ELb1ELb0ELb1ELb0ELb1ELb0ELb0ELb0ELi2ELi4ELi4ELi4ELb0EEENS1_24CollectiveEpilogueBwdGQAISA_fSD_Li256ELb0ELb1EEENS1_25SingleTileBwdLPTSchedulerILb0ELi128ELb1EEEEEEEEEvNT_6ParamsE) ;  /* 0xffff81e00c007950 */ /* 0x000fea0003c3ffff */
        .type           $_ZN7cutlass13device_kernelIN5flash19enable_sm80_to_sm89INS1_16FlashAttnBwdSm80INS1_25CollectiveMainloopBwdSm80ILi2ELi2EN4cute5tupleIJNS5_1CILi128EEES8_NS7_ILi64EEEEEENS_6half_tEfNS_4arch4Sm80ELb1ELb0ELb1ELb0ELb1ELb0ELb0ELb0ELi2ELi4ELi4ELi4ELb0EEENS1_24CollectiveEpilogueBwdGQAISA_fSD_Li256ELb0ELb1EEENS1_25SingleTileBwdLPTSchedulerILb0ELi128ELb1EEEEEEEEEvNT_6ParamsE$_ZN4cute3eso3ESOILb1ELb0EJNS_6LayoutINS_5tupleIJNS3_IJNS_1CILi4EEENS4_ILi1EEEEEEEEENS3_IJNS3_IJS6_NS4_ILi0EEEEEEEEEEENS_10ViewEngineIPjEEEEC2ERKSC_RKSF_,@function
        .size           $_ZN7cutlass13device_kernelIN5flash19enable_sm80_to_sm89INS1_16FlashAttnBwdSm80INS1_25CollectiveMainloopBwdSm80ILi2ELi2EN4cute5tupleIJNS5_1CILi128EEES8_NS7_ILi64EEEEEENS_6half_tEfNS_4arch4Sm80ELb1ELb0ELb1ELb0ELb1ELb0ELb0ELb0ELi2ELi4ELi4ELi4ELb0EEENS1_24CollectiveEpilogueBwdGQAISA_fSD_Li256ELb0ELb1EEENS1_25SingleTileBwdLPTSchedulerILb0ELi128ELb1EEEEEEEEEvNT_6ParamsE$_ZN4cute3eso3ESOILb1ELb0EJNS_6LayoutINS_5tupleIJNS3_IJNS_1CILi4EEENS4_ILi1EEEEEEEEENS3_IJNS3_IJS6_NS4_ILi0EEEEEEEEEEENS_10ViewEngineIPjEEEEC2ERKSC_RKSF_,($_ZN7cutlass13device_kernelIN5flash19enable_sm80_to_sm89INS1_16FlashAttnBwdSm80INS1_25CollectiveMainloopBwdSm80ILi2ELi2EN4cute5tupleIJNS5_1CILi128EEES8_NS7_ILi64EEEEEENS_6half_tEfNS_4arch4Sm80ELb1ELb0ELb1ELb0ELb1ELb0ELb0ELb0ELi2ELi4ELi4ELi4ELb0EEENS1_24CollectiveEpilogueBwdGQAISA_fSD_Li256ELb0ELb1EEENS1_25SingleTileBwdLPTSchedulerILb0ELi128ELb1EEEEEEEEEvNT_6ParamsE$_ZN4cute3eso3ESOILb1ELb0EJNS_6LayoutINS_5tupleIJNS3_IJNS_1CILi8EEENS4_ILi1EEEEEEEEENS3_IJNS3_IJS6_NS4_ILi0EEEEEEEEEEENS_10ViewEngineINS_8smem_ptrIPN7cutlass6half_tEEEEEEEC2ERKSC_RKSJ_ - $_ZN7cutlass13device_kernelIN5flash19enable_sm80_to_sm89INS1_16FlashAttnBwdSm80INS1_25CollectiveMainloopBwdSm80ILi2ELi2EN4cute5tupleIJNS5_1CILi128EEES8_NS7_ILi64EEEEEENS_6half_tEfNS_4arch4Sm80ELb1ELb0ELb1ELb0ELb1ELb0ELb0ELb0ELi2ELi4ELi4ELi4ELb0EEENS1_24CollectiveEpilogueBwdGQAISA_fSD_Li256ELb0ELb1EEENS1_25SingleTileBwdLPTSchedulerILb0ELi128ELb1EEEEEEEEEvNT_6ParamsE$_ZN4cute3eso3ESOILb1ELb0EJNS_6LayoutINS_5tupleIJNS3_IJNS_1CILi4EEENS4_ILi1EEEEEEEEENS3_IJNS3_IJS6_NS4_ILi0EEEEEEEEEEENS_10ViewEngineIPjEEEEC2ERKSC_RKSF_)
$_ZN7cutlass13device_kernelIN5flash19enable_sm80_to_sm89INS1_16FlashAttnBwdSm80INS1_25CollectiveMainloopBwdSm80ILi2ELi2EN4cute5tupleIJNS5_1CILi128EEES8_NS7_ILi64EEEEEENS_6half_tEfNS_4arch4Sm80ELb1ELb0ELb1ELb0ELb1ELb0ELb0ELb0ELi2ELi4ELi4ELi4ELb0EEENS1_24CollectiveEpilogueBwdGQAISA_fSD_Li256ELb0ELb1EEENS1_25SingleTileBwdLPTSchedulerILb0ELi128ELb1EEEEEEEEEvNT_6ParamsE$_ZN4cute3eso3ESOILb1ELb0EJNS_6LayoutINS_5tupleIJNS3_IJNS_1CILi4EEENS4_ILi1EEEEEEEEENS3_IJNS3_IJS6_NS4_ILi0EEEEEEEEEEENS_10ViewEngineIPjEEEEC2ERKSC_RKSF_:
[----:B------:R-:W-:Y:S02]  /*7e20*/  IADD3 R2, R83, -c[0x0][0x20], RZ ;  /* 0x8000080053027a10 */ /* 0x000fe40007ffe0ff */
[----:B------:R-:W-:-:S03]  /*7e30*/  MOV R39, 0x0 ;  /* 0x0000000000277802 */ /* 0x000fc60000000f00 */
[----:B------:R1:W-:Y:S01]  /*7e40*/  STL.64 [R2], R36 ;  /* 0x0000002402007387 */ /* 0x0003e20000100a00 */
[----:B------:R-:W-:Y:S05]  /*7e50*/  RET.REL.NODEC R38 `(_ZN7cutlass13device_kernelIN5flash19enable_sm80_to_sm89INS1_16FlashAttnBwdSm80INS1_25CollectiveMainloopBwdSm80ILi2ELi2EN4cute5tupleIJNS5_1CILi128EEES8_NS7_ILi64EEEEEENS_6half_tEfNS_4arch4Sm80ELb1ELb0ELb1ELb0ELb1ELb0ELb0ELb0ELi2ELi4ELi4ELi4ELb0EEENS1_24CollectiveEpilogueBwdGQAISA_fSD_Li256ELb0ELb1EEENS1_25SingleTileBwdLPTSchedulerILb0ELi128ELb1EEEEEEEEEvNT_6ParamsE) ;  /* 0xffff81a026007950 */ /* 0x000fea0003c3ffff */
        .type           $_ZN7cutlass13device_kernelIN5flash19enable_sm80_to_sm89INS1_16FlashAttnBwdSm80INS1_25CollectiveMainloopBwdSm80ILi2ELi2EN4cute5tupleIJNS5_1CILi128EEES8_NS7_ILi64EEEEEENS_6half_tEfNS_4arch4Sm80ELb1ELb0ELb1ELb0ELb1ELb0ELb0ELb0ELi2ELi4ELi4ELi4ELb0EEENS1_24CollectiveEpilogueBwdGQAISA_fSD_Li256ELb0ELb1EEENS1_25SingleTileBwdLPTSchedulerILb0ELi128ELb1EEEEEEEEEvNT_6ParamsE$_ZN4cute3eso3ESOILb1ELb0EJNS_6LayoutINS_5tupleIJNS3_IJNS_1CILi8EEENS4_ILi1EEEEEEEEENS3_IJNS3_IJS6_NS4_ILi0EEEEEEEEEEENS_10ViewEngineINS_8smem_ptrIPN7cutlass6half_tEEEEEEEC2ERKSC_RKSJ_,@function
        .size           $_ZN7cutlass13device_kernelIN5flash19enable_sm80_to_sm89INS1_16FlashAttnBwdSm80INS1_25CollectiveMainloopBwdSm80ILi2ELi2EN4cute5tupleIJNS5_1CILi128EEES8_NS7_ILi64EEEEEENS_6half_tEfNS_4arch4Sm80ELb1ELb0ELb1ELb0ELb1ELb0ELb0ELb0ELi2ELi4ELi4ELi4ELb0EEENS1_24CollectiveEpilogueBwdGQAISA_fSD_Li256ELb0ELb1EEENS1_25SingleTileBwdLPTSchedulerILb0ELi128ELb1EEEEEEEEEvNT_6ParamsE$_ZN4cute3eso3ESOILb1ELb0EJNS_6LayoutINS_5tupleIJNS3_IJNS_1CILi8EEENS4_ILi1EEEEEEEEENS3_IJNS3_IJS6_NS4_ILi0EEEEEEEEEEENS_10ViewEngineINS_8smem_ptrIPN7cutlass6half_tEEEEEEEC2ERKSC_RKSJ_,($_ZN7cutlass13device_kernelIN5flash19enable_sm80_to_sm89INS1_16FlashAttnBwdSm80INS1_25CollectiveMainloopBwdSm80ILi2ELi2EN4cute5tupleIJNS5_1CILi128EEES8_NS7_ILi64EEEEEENS_6half_tEfNS_4arch4Sm80ELb1ELb0ELb1ELb0ELb1ELb0ELb0ELb0ELi2ELi4ELi4ELi4ELb0EEENS1_24CollectiveEpilogueBwdGQAISA_fSD_Li256ELb0ELb1EEENS1_25SingleTileBwdLPTSchedulerILb0ELi128ELb1EEEEEEEEEvNT_6ParamsE$_ZN4cute3eso3ESOILb1ELb0EJNS_6LayoutINS_5tupleIJNS3_IJNS_1CILi8EEENS4_ILi1EEEEEEEEENS3_IJNS3_IJS6_NS4_ILi0EEEEEEEEEEENS_10ViewEngineIPN7cutlass6half_tEEEEEC2ERKSC_RKSH_ - $_ZN7cutlass13device_kernelIN5flash19enable_sm80_to_sm89INS1_16FlashAttnBwdSm80INS1_25CollectiveMainloopBwdSm80ILi2ELi2EN4cute5tupleIJNS5_1CILi128EEES8_NS7_ILi64EEEEEENS_6half_tEfNS_4arch4Sm80ELb1ELb0ELb1ELb0ELb1ELb0ELb0ELb0ELi2ELi4ELi4ELi4ELb0EEENS1_24CollectiveEpilogueBwdGQAISA_fSD_Li256ELb0ELb1EEENS1_25SingleTileBwdLPTSchedulerILb0ELi128ELb1EEEEEEEEEvNT_6ParamsE$_ZN4cute3eso3ESOILb1ELb0EJNS_6LayoutINS_5tupleIJNS3_IJNS_1CILi8EEENS4_ILi1EEEEEEEEENS3_IJNS3_IJS6_NS4_ILi0EEEEEEEEEEENS_10ViewEngineINS_8smem_ptrIPN7cutlass6half_tEEEEEEEC2ERKSC_RKSJ_)
$_ZN7cutlass13device_kernelIN5flash19enable_sm80_to_sm89INS1_16FlashAttnBwdSm80INS1_25CollectiveMainloopBwdSm80ILi2ELi2EN4cute5tupleIJNS5_1CILi128EEES8_NS7_ILi64EEEEEENS_6half_tEfNS_4arch4Sm80ELb1ELb0ELb1ELb0ELb1ELb0ELb0ELb0ELi2ELi4ELi4ELi4ELb0EEENS1_24CollectiveEpilogueBwdGQAISA_fSD_Li256ELb0ELb1EEENS1_25SingleTileBwdLPTSchedulerILb0ELi128ELb1EEEEEEEEEvNT_6ParamsE$_ZN4cute3eso3ESOILb1ELb0EJNS_6LayoutINS_5tupleIJNS3_IJNS_1CILi8EEENS4_ILi1EEEEEEEEENS3_IJNS3_IJS6_NS4_ILi0EEEEEEEEEEENS_10ViewEngineINS_8smem_ptrIPN7cutlass6half_tEEEEEEEC2ERKSC_RKSJ_:
[----:B------:R-:W-:Y:S02]  /*7e60*/  IADD3 R36, R83, -c[0x0][0x20], RZ ;  /* 0x8000080053247a10 */ /* 0x000fe40007ffe0ff */
[----:B------:R-:W-:-:S03]  /*7e70*/  MOV R39, 0x0 ;  /* 0x0000000000277802 */ /* 0x000fc60000000f00 */
[----:B------:R1:W-:Y:S01]  /*7e80*/  STL.64 [R36], R2 ;  /* 0x0000000224007387 */ /* 0x0003e20000100a00 */
[----:B------:R-:W-:Y:S05]  /*7e90*/  RET.REL.NODEC R38 `(_ZN7cutlass13device_kernelIN5flash19enable_sm80_to_sm89INS1_16FlashAttnBwdSm80INS1_25CollectiveMainloopBwdSm80ILi2ELi2EN4cute5tupleIJNS5_1CILi128EEES8_NS7_ILi64EEEEEENS_6half_tEfNS_4arch4Sm80ELb1ELb0ELb1ELb0ELb1ELb0ELb0ELb0ELi2ELi4ELi4ELi4ELb0EEENS1_24CollectiveEpilogueBwdGQAISA_fSD_Li256ELb0ELb1EEENS1_25SingleTileBwdLPTSchedulerILb0ELi128ELb1EEEEEEEEEvNT_6ParamsE) ;  /* 0xffff816026007950 */ /* 0x000fea0003c3ffff */
        .type           $_ZN7cutlass13device_kernelIN5flash19enable_sm80_to_sm89INS1_16FlashAttnBwdSm80INS1_25CollectiveMainloopBwdSm80ILi2ELi2EN4cute5tupleIJNS5_1CILi128EEES8_NS7_ILi64EEEEEENS_6half_tEfNS_4arch4Sm80ELb1ELb0ELb1ELb0ELb1ELb0ELb0ELb0ELi2ELi4ELi4ELi4ELb0EEENS1_24CollectiveEpilogueBwdGQAISA_fSD_Li256ELb0ELb1EEENS1_25SingleTileBwdLPTSchedulerILb0ELi128ELb1EEEEEEEEEvNT_6ParamsE$_ZN4cute3eso3ESOILb1ELb0EJNS_6LayoutINS_5tupleIJNS3_IJNS_1CILi8EEENS4_ILi1EEEEEEEEENS3_IJNS3_IJS6_NS4_ILi0EEEEEEEEEEENS_10ViewEngineIPN7cutlass6half_tEEEEEC2ERKSC_RKSH_,@function
        .size           $_ZN7cutlass13device_kernelIN5flash19enable_sm80_to_sm89INS1_16FlashAttnBwdSm80INS1_25CollectiveMainloopBwdSm80ILi2ELi2EN4cute5tupleIJNS5_1CILi128EEES8_NS7_ILi64EEEEEENS_6half_tEfNS_4arch4Sm80ELb1ELb0ELb1ELb0ELb1ELb0ELb0ELb0ELi2ELi4ELi4ELi4ELb0EEENS1_24CollectiveEpilogueBwdGQAISA_fSD_Li256ELb0ELb1EEENS1_25SingleTileBwdLPTSchedulerILb0ELi128ELb1EEEEEEEEEvNT_6ParamsE$_ZN4cute3eso3ESOILb1ELb0EJNS_6LayoutINS_5tupleIJNS3_IJNS_1CILi8EEENS4_ILi1EEEEEEEEENS3_IJNS3_IJS6_NS4_ILi0EEEEEEEEEEENS_10ViewEngineIPN7cutlass6half_tEEEEEC2ERKSC_RKSH_,($_ZN7cutlass13device_kernelIN5flash19enable_sm80_to_sm89INS1_16FlashAttnBwdSm80INS1_25CollectiveMainloopBwdSm80ILi2ELi2EN4cute5tupleIJNS5_1CILi128EEES8_NS7_ILi64EEEEEENS_6half_tEfNS_4arch4Sm80ELb1ELb0ELb1ELb0ELb1ELb0ELb0ELb0ELi2ELi4ELi4ELi4ELb0EEENS1_24CollectiveEpilogueBwdGQAISA_fSD_Li256ELb0ELb1EEENS1_25SingleTileBwdLPTSchedulerILb0ELi128ELb1EEEEEEEEEvNT_6ParamsE$_ZN4cute3eso3ESOILb1ELb0EJNS_6LayoutINS_5tupleIJNS3_IJNS_1CILi8EEENS4_ILi1EEEEEEEEENS3_IJNS3_IJS6_NS4_ILi0EEEEEEEEEEEiEEC2ERKSC_RKi - $_ZN7cutlass13device_kernelIN5flash19enable_sm80_to_sm89INS1_16FlashAttnBwdSm80INS1_25CollectiveMainloopBwdSm80ILi2ELi2EN4cute5tupleIJNS5_1CILi128EEES8_NS7_ILi64EEEEEENS_6half_tEfNS_4arch4Sm80ELb1ELb0ELb1ELb0ELb1ELb0ELb0ELb0ELi2ELi4ELi4ELi4ELb0EEENS1_24CollectiveEpilogueBwdGQAISA_fSD_Li256ELb0ELb1EEENS1_25SingleTileBwdLPTSchedulerILb0ELi128ELb1EEEEEEEEEvNT_6ParamsE$_ZN4cute3eso3ESOILb1ELb0EJNS_6LayoutINS_5tupleIJNS3_IJNS_1CILi8EEENS4_ILi1EEEEEEEEENS3_IJNS3_IJS6_NS4_ILi0EEEEEEEEEEENS_10ViewEngineIPN7cutlass6half_tEEEEEC2ERKSC_RKSH_)
$_ZN7cutlass13device_kernelIN5flash19enable_sm80_to_sm89INS1_16FlashAttnBwdSm80INS1_25CollectiveMainloopBwdSm80ILi2ELi2EN4cute5tupleIJNS5_1CILi128EEES8_NS7_ILi64EEEEEENS_6half_tEfNS_4arch4Sm80ELb1ELb0ELb1ELb0ELb1ELb0ELb0ELb0ELi2ELi4ELi4ELi4ELb0EEENS1_24CollectiveEpilogueBwdGQAISA_fSD_Li256ELb0ELb1EEENS1_25SingleTileBwdLPTSchedulerILb0ELi128ELb1EEEEEEEEEvNT_6ParamsE$_ZN4cute3eso3ESOILb1ELb0EJNS_6LayoutINS_5tupleIJNS3_IJNS_1CILi8EEENS4_ILi1EEEEEEEEENS3_IJNS3_IJS6_NS4_ILi0EEEEEEEEEEENS_10ViewEngineIPN7cutlass6half_tEEEEEC2ERKSC_RKSH_:
[----:B------:R-:W-:Y:S01]  /*7ea0*/  IADD3 R36, R83, -c[0x0][0x20], RZ ;  /* 0x8000080053247a10 */ /* 0x000fe20007ffe0ff */
[----:B------:R-:W-:Y:S01]  /*7eb0*/  IMAD.MOV.U32 R47, RZ, RZ, R37 ;  /* 0x000000ffff2f7224 */ /* 0x000fe200078e0025 */
[----:B------:R-:W-:-:S04]  /*7ec0*/  MOV R39, 0x0 ;  /* 0x0000000000277802 */ /* 0x000fc80000000f00 */
[----:B------:R1:W-:Y:S01]  /*7ed0*/  STL.64 [R36], R46 ;  /* 0x0000002e24007387 */ /* 0x0003e20000100a00 */
[----:B------:R-:W-:Y:S05]  /*7ee0*/  RET.REL.NODEC R38 `(_ZN7cutlass13device_kernelIN5flash19enable_sm80_to_sm89INS1_16FlashAttnBwdSm80INS1_25CollectiveMainloopBwdSm80ILi2ELi2EN4cute5tupleIJNS5_1CILi128EEES8_NS7_ILi64EEEEEENS_6half_tEfNS_4arch4Sm80ELb1ELb0ELb1ELb0ELb1ELb0ELb0ELb0ELi2ELi4ELi4ELi4ELb0EEENS1_24CollectiveEpilogueBwdGQAISA_fSD_Li256ELb0ELb1EEENS1_25SingleTileBwdLPTSchedulerILb0ELi128ELb1EEEEEEEEEvNT_6ParamsE) ;  /* 0xffff811026007950 */ /* 0x000fea0003c3ffff */
        .type           $_ZN7cutlass13device_kernelIN5flash19enable_sm80_to_sm89INS1_16FlashAttnBwdSm80INS1_25CollectiveMainloopBwdSm80ILi2ELi2EN4cute5tupleIJNS5_1CILi128EEES8_NS7_ILi64EEEEEENS_6half_tEfNS_4arch4Sm80ELb1ELb0ELb1ELb0ELb1ELb0ELb0ELb0ELi2ELi4ELi4ELi4ELb0EEENS1_24CollectiveEpilogueBwdGQAISA_fSD_Li256ELb0ELb1EEENS1_25SingleTileBwdLPTSchedulerILb0ELi128ELb1EEEEEEEEEvNT_6ParamsE$_ZN4cute3eso3ESOILb1ELb0EJNS_6LayoutINS_5tupleIJNS3_IJNS_1CILi8EEENS4_ILi1EEEEEEEEENS3_IJNS3_IJS6_NS4_ILi0EEEEEEEEEEEiEEC2ERKSC_RKi,@function
        .size           $_ZN7cutlass13device_kernelIN5flash19enable_sm80_to_sm89INS1_16FlashAttnBwdSm80INS1_25CollectiveMainloopBwdSm80ILi2ELi2EN4cute5tupleIJNS5_1CILi128EEES8_NS7_ILi64EEEEEENS_6half_tEfNS_4arch4Sm80ELb1ELb0ELb1ELb0ELb1ELb0ELb0ELb0ELi2ELi4ELi4ELi4ELb0EEENS1_24CollectiveEpilogueBwdGQAISA_fSD_Li256ELb0ELb1EEENS1_25SingleTileBwdLPTSchedulerILb0ELi128ELb1EEEEEEEEEvNT_6ParamsE$_ZN4cute3eso3ESOILb1ELb0EJNS_6LayoutINS_5tupleIJNS3_IJNS_1CILi8EEENS4_ILi1EEEEEEEEENS3_IJNS3_IJS6_NS4_ILi0EEEEEEEEEEEiEEC2ERKSC_RKi,($_ZN7cutlass13device_kernelIN5flash19enable_sm80_to_sm89INS1_16FlashAttnBwdSm80INS1_25CollectiveMainloopBwdSm80ILi2ELi2EN4cute5tupleIJNS5_1CILi128EEES8_NS7_ILi64EEEEEENS_6half_tEfNS_4arch4Sm80ELb1ELb0ELb1ELb0ELb1ELb0ELb0ELb0ELi2ELi4ELi4ELi4ELb0EEENS1_24CollectiveEpilogueBwdGQAISA_fSD_Li256ELb0ELb1EEENS1_25SingleTileBwdLPTSchedulerILb0ELi128ELb1EEEEEEEEEvNT_6ParamsE$_ZN4cute3eso3ESOILb1ELb0EJNS_6LayoutINS_5tupleIJNS3_IJNS_1CILi8EEENS4_ILi1EEEEEENS3_IJNS4_ILi2EEEEEEEEENS3_IJNS3_IJS6_NS4_ILi0EEEEEENS3_IJNS4_ILi4096EEEEEEEEEEENS_10ViewEngineINS_8smem_ptrIPN7cutlass6half_tEEEEEEEC2ERKSG_RKSN_ - $_ZN7cutlass13device_kernelIN5flash19enable_sm80_to_sm89INS1_16FlashAttnBwdSm80INS1_25CollectiveMainloopBwdSm80ILi2ELi2EN4cute5tupleIJNS5_1CILi128EEES8_NS7_ILi64EEEEEENS_6half_tEfNS_4arch4Sm80ELb1ELb0ELb1ELb0ELb1ELb0ELb0ELb0ELi2ELi4ELi4ELi4ELb0EEENS1_24CollectiveEpilogueBwdGQAISA_fSD_Li256ELb0ELb1EEENS1_25SingleTileBwdLPTSchedulerILb0ELi128ELb1EEEEEEEEEvNT_6ParamsE$_ZN4cute3eso3ESOILb1ELb0EJNS_6LayoutINS_5tupleIJNS3_IJNS_1CILi8EEENS4_ILi1EEEEEEEEENS3_IJNS3_IJS6_NS4_ILi0EEEEEEEEEEEiEEC2ERKSC_RKi)
$_ZN7cutlass13device_kernelIN5flash19enable_sm80_to_sm89INS1_16FlashAttnBwdSm80INS1_25CollectiveMainloopBwdSm80ILi2ELi2EN4cute5tupleIJNS5_1CILi128EEES8_NS7_ILi64EEEEEENS_6half_tEfNS_4arch4Sm80ELb1ELb0ELb1ELb0ELb1ELb0ELb0ELb0ELi2ELi4ELi4ELi4ELb0EEENS1_24CollectiveEpilogueBwdGQAISA_fSD_Li256ELb0ELb1EEENS1_25SingleTileBwdLPTSchedulerILb0ELi128ELb1EEEEEEEEEvNT_6ParamsE$_ZN4cute3eso3ESOILb1ELb0EJNS_6LayoutINS_5tupleIJNS3_IJNS_1CILi8EEENS4_ILi1EEEEEEEEENS3_IJNS3_IJS6_NS4_ILi0EEEEEEEEEEEiEEC2ERKSC_RKi:
[----:B------:R-:W-:Y:S02]  /*7ef0*/  IADD3 R36, R83, -c[0x0][0x20], RZ ;  /* 0x8000080053247a10 */ /* 0x000fe40007ffe0ff */
[----:B------:R-:W-:-:S03]  /*7f00*/  MOV R39, 0x0 ;  /* 0x0000000000277802 */ /* 0x000fc60000000f00 */
[----:B------:R1:W-:Y:S01]  /*7f10*/  STL [R36], R37 ;  /* 0x0000002524007387 */ /* 0x0003e20000100800 */
[----:B------:R-:W-:Y:S05]  /*7f20*/  RET.REL.NODEC R38 `(_ZN7cutlass13device_kernelIN5flash19enable_sm80_to_sm89INS1_16FlashAttnBwdSm80INS1_25CollectiveMainloopBwdSm80ILi2ELi2EN4cute5tupleIJNS5_1CILi128EEES8_NS7_ILi64EEEEEENS_6half_tEfNS_4arch4Sm80ELb1ELb0ELb1ELb0ELb1ELb0ELb0ELb0ELi2ELi4ELi4ELi4ELb0EEENS1_24CollectiveEpilogueBwdGQAISA_fSD_Li256ELb0ELb1EEENS1_25SingleTileBwdLPTSchedulerILb0ELi128ELb1EEEEEEEEEvNT_6ParamsE) ;  /* 0xffff80d026007950 */ /* 0x000fea0003c3ffff */
        .type           $_ZN7cutlass13device_kernelIN5flash19enable_sm80_to_sm89INS1_16FlashAttnBwdSm80INS1_25CollectiveMainloopBwdSm80ILi2ELi2EN4cute5tupleIJNS5_1CILi128EEES8_NS7_ILi64EEEEEENS_6half_tEfNS_4arch4Sm80ELb1ELb0ELb1ELb0ELb1ELb0ELb0ELb0ELi2ELi4ELi4ELi4ELb0EEENS1_24CollectiveEpilogueBwdGQAISA_fSD_Li256ELb0ELb1EEENS1_25SingleTileBwdLPTSchedulerILb0ELi128ELb1EEEEEEEEEvNT_6ParamsE$_ZN4cute3eso3ESOILb1ELb0EJNS_6LayoutINS_5tupleIJNS3_IJNS_1CILi8EEENS4_ILi1EEEEEENS3_IJNS4_ILi2EEEEEEEEENS3_IJNS3_IJS6_NS4_ILi0EEEEEENS3_IJNS4_ILi4096EEEEEEEEEEENS_10ViewEngineINS_8smem_ptrIPN7cutlass6half_tEEEEEEEC2ERKSG_RKSN_,@function
        .size           $_ZN7cutlass13device_kernelIN5flash19enable_sm80_to_sm89INS1_16FlashAttnBwdSm80INS1_25CollectiveMainloopBwdSm80ILi2ELi2EN4cute5tupleIJNS5_1CILi128EEES8_NS7_ILi64EEEEEENS_6half_tEfNS_4arch4Sm80ELb1ELb0ELb1ELb0ELb1ELb0ELb0ELb0ELi2ELi4ELi4ELi4ELb0EEENS1_24CollectiveEpilogueBwdGQAISA_fSD_Li256ELb0ELb1EEENS1_25SingleTileBwdLPTSchedulerILb0ELi128ELb1EEEEEEEEEvNT_6ParamsE$_ZN4cute3eso3ESOILb1ELb0EJNS_6LayoutINS_5tupleIJNS3_IJNS_1CILi8EEENS4_ILi1EEEEEENS3_IJNS4_ILi2EEEEEEEEENS3_IJNS3_IJS6_NS4_ILi0EEEEEENS3_IJNS4_ILi4096EEEEEEEEEEENS_10ViewEngineINS_8smem_ptrIPN7cutlass6half_tEEEEEEEC2ERKSG_RKSN_,($_ZN7cutlass13device_kernelIN5flash19enable_sm80_to_sm89INS1_16FlashAttnBwdSm80INS1_25CollectiveMainloopBwdSm80ILi2ELi2EN4cute5tupleIJNS5_1CILi128EEES8_NS7_ILi64EEEEEENS_6half_tEfNS_4arch4Sm80ELb1ELb0ELb1ELb0ELb1ELb0ELb0ELb0ELi2ELi4ELi4ELi4ELb0EEENS1_24CollectiveEpilogueBwdGQAISA_fSD_Li256ELb0ELb1EEENS1_25SingleTileBwdLPTSchedulerILb0ELi128ELb1EEEEEEEEEvNT_6ParamsE$_ZN4cute3eso3ESOILb1ELb0EJNS_6LayoutINS_5tupleIJNS3_IJNS_1CILi8EEENS4_ILi1EEEEEENS3_IJNS4_ILi2EEEEEEEEENS3_IJNS3_IJS6_NS4_ILi0EEEEEENS3_IJNS4_ILi64EEEEEEEEEEENS_10ViewEngineIPN7cutlass6half_tEEEEEC2ERKSG_RKSL_ - $_ZN7cutlass13device_kernelIN5flash19enable_sm80_to_sm89INS1_16FlashAttnBwdSm80INS1_25CollectiveMainloopBwdSm80ILi2ELi2EN4cute5tupleIJNS5_1CILi128EEES8_NS7_ILi64EEEEEENS_6half_tEfNS_4arch4Sm80ELb1ELb0ELb1ELb0ELb1ELb0ELb0ELb0ELi2ELi4ELi4ELi4ELb0EEENS1_24CollectiveEpilogueBwdGQAISA_fSD_Li256ELb0ELb1EEENS1_25SingleTileBwdLPTSchedulerILb0ELi128ELb1EEEEEEEEEvNT_6ParamsE$_ZN4cute3eso3ESOILb1ELb0EJNS_6LayoutINS_5tupleIJNS3_IJNS_1CILi8EEENS4_ILi1EEEEEENS3_IJNS4_ILi2EEEEEEEEENS3_IJNS3_IJS6_NS4_ILi0EEEEEENS3_IJNS4_ILi4096EEEEEEEEEEENS_10ViewEngineINS_8smem_ptrIPN7cutlass6half_tEEEEEEEC2ERKSG_RKSN_)
$_ZN7cutlass13device_kernelIN5flash19enable_sm80_to_sm89INS1_16FlashAttnBwdSm80INS1_25CollectiveMainloopBwdSm80ILi2ELi2EN4cute5tupleIJNS5_1CILi128EEES8_NS7_ILi64EEEEEENS_6half_tEfNS_4arch4Sm80ELb1ELb0ELb1ELb0ELb1ELb0ELb0ELb0ELi2ELi4ELi4ELi4ELb0EEENS1_24CollectiveEpilogueBwdGQAISA_fSD_Li256ELb0ELb1EEENS1_25SingleTileBwdLPTSchedulerILb0ELi128ELb1EEEEEEEEEvNT_6ParamsE$_ZN4cute3eso3ESOILb1ELb0EJNS_6LayoutINS_5tupleIJNS3_IJNS_1CILi8EEENS4_ILi1EEEEEENS3_IJNS4_ILi2EEEEEEEEENS3_IJNS3_IJS6_NS4_ILi0EEEEEENS3_IJNS4_ILi4096EEEEEEEEEEENS_10ViewEngineINS_8smem_ptrIPN7cutlass6half_tEEEEEEEC2ERKSG_RKSN_:
[----:B------:R-:W-:Y:S02]  /*7f30*/  IADD3 R38, R83, -c[0x0][0x20], RZ ;  /* 0x8000080053267a10 */ /* 0x000fe40007ffe0ff */
[----:B------:R-:W-:-:S03]  /*7f40*/  MOV R47, 0x0 ;  /* 0x00000000002f7802 */ /* 0x000fc60000000f00 */
[----:B------:R1:W-:Y:S01]  /*7f50*/  STL.64 [R38], R36 ;  /* 0x0000002426007387 */ /* 0x0003e20000100a00 */
[----:B------:R-:W-:Y:S05]  /*7f60*/  RET.REL.NODEC R46 `(_ZN7cutlass13device_kernelIN5flash19enable_sm80_to_sm89INS1_16FlashAttnBwdSm80INS1_25CollectiveMainloopBwdSm80ILi2ELi2EN4cute5tupleIJNS5_1CILi128EEES8_NS7_ILi64EEEEEENS_6half_tEfNS_4arch4Sm80ELb1ELb0ELb1ELb0ELb1ELb0ELb0ELb0ELi2ELi4ELi4ELi4ELb0EEENS1_24CollectiveEpilogueBwdGQAISA_fSD_Li256ELb0ELb1EEENS1_25SingleTileBwdLPTSchedulerILb0ELi128ELb1EEEEEEEEEvNT_6ParamsE) ;  /* 0xffff80902e007950 */ /* 0x000fea0003c3ffff */
        .type           $_ZN7cutlass13device_kernelIN5flash19enable_sm80_to_sm89INS1_16FlashAttnBwdSm80INS1_25CollectiveMainloopBwdSm80ILi2ELi2EN4cute5tupleIJNS5_1CILi128EEES8_NS7_ILi64EEEEEENS_6half_tEfNS_4arch4Sm80ELb1ELb0ELb1ELb0ELb1ELb0ELb0ELb0ELi2ELi4ELi4ELi4ELb0EEENS1_24CollectiveEpilogueBwdGQAISA_fSD_Li256ELb0ELb1EEENS1_25SingleTileBwdLPTSchedulerILb0ELi128ELb1EEEEEEEEEvNT_6ParamsE$_ZN4cute3eso3ESOILb1ELb0EJNS_6LayoutINS_5tupleIJNS3_IJNS_1CILi8EEENS4_ILi1EEEEEENS3_IJNS4_ILi2EEEEEEEEENS3_IJNS3_IJS6_NS4_ILi0EEEEEENS3_IJNS4_ILi64EEEEEEEEEEENS_10ViewEngineIPN7cutlass6half_tEEEEEC2ERKSG_RKSL_,@function
        .size           $_ZN7cutlass13device_kernelIN5flash19enable_sm80_to_sm89INS1_16FlashAttnBwdSm80INS1_25CollectiveMainloopBwdSm80ILi2ELi2EN4cute5tupleIJNS5_1CILi128EEES8_NS7_ILi64EEEEEENS_6half_tEfNS_4arch4Sm80ELb1ELb0ELb1ELb0ELb1ELb0ELb0ELb0ELi2ELi4ELi4ELi4ELb0EEENS1_24CollectiveEpilogueBwdGQAISA_fSD_Li256ELb0ELb1EEENS1_25SingleTileBwdLPTSchedulerILb0ELi128ELb1EEEEEEEEEvNT_6ParamsE$_ZN4cute3eso3ESOILb1ELb0EJNS_6LayoutINS_5tupleIJNS3_IJNS_1CILi8EEENS4_ILi1EEEEEENS3_IJNS4_ILi2EEEEEEEEENS3_IJNS3_IJS6_NS4_ILi0EEEEEENS3_IJNS4_ILi64EEEEEEEEEEENS_10ViewEngineIPN7cutlass6half_tEEEEEC2ERKSG_RKSL_,($_ZN7cutlass13device_kernelIN5flash19enable_sm80_to_sm89INS1_16FlashAttnBwdSm80INS1_25CollectiveMainloopBwdSm80ILi2ELi2EN4cute5tupleIJNS5_1CILi128EEES8_NS7_ILi64EEEEEENS_6half_tEfNS_4arch4Sm80ELb1ELb0ELb1ELb0ELb1ELb0ELb0ELb0ELi2ELi4ELi4ELi4ELb0EEENS1_24CollectiveEpilogueBwdGQAISA_fSD_Li256ELb0ELb1EEENS1_25SingleTileBwdLPTSchedulerILb0ELi128ELb1EEEEEEEEEvNT_6ParamsE$_ZN4cute3eso3ESOILb1ELb0EJNS_6LayoutINS_5tupleIJNS3_IJNS_1CILi8EEENS4_ILi1EEEEEENS3_IJNS4_ILi2EEEEEEEEENS3_IJNS3_IJS6_NS4_ILi0EEEEEENS3_IJNS4_ILi8192EEEEEEEEEEENS_10ViewEngineINS_8smem_ptrIPN7cutlass6half_tEEEEEEEC2ERKSG_RKSN_ - $_ZN7cutlass13device_kernelIN5flash19enable_sm80_to_sm89INS1_16FlashAttnBwdSm80INS1_25CollectiveMainloopBwdSm80ILi2ELi2EN4cute5tupleIJNS5_1CILi128EEES8_NS7_ILi64EEEEEENS_6half_tEfNS_4arch4Sm80ELb1ELb0ELb1ELb0ELb1ELb0ELb0ELb0ELi2ELi4ELi4ELi4ELb0EEENS1_24CollectiveEpilogueBwdGQAISA_fSD_Li256ELb0ELb1EEENS1_25SingleTileBwdLPTSchedulerILb0ELi128ELb1EEEEEEEEEvNT_6ParamsE$_ZN4cute3eso3ESOILb1ELb0EJNS_6LayoutINS_5tupleIJNS3_IJNS_1CILi8EEENS4_ILi1EEEEEENS3_IJNS4_ILi2EEEEEEEEENS3_IJNS3_IJS6_NS4_ILi0EEEEEENS3_IJNS4_ILi64EEEEEEEEEEENS_10ViewEngineIPN7cutlass6half_tEEEEEC2ERKSG_RKSL_)
$_ZN7cutlass13device_kernelIN5flash19enable_sm80_to_sm89INS1_16FlashAttnBwdSm80INS1_25CollectiveMainloopBwdSm80ILi2ELi2EN4cute5tupleIJNS5_1CILi128EEES8_NS7_ILi64EEEEEENS_6half_tEfNS_4arch4Sm80ELb1ELb0ELb1ELb0ELb1ELb0ELb0ELb0ELi2ELi4ELi4ELi4ELb0EEENS1_24CollectiveEpilogueBwdGQAISA_fSD_Li256ELb0ELb1EEENS1_25SingleTileBwdLPTSchedulerILb0ELi128ELb1EEEEEEEEEvNT_6ParamsE$_ZN4cute3eso3ESOILb1ELb0EJNS_6LayoutINS_5tupleIJNS3_IJNS_1CILi8EEENS4_ILi1EEEEEENS3_IJNS4_ILi2EEEEEEEEENS3_IJNS3_IJS6_NS4_ILi0EEEEEENS3_IJNS4_ILi64EEEEEEEEEEENS_10ViewEngineIPN7cutlass6half_tEEEEEC2ERKSG_RKSL_:
[----:B------:R-:W-:Y:S01]  /*7f70*/  IADD3 R3, R60, -c[0x0][0x20], RZ ;  /* 0x800008003c037a10 */ /* 0x000fe20007ffe0ff */
[----:B------:R-:W-:Y:S01]  /*7f80*/  IMAD.MOV.U32 R10, RZ, RZ, R2 ;  /* 0x000000ffff0a7224 */ /* 0x000fe200078e0002 */
[----:B------:R-:W-:Y:S01]  /*7f90*/  MOV R11, R7 ;  /* 0x00000007000b7202 */ /* 0x000fe20000000f00 */
[----:B------:R-:W-:-:S04]  /*7fa0*/  IMAD.MOV.U32 R7, RZ, RZ, 0x0 ;  /* 0x00000000ff077424 */ /* 0x000fc800078e00ff */
[----:B------:R1:W-:Y:S01]  /*7fb0*/  STL.64 [R3], R10 ;  /* 0x0000000a03007387 */ /* 0x0003e20000100a00 */
[----:B------:R-:W-:Y:S05]  /*7fc0*/  RET.REL.NODEC R6 `(_ZN7cutlass13device_kernelIN5flash19enable_sm80_to_sm89INS1_16FlashAttnBwdSm80INS1_25CollectiveMainloopBwdSm80ILi2ELi2EN4cute5tupleIJNS5_1CILi128EEES8_NS7_ILi64EEEEEENS_6half_tEfNS_4arch4Sm80ELb1ELb0ELb1ELb0ELb1ELb0ELb0ELb0ELi2ELi4ELi4ELi4ELb0EEENS1_24CollectiveEpilogueBwdGQAISA_fSD_Li256ELb0ELb1EEENS1_25SingleTileBwdLPTSchedulerILb0ELi128ELb1EEEEEEEEEvNT_6ParamsE) ;  /* 0xffff803006007950 */ /* 0x000fea0003c3ffff */
        .type           $_ZN7cutlass13device_kernelIN5flash19enable_sm80_to_sm89INS1_16FlashAttnBwdSm80INS1_25CollectiveMainloopBwdSm80ILi2ELi2EN4cute5tupleIJNS5_1CILi128EEES8_NS7_ILi64EEEEEENS_6half_tEfNS_4arch4Sm80ELb1ELb0ELb1ELb0ELb1ELb0ELb0ELb0ELi2ELi4ELi4ELi4ELb0EEENS1_24CollectiveEpilogueBwdGQAISA_fSD_Li256ELb0ELb1EEENS1_25SingleTileBwdLPTSchedulerILb0ELi128ELb1EEEEEEEEEvNT_6ParamsE$_ZN4cute3eso3ESOILb1ELb0EJNS_6LayoutINS_5tupleIJNS3_IJNS_1CILi8EEENS4_ILi1EEEEEENS3_IJNS4_ILi2EEEEEEEEENS3_IJNS3_IJS6_NS4_ILi0EEEEEENS3_IJNS4_ILi8192EEEEEEEEEEENS_10ViewEngineINS_8smem_ptrIPN7cutlass6half_tEEEEEEEC2ERKSG_RKSN_,@function
        .size           $_ZN7cutlass13device_kernelIN5flash19enable_sm80_to_sm89INS1_16FlashAttnBwdSm80INS1_25CollectiveMainloopBwdSm80ILi2ELi2EN4cute5tupleIJNS5_1CILi128EEES8_NS7_ILi64EEEEEENS_6half_tEfNS_4arch4Sm80ELb1ELb0ELb1ELb0ELb1ELb0ELb0ELb0ELi2ELi4ELi4ELi4ELb0EEENS1_24CollectiveEpilogueBwdGQAISA_fSD_Li256ELb0ELb1EEENS1_25SingleTileBwdLPTSchedulerILb0ELi128ELb1EEEEEEEEEvNT_6ParamsE$_ZN4cute3eso3ESOILb1ELb0EJNS_6LayoutINS_5tupleIJNS3_IJNS_1CILi8EEENS4_ILi1EEEEEENS3_IJNS4_ILi2EEEEEEEEENS3_IJNS3_IJS6_NS4_ILi0EEEEEENS3_IJNS4_ILi8192EEEEEEEEEEENS_10ViewEngineINS_8smem_ptrIPN7cutlass6half_tEEEEEEEC2ERKSG_RKSN_,($_ZN7cutlass13device_kernelIN5flash19enable_sm80_to_sm89INS1_16FlashAttnBwdSm80INS1_25CollectiveMainloopBwdSm80ILi2ELi2EN4cute5tupleIJNS5_1CILi128EEES8_NS7_ILi64EEEEEENS_6half_tEfNS_4arch4Sm80ELb1ELb0ELb1ELb0ELb1ELb0ELb0ELb0ELi2ELi4ELi4ELi4ELb0EEENS1_24CollectiveEpilogueBwdGQAISA_fSD_Li256ELb0ELb1EEENS1_25SingleTileBwdLPTSchedulerILb0ELi128ELb1EEEEEEEEEvNT_6ParamsE$_ZN4cute3eso3ESOILb1ELb0EJNS_6LayoutINS_5tupleIJNS3_IJNS_1CILi8EEENS4_ILi1EEEEEENS3_IJNS4_ILi2EEEEEEEEENS3_IJNS3_IJS6_NS4_ILi0EEEEEENS3_IJS5_EEEEEEEENS_10ViewEngineIPN7cutlass6half_tEEEEEC2ERKSF_RKSK_ - $_ZN7cutlass13device_kernelIN5flash19enable_sm80_to_sm89INS1_16FlashAttnBwdSm80INS1_25CollectiveMainloopBwdSm80ILi2ELi2EN4cute5tupleIJNS5_1CILi128EEES8_NS7_ILi64EEEEEENS_6half_tEfNS_4arch4Sm80ELb1ELb0ELb1ELb0ELb1ELb0ELb0ELb0ELi2ELi4ELi4ELi4ELb0EEENS1_24CollectiveEpilogueBwdGQAISA_fSD_Li256ELb0ELb1EEENS1_25SingleTileBwdLPTSchedulerILb0ELi128ELb1EEEEEEEEEvNT_6ParamsE$_ZN4cute3eso3ESOILb1ELb0EJNS_6LayoutINS_5tupleIJNS3_IJNS_1CILi8EEENS4_ILi1EEEEEENS3_IJNS4_ILi2EEEEEEEEENS3_IJNS3_IJS6_NS4_ILi0EEEEEENS3_IJNS4_ILi8192EEEEEEEEEEENS_10ViewEngineINS_8smem_ptrIPN7cutlass6half_tEEEEEEEC2ERKSG_RKSN_)
$_ZN7cutlass13device_kernelIN5flash19enable_sm80_to_sm89INS1_16FlashAttnBwdSm80INS1_25CollectiveMainloopBwdSm80ILi2ELi2EN4cute5tupleIJNS5_1CILi128EEES8_NS7_ILi64EEEEEENS_6half_tEfNS_4arch4Sm80ELb1ELb0ELb1ELb0ELb1ELb0ELb0ELb0ELi2ELi4ELi4ELi4ELb0EEENS1_24CollectiveEpilogueBwdGQAISA_fSD_Li256ELb0ELb1EEENS1_25SingleTileBwdLPTSchedulerILb0ELi128ELb1EEEEEEEEEvNT_6ParamsE$_ZN4cute3eso3ESOILb1ELb0EJNS_6LayoutINS_5tupleIJNS3_IJNS_1CILi8EEENS4_ILi1EEEEEENS3_IJNS4_ILi2EEEEEEEEENS3_IJNS3_IJS6_NS4_ILi0EEEEEENS3_IJNS4_ILi8192EEEEEEEEEEENS_10ViewEngineINS_8smem_ptrIPN7cutlass6half_tEEEEEEEC2ERKSG_RKSN_:
[----:B------:R-:W-:Y:S01]  /*7fd0*/  IADD3 R5, R60, -c[0x0][0x20], RZ ;  /* 0x800008003c057a10 */ /* 0x000fe20007ffe0ff */
[----:B------:R-:W-:Y:S01]  /*7fe0*/  IMAD.MOV.U32 R34, RZ, RZ, R4 ;  /* 0x000000ffff227224 */ /* 0x000fe200078e0004 */
[----:B------:R-:W-:Y:S01]  /*7ff0*/  MOV R35, R11 ;  /* 0x0000000b00237202 */ /* 0x000fe20000000f00 */
[----:B------:R-:W-:-:S04]  /*8000*/  IMAD.MOV.U32 R11, RZ, RZ, 0x0 ;  /* 0x00000000ff0b7424 */ /* 0x000fc800078e00ff */
[----:B------:R1:W-:Y:S01]  /*8010*/  STL.64 [R5], R34 ;  /* 0x0000002205007387 */ /* 0x0003e20000100a00 */
[----:B------:R-:W-:Y:S05]  /*8020*/  RET.REL.NODEC R10 `(_ZN7cutlass13device_kernelIN5flash19enable_sm80_to_sm89INS1_16FlashAttnBwdSm80INS1_25CollectiveMainloopBwdSm80ILi2ELi2EN4cute5tupleIJNS5_1CILi128EEES8_NS7_ILi64EEEEEENS_6half_tEfNS_4arch4Sm80ELb1ELb0ELb1ELb0ELb1ELb0ELb0ELb0ELi2ELi4ELi4ELi4ELb0EEENS1_24CollectiveEpilogueBwdGQAISA_fSD_Li256ELb0ELb1EEENS1_25SingleTileBwdLPTSchedulerILb0ELi128ELb1EEEEEEEEEvNT_6ParamsE) ;  /* 0xffff7fd00a007950 */ /* 0x000fea0003c3ffff */
        .type           $_ZN7cutlass13device_kernelIN5flash19enable_sm80_to_sm89INS1_16FlashAttnBwdSm80INS1_25CollectiveMainloopBwdSm80ILi2ELi2EN4cute5tupleIJNS5_1CILi128EEES8_NS7_ILi64EEEEEENS_6half_tEfNS_4arch4Sm80ELb1ELb0ELb1ELb0ELb1ELb0ELb0ELb0ELi2ELi4ELi4ELi4ELb0EEENS1_24CollectiveEpilogueBwdGQAISA_fSD_Li256ELb0ELb1EEENS1_25SingleTileBwdLPTSchedulerILb0ELi128ELb1EEEEEEEEEvNT_6ParamsE$_ZN4cute3eso3ESOILb1ELb0EJNS_6LayoutINS_5tupleIJNS3_IJNS_1CILi8EEENS4_ILi1EEEEEENS3_IJNS4_ILi2EEEEEEEEENS3_IJNS3_IJS6_NS4_ILi0EEEEEENS3_IJS5_EEEEEEEENS_10ViewEngineIPN7cutlass6half_tEEEEEC2ERKSF_RKSK_,@function
        .size           $_ZN7cutlass13device_kernelIN5flash19enable_sm80_to_sm89INS1_16FlashAttnBwdSm80INS1_25CollectiveMainloopBwdSm80ILi2ELi2EN4cute5tupleIJNS5_1CILi128EEES8_NS7_ILi64EEEEEENS_6half_tEfNS_4arch4Sm80ELb1ELb0ELb1ELb0ELb1ELb0ELb0ELb0ELi2ELi4ELi4ELi4ELb0EEENS1_24CollectiveEpilogueBwdGQAISA_fSD_Li256ELb0ELb1EEENS1_25SingleTileBwdLPTSchedulerILb0ELi128ELb1EEEEEEEEEvNT_6ParamsE$_ZN4cute3eso3ESOILb1ELb0EJNS_6LayoutINS_5tupleIJNS3_IJNS_1CILi8EEENS4_ILi1EEEEEENS3_IJNS4_ILi2EEEEEEEEENS3_IJNS3_IJS6_NS4_ILi0EEEEEENS3_IJS5_EEEEEEEENS_10ViewEngineIPN7cutlass6half_tEEEEEC2ERKSF_RKSK_,($_ZN7cutlass13device_kernelIN5flash19enable_sm80_to_sm89INS1_16FlashAttnBwdSm80INS1_25CollectiveMainloopBwdSm80ILi2ELi2EN4cute5tupleIJNS5_1CILi128EEES8_NS7_ILi64EEEEEENS_6half_tEfNS_4arch4Sm80ELb1ELb0ELb1ELb0ELb1ELb0ELb0ELb0ELi2ELi4ELi4ELi4ELb0EEENS1_24CollectiveEpilogueBwdGQAISA_fSD_Li256ELb0ELb1EEENS1_25SingleTileBwdLPTSchedulerILb0ELi128ELb1EEEEEEEEEvNT_6ParamsE$_ZN4cute3eso3ESOILb1ELb0EJNS_6LayoutINS_5tupleIJNS3_IJNS_1CILi8EEENS4_ILi1EEEEEENS3_IJNS4_ILi4EEEEEEEEENS3_IJNS3_IJS6_NS4_ILi0EEEEEENS3_IJNS4_ILi2048EEEEEEEEEEENS_10ViewEngineINS_8smem_ptrIPN7cutlass6half_tEEEEEEEC2ERKSG_RKSN_ - $_ZN7cutlass13device_kernelIN5flash19enable_sm80_to_sm89INS1_16FlashAttnBwdSm80INS1_25CollectiveMainloopBwdSm80ILi2ELi2EN4cute5tupleIJNS5_1CILi128EEES8_NS7_ILi64EEEEEENS_6half_tEfNS_4arch4Sm80ELb1ELb0ELb1ELb0ELb1ELb0ELb0ELb0ELi2ELi4ELi4ELi4ELb0EEENS1_24CollectiveEpilogueBwdGQAISA_fSD_Li256ELb0ELb1EEENS1_25SingleTileBwdLPTSchedulerILb0ELi128ELb1EEEEEEEEEvNT_6ParamsE$_ZN4cute3eso3ESOILb1ELb0EJNS_6LayoutINS_5tupleIJNS3_IJNS_1CILi8EEENS4_ILi1EEEEEENS3_IJNS4_ILi2EEEEEEEEENS3_IJNS3_IJS6_NS4_ILi0EEEEEENS3_IJS5_EEEEEEEENS_10ViewEngineIPN7cutlass6half_tEEEEEC2ERKSF_RKSK_)
$_ZN7cutlass13device_kernelIN5flash19enable_sm80_to_sm89INS1_16FlashAttnBwdSm80INS1_25CollectiveMainloopBwdSm80ILi2ELi2EN4cute5tupleIJNS5_1CILi128EEES8_NS7_ILi64EEEEEENS_6half_tEfNS_4arch4Sm80ELb1ELb0ELb1ELb0ELb1ELb0ELb0ELb0ELi2ELi4ELi4ELi4ELb0EEENS1_24CollectiveEpilogueBwdGQAISA_fSD_Li256ELb0ELb1EEENS1_25SingleTileBwdLPTSchedulerILb0ELi128ELb1EEEEEEEEEvNT_6ParamsE$_ZN4cute3eso3ESOILb1ELb0EJNS_6LayoutINS_5tupleIJNS3_IJNS_1CILi8EEENS4_ILi1EEEEEENS3_IJNS4_ILi2EEEEEEEEENS3_IJNS3_IJS6_NS4_ILi0EEEEEENS3_IJS5_EEEEEEEENS_10ViewEngineIPN7cutlass6half_tEEEEEC2ERKSF_RKSK_:
[----:B------:R-:W-:Y:S02]  /*8030*/  IADD3 R38, R83, -c[0x0][0x20], RZ ;  /* 0x8000080053267a10 */ /* 0x000fe40007ffe0ff */
[----:B------:R-:W-:-:S03]  /*8040*/  MOV R47, 0x0 ;  /* 0x00000000002f7802 */ /* 0x000fc60000000f00 */
[----:B------:R1:W-:Y:S01]  /*8050*/  STL.64 [R38], R2 ;  /* 0x0000000226007387 */ /* 0x0003e20000100a00 */
[----:B------:R-:W-:Y:S05]  /*8060*/  RET.REL.NODEC R46 `(_ZN7cutlass13device_kernelIN5flash19enable_sm80_to_sm89INS1_16FlashAttnBwdSm80INS1_25CollectiveMainloopBwdSm80ILi2ELi2EN4cute5tupleIJNS5_1CILi128EEES8_NS7_ILi64EEEEEENS_6half_tEfNS_4arch4Sm80ELb1ELb0ELb1ELb0ELb1ELb0ELb0ELb0ELi2ELi4ELi4ELi4ELb0EEENS1_24CollectiveEpilogueBwdGQAISA_fSD_Li256ELb0ELb1EEENS1_25SingleTileBwdLPTSchedulerILb0ELi128ELb1EEEEEEEEEvNT_6ParamsE) ;  /* 0xffff7f902e007950 */ /* 0x000fea0003c3ffff */
        .type           $_ZN7cutlass13device_kernelIN5flash19enable_sm80_to_sm89INS1_16FlashAttnBwdSm80INS1_25CollectiveMainloopBwdSm80ILi2ELi2EN4cute5tupleIJNS5_1CILi128EEES8_NS7_ILi64EEEEEENS_6half_tEfNS_4arch4Sm80ELb1ELb0ELb1ELb0ELb1ELb0ELb0ELb0ELi2ELi4ELi4ELi4ELb0EEENS1_24CollectiveEpilogueBwdGQAISA_fSD_Li256ELb0ELb1EEENS1_25SingleTileBwdLPTSchedulerILb0ELi128ELb1EEEEEEEEEvNT_6ParamsE$_ZN4cute3eso3ESOILb1ELb0EJNS_6LayoutINS_5tupleIJNS3_IJNS_1CILi8EEENS4_ILi1EEEEEENS3_IJNS4_ILi4EEEEEEEEENS3_IJNS3_IJS6_NS4_ILi0EEEEEENS3_IJNS4_ILi2048EEEEEEEEEEENS_10ViewEngineINS_8smem_ptrIPN7cutlass6half_tEEEEEEEC2ERKSG_RKSN_,@function
        .size           $_ZN7cutlass13device_kernelIN5flash19enable_sm80_to_sm89INS1_16FlashAttnBwdSm80INS1_25CollectiveMainloopBwdSm80ILi2ELi2EN4cute5tupleIJNS5_1CILi128EEES8_NS7_ILi64EEEEEENS_6half_tEfNS_4arch4Sm80ELb1ELb0ELb1ELb0ELb1ELb0ELb0ELb0ELi2ELi4ELi4ELi4ELb0EEENS1_24CollectiveEpilogueBwdGQAISA_fSD_Li256ELb0ELb1EEENS1_25SingleTileBwdLPTSchedulerILb0ELi128ELb1EEEEEEEEEvNT_6ParamsE$_ZN4cute3eso3ESOILb1ELb0EJNS_6LayoutINS_5tupleIJNS3_IJNS_1CILi8EEENS4_ILi1EEEEEENS3_IJNS4_ILi4EEEEEEEEENS3_IJNS3_IJS6_NS4_ILi0EEEEEENS3_IJNS4_ILi2048EEEEEEEEEEENS_10ViewEngineINS_8smem_ptrIPN7cutlass6half_tEEEEEEEC2ERKSG_RKSN_,($_ZN7cutlass13device_kernelIN5flash19enable_sm80_to_sm89INS1_16FlashAttnBwdSm80INS1_25CollectiveMainloopBwdSm80ILi2ELi2EN4cute5tupleIJNS5_1CILi128EEES8_NS7_ILi64EEEEEENS_6half_tEfNS_4arch4Sm80ELb1ELb0ELb1ELb0ELb1ELb0ELb0ELb0ELi2ELi4ELi4ELi4ELb0EEENS1_24CollectiveEpilogueBwdGQAISA_fSD_Li256ELb0ELb1EEENS1_25SingleTileBwdLPTSchedulerILb0ELi128ELb1EEEEEEEEEvNT_6ParamsE$_ZN4cute3eso3ESOILb1ELb0EJNS_6LayoutINS_5tupleIJNS3_IJNS_1CILi8EEENS4_ILi1EEEEEENS3_IJNS4_ILi4EEEEEEEEENS3_IJNS3_IJS6_NS4_ILi0EEEEEENS3_IJS5_EEEEEEEENS_10ViewEngineIPN7cutlass6half_tEEEEEC2ERKSF_RKSK_ - $_ZN7cutlass13device_kernelIN5flash19enable_sm80_to_sm89INS1_16FlashAttnBwdSm80INS1_25CollectiveMainloopBwdSm80ILi2ELi2EN4cute5tupleIJNS5_1CILi128EEES8_NS7_ILi64EEEEEENS_6half_tEfNS_4arch4Sm80ELb1ELb0ELb1ELb0ELb1ELb0ELb0ELb0ELi2ELi4ELi4ELi4ELb0EEENS1_24CollectiveEpilogueBwdGQAISA_fSD_Li256ELb0ELb1EEENS1_25SingleTileBwdLPTSchedulerILb0ELi128ELb1EEEEEEEEEvNT_6ParamsE$_ZN4cute3eso3ESOILb1ELb0EJNS_6LayoutINS_5tupleIJNS3_IJNS_1CILi8EEENS4_ILi1EEEEEENS3_IJNS4_ILi4EEEEEEEEENS3_IJNS3_IJS6_NS4_ILi0EEEEEENS3_IJNS4_ILi2048EEEEEEEEEEENS_10ViewEngineINS_8smem_ptrIPN7cutlass6half_tEEEEEEEC2ERKSG_RKSN_)
$_ZN7cutlass13device_kernelIN5flash19enable_sm80_to_sm89INS1_16FlashAttnBwdSm80INS1_25CollectiveMainloopBwdSm80ILi2ELi2EN4cute5tupleIJNS5_1CILi128EEES8_NS7_ILi64EEEEEENS_6half_tEfNS_4arch4Sm80ELb1ELb0ELb1ELb0ELb1ELb0ELb0ELb0ELi2ELi4ELi4ELi4ELb0EEENS1_24CollectiveEpilogueBwdGQAISA_fSD_Li256ELb0ELb1EEENS1_25SingleTileBwdLPTSchedulerILb0ELi128ELb1EEEEEEEEEvNT_6ParamsE$_ZN4cute3eso3ESOILb1ELb0EJNS_6LayoutINS_5tupleIJNS3_IJNS_1CILi8EEENS4_ILi1EEEEEENS3_IJNS4_ILi4EEEEEEEEENS3_IJNS3_IJS6_NS4_ILi0EEEEEENS3_IJNS4_ILi2048EEEEEEEEEEENS_10ViewEngineINS_8smem_ptrIPN7cutlass6half_tEEEEEEEC2ERKSG_RKSN_:
[----:B------:R-:W-:Y:S01]  /*8070*/  IADD3 R13, R60, -c[0x0][0x20], RZ ;  /* 0x800008003c0d7a10 */ /* 0x000fe20007ffe0ff */
[----:B------:R-:W-:Y:S01]  /*8080*/  IMAD.MOV.U32 R16, RZ, RZ, R12 ;  /* 0x000000ffff107224 */ /* 0x000fe200078e000c */
[----:B------:R-:W-:Y:S01]  /*8090*/  MOV R17, R15 ;  /* 0x0000000f00117202 */ /* 0x000fe20000000f00 */
[----:B------:R-:W-:-:S04]  /*80a0*/  IMAD.MOV.U32 R15, RZ, RZ, 0x0 ;  /* 0x00000000ff0f7424 */ /* 0x000fc800078e00ff */
[----:B------:R1:W-:Y:S01]  /*80b0*/  STL.64 [R13], R16 ;  /* 0x000000100d007387 */ /* 0x0003e20000100a00 */
[----:B------:R-:W-:Y:S05]  /*80c0*/  RET.REL.NODEC R14 `(_ZN7cutlass13device_kernelIN5flash19enable_sm80_to_sm89INS1_16FlashAttnBwdSm80INS1_25CollectiveMainloopBwdSm80ILi2ELi2EN4cute5tupleIJNS5_1CILi128EEES8_NS7_ILi64EEEEEENS_6half_tEfNS_4arch4Sm80ELb1ELb0ELb1ELb0ELb1ELb0ELb0ELb0ELi2ELi4ELi4ELi4ELb0EEENS1_24CollectiveEpilogueBwdGQAISA_fSD_Li256ELb0ELb1EEENS1_25SingleTileBwdLPTSchedulerILb0ELi128ELb1EEEEEEEEEvNT_6ParamsE) ;  /* 0xffff7f300e007950 */ /* 0x000fea0003c3ffff */
        .type           $_ZN7cutlass13device_kernelIN5flash19enable_sm80_to_sm89INS1_16FlashAttnBwdSm80INS1_25CollectiveMainloopBwdSm80ILi2ELi2EN4cute5tupleIJNS5_1CILi128EEES8_NS7_ILi64EEEEEENS_6half_tEfNS_4arch4Sm80ELb1ELb0ELb1ELb0ELb1ELb0ELb0ELb0ELi2ELi4ELi4ELi4ELb0EEENS1_24CollectiveEpilogueBwdGQAISA_fSD_Li256ELb0ELb1EEENS1_25SingleTileBwdLPTSchedulerILb0ELi128ELb1EEEEEEEEEvNT_6ParamsE$_ZN4cute3eso3ESOILb1ELb0EJNS_6LayoutINS_5tupleIJNS3_IJNS_1CILi8EEENS4_ILi1EEEEEENS3_IJNS4_ILi4EEEEEEEEENS3_IJNS3_IJS6_NS4_ILi0EEEEEENS3_IJS5_EEEEEEEENS_10ViewEngineIPN7cutlass6half_tEEEEEC2ERKSF_RKSK_,@function
        .size           $_ZN7cutlass13device_kernelIN5flash19enable_sm80_to_sm89INS1_16FlashAttnBwdSm80INS1_25CollectiveMainloopBwdSm80ILi2ELi2EN4cute5tupleIJNS5_1CILi128EEES8_NS7_ILi64EEEEEENS_6half_tEfNS_4arch4Sm80ELb1ELb0ELb1ELb0ELb1ELb0ELb0ELb0ELi2ELi4ELi4ELi4ELb0EEENS1_24CollectiveEpilogueBwdGQAISA_fSD_Li256ELb0ELb1EEENS1_25SingleTileBwdLPTSchedulerILb0ELi128ELb1EEEEEEEEEvNT_6ParamsE$_ZN4cute3eso3ESOILb1ELb0EJNS_6LayoutINS_5tupleIJNS3_IJNS_1CILi8EEENS4_ILi1EEEEEENS3_IJNS4_ILi4EEEEEEEEENS3_IJNS3_IJS6_NS4_ILi0EEEEEENS3_IJS5_EEEEEEEENS_10ViewEngineIPN7cutlass6half_tEEEEEC2ERKSF_RKSK_,($_ZN7cutlass13device_kernelIN5flash19enable_sm80_to_sm89INS1_16FlashAttnBwdSm80INS1_25CollectiveMainloopBwdSm80ILi2ELi2EN4cute5tupleIJNS5_1CILi128EEES8_NS7_ILi64EEEEEENS_6half_tEfNS_4arch4Sm80ELb1ELb0ELb1ELb0ELb1ELb0ELb0ELb0ELi2ELi4ELi4ELi4ELb0EEENS1_24CollectiveEpilogueBwdGQAISA_fSD_Li256ELb0ELb1EEENS1_25SingleTileBwdLPTSchedulerILb0ELi128ELb1EEEEEEEEEvNT_6ParamsE$_ZN4cute3eso3ESOILb1ELb0EJNS_6LayoutINS_5tupleIJNS3_IJNS_1CILi8EEENS4_ILi1EEEEEENS4_ILi2EEEEEENS3_IJNS3_IJS6_NS4_ILi0EEEEEENS4_ILi4096EEEEEEEENS_10ViewEngineINS_8smem_ptrIPN7cutlass6half_tEEEEEEEC2ERKSE_RKSL_ - $_ZN7cutlass13device_kernelIN5flash19enable_sm80_to_sm89INS1_16FlashAttnBwdSm80INS1_25CollectiveMainloopBwdSm80ILi2ELi2EN4cute5tupleIJNS5_1CILi128EEES8_NS7_ILi64EEEEEENS_6half_tEfNS_4arch4Sm80ELb1ELb0ELb1ELb0ELb1ELb0ELb0ELb0ELi2ELi4ELi4ELi4ELb0EEENS1_24CollectiveEpilogueBwdGQAISA_fSD_Li256ELb0ELb1EEENS1_25SingleTileBwdLPTSchedulerILb0ELi128ELb1EEEEEEEEEvNT_6ParamsE$_ZN4cute3eso3ESOILb1ELb0EJNS_6LayoutINS_5tupleIJNS3_IJNS_1CILi8EEENS4_ILi1EEEEEENS3_IJNS4_ILi4EEEEEEEEENS3_IJNS3_IJS6_NS4_ILi0EEEEEENS3_IJS5_EEEEEEEENS_10ViewEngineIPN7cutlass6half_tEEEEEC2ERKSF_RKSK_)
$_ZN7cutlass13device_kernelIN5flash19enable_sm80_to_sm89INS1_16FlashAttnBwdSm80INS1_25CollectiveMainloopBwdSm80ILi2ELi2EN4cute5tupleIJNS5_1CILi128EEES8_NS7_ILi64EEEEEENS_6half_tEfNS_4arch4Sm80ELb1ELb0ELb1ELb0ELb1ELb0ELb0ELb0ELi2ELi4ELi4ELi4ELb0EEENS1_24CollectiveEpilogueBwdGQAISA_fSD_Li256ELb0ELb1EEENS1_25SingleTileBwdLPTSchedulerILb0ELi128ELb1EEEEEEEEEvNT_6ParamsE$_ZN4cute3eso3ESOILb1ELb0EJNS_6LayoutINS_5tupleIJNS3_IJNS_1CILi8EEENS4_ILi1EEEEEENS3_IJNS4_ILi4EEEEEEEEENS3_IJNS3_IJS6_NS4_ILi0EEEEEENS3_IJS5_EEEEEEEENS_10ViewEngineIPN7cutlass6half_tEEEEEC2ERKSF_RKSK_:
[----:B------:R-:W-:Y:S01]  /*80d0*/  IADD3 R3, R60, -c[0x0][0x20], RZ ;  /* 0x800008003c037a10 */ /* 0x000fe20007ffe0ff */
[----:B------:R-:W-:Y:S01]  /*80e0*/  IMAD.MOV.U32 R14, RZ, RZ, R2 ;  /* 0x000000ffff0e7224 */ /* 0x000fe200078e0002 */
[----:B------:R-:W-:Y:S01]  /*80f0*/  MOV R15, R13 ;  /* 0x0000000d000f7202 */ /* 0x000fe20000000f00 */
[----:B------:R-:W-:-:S04]  /*8100*/  IMAD.MOV.U32 R13, RZ, RZ, 0x0 ;  /* 0x00000000ff0d7424 */ /* 0x000fc800078e00ff */
[----:B------:R1:W-:Y:S01]  /*8110*/  STL.64 [R3], R14 ;  /* 0x0000000e03007387 */ /* 0x0003e20000100a00 */
[----:B------:R-:W-:Y:S05]  /*8120*/  RET.REL.NODEC R12 `(_ZN7cutlass13device_kernelIN5flash19enable_sm80_to_sm89INS1_16FlashAttnBwdSm80INS1_25CollectiveMainloopBwdSm80ILi2ELi2EN4cute5tupleIJNS5_1CILi128EEES8_NS7_ILi64EEEEEENS_6half_tEfNS_4arch4Sm80ELb1ELb0ELb1ELb0ELb1ELb0ELb0ELb0ELi2ELi4ELi4ELi4ELb0EEENS1_24CollectiveEpilogueBwdGQAISA_fSD_Li256ELb0ELb1EEENS1_25SingleTileBwdLPTSchedulerILb0ELi128ELb1EEEEEEEEEvNT_6ParamsE) ;  /* 0xffff7ed00c007950 */ /* 0x000fea0003c3ffff */
        .type           $_ZN7cutlass13device_kernelIN5flash19enable_sm80_to_sm89INS1_16FlashAttnBwdSm80INS1_25CollectiveMainloopBwdSm80ILi2ELi2EN4cute5tupleIJNS5_1CILi128EEES8_NS7_ILi64EEEEEENS_6half_tEfNS_4arch4Sm80ELb1ELb0ELb1ELb0ELb1ELb0ELb0ELb0ELi2ELi4ELi4ELi4ELb0EEENS1_24CollectiveEpilogueBwdGQAISA_fSD_Li256ELb0ELb1EEENS1_25SingleTileBwdLPTSchedulerILb0ELi128ELb1EEEEEEEEEvNT_6ParamsE$_ZN4cute3eso3ESOILb1ELb0EJNS_6LayoutINS_5tupleIJNS3_IJNS_1CILi8EEENS4_ILi1EEEEEENS4_ILi2EEEEEENS3_IJNS3_IJS6_NS4_ILi0EEEEEENS4_ILi4096EEEEEEEENS_10ViewEngineINS_8smem_ptrIPN7cutlass6half_tEEEEEEEC2ERKSE_RKSL_,@function
        .size           $_ZN7cutlass13device_kernelIN5flash19enable_sm80_to_sm89INS1_16FlashAttnBwdSm80INS1_25CollectiveMainloopBwdSm80ILi2ELi2EN4cute5tupleIJNS5_1CILi128EEES8_NS7_ILi64EEEEEENS_6half_tEfNS_4arch4Sm80ELb1ELb0ELb1ELb0ELb1ELb0ELb0ELb0ELi2ELi4ELi4ELi4ELb0EEENS1_24CollectiveEpilogueBwdGQAISA_fSD_Li256ELb0ELb1EEENS1_25SingleTileBwdLPTSchedulerILb0ELi128ELb1EEEEEEEEEvNT_6ParamsE$_ZN4cute3eso3ESOILb1ELb0EJNS_6LayoutINS_5tupleIJNS3_IJNS_1CILi8EEENS4_ILi1EEEEEENS4_ILi2EEEEEENS3_IJNS3_IJS6_NS4_ILi0EEEEEENS4_ILi4096EEEEEEEENS_10ViewEngineINS_8smem_ptrIPN7cutlass6half_tEEEEEEEC2ERKSE_RKSL_,($_ZN7cutlass13device_kernelIN5flash19enable_sm80_to_sm89INS1_16FlashAttnBwdSm80INS1_25CollectiveMainloopBwdSm80ILi2ELi2EN4cute5tupleIJNS5_1CILi128EEES8_NS7_ILi64EEEEEENS_6half_tEfNS_4arch4Sm80ELb1ELb0ELb1ELb0ELb1ELb0ELb0ELb0ELi2ELi4ELi4ELi4ELb0EEENS1_24CollectiveEpilogueBwdGQAISA_fSD_Li256ELb0ELb1EEENS1_25SingleTileBwdLPTSchedulerILb0ELi128ELb1EEEEEEEEEvNT_6ParamsE$_ZN4cute3eso3ESOILb1ELb0EJNS_6LayoutINS_5tupleIJNS3_IJNS_1CILi8EEENS4_ILi1EEEEEENS4_ILi2EEEEEENS3_IJNS3_IJS6_NS4_ILi0EEEEEENS4_ILi4096EEEEEEEEiEEC2ERKSE_RKi - $_ZN7cutlass13device_kernelIN5flash19enable_sm80_to_sm89INS1_16FlashAttnBwdSm80INS1_25CollectiveMainloopBwdSm80ILi2ELi2EN4cute5tupleIJNS5_1CILi128EEES8_NS7_ILi64EEEEEENS_6half_tEfNS_4arch4Sm80ELb1ELb0ELb1ELb0ELb1ELb0ELb0ELb0ELi2ELi4ELi4ELi4ELb0EEENS1_24CollectiveEpilogueBwdGQAISA_fSD_Li256ELb0ELb1EEENS1_25SingleTileBwdLPTSchedulerILb0ELi128ELb1EEEEEEEEEvNT_6ParamsE$_ZN4cute3eso3ESOILb1ELb0EJNS_6LayoutINS_5tupleIJNS3_IJNS_1CILi8EEENS4_ILi1EEEEEENS4_ILi2EEEEEENS3_IJNS3_IJS6_NS4_ILi0EEEEEENS4_ILi4096EEEEEEEENS_10ViewEngineINS_8smem_ptrIPN7cutlass6half_tEEEEEEEC2ERKSE_RKSL_)
$_ZN7cutlass13device_kernelIN5flash19enable_sm80_to_sm89INS1_16FlashAttnBwdSm80INS1_25CollectiveMainloopBwdSm80ILi2ELi2EN4cute5tupleIJNS5_1CILi128EEES8_NS7_ILi64EEEEEENS_6half_tEfNS_4arch4Sm80ELb1ELb0ELb1ELb0ELb1ELb0ELb0ELb0ELi2ELi4ELi4ELi4ELb0EEENS1_24CollectiveEpilogueBwdGQAISA_fSD_Li256ELb0ELb1EEENS1_25SingleTileBwdLPTSchedulerILb0ELi128ELb1EEEEEEEEEvNT_6ParamsE$_ZN4cute3eso3ESOILb1ELb0EJNS_6LayoutINS_5tupleIJNS3_IJNS_1CILi8EEENS4_ILi1EEEEEENS4_ILi2EEEEEENS3_IJNS3_IJS6_NS4_ILi0EEEEEENS4_ILi4096EEEEEEEENS_10ViewEngineINS_8smem_ptrIPN7cutlass6half_tEEEEEEEC2ERKSE_RKSL_:
[----:B------:R-:W-:Y:S02]  /*8130*/  IADD3 R36, R83, -c[0x0][0x20], RZ ;  /* 0x8000080053247a10 */ /* 0x000fe40007ffe0ff */
[----:B------:R-:W-:-:S03]  /*8140*/  MOV R39, 0x0 ;  /* 0x0000000000277802 */ /* 0x000fc60000000f00 */
[----:B------:R1:W-:Y:S01]  /*8150*/  STL.64 [R36], R2 ;  /* 0x0000000224007387 */ /* 0x0003e20000100a00 */
[----:B------:R-:W-:Y:S05]  /*8160*/  RET.REL.NODEC R38 `(_ZN7cutlass13device_kernelIN5flash19enable_sm80_to_sm89INS1_16FlashAttnBwdSm80INS1_25CollectiveMainloopBwdSm80ILi2ELi2EN4cute5tupleIJNS5_1CILi128EEES8_NS7_ILi64EEEEEENS_6half_tEfNS_4arch4Sm80ELb1ELb0ELb1ELb0ELb1ELb0ELb0ELb0ELi2ELi4ELi4ELi4ELb0EEENS1_24CollectiveEpilogueBwdGQAISA_fSD_Li256ELb0ELb1EEENS1_25SingleTileBwdLPTSchedulerILb0ELi128ELb1EEEEEEEEEvNT_6ParamsE) ;  /* 0xffff7e9026007950 */ /* 0x000fea0003c3ffff */
        .type           $_ZN7cutlass13device_kernelIN5flash19enable_sm80_to_sm89INS1_16FlashAttnBwdSm80INS1_25CollectiveMainloopBwdSm80ILi2ELi2EN4cute5tupleIJNS5_1CILi128EEES8_NS7_ILi64EEEEEENS_6half_tEfNS_4arch4Sm80ELb1ELb0ELb1ELb0ELb1ELb0ELb0ELb0ELi2ELi4ELi4ELi4ELb0EEENS1_24CollectiveEpilogueBwdGQAISA_fSD_Li256ELb0ELb1EEENS1_25SingleTileBwdLPTSchedulerILb0ELi128ELb1EEEEEEEEEvNT_6ParamsE$_ZN4cute3eso3ESOILb1ELb0EJNS_6LayoutINS_5tupleIJNS3_IJNS_1CILi8EEENS4_ILi1EEEEEENS4_ILi2EEEEEENS3_IJNS3_IJS6_NS4_ILi0EEEEEENS4_ILi4096EEEEEEEEiEEC2ERKSE_RKi,@function
        .size           $_ZN7cutlass13device_kernelIN5flash19enable_sm80_to_sm89INS1_16FlashAttnBwdSm80INS1_25CollectiveMainloopBwdSm80ILi2ELi2EN4cute5tupleIJNS5_1CILi128EEES8_NS7_ILi64EEEEEENS_6half_tEfNS_4arch4Sm80ELb1ELb0ELb1ELb0ELb1ELb0ELb0ELb0ELi2ELi4ELi4ELi4ELb0EEENS1_24CollectiveEpilogueBwdGQAISA_fSD_Li256ELb0ELb1EEENS1_25SingleTileBwdLPTSchedulerILb0ELi128ELb1EEEEEEEEEvNT_6ParamsE$_ZN4cute3eso3ESOILb1ELb0EJNS_6LayoutINS_5tupleIJNS3_IJNS_1CILi8EEENS4_ILi1EEEEEENS4_ILi2EEEEEENS3_IJNS3_IJS6_NS4_ILi0EEEEEENS4_ILi4096EEEEEEEEiEEC2ERKSE_RKi,($_ZN7cutlass13device_kernelIN5flash19enable_sm80_to_sm89INS1_16FlashAttnBwdSm80INS1_25CollectiveMainloopBwdSm80ILi2ELi2EN4cute5tupleIJNS5_1CILi128EEES8_NS7_ILi64EEEEEENS_6half_tEfNS_4arch4Sm80ELb1ELb0ELb1ELb0ELb1ELb0ELb0ELb0ELi2ELi4ELi4ELi4ELb0EEENS1_24CollectiveEpilogueBwdGQAISA_fSD_Li256ELb0ELb1EEENS1_25SingleTileBwdLPTSchedulerILb0ELi128ELb1EEEEEEEEEvNT_6ParamsE$_ZN4cute3eso3ESOILb1ELb0EJNS_6LayoutINS_5tupleIJNS3_IJNS_1CILi8EEENS4_ILi1EEEEEENS4_ILi2EEEEEENS3_IJNS3_IJS6_NS4_ILi0EEEEEENS4_ILi64EEEEEEEENS_10ViewEngineIPN7cutlass6half_tEEEEEC2ERKSE_RKSJ_ - $_ZN7cutlass13device_kernelIN5flash19enable_sm80_to_sm89INS1_16FlashAttnBwdSm80INS1_25CollectiveMainloopBwdSm80ILi2ELi2EN4cute5tupleIJNS5_1CILi128EEES8_NS7_ILi64EEEEEENS_6half_tEfNS_4arch4Sm80ELb1ELb0ELb1ELb0ELb1ELb0ELb0ELb0ELi2ELi4ELi4ELi4ELb0EEENS1_24CollectiveEpilogueBwdGQAISA_fSD_Li256ELb0ELb1EEENS1_25SingleTileBwdLPTSchedulerILb0ELi128ELb1EEEEEEEEEvNT_6ParamsE$_ZN4cute3eso3ESOILb1ELb0EJNS_6LayoutINS_5tupleIJNS3_IJNS_1CILi8EEENS4_ILi1EEEEEENS4_ILi2EEEEEENS3_IJNS3_IJS6_NS4_ILi0EEEEEENS4_ILi4096EEEEEEEEiEEC2ERKSE_RKi)
$_ZN7cutlass13device_kernelIN5flash19enable_sm80_to_sm89INS1_16FlashAttnBwdSm80INS1_25CollectiveMainloopBwdSm80ILi2ELi2EN4cute5tupleIJNS5_1CILi128EEES8_NS7_ILi64EEEEEENS_6half_tEfNS_4arch4Sm80ELb1ELb0ELb1ELb0ELb1ELb0ELb0ELb0ELi2ELi4ELi4ELi4ELb0EEENS1_24CollectiveEpilogueBwdGQAISA_fSD_Li256ELb0ELb1EEENS1_25SingleTileBwdLPTSchedulerILb0ELi128ELb1EEEEEEEEEvNT_6ParamsE$_ZN4cute3eso3ESOILb1ELb0EJNS_6LayoutINS_5tupleIJNS3_IJNS_1CILi8EEENS4_ILi1EEEEEENS4_ILi2EEEEEENS3_IJNS3_IJS6_NS4_ILi0EEEEEENS4_ILi4096EEEEEEEEiEEC2ERKSE_RKi:
[----:B------:R-:W-:Y:S02]  /*8170*/  IADD3 R2, R83, -c[0x0][0x20], RZ ;  /* 0x8000080053027a10 */ /* 0x000fe40007ffe0ff */
[----:B------:R-:W-:-:S03]  /*8180*/  MOV R37, 0x0 ;  /* 0x0000000000257802 */ /* 0x000fc60000000f00 */
[----:B------:R1:W-:Y:S01]  /*8190*/  STL [R2], R3 ;  /* 0x0000000302007387 */ /* 0x0003e20000100800 */
[----:B------:R-:W-:Y:S05]  /*81a0*/  RET.REL.NODEC R36 `(_ZN7cutlass13device_kernelIN5flash19enable_sm80_to_sm89INS1_16FlashAttnBwdSm80INS1_25CollectiveMainloopBwdSm80ILi2ELi2EN4cute5tupleIJNS5_1CILi128EEES8_NS7_ILi64EEEEEENS_6half_tEfNS_4arch4Sm80ELb1ELb0ELb1ELb0ELb1ELb0ELb0ELb0ELi2ELi4ELi4ELi4ELb0EEENS1_24CollectiveEpilogueBwdGQAISA_fSD_Li256ELb0ELb1EEENS1_25SingleTileBwdLPTSchedulerILb0ELi128ELb1EEEEEEEEEvNT_6ParamsE) ;  /* 0xffff7e5024007950 */ /* 0x000fea0003c3ffff */
        .type           $_ZN7cutlass13device_kernelIN5flash19enable_sm80_to_sm89INS1_16FlashAttnBwdSm80INS1_25CollectiveMainloopBwdSm80ILi2ELi2EN4cute5tupleIJNS5_1CILi128EEES8_NS7_ILi64EEEEEENS_6half_tEfNS_4arch4Sm80ELb1ELb0ELb1ELb0ELb1ELb0ELb0ELb0ELi2ELi4ELi4ELi4ELb0EEENS1_24CollectiveEpilogueBwdGQAISA_fSD_Li256ELb0ELb1EEENS1_25SingleTileBwdLPTSchedulerILb0ELi128ELb1EEEEEEEEEvNT_6ParamsE$_ZN4cute3eso3ESOILb1ELb0EJNS_6LayoutINS_5tupleIJNS3_IJNS_1CILi8EEENS4_ILi1EEEEEENS4_ILi2EEEEEENS3_IJNS3_IJS6_NS4_ILi0EEEEEENS4_ILi64EEEEEEEENS_10ViewEngineIPN7cutlass6half_tEEEEEC2ERKSE_RKSJ_,@function
        .size           $_ZN7cutlass13device_kernelIN5flash19enable_sm80_to_sm89INS1_16FlashAttnBwdSm80INS1_25CollectiveMainloopBwdSm80ILi2ELi2EN4cute5tupleIJNS5_1CILi128EEES8_NS7_ILi64EEEEEENS_6half_tEfNS_4arch4Sm80ELb1ELb0ELb1ELb0ELb1ELb0ELb0ELb0ELi2ELi4ELi4ELi4ELb0EEENS1_24CollectiveEpilogueBwdGQAISA_fSD_Li256ELb0ELb1EEENS1_25SingleTileBwdLPTSchedulerILb0ELi128ELb1EEEEEEEEEvNT_6ParamsE$_ZN4cute3eso3ESOILb1ELb0EJNS_6LayoutINS_5tupleIJNS3_IJNS_1CILi8EEENS4_ILi1EEEEEENS4_ILi2EEEEEENS3_IJNS3_IJS6_NS4_ILi0EEEEEENS4_ILi64EEEEEEEENS_10ViewEngineIPN7cutlass6half_tEEEEEC2ERKSE_RKSJ_,($_ZN7cutlass13device_kernelIN5flash19enable_sm80_to_sm89INS1_16FlashAttnBwdSm80INS1_25CollectiveMainloopBwdSm80ILi2ELi2EN4cute5tupleIJNS5_1CILi128EEES8_NS7_ILi64EEEEEENS_6half_tEfNS_4arch4Sm80ELb1ELb0ELb1ELb0ELb1ELb0ELb0ELb0ELi2ELi4ELi4ELi4ELb0EEENS1_24CollectiveEpilogueBwdGQAISA_fSD_Li256ELb0ELb1EEENS1_25SingleTileBwdLPTSchedulerILb0ELi128ELb1EEEEEEEEEvNT_6ParamsE$_ZN4cute3eso3ESOILb1ELb0EJNS_6LayoutINS_5tupleIJNS3_IJNS_1CILi8EEENS4_ILi1EEEEEENS4_ILi2EEEEEENS3_IJNS3_IJS6_NS4_ILi0EEEEEENS4_ILi64EEEEEEEEiEEC2ERKSE_RKi - $_ZN7cutlass13device_kernelIN5flash19enable_sm80_to_sm89INS1_16FlashAttnBwdSm80INS1_25CollectiveMainloopBwdSm80ILi2ELi2EN4cute5tupleIJNS5_1CILi128EEES8_NS7_ILi64EEEEEENS_6half_tEfNS_4arch4Sm80ELb1ELb0ELb1ELb0ELb1ELb0ELb0ELb0ELi2ELi4ELi4ELi4ELb0EEENS1_24CollectiveEpilogueBwdGQAISA_fSD_Li256ELb0ELb1EEENS1_25SingleTileBwdLPTSchedulerILb0ELi128ELb1EEEEEEEEEvNT_6ParamsE$_ZN4cute3eso3ESOILb1ELb0EJNS_6LayoutINS_5tupleIJNS3_IJNS_1CILi8EEENS4_ILi1EEEEEENS4_ILi2EEEEEENS3_IJNS3_IJS6_NS4_ILi0EEEEEENS4_ILi64EEEEEEEENS_10ViewEngineIPN7cutlass6half_tEEEEEC2ERKSE_RKSJ_)
$_ZN7cutlass13device_kernelIN5flash19enable_sm80_to_sm89INS1_16FlashAttnBwdSm80INS1_25CollectiveMainloopBwdSm80ILi2ELi2EN4cute5tupleIJNS5_1CILi128EEES8_NS7_ILi64EEEEEENS_6half_tEfNS_4arch4Sm80ELb1ELb0ELb1ELb0ELb1ELb0ELb0ELb0ELi2ELi4ELi4ELi4ELb0EEENS1_24CollectiveEpilogueBwdGQAISA_fSD_Li256ELb0ELb1EEENS1_25SingleTileBwdLPTSchedulerILb0ELi128ELb1EEEEEEEEEvNT_6ParamsE$_ZN4cute3eso3ESOILb1ELb0EJNS_6LayoutINS_5tupleIJNS3_IJNS_1CILi8EEENS4_ILi1EEEEEENS4_ILi2EEEEEENS3_IJNS3_IJS6_NS4_ILi0EEEEEENS4_ILi64EEEEEEEENS_10ViewEngineIPN7cutlass6half_tEEEEEC2ERKSE_RKSJ_:
[----:B------:R-:W-:Y:S01]  /*81b0*/  IADD3 R6, R60, -c[0x0][0x20], RZ ;  /* 0x800008003c067a10 */ /* 0x000fe20007ffe0ff */
[----:B------:R-:W-:Y:S01]  /*81c0*/  IMAD.MOV.U32 R35, RZ, RZ, R7 ;  /* 0x000000ffff237224 */ /* 0x000fe200078e0007 */
[----:B------:R-:W-:-:S04]  /*81d0*/  MOV R11, 0x0 ;  /* 0x00000000000b7802 */ /* 0x000fc80000000f00 */
[----:B------:R1:W-:Y:S01]  /*81e0*/  STL.64 [R6], R34 ;  /* 0x0000002206007387 */ /* 0x0003e20000100a00 */
[----:B------:R-:W-:Y:S05]  /*81f0*/  RET.REL.NODEC R10 `(_ZN7cutlass13device_kernelIN5flash19enable_sm80_to_sm89INS1_16FlashAttnBwdSm80INS1_25CollectiveMainloopBwdSm80ILi2ELi2EN4cute5tupleIJNS5_1CILi128EEES8_NS7_ILi64EEEEEENS_6half_tEfNS_4arch4Sm80ELb1ELb0ELb1ELb0ELb1ELb0ELb0ELb0ELi2ELi4ELi4ELi4ELb0EEENS1_24CollectiveEpilogueBwdGQAISA_fSD_Li256ELb0ELb1EEENS1_25SingleTileBwdLPTSchedulerILb0ELi128ELb1EEEEEEEEEvNT_6ParamsE) ;  /* 0xffff7e000a007950 */ /* 0x000fea0003c3ffff */
        .type           $_ZN7cutlass13device_kernelIN5flash19enable_sm80_to_sm89INS1_16FlashAttnBwdSm80INS1_25CollectiveMainloopBwdSm80ILi2ELi2EN4cute5tupleIJNS5_1CILi128EEES8_NS7_ILi64EEEEEENS_6half_tEfNS_4arch4Sm80ELb1ELb0ELb1ELb0ELb1ELb0ELb0ELb0ELi2ELi4ELi4ELi4ELb0EEENS1_24CollectiveEpilogueBwdGQAISA_fSD_Li256ELb0ELb1EEENS1_25SingleTileBwdLPTSchedulerILb0ELi128ELb1EEEEEEEEEvNT_6ParamsE$_ZN4cute3eso3ESOILb1ELb0EJNS_6LayoutINS_5tupleIJNS3_IJNS_1CILi8EEENS4_ILi1EEEEEENS4_ILi2EEEEEENS3_IJNS3_IJS6_NS4_ILi0EEEEEENS4_ILi64EEEEEEEEiEEC2ERKSE_RKi,@function
        .size           $_ZN7cutlass13device_kernelIN5flash19enable_sm80_to_sm89INS1_16FlashAttnBwdSm80INS1_25CollectiveMainloopBwdSm80ILi2ELi2EN4cute5tupleIJNS5_1CILi128EEES8_NS7_ILi64EEEEEENS_6half_tEfNS_4arch4Sm80ELb1ELb0ELb1ELb0ELb1ELb0ELb0ELb0ELi2ELi4ELi4ELi4ELb0EEENS1_24CollectiveEpilogueBwdGQAISA_fSD_Li256ELb0ELb1EEENS1_25SingleTileBwdLPTSchedulerILb0ELi128ELb1EEEEEEEEEvNT_6ParamsE$_ZN4cute3eso3ESOILb1ELb0EJNS_6LayoutINS_5tupleIJNS3_IJNS_1CILi8EEENS4_ILi1EEEEEENS4_ILi2EEEEEENS3_IJNS3_IJS6_NS4_ILi0EEEEEENS4_ILi64EEEEEEEEiEEC2ERKSE_RKi,($_ZN7cutlass13device_kernelIN5flash19enable_sm80_to_sm89INS1_16FlashAttnBwdSm80INS1_25CollectiveMainloopBwdSm80ILi2ELi2EN4cute5tupleIJNS5_1CILi128EEES8_NS7_ILi64EEEEEENS_6half_tEfNS_4arch4Sm80ELb1ELb0ELb1ELb0ELb1ELb0ELb0ELb0ELi2ELi4ELi4ELi4ELb0EEENS1_24CollectiveEpilogueBwdGQAISA_fSD_Li256ELb0ELb1EEENS1_25SingleTileBwdLPTSchedulerILb0ELi128ELb1EEEEEEEEEvNT_6ParamsE$_ZN4cute3eso3ESOILb1ELb0EJNS_6LayoutINS_5tupleIJNS3_IJNS_1CILi8EEENS4_ILi1EEEEEENS4_ILi2EEEEEENS3_IJNS3_IJS6_NS4_ILi0EEEEEENS4_ILi8192EEEEEEEENS_10ViewEngineINS_8smem_ptrIPN7cutlass6half_tEEEEEEEC2ERKSE_RKSL_ - $_ZN7cutlass13device_kernelIN5flash19enable_sm80_to_sm89INS1_16FlashAttnBwdSm80INS1_25CollectiveMainloopBwdSm80ILi2ELi2EN4cute5tupleIJNS5_1CILi128EEES8_NS7_ILi64EEEEEENS_6half_tEfNS_4arch4Sm80ELb1ELb0ELb1ELb0ELb1ELb0ELb0ELb0ELi2ELi4ELi4ELi4ELb0EEENS1_24CollectiveEpilogueBwdGQAISA_fSD_Li256ELb0ELb1EEENS1_25SingleTileBwdLPTSchedulerILb0ELi128ELb1EEEEEEEEEvNT_6ParamsE$_ZN4cute3eso3ESOILb1ELb0EJNS_6LayoutINS_5tupleIJNS3_IJNS_1CILi8EEENS4_ILi1EEEEEENS4_ILi2EEEEEENS3_IJNS3_IJS6_NS4_ILi0EEEEEENS4_ILi64EEEEEEEEiEEC2ERKSE_RKi)
$_ZN7cutlass13device_kernelIN5flash19enable_sm80_to_sm89INS1_16FlashAttnBwdSm80INS1_25CollectiveMainloopBwdSm80ILi2ELi2EN4cute5tupleIJNS5_1CILi128EEES8_NS7_ILi64EEEEEENS_6half_tEfNS_4arch4Sm80ELb1ELb0ELb1ELb0ELb1ELb0ELb0ELb0ELi2ELi4ELi4ELi4ELb0EEENS1_24CollectiveEpilogueBwdGQAISA_fSD_Li256ELb0ELb1EEENS1_25SingleTileBwdLPTSchedulerILb0ELi128ELb1EEEEEEEEEvNT_6ParamsE$_ZN4cute3eso3ESOILb1ELb0EJNS_6LayoutINS_5tupleIJNS3_IJNS_1CILi8EEENS4_ILi1EEEEEENS4_ILi2EEEEEENS3_IJNS3_IJS6_NS4_ILi0EEEEEENS4_ILi64EEEEEEEEiEEC2ERKSE_RKi:
[----:B------:R-:W-:Y:S02]  /*8200*/  IADD3 R2, R60, -c[0x0][0x20], RZ ;  /* 0x800008003c027a10 */ /* 0x000fe40007ffe0ff */
[----:B------:R-:W-:-:S03]  /*8210*/  MOV R7, 0x0 ;  /* 0x0000000000077802 */ /* 0x000fc60000000f00 */
[----:B------:R1:W-:Y:S01]  /*8220*/  STL [R2], R3 ;  /* 0x0000000302007387 */ /* 0x0003e20000100800 */
[----:B------:R-:W-:Y:S05]  /*8230*/  RET.REL.NODEC R6 `(_ZN7cutlass13device_kernelIN5flash19enable_sm80_to_sm89INS1_16FlashAttnBwdSm80INS1_25CollectiveMainloopBwdSm80ILi2ELi2EN4cute5tupleIJNS5_1CILi128EEES8_NS7_ILi64EEEEEENS_6half_tEfNS_4arch4Sm80ELb1ELb0ELb1ELb0ELb1ELb0ELb0ELb0ELi2ELi4ELi4ELi4ELb0EEENS1_24CollectiveEpilogueBwdGQAISA_fSD_Li256ELb0ELb1EEENS1_25SingleTileBwdLPTSchedulerILb0ELi128ELb1EEEEEEEEEvNT_6ParamsE) ;  /* 0xffff7dc006007950 */ /* 0x000fea0003c3ffff */
        .type           $_ZN7cutlass13device_kernelIN5flash19enable_sm80_to_sm89INS1_16FlashAttnBwdSm80INS1_25CollectiveMainloopBwdSm80ILi2ELi2EN4cute5tupleIJNS5_1CILi128EEES8_NS7_ILi64EEEEEENS_6half_tEfNS_4arch4Sm80ELb1ELb0ELb1ELb0ELb1ELb0ELb0ELb0ELi2ELi4ELi4ELi4ELb0EEENS1_24CollectiveEpilogueBwdGQAISA_fSD_Li256ELb0ELb1EEENS1_25SingleTileBwdLPTSchedulerILb0ELi128ELb1EEEEEEEEEvNT_6ParamsE$_ZN4cute3eso3ESOILb1ELb0EJNS_6LayoutINS_5tupleIJNS3_IJNS_1CILi8EEENS4_ILi1EEEEEENS4_ILi2EEEEEENS3_IJNS3_IJS6_NS4_ILi0EEEEEENS4_ILi8192EEEEEEEENS_10ViewEngineINS_8smem_ptrIPN7cutlass6half_tEEEEEEEC2ERKSE_RKSL_,@function
        .size           $_ZN7cutlass13device_kernelIN5flash19enable_sm80_to_sm89INS1_16FlashAttnBwdSm80INS1_25CollectiveMainloopBwdSm80ILi2ELi2EN4cute5tupleIJNS5_1CILi128EEES8_NS7_ILi64EEEEEENS_6half_tEfNS_4arch4Sm80ELb1ELb0ELb1ELb0ELb1ELb0ELb0ELb0ELi2ELi4ELi4ELi4ELb0EEENS1_24CollectiveEpilogueBwdGQAISA_fSD_Li256ELb0ELb1EEENS1_25SingleTileBwdLPTSchedulerILb0ELi128ELb1EEEEEEEEEvNT_6ParamsE$_ZN4cute3eso3ESOILb1ELb0EJNS_6LayoutINS_5tupleIJNS3_IJNS_1CILi8EEENS4_ILi1EEEEEENS4_ILi2EEEEEENS3_IJNS3_IJS6_NS4_ILi0EEEEEENS4_ILi8192EEEEEEEENS_10ViewEngineINS_8smem_ptrIPN7cutlass6half_tEEEEEEEC2ERKSE_RKSL_,($_ZN7cutlass13device_kernelIN5flash19enable_sm80_to_sm89INS1_16FlashAttnBwdSm80INS1_25CollectiveMainloopBwdSm80ILi2ELi2EN4cute5tupleIJNS5_1CILi128EEES8_NS7_ILi64EEEEEENS_6half_tEfNS_4arch4Sm80ELb1ELb0ELb1ELb0ELb1ELb0ELb0ELb0ELi2ELi4ELi4ELi4ELb0EEENS1_24CollectiveEpilogueBwdGQAISA_fSD_Li256ELb0ELb1EEENS1_25SingleTileBwdLPTSchedulerILb0ELi128ELb1EEEEEEEEEvNT_6ParamsE$_ZN4cute3eso3ESOILb1ELb0EJNS_6LayoutINS_5tupleIJNS3_IJNS_1CILi8EEENS4_ILi1EEEEEENS4_ILi2EEEEEENS3_IJNS3_IJS6_NS4_ILi0EEEEEENS4_ILi8192EEEEEEEEiEEC2ERKSE_RKi - $_ZN7cutlass13device_kernelIN5flash19enable_sm80_to_sm89INS1_16FlashAttnBwdSm80INS1_25CollectiveMainloopBwdSm80ILi2ELi2EN4cute5tupleIJNS5_1CILi128EEES8_NS7_ILi64EEEEEENS_6half_tEfNS_4arch4Sm80ELb1ELb0ELb1ELb0ELb1ELb0ELb0ELb0ELi2ELi4ELi4ELi4ELb0EEENS1_24CollectiveEpilogueBwdGQAISA_fSD_Li256ELb0ELb1EEENS1_25SingleTileBwdLPTSchedulerILb0ELi128ELb1EEEEEEEEEvNT_6ParamsE$_ZN4cute3eso3ESOILb1ELb0EJNS_6LayoutINS_5tupleIJNS3_IJNS_1CILi8EEENS4_ILi1EEEEEENS4_ILi2EEEEEENS3_IJNS3_IJS6_NS4_ILi0EEEEEENS4_ILi8192EEEEEEEENS_10ViewEngineINS_8smem_ptrIPN7cutlass6half_tEEEEEEEC2ERKSE_RKSL_)
$_ZN7cutlass13device_kernelIN5flash19enable_sm80_to_sm89INS1_16FlashAttnBwdSm80INS1_25CollectiveMainloopBwdSm80ILi2ELi2EN4cute5tupleIJNS5_1CILi128EEES8_NS7_ILi64EEEEEENS_6half_tEfNS_4arch4Sm80ELb1ELb0ELb1ELb0ELb1ELb0ELb0ELb0ELi2ELi4ELi4ELi4ELb0EEENS1_24CollectiveEpilogueBwdGQAISA_fSD_Li256ELb0ELb1EEENS1_25SingleTileBwdLPTSchedulerILb0ELi128ELb1EEEEEEEEEvNT_6ParamsE$_ZN4cute3eso3ESOILb1ELb0EJNS_6LayoutINS_5tupleIJNS3_IJNS_1CILi8EEENS4_ILi1EEEEEENS4_ILi2EEEEEENS3_IJNS3_IJS6_NS4_ILi0EEEEEENS4_ILi8192EEEEEEEENS_10ViewEngineINS_8smem_ptrIPN7cutlass6half_tEEEEEEEC2ERKSE_RKSL_:
[----:B------:R-:W-:Y:S02]  /*8240*/  IADD3 R4, R60, -c[0x0][0x20], RZ ;  /* 0x800008003c047a10 */ /* 0x000fe40007ffe0ff */
[----:B------:R-:W-:-:S03]  /*8250*/  MOV R7, 0x0 ;  /* 0x0000000000077802 */ /* 0x000fc60000000f00 */
[----:B------:R1:W-:Y:S01]  /*8260*/  STL.64 [R4], R2 ;  /* 0x0000000204007387 */ /* 0x0003e20000100a00 */
[----:B------:R-:W-:Y:S05]  /*8270*/  RET.REL.NODEC R6 `(_ZN7cutlass13device_kernelIN5flash19enable_sm80_to_sm89INS1_16FlashAttnBwdSm80INS1_25CollectiveMainloopBwdSm80ILi2ELi2EN4cute5tupleIJNS5_1CILi128EEES8_NS7_ILi64EEEEEENS_6half_tEfNS_4arch4Sm80ELb1ELb0ELb1ELb0ELb1ELb0ELb0ELb0ELi2ELi4ELi4ELi4ELb0EEENS1_24CollectiveEpilogueBwdGQAISA_fSD_Li256ELb0ELb1EEENS1_25SingleTileBwdLPTSchedulerILb0ELi128ELb1EEEEEEEEEvNT_6ParamsE) ;  /* 0xffff7d8006007950 */ /* 0x000fea0003c3ffff */
        .type           $_ZN7cutlass13device_kernelIN5flash19enable_sm80_to_sm89INS1_16FlashAttnBwdSm80INS1_25CollectiveMainloopBwdSm80ILi2ELi2EN4cute5tupleIJNS5_1CILi128EEES8_NS7_ILi64EEEEEENS_6half_tEfNS_4arch4Sm80ELb1ELb0ELb1ELb0ELb1ELb0ELb0ELb0ELi2ELi4ELi4ELi4ELb0EEENS1_24CollectiveEpilogueBwdGQAISA_fSD_Li256ELb0ELb1EEENS1_25SingleTileBwdLPTSchedulerILb0ELi128ELb1EEEEEEEEEvNT_6ParamsE$_ZN4cute3eso3ESOILb1ELb0EJNS_6LayoutINS_5tupleIJNS3_IJNS_1CILi8EEENS4_ILi1EEEEEENS4_ILi2EEEEEENS3_IJNS3_IJS6_NS4_ILi0EEEEEENS4_ILi8192EEEEEEEEiEEC2ERKSE_RKi,@function
        .size           $_ZN7cutlass13device_kernelIN5flash19enable_sm80_to_sm89INS1_16FlashAttnBwdSm80INS1_25CollectiveMainloopBwdSm80ILi2ELi2EN4cute5tupleIJNS5_1CILi128EEES8_NS7_ILi64EEEEEENS_6half_tEfNS_4arch4Sm80ELb1ELb0ELb1ELb0ELb1ELb0ELb0ELb0ELi2ELi4ELi4ELi4ELb0EEENS1_24CollectiveEpilogueBwdGQAISA_fSD_Li256ELb0ELb1EEENS1_25SingleTileBwdLPTSchedulerILb0ELi128ELb1EEEEEEEEEvNT_6ParamsE$_ZN4cute3eso3ESOILb1ELb0EJNS_6LayoutINS_5tupleIJNS3_IJNS_1CILi8EEENS4_ILi1EEEEEENS4_ILi2EEEEEENS3_IJNS3_IJS6_NS4_ILi0EEEEEENS4_ILi8192EEEEEEEEiEEC2ERKSE_RKi,($_ZN7cutlass13device_kernelIN5flash19enable_sm80_to_sm89INS1_16FlashAttnBwdSm80INS1_25CollectiveMainloopBwdSm80ILi2ELi2EN4cute5tupleIJNS5_1CILi128EEES8_NS7_ILi64EEEEEENS_6half_tEfNS_4arch4Sm80ELb1ELb0ELb1ELb0ELb1ELb0ELb0ELb0ELi2ELi4ELi4ELi4ELb0EEENS1_24CollectiveEpilogueBwdGQAISA_fSD_Li256ELb0ELb1EEENS1_25SingleTileBwdLPTSchedulerILb0ELi128ELb1EEEEEEEEEvNT_6ParamsE$_ZN4cute3eso3ESOILb1ELb0EJNS_6LayoutINS_5tupleIJNS3_IJNS_1CILi8EEENS4_ILi1EEEEEENS4_ILi2EEEEEENS3_IJNS3_IJS6_NS4_ILi0EEEEEES5_EEEEENS_10ViewEngineIPN7cutlass6half_tEEEEEC2ERKSD_RKSI_ - $_ZN7cutlass13device_kernelIN5flash19enable_sm80_to_sm89INS1_16FlashAttnBwdSm80INS1_25CollectiveMainloopBwdSm80ILi2ELi2EN4cute5tupleIJNS5_1CILi128EEES8_NS7_ILi64EEEEEENS_6half_tEfNS_4arch4Sm80ELb1ELb0ELb1ELb0ELb1ELb0ELb0ELb0ELi2ELi4ELi4ELi4ELb0EEENS1_24CollectiveEpilogueBwdGQAISA_fSD_Li256ELb0ELb1EEENS1_25SingleTileBwdLPTSchedulerILb0ELi128ELb1EEEEEEEEEvNT_6ParamsE$_ZN4cute3eso3ESOILb1ELb0EJNS_6LayoutINS_5tupleIJNS3_IJNS_1CILi8EEENS4_ILi1EEEEEENS4_ILi2EEEEEENS3_IJNS3_IJS6_NS4_ILi0EEEEEENS4_ILi8192EEEEEEEEiEEC2ERKSE_RKi)
$_ZN7cutlass13device_kernelIN5flash19enable_sm80_to_sm89INS1_16FlashAttnBwdSm80INS1_25CollectiveMainloopBwdSm80ILi2ELi2EN4cute5tupleIJNS5_1CILi128EEES8_NS7_ILi64EEEEEENS_6half_tEfNS_4arch4Sm80ELb1ELb0ELb1ELb0ELb1ELb0ELb0ELb0ELi2ELi4ELi4ELi4ELb0EEENS1_24CollectiveEpilogueBwdGQAISA_fSD_Li256ELb0ELb1EEENS1_25SingleTileBwdLPTSchedulerILb0ELi128ELb1EEEEEEEEEvNT_6ParamsE$_ZN4cute3eso3ESOILb1ELb0EJNS_6LayoutINS_5tupleIJNS3_IJNS_1CILi8EEENS4_ILi1EEEEEENS4_ILi2EEEEEENS3_IJNS3_IJS6_NS4_ILi0EEEEEENS4_ILi8192EEEEEEEEiEEC2ERKSE_RKi:
[----:B------:R-:W-:Y:S02]  /*8280*/  IADD3 R2, R60, -c[0x0][0x20], RZ ;  /* 0x800008003c027a10 */ /* 0x000fe40007ffe0ff */
[----:B------:R-:W-:-:S03]  /*8290*/  MOV R5, 0x0 ;  /* 0x0000000000057802 */ /* 0x000fc60000000f00 */
[----:B------:R1:W-:Y:S01]  /*82a0*/  STL [R2], R3 ;  /* 0x0000000302007387 */ /* 0x0003e20000100800 */
[----:B------:R-:W-:Y:S05]  /*82b0*/  RET.REL.NODEC R4 `(_ZN7cutlass13device_kernelIN5flash19enable_sm80_to_sm89INS1_16FlashAttnBwdSm80INS1_25CollectiveMainloopBwdSm80ILi2ELi2EN4cute5tupleIJNS5_1CILi128EEES8_NS7_ILi64EEEEEENS_6half_tEfNS_4arch4Sm80ELb1ELb0ELb1ELb0ELb1ELb0ELb0ELb0ELi2ELi4ELi4ELi4ELb0EEENS1_24CollectiveEpilogueBwdGQAISA_fSD_Li256ELb0ELb1EEENS1_25SingleTileBwdLPTSchedulerILb0ELi128ELb1EEEEEEEEEvNT_6ParamsE) ;  /* 0xffff7d4004007950 */ /* 0x000fea0003c3ffff */
        .type           $_ZN7cutlass13device_kernelIN5flash19enable_sm80_to_sm89INS1_16FlashAttnBwdSm80INS1_25CollectiveMainloopBwdSm80ILi2ELi2EN4cute5tupleIJNS5_1CILi128EEES8_NS7_ILi64EEEEEENS_6half_tEfNS_4arch4Sm80ELb1ELb0ELb1ELb0ELb1ELb0ELb0ELb0ELi2ELi4ELi4ELi4ELb0EEENS1_24CollectiveEpilogueBwdGQAISA_fSD_Li256ELb0ELb1EEENS1_25SingleTileBwdLPTSchedulerILb0ELi128ELb1EEEEEEEEEvNT_6ParamsE$_ZN4cute3eso3ESOILb1ELb0EJNS_6LayoutINS_5tupleIJNS3_IJNS_1CILi8EEENS4_ILi1EEEEEENS4_ILi2EEEEEENS3_IJNS3_IJS6_NS4_ILi0EEEEEES5_EEEEENS_10ViewEngineIPN7cutlass6half_tEEEEEC2ERKSD_RKSI_,@function
        .size           $_ZN7cutlass13device_kernelIN5flash19enable_sm80_to_sm89INS1_16FlashAttnBwdSm80INS1_25CollectiveMainloopBwdSm80ILi2ELi2EN4cute5tupleIJNS5_1CILi128EEES8_NS7_ILi64EEEEEENS_6half_tEfNS_4arch4Sm80ELb1ELb0ELb1ELb0ELb1ELb0ELb0ELb0ELi2ELi4ELi4ELi4ELb0EEENS1_24CollectiveEpilogueBwdGQAISA_fSD_Li256ELb0ELb1EEENS1_25SingleTileBwdLPTSchedulerILb0ELi128ELb1EEEEEEEEEvNT_6ParamsE$_ZN4cute3eso3ESOILb1ELb0EJNS_6LayoutINS_5tupleIJNS3_IJNS_1CILi8EEENS4_ILi1EEEEEENS4_ILi2EEEEEENS3_IJNS3_IJS6_NS4_ILi0EEEEEES5_EEEEENS_10ViewEngineIPN7cutlass6half_tEEEEEC2ERKSD_RKSI_,($_ZN7cutlass13device_kernelIN5flash19enable_sm80_to_sm89INS1_16FlashAttnBwdSm80INS1_25CollectiveMainloopBwdSm80ILi2ELi2EN4cute5tupleIJNS5_1CILi128EEES8_NS7_ILi64EEEEEENS_6half_tEfNS_4arch4Sm80ELb1ELb0ELb1ELb0ELb1ELb0ELb0ELb0ELi2ELi4ELi4ELi4ELb0EEENS1_24CollectiveEpilogueBwdGQAISA_fSD_Li256ELb0ELb1EEENS1_25SingleTileBwdLPTSchedulerILb0ELi128ELb1EEEEEEEEEvNT_6ParamsE$_ZN4cute3eso3ESOILb1ELb0EJNS_6LayoutINS_5tupleIJNS3_IJNS_1CILi8EEENS4_ILi1EEEEEENS4_ILi2EEEEEENS3_IJNS3_IJS6_NS4_ILi0EEEEEES5_EEEEEiEEC2ERKSD_RKi - $_ZN7cutlass13device_kernelIN5flash19enable_sm80_to_sm89INS1_16FlashAttnBwdSm80INS1_25CollectiveMainloopBwdSm80ILi2ELi2EN4cute5tupleIJNS5_1CILi128EEES8_NS7_ILi64EEEEEENS_6half_tEfNS_4arch4Sm80ELb1ELb0ELb1ELb0ELb1ELb0ELb0ELb0ELi2ELi4ELi4ELi4ELb0EEENS1_24CollectiveEpilogueBwdGQAISA_fSD_Li256ELb0ELb1EEENS1_25SingleTileBwdLPTSchedulerILb0ELi128ELb1EEEEEEEEEvNT_6ParamsE$_ZN4cute3eso3ESOILb1ELb0EJNS_6LayoutINS_5tupleIJNS3_IJNS_1CILi8EEENS4_ILi1EEEEEENS4_ILi2EEEEEENS3_IJNS3_IJS6_NS4_ILi0EEEEEES5_EEEEENS_10ViewEngineIPN7cutlass6half_tEEEEEC2ERKSD_RKSI_)
$_ZN7cutlass13device_kernelIN5flash19enable_sm80_to_sm89INS1_16FlashAttnBwdSm80INS1_25CollectiveMainloopBwdSm80ILi2ELi2EN4cute5tupleIJNS5_1CILi128EEES8_NS7_ILi64EEEEEENS_6half_tEfNS_4arch4Sm80ELb1ELb0ELb1ELb0ELb1ELb0ELb0ELb0ELi2ELi4ELi4ELi4ELb0EEENS1_24CollectiveEpilogueBwdGQAISA_fSD_Li256ELb0ELb1EEENS1_25SingleTileBwdLPTSchedulerILb0ELi128ELb1EEEEEEEEEvNT_6ParamsE$_ZN4cute3eso3ESOILb1ELb0EJNS_6LayoutINS_5tupleIJNS3_IJNS_1CILi8EEENS4_ILi1EEEEEENS4_ILi2EEEEEENS3_IJNS3_IJS6_NS4_ILi0EEEEEES5_EEEEENS_10ViewEngineIPN7cutlass6half_tEEEEEC2ERKSD_RKSI_:
[----:B------:R-:W-:Y:S02]  /*82c0*/  IADD3 R46, R83, -c[0x0][0x20], RZ ;  /* 0x80000800532e7a10 */ /* 0x000fe40007ffe0ff */
[----:B------:R-:W-:-:S03]  /*82d0*/  MOV R49, 0x0 ;  /* 0x0000000000317802 */ /* 0x000fc60000000f00 */
[----:B------:R1:W-:Y:S01]  /*82e0*/  STL.64 [R46], R38 ;  /* 0x000000262e007387 */ /* 0x0003e20000100a00 */
[----:B------:R-:W-:Y:S05]  /*82f0*/  RET.REL.NODEC R48 `(_ZN7cutlass13device_kernelIN5flash19enable_sm80_to_sm89INS1_16FlashAttnBwdSm80INS1_25CollectiveMainloopBwdSm80ILi2ELi2EN4cute5tupleIJNS5_1CILi128EEES8_NS7_ILi64EEEEEENS_6half_tEfNS_4arch4Sm80ELb1ELb0ELb1ELb0ELb1ELb0ELb0ELb0ELi2ELi4ELi4ELi4ELb0EEENS1_24CollectiveEpilogueBwdGQAISA_fSD_Li256ELb0ELb1EEENS1_25SingleTileBwdLPTSchedulerILb0ELi128ELb1EEEEEEEEEvNT_6ParamsE) ;  /* 0xffff7d0030007950 */ /* 0x000fea0003c3ffff */
        .type           $_ZN7cutlass13device_kernelIN5flash19enable_sm80_to_sm89INS1_16FlashAttnBwdSm80INS1_25CollectiveMainloopBwdSm80ILi2ELi2EN4cute5tupleIJNS5_1CILi128EEES8_NS7_ILi64EEEEEENS_6half_tEfNS_4arch4Sm80ELb1ELb0ELb1ELb0ELb1ELb0ELb0ELb0ELi2ELi4ELi4ELi4ELb0EEENS1_24CollectiveEpilogueBwdGQAISA_fSD_Li256ELb0ELb1EEENS1_25SingleTileBwdLPTSchedulerILb0ELi128ELb1EEEEEEEEEvNT_6ParamsE$_ZN4cute3eso3ESOILb1ELb0EJNS_6LayoutINS_5tupleIJNS3_IJNS_1CILi8EEENS4_ILi1EEEEEENS4_ILi2EEEEEENS3_IJNS3_IJS6_NS4_ILi0EEEEEES5_EEEEEiEEC2ERKSD_RKi,@function
        .size           $_ZN7cutlass13device_kernelIN5flash19enable_sm80_to_sm89INS1_16FlashAttnBwdSm80INS1_25CollectiveMainloopBwdSm80ILi2ELi2EN4cute5tupleIJNS5_1CILi128EEES8_NS7_ILi64EEEEEENS_6half_tEfNS_4arch4Sm80ELb1ELb0ELb1ELb0ELb1ELb0ELb0ELb0ELi2ELi4ELi4ELi4ELb0EEENS1_24CollectiveEpilogueBwdGQAISA_fSD_Li256ELb0ELb1EEENS1_25SingleTileBwdLPTSchedulerILb0ELi128ELb1EEEEEEEEEvNT_6ParamsE$_ZN4cute3eso3ESOILb1ELb0EJNS_6LayoutINS_5tupleIJNS3_IJNS_1CILi8EEENS4_ILi1EEEEEENS4_ILi2EEEEEENS3_IJNS3_IJS6_NS4_ILi0EEEEEES5_EEEEEiEEC2ERKSD_RKi,($_ZN7cutlass13device_kernelIN5flash19enable_sm80_to_sm89INS1_16FlashAttnBwdSm80INS1_25CollectiveMainloopBwdSm80ILi2ELi2EN4cute5tupleIJNS5_1CILi128EEES8_NS7_ILi64EEEEEENS_6half_tEfNS_4arch4Sm80ELb1ELb0ELb1ELb0ELb1ELb0ELb0ELb0ELi2ELi4ELi4ELi4ELb0EEENS1_24CollectiveEpilogueBwdGQAISA_fSD_Li256ELb0ELb1EEENS1_25SingleTileBwdLPTSchedulerILb0ELi128ELb1EEEEEEEEEvNT_6ParamsE$_ZN4cute3eso3ESOILb1ELb0EJNS_6LayoutINS_5tupleIJNS3_IJNS_1CILi8EEENS4_ILi1EEEEEENS4_ILi2EEENS3_IJNS4_ILi4EEES8_EEEEEENS3_IJNS3_IJS6_NS4_ILi0EEEEEES5_NS3_IJNS4_ILi32EEENS4_ILi16EEEEEEEEEEENS_10ViewEngineIPN7cutlass6half_tEEEEEC2ERKSI_RKSN_ - $_ZN7cutlass13device_kernelIN5flash19enable_sm80_to_sm89INS1_16FlashAttnBwdSm80INS1_25CollectiveMainloopBwdSm80ILi2ELi2EN4cute5tupleIJNS5_1CILi128EEES8_NS7_ILi64EEEEEENS_6half_tEfNS_4arch4Sm80ELb1ELb0ELb1ELb0ELb1ELb0ELb0ELb0ELi2ELi4ELi4ELi4ELb0EEENS1_24CollectiveEpilogueBwdGQAISA_fSD_Li256ELb0ELb1EEENS1_25SingleTileBwdLPTSchedulerILb0ELi128ELb1EEEEEEEEEvNT_6ParamsE$_ZN4cute3eso3ESOILb1ELb0EJNS_6LayoutINS_5tupleIJNS3_IJNS_1CILi8EEENS4_ILi1EEEEEENS4_ILi2EEEEEENS3_IJNS3_IJS6_NS4_ILi0EEEEEES5_EEEEEiEEC2ERKSD_RKi)
$_ZN7cutlass13device_kernelIN5flash19enable_sm80_to_sm89INS1_16FlashAttnBwdSm80INS1_25CollectiveMainloopBwdSm80ILi2ELi2EN4cute5tupleIJNS5_1CILi128EEES8_NS7_ILi64EEEEEENS_6half_tEfNS_4arch4Sm80ELb1ELb0ELb1ELb0ELb1ELb0ELb0ELb0ELi2ELi4ELi4ELi4ELb0EEENS1_24CollectiveEpilogueBwdGQAISA_fSD_Li256ELb0ELb1EEENS1_25SingleTileBwdLPTSchedulerILb0ELi128ELb1EEEEEEEEEvNT_6ParamsE$_ZN4cute3eso3ESOILb1ELb0EJNS_6LayoutINS_5tupleIJNS3_IJNS_1CILi8EEENS4_ILi1EEEEEENS4_ILi2EEEEEENS3_IJNS3_IJS6_NS4_ILi0EEEEEES5_EEEEEiEEC2ERKSD_RKi:
[----:B------:R-:W-:Y:S02]  /*8300*/  IADD3 R2, R83, -c[0x0][0x20], RZ ;  /* 0x8000080053027a10 */ /* 0x000fe40007ffe0ff */
[----:B------:R-:W-:-:S03]  /*8310*/  MOV R39, 0x0 ;  /* 0x0000000000277802 */ /* 0x000fc60000000f00 */
[----:B------:R1:W-:Y:S01]  /*8320*/  STL [R2], R3 ;  /* 0x0000000302007387 */ /* 0x0003e20000100800 */
[----:B------:R-:W-:Y:S05]  /*8330*/  RET.REL.NODEC R38 `(_ZN7cutlass13device_kernelIN5flash19enable_sm80_to_sm89INS1_16FlashAttnBwdSm80INS1_25CollectiveMainloopBwdSm80ILi2ELi2EN4cute5tupleIJNS5_1CILi128EEES8_NS7_ILi64EEEEEENS_6half_tEfNS_4arch4Sm80ELb1ELb0ELb1ELb0ELb1ELb0ELb0ELb0ELi2ELi4ELi4ELi4ELb0EEENS1_24CollectiveEpilogueBwdGQAISA_fSD_Li256ELb0ELb1EEENS1_25SingleTileBwdLPTSchedulerILb0ELi128ELb1EEEEEEEEEvNT_6ParamsE) ;  /* 0xffff7cc026007950 */ /* 0x000fea0003c3ffff */
        .type           $_ZN7cutlass13device_kernelIN5flash19enable_sm80_to_sm89INS1_16FlashAttnBwdSm80INS1_25CollectiveMainloopBwdSm80ILi2ELi2EN4cute5tupleIJNS5_1CILi128EEES8_NS7_ILi64EEEEEENS_6half_tEfNS_4arch4Sm80ELb1ELb0ELb1ELb0ELb1ELb0ELb0ELb0ELi2ELi4ELi4ELi4ELb0EEENS1_24CollectiveEpilogueBwdGQAISA_fSD_Li256ELb0ELb1EEENS1_25SingleTileBwdLPTSchedulerILb0ELi128ELb1EEEEEEEEEvNT_6ParamsE$_ZN4cute3eso3ESOILb1ELb0EJNS_6LayoutINS_5tupleIJNS3_IJNS_1CILi8EEENS4_ILi1EEEEEENS4_ILi2EEENS3_IJNS4_ILi4EEES8_EEEEEENS3_IJNS3_IJS6_NS4_ILi0EEEEEES5_NS3_IJNS4_ILi32EEENS4_ILi16EEEEEEEEEEENS_10ViewEngineIPN7cutlass6half_tEEEEEC2ERKSI_RKSN_,@function
        .size           $_ZN7cutlass13device_kernelIN5flash19enable_sm80_to_sm89INS1_16FlashAttnBwdSm80INS1_25CollectiveMainloopBwdSm80ILi2ELi2EN4cute5tupleIJNS5_1CILi128EEES8_NS7_ILi64EEEEEENS_6half_tEfNS_4arch4Sm80ELb1ELb0ELb1ELb0ELb1ELb0ELb0ELb0ELi2ELi4ELi4ELi4ELb0EEENS1_24CollectiveEpilogueBwdGQAISA_fSD_Li256ELb0ELb1EEENS1_25SingleTileBwdLPTSchedulerILb0ELi128ELb1EEEEEEEEEvNT_6ParamsE$_ZN4cute3eso3ESOILb1ELb0EJNS_6LayoutINS_5tupleIJNS3_IJNS_1CILi8EEENS4_ILi1EEEEEENS4_ILi2EEENS3_IJNS4_ILi4EEES8_EEEEEENS3_IJNS3_IJS6_NS4_ILi0EEEEEES5_NS3_IJNS4_ILi32EEENS4_ILi16EEEEEEEEEEENS_10ViewEngineIPN7cutlass6half_tEEEEEC2ERKSI_RKSN_,($_ZN7cutlass13device_kernelIN5flash19enable_sm80_to_sm89INS1_16FlashAttnBwdSm80INS1_25CollectiveMainloopBwdSm80ILi2ELi2EN4cute5tupleIJNS5_1CILi128EEES8_NS7_ILi64EEEEEENS_6half_tEfNS_4arch4Sm80ELb1ELb0ELb1ELb0ELb1ELb0ELb0ELb0ELi2ELi4ELi4ELi4ELb0EEENS1_24CollectiveEpilogueBwdGQAISA_fSD_Li256ELb0ELb1EEENS1_25SingleTileBwdLPTSchedulerILb0ELi128ELb1EEEEEEEEEvNT_6ParamsE$_ZN4cute3eso3ESOILb1ELb0EJNS_6LayoutINS_5tupleIJNS3_IJNS_1CILi8EEENS4_ILi1EEEEEENS4_ILi2EEENS4_ILi4EEEEEENS3_IJNS3_IJS6_NS4_ILi0EEEEEES5_NS4_ILi16EEEEEEEENS_10ViewEngineIPN7cutlass6half_tEEEEEC2ERKSF_RKSK_ - $_ZN7cutlass13device_kernelIN5flash19enable_sm80_to_sm89INS1_16FlashAttnBwdSm80INS1_25CollectiveMainloopBwdSm80ILi2ELi2EN4cute5tupleIJNS5_1CILi128EEES8_NS7_ILi64EEEEEENS_6half_tEfNS_4arch4Sm80ELb1ELb0ELb1ELb0ELb1ELb0ELb0ELb0ELi2ELi4ELi4ELi4ELb0EEENS1_24CollectiveEpilogueBwdGQAISA_fSD_Li256ELb0ELb1EEENS1_25SingleTileBwdLPTSchedulerILb0ELi128ELb1EEEEEEEEEvNT_6ParamsE$_ZN4cute3eso3ESOILb1ELb0EJNS_6LayoutINS_5tupleIJNS3_IJNS_1CILi8EEENS4_ILi1EEEEEENS4_ILi2EEENS3_IJNS4_ILi4EEES8_EEEEEENS3_IJNS3_IJS6_NS4_ILi0EEEEEES5_NS3_IJNS4_ILi32EEENS4_ILi16EEEEEEEEEEENS_10ViewEngineIPN7cutlass6half_tEEEEEC2ERKSI_RKSN_)
$_ZN7cutlass13device_kernelIN5flash19enable_sm80_to_sm89INS1_16FlashAttnBwdSm80INS1_25CollectiveMainloopBwdSm80ILi2ELi2EN4cute5tupleIJNS5_1CILi128EEES8_NS7_ILi64EEEEEENS_6half_tEfNS_4arch4Sm80ELb1ELb0ELb1ELb0ELb1ELb0ELb0ELb0ELi2ELi4ELi4ELi4ELb0EEENS1_24CollectiveEpilogueBwdGQAISA_fSD_Li256ELb0ELb1EEENS1_25SingleTileBwdLPTSchedulerILb0ELi128ELb1EEEEEEEEEvNT_6ParamsE$_ZN4cute3eso3ESOILb1ELb0EJNS_6LayoutINS_5tupleIJNS3_IJNS_1CILi8EEENS4_ILi1EEEEEENS4_ILi2EEENS3_IJNS4_ILi4EEES8_EEEEEENS3_IJNS3_IJS6_NS4_ILi0EEEEEES5_NS3_IJNS4_ILi32EEENS4_ILi16EEEEEEEEEEENS_10ViewEngineIPN7cutlass6half_tEEEEEC2ERKSI_RKSN_:
[----:B------:R-:W-:Y:S02]  /*8340*/  IADD3 R2, R83, -c[0x0][0x20], RZ ;  /* 0x8000080053027a10 */ /* 0x000fe40007ffe0ff */
[----:B------:R-:W-:-:S03]  /*8350*/  MOV R5, 0x0 ;  /* 0x0000000000057802 */ /* 0x000fc60000000f00 */
[----:B------:R1:W-:Y:S01]  /*8360*/  STL.64 [R2], R10 ;  /* 0x0000000a02007387 */ /* 0x0003e20000100a00 */
[----:B------:R-:W-:Y:S05]  /*8370*/  RET.REL.NODEC R4 `(_ZN7cutlass13device_kernelIN5flash19enable_sm80_to_sm89INS1_16FlashAttnBwdSm80INS1_25CollectiveMainloopBwdSm80ILi2ELi2EN4cute5tupleIJNS5_1CILi128EEES8_NS7_ILi64EEEEEENS_6half_tEfNS_4arch4Sm80ELb1ELb0ELb1ELb0ELb1ELb0ELb0ELb0ELi2ELi4ELi4ELi4ELb0EEENS1_24CollectiveEpilogueBwdGQAISA_fSD_Li256ELb0ELb1EEENS1_25SingleTileBwdLPTSchedulerILb0ELi128ELb1EEEEEEEEEvNT_6ParamsE) ;  /* 0xffff7c8004007950 */ /* 0x000fea0003c3ffff */
        .type           $_ZN7cutlass13device_kernelIN5flash19enable_sm80_to_sm89INS1_16FlashAttnBwdSm80INS1_25CollectiveMainloopBwdSm80ILi2ELi2EN4cute5tupleIJNS5_1CILi128EEES8_NS7_ILi64EEEEEENS_6half_tEfNS_4arch4Sm80ELb1ELb0ELb1ELb0ELb1ELb0ELb0ELb0ELi2ELi4ELi4ELi4ELb0EEENS1_24CollectiveEpilogueBwdGQAISA_fSD_Li256ELb0ELb1EEENS1_25SingleTileBwdLPTSchedulerILb0ELi128ELb1EEEEEEEEEvNT_6ParamsE$_ZN4cute3eso3ESOILb1ELb0EJNS_6LayoutINS_5tupleIJNS3_IJNS_1CILi8EEENS4_ILi1EEEEEENS4_ILi2EEENS4_ILi4EEEEEENS3_IJNS3_IJS6_NS4_ILi0EEEEEES5_NS4_ILi16EEEEEEEENS_10ViewEngineIPN7cutlass6half_tEEEEEC2ERKSF_RKSK_,@function
        .size           $_ZN7cutlass13device_kernelIN5flash19enable_sm80_to_sm89INS1_16FlashAttnBwdSm80INS1_25CollectiveMainloopBwdSm80ILi2ELi2EN4cute5tupleIJNS5_1CILi128EEES8_NS7_ILi64EEEEEENS_6half_tEfNS_4arch4Sm80ELb1ELb0ELb1ELb0ELb1ELb0ELb0ELb0ELi2ELi4ELi4ELi4ELb0EEENS1_24CollectiveEpilogueBwdGQAISA_fSD_Li256ELb0ELb1EEENS1_25SingleTileBwdLPTSchedulerILb0ELi128ELb1EEEEEEEEEvNT_6ParamsE$_ZN4cute3eso3ESOILb1ELb0EJNS_6LayoutINS_5tupleIJNS3_IJNS_1CILi8EEENS4_ILi1EEEEEENS4_ILi2EEENS4_ILi4EEEEEENS3_IJNS3_IJS6_NS4_ILi0EEEEEES5_NS4_ILi16EEEEEEEENS_10ViewEngineIPN7cutlass6half_tEEEEEC2ERKSF_RKSK_,($_ZN7cutlass13device_kernelIN5flash19enable_sm80_to_sm89INS1_16FlashAttnBwdSm80INS1_25CollectiveMainloopBwdSm80ILi2ELi2EN4cute5tupleIJNS5_1CILi128EEES8_NS7_ILi64EEEEEENS_6half_tEfNS_4arch4Sm80ELb1ELb0ELb1ELb0ELb1ELb0ELb0ELb0ELi2ELi4ELi4ELi4ELb0EEENS1_24CollectiveEpilogueBwdGQAISA_fSD_Li256ELb0ELb1EEENS1_25SingleTileBwdLPTSchedulerILb0ELi128ELb1EEEEEEEEEvNT_6ParamsE$_ZN4cute3eso3ESOILb1ELb0EJNS_6LayoutINS_5tupleIJNS3_IJNS_1CILi8EEENS4_ILi1EEEEEENS4_ILi2EEES5_EEENS3_IJNS3_IJS6_NS4_ILi0EEEEEENS4_ILi64EEES5_EEEEENS_10ViewEngineIPN7cutlass6half_tEEEEEC2ERKSE_RKSJ_ - $_ZN7cutlass13device_kernelIN5flash19enable_sm80_to_sm89INS1_16FlashAttnBwdSm80INS1_25CollectiveMainloopBwdSm80ILi2ELi2EN4cute5tupleIJNS5_1CILi128EEES8_NS7_ILi64EEEEEENS_6half_tEfNS_4arch4Sm80ELb1ELb0ELb1ELb0ELb1ELb0ELb0ELb0ELi2ELi4ELi4ELi4ELb0EEENS1_24CollectiveEpilogueBwdGQAISA_fSD_Li256ELb0ELb1EEENS1_25SingleTileBwdLPTSchedulerILb0ELi128ELb1EEEEEEEEEvNT_6ParamsE$_ZN4cute3eso3ESOILb1ELb0EJNS_6LayoutINS_5tupleIJNS3_IJNS_1CILi8EEENS4_ILi1EEEEEENS4_ILi2EEENS4_ILi4EEEEEENS3_IJNS3_IJS6_NS4_ILi0EEEEEES5_NS4_ILi16EEEEEEEENS_10ViewEngineIPN7cutlass6half_tEEEEEC2ERKSF_RKSK_)
$_ZN7cutlass13device_kernelIN5flash19enable_sm80_to_sm89INS1_16FlashAttnBwdSm80INS1_25CollectiveMainloopBwdSm80ILi2ELi2EN4cute5tupleIJNS5_1CILi128EEES8_NS7_ILi64EEEEEENS_6half_tEfNS_4arch4Sm80ELb1ELb0ELb1ELb0ELb1ELb0ELb0ELb0ELi2ELi4ELi4ELi4ELb0EEENS1_24CollectiveEpilogueBwdGQAISA_fSD_Li256ELb0ELb1EEENS1_25SingleTileBwdLPTSchedulerILb0ELi128ELb1EEEEEEEEEvNT_6ParamsE$_ZN4cute3eso3ESOILb1ELb0EJNS_6LayoutINS_5tupleIJNS3_IJNS_1CILi8EEENS4_ILi1EEEEEENS4_ILi2EEENS4_ILi4EEEEEENS3_IJNS3_IJS6_NS4_ILi0EEEEEES5_NS4_ILi16EEEEEEEENS_10ViewEngineIPN7cutlass6half_tEEEEEC2ERKSF_RKSK_:
[----:B------:R-:W-:Y:S01]  /*8380*/  IADD3 R2, R60, -c[0x0][0x20], RZ ;  /* 0x800008003c027a10 */ /* 0x000fe20007ffe0ff */
[----:B------:R-:W-:Y:S01]  /*8390*/  IMAD.MOV.U32 R7, RZ, RZ, R3 ;  /* 0x000000ffff077224 */ /* 0x000fe200078e0003 */
[----:B------:R-:W-:-:S04]  /*83a0*/  MOV R5, 0x0 ;  /* 0x0000000000057802 */ /* 0x000fc80000000f00 */
[----:B------:R1:W-:Y:S01]  /*83b0*/  STL.64 [R2], R6 ;  /* 0x0000000602007387 */ /* 0x0003e20000100a00 */
[----:B------:R-:W-:Y:S05]  /*83c0*/  RET.REL.NODEC R4 `(_ZN7cutlass13device_kernelIN5flash19enable_sm80_to_sm89INS1_16FlashAttnBwdSm80INS1_25CollectiveMainloopBwdSm80ILi2ELi2EN4cute5tupleIJNS5_1CILi128EEES8_NS7_ILi64EEEEEENS_6half_tEfNS_4arch4Sm80ELb1ELb0ELb1ELb0ELb1ELb0ELb0ELb0ELi2ELi4ELi4ELi4ELb0EEENS1_24CollectiveEpilogueBwdGQAISA_fSD_Li256ELb0ELb1EEENS1_25SingleTileBwdLPTSchedulerILb0ELi128ELb1EEEEEEEEEvNT_6ParamsE) ;  /* 0xffff7c3004007950 */ /* 0x000fea0003c3ffff */
        .type           $_ZN7cutlass13device_kernelIN5flash19enable_sm80_to_sm89INS1_16FlashAttnBwdSm80INS1_25CollectiveMainloopBwdSm80ILi2ELi2EN4cute5tupleIJNS5_1CILi128EEES8_NS7_ILi64EEEEEENS_6half_tEfNS_4arch4Sm80ELb1ELb0ELb1ELb0ELb1ELb0ELb0ELb0ELi2ELi4ELi4ELi4ELb0EEENS1_24CollectiveEpilogueBwdGQAISA_fSD_Li256ELb0ELb1EEENS1_25SingleTileBwdLPTSchedulerILb0ELi128ELb1EEEEEEEEEvNT_6ParamsE$_ZN4cute3eso3ESOILb1ELb0EJNS_6LayoutINS_5tupleIJNS3_IJNS_1CILi8EEENS4_ILi1EEEEEENS4_ILi2EEES5_EEENS3_IJNS3_IJS6_NS4_ILi0EEEEEENS4_ILi64EEES5_EEEEENS_10ViewEngineIPN7cutlass6half_tEEEEEC2ERKSE_RKSJ_,@function
        .size           $_ZN7cutlass13device_kernelIN5flash19enable_sm80_to_sm89INS1_16FlashAttnBwdSm80INS1_25CollectiveMainloopBwdSm80ILi2ELi2EN4cute5tupleIJNS5_1CILi128EEES8_NS7_ILi64EEEEEENS_6half_tEfNS_4arch4Sm80ELb1ELb0ELb1ELb0ELb1ELb0ELb0ELb0ELi2ELi4ELi4ELi4ELb0EEENS1_24CollectiveEpilogueBwdGQAISA_fSD_Li256ELb0ELb1EEENS1_25SingleTileBwdLPTSchedulerILb0ELi128ELb1EEEEEEEEEvNT_6ParamsE$_ZN4cute3eso3ESOILb1ELb0EJNS_6LayoutINS_5tupleIJNS3_IJNS_1CILi8EEENS4_ILi1EEEEEENS4_ILi2EEES5_EEENS3_IJNS3_IJS6_NS4_ILi0EEEEEENS4_ILi64EEES5_EEEEENS_10ViewEngineIPN7cutlass6half_tEEEEEC2ERKSE_RKSJ_,($_ZN7cutlass13device_kernelIN5flash19enable_sm80_to_sm89INS1_16FlashAttnBwdSm80INS1_25CollectiveMainloopBwdSm80ILi2ELi2EN4cute5tupleIJNS5_1CILi128EEES8_NS7_ILi64EEEEEENS_6half_tEfNS_4arch4Sm80ELb1ELb0ELb1ELb0ELb1ELb0ELb0ELb0ELi2ELi4ELi4ELi4ELb0EEENS1_24CollectiveEpilogueBwdGQAISA_fSD_Li256ELb0ELb1EEENS1_25SingleTileBwdLPTSchedulerILb0ELi128ELb1EEEEEEEEEvNT_6ParamsE$_ZN4cute3eso3ESOILb1ELb0EJNS_6LayoutINS_5tupleIJNS3_IJNS_1CILi8EEENS4_ILi1EEEEEENS4_ILi4EEEEEENS3_IJNS3_IJS6_NS4_ILi0EEEEEENS4_ILi2048EEEEEEEENS_10ViewEngineINS_8smem_ptrIPN7cutlass6half_tEEEEEEEC2ERKSE_RKSL_ - $_ZN7cutlass13device_kernelIN5flash19enable_sm80_to_sm89INS1_16FlashAttnBwdSm80INS1_25CollectiveMainloopBwdSm80ILi2ELi2EN4cute5tupleIJNS5_1CILi128EEES8_NS7_ILi64EEEEEENS_6half_tEfNS_4arch4Sm80ELb1ELb0ELb1ELb0ELb1ELb0ELb0ELb0ELi2ELi4ELi4ELi4ELb0EEENS1_24CollectiveEpilogueBwdGQAISA_fSD_Li256ELb0ELb1EEENS1_25SingleTileBwdLPTSchedulerILb0ELi128ELb1EEEEEEEEEvNT_6ParamsE$_ZN4cute3eso3ESOILb1ELb0EJNS_6LayoutINS_5tupleIJNS3_IJNS_1CILi8EEENS4_ILi1EEEEEENS4_ILi2EEES5_EEENS3_IJNS3_IJS6_NS4_ILi0EEEEEENS4_ILi64EEES5_EEEEENS_10ViewEngineIPN7cutlass6half_tEEEEEC2ERKSE_RKSJ_)
$_ZN7cutlass13device_kernelIN5flash19enable_sm80_to_sm89INS1_16FlashAttnBwdSm80INS1_25CollectiveMainloopBwdSm80ILi2ELi2EN4cute5tupleIJNS5_1CILi128EEES8_NS7_ILi64EEEEEENS_6half_tEfNS_4arch4Sm80ELb1ELb0ELb1ELb0ELb1ELb0ELb0ELb0ELi2ELi4ELi4ELi4ELb0EEENS1_24CollectiveEpilogueBwdGQAISA_fSD_Li256ELb0ELb1EEENS1_25SingleTileBwdLPTSchedulerILb0ELi128ELb1EEEEEEEEEvNT_6ParamsE$_ZN4cute3eso3ESOILb1ELb0EJNS_6LayoutINS_5tupleIJNS3_IJNS_1CILi8EEENS4_ILi1EEEEEENS4_ILi2EEES5_EEENS3_IJNS3_IJS6_NS4_ILi0EEEEEENS4_ILi64EEES5_EEEEENS_10ViewEngineIPN7cutlass6half_tEEEEEC2ERKSE_RKSJ_:
[----:B------:R-:W-:Y:S01]  /*83d0*/  IADD3 R2, R60, -c[0x0][0x20], RZ ;  /* 0x800008003c027a10 */ /* 0x000fe20007ffe0ff */
[----:B------:R-:W-:Y:S01]  /*83e0*/  IMAD.MOV.U32 R10, RZ, RZ, R6 ;  /* 0x000000ffff0a7224 */ /* 0x000fe200078e0006 */
[----:B------:R-:W-:Y:S01]  /*83f0*/  MOV R11, R3 ;  /* 0x00000003000b7202 */ /* 0x000fe20000000f00 */
[----:B------:R-:W-:-:S04]  /*8400*/  IMAD.MOV.U32 R5, RZ, RZ, 0x0 ;  /* 0x00000000ff057424 */ /* 0x000fc800078e00ff */
[----:B------:R1:W-:Y:S01]  /*8410*/  STL.64 [R2], R10 ;  /* 0x0000000a02007387 */ /* 0x0003e20000100a00 */
[----:B------:R-:W-:Y:S05]  /*8420*/  RET.REL.NODEC R4 `(_ZN7cutlass13device_kernelIN5flash19enable_sm80_to_sm89INS1_16FlashAttnBwdSm80INS1_25CollectiveMainloopBwdSm80ILi2ELi2EN4cute5tupleIJNS5_1CILi128EEES8_NS7_ILi64EEEEEENS_6half_tEfNS_4arch4Sm80ELb1ELb0ELb1ELb0ELb1ELb0ELb0ELb0ELi2ELi4ELi4ELi4ELb0EEENS1_24CollectiveEpilogueBwdGQAISA_fSD_Li256ELb0ELb1EEENS1_25SingleTileBwdLPTSchedulerILb0ELi128ELb1EEEEEEEEEvNT_6ParamsE) ;  /* 0xffff7bd004007950 */ /* 0x000fea0003c3ffff */
        .type           $_ZN7cutlass13device_kernelIN5flash19enable_sm80_to_sm89INS1_16FlashAttnBwdSm80INS1_25CollectiveMainloopBwdSm80ILi2ELi2EN4cute5tupleIJNS5_1CILi128EEES8_NS7_ILi64EEEEEENS_6half_tEfNS_4arch4Sm80ELb1ELb0ELb1ELb0ELb1ELb0ELb0ELb0ELi2ELi4ELi4ELi4ELb0EEENS1_24CollectiveEpilogueBwdGQAISA_fSD_Li256ELb0ELb1EEENS1_25SingleTileBwdLPTSchedulerILb0ELi128ELb1EEEEEEEEEvNT_6ParamsE$_ZN4cute3eso3ESOILb1ELb0EJNS_6LayoutINS_5tupleIJNS3_IJNS_1CILi8EEENS4_ILi1EEEEEENS4_ILi4EEEEEENS3_IJNS3_IJS6_NS4_ILi0EEEEEENS4_ILi2048EEEEEEEENS_10ViewEngineINS_8smem_ptrIPN7cutlass6half_tEEEEEEEC2ERKSE_RKSL_,@function
        .size           $_ZN7cutlass13device_kernelIN5flash19enable_sm80_to_sm89INS1_16FlashAttnBwdSm80INS1_25CollectiveMainloopBwdSm80ILi2ELi2EN4cute5tupleIJNS5_1CILi128EEES8_NS7_ILi64EEEEEENS_6half_tEfNS_4arch4Sm80ELb1ELb0ELb1ELb0ELb1ELb0ELb0ELb0ELi2ELi4ELi4ELi4ELb0EEENS1_24CollectiveEpilogueBwdGQAISA_fSD_Li256ELb0ELb1EEENS1_25SingleTileBwdLPTSchedulerILb0ELi128ELb1EEEEEEEEEvNT_6ParamsE$_ZN4cute3eso3ESOILb1ELb0EJNS_6LayoutINS_5tupleIJNS3_IJNS_1CILi8EEENS4_ILi1EEEEEENS4_ILi4EEEEEENS3_IJNS3_IJS6_NS4_ILi0EEEEEENS4_ILi2048EEEEEEEENS_10ViewEngineINS_8smem_ptrIPN7cutlass6half_tEEEEEEEC2ERKSE_RKSL_,($_ZN7cutlass13device_kernelIN5flash19enable_sm80_to_sm89INS1_16FlashAttnBwdSm80INS1_25CollectiveMainloopBwdSm80ILi2ELi2EN4cute5tupleIJNS5_1CILi128EEES8_NS7_ILi64EEEEEENS_6half_tEfNS_4arch4Sm80ELb1ELb0ELb1ELb0ELb1ELb0ELb0ELb0ELi2ELi4ELi4ELi4ELb0EEENS1_24CollectiveEpilogueBwdGQAISA_fSD_Li256ELb0ELb1EEENS1_25SingleTileBwdLPTSchedulerILb0ELi128ELb1EEEEEEEEEvNT_6ParamsE$_ZN4cute3eso3ESOILb1ELb0EJNS_6LayoutINS_5tupleIJNS3_IJNS_1CILi8EEENS4_ILi1EEEEEENS4_ILi4EEEEEENS3_IJNS3_IJS6_NS4_ILi0EEEEEENS4_ILi2048EEEEEEEEiEEC2ERKSE_RKi - $_ZN7cutlass13device_kernelIN5flash19enable_sm80_to_sm89INS1_16FlashAttnBwdSm80INS1_25CollectiveMainloopBwdSm80ILi2ELi2EN4cute5tupleIJNS5_1CILi128EEES8_NS7_ILi64EEEEEENS_6half_tEfNS_4arch4Sm80ELb1ELb0ELb1ELb0ELb1ELb0ELb0ELb0ELi2ELi4ELi4ELi4ELb0EEENS1_24CollectiveEpilogueBwdGQAISA_fSD_Li256ELb0ELb1EEENS1_25SingleTileBwdLPTSchedulerILb0ELi128ELb1EEEEEEEEEvNT_6ParamsE$_ZN4cute3eso3ESOILb1ELb0EJNS_6LayoutINS_5tupleIJNS3_IJNS_1CILi8EEENS4_ILi1EEEEEENS4_ILi4EEEEEENS3_IJNS3_IJS6_NS4_ILi0EEEEEENS4_ILi2048EEEEEEEENS_10ViewEngineINS_8smem_ptrIPN7cutlass6half_tEEEEEEEC2ERKSE_RKSL_)
$_ZN7cutlass13device_kernelIN5flash19enable_sm80_to_sm89INS1_16FlashAttnBwdSm80INS1_25CollectiveMainloopBwdSm80ILi2ELi2EN4cute5tupleIJNS5_1CILi128EEES8_NS7_ILi64EEEEEENS_6half_tEfNS_4arch4Sm80ELb1ELb0ELb1ELb0ELb1ELb0ELb0ELb0ELi2ELi4ELi4ELi4ELb0EEENS1_24CollectiveEpilogueBwdGQAISA_fSD_Li256ELb0ELb1EEENS1_25SingleTileBwdLPTSchedulerILb0ELi128ELb1EEEEEEEEEvNT_6ParamsE$_ZN4cute3eso3ESOILb1ELb0EJNS_6LayoutINS_5tupleIJNS3_IJNS_1CILi8EEENS4_ILi1EEEEEENS4_ILi4EEEEEENS3_IJNS3_IJS6_NS4_ILi0EEEEEENS4_ILi2048EEEEEEEENS_10ViewEngineINS_8smem_ptrIPN7cutlass6half_tEEEEEEEC2ERKSE_RKSL_:
[----:B------:R-:W-:Y:S02]  /*8430*/  IADD3 R14, R60, -c[0x0][0x20], RZ ;  /* 0x800008003c0e7a10 */ /* 0x000fe40007ffe0ff */
[----:B------:R-:W-:-:S03]  /*8440*/  MOV R17, 0x0 ;  /* 0x0000000000117802 */ /* 0x000fc60000000f00 */
[----:B------:R1:W-:Y:S01]  /*8450*/  STL.64 [R14], R2 ;  /* 0x000000020e007387 */ /* 0x0003e20000100a00 */
[----:B------:R-:W-:Y:S05]  /*8460*/  RET.REL.NODEC R16 `(_ZN7cutlass13device_kernelIN5flash19enable_sm80_to_sm89INS1_16FlashAttnBwdSm80INS1_25CollectiveMainloopBwdSm80ILi2ELi2EN4cute5tupleIJNS5_1CILi128EEES8_NS7_ILi64EEEEEENS_6half_tEfNS_4arch4Sm80ELb1ELb0ELb1ELb0ELb1ELb0ELb0ELb0ELi2ELi4ELi4ELi4ELb0EEENS1_24CollectiveEpilogueBwdGQAISA_fSD_Li256ELb0ELb1EEENS1_25SingleTileBwdLPTSchedulerILb0ELi128ELb1EEEEEEEEEvNT_6ParamsE) ;  /* 0xffff7b9010007950 */ /* 0x000fea0003c3ffff */
        .type           $_ZN7cutlass13device_kernelIN5flash19enable_sm80_to_sm89INS1_16FlashAttnBwdSm80INS1_25CollectiveMainloopBwdSm80ILi2ELi2EN4cute5tupleIJNS5_1CILi128EEES8_NS7_ILi64EEEEEENS_6half_tEfNS_4arch4Sm80ELb1ELb0ELb1ELb0ELb1ELb0ELb0ELb0ELi2ELi4ELi4ELi4ELb0EEENS1_24CollectiveEpilogueBwdGQAISA_fSD_Li256ELb0ELb1EEENS1_25SingleTileBwdLPTSchedulerILb0ELi128ELb1EEEEEEEEEvNT_6ParamsE$_ZN4cute3eso3ESOILb1ELb0EJNS_6LayoutINS_5tupleIJNS3_IJNS_1CILi8EEENS4_ILi1EEEEEENS4_ILi4EEEEEENS3_IJNS3_IJS6_NS4_ILi0EEEEEENS4_ILi2048EEEEEEEEiEEC2ERKSE_RKi,@function
        .size           $_ZN7cutlass13device_kernelIN5flash19enable_sm80_to_sm89INS1_16FlashAttnBwdSm80INS1_25CollectiveMainloopBwdSm80ILi2ELi2EN4cute5tupleIJNS5_1CILi128EEES8_NS7_ILi64EEEEEENS_6half_tEfNS_4arch4Sm80ELb1ELb0ELb1ELb0ELb1ELb0ELb0ELb0ELi2ELi4ELi4ELi4ELb0EEENS1_24CollectiveEpilogueBwdGQAISA_fSD_Li256ELb0ELb1EEENS1_25SingleTileBwdLPTSchedulerILb0ELi128ELb1EEEEEEEEEvNT_6ParamsE$_ZN4cute3eso3ESOILb1ELb0EJNS_6LayoutINS_5tupleIJNS3_IJNS_1CILi8EEENS4_ILi1EEEEEENS4_ILi4EEEEEENS3_IJNS3_IJS6_NS4_ILi0EEEEEENS4_ILi2048EEEEEEEEiEEC2ERKSE_RKi,($_ZN7cutlass13device_kernelIN5flash19enable_sm80_to_sm89INS1_16FlashAttnBwdSm80INS1_25CollectiveMainloopBwdSm80ILi2ELi2EN4cute5tupleIJNS5_1CILi128EEES8_NS7_ILi64EEEEEENS_6half_tEfNS_4arch4Sm80ELb1ELb0ELb1ELb0ELb1ELb0ELb0ELb0ELi2ELi4ELi4ELi4ELb0EEENS1_24CollectiveEpilogueBwdGQAISA_fSD_Li256ELb0ELb1EEENS1_25SingleTileBwdLPTSchedulerILb0ELi128ELb1EEEEEEEEEvNT_6ParamsE$_ZN4cute3eso3ESOILb1ELb0EJNS_6LayoutINS_5tupleIJNS3_IJNS_1CILi8EEENS4_ILi1EEEEEENS4_ILi4EEEEEENS3_IJNS3_IJS6_NS4_ILi0EEEEEES5_EEEEENS_10ViewEngineIPN7cutlass6half_tEEEEEC2ERKSD_RKSI_ - $_ZN7cutlass13device_kernelIN5flash19enable_sm80_to_sm89INS1_16FlashAttnBwdSm80INS1_25CollectiveMainloopBwdSm80ILi2ELi2EN4cute5tupleIJNS5_1CILi128EEES8_NS7_ILi64EEEEEENS_6half_tEfNS_4arch4Sm80ELb1ELb0ELb1ELb0ELb1ELb0ELb0ELb0ELi2ELi4ELi4ELi4ELb0EEENS1_24CollectiveEpilogueBwdGQAISA_fSD_Li256ELb0ELb1EEENS1_25SingleTileBwdLPTSchedulerILb0ELi128ELb1EEEEEEEEEvNT_6ParamsE$_ZN4cute3eso3ESOILb1ELb0EJNS_6LayoutINS_5tupleIJNS3_IJNS_1CILi8EEENS4_ILi1EEEEEENS4_ILi4EEEEEENS3_IJNS3_IJS6_NS4_ILi0EEEEEENS4_ILi2048EEEEEEEEiEEC2ERKSE_RKi)
$_ZN7cutlass13device_kernelIN5flash19enable_sm80_to_sm89INS1_16FlashAttnBwdSm80INS1_25CollectiveMainloopBwdSm80ILi2ELi2EN4cute5tupleIJNS5_1CILi128EEES8_NS7_ILi64EEEEEENS_6half_tEfNS_4arch4Sm80ELb1ELb0ELb1ELb0ELb1ELb0ELb0ELb0ELi2ELi4ELi4ELi4ELb0EEENS1_24CollectiveEpilogueBwdGQAISA_fSD_Li256ELb0ELb1EEENS1_25SingleTileBwdLPTSchedulerILb0ELi128ELb1EEEEEEEEEvNT_6ParamsE$_ZN4cute3eso3ESOILb1ELb0EJNS_6LayoutINS_5tupleIJNS3_IJNS_1CILi8EEENS4_ILi1EEEEEENS4_ILi4EEEEEENS3_IJNS3_IJS6_NS4_ILi0EEEEEENS4_ILi2048EEEEEEEEiEEC2ERKSE_RKi:
[----:B------:R-:W-:Y:S02]  /*8470*/  IADD3 R2, R60, -c[0x0][0x20], RZ ;  /* 0x800008003c027a10 */ /* 0x000fe40007ffe0ff */
[----:B------:R-:W-:-:S03]  /*8480*/  MOV R13, 0x0 ;  /* 0x00000000000d7802 */ /* 0x000fc60000000f00 */
[----:B------:R1:W-:Y:S01]  /*8490*/  STL [R2], R3 ;  /* 0x0000000302007387 */ /* 0x0003e20000100800 */
[----:B------:R-:W-:Y:S05]  /*84a0*/  RET.REL.NODEC R12 `(_ZN7cutlass13device_kernelIN5flash19enable_sm80_to_sm89INS1_16FlashAttnBwdSm80INS1_25CollectiveMainloopBwdSm80ILi2ELi2EN4cute5tupleIJNS5_1CILi128EEES8_NS7_ILi64EEEEEENS_6half_tEfNS_4arch4Sm80ELb1ELb0ELb1ELb0ELb1ELb0ELb0ELb0ELi2ELi4ELi4ELi4ELb0EEENS1_24CollectiveEpilogueBwdGQAISA_fSD_Li256ELb0ELb1EEENS1_25SingleTileBwdLPTSchedulerILb0ELi128ELb1EEEEEEEEEvNT_6ParamsE) ;  /* 0xffff7b500c007950 */ /* 0x000fea0003c3ffff */
        .type           $_ZN7cutlass13device_kernelIN5flash19enable_sm80_to_sm89INS1_16FlashAttnBwdSm80INS1_25CollectiveMainloopBwdSm80ILi2ELi2EN4cute5tupleIJNS5_1CILi128EEES8_NS7_ILi64EEEEEENS_6half_tEfNS_4arch4Sm80ELb1ELb0ELb1ELb0ELb1ELb0ELb0ELb0ELi2ELi4ELi4ELi4ELb0EEENS1_24CollectiveEpilogueBwdGQAISA_fSD_Li256ELb0ELb1EEENS1_25SingleTileBwdLPTSchedulerILb0ELi128ELb1EEEEEEEEEvNT_6ParamsE$_ZN4cute3eso3ESOILb1ELb0EJNS_6LayoutINS_5tupleIJNS3_IJNS_1CILi8EEENS4_ILi1EEEEEENS4_ILi4EEEEEENS3_IJNS3_IJS6_NS4_ILi0EEEEEES5_EEEEENS_10ViewEngineIPN7cutlass6half_tEEEEEC2ERKSD_RKSI_,@function
        .size           $_ZN7cutlass13device_kernelIN5flash19enable_sm80_to_sm89INS1_16FlashAttnBwdSm80INS1_25CollectiveMainloopBwdSm80ILi2ELi2EN4cute5tupleIJNS5_1CILi128EEES8_NS7_ILi64EEEEEENS_6half_tEfNS_4arch4Sm80ELb1ELb0ELb1ELb0ELb1ELb0ELb0ELb0ELi2ELi4ELi4ELi4ELb0EEENS1_24CollectiveEpilogueBwdGQAISA_fSD_Li256ELb0ELb1EEENS1_25SingleTileBwdLPTSchedulerILb0ELi128ELb1EEEEEEEEEvNT_6ParamsE$_ZN4cute3eso3ESOILb1ELb0EJNS_6LayoutINS_5tupleIJNS3_IJNS_1CILi8EEENS4_ILi1EEEEEENS4_ILi4EEEEEENS3_IJNS3_IJS6_NS4_ILi0EEEEEES5_EEEEENS_10ViewEngineIPN7cutlass6half_tEEEEEC2ERKSD_RKSI_,($_ZN7cutlass13device_kernelIN5flash19enable_sm80_to_sm89INS1_16FlashAttnBwdSm80INS1_25CollectiveMainloopBwdSm80ILi2ELi2EN4cute5tupleIJNS5_1CILi128EEES8_NS7_ILi64EEEEEENS_6half_tEfNS_4arch4Sm80ELb1ELb0ELb1ELb0ELb1ELb0ELb0ELb0ELi2ELi4ELi4ELi4ELb0EEENS1_24CollectiveEpilogueBwdGQAISA_fSD_Li256ELb0ELb1EEENS1_25SingleTileBwdLPTSchedulerILb0ELi128ELb1EEEEEEEEEvNT_6ParamsE$_ZN4cute3eso3ESOILb1ELb0EJNS_6LayoutINS_5tupleIJNS3_IJNS_1CILi8EEENS4_ILi1EEEEEENS4_ILi4EEEEEENS3_IJNS3_IJS6_NS4_ILi0EEEEEES5_EEEEEiEEC2ERKSD_RKi - $_ZN7cutlass13device_kernelIN5flash19enable_sm80_to_sm89INS1_16FlashAttnBwdSm80INS1_25CollectiveMainloopBwdSm80ILi2ELi2EN4cute5tupleIJNS5_1CILi128EEES8_NS7_ILi64EEEEEENS_6half_tEfNS_4arch4Sm80ELb1ELb0ELb1ELb0ELb1ELb0ELb0ELb0ELi2ELi4ELi4ELi4ELb0EEENS1_24CollectiveEpilogueBwdGQAISA_fSD_Li256ELb0ELb1EEENS1_25SingleTileBwdLPTSchedulerILb0ELi128ELb1EEEEEEEEEvNT_6ParamsE$_ZN4cute3eso3ESOILb1ELb0EJNS_6LayoutINS_5tupleIJNS3_IJNS_1CILi8EEENS4_ILi1EEEEEENS4_ILi4EEEEEENS3_IJNS3_IJS6_NS4_ILi0EEEEEES5_EEEEENS_10ViewEngineIPN7cutlass6half_tEEEEEC2ERKSD_RKSI_)
$_ZN7cutlass13device_kernelIN5flash19enable_sm80_to_sm89INS1_16FlashAttnBwdSm80INS1_25CollectiveMainloopBwdSm80ILi2ELi2EN4cute5tupleIJNS5_1CILi128EEES8_NS7_ILi64EEEEEENS_6half_tEfNS_4arch4Sm80ELb1ELb0ELb1ELb0ELb1ELb0ELb0ELb0ELi2ELi4ELi4ELi4ELb0EEENS1_24CollectiveEpilogueBwdGQAISA_fSD_Li256ELb0ELb1EEENS1_25SingleTileBwdLPTSchedulerILb0ELi128ELb1EEEEEEEEEvNT_6ParamsE$_ZN4cute3eso3ESOILb1ELb0EJNS_6LayoutINS_5tupleIJNS3_IJNS_1CILi8EEENS4_ILi1EEEEEENS4_ILi4EEEEEENS3_IJNS3_IJS6_NS4_ILi0EEEEEES5_EEEEENS_10ViewEngineIPN7cutlass6half_tEEEEEC2ERKSD_RKSI_:
[----:B------:R-:W-:Y:S01]  /*84b0*/  IADD3 R13, R60, -c[0x0][0x20], RZ ;  /* 0x800008003c0d7a10 */ /* 0x000fe20007ffe0ff */
[----:B------:R-:W-:Y:S01]  /*84c0*/  IMAD.MOV.U32 R16, RZ, RZ, R12 ;  /* 0x000000ffff107224 */ /* 0x000fe200078e000c */
[----:B------:R-:W-:Y:S01]  /*84d0*/  MOV R17, R15 ;  /* 0x0000000f00117202 */ /* 0x000fe20000000f00 */
[----:B------:R-:W-:-:S04]  /*84e0*/  IMAD.MOV.U32 R15, RZ, RZ, 0x0 ;  /* 0x00000000ff0f7424 */ /* 0x000fc800078e00ff */
[----:B------:R1:W-:Y:S01]  /*84f0*/  STL.64 [R13], R16 ;  /* 0x000000100d007387 */ /* 0x0003e20000100a00 */
[----:B------:R-:W-:Y:S05]  /*8500*/  RET.REL.NODEC R14 `(_ZN7cutlass13device_kernelIN5flash19enable_sm80_to_sm89INS1_16FlashAttnBwdSm80INS1_25CollectiveMainloopBwdSm80ILi2ELi2EN4cute5tupleIJNS5_1CILi128EEES8_NS7_ILi64EEEEEENS_6half_tEfNS_4arch4Sm80ELb1ELb0ELb1ELb0ELb1ELb0ELb0ELb0ELi2ELi4ELi4ELi4ELb0EEENS1_24CollectiveEpilogueBwdGQAISA_fSD_Li256ELb0ELb1EEENS1_25SingleTileBwdLPTSchedulerILb0ELi128ELb1EEEEEEEEEvNT_6ParamsE) ;  /* 0xffff7af00e007950 */ /* 0x000fea0003c3ffff */
        .type           $_ZN7cutlass13device_kernelIN5flash19enable_sm80_to_sm89INS1_16FlashAttnBwdSm80INS1_25CollectiveMainloopBwdSm80ILi2ELi2EN4cute5tupleIJNS5_1CILi128EEES8_NS7_ILi64EEEEEENS_6half_tEfNS_4arch4Sm80ELb1ELb0ELb1ELb0ELb1ELb0ELb0ELb0ELi2ELi4ELi4ELi4ELb0EEENS1_24CollectiveEpilogueBwdGQAISA_fSD_Li256ELb0ELb1EEENS1_25SingleTileBwdLPTSchedulerILb0ELi128ELb1EEEEEEEEEvNT_6ParamsE$_ZN4cute3eso3ESOILb1ELb0EJNS_6LayoutINS_5tupleIJNS3_IJNS_1CILi8EEENS4_ILi1EEEEEENS4_ILi4EEEEEENS3_IJNS3_IJS6_NS4_ILi0EEEEEES5_EEEEEiEEC2ERKSD_RKi,@function
        .size           $_ZN7cutlass13device_kernelIN5flash19enable_sm80_to_sm89INS1_16FlashAttnBwdSm80INS1_25CollectiveMainloopBwdSm80ILi2ELi2EN4cute5tupleIJNS5_1CILi128EEES8_NS7_ILi64EEEEEENS_6half_tEfNS_4arch4Sm80ELb1ELb0ELb1ELb0ELb1ELb0ELb0ELb0ELi2ELi4ELi4ELi4ELb0EEENS1_24CollectiveEpilogueBwdGQAISA_fSD_Li256ELb0ELb1EEENS1_25SingleTileBwdLPTSchedulerILb0ELi128ELb1EEEEEEEEEvNT_6ParamsE$_ZN4cute3eso3ESOILb1ELb0EJNS_6LayoutINS_5tupleIJNS3_IJNS_1CILi8EEENS4_ILi1EEEEEENS4_ILi4EEEEEENS3_IJNS3_IJS6_NS4_ILi0EEEEEES5_EEEEEiEEC2ERKSD_RKi,($_ZN7cutlass13device_kernelIN5flash19enable_sm80_to_sm89INS1_16FlashAttnBwdSm80INS1_25CollectiveMainloopBwdSm80ILi2ELi2EN4cute5tupleIJNS5_1CILi128EEES8_NS7_ILi64EEEEEENS_6half_tEfNS_4arch4Sm80ELb1ELb0ELb1ELb0ELb1ELb0ELb0ELb0ELi2ELi4ELi4ELi4ELb0EEENS1_24CollectiveEpilogueBwdGQAISA_fSD_Li256ELb0ELb1EEENS1_25SingleTileBwdLPTSchedulerILb0ELi128ELb1EEEEEEEEEvNT_6ParamsE$_ZN4cute3eso3ESOILb1ELb0EJNS_6LayoutINS_5tupleIJNS3_IJNS_1CILi8EEENS4_ILi1EEEEEENS4_ILi4EEES8_EEENS3_IJNS3_IJS6_NS4_ILi0EEEEEES5_NS4_ILi32EEEEEEEENS_10ViewEngineIPN7cutlass6half_tEEEEEC2ERKSE_RKSJ_ - $_ZN7cutlass13device_kernelIN5flash19enable_sm80_to_sm89INS1_16FlashAttnBwdSm80INS1_25CollectiveMainloopBwdSm80ILi2ELi2EN4cute5tupleIJNS5_1CILi128EEES8_NS7_ILi64EEEEEENS_6half_tEfNS_4arch4Sm80ELb1ELb0ELb1ELb0ELb1ELb0ELb0ELb0ELi2ELi4ELi4ELi4ELb0EEENS1_24CollectiveEpilogueBwdGQAISA_fSD_Li256ELb0ELb1EEENS1_25SingleTileBwdLPTSchedulerILb0ELi128ELb1EEEEEEEEEvNT_6ParamsE$_ZN4cute3eso3ESOILb1ELb0EJNS_6LayoutINS_5tupleIJNS3_IJNS_1CILi8EEENS4_ILi1EEEEEENS4_ILi4EEEEEENS3_IJNS3_IJS6_NS4_ILi0EEEEEES5_EEEEEiEEC2ERKSD_RKi)
$_ZN7cutlass13device_kernelIN5flash19enable_sm80_to_sm89INS1_16FlashAttnBwdSm80INS1_25CollectiveMainloopBwdSm80ILi2ELi2EN4cute5tupleIJNS5_1CILi128EEES8_NS7_ILi64EEEEEENS_6half_tEfNS_4arch4Sm80ELb1ELb0ELb1ELb0ELb1ELb0ELb0ELb0ELi2ELi4ELi4ELi4ELb0EEENS1_24CollectiveEpilogueBwdGQAISA_fSD_Li256ELb0ELb1EEENS1_25SingleTileBwdLPTSchedulerILb0ELi128ELb1EEEEEEEEEvNT_6ParamsE$_ZN4cute3eso3ESOILb1ELb0EJNS_6LayoutINS_5tupleIJNS3_IJNS_1CILi8EEENS4_ILi1EEEEEENS4_ILi4EEEEEENS3_IJNS3_IJS6_NS4_ILi0EEEEEES5_EEEEEiEEC2ERKSD_RKi:
[----:B------:R-:W-:Y:S02]  /*8510*/  IADD3 R2, R60, -c[0x0][0x20], RZ ;  /* 0x800008003c027a10 */ /* 0x000fe40007ffe0ff */
[----:B------:R-:W-:-:S03]  /*8520*/  MOV R13, 0x0 ;  /* 0x00000000000d7802 */ /* 0x000fc60000000f00 */
[----:B------:R1:W-:Y:S01]  /*8530*/  STL [R2], R3 ;  /* 0x0000000302007387 */ /* 0x0003e20000100800 */
[----:B------:R-:W-:Y:S05]  /*8540*/  RET.REL.NODEC R12 `(_ZN7cutlass13device_kernelIN5flash19enable_sm80_to_sm89INS1_16FlashAttnBwdSm80INS1_25CollectiveMainloopBwdSm80ILi2ELi2EN4cute5tupleIJNS5_1CILi128EEES8_NS7_ILi64EEEEEENS_6half_tEfNS_4arch4Sm80ELb1ELb0ELb1ELb0ELb1ELb0ELb0ELb0ELi2ELi4ELi4ELi4ELb0EEENS1_24CollectiveEpilogueBwdGQAISA_fSD_Li256ELb0ELb1EEENS1_25SingleTileBwdLPTSchedulerILb0ELi128ELb1EEEEEEEEEvNT_6ParamsE) ;  /* 0xffff7ab00c007950 */ /* 0x000fea0003c3ffff */
        .type           $_ZN7cutlass13device_kernelIN5flash19enable_sm80_to_sm89INS1_16FlashAttnBwdSm80INS1_25CollectiveMainloopBwdSm80ILi2ELi2EN4cute5tupleIJNS5_1CILi128EEES8_NS7_ILi64EEEEEENS_6half_tEfNS_4arch4Sm80ELb1ELb0ELb1ELb0ELb1ELb0ELb0ELb0ELi2ELi4ELi4ELi4ELb0EEENS1_24CollectiveEpilogueBwdGQAISA_fSD_Li256ELb0ELb1EEENS1_25SingleTileBwdLPTSchedulerILb0ELi128ELb1EEEEEEEEEvNT_6ParamsE$_ZN4cute3eso3ESOILb1ELb0EJNS_6LayoutINS_5tupleIJNS3_IJNS_1CILi8EEENS4_ILi1EEEEEENS4_ILi4EEES8_EEENS3_IJNS3_IJS6_NS4_ILi0EEEEEES5_NS4_ILi32EEEEEEEENS_10ViewEngineIPN7cutlass6half_tEEEEEC2ERKSE_RKSJ_,@function
        .size           $_ZN7cutlass13device_kernelIN5flash19enable_sm80_to_sm89INS1_16FlashAttnBwdSm80INS1_25CollectiveMainloopBwdSm80ILi2ELi2EN4cute5tupleIJNS5_1CILi128EEES8_NS7_ILi64EEEEEENS_6half_tEfNS_4arch4Sm80ELb1ELb0ELb1ELb0ELb1ELb0ELb0ELb0ELi2ELi4ELi4ELi4ELb0EEENS1_24CollectiveEpilogueBwdGQAISA_fSD_Li256ELb0ELb1EEENS1_25SingleTileBwdLPTSchedulerILb0ELi128ELb1EEEEEEEEEvNT_6ParamsE$_ZN4cute3eso3ESOILb1ELb0EJNS_6LayoutINS_5tupleIJNS3_IJNS_1CILi8EEENS4_ILi1EEEEEENS4_ILi4EEES8_EEENS3_IJNS3_IJS6_NS4_ILi0EEEEEES5_NS4_ILi32EEEEEEEENS_10ViewEngineIPN7cutlass6half_tEEEEEC2ERKSE_RKSJ_,($_ZN7cutlass13device_kernelIN5flash19enable_sm80_to_sm89INS1_16FlashAttnBwdSm80INS1_25CollectiveMainloopBwdSm80ILi2ELi2EN4cute5tupleIJNS5_1CILi128EEES8_NS7_ILi64EEEEEENS_6half_tEfNS_4arch4Sm80ELb1ELb0ELb1ELb0ELb1ELb0ELb0ELb0ELi2ELi4ELi4ELi4ELb0EEENS1_24CollectiveEpilogueBwdGQAISA_fSD_Li256ELb0ELb1EEENS1_25SingleTileBwdLPTSchedulerILb0ELi128ELb1EEEEEEEEEvNT_6ParamsE$_ZN4cute3eso3ESOILb1ELb0EJNS_6LayoutINS_5tupleIJNS_1CILi1EEENS3_IJNS4_ILi2EEES6_EEEEEENS3_IJNS4_ILi0EEENS3_IJNS4_ILi8EEENS4_ILi64EEEEEEEEEEENS_10ViewEngineINS_8smem_ptrIPfEEEEEEC2ERKSE_RKSJ_ - $_ZN7cutlass13device_kernelIN5flash19enable_sm80_to_sm89INS1_16FlashAttnBwdSm80INS1_25CollectiveMainloopBwdSm80ILi2ELi2EN4cute5tupleIJNS5_1CILi128EEES8_NS7_ILi64EEEEEENS_6half_tEfNS_4arch4Sm80ELb1ELb0ELb1ELb0ELb1ELb0ELb0ELb0ELi2ELi4ELi4ELi4ELb0EEENS1_24CollectiveEpilogueBwdGQAISA_fSD_Li256ELb0ELb1EEENS1_25SingleTileBwdLPTSchedulerILb0ELi128ELb1EEEEEEEEEvNT_6ParamsE$_ZN4cute3eso3ESOILb1ELb0EJNS_6LayoutINS_5tupleIJNS3_IJNS_1CILi8EEENS4_ILi1EEEEEENS4_ILi4EEES8_EEENS3_IJNS3_IJS6_NS4_ILi0EEEEEES5_NS4_ILi32EEEEEEEENS_10ViewEngineIPN7cutlass6half_tEEEEEC2ERKSE_RKSJ_)
$_ZN7cutlass13device_kernelIN5flash19enable_sm80_to_sm89INS1_16FlashAttnBwdSm80INS1_25CollectiveMainloopBwdSm80ILi2ELi2EN4cute5tupleIJNS5_1CILi128EEES8_NS7_ILi64EEEEEENS_6half_tEfNS_4arch4Sm80ELb1ELb0ELb1ELb0ELb1ELb0ELb0ELb0ELi2ELi4ELi4ELi4ELb0EEENS1_24CollectiveEpilogueBwdGQAISA_fSD_Li256ELb0ELb1EEENS1_25SingleTileBwdLPTSchedulerILb0ELi128ELb1EEEEEEEEEvNT_6ParamsE$_ZN4cute3eso3ESOILb1ELb0EJNS_6LayoutINS_5tupleIJNS3_IJNS_1CILi8EEENS4_ILi1EEEEEENS4_ILi4EEES8_EEENS3_IJNS3_IJS6_NS4_ILi0EEEEEES5_NS4_ILi32EEEEEEEENS_10ViewEngineIPN7cutlass6half_tEEEEEC2ERKSE_RKSJ_:
[----:B------:R-:W-:Y:S01]  /*8550*/  IADD3 R2, R60, -c[0x0][0x20], RZ ;  /* 0x800008003c027a10 */ /* 0x000fe20007ffe0ff */
[----:B------:R-:W-:Y:S01]  /*8560*/  IMAD.MOV.U32 R7, RZ, RZ, R3 ;  /* 0x000000ffff077224 */ /* 0x000fe200078e0003 */
[----:B------:R-:W-:-:S04]  /*8570*/  MOV R5, 0x0 ;  /* 0x0000000000057802 */ /* 0x000fc80000000f00 */
[----:B------:R1:W-:Y:S01]  /*8580*/  STL.64 [R2], R6 ;  /* 0x0000000602007387 */ /* 0x0003e20000100a00 */
[----:B------:R-:W-:Y:S05]  /*8590*/  RET.REL.NODEC R4 `(_ZN7cutlass13device_kernelIN5flash19enable_sm80_to_sm89INS1_16FlashAttnBwdSm80INS1_25CollectiveMainloopBwdSm80ILi2ELi2EN4cute5tupleIJNS5_1CILi128EEES8_NS7_ILi64EEEEEENS_6half_tEfNS_4arch4Sm80ELb1ELb0ELb1ELb0ELb1ELb0ELb0ELb0ELi2ELi4ELi4ELi4ELb0EEENS1_24CollectiveEpilogueBwdGQAISA_fSD_Li256ELb0ELb1EEENS1_25SingleTileBwdLPTSchedulerILb0ELi128ELb1EEEEEEEEEvNT_6ParamsE) ;  /* 0xffff7a6004007950 */ /* 0x000fea0003c3ffff */
        .type           $_ZN7cutlass13device_kernelIN5flash19enable_sm80_to_sm89INS1_16FlashAttnBwdSm80INS1_25CollectiveMainloopBwdSm80ILi2ELi2EN4cute5tupleIJNS5_1CILi128EEES8_NS7_ILi64EEEEEENS_6half_tEfNS_4arch4Sm80ELb1ELb0ELb1ELb0ELb1ELb0ELb0ELb0ELi2ELi4ELi4ELi4ELb0EEENS1_24CollectiveEpilogueBwdGQAISA_fSD_Li256ELb0ELb1EEENS1_25SingleTileBwdLPTSchedulerILb0ELi128ELb1EEEEEEEEEvNT_6ParamsE$_ZN4cute3eso3ESOILb1ELb0EJNS_6LayoutINS_5tupleIJNS_1CILi1EEENS3_IJNS4_ILi2EEES6_EEEEEENS3_IJNS4_ILi0EEENS3_IJNS4_ILi8EEENS4_ILi64EEEEEEEEEEENS_10ViewEngineINS_8smem_ptrIPfEEEEEEC2ERKSE_RKSJ_,@function
        .size           $_ZN7cutlass13device_kernelIN5flash19enable_sm80_to_sm89INS1_16FlashAttnBwdSm80INS1_25CollectiveMainloopBwdSm80ILi2ELi2EN4cute5tupleIJNS5_1CILi128EEES8_NS7_ILi64EEEEEENS_6half_tEfNS_4arch4Sm80ELb1ELb0ELb1ELb0ELb1ELb0ELb0ELb0ELi2ELi4ELi4ELi4ELb0EEENS1_24CollectiveEpilogueBwdGQAISA_fSD_Li256ELb0ELb1EEENS1_25SingleTileBwdLPTSchedulerILb0ELi128ELb1EEEEEEEEEvNT_6ParamsE$_ZN4cute3eso3ESOILb1ELb0EJNS_6LayoutINS_5tupleIJNS_1CILi1EEENS3_IJNS4_ILi2EEES6_EEEEEENS3_IJNS4_ILi0EEENS3_IJNS4_ILi8EEENS4_ILi64EEEEEEEEEEENS_10ViewEngineINS_8smem_ptrIPfEEEEEEC2ERKSE_RKSJ_,($_ZN7cutlass13device_kernelIN5flash19enable_sm80_to_sm89INS1_16FlashAttnBwdSm80INS1_25CollectiveMainloopBwdSm80ILi2ELi2EN4cute5tupleIJNS5_1CILi128EEES8_NS7_ILi64EEEEEENS_6half_tEfNS_4arch4Sm80ELb1ELb0ELb1ELb0ELb1ELb0ELb0ELb0ELi2ELi4ELi4ELi4ELb0EEENS1_24CollectiveEpilogueBwdGQAISA_fSD_Li256ELb0ELb1EEENS1_25SingleTileBwdLPTSchedulerILb0ELi128ELb1EEEEEEEEEvNT_6ParamsE$_ZN4cute3eso3ESOILb1ELb0EJNS_6LayoutINS_5tupleIJNS_1CILi1EEENS4_ILi4EEEEEENS3_IJNS4_ILi0EEES5_EEEEENS_10ViewEngineIPfEEEEC2ERKSA_RKSD_ - $_ZN7cutlass13device_kernelIN5flash19enable_sm80_to_sm89INS1_16FlashAttnBwdSm80INS1_25CollectiveMainloopBwdSm80ILi2ELi2EN4cute5tupleIJNS5_1CILi128EEES8_NS7_ILi64EEEEEENS_6half_tEfNS_4arch4Sm80ELb1ELb0ELb1ELb0ELb1ELb0ELb0ELb0ELi2ELi4ELi4ELi4ELb0EEENS1_24CollectiveEpilogueBwdGQAISA_fSD_Li256ELb0ELb1EEENS1_25SingleTileBwdLPTSchedulerILb0ELi128ELb1EEEEEEEEEvNT_6ParamsE$_ZN4cute3eso3ESOILb1ELb0EJNS_6LayoutINS_5tupleIJNS_1CILi1EEENS3_IJNS4_ILi2EEES6_EEEEEENS3_IJNS4_ILi0EEENS3_IJNS4_ILi8EEENS4_ILi64EEEEEEEEEEENS_10ViewEngineINS_8smem_ptrIPfEEEEEEC2ERKSE_RKSJ_)
$_ZN7cutlass13device_kernelIN5flash19enable_sm80_to_sm89INS1_16FlashAttnBwdSm80INS1_25CollectiveMainloopBwdSm80ILi2ELi2EN4cute5tupleIJNS5_1CILi128EEES8_NS7_ILi64EEEEEENS_6half_tEfNS_4arch4Sm80ELb1ELb0ELb1ELb0ELb1ELb0ELb0ELb0ELi2ELi4ELi4ELi4ELb0EEENS1_24CollectiveEpilogueBwdGQAISA_fSD_Li256ELb0ELb1EEENS1_25SingleTileBwdLPTSchedulerILb0ELi128ELb1EEEEEEEEEvNT_6ParamsE$_ZN4cute3eso3ESOILb1ELb0EJNS_6LayoutINS_5tupleIJNS_1CILi1EEENS3_IJNS4_ILi2EEES6_EEEEEENS3_IJNS4_ILi0EEENS3_IJNS4_ILi8EEENS4_ILi64EEEEEEEEEEENS_10ViewEngineINS_8smem_ptrIPfEEEEEEC2ERKSE_RKSJ_:
[----:B------:R-:W-:Y:S01]  /*85a0*/  IADD3 R5, R60, -c[0x0][0x20], RZ ;  /* 0x800008003c057a10 */ /* 0x000fe20007ffe0ff */
[----:B------:R-:W-:Y:S01]  /*85b0*/  IMAD.MOV.U32 R10, RZ, RZ, R4 ;  /* 0x000000ffff0a7224 */ /* 0x000fe200078e0004 */
[----:B------:R-:W-:Y:S01]  /*85c0*/  MOV R11, R9 ;  /* 0x00000009000b7202 */ /* 0x000fe20000000f00 */
[----:B------:R-:W-:-:S04]  /*85d0*/  IMAD.MOV.U32 R9, RZ, RZ, 0x0 ;  /* 0x00000000ff097424 */ /* 0x000fc800078e00ff */
[----:B------:R1:W-:Y:S01]  /*85e0*/  STL.64 [R5], R10 ;  /* 0x0000000a05007387 */ /* 0x0003e20000100a00 */
[----:B------:R-:W-:Y:S05]  /*85f0*/  RET.REL.NODEC R8 `(_ZN7cutlass13device_kernelIN5flash19enable_sm80_to_sm89INS1_16FlashAttnBwdSm80INS1_25CollectiveMainloopBwdSm80ILi2ELi2EN4cute5tupleIJNS5_1CILi128EEES8_NS7_ILi64EEEEEENS_6half_tEfNS_4arch4Sm80ELb1ELb0ELb1ELb0ELb1ELb0ELb0ELb0ELi2ELi4ELi4ELi4ELb0EEENS1_24CollectiveEpilogueBwdGQAISA_fSD_Li256ELb0ELb1EEENS1_25SingleTileBwdLPTSchedulerILb0ELi128ELb1EEEEEEEEEvNT_6ParamsE) ;  /* 0xffff7a0008007950 */ /* 0x000fea0003c3ffff */
        .type           $_ZN7cutlass13device_kernelIN5flash19enable_sm80_to_sm89INS1_16FlashAttnBwdSm80INS1_25CollectiveMainloopBwdSm80ILi2ELi2EN4cute5tupleIJNS5_1CILi128EEES8_NS7_ILi64EEEEEENS_6half_tEfNS_4arch4Sm80ELb1ELb0ELb1ELb0ELb1ELb0ELb0ELb0ELi2ELi4ELi4ELi4ELb0EEENS1_24CollectiveEpilogueBwdGQAISA_fSD_Li256ELb0ELb1EEENS1_25SingleTileBwdLPTSchedulerILb0ELi128ELb1EEEEEEEEEvNT_6ParamsE$_ZN4cute3eso3ESOILb1ELb0EJNS_6LayoutINS_5tupleIJNS_1CILi1EEENS4_ILi4EEEEEENS3_IJNS4_ILi0EEES5_EEEEENS_10ViewEngineIPfEEEEC2ERKSA_RKSD_,@function
        .size           $_ZN7cutlass13device_kernelIN5flash19enable_sm80_to_sm89INS1_16FlashAttnBwdSm80INS1_25CollectiveMainloopBwdSm80ILi2ELi2EN4cute5tupleIJNS5_1CILi128EEES8_NS7_ILi64EEEEEENS_6half_tEfNS_4arch4Sm80ELb1ELb0ELb1ELb0ELb1ELb0ELb0ELb0ELi2ELi4ELi4ELi4ELb0EEENS1_24CollectiveEpilogueBwdGQAISA_fSD_Li256ELb0ELb1EEENS1_25SingleTileBwdLPTSchedulerILb0ELi128ELb1EEEEEEEEEvNT_6ParamsE$_ZN4cute3eso3ESOILb1ELb0EJNS_6LayoutINS_5tupleIJNS_1CILi1EEENS4_ILi4EEEEEENS3_IJNS4_ILi0EEES5_EEEEENS_10ViewEngineIPfEEEEC2ERKSA_RKSD_,($_ZN7cutlass13device_kernelIN5flash19enable_sm80_to_sm89INS1_16FlashAttnBwdSm80INS1_25CollectiveMainloopBwdSm80ILi2ELi2EN4cute5tupleIJNS5_1CILi128EEES8_NS7_ILi64EEEEEENS_6half_tEfNS_4arch4Sm80ELb1ELb0ELb1ELb0ELb1ELb0ELb0ELb0ELi2ELi4ELi4ELi4ELb0EEENS1_24CollectiveEpilogueBwdGQAISA_fSD_Li256ELb0ELb1EEENS1_25SingleTileBwdLPTSchedulerILb0ELi128ELb1EEEEEEEEEvNT_6ParamsE$_ZN4cute3eso3ESOILb1ELb0EJNS_6LayoutINS_5tupleIJNS_1CILi4EEEEEENS3_IJNS4_ILi1EEEEEEEENS_10ViewEngineIPfEEEEC2ERKS9_RKSC_ - $_ZN7cutlass13device_kernelIN5flash19enable_sm80_to_sm89INS1_16FlashAttnBwdSm80INS1_25CollectiveMainloopBwdSm80ILi2ELi2EN4cute5tupleIJNS5_1CILi128EEES8_NS7_ILi64EEEEEENS_6half_tEfNS_4arch4Sm80ELb1ELb0ELb1ELb0ELb1ELb0ELb0ELb0ELi2ELi4ELi4ELi4ELb0EEENS1_24CollectiveEpilogueBwdGQAISA_fSD_Li256ELb0ELb1EEENS1_25SingleTileBwdLPTSchedulerILb0ELi128ELb1EEEEEEEEEvNT_6ParamsE$_ZN4cute3eso3ESOILb1ELb0EJNS_6LayoutINS_5tupleIJNS_1CILi1EEENS4_ILi4EEEEEENS3_IJNS4_ILi0EEES5_EEEEENS_10ViewEngineIPfEEEEC2ERKSA_RKSD_)
$_ZN7cutlass13device_kernelIN5flash19enable_sm80_to_sm89INS1_16FlashAttnBwdSm80INS1_25CollectiveMainloopBwdSm80ILi2ELi2EN4cute5tupleIJNS5_1CILi128EEES8_NS7_ILi64EEEEEENS_6half_tEfNS_4arch4Sm80ELb1ELb0ELb1ELb0ELb1ELb0ELb0ELb0ELi2ELi4ELi4ELi4ELb0EEENS1_24CollectiveEpilogueBwdGQAISA_fSD_Li256ELb0ELb1EEENS1_25SingleTileBwdLPTSchedulerILb0ELi128ELb1EEEEEEEEEvNT_6ParamsE$_ZN4cute3eso3ESOILb1ELb0EJNS_6LayoutINS_5tupleIJNS_1CILi1EEENS4_ILi4EEEEEENS3_IJNS4_ILi0EEES5_EEEEENS_10ViewEngineIPfEEEEC2ERKSA_RKSD_:
[----:B------:R-:W-:Y:S01]  /*8600*/  IADD3 R7, R60, -c[0x0][0x20], RZ ;  /* 0x800008003c077a10 */ /* 0x000fe20007ffe0ff */
[----:B------:R-:W-:Y:S01]  /*8610*/  IMAD.MOV.U32 R10, RZ, RZ, R2 ;  /* 0x000000ffff0a7224 */ /* 0x000fe200078e0002 */
[----:B------:R-:W-:Y:S01]  /*8620*/  MOV R11, R9 ;  /* 0x00000009000b7202 */ /* 0x000fe20000000f00 */
[----:B------:R-:W-:-:S04]  /*8630*/  IMAD.MOV.U32 R9, RZ, RZ, 0x0 ;  /* 0x00000000ff097424 */ /* 0x000fc800078e00ff */
[----:B------:R1:W-:Y:S01]  /*8640*/  STL.64 [R7], R10 ;  /* 0x0000000a07007387 */ /* 0x0003e20000100a00 */
[----:B------:R-:W-:Y:S05]  /*8650*/  RET.REL.NODEC R8 `(_ZN7cutlass13device_kernelIN5flash19enable_sm80_to_sm89INS1_16FlashAttnBwdSm80INS1_25CollectiveMainloopBwdSm80ILi2ELi2EN4cute5tupleIJNS5_1CILi128EEES8_NS7_ILi64EEEEEENS_6half_tEfNS_4arch4Sm80ELb1ELb0ELb1ELb0ELb1ELb0ELb0ELb0ELi2ELi4ELi4ELi4ELb0EEENS1_24CollectiveEpilogueBwdGQAISA_fSD_Li256ELb0ELb1EEENS1_25SingleTileBwdLPTSchedulerILb0ELi128ELb1EEEEEEEEEvNT_6ParamsE) ;  /* 0xffff79a008007950 */ /* 0x000fea0003c3ffff */
        .type           $_ZN7cutlass13device_kernelIN5flash19enable_sm80_to_sm89INS1_16FlashAttnBwdSm80INS1_25CollectiveMainloopBwdSm80ILi2ELi2EN4cute5tupleIJNS5_1CILi128EEES8_NS7_ILi64EEEEEENS_6half_tEfNS_4arch4Sm80ELb1ELb0ELb1ELb0ELb1ELb0ELb0ELb0ELi2ELi4ELi4ELi4ELb0EEENS1_24CollectiveEpilogueBwdGQAISA_fSD_Li256ELb0ELb1EEENS1_25SingleTileBwdLPTSchedulerILb0ELi128ELb1EEEEEEEEEvNT_6ParamsE$_ZN4cute3eso3ESOILb1ELb0EJNS_6LayoutINS_5tupleIJNS_1CILi4EEEEEENS3_IJNS4_ILi1EEEEEEEENS_10ViewEngineIPfEEEEC2ERKS9_RKSC_,@function
        .size           $_ZN7cutlass13device_kernelIN5flash19enable_sm80_to_sm89INS1_16FlashAttnBwdSm80INS1_25CollectiveMainloopBwdSm80ILi2ELi2EN4cute5tupleIJNS5_1CILi128EEES8_NS7_ILi64EEEEEENS_6half_tEfNS_4arch4Sm80ELb1ELb0ELb1ELb0ELb1ELb0ELb0ELb0ELi2ELi4ELi4ELi4ELb0EEENS1_24CollectiveEpilogueBwdGQAISA_fSD_Li256ELb0ELb1EEENS1_25SingleTileBwdLPTSchedulerILb0ELi128ELb1EEEEEEEEEvNT_6ParamsE$_ZN4cute3eso3ESOILb1ELb0EJNS_6LayoutINS_5tupleIJNS_1CILi4EEEEEENS3_IJNS4_ILi1EEEEEEEENS_10ViewEngineIPfEEEEC2ERKS9_RKSC_,($_ZN7cutlass13device_kernelIN5flash19enable_sm80_to_sm89INS1_16FlashAttnBwdSm80INS1_25CollectiveMainloopBwdSm80ILi2ELi2EN4cute5tupleIJNS5_1CILi128EEES8_NS7_ILi64EEEEEENS_6half_tEfNS_4arch4Sm80ELb1ELb0ELb1ELb0ELb1ELb0ELb0ELb0ELi2ELi4ELi4ELi4ELb0EEENS1_24CollectiveEpilogueBwdGQAISA_fSD_Li256ELb0ELb1EEENS1_25SingleTileBwdLPTSchedulerILb0ELi128ELb1EEEEEEEEEvNT_6ParamsE$_ZN4cute5tupleIJNS0_IJNS0_IJNS0_IJNS_1CILi8EEENS1_ILi1EEEEEENS0_IJS3_S3_EEEEEENS0_IJS3_NS1_ILi2EEEEEEEEENS0_IJNS0_IJNS0_IJS3_NS1_ILi0EEEEEENS0_IJSA_SA_EEEEEENS0_IJSA_iEEEEEEEEC2ERKS9_RKSF_ - $_ZN7cutlass13device_kernelIN5flash19enable_sm80_to_sm89INS1_16FlashAttnBwdSm80INS1_25CollectiveMainloopBwdSm80ILi2ELi2EN4cute5tupleIJNS5_1CILi128EEES8_NS7_ILi64EEEEEENS_6half_tEfNS_4arch4Sm80ELb1ELb0ELb1ELb0ELb1ELb0ELb0ELb0ELi2ELi4ELi4ELi4ELb0EEENS1_24CollectiveEpilogueBwdGQAISA_fSD_Li256ELb0ELb1EEENS1_25SingleTileBwdLPTSchedulerILb0ELi128ELb1EEEEEEEEEvNT_6ParamsE$_ZN4cute3eso3ESOILb1ELb0EJNS_6LayoutINS_5tupleIJNS_1CILi4EEEEEENS3_IJNS4_ILi1EEEEEEEENS_10ViewEngineIPfEEEEC2ERKS9_RKSC_)
$_ZN7cutlass13device_kernelIN5flash19enable_sm80_to_sm89INS1_16FlashAttnBwdSm80INS1_25CollectiveMainloopBwdSm80ILi2ELi2EN4cute5tupleIJNS5_1CILi128EEES8_NS7_ILi64EEEEEENS_6half_tEfNS_4arch4Sm80ELb1ELb0ELb1ELb0ELb1ELb0ELb0ELb0ELi2ELi4ELi4ELi4ELb0EEENS1_24CollectiveEpilogueBwdGQAISA_fSD_Li256ELb0ELb1EEENS1_25SingleTileBwdLPTSchedulerILb0ELi128ELb1EEEEEEEEEvNT_6ParamsE$_ZN4cute3eso3ESOILb1ELb0EJNS_6LayoutINS_5tupleIJNS_1CILi4EEEEEENS3_IJNS4_ILi1EEEEEEEENS_10ViewEngineIPfEEEEC2ERKS9_RKSC_:
[----:B------:R-:W-:Y:S01]  /*8660*/  IADD3 R5, R60, -c[0x0][0x20], RZ ;  /* 0x800008003c057a10 */ /* 0x000fe20007ffe0ff */
[----:B------:R-:W-:Y:S01]  /*8670*/  IMAD.MOV.U32 R12, RZ, RZ, R4 ;  /* 0x000000ffff0c7224 */ /* 0x000fe200078e0004 */
[----:B------:R-:W-:Y:S01]  /*8680*/  MOV R13, R7 ;  /* 0x00000007000d7202 */ /* 0x000fe20000000f00 */
[----:B------:R-:W-:-:S04]  /*8690*/  IMAD.MOV.U32 R9, RZ, RZ, 0x0 ;  /* 0x00000000ff097424 */ /* 0x000fc800078e00ff */
[----:B------:R1:W-:Y:S01]  /*86a0*/  STL.64 [R5], R12 ;  /* 0x0000000c05007387 */ /* 0x0003e20000100a00 */
[----:B------:R-:W-:Y:S05]  /*86b0*/  RET.REL.NODEC R8 `(_ZN7cutlass13device_kernelIN5flash19enable_sm80_to_sm89INS1_16FlashAttnBwdSm80INS1_25CollectiveMainloopBwdSm80ILi2ELi2EN4cute5tupleIJNS5_1CILi128EEES8_NS7_ILi64EEEEEENS_6half_tEfNS_4arch4Sm80ELb1ELb0ELb1ELb0ELb1ELb0ELb0ELb0ELi2ELi4ELi4ELi4ELb0EEENS1_24CollectiveEpilogueBwdGQAISA_fSD_Li256ELb0ELb1EEENS1_25SingleTileBwdLPTSchedulerILb0ELi128ELb1EEEEEEEEEvNT_6ParamsE) ;  /* 0xffff794008007950 */ /* 0x000fea0003c3ffff */
        .type           $_ZN7cutlass13device_kernelIN5flash19enable_sm80_to_sm89INS1_16FlashAttnBwdSm80INS1_25CollectiveMainloopBwdSm80ILi2ELi2EN4cute5tupleIJNS5_1CILi128EEES8_NS7_ILi64EEEEEENS_6half_tEfNS_4arch4Sm80ELb1ELb0ELb1ELb0ELb1ELb0ELb0ELb0ELi2ELi4ELi4ELi4ELb0EEENS1_24CollectiveEpilogueBwdGQAISA_fSD_Li256ELb0ELb1EEENS1_25SingleTileBwdLPTSchedulerILb0ELi128ELb1EEEEEEEEEvNT_6ParamsE$_ZN4cute5tupleIJNS0_IJNS0_IJNS0_IJNS_1CILi8EEENS1_ILi1EEEEEENS0_IJS3_S3_EEEEEENS0_IJS3_NS1_ILi2EEEEEEEEENS0_IJNS0_IJNS0_IJS3_NS1_ILi0EEEEEENS0_IJSA_SA_EEEEEENS0_IJSA_iEEEEEEEEC2ERKS9_RKSF_,@function
        .size           $_ZN7cutlass13device_kernelIN5flash19enable_sm80_to_sm89INS1_16FlashAttnBwdSm80INS1_25CollectiveMainloopBwdSm80ILi2ELi2EN4cute5tupleIJNS5_1CILi128EEES8_NS7_ILi64EEEEEENS_6half_tEfNS_4arch4Sm80ELb1ELb0ELb1ELb0ELb1ELb0ELb0ELb0ELi2ELi4ELi4ELi4ELb0EEENS1_24CollectiveEpilogueBwdGQAISA_fSD_Li256ELb0ELb1EEENS1_25SingleTileBwdLPTSchedulerILb0ELi128ELb1EEEEEEEEEvNT_6ParamsE$_ZN4cute5tupleIJNS0_IJNS0_IJNS0_IJNS_1CILi8EEENS1_ILi1EEEEEENS0_IJS3_S3_EEEEEENS0_IJS3_NS1_ILi2EEEEEEEEENS0_IJNS0_IJNS0_IJS3_NS1_ILi0EEEEEENS0_IJSA_SA_EEEEEENS0_IJSA_iEEEEEEEEC2ERKS9_RKSF_,($_ZN7cutlass13device_kernelIN5flash19enable_sm80_to_sm89INS1_16FlashAttnBwdSm80INS1_25CollectiveMainloopBwdSm80ILi2ELi2EN4cute5tupleIJNS5_1CILi128EEES8_NS7_ILi64EEEEEENS_6half_tEfNS_4arch4Sm80ELb1ELb0ELb1ELb0ELb1ELb0ELb0ELb0ELi2ELi4ELi4ELi4ELb0EEENS1_24CollectiveEpilogueBwdGQAISA_fSD_Li256ELb0ELb1EEENS1_25SingleTileBwdLPTSchedulerILb0ELi128ELb1EEEEEEEEEvNT_6ParamsE$_ZN4cute5tupleIJNS0_IJNS0_IJNS0_IJNS_1CILi8EEENS1_ILi1EEEEEES3_EEENS0_IJNS0_IJS3_S3_EEENS1_ILi2EEEEEEEEENS0_IJNS0_IJNS0_IJS3_NS1_ILi0EEEEEESA_EEENS0_IJNS0_IJSA_SA_EEEiEEEEEEEEC2ERKS9_RKSF_ - $_ZN7cutlass13device_kernelIN5flash19enable_sm80_to_sm89INS1_16FlashAttnBwdSm80INS1_25CollectiveMainloopBwdSm80ILi2ELi2EN4cute5tupleIJNS5_1CILi128EEES8_NS7_ILi64EEEEEENS_6half_tEfNS_4arch4Sm80ELb1ELb0ELb1ELb0ELb1ELb0ELb0ELb0ELi2ELi4ELi4ELi4ELb0EEENS1_24CollectiveEpilogueBwdGQAISA_fSD_Li256ELb0ELb1EEENS1_25SingleTileBwdLPTSchedulerILb0ELi128ELb1EEEEEEEEEvNT_6ParamsE$_ZN4cute5tupleIJNS0_IJNS0_IJNS0_IJNS_1CILi8EEENS1_ILi1EEEEEENS0_IJS3_S3_EEEEEENS0_IJS3_NS1_ILi2EEEEEEEEENS0_IJNS0_IJNS0_IJS3_NS1_ILi0EEEEEENS0_IJSA_SA_EEEEEENS0_IJSA_iEEEEEEEEC2ERKS9_RKSF_)
$_ZN7cutlass13device_kernelIN5flash19enable_sm80_to_sm89INS1_16FlashAttnBwdSm80INS1_25CollectiveMainloopBwdSm80ILi2ELi2EN4cute5tupleIJNS5_1CILi128EEES8_NS7_ILi64EEEEEENS_6half_tEfNS_4arch4Sm80ELb1ELb0ELb1ELb0ELb1ELb0ELb0ELb0ELi2ELi4ELi4ELi4ELb0EEENS1_24CollectiveEpilogueBwdGQAISA_fSD_Li256ELb0ELb1EEENS1_25SingleTileBwdLPTSchedulerILb0ELi128ELb1EEEEEEEEEvNT_6ParamsE$_ZN4cute5tupleIJNS0_IJNS0_IJNS0_IJNS_1CILi8EEENS1_ILi1EEEEEENS0_IJS3_S3_EEEEEENS0_IJS3_NS1_ILi2EEEEEEEEENS0_IJNS0_IJNS0_IJS3_NS1_ILi0EEEEEENS0_IJSA_SA_EEEEEENS0_IJSA_iEEEEEEEEC2ERKS9_RKSF_:
[----:B------:R-:W-:Y:S02]  /*86c0*/  IADD3 R4, R84, -c[0x0][0x20], RZ ;  /* 0x8000080054047a10 */ /* 0x000fe40007ffe0ff */
[----:B------:R-:W-:-:S03]  /*86d0*/  MOV R7, 0x0 ;  /* 0x0000000000077802 */ /* 0x000fc60000000f00 */
[----:B------:R1:W-:Y:S01]  /*86e0*/  STL [R4], R5 ;  /* 0x0000000504007387 */ /* 0x0003e20000100800 */
[----:B------:R-:W-:Y:S05]  /*86f0*/  RET.REL.NODEC R6 `(_ZN7cutlass13device_kernelIN5flash19enable_sm80_to_sm89INS1_16FlashAttnBwdSm80INS1_25CollectiveMainloopBwdSm80ILi2ELi2EN4cute5tupleIJNS5_1CILi128EEES8_NS7_ILi64EEEEEENS_6half_tEfNS_4arch4Sm80ELb1ELb0ELb1ELb0ELb1ELb0ELb0ELb0ELi2ELi4ELi4ELi4ELb0EEENS1_24CollectiveEpilogueBwdGQAISA_fSD_Li256ELb0ELb1EEENS1_25SingleTileBwdLPTSchedulerILb0ELi128ELb1EEEEEEEEEvNT_6ParamsE) ;  /* 0xffff790006007950 */ /* 0x000fea0003c3ffff */
        .type           $_ZN7cutlass13device_kernelIN5flash19enable_sm80_to_sm89INS1_16FlashAttnBwdSm80INS1_25CollectiveMainloopBwdSm80ILi2ELi2EN4cute5tupleIJNS5_1CILi128EEES8_NS7_ILi64EEEEEENS_6half_tEfNS_4arch4Sm80ELb1ELb0ELb1ELb0ELb1ELb0ELb0ELb0ELi2ELi4ELi4ELi4ELb0EEENS1_24CollectiveEpilogueBwdGQAISA_fSD_Li256ELb0ELb1EEENS1_25SingleTileBwdLPTSchedulerILb0ELi128ELb1EEEEEEEEEvNT_6ParamsE$_ZN4cute5tupleIJNS0_IJNS0_IJNS0_IJNS_1CILi8EEENS1_ILi1EEEEEES3_EEENS0_IJNS0_IJS3_S3_EEENS1_ILi2EEEEEEEEENS0_IJNS0_IJNS0_IJS3_NS1_ILi0EEEEEESA_EEENS0_IJNS0_IJSA_SA_EEEiEEEEEEEEC2ERKS9_RKSF_,@function
        .size           $_ZN7cutlass13device_kernelIN5flash19enable_sm80_to_sm89INS1_16FlashAttnBwdSm80INS1_25CollectiveMainloopBwdSm80ILi2ELi2EN4cute5tupleIJNS5_1CILi128EEES8_NS7_ILi64EEEEEENS_6half_tEfNS_4arch4Sm80ELb1ELb0ELb1ELb0ELb1ELb0ELb0ELb0ELi2ELi4ELi4ELi4ELb0EEENS1_24CollectiveEpilogueBwdGQAISA_fSD_Li256ELb0ELb1EEENS1_25SingleTileBwdLPTSchedulerILb0ELi128ELb1EEEEEEEEEvNT_6ParamsE$_ZN4cute5tupleIJNS0_IJNS0_IJNS0_IJNS_1CILi8EEENS1_ILi1EEEEEES3_EEENS0_IJNS0_IJS3_S3_EEENS1_ILi2EEEEEEEEENS0_IJNS0_IJNS0_IJS3_NS1_ILi0EEEEEESA_EEENS0_IJNS0_IJSA_SA_EEEiEEEEEEEEC2ERKS9_RKSF_,($_ZN7cutlass13device_kernelIN5flash19enable_sm80_to_sm89INS1_16FlashAttnBwdSm80INS1_25CollectiveMainloopBwdSm80ILi2ELi2EN4cute5tupleIJNS5_1CILi128EEES8_NS7_ILi64EEEEEENS_6half_tEfNS_4arch4Sm80ELb1ELb0ELb1ELb0ELb1ELb0ELb0ELb0ELi2ELi4ELi4ELi4ELb0EEENS1_24CollectiveEpilogueBwdGQAISA_fSD_Li256ELb0ELb1EEENS1_25SingleTileBwdLPTSchedulerILb0ELi128ELb1EEEEEEEEEvNT_6ParamsE$_ZN4cute5tupleIJNS0_IJNS0_IJNS_1CILi1EEENS0_IJS2_NS1_ILi2EEES3_EEEEEES3_NS0_IJS3_S3_EEEEEENS0_IJNS0_IJNS1_ILi0EEENS0_IJS2_NS1_ILi256EEEiEEEEEENS1_ILi2048EEENS0_IJiNS1_ILi4096EEEEEEEEEEEC2ERKS7_RKSF_ - $_ZN7cutlass13device_kernelIN5flash19enable_sm80_to_sm89INS1_16FlashAttnBwdSm80INS1_25CollectiveMainloopBwdSm80ILi2ELi2EN4cute5tupleIJNS5_1CILi128EEES8_NS7_ILi64EEEEEENS_6half_tEfNS_4arch4Sm80ELb1ELb0ELb1ELb0ELb1ELb0ELb0ELb0ELi2ELi4ELi4ELi4ELb0EEENS1_24CollectiveEpilogueBwdGQAISA_fSD_Li256ELb0ELb1EEENS1_25SingleTileBwdLPTSchedulerILb0ELi128ELb1EEEEEEEEEvNT_6ParamsE$_ZN4cute5tupleIJNS0_IJNS0_IJNS0_IJNS_1CILi8EEENS1_ILi1EEEEEES3_EEENS0_IJNS0_IJS3_S3_EEENS1_ILi2EEEEEEEEENS0_IJNS0_IJNS0_IJS3_NS1_ILi0EEEEEESA_EEENS0_IJNS0_IJSA_SA_EEEiEEEEEEEEC2ERKS9_RKSF_)
$_ZN7cutlass13device_kernelIN5flash19enable_sm80_to_sm89INS1_16FlashAttnBwdSm80INS1_25CollectiveMainloopBwdSm80ILi2ELi2EN4cute5tupleIJNS5_1CILi128EEES8_NS7_ILi64EEEEEENS_6half_tEfNS_4arch4Sm80ELb1ELb0ELb1ELb0ELb1ELb0ELb0ELb0ELi2ELi4ELi4ELi4ELb0EEENS1_24CollectiveEpilogueBwdGQAISA_fSD_Li256ELb0ELb1EEENS1_25SingleTileBwdLPTSchedulerILb0ELi128ELb1EEEEEEEEEvNT_6ParamsE$_ZN4cute5tupleIJNS0_IJNS0_IJNS0_IJNS_1CILi8EEENS1_ILi1EEEEEES3_EEENS0_IJNS0_IJS3_S3_EEENS1_ILi2EEEEEEEEENS0_IJNS0_IJNS0_IJS3_NS1_ILi0EEEEEESA_EEENS0_IJNS0_IJSA_SA_EEEiEEEEEEEEC2ERKS9_RKSF_:
[----:B------:R-:W-:Y:S02]  /*8700*/  IADD3 R4, R83, -c[0x0][0x20], RZ ;  /* 0x8000080053047a10 */ /* 0x000fe40007ffe0ff */
[----:B------:R-:W-:-:S03]  /*8710*/  MOV R7, 0x0 ;  /* 0x0000000000077802 */ /* 0x000fc60000000f00 */
[----:B------:R1:W-:Y:S01]  /*8720*/  STL [R4], R5 ;  /* 0x0000000504007387 */ /* 0x0003e20000100800 */
[----:B------:R-:W-:Y:S05]  /*8730*/  RET.REL.NODEC R6 `(_ZN7cutlass13device_kernelIN5flash19enable_sm80_to_sm89INS1_16FlashAttnBwdSm80INS1_25CollectiveMainloopBwdSm80ILi2ELi2EN4cute5tupleIJNS5_1CILi128EEES8_NS7_ILi64EEEEEENS_6half_tEfNS_4arch4Sm80ELb1ELb0ELb1ELb0ELb1ELb0ELb0ELb0ELi2ELi4ELi4ELi4ELb0EEENS1_24CollectiveEpilogueBwdGQAISA_fSD_Li256ELb0ELb1EEENS1_25SingleTileBwdLPTSchedulerILb0ELi128ELb1EEEEEEEEEvNT_6ParamsE) ;  /* 0xffff78c006007950 */ /* 0x000fea0003c3ffff */
        .type           $_ZN7cutlass13device_kernelIN5flash19enable_sm80_to_sm89INS1_16FlashAttnBwdSm80INS1_25CollectiveMainloopBwdSm80ILi2ELi2EN4cute5tupleIJNS5_1CILi128EEES8_NS7_ILi64EEEEEENS_6half_tEfNS_4arch4Sm80ELb1ELb0ELb1ELb0ELb1ELb0ELb0ELb0ELi2ELi4ELi4ELi4ELb0EEENS1_24CollectiveEpilogueBwdGQAISA_fSD_Li256ELb0ELb1EEENS1_25SingleTileBwdLPTSchedulerILb0ELi128ELb1EEEEEEEEEvNT_6ParamsE$_ZN4cute5tupleIJNS0_IJNS0_IJNS_1CILi1EEENS0_IJS2_NS1_ILi2EEES3_EEEEEES3_NS0_IJS3_S3_EEEEEENS0_IJNS0_IJNS1_ILi0EEENS0_IJS2_NS1_ILi256EEEiEEEEEENS1_ILi2048EEENS0_IJiNS1_ILi4096EEEEEEEEEEEC2ERKS7_RKSF_,@function
        .size           $_ZN7cutlass13device_kernelIN5flash19enable_sm80_to_sm89INS1_16FlashAttnBwdSm80INS1_25CollectiveMainloopBwdSm80ILi2ELi2EN4cute5tupleIJNS5_1CILi128EEES8_NS7_ILi64EEEEEENS_6half_tEfNS_4arch4Sm80ELb1ELb0ELb1ELb0ELb1ELb0ELb0ELb0ELi2ELi4ELi4ELi4ELb0EEENS1_24CollectiveEpilogueBwdGQAISA_fSD_Li256ELb0ELb1EEENS1_25SingleTileBwdLPTSchedulerILb0ELi128ELb1EEEEEEEEEvNT_6ParamsE$_ZN4cute5tupleIJNS0_IJNS0_IJNS_1CILi1EEENS0_IJS2_NS1_ILi2EEES3_EEEEEES3_NS0_IJS3_S3_EEEEEENS0_IJNS0_IJNS1_ILi0EEENS0_IJS2_NS1_ILi256EEEiEEEEEENS1_ILi2048EEENS0_IJiNS1_ILi4096EEEEEEEEEEEC2ERKS7_RKSF_,($_ZN7cutlass13device_kernelIN5flash19enable_sm80_to_sm89INS1_16FlashAttnBwdSm80INS1_25CollectiveMainloopBwdSm80ILi2ELi2EN4cute5tupleIJNS5_1CILi128EEES8_NS7_ILi64EEEEEENS_6half_tEfNS_4arch4Sm80ELb1ELb0ELb1ELb0ELb1ELb0ELb0ELb0ELi2ELi4ELi4ELi4ELb0EEENS1_24CollectiveEpilogueBwdGQAISA_fSD_Li256ELb0ELb1EEENS1_25SingleTileBwdLPTSchedulerILb0ELi128ELb1EEEEEEEEEvNT_6ParamsE$_ZN4cute5tupleIJNS0_IJNS0_IJNS_1CILi2EEES2_EEENS1_ILi8EEES3_EEENS0_IJNS0_IJNS1_ILi1EEEiEEENS1_ILi1024EEENS0_IJiiEEEEEEEEC2ERKS5_RKSA_ - $_ZN7cutlass13device_kernelIN5flash19enable_sm80_to_sm89INS1_16FlashAttnBwdSm80INS1_25CollectiveMainloopBwdSm80ILi2ELi2EN4cute5tupleIJNS5_1CILi128EEES8_NS7_ILi64EEEEEENS_6half_tEfNS_4arch4Sm80ELb1ELb0ELb1ELb0ELb1ELb0ELb0ELb0ELi2ELi4ELi4ELi4ELb0EEENS1_24CollectiveEpilogueBwdGQAISA_fSD_Li256ELb0ELb1EEENS1_25SingleTileBwdLPTSchedulerILb0ELi128ELb1EEEEEEEEEvNT_6ParamsE$_ZN4cute5tupleIJNS0_IJNS0_IJNS_1CILi1EEENS0_IJS2_NS1_ILi2EEES3_EEEEEES3_NS0_IJS3_S3_EEEEEENS0_IJNS0_IJNS1_ILi0EEENS0_IJS2_NS1_ILi256EEEiEEEEEENS1_ILi2048EEENS0_IJiNS1_ILi4096EEEEEEEEEEEC2ERKS7_RKSF_)
$_ZN7cutlass13device_kernelIN5flash19enable_sm80_to_sm89INS1_16FlashAttnBwdSm80INS1_25CollectiveMainloopBwdSm80ILi2ELi2EN4cute5tupleIJNS5_1CILi128EEES8_NS7_ILi64EEEEEENS_6half_tEfNS_4arch4Sm80ELb1ELb0ELb1ELb0ELb1ELb0ELb0ELb0ELi2ELi4ELi4ELi4ELb0EEENS1_24CollectiveEpilogueBwdGQAISA_fSD_Li256ELb0ELb1EEENS1_25SingleTileBwdLPTSchedulerILb0ELi128ELb1EEEEEEEEEvNT_6ParamsE$_ZN4cute5tupleIJNS0_IJNS0_IJNS_1CILi1EEENS0_IJS2_NS1_ILi2EEES3_EEEEEES3_NS0_IJS3_S3_EEEEEENS0_IJNS0_IJNS1_ILi0EEENS0_IJS2_NS1_ILi256EEEiEEEEEENS1_ILi2048EEENS0_IJiNS1_ILi4096EEEEEEEEEEEC2ERKS7_RKSF_:
[----:B------:R-:W-:Y:S01]  /*8740*/  IADD3 R2, R70, -c[0x0][0x20], RZ ;  /* 0x8000080046027a10 */ /* 0x000fe20007ffe0ff */
[----:B------:R-:W-:Y:S01]  /*8750*/  IMAD.MOV.U32 R20, RZ, RZ, R6 ;  /* 0x000000ffff147224 */ /* 0x000fe200078e0006 */
[----:B------:R-:W-:-:S03]  /*8760*/  MOV R21, 0x0 ;  /* 0x0000000000157802 */ /* 0x000fc60000000f00 */
[----:B------:R1:W-:Y:S04]  /*8770*/  STL [R2], R5 ;  /* 0x0000000502007387 */ /* 0x0003e80000100800 */
[----:B------:R1:W-:Y:S01]  /*8780*/  STL [R2+0x4], R3 ;  /* 0x0000040302007387 */ /* 0x0003e20000100800 */
[----:B------:R-:W-:Y:S05]  /*8790*/  RET.REL.NODEC R20 `(_ZN7cutlass13device_kernelIN5flash19enable_sm80_to_sm89INS1_16FlashAttnBwdSm80INS1_25CollectiveMainloopBwdSm80ILi2ELi2EN4cute5tupleIJNS5_1CILi128EEES8_NS7_ILi64EEEEEENS_6half_tEfNS_4arch4Sm80ELb1ELb0ELb1ELb0ELb1ELb0ELb0ELb0ELi2ELi4ELi4ELi4ELb0EEENS1_24CollectiveEpilogueBwdGQAISA_fSD_Li256ELb0ELb1EEENS1_25SingleTileBwdLPTSchedulerILb0ELi128ELb1EEEEEEEEEvNT_6ParamsE) ;  /* 0xffff786014007950 */ /* 0x000fea0003c3ffff */
        .type           $_ZN7cutlass13device_kernelIN5flash19enable_sm80_to_sm89INS1_16FlashAttnBwdSm80INS1_25CollectiveMainloopBwdSm80ILi2ELi2EN4cute5tupleIJNS5_1CILi128EEES8_NS7_ILi64EEEEEENS_6half_tEfNS_4arch4Sm80ELb1ELb0ELb1ELb0ELb1ELb0ELb0ELb0ELi2ELi4ELi4ELi4ELb0EEENS1_24CollectiveEpilogueBwdGQAISA_fSD_Li256ELb0ELb1EEENS1_25SingleTileBwdLPTSchedulerILb0ELi128ELb1EEEEEEEEEvNT_6ParamsE$_ZN4cute5tupleIJNS0_IJNS0_IJNS_1CILi2EEES2_EEENS1_ILi8EEES3_EEENS0_IJNS0_IJNS1_ILi1EEEiEEENS1_ILi1024EEENS0_IJiiEEEEEEEEC2ERKS5_RKSA_,@function
        .size           $_ZN7cutlass13device_kernelIN5flash19enable_sm80_to_sm89INS1_16FlashAttnBwdSm80INS1_25CollectiveMainloopBwdSm80ILi2ELi2EN4cute5tupleIJNS5_1CILi128EEES8_NS7_ILi64EEEEEENS_6half_tEfNS_4arch4Sm80ELb1ELb0ELb1ELb0ELb1ELb0ELb0ELb0ELi2ELi4ELi4ELi4ELb0EEENS1_24CollectiveEpilogueBwdGQAISA_fSD_Li256ELb0ELb1EEENS1_25SingleTileBwdLPTSchedulerILb0ELi128ELb1EEEEEEEEEvNT_6ParamsE$_ZN4cute5tupleIJNS0_IJNS0_IJNS_1CILi2EEES2_EEENS1_ILi8EEES3_EEENS0_IJNS0_IJNS1_ILi1EEEiEEENS1_ILi1024EEENS0_IJiiEEEEEEEEC2ERKS5_RKSA_,($_ZN7cutlass13device_kernelIN5flash19enable_sm80_to_sm89INS1_16FlashAttnBwdSm80INS1_25CollectiveMainloopBwdSm80ILi2ELi2EN4cute5tupleIJNS5_1CILi128EEES8_NS7_ILi64EEEEEENS_6half_tEfNS_4arch4Sm80ELb1ELb0ELb1ELb0ELb1ELb0ELb0ELb0ELi2ELi4ELi4ELi4ELb0EEENS1_24CollectiveEpilogueBwdGQAISA_fSD_Li256ELb0ELb1EEENS1_25SingleTileBwdLPTSchedulerILb0ELi128ELb1EEEEEEEEEvNT_6ParamsE$_ZN4cute5tupleIJNS0_IJNS0_IJNS_1CILi2EEES2_EEES3_NS1_ILi8EEEEEENS0_IJNS0_IJiNS1_ILi512EEEEEENS0_IJiiEEENS1_ILi1024EEEEEEEEC2ERKS5_RKSA_ - $_ZN7cutlass13device_kernelIN5flash19enable_sm80_to_sm89INS1_16FlashAttnBwdSm80INS1_25CollectiveMainloopBwdSm80ILi2ELi2EN4cute5tupleIJNS5_1CILi128EEES8_NS7_ILi64EEEEEENS_6half_tEfNS_4arch4Sm80ELb1ELb0ELb1ELb0ELb1ELb0ELb0ELb0ELi2ELi4ELi4ELi4ELb0EEENS1_24CollectiveEpilogueBwdGQAISA_fSD_Li256ELb0ELb1EEENS1_25SingleTileBwdLPTSchedulerILb0ELi128ELb1EEEEEEEEEvNT_6ParamsE$_ZN4cute5tupleIJNS0_IJNS0_IJNS_1CILi2EEES2_EEENS1_ILi8EEES3_EEENS0_IJNS0_IJNS1_ILi1EEEiEEENS1_ILi1024EEENS0_IJiiEEEEEEEEC2ERKS5_RKSA_)
$_ZN7cutlass13device_kernelIN5flash19enable_sm80_to_sm89INS1_16FlashAttnBwdSm80INS1_25CollectiveMainloopBwdSm80ILi2ELi2EN4cute5tupleIJNS5_1CILi128EEES8_NS7_ILi64EEEEEENS_6half_tEfNS_4arch4Sm80ELb1ELb0ELb1ELb0ELb1ELb0ELb0ELb0ELi2ELi4ELi4ELi4ELb0EEENS1_24CollectiveEpilogueBwdGQAISA_fSD_Li256ELb0ELb1EEENS1_25SingleTileBwdLPTSchedulerILb0ELi128ELb1EEEEEEEEEvNT_6ParamsE$_ZN4cute5tupleIJNS0_IJNS0_IJNS_1CILi2EEES2_EEENS1_ILi8EEES3_EEENS0_IJNS0_IJNS1_ILi1EEEiEEENS1_ILi1024EEENS0_IJiiEEEEEEEEC2ERKS5_RKSA_:
[----:B------:R-:W-:Y:S01]  /*87a0*/  IADD3 R4, R60, -c[0x0][0x20], RZ ;  /* 0x800008003c047a10 */ /* 0x000fe20007ffe0ff */
[----:B------:R-:W-:Y:S01]  /*87b0*/  IMAD.MOV.U32 R28, RZ, RZ, R6 ;  /* 0x000000ffff1c7224 */ /* 0x000fe200078e0006 */
[----:B------:R-:W-:-:S03]  /*87c0*/  MOV R29, 0x0 ;  /* 0x00000000001d7802 */ /* 0x000fc60000000f00 */
[----:B------:R1:W-:Y:S04]  /*87d0*/  STL [R4], R2 ;  /* 0x0000000204007387 */ /* 0x0003e80000100800 */
[----:B------:R1:W-:Y:S04]  /*87e0*/  STL [R4+0x4], R3 ;  /* 0x0000040304007387 */ /* 0x0003e80000100800 */
[----:B------:R1:W-:Y:S01]  /*87f0*/  STL [R4+0x8], R5 ;  /* 0x0000080504007387 */ /* 0x0003e20000100800 */
[----:B------:R-:W-:Y:S05]  /*8800*/  RET.REL.NODEC R28 `(_ZN7cutlass13device_kernelIN5flash19enable_sm80_to_sm89INS1_16FlashAttnBwdSm80INS1_25CollectiveMainloopBwdSm80ILi2ELi2EN4cute5tupleIJNS5_1CILi128EEES8_NS7_ILi64EEEEEENS_6half_tEfNS_4arch4Sm80ELb1ELb0ELb1ELb0ELb1ELb0ELb0ELb0ELi2ELi4ELi4ELi4ELb0EEENS1_24CollectiveEpilogueBwdGQAISA_fSD_Li256ELb0ELb1EEENS1_25SingleTileBwdLPTSchedulerILb0ELi128ELb1EEEEEEEEEvNT_6ParamsE) ;  /* 0xffff77f01c007950 */ /* 0x000fea0003c3ffff */
        .type           $_ZN7cutlass13device_kernelIN5flash19enable_sm80_to_sm89INS1_16FlashAttnBwdSm80INS1_25CollectiveMainloopBwdSm80ILi2ELi2EN4cute5tupleIJNS5_1CILi128EEES8_NS7_ILi64EEEEEENS_6half_tEfNS_4arch4Sm80ELb1ELb0ELb1ELb0ELb1ELb0ELb0ELb0ELi2ELi4ELi4ELi4ELb0EEENS1_24CollectiveEpilogueBwdGQAISA_fSD_Li256ELb0ELb1EEENS1_25SingleTileBwdLPTSchedulerILb0ELi128ELb1EEEEEEEEEvNT_6ParamsE$_ZN4cute5tupleIJNS0_IJNS0_IJNS_1CILi2EEES2_EEES3_NS1_ILi8EEEEEENS0_IJNS0_IJiNS1_ILi512EEEEEENS0_IJiiEEENS1_ILi1024EEEEEEEEC2ERKS5_RKSA_,@function
        .size           $_ZN7cutlass13device_kernelIN5flash19enable_sm80_to_sm89INS1_16FlashAttnBwdSm80INS1_25CollectiveMainloopBwdSm80ILi2ELi2EN4cute5tupleIJNS5_1CILi128EEES8_NS7_ILi64EEEEEENS_6half_tEfNS_4arch4Sm80ELb1ELb0ELb1ELb0ELb1ELb0ELb0ELb0ELi2ELi4ELi4ELi4ELb0EEENS1_24CollectiveEpilogueBwdGQAISA_fSD_Li256ELb0ELb1EEENS1_25SingleTileBwdLPTSchedulerILb0ELi128ELb1EEEEEEEEEvNT_6ParamsE$_ZN4cute5tupleIJNS0_IJNS0_IJNS_1CILi2EEES2_EEES3_NS1_ILi8EEEEEENS0_IJNS0_IJiNS1_ILi512EEEEEENS0_IJiiEEENS1_ILi1024EEEEEEEEC2ERKS5_RKSA_,($_ZN7cutlass13device_kernelIN5flash19enable_sm80_to_sm89INS1_16FlashAttnBwdSm80INS1_25CollectiveMainloopBwdSm80ILi2ELi2EN4cute5tupleIJNS5_1CILi128EEES8_NS7_ILi64EEEEEENS_6half_tEfNS_4arch4Sm80ELb1ELb0ELb1ELb0ELb1ELb0ELb0ELb0ELi2ELi4ELi4ELi4ELb0EEENS1_24CollectiveEpilogueBwdGQAISA_fSD_Li256ELb0ELb1EEENS1_25SingleTileBwdLPTSchedulerILb0ELi128ELb1EEEEEEEEEvNT_6ParamsE$_ZN4cute5tupleIJNS0_IJNS0_IJNS_1CILi2EEES2_S2_EEES2_NS0_IJNS0_IJS2_S2_EEES2_EEEEEENS0_IJNS0_IJNS1_ILi1EEENS1_ILi512EEEiEEENS1_ILi4096EEENS0_IJNS0_IJiiEEENS1_ILi8192EEEEEEEEEEEC2ERKS6_RKSE_ - $_ZN7cutlass13device_kernelIN5flash19enable_sm80_to_sm89INS1_16FlashAttnBwdSm80INS1_25CollectiveMainloopBwdSm80ILi2ELi2EN4cute5tupleIJNS5_1CILi128EEES8_NS7_ILi64EEEEEENS_6half_tEfNS_4arch4Sm80ELb1ELb0ELb1ELb0ELb1ELb0ELb0ELb0ELi2ELi4ELi4ELi4ELb0EEENS1_24CollectiveEpilogueBwdGQAISA_fSD_Li256ELb0ELb1EEENS1_25SingleTileBwdLPTSchedulerILb0ELi128ELb1EEEEEEEEEvNT_6ParamsE$_ZN4cute5tupleIJNS0_IJNS0_IJNS_1CILi2EEES2_EEES3_NS1_ILi8EEEEEENS0_IJNS0_IJiNS1_ILi512EEEEEENS0_IJiiEEENS1_ILi1024EEEEEEEEC2ERKS5_RKSA_)
$_ZN7cutlass13device_kernelIN5flash19enable_sm80_to_sm89INS1_16FlashAttnBwdSm80INS1_25CollectiveMainloopBwdSm80ILi2ELi2EN4cute5tupleIJNS5_1CILi128EEES8_NS7_ILi64EEEEEENS_6half_tEfNS_4arch4Sm80ELb1ELb0ELb1ELb0ELb1ELb0ELb0ELb0ELi2ELi4ELi4ELi4ELb0EEENS1_24CollectiveEpilogueBwdGQAISA_fSD_Li256ELb0ELb1EEENS1_25SingleTileBwdLPTSchedulerILb0ELi128ELb1EEEEEEEEEvNT_6ParamsE$_ZN4cute5tupleIJNS0_IJNS0_IJNS_1CILi2EEES2_EEES3_NS1_ILi8EEEEEENS0_IJNS0_IJiNS1_ILi512EEEEEENS0_IJiiEEENS1_ILi1024EEEEEEEEC2ERKS5_RKSA_:
[----:B------:R-:W-:Y:S02]  /*8810*/  IADD3 R4, R82, -c[0x0][0x20], RZ ;  /* 0x8000080052047a10 */ /* 0x000fe40007ffe0ff */
[----:B------:R-:W-:-:S03]  /*8820*/  MOV R27, 0x0 ;  /* 0x00000000001b7802 */ /* 0x000fc60000000f00 */
[----:B------:R1:W-:Y:S04]  /*8830*/  STL [R4], R2 ;  /* 0x0000000204007387 */ /* 0x0003e80000100800 */
[----:B------:R1:W-:Y:S04]  /*8840*/  STL [R4+0x4], R3 ;  /* 0x0000040304007387 */ /* 0x0003e80000100800 */
[----:B------:R1:W-:Y:S01]  /*8850*/  STL [R4+0x8], R5 ;  /* 0x0000080504007387 */ /* 0x0003e20000100800 */
[----:B------:R-:W-:Y:S05]  /*8860*/  RET.REL.NODEC R26 `(_ZN7cutlass13device_kernelIN5flash19enable_sm80_to_sm89INS1_16FlashAttnBwdSm80INS1_25CollectiveMainloopBwdSm80ILi2ELi2EN4cute5tupleIJNS5_1CILi128EEES8_NS7_ILi64EEEEEENS_6half_tEfNS_4arch4Sm80ELb1ELb0ELb1ELb0ELb1ELb0ELb0ELb0ELi2ELi4ELi4ELi4ELb0EEENS1_24CollectiveEpilogueBwdGQAISA_fSD_Li256ELb0ELb1EEENS1_25SingleTileBwdLPTSchedulerILb0ELi128ELb1EEEEEEEEEvNT_6ParamsE) ;  /* 0xffff77901a007950 */ /* 0x000fea0003c3ffff */
        .type           $_ZN7cutlass13device_kernelIN5flash19enable_sm80_to_sm89INS1_16FlashAttnBwdSm80INS1_25CollectiveMainloopBwdSm80ILi2ELi2EN4cute5tupleIJNS5_1CILi128EEES8_NS7_ILi64EEEEEENS_6half_tEfNS_4arch4Sm80ELb1ELb0ELb1ELb0ELb1ELb0ELb0ELb0ELi2ELi4ELi4ELi4ELb0EEENS1_24CollectiveEpilogueBwdGQAISA_fSD_Li256ELb0ELb1EEENS1_25SingleTileBwdLPTSchedulerILb0ELi128ELb1EEEEEEEEEvNT_6ParamsE$_ZN4cute5tupleIJNS0_IJNS0_IJNS_1CILi2EEES2_S2_EEES2_NS0_IJNS0_IJS2_S2_EEES2_EEEEEENS0_IJNS0_IJNS1_ILi1EEENS1_ILi512EEEiEEENS1_ILi4096EEENS0_IJNS0_IJiiEEENS1_ILi8192EEEEEEEEEEEC2ERKS6_RKSE_,@function
        .size           $_ZN7cutlass13device_kernelIN5flash19enable_sm80_to_sm89INS1_16FlashAttnBwdSm80INS1_25CollectiveMainloopBwdSm80ILi2ELi2EN4cute5tupleIJNS5_1CILi128EEES8_NS7_ILi64EEEEEENS_6half_tEfNS_4arch4Sm80ELb1ELb0ELb1ELb0ELb1ELb0ELb0ELb0ELi2ELi4ELi4ELi4ELb0EEENS1_24CollectiveEpilogueBwdGQAISA_fSD_Li256ELb0ELb1EEENS1_25SingleTileBwdLPTSchedulerILb0ELi128ELb1EEEEEEEEEvNT_6ParamsE$_ZN4cute5tupleIJNS0_IJNS0_IJNS_1CILi2EEES2_S2_EEES2_NS0_IJNS0_IJS2_S2_EEES2_EEEEEENS0_IJNS0_IJNS1_ILi1EEENS1_ILi512EEEiEEENS1_ILi4096EEENS0_IJNS0_IJiiEEENS1_ILi8192EEEEEEEEEEEC2ERKS6_RKSE_,($_ZN7cutlass13device_kernelIN5flash19enable_sm80_to_sm89INS1_16FlashAttnBwdSm80INS1_25CollectiveMainloopBwdSm80ILi2ELi2EN4cute5tupleIJNS5_1CILi128EEES8_NS7_ILi64EEEEEENS_6half_tEfNS_4arch4Sm80ELb1ELb0ELb1ELb0ELb1ELb0ELb0ELb0ELi2ELi4ELi4ELi4ELb0EEENS1_24CollectiveEpilogueBwdGQAISA_fSD_Li256ELb0ELb1EEENS1_25SingleTileBwdLPTSchedulerILb0ELi128ELb1EEEEEEEEEvNT_6ParamsE$_ZN4cute5tupleIJNS0_IJNS0_IJNS_1CILi2EEES2_S2_EEES2_NS0_IJS2_S2_EEEEEENS0_IJNS0_IJNS1_ILi1EEENS1_ILi512EEEiEEENS1_ILi4096EEENS0_IJiiEEEEEEEEC2ERKS5_RKSB_ - $_ZN7cutlass13device_kernelIN5flash19enable_sm80_to_sm89INS1_16FlashAttnBwdSm80INS1_25CollectiveMainloopBwdSm80ILi2ELi2EN4cute5tupleIJNS5_1CILi128EEES8_NS7_ILi64EEEEEENS_6half_tEfNS_4arch4Sm80ELb1ELb0ELb1ELb0ELb1ELb0ELb0ELb0ELi2ELi4ELi4ELi4ELb0EEENS1_24CollectiveEpilogueBwdGQAISA_fSD_Li256ELb0ELb1EEENS1_25SingleTileBwdLPTSchedulerILb0ELi128ELb1EEEEEEEEEvNT_6ParamsE$_ZN4cute5tupleIJNS0_IJNS0_IJNS_1CILi2EEES2_S2_EEES2_NS0_IJNS0_IJS2_S2_EEES2_EEEEEENS0_IJNS0_IJNS1_ILi1EEENS1_ILi512EEEiEEENS1_ILi4096EEENS0_IJNS0_IJiiEEENS1_ILi8192EEEEEEEEEEEC2ERKS6_RKSE_)
$_ZN7cutlass13device_kernelIN5flash19enable_sm80_to_sm89INS1_16FlashAttnBwdSm80INS1_25CollectiveMainloopBwdSm80ILi2ELi2EN4cute5tupleIJNS5_1CILi128EEES8_NS7_ILi64EEEEEENS_6half_tEfNS_4arch4Sm80ELb1ELb0ELb1ELb0ELb1ELb0ELb0ELb0ELi2ELi4ELi4ELi4ELb0EEENS1_24CollectiveEpilogueBwdGQAISA_fSD_Li256ELb0ELb1EEENS1_25SingleTileBwdLPTSchedulerILb0ELi128ELb1EEEEEEEEEvNT_6ParamsE$_ZN4cute5tupleIJNS0_IJNS0_IJNS_1CILi2EEES2_S2_EEES2_NS0_IJNS0_IJS2_S2_EEES2_EEEEEENS0_IJNS0_IJNS1_ILi1EEENS1_ILi512EEEiEEENS1_ILi4096EEENS0_IJNS0_IJiiEEENS1_ILi8192EEEEEEEEEEEC2ERKS6_RKSE_:
[----:B------:R-:W-:Y:S01]  /*8870*/  IADD3 R4, R82, -c[0x0][0x20], RZ ;  /* 0x8000080052047a10 */ /* 0x000fe20007ffe0ff */
[----:B------:R-:W-:Y:S01]  /*8880*/  IMAD.MOV.U32 R32, RZ, RZ, R6 ;  /* 0x000000ffff207224 */ /* 0x000fe200078e0006 */
[----:B------:R-:W-:-:S03]  /*8890*/  MOV R33, 0x0 ;  /* 0x0000000000217802 */ /* 0x000fc60000000f00 */
[----:B------:R1:W-:Y:S04]  /*88a0*/  STL [R4], R2 ;  /* 0x0000000204007387 */ /* 0x0003e80000100800 */
[----:B------:R1:W-:Y:S04]  /*88b0*/  STL [R4+0x4], R3 ;  /* 0x0000040304007387 */ /* 0x0003e80000100800 */
[----:B------:R1:W-:Y:S01]  /*88c0*/  STL [R4+0x8], R5 ;  /* 0x0000080504007387 */ /* 0x0003e20000100800 */
[----:B------:R-:W-:Y:S05]  /*88d0*/  RET.REL.NODEC R32 `(_ZN7cutlass13device_kernelIN5flash19enable_sm80_to_sm89INS1_16FlashAttnBwdSm80INS1_25CollectiveMainloopBwdSm80ILi2ELi2EN4cute5tupleIJNS5_1CILi128EEES8_NS7_ILi64EEEEEENS_6half_tEfNS_4arch4Sm80ELb1ELb0ELb1ELb0ELb1ELb0ELb0ELb0ELi2ELi4ELi4ELi4ELb0EEENS1_24CollectiveEpilogueBwdGQAISA_fSD_Li256ELb0ELb1EEENS1_25SingleTileBwdLPTSchedulerILb0ELi128ELb1EEEEEEEEEvNT_6ParamsE) ;  /* 0xffff772020007950 */ /* 0x000fea0003c3ffff */
        .type           $_ZN7cutlass13device_kernelIN5flash19enable_sm80_to_sm89INS1_16FlashAttnBwdSm80INS1_25CollectiveMainloopBwdSm80ILi2ELi2EN4cute5tupleIJNS5_1CILi128EEES8_NS7_ILi64EEEEEENS_6half_tEfNS_4arch4Sm80ELb1ELb0ELb1ELb0ELb1ELb0ELb0ELb0ELi2ELi4ELi4ELi4ELb0EEENS1_24CollectiveEpilogueBwdGQAISA_fSD_Li256ELb0ELb1EEENS1_25SingleTileBwdLPTSchedulerILb0ELi128ELb1EEEEEEEEEvNT_6ParamsE$_ZN4cute5tupleIJNS0_IJNS0_IJNS_1CILi2EEES2_S2_EEES2_NS0_IJS2_S2_EEEEEENS0_IJNS0_IJNS1_ILi1EEENS1_ILi512EEEiEEENS1_ILi4096EEENS0_IJiiEEEEEEEEC2ERKS5_RKSB_,@function
        .size           $_ZN7cutlass13device_kernelIN5flash19enable_sm80_to_sm89INS1_16FlashAttnBwdSm80INS1_25CollectiveMainloopBwdSm80ILi2ELi2EN4cute5tupleIJNS5_1CILi128EEES8_NS7_ILi64EEEEEENS_6half_tEfNS_4arch4Sm80ELb1ELb0ELb1ELb0ELb1ELb0ELb0ELb0ELi2ELi4ELi4ELi4ELb0EEENS1_24CollectiveEpilogueBwdGQAISA_fSD_Li256ELb0ELb1EEENS1_25SingleTileBwdLPTSchedulerILb0ELi128ELb1EEEEEEEEEvNT_6ParamsE$_ZN4cute5tupleIJNS0_IJNS0_IJNS_1CILi2EEES2_S2_EEES2_NS0_IJS2_S2_EEEEEENS0_IJNS0_IJNS1_ILi1EEENS1_ILi512EEEiEEENS1_ILi4096EEENS0_IJiiEEEEEEEEC2ERKS5_RKSB_,($_ZN7cutlass13device_kernelIN5flash19enable_sm80_to_sm89INS1_16FlashAttnBwdSm80INS1_25CollectiveMainloopBwdSm80ILi2ELi2EN4cute5tupleIJNS5_1CILi128EEES8_NS7_ILi64EEEEEENS_6half_tEfNS_4arch4Sm80ELb1ELb0ELb1ELb0ELb1ELb0ELb0ELb0ELi2ELi4ELi4ELi4ELb0EEENS1_24CollectiveEpilogueBwdGQAISA_fSD_Li256ELb0ELb1EEENS1_25SingleTileBwdLPTSchedulerILb0ELi128ELb1EEEEEEEEEvNT_6ParamsE$_ZN4cute5tupleIJNS0_IJNS0_IJNS_1CILi8EEENS1_ILi1EEEEEENS0_IJNS1_ILi2EEEEEEEEENS0_IJNS0_IJS3_NS1_ILi0EEEEEENS0_IJiEEEEEEEEC2ERKS7_RKSB_ - $_ZN7cutlass13device_kernelIN5flash19enable_sm80_to_sm89INS1_16FlashAttnBwdSm80INS1_25CollectiveMainloopBwdSm80ILi2ELi2EN4cute5tupleIJNS5_1CILi128EEES8_NS7_ILi64EEEEEENS_6half_tEfNS_4arch4Sm80ELb1ELb0ELb1ELb0ELb1ELb0ELb0ELb0ELi2ELi4ELi4ELi4ELb0EEENS1_24CollectiveEpilogueBwdGQAISA_fSD_Li256ELb0ELb1EEENS1_25SingleTileBwdLPTSchedulerILb0ELi128ELb1EEEEEEEEEvNT_6ParamsE$_ZN4cute5tupleIJNS0_IJNS0_IJNS_1CILi2EEES2_S2_EEES2_NS0_IJS2_S2_EEEEEENS0_IJNS0_IJNS1_ILi1EEENS1_ILi512EEEiEEENS1_ILi4096EEENS0_IJiiEEEEEEEEC2ERKS5_RKSB_)
$_ZN7cutlass13device_kernelIN5flash19enable_sm80_to_sm89INS1_16FlashAttnBwdSm80INS1_25CollectiveMainloopBwdSm80ILi2ELi2EN4cute5tupleIJNS5_1CILi128EEES8_NS7_ILi64EEEEEENS_6half_tEfNS_4arch4Sm80ELb1ELb0ELb1ELb0ELb1ELb0ELb0ELb0ELi2ELi4ELi4ELi4ELb0EEENS1_24CollectiveEpilogueBwdGQAISA_fSD_Li256ELb0ELb1EEENS1_25SingleTileBwdLPTSchedulerILb0ELi128ELb1EEEEEEEEEvNT_6ParamsE$_ZN4cute5tupleIJNS0_IJNS0_IJNS_1CILi2EEES2_S2_EEES2_NS0_IJS2_S2_EEEEEENS0_IJNS0_IJNS1_ILi1EEENS1_ILi512EEEiEEENS1_ILi4096EEENS0_IJiiEEEEEEEEC2ERKS5_RKSB_:
[----:B------:R-:W-:Y:S01]  /*88e0*/  IADD3 R4, R60, -c[0x0][0x20], RZ ;  /* 0x800008003c047a10 */ /* 0x000fe20007ffe0ff */
[----:B------:R-:W-:Y:S01]  /*88f0*/  IMAD.MOV.U32 R30, RZ, RZ, R6 ;  /* 0x000000ffff1e7224 */ /* 0x000fe200078e0006 */
[----:B------:R-:W-:-:S03]  /*8900*/  MOV R31, 0x0 ;  /* 0x00000000001f7802 */ /* 0x000fc60000000f00 */
[----:B------:R1:W-:Y:S04]  /*8910*/  STL [R4], R2 ;  /* 0x0000000204007387 */ /* 0x0003e80000100800 */
[----:B------:R1:W-:Y:S04]  /*8920*/  STL [R4+0x4], R3 ;  /* 0x0000040304007387 */ /* 0x0003e80000100800 */
[----:B------:R1:W-:Y:S01]  /*8930*/  STL [R4+0x8], R5 ;  /* 0x0000080504007387 */ /* 0x0003e20000100800 */
[----:B------:R-:W-:Y:S05]  /*8940*/  RET.REL.NODEC R30 `(_ZN7cutlass13device_kernelIN5flash19enable_sm80_to_sm89INS1_16FlashAttnBwdSm80INS1_25CollectiveMainloopBwdSm80ILi2ELi2EN4cute5tupleIJNS5_1CILi128EEES8_NS7_ILi64EEEEEENS_6half_tEfNS_4arch4Sm80ELb1ELb0ELb1ELb0ELb1ELb0ELb0ELb0ELi2ELi4ELi4ELi4ELb0EEENS1_24CollectiveEpilogueBwdGQAISA_fSD_Li256ELb0ELb1EEENS1_25SingleTileBwdLPTSchedulerILb0ELi128ELb1EEEEEEEEEvNT_6ParamsE) ;  /* 0xffff76b01e007950 */ /* 0x000fea0003c3ffff */
        .type           $_ZN7cutlass13device_kernelIN5flash19enable_sm80_to_sm89INS1_16FlashAttnBwdSm80INS1_25CollectiveMainloopBwdSm80ILi2ELi2EN4cute5tupleIJNS5_1CILi128EEES8_NS7_ILi64EEEEEENS_6half_tEfNS_4arch4Sm80ELb1ELb0ELb1ELb0ELb1ELb0ELb0ELb0ELi2ELi4ELi4ELi4ELb0EEENS1_24CollectiveEpilogueBwdGQAISA_fSD_Li256ELb0ELb1EEENS1_25SingleTileBwdLPTSchedulerILb0ELi128ELb1EEEEEEEEEvNT_6ParamsE$_ZN4cute5tupleIJNS0_IJNS0_IJNS_1CILi8EEENS1_ILi1EEEEEENS0_IJNS1_ILi2EEEEEEEEENS0_IJNS0_IJS3_NS1_ILi0EEEEEENS0_IJiEEEEEEEEC2ERKS7_RKSB_,@function
        .size           $_ZN7cutlass13device_kernelIN5flash19enable_sm80_to_sm89INS1_16FlashAttnBwdSm80INS1_25CollectiveMainloopBwdSm80ILi2ELi2EN4cute5tupleIJNS5_1CILi128EEES8_NS7_ILi64EEEEEENS_6half_tEfNS_4arch4Sm80ELb1ELb0ELb1ELb0ELb1ELb0ELb0ELb0ELi2ELi4ELi4ELi4ELb0EEENS1_24CollectiveEpilogueBwdGQAISA_fSD_Li256ELb0ELb1EEENS1_25SingleTileBwdLPTSchedulerILb0ELi128ELb1EEEEEEEEEvNT_6ParamsE$_ZN4cute5tupleIJNS0_IJNS0_IJNS_1CILi8EEENS1_ILi1EEEEEENS0_IJNS1_ILi2EEEEEEEEENS0_IJNS0_IJS3_NS1_ILi0EEEEEENS0_IJiEEEEEEEEC2ERKS7_RKSB_,($_ZN7cutlass13device_kernelIN5flash19enable_sm80_to_sm89INS1_16FlashAttnBwdSm80INS1_25CollectiveMainloopBwdSm80ILi2ELi2EN4cute5tupleIJNS5_1CILi128EEES8_NS7_ILi64EEEEEENS_6half_tEfNS_4arch4Sm80ELb1ELb0ELb1ELb0ELb1ELb0ELb0ELb0ELi2ELi4ELi4ELi4ELb0EEENS1_24CollectiveEpilogueBwdGQAISA_fSD_Li256ELb0ELb1EEENS1_25SingleTileBwdLPTSchedulerILb0ELi128ELb1EEEEEEEEEvNT_6ParamsE$_ZN4cute5tupleIJNS0_IJNS0_IJNS_1CILi8EEENS1_ILi1EEEEEENS1_ILi2EEEEEENS0_IJNS0_IJS3_NS1_ILi0EEEEEEiEEEEEC2ERKS6_RKS9_ - $_ZN7cutlass13device_kernelIN5flash19enable_sm80_to_sm89INS1_16FlashAttnBwdSm80INS1_25CollectiveMainloopBwdSm80ILi2ELi2EN4cute5tupleIJNS5_1CILi128EEES8_NS7_ILi64EEEEEENS_6half_tEfNS_4arch4Sm80ELb1ELb0ELb1ELb0ELb1ELb0ELb0ELb0ELi2ELi4ELi4ELi4ELb0EEENS1_24CollectiveEpilogueBwdGQAISA_fSD_Li256ELb0ELb1EEENS1_25SingleTileBwdLPTSchedulerILb0ELi128ELb1EEEEEEEEEvNT_6ParamsE$_ZN4cute5tupleIJNS0_IJNS0_IJNS_1CILi8EEENS1_ILi1EEEEEENS0_IJNS1_ILi2EEEEEEEEENS0_IJNS0_IJS3_NS1_ILi0EEEEEENS0_IJiEEEEEEEEC2ERKS7_RKSB_)
$_ZN7cutlass13device_kernelIN5flash19enable_sm80_to_sm89INS1_16FlashAttnBwdSm80INS1_25CollectiveMainloopBwdSm80ILi2ELi2EN4cute5tupleIJNS5_1CILi128EEES8_NS7_ILi64EEEEEENS_6half_tEfNS_4arch4Sm80ELb1ELb0ELb1ELb0ELb1ELb0ELb0ELb0ELi2ELi4ELi4ELi4ELb0EEENS1_24CollectiveEpilogueBwdGQAISA_fSD_Li256ELb0ELb1EEENS1_25SingleTileBwdLPTSchedulerILb0ELi128ELb1EEEEEEEEEvNT_6ParamsE$_ZN4cute5tupleIJNS0_IJNS0_IJNS_1CILi8EEENS1_ILi1EEEEEENS0_IJNS1_ILi2EEEEEEEEENS0_IJNS0_IJS3_NS1_ILi0EEEEEENS0_IJiEEEEEEEEC2ERKS7_RKSB_:
[----:B------:R-:W-:Y:S02]  /*8950*/  IADD3 R36, R83, -c[0x0][0x20], RZ ;  /* 0x8000080053247a10 */ /* 0x000fe40007ffe0ff */
[----:B------:R-:W-:-:S03]  /*8960*/  MOV R39, 0x0 ;  /* 0x0000000000277802 */ /* 0x000fc60000000f00 */
[----:B------:R1:W-:Y:S01]  /*8970*/  STL [R36], R37 ;  /* 0x0000002524007387 */ /* 0x0003e20000100800 */
[----:B------:R-:W-:Y:S05]  /*8980*/  RET.REL.NODEC R38 `(_ZN7cutlass13device_kernelIN5flash19enable_sm80_to_sm89INS1_16FlashAttnBwdSm80INS1_25CollectiveMainloopBwdSm80ILi2ELi2EN4cute5tupleIJNS5_1CILi128EEES8_NS7_ILi64EEEEEENS_6half_tEfNS_4arch4Sm80ELb1ELb0ELb1ELb0ELb1ELb0ELb0ELb0ELi2ELi4ELi4ELi4ELb0EEENS1_24CollectiveEpilogueBwdGQAISA_fSD_Li256ELb0ELb1EEENS1_25SingleTileBwdLPTSchedulerILb0ELi128ELb1EEEEEEEEEvNT_6ParamsE) ;  /* 0xffff767026007950 */ /* 0x000fea0003c3ffff */
        .type           $_ZN7cutlass13device_kernelIN5flash19enable_sm80_to_sm89INS1_16FlashAttnBwdSm80INS1_25CollectiveMainloopBwdSm80ILi2ELi2EN4cute5tupleIJNS5_1CILi128EEES8_NS7_ILi64EEEEEENS_6half_tEfNS_4arch4Sm80ELb1ELb0ELb1ELb0ELb1ELb0ELb0ELb0ELi2ELi4ELi4ELi4ELb0EEENS1_24CollectiveEpilogueBwdGQAISA_fSD_Li256ELb0ELb1EEENS1_25SingleTileBwdLPTSchedulerILb0ELi128ELb1EEEEEEEEEvNT_6ParamsE$_ZN4cute5tupleIJNS0_IJNS0_IJNS_1CILi8EEENS1_ILi1EEEEEENS1_ILi2EEEEEENS0_IJNS0_IJS3_NS1_ILi0EEEEEEiEEEEEC2ERKS6_RKS9_,@function
        .size           $_ZN7cutlass13device_kernelIN5flash19enable_sm80_to_sm89INS1_16FlashAttnBwdSm80INS1_25CollectiveMainloopBwdSm80ILi2ELi2EN4cute5tupleIJNS5_1CILi128EEES8_NS7_ILi64EEEEEENS_6half_tEfNS_4arch4Sm80ELb1ELb0ELb1ELb0ELb1ELb0ELb0ELb0ELi2ELi4ELi4ELi4ELb0EEENS1_24CollectiveEpilogueBwdGQAISA_fSD_Li256ELb0ELb1EEENS1_25SingleTileBwdLPTSchedulerILb0ELi128ELb1EEEEEEEEEvNT_6ParamsE$_ZN4cute5tupleIJNS0_IJNS0_IJNS_1CILi8EEENS1_ILi1EEEEEENS1_ILi2EEEEEENS0_IJNS0_IJS3_NS1_ILi0EEEEEEiEEEEEC2ERKS6_RKS9_,($_ZN7cutlass13device_kernelIN5flash19enable_sm80_to_sm89INS1_16FlashAttnBwdSm80INS1_25CollectiveMainloopBwdSm80ILi2ELi2EN4cute5tupleIJNS5_1CILi128EEES8_NS7_ILi64EEEEEENS_6half_tEfNS_4arch4Sm80ELb1ELb0ELb1ELb0ELb1ELb0ELb0ELb0ELi2ELi4ELi4ELi4ELb0EEENS1_24CollectiveEpilogueBwdGQAISA_fSD_Li256ELb0ELb1EEENS1_25SingleTileBwdLPTSchedulerILb0ELi128ELb1EEEEEEEEEvNT_6ParamsE$_ZN4cute5tupleIJNS0_IJNS0_IJNS_1CILi8EEENS1_ILi1EEEEEENS1_ILi2EEENS0_IJS5_S5_EEEEEENS0_IJNS0_IJS3_NS1_ILi0EEEEEENS1_ILi4096EEENS0_IJiiEEEEEEEEC2ERKS7_RKSC_ - $_ZN7cutlass13device_kernelIN5flash19enable_sm80_to_sm89INS1_16FlashAttnBwdSm80INS1_25CollectiveMainloopBwdSm80ILi2ELi2EN4cute5tupleIJNS5_1CILi128EEES8_NS7_ILi64EEEEEENS_6half_tEfNS_4arch4Sm80ELb1ELb0ELb1ELb0ELb1ELb0ELb0ELb0ELi2ELi4ELi4ELi4ELb0EEENS1_24CollectiveEpilogueBwdGQAISA_fSD_Li256ELb0ELb1EEENS1_25SingleTileBwdLPTSchedulerILb0ELi128ELb1EEEEEEEEEvNT_6ParamsE$_ZN4cute5tupleIJNS0_IJNS0_IJNS_1CILi8EEENS1_ILi1EEEEEENS1_ILi2EEEEEENS0_IJNS0_IJS3_NS1_ILi0EEEEEEiEEEEEC2ERKS6_RKS9_)
$_ZN7cutlass13device_kernelIN5flash19enable_sm80_to_sm89INS1_16FlashAttnBwdSm80INS1_25CollectiveMainloopBwdSm80ILi2ELi2EN4cute5tupleIJNS5_1CILi128EEES8_NS7_ILi64EEEEEENS_6half_tEfNS_4arch4Sm80ELb1ELb0ELb1ELb0ELb1ELb0ELb0ELb0ELi2ELi4ELi4ELi4ELb0EEENS1_24CollectiveEpilogueBwdGQAISA_fSD_Li256ELb0ELb1EEENS1_25SingleTileBwdLPTSchedulerILb0ELi128ELb1EEEEEEEEEvNT_6ParamsE$_ZN4cute5tupleIJNS0_IJNS0_IJNS_1CILi8EEENS1_ILi1EEEEEENS1_ILi2EEEEEENS0_IJNS0_IJS3_NS1_ILi0EEEEEEiEEEEEC2ERKS6_RKS9_:
[----:B------:R-:W-:Y:S02]  /*8990*/  IADD3 R2, R83, -c[0x0][0x20], RZ ;  /* 0x8000080053027a10 */ /* 0x000fe40007ffe0ff */
[----:B------:R-:W-:-:S03]  /*89a0*/  MOV R37, 0x0 ;  /* 0x0000000000257802 */ /* 0x000fc60000000f00 */
[----:B------:R1:W-:Y:S01]  /*89b0*/  STL [R2], R3 ;  /* 0x0000000302007387 */ /* 0x0003e20000100800 */
[----:B------:R-:W-:Y:S05]  /*89c0*/  RET.REL.NODEC R36 `(_ZN7cutlass13device_kernelIN5flash19enable_sm80_to_sm89INS1_16FlashAttnBwdSm80INS1_25CollectiveMainloopBwdSm80ILi2ELi2EN4cute5tupleIJNS5_1CILi128EEES8_NS7_ILi64EEEEEENS_6half_tEfNS_4arch4Sm80ELb1ELb0ELb1ELb0ELb1ELb0ELb0ELb0ELi2ELi4ELi4ELi4ELb0EEENS1_24CollectiveEpilogueBwdGQAISA_fSD_Li256ELb0ELb1EEENS1_25SingleTileBwdLPTSchedulerILb0ELi128ELb1EEEEEEEEEvNT_6ParamsE) ;  /* 0xffff763024007950 */ /* 0x000fea0003c3ffff */
        .type           $_ZN7cutlass13device_kernelIN5flash19enable_sm80_to_sm89INS1_16FlashAttnBwdSm80INS1_25CollectiveMainloopBwdSm80ILi2ELi2EN4cute5tupleIJNS5_1CILi128EEES8_NS7_ILi64EEEEEENS_6half_tEfNS_4arch4Sm80ELb1ELb0ELb1ELb0ELb1ELb0ELb0ELb0ELi2ELi4ELi4ELi4ELb0EEENS1_24CollectiveEpilogueBwdGQAISA_fSD_Li256ELb0ELb1EEENS1_25SingleTileBwdLPTSchedulerILb0ELi128ELb1EEEEEEEEEvNT_6ParamsE$_ZN4cute5tupleIJNS0_IJNS0_IJNS_1CILi8EEENS1_ILi1EEEEEENS1_ILi2EEENS0_IJS5_S5_EEEEEENS0_IJNS0_IJS3_NS1_ILi0EEEEEENS1_ILi4096EEENS0_IJiiEEEEEEEEC2ERKS7_RKSC_,@function
        .size           $_ZN7cutlass13device_kernelIN5flash19enable_sm80_to_sm89INS1_16FlashAttnBwdSm80INS1_25CollectiveMainloopBwdSm80ILi2ELi2EN4cute5tupleIJNS5_1CILi128EEES8_NS7_ILi64EEEEEENS_6half_tEfNS_4arch4Sm80ELb1ELb0ELb1ELb0ELb1ELb0ELb0ELb0ELi2ELi4ELi4ELi4ELb0EEENS1_24CollectiveEpilogueBwdGQAISA_fSD_Li256ELb0ELb1EEENS1_25SingleTileBwdLPTSchedulerILb0ELi128ELb1EEEEEEEEEvNT_6ParamsE$_ZN4cute5tupleIJNS0_IJNS0_IJNS_1CILi8EEENS1_ILi1EEEEEENS1_ILi2EEENS0_IJS5_S5_EEEEEENS0_IJNS0_IJS3_NS1_ILi0EEEEEENS1_ILi4096EEENS0_IJiiEEEEEEEEC2ERKS7_RKSC_,($_ZN7cutlass13device_kernelIN5flash19enable_sm80_to_sm89INS1_16FlashAttnBwdSm80INS1_25CollectiveMainloopBwdSm80ILi2ELi2EN4cute5tupleIJNS5_1CILi128EEES8_NS7_ILi64EEEEEENS_6half_tEfNS_4arch4Sm80ELb1ELb0ELb1ELb0ELb1ELb0ELb0ELb0ELi2ELi4ELi4ELi4ELb0EEENS1_24CollectiveEpilogueBwdGQAISA_fSD_Li256ELb0ELb1EEENS1_25SingleTileBwdLPTSchedulerILb0ELi128ELb1EEEEEEEEEvNT_6ParamsE$_ZN4cute5tupleIJNS0_IJNS0_IJNS_1CILi8EEENS1_ILi1EEEEEENS1_ILi2EEES2_EEENS0_IJNS0_IJS3_NS1_ILi0EEEEEEiNS1_ILi1024EEEEEEEEC2ERKS6_RKSA_ - $_ZN7cutlass13device_kernelIN5flash19enable_sm80_to_sm89INS1_16FlashAttnBwdSm80INS1_25CollectiveMainloopBwdSm80ILi2ELi2EN4cute5tupleIJNS5_1CILi128EEES8_NS7_ILi64EEEEEENS_6half_tEfNS_4arch4Sm80ELb1ELb0ELb1ELb0ELb1ELb0ELb0ELb0ELi2ELi4ELi4ELi4ELb0EEENS1_24CollectiveEpilogueBwdGQAISA_fSD_Li256ELb0ELb1EEENS1_25SingleTileBwdLPTSchedulerILb0ELi128ELb1EEEEEEEEEvNT_6ParamsE$_ZN4cute5tupleIJNS0_IJNS0_IJNS_1CILi8EEENS1_ILi1EEEEEENS1_ILi2EEENS0_IJS5_S5_EEEEEENS0_IJNS0_IJS3_NS1_ILi0EEEEEENS1_ILi4096EEENS0_IJiiEEEEEEEEC2ERKS7_RKSC_)
$_ZN7cutlass13device_kernelIN5flash19enable_sm80_to_sm89INS1_16FlashAttnBwdSm80INS1_25CollectiveMainloopBwdSm80ILi2ELi2EN4cute5tupleIJNS5_1CILi128EEES8_NS7_ILi64EEEEEENS_6half_tEfNS_4arch4Sm80ELb1ELb0ELb1ELb0ELb1ELb0ELb0ELb0ELi2ELi4ELi4ELi4ELb0EEENS1_24CollectiveEpilogueBwdGQAISA_fSD_Li256ELb0ELb1EEENS1_25SingleTileBwdLPTSchedulerILb0ELi128ELb1EEEEEEEEEvNT_6ParamsE$_ZN4cute5tupleIJNS0_IJNS0_IJNS_1CILi8EEENS1_ILi1EEEEEENS1_ILi2EEENS0_IJS5_S5_EEEEEENS0_IJNS0_IJS3_NS1_ILi0EEEEEENS1_ILi4096EEENS0_IJiiEEEEEEEEC2ERKS7_RKSC_:
[----:B------:R-:W-:Y:S01]  /*89d0*/  IADD3 R2, R60, -c[0x0][0x20], RZ ;  /* 0x800008003c027a10 */ /* 0x000fe20007ffe0ff */
[----:B------:R-:W-:Y:S01]  /*89e0*/  IMAD.MOV.U32 R20, RZ, RZ, R4 ;  /* 0x000000ffff147224 */ /* 0x000fe200078e0004 */
[----:B------:R-:W-:-:S03]  /*89f0*/  MOV R21, 0x0 ;  /* 0x0000000000157802 */ /* 0x000fc60000000f00 */
[----:B------:R1:W-:Y:S04]  /*8a00*/  STL [R2], R5 ;  /* 0x0000000502007387 */ /* 0x0003e80000100800 */
[----:B------:R1:W-:Y:S01]  /*8a10*/  STL [R2+0x4], R3 ;  /* 0x0000040302007387 */ /* 0x0003e20000100800 */
[----:B------:R-:W-:Y:S05]  /*8a20*/  RET.REL.NODEC R20 `(_ZN7cutlass13device_kernelIN5flash19enable_sm80_to_sm89INS1_16FlashAttnBwdSm80INS1_25CollectiveMainloopBwdSm80ILi2ELi2EN4cute5tupleIJNS5_1CILi128EEES8_NS7_ILi64EEEEEENS_6half_tEfNS_4arch4Sm80ELb1ELb0ELb1ELb0ELb1ELb0ELb0ELb0ELi2ELi4ELi4ELi4ELb0EEENS1_24CollectiveEpilogueBwdGQAISA_fSD_Li256ELb0ELb1EEENS1_25SingleTileBwdLPTSchedulerILb0ELi128ELb1EEEEEEEEEvNT_6ParamsE) ;  /* 0xffff75d014007950 */ /* 0x000fea0003c3ffff */
        .type           $_ZN7cutlass13device_kernelIN5flash19enable_sm80_to_sm89INS1_16FlashAttnBwdSm80INS1_25CollectiveMainloopBwdSm80ILi2ELi2EN4cute5tupleIJNS5_1CILi128EEES8_NS7_ILi64EEEEEENS_6half_tEfNS_4arch4Sm80ELb1ELb0ELb1ELb0ELb1ELb0ELb0ELb0ELi2ELi4ELi4ELi4ELb0EEENS1_24CollectiveEpilogueBwdGQAISA_fSD_Li256ELb0ELb1EEENS1_25SingleTileBwdLPTSchedulerILb0ELi128ELb1EEEEEEEEEvNT_6ParamsE$_ZN4cute5tupleIJNS0_IJNS0_IJNS_1CILi8EEENS1_ILi1EEEEEENS1_ILi2EEES2_EEENS0_IJNS0_IJS3_NS1_ILi0EEEEEEiNS1_ILi1024EEEEEEEEC2ERKS6_RKSA_,@function
        .size           $_ZN7cutlass13device_kernelIN5flash19enable_sm80_to_sm89INS1_16FlashAttnBwdSm80INS1_25CollectiveMainloopBwdSm80ILi2ELi2EN4cute5tupleIJNS5_1CILi128EEES8_NS7_ILi64EEEEEENS_6half_tEfNS_4arch4Sm80ELb1ELb0ELb1ELb0ELb1ELb0ELb0ELb0ELi2ELi4ELi4ELi4ELb0EEENS1_24CollectiveEpilogueBwdGQAISA_fSD_Li256ELb0ELb1EEENS1_25SingleTileBwdLPTSchedulerILb0ELi128ELb1EEEEEEEEEvNT_6ParamsE$_ZN4cute5tupleIJNS0_IJNS0_IJNS_1CILi8EEENS1_ILi1EEEEEENS1_ILi2EEES2_EEENS0_IJNS0_IJS3_NS1_ILi0EEEEEEiNS1_ILi1024EEEEEEEEC2ERKS6_RKSA_,($_ZN7cutlass13device_kernelIN5flash19enable_sm80_to_sm89INS1_16FlashAttnBwdSm80INS1_25CollectiveMainloopBwdSm80ILi2ELi2EN4cute5tupleIJNS5_1CILi128EEES8_NS7_ILi64EEEEEENS_6half_tEfNS_4arch4Sm80ELb1ELb0ELb1ELb0ELb1ELb0ELb0ELb0ELi2ELi4ELi4ELi4ELb0EEENS1_24CollectiveEpilogueBwdGQAISA_fSD_Li256ELb0ELb1EEENS1_25SingleTileBwdLPTSchedulerILb0ELi128ELb1EEEEEEEEEvNT_6ParamsE$_ZN4cute5tupleIJNS0_IJNS_1CILi16EEENS1_ILi2EEES3_S3_NS1_ILi4EEES3_EEENS0_IJNS1_ILi1EEEiiiNS1_ILi144EEENS1_ILi512EEEEEEEEC2ERKS5_RKS9_ - $_ZN7cutlass13device_kernelIN5flash19enable_sm80_to_sm89INS1_16FlashAttnBwdSm80INS1_25CollectiveMainloopBwdSm80ILi2ELi2EN4cute5tupleIJNS5_1CILi128EEES8_NS7_ILi64EEEEEENS_6half_tEfNS_4arch4Sm80ELb1ELb0ELb1ELb0ELb1ELb0ELb0ELb0ELi2ELi4ELi4ELi4ELb0EEENS1_24CollectiveEpilogueBwdGQAISA_fSD_Li256ELb0ELb1EEENS1_25SingleTileBwdLPTSchedulerILb0ELi128ELb1EEEEEEEEEvNT_6ParamsE$_ZN4cute5tupleIJNS0_IJNS0_IJNS_1CILi8EEENS1_ILi1EEEEEENS1_ILi2EEES2_EEENS0_IJNS0_IJS3_NS1_ILi0EEEEEEiNS1_ILi1024EEEEEEEEC2ERKS6_RKSA_)
$_ZN7cutlass13device_kernelIN5flash19enable_sm80_to_sm89INS1_16FlashAttnBwdSm80INS1_25CollectiveMainloopBwdSm80ILi2ELi2EN4cute5tupleIJNS5_1CILi128EEES8_NS7_ILi64EEEEEENS_6half_tEfNS_4arch4Sm80ELb1ELb0ELb1ELb0ELb1ELb0ELb0ELb0ELi2ELi4ELi4ELi4ELb0EEENS1_24CollectiveEpilogueBwdGQAISA_fSD_Li256ELb0ELb1EEENS1_25SingleTileBwdLPTSchedulerILb0ELi128ELb1EEEEEEEEEvNT_6ParamsE$_ZN4cute5tupleIJNS0_IJNS0_IJNS_1CILi8EEENS1_ILi1EEEEEENS1_ILi2EEES2_EEENS0_IJNS0_IJS3_NS1_ILi0EEEEEEiNS1_ILi1024EEEEEEEEC2ERKS6_RKSA_:
[----:B------:R-:W-:Y:S01]  /*8a30*/  IADD3 R2, R60, -c[0x0][0x20], RZ ;  /* 0x800008003c027a10 */ /* 0x000fe20007ffe0ff */
[----:B------:R-:W-:Y:S01]  /*8a40*/  IMAD.MOV.U32 R12, RZ, RZ, R4 ;  /* 0x000000ffff0c7224 */ /* 0x000fe200078e0004 */
[----:B------:R-:W-:-:S03]  /*8a50*/  MOV R13, 0x0 ;  /* 0x00000000000d7802 */ /* 0x000fc60000000f00 */
[----:B------:R1:W-:Y:S01]  /*8a60*/  STL [R2], R3 ;  /* 0x0000000302007387 */ /* 0x0003e20000100800 */
[----:B------:R-:W-:Y:S05]  /*8a70*/  RET.REL.NODEC R12 `(_ZN7cutlass13device_kernelIN5flash19enable_sm80_to_sm89INS1_16FlashAttnBwdSm80INS1_25CollectiveMainloopBwdSm80ILi2ELi2EN4cute5tupleIJNS5_1CILi128EEES8_NS7_ILi64EEEEEENS_6half_tEfNS_4arch4Sm80ELb1ELb0ELb1ELb0ELb1ELb0ELb0ELb0ELi2ELi4ELi4ELi4ELb0EEENS1_24CollectiveEpilogueBwdGQAISA_fSD_Li256ELb0ELb1EEENS1_25SingleTileBwdLPTSchedulerILb0ELi128ELb1EEEEEEEEEvNT_6ParamsE) ;  /* 0xffff75800c007950 */ /* 0x000fea0003c3ffff */
        .type           $_ZN7cutlass13device_kernelIN5flash19enable_sm80_to_sm89INS1_16FlashAttnBwdSm80INS1_25CollectiveMainloopBwdSm80ILi2ELi2EN4cute5tupleIJNS5_1CILi128EEES8_NS7_ILi64EEEEEENS_6half_tEfNS_4arch4Sm80ELb1ELb0ELb1ELb0ELb1ELb0ELb0ELb0ELi2ELi4ELi4ELi4ELb0EEENS1_24CollectiveEpilogueBwdGQAISA_fSD_Li256ELb0ELb1EEENS1_25SingleTileBwdLPTSchedulerILb0ELi128ELb1EEEEEEEEEvNT_6ParamsE$_ZN4cute5tupleIJNS0_IJNS_1CILi16EEENS1_ILi2EEES3_S3_NS1_ILi4EEES3_EEENS0_IJNS1_ILi1EEEiiiNS1_ILi144EEENS1_ILi512EEEEEEEEC2ERKS5_RKS9_,@function
        .size           $_ZN7cutlass13device_kernelIN5flash19enable_sm80_to_sm89INS1_16FlashAttnBwdSm80INS1_25CollectiveMainloopBwdSm80ILi2ELi2EN4cute5tupleIJNS5_1CILi128EEES8_NS7_ILi64EEEEEENS_6half_tEfNS_4arch4Sm80ELb1ELb0ELb1ELb0ELb1ELb0ELb0ELb0ELi2ELi4ELi4ELi4ELb0EEENS1_24CollectiveEpilogueBwdGQAISA_fSD_Li256ELb0ELb1EEENS1_25SingleTileBwdLPTSchedulerILb0ELi128ELb1EEEEEEEEEvNT_6ParamsE$_ZN4cute5tupleIJNS0_IJNS_1CILi16EEENS1_ILi2EEES3_S3_NS1_ILi4EEES3_EEENS0_IJNS1_ILi1EEEiiiNS1_ILi144EEENS1_ILi512EEEEEEEEC2ERKS5_RKS9_,($_ZN7cutlass13device_kernelIN5flash19enable_sm80_to_sm89INS1_16FlashAttnBwdSm80INS1_25CollectiveMainloopBwdSm80ILi2ELi2EN4cute5tupleIJNS5_1CILi128EEES8_NS7_ILi64EEEEEENS_6half_tEfNS_4arch4Sm80ELb1ELb0ELb1ELb0ELb1ELb0ELb0ELb0ELi2ELi4ELi4ELi4ELb0EEENS1_24CollectiveEpilogueBwdGQAISA_fSD_Li256ELb0ELb1EEENS1_25SingleTileBwdLPTSchedulerILb0ELi128ELb1EEEEEEEEEvNT_6ParamsE$_ZN4cute5tupleIJNS0_IJNS_1CILi2EEEEEENS0_IJiEEEEEC2ERKS3_RKS4_ - $_ZN7cutlass13device_kernelIN5flash19enable_sm80_to_sm89INS1_16FlashAttnBwdSm80INS1_25CollectiveMainloopBwdSm80ILi2ELi2EN4cute5tupleIJNS5_1CILi128EEES8_NS7_ILi64EEEEEENS_6half_tEfNS_4arch4Sm80ELb1ELb0ELb1ELb0ELb1ELb0ELb0ELb0ELi2ELi4ELi4ELi4ELb0EEENS1_24CollectiveEpilogueBwdGQAISA_fSD_Li256ELb0ELb1EEENS1_25SingleTileBwdLPTSchedulerILb0ELi128ELb1EEEEEEEEEvNT_6ParamsE$_ZN4cute5tupleIJNS0_IJNS_1CILi16EEENS1_ILi2EEES3_S3_NS1_ILi4EEES3_EEENS0_IJNS1_ILi1EEEiiiNS1_ILi144EEENS1_ILi512EEEEEEEEC2ERKS5_RKS9_)
$_ZN7cutlass13device_kernelIN5flash19enable_sm80_to_sm89INS1_16FlashAttnBwdSm80INS1_25CollectiveMainloopBwdSm80ILi2ELi2EN4cute5tupleIJNS5_1CILi128EEES8_NS7_ILi64EEEEEENS_6half_tEfNS_4arch4Sm80ELb1ELb0ELb1ELb0ELb1ELb0ELb0ELb0ELi2ELi4ELi4ELi4ELb0EEENS1_24CollectiveEpilogueBwdGQAISA_fSD_Li256ELb0ELb1EEENS1_25SingleTileBwdLPTSchedulerILb0ELi128ELb1EEEEEEEEEvNT_6ParamsE$_ZN4cute5tupleIJNS0_IJNS_1CILi16EEENS1_ILi2EEES3_S3_NS1_ILi4EEES3_EEENS0_IJNS1_ILi1EEEiiiNS1_ILi144EEENS1_ILi512EEEEEEEEC2ERKS5_RKS9_:
[----:B------:R-:W-:Y:S02]  /*8a80*/  IADD3 R4, R84, -c[0x0][0x20], RZ ;  /* 0x8000080054047a10 */ /* 0x000fe40007ffe0ff */
[----:B------:R-:W-:-:S03]  /*8a90*/  MOV R27, 0x0 ;  /* 0x00000000001b7802 */ /* 0x000fc60000000f00 */
[----:B------:R1:W-:Y:S04]  /*8aa0*/  STL [R4], R2 ;  /* 0x0000000204007387 */ /* 0x0003e80000100800 */
[----:B------:R1:W-:Y:S04]  /*8ab0*/  STL [R4+0x4], R3 ;  /* 0x0000040304007387 */ /* 0x0003e80000100800 */
[----:B------:R1:W-:Y:S01]  /*8ac0*/  STL [R4+0x8], R5 ;  /* 0x0000080504007387 */ /* 0x0003e20000100800 */
[----:B------:R-:W-:Y:S05]  /*8ad0*/  RET.REL.NODEC R26 `(_ZN7cutlass13device_kernelIN5flash19enable_sm80_to_sm89INS1_16FlashAttnBwdSm80INS1_25CollectiveMainloopBwdSm80ILi2ELi2EN4cute5tupleIJNS5_1CILi128EEES8_NS7_ILi64EEEEEENS_6half_tEfNS_4arch4Sm80ELb1ELb0ELb1ELb0ELb1ELb0ELb0ELb0ELi2ELi4ELi4ELi4ELb0EEENS1_24CollectiveEpilogueBwdGQAISA_fSD_Li256ELb0ELb1EEENS1_25SingleTileBwdLPTSchedulerILb0ELi128ELb1EEEEEEEEEvNT_6ParamsE) ;  /* 0xffff75201a007950 */ /* 0x000fea0003c3ffff */
        .type           $_ZN7cutlass13device_kernelIN5flash19enable_sm80_to_sm89INS1_16FlashAttnBwdSm80INS1_25CollectiveMainloopBwdSm80ILi2ELi2EN4cute5tupleIJNS5_1CILi128EEES8_NS7_ILi64EEEEEENS_6half_tEfNS_4arch4Sm80ELb1ELb0ELb1ELb0ELb1ELb0ELb0ELb0ELi2ELi4ELi4ELi4ELb0EEENS1_24CollectiveEpilogueBwdGQAISA_fSD_Li256ELb0ELb1EEENS1_25SingleTileBwdLPTSchedulerILb0ELi128ELb1EEEEEEEEEvNT_6ParamsE$_ZN4cute5tupleIJNS0_IJNS_1CILi2EEEEEENS0_IJiEEEEEC2ERKS3_RKS4_,@function
        .size           $_ZN7cutlass13device_kernelIN5flash19enable_sm80_to_sm89INS1_16FlashAttnBwdSm80INS1_25CollectiveMainloopBwdSm80ILi2ELi2EN4cute5tupleIJNS5_1CILi128EEES8_NS7_ILi64EEEEEENS_6half_tEfNS_4arch4Sm80ELb1ELb0ELb1ELb0ELb1ELb0ELb0ELb0ELi2ELi4ELi4ELi4ELb0EEENS1_24CollectiveEpilogueBwdGQAISA_fSD_Li256ELb0ELb1EEENS1_25SingleTileBwdLPTSchedulerILb0ELi128ELb1EEEEEEEEEvNT_6ParamsE$_ZN4cute5tupleIJNS0_IJNS_1CILi2EEEEEENS0_IJiEEEEEC2ERKS3_RKS4_,($_ZN7cutlass13device_kernelIN5flash19enable_sm80_to_sm89INS1_16FlashAttnBwdSm80INS1_25CollectiveMainloopBwdSm80ILi2ELi2EN4cute5tupleIJNS5_1CILi128EEES8_NS7_ILi64EEEEEENS_6half_tEfNS_4arch4Sm80ELb1ELb0ELb1ELb0ELb1ELb0ELb0ELb0ELi2ELi4ELi4ELi4ELb0EEENS1_24CollectiveEpilogueBwdGQAISA_fSD_Li256ELb0ELb1EEENS1_25SingleTileBwdLPTSchedulerILb0ELi128ELb1EEEEEEEEEvNT_6ParamsE$_ZN4cute5tupleIJNS0_IJNS_1CILi8EEENS0_IJNS1_ILi2EEES3_S3_EEENS1_ILi1EEES4_S5_EEENS0_IJS5_NS0_IJS2_iiEEENS1_ILi64EEENS0_IJiNS1_ILi144EEENS1_ILi288EEEEEENS1_ILi512EEEEEEEEC2ERKS6_RKSD_ - $_ZN7cutlass13device_kernelIN5flash19enable_sm80_to_sm89INS1_16FlashAttnBwdSm80INS1_25CollectiveMainloopBwdSm80ILi2ELi2EN4cute5tupleIJNS5_1CILi128EEES8_NS7_ILi64EEEEEENS_6half_tEfNS_4arch4Sm80ELb1ELb0ELb1ELb0ELb1ELb0ELb0ELb0ELi2ELi4ELi4ELi4ELb0EEENS1_24CollectiveEpilogueBwdGQAISA_fSD_Li256ELb0ELb1EEENS1_25SingleTileBwdLPTSchedulerILb0ELi128ELb1EEEEEEEEEvNT_6ParamsE$_ZN4cute5tupleIJNS0_IJNS_1CILi2EEEEEENS0_IJiEEEEEC2ERKS3_RKS4_)
$_ZN7cutlass13device_kernelIN5flash19enable_sm80_to_sm89INS1_16FlashAttnBwdSm80INS1_25CollectiveMainloopBwdSm80ILi2ELi2EN4cute5tupleIJNS5_1CILi128EEES8_NS7_ILi64EEEEEENS_6half_tEfNS_4arch4Sm80ELb1ELb0ELb1ELb0ELb1ELb0ELb0ELb0ELi2ELi4ELi4ELi4ELb0EEENS1_24CollectiveEpilogueBwdGQAISA_fSD_Li256ELb0ELb1EEENS1_25SingleTileBwdLPTSchedulerILb0ELi128ELb1EEEEEEEEEvNT_6ParamsE$_ZN4cute5tupleIJNS0_IJNS_1CILi2EEEEEENS0_IJiEEEEEC2ERKS3_RKS4_:
[----:B------:R-:W-:Y:S02]  /*8ae0*/  IADD3 R4, R84, -c[0x0][0x20], RZ ;  /* 0x8000080054047a10 */ /* 0x000fe40007ffe0ff */
[----:B------:R-:W-:-:S03]  /*8af0*/  MOV R7, 0x0 ;  /* 0x0000000000077802 */ /* 0x000fc60000000f00 */
[----:B------:R1:W-:Y:S01]  /*8b00*/  STL [R4], R5 ;  /* 0x0000000504007387 */ /* 0x0003e20000100800 */
[----:B------:R-:W-:Y:S05]  /*8b10*/  RET.REL.NODEC R6 `(_ZN7cutlass13device_kernelIN5flash19enable_sm80_to_sm89INS1_16FlashAttnBwdSm80INS1_25CollectiveMainloopBwdSm80ILi2ELi2EN4cute5tupleIJNS5_1CILi128EEES8_NS7_ILi64EEEEEENS_6half_tEfNS_4arch4Sm80ELb1ELb0ELb1ELb0ELb1ELb0ELb0ELb0ELi2ELi4ELi4ELi4ELb0EEENS1_24CollectiveEpilogueBwdGQAISA_fSD_Li256ELb0ELb1EEENS1_25SingleTileBwdLPTSchedulerILb0ELi128ELb1EEEEEEEEEvNT_6ParamsE) ;  /* 0xffff74e006007950 */ /* 0x000fea0003c3ffff */
        .type           $_ZN7cutlass13device_kernelIN5flash19enable_sm80_to_sm89INS1_16FlashAttnBwdSm80INS1_25CollectiveMainloopBwdSm80ILi2ELi2EN4cute5tupleIJNS5_1CILi128EEES8_NS7_ILi64EEEEEENS_6half_tEfNS_4arch4Sm80ELb1ELb0ELb1ELb0ELb1ELb0ELb0ELb0ELi2ELi4ELi4ELi4ELb0EEENS1_24CollectiveEpilogueBwdGQAISA_fSD_Li256ELb0ELb1EEENS1_25SingleTileBwdLPTSchedulerILb0ELi128ELb1EEEEEEEEEvNT_6ParamsE$_ZN4cute5tupleIJNS0_IJNS_1CILi8EEENS0_IJNS1_ILi2EEES3_S3_EEENS1_ILi1EEES4_S5_EEENS0_IJS5_NS0_IJS2_iiEEENS1_ILi64EEENS0_IJiNS1_ILi144EEENS1_ILi288EEEEEENS1_ILi512EEEEEEEEC2ERKS6_RKSD_,@function
        .size           $_ZN7cutlass13device_kernelIN5flash19enable_sm80_to_sm89INS1_16FlashAttnBwdSm80INS1_25CollectiveMainloopBwdSm80ILi2ELi2EN4cute5tupleIJNS5_1CILi128EEES8_NS7_ILi64EEEEEENS_6half_tEfNS_4arch4Sm80ELb1ELb0ELb1ELb0ELb1ELb0ELb0ELb0ELi2ELi4ELi4ELi4ELb0EEENS1_24CollectiveEpilogueBwdGQAISA_fSD_Li256ELb0ELb1EEENS1_25SingleTileBwdLPTSchedulerILb0ELi128ELb1EEEEEEEEEvNT_6ParamsE$_ZN4cute5tupleIJNS0_IJNS_1CILi8EEENS0_IJNS1_ILi2EEES3_S3_EEENS1_ILi1EEES4_S5_EEENS0_IJS5_NS0_IJS2_iiEEENS1_ILi64EEENS0_IJiNS1_ILi144EEENS1_ILi288EEEEEENS1_ILi512EEEEEEEEC2ERKS6_RKSD_,($_ZN7cutlass13device_kernelIN5flash19enable_sm80_to_sm89INS1_16FlashAttnBwdSm80INS1_25CollectiveMainloopBwdSm80ILi2ELi2EN4cute5tupleIJNS5_1CILi128EEES8_NS7_ILi64EEEEEENS_6half_tEfNS_4arch4Sm80ELb1ELb0ELb1ELb0ELb1ELb0ELb0ELb0ELi2ELi4ELi4ELi4ELb0EEENS1_24CollectiveEpilogueBwdGQAISA_fSD_Li256ELb0ELb1EEENS1_25SingleTileBwdLPTSchedulerILb0ELi128ELb1EEEEEEEEEvNT_6ParamsE$_ZN4cute5tupleIJNS0_IJNS_1CILi8EEENS0_IJNS1_ILi2EEES3_S3_EEENS1_ILi1EEES4_S5_EEENS0_IJS5_NS0_IJiiiEEENS1_ILi64EEENS0_IJNS1_ILi72EEENS1_ILi144EEENS1_ILi288EEEEEENS1_ILi512EEEEEEEEC2ERKS6_RKSE_ - $_ZN7cutlass13device_kernelIN5flash19enable_sm80_to_sm89INS1_16FlashAttnBwdSm80INS1_25CollectiveMainloopBwdSm80ILi2ELi2EN4cute5tupleIJNS5_1CILi128EEES8_NS7_ILi64EEEEEENS_6half_tEfNS_4arch4Sm80ELb1ELb0ELb1ELb0ELb1ELb0ELb0ELb0ELi2ELi4ELi4ELi4ELb0EEENS1_24CollectiveEpilogueBwdGQAISA_fSD_Li256ELb0ELb1EEENS1_25SingleTileBwdLPTSchedulerILb0ELi128ELb1EEEEEEEEEvNT_6ParamsE$_ZN4cute5tupleIJNS0_IJNS_1CILi8EEENS0_IJNS1_ILi2EEES3_S3_EEENS1_ILi1EEES4_S5_EEENS0_IJS5_NS0_IJS2_iiEEENS1_ILi64EEENS0_IJiNS1_ILi144EEENS1_ILi288EEEEEENS1_ILi512EEEEEEEEC2ERKS6_RKSD_)
$_ZN7cutlass13device_kernelIN5flash19enable_sm80_to_sm89INS1_16FlashAttnBwdSm80INS1_25CollectiveMainloopBwdSm80ILi2ELi2EN4cute5tupleIJNS5_1CILi128EEES8_NS7_ILi64EEEEEENS_6half_tEfNS_4arch4Sm80ELb1ELb0ELb1ELb0ELb1ELb0ELb0ELb0ELi2ELi4ELi4ELi4ELb0EEENS1_24CollectiveEpilogueBwdGQAISA_fSD_Li256ELb0ELb1EEENS1_25SingleTileBwdLPTSchedulerILb0ELi128ELb1EEEEEEEEEvNT_6ParamsE$_ZN4cute5tupleIJNS0_IJNS_1CILi8EEENS0_IJNS1_ILi2EEES3_S3_EEENS1_ILi1EEES4_S5_EEENS0_IJS5_NS0_IJS2_iiEEENS1_ILi64EEENS0_IJiNS1_ILi144EEENS1_ILi288EEEEEENS1_ILi512EEEEEEEEC2ERKS6_RKSD_:
[----:B------:R-:W-:Y:S01]  /*8b20*/  IADD3 R4, R82, -c[0x0][0x20], RZ ;  /* 0x8000080052047a10 */ /* 0x000fe20007ffe0ff */
[----:B------:R-:W-:Y:S01]  /*8b30*/  IMAD.MOV.U32 R34, RZ, RZ, R26 ;  /* 0x000000ffff227224 */ /* 0x000fe200078e001a */
[----:B------:R-:W-:-:S03]  /*8b40*/  MOV R35, 0x0 ;  /* 0x0000000000237802 */ /* 0x000fc60000000f00 */
[----:B------:R1:W-:Y:S04]  /*8b50*/  STL [R4], R2 ;  /* 0x0000000204007387 */ /* 0x0003e80000100800 */
[----:B------:R1:W-:Y:S04]  /*8b60*/  STL [R4+0x4], R3 ;  /* 0x0000040304007387 */ /* 0x0003e80000100800 */
[----:B------:R1:W-:Y:S01]  /*8b70*/  STL [R4+0x8], R5 ;  /* 0x0000080504007387 */ /* 0x0003e20000100800 */
[----:B------:R-:W-:Y:S05]  /*8b80*/  RET.REL.NODEC R34 `(_ZN7cutlass13device_kernelIN5flash19enable_sm80_to_sm89INS1_16FlashAttnBwdSm80INS1_25CollectiveMainloopBwdSm80ILi2ELi2EN4cute5tupleIJNS5_1CILi128EEES8_NS7_ILi64EEEEEENS_6half_tEfNS_4arch4Sm80ELb1ELb0ELb1ELb0ELb1ELb0ELb0ELb0ELi2ELi4ELi4ELi4ELb0EEENS1_24CollectiveEpilogueBwdGQAISA_fSD_Li256ELb0ELb1EEENS1_25SingleTileBwdLPTSchedulerILb0ELi128ELb1EEEEEEEEEvNT_6ParamsE) ;  /* 0xffff747022007950 */ /* 0x000fea0003c3ffff */
        .type           $_ZN7cutlass13device_kernelIN5flash19enable_sm80_to_sm89INS1_16FlashAttnBwdSm80INS1_25CollectiveMainloopBwdSm80ILi2ELi2EN4cute5tupleIJNS5_1CILi128EEES8_NS7_ILi64EEEEEENS_6half_tEfNS_4arch4Sm80ELb1ELb0ELb1ELb0ELb1ELb0ELb0ELb0ELi2ELi4ELi4ELi4ELb0EEENS1_24CollectiveEpilogueBwdGQAISA_fSD_Li256ELb0ELb1EEENS1_25SingleTileBwdLPTSchedulerILb0ELi128ELb1EEEEEEEEEvNT_6ParamsE$_ZN4cute5tupleIJNS0_IJNS_1CILi8EEENS0_IJNS1_ILi2EEES3_S3_EEENS1_ILi1EEES4_S5_EEENS0_IJS5_NS0_IJiiiEEENS1_ILi64EEENS0_IJNS1_ILi72EEENS1_ILi144EEENS1_ILi288EEEEEENS1_ILi512EEEEEEEEC2ERKS6_RKSE_,@function
        .size           $_ZN7cutlass13device_kernelIN5flash19enable_sm80_to_sm89INS1_16FlashAttnBwdSm80INS1_25CollectiveMainloopBwdSm80ILi2ELi2EN4cute5tupleIJNS5_1CILi128EEES8_NS7_ILi64EEEEEENS_6half_tEfNS_4arch4Sm80ELb1ELb0ELb1ELb0ELb1ELb0ELb0ELb0ELi2ELi4ELi4ELi4ELb0EEENS1_24CollectiveEpilogueBwdGQAISA_fSD_Li256ELb0ELb1EEENS1_25SingleTileBwdLPTSchedulerILb0ELi128ELb1EEEEEEEEEvNT_6ParamsE$_ZN4cute5tupleIJNS0_IJNS_1CILi8EEENS0_IJNS1_ILi2EEES3_S3_EEENS1_ILi1EEES4_S5_EEENS0_IJS5_NS0_IJiiiEEENS1_ILi64EEENS0_IJNS1_ILi72EEENS1_ILi144EEENS1_ILi288EEEEEENS1_ILi512EEEEEEEEC2ERKS6_RKSE_,($_ZN7cutlass13device_kernelIN5flash19enable_sm80_to_sm89INS1_16FlashAttnBwdSm80INS1_25CollectiveMainloopBwdSm80ILi2ELi2EN4cute5tupleIJNS5_1CILi128EEES8_NS7_ILi64EEEEEENS_6half_tEfNS_4arch4Sm80ELb1ELb0ELb1ELb0ELb1ELb0ELb0ELb0ELi2ELi4ELi4ELi4ELb0EEENS1_24CollectiveEpilogueBwdGQAISA_fSD_Li256ELb0ELb1EEENS1_25SingleTileBwdLPTSchedulerILb0ELi128ELb1EEEEEEEEEvNT_6ParamsE$_ZN4cute5tupleIJNS0_IJNS_1CILi8EEENS1_ILi2EEES3_S3_S2_S3_EEENS0_IJNS1_ILi1EEEiiiNS1_ILi72EEENS1_ILi512EEEEEEEEC2ERKS4_RKS8_ - $_ZN7cutlass13device_kernelIN5flash19enable_sm80_to_sm89INS1_16FlashAttnBwdSm80INS1_25CollectiveMainloopBwdSm80ILi2ELi2EN4cute5tupleIJNS5_1CILi128EEES8_NS7_ILi64EEEEEENS_6half_tEfNS_4arch4Sm80ELb1ELb0ELb1ELb0ELb1ELb0ELb0ELb0ELi2ELi4ELi4ELi4ELb0EEENS1_24CollectiveEpilogueBwdGQAISA_fSD_Li256ELb0ELb1EEENS1_25SingleTileBwdLPTSchedulerILb0ELi128ELb1EEEEEEEEEvNT_6ParamsE$_ZN4cute5tupleIJNS0_IJNS_1CILi8EEENS0_IJNS1_ILi2EEES3_S3_EEENS1_ILi1EEES4_S5_EEENS0_IJS5_NS0_IJiiiEEENS1_ILi64EEENS0_IJNS1_ILi72EEENS1_ILi144EEENS1_ILi288EEEEEENS1_ILi512EEEEEEEEC2ERKS6_RKSE_)
$_ZN7cutlass13device_kernelIN5flash19enable_sm80_to_sm89INS1_16FlashAttnBwdSm80INS1_25CollectiveMainloopBwdSm80ILi2ELi2EN4cute5tupleIJNS5_1CILi128EEES8_NS7_ILi64EEEEEENS_6half_tEfNS_4arch4Sm80ELb1ELb0ELb1ELb0ELb1ELb0ELb0ELb0ELi2ELi4ELi4ELi4ELb0EEENS1_24CollectiveEpilogueBwdGQAISA_fSD_Li256ELb0ELb1EEENS1_25SingleTileBwdLPTSchedulerILb0ELi128ELb1EEEEEEEEEvNT_6ParamsE$_ZN4cute5tupleIJNS0_IJNS_1CILi8EEENS0_IJNS1_ILi2EEES3_S3_EEENS1_ILi1EEES4_S5_EEENS0_IJS5_NS0_IJiiiEEENS1_ILi64EEENS0_IJNS1_ILi72EEENS1_ILi144EEENS1_ILi288EEEEEENS1_ILi512EEEEEEEEC2ERKS6_RKSE_:
[----:B------:R-:W-:Y:S01]  /*8b90*/  IADD3 R4, R82, -c[0x0][0x20], RZ ;  /* 0x8000080052047a10 */ /* 0x000fe20007ffe0ff */
[----:B------:R-:W-:Y:S01]  /*8ba0*/  IMAD.MOV.U32 R36, RZ, RZ, R6 ;  /* 0x000000ffff247224 */ /* 0x000fe200078e0006 */
[----:B------:R-:W-:-:S03]  /*8bb0*/  MOV R37, 0x0 ;  /* 0x0000000000257802 */ /* 0x000fc60000000f00 */
[----:B------:R1:W-:Y:S04]  /*8bc0*/  STL [R4], R2 ;  /* 0x0000000204007387 */ /* 0x0003e80000100800 */
[----:B------:R1:W-:Y:S04]  /*8bd0*/  STL [R4+0x4], R3 ;  /* 0x0000040304007387 */ /* 0x0003e80000100800 */
[----:B------:R1:W-:Y:S01]  /*8be0*/  STL [R4+0x8], R5 ;  /* 0x0000080504007387 */ /* 0x0003e20000100800 */
[----:B------:R-:W-:Y:S05]  /*8bf0*/  RET.REL.NODEC R36 `(_ZN7cutlass13device_kernelIN5flash19enable_sm80_to_sm89INS1_16FlashAttnBwdSm80INS1_25CollectiveMainloopBwdSm80ILi2ELi2EN4cute5tupleIJNS5_1CILi128EEES8_NS7_ILi64EEEEEENS_6half_tEfNS_4arch4Sm80ELb1ELb0ELb1ELb0ELb1ELb0ELb0ELb0ELi2ELi4ELi4ELi4ELb0EEENS1_24CollectiveEpilogueBwdGQAISA_fSD_Li256ELb0ELb1EEENS1_25SingleTileBwdLPTSchedulerILb0ELi128ELb1EEEEEEEEEvNT_6ParamsE) ;  /* 0xffff740024007950 */ /* 0x000fea0003c3ffff */
        .type           $_ZN7cutlass13device_kernelIN5flash19enable_sm80_to_sm89INS1_16FlashAttnBwdSm80INS1_25CollectiveMainloopBwdSm80ILi2ELi2EN4cute5tupleIJNS5_1CILi128EEES8_NS7_ILi64EEEEEENS_6half_tEfNS_4arch4Sm80ELb1ELb0ELb1ELb0ELb1ELb0ELb0ELb0ELi2ELi4ELi4ELi4ELb0EEENS1_24CollectiveEpilogueBwdGQAISA_fSD_Li256ELb0ELb1EEENS1_25SingleTileBwdLPTSchedulerILb0ELi128ELb1EEEEEEEEEvNT_6ParamsE$_ZN4cute5tupleIJNS0_IJNS_1CILi8EEENS1_ILi2EEES3_S3_S2_S3_EEENS0_IJNS1_ILi1EEEiiiNS1_ILi72EEENS1_ILi512EEEEEEEEC2ERKS4_RKS8_,@function
        .size           $_ZN7cutlass13device_kernelIN5flash19enable_sm80_to_sm89INS1_16FlashAttnBwdSm80INS1_25CollectiveMainloopBwdSm80ILi2ELi2EN4cute5tupleIJNS5_1CILi128EEES8_NS7_ILi64EEEEEENS_6half_tEfNS_4arch4Sm80ELb1ELb0ELb1ELb0ELb1ELb0ELb0ELb0ELi2ELi4ELi4ELi4ELb0EEENS1_24CollectiveEpilogueBwdGQAISA_fSD_Li256ELb0ELb1EEENS1_25SingleTileBwdLPTSchedulerILb0ELi128ELb1EEEEEEEEEvNT_6ParamsE$_ZN4cute5tupleIJNS0_IJNS_1CILi8EEENS1_ILi2EEES3_S3_S2_S3_EEENS0_IJNS1_ILi1EEEiiiNS1_ILi72EEENS1_ILi512EEEEEEEEC2ERKS4_RKS8_,($_ZN7cutlass13device_kernelIN5flash19enable_sm80_to_sm89INS1_16FlashAttnBwdSm80INS1_25CollectiveMainloopBwdSm80ILi2ELi2EN4cute5tupleIJNS5_1CILi128EEES8_NS7_ILi64EEEEEENS_6half_tEfNS_4arch4Sm80ELb1ELb0ELb1ELb0ELb1ELb0ELb0ELb0ELi2ELi4ELi4ELi4ELb0EEENS1_24CollectiveEpilogueBwdGQAISA_fSD_Li256ELb0ELb1EEENS1_25SingleTileBwdLPTSchedulerILb0ELi128ELb1EEEEEEEEEvNT_6ParamsE$_ZN4cute5tupleIJNS_7SwizzleILi3ELi3ELi3EEENS_9MixedBitsILj0ELj432EEENS_6LayoutINS0_IJNS0_IJNS_1CILi2EEES7_S7_EEES7_NS6_ILi8EEEEEENS0_IJNS0_IJNS6_ILi64EEES9_NS6_ILi512EEEEEENS6_ILi8192EEENS6_ILi1024EEEEEEEEEEC2ERKS2_RKS4_RKSH_ - $_ZN7cutlass13device_kernelIN5flash19enable_sm80_to_sm89INS1_16FlashAttnBwdSm80INS1_25CollectiveMainloopBwdSm80ILi2ELi2EN4cute5tupleIJNS5_1CILi128EEES8_NS7_ILi64EEEEEENS_6half_tEfNS_4arch4Sm80ELb1ELb0ELb1ELb0ELb1ELb0ELb0ELb0ELi2ELi4ELi4ELi4ELb0EEENS1_24CollectiveEpilogueBwdGQAISA_fSD_Li256ELb0ELb1EEENS1_25SingleTileBwdLPTSchedulerILb0ELi128ELb1EEEEEEEEEvNT_6ParamsE$_ZN4cute5tupleIJNS0_IJNS_1CILi8EEENS1_ILi2EEES3_S3_S2_S3_EEENS0_IJNS1_ILi1EEEiiiNS1_ILi72EEENS1_ILi512EEEEEEEEC2ERKS4_RKS8_)
$_ZN7cutlass13device_kernelIN5flash19enable_sm80_to_sm89INS1_16FlashAttnBwdSm80INS1_25CollectiveMainloopBwdSm80ILi2ELi2EN4cute5tupleIJNS5_1CILi128EEES8_NS7_ILi64EEEEEENS_6half_tEfNS_4arch4Sm80ELb1ELb0ELb1ELb0ELb1ELb0ELb0ELb0ELi2ELi4ELi4ELi4ELb0EEENS1_24CollectiveEpilogueBwdGQAISA_fSD_Li256ELb0ELb1EEENS1_25SingleTileBwdLPTSchedulerILb0ELi128ELb1EEEEEEEEEvNT_6ParamsE$_ZN4cute5tupleIJNS0_IJNS_1CILi8EEENS1_ILi2EEES3_S3_S2_S3_EEENS0_IJNS1_ILi1EEEiiiNS1_ILi72EEENS1_ILi512EEEEEEEEC2ERKS4_RKS8_:
[----:B------:R-:W-:Y:S01]  /*8c00*/  IADD3 R4, R83, -c[0x0][0x20], RZ ;  /* 0x8000080053047a10 */ /* 0x000fe20007ffe0ff */
[----:B------:R-:W-:Y:S01]  /*8c10*/  IMAD.MOV.U32 R36, RZ, RZ, R6 ;  /* 0x000000ffff247224 */ /* 0x000fe200078e0006 */
[----:B------:R-:W-:-:S03]  /*8c20*/  MOV R37, 0x0 ;  /* 0x0000000000257802 */ /* 0x000fc60000000f00 */
[----:B------:R1:W-:Y:S04]  /*8c30*/  STL [R4], R2 ;  /* 0x0000000204007387 */ /* 0x0003e80000100800 */
[----:B------:R1:W-:Y:S04]  /*8c40*/  STL [R4+0x4], R3 ;  /* 0x0000040304007387 */ /* 0x0003e80000100800 */
[----:B------:R1:W-:Y:S01]  /*8c50*/  STL [R4+0x8], R5 ;  /* 0x0000080504007387 */ /* 0x0003e20000100800 */
[----:B------:R-:W-:Y:S05]  /*8c60*/  RET.REL.NODEC R36 `(_ZN7cutlass13device_kernelIN5flash19enable_sm80_to_sm89INS1_16FlashAttnBwdSm80INS1_25CollectiveMainloopBwdSm80ILi2ELi2EN4cute5tupleIJNS5_1CILi128EEES8_NS7_ILi64EEEEEENS_6half_tEfNS_4arch4Sm80ELb1ELb0ELb1ELb0ELb1ELb0ELb0ELb0ELi2ELi4ELi4ELi4ELb0EEENS1_24CollectiveEpilogueBwdGQAISA_fSD_Li256ELb0ELb1EEENS1_25SingleTileBwdLPTSchedulerILb0ELi128ELb1EEEEEEEEEvNT_6ParamsE) ;  /* 0xffff739024007950 */ /* 0x000fea0003c3ffff */
        .type           $_ZN7cutlass13device_kernelIN5flash19enable_sm80_to_sm89INS1_16FlashAttnBwdSm80INS1_25CollectiveMainloopBwdSm80ILi2ELi2EN4cute5tupleIJNS5_1CILi128EEES8_NS7_ILi64EEEEEENS_6half_tEfNS_4arch4Sm80ELb1ELb0ELb1ELb0ELb1ELb0ELb0ELb0ELi2ELi4ELi4ELi4ELb0EEENS1_24CollectiveEpilogueBwdGQAISA_fSD_Li256ELb0ELb1EEENS1_25SingleTileBwdLPTSchedulerILb0ELi128ELb1EEEEEEEEEvNT_6ParamsE$_ZN4cute5tupleIJNS_7SwizzleILi3ELi3ELi3EEENS_9MixedBitsILj0ELj432EEENS_6LayoutINS0_IJNS0_IJNS_1CILi2EEES7_S7_EEES7_NS6_ILi8EEEEEENS0_IJNS0_IJNS6_ILi64EEES9_NS6_ILi512EEEEEENS6_ILi8192EEENS6_ILi1024EEEEEEEEEEC2ERKS2_RKS4_RKSH_,@function
        .size           $_ZN7cutlass13device_kernelIN5flash19enable_sm80_to_sm89INS1_16FlashAttnBwdSm80INS1_25CollectiveMainloopBwdSm80ILi2ELi2EN4cute5tupleIJNS5_1CILi128EEES8_NS7_ILi64EEEEEENS_6half_tEfNS_4arch4Sm80ELb1ELb0ELb1ELb0ELb1ELb0ELb0ELb0ELi2ELi4ELi4ELi4ELb0EEENS1_24CollectiveEpilogueBwdGQAISA_fSD_Li256ELb0ELb1EEENS1_25SingleTileBwdLPTSchedulerILb0ELi128ELb1EEEEEEEEEvNT_6ParamsE$_ZN4cute5tupleIJNS_7SwizzleILi3ELi3ELi3EEENS_9MixedBitsILj0ELj432EEENS_6LayoutINS0_IJNS0_IJNS_1CILi2EEES7_S7_EEES7_NS6_ILi8EEEEEENS0_IJNS0_IJNS6_ILi64EEES9_NS6_ILi512EEEEEENS6_ILi8192EEENS6_ILi1024EEEEEEEEEEC2ERKS2_RKS4_RKSH_,($_ZN7cutlass13device_kernelIN5flash19enable_sm80_to_sm89INS1_16FlashAttnBwdSm80INS1_25CollectiveMainloopBwdSm80ILi2ELi2EN4cute5tupleIJNS5_1CILi128EEES8_NS7_ILi64EEEEEENS_6half_tEfNS_4arch4Sm80ELb1ELb0ELb1ELb0ELb1ELb0ELb0ELb0ELi2ELi4ELi4ELi4ELb0EEENS1_24CollectiveEpilogueBwdGQAISA_fSD_Li256ELb0ELb1EEENS1_25SingleTileBwdLPTSchedulerILb0ELi128ELb1EEEEEEEEEvNT_6ParamsE$_ZN4cute8smem_ptrIPN7cutlass6half_tEECI1NS_12iter_adaptorIS3_S4_EEES3_ - $_ZN7cutlass13device_kernelIN5flash19enable_sm80_to_sm89INS1_16FlashAttnBwdSm80INS1_25CollectiveMainloopBwdSm80ILi2ELi2EN4cute5tupleIJNS5_1CILi128EEES8_NS7_ILi64EEEEEENS_6half_tEfNS_4arch4Sm80ELb1ELb0ELb1ELb0ELb1ELb0ELb0ELb0ELi2ELi4ELi4ELi4ELb0EEENS1_24CollectiveEpilogueBwdGQAISA_fSD_Li256ELb0ELb1EEENS1_25SingleTileBwdLPTSchedulerILb0ELi128ELb1EEEEEEEEEvNT_6ParamsE$_ZN4cute5tupleIJNS_7SwizzleILi3ELi3ELi3EEENS_9MixedBitsILj0ELj432EEENS_6LayoutINS0_IJNS0_IJNS_1CILi2EEES7_S7_EEES7_NS6_ILi8EEEEEENS0_IJNS0_IJNS6_ILi64EEES9_NS6_ILi512EEEEEENS6_ILi8192EEENS6_ILi1024EEEEEEEEEEC2ERKS2_RKS4_RKSH_)
$_ZN7cutlass13device_kernelIN5flash19enable_sm80_to_sm89INS1_16FlashAttnBwdSm80INS1_25CollectiveMainloopBwdSm80ILi2ELi2EN4cute5tupleIJNS5_1CILi128EEES8_NS7_ILi64EEEEEENS_6half_tEfNS_4arch4Sm80ELb1ELb0ELb1ELb0ELb1ELb0ELb0ELb0ELi2ELi4ELi4ELi4ELb0EEENS1_24CollectiveEpilogueBwdGQAISA_fSD_Li256ELb0ELb1EEENS1_25SingleTileBwdLPTSchedulerILb0ELi128ELb1EEEEEEEEEvNT_6ParamsE$_ZN4cute5tupleIJNS_7SwizzleILi3ELi3ELi3EEENS_9MixedBitsILj0ELj432EEENS_6LayoutINS0_IJNS0_IJNS_1CILi2EEES7_S7_EEES7_NS6_ILi8EEEEEENS0_IJNS0_IJNS6_ILi64EEES9_NS6_ILi512EEEEEENS6_ILi8192EEENS6_ILi1024EEEEEEEEEEC2ERKS2_RKS4_RKSH_:
[----:B------:R-:W-:Y:S02]  /*8c70*/  IADD3 R2, R60, -c[0x0][0x20], RZ ;  /* 0x800008003c027a10 */ /* 0x000fe40007ffe0ff */
[----:B------:R-:W-:-:S03]  /*8c80*/  MOV R5, 0x0 ;  /* 0x0000000000057802 */ /* 0x000fc60000000f00 */
[----:B------:R1:W-:Y:S01]  /*8c90*/  STL [R2], R3 ;  /* 0x0000000302007387 */ /* 0x0003e20000100800 */
[----:B------:R-:W-:Y:S05]  /*8ca0*/  RET.REL.NODEC R4 `(_ZN7cutlass13device_kernelIN5flash19enable_sm80_to_sm89INS1_16FlashAttnBwdSm80INS1_25CollectiveMainloopBwdSm80ILi2ELi2EN4cute5tupleIJNS5_1CILi128EEES8_NS7_ILi64EEEEEENS_6half_tEfNS_4arch4Sm80ELb1ELb0ELb1ELb0ELb1ELb0ELb0ELb0ELi2ELi4ELi4ELi4ELb0EEENS1_24CollectiveEpilogueBwdGQAISA_fSD_Li256ELb0ELb1EEENS1_25SingleTileBwdLPTSchedulerILb0ELi128ELb1EEEEEEEEEvNT_6ParamsE) ;  /* 0xffff735004007950 */ /* 0x000fea0003c3ffff */
        .type           $_ZN7cutlass13device_kernelIN5flash19enable_sm80_to_sm89INS1_16FlashAttnBwdSm80INS1_25CollectiveMainloopBwdSm80ILi2ELi2EN4cute5tupleIJNS5_1CILi128EEES8_NS7_ILi64EEEEEENS_6half_tEfNS_4arch4Sm80ELb1ELb0ELb1ELb0ELb1ELb0ELb0ELb0ELi2ELi4ELi4ELi4ELb0EEENS1_24CollectiveEpilogueBwdGQAISA_fSD_Li256ELb0ELb1EEENS1_25SingleTileBwdLPTSchedulerILb0ELi128ELb1EEEEEEEEEvNT_6ParamsE$_ZN4cute8smem_ptrIPN7cutlass6half_tEECI1NS_12iter_adaptorIS3_S4_EEES3_,@function
        .size           $_ZN7cutlass13device_kernelIN5flash19enable_sm80_to_sm89INS1_16FlashAttnBwdSm80INS1_25CollectiveMainloopBwdSm80ILi2ELi2EN4cute5tupleIJNS5_1CILi128EEES8_NS7_ILi64EEEEEENS_6half_tEfNS_4arch4Sm80ELb1ELb0ELb1ELb0ELb1ELb0ELb0ELb0ELi2ELi4ELi4ELi4ELb0EEENS1_24CollectiveEpilogueBwdGQAISA_fSD_Li256ELb0ELb1EEENS1_25SingleTileBwdLPTSchedulerILb0ELi128ELb1EEEEEEEEEvNT_6ParamsE$_ZN4cute8smem_ptrIPN7cutlass6half_tEECI1NS_12iter_adaptorIS3_S4_EEES3_,($_ZN7cutlass13device_kernelIN5flash19enable_sm80_to_sm89INS1_16FlashAttnBwdSm80INS1_25CollectiveMainloopBwdSm80ILi2ELi2EN4cute5tupleIJNS5_1CILi128EEES8_NS7_ILi64EEEEEENS_6half_tEfNS_4arch4Sm80ELb1ELb0ELb1ELb0ELb1ELb0ELb0ELb0ELi2ELi4ELi4ELi4ELb0EEENS1_24CollectiveEpilogueBwdGQAISA_fSD_Li256ELb0ELb1EEENS1_25SingleTileBwdLPTSchedulerILb0ELi128ELb1EEEEEEEEEvNT_6ParamsE$_ZN4cute8smem_ptrIPN7cutlass9uint128_tEECI1NS_12iter_adaptorIS3_S4_EEES3_ - $_ZN7cutlass13device_kernelIN5flash19enable_sm80_to_sm89INS1_16FlashAttnBwdSm80INS1_25CollectiveMainloopBwdSm80ILi2ELi2EN4cute5tupleIJNS5_1CILi128EEES8_NS7_ILi64EEEEEENS_6half_tEfNS_4arch4Sm80ELb1ELb0ELb1ELb0ELb1ELb0ELb0ELb0ELi2ELi4ELi4ELi4ELb0EEENS1_24CollectiveEpilogueBwdGQAISA_fSD_Li256ELb0ELb1EEENS1_25SingleTileBwdLPTSchedulerILb0ELi128ELb1EEEEEEEEEvNT_6ParamsE$_ZN4cute8smem_ptrIPN7cutlass6half_tEECI1NS_12iter_adaptorIS3_S4_EEES3_)
$_ZN7cutlass13device_kernelIN5flash19enable_sm80_to_sm89INS1_16FlashAttnBwdSm80INS1_25CollectiveMainloopBwdSm80ILi2ELi2EN4cute5tupleIJNS5_1CILi128EEES8_NS7_ILi64EEEEEENS_6half_tEfNS_4arch4Sm80ELb1ELb0ELb1ELb0ELb1ELb0ELb0ELb0ELi2ELi4ELi4ELi4ELb0EEENS1_24CollectiveEpilogueBwdGQAISA_fSD_Li256ELb0ELb1EEENS1_25SingleTileBwdLPTSchedulerILb0ELi128ELb1EEEEEEEEEvNT_6ParamsE$_ZN4cute8smem_ptrIPN7cutlass6half_tEECI1NS_12iter_adaptorIS3_S4_EEES3_:
[----:B------:R-:W-:Y:S02]  /*8cb0*/  IADD3 R38, R38, -c[0x0][0x20], RZ ;  /* 0x8000080026267a10 */ /* 0x000fe40007ffe0ff */
[----:B------:R-:W-:-:S03]  /*8cc0*/  MOV R47, 0x0 ;  /* 0x00000000002f7802 */ /* 0x000fc60000000f00 */
[----:B------:R1:W-:Y:S01]  /*8cd0*/  STL.64 [R38], R2 ;  /* 0x0000000226007387 */ /* 0x0003e20000100a00 */
[----:B------:R-:W-:Y:S05]  /*8ce0*/  RET.REL.NODEC R46 `(_ZN7cutlass13device_kernelIN5flash19enable_sm80_to_sm89INS1_16FlashAttnBwdSm80INS1_25CollectiveMainloopBwdSm80ILi2ELi2EN4cute5tupleIJNS5_1CILi128EEES8_NS7_ILi64EEEEEENS_6half_tEfNS_4arch4Sm80ELb1ELb0ELb1ELb0ELb1ELb0ELb0ELb0ELi2ELi4ELi4ELi4ELb0EEENS1_24CollectiveEpilogueBwdGQAISA_fSD_Li256ELb0ELb1EEENS1_25SingleTileBwdLPTSchedulerILb0ELi128ELb1EEEEEEEEEvNT_6ParamsE) ;  /* 0xffff73102e007950 */ /* 0x000fea0003c3ffff */
        .type           $_ZN7cutlass13device_kernelIN5flash19enable_sm80_to_sm89INS1_16FlashAttnBwdSm80INS1_25CollectiveMainloopBwdSm80ILi2ELi2EN4cute5tupleIJNS5_1CILi128EEES8_NS7_ILi64EEEEEENS_6half_tEfNS_4arch4Sm80ELb1ELb0ELb1ELb0ELb1ELb0ELb0ELb0ELi2ELi4ELi4ELi4ELb0EEENS1_24CollectiveEpilogueBwdGQAISA_fSD_Li256ELb0ELb1EEENS1_25SingleTileBwdLPTSchedulerILb0ELi128ELb1EEEEEEEEEvNT_6ParamsE$_ZN4cute8smem_ptrIPN7cutlass9uint128_tEECI1NS_12iter_adaptorIS3_S4_EEES3_,@function
        .size           $_ZN7cutlass13device_kernelIN5flash19enable_sm80_to_sm89INS1_16FlashAttnBwdSm80INS1_25CollectiveMainloopBwdSm80ILi2ELi2EN4cute5tupleIJNS5_1CILi128EEES8_NS7_ILi64EEEEEENS_6half_tEfNS_4arch4Sm80ELb1ELb0ELb1ELb0ELb1ELb0ELb0ELb0ELi2ELi4ELi4ELi4ELb0EEENS1_24CollectiveEpilogueBwdGQAISA_fSD_Li256ELb0ELb1EEENS1_25SingleTileBwdLPTSchedulerILb0ELi128ELb1EEEEEEEEEvNT_6ParamsE$_ZN4cute8smem_ptrIPN7cutlass9uint128_tEECI1NS_12iter_adaptorIS3_S4_EEES3_,($_ZN7cutlass13device_kernelIN5flash19enable_sm80_to_sm89INS1_16FlashAttnBwdSm80INS1_25CollectiveMainloopBwdSm80ILi2ELi2EN4cute5tupleIJNS5_1CILi128EEES8_NS7_ILi64EEEEEENS_6half_tEfNS_4arch4Sm80ELb1ELb0ELb1ELb0ELb1ELb0ELb0ELb0ELi2ELi4ELi4ELi4ELb0EEENS1_24CollectiveEpilogueBwdGQAISA_fSD_Li256ELb0ELb1EEENS1_25SingleTileBwdLPTSchedulerILb0ELi128ELb1EEEEEEEEEvNT_6ParamsE$_ZN4cute8smem_ptrIPfECI1NS_12iter_adaptorIS1_S2_EEES1_ - $_ZN7cutlass13device_kernelIN5flash19enable_sm80_to_sm89INS1_16FlashAttnBwdSm80INS1_25CollectiveMainloopBwdSm80ILi2ELi2EN4cute5tupleIJNS5_1CILi128EEES8_NS7_ILi64EEEEEENS_6half_tEfNS_4arch4Sm80ELb1ELb0ELb1ELb0ELb1ELb0ELb0ELb0ELi2ELi4ELi4ELi4ELb0EEENS1_24CollectiveEpilogueBwdGQAISA_fSD_Li256ELb0ELb1EEENS1_25SingleTileBwdLPTSchedulerILb0ELi128ELb1EEEEEEEEEvNT_6ParamsE$_ZN4cute8smem_ptrIPN7cutlass9uint128_tEECI1NS_12iter_adaptorIS3_S4_EEES3_)
$_ZN7cutlass13device_kernelIN5flash19enable_sm80_to_sm89INS1_16FlashAttnBwdSm80INS1_25CollectiveMainloopBwdSm80ILi2ELi2EN4cute5tupleIJNS5_1CILi128EEES8_NS7_ILi64EEEEEENS_6half_tEfNS_4arch4Sm80ELb1ELb0ELb1ELb0ELb1ELb0ELb0ELb0ELi2ELi4ELi4ELi4ELb0EEENS1_24CollectiveEpilogueBwdGQAISA_fSD_Li256ELb0ELb1EEENS1_25SingleTileBwdLPTSchedulerILb0ELi128ELb1EEEEEEEEEvNT_6ParamsE$_ZN4cute8smem_ptrIPN7cutlass9uint128_tEECI1NS_12iter_adaptorIS3_S4_EEES3_:
[----:B------:R-:W-:Y:S02]  /*8cf0*/  IADD3 R38, R83, -c[0x0][0x20], RZ ;  /* 0x8000080053267a10 */ /* 0x000fe40007ffe0ff */
[----:B------:R-:W-:-:S03]  /*8d00*/  MOV R47, 0x0 ;  /* 0x00000000002f7802 */ /* 0x000fc60000000f00 */
[----:B------:R1:W-:Y:S01]  /*8d10*/  STL.64 [R38], R2 ;  /* 0x0000000226007387 */ /* 0x0003e20000100a00 */
[----:B------:R-:W-:Y:S05]  /*8d20*/  RET.REL.NODEC R46 `(_ZN7cutlass13device_kernelIN5flash19enable_sm80_to_sm89INS1_16FlashAttnBwdSm80INS1_25CollectiveMainloopBwdSm80ILi2ELi2EN4cute5tupleIJNS5_1CILi128EEES8_NS7_ILi64EEEEEENS_6half_tEfNS_4arch4Sm80ELb1ELb0ELb1ELb0ELb1ELb0ELb0ELb0ELi2ELi4ELi4ELi4ELb0EEENS1_24CollectiveEpilogueBwdGQAISA_fSD_Li256ELb0ELb1EEENS1_25SingleTileBwdLPTSchedulerILb0ELi128ELb1EEEEEEEEEvNT_6ParamsE) ;  /* 0xffff72d02e007950 */ /* 0x000fea0003c3ffff */
        .type           $_ZN7cutlass13device_kernelIN5flash19enable_sm80_to_sm89INS1_16FlashAttnBwdSm80INS1_25CollectiveMainloopBwdSm80ILi2ELi2EN4cute5tupleIJNS5_1CILi128EEES8_NS7_ILi64EEEEEENS_6half_tEfNS_4arch4Sm80ELb1ELb0ELb1ELb0ELb1ELb0ELb0ELb0ELi2ELi4ELi4ELi4ELb0EEENS1_24CollectiveEpilogueBwdGQAISA_fSD_Li256ELb0ELb1EEENS1_25SingleTileBwdLPTSchedulerILb0ELi128ELb1EEEEEEEEEvNT_6ParamsE$_ZN4cute8smem_ptrIPfECI1NS_12iter_adaptorIS1_S2_EEES1_,@function
        .size           $_ZN7cutlass13device_kernelIN5flash19enable_sm80_to_sm89INS1_16FlashAttnBwdSm80INS1_25CollectiveMainloopBwdSm80ILi2ELi2EN4cute5tupleIJNS5_1CILi128EEES8_NS7_ILi64EEEEEENS_6half_tEfNS_4arch4Sm80ELb1ELb0ELb1ELb0ELb1ELb0ELb0ELb0ELi2ELi4ELi4ELi4ELb0EEENS1_24CollectiveEpilogueBwdGQAISA_fSD_Li256ELb0ELb1EEENS1_25SingleTileBwdLPTSchedulerILb0ELi128ELb1EEEEEEEEEvNT_6ParamsE$_ZN4cute8smem_ptrIPfECI1NS_12iter_adaptorIS1_S2_EEES1_,($_ZN7cutlass13device_kernelIN5flash19enable_sm80_to_sm89INS1_16FlashAttnBwdSm80INS1_25CollectiveMainloopBwdSm80ILi2ELi2EN4cute5tupleIJNS5_1CILi128EEES8_NS7_ILi64EEEEEENS_6half_tEfNS_4arch4Sm80ELb1ELb0ELb1ELb0ELb1ELb0ELb0ELb0ELi2ELi4ELi4ELi4ELb0EEENS1_24CollectiveEpilogueBwdGQAISA_fSD_Li256ELb0ELb1EEENS1_25SingleTileBwdLPTSchedulerILb0ELi128ELb1EEEEEEEEEvNT_6ParamsE$_ZN4cute8smem_ptrIPjECI1NS_12iter_adaptorIS1_S2_EEES1_ - $_ZN7cutlass13device_kernelIN5flash19enable_sm80_to_sm89INS1_16FlashAttnBwdSm80INS1_25CollectiveMainloopBwdSm80ILi2ELi2EN4cute5tupleIJNS5_1CILi128EEES8_NS7_ILi64EEEEEENS_6half_tEfNS_4arch4Sm80ELb1ELb0ELb1ELb0ELb1ELb0ELb0ELb0ELi2ELi4ELi4ELi4ELb0EEENS1_24CollectiveEpilogueBwdGQAISA_fSD_Li256ELb0ELb1EEENS1_25SingleTileBwdLPTSchedulerILb0ELi128ELb1EEEEEEEEEvNT_6ParamsE$_ZN4cute8smem_ptrIPfECI1NS_12iter_adaptorIS1_S2_EEES1_)
$_ZN7cutlass13device_kernelIN5flash19enable_sm80_to_sm89INS1_16FlashAttnBwdSm80INS1_25CollectiveMainloopBwdSm80ILi2ELi2EN4cute5tupleIJNS5_1CILi128EEES8_NS7_ILi64EEEEEENS_6half_tEfNS_4arch4Sm80ELb1ELb0ELb1ELb0ELb1ELb0ELb0ELb0ELi2ELi4ELi4ELi4ELb0EEENS1_24CollectiveEpilogueBwdGQAISA_fSD_Li256ELb0ELb1EEENS1_25SingleTileBwdLPTSchedulerILb0ELi128ELb1EEEEEEEEEvNT_6ParamsE$_ZN4cute8smem_ptrIPfECI1NS_12iter_adaptorIS1_S2_EEES1_:
[----:B------:R-:W-:Y:S02]  /*8d30*/  IADD3 R8, R60, -c[0x0][0x20], RZ ;  /* 0x800008003c087a10 */ /* 0x000fe40007ffe0ff */
[----:B------:R-:W-:-:S03]  /*8d40*/  MOV R11, 0x0 ;  /* 0x00000000000b7802 */ /* 0x000fc60000000f00 */
[----:B------:R1:W-:Y:S01]  /*8d50*/  STL.64 [R8], R4 ;  /* 0x0000000408007387 */ /* 0x0003e20000100a00 */
[----:B------:R-:W-:Y:S05]  /*8d60*/  RET.REL.NODEC R10 `(_ZN7cutlass13device_kernelIN5flash19enable_sm80_to_sm89INS1_16FlashAttnBwdSm80INS1_25CollectiveMainloopBwdSm80ILi2ELi2EN4cute5tupleIJNS5_1CILi128EEES8_NS7_ILi64EEEEEENS_6half_tEfNS_4arch4Sm80ELb1ELb0ELb1ELb0ELb1ELb0ELb0ELb0ELi2ELi4ELi4ELi4ELb0EEENS1_24CollectiveEpilogueBwdGQAISA_fSD_Li256ELb0ELb1EEENS1_25SingleTileBwdLPTSchedulerILb0ELi128ELb1EEEEEEEEEvNT_6ParamsE) ;  /* 0xffff72900a007950 */ /* 0x000fea0003c3ffff */
        .type           $_ZN7cutlass13device_kernelIN5flash19enable_sm80_to_sm89INS1_16FlashAttnBwdSm80INS1_25CollectiveMainloopBwdSm80ILi2ELi2EN4cute5tupleIJNS5_1CILi128EEES8_NS7_ILi64EEEEEENS_6half_tEfNS_4arch4Sm80ELb1ELb0ELb1ELb0ELb1ELb0ELb0ELb0ELi2ELi4ELi4ELi4ELb0EEENS1_24CollectiveEpilogueBwdGQAISA_fSD_Li256ELb0ELb1EEENS1_25SingleTileBwdLPTSchedulerILb0ELi128ELb1EEEEEEEEEvNT_6ParamsE$_ZN4cute8smem_ptrIPjECI1NS_12iter_adaptorIS1_S2_EEES1_,@function
        .size           $_ZN7cutlass13device_kernelIN5flash19enable_sm80_to_sm89INS1_16FlashAttnBwdSm80INS1_25CollectiveMainloopBwdSm80ILi2ELi2EN4cute5tupleIJNS5_1CILi128EEES8_NS7_ILi64EEEEEENS_6half_tEfNS_4arch4Sm80ELb1ELb0ELb1ELb0ELb1ELb0ELb0ELb0ELi2ELi4ELi4ELi4ELb0EEENS1_24CollectiveEpilogueBwdGQAISA_fSD_Li256ELb0ELb1EEENS1_25SingleTileBwdLPTSchedulerILb0ELi128ELb1EEEEEEEEEvNT_6ParamsE$_ZN4cute8smem_ptrIPjECI1NS_12iter_adaptorIS1_S2_EEES1_,($_ZN7cutlass13device_kernelIN5flash19enable_sm80_to_sm89INS1_16FlashAttnBwdSm80INS1_25CollectiveMainloopBwdSm80ILi2ELi2EN4cute5tupleIJNS5_1CILi128EEES8_NS7_ILi64EEEEEENS_6half_tEfNS_4arch4Sm80ELb1ELb0ELb1ELb0ELb1ELb0ELb0ELb0ELi2ELi4ELi4ELi4ELb0EEENS1_24CollectiveEpilogueBwdGQAISA_fSD_Li256ELb0ELb1EEENS1_25SingleTileBwdLPTSchedulerILb0ELi128ELb1EEEEEEEEEvNT_6ParamsE$_ZN73_INTERNAL_e48e4f46_37_flash_bwd_hdim64_fp16_softcap_sm80_cu_3fbc093a_281817__float22half2_rnE6float2 - $_ZN7cutlass13device_kernelIN5flash19enable_sm80_to_sm89INS1_16FlashAttnBwdSm80INS1_25CollectiveMainloopBwdSm80ILi2ELi2EN4cute5tupleIJNS5_1CILi128EEES8_NS7_ILi64EEEEEENS_6half_tEfNS_4arch4Sm80ELb1ELb0ELb1ELb0ELb1ELb0ELb0ELb0ELi2ELi4ELi4ELi4ELb0EEENS1_24CollectiveEpilogueBwdGQAISA_fSD_Li256ELb0ELb1EEENS1_25SingleTileBwdLPTSchedulerILb0ELi128ELb1EEEEEEEEEvNT_6ParamsE$_ZN4cute8smem_ptrIPjECI1NS_12iter_adaptorIS1_S2_EEES1_)
$_ZN7cutlass13device_kernelIN5flash19enable_sm80_to_sm89INS1_16FlashAttnBwdSm80INS1_25CollectiveMainloopBwdSm80ILi2ELi2EN4cute5tupleIJNS5_1CILi128EEES8_NS7_ILi64EEEEEENS_6half_tEfNS_4arch4Sm80ELb1ELb0ELb1ELb0ELb1ELb0ELb0ELb0ELi2ELi4ELi4ELi4ELb0EEENS1_24CollectiveEpilogueBwdGQAISA_fSD_Li256ELb0ELb1EEENS1_25SingleTileBwdLPTSchedulerILb0ELi128ELb1EEEEEEEEEvNT_6ParamsE$_ZN4cute8smem_ptrIPjECI1NS_12iter_adaptorIS1_S2_EEES1_:
[----:B------:R-:W-:Y:S01]  /*8d70*/  IADD3 R16, R70, -c[0x0][0x20], RZ ;  /* 0x8000080046107a10 */ /* 0x000fe20007ffe0ff */
[----:B------:R-:W-:Y:S01]  /*8d80*/  IMAD.MOV.U32 R20, RZ, RZ, R18 ;  /* 0x000000ffff147224 */ /* 0x000fe200078e0012 */
[----:B------:R-:W-:-:S03]  /*8d90*/  MOV R21, 0x0 ;  /* 0x0000000000157802 */ /* 0x000fc60000000f00 */
[----:B------:R1:W-:Y:S01]  /*8da0*/  STL.64 [R16], R2 ;  /* 0x0000000210007387 */ /* 0x0003e20000100a00 */
[----:B------:R-:W-:Y:S05]  /*8db0*/  RET.REL.NODEC R20 `(_ZN7cutlass13device_kernelIN5flash19enable_sm80_to_sm89INS1_16FlashAttnBwdSm80INS1_25CollectiveMainloopBwdSm80ILi2ELi2EN4cute5tupleIJNS5_1CILi128EEES8_NS7_ILi64EEEEEENS_6half_tEfNS_4arch4Sm80ELb1ELb0ELb1ELb0ELb1ELb0ELb0ELb0ELi2ELi4ELi4ELi4ELb0EEENS1_24CollectiveEpilogueBwdGQAISA_fSD_Li256ELb0ELb1EEENS1_25SingleTileBwdLPTSchedulerILb0ELi128ELb1EEEEEEEEEvNT_6ParamsE) ;  /* 0xffff724014007950 */ /* 0x000fea0003c3ffff */
        .type           $_ZN7cutlass13device_kernelIN5flash19enable_sm80_to_sm89INS1_16FlashAttnBwdSm80INS1_25CollectiveMainloopBwdSm80ILi2ELi2EN4cute5tupleIJNS5_1CILi128EEES8_NS7_ILi64EEEEEENS_6half_tEfNS_4arch4Sm80ELb1ELb0ELb1ELb0ELb1ELb0ELb0ELb0ELi2ELi4ELi4ELi4ELb0EEENS1_24CollectiveEpilogueBwdGQAISA_fSD_Li256ELb0ELb1EEENS1_25SingleTileBwdLPTSchedulerILb0ELi128ELb1EEEEEEEEEvNT_6ParamsE$_ZN73_INTERNAL_e48e4f46_37_flash_bwd_hdim64_fp16_softcap_sm80_cu_3fbc093a_281817__float22half2_rnE6float2,@function
        .size           $_ZN7cutlass13device_kernelIN5flash19enable_sm80_to_sm89INS1_16FlashAttnBwdSm80INS1_25CollectiveMainloopBwdSm80ILi2ELi2EN4cute5tupleIJNS5_1CILi128EEES8_NS7_ILi64EEEEEENS_6half_tEfNS_4arch4Sm80ELb1ELb0ELb1ELb0ELb1ELb0ELb0ELb0ELi2ELi4ELi4ELi4ELb0EEENS1_24CollectiveEpilogueBwdGQAISA_fSD_Li256ELb0ELb1EEENS1_25SingleTileBwdLPTSchedulerILb0ELi128ELb1EEEEEEEEEvNT_6ParamsE$_ZN73_INTERNAL_e48e4f46_37_flash_bwd_hdim64_fp16_softcap_sm80_cu_3fbc093a_281817__float22half2_rnE6float2,($_ZN7cutlass13device_kernelIN5flash19enable_sm80_to_sm89INS1_16FlashAttnBwdSm80INS1_25CollectiveMainloopBwdSm80ILi2ELi2EN4cute5tupleIJNS5_1CILi128EEES8_NS7_ILi64EEEEEENS_6half_tEfNS_4arch4Sm80ELb1ELb0ELb1ELb0ELb1ELb0ELb0ELb0ELi2ELi4ELi4ELi4ELb0EEENS1_24CollectiveEpilogueBwdGQAISA_fSD_Li256ELb0ELb1EEENS1_25SingleTileBwdLPTSchedulerILb0ELi128ELb1EEEEEEEEEvNT_6ParamsE$_ZN7__half2aSEOKS_ - $_ZN7cutlass13device_kernelIN5flash19enable_sm80_to_sm89INS1_16FlashAttnBwdSm80INS1_25CollectiveMainloopBwdSm80ILi2ELi2EN4cute5tupleIJNS5_1CILi128EEES8_NS7_ILi64EEEEEENS_6half_tEfNS_4arch4Sm80ELb1ELb0ELb1ELb0ELb1ELb0ELb0ELb0ELi2ELi4ELi4ELi4ELb0EEENS1_24CollectiveEpilogueBwdGQAISA_fSD_Li256ELb0ELb1EEENS1_25SingleTileBwdLPTSchedulerILb0ELi128ELb1EEEEEEEEEvNT_6ParamsE$_ZN73_INTERNAL_e48e4f46_37_flash_bwd_hdim64_fp16_softcap_sm80_cu_3fbc093a_281817__float22half2_rnE6float2)
$_ZN7cutlass13device_kernelIN5flash19enable_sm80_to_sm89INS1_16FlashAttnBwdSm80INS1_25CollectiveMainloopBwdSm80ILi2ELi2EN4cute5tupleIJNS5_1CILi128EEES8_NS7_ILi64EEEEEENS_6half_tEfNS_4arch4Sm80ELb1ELb0ELb1ELb0ELb1ELb0ELb0ELb0ELi2ELi4ELi4ELi4ELb0EEENS1_24CollectiveEpilogueBwdGQAISA_fSD_Li256ELb0ELb1EEENS1_25SingleTileBwdLPTSchedulerILb0ELi128ELb1EEEEEEEEEvNT_6ParamsE$_ZN73_INTERNAL_e48e4f46_37_flash_bwd_hdim64_fp16_softcap_sm80_cu_3fbc093a_281817__float22half2_rnE6float2:
[----:B------:R-:W-:Y:S01]  /*8dc0*/  F2FP.PACK_AB R2, R3, R2 ;  /* 0x000000020302723e */ /* 0x000fe200000000ff */
[----:B------:R-:W-:Y:S01]  /*8dd0*/  IMAD.MOV.U32 R15, RZ, RZ, 0x0 ;  /* 0x00000000ff0f7424 */ /* 0x000fe200078e00ff */
[----:B------:R-:W-:-:S05]  /*8de0*/  IADD3 R3, R60, -c[0x0][0x20], RZ ;  /* 0x800008003c037a10 */ /* 0x000fca0007ffe0ff */
[----:B------:R1:W-:Y:S01]  /*8df0*/  STL [R3], R2 ;  /* 0x0000000203007387 */ /* 0x0003e20000100800 */
[----:B------:R-:W-:Y:S05]  /*8e00*/  RET.REL.NODEC R14 `(_ZN7cutlass13device_kernelIN5flash19enable_sm80_to_sm89INS1_16FlashAttnBwdSm80INS1_25CollectiveMainloopBwdSm80ILi2ELi2EN4cute5tupleIJNS5_1CILi128EEES8_NS7_ILi64EEEEEENS_6half_tEfNS_4arch4Sm80ELb1ELb0ELb1ELb0ELb1ELb0ELb0ELb0ELi2ELi4ELi4ELi4ELb0EEENS1_24CollectiveEpilogueBwdGQAISA_fSD_Li256ELb0ELb1EEENS1_25SingleTileBwdLPTSchedulerILb0ELi128ELb1EEEEEEEEEvNT_6ParamsE) ;  /* 0xffff71f00e007950 */ /* 0x000fea0003c3ffff */
        .type           $_ZN7cutlass13device_kernelIN5flash19enable_sm80_to_sm89INS1_16FlashAttnBwdSm80INS1_25CollectiveMainloopBwdSm80ILi2ELi2EN4cute5tupleIJNS5_1CILi128EEES8_NS7_ILi64EEEEEENS_6half_tEfNS_4arch4Sm80ELb1ELb0ELb1ELb0ELb1ELb0ELb0ELb0ELi2ELi4ELi4ELi4ELb0EEENS1_24CollectiveEpilogueBwdGQAISA_fSD_Li256ELb0ELb1EEENS1_25SingleTileBwdLPTSchedulerILb0ELi128ELb1EEEEEEEEEvNT_6ParamsE$_ZN7__half2aSEOKS_,@function
        .size           $_ZN7cutlass13device_kernelIN5flash19enable_sm80_to_sm89INS1_16FlashAttnBwdSm80INS1_25CollectiveMainloopBwdSm80ILi2ELi2EN4cute5tupleIJNS5_1CILi128EEES8_NS7_ILi64EEEEEENS_6half_tEfNS_4arch4Sm80ELb1ELb0ELb1ELb0ELb1ELb0ELb0ELb0ELi2ELi4ELi4ELi4ELb0EEENS1_24CollectiveEpilogueBwdGQAISA_fSD_Li256ELb0ELb1EEENS1_25SingleTileBwdLPTSchedulerILb0ELi128ELb1EEEEEEEEEvNT_6ParamsE$_ZN7__half2aSEOKS_,($_ZN7cutlass13device_kernelIN5flash19enable_sm80_to_sm89INS1_16FlashAttnBwdSm80INS1_25CollectiveMainloopBwdSm80ILi2ELi2EN4cute5tupleIJNS5_1CILi128EEES8_NS7_ILi64EEEEEENS_6half_tEfNS_4arch4Sm80ELb1ELb0ELb1ELb0ELb1ELb0ELb0ELb0ELi2ELi4ELi4ELi4ELb0EEENS1_24CollectiveEpilogueBwdGQAISA_fSD_Li256ELb0ELb1EEENS1_25SingleTileBwdLPTSchedulerILb0ELi128ELb1EEEEEEEEEvNT_6ParamsE$_ZZN4cute12filter_tupleINS_5tupleIJNS1_IJNS_10UnderscoreENS_1CILi0EEEEEENS1_IJS4_S2_EEEEEENS1_IJNS1_IJNS1_IJNS3_ILi1EEES4_EEES4_EEENS1_IJNS1_IJS4_S4_EEEiEEEEEEZNS_5sliceIS7_SD_EEDaRKT_RKT0_EUlRKT_RKT0_E_EEDaSH_SK_OT1_ENKUlDpSN_E_clIJNS1_IJS9_EEENS1_IJiEEEEEEDaSU_ - $_ZN7cutlass13device_kernelIN5flash19enable_sm80_to_sm89INS1_16FlashAttnBwdSm80INS1_25CollectiveMainloopBwdSm80ILi2ELi2EN4cute5tupleIJNS5_1CILi128EEES8_NS7_ILi64EEEEEENS_6half_tEfNS_4arch4Sm80ELb1ELb0ELb1ELb0ELb1ELb0ELb0ELb0ELi2ELi4ELi4ELi4ELb0EEENS1_24CollectiveEpilogueBwdGQAISA_fSD_Li256ELb0ELb1EEENS1_25SingleTileBwdLPTSchedulerILb0ELi128ELb1EEEEEEEEEvNT_6ParamsE$_ZN7__half2aSEOKS_)
$_ZN7cutlass13device_kernelIN5flash19enable_sm80_to_sm89INS1_16FlashAttnBwdSm80INS1_25CollectiveMainloopBwdSm80ILi2ELi2EN4cute5tupleIJNS5_1CILi128EEES8_NS7_ILi64EEEEEENS_6half_tEfNS_4arch4Sm80ELb1ELb0ELb1ELb0ELb1ELb0ELb0ELb0ELi2ELi4ELi4ELi4ELb0EEENS1_24CollectiveEpilogueBwdGQAISA_fSD_Li256ELb0ELb1EEENS1_25SingleTileBwdLPTSchedulerILb0ELi128ELb1EEEEEEEEEvNT_6ParamsE$_ZN7__half2aSEOKS_:
[----:B------:R-:W-:-:S06]  /*8e10*/  IADD3 R3, R60, -c[0x0][0x20], RZ ;  /* 0x800008003c037a10 */ /* 0x000fcc0007ffe0ff */
[----:B------:R-:W2:Y:S01]  /*8e20*/  LDL R3, [R3] ;  /* 0x0000000003037983 */ /* 0x000ea20000100800 */
[----:B------:R-:W-:Y:S01]  /*8e30*/  IADD3 R2, R59, -c[0x0][0x20], RZ ;  /* 0x800008003b027a10 */ /* 0x000fe20007ffe0ff */
[----:B------:R-:W-:-:S04]  /*8e40*/  IMAD.MOV.U32 R15, RZ, RZ, 0x0 ;  /* 0x00000000ff0f7424 */ /* 0x000fc800078e00ff */
[----:B--2---:R1:W-:Y:S01]  /*8e50*/  STL [R2], R3 ;  /* 0x0000000302007387 */ /* 0x0043e20000100800 */
[----:B------:R-:W-:Y:S05]  /*8e60*/  RET.REL.NODEC R14 `(_ZN7cutlass13device_kernelIN5flash19enable_sm80_to_sm89INS1_16FlashAttnBwdSm80INS1_25CollectiveMainloopBwdSm80ILi2ELi2EN4cute5tupleIJNS5_1CILi128EEES8_NS7_ILi64EEEEEENS_6half_tEfNS_4arch4Sm80ELb1ELb0ELb1ELb0ELb1ELb0ELb0ELb0ELi2ELi4ELi4ELi4ELb0EEENS1_24CollectiveEpilogueBwdGQAISA_fSD_Li256ELb0ELb1EEENS1_25SingleTileBwdLPTSchedulerILb0ELi128ELb1EEEEEEEEEvNT_6ParamsE) ;  /* 0xffff71900e007950 */ /* 0x000fea0003c3ffff */
        .type           $_ZN7cutlass13device_kernelIN5flash19enable_sm80_to_sm89INS1_16FlashAttnBwdSm80INS1_25CollectiveMainloopBwdSm80ILi2ELi2EN4cute5tupleIJNS5_1CILi128EEES8_NS7_ILi64EEEEEENS_6half_tEfNS_4arch4Sm80ELb1ELb0ELb1ELb0ELb1ELb0ELb0ELb0ELi2ELi4ELi4ELi4ELb0EEENS1_24CollectiveEpilogueBwdGQAISA_fSD_Li256ELb0ELb1EEENS1_25SingleTileBwdLPTSchedulerILb0ELi128ELb1EEEEEEEEEvNT_6ParamsE$_ZZN4cute12filter_tupleINS_5tupleIJNS1_IJNS_10UnderscoreENS_1CILi0EEEEEENS1_IJS4_S2_EEEEEENS1_IJNS1_IJNS1_IJNS3_ILi1EEES4_EEES4_EEENS1_IJNS1_IJS4_S4_EEEiEEEEEEZNS_5sliceIS7_SD_EEDaRKT_RKT0_EUlRKT_RKT0_E_EEDaSH_SK_OT1_ENKUlDpSN_E_clIJNS1_IJS9_EEENS1_IJiEEEEEEDaSU_,@function
        .size           $_ZN7cutlass13device_kernelIN5flash19enable_sm80_to_sm89INS1_16FlashAttnBwdSm80INS1_25CollectiveMainloopBwdSm80ILi2ELi2EN4cute5tupleIJNS5_1CILi128EEES8_NS7_ILi64EEEEEENS_6half_tEfNS_4arch4Sm80ELb1ELb0ELb1ELb0ELb1ELb0ELb0ELb0ELi2ELi4ELi4ELi4ELb0EEENS1_24CollectiveEpilogueBwdGQAISA_fSD_Li256ELb0ELb1EEENS1_25SingleTileBwdLPTSchedulerILb0ELi128ELb1EEEEEEEEEvNT_6ParamsE$_ZZN4cute12filter_tupleINS_5tupleIJNS1_IJNS_10UnderscoreENS_1CILi0EEEEEENS1_IJS4_S2_EEEEEENS1_IJNS1_IJNS1_IJNS3_ILi1EEES4_EEES4_EEENS1_IJNS1_IJS4_S4_EEEiEEEEEEZNS_5sliceIS7_SD_EEDaRKT_RKT0_EUlRKT_RKT0_E_EEDaSH_SK_OT1_ENKUlDpSN_E_clIJNS1_IJS9_EEENS1_IJiEEEEEEDaSU_,($_ZN7cutlass13device_kernelIN5flash19enable_sm80_to_sm89INS1_16FlashAttnBwdSm80INS1_25CollectiveMainloopBwdSm80ILi2ELi2EN4cute5tupleIJNS5_1CILi128EEES8_NS7_ILi64EEEEEENS_6half_tEfNS_4arch4Sm80ELb1ELb0ELb1ELb0ELb1ELb0ELb0ELb0ELi2ELi4ELi4ELi4ELb0EEENS1_24CollectiveEpilogueBwdGQAISA_fSD_Li256ELb0ELb1EEENS1_25SingleTileBwdLPTSchedulerILb0ELi128ELb1EEEEEEEEEvNT_6ParamsE$_ZZN4cute12filter_tupleINS_5tupleIJNS1_IJNS_1CILi0EEENS1_IJNS2_ILi1EEENS2_ILi512EEEiEEEEEENS2_ILi4096EEENS1_IJiNS2_ILi8192EEEEEEEEEZNS_7flattenISB_EEDaRKT_EUlRKT_E_EEDaSF_OT0_ENKUlDpSI_E_clIJNS1_IJS3_S4_S5_iEEENS1_IJS8_EEESA_EEEDaSM_ - $_ZN7cutlass13device_kernelIN5flash19enable_sm80_to_sm89INS1_16FlashAttnBwdSm80INS1_25CollectiveMainloopBwdSm80ILi2ELi2EN4cute5tupleIJNS5_1CILi128EEES8_NS7_ILi64EEEEEENS_6half_tEfNS_4arch4Sm80ELb1ELb0ELb1ELb0ELb1ELb0ELb0ELb0ELi2ELi4ELi4ELi4ELb0EEENS1_24CollectiveEpilogueBwdGQAISA_fSD_Li256ELb0ELb1EEENS1_25SingleTileBwdLPTSchedulerILb0ELi128ELb1EEEEEEEEEvNT_6ParamsE$_ZZN4cute12filter_tupleINS_5tupleIJNS1_IJNS_10UnderscoreENS_1CILi0EEEEEENS1_IJS4_S2_EEEEEENS1_IJNS1_IJNS1_IJNS3_ILi1EEES4_EEES4_EEENS1_IJNS1_IJS4_S4_EEEiEEEEEEZNS_5sliceIS7_SD_EEDaRKT_RKT0_EUlRKT_RKT0_E_EEDaSH_SK_OT1_ENKUlDpSN_E_clIJNS1_IJS9_EEENS1_IJiEEEEEEDaSU_)
$_ZN7cutlass13device_kernelIN5flash19enable_sm80_to_sm89INS1_16FlashAttnBwdSm80INS1_25CollectiveMainloopBwdSm80ILi2ELi2EN4cute5tupleIJNS5_1CILi128EEES8_NS7_ILi64EEEEEENS_6half_tEfNS_4arch4Sm80ELb1ELb0ELb1ELb0ELb1ELb0ELb0ELb0ELi2ELi4ELi4ELi4ELb0EEENS1_24CollectiveEpilogueBwdGQAISA_fSD_Li256ELb0ELb1EEENS1_25SingleTileBwdLPTSchedulerILb0ELi128ELb1EEEEEEEEEvNT_6ParamsE$_ZZN4cute12filter_tupleINS_5tupleIJNS1_IJNS_10UnderscoreENS_1CILi0EEEEEENS1_IJS4_S2_EEEEEENS1_IJNS1_IJNS1_IJNS3_ILi1EEES4_EEES4_EEENS1_IJNS1_IJS4_S4_EEEiEEEEEEZNS_5sliceIS7_SD_EEDaRKT_RKT0_EUlRKT_RKT0_E_EEDaSH_SK_OT1_ENKUlDpSN_E_clIJNS1_IJS9_EEENS1_IJiEEEEEEDaSU_:
[----:B------:R-:W-:Y:S02]  /*8e70*/  MOV R6, R2 ;  /* 0x0000000200067202 */ /* 0x000fe40000000f00 */
[----:B------:R-:W-:-:S04]  /*8e80*/  MOV R7, 0x0 ;  /* 0x0000000000077802 */ /* 0x000fc80000000f00 */
[----:B------:R-:W-:Y:S05]  /*8e90*/  RET.REL.NODEC R6 `(_ZN7cutlass13device_kernelIN5flash19enable_sm80_to_sm89INS1_16FlashAttnBwdSm80INS1_25CollectiveMainloopBwdSm80ILi2ELi2EN4cute5tupleIJNS5_1CILi128EEES8_NS7_ILi64EEEEEENS_6half_tEfNS_4arch4Sm80ELb1ELb0ELb1ELb0ELb1ELb0ELb0ELb0ELi2ELi4ELi4ELi4ELb0EEENS1_24CollectiveEpilogueBwdGQAISA_fSD_Li256ELb0ELb1EEENS1_25SingleTileBwdLPTSchedulerILb0ELi128ELb1EEEEEEEEEvNT_6ParamsE) ;  /* 0xffff716006007950 */ /* 0x000fea0003c3ffff */
        .type           $_ZN7cutlass13device_kernelIN5flash19enable_sm80_to_sm89INS1_16FlashAttnBwdSm80INS1_25CollectiveMainloopBwdSm80ILi2ELi2EN4cute5tupleIJNS5_1CILi128EEES8_NS7_ILi64EEEEEENS_6half_tEfNS_4arch4Sm80ELb1ELb0ELb1ELb0ELb1ELb0ELb0ELb0ELi2ELi4ELi4ELi4ELb0EEENS1_24CollectiveEpilogueBwdGQAISA_fSD_Li256ELb0ELb1EEENS1_25SingleTileBwdLPTSchedulerILb0ELi128ELb1EEEEEEEEEvNT_6ParamsE$_ZZN4cute12filter_tupleINS_5tupleIJNS1_IJNS_1CILi0EEENS1_IJNS2_ILi1EEENS2_ILi512EEEiEEEEEENS2_ILi4096EEENS1_IJiNS2_ILi8192EEEEEEEEEZNS_7flattenISB_EEDaRKT_EUlRKT_E_EEDaSF_OT0_ENKUlDpSI_E_clIJNS1_IJS3_S4_S5_iEEENS1_IJS8_EEESA_EEEDaSM_,@function
        .size           $_ZN7cutlass13device_kernelIN5flash19enable_sm80_to_sm89INS1_16FlashAttnBwdSm80INS1_25CollectiveMainloopBwdSm80ILi2ELi2EN4cute5tupleIJNS5_1CILi128EEES8_NS7_ILi64EEEEEENS_6half_tEfNS_4arch4Sm80ELb1ELb0ELb1ELb0ELb1ELb0ELb0ELb0ELi2ELi4ELi4ELi4ELb0EEENS1_24CollectiveEpilogueBwdGQAISA_fSD_Li256ELb0ELb1EEENS1_25SingleTileBwdLPTSchedulerILb0ELi128ELb1EEEEEEEEEvNT_6ParamsE$_ZZN4cute12filter_tupleINS_5tupleIJNS1_IJNS_1CILi0EEENS1_IJNS2_ILi1EEENS2_ILi512EEEiEEEEEENS2_ILi4096EEENS1_IJiNS2_ILi8192EEEEEEEEEZNS_7flattenISB_EEDaRKT_EUlRKT_E_EEDaSF_OT0_ENKUlDpSI_E_clIJNS1_IJS3_S4_S5_iEEENS1_IJS8_EEESA_EEEDaSM_,($_ZN7cutlass13device_kernelIN5flash19enable_sm80_to_sm89INS1_16FlashAttnBwdSm80INS1_25CollectiveMainloopBwdSm80ILi2ELi2EN4cute5tupleIJNS5_1CILi128EEES8_NS7_ILi64EEEEEENS_6half_tEfNS_4arch4Sm80ELb1ELb0ELb1ELb0ELb1ELb0ELb0ELb0ELi2ELi4ELi4ELi4ELb0EEENS1_24CollectiveEpilogueBwdGQAISA_fSD_Li256ELb0ELb1EEENS1_25SingleTileBwdLPTSchedulerILb0ELi128ELb1EEEEEEEEEvNT_6ParamsE$_ZZN4cute12filter_tupleINS_5tupleIJNS1_IJiNS1_IJiNS_1CILi0EEEEEEEEENS1_IJNS_10UnderscoreENS1_IJS6_S6_EEEEEEEEES9_ZNS_4diceIS9_S9_EEDaRKT_RKT0_EUlRKT_RKT0_E_EEDaSD_SG_OT1_ENKUlDpSJ_E_clIJNS1_IJiiS3_EEENS1_IJEEEEEEDaSQ_ - $_ZN7cutlass13device_kernelIN5flash19enable_sm80_to_sm89INS1_16FlashAttnBwdSm80INS1_25CollectiveMainloopBwdSm80ILi2ELi2EN4cute5tupleIJNS5_1CILi128EEES8_NS7_ILi64EEEEEENS_6half_tEfNS_4arch4Sm80ELb1ELb0ELb1ELb0ELb1ELb0ELb0ELb0ELi2ELi4ELi4ELi4ELb0EEENS1_24CollectiveEpilogueBwdGQAISA_fSD_Li256ELb0ELb1EEENS1_25SingleTileBwdLPTSchedulerILb0ELi128ELb1EEEEEEEEEvNT_6ParamsE$_ZZN4cute12filter_tupleINS_5tupleIJNS1_IJNS_1CILi0EEENS1_IJNS2_ILi1EEENS2_ILi512EEEiEEEEEENS2_ILi4096EEENS1_IJiNS2_ILi8192EEEEEEEEEZNS_7flattenISB_EEDaRKT_EUlRKT_E_EEDaSF_OT0_ENKUlDpSI_E_clIJNS1_IJS3_S4_S5_iEEENS1_IJS8_EEESA_EEEDaSM_)
$_ZN7cutlass13device_kernelIN5flash19enable_sm80_to_sm89INS1_16FlashAttnBwdSm80INS1_25CollectiveMainloopBwdSm80ILi2ELi2EN4cute5tupleIJNS5_1CILi128EEES8_NS7_ILi64EEEEEENS_6half_tEfNS_4arch4Sm80ELb1ELb0ELb1ELb0ELb1ELb0ELb0ELb0ELi2ELi4ELi4ELi4ELb0EEENS1_24CollectiveEpilogueBwdGQAISA_fSD_Li256ELb0ELb1EEENS1_25SingleTileBwdLPTSchedulerILb0ELi128ELb1EEEEEEEEEvNT_6ParamsE$_ZZN4cute12filter_tupleINS_5tupleIJNS1_IJNS_1CILi0EEENS1_IJNS2_ILi1EEENS2_ILi512EEEiEEEEEENS2_ILi4096EEENS1_IJiNS2_ILi8192EEEEEEEEEZNS_7flattenISB_EEDaRKT_EUlRKT_E_EEDaSF_OT0_ENKUlDpSI_E_clIJNS1_IJS3_S4_S5_iEEENS1_IJS8_EEESA_EEEDaSM_:
[----:B------:R-:W-:-:S04]  /*8ea0*/  MOV R3, 0x0 ;  /* 0x0000000000037802 */ /* 0x000fc80000000f00 */
[----:B------:R-:W-:Y:S05]  /*8eb0*/  RET.REL.NODEC R2 `(_ZN7cutlass13device_kernelIN5flash19enable_sm80_to_sm89INS1_16FlashAttnBwdSm80INS1_25CollectiveMainloopBwdSm80ILi2ELi2EN4cute5tupleIJNS5_1CILi128EEES8_NS7_ILi64EEEEEENS_6half_tEfNS_4arch4Sm80ELb1ELb0ELb1ELb0ELb1ELb0ELb0ELb0ELi2ELi4ELi4ELi4ELb0EEENS1_24CollectiveEpilogueBwdGQAISA_fSD_Li256ELb0ELb1EEENS1_25SingleTileBwdLPTSchedulerILb0ELi128ELb1EEEEEEEEEvNT_6ParamsE) ;  /* 0xffff714002007950 */ /* 0x000fea0003c3ffff */
        .type           $_ZN7cutlass13device_kernelIN5flash19enable_sm80_to_sm89INS1_16FlashAttnBwdSm80INS1_25CollectiveMainloopBwdSm80ILi2ELi2EN4cute5tupleIJNS5_1CILi128EEES8_NS7_ILi64EEEEEENS_6half_tEfNS_4arch4Sm80ELb1ELb0ELb1ELb0ELb1ELb0ELb0ELb0ELi2ELi4ELi4ELi4ELb0EEENS1_24CollectiveEpilogueBwdGQAISA_fSD_Li256ELb0ELb1EEENS1_25SingleTileBwdLPTSchedulerILb0ELi128ELb1EEEEEEEEEvNT_6ParamsE$_ZZN4cute12filter_tupleINS_5tupleIJNS1_IJiNS1_IJiNS_1CILi0EEEEEEEEENS1_IJNS_10UnderscoreENS1_IJS6_S6_EEEEEEEEES9_ZNS_4diceIS9_S9_EEDaRKT_RKT0_EUlRKT_RKT0_E_EEDaSD_SG_OT1_ENKUlDpSJ_E_clIJNS1_IJiiS3_EEENS1_IJEEEEEEDaSQ_,@function
        .size           $_ZN7cutlass13device_kernelIN5flash19enable_sm80_to_sm89INS1_16FlashAttnBwdSm80INS1_25CollectiveMainloopBwdSm80ILi2ELi2EN4cute5tupleIJNS5_1CILi128EEES8_NS7_ILi64EEEEEENS_6half_tEfNS_4arch4Sm80ELb1ELb0ELb1ELb0ELb1ELb0ELb0ELb0ELi2ELi4ELi4ELi4ELb0EEENS1_24CollectiveEpilogueBwdGQAISA_fSD_Li256ELb0ELb1EEENS1_25SingleTileBwdLPTSchedulerILb0ELi128ELb1EEEEEEEEEvNT_6ParamsE$_ZZN4cute12filter_tupleINS_5tupleIJNS1_IJiNS1_IJiNS_1CILi0EEEEEEEEENS1_IJNS_10UnderscoreENS1_IJS6_S6_EEEEEEEEES9_ZNS_4diceIS9_S9_EEDaRKT_RKT0_EUlRKT_RKT0_E_EEDaSD_SG_OT1_ENKUlDpSJ_E_clIJNS1_IJiiS3_EEENS1_IJEEEEEEDaSQ_,($_ZN7cutlass13device_kernelIN5flash19enable_sm80_to_sm89INS1_16FlashAttnBwdSm80INS1_25CollectiveMainloopBwdSm80ILi2ELi2EN4cute5tupleIJNS5_1CILi128EEES8_NS7_ILi64EEEEEENS_6half_tEfNS_4arch4Sm80ELb1ELb0ELb1ELb0ELb1ELb0ELb0ELb0ELi2ELi4ELi4ELi4ELb0EEENS1_24CollectiveEpilogueBwdGQAISA_fSD_Li256ELb0ELb1EEENS1_25SingleTileBwdLPTSchedulerILb0ELi128ELb1EEEEEEEEEvNT_6ParamsE$_ZZN4cute12filter_tupleINS_5tupleIJNS1_IJiiEEENS_1CILi1024EEEEEEZNS_16flatten_to_tupleIS5_EEDaRKT_EUlRKT_E_EEDaS9_OT0_ENKUlDpSC_E_clIJS2_NS1_IJS4_EEEEEEDaSG_ - $_ZN7cutlass13device_kernelIN5flash19enable_sm80_to_sm89INS1_16FlashAttnBwdSm80INS1_25CollectiveMainloopBwdSm80ILi2ELi2EN4cute5tupleIJNS5_1CILi128EEES8_NS7_ILi64EEEEEENS_6half_tEfNS_4arch4Sm80ELb1ELb0ELb1ELb0ELb1ELb0ELb0ELb0ELi2ELi4ELi4ELi4ELb0EEENS1_24CollectiveEpilogueBwdGQAISA_fSD_Li256ELb0ELb1EEENS1_25SingleTileBwdLPTSchedulerILb0ELi128ELb1EEEEEEEEEvNT_6ParamsE$_ZZN4cute12filter_tupleINS_5tupleIJNS1_IJiNS1_IJiNS_1CILi0EEEEEEEEENS1_IJNS_10UnderscoreENS1_IJS6_S6_EEEEEEEEES9_ZNS_4diceIS9_S9_EEDaRKT_RKT0_EUlRKT_RKT0_E_EEDaSD_SG_OT1_ENKUlDpSJ_E_clIJNS1_IJiiS3_EEENS1_IJEEEEEEDaSQ_)
$_ZN7cutlass13device_kernelIN5flash19enable_sm80_to_sm89INS1_16FlashAttnBwdSm80INS1_25CollectiveMainloopBwdSm80ILi2ELi2EN4cute5tupleIJNS5_1CILi128EEES8_NS7_ILi64EEEEEENS_6half_tEfNS_4arch4Sm80ELb1ELb0ELb1ELb0ELb1ELb0ELb0ELb0ELi2ELi4ELi4ELi4ELb0EEENS1_24CollectiveEpilogueBwdGQAISA_fSD_Li256ELb0ELb1EEENS1_25SingleTileBwdLPTSchedulerILb0ELi128ELb1EEEEEEEEEvNT_6ParamsE$_ZZN4cute12filter_tupleINS_5tupleIJNS1_IJiNS1_IJiNS_1CILi0EEEEEEEEENS1_IJNS_10UnderscoreENS1_IJS6_S6_EEEEEEEEES9_ZNS_4diceIS9_S9_EEDaRKT_RKT0_EUlRKT_RKT0_E_EEDaSD_SG_OT1_ENKUlDpSJ_E_clIJNS1_IJiiS3_EEENS1_IJEEEEEEDaSQ_:
[----:B------:R-:W-:-:S04]  /*8ec0*/  MOV R5, 0x0 ;  /* 0x0000000000057802 */ /* 0x000fc80000000f00 */
[----:B------:R-:W-:Y:S05]  /*8ed0*/  RET.REL.NODEC R4 `(_ZN7cutlass13device_kernelIN5flash19enable_sm80_to_sm89INS1_16FlashAttnBwdSm80INS1_25CollectiveMainloopBwdSm80ILi2ELi2EN4cute5tupleIJNS5_1CILi128EEES8_NS7_ILi64EEEEEENS_6half_tEfNS_4arch4Sm80ELb1ELb0ELb1ELb0ELb1ELb0ELb0ELb0ELi2ELi4ELi4ELi4ELb0EEENS1_24CollectiveEpilogueBwdGQAISA_fSD_Li256ELb0ELb1EEENS1_25SingleTileBwdLPTSchedulerILb0ELi128ELb1EEEEEEEEEvNT_6ParamsE) ;  /* 0xffff712004007950 */ /* 0x000fea0003c3ffff */
        .type           $_ZN7cutlass13device_kernelIN5flash19enable_sm80_to_sm89INS1_16FlashAttnBwdSm80INS1_25CollectiveMainloopBwdSm80ILi2ELi2EN4cute5tupleIJNS5_1CILi128EEES8_NS7_ILi64EEEEEENS_6half_tEfNS_4arch4Sm80ELb1ELb0ELb1ELb0ELb1ELb0ELb0ELb0ELi2ELi4ELi4ELi4ELb0EEENS1_24CollectiveEpilogueBwdGQAISA_fSD_Li256ELb0ELb1EEENS1_25SingleTileBwdLPTSchedulerILb0ELi128ELb1EEEEEEEEEvNT_6ParamsE$_ZZN4cute12filter_tupleINS_5tupleIJNS1_IJiiEEENS_1CILi1024EEEEEEZNS_16flatten_to_tupleIS5_EEDaRKT_EUlRKT_E_EEDaS9_OT0_ENKUlDpSC_E_clIJS2_NS1_IJS4_EEEEEEDaSG_,@function
        .size           $_ZN7cutlass13device_kernelIN5flash19enable_sm80_to_sm89INS1_16FlashAttnBwdSm80INS1_25CollectiveMainloopBwdSm80ILi2ELi2EN4cute5tupleIJNS5_1CILi128EEES8_NS7_ILi64EEEEEENS_6half_tEfNS_4arch4Sm80ELb1ELb0ELb1ELb0ELb1ELb0ELb0ELb0ELi2ELi4ELi4ELi4ELb0EEENS1_24CollectiveEpilogueBwdGQAISA_fSD_Li256ELb0ELb1EEENS1_25SingleTileBwdLPTSchedulerILb0ELi128ELb1EEEEEEEEEvNT_6ParamsE$_ZZN4cute12filter_tupleINS_5tupleIJNS1_IJiiEEENS_1CILi1024EEEEEEZNS_16flatten_to_tupleIS5_EEDaRKT_EUlRKT_E_EEDaS9_OT0_ENKUlDpSC_E_clIJS2_NS1_IJS4_EEEEEEDaSG_,($_ZN7cutlass13device_kernelIN5flash19enable_sm80_to_sm89INS1_16FlashAttnBwdSm80INS1_25CollectiveMainloopBwdSm80ILi2ELi2EN4cute5tupleIJNS5_1CILi128EEES8_NS7_ILi64EEEEEENS_6half_tEfNS_4arch4Sm80ELb1ELb0ELb1ELb0ELb1ELb0ELb0ELb0ELi2ELi4ELi4ELi4ELb0EEENS1_24CollectiveEpilogueBwdGQAISA_fSD_Li256ELb0ELb1EEENS1_25SingleTileBwdLPTSchedulerILb0ELi128ELb1EEEEEEEEEvNT_6ParamsE$_ZZN4cute12filter_tupleINS_5tupleIJNS_10UnderscoreES2_NS_1CILi0EEEEEENS1_IJNS1_IJNS3_ILi1EEES4_EEEiNS3_ILi1024EEEEEEZNS_5sliceIS5_S9_EEDaRKT_RKT0_EUlRKT_RKT0_E_EEDaSD_SG_OT1_ENKUlDpSJ_E_clIJNS1_IJS7_EEENS1_IJiEEENS1_IJEEEEEEDaSQ_ - $_ZN7cutlass13device_kernelIN5flash19enable_sm80_to_sm89INS1_16FlashAttnBwdSm80INS1_25CollectiveMainloopBwdSm80ILi2ELi2EN4cute5tupleIJNS5_1CILi128EEES8_NS7_ILi64EEEEEENS_6half_tEfNS_4arch4Sm80ELb1ELb0ELb1ELb0ELb1ELb0ELb0ELb0ELi2ELi4ELi4ELi4ELb0EEENS1_24CollectiveEpilogueBwdGQAISA_fSD_Li256ELb0ELb1EEENS1_25SingleTileBwdLPTSchedulerILb0ELi128ELb1EEEEEEEEEvNT_6ParamsE$_ZZN4cute12filter_tupleINS_5tupleIJNS1_IJiiEEENS_1CILi1024EEEEEEZNS_16flatten_to_tupleIS5_EEDaRKT_EUlRKT_E_EEDaS9_OT0_ENKUlDpSC_E_clIJS2_NS1_IJS4_EEEEEEDaSG_)
$_ZN7cutlass13device_kernelIN5flash19enable_sm80_to_sm89INS1_16FlashAttnBwdSm80INS1_25CollectiveMainloopBwdSm80ILi2ELi2EN4cute5tupleIJNS5_1CILi128EEES8_NS7_ILi64EEEEEENS_6half_tEfNS_4arch4Sm80ELb1ELb0ELb1ELb0ELb1ELb0ELb0ELb0ELi2ELi4ELi4ELi4ELb0EEENS1_24CollectiveEpilogueBwdGQAISA_fSD_Li256ELb0ELb1EEENS1_25SingleTileBwdLPTSchedulerILb0ELi128ELb1EEEEEEEEEvNT_6ParamsE$_ZZN4cute12filter_tupleINS_5tupleIJNS1_IJiiEEENS_1CILi1024EEEEEEZNS_16flatten_to_tupleIS5_EEDaRKT_EUlRKT_E_EEDaS9_OT0_ENKUlDpSC_E_clIJS2_NS1_IJS4_EEEEEEDaSG_:
[----:B------:R-:W-:-:S04]  /*8ee0*/  MOV R3, 0x0 ;  /* 0x0000000000037802 */ /* 0x000fc80000000f00 */
[----:B------:R-:W-:Y:S05]  /*8ef0*/  RET.REL.NODEC R2 `(_ZN7cutlass13device_kernelIN5flash19enable_sm80_to_sm89INS1_16FlashAttnBwdSm80INS1_25CollectiveMainloopBwdSm80ILi2ELi2EN4cute5tupleIJNS5_1CILi128EEES8_NS7_ILi64EEEEEENS_6half_tEfNS_4arch4Sm80ELb1ELb0ELb1ELb0ELb1ELb0ELb0ELb0ELi2ELi4ELi4ELi4ELb0EEENS1_24CollectiveEpilogueBwdGQAISA_fSD_Li256ELb0ELb1EEENS1_25SingleTileBwdLPTSchedulerILb0ELi128ELb1EEEEEEEEEvNT_6ParamsE) ;  /* 0xffff710002007950 */ /* 0x000fea0003c3ffff */
        .type           $_ZN7cutlass13device_kernelIN5flash19enable_sm80_to_sm89INS1_16FlashAttnBwdSm80INS1_25CollectiveMainloopBwdSm80ILi2ELi2EN4cute5tupleIJNS5_1CILi128EEES8_NS7_ILi64EEEEEENS_6half_tEfNS_4arch4Sm80ELb1ELb0ELb1ELb0ELb1ELb0ELb0ELb0ELi2ELi4ELi4ELi4ELb0EEENS1_24CollectiveEpilogueBwdGQAISA_fSD_Li256ELb0ELb1EEENS1_25SingleTileBwdLPTSchedulerILb0ELi128ELb1EEEEEEEEEvNT_6ParamsE$_ZZN4cute12filter_tupleINS_5tupleIJNS_10UnderscoreES2_NS_1CILi0EEEEEENS1_IJNS1_IJNS3_ILi1EEES4_EEEiNS3_ILi1024EEEEEEZNS_5sliceIS5_S9_EEDaRKT_RKT0_EUlRKT_RKT0_E_EEDaSD_SG_OT1_ENKUlDpSJ_E_clIJNS1_IJS7_EEENS1_IJiEEENS1_IJEEEEEEDaSQ_,@function
        .size           $_ZN7cutlass13device_kernelIN5flash19enable_sm80_to_sm89INS1_16FlashAttnBwdSm80INS1_25CollectiveMainloopBwdSm80ILi2ELi2EN4cute5tupleIJNS5_1CILi128EEES8_NS7_ILi64EEEEEENS_6half_tEfNS_4arch4Sm80ELb1ELb0ELb1ELb0ELb1ELb0ELb0ELb0ELi2ELi4ELi4ELi4ELb0EEENS1_24CollectiveEpilogueBwdGQAISA_fSD_Li256ELb0ELb1EEENS1_25SingleTileBwdLPTSchedulerILb0ELi128ELb1EEEEEEEEEvNT_6ParamsE$_ZZN4cute12filter_tupleINS_5tupleIJNS_10UnderscoreES2_NS_1CILi0EEEEEENS1_IJNS1_IJNS3_ILi1EEES4_EEEiNS3_ILi1024EEEEEEZNS_5sliceIS5_S9_EEDaRKT_RKT0_EUlRKT_RKT0_E_EEDaSD_SG_OT1_ENKUlDpSJ_E_clIJNS1_IJS7_EEENS1_IJiEEENS1_IJEEEEEEDaSQ_,($_ZN7cutlass13device_kernelIN5flash19enable_sm80_to_sm89INS1_16FlashAttnBwdSm80INS1_25CollectiveMainloopBwdSm80ILi2ELi2EN4cute5tupleIJNS5_1CILi128EEES8_NS7_ILi64EEEEEENS_6half_tEfNS_4arch4Sm80ELb1ELb0ELb1ELb0ELb1ELb0ELb0ELb0ELi2ELi4ELi4ELi4ELb0EEENS1_24CollectiveEpilogueBwdGQAISA_fSD_Li256ELb0ELb1EEENS1_25SingleTileBwdLPTSchedulerILb0ELi128ELb1EEEEEEEEEvNT_6ParamsE$_ZZN4cute12filter_tupleINS_5tupleIJNS_10UnderscoreES2_S2_iEEENS1_IJNS1_IJNS_1CILi1EEENS4_ILi0EEEEEENS4_ILi4096EEENS1_IJiiEEENS1_IJS6_NS4_ILi8192EEEEEEEEEZNS_5sliceIS3_SC_EEDaRKT_RKT0_EUlRKT_RKT0_E_EEDaSG_SJ_OT1_ENKUlDpSM_E_clIJNS1_IJS7_EEENS1_IJS8_EEENS1_IJS9_EEENS1_IJEEEEEEDaST_ - $_ZN7cutlass13device_kernelIN5flash19enable_sm80_to_sm89INS1_16FlashAttnBwdSm80INS1_25CollectiveMainloopBwdSm80ILi2ELi2EN4cute5tupleIJNS5_1CILi128EEES8_NS7_ILi64EEEEEENS_6half_tEfNS_4arch4Sm80ELb1ELb0ELb1ELb0ELb1ELb0ELb0ELb0ELi2ELi4ELi4ELi4ELb0EEENS1_24CollectiveEpilogueBwdGQAISA_fSD_Li256ELb0ELb1EEENS1_25SingleTileBwdLPTSchedulerILb0ELi128ELb1EEEEEEEEEvNT_6ParamsE$_ZZN4cute12filter_tupleINS_5tupleIJNS_10UnderscoreES2_NS_1CILi0EEEEEENS1_IJNS1_IJNS3_ILi1EEES4_EEEiNS3_ILi1024EEEEEEZNS_5sliceIS5_S9_EEDaRKT_RKT0_EUlRKT_RKT0_E_EEDaSD_SG_OT1_ENKUlDpSJ_E_clIJNS1_IJS7_EEENS1_IJiEEENS1_IJEEEEEEDaSQ_)
$_ZN7cutlass13device_kernelIN5flash19enable_sm80_to_sm89INS1_16FlashAttnBwdSm80INS1_25CollectiveMainloopBwdSm80ILi2ELi2EN4cute5tupleIJNS5_1CILi128EEES8_NS7_ILi64EEEEEENS_6half_tEfNS_4arch4Sm80ELb1ELb0ELb1ELb0ELb1ELb0ELb0ELb0ELi2ELi4ELi4ELi4ELb0EEENS1_24CollectiveEpilogueBwdGQAISA_fSD_Li256ELb0ELb1EEENS1_25SingleTileBwdLPTSchedulerILb0ELi128ELb1EEEEEEEEEvNT_6ParamsE$_ZZN4cute12filter_tupleINS_5tupleIJNS_10UnderscoreES2_NS_1CILi0EEEEEENS1_IJNS1_IJNS3_ILi1EEES4_EEEiNS3_ILi1024EEEEEEZNS_5sliceIS5_S9_EEDaRKT_RKT0_EUlRKT_RKT0_E_EEDaSD_SG_OT1_ENKUlDpSJ_E_clIJNS1_IJS7_EEENS1_IJiEEENS1_IJEEEEEEDaSQ_:
[----:B------:R-:W-:Y:S02]  /*8f00*/  MOV R4, R2 ;  /* 0x0000000200047202 */ /* 0x000fe40000000f00 */
[----:B------:R-:W-:-:S04]  /*8f10*/  MOV R5, 0x0 ;  /* 0x0000000000057802 */ /* 0x000fc80000000f00 */
[----:B------:R-:W-:Y:S05]  /*8f20*/  RET.REL.NODEC R4 `(_ZN7cutlass13device_kernelIN5flash19enable_sm80_to_sm89INS1_16FlashAttnBwdSm80INS1_25CollectiveMainloopBwdSm80ILi2ELi2EN4cute5tupleIJNS5_1CILi128EEES8_NS7_ILi64EEEEEENS_6half_tEfNS_4arch4Sm80ELb1ELb0ELb1ELb0ELb1ELb0ELb0ELb0ELi2ELi4ELi4ELi4ELb0EEENS1_24CollectiveEpilogueBwdGQAISA_fSD_Li256ELb0ELb1EEENS1_25SingleTileBwdLPTSchedulerILb0ELi128ELb1EEEEEEEEEvNT_6ParamsE) ;  /* 0xffff70d004007950 */ /* 0x000fea0003c3ffff */
        .type           $_ZN7cutlass13device_kernelIN5flash19enable_sm80_to_sm89INS1_16FlashAttnBwdSm80INS1_25CollectiveMainloopBwdSm80ILi2ELi2EN4cute5tupleIJNS5_1CILi128EEES8_NS7_ILi64EEEEEENS_6half_tEfNS_4arch4Sm80ELb1ELb0ELb1ELb0ELb1ELb0ELb0ELb0ELi2ELi4ELi4ELi4ELb0EEENS1_24CollectiveEpilogueBwdGQAISA_fSD_Li256ELb0ELb1EEENS1_25SingleTileBwdLPTSchedulerILb0ELi128ELb1EEEEEEEEEvNT_6ParamsE$_ZZN4cute12filter_tupleINS_5tupleIJNS_10UnderscoreES2_S2_iEEENS1_IJNS1_IJNS_1CILi1EEENS4_ILi0EEEEEENS4_ILi4096EEENS1_IJiiEEENS1_IJS6_NS4_ILi8192EEEEEEEEEZNS_5sliceIS3_SC_EEDaRKT_RKT0_EUlRKT_RKT0_E_EEDaSG_SJ_OT1_ENKUlDpSM_E_clIJNS1_IJS7_EEENS1_IJS8_EEENS1_IJS9_EEENS1_IJEEEEEEDaST_,@function
        .size           $_ZN7cutlass13device_kernelIN5flash19enable_sm80_to_sm89INS1_16FlashAttnBwdSm80INS1_25CollectiveMainloopBwdSm80ILi2ELi2EN4cute5tupleIJNS5_1CILi128EEES8_NS7_ILi64EEEEEENS_6half_tEfNS_4arch4Sm80ELb1ELb0ELb1ELb0ELb1ELb0ELb0ELb0ELi2ELi4ELi4ELi4ELb0EEENS1_24CollectiveEpilogueBwdGQAISA_fSD_Li256ELb0ELb1EEENS1_25SingleTileBwdLPTSchedulerILb0ELi128ELb1EEEEEEEEEvNT_6ParamsE$_ZZN4cute12filter_tupleINS_5tupleIJNS_10UnderscoreES2_S2_iEEENS1_IJNS1_IJNS_1CILi1EEENS4_ILi0EEEEEENS4_ILi4096EEENS1_IJiiEEENS1_IJS6_NS4_ILi8192EEEEEEEEEZNS_5sliceIS3_SC_EEDaRKT_RKT0_EUlRKT_RKT0_E_EEDaSG_SJ_OT1_ENKUlDpSM_E_clIJNS1_IJS7_EEENS1_IJS8_EEENS1_IJS9_EEENS1_IJEEEEEEDaST_,($_ZN7cutlass13device_kernelIN5flash19enable_sm80_to_sm89INS1_16FlashAttnBwdSm80INS1_25CollectiveMainloopBwdSm80ILi2ELi2EN4cute5tupleIJNS5_1CILi128EEES8_NS7_ILi64EEEEEENS_6half_tEfNS_4arch4Sm80ELb1ELb0ELb1ELb0ELb1ELb0ELb0ELb0ELi2ELi4ELi4ELi4ELb0EEENS1_24CollectiveEpilogueBwdGQAISA_fSD_Li256ELb0ELb1EEENS1_25SingleTileBwdLPTSchedulerILb0ELi128ELb1EEEEEEEEEvNT_6ParamsE$_ZZN4cute12filter_tupleINS_5tupleIJNS_10UnderscoreES2_S2_iEEENS1_IJNS1_IJNS_1CILi1EEENS4_ILi0EEEEEEiNS4_ILi1024EEENS4_ILi8192EEEEEEZNS_5sliceIS3_SA_EEDaRKT_RKT0_EUlRKT_RKT0_E_EEDaSE_SH_OT1_ENKUlDpSK_E_clIJNS1_IJS7_EEENS1_IJiEEENS1_IJS8_EEENS1_IJEEEEEEDaSR_ - $_ZN7cutlass13device_kernelIN5flash19enable_sm80_to_sm89INS1_16FlashAttnBwdSm80INS1_25CollectiveMainloopBwdSm80ILi2ELi2EN4cute5tupleIJNS5_1CILi128EEES8_NS7_ILi64EEEEEENS_6half_tEfNS_4arch4Sm80ELb1ELb0ELb1ELb0ELb1ELb0ELb0ELb0ELi2ELi4ELi4ELi4ELb0EEENS1_24CollectiveEpilogueBwdGQAISA_fSD_Li256ELb0ELb1EEENS1_25SingleTileBwdLPTSchedulerILb0ELi128ELb1EEEEEEEEEvNT_6ParamsE$_ZZN4cute12filter_tupleINS_5tupleIJNS_10UnderscoreES2_S2_iEEENS1_IJNS1_IJNS_1CILi1EEENS4_ILi0EEEEEENS4_ILi4096EEENS1_IJiiEEENS1_IJS6_NS4_ILi8192EEEEEEEEEZNS_5sliceIS3_SC_EEDaRKT_RKT0_EUlRKT_RKT0_E_EEDaSG_SJ_OT1_ENKUlDpSM_E_clIJNS1_IJS7_EEENS1_IJS8_EEENS1_IJS9_EEENS1_IJEEEEEEDaST_)
$_ZN7cutlass13device_kernelIN5flash19enable_sm80_to_sm89INS1_16FlashAttnBwdSm80INS1_25CollectiveMainloopBwdSm80ILi2ELi2EN4cute5tupleIJNS5_1CILi128EEES8_NS7_ILi64EEEEEENS_6half_tEfNS_4arch4Sm80ELb1ELb0ELb1ELb0ELb1ELb0ELb0ELb0ELi2ELi4ELi4ELi4ELb0EEENS1_24CollectiveEpilogueBwdGQAISA_fSD_Li256ELb0ELb1EEENS1_25SingleTileBwdLPTSchedulerILb0ELi128ELb1EEEEEEEEEvNT_6ParamsE$_ZZN4cute12filter_tupleINS_5tupleIJNS_10UnderscoreES2_S2_iEEENS1_IJNS1_IJNS_1CILi1EEENS4_ILi0EEEEEENS4_ILi4096EEENS1_IJiiEEENS1_IJS6_NS4_ILi8192EEEEEEEEEZNS_5sliceIS3_SC_EEDaRKT_RKT0_EUlRKT_RKT0_E_EEDaSG_SJ_OT1_ENKUlDpSM_E_clIJNS1_IJS7_EEENS1_IJS8_EEENS1_IJS9_EEENS1_IJEEEEEEDaST_:
[----:B------:R-:W-:-:S05]  /*8f30*/  IADD3 R2, R70, -c[0x0][0x20], RZ ;  /* 0x8000080046027a10 */ /* 0x000fca0007ffe0ff */
[----:B------:R1:W5:Y:S04]  /*8f40*/  LDL R3, [R2+0x4] ;  /* 0x0000040002037983 */ /* 0x0003680000100800 */
[----:B------:R1:W5:Y:S01]  /*8f50*/  LDL R5, [R2] ;  /* 0x0000000002057983 */ /* 0x0003620000100800 */
[----:B------:R-:W-:Y:S01]  /*8f60*/  IMAD.MOV.U32 R20, RZ, RZ, R4 ;  /* 0x000000ffff147224 */ /* 0x000fe200078e0004 */
[----:B------:R-:W-:-:S04]  /*8f70*/  MOV R21, 0x0 ;  /* 0x0000000000157802 */ /* 0x000fc80000000f00 */
[----:B------:R-:W-:Y:S05]  /*8f80*/  RET.REL.NODEC R20 `(_ZN7cutlass13device_kernelIN5flash19enable_sm80_to_sm89INS1_16FlashAttnBwdSm80INS1_25CollectiveMainloopBwdSm80ILi2ELi2EN4cute5tupleIJNS5_1CILi128EEES8_NS7_ILi64EEEEEENS_6half_tEfNS_4arch4Sm80ELb1ELb0ELb1ELb0ELb1ELb0ELb0ELb0ELi2ELi4ELi4ELi4ELb0EEENS1_24CollectiveEpilogueBwdGQAISA_fSD_Li256ELb0ELb1EEENS1_25SingleTileBwdLPTSchedulerILb0ELi128ELb1EEEEEEEEEvNT_6ParamsE) ;  /* 0xffff707014007950 */ /* 0x000fea0003c3ffff */
        .type           $_ZN7cutlass13device_kernelIN5flash19enable_sm80_to_sm89INS1_16FlashAttnBwdSm80INS1_25CollectiveMainloopBwdSm80ILi2ELi2EN4cute5tupleIJNS5_1CILi128EEES8_NS7_ILi64EEEEEENS_6half_tEfNS_4arch4Sm80ELb1ELb0ELb1ELb0ELb1ELb0ELb0ELb0ELi2ELi4ELi4ELi4ELb0EEENS1_24CollectiveEpilogueBwdGQAISA_fSD_Li256ELb0ELb1EEENS1_25SingleTileBwdLPTSchedulerILb0ELi128ELb1EEEEEEEEEvNT_6ParamsE$_ZZN4cute12filter_tupleINS_5tupleIJNS_10UnderscoreES2_S2_iEEENS1_IJNS1_IJNS_1CILi1EEENS4_ILi0EEEEEEiNS4_ILi1024EEENS4_ILi8192EEEEEEZNS_5sliceIS3_SA_EEDaRKT_RKT0_EUlRKT_RKT0_E_EEDaSE_SH_OT1_ENKUlDpSK_E_clIJNS1_IJS7_EEENS1_IJiEEENS1_IJS8_EEENS1_IJEEEEEEDaSR_,@function
        .size           $_ZN7cutlass13device_kernelIN5flash19enable_sm80_to_sm89INS1_16FlashAttnBwdSm80INS1_25CollectiveMainloopBwdSm80ILi2ELi2EN4cute5tupleIJNS5_1CILi128EEES8_NS7_ILi64EEEEEENS_6half_tEfNS_4arch4Sm80ELb1ELb0ELb1ELb0ELb1ELb0ELb0ELb0ELi2ELi4ELi4ELi4ELb0EEENS1_24CollectiveEpilogueBwdGQAISA_fSD_Li256ELb0ELb1EEENS1_25SingleTileBwdLPTSchedulerILb0ELi128ELb1EEEEEEEEEvNT_6ParamsE$_ZZN4cute12filter_tupleINS_5tupleIJNS_10UnderscoreES2_S2_iEEENS1_IJNS1_IJNS_1CILi1EEENS4_ILi0EEEEEEiNS4_ILi1024EEENS4_ILi8192EEEEEEZNS_5sliceIS3_SA_EEDaRKT_RKT0_EUlRKT_RKT0_E_EEDaSE_SH_OT1_ENKUlDpSK_E_clIJNS1_IJS7_EEENS1_IJiEEENS1_IJS8_EEENS1_IJEEEEEEDaSR_,($_ZN7cutlass13device_kernelIN5flash19enable_sm80_to_sm89INS1_16FlashAttnBwdSm80INS1_25CollectiveMainloopBwdSm80ILi2ELi2EN4cute5tupleIJNS5_1CILi128EEES8_NS7_ILi64EEEEEENS_6half_tEfNS_4arch4Sm80ELb1ELb0ELb1ELb0ELb1ELb0ELb0ELb0ELi2ELi4ELi4ELi4ELb0EEENS1_24CollectiveEpilogueBwdGQAISA_fSD_Li256ELb0ELb1EEENS1_25SingleTileBwdLPTSchedulerILb0ELi128ELb1EEEEEEEEEvNT_6ParamsE$_ZZN4cute12filter_tupleINS_5tupleIJNS_10UnderscoreES2_iEEENS1_IJNS1_IJNS_1CILi1EEENS4_ILi0EEEEEEiNS4_ILi1024EEEEEEZNS_5sliceIS3_S9_EEDaRKT_RKT0_EUlRKT_RKT0_E_EEDaSD_SG_OT1_ENKUlDpSJ_E_clIJNS1_IJS7_EEENS1_IJiEEENS1_IJEEEEEEDaSQ_ - $_ZN7cutlass13device_kernelIN5flash19enable_sm80_to_sm89INS1_16FlashAttnBwdSm80INS1_25CollectiveMainloopBwdSm80ILi2ELi2EN4cute5tupleIJNS5_1CILi128EEES8_NS7_ILi64EEEEEENS_6half_tEfNS_4arch4Sm80ELb1ELb0ELb1ELb0ELb1ELb0ELb0ELb0ELi2ELi4ELi4ELi4ELb0EEENS1_24CollectiveEpilogueBwdGQAISA_fSD_Li256ELb0ELb1EEENS1_25SingleTileBwdLPTSchedulerILb0ELi128ELb1EEEEEEEEEvNT_6ParamsE$_ZZN4cute12filter_tupleINS_5tupleIJNS_10UnderscoreES2_S2_iEEENS1_IJNS1_IJNS_1CILi1EEENS4_ILi0EEEEEEiNS4_ILi1024EEENS4_ILi8192EEEEEEZNS_5sliceIS3_SA_EEDaRKT_RKT0_EUlRKT_RKT0_E_EEDaSE_SH_OT1_ENKUlDpSK_E_clIJNS1_IJS7_EEENS1_IJiEEENS1_IJS8_EEENS1_IJEEEEEEDaSR_)
$_ZN7cutlass13device_kernelIN5flash19enable_sm80_to_sm89INS1_16FlashAttnBwdSm80INS1_25CollectiveMainloopBwdSm80ILi2ELi2EN4cute5tupleIJNS5_1CILi128EEES8_NS7_ILi64EEEEEENS_6half_tEfNS_4arch4Sm80ELb1ELb0ELb1ELb0ELb1ELb0ELb0ELb0ELi2ELi4ELi4ELi4ELb0EEENS1_24CollectiveEpilogueBwdGQAISA_fSD_Li256ELb0ELb1EEENS1_25SingleTileBwdLPTSchedulerILb0ELi128ELb1EEEEEEEEEvNT_6ParamsE$_ZZN4cute12filter_tupleINS_5tupleIJNS_10UnderscoreES2_S2_iEEENS1_IJNS1_IJNS_1CILi1EEENS4_ILi0EEEEEEiNS4_ILi1024EEENS4_ILi8192EEEEEEZNS_5sliceIS3_SA_EEDaRKT_RKT0_EUlRKT_RKT0_E_EEDaSE_SH_OT1_ENKUlDpSK_E_clIJNS1_IJS7_EEENS1_IJiEEENS1_IJS8_EEENS1_IJEEEEEEDaSR_:
[----:B------:R-:W-:Y:S02]  /*8f90*/  MOV R12, R2 ;  /* 0x00000002000c7202 */ /* 0x000fe40000000f00 */
[----:B------:R-:W-:-:S04]  /*8fa0*/  MOV R13, 0x0 ;  /* 0x00000000000d7802 */ /* 0x000fc80000000f00 */
[----:B------:R-:W-:Y:S05]  /*8fb0*/  RET.REL.NODEC R12 `(_ZN7cutlass13device_kernelIN5flash19enable_sm80_to_sm89INS1_16FlashAttnBwdSm80INS1_25CollectiveMainloopBwdSm80ILi2ELi2EN4cute5tupleIJNS5_1CILi128EEES8_NS7_ILi64EEEEEENS_6half_tEfNS_4arch4Sm80ELb1ELb0ELb1ELb0ELb1ELb0ELb0ELb0ELi2ELi4ELi4ELi4ELb0EEENS1_24CollectiveEpilogueBwdGQAISA_fSD_Li256ELb0ELb1EEENS1_25SingleTileBwdLPTSchedulerILb0ELi128ELb1EEEEEEEEEvNT_6ParamsE) ;  /* 0xffff70400c007950 */ /* 0x000fea0003c3ffff */
        .type           $_ZN7cutlass13device_kernelIN5flash19enable_sm80_to_sm89INS1_16FlashAttnBwdSm80INS1_25CollectiveMainloopBwdSm80ILi2ELi2EN4cute5tupleIJNS5_1CILi128EEES8_NS7_ILi64EEEEEENS_6half_tEfNS_4arch4Sm80ELb1ELb0ELb1ELb0ELb1ELb0ELb0ELb0ELi2ELi4ELi4ELi4ELb0EEENS1_24CollectiveEpilogueBwdGQAISA_fSD_Li256ELb0ELb1EEENS1_25SingleTileBwdLPTSchedulerILb0ELi128ELb1EEEEEEEEEvNT_6ParamsE$_ZZN4cute12filter_tupleINS_5tupleIJNS_10UnderscoreES2_iEEENS1_IJNS1_IJNS_1CILi1EEENS4_ILi0EEEEEEiNS4_ILi1024EEEEEEZNS_5sliceIS3_S9_EEDaRKT_RKT0_EUlRKT_RKT0_E_EEDaSD_SG_OT1_ENKUlDpSJ_E_clIJNS1_IJS7_EEENS1_IJiEEENS1_IJEEEEEEDaSQ_,@function
        .size           $_ZN7cutlass13device_kernelIN5flash19enable_sm80_to_sm89INS1_16FlashAttnBwdSm80INS1_25CollectiveMainloopBwdSm80ILi2ELi2EN4cute5tupleIJNS5_1CILi128EEES8_NS7_ILi64EEEEEENS_6half_tEfNS_4arch4Sm80ELb1ELb0ELb1ELb0ELb1ELb0ELb0ELb0ELi2ELi4ELi4ELi4ELb0EEENS1_24CollectiveEpilogueBwdGQAISA_fSD_Li256ELb0ELb1EEENS1_25SingleTileBwdLPTSchedulerILb0ELi128ELb1EEEEEEEEEvNT_6ParamsE$_ZZN4cute12filter_tupleINS_5tupleIJNS_10UnderscoreES2_iEEENS1_IJNS1_IJNS_1CILi1EEENS4_ILi0EEEEEEiNS4_ILi1024EEEEEEZNS_5sliceIS3_S9_EEDaRKT_RKT0_EUlRKT_RKT0_E_EEDaSD_SG_OT1_ENKUlDpSJ_E_clIJNS1_IJS7_EEENS1_IJiEEENS1_IJEEEEEEDaSQ_,($_ZN7cutlass13device_kernelIN5flash19enable_sm80_to_sm89INS1_16FlashAttnBwdSm80INS1_25CollectiveMainloopBwdSm80ILi2ELi2EN4cute5tupleIJNS5_1CILi128EEES8_NS7_ILi64EEEEEENS_6half_tEfNS_4arch4Sm80ELb1ELb0ELb1ELb0ELb1ELb0ELb0ELb0ELi2ELi4ELi4ELi4ELb0EEENS1_24CollectiveEpilogueBwdGQAISA_fSD_Li256ELb0ELb1EEENS1_25SingleTileBwdLPTSchedulerILb0ELi128ELb1EEEEEEEEEvNT_6ParamsE$_ZZN4cute12filter_tupleINS_5tupleIJNS_1CILi1024EEENS1_IJiiEEEEEEZNS_16flatten_to_tupleIS5_EEDaRKT_EUlRKT_E_EEDaS9_OT0_ENKUlDpSC_E_clIJNS1_IJS3_EEES4_EEEDaSG_ - $_ZN7cutlass13device_kernelIN5flash19enable_sm80_to_sm89INS1_16FlashAttnBwdSm80INS1_25CollectiveMainloopBwdSm80ILi2ELi2EN4cute5tupleIJNS5_1CILi128EEES8_NS7_ILi64EEEEEENS_6half_tEfNS_4arch4Sm80ELb1ELb0ELb1ELb0ELb1ELb0ELb0ELb0ELi2ELi4ELi4ELi4ELb0EEENS1_24CollectiveEpilogueBwdGQAISA_fSD_Li256ELb0ELb1EEENS1_25SingleTileBwdLPTSchedulerILb0ELi128ELb1EEEEEEEEEvNT_6ParamsE$_ZZN4cute12filter_tupleINS_5tupleIJNS_10UnderscoreES2_iEEENS1_IJNS1_IJNS_1CILi1EEENS4_ILi0EEEEEEiNS4_ILi1024EEEEEEZNS_5sliceIS3_S9_EEDaRKT_RKT0_EUlRKT_RKT0_E_EEDaSD_SG_OT1_ENKUlDpSJ_E_clIJNS1_IJS7_EEENS1_IJiEEENS1_IJEEEEEEDaSQ_)
$_ZN7cutlass13device_kernelIN5flash19enable_sm80_to_sm89INS1_16FlashAttnBwdSm80INS1_25CollectiveMainloopBwdSm80ILi2ELi2EN4cute5tupleIJNS5_1CILi128EEES8_NS7_ILi64EEEEEENS_6half_tEfNS_4arch4Sm80ELb1ELb0ELb1ELb0ELb1ELb0ELb0ELb0ELi2ELi4ELi4ELi4ELb0EEENS1_24CollectiveEpilogueBwdGQAISA_fSD_Li256ELb0ELb1EEENS1_25SingleTileBwdLPTSchedulerILb0ELi128ELb1EEEEEEEEEvNT_6ParamsE$_ZZN4cute12filter_tupleINS_5tupleIJNS_10UnderscoreES2_iEEENS1_IJNS1_IJNS_1CILi1EEENS4_ILi0EEEEEEiNS4_ILi1024EEEEEEZNS_5sliceIS3_S9_EEDaRKT_RKT0_EUlRKT_RKT0_E_EEDaSD_SG_OT1_ENKUlDpSJ_E_clIJNS1_IJS7_EEENS1_IJiEEENS1_IJEEEEEEDaSQ_:
[----:B------:R-:W-:Y:S02]  /*8fc0*/  MOV R36, R2 ;  /* 0x0000000200247202 */ /* 0x000fe40000000f00 */
[----:B------:R-:W-:-:S04]  /*8fd0*/  MOV R37, 0x0 ;  /* 0x0000000000257802 */ /* 0x000fc80000000f00 */
[----:B------:R-:W-:Y:S05]  /*8fe0*/  RET.REL.NODEC R36 `(_ZN7cutlass13device_kernelIN5flash19enable_sm80_to_sm89INS1_16FlashAttnBwdSm80INS1_25CollectiveMainloopBwdSm80ILi2ELi2EN4cute5tupleIJNS5_1CILi128EEES8_NS7_ILi64EEEEEENS_6half_tEfNS_4arch4Sm80ELb1ELb0ELb1ELb0ELb1ELb0ELb0ELb0ELi2ELi4ELi4ELi4ELb0EEENS1_24CollectiveEpilogueBwdGQAISA_fSD_Li256ELb0ELb1EEENS1_25SingleTileBwdLPTSchedulerILb0ELi128ELb1EEEEEEEEEvNT_6ParamsE) ;  /* 0xffff701024007950 */ /* 0x000fea0003c3ffff */
        .type           $_ZN7cutlass13device_kernelIN5flash19enable_sm80_to_sm89INS1_16FlashAttnBwdSm80INS1_25CollectiveMainloopBwdSm80ILi2ELi2EN4cute5tupleIJNS5_1CILi128EEES8_NS7_ILi64EEEEEENS_6half_tEfNS_4arch4Sm80ELb1ELb0ELb1ELb0ELb1ELb0ELb0ELb0ELi2ELi4ELi4ELi4ELb0EEENS1_24CollectiveEpilogueBwdGQAISA_fSD_Li256ELb0ELb1EEENS1_25SingleTileBwdLPTSchedulerILb0ELi128ELb1EEEEEEEEEvNT_6ParamsE$_ZZN4cute12filter_tupleINS_5tupleIJNS_1CILi1024EEENS1_IJiiEEEEEEZNS_16flatten_to_tupleIS5_EEDaRKT_EUlRKT_E_EEDaS9_OT0_ENKUlDpSC_E_clIJNS1_IJS3_EEES4_EEEDaSG_,@function
        .size           $_ZN7cutlass13device_kernelIN5flash19enable_sm80_to_sm89INS1_16FlashAttnBwdSm80INS1_25CollectiveMainloopBwdSm80ILi2ELi2EN4cute5tupleIJNS5_1CILi128EEES8_NS7_ILi64EEEEEENS_6half_tEfNS_4arch4Sm80ELb1ELb0ELb1ELb0ELb1ELb0ELb0ELb0ELi2ELi4ELi4ELi4ELb0EEENS1_24CollectiveEpilogueBwdGQAISA_fSD_Li256ELb0ELb1EEENS1_25SingleTileBwdLPTSchedulerILb0ELi128ELb1EEEEEEEEEvNT_6ParamsE$_ZZN4cute12filter_tupleINS_5tupleIJNS_1CILi1024EEENS1_IJiiEEEEEEZNS_16flatten_to_tupleIS5_EEDaRKT_EUlRKT_E_EEDaS9_OT0_ENKUlDpSC_E_clIJNS1_IJS3_EEES4_EEEDaSG_,($_ZN7cutlass13device_kernelIN5flash19enable_sm80_to_sm89INS1_16FlashAttnBwdSm80INS1_25CollectiveMainloopBwdSm80ILi2ELi2EN4cute5tupleIJNS5_1CILi128EEES8_NS7_ILi64EEEEEENS_6half_tEfNS_4arch4Sm80ELb1ELb0ELb1ELb0ELb1ELb0ELb0ELb0ELi2ELi4ELi4ELi4ELb0EEENS1_24CollectiveEpilogueBwdGQAISA_fSD_Li256ELb0ELb1EEENS1_25SingleTileBwdLPTSchedulerILb0ELi128ELb1EEEEEEEEEvNT_6ParamsE$_ZZN4cute12filter_tupleINS_5tupleIJNS_1CILi1EEENS1_IJNS2_ILi8EEEiiEEENS2_ILi64EEENS1_IJiNS2_ILi144EEENS2_ILi288EEEEEENS2_ILi512EEEEEEZNS_7flattenISB_EEDaRKT_EUlRKT_E_EEDaSF_OT0_ENKUlDpSI_E_clIJNS1_IJS3_EEES5_NS1_IJS6_EEES9_NS1_IJSA_EEEEEEDaSM_ - $_ZN7cutlass13device_kernelIN5flash19enable_sm80_to_sm89INS1_16FlashAttnBwdSm80INS1_25CollectiveMainloopBwdSm80ILi2ELi2EN4cute5tupleIJNS5_1CILi128EEES8_NS7_ILi64EEEEEENS_6half_tEfNS_4arch4Sm80ELb1ELb0ELb1ELb0ELb1ELb0ELb0ELb0ELi2ELi4ELi4ELi4ELb0EEENS1_24CollectiveEpilogueBwdGQAISA_fSD_Li256ELb0ELb1EEENS1_25SingleTileBwdLPTSchedulerILb0ELi128ELb1EEEEEEEEEvNT_6ParamsE$_ZZN4cute12filter_tupleINS_5tupleIJNS_1CILi1024EEENS1_IJiiEEEEEEZNS_16flatten_to_tupleIS5_EEDaRKT_EUlRKT_E_EEDaS9_OT0_ENKUlDpSC_E_clIJNS1_IJS3_EEES4_EEEDaSG_)
$_ZN7cutlass13device_kernelIN5flash19enable_sm80_to_sm89INS1_16FlashAttnBwdSm80INS1_25CollectiveMainloopBwdSm80ILi2ELi2EN4cute5tupleIJNS5_1CILi128EEES8_NS7_ILi64EEEEEENS_6half_tEfNS_4arch4Sm80ELb1ELb0ELb1ELb0ELb1ELb0ELb0ELb0ELi2ELi4ELi4ELi4ELb0EEENS1_24CollectiveEpilogueBwdGQAISA_fSD_Li256ELb0ELb1EEENS1_25SingleTileBwdLPTSchedulerILb0ELi128ELb1EEEEEEEEEvNT_6ParamsE$_ZZN4cute12filter_tupleINS_5tupleIJNS_1CILi1024EEENS1_IJiiEEEEEEZNS_16flatten_to_tupleIS5_EEDaRKT_EUlRKT_E_EEDaS9_OT0_ENKUlDpSC_E_clIJNS1_IJS3_EEES4_EEEDaSG_:
[----:B------:R-:W-:-:S04]  /*8ff0*/  MOV R3, 0x0 ;  /* 0x0000000000037802 */ /* 0x000fc80000000f00 */
[----:B------:R-:W-:Y:S05]  /*9000*/  RET.REL.NODEC R2 `(_ZN7cutlass13device_kernelIN5flash19enable_sm80_to_sm89INS1_16FlashAttnBwdSm80INS1_25CollectiveMainloopBwdSm80ILi2ELi2EN4cute5tupleIJNS5_1CILi128EEES8_NS7_ILi64EEEEEENS_6half_tEfNS_4arch4Sm80ELb1ELb0ELb1ELb0ELb1ELb0ELb0ELb0ELi2ELi4ELi4ELi4ELb0EEENS1_24CollectiveEpilogueBwdGQAISA_fSD_Li256ELb0ELb1EEENS1_25SingleTileBwdLPTSchedulerILb0ELi128ELb1EEEEEEEEEvNT_6ParamsE) ;  /* 0xffff6ff002007950 */ /* 0x000fea0003c3ffff */
        .type           $_ZN7cutlass13device_kernelIN5flash19enable_sm80_to_sm89INS1_16FlashAttnBwdSm80INS1_25CollectiveMainloopBwdSm80ILi2ELi2EN4cute5tupleIJNS5_1CILi128EEES8_NS7_ILi64EEEEEENS_6half_tEfNS_4arch4Sm80ELb1ELb0ELb1ELb0ELb1ELb0ELb0ELb0ELi2ELi4ELi4ELi4ELb0EEENS1_24CollectiveEpilogueBwdGQAISA_fSD_Li256ELb0ELb1EEENS1_25SingleTileBwdLPTSchedulerILb0ELi128ELb1EEEEEEEEEvNT_6ParamsE$_ZZN4cute12filter_tupleINS_5tupleIJNS_1CILi1EEENS1_IJNS2_ILi8EEEiiEEENS2_ILi64EEENS1_IJiNS2_ILi144EEENS2_ILi288EEEEEENS2_ILi512EEEEEEZNS_7flattenISB_EEDaRKT_EUlRKT_E_EEDaSF_OT0_ENKUlDpSI_E_clIJNS1_IJS3_EEES5_NS1_IJS6_EEES9_NS1_IJSA_EEEEEEDaSM_,@function
        .size           $_ZN7cutlass13device_kernelIN5flash19enable_sm80_to_sm89INS1_16FlashAttnBwdSm80INS1_25CollectiveMainloopBwdSm80ILi2ELi2EN4cute5tupleIJNS5_1CILi128EEES8_NS7_ILi64EEEEEENS_6half_tEfNS_4arch4Sm80ELb1ELb0ELb1ELb0ELb1ELb0ELb0ELb0ELi2ELi4ELi4ELi4ELb0EEENS1_24CollectiveEpilogueBwdGQAISA_fSD_Li256ELb0ELb1EEENS1_25SingleTileBwdLPTSchedulerILb0ELi128ELb1EEEEEEEEEvNT_6ParamsE$_ZZN4cute12filter_tupleINS_5tupleIJNS_1CILi1EEENS1_IJNS2_ILi8EEEiiEEENS2_ILi64EEENS1_IJiNS2_ILi144EEENS2_ILi288EEEEEENS2_ILi512EEEEEEZNS_7flattenISB_EEDaRKT_EUlRKT_E_EEDaSF_OT0_ENKUlDpSI_E_clIJNS1_IJS3_EEES5_NS1_IJS6_EEES9_NS1_IJSA_EEEEEEDaSM_,($_ZN7cutlass13device_kernelIN5flash19enable_sm80_to_sm89INS1_16FlashAttnBwdSm80INS1_25CollectiveMainloopBwdSm80ILi2ELi2EN4cute5tupleIJNS5_1CILi128EEES8_NS7_ILi64EEEEEENS_6half_tEfNS_4arch4Sm80ELb1ELb0ELb1ELb0ELb1ELb0ELb0ELb0ELi2ELi4ELi4ELi4ELb0EEENS1_24CollectiveEpilogueBwdGQAISA_fSD_Li256ELb0ELb1EEENS1_25SingleTileBwdLPTSchedulerILb0ELi128ELb1EEEEEEEEEvNT_6ParamsE$_ZZN4cute12filter_tupleINS_5tupleIJNS_1CILi1EEENS1_IJiiiEEENS2_ILi64EEENS1_IJNS2_ILi72EEENS2_ILi144EEENS2_ILi288EEEEEENS2_ILi512EEEEEEZNS_7flattenISB_EEDaRKT_EUlRKT_E_EEDaSF_OT0_ENKUlDpSI_E_clIJNS1_IJS3_EEES4_NS1_IJS5_EEES9_NS1_IJSA_EEEEEEDaSM_ - $_ZN7cutlass13device_kernelIN5flash19enable_sm80_to_sm89INS1_16FlashAttnBwdSm80INS1_25CollectiveMainloopBwdSm80ILi2ELi2EN4cute5tupleIJNS5_1CILi128EEES8_NS7_ILi64EEEEEENS_6half_tEfNS_4arch4Sm80ELb1ELb0ELb1ELb0ELb1ELb0ELb0ELb0ELi2ELi4ELi4ELi4ELb0EEENS1_24CollectiveEpilogueBwdGQAISA_fSD_Li256ELb0ELb1EEENS1_25SingleTileBwdLPTSchedulerILb0ELi128ELb1EEEEEEEEEvNT_6ParamsE$_ZZN4cute12filter_tupleINS_5tupleIJNS_1CILi1EEENS1_IJNS2_ILi8EEEiiEEENS2_ILi64EEENS1_IJiNS2_ILi144EEENS2_ILi288EEEEEENS2_ILi512EEEEEEZNS_7flattenISB_EEDaRKT_EUlRKT_E_EEDaSF_OT0_ENKUlDpSI_E_clIJNS1_IJS3_EEES5_NS1_IJS6_EEES9_NS1_IJSA_EEEEEEDaSM_)
$_ZN7cutlass13device_kernelIN5flash19enable_sm80_to_sm89INS1_16FlashAttnBwdSm80INS1_25CollectiveMainloopBwdSm80ILi2ELi2EN4cute5tupleIJNS5_1CILi128EEES8_NS7_ILi64EEEEEENS_6half_tEfNS_4arch4Sm80ELb1ELb0ELb1ELb0ELb1ELb0ELb0ELb0ELi2ELi4ELi4ELi4ELb0EEENS1_24CollectiveEpilogueBwdGQAISA_fSD_Li256ELb0ELb1EEENS1_25SingleTileBwdLPTSchedulerILb0ELi128ELb1EEEEEEEEEvNT_6ParamsE$_ZZN4cute12filter_tupleINS_5tupleIJNS_1CILi1EEENS1_IJNS2_ILi8EEEiiEEENS2_ILi64EEENS1_IJiNS2_ILi144EEENS2_ILi288EEEEEENS2_ILi512EEEEEEZNS_7flattenISB_EEDaRKT_EUlRKT_E_EEDaSF_OT0_ENKUlDpSI_E_clIJNS1_IJS3_EEES5_NS1_IJS6_EEES9_NS1_IJSA_EEEEEEDaSM_:
[----:B------:R-:W-:Y:S02]  /*9010*/  MOV R34, R2 ;  /* 0x0000000200227202 */ /* 0x000fe40000000f00 */
[----:B------:R-:W-:-:S04]  /*9020*/  MOV R35, 0x0 ;  /* 0x0000000000237802 */ /* 0x000fc80000000f00 */
[----:B------:R-:W-:Y:S05]  /*9030*/  RET.REL.NODEC R34 `(_ZN7cutlass13device_kernelIN5flash19enable_sm80_to_sm89INS1_16FlashAttnBwdSm80INS1_25CollectiveMainloopBwdSm80ILi2ELi2EN4cute5tupleIJNS5_1CILi128EEES8_NS7_ILi64EEEEEENS_6half_tEfNS_4arch4Sm80ELb1ELb0ELb1ELb0ELb1ELb0ELb0ELb0ELi2ELi4ELi4ELi4ELb0EEENS1_24CollectiveEpilogueBwdGQAISA_fSD_Li256ELb0ELb1EEENS1_25SingleTileBwdLPTSchedulerILb0ELi128ELb1EEEEEEEEEvNT_6ParamsE) ;  /* 0xffff6fc022007950 */ /* 0x000fea0003c3ffff */
        .type           $_ZN7cutlass13device_kernelIN5flash19enable_sm80_to_sm89INS1_16FlashAttnBwdSm80INS1_25CollectiveMainloopBwdSm80ILi2ELi2EN4cute5tupleIJNS5_1CILi128EEES8_NS7_ILi64EEEEEENS_6half_tEfNS_4arch4Sm80ELb1ELb0ELb1ELb0ELb1ELb0ELb0ELb0ELi2ELi4ELi4ELi4ELb0EEENS1_24CollectiveEpilogueBwdGQAISA_fSD_Li256ELb0ELb1EEENS1_25SingleTileBwdLPTSchedulerILb0ELi128ELb1EEEEEEEEEvNT_6ParamsE$_ZZN4cute12filter_tupleINS_5tupleIJNS_1CILi1EEENS1_IJiiiEEENS2_ILi64EEENS1_IJNS2_ILi72EEENS2_ILi144EEENS2_ILi288EEEEEENS2_ILi512EEEEEEZNS_7flattenISB_EEDaRKT_EUlRKT_E_EEDaSF_OT0_ENKUlDpSI_E_clIJNS1_IJS3_EEES4_NS1_IJS5_EEES9_NS1_IJSA_EEEEEEDaSM_,@function
        .size           $_ZN7cutlass13device_kernelIN5flash19enable_sm80_to_sm89INS1_16FlashAttnBwdSm80INS1_25CollectiveMainloopBwdSm80ILi2ELi2EN4cute5tupleIJNS5_1CILi128EEES8_NS7_ILi64EEEEEENS_6half_tEfNS_4arch4Sm80ELb1ELb0ELb1ELb0ELb1ELb0ELb0ELb0ELi2ELi4ELi4ELi4ELb0EEENS1_24CollectiveEpilogueBwdGQAISA_fSD_Li256ELb0ELb1EEENS1_25SingleTileBwdLPTSchedulerILb0ELi128ELb1EEEEEEEEEvNT_6ParamsE$_ZZN4cute12filter_tupleINS_5tupleIJNS_1CILi1EEENS1_IJiiiEEENS2_ILi64EEENS1_IJNS2_ILi72EEENS2_ILi144EEENS2_ILi288EEEEEENS2_ILi512EEEEEEZNS_7flattenISB_EEDaRKT_EUlRKT_E_EEDaSF_OT0_ENKUlDpSI_E_clIJNS1_IJS3_EEES4_NS1_IJS5_EEES9_NS1_IJSA_EEEEEEDaSM_,($_ZN7cutlass13device_kernelIN5flash19enable_sm80_to_sm89INS1_16FlashAttnBwdSm80INS1_25CollectiveMainloopBwdSm80ILi2ELi2EN4cute5tupleIJNS5_1CILi128EEES8_NS7_ILi64EEEEEENS_6half_tEfNS_4arch4Sm80ELb1ELb0ELb1ELb0ELb1ELb0ELb0ELb0ELi2ELi4ELi4ELi4ELb0EEENS1_24CollectiveEpilogueBwdGQAISA_fSD_Li256ELb0ELb1EEENS1_25SingleTileBwdLPTSchedulerILb0ELi128ELb1EEEEEEEEEvNT_6ParamsE$_ZZN4cute12filter_tupleINS_5tupleIJNS_1CILi4096EEENS1_IJNS1_IJiiEEENS2_ILi8192EEEEEEEEEZNS_16flatten_to_tupleIS7_EEDaRKT_EUlRKT_E_EEDaSB_OT0_ENKUlDpSE_E_clIJNS1_IJS3_EEENS1_IJiiS5_EEEEEEDaSI_ - $_ZN7cutlass13device_kernelIN5flash19enable_sm80_to_sm89INS1_16FlashAttnBwdSm80INS1_25CollectiveMainloopBwdSm80ILi2ELi2EN4cute5tupleIJNS5_1CILi128EEES8_NS7_ILi64EEEEEENS_6half_tEfNS_4arch4Sm80ELb1ELb0ELb1ELb0ELb1ELb0ELb0ELb0ELi2ELi4ELi4ELi4ELb0EEENS1_24CollectiveEpilogueBwdGQAISA_fSD_Li256ELb0ELb1EEENS1_25SingleTileBwdLPTSchedulerILb0ELi128ELb1EEEEEEEEEvNT_6ParamsE$_ZZN4cute12filter_tupleINS_5tupleIJNS_1CILi1EEENS1_IJiiiEEENS2_ILi64EEENS1_IJNS2_ILi72EEENS2_ILi144EEENS2_ILi288EEEEEENS2_ILi512EEEEEEZNS_7flattenISB_EEDaRKT_EUlRKT_E_EEDaSF_OT0_ENKUlDpSI_E_clIJNS1_IJS3_EEES4_NS1_IJS5_EEES9_NS1_IJSA_EEEEEEDaSM_)
$_ZN7cutlass13device_kernelIN5flash19enable_sm80_to_sm89INS1_16FlashAttnBwdSm80INS1_25CollectiveMainloopBwdSm80ILi2ELi2EN4cute5tupleIJNS5_1CILi128EEES8_NS7_ILi64EEEEEENS_6half_tEfNS_4arch4Sm80ELb1ELb0ELb1ELb0ELb1ELb0ELb0ELb0ELi2ELi4ELi4ELi4ELb0EEENS1_24CollectiveEpilogueBwdGQAISA_fSD_Li256ELb0ELb1EEENS1_25SingleTileBwdLPTSchedulerILb0ELi128ELb1EEEEEEEEEvNT_6ParamsE$_ZZN4cute12filter_tupleINS_5tupleIJNS_1CILi1EEENS1_IJiiiEEENS2_ILi64EEENS1_IJNS2_ILi72EEENS2_ILi144EEENS2_ILi288EEEEEENS2_ILi512EEEEEEZNS_7flattenISB_EEDaRKT_EUlRKT_E_EEDaSF_OT0_ENKUlDpSI_E_clIJNS1_IJS3_EEES4_NS1_IJS5_EEES9_NS1_IJSA_EEEEEEDaSM_:
[----:B------:R-:W-:Y:S01]  /*9040*/  MOV R38, R6 ;  /* 0x0000000600267202 */ /* 0x000fe20000000f00 */
[----:B------:R-:W-:Y:S01]  /*9050*/  IMAD.MOV.U32 R39, RZ, RZ, 0x0 ;  /* 0x00000000ff277424 */ /* 0x000fe200078e00ff */
[----:B------:R-:W-:Y:S01]  /*9060*/  MOV R36, R3 ;  /* 0x0000000300247202 */ /* 0x000fe20000000f00 */
[----:B------:R-:W-:Y:S01]  /*9070*/  IMAD.MOV.U32 R3, RZ, RZ, R5 ;  /* 0x000000ffff037224 */ /* 0x000fe200078e0005 */
[----:B------:R-:W-:Y:S01]  /*9080*/  MOV R4, R2 ;  /* 0x0000000200047202 */ /* 0x000fe20000000f00 */
[----:B------:R-:W-:Y:S06]  /*9090*/  RET.REL.NODEC R38 `(_ZN7cutlass13device_kernelIN5flash19enable_sm80_to_sm89INS1_16FlashAttnBwdSm80INS1_25CollectiveMainloopBwdSm80ILi2ELi2EN4cute5tupleIJNS5_1CILi128EEES8_NS7_ILi64EEEEEENS_6half_tEfNS_4arch4Sm80ELb1ELb0ELb1ELb0ELb1ELb0ELb0ELb0ELi2ELi4ELi4ELi4ELb0EEENS1_24CollectiveEpilogueBwdGQAISA_fSD_Li256ELb0ELb1EEENS1_25SingleTileBwdLPTSchedulerILb0ELi128ELb1EEEEEEEEEvNT_6ParamsE) ;  /* 0xffff6f6026007950 */ /* 0x000fec0003c3ffff */
        .type           $_ZN7cutlass13device_kernelIN5flash19enable_sm80_to_sm89INS1_16FlashAttnBwdSm80INS1_25CollectiveMainloopBwdSm80ILi2ELi2EN4cute5tupleIJNS5_1CILi128EEES8_NS7_ILi64EEEEEENS_6half_tEfNS_4arch4Sm80ELb1ELb0ELb1ELb0ELb1ELb0ELb0ELb0ELi2ELi4ELi4ELi4ELb0EEENS1_24CollectiveEpilogueBwdGQAISA_fSD_Li256ELb0ELb1EEENS1_25SingleTileBwdLPTSchedulerILb0ELi128ELb1EEEEEEEEEvNT_6ParamsE$_ZZN4cute12filter_tupleINS_5tupleIJNS_1CILi4096EEENS1_IJNS1_IJiiEEENS2_ILi8192EEEEEEEEEZNS_16flatten_to_tupleIS7_EEDaRKT_EUlRKT_E_EEDaSB_OT0_ENKUlDpSE_E_clIJNS1_IJS3_EEENS1_IJiiS5_EEEEEEDaSI_,@function
        .size           $_ZN7cutlass13device_kernelIN5flash19enable_sm80_to_sm89INS1_16FlashAttnBwdSm80INS1_25CollectiveMainloopBwdSm80ILi2ELi2EN4cute5tupleIJNS5_1CILi128EEES8_NS7_ILi64EEEEEENS_6half_tEfNS_4arch4Sm80ELb1ELb0ELb1ELb0ELb1ELb0ELb0ELb0ELi2ELi4ELi4ELi4ELb0EEENS1_24CollectiveEpilogueBwdGQAISA_fSD_Li256ELb0ELb1EEENS1_25SingleTileBwdLPTSchedulerILb0ELi128ELb1EEEEEEEEEvNT_6ParamsE$_ZZN4cute12filter_tupleINS_5tupleIJNS_1CILi4096EEENS1_IJNS1_IJiiEEENS2_ILi8192EEEEEEEEEZNS_16flatten_to_tupleIS7_EEDaRKT_EUlRKT_E_EEDaSB_OT0_ENKUlDpSE_E_clIJNS1_IJS3_EEENS1_IJiiS5_EEEEEEDaSI_,($_ZN7cutlass13device_kernelIN5flash19enable_sm80_to_sm89INS1_16FlashAttnBwdSm80INS1_25CollectiveMainloopBwdSm80ILi2ELi2EN4cute5tupleIJNS5_1CILi128EEES8_NS7_ILi64EEEEEENS_6half_tEfNS_4arch4Sm80ELb1ELb0ELb1ELb0ELb1ELb0ELb0ELb0ELi2ELi4ELi4ELi4ELb0EEENS1_24CollectiveEpilogueBwdGQAISA_fSD_Li256ELb0ELb1EEENS1_25SingleTileBwdLPTSchedulerILb0ELi128ELb1EEEEEEEEEvNT_6ParamsE$_ZZN4cute12filter_tupleINS_5tupleIJNS_1CILi4096EEENS1_IJiiEEEEEEZNS_16flatten_to_tupleIS5_EEDaRKT_EUlRKT_E_EEDaS9_OT0_ENKUlDpSC_E_clIJNS1_IJS3_EEES4_EEEDaSG_ - $_ZN7cutlass13device_kernelIN5flash19enable_sm80_to_sm89INS1_16FlashAttnBwdSm80INS1_25CollectiveMainloopBwdSm80ILi2ELi2EN4cute5tupleIJNS5_1CILi128EEES8_NS7_ILi64EEEEEENS_6half_tEfNS_4arch4Sm80ELb1ELb0ELb1ELb0ELb1ELb0ELb0ELb0ELi2ELi4ELi4ELi4ELb0EEENS1_24CollectiveEpilogueBwdGQAISA_fSD_Li256ELb0ELb1EEENS1_25SingleTileBwdLPTSchedulerILb0ELi128ELb1EEEEEEEEEvNT_6ParamsE$_ZZN4cute12filter_tupleINS_5tupleIJNS_1CILi4096EEENS1_IJNS1_IJiiEEENS2_ILi8192EEEEEEEEEZNS_16flatten_to_tupleIS7_EEDaRKT_EUlRKT_E_EEDaSB_OT0_ENKUlDpSE_E_clIJNS1_IJS3_EEENS1_IJiiS5_EEEEEEDaSI_)
$_ZN7cutlass13device_kernelIN5flash19enable_sm80_to_sm89INS1_16FlashAttnBwdSm80INS1_25CollectiveMainloopBwdSm80ILi2ELi2EN4cute5tupleIJNS5_1CILi128EEES8_NS7_ILi64EEEEEENS_6half_tEfNS_4arch4Sm80ELb1ELb0ELb1ELb0ELb1ELb0ELb0ELb0ELi2ELi4ELi4ELi4ELb0EEENS1_24CollectiveEpilogueBwdGQAISA_fSD_Li256ELb0ELb1EEENS1_25SingleTileBwdLPTSchedulerILb0ELi128ELb1EEEEEEEEEvNT_6ParamsE$_ZZN4cute12filter_tupleINS_5tupleIJNS_1CILi4096EEENS1_IJNS1_IJiiEEENS2_ILi8192EEEEEEEEEZNS_16flatten_to_tupleIS7_EEDaRKT_EUlRKT_E_EEDaSB_OT0_ENKUlDpSE_E_clIJNS1_IJS3_EEENS1_IJiiS5_EEEEEEDaSI_:
[----:B------:R-:W-:-:S04]  /*90a0*/  MOV R3, 0x0 ;  /* 0x0000000000037802 */ /* 0x000fc80000000f00 */
[----:B------:R-:W-:Y:S05]  /*90b0*/  RET.REL.NODEC R2 `(_ZN7cutlass13device_kernelIN5flash19enable_sm80_to_sm89INS1_16FlashAttnBwdSm80INS1_25CollectiveMainloopBwdSm80ILi2ELi2EN4cute5tupleIJNS5_1CILi128EEES8_NS7_ILi64EEEEEENS_6half_tEfNS_4arch4Sm80ELb1ELb0ELb1ELb0ELb1ELb0ELb0ELb0ELi2ELi4ELi4ELi4ELb0EEENS1_24CollectiveEpilogueBwdGQAISA_fSD_Li256ELb0ELb1EEENS1_25SingleTileBwdLPTSchedulerILb0ELi128ELb1EEEEEEEEEvNT_6ParamsE) ;  /* 0xffff6f4002007950 */ /* 0x000fea0003c3ffff */
        .type           $_ZN7cutlass13device_kernelIN5flash19enable_sm80_to_sm89INS1_16FlashAttnBwdSm80INS1_25CollectiveMainloopBwdSm80ILi2ELi2EN4cute5tupleIJNS5_1CILi128EEES8_NS7_ILi64EEEEEENS_6half_tEfNS_4arch4Sm80ELb1ELb0ELb1ELb0ELb1ELb0ELb0ELb0ELi2ELi4ELi4ELi4ELb0EEENS1_24CollectiveEpilogueBwdGQAISA_fSD_Li256ELb0ELb1EEENS1_25SingleTileBwdLPTSchedulerILb0ELi128ELb1EEEEEEEEEvNT_6ParamsE$_ZZN4cute12filter_tupleINS_5tupleIJNS_1CILi4096EEENS1_IJiiEEEEEEZNS_16flatten_to_tupleIS5_EEDaRKT_EUlRKT_E_EEDaS9_OT0_ENKUlDpSC_E_clIJNS1_IJS3_EEES4_EEEDaSG_,@function
        .size           $_ZN7cutlass13device_kernelIN5flash19enable_sm80_to_sm89INS1_16FlashAttnBwdSm80INS1_25CollectiveMainloopBwdSm80ILi2ELi2EN4cute5tupleIJNS5_1CILi128EEES8_NS7_ILi64EEEEEENS_6half_tEfNS_4arch4Sm80ELb1ELb0ELb1ELb0ELb1ELb0ELb0ELb0ELi2ELi4ELi4ELi4ELb0EEENS1_24CollectiveEpilogueBwdGQAISA_fSD_Li256ELb0ELb1EEENS1_25SingleTileBwdLPTSchedulerILb0ELi128ELb1EEEEEEEEEvNT_6ParamsE$_ZZN4cute12filter_tupleINS_5tupleIJNS_1CILi4096EEENS1_IJiiEEEEEEZNS_16flatten_to_tupleIS5_EEDaRKT_EUlRKT_E_EEDaS9_OT0_ENKUlDpSC_E_clIJNS1_IJS3_EEES4_EEEDaSG_,($_ZN7cutlass13device_kernelIN5flash19enable_sm80_to_sm89INS1_16FlashAttnBwdSm80INS1_25CollectiveMainloopBwdSm80ILi2ELi2EN4cute5tupleIJNS5_1CILi128EEES8_NS7_ILi64EEEEEENS_6half_tEfNS_4arch4Sm80ELb1ELb0ELb1ELb0ELb1ELb0ELb0ELb0ELi2ELi4ELi4ELi4ELb0EEENS1_24CollectiveEpilogueBwdGQAISA_fSD_Li256ELb0ELb1EEENS1_25SingleTileBwdLPTSchedulerILb0ELi128ELb1EEEEEEEEEvNT_6ParamsE$_ZZN4cute13to_mixed_bitsINS_5tupleIJNS1_IJNS_1CILi4EEENS2_ILi8EEEEEENS2_ILi2EEENS2_ILi1EEEEEENS1_IJNS1_IJNS2_ILi0EEENS2_ILi64EEEEEES9_S9_EEENS1_IJNS1_IJiiEEEiS9_EEEEEDaRKT_RKT0_RKT1_ENKUlDpRKT_E_clIJNS_9MixedBitsILj0ELj448EEENS2_ILj0EEESW_EEEDaSR_ - $_ZN7cutlass13device_kernelIN5flash19enable_sm80_to_sm89INS1_16FlashAttnBwdSm80INS1_25CollectiveMainloopBwdSm80ILi2ELi2EN4cute5tupleIJNS5_1CILi128EEES8_NS7_ILi64EEEEEENS_6half_tEfNS_4arch4Sm80ELb1ELb0ELb1ELb0ELb1ELb0ELb0ELb0ELi2ELi4ELi4ELi4ELb0EEENS1_24CollectiveEpilogueBwdGQAISA_fSD_Li256ELb0ELb1EEENS1_25SingleTileBwdLPTSchedulerILb0ELi128ELb1EEEEEEEEEvNT_6ParamsE$_ZZN4cute12filter_tupleINS_5tupleIJNS_1CILi4096EEENS1_IJiiEEEEEEZNS_16flatten_to_tupleIS5_EEDaRKT_EUlRKT_E_EEDaS9_OT0_ENKUlDpSC_E_clIJNS1_IJS3_EEES4_EEEDaSG_)
$_ZN7cutlass13device_kernelIN5flash19enable_sm80_to_sm89INS1_16FlashAttnBwdSm80INS1_25CollectiveMainloopBwdSm80ILi2ELi2EN4cute5tupleIJNS5_1CILi128EEES8_NS7_ILi64EEEEEENS_6half_tEfNS_4arch4Sm80ELb1ELb0ELb1ELb0ELb1ELb0ELb0ELb0ELi2ELi4ELi4ELi4ELb0EEENS1_24CollectiveEpilogueBwdGQAISA_fSD_Li256ELb0ELb1EEENS1_25SingleTileBwdLPTSchedulerILb0ELi128ELb1EEEEEEEEEvNT_6ParamsE$_ZZN4cute12filter_tupleINS_5tupleIJNS_1CILi4096EEENS1_IJiiEEEEEEZNS_16flatten_to_tupleIS5_EEDaRKT_EUlRKT_E_EEDaS9_OT0_ENKUlDpSC_E_clIJNS1_IJS3_EEES4_EEEDaSG_:
[----:B------:R-:W-:-:S04]  /*90c0*/  MOV R3, 0x0 ;  /* 0x0000000000037802 */ /* 0x000fc80000000f00 */
[----:B------:R-:W-:Y:S05]  /*90d0*/  RET.REL.NODEC R2 `(_ZN7cutlass13device_kernelIN5flash19enable_sm80_to_sm89INS1_16FlashAttnBwdSm80INS1_25CollectiveMainloopBwdSm80ILi2ELi2EN4cute5tupleIJNS5_1CILi128EEES8_NS7_ILi64EEEEEENS_6half_tEfNS_4arch4Sm80ELb1ELb0ELb1ELb0ELb1ELb0ELb0ELb0ELi2ELi4ELi4ELi4ELb0EEENS1_24CollectiveEpilogueBwdGQAISA_fSD_Li256ELb0ELb1EEENS1_25SingleTileBwdLPTSchedulerILb0ELi128ELb1EEEEEEEEEvNT_6ParamsE) ;  /* 0xffff6f2002007950 */ /* 0x000fea0003c3ffff */
        .type           $_ZN7cutlass13device_kernelIN5flash19enable_sm80_to_sm89INS1_16FlashAttnBwdSm80INS1_25CollectiveMainloopBwdSm80ILi2ELi2EN4cute5tupleIJNS5_1CILi128EEES8_NS7_ILi64EEEEEENS_6half_tEfNS_4arch4Sm80ELb1ELb0ELb1ELb0ELb1ELb0ELb0ELb0ELi2ELi4ELi4ELi4ELb0EEENS1_24CollectiveEpilogueBwdGQAISA_fSD_Li256ELb0ELb1EEENS1_25SingleTileBwdLPTSchedulerILb0ELi128ELb1EEEEEEEEEvNT_6ParamsE$_ZZN4cute13to_mixed_bitsINS_5tupleIJNS1_IJNS_1CILi4EEENS2_ILi8EEEEEENS2_ILi2EEENS2_ILi1EEEEEENS1_IJNS1_IJNS2_ILi0EEENS2_ILi64EEEEEES9_S9_EEENS1_IJNS1_IJiiEEEiS9_EEEEEDaRKT_RKT0_RKT1_ENKUlDpRKT_E_clIJNS_9MixedBitsILj0ELj448EEENS2_ILj0EEESW_EEEDaSR_,@function
        .size           $_ZN7cutlass13device_kernelIN5flash19enable_sm80_to_sm89INS1_16FlashAttnBwdSm80INS1_25CollectiveMainloopBwdSm80ILi2ELi2EN4cute5tupleIJNS5_1CILi128EEES8_NS7_ILi64EEEEEENS_6half_tEfNS_4arch4Sm80ELb1ELb0ELb1ELb0ELb1ELb0ELb0ELb0ELi2ELi4ELi4ELi4ELb0EEENS1_24CollectiveEpilogueBwdGQAISA_fSD_Li256ELb0ELb1EEENS1_25SingleTileBwdLPTSchedulerILb0ELi128ELb1EEEEEEEEEvNT_6ParamsE$_ZZN4cute13to_mixed_bitsINS_5tupleIJNS1_IJNS_1CILi4EEENS2_ILi8EEEEEENS2_ILi2EEENS2_ILi1EEEEEENS1_IJNS1_IJNS2_ILi0EEENS2_ILi64EEEEEES9_S9_EEENS1_IJNS1_IJiiEEEiS9_EEEEEDaRKT_RKT0_RKT1_ENKUlDpRKT_E_clIJNS_9MixedBitsILj0ELj448EEENS2_ILj0EEESW_EEEDaSR_,($_ZN7cutlass13device_kernelIN5flash19enable_sm80_to_sm89INS1_16FlashAttnBwdSm80INS1_25CollectiveMainloopBwdSm80ILi2ELi2EN4cute5tupleIJNS5_1CILi128EEES8_NS7_ILi64EEEEEENS_6half_tEfNS_4arch4Sm80ELb1ELb0ELb1ELb0ELb1ELb0ELb0ELb0ELi2ELi4ELi4ELi4ELb0EEENS1_24CollectiveEpilogueBwdGQAISA_fSD_Li256ELb0ELb1EEENS1_25SingleTileBwdLPTSchedulerILb0ELi128ELb1EEEEEEEEEvNT_6ParamsE$_ZZN4cute13to_mixed_bitsINS_5tupleIJNS1_IJNS_1CILi4EEENS2_ILi8EEEEEENS2_ILi2EEENS2_ILi1EEEEEENS1_IJNS1_IJNS2_ILi0EEENS2_ILi64EEEEEES9_S9_EEENS1_IJNS1_IJiiEEEiS9_EEEEEDaRKT_RKT0_RKT1_ENKUlRKT_RKT0_RKT1_E_clIS5_SB_SD_EEDaSQ_ST_SW_ - $_ZN7cutlass13device_kernelIN5flash19enable_sm80_to_sm89INS1_16FlashAttnBwdSm80INS1_25CollectiveMainloopBwdSm80ILi2ELi2EN4cute5tupleIJNS5_1CILi128EEES8_NS7_ILi64EEEEEENS_6half_tEfNS_4arch4Sm80ELb1ELb0ELb1ELb0ELb1ELb0ELb0ELb0ELi2ELi4ELi4ELi4ELb0EEENS1_24CollectiveEpilogueBwdGQAISA_fSD_Li256ELb0ELb1EEENS1_25SingleTileBwdLPTSchedulerILb0ELi128ELb1EEEEEEEEEvNT_6ParamsE$_ZZN4cute13to_mixed_bitsINS_5tupleIJNS1_IJNS_1CILi4EEENS2_ILi8EEEEEENS2_ILi2EEENS2_ILi1EEEEEENS1_IJNS1_IJNS2_ILi0EEENS2_ILi64EEEEEES9_S9_EEENS1_IJNS1_IJiiEEEiS9_EEEEEDaRKT_RKT0_RKT1_ENKUlDpRKT_E_clIJNS_9MixedBitsILj0ELj448EEENS2_ILj0EEESW_EEEDaSR_)
$_ZN7cutlass13device_kernelIN5flash19enable_sm80_to_sm89INS1_16FlashAttnBwdSm80INS1_25CollectiveMainloopBwdSm80ILi2ELi2EN4cute5tupleIJNS5_1CILi128EEES8_NS7_ILi64EEEEEENS_6half_tEfNS_4arch4Sm80ELb1ELb0ELb1ELb0ELb1ELb0ELb0ELb0ELi2ELi4ELi4ELi4ELb0EEENS1_24CollectiveEpilogueBwdGQAISA_fSD_Li256ELb0ELb1EEENS1_25SingleTileBwdLPTSchedulerILb0ELi128ELb1EEEEEEEEEvNT_6ParamsE$_ZZN4cute13to_mixed_bitsINS_5tupleIJNS1_IJNS_1CILi4EEENS2_ILi8EEEEEENS2_ILi2EEENS2_ILi1EEEEEENS1_IJNS1_IJNS2_ILi0EEENS2_ILi64EEEEEES9_S9_EEENS1_IJNS1_IJiiEEEiS9_EEEEEDaRKT_RKT0_RKT1_ENKUlDpRKT_E_clIJNS_9MixedBitsILj0ELj448EEENS2_ILj0EEESW_EEEDaSR_:
[----:B------:R-:W-:Y:S01]  /*90e0*/  IMAD.MOV.U32 R36, RZ, RZ, R6 ;  /* 0x000000ffff247224 */ /* 0x000fe200078e0006 */
[----:B------:R-:W-:Y:S02]  /*90f0*/  MOV R37, 0x0 ;  /* 0x0000000000257802 */ /* 0x000fe40000000f00 */
[----:B------:R-:W-:Y:S02]  /*9100*/  LOP3.LUT R4, R4, 0x1c0, RZ, 0xc0, !PT ;  /* 0x000001c004047812 */ /* 0x000fe400078ec0ff */
[----:B------:R-:W-:Y:S05]  /*9110*/  RET.REL.NODEC R36 `(_ZN7cutlass13device_kernelIN5flash19enable_sm80_to_sm89INS1_16FlashAttnBwdSm80INS1_25CollectiveMainloopBwdSm80ILi2ELi2EN4cute5tupleIJNS5_1CILi128EEES8_NS7_ILi64EEEEEENS_6half_tEfNS_4arch4Sm80ELb1ELb0ELb1ELb0ELb1ELb0ELb0ELb0ELi2ELi4ELi4ELi4ELb0EEENS1_24CollectiveEpilogueBwdGQAISA_fSD_Li256ELb0ELb1EEENS1_25SingleTileBwdLPTSchedulerILb0ELi128ELb1EEEEEEEEEvNT_6ParamsE) ;  /* 0xffff6ee024007950 */ /* 0x000fea0003c3ffff */
        .type           $_ZN7cutlass13device_kernelIN5flash19enable_sm80_to_sm89INS1_16FlashAttnBwdSm80INS1_25CollectiveMainloopBwdSm80ILi2ELi2EN4cute5tupleIJNS5_1CILi128EEES8_NS7_ILi64EEEEEENS_6half_tEfNS_4arch4Sm80ELb1ELb0ELb1ELb0ELb1ELb0ELb0ELb0ELi2ELi4ELi4ELi4ELb0EEENS1_24CollectiveEpilogueBwdGQAISA_fSD_Li256ELb0ELb1EEENS1_25SingleTileBwdLPTSchedulerILb0ELi128ELb1EEEEEEEEEvNT_6ParamsE$_ZZN4cute13to_mixed_bitsINS_5tupleIJNS1_IJNS_1CILi4EEENS2_ILi8EEEEEENS2_ILi2EEENS2_ILi1EEEEEENS1_IJNS1_IJNS2_ILi0EEENS2_ILi64EEEEEES9_S9_EEENS1_IJNS1_IJiiEEEiS9_EEEEEDaRKT_RKT0_RKT1_ENKUlRKT_RKT0_RKT1_E_clIS5_SB_SD_EEDaSQ_ST_SW_,@function
        .size           $_ZN7cutlass13device_kernelIN5flash19enable_sm80_to_sm89INS1_16FlashAttnBwdSm80INS1_25CollectiveMainloopBwdSm80ILi2ELi2EN4cute5tupleIJNS5_1CILi128EEES8_NS7_ILi64EEEEEENS_6half_tEfNS_4arch4Sm80ELb1ELb0ELb1ELb0ELb1ELb0ELb0ELb0ELi2ELi4ELi4ELi4ELb0EEENS1_24CollectiveEpilogueBwdGQAISA_fSD_Li256ELb0ELb1EEENS1_25SingleTileBwdLPTSchedulerILb0ELi128ELb1EEEEEEEEEvNT_6ParamsE$_ZZN4cute13to_mixed_bitsINS_5tupleIJNS1_IJNS_1CILi4EEENS2_ILi8EEEEEENS2_ILi2EEENS2_ILi1EEEEEENS1_IJNS1_IJNS2_ILi0EEENS2_ILi64EEEEEES9_S9_EEENS1_IJNS1_IJiiEEEiS9_EEEEEDaRKT_RKT0_RKT1_ENKUlRKT_RKT0_RKT1_E_clIS5_SB_SD_EEDaSQ_ST_SW_,($_ZN7cutlass13device_kernelIN5flash19enable_sm80_to_sm89INS1_16FlashAttnBwdSm80INS1_25CollectiveMainloopBwdSm80ILi2ELi2EN4cute5tupleIJNS5_1CILi128EEES8_NS7_ILi64EEEEEENS_6half_tEfNS_4arch4Sm80ELb1ELb0ELb1ELb0ELb1ELb0ELb0ELb0ELi2ELi4ELi4ELi4ELb0EEENS1_24CollectiveEpilogueBwdGQAISA_fSD_Li256ELb0ELb1EEENS1_25SingleTileBwdLPTSchedulerILb0ELi128ELb1EEEEEEEEEvNT_6ParamsE$_ZZN4cute13to_mixed_bitsINS_5tupleIJNS1_IJNS_1CILi4EEENS2_ILi8EEEEEENS2_ILi2EEENS2_ILi1EEEEEENS1_IJNS1_IJNS2_ILi128EEENS2_ILi0EEEEEES4_SA_EEENS1_IJNS1_IJiiEEEiSA_EEEEEDaRKT_RKT0_RKT1_ENKUlDpRKT_E_clIJNS_9MixedBitsILj0ELj384EEENSU_ILj0ELj8EEENS2_ILj0EEEEEEDaSR_ - $_ZN7cutlass13device_kernelIN5flash19enable_sm80_to_sm89INS1_16FlashAttnBwdSm80INS1_25CollectiveMainloopBwdSm80ILi2ELi2EN4cute5tupleIJNS5_1CILi128EEES8_NS7_ILi64EEEEEENS_6half_tEfNS_4arch4Sm80ELb1ELb0ELb1ELb0ELb1ELb0ELb0ELb0ELi2ELi4ELi4ELi4ELb0EEENS1_24CollectiveEpilogueBwdGQAISA_fSD_Li256ELb0ELb1EEENS1_25SingleTileBwdLPTSchedulerILb0ELi128ELb1EEEEEEEEEvNT_6ParamsE$_ZZN4cute13to_mixed_bitsINS_5tupleIJNS1_IJNS_1CILi4EEENS2_ILi8EEEEEENS2_ILi2EEENS2_ILi1EEEEEENS1_IJNS1_IJNS2_ILi0EEENS2_ILi64EEEEEES9_S9_EEENS1_IJNS1_IJiiEEEiS9_EEEEEDaRKT_RKT0_RKT1_ENKUlRKT_RKT0_RKT1_E_clIS5_SB_SD_EEDaSQ_ST_SW_)
$_ZN7cutlass13device_kernelIN5flash19enable_sm80_to_sm89INS1_16FlashAttnBwdSm80INS1_25CollectiveMainloopBwdSm80ILi2ELi2EN4cute5tupleIJNS5_1CILi128EEES8_NS7_ILi64EEEEEENS_6half_tEfNS_4arch4Sm80ELb1ELb0ELb1ELb0ELb1ELb0ELb0ELb0ELi2ELi4ELi4ELi4ELb0EEENS1_24CollectiveEpilogueBwdGQAISA_fSD_Li256ELb0ELb1EEENS1_25SingleTileBwdLPTSchedulerILb0ELi128ELb1EEEEEEEEEvNT_6ParamsE$_ZZN4cute13to_mixed_bitsINS_5tupleIJNS1_IJNS_1CILi4EEENS2_ILi8EEEEEENS2_ILi2EEENS2_ILi1EEEEEENS1_IJNS1_IJNS2_ILi0EEENS2_ILi64EEEEEES9_S9_EEENS1_IJNS1_IJiiEEEiS9_EEEEEDaRKT_RKT0_RKT1_ENKUlRKT_RKT0_RKT1_E_clIS5_SB_SD_EEDaSQ_ST_SW_:
[----:B------:R-:W-:Y:S01]  /*9120*/  MOV R36, R6 ;  /* 0x0000000600247202 */ /* 0x000fe20000000f00 */
[----:B------:R-:W-:Y:S02]  /*9130*/  IMAD.MOV.U32 R37, RZ, RZ, 0x0 ;  /* 0x00000000ff257424 */ /* 0x000fe400078e00ff */
[----:B------:R-:W-:-:S05]  /*9140*/  IMAD.SHL.U32 R4, R5, 0x40, RZ ;  /* 0x0000004005047824 */ /* 0x000fca00078e00ff */
[----:B------:R-:W-:Y:S01]  /*9150*/  LOP3.LUT R4, R4, 0x1c0, RZ, 0xc0, !PT ;  /* 0x000001c004047812 */ /* 0x000fe200078ec0ff */
[----:B------:R-:W-:Y:S06]  /*9160*/  RET.REL.NODEC R36 `(_ZN7cutlass13device_kernelIN5flash19enable_sm80_to_sm89INS1_16FlashAttnBwdSm80INS1_25CollectiveMainloopBwdSm80ILi2ELi2EN4cute5tupleIJNS5_1CILi128EEES8_NS7_ILi64EEEEEENS_6half_tEfNS_4arch4Sm80ELb1ELb0ELb1ELb0ELb1ELb0ELb0ELb0ELi2ELi4ELi4ELi4ELb0EEENS1_24CollectiveEpilogueBwdGQAISA_fSD_Li256ELb0ELb1EEENS1_25SingleTileBwdLPTSchedulerILb0ELi128ELb1EEEEEEEEEvNT_6ParamsE) ;  /* 0xffff6e9024007950 */ /* 0x000fec0003c3ffff */
        .type           $_ZN7cutlass13device_kernelIN5flash19enable_sm80_to_sm89INS1_16FlashAttnBwdSm80INS1_25CollectiveMainloopBwdSm80ILi2ELi2EN4cute5tupleIJNS5_1CILi128EEES8_NS7_ILi64EEEEEENS_6half_tEfNS_4arch4Sm80ELb1ELb0ELb1ELb0ELb1ELb0ELb0ELb0ELi2ELi4ELi4ELi4ELb0EEENS1_24CollectiveEpilogueBwdGQAISA_fSD_Li256ELb0ELb1EEENS1_25SingleTileBwdLPTSchedulerILb0ELi128ELb1EEEEEEEEEvNT_6ParamsE$_ZZN4cute13to_mixed_bitsINS_5tupleIJNS1_IJNS_1CILi4EEENS2_ILi8EEEEEENS2_ILi2EEENS2_ILi1EEEEEENS1_IJNS1_IJNS2_ILi128EEENS2_ILi0EEEEEES4_SA_EEENS1_IJNS1_IJiiEEEiSA_EEEEEDaRKT_RKT0_RKT1_ENKUlDpRKT_E_clIJNS_9MixedBitsILj0ELj384EEENSU_ILj0ELj8EEENS2_ILj0EEEEEEDaSR_,@function
        .size           $_ZN7cutlass13device_kernelIN5flash19enable_sm80_to_sm89INS1_16FlashAttnBwdSm80INS1_25CollectiveMainloopBwdSm80ILi2ELi2EN4cute5tupleIJNS5_1CILi128EEES8_NS7_ILi64EEEEEENS_6half_tEfNS_4arch4Sm80ELb1ELb0ELb1ELb0ELb1ELb0ELb0ELb0ELi2ELi4ELi4ELi4ELb0EEENS1_24CollectiveEpilogueBwdGQAISA_fSD_Li256ELb0ELb1EEENS1_25SingleTileBwdLPTSchedulerILb0ELi128ELb1EEEEEEEEEvNT_6ParamsE$_ZZN4cute13to_mixed_bitsINS_5tupleIJNS1_IJNS_1CILi4EEENS2_ILi8EEEEEENS2_ILi2EEENS2_ILi1EEEEEENS1_IJNS1_IJNS2_ILi128EEENS2_ILi0EEEEEES4_SA_EEENS1_IJNS1_IJiiEEEiSA_EEEEEDaRKT_RKT0_RKT1_ENKUlDpRKT_E_clIJNS_9MixedBitsILj0ELj384EEENSU_ILj0ELj8EEENS2_ILj0EEEEEEDaSR_,($_ZN7cutlass13device_kernelIN5flash19enable_sm80_to_sm89INS1_16FlashAttnBwdSm80INS1_25CollectiveMainloopBwdSm80ILi2ELi2EN4cute5tupleIJNS5_1CILi128EEES8_NS7_ILi64EEEEEENS_6half_tEfNS_4arch4Sm80ELb1ELb0ELb1ELb0ELb1ELb0ELb0ELb0ELi2ELi4ELi4ELi4ELb0EEENS1_24CollectiveEpilogueBwdGQAISA_fSD_Li256ELb0ELb1EEENS1_25SingleTileBwdLPTSchedulerILb0ELi128ELb1EEEEEEEEEvNT_6ParamsE$_ZZN4cute13to_mixed_bitsINS_5tupleIJNS1_IJNS_1CILi4EEENS2_ILi8EEEEEENS2_ILi2EEENS2_ILi1EEEEEENS1_IJNS1_IJNS2_ILi128EEENS2_ILi0EEEEEES4_SA_EEENS1_IJNS1_IJiiEEEiSA_EEEEEDaRKT_RKT0_RKT1_ENKUlRKT_RKT0_RKT1_E_clIS5_SB_SD_EEDaSQ_ST_SW_ - $_ZN7cutlass13device_kernelIN5flash19enable_sm80_to_sm89INS1_16FlashAttnBwdSm80INS1_25CollectiveMainloopBwdSm80ILi2ELi2EN4cute5tupleIJNS5_1CILi128EEES8_NS7_ILi64EEEEEENS_6half_tEfNS_4arch4Sm80ELb1ELb0ELb1ELb0ELb1ELb0ELb0ELb0ELi2ELi4ELi4ELi4ELb0EEENS1_24CollectiveEpilogueBwdGQAISA_fSD_Li256ELb0ELb1EEENS1_25SingleTileBwdLPTSchedulerILb0ELi128ELb1EEEEEEEEEvNT_6ParamsE$_ZZN4cute13to_mixed_bitsINS_5tupleIJNS1_IJNS_1CILi4EEENS2_ILi8EEEEEENS2_ILi2EEENS2_ILi1EEEEEENS1_IJNS1_IJNS2_ILi128EEENS2_ILi0EEEEEES4_SA_EEENS1_IJNS1_IJiiEEEiSA_EEEEEDaRKT_RKT0_RKT1_ENKUlDpRKT_E_clIJNS_9MixedBitsILj0ELj384EEENSU_ILj0ELj8EEENS2_ILj0EEEEEEDaSR_)
$_ZN7cutlass13device_kernelIN5flash19enable_sm80_to_sm89INS1_16FlashAttnBwdSm80INS1_25CollectiveMainloopBwdSm80ILi2ELi2EN4cute5tupleIJNS5_1CILi128EEES8_NS7_ILi64EEEEEENS_6half_tEfNS_4arch4Sm80ELb1ELb0ELb1ELb0ELb1ELb0ELb0ELb0ELi2ELi4ELi4ELi4ELb0EEENS1_24CollectiveEpilogueBwdGQAISA_fSD_Li256ELb0ELb1EEENS1_25SingleTileBwdLPTSchedulerILb0ELi128ELb1EEEEEEEEEvNT_6ParamsE$_ZZN4cute13to_mixed_bitsINS_5tupleIJNS1_IJNS_1CILi4EEENS2_ILi8EEEEEENS2_ILi2EEENS2_ILi1EEEEEENS1_IJNS1_IJNS2_ILi128EEENS2_ILi0EEEEEES4_SA_EEENS1_IJNS1_IJiiEEEiSA_EEEEEDaRKT_RKT0_RKT1_ENKUlDpRKT_E_clIJNS_9MixedBitsILj0ELj384EEENSU_ILj0ELj8EEENS2_ILj0EEEEEEDaSR_:
[----:B------:R-:W-:Y:S01]  /*9170*/  LOP3.LUT R6, R5, 0x8, RZ, 0xc0, !PT ;  /* 0x0000000805067812 */ /* 0x000fe200078ec0ff */
[----:B------:R-:W-:-:S03]  /*9180*/  IMAD.MOV.U32 R5, RZ, RZ, 0x0 ;  /* 0x00000000ff057424 */ /* 0x000fc600078e00ff */
[----:B------:R-:W-:Y:S01]  /*9190*/  LOP3.LUT R6, R6, 0x188, R3, 0x78, !PT ;  /* 0x0000018806067812 */ /* 0x000fe200078e7803 */
[----:B------:R-:W-:Y:S06]  /*91a0*/  RET.REL.NODEC R4 `(_ZN7cutlass13device_kernelIN5flash19enable_sm80_to_sm89INS1_16FlashAttnBwdSm80INS1_25CollectiveMainloopBwdSm80ILi2ELi2EN4cute5tupleIJNS5_1CILi128EEES8_NS7_ILi64EEEEEENS_6half_tEfNS_4arch4Sm80ELb1ELb0ELb1ELb0ELb1ELb0ELb0ELb0ELi2ELi4ELi4ELi4ELb0EEENS1_24CollectiveEpilogueBwdGQAISA_fSD_Li256ELb0ELb1EEENS1_25SingleTileBwdLPTSchedulerILb0ELi128ELb1EEEEEEEEEvNT_6ParamsE) ;  /* 0xffff6e5004007950 */ /* 0x000fec0003c3ffff */
        .type           $_ZN7cutlass13device_kernelIN5flash19enable_sm80_to_sm89INS1_16FlashAttnBwdSm80INS1_25CollectiveMainloopBwdSm80ILi2ELi2EN4cute5tupleIJNS5_1CILi128EEES8_NS7_ILi64EEEEEENS_6half_tEfNS_4arch4Sm80ELb1ELb0ELb1ELb0ELb1ELb0ELb0ELb0ELi2ELi4ELi4ELi4ELb0EEENS1_24CollectiveEpilogueBwdGQAISA_fSD_Li256ELb0ELb1EEENS1_25SingleTileBwdLPTSchedulerILb0ELi128ELb1EEEEEEEEEvNT_6ParamsE$_ZZN4cute13to_mixed_bitsINS_5tupleIJNS1_IJNS_1CILi4EEENS2_ILi8EEEEEENS2_ILi2EEENS2_ILi1EEEEEENS1_IJNS1_IJNS2_ILi128EEENS2_ILi0EEEEEES4_SA_EEENS1_IJNS1_IJiiEEEiSA_EEEEEDaRKT_RKT0_RKT1_ENKUlRKT_RKT0_RKT1_E_clIS5_SB_SD_EEDaSQ_ST_SW_,@function
        .size           $_ZN7cutlass13device_kernelIN5flash19enable_sm80_to_sm89INS1_16FlashAttnBwdSm80INS1_25CollectiveMainloopBwdSm80ILi2ELi2EN4cute5tupleIJNS5_1CILi128EEES8_NS7_ILi64EEEEEENS_6half_tEfNS_4arch4Sm80ELb1ELb0ELb1ELb0ELb1ELb0ELb0ELb0ELi2ELi4ELi4ELi4ELb0EEENS1_24CollectiveEpilogueBwdGQAISA_fSD_Li256ELb0ELb1EEENS1_25SingleTileBwdLPTSchedulerILb0ELi128ELb1EEEEEEEEEvNT_6ParamsE$_ZZN4cute13to_mixed_bitsINS_5tupleIJNS1_IJNS_1CILi4EEENS2_ILi8EEEEEENS2_ILi2EEENS2_ILi1EEEEEENS1_IJNS1_IJNS2_ILi128EEENS2_ILi0EEEEEES4_SA_EEENS1_IJNS1_IJiiEEEiSA_EEEEEDaRKT_RKT0_RKT1_ENKUlRKT_RKT0_RKT1_E_clIS5_SB_SD_EEDaSQ_ST_SW_,($_ZN7cutlass13device_kernelIN5flash19enable_sm80_to_sm89INS1_16FlashAttnBwdSm80INS1_25CollectiveMainloopBwdSm80ILi2ELi2EN4cute5tupleIJNS5_1CILi128EEES8_NS7_ILi64EEEEEENS_6half_tEfNS_4arch4Sm80ELb1ELb0ELb1ELb0ELb1ELb0ELb0ELb0ELi2ELi4ELi4ELi4ELb0EEENS1_24CollectiveEpilogueBwdGQAISA_fSD_Li256ELb0ELb1EEENS1_25SingleTileBwdLPTSchedulerILb0ELi128ELb1EEEEEEEEEvNT_6ParamsE$_ZZN4cute13to_mixed_bitsINS_5tupleIJNS1_IJNS_1CILi4EEENS2_ILi8EEEEEENS2_ILi2EEENS2_ILi1EEEEEENS1_IJNS1_IJNS2_ILi128EEENS2_ILi0EEEEEES4_SA_EEENS1_IJNS1_IJiiEEEiSA_EEEEEDaRKT_RKT0_RKT1_ENKUlRKT_RKT0_RKT1_E_clIS6_S4_iEEDaSQ_ST_SW_ - $_ZN7cutlass13device_kernelIN5flash19enable_sm80_to_sm89INS1_16FlashAttnBwdSm80INS1_25CollectiveMainloopBwdSm80ILi2ELi2EN4cute5tupleIJNS5_1CILi128EEES8_NS7_ILi64EEEEEENS_6half_tEfNS_4arch4Sm80ELb1ELb0ELb1ELb0ELb1ELb0ELb0ELb0ELi2ELi4ELi4ELi4ELb0EEENS1_24CollectiveEpilogueBwdGQAISA_fSD_Li256ELb0ELb1EEENS1_25SingleTileBwdLPTSchedulerILb0ELi128ELb1EEEEEEEEEvNT_6ParamsE$_ZZN4cute13to_mixed_bitsINS_5tupleIJNS1_IJNS_1CILi4EEENS2_ILi8EEEEEENS2_ILi2EEENS2_ILi1EEEEEENS1_IJNS1_IJNS2_ILi128EEENS2_ILi0EEEEEES4_SA_EEENS1_IJNS1_IJiiEEEiSA_EEEEEDaRKT_RKT0_RKT1_ENKUlRKT_RKT0_RKT1_E_clIS5_SB_SD_EEDaSQ_ST_SW_)
$_ZN7cutlass13device_kernelIN5flash19enable_sm80_to_sm89INS1_16FlashAttnBwdSm80INS1_25CollectiveMainloopBwdSm80ILi2ELi2EN4cute5tupleIJNS5_1CILi128EEES8_NS7_ILi64EEEEEENS_6half_tEfNS_4arch4Sm80ELb1ELb0ELb1ELb0ELb1ELb0ELb0ELb0ELi2ELi4ELi4ELi4ELb0EEENS1_24CollectiveEpilogueBwdGQAISA_fSD_Li256ELb0ELb1EEENS1_25SingleTileBwdLPTSchedulerILb0ELi128ELb1EEEEEEEEEvNT_6ParamsE$_ZZN4cute13to_mixed_bitsINS_5tupleIJNS1_IJNS_1CILi4EEENS2_ILi8EEEEEENS2_ILi2EEENS2_ILi1EEEEEENS1_IJNS1_IJNS2_ILi128EEENS2_ILi0EEEEEES4_SA_EEENS1_IJNS1_IJiiEEEiSA_EEEEEDaRKT_RKT0_RKT1_ENKUlRKT_RKT0_RKT1_E_clIS5_SB_SD_EEDaSQ_ST_SW_:
[----:B------:R-:W-:Y:S01]  /*91b0*/  MOV R5, 0x0 ;  /* 0x0000000000057802 */ /* 0x000fe20000000f00 */
[----:B------:R-:W-:-:S05]  /*91c0*/  IMAD.SHL.U32 R3, R3, 0x80, RZ ;  /* 0x0000008003037824 */ /* 0x000fca00078e00ff */
[----:B------:R-:W-:Y:S01]  /*91d0*/  LOP3.LUT R3, R3, 0x180, RZ, 0xc0, !PT ;  /* 0x0000018003037812 */ /* 0x000fe200078ec0ff */
[----:B------:R-:W-:Y:S06]  /*91e0*/  RET.REL.NODEC R4 `(_ZN7cutlass13device_kernelIN5flash19enable_sm80_to_sm89INS1_16FlashAttnBwdSm80INS1_25CollectiveMainloopBwdSm80ILi2ELi2EN4cute5tupleIJNS5_1CILi128EEES8_NS7_ILi64EEEEEENS_6half_tEfNS_4arch4Sm80ELb1ELb0ELb1ELb0ELb1ELb0ELb0ELb0ELi2ELi4ELi4ELi4ELb0EEENS1_24CollectiveEpilogueBwdGQAISA_fSD_Li256ELb0ELb1EEENS1_25SingleTileBwdLPTSchedulerILb0ELi128ELb1EEEEEEEEEvNT_6ParamsE) ;  /* 0xffff6e1004007950 */ /* 0x000fec0003c3ffff */
        .type           $_ZN7cutlass13device_kernelIN5flash19enable_sm80_to_sm89INS1_16FlashAttnBwdSm80INS1_25CollectiveMainloopBwdSm80ILi2ELi2EN4cute5tupleIJNS5_1CILi128EEES8_NS7_ILi64EEEEEENS_6half_tEfNS_4arch4Sm80ELb1ELb0ELb1ELb0ELb1ELb0ELb0ELb0ELi2ELi4ELi4ELi4ELb0EEENS1_24CollectiveEpilogueBwdGQAISA_fSD_Li256ELb0ELb1EEENS1_25SingleTileBwdLPTSchedulerILb0ELi128ELb1EEEEEEEEEvNT_6ParamsE$_ZZN4cute13to_mixed_bitsINS_5tupleIJNS1_IJNS_1CILi4EEENS2_ILi8EEEEEENS2_ILi2EEENS2_ILi1EEEEEENS1_IJNS1_IJNS2_ILi128EEENS2_ILi0EEEEEES4_SA_EEENS1_IJNS1_IJiiEEEiSA_EEEEEDaRKT_RKT0_RKT1_ENKUlRKT_RKT0_RKT1_E_clIS6_S4_iEEDaSQ_ST_SW_,@function
        .size           $_ZN7cutlass13device_kernelIN5flash19enable_sm80_to_sm89INS1_16FlashAttnBwdSm80INS1_25CollectiveMainloopBwdSm80ILi2ELi2EN4cute5tupleIJNS5_1CILi128EEES8_NS7_ILi64EEEEEENS_6half_tEfNS_4arch4Sm80ELb1ELb0ELb1ELb0ELb1ELb0ELb0ELb0ELi2ELi4ELi4ELi4ELb0EEENS1_24CollectiveEpilogueBwdGQAISA_fSD_Li256ELb0ELb1EEENS1_25SingleTileBwdLPTSchedulerILb0ELi128ELb1EEEEEEEEEvNT_6ParamsE$_ZZN4cute13to_mixed_bitsINS_5tupleIJNS1_IJNS_1CILi4EEENS2_ILi8EEEEEENS2_ILi2EEENS2_ILi1EEEEEENS1_IJNS1_IJNS2_ILi128EEENS2_ILi0EEEEEES4_SA_EEENS1_IJNS1_IJiiEEEiSA_EEEEEDaRKT_RKT0_RKT1_ENKUlRKT_RKT0_RKT1_E_clIS6_S4_iEEDaSQ_ST_SW_,($_ZN7cutlass13device_kernelIN5flash19enable_sm80_to_sm89INS1_16FlashAttnBwdSm80INS1_25CollectiveMainloopBwdSm80ILi2ELi2EN4cute5tupleIJNS5_1CILi128EEES8_NS7_ILi64EEEEEENS_6half_tEfNS_4arch4Sm80ELb1ELb0ELb1ELb0ELb1ELb0ELb0ELb0ELi2ELi4ELi4ELi4ELb0EEENS1_24CollectiveEpilogueBwdGQAISA_fSD_Li256ELb0ELb1EEENS1_25SingleTileBwdLPTSchedulerILb0ELi128ELb1EEEEEEEEEvNT_6ParamsE$_ZZN4cute13to_mixed_bitsINS_5tupleIJNS1_IJNS_1CILi4EEENS2_ILi8EEEEEES3_NS2_ILi1EEEEEENS1_IJNS1_IJNS2_ILi0EEENS2_ILi64EEEEEES8_S8_EEENS1_IJNS1_IJiiEEEiS8_EEEEEDaRKT_RKT0_RKT1_ENKUlDpRKT_E_clIJNS_9MixedBitsILj0ELj448EEENS2_ILj0EEESV_EEEDaSQ_ - $_ZN7cutlass13device_kernelIN5flash19enable_sm80_to_sm89INS1_16FlashAttnBwdSm80INS1_25CollectiveMainloopBwdSm80ILi2ELi2EN4cute5tupleIJNS5_1CILi128EEES8_NS7_ILi64EEEEEENS_6half_tEfNS_4arch4Sm80ELb1ELb0ELb1ELb0ELb1ELb0ELb0ELb0ELi2ELi4ELi4ELi4ELb0EEENS1_24CollectiveEpilogueBwdGQAISA_fSD_Li256ELb0ELb1EEENS1_25SingleTileBwdLPTSchedulerILb0ELi128ELb1EEEEEEEEEvNT_6ParamsE$_ZZN4cute13to_mixed_bitsINS_5tupleIJNS1_IJNS_1CILi4EEENS2_ILi8EEEEEENS2_ILi2EEENS2_ILi1EEEEEENS1_IJNS1_IJNS2_ILi128EEENS2_ILi0EEEEEES4_SA_EEENS1_IJNS1_IJiiEEEiSA_EEEEEDaRKT_RKT0_RKT1_ENKUlRKT_RKT0_RKT1_E_clIS6_S4_iEEDaSQ_ST_SW_)
$_ZN7cutlass13device_kernelIN5flash19enable_sm80_to_sm89INS1_16FlashAttnBwdSm80INS1_25CollectiveMainloopBwdSm80ILi2ELi2EN4cute5tupleIJNS5_1CILi128EEES8_NS7_ILi64EEEEEENS_6half_tEfNS_4arch4Sm80ELb1ELb0ELb1ELb0ELb1ELb0ELb0ELb0ELi2ELi4ELi4ELi4ELb0EEENS1_24CollectiveEpilogueBwdGQAISA_fSD_Li256ELb0ELb1EEENS1_25SingleTileBwdLPTSchedulerILb0ELi128ELb1EEEEEEEEEvNT_6ParamsE$_ZZN4cute13to_mixed_bitsINS_5tupleIJNS1_IJNS_1CILi4EEENS2_ILi8EEEEEENS2_ILi2EEENS2_ILi1EEEEEENS1_IJNS1_IJNS2_ILi128EEENS2_ILi0EEEEEES4_SA_EEENS1_IJNS1_IJiiEEEiSA_EEEEEDaRKT_RKT0_RKT1_ENKUlRKT_RKT0_RKT1_E_clIS6_S4_iEEDaSQ_ST_SW_:
[----:B------:R-:W-:Y:S01]  /*91f0*/  MOV R34, R6 ;  /* 0x0000000600227202 */ /* 0x000fe20000000f00 */
[----:B------:R-:W-:Y:S02]  /*9200*/  IMAD.MOV.U32 R35, RZ, RZ, 0x0 ;  /* 0x00000000ff237424 */ /* 0x000fe400078e00ff */
[----:B------:R-:W-:-:S05]  /*9210*/  IMAD.SHL.U32 R4, R29, 0x8, RZ ;  /* 0x000000081d047824 */ /* 0x000fca00078e00ff */
[----:B------:R-:W-:Y:S01]  /*9220*/  LOP3.LUT R4, R4, 0x8, RZ, 0xc0, !PT ;  /* 0x0000000804047812 */ /* 0x000fe200078ec0ff */
[----:B------:R-:W-:Y:S06]  /*9230*/  RET.REL.NODEC R34 `(_ZN7cutlass13device_kernelIN5flash19enable_sm80_to_sm89INS1_16FlashAttnBwdSm80INS1_25CollectiveMainloopBwdSm80ILi2ELi2EN4cute5tupleIJNS5_1CILi128EEES8_NS7_ILi64EEEEEENS_6half_tEfNS_4arch4Sm80ELb1ELb0ELb1ELb0ELb1ELb0ELb0ELb0ELi2ELi4ELi4ELi4ELb0EEENS1_24CollectiveEpilogueBwdGQAISA_fSD_Li256ELb0ELb1EEENS1_25SingleTileBwdLPTSchedulerILb0ELi128ELb1EEEEEEEEEvNT_6ParamsE) ;  /* 0xffff6dc022007950 */ /* 0x000fec0003c3ffff */
        .type           $_ZN7cutlass13device_kernelIN5flash19enable_sm80_to_sm89INS1_16FlashAttnBwdSm80INS1_25CollectiveMainloopBwdSm80ILi2ELi2EN4cute5tupleIJNS5_1CILi128EEES8_NS7_ILi64EEEEEENS_6half_tEfNS_4arch4Sm80ELb1ELb0ELb1ELb0ELb1ELb0ELb0ELb0ELi2ELi4ELi4ELi4ELb0EEENS1_24CollectiveEpilogueBwdGQAISA_fSD_Li256ELb0ELb1EEENS1_25SingleTileBwdLPTSchedulerILb0ELi128ELb1EEEEEEEEEvNT_6ParamsE$_ZZN4cute13to_mixed_bitsINS_5tupleIJNS1_IJNS_1CILi4EEENS2_ILi8EEEEEES3_NS2_ILi1EEEEEENS1_IJNS1_IJNS2_ILi0EEENS2_ILi64EEEEEES8_S8_EEENS1_IJNS1_IJiiEEEiS8_EEEEEDaRKT_RKT0_RKT1_ENKUlDpRKT_E_clIJNS_9MixedBitsILj0ELj448EEENS2_ILj0EEESV_EEEDaSQ_,@function
        .size           $_ZN7cutlass13device_kernelIN5flash19enable_sm80_to_sm89INS1_16FlashAttnBwdSm80INS1_25CollectiveMainloopBwdSm80ILi2ELi2EN4cute5tupleIJNS5_1CILi128EEES8_NS7_ILi64EEEEEENS_6half_tEfNS_4arch4Sm80ELb1ELb0ELb1ELb0ELb1ELb0ELb0ELb0ELi2ELi4ELi4ELi4ELb0EEENS1_24CollectiveEpilogueBwdGQAISA_fSD_Li256ELb0ELb1EEENS1_25SingleTileBwdLPTSchedulerILb0ELi128ELb1EEEEEEEEEvNT_6ParamsE$_ZZN4cute13to_mixed_bitsINS_5tupleIJNS1_IJNS_1CILi4EEENS2_ILi8EEEEEES3_NS2_ILi1EEEEEENS1_IJNS1_IJNS2_ILi0EEENS2_ILi64EEEEEES8_S8_EEENS1_IJNS1_IJiiEEEiS8_EEEEEDaRKT_RKT0_RKT1_ENKUlDpRKT_E_clIJNS_9MixedBitsILj0ELj448EEENS2_ILj0EEESV_EEEDaSQ_,($_ZN7cutlass13device_kernelIN5flash19enable_sm80_to_sm89INS1_16FlashAttnBwdSm80INS1_25CollectiveMainloopBwdSm80ILi2ELi2EN4cute5tupleIJNS5_1CILi128EEES8_NS7_ILi64EEEEEENS_6half_tEfNS_4arch4Sm80ELb1ELb0ELb1ELb0ELb1ELb0ELb0ELb0ELi2ELi4ELi4ELi4ELb0EEENS1_24CollectiveEpilogueBwdGQAISA_fSD_Li256ELb0ELb1EEENS1_25SingleTileBwdLPTSchedulerILb0ELi128ELb1EEEEEEEEEvNT_6ParamsE$_ZZN4cute13to_mixed_bitsINS_5tupleIJNS1_IJNS_1CILi4EEENS2_ILi8EEEEEES3_NS2_ILi1EEEEEENS1_IJNS1_IJNS2_ILi0EEENS2_ILi64EEEEEES8_S8_EEENS1_IJNS1_IJiiEEEiS8_EEEEEDaRKT_RKT0_RKT1_ENKUlRKT_RKT0_RKT1_E_clIS5_SA_SC_EEDaSP_SS_SV_ - $_ZN7cutlass13device_kernelIN5flash19enable_sm80_to_sm89INS1_16FlashAttnBwdSm80INS1_25CollectiveMainloopBwdSm80ILi2ELi2EN4cute5tupleIJNS5_1CILi128EEES8_NS7_ILi64EEEEEENS_6half_tEfNS_4arch4Sm80ELb1ELb0ELb1ELb0ELb1ELb0ELb0ELb0ELi2ELi4ELi4ELi4ELb0EEENS1_24CollectiveEpilogueBwdGQAISA_fSD_Li256ELb0ELb1EEENS1_25SingleTileBwdLPTSchedulerILb0ELi128ELb1EEEEEEEEEvNT_6ParamsE$_ZZN4cute13to_mixed_bitsINS_5tupleIJNS1_IJNS_1CILi4EEENS2_ILi8EEEEEES3_NS2_ILi1EEEEEENS1_IJNS1_IJNS2_ILi0EEENS2_ILi64EEEEEES8_S8_EEENS1_IJNS1_IJiiEEEiS8_EEEEEDaRKT_RKT0_RKT1_ENKUlDpRKT_E_clIJNS_9MixedBitsILj0ELj448EEENS2_ILj0EEESV_EEEDaSQ_)
$_ZN7cutlass13device_kernelIN5flash19enable_sm80_to_sm89INS1_16FlashAttnBwdSm80INS1_25CollectiveMainloopBwdSm80ILi2ELi2EN4cute5tupleIJNS5_1CILi128EEES8_NS7_ILi64EEEEEENS_6half_tEfNS_4arch4Sm80ELb1ELb0ELb1ELb0ELb1ELb0ELb0ELb0ELi2ELi4ELi4ELi4ELb0EEENS1_24CollectiveEpilogueBwdGQAISA_fSD_Li256ELb0ELb1EEENS1_25SingleTileBwdLPTSchedulerILb0ELi128ELb1EEEEEEEEEvNT_6ParamsE$_ZZN4cute13to_mixed_bitsINS_5tupleIJNS1_IJNS_1CILi4EEENS2_ILi8EEEEEES3_NS2_ILi1EEEEEENS1_IJNS1_IJNS2_ILi0EEENS2_ILi64EEEEEES8_S8_EEENS1_IJNS1_IJiiEEEiS8_EEEEEDaRKT_RKT0_RKT1_ENKUlDpRKT_E_clIJNS_9MixedBitsILj0ELj448EEENS2_ILj0EEESV_EEEDaSQ_:
[----:B------:R-:W-:Y:S02]  /*9240*/  MOV R5, 0x0 ;  /* 0x0000000000057802 */ /* 0x000fe40000000f00 */
[----:B------:R-:W-:Y:S02]  /*9250*/  LOP3.LUT R29, R29, 0x1c0, RZ, 0xc0, !PT ;  /* 0x000001c01d1d7812 */ /* 0x000fe400078ec0ff */
[----:B------:R-:W-:Y:S05]  /*9260*/  RET.REL.NODEC R4 `(_ZN7cutlass13device_kernelIN5flash19enable_sm80_to_sm89INS1_16FlashAttnBwdSm80INS1_25CollectiveMainloopBwdSm80ILi2ELi2EN4cute5tupleIJNS5_1CILi128EEES8_NS7_ILi64EEEEEENS_6half_tEfNS_4arch4Sm80ELb1ELb0ELb1ELb0ELb1ELb0ELb0ELb0ELi2ELi4ELi4ELi4ELb0EEENS1_24CollectiveEpilogueBwdGQAISA_fSD_Li256ELb0ELb1EEENS1_25SingleTileBwdLPTSchedulerILb0ELi128ELb1EEEEEEEEEvNT_6ParamsE) ;  /* 0xffff6d9004007950 */ /* 0x000fea0003c3ffff */
        .type           $_ZN7cutlass13device_kernelIN5flash19enable_sm80_to_sm89INS1_16FlashAttnBwdSm80INS1_25CollectiveMainloopBwdSm80ILi2ELi2EN4cute5tupleIJNS5_1CILi128EEES8_NS7_ILi64EEEEEENS_6half_tEfNS_4arch4Sm80ELb1ELb0ELb1ELb0ELb1ELb0ELb0ELb0ELi2ELi4ELi4ELi4ELb0EEENS1_24CollectiveEpilogueBwdGQAISA_fSD_Li256ELb0ELb1EEENS1_25SingleTileBwdLPTSchedulerILb0ELi128ELb1EEEEEEEEEvNT_6ParamsE$_ZZN4cute13to_mixed_bitsINS_5tupleIJNS1_IJNS_1CILi4EEENS2_ILi8EEEEEES3_NS2_ILi1EEEEEENS1_IJNS1_IJNS2_ILi0EEENS2_ILi64EEEEEES8_S8_EEENS1_IJNS1_IJiiEEEiS8_EEEEEDaRKT_RKT0_RKT1_ENKUlRKT_RKT0_RKT1_E_clIS5_SA_SC_EEDaSP_SS_SV_,@function
        .size           $_ZN7cutlass13device_kernelIN5flash19enable_sm80_to_sm89INS1_16FlashAttnBwdSm80INS1_25CollectiveMainloopBwdSm80ILi2ELi2EN4cute5tupleIJNS5_1CILi128EEES8_NS7_ILi64EEEEEENS_6half_tEfNS_4arch4Sm80ELb1ELb0ELb1ELb0ELb1ELb0ELb0ELb0ELi2ELi4ELi4ELi4ELb0EEENS1_24CollectiveEpilogueBwdGQAISA_fSD_Li256ELb0ELb1EEENS1_25SingleTileBwdLPTSchedulerILb0ELi128ELb1EEEEEEEEEvNT_6ParamsE$_ZZN4cute13to_mixed_bitsINS_5tupleIJNS1_IJNS_1CILi4EEENS2_ILi8EEEEEES3_NS2_ILi1EEEEEENS1_IJNS1_IJNS2_ILi0EEENS2_ILi64EEEEEES8_S8_EEENS1_IJNS1_IJiiEEEiS8_EEEEEDaRKT_RKT0_RKT1_ENKUlRKT_RKT0_RKT1_E_clIS5_SA_SC_EEDaSP_SS_SV_,($_ZN7cutlass13device_kernelIN5flash19enable_sm80_to_sm89INS1_16FlashAttnBwdSm80INS1_25CollectiveMainloopBwdSm80ILi2ELi2EN4cute5tupleIJNS5_1CILi128EEES8_NS7_ILi64EEEEEENS_6half_tEfNS_4arch4Sm80ELb1ELb0ELb1ELb0ELb1ELb0ELb0ELb0ELi2ELi4ELi4ELi4ELb0EEENS1_24CollectiveEpilogueBwdGQAISA_fSD_Li256ELb0ELb1EEENS1_25SingleTileBwdLPTSchedulerILb0ELi128ELb1EEEEEEEEEvNT_6ParamsE$_ZZN4cute13to_mixed_bitsINS_5tupleIJNS1_IJNS_1CILi4EEENS2_ILi8EEEEEES3_NS2_ILi1EEEEEENS1_IJNS1_IJNS2_ILi128EEENS2_ILi0EEEEEENS2_ILi16EEES9_EEENS1_IJNS1_IJiiEEEiS9_EEEEEDaRKT_RKT0_RKT1_ENKUlDpRKT_E_clIJNS_9MixedBitsILj0ELj384EEENSU_ILj0ELj48EEENS2_ILj0EEEEEEDaSR_ - $_ZN7cutlass13device_kernelIN5flash19enable_sm80_to_sm89INS1_16FlashAttnBwdSm80INS1_25CollectiveMainloopBwdSm80ILi2ELi2EN4cute5tupleIJNS5_1CILi128EEES8_NS7_ILi64EEEEEENS_6half_tEfNS_4arch4Sm80ELb1ELb0ELb1ELb0ELb1ELb0ELb0ELb0ELi2ELi4ELi4ELi4ELb0EEENS1_24CollectiveEpilogueBwdGQAISA_fSD_Li256ELb0ELb1EEENS1_25SingleTileBwdLPTSchedulerILb0ELi128ELb1EEEEEEEEEvNT_6ParamsE$_ZZN4cute13to_mixed_bitsINS_5tupleIJNS1_IJNS_1CILi4EEENS2_ILi8EEEEEES3_NS2_ILi1EEEEEENS1_IJNS1_IJNS2_ILi0EEENS2_ILi64EEEEEES8_S8_EEENS1_IJNS1_IJiiEEEiS8_EEEEEDaRKT_RKT0_RKT1_ENKUlRKT_RKT0_RKT1_E_clIS5_SA_SC_EEDaSP_SS_SV_)
$_ZN7cutlass13device_kernelIN5flash19enable_sm80_to_sm89INS1_16FlashAttnBwdSm80INS1_25CollectiveMainloopBwdSm80ILi2ELi2EN4cute5tupleIJNS5_1CILi128EEES8_NS7_ILi64EEEEEENS_6half_tEfNS_4arch4Sm80ELb1ELb0ELb1ELb0ELb1ELb0ELb0ELb0ELi2ELi4ELi4ELi4ELb0EEENS1_24CollectiveEpilogueBwdGQAISA_fSD_Li256ELb0ELb1EEENS1_25SingleTileBwdLPTSchedulerILb0ELi128ELb1EEEEEEEEEvNT_6ParamsE$_ZZN4cute13to_mixed_bitsINS_5tupleIJNS1_IJNS_1CILi4EEENS2_ILi8EEEEEES3_NS2_ILi1EEEEEENS1_IJNS1_IJNS2_ILi0EEENS2_ILi64EEEEEES8_S8_EEENS1_IJNS1_IJiiEEEiS8_EEEEEDaRKT_RKT0_RKT1_ENKUlRKT_RKT0_RKT1_E_clIS5_SA_SC_EEDaSP_SS_SV_:
[----:B------:R-:W-:Y:S01]  /*9270*/  MOV R28, R6 ;  /* 0x00000006001c7202 */ /* 0x000fe20000000f00 */
[----:B------:R-:W-:Y:S02]  /*9280*/  IMAD.MOV.U32 R29, RZ, RZ, 0x0 ;  /* 0x00000000ff1d7424 */ /* 0x000fe400078e00ff */
[----:B------:R-:W-:-:S05]  /*9290*/  IMAD.SHL.U32 R4, R4, 0x40, RZ ;  /* 0x0000004004047824 */ /* 0x000fca00078e00ff */
[----:B------:R-:W-:Y:S01]  /*92a0*/  LOP3.LUT R4, R4, 0x1c0, RZ, 0xc0, !PT ;  /* 0x000001c004047812 */ /* 0x000fe200078ec0ff */
[----:B------:R-:W-:Y:S06]  /*92b0*/  RET.REL.NODEC R28 `(_ZN7cutlass13device_kernelIN5flash19enable_sm80_to_sm89INS1_16FlashAttnBwdSm80INS1_25CollectiveMainloopBwdSm80ILi2ELi2EN4cute5tupleIJNS5_1CILi128EEES8_NS7_ILi64EEEEEENS_6half_tEfNS_4arch4Sm80ELb1ELb0ELb1ELb0ELb1ELb0ELb0ELb0ELi2ELi4ELi4ELi4ELb0EEENS1_24CollectiveEpilogueBwdGQAISA_fSD_Li256ELb0ELb1EEENS1_25SingleTileBwdLPTSchedulerILb0ELi128ELb1EEEEEEEEEvNT_6ParamsE) ;  /* 0xffff6d401c007950 */ /* 0x000fec0003c3ffff */
        .type           $_ZN7cutlass13device_kernelIN5flash19enable_sm80_to_sm89INS1_16FlashAttnBwdSm80INS1_25CollectiveMainloopBwdSm80ILi2ELi2EN4cute5tupleIJNS5_1CILi128EEES8_NS7_ILi64EEEEEENS_6half_tEfNS_4arch4Sm80ELb1ELb0ELb1ELb0ELb1ELb0ELb0ELb0ELi2ELi4ELi4ELi4ELb0EEENS1_24CollectiveEpilogueBwdGQAISA_fSD_Li256ELb0ELb1EEENS1_25SingleTileBwdLPTSchedulerILb0ELi128ELb1EEEEEEEEEvNT_6ParamsE$_ZZN4cute13to_mixed_bitsINS_5tupleIJNS1_IJNS_1CILi4EEENS2_ILi8EEEEEES3_NS2_ILi1EEEEEENS1_IJNS1_IJNS2_ILi128EEENS2_ILi0EEEEEENS2_ILi16EEES9_EEENS1_IJNS1_IJiiEEEiS9_EEEEEDaRKT_RKT0_RKT1_ENKUlDpRKT_E_clIJNS_9MixedBitsILj0ELj384EEENSU_ILj0ELj48EEENS2_ILj0EEEEEEDaSR_,@function
        .size           $_ZN7cutlass13device_kernelIN5flash19enable_sm80_to_sm89INS1_16FlashAttnBwdSm80INS1_25CollectiveMainloopBwdSm80ILi2ELi2EN4cute5tupleIJNS5_1CILi128EEES8_NS7_ILi64EEEEEENS_6half_tEfNS_4arch4Sm80ELb1ELb0ELb1ELb0ELb1ELb0ELb0ELb0ELi2ELi4ELi4ELi4ELb0EEENS1_24CollectiveEpilogueBwdGQAISA_fSD_Li256ELb0ELb1EEENS1_25SingleTileBwdLPTSchedulerILb0ELi128ELb1EEEEEEEEEvNT_6ParamsE$_ZZN4cute13to_mixed_bitsINS_5tupleIJNS1_IJNS_1CILi4EEENS2_ILi8EEEEEES3_NS2_ILi1EEEEEENS1_IJNS1_IJNS2_ILi128EEENS2_ILi0EEEEEENS2_ILi16EEES9_EEENS1_IJNS1_IJiiEEEiS9_EEEEEDaRKT_RKT0_RKT1_ENKUlDpRKT_E_clIJNS_9MixedBitsILj0ELj384EEENSU_ILj0ELj48EEENS2_ILj0EEEEEEDaSR_,($_ZN7cutlass13device_kernelIN5flash19enable_sm80_to_sm89INS1_16FlashAttnBwdSm80INS1_25CollectiveMainloopBwdSm80ILi2ELi2EN4cute5tupleIJNS5_1CILi128EEES8_NS7_ILi64EEEEEENS_6half_tEfNS_4arch4Sm80ELb1ELb0ELb1ELb0ELb1ELb0ELb0ELb0ELi2ELi4ELi4ELi4ELb0EEENS1_24CollectiveEpilogueBwdGQAISA_fSD_Li256ELb0ELb1EEENS1_25SingleTileBwdLPTSchedulerILb0ELi128ELb1EEEEEEEEEvNT_6ParamsE$_ZZN4cute13to_mixed_bitsINS_5tupleIJNS1_IJNS_1CILi4EEENS2_ILi8EEEEEES3_NS2_ILi1EEEEEENS1_IJNS1_IJNS2_ILi128EEENS2_ILi0EEEEEENS2_ILi16EEES9_EEENS1_IJNS1_IJiiEEEiS9_EEEEEDaRKT_RKT0_RKT1_ENKUlRKT_RKT0_RKT1_E_clIS3_SB_iEEDaSQ_ST_SW_ - $_ZN7cutlass13device_kernelIN5flash19enable_sm80_to_sm89INS1_16FlashAttnBwdSm80INS1_25CollectiveMainloopBwdSm80ILi2ELi2EN4cute5tupleIJNS5_1CILi128EEES8_NS7_ILi64EEEEEENS_6half_tEfNS_4arch4Sm80ELb1ELb0ELb1ELb0ELb1ELb0ELb0ELb0ELi2ELi4ELi4ELi4ELb0EEENS1_24CollectiveEpilogueBwdGQAISA_fSD_Li256ELb0ELb1EEENS1_25SingleTileBwdLPTSchedulerILb0ELi128ELb1EEEEEEEEEvNT_6ParamsE$_ZZN4cute13to_mixed_bitsINS_5tupleIJNS1_IJNS_1CILi4EEENS2_ILi8EEEEEES3_NS2_ILi1EEEEEENS1_IJNS1_IJNS2_ILi128EEENS2_ILi0EEEEEENS2_ILi16EEES9_EEENS1_IJNS1_IJiiEEEiS9_EEEEEDaRKT_RKT0_RKT1_ENKUlDpRKT_E_clIJNS_9MixedBitsILj0ELj384EEENSU_ILj0ELj48EEENS2_ILj0EEEEEEDaSR_)
$_ZN7cutlass13device_kernelIN5flash19enable_sm80_to_sm89INS1_16FlashAttnBwdSm80INS1_25CollectiveMainloopBwdSm80ILi2ELi2EN4cute5tupleIJNS5_1CILi128EEES8_NS7_ILi64EEEEEENS_6half_tEfNS_4arch4Sm80ELb1ELb0ELb1ELb0ELb1ELb0ELb0ELb0ELi2ELi4ELi4ELi4ELb0EEENS1_24CollectiveEpilogueBwdGQAISA_fSD_Li256ELb0ELb1EEENS1_25SingleTileBwdLPTSchedulerILb0ELi128ELb1EEEEEEEEEvNT_6ParamsE$_ZZN4cute13to_mixed_bitsINS_5tupleIJNS1_IJNS_1CILi4EEENS2_ILi8EEEEEES3_NS2_ILi1EEEEEENS1_IJNS1_IJNS2_ILi128EEENS2_ILi0EEEEEENS2_ILi16EEES9_EEENS1_IJNS1_IJiiEEEiS9_EEEEEDaRKT_RKT0_RKT1_ENKUlDpRKT_E_clIJNS_9MixedBitsILj0ELj384EEENSU_ILj0ELj48EEENS2_ILj0EEEEEEDaSR_:
[----:B------:R-:W-:Y:S01]  /*92c0*/  LOP3.LUT R6, R5, 0x30, RZ, 0xc0, !PT ;  /* 0x0000003005067812 */ /* 0x000fe200078ec0ff */
[----:B------:R-:W-:-:S03]  /*92d0*/  IMAD.MOV.U32 R5, RZ, RZ, 0x0 ;  /* 0x00000000ff057424 */ /* 0x000fc600078e00ff */
[----:B------:R-:W-:Y:S01]  /*92e0*/  LOP3.LUT R3, R6, 0x1b0, R3, 0x78, !PT ;  /* 0x000001b006037812 */ /* 0x000fe200078e7803 */
[----:B------:R-:W-:Y:S06]  /*92f0*/  RET.REL.NODEC R4 `(_ZN7cutlass13device_kernelIN5flash19enable_sm80_to_sm89INS1_16FlashAttnBwdSm80INS1_25CollectiveMainloopBwdSm80ILi2ELi2EN4cute5tupleIJNS5_1CILi128EEES8_NS7_ILi64EEEEEENS_6half_tEfNS_4arch4Sm80ELb1ELb0ELb1ELb0ELb1ELb0ELb0ELb0ELi2ELi4ELi4ELi4ELb0EEENS1_24CollectiveEpilogueBwdGQAISA_fSD_Li256ELb0ELb1EEENS1_25SingleTileBwdLPTSchedulerILb0ELi128ELb1EEEEEEEEEvNT_6ParamsE) ;  /* 0xffff6d0004007950 */ /* 0x000fec0003c3ffff */
        .type           $_ZN7cutlass13device_kernelIN5flash19enable_sm80_to_sm89INS1_16FlashAttnBwdSm80INS1_25CollectiveMainloopBwdSm80ILi2ELi2EN4cute5tupleIJNS5_1CILi128EEES8_NS7_ILi64EEEEEENS_6half_tEfNS_4arch4Sm80ELb1ELb0ELb1ELb0ELb1ELb0ELb0ELb0ELi2ELi4ELi4ELi4ELb0EEENS1_24CollectiveEpilogueBwdGQAISA_fSD_Li256ELb0ELb1EEENS1_25SingleTileBwdLPTSchedulerILb0ELi128ELb1EEEEEEEEEvNT_6ParamsE$_ZZN4cute13to_mixed_bitsINS_5tupleIJNS1_IJNS_1CILi4EEENS2_ILi8EEEEEES3_NS2_ILi1EEEEEENS1_IJNS1_IJNS2_ILi128EEENS2_ILi0EEEEEENS2_ILi16EEES9_EEENS1_IJNS1_IJiiEEEiS9_EEEEEDaRKT_RKT0_RKT1_ENKUlRKT_RKT0_RKT1_E_clIS3_SB_iEEDaSQ_ST_SW_,@function
        .size           $_ZN7cutlass13device_kernelIN5flash19enable_sm80_to_sm89INS1_16FlashAttnBwdSm80INS1_25CollectiveMainloopBwdSm80ILi2ELi2EN4cute5tupleIJNS5_1CILi128EEES8_NS7_ILi64EEEEEENS_6half_tEfNS_4arch4Sm80ELb1ELb0ELb1ELb0ELb1ELb0ELb0ELb0ELi2ELi4ELi4ELi4ELb0EEENS1_24CollectiveEpilogueBwdGQAISA_fSD_Li256ELb0ELb1EEENS1_25SingleTileBwdLPTSchedulerILb0ELi128ELb1EEEEEEEEEvNT_6ParamsE$_ZZN4cute13to_mixed_bitsINS_5tupleIJNS1_IJNS_1CILi4EEENS2_ILi8EEEEEES3_NS2_ILi1EEEEEENS1_IJNS1_IJNS2_ILi128EEENS2_ILi0EEEEEENS2_ILi16EEES9_EEENS1_IJNS1_IJiiEEEiS9_EEEEEDaRKT_RKT0_RKT1_ENKUlRKT_RKT0_RKT1_E_clIS3_SB_iEEDaSQ_ST_SW_,($_ZN7cutlass13device_kernelIN5flash19enable_sm80_to_sm89INS1_16FlashAttnBwdSm80INS1_25CollectiveMainloopBwdSm80ILi2ELi2EN4cute5tupleIJNS5_1CILi128EEES8_NS7_ILi64EEEEEENS_6half_tEfNS_4arch4Sm80ELb1ELb0ELb1ELb0ELb1ELb0ELb0ELb0ELi2ELi4ELi4ELi4ELb0EEENS1_24CollectiveEpilogueBwdGQAISA_fSD_Li256ELb0ELb1EEENS1_25SingleTileBwdLPTSchedulerILb0ELi128ELb1EEEEEEEEEvNT_6ParamsE$_ZZN4cute13to_mixed_bitsINS_5tupleIJNS1_IJNS_1CILi4EEENS2_ILi8EEEEEES3_NS2_ILi1EEEEEENS1_IJNS1_IJNS2_ILi128EEENS2_ILi0EEEEEENS2_ILi16EEES9_EEENS1_IJNS1_IJiiEEEiS9_EEEEEDaRKT_RKT0_RKT1_ENKUlRKT_RKT0_RKT1_E_clIS5_SA_SD_EEDaSQ_ST_SW_ - $_ZN7cutlass13device_kernelIN5flash19enable_sm80_to_sm89INS1_16FlashAttnBwdSm80INS1_25CollectiveMainloopBwdSm80ILi2ELi2EN4cute5tupleIJNS5_1CILi128EEES8_NS7_ILi64EEEEEENS_6half_tEfNS_4arch4Sm80ELb1ELb0ELb1ELb0ELb1ELb0ELb0ELb0ELi2ELi4ELi4ELi4ELb0EEENS1_24CollectiveEpilogueBwdGQAISA_fSD_Li256ELb0ELb1EEENS1_25SingleTileBwdLPTSchedulerILb0ELi128ELb1EEEEEEEEEvNT_6ParamsE$_ZZN4cute13to_mixed_bitsINS_5tupleIJNS1_IJNS_1CILi4EEENS2_ILi8EEEEEES3_NS2_ILi1EEEEEENS1_IJNS1_IJNS2_ILi128EEENS2_ILi0EEEEEENS2_ILi16EEES9_EEENS1_IJNS1_IJiiEEEiS9_EEEEEDaRKT_RKT0_RKT1_ENKUlRKT_RKT0_RKT1_E_clIS3_SB_iEEDaSQ_ST_SW_)
$_ZN7cutlass13device_kernelIN5flash19enable_sm80_to_sm89INS1_16FlashAttnBwdSm80INS1_25CollectiveMainloopBwdSm80ILi2ELi2EN4cute5tupleIJNS5_1CILi128EEES8_NS7_ILi64EEEEEENS_6half_tEfNS_4arch4Sm80ELb1ELb0ELb1ELb0ELb1ELb0ELb0ELb0ELi2ELi4ELi4ELi4ELb0EEENS1_24CollectiveEpilogueBwdGQAISA_fSD_Li256ELb0ELb1EEENS1_25SingleTileBwdLPTSchedulerILb0ELi128ELb1EEEEEEEEEvNT_6ParamsE$_ZZN4cute13to_mixed_bitsINS_5tupleIJNS1_IJNS_1CILi4EEENS2_ILi8EEEEEES3_NS2_ILi1EEEEEENS1_IJNS1_IJNS2_ILi128EEENS2_ILi0EEEEEENS2_ILi16EEES9_EEENS1_IJNS1_IJiiEEEiS9_EEEEEDaRKT_RKT0_RKT1_ENKUlRKT_RKT0_RKT1_E_clIS3_SB_iEEDaSQ_ST_SW_:
[----:B------:R-:W-:Y:S01]  /*9300*/  MOV R14, R6 ;  /* 0x00000006000e7202 */ /* 0x000fe20000000f00 */
[----:B------:R-:W-:Y:S02]  /*9310*/  IMAD.MOV.U32 R15, RZ, RZ, 0x0 ;  /* 0x00000000ff0f7424 */ /* 0x000fe400078e00ff */
[----:B------:R-:W-:-:S05]  /*9320*/  IMAD.SHL.U32 R4, R5, 0x10, RZ ;  /* 0x0000001005047824 */ /* 0x000fca00078e00ff */
[----:B------:R-:W-:Y:S01]  /*9330*/  LOP3.LUT R4, R4, 0x30, RZ, 0xc0, !PT ;  /* 0x0000003004047812 */ /* 0x000fe200078ec0ff */
[----:B------:R-:W-:Y:S06]  /*9340*/  RET.REL.NODEC R14 `(_ZN7cutlass13device_kernelIN5flash19enable_sm80_to_sm89INS1_16FlashAttnBwdSm80INS1_25CollectiveMainloopBwdSm80ILi2ELi2EN4cute5tupleIJNS5_1CILi128EEES8_NS7_ILi64EEEEEENS_6half_tEfNS_4arch4Sm80ELb1ELb0ELb1ELb0ELb1ELb0ELb0ELb0ELi2ELi4ELi4ELi4ELb0EEENS1_24CollectiveEpilogueBwdGQAISA_fSD_Li256ELb0ELb1EEENS1_25SingleTileBwdLPTSchedulerILb0ELi128ELb1EEEEEEEEEvNT_6ParamsE) ;  /* 0xffff6cb00e007950 */ /* 0x000fec0003c3ffff */
        .type           $_ZN7cutlass13device_kernelIN5flash19enable_sm80_to_sm89INS1_16FlashAttnBwdSm80INS1_25CollectiveMainloopBwdSm80ILi2ELi2EN4cute5tupleIJNS5_1CILi128EEES8_NS7_ILi64EEEEEENS_6half_tEfNS_4arch4Sm80ELb1ELb0ELb1ELb0ELb1ELb0ELb0ELb0ELi2ELi4ELi4ELi4ELb0EEENS1_24CollectiveEpilogueBwdGQAISA_fSD_Li256ELb0ELb1EEENS1_25SingleTileBwdLPTSchedulerILb0ELi128ELb1EEEEEEEEEvNT_6ParamsE$_ZZN4cute13to_mixed_bitsINS_5tupleIJNS1_IJNS_1CILi4EEENS2_ILi8EEEEEES3_NS2_ILi1EEEEEENS1_IJNS1_IJNS2_ILi128EEENS2_ILi0EEEEEENS2_ILi16EEES9_EEENS1_IJNS1_IJiiEEEiS9_EEEEEDaRKT_RKT0_RKT1_ENKUlRKT_RKT0_RKT1_E_clIS5_SA_SD_EEDaSQ_ST_SW_,@function
        .size           $_ZN7cutlass13device_kernelIN5flash19enable_sm80_to_sm89INS1_16FlashAttnBwdSm80INS1_25CollectiveMainloopBwdSm80ILi2ELi2EN4cute5tupleIJNS5_1CILi128EEES8_NS7_ILi64EEEEEENS_6half_tEfNS_4arch4Sm80ELb1ELb0ELb1ELb0ELb1ELb0ELb0ELb0ELi2ELi4ELi4ELi4ELb0EEENS1_24CollectiveEpilogueBwdGQAISA_fSD_Li256ELb0ELb1EEENS1_25SingleTileBwdLPTSchedulerILb0ELi128ELb1EEEEEEEEEvNT_6ParamsE$_ZZN4cute13to_mixed_bitsINS_5tupleIJNS1_IJNS_1CILi4EEENS2_ILi8EEEEEES3_NS2_ILi1EEEEEENS1_IJNS1_IJNS2_ILi128EEENS2_ILi0EEEEEENS2_ILi16EEES9_EEENS1_IJNS1_IJiiEEEiS9_EEEEEDaRKT_RKT0_RKT1_ENKUlRKT_RKT0_RKT1_E_clIS5_SA_SD_EEDaSQ_ST_SW_,($_ZN7cutlass13device_kernelIN5flash19enable_sm80_to_sm89INS1_16FlashAttnBwdSm80INS1_25CollectiveMainloopBwdSm80ILi2ELi2EN4cute5tupleIJNS5_1CILi128EEES8_NS7_ILi64EEEEEENS_6half_tEfNS_4arch4Sm80ELb1ELb0ELb1ELb0ELb1ELb0ELb0ELb0ELi2ELi4ELi4ELi4ELb0EEENS1_24CollectiveEpilogueBwdGQAISA_fSD_Li256ELb0ELb1EEENS1_25SingleTileBwdLPTSchedulerILb0ELi128ELb1EEEEEEEEEvNT_6ParamsE$_ZZN4cute14logical_divideINS_5tupleIJNS1_IJNS_1CILi8EEENS2_ILi1EEEEEENS1_IJNS2_ILi2EEEEEEEEENS1_IJNS1_IJS4_NS2_ILi0EEEEEENS1_IJiEEEEEENS1_IJS5_NS_6LayoutIS4_S9_EEEEEEEDaRKNSD_IT_T0_EERKT1_ENKUlRKT_RKT0_E_clINSD_IS7_SB_EESE_EEDaSQ_ST_ - $_ZN7cutlass13device_kernelIN5flash19enable_sm80_to_sm89INS1_16FlashAttnBwdSm80INS1_25CollectiveMainloopBwdSm80ILi2ELi2EN4cute5tupleIJNS5_1CILi128EEES8_NS7_ILi64EEEEEENS_6half_tEfNS_4arch4Sm80ELb1ELb0ELb1ELb0ELb1ELb0ELb0ELb0ELi2ELi4ELi4ELi4ELb0EEENS1_24CollectiveEpilogueBwdGQAISA_fSD_Li256ELb0ELb1EEENS1_25SingleTileBwdLPTSchedulerILb0ELi128ELb1EEEEEEEEEvNT_6ParamsE$_ZZN4cute13to_mixed_bitsINS_5tupleIJNS1_IJNS_1CILi4EEENS2_ILi8EEEEEES3_NS2_ILi1EEEEEENS1_IJNS1_IJNS2_ILi128EEENS2_ILi0EEEEEENS2_ILi16EEES9_EEENS1_IJNS1_IJiiEEEiS9_EEEEEDaRKT_RKT0_RKT1_ENKUlRKT_RKT0_RKT1_E_clIS5_SA_SD_EEDaSQ_ST_SW_)
$_ZN7cutlass13device_kernelIN5flash19enable_sm80_to_sm89INS1_16FlashAttnBwdSm80INS1_25CollectiveMainloopBwdSm80ILi2ELi2EN4cute5tupleIJNS5_1CILi128EEES8_NS7_ILi64EEEEEENS_6half_tEfNS_4arch4Sm80ELb1ELb0ELb1ELb0ELb1ELb0ELb0ELb0ELi2ELi4ELi4ELi4ELb0EEENS1_24CollectiveEpilogueBwdGQAISA_fSD_Li256ELb0ELb1EEENS1_25SingleTileBwdLPTSchedulerILb0ELi128ELb1EEEEEEEEEvNT_6ParamsE$_ZZN4cute13to_mixed_bitsINS_5tupleIJNS1_IJNS_1CILi4EEENS2_ILi8EEEEEES3_NS2_ILi1EEEEEENS1_IJNS1_IJNS2_ILi128EEENS2_ILi0EEEEEENS2_ILi16EEES9_EEENS1_IJNS1_IJiiEEEiS9_EEEEEDaRKT_RKT0_RKT1_ENKUlRKT_RKT0_RKT1_E_clIS5_SA_SD_EEDaSQ_ST_SW_:
[----:B------:R-:W-:Y:S01]  /*9350*/  MOV R14, R4 ;  /* 0x00000004000e7202 */ /* 0x000fe20000000f00 */
[----:B------:R-:W-:Y:S02]  /*9360*/  IMAD.MOV.U32 R15, RZ, RZ, 0x0 ;  /* 0x00000000ff0f7424 */ /* 0x000fe400078e00ff */
[----:B------:R-:W-:-:S05]  /*9370*/  IMAD.SHL.U32 R3, R36, 0x80, RZ ;  /* 0x0000008024037824 */ /* 0x000fca00078e00ff */
[----:B------:R-:W-:Y:S01]  /*9380*/  LOP3.LUT R3, R3, 0x180, RZ, 0xc0, !PT ;  /* 0x0000018003037812 */ /* 0x000fe200078ec0ff */
[----:B------:R-:W-:Y:S06]  /*9390*/  RET.REL.NODEC R14 `(_ZN7cutlass13device_kernelIN5flash19enable_sm80_to_sm89INS1_16FlashAttnBwdSm80INS1_25CollectiveMainloopBwdSm80ILi2ELi2EN4cute5tupleIJNS5_1CILi128EEES8_NS7_ILi64EEEEEENS_6half_tEfNS_4arch4Sm80ELb1ELb0ELb1ELb0ELb1ELb0ELb0ELb0ELi2ELi4ELi4ELi4ELb0EEENS1_24CollectiveEpilogueBwdGQAISA_fSD_Li256ELb0ELb1EEENS1_25SingleTileBwdLPTSchedulerILb0ELi128ELb1EEEEEEEEEvNT_6ParamsE) ;  /* 0xffff6c600e007950 */ /* 0x000fec0003c3ffff */
        .type           $_ZN7cutlass13device_kernelIN5flash19enable_sm80_to_sm89INS1_16FlashAttnBwdSm80INS1_25CollectiveMainloopBwdSm80ILi2ELi2EN4cute5tupleIJNS5_1CILi128EEES8_NS7_ILi64EEEEEENS_6half_tEfNS_4arch4Sm80ELb1ELb0ELb1ELb0ELb1ELb0ELb0ELb0ELi2ELi4ELi4ELi4ELb0EEENS1_24CollectiveEpilogueBwdGQAISA_fSD_Li256ELb0ELb1EEENS1_25SingleTileBwdLPTSchedulerILb0ELi128ELb1EEEEEEEEEvNT_6ParamsE$_ZZN4cute14logical_divideINS_5tupleIJNS1_IJNS_1CILi8EEENS2_ILi1EEEEEENS1_IJNS2_ILi2EEEEEEEEENS1_IJNS1_IJS4_NS2_ILi0EEEEEENS1_IJiEEEEEENS1_IJS5_NS_6LayoutIS4_S9_EEEEEEEDaRKNSD_IT_T0_EERKT1_ENKUlRKT_RKT0_E_clINSD_IS7_SB_EESE_EEDaSQ_ST_,@function
        .size           $_ZN7cutlass13device_kernelIN5flash19enable_sm80_to_sm89INS1_16FlashAttnBwdSm80INS1_25CollectiveMainloopBwdSm80ILi2ELi2EN4cute5tupleIJNS5_1CILi128EEES8_NS7_ILi64EEEEEENS_6half_tEfNS_4arch4Sm80ELb1ELb0ELb1ELb0ELb1ELb0ELb0ELb0ELi2ELi4ELi4ELi4ELb0EEENS1_24CollectiveEpilogueBwdGQAISA_fSD_Li256ELb0ELb1EEENS1_25SingleTileBwdLPTSchedulerILb0ELi128ELb1EEEEEEEEEvNT_6ParamsE$_ZZN4cute14logical_divideINS_5tupleIJNS1_IJNS_1CILi8EEENS2_ILi1EEEEEENS1_IJNS2_ILi2EEEEEEEEENS1_IJNS1_IJS4_NS2_ILi0EEEEEENS1_IJiEEEEEENS1_IJS5_NS_6LayoutIS4_S9_EEEEEEEDaRKNSD_IT_T0_EERKT1_ENKUlRKT_RKT0_E_clINSD_IS7_SB_EESE_EEDaSQ_ST_,($_ZN7cutlass13device_kernelIN5flash19enable_sm80_to_sm89INS1_16FlashAttnBwdSm80INS1_25CollectiveMainloopBwdSm80ILi2ELi2EN4cute5tupleIJNS5_1CILi128EEES8_NS7_ILi64EEEEEENS_6half_tEfNS_4arch4Sm80ELb1ELb0ELb1ELb0ELb1ELb0ELb0ELb0ELi2ELi4ELi4ELi4ELb0EEENS1_24CollectiveEpilogueBwdGQAISA_fSD_Li256ELb0ELb1EEENS1_25SingleTileBwdLPTSchedulerILb0ELi128ELb1EEEEEEEEEvNT_6ParamsE$_ZZN4cute16flatten_to_tupleINS_5tupleIJNS1_IJiiEEENS_1CILi1024EEEEEEEEDaRKT_ENKUlRKT_E_clIS2_EEDaSB_ - $_ZN7cutlass13device_kernelIN5flash19enable_sm80_to_sm89INS1_16FlashAttnBwdSm80INS1_25CollectiveMainloopBwdSm80ILi2ELi2EN4cute5tupleIJNS5_1CILi128EEES8_NS7_ILi64EEEEEENS_6half_tEfNS_4arch4Sm80ELb1ELb0ELb1ELb0ELb1ELb0ELb0ELb0ELi2ELi4ELi4ELi4ELb0EEENS1_24CollectiveEpilogueBwdGQAISA_fSD_Li256ELb0ELb1EEENS1_25SingleTileBwdLPTSchedulerILb0ELi128ELb1EEEEEEEEEvNT_6ParamsE$_ZZN4cute14logical_divideINS_5tupleIJNS1_IJNS_1CILi8EEENS2_ILi1EEEEEENS1_IJNS2_ILi2EEEEEEEEENS1_IJNS1_IJS4_NS2_ILi0EEEEEENS1_IJiEEEEEENS1_IJS5_NS_6LayoutIS4_S9_EEEEEEEDaRKNSD_IT_T0_EERKT1_ENKUlRKT_RKT0_E_clINSD_IS7_SB_EESE_EEDaSQ_ST_)
$_ZN7cutlass13device_kernelIN5flash19enable_sm80_to_sm89INS1_16FlashAttnBwdSm80INS1_25CollectiveMainloopBwdSm80ILi2ELi2EN4cute5tupleIJNS5_1CILi128EEES8_NS7_ILi64EEEEEENS_6half_tEfNS_4arch4Sm80ELb1ELb0ELb1ELb0ELb1ELb0ELb0ELb0ELi2ELi4ELi4ELi4ELb0EEENS1_24CollectiveEpilogueBwdGQAISA_fSD_Li256ELb0ELb1EEENS1_25SingleTileBwdLPTSchedulerILb0ELi128ELb1EEEEEEEEEvNT_6ParamsE$_ZZN4cute14logical_divideINS_5tupleIJNS1_IJNS_1CILi8EEENS2_ILi1EEEEEENS1_IJNS2_ILi2EEEEEEEEENS1_IJNS1_IJS4_NS2_ILi0EEEEEENS1_IJiEEEEEENS1_IJS5_NS_6LayoutIS4_S9_EEEEEEEDaRKNSD_IT_T0_EERKT1_ENKUlRKT_RKT0_E_clINSD_IS7_SB_EESE_EEDaSQ_ST_:
[----:B------:R-:W-:-:S06]  /*93a0*/  IADD3 R5, R83, -c[0x0][0x20], RZ ;  /* 0x8000080053057a10 */ /* 0x000fcc0007ffe0ff */
[----:B------:R-:W5:Y:S01]  /*93b0*/  LDL R5, [R5] ;  /* 0x0000000005057983 */ /* 0x000f620000100800 */
[----:B------:R-:W-:Y:S01]  /*93c0*/  IMAD.MOV.U32 R6, RZ, RZ, R4 ;  /* 0x000000ffff067224 */ /* 0x000fe200078e0004 */
[----:B------:R-:W-:-:S04]  /*93d0*/  MOV R7, 0x0 ;  /* 0x0000000000077802 */ /* 0x000fc80000000f00 */
[----:B------:R-:W-:Y:S05]  /*93e0*/  RET.REL.NODEC R6 `(_ZN7cutlass13device_kernelIN5flash19enable_sm80_to_sm89INS1_16FlashAttnBwdSm80INS1_25CollectiveMainloopBwdSm80ILi2ELi2EN4cute5tupleIJNS5_1CILi128EEES8_NS7_ILi64EEEEEENS_6half_tEfNS_4arch4Sm80ELb1ELb0ELb1ELb0ELb1ELb0ELb0ELb0ELi2ELi4ELi4ELi4ELb0EEENS1_24CollectiveEpilogueBwdGQAISA_fSD_Li256ELb0ELb1EEENS1_25SingleTileBwdLPTSchedulerILb0ELi128ELb1EEEEEEEEEvNT_6ParamsE) ;  /* 0xffff6c1006007950 */ /* 0x000fea0003c3ffff */
        .type           $_ZN7cutlass13device_kernelIN5flash19enable_sm80_to_sm89INS1_16FlashAttnBwdSm80INS1_25CollectiveMainloopBwdSm80ILi2ELi2EN4cute5tupleIJNS5_1CILi128EEES8_NS7_ILi64EEEEEENS_6half_tEfNS_4arch4Sm80ELb1ELb0ELb1ELb0ELb1ELb0ELb0ELb0ELi2ELi4ELi4ELi4ELb0EEENS1_24CollectiveEpilogueBwdGQAISA_fSD_Li256ELb0ELb1EEENS1_25SingleTileBwdLPTSchedulerILb0ELi128ELb1EEEEEEEEEvNT_6ParamsE$_ZZN4cute16flatten_to_tupleINS_5tupleIJNS1_IJiiEEENS_1CILi1024EEEEEEEEDaRKT_ENKUlRKT_E_clIS2_EEDaSB_,@function
        .size           $_ZN7cutlass13device_kernelIN5flash19enable_sm80_to_sm89INS1_16FlashAttnBwdSm80INS1_25CollectiveMainloopBwdSm80ILi2ELi2EN4cute5tupleIJNS5_1CILi128EEES8_NS7_ILi64EEEEEENS_6half_tEfNS_4arch4Sm80ELb1ELb0ELb1ELb0ELb1ELb0ELb0ELb0ELi2ELi4ELi4ELi4ELb0EEENS1_24CollectiveEpilogueBwdGQAISA_fSD_Li256ELb0ELb1EEENS1_25SingleTileBwdLPTSchedulerILb0ELi128ELb1EEEEEEEEEvNT_6ParamsE$_ZZN4cute16flatten_to_tupleINS_5tupleIJNS1_IJiiEEENS_1CILi1024EEEEEEEEDaRKT_ENKUlRKT_E_clIS2_EEDaSB_,($_ZN7cutlass13device_kernelIN5flash19enable_sm80_to_sm89INS1_16FlashAttnBwdSm80INS1_25CollectiveMainloopBwdSm80ILi2ELi2EN4cute5tupleIJNS5_1CILi128EEES8_NS7_ILi64EEEEEENS_6half_tEfNS_4arch4Sm80ELb1ELb0ELb1ELb0ELb1ELb0ELb0ELb0ELi2ELi4ELi4ELi4ELb0EEENS1_24CollectiveEpilogueBwdGQAISA_fSD_Li256ELb0ELb1EEENS1_25SingleTileBwdLPTSchedulerILb0ELi128ELb1EEEEEEEEEvNT_6ParamsE$_ZZN4cute16flatten_to_tupleINS_5tupleIJNS_1CILi1024EEENS1_IJiiEEEEEEEEDaRKT_ENKUlRKT_E_clIS4_EEDaSB_ - $_ZN7cutlass13device_kernelIN5flash19enable_sm80_to_sm89INS1_16FlashAttnBwdSm80INS1_25CollectiveMainloopBwdSm80ILi2ELi2EN4cute5tupleIJNS5_1CILi128EEES8_NS7_ILi64EEEEEENS_6half_tEfNS_4arch4Sm80ELb1ELb0ELb1ELb0ELb1ELb0ELb0ELb0ELi2ELi4ELi4ELi4ELb0EEENS1_24CollectiveEpilogueBwdGQAISA_fSD_Li256ELb0ELb1EEENS1_25SingleTileBwdLPTSchedulerILb0ELi128ELb1EEEEEEEEEvNT_6ParamsE$_ZZN4cute16flatten_to_tupleINS_5tupleIJNS1_IJiiEEENS_1CILi1024EEEEEEEEDaRKT_ENKUlRKT_E_clIS2_EEDaSB_)
$_ZN7cutlass13device_kernelIN5flash19enable_sm80_to_sm89INS1_16FlashAttnBwdSm80INS1_25CollectiveMainloopBwdSm80ILi2ELi2EN4cute5tupleIJNS5_1CILi128EEES8_NS7_ILi64EEEEEENS_6half_tEfNS_4arch4Sm80ELb1ELb0ELb1ELb0ELb1ELb0ELb0ELb0ELi2ELi4ELi4ELi4ELb0EEENS1_24CollectiveEpilogueBwdGQAISA_fSD_Li256ELb0ELb1EEENS1_25SingleTileBwdLPTSchedulerILb0ELi128ELb1EEEEEEEEEvNT_6ParamsE$_ZZN4cute16flatten_to_tupleINS_5tupleIJNS1_IJiiEEENS_1CILi1024EEEEEEEEDaRKT_ENKUlRKT_E_clIS2_EEDaSB_:
[----:B------:R-:W-:-:S04]  /*93f0*/  MOV R3, 0x0 ;  /* 0x0000000000037802 */ /* 0x000fc80000000f00 */
[----:B------:R-:W-:Y:S05]  /*9400*/  RET.REL.NODEC R2 `(_ZN7cutlass13device_kernelIN5flash19enable_sm80_to_sm89INS1_16FlashAttnBwdSm80INS1_25CollectiveMainloopBwdSm80ILi2ELi2EN4cute5tupleIJNS5_1CILi128EEES8_NS7_ILi64EEEEEENS_6half_tEfNS_4arch4Sm80ELb1ELb0ELb1ELb0ELb1ELb0ELb0ELb0ELi2ELi4ELi4ELi4ELb0EEENS1_24CollectiveEpilogueBwdGQAISA_fSD_Li256ELb0ELb1EEENS1_25SingleTileBwdLPTSchedulerILb0ELi128ELb1EEEEEEEEEvNT_6ParamsE) ;  /* 0xffff6bf002007950 */ /* 0x000fea0003c3ffff */
        .type           $_ZN7cutlass13device_kernelIN5flash19enable_sm80_to_sm89INS1_16FlashAttnBwdSm80INS1_25CollectiveMainloopBwdSm80ILi2ELi2EN4cute5tupleIJNS5_1CILi128EEES8_NS7_ILi64EEEEEENS_6half_tEfNS_4arch4Sm80ELb1ELb0ELb1ELb0ELb1ELb0ELb0ELb0ELi2ELi4ELi4ELi4ELb0EEENS1_24CollectiveEpilogueBwdGQAISA_fSD_Li256ELb0ELb1EEENS1_25SingleTileBwdLPTSchedulerILb0ELi128ELb1EEEEEEEEEvNT_6ParamsE$_ZZN4cute16flatten_to_tupleINS_5tupleIJNS_1CILi1024EEENS1_IJiiEEEEEEEEDaRKT_ENKUlRKT_E_clIS4_EEDaSB_,@function
        .size           $_ZN7cutlass13device_kernelIN5flash19enable_sm80_to_sm89INS1_16FlashAttnBwdSm80INS1_25CollectiveMainloopBwdSm80ILi2ELi2EN4cute5tupleIJNS5_1CILi128EEES8_NS7_ILi64EEEEEENS_6half_tEfNS_4arch4Sm80ELb1ELb0ELb1ELb0ELb1ELb0ELb0ELb0ELi2ELi4ELi4ELi4ELb0EEENS1_24CollectiveEpilogueBwdGQAISA_fSD_Li256ELb0ELb1EEENS1_25SingleTileBwdLPTSchedulerILb0ELi128ELb1EEEEEEEEEvNT_6ParamsE$_ZZN4cute16flatten_to_tupleINS_5tupleIJNS_1CILi1024EEENS1_IJiiEEEEEEEEDaRKT_ENKUlRKT_E_clIS4_EEDaSB_,($_ZN7cutlass13device_kernelIN5flash19enable_sm80_to_sm89INS1_16FlashAttnBwdSm80INS1_25CollectiveMainloopBwdSm80ILi2ELi2EN4cute5tupleIJNS5_1CILi128EEES8_NS7_ILi64EEEEEENS_6half_tEfNS_4arch4Sm80ELb1ELb0ELb1ELb0ELb1ELb0ELb0ELb0ELi2ELi4ELi4ELi4ELb0EEENS1_24CollectiveEpilogueBwdGQAISA_fSD_Li256ELb0ELb1EEENS1_25SingleTileBwdLPTSchedulerILb0ELi128ELb1EEEEEEEEEvNT_6ParamsE$_ZZN4cute16flatten_to_tupleINS_5tupleIJNS_1CILi4096EEENS1_IJNS1_IJiiEEENS2_ILi8192EEEEEEEEEEEDaRKT_ENKUlRKT_E_clIS6_EEDaSD_ - $_ZN7cutlass13device_kernelIN5flash19enable_sm80_to_sm89INS1_16FlashAttnBwdSm80INS1_25CollectiveMainloopBwdSm80ILi2ELi2EN4cute5tupleIJNS5_1CILi128EEES8_NS7_ILi64EEEEEENS_6half_tEfNS_4arch4Sm80ELb1ELb0ELb1ELb0ELb1ELb0ELb0ELb0ELi2ELi4ELi4ELi4ELb0EEENS1_24CollectiveEpilogueBwdGQAISA_fSD_Li256ELb0ELb1EEENS1_25SingleTileBwdLPTSchedulerILb0ELi128ELb1EEEEEEEEEvNT_6ParamsE$_ZZN4cute16flatten_to_tupleINS_5tupleIJNS_1CILi1024EEENS1_IJiiEEEEEEEEDaRKT_ENKUlRKT_E_clIS4_EEDaSB_)
$_ZN7cutlass13device_kernelIN5flash19enable_sm80_to_sm89INS1_16FlashAttnBwdSm80INS1_25CollectiveMainloopBwdSm80ILi2ELi2EN4cute5tupleIJNS5_1CILi128EEES8_NS7_ILi64EEEEEENS_6half_tEfNS_4arch4Sm80ELb1ELb0ELb1ELb0ELb1ELb0ELb0ELb0ELi2ELi4ELi4ELi4ELb0EEENS1_24CollectiveEpilogueBwdGQAISA_fSD_Li256ELb0ELb1EEENS1_25SingleTileBwdLPTSchedulerILb0ELi128ELb1EEEEEEEEEvNT_6ParamsE$_ZZN4cute16flatten_to_tupleINS_5tupleIJNS_1CILi1024EEENS1_IJiiEEEEEEEEDaRKT_ENKUlRKT_E_clIS4_EEDaSB_:
[----:B------:R-:W-:-:S04]  /*9410*/  MOV R3, 0x0 ;  /* 0x0000000000037802 */ /* 0x000fc80000000f00 */
[----:B------:R-:W-:Y:S05]  /*9420*/  RET.REL.NODEC R2 `(_ZN7cutlass13device_kernelIN5flash19enable_sm80_to_sm89INS1_16FlashAttnBwdSm80INS1_25CollectiveMainloopBwdSm80ILi2ELi2EN4cute5tupleIJNS5_1CILi128EEES8_NS7_ILi64EEEEEENS_6half_tEfNS_4arch4Sm80ELb1ELb0ELb1ELb0ELb1ELb0ELb0ELb0ELi2ELi4ELi4ELi4ELb0EEENS1_24CollectiveEpilogueBwdGQAISA_fSD_Li256ELb0ELb1EEENS1_25SingleTileBwdLPTSchedulerILb0ELi128ELb1EEEEEEEEEvNT_6ParamsE) ;  /* 0xffff6bd002007950 */ /* 0x000fea0003c3ffff */
        .type           $_ZN7cutlass13device_kernelIN5flash19enable_sm80_to_sm89INS1_16FlashAttnBwdSm80INS1_25CollectiveMainloopBwdSm80ILi2ELi2EN4cute5tupleIJNS5_1CILi128EEES8_NS7_ILi64EEEEEENS_6half_tEfNS_4arch4Sm80ELb1ELb0ELb1ELb0ELb1ELb0ELb0ELb0ELi2ELi4ELi4ELi4ELb0EEENS1_24CollectiveEpilogueBwdGQAISA_fSD_Li256ELb0ELb1EEENS1_25SingleTileBwdLPTSchedulerILb0ELi128ELb1EEEEEEEEEvNT_6ParamsE$_ZZN4cute16flatten_to_tupleINS_5tupleIJNS_1CILi4096EEENS1_IJNS1_IJiiEEENS2_ILi8192EEEEEEEEEEEDaRKT_ENKUlRKT_E_clIS6_EEDaSD_,@function
        .size           $_ZN7cutlass13device_kernelIN5flash19enable_sm80_to_sm89INS1_16FlashAttnBwdSm80INS1_25CollectiveMainloopBwdSm80ILi2ELi2EN4cute5tupleIJNS5_1CILi128EEES8_NS7_ILi64EEEEEENS_6half_tEfNS_4arch4Sm80ELb1ELb0ELb1ELb0ELb1ELb0ELb0ELb0ELi2ELi4ELi4ELi4ELb0EEENS1_24CollectiveEpilogueBwdGQAISA_fSD_Li256ELb0ELb1EEENS1_25SingleTileBwdLPTSchedulerILb0ELi128ELb1EEEEEEEEEvNT_6ParamsE$_ZZN4cute16flatten_to_tupleINS_5tupleIJNS_1CILi4096EEENS1_IJNS1_IJiiEEENS2_ILi8192EEEEEEEEEEEDaRKT_ENKUlRKT_E_clIS6_EEDaSD_,($_ZN7cutlass13device_kernelIN5flash19enable_sm80_to_sm89INS1_16FlashAttnBwdSm80INS1_25CollectiveMainloopBwdSm80ILi2ELi2EN4cute5tupleIJNS5_1CILi128EEES8_NS7_ILi64EEEEEENS_6half_tEfNS_4arch4Sm80ELb1ELb0ELb1ELb0ELb1ELb0ELb0ELb0ELi2ELi4ELi4ELi4ELb0EEENS1_24CollectiveEpilogueBwdGQAISA_fSD_Li256ELb0ELb1EEENS1_25SingleTileBwdLPTSchedulerILb0ELi128ELb1EEEEEEEEEvNT_6ParamsE$_ZZN4cute16flatten_to_tupleINS_5tupleIJNS_1CILi4096EEENS1_IJiiEEEEEEEEDaRKT_ENKUlRKT_E_clIS4_EEDaSB_ - $_ZN7cutlass13device_kernelIN5flash19enable_sm80_to_sm89INS1_16FlashAttnBwdSm80INS1_25CollectiveMainloopBwdSm80ILi2ELi2EN4cute5tupleIJNS5_1CILi128EEES8_NS7_ILi64EEEEEENS_6half_tEfNS_4arch4Sm80ELb1ELb0ELb1ELb0ELb1ELb0ELb0ELb0ELi2ELi4ELi4ELi4ELb0EEENS1_24CollectiveEpilogueBwdGQAISA_fSD_Li256ELb0ELb1EEENS1_25SingleTileBwdLPTSchedulerILb0ELi128ELb1EEEEEEEEEvNT_6ParamsE$_ZZN4cute16flatten_to_tupleINS_5tupleIJNS_1CILi4096EEENS1_IJNS1_IJiiEEENS2_ILi8192EEEEEEEEEEEDaRKT_ENKUlRKT_E_clIS6_EEDaSD_)
$_ZN7cutlass13device_kernelIN5flash19enable_sm80_to_sm89INS1_16FlashAttnBwdSm80INS1_25CollectiveMainloopBwdSm80ILi2ELi2EN4cute5tupleIJNS5_1CILi128EEES8_NS7_ILi64EEEEEENS_6half_tEfNS_4arch4Sm80ELb1ELb0ELb1ELb0ELb1ELb0ELb0ELb0ELi2ELi4ELi4ELi4ELb0EEENS1_24CollectiveEpilogueBwdGQAISA_fSD_Li256ELb0ELb1EEENS1_25SingleTileBwdLPTSchedulerILb0ELi128ELb1EEEEEEEEEvNT_6ParamsE$_ZZN4cute16flatten_to_tupleINS_5tupleIJNS_1CILi4096EEENS1_IJNS1_IJiiEEENS2_ILi8192EEEEEEEEEEEDaRKT_ENKUlRKT_E_clIS6_EEDaSD_:
[----:B------:R-:W-:-:S04]  /*9430*/  MOV R5, 0x0 ;  /* 0x0000000000057802 */ /* 0x000fc80000000f00 */
[----:B------:R-:W-:Y:S05]  /*9440*/  RET.REL.NODEC R4 `(_ZN7cutlass13device_kernelIN5flash19enable_sm80_to_sm89INS1_16FlashAttnBwdSm80INS1_25CollectiveMainloopBwdSm80ILi2ELi2EN4cute5tupleIJNS5_1CILi128EEES8_NS7_ILi64EEEEEENS_6half_tEfNS_4arch4Sm80ELb1ELb0ELb1ELb0ELb1ELb0ELb0ELb0ELi2ELi4ELi4ELi4ELb0EEENS1_24CollectiveEpilogueBwdGQAISA_fSD_Li256ELb0ELb1EEENS1_25SingleTileBwdLPTSchedulerILb0ELi128ELb1EEEEEEEEEvNT_6ParamsE) ;  /* 0xffff6bb004007950 */ /* 0x000fea0003c3ffff */
        .type           $_ZN7cutlass13device_kernelIN5flash19enable_sm80_to_sm89INS1_16FlashAttnBwdSm80INS1_25CollectiveMainloopBwdSm80ILi2ELi2EN4cute5tupleIJNS5_1CILi128EEES8_NS7_ILi64EEEEEENS_6half_tEfNS_4arch4Sm80ELb1ELb0ELb1ELb0ELb1ELb0ELb0ELb0ELi2ELi4ELi4ELi4ELb0EEENS1_24CollectiveEpilogueBwdGQAISA_fSD_Li256ELb0ELb1EEENS1_25SingleTileBwdLPTSchedulerILb0ELi128ELb1EEEEEEEEEvNT_6ParamsE$_ZZN4cute16flatten_to_tupleINS_5tupleIJNS_1CILi4096EEENS1_IJiiEEEEEEEEDaRKT_ENKUlRKT_E_clIS4_EEDaSB_,@function
        .size           $_ZN7cutlass13device_kernelIN5flash19enable_sm80_to_sm89INS1_16FlashAttnBwdSm80INS1_25CollectiveMainloopBwdSm80ILi2ELi2EN4cute5tupleIJNS5_1CILi128EEES8_NS7_ILi64EEEEEENS_6half_tEfNS_4arch4Sm80ELb1ELb0ELb1ELb0ELb1ELb0ELb0ELb0ELi2ELi4ELi4ELi4ELb0EEENS1_24CollectiveEpilogueBwdGQAISA_fSD_Li256ELb0ELb1EEENS1_25SingleTileBwdLPTSchedulerILb0ELi128ELb1EEEEEEEEEvNT_6ParamsE$_ZZN4cute16flatten_to_tupleINS_5tupleIJNS_1CILi4096EEENS1_IJiiEEEEEEEEDaRKT_ENKUlRKT_E_clIS4_EEDaSB_,($_ZN7cutlass13device_kernelIN5flash19enable_sm80_to_sm89INS1_16FlashAttnBwdSm80INS1_25CollectiveMainloopBwdSm80ILi2ELi2EN4cute5tupleIJNS5_1CILi128EEES8_NS7_ILi64EEEEEENS_6half_tEfNS_4arch4Sm80ELb1ELb0ELb1ELb0ELb1ELb0ELb0ELb0ELi2ELi4ELi4ELi4ELb0EEENS1_24CollectiveEpilogueBwdGQAISA_fSD_Li256ELb0ELb1EEENS1_25SingleTileBwdLPTSchedulerILb0ELi128ELb1EEEEEEEEEvNT_6ParamsE$_ZZN4cute4diceINS_5tupleIJNS1_IJiNS1_IJiNS_1CILi0EEEEEEEEENS1_IJNS_10UnderscoreENS1_IJS6_S6_EEEEEEEEES9_EEDaRKT_RKT0_ENKUlRKT_RKT0_E_clIS5_S5_EEDaSI_SL_ - $_ZN7cutlass13device_kernelIN5flash19enable_sm80_to_sm89INS1_16FlashAttnBwdSm80INS1_25CollectiveMainloopBwdSm80ILi2ELi2EN4cute5tupleIJNS5_1CILi128EEES8_NS7_ILi64EEEEEENS_6half_tEfNS_4arch4Sm80ELb1ELb0ELb1ELb0ELb1ELb0ELb0ELb0ELi2ELi4ELi4ELi4ELb0EEENS1_24CollectiveEpilogueBwdGQAISA_fSD_Li256ELb0ELb1EEENS1_25SingleTileBwdLPTSchedulerILb0ELi128ELb1EEEEEEEEEvNT_6ParamsE$_ZZN4cute16flatten_to_tupleINS_5tupleIJNS_1CILi4096EEENS1_IJiiEEEEEEEEDaRKT_ENKUlRKT_E_clIS4_EEDaSB_)
$_ZN7cutlass13device_kernelIN5flash19enable_sm80_to_sm89INS1_16FlashAttnBwdSm80INS1_25CollectiveMainloopBwdSm80ILi2ELi2EN4cute5tupleIJNS5_1CILi128EEES8_NS7_ILi64EEEEEENS_6half_tEfNS_4arch4Sm80ELb1ELb0ELb1ELb0ELb1ELb0ELb0ELb0ELi2ELi4ELi4ELi4ELb0EEENS1_24CollectiveEpilogueBwdGQAISA_fSD_Li256ELb0ELb1EEENS1_25SingleTileBwdLPTSchedulerILb0ELi128ELb1EEEEEEEEEvNT_6ParamsE$_ZZN4cute16flatten_to_tupleINS_5tupleIJNS_1CILi4096EEENS1_IJiiEEEEEEEEDaRKT_ENKUlRKT_E_clIS4_EEDaSB_:
[----:B------:R-:W-:-:S04]  /*9450*/  MOV R3, 0x0 ;  /* 0x0000000000037802 */ /* 0x000fc80000000f00 */
[----:B------:R-:W-:Y:S05]  /*9460*/  RET.REL.NODEC R2 `(_ZN7cutlass13device_kernelIN5flash19enable_sm80_to_sm89INS1_16FlashAttnBwdSm80INS1_25CollectiveMainloopBwdSm80ILi2ELi2EN4cute5tupleIJNS5_1CILi128EEES8_NS7_ILi64EEEEEENS_6half_tEfNS_4arch4Sm80ELb1ELb0ELb1ELb0ELb1ELb0ELb0ELb0ELi2ELi4ELi4ELi4ELb0EEENS1_24CollectiveEpilogueBwdGQAISA_fSD_Li256ELb0ELb1EEENS1_25SingleTileBwdLPTSchedulerILb0ELi128ELb1EEEEEEEEEvNT_6ParamsE) ;  /* 0xffff6b9002007950 */ /* 0x000fea0003c3ffff */
        .type           $_ZN7cutlass13device_kernelIN5flash19enable_sm80_to_sm89INS1_16FlashAttnBwdSm80INS1_25CollectiveMainloopBwdSm80ILi2ELi2EN4cute5tupleIJNS5_1CILi128EEES8_NS7_ILi64EEEEEENS_6half_tEfNS_4arch4Sm80ELb1ELb0ELb1ELb0ELb1ELb0ELb0ELb0ELi2ELi4ELi4ELi4ELb0EEENS1_24CollectiveEpilogueBwdGQAISA_fSD_Li256ELb0ELb1EEENS1_25SingleTileBwdLPTSchedulerILb0ELi128ELb1EEEEEEEEEvNT_6ParamsE$_ZZN4cute4diceINS_5tupleIJNS1_IJiNS1_IJiNS_1CILi0EEEEEEEEENS1_IJNS_10UnderscoreENS1_IJS6_S6_EEEEEEEEES9_EEDaRKT_RKT0_ENKUlRKT_RKT0_E_clIS5_S5_EEDaSI_SL_,@function
        .size           $_ZN7cutlass13device_kernelIN5flash19enable_sm80_to_sm89INS1_16FlashAttnBwdSm80INS1_25CollectiveMainloopBwdSm80ILi2ELi2EN4cute5tupleIJNS5_1CILi128EEES8_NS7_ILi64EEEEEENS_6half_tEfNS_4arch4Sm80ELb1ELb0ELb1ELb0ELb1ELb0ELb0ELb0ELi2ELi4ELi4ELi4ELb0EEENS1_24CollectiveEpilogueBwdGQAISA_fSD_Li256ELb0ELb1EEENS1_25SingleTileBwdLPTSchedulerILb0ELi128ELb1EEEEEEEEEvNT_6ParamsE$_ZZN4cute4diceINS_5tupleIJNS1_IJiNS1_IJiNS_1CILi0EEEEEEEEENS1_IJNS_10UnderscoreENS1_IJS6_S6_EEEEEEEEES9_EEDaRKT_RKT0_ENKUlRKT_RKT0_E_clIS5_S5_EEDaSI_SL_,($_ZN7cutlass13device_kernelIN5flash19enable_sm80_to_sm89INS1_16FlashAttnBwdSm80INS1_25CollectiveMainloopBwdSm80ILi2ELi2EN4cute5tupleIJNS5_1CILi128EEES8_NS7_ILi64EEEEEENS_6half_tEfNS_4arch4Sm80ELb1ELb0ELb1ELb0ELb1ELb0ELb0ELb0ELi2ELi4ELi4ELi4ELb0EEENS1_24CollectiveEpilogueBwdGQAISA_fSD_Li256ELb0ELb1EEENS1_25SingleTileBwdLPTSchedulerILb0ELi128ELb1EEEEEEEEEvNT_6ParamsE$_ZZN4cute4takeILi1ELi2ENS_5tupleIJNS1_IJNS_1CILi1EEENS2_ILi0EEEEEEiEEEEEDaRKT1_ENKUlDpRKT_E_clIJiEEEDaSD_ - $_ZN7cutlass13device_kernelIN5flash19enable_sm80_to_sm89INS1_16FlashAttnBwdSm80INS1_25CollectiveMainloopBwdSm80ILi2ELi2EN4cute5tupleIJNS5_1CILi128EEES8_NS7_ILi64EEEEEENS_6half_tEfNS_4arch4Sm80ELb1ELb0ELb1ELb0ELb1ELb0ELb0ELb0ELi2ELi4ELi4ELi4ELb0EEENS1_24CollectiveEpilogueBwdGQAISA_fSD_Li256ELb0ELb1EEENS1_25SingleTileBwdLPTSchedulerILb0ELi128ELb1EEEEEEEEEvNT_6ParamsE$_ZZN4cute4diceINS_5tupleIJNS1_IJiNS1_IJiNS_1CILi0EEEEEEEEENS1_IJNS_10UnderscoreENS1_IJS6_S6_EEEEEEEEES9_EEDaRKT_RKT0_ENKUlRKT_RKT0_E_clIS5_S5_EEDaSI_SL_)
$_ZN7cutlass13device_kernelIN5flash19enable_sm80_to_sm89INS1_16FlashAttnBwdSm80INS1_25CollectiveMainloopBwdSm80ILi2ELi2EN4cute5tupleIJNS5_1CILi128EEES8_NS7_ILi64EEEEEENS_6half_tEfNS_4arch4Sm80ELb1ELb0ELb1ELb0ELb1ELb0ELb0ELb0ELi2ELi4ELi4ELi4ELb0EEENS1_24CollectiveEpilogueBwdGQAISA_fSD_Li256ELb0ELb1EEENS1_25SingleTileBwdLPTSchedulerILb0ELi128ELb1EEEEEEEEEvNT_6ParamsE$_ZZN4cute4diceINS_5tupleIJNS1_IJiNS1_IJiNS_1CILi0EEEEEEEEENS1_IJNS_10UnderscoreENS1_IJS6_S6_EEEEEEEEES9_EEDaRKT_RKT0_ENKUlRKT_RKT0_E_clIS5_S5_EEDaSI_SL_:
[----:B------:R-:W-:-:S05]  /*9470*/  IADD3 R5, R2, -c[0x0][0x20], RZ ;  /* 0x8000080002057a10 */ /* 0x000fca0007ffe0ff */
[----:B------:R1:W5:Y:S04]  /*9480*/  LDL R3, [R5+0x4] ;  /* 0x0000040005037983 */ /* 0x0003680000100800 */
[----:B------:R1:W5:Y:S01]  /*9490*/  LDL R2, [R5] ;  /* 0x0000000005027983 */ /* 0x0003620000100800 */
[----:B------:R-:W-:Y:S01]  /*94a0*/  IMAD.MOV.U32 R36, RZ, RZ, R4 ;  /* 0x000000ffff247224 */ /* 0x000fe200078e0004 */
[----:B------:R-:W-:-:S04]  /*94b0*/  MOV R37, 0x0 ;  /* 0x0000000000257802 */ /* 0x000fc80000000f00 */
[----:B------:R-:W-:Y:S05]  /*94c0*/  RET.REL.NODEC R36 `(_ZN7cutlass13device_kernelIN5flash19enable_sm80_to_sm89INS1_16FlashAttnBwdSm80INS1_25CollectiveMainloopBwdSm80ILi2ELi2EN4cute5tupleIJNS5_1CILi128EEES8_NS7_ILi64EEEEEENS_6half_tEfNS_4arch4Sm80ELb1ELb0ELb1ELb0ELb1ELb0ELb0ELb0ELi2ELi4ELi4ELi4ELb0EEENS1_24CollectiveEpilogueBwdGQAISA_fSD_Li256ELb0ELb1EEENS1_25SingleTileBwdLPTSchedulerILb0ELi128ELb1EEEEEEEEEvNT_6ParamsE) ;  /* 0xffff6b3024007950 */ /* 0x000fea0003c3ffff */
        .type           $_ZN7cutlass13device_kernelIN5flash19enable_sm80_to_sm89INS1_16FlashAttnBwdSm80INS1_25CollectiveMainloopBwdSm80ILi2ELi2EN4cute5tupleIJNS5_1CILi128EEES8_NS7_ILi64EEEEEENS_6half_tEfNS_4arch4Sm80ELb1ELb0ELb1ELb0ELb1ELb0ELb0ELb0ELi2ELi4ELi4ELi4ELb0EEENS1_24CollectiveEpilogueBwdGQAISA_fSD_Li256ELb0ELb1EEENS1_25SingleTileBwdLPTSchedulerILb0ELi128ELb1EEEEEEEEEvNT_6ParamsE$_ZZN4cute4takeILi1ELi2ENS_5tupleIJNS1_IJNS_1CILi1EEENS2_ILi0EEEEEEiEEEEEDaRKT1_ENKUlDpRKT_E_clIJiEEEDaSD_,@function
        .size           $_ZN7cutlass13device_kernelIN5flash19enable_sm80_to_sm89INS1_16FlashAttnBwdSm80INS1_25CollectiveMainloopBwdSm80ILi2ELi2EN4cute5tupleIJNS5_1CILi128EEES8_NS7_ILi64EEEEEENS_6half_tEfNS_4arch4Sm80ELb1ELb0ELb1ELb0ELb1ELb0ELb0ELb0ELi2ELi4ELi4ELi4ELb0EEENS1_24CollectiveEpilogueBwdGQAISA_fSD_Li256ELb0ELb1EEENS1_25SingleTileBwdLPTSchedulerILb0ELi128ELb1EEEEEEEEEvNT_6ParamsE$_ZZN4cute4takeILi1ELi2ENS_5tupleIJNS1_IJNS_1CILi1EEENS2_ILi0EEEEEEiEEEEEDaRKT1_ENKUlDpRKT_E_clIJiEEEDaSD_,($_ZN7cutlass13device_kernelIN5flash19enable_sm80_to_sm89INS1_16FlashAttnBwdSm80INS1_25CollectiveMainloopBwdSm80ILi2ELi2EN4cute5tupleIJNS5_1CILi128EEES8_NS7_ILi64EEEEEENS_6half_tEfNS_4arch4Sm80ELb1ELb0ELb1ELb0ELb1ELb0ELb0ELb0ELi2ELi4ELi4ELi4ELb0EEENS1_24CollectiveEpilogueBwdGQAISA_fSD_Li256ELb0ELb1EEENS1_25SingleTileBwdLPTSchedulerILb0ELi128ELb1EEEEEEEEEvNT_6ParamsE$_ZZN4cute4takeILi1ELi3ENS_5tupleIJNS1_IJNS_1CILi1EEENS2_ILi512EEEiEEENS2_ILi4096EEENS1_IJNS1_IJiiEEENS2_ILi8192EEEEEEEEEEEDaRKT1_ENKUlDpRKT_E_clIJS6_S9_EEEDaSH_ - $_ZN7cutlass13device_kernelIN5flash19enable_sm80_to_sm89INS1_16FlashAttnBwdSm80INS1_25CollectiveMainloopBwdSm80ILi2ELi2EN4cute5tupleIJNS5_1CILi128EEES8_NS7_ILi64EEEEEENS_6half_tEfNS_4arch4Sm80ELb1ELb0ELb1ELb0ELb1ELb0ELb0ELb0ELi2ELi4ELi4ELi4ELb0EEENS1_24CollectiveEpilogueBwdGQAISA_fSD_Li256ELb0ELb1EEENS1_25SingleTileBwdLPTSchedulerILb0ELi128ELb1EEEEEEEEEvNT_6ParamsE$_ZZN4cute4takeILi1ELi2ENS_5tupleIJNS1_IJNS_1CILi1EEENS2_ILi0EEEEEEiEEEEEDaRKT1_ENKUlDpRKT_E_clIJiEEEDaSD_)
$_ZN7cutlass13device_kernelIN5flash19enable_sm80_to_sm89INS1_16FlashAttnBwdSm80INS1_25CollectiveMainloopBwdSm80ILi2ELi2EN4cute5tupleIJNS5_1CILi128EEES8_NS7_ILi64EEEEEENS_6half_tEfNS_4arch4Sm80ELb1ELb0ELb1ELb0ELb1ELb0ELb0ELb0ELi2ELi4ELi4ELi4ELb0EEENS1_24CollectiveEpilogueBwdGQAISA_fSD_Li256ELb0ELb1EEENS1_25SingleTileBwdLPTSchedulerILb0ELi128ELb1EEEEEEEEEvNT_6ParamsE$_ZZN4cute4takeILi1ELi2ENS_5tupleIJNS1_IJNS_1CILi1EEENS2_ILi0EEEEEEiEEEEEDaRKT1_ENKUlDpRKT_E_clIJiEEEDaSD_:
[----:B------:R-:W-:Y:S02]  /*94d0*/  MOV R38, R36 ;  /* 0x0000002400267202 */ /* 0x000fe40000000f00 */
[----:B------:R-:W-:-:S04]  /*94e0*/  MOV R39, 0x0 ;  /* 0x0000000000277802 */ /* 0x000fc80000000f00 */
[----:B------:R-:W-:Y:S05]  /*94f0*/  RET.REL.NODEC R38 `(_ZN7cutlass13device_kernelIN5flash19enable_sm80_to_sm89INS1_16FlashAttnBwdSm80INS1_25CollectiveMainloopBwdSm80ILi2ELi2EN4cute5tupleIJNS5_1CILi128EEES8_NS7_ILi64EEEEEENS_6half_tEfNS_4arch4Sm80ELb1ELb0ELb1ELb0ELb1ELb0ELb0ELb0ELi2ELi4ELi4ELi4ELb0EEENS1_24CollectiveEpilogueBwdGQAISA_fSD_Li256ELb0ELb1EEENS1_25SingleTileBwdLPTSchedulerILb0ELi128ELb1EEEEEEEEEvNT_6ParamsE) ;  /* 0xffff6b0026007950 */ /* 0x000fea0003c3ffff */
        .type           $_ZN7cutlass13device_kernelIN5flash19enable_sm80_to_sm89INS1_16FlashAttnBwdSm80INS1_25CollectiveMainloopBwdSm80ILi2ELi2EN4cute5tupleIJNS5_1CILi128EEES8_NS7_ILi64EEEEEENS_6half_tEfNS_4arch4Sm80ELb1ELb0ELb1ELb0ELb1ELb0ELb0ELb0ELi2ELi4ELi4ELi4ELb0EEENS1_24CollectiveEpilogueBwdGQAISA_fSD_Li256ELb0ELb1EEENS1_25SingleTileBwdLPTSchedulerILb0ELi128ELb1EEEEEEEEEvNT_6ParamsE$_ZZN4cute4takeILi1ELi3ENS_5tupleIJNS1_IJNS_1CILi1EEENS2_ILi512EEEiEEENS2_ILi4096EEENS1_IJNS1_IJiiEEENS2_ILi8192EEEEEEEEEEEDaRKT1_ENKUlDpRKT_E_clIJS6_S9_EEEDaSH_,@function
        .size           $_ZN7cutlass13device_kernelIN5flash19enable_sm80_to_sm89INS1_16FlashAttnBwdSm80INS1_25CollectiveMainloopBwdSm80ILi2ELi2EN4cute5tupleIJNS5_1CILi128EEES8_NS7_ILi64EEEEEENS_6half_tEfNS_4arch4Sm80ELb1ELb0ELb1ELb0ELb1ELb0ELb0ELb0ELi2ELi4ELi4ELi4ELb0EEENS1_24CollectiveEpilogueBwdGQAISA_fSD_Li256ELb0ELb1EEENS1_25SingleTileBwdLPTSchedulerILb0ELi128ELb1EEEEEEEEEvNT_6ParamsE$_ZZN4cute4takeILi1ELi3ENS_5tupleIJNS1_IJNS_1CILi1EEENS2_ILi512EEEiEEENS2_ILi4096EEENS1_IJNS1_IJiiEEENS2_ILi8192EEEEEEEEEEEDaRKT1_ENKUlDpRKT_E_clIJS6_S9_EEEDaSH_,($_ZN7cutlass13device_kernelIN5flash19enable_sm80_to_sm89INS1_16FlashAttnBwdSm80INS1_25CollectiveMainloopBwdSm80ILi2ELi2EN4cute5tupleIJNS5_1CILi128EEES8_NS7_ILi64EEEEEENS_6half_tEfNS_4arch4Sm80ELb1ELb0ELb1ELb0ELb1ELb0ELb0ELb0ELi2ELi4ELi4ELi4ELb0EEENS1_24CollectiveEpilogueBwdGQAISA_fSD_Li256ELb0ELb1EEENS1_25SingleTileBwdLPTSchedulerILb0ELi128ELb1EEEEEEEEEvNT_6ParamsE$_ZZN4cute4takeILi1ELi3ENS_5tupleIJNS1_IJNS_1CILi1EEENS2_ILi512EEEiEEENS2_ILi4096EEENS1_IJiiEEEEEEEEDaRKT1_ENKUlDpRKT_E_clIJS6_S7_EEEDaSF_ - $_ZN7cutlass13device_kernelIN5flash19enable_sm80_to_sm89INS1_16FlashAttnBwdSm80INS1_25CollectiveMainloopBwdSm80ILi2ELi2EN4cute5tupleIJNS5_1CILi128EEES8_NS7_ILi64EEEEEENS_6half_tEfNS_4arch4Sm80ELb1ELb0ELb1ELb0ELb1ELb0ELb0ELb0ELi2ELi4ELi4ELi4ELb0EEENS1_24CollectiveEpilogueBwdGQAISA_fSD_Li256ELb0ELb1EEENS1_25SingleTileBwdLPTSchedulerILb0ELi128ELb1EEEEEEEEEvNT_6ParamsE$_ZZN4cute4takeILi1ELi3ENS_5tupleIJNS1_IJNS_1CILi1EEENS2_ILi512EEEiEEENS2_ILi4096EEENS1_IJNS1_IJiiEEENS2_ILi8192EEEEEEEEEEEDaRKT1_ENKUlDpRKT_E_clIJS6_S9_EEEDaSH_)
$_ZN7cutlass13device_kernelIN5flash19enable_sm80_to_sm89INS1_16FlashAttnBwdSm80INS1_25CollectiveMainloopBwdSm80ILi2ELi2EN4cute5tupleIJNS5_1CILi128EEES8_NS7_ILi64EEEEEENS_6half_tEfNS_4arch4Sm80ELb1ELb0ELb1ELb0ELb1ELb0ELb0ELb0ELi2ELi4ELi4ELi4ELb0EEENS1_24CollectiveEpilogueBwdGQAISA_fSD_Li256ELb0ELb1EEENS1_25SingleTileBwdLPTSchedulerILb0ELi128ELb1EEEEEEEEEvNT_6ParamsE$_ZZN4cute4takeILi1ELi3ENS_5tupleIJNS1_IJNS_1CILi1EEENS2_ILi512EEEiEEENS2_ILi4096EEENS1_IJNS1_IJiiEEENS2_ILi8192EEEEEEEEEEEDaRKT1_ENKUlDpRKT_E_clIJS6_S9_EEEDaSH_:
[----:B------:R-:W-:-:S04]  /*9500*/  MOV R5, 0x0 ;  /* 0x0000000000057802 */ /* 0x000fc80000000f00 */
[----:B------:R-:W-:Y:S05]  /*9510*/  RET.REL.NODEC R4 `(_ZN7cutlass13device_kernelIN5flash19enable_sm80_to_sm89INS1_16FlashAttnBwdSm80INS1_25CollectiveMainloopBwdSm80ILi2ELi2EN4cute5tupleIJNS5_1CILi128EEES8_NS7_ILi64EEEEEENS_6half_tEfNS_4arch4Sm80ELb1ELb0ELb1ELb0ELb1ELb0ELb0ELb0ELi2ELi4ELi4ELi4ELb0EEENS1_24CollectiveEpilogueBwdGQAISA_fSD_Li256ELb0ELb1EEENS1_25SingleTileBwdLPTSchedulerILb0ELi128ELb1EEEEEEEEEvNT_6ParamsE) ;  /* 0xffff6ae004007950 */ /* 0x000fea0003c3ffff */
        .type           $_ZN7cutlass13device_kernelIN5flash19enable_sm80_to_sm89INS1_16FlashAttnBwdSm80INS1_25CollectiveMainloopBwdSm80ILi2ELi2EN4cute5tupleIJNS5_1CILi128EEES8_NS7_ILi64EEEEEENS_6half_tEfNS_4arch4Sm80ELb1ELb0ELb1ELb0ELb1ELb0ELb0ELb0ELi2ELi4ELi4ELi4ELb0EEENS1_24CollectiveEpilogueBwdGQAISA_fSD_Li256ELb0ELb1EEENS1_25SingleTileBwdLPTSchedulerILb0ELi128ELb1EEEEEEEEEvNT_6ParamsE$_ZZN4cute4takeILi1ELi3ENS_5tupleIJNS1_IJNS_1CILi1EEENS2_ILi512EEEiEEENS2_ILi4096EEENS1_IJiiEEEEEEEEDaRKT1_ENKUlDpRKT_E_clIJS6_S7_EEEDaSF_,@function
        .size           $_ZN7cutlass13device_kernelIN5flash19enable_sm80_to_sm89INS1_16FlashAttnBwdSm80INS1_25CollectiveMainloopBwdSm80ILi2ELi2EN4cute5tupleIJNS5_1CILi128EEES8_NS7_ILi64EEEEEENS_6half_tEfNS_4arch4Sm80ELb1ELb0ELb1ELb0ELb1ELb0ELb0ELb0ELi2ELi4ELi4ELi4ELb0EEENS1_24CollectiveEpilogueBwdGQAISA_fSD_Li256ELb0ELb1EEENS1_25SingleTileBwdLPTSchedulerILb0ELi128ELb1EEEEEEEEEvNT_6ParamsE$_ZZN4cute4takeILi1ELi3ENS_5tupleIJNS1_IJNS_1CILi1EEENS2_ILi512EEEiEEENS2_ILi4096EEENS1_IJiiEEEEEEEEDaRKT1_ENKUlDpRKT_E_clIJS6_S7_EEEDaSF_,($_ZN7cutlass13device_kernelIN5flash19enable_sm80_to_sm89INS1_16FlashAttnBwdSm80INS1_25CollectiveMainloopBwdSm80ILi2ELi2EN4cute5tupleIJNS5_1CILi128EEES8_NS7_ILi64EEEEEENS_6half_tEfNS_4arch4Sm80ELb1ELb0ELb1ELb0ELb1ELb0ELb0ELb0ELi2ELi4ELi4ELi4ELb0EEENS1_24CollectiveEpilogueBwdGQAISA_fSD_Li256ELb0ELb1EEENS1_25SingleTileBwdLPTSchedulerILb0ELi128ELb1EEEEEEEEEvNT_6ParamsE$_ZZN4cute4takeILi1ELi3ENS_5tupleIJNS1_IJNS_1CILi1EEEiEEENS2_ILi1024EEENS1_IJiiEEEEEEEEDaRKT1_ENKUlDpRKT_E_clIJS5_S6_EEEDaSE_ - $_ZN7cutlass13device_kernelIN5flash19enable_sm80_to_sm89INS1_16FlashAttnBwdSm80INS1_25CollectiveMainloopBwdSm80ILi2ELi2EN4cute5tupleIJNS5_1CILi128EEES8_NS7_ILi64EEEEEENS_6half_tEfNS_4arch4Sm80ELb1ELb0ELb1ELb0ELb1ELb0ELb0ELb0ELi2ELi4ELi4ELi4ELb0EEENS1_24CollectiveEpilogueBwdGQAISA_fSD_Li256ELb0ELb1EEENS1_25SingleTileBwdLPTSchedulerILb0ELi128ELb1EEEEEEEEEvNT_6ParamsE$_ZZN4cute4takeILi1ELi3ENS_5tupleIJNS1_IJNS_1CILi1EEENS2_ILi512EEEiEEENS2_ILi4096EEENS1_IJiiEEEEEEEEDaRKT1_ENKUlDpRKT_E_clIJS6_S7_EEEDaSF_)
$_ZN7cutlass13device_kernelIN5flash19enable_sm80_to_sm89INS1_16FlashAttnBwdSm80INS1_25CollectiveMainloopBwdSm80ILi2ELi2EN4cute5tupleIJNS5_1CILi128EEES8_NS7_ILi64EEEEEENS_6half_tEfNS_4arch4Sm80ELb1ELb0ELb1ELb0ELb1ELb0ELb0ELb0ELi2ELi4ELi4ELi4ELb0EEENS1_24CollectiveEpilogueBwdGQAISA_fSD_Li256ELb0ELb1EEENS1_25SingleTileBwdLPTSchedulerILb0ELi128ELb1EEEEEEEEEvNT_6ParamsE$_ZZN4cute4takeILi1ELi3ENS_5tupleIJNS1_IJNS_1CILi1EEENS2_ILi512EEEiEEENS2_ILi4096EEENS1_IJiiEEEEEEEEDaRKT1_ENKUlDpRKT_E_clIJS6_S7_EEEDaSF_:
[----:B------:R-:W-:-:S04]  /*9520*/  MOV R3, 0x0 ;  /* 0x0000000000037802 */ /* 0x000fc80000000f00 */
[----:B------:R-:W-:Y:S05]  /*9530*/  RET.REL.NODEC R2 `(_ZN7cutlass13device_kernelIN5flash19enable_sm80_to_sm89INS1_16FlashAttnBwdSm80INS1_25CollectiveMainloopBwdSm80ILi2ELi2EN4cute5tupleIJNS5_1CILi128EEES8_NS7_ILi64EEEEEENS_6half_tEfNS_4arch4Sm80ELb1ELb0ELb1ELb0ELb1ELb0ELb0ELb0ELi2ELi4ELi4ELi4ELb0EEENS1_24CollectiveEpilogueBwdGQAISA_fSD_Li256ELb0ELb1EEENS1_25SingleTileBwdLPTSchedulerILb0ELi128ELb1EEEEEEEEEvNT_6ParamsE) ;  /* 0xffff6ac002007950 */ /* 0x000fea0003c3ffff */
        .type           $_ZN7cutlass13device_kernelIN5flash19enable_sm80_to_sm89INS1_16FlashAttnBwdSm80INS1_25CollectiveMainloopBwdSm80ILi2ELi2EN4cute5tupleIJNS5_1CILi128EEES8_NS7_ILi64EEEEEENS_6half_tEfNS_4arch4Sm80ELb1ELb0ELb1ELb0ELb1ELb0ELb0ELb0ELi2ELi4ELi4ELi4ELb0EEENS1_24CollectiveEpilogueBwdGQAISA_fSD_Li256ELb0ELb1EEENS1_25SingleTileBwdLPTSchedulerILb0ELi128ELb1EEEEEEEEEvNT_6ParamsE$_ZZN4cute4takeILi1ELi3ENS_5tupleIJNS1_IJNS_1CILi1EEEiEEENS2_ILi1024EEENS1_IJiiEEEEEEEEDaRKT1_ENKUlDpRKT_E_clIJS5_S6_EEEDaSE_,@function
        .size           $_ZN7cutlass13device_kernelIN5flash19enable_sm80_to_sm89INS1_16FlashAttnBwdSm80INS1_25CollectiveMainloopBwdSm80ILi2ELi2EN4cute5tupleIJNS5_1CILi128EEES8_NS7_ILi64EEEEEENS_6half_tEfNS_4arch4Sm80ELb1ELb0ELb1ELb0ELb1ELb0ELb0ELb0ELi2ELi4ELi4ELi4ELb0EEENS1_24CollectiveEpilogueBwdGQAISA_fSD_Li256ELb0ELb1EEENS1_25SingleTileBwdLPTSchedulerILb0ELi128ELb1EEEEEEEEEvNT_6ParamsE$_ZZN4cute4takeILi1ELi3ENS_5tupleIJNS1_IJNS_1CILi1EEEiEEENS2_ILi1024EEENS1_IJiiEEEEEEEEDaRKT1_ENKUlDpRKT_E_clIJS5_S6_EEEDaSE_,($_ZN7cutlass13device_kernelIN5flash19enable_sm80_to_sm89INS1_16FlashAttnBwdSm80INS1_25CollectiveMainloopBwdSm80ILi2ELi2EN4cute5tupleIJNS5_1CILi128EEES8_NS7_ILi64EEEEEENS_6half_tEfNS_4arch4Sm80ELb1ELb0ELb1ELb0ELb1ELb0ELb0ELb0ELi2ELi4ELi4ELi4ELb0EEENS1_24CollectiveEpilogueBwdGQAISA_fSD_Li256ELb0ELb1EEENS1_25SingleTileBwdLPTSchedulerILb0ELi128ELb1EEEEEEEEEvNT_6ParamsE$_ZZN4cute4takeILi1ELi3ENS_5tupleIJNS1_IJiNS_1CILi512EEEEEENS1_IJiiEEENS2_ILi1024EEEEEEEEDaRKT1_ENKUlDpRKT_E_clIJS5_S6_EEEDaSE_ - $_ZN7cutlass13device_kernelIN5flash19enable_sm80_to_sm89INS1_16FlashAttnBwdSm80INS1_25CollectiveMainloopBwdSm80ILi2ELi2EN4cute5tupleIJNS5_1CILi128EEES8_NS7_ILi64EEEEEENS_6half_tEfNS_4arch4Sm80ELb1ELb0ELb1ELb0ELb1ELb0ELb0ELb0ELi2ELi4ELi4ELi4ELb0EEENS1_24CollectiveEpilogueBwdGQAISA_fSD_Li256ELb0ELb1EEENS1_25SingleTileBwdLPTSchedulerILb0ELi128ELb1EEEEEEEEEvNT_6ParamsE$_ZZN4cute4takeILi1ELi3ENS_5tupleIJNS1_IJNS_1CILi1EEEiEEENS2_ILi1024EEENS1_IJiiEEEEEEEEDaRKT1_ENKUlDpRKT_E_clIJS5_S6_EEEDaSE_)
$_ZN7cutlass13device_kernelIN5flash19enable_sm80_to_sm89INS1_16FlashAttnBwdSm80INS1_25CollectiveMainloopBwdSm80ILi2ELi2EN4cute5tupleIJNS5_1CILi128EEES8_NS7_ILi64EEEEEENS_6half_tEfNS_4arch4Sm80ELb1ELb0ELb1ELb0ELb1ELb0ELb0ELb0ELi2ELi4ELi4ELi4ELb0EEENS1_24CollectiveEpilogueBwdGQAISA_fSD_Li256ELb0ELb1EEENS1_25SingleTileBwdLPTSchedulerILb0ELi128ELb1EEEEEEEEEvNT_6ParamsE$_ZZN4cute4takeILi1ELi3ENS_5tupleIJNS1_IJNS_1CILi1EEEiEEENS2_ILi1024EEENS1_IJiiEEEEEEEEDaRKT1_ENKUlDpRKT_E_clIJS5_S6_EEEDaSE_:
[----:B------:R-:W-:-:S04]  /*9540*/  MOV R3, 0x0 ;  /* 0x0000000000037802 */ /* 0x000fc80000000f00 */
[----:B------:R-:W-:Y:S05]  /*9550*/  RET.REL.NODEC R2 `(_ZN7cutlass13device_kernelIN5flash19enable_sm80_to_sm89INS1_16FlashAttnBwdSm80INS1_25CollectiveMainloopBwdSm80ILi2ELi2EN4cute5tupleIJNS5_1CILi128EEES8_NS7_ILi64EEEEEENS_6half_tEfNS_4arch4Sm80ELb1ELb0ELb1ELb0ELb1ELb0ELb0ELb0ELi2ELi4ELi4ELi4ELb0EEENS1_24CollectiveEpilogueBwdGQAISA_fSD_Li256ELb0ELb1EEENS1_25SingleTileBwdLPTSchedulerILb0ELi128ELb1EEEEEEEEEvNT_6ParamsE) ;  /* 0xffff6aa002007950 */ /* 0x000fea0003c3ffff */
        .type           $_ZN7cutlass13device_kernelIN5flash19enable_sm80_to_sm89INS1_16FlashAttnBwdSm80INS1_25CollectiveMainloopBwdSm80ILi2ELi2EN4cute5tupleIJNS5_1CILi128EEES8_NS7_ILi64EEEEEENS_6half_tEfNS_4arch4Sm80ELb1ELb0ELb1ELb0ELb1ELb0ELb0ELb0ELi2ELi4ELi4ELi4ELb0EEENS1_24CollectiveEpilogueBwdGQAISA_fSD_Li256ELb0ELb1EEENS1_25SingleTileBwdLPTSchedulerILb0ELi128ELb1EEEEEEEEEvNT_6ParamsE$_ZZN4cute4takeILi1ELi3ENS_5tupleIJNS1_IJiNS_1CILi512EEEEEENS1_IJiiEEENS2_ILi1024EEEEEEEEDaRKT1_ENKUlDpRKT_E_clIJS5_S6_EEEDaSE_,@function
        .size           $_ZN7cutlass13device_kernelIN5flash19enable_sm80_to_sm89INS1_16FlashAttnBwdSm80INS1_25CollectiveMainloopBwdSm80ILi2ELi2EN4cute5tupleIJNS5_1CILi128EEES8_NS7_ILi64EEEEEENS_6half_tEfNS_4arch4Sm80ELb1ELb0ELb1ELb0ELb1ELb0ELb0ELb0ELi2ELi4ELi4ELi4ELb0EEENS1_24CollectiveEpilogueBwdGQAISA_fSD_Li256ELb0ELb1EEENS1_25SingleTileBwdLPTSchedulerILb0ELi128ELb1EEEEEEEEEvNT_6ParamsE$_ZZN4cute4takeILi1ELi3ENS_5tupleIJNS1_IJiNS_1CILi512EEEEEENS1_IJiiEEENS2_ILi1024EEEEEEEEDaRKT1_ENKUlDpRKT_E_clIJS5_S6_EEEDaSE_,($_ZN7cutlass13device_kernelIN5flash19enable_sm80_to_sm89INS1_16FlashAttnBwdSm80INS1_25CollectiveMainloopBwdSm80ILi2ELi2EN4cute5tupleIJNS5_1CILi128EEES8_NS7_ILi64EEEEEENS_6half_tEfNS_4arch4Sm80ELb1ELb0ELb1ELb0ELb1ELb0ELb0ELb0ELi2ELi4ELi4ELi4ELb0EEENS1_24CollectiveEpilogueBwdGQAISA_fSD_Li256ELb0ELb1EEENS1_25SingleTileBwdLPTSchedulerILb0ELi128ELb1EEEEEEEEEvNT_6ParamsE$_ZZN4cute5sliceINS_5tupleIJNS1_IJNS_10UnderscoreENS_1CILi0EEEEEENS1_IJS4_S2_EEEEEENS1_IJNS1_IJNS1_IJNS3_ILi1EEES4_EEES4_EEENS1_IJNS1_IJS4_S4_EEEiEEEEEEEEDaRKT_RKT0_ENKUlRKT_RKT0_E_clIS6_SC_EEDaSM_SP_ - $_ZN7cutlass13device_kernelIN5flash19enable_sm80_to_sm89INS1_16FlashAttnBwdSm80INS1_25CollectiveMainloopBwdSm80ILi2ELi2EN4cute5tupleIJNS5_1CILi128EEES8_NS7_ILi64EEEEEENS_6half_tEfNS_4arch4Sm80ELb1ELb0ELb1ELb0ELb1ELb0ELb0ELb0ELi2ELi4ELi4ELi4ELb0EEENS1_24CollectiveEpilogueBwdGQAISA_fSD_Li256ELb0ELb1EEENS1_25SingleTileBwdLPTSchedulerILb0ELi128ELb1EEEEEEEEEvNT_6ParamsE$_ZZN4cute4takeILi1ELi3ENS_5tupleIJNS1_IJiNS_1CILi512EEEEEENS1_IJiiEEENS2_ILi1024EEEEEEEEDaRKT1_ENKUlDpRKT_E_clIJS5_S6_EEEDaSE_)
$_ZN7cutlass13device_kernelIN5flash19enable_sm80_to_sm89INS1_16FlashAttnBwdSm80INS1_25CollectiveMainloopBwdSm80ILi2ELi2EN4cute5tupleIJNS5_1CILi128EEES8_NS7_ILi64EEEEEENS_6half_tEfNS_4arch4Sm80ELb1ELb0ELb1ELb0ELb1ELb0ELb0ELb0ELi2ELi4ELi4ELi4ELb0EEENS1_24CollectiveEpilogueBwdGQAISA_fSD_Li256ELb0ELb1EEENS1_25SingleTileBwdLPTSchedulerILb0ELi128ELb1EEEEEEEEEvNT_6ParamsE$_ZZN4cute4takeILi1ELi3ENS_5tupleIJNS1_IJiNS_1CILi512EEEEEENS1_IJiiEEENS2_ILi1024EEEEEEEEDaRKT1_ENKUlDpRKT_E_clIJS5_S6_EEEDaSE_:
[----:B------:R-:W-:-:S04]  /*9560*/  MOV R3, 0x0 ;  /* 0x0000000000037802 */ /* 0x000fc80000000f00 */
[----:B------:R-:W-:Y:S05]  /*9570*/  RET.REL.NODEC R2 `(_ZN7cutlass13device_kernelIN5flash19enable_sm80_to_sm89INS1_16FlashAttnBwdSm80INS1_25CollectiveMainloopBwdSm80ILi2ELi2EN4cute5tupleIJNS5_1CILi128EEES8_NS7_ILi64EEEEEENS_6half_tEfNS_4arch4Sm80ELb1ELb0ELb1ELb0ELb1ELb0ELb0ELb0ELi2ELi4ELi4ELi4ELb0EEENS1_24CollectiveEpilogueBwdGQAISA_fSD_Li256ELb0ELb1EEENS1_25SingleTileBwdLPTSchedulerILb0ELi128ELb1EEEEEEEEEvNT_6ParamsE) ;  /* 0xffff6a8002007950 */ /* 0x000fea0003c3ffff */
        .type           $_ZN7cutlass13device_kernelIN5flash19enable_sm80_to_sm89INS1_16FlashAttnBwdSm80INS1_25CollectiveMainloopBwdSm80ILi2ELi2EN4cute5tupleIJNS5_1CILi128EEES8_NS7_ILi64EEEEEENS_6half_tEfNS_4arch4Sm80ELb1ELb0ELb1ELb0ELb1ELb0ELb0ELb0ELi2ELi4ELi4ELi4ELb0EEENS1_24CollectiveEpilogueBwdGQAISA_fSD_Li256ELb0ELb1EEENS1_25SingleTileBwdLPTSchedulerILb0ELi128ELb1EEEEEEEEEvNT_6ParamsE$_ZZN4cute5sliceINS_5tupleIJNS1_IJNS_10UnderscoreENS_1CILi0EEEEEENS1_IJS4_S2_EEEEEENS1_IJNS1_IJNS1_IJNS3_ILi1EEES4_EEES4_EEENS1_IJNS1_IJS4_S4_EEEiEEEEEEEEDaRKT_RKT0_ENKUlRKT_RKT0_E_clIS6_SC_EEDaSM_SP_,@function
        .size           $_ZN7cutlass13device_kernelIN5flash19enable_sm80_to_sm89INS1_16FlashAttnBwdSm80INS1_25CollectiveMainloopBwdSm80ILi2ELi2EN4cute5tupleIJNS5_1CILi128EEES8_NS7_ILi64EEEEEENS_6half_tEfNS_4arch4Sm80ELb1ELb0ELb1ELb0ELb1ELb0ELb0ELb0ELi2ELi4ELi4ELi4ELb0EEENS1_24CollectiveEpilogueBwdGQAISA_fSD_Li256ELb0ELb1EEENS1_25SingleTileBwdLPTSchedulerILb0ELi128ELb1EEEEEEEEEvNT_6ParamsE$_ZZN4cute5sliceINS_5tupleIJNS1_IJNS_10UnderscoreENS_1CILi0EEEEEENS1_IJS4_S2_EEEEEENS1_IJNS1_IJNS1_IJNS3_ILi1EEES4_EEES4_EEENS1_IJNS1_IJS4_S4_EEEiEEEEEEEEDaRKT_RKT0_ENKUlRKT_RKT0_E_clIS6_SC_EEDaSM_SP_,($_ZN7cutlass13device_kernelIN5flash19enable_sm80_to_sm89INS1_16FlashAttnBwdSm80INS1_25CollectiveMainloopBwdSm80ILi2ELi2EN4cute5tupleIJNS5_1CILi128EEES8_NS7_ILi64EEEEEENS_6half_tEfNS_4arch4Sm80ELb1ELb0ELb1ELb0ELb1ELb0ELb0ELb0ELi2ELi4ELi4ELi4ELb0EEENS1_24CollectiveEpilogueBwdGQAISA_fSD_Li256ELb0ELb1EEENS1_25SingleTileBwdLPTSchedulerILb0ELi128ELb1EEEEEEEEEvNT_6ParamsE$_ZZN4cute5sliceINS_5tupleIJNS_10UnderscoreES2_NS_1CILi0EEEEEENS1_IJNS1_IJNS3_ILi1EEES4_EEEiNS3_ILi1024EEEEEEEEDaRKT_RKT0_ENKUlRKT_RKT0_E_clIS2_iEEDaSI_SL_ - $_ZN7cutlass13device_kernelIN5flash19enable_sm80_to_sm89INS1_16FlashAttnBwdSm80INS1_25CollectiveMainloopBwdSm80ILi2ELi2EN4cute5tupleIJNS5_1CILi128EEES8_NS7_ILi64EEEEEENS_6half_tEfNS_4arch4Sm80ELb1ELb0ELb1ELb0ELb1ELb0ELb0ELb0ELi2ELi4ELi4ELi4ELb0EEENS1_24CollectiveEpilogueBwdGQAISA_fSD_Li256ELb0ELb1EEENS1_25SingleTileBwdLPTSchedulerILb0ELi128ELb1EEEEEEEEEvNT_6ParamsE$_ZZN4cute5sliceINS_5tupleIJNS1_IJNS_10UnderscoreENS_1CILi0EEEEEENS1_IJS4_S2_EEEEEENS1_IJNS1_IJNS1_IJNS3_ILi1EEES4_EEES4_EEENS1_IJNS1_IJS4_S4_EEEiEEEEEEEEDaRKT_RKT0_ENKUlRKT_RKT0_E_clIS6_SC_EEDaSM_SP_)
$_ZN7cutlass13device_kernelIN5flash19enable_sm80_to_sm89INS1_16FlashAttnBwdSm80INS1_25CollectiveMainloopBwdSm80ILi2ELi2EN4cute5tupleIJNS5_1CILi128EEES8_NS7_ILi64EEEEEENS_6half_tEfNS_4arch4Sm80ELb1ELb0ELb1ELb0ELb1ELb0ELb0ELb0ELi2ELi4ELi4ELi4ELb0EEENS1_24CollectiveEpilogueBwdGQAISA_fSD_Li256ELb0ELb1EEENS1_25SingleTileBwdLPTSchedulerILb0ELi128ELb1EEEEEEEEEvNT_6ParamsE$_ZZN4cute5sliceINS_5tupleIJNS1_IJNS_10UnderscoreENS_1CILi0EEEEEENS1_IJS4_S2_EEEEEENS1_IJNS1_IJNS1_IJNS3_ILi1EEES4_EEES4_EEENS1_IJNS1_IJS4_S4_EEEiEEEEEEEEDaRKT_RKT0_ENKUlRKT_RKT0_E_clIS6_SC_EEDaSM_SP_:
[----:B------:R-:W-:Y:S02]  /*9580*/  MOV R6, R2 ;  /* 0x0000000200067202 */ /* 0x000fe40000000f00 */
[----:B------:R-:W-:-:S04]  /*9590*/  MOV R7, 0x0 ;  /* 0x0000000000077802 */ /* 0x000fc80000000f00 */
[----:B------:R-:W-:Y:S05]  /*95a0*/  RET.REL.NODEC R6 `(_ZN7cutlass13device_kernelIN5flash19enable_sm80_to_sm89INS1_16FlashAttnBwdSm80INS1_25CollectiveMainloopBwdSm80ILi2ELi2EN4cute5tupleIJNS5_1CILi128EEES8_NS7_ILi64EEEEEENS_6half_tEfNS_4arch4Sm80ELb1ELb0ELb1ELb0ELb1ELb0ELb0ELb0ELi2ELi4ELi4ELi4ELb0EEENS1_24CollectiveEpilogueBwdGQAISA_fSD_Li256ELb0ELb1EEENS1_25SingleTileBwdLPTSchedulerILb0ELi128ELb1EEEEEEEEEvNT_6ParamsE) ;  /* 0xffff6a5006007950 */ /* 0x000fea0003c3ffff */
        .type           $_ZN7cutlass13device_kernelIN5flash19enable_sm80_to_sm89INS1_16FlashAttnBwdSm80INS1_25CollectiveMainloopBwdSm80ILi2ELi2EN4cute5tupleIJNS5_1CILi128EEES8_NS7_ILi64EEEEEENS_6half_tEfNS_4arch4Sm80ELb1ELb0ELb1ELb0ELb1ELb0ELb0ELb0ELi2ELi4ELi4ELi4ELb0EEENS1_24CollectiveEpilogueBwdGQAISA_fSD_Li256ELb0ELb1EEENS1_25SingleTileBwdLPTSchedulerILb0ELi128ELb1EEEEEEEEEvNT_6ParamsE$_ZZN4cute5sliceINS_5tupleIJNS_10UnderscoreES2_NS_1CILi0EEEEEENS1_IJNS1_IJNS3_ILi1EEES4_EEEiNS3_ILi1024EEEEEEEEDaRKT_RKT0_ENKUlRKT_RKT0_E_clIS2_iEEDaSI_SL_,@function
        .size           $_ZN7cutlass13device_kernelIN5flash19enable_sm80_to_sm89INS1_16FlashAttnBwdSm80INS1_25CollectiveMainloopBwdSm80ILi2ELi2EN4cute5tupleIJNS5_1CILi128EEES8_NS7_ILi64EEEEEENS_6half_tEfNS_4arch4Sm80ELb1ELb0ELb1ELb0ELb1ELb0ELb0ELb0ELi2ELi4ELi4ELi4ELb0EEENS1_24CollectiveEpilogueBwdGQAISA_fSD_Li256ELb0ELb1EEENS1_25SingleTileBwdLPTSchedulerILb0ELi128ELb1EEEEEEEEEvNT_6ParamsE$_ZZN4cute5sliceINS_5tupleIJNS_10UnderscoreES2_NS_1CILi0EEEEEENS1_IJNS1_IJNS3_ILi1EEES4_EEEiNS3_ILi1024EEEEEEEEDaRKT_RKT0_ENKUlRKT_RKT0_E_clIS2_iEEDaSI_SL_,($_ZN7cutlass13device_kernelIN5flash19enable_sm80_to_sm89INS1_16FlashAttnBwdSm80INS1_25CollectiveMainloopBwdSm80ILi2ELi2EN4cute5tupleIJNS5_1CILi128EEES8_NS7_ILi64EEEEEENS_6half_tEfNS_4arch4Sm80ELb1ELb0ELb1ELb0ELb1ELb0ELb0ELb0ELi2ELi4ELi4ELi4ELb0EEENS1_24CollectiveEpilogueBwdGQAISA_fSD_Li256ELb0ELb1EEENS1_25SingleTileBwdLPTSchedulerILb0ELi128ELb1EEEEEEEEEvNT_6ParamsE$_ZZN4cute5sliceINS_5tupleIJNS_10UnderscoreES2_S2_iEEENS1_IJNS1_IJNS_1CILi1EEENS4_ILi0EEEEEENS4_ILi4096EEENS1_IJiiEEENS1_IJS6_NS4_ILi8192EEEEEEEEEEEDaRKT_RKT0_ENKUlRKT_RKT0_E_clIS2_S9_EEDaSL_SO_ - $_ZN7cutlass13device_kernelIN5flash19enable_sm80_to_sm89INS1_16FlashAttnBwdSm80INS1_25CollectiveMainloopBwdSm80ILi2ELi2EN4cute5tupleIJNS5_1CILi128EEES8_NS7_ILi64EEEEEENS_6half_tEfNS_4arch4Sm80ELb1ELb0ELb1ELb0ELb1ELb0ELb0ELb0ELi2ELi4ELi4ELi4ELb0EEENS1_24CollectiveEpilogueBwdGQAISA_fSD_Li256ELb0ELb1EEENS1_25SingleTileBwdLPTSchedulerILb0ELi128ELb1EEEEEEEEEvNT_6ParamsE$_ZZN4cute5sliceINS_5tupleIJNS_10UnderscoreES2_NS_1CILi0EEEEEENS1_IJNS1_IJNS3_ILi1EEES4_EEEiNS3_ILi1024EEEEEEEEDaRKT_RKT0_ENKUlRKT_RKT0_E_clIS2_iEEDaSI_SL_)
$_ZN7cutlass13device_kernelIN5flash19enable_sm80_to_sm89INS1_16FlashAttnBwdSm80INS1_25CollectiveMainloopBwdSm80ILi2ELi2EN4cute5tupleIJNS5_1CILi128EEES8_NS7_ILi64EEEEEENS_6half_tEfNS_4arch4Sm80ELb1ELb0ELb1ELb0ELb1ELb0ELb0ELb0ELi2ELi4ELi4ELi4ELb0EEENS1_24CollectiveEpilogueBwdGQAISA_fSD_Li256ELb0ELb1EEENS1_25SingleTileBwdLPTSchedulerILb0ELi128ELb1EEEEEEEEEvNT_6ParamsE$_ZZN4cute5sliceINS_5tupleIJNS_10UnderscoreES2_NS_1CILi0EEEEEENS1_IJNS1_IJNS3_ILi1EEES4_EEEiNS3_ILi1024EEEEEEEEDaRKT_RKT0_ENKUlRKT_RKT0_E_clIS2_iEEDaSI_SL_:
[----:B------:R-:W-:Y:S02]  /*95b0*/  MOV R4, R2 ;  /* 0x0000000200047202 */ /* 0x000fe40000000f00 */
[----:B------:R-:W-:-:S04]  /*95c0*/  MOV R5, 0x0 ;  /* 0x0000000000057802 */ /* 0x000fc80000000f00 */
[----:B------:R-:W-:Y:S05]  /*95d0*/  RET.REL.NODEC R4 `(_ZN7cutlass13device_kernelIN5flash19enable_sm80_to_sm89INS1_16FlashAttnBwdSm80INS1_25CollectiveMainloopBwdSm80ILi2ELi2EN4cute5tupleIJNS5_1CILi128EEES8_NS7_ILi64EEEEEENS_6half_tEfNS_4arch4Sm80ELb1ELb0ELb1ELb0ELb1ELb0ELb0ELb0ELi2ELi4ELi4ELi4ELb0EEENS1_24CollectiveEpilogueBwdGQAISA_fSD_Li256ELb0ELb1EEENS1_25SingleTileBwdLPTSchedulerILb0ELi128ELb1EEEEEEEEEvNT_6ParamsE) ;  /* 0xffff6a2004007950 */ /* 0x000fea0003c3ffff */
        .type           $_ZN7cutlass13device_kernelIN5flash19enable_sm80_to_sm89INS1_16FlashAttnBwdSm80INS1_25CollectiveMainloopBwdSm80ILi2ELi2EN4cute5tupleIJNS5_1CILi128EEES8_NS7_ILi64EEEEEENS_6half_tEfNS_4arch4Sm80ELb1ELb0ELb1ELb0ELb1ELb0ELb0ELb0ELi2ELi4ELi4ELi4ELb0EEENS1_24CollectiveEpilogueBwdGQAISA_fSD_Li256ELb0ELb1EEENS1_25SingleTileBwdLPTSchedulerILb0ELi128ELb1EEEEEEEEEvNT_6ParamsE$_ZZN4cute5sliceINS_5tupleIJNS_10UnderscoreES2_S2_iEEENS1_IJNS1_IJNS_1CILi1EEENS4_ILi0EEEEEENS4_ILi4096EEENS1_IJiiEEENS1_IJS6_NS4_ILi8192EEEEEEEEEEEDaRKT_RKT0_ENKUlRKT_RKT0_E_clIS2_S9_EEDaSL_SO_,@function
        .size           $_ZN7cutlass13device_kernelIN5flash19enable_sm80_to_sm89INS1_16FlashAttnBwdSm80INS1_25CollectiveMainloopBwdSm80ILi2ELi2EN4cute5tupleIJNS5_1CILi128EEES8_NS7_ILi64EEEEEENS_6half_tEfNS_4arch4Sm80ELb1ELb0ELb1ELb0ELb1ELb0ELb0ELb0ELi2ELi4ELi4ELi4ELb0EEENS1_24CollectiveEpilogueBwdGQAISA_fSD_Li256ELb0ELb1EEENS1_25SingleTileBwdLPTSchedulerILb0ELi128ELb1EEEEEEEEEvNT_6ParamsE$_ZZN4cute5sliceINS_5tupleIJNS_10UnderscoreES2_S2_iEEENS1_IJNS1_IJNS_1CILi1EEENS4_ILi0EEEEEENS4_ILi4096EEENS1_IJiiEEENS1_IJS6_NS4_ILi8192EEEEEEEEEEEDaRKT_RKT0_ENKUlRKT_RKT0_E_clIS2_S9_EEDaSL_SO_,($_ZN7cutlass13device_kernelIN5flash19enable_sm80_to_sm89INS1_16FlashAttnBwdSm80INS1_25CollectiveMainloopBwdSm80ILi2ELi2EN4cute5tupleIJNS5_1CILi128EEES8_NS7_ILi64EEEEEENS_6half_tEfNS_4arch4Sm80ELb1ELb0ELb1ELb0ELb1ELb0ELb0ELb0ELi2ELi4ELi4ELi4ELb0EEENS1_24CollectiveEpilogueBwdGQAISA_fSD_Li256ELb0ELb1EEENS1_25SingleTileBwdLPTSchedulerILb0ELi128ELb1EEEEEEEEEvNT_6ParamsE$_ZZN4cute5sliceINS_5tupleIJNS_10UnderscoreES2_S2_iEEENS1_IJNS1_IJNS_1CILi1EEENS4_ILi0EEEEEEiNS4_ILi1024EEENS4_ILi8192EEEEEEEEDaRKT_RKT0_ENKUlRKT_RKT0_E_clIS2_iEEDaSJ_SM_ - $_ZN7cutlass13device_kernelIN5flash19enable_sm80_to_sm89INS1_16FlashAttnBwdSm80INS1_25CollectiveMainloopBwdSm80ILi2ELi2EN4cute5tupleIJNS5_1CILi128EEES8_NS7_ILi64EEEEEENS_6half_tEfNS_4arch4Sm80ELb1ELb0ELb1ELb0ELb1ELb0ELb0ELb0ELi2ELi4ELi4ELi4ELb0EEENS1_24CollectiveEpilogueBwdGQAISA_fSD_Li256ELb0ELb1EEENS1_25SingleTileBwdLPTSchedulerILb0ELi128ELb1EEEEEEEEEvNT_6ParamsE$_ZZN4cute5sliceINS_5tupleIJNS_10UnderscoreES2_S2_iEEENS1_IJNS1_IJNS_1CILi1EEENS4_ILi0EEEEEENS4_ILi4096EEENS1_IJiiEEENS1_IJS6_NS4_ILi8192EEEEEEEEEEEDaRKT_RKT0_ENKUlRKT_RKT0_E_clIS2_S9_EEDaSL_SO_)
$_ZN7cutlass13device_kernelIN5flash19enable_sm80_to_sm89INS1_16FlashAttnBwdSm80INS1_25CollectiveMainloopBwdSm80ILi2ELi2EN4cute5tupleIJNS5_1CILi128EEES8_NS7_ILi64EEEEEENS_6half_tEfNS_4arch4Sm80ELb1ELb0ELb1ELb0ELb1ELb0ELb0ELb0ELi2ELi4ELi4ELi4ELb0EEENS1_24CollectiveEpilogueBwdGQAISA_fSD_Li256ELb0ELb1EEENS1_25SingleTileBwdLPTSchedulerILb0ELi128ELb1EEEEEEEEEvNT_6ParamsE$_ZZN4cute5sliceINS_5tupleIJNS_10UnderscoreES2_S2_iEEENS1_IJNS1_IJNS_1CILi1EEENS4_ILi0EEEEEENS4_ILi4096EEENS1_IJiiEEENS1_IJS6_NS4_ILi8192EEEEEEEEEEEDaRKT_RKT0_ENKUlRKT_RKT0_E_clIS2_S9_EEDaSL_SO_:
[----:B------:R-:W-:-:S04]  /*95e0*/  MOV R5, 0x0 ;  /* 0x0000000000057802 */ /* 0x000fc80000000f00 */
[----:B------:R-:W-:Y:S05]  /*95f0*/  RET.REL.NODEC R4 `(_ZN7cutlass13device_kernelIN5flash19enable_sm80_to_sm89INS1_16FlashAttnBwdSm80INS1_25CollectiveMainloopBwdSm80ILi2ELi2EN4cute5tupleIJNS5_1CILi128EEES8_NS7_ILi64EEEEEENS_6half_tEfNS_4arch4Sm80ELb1ELb0ELb1ELb0ELb1ELb0ELb0ELb0ELi2ELi4ELi4ELi4ELb0EEENS1_24CollectiveEpilogueBwdGQAISA_fSD_Li256ELb0ELb1EEENS1_25SingleTileBwdLPTSchedulerILb0ELi128ELb1EEEEEEEEEvNT_6ParamsE) ;  /* 0xffff6a0004007950 */ /* 0x000fea0003c3ffff */
        .type           $_ZN7cutlass13device_kernelIN5flash19enable_sm80_to_sm89INS1_16FlashAttnBwdSm80INS1_25CollectiveMainloopBwdSm80ILi2ELi2EN4cute5tupleIJNS5_1CILi128EEES8_NS7_ILi64EEEEEENS_6half_tEfNS_4arch4Sm80ELb1ELb0ELb1ELb0ELb1ELb0ELb0ELb0ELi2ELi4ELi4ELi4ELb0EEENS1_24CollectiveEpilogueBwdGQAISA_fSD_Li256ELb0ELb1EEENS1_25SingleTileBwdLPTSchedulerILb0ELi128ELb1EEEEEEEEEvNT_6ParamsE$_ZZN4cute5sliceINS_5tupleIJNS_10UnderscoreES2_S2_iEEENS1_IJNS1_IJNS_1CILi1EEENS4_ILi0EEEEEEiNS4_ILi1024EEENS4_ILi8192EEEEEEEEDaRKT_RKT0_ENKUlRKT_RKT0_E_clIS2_iEEDaSJ_SM_,@function
        .size           $_ZN7cutlass13device_kernelIN5flash19enable_sm80_to_sm89INS1_16FlashAttnBwdSm80INS1_25CollectiveMainloopBwdSm80ILi2ELi2EN4cute5tupleIJNS5_1CILi128EEES8_NS7_ILi64EEEEEENS_6half_tEfNS_4arch4Sm80ELb1ELb0ELb1ELb0ELb1ELb0ELb0ELb0ELi2ELi4ELi4ELi4ELb0EEENS1_24CollectiveEpilogueBwdGQAISA_fSD_Li256ELb0ELb1EEENS1_25SingleTileBwdLPTSchedulerILb0ELi128ELb1EEEEEEEEEvNT_6ParamsE$_ZZN4cute5sliceINS_5tupleIJNS_10UnderscoreES2_S2_iEEENS1_IJNS1_IJNS_1CILi1EEENS4_ILi0EEEEEEiNS4_ILi1024EEENS4_ILi8192EEEEEEEEDaRKT_RKT0_ENKUlRKT_RKT0_E_clIS2_iEEDaSJ_SM_,($_ZN7cutlass13device_kernelIN5flash19enable_sm80_to_sm89INS1_16FlashAttnBwdSm80INS1_25CollectiveMainloopBwdSm80ILi2ELi2EN4cute5tupleIJNS5_1CILi128EEES8_NS7_ILi64EEEEEENS_6half_tEfNS_4arch4Sm80ELb1ELb0ELb1ELb0ELb1ELb0ELb0ELb0ELi2ELi4ELi4ELi4ELb0EEENS1_24CollectiveEpilogueBwdGQAISA_fSD_Li256ELb0ELb1EEENS1_25SingleTileBwdLPTSchedulerILb0ELi128ELb1EEEEEEEEEvNT_6ParamsE$_ZZN4cute5sliceINS_5tupleIJNS_10UnderscoreES2_iEEENS1_IJNS1_IJNS_1CILi1EEENS4_ILi0EEEEEEiNS4_ILi1024EEEEEEEEDaRKT_RKT0_ENKUlRKT_RKT0_E_clIS2_iEEDaSI_SL_ - $_ZN7cutlass13device_kernelIN5flash19enable_sm80_to_sm89INS1_16FlashAttnBwdSm80INS1_25CollectiveMainloopBwdSm80ILi2ELi2EN4cute5tupleIJNS5_1CILi128EEES8_NS7_ILi64EEEEEENS_6half_tEfNS_4arch4Sm80ELb1ELb0ELb1ELb0ELb1ELb0ELb0ELb0ELi2ELi4ELi4ELi4ELb0EEENS1_24CollectiveEpilogueBwdGQAISA_fSD_Li256ELb0ELb1EEENS1_25SingleTileBwdLPTSchedulerILb0ELi128ELb1EEEEEEEEEvNT_6ParamsE$_ZZN4cute5sliceINS_5tupleIJNS_10UnderscoreES2_S2_iEEENS1_IJNS1_IJNS_1CILi1EEENS4_ILi0EEEEEEiNS4_ILi1024EEENS4_ILi8192EEEEEEEEDaRKT_RKT0_ENKUlRKT_RKT0_E_clIS2_iEEDaSJ_SM_)
$_ZN7cutlass13device_kernelIN5flash19enable_sm80_to_sm89INS1_16FlashAttnBwdSm80INS1_25CollectiveMainloopBwdSm80ILi2ELi2EN4cute5tupleIJNS5_1CILi128EEES8_NS7_ILi64EEEEEENS_6half_tEfNS_4arch4Sm80ELb1ELb0ELb1ELb0ELb1ELb0ELb0ELb0ELi2ELi4ELi4ELi4ELb0EEENS1_24CollectiveEpilogueBwdGQAISA_fSD_Li256ELb0ELb1EEENS1_25SingleTileBwdLPTSchedulerILb0ELi128ELb1EEEEEEEEEvNT_6ParamsE$_ZZN4cute5sliceINS_5tupleIJNS_10UnderscoreES2_S2_iEEENS1_IJNS1_IJNS_1CILi1EEENS4_ILi0EEEEEEiNS4_ILi1024EEENS4_ILi8192EEEEEEEEDaRKT_RKT0_ENKUlRKT_RKT0_E_clIS2_iEEDaSJ_SM_:
[----:B------:R-:W-:Y:S02]  /*9600*/  MOV R12, R2 ;  /* 0x00000002000c7202 */ /* 0x000fe40000000f00 */
[----:B------:R-:W-:-:S04]  /*9610*/  MOV R13, 0x0 ;  /* 0x00000000000d7802 */ /* 0x000fc80000000f00 */
[----:B------:R-:W-:Y:S05]  /*9620*/  RET.REL.NODEC R12 `(_ZN7cutlass13device_kernelIN5flash19enable_sm80_to_sm89INS1_16FlashAttnBwdSm80INS1_25CollectiveMainloopBwdSm80ILi2ELi2EN4cute5tupleIJNS5_1CILi128EEES8_NS7_ILi64EEEEEENS_6half_tEfNS_4arch4Sm80ELb1ELb0ELb1ELb0ELb1ELb0ELb0ELb0ELi2ELi4ELi4ELi4ELb0EEENS1_24CollectiveEpilogueBwdGQAISA_fSD_Li256ELb0ELb1EEENS1_25SingleTileBwdLPTSchedulerILb0ELi128ELb1EEEEEEEEEvNT_6ParamsE) ;  /* 0xffff69d00c007950 */ /* 0x000fea0003c3ffff */
        .type           $_ZN7cutlass13device_kernelIN5flash19enable_sm80_to_sm89INS1_16FlashAttnBwdSm80INS1_25CollectiveMainloopBwdSm80ILi2ELi2EN4cute5tupleIJNS5_1CILi128EEES8_NS7_ILi64EEEEEENS_6half_tEfNS_4arch4Sm80ELb1ELb0ELb1ELb0ELb1ELb0ELb0ELb0ELi2ELi4ELi4ELi4ELb0EEENS1_24CollectiveEpilogueBwdGQAISA_fSD_Li256ELb0ELb1EEENS1_25SingleTileBwdLPTSchedulerILb0ELi128ELb1EEEEEEEEEvNT_6ParamsE$_ZZN4cute5sliceINS_5tupleIJNS_10UnderscoreES2_iEEENS1_IJNS1_IJNS_1CILi1EEENS4_ILi0EEEEEEiNS4_ILi1024EEEEEEEEDaRKT_RKT0_ENKUlRKT_RKT0_E_clIS2_iEEDaSI_SL_,@function
        .size           $_ZN7cutlass13device_kernelIN5flash19enable_sm80_to_sm89INS1_16FlashAttnBwdSm80INS1_25CollectiveMainloopBwdSm80ILi2ELi2EN4cute5tupleIJNS5_1CILi128EEES8_NS7_ILi64EEEEEENS_6half_tEfNS_4arch4Sm80ELb1ELb0ELb1ELb0ELb1ELb0ELb0ELb0ELi2ELi4ELi4ELi4ELb0EEENS1_24CollectiveEpilogueBwdGQAISA_fSD_Li256ELb0ELb1EEENS1_25SingleTileBwdLPTSchedulerILb0ELi128ELb1EEEEEEEEEvNT_6ParamsE$_ZZN4cute5sliceINS_5tupleIJNS_10UnderscoreES2_iEEENS1_IJNS1_IJNS_1CILi1EEENS4_ILi0EEEEEEiNS4_ILi1024EEEEEEEEDaRKT_RKT0_ENKUlRKT_RKT0_E_clIS2_iEEDaSI_SL_,($_ZN7cutlass13device_kernelIN5flash19enable_sm80_to_sm89INS1_16FlashAttnBwdSm80INS1_25CollectiveMainloopBwdSm80ILi2ELi2EN4cute5tupleIJNS5_1CILi128EEES8_NS7_ILi64EEEEEENS_6half_tEfNS_4arch4Sm80ELb1ELb0ELb1ELb0ELb1ELb0ELb0ELb0ELi2ELi4ELi4ELi4ELb0EEENS1_24CollectiveEpilogueBwdGQAISA_fSD_Li256ELb0ELb1EEENS1_25SingleTileBwdLPTSchedulerILb0ELi128ELb1EEEEEEEEEvNT_6ParamsE$_ZZN4cute6detail16composition_implINS_5tupleIJNS_1CILi16EEENS3_ILi2EEES5_S5_NS3_ILi4EEES5_EEENS2_IJNS3_ILi1EEEiiiNS3_ILi144EEENS3_ILi512EEEEEENS2_IJNS2_IJS5_S5_EEES6_NS3_ILi8EEEEEENS2_IJNS2_IJNS3_ILi64EEESA_EEES4_NS3_ILi1024EEEEEEEEDaRKT_RKT0_RKT1_RKT2_ENKUlRKT_RKT0_E_clIS6_S4_EEDaSX_S10_ - $_ZN7cutlass13device_kernelIN5flash19enable_sm80_to_sm89INS1_16FlashAttnBwdSm80INS1_25CollectiveMainloopBwdSm80ILi2ELi2EN4cute5tupleIJNS5_1CILi128EEES8_NS7_ILi64EEEEEENS_6half_tEfNS_4arch4Sm80ELb1ELb0ELb1ELb0ELb1ELb0ELb0ELb0ELi2ELi4ELi4ELi4ELb0EEENS1_24CollectiveEpilogueBwdGQAISA_fSD_Li256ELb0ELb1EEENS1_25SingleTileBwdLPTSchedulerILb0ELi128ELb1EEEEEEEEEvNT_6ParamsE$_ZZN4cute5sliceINS_5tupleIJNS_10UnderscoreES2_iEEENS1_IJNS1_IJNS_1CILi1EEENS4_ILi0EEEEEEiNS4_ILi1024EEEEEEEEDaRKT_RKT0_ENKUlRKT_RKT0_E_clIS2_iEEDaSI_SL_)
$_ZN7cutlass13device_kernelIN5flash19enable_sm80_to_sm89INS1_16FlashAttnBwdSm80INS1_25CollectiveMainloopBwdSm80ILi2ELi2EN4cute5tupleIJNS5_1CILi128EEES8_NS7_ILi64EEEEEENS_6half_tEfNS_4arch4Sm80ELb1ELb0ELb1ELb0ELb1ELb0ELb0ELb0ELi2ELi4ELi4ELi4ELb0EEENS1_24CollectiveEpilogueBwdGQAISA_fSD_Li256ELb0ELb1EEENS1_25SingleTileBwdLPTSchedulerILb0ELi128ELb1EEEEEEEEEvNT_6ParamsE$_ZZN4cute5sliceINS_5tupleIJNS_10UnderscoreES2_iEEENS1_IJNS1_IJNS_1CILi1EEENS4_ILi0EEEEEEiNS4_ILi1024EEEEEEEEDaRKT_RKT0_ENKUlRKT_RKT0_E_clIS2_iEEDaSI_SL_:
[----:B------:R-:W-:Y:S02]  /*9630*/  MOV R36, R2 ;  /* 0x0000000200247202 */ /* 0x000fe40000000f00 */
[----:B------:R-:W-:-:S04]  /*9640*/  MOV R37, 0x0 ;  /* 0x0000000000257802 */ /* 0x000fc80000000f00 */
[----:B------:R-:W-:Y:S05]  /*9650*/  RET.REL.NODEC R36 `(_ZN7cutlass13device_kernelIN5flash19enable_sm80_to_sm89INS1_16FlashAttnBwdSm80INS1_25CollectiveMainloopBwdSm80ILi2ELi2EN4cute5tupleIJNS5_1CILi128EEES8_NS7_ILi64EEEEEENS_6half_tEfNS_4arch4Sm80ELb1ELb0ELb1ELb0ELb1ELb0ELb0ELb0ELi2ELi4ELi4ELi4ELb0EEENS1_24CollectiveEpilogueBwdGQAISA_fSD_Li256ELb0ELb1EEENS1_25SingleTileBwdLPTSchedulerILb0ELi128ELb1EEEEEEEEEvNT_6ParamsE) ;  /* 0xffff69a024007950 */ /* 0x000fea0003c3ffff */
        .type           $_ZN7cutlass13device_kernelIN5flash19enable_sm80_to_sm89INS1_16FlashAttnBwdSm80INS1_25CollectiveMainloopBwdSm80ILi2ELi2EN4cute5tupleIJNS5_1CILi128EEES8_NS7_ILi64EEEEEENS_6half_tEfNS_4arch4Sm80ELb1ELb0ELb1ELb0ELb1ELb0ELb0ELb0ELi2ELi4ELi4ELi4ELb0EEENS1_24CollectiveEpilogueBwdGQAISA_fSD_Li256ELb0ELb1EEENS1_25SingleTileBwdLPTSchedulerILb0ELi128ELb1EEEEEEEEEvNT_6ParamsE$_ZZN4cute6detail16composition_implINS_5tupleIJNS_1CILi16EEENS3_ILi2EEES5_S5_NS3_ILi4EEES5_EEENS2_IJNS3_ILi1EEEiiiNS3_ILi144EEENS3_ILi512EEEEEENS2_IJNS2_IJS5_S5_EEES6_NS3_ILi8EEEEEENS2_IJNS2_IJNS3_ILi64EEESA_EEES4_NS3_ILi1024EEEEEEEEDaRKT_RKT0_RKT1_RKT2_ENKUlRKT_RKT0_E_clIS6_S4_EEDaSX_S10_,@function
        .size           $_ZN7cutlass13device_kernelIN5flash19enable_sm80_to_sm89INS1_16FlashAttnBwdSm80INS1_25CollectiveMainloopBwdSm80ILi2ELi2EN4cute5tupleIJNS5_1CILi128EEES8_NS7_ILi64EEEEEENS_6half_tEfNS_4arch4Sm80ELb1ELb0ELb1ELb0ELb1ELb0ELb0ELb0ELi2ELi4ELi4ELi4ELb0EEENS1_24CollectiveEpilogueBwdGQAISA_fSD_Li256ELb0ELb1EEENS1_25SingleTileBwdLPTSchedulerILb0ELi128ELb1EEEEEEEEEvNT_6ParamsE$_ZZN4cute6detail16composition_implINS_5tupleIJNS_1CILi16EEENS3_ILi2EEES5_S5_NS3_ILi4EEES5_EEENS2_IJNS3_ILi1EEEiiiNS3_ILi144EEENS3_ILi512EEEEEENS2_IJNS2_IJS5_S5_EEES6_NS3_ILi8EEEEEENS2_IJNS2_IJNS3_ILi64EEESA_EEES4_NS3_ILi1024EEEEEEEEDaRKT_RKT0_RKT1_RKT2_ENKUlRKT_RKT0_E_clIS6_S4_EEDaSX_S10_,($_ZN7cutlass13device_kernelIN5flash19enable_sm80_to_sm89INS1_16FlashAttnBwdSm80INS1_25CollectiveMainloopBwdSm80ILi2ELi2EN4cute5tupleIJNS5_1CILi128EEES8_NS7_ILi64EEEEEENS_6half_tEfNS_4arch4Sm80ELb1ELb0ELb1ELb0ELb1ELb0ELb0ELb0ELi2ELi4ELi4ELi4ELb0EEENS1_24CollectiveEpilogueBwdGQAISA_fSD_Li256ELb0ELb1EEENS1_25SingleTileBwdLPTSchedulerILb0ELi128ELb1EEEEEEEEEvNT_6ParamsE$_ZZN4cute6detail16composition_implINS_5tupleIJNS_1CILi16EEENS3_ILi2EEES5_S5_NS3_ILi4EEES5_EEENS2_IJNS3_ILi1EEEiiiNS3_ILi144EEENS3_ILi512EEEEEENS2_IJNS2_IJS5_S5_EEES6_NS3_ILi8EEEEEENS2_IJNS2_IJNS3_ILi64EEESA_EEES4_NS3_ILi1024EEEEEEEEDaRKT_RKT0_RKT1_RKT2_ENKUlRKT_RKT0_E_clISC_SG_EEDaSX_S10_ - $_ZN7cutlass13device_kernelIN5flash19enable_sm80_to_sm89INS1_16FlashAttnBwdSm80INS1_25CollectiveMainloopBwdSm80ILi2ELi2EN4cute5tupleIJNS5_1CILi128EEES8_NS7_ILi64EEEEEENS_6half_tEfNS_4arch4Sm80ELb1ELb0ELb1ELb0ELb1ELb0ELb0ELb0ELi2ELi4ELi4ELi4ELb0EEENS1_24CollectiveEpilogueBwdGQAISA_fSD_Li256ELb0ELb1EEENS1_25SingleTileBwdLPTSchedulerILb0ELi128ELb1EEEEEEEEEvNT_6ParamsE$_ZZN4cute6detail16composition_implINS_5tupleIJNS_1CILi16EEENS3_ILi2EEES5_S5_NS3_ILi4EEES5_EEENS2_IJNS3_ILi1EEEiiiNS3_ILi144EEENS3_ILi512EEEEEENS2_IJNS2_IJS5_S5_EEES6_NS3_ILi8EEEEEENS2_IJNS2_IJNS3_ILi64EEESA_EEES4_NS3_ILi1024EEEEEEEEDaRKT_RKT0_RKT1_RKT2_ENKUlRKT_RKT0_E_clIS6_S4_EEDaSX_S10_)
$_ZN7cutlass13device_kernelIN5flash19enable_sm80_to_sm89INS1_16FlashAttnBwdSm80INS1_25CollectiveMainloopBwdSm80ILi2ELi2EN4cute5tupleIJNS5_1CILi128EEES8_NS7_ILi64EEEEEENS_6half_tEfNS_4arch4Sm80ELb1ELb0ELb1ELb0ELb1ELb0ELb0ELb0ELi2ELi4ELi4ELi4ELb0EEENS1_24CollectiveEpilogueBwdGQAISA_fSD_Li256ELb0ELb1EEENS1_25SingleTileBwdLPTSchedulerILb0ELi128ELb1EEEEEEEEEvNT_6ParamsE$_ZZN4cute6detail16composition_implINS_5tupleIJNS_1CILi16EEENS3_ILi2EEES5_S5_NS3_ILi4EEES5_EEENS2_IJNS3_ILi1EEEiiiNS3_ILi144EEENS3_ILi512EEEEEENS2_IJNS2_IJS5_S5_EEES6_NS3_ILi8EEEEEENS2_IJNS2_IJNS3_ILi64EEESA_EEES4_NS3_ILi1024EEEEEEEEDaRKT_RKT0_RKT1_RKT2_ENKUlRKT_RKT0_E_clIS6_S4_EEDaSX_S10_:
[----:B------:R-:W-:-:S05]  /*9660*/  IADD3 R5, R2, -c[0x0][0x20], RZ ;  /* 0x8000080002057a10 */ /* 0x000fca0007ffe0ff */
[----:B------:R1:W5:Y:S04]  /*9670*/  LDL R3, [R5+0x4] ;  /* 0x0000040005037983 */ /* 0x0003680000100800 */
[----:B------:R1:W5:Y:S01]  /*9680*/  LDL R2, [R5] ;  /* 0x0000000005027983 */ /* 0x0003620000100800 */
[----:B------:R-:W-:-:S04]  /*9690*/  MOV R27, 0x0 ;  /* 0x00000000001b7802 */ /* 0x000fc80000000f00 */
[----:B------:R-:W-:Y:S05]  /*96a0*/  RET.REL.NODEC R26 `(_ZN7cutlass13device_kernelIN5flash19enable_sm80_to_sm89INS1_16FlashAttnBwdSm80INS1_25CollectiveMainloopBwdSm80ILi2ELi2EN4cute5tupleIJNS5_1CILi128EEES8_NS7_ILi64EEEEEENS_6half_tEfNS_4arch4Sm80ELb1ELb0ELb1ELb0ELb1ELb0ELb0ELb0ELi2ELi4ELi4ELi4ELb0EEENS1_24CollectiveEpilogueBwdGQAISA_fSD_Li256ELb0ELb1EEENS1_25SingleTileBwdLPTSchedulerILb0ELi128ELb1EEEEEEEEEvNT_6ParamsE) ;  /* 0xffff69501a007950 */ /* 0x000fea0003c3ffff */
        .type           $_ZN7cutlass13device_kernelIN5flash19enable_sm80_to_sm89INS1_16FlashAttnBwdSm80INS1_25CollectiveMainloopBwdSm80ILi2ELi2EN4cute5tupleIJNS5_1CILi128EEES8_NS7_ILi64EEEEEENS_6half_tEfNS_4arch4Sm80ELb1ELb0ELb1ELb0ELb1ELb0ELb0ELb0ELi2ELi4ELi4ELi4ELb0EEENS1_24CollectiveEpilogueBwdGQAISA_fSD_Li256ELb0ELb1EEENS1_25SingleTileBwdLPTSchedulerILb0ELi128ELb1EEEEEEEEEvNT_6ParamsE$_ZZN4cute6detail16composition_implINS_5tupleIJNS_1CILi16EEENS3_ILi2EEES5_S5_NS3_ILi4EEES5_EEENS2_IJNS3_ILi1EEEiiiNS3_ILi144EEENS3_ILi512EEEEEENS2_IJNS2_IJS5_S5_EEES6_NS3_ILi8EEEEEENS2_IJNS2_IJNS3_ILi64EEESA_EEES4_NS3_ILi1024EEEEEEEEDaRKT_RKT0_RKT1_RKT2_ENKUlRKT_RKT0_E_clISC_SG_EEDaSX_S10_,@function
        .size           $_ZN7cutlass13device_kernelIN5flash19enable_sm80_to_sm89INS1_16FlashAttnBwdSm80INS1_25CollectiveMainloopBwdSm80ILi2ELi2EN4cute5tupleIJNS5_1CILi128EEES8_NS7_ILi64EEEEEENS_6half_tEfNS_4arch4Sm80ELb1ELb0ELb1ELb0ELb1ELb0ELb0ELb0ELi2ELi4ELi4ELi4ELb0EEENS1_24CollectiveEpilogueBwdGQAISA_fSD_Li256ELb0ELb1EEENS1_25SingleTileBwdLPTSchedulerILb0ELi128ELb1EEEEEEEEEvNT_6ParamsE$_ZZN4cute6detail16composition_implINS_5tupleIJNS_1CILi16EEENS3_ILi2EEES5_S5_NS3_ILi4EEES5_EEENS2_IJNS3_ILi1EEEiiiNS3_ILi144EEENS3_ILi512EEEEEENS2_IJNS2_IJS5_S5_EEES6_NS3_ILi8EEEEEENS2_IJNS2_IJNS3_ILi64EEESA_EEES4_NS3_ILi1024EEEEEEEEDaRKT_RKT0_RKT1_RKT2_ENKUlRKT_RKT0_E_clISC_SG_EEDaSX_S10_,($_ZN7cutlass13device_kernelIN5flash19enable_sm80_to_sm89INS1_16FlashAttnBwdSm80INS1_25CollectiveMainloopBwdSm80ILi2ELi2EN4cute5tupleIJNS5_1CILi128EEES8_NS7_ILi64EEEEEENS_6half_tEfNS_4arch4Sm80ELb1ELb0ELb1ELb0ELb1ELb0ELb0ELb0ELi2ELi4ELi4ELi4ELb0EEENS1_24CollectiveEpilogueBwdGQAISA_fSD_Li256ELb0ELb1EEENS1_25SingleTileBwdLPTSchedulerILb0ELi128ELb1EEEEEEEEEvNT_6ParamsE$_ZZN4cute6detail16composition_implINS_5tupleIJNS_1CILi8EEENS3_ILi2EEES5_S5_S4_S5_EEENS2_IJNS3_ILi1EEEiiiNS3_ILi72EEENS3_ILi512EEEEEENS2_IJNS2_IJS5_S5_EEES4_NS3_ILi4EEEEEENS2_IJNS2_IJS7_S4_EEENS3_ILi1024EEENS3_ILi16EEEEEEEEDaRKT_RKT0_RKT1_RKT2_ENKUlRKT_RKT0_E_clISB_SE_EEDaSW_SZ_ - $_ZN7cutlass13device_kernelIN5flash19enable_sm80_to_sm89INS1_16FlashAttnBwdSm80INS1_25CollectiveMainloopBwdSm80ILi2ELi2EN4cute5tupleIJNS5_1CILi128EEES8_NS7_ILi64EEEEEENS_6half_tEfNS_4arch4Sm80ELb1ELb0ELb1ELb0ELb1ELb0ELb0ELb0ELi2ELi4ELi4ELi4ELb0EEENS1_24CollectiveEpilogueBwdGQAISA_fSD_Li256ELb0ELb1EEENS1_25SingleTileBwdLPTSchedulerILb0ELi128ELb1EEEEEEEEEvNT_6ParamsE$_ZZN4cute6detail16composition_implINS_5tupleIJNS_1CILi16EEENS3_ILi2EEES5_S5_NS3_ILi4EEES5_EEENS2_IJNS3_ILi1EEEiiiNS3_ILi144EEENS3_ILi512EEEEEENS2_IJNS2_IJS5_S5_EEES6_NS3_ILi8EEEEEENS2_IJNS2_IJNS3_ILi64EEESA_EEES4_NS3_ILi1024EEEEEEEEDaRKT_RKT0_RKT1_RKT2_ENKUlRKT_RKT0_E_clISC_SG_EEDaSX_S10_)
$_ZN7cutlass13device_kernelIN5flash19enable_sm80_to_sm89INS1_16FlashAttnBwdSm80INS1_25CollectiveMainloopBwdSm80ILi2ELi2EN4cute5tupleIJNS5_1CILi128EEES8_NS7_ILi64EEEEEENS_6half_tEfNS_4arch4Sm80ELb1ELb0ELb1ELb0ELb1ELb0ELb0ELb0ELi2ELi4ELi4ELi4ELb0EEENS1_24CollectiveEpilogueBwdGQAISA_fSD_Li256ELb0ELb1EEENS1_25SingleTileBwdLPTSchedulerILb0ELi128ELb1EEEEEEEEEvNT_6ParamsE$_ZZN4cute6detail16composition_implINS_5tupleIJNS_1CILi16EEENS3_ILi2EEES5_S5_NS3_ILi4EEES5_EEENS2_IJNS3_ILi1EEEiiiNS3_ILi144EEENS3_ILi512EEEEEENS2_IJNS2_IJS5_S5_EEES6_NS3_ILi8EEEEEENS2_IJNS2_IJNS3_ILi64EEESA_EEES4_NS3_ILi1024EEEEEEEEDaRKT_RKT0_RKT1_RKT2_ENKUlRKT_RKT0_E_clISC_SG_EEDaSX_S10_:
[----:B------:R-:W-:-:S06]  /*96b0*/  IADD3 R4, R5, -c[0x0][0x20], RZ ;  /* 0x8000080005047a10 */ /* 0x000fcc0007ffe0ff */
[----:B------:R-:W5:Y:S01]  /*96c0*/  LDL R4, [R4+0x8] ;  /* 0x0000080004047983 */ /* 0x000f620000100800 */
[----:B------:R-:W-:-:S04]  /*96d0*/  MOV R27, 0x0 ;  /* 0x00000000001b7802 */ /* 0x000fc80000000f00 */
[----:B------:R-:W-:Y:S05]  /*96e0*/  RET.REL.NODEC R26 `(_ZN7cutlass13device_kernelIN5flash19enable_sm80_to_sm89INS1_16FlashAttnBwdSm80INS1_25CollectiveMainloopBwdSm80ILi2ELi2EN4cute5tupleIJNS5_1CILi128EEES8_NS7_ILi64EEEEEENS_6half_tEfNS_4arch4Sm80ELb1ELb0ELb1ELb0ELb1ELb0ELb0ELb0ELi2ELi4ELi4ELi4ELb0EEENS1_24CollectiveEpilogueBwdGQAISA_fSD_Li256ELb0ELb1EEENS1_25SingleTileBwdLPTSchedulerILb0ELi128ELb1EEEEEEEEEvNT_6ParamsE) ;  /* 0xffff69101a007950 */ /* 0x000fea0003c3ffff */
        .type           $_ZN7cutlass13device_kernelIN5flash19enable_sm80_to_sm89INS1_16FlashAttnBwdSm80INS1_25CollectiveMainloopBwdSm80ILi2ELi2EN4cute5tupleIJNS5_1CILi128EEES8_NS7_ILi64EEEEEENS_6half_tEfNS_4arch4Sm80ELb1ELb0ELb1ELb0ELb1ELb0ELb0ELb0ELi2ELi4ELi4ELi4ELb0EEENS1_24CollectiveEpilogueBwdGQAISA_fSD_Li256ELb0ELb1EEENS1_25SingleTileBwdLPTSchedulerILb0ELi128ELb1EEEEEEEEEvNT_6ParamsE$_ZZN4cute6detail16composition_implINS_5tupleIJNS_1CILi8EEENS3_ILi2EEES5_S5_S4_S5_EEENS2_IJNS3_ILi1EEEiiiNS3_ILi72EEENS3_ILi512EEEEEENS2_IJNS2_IJS5_S5_EEES4_NS3_ILi4EEEEEENS2_IJNS2_IJS7_S4_EEENS3_ILi1024EEENS3_ILi16EEEEEEEEDaRKT_RKT0_RKT1_RKT2_ENKUlRKT_RKT0_E_clISB_SE_EEDaSW_SZ_,@function
        .size           $_ZN7cutlass13device_kernelIN5flash19enable_sm80_to_sm89INS1_16FlashAttnBwdSm80INS1_25CollectiveMainloopBwdSm80ILi2ELi2EN4cute5tupleIJNS5_1CILi128EEES8_NS7_ILi64EEEEEENS_6half_tEfNS_4arch4Sm80ELb1ELb0ELb1ELb0ELb1ELb0ELb0ELb0ELi2ELi4ELi4ELi4ELb0EEENS1_24CollectiveEpilogueBwdGQAISA_fSD_Li256ELb0ELb1EEENS1_25SingleTileBwdLPTSchedulerILb0ELi128ELb1EEEEEEEEEvNT_6ParamsE$_ZZN4cute6detail16composition_implINS_5tupleIJNS_1CILi8EEENS3_ILi2EEES5_S5_S4_S5_EEENS2_IJNS3_ILi1EEEiiiNS3_ILi72EEENS3_ILi512EEEEEENS2_IJNS2_IJS5_S5_EEES4_NS3_ILi4EEEEEENS2_IJNS2_IJS7_S4_EEENS3_ILi1024EEENS3_ILi16EEEEEEEEDaRKT_RKT0_RKT1_RKT2_ENKUlRKT_RKT0_E_clISB_SE_EEDaSW_SZ_,($_ZN7cutlass13device_kernelIN5flash19enable_sm80_to_sm89INS1_16FlashAttnBwdSm80INS1_25CollectiveMainloopBwdSm80ILi2ELi2EN4cute5tupleIJNS5_1CILi128EEES8_NS7_ILi64EEEEEENS_6half_tEfNS_4arch4Sm80ELb1ELb0ELb1ELb0ELb1ELb0ELb0ELb0ELi2ELi4ELi4ELi4ELb0EEENS1_24CollectiveEpilogueBwdGQAISA_fSD_Li256ELb0ELb1EEENS1_25SingleTileBwdLPTSchedulerILb0ELi128ELb1EEEEEEEEEvNT_6ParamsE$_ZZN4cute6detail16composition_implINS_5tupleIJNS_1CILi8EEENS3_ILi2EEES5_S5_S4_S5_EEENS2_IJNS3_ILi1EEEiiiNS3_ILi72EEENS3_ILi512EEEEEENS2_IJNS2_IJS5_S5_EEES4_NS3_ILi4EEEEEENS2_IJNS2_IJS7_S4_EEENS3_ILi1024EEENS3_ILi16EEEEEEEEDaRKT_RKT0_RKT1_RKT2_ENKUlRKT_RKT0_E_clISC_SG_EEDaSW_SZ_ - $_ZN7cutlass13device_kernelIN5flash19enable_sm80_to_sm89INS1_16FlashAttnBwdSm80INS1_25CollectiveMainloopBwdSm80ILi2ELi2EN4cute5tupleIJNS5_1CILi128EEES8_NS7_ILi64EEEEEENS_6half_tEfNS_4arch4Sm80ELb1ELb0ELb1ELb0ELb1ELb0ELb0ELb0ELi2ELi4ELi4ELi4ELb0EEENS1_24CollectiveEpilogueBwdGQAISA_fSD_Li256ELb0ELb1EEENS1_25SingleTileBwdLPTSchedulerILb0ELi128ELb1EEEEEEEEEvNT_6ParamsE$_ZZN4cute6detail16composition_implINS_5tupleIJNS_1CILi8EEENS3_ILi2EEES5_S5_S4_S5_EEENS2_IJNS3_ILi1EEEiiiNS3_ILi72EEENS3_ILi512EEEEEENS2_IJNS2_IJS5_S5_EEES4_NS3_ILi4EEEEEENS2_IJNS2_IJS7_S4_EEENS3_ILi1024EEENS3_ILi16EEEEEEEEDaRKT_RKT0_RKT1_RKT2_ENKUlRKT_RKT0_E_clISB_SE_EEDaSW_SZ_)
$_ZN7cutlass13device_kernelIN5flash19enable_sm80_to_sm89INS1_16FlashAttnBwdSm80INS1_25CollectiveMainloopBwdSm80ILi2ELi2EN4cute5tupleIJNS5_1CILi128EEES8_NS7_ILi64EEEEEENS_6half_tEfNS_4arch4Sm80ELb1ELb0ELb1ELb0ELb1ELb0ELb0ELb0ELi2ELi4ELi4ELi4ELb0EEENS1_24CollectiveEpilogueBwdGQAISA_fSD_Li256ELb0ELb1EEENS1_25SingleTileBwdLPTSchedulerILb0ELi128ELb1EEEEEEEEEvNT_6ParamsE$_ZZN4cute6detail16composition_implINS_5tupleIJNS_1CILi8EEENS3_ILi2EEES5_S5_S4_S5_EEENS2_IJNS3_ILi1EEEiiiNS3_ILi72EEENS3_ILi512EEEEEENS2_IJNS2_IJS5_S5_EEES4_NS3_ILi4EEEEEENS2_IJNS2_IJS7_S4_EEENS3_ILi1024EEENS3_ILi16EEEEEEEEDaRKT_RKT0_RKT1_RKT2_ENKUlRKT_RKT0_E_clISB_SE_EEDaSW_SZ_:
[----:B------:R-:W-:-:S06]  /*96f0*/  IADD3 R4, R12, -c[0x0][0x20], RZ ;  /* 0x800008000c047a10 */ /* 0x000fcc0007ffe0ff */
[----:B------:R-:W5:Y:S01]  /*9700*/  LDL R4, [R4] ;  /* 0x0000000004047983 */ /* 0x000f620000100800 */
[----:B------:R-:W-:Y:S01]  /*9710*/  IMAD.MOV.U32 R2, RZ, RZ, R6 ;  /* 0x000000ffff027224 */ /* 0x000fe200078e0006 */
[----:B------:R-:W-:-:S04]  /*9720*/  MOV R3, 0x0 ;  /* 0x0000000000037802 */ /* 0x000fc80000000f00 */
[----:B------:R-:W-:Y:S05]  /*9730*/  RET.REL.NODEC R2 `(_ZN7cutlass13device_kernelIN5flash19enable_sm80_to_sm89INS1_16FlashAttnBwdSm80INS1_25CollectiveMainloopBwdSm80ILi2ELi2EN4cute5tupleIJNS5_1CILi128EEES8_NS7_ILi64EEEEEENS_6half_tEfNS_4arch4Sm80ELb1ELb0ELb1ELb0ELb1ELb0ELb0ELb0ELi2ELi4ELi4ELi4ELb0EEENS1_24CollectiveEpilogueBwdGQAISA_fSD_Li256ELb0ELb1EEENS1_25SingleTileBwdLPTSchedulerILb0ELi128ELb1EEEEEEEEEvNT_6ParamsE) ;  /* 0xffff68c002007950 */ /* 0x000fea0003c3ffff */
        .type           $_ZN7cutlass13device_kernelIN5flash19enable_sm80_to_sm89INS1_16FlashAttnBwdSm80INS1_25CollectiveMainloopBwdSm80ILi2ELi2EN4cute5tupleIJNS5_1CILi128EEES8_NS7_ILi64EEEEEENS_6half_tEfNS_4arch4Sm80ELb1ELb0ELb1ELb0ELb1ELb0ELb0ELb0ELi2ELi4ELi4ELi4ELb0EEENS1_24CollectiveEpilogueBwdGQAISA_fSD_Li256ELb0ELb1EEENS1_25SingleTileBwdLPTSchedulerILb0ELi128ELb1EEEEEEEEEvNT_6ParamsE$_ZZN4cute6detail16composition_implINS_5tupleIJNS_1CILi8EEENS3_ILi2EEES5_S5_S4_S5_EEENS2_IJNS3_ILi1EEEiiiNS3_ILi72EEENS3_ILi512EEEEEENS2_IJNS2_IJS5_S5_EEES4_NS3_ILi4EEEEEENS2_IJNS2_IJS7_S4_EEENS3_ILi1024EEENS3_ILi16EEEEEEEEDaRKT_RKT0_RKT1_RKT2_ENKUlRKT_RKT0_E_clISC_SG_EEDaSW_SZ_,@function
        .size           $_ZN7cutlass13device_kernelIN5flash19enable_sm80_to_sm89INS1_16FlashAttnBwdSm80INS1_25CollectiveMainloopBwdSm80ILi2ELi2EN4cute5tupleIJNS5_1CILi128EEES8_NS7_ILi64EEEEEENS_6half_tEfNS_4arch4Sm80ELb1ELb0ELb1ELb0ELb1ELb0ELb0ELb0ELi2ELi4ELi4ELi4ELb0EEENS1_24CollectiveEpilogueBwdGQAISA_fSD_Li256ELb0ELb1EEENS1_25SingleTileBwdLPTSchedulerILb0ELi128ELb1EEEEEEEEEvNT_6ParamsE$_ZZN4cute6detail16composition_implINS_5tupleIJNS_1CILi8EEENS3_ILi2EEES5_S5_S4_S5_EEENS2_IJNS3_ILi1EEEiiiNS3_ILi72EEENS3_ILi512EEEEEENS2_IJNS2_IJS5_S5_EEES4_NS3_ILi4EEEEEENS2_IJNS2_IJS7_S4_EEENS3_ILi1024EEENS3_ILi16EEEEEEEEDaRKT_RKT0_RKT1_RKT2_ENKUlRKT_RKT0_E_clISC_SG_EEDaSW_SZ_,($_ZN7cutlass13device_kernelIN5flash19enable_sm80_to_sm89INS1_16FlashAttnBwdSm80INS1_25CollectiveMainloopBwdSm80ILi2ELi2EN4cute5tupleIJNS5_1CILi128EEES8_NS7_ILi64EEEEEENS_6half_tEfNS_4arch4Sm80ELb1ELb0ELb1ELb0ELb1ELb0ELb0ELb0ELi2ELi4ELi4ELi4ELb0EEENS1_24CollectiveEpilogueBwdGQAISA_fSD_Li256ELb0ELb1EEENS1_25SingleTileBwdLPTSchedulerILb0ELi128ELb1EEEEEEEEEvNT_6ParamsE$_ZZN4cute6detail16composition_implINS_5tupleIJNS_1CILi8EEENS3_ILi2EEES5_S5_S4_S5_EEENS2_IJNS3_ILi1EEEiiiNS3_ILi72EEENS3_ILi512EEEEEENS2_IJNS2_IJS5_S5_S5_EEES5_NS2_IJNS3_ILi4EEES5_EEEEEENS2_IJNS2_IJS7_S9_S4_EEENS3_ILi4096EEENS2_IJNS3_ILi16EEENS3_ILi8192EEEEEEEEEEEDaRKT_RKT0_RKT1_RKT2_ENKUlRKT_RKT0_E_clISB_SF_EEDaSZ_S12_ - $_ZN7cutlass13device_kernelIN5flash19enable_sm80_to_sm89INS1_16FlashAttnBwdSm80INS1_25CollectiveMainloopBwdSm80ILi2ELi2EN4cute5tupleIJNS5_1CILi128EEES8_NS7_ILi64EEEEEENS_6half_tEfNS_4arch4Sm80ELb1ELb0ELb1ELb0ELb1ELb0ELb0ELb0ELi2ELi4ELi4ELi4ELb0EEENS1_24CollectiveEpilogueBwdGQAISA_fSD_Li256ELb0ELb1EEENS1_25SingleTileBwdLPTSchedulerILb0ELi128ELb1EEEEEEEEEvNT_6ParamsE$_ZZN4cute6detail16composition_implINS_5tupleIJNS_1CILi8EEENS3_ILi2EEES5_S5_S4_S5_EEENS2_IJNS3_ILi1EEEiiiNS3_ILi72EEENS3_ILi512EEEEEENS2_IJNS2_IJS5_S5_EEES4_NS3_ILi4EEEEEENS2_IJNS2_IJS7_S4_EEENS3_ILi1024EEENS3_ILi16EEEEEEEEDaRKT_RKT0_RKT1_RKT2_ENKUlRKT_RKT0_E_clISC_SG_EEDaSW_SZ_)
$_ZN7cutlass13device_kernelIN5flash19enable_sm80_to_sm89INS1_16FlashAttnBwdSm80INS1_25CollectiveMainloopBwdSm80ILi2ELi2EN4cute5tupleIJNS5_1CILi128EEES8_NS7_ILi64EEEEEENS_6half_tEfNS_4arch4Sm80ELb1ELb0ELb1ELb0ELb1ELb0ELb0ELb0ELi2ELi4ELi4ELi4ELb0EEENS1_24CollectiveEpilogueBwdGQAISA_fSD_Li256ELb0ELb1EEENS1_25SingleTileBwdLPTSchedulerILb0ELi128ELb1EEEEEEEEEvNT_6ParamsE$_ZZN4cute6detail16composition_implINS_5tupleIJNS_1CILi8EEENS3_ILi2EEES5_S5_S4_S5_EEENS2_IJNS3_ILi1EEEiiiNS3_ILi72EEENS3_ILi512EEEEEENS2_IJNS2_IJS5_S5_EEES4_NS3_ILi4EEEEEENS2_IJNS2_IJS7_S4_EEENS3_ILi1024EEENS3_ILi16EEEEEEEEDaRKT_RKT0_RKT1_RKT2_ENKUlRKT_RKT0_E_clISC_SG_EEDaSW_SZ_:
[----:B------:R-:W-:-:S05]  /*9740*/  IADD3 R5, R12, -c[0x0][0x20], RZ ;  /* 0x800008000c057a10 */ /* 0x000fca0007ffe0ff */
[----:B------:R1:W5:Y:S04]  /*9750*/  LDL R3, [R5+0x8] ;  /* 0x0000080005037983 */ /* 0x0003680000100800 */
[----:B------:R1:W5:Y:S01]  /*9760*/  LDL R2, [R5+0x4] ;  /* 0x0000040005027983 */ /* 0x0003620000100800 */
[----:B------:R-:W-:Y:S01]  /*9770*/  IMAD.MOV.U32 R28, RZ, RZ, R6 ;  /* 0x000000ffff1c7224 */ /* 0x000fe200078e0006 */
[----:B------:R-:W-:-:S04]  /*9780*/  MOV R29, 0x0 ;  /* 0x00000000001d7802 */ /* 0x000fc80000000f00 */
[----:B------:R-:W-:Y:S05]  /*9790*/  RET.REL.NODEC R28 `(_ZN7cutlass13device_kernelIN5flash19enable_sm80_to_sm89INS1_16FlashAttnBwdSm80INS1_25CollectiveMainloopBwdSm80ILi2ELi2EN4cute5tupleIJNS5_1CILi128EEES8_NS7_ILi64EEEEEENS_6half_tEfNS_4arch4Sm80ELb1ELb0ELb1ELb0ELb1ELb0ELb0ELb0ELi2ELi4ELi4ELi4ELb0EEENS1_24CollectiveEpilogueBwdGQAISA_fSD_Li256ELb0ELb1EEENS1_25SingleTileBwdLPTSchedulerILb0ELi128ELb1EEEEEEEEEvNT_6ParamsE) ;  /* 0xffff68601c007950 */ /* 0x000fea0003c3ffff */
        .type           $_ZN7cutlass13device_kernelIN5flash19enable_sm80_to_sm89INS1_16FlashAttnBwdSm80INS1_25CollectiveMainloopBwdSm80ILi2ELi2EN4cute5tupleIJNS5_1CILi128EEES8_NS7_ILi64EEEEEENS_6half_tEfNS_4arch4Sm80ELb1ELb0ELb1ELb0ELb1ELb0ELb0ELb0ELi2ELi4ELi4ELi4ELb0EEENS1_24CollectiveEpilogueBwdGQAISA_fSD_Li256ELb0ELb1EEENS1_25SingleTileBwdLPTSchedulerILb0ELi128ELb1EEEEEEEEEvNT_6ParamsE$_ZZN4cute6detail16composition_implINS_5tupleIJNS_1CILi8EEENS3_ILi2EEES5_S5_S4_S5_EEENS2_IJNS3_ILi1EEEiiiNS3_ILi72EEENS3_ILi512EEEEEENS2_IJNS2_IJS5_S5_S5_EEES5_NS2_IJNS3_ILi4EEES5_EEEEEENS2_IJNS2_IJS7_S9_S4_EEENS3_ILi4096EEENS2_IJNS3_ILi16EEENS3_ILi8192EEEEEEEEEEEDaRKT_RKT0_RKT1_RKT2_ENKUlRKT_RKT0_E_clISB_SF_EEDaSZ_S12_,@function
        .size           $_ZN7cutlass13device_kernelIN5flash19enable_sm80_to_sm89INS1_16FlashAttnBwdSm80INS1_25CollectiveMainloopBwdSm80ILi2ELi2EN4cute5tupleIJNS5_1CILi128EEES8_NS7_ILi64EEEEEENS_6half_tEfNS_4arch4Sm80ELb1ELb0ELb1ELb0ELb1ELb0ELb0ELb0ELi2ELi4ELi4ELi4ELb0EEENS1_24CollectiveEpilogueBwdGQAISA_fSD_Li256ELb0ELb1EEENS1_25SingleTileBwdLPTSchedulerILb0ELi128ELb1EEEEEEEEEvNT_6ParamsE$_ZZN4cute6detail16composition_implINS_5tupleIJNS_1CILi8EEENS3_ILi2EEES5_S5_S4_S5_EEENS2_IJNS3_ILi1EEEiiiNS3_ILi72EEENS3_ILi512EEEEEENS2_IJNS2_IJS5_S5_S5_EEES5_NS2_IJNS3_ILi4EEES5_EEEEEENS2_IJNS2_IJS7_S9_S4_EEENS3_ILi4096EEENS2_IJNS3_ILi16EEENS3_ILi8192EEEEEEEEEEEDaRKT_RKT0_RKT1_RKT2_ENKUlRKT_RKT0_E_clISB_SF_EEDaSZ_S12_,($_ZN7cutlass13device_kernelIN5flash19enable_sm80_to_sm89INS1_16FlashAttnBwdSm80INS1_25CollectiveMainloopBwdSm80ILi2ELi2EN4cute5tupleIJNS5_1CILi128EEES8_NS7_ILi64EEEEEENS_6half_tEfNS_4arch4Sm80ELb1ELb0ELb1ELb0ELb1ELb0ELb0ELb0ELi2ELi4ELi4ELi4ELb0EEENS1_24CollectiveEpilogueBwdGQAISA_fSD_Li256ELb0ELb1EEENS1_25SingleTileBwdLPTSchedulerILb0ELi128ELb1EEEEEEEEEvNT_6ParamsE$_ZZN4cute6detail16composition_implINS_5tupleIJNS_1CILi8EEENS3_ILi2EEES5_S5_S4_S5_EEENS2_IJNS3_ILi1EEEiiiNS3_ILi72EEENS3_ILi512EEEEEENS2_IJNS2_IJS5_S5_S5_EEES5_NS2_IJNS3_ILi4EEES5_EEEEEENS2_IJNS2_IJS7_S9_S4_EEENS3_ILi4096EEENS2_IJNS3_ILi16EEENS3_ILi8192EEEEEEEEEEEDaRKT_RKT0_RKT1_RKT2_ENKUlRKT_RKT0_E_clISD_SJ_EEDaSZ_S12_ - $_ZN7cutlass13device_kernelIN5flash19enable_sm80_to_sm89INS1_16FlashAttnBwdSm80INS1_25CollectiveMainloopBwdSm80ILi2ELi2EN4cute5tupleIJNS5_1CILi128EEES8_NS7_ILi64EEEEEENS_6half_tEfNS_4arch4Sm80ELb1ELb0ELb1ELb0ELb1ELb0ELb0ELb0ELi2ELi4ELi4ELi4ELb0EEENS1_24CollectiveEpilogueBwdGQAISA_fSD_Li256ELb0ELb1EEENS1_25SingleTileBwdLPTSchedulerILb0ELi128ELb1EEEEEEEEEvNT_6ParamsE$_ZZN4cute6detail16composition_implINS_5tupleIJNS_1CILi8EEENS3_ILi2EEES5_S5_S4_S5_EEENS2_IJNS3_ILi1EEEiiiNS3_ILi72EEENS3_ILi512EEEEEENS2_IJNS2_IJS5_S5_S5_EEES5_NS2_IJNS3_ILi4EEES5_EEEEEENS2_IJNS2_IJS7_S9_S4_EEENS3_ILi4096EEENS2_IJNS3_ILi16EEENS3_ILi8192EEEEEEEEEEEDaRKT_RKT0_RKT1_RKT2_ENKUlRKT_RKT0_E_clISB_SF_EEDaSZ_S12_)
$_ZN7cutlass13device_kernelIN5flash19enable_sm80_to_sm89INS1_16FlashAttnBwdSm80INS1_25CollectiveMainloopBwdSm80ILi2ELi2EN4cute5tupleIJNS5_1CILi128EEES8_NS7_ILi64EEEEEENS_6half_tEfNS_4arch4Sm80ELb1ELb0ELb1ELb0ELb1ELb0ELb0ELb0ELi2ELi4ELi4ELi4ELb0EEENS1_24CollectiveEpilogueBwdGQAISA_fSD_Li256ELb0ELb1EEENS1_25SingleTileBwdLPTSchedulerILb0ELi128ELb1EEEEEEEEEvNT_6ParamsE$_ZZN4cute6detail16composition_implINS_5tupleIJNS_1CILi8EEENS3_ILi2EEES5_S5_S4_S5_EEENS2_IJNS3_ILi1EEEiiiNS3_ILi72EEENS3_ILi512EEEEEENS2_IJNS2_IJS5_S5_S5_EEES5_NS2_IJNS3_ILi4EEES5_EEEEEENS2_IJNS2_IJS7_S9_S4_EEENS3_ILi4096EEENS2_IJNS3_ILi16EEENS3_ILi8192EEEEEEEEEEEDaRKT_RKT0_RKT1_RKT2_ENKUlRKT_RKT0_E_clISB_SF_EEDaSZ_S12_:
[----:B------:R-:W-:-:S06]  /*97a0*/  IADD3 R5, R84, -c[0x0][0x20], RZ ;  /* 0x8000080054057a10 */ /* 0x000fcc0007ffe0ff */
[----:B------:R-:W5:Y:S01]  /*97b0*/  LDL R5, [R5] ;  /* 0x0000000005057983 */ /* 0x000f620000100800 */
[----:B------:R-:W-:Y:S01]  /*97c0*/  IMAD.MOV.U32 R2, RZ, RZ, R6 ;  /* 0x000000ffff027224 */ /* 0x000fe200078e0006 */
[----:B------:R-:W-:-:S04]  /*97d0*/  MOV R3, 0x0 ;  /* 0x0000000000037802 */ /* 0x000fc80000000f00 */
[----:B------:R-:W-:Y:S05]  /*97e0*/  RET.REL.NODEC R2 `(_ZN7cutlass13device_kernelIN5flash19enable_sm80_to_sm89INS1_16FlashAttnBwdSm80INS1_25CollectiveMainloopBwdSm80ILi2ELi2EN4cute5tupleIJNS5_1CILi128EEES8_NS7_ILi64EEEEEENS_6half_tEfNS_4arch4Sm80ELb1ELb0ELb1ELb0ELb1ELb0ELb0ELb0ELi2ELi4ELi4ELi4ELb0EEENS1_24CollectiveEpilogueBwdGQAISA_fSD_Li256ELb0ELb1EEENS1_25SingleTileBwdLPTSchedulerILb0ELi128ELb1EEEEEEEEEvNT_6ParamsE) ;  /* 0xffff681002007950 */ /* 0x000fea0003c3ffff */
        .type           $_ZN7cutlass13device_kernelIN5flash19enable_sm80_to_sm89INS1_16FlashAttnBwdSm80INS1_25CollectiveMainloopBwdSm80ILi2ELi2EN4cute5tupleIJNS5_1CILi128EEES8_NS7_ILi64EEEEEENS_6half_tEfNS_4arch4Sm80ELb1ELb0ELb1ELb0ELb1ELb0ELb0ELb0ELi2ELi4ELi4ELi4ELb0EEENS1_24CollectiveEpilogueBwdGQAISA_fSD_Li256ELb0ELb1EEENS1_25SingleTileBwdLPTSchedulerILb0ELi128ELb1EEEEEEEEEvNT_6ParamsE$_ZZN4cute6detail16composition_implINS_5tupleIJNS_1CILi8EEENS3_ILi2EEES5_S5_S4_S5_EEENS2_IJNS3_ILi1EEEiiiNS3_ILi72EEENS3_ILi512EEEEEENS2_IJNS2_IJS5_S5_S5_EEES5_NS2_IJNS3_ILi4EEES5_EEEEEENS2_IJNS2_IJS7_S9_S4_EEENS3_ILi4096EEENS2_IJNS3_ILi16EEENS3_ILi8192EEEEEEEEEEEDaRKT_RKT0_RKT1_RKT2_ENKUlRKT_RKT0_E_clISD_SJ_EEDaSZ_S12_,@function
        .size           $_ZN7cutlass13device_kernelIN5flash19enable_sm80_to_sm89INS1_16FlashAttnBwdSm80INS1_25CollectiveMainloopBwdSm80ILi2ELi2EN4cute5tupleIJNS5_1CILi128EEES8_NS7_ILi64EEEEEENS_6half_tEfNS_4arch4Sm80ELb1ELb0ELb1ELb0ELb1ELb0ELb0ELb0ELi2ELi4ELi4ELi4ELb0EEENS1_24CollectiveEpilogueBwdGQAISA_fSD_Li256ELb0ELb1EEENS1_25SingleTileBwdLPTSchedulerILb0ELi128ELb1EEEEEEEEEvNT_6ParamsE$_ZZN4cute6detail16composition_implINS_5tupleIJNS_1CILi8EEENS3_ILi2EEES5_S5_S4_S5_EEENS2_IJNS3_ILi1EEEiiiNS3_ILi72EEENS3_ILi512EEEEEENS2_IJNS2_IJS5_S5_S5_EEES5_NS2_IJNS3_ILi4EEES5_EEEEEENS2_IJNS2_IJS7_S9_S4_EEENS3_ILi4096EEENS2_IJNS3_ILi16EEENS3_ILi8192EEEEEEEEEEEDaRKT_RKT0_RKT1_RKT2_ENKUlRKT_RKT0_E_clISD_SJ_EEDaSZ_S12_,($_ZN7cutlass13device_kernelIN5flash19enable_sm80_to_sm89INS1_16FlashAttnBwdSm80INS1_25CollectiveMainloopBwdSm80ILi2ELi2EN4cute5tupleIJNS5_1CILi128EEES8_NS7_ILi64EEEEEENS_6half_tEfNS_4arch4Sm80ELb1ELb0ELb1ELb0ELb1ELb0ELb0ELb0ELi2ELi4ELi4ELi4ELb0EEENS1_24CollectiveEpilogueBwdGQAISA_fSD_Li256ELb0ELb1EEENS1_25SingleTileBwdLPTSchedulerILb0ELi128ELb1EEEEEEEEEvNT_6ParamsE$_ZZN4cute6detail16composition_implINS_5tupleIJNS_1CILi8EEENS3_ILi2EEES5_S5_S4_S5_EEENS2_IJNS3_ILi1EEEiiiNS3_ILi72EEENS3_ILi512EEEEEENS2_IJNS2_IJS5_S5_S5_EEES5_NS3_ILi4EEEEEENS2_IJNS2_IJS7_S9_S4_EEENS3_ILi4096EEENS3_ILi16EEEEEEEEDaRKT_RKT0_RKT1_RKT2_ENKUlRKT_RKT0_E_clISB_SE_EEDaSW_SZ_ - $_ZN7cutlass13device_kernelIN5flash19enable_sm80_to_sm89INS1_16FlashAttnBwdSm80INS1_25CollectiveMainloopBwdSm80ILi2ELi2EN4cute5tupleIJNS5_1CILi128EEES8_NS7_ILi64EEEEEENS_6half_tEfNS_4arch4Sm80ELb1ELb0ELb1ELb0ELb1ELb0ELb0ELb0ELi2ELi4ELi4ELi4ELb0EEENS1_24CollectiveEpilogueBwdGQAISA_fSD_Li256ELb0ELb1EEENS1_25SingleTileBwdLPTSchedulerILb0ELi128ELb1EEEEEEEEEvNT_6ParamsE$_ZZN4cute6detail16composition_implINS_5tupleIJNS_1CILi8EEENS3_ILi2EEES5_S5_S4_S5_EEENS2_IJNS3_ILi1EEEiiiNS3_ILi72EEENS3_ILi512EEEEEENS2_IJNS2_IJS5_S5_S5_EEES5_NS2_IJNS3_ILi4EEES5_EEEEEENS2_IJNS2_IJS7_S9_S4_EEENS3_ILi4096EEENS2_IJNS3_ILi16EEENS3_ILi8192EEEEEEEEEEEDaRKT_RKT0_RKT1_RKT2_ENKUlRKT_RKT0_E_clISD_SJ_EEDaSZ_S12_)
$_ZN7cutlass13device_kernelIN5flash19enable_sm80_to_sm89INS1_16FlashAttnBwdSm80INS1_25CollectiveMainloopBwdSm80ILi2ELi2EN4cute5tupleIJNS5_1CILi128EEES8_NS7_ILi64EEEEEENS_6half_tEfNS_4arch4Sm80ELb1ELb0ELb1ELb0ELb1ELb0ELb0ELb0ELi2ELi4ELi4ELi4ELb0EEENS1_24CollectiveEpilogueBwdGQAISA_fSD_Li256ELb0ELb1EEENS1_25SingleTileBwdLPTSchedulerILb0ELi128ELb1EEEEEEEEEvNT_6ParamsE$_ZZN4cute6detail16composition_implINS_5tupleIJNS_1CILi8EEENS3_ILi2EEES5_S5_S4_S5_EEENS2_IJNS3_ILi1EEEiiiNS3_ILi72EEENS3_ILi512EEEEEENS2_IJNS2_IJS5_S5_S5_EEES5_NS2_IJNS3_ILi4EEES5_EEEEEENS2_IJNS2_IJS7_S9_S4_EEENS3_ILi4096EEENS2_IJNS3_ILi16EEENS3_ILi8192EEEEEEEEEEEDaRKT_RKT0_RKT1_RKT2_ENKUlRKT_RKT0_E_clISD_SJ_EEDaSZ_S12_:
[----:B------:R-:W-:-:S05]  /*97f0*/  IADD3 R6, R84, -c[0x0][0x20], RZ ;  /* 0x8000080054067a10 */ /* 0x000fca0007ffe0ff */
[----:B------:R1:W5:Y:S04]  /*9800*/  LDL R3, [R6+0x8] ;  /* 0x0000080006037983 */ /* 0x0003680000100800 */
[----:B------:R1:W5:Y:S01]  /*9810*/  LDL R2, [R6+0x4] ;  /* 0x0000040006027983 */ /* 0x0003620000100800 */
[----:B------:R-:W-:Y:S01]  /*9820*/  IMAD.MOV.U32 R32, RZ, RZ, R4 ;  /* 0x000000ffff207224 */ /* 0x000fe200078e0004 */
[----:B------:R-:W-:-:S04]  /*9830*/  MOV R33, 0x0 ;  /* 0x0000000000217802 */ /* 0x000fc80000000f00 */
[----:B------:R-:W-:Y:S05]  /*9840*/  RET.REL.NODEC R32 `(_ZN7cutlass13device_kernelIN5flash19enable_sm80_to_sm89INS1_16FlashAttnBwdSm80INS1_25CollectiveMainloopBwdSm80ILi2ELi2EN4cute5tupleIJNS5_1CILi128EEES8_NS7_ILi64EEEEEENS_6half_tEfNS_4arch4Sm80ELb1ELb0ELb1ELb0ELb1ELb0ELb0ELb0ELi2ELi4ELi4ELi4ELb0EEENS1_24CollectiveEpilogueBwdGQAISA_fSD_Li256ELb0ELb1EEENS1_25SingleTileBwdLPTSchedulerILb0ELi128ELb1EEEEEEEEEvNT_6ParamsE) ;  /* 0xffff67b020007950 */ /* 0x000fea0003c3ffff */
        .type           $_ZN7cutlass13device_kernelIN5flash19enable_sm80_to_sm89INS1_16FlashAttnBwdSm80INS1_25CollectiveMainloopBwdSm80ILi2ELi2EN4cute5tupleIJNS5_1CILi128EEES8_NS7_ILi64EEEEEENS_6half_tEfNS_4arch4Sm80ELb1ELb0ELb1ELb0ELb1ELb0ELb0ELb0ELi2ELi4ELi4ELi4ELb0EEENS1_24CollectiveEpilogueBwdGQAISA_fSD_Li256ELb0ELb1EEENS1_25SingleTileBwdLPTSchedulerILb0ELi128ELb1EEEEEEEEEvNT_6ParamsE$_ZZN4cute6detail16composition_implINS_5tupleIJNS_1CILi8EEENS3_ILi2EEES5_S5_S4_S5_EEENS2_IJNS3_ILi1EEEiiiNS3_ILi72EEENS3_ILi512EEEEEENS2_IJNS2_IJS5_S5_S5_EEES5_NS3_ILi4EEEEEENS2_IJNS2_IJS7_S9_S4_EEENS3_ILi4096EEENS3_ILi16EEEEEEEEDaRKT_RKT0_RKT1_RKT2_ENKUlRKT_RKT0_E_clISB_SE_EEDaSW_SZ_,@function
        .size           $_ZN7cutlass13device_kernelIN5flash19enable_sm80_to_sm89INS1_16FlashAttnBwdSm80INS1_25CollectiveMainloopBwdSm80ILi2ELi2EN4cute5tupleIJNS5_1CILi128EEES8_NS7_ILi64EEEEEENS_6half_tEfNS_4arch4Sm80ELb1ELb0ELb1ELb0ELb1ELb0ELb0ELb0ELi2ELi4ELi4ELi4ELb0EEENS1_24CollectiveEpilogueBwdGQAISA_fSD_Li256ELb0ELb1EEENS1_25SingleTileBwdLPTSchedulerILb0ELi128ELb1EEEEEEEEEvNT_6ParamsE$_ZZN4cute6detail16composition_implINS_5tupleIJNS_1CILi8EEENS3_ILi2EEES5_S5_S4_S5_EEENS2_IJNS3_ILi1EEEiiiNS3_ILi72EEENS3_ILi512EEEEEENS2_IJNS2_IJS5_S5_S5_EEES5_NS3_ILi4EEEEEENS2_IJNS2_IJS7_S9_S4_EEENS3_ILi4096EEENS3_ILi16EEEEEEEEDaRKT_RKT0_RKT1_RKT2_ENKUlRKT_RKT0_E_clISB_SE_EEDaSW_SZ_,($_ZN7cutlass13device_kernelIN5flash19enable_sm80_to_sm89INS1_16FlashAttnBwdSm80INS1_25CollectiveMainloopBwdSm80ILi2ELi2EN4cute5tupleIJNS5_1CILi128EEES8_NS7_ILi64EEEEEENS_6half_tEfNS_4arch4Sm80ELb1ELb0ELb1ELb0ELb1ELb0ELb0ELb0ELi2ELi4ELi4ELi4ELb0EEENS1_24CollectiveEpilogueBwdGQAISA_fSD_Li256ELb0ELb1EEENS1_25SingleTileBwdLPTSchedulerILb0ELi128ELb1EEEEEEEEEvNT_6ParamsE$_ZZN4cute6detail16composition_implINS_5tupleIJNS_1CILi8EEENS3_ILi2EEES5_S5_S4_S5_EEENS2_IJNS3_ILi1EEEiiiNS3_ILi72EEENS3_ILi512EEEEEENS2_IJNS2_IJS5_S5_S5_EEES5_NS3_ILi4EEEEEENS2_IJNS2_IJS7_S9_S4_EEENS3_ILi4096EEENS3_ILi16EEEEEEEEDaRKT_RKT0_RKT1_RKT2_ENKUlRKT_RKT0_E_clISC_SG_EEDaSW_SZ_ - $_ZN7cutlass13device_kernelIN5flash19enable_sm80_to_sm89INS1_16FlashAttnBwdSm80INS1_25CollectiveMainloopBwdSm80ILi2ELi2EN4cute5tupleIJNS5_1CILi128EEES8_NS7_ILi64EEEEEENS_6half_tEfNS_4arch4Sm80ELb1ELb0ELb1ELb0ELb1ELb0ELb0ELb0ELi2ELi4ELi4ELi4ELb0EEENS1_24CollectiveEpilogueBwdGQAISA_fSD_Li256ELb0ELb1EEENS1_25SingleTileBwdLPTSchedulerILb0ELi128ELb1EEEEEEEEEvNT_6ParamsE$_ZZN4cute6detail16composition_implINS_5tupleIJNS_1CILi8EEENS3_ILi2EEES5_S5_S4_S5_EEENS2_IJNS3_ILi1EEEiiiNS3_ILi72EEENS3_ILi512EEEEEENS2_IJNS2_IJS5_S5_S5_EEES5_NS3_ILi4EEEEEENS2_IJNS2_IJS7_S9_S4_EEENS3_ILi4096EEENS3_ILi16EEEEEEEEDaRKT_RKT0_RKT1_RKT2_ENKUlRKT_RKT0_E_clISB_SE_EEDaSW_SZ_)
$_ZN7cutlass13device_kernelIN5flash19enable_sm80_to_sm89INS1_16FlashAttnBwdSm80INS1_25CollectiveMainloopBwdSm80ILi2ELi2EN4cute5tupleIJNS5_1CILi128EEES8_NS7_ILi64EEEEEENS_6half_tEfNS_4arch4Sm80ELb1ELb0ELb1ELb0ELb1ELb0ELb0ELb0ELi2ELi4ELi4ELi4ELb0EEENS1_24CollectiveEpilogueBwdGQAISA_fSD_Li256ELb0ELb1EEENS1_25SingleTileBwdLPTSchedulerILb0ELi128ELb1EEEEEEEEEvNT_6ParamsE$_ZZN4cute6detail16composition_implINS_5tupleIJNS_1CILi8EEENS3_ILi2EEES5_S5_S4_S5_EEENS2_IJNS3_ILi1EEEiiiNS3_ILi72EEENS3_ILi512EEEEEENS2_IJNS2_IJS5_S5_S5_EEES5_NS3_ILi4EEEEEENS2_IJNS2_IJS7_S9_S4_EEENS3_ILi4096EEENS3_ILi16EEEEEEEEDaRKT_RKT0_RKT1_RKT2_ENKUlRKT_RKT0_E_clISB_SE_EEDaSW_SZ_:
[----:B------:R-:W-:-:S06]  /*9850*/  IADD3 R4, R70, -c[0x0][0x20], RZ ;  /* 0x8000080046047a10 */ /* 0x000fcc0007ffe0ff */
[----:B------:R-:W5:Y:S01]  /*9860*/  LDL R4, [R4] ;  /* 0x0000000004047983 */ /* 0x000f620000100800 */
[----:B------:R-:W-:Y:S01]  /*9870*/  IMAD.MOV.U32 R2, RZ, RZ, R6 ;  /* 0x000000ffff027224 */ /* 0x000fe200078e0006 */
[----:B------:R-:W-:-:S04]  /*9880*/  MOV R3, 0x0 ;  /* 0x0000000000037802 */ /* 0x000fc80000000f00 */
[----:B------:R-:W-:Y:S05]  /*9890*/  RET.REL.NODEC R2 `(_ZN7cutlass13device_kernelIN5flash19enable_sm80_to_sm89INS1_16FlashAttnBwdSm80INS1_25CollectiveMainloopBwdSm80ILi2ELi2EN4cute5tupleIJNS5_1CILi128EEES8_NS7_ILi64EEEEEENS_6half_tEfNS_4arch4Sm80ELb1ELb0ELb1ELb0ELb1ELb0ELb0ELb0ELi2ELi4ELi4ELi4ELb0EEENS1_24CollectiveEpilogueBwdGQAISA_fSD_Li256ELb0ELb1EEENS1_25SingleTileBwdLPTSchedulerILb0ELi128ELb1EEEEEEEEEvNT_6ParamsE) ;  /* 0xffff676002007950 */ /* 0x000fea0003c3ffff */
        .type           $_ZN7cutlass13device_kernelIN5flash19enable_sm80_to_sm89INS1_16FlashAttnBwdSm80INS1_25CollectiveMainloopBwdSm80ILi2ELi2EN4cute5tupleIJNS5_1CILi128EEES8_NS7_ILi64EEEEEENS_6half_tEfNS_4arch4Sm80ELb1ELb0ELb1ELb0ELb1ELb0ELb0ELb0ELi2ELi4ELi4ELi4ELb0EEENS1_24CollectiveEpilogueBwdGQAISA_fSD_Li256ELb0ELb1EEENS1_25SingleTileBwdLPTSchedulerILb0ELi128ELb1EEEEEEEEEvNT_6ParamsE$_ZZN4cute6detail16composition_implINS_5tupleIJNS_1CILi8EEENS3_ILi2EEES5_S5_S4_S5_EEENS2_IJNS3_ILi1EEEiiiNS3_ILi72EEENS3_ILi512EEEEEENS2_IJNS2_IJS5_S5_S5_EEES5_NS3_ILi4EEEEEENS2_IJNS2_IJS7_S9_S4_EEENS3_ILi4096EEENS3_ILi16EEEEEEEEDaRKT_RKT0_RKT1_RKT2_ENKUlRKT_RKT0_E_clISC_SG_EEDaSW_SZ_,@function
        .size           $_ZN7cutlass13device_kernelIN5flash19enable_sm80_to_sm89INS1_16FlashAttnBwdSm80INS1_25CollectiveMainloopBwdSm80ILi2ELi2EN4cute5tupleIJNS5_1CILi128EEES8_NS7_ILi64EEEEEENS_6half_tEfNS_4arch4Sm80ELb1ELb0ELb1ELb0ELb1ELb0ELb0ELb0ELi2ELi4ELi4ELi4ELb0EEENS1_24CollectiveEpilogueBwdGQAISA_fSD_Li256ELb0ELb1EEENS1_25SingleTileBwdLPTSchedulerILb0ELi128ELb1EEEEEEEEEvNT_6ParamsE$_ZZN4cute6detail16composition_implINS_5tupleIJNS_1CILi8EEENS3_ILi2EEES5_S5_S4_S5_EEENS2_IJNS3_ILi1EEEiiiNS3_ILi72EEENS3_ILi512EEEEEENS2_IJNS2_IJS5_S5_S5_EEES5_NS3_ILi4EEEEEENS2_IJNS2_IJS7_S9_S4_EEENS3_ILi4096EEENS3_ILi16EEEEEEEEDaRKT_RKT0_RKT1_RKT2_ENKUlRKT_RKT0_E_clISC_SG_EEDaSW_SZ_,($_ZN7cutlass13device_kernelIN5flash19enable_sm80_to_sm89INS1_16FlashAttnBwdSm80INS1_25CollectiveMainloopBwdSm80ILi2ELi2EN4cute5tupleIJNS5_1CILi128EEES8_NS7_ILi64EEEEEENS_6half_tEfNS_4arch4Sm80ELb1ELb0ELb1ELb0ELb1ELb0ELb0ELb0ELi2ELi4ELi4ELi4ELb0EEENS1_24CollectiveEpilogueBwdGQAISA_fSD_Li256ELb0ELb1EEENS1_25SingleTileBwdLPTSchedulerILb0ELi128ELb1EEEEEEEEEvNT_6ParamsE$_ZZN4cute6upcastILi2ENS_5tupleIJNS1_IJNS_1CILi1EEENS1_IJNS2_ILi2EEES4_S4_EEEEEES4_NS1_IJS4_S4_EEEEEENS1_IJNS1_IJNS2_ILi0EEENS1_IJS3_NS2_ILi512EEEiEEEEEENS2_ILi4096EEENS1_IJiNS2_ILi8192EEEEEEEEEEEDaRKT0_RKT1_ENKUlRKT_RKT0_E_clIS6_SC_EEDaSP_SS_ - $_ZN7cutlass13device_kernelIN5flash19enable_sm80_to_sm89INS1_16FlashAttnBwdSm80INS1_25CollectiveMainloopBwdSm80ILi2ELi2EN4cute5tupleIJNS5_1CILi128EEES8_NS7_ILi64EEEEEENS_6half_tEfNS_4arch4Sm80ELb1ELb0ELb1ELb0ELb1ELb0ELb0ELb0ELi2ELi4ELi4ELi4ELb0EEENS1_24CollectiveEpilogueBwdGQAISA_fSD_Li256ELb0ELb1EEENS1_25SingleTileBwdLPTSchedulerILb0ELi128ELb1EEEEEEEEEvNT_6ParamsE$_ZZN4cute6detail16composition_implINS_5tupleIJNS_1CILi8EEENS3_ILi2EEES5_S5_S4_S5_EEENS2_IJNS3_ILi1EEEiiiNS3_ILi72EEENS3_ILi512EEEEEENS2_IJNS2_IJS5_S5_S5_EEES5_NS3_ILi4EEEEEENS2_IJNS2_IJS7_S9_S4_EEENS3_ILi4096EEENS3_ILi16EEEEEEEEDaRKT_RKT0_RKT1_RKT2_ENKUlRKT_RKT0_E_clISC_SG_EEDaSW_SZ_)
$_ZN7cutlass13device_kernelIN5flash19enable_sm80_to_sm89INS1_16FlashAttnBwdSm80INS1_25CollectiveMainloopBwdSm80ILi2ELi2EN4cute5tupleIJNS5_1CILi128EEES8_NS7_ILi64EEEEEENS_6half_tEfNS_4arch4Sm80ELb1ELb0ELb1ELb0ELb1ELb0ELb0ELb0ELi2ELi4ELi4ELi4ELb0EEENS1_24CollectiveEpilogueBwdGQAISA_fSD_Li256ELb0ELb1EEENS1_25SingleTileBwdLPTSchedulerILb0ELi128ELb1EEEEEEEEEvNT_6ParamsE$_ZZN4cute6detail16composition_implINS_5tupleIJNS_1CILi8EEENS3_ILi2EEES5_S5_S4_S5_EEENS2_IJNS3_ILi1EEEiiiNS3_ILi72EEENS3_ILi512EEEEEENS2_IJNS2_IJS5_S5_S5_EEES5_NS3_ILi4EEEEEENS2_IJNS2_IJS7_S9_S4_EEENS3_ILi4096EEENS3_ILi16EEEEEEEEDaRKT_RKT0_RKT1_RKT2_ENKUlRKT_RKT0_E_clISC_SG_EEDaSW_SZ_:
[----:B------:R-:W-:-:S05]  /*98a0*/  IADD3 R5, R70, -c[0x0][0x20], RZ ;  /* 0x8000080046057a10 */ /* 0x000fca0007ffe0ff */
[----:B------:R1:W5:Y:S04]  /*98b0*/  LDL R3, [R5+0x8] ;  /* 0x0000080005037983 */ /* 0x0003680000100800 */
[----:B------:R1:W5:Y:S01]  /*98c0*/  LDL R2, [R5+0x4] ;  /* 0x0000040005027983 */ /* 0x0003620000100800 */
[----:B------:R-:W-:Y:S01]  /*98d0*/  IMAD.MOV.U32 R30, RZ, RZ, R6 ;  /* 0x000000ffff1e7224 */ /* 0x000fe200078e0006 */
[----:B------:R-:W-:-:S04]  /*98e0*/  MOV R31, 0x0 ;  /* 0x00000000001f7802 */ /* 0x000fc80000000f00 */
[----:B------:R-:W-:Y:S05]  /*98f0*/  RET.REL.NODEC R30 `(_ZN7cutlass13device_kernelIN5flash19enable_sm80_to_sm89INS1_16FlashAttnBwdSm80INS1_25CollectiveMainloopBwdSm80ILi2ELi2EN4cute5tupleIJNS5_1CILi128EEES8_NS7_ILi64EEEEEENS_6half_tEfNS_4arch4Sm80ELb1ELb0ELb1ELb0ELb1ELb0ELb0ELb0ELi2ELi4ELi4ELi4ELb0EEENS1_24CollectiveEpilogueBwdGQAISA_fSD_Li256ELb0ELb1EEENS1_25SingleTileBwdLPTSchedulerILb0ELi128ELb1EEEEEEEEEvNT_6ParamsE) ;  /* 0xffff67001e007950 */ /* 0x000fea0003c3ffff */
        .type           $_ZN7cutlass13device_kernelIN5flash19enable_sm80_to_sm89INS1_16FlashAttnBwdSm80INS1_25CollectiveMainloopBwdSm80ILi2ELi2EN4cute5tupleIJNS5_1CILi128EEES8_NS7_ILi64EEEEEENS_6half_tEfNS_4arch4Sm80ELb1ELb0ELb1ELb0ELb1ELb0ELb0ELb0ELi2ELi4ELi4ELi4ELb0EEENS1_24CollectiveEpilogueBwdGQAISA_fSD_Li256ELb0ELb1EEENS1_25SingleTileBwdLPTSchedulerILb0ELi128ELb1EEEEEEEEEvNT_6ParamsE$_ZZN4cute6upcastILi2ENS_5tupleIJNS1_IJNS_1CILi1EEENS1_IJNS2_ILi2EEES4_S4_EEEEEES4_NS1_IJS4_S4_EEEEEENS1_IJNS1_IJNS2_ILi0EEENS1_IJS3_NS2_ILi512EEEiEEEEEENS2_ILi4096EEENS1_IJiNS2_ILi8192EEEEEEEEEEEDaRKT0_RKT1_ENKUlRKT_RKT0_E_clIS6_SC_EEDaSP_SS_,@function
        .size           $_ZN7cutlass13device_kernelIN5flash19enable_sm80_to_sm89INS1_16FlashAttnBwdSm80INS1_25CollectiveMainloopBwdSm80ILi2ELi2EN4cute5tupleIJNS5_1CILi128EEES8_NS7_ILi64EEEEEENS_6half_tEfNS_4arch4Sm80ELb1ELb0ELb1ELb0ELb1ELb0ELb0ELb0ELi2ELi4ELi4ELi4ELb0EEENS1_24CollectiveEpilogueBwdGQAISA_fSD_Li256ELb0ELb1EEENS1_25SingleTileBwdLPTSchedulerILb0ELi128ELb1EEEEEEEEEvNT_6ParamsE$_ZZN4cute6upcastILi2ENS_5tupleIJNS1_IJNS_1CILi1EEENS1_IJNS2_ILi2EEES4_S4_EEEEEES4_NS1_IJS4_S4_EEEEEENS1_IJNS1_IJNS2_ILi0EEENS1_IJS3_NS2_ILi512EEEiEEEEEENS2_ILi4096EEENS1_IJiNS2_ILi8192EEEEEEEEEEEDaRKT0_RKT1_ENKUlRKT_RKT0_E_clIS6_SC_EEDaSP_SS_,($_ZN7cutlass13device_kernelIN5flash19enable_sm80_to_sm89INS1_16FlashAttnBwdSm80INS1_25CollectiveMainloopBwdSm80ILi2ELi2EN4cute5tupleIJNS5_1CILi128EEES8_NS7_ILi64EEEEEENS_6half_tEfNS_4arch4Sm80ELb1ELb0ELb1ELb0ELb1ELb0ELb0ELb0ELi2ELi4ELi4ELi4ELb0EEENS1_24CollectiveEpilogueBwdGQAISA_fSD_Li256ELb0ELb1EEENS1_25SingleTileBwdLPTSchedulerILb0ELi128ELb1EEEEEEEEEvNT_6ParamsE$_ZZN4cute6upcastILi2ENS_5tupleIJNS1_IJNS_1CILi1EEENS1_IJNS2_ILi2EEES4_S4_EEEEEES4_NS1_IJS4_S4_EEEEEENS1_IJNS1_IJNS2_ILi0EEENS1_IJS3_NS2_ILi512EEEiEEEEEENS2_ILi4096EEENS1_IJiNS2_ILi8192EEEEEEEEEEEDaRKT0_RKT1_ENKUlRKT_RKT0_E_clIS7_SF_EEDaSP_SS_ - $_ZN7cutlass13device_kernelIN5flash19enable_sm80_to_sm89INS1_16FlashAttnBwdSm80INS1_25CollectiveMainloopBwdSm80ILi2ELi2EN4cute5tupleIJNS5_1CILi128EEES8_NS7_ILi64EEEEEENS_6half_tEfNS_4arch4Sm80ELb1ELb0ELb1ELb0ELb1ELb0ELb0ELb0ELi2ELi4ELi4ELi4ELb0EEENS1_24CollectiveEpilogueBwdGQAISA_fSD_Li256ELb0ELb1EEENS1_25SingleTileBwdLPTSchedulerILb0ELi128ELb1EEEEEEEEEvNT_6ParamsE$_ZZN4cute6upcastILi2ENS_5tupleIJNS1_IJNS_1CILi1EEENS1_IJNS2_ILi2EEES4_S4_EEEEEES4_NS1_IJS4_S4_EEEEEENS1_IJNS1_IJNS2_ILi0EEENS1_IJS3_NS2_ILi512EEEiEEEEEENS2_ILi4096EEENS1_IJiNS2_ILi8192EEEEEEEEEEEDaRKT0_RKT1_ENKUlRKT_RKT0_E_clIS6_SC_EEDaSP_SS_)
$_ZN7cutlass13device_kernelIN5flash19enable_sm80_to_sm89INS1_16FlashAttnBwdSm80INS1_25CollectiveMainloopBwdSm80ILi2ELi2EN4cute5tupleIJNS5_1CILi128EEES8_NS7_ILi64EEEEEENS_6half_tEfNS_4arch4Sm80ELb1ELb0ELb1ELb0ELb1ELb0ELb0ELb0ELi2ELi4ELi4ELi4ELb0EEENS1_24CollectiveEpilogueBwdGQAISA_fSD_Li256ELb0ELb1EEENS1_25SingleTileBwdLPTSchedulerILb0ELi128ELb1EEEEEEEEEvNT_6ParamsE$_ZZN4cute6upcastILi2ENS_5tupleIJNS1_IJNS_1CILi1EEENS1_IJNS2_ILi2EEES4_S4_EEEEEES4_NS1_IJS4_S4_EEEEEENS1_IJNS1_IJNS2_ILi0EEENS1_IJS3_NS2_ILi512EEEiEEEEEENS2_ILi4096EEENS1_IJiNS2_ILi8192EEEEEEEEEEEDaRKT0_RKT1_ENKUlRKT_RKT0_E_clIS6_SC_EEDaSP_SS_:
[----:B------:R-:W-:-:S06]  /*9900*/  IADD3 R3, R4, -c[0x0][0x20], RZ ;  /* 0x8000080004037a10 */ /* 0x000fcc0007ffe0ff */
[----:B------:R-:W2:Y:S02]  /*9910*/  LDL R3, [R3] ;  /* 0x0000000003037983 */ /* 0x000ea40000100800 */
[----:B--2---:R-:W-:Y:S01]  /*9920*/  LEA.HI R18, R3, R3, RZ, 0x1 ;  /* 0x0000000303127211 */ /* 0x004fe200078f08ff */
[----:B------:R-:W-:-:S03]  /*9930*/  IMAD.MOV.U32 R3, RZ, RZ, 0x0 ;  /* 0x00000000ff037424 */ /* 0x000fc600078e00ff */
[----:B------:R-:W-:Y:S01]  /*9940*/  SHF.R.S32.HI R18, RZ, 0x1, R18 ;  /* 0x00000001ff127819 */ /* 0x000fe20000011412 */
[----:B------:R-:W-:Y:S06]  /*9950*/  RET.REL.NODEC R2 `(_ZN7cutlass13device_kernelIN5flash19enable_sm80_to_sm89INS1_16FlashAttnBwdSm80INS1_25CollectiveMainloopBwdSm80ILi2ELi2EN4cute5tupleIJNS5_1CILi128EEES8_NS7_ILi64EEEEEENS_6half_tEfNS_4arch4Sm80ELb1ELb0ELb1ELb0ELb1ELb0ELb0ELb0ELi2ELi4ELi4ELi4ELb0EEENS1_24CollectiveEpilogueBwdGQAISA_fSD_Li256ELb0ELb1EEENS1_25SingleTileBwdLPTSchedulerILb0ELi128ELb1EEEEEEEEEvNT_6ParamsE) ;  /* 0xffff66a002007950 */ /* 0x000fec0003c3ffff */
        .type           $_ZN7cutlass13device_kernelIN5flash19enable_sm80_to_sm89INS1_16FlashAttnBwdSm80INS1_25CollectiveMainloopBwdSm80ILi2ELi2EN4cute5tupleIJNS5_1CILi128EEES8_NS7_ILi64EEEEEENS_6half_tEfNS_4arch4Sm80ELb1ELb0ELb1ELb0ELb1ELb0ELb0ELb0ELi2ELi4ELi4ELi4ELb0EEENS1_24CollectiveEpilogueBwdGQAISA_fSD_Li256ELb0ELb1EEENS1_25SingleTileBwdLPTSchedulerILb0ELi128ELb1EEEEEEEEEvNT_6ParamsE$_ZZN4cute6upcastILi2ENS_5tupleIJNS1_IJNS_1CILi1EEENS1_IJNS2_ILi2EEES4_S4_EEEEEES4_NS1_IJS4_S4_EEEEEENS1_IJNS1_IJNS2_ILi0EEENS1_IJS3_NS2_ILi512EEEiEEEEEENS2_ILi4096EEENS1_IJiNS2_ILi8192EEEEEEEEEEEDaRKT0_RKT1_ENKUlRKT_RKT0_E_clIS7_SF_EEDaSP_SS_,@function
        .size           $_ZN7cutlass13device_kernelIN5flash19enable_sm80_to_sm89INS1_16FlashAttnBwdSm80INS1_25CollectiveMainloopBwdSm80ILi2ELi2EN4cute5tupleIJNS5_1CILi128EEES8_NS7_ILi64EEEEEENS_6half_tEfNS_4arch4Sm80ELb1ELb0ELb1ELb0ELb1ELb0ELb0ELb0ELi2ELi4ELi4ELi4ELb0EEENS1_24CollectiveEpilogueBwdGQAISA_fSD_Li256ELb0ELb1EEENS1_25SingleTileBwdLPTSchedulerILb0ELi128ELb1EEEEEEEEEvNT_6ParamsE$_ZZN4cute6upcastILi2ENS_5tupleIJNS1_IJNS_1CILi1EEENS1_IJNS2_ILi2EEES4_S4_EEEEEES4_NS1_IJS4_S4_EEEEEENS1_IJNS1_IJNS2_ILi0EEENS1_IJS3_NS2_ILi512EEEiEEEEEENS2_ILi4096EEENS1_IJiNS2_ILi8192EEEEEEEEEEEDaRKT0_RKT1_ENKUlRKT_RKT0_E_clIS7_SF_EEDaSP_SS_,($_ZN7cutlass13device_kernelIN5flash19enable_sm80_to_sm89INS1_16FlashAttnBwdSm80INS1_25CollectiveMainloopBwdSm80ILi2ELi2EN4cute5tupleIJNS5_1CILi128EEES8_NS7_ILi64EEEEEENS_6half_tEfNS_4arch4Sm80ELb1ELb0ELb1ELb0ELb1ELb0ELb0ELb0ELi2ELi4ELi4ELi4ELb0EEENS1_24CollectiveEpilogueBwdGQAISA_fSD_Li256ELb0ELb1EEENS1_25SingleTileBwdLPTSchedulerILb0ELi128ELb1EEEEEEEEEvNT_6ParamsE$_ZZN4cute7crd2crdINS_5tupleIJiiiNS_1CILi0EEEEEENS1_IJNS2_ILi32EEENS2_ILi4EEENS2_ILi2EEENS2_ILi1EEEEEENS1_IJS8_S8_S8_S8_EEEEEDaRKT_RKT0_RKT1_ENKUlRKT_RKT0_RKT1_E_clIiS5_S8_EEDaSM_SP_SS_ - $_ZN7cutlass13device_kernelIN5flash19enable_sm80_to_sm89INS1_16FlashAttnBwdSm80INS1_25CollectiveMainloopBwdSm80ILi2ELi2EN4cute5tupleIJNS5_1CILi128EEES8_NS7_ILi64EEEEEENS_6half_tEfNS_4arch4Sm80ELb1ELb0ELb1ELb0ELb1ELb0ELb0ELb0ELi2ELi4ELi4ELi4ELb0EEENS1_24CollectiveEpilogueBwdGQAISA_fSD_Li256ELb0ELb1EEENS1_25SingleTileBwdLPTSchedulerILb0ELi128ELb1EEEEEEEEEvNT_6ParamsE$_ZZN4cute6upcastILi2ENS_5tupleIJNS1_IJNS_1CILi1EEENS1_IJNS2_ILi2EEES4_S4_EEEEEES4_NS1_IJS4_S4_EEEEEENS1_IJNS1_IJNS2_ILi0EEENS1_IJS3_NS2_ILi512EEEiEEEEEENS2_ILi4096EEENS1_IJiNS2_ILi8192EEEEEEEEEEEDaRKT0_RKT1_ENKUlRKT_RKT0_E_clIS7_SF_EEDaSP_SS_)
$_ZN7cutlass13device_kernelIN5flash19enable_sm80_to_sm89INS1_16FlashAttnBwdSm80INS1_25CollectiveMainloopBwdSm80ILi2ELi2EN4cute5tupleIJNS5_1CILi128EEES8_NS7_ILi64EEEEEENS_6half_tEfNS_4arch4Sm80ELb1ELb0ELb1ELb0ELb1ELb0ELb0ELb0ELi2ELi4ELi4ELi4ELb0EEENS1_24CollectiveEpilogueBwdGQAISA_fSD_Li256ELb0ELb1EEENS1_25SingleTileBwdLPTSchedulerILb0ELi128ELb1EEEEEEEEEvNT_6ParamsE$_ZZN4cute6upcastILi2ENS_5tupleIJNS1_IJNS_1CILi1EEENS1_IJNS2_ILi2EEES4_S4_EEEEEES4_NS1_IJS4_S4_EEEEEENS1_IJNS1_IJNS2_ILi0EEENS1_IJS3_NS2_ILi512EEEiEEEEEENS2_ILi4096EEENS1_IJiNS2_ILi8192EEEEEEEEEEEDaRKT0_RKT1_ENKUlRKT_RKT0_E_clIS7_SF_EEDaSP_SS_:
[----:B------:R-:W-:Y:S01]  /*9960*/  IMAD.MOV.U32 R20, RZ, RZ, R6 ;  /* 0x000000ffff147224 */ /* 0x000fe200078e0006 */
[----:B------:R-:W-:Y:S01]  /*9970*/  LEA.HI R2, R2, R2, RZ, 0x1 ;  /* 0x0000000202027211 */ /* 0x000fe200078f08ff */
[----:B------:R-:W-:-:S03]  /*9980*/  IMAD.MOV.U32 R21, RZ, RZ, 0x0 ;  /* 0x00000000ff157424 */ /* 0x000fc600078e00ff */
[----:B------:R-:W-:Y:S01]  /*9990*/  SHF.R.S32.HI R2, RZ, 0x1, R2 ;  /* 0x00000001ff027819 */ /* 0x000fe20000011402 */
[----:B------:R-:W-:Y:S06]  /*99a0*/  RET.REL.NODEC R20 `(_ZN7cutlass13device_kernelIN5flash19enable_sm80_to_sm89INS1_16FlashAttnBwdSm80INS1_25CollectiveMainloopBwdSm80ILi2ELi2EN4cute5tupleIJNS5_1CILi128EEES8_NS7_ILi64EEEEEENS_6half_tEfNS_4arch4Sm80ELb1ELb0ELb1ELb0ELb1ELb0ELb0ELb0ELi2ELi4ELi4ELi4ELb0EEENS1_24CollectiveEpilogueBwdGQAISA_fSD_Li256ELb0ELb1EEENS1_25SingleTileBwdLPTSchedulerILb0ELi128ELb1EEEEEEEEEvNT_6ParamsE) ;  /* 0xffff665014007950 */ /* 0x000fec0003c3ffff */
        .type           $_ZN7cutlass13device_kernelIN5flash19enable_sm80_to_sm89INS1_16FlashAttnBwdSm80INS1_25CollectiveMainloopBwdSm80ILi2ELi2EN4cute5tupleIJNS5_1CILi128EEES8_NS7_ILi64EEEEEENS_6half_tEfNS_4arch4Sm80ELb1ELb0ELb1ELb0ELb1ELb0ELb0ELb0ELi2ELi4ELi4ELi4ELb0EEENS1_24CollectiveEpilogueBwdGQAISA_fSD_Li256ELb0ELb1EEENS1_25SingleTileBwdLPTSchedulerILb0ELi128ELb1EEEEEEEEEvNT_6ParamsE$_ZZN4cute7crd2crdINS_5tupleIJiiiNS_1CILi0EEEEEENS1_IJNS2_ILi32EEENS2_ILi4EEENS2_ILi2EEENS2_ILi1EEEEEENS1_IJS8_S8_S8_S8_EEEEEDaRKT_RKT0_RKT1_ENKUlRKT_RKT0_RKT1_E_clIiS5_S8_EEDaSM_SP_SS_,@function
        .size           $_ZN7cutlass13device_kernelIN5flash19enable_sm80_to_sm89INS1_16FlashAttnBwdSm80INS1_25CollectiveMainloopBwdSm80ILi2ELi2EN4cute5tupleIJNS5_1CILi128EEES8_NS7_ILi64EEEEEENS_6half_tEfNS_4arch4Sm80ELb1ELb0ELb1ELb0ELb1ELb0ELb0ELb0ELi2ELi4ELi4ELi4ELb0EEENS1_24CollectiveEpilogueBwdGQAISA_fSD_Li256ELb0ELb1EEENS1_25SingleTileBwdLPTSchedulerILb0ELi128ELb1EEEEEEEEEvNT_6ParamsE$_ZZN4cute7crd2crdINS_5tupleIJiiiNS_1CILi0EEEEEENS1_IJNS2_ILi32EEENS2_ILi4EEENS2_ILi2EEENS2_ILi1EEEEEENS1_IJS8_S8_S8_S8_EEEEEDaRKT_RKT0_RKT1_ENKUlRKT_RKT0_RKT1_E_clIiS5_S8_EEDaSM_SP_SS_,($_ZN7cutlass13device_kernelIN5flash19enable_sm80_to_sm89INS1_16FlashAttnBwdSm80INS1_25CollectiveMainloopBwdSm80ILi2ELi2EN4cute5tupleIJNS5_1CILi128EEES8_NS7_ILi64EEEEEENS_6half_tEfNS_4arch4Sm80ELb1ELb0ELb1ELb0ELb1ELb0ELb0ELb0ELi2ELi4ELi4ELi4ELb0EEENS1_24CollectiveEpilogueBwdGQAISA_fSD_Li256ELb0ELb1EEENS1_25SingleTileBwdLPTSchedulerILb0ELi128ELb1EEEEEEEEEvNT_6ParamsE$_ZZN4cute7crd2crdINS_5tupleIJiiiNS_1CILi0EEEEEENS1_IJNS2_ILi32EEENS2_ILi4EEENS2_ILi2EEENS2_ILi1EEEEEENS1_IJS8_S8_S8_S8_EEEEEDaRKT_RKT0_RKT1_ENKUlRKT_RKT0_RKT1_E_clIiS6_S8_EEDaSM_SP_SS_ - $_ZN7cutlass13device_kernelIN5flash19enable_sm80_to_sm89INS1_16FlashAttnBwdSm80INS1_25CollectiveMainloopBwdSm80ILi2ELi2EN4cute5tupleIJNS5_1CILi128EEES8_NS7_ILi64EEEEEENS_6half_tEfNS_4arch4Sm80ELb1ELb0ELb1ELb0ELb1ELb0ELb0ELb0ELi2ELi4ELi4ELi4ELb0EEENS1_24CollectiveEpilogueBwdGQAISA_fSD_Li256ELb0ELb1EEENS1_25SingleTileBwdLPTSchedulerILb0ELi128ELb1EEEEEEEEEvNT_6ParamsE$_ZZN4cute7crd2crdINS_5tupleIJiiiNS_1CILi0EEEEEENS1_IJNS2_ILi32EEENS2_ILi4EEENS2_ILi2EEENS2_ILi1EEEEEENS1_IJS8_S8_S8_S8_EEEEEDaRKT_RKT0_RKT1_ENKUlRKT_RKT0_RKT1_E_clIiS5_S8_EEDaSM_SP_SS_)
$_ZN7cutlass13device_kernelIN5flash19enable_sm80_to_sm89INS1_16FlashAttnBwdSm80INS1_25CollectiveMainloopBwdSm80ILi2ELi2EN4cute5tupleIJNS5_1CILi128EEES8_NS7_ILi64EEEEEENS_6half_tEfNS_4arch4Sm80ELb1ELb0ELb1ELb0ELb1ELb0ELb0ELb0ELi2ELi4ELi4ELi4ELb0EEENS1_24CollectiveEpilogueBwdGQAISA_fSD_Li256ELb0ELb1EEENS1_25SingleTileBwdLPTSchedulerILb0ELi128ELb1EEEEEEEEEvNT_6ParamsE$_ZZN4cute7crd2crdINS_5tupleIJiiiNS_1CILi0EEEEEENS1_IJNS2_ILi32EEENS2_ILi4EEENS2_ILi2EEENS2_ILi1EEEEEENS1_IJS8_S8_S8_S8_EEEEEDaRKT_RKT0_RKT1_ENKUlRKT_RKT0_RKT1_E_clIiS5_S8_EEDaSM_SP_SS_:
[----:B------:R-:W-:Y:S02]  /*99b0*/  MOV R24, R12 ;  /* 0x0000000c00187202 */ /* 0x000fe40000000f00 */
[----:B------:R-:W-:-:S04]  /*99c0*/  MOV R25, 0x0 ;  /* 0x0000000000197802 */ /* 0x000fc80000000f00 */
[----:B------:R-:W-:Y:S05]  /*99d0*/  RET.REL.NODEC R24 `(_ZN7cutlass13device_kernelIN5flash19enable_sm80_to_sm89INS1_16FlashAttnBwdSm80INS1_25CollectiveMainloopBwdSm80ILi2ELi2EN4cute5tupleIJNS5_1CILi128EEES8_NS7_ILi64EEEEEENS_6half_tEfNS_4arch4Sm80ELb1ELb0ELb1ELb0ELb1ELb0ELb0ELb0ELi2ELi4ELi4ELi4ELb0EEENS1_24CollectiveEpilogueBwdGQAISA_fSD_Li256ELb0ELb1EEENS1_25SingleTileBwdLPTSchedulerILb0ELi128ELb1EEEEEEEEEvNT_6ParamsE) ;  /* 0xffff662018007950 */ /* 0x000fea0003c3ffff */
        .type           $_ZN7cutlass13device_kernelIN5flash19enable_sm80_to_sm89INS1_16FlashAttnBwdSm80INS1_25CollectiveMainloopBwdSm80ILi2ELi2EN4cute5tupleIJNS5_1CILi128EEES8_NS7_ILi64EEEEEENS_6half_tEfNS_4arch4Sm80ELb1ELb0ELb1ELb0ELb1ELb0ELb0ELb0ELi2ELi4ELi4ELi4ELb0EEENS1_24CollectiveEpilogueBwdGQAISA_fSD_Li256ELb0ELb1EEENS1_25SingleTileBwdLPTSchedulerILb0ELi128ELb1EEEEEEEEEvNT_6ParamsE$_ZZN4cute7crd2crdINS_5tupleIJiiiNS_1CILi0EEEEEENS1_IJNS2_ILi32EEENS2_ILi4EEENS2_ILi2EEENS2_ILi1EEEEEENS1_IJS8_S8_S8_S8_EEEEEDaRKT_RKT0_RKT1_ENKUlRKT_RKT0_RKT1_E_clIiS6_S8_EEDaSM_SP_SS_,@function
        .size           $_ZN7cutlass13device_kernelIN5flash19enable_sm80_to_sm89INS1_16FlashAttnBwdSm80INS1_25CollectiveMainloopBwdSm80ILi2ELi2EN4cute5tupleIJNS5_1CILi128EEES8_NS7_ILi64EEEEEENS_6half_tEfNS_4arch4Sm80ELb1ELb0ELb1ELb0ELb1ELb0ELb0ELb0ELi2ELi4ELi4ELi4ELb0EEENS1_24CollectiveEpilogueBwdGQAISA_fSD_Li256ELb0ELb1EEENS1_25SingleTileBwdLPTSchedulerILb0ELi128ELb1EEEEEEEEEvNT_6ParamsE$_ZZN4cute7crd2crdINS_5tupleIJiiiNS_1CILi0EEEEEENS1_IJNS2_ILi32EEENS2_ILi4EEENS2_ILi2EEENS2_ILi1EEEEEENS1_IJS8_S8_S8_S8_EEEEEDaRKT_RKT0_RKT1_ENKUlRKT_RKT0_RKT1_E_clIiS6_S8_EEDaSM_SP_SS_,($_ZN7cutlass13device_kernelIN5flash19enable_sm80_to_sm89INS1_16FlashAttnBwdSm80INS1_25CollectiveMainloopBwdSm80ILi2ELi2EN4cute5tupleIJNS5_1CILi128EEES8_NS7_ILi64EEEEEENS_6half_tEfNS_4arch4Sm80ELb1ELb0ELb1ELb0ELb1ELb0ELb0ELb0ELi2ELi4ELi4ELi4ELb0EEENS1_24CollectiveEpilogueBwdGQAISA_fSD_Li256ELb0ELb1EEENS1_25SingleTileBwdLPTSchedulerILb0ELi128ELb1EEEEEEEEEvNT_6ParamsE$_ZZN4cute7crd2crdINS_5tupleIJiiiNS_1CILi0EEEEEENS1_IJNS2_ILi32EEENS2_ILi4EEENS2_ILi2EEENS2_ILi1EEEEEENS1_IJS8_S8_S8_S8_EEEEEDaRKT_RKT0_RKT1_ENKUlRKT_RKT0_RKT1_E_clIiS7_S8_EEDaSM_SP_SS_ - $_ZN7cutlass13device_kernelIN5flash19enable_sm80_to_sm89INS1_16FlashAttnBwdSm80INS1_25CollectiveMainloopBwdSm80ILi2ELi2EN4cute5tupleIJNS5_1CILi128EEES8_NS7_ILi64EEEEEENS_6half_tEfNS_4arch4Sm80ELb1ELb0ELb1ELb0ELb1ELb0ELb0ELb0ELi2ELi4ELi4ELi4ELb0EEENS1_24CollectiveEpilogueBwdGQAISA_fSD_Li256ELb0ELb1EEENS1_25SingleTileBwdLPTSchedulerILb0ELi128ELb1EEEEEEEEEvNT_6ParamsE$_ZZN4cute7crd2crdINS_5tupleIJiiiNS_1CILi0EEEEEENS1_IJNS2_ILi32EEENS2_ILi4EEENS2_ILi2EEENS2_ILi1EEEEEENS1_IJS8_S8_S8_S8_EEEEEDaRKT_RKT0_RKT1_ENKUlRKT_RKT0_RKT1_E_clIiS6_S8_EEDaSM_SP_SS_)
$_ZN7cutlass13device_kernelIN5flash19enable_sm80_to_sm89INS1_16FlashAttnBwdSm80INS1_25CollectiveMainloopBwdSm80ILi2ELi2EN4cute5tupleIJNS5_1CILi128EEES8_NS7_ILi64EEEEEENS_6half_tEfNS_4arch4Sm80ELb1ELb0ELb1ELb0ELb1ELb0ELb0ELb0ELi2ELi4ELi4ELi4ELb0EEENS1_24CollectiveEpilogueBwdGQAISA_fSD_Li256ELb0ELb1EEENS1_25SingleTileBwdLPTSchedulerILb0ELi128ELb1EEEEEEEEEvNT_6ParamsE$_ZZN4cute7crd2crdINS_5tupleIJiiiNS_1CILi0EEEEEENS1_IJNS2_ILi32EEENS2_ILi4EEENS2_ILi2EEENS2_ILi1EEEEEENS1_IJS8_S8_S8_S8_EEEEEDaRKT_RKT0_RKT1_ENKUlRKT_RKT0_RKT1_E_clIiS6_S8_EEDaSM_SP_SS_:
[----:B------:R-:W-:Y:S02]  /*99e0*/  MOV R24, R12 ;  /* 0x0000000c00187202 */ /* 0x000fe40000000f00 */
[----:B------:R-:W-:-:S04]  /*99f0*/  MOV R25, 0x0 ;  /* 0x0000000000197802 */ /* 0x000fc80000000f00 */
[----:B------:R-:W-:Y:S05]  /*9a00*/  RET.REL.NODEC R24 `(_ZN7cutlass13device_kernelIN5flash19enable_sm80_to_sm89INS1_16FlashAttnBwdSm80INS1_25CollectiveMainloopBwdSm80ILi2ELi2EN4cute5tupleIJNS5_1CILi128EEES8_NS7_ILi64EEEEEENS_6half_tEfNS_4arch4Sm80ELb1ELb0ELb1ELb0ELb1ELb0ELb0ELb0ELi2ELi4ELi4ELi4ELb0EEENS1_24CollectiveEpilogueBwdGQAISA_fSD_Li256ELb0ELb1EEENS1_25SingleTileBwdLPTSchedulerILb0ELi128ELb1EEEEEEEEEvNT_6ParamsE) ;  /* 0xffff65f018007950 */ /* 0x000fea0003c3ffff */
        .type           $_ZN7cutlass13device_kernelIN5flash19enable_sm80_to_sm89INS1_16FlashAttnBwdSm80INS1_25CollectiveMainloopBwdSm80ILi2ELi2EN4cute5tupleIJNS5_1CILi128EEES8_NS7_ILi64EEEEEENS_6half_tEfNS_4arch4Sm80ELb1ELb0ELb1ELb0ELb1ELb0ELb0ELb0ELi2ELi4ELi4ELi4ELb0EEENS1_24CollectiveEpilogueBwdGQAISA_fSD_Li256ELb0ELb1EEENS1_25SingleTileBwdLPTSchedulerILb0ELi128ELb1EEEEEEEEEvNT_6ParamsE$_ZZN4cute7crd2crdINS_5tupleIJiiiNS_1CILi0EEEEEENS1_IJNS2_ILi32EEENS2_ILi4EEENS2_ILi2EEENS2_ILi1EEEEEENS1_IJS8_S8_S8_S8_EEEEEDaRKT_RKT0_RKT1_ENKUlRKT_RKT0_RKT1_E_clIiS7_S8_EEDaSM_SP_SS_,@function
        .size           $_ZN7cutlass13device_kernelIN5flash19enable_sm80_to_sm89INS1_16FlashAttnBwdSm80INS1_25CollectiveMainloopBwdSm80ILi2ELi2EN4cute5tupleIJNS5_1CILi128EEES8_NS7_ILi64EEEEEENS_6half_tEfNS_4arch4Sm80ELb1ELb0ELb1ELb0ELb1ELb0ELb0ELb0ELi2ELi4ELi4ELi4ELb0EEENS1_24CollectiveEpilogueBwdGQAISA_fSD_Li256ELb0ELb1EEENS1_25SingleTileBwdLPTSchedulerILb0ELi128ELb1EEEEEEEEEvNT_6ParamsE$_ZZN4cute7crd2crdINS_5tupleIJiiiNS_1CILi0EEEEEENS1_IJNS2_ILi32EEENS2_ILi4EEENS2_ILi2EEENS2_ILi1EEEEEENS1_IJS8_S8_S8_S8_EEEEEDaRKT_RKT0_RKT1_ENKUlRKT_RKT0_RKT1_E_clIiS7_S8_EEDaSM_SP_SS_,($_ZN7cutlass13device_kernelIN5flash19enable_sm80_to_sm89INS1_16FlashAttnBwdSm80INS1_25CollectiveMainloopBwdSm80ILi2ELi2EN4cute5tupleIJNS5_1CILi128EEES8_NS7_ILi64EEEEEENS_6half_tEfNS_4arch4Sm80ELb1ELb0ELb1ELb0ELb1ELb0ELb0ELb0ELi2ELi4ELi4ELi4ELb0EEENS1_24CollectiveEpilogueBwdGQAISA_fSD_Li256ELb0ELb1EEENS1_25SingleTileBwdLPTSchedulerILb0ELi128ELb1EEEEEEEEEvNT_6ParamsE$_ZZN4cute7flattenINS_5tupleIJNS1_IJNS_1CILi0EEENS1_IJNS2_ILi1EEENS2_ILi512EEEiEEEEEENS2_ILi4096EEENS1_IJiNS2_ILi8192EEEEEEEEEEEDaRKT_ENKUlRKT_E_clIS7_EEDaSH_ - $_ZN7cutlass13device_kernelIN5flash19enable_sm80_to_sm89INS1_16FlashAttnBwdSm80INS1_25CollectiveMainloopBwdSm80ILi2ELi2EN4cute5tupleIJNS5_1CILi128EEES8_NS7_ILi64EEEEEENS_6half_tEfNS_4arch4Sm80ELb1ELb0ELb1ELb0ELb1ELb0ELb0ELb0ELi2ELi4ELi4ELi4ELb0EEENS1_24CollectiveEpilogueBwdGQAISA_fSD_Li256ELb0ELb1EEENS1_25SingleTileBwdLPTSchedulerILb0ELi128ELb1EEEEEEEEEvNT_6ParamsE$_ZZN4cute7crd2crdINS_5tupleIJiiiNS_1CILi0EEEEEENS1_IJNS2_ILi32EEENS2_ILi4EEENS2_ILi2EEENS2_ILi1EEEEEENS1_IJS8_S8_S8_S8_EEEEEDaRKT_RKT0_RKT1_ENKUlRKT_RKT0_RKT1_E_clIiS7_S8_EEDaSM_SP_SS_)
$_ZN7cutlass13device_kernelIN5flash19enable_sm80_to_sm89INS1_16FlashAttnBwdSm80INS1_25CollectiveMainloopBwdSm80ILi2ELi2EN4cute5tupleIJNS5_1CILi128EEES8_NS7_ILi64EEEEEENS_6half_tEfNS_4arch4Sm80ELb1ELb0ELb1ELb0ELb1ELb0ELb0ELb0ELi2ELi4ELi4ELi4ELb0EEENS1_24CollectiveEpilogueBwdGQAISA_fSD_Li256ELb0ELb1EEENS1_25SingleTileBwdLPTSchedulerILb0ELi128ELb1EEEEEEEEEvNT_6ParamsE$_ZZN4cute7crd2crdINS_5tupleIJiiiNS_1CILi0EEEEEENS1_IJNS2_ILi32EEENS2_ILi4EEENS2_ILi2EEENS2_ILi1EEEEEENS1_IJS8_S8_S8_S8_EEEEEDaRKT_RKT0_RKT1_ENKUlRKT_RKT0_RKT1_E_clIiS7_S8_EEDaSM_SP_SS_:
[----:B------:R-:W-:Y:S02]  /*9a10*/  MOV R24, R12 ;  /* 0x0000000c00187202 */ /* 0x000fe40000000f00 */
[----:B------:R-:W-:-:S04]  /*9a20*/  MOV R25, 0x0 ;  /* 0x0000000000197802 */ /* 0x000fc80000000f00 */
[----:B------:R-:W-:Y:S05]  /*9a30*/  RET.REL.NODEC R24 `(_ZN7cutlass13device_kernelIN5flash19enable_sm80_to_sm89INS1_16FlashAttnBwdSm80INS1_25CollectiveMainloopBwdSm80ILi2ELi2EN4cute5tupleIJNS5_1CILi128EEES8_NS7_ILi64EEEEEENS_6half_tEfNS_4arch4Sm80ELb1ELb0ELb1ELb0ELb1ELb0ELb0ELb0ELi2ELi4ELi4ELi4ELb0EEENS1_24CollectiveEpilogueBwdGQAISA_fSD_Li256ELb0ELb1EEENS1_25SingleTileBwdLPTSchedulerILb0ELi128ELb1EEEEEEEEEvNT_6ParamsE) ;  /* 0xffff65c018007950 */ /* 0x000fea0003c3ffff */
        .type           $_ZN7cutlass13device_kernelIN5flash19enable_sm80_to_sm89INS1_16FlashAttnBwdSm80INS1_25CollectiveMainloopBwdSm80ILi2ELi2EN4cute5tupleIJNS5_1CILi128EEES8_NS7_ILi64EEEEEENS_6half_tEfNS_4arch4Sm80ELb1ELb0ELb1ELb0ELb1ELb0ELb0ELb0ELi2ELi4ELi4ELi4ELb0EEENS1_24CollectiveEpilogueBwdGQAISA_fSD_Li256ELb0ELb1EEENS1_25SingleTileBwdLPTSchedulerILb0ELi128ELb1EEEEEEEEEvNT_6ParamsE$_ZZN4cute7flattenINS_5tupleIJNS1_IJNS_1CILi0EEENS1_IJNS2_ILi1EEENS2_ILi512EEEiEEEEEENS2_ILi4096EEENS1_IJiNS2_ILi8192EEEEEEEEEEEDaRKT_ENKUlRKT_E_clIS7_EEDaSH_,@function
        .size           $_ZN7cutlass13device_kernelIN5flash19enable_sm80_to_sm89INS1_16FlashAttnBwdSm80INS1_25CollectiveMainloopBwdSm80ILi2ELi2EN4cute5tupleIJNS5_1CILi128EEES8_NS7_ILi64EEEEEENS_6half_tEfNS_4arch4Sm80ELb1ELb0ELb1ELb0ELb1ELb0ELb0ELb0ELi2ELi4ELi4ELi4ELb0EEENS1_24CollectiveEpilogueBwdGQAISA_fSD_Li256ELb0ELb1EEENS1_25SingleTileBwdLPTSchedulerILb0ELi128ELb1EEEEEEEEEvNT_6ParamsE$_ZZN4cute7flattenINS_5tupleIJNS1_IJNS_1CILi0EEENS1_IJNS2_ILi1EEENS2_ILi512EEEiEEEEEENS2_ILi4096EEENS1_IJiNS2_ILi8192EEEEEEEEEEEDaRKT_ENKUlRKT_E_clIS7_EEDaSH_,($_ZN7cutlass13device_kernelIN5flash19enable_sm80_to_sm89INS1_16FlashAttnBwdSm80INS1_25CollectiveMainloopBwdSm80ILi2ELi2EN4cute5tupleIJNS5_1CILi128EEES8_NS7_ILi64EEEEEENS_6half_tEfNS_4arch4Sm80ELb1ELb0ELb1ELb0ELb1ELb0ELb0ELb0ELi2ELi4ELi4ELi4ELb0EEENS1_24CollectiveEpilogueBwdGQAISA_fSD_Li256ELb0ELb1EEENS1_25SingleTileBwdLPTSchedulerILb0ELi128ELb1EEEEEEEEEvNT_6ParamsE$_ZZN4cute7flattenINS_5tupleIJNS1_IJNS_1CILi0EEENS1_IJNS2_ILi1EEENS2_ILi512EEEiEEEEEENS2_ILi4096EEENS1_IJiNS2_ILi8192EEEEEEEEEEEDaRKT_ENKUlRKT_E_clISA_EEDaSH_ - $_ZN7cutlass13device_kernelIN5flash19enable_sm80_to_sm89INS1_16FlashAttnBwdSm80INS1_25CollectiveMainloopBwdSm80ILi2ELi2EN4cute5tupleIJNS5_1CILi128EEES8_NS7_ILi64EEEEEENS_6half_tEfNS_4arch4Sm80ELb1ELb0ELb1ELb0ELb1ELb0ELb0ELb0ELi2ELi4ELi4ELi4ELb0EEENS1_24CollectiveEpilogueBwdGQAISA_fSD_Li256ELb0ELb1EEENS1_25SingleTileBwdLPTSchedulerILb0ELi128ELb1EEEEEEEEEvNT_6ParamsE$_ZZN4cute7flattenINS_5tupleIJNS1_IJNS_1CILi0EEENS1_IJNS2_ILi1EEENS2_ILi512EEEiEEEEEENS2_ILi4096EEENS1_IJiNS2_ILi8192EEEEEEEEEEEDaRKT_ENKUlRKT_E_clIS7_EEDaSH_)
$_ZN7cutlass13device_kernelIN5flash19enable_sm80_to_sm89INS1_16FlashAttnBwdSm80INS1_25CollectiveMainloopBwdSm80ILi2ELi2EN4cute5tupleIJNS5_1CILi128EEES8_NS7_ILi64EEEEEENS_6half_tEfNS_4arch4Sm80ELb1ELb0ELb1ELb0ELb1ELb0ELb0ELb0ELi2ELi4ELi4ELi4ELb0EEENS1_24CollectiveEpilogueBwdGQAISA_fSD_Li256ELb0ELb1EEENS1_25SingleTileBwdLPTSchedulerILb0ELi128ELb1EEEEEEEEEvNT_6ParamsE$_ZZN4cute7flattenINS_5tupleIJNS1_IJNS_1CILi0EEENS1_IJNS2_ILi1EEENS2_ILi512EEEiEEEEEENS2_ILi4096EEENS1_IJiNS2_ILi8192EEEEEEEEEEEDaRKT_ENKUlRKT_E_clIS7_EEDaSH_:
[----:B------:R-:W-:-:S04]  /*9a40*/  MOV R3, 0x0 ;  /* 0x0000000000037802 */ /* 0x000fc80000000f00 */
[----:B------:R-:W-:Y:S05]  /*9a50*/  RET.REL.NODEC R2 `(_ZN7cutlass13device_kernelIN5flash19enable_sm80_to_sm89INS1_16FlashAttnBwdSm80INS1_25CollectiveMainloopBwdSm80ILi2ELi2EN4cute5tupleIJNS5_1CILi128EEES8_NS7_ILi64EEEEEENS_6half_tEfNS_4arch4Sm80ELb1ELb0ELb1ELb0ELb1ELb0ELb0ELb0ELi2ELi4ELi4ELi4ELb0EEENS1_24CollectiveEpilogueBwdGQAISA_fSD_Li256ELb0ELb1EEENS1_25SingleTileBwdLPTSchedulerILb0ELi128ELb1EEEEEEEEEvNT_6ParamsE) ;  /* 0xffff65a002007950 */ /* 0x000fea0003c3ffff */
        .type           $_ZN7cutlass13device_kernelIN5flash19enable_sm80_to_sm89INS1_16FlashAttnBwdSm80INS1_25CollectiveMainloopBwdSm80ILi2ELi2EN4cute5tupleIJNS5_1CILi128EEES8_NS7_ILi64EEEEEENS_6half_tEfNS_4arch4Sm80ELb1ELb0ELb1ELb0ELb1ELb0ELb0ELb0ELi2ELi4ELi4ELi4ELb0EEENS1_24CollectiveEpilogueBwdGQAISA_fSD_Li256ELb0ELb1EEENS1_25SingleTileBwdLPTSchedulerILb0ELi128ELb1EEEEEEEEEvNT_6ParamsE$_ZZN4cute7flattenINS_5tupleIJNS1_IJNS_1CILi0EEENS1_IJNS2_ILi1EEENS2_ILi512EEEiEEEEEENS2_ILi4096EEENS1_IJiNS2_ILi8192EEEEEEEEEEEDaRKT_ENKUlRKT_E_clISA_EEDaSH_,@function
        .size           $_ZN7cutlass13device_kernelIN5flash19enable_sm80_to_sm89INS1_16FlashAttnBwdSm80INS1_25CollectiveMainloopBwdSm80ILi2ELi2EN4cute5tupleIJNS5_1CILi128EEES8_NS7_ILi64EEEEEENS_6half_tEfNS_4arch4Sm80ELb1ELb0ELb1ELb0ELb1ELb0ELb0ELb0ELi2ELi4ELi4ELi4ELb0EEENS1_24CollectiveEpilogueBwdGQAISA_fSD_Li256ELb0ELb1EEENS1_25SingleTileBwdLPTSchedulerILb0ELi128ELb1EEEEEEEEEvNT_6ParamsE$_ZZN4cute7flattenINS_5tupleIJNS1_IJNS_1CILi0EEENS1_IJNS2_ILi1EEENS2_ILi512EEEiEEEEEENS2_ILi4096EEENS1_IJiNS2_ILi8192EEEEEEEEEEEDaRKT_ENKUlRKT_E_clISA_EEDaSH_,($_ZN7cutlass13device_kernelIN5flash19enable_sm80_to_sm89INS1_16FlashAttnBwdSm80INS1_25CollectiveMainloopBwdSm80ILi2ELi2EN4cute5tupleIJNS5_1CILi128EEES8_NS7_ILi64EEEEEENS_6half_tEfNS_4arch4Sm80ELb1ELb0ELb1ELb0ELb1ELb0ELb0ELb0ELi2ELi4ELi4ELi4ELb0EEENS1_24CollectiveEpilogueBwdGQAISA_fSD_Li256ELb0ELb1EEENS1_25SingleTileBwdLPTSchedulerILb0ELi128ELb1EEEEEEEEEvNT_6ParamsE$_ZZN4cute7flattenINS_5tupleIJNS_1CILi1EEENS1_IJNS2_ILi8EEEiiEEENS2_ILi64EEENS1_IJiNS2_ILi144EEENS2_ILi288EEEEEENS2_ILi512EEEEEEEEDaRKT_ENKUlRKT_E_clIS5_EEDaSH_ - $_ZN7cutlass13device_kernelIN5flash19enable_sm80_to_sm89INS1_16FlashAttnBwdSm80INS1_25CollectiveMainloopBwdSm80ILi2ELi2EN4cute5tupleIJNS5_1CILi128EEES8_NS7_ILi64EEEEEENS_6half_tEfNS_4arch4Sm80ELb1ELb0ELb1ELb0ELb1ELb0ELb0ELb0ELi2ELi4ELi4ELi4ELb0EEENS1_24CollectiveEpilogueBwdGQAISA_fSD_Li256ELb0ELb1EEENS1_25SingleTileBwdLPTSchedulerILb0ELi128ELb1EEEEEEEEEvNT_6ParamsE$_ZZN4cute7flattenINS_5tupleIJNS1_IJNS_1CILi0EEENS1_IJNS2_ILi1EEENS2_ILi512EEEiEEEEEENS2_ILi4096EEENS1_IJiNS2_ILi8192EEEEEEEEEEEDaRKT_ENKUlRKT_E_clISA_EEDaSH_)
$_ZN7cutlass13device_kernelIN5flash19enable_sm80_to_sm89INS1_16FlashAttnBwdSm80INS1_25CollectiveMainloopBwdSm80ILi2ELi2EN4cute5tupleIJNS5_1CILi128EEES8_NS7_ILi64EEEEEENS_6half_tEfNS_4arch4Sm80ELb1ELb0ELb1ELb0ELb1ELb0ELb0ELb0ELi2ELi4ELi4ELi4ELb0EEENS1_24CollectiveEpilogueBwdGQAISA_fSD_Li256ELb0ELb1EEENS1_25SingleTileBwdLPTSchedulerILb0ELi128ELb1EEEEEEEEEvNT_6ParamsE$_ZZN4cute7flattenINS_5tupleIJNS1_IJNS_1CILi0EEENS1_IJNS2_ILi1EEENS2_ILi512EEEiEEEEEENS2_ILi4096EEENS1_IJiNS2_ILi8192EEEEEEEEEEEDaRKT_ENKUlRKT_E_clISA_EEDaSH_:
[----:B------:R-:W-:-:S04]  /*9a60*/  MOV R3, 0x0 ;  /* 0x0000000000037802 */ /* 0x000fc80000000f00 */
[----:B------:R-:W-:Y:S05]  /*9a70*/  RET.REL.NODEC R2 `(_ZN7cutlass13device_kernelIN5flash19enable_sm80_to_sm89INS1_16FlashAttnBwdSm80INS1_25CollectiveMainloopBwdSm80ILi2ELi2EN4cute5tupleIJNS5_1CILi128EEES8_NS7_ILi64EEEEEENS_6half_tEfNS_4arch4Sm80ELb1ELb0ELb1ELb0ELb1ELb0ELb0ELb0ELi2ELi4ELi4ELi4ELb0EEENS1_24CollectiveEpilogueBwdGQAISA_fSD_Li256ELb0ELb1EEENS1_25SingleTileBwdLPTSchedulerILb0ELi128ELb1EEEEEEEEEvNT_6ParamsE) ;  /* 0xffff658002007950 */ /* 0x000fea0003c3ffff */
        .type           $_ZN7cutlass13device_kernelIN5flash19enable_sm80_to_sm89INS1_16FlashAttnBwdSm80INS1_25CollectiveMainloopBwdSm80ILi2ELi2EN4cute5tupleIJNS5_1CILi128EEES8_NS7_ILi64EEEEEENS_6half_tEfNS_4arch4Sm80ELb1ELb0ELb1ELb0ELb1ELb0ELb0ELb0ELi2ELi4ELi4ELi4ELb0EEENS1_24CollectiveEpilogueBwdGQAISA_fSD_Li256ELb0ELb1EEENS1_25SingleTileBwdLPTSchedulerILb0ELi128ELb1EEEEEEEEEvNT_6ParamsE$_ZZN4cute7flattenINS_5tupleIJNS_1CILi1EEENS1_IJNS2_ILi8EEEiiEEENS2_ILi64EEENS1_IJiNS2_ILi144EEENS2_ILi288EEEEEENS2_ILi512EEEEEEEEDaRKT_ENKUlRKT_E_clIS5_EEDaSH_,@function
        .size           $_ZN7cutlass13device_kernelIN5flash19enable_sm80_to_sm89INS1_16FlashAttnBwdSm80INS1_25CollectiveMainloopBwdSm80ILi2ELi2EN4cute5tupleIJNS5_1CILi128EEES8_NS7_ILi64EEEEEENS_6half_tEfNS_4arch4Sm80ELb1ELb0ELb1ELb0ELb1ELb0ELb0ELb0ELi2ELi4ELi4ELi4ELb0EEENS1_24CollectiveEpilogueBwdGQAISA_fSD_Li256ELb0ELb1EEENS1_25SingleTileBwdLPTSchedulerILb0ELi128ELb1EEEEEEEEEvNT_6ParamsE$_ZZN4cute7flattenINS_5tupleIJNS_1CILi1EEENS1_IJNS2_ILi8EEEiiEEENS2_ILi64EEENS1_IJiNS2_ILi144EEENS2_ILi288EEEEEENS2_ILi512EEEEEEEEDaRKT_ENKUlRKT_E_clIS5_EEDaSH_,($_ZN7cutlass13device_kernelIN5flash19enable_sm80_to_sm89INS1_16FlashAttnBwdSm80INS1_25CollectiveMainloopBwdSm80ILi2ELi2EN4cute5tupleIJNS5_1CILi128EEES8_NS7_ILi64EEEEEENS_6half_tEfNS_4arch4Sm80ELb1ELb0ELb1ELb0ELb1ELb0ELb0ELb0ELi2ELi4ELi4ELi4ELb0EEENS1_24CollectiveEpilogueBwdGQAISA_fSD_Li256ELb0ELb1EEENS1_25SingleTileBwdLPTSchedulerILb0ELi128ELb1EEEEEEEEEvNT_6ParamsE$_ZZN4cute7flattenINS_5tupleIJNS_1CILi1EEENS1_IJNS2_ILi8EEEiiEEENS2_ILi64EEENS1_IJiNS2_ILi144EEENS2_ILi288EEEEEENS2_ILi512EEEEEEEEDaRKT_ENKUlRKT_E_clIS9_EEDaSH_ - $_ZN7cutlass13device_kernelIN5flash19enable_sm80_to_sm89INS1_16FlashAttnBwdSm80INS1_25CollectiveMainloopBwdSm80ILi2ELi2EN4cute5tupleIJNS5_1CILi128EEES8_NS7_ILi64EEEEEENS_6half_tEfNS_4arch4Sm80ELb1ELb0ELb1ELb0ELb1ELb0ELb0ELb0ELi2ELi4ELi4ELi4ELb0EEENS1_24CollectiveEpilogueBwdGQAISA_fSD_Li256ELb0ELb1EEENS1_25SingleTileBwdLPTSchedulerILb0ELi128ELb1EEEEEEEEEvNT_6ParamsE$_ZZN4cute7flattenINS_5tupleIJNS_1CILi1EEENS1_IJNS2_ILi8EEEiiEEENS2_ILi64EEENS1_IJiNS2_ILi144EEENS2_ILi288EEEEEENS2_ILi512EEEEEEEEDaRKT_ENKUlRKT_E_clIS5_EEDaSH_)
$_ZN7cutlass13device_kernelIN5flash19enable_sm80_to_sm89INS1_16FlashAttnBwdSm80INS1_25CollectiveMainloopBwdSm80ILi2ELi2EN4cute5tupleIJNS5_1CILi128EEES8_NS7_ILi64EEEEEENS_6half_tEfNS_4arch4Sm80ELb1ELb0ELb1ELb0ELb1ELb0ELb0ELb0ELi2ELi4ELi4ELi4ELb0EEENS1_24CollectiveEpilogueBwdGQAISA_fSD_Li256ELb0ELb1EEENS1_25SingleTileBwdLPTSchedulerILb0ELi128ELb1EEEEEEEEEvNT_6ParamsE$_ZZN4cute7flattenINS_5tupleIJNS_1CILi1EEENS1_IJNS2_ILi8EEEiiEEENS2_ILi64EEENS1_IJiNS2_ILi144EEENS2_ILi288EEEEEENS2_ILi512EEEEEEEEDaRKT_ENKUlRKT_E_clIS5_EEDaSH_:
[----:B------:R-:W-:Y:S02]  /*9a80*/  MOV R34, R4 ;  /* 0x0000000400227202 */ /* 0x000fe40000000f00 */
[----:B------:R-:W-:Y:S02]  /*9a90*/  MOV R35, 0x0 ;  /* 0x0000000000237802 */ /* 0x000fe40000000f00 */
[----:B------:R-:W-:Y:S02]  /*9aa0*/  MOV R5, R3 ;  /* 0x0000000300057202 */ /* 0x000fe40000000f00 */
[----:B------:R-:W-:Y:S05]  /*9ab0*/  RET.REL.NODEC R34 `(_ZN7cutlass13device_kernelIN5flash19enable_sm80_to_sm89INS1_16FlashAttnBwdSm80INS1_25CollectiveMainloopBwdSm80ILi2ELi2EN4cute5tupleIJNS5_1CILi128EEES8_NS7_ILi64EEEEEENS_6half_tEfNS_4arch4Sm80ELb1ELb0ELb1ELb0ELb1ELb0ELb0ELb0ELi2ELi4ELi4ELi4ELb0EEENS1_24CollectiveEpilogueBwdGQAISA_fSD_Li256ELb0ELb1EEENS1_25SingleTileBwdLPTSchedulerILb0ELi128ELb1EEEEEEEEEvNT_6ParamsE) ;  /* 0xffff654022007950 */ /* 0x000fea0003c3ffff */
        .type           $_ZN7cutlass13device_kernelIN5flash19enable_sm80_to_sm89INS1_16FlashAttnBwdSm80INS1_25CollectiveMainloopBwdSm80ILi2ELi2EN4cute5tupleIJNS5_1CILi128EEES8_NS7_ILi64EEEEEENS_6half_tEfNS_4arch4Sm80ELb1ELb0ELb1ELb0ELb1ELb0ELb0ELb0ELi2ELi4ELi4ELi4ELb0EEENS1_24CollectiveEpilogueBwdGQAISA_fSD_Li256ELb0ELb1EEENS1_25SingleTileBwdLPTSchedulerILb0ELi128ELb1EEEEEEEEEvNT_6ParamsE$_ZZN4cute7flattenINS_5tupleIJNS_1CILi1EEENS1_IJNS2_ILi8EEEiiEEENS2_ILi64EEENS1_IJiNS2_ILi144EEENS2_ILi288EEEEEENS2_ILi512EEEEEEEEDaRKT_ENKUlRKT_E_clIS9_EEDaSH_,@function
        .size           $_ZN7cutlass13device_kernelIN5flash19enable_sm80_to_sm89INS1_16FlashAttnBwdSm80INS1_25CollectiveMainloopBwdSm80ILi2ELi2EN4cute5tupleIJNS5_1CILi128EEES8_NS7_ILi64EEEEEENS_6half_tEfNS_4arch4Sm80ELb1ELb0ELb1ELb0ELb1ELb0ELb0ELb0ELi2ELi4ELi4ELi4ELb0EEENS1_24CollectiveEpilogueBwdGQAISA_fSD_Li256ELb0ELb1EEENS1_25SingleTileBwdLPTSchedulerILb0ELi128ELb1EEEEEEEEEvNT_6ParamsE$_ZZN4cute7flattenINS_5tupleIJNS_1CILi1EEENS1_IJNS2_ILi8EEEiiEEENS2_ILi64EEENS1_IJiNS2_ILi144EEENS2_ILi288EEEEEENS2_ILi512EEEEEEEEDaRKT_ENKUlRKT_E_clIS9_EEDaSH_,($_ZN7cutlass13device_kernelIN5flash19enable_sm80_to_sm89INS1_16FlashAttnBwdSm80INS1_25CollectiveMainloopBwdSm80ILi2ELi2EN4cute5tupleIJNS5_1CILi128EEES8_NS7_ILi64EEEEEENS_6half_tEfNS_4arch4Sm80ELb1ELb0ELb1ELb0ELb1ELb0ELb0ELb0ELi2ELi4ELi4ELi4ELb0EEENS1_24CollectiveEpilogueBwdGQAISA_fSD_Li256ELb0ELb1EEENS1_25SingleTileBwdLPTSchedulerILb0ELi128ELb1EEEEEEEEEvNT_6ParamsE$_ZZN4cute7flattenINS_5tupleIJNS_1CILi1EEENS1_IJiiiEEENS2_ILi64EEENS1_IJNS2_ILi72EEENS2_ILi144EEENS2_ILi288EEEEEENS2_ILi512EEEEEEEEDaRKT_ENKUlRKT_E_clIS4_EEDaSH_ - $_ZN7cutlass13device_kernelIN5flash19enable_sm80_to_sm89INS1_16FlashAttnBwdSm80INS1_25CollectiveMainloopBwdSm80ILi2ELi2EN4cute5tupleIJNS5_1CILi128EEES8_NS7_ILi64EEEEEENS_6half_tEfNS_4arch4Sm80ELb1ELb0ELb1ELb0ELb1ELb0ELb0ELb0ELi2ELi4ELi4ELi4ELb0EEENS1_24CollectiveEpilogueBwdGQAISA_fSD_Li256ELb0ELb1EEENS1_25SingleTileBwdLPTSchedulerILb0ELi128ELb1EEEEEEEEEvNT_6ParamsE$_ZZN4cute7flattenINS_5tupleIJNS_1CILi1EEENS1_IJNS2_ILi8EEEiiEEENS2_ILi64EEENS1_IJiNS2_ILi144EEENS2_ILi288EEEEEENS2_ILi512EEEEEEEEDaRKT_ENKUlRKT_E_clIS9_EEDaSH_)
$_ZN7cutlass13device_kernelIN5flash19enable_sm80_to_sm89INS1_16FlashAttnBwdSm80INS1_25CollectiveMainloopBwdSm80ILi2ELi2EN4cute5tupleIJNS5_1CILi128EEES8_NS7_ILi64EEEEEENS_6half_tEfNS_4arch4Sm80ELb1ELb0ELb1ELb0ELb1ELb0ELb0ELb0ELi2ELi4ELi4ELi4ELb0EEENS1_24CollectiveEpilogueBwdGQAISA_fSD_Li256ELb0ELb1EEENS1_25SingleTileBwdLPTSchedulerILb0ELi128ELb1EEEEEEEEEvNT_6ParamsE$_ZZN4cute7flattenINS_5tupleIJNS_1CILi1EEENS1_IJNS2_ILi8EEEiiEEENS2_ILi64EEENS1_IJiNS2_ILi144EEENS2_ILi288EEEEEENS2_ILi512EEEEEEEEDaRKT_ENKUlRKT_E_clIS9_EEDaSH_:
[----:B------:R-:W-:Y:S02]  /*9ac0*/  MOV R34, R4 ;  /* 0x0000000400227202 */ /* 0x000fe40000000f00 */
[----:B------:R-:W-:-:S04]  /*9ad0*/  MOV R35, 0x0 ;  /* 0x0000000000237802 */ /* 0x000fc80000000f00 */
[----:B------:R-:W-:Y:S05]  /*9ae0*/  RET.REL.NODEC R34 `(_ZN7cutlass13device_kernelIN5flash19enable_sm80_to_sm89INS1_16FlashAttnBwdSm80INS1_25CollectiveMainloopBwdSm80ILi2ELi2EN4cute5tupleIJNS5_1CILi128EEES8_NS7_ILi64EEEEEENS_6half_tEfNS_4arch4Sm80ELb1ELb0ELb1ELb0ELb1ELb0ELb0ELb0ELi2ELi4ELi4ELi4ELb0EEENS1_24CollectiveEpilogueBwdGQAISA_fSD_Li256ELb0ELb1EEENS1_25SingleTileBwdLPTSchedulerILb0ELi128ELb1EEEEEEEEEvNT_6ParamsE) ;  /* 0xffff651022007950 */ /* 0x000fea0003c3ffff */
        .type           $_ZN7cutlass13device_kernelIN5flash19enable_sm80_to_sm89INS1_16FlashAttnBwdSm80INS1_25CollectiveMainloopBwdSm80ILi2ELi2EN4cute5tupleIJNS5_1CILi128EEES8_NS7_ILi64EEEEEENS_6half_tEfNS_4arch4Sm80ELb1ELb0ELb1ELb0ELb1ELb0ELb0ELb0ELi2ELi4ELi4ELi4ELb0EEENS1_24CollectiveEpilogueBwdGQAISA_fSD_Li256ELb0ELb1EEENS1_25SingleTileBwdLPTSchedulerILb0ELi128ELb1EEEEEEEEEvNT_6ParamsE$_ZZN4cute7flattenINS_5tupleIJNS_1CILi1EEENS1_IJiiiEEENS2_ILi64EEENS1_IJNS2_ILi72EEENS2_ILi144EEENS2_ILi288EEEEEENS2_ILi512EEEEEEEEDaRKT_ENKUlRKT_E_clIS4_EEDaSH_,@function
        .size           $_ZN7cutlass13device_kernelIN5flash19enable_sm80_to_sm89INS1_16FlashAttnBwdSm80INS1_25CollectiveMainloopBwdSm80ILi2ELi2EN4cute5tupleIJNS5_1CILi128EEES8_NS7_ILi64EEEEEENS_6half_tEfNS_4arch4Sm80ELb1ELb0ELb1ELb0ELb1ELb0ELb0ELb0ELi2ELi4ELi4ELi4ELb0EEENS1_24CollectiveEpilogueBwdGQAISA_fSD_Li256ELb0ELb1EEENS1_25SingleTileBwdLPTSchedulerILb0ELi128ELb1EEEEEEEEEvNT_6ParamsE$_ZZN4cute7flattenINS_5tupleIJNS_1CILi1EEENS1_IJiiiEEENS2_ILi64EEENS1_IJNS2_ILi72EEENS2_ILi144EEENS2_ILi288EEEEEENS2_ILi512EEEEEEEEDaRKT_ENKUlRKT_E_clIS4_EEDaSH_,($_ZN7cutlass13device_kernelIN5flash19enable_sm80_to_sm89INS1_16FlashAttnBwdSm80INS1_25CollectiveMainloopBwdSm80ILi2ELi2EN4cute5tupleIJNS5_1CILi128EEES8_NS7_ILi64EEEEEENS_6half_tEfNS_4arch4Sm80ELb1ELb0ELb1ELb0ELb1ELb0ELb0ELb0ELi2ELi4ELi4ELi4ELb0EEENS1_24CollectiveEpilogueBwdGQAISA_fSD_Li256ELb0ELb1EEENS1_25SingleTileBwdLPTSchedulerILb0ELi128ELb1EEEEEEEEEvNT_6ParamsE$_ZZN4cute7idx2crdINS_5tupleIJiiNS_1CILi0EEEEEENS1_IJNS1_IJNS2_ILi4EEENS2_ILi8EEEEEENS2_ILi2EEENS2_ILi1EEEEEEEEDaRKT_RKT0_ENKUlRKT_RKT0_E_clIiS7_EEDaSJ_SM_ - $_ZN7cutlass13device_kernelIN5flash19enable_sm80_to_sm89INS1_16FlashAttnBwdSm80INS1_25CollectiveMainloopBwdSm80ILi2ELi2EN4cute5tupleIJNS5_1CILi128EEES8_NS7_ILi64EEEEEENS_6half_tEfNS_4arch4Sm80ELb1ELb0ELb1ELb0ELb1ELb0ELb0ELb0ELi2ELi4ELi4ELi4ELb0EEENS1_24CollectiveEpilogueBwdGQAISA_fSD_Li256ELb0ELb1EEENS1_25SingleTileBwdLPTSchedulerILb0ELi128ELb1EEEEEEEEEvNT_6ParamsE$_ZZN4cute7flattenINS_5tupleIJNS_1CILi1EEENS1_IJiiiEEENS2_ILi64EEENS1_IJNS2_ILi72EEENS2_ILi144EEENS2_ILi288EEEEEENS2_ILi512EEEEEEEEDaRKT_ENKUlRKT_E_clIS4_EEDaSH_)
$_ZN7cutlass13device_kernelIN5flash19enable_sm80_to_sm89INS1_16FlashAttnBwdSm80INS1_25CollectiveMainloopBwdSm80ILi2ELi2EN4cute5tupleIJNS5_1CILi128EEES8_NS7_ILi64EEEEEENS_6half_tEfNS_4arch4Sm80ELb1ELb0ELb1ELb0ELb1ELb0ELb0ELb0ELi2ELi4ELi4ELi4ELb0EEENS1_24CollectiveEpilogueBwdGQAISA_fSD_Li256ELb0ELb1EEENS1_25SingleTileBwdLPTSchedulerILb0ELi128ELb1EEEEEEEEEvNT_6ParamsE$_ZZN4cute7flattenINS_5tupleIJNS_1CILi1EEENS1_IJiiiEEENS2_ILi64EEENS1_IJNS2_ILi72EEENS2_ILi144EEENS2_ILi288EEEEEENS2_ILi512EEEEEEEEDaRKT_ENKUlRKT_E_clIS4_EEDaSH_:
[----:B------:R-:W-:Y:S02]  /*9af0*/  MOV R36, R4 ;  /* 0x0000000400247202 */ /* 0x000fe40000000f00 */
[----:B------:R-:W-:-:S04]  /*9b00*/  MOV R37, 0x0 ;  /* 0x0000000000257802 */ /* 0x000fc80000000f00 */
[----:B------:R-:W-:Y:S05]  /*9b10*/  RET.REL.NODEC R36 `(_ZN7cutlass13device_kernelIN5flash19enable_sm80_to_sm89INS1_16FlashAttnBwdSm80INS1_25CollectiveMainloopBwdSm80ILi2ELi2EN4cute5tupleIJNS5_1CILi128EEES8_NS7_ILi64EEEEEENS_6half_tEfNS_4arch4Sm80ELb1ELb0ELb1ELb0ELb1ELb0ELb0ELb0ELi2ELi4ELi4ELi4ELb0EEENS1_24CollectiveEpilogueBwdGQAISA_fSD_Li256ELb0ELb1EEENS1_25SingleTileBwdLPTSchedulerILb0ELi128ELb1EEEEEEEEEvNT_6ParamsE) ;  /* 0xffff64e024007950 */ /* 0x000fea0003c3ffff */
        .type           $_ZN7cutlass13device_kernelIN5flash19enable_sm80_to_sm89INS1_16FlashAttnBwdSm80INS1_25CollectiveMainloopBwdSm80ILi2ELi2EN4cute5tupleIJNS5_1CILi128EEES8_NS7_ILi64EEEEEENS_6half_tEfNS_4arch4Sm80ELb1ELb0ELb1ELb0ELb1ELb0ELb0ELb0ELi2ELi4ELi4ELi4ELb0EEENS1_24CollectiveEpilogueBwdGQAISA_fSD_Li256ELb0ELb1EEENS1_25SingleTileBwdLPTSchedulerILb0ELi128ELb1EEEEEEEEEvNT_6ParamsE$_ZZN4cute7idx2crdINS_5tupleIJiiNS_1CILi0EEEEEENS1_IJNS1_IJNS2_ILi4EEENS2_ILi8EEEEEENS2_ILi2EEENS2_ILi1EEEEEEEEDaRKT_RKT0_ENKUlRKT_RKT0_E_clIiS7_EEDaSJ_SM_,@function
        .size           $_ZN7cutlass13device_kernelIN5flash19enable_sm80_to_sm89INS1_16FlashAttnBwdSm80INS1_25CollectiveMainloopBwdSm80ILi2ELi2EN4cute5tupleIJNS5_1CILi128EEES8_NS7_ILi64EEEEEENS_6half_tEfNS_4arch4Sm80ELb1ELb0ELb1ELb0ELb1ELb0ELb0ELb0ELi2ELi4ELi4ELi4ELb0EEENS1_24CollectiveEpilogueBwdGQAISA_fSD_Li256ELb0ELb1EEENS1_25SingleTileBwdLPTSchedulerILb0ELi128ELb1EEEEEEEEEvNT_6ParamsE$_ZZN4cute7idx2crdINS_5tupleIJiiNS_1CILi0EEEEEENS1_IJNS1_IJNS2_ILi4EEENS2_ILi8EEEEEENS2_ILi2EEENS2_ILi1EEEEEEEEDaRKT_RKT0_ENKUlRKT_RKT0_E_clIiS7_EEDaSJ_SM_,($_ZN7cutlass13device_kernelIN5flash19enable_sm80_to_sm89INS1_16FlashAttnBwdSm80INS1_25CollectiveMainloopBwdSm80ILi2ELi2EN4cute5tupleIJNS5_1CILi128EEES8_NS7_ILi64EEEEEENS_6half_tEfNS_4arch4Sm80ELb1ELb0ELb1ELb0ELb1ELb0ELb0ELb0ELi2ELi4ELi4ELi4ELb0EEENS1_24CollectiveEpilogueBwdGQAISA_fSD_Li256ELb0ELb1EEENS1_25SingleTileBwdLPTSchedulerILb0ELi128ELb1EEEEEEEEEvNT_6ParamsE$_ZZN4cute7idx2crdINS_5tupleIJiiNS_1CILi0EEEEEENS1_IJNS1_IJNS2_ILi4EEENS2_ILi8EEEEEENS2_ILi2EEENS2_ILi1EEEEEEEEDaRKT_RKT0_ENKUlRKT_RKT0_E_clIiS8_EEDaSJ_SM_ - $_ZN7cutlass13device_kernelIN5flash19enable_sm80_to_sm89INS1_16FlashAttnBwdSm80INS1_25CollectiveMainloopBwdSm80ILi2ELi2EN4cute5tupleIJNS5_1CILi128EEES8_NS7_ILi64EEEEEENS_6half_tEfNS_4arch4Sm80ELb1ELb0ELb1ELb0ELb1ELb0ELb0ELb0ELi2ELi4ELi4ELi4ELb0EEENS1_24CollectiveEpilogueBwdGQAISA_fSD_Li256ELb0ELb1EEENS1_25SingleTileBwdLPTSchedulerILb0ELi128ELb1EEEEEEEEEvNT_6ParamsE$_ZZN4cute7idx2crdINS_5tupleIJiiNS_1CILi0EEEEEENS1_IJNS1_IJNS2_ILi4EEENS2_ILi8EEEEEENS2_ILi2EEENS2_ILi1EEEEEEEEDaRKT_RKT0_ENKUlRKT_RKT0_E_clIiS7_EEDaSJ_SM_)
$_ZN7cutlass13device_kernelIN5flash19enable_sm80_to_sm89INS1_16FlashAttnBwdSm80INS1_25CollectiveMainloopBwdSm80ILi2ELi2EN4cute5tupleIJNS5_1CILi128EEES8_NS7_ILi64EEEEEENS_6half_tEfNS_4arch4Sm80ELb1ELb0ELb1ELb0ELb1ELb0ELb0ELb0ELi2ELi4ELi4ELi4ELb0EEENS1_24CollectiveEpilogueBwdGQAISA_fSD_Li256ELb0ELb1EEENS1_25SingleTileBwdLPTSchedulerILb0ELi128ELb1EEEEEEEEEvNT_6ParamsE$_ZZN4cute7idx2crdINS_5tupleIJiiNS_1CILi0EEEEEENS1_IJNS1_IJNS2_ILi4EEENS2_ILi8EEEEEENS2_ILi2EEENS2_ILi1EEEEEEEEDaRKT_RKT0_ENKUlRKT_RKT0_E_clIiS7_EEDaSJ_SM_:
[----:B------:R-:W-:Y:S01]  /*9b20*/  SHF.R.S32.HI R5, RZ, 0x1f, R2 ;  /* 0x0000001fff057819 */ /* 0x000fe20000011402 */
[----:B------:R-:W-:Y:S02]  /*9b30*/  IMAD.MOV.U32 R36, RZ, RZ, R6 ;  /* 0x000000ffff247224 */ /* 0x000fe400078e0006 */
[----:B------:R-:W-:Y:S01]  /*9b40*/  IMAD.MOV.U32 R37, RZ, RZ, 0x0 ;  /* 0x00000000ff257424 */ /* 0x000fe200078e00ff */
[----:B------:R-:W-:-:S04]  /*9b50*/  LEA.HI R5, R5, R2, RZ, 0x2 ;  /* 0x0000000205057211 */ /* 0x000fc800078f10ff */
[----:B------:R-:W-:Y:S02]  /*9b60*/  LOP3.LUT R4, R5, 0xfffffffc, RZ, 0xc0, !PT ;  /* 0xfffffffc05047812 */ /* 0x000fe400078ec0ff */
[----:B------:R-:W-:-:S03]  /*9b70*/  SHF.R.S32.HI R5, RZ, 0x2, R5 ;  /* 0x00000002ff057819 */ /* 0x000fc60000011405 */
[----:B------:R-:W-:Y:S01]  /*9b80*/  IMAD.IADD R4, R2, 0x1, -R4 ;  /* 0x0000000102047824 */ /* 0x000fe200078e0a04 */
[----:B------:R-:W-:Y:S06]  /*9b90*/  RET.REL.NODEC R36 `(_ZN7cutlass13device_kernelIN5flash19enable_sm80_to_sm89INS1_16FlashAttnBwdSm80INS1_25CollectiveMainloopBwdSm80ILi2ELi2EN4cute5tupleIJNS5_1CILi128EEES8_NS7_ILi64EEEEEENS_6half_tEfNS_4arch4Sm80ELb1ELb0ELb1ELb0ELb1ELb0ELb0ELb0ELi2ELi4ELi4ELi4ELb0EEENS1_24CollectiveEpilogueBwdGQAISA_fSD_Li256ELb0ELb1EEENS1_25SingleTileBwdLPTSchedulerILb0ELi128ELb1EEEEEEEEEvNT_6ParamsE) ;  /* 0xffff646024007950 */ /* 0x000fec0003c3ffff */
        .type           $_ZN7cutlass13device_kernelIN5flash19enable_sm80_to_sm89INS1_16FlashAttnBwdSm80INS1_25CollectiveMainloopBwdSm80ILi2ELi2EN4cute5tupleIJNS5_1CILi128EEES8_NS7_ILi64EEEEEENS_6half_tEfNS_4arch4Sm80ELb1ELb0ELb1ELb0ELb1ELb0ELb0ELb0ELi2ELi4ELi4ELi4ELb0EEENS1_24CollectiveEpilogueBwdGQAISA_fSD_Li256ELb0ELb1EEENS1_25SingleTileBwdLPTSchedulerILb0ELi128ELb1EEEEEEEEEvNT_6ParamsE$_ZZN4cute7idx2crdINS_5tupleIJiiNS_1CILi0EEEEEENS1_IJNS1_IJNS2_ILi4EEENS2_ILi8EEEEEENS2_ILi2EEENS2_ILi1EEEEEEEEDaRKT_RKT0_ENKUlRKT_RKT0_E_clIiS8_EEDaSJ_SM_,@function
        .size           $_ZN7cutlass13device_kernelIN5flash19enable_sm80_to_sm89INS1_16FlashAttnBwdSm80INS1_25CollectiveMainloopBwdSm80ILi2ELi2EN4cute5tupleIJNS5_1CILi128EEES8_NS7_ILi64EEEEEENS_6half_tEfNS_4arch4Sm80ELb1ELb0ELb1ELb0ELb1ELb0ELb0ELb0ELi2ELi4ELi4ELi4ELb0EEENS1_24CollectiveEpilogueBwdGQAISA_fSD_Li256ELb0ELb1EEENS1_25SingleTileBwdLPTSchedulerILb0ELi128ELb1EEEEEEEEEvNT_6ParamsE$_ZZN4cute7idx2crdINS_5tupleIJiiNS_1CILi0EEEEEENS1_IJNS1_IJNS2_ILi4EEENS2_ILi8EEEEEENS2_ILi2EEENS2_ILi1EEEEEEEEDaRKT_RKT0_ENKUlRKT_RKT0_E_clIiS8_EEDaSJ_SM_,($_ZN7cutlass13device_kernelIN5flash19enable_sm80_to_sm89INS1_16FlashAttnBwdSm80INS1_25CollectiveMainloopBwdSm80ILi2ELi2EN4cute5tupleIJNS5_1CILi128EEES8_NS7_ILi64EEEEEENS_6half_tEfNS_4arch4Sm80ELb1ELb0ELb1ELb0ELb1ELb0ELb0ELb0ELi2ELi4ELi4ELi4ELb0EEENS1_24CollectiveEpilogueBwdGQAISA_fSD_Li256ELb0ELb1EEENS1_25SingleTileBwdLPTSchedulerILb0ELi128ELb1EEEEEEEEEvNT_6ParamsE$_ZZN4cute7idx2crdINS_5tupleIJiiNS_1CILi0EEEEEENS1_IJNS1_IJNS2_ILi4EEENS2_ILi8EEEEEES5_NS2_ILi1EEEEEEEEDaRKT_RKT0_ENKUlRKT_RKT0_E_clIiS5_EEDaSI_SL_ - $_ZN7cutlass13device_kernelIN5flash19enable_sm80_to_sm89INS1_16FlashAttnBwdSm80INS1_25CollectiveMainloopBwdSm80ILi2ELi2EN4cute5tupleIJNS5_1CILi128EEES8_NS7_ILi64EEEEEENS_6half_tEfNS_4arch4Sm80ELb1ELb0ELb1ELb0ELb1ELb0ELb0ELb0ELi2ELi4ELi4ELi4ELb0EEENS1_24CollectiveEpilogueBwdGQAISA_fSD_Li256ELb0ELb1EEENS1_25SingleTileBwdLPTSchedulerILb0ELi128ELb1EEEEEEEEEvNT_6ParamsE$_ZZN4cute7idx2crdINS_5tupleIJiiNS_1CILi0EEEEEENS1_IJNS1_IJNS2_ILi4EEENS2_ILi8EEEEEENS2_ILi2EEENS2_ILi1EEEEEEEEDaRKT_RKT0_ENKUlRKT_RKT0_E_clIiS8_EEDaSJ_SM_)
$_ZN7cutlass13device_kernelIN5flash19enable_sm80_to_sm89INS1_16FlashAttnBwdSm80INS1_25CollectiveMainloopBwdSm80ILi2ELi2EN4cute5tupleIJNS5_1CILi128EEES8_NS7_ILi64EEEEEENS_6half_tEfNS_4arch4Sm80ELb1ELb0ELb1ELb0ELb1ELb0ELb0ELb0ELi2ELi4ELi4ELi4ELb0EEENS1_24CollectiveEpilogueBwdGQAISA_fSD_Li256ELb0ELb1EEENS1_25SingleTileBwdLPTSchedulerILb0ELi128ELb1EEEEEEEEEvNT_6ParamsE$_ZZN4cute7idx2crdINS_5tupleIJiiNS_1CILi0EEEEEENS1_IJNS1_IJNS2_ILi4EEENS2_ILi8EEEEEENS2_ILi2EEENS2_ILi1EEEEEEEEDaRKT_RKT0_ENKUlRKT_RKT0_E_clIiS8_EEDaSJ_SM_:
[----:B------:R-:W-:Y:S02]  /*9ba0*/  MOV R36, R6 ;  /* 0x0000000600247202 */ /* 0x000fe40000000f00 */
[----:B------:R-:W-:Y:S02]  /*9bb0*/  MOV R37, 0x0 ;  /* 0x0000000000257802 */ /* 0x000fe40000000f00 */
[----:B------:R-:W-:Y:S02]  /*9bc0*/  MOV R29, R3 ;  /* 0x00000003001d7202 */ /* 0x000fe40000000f00 */
[----:B------:R-:W-:Y:S05]  /*9bd0*/  RET.REL.NODEC R36 `(_ZN7cutlass13device_kernelIN5flash19enable_sm80_to_sm89INS1_16FlashAttnBwdSm80INS1_25CollectiveMainloopBwdSm80ILi2ELi2EN4cute5tupleIJNS5_1CILi128EEES8_NS7_ILi64EEEEEENS_6half_tEfNS_4arch4Sm80ELb1ELb0ELb1ELb0ELb1ELb0ELb0ELb0ELi2ELi4ELi4ELi4ELb0EEENS1_24CollectiveEpilogueBwdGQAISA_fSD_Li256ELb0ELb1EEENS1_25SingleTileBwdLPTSchedulerILb0ELi128ELb1EEEEEEEEEvNT_6ParamsE) ;  /* 0xffff642024007950 */ /* 0x000fea0003c3ffff */
        .type           $_ZN7cutlass13device_kernelIN5flash19enable_sm80_to_sm89INS1_16FlashAttnBwdSm80INS1_25CollectiveMainloopBwdSm80ILi2ELi2EN4cute5tupleIJNS5_1CILi128EEES8_NS7_ILi64EEEEEENS_6half_tEfNS_4arch4Sm80ELb1ELb0ELb1ELb0ELb1ELb0ELb0ELb0ELi2ELi4ELi4ELi4ELb0EEENS1_24CollectiveEpilogueBwdGQAISA_fSD_Li256ELb0ELb1EEENS1_25SingleTileBwdLPTSchedulerILb0ELi128ELb1EEEEEEEEEvNT_6ParamsE$_ZZN4cute7idx2crdINS_5tupleIJiiNS_1CILi0EEEEEENS1_IJNS1_IJNS2_ILi4EEENS2_ILi8EEEEEES5_NS2_ILi1EEEEEEEEDaRKT_RKT0_ENKUlRKT_RKT0_E_clIiS5_EEDaSI_SL_,@function
        .size           $_ZN7cutlass13device_kernelIN5flash19enable_sm80_to_sm89INS1_16FlashAttnBwdSm80INS1_25CollectiveMainloopBwdSm80ILi2ELi2EN4cute5tupleIJNS5_1CILi128EEES8_NS7_ILi64EEEEEENS_6half_tEfNS_4arch4Sm80ELb1ELb0ELb1ELb0ELb1ELb0ELb0ELb0ELi2ELi4ELi4ELi4ELb0EEENS1_24CollectiveEpilogueBwdGQAISA_fSD_Li256ELb0ELb1EEENS1_25SingleTileBwdLPTSchedulerILb0ELi128ELb1EEEEEEEEEvNT_6ParamsE$_ZZN4cute7idx2crdINS_5tupleIJiiNS_1CILi0EEEEEENS1_IJNS1_IJNS2_ILi4EEENS2_ILi8EEEEEES5_NS2_ILi1EEEEEEEEDaRKT_RKT0_ENKUlRKT_RKT0_E_clIiS5_EEDaSI_SL_,($_ZN7cutlass13device_kernelIN5flash19enable_sm80_to_sm89INS1_16FlashAttnBwdSm80INS1_25CollectiveMainloopBwdSm80ILi2ELi2EN4cute5tupleIJNS5_1CILi128EEES8_NS7_ILi64EEEEEENS_6half_tEfNS_4arch4Sm80ELb1ELb0ELb1ELb0ELb1ELb0ELb0ELb0ELi2ELi4ELi4ELi4ELb0EEENS1_24CollectiveEpilogueBwdGQAISA_fSD_Li256ELb0ELb1EEENS1_25SingleTileBwdLPTSchedulerILb0ELi128ELb1EEEEEEEEEvNT_6ParamsE$_ZZN4cute7idx2crdINS_5tupleIJiiNS_1CILi0EEEEEENS1_IJNS1_IJNS2_ILi4EEENS2_ILi8EEEEEES5_NS2_ILi1EEEEEEEEDaRKT_RKT0_ENKUlRKT_RKT0_E_clIiS7_EEDaSI_SL_ - $_ZN7cutlass13device_kernelIN5flash19enable_sm80_to_sm89INS1_16FlashAttnBwdSm80INS1_25CollectiveMainloopBwdSm80ILi2ELi2EN4cute5tupleIJNS5_1CILi128EEES8_NS7_ILi64EEEEEENS_6half_tEfNS_4arch4Sm80ELb1ELb0ELb1ELb0ELb1ELb0ELb0ELb0ELi2ELi4ELi4ELi4ELb0EEENS1_24CollectiveEpilogueBwdGQAISA_fSD_Li256ELb0ELb1EEENS1_25SingleTileBwdLPTSchedulerILb0ELi128ELb1EEEEEEEEEvNT_6ParamsE$_ZZN4cute7idx2crdINS_5tupleIJiiNS_1CILi0EEEEEENS1_IJNS1_IJNS2_ILi4EEENS2_ILi8EEEEEES5_NS2_ILi1EEEEEEEEDaRKT_RKT0_ENKUlRKT_RKT0_E_clIiS5_EEDaSI_SL_)
$_ZN7cutlass13device_kernelIN5flash19enable_sm80_to_sm89INS1_16FlashAttnBwdSm80INS1_25CollectiveMainloopBwdSm80ILi2ELi2EN4cute5tupleIJNS5_1CILi128EEES8_NS7_ILi64EEEEEENS_6half_tEfNS_4arch4Sm80ELb1ELb0ELb1ELb0ELb1ELb0ELb0ELb0ELi2ELi4ELi4ELi4ELb0EEENS1_24CollectiveEpilogueBwdGQAISA_fSD_Li256ELb0ELb1EEENS1_25SingleTileBwdLPTSchedulerILb0ELi128ELb1EEEEEEEEEvNT_6ParamsE$_ZZN4cute7idx2crdINS_5tupleIJiiNS_1CILi0EEEEEENS1_IJNS1_IJNS2_ILi4EEENS2_ILi8EEEEEES5_NS2_ILi1EEEEEEEEDaRKT_RKT0_ENKUlRKT_RKT0_E_clIiS5_EEDaSI_SL_:
[----:B------:R-:W-:Y:S02]  /*9be0*/  MOV R38, R4 ;  /* 0x0000000400267202 */ /* 0x000fe40000000f00 */
[----:B------:R-:W-:Y:S02]  /*9bf0*/  MOV R39, 0x0 ;  /* 0x0000000000277802 */ /* 0x000fe40000000f00 */
[----:B------:R-:W-:-:S02]  /*9c00*/  MOV R5, R3 ;  /* 0x0000000300057202 */ /* 0x000fc40000000f00 */
[----:B------:R-:W-:Y:S05]  /*9c10*/  RET.REL.NODEC R38 `(_ZN7cutlass13device_kernelIN5flash19enable_sm80_to_sm89INS1_16FlashAttnBwdSm80INS1_25CollectiveMainloopBwdSm80ILi2ELi2EN4cute5tupleIJNS5_1CILi128EEES8_NS7_ILi64EEEEEENS_6half_tEfNS_4arch4Sm80ELb1ELb0ELb1ELb0ELb1ELb0ELb0ELb0ELi2ELi4ELi4ELi4ELb0EEENS1_24CollectiveEpilogueBwdGQAISA_fSD_Li256ELb0ELb1EEENS1_25SingleTileBwdLPTSchedulerILb0ELi128ELb1EEEEEEEEEvNT_6ParamsE) ;  /* 0xffff63e026007950 */ /* 0x000fea0003c3ffff */
        .type           $_ZN7cutlass13device_kernelIN5flash19enable_sm80_to_sm89INS1_16FlashAttnBwdSm80INS1_25CollectiveMainloopBwdSm80ILi2ELi2EN4cute5tupleIJNS5_1CILi128EEES8_NS7_ILi64EEEEEENS_6half_tEfNS_4arch4Sm80ELb1ELb0ELb1ELb0ELb1ELb0ELb0ELb0ELi2ELi4ELi4ELi4ELb0EEENS1_24CollectiveEpilogueBwdGQAISA_fSD_Li256ELb0ELb1EEENS1_25SingleTileBwdLPTSchedulerILb0ELi128ELb1EEEEEEEEEvNT_6ParamsE$_ZZN4cute7idx2crdINS_5tupleIJiiNS_1CILi0EEEEEENS1_IJNS1_IJNS2_ILi4EEENS2_ILi8EEEEEES5_NS2_ILi1EEEEEEEEDaRKT_RKT0_ENKUlRKT_RKT0_E_clIiS7_EEDaSI_SL_,@function
        .size           $_ZN7cutlass13device_kernelIN5flash19enable_sm80_to_sm89INS1_16FlashAttnBwdSm80INS1_25CollectiveMainloopBwdSm80ILi2ELi2EN4cute5tupleIJNS5_1CILi128EEES8_NS7_ILi64EEEEEENS_6half_tEfNS_4arch4Sm80ELb1ELb0ELb1ELb0ELb1ELb0ELb0ELb0ELi2ELi4ELi4ELi4ELb0EEENS1_24CollectiveEpilogueBwdGQAISA_fSD_Li256ELb0ELb1EEENS1_25SingleTileBwdLPTSchedulerILb0ELi128ELb1EEEEEEEEEvNT_6ParamsE$_ZZN4cute7idx2crdINS_5tupleIJiiNS_1CILi0EEEEEENS1_IJNS1_IJNS2_ILi4EEENS2_ILi8EEEEEES5_NS2_ILi1EEEEEEEEDaRKT_RKT0_ENKUlRKT_RKT0_E_clIiS7_EEDaSI_SL_,($_ZN7cutlass13device_kernelIN5flash19enable_sm80_to_sm89INS1_16FlashAttnBwdSm80INS1_25CollectiveMainloopBwdSm80ILi2ELi2EN4cute5tupleIJNS5_1CILi128EEES8_NS7_ILi64EEEEEENS_6half_tEfNS_4arch4Sm80ELb1ELb0ELb1ELb0ELb1ELb0ELb0ELb0ELi2ELi4ELi4ELi4ELb0EEENS1_24CollectiveEpilogueBwdGQAISA_fSD_Li256ELb0ELb1EEENS1_25SingleTileBwdLPTSchedulerILb0ELi128ELb1EEEEEEEEEvNT_6ParamsE$_ZZN4cute7idx2crdIiNS_5tupleIJNS_1CILi32EEENS2_ILi4EEENS2_ILi2EEENS2_ILi1EEEEEENS1_IJS6_S3_NS2_ILi128EEENS2_ILi0EEEEEEEEDaRKT_RKT0_RKT1_ENKUlRKT_RKT0_E_clIS5_S8_EEDaSM_SP_ - $_ZN7cutlass13device_kernelIN5flash19enable_sm80_to_sm89INS1_16FlashAttnBwdSm80INS1_25CollectiveMainloopBwdSm80ILi2ELi2EN4cute5tupleIJNS5_1CILi128EEES8_NS7_ILi64EEEEEENS_6half_tEfNS_4arch4Sm80ELb1ELb0ELb1ELb0ELb1ELb0ELb0ELb0ELi2ELi4ELi4ELi4ELb0EEENS1_24CollectiveEpilogueBwdGQAISA_fSD_Li256ELb0ELb1EEENS1_25SingleTileBwdLPTSchedulerILb0ELi128ELb1EEEEEEEEEvNT_6ParamsE$_ZZN4cute7idx2crdINS_5tupleIJiiNS_1CILi0EEEEEENS1_IJNS1_IJNS2_ILi4EEENS2_ILi8EEEEEES5_NS2_ILi1EEEEEEEEDaRKT_RKT0_ENKUlRKT_RKT0_E_clIiS7_EEDaSI_SL_)
$_ZN7cutlass13device_kernelIN5flash19enable_sm80_to_sm89INS1_16FlashAttnBwdSm80INS1_25CollectiveMainloopBwdSm80ILi2ELi2EN4cute5tupleIJNS5_1CILi128EEES8_NS7_ILi64EEEEEENS_6half_tEfNS_4arch4Sm80ELb1ELb0ELb1ELb0ELb1ELb0ELb0ELb0ELi2ELi4ELi4ELi4ELb0EEENS1_24CollectiveEpilogueBwdGQAISA_fSD_Li256ELb0ELb1EEENS1_25SingleTileBwdLPTSchedulerILb0ELi128ELb1EEEEEEEEEvNT_6ParamsE$_ZZN4cute7idx2crdINS_5tupleIJiiNS_1CILi0EEEEEENS1_IJNS1_IJNS2_ILi4EEENS2_ILi8EEEEEES5_NS2_ILi1EEEEEEEEDaRKT_RKT0_ENKUlRKT_RKT0_E_clIiS7_EEDaSI_SL_:
[----:B------:R-:W-:-:S04]  /*9c20*/  SHF.R.S32.HI R5, RZ, 0x1f, R2 ;  /* 0x0000001fff057819 */ /* 0x000fc80000011402 */
[----:B------:R-:W-:-:S04]  /*9c30*/  LEA.HI R6, R5, R2, RZ, 0x2 ;  /* 0x0000000205067211 */ /* 0x000fc800078f10ff */
[----:B------:R-:W-:Y:S02]  /*9c40*/  LOP3.LUT R5, R6, 0xfffffffc, RZ, 0xc0, !PT ;  /* 0xfffffffc06057812 */ /* 0x000fe400078ec0ff */
[----:B------:R-:W-:-:S03]  /*9c50*/  SHF.R.S32.HI R6, RZ, 0x2, R6 ;  /* 0x00000002ff067819 */ /* 0x000fc60000011406 */
[----:B------:R-:W-:Y:S02]  /*9c60*/  IMAD.IADD R36, R2, 0x1, -R5 ;  /* 0x0000000102247824 */ /* 0x000fe400078e0a05 */
[----:B------:R-:W-:-:S04]  /*9c70*/  IMAD.MOV.U32 R5, RZ, RZ, 0x0 ;  /* 0x00000000ff057424 */ /* 0x000fc800078e00ff */
[----:B------:R-:W-:Y:S05]  /*9c80*/  RET.REL.NODEC R4 `(_ZN7cutlass13device_kernelIN5flash19enable_sm80_to_sm89INS1_16FlashAttnBwdSm80INS1_25CollectiveMainloopBwdSm80ILi2ELi2EN4cute5tupleIJNS5_1CILi128EEES8_NS7_ILi64EEEEEENS_6half_tEfNS_4arch4Sm80ELb1ELb0ELb1ELb0ELb1ELb0ELb0ELb0ELi2ELi4ELi4ELi4ELb0EEENS1_24CollectiveEpilogueBwdGQAISA_fSD_Li256ELb0ELb1EEENS1_25SingleTileBwdLPTSchedulerILb0ELi128ELb1EEEEEEEEEvNT_6ParamsE) ;  /* 0xffff637004007950 */ /* 0x000fea0003c3ffff */
        .type           $_ZN7cutlass13device_kernelIN5flash19enable_sm80_to_sm89INS1_16FlashAttnBwdSm80INS1_25CollectiveMainloopBwdSm80ILi2ELi2EN4cute5tupleIJNS5_1CILi128EEES8_NS7_ILi64EEEEEENS_6half_tEfNS_4arch4Sm80ELb1ELb0ELb1ELb0ELb1ELb0ELb0ELb0ELi2ELi4ELi4ELi4ELb0EEENS1_24CollectiveEpilogueBwdGQAISA_fSD_Li256ELb0ELb1EEENS1_25SingleTileBwdLPTSchedulerILb0ELi128ELb1EEEEEEEEEvNT_6ParamsE$_ZZN4cute7idx2crdIiNS_5tupleIJNS_1CILi32EEENS2_ILi4EEENS2_ILi2EEENS2_ILi1EEEEEENS1_IJS6_S3_NS2_ILi128EEENS2_ILi0EEEEEEEEDaRKT_RKT0_RKT1_ENKUlRKT_RKT0_E_clIS5_S8_EEDaSM_SP_,@function
        .size           $_ZN7cutlass13device_kernelIN5flash19enable_sm80_to_sm89INS1_16FlashAttnBwdSm80INS1_25CollectiveMainloopBwdSm80ILi2ELi2EN4cute5tupleIJNS5_1CILi128EEES8_NS7_ILi64EEEEEENS_6half_tEfNS_4arch4Sm80ELb1ELb0ELb1ELb0ELb1ELb0ELb0ELb0ELi2ELi4ELi4ELi4ELb0EEENS1_24CollectiveEpilogueBwdGQAISA_fSD_Li256ELb0ELb1EEENS1_25SingleTileBwdLPTSchedulerILb0ELi128ELb1EEEEEEEEEvNT_6ParamsE$_ZZN4cute7idx2crdIiNS_5tupleIJNS_1CILi32EEENS2_ILi4EEENS2_ILi2EEENS2_ILi1EEEEEENS1_IJS6_S3_NS2_ILi128EEENS2_ILi0EEEEEEEEDaRKT_RKT0_RKT1_ENKUlRKT_RKT0_E_clIS5_S8_EEDaSM_SP_,($_ZN7cutlass13device_kernelIN5flash19enable_sm80_to_sm89INS1_16FlashAttnBwdSm80INS1_25CollectiveMainloopBwdSm80ILi2ELi2EN4cute5tupleIJNS5_1CILi128EEES8_NS7_ILi64EEEEEENS_6half_tEfNS_4arch4Sm80ELb1ELb0ELb1ELb0ELb1ELb0ELb0ELb0ELi2ELi4ELi4ELi4ELb0EEENS1_24CollectiveEpilogueBwdGQAISA_fSD_Li256ELb0ELb1EEENS1_25SingleTileBwdLPTSchedulerILb0ELi128ELb1EEEEEEEEEvNT_6ParamsE$_ZZN4cute9transformINS_5tupleIJNS_1CILi32EEENS2_ILi4EEENS2_ILi2EEENS2_ILi1EEEEEENS1_IJS6_S3_NS2_ILi128EEENS2_ILi0EEEEEEZNS_7idx2crdIiS7_SA_EEDaRKT_RKT0_RKT1_EUlRKT_RKT0_E_EEDaSE_SH_OSI_ENKUlDpSN_E_clIJiiiS9_EEEDaST_ - $_ZN7cutlass13device_kernelIN5flash19enable_sm80_to_sm89INS1_16FlashAttnBwdSm80INS1_25CollectiveMainloopBwdSm80ILi2ELi2EN4cute5tupleIJNS5_1CILi128EEES8_NS7_ILi64EEEEEENS_6half_tEfNS_4arch4Sm80ELb1ELb0ELb1ELb0ELb1ELb0ELb0ELb0ELi2ELi4ELi4ELi4ELb0EEENS1_24CollectiveEpilogueBwdGQAISA_fSD_Li256ELb0ELb1EEENS1_25SingleTileBwdLPTSchedulerILb0ELi128ELb1EEEEEEEEEvNT_6ParamsE$_ZZN4cute7idx2crdIiNS_5tupleIJNS_1CILi32EEENS2_ILi4EEENS2_ILi2EEENS2_ILi1EEEEEENS1_IJS6_S3_NS2_ILi128EEENS2_ILi0EEEEEEEEDaRKT_RKT0_RKT1_ENKUlRKT_RKT0_E_clIS5_S8_EEDaSM_SP_)
$_ZN7cutlass13device_kernelIN5flash19enable_sm80_to_sm89INS1_16FlashAttnBwdSm80INS1_25CollectiveMainloopBwdSm80ILi2ELi2EN4cute5tupleIJNS5_1CILi128EEES8_NS7_ILi64EEEEEENS_6half_tEfNS_4arch4Sm80ELb1ELb0ELb1ELb0ELb1ELb0ELb0ELb0ELi2ELi4ELi4ELi4ELb0EEENS1_24CollectiveEpilogueBwdGQAISA_fSD_Li256ELb0ELb1EEENS1_25SingleTileBwdLPTSchedulerILb0ELi128ELb1EEEEEEEEEvNT_6ParamsE$_ZZN4cute7idx2crdIiNS_5tupleIJNS_1CILi32EEENS2_ILi4EEENS2_ILi2EEENS2_ILi1EEEEEENS1_IJS6_S3_NS2_ILi128EEENS2_ILi0EEEEEEEEDaRKT_RKT0_RKT1_ENKUlRKT_RKT0_E_clIS5_S8_EEDaSM_SP_:
        /* <DEDUP_REMOVED lines=8> */
[----:B------:R-:W-:Y:S06]  /*9d10*/  RET.REL.NODEC R24 `(_ZN7cutlass13device_kernelIN5flash19enable_sm80_to_sm89INS1_16FlashAttnBwdSm80INS1_25CollectiveMainloopBwdSm80ILi2ELi2EN4cute5tupleIJNS5_1CILi128EEES8_NS7_ILi64EEEEEENS_6half_tEfNS_4arch4Sm80ELb1ELb0ELb1ELb0ELb1ELb0ELb0ELb0ELi2ELi4ELi4ELi4ELb0EEENS1_24CollectiveEpilogueBwdGQAISA_fSD_Li256ELb0ELb1EEENS1_25SingleTileBwdLPTSchedulerILb0ELi128ELb1EEEEEEEEEvNT_6ParamsE) ;  /* 0xffff62e018007950 */ /* 0x000fec0003c3ffff */
        .type           $_ZN7cutlass13device_kernelIN5flash19enable_sm80_to_sm89INS1_16FlashAttnBwdSm80INS1_25CollectiveMainloopBwdSm80ILi2ELi2EN4cute5tupleIJNS5_1CILi128EEES8_NS7_ILi64EEEEEENS_6half_tEfNS_4arch4Sm80ELb1ELb0ELb1ELb0ELb1ELb0ELb0ELb0ELi2ELi4ELi4ELi4ELb0EEENS1_24CollectiveEpilogueBwdGQAISA_fSD_Li256ELb0ELb1EEENS1_25SingleTileBwdLPTSchedulerILb0ELi128ELb1EEEEEEEEEvNT_6ParamsE$_ZZN4cute9transformINS_5tupleIJNS_1CILi32EEENS2_ILi4EEENS2_ILi2EEENS2_ILi1EEEEEENS1_IJS6_S3_NS2_ILi128EEENS2_ILi0EEEEEEZNS_7idx2crdIiS7_SA_EEDaRKT_RKT0_RKT1_EUlRKT_RKT0_E_EEDaSE_SH_OSI_ENKUlDpSN_E_clIJiiiS9_EEEDaST_,@function
        .size           $_ZN7cutlass13device_kernelIN5flash19enable_sm80_to_sm89INS1_16FlashAttnBwdSm80INS1_25CollectiveMainloopBwdSm80ILi2ELi2EN4cute5tupleIJNS5_1CILi128EEES8_NS7_ILi64EEEEEENS_6half_tEfNS_4arch4Sm80ELb1ELb0ELb1ELb0ELb1ELb0ELb0ELb0ELi2ELi4ELi4ELi4ELb0EEENS1_24CollectiveEpilogueBwdGQAISA_fSD_Li256ELb0ELb1EEENS1_25SingleTileBwdLPTSchedulerILb0ELi128ELb1EEEEEEEEEvNT_6ParamsE$_ZZN4cute9transformINS_5tupleIJNS_1CILi32EEENS2_ILi4EEENS2_ILi2EEENS2_ILi1EEEEEENS1_IJS6_S3_NS2_ILi128EEENS2_ILi0EEEEEEZNS_7idx2crdIiS7_SA_EEDaRKT_RKT0_RKT1_EUlRKT_RKT0_E_EEDaSE_SH_OSI_ENKUlDpSN_E_clIJiiiS9_EEEDaST_,($_ZN7cutlass13device_kernelIN5flash19enable_sm80_to_sm89INS1_16FlashAttnBwdSm80INS1_25CollectiveMainloopBwdSm80ILi2ELi2EN4cute5tupleIJNS5_1CILi128EEES8_NS7_ILi64EEEEEENS_6half_tEfNS_4arch4Sm80ELb1ELb0ELb1ELb0ELb1ELb0ELb0ELb0ELi2ELi4ELi4ELi4ELb0EEENS1_24CollectiveEpilogueBwdGQAISA_fSD_Li256ELb0ELb1EEENS1_25SingleTileBwdLPTSchedulerILb0ELi128ELb1EEEEEEEEEvNT_6ParamsE$_ZZN4cute9transformINS_5tupleIJiiNS_1CILi0EEEEEENS1_IJNS1_IJNS2_ILi4EEENS2_ILi8EEEEEENS2_ILi2EEENS2_ILi1EEEEEEZNS_7idx2crdIS4_SA_EEDaRKT_RKT0_EUlRKT_RKT0_E_EEDaSE_SH_OT1_ENKUlDpSK_E_clIJNS1_IJiiEEEiS3_EEEDaSR_ - $_ZN7cutlass13device_kernelIN5flash19enable_sm80_to_sm89INS1_16FlashAttnBwdSm80INS1_25CollectiveMainloopBwdSm80ILi2ELi2EN4cute5tupleIJNS5_1CILi128EEES8_NS7_ILi64EEEEEENS_6half_tEfNS_4arch4Sm80ELb1ELb0ELb1ELb0ELb1ELb0ELb0ELb0ELi2ELi4ELi4ELi4ELb0EEENS1_24CollectiveEpilogueBwdGQAISA_fSD_Li256ELb0ELb1EEENS1_25SingleTileBwdLPTSchedulerILb0ELi128ELb1EEEEEEEEEvNT_6ParamsE$_ZZN4cute9transformINS_5tupleIJNS_1CILi32EEENS2_ILi4EEENS2_ILi2EEENS2_ILi1EEEEEENS1_IJS6_S3_NS2_ILi128EEENS2_ILi0EEEEEEZNS_7idx2crdIiS7_SA_EEDaRKT_RKT0_RKT1_EUlRKT_RKT0_E_EEDaSE_SH_OSI_ENKUlDpSN_E_clIJiiiS9_EEEDaST_)
$_ZN7cutlass13device_kernelIN5flash19enable_sm80_to_sm89INS1_16FlashAttnBwdSm80INS1_25CollectiveMainloopBwdSm80ILi2ELi2EN4cute5tupleIJNS5_1CILi128EEES8_NS7_ILi64EEEEEENS_6half_tEfNS_4arch4Sm80ELb1ELb0ELb1ELb0ELb1ELb0ELb0ELb0ELi2ELi4ELi4ELi4ELb0EEENS1_24CollectiveEpilogueBwdGQAISA_fSD_Li256ELb0ELb1EEENS1_25SingleTileBwdLPTSchedulerILb0ELi128ELb1EEEEEEEEEvNT_6ParamsE$_ZZN4cute9transformINS_5tupleIJNS_1CILi32EEENS2_ILi4EEENS2_ILi2EEENS2_ILi1EEEEEENS1_IJS6_S3_NS2_ILi128EEENS2_ILi0EEEEEEZNS_7idx2crdIiS7_SA_EEDaRKT_RKT0_RKT1_EUlRKT_RKT0_E_EEDaSE_SH_OSI_ENKUlDpSN_E_clIJiiiS9_EEEDaST_:
[----:B------:R-:W-:Y:S02]  /*9d20*/  MOV R24, R12 ;  /* 0x0000000c00187202 */ /* 0x000fe40000000f00 */
[----:B------:R-:W-:-:S04]  /*9d30*/  MOV R25, 0x0 ;  /* 0x0000000000197802 */ /* 0x000fc80000000f00 */
[----:B------:R-:W-:Y:S05]  /*9d40*/  RET.REL.NODEC R24 `(_ZN7cutlass13device_kernelIN5flash19enable_sm80_to_sm89INS1_16FlashAttnBwdSm80INS1_25CollectiveMainloopBwdSm80ILi2ELi2EN4cute5tupleIJNS5_1CILi128EEES8_NS7_ILi64EEEEEENS_6half_tEfNS_4arch4Sm80ELb1ELb0ELb1ELb0ELb1ELb0ELb0ELb0ELi2ELi4ELi4ELi4ELb0EEENS1_24CollectiveEpilogueBwdGQAISA_fSD_Li256ELb0ELb1EEENS1_25SingleTileBwdLPTSchedulerILb0ELi128ELb1EEEEEEEEEvNT_6ParamsE) ;  /* 0xffff62b018007950 */ /* 0x000fea0003c3ffff */
        .type           $_ZN7cutlass13device_kernelIN5flash19enable_sm80_to_sm89INS1_16FlashAttnBwdSm80INS1_25CollectiveMainloopBwdSm80ILi2ELi2EN4cute5tupleIJNS5_1CILi128EEES8_NS7_ILi64EEEEEENS_6half_tEfNS_4arch4Sm80ELb1ELb0ELb1ELb0ELb1ELb0ELb0ELb0ELi2ELi4ELi4ELi4ELb0EEENS1_24CollectiveEpilogueBwdGQAISA_fSD_Li256ELb0ELb1EEENS1_25SingleTileBwdLPTSchedulerILb0ELi128ELb1EEEEEEEEEvNT_6ParamsE$_ZZN4cute9transformINS_5tupleIJiiNS_1CILi0EEEEEENS1_IJNS1_IJNS2_ILi4EEENS2_ILi8EEEEEENS2_ILi2EEENS2_ILi1EEEEEEZNS_7idx2crdIS4_SA_EEDaRKT_RKT0_EUlRKT_RKT0_E_EEDaSE_SH_OT1_ENKUlDpSK_E_clIJNS1_IJiiEEEiS3_EEEDaSR_,@function
        .size           $_ZN7cutlass13device_kernelIN5flash19enable_sm80_to_sm89INS1_16FlashAttnBwdSm80INS1_25CollectiveMainloopBwdSm80ILi2ELi2EN4cute5tupleIJNS5_1CILi128EEES8_NS7_ILi64EEEEEENS_6half_tEfNS_4arch4Sm80ELb1ELb0ELb1ELb0ELb1ELb0ELb0ELb0ELi2ELi4ELi4ELi4ELb0EEENS1_24CollectiveEpilogueBwdGQAISA_fSD_Li256ELb0ELb1EEENS1_25SingleTileBwdLPTSchedulerILb0ELi128ELb1EEEEEEEEEvNT_6ParamsE$_ZZN4cute9transformINS_5tupleIJiiNS_1CILi0EEEEEENS1_IJNS1_IJNS2_ILi4EEENS2_ILi8EEEEEENS2_ILi2EEENS2_ILi1EEEEEEZNS_7idx2crdIS4_SA_EEDaRKT_RKT0_EUlRKT_RKT0_E_EEDaSE_SH_OT1_ENKUlDpSK_E_clIJNS1_IJiiEEEiS3_EEEDaSR_,($_ZN7cutlass13device_kernelIN5flash19enable_sm80_to_sm89INS1_16FlashAttnBwdSm80INS1_25CollectiveMainloopBwdSm80ILi2ELi2EN4cute5tupleIJNS5_1CILi128EEES8_NS7_ILi64EEEEEENS_6half_tEfNS_4arch4Sm80ELb1ELb0ELb1ELb0ELb1ELb0ELb0ELb0ELi2ELi4ELi4ELi4ELb0EEENS1_24CollectiveEpilogueBwdGQAISA_fSD_Li256ELb0ELb1EEENS1_25SingleTileBwdLPTSchedulerILb0ELi128ELb1EEEEEEEEEvNT_6ParamsE$_ZZN4cute9transformINS_5tupleIJiiNS_1CILi0EEEEEENS1_IJNS1_IJNS2_ILi4EEENS2_ILi8EEEEEES5_NS2_ILi1EEEEEEZNS_7idx2crdIS4_S9_EEDaRKT_RKT0_EUlRKT_RKT0_E_EEDaSD_SG_OT1_ENKUlDpSJ_E_clIJNS1_IJiiEEEiS3_EEEDaSQ_ - $_ZN7cutlass13device_kernelIN5flash19enable_sm80_to_sm89INS1_16FlashAttnBwdSm80INS1_25CollectiveMainloopBwdSm80ILi2ELi2EN4cute5tupleIJNS5_1CILi128EEES8_NS7_ILi64EEEEEENS_6half_tEfNS_4arch4Sm80ELb1ELb0ELb1ELb0ELb1ELb0ELb0ELb0ELi2ELi4ELi4ELi4ELb0EEENS1_24CollectiveEpilogueBwdGQAISA_fSD_Li256ELb0ELb1EEENS1_25SingleTileBwdLPTSchedulerILb0ELi128ELb1EEEEEEEEEvNT_6ParamsE$_ZZN4cute9transformINS_5tupleIJiiNS_1CILi0EEEEEENS1_IJNS1_IJNS2_ILi4EEENS2_ILi8EEEEEENS2_ILi2EEENS2_ILi1EEEEEEZNS_7idx2crdIS4_SA_EEDaRKT_RKT0_EUlRKT_RKT0_E_EEDaSE_SH_OT1_ENKUlDpSK_E_clIJNS1_IJiiEEEiS3_EEEDaSR_)
$_ZN7cutlass13device_kernelIN5flash19enable_sm80_to_sm89INS1_16FlashAttnBwdSm80INS1_25CollectiveMainloopBwdSm80ILi2ELi2EN4cute5tupleIJNS5_1CILi128EEES8_NS7_ILi64EEEEEENS_6half_tEfNS_4arch4Sm80ELb1ELb0ELb1ELb0ELb1ELb0ELb0ELb0ELi2ELi4ELi4ELi4ELb0EEENS1_24CollectiveEpilogueBwdGQAISA_fSD_Li256ELb0ELb1EEENS1_25SingleTileBwdLPTSchedulerILb0ELi128ELb1EEEEEEEEEvNT_6ParamsE$_ZZN4cute9transformINS_5tupleIJiiNS_1CILi0EEEEEENS1_IJNS1_IJNS2_ILi4EEENS2_ILi8EEEEEENS2_ILi2EEENS2_ILi1EEEEEEZNS_7idx2crdIS4_SA_EEDaRKT_RKT0_EUlRKT_RKT0_E_EEDaSE_SH_OT1_ENKUlDpSK_E_clIJNS1_IJiiEEEiS3_EEEDaSR_:
[----:B------:R-:W-:Y:S02]  /*9d50*/  MOV R36, R6 ;  /* 0x0000000600247202 */ /* 0x000fe40000000f00 */
[----:B------:R-:W-:-:S04]  /*9d60*/  MOV R37, 0x0 ;  /* 0x0000000000257802 */ /* 0x000fc80000000f00 */
[----:B------:R-:W-:Y:S05]  /*9d70*/  RET.REL.NODEC R36 `(_ZN7cutlass13device_kernelIN5flash19enable_sm80_to_sm89INS1_16FlashAttnBwdSm80INS1_25CollectiveMainloopBwdSm80ILi2ELi2EN4cute5tupleIJNS5_1CILi128EEES8_NS7_ILi64EEEEEENS_6half_tEfNS_4arch4Sm80ELb1ELb0ELb1ELb0ELb1ELb0ELb0ELb0ELi2ELi4ELi4ELi4ELb0EEENS1_24CollectiveEpilogueBwdGQAISA_fSD_Li256ELb0ELb1EEENS1_25SingleTileBwdLPTSchedulerILb0ELi128ELb1EEEEEEEEEvNT_6ParamsE) ;  /* 0xffff628024007950 */ /* 0x000fea0003c3ffff */
        .type           $_ZN7cutlass13device_kernelIN5flash19enable_sm80_to_sm89INS1_16FlashAttnBwdSm80INS1_25CollectiveMainloopBwdSm80ILi2ELi2EN4cute5tupleIJNS5_1CILi128EEES8_NS7_ILi64EEEEEENS_6half_tEfNS_4arch4Sm80ELb1ELb0ELb1ELb0ELb1ELb0ELb0ELb0ELi2ELi4ELi4ELi4ELb0EEENS1_24CollectiveEpilogueBwdGQAISA_fSD_Li256ELb0ELb1EEENS1_25SingleTileBwdLPTSchedulerILb0ELi128ELb1EEEEEEEEEvNT_6ParamsE$_ZZN4cute9transformINS_5tupleIJiiNS_1CILi0EEEEEENS1_IJNS1_IJNS2_ILi4EEENS2_ILi8EEEEEES5_NS2_ILi1EEEEEEZNS_7idx2crdIS4_S9_EEDaRKT_RKT0_EUlRKT_RKT0_E_EEDaSD_SG_OT1_ENKUlDpSJ_E_clIJNS1_IJiiEEEiS3_EEEDaSQ_,@function
        .size           $_ZN7cutlass13device_kernelIN5flash19enable_sm80_to_sm89INS1_16FlashAttnBwdSm80INS1_25CollectiveMainloopBwdSm80ILi2ELi2EN4cute5tupleIJNS5_1CILi128EEES8_NS7_ILi64EEEEEENS_6half_tEfNS_4arch4Sm80ELb1ELb0ELb1ELb0ELb1ELb0ELb0ELb0ELi2ELi4ELi4ELi4ELb0EEENS1_24CollectiveEpilogueBwdGQAISA_fSD_Li256ELb0ELb1EEENS1_25SingleTileBwdLPTSchedulerILb0ELi128ELb1EEEEEEEEEvNT_6ParamsE$_ZZN4cute9transformINS_5tupleIJiiNS_1CILi0EEEEEENS1_IJNS1_IJNS2_ILi4EEENS2_ILi8EEEEEES5_NS2_ILi1EEEEEEZNS_7idx2crdIS4_S9_EEDaRKT_RKT0_EUlRKT_RKT0_E_EEDaSD_SG_OT1_ENKUlDpSJ_E_clIJNS1_IJiiEEEiS3_EEEDaSQ_,($_ZN7cutlass13device_kernelIN5flash19enable_sm80_to_sm89INS1_16FlashAttnBwdSm80INS1_25CollectiveMainloopBwdSm80ILi2ELi2EN4cute5tupleIJNS5_1CILi128EEES8_NS7_ILi64EEEEEENS_6half_tEfNS_4arch4Sm80ELb1ELb0ELb1ELb0ELb1ELb0ELb0ELb0ELi2ELi4ELi4ELi4ELb0EEENS1_24CollectiveEpilogueBwdGQAISA_fSD_Li256ELb0ELb1EEENS1_25SingleTileBwdLPTSchedulerILb0ELi128ELb1EEEEEEEEEvNT_6ParamsE$_ZZN4cute9transformINS_5tupleIJiiiNS_1CILi0EEEEEENS1_IJNS2_ILi32EEENS2_ILi4EEENS2_ILi2EEENS2_ILi1EEEEEENS1_IJS8_S8_S8_S8_EEEZNS_7crd2crdIS4_S9_SA_EEDaRKT_RKT0_RKT1_EUlRKT_RKT0_RKT1_E_EEDaSE_SH_SK_OT2_ENKUlDpSN_E_clIJiiiS3_EEEDaSX_ - $_ZN7cutlass13device_kernelIN5flash19enable_sm80_to_sm89INS1_16FlashAttnBwdSm80INS1_25CollectiveMainloopBwdSm80ILi2ELi2EN4cute5tupleIJNS5_1CILi128EEES8_NS7_ILi64EEEEEENS_6half_tEfNS_4arch4Sm80ELb1ELb0ELb1ELb0ELb1ELb0ELb0ELb0ELi2ELi4ELi4ELi4ELb0EEENS1_24CollectiveEpilogueBwdGQAISA_fSD_Li256ELb0ELb1EEENS1_25SingleTileBwdLPTSchedulerILb0ELi128ELb1EEEEEEEEEvNT_6ParamsE$_ZZN4cute9transformINS_5tupleIJiiNS_1CILi0EEEEEENS1_IJNS1_IJNS2_ILi4EEENS2_ILi8EEEEEES5_NS2_ILi1EEEEEEZNS_7idx2crdIS4_S9_EEDaRKT_RKT0_EUlRKT_RKT0_E_EEDaSD_SG_OT1_ENKUlDpSJ_E_clIJNS1_IJiiEEEiS3_EEEDaSQ_)
$_ZN7cutlass13device_kernelIN5flash19enable_sm80_to_sm89INS1_16FlashAttnBwdSm80INS1_25CollectiveMainloopBwdSm80ILi2ELi2EN4cute5tupleIJNS5_1CILi128EEES8_NS7_ILi64EEEEEENS_6half_tEfNS_4arch4Sm80ELb1ELb0ELb1ELb0ELb1ELb0ELb0ELb0ELi2ELi4ELi4ELi4ELb0EEENS1_24CollectiveEpilogueBwdGQAISA_fSD_Li256ELb0ELb1EEENS1_25SingleTileBwdLPTSchedulerILb0ELi128ELb1EEEEEEEEEvNT_6ParamsE$_ZZN4cute9transformINS_5tupleIJiiNS_1CILi0EEEEEENS1_IJNS1_IJNS2_ILi4EEENS2_ILi8EEEEEES5_NS2_ILi1EEEEEEZNS_7idx2crdIS4_S9_EEDaRKT_RKT0_EUlRKT_RKT0_E_EEDaSD_SG_OT1_ENKUlDpSJ_E_clIJNS1_IJiiEEEiS3_EEEDaSQ_:
[----:B------:R-:W-:Y:S02]  /*9d80*/  MOV R38, R4 ;  /* 0x0000000400267202 */ /* 0x000fe40000000f00 */
[----:B------:R-:W-:-:S04]  /*9d90*/  MOV R39, 0x0 ;  /* 0x0000000000277802 */ /* 0x000fc80000000f00 */
[----:B------:R-:W-:Y:S05]  /*9da0*/  RET.REL.NODEC R38 `(_ZN7cutlass13device_kernelIN5flash19enable_sm80_to_sm89INS1_16FlashAttnBwdSm80INS1_25CollectiveMainloopBwdSm80ILi2ELi2EN4cute5tupleIJNS5_1CILi128EEES8_NS7_ILi64EEEEEENS_6half_tEfNS_4arch4Sm80ELb1ELb0ELb1ELb0ELb1ELb0ELb0ELb0ELi2ELi4ELi4ELi4ELb0EEENS1_24CollectiveEpilogueBwdGQAISA_fSD_Li256ELb0ELb1EEENS1_25SingleTileBwdLPTSchedulerILb0ELi128ELb1EEEEEEEEEvNT_6ParamsE) ;  /* 0xffff625026007950 */ /* 0x000fea0003c3ffff */
        .type           $_ZN7cutlass13device_kernelIN5flash19enable_sm80_to_sm89INS1_16FlashAttnBwdSm80INS1_25CollectiveMainloopBwdSm80ILi2ELi2EN4cute5tupleIJNS5_1CILi128EEES8_NS7_ILi64EEEEEENS_6half_tEfNS_4arch4Sm80ELb1ELb0ELb1ELb0ELb1ELb0ELb0ELb0ELi2ELi4ELi4ELi4ELb0EEENS1_24CollectiveEpilogueBwdGQAISA_fSD_Li256ELb0ELb1EEENS1_25SingleTileBwdLPTSchedulerILb0ELi128ELb1EEEEEEEEEvNT_6ParamsE$_ZZN4cute9transformINS_5tupleIJiiiNS_1CILi0EEEEEENS1_IJNS2_ILi32EEENS2_ILi4EEENS2_ILi2EEENS2_ILi1EEEEEENS1_IJS8_S8_S8_S8_EEEZNS_7crd2crdIS4_S9_SA_EEDaRKT_RKT0_RKT1_EUlRKT_RKT0_RKT1_E_EEDaSE_SH_SK_OT2_ENKUlDpSN_E_clIJiiiS3_EEEDaSX_,@function
        .size           $_ZN7cutlass13device_kernelIN5flash19enable_sm80_to_sm89INS1_16FlashAttnBwdSm80INS1_25CollectiveMainloopBwdSm80ILi2ELi2EN4cute5tupleIJNS5_1CILi128EEES8_NS7_ILi64EEEEEENS_6half_tEfNS_4arch4Sm80ELb1ELb0ELb1ELb0ELb1ELb0ELb0ELb0ELi2ELi4ELi4ELi4ELb0EEENS1_24CollectiveEpilogueBwdGQAISA_fSD_Li256ELb0ELb1EEENS1_25SingleTileBwdLPTSchedulerILb0ELi128ELb1EEEEEEEEEvNT_6ParamsE$_ZZN4cute9transformINS_5tupleIJiiiNS_1CILi0EEEEEENS1_IJNS2_ILi32EEENS2_ILi4EEENS2_ILi2EEENS2_ILi1EEEEEENS1_IJS8_S8_S8_S8_EEEZNS_7crd2crdIS4_S9_SA_EEDaRKT_RKT0_RKT1_EUlRKT_RKT0_RKT1_E_EEDaSE_SH_SK_OT2_ENKUlDpSN_E_clIJiiiS3_EEEDaSX_,($_ZN7cutlass13device_kernelIN5flash19enable_sm80_to_sm89INS1_16FlashAttnBwdSm80INS1_25CollectiveMainloopBwdSm80ILi2ELi2EN4cute5tupleIJNS5_1CILi128EEES8_NS7_ILi64EEEEEENS_6half_tEfNS_4arch4Sm80ELb1ELb0ELb1ELb0ELb1ELb0ELb0ELb0ELi2ELi4ELi4ELi4ELb0EEENS1_24CollectiveEpilogueBwdGQAISA_fSD_Li256ELb0ELb1EEENS1_25SingleTileBwdLPTSchedulerILb0ELi128ELb1EEEEEEEEEvNT_6ParamsE$_ZZN5flash25CollectiveMainloopBwdSm80ILi2ELi2EN4cute5tupleIJNS1_1CILi128EEES4_NS3_ILi64EEEEEEN7cutlass6half_tEfNS7_4arch4Sm80ELb1ELb0ELb1ELb0ELb1ELb0ELb0ELb0ELi2ELi4ELi4ELi4ELb0EE3mmaINS_16FlashAttnBwdSm80ISB_NS_24CollectiveEpilogueBwdGQAIS6_fSA_Li256ELb0ELb1EEENS_25SingleTileBwdLPTSchedulerILb0ELi128ELb1EEEE13SharedStorageENS1_6TensorINS1_11ArrayEngineIfLm32EEENS1_6LayoutINS2_IJNS2_IJNS3_ILi2EEESO_EEESO_NS3_ILi4EEEEEENS2_IJNS2_IJNS3_ILi1EEESO_EEESQ_NS3_ILi8EEEEEEEEEEEEbRKNSB_6ParamsERT0_S12_iNS2_IJiiiEEERT_ENKUlRT_iE_clINSK_INSL_IfLm64EEENSN_INS2_IJSP_SO_SU_EEESV_EEEEEEDaS17_i - $_ZN7cutlass13device_kernelIN5flash19enable_sm80_to_sm89INS1_16FlashAttnBwdSm80INS1_25CollectiveMainloopBwdSm80ILi2ELi2EN4cute5tupleIJNS5_1CILi128EEES8_NS7_ILi64EEEEEENS_6half_tEfNS_4arch4Sm80ELb1ELb0ELb1ELb0ELb1ELb0ELb0ELb0ELi2ELi4ELi4ELi4ELb0EEENS1_24CollectiveEpilogueBwdGQAISA_fSD_Li256ELb0ELb1EEENS1_25SingleTileBwdLPTSchedulerILb0ELi128ELb1EEEEEEEEEvNT_6ParamsE$_ZZN4cute9transformINS_5tupleIJiiiNS_1CILi0EEEEEENS1_IJNS2_ILi32EEENS2_ILi4EEENS2_ILi2EEENS2_ILi1EEEEEENS1_IJS8_S8_S8_S8_EEEZNS_7crd2crdIS4_S9_SA_EEDaRKT_RKT0_RKT1_EUlRKT_RKT0_RKT1_E_EEDaSE_SH_SK_OT2_ENKUlDpSN_E_clIJiiiS3_EEEDaSX_)
$_ZN7cutlass13device_kernelIN5flash19enable_sm80_to_sm89INS1_16FlashAttnBwdSm80INS1_25CollectiveMainloopBwdSm80ILi2ELi2EN4cute5tupleIJNS5_1CILi128EEES8_NS7_ILi64EEEEEENS_6half_tEfNS_4arch4Sm80ELb1ELb0ELb1ELb0ELb1ELb0ELb0ELb0ELi2ELi4ELi4ELi4ELb0EEENS1_24CollectiveEpilogueBwdGQAISA_fSD_Li256ELb0ELb1EEENS1_25SingleTileBwdLPTSchedulerILb0ELi128ELb1EEEEEEEEEvNT_6ParamsE$_ZZN4cute9transformINS_5tupleIJiiiNS_1CILi0EEEEEENS1_IJNS2_ILi32EEENS2_ILi4EEENS2_ILi2EEENS2_ILi1EEEEEENS1_IJS8_S8_S8_S8_EEEZNS_7crd2crdIS4_S9_SA_EEDaRKT_RKT0_RKT1_EUlRKT_RKT0_RKT1_E_EEDaSE_SH_SK_OT2_ENKUlDpSN_E_clIJiiiS3_EEEDaSX_:
[----:B------:R-:W-:Y:S02]  /*9db0*/  MOV R24, R12 ;  /* 0x0000000c00187202 */ /* 0x000fe40000000f00 */
[----:B------:R-:W-:-:S04]  /*9dc0*/  MOV R25, 0x0 ;  /* 0x0000000000197802 */ /* 0x000fc80000000f00 */
[----:B------:R-:W-:Y:S05]  /*9dd0*/  RET.REL.NODEC R24 `(_ZN7cutlass13device_kernelIN5flash19enable_sm80_to_sm89INS1_16FlashAttnBwdSm80INS1_25CollectiveMainloopBwdSm80ILi2ELi2EN4cute5tupleIJNS5_1CILi128EEES8_NS7_ILi64EEEEEENS_6half_tEfNS_4arch4Sm80ELb1ELb0ELb1ELb0ELb1ELb0ELb0ELb0ELi2ELi4ELi4ELi4ELb0EEENS1_24CollectiveEpilogueBwdGQAISA_fSD_Li256ELb0ELb1EEENS1_25SingleTileBwdLPTSchedulerILb0ELi128ELb1EEEEEEEEEvNT_6ParamsE) ;  /* 0xffff622018007950 */ /* 0x000fea0003c3ffff */
        .type           $_ZN7cutlass13device_kernelIN5flash19enable_sm80_to_sm89INS1_16FlashAttnBwdSm80INS1_25CollectiveMainloopBwdSm80ILi2ELi2EN4cute5tupleIJNS5_1CILi128EEES8_NS7_ILi64EEEEEENS_6half_tEfNS_4arch4Sm80ELb1ELb0ELb1ELb0ELb1ELb0ELb0ELb0ELi2ELi4ELi4ELi4ELb0EEENS1_24CollectiveEpilogueBwdGQAISA_fSD_Li256ELb0ELb1EEENS1_25SingleTileBwdLPTSchedulerILb0ELi128ELb1EEEEEEEEEvNT_6ParamsE$_ZZN5flash25CollectiveMainloopBwdSm80ILi2ELi2EN4cute5tupleIJNS1_1CILi128EEES4_NS3_ILi64EEEEEEN7cutlass6half_tEfNS7_4arch4Sm80ELb1ELb0ELb1ELb0ELb1ELb0ELb0ELb0ELi2ELi4ELi4ELi4ELb0EE3mmaINS_16FlashAttnBwdSm80ISB_NS_24CollectiveEpilogueBwdGQAIS6_fSA_Li256ELb0ELb1EEENS_25SingleTileBwdLPTSchedulerILb0ELi128ELb1EEEE13SharedStorageENS1_6TensorINS1_11ArrayEngineIfLm32EEENS1_6LayoutINS2_IJNS2_IJNS3_ILi2EEESO_EEESO_NS3_ILi4EEEEEENS2_IJNS2_IJNS3_ILi1EEESO_EEESQ_NS3_ILi8EEEEEEEEEEEEbRKNSB_6ParamsERT0_S12_iNS2_IJiiiEEERT_ENKUlRT_iE_clINSK_INSL_IfLm64EEENSN_INS2_IJSP_SO_SU_EEESV_EEEEEEDaS17_i,@function
        .size           $_ZN7cutlass13device_kernelIN5flash19enable_sm80_to_sm89INS1_16FlashAttnBwdSm80INS1_25CollectiveMainloopBwdSm80ILi2ELi2EN4cute5tupleIJNS5_1CILi128EEES8_NS7_ILi64EEEEEENS_6half_tEfNS_4arch4Sm80ELb1ELb0ELb1ELb0ELb1ELb0ELb0ELb0ELi2ELi4ELi4ELi4ELb0EEENS1_24CollectiveEpilogueBwdGQAISA_fSD_Li256ELb0ELb1EEENS1_25SingleTileBwdLPTSchedulerILb0ELi128ELb1EEEEEEEEEvNT_6ParamsE$_ZZN5flash25CollectiveMainloopBwdSm80ILi2ELi2EN4cute5tupleIJNS1_1CILi128EEES4_NS3_ILi64EEEEEEN7cutlass6half_tEfNS7_4arch4Sm80ELb1ELb0ELb1ELb0ELb1ELb0ELb0ELb0ELi2ELi4ELi4ELi4ELb0EE3mmaINS_16FlashAttnBwdSm80ISB_NS_24CollectiveEpilogueBwdGQAIS6_fSA_Li256ELb0ELb1EEENS_25SingleTileBwdLPTSchedulerILb0ELi128ELb1EEEE13SharedStorageENS1_6TensorINS1_11ArrayEngineIfLm32EEENS1_6LayoutINS2_IJNS2_IJNS3_ILi2EEESO_EEESO_NS3_ILi4EEEEEENS2_IJNS2_IJNS3_ILi1EEESO_EEESQ_NS3_ILi8EEEEEEEEEEEEbRKNSB_6ParamsERT0_S12_iNS2_IJiiiEEERT_ENKUlRT_iE_clINSK_INSL_IfLm64EEENSN_INS2_IJSP_SO_SU_EEESV_EEEEEEDaS17_i,($_ZN7cutlass13device_kernelIN5flash19enable_sm80_to_sm89INS1_16FlashAttnBwdSm80INS1_25CollectiveMainloopBwdSm80ILi2ELi2EN4cute5tupleIJNS5_1CILi128EEES8_NS7_ILi64EEEEEENS_6half_tEfNS_4arch4Sm80ELb1ELb0ELb1ELb0ELb1ELb0ELb0ELb0ELi2ELi4ELi4ELi4ELb0EEENS1_24CollectiveEpilogueBwdGQAISA_fSD_Li256ELb0ELb1EEENS1_25SingleTileBwdLPTSchedulerILb0ELi128ELb1EEEEEEEEEvNT_6ParamsE$_ZZN5flash25CollectiveMainloopBwdSm80ILi2ELi2EN4cute5tupleIJNS1_1CILi128EEES4_NS3_ILi64EEEEEEN7cutlass6half_tEfNS7_4arch4Sm80ELb1ELb0ELb1ELb0ELb1ELb0ELb0ELb0ELi2ELi4ELi4ELi4ELb0EE3mmaINS_16FlashAttnBwdSm80ISB_NS_24CollectiveEpilogueBwdGQAIS6_fSA_Li256ELb0ELb1EEENS_25SingleTileBwdLPTSchedulerILb0ELi128ELb1EEEE13SharedStorageENS1_6TensorINS1_11ArrayEngineIfLm32EEENS1_6LayoutINS2_IJNS2_IJNS3_ILi2EEESO_EEESO_NS3_ILi4EEEEEENS2_IJNS2_IJNS3_ILi1EEESO_EEESQ_NS3_ILi8EEEEEEEEEEEEbRKNSB_6ParamsERT0_S12_iNS2_IJiiiEEERT_ENKUliT_E_clIZSC_ISJ_SX_EbS10_S12_S12_iS13_S15_EUlRS16_iE_EEDaiS16_ - $_ZN7cutlass13device_kernelIN5flash19enable_sm80_to_sm89INS1_16FlashAttnBwdSm80INS1_25CollectiveMainloopBwdSm80ILi2ELi2EN4cute5tupleIJNS5_1CILi128EEES8_NS7_ILi64EEEEEENS_6half_tEfNS_4arch4Sm80ELb1ELb0ELb1ELb0ELb1ELb0ELb0ELb0ELi2ELi4ELi4ELi4ELb0EEENS1_24CollectiveEpilogueBwdGQAISA_fSD_Li256ELb0ELb1EEENS1_25SingleTileBwdLPTSchedulerILb0ELi128ELb1EEEEEEEEEvNT_6ParamsE$_ZZN5flash25CollectiveMainloopBwdSm80ILi2ELi2EN4cute5tupleIJNS1_1CILi128EEES4_NS3_ILi64EEEEEEN7cutlass6half_tEfNS7_4arch4Sm80ELb1ELb0ELb1ELb0ELb1ELb0ELb0ELb0ELi2ELi4ELi4ELi4ELb0EE3mmaINS_16FlashAttnBwdSm80ISB_NS_24CollectiveEpilogueBwdGQAIS6_fSA_Li256ELb0ELb1EEENS_25SingleTileBwdLPTSchedulerILb0ELi128ELb1EEEE13SharedStorageENS1_6TensorINS1_11ArrayEngineIfLm32EEENS1_6LayoutINS2_IJNS2_IJNS3_ILi2EEESO_EEESO_NS3_ILi4EEEEEENS2_IJNS2_IJNS3_ILi1EEESO_EEESQ_NS3_ILi8EEEEEEEEEEEEbRKNSB_6ParamsERT0_S12_iNS2_IJiiiEEERT_ENKUlRT_iE_clINSK_INSL_IfLm64EEENSN_INS2_IJSP_SO_SU_EEESV_EEEEEEDaS17_i)
$_ZN7cutlass13device_kernelIN5flash19enable_sm80_to_sm89INS1_16FlashAttnBwdSm80INS1_25CollectiveMainloopBwdSm80ILi2ELi2EN4cute5tupleIJNS5_1CILi128EEES8_NS7_ILi64EEEEEENS_6half_tEfNS_4arch4Sm80ELb1ELb0ELb1ELb0ELb1ELb0ELb0ELb0ELi2ELi4ELi4ELi4ELb0EEENS1_24CollectiveEpilogueBwdGQAISA_fSD_Li256ELb0ELb1EEENS1_25SingleTileBwdLPTSchedulerILb0ELi128ELb1EEEEEEEEEvNT_6ParamsE$_ZZN5flash25CollectiveMainloopBwdSm80ILi2ELi2EN4cute5tupleIJNS1_1CILi128EEES4_NS3_ILi64EEEEEEN7cutlass6half_tEfNS7_4arch4Sm80ELb1ELb0ELb1ELb0ELb1ELb0ELb0ELb0ELi2ELi4ELi4ELi4ELb0EE3mmaINS_16FlashAttnBwdSm80ISB_NS_24CollectiveEpilogueBwdGQAIS6_fSA_Li256ELb0ELb1EEENS_25SingleTileBwdLPTSchedulerILb0ELi128ELb1EEEE13SharedStorageENS1_6TensorINS1_11ArrayEngineIfLm32EEENS1_6LayoutINS2_IJNS2_IJNS3_ILi2EEESO_EEESO_NS3_ILi4EEEEEENS2_IJNS2_IJNS3_ILi1EEESO_EEESQ_NS3_ILi8EEEEEEEEEEEEbRKNSB_6ParamsERT0_S12_iNS2_IJiiiEEERT_ENKUlRT_iE_clINSK_INSL_IfLm64EEENSN_INS2_IJSP_SO_SU_EEESV_EEEEEEDaS17_i:
        /* <DEDUP_REMOVED lines=20> */
[----:B------:R-:W-:Y:S05]  /*9f20*/  CALL.REL.NOINC `($_ZN7cutlass13device_kernelIN5flash19enable_sm80_to_sm89INS1_16FlashAttnBwdSm80INS1_25CollectiveMainloopBwdSm80ILi2ELi2EN4cute5tupleIJNS5_1CILi128EEES8_NS7_ILi64EEEEEENS_6half_tEfNS_4arch4Sm80ELb1ELb0ELb1ELb0ELb1ELb0ELb0ELb0ELi2ELi4ELi4ELi4ELb0EEENS1_24CollectiveEpilogueBwdGQAISA_fSD_Li256ELb0ELb1EEENS1_25SingleTileBwdLPTSchedulerILb0ELi128ELb1EEEEEEEEEvNT_6ParamsE$_ZZN4cute7idx2crdIiNS_5tupleIJNS_1CILi32EEENS2_ILi4EEENS2_ILi2EEENS2_ILi1EEEEEENS1_IJS6_S3_NS2_ILi128EEENS2_ILi0EEEEEEEEDaRKT_RKT0_RKT1_ENKUlRKT_RKT0_E_clIS5_S8_EEDaSM_SP_) ;  /* 0xfffffd6000007944 */ /* 0x000fea0003c3ffff */
[----:B------:R-:W-:Y:S02]  /*9f30*/  MOV R12, 0x9f50 ;  /* 0x00009f50000c7802 */ /* 0x000fe40000000f00 */
[----:B------:R-:W-:Y:S05]  /*9f40*/  CALL.REL.NOINC `($_ZN7cutlass13device_kernelIN5flash19enable_sm80_to_sm89INS1_16FlashAttnBwdSm80INS1_25CollectiveMainloopBwdSm80ILi2ELi2EN4cute5tupleIJNS5_1CILi128EEES8_NS7_ILi64EEEEEENS_6half_tEfNS_4arch4Sm80ELb1ELb0ELb1ELb0ELb1ELb0ELb0ELb0ELi2ELi4ELi4ELi4ELb0EEENS1_24CollectiveEpilogueBwdGQAISA_fSD_Li256ELb0ELb1EEENS1_25SingleTileBwdLPTSchedulerILb0ELi128ELb1EEEEEEEEEvNT_6ParamsE$_ZZN4cute9transformINS_5tupleIJNS_1CILi32EEENS2_ILi4EEENS2_ILi2EEENS2_ILi1EEEEEENS1_IJS6_S3_NS2_ILi128EEENS2_ILi0EEEEEEZNS_7idx2crdIiS7_SA_EEDaRKT_RKT0_RKT1_EUlRKT_RKT0_E_EEDaSE_SH_OSI_ENKUlDpSN_E_clIJiiiS9_EEEDaST_) ;  /* 0xfffffdd000007944 */ /* 0x000fea0003c3ffff */
[----:B------:R-:W-:Y:S02]  /*9f50*/  MOV R12, 0x9f70 ;  /* 0x00009f70000c7802 */ /* 0x000fe40000000f00 */
[----:B------:R-:W-:Y:S05]  /*9f60*/  CALL.REL.NOINC `($_ZN7cutlass13device_kernelIN5flash19enable_sm80_to_sm89INS1_16FlashAttnBwdSm80INS1_25CollectiveMainloopBwdSm80ILi2ELi2EN4cute5tupleIJNS5_1CILi128EEES8_NS7_ILi64EEEEEENS_6half_tEfNS_4arch4Sm80ELb1ELb0ELb1ELb0ELb1ELb0ELb0ELb0ELi2ELi4ELi4ELi4ELb0EEENS1_24CollectiveEpilogueBwdGQAISA_fSD_Li256ELb0ELb1EEENS1_25SingleTileBwdLPTSchedulerILb0ELi128ELb1EEEEEEEEEvNT_6ParamsE$_ZZN4cute7crd2crdINS_5tupleIJiiiNS_1CILi0EEEEEENS1_IJNS2_ILi32EEENS2_ILi4EEENS2_ILi2EEENS2_ILi1EEEEEENS1_IJS8_S8_S8_S8_EEEEEDaRKT_RKT0_RKT1_ENKUlRKT_RKT0_RKT1_E_clIiS5_S8_EEDaSM_SP_SS_) ;  /* 0xfffffa4000007944 */ /* 0x000fea0003c3ffff */
[----:B------:R-:W-:Y:S02]  /*9f70*/  MOV R12, 0x9f90 ;  /* 0x00009f90000c7802 */ /* 0x000fe40000000f00 */
[----:B------:R-:W-:Y:S05]  /*9f80*/  CALL.REL.NOINC `($_ZN7cutlass13device_kernelIN5flash19enable_sm80_to_sm89INS1_16FlashAttnBwdSm80INS1_25CollectiveMainloopBwdSm80ILi2ELi2EN4cute5tupleIJNS5_1CILi128EEES8_NS7_ILi64EEEEEENS_6half_tEfNS_4arch4Sm80ELb1ELb0ELb1ELb0ELb1ELb0ELb0ELb0ELi2ELi4ELi4ELi4ELb0EEENS1_24CollectiveEpilogueBwdGQAISA_fSD_Li256ELb0ELb1EEENS1_25SingleTileBwdLPTSchedulerILb0ELi128ELb1EEEEEEEEEvNT_6ParamsE$_ZZN4cute7crd2crdINS_5tupleIJiiiNS_1CILi0EEEEEENS1_IJNS2_ILi32EEENS2_ILi4EEENS2_ILi2EEENS2_ILi1EEEEEENS1_IJS8_S8_S8_S8_EEEEEDaRKT_RKT0_RKT1_ENKUlRKT_RKT0_RKT1_E_clIiS6_S8_EEDaSM_SP_SS_) ;  /* 0xfffffa5000007944 */ /* 0x000fea0003c3ffff */
[----:B------:R-:W-:Y:S02]  /*9f90*/  MOV R5, R3 ;  /* 0x0000000300057202 */ /* 0x000fe40000000f00 */
[----:B------:R-:W-:Y:S02]  /*9fa0*/  MOV R12, 0x9fc0 ;  /* 0x00009fc0000c7802 */ /* 0x000fe40000000f00 */
[----:B------:R-:W-:Y:S05]  /*9fb0*/  CALL.REL.NOINC `($_ZN7cutlass13device_kernelIN5flash19enable_sm80_to_sm89INS1_16FlashAttnBwdSm80INS1_25CollectiveMainloopBwdSm80ILi2ELi2EN4cute5tupleIJNS5_1CILi128EEES8_NS7_ILi64EEEEEENS_6half_tEfNS_4arch4Sm80ELb1ELb0ELb1ELb0ELb1ELb0ELb0ELb0ELi2ELi4ELi4ELi4ELb0EEENS1_24CollectiveEpilogueBwdGQAISA_fSD_Li256ELb0ELb1EEENS1_25SingleTileBwdLPTSchedulerILb0ELi128ELb1EEEEEEEEEvNT_6ParamsE$_ZZN4cute7crd2crdINS_5tupleIJiiiNS_1CILi0EEEEEENS1_IJNS2_ILi32EEENS2_ILi4EEENS2_ILi2EEENS2_ILi1EEEEEENS1_IJS8_S8_S8_S8_EEEEEDaRKT_RKT0_RKT1_ENKUlRKT_RKT0_RKT1_E_clIiS7_S8_EEDaSM_SP_SS_) ;  /* 0xfffffa5000007944 */ /* 0x000fea0003c3ffff */
[----:B------:R-:W-:Y:S02]  /*9fc0*/  MOV R12, 0x9fe0 ;  /* 0x00009fe0000c7802 */ /* 0x000fe40000000f00 */
[----:B------:R-:W-:Y:S05]  /*9fd0*/  CALL.REL.NOINC `($_ZN7cutlass13device_kernelIN5flash19enable_sm80_to_sm89INS1_16FlashAttnBwdSm80INS1_25CollectiveMainloopBwdSm80ILi2ELi2EN4cute5tupleIJNS5_1CILi128EEES8_NS7_ILi64EEEEEENS_6half_tEfNS_4arch4Sm80ELb1ELb0ELb1ELb0ELb1ELb0ELb0ELb0ELi2ELi4ELi4ELi4ELb0EEENS1_24CollectiveEpilogueBwdGQAISA_fSD_Li256ELb0ELb1EEENS1_25SingleTileBwdLPTSchedulerILb0ELi128ELb1EEEEEEEEEvNT_6ParamsE$_ZZN4cute9transformINS_5tupleIJiiiNS_1CILi0EEEEEENS1_IJNS2_ILi32EEENS2_ILi4EEENS2_ILi2EEENS2_ILi1EEEEEENS1_IJS8_S8_S8_S8_EEEZNS_7crd2crdIS4_S9_SA_EEDaRKT_RKT0_RKT1_EUlRKT_RKT0_RKT1_E_EEDaSE_SH_SK_OT2_ENKUlDpSN_E_clIJiiiS3_EEEDaSX_) ;  /* 0xfffffdd000007944 */ /* 0x000fea0003c3ffff */
[----:B------:R1:W-:Y:S01]  /*9fe0*/  STL [R1+0x13a0], R14 ;  /* 0x0013a00e01007387 */ /* 0x0003e20000100800 */
[----:B------:R-:W-:Y:S01]  /*9ff0*/  IMAD.MOV.U32 R15, RZ, RZ, R4 ;  /* 0x000000ffff0f7224 */ /* 0x000fe200078e0004 */
[----:B------:R-:W-:Y:S02]  /*a000*/  IADD3 R3, R13, 0x24, RZ ;  /* 0x000000240d037810 */ /* 0x000fe40007ffe0ff */
[----:B------:R1:W-:Y:S01]  /*a010*/  STL.U8 [R1+0x1394], RZ ;  /* 0x001394ff01007387 */ /* 0x0003e20000100000 */
[----:B------:R-:W-:-:S03]  /*a020*/  MOV R12, 0xa050 ;  /* 0x0000a050000c7802 */ /* 0x000fc60000000f00 */
[----:B------:R1:W-:Y:S04]  /*a030*/  STL.64 [R1+0x1398], R4 ;  /* 0x0013980401007387 */ /* 0x0003e80000100a00 */
[----:B-1----:R-:W-:Y:S05]  /*a040*/  CALL.REL.NOINC `($_ZN7cutlass13device_kernelIN5flash19enable_sm80_to_sm89INS1_16FlashAttnBwdSm80INS1_25CollectiveMainloopBwdSm80ILi2ELi2EN4cute5tupleIJNS5_1CILi128EEES8_NS7_ILi64EEEEEENS_6half_tEfNS_4arch4Sm80ELb1ELb0ELb1ELb0ELb1ELb0ELb0ELb0ELi2ELi4ELi4ELi4ELb0EEENS1_24CollectiveEpilogueBwdGQAISA_fSD_Li256ELb0ELb1EEENS1_25SingleTileBwdLPTSchedulerILb0ELi128ELb1EEEEEEEEEvNT_6ParamsE$_ZN4cute3eso3ESOILb1ELb0EJNS_6LayoutINS_5tupleIJNS3_IJNS3_IJNS_1CILi4EEENS4_ILi8EEEEEENS3_IJS5_NS4_ILi2EEEEEEEEENS3_IJNS3_IJS8_S8_EEENS3_IJS8_S6_EEEEEEEEENS3_IJNS3_IJNS3_IJNS_11ScaledBasisIS8_JLi1EEEENSF_INS4_ILi1EEEJLi0EEEEEEENS3_IJNSF_INS4_ILi16EEEJLi0EEEENSF_IS6_JLi1EEEEEEEEEENS3_IJNS3_IJNSF_ISH_JLi1EEEENSF_IS6_JLi0EEEEEEENS3_IJNSF_INS4_ILi64EEEJLi0EEEENSF_ISK_JLi1EEEEEEEEEEEEEEENS_10ViewEngineINS_23ArithmeticTupleIteratorINS_15ArithmeticTupleIJNS4_ILi0EEES12_EEEEEEEEEC2ERKSY_RKS15_) ;  /* 0xffffd4d000007944 */ /* 0x002fea0003c3ffff */
[----:B------:R-:W-:Y:S01]  /*a050*/  IMAD.MOV.U32 R7, RZ, RZ, R5 ;  /* 0x000000ffff077224 */ /* 0x000fe200078e0005 */
[----:B-1----:R-:W-:Y:S01]  /*a060*/  IADD3 R3, R13, 0x20, RZ ;  /* 0x000000200d037810 */ /* 0x002fe20007ffe0ff */
[----:B------:R-:W-:Y:S01]  /*a070*/  IMAD.MOV.U32 R11, RZ, RZ, R13 ;  /* 0x000000ffff0b7224 */ /* 0x000fe200078e000d */
[----:B------:R-:W-:Y:S02]  /*a080*/  MOV R12, 0xa0a0 ;  /* 0x0000a0a0000c7802 */ /* 0x000fe40000000f00 */
[----:B------:R-:W-:Y:S05]  /*a090*/  CALL.REL.NOINC `($_ZN7cutlass13device_kernelIN5flash19enable_sm80_to_sm89INS1_16FlashAttnBwdSm80INS1_25CollectiveMainloopBwdSm80ILi2ELi2EN4cute5tupleIJNS5_1CILi128EEES8_NS7_ILi64EEEEEENS_6half_tEfNS_4arch4Sm80ELb1ELb0ELb1ELb0ELb1ELb0ELb0ELb0ELi2ELi4ELi4ELi4ELb0EEENS1_24CollectiveEpilogueBwdGQAISA_fSD_Li256ELb0ELb1EEENS1_25SingleTileBwdLPTSchedulerILb0ELi128ELb1EEEEEEEEEvNT_6ParamsE$_ZN4cute3eso3ESOILb0ELb0EJiiEEC2ERKiS4_) ;  /* 0xffffc55000007944 */ /* 0x000fea0003c3ffff */
[----:B------:R-:W2:Y:S01]  /*a0a0*/  LDL.64 R4, [R1+0x1380] ;  /* 0x0013800001047983 */ /* 0x000ea20000100a00 */
[----:B------:R-:W-:-:S03]  /*a0b0*/  MOV R12, 0xa0f0 ;  /* 0x0000a0f0000c7802 */ /* 0x000fc60000000f00 */
[----:B--2---:R2:W-:Y:S04]  /*a0c0*/  STL [R1+0x138c], R4 ;  /* 0x00138c0401007387 */ /* 0x0045e80000100800 */
[----:B------:R2:W-:Y:S02]  /*a0d0*/  STL [R1+0x1390], R5 ;  /* 0x0013900501007387 */ /* 0x0005e40000100800 */
[----:B-12---:R-:W-:Y:S05]  /*a0e0*/  CALL.REL.NOINC `($_ZN7cutlass13device_kernelIN5flash19enable_sm80_to_sm89INS1_16FlashAttnBwdSm80INS1_25CollectiveMainloopBwdSm80ILi2ELi2EN4cute5tupleIJNS5_1CILi128EEES8_NS7_ILi64EEEEEENS_6half_tEfNS_4arch4Sm80ELb1ELb0ELb1ELb0ELb1ELb0ELb0ELb0ELi2ELi4ELi4ELi4ELb0EEENS1_24CollectiveEpilogueBwdGQAISA_fSD_Li256ELb0ELb1EEENS1_25SingleTileBwdLPTSchedulerILb0ELi128ELb1EEEEEEEEEvNT_6ParamsE$_ZN4cute3eso3ESOILb0ELb0EJiNS_5tupleIJiiEEEEEC2ERKiRKS3_) ;  /* 0xffffc47000007944 */ /* 0x006fea0003c3ffff */
        /* <DEDUP_REMOVED lines=217> */
[----:B------:R-:W-:Y:S05]  /*ae80*/  @P0 RET.REL.NODEC R16 `(_ZN7cutlass13device_kernelIN5flash19enable_sm80_to_sm89INS1_16FlashAttnBwdSm80INS1_25CollectiveMainloopBwdSm80ILi2ELi2EN4cute5tupleIJNS5_1CILi128EEES8_NS7_ILi64EEEEEENS_6half_tEfNS_4arch4Sm80ELb1ELb0ELb1ELb0ELb1ELb0ELb0ELb0ELi2ELi4ELi4ELi4ELb0EEENS1_24CollectiveEpilogueBwdGQAISA_fSD_Li256ELb0ELb1EEENS1_25SingleTileBwdLPTSchedulerILb0ELi128ELb1EEEEEEEEEvNT_6ParamsE) ;  /* 0xffff517010000950 */ /* 0x000fea0003c3ffff */
[----:B------:R-:W-:Y:S02]  /*ae90*/  MOV R3, 0xff800000 ;  /* 0xff80000000037802 */ /* 0x000fe40000000f00 */
[----:B------:R-:W-:-:S03]  /*aea0*/  MOV R17, 0x0 ;  /* 0x0000000000117802 */ /* 0x000fc60000000f00 */
[----:B------:R1:W-:Y:S01]  /*aeb0*/  STL [R6+0xfc], R3 ;  /* 0x0000fc0306007387 */ /* 0x0003e20000100800 */
[----:B------:R-:W-:Y:S05]  /*aec0*/  RET.REL.NODEC R16 `(_ZN7cutlass13device_kernelIN5flash19enable_sm80_to_sm89INS1_16FlashAttnBwdSm80INS1_25CollectiveMainloopBwdSm80ILi2ELi2EN4cute5tupleIJNS5_1CILi128EEES8_NS7_ILi64EEEEEENS_6half_tEfNS_4arch4Sm80ELb1ELb0ELb1ELb0ELb1ELb0ELb0ELb0ELi2ELi4ELi4ELi4ELb0EEENS1_24CollectiveEpilogueBwdGQAISA_fSD_Li256ELb0ELb1EEENS1_25SingleTileBwdLPTSchedulerILb0ELi128ELb1EEEEEEEEEvNT_6ParamsE) ;  /* 0xffff513010007950 */ /* 0x000fea0003c3ffff */
        .type           $_ZN7cutlass13device_kernelIN5flash19enable_sm80_to_sm89INS1_16FlashAttnBwdSm80INS1_25CollectiveMainloopBwdSm80ILi2ELi2EN4cute5tupleIJNS5_1CILi128EEES8_NS7_ILi64EEEEEENS_6half_tEfNS_4arch4Sm80ELb1ELb0ELb1ELb0ELb1ELb0ELb0ELb0ELi2ELi4ELi4ELi4ELb0EEENS1_24CollectiveEpilogueBwdGQAISA_fSD_Li256ELb0ELb1EEENS1_25SingleTileBwdLPTSchedulerILb0ELi128ELb1EEEEEEEEEvNT_6ParamsE$_ZZN5flash25CollectiveMainloopBwdSm80ILi2ELi2EN4cute5tupleIJNS1_1CILi128EEES4_NS3_ILi64EEEEEEN7cutlass6half_tEfNS7_4arch4Sm80ELb1ELb0ELb1ELb0ELb1ELb0ELb0ELb0ELi2ELi4ELi4ELi4ELb0EE3mmaINS_16FlashAttnBwdSm80ISB_NS_24CollectiveEpilogueBwdGQAIS6_fSA_Li256ELb0ELb1EEENS_25SingleTileBwdLPTSchedulerILb0ELi128ELb1EEEE13SharedStorageENS1_6TensorINS1_11ArrayEngineIfLm32EEENS1_6LayoutINS2_IJNS2_IJNS3_ILi2EEESO_EEESO_NS3_ILi4EEEEEENS2_IJNS2_IJNS3_ILi1EEESO_EEESQ_NS3_ILi8EEEEEEEEEEEEbRKNSB_6ParamsERT0_S12_iNS2_IJiiiEEERT_ENKUliT_E_clIZSC_ISJ_SX_EbS10_S12_S12_iS13_S15_EUlRS16_iE_EEDaiS16_,@function
        .size           $_ZN7cutlass13device_kernelIN5flash19enable_sm80_to_sm89INS1_16FlashAttnBwdSm80INS1_25CollectiveMainloopBwdSm80ILi2ELi2EN4cute5tupleIJNS5_1CILi128EEES8_NS7_ILi64EEEEEENS_6half_tEfNS_4arch4Sm80ELb1ELb0ELb1ELb0ELb1ELb0ELb0ELb0ELi2ELi4ELi4ELi4ELb0EEENS1_24CollectiveEpilogueBwdGQAISA_fSD_Li256ELb0ELb1EEENS1_25SingleTileBwdLPTSchedulerILb0ELi128ELb1EEEEEEEEEvNT_6ParamsE$_ZZN5flash25CollectiveMainloopBwdSm80ILi2ELi2EN4cute5tupleIJNS1_1CILi128EEES4_NS3_ILi64EEEEEEN7cutlass6half_tEfNS7_4arch4Sm80ELb1ELb0ELb1ELb0ELb1ELb0ELb0ELb0ELi2ELi4ELi4ELi4ELb0EE3mmaINS_16FlashAttnBwdSm80ISB_NS_24CollectiveEpilogueBwdGQAIS6_fSA_Li256ELb0ELb1EEENS_25SingleTileBwdLPTSchedulerILb0ELi128ELb1EEEE13SharedStorageENS1_6TensorINS1_11ArrayEngineIfLm32EEENS1_6LayoutINS2_IJNS2_IJNS3_ILi2EEESO_EEESO_NS3_ILi4EEEEEENS2_IJNS2_IJNS3_ILi1EEESO_EEESQ_NS3_ILi8EEEEEEEEEEEEbRKNSB_6ParamsERT0_S12_iNS2_IJiiiEEERT_ENKUliT_E_clIZSC_ISJ_SX_EbS10_S12_S12_iS13_S15_EUlRS16_iE_EEDaiS16_,($_ZN7cutlass13device_kernelIN5flash19enable_sm80_to_sm89INS1_16FlashAttnBwdSm80INS1_25CollectiveMainloopBwdSm80ILi2ELi2EN4cute5tupleIJNS5_1CILi128EEES8_NS7_ILi64EEEEEENS_6half_tEfNS_4arch4Sm80ELb1ELb0ELb1ELb0ELb1ELb0ELb0ELb0ELi2ELi4ELi4ELi4ELb0EEENS1_24CollectiveEpilogueBwdGQAISA_fSD_Li256ELb0ELb1EEENS1_25SingleTileBwdLPTSchedulerILb0ELi128ELb1EEEEEEEEEvNT_6ParamsE$_ZZN5flash25CollectiveMainloopBwdSm80ILi2ELi2EN4cute5tupleIJNS1_1CILi128EEES4_NS3_ILi64EEEEEEN7cutlass6half_tEfNS7_4arch4Sm80ELb1ELb0ELb1ELb0ELb1ELb0ELb0ELb0ELi2ELi4ELi4ELi4ELb0EE3mmaINS_16FlashAttnBwdSm80ISB_NS_24CollectiveEpilogueBwdGQAIS6_fSA_Li256ELb0ELb1EEENS_25SingleTileBwdLPTSchedulerILb0ELi128ELb1EEEE13SharedStorageENS1_6TensorINS1_11ArrayEngineIfLm32EEENS1_6LayoutINS2_IJNS2_IJNS3_ILi2EEESO_EEESO_NS3_ILi4EEEEEENS2_IJNS2_IJNS3_ILi1EEESO_EEESQ_NS3_ILi8EEEEEEEEEEEEbRKNSB_6ParamsERT0_S12_iNS2_IJiiiEEERT_ENKUlvE0_clEv - $_ZN7cutlass13device_kernelIN5flash19enable_sm80_to_sm89INS1_16FlashAttnBwdSm80INS1_25CollectiveMainloopBwdSm80ILi2ELi2EN4cute5tupleIJNS5_1CILi128EEES8_NS7_ILi64EEEEEENS_6half_tEfNS_4arch4Sm80ELb1ELb0ELb1ELb0ELb1ELb0ELb0ELb0ELi2ELi4ELi4ELi4ELb0EEENS1_24CollectiveEpilogueBwdGQAISA_fSD_Li256ELb0ELb1EEENS1_25SingleTileBwdLPTSchedulerILb0ELi128ELb1EEEEEEEEEvNT_6ParamsE$_ZZN5flash25CollectiveMainloopBwdSm80ILi2ELi2EN4cute5tupleIJNS1_1CILi128EEES4_NS3_ILi64EEEEEEN7cutlass6half_tEfNS7_4arch4Sm80ELb1ELb0ELb1ELb0ELb1ELb0ELb0ELb0ELi2ELi4ELi4ELi4ELb0EE3mmaINS_16FlashAttnBwdSm80ISB_NS_24CollectiveEpilogueBwdGQAIS6_fSA_Li256ELb0ELb1EEENS_25SingleTileBwdLPTSchedulerILb0ELi128ELb1EEEE13SharedStorageENS1_6TensorINS1_11ArrayEngineIfLm32EEENS1_6LayoutINS2_IJNS2_IJNS3_ILi2EEESO_EEESO_NS3_ILi4EEEEEENS2_IJNS2_IJNS3_ILi1EEESO_EEESQ_NS3_ILi8EEEEEEEEEEEEbRKNSB_6ParamsERT0_S12_iNS2_IJiiiEEERT_ENKUliT_E_clIZSC_ISJ_SX_EbS10_S12_S12_iS13_S15_EUlRS16_iE_EEDaiS16_)
$_ZN7cutlass13device_kernelIN5flash19enable_sm80_to_sm89INS1_16FlashAttnBwdSm80INS1_25CollectiveMainloopBwdSm80ILi2ELi2EN4cute5tupleIJNS5_1CILi128EEES8_NS7_ILi64EEEEEENS_6half_tEfNS_4arch4Sm80ELb1ELb0ELb1ELb0ELb1ELb0ELb0ELb0ELi2ELi4ELi4ELi4ELb0EEENS1_24CollectiveEpilogueBwdGQAISA_fSD_Li256ELb0ELb1EEENS1_25SingleTileBwdLPTSchedulerILb0ELi128ELb1EEEEEEEEEvNT_6ParamsE$_ZZN5flash25CollectiveMainloopBwdSm80ILi2ELi2EN4cute5tupleIJNS1_1CILi128EEES4_NS3_ILi64EEEEEEN7cutlass6half_tEfNS7_4arch4Sm80ELb1ELb0ELb1ELb0ELb1ELb0ELb0ELb0ELi2ELi4ELi4ELi4ELb0EE3mmaINS_16FlashAttnBwdSm80ISB_NS_24CollectiveEpilogueBwdGQAIS6_fSA_Li256ELb0ELb1EEENS_25SingleTileBwdLPTSchedulerILb0ELi128ELb1EEEE13SharedStorageENS1_6TensorINS1_11ArrayEngineIfLm32EEENS1_6LayoutINS2_IJNS2_IJNS3_ILi2EEESO_EEESO_NS3_ILi4EEEEEENS2_IJNS2_IJNS3_ILi1EEESO_EEESQ_NS3_ILi8EEEEEEEEEEEEbRKNSB_6ParamsERT0_S12_iNS2_IJiiiEEERT_ENKUliT_E_clIZSC_ISJ_SX_EbS10_S12_S12_iS13_S15_EUlRS16_iE_EEDaiS16_:
        /* <DEDUP_REMOVED lines=46> */
[----:B-1---5:R-:W-:Y:S05]  /*b1b0*/  CALL.REL.NOINC `($_ZN7cutlass13device_kernelIN5flash19enable_sm80_to_sm89INS1_16FlashAttnBwdSm80INS1_25CollectiveMainloopBwdSm80ILi2ELi2EN4cute5tupleIJNS5_1CILi128EEES8_NS7_ILi64EEEEEENS_6half_tEfNS_4arch4Sm80ELb1ELb0ELb1ELb0ELb1ELb0ELb0ELb0ELi2ELi4ELi4ELi4ELb0EEENS1_24CollectiveEpilogueBwdGQAISA_fSD_Li256ELb0ELb1EEENS1_25SingleTileBwdLPTSchedulerILb0ELi128ELb1EEEEEEEEEvNT_6ParamsE$_ZN4cute3eso3ESOILb1ELb0EJNS_14ComposedLayoutINS_7SwizzleILi3ELi3ELi3EEENS_1CILj0EEENS_6LayoutINS_5tupleIJNS8_IJNS5_ILi8EEENS5_ILi16EEEEEENS8_IJNS5_ILi64EEENS5_ILi1EEEEEEEEENS8_IJNS8_IJSC_NS5_ILi512EEEEEENS8_IJSD_NS5_ILi0EEEEEEEEEEEEENS_10ViewEngineINS_8smem_ptrIPN7cutlass6half_tEEEEEEEC2ERKSM_RKST_) ;  /* 0xffffbbc000007944 */ /* 0x022fea0003c3ffff */
[----:B-1----:R1:W5:Y:S01]  /*b1c0*/  LDL.64 R2, [R1+0x758] ;  /* 0x0007580001027983 */ /* 0x0023620000100a00 */
[----:B------:R-:W-:-:S03]  /*b1d0*/  MOV R6, 0xb1f0 ;  /* 0x0000b1f000067802 */ /* 0x000fc60000000f00 */
[----:B-1---5:R-:W-:Y:S05]  /*b1e0*/  CALL.REL.NOINC `($_ZN7cutlass13device_kernelIN5flash19enable_sm80_to_sm89INS1_16FlashAttnBwdSm80INS1_25CollectiveMainloopBwdSm80ILi2ELi2EN4cute5tupleIJNS5_1CILi128EEES8_NS7_ILi64EEEEEENS_6half_tEfNS_4arch4Sm80ELb1ELb0ELb1ELb0ELb1ELb0ELb0ELb0ELi2ELi4ELi4ELi4ELb0EEENS1_24CollectiveEpilogueBwdGQAISA_fSD_Li256ELb0ELb1EEENS1_25SingleTileBwdLPTSchedulerILb0ELi128ELb1EEEEEEEEEvNT_6ParamsE$_ZN4cute3eso3ESOILb1ELb0EJNS_14ComposedLayoutINS_7SwizzleILi3ELi3ELi3EEENS_1CILj0EEENS_6LayoutINS_5tupleIJNS8_IJNS8_IJNS5_ILi4EEENS5_ILi8EEEEEENS8_IJS9_NS5_ILi1EEEEEEEEENS8_IJNS8_IJNS5_ILi2EEESF_SF_EEENS8_IJSF_S9_EEEEEEEEENS8_IJNS8_IJNS8_IJSF_NS5_ILi64EEEEEENS8_IJNS5_ILi1024EEENS5_ILi0EEEEEEEEENS8_IJNS8_IJSC_NS5_ILi512EEESA_EEENS8_IJNS5_ILi4096EEENS5_ILi16EEEEEEEEEEEEEEEENS_10ViewEngineINS_8smem_ptrIPN7cutlass6half_tEEEEEEEC2ERKSY_RKS15_) ;  /* 0xffffbc2000007944 */ /* 0x022fea0003c3ffff */
[----:B------:R-:W-:Y:S01]  /*b1f0*/  ULDC.64 UR4, c[0x0][0x118] ;  /* 0x0000460000047ab9 */ /* 0x000fe20000000a00 */
[----:B------:R2:W5:Y:S04]  /*b200*/  LDL.64 R24, [R1+0x758] ;  /* 0x0007580001187983 */ /* 0x0005680000100a00 */
[----:B-1----:R2:W5:Y:S01]  /*b210*/  LD.E R3, [R20.64+0x8] ;  /* 0x0000080414037980 */ /* 0x002562000c101900 */
[----:B------:R-:W-:-:S02]  /*b220*/  MOV R82, R60 ;  /* 0x0000003c00527202 */ /* 0x000fc40000000f00 */
[----:B------:R-:W-:Y:S02]  /*b230*/  MOV R4, 0xb250 ;  /* 0x0000b25000047802 */ /* 0x000fe40000000f00 */
[----:B--2--5:R-:W-:Y:S05]  /*b240*/  CALL.REL.NOINC `($_ZN7cutlass13device_kernelIN5flash19enable_sm80_to_sm89INS1_16FlashAttnBwdSm80INS1_25CollectiveMainloopBwdSm80ILi2ELi2EN4cute5tupleIJNS5_1CILi128EEES8_NS7_ILi64EEEEEENS_6half_tEfNS_4arch4Sm80ELb1ELb0ELb1ELb0ELb1ELb0ELb0ELb0ELi2ELi4ELi4ELi4ELb0EEENS1_24CollectiveEpilogueBwdGQAISA_fSD_Li256ELb0ELb1EEENS1_25SingleTileBwdLPTSchedulerILb0ELi128ELb1EEEEEEEEEvNT_6ParamsE$_ZN4cute3eso3ESOILb0ELb1EJiNS_1CILi0EEEEEC2ERKiRKS3_) ;  /* 0xffffb7a000007944 */ /* 0x024fea0003c3ffff */
[----:B------:R-:W2:Y:S01]  /*b250*/  LDL R26, [R1+0x758] ;  /* 0x00075800011a7983 */ /* 0x000ea20000100800 */
[----:B------:R-:W-:Y:S01]  /*b260*/  ULDC.64 UR4, c[0x0][0x118] ;  /* 0x0000460000047ab9 */ /* 0x000fe20000000a00 */
[----:B------:R-:W-:Y:S01]  /*b270*/  IMAD.MOV.U32 R82, RZ, RZ, R60 ;  /* 0x000000ffff527224 */ /* 0x000fe200078e003c */
[----:B-1----:R-:W-:Y:S01]  /*b280*/  MOV R2, R15 ;  /* 0x0000000f00027202 */ /* 0x002fe20000000f00 */
[----:B--2---:R1:W-:Y:S04]  /*b290*/  STL [R1+0x11e8], R26 ;  /* 0x0011e81a01007387 */ /* 0x0043e80000100800 */
[----:B------:R1:W5:Y:S01]  /*b2a0*/  LD.E R6, [R20.64+0x4] ;  /* 0x0000040414067980 */ /* 0x000362000c101900 */
[----:B------:R-:W-:-:S03]  /*b2b0*/  MOV R4, 0xb2d0 ;  /* 0x0000b2d000047802 */ /* 0x000fc60000000f00 */
[----:B-1---5:R-:W-:Y:S05]  /*b2c0*/  CALL.REL.NOINC `($_ZN7cutlass13device_kernelIN5flash19enable_sm80_to_sm89INS1_16FlashAttnBwdSm80INS1_25CollectiveMainloopBwdSm80ILi2ELi2EN4cute5tupleIJNS5_1CILi128EEES8_NS7_ILi64EEEEEENS_6half_tEfNS_4arch4Sm80ELb1ELb0ELb1ELb0ELb1ELb0ELb0ELb0ELi2ELi4ELi4ELi4ELb0EEENS1_24CollectiveEpilogueBwdGQAISA_fSD_Li256ELb0ELb1EEENS1_25SingleTileBwdLPTSchedulerILb0ELi128ELb1EEEEEEEEEvNT_6ParamsE$_ZN4cute3eso3ESOILb0ELb0EJiNS_5tupleIJiNS_1CILi0EEEEEEEEC2ERKiRKS5_) ;  /* 0xffffb22000007944 */ /* 0x022fea0003c3ffff */
[----:B-1----:R1:W5:Y:S01]  /*b2d0*/  LDL.64 R2, [R1+0x758] ;  /* 0x0007580001027983 */ /* 0x0023620000100a00 */
[----:B------:R-:W-:-:S02]  /*b2e0*/  MOV R82, R60 ;  /* 0x0000003c00527202 */ /* 0x000fc40000000f00 */
[----:B------:R-:W-:Y:S02]  /*b2f0*/  MOV R6, 0xb310 ;  /* 0x0000b31000067802 */ /* 0x000fe40000000f00 */
[----:B-1---5:R-:W-:Y:S05]  /*b300*/  CALL.REL.NOINC `($_ZN7cutlass13device_kernelIN5flash19enable_sm80_to_sm89INS1_16FlashAttnBwdSm80INS1_25CollectiveMainloopBwdSm80ILi2ELi2EN4cute5tupleIJNS5_1CILi128EEES8_NS7_ILi64EEEEEENS_6half_tEfNS_4arch4Sm80ELb1ELb0ELb1ELb0ELb1ELb0ELb0ELb0ELi2ELi4ELi4ELi4ELb0EEENS1_24CollectiveEpilogueBwdGQAISA_fSD_Li256ELb0ELb1EEENS1_25SingleTileBwdLPTSchedulerILb0ELi128ELb1EEEEEEEEEvNT_6ParamsE$_ZN4cute3eso3ESOILb0ELb1EJNS_5tupleIJiNS2_IJiNS_1CILi0EEEEEEEEENS2_IJNS_10UnderscoreENS2_IJS7_S7_EEEEEEEEC2ERKS6_RKS9_) ;  /* 0xffffb64000007944 */ /* 0x022fea0003c3ffff */
[----:B------:R-:W2:Y:S01]  /*b310*/  LDL.64 R20, [R1+0x758] ;  /* 0x0007580001147983 */ /* 0x000ea20000100a00 */
[----:B-1----:R-:W-:Y:S02]  /*b320*/  MOV R2, R17 ;  /* 0x0000001100027202 */ /* 0x002fe40000000f00 */
[----:B------:R-:W-:Y:S01]  /*b330*/  MOV R4, 0xb370 ;  /* 0x0000b37000047802 */ /* 0x000fe20000000f00 */
[----:B--2---:R1:W-:Y:S04]  /*b340*/  STL [R1+0x11ec], R20 ;  /* 0x0011ec1401007387 */ /* 0x0043e80000100800 */
[----:B------:R1:W-:Y:S02]  /*b350*/  STL [R1+0x11f0], R21 ;  /* 0x0011f01501007387 */ /* 0x0003e40000100800 */
[----:B-1----:R-:W-:Y:S05]  /*b360*/  CALL.REL.NOINC `($_ZN7cutlass13device_kernelIN5flash19enable_sm80_to_sm89INS1_16FlashAttnBwdSm80INS1_25CollectiveMainloopBwdSm80ILi2ELi2EN4cute5tupleIJNS5_1CILi128EEES8_NS7_ILi64EEEEEENS_6half_tEfNS_4arch4Sm80ELb1ELb0ELb1ELb0ELb1ELb0ELb0ELb0ELi2ELi4ELi4ELi4ELb0EEENS1_24CollectiveEpilogueBwdGQAISA_fSD_Li256ELb0ELb1EEENS1_25SingleTileBwdLPTSchedulerILb0ELi128ELb1EEEEEEEEEvNT_6ParamsE$_ZZN4cute4diceINS_5tupleIJNS1_IJiNS1_IJiNS_1CILi0EEEEEEEEENS1_IJNS_10UnderscoreENS1_IJS6_S6_EEEEEEEEES9_EEDaRKT_RKT0_ENKUlRKT_RKT0_E_clIS5_S5_EEDaSI_SL_) ;  /* 0xffffe10000007944 */ /* 0x002fea0003c3ffff */
[----:B------:R-:W-:Y:S02]  /*b370*/  MOV R4, 0xb390 ;  /* 0x0000b39000047802 */ /* 0x000fe40000000f00 */
[----:B-1---5:R-:W-:Y:S05]  /*b380*/  CALL.REL.NOINC `($_ZN7cutlass13device_kernelIN5flash19enable_sm80_to_sm89INS1_16FlashAttnBwdSm80INS1_25CollectiveMainloopBwdSm80ILi2ELi2EN4cute5tupleIJNS5_1CILi128EEES8_NS7_ILi64EEEEEENS_6half_tEfNS_4arch4Sm80ELb1ELb0ELb1ELb0ELb1ELb0ELb0ELb0ELi2ELi4ELi4ELi4ELb0EEENS1_24CollectiveEpilogueBwdGQAISA_fSD_Li256ELb0ELb1EEENS1_25SingleTileBwdLPTSchedulerILb0ELi128ELb1EEEEEEEEEvNT_6ParamsE$_ZZN4cute12filter_tupleINS_5tupleIJNS1_IJiNS1_IJiNS_1CILi0EEEEEEEEENS1_IJNS_10UnderscoreENS1_IJS6_S6_EEEEEEEEES9_ZNS_4diceIS9_S9_EEDaRKT_RKT0_EUlRKT_RKT0_E_EEDaSD_SG_OT1_ENKUlDpSJ_E_clIJNS1_IJiiS3_EEENS1_IJEEEEEEDaSQ_) ;  /* 0xffffdb3000007944 */ /* 0x022fea0003c3ffff */
[----:B------:R-:W-:Y:S02]  /*b390*/  MOV R4, 0xb3b0 ;  /* 0x0000b3b000047802 */ /* 0x000fe40000000f00 */
[----:B------:R-:W-:Y:S05]  /*b3a0*/  CALL.REL.NOINC `($_ZN7cutlass13device_kernelIN5flash19enable_sm80_to_sm89INS1_16FlashAttnBwdSm80INS1_25CollectiveMainloopBwdSm80ILi2ELi2EN4cute5tupleIJNS5_1CILi128EEES8_NS7_ILi64EEEEEENS_6half_tEfNS_4arch4Sm80ELb1ELb0ELb1ELb0ELb1ELb0ELb0ELb0ELi2ELi4ELi4ELi4ELb0EEENS1_24CollectiveEpilogueBwdGQAISA_fSD_Li256ELb0ELb1EEENS1_25SingleTileBwdLPTSchedulerILb0ELi128ELb1EEEEEEEEEvNT_6ParamsE$_ZZN4cute7idx2crdINS_5tupleIJiiNS_1CILi0EEEEEENS1_IJNS1_IJNS2_ILi4EEENS2_ILi8EEEEEES5_NS2_ILi1EEEEEEEEDaRKT_RKT0_ENKUlRKT_RKT0_E_clIiS7_EEDaSI_SL_) ;  /* 0xffffe87000007944 */ /* 0x000fea0003c3ffff */
[----:B------:R-:W-:Y:S02]  /*b3b0*/  MOV R5, R3 ;  /* 0x0000000300057202 */ /* 0x000fe40000000f00 */
[----:B------:R-:W-:-:S02]  /*b3c0*/  MOV R4, 0xb3e0 ;  /* 0x0000b3e000047802 */ /* 0x000fc40000000f00 */
[----:B------:R-:W-:Y:S05]  /*b3d0*/  CALL.REL.NOINC `($_ZN7cutlass13device_kernelIN5flash19enable_sm80_to_sm89INS1_16FlashAttnBwdSm80INS1_25CollectiveMainloopBwdSm80ILi2ELi2EN4cute5tupleIJNS5_1CILi128EEES8_NS7_ILi64EEEEEENS_6half_tEfNS_4arch4Sm80ELb1ELb0ELb1ELb0ELb1ELb0ELb0ELb0ELi2ELi4ELi4ELi4ELb0EEENS1_24CollectiveEpilogueBwdGQAISA_fSD_Li256ELb0ELb1EEENS1_25SingleTileBwdLPTSchedulerILb0ELi128ELb1EEEEEEEEEvNT_6ParamsE$_ZZN4cute9transformINS_5tupleIJiiNS_1CILi0EEEEEENS1_IJNS1_IJNS2_ILi4EEENS2_ILi8EEEEEES5_NS2_ILi1EEEEEEZNS_7idx2crdIS4_S9_EEDaRKT_RKT0_EUlRKT_RKT0_E_EEDaSD_SG_OT1_ENKUlDpSJ_E_clIJNS1_IJiiEEEiS3_EEEDaSQ_) ;  /* 0xffffe9a000007944 */ /* 0x000fea0003c3ffff */
[----:B------:R-:W-:Y:S02]  /*b3e0*/  MOV R4, R6 ;  /* 0x0000000600047202 */ /* 0x000fe40000000f00 */
[----:B------:R-:W-:-:S02]  /*b3f0*/  MOV R6, 0xb410 ;  /* 0x0000b41000067802 */ /* 0x000fc40000000f00 */
[----:B------:R-:W-:Y:S05]  /*b400*/  CALL.REL.NOINC `($_ZN7cutlass13device_kernelIN5flash19enable_sm80_to_sm89INS1_16FlashAttnBwdSm80INS1_25CollectiveMainloopBwdSm80ILi2ELi2EN4cute5tupleIJNS5_1CILi128EEES8_NS7_ILi64EEEEEENS_6half_tEfNS_4arch4Sm80ELb1ELb0ELb1ELb0ELb1ELb0ELb0ELb0ELi2ELi4ELi4ELi4ELb0EEENS1_24CollectiveEpilogueBwdGQAISA_fSD_Li256ELb0ELb1EEENS1_25SingleTileBwdLPTSchedulerILb0ELi128ELb1EEEEEEEEEvNT_6ParamsE$_ZZN4cute13to_mixed_bitsINS_5tupleIJNS1_IJNS_1CILi4EEENS2_ILi8EEEEEES3_NS2_ILi1EEEEEENS1_IJNS1_IJNS2_ILi0EEENS2_ILi64EEEEEES8_S8_EEENS1_IJNS1_IJiiEEEiS8_EEEEEDaRKT_RKT0_RKT1_ENKUlRKT_RKT0_RKT1_E_clIS5_SA_SC_EEDaSP_SS_SV_) ;  /* 0xffffde6000007944 */ /* 0x000fea0003c3ffff */
[----:B------:R-:W-:Y:S02]  /*b410*/  MOV R29, R4 ;  /* 0x00000004001d7202 */ /* 0x000fe40000000f00 */
[----:B------:R-:W-:-:S02]  /*b420*/  MOV R4, 0xb440 ;  /* 0x0000b44000047802 */ /* 0x000fc40000000f00 */
[----:B------:R-:W-:Y:S05]  /*b430*/  CALL.REL.NOINC `($_ZN7cutlass13device_kernelIN5flash19enable_sm80_to_sm89INS1_16FlashAttnBwdSm80INS1_25CollectiveMainloopBwdSm80ILi2ELi2EN4cute5tupleIJNS5_1CILi128EEES8_NS7_ILi64EEEEEENS_6half_tEfNS_4arch4Sm80ELb1ELb0ELb1ELb0ELb1ELb0ELb0ELb0ELi2ELi4ELi4ELi4ELb0EEENS1_24CollectiveEpilogueBwdGQAISA_fSD_Li256ELb0ELb1EEENS1_25SingleTileBwdLPTSchedulerILb0ELi128ELb1EEEEEEEEEvNT_6ParamsE$_ZZN4cute13to_mixed_bitsINS_5tupleIJNS1_IJNS_1CILi4EEENS2_ILi8EEEEEES3_NS2_ILi1EEEEEENS1_IJNS1_IJNS2_ILi0EEENS2_ILi64EEEEEES8_S8_EEENS1_IJNS1_IJiiEEEiS8_EEEEEDaRKT_RKT0_RKT1_ENKUlDpRKT_E_clIJNS_9MixedBitsILj0ELj448EEENS2_ILj0EEESV_EEEDaSQ_) ;  /* 0xffffde0000007944 */ /* 0x000fea0003c3ffff */
        /* <DEDUP_REMOVED lines=21> */
[----:B------:R-:W-:Y:S05]  /*b590*/  CALL.REL.NOINC `($_ZN7cutlass13device_kernelIN5flash19enable_sm80_to_sm89INS1_16FlashAttnBwdSm80INS1_25CollectiveMainloopBwdSm80ILi2ELi2EN4cute5tupleIJNS5_1CILi128EEES8_NS7_ILi64EEEEEENS_6half_tEfNS_4arch4Sm80ELb1ELb0ELb1ELb0ELb1ELb0ELb0ELb0ELi2ELi4ELi4ELi4ELb0EEENS1_24CollectiveEpilogueBwdGQAISA_fSD_Li256ELb0ELb1EEENS1_25SingleTileBwdLPTSchedulerILb0ELi128ELb1EEEEEEEEEvNT_6ParamsE$_ZN4cute3eso3ESOILb0ELb0EJiiiEEC2ERKiS4_S4_) ;  /* 0xffffb1c000007944 */ /* 0x000fea0003c3ffff */
[----:B------:R2:W5:Y:S04]  /*b5a0*/  LDL R5, [R1+0x760] ;  /* 0x0007600001057983 */ /* 0x0005680000100800 */
[----:B-1----:R2:W5:Y:S01]  /*b5b0*/  LDL.64 R2, [R1+0x758] ;  /* 0x0007580001027983 */ /* 0x0025620000100a00 */
[----:B------:R-:W-:-:S02]  /*b5c0*/  MOV R82, R60 ;  /* 0x0000003c00527202 */ /* 0x000fc40000000f00 */
[----:B------:R-:W-:Y:S02]  /*b5d0*/  MOV R6, 0xb5f0 ;  /* 0x0000b5f000067802 */ /* 0x000fe40000000f00 */
[----:B--2--5:R-:W-:Y:S05]  /*b5e0*/  CALL.REL.NOINC `($_ZN7cutlass13device_kernelIN5flash19enable_sm80_to_sm89INS1_16FlashAttnBwdSm80INS1_25CollectiveMainloopBwdSm80ILi2ELi2EN4cute5tupleIJNS5_1CILi128EEES8_NS7_ILi64EEEEEENS_6half_tEfNS_4arch4Sm80ELb1ELb0ELb1ELb0ELb1ELb0ELb0ELb0ELi2ELi4ELi4ELi4ELb0EEENS1_24CollectiveEpilogueBwdGQAISA_fSD_Li256ELb0ELb1EEENS1_25SingleTileBwdLPTSchedulerILb0ELi128ELb1EEEEEEEEEvNT_6ParamsE$_ZN4cute3eso3ESOILb1ELb0EJNS_1CILi1EEENS_5tupleIJiiiEEENS2_ILi64EEENS4_IJNS2_ILi72EEENS2_ILi144EEENS2_ILi288EEEEEENS2_ILi512EEEEEC2ERKS3_RKS5_RKS6_RKSA_RKSB_) ;  /* 0xffffb90000007944 */ /* 0x024fea0003c3ffff */
[----:B-1----:R1:W5:Y:S04]  /*b5f0*/  LDL R5, [R1+0x760] ;  /* 0x0007600001057983 */ /* 0x0023680000100800 */
[----:B------:R1:W5:Y:S01]  /*b600*/  LDL.64 R2, [R1+0x758] ;  /* 0x0007580001027983 */ /* 0x0003620000100a00 */
[----:B------:R-:W-:Y:S02]  /*b610*/  MOV R82, R60 ;  /* 0x0000003c00527202 */ /* 0x000fe40000000f00 */
[----:B------:R-:W-:Y:S02]  /*b620*/  MOV R6, 0xb640 ;  /* 0x0000b64000067802 */ /* 0x000fe40000000f00 */
[----:B-1---5:R-:W-:Y:S05]  /*b630*/  CALL.REL.NOINC `($_ZN7cutlass13device_kernelIN5flash19enable_sm80_to_sm89INS1_16FlashAttnBwdSm80INS1_25CollectiveMainloopBwdSm80ILi2ELi2EN4cute5tupleIJNS5_1CILi128EEES8_NS7_ILi64EEEEEENS_6half_tEfNS_4arch4Sm80ELb1ELb0ELb1ELb0ELb1ELb0ELb0ELb0ELi2ELi4ELi4ELi4ELb0EEENS1_24CollectiveEpilogueBwdGQAISA_fSD_Li256ELb0ELb1EEENS1_25SingleTileBwdLPTSchedulerILb0ELi128ELb1EEEEEEEEEvNT_6ParamsE$_ZN4cute5tupleIJNS0_IJNS_1CILi8EEENS0_IJNS1_ILi2EEES3_S3_EEENS1_ILi1EEES4_S5_EEENS0_IJS5_NS0_IJiiiEEENS1_ILi64EEENS0_IJNS1_ILi72EEENS1_ILi144EEENS1_ILi288EEEEEENS1_ILi512EEEEEEEEC2ERKS6_RKSE_) ;  /* 0xffffd55000007944 */ /* 0x022fea0003c3ffff */
[----:B-1----:R1:W5:Y:S04]  /*b640*/  LDL R5, [R1+0x760] ;  /* 0x0007600001057983 */ /* 0x0023680000100800 */
[----:B------:R1:W5:Y:S01]  /*b650*/  LDL.64 R2, [R1+0x758] ;  /* 0x0007580001027983 */ /* 0x0003620000100a00 */
[----:B------:R-:W-:-:S03]  /*b660*/  MOV R4, 0xb680 ;  /* 0x0000b68000047802 */ /* 0x000fc60000000f00 */
[----:B-1---5:R-:W-:Y:S05]  /*b670*/  CALL.REL.NOINC `($_ZN7cutlass13device_kernelIN5flash19enable_sm80_to_sm89INS1_16FlashAttnBwdSm80INS1_25CollectiveMainloopBwdSm80ILi2ELi2EN4cute5tupleIJNS5_1CILi128EEES8_NS7_ILi64EEEEEENS_6half_tEfNS_4arch4Sm80ELb1ELb0ELb1ELb0ELb1ELb0ELb0ELb0ELi2ELi4ELi4ELi4ELb0EEENS1_24CollectiveEpilogueBwdGQAISA_fSD_Li256ELb0ELb1EEENS1_25SingleTileBwdLPTSchedulerILb0ELi128ELb1EEEEEEEEEvNT_6ParamsE$_ZZN4cute7flattenINS_5tupleIJNS_1CILi1EEENS1_IJiiiEEENS2_ILi64EEENS1_IJNS2_ILi72EEENS2_ILi144EEENS2_ILi288EEEEEENS2_ILi512EEEEEEEEDaRKT_ENKUlRKT_E_clIS4_EEDaSH_) ;  /* 0xffffe47000007944 */ /* 0x022fea0003c3ffff */
[----:B------:R-:W-:Y:S02]  /*b680*/  MOV R6, 0xb6a0 ;  /* 0x0000b6a000067802 */ /* 0x000fe40000000f00 */
[----:B------:R-:W-:Y:S05]  /*b690*/  CALL.REL.NOINC `($_ZN7cutlass13device_kernelIN5flash19enable_sm80_to_sm89INS1_16FlashAttnBwdSm80INS1_25CollectiveMainloopBwdSm80ILi2ELi2EN4cute5tupleIJNS5_1CILi128EEES8_NS7_ILi64EEEEEENS_6half_tEfNS_4arch4Sm80ELb1ELb0ELb1ELb0ELb1ELb0ELb0ELb0ELi2ELi4ELi4ELi4ELb0EEENS1_24CollectiveEpilogueBwdGQAISA_fSD_Li256ELb0ELb1EEENS1_25SingleTileBwdLPTSchedulerILb0ELi128ELb1EEEEEEEEEvNT_6ParamsE$_ZZN4cute12filter_tupleINS_5tupleIJNS_1CILi1EEENS1_IJiiiEEENS2_ILi64EEENS1_IJNS2_ILi72EEENS2_ILi144EEENS2_ILi288EEEEEENS2_ILi512EEEEEEZNS_7flattenISB_EEDaRKT_EUlRKT_E_EEDaSF_OT0_ENKUlDpSI_E_clIJNS1_IJS3_EEES4_NS1_IJS5_EEES9_NS1_IJSA_EEEEEEDaSM_) ;  /* 0xffffd9a000007944 */ /* 0x000fea0003c3ffff */
[----:B------:R-:W-:Y:S02]  /*b6a0*/  MOV R82, R60 ;  /* 0x0000003c00527202 */ /* 0x000fe40000000f00 */
[----:B------:R-:W-:-:S02]  /*b6b0*/  MOV R6, 0xb6d0 ;  /* 0x0000b6d000067802 */ /* 0x000fc40000000f00 */
[----:B------:R-:W-:Y:S05]  /*b6c0*/  CALL.REL.NOINC `($_ZN7cutlass13device_kernelIN5flash19enable_sm80_to_sm89INS1_16FlashAttnBwdSm80INS1_25CollectiveMainloopBwdSm80ILi2ELi2EN4cute5tupleIJNS5_1CILi128EEES8_NS7_ILi64EEEEEENS_6half_tEfNS_4arch4Sm80ELb1ELb0ELb1ELb0ELb1ELb0ELb0ELb0ELi2ELi4ELi4ELi4ELb0EEENS1_24CollectiveEpilogueBwdGQAISA_fSD_Li256ELb0ELb1EEENS1_25SingleTileBwdLPTSchedulerILb0ELi128ELb1EEEEEEEEEvNT_6ParamsE$_ZN4cute3eso3ESOILb0ELb1EJiNS_1CILi72EEENS2_ILi512EEEEEC2ERKiRKS3_RKS4_) ;  /* 0xffffb40000007944 */ /* 0x000fea0003c3ffff */
[----:B------:R-:W2:Y:S01]  /*b6d0*/  LDL R20, [R1+0x758] ;  /* 0x0007580001147983 */ /* 0x000ea20000100800 */
[----:B------:R-:W-:Y:S01]  /*b6e0*/  IMAD.MOV.U32 R82, RZ, RZ, R60 ;  /* 0x000000ffff527224 */ /* 0x000fe200078e003c */
[----:B-1----:R-:W-:-:S02]  /*b6f0*/  MOV R2, R7 ;  /* 0x0000000700027202 */ /* 0x002fc40000000f00 */
[----:B------:R-:W-:Y:S01]  /*b700*/  MOV R6, 0xb730 ;  /* 0x0000b73000067802 */ /* 0x000fe20000000f00 */
[----:B--2---:R1:W-:Y:S04]  /*b710*/  STL [R1+0x790], R20 ;  /* 0x0007901401007387 */ /* 0x0043e80000100800 */
[----:B-1----:R-:W-:Y:S05]  /*b720*/  CALL.REL.NOINC `($_ZN7cutlass13device_kernelIN5flash19enable_sm80_to_sm89INS1_16FlashAttnBwdSm80INS1_25CollectiveMainloopBwdSm80ILi2ELi2EN4cute5tupleIJNS5_1CILi128EEES8_NS7_ILi64EEEEEENS_6half_tEfNS_4arch4Sm80ELb1ELb0ELb1ELb0ELb1ELb0ELb0ELb0ELi2ELi4ELi4ELi4ELb0EEENS1_24CollectiveEpilogueBwdGQAISA_fSD_Li256ELb0ELb1EEENS1_25SingleTileBwdLPTSchedulerILb0ELi128ELb1EEEEEEEEEvNT_6ParamsE$_ZN4cute3eso3ESOILb0ELb0EJiiNS_1CILi72EEENS2_ILi512EEEEEC2ERKiS7_RKS3_RKS4_) ;  /* 0xffffafb000007944 */ /* 0x002fea0003c3ffff */
        /* <DEDUP_REMOVED lines=8> */
[----:B-1----:R-:W-:Y:S05]  /*b7b0*/  CALL.REL.NOINC `($_ZN7cutlass13device_kernelIN5flash19enable_sm80_to_sm89INS1_16FlashAttnBwdSm80INS1_25CollectiveMainloopBwdSm80ILi2ELi2EN4cute5tupleIJNS5_1CILi128EEES8_NS7_ILi64EEEEEENS_6half_tEfNS_4arch4Sm80ELb1ELb0ELb1ELb0ELb1ELb0ELb0ELb0ELi2ELi4ELi4ELi4ELb0EEENS1_24CollectiveEpilogueBwdGQAISA_fSD_Li256ELb0ELb1EEENS1_25SingleTileBwdLPTSchedulerILb0ELi128ELb1EEEEEEEEEvNT_6ParamsE$_ZN4cute3eso3ESOILb0ELb0EJiiiNS_1CILi72EEENS2_ILi512EEEEEC2ERKiS7_S7_RKS3_RKS4_) ;  /* 0xffffb0f000007944 */ /* 0x002fea0003c3ffff */
        /* <DEDUP_REMOVED lines=9> */
[----:B-1----:R-:W-:Y:S05]  /*b850*/  CALL.REL.NOINC `($_ZN7cutlass13device_kernelIN5flash19enable_sm80_to_sm89INS1_16FlashAttnBwdSm80INS1_25CollectiveMainloopBwdSm80ILi2ELi2EN4cute5tupleIJNS5_1CILi128EEES8_NS7_ILi64EEEEEENS_6half_tEfNS_4arch4Sm80ELb1ELb0ELb1ELb0ELb1ELb0ELb0ELb0ELi2ELi4ELi4ELi4ELb0EEENS1_24CollectiveEpilogueBwdGQAISA_fSD_Li256ELb0ELb1EEENS1_25SingleTileBwdLPTSchedulerILb0ELi128ELb1EEEEEEEEEvNT_6ParamsE$_ZN4cute3eso3ESOILb1ELb0EJNS_1CILi1EEEiiiNS2_ILi72EEENS2_ILi512EEEEEC2ERKS3_RKiSA_SA_RKS4_RKS5_) ;  /* 0xffffb7b000007944 */ /* 0x002fea0003c3ffff */
[----:B-1----:R1:W5:Y:S04]  /*b860*/  LDL R5, [R1+0x778] ;  /* 0x0007780001057983 */ /* 0x0023680000100800 */
[----:B------:R1:W5:Y:S01]  /*b870*/  LDL.64 R2, [R1+0x770] ;  /* 0x0007700001027983 */ /* 0x0003620000100a00 */
[----:B------:R-:W-:-:S02]  /*b880*/  MOV R83, R59 ;  /* 0x0000003b00537202 */ /* 0x000fc40000000f00 */
[----:B------:R-:W-:Y:S02]  /*b890*/  MOV R6, 0xb8b0 ;  /* 0x0000b8b000067802 */ /* 0x000fe40000000f00 */
[----:B-1---5:R-:W-:Y:S05]  /*b8a0*/  CALL.REL.NOINC `($_ZN7cutlass13device_kernelIN5flash19enable_sm80_to_sm89INS1_16FlashAttnBwdSm80INS1_25CollectiveMainloopBwdSm80ILi2ELi2EN4cute5tupleIJNS5_1CILi128EEES8_NS7_ILi64EEEEEENS_6half_tEfNS_4arch4Sm80ELb1ELb0ELb1ELb0ELb1ELb0ELb0ELb0ELi2ELi4ELi4ELi4ELb0EEENS1_24CollectiveEpilogueBwdGQAISA_fSD_Li256ELb0ELb1EEENS1_25SingleTileBwdLPTSchedulerILb0ELi128ELb1EEEEEEEEEvNT_6ParamsE$_ZN4cute5tupleIJNS0_IJNS_1CILi8EEENS1_ILi2EEES3_S3_S2_S3_EEENS0_IJNS1_ILi1EEEiiiNS1_ILi72EEENS1_ILi512EEEEEEEEC2ERKS4_RKS8_) ;  /* 0xffffd35000007944 */ /* 0x022fea0003c3ffff */
        /* <DEDUP_REMOVED lines=8> */
[----:B-1----:R-:W-:Y:S05]  /*b930*/  CALL.REL.NOINC `($_ZN7cutlass13device_kernelIN5flash19enable_sm80_to_sm89INS1_16FlashAttnBwdSm80INS1_25CollectiveMainloopBwdSm80ILi2ELi2EN4cute5tupleIJNS5_1CILi128EEES8_NS7_ILi64EEEEEENS_6half_tEfNS_4arch4Sm80ELb1ELb0ELb1ELb0ELb1ELb0ELb0ELb0ELi2ELi4ELi4ELi4ELb0EEENS1_24CollectiveEpilogueBwdGQAISA_fSD_Li256ELb0ELb1EEENS1_25SingleTileBwdLPTSchedulerILb0ELi128ELb1EEEEEEEEEvNT_6ParamsE$_ZZN4cute6detail16composition_implINS_5tupleIJNS_1CILi8EEENS3_ILi2EEES5_S5_S4_S5_EEENS2_IJNS3_ILi1EEEiiiNS3_ILi72EEENS3_ILi512EEEEEENS2_IJNS2_IJS5_S5_S5_EEES5_NS3_ILi4EEEEEENS2_IJNS2_IJS7_S9_S4_EEENS3_ILi4096EEENS3_ILi16EEEEEEEEDaRKT_RKT0_RKT1_RKT2_ENKUlRKT_RKT0_E_clISB_SE_EEDaSW_SZ_) ;  /* 0xffffdf1000007944 */ /* 0x002fea0003c3ffff */
[----:B------:R-:W-:Y:S02]  /*b940*/  MOV R70, R12 ;  /* 0x0000000c00467202 */ /* 0x000fe40000000f00 */
[----:B------:R-:W-:Y:S02]  /*b950*/  MOV R6, 0xb970 ;  /* 0x0000b97000067802 */ /* 0x000fe40000000f00 */
[----:B-----5:R-:W-:Y:S05]  /*b960*/  CALL.REL.NOINC `($_ZN7cutlass13device_kernelIN5flash19enable_sm80_to_sm89INS1_16FlashAttnBwdSm80INS1_25CollectiveMainloopBwdSm80ILi2ELi2EN4cute5tupleIJNS5_1CILi128EEES8_NS7_ILi64EEEEEENS_6half_tEfNS_4arch4Sm80ELb1ELb0ELb1ELb0ELb1ELb0ELb0ELb0ELi2ELi4ELi4ELi4ELb0EEENS1_24CollectiveEpilogueBwdGQAISA_fSD_Li256ELb0ELb1EEENS1_25SingleTileBwdLPTSchedulerILb0ELi128ELb1EEEEEEEEEvNT_6ParamsE$_ZZN4cute6detail16composition_implINS_5tupleIJNS_1CILi8EEENS3_ILi2EEES5_S5_S4_S5_EEENS2_IJNS3_ILi1EEEiiiNS3_ILi72EEENS3_ILi512EEEEEENS2_IJNS2_IJS5_S5_S5_EEES5_NS3_ILi4EEEEEENS2_IJNS2_IJS7_S9_S4_EEENS3_ILi4096EEENS3_ILi16EEEEEEEEDaRKT_RKT0_RKT1_RKT2_ENKUlRKT_RKT0_E_clISC_SG_EEDaSW_SZ_) ;  /* 0xffffdf3000007944 */ /* 0x020fea0003c3ffff */
[----:B-----5:R2:W-:Y:S01]  /*b970*/  STL.64 [R1+0x770], R2 ;  /* 0x0007700201007387 */ /* 0x0205e20000100a00 */
[----:B------:R-:W-:Y:S02]  /*b980*/  MOV R6, R4 ;  /* 0x0000000400067202 */ /* 0x000fe40000000f00 */
[----:B------:R-:W-:Y:S02]  /*b990*/  MOV R4, 0xb9b0 ;  /* 0x0000b9b000047802 */ /* 0x000fe40000000f00 */
[----:B-12---:R-:W-:Y:S05]  /*b9a0*/  CALL.REL.NOINC `($_ZN7cutlass13device_kernelIN5flash19enable_sm80_to_sm89INS1_16FlashAttnBwdSm80INS1_25CollectiveMainloopBwdSm80ILi2ELi2EN4cute5tupleIJNS5_1CILi128EEES8_NS7_ILi64EEEEEENS_6half_tEfNS_4arch4Sm80ELb1ELb0ELb1ELb0ELb1ELb0ELb0ELb0ELi2ELi4ELi4ELi4ELb0EEENS1_24CollectiveEpilogueBwdGQAISA_fSD_Li256ELb0ELb1EEENS1_25SingleTileBwdLPTSchedulerILb0ELi128ELb1EEEEEEEEEvNT_6ParamsE$_ZN4cute3eso3ESOILb0ELb0EJNS_5tupleIJNS_1CILi1EEENS3_ILi512EEEiEEENS3_ILi4096EEENS2_IJiiEEEEEC2ERKS6_RKS7_RKS8_) ;  /* 0xffffa10000007944 */ /* 0x006fea0003c3ffff */
[----:B------:R2:W5:Y:S04]  /*b9b0*/  LDL R5, [R1+0x760] ;  /* 0x0007600001057983 */ /* 0x0005680000100800 */
[----:B-1----:R2:W5:Y:S01]  /*b9c0*/  LDL.64 R2, [R1+0x758] ;  /* 0x0007580001027983 */ /* 0x0025620000100a00 */
[----:B------:R-:W-:-:S03]  /*b9d0*/  MOV R6, 0xb9f0 ;  /* 0x0000b9f000067802 */ /* 0x000fc60000000f00 */
[----:B--2--5:R-:W-:Y:S05]  /*b9e0*/  CALL.REL.NOINC `($_ZN7cutlass13device_kernelIN5flash19enable_sm80_to_sm89INS1_16FlashAttnBwdSm80INS1_25CollectiveMainloopBwdSm80ILi2ELi2EN4cute5tupleIJNS5_1CILi128EEES8_NS7_ILi64EEEEEENS_6half_tEfNS_4arch4Sm80ELb1ELb0ELb1ELb0ELb1ELb0ELb0ELb0ELi2ELi4ELi4ELi4ELb0EEENS1_24CollectiveEpilogueBwdGQAISA_fSD_Li256ELb0ELb1EEENS1_25SingleTileBwdLPTSchedulerILb0ELi128ELb1EEEEEEEEEvNT_6ParamsE$_ZN4cute5tupleIJNS0_IJNS0_IJNS_1CILi2EEES2_S2_EEES2_NS0_IJS2_S2_EEEEEENS0_IJNS0_IJNS1_ILi1EEENS1_ILi512EEEiEEENS1_ILi4096EEENS0_IJiiEEEEEEEEC2ERKS5_RKSB_) ;  /* 0xffffcef000007944 */ /* 0x024fea0003c3ffff */
[----:B-1----:R1:W5:Y:S04]  /*b9f0*/  LDL R4, [R1+0x760] ;  /* 0x0007600001047983 */ /* 0x0023680000100800 */
[----:B------:R1:W5:Y:S01]  /*ba00*/  LDL.64 R2, [R1+0x758] ;  /* 0x0007580001027983 */ /* 0x0003620000100a00 */
[----:B------:R-:W-:Y:S01]  /*ba10*/  LEA.HI R26, R26, R26, RZ, 0x1d ;  /* 0x0000001a1a1a7211 */ /* 0x000fe200078fe8ff */
[----:B------:R-:W-:Y:S01]  /*ba20*/  IMAD.MOV.U32 R5, RZ, RZ, R14 ;  /* 0x000000ffff057224 */ /* 0x000fe200078e000e */
[----:B------:R-:W-:-:S03]  /*ba30*/  MOV R6, 0xba70 ;  /* 0x0000ba7000067802 */ /* 0x000fc60000000f00 */
[----:B------:R-:W-:-:S05]  /*ba40*/  IMAD.U32 R26, R21, 0x2, R26 ;  /* 0x00000002151a7824 */ /* 0x000fca00078e001a */
[----:B------:R1:W-:Y:S02]  /*ba50*/  STL [R1+0x11e4], R26 ;  /* 0x0011e41a01007387 */ /* 0x0003e40000100800 */
[----:B-1---5:R-:W-:Y:S05]  /*ba60*/  CALL.REL.NOINC `($_ZN7cutlass13device_kernelIN5flash19enable_sm80_to_sm89INS1_16FlashAttnBwdSm80INS1_25CollectiveMainloopBwdSm80ILi2ELi2EN4cute5tupleIJNS5_1CILi128EEES8_NS7_ILi64EEEEEENS_6half_tEfNS_4arch4Sm80ELb1ELb0ELb1ELb0ELb1ELb0ELb0ELb0ELi2ELi4ELi4ELi4ELb0EEENS1_24CollectiveEpilogueBwdGQAISA_fSD_Li256ELb0ELb1EEENS1_25SingleTileBwdLPTSchedulerILb0ELi128ELb1EEEEEEEEEvNT_6ParamsE$_ZN4cute3eso3ESOILb0ELb0EJNS_6LayoutINS_5tupleIJNS3_IJNS_1CILi2EEES5_S5_EEES5_NS3_IJS5_S5_EEEEEENS3_IJNS3_IJNS4_ILi1EEENS4_ILi512EEEiEEENS4_ILi4096EEENS3_IJiiEEEEEEEEjEEC2ERKSF_RKj) ;  /* 0xffffa6c000007944 */ /* 0x022fea0003c3ffff */
[----:B------:R-:W2:Y:S04]  /*ba70*/  LDL.64 R26, [R1+0x760] ;  /* 0x00076000011a7983 */ /* 0x000ea80000100a00 */
[----:B-1----:R1:W5:Y:S01]  /*ba80*/  LDL.64 R4, [R1+0x758] ;  /* 0x0007580001047983 */ /* 0x0023620000100a00 */
[----:B------:R-:W-:Y:S02]  /*ba90*/  MOV R38, R60 ;  /* 0x0000003c00267202 */ /* 0x000fe40000000f00 */
[----:B------:R-:W-:Y:S01]  /*baa0*/  MOV R46, 0xbad0 ;  /* 0x0000bad0002e7802 */ /* 0x000fe20000000f00 */
[----:B--2---:R-:W-:-:S04]  /*bab0*/  IMAD.WIDE.U32 R2, R27, 0x2, R24 ;  /* 0x000000021b027825 */ /* 0x004fc800078e0018 */
[----:B-1---5:R-:W-:Y:S05]  /*bac0*/  CALL.REL.NOINC `($_ZN7cutlass13device_kernelIN5flash19enable_sm80_to_sm89INS1_16FlashAttnBwdSm80INS1_25CollectiveMainloopBwdSm80ILi2ELi2EN4cute5tupleIJNS5_1CILi128EEES8_NS7_ILi64EEEEEENS_6half_tEfNS_4arch4Sm80ELb1ELb0ELb1ELb0ELb1ELb0ELb0ELb0ELi2ELi4ELi4ELi4ELb0EEENS1_24CollectiveEpilogueBwdGQAISA_fSD_Li256ELb0ELb1EEENS1_25SingleTileBwdLPTSchedulerILb0ELi128ELb1EEEEEEEEEvNT_6ParamsE$_ZN4cute8smem_ptrIPN7cutlass6half_tEECI1NS_12iter_adaptorIS3_S4_EEES3_) ;  /* 0xffffd1e000007944 */ /* 0x022fea0003c3ffff */
[----:B------:R-:W2:Y:S01]  /*bad0*/  LDL.64 R24, [R1+0x758] ;  /* 0x0007580001187983 */ /* 0x000ea20000100a00 */
[----:B------:R-:W-:Y:S01]  /*bae0*/  IMAD.MOV.U32 R6, RZ, RZ, R26 ;  /* 0x000000ffff067224 */ /* 0x000fe200078e001a */
[----:B-1----:R-:W-:Y:S01]  /*baf0*/  MOV R2, R4 ;  /* 0x0000000400027202 */ /* 0x002fe20000000f00 */
[----:B------:R-:W-:Y:S01]  /*bb00*/  IMAD.MOV.U32 R3, RZ, RZ, R5 ;  /* 0x000000ffff037224 */ /* 0x000fe200078e0005 */
[----:B------:R-:W-:Y:S01]  /*bb10*/  MOV R30, 0xbb40 ;  /* 0x0000bb40001e7802 */ /* 0x000fe20000000f00 */
[----:B--2---:R1:W-:Y:S04]  /*bb20*/  STL.64 [R1+0x770], R24 ;  /* 0x0007701801007387 */ /* 0x0043e80000100a00 */
[----:B-1----:R-:W-:Y:S05]  /*bb30*/  CALL.REL.NOINC `($_ZN7cutlass13device_kernelIN5flash19enable_sm80_to_sm89INS1_16FlashAttnBwdSm80INS1_25CollectiveMainloopBwdSm80ILi2ELi2EN4cute5tupleIJNS5_1CILi128EEES8_NS7_ILi64EEEEEENS_6half_tEfNS_4arch4Sm80ELb1ELb0ELb1ELb0ELb1ELb0ELb0ELb0ELi2ELi4ELi4ELi4ELb0EEENS1_24CollectiveEpilogueBwdGQAISA_fSD_Li256ELb0ELb1EEENS1_25SingleTileBwdLPTSchedulerILb0ELi128ELb1EEEEEEEEEvNT_6ParamsE$_ZN4cute3eso3ESOILb0ELb0EJNS_6LayoutINS_5tupleIJNS3_IJNS_1CILi2EEES5_S5_EEES5_NS3_IJS5_S5_EEEEEENS3_IJNS3_IJNS4_ILi1EEENS4_ILi512EEEiEEENS4_ILi4096EEENS3_IJiiEEEEEEEENS_10ViewEngineINS_8smem_ptrIPN7cutlass6half_tEEEEEEEC2ERKSF_RKSM_) ;  /* 0xffffa57000007944 */ /* 0x002fea0003c3ffff */
[----:B-1----:R-:W-:Y:S02]  /*bb40*/  MOV R2, 0xbb60 ;  /* 0x0000bb6000027802 */ /* 0x002fe40000000f00 */
[----:B------:R-:W-:Y:S05]  /*bb50*/  CALL.REL.NOINC `($_ZN7cutlass13device_kernelIN5flash19enable_sm80_to_sm89INS1_16FlashAttnBwdSm80INS1_25CollectiveMainloopBwdSm80ILi2ELi2EN4cute5tupleIJNS5_1CILi128EEES8_NS7_ILi64EEEEEENS_6half_tEfNS_4arch4Sm80ELb1ELb0ELb1ELb0ELb1ELb0ELb0ELb0ELi2ELi4ELi4ELi4ELb0EEENS1_24CollectiveEpilogueBwdGQAISA_fSD_Li256ELb0ELb1EEENS1_25SingleTileBwdLPTSchedulerILb0ELi128ELb1EEEEEEEEEvNT_6ParamsE$_ZZN4cute4takeILi1ELi3ENS_5tupleIJNS1_IJNS_1CILi1EEENS2_ILi512EEEiEEENS2_ILi4096EEENS1_IJiiEEEEEEEEDaRKT1_ENKUlDpRKT_E_clIJS6_S7_EEEDaSF_) ;  /* 0xffffd9c000007944 */ /* 0x000fea0003c3ffff */
[----:B------:R-:W-:Y:S02]  /*bb60*/  MOV R2, 0xbb80 ;  /* 0x0000bb8000027802 */ /* 0x000fe40000000f00 */
[----:B------:R-:W-:Y:S05]  /*bb70*/  CALL.REL.NOINC `($_ZN7cutlass13device_kernelIN5flash19enable_sm80_to_sm89INS1_16FlashAttnBwdSm80INS1_25CollectiveMainloopBwdSm80ILi2ELi2EN4cute5tupleIJNS5_1CILi128EEES8_NS7_ILi64EEEEEENS_6half_tEfNS_4arch4Sm80ELb1ELb0ELb1ELb0ELb1ELb0ELb0ELb0ELi2ELi4ELi4ELi4ELb0EEENS1_24CollectiveEpilogueBwdGQAISA_fSD_Li256ELb0ELb1EEENS1_25SingleTileBwdLPTSchedulerILb0ELi128ELb1EEEEEEEEEvNT_6ParamsE$_ZZN4cute16flatten_to_tupleINS_5tupleIJNS_1CILi4096EEENS1_IJiiEEEEEEEEDaRKT_ENKUlRKT_E_clIS4_EEDaSB_) ;  /* 0xffffd8d000007944 */ /* 0x000fea0003c3ffff */
[----:B------:R-:W-:Y:S02]  /*bb80*/  MOV R2, 0xbba0 ;  /* 0x0000bba000027802 */ /* 0x000fe40000000f00 */
[----:B------:R-:W-:Y:S05]  /*bb90*/  CALL.REL.NOINC `($_ZN7cutlass13device_kernelIN5flash19enable_sm80_to_sm89INS1_16FlashAttnBwdSm80INS1_25CollectiveMainloopBwdSm80ILi2ELi2EN4cute5tupleIJNS5_1CILi128EEES8_NS7_ILi64EEEEEENS_6half_tEfNS_4arch4Sm80ELb1ELb0ELb1ELb0ELb1ELb0ELb0ELb0ELi2ELi4ELi4ELi4ELb0EEENS1_24CollectiveEpilogueBwdGQAISA_fSD_Li256ELb0ELb1EEENS1_25SingleTileBwdLPTSchedulerILb0ELi128ELb1EEEEEEEEEvNT_6ParamsE$_ZZN4cute12filter_tupleINS_5tupleIJNS_1CILi4096EEENS1_IJiiEEEEEEZNS_16flatten_to_tupleIS5_EEDaRKT_EUlRKT_E_EEDaS9_OT0_ENKUlDpSC_E_clIJNS1_IJS3_EEES4_EEEDaSG_) ;  /* 0xffffd52000007944 */ /* 0x000fea0003c3ffff */
        /* <DEDUP_REMOVED lines=14> */
[----:B-1---5:R-:W-:Y:S05]  /*bc80*/  CALL.REL.NOINC `($_ZN7cutlass13device_kernelIN5flash19enable_sm80_to_sm89INS1_16FlashAttnBwdSm80INS1_25CollectiveMainloopBwdSm80ILi2ELi2EN4cute5tupleIJNS5_1CILi128EEES8_NS7_ILi64EEEEEENS_6half_tEfNS_4arch4Sm80ELb1ELb0ELb1ELb0ELb1ELb0ELb0ELb0ELi2ELi4ELi4ELi4ELb0EEENS1_24CollectiveEpilogueBwdGQAISA_fSD_Li256ELb0ELb1EEENS1_25SingleTileBwdLPTSchedulerILb0ELi128ELb1EEEEEEEEEvNT_6ParamsE$_ZN4cute3eso3ESOILb1ELb0EJNS_14ComposedLayoutINS_7SwizzleILi3ELi3ELi3EEENS_1CILi0EEENS_6LayoutINS_5tupleIJNS8_IJNS8_IJNS5_ILi4EEENS5_ILi8EEEEEENS8_IJNS5_ILi2EEENS5_ILi1EEEEEEEEENS8_IJNS8_IJSC_SC_EEENS8_IJSA_S9_EEEEEEEEENS8_IJNS8_IJNS8_IJSC_NS5_ILi64EEEEEENS8_IJNS5_ILi512EEES6_EEEEEENS8_IJNS8_IJSD_SA_EEENS8_IJNS5_ILi1024EEENS5_ILi16EEEEEEEEEEEEEEEENS_10ViewEngineINS_8smem_ptrIPN7cutlass6half_tEEEEEEEC2ERKSW_RKS13_) ;  /* 0xffffafd000007944 */ /* 0x022fea0003c3ffff */
        /* <DEDUP_REMOVED lines=8> */
[----:B-1----:R-:W-:Y:S01]  /*bd10*/  IMAD.MOV.U32 R2, RZ, RZ, R7 ;  /* 0x000000ffff027224 */ /* 0x002fe200078e0007 */
[----:B------:R-:W-:Y:S01]  /*bd20*/  MOV R82, R60 ;  /* 0x0000003c00527202 */ /* 0x000fe20000000f00 */
        /* <DEDUP_REMOVED lines=17> */
[----:B------:R-:W-:Y:S05]  /*be40*/  CALL.REL.NOINC `($_ZN7cutlass13device_kernelIN5flash19enable_sm80_to_sm89INS1_16FlashAttnBwdSm80INS1_25CollectiveMainloopBwdSm80ILi2ELi2EN4cute5tupleIJNS5_1CILi128EEES8_NS7_ILi64EEEEEENS_6half_tEfNS_4arch4Sm80ELb1ELb0ELb1ELb0ELb1ELb0ELb0ELb0ELi2ELi4ELi4ELi4ELb0EEENS1_24CollectiveEpilogueBwdGQAISA_fSD_Li256ELb0ELb1EEENS1_25SingleTileBwdLPTSchedulerILb0ELi128ELb1EEEEEEEEEvNT_6ParamsE$_ZZN4cute7idx2crdINS_5tupleIJiiNS_1CILi0EEEEEENS1_IJNS1_IJNS2_ILi4EEENS2_ILi8EEEEEENS2_ILi2EEENS2_ILi1EEEEEEEEDaRKT_RKT0_ENKUlRKT_RKT0_E_clIiS7_EEDaSJ_SM_) ;  /* 0xffffdcd000007944 */ /* 0x000fea0003c3ffff */
[----:B------:R-:W-:Y:S02]  /*be50*/  MOV R6, 0xbe70 ;  /* 0x0000be7000067802 */ /* 0x000fe40000000f00 */
[----:B------:R-:W-:Y:S05]  /*be60*/  CALL.REL.NOINC `($_ZN7cutlass13device_kernelIN5flash19enable_sm80_to_sm89INS1_16FlashAttnBwdSm80INS1_25CollectiveMainloopBwdSm80ILi2ELi2EN4cute5tupleIJNS5_1CILi128EEES8_NS7_ILi64EEEEEENS_6half_tEfNS_4arch4Sm80ELb1ELb0ELb1ELb0ELb1ELb0ELb0ELb0ELi2ELi4ELi4ELi4ELb0EEENS1_24CollectiveEpilogueBwdGQAISA_fSD_Li256ELb0ELb1EEENS1_25SingleTileBwdLPTSchedulerILb0ELi128ELb1EEEEEEEEEvNT_6ParamsE$_ZZN4cute7idx2crdINS_5tupleIJiiNS_1CILi0EEEEEENS1_IJNS1_IJNS2_ILi4EEENS2_ILi8EEEEEENS2_ILi2EEENS2_ILi1EEEEEEEEDaRKT_RKT0_ENKUlRKT_RKT0_E_clIiS8_EEDaSJ_SM_) ;  /* 0xffffdd3000007944 */ /* 0x000fea0003c3ffff */
[----:B------:R-:W-:Y:S02]  /*be70*/  MOV R6, 0xbe90 ;  /* 0x0000be9000067802 */ /* 0x000fe40000000f00 */
[----:B------:R-:W-:Y:S05]  /*be80*/  CALL.REL.NOINC `($_ZN7cutlass13device_kernelIN5flash19enable_sm80_to_sm89INS1_16FlashAttnBwdSm80INS1_25CollectiveMainloopBwdSm80ILi2ELi2EN4cute5tupleIJNS5_1CILi128EEES8_NS7_ILi64EEEEEENS_6half_tEfNS_4arch4Sm80ELb1ELb0ELb1ELb0ELb1ELb0ELb0ELb0ELi2ELi4ELi4ELi4ELb0EEENS1_24CollectiveEpilogueBwdGQAISA_fSD_Li256ELb0ELb1EEENS1_25SingleTileBwdLPTSchedulerILb0ELi128ELb1EEEEEEEEEvNT_6ParamsE$_ZZN4cute9transformINS_5tupleIJiiNS_1CILi0EEEEEENS1_IJNS1_IJNS2_ILi4EEENS2_ILi8EEEEEENS2_ILi2EEENS2_ILi1EEEEEEZNS_7idx2crdIS4_SA_EEDaRKT_RKT0_EUlRKT_RKT0_E_EEDaSE_SH_OT1_ENKUlDpSK_E_clIJNS1_IJiiEEEiS3_EEEDaSR_) ;  /* 0xffffdec000007944 */ /* 0x000fea0003c3ffff */
[----:B------:R-:W-:Y:S02]  /*be90*/  MOV R6, 0xbeb0 ;  /* 0x0000beb000067802 */ /* 0x000fe40000000f00 */
[----:B------:R-:W-:Y:S05]  /*bea0*/  CALL.REL.NOINC `($_ZN7cutlass13device_kernelIN5flash19enable_sm80_to_sm89INS1_16FlashAttnBwdSm80INS1_25CollectiveMainloopBwdSm80ILi2ELi2EN4cute5tupleIJNS5_1CILi128EEES8_NS7_ILi64EEEEEENS_6half_tEfNS_4arch4Sm80ELb1ELb0ELb1ELb0ELb1ELb0ELb0ELb0ELi2ELi4ELi4ELi4ELb0EEENS1_24CollectiveEpilogueBwdGQAISA_fSD_Li256ELb0ELb1EEENS1_25SingleTileBwdLPTSchedulerILb0ELi128ELb1EEEEEEEEEvNT_6ParamsE$_ZZN4cute13to_mixed_bitsINS_5tupleIJNS1_IJNS_1CILi4EEENS2_ILi8EEEEEENS2_ILi2EEENS2_ILi1EEEEEENS1_IJNS1_IJNS2_ILi0EEENS2_ILi64EEEEEES9_S9_EEENS1_IJNS1_IJiiEEEiS9_EEEEEDaRKT_RKT0_RKT1_ENKUlRKT_RKT0_RKT1_E_clIS5_SB_SD_EEDaSQ_ST_SW_) ;  /* 0xffffd27000007944 */ /* 0x000fea0003c3ffff */
[----:B------:R-:W-:Y:S02]  /*beb0*/  MOV R6, 0xbed0 ;  /* 0x0000bed000067802 */ /* 0x000fe40000000f00 */
[----:B------:R-:W-:Y:S05]  /*bec0*/  CALL.REL.NOINC `($_ZN7cutlass13device_kernelIN5flash19enable_sm80_to_sm89INS1_16FlashAttnBwdSm80INS1_25CollectiveMainloopBwdSm80ILi2ELi2EN4cute5tupleIJNS5_1CILi128EEES8_NS7_ILi64EEEEEENS_6half_tEfNS_4arch4Sm80ELb1ELb0ELb1ELb0ELb1ELb0ELb0ELb0ELi2ELi4ELi4ELi4ELb0EEENS1_24CollectiveEpilogueBwdGQAISA_fSD_Li256ELb0ELb1EEENS1_25SingleTileBwdLPTSchedulerILb0ELi128ELb1EEEEEEEEEvNT_6ParamsE$_ZZN4cute13to_mixed_bitsINS_5tupleIJNS1_IJNS_1CILi4EEENS2_ILi8EEEEEENS2_ILi2EEENS2_ILi1EEEEEENS1_IJNS1_IJNS2_ILi0EEENS2_ILi64EEEEEES9_S9_EEENS1_IJNS1_IJiiEEEiS9_EEEEEDaRKT_RKT0_RKT1_ENKUlDpRKT_E_clIJNS_9MixedBitsILj0ELj448EEENS2_ILj0EEESW_EEEDaSR_) ;  /* 0xffffd21000007944 */ /* 0x000fea0003c3ffff */
        /* <DEDUP_REMOVED lines=21> */
[----:B-1----:R-:W-:Y:S05]  /*c020*/  CALL.REL.NOINC `($_ZN7cutlass13device_kernelIN5flash19enable_sm80_to_sm89INS1_16FlashAttnBwdSm80INS1_25CollectiveMainloopBwdSm80ILi2ELi2EN4cute5tupleIJNS5_1CILi128EEES8_NS7_ILi64EEEEEENS_6half_tEfNS_4arch4Sm80ELb1ELb0ELb1ELb0ELb1ELb0ELb0ELb0ELi2ELi4ELi4ELi4ELb0EEENS1_24CollectiveEpilogueBwdGQAISA_fSD_Li256ELb0ELb1EEENS1_25SingleTileBwdLPTSchedulerILb0ELi128ELb1EEEEEEEEEvNT_6ParamsE$_ZN4cute3eso3ESOILb0ELb0EJiiiEEC2ERKiS4_S4_) ;  /* 0xffffa73000007944 */ /* 0x002fea0003c3ffff */
[----:B------:R2:W5:Y:S04]  /*c030*/  LDL R5, [R1+0x760] ;  /* 0x0007600001057983 */ /* 0x0005680000100800 */
[----:B-1----:R2:W5:Y:S01]  /*c040*/  LDL.64 R2, [R1+0x758] ;  /* 0x0007580001027983 */ /* 0x0025620000100a00 */
[----:B------:R-:W-:Y:S02]  /*c050*/  MOV R82, R60 ;  /* 0x0000003c00527202 */ /* 0x000fe40000000f00 */
[----:B------:R-:W-:Y:S02]  /*c060*/  MOV R6, 0xc080 ;  /* 0x0000c08000067802 */ /* 0x000fe40000000f00 */
[----:B--2--5:R-:W-:Y:S05]  /*c070*/  CALL.REL.NOINC `($_ZN7cutlass13device_kernelIN5flash19enable_sm80_to_sm89INS1_16FlashAttnBwdSm80INS1_25CollectiveMainloopBwdSm80ILi2ELi2EN4cute5tupleIJNS5_1CILi128EEES8_NS7_ILi64EEEEEENS_6half_tEfNS_4arch4Sm80ELb1ELb0ELb1ELb0ELb1ELb0ELb0ELb0ELi2ELi4ELi4ELi4ELb0EEENS1_24CollectiveEpilogueBwdGQAISA_fSD_Li256ELb0ELb1EEENS1_25SingleTileBwdLPTSchedulerILb0ELi128ELb1EEEEEEEEEvNT_6ParamsE$_ZN4cute3eso3ESOILb1ELb0EJNS_1CILi1EEENS_5tupleIJiiiEEENS2_ILi64EEENS4_IJNS2_ILi72EEENS2_ILi144EEENS2_ILi288EEEEEENS2_ILi512EEEEEC2ERKS3_RKS5_RKS6_RKSA_RKSB_) ;  /* 0xffffae7000007944 */ /* 0x024fea0003c3ffff */
[----:B-1----:R1:W5:Y:S04]  /*c080*/  LDL R5, [R1+0x760] ;  /* 0x0007600001057983 */ /* 0x0023680000100800 */
[----:B------:R1:W5:Y:S01]  /*c090*/  LDL.64 R2, [R1+0x758] ;  /* 0x0007580001027983 */ /* 0x0003620000100a00 */
[----:B------:R-:W-:-:S02]  /*c0a0*/  MOV R82, R60 ;  /* 0x0000003c00527202 */ /* 0x000fc40000000f00 */
        /* <DEDUP_REMOVED lines=9> */
[----:B------:R-:W-:Y:S02]  /*c140*/  MOV R6, 0xc160 ;  /* 0x0000c16000067802 */ /* 0x000fe40000000f00 */
[----:B------:R-:W-:Y:S05]  /*c150*/  CALL.REL.NOINC `($_ZN7cutlass13device_kernelIN5flash19enable_sm80_to_sm89INS1_16FlashAttnBwdSm80INS1_25CollectiveMainloopBwdSm80ILi2ELi2EN4cute5tupleIJNS5_1CILi128EEES8_NS7_ILi64EEEEEENS_6half_tEfNS_4arch4Sm80ELb1ELb0ELb1ELb0ELb1ELb0ELb0ELb0ELi2ELi4ELi4ELi4ELb0EEENS1_24CollectiveEpilogueBwdGQAISA_fSD_Li256ELb0ELb1EEENS1_25SingleTileBwdLPTSchedulerILb0ELi128ELb1EEEEEEEEEvNT_6ParamsE$_ZN4cute3eso3ESOILb0ELb1EJiNS_1CILi72EEENS2_ILi512EEEEEC2ERKiRKS3_RKS4_) ;  /* 0xffffa97000007944 */ /* 0x000fea0003c3ffff */
[----:B------:R-:W2:Y:S01]  /*c160*/  LDL R26, [R1+0x758] ;  /* 0x00075800011a7983 */ /* 0x000ea20000100800 */
[----:B-1----:R-:W-:Y:S01]  /*c170*/  IMAD.MOV.U32 R2, RZ, RZ, R15 ;  /* 0x000000ffff027224 */ /* 0x002fe200078e000f */
[----:B------:R-:W-:Y:S02]  /*c180*/  MOV R82, R60 ;  /* 0x0000003c00527202 */ /* 0x000fe40000000f00 */
[----:B------:R-:W-:Y:S01]  /*c190*/  MOV R6, 0xc1c0 ;  /* 0x0000c1c000067802 */ /* 0x000fe20000000f00 */
[----:B--2---:R1:W-:Y:S04]  /*c1a0*/  STL [R1+0x11e8], R26 ;  /* 0x0011e81a01007387 */ /* 0x0043e80000100800 */
[----:B-1----:R-:W-:Y:S05]  /*c1b0*/  CALL.REL.NOINC `($_ZN7cutlass13device_kernelIN5flash19enable_sm80_to_sm89INS1_16FlashAttnBwdSm80INS1_25CollectiveMainloopBwdSm80ILi2ELi2EN4cute5tupleIJNS5_1CILi128EEES8_NS7_ILi64EEEEEENS_6half_tEfNS_4arch4Sm80ELb1ELb0ELb1ELb0ELb1ELb0ELb0ELb0ELi2ELi4ELi4ELi4ELb0EEENS1_24CollectiveEpilogueBwdGQAISA_fSD_Li256ELb0ELb1EEENS1_25SingleTileBwdLPTSchedulerILb0ELi128ELb1EEEEEEEEEvNT_6ParamsE$_ZN4cute3eso3ESOILb0ELb0EJiiNS_1CILi72EEENS2_ILi512EEEEEC2ERKiS7_RKS3_RKS4_) ;  /* 0xffffa52000007944 */ /* 0x002fea0003c3ffff */
[----:B-1----:R-:W2:Y:S01]  /*c1c0*/  LDL.64 R2, [R1+0x758] ;  /* 0x0007580001027983 */ /* 0x002ea20000100a00 */
[----:B------:R-:W-:Y:S01]  /*c1d0*/  IMAD.MOV.U32 R6, RZ, RZ, R4 ;  /* 0x000000ffff067224 */ /* 0x000fe200078e0004 */
[----:B------:R-:W-:Y:S01]  /*c1e0*/  MOV R83, R59 ;  /* 0x0000003b00537202 */ /* 0x000fe20000000f00 */
[----:B------:R-:W-:Y:S01]  /*c1f0*/  IMAD.MOV.U32 R36, RZ, RZ, R16 ;  /* 0x000000ffff247224 */ /* 0x000fe200078e0010 */
[----:B------:R-:W-:-:S02]  /*c200*/  MOV R5, R19 ;  /* 0x0000001300057202 */ /* 0x000fc40000000f00 */
[----:B------:R-:W-:Y:S01]  /*c210*/  MOV R4, 0xc240 ;  /* 0x0000c24000047802 */ /* 0x000fe20000000f00 */
[----:B--2---:R1:W-:Y:S04]  /*c220*/  STL.64 [R1+0x788], R2 ;  /* 0x0007880201007387 */ /* 0x0043e80000100a00 */
[----:B-1----:R-:W-:Y:S05]  /*c230*/  CALL.REL.NOINC `($_ZN7cutlass13device_kernelIN5flash19enable_sm80_to_sm89INS1_16FlashAttnBwdSm80INS1_25CollectiveMainloopBwdSm80ILi2ELi2EN4cute5tupleIJNS5_1CILi128EEES8_NS7_ILi64EEEEEENS_6half_tEfNS_4arch4Sm80ELb1ELb0ELb1ELb0ELb1ELb0ELb0ELb0ELi2ELi4ELi4ELi4ELb0EEENS1_24CollectiveEpilogueBwdGQAISA_fSD_Li256ELb0ELb1EEENS1_25SingleTileBwdLPTSchedulerILb0ELi128ELb1EEEEEEEEEvNT_6ParamsE$_ZN4cute3eso3ESOILb0ELb0EJiiiNS_1CILi72EEENS2_ILi512EEEEEC2ERKiS7_S7_RKS3_RKS4_) ;  /* 0xffffa67000007944 */ /* 0x002fea0003c3ffff */
[----:B-1----:R-:W2:Y:S04]  /*c240*/  LDL.64 R2, [R1+0x770] ;  /* 0x0007700001027983 */ /* 0x002ea80000100a00 */
[----:B------:R-:W3:Y:S01]  /*c250*/  LDL R16, [R1+0x778] ;  /* 0x0007780001107983 */ /* 0x000ee20000100800 */
[----:B------:R-:W-:Y:S01]  /*c260*/  IMAD.MOV.U32 R6, RZ, RZ, R20 ;  /* 0x000000ffff067224 */ /* 0x000fe200078e0014 */
[----:B------:R-:W-:Y:S02]  /*c270*/  MOV R83, R59 ;  /* 0x0000003b00537202 */ /* 0x000fe40000000f00 */
[----:B------:R-:W-:Y:S01]  /*c280*/  MOV R4, 0xc2c0 ;  /* 0x0000c2c000047802 */ /* 0x000fe20000000f00 */
[----:B--2---:R1:W-:Y:S04]  /*c290*/  STL.64 [R1+0x758], R2 ;  /* 0x0007580201007387 */ /* 0x0043e80000100a00 */
[----:B---3--:R1:W-:Y:S02]  /*c2a0*/  STL [R1+0x760], R16 ;  /* 0x0007601001007387 */ /* 0x0083e40000100800 */
        /* <DEDUP_REMOVED lines=8> */
[----:B------:R-:W-:-:S03]  /*c330*/  MOV R6, 0xc390 ;  /* 0x0000c39000067802 */ /* 0x000fc60000000f00 */
[----:B------:R1:W-:Y:S01]  /*c340*/  STL.U8 [R1+0x11e0], RZ ;  /* 0x0011e0ff01007387 */ /* 0x0003e20000100000 */
[----:B--2---:R-:W-:-:S03]  /*c350*/  MOV R2, R5 ;  /* 0x0000000500027202 */ /* 0x004fc60000000f00 */
[----:B------:R1:W-:Y:S04]  /*c360*/  STL [R1+0x77c], R4 ;  /* 0x00077c0401007387 */ /* 0x0003e80000100800 */
[----:B---3--:R1:W-:Y:S02]  /*c370*/  STL.64 [R1+0x780], R2 ;  /* 0x0007800201007387 */ /* 0x0083e40000100a00 */
[----:B-1----:R-:W-:Y:S05]  /*c380*/  CALL.REL.NOINC `($_ZN7cutlass13device_kernelIN5flash19enable_sm80_to_sm89INS1_16FlashAttnBwdSm80INS1_25CollectiveMainloopBwdSm80ILi2ELi2EN4cute5tupleIJNS5_1CILi128EEES8_NS7_ILi64EEEEEENS_6half_tEfNS_4arch4Sm80ELb1ELb0ELb1ELb0ELb1ELb0ELb0ELb0ELi2ELi4ELi4ELi4ELb0EEENS1_24CollectiveEpilogueBwdGQAISA_fSD_Li256ELb0ELb1EEENS1_25SingleTileBwdLPTSchedulerILb0ELi128ELb1EEEEEEEEEvNT_6ParamsE$_ZZN4cute6detail16composition_implINS_5tupleIJNS_1CILi8EEENS3_ILi2EEES5_S5_S4_S5_EEENS2_IJNS3_ILi1EEEiiiNS3_ILi72EEENS3_ILi512EEEEEENS2_IJNS2_IJS5_S5_EEES4_NS3_ILi4EEEEEENS2_IJNS2_IJS7_S4_EEENS3_ILi1024EEENS3_ILi16EEEEEEEEDaRKT_RKT0_RKT1_RKT2_ENKUlRKT_RKT0_E_clISB_SE_EEDaSW_SZ_) ;  /* 0xffffd36000007944 */ /* 0x002fea0003c3ffff */
[----:B------:R-:W-:Y:S02]  /*c390*/  MOV R6, 0xc3b0 ;  /* 0x0000c3b000067802 */ /* 0x000fe40000000f00 */
[----:B-----5:R-:W-:Y:S05]  /*c3a0*/  CALL.REL.NOINC `($_ZN7cutlass13device_kernelIN5flash19enable_sm80_to_sm89INS1_16FlashAttnBwdSm80INS1_25CollectiveMainloopBwdSm80ILi2ELi2EN4cute5tupleIJNS5_1CILi128EEES8_NS7_ILi64EEEEEENS_6half_tEfNS_4arch4Sm80ELb1ELb0ELb1ELb0ELb1ELb0ELb0ELb0ELi2ELi4ELi4ELi4ELb0EEENS1_24CollectiveEpilogueBwdGQAISA_fSD_Li256ELb0ELb1EEENS1_25SingleTileBwdLPTSchedulerILb0ELi128ELb1EEEEEEEEEvNT_6ParamsE$_ZZN4cute6detail16composition_implINS_5tupleIJNS_1CILi8EEENS3_ILi2EEES5_S5_S4_S5_EEENS2_IJNS3_ILi1EEEiiiNS3_ILi72EEENS3_ILi512EEEEEENS2_IJNS2_IJS5_S5_EEES4_NS3_ILi4EEEEEENS2_IJNS2_IJS7_S4_EEENS3_ILi1024EEENS3_ILi16EEEEEEEEDaRKT_RKT0_RKT1_RKT2_ENKUlRKT_RKT0_E_clISC_SG_EEDaSW_SZ_) ;  /* 0xffffd39000007944 */ /* 0x020fea0003c3ffff */
[----:B-----5:R2:W-:Y:S01]  /*c3b0*/  STL.64 [R1+0x770], R2 ;  /* 0x0007700201007387 */ /* 0x0205e20000100a00 */
[----:B------:R-:W-:Y:S02]  /*c3c0*/  MOV R6, R4 ;  /* 0x0000000400067202 */ /* 0x000fe40000000f00 */
[----:B------:R-:W-:Y:S02]  /*c3d0*/  MOV R4, 0xc3f0 ;  /* 0x0000c3f000047802 */ /* 0x000fe40000000f00 */
[----:B-12---:R-:W-:Y:S05]  /*c3e0*/  CALL.REL.NOINC `($_ZN7cutlass13device_kernelIN5flash19enable_sm80_to_sm89INS1_16FlashAttnBwdSm80INS1_25CollectiveMainloopBwdSm80ILi2ELi2EN4cute5tupleIJNS5_1CILi128EEES8_NS7_ILi64EEEEEENS_6half_tEfNS_4arch4Sm80ELb1ELb0ELb1ELb0ELb1ELb0ELb0ELb0ELi2ELi4ELi4ELi4ELb0EEENS1_24CollectiveEpilogueBwdGQAISA_fSD_Li256ELb0ELb1EEENS1_25SingleTileBwdLPTSchedulerILb0ELi128ELb1EEEEEEEEEvNT_6ParamsE$_ZN4cute3eso3ESOILb0ELb0EJNS_5tupleIJNS_1CILi1EEEiEEENS3_ILi1024EEENS2_IJiiEEEEEC2ERKS5_RKS6_RKS7_) ;  /* 0xffff975000007944 */ /* 0x006fea0003c3ffff */
[----:B------:R2:W5:Y:S04]  /*c3f0*/  LDL R5, [R1+0x760] ;  /* 0x0007600001057983 */ /* 0x0005680000100800 */
[----:B-1----:R2:W5:Y:S01]  /*c400*/  LDL.64 R2, [R1+0x758] ;  /* 0x0007580001027983 */ /* 0x0025620000100a00 */
[----:B------:R-:W-:-:S03]  /*c410*/  MOV R6, 0xc430 ;  /* 0x0000c43000067802 */ /* 0x000fc60000000f00 */
[----:B--2--5:R-:W-:Y:S05]  /*c420*/  CALL.REL.NOINC `($_ZN7cutlass13device_kernelIN5flash19enable_sm80_to_sm89INS1_16FlashAttnBwdSm80INS1_25CollectiveMainloopBwdSm80ILi2ELi2EN4cute5tupleIJNS5_1CILi128EEES8_NS7_ILi64EEEEEENS_6half_tEfNS_4arch4Sm80ELb1ELb0ELb1ELb0ELb1ELb0ELb0ELb0ELi2ELi4ELi4ELi4ELb0EEENS1_24CollectiveEpilogueBwdGQAISA_fSD_Li256ELb0ELb1EEENS1_25SingleTileBwdLPTSchedulerILb0ELi128ELb1EEEEEEEEEvNT_6ParamsE$_ZN4cute5tupleIJNS0_IJNS0_IJNS_1CILi2EEES2_EEENS1_ILi8EEES3_EEENS0_IJNS0_IJNS1_ILi1EEEiEEENS1_ILi1024EEENS0_IJiiEEEEEEEEC2ERKS5_RKSA_) ;  /* 0xffffc37000007944 */ /* 0x024fea0003c3ffff */
[----:B-1----:R1:W5:Y:S04]  /*c430*/  LDL R4, [R1+0x760] ;  /* 0x0007600001047983 */ /* 0x0023680000100800 */
[----:B------:R1:W5:Y:S01]  /*c440*/  LDL.64 R2, [R1+0x758] ;  /* 0x0007580001027983 */ /* 0x0003620000100a00 */
[----:B------:R-:W-:Y:S01]  /*c450*/  LEA.HI R6, R13, R13, RZ, 0x1d ;  /* 0x0000000d0d067211 */ /* 0x000fe200078fe8ff */
[----:B------:R-:W-:-:S04]  /*c460*/  IMAD.MOV.U32 R5, RZ, RZ, R14 ;  /* 0x000000ffff057224 */ /* 0x000fc800078e000e */
[----:B------:R-:W-:Y:S01]  /*c470*/  IMAD.U32 R12, R7, 0x2, R6 ;  /* 0x00000002070c7824 */ /* 0x000fe200078e0006 */
[----:B------:R-:W-:-:S04]  /*c480*/  MOV R6, 0xc4b0 ;  /* 0x0000c4b000067802 */ /* 0x000fc80000000f00 */
[----:B------:R1:W-:Y:S03]  /*c490*/  STL [R1+0x11e4], R12 ;  /* 0x0011e40c01007387 */ /* 0x0003e60000100800 */
[----:B-1---5:R-:W-:Y:S05]  /*c4a0*/  CALL.REL.NOINC `($_ZN7cutlass13device_kernelIN5flash19enable_sm80_to_sm89INS1_16FlashAttnBwdSm80INS1_25CollectiveMainloopBwdSm80ILi2ELi2EN4cute5tupleIJNS5_1CILi128EEES8_NS7_ILi64EEEEEENS_6half_tEfNS_4arch4Sm80ELb1ELb0ELb1ELb0ELb1ELb0ELb0ELb0ELi2ELi4ELi4ELi4ELb0EEENS1_24CollectiveEpilogueBwdGQAISA_fSD_Li256ELb0ELb1EEENS1_25SingleTileBwdLPTSchedulerILb0ELi128ELb1EEEEEEEEEvNT_6ParamsE$_ZN4cute3eso3ESOILb0ELb0EJNS_6LayoutINS_5tupleIJNS3_IJNS_1CILi2EEES5_EEENS4_ILi8EEES6_EEENS3_IJNS3_IJNS4_ILi1EEEiEEENS4_ILi1024EEENS3_IJiiEEEEEEEEjEEC2ERKSE_RKj) ;  /* 0xffff992000007944 */ /* 0x022fea0003c3ffff */
[----:B-1----:R-:W2:Y:S04]  /*c4b0*/  LDL.64 R6, [R1+0x760] ;  /* 0x0007600001067983 */ /* 0x002ea80000100a00 */
[----:B------:R1:W5:Y:S01]  /*c4c0*/  LDL.64 R4, [R1+0x758] ;  /* 0x0007580001047983 */ /* 0x0003620000100a00 */
[----:B------:R-:W-:Y:S02]  /*c4d0*/  MOV R38, R60 ;  /* 0x0000003c00267202 */ /* 0x000fe40000000f00 */
[----:B------:R-:W-:Y:S01]  /*c4e0*/  MOV R46, 0xc510 ;  /* 0x0000c510002e7802 */ /* 0x000fe20000000f00 */
[----:B--2---:R-:W-:-:S04]  /*c4f0*/  IMAD.WIDE.U32 R2, R7, 0x2, R24 ;  /* 0x0000000207027825 */ /* 0x004fc800078e0018 */
[----:B-1---5:R-:W-:Y:S05]  /*c500*/  CALL.REL.NOINC `($_ZN7cutlass13device_kernelIN5flash19enable_sm80_to_sm89INS1_16FlashAttnBwdSm80INS1_25CollectiveMainloopBwdSm80ILi2ELi2EN4cute5tupleIJNS5_1CILi128EEES8_NS7_ILi64EEEEEENS_6half_tEfNS_4arch4Sm80ELb1ELb0ELb1ELb0ELb1ELb0ELb0ELb0ELi2ELi4ELi4ELi4ELb0EEENS1_24CollectiveEpilogueBwdGQAISA_fSD_Li256ELb0ELb1EEENS1_25SingleTileBwdLPTSchedulerILb0ELi128ELb1EEEEEEEEEvNT_6ParamsE$_ZN4cute8smem_ptrIPN7cutlass6half_tEECI1NS_12iter_adaptorIS3_S4_EEES3_) ;  /* 0xffffc7a000007944 */ /* 0x022fea0003c3ffff */
[----:B-1----:R-:W2:Y:S01]  /*c510*/  LDL.64 R2, [R1+0x758] ;  /* 0x0007580001027983 */ /* 0x002ea20000100a00 */
[----:B------:R-:W-:-:S03]  /*c520*/  MOV R12, 0xc550 ;  /* 0x0000c550000c7802 */ /* 0x000fc60000000f00 */
[----:B--2---:R1:W-:Y:S04]  /*c530*/  STL.64 [R1+0x770], R2 ;  /* 0x0007700201007387 */ /* 0x0043e80000100a00 */
[----:B-1----:R-:W-:Y:S05]  /*c540*/  CALL.REL.NOINC `($_ZN7cutlass13device_kernelIN5flash19enable_sm80_to_sm89INS1_16FlashAttnBwdSm80INS1_25CollectiveMainloopBwdSm80ILi2ELi2EN4cute5tupleIJNS5_1CILi128EEES8_NS7_ILi64EEEEEENS_6half_tEfNS_4arch4Sm80ELb1ELb0ELb1ELb0ELb1ELb0ELb0ELb0ELi2ELi4ELi4ELi4ELb0EEENS1_24CollectiveEpilogueBwdGQAISA_fSD_Li256ELb0ELb1EEENS1_25SingleTileBwdLPTSchedulerILb0ELi128ELb1EEEEEEEEEvNT_6ParamsE$_ZN4cute3eso3ESOILb0ELb0EJNS_6LayoutINS_5tupleIJNS3_IJNS_1CILi2EEES5_EEENS4_ILi8EEES6_EEENS3_IJNS3_IJNS4_ILi1EEEiEEENS4_ILi1024EEENS3_IJiiEEEEEEEENS_10ViewEngineINS_8smem_ptrIPN7cutlass6half_tEEEEEEEC2ERKSE_RKSL_) ;  /* 0xffff980000007944 */ /* 0x002fea0003c3ffff */
[----:B------:R-:W-:Y:S02]  /*c550*/  MOV R2, 0xc570 ;  /* 0x0000c57000027802 */ /* 0x000fe40000000f00 */
[----:B-1----:R-:W-:Y:S05]  /*c560*/  CALL.REL.NOINC `($_ZN7cutlass13device_kernelIN5flash19enable_sm80_to_sm89INS1_16FlashAttnBwdSm80INS1_25CollectiveMainloopBwdSm80ILi2ELi2EN4cute5tupleIJNS5_1CILi128EEES8_NS7_ILi64EEEEEENS_6half_tEfNS_4arch4Sm80ELb1ELb0ELb1ELb0ELb1ELb0ELb0ELb0ELi2ELi4ELi4ELi4ELb0EEENS1_24CollectiveEpilogueBwdGQAISA_fSD_Li256ELb0ELb1EEENS1_25SingleTileBwdLPTSchedulerILb0ELi128ELb1EEEEEEEEEvNT_6ParamsE$_ZZN4cute4takeILi1ELi3ENS_5tupleIJNS1_IJNS_1CILi1EEEiEEENS2_ILi1024EEENS1_IJiiEEEEEEEEDaRKT1_ENKUlDpRKT_E_clIJS5_S6_EEEDaSE_) ;  /* 0xffffcfd000007944 */ /* 0x002fea0003c3ffff */
[----:B------:R-:W-:Y:S02]  /*c570*/  MOV R2, 0xc590 ;  /* 0x0000c59000027802 */ /* 0x000fe40000000f00 */
[----:B------:R-:W-:Y:S05]  /*c580*/  CALL.REL.NOINC `($_ZN7cutlass13device_kernelIN5flash19enable_sm80_to_sm89INS1_16FlashAttnBwdSm80INS1_25CollectiveMainloopBwdSm80ILi2ELi2EN4cute5tupleIJNS5_1CILi128EEES8_NS7_ILi64EEEEEENS_6half_tEfNS_4arch4Sm80ELb1ELb0ELb1ELb0ELb1ELb0ELb0ELb0ELi2ELi4ELi4ELi4ELb0EEENS1_24CollectiveEpilogueBwdGQAISA_fSD_Li256ELb0ELb1EEENS1_25SingleTileBwdLPTSchedulerILb0ELi128ELb1EEEEEEEEEvNT_6ParamsE$_ZZN4cute16flatten_to_tupleINS_5tupleIJNS_1CILi1024EEENS1_IJiiEEEEEEEEDaRKT_ENKUlRKT_E_clIS4_EEDaSB_) ;  /* 0xffffce8000007944 */ /* 0x000fea0003c3ffff */
[----:B------:R-:W-:Y:S02]  /*c590*/  MOV R2, 0xc5b0 ;  /* 0x0000c5b000027802 */ /* 0x000fe40000000f00 */
[----:B------:R-:W-:Y:S05]  /*c5a0*/  CALL.REL.NOINC `($_ZN7cutlass13device_kernelIN5flash19enable_sm80_to_sm89INS1_16FlashAttnBwdSm80INS1_25CollectiveMainloopBwdSm80ILi2ELi2EN4cute5tupleIJNS5_1CILi128EEES8_NS7_ILi64EEEEEENS_6half_tEfNS_4arch4Sm80ELb1ELb0ELb1ELb0ELb1ELb0ELb0ELb0ELi2ELi4ELi4ELi4ELb0EEENS1_24CollectiveEpilogueBwdGQAISA_fSD_Li256ELb0ELb1EEENS1_25SingleTileBwdLPTSchedulerILb0ELi128ELb1EEEEEEEEEvNT_6ParamsE$_ZZN4cute12filter_tupleINS_5tupleIJNS_1CILi1024EEENS1_IJiiEEEEEEZNS_16flatten_to_tupleIS5_EEDaRKT_EUlRKT_E_EEDaS9_OT0_ENKUlDpSC_E_clIJNS1_IJS3_EEES4_EEEDaSG_) ;  /* 0xffffca4000007944 */ /* 0x000fea0003c3ffff */
        /* <DEDUP_REMOVED lines=21> */
[----:B-1---5:R-:W-:Y:S05]  /*c700*/  CALL.REL.NOINC `($_ZN7cutlass13device_kernelIN5flash19enable_sm80_to_sm89INS1_16FlashAttnBwdSm80INS1_25CollectiveMainloopBwdSm80ILi2ELi2EN4cute5tupleIJNS5_1CILi128EEES8_NS7_ILi64EEEEEENS_6half_tEfNS_4arch4Sm80ELb1ELb0ELb1ELb0ELb1ELb0ELb0ELb0ELi2ELi4ELi4ELi4ELb0EEENS1_24CollectiveEpilogueBwdGQAISA_fSD_Li256ELb0ELb1EEENS1_25SingleTileBwdLPTSchedulerILb0ELi128ELb1EEEEEEEEEvNT_6ParamsE$_ZN4cute3eso3ESOILb1ELb0EJNS_10UnderscoreES2_S2_iEEC2ERKS2_S5_S5_RKi) ;  /* 0xffffa41000007944 */ /* 0x022fea0003c3ffff */
[----:B------:R-:W-:Y:S01]  /*c710*/  ULDC.64 UR4, c[0x0][0x118] ;  /* 0x0000460000047ab9 */ /* 0x000fe20000000a00 */
[----:B------:R2:W5:Y:S04]  /*c720*/  LDL R6, [R1+0x758] ;  /* 0x0007580001067983 */ /* 0x0005680000100800 */
[----:B-1----:R2:W5:Y:S04]  /*c730*/  LD.E R2, [R12.64] ;  /* 0x000000040c027980 */ /* 0x002568000c101900 */
[----:B------:R2:W5:Y:S01]  /*c740*/  LD.E R3, [R12.64+0x4] ;  /* 0x000004040c037980 */ /* 0x000562000c101900 */
[----:B------:R-:W-:-:S03]  /*c750*/  MOV R4, 0xc770 ;  /* 0x0000c77000047802 */ /* 0x000fc60000000f00 */
[----:B--2--5:R-:W-:Y:S05]  /*c760*/  CALL.REL.NOINC `($_ZN7cutlass13device_kernelIN5flash19enable_sm80_to_sm89INS1_16FlashAttnBwdSm80INS1_25CollectiveMainloopBwdSm80ILi2ELi2EN4cute5tupleIJNS5_1CILi128EEES8_NS7_ILi64EEEEEENS_6half_tEfNS_4arch4Sm80ELb1ELb0ELb1ELb0ELb1ELb0ELb0ELb0ELi2ELi4ELi4ELi4ELb0EEENS1_24CollectiveEpilogueBwdGQAISA_fSD_Li256ELb0ELb1EEENS1_25SingleTileBwdLPTSchedulerILb0ELi128ELb1EEEEEEEEEvNT_6ParamsE$_ZZN4cute5sliceINS_5tupleIJNS_10UnderscoreES2_S2_iEEENS1_IJNS1_IJNS_1CILi1EEENS4_ILi0EEEEEENS4_ILi4096EEENS1_IJiiEEENS1_IJS6_NS4_ILi8192EEEEEEEEEEEDaRKT_RKT0_ENKUlRKT_RKT0_E_clIS2_S9_EEDaSL_SO_) ;  /* 0xffffce7000007944 */ /* 0x024fea0003c3ffff */
[----:B------:R1:W-:Y:S01]  /*c770*/  STL.64 [R1+0x758], R2 ;  /* 0x0007580201007387 */ /* 0x0003e20000100a00 */
[----:B------:R-:W-:-:S02]  /*c780*/  MOV R70, R60 ;  /* 0x0000003c00467202 */ /* 0x000fc40000000f00 */
[----:B------:R-:W-:Y:S02]  /*c790*/  MOV R4, 0xc7b0 ;  /* 0x0000c7b000047802 */ /* 0x000fe40000000f00 */
[----:B-1----:R-:W-:Y:S05]  /*c7a0*/  CALL.REL.NOINC `($_ZN7cutlass13device_kernelIN5flash19enable_sm80_to_sm89INS1_16FlashAttnBwdSm80INS1_25CollectiveMainloopBwdSm80ILi2ELi2EN4cute5tupleIJNS5_1CILi128EEES8_NS7_ILi64EEEEEENS_6half_tEfNS_4arch4Sm80ELb1ELb0ELb1ELb0ELb1ELb0ELb0ELb0ELi2ELi4ELi4ELi4ELb0EEENS1_24CollectiveEpilogueBwdGQAISA_fSD_Li256ELb0ELb1EEENS1_25SingleTileBwdLPTSchedulerILb0ELi128ELb1EEEEEEEEEvNT_6ParamsE$_ZZN4cute12filter_tupleINS_5tupleIJNS_10UnderscoreES2_S2_iEEENS1_IJNS1_IJNS_1CILi1EEENS4_ILi0EEEEEENS4_ILi4096EEENS1_IJiiEEENS1_IJS6_NS4_ILi8192EEEEEEEEEZNS_5sliceIS3_SC_EEDaRKT_RKT0_EUlRKT_RKT0_E_EEDaSG_SJ_OT1_ENKUlDpSM_E_clIJNS1_IJS7_EEENS1_IJS8_EEENS1_IJS9_EEENS1_IJEEEEEEDaST_) ;  /* 0xffffc78000007944 */ /* 0x002fea0003c3ffff */
[----:B------:R-:W-:Y:S02]  /*c7b0*/  MOV R4, 0xc7d0 ;  /* 0x0000c7d000047802 */ /* 0x000fe40000000f00 */
[----:B-1---5:R-:W-:Y:S05]  /*c7c0*/  CALL.REL.NOINC `($_ZN7cutlass13device_kernelIN5flash19enable_sm80_to_sm89INS1_16FlashAttnBwdSm80INS1_25CollectiveMainloopBwdSm80ILi2ELi2EN4cute5tupleIJNS5_1CILi128EEES8_NS7_ILi64EEEEEENS_6half_tEfNS_4arch4Sm80ELb1ELb0ELb1ELb0ELb1ELb0ELb0ELb0ELi2ELi4ELi4ELi4ELb0EEENS1_24CollectiveEpilogueBwdGQAISA_fSD_Li256ELb0ELb1EEENS1_25SingleTileBwdLPTSchedulerILb0ELi128ELb1EEEEEEEEEvNT_6ParamsE$_ZN4cute5tupleIJNS0_IJNS0_IJNS_1CILi8EEENS1_ILi1EEEEEENS1_ILi2EEENS0_IJS5_S5_EEEEEENS0_IJNS0_IJS3_NS1_ILi0EEEEEENS1_ILi4096EEENS0_IJiiEEEEEEEEC2ERKS7_RKSC_) ;  /* 0xffffc20000007944 */ /* 0x022fea0003c3ffff */
[----:B-1----:R1:W5:Y:S01]  /*c7d0*/  LDL.64 R2, [R1+0x758] ;  /* 0x0007580001027983 */ /* 0x0023620000100a00 */
[----:B------:R-:W-:Y:S02]  /*c7e0*/  SHF.L.U32 R4, R6, 0xd, RZ ;  /* 0x0000000d06047819 */ /* 0x000fe400000006ff */
[----:B------:R-:W-:-:S03]  /*c7f0*/  MOV R6, 0xc820 ;  /* 0x0000c82000067802 */ /* 0x000fc60000000f00 */
[----:B------:R1:W-:Y:S04]  /*c800*/  STL [R1+0x770], R4 ;  /* 0x0007700401007387 */ /* 0x0003e80000100800 */
[----:B-1---5:R-:W-:Y:S05]  /*c810*/  CALL.REL.NOINC `($_ZN7cutlass13device_kernelIN5flash19enable_sm80_to_sm89INS1_16FlashAttnBwdSm80INS1_25CollectiveMainloopBwdSm80ILi2ELi2EN4cute5tupleIJNS5_1CILi128EEES8_NS7_ILi64EEEEEENS_6half_tEfNS_4arch4Sm80ELb1ELb0ELb1ELb0ELb1ELb0ELb0ELb0ELi2ELi4ELi4ELi4ELb0EEENS1_24CollectiveEpilogueBwdGQAISA_fSD_Li256ELb0ELb1EEENS1_25SingleTileBwdLPTSchedulerILb0ELi128ELb1EEEEEEEEEvNT_6ParamsE$_ZN4cute3eso3ESOILb0ELb0EJNS_6LayoutINS_5tupleIJNS3_IJNS_1CILi8EEENS4_ILi1EEEEEENS4_ILi2EEENS3_IJS8_S8_EEEEEENS3_IJNS3_IJS6_NS4_ILi0EEEEEENS4_ILi4096EEENS3_IJiiEEEEEEEEiEEC2ERKSG_RKi) ;  /* 0xffff9b7000007944 */ /* 0x022fea0003c3ffff */
[----:B------:R-:W-:Y:S01]  /*c820*/  ULDC.64 UR4, c[0x0][0x118] ;  /* 0x0000460000047ab9 */ /* 0x000fe20000000a00 */
[----:B-1----:R-:W2:Y:S04]  /*c830*/  LDL R2, [R1+0x760] ;  /* 0x0007600001027983 */ /* 0x002ea80000100800 */
[----:B------:R-:W2:Y:S04]  /*c840*/  LD.E.64 R12, [R12.64+0x8] ;  /* 0x000008040c0c7980 */ /* 0x000ea8000c101b00 */
[----:B------:R1:W5:Y:S01]  /*c850*/  LDL.64 R4, [R1+0x758] ;  /* 0x0007580001047983 */ /* 0x0003620000100a00 */
[----:B------:R-:W-:-:S02]  /*c860*/  MOV R38, R60 ;  /* 0x0000003c00267202 */ /* 0x000fc40000000f00 */
[----:B------:R-:W-:Y:S01]  /*c870*/  MOV R46, 0xc8a0 ;  /* 0x0000c8a0002e7802 */ /* 0x000fe20000000f00 */
[----:B--2---:R-:W-:-:S04]  /*c880*/  IMAD.WIDE R2, R2, 0x2, R12 ;  /* 0x0000000202027825 */ /* 0x004fc800078e020c */
[----:B-1---5:R-:W-:Y:S05]  /*c890*/  CALL.REL.NOINC `($_ZN7cutlass13device_kernelIN5flash19enable_sm80_to_sm89INS1_16FlashAttnBwdSm80INS1_25CollectiveMainloopBwdSm80ILi2ELi2EN4cute5tupleIJNS5_1CILi128EEES8_NS7_ILi64EEEEEENS_6half_tEfNS_4arch4Sm80ELb1ELb0ELb1ELb0ELb1ELb0ELb0ELb0ELi2ELi4ELi4ELi4ELb0EEENS1_24CollectiveEpilogueBwdGQAISA_fSD_Li256ELb0ELb1EEENS1_25SingleTileBwdLPTSchedulerILb0ELi128ELb1EEEEEEEEEvNT_6ParamsE$_ZN4cute8smem_ptrIPN7cutlass6half_tEECI1NS_12iter_adaptorIS3_S4_EEES3_) ;  /* 0xffffc41000007944 */ /* 0x022fea0003c3ffff */
[----:B-1----:R-:W2:Y:S01]  /*c8a0*/  LDL.64 R2, [R1+0x758] ;  /* 0x0007580001027983 */ /* 0x002ea20000100a00 */
[----:B------:R-:W-:-:S03]  /*c8b0*/  MOV R6, 0xc8e0 ;  /* 0x0000c8e000067802 */ /* 0x000fc60000000f00 */
[----:B--2---:R1:W-:Y:S04]  /*c8c0*/  STL.64 [R1+0x770], R2 ;  /* 0x0007700201007387 */ /* 0x0043e80000100a00 */
[----:B-1----:R-:W-:Y:S05]  /*c8d0*/  CALL.REL.NOINC `($_ZN7cutlass13device_kernelIN5flash19enable_sm80_to_sm89INS1_16FlashAttnBwdSm80INS1_25CollectiveMainloopBwdSm80ILi2ELi2EN4cute5tupleIJNS5_1CILi128EEES8_NS7_ILi64EEEEEENS_6half_tEfNS_4arch4Sm80ELb1ELb0ELb1ELb0ELb1ELb0ELb0ELb0ELi2ELi4ELi4ELi4ELb0EEENS1_24CollectiveEpilogueBwdGQAISA_fSD_Li256ELb0ELb1EEENS1_25SingleTileBwdLPTSchedulerILb0ELi128ELb1EEEEEEEEEvNT_6ParamsE$_ZN4cute3eso3ESOILb0ELb0EJNS_6LayoutINS_5tupleIJNS3_IJNS_1CILi8EEENS4_ILi1EEEEEENS4_ILi2EEENS3_IJS8_S8_EEEEEENS3_IJNS3_IJS6_NS4_ILi0EEEEEENS4_ILi4096EEENS3_IJiiEEEEEEEENS_10ViewEngineINS_8smem_ptrIPN7cutlass6half_tEEEEEEEC2ERKSG_RKSN_) ;  /* 0xffff9a4000007944 */ /* 0x002fea0003c3ffff */
[----:B------:R2:W5:Y:S04]  /*c8e0*/  LDL.64 R30, [R1+0x760] ;  /* 0x00076000011e7983 */ /* 0x0005680000100a00 */
[----:B------:R2:W5:Y:S04]  /*c8f0*/  LDL.64 R28, [R61+0x30] ;  /* 0x000030003d1c7983 */ /* 0x0005680000100a00 */
[----:B------:R2:W5:Y:S01]  /*c900*/  LDL.64 R20, [R1+0x758] ;  /* 0x0007580001147983 */ /* 0x0005620000100a00 */
[----:B------:R-:W-:Y:S01]  /*c910*/  IMAD.MOV.U32 R6, RZ, RZ, R10 ;  /* 0x000000ffff067224 */ /* 0x000fe200078e000a */
[----:B-1----:R-:W-:-:S02]  /*c920*/  MOV R3, R11 ;  /* 0x0000000b00037202 */ /* 0x002fc40000000f00 */
[----:B------:R-:W-:Y:S02]  /*c930*/  MOV R4, 0xc950 ;  /* 0x0000c95000047802 */ /* 0x000fe40000000f00 */
[----:B--2--5:R-:W-:Y:S05]  /*c940*/  CALL.REL.NOINC `($_ZN7cutlass13device_kernelIN5flash19enable_sm80_to_sm89INS1_16FlashAttnBwdSm80INS1_25CollectiveMainloopBwdSm80ILi2ELi2EN4cute5tupleIJNS5_1CILi128EEES8_NS7_ILi64EEEEEENS_6half_tEfNS_4arch4Sm80ELb1ELb0ELb1ELb0ELb1ELb0ELb0ELb0ELi2ELi4ELi4ELi4ELb0EEENS1_24CollectiveEpilogueBwdGQAISA_fSD_Li256ELb0ELb1EEENS1_25SingleTileBwdLPTSchedulerILb0ELi128ELb1EEEEEEEEEvNT_6ParamsE$_ZN4cute3eso3ESOILb1ELb0EJNS_6LayoutINS_5tupleIJNS3_IJNS_1CILi8EEENS4_ILi1EEEEEENS4_ILi2EEENS4_ILi4EEEEEENS3_IJNS3_IJS6_NS4_ILi0EEEEEES5_NS4_ILi16EEEEEEEENS_10ViewEngineIPN7cutlass6half_tEEEEEC2ERKSF_RKSK_) ;  /* 0xffffba3000007944 */ /* 0x024fea0003c3ffff */
[----:B------:R2:W5:Y:S01]  /*c950*/  LDL.64 R26, [R1+0x758] ;  /* 0x00075800011a7983 */ /* 0x0005620000100a00 */
[----:B-1----:R-:W-:Y:S01]  /*c960*/  IMAD.MOV.U32 R6, RZ, RZ, R8 ;  /* 0x000000ffff067224 */ /* 0x002fe200078e0008 */
[----:B------:R-:W-:Y:S02]  /*c970*/  MOV R3, R9 ;  /* 0x0000000900037202 */ /* 0x000fe40000000f00 */
[----:B------:R-:W-:Y:S02]  /*c980*/  MOV R4, 0xc9a0 ;  /* 0x0000c9a000047802 */ /* 0x000fe40000000f00 */
[----:B--2--5:R-:W-:Y:S05]  /*c990*/  CALL.REL.NOINC `($_ZN7cutlass13device_kernelIN5flash19enable_sm80_to_sm89INS1_16FlashAttnBwdSm80INS1_25CollectiveMainloopBwdSm80ILi2ELi2EN4cute5tupleIJNS5_1CILi128EEES8_NS7_ILi64EEEEEENS_6half_tEfNS_4arch4Sm80ELb1ELb0ELb1ELb0ELb1ELb0ELb0ELb0ELi2ELi4ELi4ELi4ELb0EEENS1_24CollectiveEpilogueBwdGQAISA_fSD_Li256ELb0ELb1EEENS1_25SingleTileBwdLPTSchedulerILb0ELi128ELb1EEEEEEEEEvNT_6ParamsE$_ZN4cute3eso3ESOILb1ELb0EJNS_6LayoutINS_5tupleIJNS3_IJNS_1CILi8EEENS4_ILi1EEEEEENS4_ILi4EEES8_EEENS3_IJNS3_IJS6_NS4_ILi0EEEEEES5_NS4_ILi32EEEEEEEENS_10ViewEngineIPN7cutlass6half_tEEEEEC2ERKSE_RKSJ_) ;  /* 0xffffbbb000007944 */ /* 0x024fea0003c3ffff */
[----:B------:R2:W5:Y:S01]  /*c9a0*/  LDL.64 R24, [R1+0x758] ;  /* 0x0007580001187983 */ /* 0x0005620000100a00 */
[----:B------:R-:W-:Y:S01]  /*c9b0*/  IMAD.MOV.U32 R38, RZ, RZ, R60 ;  /* 0x000000ffff267224 */ /* 0x000fe200078e003c */
[----:B-1----:R-:W-:Y:S01]  /*c9c0*/  MOV R2, R30 ;  /* 0x0000001e00027202 */ /* 0x002fe20000000f00 */
[----:B------:R-:W-:Y:S01]  /*c9d0*/  IMAD.MOV.U32 R3, RZ, RZ, R31 ;  /* 0x000000ffff037224 */ /* 0x000fe200078e001f */
[----:B------:R-:W-:Y:S02]  /*c9e0*/  MOV R46, 0xca00 ;  /* 0x0000ca00002e7802 */ /* 0x000fe40000000f00 */
[----:B--2--5:R-:W-:Y:S05]  /*c9f0*/  CALL.REL.NOINC `($_ZN7cutlass13device_kernelIN5flash19enable_sm80_to_sm89INS1_16FlashAttnBwdSm80INS1_25CollectiveMainloopBwdSm80ILi2ELi2EN4cute5tupleIJNS5_1CILi128EEES8_NS7_ILi64EEEEEENS_6half_tEfNS_4arch4Sm80ELb1ELb0ELb1ELb0ELb1ELb0ELb0ELb0ELi2ELi4ELi4ELi4ELb0EEENS1_24CollectiveEpilogueBwdGQAISA_fSD_Li256ELb0ELb1EEENS1_25SingleTileBwdLPTSchedulerILb0ELi128ELb1EEEEEEEEEvNT_6ParamsE$_ZN4cute8smem_ptrIPN7cutlass6half_tEECI1NS_12iter_adaptorIS3_S4_EEES3_) ;  /* 0xffffc2b000007944 */ /* 0x024fea0003c3ffff */
[----:B-1----:R1:W5:Y:S01]  /*ca00*/  LDL.64 R2, [R1+0x758] ;  /* 0x0007580001027983 */ /* 0x0023620000100a00 */
[----:B------:R-:W-:Y:S02]  /*ca10*/  MOV R83, R60 ;  /* 0x0000003c00537202 */ /* 0x000fe40000000f00 */
[----:B------:R-:W-:-:S02]  /*ca20*/  MOV R38, 0xca40 ;  /* 0x0000ca4000267802 */ /* 0x000fc40000000f00 */
[----:B-1---5:R-:W-:Y:S05]  /*ca30*/  CALL.REL.NOINC `($_ZN7cutlass13device_kernelIN5flash19enable_sm80_to_sm89INS1_16FlashAttnBwdSm80INS1_25CollectiveMainloopBwdSm80ILi2ELi2EN4cute5tupleIJNS5_1CILi128EEES8_NS7_ILi64EEEEEENS_6half_tEfNS_4arch4Sm80ELb1ELb0ELb1ELb0ELb1ELb0ELb0ELb0ELi2ELi4ELi4ELi4ELb0EEENS1_24CollectiveEpilogueBwdGQAISA_fSD_Li256ELb0ELb1EEENS1_25SingleTileBwdLPTSchedulerILb0ELi128ELb1EEEEEEEEEvNT_6ParamsE$_ZN4cute3eso3ESOILb1ELb0EJNS_6LayoutINS_5tupleIJNS3_IJNS_1CILi8EEENS4_ILi1EEEEEENS4_ILi2EEEEEENS3_IJNS3_IJS6_NS4_ILi0EEEEEENS4_ILi4096EEEEEEEENS_10ViewEngineINS_8smem_ptrIPN7cutlass6half_tEEEEEEEC2ERKSE_RKSL_) ;  /* 0xffffb6f000007944 */ /* 0x022fea0003c3ffff */
[----:B-1----:R1:W5:Y:S01]  /*ca40*/  LDL.64 R36, [R1+0x758] ;  /* 0x0007580001247983 */ /* 0x0023620000100a00 */
[----:B------:R-:W-:Y:S01]  /*ca50*/  IMAD.MOV.U32 R83, RZ, RZ, R60 ;  /* 0x000000ffff537224 */ /* 0x000fe200078e003c */
[----:B------:R-:W-:Y:S01]  /*ca60*/  MOV R38, R26 ;  /* 0x0000001a00267202 */ /* 0x000fe20000000f00 */
[----:B------:R-:W-:Y:S01]  /*ca70*/  IMAD.MOV.U32 R39, RZ, RZ, R27 ;  /* 0x000000ffff277224 */ /* 0x000fe200078e001b */
[----:B------:R-:W-:-:S02]  /*ca80*/  MOV R48, 0xcaa0 ;  /* 0x0000caa000307802 */ /* 0x000fc40000000f00 */
[----:B-1---5:R-:W-:Y:S05]  /*ca90*/  CALL.REL.NOINC `($_ZN7cutlass13device_kernelIN5flash19enable_sm80_to_sm89INS1_16FlashAttnBwdSm80INS1_25CollectiveMainloopBwdSm80ILi2ELi2EN4cute5tupleIJNS5_1CILi128EEES8_NS7_ILi64EEEEEENS_6half_tEfNS_4arch4Sm80ELb1ELb0ELb1ELb0ELb1ELb0ELb0ELb0ELi2ELi4ELi4ELi4ELb0EEENS1_24CollectiveEpilogueBwdGQAISA_fSD_Li256ELb0ELb1EEENS1_25SingleTileBwdLPTSchedulerILb0ELi128ELb1EEEEEEEEEvNT_6ParamsE$_ZN4cute3eso3ESOILb1ELb0EJNS_6LayoutINS_5tupleIJNS3_IJNS_1CILi8EEENS4_ILi1EEEEEENS4_ILi2EEEEEENS3_IJNS3_IJS6_NS4_ILi0EEEEEES5_EEEEENS_10ViewEngineIPN7cutlass6half_tEEEEEC2ERKSD_RKSI_) ;  /* 0xffffb82000007944 */ /* 0x022fea0003c3ffff */
[----:B------:R2:W5:Y:S01]  /*caa0*/  LDL.64 R2, [R1+0x758] ;  /* 0x0007580001027983 */ /* 0x0005620000100a00 */
[----:B------:R-:W-:-:S02]  /*cab0*/  MOV R83, R60 ;  /* 0x0000003c00537202 */ /* 0x000fc40000000f00 */
[----:B-1----:R-:W-:Y:S02]  /*cac0*/  MOV R46, 0xcae0 ;  /* 0x0000cae0002e7802 */ /* 0x002fe40000000f00 */
[----:B--2--5:R-:W-:Y:S05]  /*cad0*/  CALL.REL.NOINC `($_ZN7cutlass13device_kernelIN5flash19enable_sm80_to_sm89INS1_16FlashAttnBwdSm80INS1_25CollectiveMainloopBwdSm80ILi2ELi2EN4cute5tupleIJNS5_1CILi128EEES8_NS7_ILi64EEEEEENS_6half_tEfNS_4arch4Sm80ELb1ELb0ELb1ELb0ELb1ELb0ELb0ELb0ELi2ELi4ELi4ELi4ELb0EEENS1_24CollectiveEpilogueBwdGQAISA_fSD_Li256ELb0ELb1EEENS1_25SingleTileBwdLPTSchedulerILb0ELi128ELb1EEEEEEEEEvNT_6ParamsE$_ZN4cute3eso3ESOILb1ELb0EJNS_6LayoutINS_5tupleIJNS3_IJNS_1CILi8EEENS4_ILi1EEEEEENS3_IJNS4_ILi2EEEEEEEEENS3_IJNS3_IJS6_NS4_ILi0EEEEEENS3_IJNS4_ILi4096EEEEEEEEEEENS_10ViewEngineINS_8smem_ptrIPN7cutlass6half_tEEEEEEEC2ERKSG_RKSN_) ;  /* 0xffffb45000007944 */ /* 0x024fea0003c3ffff */
[----:B-1----:R1:W5:Y:S01]  /*cae0*/  LDL.64 R36, [R1+0x758] ;  /* 0x0007580001247983 */ /* 0x0023620000100a00 */
[----:B------:R-:W-:Y:S02]  /*caf0*/  MOV R83, R60 ;  /* 0x0000003c00537202 */ /* 0x000fe40000000f00 */
[----:B------:R-:W-:Y:S02]  /*cb00*/  MOV R46, 0xcb20 ;  /* 0x0000cb20002e7802 */ /* 0x000fe40000000f00 */
[----:B-1---5:R-:W-:Y:S05]  /*cb10*/  CALL.REL.NOINC `($_ZN7cutlass13device_kernelIN5flash19enable_sm80_to_sm89INS1_16FlashAttnBwdSm80INS1_25CollectiveMainloopBwdSm80ILi2ELi2EN4cute5tupleIJNS5_1CILi128EEES8_NS7_ILi64EEEEEENS_6half_tEfNS_4arch4Sm80ELb1ELb0ELb1ELb0ELb1ELb0ELb0ELb0ELi2ELi4ELi4ELi4ELb0EEENS1_24CollectiveEpilogueBwdGQAISA_fSD_Li256ELb0ELb1EEENS1_25SingleTileBwdLPTSchedulerILb0ELi128ELb1EEEEEEEEEvNT_6ParamsE$_ZN4cute3eso3ESOILb1ELb0EJNS_6LayoutINS_5tupleIJNS3_IJNS_1CILi8EEENS4_ILi1EEEEEENS3_IJNS4_ILi2EEEEEEEEENS3_IJNS3_IJS6_NS4_ILi0EEEEEENS3_IJS5_EEEEEEEENS_10ViewEngineIPN7cutlass6half_tEEEEEC2ERKSF_RKSK_) ;  /* 0xffffb51000007944 */ /* 0x022fea0003c3ffff */
[----:B-1----:R1:W5:Y:S01]  /*cb20*/  LDL.64 R2, [R1+0x758] ;  /* 0x0007580001027983 */ /* 0x0023620000100a00 */
[----:B------:R-:W-:Y:S02]  /*cb30*/  MOV R83, R60 ;  /* 0x0000003c00537202 */ /* 0x000fe40000000f00 */
[----:B------:R-:W-:Y:S02]  /*cb40*/  MOV R46, 0xcb60 ;  /* 0x0000cb60002e7802 */ /* 0x000fe40000000f00 */
[----:B-1---5:R-:W-:Y:S05]  /*cb50*/  CALL.REL.NOINC `($_ZN7cutlass13device_kernelIN5flash19enable_sm80_to_sm89INS1_16FlashAttnBwdSm80INS1_25CollectiveMainloopBwdSm80ILi2ELi2EN4cute5tupleIJNS5_1CILi128EEES8_NS7_ILi64EEEEEENS_6half_tEfNS_4arch4Sm80ELb1ELb0ELb1ELb0ELb1ELb0ELb0ELb0ELi2ELi4ELi4ELi4ELb0EEENS1_24CollectiveEpilogueBwdGQAISA_fSD_Li256ELb0ELb1EEENS1_25SingleTileBwdLPTSchedulerILb0ELi128ELb1EEEEEEEEEvNT_6ParamsE$_ZN4cute3eso3ESOILb1ELb0EJNS_6LayoutINS_5tupleIJNS3_IJNS3_IJNS_1CILi8EEENS4_ILi1EEEEEES6_EEENS3_IJNS3_IJS6_S6_EEENS4_ILi2EEEEEEEEENS3_IJNS3_IJNS3_IJS6_NS4_ILi0EEEEEESD_EEENS3_IJNS3_IJSD_SD_EEES5_EEEEEEEENS_10ViewEngineIPN7cutlass6half_tEEEEEC2ERKSJ_RKSO_) ;  /* 0xffffaae000007944 */ /* 0x022fea0003c3ffff */
[----:B-1----:R1:W5:Y:S01]  /*cb60*/  LDL.64 R38, [R1+0x758] ;  /* 0x0007580001267983 */ /* 0x0023620000100a00 */
[----:B------:R-:W-:Y:S02]  /*cb70*/  MOV R83, R60 ;  /* 0x0000003c00537202 */ /* 0x000fe40000000f00 */
[----:B------:R-:W-:Y:S02]  /*cb80*/  MOV R46, 0xcba0 ;  /* 0x0000cba0002e7802 */ /* 0x000fe40000000f00 */
[----:B-1---5:R-:W-:Y:S05]  /*cb90*/  CALL.REL.NOINC `($_ZN7cutlass13device_kernelIN5flash19enable_sm80_to_sm89INS1_16FlashAttnBwdSm80INS1_25CollectiveMainloopBwdSm80ILi2ELi2EN4cute5tupleIJNS5_1CILi128EEES8_NS7_ILi64EEEEEENS_6half_tEfNS_4arch4Sm80ELb1ELb0ELb1ELb0ELb1ELb0ELb0ELb0ELi2ELi4ELi4ELi4ELb0EEENS1_24CollectiveEpilogueBwdGQAISA_fSD_Li256ELb0ELb1EEENS1_25SingleTileBwdLPTSchedulerILb0ELi128ELb1EEEEEEEEEvNT_6ParamsE$_ZN4cute3eso3ESOILb1ELb0EJNS_6LayoutINS_5tupleIJNS3_IJNS3_IJNS_1CILi8EEENS4_ILi1EEEEEES6_EEENS3_IJNS3_IJS6_S6_EEENS4_ILi2EEEEEEEEENS3_IJNS3_IJNS3_IJS6_NS4_ILi0EEEEEESD_EEENS3_IJNS3_IJSD_SD_EEENS4_ILi4096EEEEEEEEEEENS_10ViewEngineINS_8smem_ptrIPN7cutlass6half_tEEEEEEEC2ERKSK_RKSR_) ;  /* 0xffffa9e000007944 */ /* 0x022fea0003c3ffff */
[----:B-1----:R1:W5:Y:S01]  /*cba0*/  LDL.64 R2, [R1+0x758] ;  /* 0x0007580001027983 */ /* 0x0023620000100a00 */
[----:B------:R-:W-:-:S02]  /*cbb0*/  MOV R83, R60 ;  /* 0x0000003c00537202 */ /* 0x000fc40000000f00 */
[----:B------:R-:W-:Y:S02]  /*cbc0*/  MOV R48, 0xcbe0 ;  /* 0x0000cbe000307802 */ /* 0x000fe40000000f00 */
[----:B-1---5:R-:W-:Y:S05]  /*cbd0*/  CALL.REL.NOINC `($_ZN7cutlass13device_kernelIN5flash19enable_sm80_to_sm89INS1_16FlashAttnBwdSm80INS1_25CollectiveMainloopBwdSm80ILi2ELi2EN4cute5tupleIJNS5_1CILi128EEES8_NS7_ILi64EEEEEENS_6half_tEfNS_4arch4Sm80ELb1ELb0ELb1ELb0ELb1ELb0ELb0ELb0ELi2ELi4ELi4ELi4ELb0EEENS1_24CollectiveEpilogueBwdGQAISA_fSD_Li256ELb0ELb1EEENS1_25SingleTileBwdLPTSchedulerILb0ELi128ELb1EEEEEEEEEvNT_6ParamsE$_ZN4cute3eso3ESOILb1ELb0EJNS_6LayoutINS_5tupleIJNS3_IJNS_1CILi8EEENS4_ILi1EEEEEENS4_ILi2EEEEEENS3_IJNS3_IJS6_NS4_ILi0EEEEEES5_EEEEENS_10ViewEngineIPN7cutlass6half_tEEEEEC2ERKSD_RKSI_) ;  /* 0xffffb6e000007944 */ /* 0x022fea0003c3ffff */
[----:B------:R2:W5:Y:S01]  /*cbe0*/  LDL.64 R12, [R1+0x758] ;  /* 0x00075800010c7983 */ /* 0x0005620000100a00 */
[----:B-1----:R-:W-:Y:S02]  /*cbf0*/  MOV R38, R60 ;  /* 0x0000003c00267202 */ /* 0x002fe40000000f00 */
[----:B------:R-:W-:Y:S02]  /*cc00*/  MOV R46, 0xcc20 ;  /* 0x0000cc20002e7802 */ /* 0x000fe40000000f00 */
[----:B--2--5:R-:W-:Y:S05]  /*cc10*/  CALL.REL.NOINC `($_ZN7cutlass13device_kernelIN5flash19enable_sm80_to_sm89INS1_16FlashAttnBwdSm80INS1_25CollectiveMainloopBwdSm80ILi2ELi2EN4cute5tupleIJNS5_1CILi128EEES8_NS7_ILi64EEEEEENS_6half_tEfNS_4arch4Sm80ELb1ELb0ELb1ELb0ELb1ELb0ELb0ELb0ELi2ELi4ELi4ELi4ELb0EEENS1_24CollectiveEpilogueBwdGQAISA_fSD_Li256ELb0ELb1EEENS1_25SingleTileBwdLPTSchedulerILb0ELi128ELb1EEEEEEEEEvNT_6ParamsE$_ZN4cute8smem_ptrIPN7cutlass6half_tEECI1NS_12iter_adaptorIS3_S4_EEES3_) ;  /* 0xffffc09000007944 */ /* 0x024fea0003c3ffff */
[----:B-1----:R1:W5:Y:S01]  /*cc20*/  LDL.64 R2, [R1+0x758] ;  /* 0x0007580001027983 */ /* 0x0023620000100a00 */
[----:B------:R-:W-:Y:S02]  /*cc30*/  MOV R83, R60 ;  /* 0x0000003c00537202 */ /* 0x000fe40000000f00 */
[----:B------:R-:W-:Y:S02]  /*cc40*/  MOV R38, 0xcc60 ;  /* 0x0000cc6000267802 */ /* 0x000fe40000000f00 */
[----:B-1---5:R-:W-:Y:S05]  /*cc50*/  CALL.REL.NOINC `($_ZN7cutlass13device_kernelIN5flash19enable_sm80_to_sm89INS1_16FlashAttnBwdSm80INS1_25CollectiveMainloopBwdSm80ILi2ELi2EN4cute5tupleIJNS5_1CILi128EEES8_NS7_ILi64EEEEEENS_6half_tEfNS_4arch4Sm80ELb1ELb0ELb1ELb0ELb1ELb0ELb0ELb0ELi2ELi4ELi4ELi4ELb0EEENS1_24CollectiveEpilogueBwdGQAISA_fSD_Li256ELb0ELb1EEENS1_25SingleTileBwdLPTSchedulerILb0ELi128ELb1EEEEEEEEEvNT_6ParamsE$_ZN4cute3eso3ESOILb1ELb0EJNS_6LayoutINS_5tupleIJNS3_IJNS_1CILi8EEENS4_ILi1EEEEEENS4_ILi2EEEEEENS3_IJNS3_IJS6_NS4_ILi0EEEEEENS4_ILi4096EEEEEEEENS_10ViewEngineINS_8smem_ptrIPN7cutlass6half_tEEEEEEEC2ERKSE_RKSL_) ;  /* 0xffffb4d000007944 */ /* 0x022fea0003c3ffff */
[----:B------:R2:W5:Y:S01]  /*cc60*/  LDL.64 R14, [R1+0x758] ;  /* 0x00075800010e7983 */ /* 0x0005620000100a00 */
[----:B------:R-:W-:Y:S01]  /*cc70*/  IMAD.MOV.U32 R83, RZ, RZ, R60 ;  /* 0x000000ffff537224 */ /* 0x000fe200078e003c */
[----:B------:R-:W-:Y:S02]  /*cc80*/  MOV R47, RZ ;  /* 0x000000ff002f7202 */ /* 0x000fe40000000f00 */
[----:B------:R-:W-:-:S02]  /*cc90*/  MOV R46, 0xccb0 ;  /* 0x0000ccb0002e7802 */ /* 0x000fc40000000f00 */
[----:B-12--5:R-:W-:Y:S05]  /*cca0*/  CALL.REL.NOINC `($_ZN7cutlass13device_kernelIN5flash19enable_sm80_to_sm89INS1_16FlashAttnBwdSm80INS1_25CollectiveMainloopBwdSm80ILi2ELi2EN4cute5tupleIJNS5_1CILi128EEES8_NS7_ILi64EEEEEENS_6half_tEfNS_4arch4Sm80ELb1ELb0ELb1ELb0ELb1ELb0ELb0ELb0ELi2ELi4ELi4ELi4ELb0EEENS1_24CollectiveEpilogueBwdGQAISA_fSD_Li256ELb0ELb1EEENS1_25SingleTileBwdLPTSchedulerILb0ELi128ELb1EEEEEEEEEvNT_6ParamsE$_ZN4cute3eso3ESOILb1ELb0EJNS_10UnderscoreEiEEC2ERKS2_RKi) ;  /* 0xffff9ef000007944 */ /* 0x026fea0003c3ffff */
[----:B------:R-:W2:Y:S01]  /*ccb0*/  LDL R37, [R1+0x758] ;  /* 0x0007580001257983 */ /* 0x000ea20000100800 */
[----:B------:R-:W-:Y:S01]  /*ccc0*/  IMAD.MOV.U32 R83, RZ, RZ, R60 ;  /* 0x000000ffff537224 */ /* 0x000fe200078e003c */
[----:B------:R-:W-:-:S02]  /*ccd0*/  MOV R38, 0xcd00 ;  /* 0x0000cd0000267802 */ /* 0x000fc40000000f00 */
[----:B--2---:R-:W-:Y:S02]  /*cce0*/  SHF.L.U32 R37, R37, 0xc, RZ ;  /* 0x0000000c25257819 */ /* 0x004fe400000006ff */
[----:B-1----:R-:W-:Y:S05]  /*ccf0*/  CALL.REL.NOINC `($_ZN7cutlass13device_kernelIN5flash19enable_sm80_to_sm89INS1_16FlashAttnBwdSm80INS1_25CollectiveMainloopBwdSm80ILi2ELi2EN4cute5tupleIJNS5_1CILi128EEES8_NS7_ILi64EEEEEENS_6half_tEfNS_4arch4Sm80ELb1ELb0ELb1ELb0ELb1ELb0ELb0ELb0ELi2ELi4ELi4ELi4ELb0EEENS1_24CollectiveEpilogueBwdGQAISA_fSD_Li256ELb0ELb1EEENS1_25SingleTileBwdLPTSchedulerILb0ELi128ELb1EEEEEEEEEvNT_6ParamsE$_ZN4cute3eso3ESOILb1ELb0EJNS_6LayoutINS_5tupleIJNS3_IJNS_1CILi8EEENS4_ILi1EEEEEEEEENS3_IJNS3_IJS6_NS4_ILi0EEEEEEEEEEEiEEC2ERKSC_RKi) ;  /* 0xffffb1f000007944 */ /* 0x002fea0003c3ffff */
[----:B------:R-:W2:Y:S01]  /*cd00*/  LDL R3, [R1+0x758] ;  /* 0x0007580001037983 */ /* 0x000ea20000100800 */
[----:B------:R-:W-:Y:S02]  /*cd10*/  MOV R38, R60 ;  /* 0x0000003c00267202 */ /* 0x000fe40000000f00 */
[----:B------:R-:W-:Y:S01]  /*cd20*/  MOV R46, 0xcd50 ;  /* 0x0000cd50002e7802 */ /* 0x000fe20000000f00 */
[----:B--2---:R-:W-:-:S04]  /*cd30*/  IMAD.WIDE R2, R3, 0x2, R14 ;  /* 0x0000000203027825 */ /* 0x004fc800078e020e */
[----:B-1----:R-:W-:Y:S05]  /*cd40*/  CALL.REL.NOINC `($_ZN7cutlass13device_kernelIN5flash19enable_sm80_to_sm89INS1_16FlashAttnBwdSm80INS1_25CollectiveMainloopBwdSm80ILi2ELi2EN4cute5tupleIJNS5_1CILi128EEES8_NS7_ILi64EEEEEENS_6half_tEfNS_4arch4Sm80ELb1ELb0ELb1ELb0ELb1ELb0ELb0ELb0ELi2ELi4ELi4ELi4ELb0EEENS1_24CollectiveEpilogueBwdGQAISA_fSD_Li256ELb0ELb1EEENS1_25SingleTileBwdLPTSchedulerILb0ELi128ELb1EEEEEEEEEvNT_6ParamsE$_ZN4cute8smem_ptrIPN7cutlass6half_tEECI1NS_12iter_adaptorIS3_S4_EEES3_) ;  /* 0xffffbf6000007944 */ /* 0x002fea0003c3ffff */
[----:B-1----:R1:W5:Y:S01]  /*cd50*/  LDL.64 R2, [R1+0x758] ;  /* 0x0007580001027983 */ /* 0x0023620000100a00 */
[----:B------:R-:W-:Y:S02]  /*cd60*/  MOV R83, R60 ;  /* 0x0000003c00537202 */ /* 0x000fe40000000f00 */
[----:B------:R-:W-:Y:S02]  /*cd70*/  MOV R38, 0xcd90 ;  /* 0x0000cd9000267802 */ /* 0x000fe40000000f00 */
[----:B-1---5:R-:W-:Y:S05]  /*cd80*/  CALL.REL.NOINC `($_ZN7cutlass13device_kernelIN5flash19enable_sm80_to_sm89INS1_16FlashAttnBwdSm80INS1_25CollectiveMainloopBwdSm80ILi2ELi2EN4cute5tupleIJNS5_1CILi128EEES8_NS7_ILi64EEEEEENS_6half_tEfNS_4arch4Sm80ELb1ELb0ELb1ELb0ELb1ELb0ELb0ELb0ELi2ELi4ELi4ELi4ELb0EEENS1_24CollectiveEpilogueBwdGQAISA_fSD_Li256ELb0ELb1EEENS1_25SingleTileBwdLPTSchedulerILb0ELi128ELb1EEEEEEEEEvNT_6ParamsE$_ZN4cute3eso3ESOILb1ELb0EJNS_6LayoutINS_5tupleIJNS3_IJNS_1CILi8EEENS4_ILi1EEEEEEEEENS3_IJNS3_IJS6_NS4_ILi0EEEEEEEEEEENS_10ViewEngineINS_8smem_ptrIPN7cutlass6half_tEEEEEEEC2ERKSC_RKSJ_) ;  /* 0xffffb0d000007944 */ /* 0x022fea0003c3ffff */
[----:B-1----:R1:W5:Y:S01]  /*cd90*/  LDL.64 R2, [R1+0x758] ;  /* 0x0007580001027983 */ /* 0x0023620000100a00 */
[----:B------:R-:W-:Y:S01]  /*cda0*/  IMAD.MOV.U32 R83, RZ, RZ, R60 ;  /* 0x000000ffff537224 */ /* 0x000fe200078e003c */
[----:B------:R-:W-:Y:S02]  /*cdb0*/  MOV R47, RZ ;  /* 0x000000ff002f7202 */ /* 0x000fe40000000f00 */
[----:B------:R-:W-:-:S02]  /*cdc0*/  MOV R46, 0xcde0 ;  /* 0x0000cde0002e7802 */ /* 0x000fc40000000f00 */
[----:B-1---5:R-:W-:Y:S05]  /*cdd0*/  CALL.REL.NOINC `($_ZN7cutlass13device_kernelIN5flash19enable_sm80_to_sm89INS1_16FlashAttnBwdSm80INS1_25CollectiveMainloopBwdSm80ILi2ELi2EN4cute5tupleIJNS5_1CILi128EEES8_NS7_ILi64EEEEEENS_6half_tEfNS_4arch4Sm80ELb1ELb0ELb1ELb0ELb1ELb0ELb0ELb0ELi2ELi4ELi4ELi4ELb0EEENS1_24CollectiveEpilogueBwdGQAISA_fSD_Li256ELb0ELb1EEENS1_25SingleTileBwdLPTSchedulerILb0ELi128ELb1EEEEEEEEEvNT_6ParamsE$_ZN4cute3eso3ESOILb1ELb0EJNS_10UnderscoreEiEEC2ERKS2_RKi) ;  /* 0xffff9dc000007944 */ /* 0x022fea0003c3ffff */
        /* <DEDUP_REMOVED lines=8> */
[----:B-12---:R-:W-:-:S05]  /*ce60*/  IMAD.WIDE R36, R5, 0x2, R12 ;  /* 0x0000000205247825 */ /* 0x006fca00078e020c */
[----:B------:R-:W-:Y:S02]  /*ce70*/  MOV R46, R36 ;  /* 0x00000024002e7202 */ /* 0x000fe40000000f00 */
[----:B------:R-:W-:Y:S05]  /*ce80*/  CALL.REL.NOINC `($_ZN7cutlass13device_kernelIN5flash19enable_sm80_to_sm89INS1_16FlashAttnBwdSm80INS1_25CollectiveMainloopBwdSm80ILi2ELi2EN4cute5tupleIJNS5_1CILi128EEES8_NS7_ILi64EEEEEENS_6half_tEfNS_4arch4Sm80ELb1ELb0ELb1ELb0ELb1ELb0ELb0ELb0ELi2ELi4ELi4ELi4ELb0EEENS1_24CollectiveEpilogueBwdGQAISA_fSD_Li256ELb0ELb1EEENS1_25SingleTileBwdLPTSchedulerILb0ELi128ELb1EEEEEEEEEvNT_6ParamsE$_ZN4cute3eso3ESOILb1ELb0EJNS_6LayoutINS_5tupleIJNS3_IJNS_1CILi8EEENS4_ILi1EEEEEEEEENS3_IJNS3_IJS6_NS4_ILi0EEEEEEEEEEENS_10ViewEngineIPN7cutlass6half_tEEEEEC2ERKSC_RKSH_) ;  /* 0xffffb01000007944 */ /* 0x000fea0003c3ffff */
[----:B-1----:R1:W5:Y:S01]  /*ce90*/  LDL.64 R36, [R1+0x758] ;  /* 0x0007580001247983 */ /* 0x0023620000100a00 */
[----:B------:R-:W-:Y:S02]  /*cea0*/  MOV R38, R60 ;  /* 0x0000003c00267202 */ /* 0x000fe40000000f00 */
[----:B------:R-:W-:Y:S02]  /*ceb0*/  MOV R46, 0xced0 ;  /* 0x0000ced0002e7802 */ /* 0x000fe40000000f00 */
[----:B-1---5:R-:W-:Y:S05]  /*cec0*/  CALL.REL.NOINC `($_ZN7cutlass13device_kernelIN5flash19enable_sm80_to_sm89INS1_16FlashAttnBwdSm80INS1_25CollectiveMainloopBwdSm80ILi2ELi2EN4cute5tupleIJNS5_1CILi128EEES8_NS7_ILi64EEEEEENS_6half_tEfNS_4arch4Sm80ELb1ELb0ELb1ELb0ELb1ELb0ELb0ELb0ELi2ELi4ELi4ELi4ELb0EEENS1_24CollectiveEpilogueBwdGQAISA_fSD_Li256ELb0ELb1EEENS1_25SingleTileBwdLPTSchedulerILb0ELi128ELb1EEEEEEEEEvNT_6ParamsE$_ZN4cute8smem_ptrIPN7cutlass6half_tEECI1NS_12iter_adaptorIS3_S4_EEES3_) ;  /* 0xffffbde000007944 */ /* 0x022fea0003c3ffff */
[----:B-1----:R1:W5:Y:S01]  /*ced0*/  LDL.64 R2, [R1+0x758] ;  /* 0x0007580001027983 */ /* 0x0023620000100a00 */
[----:B------:R-:W-:Y:S02]  /*cee0*/  MOV R83, R60 ;  /* 0x0000003c00537202 */ /* 0x000fe40000000f00 */
[----:B------:R-:W-:Y:S02]  /*cef0*/  MOV R46, 0xcf10 ;  /* 0x0000cf10002e7802 */ /* 0x000fe40000000f00 */
[----:B-1---5:R-:W-:Y:S05]  /*cf00*/  CALL.REL.NOINC `($_ZN7cutlass13device_kernelIN5flash19enable_sm80_to_sm89INS1_16FlashAttnBwdSm80INS1_25CollectiveMainloopBwdSm80ILi2ELi2EN4cute5tupleIJNS5_1CILi128EEES8_NS7_ILi64EEEEEENS_6half_tEfNS_4arch4Sm80ELb1ELb0ELb1ELb0ELb1ELb0ELb0ELb0ELi2ELi4ELi4ELi4ELb0EEENS1_24CollectiveEpilogueBwdGQAISA_fSD_Li256ELb0ELb1EEENS1_25SingleTileBwdLPTSchedulerILb0ELi128ELb1EEEEEEEEEvNT_6ParamsE$_ZN4cute8smem_ptrIPN7cutlass9uint128_tEECI1NS_12iter_adaptorIS3_S4_EEES3_) ;  /* 0xffffbde000007944 */ /* 0x022fea0003c3ffff */
[----:B-1----:R1:W5:Y:S01]  /*cf10*/  LDL.64 R2, [R1+0x758] ;  /* 0x0007580001027983 */ /* 0x0023620000100a00 */
[----:B------:R-:W-:Y:S02]  /*cf20*/  MOV R83, R60 ;  /* 0x0000003c00537202 */ /* 0x000fe40000000f00 */
[----:B------:R-:W-:Y:S02]  /*cf30*/  MOV R46, 0xcf50 ;  /* 0x0000cf50002e7802 */ /* 0x000fe40000000f00 */
[----:B-1---5:R-:W-:Y:S05]  /*cf40*/  CALL.REL.NOINC `($_ZN7cutlass13device_kernelIN5flash19enable_sm80_to_sm89INS1_16FlashAttnBwdSm80INS1_25CollectiveMainloopBwdSm80ILi2ELi2EN4cute5tupleIJNS5_1CILi128EEES8_NS7_ILi64EEEEEENS_6half_tEfNS_4arch4Sm80ELb1ELb0ELb1ELb0ELb1ELb0ELb0ELb0ELi2ELi4ELi4ELi4ELb0EEENS1_24CollectiveEpilogueBwdGQAISA_fSD_Li256ELb0ELb1EEENS1_25SingleTileBwdLPTSchedulerILb0ELi128ELb1EEEEEEEEEvNT_6ParamsE$_ZN4cute3eso3ESOILb1ELb0EJNS_6LayoutINS_5tupleIJNS3_IJNS_1CILi1EEES5_EEEEEENS3_IJNS3_IJS5_NS4_ILi0EEEEEEEEEEENS_10ViewEngineINS_8smem_ptrIPN7cutlass9uint128_tEEEEEEEC2ERKSB_RKSI_) ;  /* 0xffffa9c000007944 */ /* 0x022fea0003c3ffff */
[----:B------:R2:W5:Y:S01]  /*cf50*/  LDL R4, [R1+0x758] ;  /* 0x0007580001047983 */ /* 0x0005620000100800 */
[----:B------:R-:W-:-:S02]  /*cf60*/  MOV R83, R60 ;  /* 0x0000003c00537202 */ /* 0x000fc40000000f00 */
[----:B-1----:R-:W-:Y:S02]  /*cf70*/  MOV R38, 0xcf90 ;  /* 0x0000cf9000267802 */ /* 0x002fe40000000f00 */
[----:B--2--5:R-:W-:Y:S05]  /*cf80*/  CALL.REL.NOINC `($_ZN7cutlass13device_kernelIN5flash19enable_sm80_to_sm89INS1_16FlashAttnBwdSm80INS1_25CollectiveMainloopBwdSm80ILi2ELi2EN4cute5tupleIJNS5_1CILi128EEES8_NS7_ILi64EEEEEENS_6half_tEfNS_4arch4Sm80ELb1ELb0ELb1ELb0ELb1ELb0ELb0ELb0ELi2ELi4ELi4ELi4ELb0EEENS1_24CollectiveEpilogueBwdGQAISA_fSD_Li256ELb0ELb1EEENS1_25SingleTileBwdLPTSchedulerILb0ELi128ELb1EEEEEEEEEvNT_6ParamsE$_ZN4cute3eso3ESOILb1ELb0EJNS_6LayoutINS_5tupleIJNS3_IJNS_1CILi4EEENS4_ILi1EEEEEEEEENS3_IJNS3_IJS6_NS4_ILi0EEEEEEEEEEENS_10ViewEngineIPjEEEEC2ERKSC_RKSF_) ;  /* 0xffffae9000007944 */ /* 0x024fea0003c3ffff */
        /* <DEDUP_REMOVED lines=11> */
[----:B-1----:R-:W-:Y:S05]  /*d040*/  CALL.REL.NOINC `($_ZN7cutlass13device_kernelIN5flash19enable_sm80_to_sm89INS1_16FlashAttnBwdSm80INS1_25CollectiveMainloopBwdSm80ILi2ELi2EN4cute5tupleIJNS5_1CILi128EEES8_NS7_ILi64EEEEEENS_6half_tEfNS_4arch4Sm80ELb1ELb0ELb1ELb0ELb1ELb0ELb0ELb0ELi2ELi4ELi4ELi4ELb0EEENS1_24CollectiveEpilogueBwdGQAISA_fSD_Li256ELb0ELb1EEENS1_25SingleTileBwdLPTSchedulerILb0ELi128ELb1EEEEEEEEEvNT_6ParamsE$_ZN4cute3eso3ESOILb1ELb0EJNS_10UnderscoreEiEEC2ERKS2_RKi) ;  /* 0xffff9b5000007944 */ /* 0x002fea0003c3ffff */
        /* <DEDUP_REMOVED lines=16> */
[----:B------:R-:W-:Y:S02]  /*d150*/  MOV R47, 0x1 ;  /* 0x00000001002f7802 */ /* 0x000fe40000000f00 */
        /* <DEDUP_REMOVED lines=40> */
[----:B--2--5:R-:W-:Y:S05]  /*d3e0*/  CALL.REL.NOINC `($_ZN7cutlass13device_kernelIN5flash19enable_sm80_to_sm89INS1_16FlashAttnBwdSm80INS1_25CollectiveMainloopBwdSm80ILi2ELi2EN4cute5tupleIJNS5_1CILi128EEES8_NS7_ILi64EEEEEENS_6half_tEfNS_4arch4Sm80ELb1ELb0ELb1ELb0ELb1ELb0ELb0ELb0ELi2ELi4ELi4ELi4ELb0EEENS1_24CollectiveEpilogueBwdGQAISA_fSD_Li256ELb0ELb1EEENS1_25SingleTileBwdLPTSchedulerILb0ELi128ELb1EEEEEEEEEvNT_6ParamsE$_ZN4cute8smem_ptrIPN7cutlass6half_tEECI1NS_12iter_adaptorIS3_S4_EEES3_) ;  /* 0xffffb8c000007944 */ /* 0x024fea0003c3ffff */
[----:B-1----:R1:W5:Y:S01]  /*d3f0*/  LDL.64 R2, [R1+0x758] ;  /* 0x0007580001027983 */ /* 0x0023620000100a00 */
[----:B------:R-:W-:-:S03]  /*d400*/  MOV R16, 0xd420 ;  /* 0x0000d42000107802 */ /* 0x000fc60000000f00 */
[----:B-1---5:R-:W-:Y:S05]  /*d410*/  CALL.REL.NOINC `($_ZN7cutlass13device_kernelIN5flash19enable_sm80_to_sm89INS1_16FlashAttnBwdSm80INS1_25CollectiveMainloopBwdSm80ILi2ELi2EN4cute5tupleIJNS5_1CILi128EEES8_NS7_ILi64EEEEEENS_6half_tEfNS_4arch4Sm80ELb1ELb0ELb1ELb0ELb1ELb0ELb0ELb0ELi2ELi4ELi4ELi4ELb0EEENS1_24CollectiveEpilogueBwdGQAISA_fSD_Li256ELb0ELb1EEENS1_25SingleTileBwdLPTSchedulerILb0ELi128ELb1EEEEEEEEEvNT_6ParamsE$_ZN4cute3eso3ESOILb1ELb0EJNS_6LayoutINS_5tupleIJNS3_IJNS_1CILi8EEENS4_ILi1EEEEEENS4_ILi4EEEEEENS3_IJNS3_IJS6_NS4_ILi0EEEEEENS4_ILi2048EEEEEEEENS_10ViewEngineINS_8smem_ptrIPN7cutlass6half_tEEEEEEEC2ERKSE_RKSL_) ;  /* 0xffffb01000007944 */ /* 0x022fea0003c3ffff */
[----:B-1----:R1:W5:Y:S01]  /*d420*/  LDL.64 R2, [R1+0x758] ;  /* 0x0007580001027983 */ /* 0x0023620000100a00 */
[----:B------:R-:W-:Y:S01]  /*d430*/  IMAD.MOV.U32 R12, RZ, RZ, R24 ;  /* 0x000000ffff0c7224 */ /* 0x000fe200078e0018 */
[----:B------:R-:W-:-:S02]  /*d440*/  MOV R15, R25 ;  /* 0x00000019000f7202 */ /* 0x000fc40000000f00 */
[----:B------:R-:W-:Y:S02]  /*d450*/  MOV R14, 0xd470 ;  /* 0x0000d470000e7802 */ /* 0x000fe40000000f00 */
[----:B-1---5:R-:W-:Y:S05]  /*d460*/  CALL.REL.NOINC `($_ZN7cutlass13device_kernelIN5flash19enable_sm80_to_sm89INS1_16FlashAttnBwdSm80INS1_25CollectiveMainloopBwdSm80ILi2ELi2EN4cute5tupleIJNS5_1CILi128EEES8_NS7_ILi64EEEEEENS_6half_tEfNS_4arch4Sm80ELb1ELb0ELb1ELb0ELb1ELb0ELb0ELb0ELi2ELi4ELi4ELi4ELb0EEENS1_24CollectiveEpilogueBwdGQAISA_fSD_Li256ELb0ELb1EEENS1_25SingleTileBwdLPTSchedulerILb0ELi128ELb1EEEEEEEEEvNT_6ParamsE$_ZN4cute3eso3ESOILb1ELb0EJNS_6LayoutINS_5tupleIJNS3_IJNS_1CILi8EEENS4_ILi1EEEEEENS4_ILi4EEEEEENS3_IJNS3_IJS6_NS4_ILi0EEEEEES5_EEEEENS_10ViewEngineIPN7cutlass6half_tEEEEEC2ERKSD_RKSI_) ;  /* 0xffffb04000007944 */ /* 0x022fea0003c3ffff */
[----:B------:R2:W5:Y:S01]  /*d470*/  LDL.64 R6, [R1+0x758] ;  /* 0x0007580001067983 */ /* 0x0005620000100a00 */
[----:B------:R-:W-:Y:S01]  /*d480*/  IMAD.MOV.U32 R12, RZ, RZ, R2 ;  /* 0x000000ffff0c7224 */ /* 0x000fe200078e0002 */
[----:B------:R-:W-:Y:S02]  /*d490*/  MOV R15, R3 ;  /* 0x00000003000f7202 */ /* 0x000fe40000000f00 */
[----:B------:R-:W-:Y:S02]  /*d4a0*/  MOV R14, 0xd4c0 ;  /* 0x0000d4c0000e7802 */ /* 0x000fe40000000f00 */
[----:B-12--5:R-:W-:Y:S05]  /*d4b0*/  CALL.REL.NOINC `($_ZN7cutlass13device_kernelIN5flash19enable_sm80_to_sm89INS1_16FlashAttnBwdSm80INS1_25CollectiveMainloopBwdSm80ILi2ELi2EN4cute5tupleIJNS5_1CILi128EEES8_NS7_ILi64EEEEEENS_6half_tEfNS_4arch4Sm80ELb1ELb0ELb1ELb0ELb1ELb0ELb0ELb0ELi2ELi4ELi4ELi4ELb0EEENS1_24CollectiveEpilogueBwdGQAISA_fSD_Li256ELb0ELb1EEENS1_25SingleTileBwdLPTSchedulerILb0ELi128ELb1EEEEEEEEEvNT_6ParamsE$_ZN4cute3eso3ESOILb1ELb0EJNS_6LayoutINS_5tupleIJNS3_IJNS_1CILi8EEENS4_ILi1EEEEEENS3_IJNS4_ILi4EEEEEEEEENS3_IJNS3_IJS6_NS4_ILi0EEEEEENS3_IJNS4_ILi2048EEEEEEEEEEENS_10ViewEngineINS_8smem_ptrIPN7cutlass6half_tEEEEEEEC2ERKSG_RKSN_) ;  /* 0xffffabb000007944 */ /* 0x026fea0003c3ffff */
[----:B------:R2:W5:Y:S01]  /*d4c0*/  LDL.64 R4, [R1+0x758] ;  /* 0x0007580001047983 */ /* 0x0005620000100a00 */
[----:B------:R-:W-:Y:S01]  /*d4d0*/  IMAD.MOV.U32 R2, RZ, RZ, R6 ;  /* 0x000000ffff027224 */ /* 0x000fe200078e0006 */
[----:B-1----:R-:W-:Y:S02]  /*d4e0*/  MOV R13, R7 ;  /* 0x00000007000d7202 */ /* 0x002fe40000000f00 */
[----:B------:R-:W-:Y:S02]  /*d4f0*/  MOV R12, 0xd510 ;  /* 0x0000d510000c7802 */ /* 0x000fe40000000f00 */
[----:B--2--5:R-:W-:Y:S05]  /*d500*/  CALL.REL.NOINC `($_ZN7cutlass13device_kernelIN5flash19enable_sm80_to_sm89INS1_16FlashAttnBwdSm80INS1_25CollectiveMainloopBwdSm80ILi2ELi2EN4cute5tupleIJNS5_1CILi128EEES8_NS7_ILi64EEEEEENS_6half_tEfNS_4arch4Sm80ELb1ELb0ELb1ELb0ELb1ELb0ELb0ELb0ELi2ELi4ELi4ELi4ELb0EEENS1_24CollectiveEpilogueBwdGQAISA_fSD_Li256ELb0ELb1EEENS1_25SingleTileBwdLPTSchedulerILb0ELi128ELb1EEEEEEEEEvNT_6ParamsE$_ZN4cute3eso3ESOILb1ELb0EJNS_6LayoutINS_5tupleIJNS3_IJNS_1CILi8EEENS4_ILi1EEEEEENS3_IJNS4_ILi4EEEEEEEEENS3_IJNS3_IJS6_NS4_ILi0EEEEEENS3_IJS5_EEEEEEEENS_10ViewEngineIPN7cutlass6half_tEEEEEC2ERKSF_RKSK_) ;  /* 0xffffabc000007944 */ /* 0x024fea0003c3ffff */
[----:B-1----:R1:W5:Y:S01]  /*d510*/  LDL.64 R2, [R1+0x758] ;  /* 0x0007580001027983 */ /* 0x0023620000100a00 */
[----:B------:R-:W-:-:S03]  /*d520*/  MOV R14, 0xd540 ;  /* 0x0000d540000e7802 */ /* 0x000fc60000000f00 */
[----:B-1---5:R-:W-:Y:S05]  /*d530*/  CALL.REL.NOINC `($_ZN7cutlass13device_kernelIN5flash19enable_sm80_to_sm89INS1_16FlashAttnBwdSm80INS1_25CollectiveMainloopBwdSm80ILi2ELi2EN4cute5tupleIJNS5_1CILi128EEES8_NS7_ILi64EEEEEENS_6half_tEfNS_4arch4Sm80ELb1ELb0ELb1ELb0ELb1ELb0ELb0ELb0ELi2ELi4ELi4ELi4ELb0EEENS1_24CollectiveEpilogueBwdGQAISA_fSD_Li256ELb0ELb1EEENS1_25SingleTileBwdLPTSchedulerILb0ELi128ELb1EEEEEEEEEvNT_6ParamsE$_ZN4cute3eso3ESOILb1ELb0EJNS_6LayoutINS_5tupleIJNS3_IJNS3_IJNS_1CILi8EEENS4_ILi1EEEEEES6_EEENS3_IJNS3_IJS6_S6_EEENS4_ILi4EEEEEEEEENS3_IJNS3_IJNS3_IJS6_NS4_ILi0EEEEEESD_EEENS3_IJNS3_IJSD_SD_EEES5_EEEEEEEENS_10ViewEngineIPN7cutlass6half_tEEEEEC2ERKSJ_RKSO_) ;  /* 0xffffa1a000007944 */ /* 0x022fea0003c3ffff */
[----:B-1----:R1:W5:Y:S01]  /*d540*/  LDL.64 R12, [R1+0x758] ;  /* 0x00075800010c7983 */ /* 0x0023620000100a00 */
[----:B------:R-:W-:Y:S01]  /*d550*/  IMAD.MOV.U32 R2, RZ, RZ, R4 ;  /* 0x000000ffff027224 */ /* 0x000fe200078e0004 */
[----:B------:R-:W-:-:S02]  /*d560*/  MOV R15, R5 ;  /* 0x00000005000f7202 */ /* 0x000fc40000000f00 */
[----:B------:R-:W-:Y:S02]  /*d570*/  MOV R14, 0xd590 ;  /* 0x0000d590000e7802 */ /* 0x000fe40000000f00 */
[----:B-1---5:R-:W-:Y:S05]  /*d580*/  CALL.REL.NOINC `($_ZN7cutlass13device_kernelIN5flash19enable_sm80_to_sm89INS1_16FlashAttnBwdSm80INS1_25CollectiveMainloopBwdSm80ILi2ELi2EN4cute5tupleIJNS5_1CILi128EEES8_NS7_ILi64EEEEEENS_6half_tEfNS_4arch4Sm80ELb1ELb0ELb1ELb0ELb1ELb0ELb0ELb0ELi2ELi4ELi4ELi4ELb0EEENS1_24CollectiveEpilogueBwdGQAISA_fSD_Li256ELb0ELb1EEENS1_25SingleTileBwdLPTSchedulerILb0ELi128ELb1EEEEEEEEEvNT_6ParamsE$_ZN4cute3eso3ESOILb1ELb0EJNS_6LayoutINS_5tupleIJNS3_IJNS3_IJNS_1CILi8EEENS4_ILi1EEEEEES6_EEENS3_IJNS3_IJS6_S6_EEENS4_ILi4EEEEEEEEENS3_IJNS3_IJNS3_IJS6_NS4_ILi0EEEEEESD_EEENS3_IJNS3_IJSD_SD_EEENS4_ILi2048EEEEEEEEEEENS_10ViewEngineINS_8smem_ptrIPN7cutlass6half_tEEEEEEEC2ERKSK_RKSR_) ;  /* 0xffffa0f000007944 */ /* 0x022fea0003c3ffff */
[----:B-1----:R1:W5:Y:S01]  /*d590*/  LDL.64 R2, [R1+0x758] ;  /* 0x0007580001027983 */ /* 0x0023620000100a00 */
[----:B------:R-:W-:Y:S02]  /*d5a0*/  MOV R15, R13 ;  /* 0x0000000d000f7202 */ /* 0x000fe40000000f00 */
[----:B------:R-:W-:Y:S02]  /*d5b0*/  MOV R14, 0xd5d0 ;  /* 0x0000d5d0000e7802 */ /* 0x000fe40000000f00 */
[----:B-1---5:R-:W-:Y:S05]  /*d5c0*/  CALL.REL.NOINC `($_ZN7cutlass13device_kernelIN5flash19enable_sm80_to_sm89INS1_16FlashAttnBwdSm80INS1_25CollectiveMainloopBwdSm80ILi2ELi2EN4cute5tupleIJNS5_1CILi128EEES8_NS7_ILi64EEEEEENS_6half_tEfNS_4arch4Sm80ELb1ELb0ELb1ELb0ELb1ELb0ELb0ELb0ELi2ELi4ELi4ELi4ELb0EEENS1_24CollectiveEpilogueBwdGQAISA_fSD_Li256ELb0ELb1EEENS1_25SingleTileBwdLPTSchedulerILb0ELi128ELb1EEEEEEEEEvNT_6ParamsE$_ZN4cute3eso3ESOILb1ELb0EJNS_6LayoutINS_5tupleIJNS3_IJNS_1CILi8EEENS4_ILi1EEEEEENS4_ILi4EEEEEENS3_IJNS3_IJS6_NS4_ILi0EEEEEES5_EEEEENS_10ViewEngineIPN7cutlass6half_tEEEEEC2ERKSD_RKSI_) ;  /* 0xffffaee000007944 */ /* 0x022fea0003c3ffff */
[----:B-1----:R1:W5:Y:S01]  /*d5d0*/  LDL.64 R12, [R1+0x758] ;  /* 0x00075800010c7983 */ /* 0x0023620000100a00 */
[----:B------:R-:W-:Y:S02]  /*d5e0*/  MOV R38, R60 ;  /* 0x0000003c00267202 */ /* 0x000fe40000000f00 */
[----:B------:R-:W-:Y:S02]  /*d5f0*/  MOV R46, 0xd610 ;  /* 0x0000d610002e7802 */ /* 0x000fe40000000f00 */
[----:B-1---5:R-:W-:Y:S05]  /*d600*/  CALL.REL.NOINC `($_ZN7cutlass13device_kernelIN5flash19enable_sm80_to_sm89INS1_16FlashAttnBwdSm80INS1_25CollectiveMainloopBwdSm80ILi2ELi2EN4cute5tupleIJNS5_1CILi128EEES8_NS7_ILi64EEEEEENS_6half_tEfNS_4arch4Sm80ELb1ELb0ELb1ELb0ELb1ELb0ELb0ELb0ELi2ELi4ELi4ELi4ELb0EEENS1_24CollectiveEpilogueBwdGQAISA_fSD_Li256ELb0ELb1EEENS1_25SingleTileBwdLPTSchedulerILb0ELi128ELb1EEEEEEEEEvNT_6ParamsE$_ZN4cute8smem_ptrIPN7cutlass6half_tEECI1NS_12iter_adaptorIS3_S4_EEES3_) ;  /* 0xffffb6a000007944 */ /* 0x022fea0003c3ffff */
[----:B-1----:R1:W5:Y:S01]  /*d610*/  LDL.64 R2, [R1+0x758] ;  /* 0x0007580001027983 */ /* 0x0023620000100a00 */
[----:B------:R-:W-:-:S03]  /*d620*/  MOV R16, 0xd640 ;  /* 0x0000d64000107802 */ /* 0x000fc60000000f00 */
[----:B-1---5:R-:W-:Y:S05]  /*d630*/  CALL.REL.NOINC `($_ZN7cutlass13device_kernelIN5flash19enable_sm80_to_sm89INS1_16FlashAttnBwdSm80INS1_25CollectiveMainloopBwdSm80ILi2ELi2EN4cute5tupleIJNS5_1CILi128EEES8_NS7_ILi64EEEEEENS_6half_tEfNS_4arch4Sm80ELb1ELb0ELb1ELb0ELb1ELb0ELb0ELb0ELi2ELi4ELi4ELi4ELb0EEENS1_24CollectiveEpilogueBwdGQAISA_fSD_Li256ELb0ELb1EEENS1_25SingleTileBwdLPTSchedulerILb0ELi128ELb1EEEEEEEEEvNT_6ParamsE$_ZN4cute3eso3ESOILb1ELb0EJNS_6LayoutINS_5tupleIJNS3_IJNS_1CILi8EEENS4_ILi1EEEEEENS4_ILi4EEEEEENS3_IJNS3_IJS6_NS4_ILi0EEEEEENS4_ILi2048EEEEEEEENS_10ViewEngineINS_8smem_ptrIPN7cutlass6half_tEEEEEEEC2ERKSE_RKSL_) ;  /* 0xffffadf000007944 */ /* 0x022fea0003c3ffff */
        /* <DEDUP_REMOVED lines=236> */
[----:B-12---:R-:W-:Y:S05]  /*e500*/  CALL.REL.NOINC `($_ZN7cutlass13device_kernelIN5flash19enable_sm80_to_sm89INS1_16FlashAttnBwdSm80INS1_25CollectiveMainloopBwdSm80ILi2ELi2EN4cute5tupleIJNS5_1CILi128EEES8_NS7_ILi64EEEEEENS_6half_tEfNS_4arch4Sm80ELb1ELb0ELb1ELb0ELb1ELb0ELb0ELb0ELi2ELi4ELi4ELi4ELb0EEENS1_24CollectiveEpilogueBwdGQAISA_fSD_Li256ELb0ELb1EEENS1_25SingleTileBwdLPTSchedulerILb0ELi128ELb1EEEEEEEEEvNT_6ParamsE$_ZN4cute3eso3ESOILb1ELb0EJNS_10UnderscoreES2_iEEC2ERKS2_S5_RKi) ;  /* 0xffff865000007944 */ /* 0x006fea0003c3ffff */
        /* <DEDUP_REMOVED lines=9> */
[----:B------:R-:W-:Y:S05]  /*e5a0*/  CALL.REL.NOINC `($_ZN7cutlass13device_kernelIN5flash19enable_sm80_to_sm89INS1_16FlashAttnBwdSm80INS1_25CollectiveMainloopBwdSm80ILi2ELi2EN4cute5tupleIJNS5_1CILi128EEES8_NS7_ILi64EEEEEENS_6half_tEfNS_4arch4Sm80ELb1ELb0ELb1ELb0ELb1ELb0ELb0ELb0ELi2ELi4ELi4ELi4ELb0EEENS1_24CollectiveEpilogueBwdGQAISA_fSD_Li256ELb0ELb1EEENS1_25SingleTileBwdLPTSchedulerILb0ELi128ELb1EEEEEEEEEvNT_6ParamsE$_ZN4cute3eso3ESOILb1ELb0EJNS_6LayoutINS_5tupleIJNS3_IJNS_1CILi8EEENS4_ILi1EEEEEENS4_ILi2EEEEEENS3_IJNS3_IJS6_NS4_ILi0EEEEEENS4_ILi4096EEEEEEEEiEEC2ERKSE_RKi) ;  /* 0xffff9bc000007944 */ /* 0x000fea0003c3ffff */
[----:B-1----:R-:W2:Y:S01]  /*e5b0*/  LDL R3, [R1+0x758] ;  /* 0x0007580001037983 */ /* 0x002ea20000100800 */
[----:B------:R-:W-:Y:S02]  /*e5c0*/  MOV R38, R60 ;  /* 0x0000003c00267202 */ /* 0x000fe40000000f00 */
[----:B------:R-:W-:Y:S01]  /*e5d0*/  MOV R46, 0xe600 ;  /* 0x0000e600002e7802 */ /* 0x000fe20000000f00 */
[----:B--2---:R-:W-:-:S04]  /*e5e0*/  IMAD.WIDE R2, R3, 0x2, R30 ;  /* 0x0000000203027825 */ /* 0x004fc800078e021e */
[----:B------:R-:W-:Y:S05]  /*e5f0*/  CALL.REL.NOINC `($_ZN7cutlass13device_kernelIN5flash19enable_sm80_to_sm89INS1_16FlashAttnBwdSm80INS1_25CollectiveMainloopBwdSm80ILi2ELi2EN4cute5tupleIJNS5_1CILi128EEES8_NS7_ILi64EEEEEENS_6half_tEfNS_4arch4Sm80ELb1ELb0ELb1ELb0ELb1ELb0ELb0ELb0ELi2ELi4ELi4ELi4ELb0EEENS1_24CollectiveEpilogueBwdGQAISA_fSD_Li256ELb0ELb1EEENS1_25SingleTileBwdLPTSchedulerILb0ELi128ELb1EEEEEEEEEvNT_6ParamsE$_ZN4cute8smem_ptrIPN7cutlass6half_tEECI1NS_12iter_adaptorIS3_S4_EEES3_) ;  /* 0xffffa6b000007944 */ /* 0x000fea0003c3ffff */
[----:B-1----:R1:W5:Y:S01]  /*e600*/  LDL.64 R2, [R1+0x758] ;  /* 0x0007580001027983 */ /* 0x0023620000100a00 */
[----:B------:R-:W-:Y:S02]  /*e610*/  MOV R83, R60 ;  /* 0x0000003c00537202 */ /* 0x000fe40000000f00 */
[----:B------:R-:W-:Y:S02]  /*e620*/  MOV R38, 0xe640 ;  /* 0x0000e64000267802 */ /* 0x000fe40000000f00 */
[----:B-1---5:R-:W-:Y:S05]  /*e630*/  CALL.REL.NOINC `($_ZN7cutlass13device_kernelIN5flash19enable_sm80_to_sm89INS1_16FlashAttnBwdSm80INS1_25CollectiveMainloopBwdSm80ILi2ELi2EN4cute5tupleIJNS5_1CILi128EEES8_NS7_ILi64EEEEEENS_6half_tEfNS_4arch4Sm80ELb1ELb0ELb1ELb0ELb1ELb0ELb0ELb0ELi2ELi4ELi4ELi4ELb0EEENS1_24CollectiveEpilogueBwdGQAISA_fSD_Li256ELb0ELb1EEENS1_25SingleTileBwdLPTSchedulerILb0ELi128ELb1EEEEEEEEEvNT_6ParamsE$_ZN4cute3eso3ESOILb1ELb0EJNS_6LayoutINS_5tupleIJNS3_IJNS_1CILi8EEENS4_ILi1EEEEEENS4_ILi2EEEEEENS3_IJNS3_IJS6_NS4_ILi0EEEEEENS4_ILi4096EEEEEEEENS_10ViewEngineINS_8smem_ptrIPN7cutlass6half_tEEEEEEEC2ERKSE_RKSL_) ;  /* 0xffff9af000007944 */ /* 0x022fea0003c3ffff */
[----:B-1----:R1:W5:Y:S01]  /*e640*/  LDL.64 R36, [R1+0x758] ;  /* 0x0007580001247983 */ /* 0x0023620000100a00 */
[----:B------:R-:W-:Y:S01]  /*e650*/  IMAD.MOV.U32 R83, RZ, RZ, R60 ;  /* 0x000000ffff537224 */ /* 0x000fe200078e003c */
[----:B------:R-:W-:Y:S02]  /*e660*/  MOV R3, 0x1 ;  /* 0x0000000100037802 */ /* 0x000fe40000000f00 */
[----:B------:R-:W-:-:S02]  /*e670*/  MOV R46, 0xe690 ;  /* 0x0000e690002e7802 */ /* 0x000fc40000000f00 */
[----:B-1---5:R-:W-:Y:S05]  /*e680*/  CALL.REL.NOINC `($_ZN7cutlass13device_kernelIN5flash19enable_sm80_to_sm89INS1_16FlashAttnBwdSm80INS1_25CollectiveMainloopBwdSm80ILi2ELi2EN4cute5tupleIJNS5_1CILi128EEES8_NS7_ILi64EEEEEENS_6half_tEfNS_4arch4Sm80ELb1ELb0ELb1ELb0ELb1ELb0ELb0ELb0ELi2ELi4ELi4ELi4ELb0EEENS1_24CollectiveEpilogueBwdGQAISA_fSD_Li256ELb0ELb1EEENS1_25SingleTileBwdLPTSchedulerILb0ELi128ELb1EEEEEEEEEvNT_6ParamsE$_ZN4cute3eso3ESOILb1ELb0EJNS_10UnderscoreES2_iEEC2ERKS2_S5_RKi) ;  /* 0xffff84d000007944 */ /* 0x022fea0003c3ffff */
[----:B-1----:R-:W2:Y:S01]  /*e690*/  LDL R3, [R1+0x758] ;  /* 0x0007580001037983 */ /* 0x002ea20000100800 */
[----:B------:R-:W-:Y:S01]  /*e6a0*/  IMAD.MOV.U32 R83, RZ, RZ, R60 ;  /* 0x000000ffff537224 */ /* 0x000fe200078e003c */
[----:B------:R-:W-:-:S02]  /*e6b0*/  MOV R38, 0xe6e0 ;  /* 0x0000e6e000267802 */ /* 0x000fc40000000f00 */
[----:B--2---:R-:W-:Y:S02]  /*e6c0*/  SHF.L.U32 R3, R3, 0x4, RZ ;  /* 0x0000000403037819 */ /* 0x004fe400000006ff */
[----:B------:R-:W-:Y:S05]  /*e6d0*/  CALL.REL.NOINC `($_ZN7cutlass13device_kernelIN5flash19enable_sm80_to_sm89INS1_16FlashAttnBwdSm80INS1_25CollectiveMainloopBwdSm80ILi2ELi2EN4cute5tupleIJNS5_1CILi128EEES8_NS7_ILi64EEEEEENS_6half_tEfNS_4arch4Sm80ELb1ELb0ELb1ELb0ELb1ELb0ELb0ELb0ELi2ELi4ELi4ELi4ELb0EEENS1_24CollectiveEpilogueBwdGQAISA_fSD_Li256ELb0ELb1EEENS1_25SingleTileBwdLPTSchedulerILb0ELi128ELb1EEEEEEEEEvNT_6ParamsE$_ZN4cute3eso3ESOILb1ELb0EJNS_6LayoutINS_5tupleIJNS3_IJNS_1CILi8EEENS4_ILi1EEEEEENS4_ILi2EEEEEENS3_IJNS3_IJS6_NS4_ILi0EEEEEES5_EEEEEiEEC2ERKSD_RKi) ;  /* 0xffff9c2000007944 */ /* 0x000fea0003c3ffff */
[----:B-1----:R-:W2:Y:S01]  /*e6e0*/  LDL R3, [R1+0x758] ;  /* 0x0007580001037983 */ /* 0x002ea20000100800 */
[----:B------:R-:W-:Y:S02]  /*e6f0*/  MOV R83, R60 ;  /* 0x0000003c00537202 */ /* 0x000fe40000000f00 */
[----:B------:R-:W-:Y:S01]  /*e700*/  MOV R48, 0xe730 ;  /* 0x0000e73000307802 */ /* 0x000fe20000000f00 */
[----:B--2---:R-:W-:-:S04]  /*e710*/  IMAD.WIDE R38, R3, 0x2, R26 ;  /* 0x0000000203267825 */ /* 0x004fc800078e021a */
[----:B------:R-:W-:Y:S05]  /*e720*/  CALL.REL.NOINC `($_ZN7cutlass13device_kernelIN5flash19enable_sm80_to_sm89INS1_16FlashAttnBwdSm80INS1_25CollectiveMainloopBwdSm80ILi2ELi2EN4cute5tupleIJNS5_1CILi128EEES8_NS7_ILi64EEEEEENS_6half_tEfNS_4arch4Sm80ELb1ELb0ELb1ELb0ELb1ELb0ELb0ELb0ELi2ELi4ELi4ELi4ELb0EEENS1_24CollectiveEpilogueBwdGQAISA_fSD_Li256ELb0ELb1EEENS1_25SingleTileBwdLPTSchedulerILb0ELi128ELb1EEEEEEEEEvNT_6ParamsE$_ZN4cute3eso3ESOILb1ELb0EJNS_6LayoutINS_5tupleIJNS3_IJNS_1CILi8EEENS4_ILi1EEEEEENS4_ILi2EEEEEENS3_IJNS3_IJS6_NS4_ILi0EEEEEES5_EEEEENS_10ViewEngineIPN7cutlass6half_tEEEEEC2ERKSD_RKSI_) ;  /* 0xffff9b9000007944 */ /* 0x000fea0003c3ffff */
[----:B------:R2:W5:Y:S01]  /*e730*/  LDL.64 R2, [R1+0x758] ;  /* 0x0007580001027983 */ /* 0x0005620000100a00 */
[----:B------:R-:W-:Y:S02]  /*e740*/  MOV R83, R60 ;  /* 0x0000003c00537202 */ /* 0x000fe40000000f00 */
[----:B-1----:R-:W-:Y:S02]  /*e750*/  MOV R46, 0xe770 ;  /* 0x0000e770002e7802 */ /* 0x002fe40000000f00 */
[----:B--2--5:R-:W-:Y:S05]  /*e760*/  CALL.REL.NOINC `($_ZN7cutlass13device_kernelIN5flash19enable_sm80_to_sm89INS1_16FlashAttnBwdSm80INS1_25CollectiveMainloopBwdSm80ILi2ELi2EN4cute5tupleIJNS5_1CILi128EEES8_NS7_ILi64EEEEEENS_6half_tEfNS_4arch4Sm80ELb1ELb0ELb1ELb0ELb1ELb0ELb0ELb0ELi2ELi4ELi4ELi4ELb0EEENS1_24CollectiveEpilogueBwdGQAISA_fSD_Li256ELb0ELb1EEENS1_25SingleTileBwdLPTSchedulerILb0ELi128ELb1EEEEEEEEEvNT_6ParamsE$_ZN4cute3eso3ESOILb1ELb0EJNS_6LayoutINS_5tupleIJNS3_IJNS_1CILi8EEENS4_ILi1EEEEEENS3_IJNS4_ILi2EEEEEEEEENS3_IJNS3_IJS6_NS4_ILi0EEEEEENS3_IJNS4_ILi4096EEEEEEEEEEENS_10ViewEngineINS_8smem_ptrIPN7cutlass6half_tEEEEEEEC2ERKSG_RKSN_) ;  /* 0xffff97c000007944 */ /* 0x024fea0003c3ffff */
[----:B-1----:R1:W5:Y:S01]  /*e770*/  LDL.64 R36, [R1+0x758] ;  /* 0x0007580001247983 */ /* 0x0023620000100a00 */
[----:B------:R-:W-:Y:S02]  /*e780*/  MOV R83, R60 ;  /* 0x0000003c00537202 */ /* 0x000fe40000000f00 */
[----:B------:R-:W-:-:S02]  /*e790*/  MOV R46, 0xe7b0 ;  /* 0x0000e7b0002e7802 */ /* 0x000fc40000000f00 */
[----:B-1---5:R-:W-:Y:S05]  /*e7a0*/  CALL.REL.NOINC `($_ZN7cutlass13device_kernelIN5flash19enable_sm80_to_sm89INS1_16FlashAttnBwdSm80INS1_25CollectiveMainloopBwdSm80ILi2ELi2EN4cute5tupleIJNS5_1CILi128EEES8_NS7_ILi64EEEEEENS_6half_tEfNS_4arch4Sm80ELb1ELb0ELb1ELb0ELb1ELb0ELb0ELb0ELi2ELi4ELi4ELi4ELb0EEENS1_24CollectiveEpilogueBwdGQAISA_fSD_Li256ELb0ELb1EEENS1_25SingleTileBwdLPTSchedulerILb0ELi128ELb1EEEEEEEEEvNT_6ParamsE$_ZN4cute3eso3ESOILb1ELb0EJNS_6LayoutINS_5tupleIJNS3_IJNS_1CILi8EEENS4_ILi1EEEEEENS3_IJNS4_ILi2EEEEEEEEENS3_IJNS3_IJS6_NS4_ILi0EEEEEENS3_IJS5_EEEEEEEENS_10ViewEngineIPN7cutlass6half_tEEEEEC2ERKSF_RKSK_) ;  /* 0xffff988000007944 */ /* 0x022fea0003c3ffff */
[----:B-1----:R1:W5:Y:S01]  /*e7b0*/  LDL.64 R2, [R1+0x758] ;  /* 0x0007580001027983 */ /* 0x0023620000100a00 */
[----:B------:R-:W-:-:S02]  /*e7c0*/  MOV R83, R60 ;  /* 0x0000003c00537202 */ /* 0x000fc40000000f00 */
[----:B------:R-:W-:Y:S02]  /*e7d0*/  MOV R46, 0xe7f0 ;  /* 0x0000e7f0002e7802 */ /* 0x000fe40000000f00 */
[----:B-1---5:R-:W-:Y:S05]  /*e7e0*/  CALL.REL.NOINC `($_ZN7cutlass13device_kernelIN5flash19enable_sm80_to_sm89INS1_16FlashAttnBwdSm80INS1_25CollectiveMainloopBwdSm80ILi2ELi2EN4cute5tupleIJNS5_1CILi128EEES8_NS7_ILi64EEEEEENS_6half_tEfNS_4arch4Sm80ELb1ELb0ELb1ELb0ELb1ELb0ELb0ELb0ELi2ELi4ELi4ELi4ELb0EEENS1_24CollectiveEpilogueBwdGQAISA_fSD_Li256ELb0ELb1EEENS1_25SingleTileBwdLPTSchedulerILb0ELi128ELb1EEEEEEEEEvNT_6ParamsE$_ZN4cute3eso3ESOILb1ELb0EJNS_6LayoutINS_5tupleIJNS3_IJNS3_IJNS_1CILi8EEENS4_ILi1EEEEEES6_EEENS3_IJNS3_IJS6_S6_EEENS4_ILi2EEEEEEEEENS3_IJNS3_IJNS3_IJS6_NS4_ILi0EEEEEESD_EEENS3_IJNS3_IJSD_SD_EEES5_EEEEEEEENS_10ViewEngineIPN7cutlass6half_tEEEEEC2ERKSJ_RKSO_) ;  /* 0xffff8e5000007944 */ /* 0x022fea0003c3ffff */
[----:B-1----:R1:W5:Y:S01]  /*e7f0*/  LDL.64 R38, [R1+0x758] ;  /* 0x0007580001267983 */ /* 0x0023620000100a00 */
[----:B------:R-:W-:Y:S02]  /*e800*/  MOV R83, R60 ;  /* 0x0000003c00537202 */ /* 0x000fe40000000f00 */
[----:B------:R-:W-:Y:S02]  /*e810*/  MOV R46, 0xe830 ;  /* 0x0000e830002e7802 */ /* 0x000fe40000000f00 */
[----:B-1---5:R-:W-:Y:S05]  /*e820*/  CALL.REL.NOINC `($_ZN7cutlass13device_kernelIN5flash19enable_sm80_to_sm89INS1_16FlashAttnBwdSm80INS1_25CollectiveMainloopBwdSm80ILi2ELi2EN4cute5tupleIJNS5_1CILi128EEES8_NS7_ILi64EEEEEENS_6half_tEfNS_4arch4Sm80ELb1ELb0ELb1ELb0ELb1ELb0ELb0ELb0ELi2ELi4ELi4ELi4ELb0EEENS1_24CollectiveEpilogueBwdGQAISA_fSD_Li256ELb0ELb1EEENS1_25SingleTileBwdLPTSchedulerILb0ELi128ELb1EEEEEEEEEvNT_6ParamsE$_ZN4cute3eso3ESOILb1ELb0EJNS_6LayoutINS_5tupleIJNS3_IJNS3_IJNS_1CILi8EEENS4_ILi1EEEEEES6_EEENS3_IJNS3_IJS6_S6_EEENS4_ILi2EEEEEEEEENS3_IJNS3_IJNS3_IJS6_NS4_ILi0EEEEEESD_EEENS3_IJNS3_IJSD_SD_EEENS4_ILi4096EEEEEEEEEEENS_10ViewEngineINS_8smem_ptrIPN7cutlass6half_tEEEEEEEC2ERKSK_RKSR_) ;  /* 0xffff8d5000007944 */ /* 0x022fea0003c3ffff */
[----:B-1----:R1:W5:Y:S01]  /*e830*/  LDL.64 R2, [R1+0x758] ;  /* 0x0007580001027983 */ /* 0x0023620000100a00 */
[----:B------:R-:W-:Y:S02]  /*e840*/  MOV R83, R60 ;  /* 0x0000003c00537202 */ /* 0x000fe40000000f00 */
[----:B------:R-:W-:Y:S02]  /*e850*/  MOV R48, 0xe870 ;  /* 0x0000e87000307802 */ /* 0x000fe40000000f00 */
[----:B-1---5:R-:W-:Y:S05]  /*e860*/  CALL.REL.NOINC `($_ZN7cutlass13device_kernelIN5flash19enable_sm80_to_sm89INS1_16FlashAttnBwdSm80INS1_25CollectiveMainloopBwdSm80ILi2ELi2EN4cute5tupleIJNS5_1CILi128EEES8_NS7_ILi64EEEEEENS_6half_tEfNS_4arch4Sm80ELb1ELb0ELb1ELb0ELb1ELb0ELb0ELb0ELi2ELi4ELi4ELi4ELb0EEENS1_24CollectiveEpilogueBwdGQAISA_fSD_Li256ELb0ELb1EEENS1_25SingleTileBwdLPTSchedulerILb0ELi128ELb1EEEEEEEEEvNT_6ParamsE$_ZN4cute3eso3ESOILb1ELb0EJNS_6LayoutINS_5tupleIJNS3_IJNS_1CILi8EEENS4_ILi1EEEEEENS4_ILi2EEEEEENS3_IJNS3_IJS6_NS4_ILi0EEEEEES5_EEEEENS_10ViewEngineIPN7cutlass6half_tEEEEEC2ERKSD_RKSI_) ;  /* 0xffff9a5000007944 */ /* 0x022fea0003c3ffff */
[----:B------:R2:W5:Y:S01]  /*e870*/  LDL.64 R12, [R1+0x758] ;  /* 0x00075800010c7983 */ /* 0x0005620000100a00 */
[----:B-1----:R-:W-:Y:S02]  /*e880*/  MOV R38, R60 ;  /* 0x0000003c00267202 */ /* 0x002fe40000000f00 */
[----:B------:R-:W-:Y:S02]  /*e890*/  MOV R46, 0xe8b0 ;  /* 0x0000e8b0002e7802 */ /* 0x000fe40000000f00 */
[----:B--2--5:R-:W-:Y:S05]  /*e8a0*/  CALL.REL.NOINC `($_ZN7cutlass13device_kernelIN5flash19enable_sm80_to_sm89INS1_16FlashAttnBwdSm80INS1_25CollectiveMainloopBwdSm80ILi2ELi2EN4cute5tupleIJNS5_1CILi128EEES8_NS7_ILi64EEEEEENS_6half_tEfNS_4arch4Sm80ELb1ELb0ELb1ELb0ELb1ELb0ELb0ELb0ELi2ELi4ELi4ELi4ELb0EEENS1_24CollectiveEpilogueBwdGQAISA_fSD_Li256ELb0ELb1EEENS1_25SingleTileBwdLPTSchedulerILb0ELi128ELb1EEEEEEEEEvNT_6ParamsE$_ZN4cute8smem_ptrIPN7cutlass6half_tEECI1NS_12iter_adaptorIS3_S4_EEES3_) ;  /* 0xffffa40000007944 */ /* 0x024fea0003c3ffff */
[----:B-1----:R1:W5:Y:S01]  /*e8b0*/  LDL.64 R2, [R1+0x758] ;  /* 0x0007580001027983 */ /* 0x0023620000100a00 */
[----:B------:R-:W-:-:S02]  /*e8c0*/  MOV R83, R60 ;  /* 0x0000003c00537202 */ /* 0x000fc40000000f00 */
[----:B------:R-:W-:Y:S02]  /*e8d0*/  MOV R38, 0xe8f0 ;  /* 0x0000e8f000267802 */ /* 0x000fe40000000f00 */
[----:B-1---5:R-:W-:Y:S05]  /*e8e0*/  CALL.REL.NOINC `($_ZN7cutlass13device_kernelIN5flash19enable_sm80_to_sm89INS1_16FlashAttnBwdSm80INS1_25CollectiveMainloopBwdSm80ILi2ELi2EN4cute5tupleIJNS5_1CILi128EEES8_NS7_ILi64EEEEEENS_6half_tEfNS_4arch4Sm80ELb1ELb0ELb1ELb0ELb1ELb0ELb0ELb0ELi2ELi4ELi4ELi4ELb0EEENS1_24CollectiveEpilogueBwdGQAISA_fSD_Li256ELb0ELb1EEENS1_25SingleTileBwdLPTSchedulerILb0ELi128ELb1EEEEEEEEEvNT_6ParamsE$_ZN4cute3eso3ESOILb1ELb0EJNS_6LayoutINS_5tupleIJNS3_IJNS_1CILi8EEENS4_ILi1EEEEEENS4_ILi2EEEEEENS3_IJNS3_IJS6_NS4_ILi0EEEEEENS4_ILi4096EEEEEEEENS_10ViewEngineINS_8smem_ptrIPN7cutlass6half_tEEEEEEEC2ERKSE_RKSL_) ;  /* 0xffff984000007944 */ /* 0x022fea0003c3ffff */
[----:B------:R2:W5:Y:S01]  /*e8f0*/  LDL.64 R14, [R1+0x758] ;  /* 0x00075800010e7983 */ /* 0x0005620000100a00 */
[----:B------:R-:W-:Y:S01]  /*e900*/  IMAD.MOV.U32 R83, RZ, RZ, R60 ;  /* 0x000000ffff537224 */ /* 0x000fe200078e003c */
[----:B------:R-:W-:Y:S02]  /*e910*/  MOV R47, RZ ;  /* 0x000000ff002f7202 */ /* 0x000fe40000000f00 */
[----:B------:R-:W-:Y:S02]  /*e920*/  MOV R46, 0xe940 ;  /* 0x0000e940002e7802 */ /* 0x000fe40000000f00 */
[----:B-12--5:R-:W-:Y:S05]  /*e930*/  CALL.REL.NOINC `($_ZN7cutlass13device_kernelIN5flash19enable_sm80_to_sm89INS1_16FlashAttnBwdSm80INS1_25CollectiveMainloopBwdSm80ILi2ELi2EN4cute5tupleIJNS5_1CILi128EEES8_NS7_ILi64EEEEEENS_6half_tEfNS_4arch4Sm80ELb1ELb0ELb1ELb0ELb1ELb0ELb0ELb0ELi2ELi4ELi4ELi4ELb0EEENS1_24CollectiveEpilogueBwdGQAISA_fSD_Li256ELb0ELb1EEENS1_25SingleTileBwdLPTSchedulerILb0ELi128ELb1EEEEEEEEEvNT_6ParamsE$_ZN4cute3eso3ESOILb1ELb0EJNS_10UnderscoreEiEEC2ERKS2_RKi) ;  /* 0xffff826000007944 */ /* 0x026fea0003c3ffff */
[----:B------:R-:W2:Y:S01]  /*e940*/  LDL R37, [R1+0x758] ;  /* 0x0007580001257983 */ /* 0x000ea20000100800 */
[----:B------:R-:W-:Y:S01]  /*e950*/  IMAD.MOV.U32 R83, RZ, RZ, R60 ;  /* 0x000000ffff537224 */ /* 0x000fe200078e003c */
[----:B------:R-:W-:Y:S02]  /*e960*/  MOV R38, 0xe990 ;  /* 0x0000e99000267802 */ /* 0x000fe40000000f00 */
        /* <DEDUP_REMOVED lines=8> */
[----:B------:R-:W-:-:S02]  /*e9f0*/  MOV R83, R60 ;  /* 0x0000003c00537202 */ /* 0x000fc40000000f00 */
[----:B------:R-:W-:Y:S02]  /*ea00*/  MOV R38, 0xea20 ;  /* 0x0000ea2000267802 */ /* 0x000fe40000000f00 */
[----:B-1---5:R-:W-:Y:S05]  /*ea10*/  CALL.REL.NOINC `($_ZN7cutlass13device_kernelIN5flash19enable_sm80_to_sm89INS1_16FlashAttnBwdSm80INS1_25CollectiveMainloopBwdSm80ILi2ELi2EN4cute5tupleIJNS5_1CILi128EEES8_NS7_ILi64EEEEEENS_6half_tEfNS_4arch4Sm80ELb1ELb0ELb1ELb0ELb1ELb0ELb0ELb0ELi2ELi4ELi4ELi4ELb0EEENS1_24CollectiveEpilogueBwdGQAISA_fSD_Li256ELb0ELb1EEENS1_25SingleTileBwdLPTSchedulerILb0ELi128ELb1EEEEEEEEEvNT_6ParamsE$_ZN4cute3eso3ESOILb1ELb0EJNS_6LayoutINS_5tupleIJNS3_IJNS_1CILi8EEENS4_ILi1EEEEEEEEENS3_IJNS3_IJS6_NS4_ILi0EEEEEEEEEEENS_10ViewEngineINS_8smem_ptrIPN7cutlass6half_tEEEEEEEC2ERKSC_RKSJ_) ;  /* 0xffff944000007944 */ /* 0x022fea0003c3ffff */
[----:B-1----:R1:W5:Y:S01]  /*ea20*/  LDL.64 R2, [R1+0x758] ;  /* 0x0007580001027983 */ /* 0x0023620000100a00 */
[----:B------:R-:W-:Y:S01]  /*ea30*/  IMAD.MOV.U32 R83, RZ, RZ, R60 ;  /* 0x000000ffff537224 */ /* 0x000fe200078e003c */
[----:B------:R-:W-:Y:S02]  /*ea40*/  MOV R47, RZ ;  /* 0x000000ff002f7202 */ /* 0x000fe40000000f00 */
[----:B------:R-:W-:Y:S02]  /*ea50*/  MOV R46, 0xea70 ;  /* 0x0000ea70002e7802 */ /* 0x000fe40000000f00 */
[----:B-1---5:R-:W-:Y:S05]  /*ea60*/  CALL.REL.NOINC `($_ZN7cutlass13device_kernelIN5flash19enable_sm80_to_sm89INS1_16FlashAttnBwdSm80INS1_25CollectiveMainloopBwdSm80ILi2ELi2EN4cute5tupleIJNS5_1CILi128EEES8_NS7_ILi64EEEEEENS_6half_tEfNS_4arch4Sm80ELb1ELb0ELb1ELb0ELb1ELb0ELb0ELb0ELi2ELi4ELi4ELi4ELb0EEENS1_24CollectiveEpilogueBwdGQAISA_fSD_Li256ELb0ELb1EEENS1_25SingleTileBwdLPTSchedulerILb0ELi128ELb1EEEEEEEEEvNT_6ParamsE$_ZN4cute3eso3ESOILb1ELb0EJNS_10UnderscoreEiEEC2ERKS2_RKi) ;  /* 0xffff813000007944 */ /* 0x022fea0003c3ffff */
        /* <DEDUP_REMOVED lines=108> */
[----:B------:R-:W-:Y:S05]  /*f130*/  CALL.REL.NOINC `($_ZN7cutlass13device_kernelIN5flash19enable_sm80_to_sm89INS1_16FlashAttnBwdSm80INS1_25CollectiveMainloopBwdSm80ILi2ELi2EN4cute5tupleIJNS5_1CILi128EEES8_NS7_ILi64EEEEEENS_6half_tEfNS_4arch4Sm80ELb1ELb0ELb1ELb0ELb1ELb0ELb0ELb0ELi2ELi4ELi4ELi4ELb0EEENS1_24CollectiveEpilogueBwdGQAISA_fSD_Li256ELb0ELb1EEENS1_25SingleTileBwdLPTSchedulerILb0ELi128ELb1EEEEEEEEEvNT_6ParamsE$_ZN4cute3eso3ESOILb1ELb0EJNS_6LayoutINS_5tupleIJNS3_IJNS_1CILi8EEENS4_ILi1EEEEEENS4_ILi4EEEEEENS3_IJNS3_IJS6_NS4_ILi0EEEEEENS4_ILi2048EEEEEEEEiEEC2ERKSE_RKi) ;  /* 0xffff933000007944 */ /* 0x000fea0003c3ffff */
[----:B------:R-:W-:Y:S01]  /*f140*/  ULDC.64 UR4, c[0x0][0x118] ;  /* 0x0000460000047ab9 */ /* 0x000fe20000000a00 */
[----:B-1----:R-:W2:Y:S04]  /*f150*/  LDL R2, [R1+0x758] ;  /* 0x0007580001027983 */ /* 0x002ea80000100800 */
[----:B------:R-:W2:Y:S01]  /*f160*/  LD.E.64 R4, [R28.64+0x8] ;  /* 0x000008041c047980 */ /* 0x000ea2000c101b00 */
[----:B------:R-:W-:Y:S02]  /*f170*/  MOV R38, R60 ;  /* 0x0000003c00267202 */ /* 0x000fe40000000f00 */
[----:B------:R-:W-:Y:S01]  /*f180*/  MOV R46, 0xf1b0 ;  /* 0x0000f1b0002e7802 */ /* 0x000fe20000000f00 */
[----:B--2---:R-:W-:-:S04]  /*f190*/  IMAD.WIDE R2, R2, 0x2, R4 ;  /* 0x0000000202027825 */ /* 0x004fc800078e0204 */
[----:B------:R-:W-:Y:S05]  /*f1a0*/  CALL.REL.NOINC `($_ZN7cutlass13device_kernelIN5flash19enable_sm80_to_sm89INS1_16FlashAttnBwdSm80INS1_25CollectiveMainloopBwdSm80ILi2ELi2EN4cute5tupleIJNS5_1CILi128EEES8_NS7_ILi64EEEEEENS_6half_tEfNS_4arch4Sm80ELb1ELb0ELb1ELb0ELb1ELb0ELb0ELb0ELi2ELi4ELi4ELi4ELb0EEENS1_24CollectiveEpilogueBwdGQAISA_fSD_Li256ELb0ELb1EEENS1_25SingleTileBwdLPTSchedulerILb0ELi128ELb1EEEEEEEEEvNT_6ParamsE$_ZN4cute8smem_ptrIPN7cutlass6half_tEECI1NS_12iter_adaptorIS3_S4_EEES3_) ;  /* 0xffff9b0000007944 */ /* 0x000fea0003c3ffff */
[----:B-1----:R1:W5:Y:S01]  /*f1b0*/  LDL.64 R2, [R1+0x758] ;  /* 0x0007580001027983 */ /* 0x0023620000100a00 */
[----:B------:R-:W-:-:S03]  /*f1c0*/  MOV R16, 0xf1e0 ;  /* 0x0000f1e000107802 */ /* 0x000fc60000000f00 */
[----:B-1---5:R-:W-:Y:S05]  /*f1d0*/  CALL.REL.NOINC `($_ZN7cutlass13device_kernelIN5flash19enable_sm80_to_sm89INS1_16FlashAttnBwdSm80INS1_25CollectiveMainloopBwdSm80ILi2ELi2EN4cute5tupleIJNS5_1CILi128EEES8_NS7_ILi64EEEEEENS_6half_tEfNS_4arch4Sm80ELb1ELb0ELb1ELb0ELb1ELb0ELb0ELb0ELi2ELi4ELi4ELi4ELb0EEENS1_24CollectiveEpilogueBwdGQAISA_fSD_Li256ELb0ELb1EEENS1_25SingleTileBwdLPTSchedulerILb0ELi128ELb1EEEEEEEEEvNT_6ParamsE$_ZN4cute3eso3ESOILb1ELb0EJNS_6LayoutINS_5tupleIJNS3_IJNS_1CILi8EEENS4_ILi1EEEEEENS4_ILi4EEEEEENS3_IJNS3_IJS6_NS4_ILi0EEEEEENS4_ILi2048EEEEEEEENS_10ViewEngineINS_8smem_ptrIPN7cutlass6half_tEEEEEEEC2ERKSE_RKSL_) ;  /* 0xffff925000007944 */ /* 0x022fea0003c3ffff */
[----:B------:R2:W5:Y:S01]  /*f1e0*/  LDL.64 R4, [R1+0x758] ;  /* 0x0007580001047983 */ /* 0x0005620000100a00 */
[----:B------:R-:W-:Y:S01]  /*f1f0*/  IMAD.MOV.U32 R83, RZ, RZ, R60 ;  /* 0x000000ffff537224 */ /* 0x000fe200078e003c */
[----:B-1----:R-:W-:-:S02]  /*f200*/  MOV R3, 0x1 ;  /* 0x0000000100037802 */ /* 0x002fc40000000f00 */
[----:B------:R-:W-:Y:S02]  /*f210*/  MOV R46, 0xf230 ;  /* 0x0000f230002e7802 */ /* 0x000fe40000000f00 */
[----:B--2--5:R-:W-:Y:S05]  /*f220*/  CALL.REL.NOINC `($_ZN7cutlass13device_kernelIN5flash19enable_sm80_to_sm89INS1_16FlashAttnBwdSm80INS1_25CollectiveMainloopBwdSm80ILi2ELi2EN4cute5tupleIJNS5_1CILi128EEES8_NS7_ILi64EEEEEENS_6half_tEfNS_4arch4Sm80ELb1ELb0ELb1ELb0ELb1ELb0ELb0ELb0ELi2ELi4ELi4ELi4ELb0EEENS1_24CollectiveEpilogueBwdGQAISA_fSD_Li256ELb0ELb1EEENS1_25SingleTileBwdLPTSchedulerILb0ELi128ELb1EEEEEEEEEvNT_6ParamsE$_ZN4cute3eso3ESOILb1ELb0EJNS_10UnderscoreES2_iEEC2ERKS2_S5_RKi) ;  /* 0xffff793000007944 */ /* 0x024fea0003c3ffff */
[----:B-1----:R-:W2:Y:S01]  /*f230*/  LDL R3, [R1+0x758] ;  /* 0x0007580001037983 */ /* 0x002ea20000100800 */
[----:B------:R-:W-:Y:S02]  /*f240*/  MOV R12, 0xf270 ;  /* 0x0000f270000c7802 */ /* 0x000fe40000000f00 */
[----:B--2---:R-:W-:Y:S02]  /*f250*/  SHF.L.U32 R3, R3, 0x5, RZ ;  /* 0x0000000503037819 */ /* 0x004fe400000006ff */
[----:B------:R-:W-:Y:S05]  /*f260*/  CALL.REL.NOINC `($_ZN7cutlass13device_kernelIN5flash19enable_sm80_to_sm89INS1_16FlashAttnBwdSm80INS1_25CollectiveMainloopBwdSm80ILi2ELi2EN4cute5tupleIJNS5_1CILi128EEES8_NS7_ILi64EEEEEENS_6half_tEfNS_4arch4Sm80ELb1ELb0ELb1ELb0ELb1ELb0ELb0ELb0ELi2ELi4ELi4ELi4ELb0EEENS1_24CollectiveEpilogueBwdGQAISA_fSD_Li256ELb0ELb1EEENS1_25SingleTileBwdLPTSchedulerILb0ELi128ELb1EEEEEEEEEvNT_6ParamsE$_ZN4cute3eso3ESOILb1ELb0EJNS_6LayoutINS_5tupleIJNS3_IJNS_1CILi8EEENS4_ILi1EEEEEENS4_ILi4EEEEEENS3_IJNS3_IJS6_NS4_ILi0EEEEEES5_EEEEEiEEC2ERKSD_RKi) ;  /* 0xffff92a000007944 */ /* 0x000fea0003c3ffff */
[----:B-1----:R-:W2:Y:S01]  /*f270*/  LDL R3, [R1+0x758] ;  /* 0x0007580001037983 */ /* 0x002ea20000100800 */
[----:B------:R-:W-:Y:S01]  /*f280*/  MOV R14, 0xf2c0 ;  /* 0x0000f2c0000e7802 */ /* 0x000fe20000000f00 */
[----:B--2---:R-:W-:-:S05]  /*f290*/  IMAD.WIDE R12, R3, 0x2, R24 ;  /* 0x00000002030c7825 */ /* 0x004fca00078e0218 */
[----:B------:R-:W-:Y:S02]  /*f2a0*/  MOV R15, R13 ;  /* 0x0000000d000f7202 */ /* 0x000fe40000000f00 */
[----:B------:R-:W-:Y:S05]  /*f2b0*/  CALL.REL.NOINC `($_ZN7cutlass13device_kernelIN5flash19enable_sm80_to_sm89INS1_16FlashAttnBwdSm80INS1_25CollectiveMainloopBwdSm80ILi2ELi2EN4cute5tupleIJNS5_1CILi128EEES8_NS7_ILi64EEEEEENS_6half_tEfNS_4arch4Sm80ELb1ELb0ELb1ELb0ELb1ELb0ELb0ELb0ELi2ELi4ELi4ELi4ELb0EEENS1_24CollectiveEpilogueBwdGQAISA_fSD_Li256ELb0ELb1EEENS1_25SingleTileBwdLPTSchedulerILb0ELi128ELb1EEEEEEEEEvNT_6ParamsE$_ZN4cute3eso3ESOILb1ELb0EJNS_6LayoutINS_5tupleIJNS3_IJNS_1CILi8EEENS4_ILi1EEEEEENS4_ILi4EEEEEENS3_IJNS3_IJS6_NS4_ILi0EEEEEES5_EEEEENS_10ViewEngineIPN7cutlass6half_tEEEEEC2ERKSD_RKSI_) ;  /* 0xffff91f000007944 */ /* 0x000fea0003c3ffff */
[----:B------:R2:W5:Y:S01]  /*f2c0*/  LDL.64 R2, [R1+0x758] ;  /* 0x0007580001027983 */ /* 0x0005620000100a00 */
[----:B------:R-:W-:Y:S01]  /*f2d0*/  IMAD.MOV.U32 R12, RZ, RZ, R4 ;  /* 0x000000ffff0c7224 */ /* 0x000fe200078e0004 */
[----:B------:R-:W-:Y:S02]  /*f2e0*/  MOV R15, R5 ;  /* 0x00000005000f7202 */ /* 0x000fe40000000f00 */
[----:B------:R-:W-:Y:S02]  /*f2f0*/  MOV R14, 0xf310 ;  /* 0x0000f310000e7802 */ /* 0x000fe40000000f00 */
[----:B-12--5:R-:W-:Y:S05]  /*f300*/  CALL.REL.NOINC `($_ZN7cutlass13device_kernelIN5flash19enable_sm80_to_sm89INS1_16FlashAttnBwdSm80INS1_25CollectiveMainloopBwdSm80ILi2ELi2EN4cute5tupleIJNS5_1CILi128EEES8_NS7_ILi64EEEEEENS_6half_tEfNS_4arch4Sm80ELb1ELb0ELb1ELb0ELb1ELb0ELb0ELb0ELi2ELi4ELi4ELi4ELb0EEENS1_24CollectiveEpilogueBwdGQAISA_fSD_Li256ELb0ELb1EEENS1_25SingleTileBwdLPTSchedulerILb0ELi128ELb1EEEEEEEEEvNT_6ParamsE$_ZN4cute3eso3ESOILb1ELb0EJNS_6LayoutINS_5tupleIJNS3_IJNS_1CILi8EEENS4_ILi1EEEEEENS3_IJNS4_ILi4EEEEEEEEENS3_IJNS3_IJS6_NS4_ILi0EEEEEENS3_IJNS4_ILi2048EEEEEEEEEEENS_10ViewEngineINS_8smem_ptrIPN7cutlass6half_tEEEEEEEC2ERKSG_RKSN_) ;  /* 0xffff8d6000007944 */ /* 0x026fea0003c3ffff */
[----:B------:R2:W5:Y:S01]  /*f310*/  LDL.64 R4, [R1+0x758] ;  /* 0x0007580001047983 */ /* 0x0005620000100a00 */
        /* <DEDUP_REMOVED lines=258> */
[----:B-12---:R-:W-:Y:S05]  /*10340*/  CALL.REL.NOINC `($_ZN7cutlass13device_kernelIN5flash19enable_sm80_to_sm89INS1_16FlashAttnBwdSm80INS1_25CollectiveMainloopBwdSm80ILi2ELi2EN4cute5tupleIJNS5_1CILi128EEES8_NS7_ILi64EEEEEENS_6half_tEfNS_4arch4Sm80ELb1ELb0ELb1ELb0ELb1ELb0ELb0ELb0ELi2ELi4ELi4ELi4ELb0EEENS1_24CollectiveEpilogueBwdGQAISA_fSD_Li256ELb0ELb1EEENS1_25SingleTileBwdLPTSchedulerILb0ELi128ELb1EEEEEEEEEvNT_6ParamsE$_ZN4cute3eso3ESOILb1ELb0EJNS_10UnderscoreES2_iEEC2ERKS2_S5_RKi) ;  /* 0xffff681000007944 */ /* 0x006fea0003c3ffff */
        /* <DEDUP_REMOVED lines=8> */
[----:B------:R-:W-:Y:S05]  /*103d0*/  CALL.REL.NOINC `($_ZN7cutlass13device_kernelIN5flash19enable_sm80_to_sm89INS1_16FlashAttnBwdSm80INS1_25CollectiveMainloopBwdSm80ILi2ELi2EN4cute5tupleIJNS5_1CILi128EEES8_NS7_ILi64EEEEEENS_6half_tEfNS_4arch4Sm80ELb1ELb0ELb1ELb0ELb1ELb0ELb0ELb0ELi2ELi4ELi4ELi4ELb0EEENS1_24CollectiveEpilogueBwdGQAISA_fSD_Li256ELb0ELb1EEENS1_25SingleTileBwdLPTSchedulerILb0ELi128ELb1EEEEEEEEEvNT_6ParamsE$_ZN4cute3eso3ESOILb1ELb0EJNS_6LayoutINS_5tupleIJNS3_IJNS_1CILi2EEES5_S5_EEES5_EEENS3_IJNS3_IJNS4_ILi1EEES5_NS4_ILi4EEEEEENS4_ILi8EEEEEEEEiEEC2ERKSD_RKi) ;  /* 0xffff7a0000007944 */ /* 0x000fea0003c3ffff */
[----:B-1----:R-:W2:Y:S01]  /*103e0*/  LDL R3, [R1+0x758] ;  /* 0x0007580001037983 */ /* 0x002ea20000100800 */
[----:B------:R-:W-:Y:S01]  /*103f0*/  MOV R6, 0x10430 ;  /* 0x0001043000067802 */ /* 0x000fe20000000f00 */
[----:B--2---:R-:W-:-:S05]  /*10400*/  IMAD.WIDE R10, R3, 0x2, R10 ;  /* 0x00000002030a7825 */ /* 0x004fca00078e020a */
[----:B------:R-:W-:Y:S02]  /*10410*/  MOV R3, R11 ;  /* 0x0000000b00037202 */ /* 0x000fe40000000f00 */
[----:B------:R-:W-:Y:S05]  /*10420*/  CALL.REL.NOINC `($_ZN7cutlass13device_kernelIN5flash19enable_sm80_to_sm89INS1_16FlashAttnBwdSm80INS1_25CollectiveMainloopBwdSm80ILi2ELi2EN4cute5tupleIJNS5_1CILi128EEES8_NS7_ILi64EEEEEENS_6half_tEfNS_4arch4Sm80ELb1ELb0ELb1ELb0ELb1ELb0ELb0ELb0ELi2ELi4ELi4ELi4ELb0EEENS1_24CollectiveEpilogueBwdGQAISA_fSD_Li256ELb0ELb1EEENS1_25SingleTileBwdLPTSchedulerILb0ELi128ELb1EEEEEEEEEvNT_6ParamsE$_ZN4cute3eso3ESOILb1ELb0EJNS_6LayoutINS_5tupleIJNS3_IJNS_1CILi2EEES5_S5_EEES5_EEENS3_IJNS3_IJNS4_ILi1EEES5_NS4_ILi4EEEEEENS4_ILi8EEEEEEEENS_10ViewEngineIPN7cutlass6half_tEEEEEC2ERKSD_RKSI_) ;  /* 0xffff796000007944 */ /* 0x000fea0003c3ffff */
[----:B------:R2:W5:Y:S01]  /*10430*/  LDL.64 R34, [R1+0x758] ;  /* 0x0007580001227983 */ /* 0x0005620000100a00 */
[----:B------:R-:W-:Y:S01]  /*10440*/  IMAD.MOV.U32 R83, RZ, RZ, R60 ;  /* 0x000000ffff537224 */ /* 0x000fe200078e003c */
[----:B------:R-:W-:Y:S02]  /*10450*/  MOV R3, RZ ;  /* 0x000000ff00037202 */ /* 0x000fe40000000f00 */
[----:B------:R-:W-:Y:S02]  /*10460*/  MOV R46, 0x10480 ;  /* 0x00010480002e7802 */ /* 0x000fe40000000f00 */
[----:B-12--5:R-:W-:Y:S05]  /*10470*/  CALL.REL.NOINC `($_ZN7cutlass13device_kernelIN5flash19enable_sm80_to_sm89INS1_16FlashAttnBwdSm80INS1_25CollectiveMainloopBwdSm80ILi2ELi2EN4cute5tupleIJNS5_1CILi128EEES8_NS7_ILi64EEEEEENS_6half_tEfNS_4arch4Sm80ELb1ELb0ELb1ELb0ELb1ELb0ELb0ELb0ELi2ELi4ELi4ELi4ELb0EEENS1_24CollectiveEpilogueBwdGQAISA_fSD_Li256ELb0ELb1EEENS1_25SingleTileBwdLPTSchedulerILb0ELi128ELb1EEEEEEEEEvNT_6ParamsE$_ZN4cute3eso3ESOILb1ELb0EJNS_10UnderscoreES2_iEEC2ERKS2_S5_RKi) ;  /* 0xffff66e000007944 */ /* 0x026fea0003c3ffff */
        /* <DEDUP_REMOVED lines=8> */
[----:B------:R-:W-:Y:S05]  /*10500*/  CALL.REL.NOINC `($_ZN7cutlass13device_kernelIN5flash19enable_sm80_to_sm89INS1_16FlashAttnBwdSm80INS1_25CollectiveMainloopBwdSm80ILi2ELi2EN4cute5tupleIJNS5_1CILi128EEES8_NS7_ILi64EEEEEENS_6half_tEfNS_4arch4Sm80ELb1ELb0ELb1ELb0ELb1ELb0ELb0ELb0ELi2ELi4ELi4ELi4ELb0EEENS1_24CollectiveEpilogueBwdGQAISA_fSD_Li256ELb0ELb1EEENS1_25SingleTileBwdLPTSchedulerILb0ELi128ELb1EEEEEEEEEvNT_6ParamsE$_ZN4cute3eso3ESOILb1ELb0EJNS_6LayoutINS_5tupleIJNS3_IJNS_1CILi2EEES5_EEENS4_ILi8EEEEEENS3_IJNS3_IJNS4_ILi1EEES5_EEENS4_ILi4EEEEEEEEiEEC2ERKSD_RKi) ;  /* 0xffff769000007944 */ /* 0x000fea0003c3ffff */
[----:B-1----:R-:W2:Y:S01]  /*10510*/  LDL R3, [R1+0x758] ;  /* 0x0007580001037983 */ /* 0x002ea20000100800 */
[----:B------:R-:W-:Y:S01]  /*10520*/  MOV R4, 0x10560 ;  /* 0x0001056000047802 */ /* 0x000fe20000000f00 */
[----:B--2---:R-:W-:-:S05]  /*10530*/  IMAD.WIDE R2, R3, 0x2, R8 ;  /* 0x0000000203027825 */ /* 0x004fca00078e0208 */
[----:B------:R-:W-:Y:S02]  /*10540*/  MOV R6, R2 ;  /* 0x0000000200067202 */ /* 0x000fe40000000f00 */
[----:B------:R-:W-:Y:S05]  /*10550*/  CALL.REL.NOINC `($_ZN7cutlass13device_kernelIN5flash19enable_sm80_to_sm89INS1_16FlashAttnBwdSm80INS1_25CollectiveMainloopBwdSm80ILi2ELi2EN4cute5tupleIJNS5_1CILi128EEES8_NS7_ILi64EEEEEENS_6half_tEfNS_4arch4Sm80ELb1ELb0ELb1ELb0ELb1ELb0ELb0ELb0ELi2ELi4ELi4ELi4ELb0EEENS1_24CollectiveEpilogueBwdGQAISA_fSD_Li256ELb0ELb1EEENS1_25SingleTileBwdLPTSchedulerILb0ELi128ELb1EEEEEEEEEvNT_6ParamsE$_ZN4cute3eso3ESOILb1ELb0EJNS_6LayoutINS_5tupleIJNS3_IJNS_1CILi2EEES5_EEENS4_ILi8EEEEEENS3_IJNS3_IJNS4_ILi1EEES5_EEENS4_ILi4EEEEEEEENS_10ViewEngineIPN7cutlass6half_tEEEEEC2ERKSD_RKSI_) ;  /* 0xffff75f000007944 */ /* 0x000fea0003c3ffff */
[----:B------:R2:W5:Y:S04]  /*10560*/  LDL.64 R40, [R1+0x758] ;  /* 0x0007580001287983 */ /* 0x0005680000100a00 */
[----:B------:R2:W-:Y:S02]  /*10570*/  STL [R1+0x770], RZ ;  /* 0x000770ff01007387 */ /* 0x0005e40000100800 */
.L_x_4650:
[----:B------:R-:W-:Y:S02]  /*10580*/  LOP3.LUT R33, R32, 0x1, RZ, 0xc0, !PT ;  /* 0x0000000120217812 */ /* 0x000fe400078ec0ff */
[----:B-1----:R-:W-:Y:S03]  /*10590*/  MOV R36, 0x105c0 ;  /* 0x000105c000247802 */ /* 0x002fe60000000f00 */
[----:B------:R-:W-:Y:S02]  /*105a0*/  IMAD.MOV.U32 R38, RZ, RZ, R33 ;  /* 0x000000ffff267224 */ /* 0x000fe400078e0021 */
[----:B-12--5:R-:W-:Y:S05]  /*105b0*/  CALL.REL.NOINC `($_ZN7cutlass13device_kernelIN5flash19enable_sm80_to_sm89INS1_16FlashAttnBwdSm80INS1_25CollectiveMainloopBwdSm80ILi2ELi2EN4cute5tupleIJNS5_1CILi128EEES8_NS7_ILi64EEEEEENS_6half_tEfNS_4arch4Sm80ELb1ELb0ELb1ELb0ELb1ELb0ELb0ELb0ELi2ELi4ELi4ELi4ELb0EEENS1_24CollectiveEpilogueBwdGQAISA_fSD_Li256ELb0ELb1EEENS1_25SingleTileBwdLPTSchedulerILb0ELi128ELb1EEEEEEEEEvNT_6ParamsE$_ZN4cute3eso3ESOILb1ELb0EJNS_10UnderscoreEiiEEC2ERKS2_RKiS7_) ;  /* 0xffff663000007944 */ /* 0x026fea0003c3ffff */
[----:B------:R-:W-:Y:S01]  /*105c0*/  MOV R4, 0x10610 ;  /* 0x0001061000047802 */ /* 0x000fe20000000f00 */
[----:B-1----:R-:W2:Y:S02]  /*105d0*/  LDL.64 R2, [R1+0x758] ;  /* 0x0007580001027983 */ /* 0x002ea40000100a00 */
[----:B--2---:R-:W-:Y:S05]  /*105e0*/  IMAD R3, R3, 0x2, R2 ;  /* 0x0000000203037824 */ /* 0x004fea00078e0202 */
[----:B------:R-:W-:Y:S02]  /*105f0*/  SHF.L.U32 R3, R3, 0x2, RZ ;  /* 0x0000000203037819 */ /* 0x000fe400000006ff */
[----:B------:R-:W-:Y:S05]  /*10600*/  CALL.REL.NOINC `($_ZN7cutlass13device_kernelIN5flash19enable_sm80_to_sm89INS1_16FlashAttnBwdSm80INS1_25CollectiveMainloopBwdSm80ILi2ELi2EN4cute5tupleIJNS5_1CILi128EEES8_NS7_ILi64EEEEEENS_6half_tEfNS_4arch4Sm80ELb1ELb0ELb1ELb0ELb1ELb0ELb0ELb0ELi2ELi4ELi4ELi4ELb0EEENS1_24CollectiveEpilogueBwdGQAISA_fSD_Li256ELb0ELb1EEENS1_25SingleTileBwdLPTSchedulerILb0ELi128ELb1EEEEEEEEEvNT_6ParamsE$_ZN4cute3eso3ESOILb1ELb0EJNS_6LayoutINS_5tupleIJNS3_IJNS_1CILi2EEES5_EEEEEENS3_IJNS3_IJNS4_ILi1EEES5_EEEEEEEEiEEC2ERKSB_RKi) ;  /* 0xffff743000007944 */ /* 0x000fea0003c3ffff */
[----:B------:R-:W-:Y:S01]  /*10610*/  MOV R4, 0x10660 ;  /* 0x0001066000047802 */ /* 0x000fe20000000f00 */
[----:B-1----:R-:W2:Y:S02]  /*10620*/  LDL R3, [R1+0x758] ;  /* 0x0007580001037983 */ /* 0x002ea40000100800 */
[C---:B--2---:R-:W-:Y:S04]  /*10630*/  LEA R8, P0, R3.reuse, R22, 0x2 ;  /* 0x0000001603087211 */ /* 0x044fe800078010ff */
[----:B------:R-:W-:Y:S04]  /*10640*/  LEA.HI.X.SX32 R3, R3, R23, 0x2, P0 ;  /* 0x0000001703037211 */ /* 0x000fe800000f16ff */
[----:B------:R-:W-:Y:S05]  /*10650*/  CALL.REL.NOINC `($_ZN7cutlass13device_kernelIN5flash19enable_sm80_to_sm89INS1_16FlashAttnBwdSm80INS1_25CollectiveMainloopBwdSm80ILi2ELi2EN4cute5tupleIJNS5_1CILi128EEES8_NS7_ILi64EEEEEENS_6half_tEfNS_4arch4Sm80ELb1ELb0ELb1ELb0ELb1ELb0ELb0ELb0ELi2ELi4ELi4ELi4ELb0EEENS1_24CollectiveEpilogueBwdGQAISA_fSD_Li256ELb0ELb1EEENS1_25SingleTileBwdLPTSchedulerILb0ELi128ELb1EEEEEEEEEvNT_6ParamsE$_ZN4cute3eso3ESOILb1ELb0EJNS_6LayoutINS_5tupleIJNS3_IJNS_1CILi2EEES5_EEEEEENS3_IJNS3_IJNS4_ILi1EEES5_EEEEEEEENS_10ViewEngineIPfEEEEC2ERKSB_RKSE_) ;  /* 0xffff739000007944 */ /* 0x000fea0003c3ffff */
[----:B------:R-:W-:Y:S01]  /*10660*/  MOV R47, R33 ;  /* 0x00000021002f7202 */ /* 0x000fe20000000f00 */
[----:B-1----:R1:W5:Y:S01]  /*10670*/  LDL.64 R8, [R1+0x758] ;  /* 0x0007580001087983 */ /* 0x0023620000100a00 */
[----:B------:R-:W-:Y:S01]  /*10680*/  MOV R46, 0x106b0 ;  /* 0x000106b0002e7802 */ /* 0x000fe20000000f00 */
[----:B------:R-:W-:Y:S02]  /*10690*/  IMAD.MOV.U32 R83, RZ, RZ, R60 ;  /* 0x000000ffff537224 */ /* 0x000fe400078e003c */
[----:B-1---5:R-:W-:Y:S05]  /*106a0*/  CALL.REL.NOINC `($_ZN7cutlass13device_kernelIN5flash19enable_sm80_to_sm89INS1_16FlashAttnBwdSm80INS1_25CollectiveMainloopBwdSm80ILi2ELi2EN4cute5tupleIJNS5_1CILi128EEES8_NS7_ILi64EEEEEENS_6half_tEfNS_4arch4Sm80ELb1ELb0ELb1ELb0ELb1ELb0ELb0ELb0ELi2ELi4ELi4ELi4ELb0EEENS1_24CollectiveEpilogueBwdGQAISA_fSD_Li256ELb0ELb1EEENS1_25SingleTileBwdLPTSchedulerILb0ELi128ELb1EEEEEEEEEvNT_6ParamsE$_ZN4cute3eso3ESOILb1ELb0EJNS_10UnderscoreEiEEC2ERKS2_RKi) ;  /* 0xffff64f000007944 */ /* 0x022fea0003c3ffff */
[----:B------:R-:W-:Y:S01]  /*106b0*/  MOV R4, 0x106f0 ;  /* 0x000106f000047802 */ /* 0x000fe20000000f00 */
[----:B------:R-:W2:Y:S02]  /*106c0*/  LDL R3, [R1+0x758] ;  /* 0x0007580001037983 */ /* 0x000ea40000100800 */
[----:B--2---:R-:W-:Y:S02]  /*106d0*/  SHF.L.U32 R3, R3, 0x3, RZ ;  /* 0x0000000303037819 */ /* 0x004fe400000006ff */
[----:B-1----:R-:W-:Y:S05]  /*106e0*/  CALL.REL.NOINC `($_ZN7cutlass13device_kernelIN5flash19enable_sm80_to_sm89INS1_16FlashAttnBwdSm80INS1_25CollectiveMainloopBwdSm80ILi2ELi2EN4cute5tupleIJNS5_1CILi128EEES8_NS7_ILi64EEEEEENS_6half_tEfNS_4arch4Sm80ELb1ELb0ELb1ELb0ELb1ELb0ELb0ELb0ELi2ELi4ELi4ELi4ELb0EEENS1_24CollectiveEpilogueBwdGQAISA_fSD_Li256ELb0ELb1EEENS1_25SingleTileBwdLPTSchedulerILb0ELi128ELb1EEEEEEEEEvNT_6ParamsE$_ZN4cute3eso3ESOILb1ELb0EJNS_6LayoutINS_5tupleIJNS3_IJNS_1CILi2EEES5_S5_EEEEEENS3_IJNS3_IJNS4_ILi1EEES5_NS4_ILi4EEEEEEEEEEEiEEC2ERKSC_RKi) ;  /* 0xffff75d000007944 */ /* 0x002fea0003c3ffff */
[----:B------:R-:W-:Y:S01]  /*106f0*/  MOV R4, 0x10740 ;  /* 0x0001074000047802 */ /* 0x000fe20000000f00 */
[----:B-1----:R-:W2:Y:S02]  /*10700*/  LDL R3, [R1+0x758] ;  /* 0x0007580001037983 */ /* 0x002ea40000100800 */
[C---:B--2---:R-:W-:Y:S04]  /*10710*/  LEA R6, P0, R3.reuse, R34, 0x1 ;  /* 0x0000002203067211 */ /* 0x044fe800078008ff */
[----:B------:R-:W-:Y:S04]  /*10720*/  LEA.HI.X.SX32 R3, R3, R35, 0x1, P0 ;  /* 0x0000002303037211 */ /* 0x000fe800000f0eff */
[----:B------:R-:W-:Y:S05]  /*10730*/  CALL.REL.NOINC `($_ZN7cutlass13device_kernelIN5flash19enable_sm80_to_sm89INS1_16FlashAttnBwdSm80INS1_25CollectiveMainloopBwdSm80ILi2ELi2EN4cute5tupleIJNS5_1CILi128EEES8_NS7_ILi64EEEEEENS_6half_tEfNS_4arch4Sm80ELb1ELb0ELb1ELb0ELb1ELb0ELb0ELb0ELi2ELi4ELi4ELi4ELb0EEENS1_24CollectiveEpilogueBwdGQAISA_fSD_Li256ELb0ELb1EEENS1_25SingleTileBwdLPTSchedulerILb0ELi128ELb1EEEEEEEEEvNT_6ParamsE$_ZN4cute3eso3ESOILb1ELb0EJNS_6LayoutINS_5tupleIJNS3_IJNS_1CILi2EEES5_S5_EEEEEENS3_IJNS3_IJNS4_ILi1EEES5_NS4_ILi4EEEEEEEEEEENS_10ViewEngineIPN7cutlass6half_tEEEEEC2ERKSC_RKSH_) ;  /* 0xffff753000007944 */ /* 0x000fea0003c3ffff */
[----:B------:R-:W-:Y:S01]  /*10740*/  MOV R47, R32 ;  /* 0x00000020002f7202 */ /* 0x000fe20000000f00 */
[----:B------:R2:W5:Y:S01]  /*10750*/  LDL.64 R12, [R1+0x758] ;  /* 0x00075800010c7983 */ /* 0x0005620000100a00 */
[----:B------:R-:W-:Y:S01]  /*10760*/  MOV R46, 0x10790 ;  /* 0x00010790002e7802 */ /* 0x000fe20000000f00 */
[----:B------:R-:W-:Y:S02]  /*10770*/  IMAD.MOV.U32 R83, RZ, RZ, R60 ;  /* 0x000000ffff537224 */ /* 0x000fe400078e003c */
[----:B-12--5:R-:W-:Y:S05]  /*10780*/  CALL.REL.NOINC `($_ZN7cutlass13device_kernelIN5flash19enable_sm80_to_sm89INS1_16FlashAttnBwdSm80INS1_25CollectiveMainloopBwdSm80ILi2ELi2EN4cute5tupleIJNS5_1CILi128EEES8_NS7_ILi64EEEEEENS_6half_tEfNS_4arch4Sm80ELb1ELb0ELb1ELb0ELb1ELb0ELb0ELb0ELi2ELi4ELi4ELi4ELb0EEENS1_24CollectiveEpilogueBwdGQAISA_fSD_Li256ELb0ELb1EEENS1_25SingleTileBwdLPTSchedulerILb0ELi128ELb1EEEEEEEEEvNT_6ParamsE$_ZN4cute3eso3ESOILb1ELb0EJNS_10UnderscoreEiEEC2ERKS2_RKi) ;  /* 0xffff641000007944 */ /* 0x026fea0003c3ffff */
[----:B------:R-:W-:Y:S01]  /*10790*/  MOV R4, 0x107d0 ;  /* 0x000107d000047802 */ /* 0x000fe20000000f00 */
[----:B------:R-:W2:Y:S02]  /*107a0*/  LDL R3, [R1+0x758] ;  /* 0x0007580001037983 */ /* 0x000ea40000100800 */
[----:B--2---:R-:W-:Y:S02]  /*107b0*/  SHF.L.U32 R3, R3, 0x2, RZ ;  /* 0x0000000203037819 */ /* 0x004fe400000006ff */
[----:B-1----:R-:W-:Y:S05]  /*107c0*/  CALL.REL.NOINC `($_ZN7cutlass13device_kernelIN5flash19enable_sm80_to_sm89INS1_16FlashAttnBwdSm80INS1_25CollectiveMainloopBwdSm80ILi2ELi2EN4cute5tupleIJNS5_1CILi128EEES8_NS7_ILi64EEEEEENS_6half_tEfNS_4arch4Sm80ELb1ELb0ELb1ELb0ELb1ELb0ELb0ELb0ELi2ELi4ELi4ELi4ELb0EEENS1_24CollectiveEpilogueBwdGQAISA_fSD_Li256ELb0ELb1EEENS1_25SingleTileBwdLPTSchedulerILb0ELi128ELb1EEEEEEEEEvNT_6ParamsE$_ZN4cute3eso3ESOILb1ELb0EJNS_6LayoutINS_5tupleIJNS3_IJNS_1CILi2EEES5_EEEEEENS3_IJNS3_IJNS4_ILi1EEES5_EEEEEEEEiEEC2ERKSB_RKi) ;  /* 0xffff727000007944 */ /* 0x002fea0003c3ffff */
[----:B------:R-:W-:Y:S01]  /*107d0*/  MOV R4, 0x10820 ;  /* 0x0001082000047802 */ /* 0x000fe20000000f00 */
[----:B-1----:R-:W2:Y:S02]  /*107e0*/  LDL R3, [R1+0x758] ;  /* 0x0007580001037983 */ /* 0x002ea40000100800 */
[C---:B--2---:R-:W-:Y:S04]  /*107f0*/  LEA R6, P0, R3.reuse, R40, 0x1 ;  /* 0x0000002803067211 */ /* 0x044fe800078008ff */
[----:B------:R-:W-:Y:S04]  /*10800*/  LEA.HI.X.SX32 R3, R3, R41, 0x1, P0 ;  /* 0x0000002903037211 */ /* 0x000fe800000f0eff */
[----:B------:R-:W-:Y:S05]  /*10810*/  CALL.REL.NOINC `($_ZN7cutlass13device_kernelIN5flash19enable_sm80_to_sm89INS1_16FlashAttnBwdSm80INS1_25CollectiveMainloopBwdSm80ILi2ELi2EN4cute5tupleIJNS5_1CILi128EEES8_NS7_ILi64EEEEEENS_6half_tEfNS_4arch4Sm80ELb1ELb0ELb1ELb0ELb1ELb0ELb0ELb0ELi2ELi4ELi4ELi4ELb0EEENS1_24CollectiveEpilogueBwdGQAISA_fSD_Li256ELb0ELb1EEENS1_25SingleTileBwdLPTSchedulerILb0ELi128ELb1EEEEEEEEEvNT_6ParamsE$_ZN4cute3eso3ESOILb1ELb0EJNS_6LayoutINS_5tupleIJNS3_IJNS_1CILi2EEES5_EEEEEENS3_IJNS3_IJNS4_ILi1EEES5_EEEEEEEENS_10ViewEngineIPN7cutlass6half_tEEEEEC2ERKSB_RKSG_) ;  /* 0xffff718000007944 */ /* 0x000fea0003c3ffff */
[----:B------:R-:W-:Y:S01]  /*10820*/  MOV R38, R33 ;  /* 0x0000002100267202 */ /* 0x000fe20000000f00 */
[----:B------:R2:W5:Y:S01]  /*10830*/  LDL.64 R10, [R1+0x758] ;  /* 0x00075800010a7983 */ /* 0x0005620000100a00 */
[----:B------:R-:W-:Y:S03]  /*10840*/  MOV R36, 0x10860 ;  /* 0x0001086000247802 */ /* 0x000fe60000000f00 */
        /* <DEDUP_REMOVED lines=10> */
[----:B------:R-:W-:Y:S05]  /*108f0*/  CALL.REL.NOINC `($_ZN7cutlass13device_kernelIN5flash19enable_sm80_to_sm89INS1_16FlashAttnBwdSm80INS1_25CollectiveMainloopBwdSm80ILi2ELi2EN4cute5tupleIJNS5_1CILi128EEES8_NS7_ILi64EEEEEENS_6half_tEfNS_4arch4Sm80ELb1ELb0ELb1ELb0ELb1ELb0ELb0ELb0ELi2ELi4ELi4ELi4ELb0EEENS1_24CollectiveEpilogueBwdGQAISA_fSD_Li256ELb0ELb1EEENS1_25SingleTileBwdLPTSchedulerILb0ELi128ELb1EEEEEEEEEvNT_6ParamsE$_ZN4cute3eso3ESOILb1ELb0EJNS_6LayoutINS_5tupleIJNS3_IJNS_1CILi2EEES5_EEEEEENS3_IJNS3_IJNS4_ILi1EEES5_EEEEEEEENS_10ViewEngineIPKfEEEEC2ERKSB_RKSF_) ;  /* 0xffff705000007944 */ /* 0x000fea0003c3ffff */
[----:B-1----:R1:W5:Y:S01]  /*10900*/  LDL.64 R6, [R1+0x758] ;  /* 0x0007580001067983 */ /* 0x0023620000100a00 */
[----:B------:R-:W-:Y:S03]  /*10910*/  MOV R4, 0x10930 ;  /* 0x0001093000047802 */ /* 0x000fe60000000f00 */
[----:B-1---5:R-:W-:Y:S05]  /*10920*/  CALL.REL.NOINC `($_ZN7cutlass13device_kernelIN5flash19enable_sm80_to_sm89INS1_16FlashAttnBwdSm80INS1_25CollectiveMainloopBwdSm80ILi2ELi2EN4cute5tupleIJNS5_1CILi128EEES8_NS7_ILi64EEEEEENS_6half_tEfNS_4arch4Sm80ELb1ELb0ELb1ELb0ELb1ELb0ELb0ELb0ELi2ELi4ELi4ELi4ELb0EEENS1_24CollectiveEpilogueBwdGQAISA_fSD_Li256ELb0ELb1EEENS1_25SingleTileBwdLPTSchedulerILb0ELi128ELb1EEEEEEEEEvNT_6ParamsE$_ZN4cute3eso3ESOILb1ELb0EJNS_6LayoutINS_5tupleIJNS3_IJNS_1CILi1EEENS4_ILi2EEES6_EEEEEENS3_IJNS3_IJS5_S5_S6_EEEEEEEENS_10ViewEngineIPjEEEEC2ERKSB_RKSE_) ;  /* 0xffff6fa000007944 */ /* 0x022fea0003c3ffff */
[----:B------:R-:W-:Y:S01]  /*10930*/  MOV R3, R11 ;  /* 0x0000000b00037202 */ /* 0x000fe20000000f00 */
[----:B------:R2:W5:Y:S01]  /*10940*/  LDL.64 R14, [R1+0x758] ;  /* 0x00075800010e7983 */ /* 0x0005620000100a00 */
[----:B------:R-:W-:Y:S03]  /*10950*/  MOV R4, 0x10970 ;  /* 0x0001097000047802 */ /* 0x000fe60000000f00 */
[----:B-12--5:R-:W-:Y:S05]  /*10960*/  CALL.REL.NOINC `($_ZN7cutlass13device_kernelIN5flash19enable_sm80_to_sm89INS1_16FlashAttnBwdSm80INS1_25CollectiveMainloopBwdSm80ILi2ELi2EN4cute5tupleIJNS5_1CILi128EEES8_NS7_ILi64EEEEEENS_6half_tEfNS_4arch4Sm80ELb1ELb0ELb1ELb0ELb1ELb0ELb0ELb0ELi2ELi4ELi4ELi4ELb0EEENS1_24CollectiveEpilogueBwdGQAISA_fSD_Li256ELb0ELb1EEENS1_25SingleTileBwdLPTSchedulerILb0ELi128ELb1EEEEEEEEEvNT_6ParamsE$_ZN4cute3eso3ESOILb1ELb0EJNS_6LayoutINS_5tupleIJNS3_IJNS_1CILi1EEENS4_ILi2EEEEEEEEENS3_IJNS3_IJS5_S5_EEEEEEEENS_10ViewEngineIPjEEEEC2ERKSB_RKSE_) ;  /* 0xffff6e7000007944 */ /* 0x026fea0003c3ffff */
[----:B------:R-:W-:Y:S01]  /*10970*/  MOV R3, R9 ;  /* 0x0000000900037202 */ /* 0x000fe20000000f00 */
[----:B------:R2:W5:Y:S01]  /*10980*/  LDL.64 R16, [R1+0x758] ;  /* 0x0007580001107983 */ /* 0x0005620000100a00 */
[----:B------:R-:W-:Y:S03]  /*10990*/  MOV R4, 0x109b0 ;  /* 0x000109b000047802 */ /* 0x000fe60000000f00 */
[----:B-12--5:R-:W-:Y:S05]  /*109a0*/  CALL.REL.NOINC `($_ZN7cutlass13device_kernelIN5flash19enable_sm80_to_sm89INS1_16FlashAttnBwdSm80INS1_25CollectiveMainloopBwdSm80ILi2ELi2EN4cute5tupleIJNS5_1CILi128EEES8_NS7_ILi64EEEEEENS_6half_tEfNS_4arch4Sm80ELb1ELb0ELb1ELb0ELb1ELb0ELb0ELb0ELi2ELi4ELi4ELi4ELb0EEENS1_24CollectiveEpilogueBwdGQAISA_fSD_Li256ELb0ELb1EEENS1_25SingleTileBwdLPTSchedulerILb0ELi128ELb1EEEEEEEEEvNT_6ParamsE$_ZN4cute3eso3ESOILb1ELb0EJNS_6LayoutINS_5tupleIJNS3_IJNS_1CILi2EEES5_EEEEEENS3_IJNS3_IJNS4_ILi1EEES5_EEEEEEEENS_10ViewEngineIPfEEEEC2ERKSB_RKSE_) ;  /* 0xffff704000007944 */ /* 0x026fea0003c3ffff */
[----:B------:R-:W-:Y:S01]  /*109b0*/  MOV R3, R7 ;  /* 0x0000000700037202 */ /* 0x000fe20000000f00 */
[----:B------:R2:W5:Y:S01]  /*109c0*/  LDL.64 R42, [R1+0x758] ;  /* 0x00075800012a7983 */ /* 0x0005620000100a00 */
[----:B------:R-:W-:Y:S03]  /*109d0*/  MOV R4, 0x109f0 ;  /* 0x000109f000047802 */ /* 0x000fe60000000f00 */
[----:B-12--5:R-:W-:Y:S05]  /*109e0*/  CALL.REL.NOINC `($_ZN7cutlass13device_kernelIN5flash19enable_sm80_to_sm89INS1_16FlashAttnBwdSm80INS1_25CollectiveMainloopBwdSm80ILi2ELi2EN4cute5tupleIJNS5_1CILi128EEES8_NS7_ILi64EEEEEENS_6half_tEfNS_4arch4Sm80ELb1ELb0ELb1ELb0ELb1ELb0ELb0ELb0ELi2ELi4ELi4ELi4ELb0EEENS1_24CollectiveEpilogueBwdGQAISA_fSD_Li256ELb0ELb1EEENS1_25SingleTileBwdLPTSchedulerILb0ELi128ELb1EEEEEEEEEvNT_6ParamsE$_ZN4cute3eso3ESOILb1ELb0EJNS_6LayoutINS_5tupleIJNS3_IJNS_1CILi2EEES5_EEEEEENS3_IJNS3_IJNS4_ILi1EEES5_EEEEEEEENS_10ViewEngineIPKfEEEEC2ERKSB_RKSF_) ;  /* 0xffff6f6000007944 */ /* 0x026fea0003c3ffff */
        /* <DEDUP_REMOVED lines=23> */
[----:B-1----:R-:W-:Y:S05]  /*10b60*/  CALL.REL.NOINC `($_ZN7cutlass13device_kernelIN5flash19enable_sm80_to_sm89INS1_16FlashAttnBwdSm80INS1_25CollectiveMainloopBwdSm80ILi2ELi2EN4cute5tupleIJNS5_1CILi128EEES8_NS7_ILi64EEEEEENS_6half_tEfNS_4arch4Sm80ELb1ELb0ELb1ELb0ELb1ELb0ELb0ELb0ELi2ELi4ELi4ELi4ELb0EEENS1_24CollectiveEpilogueBwdGQAISA_fSD_Li256ELb0ELb1EEENS1_25SingleTileBwdLPTSchedulerILb0ELi128ELb1EEEEEEEEEvNT_6ParamsE$_ZN4cute3eso3ESOILb1ELb0EJNS_10UnderscoreEiiEEC2ERKS2_RKiS7_) ;  /* 0xffff608000007944 */ /* 0x002fea0003c3ffff */
        /* <DEDUP_REMOVED lines=99> */
[----:B-1----:R-:W-:Y:S05]  /*111a0*/  CALL.REL.NOINC `($_ZN7cutlass13device_kernelIN5flash19enable_sm80_to_sm89INS1_16FlashAttnBwdSm80INS1_25CollectiveMainloopBwdSm80ILi2ELi2EN4cute5tupleIJNS5_1CILi128EEES8_NS7_ILi64EEEEEENS_6half_tEfNS_4arch4Sm80ELb1ELb0ELb1ELb0ELb1ELb0ELb0ELb0ELi2ELi4ELi4ELi4ELb0EEENS1_24CollectiveEpilogueBwdGQAISA_fSD_Li256ELb0ELb1EEENS1_25SingleTileBwdLPTSchedulerILb0ELi128ELb1EEEEEEEEEvNT_6ParamsE$_ZN4cute3eso3ESOILb1ELb0EJNS_10UnderscoreES2_iEEC2ERKS2_S5_RKi) ;  /* 0xffff59b000007944 */ /* 0x002fea0003c3ffff */
        /* <DEDUP_REMOVED lines=500> */
[----:B------:R-:W-:Y:S02]  /*130f0*/  MOV R3, 0x1 ;  /* 0x0000000100037802 */ /* 0x000fe40000000f00 */
        /* <DEDUP_REMOVED lines=18> */
.L_x_4651:
        /* <DEDUP_REMOVED lines=194> */
[----:B------:R-:W-:Y:S05]  /*13e40*/  CALL.REL.NOINC `($_ZN7cutlass13device_kernelIN5flash19enable_sm80_to_sm89INS1_16FlashAttnBwdSm80INS1_25CollectiveMainloopBwdSm80ILi2ELi2EN4cute5tupleIJNS5_1CILi128EEES8_NS7_ILi64EEEEEENS_6half_tEfNS_4arch4Sm80ELb1ELb0ELb1ELb0ELb1ELb0ELb0ELb0ELi2ELi4ELi4ELi4ELb0EEENS1_24CollectiveEpilogueBwdGQAISA_fSD_Li256ELb0ELb1EEENS1_25SingleTileBwdLPTSchedulerILb0ELi128ELb1EEEEEEEEEvNT_6ParamsE$_ZN4cute3eso3ESOILb1ELb0EJNS_10UnderscoreES2_iEEC2ERKS2_S5_RKi) ;  /* 0xffff2d1000007944 */ /* 0x000fea0003c3ffff */
        /* <DEDUP_REMOVED lines=493> */
[----:B-1----:R-:W2:Y:S02]  /*15d20*/  LDL R3, [R1+0x758] ;  /* 0x0007580001037983 */ /* 0x002ea40000100800 */
[----:B--2---:R-:W-:Y:S01]  /*15d30*/  IMAD.WIDE R2, R3, 0x2, R6 ;  /* 0x0000000203027825 */ /* 0x004fe200078e0206 */
[----:B------:R-:W-:-:S04]  /*15d40*/  MOV R6, 0x15d70 ;  /* 0x00015d7000067802 */ /* 0x000fc80000000f00 */
        /* <DEDUP_REMOVED lines=16> */
[----:B-1----:R-:W2:Y:S02]  /*15e50*/  LDL R3, [R1+0x758] ;  /* 0x0007580001037983 */ /* 0x002ea40000100800 */
[----:B--2---:R-:W-:Y:S01]  /*15e60*/  IMAD.WIDE R2, R3, 0x2, R4 ;  /* 0x0000000203027825 */ /* 0x004fe200078e0204 */
[----:B------:R-:W-:-:S04]  /*15e70*/  MOV R4, 0x15ea0 ;  /* 0x00015ea000047802 */ /* 0x000fc80000000f00 */
[----:B------:R-:W-:Y:S02]  /*15e80*/  MOV R6, R2 ;  /* 0x0000000200067202 */ /* 0x000fe40000000f00 */
[----:B------:R-:W-:Y:S05]  /*15e90*/  CALL.REL.NOINC `($_ZN7cutlass13device_kernelIN5flash19enable_sm80_to_sm89INS1_16FlashAttnBwdSm80INS1_25CollectiveMainloopBwdSm80ILi2ELi2EN4cute5tupleIJNS5_1CILi128EEES8_NS7_ILi64EEEEEENS_6half_tEfNS_4arch4Sm80ELb1ELb0ELb1ELb0ELb1ELb0ELb0ELb0ELi2ELi4ELi4ELi4ELb0EEENS1_24CollectiveEpilogueBwdGQAISA_fSD_Li256ELb0ELb1EEENS1_25SingleTileBwdLPTSchedulerILb0ELi128ELb1EEEEEEEEEvNT_6ParamsE$_ZN4cute3eso3ESOILb1ELb0EJNS_6LayoutINS_5tupleIJNS3_IJNS_1CILi2EEES5_EEENS4_ILi8EEEEEENS3_IJNS3_IJNS4_ILi1EEES5_EEENS4_ILi4EEEEEEEENS_10ViewEngineIPN7cutlass6half_tEEEEEC2ERKSD_RKSI_) ;  /* 0xffff1cb000007944 */ /* 0x000fea0003c3ffff */
[----:B------:R2:W5:Y:S04]  /*15ea0*/  LDL.64 R26, [R1+0x758] ;  /* 0x00075800011a7983 */ /* 0x0005680000100a00 */
[----:B------:R2:W-:Y:S02]  /*15eb0*/  STL [R1+0x770], RZ ;  /* 0x000770ff01007387 */ /* 0x0005e40000100800 */
.L_x_4652:
[----:B-1----:R-:W-:Y:S02]  /*15ec0*/  LOP3.LUT R24, R32, 0x1, RZ, 0xc0, !PT ;  /* 0x0000000120187812 */ /* 0x002fe400078ec0ff */
[----:B------:R-:W-:Y:S03]  /*15ed0*/  MOV R36, 0x15f00 ;  /* 0x00015f0000247802 */ /* 0x000fe60000000f00 */
        /* <DEDUP_REMOVED lines=228> */
.L_x_4653:
[----:B------:R-:W-:Y:S02]  /*16d20*/  LOP3.LUT R21, R20, 0x1, RZ, 0xc0, !PT ;  /* 0x0000000114157812 */ /* 0x000fe400078ec0ff */
[----:B------:R-:W-:Y:S03]  /*16d30*/  MOV R36, 0x16d60 ;  /* 0x00016d6000247802 */ /* 0x000fe60000000f00 */
[----:B-1----:R-:W-:Y:S02]  /*16d40*/  IMAD.MOV.U32 R38, RZ, RZ, R21 ;  /* 0x000000ffff267224 */ /* 0x002fe400078e0015 */
        /* <DEDUP_REMOVED lines=188> */
[----:B-----5:R-:W-:Y:S05]  /*17910*/  CALL.REL.NOINC `($_ZN7cutlass13device_kernelIN5flash19enable_sm80_to_sm89INS1_16FlashAttnBwdSm80INS1_25CollectiveMainloopBwdSm80ILi2ELi2EN4cute5tupleIJNS5_1CILi128EEES8_NS7_ILi64EEEEEENS_6half_tEfNS_4arch4Sm80ELb1ELb0ELb1ELb0ELb1ELb0ELb0ELb0ELi2ELi4ELi4ELi4ELb0EEENS1_24CollectiveEpilogueBwdGQAISA_fSD_Li256ELb0ELb1EEENS1_25SingleTileBwdLPTSchedulerILb0ELi128ELb1EEEEEEEEEvNT_6ParamsE$_ZN4cute8smem_ptrIPfECI1NS_12iter_adaptorIS1_S2_EEES1_) ;  /* 0xffff141000007944 */ /* 0x020fea0003c3ffff */
[----:B-1----:R1:W5:Y:S01]  /*17920*/  LDL.64 R4, [R1+0x758] ;  /* 0x0007580001047983 */ /* 0x0023620000100a00 */
[----:B------:R-:W-:-:S03]  /*17930*/  MOV R10, 0x17950 ;  /* 0x00017950000a7802 */ /* 0x000fc60000000f00 */
[----:B-1---5:R-:W-:Y:S05]  /*17940*/  CALL.REL.NOINC `($_ZN7cutlass13device_kernelIN5flash19enable_sm80_to_sm89INS1_16FlashAttnBwdSm80INS1_25CollectiveMainloopBwdSm80ILi2ELi2EN4cute5tupleIJNS5_1CILi128EEES8_NS7_ILi64EEEEEENS_6half_tEfNS_4arch4Sm80ELb1ELb0ELb1ELb0ELb1ELb0ELb0ELb0ELi2ELi4ELi4ELi4ELb0EEENS1_24CollectiveEpilogueBwdGQAISA_fSD_Li256ELb0ELb1EEENS1_25SingleTileBwdLPTSchedulerILb0ELi128ELb1EEEEEEEEEvNT_6ParamsE$_ZN4cute3eso3ESOILb1ELb0EJNS_6LayoutINS_5tupleIJNS3_IJNS_1CILi2EEES5_EEEEEENS3_IJNS3_IJNS4_ILi8EEENS4_ILi64EEEEEEEEEEENS_10ViewEngineINS_8smem_ptrIPfEEEEEEC2ERKSC_RKSH_) ;  /* 0xffff013000007944 */ /* 0x022fea0003c3ffff */
        /* <DEDUP_REMOVED lines=9> */
[----:B--2--5:R-:W-:Y:S05]  /*179e0*/  CALL.REL.NOINC `($_ZN7cutlass13device_kernelIN5flash19enable_sm80_to_sm89INS1_16FlashAttnBwdSm80INS1_25CollectiveMainloopBwdSm80ILi2ELi2EN4cute5tupleIJNS5_1CILi128EEES8_NS7_ILi64EEEEEENS_6half_tEfNS_4arch4Sm80ELb1ELb0ELb1ELb0ELb1ELb0ELb0ELb0ELi2ELi4ELi4ELi4ELb0EEENS1_24CollectiveEpilogueBwdGQAISA_fSD_Li256ELb0ELb1EEENS1_25SingleTileBwdLPTSchedulerILb0ELi128ELb1EEEEEEEEEvNT_6ParamsE$_ZN4cute3eso3ESOILb1ELb0EJNS_10UnderscoreEiEEC2ERKS2_RKi) ;  /* 0xfffef1b000007944 */ /* 0x024fea0003c3ffff */
[----:B------:R-:W2:Y:S01]  /*179f0*/  LDL R5, [R1+0x758] ;  /* 0x0007580001057983 */ /* 0x000ea20000100800 */
[----:B------:R-:W-:Y:S02]  /*17a00*/  MOV R8, 0x17a30 ;  /* 0x00017a3000087802 */ /* 0x000fe40000000f00 */
[----:B--2---:R-:W-:Y:S02]  /*17a10*/  SHF.L.U32 R5, R5, 0x7, RZ ;  /* 0x0000000705057819 */ /* 0x004fe400000006ff */
[----:B-1----:R-:W-:Y:S05]  /*17a20*/  CALL.REL.NOINC `($_ZN7cutlass13device_kernelIN5flash19enable_sm80_to_sm89INS1_16FlashAttnBwdSm80INS1_25CollectiveMainloopBwdSm80ILi2ELi2EN4cute5tupleIJNS5_1CILi128EEES8_NS7_ILi64EEEEEENS_6half_tEfNS_4arch4Sm80ELb1ELb0ELb1ELb0ELb1ELb0ELb0ELb0ELi2ELi4ELi4ELi4ELb0EEENS1_24CollectiveEpilogueBwdGQAISA_fSD_Li256ELb0ELb1EEENS1_25SingleTileBwdLPTSchedulerILb0ELi128ELb1EEEEEEEEEvNT_6ParamsE$_ZN4cute3eso3ESOILb1ELb0EJNS_6LayoutINS_5tupleIJNS3_IJNS_1CILi2EEES5_EEEEEENS3_IJNS3_IJNS4_ILi8EEENS4_ILi64EEEEEEEEEEEiEEC2ERKSC_RKi) ;  /* 0xffff009000007944 */ /* 0x002fea0003c3ffff */
[----:B------:R-:W-:Y:S01]  /*17a30*/  ULDC.64 UR4, c[0x0][0x118] ;  /* 0x0000460000047ab9 */ /* 0x000fe20000000a00 */
[----:B-1----:R-:W2:Y:S04]  /*17a40*/  LDL R4, [R1+0x758] ;  /* 0x0007580001047983 */ /* 0x002ea80000100800 */
[----:B------:R-:W2:Y:S01]  /*17a50*/  LD.E.64 R12, [R12.64] ;  /* 0x000000040c0c7980 */ /* 0x000ea2000c101b00 */
[----:B------:R-:W-:Y:S01]  /*17a60*/  MOV R10, 0x17a90 ;  /* 0x00017a90000a7802 */ /* 0x000fe20000000f00 */
[----:B--2---:R-:W-:-:S04]  /*17a70*/  IMAD.WIDE R4, R4, 0x4, R12 ;  /* 0x0000000404047825 */ /* 0x004fc800078e020c */
[----:B------:R-:W-:Y:S05]  /*17a80*/  CALL.REL.NOINC `($_ZN7cutlass13device_kernelIN5flash19enable_sm80_to_sm89INS1_16FlashAttnBwdSm80INS1_25CollectiveMainloopBwdSm80ILi2ELi2EN4cute5tupleIJNS5_1CILi128EEES8_NS7_ILi64EEEEEENS_6half_tEfNS_4arch4Sm80ELb1ELb0ELb1ELb0ELb1ELb0ELb0ELb0ELi2ELi4ELi4ELi4ELb0EEENS1_24CollectiveEpilogueBwdGQAISA_fSD_Li256ELb0ELb1EEENS1_25SingleTileBwdLPTSchedulerILb0ELi128ELb1EEEEEEEEEvNT_6ParamsE$_ZN4cute8smem_ptrIPfECI1NS_12iter_adaptorIS1_S2_EEES1_) ;  /* 0xffff12a000007944 */ /* 0x000fea0003c3ffff */
[----:B-1----:R1:W5:Y:S01]  /*17a90*/  LDL.64 R4, [R1+0x758] ;  /* 0x0007580001047983 */ /* 0x0023620000100a00 */
[----:B------:R-:W-:-:S03]  /*17aa0*/  MOV R10, 0x17ac0 ;  /* 0x00017ac0000a7802 */ /* 0x000fc60000000f00 */
[----:B-1---5:R-:W-:Y:S05]  /*17ab0*/  CALL.REL.NOINC `($_ZN7cutlass13device_kernelIN5flash19enable_sm80_to_sm89INS1_16FlashAttnBwdSm80INS1_25CollectiveMainloopBwdSm80ILi2ELi2EN4cute5tupleIJNS5_1CILi128EEES8_NS7_ILi64EEEEEENS_6half_tEfNS_4arch4Sm80ELb1ELb0ELb1ELb0ELb1ELb0ELb0ELb0ELi2ELi4ELi4ELi4ELb0EEENS1_24CollectiveEpilogueBwdGQAISA_fSD_Li256ELb0ELb1EEENS1_25SingleTileBwdLPTSchedulerILb0ELi128ELb1EEEEEEEEEvNT_6ParamsE$_ZN4cute3eso3ESOILb1ELb0EJNS_6LayoutINS_5tupleIJNS3_IJNS_1CILi2EEES5_EEEEEENS3_IJNS3_IJNS4_ILi8EEENS4_ILi64EEEEEEEEEEENS_10ViewEngineINS_8smem_ptrIPfEEEEEEC2ERKSC_RKSH_) ;  /* 0xfffeffc000007944 */ /* 0x022fea0003c3ffff */
[----:B-1----:R1:W5:Y:S01]  /*17ac0*/  LDL.64 R4, [R1+0x758] ;  /* 0x0007580001047983 */ /* 0x0023620000100a00 */
[----:B------:R-:W-:-:S02]  /*17ad0*/  MOV R9, R6 ;  /* 0x0000000600097202 */ /* 0x000fc40000000f00 */
[----:B------:R-:W-:Y:S02]  /*17ae0*/  MOV R8, 0x17b00 ;  /* 0x00017b0000087802 */ /* 0x000fe40000000f00 */
[----:B-1---5:R-:W-:Y:S05]  /*17af0*/  CALL.REL.NOINC `($_ZN7cutlass13device_kernelIN5flash19enable_sm80_to_sm89INS1_16FlashAttnBwdSm80INS1_25CollectiveMainloopBwdSm80ILi2ELi2EN4cute5tupleIJNS5_1CILi128EEES8_NS7_ILi64EEEEEENS_6half_tEfNS_4arch4Sm80ELb1ELb0ELb1ELb0ELb1ELb0ELb0ELb0ELi2ELi4ELi4ELi4ELb0EEENS1_24CollectiveEpilogueBwdGQAISA_fSD_Li256ELb0ELb1EEENS1_25SingleTileBwdLPTSchedulerILb0ELi128ELb1EEEEEEEEEvNT_6ParamsE$_ZN4cute3eso3ESOILb1ELb0EJNS_6LayoutINS_5tupleIJNS_1CILi1EEENS4_ILi4EEEEEENS3_IJNS4_ILi0EEES5_EEEEENS_10ViewEngineIPfEEEEC2ERKSA_RKSD_) ;  /* 0xffff0b0000007944 */ /* 0x022fea0003c3ffff */
[----:B-1----:R1:W5:Y:S01]  /*17b00*/  LDL.64 R6, [R1+0x758] ;  /* 0x0007580001067983 */ /* 0x0023620000100a00 */
[----:B------:R-:W-:Y:S02]  /*17b10*/  MOV R9, R5 ;  /* 0x0000000500097202 */ /* 0x000fe40000000f00 */
[----:B------:R-:W-:Y:S02]  /*17b20*/  MOV R8, 0x17b40 ;  /* 0x00017b4000087802 */ /* 0x000fe40000000f00 */
[----:B-1---5:R-:W-:Y:S05]  /*17b30*/  CALL.REL.NOINC `($_ZN7cutlass13device_kernelIN5flash19enable_sm80_to_sm89INS1_16FlashAttnBwdSm80INS1_25CollectiveMainloopBwdSm80ILi2ELi2EN4cute5tupleIJNS5_1CILi128EEES8_NS7_ILi64EEEEEENS_6half_tEfNS_4arch4Sm80ELb1ELb0ELb1ELb0ELb1ELb0ELb0ELb0ELi2ELi4ELi4ELi4ELb0EEENS1_24CollectiveEpilogueBwdGQAISA_fSD_Li256ELb0ELb1EEENS1_25SingleTileBwdLPTSchedulerILb0ELi128ELb1EEEEEEEEEvNT_6ParamsE$_ZN4cute3eso3ESOILb1ELb0EJNS_6LayoutINS_5tupleIJNS_1CILi1EEENS3_IJNS4_ILi2EEES6_EEEEEENS3_IJNS4_ILi0EEENS3_IJNS4_ILi8EEENS4_ILi64EEEEEEEEEEENS_10ViewEngineINS_8smem_ptrIPfEEEEEEC2ERKSE_RKSJ_) ;  /* 0xffff0a6000007944 */ /* 0x022fea0003c3ffff */
[----:B-1----:R1:W5:Y:S01]  /*17b40*/  LDL.64 R4, [R1+0x758] ;  /* 0x0007580001047983 */ /* 0x0023620000100a00 */
[----:B------:R-:W-:-:S03]  /*17b50*/  MOV R10, 0x17b70 ;  /* 0x00017b70000a7802 */ /* 0x000fc60000000f00 */
[----:B-1---5:R-:W-:Y:S05]  /*17b60*/  CALL.REL.NOINC `($_ZN7cutlass13device_kernelIN5flash19enable_sm80_to_sm89INS1_16FlashAttnBwdSm80INS1_25CollectiveMainloopBwdSm80ILi2ELi2EN4cute5tupleIJNS5_1CILi128EEES8_NS7_ILi64EEEEEENS_6half_tEfNS_4arch4Sm80ELb1ELb0ELb1ELb0ELb1ELb0ELb0ELb0ELi2ELi4ELi4ELi4ELb0EEENS1_24CollectiveEpilogueBwdGQAISA_fSD_Li256ELb0ELb1EEENS1_25SingleTileBwdLPTSchedulerILb0ELi128ELb1EEEEEEEEEvNT_6ParamsE$_ZN4cute8smem_ptrIPfECI1NS_12iter_adaptorIS1_S2_EEES1_) ;  /* 0xffff11c000007944 */ /* 0x022fea0003c3ffff */
[----:B-1----:R1:W5:Y:S01]  /*17b70*/  LDL.64 R4, [R1+0x758] ;  /* 0x0007580001047983 */ /* 0x0023620000100a00 */
[----:B------:R-:W-:-:S03]  /*17b80*/  MOV R10, 0x17ba0 ;  /* 0x00017ba0000a7802 */ /* 0x000fc60000000f00 */
[----:B-1---5:R-:W-:Y:S05]  /*17b90*/  CALL.REL.NOINC `($_ZN7cutlass13device_kernelIN5flash19enable_sm80_to_sm89INS1_16FlashAttnBwdSm80INS1_25CollectiveMainloopBwdSm80ILi2ELi2EN4cute5tupleIJNS5_1CILi128EEES8_NS7_ILi64EEEEEENS_6half_tEfNS_4arch4Sm80ELb1ELb0ELb1ELb0ELb1ELb0ELb0ELb0ELi2ELi4ELi4ELi4ELb0EEENS1_24CollectiveEpilogueBwdGQAISA_fSD_Li256ELb0ELb1EEENS1_25SingleTileBwdLPTSchedulerILb0ELi128ELb1EEEEEEEEEvNT_6ParamsE$_ZN4cute3eso3ESOILb1ELb0EJNS_6LayoutINS_5tupleIJNS3_IJNS_1CILi2EEES5_EEEEEENS3_IJNS3_IJNS4_ILi8EEENS4_ILi64EEEEEEEEEEENS_10ViewEngineINS_8smem_ptrIPfEEEEEEC2ERKSC_RKSH_) ;  /* 0xfffefee000007944 */ /* 0x022fea0003c3ffff */
[----:B------:R2:W5:Y:S01]  /*17ba0*/  LDL.64 R14, [R1+0x758] ;  /* 0x00075800010e7983 */ /* 0x0005620000100a00 */
[----:B-1----:R-:W-:Y:S02]  /*17bb0*/  MOV R4, R6 ;  /* 0x0000000600047202 */ /* 0x002fe40000000f00 */
[----:B------:R-:W-:Y:S02]  /*17bc0*/  MOV R8, 0x17be0 ;  /* 0x00017be000087802 */ /* 0x000fe40000000f00 */
[----:B--2--5:R-:W-:Y:S05]  /*17bd0*/  CALL.REL.NOINC `($_ZN7cutlass13device_kernelIN5flash19enable_sm80_to_sm89INS1_16FlashAttnBwdSm80INS1_25CollectiveMainloopBwdSm80ILi2ELi2EN4cute5tupleIJNS5_1CILi128EEES8_NS7_ILi64EEEEEENS_6half_tEfNS_4arch4Sm80ELb1ELb0ELb1ELb0ELb1ELb0ELb0ELb0ELi2ELi4ELi4ELi4ELb0EEENS1_24CollectiveEpilogueBwdGQAISA_fSD_Li256ELb0ELb1EEENS1_25SingleTileBwdLPTSchedulerILb0ELi128ELb1EEEEEEEEEvNT_6ParamsE$_ZN4cute3eso3ESOILb1ELb0EJNS_6LayoutINS_5tupleIJNS_1CILi4EEEEEENS3_IJNS4_ILi1EEEEEEEENS_10ViewEngineIPfEEEEC2ERKS9_RKSC_) ;  /* 0xffff0a8000007944 */ /* 0x024fea0003c3ffff */
        /* <DEDUP_REMOVED lines=271> */
[----:B------:R-:W-:Y:S05]  /*18cd0*/  CALL.REL.NOINC `($_ZN7cutlass13device_kernelIN5flash19enable_sm80_to_sm89INS1_16FlashAttnBwdSm80INS1_25CollectiveMainloopBwdSm80ILi2ELi2EN4cute5tupleIJNS5_1CILi128EEES8_NS7_ILi64EEEEEENS_6half_tEfNS_4arch4Sm80ELb1ELb0ELb1ELb0ELb1ELb0ELb0ELb0ELi2ELi4ELi4ELi4ELb0EEENS1_24CollectiveEpilogueBwdGQAISA_fSD_Li256ELb0ELb1EEENS1_25SingleTileBwdLPTSchedulerILb0ELi128ELb1EEEEEEEEEvNT_6ParamsE$_ZN4cute3eso3ESOILb1ELb0EJNS_6LayoutINS_5tupleIJNS3_IJNS_1CILi2EEES5_EEENS3_IJS5_NS4_ILi8EEEEEEEEENS3_IJNS3_IJS5_NS4_ILi4EEEEEENS3_IJNS4_ILi1EEES7_EEEEEEEENS_10ViewEngineIPfEEEEC2ERKSF_RKSI_) ;  /* 0xfffeee2000007944 */ /* 0x000fea0003c3ffff */
        /* <DEDUP_REMOVED lines=150> */
[----:B-1---5:R-:W-:Y:S05]  /*19640*/  CALL.REL.NOINC `($_ZN7cutlass13device_kernelIN5flash19enable_sm80_to_sm89INS1_16FlashAttnBwdSm80INS1_25CollectiveMainloopBwdSm80ILi2ELi2EN4cute5tupleIJNS5_1CILi128EEES8_NS7_ILi64EEEEEENS_6half_tEfNS_4arch4Sm80ELb1ELb0ELb1ELb0ELb1ELb0ELb0ELb0ELi2ELi4ELi4ELi4ELb0EEENS1_24CollectiveEpilogueBwdGQAISA_fSD_Li256ELb0ELb1EEENS1_25SingleTileBwdLPTSchedulerILb0ELi128ELb1EEEEEEEEEvNT_6ParamsE$_ZZN5flash25CollectiveMainloopBwdSm80ILi2ELi2EN4cute5tupleIJNS1_1CILi128EEES4_NS3_ILi64EEEEEEN7cutlass6half_tEfNS7_4arch4Sm80ELb1ELb0ELb1ELb0ELb1ELb0ELb0ELb0ELi2ELi4ELi4ELi4ELb0EE3mmaINS_16FlashAttnBwdSm80ISB_NS_24CollectiveEpilogueBwdGQAIS6_fSA_Li256ELb0ELb1EEENS_25SingleTileBwdLPTSchedulerILb0ELi128ELb1EEEE13SharedStorageENS1_6TensorINS1_11ArrayEngineIfLm32EEENS1_6LayoutINS2_IJNS2_IJNS3_ILi2EEESO_EEESO_NS3_ILi4EEEEEENS2_IJNS2_IJNS3_ILi1EEESO_EEESQ_NS3_ILi8EEEEEEEEEEEEbRKNSB_6ParamsERT0_S12_iNS2_IJiiiEEERT_ENKUlRT_iE_clINSK_INSL_IfLm64EEENSN_INS2_IJSP_SO_SU_EEESV_EEEEEEDaS17_i) ;  /* 0xffff079000007944 */ /* 0x022fea0003c3ffff */
[----:B------:R-:W-:Y:S05]  /*19650*/  BSYNC B0 ;  /* 0x0000000000007941 */ /* 0x000fea0003800000 */
.L_x_4654:
[----:B------:R-:W-:Y:S02]  /*19660*/  MOV R7, RZ ;  /* 0x000000ff00077202 */ /* 0x000fe40000000f00 */
.L_x_4656:
[----:B-1----:R-:W-:-:S05]  /*19670*/  MOV R4, 0x19690 ;  /* 0x0001969000047802 */ /* 0x002fca0000000f00 */
[----:B-12---:R-:W-:Y:S05]  /*19680*/  CALL.REL.NOINC `($_ZN7cutlass13device_kernelIN5flash19enable_sm80_to_sm89INS1_16FlashAttnBwdSm80INS1_25CollectiveMainloopBwdSm80ILi2ELi2EN4cute5tupleIJNS5_1CILi128EEES8_NS7_ILi64EEEEEENS_6half_tEfNS_4arch4Sm80ELb1ELb0ELb1ELb0ELb1ELb0ELb0ELb0ELi2ELi4ELi4ELi4ELb0EEENS1_24CollectiveEpilogueBwdGQAISA_fSD_Li256ELb0ELb1EEENS1_25SingleTileBwdLPTSchedulerILb0ELi128ELb1EEEEEEEEEvNT_6ParamsE$_ZZZN5flash25CollectiveMainloopBwdSm80ILi2ELi2EN4cute5tupleIJNS1_1CILi128EEES4_NS3_ILi64EEEEEEN7cutlass6half_tEfNS7_4arch4Sm80ELb1ELb0ELb1ELb0ELb1ELb0ELb0ELb0ELi2ELi4ELi4ELi4ELb0EE3mmaINS_16FlashAttnBwdSm80ISB_NS_24CollectiveEpilogueBwdGQAIS6_fSA_Li256ELb0ELb1EEENS_25SingleTileBwdLPTSchedulerILb0ELi128ELb1EEEE13SharedStorageENS1_6TensorINS1_11ArrayEngineIfLm32EEENS1_6LayoutINS2_IJNS2_IJNS3_ILi2EEESO_EEESO_NS3_ILi4EEEEEENS2_IJNS2_IJNS3_ILi1EEESO_EEESQ_NS3_ILi8EEEEEEEEEEEEbRKNSB_6ParamsERT0_S12_iNS2_IJiiiEEERT_ENKUliT_E_clIZSC_ISJ_SX_EbS10_S12_S12_iS13_S15_EUlRS16_iE_EEDaiS16_ENKUlvE0_clEv) ;  /* 0x000335d000007944 */ /* 0x006fea0003c00000 */
[----:B------:R1:W-:Y:S01]  /*19690*/  STL [R1+0x770], RZ ;  /* 0x000770ff01007387 */ /* 0x0003e20000100800 */
[----:B------:R-:W-:-:S03]  /*196a0*/  MOV R8, RZ ;  /* 0x000000ff00087202 */ /* 0x000fc60000000f00 */
.L_x_4655:
[----:B-1----:R-:W-:Y:S01]  /*196b0*/  IMAD.MOV.U32 R11, RZ, RZ, R60 ;  /* 0x000000ffff0b7224 */ /* 0x002fe200078e003c */
[----:B------:R-:W-:-:S02]  /*196c0*/  MOV R3, R59 ;  /* 0x0000003b00037202 */ /* 0x000fc40000000f00 */
[----:B------:R-:W-:Y:S02]  /*196d0*/  MOV R12, 0x196f0 ;  /* 0x000196f0000c7802 */ /* 0x000fe40000000f00 */
[----:B-1---5:R-:W-:Y:S05]  /*196e0*/  CALL.REL.NOINC `($_ZN7cutlass13device_kernelIN5flash19enable_sm80_to_sm89INS1_16FlashAttnBwdSm80INS1_25CollectiveMainloopBwdSm80ILi2ELi2EN4cute5tupleIJNS5_1CILi128EEES8_NS7_ILi64EEEEEENS_6half_tEfNS_4arch4Sm80ELb1ELb0ELb1ELb0ELb1ELb0ELb0ELb0ELi2ELi4ELi4ELi4ELb0EEENS1_24CollectiveEpilogueBwdGQAISA_fSD_Li256ELb0ELb1EEENS1_25SingleTileBwdLPTSchedulerILb0ELi128ELb1EEEEEEEEEvNT_6ParamsE$_ZN4cute3eso3ESOILb0ELb0EJiiEEC2ERKiS4_) ;  /* 0xfffecf0000007944 */ /* 0x022fea0003c3ffff */
        /* <DEDUP_REMOVED lines=20> */
[----:B------:R-:W-:Y:S05]  /*19830*/  CALL.REL.NOINC `($_ZN7cutlass13device_kernelIN5flash19enable_sm80_to_sm89INS1_16FlashAttnBwdSm80INS1_25CollectiveMainloopBwdSm80ILi2ELi2EN4cute5tupleIJNS5_1CILi128EEES8_NS7_ILi64EEEEEENS_6half_tEfNS_4arch4Sm80ELb1ELb0ELb1ELb0ELb1ELb0ELb0ELb0ELi2ELi4ELi4ELi4ELb0EEENS1_24CollectiveEpilogueBwdGQAISA_fSD_Li256ELb0ELb1EEENS1_25SingleTileBwdLPTSchedulerILb0ELi128ELb1EEEEEEEEEvNT_6ParamsE$exp2f) ;  /* 0x000334f000007944 */ /* 0x000fea0003c00000 */
[----:B------:R-:W-:Y:S01]  /*19840*/  IMAD.MOV.U32 R11, RZ, RZ, R60 ;  /* 0x000000ffff0b7224 */ /* 0x000fe200078e003c */
[----:B------:R-:W-:Y:S02]  /*19850*/  MOV R3, R59 ;  /* 0x0000003b00037202 */ /* 0x000fe40000000f00 */
[----:B------:R-:W-:Y:S02]  /*19860*/  MOV R12, 0x19880 ;  /* 0x00019880000c7802 */ /* 0x000fe40000000f00 */
[----:B-1----:R-:W-:Y:S05]  /*19870*/  CALL.REL.NOINC `($_ZN7cutlass13device_kernelIN5flash19enable_sm80_to_sm89INS1_16FlashAttnBwdSm80INS1_25CollectiveMainloopBwdSm80ILi2ELi2EN4cute5tupleIJNS5_1CILi128EEES8_NS7_ILi64EEEEEENS_6half_tEfNS_4arch4Sm80ELb1ELb0ELb1ELb0ELb1ELb0ELb0ELb0ELi2ELi4ELi4ELi4ELb0EEENS1_24CollectiveEpilogueBwdGQAISA_fSD_Li256ELb0ELb1EEENS1_25SingleTileBwdLPTSchedulerILb0ELi128ELb1EEEEEEEEEvNT_6ParamsE$_ZN4cute3eso3ESOILb0ELb0EJiiEEC2ERKiS4_) ;  /* 0xfffecd7000007944 */ /* 0x002fea0003c3ffff */
        /* <DEDUP_REMOVED lines=65> */
[----:B-1---5:R-:W-:Y:S05]  /*19c90*/  CALL.REL.NOINC `($_ZN7cutlass13device_kernelIN5flash19enable_sm80_to_sm89INS1_16FlashAttnBwdSm80INS1_25CollectiveMainloopBwdSm80ILi2ELi2EN4cute5tupleIJNS5_1CILi128EEES8_NS7_ILi64EEEEEENS_6half_tEfNS_4arch4Sm80ELb1ELb0ELb1ELb0ELb1ELb0ELb0ELb0ELi2ELi4ELi4ELi4ELb0EEENS1_24CollectiveEpilogueBwdGQAISA_fSD_Li256ELb0ELb1EEENS1_25SingleTileBwdLPTSchedulerILb0ELi128ELb1EEEEEEEEEvNT_6ParamsE$_ZN4cute8smem_ptrIPN7cutlass6half_tEECI1NS_12iter_adaptorIS3_S4_EEES3_) ;  /* 0xfffef01000007944 */ /* 0x022fea0003c3ffff */
[----:B-1----:R1:W5:Y:S01]  /*19ca0*/  LDL.64 R2, [R1+0x758] ;  /* 0x0007580001027983 */ /* 0x0023620000100a00 */
        /* <DEDUP_REMOVED lines=26> */
[----:B--2---:R1:W-:Y:S04]  /*19e50*/  STL.64 [R1+0x750], R28 ;  /* 0x0007501c01007387 */ /* 0x0043e80000100a00 */
[----:B-1----:R-:W-:Y:S05]  /*19e60*/  CALL.REL.NOINC `($_ZN7cutlass13device_kernelIN5flash19enable_sm80_to_sm89INS1_16FlashAttnBwdSm80INS1_25CollectiveMainloopBwdSm80ILi2ELi2EN4cute5tupleIJNS5_1CILi128EEES8_NS7_ILi64EEEEEENS_6half_tEfNS_4arch4Sm80ELb1ELb0ELb1ELb0ELb1ELb0ELb0ELb0ELi2ELi4ELi4ELi4ELb0EEENS1_24CollectiveEpilogueBwdGQAISA_fSD_Li256ELb0ELb1EEENS1_25SingleTileBwdLPTSchedulerILb0ELi128ELb1EEEEEEEEEvNT_6ParamsE$_ZZN4cute4diceINS_5tupleIJNS1_IJiNS1_IJiNS_1CILi0EEEEEEEEENS1_IJNS_10UnderscoreENS1_IJS6_S6_EEEEEEEEES9_EEDaRKT_RKT0_ENKUlRKT_RKT0_E_clIS5_S5_EEDaSI_SL_) ;  /* 0xfffef60000007944 */ /* 0x002fea0003c3ffff */
[----:B------:R-:W-:Y:S02]  /*19e70*/  MOV R4, 0x19e90 ;  /* 0x00019e9000047802 */ /* 0x000fe40000000f00 */
[----:B-1---5:R-:W-:Y:S05]  /*19e80*/  CALL.REL.NOINC `($_ZN7cutlass13device_kernelIN5flash19enable_sm80_to_sm89INS1_16FlashAttnBwdSm80INS1_25CollectiveMainloopBwdSm80ILi2ELi2EN4cute5tupleIJNS5_1CILi128EEES8_NS7_ILi64EEEEEENS_6half_tEfNS_4arch4Sm80ELb1ELb0ELb1ELb0ELb1ELb0ELb0ELb0ELi2ELi4ELi4ELi4ELb0EEENS1_24CollectiveEpilogueBwdGQAISA_fSD_Li256ELb0ELb1EEENS1_25SingleTileBwdLPTSchedulerILb0ELi128ELb1EEEEEEEEEvNT_6ParamsE$_ZZN4cute12filter_tupleINS_5tupleIJNS1_IJiNS1_IJiNS_1CILi0EEEEEEEEENS1_IJNS_10UnderscoreENS1_IJS6_S6_EEEEEEEEES9_ZNS_4diceIS9_S9_EEDaRKT_RKT0_EUlRKT_RKT0_E_EEDaSD_SG_OT1_ENKUlDpSJ_E_clIJNS1_IJiiS3_EEENS1_IJEEEEEEDaSQ_) ;  /* 0xfffef03000007944 */ /* 0x022fea0003c3ffff */
[----:B------:R-:W-:Y:S02]  /*19e90*/  MOV R4, 0x19eb0 ;  /* 0x00019eb000047802 */ /* 0x000fe40000000f00 */
[----:B------:R-:W-:Y:S05]  /*19ea0*/  CALL.REL.NOINC `($_ZN7cutlass13device_kernelIN5flash19enable_sm80_to_sm89INS1_16FlashAttnBwdSm80INS1_25CollectiveMainloopBwdSm80ILi2ELi2EN4cute5tupleIJNS5_1CILi128EEES8_NS7_ILi64EEEEEENS_6half_tEfNS_4arch4Sm80ELb1ELb0ELb1ELb0ELb1ELb0ELb0ELb0ELi2ELi4ELi4ELi4ELb0EEENS1_24CollectiveEpilogueBwdGQAISA_fSD_Li256ELb0ELb1EEENS1_25SingleTileBwdLPTSchedulerILb0ELi128ELb1EEEEEEEEEvNT_6ParamsE$_ZZN4cute7idx2crdINS_5tupleIJiiNS_1CILi0EEEEEENS1_IJNS1_IJNS2_ILi4EEENS2_ILi8EEEEEES5_NS2_ILi1EEEEEEEEDaRKT_RKT0_ENKUlRKT_RKT0_E_clIiS7_EEDaSI_SL_) ;  /* 0xfffefd7000007944 */ /* 0x000fea0003c3ffff */
[----:B------:R-:W-:Y:S02]  /*19eb0*/  MOV R4, 0x19ed0 ;  /* 0x00019ed000047802 */ /* 0x000fe40000000f00 */
[----:B------:R-:W-:Y:S05]  /*19ec0*/  CALL.REL.NOINC `($_ZN7cutlass13device_kernelIN5flash19enable_sm80_to_sm89INS1_16FlashAttnBwdSm80INS1_25CollectiveMainloopBwdSm80ILi2ELi2EN4cute5tupleIJNS5_1CILi128EEES8_NS7_ILi64EEEEEENS_6half_tEfNS_4arch4Sm80ELb1ELb0ELb1ELb0ELb1ELb0ELb0ELb0ELi2ELi4ELi4ELi4ELb0EEENS1_24CollectiveEpilogueBwdGQAISA_fSD_Li256ELb0ELb1EEENS1_25SingleTileBwdLPTSchedulerILb0ELi128ELb1EEEEEEEEEvNT_6ParamsE$_ZZN4cute7idx2crdINS_5tupleIJiiNS_1CILi0EEEEEENS1_IJNS1_IJNS2_ILi4EEENS2_ILi8EEEEEES5_NS2_ILi1EEEEEEEEDaRKT_RKT0_ENKUlRKT_RKT0_E_clIiS5_EEDaSI_SL_) ;  /* 0xfffefd1000007944 */ /* 0x000fea0003c3ffff */
[----:B------:R-:W-:Y:S02]  /*19ed0*/  MOV R4, 0x19ef0 ;  /* 0x00019ef000047802 */ /* 0x000fe40000000f00 */
[----:B------:R-:W-:Y:S05]  /*19ee0*/  CALL.REL.NOINC `($_ZN7cutlass13device_kernelIN5flash19enable_sm80_to_sm89INS1_16FlashAttnBwdSm80INS1_25CollectiveMainloopBwdSm80ILi2ELi2EN4cute5tupleIJNS5_1CILi128EEES8_NS7_ILi64EEEEEENS_6half_tEfNS_4arch4Sm80ELb1ELb0ELb1ELb0ELb1ELb0ELb0ELb0ELi2ELi4ELi4ELi4ELb0EEENS1_24CollectiveEpilogueBwdGQAISA_fSD_Li256ELb0ELb1EEENS1_25SingleTileBwdLPTSchedulerILb0ELi128ELb1EEEEEEEEEvNT_6ParamsE$_ZZN4cute9transformINS_5tupleIJiiNS_1CILi0EEEEEENS1_IJNS1_IJNS2_ILi4EEENS2_ILi8EEEEEES5_NS2_ILi1EEEEEEZNS_7idx2crdIS4_S9_EEDaRKT_RKT0_EUlRKT_RKT0_E_EEDaSD_SG_OT1_ENKUlDpSJ_E_clIJNS1_IJiiEEEiS3_EEEDaSQ_) ;  /* 0xfffefe9000007944 */ /* 0x000fea0003c3ffff */
[----:B------:R-:W-:Y:S02]  /*19ef0*/  MOV R4, R6 ;  /* 0x0000000600047202 */ /* 0x000fe40000000f00 */
[----:B------:R-:W-:Y:S02]  /*19f00*/  MOV R6, 0x19f20 ;  /* 0x00019f2000067802 */ /* 0x000fe40000000f00 */
[----:B------:R-:W-:Y:S05]  /*19f10*/  CALL.REL.NOINC `($_ZN7cutlass13device_kernelIN5flash19enable_sm80_to_sm89INS1_16FlashAttnBwdSm80INS1_25CollectiveMainloopBwdSm80ILi2ELi2EN4cute5tupleIJNS5_1CILi128EEES8_NS7_ILi64EEEEEENS_6half_tEfNS_4arch4Sm80ELb1ELb0ELb1ELb0ELb1ELb0ELb0ELb0ELi2ELi4ELi4ELi4ELb0EEENS1_24CollectiveEpilogueBwdGQAISA_fSD_Li256ELb0ELb1EEENS1_25SingleTileBwdLPTSchedulerILb0ELi128ELb1EEEEEEEEEvNT_6ParamsE$_ZZN4cute13to_mixed_bitsINS_5tupleIJNS1_IJNS_1CILi4EEENS2_ILi8EEEEEES3_NS2_ILi1EEEEEENS1_IJNS1_IJNS2_ILi0EEENS2_ILi64EEEEEES8_S8_EEENS1_IJNS1_IJiiEEEiS8_EEEEEDaRKT_RKT0_RKT1_ENKUlRKT_RKT0_RKT1_E_clIS5_SA_SC_EEDaSP_SS_SV_) ;  /* 0xfffef35000007944 */ /* 0x000fea0003c3ffff */
[----:B------:R-:W-:Y:S02]  /*19f20*/  MOV R29, R4 ;  /* 0x00000004001d7202 */ /* 0x000fe40000000f00 */
[----:B------:R-:W-:Y:S02]  /*19f30*/  MOV R4, 0x19f50 ;  /* 0x00019f5000047802 */ /* 0x000fe40000000f00 */
[----:B------:R-:W-:Y:S05]  /*19f40*/  CALL.REL.NOINC `($_ZN7cutlass13device_kernelIN5flash19enable_sm80_to_sm89INS1_16FlashAttnBwdSm80INS1_25CollectiveMainloopBwdSm80ILi2ELi2EN4cute5tupleIJNS5_1CILi128EEES8_NS7_ILi64EEEEEENS_6half_tEfNS_4arch4Sm80ELb1ELb0ELb1ELb0ELb1ELb0ELb0ELb0ELi2ELi4ELi4ELi4ELb0EEENS1_24CollectiveEpilogueBwdGQAISA_fSD_Li256ELb0ELb1EEENS1_25SingleTileBwdLPTSchedulerILb0ELi128ELb1EEEEEEEEEvNT_6ParamsE$_ZZN4cute13to_mixed_bitsINS_5tupleIJNS1_IJNS_1CILi4EEENS2_ILi8EEEEEES3_NS2_ILi1EEEEEENS1_IJNS1_IJNS2_ILi0EEENS2_ILi64EEEEEES8_S8_EEENS1_IJNS1_IJiiEEEiS8_EEEEEDaRKT_RKT0_RKT1_ENKUlDpRKT_E_clIJNS_9MixedBitsILj0ELj448EEENS2_ILj0EEESV_EEEDaSQ_) ;  /* 0xfffef2f000007944 */ /* 0x000fea0003c3ffff */
        /* <DEDUP_REMOVED lines=46> */
[----:B------:R-:W-:Y:S01]  /*1a230*/  IMAD.MOV.U32 R6, RZ, RZ, R4 ;  /* 0x000000ffff067224 */ /* 0x000fe200078e0004 */
[----:B------:R-:W-:Y:S01]  /*1a240*/  MOV R36, R10 ;  /* 0x0000000a00247202 */ /* 0x000fe20000000f00 */
[----:B------:R-:W-:Y:S01]  /*1a250*/  IMAD.MOV.U32 R83, RZ, RZ, R59 ;  /* 0x000000ffff537224 */ /* 0x000fe200078e003b */
[----:B------:R-:W-:Y:S02]  /*1a260*/  MOV R5, R19 ;  /* 0x0000001300057202 */ /* 0x000fe40000000f00 */
[----:B------:R-:W-:Y:S01]  /*1a270*/  MOV R4, 0x1a2a0 ;  /* 0x0001a2a000047802 */ /* 0x000fe20000000f00 */
[----:B--2---:R1:W-:Y:S04]  /*1a280*/  STL.64 [R1+0x788], R2 ;  /* 0x0007880201007387 */ /* 0x0043e80000100a00 */
[----:B-1----:R-:W-:Y:S05]  /*1a290*/  CALL.REL.NOINC `($_ZN7cutlass13device_kernelIN5flash19enable_sm80_to_sm89INS1_16FlashAttnBwdSm80INS1_25CollectiveMainloopBwdSm80ILi2ELi2EN4cute5tupleIJNS5_1CILi128EEES8_NS7_ILi64EEEEEENS_6half_tEfNS_4arch4Sm80ELb1ELb0ELb1ELb0ELb1ELb0ELb0ELb0ELi2ELi4ELi4ELi4ELb0EEENS1_24CollectiveEpilogueBwdGQAISA_fSD_Li256ELb0ELb1EEENS1_25SingleTileBwdLPTSchedulerILb0ELi128ELb1EEEEEEEEEvNT_6ParamsE$_ZN4cute3eso3ESOILb0ELb0EJiiiNS_1CILi72EEENS2_ILi512EEEEEC2ERKiS7_S7_RKS3_RKS4_) ;  /* 0xfffec61000007944 */ /* 0x002fea0003c3ffff */
        /* <DEDUP_REMOVED lines=16> */
[----:B------:R-:W-:Y:S02]  /*1a3a0*/  IADD3 R70, R58, 0x50, RZ ;  /* 0x000000503a467810 */ /* 0x000fe40007ffe0ff */
[----:B------:R-:W-:Y:S01]  /*1a3b0*/  MOV R6, 0x1a400 ;  /* 0x0001a40000067802 */ /* 0x000fe20000000f00 */
[----:B------:R1:W-:Y:S04]  /*1a3c0*/  STL.U8 [R1+0x794], RZ ;  /* 0x000794ff01007387 */ /* 0x0003e80000100000 */
[----:B--2---:R1:W-:Y:S04]  /*1a3d0*/  STL.64 [R1+0x7a0], R2 ;  /* 0x0007a00201007387 */ /* 0x0043e80000100a00 */
[----:B---3--:R1:W-:Y:S02]  /*1a3e0*/  STL [R1+0x7a8], R4 ;  /* 0x0007a80401007387 */ /* 0x0083e40000100800 */
[----:B-1----:R-:W-:Y:S05]  /*1a3f0*/  CALL.REL.NOINC `($_ZN7cutlass13device_kernelIN5flash19enable_sm80_to_sm89INS1_16FlashAttnBwdSm80INS1_25CollectiveMainloopBwdSm80ILi2ELi2EN4cute5tupleIJNS5_1CILi128EEES8_NS7_ILi64EEEEEENS_6half_tEfNS_4arch4Sm80ELb1ELb0ELb1ELb0ELb1ELb0ELb0ELb0ELi2ELi4ELi4ELi4ELb0EEENS1_24CollectiveEpilogueBwdGQAISA_fSD_Li256ELb0ELb1EEENS1_25SingleTileBwdLPTSchedulerILb0ELi128ELb1EEEEEEEEEvNT_6ParamsE$_ZZN4cute6detail16composition_implINS_5tupleIJNS_1CILi8EEENS3_ILi2EEES5_S5_S4_S5_EEENS2_IJNS3_ILi1EEEiiiNS3_ILi72EEENS3_ILi512EEEEEENS2_IJNS2_IJS5_S5_S5_EEES5_NS3_ILi4EEEEEENS2_IJNS2_IJS7_S9_S4_EEENS3_ILi4096EEENS3_ILi16EEEEEEEEDaRKT_RKT0_RKT1_RKT2_ENKUlRKT_RKT0_E_clISB_SE_EEDaSW_SZ_) ;  /* 0xfffef45000007944 */ /* 0x002fea0003c3ffff */
[----:B------:R-:W-:Y:S02]  /*1a400*/  MOV R6, 0x1a420 ;  /* 0x0001a42000067802 */ /* 0x000fe40000000f00 */
[----:B-----5:R-:W-:Y:S05]  /*1a410*/  CALL.REL.NOINC `($_ZN7cutlass13device_kernelIN5flash19enable_sm80_to_sm89INS1_16FlashAttnBwdSm80INS1_25CollectiveMainloopBwdSm80ILi2ELi2EN4cute5tupleIJNS5_1CILi128EEES8_NS7_ILi64EEEEEENS_6half_tEfNS_4arch4Sm80ELb1ELb0ELb1ELb0ELb1ELb0ELb0ELb0ELi2ELi4ELi4ELi4ELb0EEENS1_24CollectiveEpilogueBwdGQAISA_fSD_Li256ELb0ELb1EEENS1_25SingleTileBwdLPTSchedulerILb0ELi128ELb1EEEEEEEEEvNT_6ParamsE$_ZZN4cute6detail16composition_implINS_5tupleIJNS_1CILi8EEENS3_ILi2EEES5_S5_S4_S5_EEENS2_IJNS3_ILi1EEEiiiNS3_ILi72EEENS3_ILi512EEEEEENS2_IJNS2_IJS5_S5_S5_EEES5_NS3_ILi4EEEEEENS2_IJNS2_IJS7_S9_S4_EEENS3_ILi4096EEENS3_ILi16EEEEEEEEDaRKT_RKT0_RKT1_RKT2_ENKUlRKT_RKT0_E_clISC_SG_EEDaSW_SZ_) ;  /* 0xfffef48000007944 */ /* 0x020fea0003c3ffff */
[----:B-----5:R2:W-:Y:S01]  /*1a420*/  STL.64 [R1+0x770], R2 ;  /* 0x0007700201007387 */ /* 0x0205e20000100a00 */
[----:B------:R-:W-:-:S02]  /*1a430*/  MOV R6, R4 ;  /* 0x0000000400067202 */ /* 0x000fc40000000f00 */
        /* <DEDUP_REMOVED lines=9> */
[----:B------:R-:W-:-:S04]  /*1a4d0*/  IMAD.MOV.U32 R5, RZ, RZ, R13 ;  /* 0x000000ffff057224 */ /* 0x000fc800078e000d */
[----:B------:R-:W-:Y:S01]  /*1a4e0*/  IMAD.U32 R28, R25, 0x2, R6 ;  /* 0x00000002191c7824 */ /* 0x000fe200078e0006 */
[----:B------:R-:W-:-:S04]  /*1a4f0*/  MOV R6, 0x1a520 ;  /* 0x0001a52000067802 */ /* 0x000fc80000000f00 */
[----:B------:R1:W-:Y:S03]  /*1a500*/  STL [R1+0x77c], R28 ;  /* 0x00077c1c01007387 */ /* 0x0003e60000100800 */
[----:B-1---5:R-:W-:Y:S05]  /*1a510*/  CALL.REL.NOINC `($_ZN7cutlass13device_kernelIN5flash19enable_sm80_to_sm89INS1_16FlashAttnBwdSm80INS1_25CollectiveMainloopBwdSm80ILi2ELi2EN4cute5tupleIJNS5_1CILi128EEES8_NS7_ILi64EEEEEENS_6half_tEfNS_4arch4Sm80ELb1ELb0ELb1ELb0ELb1ELb0ELb0ELb0ELi2ELi4ELi4ELi4ELb0EEENS1_24CollectiveEpilogueBwdGQAISA_fSD_Li256ELb0ELb1EEENS1_25SingleTileBwdLPTSchedulerILb0ELi128ELb1EEEEEEEEEvNT_6ParamsE$_ZN4cute3eso3ESOILb0ELb0EJNS_6LayoutINS_5tupleIJNS3_IJNS_1CILi2EEES5_S5_EEES5_NS3_IJS5_S5_EEEEEENS3_IJNS3_IJNS4_ILi1EEENS4_ILi512EEEiEEENS4_ILi4096EEENS3_IJiiEEEEEEEEjEEC2ERKSF_RKj) ;  /* 0xfffebc1000007944 */ /* 0x022fea0003c3ffff */
[----:B-1----:R-:W2:Y:S04]  /*1a520*/  LDL.64 R28, [R1+0x760] ;  /* 0x00076000011c7983 */ /* 0x002ea80000100a00 */
[----:B------:R1:W5:Y:S01]  /*1a530*/  LDL.64 R4, [R1+0x758] ;  /* 0x0007580001047983 */ /* 0x0003620000100a00 */
        /* <DEDUP_REMOVED lines=33> */
[----:B-1---5:R-:W-:Y:S05]  /*1a750*/  CALL.REL.NOINC `($_ZN7cutlass13device_kernelIN5flash19enable_sm80_to_sm89INS1_16FlashAttnBwdSm80INS1_25CollectiveMainloopBwdSm80ILi2ELi2EN4cute5tupleIJNS5_1CILi128EEES8_NS7_ILi64EEEEEENS_6half_tEfNS_4arch4Sm80ELb1ELb0ELb1ELb0ELb1ELb0ELb0ELb0ELi2ELi4ELi4ELi4ELb0EEENS1_24CollectiveEpilogueBwdGQAISA_fSD_Li256ELb0ELb1EEENS1_25SingleTileBwdLPTSchedulerILb0ELi128ELb1EEEEEEEEEvNT_6ParamsE$_ZN4cute3eso3ESOILb1ELb0EJNS_14ComposedLayoutINS_7SwizzleILi3ELi3ELi3EEENS_1CILi0EEENS_6LayoutINS_5tupleIJNS8_IJNS8_IJNS5_ILi4EEENS5_ILi8EEEEEENS8_IJNS5_ILi2EEENS5_ILi1EEEEEEEEENS8_IJNS8_IJSC_SC_EEENS8_IJSA_S9_EEEEEEEEENS8_IJNS8_IJNS8_IJSC_NS5_ILi64EEEEEENS8_IJNS5_ILi512EEES6_EEEEEENS8_IJNS8_IJSD_SA_EEENS8_IJNS5_ILi1024EEENS5_ILi16EEEEEEEEEEEEEEEENS_10ViewEngineINS_8smem_ptrIPN7cutlass6half_tEEEEEEEC2ERKSW_RKS13_) ;  /* 0xfffec50000007944 */ /* 0x022fea0003c3ffff */
[----:B------:R-:W-:Y:S01]  /*1a760*/  ULDC.64 UR4, c[0x0][0x118] ;  /* 0x0000460000047ab9 */ /* 0x000fe20000000a00 */
[----:B------:R2:W5:Y:S04]  /*1a770*/  LDL.64 R20, [R1+0x758] ;  /* 0x0007580001147983 */ /* 0x0005680000100a00 */
[----:B-1----:R2:W5:Y:S01]  /*1a780*/  LD.E R3, [R28.64+0xc] ;  /* 0x00000c041c037980 */ /* 0x002562000c101900 */
[----:B------:R-:W-:Y:S02]  /*1a790*/  MOV R82, R60 ;  /* 0x0000003c00527202 */ /* 0x000fe40000000f00 */
[----:B------:R-:W-:-:S02]  /*1a7a0*/  MOV R4, 0x1a7c0 ;  /* 0x0001a7c000047802 */ /* 0x000fc40000000f00 */
        /* <DEDUP_REMOVED lines=103> */
[----:B------:R1:W-:Y:S04]  /*1ae20*/  STL.U8 [R1+0x794], RZ ;  /* 0x000794ff01007387 */ /* 0x0003e80000100000 */
[----:B--2---:R1:W-:Y:S04]  /*1ae30*/  STL.64 [R1+0x7a0], R2 ;  /* 0x0007a00201007387 */ /* 0x0043e80000100a00 */
[----:B---3--:R1:W-:Y:S02]  /*1ae40*/  STL [R1+0x7a8], R4 ;  /* 0x0007a80401007387 */ /* 0x0083e40000100800 */
[----:B-1----:R-:W-:Y:S05]  /*1ae50*/  CALL.REL.NOINC `($_ZN7cutlass13device_kernelIN5flash19enable_sm80_to_sm89INS1_16FlashAttnBwdSm80INS1_25CollectiveMainloopBwdSm80ILi2ELi2EN4cute5tupleIJNS5_1CILi128EEES8_NS7_ILi64EEEEEENS_6half_tEfNS_4arch4Sm80ELb1ELb0ELb1ELb0ELb1ELb0ELb0ELb0ELi2ELi4ELi4ELi4ELb0EEENS1_24CollectiveEpilogueBwdGQAISA_fSD_Li256ELb0ELb1EEENS1_25SingleTileBwdLPTSchedulerILb0ELi128ELb1EEEEEEEEEvNT_6ParamsE$_ZZN4cute6detail16composition_implINS_5tupleIJNS_1CILi8EEENS3_ILi2EEES5_S5_S4_S5_EEENS2_IJNS3_ILi1EEEiiiNS3_ILi72EEENS3_ILi512EEEEEENS2_IJNS2_IJS5_S5_EEES4_NS3_ILi4EEEEEENS2_IJNS2_IJS7_S4_EEENS3_ILi1024EEENS3_ILi16EEEEEEEEDaRKT_RKT0_RKT1_RKT2_ENKUlRKT_RKT0_E_clISB_SE_EEDaSW_SZ_) ;  /* 0xfffee89000007944 */ /* 0x002fea0003c3ffff */
[----:B------:R-:W-:Y:S02]  /*1ae60*/  MOV R12, R70 ;  /* 0x00000046000c7202 */ /* 0x000fe40000000f00 */
[----:B------:R-:W-:-:S02]  /*1ae70*/  MOV R6, 0x1ae90 ;  /* 0x0001ae9000067802 */ /* 0x000fc40000000f00 */
[----:B-----5:R-:W-:Y:S05]  /*1ae80*/  CALL.REL.NOINC `($_ZN7cutlass13device_kernelIN5flash19enable_sm80_to_sm89INS1_16FlashAttnBwdSm80INS1_25CollectiveMainloopBwdSm80ILi2ELi2EN4cute5tupleIJNS5_1CILi128EEES8_NS7_ILi64EEEEEENS_6half_tEfNS_4arch4Sm80ELb1ELb0ELb1ELb0ELb1ELb0ELb0ELb0ELi2ELi4ELi4ELi4ELb0EEENS1_24CollectiveEpilogueBwdGQAISA_fSD_Li256ELb0ELb1EEENS1_25SingleTileBwdLPTSchedulerILb0ELi128ELb1EEEEEEEEEvNT_6ParamsE$_ZZN4cute6detail16composition_implINS_5tupleIJNS_1CILi8EEENS3_ILi2EEES5_S5_S4_S5_EEENS2_IJNS3_ILi1EEEiiiNS3_ILi72EEENS3_ILi512EEEEEENS2_IJNS2_IJS5_S5_EEES4_NS3_ILi4EEEEEENS2_IJNS2_IJS7_S4_EEENS3_ILi1024EEENS3_ILi16EEEEEEEEDaRKT_RKT0_RKT1_RKT2_ENKUlRKT_RKT0_E_clISC_SG_EEDaSW_SZ_) ;  /* 0xfffee8b000007944 */ /* 0x020fea0003c3ffff */
[----:B-----5:R2:W-:Y:S01]  /*1ae90*/  STL.64 [R1+0x770], R2 ;  /* 0x0007700201007387 */ /* 0x0205e20000100a00 */
[----:B------:R-:W-:-:S02]  /*1aea0*/  MOV R6, R4 ;  /* 0x0000000400067202 */ /* 0x000fc40000000f00 */
        /* <DEDUP_REMOVED lines=58> */
[----:B------:R-:W-:-:S03]  /*1b250*/  MOV R4, 0x1b270 ;  /* 0x0001b27000047802 */ /* 0x000fc60000000f00 */
[----:B-1----:R-:W-:Y:S05]  /*1b260*/  CALL.REL.NOINC `($_ZN7cutlass13device_kernelIN5flash19enable_sm80_to_sm89INS1_16FlashAttnBwdSm80INS1_25CollectiveMainloopBwdSm80ILi2ELi2EN4cute5tupleIJNS5_1CILi128EEES8_NS7_ILi64EEEEEENS_6half_tEfNS_4arch4Sm80ELb1ELb0ELb1ELb0ELb1ELb0ELb0ELb0ELi2ELi4ELi4ELi4ELb0EEENS1_24CollectiveEpilogueBwdGQAISA_fSD_Li256ELb0ELb1EEENS1_25SingleTileBwdLPTSchedulerILb0ELi128ELb1EEEEEEEEEvNT_6ParamsE$_ZZN4cute12filter_tupleINS_5tupleIJNS_10UnderscoreES2_S2_iEEENS1_IJNS1_IJNS_1CILi1EEENS4_ILi0EEEEEENS4_ILi4096EEENS1_IJiiEEENS1_IJS6_NS4_ILi8192EEEEEEEEEZNS_5sliceIS3_SC_EEDaRKT_RKT0_EUlRKT_RKT0_E_EEDaSG_SJ_OT1_ENKUlDpSM_E_clIJNS1_IJS7_EEENS1_IJS8_EEENS1_IJS9_EEENS1_IJEEEEEEDaST_) ;  /* 0xfffedcc000007944 */ /* 0x002fea0003c3ffff */
[----:B------:R-:W-:Y:S02]  /*1b270*/  MOV R4, 0x1b290 ;  /* 0x0001b29000047802 */ /* 0x000fe40000000f00 */
[----:B-1---5:R-:W-:Y:S05]  /*1b280*/  CALL.REL.NOINC `($_ZN7cutlass13device_kernelIN5flash19enable_sm80_to_sm89INS1_16FlashAttnBwdSm80INS1_25CollectiveMainloopBwdSm80ILi2ELi2EN4cute5tupleIJNS5_1CILi128EEES8_NS7_ILi64EEEEEENS_6half_tEfNS_4arch4Sm80ELb1ELb0ELb1ELb0ELb1ELb0ELb0ELb0ELi2ELi4ELi4ELi4ELb0EEENS1_24CollectiveEpilogueBwdGQAISA_fSD_Li256ELb0ELb1EEENS1_25SingleTileBwdLPTSchedulerILb0ELi128ELb1EEEEEEEEEvNT_6ParamsE$_ZN4cute5tupleIJNS0_IJNS0_IJNS_1CILi8EEENS1_ILi1EEEEEENS1_ILi2EEENS0_IJS5_S5_EEEEEENS0_IJNS0_IJS3_NS1_ILi0EEEEEENS1_ILi4096EEENS0_IJiiEEEEEEEEC2ERKS7_RKSC_) ;  /* 0xfffed74000007944 */ /* 0x022fea0003c3ffff */
[----:B-1----:R1:W5:Y:S01]  /*1b290*/  LDL.64 R2, [R1+0x758] ;  /* 0x0007580001027983 */ /* 0x0023620000100a00 */
[----:B------:R-:W-:-:S02]  /*1b2a0*/  SHF.L.U32 R4, R6, 0xd, RZ ;  /* 0x0000000d06047819 */ /* 0x000fc400000006ff */
        /* <DEDUP_REMOVED lines=199> */
[----:B------:R2:W5:Y:S01]  /*1bf20*/  LDL.64 R4, [R1+0x758] ;  /* 0x0007580001047983 */ /* 0x0005620000100a00 */
[----:B------:R-:W-:Y:S01]  /*1bf30*/  IMAD.MOV.U32 R12, RZ, RZ, R32 ;  /* 0x000000ffff0c7224 */ /* 0x000fe200078e0020 */
[----:B------:R-:W-:-:S02]  /*1bf40*/  MOV R15, R33 ;  /* 0x00000021000f7202 */ /* 0x000fc40000000f00 */
[----:B-1----:R-:W-:Y:S02]  /*1bf50*/  MOV R14, 0x1bf70 ;  /* 0x0001bf70000e7802 */ /* 0x002fe40000000f00 */
[----:B--2--5:R-:W-:Y:S05]  /*1bf60*/  CALL.REL.NOINC `($_ZN7cutlass13device_kernelIN5flash19enable_sm80_to_sm89INS1_16FlashAttnBwdSm80INS1_25CollectiveMainloopBwdSm80ILi2ELi2EN4cute5tupleIJNS5_1CILi128EEES8_NS7_ILi64EEEEEENS_6half_tEfNS_4arch4Sm80ELb1ELb0ELb1ELb0ELb1ELb0ELb0ELb0ELi2ELi4ELi4ELi4ELb0EEENS1_24CollectiveEpilogueBwdGQAISA_fSD_Li256ELb0ELb1EEENS1_25SingleTileBwdLPTSchedulerILb0ELi128ELb1EEEEEEEEEvNT_6ParamsE$_ZN4cute3eso3ESOILb1ELb0EJNS_6LayoutINS_5tupleIJNS3_IJNS_1CILi8EEENS4_ILi1EEEEEENS4_ILi4EEEEEENS3_IJNS3_IJS6_NS4_ILi0EEEEEES5_EEEEENS_10ViewEngineIPN7cutlass6half_tEEEEEC2ERKSD_RKSI_) ;  /* 0xfffec54000007944 */ /* 0x024fea0003c3ffff */
        /* <DEDUP_REMOVED lines=12> */
[----:B------:R2:W5:Y:S01]  /*1c030*/  LDL.64 R4, [R1+0x758] ;  /* 0x0007580001047983 */ /* 0x0005620000100a00 */
[----:B-1----:R-:W-:Y:S01]  /*1c040*/  IMAD.MOV.U32 R2, RZ, RZ, R6 ;  /* 0x000000ffff027224 */ /* 0x002fe200078e0006 */
[----:B------:R-:W-:-:S02]  /*1c050*/  MOV R15, R7 ;  /* 0x00000007000f7202 */ /* 0x000fc40000000f00 */
[----:B------:R-:W-:Y:S02]  /*1c060*/  MOV R14, 0x1c080 ;  /* 0x0001c080000e7802 */ /* 0x000fe40000000f00 */
[----:B--2--5:R-:W-:Y:S05]  /*1c070*/  CALL.REL.NOINC `($_ZN7cutlass13device_kernelIN5flash19enable_sm80_to_sm89INS1_16FlashAttnBwdSm80INS1_25CollectiveMainloopBwdSm80ILi2ELi2EN4cute5tupleIJNS5_1CILi128EEES8_NS7_ILi64EEEEEENS_6half_tEfNS_4arch4Sm80ELb1ELb0ELb1ELb0ELb1ELb0ELb0ELb0ELi2ELi4ELi4ELi4ELb0EEENS1_24CollectiveEpilogueBwdGQAISA_fSD_Li256ELb0ELb1EEENS1_25SingleTileBwdLPTSchedulerILb0ELi128ELb1EEEEEEEEEvNT_6ParamsE$_ZN4cute3eso3ESOILb1ELb0EJNS_6LayoutINS_5tupleIJNS3_IJNS3_IJNS_1CILi8EEENS4_ILi1EEEEEES6_EEENS3_IJNS3_IJS6_S6_EEENS4_ILi4EEEEEEEEENS3_IJNS3_IJNS3_IJS6_NS4_ILi0EEEEEESD_EEENS3_IJNS3_IJSD_SD_EEENS4_ILi2048EEEEEEEEEEENS_10ViewEngineINS_8smem_ptrIPN7cutlass6half_tEEEEEEEC2ERKSK_RKSR_) ;  /* 0xfffeb60000007944 */ /* 0x024fea0003c3ffff */
[----:B-1----:R1:W5:Y:S01]  /*1c080*/  LDL.64 R2, [R1+0x758] ;  /* 0x0007580001027983 */ /* 0x0023620000100a00 */
[----:B------:R-:W-:Y:S01]  /*1c090*/  IMAD.MOV.U32 R12, RZ, RZ, R4 ;  /* 0x000000ffff0c7224 */ /* 0x000fe200078e0004 */
[----:B------:R-:W-:Y:S02]  /*1c0a0*/  MOV R15, R5 ;  /* 0x00000005000f7202 */ /* 0x000fe40000000f00 */
[----:B------:R-:W-:Y:S02]  /*1c0b0*/  MOV R14, 0x1c0d0 ;  /* 0x0001c0d0000e7802 */ /* 0x000fe40000000f00 */
[----:B-1---5:R-:W-:Y:S05]  /*1c0c0*/  CALL.REL.NOINC `($_ZN7cutlass13device_kernelIN5flash19enable_sm80_to_sm89INS1_16FlashAttnBwdSm80INS1_25CollectiveMainloopBwdSm80ILi2ELi2EN4cute5tupleIJNS5_1CILi128EEES8_NS7_ILi64EEEEEENS_6half_tEfNS_4arch4Sm80ELb1ELb0ELb1ELb0ELb1ELb0ELb0ELb0ELi2ELi4ELi4ELi4ELb0EEENS1_24CollectiveEpilogueBwdGQAISA_fSD_Li256ELb0ELb1EEENS1_25SingleTileBwdLPTSchedulerILb0ELi128ELb1EEEEEEEEEvNT_6ParamsE$_ZN4cute3eso3ESOILb1ELb0EJNS_6LayoutINS_5tupleIJNS3_IJNS_1CILi8EEENS4_ILi1EEEEEENS4_ILi4EEEEEENS3_IJNS3_IJS6_NS4_ILi0EEEEEES5_EEEEENS_10ViewEngineIPN7cutlass6half_tEEEEEC2ERKSD_RKSI_) ;  /* 0xfffec3e000007944 */ /* 0x022fea0003c3ffff */
[----:B------:R2:W5:Y:S01]  /*1c0d0*/  LDL.64 R8, [R1+0x758] ;  /* 0x0007580001087983 */ /* 0x0005620000100a00 */
[----:B------:R-:W-:Y:S02]  /*1c0e0*/  MOV R38, R60 ;  /* 0x0000003c00267202 */ /* 0x000fe40000000f00 */
[----:B------:R-:W-:Y:S02]  /*1c0f0*/  MOV R46, 0x1c110 ;  /* 0x0001c110002e7802 */ /* 0x000fe40000000f00 */
[----:B-12--5:R-:W-:Y:S05]  /*1c100*/  CALL.REL.NOINC `($_ZN7cutlass13device_kernelIN5flash19enable_sm80_to_sm89INS1_16FlashAttnBwdSm80INS1_25CollectiveMainloopBwdSm80ILi2ELi2EN4cute5tupleIJNS5_1CILi128EEES8_NS7_ILi64EEEEEENS_6half_tEfNS_4arch4Sm80ELb1ELb0ELb1ELb0ELb1ELb0ELb0ELb0ELi2ELi4ELi4ELi4ELb0EEENS1_24CollectiveEpilogueBwdGQAISA_fSD_Li256ELb0ELb1EEENS1_25SingleTileBwdLPTSchedulerILb0ELi128ELb1EEEEEEEEEvNT_6ParamsE$_ZN4cute8smem_ptrIPN7cutlass6half_tEECI1NS_12iter_adaptorIS3_S4_EEES3_) ;  /* 0xfffecba000007944 */ /* 0x026fea0003c3ffff */
[----:B-1----:R1:W5:Y:S01]  /*1c110*/  LDL.64 R2, [R1+0x758] ;  /* 0x0007580001027983 */ /* 0x0023620000100a00 */
[----:B------:R-:W-:-:S03]  /*1c120*/  MOV R16, 0x1c140 ;  /* 0x0001c14000107802 */ /* 0x000fc60000000f00 */
[----:B-1---5:R-:W-:Y:S05]  /*1c130*/  CALL.REL.NOINC `($_ZN7cutlass13device_kernelIN5flash19enable_sm80_to_sm89INS1_16FlashAttnBwdSm80INS1_25CollectiveMainloopBwdSm80ILi2ELi2EN4cute5tupleIJNS5_1CILi128EEES8_NS7_ILi64EEEEEENS_6half_tEfNS_4arch4Sm80ELb1ELb0ELb1ELb0ELb1ELb0ELb0ELb0ELi2ELi4ELi4ELi4ELb0EEENS1_24CollectiveEpilogueBwdGQAISA_fSD_Li256ELb0ELb1EEENS1_25SingleTileBwdLPTSchedulerILb0ELi128ELb1EEEEEEEEEvNT_6ParamsE$_ZN4cute3eso3ESOILb1ELb0EJNS_6LayoutINS_5tupleIJNS3_IJNS_1CILi8EEENS4_ILi1EEEEEENS4_ILi4EEEEEENS3_IJNS3_IJS6_NS4_ILi0EEEEEENS4_ILi2048EEEEEEEENS_10ViewEngineINS_8smem_ptrIPN7cutlass6half_tEEEEEEEC2ERKSE_RKSL_) ;  /* 0xfffec2f000007944 */ /* 0x022fea0003c3ffff */
[----:B------:R2:W5:Y:S01]  /*1c140*/  LDL.64 R10, [R1+0x758] ;  /* 0x00075800010a7983 */ /* 0x0005620000100a00 */
[----:B------:R-:W-:Y:S01]  /*1c150*/  IMAD.MOV.U32 R83, RZ, RZ, R60 ;  /* 0x000000ffff537224 */ /* 0x000fe200078e003c */
[----:B------:R-:W-:-:S02]  /*1c160*/  MOV R47, RZ ;  /* 0x000000ff002f7202 */ /* 0x000fc40000000f00 */
        /* <DEDUP_REMOVED lines=14> */
[----:B------:R-:W-:-:S02]  /*1c250*/  MOV R38, 0x1c270 ;  /* 0x0001c27000267802 */ /* 0x000fc40000000f00 */
[----:B-1---5:R-:W-:Y:S05]  /*1c260*/  CALL.REL.NOINC `($_ZN7cutlass13device_kernelIN5flash19enable_sm80_to_sm89INS1_16FlashAttnBwdSm80INS1_25CollectiveMainloopBwdSm80ILi2ELi2EN4cute5tupleIJNS5_1CILi128EEES8_NS7_ILi64EEEEEENS_6half_tEfNS_4arch4Sm80ELb1ELb0ELb1ELb0ELb1ELb0ELb0ELb0ELi2ELi4ELi4ELi4ELb0EEENS1_24CollectiveEpilogueBwdGQAISA_fSD_Li256ELb0ELb1EEENS1_25SingleTileBwdLPTSchedulerILb0ELi128ELb1EEEEEEEEEvNT_6ParamsE$_ZN4cute3eso3ESOILb1ELb0EJNS_6LayoutINS_5tupleIJNS3_IJNS_1CILi8EEENS4_ILi1EEEEEEEEENS3_IJNS3_IJS6_NS4_ILi0EEEEEEEEEEENS_10ViewEngineINS_8smem_ptrIPN7cutlass6half_tEEEEEEEC2ERKSC_RKSJ_) ;  /* 0xfffebbf000007944 */ /* 0x022fea0003c3ffff */
[----:B-1----:R1:W5:Y:S01]  /*1c270*/  LDL.64 R2, [R1+0x758] ;  /* 0x0007580001027983 */ /* 0x0023620000100a00 */
[----:B------:R-:W-:Y:S01]  /*1c280*/  IMAD.MOV.U32 R83, RZ, RZ, R60 ;  /* 0x000000ffff537224 */ /* 0x000fe200078e003c */
[----:B------:R-:W-:-:S02]  /*1c290*/  MOV R47, RZ ;  /* 0x000000ff002f7202 */ /* 0x000fc40000000f00 */
        /* <DEDUP_REMOVED lines=211> */
.L_x_4660:
[----:B------:R-:W-:-:S13]  /*1cfd0*/  ISETP.NE.AND P0, PT, R25, 0x3, PT ;  /* 0x000000031900780c */ /* 0x000fda0003f05270 */
[----:B-1----:R-:W-:Y:S05]  /*1cfe0*/  @!P0 BRA `(.L_x_4657) ;  /* 0x00001ea000008947 */ /* 0x002fea0003800000 */
[----:B------:R-:W-:Y:S01]  /*1cff0*/  IADD3 R8, R25, 0x1, RZ ;  /* 0x0000000119087810 */ /* 0x000fe20007ffe0ff */
[----:B------:R-:W-:Y:S01]  /*1d000*/  IMAD.MOV.U32 R83, RZ, RZ, R60 ;  /* 0x000000ffff537224 */ /* 0x000fe200078e003c */
[----:B------:R-:W-:-:S03]  /*1d010*/  MOV R46, 0x1d040 ;  /* 0x0001d040002e7802 */ /* 0x000fc60000000f00 */
[----:B-1----:R-:W-:Y:S02]  /*1d020*/  IMAD.MOV.U32 R3, RZ, RZ, R8 ;  /* 0x000000ffff037224 */ /* 0x002fe400078e0008 */
[----:B------:R-:W-:Y:S05]  /*1d030*/  CALL.REL.NOINC `($_ZN7cutlass13device_kernelIN5flash19enable_sm80_to_sm89INS1_16FlashAttnBwdSm80INS1_25CollectiveMainloopBwdSm80ILi2ELi2EN4cute5tupleIJNS5_1CILi128EEES8_NS7_ILi64EEEEEENS_6half_tEfNS_4arch4Sm80ELb1ELb0ELb1ELb0ELb1ELb0ELb0ELb0ELi2ELi4ELi4ELi4ELb0EEENS1_24CollectiveEpilogueBwdGQAISA_fSD_Li256ELb0ELb1EEENS1_25SingleTileBwdLPTSchedulerILb0ELi128ELb1EEEEEEEEEvNT_6ParamsE$_ZN4cute3eso3ESOILb1ELb0EJNS_10UnderscoreES2_iEEC2ERKS2_S5_RKi) ;  /* 0xfffe9b2000007944 */ /* 0x000fea0003c3ffff */
        /* <DEDUP_REMOVED lines=21> */
[----:B------:R-:W-:Y:S02]  /*1d190*/  MOV R3, R8 ;  /* 0x0000000800037202 */ /* 0x000fe40000000f00 */
        /* <DEDUP_REMOVED lines=184> */
[----:B-1----:R-:W-:Y:S01]  /*1dd20*/  IMAD.MOV.U32 R3, RZ, RZ, R8 ;  /* 0x000000ffff037224 */ /* 0x002fe200078e0008 */
[----:B------:R-:W-:-:S02]  /*1dd30*/  MOV R83, R60 ;  /* 0x0000003c00537202 */ /* 0x000fc40000000f00 */
        /* <DEDUP_REMOVED lines=276> */
[----:B------:R-:W-:Y:S05]  /*1ee80*/  CALL.REL.NOINC `($_ZN7cutlass13device_kernelIN5flash19enable_sm80_to_sm89INS1_16FlashAttnBwdSm80INS1_25CollectiveMainloopBwdSm80ILi2ELi2EN4cute5tupleIJNS5_1CILi128EEES8_NS7_ILi64EEEEEENS_6half_tEfNS_4arch4Sm80ELb1ELb0ELb1ELb0ELb1ELb0ELb0ELb0ELi2ELi4ELi4ELi4ELb0EEENS1_24CollectiveEpilogueBwdGQAISA_fSD_Li256ELb0ELb1EEENS1_25SingleTileBwdLPTSchedulerILb0ELi128ELb1EEEEEEEEEvNT_6ParamsE$_ZZN5flash25CollectiveMainloopBwdSm80ILi2ELi2EN4cute5tupleIJNS1_1CILi128EEES4_NS3_ILi64EEEEEEN7cutlass6half_tEfNS7_4arch4Sm80ELb1ELb0ELb1ELb0ELb1ELb0ELb0ELb0ELi2ELi4ELi4ELi4ELb0EE3mmaINS_16FlashAttnBwdSm80ISB_NS_24CollectiveEpilogueBwdGQAIS6_fSA_Li256ELb0ELb1EEENS_25SingleTileBwdLPTSchedulerILb0ELi128ELb1EEEE13SharedStorageENS1_6TensorINS1_11ArrayEngineIfLm32EEENS1_6LayoutINS2_IJNS2_IJNS3_ILi2EEESO_EEESO_NS3_ILi4EEEEEENS2_IJNS2_IJNS3_ILi1EEESO_EEESQ_NS3_ILi8EEEEEEEEEEEEbRKNSB_6ParamsERT0_S12_iNS2_IJiiiEEERT_ENKUlvE_clEv) ;  /* 0x0002783000007944 */ /* 0x000fea0003c00000 */
.L_x_4657:
[----:B------:R-:W-:Y:S01]  /*1ee90*/  IMAD.MOV.U32 R83, RZ, RZ, R60 ;  /* 0x000000ffff537224 */ /* 0x000fe200078e003c */
[----:B-1----:R-:W-:Y:S01]  /*1eea0*/  MOV R3, R25 ;  /* 0x0000001900037202 */ /* 0x002fe20000000f00 */
[----:B------:R-:W-:Y:S01]  /*1eeb0*/  IMAD.MOV.U32 R48, RZ, RZ, RZ ;  /* 0x000000ffff307224 */ /* 0x000fe200078e00ff */
[----:B------:R-:W-:-:S02]  /*1eec0*/  MOV R46, 0x1eee0 ;  /* 0x0001eee0002e7802 */ /* 0x000fc40000000f00 */
[----:B------:R-:W-:Y:S05]  /*1eed0*/  CALL.REL.NOINC `($_ZN7cutlass13device_kernelIN5flash19enable_sm80_to_sm89INS1_16FlashAttnBwdSm80INS1_25CollectiveMainloopBwdSm80ILi2ELi2EN4cute5tupleIJNS5_1CILi128EEES8_NS7_ILi64EEEEEENS_6half_tEfNS_4arch4Sm80ELb1ELb0ELb1ELb0ELb1ELb0ELb0ELb0ELi2ELi4ELi4ELi4ELb0EEENS1_24CollectiveEpilogueBwdGQAISA_fSD_Li256ELb0ELb1EEENS1_25SingleTileBwdLPTSchedulerILb0ELi128ELb1EEEEEEEEEvNT_6ParamsE$_ZN4cute3eso3ESOILb1ELb0EJNS_10UnderscoreES2_iEEC2ERKS2_S5_RKi) ;  /* 0xfffe7c8000007944 */ /* 0x000fea0003c3ffff */
        /* <DEDUP_REMOVED lines=16> */
[----:B------:R-:W-:Y:S02]  /*1efe0*/  MOV R3, R25 ;  /* 0x0000001900037202 */ /* 0x000fe40000000f00 */
        /* <DEDUP_REMOVED lines=18> */
.L_x_4658:
        /* <DEDUP_REMOVED lines=190> */
.L_x_4659:
[----:B-1----:R-:W2:Y:S01]  /*1fcf0*/  LDL.64 R4, [R61+0xa0] ;  /* 0x0000a0003d047983 */ /* 0x002ea20000100a00 */
[----:B------:R-:W-:Y:S01]  /*1fd00*/  ULDC.64 UR4, c[0x0][0x118] ;  /* 0x0000460000047ab9 */ /* 0x000fe20000000a00 */
[----:B------:R-:W-:Y:S02]  /*1fd10*/  MOV R10, 0x1fd40 ;  /* 0x0001fd40000a7802 */ /* 0x000fe40000000f00 */
[----:B--2---:R-:W5:Y:S04]  /*1fd20*/  LD.E.64 R4, [R4.64] ;  /* 0x0000000404047980 */ /* 0x004f68000c101b00 */
[----:B-----5:R-:W-:Y:S05]  /*1fd30*/  CALL.REL.NOINC `($_ZN7cutlass13device_kernelIN5flash19enable_sm80_to_sm89INS1_16FlashAttnBwdSm80INS1_25CollectiveMainloopBwdSm80ILi2ELi2EN4cute5tupleIJNS5_1CILi128EEES8_NS7_ILi64EEEEEENS_6half_tEfNS_4arch4Sm80ELb1ELb0ELb1ELb0ELb1ELb0ELb0ELb0ELi2ELi4ELi4ELi4ELb0EEENS1_24CollectiveEpilogueBwdGQAISA_fSD_Li256ELb0ELb1EEENS1_25SingleTileBwdLPTSchedulerILb0ELi128ELb1EEEEEEEEEvNT_6ParamsE$_ZN4cute8smem_ptrIPfECI1NS_12iter_adaptorIS1_S2_EEES1_) ;  /* 0xfffe8ff000007944 */ /* 0x020fea0003c3ffff */
[----:B-1----:R1:W5:Y:S01]  /*1fd40*/  LDL.64 R4, [R1+0x758] ;  /* 0x0007580001047983 */ /* 0x0023620000100a00 */
[----:B------:R-:W-:-:S03]  /*1fd50*/  MOV R10, 0x1fd70 ;  /* 0x0001fd70000a7802 */ /* 0x000fc60000000f00 */
[----:B-1---5:R-:W-:Y:S05]  /*1fd60*/  CALL.REL.NOINC `($_ZN7cutlass13device_kernelIN5flash19enable_sm80_to_sm89INS1_16FlashAttnBwdSm80INS1_25CollectiveMainloopBwdSm80ILi2ELi2EN4cute5tupleIJNS5_1CILi128EEES8_NS7_ILi64EEEEEENS_6half_tEfNS_4arch4Sm80ELb1ELb0ELb1ELb0ELb1ELb0ELb0ELb0ELi2ELi4ELi4ELi4ELb0EEENS1_24CollectiveEpilogueBwdGQAISA_fSD_Li256ELb0ELb1EEENS1_25SingleTileBwdLPTSchedulerILb0ELi128ELb1EEEEEEEEEvNT_6ParamsE$_ZN4cute3eso3ESOILb1ELb0EJNS_6LayoutINS_5tupleIJNS3_IJNS_1CILi2EEES5_EEEEEENS3_IJNS3_IJNS4_ILi8EEENS4_ILi64EEEEEEEEEEENS_10ViewEngineINS_8smem_ptrIPfEEEEEEC2ERKSC_RKSH_) ;  /* 0xfffe7d1000007944 */ /* 0x022fea0003c3ffff */
[----:B------:R2:W-:Y:S04]  /*1fd70*/  STL.128 [R1+0xa50], RZ ;  /* 0x000a50ff01007387 */ /* 0x0005e80000100c00 */
[----:B------:R2:W5:Y:S01]  /*1fd80*/  LDL.64 R12, [R61+0xa0] ;  /* 0x0000a0003d0c7983 */ /* 0x0005620000100a00 */
[----:B------:R-:W-:Y:S01]  /*1fd90*/  IADD3 R6, P0, R58, 0x300, RZ ;  /* 0x000003003a067810 */ /* 0x000fe20007f1e0ff */
[----:B------:R-:W-:Y:S01]  /*1fda0*/  IMAD.MOV.U32 R83, RZ, RZ, R60 ;  /* 0x000000ffff537224 */ /* 0x000fe200078e003c */
[----:B------:R-:W-:-:S02]  /*1fdb0*/  MOV R47, R24 ;  /* 0x00000018002f7202 */ /* 0x000fc40000000f00 */
[----:B------:R-:W-:Y:S01]  /*1fdc0*/  MOV R46, 0x1fdf0 ;  /* 0x0001fdf0002e7802 */ /* 0x000fe20000000f00 */
[----:B------:R-:W-:-:S03]  /*1fdd0*/  IMAD.X R2, RZ, RZ, R57, P0 ;  /* 0x000000ffff027224 */ /* 0x000fc600000e0639 */
[----:B-12--5:R-:W-:Y:S05]  /*1fde0*/  CALL.REL.NOINC `($_ZN7cutlass13device_kernelIN5flash19enable_sm80_to_sm89INS1_16FlashAttnBwdSm80INS1_25CollectiveMainloopBwdSm80ILi2ELi2EN4cute5tupleIJNS5_1CILi128EEES8_NS7_ILi64EEEEEENS_6half_tEfNS_4arch4Sm80ELb1ELb0ELb1ELb0ELb1ELb0ELb0ELb0ELi2ELi4ELi4ELi4ELb0EEENS1_24CollectiveEpilogueBwdGQAISA_fSD_Li256ELb0ELb1EEENS1_25SingleTileBwdLPTSchedulerILb0ELi128ELb1EEEEEEEEEvNT_6ParamsE$_ZN4cute3eso3ESOILb1ELb0EJNS_10UnderscoreEiEEC2ERKS2_RKi) ;  /* 0xfffe6db000007944 */ /* 0x026fea0003c3ffff */
[----:B------:R-:W2:Y:S01]  /*1fdf0*/  LDL R5, [R1+0x758] ;  /* 0x0007580001057983 */ /* 0x000ea20000100800 */
[----:B------:R-:W-:Y:S02]  /*1fe00*/  MOV R8, 0x1fe30 ;  /* 0x0001fe3000087802 */ /* 0x000fe40000000f00 */
[----:B--2---:R-:W-:Y:S02]  /*1fe10*/  SHF.L.U32 R5, R5, 0x7, RZ ;  /* 0x0000000705057819 */ /* 0x004fe400000006ff */
[----:B-1----:R-:W-:Y:S05]  /*1fe20*/  CALL.REL.NOINC `($_ZN7cutlass13device_kernelIN5flash19enable_sm80_to_sm89INS1_16FlashAttnBwdSm80INS1_25CollectiveMainloopBwdSm80ILi2ELi2EN4cute5tupleIJNS5_1CILi128EEES8_NS7_ILi64EEEEEENS_6half_tEfNS_4arch4Sm80ELb1ELb0ELb1ELb0ELb1ELb0ELb0ELb0ELi2ELi4ELi4ELi4ELb0EEENS1_24CollectiveEpilogueBwdGQAISA_fSD_Li256ELb0ELb1EEENS1_25SingleTileBwdLPTSchedulerILb0ELi128ELb1EEEEEEEEEvNT_6ParamsE$_ZN4cute3eso3ESOILb1ELb0EJNS_6LayoutINS_5tupleIJNS3_IJNS_1CILi2EEES5_EEEEEENS3_IJNS3_IJNS4_ILi8EEENS4_ILi64EEEEEEEEEEEiEEC2ERKSC_RKi) ;  /* 0xfffe7c9000007944 */ /* 0x002fea0003c3ffff */
[----:B------:R-:W-:Y:S01]  /*1fe30*/  ULDC.64 UR4, c[0x0][0x118] ;  /* 0x0000460000047ab9 */ /* 0x000fe20000000a00 */
[----:B------:R-:W2:Y:S04]  /*1fe40*/  LDL R3, [R1+0x758] ;  /* 0x0007580001037983 */ /* 0x000ea80000100800 */
[----:B-1----:R-:W2:Y:S01]  /*1fe50*/  LD.E.64 R4, [R12.64] ;  /* 0x000000040c047980 */ /* 0x002ea2000c101b00 */
[----:B------:R-:W-:Y:S01]  /*1fe60*/  MOV R10, 0x1fe90 ;  /* 0x0001fe90000a7802 */ /* 0x000fe20000000f00 */
[----:B--2---:R-:W-:-:S04]  /*1fe70*/  IMAD.WIDE R4, R3, 0x4, R4 ;  /* 0x0000000403047825 */ /* 0x004fc800078e0204 */
[----:B------:R-:W-:Y:S05]  /*1fe80*/  CALL.REL.NOINC `($_ZN7cutlass13device_kernelIN5flash19enable_sm80_to_sm89INS1_16FlashAttnBwdSm80INS1_25CollectiveMainloopBwdSm80ILi2ELi2EN4cute5tupleIJNS5_1CILi128EEES8_NS7_ILi64EEEEEENS_6half_tEfNS_4arch4Sm80ELb1ELb0ELb1ELb0ELb1ELb0ELb0ELb0ELi2ELi4ELi4ELi4ELb0EEENS1_24CollectiveEpilogueBwdGQAISA_fSD_Li256ELb0ELb1EEENS1_25SingleTileBwdLPTSchedulerILb0ELi128ELb1EEEEEEEEEvNT_6ParamsE$_ZN4cute8smem_ptrIPfECI1NS_12iter_adaptorIS1_S2_EEES1_) ;  /* 0xfffe8ea000007944 */ /* 0x000fea0003c3ffff */
[----:B-1----:R1:W5:Y:S01]  /*1fe90*/  LDL.64 R4, [R1+0x758] ;  /* 0x0007580001047983 */ /* 0x0023620000100a00 */
[----:B------:R-:W-:-:S03]  /*1fea0*/  MOV R10, 0x1fec0 ;  /* 0x0001fec0000a7802 */ /* 0x000fc60000000f00 */
[----:B-1---5:R-:W-:Y:S05]  /*1feb0*/  CALL.REL.NOINC `($_ZN7cutlass13device_kernelIN5flash19enable_sm80_to_sm89INS1_16FlashAttnBwdSm80INS1_25CollectiveMainloopBwdSm80ILi2ELi2EN4cute5tupleIJNS5_1CILi128EEES8_NS7_ILi64EEEEEENS_6half_tEfNS_4arch4Sm80ELb1ELb0ELb1ELb0ELb1ELb0ELb0ELb0ELi2ELi4ELi4ELi4ELb0EEENS1_24CollectiveEpilogueBwdGQAISA_fSD_Li256ELb0ELb1EEENS1_25SingleTileBwdLPTSchedulerILb0ELi128ELb1EEEEEEEEEvNT_6ParamsE$_ZN4cute3eso3ESOILb1ELb0EJNS_6LayoutINS_5tupleIJNS3_IJNS_1CILi2EEES5_EEEEEENS3_IJNS3_IJNS4_ILi8EEENS4_ILi64EEEEEEEEEEENS_10ViewEngineINS_8smem_ptrIPfEEEEEEC2ERKSC_RKSH_) ;  /* 0xfffe7bc000007944 */ /* 0x022fea0003c3ffff */
[----:B-1----:R1:W5:Y:S01]  /*1fec0*/  LDL.64 R4, [R1+0x758] ;  /* 0x0007580001047983 */ /* 0x0023620000100a00 */
[----:B------:R-:W-:Y:S01]  /*1fed0*/  IMAD.MOV.U32 R9, RZ, RZ, R2 ;  /* 0x000000ffff097224 */ /* 0x000fe200078e0002 */
[----:B------:R-:W-:-:S02]  /*1fee0*/  MOV R2, R6 ;  /* 0x0000000600027202 */ /* 0x000fc40000000f00 */
[----:B------:R-:W-:Y:S02]  /*1fef0*/  MOV R8, 0x1ff10 ;  /* 0x0001ff1000087802 */ /* 0x000fe40000000f00 */
[----:B-1---5:R-:W-:Y:S05]  /*1ff00*/  CALL.REL.NOINC `($_ZN7cutlass13device_kernelIN5flash19enable_sm80_to_sm89INS1_16FlashAttnBwdSm80INS1_25CollectiveMainloopBwdSm80ILi2ELi2EN4cute5tupleIJNS5_1CILi128EEES8_NS7_ILi64EEEEEENS_6half_tEfNS_4arch4Sm80ELb1ELb0ELb1ELb0ELb1ELb0ELb0ELb0ELi2ELi4ELi4ELi4ELb0EEENS1_24CollectiveEpilogueBwdGQAISA_fSD_Li256ELb0ELb1EEENS1_25SingleTileBwdLPTSchedulerILb0ELi128ELb1EEEEEEEEEvNT_6ParamsE$_ZN4cute3eso3ESOILb1ELb0EJNS_6LayoutINS_5tupleIJNS_1CILi1EEENS4_ILi4EEEEEENS3_IJNS4_ILi0EEES5_EEEEENS_10ViewEngineIPfEEEEC2ERKSA_RKSD_) ;  /* 0xfffe86f000007944 */ /* 0x022fea0003c3ffff */
[----:B------:R2:W5:Y:S01]  /*1ff10*/  LDL.64 R2, [R1+0x758] ;  /* 0x0007580001027983 */ /* 0x0005620000100a00 */
[----:B------:R-:W-:Y:S02]  /*1ff20*/  MOV R9, R5 ;  /* 0x0000000500097202 */ /* 0x000fe40000000f00 */
[----:B------:R-:W-:Y:S02]  /*1ff30*/  MOV R8, 0x1ff50 ;  /* 0x0001ff5000087802 */ /* 0x000fe40000000f00 */
[----:B-12--5:R-:W-:Y:S05]  /*1ff40*/  CALL.REL.NOINC `($_ZN7cutlass13device_kernelIN5flash19enable_sm80_to_sm89INS1_16FlashAttnBwdSm80INS1_25CollectiveMainloopBwdSm80ILi2ELi2EN4cute5tupleIJNS5_1CILi128EEES8_NS7_ILi64EEEEEENS_6half_tEfNS_4arch4Sm80ELb1ELb0ELb1ELb0ELb1ELb0ELb0ELb0ELi2ELi4ELi4ELi4ELb0EEENS1_24CollectiveEpilogueBwdGQAISA_fSD_Li256ELb0ELb1EEENS1_25SingleTileBwdLPTSchedulerILb0ELi128ELb1EEEEEEEEEvNT_6ParamsE$_ZN4cute3eso3ESOILb1ELb0EJNS_6LayoutINS_5tupleIJNS_1CILi1EEENS3_IJNS4_ILi2EEES6_EEEEEENS3_IJNS4_ILi0EEENS3_IJNS4_ILi8EEENS4_ILi64EEEEEEEEEEENS_10ViewEngineINS_8smem_ptrIPfEEEEEEC2ERKSE_RKSJ_) ;  /* 0xfffe865000007944 */ /* 0x026fea0003c3ffff */
[----:B-1----:R1:W5:Y:S01]  /*1ff50*/  LDL.64 R4, [R1+0x758] ;  /* 0x0007580001047983 */ /* 0x0023620000100a00 */
[----:B------:R-:W-:-:S03]  /*1ff60*/  MOV R10, 0x1ff80 ;  /* 0x0001ff80000a7802 */ /* 0x000fc60000000f00 */
[----:B-1---5:R-:W-:Y:S05]  /*1ff70*/  CALL.REL.NOINC `($_ZN7cutlass13device_kernelIN5flash19enable_sm80_to_sm89INS1_16FlashAttnBwdSm80INS1_25CollectiveMainloopBwdSm80ILi2ELi2EN4cute5tupleIJNS5_1CILi128EEES8_NS7_ILi64EEEEEENS_6half_tEfNS_4arch4Sm80ELb1ELb0ELb1ELb0ELb1ELb0ELb0ELb0ELi2ELi4ELi4ELi4ELb0EEENS1_24CollectiveEpilogueBwdGQAISA_fSD_Li256ELb0ELb1EEENS1_25SingleTileBwdLPTSchedulerILb0ELi128ELb1EEEEEEEEEvNT_6ParamsE$_ZN4cute8smem_ptrIPfECI1NS_12iter_adaptorIS1_S2_EEES1_) ;  /* 0xfffe8db000007944 */ /* 0x022fea0003c3ffff */
[----:B-1----:R1:W5:Y:S01]  /*1ff80*/  LDL.64 R4, [R1+0x758] ;  /* 0x0007580001047983 */ /* 0x0023620000100a00 */
[----:B------:R-:W-:-:S03]  /*1ff90*/  MOV R10, 0x1ffb0 ;  /* 0x0001ffb0000a7802 */ /* 0x000fc60000000f00 */
[----:B-1---5:R-:W-:Y:S05]  /*1ffa0*/  CALL.REL.NOINC `($_ZN7cutlass13device_kernelIN5flash19enable_sm80_to_sm89INS1_16FlashAttnBwdSm80INS1_25CollectiveMainloopBwdSm80ILi2ELi2EN4cute5tupleIJNS5_1CILi128EEES8_NS7_ILi64EEEEEENS_6half_tEfNS_4arch4Sm80ELb1ELb0ELb1ELb0ELb1ELb0ELb0ELb0ELi2ELi4ELi4ELi4ELb0EEENS1_24CollectiveEpilogueBwdGQAISA_fSD_Li256ELb0ELb1EEENS1_25SingleTileBwdLPTSchedulerILb0ELi128ELb1EEEEEEEEEvNT_6ParamsE$_ZN4cute3eso3ESOILb1ELb0EJNS_6LayoutINS_5tupleIJNS3_IJNS_1CILi2EEES5_EEEEEENS3_IJNS3_IJNS4_ILi8EEENS4_ILi64EEEEEEEEEEENS_10ViewEngineINS_8smem_ptrIPfEEEEEEC2ERKSC_RKSH_) ;  /* 0xfffe7ad000007944 */ /* 0x022fea0003c3ffff */
[----:B------:R2:W5:Y:S01]  /*1ffb0*/  LDL.64 R10, [R1+0x758] ;  /* 0x00075800010a7983 */ /* 0x0005620000100a00 */
[----:B-1----:R-:W-:Y:S01]  /*1ffc0*/  IMAD.MOV.U32 R4, RZ, RZ, R2 ;  /* 0x000000ffff047224 */ /* 0x002fe200078e0002 */
[----:B------:R-:W-:Y:S02]  /*1ffd0*/  MOV R7, R3 ;  /* 0x0000000300077202 */ /* 0x000fe40000000f00 */
[----:B------:R-:W-:Y:S02]  /*1ffe0*/  MOV R8, 0x20000 ;  /* 0x0002000000087802 */ /* 0x000fe40000000f00 */
[----:B--2--5:R-:W-:Y:S05]  /*1fff0*/  CALL.REL.NOINC `($_ZN7cutlass13device_kernelIN5flash19enable_sm80_to_sm89INS1_16FlashAttnBwdSm80INS1_25CollectiveMainloopBwdSm80ILi2ELi2EN4cute5tupleIJNS5_1CILi128EEES8_NS7_ILi64EEEEEENS_6half_tEfNS_4arch4Sm80ELb1ELb0ELb1ELb0ELb1ELb0ELb0ELb0ELi2ELi4ELi4ELi4ELb0EEENS1_24CollectiveEpilogueBwdGQAISA_fSD_Li256ELb0ELb1EEENS1_25SingleTileBwdLPTSchedulerILb0ELi128ELb1EEEEEEEEEvNT_6ParamsE$_ZN4cute3eso3ESOILb1ELb0EJNS_6LayoutINS_5tupleIJNS_1CILi4EEEEEENS3_IJNS4_ILi1EEEEEEEENS_10ViewEngineIPfEEEEC2ERKS9_RKSC_) ;  /* 0xfffe866000007944 */ /* 0x024fea0003c3ffff */
        /* <DEDUP_REMOVED lines=13> */
[----:B--2---:R-:W-:Y:S05]  /*200d0*/  CALL.REL.NOINC `($_ZN7cutlass13device_kernelIN5flash19enable_sm80_to_sm89INS1_16FlashAttnBwdSm80INS1_25CollectiveMainloopBwdSm80ILi2ELi2EN4cute5tupleIJNS5_1CILi128EEES8_NS7_ILi64EEEEEENS_6half_tEfNS_4arch4Sm80ELb1ELb0ELb1ELb0ELb1ELb0ELb0ELb0ELi2ELi4ELi4ELi4ELb0EEENS1_24CollectiveEpilogueBwdGQAISA_fSD_Li256ELb0ELb1EEENS1_25SingleTileBwdLPTSchedulerILb0ELi128ELb1EEEEEEEEEvNT_6ParamsE$_ZN4cute3eso3ESOILb1ELb0EJNS_6LayoutINS_5tupleIJNS3_IJNS_1CILi2EEES5_EEENS3_IJS5_NS4_ILi8EEEEEEEEENS3_IJNS3_IJS5_NS4_ILi4EEEEEENS3_IJNS4_ILi1EEES7_EEEEEEEENS_10ViewEngineIPfEEEEC2ERKSF_RKSI_) ;  /* 0xfffe7a2000007944 */ /* 0x004fea0003c3ffff */
[----:B------:R2:W5:Y:S01]  /*200e0*/  LDL.64 R8, [R1+0x758] ;  /* 0x0007580001087983 */ /* 0x0005620000100a00 */
[----:B------:R-:W-:-:S03]  /*200f0*/  MOV R7, RZ ;  /* 0x000000ff00077202 */ /* 0x000fc60000000f00 */
.L_x_4662:
[----:B-1----:R-:W-:-:S04]  /*20100*/  MOV R2, 0x20120 ;  /* 0x0002012000027802 */ /* 0x002fc80000000f00 */
[----:B-12--5:R-:W-:Y:S05]  /*20110*/  CALL.REL.NOINC `($_ZN7cutlass13device_kernelIN5flash19enable_sm80_to_sm89INS1_16FlashAttnBwdSm80INS1_25CollectiveMainloopBwdSm80ILi2ELi2EN4cute5tupleIJNS5_1CILi128EEES8_NS7_ILi64EEEEEENS_6half_tEfNS_4arch4Sm80ELb1ELb0ELb1ELb0ELb1ELb0ELb0ELb0ELi2ELi4ELi4ELi4ELb0EEENS1_24CollectiveEpilogueBwdGQAISA_fSD_Li256ELb0ELb1EEENS1_25SingleTileBwdLPTSchedulerILb0ELi128ELb1EEEEEEEEEvNT_6ParamsE$_ZZZN5flash25CollectiveMainloopBwdSm80ILi2ELi2EN4cute5tupleIJNS1_1CILi128EEES4_NS3_ILi64EEEEEEN7cutlass6half_tEfNS7_4arch4Sm80ELb1ELb0ELb1ELb0ELb1ELb0ELb0ELb0ELi2ELi4ELi4ELi4ELb0EE3mmaINS_16FlashAttnBwdSm80ISB_NS_24CollectiveEpilogueBwdGQAIS6_fSA_Li256ELb0ELb1EEENS_25SingleTileBwdLPTSchedulerILb0ELi128ELb1EEEE13SharedStorageENS1_6TensorINS1_11ArrayEngineIfLm32EEENS1_6LayoutINS2_IJNS2_IJNS3_ILi2EEESO_EEESO_NS3_ILi4EEEEEENS2_IJNS2_IJNS3_ILi1EEESO_EEESQ_NS3_ILi8EEEEEEEEEEEEbRKNSB_6ParamsERT0_S12_iNS2_IJiiiEEERT_ENKUliT_E_clIZSC_ISJ_SX_EbS10_S12_S12_iS13_S15_EUlRS16_iE_EEDaiS16_ENKUlvE1_clEv) ;  /* 0x0002cb9000007944 */ /* 0x026fea0003c00000 */
[----:B------:R1:W-:Y:S01]  /*20120*/  STL [R1+0x770], RZ ;  /* 0x000770ff01007387 */ /* 0x0003e20000100800 */
[----:B------:R-:W-:-:S03]  /*20130*/  MOV R5, RZ ;  /* 0x000000ff00057202 */ /* 0x000fc60000000f00 */
.L_x_4661:
[----:B------:R-:W-:Y:S01]  /*20140*/  IMAD.MOV.U32 R11, RZ, RZ, R60 ;  /* 0x000000ffff0b7224 */ /* 0x000fe200078e003c */
[----:B------:R-:W-:Y:S02]  /*20150*/  MOV R3, R59 ;  /* 0x0000003b00037202 */ /* 0x000fe40000000f00 */
[----:B-1----:R-:W-:Y:S02]  /*20160*/  MOV R12, 0x20180 ;  /* 0x00020180000c7802 */ /* 0x002fe40000000f00 */
[----:B-1---5:R-:W-:Y:S05]  /*20170*/  CALL.REL.NOINC `($_ZN7cutlass13device_kernelIN5flash19enable_sm80_to_sm89INS1_16FlashAttnBwdSm80INS1_25CollectiveMainloopBwdSm80ILi2ELi2EN4cute5tupleIJNS5_1CILi128EEES8_NS7_ILi64EEEEEENS_6half_tEfNS_4arch4Sm80ELb1ELb0ELb1ELb0ELb1ELb0ELb0ELb0ELi2ELi4ELi4ELi4ELb0EEENS1_24CollectiveEpilogueBwdGQAISA_fSD_Li256ELb0ELb1EEENS1_25SingleTileBwdLPTSchedulerILb0ELi128ELb1EEEEEEEEEvNT_6ParamsE$_ZN4cute3eso3ESOILb0ELb0EJiiEEC2ERKiS4_) ;  /* 0xfffe647000007944 */ /* 0x022fea0003c3ffff */
        /* <DEDUP_REMOVED lines=19> */
[----:B-1---5:R-:W-:Y:S05]  /*202b0*/  CALL.REL.NOINC `($_ZN7cutlass13device_kernelIN5flash19enable_sm80_to_sm89INS1_16FlashAttnBwdSm80INS1_25CollectiveMainloopBwdSm80ILi2ELi2EN4cute5tupleIJNS5_1CILi128EEES8_NS7_ILi64EEEEEENS_6half_tEfNS_4arch4Sm80ELb1ELb0ELb1ELb0ELb1ELb0ELb0ELb0ELi2ELi4ELi4ELi4ELb0EEENS1_24CollectiveEpilogueBwdGQAISA_fSD_Li256ELb0ELb1EEENS1_25SingleTileBwdLPTSchedulerILb0ELi128ELb1EEEEEEEEEvNT_6ParamsE$_ZN4cute3eso3ESOILb0ELb0EJiiEEC2ERKiS4_) ;  /* 0xfffe633000007944 */ /* 0x022fea0003c3ffff */
        /* <DEDUP_REMOVED lines=21> */
[----:B------:R-:W-:Y:S05]  /*20410*/  CALL.REL.NOINC `($_ZN7cutlass13device_kernelIN5flash19enable_sm80_to_sm89INS1_16FlashAttnBwdSm80INS1_25CollectiveMainloopBwdSm80ILi2ELi2EN4cute5tupleIJNS5_1CILi128EEES8_NS7_ILi64EEEEEENS_6half_tEfNS_4arch4Sm80ELb1ELb0ELb1ELb0ELb1ELb0ELb0ELb0ELi2ELi4ELi4ELi4ELb0EEENS1_24CollectiveEpilogueBwdGQAISA_fSD_Li256ELb0ELb1EEENS1_25SingleTileBwdLPTSchedulerILb0ELi128ELb1EEEEEEEEEvNT_6ParamsE$_ZN4cute3eso3ESOILb0ELb0EJiiEEC2ERKiS4_) ;  /* 0xfffe61d000007944 */ /* 0x000fea0003c3ffff */
        /* <DEDUP_REMOVED lines=19> */
[----:B-1----:R-:W-:Y:S05]  /*20550*/  CALL.REL.NOINC `($_ZN7cutlass13device_kernelIN5flash19enable_sm80_to_sm89INS1_16FlashAttnBwdSm80INS1_25CollectiveMainloopBwdSm80ILi2ELi2EN4cute5tupleIJNS5_1CILi128EEES8_NS7_ILi64EEEEEENS_6half_tEfNS_4arch4Sm80ELb1ELb0ELb1ELb0ELb1ELb0ELb0ELb0ELi2ELi4ELi4ELi4ELb0EEENS1_24CollectiveEpilogueBwdGQAISA_fSD_Li256ELb0ELb1EEENS1_25SingleTileBwdLPTSchedulerILb0ELi128ELb1EEEEEEEEEvNT_6ParamsE$_ZN4cute3eso3ESOILb0ELb0EJiiEEC2ERKiS4_) ;  /* 0xfffe609000007944 */ /* 0x002fea0003c3ffff */
        /* <DEDUP_REMOVED lines=13> */
[----:B-----5:R-:W-:Y:S05]  /*20630*/  CALL.REL.NOINC `($_ZN7cutlass13device_kernelIN5flash19enable_sm80_to_sm89INS1_16FlashAttnBwdSm80INS1_25CollectiveMainloopBwdSm80ILi2ELi2EN4cute5tupleIJNS5_1CILi128EEES8_NS7_ILi64EEEEEENS_6half_tEfNS_4arch4Sm80ELb1ELb0ELb1ELb0ELb1ELb0ELb0ELb0ELi2ELi4ELi4ELi4ELb0EEENS1_24CollectiveEpilogueBwdGQAISA_fSD_Li256ELb0ELb1EEENS1_25SingleTileBwdLPTSchedulerILb0ELi128ELb1EEEEEEEEEvNT_6ParamsE$_ZN4cute3eso3ESOILb0ELb0EJiiEEC2ERKiS4_) ;  /* 0xfffe5fb000007944 */ /* 0x020fea0003c3ffff */
        /* <DEDUP_REMOVED lines=48> */
[----:B--2---:R-:W-:Y:S05]  /*20940*/  CALL.REL.NOINC `($_ZN7cutlass13device_kernelIN5flash19enable_sm80_to_sm89INS1_16FlashAttnBwdSm80INS1_25CollectiveMainloopBwdSm80ILi2ELi2EN4cute5tupleIJNS5_1CILi128EEES8_NS7_ILi64EEEEEENS_6half_tEfNS_4arch4Sm80ELb1ELb0ELb1ELb0ELb1ELb0ELb0ELb0ELi2ELi4ELi4ELi4ELb0EEENS1_24CollectiveEpilogueBwdGQAISA_fSD_Li256ELb0ELb1EEENS1_25SingleTileBwdLPTSchedulerILb0ELi128ELb1EEEEEEEEEvNT_6ParamsE$_ZN4cute3eso3ESOILb1ELb0EJNS_6LayoutINS_5tupleIJNS3_IJNS_1CILi1EEENS4_ILi2EEEEEES6_NS4_ILi8EEEEEENS3_IJNS3_IJS5_S5_EEES6_NS4_ILi4EEEEEEEENS_10ViewEngineIPKN7cutlass5ArrayIfLi2ELb1EEEEEEEC2ERKSD_RKSK_) ;  /* 0xfffe6ee000007944 */ /* 0x004fea0003c3ffff */
[----:B------:R2:W5:Y:S01]  /*20950*/  LDL.64 R20, [R8] ;  /* 0x0000000008147983 */ /* 0x0005620000100a00 */
[----:B------:R-:W-:Y:S01]  /*20960*/  IMAD.MOV.U32 R16, RZ, RZ, R6 ;  /* 0x000000ffff107224 */ /* 0x000fe200078e0006 */
[----:B-1----:R-:W-:Y:S02]  /*20970*/  MOV R3, R5 ;  /* 0x0000000500037202 */ /* 0x002fe40000000f00 */
[----:B------:R-:W-:Y:S02]  /*20980*/  MOV R14, 0x209a0 ;  /* 0x000209a0000e7802 */ /* 0x000fe40000000f00 */
[----:B--2--5:R-:W-:Y:S05]  /*20990*/  CALL.REL.NOINC `($_ZN7cutlass13device_kernelIN5flash19enable_sm80_to_sm89INS1_16FlashAttnBwdSm80INS1_25CollectiveMainloopBwdSm80ILi2ELi2EN4cute5tupleIJNS5_1CILi128EEES8_NS7_ILi64EEEEEENS_6half_tEfNS_4arch4Sm80ELb1ELb0ELb1ELb0ELb1ELb0ELb0ELb0ELi2ELi4ELi4ELi4ELb0EEENS1_24CollectiveEpilogueBwdGQAISA_fSD_Li256ELb0ELb1EEENS1_25SingleTileBwdLPTSchedulerILb0ELi128ELb1EEEEEEEEEvNT_6ParamsE$_ZN4cute3eso3ESOILb1ELb0EJNS_6LayoutINS_5tupleIJNS3_IJNS_1CILi1EEENS4_ILi2EEEEEES6_NS4_ILi8EEEEEENS3_IJNS3_IJS5_S5_EEES6_NS4_ILi4EEEEEEEENS_10ViewEngineIPN7cutlass5ArrayINSF_6half_tELi2ELb0EEEEEEEC2ERKSD_RKSK_) ;  /* 0xfffe6ee000007944 */ /* 0x024fea0003c3ffff */
[----:B------:R-:W-:Y:S01]  /*209a0*/  ULDC.64 UR4, c[0x0][0x118] ;  /* 0x0000460000047ab9 */ /* 0x000fe20000000a00 */
[----:B-1----:R1:W5:Y:S04]  /*209b0*/  LDL.64 R16, [R8] ;  /* 0x0000000008107983 */ /* 0x0023680000100a00 */
[----:B------:R1:W5:Y:S01]  /*209c0*/  LD.E.64 R2, [R20.64] ;  /* 0x0000000414027980 */ /* 0x000362000c101b00 */
[----:B------:R-:W-:-:S03]  /*209d0*/  MOV R14, 0x209f0 ;  /* 0x000209f0000e7802 */ /* 0x000fc60000000f00 */
[----:B-1---5:R-:W-:Y:S05]  /*209e0*/  CALL.REL.NOINC `($_ZN7cutlass13device_kernelIN5flash19enable_sm80_to_sm89INS1_16FlashAttnBwdSm80INS1_25CollectiveMainloopBwdSm80ILi2ELi2EN4cute5tupleIJNS5_1CILi128EEES8_NS7_ILi64EEEEEENS_6half_tEfNS_4arch4Sm80ELb1ELb0ELb1ELb0ELb1ELb0ELb0ELb0ELi2ELi4ELi4ELi4ELb0EEENS1_24CollectiveEpilogueBwdGQAISA_fSD_Li256ELb0ELb1EEENS1_25SingleTileBwdLPTSchedulerILb0ELi128ELb1EEEEEEEEEvNT_6ParamsE$_ZN73_INTERNAL_e48e4f46_37_flash_bwd_hdim64_fp16_softcap_sm80_cu_3fbc093a_281817__float22half2_rnE6float2) ;  /* 0xfffe83d000007944 */ /* 0x022fea0003c3ffff */
[----:B------:R-:W-:Y:S02]  /*209f0*/  MOV R14, 0x20a10 ;  /* 0x00020a10000e7802 */ /* 0x000fe40000000f00 */
[----:B-1----:R-:W-:Y:S05]  /*20a00*/  CALL.REL.NOINC `($_ZN7cutlass13device_kernelIN5flash19enable_sm80_to_sm89INS1_16FlashAttnBwdSm80INS1_25CollectiveMainloopBwdSm80ILi2ELi2EN4cute5tupleIJNS5_1CILi128EEES8_NS7_ILi64EEEEEENS_6half_tEfNS_4arch4Sm80ELb1ELb0ELb1ELb0ELb1ELb0ELb0ELb0ELi2ELi4ELi4ELi4ELb0EEENS1_24CollectiveEpilogueBwdGQAISA_fSD_Li256ELb0ELb1EEENS1_25SingleTileBwdLPTSchedulerILb0ELi128ELb1EEEEEEEEEvNT_6ParamsE$_ZN7__half2aSEOKS_) ;  /* 0xfffe840000007944 */ /* 0x002fea0003c3ffff */
[----:B------:R-:W2:Y:S01]  /*20a10*/  LDL R15, [R1+0x770] ;  /* 0x00077000010f7983 */ /* 0x000ea20000100800 */
[----:B------:R-:W-:Y:S01]  /*20a20*/  ULDC.64 UR4, c[0x0][0x118] ;  /* 0x0000460000047ab9 */ /* 0x000fe20000000a00 */
[----:B------:R-:W-:-:S02]  /*20a30*/  MOV R14, 0x20a70 ;  /* 0x00020a70000e7802 */ /* 0x000fc40000000f00 */
[----:B--2---:R2:W-:Y:S04]  /*20a40*/  ST.E [R16.64], R15 ;  /* 0x0000000f10007985 */ /* 0x0045e8000c101904 */
[----:B-1----:R2:W5:Y:S02]  /*20a50*/  LD.E.64 R2, [R20.64+0x8] ;  /* 0x0000080414027980 */ /* 0x002564000c101b00 */
[----:B--2--5:R-:W-:Y:S05]  /*20a60*/  CALL.REL.NOINC `($_ZN7cutlass13device_kernelIN5flash19enable_sm80_to_sm89INS1_16FlashAttnBwdSm80INS1_25CollectiveMainloopBwdSm80ILi2ELi2EN4cute5tupleIJNS5_1CILi128EEES8_NS7_ILi64EEEEEENS_6half_tEfNS_4arch4Sm80ELb1ELb0ELb1ELb0ELb1ELb0ELb0ELb0ELi2ELi4ELi4ELi4ELb0EEENS1_24CollectiveEpilogueBwdGQAISA_fSD_Li256ELb0ELb1EEENS1_25SingleTileBwdLPTSchedulerILb0ELi128ELb1EEEEEEEEEvNT_6ParamsE$_ZN73_INTERNAL_e48e4f46_37_flash_bwd_hdim64_fp16_softcap_sm80_cu_3fbc093a_281817__float22half2_rnE6float2) ;  /* 0xfffe835000007944 */ /* 0x024fea0003c3ffff */
[----:B------:R-:W-:Y:S02]  /*20a70*/  MOV R14, 0x20a90 ;  /* 0x00020a90000e7802 */ /* 0x000fe40000000f00 */
[----:B-1----:R-:W-:Y:S05]  /*20a80*/  CALL.REL.NOINC `($_ZN7cutlass13device_kernelIN5flash19enable_sm80_to_sm89INS1_16FlashAttnBwdSm80INS1_25CollectiveMainloopBwdSm80ILi2ELi2EN4cute5tupleIJNS5_1CILi128EEES8_NS7_ILi64EEEEEENS_6half_tEfNS_4arch4Sm80ELb1ELb0ELb1ELb0ELb1ELb0ELb0ELb0ELi2ELi4ELi4ELi4ELb0EEENS1_24CollectiveEpilogueBwdGQAISA_fSD_Li256ELb0ELb1EEENS1_25SingleTileBwdLPTSchedulerILb0ELi128ELb1EEEEEEEEEvNT_6ParamsE$_ZN7__half2aSEOKS_) ;  /* 0xfffe838000007944 */ /* 0x002fea0003c3ffff */
[----:B------:R-:W2:Y:S01]  /*20a90*/  LDL R15, [R1+0x770] ;  /* 0x00077000010f7983 */ /* 0x000ea20000100800 */
[----:B------:R-:W-:Y:S01]  /*20aa0*/  ULDC.64 UR4, c[0x0][0x118] ;  /* 0x0000460000047ab9 */ /* 0x000fe20000000a00 */
[----:B------:R-:W-:Y:S02]  /*20ab0*/  MOV R14, 0x20af0 ;  /* 0x00020af0000e7802 */ /* 0x000fe40000000f00 */
[----:B--2---:R2:W-:Y:S04]  /*20ac0*/  ST.E [R16.64+0x4], R15 ;  /* 0x0000040f10007985 */ /* 0x0045e8000c101904 */
[----:B-1----:R2:W5:Y:S02]  /*20ad0*/  LD.E.64 R2, [R20.64+0x10] ;  /* 0x0000100414027980 */ /* 0x002564000c101b00 */
[----:B--2--5:R-:W-:Y:S05]  /*20ae0*/  CALL.REL.NOINC `($_ZN7cutlass13device_kernelIN5flash19enable_sm80_to_sm89INS1_16FlashAttnBwdSm80INS1_25CollectiveMainloopBwdSm80ILi2ELi2EN4cute5tupleIJNS5_1CILi128EEES8_NS7_ILi64EEEEEENS_6half_tEfNS_4arch4Sm80ELb1ELb0ELb1ELb0ELb1ELb0ELb0ELb0ELi2ELi4ELi4ELi4ELb0EEENS1_24CollectiveEpilogueBwdGQAISA_fSD_Li256ELb0ELb1EEENS1_25SingleTileBwdLPTSchedulerILb0ELi128ELb1EEEEEEEEEvNT_6ParamsE$_ZN73_INTERNAL_e48e4f46_37_flash_bwd_hdim64_fp16_softcap_sm80_cu_3fbc093a_281817__float22half2_rnE6float2) ;  /* 0xfffe82d000007944 */ /* 0x024fea0003c3ffff */
[----:B------:R-:W-:Y:S02]  /*20af0*/  MOV R14, 0x20b10 ;  /* 0x00020b10000e7802 */ /* 0x000fe40000000f00 */
[----:B-1----:R-:W-:Y:S05]  /*20b00*/  CALL.REL.NOINC `($_ZN7cutlass13device_kernelIN5flash19enable_sm80_to_sm89INS1_16FlashAttnBwdSm80INS1_25CollectiveMainloopBwdSm80ILi2ELi2EN4cute5tupleIJNS5_1CILi128EEES8_NS7_ILi64EEEEEENS_6half_tEfNS_4arch4Sm80ELb1ELb0ELb1ELb0ELb1ELb0ELb0ELb0ELi2ELi4ELi4ELi4ELb0EEENS1_24CollectiveEpilogueBwdGQAISA_fSD_Li256ELb0ELb1EEENS1_25SingleTileBwdLPTSchedulerILb0ELi128ELb1EEEEEEEEEvNT_6ParamsE$_ZN7__half2aSEOKS_) ;  /* 0xfffe830000007944 */ /* 0x002fea0003c3ffff */
[----:B------:R-:W2:Y:S01]  /*20b10*/  LDL R15, [R1+0x770] ;  /* 0x00077000010f7983 */ /* 0x000ea20000100800 */
[----:B------:R-:W-:Y:S01]  /*20b20*/  ULDC.64 UR4, c[0x0][0x118] ;  /* 0x0000460000047ab9 */ /* 0x000fe20000000a00 */
[----:B------:R-:W-:-:S02]  /*20b30*/  MOV R14, 0x20b70 ;  /* 0x00020b70000e7802 */ /* 0x000fc40000000f00 */
[----:B--2---:R2:W-:Y:S04]  /*20b40*/  ST.E [R16.64+0x8], R15 ;  /* 0x0000080f10007985 */ /* 0x0045e8000c101904 */
        /* <DEDUP_REMOVED lines=228> */
[----:B-1----:R-:W2:Y:S01]  /*21990*/  LDL R3, [R1+0x770] ;  /* 0x0007700001037983 */ /* 0x002ea20000100800 */
[----:B------:R-:W-:Y:S01]  /*219a0*/  ULDC.64 UR4, c[0x0][0x118] ;  /* 0x0000460000047ab9 */ /* 0x000fe20000000a00 */
[----:B------:R-:W-:Y:S02]  /*219b0*/  MOV R2, R6 ;  /* 0x0000000600027202 */ /* 0x000fe40000000f00 */
[----:B------:R-:W-:Y:S01]  /*219c0*/  MOV R6, 0x219f0 ;  /* 0x000219f000067802 */ /* 0x000fe20000000f00 */
[----:B--2---:R1:W-:Y:S04]  /*219d0*/  ST.E [R16.64+0x7c], R3 ;  /* 0x00007c0310007985 */ /* 0x0043e8000c101904 */
[----:B-1----:R-:W-:Y:S05]  /*219e0*/  CALL.REL.NOINC `($_ZN7cutlass13device_kernelIN5flash19enable_sm80_to_sm89INS1_16FlashAttnBwdSm80INS1_25CollectiveMainloopBwdSm80ILi2ELi2EN4cute5tupleIJNS5_1CILi128EEES8_NS7_ILi64EEEEEENS_6half_tEfNS_4arch4Sm80ELb1ELb0ELb1ELb0ELb1ELb0ELb0ELb0ELi2ELi4ELi4ELi4ELb0EEENS1_24CollectiveEpilogueBwdGQAISA_fSD_Li256ELb0ELb1EEENS1_25SingleTileBwdLPTSchedulerILb0ELi128ELb1EEEEEEEEEvNT_6ParamsE$_ZN4cute3eso3ESOILb1ELb0EJNS_6LayoutINS_5tupleIJNS3_IJNS_1CILi1EEENS3_IJNS4_ILi4EEENS4_ILi2EEEEEEEEES7_S6_EEENS3_IJNS3_IJNS4_ILi0EEENS3_IJS5_NS4_ILi8EEEEEEEEES6_NS4_ILi16EEEEEEEENS_10ViewEngineIPN7cutlass6half_tEEEEEC2ERKSH_RKSM_) ;  /* 0xfffe5d8000007944 */ /* 0x002fea0003c3ffff */
[----:B------:R2:W5:Y:S04]  /*219f0*/  LDL.64 R16, [R61+0xb8] ;  /* 0x0000b8003d107983 */ /* 0x0005680000100a00 */
[----:B-1----:R2:W5:Y:S01]  /*21a00*/  LDL.64 R2, [R8] ;  /* 0x0000000008027983 */ /* 0x0025620000100a00 */
[----:B------:R-:W-:-:S03]  /*21a10*/  MOV R6, 0x21a30 ;  /* 0x00021a3000067802 */ /* 0x000fc60000000f00 */
[----:B--2--5:R-:W-:Y:S05]  /*21a20*/  CALL.REL.NOINC `($_ZN7cutlass13device_kernelIN5flash19enable_sm80_to_sm89INS1_16FlashAttnBwdSm80INS1_25CollectiveMainloopBwdSm80ILi2ELi2EN4cute5tupleIJNS5_1CILi128EEES8_NS7_ILi64EEEEEENS_6half_tEfNS_4arch4Sm80ELb1ELb0ELb1ELb0ELb1ELb0ELb0ELb0ELi2ELi4ELi4ELi4ELb0EEENS1_24CollectiveEpilogueBwdGQAISA_fSD_Li256ELb0ELb1EEENS1_25SingleTileBwdLPTSchedulerILb0ELi128ELb1EEEEEEEEEvNT_6ParamsE$_ZN4cute3eso3ESOILb1ELb0EJNS_6LayoutINS_5tupleIJNS3_IJNS_1CILi1EEENS3_IJNS4_ILi2EEES6_EEEEEES6_NS4_ILi4EEEEEENS3_IJNS3_IJNS4_ILi0EEENS3_IJS5_S9_EEEEEES6_NS4_ILi8EEEEEEEENS_10ViewEngineIPjEEEEC2ERKSG_RKSJ_) ;  /* 0xfffe5cf000007944 */ /* 0x024fea0003c3ffff */
[----:B------:R-:W-:Y:S01]  /*21a30*/  ULDC.64 UR4, c[0x0][0x118] ;  /* 0x0000460000047ab9 */ /* 0x000fe20000000a00 */
[----:B------:R2:W5:Y:S04]  /*21a40*/  LDL.64 R14, [R8] ;  /* 0x00000000080e7983 */ /* 0x0005680000100a00 */
[----:B------:R-:W3:Y:S04]  /*21a50*/  LD.E R18, [R16.64] ;  /* 0x0000000410127980 */ /* 0x000ee8000c101900 */
[----:B------:R-:W4:Y:S01]  /*21a60*/  LD.E R6, [R16.64+0x4] ;  /* 0x0000040410067980 */ /* 0x000f22000c101900 */
[----:B-1----:R-:W-:-:S03]  /*21a70*/  MOV R2, 0x21ab0 ;  /* 0x00021ab000027802 */ /* 0x002fc60000000f00 */
[----:B---3--:R2:W-:Y:S04]  /*21a80*/  STL [R1+0x794], R18 ;  /* 0x0007941201007387 */ /* 0x0085e80000100800 */
[----:B----4-:R2:W-:Y:S02]  /*21a90*/  STL [R1+0x798], R6 ;  /* 0x0007980601007387 */ /* 0x0105e40000100800 */
[----:B--2--5:R-:W-:Y:S05]  /*21aa0*/  CALL.REL.NOINC `($_ZN7cutlass13device_kernelIN5flash19enable_sm80_to_sm89INS1_16FlashAttnBwdSm80INS1_25CollectiveMainloopBwdSm80ILi2ELi2EN4cute5tupleIJNS5_1CILi128EEES8_NS7_ILi64EEEEEENS_6half_tEfNS_4arch4Sm80ELb1ELb0ELb1ELb0ELb1ELb0ELb0ELb0ELi2ELi4ELi4ELi4ELb0EEENS1_24CollectiveEpilogueBwdGQAISA_fSD_Li256ELb0ELb1EEENS1_25SingleTileBwdLPTSchedulerILb0ELi128ELb1EEEEEEEEEvNT_6ParamsE$_ZZN4cute6upcastILi2ENS_5tupleIJNS1_IJNS_1CILi1EEENS1_IJNS2_ILi2EEES4_S4_EEEEEES4_NS1_IJS4_S4_EEEEEENS1_IJNS1_IJNS2_ILi0EEENS1_IJS3_NS2_ILi512EEEiEEEEEENS2_ILi4096EEENS1_IJiNS2_ILi8192EEEEEEEEEEEDaRKT0_RKT1_ENKUlRKT_RKT0_E_clIS6_SC_EEDaSP_SS_) ;  /* 0xfffe7e5000007944 */ /* 0x024fea0003c3ffff */
[----:B------:R1:W5:Y:S01]  /*21ab0*/  LDL R2, [R1+0x798] ;  /* 0x0007980001027983 */ /* 0x0003620000100800 */
[----:B------:R-:W-:-:S03]  /*21ac0*/  MOV R6, 0x21ae0 ;  /* 0x00021ae000067802 */ /* 0x000fc60000000f00 */
[----:B-1---5:R-:W-:Y:S05]  /*21ad0*/  CALL.REL.NOINC `($_ZN7cutlass13device_kernelIN5flash19enable_sm80_to_sm89INS1_16FlashAttnBwdSm80INS1_25CollectiveMainloopBwdSm80ILi2ELi2EN4cute5tupleIJNS5_1CILi128EEES8_NS7_ILi64EEEEEENS_6half_tEfNS_4arch4Sm80ELb1ELb0ELb1ELb0ELb1ELb0ELb0ELb0ELi2ELi4ELi4ELi4ELb0EEENS1_24CollectiveEpilogueBwdGQAISA_fSD_Li256ELb0ELb1EEENS1_25SingleTileBwdLPTSchedulerILb0ELi128ELb1EEEEEEEEEvNT_6ParamsE$_ZZN4cute6upcastILi2ENS_5tupleIJNS1_IJNS_1CILi1EEENS1_IJNS2_ILi2EEES4_S4_EEEEEES4_NS1_IJS4_S4_EEEEEENS1_IJNS1_IJNS2_ILi0EEENS1_IJS3_NS2_ILi512EEEiEEEEEENS2_ILi4096EEENS1_IJiNS2_ILi8192EEEEEEEEEEEDaRKT0_RKT1_ENKUlRKT_RKT0_E_clIS7_SF_EEDaSP_SS_) ;  /* 0xfffe7e8000007944 */ /* 0x022fea0003c3ffff */
[----:B------:R1:W-:Y:S01]  /*21ae0*/  STL [R1+0x750], R2 ;  /* 0x0007500201007387 */ /* 0x0003e20000100800 */
[----:B------:R-:W-:-:S03]  /*21af0*/  MOV R6, 0x21b10 ;  /* 0x00021b1000067802 */ /* 0x000fc60000000f00 */
[----:B-1----:R-:W-:Y:S05]  /*21b00*/  CALL.REL.NOINC `($_ZN7cutlass13device_kernelIN5flash19enable_sm80_to_sm89INS1_16FlashAttnBwdSm80INS1_25CollectiveMainloopBwdSm80ILi2ELi2EN4cute5tupleIJNS5_1CILi128EEES8_NS7_ILi64EEEEEENS_6half_tEfNS_4arch4Sm80ELb1ELb0ELb1ELb0ELb1ELb0ELb0ELb0ELi2ELi4ELi4ELi4ELb0EEENS1_24CollectiveEpilogueBwdGQAISA_fSD_Li256ELb0ELb1EEENS1_25SingleTileBwdLPTSchedulerILb0ELi128ELb1EEEEEEEEEvNT_6ParamsE$_ZN4cute3eso3ESOILb0ELb0EJNS_5tupleIJNS_1CILi0EEENS2_IJNS3_ILi1EEENS3_ILi256EEEiEEEEEENS3_ILi2048EEENS2_IJiNS3_ILi4096EEEEEEEEC2ERKS8_RKS9_RKSB_) ;  /* 0xfffe3e8000007944 */ /* 0x002fea0003c3ffff */
[----:B------:R2:W5:Y:S04]  /*21b10*/  LDL R5, [R8] ;  /* 0x0000000008057983 */ /* 0x0005680000100800 */
[----:B-1----:R2:W5:Y:S01]  /*21b20*/  LDL R3, [R8+0x4] ;  /* 0x0000040008037983 */ /* 0x0025620000100800 */
[----:B------:R-:W-:-:S03]  /*21b30*/  MOV R6, 0x21b50 ;  /* 0x00021b5000067802 */ /* 0x000fc60000000f00 */
[----:B--2--5:R-:W-:Y:S05]  /*21b40*/  CALL.REL.NOINC `($_ZN7cutlass13device_kernelIN5flash19enable_sm80_to_sm89INS1_16FlashAttnBwdSm80INS1_25CollectiveMainloopBwdSm80ILi2ELi2EN4cute5tupleIJNS5_1CILi128EEES8_NS7_ILi64EEEEEENS_6half_tEfNS_4arch4Sm80ELb1ELb0ELb1ELb0ELb1ELb0ELb0ELb0ELi2ELi4ELi4ELi4ELb0EEENS1_24CollectiveEpilogueBwdGQAISA_fSD_Li256ELb0ELb1EEENS1_25SingleTileBwdLPTSchedulerILb0ELi128ELb1EEEEEEEEEvNT_6ParamsE$_ZN4cute5tupleIJNS0_IJNS0_IJNS_1CILi1EEENS0_IJS2_NS1_ILi2EEES3_EEEEEES3_NS0_IJS3_S3_EEEEEENS0_IJNS0_IJNS1_ILi0EEENS0_IJS2_NS1_ILi256EEEiEEEEEENS1_ILi2048EEENS0_IJiNS1_ILi4096EEEEEEEEEEEC2ERKS7_RKSF_) ;  /* 0xfffe6bf000007944 */ /* 0x024fea0003c3ffff */
[----:B------:R2:W5:Y:S04]  /*21b50*/  LDL R6, [R8] ;  /* 0x0000000008067983 */ /* 0x0005680000100800 */
[----:B-1----:R2:W5:Y:S01]  /*21b60*/  LDL R5, [R8+0x4] ;  /* 0x0000040008057983 */ /* 0x0025620000100800 */
[----:B------:R-:W-:-:S03]  /*21b70*/  MOV R2, 0x21b90 ;  /* 0x00021b9000027802 */ /* 0x000fc60000000f00 */
[----:B--2--5:R-:W-:Y:S05]  /*21b80*/  CALL.REL.NOINC `($_ZN7cutlass13device_kernelIN5flash19enable_sm80_to_sm89INS1_16FlashAttnBwdSm80INS1_25CollectiveMainloopBwdSm80ILi2ELi2EN4cute5tupleIJNS5_1CILi128EEES8_NS7_ILi64EEEEEENS_6half_tEfNS_4arch4Sm80ELb1ELb0ELb1ELb0ELb1ELb0ELb0ELb0ELi2ELi4ELi4ELi4ELb0EEENS1_24CollectiveEpilogueBwdGQAISA_fSD_Li256ELb0ELb1EEENS1_25SingleTileBwdLPTSchedulerILb0ELi128ELb1EEEEEEEEEvNT_6ParamsE$_ZZN4cute7flattenINS_5tupleIJNS1_IJNS_1CILi0EEENS1_IJNS2_ILi1EEENS2_ILi512EEEiEEEEEENS2_ILi4096EEENS1_IJiNS2_ILi8192EEEEEEEEEEEDaRKT_ENKUlRKT_E_clIS7_EEDaSH_) ;  /* 0xfffe7eb000007944 */ /* 0x024fea0003c3ffff */
[----:B------:R-:W-:Y:S02]  /*21b90*/  MOV R2, 0x21bb0 ;  /* 0x00021bb000027802 */ /* 0x000fe40000000f00 */
[----:B------:R-:W-:Y:S05]  /*21ba0*/  CALL.REL.NOINC `($_ZN7cutlass13device_kernelIN5flash19enable_sm80_to_sm89INS1_16FlashAttnBwdSm80INS1_25CollectiveMainloopBwdSm80ILi2ELi2EN4cute5tupleIJNS5_1CILi128EEES8_NS7_ILi64EEEEEENS_6half_tEfNS_4arch4Sm80ELb1ELb0ELb1ELb0ELb1ELb0ELb0ELb0ELi2ELi4ELi4ELi4ELb0EEENS1_24CollectiveEpilogueBwdGQAISA_fSD_Li256ELb0ELb1EEENS1_25SingleTileBwdLPTSchedulerILb0ELi128ELb1EEEEEEEEEvNT_6ParamsE$_ZZN4cute7flattenINS_5tupleIJNS1_IJNS_1CILi0EEENS1_IJNS2_ILi1EEENS2_ILi512EEEiEEEEEENS2_ILi4096EEENS1_IJiNS2_ILi8192EEEEEEEEEEEDaRKT_ENKUlRKT_E_clISA_EEDaSH_) ;  /* 0xfffe7eb000007944 */ /* 0x000fea0003c3ffff */
[----:B------:R-:W-:Y:S02]  /*21bb0*/  MOV R2, 0x21bd0 ;  /* 0x00021bd000027802 */ /* 0x000fe40000000f00 */
[----:B------:R-:W-:Y:S05]  /*21bc0*/  CALL.REL.NOINC `($_ZN7cutlass13device_kernelIN5flash19enable_sm80_to_sm89INS1_16FlashAttnBwdSm80INS1_25CollectiveMainloopBwdSm80ILi2ELi2EN4cute5tupleIJNS5_1CILi128EEES8_NS7_ILi64EEEEEENS_6half_tEfNS_4arch4Sm80ELb1ELb0ELb1ELb0ELb1ELb0ELb0ELb0ELi2ELi4ELi4ELi4ELb0EEENS1_24CollectiveEpilogueBwdGQAISA_fSD_Li256ELb0ELb1EEENS1_25SingleTileBwdLPTSchedulerILb0ELi128ELb1EEEEEEEEEvNT_6ParamsE$_ZZN4cute12filter_tupleINS_5tupleIJNS1_IJNS_1CILi0EEENS1_IJNS2_ILi1EEENS2_ILi512EEEiEEEEEENS2_ILi4096EEENS1_IJiNS2_ILi8192EEEEEEEEEZNS_7flattenISB_EEDaRKT_EUlRKT_E_EEDaSF_OT0_ENKUlDpSI_E_clIJNS1_IJS3_S4_S5_iEEENS1_IJS8_EEESA_EEEDaSM_) ;  /* 0xfffe72d000007944 */ /* 0x000fea0003c3ffff */
[----:B------:R-:W-:Y:S02]  /*21bd0*/  ULDC.64 UR4, c[0x0][0x118] ;  /* 0x0000460000047ab9 */ /* 0x000fe40000000a00 */
[----:B------:R1:W5:Y:S01]  /*21be0*/  LD.E.64 R2, [R16.64+0x8] ;  /* 0x0000080410027980 */ /* 0x000362000c101b00 */
[----:B------:R-:W-:-:S02]  /*21bf0*/  MOV R38, R70 ;  /* 0x0000004600267202 */ /* 0x000fc40000000f00 */
[----:B------:R-:W-:Y:S02]  /*21c00*/  MOV R46, 0x21c20 ;  /* 0x00021c20002e7802 */ /* 0x000fe40000000f00 */
[----:B-1---5:R-:W-:Y:S05]  /*21c10*/  CALL.REL.NOINC `($_ZN7cutlass13device_kernelIN5flash19enable_sm80_to_sm89INS1_16FlashAttnBwdSm80INS1_25CollectiveMainloopBwdSm80ILi2ELi2EN4cute5tupleIJNS5_1CILi128EEES8_NS7_ILi64EEEEEENS_6half_tEfNS_4arch4Sm80ELb1ELb0ELb1ELb0ELb1ELb0ELb0ELb0ELi2ELi4ELi4ELi4ELb0EEENS1_24CollectiveEpilogueBwdGQAISA_fSD_Li256ELb0ELb1EEENS1_25SingleTileBwdLPTSchedulerILb0ELi128ELb1EEEEEEEEEvNT_6ParamsE$_ZN4cute8smem_ptrIPN7cutlass6half_tEECI1NS_12iter_adaptorIS3_S4_EEES3_) ;  /* 0xfffe709000007944 */ /* 0x022fea0003c3ffff */
[----:B-1----:R1:W5:Y:S01]  /*21c20*/  LDL.64 R2, [R8] ;  /* 0x0000000008027983 */ /* 0x0023620000100a00 */
[----:B------:R-:W-:-:S03]  /*21c30*/  MOV R18, 0x21c50 ;  /* 0x00021c5000127802 */ /* 0x000fc60000000f00 */
[----:B-1---5:R-:W-:Y:S05]  /*21c40*/  CALL.REL.NOINC `($_ZN7cutlass13device_kernelIN5flash19enable_sm80_to_sm89INS1_16FlashAttnBwdSm80INS1_25CollectiveMainloopBwdSm80ILi2ELi2EN4cute5tupleIJNS5_1CILi128EEES8_NS7_ILi64EEEEEENS_6half_tEfNS_4arch4Sm80ELb1ELb0ELb1ELb0ELb1ELb0ELb0ELb0ELi2ELi4ELi4ELi4ELb0EEENS1_24CollectiveEpilogueBwdGQAISA_fSD_Li256ELb0ELb1EEENS1_25SingleTileBwdLPTSchedulerILb0ELi128ELb1EEEEEEEEEvNT_6ParamsE$_ZN4cute8smem_ptrIPjECI1NS_12iter_adaptorIS1_S2_EEES1_) ;  /* 0xfffe712000007944 */ /* 0x022fea0003c3ffff */
[----:B-1----:R-:W2:Y:S01]  /*21c50*/  LDL.64 R16, [R8] ;  /* 0x0000000008107983 */ /* 0x002ea20000100a00 */
[----:B------:R-:W-:Y:S01]  /*21c60*/  IMAD.MOV.U32 R2, RZ, RZ, R6 ;  /* 0x000000ffff027224 */ /* 0x000fe200078e0006 */
[----:B------:R-:W-:Y:S02]  /*21c70*/  MOV R3, R5 ;  /* 0x0000000500037202 */ /* 0x000fe40000000f00 */
[----:B------:R-:W-:Y:S01]  /*21c80*/  MOV R6, 0x21cb0 ;  /* 0x00021cb000067802 */ /* 0x000fe20000000f00 */
[----:B--2---:R1:W-:Y:S04]  /*21c90*/  STL.64 [R1+0x750], R16 ;  /* 0x0007501001007387 */ /* 0x0043e80000100a00 */
[----:B-1----:R-:W-:Y:S05]  /*21ca0*/  CALL.REL.NOINC `($_ZN7cutlass13device_kernelIN5flash19enable_sm80_to_sm89INS1_16FlashAttnBwdSm80INS1_25CollectiveMainloopBwdSm80ILi2ELi2EN4cute5tupleIJNS5_1CILi128EEES8_NS7_ILi64EEEEEENS_6half_tEfNS_4arch4Sm80ELb1ELb0ELb1ELb0ELb1ELb0ELb0ELb0ELi2ELi4ELi4ELi4ELb0EEENS1_24CollectiveEpilogueBwdGQAISA_fSD_Li256ELb0ELb1EEENS1_25SingleTileBwdLPTSchedulerILb0ELi128ELb1EEEEEEEEEvNT_6ParamsE$_ZN4cute3eso3ESOILb0ELb0EJNS_6LayoutINS_5tupleIJNS3_IJNS_1CILi1EEENS3_IJS5_NS4_ILi2EEES6_EEEEEES6_NS3_IJS6_S6_EEEEEENS3_IJNS3_IJNS4_ILi0EEENS3_IJS5_NS4_ILi256EEEiEEEEEENS4_ILi2048EEENS3_IJiNS4_ILi4096EEEEEEEEEEENS_10ViewEngineINS_8smem_ptrIPjEEEEEEC2ERKSJ_RKSO_) ;  /* 0xfffe402000007944 */ /* 0x002fea0003c3ffff */
        /* <DEDUP_REMOVED lines=84> */
[----:B---3--:R-:W-:Y:S05]  /*221f0*/  CALL.REL.NOINC `($_ZN7cutlass13device_kernelIN5flash19enable_sm80_to_sm89INS1_16FlashAttnBwdSm80INS1_25CollectiveMainloopBwdSm80ILi2ELi2EN4cute5tupleIJNS5_1CILi128EEES8_NS7_ILi64EEEEEENS_6half_tEfNS_4arch4Sm80ELb1ELb0ELb1ELb0ELb1ELb0ELb0ELb0ELi2ELi4ELi4ELi4ELb0EEENS1_24CollectiveEpilogueBwdGQAISA_fSD_Li256ELb0ELb1EEENS1_25SingleTileBwdLPTSchedulerILb0ELi128ELb1EEEEEEEEEvNT_6ParamsE$_ZN4cute3eso3ESOILb1ELb0EJNS_6LayoutINS_5tupleIJNS3_IJNS_1CILi1EEENS4_ILi2EEEEEES6_NS4_ILi8EEEEEENS3_IJNS3_IJS5_S5_EEES6_NS4_ILi4EEEEEEEENS_10ViewEngineIPKN7cutlass5ArrayIfLi2ELb1EEEEEEEC2ERKSD_RKSK_) ;  /* 0xfffe563000007944 */ /* 0x008fea0003c3ffff */
[----:B------:R2:W5:Y:S01]  /*22200*/  LDL.64 R20, [R8] ;  /* 0x0000000008147983 */ /* 0x0005620000100a00 */
[----:B------:R-:W-:Y:S01]  /*22210*/  IMAD.MOV.U32 R16, RZ, RZ, R5 ;  /* 0x000000ffff107224 */ /* 0x000fe200078e0005 */
[----:B-1----:R-:W-:-:S02]  /*22220*/  MOV R3, R6 ;  /* 0x0000000600037202 */ /* 0x002fc40000000f00 */
        /* <DEDUP_REMOVED lines=11> */
[----:B------:R-:W-:Y:S02]  /*222e0*/  MOV R14, 0x22320 ;  /* 0x00022320000e7802 */ /* 0x000fe40000000f00 */
[----:B--2---:R2:W-:Y:S04]  /*222f0*/  ST.E [R16.64], R15 ;  /* 0x0000000f10007985 */ /* 0x0045e8000c101904 */
        /* <DEDUP_REMOVED lines=244> */
[----:B-1----:R-:W2:Y:S01]  /*23240*/  LDL R3, [R1+0x770] ;  /* 0x0007700001037983 */ /* 0x002ea20000100800 */
[----:B------:R-:W-:Y:S01]  /*23250*/  ULDC.64 UR4, c[0x0][0x118] ;  /* 0x0000460000047ab9 */ /* 0x000fe20000000a00 */
[----:B------:R-:W-:Y:S01]  /*23260*/  IMAD.MOV.U32 R2, RZ, RZ, R5 ;  /* 0x000000ffff027224 */ /* 0x000fe200078e0005 */
[----:B------:R-:W-:-:S02]  /*23270*/  MOV R5, R6 ;  /* 0x0000000600057202 */ /* 0x000fc40000000f00 */
[----:B------:R-:W-:Y:S01]  /*23280*/  MOV R6, 0x232c0 ;  /* 0x000232c000067802 */ /* 0x000fe20000000f00 */
[----:B--2---:R1:W-:Y:S04]  /*23290*/  ST.E [R16.64+0x7c], R3 ;  /* 0x00007c0310007985 */ /* 0x0043e8000c101904 */
[----:B------:R-:W-:Y:S06]  /*232a0*/  BAR.SYNC.DEFER_BLOCKING 0x0 ;  /* 0x0000000000007b1d */ /* 0x000fec0000010000 */
        /* <DEDUP_REMOVED lines=23> */
[----:B-1----:R1:W5:Y:S04]  /*23420*/  LDL R5, [R8] ;  /* 0x0000000008057983 */ /* 0x0023680000100800 */
[----:B------:R1:W5:Y:S01]  /*23430*/  LDL R4, [R8+0x4] ;  /* 0x0000040008047983 */ /* 0x0003620000100800 */
[----:B------:R-:W-:-:S03]  /*23440*/  MOV R2, 0x23460 ;  /* 0x0002346000027802 */ /* 0x000fc60000000f00 */
[----:B-1---5:R-:W-:Y:S05]  /*23450*/  CALL.REL.NOINC `($_ZN7cutlass13device_kernelIN5flash19enable_sm80_to_sm89INS1_16FlashAttnBwdSm80INS1_25CollectiveMainloopBwdSm80ILi2ELi2EN4cute5tupleIJNS5_1CILi128EEES8_NS7_ILi64EEEEEENS_6half_tEfNS_4arch4Sm80ELb1ELb0ELb1ELb0ELb1ELb0ELb0ELb0ELi2ELi4ELi4ELi4ELb0EEENS1_24CollectiveEpilogueBwdGQAISA_fSD_Li256ELb0ELb1EEENS1_25SingleTileBwdLPTSchedulerILb0ELi128ELb1EEEEEEEEEvNT_6ParamsE$_ZZN4cute7flattenINS_5tupleIJNS1_IJNS_1CILi0EEENS1_IJNS2_ILi1EEENS2_ILi512EEEiEEEEEENS2_ILi4096EEENS1_IJiNS2_ILi8192EEEEEEEEEEEDaRKT_ENKUlRKT_E_clIS7_EEDaSH_) ;  /* 0xfffe65e000007944 */ /* 0x022fea0003c3ffff */
        /* <DEDUP_REMOVED lines=94> */
[----:B--2--5:R-:W-:Y:S05]  /*23a40*/  CALL.REL.NOINC `($_ZN7cutlass13device_kernelIN5flash19enable_sm80_to_sm89INS1_16FlashAttnBwdSm80INS1_25CollectiveMainloopBwdSm80ILi2ELi2EN4cute5tupleIJNS5_1CILi128EEES8_NS7_ILi64EEEEEENS_6half_tEfNS_4arch4Sm80ELb1ELb0ELb1ELb0ELb1ELb0ELb0ELb0ELi2ELi4ELi4ELi4ELb0EEENS1_24CollectiveEpilogueBwdGQAISA_fSD_Li256ELb0ELb1EEENS1_25SingleTileBwdLPTSchedulerILb0ELi128ELb1EEEEEEEEEvNT_6ParamsE$_ZN4cute8smem_ptrIPN7cutlass6half_tEECI1NS_12iter_adaptorIS3_S4_EEES3_) ;  /* 0xfffe526000007944 */ /* 0x024fea0003c3ffff */
[----:B-1----:R1:W5:Y:S01]  /*23a50*/  LDL.64 R2, [R8] ;  /* 0x0000000008027983 */ /* 0x0023620000100a00 */
[----:B------:R-:W-:-:S03]  /*23a60*/  MOV R14, 0x23a80 ;  /* 0x00023a80000e7802 */ /* 0x000fc60000000f00 */
[----:B-1---5:R-:W-:Y:S05]  /*23a70*/  CALL.REL.NOINC `($_ZN7cutlass13device_kernelIN5flash19enable_sm80_to_sm89INS1_16FlashAttnBwdSm80INS1_25CollectiveMainloopBwdSm80ILi2ELi2EN4cute5tupleIJNS5_1CILi128EEES8_NS7_ILi64EEEEEENS_6half_tEfNS_4arch4Sm80ELb1ELb0ELb1ELb0ELb1ELb0ELb0ELb0ELi2ELi4ELi4ELi4ELb0EEENS1_24CollectiveEpilogueBwdGQAISA_fSD_Li256ELb0ELb1EEENS1_25SingleTileBwdLPTSchedulerILb0ELi128ELb1EEEEEEEEEvNT_6ParamsE$_ZN4cute3eso3ESOILb1ELb0EJNS_14ComposedLayoutINS_7SwizzleILi3ELi3ELi3EEENS_1CILj0EEENS_6LayoutINS_5tupleIJNS5_ILi64EEENS5_ILi128EEEEEENS8_IJNS5_ILi1EEES9_EEEEEEENS_10ViewEngineINS_8smem_ptrIPN7cutlass6half_tEEEEEEEC2ERKSF_RKSM_) ;  /* 0xfffe32c000007944 */ /* 0x022fea0003c3ffff */
[----:B-1----:R1:W5:Y:S01]  /*23a80*/  LDL.64 R2, [R1+0x758] ;  /* 0x0007580001027983 */ /* 0x0023620000100a00 */
[----:B------:R-:W-:-:S03]  /*23a90*/  MOV R14, 0x23ab0 ;  /* 0x00023ab0000e7802 */ /* 0x000fc60000000f00 */
[----:B-1---5:R-:W-:Y:S05]  /*23aa0*/  CALL.REL.NOINC `($_ZN7cutlass13device_kernelIN5flash19enable_sm80_to_sm89INS1_16FlashAttnBwdSm80INS1_25CollectiveMainloopBwdSm80ILi2ELi2EN4cute5tupleIJNS5_1CILi128EEES8_NS7_ILi64EEEEEENS_6half_tEfNS_4arch4Sm80ELb1ELb0ELb1ELb0ELb1ELb0ELb0ELb0ELi2ELi4ELi4ELi4ELb0EEENS1_24CollectiveEpilogueBwdGQAISA_fSD_Li256ELb0ELb1EEENS1_25SingleTileBwdLPTSchedulerILb0ELi128ELb1EEEEEEEEEvNT_6ParamsE$_ZN4cute3eso3ESOILb1ELb0EJNS_14ComposedLayoutINS_7SwizzleILi3ELi3ELi3EEENS_1CILj0EEENS_6LayoutINS_5tupleIJNS8_IJNS8_IJNS5_ILi4EEENS5_ILi8EEEEEENS8_IJNS5_ILi2EEENS5_ILi1EEEEEEEEENS8_IJNS8_IJSC_SC_EEESB_EEEEEENS8_IJNS8_IJNS8_IJNS5_ILi128EEESD_EEENS8_IJSA_NS5_ILi0EEEEEEEEENS8_IJNS8_IJNS5_ILi64EEENS5_ILi512EEEEEENS8_IJNS5_ILi16EEENS5_ILi1024EEEEEEEEEEEEEEEENS_10ViewEngineINS_8smem_ptrIPN7cutlass6half_tEEEEEEEC2ERKSX_RKS14_) ;  /* 0xfffe332000007944 */ /* 0x022fea0003c3ffff */
        /* <DEDUP_REMOVED lines=31> */
[----:B------:R-:W-:Y:S02]  /*23ca0*/  MOV R3, R4 ;  /* 0x0000000400037202 */ /* 0x000fe40000000f00 */
[----:B------:R-:W-:Y:S02]  /*23cb0*/  MOV R4, 0x23cd0 ;  /* 0x00023cd000047802 */ /* 0x000fe40000000f00 */
[----:B------:R-:W-:Y:S05]  /*23cc0*/  CALL.REL.NOINC `($_ZN7cutlass13device_kernelIN5flash19enable_sm80_to_sm89INS1_16FlashAttnBwdSm80INS1_25CollectiveMainloopBwdSm80ILi2ELi2EN4cute5tupleIJNS5_1CILi128EEES8_NS7_ILi64EEEEEENS_6half_tEfNS_4arch4Sm80ELb1ELb0ELb1ELb0ELb1ELb0ELb0ELb0ELi2ELi4ELi4ELi4ELb0EEENS1_24CollectiveEpilogueBwdGQAISA_fSD_Li256ELb0ELb1EEENS1_25SingleTileBwdLPTSchedulerILb0ELi128ELb1EEEEEEEEEvNT_6ParamsE$_ZZN4cute13to_mixed_bitsINS_5tupleIJNS1_IJNS_1CILi4EEENS2_ILi8EEEEEENS2_ILi2EEENS2_ILi1EEEEEENS1_IJNS1_IJNS2_ILi128EEENS2_ILi0EEEEEES4_SA_EEENS1_IJNS1_IJiiEEEiSA_EEEEEDaRKT_RKT0_RKT1_ENKUlRKT_RKT0_RKT1_E_clIS5_SB_SD_EEDaSQ_ST_SW_) ;  /* 0xfffe54e000007944 */ /* 0x000fea0003c3ffff */
[----:B------:R-:W-:Y:S02]  /*23cd0*/  MOV R6, 0x23cf0 ;  /* 0x00023cf000067802 */ /* 0x000fe40000000f00 */
[----:B------:R-:W-:Y:S05]  /*23ce0*/  CALL.REL.NOINC `($_ZN7cutlass13device_kernelIN5flash19enable_sm80_to_sm89INS1_16FlashAttnBwdSm80INS1_25CollectiveMainloopBwdSm80ILi2ELi2EN4cute5tupleIJNS5_1CILi128EEES8_NS7_ILi64EEEEEENS_6half_tEfNS_4arch4Sm80ELb1ELb0ELb1ELb0ELb1ELb0ELb0ELb0ELi2ELi4ELi4ELi4ELb0EEENS1_24CollectiveEpilogueBwdGQAISA_fSD_Li256ELb0ELb1EEENS1_25SingleTileBwdLPTSchedulerILb0ELi128ELb1EEEEEEEEEvNT_6ParamsE$_ZZN4cute13to_mixed_bitsINS_5tupleIJNS1_IJNS_1CILi4EEENS2_ILi8EEEEEENS2_ILi2EEENS2_ILi1EEEEEENS1_IJNS1_IJNS2_ILi128EEENS2_ILi0EEEEEES4_SA_EEENS1_IJNS1_IJiiEEEiSA_EEEEEDaRKT_RKT0_RKT1_ENKUlRKT_RKT0_RKT1_E_clIS6_S4_iEEDaSQ_ST_SW_) ;  /* 0xfffe550000007944 */ /* 0x000fea0003c3ffff */
[----:B------:R-:W-:Y:S02]  /*23cf0*/  MOV R5, R4 ;  /* 0x0000000400057202 */ /* 0x000fe40000000f00 */
[----:B------:R-:W-:Y:S02]  /*23d00*/  MOV R4, 0x23d20 ;  /* 0x00023d2000047802 */ /* 0x000fe40000000f00 */
[----:B------:R-:W-:Y:S05]  /*23d10*/  CALL.REL.NOINC `($_ZN7cutlass13device_kernelIN5flash19enable_sm80_to_sm89INS1_16FlashAttnBwdSm80INS1_25CollectiveMainloopBwdSm80ILi2ELi2EN4cute5tupleIJNS5_1CILi128EEES8_NS7_ILi64EEEEEENS_6half_tEfNS_4arch4Sm80ELb1ELb0ELb1ELb0ELb1ELb0ELb0ELb0ELi2ELi4ELi4ELi4ELb0EEENS1_24CollectiveEpilogueBwdGQAISA_fSD_Li256ELb0ELb1EEENS1_25SingleTileBwdLPTSchedulerILb0ELi128ELb1EEEEEEEEEvNT_6ParamsE$_ZZN4cute13to_mixed_bitsINS_5tupleIJNS1_IJNS_1CILi4EEENS2_ILi8EEEEEENS2_ILi2EEENS2_ILi1EEEEEENS1_IJNS1_IJNS2_ILi128EEENS2_ILi0EEEEEES4_SA_EEENS1_IJNS1_IJiiEEEiSA_EEEEEDaRKT_RKT0_RKT1_ENKUlDpRKT_E_clIJNS_9MixedBitsILj0ELj384EEENSU_ILj0ELj8EEENS2_ILj0EEEEEEDaSR_) ;  /* 0xfffe545000007944 */ /* 0x000fea0003c3ffff */
        /* <DEDUP_REMOVED lines=13> */
[----:B-1----:R-:W-:Y:S05]  /*23df0*/  CALL.REL.NOINC `($_ZN7cutlass13device_kernelIN5flash19enable_sm80_to_sm89INS1_16FlashAttnBwdSm80INS1_25CollectiveMainloopBwdSm80ILi2ELi2EN4cute5tupleIJNS5_1CILi128EEES8_NS7_ILi64EEEEEENS_6half_tEfNS_4arch4Sm80ELb1ELb0ELb1ELb0ELb1ELb0ELb0ELb0ELi2ELi4ELi4ELi4ELb0EEENS1_24CollectiveEpilogueBwdGQAISA_fSD_Li256ELb0ELb1EEENS1_25SingleTileBwdLPTSchedulerILb0ELi128ELb1EEEEEEEEEvNT_6ParamsE$_ZN4cute3eso3ESOILb1ELb0EJNS_1CILi8EEEiiEEC2ERKS3_RKiS8_) ;  /* 0xfffe32c000007944 */ /* 0x002fea0003c3ffff */
[----:B-1----:R1:W5:Y:S01]  /*23e00*/  LDL.64 R2, [R1+0x758] ;  /* 0x0007580001027983 */ /* 0x0023620000100a00 */
[----:B------:R-:W-:Y:S01]  /*23e10*/  IMAD.MOV.U32 R5, RZ, RZ, 0x48 ;  /* 0x00000048ff057424 */ /* 0x000fe200078e00ff */
[----:B------:R-:W-:Y:S01]  /*23e20*/  LOP3.LUT P0, RZ, R6, 0x8, RZ, 0xc0, !PT ;  /* 0x0000000806ff7812 */ /* 0x000fe2000780c0ff */
[----:B------:R-:W-:Y:S01]  /*23e30*/  IMAD.MOV.U32 R82, RZ, RZ, R60 ;  /* 0x000000ffff527224 */ /* 0x000fe200078e003c */
[----:B------:R-:W-:-:S02]  /*23e40*/  MOV R26, 0x23e70 ;  /* 0x00023e70001a7802 */ /* 0x000fc40000000f00 */
[----:B------:R-:W-:-:S04]  /*23e50*/  SEL R5, R5, 0x38, !P0 ;  /* 0x0000003805057807 */ /* 0x000fc80004000000 */
[----:B-1---5:R-:W-:Y:S05]  /*23e60*/  CALL.REL.NOINC `($_ZN7cutlass13device_kernelIN5flash19enable_sm80_to_sm89INS1_16FlashAttnBwdSm80INS1_25CollectiveMainloopBwdSm80ILi2ELi2EN4cute5tupleIJNS5_1CILi128EEES8_NS7_ILi64EEEEEENS_6half_tEfNS_4arch4Sm80ELb1ELb0ELb1ELb0ELb1ELb0ELb0ELb0ELi2ELi4ELi4ELi4ELb0EEENS1_24CollectiveEpilogueBwdGQAISA_fSD_Li256ELb0ELb1EEENS1_25SingleTileBwdLPTSchedulerILb0ELi128ELb1EEEEEEEEEvNT_6ParamsE$_ZN4cute3eso3ESOILb0ELb1EJiNS_1CILi144EEENS2_ILi288EEEEEC2ERKiRKS3_RKS4_) ;  /* 0xfffe2bc000007944 */ /* 0x022fea0003c3ffff */
[----:B------:R-:W2:Y:S01]  /*23e70*/  LDL R16, [R1+0x758] ;  /* 0x0007580001107983 */ /* 0x000ea20000100800 */
[----:B------:R-:W-:Y:S01]  /*23e80*/  IMAD.MOV.U32 R82, RZ, RZ, R60 ;  /* 0x000000ffff527224 */ /* 0x000fe200078e003c */
[----:B-1----:R-:W-:Y:S02]  /*23e90*/  MOV R4, R9 ;  /* 0x0000000900047202 */ /* 0x002fe40000000f00 */
[----:B------:R-:W-:Y:S01]  /*23ea0*/  MOV R26, 0x23ed0 ;  /* 0x00023ed0001a7802 */ /* 0x000fe20000000f00 */
[----:B--2---:R1:W-:Y:S04]  /*23eb0*/  STL [R1+0x790], R16 ;  /* 0x0007901001007387 */ /* 0x0043e80000100800 */
[----:B-1----:R-:W-:Y:S05]  /*23ec0*/  CALL.REL.NOINC `($_ZN7cutlass13device_kernelIN5flash19enable_sm80_to_sm89INS1_16FlashAttnBwdSm80INS1_25CollectiveMainloopBwdSm80ILi2ELi2EN4cute5tupleIJNS5_1CILi128EEES8_NS7_ILi64EEEEEENS_6half_tEfNS_4arch4Sm80ELb1ELb0ELb1ELb0ELb1ELb0ELb0ELb0ELi2ELi4ELi4ELi4ELb0EEENS1_24CollectiveEpilogueBwdGQAISA_fSD_Li256ELb0ELb1EEENS1_25SingleTileBwdLPTSchedulerILb0ELi128ELb1EEEEEEEEEvNT_6ParamsE$_ZN4cute3eso3ESOILb1ELb0EJNS_1CILi1EEENS_5tupleIJNS2_ILi8EEEiiEEENS2_ILi64EEENS4_IJiNS2_ILi144EEENS2_ILi288EEEEEENS2_ILi512EEEEEC2ERKS3_RKS6_RKS7_RKSA_RKSB_) ;  /* 0xfffe2f9000007944 */ /* 0x002fea0003c3ffff */
[----:B-1----:R1:W5:Y:S04]  /*23ed0*/  LDL R5, [R1+0x760] ;  /* 0x0007600001057983 */ /* 0x0023680000100800 */
[----:B------:R1:W5:Y:S01]  /*23ee0*/  LDL.64 R2, [R1+0x758] ;  /* 0x0007580001027983 */ /* 0x0003620000100a00 */
[----:B------:R-:W-:-:S02]  /*23ef0*/  MOV R82, R60 ;  /* 0x0000003c00527202 */ /* 0x000fc40000000f00 */
[----:B------:R-:W-:Y:S02]  /*23f00*/  MOV R26, 0x23f20 ;  /* 0x00023f20001a7802 */ /* 0x000fe40000000f00 */
[----:B-1---5:R-:W-:Y:S05]  /*23f10*/  CALL.REL.NOINC `($_ZN7cutlass13device_kernelIN5flash19enable_sm80_to_sm89INS1_16FlashAttnBwdSm80INS1_25CollectiveMainloopBwdSm80ILi2ELi2EN4cute5tupleIJNS5_1CILi128EEES8_NS7_ILi64EEEEEENS_6half_tEfNS_4arch4Sm80ELb1ELb0ELb1ELb0ELb1ELb0ELb0ELb0ELi2ELi4ELi4ELi4ELb0EEENS1_24CollectiveEpilogueBwdGQAISA_fSD_Li256ELb0ELb1EEENS1_25SingleTileBwdLPTSchedulerILb0ELi128ELb1EEEEEEEEEvNT_6ParamsE$_ZN4cute5tupleIJNS0_IJNS_1CILi8EEENS0_IJNS1_ILi2EEES3_S3_EEENS1_ILi1EEES4_S5_EEENS0_IJS5_NS0_IJS2_iiEEENS1_ILi64EEENS0_IJiNS1_ILi144EEENS1_ILi288EEEEEENS1_ILi512EEEEEEEEC2ERKS6_RKSD_) ;  /* 0xfffe4c0000007944 */ /* 0x022fea0003c3ffff */
[----:B------:R2:W5:Y:S04]  /*23f20*/  LDL R16, [R1+0x760] ;  /* 0x0007600001107983 */ /* 0x0005680000100800 */
[----:B-1----:R2:W5:Y:S01]  /*23f30*/  LDL.64 R2, [R1+0x758] ;  /* 0x0007580001027983 */ /* 0x0025620000100a00 */
[----:B------:R-:W-:-:S03]  /*23f40*/  MOV R4, 0x23f60 ;  /* 0x00023f6000047802 */ /* 0x000fc60000000f00 */
[----:B--2--5:R-:W-:Y:S05]  /*23f50*/  CALL.REL.NOINC `($_ZN7cutlass13device_kernelIN5flash19enable_sm80_to_sm89INS1_16FlashAttnBwdSm80INS1_25CollectiveMainloopBwdSm80ILi2ELi2EN4cute5tupleIJNS5_1CILi128EEES8_NS7_ILi64EEEEEENS_6half_tEfNS_4arch4Sm80ELb1ELb0ELb1ELb0ELb1ELb0ELb0ELb0ELi2ELi4ELi4ELi4ELb0EEENS1_24CollectiveEpilogueBwdGQAISA_fSD_Li256ELb0ELb1EEENS1_25SingleTileBwdLPTSchedulerILb0ELi128ELb1EEEEEEEEEvNT_6ParamsE$_ZZN4cute7flattenINS_5tupleIJNS_1CILi1EEENS1_IJNS2_ILi8EEEiiEEENS2_ILi64EEENS1_IJiNS2_ILi144EEENS2_ILi288EEEEEENS2_ILi512EEEEEEEEDaRKT_ENKUlRKT_E_clIS5_EEDaSH_) ;  /* 0xfffe5b2000007944 */ /* 0x024fea0003c3ffff */
[----:B------:R-:W-:Y:S02]  /*23f60*/  MOV R3, R16 ;  /* 0x0000001000037202 */ /* 0x000fe40000000f00 */
[----:B------:R-:W-:Y:S02]  /*23f70*/  MOV R4, 0x23f90 ;  /* 0x00023f9000047802 */ /* 0x000fe40000000f00 */
[----:B------:R-:W-:Y:S05]  /*23f80*/  CALL.REL.NOINC `($_ZN7cutlass13device_kernelIN5flash19enable_sm80_to_sm89INS1_16FlashAttnBwdSm80INS1_25CollectiveMainloopBwdSm80ILi2ELi2EN4cute5tupleIJNS5_1CILi128EEES8_NS7_ILi64EEEEEENS_6half_tEfNS_4arch4Sm80ELb1ELb0ELb1ELb0ELb1ELb0ELb0ELb0ELi2ELi4ELi4ELi4ELb0EEENS1_24CollectiveEpilogueBwdGQAISA_fSD_Li256ELb0ELb1EEENS1_25SingleTileBwdLPTSchedulerILb0ELi128ELb1EEEEEEEEEvNT_6ParamsE$_ZZN4cute7flattenINS_5tupleIJNS_1CILi1EEENS1_IJNS2_ILi8EEEiiEEENS2_ILi64EEENS1_IJiNS2_ILi144EEENS2_ILi288EEEEEENS2_ILi512EEEEEEEEDaRKT_ENKUlRKT_E_clIS9_EEDaSH_) ;  /* 0xfffe5b3000007944 */ /* 0x000fea0003c3ffff */
[----:B------:R-:W-:Y:S02]  /*23f90*/  MOV R4, R2 ;  /* 0x0000000200047202 */ /* 0x000fe40000000f00 */
[----:B------:R-:W-:Y:S02]  /*23fa0*/  MOV R2, 0x23fc0 ;  /* 0x00023fc000027802 */ /* 0x000fe40000000f00 */
[----:B------:R-:W-:Y:S05]  /*23fb0*/  CALL.REL.NOINC `($_ZN7cutlass13device_kernelIN5flash19enable_sm80_to_sm89INS1_16FlashAttnBwdSm80INS1_25CollectiveMainloopBwdSm80ILi2ELi2EN4cute5tupleIJNS5_1CILi128EEES8_NS7_ILi64EEEEEENS_6half_tEfNS_4arch4Sm80ELb1ELb0ELb1ELb0ELb1ELb0ELb0ELb0ELi2ELi4ELi4ELi4ELb0EEENS1_24CollectiveEpilogueBwdGQAISA_fSD_Li256ELb0ELb1EEENS1_25SingleTileBwdLPTSchedulerILb0ELi128ELb1EEEEEEEEEvNT_6ParamsE$_ZZN4cute12filter_tupleINS_5tupleIJNS_1CILi1EEENS1_IJNS2_ILi8EEEiiEEENS2_ILi64EEENS1_IJiNS2_ILi144EEENS2_ILi288EEEEEENS2_ILi512EEEEEEZNS_7flattenISB_EEDaRKT_EUlRKT_E_EEDaSF_OT0_ENKUlDpSI_E_clIJNS1_IJS3_EEES5_NS1_IJS6_EEES9_NS1_IJSA_EEEEEEDaSM_) ;  /* 0xfffe505000007944 */ /* 0x000fea0003c3ffff */
[----:B------:R-:W-:Y:S02]  /*23fc0*/  MOV R82, R60 ;  /* 0x0000003c00527202 */ /* 0x000fe40000000f00 */
[----:B------:R-:W-:-:S02]  /*23fd0*/  MOV R26, 0x23ff0 ;  /* 0x00023ff0001a7802 */ /* 0x000fc40000000f00 */
[----:B------:R-:W-:Y:S05]  /*23fe0*/  CALL.REL.NOINC `($_ZN7cutlass13device_kernelIN5flash19enable_sm80_to_sm89INS1_16FlashAttnBwdSm80INS1_25CollectiveMainloopBwdSm80ILi2ELi2EN4cute5tupleIJNS5_1CILi128EEES8_NS7_ILi64EEEEEENS_6half_tEfNS_4arch4Sm80ELb1ELb0ELb1ELb0ELb1ELb0ELb0ELb0ELi2ELi4ELi4ELi4ELb0EEENS1_24CollectiveEpilogueBwdGQAISA_fSD_Li256ELb0ELb1EEENS1_25SingleTileBwdLPTSchedulerILb0ELi128ELb1EEEEEEEEEvNT_6ParamsE$_ZN4cute3eso3ESOILb0ELb1EJiNS_1CILi144EEENS2_ILi512EEEEEC2ERKiRKS3_RKS4_) ;  /* 0xfffe2a9000007944 */ /* 0x000fea0003c3ffff */
[----:B------:R-:W2:Y:S01]  /*23ff0*/  LDL R16, [R1+0x758] ;  /* 0x0007580001107983 */ /* 0x000ea20000100800 */
[----:B-1----:R-:W-:Y:S01]  /*24000*/  IMAD.MOV.U32 R2, RZ, RZ, R11 ;  /* 0x000000ffff027224 */ /* 0x002fe200078e000b */
[----:B------:R-:W-:-:S02]  /*24010*/  MOV R82, R60 ;  /* 0x0000003c00527202 */ /* 0x000fc40000000f00 */
[----:B------:R-:W-:Y:S01]  /*24020*/  MOV R34, 0x24050 ;  /* 0x0002405000227802 */ /* 0x000fe20000000f00 */
[----:B--2---:R1:W-:Y:S04]  /*24030*/  STL [R1+0x11ec], R16 ;  /* 0x0011ec1001007387 */ /* 0x0043e80000100800 */
[----:B-1----:R-:W-:Y:S05]  /*24040*/  CALL.REL.NOINC `($_ZN7cutlass13device_kernelIN5flash19enable_sm80_to_sm89INS1_16FlashAttnBwdSm80INS1_25CollectiveMainloopBwdSm80ILi2ELi2EN4cute5tupleIJNS5_1CILi128EEES8_NS7_ILi64EEEEEENS_6half_tEfNS_4arch4Sm80ELb1ELb0ELb1ELb0ELb1ELb0ELb0ELb0ELi2ELi4ELi4ELi4ELb0EEENS1_24CollectiveEpilogueBwdGQAISA_fSD_Li256ELb0ELb1EEENS1_25SingleTileBwdLPTSchedulerILb0ELi128ELb1EEEEEEEEEvNT_6ParamsE$_ZN4cute3eso3ESOILb0ELb0EJiiNS_1CILi144EEENS2_ILi512EEEEEC2ERKiS7_RKS3_RKS4_) ;  /* 0xfffe262000007944 */ /* 0x002fea0003c3ffff */
[----:B-1----:R-:W2:Y:S01]  /*24050*/  LDL.64 R2, [R1+0x758] ;  /* 0x0007580001027983 */ /* 0x002ea20000100a00 */
[----:B------:R-:W-:Y:S01]  /*24060*/  IMAD.MOV.U32 R5, RZ, RZ, R10 ;  /* 0x000000ffff057224 */ /* 0x000fe200078e000a */
[----:B------:R-:W-:Y:S01]  /*24070*/  MOV R29, R19 ;  /* 0x00000013001d7202 */ /* 0x000fe20000000f00 */
[----:B------:R-:W-:Y:S01]  /*24080*/  IMAD.MOV.U32 R83, RZ, RZ, R60 ;  /* 0x000000ffff537224 */ /* 0x000fe200078e003c */
[----:B------:R-:W-:Y:S01]  /*24090*/  MOV R26, 0x240c0 ;  /* 0x000240c0001a7802 */ /* 0x000fe20000000f00 */
[----:B--2---:R1:W-:Y:S04]  /*240a0*/  STL.64 [R1+0x788], R2 ;  /* 0x0007880201007387 */ /* 0x0043e80000100a00 */
[----:B-1----:R-:W-:Y:S05]  /*240b0*/  CALL.REL.NOINC `($_ZN7cutlass13device_kernelIN5flash19enable_sm80_to_sm89INS1_16FlashAttnBwdSm80INS1_25CollectiveMainloopBwdSm80ILi2ELi2EN4cute5tupleIJNS5_1CILi128EEES8_NS7_ILi64EEEEEENS_6half_tEfNS_4arch4Sm80ELb1ELb0ELb1ELb0ELb1ELb0ELb0ELb0ELi2ELi4ELi4ELi4ELb0EEENS1_24CollectiveEpilogueBwdGQAISA_fSD_Li256ELb0ELb1EEENS1_25SingleTileBwdLPTSchedulerILb0ELi128ELb1EEEEEEEEEvNT_6ParamsE$_ZN4cute3eso3ESOILb0ELb0EJiiiNS_1CILi144EEENS2_ILi512EEEEEC2ERKiS7_S7_RKS3_RKS4_) ;  /* 0xfffe274000007944 */ /* 0x002fea0003c3ffff */
        /* <DEDUP_REMOVED lines=9> */
[----:B-1----:R-:W-:Y:S05]  /*24150*/  CALL.REL.NOINC `($_ZN7cutlass13device_kernelIN5flash19enable_sm80_to_sm89INS1_16FlashAttnBwdSm80INS1_25CollectiveMainloopBwdSm80ILi2ELi2EN4cute5tupleIJNS5_1CILi128EEES8_NS7_ILi64EEEEEENS_6half_tEfNS_4arch4Sm80ELb1ELb0ELb1ELb0ELb1ELb0ELb0ELb0ELi2ELi4ELi4ELi4ELb0EEENS1_24CollectiveEpilogueBwdGQAISA_fSD_Li256ELb0ELb1EEENS1_25SingleTileBwdLPTSchedulerILb0ELi128ELb1EEEEEEEEEvNT_6ParamsE$_ZN4cute3eso3ESOILb1ELb0EJNS_1CILi8EEEiiiNS2_ILi144EEENS2_ILi512EEEEEC2ERKS3_RKiSA_SA_RKS4_RKS5_) ;  /* 0xfffe2fd000007944 */ /* 0x002fea0003c3ffff */
        /* <DEDUP_REMOVED lines=8> */
[----:B-1----:R-:W-:Y:S05]  /*241e0*/  CALL.REL.NOINC `($_ZN7cutlass13device_kernelIN5flash19enable_sm80_to_sm89INS1_16FlashAttnBwdSm80INS1_25CollectiveMainloopBwdSm80ILi2ELi2EN4cute5tupleIJNS5_1CILi128EEES8_NS7_ILi64EEEEEENS_6half_tEfNS_4arch4Sm80ELb1ELb0ELb1ELb0ELb1ELb0ELb0ELb0ELi2ELi4ELi4ELi4ELb0EEENS1_24CollectiveEpilogueBwdGQAISA_fSD_Li256ELb0ELb1EEENS1_25SingleTileBwdLPTSchedulerILb0ELi128ELb1EEEEEEEEEvNT_6ParamsE$_ZN4cute3eso3ESOILb1ELb0EJNS_1CILi1EEEiiiNS2_ILi144EEENS2_ILi512EEEEEC2ERKS3_RKiSA_SA_RKS4_RKS5_) ;  /* 0xfffe2d7000007944 */ /* 0x002fea0003c3ffff */
[----:B-1----:R1:W5:Y:S04]  /*241f0*/  LDL R5, [R1+0x760] ;  /* 0x0007600001057983 */ /* 0x0023680000100800 */
[----:B------:R1:W5:Y:S01]  /*24200*/  LDL.64 R2, [R1+0x758] ;  /* 0x0007580001027983 */ /* 0x0003620000100a00 */
[----:B------:R-:W-:-:S02]  /*24210*/  MOV R84, R60 ;  /* 0x0000003c00547202 */ /* 0x000fc40000000f00 */
[----:B------:R-:W-:Y:S02]  /*24220*/  MOV R26, 0x24240 ;  /* 0x00024240001a7802 */ /* 0x000fe40000000f00 */
[----:B-1---5:R-:W-:Y:S05]  /*24230*/  CALL.REL.NOINC `($_ZN7cutlass13device_kernelIN5flash19enable_sm80_to_sm89INS1_16FlashAttnBwdSm80INS1_25CollectiveMainloopBwdSm80ILi2ELi2EN4cute5tupleIJNS5_1CILi128EEES8_NS7_ILi64EEEEEENS_6half_tEfNS_4arch4Sm80ELb1ELb0ELb1ELb0ELb1ELb0ELb0ELb0ELi2ELi4ELi4ELi4ELb0EEENS1_24CollectiveEpilogueBwdGQAISA_fSD_Li256ELb0ELb1EEENS1_25SingleTileBwdLPTSchedulerILb0ELi128ELb1EEEEEEEEEvNT_6ParamsE$_ZN4cute5tupleIJNS0_IJNS_1CILi16EEENS1_ILi2EEES3_S3_NS1_ILi4EEES3_EEENS0_IJNS1_ILi1EEEiiiNS1_ILi144EEENS1_ILi512EEEEEEEEC2ERKS5_RKS9_) ;  /* 0xfffe484000007944 */ /* 0x022fea0003c3ffff */
        /* <DEDUP_REMOVED lines=8> */
[----:B-1----:R-:W-:Y:S05]  /*242c0*/  CALL.REL.NOINC `($_ZN7cutlass13device_kernelIN5flash19enable_sm80_to_sm89INS1_16FlashAttnBwdSm80INS1_25CollectiveMainloopBwdSm80ILi2ELi2EN4cute5tupleIJNS5_1CILi128EEES8_NS7_ILi64EEEEEENS_6half_tEfNS_4arch4Sm80ELb1ELb0ELb1ELb0ELb1ELb0ELb0ELb0ELi2ELi4ELi4ELi4ELb0EEENS1_24CollectiveEpilogueBwdGQAISA_fSD_Li256ELb0ELb1EEENS1_25SingleTileBwdLPTSchedulerILb0ELi128ELb1EEEEEEEEEvNT_6ParamsE$_ZZN4cute6detail16composition_implINS_5tupleIJNS_1CILi16EEENS3_ILi2EEES5_S5_NS3_ILi4EEES5_EEENS2_IJNS3_ILi1EEEiiiNS3_ILi144EEENS3_ILi512EEEEEENS2_IJNS2_IJS5_S5_EEES6_NS3_ILi8EEEEEENS2_IJNS2_IJNS3_ILi64EEESA_EEES4_NS3_ILi1024EEEEEEEEDaRKT_RKT0_RKT1_RKT2_ENKUlRKT_RKT0_E_clISC_SG_EEDaSX_S10_) ;  /* 0xfffe53e000007944 */ /* 0x002fea0003c3ffff */
[----:B------:R-:W-:Y:S02]  /*242d0*/  MOV R2, R70 ;  /* 0x0000004600027202 */ /* 0x000fe40000000f00 */
[----:B------:R-:W-:-:S02]  /*242e0*/  MOV R26, 0x24300 ;  /* 0x00024300001a7802 */ /* 0x000fc40000000f00 */
[----:B-----5:R-:W-:Y:S05]  /*242f0*/  CALL.REL.NOINC `($_ZN7cutlass13device_kernelIN5flash19enable_sm80_to_sm89INS1_16FlashAttnBwdSm80INS1_25CollectiveMainloopBwdSm80ILi2ELi2EN4cute5tupleIJNS5_1CILi128EEES8_NS7_ILi64EEEEEENS_6half_tEfNS_4arch4Sm80ELb1ELb0ELb1ELb0ELb1ELb0ELb0ELb0ELi2ELi4ELi4ELi4ELb0EEENS1_24CollectiveEpilogueBwdGQAISA_fSD_Li256ELb0ELb1EEENS1_25SingleTileBwdLPTSchedulerILb0ELi128ELb1EEEEEEEEEvNT_6ParamsE$_ZZN4cute6detail16composition_implINS_5tupleIJNS_1CILi16EEENS3_ILi2EEES5_S5_NS3_ILi4EEES5_EEENS2_IJNS3_ILi1EEEiiiNS3_ILi144EEENS3_ILi512EEEEEENS2_IJNS2_IJS5_S5_EEES6_NS3_ILi8EEEEEENS2_IJNS2_IJNS3_ILi64EEESA_EEES4_NS3_ILi1024EEEEEEEEDaRKT_RKT0_RKT1_RKT2_ENKUlRKT_RKT0_E_clIS6_S4_EEDaSX_S10_) ;  /* 0xfffe536000007944 */ /* 0x020fea0003c3ffff */
[----:B-----5:R2:W-:Y:S01]  /*24300*/  STL.64 [R1+0x770], R2 ;  /* 0x0007700201007387 */ /* 0x0205e20000100a00 */
[----:B------:R-:W-:Y:S01]  /*24310*/  IMAD.MOV.U32 R26, RZ, RZ, R4 ;  /* 0x000000ffff1a7224 */ /* 0x000fe200078e0004 */
[----:B------:R-:W-:Y:S01]  /*24320*/  MOV R82, R60 ;  /* 0x0000003c00527202 */ /* 0x000fe20000000f00 */
[----:B------:R-:W-:Y:S01]  /*24330*/  IMAD.MOV.U32 R83, RZ, RZ, R59 ;  /* 0x000000ffff537224 */ /* 0x000fe200078e003b */
[----:B------:R-:W-:-:S02]  /*24340*/  MOV R4, 0x24360 ;  /* 0x0002436000047802 */ /* 0x000fc40000000f00 */
[----:B-12---:R-:W-:Y:S05]  /*24350*/  CALL.REL.NOINC `($_ZN7cutlass13device_kernelIN5flash19enable_sm80_to_sm89INS1_16FlashAttnBwdSm80INS1_25CollectiveMainloopBwdSm80ILi2ELi2EN4cute5tupleIJNS5_1CILi128EEES8_NS7_ILi64EEEEEENS_6half_tEfNS_4arch4Sm80ELb1ELb0ELb1ELb0ELb1ELb0ELb0ELb0ELi2ELi4ELi4ELi4ELb0EEENS1_24CollectiveEpilogueBwdGQAISA_fSD_Li256ELb0ELb1EEENS1_25SingleTileBwdLPTSchedulerILb0ELi128ELb1EEEEEEEEEvNT_6ParamsE$_ZN4cute3eso3ESOILb0ELb0EJNS_5tupleIJiNS_1CILi512EEEEEENS2_IJiiEEENS3_ILi1024EEEEEC2ERKS5_RKS6_RKS7_) ;  /* 0xfffe187000007944 */ /* 0x006fea0003c3ffff */
[----:B------:R2:W5:Y:S04]  /*24360*/  LDL R5, [R1+0x760] ;  /* 0x0007600001057983 */ /* 0x0005680000100800 */
[----:B-1----:R2:W5:Y:S01]  /*24370*/  LDL.64 R2, [R1+0x758] ;  /* 0x0007580001027983 */ /* 0x0025620000100a00 */
[----:B------:R-:W-:-:S02]  /*24380*/  MOV R82, R60 ;  /* 0x0000003c00527202 */ /* 0x000fc40000000f00 */
[----:B------:R-:W-:Y:S02]  /*24390*/  MOV R26, 0x243b0 ;  /* 0x000243b0001a7802 */ /* 0x000fe40000000f00 */
[----:B--2--5:R-:W-:Y:S05]  /*243a0*/  CALL.REL.NOINC `($_ZN7cutlass13device_kernelIN5flash19enable_sm80_to_sm89INS1_16FlashAttnBwdSm80INS1_25CollectiveMainloopBwdSm80ILi2ELi2EN4cute5tupleIJNS5_1CILi128EEES8_NS7_ILi64EEEEEENS_6half_tEfNS_4arch4Sm80ELb1ELb0ELb1ELb0ELb1ELb0ELb0ELb0ELi2ELi4ELi4ELi4ELb0EEENS1_24CollectiveEpilogueBwdGQAISA_fSD_Li256ELb0ELb1EEENS1_25SingleTileBwdLPTSchedulerILb0ELi128ELb1EEEEEEEEEvNT_6ParamsE$_ZN4cute5tupleIJNS0_IJNS0_IJNS_1CILi2EEES2_EEES3_NS1_ILi8EEEEEENS0_IJNS0_IJiNS1_ILi512EEEEEENS0_IJiiEEENS1_ILi1024EEEEEEEEC2ERKS5_RKSA_) ;  /* 0xfffe446000007944 */ /* 0x024fea0003c3ffff */
        /* <DEDUP_REMOVED lines=9> */
[----:B-1---5:R-:W-:Y:S05]  /*24440*/  CALL.REL.NOINC `($_ZN7cutlass13device_kernelIN5flash19enable_sm80_to_sm89INS1_16FlashAttnBwdSm80INS1_25CollectiveMainloopBwdSm80ILi2ELi2EN4cute5tupleIJNS5_1CILi128EEES8_NS7_ILi64EEEEEENS_6half_tEfNS_4arch4Sm80ELb1ELb0ELb1ELb0ELb1ELb0ELb0ELb0ELi2ELi4ELi4ELi4ELb0EEENS1_24CollectiveEpilogueBwdGQAISA_fSD_Li256ELb0ELb1EEENS1_25SingleTileBwdLPTSchedulerILb0ELi128ELb1EEEEEEEEEvNT_6ParamsE$_ZN4cute3eso3ESOILb0ELb0EJNS_6LayoutINS_5tupleIJNS3_IJNS_1CILi2EEES5_EEES6_NS4_ILi8EEEEEENS3_IJNS3_IJiNS4_ILi512EEEEEENS3_IJiiEEENS4_ILi1024EEEEEEEEjEEC2ERKSE_RKj) ;  /* 0xfffe1aa000007944 */ /* 0x022fea0003c3ffff */
[----:B------:R-:W2:Y:S04]  /*24450*/  LDL.64 R10, [R1+0x760] ;  /* 0x00076000010a7983 */ /* 0x000ea80000100a00 */
[----:B-1----:R1:W5:Y:S01]  /*24460*/  LDL.64 R4, [R1+0x758] ;  /* 0x0007580001047983 */ /* 0x0023620000100a00 */
[----:B------:R-:W-:Y:S02]  /*24470*/  MOV R38, R60 ;  /* 0x0000003c00267202 */ /* 0x000fe40000000f00 */
[----:B------:R-:W-:Y:S01]  /*24480*/  MOV R46, 0x244b0 ;  /* 0x000244b0002e7802 */ /* 0x000fe20000000f00 */
[----:B--2---:R-:W-:-:S04]  /*24490*/  IMAD.WIDE.U32 R2, R11, 0x2, R14 ;  /* 0x000000020b027825 */ /* 0x004fc800078e000e */
[----:B-1---5:R-:W-:Y:S05]  /*244a0*/  CALL.REL.NOINC `($_ZN7cutlass13device_kernelIN5flash19enable_sm80_to_sm89INS1_16FlashAttnBwdSm80INS1_25CollectiveMainloopBwdSm80ILi2ELi2EN4cute5tupleIJNS5_1CILi128EEES8_NS7_ILi64EEEEEENS_6half_tEfNS_4arch4Sm80ELb1ELb0ELb1ELb0ELb1ELb0ELb0ELb0ELi2ELi4ELi4ELi4ELb0EEENS1_24CollectiveEpilogueBwdGQAISA_fSD_Li256ELb0ELb1EEENS1_25SingleTileBwdLPTSchedulerILb0ELi128ELb1EEEEEEEEEvNT_6ParamsE$_ZN4cute8smem_ptrIPN7cutlass6half_tEECI1NS_12iter_adaptorIS3_S4_EEES3_) ;  /* 0xfffe480000007944 */ /* 0x022fea0003c3ffff */
[----:B-1----:R-:W2:Y:S01]  /*244b0*/  LDL.64 R2, [R1+0x758] ;  /* 0x0007580001027983 */ /* 0x002ea20000100a00 */
[----:B------:R-:W-:Y:S01]  /*244c0*/  IMAD.MOV.U32 R6, RZ, RZ, R10 ;  /* 0x000000ffff067224 */ /* 0x000fe200078e000a */
[----:B------:R-:W-:Y:S01]  /*244d0*/  MOV R82, R60 ;  /* 0x0000003c00527202 */ /* 0x000fe20000000f00 */
[----:B------:R-:W-:Y:S01]  /*244e0*/  IMAD.MOV.U32 R83, RZ, RZ, R70 ;  /* 0x000000ffff537224 */ /* 0x000fe200078e0046 */
[----:B------:R-:W-:Y:S01]  /*244f0*/  MOV R12, 0x24520 ;  /* 0x00024520000c7802 */ /* 0x000fe20000000f00 */
[----:B--2---:R1:W-:Y:S04]  /*24500*/  STL.64 [R8], R2 ;  /* 0x0000000208007387 */ /* 0x0043e80000100a00 */
[----:B-1----:R-:W-:Y:S05]  /*24510*/  CALL.REL.NOINC `($_ZN7cutlass13device_kernelIN5flash19enable_sm80_to_sm89INS1_16FlashAttnBwdSm80INS1_25CollectiveMainloopBwdSm80ILi2ELi2EN4cute5tupleIJNS5_1CILi128EEES8_NS7_ILi64EEEEEENS_6half_tEfNS_4arch4Sm80ELb1ELb0ELb1ELb0ELb1ELb0ELb0ELb0ELi2ELi4ELi4ELi4ELb0EEENS1_24CollectiveEpilogueBwdGQAISA_fSD_Li256ELb0ELb1EEENS1_25SingleTileBwdLPTSchedulerILb0ELi128ELb1EEEEEEEEEvNT_6ParamsE$_ZN4cute3eso3ESOILb0ELb0EJNS_6LayoutINS_5tupleIJNS3_IJNS_1CILi2EEES5_EEES6_NS4_ILi8EEEEEENS3_IJNS3_IJiNS4_ILi512EEEEEENS3_IJiiEEENS4_ILi1024EEEEEEEENS_10ViewEngineINS_8smem_ptrIPN7cutlass6half_tEEEEEEEC2ERKSE_RKSL_) ;  /* 0xfffe195000007944 */ /* 0x002fea0003c3ffff */
[----:B------:R-:W-:Y:S02]  /*24520*/  MOV R2, 0x24540 ;  /* 0x0002454000027802 */ /* 0x000fe40000000f00 */
[----:B-1----:R-:W-:Y:S05]  /*24530*/  CALL.REL.NOINC `($_ZN7cutlass13device_kernelIN5flash19enable_sm80_to_sm89INS1_16FlashAttnBwdSm80INS1_25CollectiveMainloopBwdSm80ILi2ELi2EN4cute5tupleIJNS5_1CILi128EEES8_NS7_ILi64EEEEEENS_6half_tEfNS_4arch4Sm80ELb1ELb0ELb1ELb0ELb1ELb0ELb0ELb0ELi2ELi4ELi4ELi4ELb0EEENS1_24CollectiveEpilogueBwdGQAISA_fSD_Li256ELb0ELb1EEENS1_25SingleTileBwdLPTSchedulerILb0ELi128ELb1EEEEEEEEEvNT_6ParamsE$_ZZN4cute4takeILi1ELi3ENS_5tupleIJNS1_IJiNS_1CILi512EEEEEENS1_IJiiEEENS2_ILi1024EEEEEEEEDaRKT1_ENKUlDpRKT_E_clIJS5_S6_EEEDaSE_) ;  /* 0xfffe502000007944 */ /* 0x002fea0003c3ffff */
[----:B------:R-:W-:Y:S02]  /*24540*/  MOV R2, 0x24560 ;  /* 0x0002456000027802 */ /* 0x000fe40000000f00 */
[----:B------:R-:W-:Y:S05]  /*24550*/  CALL.REL.NOINC `($_ZN7cutlass13device_kernelIN5flash19enable_sm80_to_sm89INS1_16FlashAttnBwdSm80INS1_25CollectiveMainloopBwdSm80ILi2ELi2EN4cute5tupleIJNS5_1CILi128EEES8_NS7_ILi64EEEEEENS_6half_tEfNS_4arch4Sm80ELb1ELb0ELb1ELb0ELb1ELb0ELb0ELb0ELi2ELi4ELi4ELi4ELb0EEENS1_24CollectiveEpilogueBwdGQAISA_fSD_Li256ELb0ELb1EEENS1_25SingleTileBwdLPTSchedulerILb0ELi128ELb1EEEEEEEEEvNT_6ParamsE$_ZZN4cute16flatten_to_tupleINS_5tupleIJNS1_IJiiEEENS_1CILi1024EEEEEEEEDaRKT_ENKUlRKT_E_clIS2_EEDaSB_) ;  /* 0xfffe4e9000007944 */ /* 0x000fea0003c3ffff */
[----:B------:R-:W-:Y:S02]  /*24560*/  MOV R2, 0x24580 ;  /* 0x0002458000027802 */ /* 0x000fe40000000f00 */
[----:B------:R-:W-:Y:S05]  /*24570*/  CALL.REL.NOINC `($_ZN7cutlass13device_kernelIN5flash19enable_sm80_to_sm89INS1_16FlashAttnBwdSm80INS1_25CollectiveMainloopBwdSm80ILi2ELi2EN4cute5tupleIJNS5_1CILi128EEES8_NS7_ILi64EEEEEENS_6half_tEfNS_4arch4Sm80ELb1ELb0ELb1ELb0ELb1ELb0ELb0ELb0ELi2ELi4ELi4ELi4ELb0EEENS1_24CollectiveEpilogueBwdGQAISA_fSD_Li256ELb0ELb1EEENS1_25SingleTileBwdLPTSchedulerILb0ELi128ELb1EEEEEEEEEvNT_6ParamsE$_ZZN4cute12filter_tupleINS_5tupleIJNS1_IJiiEEENS_1CILi1024EEEEEEZNS_16flatten_to_tupleIS5_EEDaRKT_EUlRKT_E_EEDaS9_OT0_ENKUlDpSC_E_clIJS2_NS1_IJS4_EEEEEEDaSG_) ;  /* 0xfffe496000007944 */ /* 0x000fea0003c3ffff */
        /* <DEDUP_REMOVED lines=23> */
[----:B------:R2:W5:Y:S01]  /*246f0*/  LD.E R3, [R10.64] ;  /* 0x000000040a037980 */ /* 0x000562000c101900 */
[----:B-1----:R-:W-:-:S03]  /*24700*/  MOV R2, 0x24720 ;  /* 0x0002472000027802 */ /* 0x002fc60000000f00 */
[----:B--2--5:R-:W-:Y:S05]  /*24710*/  CALL.REL.NOINC `($_ZN7cutlass13device_kernelIN5flash19enable_sm80_to_sm89INS1_16FlashAttnBwdSm80INS1_25CollectiveMainloopBwdSm80ILi2ELi2EN4cute5tupleIJNS5_1CILi128EEES8_NS7_ILi64EEEEEENS_6half_tEfNS_4arch4Sm80ELb1ELb0ELb1ELb0ELb1ELb0ELb0ELb0ELi2ELi4ELi4ELi4ELb0EEENS1_24CollectiveEpilogueBwdGQAISA_fSD_Li256ELb0ELb1EEENS1_25SingleTileBwdLPTSchedulerILb0ELi128ELb1EEEEEEEEEvNT_6ParamsE$_ZZN4cute5sliceINS_5tupleIJNS_10UnderscoreES2_S2_iEEENS1_IJNS1_IJNS_1CILi1EEENS4_ILi0EEEEEEiNS4_ILi1024EEENS4_ILi8192EEEEEEEEDaRKT_RKT0_ENKUlRKT_RKT0_E_clIS2_iEEDaSJ_SM_) ;  /* 0xfffe4ee000007944 */ /* 0x024fea0003c3ffff */
[----:B------:R-:W-:Y:S02]  /*24720*/  MOV R2, 0x24740 ;  /* 0x0002474000027802 */ /* 0x000fe40000000f00 */
[----:B------:R-:W-:Y:S05]  /*24730*/  CALL.REL.NOINC `($_ZN7cutlass13device_kernelIN5flash19enable_sm80_to_sm89INS1_16FlashAttnBwdSm80INS1_25CollectiveMainloopBwdSm80ILi2ELi2EN4cute5tupleIJNS5_1CILi128EEES8_NS7_ILi64EEEEEENS_6half_tEfNS_4arch4Sm80ELb1ELb0ELb1ELb0ELb1ELb0ELb0ELb0ELi2ELi4ELi4ELi4ELb0EEENS1_24CollectiveEpilogueBwdGQAISA_fSD_Li256ELb0ELb1EEENS1_25SingleTileBwdLPTSchedulerILb0ELi128ELb1EEEEEEEEEvNT_6ParamsE$_ZZN4cute12filter_tupleINS_5tupleIJNS_10UnderscoreES2_S2_iEEENS1_IJNS1_IJNS_1CILi1EEENS4_ILi0EEEEEEiNS4_ILi1024EEENS4_ILi8192EEEEEEZNS_5sliceIS3_SA_EEDaRKT_RKT0_EUlRKT_RKT0_E_EEDaSE_SH_OT1_ENKUlDpSK_E_clIJNS1_IJS7_EEENS1_IJiEEENS1_IJS8_EEENS1_IJEEEEEEDaSR_) ;  /* 0xfffe485000007944 */ /* 0x000fea0003c3ffff */
[----:B------:R-:W-:Y:S02]  /*24740*/  MOV R4, 0x24760 ;  /* 0x0002476000047802 */ /* 0x000fe40000000f00 */
[----:B------:R-:W-:Y:S05]  /*24750*/  CALL.REL.NOINC `($_ZN7cutlass13device_kernelIN5flash19enable_sm80_to_sm89INS1_16FlashAttnBwdSm80INS1_25CollectiveMainloopBwdSm80ILi2ELi2EN4cute5tupleIJNS5_1CILi128EEES8_NS7_ILi64EEEEEENS_6half_tEfNS_4arch4Sm80ELb1ELb0ELb1ELb0ELb1ELb0ELb0ELb0ELi2ELi4ELi4ELi4ELb0EEENS1_24CollectiveEpilogueBwdGQAISA_fSD_Li256ELb0ELb1EEENS1_25SingleTileBwdLPTSchedulerILb0ELi128ELb1EEEEEEEEEvNT_6ParamsE$_ZN4cute5tupleIJNS0_IJNS0_IJNS_1CILi8EEENS1_ILi1EEEEEENS1_ILi2EEES2_EEENS0_IJNS0_IJS3_NS1_ILi0EEEEEEiNS1_ILi1024EEEEEEEEC2ERKS6_RKSA_) ;  /* 0xfffe42d000007944 */ /* 0x000fea0003c3ffff */
[----:B-1----:R1:W5:Y:S01]  /*24760*/  LDL R2, [R1+0x758] ;  /* 0x0007580001027983 */ /* 0x0023620000100800 */
[----:B------:R-:W-:Y:S02]  /*24770*/  SHF.L.U32 R6, R5, 0xd, RZ ;  /* 0x0000000d05067819 */ /* 0x000fe400000006ff */
[----:B------:R-:W-:-:S03]  /*24780*/  MOV R4, 0x247b0 ;  /* 0x000247b000047802 */ /* 0x000fc60000000f00 */
[----:B------:R1:W-:Y:S04]  /*24790*/  STL [R1+0x11e0], R6 ;  /* 0x0011e00601007387 */ /* 0x0003e80000100800 */
[----:B-1---5:R-:W-:Y:S05]  /*247a0*/  CALL.REL.NOINC `($_ZN7cutlass13device_kernelIN5flash19enable_sm80_to_sm89INS1_16FlashAttnBwdSm80INS1_25CollectiveMainloopBwdSm80ILi2ELi2EN4cute5tupleIJNS5_1CILi128EEES8_NS7_ILi64EEEEEENS_6half_tEfNS_4arch4Sm80ELb1ELb0ELb1ELb0ELb1ELb0ELb0ELb0ELi2ELi4ELi4ELi4ELb0EEENS1_24CollectiveEpilogueBwdGQAISA_fSD_Li256ELb0ELb1EEENS1_25SingleTileBwdLPTSchedulerILb0ELi128ELb1EEEEEEEEEvNT_6ParamsE$_ZN4cute3eso3ESOILb0ELb0EJNS_6LayoutINS_5tupleIJNS3_IJNS_1CILi8EEENS4_ILi1EEEEEENS4_ILi2EEES5_EEENS3_IJNS3_IJS6_NS4_ILi0EEEEEEiNS4_ILi1024EEEEEEEEiEEC2ERKSE_RKi) ;  /* 0xfffe1cd000007944 */ /* 0x022fea0003c3ffff */
[----:B------:R-:W-:Y:S01]  /*247b0*/  ULDC.64 UR4, c[0x0][0x118] ;  /* 0x0000460000047ab9 */ /* 0x000fe20000000a00 */
[----:B------:R-:W2:Y:S04]  /*247c0*/  LDL.64 R4, [R1+0x758] ;  /* 0x0007580001047983 */ /* 0x000ea80000100a00 */
[----:B-1----:R-:W2:Y:S01]  /*247d0*/  LD.E.64 R2, [R10.64+0x8] ;  /* 0x000008040a027980 */ /* 0x002ea2000c101b00 */
[----:B------:R-:W-:Y:S02]  /*247e0*/  MOV R38, R60 ;  /* 0x0000003c00267202 */ /* 0x000fe40000000f00 */
[----:B------:R-:W-:Y:S01]  /*247f0*/  MOV R46, 0x24820 ;  /* 0x00024820002e7802 */ /* 0x000fe20000000f00 */
[----:B--2---:R-:W-:-:S04]  /*24800*/  IMAD.WIDE R2, R5, 0x2, R2 ;  /* 0x0000000205027825 */ /* 0x004fc800078e0202 */
[----:B------:R-:W-:Y:S05]  /*24810*/  CALL.REL.NOINC `($_ZN7cutlass13device_kernelIN5flash19enable_sm80_to_sm89INS1_16FlashAttnBwdSm80INS1_25CollectiveMainloopBwdSm80ILi2ELi2EN4cute5tupleIJNS5_1CILi128EEES8_NS7_ILi64EEEEEENS_6half_tEfNS_4arch4Sm80ELb1ELb0ELb1ELb0ELb1ELb0ELb0ELb0ELi2ELi4ELi4ELi4ELb0EEENS1_24CollectiveEpilogueBwdGQAISA_fSD_Li256ELb0ELb1EEENS1_25SingleTileBwdLPTSchedulerILb0ELi128ELb1EEEEEEEEEvNT_6ParamsE$_ZN4cute8smem_ptrIPN7cutlass6half_tEECI1NS_12iter_adaptorIS3_S4_EEES3_) ;  /* 0xfffe449000007944 */ /* 0x000fea0003c3ffff */
[----:B------:R-:W2:Y:S01]  /*24820*/  LDL.64 R10, [R1+0x758] ;  /* 0x00075800010a7983 */ /* 0x000ea20000100a00 */
[----:B-1----:R-:W-:Y:S01]  /*24830*/  IMAD.MOV.U32 R3, RZ, RZ, R4 ;  /* 0x000000ffff037224 */ /* 0x002fe200078e0004 */
[----:B------:R-:W-:-:S02]  /*24840*/  MOV R0, R70 ;  /* 0x0000004600007202 */ /* 0x000fc40000000f00 */
[----:B------:R-:W-:Y:S01]  /*24850*/  MOV R4, 0x24880 ;  /* 0x0002488000047802 */ /* 0x000fe20000000f00 */
[----:B--2---:R1:W-:Y:S04]  /*24860*/  STL.64 [R8], R10 ;  /* 0x0000000a08007387 */ /* 0x0043e80000100a00 */
[----:B-1----:R-:W-:Y:S05]  /*24870*/  CALL.REL.NOINC `($_ZN7cutlass13device_kernelIN5flash19enable_sm80_to_sm89INS1_16FlashAttnBwdSm80INS1_25CollectiveMainloopBwdSm80ILi2ELi2EN4cute5tupleIJNS5_1CILi128EEES8_NS7_ILi64EEEEEENS_6half_tEfNS_4arch4Sm80ELb1ELb0ELb1ELb0ELb1ELb0ELb0ELb0ELi2ELi4ELi4ELi4ELb0EEENS1_24CollectiveEpilogueBwdGQAISA_fSD_Li256ELb0ELb1EEENS1_25SingleTileBwdLPTSchedulerILb0ELi128ELb1EEEEEEEEEvNT_6ParamsE$_ZN4cute3eso3ESOILb0ELb0EJNS_6LayoutINS_5tupleIJNS3_IJNS_1CILi8EEENS4_ILi1EEEEEENS4_ILi2EEES5_EEENS3_IJNS3_IJS6_NS4_ILi0EEEEEEiNS4_ILi1024EEEEEEEENS_10ViewEngineINS_8smem_ptrIPN7cutlass6half_tEEEEEEEC2ERKSE_RKSL_) ;  /* 0xfffe1b9000007944 */ /* 0x002fea0003c3ffff */
[----:B-1----:R-:W2:Y:S01]  /*24880*/  LDL.64 R2, [R61+0xe0] ;  /* 0x0000e0003d027983 */ /* 0x002ea20000100a00 */
[----:B------:R-:W-:-:S03]  /*24890*/  ULDC.64 UR4, c[0x0][0x118] ;  /* 0x0000460000047ab9 */ /* 0x000fc60000000a00 */
[----:B------:R1:W5:Y:S04]  /*248a0*/  LDL R0, [R1+0x758] ;  /* 0x0007580001007983 */ /* 0x0003680000100800 */
[----:B------:R1:W5:Y:S04]  /*248b0*/  LDL.64 R28, [R1+0x760] ;  /* 0x00076000011c7983 */ /* 0x0003680000100a00 */
[----:B------:R1:W5:Y:S04]  /*248c0*/  LDL.64 R12, [R61+0xc8] ;  /* 0x0000c8003d0c7983 */ /* 0x0003680000100a00 */
[----:B--2---:R-:W5:Y:S01]  /*248d0*/  LD.E.64 R2, [R2.64] ;  /* 0x0000000402027980 */ /* 0x004f62000c101b00 */
[----:B------:R-:W-:-:S03]  /*248e0*/  MOV R6, 0x24900 ;  /* 0x0002490000067802 */ /* 0x000fc60000000f00 */
[----:B-1---5:R-:W-:Y:S05]  /*248f0*/  CALL.REL.NOINC `($_ZN7cutlass13device_kernelIN5flash19enable_sm80_to_sm89INS1_16FlashAttnBwdSm80INS1_25CollectiveMainloopBwdSm80ILi2ELi2EN4cute5tupleIJNS5_1CILi128EEES8_NS7_ILi64EEEEEENS_6half_tEfNS_4arch4Sm80ELb1ELb0ELb1ELb0ELb1ELb0ELb0ELb0ELi2ELi4ELi4ELi4ELb0EEENS1_24CollectiveEpilogueBwdGQAISA_fSD_Li256ELb0ELb1EEENS1_25SingleTileBwdLPTSchedulerILb0ELi128ELb1EEEEEEEEEvNT_6ParamsE$_ZN4cute3eso3ESOILb1ELb0EJNS_14ComposedLayoutINS_7SwizzleILi3ELi3ELi3EEENS_1CILi0EEENS_6LayoutINS_5tupleIJNS8_IJNS8_IJNS5_ILi4EEENS5_ILi8EEEEEENS8_IJS9_NS5_ILi1EEEEEEEEENS8_IJNS8_IJNS5_ILi2EEESF_SF_EEENS8_IJSF_SA_EEEEEEEEENS8_IJNS8_IJNS8_IJNS5_ILi128EEESC_EEENS8_IJNS5_ILi16EEES6_EEEEEENS8_IJNS8_IJNS5_ILi64EEESA_NS5_ILi512EEEEEENS8_IJNS5_ILi8192EEENS5_ILi1024EEEEEEEEEEEEEEEENS_10ViewEngineINS_8smem_ptrIPN7cutlass6half_tEEEEEEEC2ERKSY_RKS15_) ;  /* 0xfffe23f000007944 */ /* 0x022fea0003c3ffff */
        /* <DEDUP_REMOVED lines=31> */
[----:B------:R-:W-:Y:S02]  /*24af0*/  MOV R4, 0x24b10 ;  /* 0x00024b1000047802 */ /* 0x000fe40000000f00 */
[----:B------:R-:W-:Y:S05]  /*24b00*/  CALL.REL.NOINC `($_ZN7cutlass13device_kernelIN5flash19enable_sm80_to_sm89INS1_16FlashAttnBwdSm80INS1_25CollectiveMainloopBwdSm80ILi2ELi2EN4cute5tupleIJNS5_1CILi128EEES8_NS7_ILi64EEEEEENS_6half_tEfNS_4arch4Sm80ELb1ELb0ELb1ELb0ELb1ELb0ELb0ELb0ELi2ELi4ELi4ELi4ELb0EEENS1_24CollectiveEpilogueBwdGQAISA_fSD_Li256ELb0ELb1EEENS1_25SingleTileBwdLPTSchedulerILb0ELi128ELb1EEEEEEEEEvNT_6ParamsE$_ZZN4cute13to_mixed_bitsINS_5tupleIJNS1_IJNS_1CILi4EEENS2_ILi8EEEEEES3_NS2_ILi1EEEEEENS1_IJNS1_IJNS2_ILi128EEENS2_ILi0EEEEEENS2_ILi16EEES9_EEENS1_IJNS1_IJiiEEEiS9_EEEEEDaRKT_RKT0_RKT1_ENKUlRKT_RKT0_RKT1_E_clIS5_SA_SD_EEDaSQ_ST_SW_) ;  /* 0xfffe484000007944 */ /* 0x000fea0003c3ffff */
[----:B------:R-:W-:Y:S02]  /*24b10*/  MOV R6, 0x24b30 ;  /* 0x00024b3000067802 */ /* 0x000fe40000000f00 */
[----:B------:R-:W-:Y:S05]  /*24b20*/  CALL.REL.NOINC `($_ZN7cutlass13device_kernelIN5flash19enable_sm80_to_sm89INS1_16FlashAttnBwdSm80INS1_25CollectiveMainloopBwdSm80ILi2ELi2EN4cute5tupleIJNS5_1CILi128EEES8_NS7_ILi64EEEEEENS_6half_tEfNS_4arch4Sm80ELb1ELb0ELb1ELb0ELb1ELb0ELb0ELb0ELi2ELi4ELi4ELi4ELb0EEENS1_24CollectiveEpilogueBwdGQAISA_fSD_Li256ELb0ELb1EEENS1_25SingleTileBwdLPTSchedulerILb0ELi128ELb1EEEEEEEEEvNT_6ParamsE$_ZZN4cute13to_mixed_bitsINS_5tupleIJNS1_IJNS_1CILi4EEENS2_ILi8EEEEEES3_NS2_ILi1EEEEEENS1_IJNS1_IJNS2_ILi128EEENS2_ILi0EEEEEENS2_ILi16EEES9_EEENS1_IJNS1_IJiiEEEiS9_EEEEEDaRKT_RKT0_RKT1_ENKUlRKT_RKT0_RKT1_E_clIS3_SB_iEEDaSQ_ST_SW_) ;  /* 0xfffe47d000007944 */ /* 0x000fea0003c3ffff */
[----:B------:R-:W-:Y:S02]  /*24b30*/  MOV R5, R4 ;  /* 0x0000000400057202 */ /* 0x000fe40000000f00 */
[----:B------:R-:W-:Y:S02]  /*24b40*/  MOV R4, 0x24b60 ;  /* 0x00024b6000047802 */ /* 0x000fe40000000f00 */
[----:B------:R-:W-:Y:S05]  /*24b50*/  CALL.REL.NOINC `($_ZN7cutlass13device_kernelIN5flash19enable_sm80_to_sm89INS1_16FlashAttnBwdSm80INS1_25CollectiveMainloopBwdSm80ILi2ELi2EN4cute5tupleIJNS5_1CILi128EEES8_NS7_ILi64EEEEEENS_6half_tEfNS_4arch4Sm80ELb1ELb0ELb1ELb0ELb1ELb0ELb0ELb0ELi2ELi4ELi4ELi4ELb0EEENS1_24CollectiveEpilogueBwdGQAISA_fSD_Li256ELb0ELb1EEENS1_25SingleTileBwdLPTSchedulerILb0ELi128ELb1EEEEEEEEEvNT_6ParamsE$_ZZN4cute13to_mixed_bitsINS_5tupleIJNS1_IJNS_1CILi4EEENS2_ILi8EEEEEES3_NS2_ILi1EEEEEENS1_IJNS1_IJNS2_ILi128EEENS2_ILi0EEEEEENS2_ILi16EEES9_EEENS1_IJNS1_IJiiEEEiS9_EEEEEDaRKT_RKT0_RKT1_ENKUlDpRKT_E_clIJNS_9MixedBitsILj0ELj384EEENSU_ILj0ELj48EEENS2_ILj0EEEEEEDaSR_) ;  /* 0xfffe476000007944 */ /* 0x000fea0003c3ffff */
[----:B------:R-:W-:Y:S02]  /*24b60*/  SHF.R.S32.HI R5, RZ, 0x1f, R2 ;  /* 0x0000001fff057819 */ /* 0x000fe40000011402 */
[----:B------:R-:W-:Y:S02]  /*24b70*/  LOP3.LUT R3, R3, 0x1b0, RZ, 0xc0, !PT ;  /* 0x000001b003037812 */ /* 0x000fe400078ec0ff */
[----:B------:R-:W-:-:S02]  /*24b80*/  LEA.HI R2, R5, R2, RZ, 0x2 ;  /* 0x0000000205027211 */ /* 0x000fc400078f10ff */
[----:B------:R-:W-:Y:S02]  /*24b90*/  MOV R4, 0x24bd0 ;  /* 0x00024bd000047802 */ /* 0x000fe40000000f00 */
[----:B------:R-:W-:-:S05]  /*24ba0*/  SHF.R.S32.HI R2, RZ, 0x2, R2 ;  /* 0x00000002ff027819 */ /* 0x000fca0000011402 */
[----:B------:R1:W-:Y:S02]  /*24bb0*/  STL [R1+0x77c], R2 ;  /* 0x00077c0201007387 */ /* 0x0003e40000100800 */
[----:B-1----:R-:W-:Y:S05]  /*24bc0*/  CALL.REL.NOINC `($_ZN7cutlass13device_kernelIN5flash19enable_sm80_to_sm89INS1_16FlashAttnBwdSm80INS1_25CollectiveMainloopBwdSm80ILi2ELi2EN4cute5tupleIJNS5_1CILi128EEES8_NS7_ILi64EEEEEENS_6half_tEfNS_4arch4Sm80ELb1ELb0ELb1ELb0ELb1ELb0ELb0ELb0ELi2ELi4ELi4ELi4ELb0EEENS1_24CollectiveEpilogueBwdGQAISA_fSD_Li256ELb0ELb1EEENS1_25SingleTileBwdLPTSchedulerILb0ELi128ELb1EEEEEEEEEvNT_6ParamsE$_ZN4cute5tupleIJNS_7SwizzleILi3ELi3ELi3EEENS_9MixedBitsILj0ELj432EEENS_6LayoutINS0_IJNS0_IJNS_1CILi2EEES7_S7_EEES7_NS6_ILi8EEEEEENS0_IJNS0_IJNS6_ILi64EEES9_NS6_ILi512EEEEEENS6_ILi8192EEENS6_ILi1024EEEEEEEEEEC2ERKS2_RKS4_RKSH_) ;  /* 0xfffe40a000007944 */ /* 0x002fea0003c3ffff */
[----:B-1----:R1:W5:Y:S01]  /*24bd0*/  LDL R2, [R1+0x758] ;  /* 0x0007580001027983 */ /* 0x0023620000100800 */
[----:B------:R-:W-:Y:S02]  /*24be0*/  MOV R3, R7 ;  /* 0x0000000700037202 */ /* 0x000fe40000000f00 */
[----:B------:R-:W-:Y:S02]  /*24bf0*/  MOV R4, 0x24c10 ;  /* 0x00024c1000047802 */ /* 0x000fe40000000f00 */
[----:B-1---5:R-:W-:Y:S05]  /*24c00*/  CALL.REL.NOINC `($_ZN7cutlass13device_kernelIN5flash19enable_sm80_to_sm89INS1_16FlashAttnBwdSm80INS1_25CollectiveMainloopBwdSm80ILi2ELi2EN4cute5tupleIJNS5_1CILi128EEES8_NS7_ILi64EEEEEENS_6half_tEfNS_4arch4Sm80ELb1ELb0ELb1ELb0ELb1ELb0ELb0ELb0ELi2ELi4ELi4ELi4ELb0EEENS1_24CollectiveEpilogueBwdGQAISA_fSD_Li256ELb0ELb1EEENS1_25SingleTileBwdLPTSchedulerILb0ELi128ELb1EEEEEEEEEvNT_6ParamsE$_ZN4cute3eso3ESOILb0ELb0EJNS_14ComposedLayoutINS_7SwizzleILi3ELi3ELi3EEENS_9MixedBitsILj0ELj432EEENS_6LayoutINS_5tupleIJNS8_IJNS_1CILi2EEESA_SA_EEESA_NS9_ILi8EEEEEENS8_IJNS8_IJNS9_ILi64EEESC_NS9_ILi512EEEEEENS9_ILi8192EEENS9_ILi1024EEEEEEEEEEiEEC2ERKSL_RKi) ;  /* 0xfffe0d0000007944 */ /* 0x022fea0003c3ffff */
[----:B-1----:R-:W2:Y:S01]  /*24c10*/  LDL.64 R4, [R1+0x758] ;  /* 0x0007580001047983 */ /* 0x002ea20000100a00 */
[----:B------:R-:W-:Y:S02]  /*24c20*/  MOV R38, R60 ;  /* 0x0000003c00267202 */ /* 0x000fe40000000f00 */
[----:B------:R-:W-:Y:S01]  /*24c30*/  MOV R46, 0x24c60 ;  /* 0x00024c60002e7802 */ /* 0x000fe20000000f00 */
[----:B--2---:R-:W-:-:S04]  /*24c40*/  IMAD.WIDE R2, R5, 0x2, R10 ;  /* 0x0000000205027825 */ /* 0x004fc800078e020a */
[----:B------:R-:W-:Y:S05]  /*24c50*/  CALL.REL.NOINC `($_ZN7cutlass13device_kernelIN5flash19enable_sm80_to_sm89INS1_16FlashAttnBwdSm80INS1_25CollectiveMainloopBwdSm80ILi2ELi2EN4cute5tupleIJNS5_1CILi128EEES8_NS7_ILi64EEEEEENS_6half_tEfNS_4arch4Sm80ELb1ELb0ELb1ELb0ELb1ELb0ELb0ELb0ELi2ELi4ELi4ELi4ELb0EEENS1_24CollectiveEpilogueBwdGQAISA_fSD_Li256ELb0ELb1EEENS1_25SingleTileBwdLPTSchedulerILb0ELi128ELb1EEEEEEEEEvNT_6ParamsE$_ZN4cute8smem_ptrIPN7cutlass6half_tEECI1NS_12iter_adaptorIS3_S4_EEES3_) ;  /* 0xfffe405000007944 */ /* 0x000fea0003c3ffff */
[----:B------:R-:W2:Y:S01]  /*24c60*/  LDL.64 R10, [R1+0x758] ;  /* 0x00075800010a7983 */ /* 0x000ea20000100a00 */
[----:B------:R-:W-:Y:S01]  /*24c70*/  IMAD.MOV.U32 R6, RZ, RZ, R4 ;  /* 0x000000ffff067224 */ /* 0x000fe200078e0004 */
[----:B-1----:R-:W-:Y:S02]  /*24c80*/  MOV R2, R70 ;  /* 0x0000004600027202 */ /* 0x002fe40000000f00 */
[----:B------:R-:W-:Y:S01]  /*24c90*/  MOV R4, 0x24cc0 ;  /* 0x00024cc000047802 */ /* 0x000fe20000000f00 */
[----:B--2---:R1:W-:Y:S04]  /*24ca0*/  STL.64 [R8], R10 ;  /* 0x0000000a08007387 */ /* 0x0043e80000100a00 */
[----:B-1----:R-:W-:Y:S05]  /*24cb0*/  CALL.REL.NOINC `($_ZN7cutlass13device_kernelIN5flash19enable_sm80_to_sm89INS1_16FlashAttnBwdSm80INS1_25CollectiveMainloopBwdSm80ILi2ELi2EN4cute5tupleIJNS5_1CILi128EEES8_NS7_ILi64EEEEEENS_6half_tEfNS_4arch4Sm80ELb1ELb0ELb1ELb0ELb1ELb0ELb0ELb0ELi2ELi4ELi4ELi4ELb0EEENS1_24CollectiveEpilogueBwdGQAISA_fSD_Li256ELb0ELb1EEENS1_25SingleTileBwdLPTSchedulerILb0ELi128ELb1EEEEEEEEEvNT_6ParamsE$_ZN4cute3eso3ESOILb0ELb0EJNS_14ComposedLayoutINS_7SwizzleILi3ELi3ELi3EEENS_9MixedBitsILj0ELj432EEENS_6LayoutINS_5tupleIJNS8_IJNS_1CILi2EEESA_SA_EEESA_NS9_ILi8EEEEEENS8_IJNS8_IJNS9_ILi64EEESC_NS9_ILi512EEEEEENS9_ILi8192EEENS9_ILi1024EEEEEEEEEENS_10ViewEngineINS_8smem_ptrIPN7cutlass6half_tEEEEEEEC2ERKSL_RKSS_) ;  /* 0xfffe0be000007944 */ /* 0x002fea0003c3ffff */
        /* <DEDUP_REMOVED lines=23> */
[----:B--2--5:R-:W-:Y:S05]  /*24e30*/  CALL.REL.NOINC `($_ZN7cutlass13device_kernelIN5flash19enable_sm80_to_sm89INS1_16FlashAttnBwdSm80INS1_25CollectiveMainloopBwdSm80ILi2ELi2EN4cute5tupleIJNS5_1CILi128EEES8_NS7_ILi64EEEEEENS_6half_tEfNS_4arch4Sm80ELb1ELb0ELb1ELb0ELb1ELb0ELb0ELb0ELi2ELi4ELi4ELi4ELb0EEENS1_24CollectiveEpilogueBwdGQAISA_fSD_Li256ELb0ELb1EEENS1_25SingleTileBwdLPTSchedulerILb0ELi128ELb1EEEEEEEEEvNT_6ParamsE$_ZN4cute3eso3ESOILb1ELb0EJNS_6LayoutINS_5tupleIJNS3_IJNS_1CILi8EEENS4_ILi1EEEEEENS4_ILi2EEES5_EEENS3_IJNS3_IJS6_NS4_ILi0EEEEEENS4_ILi64EEES5_EEEEENS_10ViewEngineIPN7cutlass6half_tEEEEEC2ERKSE_RKSJ_) ;  /* 0xfffe359000007944 */ /* 0x024fea0003c3ffff */
[----:B------:R2:W5:Y:S01]  /*24e40*/  LDL.64 R24, [R1+0x758] ;  /* 0x0007580001187983 */ /* 0x0005620000100a00 */
[----:B------:R-:W-:Y:S01]  /*24e50*/  IMAD.MOV.U32 R9, RZ, RZ, R20 ;  /* 0x000000ffff097224 */ /* 0x000fe200078e0014 */
[----:B------:R-:W-:Y:S01]  /*24e60*/  MOV R7, R21 ;  /* 0x0000001500077202 */ /* 0x000fe20000000f00 */
[----:B------:R-:W-:Y:S01]  /*24e70*/  IMAD.MOV.U32 R83, RZ, RZ, R60 ;  /* 0x000000ffff537224 */ /* 0x000fe200078e003c */
[----:B------:R-:W-:Y:S02]  /*24e80*/  MOV R4, 0x24ea0 ;  /* 0x00024ea000047802 */ /* 0x000fe40000000f00 */
[----:B-12--5:R-:W-:Y:S05]  /*24e90*/  CALL.REL.NOINC `($_ZN7cutlass13device_kernelIN5flash19enable_sm80_to_sm89INS1_16FlashAttnBwdSm80INS1_25CollectiveMainloopBwdSm80ILi2ELi2EN4cute5tupleIJNS5_1CILi128EEES8_NS7_ILi64EEEEEENS_6half_tEfNS_4arch4Sm80ELb1ELb0ELb1ELb0ELb1ELb0ELb0ELb0ELi2ELi4ELi4ELi4ELb0EEENS1_24CollectiveEpilogueBwdGQAISA_fSD_Li256ELb0ELb1EEENS1_25SingleTileBwdLPTSchedulerILb0ELi128ELb1EEEEEEEEEvNT_6ParamsE$_ZN4cute3eso3ESOILb1ELb0EJNS_6LayoutINS_5tupleIJNS3_IJNS3_IJNS_1CILi4EEENS4_ILi2EEEEEENS4_ILi1EEEEEES6_NS4_ILi8EEEEEENS3_IJNS3_IJNS3_IJS8_NS4_ILi32EEEEEENS4_ILi0EEEEEENS4_ILi64EEES5_EEEEENS_10ViewEngineIPN7cutlass6half_tEEEEEC2ERKSI_RKSN_) ;  /* 0xfffe263000007944 */ /* 0x026fea0003c3ffff */
[----:B------:R-:W-:Y:S01]  /*24ea0*/  ULDC.64 UR4, c[0x0][0x118] ;  /* 0x0000460000047ab9 */ /* 0x000fe20000000a00 */
[----:B------:R2:W5:Y:S04]  /*24eb0*/  LDL.64 R22, [R1+0x758] ;  /* 0x0007580001167983 */ /* 0x0005680000100a00 */
[----:B-1----:R2:W5:Y:S01]  /*24ec0*/  LD.E.64 R2, [R26.64] ;  /* 0x000000041a027980 */ /* 0x002562000c101b00 */
[----:B------:R-:W-:-:S02]  /*24ed0*/  MOV R38, R60 ;  /* 0x0000003c00267202 */ /* 0x000fc40000000f00 */
[----:B------:R-:W-:Y:S02]  /*24ee0*/  MOV R46, 0x24f00 ;  /* 0x00024f00002e7802 */ /* 0x000fe40000000f00 */
[----:B--2--5:R-:W-:Y:S05]  /*24ef0*/  CALL.REL.NOINC `($_ZN7cutlass13device_kernelIN5flash19enable_sm80_to_sm89INS1_16FlashAttnBwdSm80INS1_25CollectiveMainloopBwdSm80ILi2ELi2EN4cute5tupleIJNS5_1CILi128EEES8_NS7_ILi64EEEEEENS_6half_tEfNS_4arch4Sm80ELb1ELb0ELb1ELb0ELb1ELb0ELb0ELb0ELi2ELi4ELi4ELi4ELb0EEENS1_24CollectiveEpilogueBwdGQAISA_fSD_Li256ELb0ELb1EEENS1_25SingleTileBwdLPTSchedulerILb0ELi128ELb1EEEEEEEEEvNT_6ParamsE$_ZN4cute8smem_ptrIPN7cutlass6half_tEECI1NS_12iter_adaptorIS3_S4_EEES3_) ;  /* 0xfffe3db000007944 */ /* 0x024fea0003c3ffff */
[----:B-1----:R1:W5:Y:S01]  /*24f00*/  LDL.64 R2, [R1+0x758] ;  /* 0x0007580001027983 */ /* 0x0023620000100a00 */
[----:B------:R-:W-:-:S03]  /*24f10*/  MOV R6, 0x24f30 ;  /* 0x00024f3000067802 */ /* 0x000fc60000000f00 */
[----:B-1---5:R-:W-:Y:S05]  /*24f20*/  CALL.REL.NOINC `($_ZN7cutlass13device_kernelIN5flash19enable_sm80_to_sm89INS1_16FlashAttnBwdSm80INS1_25CollectiveMainloopBwdSm80ILi2ELi2EN4cute5tupleIJNS5_1CILi128EEES8_NS7_ILi64EEEEEENS_6half_tEfNS_4arch4Sm80ELb1ELb0ELb1ELb0ELb1ELb0ELb0ELb0ELi2ELi4ELi4ELi4ELb0EEENS1_24CollectiveEpilogueBwdGQAISA_fSD_Li256ELb0ELb1EEENS1_25SingleTileBwdLPTSchedulerILb0ELi128ELb1EEEEEEEEEvNT_6ParamsE$_ZN4cute3eso3ESOILb1ELb0EJNS_6LayoutINS_5tupleIJNS3_IJNS_1CILi8EEENS4_ILi1EEEEEENS4_ILi2EEEEEENS3_IJNS3_IJS6_NS4_ILi0EEEEEENS4_ILi8192EEEEEEEENS_10ViewEngineINS_8smem_ptrIPN7cutlass6half_tEEEEEEEC2ERKSE_RKSL_) ;  /* 0xfffe331000007944 */ /* 0x022fea0003c3ffff */
[----:B-1----:R1:W5:Y:S01]  /*24f30*/  LDL.64 R2, [R1+0x758] ;  /* 0x0007580001027983 */ /* 0x0023620000100a00 */
[----:B------:R-:W-:Y:S01]  /*24f40*/  IMAD.MOV.U32 R34, RZ, RZ, R24 ;  /* 0x000000ffff227224 */ /* 0x000fe200078e0018 */
[----:B------:R-:W-:Y:S02]  /*24f50*/  MOV R7, R25 ;  /* 0x0000001900077202 */ /* 0x000fe40000000f00 */
[----:B------:R-:W-:Y:S02]  /*24f60*/  MOV R10, 0x24f80 ;  /* 0x00024f80000a7802 */ /* 0x000fe40000000f00 */
[----:B-1---5:R-:W-:Y:S05]  /*24f70*/  CALL.REL.NOINC `($_ZN7cutlass13device_kernelIN5flash19enable_sm80_to_sm89INS1_16FlashAttnBwdSm80INS1_25CollectiveMainloopBwdSm80ILi2ELi2EN4cute5tupleIJNS5_1CILi128EEES8_NS7_ILi64EEEEEENS_6half_tEfNS_4arch4Sm80ELb1ELb0ELb1ELb0ELb1ELb0ELb0ELb0ELi2ELi4ELi4ELi4ELb0EEENS1_24CollectiveEpilogueBwdGQAISA_fSD_Li256ELb0ELb1EEENS1_25SingleTileBwdLPTSchedulerILb0ELi128ELb1EEEEEEEEEvNT_6ParamsE$_ZN4cute3eso3ESOILb1ELb0EJNS_6LayoutINS_5tupleIJNS3_IJNS_1CILi8EEENS4_ILi1EEEEEENS4_ILi2EEEEEENS3_IJNS3_IJS6_NS4_ILi0EEEEEENS4_ILi64EEEEEEEENS_10ViewEngineIPN7cutlass6half_tEEEEEC2ERKSE_RKSJ_) ;  /* 0xfffe323000007944 */ /* 0x022fea0003c3ffff */
[----:B-1----:R1:W5:Y:S01]  /*24f80*/  LDL.64 R6, [R1+0x758] ;  /* 0x0007580001067983 */ /* 0x0023620000100a00 */
[----:B------:R-:W-:Y:S01]  /*24f90*/  IMAD.MOV.U32 R4, RZ, RZ, R2 ;  /* 0x000000ffff047224 */ /* 0x000fe200078e0002 */
[----:B------:R-:W-:Y:S02]  /*24fa0*/  MOV R11, R3 ;  /* 0x00000003000b7202 */ /* 0x000fe40000000f00 */
[----:B------:R-:W-:Y:S02]  /*24fb0*/  MOV R10, 0x24fd0 ;  /* 0x00024fd0000a7802 */ /* 0x000fe40000000f00 */
[----:B-1---5:R-:W-:Y:S05]  /*24fc0*/  CALL.REL.NOINC `($_ZN7cutlass13device_kernelIN5flash19enable_sm80_to_sm89INS1_16FlashAttnBwdSm80INS1_25CollectiveMainloopBwdSm80ILi2ELi2EN4cute5tupleIJNS5_1CILi128EEES8_NS7_ILi64EEEEEENS_6half_tEfNS_4arch4Sm80ELb1ELb0ELb1ELb0ELb1ELb0ELb0ELb0ELi2ELi4ELi4ELi4ELb0EEENS1_24CollectiveEpilogueBwdGQAISA_fSD_Li256ELb0ELb1EEENS1_25SingleTileBwdLPTSchedulerILb0ELi128ELb1EEEEEEEEEvNT_6ParamsE$_ZN4cute3eso3ESOILb1ELb0EJNS_6LayoutINS_5tupleIJNS3_IJNS_1CILi8EEENS4_ILi1EEEEEENS3_IJNS4_ILi2EEEEEEEEENS3_IJNS3_IJS6_NS4_ILi0EEEEEENS3_IJNS4_ILi8192EEEEEEEEEEENS_10ViewEngineINS_8smem_ptrIPN7cutlass6half_tEEEEEEEC2ERKSG_RKSN_) ;  /* 0xfffe300000007944 */ /* 0x022fea0003c3ffff */
[----:B-1----:R1:W5:Y:S01]  /*24fd0*/  LDL.64 R4, [R1+0x758] ;  /* 0x0007580001047983 */ /* 0x0023620000100a00 */
[----:B------:R-:W-:-:S02]  /*24fe0*/  MOV R2, R6 ;  /* 0x0000000600027202 */ /* 0x000fc40000000f00 */
[----:B------:R-:W-:Y:S02]  /*24ff0*/  MOV R6, 0x25010 ;  /* 0x0002501000067802 */ /* 0x000fe40000000f00 */
[----:B-1---5:R-:W-:Y:S05]  /*25000*/  CALL.REL.NOINC `($_ZN7cutlass13device_kernelIN5flash19enable_sm80_to_sm89INS1_16FlashAttnBwdSm80INS1_25CollectiveMainloopBwdSm80ILi2ELi2EN4cute5tupleIJNS5_1CILi128EEES8_NS7_ILi64EEEEEENS_6half_tEfNS_4arch4Sm80ELb1ELb0ELb1ELb0ELb1ELb0ELb0ELb0ELi2ELi4ELi4ELi4ELb0EEENS1_24CollectiveEpilogueBwdGQAISA_fSD_Li256ELb0ELb1EEENS1_25SingleTileBwdLPTSchedulerILb0ELi128ELb1EEEEEEEEEvNT_6ParamsE$_ZN4cute3eso3ESOILb1ELb0EJNS_6LayoutINS_5tupleIJNS3_IJNS_1CILi8EEENS4_ILi1EEEEEENS3_IJNS4_ILi2EEEEEEEEENS3_IJNS3_IJS6_NS4_ILi0EEEEEENS3_IJNS4_ILi64EEEEEEEEEEENS_10ViewEngineIPN7cutlass6half_tEEEEEC2ERKSG_RKSL_) ;  /* 0xfffe2f6000007944 */ /* 0x022fea0003c3ffff */
[----:B-1----:R1:W5:Y:S01]  /*25010*/  LDL.64 R2, [R1+0x758] ;  /* 0x0007580001027983 */ /* 0x0023620000100a00 */
[----:B------:R-:W-:-:S03]  /*25020*/  MOV R10, 0x25040 ;  /* 0x00025040000a7802 */ /* 0x000fc60000000f00 */
[----:B-1---5:R-:W-:Y:S05]  /*25030*/  CALL.REL.NOINC `($_ZN7cutlass13device_kernelIN5flash19enable_sm80_to_sm89INS1_16FlashAttnBwdSm80INS1_25CollectiveMainloopBwdSm80ILi2ELi2EN4cute5tupleIJNS5_1CILi128EEES8_NS7_ILi64EEEEEENS_6half_tEfNS_4arch4Sm80ELb1ELb0ELb1ELb0ELb1ELb0ELb0ELb0ELi2ELi4ELi4ELi4ELb0EEENS1_24CollectiveEpilogueBwdGQAISA_fSD_Li256ELb0ELb1EEENS1_25SingleTileBwdLPTSchedulerILb0ELi128ELb1EEEEEEEEEvNT_6ParamsE$_ZN4cute3eso3ESOILb1ELb0EJNS_6LayoutINS_5tupleIJNS3_IJNS3_IJNS_1CILi8EEENS4_ILi1EEEEEES6_EEENS3_IJNS3_IJS6_S6_EEENS4_ILi2EEEEEEEEENS3_IJNS3_IJNS3_IJS6_NS4_ILi0EEEEEESD_EEENS3_IJNS3_IJSD_SD_EEENS4_ILi64EEEEEEEEEEENS_10ViewEngineIPN7cutlass6half_tEEEEEC2ERKSK_RKSP_) ;  /* 0xfffe258000007944 */ /* 0x022fea0003c3ffff */
[----:B-1----:R1:W5:Y:S01]  /*25040*/  LDL.64 R6, [R1+0x758] ;  /* 0x0007580001067983 */ /* 0x0023620000100a00 */
[----:B------:R-:W-:-:S03]  /*25050*/  MOV R10, 0x25070 ;  /* 0x00025070000a7802 */ /* 0x000fc60000000f00 */
[----:B-1---5:R-:W-:Y:S05]  /*25060*/  CALL.REL.NOINC `($_ZN7cutlass13device_kernelIN5flash19enable_sm80_to_sm89INS1_16FlashAttnBwdSm80INS1_25CollectiveMainloopBwdSm80ILi2ELi2EN4cute5tupleIJNS5_1CILi128EEES8_NS7_ILi64EEEEEENS_6half_tEfNS_4arch4Sm80ELb1ELb0ELb1ELb0ELb1ELb0ELb0ELb0ELi2ELi4ELi4ELi4ELb0EEENS1_24CollectiveEpilogueBwdGQAISA_fSD_Li256ELb0ELb1EEENS1_25SingleTileBwdLPTSchedulerILb0ELi128ELb1EEEEEEEEEvNT_6ParamsE$_ZN4cute3eso3ESOILb1ELb0EJNS_6LayoutINS_5tupleIJNS3_IJNS3_IJNS_1CILi8EEENS4_ILi1EEEEEES6_EEENS3_IJNS3_IJS6_S6_EEENS4_ILi2EEEEEEEEENS3_IJNS3_IJNS3_IJS6_NS4_ILi0EEEEEESD_EEENS3_IJNS3_IJSD_SD_EEENS4_ILi8192EEEEEEEEEEENS_10ViewEngineINS_8smem_ptrIPN7cutlass6half_tEEEEEEEC2ERKSK_RKSR_) ;  /* 0xfffe259000007944 */ /* 0x022fea0003c3ffff */
[----:B-1----:R1:W5:Y:S01]  /*25070*/  LDL.64 R2, [R1+0x758] ;  /* 0x0007580001027983 */ /* 0x0023620000100a00 */
[----:B------:R-:W-:Y:S02]  /*25080*/  MOV R34, R6 ;  /* 0x0000000600227202 */ /* 0x000fe40000000f00 */
[----:B------:R-:W-:Y:S02]  /*25090*/  MOV R10, 0x250b0 ;  /* 0x000250b0000a7802 */ /* 0x000fe40000000f00 */
[----:B-1---5:R-:W-:Y:S05]  /*250a0*/  CALL.REL.NOINC `($_ZN7cutlass13device_kernelIN5flash19enable_sm80_to_sm89INS1_16FlashAttnBwdSm80INS1_25CollectiveMainloopBwdSm80ILi2ELi2EN4cute5tupleIJNS5_1CILi128EEES8_NS7_ILi64EEEEEENS_6half_tEfNS_4arch4Sm80ELb1ELb0ELb1ELb0ELb1ELb0ELb0ELb0ELi2ELi4ELi4ELi4ELb0EEENS1_24CollectiveEpilogueBwdGQAISA_fSD_Li256ELb0ELb1EEENS1_25SingleTileBwdLPTSchedulerILb0ELi128ELb1EEEEEEEEEvNT_6ParamsE$_ZN4cute3eso3ESOILb1ELb0EJNS_6LayoutINS_5tupleIJNS3_IJNS_1CILi8EEENS4_ILi1EEEEEENS4_ILi2EEEEEENS3_IJNS3_IJS6_NS4_ILi0EEEEEENS4_ILi64EEEEEEEENS_10ViewEngineIPN7cutlass6half_tEEEEEC2ERKSE_RKSJ_) ;  /* 0xfffe310000007944 */ /* 0x022fea0003c3ffff */
[----:B------:R2:W5:Y:S01]  /*250b0*/  LDL.64 R10, [R1+0x758] ;  /* 0x00075800010a7983 */ /* 0x0005620000100a00 */
[----:B------:R-:W-:Y:S02]  /*250c0*/  MOV R38, R60 ;  /* 0x0000003c00267202 */ /* 0x000fe40000000f00 */
[----:B------:R-:W-:Y:S02]  /*250d0*/  MOV R46, 0x250f0 ;  /* 0x000250f0002e7802 */ /* 0x000fe40000000f00 */
[----:B-12--5:R-:W-:Y:S05]  /*250e0*/  CALL.REL.NOINC `($_ZN7cutlass13device_kernelIN5flash19enable_sm80_to_sm89INS1_16FlashAttnBwdSm80INS1_25CollectiveMainloopBwdSm80ILi2ELi2EN4cute5tupleIJNS5_1CILi128EEES8_NS7_ILi64EEEEEENS_6half_tEfNS_4arch4Sm80ELb1ELb0ELb1ELb0ELb1ELb0ELb0ELb0ELi2ELi4ELi4ELi4ELb0EEENS1_24CollectiveEpilogueBwdGQAISA_fSD_Li256ELb0ELb1EEENS1_25SingleTileBwdLPTSchedulerILb0ELi128ELb1EEEEEEEEEvNT_6ParamsE$_ZN4cute8smem_ptrIPN7cutlass6half_tEECI1NS_12iter_adaptorIS3_S4_EEES3_) ;  /* 0xfffe3bc000007944 */ /* 0x026fea0003c3ffff */
[----:B-1----:R1:W5:Y:S01]  /*250f0*/  LDL.64 R2, [R1+0x758] ;  /* 0x0007580001027983 */ /* 0x0023620000100a00 */
[----:B------:R-:W-:-:S03]  /*25100*/  MOV R6, 0x25120 ;  /* 0x0002512000067802 */ /* 0x000fc60000000f00 */
[----:B-1---5:R-:W-:Y:S05]  /*25110*/  CALL.REL.NOINC `($_ZN7cutlass13device_kernelIN5flash19enable_sm80_to_sm89INS1_16FlashAttnBwdSm80INS1_25CollectiveMainloopBwdSm80ILi2ELi2EN4cute5tupleIJNS5_1CILi128EEES8_NS7_ILi64EEEEEENS_6half_tEfNS_4arch4Sm80ELb1ELb0ELb1ELb0ELb1ELb0ELb0ELb0ELi2ELi4ELi4ELi4ELb0EEENS1_24CollectiveEpilogueBwdGQAISA_fSD_Li256ELb0ELb1EEENS1_25SingleTileBwdLPTSchedulerILb0ELi128ELb1EEEEEEEEEvNT_6ParamsE$_ZN4cute3eso3ESOILb1ELb0EJNS_6LayoutINS_5tupleIJNS3_IJNS_1CILi8EEENS4_ILi1EEEEEENS4_ILi2EEEEEENS3_IJNS3_IJS6_NS4_ILi0EEEEEENS4_ILi8192EEEEEEEENS_10ViewEngineINS_8smem_ptrIPN7cutlass6half_tEEEEEEEC2ERKSE_RKSL_) ;  /* 0xfffe312000007944 */ /* 0x022fea0003c3ffff */
        /* <DEDUP_REMOVED lines=119> */
[----:B-1----:R-:W-:Y:S05]  /*25890*/  CALL.REL.NOINC `($_ZN7cutlass13device_kernelIN5flash19enable_sm80_to_sm89INS1_16FlashAttnBwdSm80INS1_25CollectiveMainloopBwdSm80ILi2ELi2EN4cute5tupleIJNS5_1CILi128EEES8_NS7_ILi64EEEEEENS_6half_tEfNS_4arch4Sm80ELb1ELb0ELb1ELb0ELb1ELb0ELb0ELb0ELi2ELi4ELi4ELi4ELb0EEENS1_24CollectiveEpilogueBwdGQAISA_fSD_Li256ELb0ELb1EEENS1_25SingleTileBwdLPTSchedulerILb0ELi128ELb1EEEEEEEEEvNT_6ParamsE$_ZZN4cute5sliceINS_5tupleIJNS_10UnderscoreES2_NS_1CILi0EEEEEENS1_IJNS1_IJNS3_ILi1EEES4_EEEiNS3_ILi1024EEEEEEEEDaRKT_RKT0_ENKUlRKT_RKT0_E_clIS2_iEEDaSI_SL_) ;  /* 0xfffe3d1000007944 */ /* 0x002fea0003c3ffff */
[----:B------:R-:W-:Y:S02]  /*258a0*/  MOV R2, 0x258c0 ;  /* 0x000258c000027802 */ /* 0x000fe40000000f00 */
[----:B------:R-:W-:Y:S05]  /*258b0*/  CALL.REL.NOINC `($_ZN7cutlass13device_kernelIN5flash19enable_sm80_to_sm89INS1_16FlashAttnBwdSm80INS1_25CollectiveMainloopBwdSm80ILi2ELi2EN4cute5tupleIJNS5_1CILi128EEES8_NS7_ILi64EEEEEENS_6half_tEfNS_4arch4Sm80ELb1ELb0ELb1ELb0ELb1ELb0ELb0ELb0ELi2ELi4ELi4ELi4ELb0EEENS1_24CollectiveEpilogueBwdGQAISA_fSD_Li256ELb0ELb1EEENS1_25SingleTileBwdLPTSchedulerILb0ELi128ELb1EEEEEEEEEvNT_6ParamsE$_ZZN4cute12filter_tupleINS_5tupleIJNS_10UnderscoreES2_NS_1CILi0EEEEEENS1_IJNS1_IJNS3_ILi1EEES4_EEEiNS3_ILi1024EEEEEEZNS_5sliceIS5_S9_EEDaRKT_RKT0_EUlRKT_RKT0_E_EEDaSD_SG_OT1_ENKUlDpSJ_E_clIJNS1_IJS7_EEENS1_IJiEEENS1_IJEEEEEEDaSQ_) ;  /* 0xfffe364000007944 */ /* 0x000fea0003c3ffff */
[----:B------:R-:W-:Y:S02]  /*258c0*/  MOV R83, R70 ;  /* 0x0000004600537202 */ /* 0x000fe40000000f00 */
[----:B------:R-:W-:-:S02]  /*258d0*/  MOV R36, 0x258f0 ;  /* 0x000258f000247802 */ /* 0x000fc40000000f00 */
[----:B------:R-:W-:Y:S05]  /*258e0*/  CALL.REL.NOINC `($_ZN7cutlass13device_kernelIN5flash19enable_sm80_to_sm89INS1_16FlashAttnBwdSm80INS1_25CollectiveMainloopBwdSm80ILi2ELi2EN4cute5tupleIJNS5_1CILi128EEES8_NS7_ILi64EEEEEENS_6half_tEfNS_4arch4Sm80ELb1ELb0ELb1ELb0ELb1ELb0ELb0ELb0ELi2ELi4ELi4ELi4ELb0EEENS1_24CollectiveEpilogueBwdGQAISA_fSD_Li256ELb0ELb1EEENS1_25SingleTileBwdLPTSchedulerILb0ELi128ELb1EEEEEEEEEvNT_6ParamsE$_ZN4cute5tupleIJNS0_IJNS0_IJNS_1CILi8EEENS1_ILi1EEEEEENS1_ILi2EEEEEENS0_IJNS0_IJS3_NS1_ILi0EEEEEEiEEEEEC2ERKS6_RKS9_) ;  /* 0xfffe30a000007944 */ /* 0x000fea0003c3ffff */
[----:B-1----:R1:W5:Y:S01]  /*258f0*/  LDL R3, [R8] ;  /* 0x0000000008037983 */ /* 0x0023620000100800 */
[----:B------:R-:W-:-:S02]  /*25900*/  MOV R83, R70 ;  /* 0x0000004600537202 */ /* 0x000fc40000000f00 */
[----:B------:R-:W-:Y:S02]  /*25910*/  MOV R6, 0x25930 ;  /* 0x0002593000067802 */ /* 0x000fe40000000f00 */
[----:B-1---5:R-:W-:Y:S05]  /*25920*/  CALL.REL.NOINC `($_ZN7cutlass13device_kernelIN5flash19enable_sm80_to_sm89INS1_16FlashAttnBwdSm80INS1_25CollectiveMainloopBwdSm80ILi2ELi2EN4cute5tupleIJNS5_1CILi128EEES8_NS7_ILi64EEEEEENS_6half_tEfNS_4arch4Sm80ELb1ELb0ELb1ELb0ELb1ELb0ELb0ELb0ELi2ELi4ELi4ELi4ELb0EEENS1_24CollectiveEpilogueBwdGQAISA_fSD_Li256ELb0ELb1EEENS1_25SingleTileBwdLPTSchedulerILb0ELi128ELb1EEEEEEEEEvNT_6ParamsE$_ZN4cute3eso3ESOILb0ELb1EJNS_6LayoutINS_5tupleIJNS3_IJNS_1CILi8EEENS4_ILi1EEEEEENS4_ILi2EEEEEENS3_IJNS3_IJS6_NS4_ILi0EEEEEEiEEEEESA_EEC2ERKSD_RKSA_) ;  /* 0xfffe108000007944 */ /* 0x022fea0003c3ffff */
[----:B------:R2:W5:Y:S01]  /*25930*/  LDL R36, [R8] ;  /* 0x0000000008247983 */ /* 0x0005620000100800 */
[----:B------:R-:W-:Y:S01]  /*25940*/  IMAD.MOV.U32 R38, RZ, RZ, R60 ;  /* 0x000000ffff267224 */ /* 0x000fe200078e003c */
[----:B-1----:R-:W-:Y:S01]  /*25950*/  MOV R2, R28 ;  /* 0x0000001c00027202 */ /* 0x002fe20000000f00 */
[----:B------:R-:W-:Y:S01]  /*25960*/  IMAD.MOV.U32 R3, RZ, RZ, R29 ;  /* 0x000000ffff037224 */ /* 0x000fe200078e001d */
[----:B------:R-:W-:Y:S02]  /*25970*/  MOV R46, 0x25990 ;  /* 0x00025990002e7802 */ /* 0x000fe40000000f00 */
[----:B--2--5:R-:W-:Y:S05]  /*25980*/  CALL.REL.NOINC `($_ZN7cutlass13device_kernelIN5flash19enable_sm80_to_sm89INS1_16FlashAttnBwdSm80INS1_25CollectiveMainloopBwdSm80ILi2ELi2EN4cute5tupleIJNS5_1CILi128EEES8_NS7_ILi64EEEEEENS_6half_tEfNS_4arch4Sm80ELb1ELb0ELb1ELb0ELb1ELb0ELb0ELb0ELi2ELi4ELi4ELi4ELb0EEENS1_24CollectiveEpilogueBwdGQAISA_fSD_Li256ELb0ELb1EEENS1_25SingleTileBwdLPTSchedulerILb0ELi128ELb1EEEEEEEEEvNT_6ParamsE$_ZN4cute8smem_ptrIPN7cutlass6half_tEECI1NS_12iter_adaptorIS3_S4_EEES3_) ;  /* 0xfffe332000007944 */ /* 0x024fea0003c3ffff */
[----:B-1----:R-:W2:Y:S01]  /*25990*/  LDL.64 R2, [R1+0x758] ;  /* 0x0007580001027983 */ /* 0x002ea20000100a00 */
[----:B------:R-:W-:Y:S01]  /*259a0*/  IMAD.MOV.U32 R83, RZ, RZ, R70 ;  /* 0x000000ffff537224 */ /* 0x000fe200078e0046 */
[----:B------:R-:W-:Y:S02]  /*259b0*/  MOV R84, R59 ;  /* 0x0000003b00547202 */ /* 0x000fe40000000f00 */
[----:B------:R-:W-:Y:S01]  /*259c0*/  MOV R38, 0x259f0 ;  /* 0x000259f000267802 */ /* 0x000fe20000000f00 */
[----:B--2---:R1:W-:Y:S04]  /*259d0*/  STL.64 [R1+0x770], R2 ;  /* 0x0007700201007387 */ /* 0x0043e80000100a00 */
[----:B-1----:R-:W-:Y:S05]  /*259e0*/  CALL.REL.NOINC `($_ZN7cutlass13device_kernelIN5flash19enable_sm80_to_sm89INS1_16FlashAttnBwdSm80INS1_25CollectiveMainloopBwdSm80ILi2ELi2EN4cute5tupleIJNS5_1CILi128EEES8_NS7_ILi64EEEEEENS_6half_tEfNS_4arch4Sm80ELb1ELb0ELb1ELb0ELb1ELb0ELb0ELb0ELi2ELi4ELi4ELi4ELb0EEENS1_24CollectiveEpilogueBwdGQAISA_fSD_Li256ELb0ELb1EEENS1_25SingleTileBwdLPTSchedulerILb0ELi128ELb1EEEEEEEEEvNT_6ParamsE$_ZN4cute3eso3ESOILb0ELb0EJNS_6LayoutINS_5tupleIJNS3_IJNS_1CILi8EEENS4_ILi1EEEEEENS4_ILi2EEEEEENS3_IJNS3_IJS6_NS4_ILi0EEEEEEiEEEEENS_10ViewEngineINS_8smem_ptrIPN7cutlass6half_tEEEEEEEC2ERKSD_RKSK_) ;  /* 0xfffe085000007944 */ /* 0x002fea0003c3ffff */
[----:B------:R2:W5:Y:S04]  /*259f0*/  LDL R37, [R8] ;  /* 0x0000000008257983 */ /* 0x0005680000100800 */
[----:B------:R2:W5:Y:S01]  /*25a00*/  LDL.64 R4, [R8+0x8] ;  /* 0x0000080008047983 */ /* 0x0005620000100a00 */
[----:B------:R-:W-:Y:S01]  /*25a10*/  IMAD.MOV.U32 R83, RZ, RZ, R70 ;  /* 0x000000ffff537224 */ /* 0x000fe200078e0046 */
[----:B------:R-:W-:Y:S01]  /*25a20*/  MOV R38, R22 ;  /* 0x0000001600267202 */ /* 0x000fe20000000f00 */
[----:B-1----:R-:W-:Y:S01]  /*25a30*/  IMAD.MOV.U32 R3, RZ, RZ, R23 ;  /* 0x000000ffff037224 */ /* 0x002fe200078e0017 */
[----:B------:R-:W-:-:S02]  /*25a40*/  MOV R36, 0x25a60 ;  /* 0x00025a6000247802 */ /* 0x000fc40000000f00 */
[----:B--2--5:R-:W-:Y:S05]  /*25a50*/  CALL.REL.NOINC `($_ZN7cutlass13device_kernelIN5flash19enable_sm80_to_sm89INS1_16FlashAttnBwdSm80INS1_25CollectiveMainloopBwdSm80ILi2ELi2EN4cute5tupleIJNS5_1CILi128EEES8_NS7_ILi64EEEEEENS_6half_tEfNS_4arch4Sm80ELb1ELb0ELb1ELb0ELb1ELb0ELb0ELb0ELi2ELi4ELi4ELi4ELb0EEENS1_24CollectiveEpilogueBwdGQAISA_fSD_Li256ELb0ELb1EEENS1_25SingleTileBwdLPTSchedulerILb0ELi128ELb1EEEEEEEEEvNT_6ParamsE$_ZN4cute3eso3ESOILb1ELb0EJNS_6LayoutINS_5tupleIJNS3_IJNS3_IJNS_1CILi4EEENS4_ILi2EEEEEENS4_ILi1EEEEEES6_EEENS3_IJNS3_IJNS3_IJS8_NS4_ILi32EEEEEENS4_ILi0EEEEEENS4_ILi64EEEEEEEENS_10ViewEngineIPN7cutlass6half_tEEEEEC2ERKSH_RKSM_) ;  /* 0xfffe19c000007944 */ /* 0x024fea0003c3ffff */
[----:B-1----:R1:W5:Y:S01]  /*25a60*/  LDL.64 R2, [R8] ;  /* 0x0000000008027983 */ /* 0x0023620000100a00 */
[----:B------:R-:W-:-:S03]  /*25a70*/  MOV R36, 0x25a90 ;  /* 0x00025a9000247802 */ /* 0x000fc60000000f00 */
[----:B-1---5:R-:W-:Y:S05]  /*25a80*/  CALL.REL.NOINC `($_ZN7cutlass13device_kernelIN5flash19enable_sm80_to_sm89INS1_16FlashAttnBwdSm80INS1_25CollectiveMainloopBwdSm80ILi2ELi2EN4cute5tupleIJNS5_1CILi128EEES8_NS7_ILi64EEEEEENS_6half_tEfNS_4arch4Sm80ELb1ELb0ELb1ELb0ELb1ELb0ELb0ELb0ELi2ELi4ELi4ELi4ELb0EEENS1_24CollectiveEpilogueBwdGQAISA_fSD_Li256ELb0ELb1EEENS1_25SingleTileBwdLPTSchedulerILb0ELi128ELb1EEEEEEEEEvNT_6ParamsE$_ZZN4cute4takeILi1ELi2ENS_5tupleIJNS1_IJNS_1CILi1EEENS2_ILi0EEEEEEiEEEEEDaRKT1_ENKUlDpRKT_E_clIJiEEEDaSD_) ;  /* 0xfffe3a4000007944 */ /* 0x022fea0003c3ffff */
[----:B------:R-:W-:Y:S02]  /*25a90*/  MOV R83, R60 ;  /* 0x0000003c00537202 */ /* 0x000fe40000000f00 */
[----:B------:R-:W-:-:S02]  /*25aa0*/  MOV R38, 0x25ac0 ;  /* 0x00025ac000267802 */ /* 0x000fc40000000f00 */
[----:B------:R-:W-:Y:S05]  /*25ab0*/  CALL.REL.NOINC `($_ZN7cutlass13device_kernelIN5flash19enable_sm80_to_sm89INS1_16FlashAttnBwdSm80INS1_25CollectiveMainloopBwdSm80ILi2ELi2EN4cute5tupleIJNS5_1CILi128EEES8_NS7_ILi64EEEEEENS_6half_tEfNS_4arch4Sm80ELb1ELb0ELb1ELb0ELb1ELb0ELb0ELb0ELi2ELi4ELi4ELi4ELb0EEENS1_24CollectiveEpilogueBwdGQAISA_fSD_Li256ELb0ELb1EEENS1_25SingleTileBwdLPTSchedulerILb0ELi128ELb1EEEEEEEEEvNT_6ParamsE$_ZN4cute3eso3ESOILb1ELb0EJNS_5tupleIJNS_1CILi1EEENS3_ILi0EEEEEENS2_IJiEEEEEC2ERKS6_RKS7_) ;  /* 0xfffe17d000007944 */ /* 0x000fea0003c3ffff */
[----:B-1----:R1:W5:Y:S01]  /*25ac0*/  LDL R37, [R1+0x758] ;  /* 0x0007580001257983 */ /* 0x0023620000100800 */
[----:B------:R-:W-:-:S02]  /*25ad0*/  MOV R83, R70 ;  /* 0x0000004600537202 */ /* 0x000fc40000000f00 */
[----:B------:R-:W-:Y:S02]  /*25ae0*/  MOV R38, 0x25b00 ;  /* 0x00025b0000267802 */ /* 0x000fe40000000f00 */
[----:B-1---5:R-:W-:Y:S05]  /*25af0*/  CALL.REL.NOINC `($_ZN7cutlass13device_kernelIN5flash19enable_sm80_to_sm89INS1_16FlashAttnBwdSm80INS1_25CollectiveMainloopBwdSm80ILi2ELi2EN4cute5tupleIJNS5_1CILi128EEES8_NS7_ILi64EEEEEENS_6half_tEfNS_4arch4Sm80ELb1ELb0ELb1ELb0ELb1ELb0ELb0ELb0ELi2ELi4ELi4ELi4ELb0EEENS1_24CollectiveEpilogueBwdGQAISA_fSD_Li256ELb0ELb1EEENS1_25SingleTileBwdLPTSchedulerILb0ELi128ELb1EEEEEEEEEvNT_6ParamsE$_ZN4cute5tupleIJNS0_IJNS0_IJNS_1CILi8EEENS1_ILi1EEEEEENS0_IJNS1_ILi2EEEEEEEEENS0_IJNS0_IJS3_NS1_ILi0EEEEEENS0_IJiEEEEEEEEC2ERKS7_RKSB_) ;  /* 0xfffe2e5000007944 */ /* 0x022fea0003c3ffff */
[----:B------:R2:W5:Y:S01]  /*25b00*/  LDL R40, [R8] ;  /* 0x0000000008287983 */ /* 0x0005620000100800 */
[----:B------:R-:W-:Y:S01]  /*25b10*/  IMAD.MOV.U32 R83, RZ, RZ, R70 ;  /* 0x000000ffff537224 */ /* 0x000fe200078e0046 */
[----:B------:R-:W-:Y:S02]  /*25b20*/  MOV R84, R59 ;  /* 0x0000003b00547202 */ /* 0x000fe40000000f00 */
[----:B------:R2:W-:Y:S01]  /*25b30*/  STL.64 [R1+0x770], R4 ;  /* 0x0007700401007387 */ /* 0x0005e20000100a00 */
[----:B------:R-:W-:-:S03]  /*25b40*/  MOV R38, 0x25b60 ;  /* 0x00025b6000267802 */ /* 0x000fc60000000f00 */
[----:B-12--5:R-:W-:Y:S05]  /*25b50*/  CALL.REL.NOINC `($_ZN7cutlass13device_kernelIN5flash19enable_sm80_to_sm89INS1_16FlashAttnBwdSm80INS1_25CollectiveMainloopBwdSm80ILi2ELi2EN4cute5tupleIJNS5_1CILi128EEES8_NS7_ILi64EEEEEENS_6half_tEfNS_4arch4Sm80ELb1ELb0ELb1ELb0ELb1ELb0ELb0ELb0ELi2ELi4ELi4ELi4ELb0EEENS1_24CollectiveEpilogueBwdGQAISA_fSD_Li256ELb0ELb1EEENS1_25SingleTileBwdLPTSchedulerILb0ELi128ELb1EEEEEEEEEvNT_6ParamsE$_ZN4cute3eso3ESOILb0ELb0EJNS_6LayoutINS_5tupleIJNS3_IJNS_1CILi8EEENS4_ILi1EEEEEENS3_IJNS4_ILi2EEEEEEEEENS3_IJNS3_IJS6_NS4_ILi0EEEEEENS3_IJiEEEEEEEENS_10ViewEngineINS_8smem_ptrIPN7cutlass6half_tEEEEEEEC2ERKSF_RKSM_) ;  /* 0xfffe067000007944 */ /* 0x026fea0003c3ffff */
[----:B------:R2:W5:Y:S04]  /*25b60*/  LDL R5, [R8] ;  /* 0x0000000008057983 */ /* 0x0005680000100800 */
[----:B------:R2:W5:Y:S01]  /*25b70*/  LDL.64 R12, [R8+0x8] ;  /* 0x00000800080c7983 */ /* 0x0005620000100a00 */
[----:B------:R-:W-:-:S02]  /*25b80*/  MOV R83, R70 ;  /* 0x0000004600537202 */ /* 0x000fc40000000f00 */
[----:B------:R-:W-:Y:S02]  /*25b90*/  MOV R38, 0x25bb0 ;  /* 0x00025bb000267802 */ /* 0x000fe40000000f00 */
[----:B-12--5:R-:W-:Y:S05]  /*25ba0*/  CALL.REL.NOINC `($_ZN7cutlass13device_kernelIN5flash19enable_sm80_to_sm89INS1_16FlashAttnBwdSm80INS1_25CollectiveMainloopBwdSm80ILi2ELi2EN4cute5tupleIJNS5_1CILi128EEES8_NS7_ILi64EEEEEENS_6half_tEfNS_4arch4Sm80ELb1ELb0ELb1ELb0ELb1ELb0ELb0ELb0ELi2ELi4ELi4ELi4ELb0EEENS1_24CollectiveEpilogueBwdGQAISA_fSD_Li256ELb0ELb1EEENS1_25SingleTileBwdLPTSchedulerILb0ELi128ELb1EEEEEEEEEvNT_6ParamsE$_ZN4cute3eso3ESOILb1ELb0EJNS_6LayoutINS_5tupleIJNS3_IJNS3_IJNS_1CILi4EEENS4_ILi2EEEEEENS4_ILi1EEEEEENS3_IJS6_EEEEEENS3_IJNS3_IJNS3_IJS8_NS4_ILi32EEEEEENS4_ILi0EEEEEENS3_IJNS4_ILi64EEEEEEEEEEENS_10ViewEngineIPN7cutlass6half_tEEEEEC2ERKSJ_RKSO_) ;  /* 0xfffe183000007944 */ /* 0x026fea0003c3ffff */
[----:B-1----:R1:W5:Y:S01]  /*25bb0*/  LDL.64 R2, [R8] ;  /* 0x0000000008027983 */ /* 0x0023620000100a00 */
[----:B------:R-:W-:Y:S02]  /*25bc0*/  MOV R83, R70 ;  /* 0x0000004600537202 */ /* 0x000fe40000000f00 */
[----:B------:R-:W-:Y:S02]  /*25bd0*/  MOV R38, 0x25bf0 ;  /* 0x00025bf000267802 */ /* 0x000fe40000000f00 */
[----:B-1---5:R-:W-:Y:S05]  /*25be0*/  CALL.REL.NOINC `($_ZN7cutlass13device_kernelIN5flash19enable_sm80_to_sm89INS1_16FlashAttnBwdSm80INS1_25CollectiveMainloopBwdSm80ILi2ELi2EN4cute5tupleIJNS5_1CILi128EEES8_NS7_ILi64EEEEEENS_6half_tEfNS_4arch4Sm80ELb1ELb0ELb1ELb0ELb1ELb0ELb0ELb0ELi2ELi4ELi4ELi4ELb0EEENS1_24CollectiveEpilogueBwdGQAISA_fSD_Li256ELb0ELb1EEENS1_25SingleTileBwdLPTSchedulerILb0ELi128ELb1EEEEEEEEEvNT_6ParamsE$_ZN4cute3eso3ESOILb1ELb0EJNS_6LayoutINS_5tupleIJNS3_IJNS3_IJNS3_IJNS_1CILi4EEENS4_ILi2EEEEEENS4_ILi1EEEEEES8_EEENS3_IJNS3_IJNS3_IJS8_S8_EEES8_EEES6_EEEEEENS3_IJNS3_IJNS3_IJNS3_IJS8_NS4_ILi32EEEEEENS4_ILi0EEEEEESH_EEENS3_IJNS3_IJNS3_IJSH_SH_EEESH_EEENS4_ILi64EEEEEEEEEEENS_10ViewEngineIPN7cutlass6half_tEEEEEC2ERKSP_RKSU_) ;  /* 0xfffe16e000007944 */ /* 0x022fea0003c3ffff */
[----:B-1----:R1:W5:Y:S01]  /*25bf0*/  LDL.64 R2, [R8] ;  /* 0x0000000008027983 */ /* 0x0023620000100a00 */
[----:B------:R-:W-:Y:S02]  /*25c00*/  MOV R84, R70 ;  /* 0x0000004600547202 */ /* 0x000fe40000000f00 */
[----:B------:R-:W-:Y:S02]  /*25c10*/  MOV R6, 0x25c30 ;  /* 0x00025c3000067802 */ /* 0x000fe40000000f00 */
[----:B-1---5:R-:W-:Y:S05]  /*25c20*/  CALL.REL.NOINC `($_ZN7cutlass13device_kernelIN5flash19enable_sm80_to_sm89INS1_16FlashAttnBwdSm80INS1_25CollectiveMainloopBwdSm80ILi2ELi2EN4cute5tupleIJNS5_1CILi128EEES8_NS7_ILi64EEEEEENS_6half_tEfNS_4arch4Sm80ELb1ELb0ELb1ELb0ELb1ELb0ELb0ELb0ELi2ELi4ELi4ELi4ELb0EEENS1_24CollectiveEpilogueBwdGQAISA_fSD_Li256ELb0ELb1EEENS1_25SingleTileBwdLPTSchedulerILb0ELi128ELb1EEEEEEEEEvNT_6ParamsE$_ZN4cute5tupleIJNS0_IJNS_1CILi2EEEEEENS0_IJiEEEEEC2ERKS3_RKS4_) ;  /* 0xfffe2eb000007944 */ /* 0x022fea0003c3ffff */
[----:B------:R-:W2:Y:S01]  /*25c30*/  LDL R6, [R8] ;  /* 0x0000000008067983 */ /* 0x000ea20000100800 */
[----:B------:R-:W-:Y:S02]  /*25c40*/  MOV R83, R58 ;  /* 0x0000003a00537202 */ /* 0x000fe40000000f00 */
[----:B-1----:R-:W-:Y:S01]  /*25c50*/  MOV R4, 0x25c80 ;  /* 0x00025c8000047802 */ /* 0x002fe20000000f00 */
[----:B--2---:R1:W-:Y:S04]  /*25c60*/  STL [R1+0x750], R6 ;  /* 0x0007500601007387 */ /* 0x0043e80000100800 */
[----:B-1----:R-:W-:Y:S05]  /*25c70*/  CALL.REL.NOINC `($_ZN7cutlass13device_kernelIN5flash19enable_sm80_to_sm89INS1_16FlashAttnBwdSm80INS1_25CollectiveMainloopBwdSm80ILi2ELi2EN4cute5tupleIJNS5_1CILi128EEES8_NS7_ILi64EEEEEENS_6half_tEfNS_4arch4Sm80ELb1ELb0ELb1ELb0ELb1ELb0ELb0ELb0ELi2ELi4ELi4ELi4ELb0EEENS1_24CollectiveEpilogueBwdGQAISA_fSD_Li256ELb0ELb1EEENS1_25SingleTileBwdLPTSchedulerILb0ELi128ELb1EEEEEEEEEvNT_6ParamsE$_ZZN4cute14logical_divideINS_5tupleIJNS1_IJNS_1CILi8EEENS2_ILi1EEEEEENS1_IJNS2_ILi2EEEEEEEEENS1_IJNS1_IJS4_NS2_ILi0EEEEEENS1_IJiEEEEEENS1_IJS5_NS_6LayoutIS4_S9_EEEEEEEDaRKNSD_IT_T0_EERKT1_ENKUlRKT_RKT0_E_clINSD_IS7_SB_EESE_EEDaSQ_ST_) ;  /* 0xfffe372000007944 */ /* 0x002fea0003c3ffff */
[----:B------:R-:W-:Y:S02]  /*25c80*/  MOV R4, R70 ;  /* 0x0000004600047202 */ /* 0x000fe40000000f00 */
[----:B------:R-:W-:-:S02]  /*25c90*/  MOV R6, 0x25cb0 ;  /* 0x00025cb000067802 */ /* 0x000fc40000000f00 */
[----:B-----5:R-:W-:Y:S05]  /*25ca0*/  CALL.REL.NOINC `($_ZN7cutlass13device_kernelIN5flash19enable_sm80_to_sm89INS1_16FlashAttnBwdSm80INS1_25CollectiveMainloopBwdSm80ILi2ELi2EN4cute5tupleIJNS5_1CILi128EEES8_NS7_ILi64EEEEEENS_6half_tEfNS_4arch4Sm80ELb1ELb0ELb1ELb0ELb1ELb0ELb0ELb0ELi2ELi4ELi4ELi4ELb0EEENS1_24CollectiveEpilogueBwdGQAISA_fSD_Li256ELb0ELb1EEENS1_25SingleTileBwdLPTSchedulerILb0ELi128ELb1EEEEEEEEEvNT_6ParamsE$_ZN4cute3eso3ESOILb1ELb0EJNS_5tupleIJNS2_IJNS_1CILi1EEENS3_ILi0EEEEEENS2_IJS5_S5_EEEEEENS2_IJS5_iEEEEEC2ERKS8_RKS9_) ;  /* 0xfffe152000007944 */ /* 0x020fea0003c3ffff */
[----:B-1----:R1:W5:Y:S01]  /*25cb0*/  LDL R5, [R8] ;  /* 0x0000000008057983 */ /* 0x0023620000100800 */
[----:B------:R-:W-:-:S02]  /*25cc0*/  MOV R84, R70 ;  /* 0x0000004600547202 */ /* 0x000fc40000000f00 */
[----:B------:R-:W-:Y:S02]  /*25cd0*/  MOV R6, 0x25cf0 ;  /* 0x00025cf000067802 */ /* 0x000fe40000000f00 */
[----:B-1---5:R-:W-:Y:S05]  /*25ce0*/  CALL.REL.NOINC `($_ZN7cutlass13device_kernelIN5flash19enable_sm80_to_sm89INS1_16FlashAttnBwdSm80INS1_25CollectiveMainloopBwdSm80ILi2ELi2EN4cute5tupleIJNS5_1CILi128EEES8_NS7_ILi64EEEEEENS_6half_tEfNS_4arch4Sm80ELb1ELb0ELb1ELb0ELb1ELb0ELb0ELb0ELi2ELi4ELi4ELi4ELb0EEENS1_24CollectiveEpilogueBwdGQAISA_fSD_Li256ELb0ELb1EEENS1_25SingleTileBwdLPTSchedulerILb0ELi128ELb1EEEEEEEEEvNT_6ParamsE$_ZN4cute5tupleIJNS0_IJNS0_IJNS0_IJNS_1CILi8EEENS1_ILi1EEEEEENS0_IJS3_S3_EEEEEENS0_IJS3_NS1_ILi2EEEEEEEEENS0_IJNS0_IJNS0_IJS3_NS1_ILi0EEEEEENS0_IJSA_SA_EEEEEENS0_IJSA_iEEEEEEEEC2ERKS9_RKSF_) ;  /* 0xfffe29d000007944 */ /* 0x022fea0003c3ffff */
[----:B-1----:R1:W5:Y:S01]  /*25cf0*/  LDL R5, [R8] ;  /* 0x0000000008057983 */ /* 0x0023620000100800 */
[----:B------:R-:W-:Y:S02]  /*25d00*/  MOV R4, R70 ;  /* 0x0000004600047202 */ /* 0x000fe40000000f00 */
[----:B------:R-:W-:Y:S02]  /*25d10*/  MOV R6, 0x25d30 ;  /* 0x00025d3000067802 */ /* 0x000fe40000000f00 */
[----:B-1---5:R-:W-:Y:S05]  /*25d20*/  CALL.REL.NOINC `($_ZN7cutlass13device_kernelIN5flash19enable_sm80_to_sm89INS1_16FlashAttnBwdSm80INS1_25CollectiveMainloopBwdSm80ILi2ELi2EN4cute5tupleIJNS5_1CILi128EEES8_NS7_ILi64EEEEEENS_6half_tEfNS_4arch4Sm80ELb1ELb0ELb1ELb0ELb1ELb0ELb0ELb0ELi2ELi4ELi4ELi4ELb0EEENS1_24CollectiveEpilogueBwdGQAISA_fSD_Li256ELb0ELb1EEENS1_25SingleTileBwdLPTSchedulerILb0ELi128ELb1EEEEEEEEEvNT_6ParamsE$_ZN4cute3eso3ESOILb1ELb0EJNS_5tupleIJNS2_IJNS_1CILi1EEENS3_ILi0EEEEEENS2_IJS5_S5_EEEEEENS2_IJS5_iEEEEEC2ERKS8_RKS9_) ;  /* 0xfffe14a000007944 */ /* 0x022fea0003c3ffff */
[----:B-1----:R1:W5:Y:S01]  /*25d30*/  LDL R5, [R8] ;  /* 0x0000000008057983 */ /* 0x0023620000100800 */
[----:B------:R-:W-:Y:S02]  /*25d40*/  MOV R83, R70 ;  /* 0x0000004600537202 */ /* 0x000fe40000000f00 */
[----:B------:R-:W-:Y:S02]  /*25d50*/  MOV R6, 0x25d70 ;  /* 0x00025d7000067802 */ /* 0x000fe40000000f00 */
[----:B-1---5:R-:W-:Y:S05]  /*25d60*/  CALL.REL.NOINC `($_ZN7cutlass13device_kernelIN5flash19enable_sm80_to_sm89INS1_16FlashAttnBwdSm80INS1_25CollectiveMainloopBwdSm80ILi2ELi2EN4cute5tupleIJNS5_1CILi128EEES8_NS7_ILi64EEEEEENS_6half_tEfNS_4arch4Sm80ELb1ELb0ELb1ELb0ELb1ELb0ELb0ELb0ELi2ELi4ELi4ELi4ELb0EEENS1_24CollectiveEpilogueBwdGQAISA_fSD_Li256ELb0ELb1EEENS1_25SingleTileBwdLPTSchedulerILb0ELi128ELb1EEEEEEEEEvNT_6ParamsE$_ZN4cute3eso3ESOILb1ELb0EJNS_5tupleIJNS_1CILi0EEES4_EEEiEEC2ERKS5_RKi) ;  /* 0xfffe14e000007944 */ /* 0x022fea0003c3ffff */
[----:B-1----:R1:W5:Y:S01]  /*25d70*/  LDL R5, [R8] ;  /* 0x0000000008057983 */ /* 0x0023620000100800 */
[----:B------:R-:W-:Y:S02]  /*25d80*/  MOV R83, R70 ;  /* 0x0000004600537202 */ /* 0x000fe40000000f00 */
[----:B------:R-:W-:Y:S02]  /*25d90*/  MOV R6, 0x25db0 ;  /* 0x00025db000067802 */ /* 0x000fe40000000f00 */
[----:B-1---5:R-:W-:Y:S05]  /*25da0*/  CALL.REL.NOINC `($_ZN7cutlass13device_kernelIN5flash19enable_sm80_to_sm89INS1_16FlashAttnBwdSm80INS1_25CollectiveMainloopBwdSm80ILi2ELi2EN4cute5tupleIJNS5_1CILi128EEES8_NS7_ILi64EEEEEENS_6half_tEfNS_4arch4Sm80ELb1ELb0ELb1ELb0ELb1ELb0ELb0ELb0ELi2ELi4ELi4ELi4ELb0EEENS1_24CollectiveEpilogueBwdGQAISA_fSD_Li256ELb0ELb1EEENS1_25SingleTileBwdLPTSchedulerILb0ELi128ELb1EEEEEEEEEvNT_6ParamsE$_ZN4cute3eso3ESOILb1ELb0EJNS_5tupleIJNS2_IJNS_1CILi1EEENS3_ILi0EEEEEES5_EEENS2_IJNS2_IJS5_S5_EEEiEEEEEC2ERKS7_RKS9_) ;  /* 0xfffe146000007944 */ /* 0x022fea0003c3ffff */
[----:B-1----:R1:W5:Y:S01]  /*25db0*/  LDL R5, [R8] ;  /* 0x0000000008057983 */ /* 0x0023620000100800 */
[----:B------:R-:W-:-:S02]  /*25dc0*/  MOV R83, R70 ;  /* 0x0000004600537202 */ /* 0x000fc40000000f00 */
[----:B------:R-:W-:Y:S02]  /*25dd0*/  MOV R6, 0x25df0 ;  /* 0x00025df000067802 */ /* 0x000fe40000000f00 */
[----:B-1---5:R-:W-:Y:S05]  /*25de0*/  CALL.REL.NOINC `($_ZN7cutlass13device_kernelIN5flash19enable_sm80_to_sm89INS1_16FlashAttnBwdSm80INS1_25CollectiveMainloopBwdSm80ILi2ELi2EN4cute5tupleIJNS5_1CILi128EEES8_NS7_ILi64EEEEEENS_6half_tEfNS_4arch4Sm80ELb1ELb0ELb1ELb0ELb1ELb0ELb0ELb0ELi2ELi4ELi4ELi4ELb0EEENS1_24CollectiveEpilogueBwdGQAISA_fSD_Li256ELb0ELb1EEENS1_25SingleTileBwdLPTSchedulerILb0ELi128ELb1EEEEEEEEEvNT_6ParamsE$_ZN4cute5tupleIJNS0_IJNS0_IJNS0_IJNS_1CILi8EEENS1_ILi1EEEEEES3_EEENS0_IJNS0_IJS3_S3_EEENS1_ILi2EEEEEEEEENS0_IJNS0_IJNS0_IJS3_NS1_ILi0EEEEEESA_EEENS0_IJNS0_IJSA_SA_EEEiEEEEEEEEC2ERKS9_RKSF_) ;  /* 0xfffe291000007944 */ /* 0x022fea0003c3ffff */
[----:B------:R2:W5:Y:S01]  /*25df0*/  LDL R10, [R8] ;  /* 0x00000000080a7983 */ /* 0x0005620000100800 */
[----:B------:R-:W-:Y:S01]  /*25e00*/  IMAD.MOV.U32 R83, RZ, RZ, R70 ;  /* 0x000000ffff537224 */ /* 0x000fe200078e0046 */
[----:B------:R-:W-:Y:S02]  /*25e10*/  MOV R84, R59 ;  /* 0x0000003b00547202 */ /* 0x000fe40000000f00 */
[----:B------:R2:W-:Y:S01]  /*25e20*/  STL.64 [R1+0x770], R12 ;  /* 0x0007700c01007387 */ /* 0x0005e20000100a00 */
[----:B------:R-:W-:-:S03]  /*25e30*/  MOV R6, 0x25e50 ;  /* 0x00025e5000067802 */ /* 0x000fc60000000f00 */
[----:B-12--5:R-:W-:Y:S05]  /*25e40*/  CALL.REL.NOINC `($_ZN7cutlass13device_kernelIN5flash19enable_sm80_to_sm89INS1_16FlashAttnBwdSm80INS1_25CollectiveMainloopBwdSm80ILi2ELi2EN4cute5tupleIJNS5_1CILi128EEES8_NS7_ILi64EEEEEENS_6half_tEfNS_4arch4Sm80ELb1ELb0ELb1ELb0ELb1ELb0ELb0ELb0ELi2ELi4ELi4ELi4ELb0EEENS1_24CollectiveEpilogueBwdGQAISA_fSD_Li256ELb0ELb1EEENS1_25SingleTileBwdLPTSchedulerILb0ELi128ELb1EEEEEEEEEvNT_6ParamsE$_ZN4cute3eso3ESOILb0ELb0EJNS_6LayoutINS_5tupleIJNS3_IJNS3_IJNS_1CILi8EEENS4_ILi1EEEEEES6_EEENS3_IJNS3_IJS6_S6_EEENS4_ILi2EEEEEEEEENS3_IJNS3_IJNS3_IJS6_NS4_ILi0EEEEEESD_EEENS3_IJNS3_IJSD_SD_EEEiEEEEEEEENS_10ViewEngineINS_8smem_ptrIPN7cutlass6half_tEEEEEEEC2ERKSJ_RKSQ_) ;  /* 0xfffdfe1000007944 */ /* 0x026fea0003c3ffff */
[----:B------:R2:W5:Y:S04]  /*25e50*/  LDL R6, [R8] ;  /* 0x0000000008067983 */ /* 0x0005680000100800 */
[----:B-1----:R2:W5:Y:S01]  /*25e60*/  LDL.64 R4, [R8+0x8] ;  /* 0x0000080008047983 */ /* 0x0025620000100a00 */
[----:B------:R-:W-:Y:S01]  /*25e70*/  IMAD.MOV.U32 R38, RZ, RZ, R2 ;  /* 0x000000ffff267224 */ /* 0x000fe200078e0002 */
[----:B------:R-:W-:-:S02]  /*25e80*/  MOV R83, R60 ;  /* 0x0000003c00537202 */ /* 0x000fc40000000f00 */
[----:B------:R-:W-:Y:S02]  /*25e90*/  MOV R36, 0x25eb0 ;  /* 0x00025eb000247802 */ /* 0x000fe40000000f00 */
[----:B--2--5:R-:W-:Y:S05]  /*25ea0*/  CALL.REL.NOINC `($_ZN7cutlass13device_kernelIN5flash19enable_sm80_to_sm89INS1_16FlashAttnBwdSm80INS1_25CollectiveMainloopBwdSm80ILi2ELi2EN4cute5tupleIJNS5_1CILi128EEES8_NS7_ILi64EEEEEENS_6half_tEfNS_4arch4Sm80ELb1ELb0ELb1ELb0ELb1ELb0ELb0ELb0ELi2ELi4ELi4ELi4ELb0EEENS1_24CollectiveEpilogueBwdGQAISA_fSD_Li256ELb0ELb1EEENS1_25SingleTileBwdLPTSchedulerILb0ELi128ELb1EEEEEEEEEvNT_6ParamsE$_ZN4cute3eso3ESOILb1ELb0EJNS_6LayoutINS_5tupleIJNS3_IJNS3_IJNS_1CILi4EEENS4_ILi2EEEEEENS4_ILi1EEEEEES6_EEENS3_IJNS3_IJNS3_IJS8_NS4_ILi32EEEEEENS4_ILi0EEEEEENS4_ILi64EEEEEEEENS_10ViewEngineIPN7cutlass6half_tEEEEEC2ERKSH_RKSM_) ;  /* 0xfffe157000007944 */ /* 0x024fea0003c3ffff */
[----:B------:R2:W5:Y:S01]  /*25eb0*/  LDL.64 R10, [R1+0x758] ;  /* 0x00075800010a7983 */ /* 0x0005620000100a00 */
[----:B------:R-:W-:Y:S02]  /*25ec0*/  MOV R3, R6 ;  /* 0x0000000600037202 */ /* 0x000fe40000000f00 */
[----:B-1----:R-:W-:Y:S02]  /*25ed0*/  MOV R2, 0x25ef0 ;  /* 0x00025ef000027802 */ /* 0x002fe40000000f00 */
[----:B--2--5:R-:W-:Y:S05]  /*25ee0*/  CALL.REL.NOINC `($_ZN7cutlass13device_kernelIN5flash19enable_sm80_to_sm89INS1_16FlashAttnBwdSm80INS1_25CollectiveMainloopBwdSm80ILi2ELi2EN4cute5tupleIJNS5_1CILi128EEES8_NS7_ILi64EEEEEENS_6half_tEfNS_4arch4Sm80ELb1ELb0ELb1ELb0ELb1ELb0ELb0ELb0ELi2ELi4ELi4ELi4ELb0EEENS1_24CollectiveEpilogueBwdGQAISA_fSD_Li256ELb0ELb1EEENS1_25SingleTileBwdLPTSchedulerILb0ELi128ELb1EEEEEEEEEvNT_6ParamsE$_ZZN4cute5sliceINS_5tupleIJNS1_IJNS_10UnderscoreENS_1CILi0EEEEEENS1_IJS4_S2_EEEEEENS1_IJNS1_IJNS1_IJNS3_ILi1EEES4_EEES4_EEENS1_IJNS1_IJS4_S4_EEEiEEEEEEEEDaRKT_RKT0_ENKUlRKT_RKT0_E_clIS6_SC_EEDaSM_SP_) ;  /* 0xfffe369000007944 */ /* 0x024fea0003c3ffff */
[----:B------:R-:W-:Y:S02]  /*25ef0*/  MOV R2, 0x25f10 ;  /* 0x00025f1000027802 */ /* 0x000fe40000000f00 */
[----:B------:R-:W-:Y:S05]  /*25f00*/  CALL.REL.NOINC `($_ZN7cutlass13device_kernelIN5flash19enable_sm80_to_sm89INS1_16FlashAttnBwdSm80INS1_25CollectiveMainloopBwdSm80ILi2ELi2EN4cute5tupleIJNS5_1CILi128EEES8_NS7_ILi64EEEEEENS_6half_tEfNS_4arch4Sm80ELb1ELb0ELb1ELb0ELb1ELb0ELb0ELb0ELi2ELi4ELi4ELi4ELb0EEENS1_24CollectiveEpilogueBwdGQAISA_fSD_Li256ELb0ELb1EEENS1_25SingleTileBwdLPTSchedulerILb0ELi128ELb1EEEEEEEEEvNT_6ParamsE$_ZZN4cute12filter_tupleINS_5tupleIJNS1_IJNS_10UnderscoreENS_1CILi0EEEEEENS1_IJS4_S2_EEEEEENS1_IJNS1_IJNS1_IJNS3_ILi1EEES4_EEES4_EEENS1_IJNS1_IJS4_S4_EEEiEEEEEEZNS_5sliceIS7_SD_EEDaRKT_RKT0_EUlRKT_RKT0_E_EEDaSH_SK_OT1_ENKUlDpSN_E_clIJNS1_IJS9_EEENS1_IJiEEEEEEDaSU_) ;  /* 0xfffe2f6000007944 */ /* 0x000fea0003c3ffff */
[----:B------:R-:W-:Y:S02]  /*25f10*/  MOV R83, R60 ;  /* 0x0000003c00537202 */ /* 0x000fe40000000f00 */
[----:B------:R-:W-:Y:S02]  /*25f20*/  MOV R36, 0x25f40 ;  /* 0x00025f4000247802 */ /* 0x000fe40000000f00 */
[----:B------:R-:W-:Y:S05]  /*25f30*/  CALL.REL.NOINC `($_ZN7cutlass13device_kernelIN5flash19enable_sm80_to_sm89INS1_16FlashAttnBwdSm80INS1_25CollectiveMainloopBwdSm80ILi2ELi2EN4cute5tupleIJNS5_1CILi128EEES8_NS7_ILi64EEEEEENS_6half_tEfNS_4arch4Sm80ELb1ELb0ELb1ELb0ELb1ELb0ELb0ELb0ELi2ELi4ELi4ELi4ELb0EEENS1_24CollectiveEpilogueBwdGQAISA_fSD_Li256ELb0ELb1EEENS1_25SingleTileBwdLPTSchedulerILb0ELi128ELb1EEEEEEEEEvNT_6ParamsE$_ZN4cute5tupleIJNS0_IJNS0_IJNS_1CILi8EEENS1_ILi1EEEEEENS1_ILi2EEEEEENS0_IJNS0_IJS3_NS1_ILi0EEEEEEiEEEEEC2ERKS6_RKS9_) ;  /* 0xfffe2a5000007944 */ /* 0x000fea0003c3ffff */
[----:B-1----:R1:W5:Y:S01]  /*25f40*/  LDL R3, [R1+0x758] ;  /* 0x0007580001037983 */ /* 0x0023620000100800 */
[----:B------:R-:W-:Y:S02]  /*25f50*/  MOV R83, R60 ;  /* 0x0000003c00537202 */ /* 0x000fe40000000f00 */
[----:B------:R-:W-:Y:S02]  /*25f60*/  MOV R6, 0x25f80 ;  /* 0x00025f8000067802 */ /* 0x000fe40000000f00 */
[----:B-1---5:R-:W-:Y:S05]  /*25f70*/  CALL.REL.NOINC `($_ZN7cutlass13device_kernelIN5flash19enable_sm80_to_sm89INS1_16FlashAttnBwdSm80INS1_25CollectiveMainloopBwdSm80ILi2ELi2EN4cute5tupleIJNS5_1CILi128EEES8_NS7_ILi64EEEEEENS_6half_tEfNS_4arch4Sm80ELb1ELb0ELb1ELb0ELb1ELb0ELb0ELb0ELi2ELi4ELi4ELi4ELb0EEENS1_24CollectiveEpilogueBwdGQAISA_fSD_Li256ELb0ELb1EEENS1_25SingleTileBwdLPTSchedulerILb0ELi128ELb1EEEEEEEEEvNT_6ParamsE$_ZN4cute3eso3ESOILb0ELb1EJNS_6LayoutINS_5tupleIJNS3_IJNS_1CILi8EEENS4_ILi1EEEEEENS4_ILi2EEEEEENS3_IJNS3_IJS6_NS4_ILi0EEEEEEiEEEEESA_EEC2ERKSD_RKSA_) ;  /* 0xfffe0a3000007944 */ /* 0x022fea0003c3ffff */
[----:B------:R2:W5:Y:S01]  /*25f80*/  LDL R36, [R1+0x758] ;  /* 0x0007580001247983 */ /* 0x0005620000100800 */
[----:B-1----:R-:W-:Y:S01]  /*25f90*/  IMAD.MOV.U32 R2, RZ, RZ, R4 ;  /* 0x000000ffff027224 */ /* 0x002fe200078e0004 */
[----:B------:R-:W-:Y:S01]  /*25fa0*/  MOV R3, R5 ;  /* 0x0000000500037202 */ /* 0x000fe20000000f00 */
[----:B------:R-:W-:Y:S01]  /*25fb0*/  IMAD.MOV.U32 R38, RZ, RZ, R60 ;  /* 0x000000ffff267224 */ /* 0x000fe200078e003c */
[----:B------:R-:W-:-:S02]  /*25fc0*/  MOV R46, 0x25fe0 ;  /* 0x00025fe0002e7802 */ /* 0x000fc40000000f00 */
[----:B--2--5:R-:W-:Y:S05]  /*25fd0*/  CALL.REL.NOINC `($_ZN7cutlass13device_kernelIN5flash19enable_sm80_to_sm89INS1_16FlashAttnBwdSm80INS1_25CollectiveMainloopBwdSm80ILi2ELi2EN4cute5tupleIJNS5_1CILi128EEES8_NS7_ILi64EEEEEENS_6half_tEfNS_4arch4Sm80ELb1ELb0ELb1ELb0ELb1ELb0ELb0ELb0ELi2ELi4ELi4ELi4ELb0EEENS1_24CollectiveEpilogueBwdGQAISA_fSD_Li256ELb0ELb1EEENS1_25SingleTileBwdLPTSchedulerILb0ELi128ELb1EEEEEEEEEvNT_6ParamsE$_ZN4cute8smem_ptrIPN7cutlass6half_tEECI1NS_12iter_adaptorIS3_S4_EEES3_) ;  /* 0xfffe2cd000007944 */ /* 0x024fea0003c3ffff */
[----:B-1----:R-:W2:Y:S01]  /*25fe0*/  LDL.64 R2, [R1+0x758] ;  /* 0x0007580001027983 */ /* 0x002ea20000100a00 */
[----:B------:R-:W-:Y:S01]  /*25ff0*/  IMAD.MOV.U32 R83, RZ, RZ, R60 ;  /* 0x000000ffff537224 */ /* 0x000fe200078e003c */
[----:B------:R-:W-:-:S02]  /*26000*/  MOV R84, R59 ;  /* 0x0000003b00547202 */ /* 0x000fc40000000f00 */
[----:B------:R-:W-:Y:S01]  /*26010*/  MOV R38, 0x26040 ;  /* 0x0002604000267802 */ /* 0x000fe20000000f00 */
[----:B--2---:R1:W-:Y:S04]  /*26020*/  STL.64 [R1+0x770], R2 ;  /* 0x0007700201007387 */ /* 0x0043e80000100a00 */
[----:B-1----:R-:W-:Y:S05]  /*26030*/  CALL.REL.NOINC `($_ZN7cutlass13device_kernelIN5flash19enable_sm80_to_sm89INS1_16FlashAttnBwdSm80INS1_25CollectiveMainloopBwdSm80ILi2ELi2EN4cute5tupleIJNS5_1CILi128EEES8_NS7_ILi64EEEEEENS_6half_tEfNS_4arch4Sm80ELb1ELb0ELb1ELb0ELb1ELb0ELb0ELb0ELi2ELi4ELi4ELi4ELb0EEENS1_24CollectiveEpilogueBwdGQAISA_fSD_Li256ELb0ELb1EEENS1_25SingleTileBwdLPTSchedulerILb0ELi128ELb1EEEEEEEEEvNT_6ParamsE$_ZN4cute3eso3ESOILb0ELb0EJNS_6LayoutINS_5tupleIJNS3_IJNS_1CILi8EEENS4_ILi1EEEEEENS4_ILi2EEEEEENS3_IJNS3_IJS6_NS4_ILi0EEEEEEiEEEEENS_10ViewEngineINS_8smem_ptrIPN7cutlass6half_tEEEEEEEC2ERKSD_RKSK_) ;  /* 0xfffe020000007944 */ /* 0x002fea0003c3ffff */
[----:B------:R2:W5:Y:S04]  /*26040*/  LDL R8, [R1+0x758] ;  /* 0x0007580001087983 */ /* 0x0005680000100800 */
[----:B------:R2:W5:Y:S01]  /*26050*/  LDL.64 R12, [R1+0x760] ;  /* 0x00076000010c7983 */ /* 0x0005620000100a00 */
[----:B------:R-:W-:Y:S01]  /*26060*/  IMAD.MOV.U32 R83, RZ, RZ, R60 ;  /* 0x000000ffff537224 */ /* 0x000fe200078e003c */
[----:B------:R-:W-:Y:S02]  /*26070*/  MOV R47, RZ ;  /* 0x000000ff002f7202 */ /* 0x000fe40000000f00 */
[----:B------:R-:W-:Y:S02]  /*26080*/  MOV R46, 0x260a0 ;  /* 0x000260a0002e7802 */ /* 0x000fe40000000f00 */
[----:B-12--5:R-:W-:Y:S05]  /*26090*/  CALL.REL.NOINC `($_ZN7cutlass13device_kernelIN5flash19enable_sm80_to_sm89INS1_16FlashAttnBwdSm80INS1_25CollectiveMainloopBwdSm80ILi2ELi2EN4cute5tupleIJNS5_1CILi128EEES8_NS7_ILi64EEEEEENS_6half_tEfNS_4arch4Sm80ELb1ELb0ELb1ELb0ELb1ELb0ELb0ELb0ELi2ELi4ELi4ELi4ELb0EEENS1_24CollectiveEpilogueBwdGQAISA_fSD_Li256ELb0ELb1EEENS1_25SingleTileBwdLPTSchedulerILb0ELi128ELb1EEEEEEEEEvNT_6ParamsE$_ZN4cute3eso3ESOILb1ELb0EJNS_10UnderscoreEiEEC2ERKS2_RKi) ;  /* 0xfffe0b0000007944 */ /* 0x026fea0003c3ffff */
[----:B------:R-:W2:Y:S01]  /*260a0*/  LDL R37, [R1+0x758] ;  /* 0x0007580001257983 */ /* 0x000ea20000100800 */
[----:B------:R-:W-:-:S02]  /*260b0*/  MOV R83, R60 ;  /* 0x0000003c00537202 */ /* 0x000fc40000000f00 */
[----:B------:R-:W-:Y:S01]  /*260c0*/  MOV R38, 0x260f0 ;  /* 0x000260f000267802 */ /* 0x000fe20000000f00 */
[----:B--2---:R-:W-:Y:S02]  /*260d0*/  IMAD R37, R8, R37, RZ ;  /* 0x0000002508257224 */ /* 0x004fe400078e02ff */
        /* <DEDUP_REMOVED lines=19> */
[----:B-1----:R-:W-:Y:S05]  /*26210*/  CALL.REL.NOINC `($_ZN7cutlass13device_kernelIN5flash19enable_sm80_to_sm89INS1_16FlashAttnBwdSm80INS1_25CollectiveMainloopBwdSm80ILi2ELi2EN4cute5tupleIJNS5_1CILi128EEES8_NS7_ILi64EEEEEENS_6half_tEfNS_4arch4Sm80ELb1ELb0ELb1ELb0ELb1ELb0ELb0ELb0ELi2ELi4ELi4ELi4ELb0EEENS1_24CollectiveEpilogueBwdGQAISA_fSD_Li256ELb0ELb1EEENS1_25SingleTileBwdLPTSchedulerILb0ELi128ELb1EEEEEEEEEvNT_6ParamsE$_ZN4cute3eso3ESOILb1ELb0EJNS_6LayoutINS_5tupleIJNS3_IJNS3_IJNS_1CILi4EEENS4_ILi2EEEEEENS4_ILi1EEEEEEEEENS3_IJNS3_IJNS3_IJS8_NS4_ILi32EEEEEENS4_ILi0EEEEEEEEEEEiEEC2ERKSG_RKi) ;  /* 0xfffe118000007944 */ /* 0x002fea0003c3ffff */
[----:B-1----:R-:W2:Y:S01]  /*26220*/  LDL R5, [R1+0x758] ;  /* 0x0007580001057983 */ /* 0x002ea20000100800 */
[----:B------:R-:W-:Y:S02]  /*26230*/  MOV R83, R60 ;  /* 0x0000003c00537202 */ /* 0x000fe40000000f00 */
[----:B------:R-:W-:Y:S01]  /*26240*/  MOV R6, 0x26280 ;  /* 0x0002628000067802 */ /* 0x000fe20000000f00 */
[----:B--2---:R-:W-:-:S05]  /*26250*/  IMAD.WIDE R4, R5, 0x2, R10 ;  /* 0x0000000205047825 */ /* 0x004fca00078e020a */
[----:B------:R-:W-:Y:S02]  /*26260*/  MOV R34, R4 ;  /* 0x0000000400227202 */ /* 0x000fe40000000f00 */
[----:B------:R-:W-:Y:S05]  /*26270*/  CALL.REL.NOINC `($_ZN7cutlass13device_kernelIN5flash19enable_sm80_to_sm89INS1_16FlashAttnBwdSm80INS1_25CollectiveMainloopBwdSm80ILi2ELi2EN4cute5tupleIJNS5_1CILi128EEES8_NS7_ILi64EEEEEENS_6half_tEfNS_4arch4Sm80ELb1ELb0ELb1ELb0ELb1ELb0ELb0ELb0ELi2ELi4ELi4ELi4ELb0EEENS1_24CollectiveEpilogueBwdGQAISA_fSD_Li256ELb0ELb1EEENS1_25SingleTileBwdLPTSchedulerILb0ELi128ELb1EEEEEEEEEvNT_6ParamsE$_ZN4cute3eso3ESOILb1ELb0EJNS_6LayoutINS_5tupleIJNS3_IJNS3_IJNS_1CILi4EEENS4_ILi2EEEEEENS4_ILi1EEEEEEEEENS3_IJNS3_IJNS3_IJS8_NS4_ILi32EEEEEENS4_ILi0EEEEEEEEEEENS_10ViewEngineIPN7cutlass6half_tEEEEEC2ERKSG_RKSL_) ;  /* 0xfffe10d000007944 */ /* 0x000fea0003c3ffff */
        /* <DEDUP_REMOVED lines=12> */
[----:B-1----:R1:W5:Y:S01]  /*26340*/  LDL R3, [R1+0x758] ;  /* 0x0007580001037983 */ /* 0x0023620000100800 */
[----:B------:R-:W-:-:S02]  /*26350*/  MOV R83, R60 ;  /* 0x0000003c00537202 */ /* 0x000fc40000000f00 */
[----:B------:R-:W-:Y:S02]  /*26360*/  MOV R6, 0x26380 ;  /* 0x0002638000067802 */ /* 0x000fe40000000f00 */
[----:B-1---5:R-:W-:Y:S05]  /*26370*/  CALL.REL.NOINC `($_ZN7cutlass13device_kernelIN5flash19enable_sm80_to_sm89INS1_16FlashAttnBwdSm80INS1_25CollectiveMainloopBwdSm80ILi2ELi2EN4cute5tupleIJNS5_1CILi128EEES8_NS7_ILi64EEEEEENS_6half_tEfNS_4arch4Sm80ELb1ELb0ELb1ELb0ELb1ELb0ELb0ELb0ELi2ELi4ELi4ELi4ELb0EEENS1_24CollectiveEpilogueBwdGQAISA_fSD_Li256ELb0ELb1EEENS1_25SingleTileBwdLPTSchedulerILb0ELi128ELb1EEEEEEEEEvNT_6ParamsE$_ZN4cute3eso3ESOILb1ELb0EJNS_6LayoutINS_5tupleIJNS3_IJNS3_IJNS_1CILi2EEES5_EEENS4_ILi1EEEEEEEEENS3_IJNS3_IJNS3_IJS7_NS4_ILi16EEEEEENS4_ILi0EEEEEEEEEEENS_10ViewEngineIPjEEEEC2ERKSF_RKSI_) ;  /* 0xfffe0f9000007944 */ /* 0x022fea0003c3ffff */
        /* <DEDUP_REMOVED lines=11> */
[----:B-1----:R-:W-:Y:S05]  /*26430*/  CALL.REL.NOINC `($_ZN7cutlass13device_kernelIN5flash19enable_sm80_to_sm89INS1_16FlashAttnBwdSm80INS1_25CollectiveMainloopBwdSm80ILi2ELi2EN4cute5tupleIJNS5_1CILi128EEES8_NS7_ILi64EEEEEENS_6half_tEfNS_4arch4Sm80ELb1ELb0ELb1ELb0ELb1ELb0ELb0ELb0ELi2ELi4ELi4ELi4ELb0EEENS1_24CollectiveEpilogueBwdGQAISA_fSD_Li256ELb0ELb1EEENS1_25SingleTileBwdLPTSchedulerILb0ELi128ELb1EEEEEEEEEvNT_6ParamsE$_ZN4cute3eso3ESOILb1ELb0EJNS_10UnderscoreEiEEC2ERKS2_RKi) ;  /* 0xfffe076000007944 */ /* 0x002fea0003c3ffff */
        /* <DEDUP_REMOVED lines=16> */
[----:B------:R-:W-:-:S02]  /*26540*/  MOV R47, 0x1 ;  /* 0x00000001002f7802 */ /* 0x000fc40000000f00 */
        /* <DEDUP_REMOVED lines=40> */
[----:B-1----:R-:W-:Y:S05]  /*267d0*/  CALL.REL.NOINC `($_ZN7cutlass13device_kernelIN5flash19enable_sm80_to_sm89INS1_16FlashAttnBwdSm80INS1_25CollectiveMainloopBwdSm80ILi2ELi2EN4cute5tupleIJNS5_1CILi128EEES8_NS7_ILi64EEEEEENS_6half_tEfNS_4arch4Sm80ELb1ELb0ELb1ELb0ELb1ELb0ELb0ELb0ELi2ELi4ELi4ELi4ELb0EEENS1_24CollectiveEpilogueBwdGQAISA_fSD_Li256ELb0ELb1EEENS1_25SingleTileBwdLPTSchedulerILb0ELi128ELb1EEEEEEEEEvNT_6ParamsE$_ZN4cute3eso3ESOILb1ELb0EJNS_10UnderscoreES2_iEEC2ERKS2_S5_RKi) ;  /* 0xfffe038000007944 */ /* 0x002fea0003c3ffff */
[----:B-1----:R-:W2:Y:S01]  /*267e0*/  LDL R3, [R1+0x758] ;  /* 0x0007580001037983 */ /* 0x002ea20000100800 */
[----:B------:R-:W-:-:S02]  /*267f0*/  MOV R4, 0x26820 ;  /* 0x0002682000047802 */ /* 0x000fc40000000f00 */
[----:B--2---:R-:W-:Y:S02]  /*26800*/  SHF.L.U32 R3, R3, 0xa, RZ ;  /* 0x0000000a03037819 */ /* 0x004fe400000006ff */
[----:B------:R-:W-:Y:S05]  /*26810*/  CALL.REL.NOINC `($_ZN7cutlass13device_kernelIN5flash19enable_sm80_to_sm89INS1_16FlashAttnBwdSm80INS1_25CollectiveMainloopBwdSm80ILi2ELi2EN4cute5tupleIJNS5_1CILi128EEES8_NS7_ILi64EEEEEENS_6half_tEfNS_4arch4Sm80ELb1ELb0ELb1ELb0ELb1ELb0ELb0ELb0ELi2ELi4ELi4ELi4ELb0EEENS1_24CollectiveEpilogueBwdGQAISA_fSD_Li256ELb0ELb1EEENS1_25SingleTileBwdLPTSchedulerILb0ELi128ELb1EEEEEEEEEvNT_6ParamsE$_ZN4cute3eso3ESOILb1ELb0EJNS_6LayoutINS_5tupleIJNS3_IJNS_1CILi8EEENS4_ILi1EEEEEENS4_ILi2EEEEEENS3_IJNS3_IJS6_NS4_ILi0EEEEEENS4_ILi8192EEEEEEEEiEEC2ERKSE_RKi) ;  /* 0xfffe1a6000007944 */ /* 0x000fea0003c3ffff */
[----:B------:R-:W-:Y:S01]  /*26820*/  ULDC.64 UR4, c[0x0][0x118] ;  /* 0x0000460000047ab9 */ /* 0x000fe20000000a00 */
[----:B-1----:R-:W2:Y:S04]  /*26830*/  LDL R2, [R1+0x758] ;  /* 0x0007580001027983 */ /* 0x002ea80000100800 */
[----:B------:R-:W2:Y:S01]  /*26840*/  LD.E.64 R4, [R26.64] ;  /* 0x000000041a047980 */ /* 0x000ea2000c101b00 */
[----:B------:R-:W-:Y:S02]  /*26850*/  MOV R38, R60 ;  /* 0x0000003c00267202 */ /* 0x000fe40000000f00 */
[----:B------:R-:W-:Y:S01]  /*26860*/  MOV R46, 0x26890 ;  /* 0x00026890002e7802 */ /* 0x000fe20000000f00 */
[----:B--2---:R-:W-:-:S04]  /*26870*/  IMAD.WIDE R2, R2, 0x2, R4 ;  /* 0x0000000202027825 */ /* 0x004fc800078e0204 */
[----:B------:R-:W-:Y:S05]  /*26880*/  CALL.REL.NOINC `($_ZN7cutlass13device_kernelIN5flash19enable_sm80_to_sm89INS1_16FlashAttnBwdSm80INS1_25CollectiveMainloopBwdSm80ILi2ELi2EN4cute5tupleIJNS5_1CILi128EEES8_NS7_ILi64EEEEEENS_6half_tEfNS_4arch4Sm80ELb1ELb0ELb1ELb0ELb1ELb0ELb0ELb0ELi2ELi4ELi4ELi4ELb0EEENS1_24CollectiveEpilogueBwdGQAISA_fSD_Li256ELb0ELb1EEENS1_25SingleTileBwdLPTSchedulerILb0ELi128ELb1EEEEEEEEEvNT_6ParamsE$_ZN4cute8smem_ptrIPN7cutlass6half_tEECI1NS_12iter_adaptorIS3_S4_EEES3_) ;  /* 0xfffe242000007944 */ /* 0x000fea0003c3ffff */
[----:B-1----:R1:W5:Y:S01]  /*26890*/  LDL.64 R2, [R1+0x758] ;  /* 0x0007580001027983 */ /* 0x0023620000100a00 */
[----:B------:R-:W-:-:S03]  /*268a0*/  MOV R6, 0x268c0 ;  /* 0x000268c000067802 */ /* 0x000fc60000000f00 */
[----:B-1---5:R-:W-:Y:S05]  /*268b0*/  CALL.REL.NOINC `($_ZN7cutlass13device_kernelIN5flash19enable_sm80_to_sm89INS1_16FlashAttnBwdSm80INS1_25CollectiveMainloopBwdSm80ILi2ELi2EN4cute5tupleIJNS5_1CILi128EEES8_NS7_ILi64EEEEEENS_6half_tEfNS_4arch4Sm80ELb1ELb0ELb1ELb0ELb1ELb0ELb0ELb0ELi2ELi4ELi4ELi4ELb0EEENS1_24CollectiveEpilogueBwdGQAISA_fSD_Li256ELb0ELb1EEENS1_25SingleTileBwdLPTSchedulerILb0ELi128ELb1EEEEEEEEEvNT_6ParamsE$_ZN4cute3eso3ESOILb1ELb0EJNS_6LayoutINS_5tupleIJNS3_IJNS_1CILi8EEENS4_ILi1EEEEEENS4_ILi2EEEEEENS3_IJNS3_IJS6_NS4_ILi0EEEEEENS4_ILi8192EEEEEEEENS_10ViewEngineINS_8smem_ptrIPN7cutlass6half_tEEEEEEEC2ERKSE_RKSL_) ;  /* 0xfffe198000007944 */ /* 0x022fea0003c3ffff */
[----:B-1----:R1:W5:Y:S01]  /*268c0*/  LDL.64 R4, [R1+0x758] ;  /* 0x0007580001047983 */ /* 0x0023620000100a00 */
[----:B------:R-:W-:Y:S01]  /*268d0*/  IMAD.MOV.U32 R83, RZ, RZ, R60 ;  /* 0x000000ffff537224 */ /* 0x000fe200078e003c */
[----:B------:R-:W-:-:S02]  /*268e0*/  MOV R3, 0x1 ;  /* 0x0000000100037802 */ /* 0x000fc40000000f00 */
[----:B------:R-:W-:Y:S02]  /*268f0*/  MOV R46, 0x26910 ;  /* 0x00026910002e7802 */ /* 0x000fe40000000f00 */
[----:B-1---5:R-:W-:Y:S05]  /*26900*/  CALL.REL.NOINC `($_ZN7cutlass13device_kernelIN5flash19enable_sm80_to_sm89INS1_16FlashAttnBwdSm80INS1_25CollectiveMainloopBwdSm80ILi2ELi2EN4cute5tupleIJNS5_1CILi128EEES8_NS7_ILi64EEEEEENS_6half_tEfNS_4arch4Sm80ELb1ELb0ELb1ELb0ELb1ELb0ELb0ELb0ELi2ELi4ELi4ELi4ELb0EEENS1_24CollectiveEpilogueBwdGQAISA_fSD_Li256ELb0ELb1EEENS1_25SingleTileBwdLPTSchedulerILb0ELi128ELb1EEEEEEEEEvNT_6ParamsE$_ZN4cute3eso3ESOILb1ELb0EJNS_10UnderscoreES2_iEEC2ERKS2_S5_RKi) ;  /* 0xfffe025000007944 */ /* 0x022fea0003c3ffff */
[----:B-1----:R-:W2:Y:S01]  /*26910*/  LDL R3, [R1+0x758] ;  /* 0x0007580001037983 */ /* 0x002ea20000100800 */
[----:B------:R-:W-:Y:S02]  /*26920*/  MOV R6, 0x26950 ;  /* 0x0002695000067802 */ /* 0x000fe40000000f00 */
[----:B--2---:R-:W-:Y:S02]  /*26930*/  SHF.L.U32 R3, R3, 0x3, RZ ;  /* 0x0000000303037819 */ /* 0x004fe400000006ff */
[----:B------:R-:W-:Y:S05]  /*26940*/  CALL.REL.NOINC `($_ZN7cutlass13device_kernelIN5flash19enable_sm80_to_sm89INS1_16FlashAttnBwdSm80INS1_25CollectiveMainloopBwdSm80ILi2ELi2EN4cute5tupleIJNS5_1CILi128EEES8_NS7_ILi64EEEEEENS_6half_tEfNS_4arch4Sm80ELb1ELb0ELb1ELb0ELb1ELb0ELb0ELb0ELi2ELi4ELi4ELi4ELb0EEENS1_24CollectiveEpilogueBwdGQAISA_fSD_Li256ELb0ELb1EEENS1_25SingleTileBwdLPTSchedulerILb0ELi128ELb1EEEEEEEEEvNT_6ParamsE$_ZN4cute3eso3ESOILb1ELb0EJNS_6LayoutINS_5tupleIJNS3_IJNS_1CILi8EEENS4_ILi1EEEEEENS4_ILi2EEEEEENS3_IJNS3_IJS6_NS4_ILi0EEEEEENS4_ILi64EEEEEEEEiEEC2ERKSE_RKi) ;  /* 0xfffe18b000007944 */ /* 0x000fea0003c3ffff */
[----:B-1----:R-:W2:Y:S01]  /*26950*/  LDL R3, [R1+0x758] ;  /* 0x0007580001037983 */ /* 0x002ea20000100800 */
[----:B------:R-:W-:Y:S01]  /*26960*/  MOV R10, 0x269a0 ;  /* 0x000269a0000a7802 */ /* 0x000fe20000000f00 */
[----:B--2---:R-:W-:-:S05]  /*26970*/  IMAD.WIDE R6, R3, 0x2, R24 ;  /* 0x0000000203067825 */ /* 0x004fca00078e0218 */
[----:B------:R-:W-:Y:S02]  /*26980*/  MOV R34, R6 ;  /* 0x0000000600227202 */ /* 0x000fe40000000f00 */
[----:B------:R-:W-:Y:S05]  /*26990*/  CALL.REL.NOINC `($_ZN7cutlass13device_kernelIN5flash19enable_sm80_to_sm89INS1_16FlashAttnBwdSm80INS1_25CollectiveMainloopBwdSm80ILi2ELi2EN4cute5tupleIJNS5_1CILi128EEES8_NS7_ILi64EEEEEENS_6half_tEfNS_4arch4Sm80ELb1ELb0ELb1ELb0ELb1ELb0ELb0ELb0ELi2ELi4ELi4ELi4ELb0EEENS1_24CollectiveEpilogueBwdGQAISA_fSD_Li256ELb0ELb1EEENS1_25SingleTileBwdLPTSchedulerILb0ELi128ELb1EEEEEEEEEvNT_6ParamsE$_ZN4cute3eso3ESOILb1ELb0EJNS_6LayoutINS_5tupleIJNS3_IJNS_1CILi8EEENS4_ILi1EEEEEENS4_ILi2EEEEEENS3_IJNS3_IJS6_NS4_ILi0EEEEEENS4_ILi64EEEEEEEENS_10ViewEngineIPN7cutlass6half_tEEEEEC2ERKSE_RKSJ_) ;  /* 0xfffe181000007944 */ /* 0x000fea0003c3ffff */
[----:B------:R2:W5:Y:S01]  /*269a0*/  LDL.64 R2, [R1+0x758] ;  /* 0x0007580001027983 */ /* 0x0005620000100a00 */
[----:B------:R-:W-:Y:S02]  /*269b0*/  MOV R11, R5 ;  /* 0x00000005000b7202 */ /* 0x000fe40000000f00 */
[----:B------:R-:W-:Y:S02]  /*269c0*/  MOV R10, 0x269e0 ;  /* 0x000269e0000a7802 */ /* 0x000fe40000000f00 */
[----:B-12--5:R-:W-:Y:S05]  /*269d0*/  CALL.REL.NOINC `($_ZN7cutlass13device_kernelIN5flash19enable_sm80_to_sm89INS1_16FlashAttnBwdSm80INS1_25CollectiveMainloopBwdSm80ILi2ELi2EN4cute5tupleIJNS5_1CILi128EEES8_NS7_ILi64EEEEEENS_6half_tEfNS_4arch4Sm80ELb1ELb0ELb1ELb0ELb1ELb0ELb0ELb0ELi2ELi4ELi4ELi4ELb0EEENS1_24CollectiveEpilogueBwdGQAISA_fSD_Li256ELb0ELb1EEENS1_25SingleTileBwdLPTSchedulerILb0ELi128ELb1EEEEEEEEEvNT_6ParamsE$_ZN4cute3eso3ESOILb1ELb0EJNS_6LayoutINS_5tupleIJNS3_IJNS_1CILi8EEENS4_ILi1EEEEEENS3_IJNS4_ILi2EEEEEEEEENS3_IJNS3_IJS6_NS4_ILi0EEEEEENS3_IJNS4_ILi8192EEEEEEEEEEENS_10ViewEngineINS_8smem_ptrIPN7cutlass6half_tEEEEEEEC2ERKSG_RKSN_) ;  /* 0xfffe15f000007944 */ /* 0x026fea0003c3ffff */
[----:B-1----:R1:W5:Y:S01]  /*269e0*/  LDL.64 R4, [R1+0x758] ;  /* 0x0007580001047983 */ /* 0x0023620000100a00 */
[----:B------:R-:W-:Y:S02]  /*269f0*/  MOV R7, R3 ;  /* 0x0000000300077202 */ /* 0x000fe40000000f00 */
        /* <DEDUP_REMOVED lines=10> */
[----:B------:R-:W-:-:S02]  /*26aa0*/  MOV R10, 0x26ac0 ;  /* 0x00026ac0000a7802 */ /* 0x000fc40000000f00 */
[----:B-1---5:R-:W-:Y:S05]  /*26ab0*/  CALL.REL.NOINC `($_ZN7cutlass13device_kernelIN5flash19enable_sm80_to_sm89INS1_16FlashAttnBwdSm80INS1_25CollectiveMainloopBwdSm80ILi2ELi2EN4cute5tupleIJNS5_1CILi128EEES8_NS7_ILi64EEEEEENS_6half_tEfNS_4arch4Sm80ELb1ELb0ELb1ELb0ELb1ELb0ELb0ELb0ELi2ELi4ELi4ELi4ELb0EEENS1_24CollectiveEpilogueBwdGQAISA_fSD_Li256ELb0ELb1EEENS1_25SingleTileBwdLPTSchedulerILb0ELi128ELb1EEEEEEEEEvNT_6ParamsE$_ZN4cute3eso3ESOILb1ELb0EJNS_6LayoutINS_5tupleIJNS3_IJNS_1CILi8EEENS4_ILi1EEEEEENS4_ILi2EEEEEENS3_IJNS3_IJS6_NS4_ILi0EEEEEENS4_ILi64EEEEEEEENS_10ViewEngineIPN7cutlass6half_tEEEEEC2ERKSE_RKSJ_) ;  /* 0xfffe16f000007944 */ /* 0x022fea0003c3ffff */
[----:B------:R2:W5:Y:S01]  /*26ac0*/  LDL.64 R8, [R1+0x758] ;  /* 0x0007580001087983 */ /* 0x0005620000100a00 */
[----:B------:R-:W-:-:S02]  /*26ad0*/  MOV R38, R60 ;  /* 0x0000003c00267202 */ /* 0x000fc40000000f00 */
[----:B------:R-:W-:Y:S02]  /*26ae0*/  MOV R46, 0x26b00 ;  /* 0x00026b00002e7802 */ /* 0x000fe40000000f00 */
[----:B-12--5:R-:W-:Y:S05]  /*26af0*/  CALL.REL.NOINC `($_ZN7cutlass13device_kernelIN5flash19enable_sm80_to_sm89INS1_16FlashAttnBwdSm80INS1_25CollectiveMainloopBwdSm80ILi2ELi2EN4cute5tupleIJNS5_1CILi128EEES8_NS7_ILi64EEEEEENS_6half_tEfNS_4arch4Sm80ELb1ELb0ELb1ELb0ELb1ELb0ELb0ELb0ELi2ELi4ELi4ELi4ELb0EEENS1_24CollectiveEpilogueBwdGQAISA_fSD_Li256ELb0ELb1EEENS1_25SingleTileBwdLPTSchedulerILb0ELi128ELb1EEEEEEEEEvNT_6ParamsE$_ZN4cute8smem_ptrIPN7cutlass6half_tEECI1NS_12iter_adaptorIS3_S4_EEES3_) ;  /* 0xfffe21b000007944 */ /* 0x026fea0003c3ffff */
[----:B-1----:R1:W5:Y:S01]  /*26b00*/  LDL.64 R2, [R1+0x758] ;  /* 0x0007580001027983 */ /* 0x0023620000100a00 */
[----:B------:R-:W-:-:S03]  /*26b10*/  MOV R6, 0x26b30 ;  /* 0x00026b3000067802 */ /* 0x000fc60000000f00 */
[----:B-1---5:R-:W-:Y:S05]  /*26b20*/  CALL.REL.NOINC `($_ZN7cutlass13device_kernelIN5flash19enable_sm80_to_sm89INS1_16FlashAttnBwdSm80INS1_25CollectiveMainloopBwdSm80ILi2ELi2EN4cute5tupleIJNS5_1CILi128EEES8_NS7_ILi64EEEEEENS_6half_tEfNS_4arch4Sm80ELb1ELb0ELb1ELb0ELb1ELb0ELb0ELb0ELi2ELi4ELi4ELi4ELb0EEENS1_24CollectiveEpilogueBwdGQAISA_fSD_Li256ELb0ELb1EEENS1_25SingleTileBwdLPTSchedulerILb0ELi128ELb1EEEEEEEEEvNT_6ParamsE$_ZN4cute3eso3ESOILb1ELb0EJNS_6LayoutINS_5tupleIJNS3_IJNS_1CILi8EEENS4_ILi1EEEEEENS4_ILi2EEEEEENS3_IJNS3_IJS6_NS4_ILi0EEEEEENS4_ILi8192EEEEEEEENS_10ViewEngineINS_8smem_ptrIPN7cutlass6half_tEEEEEEEC2ERKSE_RKSL_) ;  /* 0xfffe171000007944 */ /* 0x022fea0003c3ffff */
        /* <DEDUP_REMOVED lines=11> */
[----:B------:R-:W-:-:S02]  /*26be0*/  MOV R38, R60 ;  /* 0x0000003c00267202 */ /* 0x000fc40000000f00 */
        /* <DEDUP_REMOVED lines=108> */
[----:B-12---:R-:W-:Y:S05]  /*272b0*/  CALL.REL.NOINC `($_ZN7cutlass13device_kernelIN5flash19enable_sm80_to_sm89INS1_16FlashAttnBwdSm80INS1_25CollectiveMainloopBwdSm80ILi2ELi2EN4cute5tupleIJNS5_1CILi128EEES8_NS7_ILi64EEEEEENS_6half_tEfNS_4arch4Sm80ELb1ELb0ELb1ELb0ELb1ELb0ELb0ELb0ELi2ELi4ELi4ELi4ELb0EEENS1_24CollectiveEpilogueBwdGQAISA_fSD_Li256ELb0ELb1EEENS1_25SingleTileBwdLPTSchedulerILb0ELi128ELb1EEEEEEEEEvNT_6ParamsE$_ZN4cute3eso3ESOILb1ELb0EJNS_10UnderscoreES2_iEEC2ERKS2_S5_RKi) ;  /* 0xfffdf8a000007944 */ /* 0x006fea0003c3ffff */
[----:B------:R2:W5:Y:S01]  /*272c0*/  LDL R4, [R1+0x758] ;  /* 0x0007580001047983 */ /* 0x0005620000100800 */
[----:B-1----:R-:W-:-:S02]  /*272d0*/  MOV R3, R0 ;  /* 0x0000000000037202 */ /* 0x002fc40000000f00 */
[----:B------:R-:W-:Y:S02]  /*272e0*/  MOV R2, 0x27300 ;  /* 0x0002730000027802 */ /* 0x000fe40000000f00 */
[----:B--2--5:R-:W-:Y:S05]  /*272f0*/  CALL.REL.NOINC `($_ZN7cutlass13device_kernelIN5flash19enable_sm80_to_sm89INS1_16FlashAttnBwdSm80INS1_25CollectiveMainloopBwdSm80ILi2ELi2EN4cute5tupleIJNS5_1CILi128EEES8_NS7_ILi64EEEEEENS_6half_tEfNS_4arch4Sm80ELb1ELb0ELb1ELb0ELb1ELb0ELb0ELb0ELi2ELi4ELi4ELi4ELb0EEENS1_24CollectiveEpilogueBwdGQAISA_fSD_Li256ELb0ELb1EEENS1_25SingleTileBwdLPTSchedulerILb0ELi128ELb1EEEEEEEEEvNT_6ParamsE$_ZZN4cute5sliceINS_5tupleIJNS_10UnderscoreES2_iEEENS1_IJNS1_IJNS_1CILi1EEENS4_ILi0EEEEEEiNS4_ILi1024EEEEEEEEDaRKT_RKT0_ENKUlRKT_RKT0_E_clIS2_iEEDaSI_SL_) ;  /* 0xfffe233000007944 */ /* 0x024fea0003c3ffff */
[----:B------:R-:W-:Y:S02]  /*27300*/  MOV R2, 0x27320 ;  /* 0x0002732000027802 */ /* 0x000fe40000000f00 */
[----:B------:R-:W-:Y:S05]  /*27310*/  CALL.REL.NOINC `($_ZN7cutlass13device_kernelIN5flash19enable_sm80_to_sm89INS1_16FlashAttnBwdSm80INS1_25CollectiveMainloopBwdSm80ILi2ELi2EN4cute5tupleIJNS5_1CILi128EEES8_NS7_ILi64EEEEEENS_6half_tEfNS_4arch4Sm80ELb1ELb0ELb1ELb0ELb1ELb0ELb0ELb0ELi2ELi4ELi4ELi4ELb0EEENS1_24CollectiveEpilogueBwdGQAISA_fSD_Li256ELb0ELb1EEENS1_25SingleTileBwdLPTSchedulerILb0ELi128ELb1EEEEEEEEEvNT_6ParamsE$_ZZN4cute12filter_tupleINS_5tupleIJNS_10UnderscoreES2_iEEENS1_IJNS1_IJNS_1CILi1EEENS4_ILi0EEEEEEiNS4_ILi1024EEEEEEZNS_5sliceIS3_S9_EEDaRKT_RKT0_EUlRKT_RKT0_E_EEDaSD_SG_OT1_ENKUlDpSJ_E_clIJNS1_IJS7_EEENS1_IJiEEENS1_IJEEEEEEDaSQ_) ;  /* 0xfffe1ca000007944 */ /* 0x000fea0003c3ffff */
[----:B------:R-:W-:Y:S02]  /*27320*/  MOV R83, R60 ;  /* 0x0000003c00537202 */ /* 0x000fe40000000f00 */
[----:B------:R-:W-:Y:S02]  /*27330*/  MOV R36, 0x27350 ;  /* 0x0002735000247802 */ /* 0x000fe40000000f00 */
[----:B------:R-:W-:Y:S05]  /*27340*/  CALL.REL.NOINC `($_ZN7cutlass13device_kernelIN5flash19enable_sm80_to_sm89INS1_16FlashAttnBwdSm80INS1_25CollectiveMainloopBwdSm80ILi2ELi2EN4cute5tupleIJNS5_1CILi128EEES8_NS7_ILi64EEEEEENS_6half_tEfNS_4arch4Sm80ELb1ELb0ELb1ELb0ELb1ELb0ELb0ELb0ELi2ELi4ELi4ELi4ELb0EEENS1_24CollectiveEpilogueBwdGQAISA_fSD_Li256ELb0ELb1EEENS1_25SingleTileBwdLPTSchedulerILb0ELi128ELb1EEEEEEEEEvNT_6ParamsE$_ZN4cute5tupleIJNS0_IJNS0_IJNS_1CILi8EEENS1_ILi1EEEEEENS1_ILi2EEEEEENS0_IJNS0_IJS3_NS1_ILi0EEEEEEiEEEEEC2ERKS6_RKS9_) ;  /* 0xfffe164000007944 */ /* 0x000fea0003c3ffff */
[----:B------:R2:W5:Y:S01]  /*27350*/  LDL R38, [R1+0x758] ;  /* 0x0007580001267983 */ /* 0x0005620000100800 */
[----:B------:R-:W-:Y:S01]  /*27360*/  IMAD.SHL.U32 R4, R4, 0x400, RZ ;  /* 0x0000040004047824 */ /* 0x000fe200078e00ff */
[----:B------:R-:W-:Y:S01]  /*27370*/  MOV R83, R60 ;  /* 0x0000003c00537202 */ /* 0x000fe20000000f00 */
[----:B------:R-:W-:Y:S01]  /*27380*/  IMAD.MOV.U32 R84, RZ, RZ, R59 ;  /* 0x000000ffff547224 */ /* 0x000fe200078e003b */
[----:B------:R-:W-:Y:S02]  /*27390*/  MOV R36, 0x273c0 ;  /* 0x000273c000247802 */ /* 0x000fe40000000f00 */
[----:B------:R2:W-:Y:S04]  /*273a0*/  STL [R1+0x770], R4 ;  /* 0x0007700401007387 */ /* 0x0005e80000100800 */
[----:B-12--5:R-:W-:Y:S05]  /*273b0*/  CALL.REL.NOINC `($_ZN7cutlass13device_kernelIN5flash19enable_sm80_to_sm89INS1_16FlashAttnBwdSm80INS1_25CollectiveMainloopBwdSm80ILi2ELi2EN4cute5tupleIJNS5_1CILi128EEES8_NS7_ILi64EEEEEENS_6half_tEfNS_4arch4Sm80ELb1ELb0ELb1ELb0ELb1ELb0ELb0ELb0ELi2ELi4ELi4ELi4ELb0EEENS1_24CollectiveEpilogueBwdGQAISA_fSD_Li256ELb0ELb1EEENS1_25SingleTileBwdLPTSchedulerILb0ELi128ELb1EEEEEEEEEvNT_6ParamsE$_ZN4cute3eso3ESOILb0ELb0EJNS_6LayoutINS_5tupleIJNS3_IJNS_1CILi8EEENS4_ILi1EEEEEENS4_ILi2EEEEEENS3_IJNS3_IJS6_NS4_ILi0EEEEEEiEEEEEiEEC2ERKSD_RKi) ;  /* 0xfffdeef000007944 */ /* 0x026fea0003c3ffff */
[----:B------:R-:W2:Y:S01]  /*273c0*/  LDL.64 R36, [R1+0x758] ;  /* 0x0007580001247983 */ /* 0x000ea20000100a00 */
[----:B-1----:R-:W-:Y:S02]  /*273d0*/  MOV R38, R60 ;  /* 0x0000003c00267202 */ /* 0x002fe40000000f00 */
[----:B------:R-:W-:Y:S01]  /*273e0*/  MOV R46, 0x27410 ;  /* 0x00027410002e7802 */ /* 0x000fe20000000f00 */
[----:B--2---:R-:W-:-:S04]  /*273f0*/  IMAD.WIDE R2, R37, 0x2, R28 ;  /* 0x0000000225027825 */ /* 0x004fc800078e021c */
[----:B------:R-:W-:Y:S05]  /*27400*/  CALL.REL.NOINC `($_ZN7cutlass13device_kernelIN5flash19enable_sm80_to_sm89INS1_16FlashAttnBwdSm80INS1_25CollectiveMainloopBwdSm80ILi2ELi2EN4cute5tupleIJNS5_1CILi128EEES8_NS7_ILi64EEEEEENS_6half_tEfNS_4arch4Sm80ELb1ELb0ELb1ELb0ELb1ELb0ELb0ELb0ELi2ELi4ELi4ELi4ELb0EEENS1_24CollectiveEpilogueBwdGQAISA_fSD_Li256ELb0ELb1EEENS1_25SingleTileBwdLPTSchedulerILb0ELi128ELb1EEEEEEEEEvNT_6ParamsE$_ZN4cute8smem_ptrIPN7cutlass6half_tEECI1NS_12iter_adaptorIS3_S4_EEES3_) ;  /* 0xfffe18a000007944 */ /* 0x000fea0003c3ffff */
        /* <DEDUP_REMOVED lines=9> */
[----:B-1----:R-:W-:Y:S02]  /*274a0*/  MOV R3, 0x1 ;  /* 0x0000000100037802 */ /* 0x002fe40000000f00 */
[----:B------:R-:W-:Y:S02]  /*274b0*/  MOV R46, 0x274d0 ;  /* 0x000274d0002e7802 */ /* 0x000fe40000000f00 */
[----:B--2--5:R-:W-:Y:S05]  /*274c0*/  CALL.REL.NOINC `($_ZN7cutlass13device_kernelIN5flash19enable_sm80_to_sm89INS1_16FlashAttnBwdSm80INS1_25CollectiveMainloopBwdSm80ILi2ELi2EN4cute5tupleIJNS5_1CILi128EEES8_NS7_ILi64EEEEEENS_6half_tEfNS_4arch4Sm80ELb1ELb0ELb1ELb0ELb1ELb0ELb0ELb0ELi2ELi4ELi4ELi4ELb0EEENS1_24CollectiveEpilogueBwdGQAISA_fSD_Li256ELb0ELb1EEENS1_25SingleTileBwdLPTSchedulerILb0ELi128ELb1EEEEEEEEEvNT_6ParamsE$_ZN4cute3eso3ESOILb1ELb0EJNS_10UnderscoreES2_iEEC2ERKS2_S5_RKi) ;  /* 0xfffdf69000007944 */ /* 0x024fea0003c3ffff */
[----:B-1----:R-:W2:Y:S01]  /*274d0*/  LDL R3, [R1+0x758] ;  /* 0x0007580001037983 */ /* 0x002ea20000100800 */
[----:B------:R-:W-:Y:S01]  /*274e0*/  IMAD.MOV.U32 R83, RZ, RZ, R60 ;  /* 0x000000ffff537224 */ /* 0x000fe200078e003c */
[----:B------:R-:W-:-:S02]  /*274f0*/  MOV R36, 0x27520 ;  /* 0x0002752000247802 */ /* 0x000fc40000000f00 */
[----:B--2---:R-:W-:Y:S02]  /*27500*/  SHF.L.U32 R3, R3, 0x2, RZ ;  /* 0x0000000203037819 */ /* 0x004fe400000006ff */
[----:B------:R-:W-:Y:S05]  /*27510*/  CALL.REL.NOINC `($_ZN7cutlass13device_kernelIN5flash19enable_sm80_to_sm89INS1_16FlashAttnBwdSm80INS1_25CollectiveMainloopBwdSm80ILi2ELi2EN4cute5tupleIJNS5_1CILi128EEES8_NS7_ILi64EEEEEENS_6half_tEfNS_4arch4Sm80ELb1ELb0ELb1ELb0ELb1ELb0ELb0ELb0ELi2ELi4ELi4ELi4ELb0EEENS1_24CollectiveEpilogueBwdGQAISA_fSD_Li256ELb0ELb1EEENS1_25SingleTileBwdLPTSchedulerILb0ELi128ELb1EEEEEEEEEvNT_6ParamsE$_ZN4cute3eso3ESOILb1ELb0EJNS_6LayoutINS_5tupleIJNS3_IJNS3_IJNS_1CILi4EEENS4_ILi2EEEEEENS4_ILi1EEEEEES6_EEENS3_IJNS3_IJNS3_IJS8_NS4_ILi32EEEEEENS4_ILi0EEEEEENS4_ILi64EEEEEEEEiEEC2ERKSH_RKi) ;  /* 0xfffdff6000007944 */ /* 0x000fea0003c3ffff */
[----:B-1----:R-:W2:Y:S01]  /*27520*/  LDL R3, [R1+0x758] ;  /* 0x0007580001037983 */ /* 0x002ea20000100800 */
[----:B------:R-:W-:Y:S02]  /*27530*/  MOV R83, R60 ;  /* 0x0000003c00537202 */ /* 0x000fe40000000f00 */
[----:B------:R-:W-:Y:S01]  /*27540*/  MOV R36, 0x27580 ;  /* 0x0002758000247802 */ /* 0x000fe20000000f00 */
[----:B--2---:R-:W-:-:S05]  /*27550*/  IMAD.WIDE R2, R3, 0x2, R22 ;  /* 0x0000000203027825 */ /* 0x004fca00078e0216 */
[----:B------:R-:W-:Y:S02]  /*27560*/  MOV R38, R2 ;  /* 0x0000000200267202 */ /* 0x000fe40000000f00 */
[----:B------:R-:W-:Y:S05]  /*27570*/  CALL.REL.NOINC `($_ZN7cutlass13device_kernelIN5flash19enable_sm80_to_sm89INS1_16FlashAttnBwdSm80INS1_25CollectiveMainloopBwdSm80ILi2ELi2EN4cute5tupleIJNS5_1CILi128EEES8_NS7_ILi64EEEEEENS_6half_tEfNS_4arch4Sm80ELb1ELb0ELb1ELb0ELb1ELb0ELb0ELb0ELi2ELi4ELi4ELi4ELb0EEENS1_24CollectiveEpilogueBwdGQAISA_fSD_Li256ELb0ELb1EEENS1_25SingleTileBwdLPTSchedulerILb0ELi128ELb1EEEEEEEEEvNT_6ParamsE$_ZN4cute3eso3ESOILb1ELb0EJNS_6LayoutINS_5tupleIJNS3_IJNS3_IJNS_1CILi4EEENS4_ILi2EEEEEENS4_ILi1EEEEEES6_EEENS3_IJNS3_IJNS3_IJS8_NS4_ILi32EEEEEENS4_ILi0EEEEEENS4_ILi64EEEEEEEENS_10ViewEngineIPN7cutlass6half_tEEEEEC2ERKSH_RKSM_) ;  /* 0xfffdfea000007944 */ /* 0x000fea0003c3ffff */
[----:B-1----:R1:W5:Y:S01]  /*27580*/  LDL.64 R2, [R1+0x758] ;  /* 0x0007580001027983 */ /* 0x0023620000100a00 */
[----:B------:R-:W-:-:S03]  /*27590*/  MOV R36, 0x275b0 ;  /* 0x000275b000247802 */ /* 0x000fc60000000f00 */
[----:B-1---5:R-:W-:Y:S05]  /*275a0*/  CALL.REL.NOINC `($_ZN7cutlass13device_kernelIN5flash19enable_sm80_to_sm89INS1_16FlashAttnBwdSm80INS1_25CollectiveMainloopBwdSm80ILi2ELi2EN4cute5tupleIJNS5_1CILi128EEES8_NS7_ILi64EEEEEENS_6half_tEfNS_4arch4Sm80ELb1ELb0ELb1ELb0ELb1ELb0ELb0ELb0ELi2ELi4ELi4ELi4ELb0EEENS1_24CollectiveEpilogueBwdGQAISA_fSD_Li256ELb0ELb1EEENS1_25SingleTileBwdLPTSchedulerILb0ELi128ELb1EEEEEEEEEvNT_6ParamsE$_ZZN4cute4takeILi1ELi2ENS_5tupleIJNS1_IJNS_1CILi1EEENS2_ILi0EEEEEEiEEEEEDaRKT1_ENKUlDpRKT_E_clIJiEEEDaSD_) ;  /* 0xfffe1f2000007944 */ /* 0x022fea0003c3ffff */
[----:B------:R-:W-:Y:S02]  /*275b0*/  MOV R83, R60 ;  /* 0x0000003c00537202 */ /* 0x000fe40000000f00 */
[----:B------:R-:W-:Y:S02]  /*275c0*/  MOV R38, 0x275e0 ;  /* 0x000275e000267802 */ /* 0x000fe40000000f00 */
[----:B------:R-:W-:Y:S05]  /*275d0*/  CALL.REL.NOINC `($_ZN7cutlass13device_kernelIN5flash19enable_sm80_to_sm89INS1_16FlashAttnBwdSm80INS1_25CollectiveMainloopBwdSm80ILi2ELi2EN4cute5tupleIJNS5_1CILi128EEES8_NS7_ILi64EEEEEENS_6half_tEfNS_4arch4Sm80ELb1ELb0ELb1ELb0ELb1ELb0ELb0ELb0ELi2ELi4ELi4ELi4ELb0EEENS1_24CollectiveEpilogueBwdGQAISA_fSD_Li256ELb0ELb1EEENS1_25SingleTileBwdLPTSchedulerILb0ELi128ELb1EEEEEEEEEvNT_6ParamsE$_ZN4cute3eso3ESOILb1ELb0EJNS_5tupleIJNS_1CILi1EEENS3_ILi0EEEEEENS2_IJiEEEEEC2ERKS6_RKS7_) ;  /* 0xfffdfcb000007944 */ /* 0x000fea0003c3ffff */
[----:B-1----:R1:W5:Y:S01]  /*275e0*/  LDL R37, [R1+0x758] ;  /* 0x0007580001257983 */ /* 0x0023620000100800 */
[----:B------:R-:W-:Y:S02]  /*275f0*/  MOV R83, R60 ;  /* 0x0000003c00537202 */ /* 0x000fe40000000f00 */
[----:B------:R-:W-:Y:S02]  /*27600*/  MOV R38, 0x27620 ;  /* 0x0002762000267802 */ /* 0x000fe40000000f00 */
[----:B-1---5:R-:W-:Y:S05]  /*27610*/  CALL.REL.NOINC `($_ZN7cutlass13device_kernelIN5flash19enable_sm80_to_sm89INS1_16FlashAttnBwdSm80INS1_25CollectiveMainloopBwdSm80ILi2ELi2EN4cute5tupleIJNS5_1CILi128EEES8_NS7_ILi64EEEEEENS_6half_tEfNS_4arch4Sm80ELb1ELb0ELb1ELb0ELb1ELb0ELb0ELb0ELi2ELi4ELi4ELi4ELb0EEENS1_24CollectiveEpilogueBwdGQAISA_fSD_Li256ELb0ELb1EEENS1_25SingleTileBwdLPTSchedulerILb0ELi128ELb1EEEEEEEEEvNT_6ParamsE$_ZN4cute5tupleIJNS0_IJNS0_IJNS_1CILi8EEENS1_ILi1EEEEEENS0_IJNS1_ILi2EEEEEEEEENS0_IJNS0_IJS3_NS1_ILi0EEEEEENS0_IJiEEEEEEEEC2ERKS7_RKSB_) ;  /* 0xfffe133000007944 */ /* 0x022fea0003c3ffff */
[----:B------:R2:W5:Y:S01]  /*27620*/  LDL R40, [R1+0x758] ;  /* 0x0007580001287983 */ /* 0x0005620000100800 */
[----:B------:R-:W-:Y:S01]  /*27630*/  IMAD.MOV.U32 R83, RZ, RZ, R60 ;  /* 0x000000ffff537224 */ /* 0x000fe200078e003c */
[----:B------:R-:W-:Y:S02]  /*27640*/  MOV R84, R59 ;  /* 0x0000003b00547202 */ /* 0x000fe40000000f00 */
[----:B------:R2:W-:Y:S01]  /*27650*/  STL.64 [R1+0x770], R4 ;  /* 0x0007700401007387 */ /* 0x0005e20000100a00 */
[----:B------:R-:W-:-:S03]  /*27660*/  MOV R38, 0x27680 ;  /* 0x0002768000267802 */ /* 0x000fc60000000f00 */
[----:B-12--5:R-:W-:Y:S05]  /*27670*/  CALL.REL.NOINC `($_ZN7cutlass13device_kernelIN5flash19enable_sm80_to_sm89INS1_16FlashAttnBwdSm80INS1_25CollectiveMainloopBwdSm80ILi2ELi2EN4cute5tupleIJNS5_1CILi128EEES8_NS7_ILi64EEEEEENS_6half_tEfNS_4arch4Sm80ELb1ELb0ELb1ELb0ELb1ELb0ELb0ELb0ELi2ELi4ELi4ELi4ELb0EEENS1_24CollectiveEpilogueBwdGQAISA_fSD_Li256ELb0ELb1EEENS1_25SingleTileBwdLPTSchedulerILb0ELi128ELb1EEEEEEEEEvNT_6ParamsE$_ZN4cute3eso3ESOILb0ELb0EJNS_6LayoutINS_5tupleIJNS3_IJNS_1CILi8EEENS4_ILi1EEEEEENS3_IJNS4_ILi2EEEEEEEEENS3_IJNS3_IJS6_NS4_ILi0EEEEEENS3_IJiEEEEEEEENS_10ViewEngineINS_8smem_ptrIPN7cutlass6half_tEEEEEEEC2ERKSF_RKSM_) ;  /* 0xfffdeb5000007944 */ /* 0x026fea0003c3ffff */
[----:B------:R2:W5:Y:S04]  /*27680*/  LDL R5, [R1+0x758] ;  /* 0x0007580001057983 */ /* 0x0005680000100800 */
[----:B------:R2:W5:Y:S01]  /*27690*/  LDL.64 R8, [R1+0x760] ;  /* 0x0007600001087983 */ /* 0x0005620000100a00 */
[----:B------:R-:W-:-:S02]  /*276a0*/  MOV R83, R60 ;  /* 0x0000003c00537202 */ /* 0x000fc40000000f00 */
[----:B------:R-:W-:Y:S02]  /*276b0*/  MOV R38, 0x276d0 ;  /* 0x000276d000267802 */ /* 0x000fe40000000f00 */
[----:B-12--5:R-:W-:Y:S05]  /*276c0*/  CALL.REL.NOINC `($_ZN7cutlass13device_kernelIN5flash19enable_sm80_to_sm89INS1_16FlashAttnBwdSm80INS1_25CollectiveMainloopBwdSm80ILi2ELi2EN4cute5tupleIJNS5_1CILi128EEES8_NS7_ILi64EEEEEENS_6half_tEfNS_4arch4Sm80ELb1ELb0ELb1ELb0ELb1ELb0ELb0ELb0ELi2ELi4ELi4ELi4ELb0EEENS1_24CollectiveEpilogueBwdGQAISA_fSD_Li256ELb0ELb1EEENS1_25SingleTileBwdLPTSchedulerILb0ELi128ELb1EEEEEEEEEvNT_6ParamsE$_ZN4cute3eso3ESOILb1ELb0EJNS_6LayoutINS_5tupleIJNS3_IJNS3_IJNS_1CILi4EEENS4_ILi2EEEEEENS4_ILi1EEEEEENS3_IJS6_EEEEEENS3_IJNS3_IJNS3_IJS8_NS4_ILi32EEEEEENS4_ILi0EEEEEENS3_IJNS4_ILi64EEEEEEEEEEENS_10ViewEngineIPN7cutlass6half_tEEEEEC2ERKSJ_RKSO_) ;  /* 0xfffdfd1000007944 */ /* 0x026fea0003c3ffff */
[----:B-1----:R1:W5:Y:S01]  /*276d0*/  LDL.64 R2, [R1+0x758] ;  /* 0x0007580001027983 */ /* 0x0023620000100a00 */
[----:B------:R-:W-:Y:S02]  /*276e0*/  MOV R83, R60 ;  /* 0x0000003c00537202 */ /* 0x000fe40000000f00 */
[----:B------:R-:W-:Y:S02]  /*276f0*/  MOV R38, 0x27710 ;  /* 0x0002771000267802 */ /* 0x000fe40000000f00 */
[----:B-1---5:R-:W-:Y:S05]  /*27700*/  CALL.REL.NOINC `($_ZN7cutlass13device_kernelIN5flash19enable_sm80_to_sm89INS1_16FlashAttnBwdSm80INS1_25CollectiveMainloopBwdSm80ILi2ELi2EN4cute5tupleIJNS5_1CILi128EEES8_NS7_ILi64EEEEEENS_6half_tEfNS_4arch4Sm80ELb1ELb0ELb1ELb0ELb1ELb0ELb0ELb0ELi2ELi4ELi4ELi4ELb0EEENS1_24CollectiveEpilogueBwdGQAISA_fSD_Li256ELb0ELb1EEENS1_25SingleTileBwdLPTSchedulerILb0ELi128ELb1EEEEEEEEEvNT_6ParamsE$_ZN4cute3eso3ESOILb1ELb0EJNS_6LayoutINS_5tupleIJNS3_IJNS3_IJNS3_IJNS_1CILi4EEENS4_ILi2EEEEEENS4_ILi1EEEEEES8_EEENS3_IJNS3_IJNS3_IJS8_S8_EEES8_EEES6_EEEEEENS3_IJNS3_IJNS3_IJNS3_IJS8_NS4_ILi32EEEEEENS4_ILi0EEEEEESH_EEENS3_IJNS3_IJNS3_IJSH_SH_EEESH_EEENS4_ILi64EEEEEEEEEEENS_10ViewEngineIPN7cutlass6half_tEEEEEC2ERKSP_RKSU_) ;  /* 0xfffdfbc000007944 */ /* 0x022fea0003c3ffff */
[----:B-1----:R1:W5:Y:S01]  /*27710*/  LDL.64 R2, [R1+0x758] ;  /* 0x0007580001027983 */ /* 0x0023620000100a00 */
[----:B------:R-:W-:Y:S02]  /*27720*/  MOV R84, R60 ;  /* 0x0000003c00547202 */ /* 0x000fe40000000f00 */
[----:B------:R-:W-:Y:S02]  /*27730*/  MOV R6, 0x27750 ;  /* 0x0002775000067802 */ /* 0x000fe40000000f00 */
[----:B-1---5:R-:W-:Y:S05]  /*27740*/  CALL.REL.NOINC `($_ZN7cutlass13device_kernelIN5flash19enable_sm80_to_sm89INS1_16FlashAttnBwdSm80INS1_25CollectiveMainloopBwdSm80ILi2ELi2EN4cute5tupleIJNS5_1CILi128EEES8_NS7_ILi64EEEEEENS_6half_tEfNS_4arch4Sm80ELb1ELb0ELb1ELb0ELb1ELb0ELb0ELb0ELi2ELi4ELi4ELi4ELb0EEENS1_24CollectiveEpilogueBwdGQAISA_fSD_Li256ELb0ELb1EEENS1_25SingleTileBwdLPTSchedulerILb0ELi128ELb1EEEEEEEEEvNT_6ParamsE$_ZN4cute5tupleIJNS0_IJNS_1CILi2EEEEEENS0_IJiEEEEEC2ERKS3_RKS4_) ;  /* 0xfffe139000007944 */ /* 0x022fea0003c3ffff */
[----:B------:R-:W2:Y:S01]  /*27750*/  LDL R6, [R1+0x758] ;  /* 0x0007580001067983 */ /* 0x000ea20000100800 */
[----:B------:R-:W-:Y:S02]  /*27760*/  MOV R83, R59 ;  /* 0x0000003b00537202 */ /* 0x000fe40000000f00 */
[----:B-1----:R-:W-:Y:S01]  /*27770*/  MOV R4, 0x277a0 ;  /* 0x000277a000047802 */ /* 0x002fe20000000f00 */
[----:B--2---:R1:W-:Y:S04]  /*27780*/  STL [R1+0x770], R6 ;  /* 0x0007700601007387 */ /* 0x0043e80000100800 */
[----:B-1----:R-:W-:Y:S05]  /*27790*/  CALL.REL.NOINC `($_ZN7cutlass13device_kernelIN5flash19enable_sm80_to_sm89INS1_16FlashAttnBwdSm80INS1_25CollectiveMainloopBwdSm80ILi2ELi2EN4cute5tupleIJNS5_1CILi128EEES8_NS7_ILi64EEEEEENS_6half_tEfNS_4arch4Sm80ELb1ELb0ELb1ELb0ELb1ELb0ELb0ELb0ELi2ELi4ELi4ELi4ELb0EEENS1_24CollectiveEpilogueBwdGQAISA_fSD_Li256ELb0ELb1EEENS1_25SingleTileBwdLPTSchedulerILb0ELi128ELb1EEEEEEEEEvNT_6ParamsE$_ZZN4cute14logical_divideINS_5tupleIJNS1_IJNS_1CILi8EEENS2_ILi1EEEEEENS1_IJNS2_ILi2EEEEEEEEENS1_IJNS1_IJS4_NS2_ILi0EEEEEENS1_IJiEEEEEENS1_IJS5_NS_6LayoutIS4_S9_EEEEEEEDaRKNSD_IT_T0_EERKT1_ENKUlRKT_RKT0_E_clINSD_IS7_SB_EESE_EEDaSQ_ST_) ;  /* 0xfffe1c0000007944 */ /* 0x002fea0003c3ffff */
[----:B------:R-:W-:Y:S02]  /*277a0*/  MOV R4, R60 ;  /* 0x0000003c00047202 */ /* 0x000fe40000000f00 */
[----:B------:R-:W-:-:S02]  /*277b0*/  MOV R6, 0x277d0 ;  /* 0x000277d000067802 */ /* 0x000fc40000000f00 */
[----:B-----5:R-:W-:Y:S05]  /*277c0*/  CALL.REL.NOINC `($_ZN7cutlass13device_kernelIN5flash19enable_sm80_to_sm89INS1_16FlashAttnBwdSm80INS1_25CollectiveMainloopBwdSm80ILi2ELi2EN4cute5tupleIJNS5_1CILi128EEES8_NS7_ILi64EEEEEENS_6half_tEfNS_4arch4Sm80ELb1ELb0ELb1ELb0ELb1ELb0ELb0ELb0ELi2ELi4ELi4ELi4ELb0EEENS1_24CollectiveEpilogueBwdGQAISA_fSD_Li256ELb0ELb1EEENS1_25SingleTileBwdLPTSchedulerILb0ELi128ELb1EEEEEEEEEvNT_6ParamsE$_ZN4cute3eso3ESOILb1ELb0EJNS_5tupleIJNS2_IJNS_1CILi1EEENS3_ILi0EEEEEENS2_IJS5_S5_EEEEEENS2_IJS5_iEEEEEC2ERKS8_RKS9_) ;  /* 0xfffdfa0000007944 */ /* 0x020fea0003c3ffff */
[----:B-1----:R1:W5:Y:S01]  /*277d0*/  LDL R5, [R1+0x758] ;  /* 0x0007580001057983 */ /* 0x0023620000100800 */
[----:B------:R-:W-:-:S02]  /*277e0*/  MOV R84, R60 ;  /* 0x0000003c00547202 */ /* 0x000fc40000000f00 */
[----:B------:R-:W-:Y:S02]  /*277f0*/  MOV R6, 0x27810 ;  /* 0x0002781000067802 */ /* 0x000fe40000000f00 */
[----:B-1---5:R-:W-:Y:S05]  /*27800*/  CALL.REL.NOINC `($_ZN7cutlass13device_kernelIN5flash19enable_sm80_to_sm89INS1_16FlashAttnBwdSm80INS1_25CollectiveMainloopBwdSm80ILi2ELi2EN4cute5tupleIJNS5_1CILi128EEES8_NS7_ILi64EEEEEENS_6half_tEfNS_4arch4Sm80ELb1ELb0ELb1ELb0ELb1ELb0ELb0ELb0ELi2ELi4ELi4ELi4ELb0EEENS1_24CollectiveEpilogueBwdGQAISA_fSD_Li256ELb0ELb1EEENS1_25SingleTileBwdLPTSchedulerILb0ELi128ELb1EEEEEEEEEvNT_6ParamsE$_ZN4cute5tupleIJNS0_IJNS0_IJNS0_IJNS_1CILi8EEENS1_ILi1EEEEEENS0_IJS3_S3_EEEEEENS0_IJS3_NS1_ILi2EEEEEEEEENS0_IJNS0_IJNS0_IJS3_NS1_ILi0EEEEEENS0_IJSA_SA_EEEEEENS0_IJSA_iEEEEEEEEC2ERKS9_RKSF_) ;  /* 0xfffe0eb000007944 */ /* 0x022fea0003c3ffff */
[----:B-1----:R1:W5:Y:S01]  /*27810*/  LDL R5, [R1+0x758] ;  /* 0x0007580001057983 */ /* 0x0023620000100800 */
[----:B------:R-:W-:Y:S02]  /*27820*/  MOV R4, R60 ;  /* 0x0000003c00047202 */ /* 0x000fe40000000f00 */
[----:B------:R-:W-:Y:S02]  /*27830*/  MOV R6, 0x27850 ;  /* 0x0002785000067802 */ /* 0x000fe40000000f00 */
[----:B-1---5:R-:W-:Y:S05]  /*27840*/  CALL.REL.NOINC `($_ZN7cutlass13device_kernelIN5flash19enable_sm80_to_sm89INS1_16FlashAttnBwdSm80INS1_25CollectiveMainloopBwdSm80ILi2ELi2EN4cute5tupleIJNS5_1CILi128EEES8_NS7_ILi64EEEEEENS_6half_tEfNS_4arch4Sm80ELb1ELb0ELb1ELb0ELb1ELb0ELb0ELb0ELi2ELi4ELi4ELi4ELb0EEENS1_24CollectiveEpilogueBwdGQAISA_fSD_Li256ELb0ELb1EEENS1_25SingleTileBwdLPTSchedulerILb0ELi128ELb1EEEEEEEEEvNT_6ParamsE$_ZN4cute3eso3ESOILb1ELb0EJNS_5tupleIJNS2_IJNS_1CILi1EEENS3_ILi0EEEEEENS2_IJS5_S5_EEEEEENS2_IJS5_iEEEEEC2ERKS8_RKS9_) ;  /* 0xfffdf98000007944 */ /* 0x022fea0003c3ffff */
[----:B-1----:R1:W5:Y:S01]  /*27850*/  LDL R5, [R1+0x758] ;  /* 0x0007580001057983 */ /* 0x0023620000100800 */
[----:B------:R-:W-:Y:S02]  /*27860*/  MOV R83, R60 ;  /* 0x0000003c00537202 */ /* 0x000fe40000000f00 */
[----:B------:R-:W-:Y:S02]  /*27870*/  MOV R6, 0x27890 ;  /* 0x0002789000067802 */ /* 0x000fe40000000f00 */
[----:B-1---5:R-:W-:Y:S05]  /*27880*/  CALL.REL.NOINC `($_ZN7cutlass13device_kernelIN5flash19enable_sm80_to_sm89INS1_16FlashAttnBwdSm80INS1_25CollectiveMainloopBwdSm80ILi2ELi2EN4cute5tupleIJNS5_1CILi128EEES8_NS7_ILi64EEEEEENS_6half_tEfNS_4arch4Sm80ELb1ELb0ELb1ELb0ELb1ELb0ELb0ELb0ELi2ELi4ELi4ELi4ELb0EEENS1_24CollectiveEpilogueBwdGQAISA_fSD_Li256ELb0ELb1EEENS1_25SingleTileBwdLPTSchedulerILb0ELi128ELb1EEEEEEEEEvNT_6ParamsE$_ZN4cute3eso3ESOILb1ELb0EJNS_5tupleIJNS_1CILi0EEES4_EEEiEEC2ERKS5_RKi) ;  /* 0xfffdf9c000007944 */ /* 0x022fea0003c3ffff */
[----:B-1----:R1:W5:Y:S01]  /*27890*/  LDL R5, [R1+0x758] ;  /* 0x0007580001057983 */ /* 0x0023620000100800 */
[----:B------:R-:W-:Y:S02]  /*278a0*/  MOV R83, R60 ;  /* 0x0000003c00537202 */ /* 0x000fe40000000f00 */
[----:B------:R-:W-:Y:S02]  /*278b0*/  MOV R6, 0x278d0 ;  /* 0x000278d000067802 */ /* 0x000fe40000000f00 */
[----:B-1---5:R-:W-:Y:S05]  /*278c0*/  CALL.REL.NOINC `($_ZN7cutlass13device_kernelIN5flash19enable_sm80_to_sm89INS1_16FlashAttnBwdSm80INS1_25CollectiveMainloopBwdSm80ILi2ELi2EN4cute5tupleIJNS5_1CILi128EEES8_NS7_ILi64EEEEEENS_6half_tEfNS_4arch4Sm80ELb1ELb0ELb1ELb0ELb1ELb0ELb0ELb0ELi2ELi4ELi4ELi4ELb0EEENS1_24CollectiveEpilogueBwdGQAISA_fSD_Li256ELb0ELb1EEENS1_25SingleTileBwdLPTSchedulerILb0ELi128ELb1EEEEEEEEEvNT_6ParamsE$_ZN4cute3eso3ESOILb1ELb0EJNS_5tupleIJNS2_IJNS_1CILi1EEENS3_ILi0EEEEEES5_EEENS2_IJNS2_IJS5_S5_EEEiEEEEEC2ERKS7_RKS9_) ;  /* 0xfffdf94000007944 */ /* 0x022fea0003c3ffff */
[----:B-1----:R1:W5:Y:S01]  /*278d0*/  LDL R5, [R1+0x758] ;  /* 0x0007580001057983 */ /* 0x0023620000100800 */
[----:B------:R-:W-:-:S02]  /*278e0*/  MOV R83, R60 ;  /* 0x0000003c00537202 */ /* 0x000fc40000000f00 */
[----:B------:R-:W-:Y:S02]  /*278f0*/  MOV R6, 0x27910 ;  /* 0x0002791000067802 */ /* 0x000fe40000000f00 */
[----:B-1---5:R-:W-:Y:S05]  /*27900*/  CALL.REL.NOINC `($_ZN7cutlass13device_kernelIN5flash19enable_sm80_to_sm89INS1_16FlashAttnBwdSm80INS1_25CollectiveMainloopBwdSm80ILi2ELi2EN4cute5tupleIJNS5_1CILi128EEES8_NS7_ILi64EEEEEENS_6half_tEfNS_4arch4Sm80ELb1ELb0ELb1ELb0ELb1ELb0ELb0ELb0ELi2ELi4ELi4ELi4ELb0EEENS1_24CollectiveEpilogueBwdGQAISA_fSD_Li256ELb0ELb1EEENS1_25SingleTileBwdLPTSchedulerILb0ELi128ELb1EEEEEEEEEvNT_6ParamsE$_ZN4cute5tupleIJNS0_IJNS0_IJNS0_IJNS_1CILi8EEENS1_ILi1EEEEEES3_EEENS0_IJNS0_IJS3_S3_EEENS1_ILi2EEEEEEEEENS0_IJNS0_IJNS0_IJS3_NS1_ILi0EEEEEESA_EEENS0_IJNS0_IJSA_SA_EEEiEEEEEEEEC2ERKS9_RKSF_) ;  /* 0xfffe0df000007944 */ /* 0x022fea0003c3ffff */
[----:B------:R2:W5:Y:S01]  /*27910*/  LDL R10, [R1+0x758] ;  /* 0x00075800010a7983 */ /* 0x0005620000100800 */
[----:B------:R-:W-:Y:S01]  /*27920*/  IMAD.MOV.U32 R83, RZ, RZ, R60 ;  /* 0x000000ffff537224 */ /* 0x000fe200078e003c */
[----:B------:R-:W-:Y:S02]  /*27930*/  MOV R84, R59 ;  /* 0x0000003b00547202 */ /* 0x000fe40000000f00 */
[----:B------:R2:W-:Y:S01]  /*27940*/  STL.64 [R1+0x770], R8 ;  /* 0x0007700801007387 */ /* 0x0005e20000100a00 */
[----:B------:R-:W-:-:S03]  /*27950*/  MOV R6, 0x27970 ;  /* 0x0002797000067802 */ /* 0x000fc60000000f00 */
[----:B-12--5:R-:W-:Y:S05]  /*27960*/  CALL.REL.NOINC `($_ZN7cutlass13device_kernelIN5flash19enable_sm80_to_sm89INS1_16FlashAttnBwdSm80INS1_25CollectiveMainloopBwdSm80ILi2ELi2EN4cute5tupleIJNS5_1CILi128EEES8_NS7_ILi64EEEEEENS_6half_tEfNS_4arch4Sm80ELb1ELb0ELb1ELb0ELb1ELb0ELb0ELb0ELi2ELi4ELi4ELi4ELb0EEENS1_24CollectiveEpilogueBwdGQAISA_fSD_Li256ELb0ELb1EEENS1_25SingleTileBwdLPTSchedulerILb0ELi128ELb1EEEEEEEEEvNT_6ParamsE$_ZN4cute3eso3ESOILb0ELb0EJNS_6LayoutINS_5tupleIJNS3_IJNS3_IJNS_1CILi8EEENS4_ILi1EEEEEES6_EEENS3_IJNS3_IJS6_S6_EEENS4_ILi2EEEEEEEEENS3_IJNS3_IJNS3_IJS6_NS4_ILi0EEEEEESD_EEENS3_IJNS3_IJSD_SD_EEEiEEEEEEEENS_10ViewEngineINS_8smem_ptrIPN7cutlass6half_tEEEEEEEC2ERKSJ_RKSQ_) ;  /* 0xfffde2f000007944 */ /* 0x026fea0003c3ffff */
[----:B------:R2:W5:Y:S04]  /*27970*/  LDL R6, [R1+0x758] ;  /* 0x0007580001067983 */ /* 0x0005680000100800 */
        /* <DEDUP_REMOVED lines=155> */
[----:B------:R-:W-:Y:S05]  /*28330*/  CALL.REL.NOINC `($_ZN7cutlass13device_kernelIN5flash19enable_sm80_to_sm89INS1_16FlashAttnBwdSm80INS1_25CollectiveMainloopBwdSm80ILi2ELi2EN4cute5tupleIJNS5_1CILi128EEES8_NS7_ILi64EEEEEENS_6half_tEfNS_4arch4Sm80ELb1ELb0ELb1ELb0ELb1ELb0ELb0ELb0ELi2ELi4ELi4ELi4ELb0EEENS1_24CollectiveEpilogueBwdGQAISA_fSD_Li256ELb0ELb1EEENS1_25SingleTileBwdLPTSchedulerILb0ELi128ELb1EEEEEEEEEvNT_6ParamsE$_ZN4cute3eso3ESOILb1ELb0EJNS_6LayoutINS_5tupleIJNS3_IJNS_1CILi2EEES5_S5_EEES5_EEENS3_IJNS3_IJNS4_ILi1EEES5_NS4_ILi4EEEEEENS4_ILi64EEEEEEEEiEEC2ERKSD_RKi) ;  /* 0xfffdfa1000007944 */ /* 0x000fea0003c3ffff */
[----:B-1----:R-:W2:Y:S01]  /*28340*/  LDL R3, [R1+0x758] ;  /* 0x0007580001037983 */ /* 0x002ea20000100800 */
[----:B------:R-:W-:Y:S01]  /*28350*/  MOV R4, 0x28390 ;  /* 0x0002839000047802 */ /* 0x000fe20000000f00 */
[----:B--2---:R-:W-:-:S05]  /*28360*/  IMAD.WIDE R2, R3, 0x2, R30 ;  /* 0x0000000203027825 */ /* 0x004fca00078e021e */
[----:B------:R-:W-:Y:S02]  /*28370*/  MOV R6, R2 ;  /* 0x0000000200067202 */ /* 0x000fe40000000f00 */
[----:B------:R-:W-:Y:S05]  /*28380*/  CALL.REL.NOINC `($_ZN7cutlass13device_kernelIN5flash19enable_sm80_to_sm89INS1_16FlashAttnBwdSm80INS1_25CollectiveMainloopBwdSm80ILi2ELi2EN4cute5tupleIJNS5_1CILi128EEES8_NS7_ILi64EEEEEENS_6half_tEfNS_4arch4Sm80ELb1ELb0ELb1ELb0ELb1ELb0ELb0ELb0ELi2ELi4ELi4ELi4ELb0EEENS1_24CollectiveEpilogueBwdGQAISA_fSD_Li256ELb0ELb1EEENS1_25SingleTileBwdLPTSchedulerILb0ELi128ELb1EEEEEEEEEvNT_6ParamsE$_ZN4cute3eso3ESOILb1ELb0EJNS_6LayoutINS_5tupleIJNS3_IJNS_1CILi2EEES5_S5_EEES5_EEENS3_IJNS3_IJNS4_ILi1EEES5_NS4_ILi4EEEEEENS4_ILi64EEEEEEEENS_10ViewEngineIPN7cutlass6half_tEEEEEC2ERKSD_RKSI_) ;  /* 0xfffdf97000007944 */ /* 0x000fea0003c3ffff */
[----:B------:R2:W5:Y:S01]  /*28390*/  LDL.64 R34, [R1+0x758] ;  /* 0x0007580001227983 */ /* 0x0005620000100a00 */
[----:B------:R-:W-:Y:S01]  /*283a0*/  IMAD.MOV.U32 R83, RZ, RZ, R60 ;  /* 0x000000ffff537224 */ /* 0x000fe200078e003c */
[----:B------:R-:W-:Y:S02]  /*283b0*/  MOV R3, RZ ;  /* 0x000000ff00037202 */ /* 0x000fe40000000f00 */
[----:B------:R-:W-:Y:S02]  /*283c0*/  MOV R46, 0x283e0 ;  /* 0x000283e0002e7802 */ /* 0x000fe40000000f00 */
[----:B-12--5:R-:W-:Y:S05]  /*283d0*/  CALL.REL.NOINC `($_ZN7cutlass13device_kernelIN5flash19enable_sm80_to_sm89INS1_16FlashAttnBwdSm80INS1_25CollectiveMainloopBwdSm80ILi2ELi2EN4cute5tupleIJNS5_1CILi128EEES8_NS7_ILi64EEEEEENS_6half_tEfNS_4arch4Sm80ELb1ELb0ELb1ELb0ELb1ELb0ELb0ELb0ELi2ELi4ELi4ELi4ELb0EEENS1_24CollectiveEpilogueBwdGQAISA_fSD_Li256ELb0ELb1EEENS1_25SingleTileBwdLPTSchedulerILb0ELi128ELb1EEEEEEEEEvNT_6ParamsE$_ZN4cute3eso3ESOILb1ELb0EJNS_10UnderscoreES2_iEEC2ERKS2_S5_RKi) ;  /* 0xfffde78000007944 */ /* 0x026fea0003c3ffff */
[----:B-1----:R-:W2:Y:S01]  /*283e0*/  LDL R3, [R1+0x758] ;  /* 0x0007580001037983 */ /* 0x002ea20000100800 */
[----:B------:R-:W-:Y:S02]  /*283f0*/  MOV R4, 0x28420 ;  /* 0x0002842000047802 */ /* 0x000fe40000000f00 */
[----:B--2---:R-:W-:Y:S02]  /*28400*/  SHF.L.U32 R3, R3, 0x2, RZ ;  /* 0x0000000203037819 */ /* 0x004fe400000006ff */
[----:B------:R-:W-:Y:S05]  /*28410*/  CALL.REL.NOINC `($_ZN7cutlass13device_kernelIN5flash19enable_sm80_to_sm89INS1_16FlashAttnBwdSm80INS1_25CollectiveMainloopBwdSm80ILi2ELi2EN4cute5tupleIJNS5_1CILi128EEES8_NS7_ILi64EEEEEENS_6half_tEfNS_4arch4Sm80ELb1ELb0ELb1ELb0ELb1ELb0ELb0ELb0ELi2ELi4ELi4ELi4ELb0EEENS1_24CollectiveEpilogueBwdGQAISA_fSD_Li256ELb0ELb1EEENS1_25SingleTileBwdLPTSchedulerILb0ELi128ELb1EEEEEEEEEvNT_6ParamsE$_ZN4cute3eso3ESOILb1ELb0EJNS_6LayoutINS_5tupleIJNS3_IJNS_1CILi2EEES5_EEES6_EEENS3_IJNS3_IJNS4_ILi1EEES5_EEENS3_IJNS4_ILi32EEENS4_ILi64EEEEEEEEEEEiEEC2ERKSE_RKi) ;  /* 0xfffdf81000007944 */ /* 0x000fea0003c3ffff */
[----:B-1----:R-:W2:Y:S01]  /*28420*/  LDL R3, [R1+0x758] ;  /* 0x0007580001037983 */ /* 0x002ea20000100800 */
[----:B------:R-:W-:Y:S01]  /*28430*/  MOV R4, 0x28470 ;  /* 0x0002847000047802 */ /* 0x000fe20000000f00 */
[----:B--2---:R-:W-:-:S05]  /*28440*/  IMAD.WIDE R2, R3, 0x2, R20 ;  /* 0x0000000203027825 */ /* 0x004fca00078e0214 */
[----:B------:R-:W-:Y:S02]  /*28450*/  MOV R6, R2 ;  /* 0x0000000200067202 */ /* 0x000fe40000000f00 */
[----:B------:R-:W-:Y:S05]  /*28460*/  CALL.REL.NOINC `($_ZN7cutlass13device_kernelIN5flash19enable_sm80_to_sm89INS1_16FlashAttnBwdSm80INS1_25CollectiveMainloopBwdSm80ILi2ELi2EN4cute5tupleIJNS5_1CILi128EEES8_NS7_ILi64EEEEEENS_6half_tEfNS_4arch4Sm80ELb1ELb0ELb1ELb0ELb1ELb0ELb0ELb0ELi2ELi4ELi4ELi4ELb0EEENS1_24CollectiveEpilogueBwdGQAISA_fSD_Li256ELb0ELb1EEENS1_25SingleTileBwdLPTSchedulerILb0ELi128ELb1EEEEEEEEEvNT_6ParamsE$_ZN4cute3eso3ESOILb1ELb0EJNS_6LayoutINS_5tupleIJNS3_IJNS_1CILi2EEES5_EEES6_EEENS3_IJNS3_IJNS4_ILi1EEES5_EEENS3_IJNS4_ILi32EEENS4_ILi64EEEEEEEEEEENS_10ViewEngineIPN7cutlass6half_tEEEEEC2ERKSE_RKSJ_) ;  /* 0xfffdf77000007944 */ /* 0x000fea0003c3ffff */
[----:B------:R2:W5:Y:S04]  /*28470*/  LDL.64 R40, [R1+0x758] ;  /* 0x0007580001287983 */ /* 0x0005680000100a00 */
[----:B------:R2:W-:Y:S02]  /*28480*/  STL [R1+0x770], RZ ;  /* 0x000770ff01007387 */ /* 0x0005e40000100800 */
.L_x_4663:
        /* <DEDUP_REMOVED lines=640> */
[----:B------:R-:W-:Y:S02]  /*2ac90*/  MOV R4, R30 ;  /* 0x0000001e00047202 */ /* 0x000fe40000000f00 */
[----:B------:R-:W-:-:S05]  /*2aca0*/  MOV R5, R31 ;  /* 0x0000001f00057202 */ /* 0x000fca0000000f00 */
[----:B--2---:R-:W-:Y:S01]  /*2acb0*/  IMAD.WIDE R2, R2, 0x2, R4 ;  /* 0x0000000202027825 */ /* 0x004fe200078e0204 */
[----:B------:R-:W-:-:S04]  /*2acc0*/  MOV R4, 0x2acf0 ;  /* 0x0002acf000047802 */ /* 0x000fc80000000f00 */
[----:B------:R-:W-:Y:S02]  /*2acd0*/  MOV R6, R2 ;  /* 0x0000000200067202 */ /* 0x000fe40000000f00 */
[----:B------:R-:W-:Y:S05]  /*2ace0*/  CALL.REL.NOINC `($_ZN7cutlass13device_kernelIN5flash19enable_sm80_to_sm89INS1_16FlashAttnBwdSm80INS1_25CollectiveMainloopBwdSm80ILi2ELi2EN4cute5tupleIJNS5_1CILi128EEES8_NS7_ILi64EEEEEENS_6half_tEfNS_4arch4Sm80ELb1ELb0ELb1ELb0ELb1ELb0ELb0ELb0ELi2ELi4ELi4ELi4ELb0EEENS1_24CollectiveEpilogueBwdGQAISA_fSD_Li256ELb0ELb1EEENS1_25SingleTileBwdLPTSchedulerILb0ELi128ELb1EEEEEEEEEvNT_6ParamsE$_ZN4cute3eso3ESOILb1ELb0EJNS_6LayoutINS_5tupleIJNS3_IJNS_1CILi2EEES5_S5_EEES5_EEENS3_IJNS3_IJNS4_ILi1EEES5_NS4_ILi4EEEEEENS4_ILi64EEEEEEEENS_10ViewEngineIPN7cutlass6half_tEEEEEC2ERKSD_RKSI_) ;  /* 0xfffdd01000007944 */ /* 0x000fea0003c3ffff */
[----:B------:R2:W5:Y:S01]  /*2acf0*/  LDL.64 R34, [R1+0x758] ;  /* 0x0007580001227983 */ /* 0x0005620000100a00 */
[----:B------:R-:W-:Y:S01]  /*2ad00*/  IMAD.MOV.U32 R83, RZ, RZ, R60 ;  /* 0x000000ffff537224 */ /* 0x000fe200078e003c */
[----:B------:R-:W-:Y:S02]  /*2ad10*/  MOV R3, 0x1 ;  /* 0x0000000100037802 */ /* 0x000fe40000000f00 */
        /* <DEDUP_REMOVED lines=13> */
.L_x_4664:
        /* <DEDUP_REMOVED lines=660> */
.L_x_4665:
        /* <DEDUP_REMOVED lines=202> */
[----:B------:R-:W-:Y:S05]  /*2e3d0*/  CALL.REL.NOINC `($_ZN7cutlass13device_kernelIN5flash19enable_sm80_to_sm89INS1_16FlashAttnBwdSm80INS1_25CollectiveMainloopBwdSm80ILi2ELi2EN4cute5tupleIJNS5_1CILi128EEES8_NS7_ILi64EEEEEENS_6half_tEfNS_4arch4Sm80ELb1ELb0ELb1ELb0ELb1ELb0ELb0ELb0ELi2ELi4ELi4ELi4ELb0EEENS1_24CollectiveEpilogueBwdGQAISA_fSD_Li256ELb0ELb1EEENS1_25SingleTileBwdLPTSchedulerILb0ELi128ELb1EEEEEEEEEvNT_6ParamsE$_ZN4cute3eso3ESOILb1ELb0EJNS_10UnderscoreES2_iEEC2ERKS2_S5_RKi) ;  /* 0xfffd878000007944 */ /* 0x000fea0003c3ffff */
        /* <DEDUP_REMOVED lines=459> */
.L_x_4666:
        /* <DEDUP_REMOVED lines=662> */
.L_x_4667:
        /* <DEDUP_REMOVED lines=662> */
.L_x_4668:
        /* <DEDUP_REMOVED lines=623> */
[----:B------:R-:W-:Y:S02]  /*37a40*/  MOV R6, 0x37a60 ;  /* 0x00037a6000067802 */ /* 0x000fe40000000f00 */
[----:B-12--5:R-:W-:Y:S05]  /*37a50*/  CALL.REL.NOINC `($_ZN7cutlass13device_kernelIN5flash19enable_sm80_to_sm89INS1_16FlashAttnBwdSm80INS1_25CollectiveMainloopBwdSm80ILi2ELi2EN4cute5tupleIJNS5_1CILi128EEES8_NS7_ILi64EEEEEENS_6half_tEfNS_4arch4Sm80ELb1ELb0ELb1ELb0ELb1ELb0ELb0ELb0ELi2ELi4ELi4ELi4ELb0EEENS1_24CollectiveEpilogueBwdGQAISA_fSD_Li256ELb0ELb1EEENS1_25SingleTileBwdLPTSchedulerILb0ELi128ELb1EEEEEEEEEvNT_6ParamsE$_ZN4cute3eso3ESOILb1ELb0EJNS_6LayoutINS_5tupleIJNS3_IJNS3_IJNS_1CILi2EEES5_EEENS4_ILi1EEEEEEEEENS3_IJNS3_IJNS3_IJS7_NS4_ILi16EEEEEENS4_ILi0EEEEEEEEEEENS_10ViewEngineIPjEEEEC2ERKSF_RKSI_) ;  /* 0xfffcf8b000007944 */ /* 0x026fea0003c3ffff */
        /* <DEDUP_REMOVED lines=37> */
.L_x_4669:
        /* <DEDUP_REMOVED lines=202> */
[----:B------:R-:W-:Y:S05]  /*38950*/  CALL.REL.NOINC `($_ZN7cutlass13device_kernelIN5flash19enable_sm80_to_sm89INS1_16FlashAttnBwdSm80INS1_25CollectiveMainloopBwdSm80ILi2ELi2EN4cute5tupleIJNS5_1CILi128EEES8_NS7_ILi64EEEEEENS_6half_tEfNS_4arch4Sm80ELb1ELb0ELb1ELb0ELb1ELb0ELb0ELb0ELi2ELi4ELi4ELi4ELb0EEENS1_24CollectiveEpilogueBwdGQAISA_fSD_Li256ELb0ELb1EEENS1_25SingleTileBwdLPTSchedulerILb0ELi128ELb1EEEEEEEEEvNT_6ParamsE$_ZN4cute3eso3ESOILb1ELb0EJNS_10UnderscoreES2_iEEC2ERKS2_S5_RKi) ;  /* 0xfffce20000007944 */ /* 0x000fea0003c3ffff */
        /* <DEDUP_REMOVED lines=25> */
.L_x_4670:
        /* <DEDUP_REMOVED lines=244> */
[----:B--2--5:R-:W-:Y:S05]  /*39a30*/  CALL.REL.NOINC `($_ZN7cutlass13device_kernelIN5flash19enable_sm80_to_sm89INS1_16FlashAttnBwdSm80INS1_25CollectiveMainloopBwdSm80ILi2ELi2EN4cute5tupleIJNS5_1CILi128EEES8_NS7_ILi64EEEEEENS_6half_tEfNS_4arch4Sm80ELb1ELb0ELb1ELb0ELb1ELb0ELb0ELb0ELi2ELi4ELi4ELi4ELb0EEENS1_24CollectiveEpilogueBwdGQAISA_fSD_Li256ELb0ELb1EEENS1_25SingleTileBwdLPTSchedulerILb0ELi128ELb1EEEEEEEEEvNT_6ParamsE$_ZZZN5flash25CollectiveMainloopBwdSm80ILi2ELi2EN4cute5tupleIJNS1_1CILi128EEES4_NS3_ILi64EEEEEEN7cutlass6half_tEfNS7_4arch4Sm80ELb1ELb0ELb1ELb0ELb1ELb0ELb0ELb0ELi2ELi4ELi4ELi4ELb0EE3mmaINS_16FlashAttnBwdSm80ISB_NS_24CollectiveEpilogueBwdGQAIS6_fSA_Li256ELb0ELb1EEENS_25SingleTileBwdLPTSchedulerILb0ELi128ELb1EEEE13SharedStorageENS1_6TensorINS1_11ArrayEngineIfLm32EEENS1_6LayoutINS2_IJNS2_IJNS3_ILi2EEESO_EEESO_NS3_ILi4EEEEEENS2_IJNS2_IJNS3_ILi1EEESO_EEESQ_NS3_ILi8EEEEEEEEEEEEbRKNSB_6ParamsERT0_S12_iNS2_IJiiiEEERT_ENKUliT_E_clIZSC_ISJ_SX_EbS10_S12_S12_iS13_S15_EUlRS16_iE_EEDaiS16_ENKUlT_E_clIZSC_ISJ_SX_EbS10_S12_S12_iS13_S15_EUlvE0_EEDaS1B_) ;  /* 0x0000d2c000007944 */ /* 0x024fea0003c00000 */
[----:B------:R-:W-:Y:S05]  /*39a40*/  BSYNC B1 ;  /* 0x0000000000017941 */ /* 0x000fea0003800000 */
.L_x_4671:
[----:B-12---:R-:W2:Y:S01]  /*39a50*/  LDL.64 R2, [R61+0x188] ;  /* 0x000188003d027983 */ /* 0x006ea20000100a00 */
[----:B------:R-:W-:-:S03]  /*39a60*/  ULDC.64 UR4, c[0x0][0x118] ;  /* 0x0000460000047ab9 */ /* 0x000fc60000000a00 */
[----:B---3--:R1:W5:Y:S04]  /*39a70*/  LDL.64 R6, [R61+0xc8] ;  /* 0x0000c8003d067983 */ /* 0x0083680000100a00 */
[----:B--2---:R-:W5:Y:S01]  /*39a80*/  LD.E.64 R2, [R2.64] ;  /* 0x0000000402027980 */ /* 0x004f62000c101b00 */
[----:B------:R-:W-:Y:S02]  /*39a90*/  MOV R38, R60 ;  /* 0x0000003c00267202 */ /* 0x000fe40000000f00 */
[----:B------:R-:W-:Y:S02]  /*39aa0*/  MOV R46, 0x39ac0 ;  /* 0x00039ac0002e7802 */ /* 0x000fe40000000f00 */
[----:B-1--45:R-:W-:Y:S05]  /*39ab0*/  CALL.REL.NOINC `($_ZN7cutlass13device_kernelIN5flash19enable_sm80_to_sm89INS1_16FlashAttnBwdSm80INS1_25CollectiveMainloopBwdSm80ILi2ELi2EN4cute5tupleIJNS5_1CILi128EEES8_NS7_ILi64EEEEEENS_6half_tEfNS_4arch4Sm80ELb1ELb0ELb1ELb0ELb1ELb0ELb0ELb0ELi2ELi4ELi4ELi4ELb0EEENS1_24CollectiveEpilogueBwdGQAISA_fSD_Li256ELb0ELb1EEENS1_25SingleTileBwdLPTSchedulerILb0ELi128ELb1EEEEEEEEEvNT_6ParamsE$_ZN4cute8smem_ptrIPN7cutlass6half_tEECI1NS_12iter_adaptorIS3_S4_EEES3_) ;  /* 0xfffcf1f000007944 */ /* 0x032fea0003c3ffff */
[----:B-1----:R1:W5:Y:S01]  /*39ac0*/  LDL.64 R2, [R1+0x758] ;  /* 0x0007580001027983 */ /* 0x0023620000100a00 */
        /* <DEDUP_REMOVED lines=111> */
[----:B-1----:R-:W-:Y:S05]  /*3a1c0*/  CALL.REL.NOINC `($_ZN7cutlass13device_kernelIN5flash19enable_sm80_to_sm89INS1_16FlashAttnBwdSm80INS1_25CollectiveMainloopBwdSm80ILi2ELi2EN4cute5tupleIJNS5_1CILi128EEES8_NS7_ILi64EEEEEENS_6half_tEfNS_4arch4Sm80ELb1ELb0ELb1ELb0ELb1ELb0ELb0ELb0ELi2ELi4ELi4ELi4ELb0EEENS1_24CollectiveEpilogueBwdGQAISA_fSD_Li256ELb0ELb1EEENS1_25SingleTileBwdLPTSchedulerILb0ELi128ELb1EEEEEEEEEvNT_6ParamsE$_ZN4cute3eso3ESOILb1ELb0EJNS_1CILi8EEEiiiNS2_ILi144EEENS2_ILi512EEEEEC2ERKS3_RKiSA_SA_RKS4_RKS5_) ;  /* 0xfffccf6000007944 */ /* 0x002fea0003c3ffff */
        /* <DEDUP_REMOVED lines=55> */
[----:B------:R-:W-:-:S02]  /*3a540*/  MOV R83, R59 ;  /* 0x0000003b00537202 */ /* 0x000fc40000000f00 */
[----:B------:R-:W-:Y:S01]  /*3a550*/  MOV R12, 0x3a580 ;  /* 0x0003a580000c7802 */ /* 0x000fe20000000f00 */
[----:B--2---:R1:W-:Y:S04]  /*3a560*/  STL.64 [R1+0x770], R2 ;  /* 0x0007700201007387 */ /* 0x0043e80000100a00 */
        /* <DEDUP_REMOVED lines=41> */
[----:B------:R-:W-:Y:S01]  /*3a800*/  IMAD.SHL.U32 R6, R0, 0x2000, RZ ;  /* 0x0000200000067824 */ /* 0x000fe200078e00ff */
[----:B------:R-:W-:-:S02]  /*3a810*/  MOV R0, R76 ;  /* 0x0000004c00007202 */ /* 0x000fc40000000f00 */
[----:B------:R-:W-:Y:S02]  /*3a820*/  MOV R4, 0x3a850 ;  /* 0x0003a85000047802 */ /* 0x000fe40000000f00 */
        /* <DEDUP_REMOVED lines=13> */
[----:B--2---:R1:W-:Y:S04]  /*3a900*/  STL.64 [R1+0x770], R10 ;  /* 0x0007700a01007387 */ /* 0x0043e80000100a00 */
        /* <DEDUP_REMOVED lines=30> */
[----:B--2---:R1:W-:Y:S04]  /*3aaf0*/  STL [R77], R14 ;  /* 0x0000000e4d007387 */ /* 0x0043e80000100800 */
[----:B------:R1:W-:Y:S02]  /*3ab00*/  STL [R77+0x4], R15 ;  /* 0x0000040f4d007387 */ /* 0x0003e40000100800 */
        /* <DEDUP_REMOVED lines=14> */
[----:B------:R-:W-:-:S02]  /*3abf0*/  MOV R4, 0x3ac10 ;  /* 0x0003ac1000047802 */ /* 0x000fc40000000f00 */
[----:B------:R-:W-:Y:S05]  /*3ac00*/  CALL.REL.NOINC `($_ZN7cutlass13device_kernelIN5flash19enable_sm80_to_sm89INS1_16FlashAttnBwdSm80INS1_25CollectiveMainloopBwdSm80ILi2ELi2EN4cute5tupleIJNS5_1CILi128EEES8_NS7_ILi64EEEEEENS_6half_tEfNS_4arch4Sm80ELb1ELb0ELb1ELb0ELb1ELb0ELb0ELb0ELi2ELi4ELi4ELi4ELb0EEENS1_24CollectiveEpilogueBwdGQAISA_fSD_Li256ELb0ELb1EEENS1_25SingleTileBwdLPTSchedulerILb0ELi128ELb1EEEEEEEEEvNT_6ParamsE$_ZZN4cute13to_mixed_bitsINS_5tupleIJNS1_IJNS_1CILi4EEENS2_ILi8EEEEEES3_NS2_ILi1EEEEEENS1_IJNS1_IJNS2_ILi128EEENS2_ILi0EEEEEENS2_ILi16EEES9_EEENS1_IJNS1_IJiiEEEiS9_EEEEEDaRKT_RKT0_RKT1_ENKUlDpRKT_E_clIJNS_9MixedBitsILj0ELj384EEENSU_ILj0ELj48EEENS2_ILj0EEEEEEDaSR_) ;  /* 0xfffce6b000007944 */ /* 0x000fea0003c3ffff */
[----:B------:R-:W-:Y:S02]  /*3ac10*/  SHF.R.S32.HI R5, RZ, 0x1f, R2 ;  /* 0x0000001fff057819 */ /* 0x000fe40000011402 */
[----:B------:R-:W-:-:S02]  /*3ac20*/  LOP3.LUT R3, R3, 0x1b0, RZ, 0xc0, !PT ;  /* 0x000001b003037812 */ /* 0x000fc400078ec0ff */
[----:B------:R-:W-:Y:S02]  /*3ac30*/  LEA.HI R2, R5, R2, RZ, 0x2 ;  /* 0x0000000205027211 */ /* 0x000fe400078f10ff */
        /* <DEDUP_REMOVED lines=17> */
[----:B--2---:R1:W-:Y:S04]  /*3ad50*/  STL.64 [R1+0x770], R10 ;  /* 0x0007700a01007387 */ /* 0x0043e80000100a00 */
        /* <DEDUP_REMOVED lines=22> */
[----:B--2--5:R-:W-:Y:S05]  /*3aec0*/  CALL.REL.NOINC `($_ZN7cutlass13device_kernelIN5flash19enable_sm80_to_sm89INS1_16FlashAttnBwdSm80INS1_25CollectiveMainloopBwdSm80ILi2ELi2EN4cute5tupleIJNS5_1CILi128EEES8_NS7_ILi64EEEEEENS_6half_tEfNS_4arch4Sm80ELb1ELb0ELb1ELb0ELb1ELb0ELb0ELb0ELi2ELi4ELi4ELi4ELb0EEENS1_24CollectiveEpilogueBwdGQAISA_fSD_Li256ELb0ELb1EEENS1_25SingleTileBwdLPTSchedulerILb0ELi128ELb1EEEEEEEEEvNT_6ParamsE$_ZN4cute3eso3ESOILb1ELb0EJNS_6LayoutINS_5tupleIJNS3_IJNS_1CILi8EEENS4_ILi1EEEEEENS4_ILi2EEES5_EEENS3_IJNS3_IJS6_NS4_ILi0EEEEEENS4_ILi64EEES5_EEEEENS_10ViewEngineIPN7cutlass6half_tEEEEEC2ERKSE_RKSJ_) ;  /* 0xfffcd50000007944 */ /* 0x024fea0003c3ffff */
[----:B------:R2:W5:Y:S01]  /*3aed0*/  LDL.64 R20, [R1+0x758] ;  /* 0x0007580001147983 */ /* 0x0005620000100a00 */
[----:B------:R-:W-:Y:S01]  /*3aee0*/  IMAD.MOV.U32 R9, RZ, RZ, R8 ;  /* 0x000000ffff097224 */ /* 0x000fe200078e0008 */
[----:B------:R-:W-:Y:S02]  /*3aef0*/  MOV R83, R60 ;  /* 0x0000003c00537202 */ /* 0x000fe40000000f00 */
        /* <DEDUP_REMOVED lines=16> */
[----:B------:R2:W5:Y:S01]  /*3b000*/  LDL.64 R2, [R1+0x758] ;  /* 0x0007580001027983 */ /* 0x0005620000100a00 */
[----:B------:R-:W-:Y:S02]  /*3b010*/  MOV R11, R5 ;  /* 0x00000005000b7202 */ /* 0x000fe40000000f00 */
[----:B------:R-:W-:Y:S02]  /*3b020*/  MOV R10, 0x3b040 ;  /* 0x0003b040000a7802 */ /* 0x000fe40000000f00 */
[----:B-12--5:R-:W-:Y:S05]  /*3b030*/  CALL.REL.NOINC `($_ZN7cutlass13device_kernelIN5flash19enable_sm80_to_sm89INS1_16FlashAttnBwdSm80INS1_25CollectiveMainloopBwdSm80ILi2ELi2EN4cute5tupleIJNS5_1CILi128EEES8_NS7_ILi64EEEEEENS_6half_tEfNS_4arch4Sm80ELb1ELb0ELb1ELb0ELb1ELb0ELb0ELb0ELi2ELi4ELi4ELi4ELb0EEENS1_24CollectiveEpilogueBwdGQAISA_fSD_Li256ELb0ELb1EEENS1_25SingleTileBwdLPTSchedulerILb0ELi128ELb1EEEEEEEEEvNT_6ParamsE$_ZN4cute3eso3ESOILb1ELb0EJNS_6LayoutINS_5tupleIJNS3_IJNS_1CILi8EEENS4_ILi1EEEEEENS3_IJNS4_ILi2EEEEEEEEENS3_IJNS3_IJS6_NS4_ILi0EEEEEENS3_IJNS4_ILi8192EEEEEEEEEEENS_10ViewEngineINS_8smem_ptrIPN7cutlass6half_tEEEEEEEC2ERKSG_RKSN_) ;  /* 0xfffccf9000007944 */ /* 0x026fea0003c3ffff */
[----:B-1----:R1:W5:Y:S01]  /*3b040*/  LDL.64 R4, [R1+0x758] ;  /* 0x0007580001047983 */ /* 0x0023620000100a00 */
[----:B------:R-:W-:Y:S02]  /*3b050*/  MOV R7, R3 ;  /* 0x0000000300077202 */ /* 0x000fe40000000f00 */
[----:B------:R-:W-:-:S02]  /*3b060*/  MOV R6, 0x3b080 ;  /* 0x0003b08000067802 */ /* 0x000fc40000000f00 */
        /* <DEDUP_REMOVED lines=8> */
[----:B------:R-:W-:-:S02]  /*3b0f0*/  MOV R34, R6 ;  /* 0x0000000600227202 */ /* 0x000fc40000000f00 */
        /* <DEDUP_REMOVED lines=134> */
[----:B-1----:R1:W5:Y:S01]  /*3b960*/  LDL R3, [R1+0x758] ;  /* 0x0007580001037983 */ /* 0x0023620000100800 */
[----:B------:R-:W-:-:S02]  /*3b970*/  MOV R83, R60 ;  /* 0x0000003c00537202 */ /* 0x000fc40000000f00 */
[----:B------:R-:W-:Y:S02]  /*3b980*/  MOV R6, 0x3b9a0 ;  /* 0x0003b9a000067802 */ /* 0x000fe40000000f00 */
[----:B-1---5:R-:W-:Y:S05]  /*3b990*/  CALL.REL.NOINC `($_ZN7cutlass13device_kernelIN5flash19enable_sm80_to_sm89INS1_16FlashAttnBwdSm80INS1_25CollectiveMainloopBwdSm80ILi2ELi2EN4cute5tupleIJNS5_1CILi128EEES8_NS7_ILi64EEEEEENS_6half_tEfNS_4arch4Sm80ELb1ELb0ELb1ELb0ELb1ELb0ELb0ELb0ELi2ELi4ELi4ELi4ELb0EEENS1_24CollectiveEpilogueBwdGQAISA_fSD_Li256ELb0ELb1EEENS1_25SingleTileBwdLPTSchedulerILb0ELi128ELb1EEEEEEEEEvNT_6ParamsE$_ZN4cute3eso3ESOILb0ELb1EJNS_6LayoutINS_5tupleIJNS3_IJNS_1CILi8EEENS4_ILi1EEEEEENS4_ILi2EEEEEENS3_IJNS3_IJS6_NS4_ILi0EEEEEEiEEEEESA_EEC2ERKSD_RKSA_) ;  /* 0xfffcb01000007944 */ /* 0x022fea0003c3ffff */
[----:B------:R2:W5:Y:S01]  /*3b9a0*/  LDL R36, [R1+0x758] ;  /* 0x0007580001247983 */ /* 0x0005620000100800 */
        /* <DEDUP_REMOVED lines=11> */
[----:B------:R2:W5:Y:S04]  /*3ba60*/  LDL R37, [R1+0x758] ;  /* 0x0007580001257983 */ /* 0x0005680000100800 */
[----:B------:R2:W5:Y:S01]  /*3ba70*/  LDL.64 R4, [R1+0x760] ;  /* 0x0007600001047983 */ /* 0x0005620000100a00 */
[----:B------:R-:W-:Y:S01]  /*3ba80*/  IMAD.MOV.U32 R83, RZ, RZ, R60 ;  /* 0x000000ffff537224 */ /* 0x000fe200078e003c */
[----:B------:R-:W-:Y:S01]  /*3ba90*/  MOV R38, R18 ;  /* 0x0000001200267202 */ /* 0x000fe20000000f00 */
[----:B-1----:R-:W-:Y:S01]  /*3baa0*/  IMAD.MOV.U32 R3, RZ, RZ, R19 ;  /* 0x000000ffff037224 */ /* 0x002fe200078e0013 */
[----:B------:R-:W-:-:S02]  /*3bab0*/  MOV R36, 0x3bad0 ;  /* 0x0003bad000247802 */ /* 0x000fc40000000f00 */
[----:B--2--5:R-:W-:Y:S05]  /*3bac0*/  CALL.REL.NOINC `($_ZN7cutlass13device_kernelIN5flash19enable_sm80_to_sm89INS1_16FlashAttnBwdSm80INS1_25CollectiveMainloopBwdSm80ILi2ELi2EN4cute5tupleIJNS5_1CILi128EEES8_NS7_ILi64EEEEEENS_6half_tEfNS_4arch4Sm80ELb1ELb0ELb1ELb0ELb1ELb0ELb0ELb0ELi2ELi4ELi4ELi4ELb0EEENS1_24CollectiveEpilogueBwdGQAISA_fSD_Li256ELb0ELb1EEENS1_25SingleTileBwdLPTSchedulerILb0ELi128ELb1EEEEEEEEEvNT_6ParamsE$_ZN4cute3eso3ESOILb1ELb0EJNS_6LayoutINS_5tupleIJNS3_IJNS3_IJNS_1CILi4EEENS4_ILi2EEEEEENS4_ILi1EEEEEES6_EEENS3_IJNS3_IJNS3_IJS8_NS4_ILi32EEEEEENS4_ILi0EEEEEENS4_ILi64EEEEEEEENS_10ViewEngineIPN7cutlass6half_tEEEEEC2ERKSH_RKSM_) ;  /* 0xfffcb95000007944 */ /* 0x024fea0003c3ffff */
[----:B-1----:R1:W5:Y:S01]  /*3bad0*/  LDL.64 R2, [R1+0x758] ;  /* 0x0007580001027983 */ /* 0x0023620000100a00 */
        /* <DEDUP_REMOVED lines=31> */
[----:B--2---:R1:W-:Y:S04]  /*3bcd0*/  STL [R77], R6 ;  /* 0x000000064d007387 */ /* 0x0043e80000100800 */
        /* <DEDUP_REMOVED lines=385> */
[----:B------:R2:W5:Y:S01]  /*3d4f0*/  LDL R4, [R1+0x760] ;  /* 0x0007600001047983 */ /* 0x0005620000100800 */
        /* <DEDUP_REMOVED lines=128> */
[----:B-12---:R-:W-:Y:S05]  /*3dd00*/  CALL.REL.NOINC `($_ZN7cutlass13device_kernelIN5flash19enable_sm80_to_sm89INS1_16FlashAttnBwdSm80INS1_25CollectiveMainloopBwdSm80ILi2ELi2EN4cute5tupleIJNS5_1CILi128EEES8_NS7_ILi64EEEEEENS_6half_tEfNS_4arch4Sm80ELb1ELb0ELb1ELb0ELb1ELb0ELb0ELb0ELi2ELi4ELi4ELi4ELb0EEENS1_24CollectiveEpilogueBwdGQAISA_fSD_Li256ELb0ELb1EEENS1_25SingleTileBwdLPTSchedulerILb0ELi128ELb1EEEEEEEEEvNT_6ParamsE$_ZN4cute3eso3ESOILb1ELb0EJNS_10UnderscoreES2_iEEC2ERKS2_S5_RKi) ;  /* 0xfffc8e5000007944 */ /* 0x006fea0003c3ffff */
        /* <DEDUP_REMOVED lines=2102> */
[----:B------:R-:W-:Y:S05]  /*46070*/  RET.REL.NODEC R8 `(_ZN7cutlass13device_kernelIN5flash19enable_sm80_to_sm89INS1_16FlashAttnBwdSm80INS1_25CollectiveMainloopBwdSm80ILi2ELi2EN4cute5tupleIJNS5_1CILi128EEES8_NS7_ILi64EEEEEENS_6half_tEfNS_4arch4Sm80ELb1ELb0ELb1ELb0ELb1ELb0ELb0ELb0ELi2ELi4ELi4ELi4ELb0EEENS1_24CollectiveEpilogueBwdGQAISA_fSD_Li256ELb0ELb1EEENS1_25SingleTileBwdLPTSchedulerILb0ELi128ELb1EEEEEEEEEvNT_6ParamsE) ;  /* 0xfffb9f8008007950 */ /* 0x000fea0003c3ffff */
        .type           $_ZN7cutlass13device_kernelIN5flash19enable_sm80_to_sm89INS1_16FlashAttnBwdSm80INS1_25CollectiveMainloopBwdSm80ILi2ELi2EN4cute5tupleIJNS5_1CILi128EEES8_NS7_ILi64EEEEEENS_6half_tEfNS_4arch4Sm80ELb1ELb0ELb1ELb0ELb1ELb0ELb0ELb0ELi2ELi4ELi4ELi4ELb0EEENS1_24CollectiveEpilogueBwdGQAISA_fSD_Li256ELb0ELb1EEENS1_25SingleTileBwdLPTSchedulerILb0ELi128ELb1EEEEEEEEEvNT_6ParamsE$_ZZN5flash25CollectiveMainloopBwdSm80ILi2ELi2EN4cute5tupleIJNS1_1CILi128EEES4_NS3_ILi64EEEEEEN7cutlass6half_tEfNS7_4arch4Sm80ELb1ELb0ELb1ELb0ELb1ELb0ELb0ELb0ELi2ELi4ELi4ELi4ELb0EE3mmaINS_16FlashAttnBwdSm80ISB_NS_24CollectiveEpilogueBwdGQAIS6_fSA_Li256ELb0ELb1EEENS_25SingleTileBwdLPTSchedulerILb0ELi128ELb1EEEE13SharedStorageENS1_6TensorINS1_11ArrayEngineIfLm32EEENS1_6LayoutINS2_IJNS2_IJNS3_ILi2EEESO_EEESO_NS3_ILi4EEEEEENS2_IJNS2_IJNS3_ILi1EEESO_EEESQ_NS3_ILi8EEEEEEEEEEEEbRKNSB_6ParamsERT0_S12_iNS2_IJiiiEEERT_ENKUlvE0_clEv,@function
        .size           $_ZN7cutlass13device_kernelIN5flash19enable_sm80_to_sm89INS1_16FlashAttnBwdSm80INS1_25CollectiveMainloopBwdSm80ILi2ELi2EN4cute5tupleIJNS5_1CILi128EEES8_NS7_ILi64EEEEEENS_6half_tEfNS_4arch4Sm80ELb1ELb0ELb1ELb0ELb1ELb0ELb0ELb0ELi2ELi4ELi4ELi4ELb0EEENS1_24CollectiveEpilogueBwdGQAISA_fSD_Li256ELb0ELb1EEENS1_25SingleTileBwdLPTSchedulerILb0ELi128ELb1EEEEEEEEEvNT_6ParamsE$_ZZN5flash25CollectiveMainloopBwdSm80ILi2ELi2EN4cute5tupleIJNS1_1CILi128EEES4_NS3_ILi64EEEEEEN7cutlass6half_tEfNS7_4arch4Sm80ELb1ELb0ELb1ELb0ELb1ELb0ELb0ELb0ELi2ELi4ELi4ELi4ELb0EE3mmaINS_16FlashAttnBwdSm80ISB_NS_24CollectiveEpilogueBwdGQAIS6_fSA_Li256ELb0ELb1EEENS_25SingleTileBwdLPTSchedulerILb0ELi128ELb1EEEE13SharedStorageENS1_6TensorINS1_11ArrayEngineIfLm32EEENS1_6LayoutINS2_IJNS2_IJNS3_ILi2EEESO_EEESO_NS3_ILi4EEEEEENS2_IJNS2_IJNS3_ILi1EEESO_EEESQ_NS3_ILi8EEEEEEEEEEEEbRKNSB_6ParamsERT0_S12_iNS2_IJiiiEEERT_ENKUlvE0_clEv,($_ZN7cutlass13device_kernelIN5flash19enable_sm80_to_sm89INS1_16FlashAttnBwdSm80INS1_25CollectiveMainloopBwdSm80ILi2ELi2EN4cute5tupleIJNS5_1CILi128EEES8_NS7_ILi64EEEEEENS_6half_tEfNS_4arch4Sm80ELb1ELb0ELb1ELb0ELb1ELb0ELb0ELb0ELi2ELi4ELi4ELi4ELb0EEENS1_24CollectiveEpilogueBwdGQAISA_fSD_Li256ELb0ELb1EEENS1_25SingleTileBwdLPTSchedulerILb0ELi128ELb1EEEEEEEEEvNT_6ParamsE$_ZZN5flash25CollectiveMainloopBwdSm80ILi2ELi2EN4cute5tupleIJNS1_1CILi128EEES4_NS3_ILi64EEEEEEN7cutlass6half_tEfNS7_4arch4Sm80ELb1ELb0ELb1ELb0ELb1ELb0ELb0ELb0ELi2ELi4ELi4ELi4ELb0EE3mmaINS_16FlashAttnBwdSm80ISB_NS_24CollectiveEpilogueBwdGQAIS6_fSA_Li256ELb0ELb1EEENS_25SingleTileBwdLPTSchedulerILb0ELi128ELb1EEEE13SharedStorageENS1_6TensorINS1_11ArrayEngineIfLm32EEENS1_6LayoutINS2_IJNS2_IJNS3_ILi2EEESO_EEESO_NS3_ILi4EEEEEENS2_IJNS2_IJNS3_ILi1EEESO_EEESQ_NS3_ILi8EEEEEEEEEEEEbRKNSB_6ParamsERT0_S12_iNS2_IJiiiEEERT_ENKUlvE_clEv - $_ZN7cutlass13device_kernelIN5flash19enable_sm80_to_sm89INS1_16FlashAttnBwdSm80INS1_25CollectiveMainloopBwdSm80ILi2ELi2EN4cute5tupleIJNS5_1CILi128EEES8_NS7_ILi64EEEEEENS_6half_tEfNS_4arch4Sm80ELb1ELb0ELb1ELb0ELb1ELb0ELb0ELb0ELi2ELi4ELi4ELi4ELb0EEENS1_24CollectiveEpilogueBwdGQAISA_fSD_Li256ELb0ELb1EEENS1_25SingleTileBwdLPTSchedulerILb0ELi128ELb1EEEEEEEEEvNT_6ParamsE$_ZZN5flash25CollectiveMainloopBwdSm80ILi2ELi2EN4cute5tupleIJNS1_1CILi128EEES4_NS3_ILi64EEEEEEN7cutlass6half_tEfNS7_4arch4Sm80ELb1ELb0ELb1ELb0ELb1ELb0ELb0ELb0ELi2ELi4ELi4ELi4ELb0EE3mmaINS_16FlashAttnBwdSm80ISB_NS_24CollectiveEpilogueBwdGQAIS6_fSA_Li256ELb0ELb1EEENS_25SingleTileBwdLPTSchedulerILb0ELi128ELb1EEEE13SharedStorageENS1_6TensorINS1_11ArrayEngineIfLm32EEENS1_6LayoutINS2_IJNS2_IJNS3_ILi2EEESO_EEESO_NS3_ILi4EEEEEENS2_IJNS2_IJNS3_ILi1EEESO_EEESQ_NS3_ILi8EEEEEEEEEEEEbRKNSB_6ParamsERT0_S12_iNS2_IJiiiEEERT_ENKUlvE0_clEv)
$_ZN7cutlass13device_kernelIN5flash19enable_sm80_to_sm89INS1_16FlashAttnBwdSm80INS1_25CollectiveMainloopBwdSm80ILi2ELi2EN4cute5tupleIJNS5_1CILi128EEES8_NS7_ILi64EEEEEENS_6half_tEfNS_4arch4Sm80ELb1ELb0ELb1ELb0ELb1ELb0ELb0ELb0ELi2ELi4ELi4ELi4ELb0EEENS1_24CollectiveEpilogueBwdGQAISA_fSD_Li256ELb0ELb1EEENS1_25SingleTileBwdLPTSchedulerILb0ELi128ELb1EEEEEEEEEvNT_6ParamsE$_ZZN5flash25CollectiveMainloopBwdSm80ILi2ELi2EN4cute5tupleIJNS1_1CILi128EEES4_NS3_ILi64EEEEEEN7cutlass6half_tEfNS7_4arch4Sm80ELb1ELb0ELb1ELb0ELb1ELb0ELb0ELb0ELi2ELi4ELi4ELi4ELb0EE3mmaINS_16FlashAttnBwdSm80ISB_NS_24CollectiveEpilogueBwdGQAIS6_fSA_Li256ELb0ELb1EEENS_25SingleTileBwdLPTSchedulerILb0ELi128ELb1EEEE13SharedStorageENS1_6TensorINS1_11ArrayEngineIfLm32EEENS1_6LayoutINS2_IJNS2_IJNS3_ILi2EEESO_EEESO_NS3_ILi4EEEEEENS2_IJNS2_IJNS3_ILi1EEESO_EEESQ_NS3_ILi8EEEEEEEEEEEEbRKNSB_6ParamsERT0_S12_iNS2_IJiiiEEERT_ENKUlvE0_clEv:
        /* <DEDUP_REMOVED lines=96> */
.L_x_4673:
[----:B--2---:R-:W-:Y:S05]  /*46680*/  BSYNC B0 ;  /* 0x0000000000007941 */ /* 0x004fea0003800000 */
.L_x_4672:
[----:B------:R-:W-:Y:S01]  /*46690*/  MOV R41, 0x0 ;  /* 0x0000000000297802 */ /* 0x000fe20000000f00 */
[----:B------:R-:W0:Y:S03]  /*466a0*/  LDGDEPBAR ;  /* 0x00000000000079af */ /* 0x000e260000000000 */
[----:B------:R-:W-:Y:S05]  /*466b0*/  RET.REL.NODEC R40 `(_ZN7cutlass13device_kernelIN5flash19enable_sm80_to_sm89INS1_16FlashAttnBwdSm80INS1_25CollectiveMainloopBwdSm80ILi2ELi2EN4cute5tupleIJNS5_1CILi128EEES8_NS7_ILi64EEEEEENS_6half_tEfNS_4arch4Sm80ELb1ELb0ELb1ELb0ELb1ELb0ELb0ELb0ELi2ELi4ELi4ELi4ELb0EEENS1_24CollectiveEpilogueBwdGQAISA_fSD_Li256ELb0ELb1EEENS1_25SingleTileBwdLPTSchedulerILb0ELi128ELb1EEEEEEEEEvNT_6ParamsE) ;  /* 0xfffb994028007950 */ /* 0x000fea0003c3ffff */
        .type           $_ZN7cutlass13device_kernelIN5flash19enable_sm80_to_sm89INS1_16FlashAttnBwdSm80INS1_25CollectiveMainloopBwdSm80ILi2ELi2EN4cute5tupleIJNS5_1CILi128EEES8_NS7_ILi64EEEEEENS_6half_tEfNS_4arch4Sm80ELb1ELb0ELb1ELb0ELb1ELb0ELb0ELb0ELi2ELi4ELi4ELi4ELb0EEENS1_24CollectiveEpilogueBwdGQAISA_fSD_Li256ELb0ELb1EEENS1_25SingleTileBwdLPTSchedulerILb0ELi128ELb1EEEEEEEEEvNT_6ParamsE$_ZZN5flash25CollectiveMainloopBwdSm80ILi2ELi2EN4cute5tupleIJNS1_1CILi128EEES4_NS3_ILi64EEEEEEN7cutlass6half_tEfNS7_4arch4Sm80ELb1ELb0ELb1ELb0ELb1ELb0ELb0ELb0ELi2ELi4ELi4ELi4ELb0EE3mmaINS_16FlashAttnBwdSm80ISB_NS_24CollectiveEpilogueBwdGQAIS6_fSA_Li256ELb0ELb1EEENS_25SingleTileBwdLPTSchedulerILb0ELi128ELb1EEEE13SharedStorageENS1_6TensorINS1_11ArrayEngineIfLm32EEENS1_6LayoutINS2_IJNS2_IJNS3_ILi2EEESO_EEESO_NS3_ILi4EEEEEENS2_IJNS2_IJNS3_ILi1EEESO_EEESQ_NS3_ILi8EEEEEEEEEEEEbRKNSB_6ParamsERT0_S12_iNS2_IJiiiEEERT_ENKUlvE_clEv,@function
        .size           $_ZN7cutlass13device_kernelIN5flash19enable_sm80_to_sm89INS1_16FlashAttnBwdSm80INS1_25CollectiveMainloopBwdSm80ILi2ELi2EN4cute5tupleIJNS5_1CILi128EEES8_NS7_ILi64EEEEEENS_6half_tEfNS_4arch4Sm80ELb1ELb0ELb1ELb0ELb1ELb0ELb0ELb0ELi2ELi4ELi4ELi4ELb0EEENS1_24CollectiveEpilogueBwdGQAISA_fSD_Li256ELb0ELb1EEENS1_25SingleTileBwdLPTSchedulerILb0ELi128ELb1EEEEEEEEEvNT_6ParamsE$_ZZN5flash25CollectiveMainloopBwdSm80ILi2ELi2EN4cute5tupleIJNS1_1CILi128EEES4_NS3_ILi64EEEEEEN7cutlass6half_tEfNS7_4arch4Sm80ELb1ELb0ELb1ELb0ELb1ELb0ELb0ELb0ELi2ELi4ELi4ELi4ELb0EE3mmaINS_16FlashAttnBwdSm80ISB_NS_24CollectiveEpilogueBwdGQAIS6_fSA_Li256ELb0ELb1EEENS_25SingleTileBwdLPTSchedulerILb0ELi128ELb1EEEE13SharedStorageENS1_6TensorINS1_11ArrayEngineIfLm32EEENS1_6LayoutINS2_IJNS2_IJNS3_ILi2EEESO_EEESO_NS3_ILi4EEEEEENS2_IJNS2_IJNS3_ILi1EEESO_EEESQ_NS3_ILi8EEEEEEEEEEEEbRKNSB_6ParamsERT0_S12_iNS2_IJiiiEEERT_ENKUlvE_clEv,($_ZN7cutlass13device_kernelIN5flash19enable_sm80_to_sm89INS1_16FlashAttnBwdSm80INS1_25CollectiveMainloopBwdSm80ILi2ELi2EN4cute5tupleIJNS5_1CILi128EEES8_NS7_ILi64EEEEEENS_6half_tEfNS_4arch4Sm80ELb1ELb0ELb1ELb0ELb1ELb0ELb0ELb0ELi2ELi4ELi4ELi4ELb0EEENS1_24CollectiveEpilogueBwdGQAISA_fSD_Li256ELb0ELb1EEENS1_25SingleTileBwdLPTSchedulerILb0ELi128ELb1EEEEEEEEEvNT_6ParamsE$_ZZZN5flash25CollectiveMainloopBwdSm80ILi2ELi2EN4cute5tupleIJNS1_1CILi128EEES4_NS3_ILi64EEEEEEN7cutlass6half_tEfNS7_4arch4Sm80ELb1ELb0ELb1ELb0ELb1ELb0ELb0ELb0ELi2ELi4ELi4ELi4ELb0EE3mmaINS_16FlashAttnBwdSm80ISB_NS_24CollectiveEpilogueBwdGQAIS6_fSA_Li256ELb0ELb1EEENS_25SingleTileBwdLPTSchedulerILb0ELi128ELb1EEEE13SharedStorageENS1_6TensorINS1_11ArrayEngineIfLm32EEENS1_6LayoutINS2_IJNS2_IJNS3_ILi2EEESO_EEESO_NS3_ILi4EEEEEENS2_IJNS2_IJNS3_ILi1EEESO_EEESQ_NS3_ILi8EEEEEEEEEEEEbRKNSB_6ParamsERT0_S12_iNS2_IJiiiEEERT_ENKUliT_E_clIZSC_ISJ_SX_EbS10_S12_S12_iS13_S15_EUlRS16_iE_EEDaiS16_ENKUlT_E_clIZSC_ISJ_SX_EbS10_S12_S12_iS13_S15_EUlvE0_EEDaS1B_ - $_ZN7cutlass13device_kernelIN5flash19enable_sm80_to_sm89INS1_16FlashAttnBwdSm80INS1_25CollectiveMainloopBwdSm80ILi2ELi2EN4cute5tupleIJNS5_1CILi128EEES8_NS7_ILi64EEEEEENS_6half_tEfNS_4arch4Sm80ELb1ELb0ELb1ELb0ELb1ELb0ELb0ELb0ELi2ELi4ELi4ELi4ELb0EEENS1_24CollectiveEpilogueBwdGQAISA_fSD_Li256ELb0ELb1EEENS1_25SingleTileBwdLPTSchedulerILb0ELi128ELb1EEEEEEEEEvNT_6ParamsE$_ZZN5flash25CollectiveMainloopBwdSm80ILi2ELi2EN4cute5tupleIJNS1_1CILi128EEES4_NS3_ILi64EEEEEEN7cutlass6half_tEfNS7_4arch4Sm80ELb1ELb0ELb1ELb0ELb1ELb0ELb0ELb0ELi2ELi4ELi4ELi4ELb0EE3mmaINS_16FlashAttnBwdSm80ISB_NS_24CollectiveEpilogueBwdGQAIS6_fSA_Li256ELb0ELb1EEENS_25SingleTileBwdLPTSchedulerILb0ELi128ELb1EEEE13SharedStorageENS1_6TensorINS1_11ArrayEngineIfLm32EEENS1_6LayoutINS2_IJNS2_IJNS3_ILi2EEESO_EEESO_NS3_ILi4EEEEEENS2_IJNS2_IJNS3_ILi1EEESO_EEESQ_NS3_ILi8EEEEEEEEEEEEbRKNSB_6ParamsERT0_S12_iNS2_IJiiiEEERT_ENKUlvE_clEv)
$_ZN7cutlass13device_kernelIN5flash19enable_sm80_to_sm89INS1_16FlashAttnBwdSm80INS1_25CollectiveMainloopBwdSm80ILi2ELi2EN4cute5tupleIJNS5_1CILi128EEES8_NS7_ILi64EEEEEENS_6half_tEfNS_4arch4Sm80ELb1ELb0ELb1ELb0ELb1ELb0ELb0ELb0ELi2ELi4ELi4ELi4ELb0EEENS1_24CollectiveEpilogueBwdGQAISA_fSD_Li256ELb0ELb1EEENS1_25SingleTileBwdLPTSchedulerILb0ELi128ELb1EEEEEEEEEvNT_6ParamsE$_ZZN5flash25CollectiveMainloopBwdSm80ILi2ELi2EN4cute5tupleIJNS1_1CILi128EEES4_NS3_ILi64EEEEEEN7cutlass6half_tEfNS7_4arch4Sm80ELb1ELb0ELb1ELb0ELb1ELb0ELb0ELb0ELi2ELi4ELi4ELi4ELb0EE3mmaINS_16FlashAttnBwdSm80ISB_NS_24CollectiveEpilogueBwdGQAIS6_fSA_Li256ELb0ELb1EEENS_25SingleTileBwdLPTSchedulerILb0ELi128ELb1EEEE13SharedStorageENS1_6TensorINS1_11ArrayEngineIfLm32EEENS1_6LayoutINS2_IJNS2_IJNS3_ILi2EEESO_EEESO_NS3_ILi4EEEEEENS2_IJNS2_IJNS3_ILi1EEESO_EEESQ_NS3_ILi8EEEEEEEEEEEEbRKNSB_6ParamsERT0_S12_iNS2_IJiiiEEERT_ENKUlvE_clEv:
        /* <DEDUP_REMOVED lines=96> */
.L_x_4675:
[----:B---3--:R-:W-:Y:S05]  /*46cc0*/  BSYNC B0 ;  /* 0x0000000000007941 */ /* 0x008fea0003800000 */
.L_x_4674:
[----:B------:R-:W-:Y:S01]  /*46cd0*/  MOV R5, 0x0 ;  /* 0x0000000000057802 */ /* 0x000fe20000000f00 */
[----:B------:R-:W0:Y:S03]  /*46ce0*/  LDGDEPBAR ;  /* 0x00000000000079af */ /* 0x000e260000000000 */
[----:B------:R-:W-:Y:S05]  /*46cf0*/  RET.REL.NODEC R4 `(_ZN7cutlass13device_kernelIN5flash19enable_sm80_to_sm89INS1_16FlashAttnBwdSm80INS1_25CollectiveMainloopBwdSm80ILi2ELi2EN4cute5tupleIJNS5_1CILi128EEES8_NS7_ILi64EEEEEENS_6half_tEfNS_4arch4Sm80ELb1ELb0ELb1ELb0ELb1ELb0ELb0ELb0ELi2ELi4ELi4ELi4ELb0EEENS1_24CollectiveEpilogueBwdGQAISA_fSD_Li256ELb0ELb1EEENS1_25SingleTileBwdLPTSchedulerILb0ELi128ELb1EEEEEEEEEvNT_6ParamsE) ;  /* 0xfffb930004007950 */ /* 0x000fea0003c3ffff */
        .type           $_ZN7cutlass13device_kernelIN5flash19enable_sm80_to_sm89INS1_16FlashAttnBwdSm80INS1_25CollectiveMainloopBwdSm80ILi2ELi2EN4cute5tupleIJNS5_1CILi128EEES8_NS7_ILi64EEEEEENS_6half_tEfNS_4arch4Sm80ELb1ELb0ELb1ELb0ELb1ELb0ELb0ELb0ELi2ELi4ELi4ELi4ELb0EEENS1_24CollectiveEpilogueBwdGQAISA_fSD_Li256ELb0ELb1EEENS1_25SingleTileBwdLPTSchedulerILb0ELi128ELb1EEEEEEEEEvNT_6ParamsE$_ZZZN5flash25CollectiveMainloopBwdSm80ILi2ELi2EN4cute5tupleIJNS1_1CILi128EEES4_NS3_ILi64EEEEEEN7cutlass6half_tEfNS7_4arch4Sm80ELb1ELb0ELb1ELb0ELb1ELb0ELb0ELb0ELi2ELi4ELi4ELi4ELb0EE3mmaINS_16FlashAttnBwdSm80ISB_NS_24CollectiveEpilogueBwdGQAIS6_fSA_Li256ELb0ELb1EEENS_25SingleTileBwdLPTSchedulerILb0ELi128ELb1EEEE13SharedStorageENS1_6TensorINS1_11ArrayEngineIfLm32EEENS1_6LayoutINS2_IJNS2_IJNS3_ILi2EEESO_EEESO_NS3_ILi4EEEEEENS2_IJNS2_IJNS3_ILi1EEESO_EEESQ_NS3_ILi8EEEEEEEEEEEEbRKNSB_6ParamsERT0_S12_iNS2_IJiiiEEERT_ENKUliT_E_clIZSC_ISJ_SX_EbS10_S12_S12_iS13_S15_EUlRS16_iE_EEDaiS16_ENKUlT_E_clIZSC_ISJ_SX_EbS10_S12_S12_iS13_S15_EUlvE0_EEDaS1B_,@function
        .size           $_ZN7cutlass13device_kernelIN5flash19enable_sm80_to_sm89INS1_16FlashAttnBwdSm80INS1_25CollectiveMainloopBwdSm80ILi2ELi2EN4cute5tupleIJNS5_1CILi128EEES8_NS7_ILi64EEEEEENS_6half_tEfNS_4arch4Sm80ELb1ELb0ELb1ELb0ELb1ELb0ELb0ELb0ELi2ELi4ELi4ELi4ELb0EEENS1_24CollectiveEpilogueBwdGQAISA_fSD_Li256ELb0ELb1EEENS1_25SingleTileBwdLPTSchedulerILb0ELi128ELb1EEEEEEEEEvNT_6ParamsE$_ZZZN5flash25CollectiveMainloopBwdSm80ILi2ELi2EN4cute5tupleIJNS1_1CILi128EEES4_NS3_ILi64EEEEEEN7cutlass6half_tEfNS7_4arch4Sm80ELb1ELb0ELb1ELb0ELb1ELb0ELb0ELb0ELi2ELi4ELi4ELi4ELb0EE3mmaINS_16FlashAttnBwdSm80ISB_NS_24CollectiveEpilogueBwdGQAIS6_fSA_Li256ELb0ELb1EEENS_25SingleTileBwdLPTSchedulerILb0ELi128ELb1EEEE13SharedStorageENS1_6TensorINS1_11ArrayEngineIfLm32EEENS1_6LayoutINS2_IJNS2_IJNS3_ILi2EEESO_EEESO_NS3_ILi4EEEEEENS2_IJNS2_IJNS3_ILi1EEESO_EEESQ_NS3_ILi8EEEEEEEEEEEEbRKNSB_6ParamsERT0_S12_iNS2_IJiiiEEERT_ENKUliT_E_clIZSC_ISJ_SX_EbS10_S12_S12_iS13_S15_EUlRS16_iE_EEDaiS16_ENKUlT_E_clIZSC_ISJ_SX_EbS10_S12_S12_iS13_S15_EUlvE0_EEDaS1B_,($_ZN7cutlass13device_kernelIN5flash19enable_sm80_to_sm89INS1_16FlashAttnBwdSm80INS1_25CollectiveMainloopBwdSm80ILi2ELi2EN4cute5tupleIJNS5_1CILi128EEES8_NS7_ILi64EEEEEENS_6half_tEfNS_4arch4Sm80ELb1ELb0ELb1ELb0ELb1ELb0ELb0ELb0ELi2ELi4ELi4ELi4ELb0EEENS1_24CollectiveEpilogueBwdGQAISA_fSD_Li256ELb0ELb1EEENS1_25SingleTileBwdLPTSchedulerILb0ELi128ELb1EEEEEEEEEvNT_6ParamsE$_ZZZN5flash25CollectiveMainloopBwdSm80ILi2ELi2EN4cute5tupleIJNS1_1CILi128EEES4_NS3_ILi64EEEEEEN7cutlass6half_tEfNS7_4arch4Sm80ELb1ELb0ELb1ELb0ELb1ELb0ELb0ELb0ELi2ELi4ELi4ELi4ELb0EE3mmaINS_16FlashAttnBwdSm80ISB_NS_24CollectiveEpilogueBwdGQAIS6_fSA_Li256ELb0ELb1EEENS_25SingleTileBwdLPTSchedulerILb0ELi128ELb1EEEE13SharedStorageENS1_6TensorINS1_11ArrayEngineIfLm32EEENS1_6LayoutINS2_IJNS2_IJNS3_ILi2EEESO_EEESO_NS3_ILi4EEEEEENS2_IJNS2_IJNS3_ILi1EEESO_EEESQ_NS3_ILi8EEEEEEEEEEEEbRKNSB_6ParamsERT0_S12_iNS2_IJiiiEEERT_ENKUliT_E_clIZSC_ISJ_SX_EbS10_S12_S12_iS13_S15_EUlRS16_iE_EEDaiS16_ENKUlvE0_clEv - $_ZN7cutlass13device_kernelIN5flash19enable_sm80_to_sm89INS1_16FlashAttnBwdSm80INS1_25CollectiveMainloopBwdSm80ILi2ELi2EN4cute5tupleIJNS5_1CILi128EEES8_NS7_ILi64EEEEEENS_6half_tEfNS_4arch4Sm80ELb1ELb0ELb1ELb0ELb1ELb0ELb0ELb0ELi2ELi4ELi4ELi4ELb0EEENS1_24CollectiveEpilogueBwdGQAISA_fSD_Li256ELb0ELb1EEENS1_25SingleTileBwdLPTSchedulerILb0ELi128ELb1EEEEEEEEEvNT_6ParamsE$_ZZZN5flash25CollectiveMainloopBwdSm80ILi2ELi2EN4cute5tupleIJNS1_1CILi128EEES4_NS3_ILi64EEEEEEN7cutlass6half_tEfNS7_4arch4Sm80ELb1ELb0ELb1ELb0ELb1ELb0ELb0ELb0ELi2ELi4ELi4ELi4ELb0EE3mmaINS_16FlashAttnBwdSm80ISB_NS_24CollectiveEpilogueBwdGQAIS6_fSA_Li256ELb0ELb1EEENS_25SingleTileBwdLPTSchedulerILb0ELi128ELb1EEEE13SharedStorageENS1_6TensorINS1_11ArrayEngineIfLm32EEENS1_6LayoutINS2_IJNS2_IJNS3_ILi2EEESO_EEESO_NS3_ILi4EEEEEENS2_IJNS2_IJNS3_ILi1EEESO_EEESQ_NS3_ILi8EEEEEEEEEEEEbRKNSB_6ParamsERT0_S12_iNS2_IJiiiEEERT_ENKUliT_E_clIZSC_ISJ_SX_EbS10_S12_S12_iS13_S15_EUlRS16_iE_EEDaiS16_ENKUlT_E_clIZSC_ISJ_SX_EbS10_S12_S12_iS13_S15_EUlvE0_EEDaS1B_)
$_ZN7cutlass13device_kernelIN5flash19enable_sm80_to_sm89INS1_16FlashAttnBwdSm80INS1_25CollectiveMainloopBwdSm80ILi2ELi2EN4cute5tupleIJNS5_1CILi128EEES8_NS7_ILi64EEEEEENS_6half_tEfNS_4arch4Sm80ELb1ELb0ELb1ELb0ELb1ELb0ELb0ELb0ELi2ELi4ELi4ELi4ELb0EEENS1_24CollectiveEpilogueBwdGQAISA_fSD_Li256ELb0ELb1EEENS1_25SingleTileBwdLPTSchedulerILb0ELi128ELb1EEEEEEEEEvNT_6ParamsE$_ZZZN5flash25CollectiveMainloopBwdSm80ILi2ELi2EN4cute5tupleIJNS1_1CILi128EEES4_NS3_ILi64EEEEEEN7cutlass6half_tEfNS7_4arch4Sm80ELb1ELb0ELb1ELb0ELb1ELb0ELb0ELb0ELi2ELi4ELi4ELi4ELb0EE3mmaINS_16FlashAttnBwdSm80ISB_NS_24CollectiveEpilogueBwdGQAIS6_fSA_Li256ELb0ELb1EEENS_25SingleTileBwdLPTSchedulerILb0ELi128ELb1EEEE13SharedStorageENS1_6TensorINS1_11ArrayEngineIfLm32EEENS1_6LayoutINS2_IJNS2_IJNS3_ILi2EEESO_EEESO_NS3_ILi4EEEEEENS2_IJNS2_IJNS3_ILi1EEESO_EEESQ_NS3_ILi8EEEEEEEEEEEEbRKNSB_6ParamsERT0_S12_iNS2_IJiiiEEERT_ENKUliT_E_clIZSC_ISJ_SX_EbS10_S12_S12_iS13_S15_EUlRS16_iE_EEDaiS16_ENKUlT_E_clIZSC_ISJ_SX_EbS10_S12_S12_iS13_S15_EUlvE0_EEDaS1B_:
        /* <DEDUP_REMOVED lines=23> */
[----:B-1---5:R-:W-:Y:S05]  /*46e70*/  CALL.REL.NOINC `($_ZN7cutlass13device_kernelIN5flash19enable_sm80_to_sm89INS1_16FlashAttnBwdSm80INS1_25CollectiveMainloopBwdSm80ILi2ELi2EN4cute5tupleIJNS5_1CILi128EEES8_NS7_ILi64EEEEEENS_6half_tEfNS_4arch4Sm80ELb1ELb0ELb1ELb0ELb1ELb0ELb0ELb0ELi2ELi4ELi4ELi4ELb0EEENS1_24CollectiveEpilogueBwdGQAISA_fSD_Li256ELb0ELb1EEENS1_25SingleTileBwdLPTSchedulerILb0ELi128ELb1EEEEEEEEEvNT_6ParamsE$_ZN4cute3eso3ESOILb0ELb1EJiNS_1CILi0EEEEEC2ERKiRKS3_) ;  /* 0xfffbfb7000007944 */ /* 0x022fea0003c3ffff */
[----:B------:R-:W2:Y:S01]  /*46e80*/  LDL R28, [R1+0x1590] ;  /* 0x00159000011c7983 */ /* 0x000ea20000100800 */
[----:B-1----:R-:W-:Y:S02]  /*46e90*/  MOV R2, R15 ;  /* 0x0000000f00027202 */ /* 0x002fe40000000f00 */
[----:B------:R-:W-:Y:S01]  /*46ea0*/  MOV R4, 0x46ee0 ;  /* 0x00046ee000047802 */ /* 0x000fe20000000f00 */
[----:B--2---:R1:W-:Y:S04]  /*46eb0*/  STL [R1+0x15d8], R28 ;  /* 0x0015d81c01007387 */ /* 0x0043e80000100800 */
[----:B------:R1:W5:Y:S02]  /*46ec0*/  LD.E R6, [R6.64+0x4] ;  /* 0x0000040806067980 */ /* 0x000364000c101900 */
[----:B-1---5:R-:W-:Y:S05]  /*46ed0*/  CALL.REL.NOINC `($_ZN7cutlass13device_kernelIN5flash19enable_sm80_to_sm89INS1_16FlashAttnBwdSm80INS1_25CollectiveMainloopBwdSm80ILi2ELi2EN4cute5tupleIJNS5_1CILi128EEES8_NS7_ILi64EEEEEENS_6half_tEfNS_4arch4Sm80ELb1ELb0ELb1ELb0ELb1ELb0ELb0ELb0ELi2ELi4ELi4ELi4ELb0EEENS1_24CollectiveEpilogueBwdGQAISA_fSD_Li256ELb0ELb1EEENS1_25SingleTileBwdLPTSchedulerILb0ELi128ELb1EEEEEEEEEvNT_6ParamsE$_ZN4cute3eso3ESOILb0ELb0EJiNS_5tupleIJiNS_1CILi0EEEEEEEEC2ERKiRKS5_) ;  /* 0xfffbf61000007944 */ /* 0x022fea0003c3ffff */
[----:B-1----:R1:W5:Y:S01]  /*46ee0*/  LDL.64 R2, [R1+0x1590] ;  /* 0x0015900001027983 */ /* 0x0023620000100a00 */
[----:B------:R-:W-:-:S03]  /*46ef0*/  MOV R6, 0x46f10 ;  /* 0x00046f1000067802 */ /* 0x000fc60000000f00 */
[----:B-1---5:R-:W-:Y:S05]  /*46f00*/  CALL.REL.NOINC `($_ZN7cutlass13device_kernelIN5flash19enable_sm80_to_sm89INS1_16FlashAttnBwdSm80INS1_25CollectiveMainloopBwdSm80ILi2ELi2EN4cute5tupleIJNS5_1CILi128EEES8_NS7_ILi64EEEEEENS_6half_tEfNS_4arch4Sm80ELb1ELb0ELb1ELb0ELb1ELb0ELb0ELb0ELi2ELi4ELi4ELi4ELb0EEENS1_24CollectiveEpilogueBwdGQAISA_fSD_Li256ELb0ELb1EEENS1_25SingleTileBwdLPTSchedulerILb0ELi128ELb1EEEEEEEEEvNT_6ParamsE$_ZN4cute3eso3ESOILb0ELb1EJNS_5tupleIJiNS2_IJiNS_1CILi0EEEEEEEEENS2_IJNS_10UnderscoreENS2_IJS7_S7_EEEEEEEEC2ERKS6_RKS9_) ;  /* 0xfffbfa4000007944 */ /* 0x022fea0003c3ffff */
[----:B------:R-:W2:Y:S01]  /*46f10*/  LDL.64 R6, [R1+0x1590] ;  /* 0x0015900001067983 */ /* 0x000ea20000100a00 */
[----:B-1----:R-:W-:-:S02]  /*46f20*/  MOV R2, R12 ;  /* 0x0000000c00027202 */ /* 0x002fc40000000f00 */
        /* <DEDUP_REMOVED lines=36> */
[----:B------:R-:W-:Y:S05]  /*47170*/  CALL.REL.NOINC `($_ZN7cutlass13device_kernelIN5flash19enable_sm80_to_sm89INS1_16FlashAttnBwdSm80INS1_25CollectiveMainloopBwdSm80ILi2ELi2EN4cute5tupleIJNS5_1CILi128EEES8_NS7_ILi64EEEEEENS_6half_tEfNS_4arch4Sm80ELb1ELb0ELb1ELb0ELb1ELb0ELb0ELb0ELi2ELi4ELi4ELi4ELb0EEENS1_24CollectiveEpilogueBwdGQAISA_fSD_Li256ELb0ELb1EEENS1_25SingleTileBwdLPTSchedulerILb0ELi128ELb1EEEEEEEEEvNT_6ParamsE$_ZN4cute3eso3ESOILb0ELb0EJiiiEEC2ERKiS4_S4_) ;  /* 0xfffbf5e000007944 */ /* 0x000fea0003c3ffff */
[----:B------:R2:W5:Y:S04]  /*47180*/  LDL R5, [R1+0x1598] ;  /* 0x0015980001057983 */ /* 0x0005680000100800 */
[----:B-1----:R2:W5:Y:S01]  /*47190*/  LDL.64 R2, [R1+0x1590] ;  /* 0x0015900001027983 */ /* 0x0025620000100a00 */
[----:B------:R-:W-:-:S03]  /*471a0*/  MOV R6, 0x471c0 ;  /* 0x000471c000067802 */ /* 0x000fc60000000f00 */
[----:B--2--5:R-:W-:Y:S05]  /*471b0*/  CALL.REL.NOINC `($_ZN7cutlass13device_kernelIN5flash19enable_sm80_to_sm89INS1_16FlashAttnBwdSm80INS1_25CollectiveMainloopBwdSm80ILi2ELi2EN4cute5tupleIJNS5_1CILi128EEES8_NS7_ILi64EEEEEENS_6half_tEfNS_4arch4Sm80ELb1ELb0ELb1ELb0ELb1ELb0ELb0ELb0ELi2ELi4ELi4ELi4ELb0EEENS1_24CollectiveEpilogueBwdGQAISA_fSD_Li256ELb0ELb1EEENS1_25SingleTileBwdLPTSchedulerILb0ELi128ELb1EEEEEEEEEvNT_6ParamsE$_ZN4cute3eso3ESOILb1ELb0EJNS_1CILi1EEENS_5tupleIJiiiEEENS2_ILi64EEENS4_IJNS2_ILi72EEENS2_ILi144EEENS2_ILi288EEEEEENS2_ILi512EEEEEC2ERKS3_RKS5_RKS6_RKSA_RKSB_) ;  /* 0xfffbfd3000007944 */ /* 0x024fea0003c3ffff */
[----:B-1----:R1:W5:Y:S04]  /*471c0*/  LDL R5, [R1+0x1598] ;  /* 0x0015980001057983 */ /* 0x0023680000100800 */
[----:B------:R1:W5:Y:S01]  /*471d0*/  LDL.64 R2, [R1+0x1590] ;  /* 0x0015900001027983 */ /* 0x0003620000100a00 */
[----:B------:R-:W-:-:S03]  /*471e0*/  MOV R6, 0x47200 ;  /* 0x0004720000067802 */ /* 0x000fc60000000f00 */
[----:B-1---5:R-:W-:Y:S05]  /*471f0*/  CALL.REL.NOINC `($_ZN7cutlass13device_kernelIN5flash19enable_sm80_to_sm89INS1_16FlashAttnBwdSm80INS1_25CollectiveMainloopBwdSm80ILi2ELi2EN4cute5tupleIJNS5_1CILi128EEES8_NS7_ILi64EEEEEENS_6half_tEfNS_4arch4Sm80ELb1ELb0ELb1ELb0ELb1ELb0ELb0ELb0ELi2ELi4ELi4ELi4ELb0EEENS1_24CollectiveEpilogueBwdGQAISA_fSD_Li256ELb0ELb1EEENS1_25SingleTileBwdLPTSchedulerILb0ELi128ELb1EEEEEEEEEvNT_6ParamsE$_ZN4cute5tupleIJNS0_IJNS_1CILi8EEENS0_IJNS1_ILi2EEES3_S3_EEENS1_ILi1EEES4_S5_EEENS0_IJS5_NS0_IJiiiEEENS1_ILi64EEENS0_IJNS1_ILi72EEENS1_ILi144EEENS1_ILi288EEEEEENS1_ILi512EEEEEEEEC2ERKS6_RKSE_) ;  /* 0xfffc199000007944 */ /* 0x022fea0003c3ffff */
[----:B-1----:R1:W5:Y:S04]  /*47200*/  LDL R5, [R1+0x1598] ;  /* 0x0015980001057983 */ /* 0x0023680000100800 */
[----:B------:R1:W5:Y:S01]  /*47210*/  LDL.64 R2, [R1+0x1590] ;  /* 0x0015900001027983 */ /* 0x0003620000100a00 */
[----:B------:R-:W-:-:S03]  /*47220*/  MOV R4, 0x47240 ;  /* 0x0004724000047802 */ /* 0x000fc60000000f00 */
[----:B-1---5:R-:W-:Y:S05]  /*47230*/  CALL.REL.NOINC `($_ZN7cutlass13device_kernelIN5flash19enable_sm80_to_sm89INS1_16FlashAttnBwdSm80INS1_25CollectiveMainloopBwdSm80ILi2ELi2EN4cute5tupleIJNS5_1CILi128EEES8_NS7_ILi64EEEEEENS_6half_tEfNS_4arch4Sm80ELb1ELb0ELb1ELb0ELb1ELb0ELb0ELb0ELi2ELi4ELi4ELi4ELb0EEENS1_24CollectiveEpilogueBwdGQAISA_fSD_Li256ELb0ELb1EEENS1_25SingleTileBwdLPTSchedulerILb0ELi128ELb1EEEEEEEEEvNT_6ParamsE$_ZZN4cute7flattenINS_5tupleIJNS_1CILi1EEENS1_IJiiiEEENS2_ILi64EEENS1_IJNS2_ILi72EEENS2_ILi144EEENS2_ILi288EEEEEENS2_ILi512EEEEEEEEDaRKT_ENKUlRKT_E_clIS4_EEDaSH_) ;  /* 0xfffc28b000007944 */ /* 0x022fea0003c3ffff */
[----:B------:R-:W-:Y:S02]  /*47240*/  MOV R6, 0x47260 ;  /* 0x0004726000067802 */ /* 0x000fe40000000f00 */
[----:B------:R-:W-:Y:S05]  /*47250*/  CALL.REL.NOINC `($_ZN7cutlass13device_kernelIN5flash19enable_sm80_to_sm89INS1_16FlashAttnBwdSm80INS1_25CollectiveMainloopBwdSm80ILi2ELi2EN4cute5tupleIJNS5_1CILi128EEES8_NS7_ILi64EEEEEENS_6half_tEfNS_4arch4Sm80ELb1ELb0ELb1ELb0ELb1ELb0ELb0ELb0ELi2ELi4ELi4ELi4ELb0EEENS1_24CollectiveEpilogueBwdGQAISA_fSD_Li256ELb0ELb1EEENS1_25SingleTileBwdLPTSchedulerILb0ELi128ELb1EEEEEEEEEvNT_6ParamsE$_ZZN4cute12filter_tupleINS_5tupleIJNS_1CILi1EEENS1_IJiiiEEENS2_ILi64EEENS1_IJNS2_ILi72EEENS2_ILi144EEENS2_ILi288EEEEEENS2_ILi512EEEEEEZNS_7flattenISB_EEDaRKT_EUlRKT_E_EEDaSF_OT0_ENKUlDpSI_E_clIJNS1_IJS3_EEES4_NS1_IJS5_EEES9_NS1_IJSA_EEEEEEDaSM_) ;  /* 0xfffc1de000007944 */ /* 0x000fea0003c3ffff */
[----:B------:R-:W-:Y:S02]  /*47260*/  MOV R6, 0x47280 ;  /* 0x0004728000067802 */ /* 0x000fe40000000f00 */
[----:B------:R-:W-:Y:S05]  /*47270*/  CALL.REL.NOINC `($_ZN7cutlass13device_kernelIN5flash19enable_sm80_to_sm89INS1_16FlashAttnBwdSm80INS1_25CollectiveMainloopBwdSm80ILi2ELi2EN4cute5tupleIJNS5_1CILi128EEES8_NS7_ILi64EEEEEENS_6half_tEfNS_4arch4Sm80ELb1ELb0ELb1ELb0ELb1ELb0ELb0ELb0ELi2ELi4ELi4ELi4ELb0EEENS1_24CollectiveEpilogueBwdGQAISA_fSD_Li256ELb0ELb1EEENS1_25SingleTileBwdLPTSchedulerILb0ELi128ELb1EEEEEEEEEvNT_6ParamsE$_ZN4cute3eso3ESOILb0ELb1EJiNS_1CILi72EEENS2_ILi512EEEEEC2ERKiRKS3_RKS4_) ;  /* 0xfffbf85000007944 */ /* 0x000fea0003c3ffff */
[----:B------:R-:W2:Y:S01]  /*47280*/  LDL R28, [R1+0x1590] ;  /* 0x00159000011c7983 */ /* 0x000ea20000100800 */
[----:B-1----:R-:W-:-:S02]  /*47290*/  MOV R2, R25 ;  /* 0x0000001900027202 */ /* 0x002fc40000000f00 */
[----:B------:R-:W-:Y:S01]  /*472a0*/  MOV R6, 0x472d0 ;  /* 0x000472d000067802 */ /* 0x000fe20000000f00 */
[----:B--2---:R1:W-:Y:S04]  /*472b0*/  STL [R1+0x15e0], R28 ;  /* 0x0015e01c01007387 */ /* 0x0043e80000100800 */
[----:B-1----:R-:W-:Y:S05]  /*472c0*/  CALL.REL.NOINC `($_ZN7cutlass13device_kernelIN5flash19enable_sm80_to_sm89INS1_16FlashAttnBwdSm80INS1_25CollectiveMainloopBwdSm80ILi2ELi2EN4cute5tupleIJNS5_1CILi128EEES8_NS7_ILi64EEEEEENS_6half_tEfNS_4arch4Sm80ELb1ELb0ELb1ELb0ELb1ELb0ELb0ELb0ELi2ELi4ELi4ELi4ELb0EEENS1_24CollectiveEpilogueBwdGQAISA_fSD_Li256ELb0ELb1EEENS1_25SingleTileBwdLPTSchedulerILb0ELi128ELb1EEEEEEEEEvNT_6ParamsE$_ZN4cute3eso3ESOILb0ELb0EJiiNS_1CILi72EEENS2_ILi512EEEEEC2ERKiS7_RKS3_RKS4_) ;  /* 0xfffbf41000007944 */ /* 0x002fea0003c3ffff */
[----:B-1----:R-:W2:Y:S01]  /*472d0*/  LDL.64 R2, [R1+0x1590] ;  /* 0x0015900001027983 */ /* 0x002ea20000100a00 */
[----:B------:R-:W-:Y:S01]  /*472e0*/  IMAD.MOV.U32 R6, RZ, RZ, R4 ;  /* 0x000000ffff067224 */ /* 0x000fe200078e0004 */
[----:B------:R-:W-:Y:S01]  /*472f0*/  IADD3 R5, R10, 0x250, RZ ;  /* 0x000002500a057810 */ /* 0x000fe20007ffe0ff */
[----:B------:R-:W-:Y:S01]  /*47300*/  IMAD.MOV.U32 R36, RZ, RZ, R14 ;  /* 0x000000ffff247224 */ /* 0x000fe200078e000e */
[----:B------:R-:W-:Y:S01]  /*47310*/  MOV R4, 0x47350 ;  /* 0x0004735000047802 */ /* 0x000fe20000000f00 */
[----:B--2---:R1:W-:Y:S04]  /*47320*/  STL [R1+0x15cc], R2 ;  /* 0x0015cc0201007387 */ /* 0x0043e80000100800 */
[----:B------:R1:W-:Y:S02]  /*47330*/  STL [R1+0x15d0], R3 ;  /* 0x0015d00301007387 */ /* 0x0003e40000100800 */
[----:B-1----:R-:W-:Y:S05]  /*47340*/  CALL.REL.NOINC `($_ZN7cutlass13device_kernelIN5flash19enable_sm80_to_sm89INS1_16FlashAttnBwdSm80INS1_25CollectiveMainloopBwdSm80ILi2ELi2EN4cute5tupleIJNS5_1CILi128EEES8_NS7_ILi64EEEEEENS_6half_tEfNS_4arch4Sm80ELb1ELb0ELb1ELb0ELb1ELb0ELb0ELb0ELi2ELi4ELi4ELi4ELb0EEENS1_24CollectiveEpilogueBwdGQAISA_fSD_Li256ELb0ELb1EEENS1_25SingleTileBwdLPTSchedulerILb0ELi128ELb1EEEEEEEEEvNT_6ParamsE$_ZN4cute3eso3ESOILb0ELb0EJiiiNS_1CILi72EEENS2_ILi512EEEEEC2ERKiS7_S7_RKS3_RKS4_) ;  /* 0xfffbf56000007944 */ /* 0x002fea0003c3ffff */
        /* <DEDUP_REMOVED lines=8> */
[----:B-1----:R-:W-:Y:S05]  /*473d0*/  CALL.REL.NOINC `($_ZN7cutlass13device_kernelIN5flash19enable_sm80_to_sm89INS1_16FlashAttnBwdSm80INS1_25CollectiveMainloopBwdSm80ILi2ELi2EN4cute5tupleIJNS5_1CILi128EEES8_NS7_ILi64EEEEEENS_6half_tEfNS_4arch4Sm80ELb1ELb0ELb1ELb0ELb1ELb0ELb0ELb0ELi2ELi4ELi4ELi4ELb0EEENS1_24CollectiveEpilogueBwdGQAISA_fSD_Li256ELb0ELb1EEENS1_25SingleTileBwdLPTSchedulerILb0ELi128ELb1EEEEEEEEEvNT_6ParamsE$_ZN4cute3eso3ESOILb1ELb0EJNS_1CILi1EEEiiiNS2_ILi72EEENS2_ILi512EEEEEC2ERKS3_RKiSA_SA_RKS4_RKS5_) ;  /* 0xfffbfc3000007944 */ /* 0x002fea0003c3ffff */
[----:B-1----:R1:W5:Y:S04]  /*473e0*/  LDL R5, [R1+0x1588] ;  /* 0x0015880001057983 */ /* 0x0023680000100800 */
[----:B------:R1:W5:Y:S01]  /*473f0*/  LDL.64 R2, [R1+0x1580] ;  /* 0x0015800001027983 */ /* 0x0003620000100a00 */
[----:B------:R-:W-:-:S03]  /*47400*/  MOV R6, 0x47420 ;  /* 0x0004742000067802 */ /* 0x000fc60000000f00 */
[----:B-1---5:R-:W-:Y:S05]  /*47410*/  CALL.REL.NOINC `($_ZN7cutlass13device_kernelIN5flash19enable_sm80_to_sm89INS1_16FlashAttnBwdSm80INS1_25CollectiveMainloopBwdSm80ILi2ELi2EN4cute5tupleIJNS5_1CILi128EEES8_NS7_ILi64EEEEEENS_6half_tEfNS_4arch4Sm80ELb1ELb0ELb1ELb0ELb1ELb0ELb0ELb0ELi2ELi4ELi4ELi4ELb0EEENS1_24CollectiveEpilogueBwdGQAISA_fSD_Li256ELb0ELb1EEENS1_25SingleTileBwdLPTSchedulerILb0ELi128ELb1EEEEEEEEEvNT_6ParamsE$_ZN4cute5tupleIJNS0_IJNS_1CILi8EEENS1_ILi2EEES3_S3_S2_S3_EEENS0_IJNS1_ILi1EEEiiiNS1_ILi72EEENS1_ILi512EEEEEEEEC2ERKS4_RKS8_) ;  /* 0xfffc17e000007944 */ /* 0x022fea0003c3ffff */
[----:B-1----:R-:W2:Y:S04]  /*47420*/  LDL.64 R2, [R1+0x1580] ;  /* 0x0015800001027983 */ /* 0x002ea80000100a00 */
[----:B------:R-:W3:Y:S01]  /*47430*/  LDL R4, [R1+0x1588] ;  /* 0x0015880001047983 */ /* 0x000ee20000100800 */
[----:B------:R-:W-:-:S03]  /*47440*/  MOV R6, 0x47490 ;  /* 0x0004749000067802 */ /* 0x000fc60000000f00 */
[----:B------:R1:W-:Y:S04]  /*47450*/  STL.U8 [R1+0x15dc], RZ ;  /* 0x0015dcff01007387 */ /* 0x0003e80000100000 */
[----:B--2---:R1:W-:Y:S04]  /*47460*/  STL.64 [R1+0x15b0], R2 ;  /* 0x0015b00201007387 */ /* 0x0043e80000100a00 */
[----:B---3--:R1:W-:Y:S02]  /*47470*/  STL [R1+0x15b8], R4 ;  /* 0x0015b80401007387 */ /* 0x0083e40000100800 */
[----:B-1----:R-:W-:Y:S05]  /*47480*/  CALL.REL.NOINC `($_ZN7cutlass13device_kernelIN5flash19enable_sm80_to_sm89INS1_16FlashAttnBwdSm80INS1_25CollectiveMainloopBwdSm80ILi2ELi2EN4cute5tupleIJNS5_1CILi128EEES8_NS7_ILi64EEEEEENS_6half_tEfNS_4arch4Sm80ELb1ELb0ELb1ELb0ELb1ELb0ELb0ELb0ELi2ELi4ELi4ELi4ELb0EEENS1_24CollectiveEpilogueBwdGQAISA_fSD_Li256ELb0ELb1EEENS1_25SingleTileBwdLPTSchedulerILb0ELi128ELb1EEEEEEEEEvNT_6ParamsE$_ZZN4cute6detail16composition_implINS_5tupleIJNS_1CILi8EEENS3_ILi2EEES5_S5_S4_S5_EEENS2_IJNS3_ILi1EEEiiiNS3_ILi72EEENS3_ILi512EEEEEENS2_IJNS2_IJS5_S5_S5_EEES5_NS2_IJNS3_ILi4EEES5_EEEEEENS2_IJNS2_IJS7_S9_S4_EEENS3_ILi4096EEENS2_IJNS3_ILi16EEENS3_ILi8192EEEEEEEEEEEDaRKT_RKT0_RKT1_RKT2_ENKUlRKT_RKT0_E_clISB_SF_EEDaSZ_S12_) ;  /* 0xfffc231000007944 */ /* 0x002fea0003c3ffff */
[----:B------:R-:W-:Y:S02]  /*47490*/  MOV R4, 0x474b0 ;  /* 0x000474b000047802 */ /* 0x000fe40000000f00 */
[----:B-----5:R-:W-:Y:S05]  /*474a0*/  CALL.REL.NOINC `($_ZN7cutlass13device_kernelIN5flash19enable_sm80_to_sm89INS1_16FlashAttnBwdSm80INS1_25CollectiveMainloopBwdSm80ILi2ELi2EN4cute5tupleIJNS5_1CILi128EEES8_NS7_ILi64EEEEEENS_6half_tEfNS_4arch4Sm80ELb1ELb0ELb1ELb0ELb1ELb0ELb0ELb0ELi2ELi4ELi4ELi4ELb0EEENS1_24CollectiveEpilogueBwdGQAISA_fSD_Li256ELb0ELb1EEENS1_25SingleTileBwdLPTSchedulerILb0ELi128ELb1EEEEEEEEEvNT_6ParamsE$_ZZN4cute6detail16composition_implINS_5tupleIJNS_1CILi8EEENS3_ILi2EEES5_S5_S4_S5_EEENS2_IJNS3_ILi1EEEiiiNS3_ILi72EEENS3_ILi512EEEEEENS2_IJNS2_IJS5_S5_S5_EEES5_NS2_IJNS3_ILi4EEES5_EEEEEENS2_IJNS2_IJS7_S9_S4_EEENS3_ILi4096EEENS2_IJNS3_ILi16EEENS3_ILi8192EEEEEEEEEEEDaRKT_RKT0_RKT1_RKT2_ENKUlRKT_RKT0_E_clISD_SJ_EEDaSZ_S12_) ;  /* 0xfffc234000007944 */ /* 0x020fea0003c3ffff */
[----:B-----5:R2:W-:Y:S01]  /*474b0*/  STL.64 [R1+0x1580], R2 ;  /* 0x0015800201007387 */ /* 0x0205e20000100a00 */
[----:B-1----:R-:W-:-:S03]  /*474c0*/  MOV R6, 0x474e0 ;  /* 0x000474e000067802 */ /* 0x002fc60000000f00 */
[----:B--2---:R-:W-:Y:S05]  /*474d0*/  CALL.REL.NOINC `($_ZN7cutlass13device_kernelIN5flash19enable_sm80_to_sm89INS1_16FlashAttnBwdSm80INS1_25CollectiveMainloopBwdSm80ILi2ELi2EN4cute5tupleIJNS5_1CILi128EEES8_NS7_ILi64EEEEEENS_6half_tEfNS_4arch4Sm80ELb1ELb0ELb1ELb0ELb1ELb0ELb0ELb0ELi2ELi4ELi4ELi4ELb0EEENS1_24CollectiveEpilogueBwdGQAISA_fSD_Li256ELb0ELb1EEENS1_25SingleTileBwdLPTSchedulerILb0ELi128ELb1EEEEEEEEEvNT_6ParamsE$_ZN4cute3eso3ESOILb0ELb0EJNS_5tupleIJNS_1CILi1EEENS3_ILi512EEEiEEENS3_ILi4096EEENS2_IJNS2_IJiiEEENS3_ILi8192EEEEEEEEC2ERKS6_RKS7_RKSA_) ;  /* 0xfffbe53000007944 */ /* 0x004fea0003c3ffff */
[----:B-1----:R1:W5:Y:S04]  /*474e0*/  LDL R5, [R1+0x1598] ;  /* 0x0015980001057983 */ /* 0x0023680000100800 */
[----:B------:R1:W5:Y:S01]  /*474f0*/  LDL.64 R2, [R1+0x1590] ;  /* 0x0015900001027983 */ /* 0x0003620000100a00 */
[----:B------:R-:W-:-:S03]  /*47500*/  MOV R6, 0x47520 ;  /* 0x0004752000067802 */ /* 0x000fc60000000f00 */
[----:B-1---5:R-:W-:Y:S05]  /*47510*/  CALL.REL.NOINC `($_ZN7cutlass13device_kernelIN5flash19enable_sm80_to_sm89INS1_16FlashAttnBwdSm80INS1_25CollectiveMainloopBwdSm80ILi2ELi2EN4cute5tupleIJNS5_1CILi128EEES8_NS7_ILi64EEEEEENS_6half_tEfNS_4arch4Sm80ELb1ELb0ELb1ELb0ELb1ELb0ELb0ELb0ELi2ELi4ELi4ELi4ELb0EEENS1_24CollectiveEpilogueBwdGQAISA_fSD_Li256ELb0ELb1EEENS1_25SingleTileBwdLPTSchedulerILb0ELi128ELb1EEEEEEEEEvNT_6ParamsE$_ZN4cute5tupleIJNS0_IJNS0_IJNS_1CILi2EEES2_S2_EEES2_NS0_IJNS0_IJS2_S2_EEES2_EEEEEENS0_IJNS0_IJNS1_ILi1EEENS1_ILi512EEEiEEENS1_ILi4096EEENS0_IJNS0_IJiiEEENS1_ILi8192EEEEEEEEEEEC2ERKS6_RKSE_) ;  /* 0xfffc135000007944 */ /* 0x022fea0003c3ffff */
[----:B-1----:R1:W5:Y:S04]  /*47520*/  LDL R4, [R1+0x1598] ;  /* 0x0015980001047983 */ /* 0x0023680000100800 */
[----:B------:R1:W5:Y:S01]  /*47530*/  LDL.64 R2, [R1+0x1590] ;  /* 0x0015900001027983 */ /* 0x0003620000100a00 */
[----:B------:R-:W-:-:S05]  /*47540*/  LEA.HI R6, R29, R29, RZ, 0x1d ;  /* 0x0000001d1d067211 */ /* 0x000fca00078fe8ff */
[----:B------:R-:W-:Y:S01]  /*47550*/  IMAD.U32 R32, R7, 0x2, R6 ;  /* 0x0000000207207824 */ /* 0x000fe200078e0006 */
[----:B------:R-:W-:-:S04]  /*47560*/  MOV R6, 0x47590 ;  /* 0x0004759000067802 */ /* 0x000fc80000000f00 */
[----:B------:R1:W-:Y:S03]  /*47570*/  STL [R1+0x15c4], R32 ;  /* 0x0015c42001007387 */ /* 0x0003e60000100800 */
[----:B-1---5:R-:W-:Y:S05]  /*47580*/  CALL.REL.NOINC `($_ZN7cutlass13device_kernelIN5flash19enable_sm80_to_sm89INS1_16FlashAttnBwdSm80INS1_25CollectiveMainloopBwdSm80ILi2ELi2EN4cute5tupleIJNS5_1CILi128EEES8_NS7_ILi64EEEEEENS_6half_tEfNS_4arch4Sm80ELb1ELb0ELb1ELb0ELb1ELb0ELb0ELb0ELi2ELi4ELi4ELi4ELb0EEENS1_24CollectiveEpilogueBwdGQAISA_fSD_Li256ELb0ELb1EEENS1_25SingleTileBwdLPTSchedulerILb0ELi128ELb1EEEEEEEEEvNT_6ParamsE$_ZN4cute3eso3ESOILb0ELb0EJNS_6LayoutINS_5tupleIJNS3_IJNS_1CILi2EEES5_S5_EEES5_NS3_IJNS3_IJS5_S5_EEES5_EEEEEENS3_IJNS3_IJNS4_ILi1EEENS4_ILi512EEEiEEENS4_ILi4096EEENS3_IJNS3_IJiiEEENS4_ILi8192EEEEEEEEEEEjEEC2ERKSI_RKj) ;  /* 0xfffbea8000007944 */ /* 0x022fea0003c3ffff */
        /* <DEDUP_REMOVED lines=9> */
[----:B-1----:R-:W-:Y:S05]  /*47620*/  CALL.REL.NOINC `($_ZN7cutlass13device_kernelIN5flash19enable_sm80_to_sm89INS1_16FlashAttnBwdSm80INS1_25CollectiveMainloopBwdSm80ILi2ELi2EN4cute5tupleIJNS5_1CILi128EEES8_NS7_ILi64EEEEEENS_6half_tEfNS_4arch4Sm80ELb1ELb0ELb1ELb0ELb1ELb0ELb0ELb0ELi2ELi4ELi4ELi4ELb0EEENS1_24CollectiveEpilogueBwdGQAISA_fSD_Li256ELb0ELb1EEENS1_25SingleTileBwdLPTSchedulerILb0ELi128ELb1EEEEEEEEEvNT_6ParamsE$_ZN4cute3eso3ESOILb0ELb0EJNS_6LayoutINS_5tupleIJNS3_IJNS_1CILi2EEES5_S5_EEES5_NS3_IJNS3_IJS5_S5_EEES5_EEEEEENS3_IJNS3_IJNS4_ILi1EEENS4_ILi512EEEiEEENS4_ILi4096EEENS3_IJNS3_IJiiEEENS4_ILi8192EEEEEEEEEEENS_10ViewEngineINS_8smem_ptrIPN7cutlass6half_tEEEEEEEC2ERKSI_RKSP_) ;  /* 0xfffbe96000007944 */ /* 0x002fea0003c3ffff */
[----:B------:R2:W5:Y:S04]  /*47630*/  LDL R2, [R1+0x1594] ;  /* 0x0015940001027983 */ /* 0x0005680000100800 */
[----:B-1----:R2:W5:Y:S01]  /*47640*/  LDL R3, [R1+0x1598] ;  /* 0x0015980001037983 */ /* 0x0025620000100800 */
[----:B------:R-:W-:-:S03]  /*47650*/  MOV R4, 0x47670 ;  /* 0x0004767000047802 */ /* 0x000fc60000000f00 */
[----:B--2--5:R-:W-:Y:S05]  /*47660*/  CALL.REL.NOINC `($_ZN7cutlass13device_kernelIN5flash19enable_sm80_to_sm89INS1_16FlashAttnBwdSm80INS1_25CollectiveMainloopBwdSm80ILi2ELi2EN4cute5tupleIJNS5_1CILi128EEES8_NS7_ILi64EEEEEENS_6half_tEfNS_4arch4Sm80ELb1ELb0ELb1ELb0ELb1ELb0ELb0ELb0ELi2ELi4ELi4ELi4ELb0EEENS1_24CollectiveEpilogueBwdGQAISA_fSD_Li256ELb0ELb1EEENS1_25SingleTileBwdLPTSchedulerILb0ELi128ELb1EEEEEEEEEvNT_6ParamsE$_ZZN4cute4takeILi1ELi3ENS_5tupleIJNS1_IJNS_1CILi1EEENS2_ILi512EEEiEEENS2_ILi4096EEENS1_IJNS1_IJiiEEENS2_ILi8192EEEEEEEEEEEDaRKT1_ENKUlDpRKT_E_clIJS6_S9_EEEDaSH_) ;  /* 0xfffc1e9000007944 */ /* 0x024fea0003c3ffff */
[----:B------:R1:W-:Y:S01]  /*47670*/  STL.64 [R1+0x1590], R2 ;  /* 0x0015900201007387 */ /* 0x0003e20000100a00 */
[----:B------:R-:W-:-:S03]  /*47680*/  MOV R4, 0x476a0 ;  /* 0x000476a000047802 */ /* 0x000fc60000000f00 */
[----:B-1----:R-:W-:Y:S05]  /*47690*/  CALL.REL.NOINC `($_ZN7cutlass13device_kernelIN5flash19enable_sm80_to_sm89INS1_16FlashAttnBwdSm80INS1_25CollectiveMainloopBwdSm80ILi2ELi2EN4cute5tupleIJNS5_1CILi128EEES8_NS7_ILi64EEEEEENS_6half_tEfNS_4arch4Sm80ELb1ELb0ELb1ELb0ELb1ELb0ELb0ELb0ELi2ELi4ELi4ELi4ELb0EEENS1_24CollectiveEpilogueBwdGQAISA_fSD_Li256ELb0ELb1EEENS1_25SingleTileBwdLPTSchedulerILb0ELi128ELb1EEEEEEEEEvNT_6ParamsE$_ZZN4cute16flatten_to_tupleINS_5tupleIJNS_1CILi4096EEENS1_IJNS1_IJiiEEENS2_ILi8192EEEEEEEEEEEDaRKT_ENKUlRKT_E_clIS6_EEDaSD_) ;  /* 0xfffc1d9000007944 */ /* 0x002fea0003c3ffff */
[----:B------:R-:W-:Y:S02]  /*476a0*/  MOV R2, 0x476c0 ;  /* 0x000476c000027802 */ /* 0x000fe40000000f00 */
[----:B------:R-:W-:Y:S05]  /*476b0*/  CALL.REL.NOINC `($_ZN7cutlass13device_kernelIN5flash19enable_sm80_to_sm89INS1_16FlashAttnBwdSm80INS1_25CollectiveMainloopBwdSm80ILi2ELi2EN4cute5tupleIJNS5_1CILi128EEES8_NS7_ILi64EEEEEENS_6half_tEfNS_4arch4Sm80ELb1ELb0ELb1ELb0ELb1ELb0ELb0ELb0ELi2ELi4ELi4ELi4ELb0EEENS1_24CollectiveEpilogueBwdGQAISA_fSD_Li256ELb0ELb1EEENS1_25SingleTileBwdLPTSchedulerILb0ELi128ELb1EEEEEEEEEvNT_6ParamsE$_ZZN4cute12filter_tupleINS_5tupleIJNS_1CILi4096EEENS1_IJNS1_IJiiEEENS2_ILi8192EEEEEEEEEZNS_16flatten_to_tupleIS7_EEDaRKT_EUlRKT_E_EEDaSB_OT0_ENKUlDpSE_E_clIJNS1_IJS3_EEENS1_IJiiS5_EEEEEEDaSI_) ;  /* 0xfffc19e000007944 */ /* 0x000fea0003c3ffff */
        /* <DEDUP_REMOVED lines=21> */
[----:B-1---5:R-:W-:Y:S05]  /*47810*/  CALL.REL.NOINC `($_ZN7cutlass13device_kernelIN5flash19enable_sm80_to_sm89INS1_16FlashAttnBwdSm80INS1_25CollectiveMainloopBwdSm80ILi2ELi2EN4cute5tupleIJNS5_1CILi128EEES8_NS7_ILi64EEEEEENS_6half_tEfNS_4arch4Sm80ELb1ELb0ELb1ELb0ELb1ELb0ELb0ELb0ELi2ELi4ELi4ELi4ELb0EEENS1_24CollectiveEpilogueBwdGQAISA_fSD_Li256ELb0ELb1EEENS1_25SingleTileBwdLPTSchedulerILb0ELi128ELb1EEEEEEEEEvNT_6ParamsE$_ZN4cute3eso3ESOILb1ELb0EJNS_14ComposedLayoutINS_7SwizzleILi3ELi3ELi3EEENS_1CILi0EEENS_6LayoutINS_5tupleIJNS8_IJNS8_IJNS5_ILi4EEENS5_ILi8EEEEEENS8_IJNS5_ILi2EEENS5_ILi1EEEEEEEEENS8_IJNS8_IJSC_SC_EEESB_EEEEEENS8_IJNS8_IJNS8_IJNS5_ILi128EEESD_EEENS8_IJSA_S6_EEEEEENS8_IJNS8_IJNS5_ILi64EEENS5_ILi512EEEEEENS8_IJNS5_ILi16EEENS5_ILi1024EEEEEEEEEEEEEEEENS_10ViewEngineINS_8smem_ptrIPN7cutlass6half_tEEEEEEEC2ERKSW_RKS13_) ;  /* 0xfffbf49000007944 */ /* 0x022fea0003c3ffff */
[----:B-1----:R1:W5:Y:S04]  /*47820*/  LD.E R3, [R6.64+0xc] ;  /* 0x00000c0806037980 */ /* 0x002368000c101900 */
[----:B------:R1:W5:Y:S01]  /*47830*/  LDL.64 R30, [R1+0x1590] ;  /* 0x00159000011e7983 */ /* 0x0003620000100a00 */
[----:B------:R-:W-:-:S03]  /*47840*/  MOV R4, 0x47860 ;  /* 0x0004786000047802 */ /* 0x000fc60000000f00 */
        /* <DEDUP_REMOVED lines=45> */
[----:B------:R-:W-:-:S02]  /*47b20*/  LOP3.LUT P0, RZ, R6, 0x8, RZ, 0xc0, !PT ;  /* 0x0000000806ff7812 */ /* 0x000fc4000780c0ff */
[----:B------:R-:W-:Y:S02]  /*47b30*/  MOV R26, 0x47b60 ;  /* 0x00047b60001a7802 */ /* 0x000fe40000000f00 */
[----:B------:R-:W-:-:S04]  /*47b40*/  SEL R5, R5, 0x38, !P0 ;  /* 0x0000003805057807 */ /* 0x000fc80004000000 */
[----:B-1---5:R-:W-:Y:S05]  /*47b50*/  CALL.REL.NOINC `($_ZN7cutlass13device_kernelIN5flash19enable_sm80_to_sm89INS1_16FlashAttnBwdSm80INS1_25CollectiveMainloopBwdSm80ILi2ELi2EN4cute5tupleIJNS5_1CILi128EEES8_NS7_ILi64EEEEEENS_6half_tEfNS_4arch4Sm80ELb1ELb0ELb1ELb0ELb1ELb0ELb0ELb0ELi2ELi4ELi4ELi4ELb0EEENS1_24CollectiveEpilogueBwdGQAISA_fSD_Li256ELb0ELb1EEENS1_25SingleTileBwdLPTSchedulerILb0ELi128ELb1EEEEEEEEEvNT_6ParamsE$_ZN4cute3eso3ESOILb0ELb1EJiNS_1CILi144EEENS2_ILi288EEEEEC2ERKiRKS3_RKS4_) ;  /* 0xfffbeed000007944 */ /* 0x022fea0003c3ffff */
[----:B------:R-:W2:Y:S01]  /*47b60*/  LDL R32, [R1+0x1590] ;  /* 0x0015900001207983 */ /* 0x000ea20000100800 */
[----:B-1----:R-:W-:Y:S02]  /*47b70*/  MOV R4, R24 ;  /* 0x0000001800047202 */ /* 0x002fe40000000f00 */
[----:B------:R-:W-:Y:S01]  /*47b80*/  MOV R26, 0x47bb0 ;  /* 0x00047bb0001a7802 */ /* 0x000fe20000000f00 */
[----:B--2---:R1:W-:Y:S04]  /*47b90*/  STL [R1+0x15dc], R32 ;  /* 0x0015dc2001007387 */ /* 0x0043e80000100800 */
[----:B-1----:R-:W-:Y:S05]  /*47ba0*/  CALL.REL.NOINC `($_ZN7cutlass13device_kernelIN5flash19enable_sm80_to_sm89INS1_16FlashAttnBwdSm80INS1_25CollectiveMainloopBwdSm80ILi2ELi2EN4cute5tupleIJNS5_1CILi128EEES8_NS7_ILi64EEEEEENS_6half_tEfNS_4arch4Sm80ELb1ELb0ELb1ELb0ELb1ELb0ELb0ELb0ELi2ELi4ELi4ELi4ELb0EEENS1_24CollectiveEpilogueBwdGQAISA_fSD_Li256ELb0ELb1EEENS1_25SingleTileBwdLPTSchedulerILb0ELi128ELb1EEEEEEEEEvNT_6ParamsE$_ZN4cute3eso3ESOILb1ELb0EJNS_1CILi1EEENS_5tupleIJNS2_ILi8EEEiiEEENS2_ILi64EEENS4_IJiNS2_ILi144EEENS2_ILi288EEEEEENS2_ILi512EEEEEC2ERKS3_RKS6_RKS7_RKSA_RKSB_) ;  /* 0xfffbf2b000007944 */ /* 0x002fea0003c3ffff */
[----:B-1----:R1:W5:Y:S04]  /*47bb0*/  LDL R5, [R1+0x1598] ;  /* 0x0015980001057983 */ /* 0x0023680000100800 */
[----:B------:R1:W5:Y:S01]  /*47bc0*/  LDL.64 R2, [R1+0x1590] ;  /* 0x0015900001027983 */ /* 0x0003620000100a00 */
[----:B------:R-:W-:-:S03]  /*47bd0*/  MOV R26, 0x47bf0 ;  /* 0x00047bf0001a7802 */ /* 0x000fc60000000f00 */
[----:B-1---5:R-:W-:Y:S05]  /*47be0*/  CALL.REL.NOINC `($_ZN7cutlass13device_kernelIN5flash19enable_sm80_to_sm89INS1_16FlashAttnBwdSm80INS1_25CollectiveMainloopBwdSm80ILi2ELi2EN4cute5tupleIJNS5_1CILi128EEES8_NS7_ILi64EEEEEENS_6half_tEfNS_4arch4Sm80ELb1ELb0ELb1ELb0ELb1ELb0ELb0ELb0ELi2ELi4ELi4ELi4ELb0EEENS1_24CollectiveEpilogueBwdGQAISA_fSD_Li256ELb0ELb1EEENS1_25SingleTileBwdLPTSchedulerILb0ELi128ELb1EEEEEEEEEvNT_6ParamsE$_ZN4cute5tupleIJNS0_IJNS_1CILi8EEENS0_IJNS1_ILi2EEES3_S3_EEENS1_ILi1EEES4_S5_EEENS0_IJS5_NS0_IJS2_iiEEENS1_ILi64EEENS0_IJiNS1_ILi144EEENS1_ILi288EEEEEENS1_ILi512EEEEEEEEC2ERKS6_RKSD_) ;  /* 0xfffc0f3000007944 */ /* 0x022fea0003c3ffff */
[----:B------:R2:W5:Y:S04]  /*47bf0*/  LDL R24, [R1+0x1598] ;  /* 0x0015980001187983 */ /* 0x0005680000100800 */
[----:B-1----:R2:W5:Y:S01]  /*47c00*/  LDL.64 R2, [R1+0x1590] ;  /* 0x0015900001027983 */ /* 0x0025620000100a00 */
[----:B------:R-:W-:-:S03]  /*47c10*/  MOV R4, 0x47c30 ;  /* 0x00047c3000047802 */ /* 0x000fc60000000f00 */
[----:B--2--5:R-:W-:Y:S05]  /*47c20*/  CALL.REL.NOINC `($_ZN7cutlass13device_kernelIN5flash19enable_sm80_to_sm89INS1_16FlashAttnBwdSm80INS1_25CollectiveMainloopBwdSm80ILi2ELi2EN4cute5tupleIJNS5_1CILi128EEES8_NS7_ILi64EEEEEENS_6half_tEfNS_4arch4Sm80ELb1ELb0ELb1ELb0ELb1ELb0ELb0ELb0ELi2ELi4ELi4ELi4ELb0EEENS1_24CollectiveEpilogueBwdGQAISA_fSD_Li256ELb0ELb1EEENS1_25SingleTileBwdLPTSchedulerILb0ELi128ELb1EEEEEEEEEvNT_6ParamsE$_ZZN4cute7flattenINS_5tupleIJNS_1CILi1EEENS1_IJNS2_ILi8EEEiiEEENS2_ILi64EEENS1_IJiNS2_ILi144EEENS2_ILi288EEEEEENS2_ILi512EEEEEEEEDaRKT_ENKUlRKT_E_clIS5_EEDaSH_) ;  /* 0xfffc1e5000007944 */ /* 0x024fea0003c3ffff */
[----:B------:R-:W-:Y:S02]  /*47c30*/  MOV R3, R24 ;  /* 0x0000001800037202 */ /* 0x000fe40000000f00 */
[----:B------:R-:W-:-:S02]  /*47c40*/  MOV R4, 0x47c60 ;  /* 0x00047c6000047802 */ /* 0x000fc40000000f00 */
[----:B------:R-:W-:Y:S05]  /*47c50*/  CALL.REL.NOINC `($_ZN7cutlass13device_kernelIN5flash19enable_sm80_to_sm89INS1_16FlashAttnBwdSm80INS1_25CollectiveMainloopBwdSm80ILi2ELi2EN4cute5tupleIJNS5_1CILi128EEES8_NS7_ILi64EEEEEENS_6half_tEfNS_4arch4Sm80ELb1ELb0ELb1ELb0ELb1ELb0ELb0ELb0ELi2ELi4ELi4ELi4ELb0EEENS1_24CollectiveEpilogueBwdGQAISA_fSD_Li256ELb0ELb1EEENS1_25SingleTileBwdLPTSchedulerILb0ELi128ELb1EEEEEEEEEvNT_6ParamsE$_ZZN4cute7flattenINS_5tupleIJNS_1CILi1EEENS1_IJNS2_ILi8EEEiiEEENS2_ILi64EEENS1_IJiNS2_ILi144EEENS2_ILi288EEEEEENS2_ILi512EEEEEEEEDaRKT_ENKUlRKT_E_clIS9_EEDaSH_) ;  /* 0xfffc1e6000007944 */ /* 0x000fea0003c3ffff */
[----:B------:R-:W-:Y:S02]  /*47c60*/  MOV R4, R2 ;  /* 0x0000000200047202 */ /* 0x000fe40000000f00 */
[----:B------:R-:W-:-:S02]  /*47c70*/  MOV R2, 0x47c90 ;  /* 0x00047c9000027802 */ /* 0x000fc40000000f00 */
[----:B------:R-:W-:Y:S05]  /*47c80*/  CALL.REL.NOINC `($_ZN7cutlass13device_kernelIN5flash19enable_sm80_to_sm89INS1_16FlashAttnBwdSm80INS1_25CollectiveMainloopBwdSm80ILi2ELi2EN4cute5tupleIJNS5_1CILi128EEES8_NS7_ILi64EEEEEENS_6half_tEfNS_4arch4Sm80ELb1ELb0ELb1ELb0ELb1ELb0ELb0ELb0ELi2ELi4ELi4ELi4ELb0EEENS1_24CollectiveEpilogueBwdGQAISA_fSD_Li256ELb0ELb1EEENS1_25SingleTileBwdLPTSchedulerILb0ELi128ELb1EEEEEEEEEvNT_6ParamsE$_ZZN4cute12filter_tupleINS_5tupleIJNS_1CILi1EEENS1_IJNS2_ILi8EEEiiEEENS2_ILi64EEENS1_IJiNS2_ILi144EEENS2_ILi288EEEEEENS2_ILi512EEEEEEZNS_7flattenISB_EEDaRKT_EUlRKT_E_EEDaSF_OT0_ENKUlDpSI_E_clIJNS1_IJS3_EEES5_NS1_IJS6_EEES9_NS1_IJSA_EEEEEEDaSM_) ;  /* 0xfffc138000007944 */ /* 0x000fea0003c3ffff */
[----:B------:R-:W-:Y:S02]  /*47c90*/  MOV R26, 0x47cb0 ;  /* 0x00047cb0001a7802 */ /* 0x000fe40000000f00 */
[----:B------:R-:W-:Y:S05]  /*47ca0*/  CALL.REL.NOINC `($_ZN7cutlass13device_kernelIN5flash19enable_sm80_to_sm89INS1_16FlashAttnBwdSm80INS1_25CollectiveMainloopBwdSm80ILi2ELi2EN4cute5tupleIJNS5_1CILi128EEES8_NS7_ILi64EEEEEENS_6half_tEfNS_4arch4Sm80ELb1ELb0ELb1ELb0ELb1ELb0ELb0ELb0ELi2ELi4ELi4ELi4ELb0EEENS1_24CollectiveEpilogueBwdGQAISA_fSD_Li256ELb0ELb1EEENS1_25SingleTileBwdLPTSchedulerILb0ELi128ELb1EEEEEEEEEvNT_6ParamsE$_ZN4cute3eso3ESOILb0ELb1EJiNS_1CILi144EEENS2_ILi512EEEEEC2ERKiRKS3_RKS4_) ;  /* 0xfffbedd000007944 */ /* 0x000fea0003c3ffff */
[----:B------:R-:W2:Y:S01]  /*47cb0*/  LDL R24, [R1+0x1590] ;  /* 0x0015900001187983 */ /* 0x000ea20000100800 */
[----:B-1----:R-:W-:-:S02]  /*47cc0*/  MOV R2, R13 ;  /* 0x0000000d00027202 */ /* 0x002fc40000000f00 */
[----:B------:R-:W-:Y:S01]  /*47cd0*/  MOV R34, 0x47d00 ;  /* 0x00047d0000227802 */ /* 0x000fe20000000f00 */
[----:B--2---:R1:W-:Y:S04]  /*47ce0*/  STL [R1+0x15c4], R24 ;  /* 0x0015c41801007387 */ /* 0x0043e80000100800 */
[----:B-1----:R-:W-:Y:S05]  /*47cf0*/  CALL.REL.NOINC `($_ZN7cutlass13device_kernelIN5flash19enable_sm80_to_sm89INS1_16FlashAttnBwdSm80INS1_25CollectiveMainloopBwdSm80ILi2ELi2EN4cute5tupleIJNS5_1CILi128EEES8_NS7_ILi64EEEEEENS_6half_tEfNS_4arch4Sm80ELb1ELb0ELb1ELb0ELb1ELb0ELb0ELb0ELi2ELi4ELi4ELi4ELb0EEENS1_24CollectiveEpilogueBwdGQAISA_fSD_Li256ELb0ELb1EEENS1_25SingleTileBwdLPTSchedulerILb0ELi128ELb1EEEEEEEEEvNT_6ParamsE$_ZN4cute3eso3ESOILb0ELb0EJiiNS_1CILi144EEENS2_ILi512EEEEEC2ERKiS7_RKS3_RKS4_) ;  /* 0xfffbe97000007944 */ /* 0x002fea0003c3ffff */
[----:B-1----:R-:W2:Y:S01]  /*47d00*/  LDL.64 R2, [R1+0x1590] ;  /* 0x0015900001027983 */ /* 0x002ea20000100a00 */
[----:B------:R-:W-:Y:S01]  /*47d10*/  IMAD.MOV.U32 R5, RZ, RZ, R12 ;  /* 0x000000ffff057224 */ /* 0x000fe200078e000c */
[----:B------:R-:W-:Y:S02]  /*47d20*/  IADD3 R29, R10, 0x240, RZ ;  /* 0x000002400a1d7810 */ /* 0x000fe40007ffe0ff */
[----:B------:R-:W-:Y:S01]  /*47d30*/  MOV R26, 0x47d70 ;  /* 0x00047d70001a7802 */ /* 0x000fe20000000f00 */
[----:B--2---:R1:W-:Y:S04]  /*47d40*/  STL [R1+0x15bc], R2 ;  /* 0x0015bc0201007387 */ /* 0x0043e80000100800 */
[----:B------:R1:W-:Y:S02]  /*47d50*/  STL [R1+0x15c0], R3 ;  /* 0x0015c00301007387 */ /* 0x0003e40000100800 */
[----:B-1----:R-:W-:Y:S05]  /*47d60*/  CALL.REL.NOINC `($_ZN7cutlass13device_kernelIN5flash19enable_sm80_to_sm89INS1_16FlashAttnBwdSm80INS1_25CollectiveMainloopBwdSm80ILi2ELi2EN4cute5tupleIJNS5_1CILi128EEES8_NS7_ILi64EEEEEENS_6half_tEfNS_4arch4Sm80ELb1ELb0ELb1ELb0ELb1ELb0ELb0ELb0ELi2ELi4ELi4ELi4ELb0EEENS1_24CollectiveEpilogueBwdGQAISA_fSD_Li256ELb0ELb1EEENS1_25SingleTileBwdLPTSchedulerILb0ELi128ELb1EEEEEEEEEvNT_6ParamsE$_ZN4cute3eso3ESOILb0ELb0EJiiiNS_1CILi144EEENS2_ILi512EEEEEC2ERKiS7_S7_RKS3_RKS4_) ;  /* 0xfffbea9000007944 */ /* 0x002fea0003c3ffff */
[----:B-1----:R-:W2:Y:S04]  /*47d70*/  LDL.64 R2, [R1+0x1580] ;  /* 0x0015800001027983 */ /* 0x002ea80000100a00 */
[----:B------:R-:W3:Y:S01]  /*47d80*/  LDL R12, [R1+0x1588] ;  /* 0x00158800010c7983 */ /* 0x000ee20000100800 */
[----:B------:R-:W-:-:S03]  /*47d90*/  MOV R4, 0x47dd0 ;  /* 0x00047dd000047802 */ /* 0x000fc60000000f00 */
[----:B--2---:R1:W-:Y:S04]  /*47da0*/  STL.64 [R1+0x1590], R2 ;  /* 0x0015900201007387 */ /* 0x0043e80000100a00 */
[----:B---3--:R1:W-:Y:S02]  /*47db0*/  STL [R1+0x1598], R12 ;  /* 0x0015980c01007387 */ /* 0x0083e40000100800 */
[----:B-1----:R-:W-:Y:S05]  /*47dc0*/  CALL.REL.NOINC `($_ZN7cutlass13device_kernelIN5flash19enable_sm80_to_sm89INS1_16FlashAttnBwdSm80INS1_25CollectiveMainloopBwdSm80ILi2ELi2EN4cute5tupleIJNS5_1CILi128EEES8_NS7_ILi64EEEEEENS_6half_tEfNS_4arch4Sm80ELb1ELb0ELb1ELb0ELb1ELb0ELb0ELb0ELi2ELi4ELi4ELi4ELb0EEENS1_24CollectiveEpilogueBwdGQAISA_fSD_Li256ELb0ELb1EEENS1_25SingleTileBwdLPTSchedulerILb0ELi128ELb1EEEEEEEEEvNT_6ParamsE$_ZN4cute3eso3ESOILb1ELb0EJNS_1CILi8EEEiiiNS2_ILi144EEENS2_ILi512EEEEEC2ERKS3_RKiSA_SA_RKS4_RKS5_) ;  /* 0xfffbf36000007944 */ /* 0x002fea0003c3ffff */
[----:B-1----:R-:W2:Y:S04]  /*47dd0*/  LDL.64 R2, [R1+0x15b0] ;  /* 0x0015b00001027983 */ /* 0x002ea80000100a00 */
[----:B------:R-:W3:Y:S01]  /*47de0*/  LDL R12, [R1+0x15b8] ;  /* 0x0015b800010c7983 */ /* 0x000ee20000100800 */
[C---:B------:R-:W-:Y:S02]  /*47df0*/  IADD3 R27, R10.reuse, 0x204, RZ ;  /* 0x000002040a1b7810 */ /* 0x040fe40007ffe0ff */
[----:B------:R-:W-:-:S02]  /*47e00*/  IADD3 R26, R10, 0x208, RZ ;  /* 0x000002080a1a7810 */ /* 0x000fc40007ffe0ff */
[----:B------:R-:W-:Y:S01]  /*47e10*/  MOV R4, 0x47e50 ;  /* 0x00047e5000047802 */ /* 0x000fe20000000f00 */
[----:B--2---:R1:W-:Y:S04]  /*47e20*/  STL.64 [R1+0x1580], R2 ;  /* 0x0015800201007387 */ /* 0x0043e80000100a00 */
[----:B---3--:R1:W-:Y:S02]  /*47e30*/  STL [R1+0x1588], R12 ;  /* 0x0015880c01007387 */ /* 0x0083e40000100800 */
[----:B-1----:R-:W-:Y:S05]  /*47e40*/  CALL.REL.NOINC `($_ZN7cutlass13device_kernelIN5flash19enable_sm80_to_sm89INS1_16FlashAttnBwdSm80INS1_25CollectiveMainloopBwdSm80ILi2ELi2EN4cute5tupleIJNS5_1CILi128EEES8_NS7_ILi64EEEEEENS_6half_tEfNS_4arch4Sm80ELb1ELb0ELb1ELb0ELb1ELb0ELb0ELb0ELi2ELi4ELi4ELi4ELb0EEENS1_24CollectiveEpilogueBwdGQAISA_fSD_Li256ELb0ELb1EEENS1_25SingleTileBwdLPTSchedulerILb0ELi128ELb1EEEEEEEEEvNT_6ParamsE$_ZN4cute3eso3ESOILb1ELb0EJNS_1CILi1EEEiiiNS2_ILi144EEENS2_ILi512EEEEEC2ERKS3_RKiSA_SA_RKS4_RKS5_) ;  /* 0xfffbf11000007944 */ /* 0x002fea0003c3ffff */
[----:B-1----:R1:W5:Y:S04]  /*47e50*/  LDL R5, [R1+0x15b8] ;  /* 0x0015b80001057983 */ /* 0x0023680000100800 */
[----:B------:R1:W5:Y:S01]  /*47e60*/  LDL.64 R2, [R1+0x15b0] ;  /* 0x0015b00001027983 */ /* 0x0003620000100a00 */
[----:B------:R-:W-:-:S03]  /*47e70*/  MOV R26, 0x47e90 ;  /* 0x00047e90001a7802 */ /* 0x000fc60000000f00 */
[----:B-1---5:R-:W-:Y:S05]  /*47e80*/  CALL.REL.NOINC `($_ZN7cutlass13device_kernelIN5flash19enable_sm80_to_sm89INS1_16FlashAttnBwdSm80INS1_25CollectiveMainloopBwdSm80ILi2ELi2EN4cute5tupleIJNS5_1CILi128EEES8_NS7_ILi64EEEEEENS_6half_tEfNS_4arch4Sm80ELb1ELb0ELb1ELb0ELb1ELb0ELb0ELb0ELi2ELi4ELi4ELi4ELb0EEENS1_24CollectiveEpilogueBwdGQAISA_fSD_Li256ELb0ELb1EEENS1_25SingleTileBwdLPTSchedulerILb0ELi128ELb1EEEEEEEEEvNT_6ParamsE$_ZN4cute5tupleIJNS0_IJNS_1CILi16EEENS1_ILi2EEES3_S3_NS1_ILi4EEES3_EEENS0_IJNS1_ILi1EEEiiiNS1_ILi144EEENS1_ILi512EEEEEEEEC2ERKS5_RKS9_) ;  /* 0xfffc0bf000007944 */ /* 0x022fea0003c3ffff */
        /* <DEDUP_REMOVED lines=8> */
[----:B-1----:R-:W-:Y:S05]  /*47f10*/  CALL.REL.NOINC `($_ZN7cutlass13device_kernelIN5flash19enable_sm80_to_sm89INS1_16FlashAttnBwdSm80INS1_25CollectiveMainloopBwdSm80ILi2ELi2EN4cute5tupleIJNS5_1CILi128EEES8_NS7_ILi64EEEEEENS_6half_tEfNS_4arch4Sm80ELb1ELb0ELb1ELb0ELb1ELb0ELb0ELb0ELi2ELi4ELi4ELi4ELb0EEENS1_24CollectiveEpilogueBwdGQAISA_fSD_Li256ELb0ELb1EEENS1_25SingleTileBwdLPTSchedulerILb0ELi128ELb1EEEEEEEEEvNT_6ParamsE$_ZZN4cute6detail16composition_implINS_5tupleIJNS_1CILi16EEENS3_ILi2EEES5_S5_NS3_ILi4EEES5_EEENS2_IJNS3_ILi1EEEiiiNS3_ILi144EEENS3_ILi512EEEEEENS2_IJNS2_IJS5_S5_EEES6_NS3_ILi8EEEEEENS2_IJNS2_IJNS3_ILi64EEESA_EEES4_NS3_ILi1024EEEEEEEEDaRKT_RKT0_RKT1_RKT2_ENKUlRKT_RKT0_E_clISC_SG_EEDaSX_S10_) ;  /* 0xfffc179000007944 */ /* 0x002fea0003c3ffff */
[----:B------:R-:W-:Y:S02]  /*47f20*/  MOV R2, R14 ;  /* 0x0000000e00027202 */ /* 0x000fe40000000f00 */
[----:B------:R-:W-:Y:S02]  /*47f30*/  MOV R26, 0x47f50 ;  /* 0x00047f50001a7802 */ /* 0x000fe40000000f00 */
[----:B-----5:R-:W-:Y:S05]  /*47f40*/  CALL.REL.NOINC `($_ZN7cutlass13device_kernelIN5flash19enable_sm80_to_sm89INS1_16FlashAttnBwdSm80INS1_25CollectiveMainloopBwdSm80ILi2ELi2EN4cute5tupleIJNS5_1CILi128EEES8_NS7_ILi64EEEEEENS_6half_tEfNS_4arch4Sm80ELb1ELb0ELb1ELb0ELb1ELb0ELb0ELb0ELi2ELi4ELi4ELi4ELb0EEENS1_24CollectiveEpilogueBwdGQAISA_fSD_Li256ELb0ELb1EEENS1_25SingleTileBwdLPTSchedulerILb0ELi128ELb1EEEEEEEEEvNT_6ParamsE$_ZZN4cute6detail16composition_implINS_5tupleIJNS_1CILi16EEENS3_ILi2EEES5_S5_NS3_ILi4EEES5_EEENS2_IJNS3_ILi1EEEiiiNS3_ILi144EEENS3_ILi512EEEEEENS2_IJNS2_IJS5_S5_EEES6_NS3_ILi8EEEEEENS2_IJNS2_IJNS3_ILi64EEESA_EEES4_NS3_ILi1024EEEEEEEEDaRKT_RKT0_RKT1_RKT2_ENKUlRKT_RKT0_E_clIS6_S4_EEDaSX_S10_) ;  /* 0xfffc171000007944 */ /* 0x020fea0003c3ffff */
[----:B-----5:R2:W-:Y:S01]  /*47f50*/  STL.64 [R1+0x1580], R2 ;  /* 0x0015800201007387 */ /* 0x0205e20000100a00 */
[----:B------:R-:W-:Y:S02]  /*47f60*/  MOV R26, R4 ;  /* 0x00000004001a7202 */ /* 0x000fe40000000f00 */
[----:B------:R-:W-:Y:S02]  /*47f70*/  MOV R4, 0x47f90 ;  /* 0x00047f9000047802 */ /* 0x000fe40000000f00 */
[----:B-12---:R-:W-:Y:S05]  /*47f80*/  CALL.REL.NOINC `($_ZN7cutlass13device_kernelIN5flash19enable_sm80_to_sm89INS1_16FlashAttnBwdSm80INS1_25CollectiveMainloopBwdSm80ILi2ELi2EN4cute5tupleIJNS5_1CILi128EEES8_NS7_ILi64EEEEEENS_6half_tEfNS_4arch4Sm80ELb1ELb0ELb1ELb0ELb1ELb0ELb0ELb0ELi2ELi4ELi4ELi4ELb0EEENS1_24CollectiveEpilogueBwdGQAISA_fSD_Li256ELb0ELb1EEENS1_25SingleTileBwdLPTSchedulerILb0ELi128ELb1EEEEEEEEEvNT_6ParamsE$_ZN4cute3eso3ESOILb0ELb0EJNS_5tupleIJiNS_1CILi512EEEEEENS2_IJiiEEENS3_ILi1024EEEEEC2ERKS5_RKS6_RKS7_) ;  /* 0xfffbdc4000007944 */ /* 0x006fea0003c3ffff */
[----:B------:R2:W5:Y:S04]  /*47f90*/  LDL R5, [R1+0x1598] ;  /* 0x0015980001057983 */ /* 0x0005680000100800 */
[----:B-1----:R2:W5:Y:S01]  /*47fa0*/  LDL.64 R2, [R1+0x1590] ;  /* 0x0015900001027983 */ /* 0x0025620000100a00 */
[----:B------:R-:W-:-:S03]  /*47fb0*/  MOV R26, 0x47fd0 ;  /* 0x00047fd0001a7802 */ /* 0x000fc60000000f00 */
[----:B--2--5:R-:W-:Y:S05]  /*47fc0*/  CALL.REL.NOINC `($_ZN7cutlass13device_kernelIN5flash19enable_sm80_to_sm89INS1_16FlashAttnBwdSm80INS1_25CollectiveMainloopBwdSm80ILi2ELi2EN4cute5tupleIJNS5_1CILi128EEES8_NS7_ILi64EEEEEENS_6half_tEfNS_4arch4Sm80ELb1ELb0ELb1ELb0ELb1ELb0ELb0ELb0ELi2ELi4ELi4ELi4ELb0EEENS1_24CollectiveEpilogueBwdGQAISA_fSD_Li256ELb0ELb1EEENS1_25SingleTileBwdLPTSchedulerILb0ELi128ELb1EEEEEEEEEvNT_6ParamsE$_ZN4cute5tupleIJNS0_IJNS0_IJNS_1CILi2EEES2_EEES3_NS1_ILi8EEEEEENS0_IJNS0_IJiNS1_ILi512EEEEEENS0_IJiiEEENS1_ILi1024EEEEEEEEC2ERKS5_RKSA_) ;  /* 0xfffc084000007944 */ /* 0x024fea0003c3ffff */
        /* <DEDUP_REMOVED lines=16> */
[----:B------:R-:W-:-:S03]  /*480d0*/  MOV R12, 0x48100 ;  /* 0x00048100000c7802 */ /* 0x000fc60000000f00 */
        /* <DEDUP_REMOVED lines=31> */
[----:B-1---5:R-:W-:Y:S05]  /*482d0*/  CALL.REL.NOINC `($_ZN7cutlass13device_kernelIN5flash19enable_sm80_to_sm89INS1_16FlashAttnBwdSm80INS1_25CollectiveMainloopBwdSm80ILi2ELi2EN4cute5tupleIJNS5_1CILi128EEES8_NS7_ILi64EEEEEENS_6half_tEfNS_4arch4Sm80ELb1ELb0ELb1ELb0ELb1ELb0ELb0ELb0ELi2ELi4ELi4ELi4ELb0EEENS1_24CollectiveEpilogueBwdGQAISA_fSD_Li256ELb0ELb1EEENS1_25SingleTileBwdLPTSchedulerILb0ELi128ELb1EEEEEEEEEvNT_6ParamsE$_ZN4cute3eso3ESOILb1ELb0EJNS_6LayoutINS_5tupleIJNS3_IJNS_1CILi8EEENS4_ILi1EEEEEENS4_ILi2EEENS3_IJNS4_ILi4EEES8_EEEEEENS3_IJNS3_IJS6_NS4_ILi0EEEEEES5_NS3_IJNS4_ILi32EEENS4_ILi16EEEEEEEEEEENS_10ViewEngineIPN7cutlass6half_tEEEEEC2ERKSI_RKSN_) ;  /* 0xfffc006000007944 */ /* 0x022fea0003c3ffff */
[----:B------:R2:W5:Y:S01]  /*482e0*/  LDL.64 R90, [R1+0x1580] ;  /* 0x00158000015a7983 */ /* 0x0005620000100a00 */
[----:B------:R-:W-:-:S02]  /*482f0*/  MOV R7, R8 ;  /* 0x0000000800077202 */ /* 0x000fc40000000f00 */
[----:B------:R-:W-:Y:S02]  /*48300*/  MOV R4, 0x48320 ;  /* 0x0004832000047802 */ /* 0x000fe40000000f00 */
[----:B-12--5:R-:W-:Y:S05]  /*48310*/  CALL.REL.NOINC `($_ZN7cutlass13device_kernelIN5flash19enable_sm80_to_sm89INS1_16FlashAttnBwdSm80INS1_25CollectiveMainloopBwdSm80ILi2ELi2EN4cute5tupleIJNS5_1CILi128EEES8_NS7_ILi64EEEEEENS_6half_tEfNS_4arch4Sm80ELb1ELb0ELb1ELb0ELb1ELb0ELb0ELb0ELi2ELi4ELi4ELi4ELb0EEENS1_24CollectiveEpilogueBwdGQAISA_fSD_Li256ELb0ELb1EEENS1_25SingleTileBwdLPTSchedulerILb0ELi128ELb1EEEEEEEEEvNT_6ParamsE$_ZN4cute3eso3ESOILb1ELb0EJNS_6LayoutINS_5tupleIJNS3_IJNS3_IJNS_1CILi4EEENS4_ILi2EEEEEENS4_ILi1EEEEEES6_NS4_ILi8EEEEEENS3_IJNS3_IJNS3_IJS8_NS4_ILi32EEEEEENS4_ILi0EEEEEENS4_ILi64EEES5_EEEEENS_10ViewEngineIPN7cutlass6half_tEEEEEC2ERKSI_RKSN_) ;  /* 0xfffbf1b000007944 */ /* 0x026fea0003c3ffff */
[----:B------:R2:W5:Y:S04]  /*48320*/  LDL.64 R88, [R1+0x1580] ;  /* 0x0015800001587983 */ /* 0x0005680000100a00 */
[----:B-1----:R2:W5:Y:S01]  /*48330*/  LD.E.64 R2, [R94.64+0x8] ;  /* 0x000008085e027980 */ /* 0x002562000c101b00 */
[----:B------:R-:W-:Y:S02]  /*48340*/  MOV R38, R83 ;  /* 0x0000005300267202 */ /* 0x000fe40000000f00 */
[----:B------:R-:W-:Y:S02]  /*48350*/  MOV R46, 0x48370 ;  /* 0x00048370002e7802 */ /* 0x000fe40000000f00 */
[----:B--2--5:R-:W-:Y:S05]  /*48360*/  CALL.REL.NOINC `($_ZN7cutlass13device_kernelIN5flash19enable_sm80_to_sm89INS1_16FlashAttnBwdSm80INS1_25CollectiveMainloopBwdSm80ILi2ELi2EN4cute5tupleIJNS5_1CILi128EEES8_NS7_ILi64EEEEEENS_6half_tEfNS_4arch4Sm80ELb1ELb0ELb1ELb0ELb1ELb0ELb0ELb0ELi2ELi4ELi4ELi4ELb0EEENS1_24CollectiveEpilogueBwdGQAISA_fSD_Li256ELb0ELb1EEENS1_25SingleTileBwdLPTSchedulerILb0ELi128ELb1EEEEEEEEEvNT_6ParamsE$_ZN4cute8smem_ptrIPN7cutlass6half_tEECI1NS_12iter_adaptorIS3_S4_EEES3_) ;  /* 0xfffc094000007944 */ /* 0x024fea0003c3ffff */
[----:B-1----:R1:W5:Y:S01]  /*48370*/  LDL.64 R2, [R1+0x1580] ;  /* 0x0015800001027983 */ /* 0x0023620000100a00 */
[----:B------:R-:W-:-:S03]  /*48380*/  MOV R38, 0x483a0 ;  /* 0x000483a000267802 */ /* 0x000fc60000000f00 */
[----:B-1---5:R-:W-:Y:S05]  /*48390*/  CALL.REL.NOINC `($_ZN7cutlass13device_kernelIN5flash19enable_sm80_to_sm89INS1_16FlashAttnBwdSm80INS1_25CollectiveMainloopBwdSm80ILi2ELi2EN4cute5tupleIJNS5_1CILi128EEES8_NS7_ILi64EEEEEENS_6half_tEfNS_4arch4Sm80ELb1ELb0ELb1ELb0ELb1ELb0ELb0ELb0ELi2ELi4ELi4ELi4ELb0EEENS1_24CollectiveEpilogueBwdGQAISA_fSD_Li256ELb0ELb1EEENS1_25SingleTileBwdLPTSchedulerILb0ELi128ELb1EEEEEEEEEvNT_6ParamsE$_ZN4cute3eso3ESOILb1ELb0EJNS_6LayoutINS_5tupleIJNS3_IJNS_1CILi8EEENS4_ILi1EEEEEENS4_ILi2EEEEEENS3_IJNS3_IJS6_NS4_ILi0EEEEEENS4_ILi4096EEEEEEEENS_10ViewEngineINS_8smem_ptrIPN7cutlass6half_tEEEEEEEC2ERKSE_RKSL_) ;  /* 0xfffbfd9000007944 */ /* 0x022fea0003c3ffff */
[----:B-1----:R1:W5:Y:S01]  /*483a0*/  LDL.64 R36, [R1+0x1580] ;  /* 0x0015800001247983 */ /* 0x0023620000100a00 */
[----:B------:R-:W-:Y:S01]  /*483b0*/  IMAD.MOV.U32 R38, RZ, RZ, R90 ;  /* 0x000000ffff267224 */ /* 0x000fe200078e005a */
[----:B------:R-:W-:-:S02]  /*483c0*/  MOV R39, R91 ;  /* 0x0000005b00277202 */ /* 0x000fc40000000f00 */
[----:B------:R-:W-:Y:S02]  /*483d0*/  MOV R48, 0x483f0 ;  /* 0x000483f000307802 */ /* 0x000fe40000000f00 */
[----:B-1---5:R-:W-:Y:S05]  /*483e0*/  CALL.REL.NOINC `($_ZN7cutlass13device_kernelIN5flash19enable_sm80_to_sm89INS1_16FlashAttnBwdSm80INS1_25CollectiveMainloopBwdSm80ILi2ELi2EN4cute5tupleIJNS5_1CILi128EEES8_NS7_ILi64EEEEEENS_6half_tEfNS_4arch4Sm80ELb1ELb0ELb1ELb0ELb1ELb0ELb0ELb0ELi2ELi4ELi4ELi4ELb0EEENS1_24CollectiveEpilogueBwdGQAISA_fSD_Li256ELb0ELb1EEENS1_25SingleTileBwdLPTSchedulerILb0ELi128ELb1EEEEEEEEEvNT_6ParamsE$_ZN4cute3eso3ESOILb1ELb0EJNS_6LayoutINS_5tupleIJNS3_IJNS_1CILi8EEENS4_ILi1EEEEEENS4_ILi2EEEEEENS3_IJNS3_IJS6_NS4_ILi0EEEEEES5_EEEEENS_10ViewEngineIPN7cutlass6half_tEEEEEC2ERKSD_RKSI_) ;  /* 0xfffbfed000007944 */ /* 0x022fea0003c3ffff */
[----:B------:R2:W5:Y:S01]  /*483f0*/  LDL.64 R2, [R1+0x1580] ;  /* 0x0015800001027983 */ /* 0x0005620000100a00 */
[----:B-1----:R-:W-:-:S03]  /*48400*/  MOV R46, 0x48420 ;  /* 0x00048420002e7802 */ /* 0x002fc60000000f00 */
[----:B--2--5:R-:W-:Y:S05]  /*48410*/  CALL.REL.NOINC `($_ZN7cutlass13device_kernelIN5flash19enable_sm80_to_sm89INS1_16FlashAttnBwdSm80INS1_25CollectiveMainloopBwdSm80ILi2ELi2EN4cute5tupleIJNS5_1CILi128EEES8_NS7_ILi64EEEEEENS_6half_tEfNS_4arch4Sm80ELb1ELb0ELb1ELb0ELb1ELb0ELb0ELb0ELi2ELi4ELi4ELi4ELb0EEENS1_24CollectiveEpilogueBwdGQAISA_fSD_Li256ELb0ELb1EEENS1_25SingleTileBwdLPTSchedulerILb0ELi128ELb1EEEEEEEEEvNT_6ParamsE$_ZN4cute3eso3ESOILb1ELb0EJNS_6LayoutINS_5tupleIJNS3_IJNS_1CILi8EEENS4_ILi1EEEEEENS3_IJNS4_ILi2EEEEEEEEENS3_IJNS3_IJS6_NS4_ILi0EEEEEENS3_IJNS4_ILi4096EEEEEEEEEEENS_10ViewEngineINS_8smem_ptrIPN7cutlass6half_tEEEEEEEC2ERKSG_RKSN_) ;  /* 0xfffbfb1000007944 */ /* 0x024fea0003c3ffff */
[----:B-1----:R1:W5:Y:S01]  /*48420*/  LDL.64 R36, [R1+0x1580] ;  /* 0x0015800001247983 */ /* 0x0023620000100a00 */
[----:B------:R-:W-:-:S03]  /*48430*/  MOV R46, 0x48450 ;  /* 0x00048450002e7802 */ /* 0x000fc60000000f00 */
[----:B-1---5:R-:W-:Y:S05]  /*48440*/  CALL.REL.NOINC `($_ZN7cutlass13device_kernelIN5flash19enable_sm80_to_sm89INS1_16FlashAttnBwdSm80INS1_25CollectiveMainloopBwdSm80ILi2ELi2EN4cute5tupleIJNS5_1CILi128EEES8_NS7_ILi64EEEEEENS_6half_tEfNS_4arch4Sm80ELb1ELb0ELb1ELb0ELb1ELb0ELb0ELb0ELi2ELi4ELi4ELi4ELb0EEENS1_24CollectiveEpilogueBwdGQAISA_fSD_Li256ELb0ELb1EEENS1_25SingleTileBwdLPTSchedulerILb0ELi128ELb1EEEEEEEEEvNT_6ParamsE$_ZN4cute3eso3ESOILb1ELb0EJNS_6LayoutINS_5tupleIJNS3_IJNS_1CILi8EEENS4_ILi1EEEEEENS3_IJNS4_ILi2EEEEEEEEENS3_IJNS3_IJS6_NS4_ILi0EEEEEENS3_IJS5_EEEEEEEENS_10ViewEngineIPN7cutlass6half_tEEEEEC2ERKSF_RKSK_) ;  /* 0xfffbfbe000007944 */ /* 0x022fea0003c3ffff */
[----:B-1----:R1:W5:Y:S01]  /*48450*/  LDL.64 R2, [R1+0x1580] ;  /* 0x0015800001027983 */ /* 0x0023620000100a00 */
[----:B------:R-:W-:-:S03]  /*48460*/  MOV R46, 0x48480 ;  /* 0x00048480002e7802 */ /* 0x000fc60000000f00 */
[----:B-1---5:R-:W-:Y:S05]  /*48470*/  CALL.REL.NOINC `($_ZN7cutlass13device_kernelIN5flash19enable_sm80_to_sm89INS1_16FlashAttnBwdSm80INS1_25CollectiveMainloopBwdSm80ILi2ELi2EN4cute5tupleIJNS5_1CILi128EEES8_NS7_ILi64EEEEEENS_6half_tEfNS_4arch4Sm80ELb1ELb0ELb1ELb0ELb1ELb0ELb0ELb0ELi2ELi4ELi4ELi4ELb0EEENS1_24CollectiveEpilogueBwdGQAISA_fSD_Li256ELb0ELb1EEENS1_25SingleTileBwdLPTSchedulerILb0ELi128ELb1EEEEEEEEEvNT_6ParamsE$_ZN4cute3eso3ESOILb1ELb0EJNS_6LayoutINS_5tupleIJNS3_IJNS3_IJNS_1CILi8EEENS4_ILi1EEEEEES6_EEENS3_IJNS3_IJS6_S6_EEENS4_ILi2EEEEEEEEENS3_IJNS3_IJNS3_IJS6_NS4_ILi0EEEEEESD_EEENS3_IJNS3_IJSD_SD_EEES5_EEEEEEEENS_10ViewEngineIPN7cutlass6half_tEEEEEC2ERKSJ_RKSO_) ;  /* 0xfffbf1c000007944 */ /* 0x022fea0003c3ffff */
[----:B-1----:R1:W5:Y:S01]  /*48480*/  LDL.64 R38, [R1+0x1580] ;  /* 0x0015800001267983 */ /* 0x0023620000100a00 */
[----:B------:R-:W-:-:S03]  /*48490*/  MOV R46, 0x484b0 ;  /* 0x000484b0002e7802 */ /* 0x000fc60000000f00 */
[----:B-1---5:R-:W-:Y:S05]  /*484a0*/  CALL.REL.NOINC `($_ZN7cutlass13device_kernelIN5flash19enable_sm80_to_sm89INS1_16FlashAttnBwdSm80INS1_25CollectiveMainloopBwdSm80ILi2ELi2EN4cute5tupleIJNS5_1CILi128EEES8_NS7_ILi64EEEEEENS_6half_tEfNS_4arch4Sm80ELb1ELb0ELb1ELb0ELb1ELb0ELb0ELb0ELi2ELi4ELi4ELi4ELb0EEENS1_24CollectiveEpilogueBwdGQAISA_fSD_Li256ELb0ELb1EEENS1_25SingleTileBwdLPTSchedulerILb0ELi128ELb1EEEEEEEEEvNT_6ParamsE$_ZN4cute3eso3ESOILb1ELb0EJNS_6LayoutINS_5tupleIJNS3_IJNS3_IJNS_1CILi8EEENS4_ILi1EEEEEES6_EEENS3_IJNS3_IJS6_S6_EEENS4_ILi2EEEEEEEEENS3_IJNS3_IJNS3_IJS6_NS4_ILi0EEEEEESD_EEENS3_IJNS3_IJSD_SD_EEENS4_ILi4096EEEEEEEEEEENS_10ViewEngineINS_8smem_ptrIPN7cutlass6half_tEEEEEEEC2ERKSK_RKSR_) ;  /* 0xfffbf0d000007944 */ /* 0x022fea0003c3ffff */
[----:B-1----:R1:W5:Y:S01]  /*484b0*/  LDL.64 R2, [R1+0x1580] ;  /* 0x0015800001027983 */ /* 0x0023620000100a00 */
[----:B------:R-:W-:-:S03]  /*484c0*/  MOV R48, 0x484e0 ;  /* 0x000484e000307802 */ /* 0x000fc60000000f00 */
[----:B-1---5:R-:W-:Y:S05]  /*484d0*/  CALL.REL.NOINC `($_ZN7cutlass13device_kernelIN5flash19enable_sm80_to_sm89INS1_16FlashAttnBwdSm80INS1_25CollectiveMainloopBwdSm80ILi2ELi2EN4cute5tupleIJNS5_1CILi128EEES8_NS7_ILi64EEEEEENS_6half_tEfNS_4arch4Sm80ELb1ELb0ELb1ELb0ELb1ELb0ELb0ELb0ELi2ELi4ELi4ELi4ELb0EEENS1_24CollectiveEpilogueBwdGQAISA_fSD_Li256ELb0ELb1EEENS1_25SingleTileBwdLPTSchedulerILb0ELi128ELb1EEEEEEEEEvNT_6ParamsE$_ZN4cute3eso3ESOILb1ELb0EJNS_6LayoutINS_5tupleIJNS3_IJNS_1CILi8EEENS4_ILi1EEEEEENS4_ILi2EEEEEENS3_IJNS3_IJS6_NS4_ILi0EEEEEES5_EEEEENS_10ViewEngineIPN7cutlass6half_tEEEEEC2ERKSD_RKSI_) ;  /* 0xfffbfde000007944 */ /* 0x022fea0003c3ffff */
[----:B------:R2:W5:Y:S01]  /*484e0*/  LDL.64 R8, [R1+0x1580] ;  /* 0x0015800001087983 */ /* 0x0005620000100a00 */
[----:B-1----:R-:W-:Y:S02]  /*484f0*/  MOV R38, R83 ;  /* 0x0000005300267202 */ /* 0x002fe40000000f00 */
[----:B------:R-:W-:Y:S02]  /*48500*/  MOV R46, 0x48520 ;  /* 0x00048520002e7802 */ /* 0x000fe40000000f00 */
[----:B--2--5:R-:W-:Y:S05]  /*48510*/  CALL.REL.NOINC `($_ZN7cutlass13device_kernelIN5flash19enable_sm80_to_sm89INS1_16FlashAttnBwdSm80INS1_25CollectiveMainloopBwdSm80ILi2ELi2EN4cute5tupleIJNS5_1CILi128EEES8_NS7_ILi64EEEEEENS_6half_tEfNS_4arch4Sm80ELb1ELb0ELb1ELb0ELb1ELb0ELb0ELb0ELi2ELi4ELi4ELi4ELb0EEENS1_24CollectiveEpilogueBwdGQAISA_fSD_Li256ELb0ELb1EEENS1_25SingleTileBwdLPTSchedulerILb0ELi128ELb1EEEEEEEEEvNT_6ParamsE$_ZN4cute8smem_ptrIPN7cutlass6half_tEECI1NS_12iter_adaptorIS3_S4_EEES3_) ;  /* 0xfffc079000007944 */ /* 0x024fea0003c3ffff */
[----:B-1----:R1:W5:Y:S01]  /*48520*/  LDL.64 R2, [R1+0x1580] ;  /* 0x0015800001027983 */ /* 0x0023620000100a00 */
[----:B------:R-:W-:-:S03]  /*48530*/  MOV R38, 0x48550 ;  /* 0x0004855000267802 */ /* 0x000fc60000000f00 */
[----:B-1---5:R-:W-:Y:S05]  /*48540*/  CALL.REL.NOINC `($_ZN7cutlass13device_kernelIN5flash19enable_sm80_to_sm89INS1_16FlashAttnBwdSm80INS1_25CollectiveMainloopBwdSm80ILi2ELi2EN4cute5tupleIJNS5_1CILi128EEES8_NS7_ILi64EEEEEENS_6half_tEfNS_4arch4Sm80ELb1ELb0ELb1ELb0ELb1ELb0ELb0ELb0ELi2ELi4ELi4ELi4ELb0EEENS1_24CollectiveEpilogueBwdGQAISA_fSD_Li256ELb0ELb1EEENS1_25SingleTileBwdLPTSchedulerILb0ELi128ELb1EEEEEEEEEvNT_6ParamsE$_ZN4cute3eso3ESOILb1ELb0EJNS_6LayoutINS_5tupleIJNS3_IJNS_1CILi8EEENS4_ILi1EEEEEENS4_ILi2EEEEEENS3_IJNS3_IJS6_NS4_ILi0EEEEEENS4_ILi4096EEEEEEEENS_10ViewEngineINS_8smem_ptrIPN7cutlass6half_tEEEEEEEC2ERKSE_RKSL_) ;  /* 0xfffbfbe000007944 */ /* 0x022fea0003c3ffff */
[----:B------:R2:W5:Y:S01]  /*48550*/  LDL.64 R10, [R1+0x1580] ;  /* 0x00158000010a7983 */ /* 0x0005620000100a00 */
[----:B------:R-:W-:-:S02]  /*48560*/  MOV R47, RZ ;  /* 0x000000ff002f7202 */ /* 0x000fc40000000f00 */
[----:B------:R-:W-:Y:S02]  /*48570*/  MOV R46, 0x48590 ;  /* 0x00048590002e7802 */ /* 0x000fe40000000f00 */
[----:B-12--5:R-:W-:Y:S05]  /*48580*/  CALL.REL.NOINC `($_ZN7cutlass13device_kernelIN5flash19enable_sm80_to_sm89INS1_16FlashAttnBwdSm80INS1_25CollectiveMainloopBwdSm80ILi2ELi2EN4cute5tupleIJNS5_1CILi128EEES8_NS7_ILi64EEEEEENS_6half_tEfNS_4arch4Sm80ELb1ELb0ELb1ELb0ELb1ELb0ELb0ELb0ELi2ELi4ELi4ELi4ELb0EEENS1_24CollectiveEpilogueBwdGQAISA_fSD_Li256ELb0ELb1EEENS1_25SingleTileBwdLPTSchedulerILb0ELi128ELb1EEEEEEEEEvNT_6ParamsE$_ZN4cute3eso3ESOILb1ELb0EJNS_10UnderscoreEiEEC2ERKS2_RKi) ;  /* 0xfffbe61000007944 */ /* 0x026fea0003c3ffff */
[----:B------:R-:W2:Y:S01]  /*48590*/  LDL R37, [R1+0x1580] ;  /* 0x0015800001257983 */ /* 0x000ea20000100800 */
        /* <DEDUP_REMOVED lines=9> */
[----:B------:R-:W-:-:S03]  /*48630*/  MOV R38, 0x48650 ;  /* 0x0004865000267802 */ /* 0x000fc60000000f00 */
[----:B-1---5:R-:W-:Y:S05]  /*48640*/  CALL.REL.NOINC `($_ZN7cutlass13device_kernelIN5flash19enable_sm80_to_sm89INS1_16FlashAttnBwdSm80INS1_25CollectiveMainloopBwdSm80ILi2ELi2EN4cute5tupleIJNS5_1CILi128EEES8_NS7_ILi64EEEEEENS_6half_tEfNS_4arch4Sm80ELb1ELb0ELb1ELb0ELb1ELb0ELb0ELb0ELi2ELi4ELi4ELi4ELb0EEENS1_24CollectiveEpilogueBwdGQAISA_fSD_Li256ELb0ELb1EEENS1_25SingleTileBwdLPTSchedulerILb0ELi128ELb1EEEEEEEEEvNT_6ParamsE$_ZN4cute3eso3ESOILb1ELb0EJNS_6LayoutINS_5tupleIJNS3_IJNS_1CILi8EEENS4_ILi1EEEEEEEEENS3_IJNS3_IJS6_NS4_ILi0EEEEEEEEEEENS_10ViewEngineINS_8smem_ptrIPN7cutlass6half_tEEEEEEEC2ERKSC_RKSJ_) ;  /* 0xfffbf81000007944 */ /* 0x022fea0003c3ffff */
[----:B-1----:R1:W5:Y:S01]  /*48650*/  LDL.64 R2, [R1+0x1580] ;  /* 0x0015800001027983 */ /* 0x0023620000100a00 */
[----:B------:R-:W-:Y:S02]  /*48660*/  MOV R47, RZ ;  /* 0x000000ff002f7202 */ /* 0x000fe40000000f00 */
[----:B------:R-:W-:-:S02]  /*48670*/  MOV R46, 0x48690 ;  /* 0x00048690002e7802 */ /* 0x000fc40000000f00 */
[----:B-1---5:R-:W-:Y:S05]  /*48680*/  CALL.REL.NOINC `($_ZN7cutlass13device_kernelIN5flash19enable_sm80_to_sm89INS1_16FlashAttnBwdSm80INS1_25CollectiveMainloopBwdSm80ILi2ELi2EN4cute5tupleIJNS5_1CILi128EEES8_NS7_ILi64EEEEEENS_6half_tEfNS_4arch4Sm80ELb1ELb0ELb1ELb0ELb1ELb0ELb0ELb0ELi2ELi4ELi4ELi4ELb0EEENS1_24CollectiveEpilogueBwdGQAISA_fSD_Li256ELb0ELb1EEENS1_25SingleTileBwdLPTSchedulerILb0ELi128ELb1EEEEEEEEEvNT_6ParamsE$_ZN4cute3eso3ESOILb1ELb0EJNS_10UnderscoreEiEEC2ERKS2_RKi) ;  /* 0xfffbe51000007944 */ /* 0x022fea0003c3ffff */
[----:B------:R-:W2:Y:S01]  /*48690*/  LDL R37, [R1+0x1580] ;  /* 0x0015800001257983 */ /* 0x000ea20000100800 */
[----:B------:R-:W-:-:S02]  /*486a0*/  MOV R38, 0x486d0 ;  /* 0x000486d000267802 */ /* 0x000fc40000000f00 */
[----:B--2---:R-:W-:Y:S02]  /*486b0*/  SHF.L.U32 R37, R37, 0x3, RZ ;  /* 0x0000000325257819 */ /* 0x004fe400000006ff */
[----:B-1----:R-:W-:Y:S05]  /*486c0*/  CALL.REL.NOINC `($_ZN7cutlass13device_kernelIN5flash19enable_sm80_to_sm89INS1_16FlashAttnBwdSm80INS1_25CollectiveMainloopBwdSm80ILi2ELi2EN4cute5tupleIJNS5_1CILi128EEES8_NS7_ILi64EEEEEENS_6half_tEfNS_4arch4Sm80ELb1ELb0ELb1ELb0ELb1ELb0ELb0ELb0ELi2ELi4ELi4ELi4ELb0EEENS1_24CollectiveEpilogueBwdGQAISA_fSD_Li256ELb0ELb1EEENS1_25SingleTileBwdLPTSchedulerILb0ELi128ELb1EEEEEEEEEvNT_6ParamsE$_ZN4cute3eso3ESOILb1ELb0EJNS_6LayoutINS_5tupleIJNS3_IJNS_1CILi8EEENS4_ILi1EEEEEEEEENS3_IJNS3_IJS6_NS4_ILi0EEEEEEEEEEEiEEC2ERKSC_RKi) ;  /* 0xfffbf82000007944 */ /* 0x002fea0003c3ffff */
[----:B------:R-:W2:Y:S01]  /*486d0*/  LDL R5, [R1+0x1580] ;  /* 0x0015800001057983 */ /* 0x000ea20000100800 */
        /* <DEDUP_REMOVED lines=9> */
[----:B------:R-:W-:-:S03]  /*48770*/  MOV R46, 0x48790 ;  /* 0x00048790002e7802 */ /* 0x000fc60000000f00 */
[----:B-1---5:R-:W-:Y:S05]  /*48780*/  CALL.REL.NOINC `($_ZN7cutlass13device_kernelIN5flash19enable_sm80_to_sm89INS1_16FlashAttnBwdSm80INS1_25CollectiveMainloopBwdSm80ILi2ELi2EN4cute5tupleIJNS5_1CILi128EEES8_NS7_ILi64EEEEEENS_6half_tEfNS_4arch4Sm80ELb1ELb0ELb1ELb0ELb1ELb0ELb0ELb0ELi2ELi4ELi4ELi4ELb0EEENS1_24CollectiveEpilogueBwdGQAISA_fSD_Li256ELb0ELb1EEENS1_25SingleTileBwdLPTSchedulerILb0ELi128ELb1EEEEEEEEEvNT_6ParamsE$_ZN4cute8smem_ptrIPN7cutlass9uint128_tEECI1NS_12iter_adaptorIS3_S4_EEES3_) ;  /* 0xfffc056000007944 */ /* 0x022fea0003c3ffff */
[----:B-1----:R1:W5:Y:S01]  /*48790*/  LDL.64 R2, [R1+0x1580] ;  /* 0x0015800001027983 */ /* 0x0023620000100a00 */
[----:B------:R-:W-:-:S03]  /*487a0*/  MOV R46, 0x487c0 ;  /* 0x000487c0002e7802 */ /* 0x000fc60000000f00 */
[----:B-1---5:R-:W-:Y:S05]  /*487b0*/  CALL.REL.NOINC `($_ZN7cutlass13device_kernelIN5flash19enable_sm80_to_sm89INS1_16FlashAttnBwdSm80INS1_25CollectiveMainloopBwdSm80ILi2ELi2EN4cute5tupleIJNS5_1CILi128EEES8_NS7_ILi64EEEEEENS_6half_tEfNS_4arch4Sm80ELb1ELb0ELb1ELb0ELb1ELb0ELb0ELb0ELi2ELi4ELi4ELi4ELb0EEENS1_24CollectiveEpilogueBwdGQAISA_fSD_Li256ELb0ELb1EEENS1_25SingleTileBwdLPTSchedulerILb0ELi128ELb1EEEEEEEEEvNT_6ParamsE$_ZN4cute3eso3ESOILb1ELb0EJNS_6LayoutINS_5tupleIJNS3_IJNS_1CILi1EEES5_EEEEEENS3_IJNS3_IJS5_NS4_ILi0EEEEEEEEEEENS_10ViewEngineINS_8smem_ptrIPN7cutlass9uint128_tEEEEEEEC2ERKSB_RKSI_) ;  /* 0xfffbf15000007944 */ /* 0x022fea0003c3ffff */
[----:B------:R2:W5:Y:S01]  /*487c0*/  LDL R4, [R1+0x1580] ;  /* 0x0015800001047983 */ /* 0x0005620000100800 */
[----:B-1----:R-:W-:-:S03]  /*487d0*/  MOV R38, 0x487f0 ;  /* 0x000487f000267802 */ /* 0x002fc60000000f00 */
[----:B--2--5:R-:W-:Y:S05]  /*487e0*/  CALL.REL.NOINC `($_ZN7cutlass13device_kernelIN5flash19enable_sm80_to_sm89INS1_16FlashAttnBwdSm80INS1_25CollectiveMainloopBwdSm80ILi2ELi2EN4cute5tupleIJNS5_1CILi128EEES8_NS7_ILi64EEEEEENS_6half_tEfNS_4arch4Sm80ELb1ELb0ELb1ELb0ELb1ELb0ELb0ELb0ELi2ELi4ELi4ELi4ELb0EEENS1_24CollectiveEpilogueBwdGQAISA_fSD_Li256ELb0ELb1EEENS1_25SingleTileBwdLPTSchedulerILb0ELi128ELb1EEEEEEEEEvNT_6ParamsE$_ZN4cute3eso3ESOILb1ELb0EJNS_6LayoutINS_5tupleIJNS3_IJNS_1CILi4EEENS4_ILi1EEEEEEEEENS3_IJNS3_IJS6_NS4_ILi0EEEEEEEEEEENS_10ViewEngineIPjEEEEC2ERKSC_RKSF_) ;  /* 0xfffbf63000007944 */ /* 0x024fea0003c3ffff */
        /* <DEDUP_REMOVED lines=9> */
[----:B-1----:R-:W-:Y:S05]  /*48880*/  CALL.REL.NOINC `($_ZN7cutlass13device_kernelIN5flash19enable_sm80_to_sm89INS1_16FlashAttnBwdSm80INS1_25CollectiveMainloopBwdSm80ILi2ELi2EN4cute5tupleIJNS5_1CILi128EEES8_NS7_ILi64EEEEEENS_6half_tEfNS_4arch4Sm80ELb1ELb0ELb1ELb0ELb1ELb0ELb0ELb0ELi2ELi4ELi4ELi4ELb0EEENS1_24CollectiveEpilogueBwdGQAISA_fSD_Li256ELb0ELb1EEENS1_25SingleTileBwdLPTSchedulerILb0ELi128ELb1EEEEEEEEEvNT_6ParamsE$_ZN4cute3eso3ESOILb1ELb0EJNS_10UnderscoreEiEEC2ERKS2_RKi) ;  /* 0xfffbe31000007944 */ /* 0x002fea0003c3ffff */
[----:B------:R-:W2:Y:S01]  /*48890*/  LDL R37, [R1+0x1580] ;  /* 0x0015800001257983 */ /* 0x000ea20000100800 */
        /* <DEDUP_REMOVED lines=12> */
[----:B------:R-:W-:Y:S02]  /*48960*/  MOV R47, 0x1 ;  /* 0x00000001002f7802 */ /* 0x000fe40000000f00 */
[----:B------:R-:W-:Y:S02]  /*48970*/  MOV R46, 0x48990 ;  /* 0x00048990002e7802 */ /* 0x000fe40000000f00 */
[----:B-1---5:R-:W-:Y:S05]  /*48980*/  CALL.REL.NOINC `($_ZN7cutlass13device_kernelIN5flash19enable_sm80_to_sm89INS1_16FlashAttnBwdSm80INS1_25CollectiveMainloopBwdSm80ILi2ELi2EN4cute5tupleIJNS5_1CILi128EEES8_NS7_ILi64EEEEEENS_6half_tEfNS_4arch4Sm80ELb1ELb0ELb1ELb0ELb1ELb0ELb0ELb0ELi2ELi4ELi4ELi4ELb0EEENS1_24CollectiveEpilogueBwdGQAISA_fSD_Li256ELb0ELb1EEENS1_25SingleTileBwdLPTSchedulerILb0ELi128ELb1EEEEEEEEEvNT_6ParamsE$_ZN4cute3eso3ESOILb1ELb0EJNS_10UnderscoreEiEEC2ERKS2_RKi) ;  /* 0xfffbe21000007944 */ /* 0x022fea0003c3ffff */
[----:B------:R-:W2:Y:S01]  /*48990*/  LDL R37, [R1+0x1580] ;  /* 0x0015800001257983 */ /* 0x000ea20000100800 */
[----:B------:R-:W-:Y:S02]  /*489a0*/  MOV R38, 0x489d0 ;  /* 0x000489d000267802 */ /* 0x000fe40000000f00 */
[----:B--2---:R-:W-:-:S02]  /*489b0*/  SHF.L.U32 R37, R37, 0x3, RZ ;  /* 0x0000000325257819 */ /* 0x004fc400000006ff */
        /* <DEDUP_REMOVED lines=28> */
[----:B--2--5:R-:W-:Y:S05]  /*48b80*/  CALL.REL.NOINC `($_ZN7cutlass13device_kernelIN5flash19enable_sm80_to_sm89INS1_16FlashAttnBwdSm80INS1_25CollectiveMainloopBwdSm80ILi2ELi2EN4cute5tupleIJNS5_1CILi128EEES8_NS7_ILi64EEEEEENS_6half_tEfNS_4arch4Sm80ELb1ELb0ELb1ELb0ELb1ELb0ELb0ELb0ELi2ELi4ELi4ELi4ELb0EEENS1_24CollectiveEpilogueBwdGQAISA_fSD_Li256ELb0ELb1EEENS1_25SingleTileBwdLPTSchedulerILb0ELi128ELb1EEEEEEEEEvNT_6ParamsE$_ZZN4cute5sliceINS_5tupleIJNS_10UnderscoreES2_NS_1CILi0EEEEEENS1_IJNS1_IJNS3_ILi1EEES4_EEEiNS3_ILi1024EEEEEEEEDaRKT_RKT0_ENKUlRKT_RKT0_E_clIS2_iEEDaSI_SL_) ;  /* 0xfffc0a2000007944 */ /* 0x024fea0003c3ffff */
[----:B------:R-:W-:Y:S02]  /*48b90*/  MOV R2, 0x48bb0 ;  /* 0x00048bb000027802 */ /* 0x000fe40000000f00 */
[----:B------:R-:W-:Y:S05]  /*48ba0*/  CALL.REL.NOINC `($_ZN7cutlass13device_kernelIN5flash19enable_sm80_to_sm89INS1_16FlashAttnBwdSm80INS1_25CollectiveMainloopBwdSm80ILi2ELi2EN4cute5tupleIJNS5_1CILi128EEES8_NS7_ILi64EEEEEENS_6half_tEfNS_4arch4Sm80ELb1ELb0ELb1ELb0ELb1ELb0ELb0ELb0ELi2ELi4ELi4ELi4ELb0EEENS1_24CollectiveEpilogueBwdGQAISA_fSD_Li256ELb0ELb1EEENS1_25SingleTileBwdLPTSchedulerILb0ELi128ELb1EEEEEEEEEvNT_6ParamsE$_ZZN4cute12filter_tupleINS_5tupleIJNS_10UnderscoreES2_NS_1CILi0EEEEEENS1_IJNS1_IJNS3_ILi1EEES4_EEEiNS3_ILi1024EEEEEEZNS_5sliceIS5_S9_EEDaRKT_RKT0_EUlRKT_RKT0_E_EEDaSD_SG_OT1_ENKUlDpSJ_E_clIJNS1_IJS7_EEENS1_IJiEEENS1_IJEEEEEEDaSQ_) ;  /* 0xfffc035000007944 */ /* 0x000fea0003c3ffff */
[----:B------:R-:W-:Y:S02]  /*48bb0*/  MOV R36, 0x48bd0 ;  /* 0x00048bd000247802 */ /* 0x000fe40000000f00 */
[----:B------:R-:W-:Y:S05]  /*48bc0*/  CALL.REL.NOINC `($_ZN7cutlass13device_kernelIN5flash19enable_sm80_to_sm89INS1_16FlashAttnBwdSm80INS1_25CollectiveMainloopBwdSm80ILi2ELi2EN4cute5tupleIJNS5_1CILi128EEES8_NS7_ILi64EEEEEENS_6half_tEfNS_4arch4Sm80ELb1ELb0ELb1ELb0ELb1ELb0ELb0ELb0ELi2ELi4ELi4ELi4ELb0EEENS1_24CollectiveEpilogueBwdGQAISA_fSD_Li256ELb0ELb1EEENS1_25SingleTileBwdLPTSchedulerILb0ELi128ELb1EEEEEEEEEvNT_6ParamsE$_ZN4cute5tupleIJNS0_IJNS0_IJNS_1CILi8EEENS1_ILi1EEEEEENS1_ILi2EEEEEENS0_IJNS0_IJS3_NS1_ILi0EEEEEEiEEEEEC2ERKS6_RKS9_) ;  /* 0xfffbfdc000007944 */ /* 0x000fea0003c3ffff */
[----:B-1----:R1:W5:Y:S01]  /*48bd0*/  LDL R3, [R1+0x1580] ;  /* 0x0015800001037983 */ /* 0x0023620000100800 */
[----:B------:R-:W-:-:S03]  /*48be0*/  MOV R6, 0x48c00 ;  /* 0x00048c0000067802 */ /* 0x000fc60000000f00 */
[----:B-1---5:R-:W-:Y:S05]  /*48bf0*/  CALL.REL.NOINC `($_ZN7cutlass13device_kernelIN5flash19enable_sm80_to_sm89INS1_16FlashAttnBwdSm80INS1_25CollectiveMainloopBwdSm80ILi2ELi2EN4cute5tupleIJNS5_1CILi128EEES8_NS7_ILi64EEEEEENS_6half_tEfNS_4arch4Sm80ELb1ELb0ELb1ELb0ELb1ELb0ELb0ELb0ELi2ELi4ELi4ELi4ELb0EEENS1_24CollectiveEpilogueBwdGQAISA_fSD_Li256ELb0ELb1EEENS1_25SingleTileBwdLPTSchedulerILb0ELi128ELb1EEEEEEEEEvNT_6ParamsE$_ZN4cute3eso3ESOILb0ELb1EJNS_6LayoutINS_5tupleIJNS3_IJNS_1CILi8EEENS4_ILi1EEEEEENS4_ILi2EEEEEENS3_IJNS3_IJS6_NS4_ILi0EEEEEEiEEEEESA_EEC2ERKSD_RKSA_) ;  /* 0xfffbddb000007944 */ /* 0x022fea0003c3ffff */
[----:B------:R2:W5:Y:S04]  /*48c00*/  LDL R36, [R1+0x1580] ;  /* 0x0015800001247983 */ /* 0x0005680000100800 */
[----:B-1----:R2:W5:Y:S01]  /*48c10*/  LD.E.64 R2, [R92.64+0x8] ;  /* 0x000008085c027980 */ /* 0x002562000c101b00 */
[----:B------:R-:W-:-:S02]  /*48c20*/  MOV R38, R83 ;  /* 0x0000005300267202 */ /* 0x000fc40000000f00 */
[----:B------:R-:W-:Y:S02]  /*48c30*/  MOV R46, 0x48c50 ;  /* 0x00048c50002e7802 */ /* 0x000fe40000000f00 */
[----:B--2--5:R-:W-:Y:S05]  /*48c40*/  CALL.REL.NOINC `($_ZN7cutlass13device_kernelIN5flash19enable_sm80_to_sm89INS1_16FlashAttnBwdSm80INS1_25CollectiveMainloopBwdSm80ILi2ELi2EN4cute5tupleIJNS5_1CILi128EEES8_NS7_ILi64EEEEEENS_6half_tEfNS_4arch4Sm80ELb1ELb0ELb1ELb0ELb1ELb0ELb0ELb0ELi2ELi4ELi4ELi4ELb0EEENS1_24CollectiveEpilogueBwdGQAISA_fSD_Li256ELb0ELb1EEENS1_25SingleTileBwdLPTSchedulerILb0ELi128ELb1EEEEEEEEEvNT_6ParamsE$_ZN4cute8smem_ptrIPN7cutlass6half_tEECI1NS_12iter_adaptorIS3_S4_EEES3_) ;  /* 0xfffc006000007944 */ /* 0x024fea0003c3ffff */
[----:B-1----:R-:W2:Y:S01]  /*48c50*/  LDL.64 R2, [R1+0x1580] ;  /* 0x0015800001027983 */ /* 0x002ea20000100a00 */
[----:B------:R-:W-:-:S03]  /*48c60*/  MOV R38, 0x48c90 ;  /* 0x00048c9000267802 */ /* 0x000fc60000000f00 */
[----:B--2---:R1:W-:Y:S04]  /*48c70*/  STL.64 [R1+0x15b0], R2 ;  /* 0x0015b00201007387 */ /* 0x0043e80000100a00 */
[----:B-1----:R-:W-:Y:S05]  /*48c80*/  CALL.REL.NOINC `($_ZN7cutlass13device_kernelIN5flash19enable_sm80_to_sm89INS1_16FlashAttnBwdSm80INS1_25CollectiveMainloopBwdSm80ILi2ELi2EN4cute5tupleIJNS5_1CILi128EEES8_NS7_ILi64EEEEEENS_6half_tEfNS_4arch4Sm80ELb1ELb0ELb1ELb0ELb1ELb0ELb0ELb0ELi2ELi4ELi4ELi4ELb0EEENS1_24CollectiveEpilogueBwdGQAISA_fSD_Li256ELb0ELb1EEENS1_25SingleTileBwdLPTSchedulerILb0ELi128ELb1EEEEEEEEEvNT_6ParamsE$_ZN4cute3eso3ESOILb0ELb0EJNS_6LayoutINS_5tupleIJNS3_IJNS_1CILi8EEENS4_ILi1EEEEEENS4_ILi2EEEEEENS3_IJNS3_IJS6_NS4_ILi0EEEEEEiEEEEENS_10ViewEngineINS_8smem_ptrIPN7cutlass6half_tEEEEEEEC2ERKSD_RKSK_) ;  /* 0xfffbd5b000007944 */ /* 0x002fea0003c3ffff */
[----:B------:R2:W5:Y:S04]  /*48c90*/  LDL R37, [R1+0x1580] ;  /* 0x0015800001257983 */ /* 0x0005680000100800 */
[----:B------:R2:W5:Y:S01]  /*48ca0*/  LDL.64 R4, [R1+0x1588] ;  /* 0x0015880001047983 */ /* 0x0005620000100a00 */
[----:B------:R-:W-:Y:S01]  /*48cb0*/  IMAD.MOV.U32 R38, RZ, RZ, R88 ;  /* 0x000000ffff267224 */ /* 0x000fe200078e0058 */
[----:B-1----:R-:W-:Y:S02]  /*48cc0*/  MOV R3, R89 ;  /* 0x0000005900037202 */ /* 0x002fe40000000f00 */
[----:B------:R-:W-:Y:S02]  /*48cd0*/  MOV R36, 0x48cf0 ;  /* 0x00048cf000247802 */ /* 0x000fe40000000f00 */
[----:B--2--5:R-:W-:Y:S05]  /*48ce0*/  CALL.REL.NOINC `($_ZN7cutlass13device_kernelIN5flash19enable_sm80_to_sm89INS1_16FlashAttnBwdSm80INS1_25CollectiveMainloopBwdSm80ILi2ELi2EN4cute5tupleIJNS5_1CILi128EEES8_NS7_ILi64EEEEEENS_6half_tEfNS_4arch4Sm80ELb1ELb0ELb1ELb0ELb1ELb0ELb0ELb0ELi2ELi4ELi4ELi4ELb0EEENS1_24CollectiveEpilogueBwdGQAISA_fSD_Li256ELb0ELb1EEENS1_25SingleTileBwdLPTSchedulerILb0ELi128ELb1EEEEEEEEEvNT_6ParamsE$_ZN4cute3eso3ESOILb1ELb0EJNS_6LayoutINS_5tupleIJNS3_IJNS3_IJNS_1CILi4EEENS4_ILi2EEEEEENS4_ILi1EEEEEES6_EEENS3_IJNS3_IJNS3_IJS8_NS4_ILi32EEEEEENS4_ILi0EEEEEENS4_ILi64EEEEEEEENS_10ViewEngineIPN7cutlass6half_tEEEEEC2ERKSH_RKSM_) ;  /* 0xfffbe73000007944 */ /* 0x024fea0003c3ffff */
[----:B-1----:R1:W5:Y:S01]  /*48cf0*/  LDL.64 R2, [R1+0x1580] ;  /* 0x0015800001027983 */ /* 0x0023620000100a00 */
[----:B------:R-:W-:-:S03]  /*48d00*/  MOV R36, 0x48d20 ;  /* 0x00048d2000247802 */ /* 0x000fc60000000f00 */
[----:B-1---5:R-:W-:Y:S05]  /*48d10*/  CALL.REL.NOINC `($_ZN7cutlass13device_kernelIN5flash19enable_sm80_to_sm89INS1_16FlashAttnBwdSm80INS1_25CollectiveMainloopBwdSm80ILi2ELi2EN4cute5tupleIJNS5_1CILi128EEES8_NS7_ILi64EEEEEENS_6half_tEfNS_4arch4Sm80ELb1ELb0ELb1ELb0ELb1ELb0ELb0ELb0ELi2ELi4ELi4ELi4ELb0EEENS1_24CollectiveEpilogueBwdGQAISA_fSD_Li256ELb0ELb1EEENS1_25SingleTileBwdLPTSchedulerILb0ELi128ELb1EEEEEEEEEvNT_6ParamsE$_ZZN4cute4takeILi1ELi2ENS_5tupleIJNS1_IJNS_1CILi1EEENS2_ILi0EEEEEEiEEEEEDaRKT1_ENKUlDpRKT_E_clIJiEEEDaSD_) ;  /* 0xfffc07b000007944 */ /* 0x022fea0003c3ffff */
[----:B------:R-:W-:Y:S02]  /*48d20*/  MOV R38, 0x48d40 ;  /* 0x00048d4000267802 */ /* 0x000fe40000000f00 */
[----:B------:R-:W-:Y:S05]  /*48d30*/  CALL.REL.NOINC `($_ZN7cutlass13device_kernelIN5flash19enable_sm80_to_sm89INS1_16FlashAttnBwdSm80INS1_25CollectiveMainloopBwdSm80ILi2ELi2EN4cute5tupleIJNS5_1CILi128EEES8_NS7_ILi64EEEEEENS_6half_tEfNS_4arch4Sm80ELb1ELb0ELb1ELb0ELb1ELb0ELb0ELb0ELi2ELi4ELi4ELi4ELb0EEENS1_24CollectiveEpilogueBwdGQAISA_fSD_Li256ELb0ELb1EEENS1_25SingleTileBwdLPTSchedulerILb0ELi128ELb1EEEEEEEEEvNT_6ParamsE$_ZN4cute3eso3ESOILb1ELb0EJNS_5tupleIJNS_1CILi1EEENS3_ILi0EEEEEENS2_IJiEEEEEC2ERKS6_RKS7_) ;  /* 0xfffbe55000007944 */ /* 0x000fea0003c3ffff */
[----:B-1----:R1:W5:Y:S01]  /*48d40*/  LDL R37, [R1+0x1580] ;  /* 0x0015800001257983 */ /* 0x0023620000100800 */
[----:B------:R-:W-:-:S03]  /*48d50*/  MOV R38, 0x48d70 ;  /* 0x00048d7000267802 */ /* 0x000fc60000000f00 */
[----:B-1---5:R-:W-:Y:S05]  /*48d60*/  CALL.REL.NOINC `($_ZN7cutlass13device_kernelIN5flash19enable_sm80_to_sm89INS1_16FlashAttnBwdSm80INS1_25CollectiveMainloopBwdSm80ILi2ELi2EN4cute5tupleIJNS5_1CILi128EEES8_NS7_ILi64EEEEEENS_6half_tEfNS_4arch4Sm80ELb1ELb0ELb1ELb0ELb1ELb0ELb0ELb0ELi2ELi4ELi4ELi4ELb0EEENS1_24CollectiveEpilogueBwdGQAISA_fSD_Li256ELb0ELb1EEENS1_25SingleTileBwdLPTSchedulerILb0ELi128ELb1EEEEEEEEEvNT_6ParamsE$_ZN4cute5tupleIJNS0_IJNS0_IJNS_1CILi8EEENS1_ILi1EEEEEENS0_IJNS1_ILi2EEEEEEEEENS0_IJNS0_IJS3_NS1_ILi0EEEEEENS0_IJiEEEEEEEEC2ERKS7_RKSB_) ;  /* 0xfffbfbe000007944 */ /* 0x022fea0003c3ffff */
[----:B------:R2:W5:Y:S01]  /*48d70*/  LDL R40, [R1+0x1580] ;  /* 0x0015800001287983 */ /* 0x0005620000100800 */
[----:B------:R-:W-:-:S03]  /*48d80*/  MOV R38, 0x48db0 ;  /* 0x00048db000267802 */ /* 0x000fc60000000f00 */
[----:B------:R2:W-:Y:S04]  /*48d90*/  STL.64 [R1+0x15b0], R4 ;  /* 0x0015b00401007387 */ /* 0x0005e80000100a00 */
[----:B-12--5:R-:W-:Y:S05]  /*48da0*/  CALL.REL.NOINC `($_ZN7cutlass13device_kernelIN5flash19enable_sm80_to_sm89INS1_16FlashAttnBwdSm80INS1_25CollectiveMainloopBwdSm80ILi2ELi2EN4cute5tupleIJNS5_1CILi128EEES8_NS7_ILi64EEEEEENS_6half_tEfNS_4arch4Sm80ELb1ELb0ELb1ELb0ELb1ELb0ELb0ELb0ELi2ELi4ELi4ELi4ELb0EEENS1_24CollectiveEpilogueBwdGQAISA_fSD_Li256ELb0ELb1EEENS1_25SingleTileBwdLPTSchedulerILb0ELi128ELb1EEEEEEEEEvNT_6ParamsE$_ZN4cute3eso3ESOILb0ELb0EJNS_6LayoutINS_5tupleIJNS3_IJNS_1CILi8EEENS4_ILi1EEEEEENS3_IJNS4_ILi2EEEEEEEEENS3_IJNS3_IJS6_NS4_ILi0EEEEEENS3_IJiEEEEEEEENS_10ViewEngineINS_8smem_ptrIPN7cutlass6half_tEEEEEEEC2ERKSF_RKSM_) ;  /* 0xfffbd42000007944 */ /* 0x026fea0003c3ffff */
[----:B------:R2:W5:Y:S04]  /*48db0*/  LDL R5, [R1+0x1580] ;  /* 0x0015800001057983 */ /* 0x0005680000100800 */
[----:B------:R2:W5:Y:S01]  /*48dc0*/  LDL.64 R8, [R1+0x1588] ;  /* 0x0015880001087983 */ /* 0x0005620000100a00 */
[----:B------:R-:W-:-:S03]  /*48dd0*/  MOV R38, 0x48df0 ;  /* 0x00048df000267802 */ /* 0x000fc60000000f00 */
[----:B-12--5:R-:W-:Y:S05]  /*48de0*/  CALL.REL.NOINC `($_ZN7cutlass13device_kernelIN5flash19enable_sm80_to_sm89INS1_16FlashAttnBwdSm80INS1_25CollectiveMainloopBwdSm80ILi2ELi2EN4cute5tupleIJNS5_1CILi128EEES8_NS7_ILi64EEEEEENS_6half_tEfNS_4arch4Sm80ELb1ELb0ELb1ELb0ELb1ELb0ELb0ELb0ELi2ELi4ELi4ELi4ELb0EEENS1_24CollectiveEpilogueBwdGQAISA_fSD_Li256ELb0ELb1EEENS1_25SingleTileBwdLPTSchedulerILb0ELi128ELb1EEEEEEEEEvNT_6ParamsE$_ZN4cute3eso3ESOILb1ELb0EJNS_6LayoutINS_5tupleIJNS3_IJNS3_IJNS_1CILi4EEENS4_ILi2EEEEEENS4_ILi1EEEEEENS3_IJS6_EEEEEENS3_IJNS3_IJNS3_IJS8_NS4_ILi32EEEEEENS4_ILi0EEEEEENS3_IJNS4_ILi64EEEEEEEEEEENS_10ViewEngineIPN7cutlass6half_tEEEEEC2ERKSJ_RKSO_) ;  /* 0xfffbe5f000007944 */ /* 0x026fea0003c3ffff */
[----:B-1----:R1:W5:Y:S01]  /*48df0*/  LDL.64 R2, [R1+0x1580] ;  /* 0x0015800001027983 */ /* 0x0023620000100a00 */
[----:B------:R-:W-:-:S03]  /*48e00*/  MOV R38, 0x48e20 ;  /* 0x00048e2000267802 */ /* 0x000fc60000000f00 */
[----:B-1---5:R-:W-:Y:S05]  /*48e10*/  CALL.REL.NOINC `($_ZN7cutlass13device_kernelIN5flash19enable_sm80_to_sm89INS1_16FlashAttnBwdSm80INS1_25CollectiveMainloopBwdSm80ILi2ELi2EN4cute5tupleIJNS5_1CILi128EEES8_NS7_ILi64EEEEEENS_6half_tEfNS_4arch4Sm80ELb1ELb0ELb1ELb0ELb1ELb0ELb0ELb0ELi2ELi4ELi4ELi4ELb0EEENS1_24CollectiveEpilogueBwdGQAISA_fSD_Li256ELb0ELb1EEENS1_25SingleTileBwdLPTSchedulerILb0ELi128ELb1EEEEEEEEEvNT_6ParamsE$_ZN4cute3eso3ESOILb1ELb0EJNS_6LayoutINS_5tupleIJNS3_IJNS3_IJNS3_IJNS_1CILi4EEENS4_ILi2EEEEEENS4_ILi1EEEEEES8_EEENS3_IJNS3_IJNS3_IJS8_S8_EEES8_EEES6_EEEEEENS3_IJNS3_IJNS3_IJNS3_IJS8_NS4_ILi32EEEEEENS4_ILi0EEEEEESH_EEENS3_IJNS3_IJNS3_IJSH_SH_EEESH_EEENS4_ILi64EEEEEEEEEEENS_10ViewEngineIPN7cutlass6half_tEEEEEC2ERKSP_RKSU_) ;  /* 0xfffbe4b000007944 */ /* 0x022fea0003c3ffff */
[----:B-1----:R1:W5:Y:S01]  /*48e20*/  LDL.64 R2, [R1+0x1580] ;  /* 0x0015800001027983 */ /* 0x0023620000100a00 */
[----:B------:R-:W-:-:S03]  /*48e30*/  MOV R6, 0x48e50 ;  /* 0x00048e5000067802 */ /* 0x000fc60000000f00 */
[----:B-1---5:R-:W-:Y:S05]  /*48e40*/  CALL.REL.NOINC `($_ZN7cutlass13device_kernelIN5flash19enable_sm80_to_sm89INS1_16FlashAttnBwdSm80INS1_25CollectiveMainloopBwdSm80ILi2ELi2EN4cute5tupleIJNS5_1CILi128EEES8_NS7_ILi64EEEEEENS_6half_tEfNS_4arch4Sm80ELb1ELb0ELb1ELb0ELb1ELb0ELb0ELb0ELi2ELi4ELi4ELi4ELb0EEENS1_24CollectiveEpilogueBwdGQAISA_fSD_Li256ELb0ELb1EEENS1_25SingleTileBwdLPTSchedulerILb0ELi128ELb1EEEEEEEEEvNT_6ParamsE$_ZN4cute5tupleIJNS0_IJNS_1CILi2EEEEEENS0_IJiEEEEEC2ERKS3_RKS4_) ;  /* 0xfffbfc9000007944 */ /* 0x022fea0003c3ffff */
[----:B------:R-:W2:Y:S01]  /*48e50*/  LDL R6, [R1+0x15b0] ;  /* 0x0015b00001067983 */ /* 0x000ea20000100800 */
[----:B-1----:R-:W-:-:S03]  /*48e60*/  MOV R4, 0x48e90 ;  /* 0x00048e9000047802 */ /* 0x002fc60000000f00 */
[----:B--2---:R1:W-:Y:S04]  /*48e70*/  STL [R1+0x1580], R6 ;  /* 0x0015800601007387 */ /* 0x0043e80000100800 */
[----:B-1----:R-:W-:Y:S05]  /*48e80*/  CALL.REL.NOINC `($_ZN7cutlass13device_kernelIN5flash19enable_sm80_to_sm89INS1_16FlashAttnBwdSm80INS1_25CollectiveMainloopBwdSm80ILi2ELi2EN4cute5tupleIJNS5_1CILi128EEES8_NS7_ILi64EEEEEENS_6half_tEfNS_4arch4Sm80ELb1ELb0ELb1ELb0ELb1ELb0ELb0ELb0ELi2ELi4ELi4ELi4ELb0EEENS1_24CollectiveEpilogueBwdGQAISA_fSD_Li256ELb0ELb1EEENS1_25SingleTileBwdLPTSchedulerILb0ELi128ELb1EEEEEEEEEvNT_6ParamsE$_ZZN4cute14logical_divideINS_5tupleIJNS1_IJNS_1CILi8EEENS2_ILi1EEEEEENS1_IJNS2_ILi2EEEEEEEEENS1_IJNS1_IJS4_NS2_ILi0EEEEEENS1_IJiEEEEEENS1_IJS5_NS_6LayoutIS4_S9_EEEEEEEDaRKNSD_IT_T0_EERKT1_ENKUlRKT_RKT0_E_clINSD_IS7_SB_EESE_EEDaSQ_ST_) ;  /* 0xfffc051000007944 */ /* 0x002fea0003c3ffff */
[----:B------:R-:W-:Y:S02]  /*48e90*/  MOV R4, R84 ;  /* 0x0000005400047202 */ /* 0x000fe40000000f00 */
[----:B------:R-:W-:Y:S02]  /*48ea0*/  MOV R6, 0x48ec0 ;  /* 0x00048ec000067802 */ /* 0x000fe40000000f00 */
[----:B-----5:R-:W-:Y:S05]  /*48eb0*/  CALL.REL.NOINC `($_ZN7cutlass13device_kernelIN5flash19enable_sm80_to_sm89INS1_16FlashAttnBwdSm80INS1_25CollectiveMainloopBwdSm80ILi2ELi2EN4cute5tupleIJNS5_1CILi128EEES8_NS7_ILi64EEEEEENS_6half_tEfNS_4arch4Sm80ELb1ELb0ELb1ELb0ELb1ELb0ELb0ELb0ELi2ELi4ELi4ELi4ELb0EEENS1_24CollectiveEpilogueBwdGQAISA_fSD_Li256ELb0ELb1EEENS1_25SingleTileBwdLPTSchedulerILb0ELi128ELb1EEEEEEEEEvNT_6ParamsE$_ZN4cute3eso3ESOILb1ELb0EJNS_5tupleIJNS2_IJNS_1CILi1EEENS3_ILi0EEEEEENS2_IJS5_S5_EEEEEENS2_IJS5_iEEEEEC2ERKS8_RKS9_) ;  /* 0xfffbe31000007944 */ /* 0x020fea0003c3ffff */
[----:B-1----:R1:W5:Y:S01]  /*48ec0*/  LDL R5, [R1+0x15b0] ;  /* 0x0015b00001057983 */ /* 0x0023620000100800 */
[----:B------:R-:W-:-:S03]  /*48ed0*/  MOV R6, 0x48ef0 ;  /* 0x00048ef000067802 */ /* 0x000fc60000000f00 */
[----:B-1---5:R-:W-:Y:S05]  /*48ee0*/  CALL.REL.NOINC `($_ZN7cutlass13device_kernelIN5flash19enable_sm80_to_sm89INS1_16FlashAttnBwdSm80INS1_25CollectiveMainloopBwdSm80ILi2ELi2EN4cute5tupleIJNS5_1CILi128EEES8_NS7_ILi64EEEEEENS_6half_tEfNS_4arch4Sm80ELb1ELb0ELb1ELb0ELb1ELb0ELb0ELb0ELi2ELi4ELi4ELi4ELb0EEENS1_24CollectiveEpilogueBwdGQAISA_fSD_Li256ELb0ELb1EEENS1_25SingleTileBwdLPTSchedulerILb0ELi128ELb1EEEEEEEEEvNT_6ParamsE$_ZN4cute5tupleIJNS0_IJNS0_IJNS0_IJNS_1CILi8EEENS1_ILi1EEEEEENS0_IJS3_S3_EEEEEENS0_IJS3_NS1_ILi2EEEEEEEEENS0_IJNS0_IJNS0_IJS3_NS1_ILi0EEEEEENS0_IJSA_SA_EEEEEENS0_IJSA_iEEEEEEEEC2ERKS9_RKSF_) ;  /* 0xfffbf7d000007944 */ /* 0x022fea0003c3ffff */
[----:B-1----:R1:W5:Y:S01]  /*48ef0*/  LDL R5, [R1+0x15b0] ;  /* 0x0015b00001057983 */ /* 0x0023620000100800 */
[----:B------:R-:W-:Y:S02]  /*48f00*/  MOV R4, R83 ;  /* 0x0000005300047202 */ /* 0x000fe40000000f00 */
[----:B------:R-:W-:Y:S02]  /*48f10*/  MOV R6, 0x48f30 ;  /* 0x00048f3000067802 */ /* 0x000fe40000000f00 */
[----:B-1---5:R-:W-:Y:S05]  /*48f20*/  CALL.REL.NOINC `($_ZN7cutlass13device_kernelIN5flash19enable_sm80_to_sm89INS1_16FlashAttnBwdSm80INS1_25CollectiveMainloopBwdSm80ILi2ELi2EN4cute5tupleIJNS5_1CILi128EEES8_NS7_ILi64EEEEEENS_6half_tEfNS_4arch4Sm80ELb1ELb0ELb1ELb0ELb1ELb0ELb0ELb0ELi2ELi4ELi4ELi4ELb0EEENS1_24CollectiveEpilogueBwdGQAISA_fSD_Li256ELb0ELb1EEENS1_25SingleTileBwdLPTSchedulerILb0ELi128ELb1EEEEEEEEEvNT_6ParamsE$_ZN4cute3eso3ESOILb1ELb0EJNS_5tupleIJNS2_IJNS_1CILi1EEENS3_ILi0EEEEEENS2_IJS5_S5_EEEEEENS2_IJS5_iEEEEEC2ERKS8_RKS9_) ;  /* 0xfffbe2a000007944 */ /* 0x022fea0003c3ffff */
[----:B-1----:R1:W5:Y:S01]  /*48f30*/  LDL R5, [R1+0x1580] ;  /* 0x0015800001057983 */ /* 0x0023620000100800 */
[----:B------:R-:W-:-:S03]  /*48f40*/  MOV R6, 0x48f60 ;  /* 0x00048f6000067802 */ /* 0x000fc60000000f00 */
[----:B-1---5:R-:W-:Y:S05]  /*48f50*/  CALL.REL.NOINC `($_ZN7cutlass13device_kernelIN5flash19enable_sm80_to_sm89INS1_16FlashAttnBwdSm80INS1_25CollectiveMainloopBwdSm80ILi2ELi2EN4cute5tupleIJNS5_1CILi128EEES8_NS7_ILi64EEEEEENS_6half_tEfNS_4arch4Sm80ELb1ELb0ELb1ELb0ELb1ELb0ELb0ELb0ELi2ELi4ELi4ELi4ELb0EEENS1_24CollectiveEpilogueBwdGQAISA_fSD_Li256ELb0ELb1EEENS1_25SingleTileBwdLPTSchedulerILb0ELi128ELb1EEEEEEEEEvNT_6ParamsE$_ZN4cute3eso3ESOILb1ELb0EJNS_5tupleIJNS_1CILi0EEES4_EEEiEEC2ERKS5_RKi) ;  /* 0xfffbe2f000007944 */ /* 0x022fea0003c3ffff */
[----:B-1----:R1:W5:Y:S01]  /*48f60*/  LDL R5, [R1+0x1580] ;  /* 0x0015800001057983 */ /* 0x0023620000100800 */
[----:B------:R-:W-:-:S03]  /*48f70*/  MOV R6, 0x48f90 ;  /* 0x00048f9000067802 */ /* 0x000fc60000000f00 */
[----:B-1---5:R-:W-:Y:S05]  /*48f80*/  CALL.REL.NOINC `($_ZN7cutlass13device_kernelIN5flash19enable_sm80_to_sm89INS1_16FlashAttnBwdSm80INS1_25CollectiveMainloopBwdSm80ILi2ELi2EN4cute5tupleIJNS5_1CILi128EEES8_NS7_ILi64EEEEEENS_6half_tEfNS_4arch4Sm80ELb1ELb0ELb1ELb0ELb1ELb0ELb0ELb0ELi2ELi4ELi4ELi4ELb0EEENS1_24CollectiveEpilogueBwdGQAISA_fSD_Li256ELb0ELb1EEENS1_25SingleTileBwdLPTSchedulerILb0ELi128ELb1EEEEEEEEEvNT_6ParamsE$_ZN4cute3eso3ESOILb1ELb0EJNS_5tupleIJNS2_IJNS_1CILi1EEENS3_ILi0EEEEEES5_EEENS2_IJNS2_IJS5_S5_EEEiEEEEEC2ERKS7_RKS9_) ;  /* 0xfffbe28000007944 */ /* 0x022fea0003c3ffff */
[----:B-1----:R1:W5:Y:S01]  /*48f90*/  LDL R5, [R1+0x1580] ;  /* 0x0015800001057983 */ /* 0x0023620000100800 */
[----:B------:R-:W-:-:S03]  /*48fa0*/  MOV R6, 0x48fc0 ;  /* 0x00048fc000067802 */ /* 0x000fc60000000f00 */
[----:B-1---5:R-:W-:Y:S05]  /*48fb0*/  CALL.REL.NOINC `($_ZN7cutlass13device_kernelIN5flash19enable_sm80_to_sm89INS1_16FlashAttnBwdSm80INS1_25CollectiveMainloopBwdSm80ILi2ELi2EN4cute5tupleIJNS5_1CILi128EEES8_NS7_ILi64EEEEEENS_6half_tEfNS_4arch4Sm80ELb1ELb0ELb1ELb0ELb1ELb0ELb0ELb0ELi2ELi4ELi4ELi4ELb0EEENS1_24CollectiveEpilogueBwdGQAISA_fSD_Li256ELb0ELb1EEENS1_25SingleTileBwdLPTSchedulerILb0ELi128ELb1EEEEEEEEEvNT_6ParamsE$_ZN4cute5tupleIJNS0_IJNS0_IJNS0_IJNS_1CILi8EEENS1_ILi1EEEEEES3_EEENS0_IJNS0_IJS3_S3_EEENS1_ILi2EEEEEEEEENS0_IJNS0_IJNS0_IJS3_NS1_ILi0EEEEEESA_EEENS0_IJNS0_IJSA_SA_EEEiEEEEEEEEC2ERKS9_RKSF_) ;  /* 0xfffbf74000007944 */ /* 0x022fea0003c3ffff */
[----:B------:R2:W5:Y:S01]  /*48fc0*/  LDL R10, [R1+0x1580] ;  /* 0x00158000010a7983 */ /* 0x0005620000100800 */
[----:B------:R-:W-:-:S03]  /*48fd0*/  MOV R6, 0x49000 ;  /* 0x0004900000067802 */ /* 0x000fc60000000f00 */
[----:B------:R2:W-:Y:S04]  /*48fe0*/  STL.64 [R1+0x15b0], R8 ;  /* 0x0015b00801007387 */ /* 0x0005e80000100a00 */
[----:B-12--5:R-:W-:Y:S05]  /*48ff0*/  CALL.REL.NOINC `($_ZN7cutlass13device_kernelIN5flash19enable_sm80_to_sm89INS1_16FlashAttnBwdSm80INS1_25CollectiveMainloopBwdSm80ILi2ELi2EN4cute5tupleIJNS5_1CILi128EEES8_NS7_ILi64EEEEEENS_6half_tEfNS_4arch4Sm80ELb1ELb0ELb1ELb0ELb1ELb0ELb0ELb0ELi2ELi4ELi4ELi4ELb0EEENS1_24CollectiveEpilogueBwdGQAISA_fSD_Li256ELb0ELb1EEENS1_25SingleTileBwdLPTSchedulerILb0ELi128ELb1EEEEEEEEEvNT_6ParamsE$_ZN4cute3eso3ESOILb0ELb0EJNS_6LayoutINS_5tupleIJNS3_IJNS3_IJNS_1CILi8EEENS4_ILi1EEEEEES6_EEENS3_IJNS3_IJS6_S6_EEENS4_ILi2EEEEEEEEENS3_IJNS3_IJNS3_IJS6_NS4_ILi0EEEEEESD_EEENS3_IJNS3_IJSD_SD_EEEiEEEEEEEENS_10ViewEngineINS_8smem_ptrIPN7cutlass6half_tEEEEEEEC2ERKSJ_RKSQ_) ;  /* 0xfffbcc6000007944 */ /* 0x026fea0003c3ffff */
[----:B------:R2:W5:Y:S04]  /*49000*/  LDL R6, [R1+0x1580] ;  /* 0x0015800001067983 */ /* 0x0005680000100800 */
[----:B-1----:R2:W5:Y:S01]  /*49010*/  LDL.64 R4, [R1+0x1588] ;  /* 0x0015880001047983 */ /* 0x0025620000100a00 */
[----:B------:R-:W-:Y:S02]  /*49020*/  MOV R38, R2 ;  /* 0x0000000200267202 */ /* 0x000fe40000000f00 */
[----:B------:R-:W-:Y:S02]  /*49030*/  MOV R36, 0x49050 ;  /* 0x0004905000247802 */ /* 0x000fe40000000f00 */
[----:B--2--5:R-:W-:Y:S05]  /*49040*/  CALL.REL.NOINC `($_ZN7cutlass13device_kernelIN5flash19enable_sm80_to_sm89INS1_16FlashAttnBwdSm80INS1_25CollectiveMainloopBwdSm80ILi2ELi2EN4cute5tupleIJNS5_1CILi128EEES8_NS7_ILi64EEEEEENS_6half_tEfNS_4arch4Sm80ELb1ELb0ELb1ELb0ELb1ELb0ELb0ELb0ELi2ELi4ELi4ELi4ELb0EEENS1_24CollectiveEpilogueBwdGQAISA_fSD_Li256ELb0ELb1EEENS1_25SingleTileBwdLPTSchedulerILb0ELi128ELb1EEEEEEEEEvNT_6ParamsE$_ZN4cute3eso3ESOILb1ELb0EJNS_6LayoutINS_5tupleIJNS3_IJNS3_IJNS_1CILi4EEENS4_ILi2EEEEEENS4_ILi1EEEEEES6_EEENS3_IJNS3_IJNS3_IJS8_NS4_ILi32EEEEEENS4_ILi0EEEEEENS4_ILi64EEEEEEEENS_10ViewEngineIPN7cutlass6half_tEEEEEC2ERKSH_RKSM_) ;  /* 0xfffbe3d000007944 */ /* 0x024fea0003c3ffff */
[----:B------:R2:W5:Y:S01]  /*49050*/  LDL.64 R10, [R1+0x1580] ;  /* 0x00158000010a7983 */ /* 0x0005620000100a00 */
[----:B------:R-:W-:Y:S02]  /*49060*/  MOV R3, R6 ;  /* 0x0000000600037202 */ /* 0x000fe40000000f00 */
[----:B-1----:R-:W-:-:S02]  /*49070*/  MOV R2, 0x49090 ;  /* 0x0004909000027802 */ /* 0x002fc40000000f00 */
[----:B--2--5:R-:W-:Y:S05]  /*49080*/  CALL.REL.NOINC `($_ZN7cutlass13device_kernelIN5flash19enable_sm80_to_sm89INS1_16FlashAttnBwdSm80INS1_25CollectiveMainloopBwdSm80ILi2ELi2EN4cute5tupleIJNS5_1CILi128EEES8_NS7_ILi64EEEEEENS_6half_tEfNS_4arch4Sm80ELb1ELb0ELb1ELb0ELb1ELb0ELb0ELb0ELi2ELi4ELi4ELi4ELb0EEENS1_24CollectiveEpilogueBwdGQAISA_fSD_Li256ELb0ELb1EEENS1_25SingleTileBwdLPTSchedulerILb0ELi128ELb1EEEEEEEEEvNT_6ParamsE$_ZZN4cute5sliceINS_5tupleIJNS1_IJNS_10UnderscoreENS_1CILi0EEEEEENS1_IJS4_S2_EEEEEENS1_IJNS1_IJNS1_IJNS3_ILi1EEES4_EEES4_EEENS1_IJNS1_IJS4_S4_EEEiEEEEEEEEDaRKT_RKT0_ENKUlRKT_RKT0_E_clIS6_SC_EEDaSM_SP_) ;  /* 0xfffc04f000007944 */ /* 0x024fea0003c3ffff */
[----:B------:R-:W-:Y:S02]  /*49090*/  MOV R2, 0x490b0 ;  /* 0x000490b000027802 */ /* 0x000fe40000000f00 */
[----:B------:R-:W-:Y:S05]  /*490a0*/  CALL.REL.NOINC `($_ZN7cutlass13device_kernelIN5flash19enable_sm80_to_sm89INS1_16FlashAttnBwdSm80INS1_25CollectiveMainloopBwdSm80ILi2ELi2EN4cute5tupleIJNS5_1CILi128EEES8_NS7_ILi64EEEEEENS_6half_tEfNS_4arch4Sm80ELb1ELb0ELb1ELb0ELb1ELb0ELb0ELb0ELi2ELi4ELi4ELi4ELb0EEENS1_24CollectiveEpilogueBwdGQAISA_fSD_Li256ELb0ELb1EEENS1_25SingleTileBwdLPTSchedulerILb0ELi128ELb1EEEEEEEEEvNT_6ParamsE$_ZZN4cute12filter_tupleINS_5tupleIJNS1_IJNS_10UnderscoreENS_1CILi0EEEEEENS1_IJS4_S2_EEEEEENS1_IJNS1_IJNS1_IJNS3_ILi1EEES4_EEES4_EEENS1_IJNS1_IJS4_S4_EEEiEEEEEEZNS_5sliceIS7_SD_EEDaRKT_RKT0_EUlRKT_RKT0_E_EEDaSH_SK_OT1_ENKUlDpSN_E_clIJNS1_IJS9_EEENS1_IJiEEEEEEDaSU_) ;  /* 0xfffbfdc000007944 */ /* 0x000fea0003c3ffff */
[----:B------:R-:W-:Y:S02]  /*490b0*/  MOV R36, 0x490d0 ;  /* 0x000490d000247802 */ /* 0x000fe40000000f00 */
[----:B------:R-:W-:Y:S05]  /*490c0*/  CALL.REL.NOINC `($_ZN7cutlass13device_kernelIN5flash19enable_sm80_to_sm89INS1_16FlashAttnBwdSm80INS1_25CollectiveMainloopBwdSm80ILi2ELi2EN4cute5tupleIJNS5_1CILi128EEES8_NS7_ILi64EEEEEENS_6half_tEfNS_4arch4Sm80ELb1ELb0ELb1ELb0ELb1ELb0ELb0ELb0ELi2ELi4ELi4ELi4ELb0EEENS1_24CollectiveEpilogueBwdGQAISA_fSD_Li256ELb0ELb1EEENS1_25SingleTileBwdLPTSchedulerILb0ELi128ELb1EEEEEEEEEvNT_6ParamsE$_ZN4cute5tupleIJNS0_IJNS0_IJNS_1CILi8EEENS1_ILi1EEEEEENS1_ILi2EEEEEENS0_IJNS0_IJS3_NS1_ILi0EEEEEEiEEEEEC2ERKS6_RKS9_) ;  /* 0xfffbf8c000007944 */ /* 0x000fea0003c3ffff */
[----:B-1----:R1:W5:Y:S01]  /*490d0*/  LDL R3, [R1+0x1580] ;  /* 0x0015800001037983 */ /* 0x0023620000100800 */
[----:B------:R-:W-:-:S03]  /*490e0*/  MOV R6, 0x49100 ;  /* 0x0004910000067802 */ /* 0x000fc60000000f00 */
        /* <DEDUP_REMOVED lines=8> */
[----:B------:R-:W-:-:S03]  /*49170*/  MOV R38, 0x491a0 ;  /* 0x000491a000267802 */ /* 0x000fc60000000f00 */
[----:B--2---:R1:W-:Y:S04]  /*49180*/  STL.64 [R1+0x15b0], R2 ;  /* 0x0015b00201007387 */ /* 0x0043e80000100a00 */
[----:B-1----:R-:W-:Y:S05]  /*49190*/  CALL.REL.NOINC `($_ZN7cutlass13device_kernelIN5flash19enable_sm80_to_sm89INS1_16FlashAttnBwdSm80INS1_25CollectiveMainloopBwdSm80ILi2ELi2EN4cute5tupleIJNS5_1CILi128EEES8_NS7_ILi64EEEEEENS_6half_tEfNS_4arch4Sm80ELb1ELb0ELb1ELb0ELb1ELb0ELb0ELb0ELi2ELi4ELi4ELi4ELb0EEENS1_24CollectiveEpilogueBwdGQAISA_fSD_Li256ELb0ELb1EEENS1_25SingleTileBwdLPTSchedulerILb0ELi128ELb1EEEEEEEEEvNT_6ParamsE$_ZN4cute3eso3ESOILb0ELb0EJNS_6LayoutINS_5tupleIJNS3_IJNS_1CILi8EEENS4_ILi1EEEEEENS4_ILi2EEEEEENS3_IJNS3_IJS6_NS4_ILi0EEEEEEiEEEEENS_10ViewEngineINS_8smem_ptrIPN7cutlass6half_tEEEEEEEC2ERKSD_RKSK_) ;  /* 0xfffbd0a000007944 */ /* 0x002fea0003c3ffff */
[----:B------:R2:W5:Y:S04]  /*491a0*/  LDL R8, [R1+0x1580] ;  /* 0x0015800001087983 */ /* 0x0005680000100800 */
[----:B------:R2:W5:Y:S01]  /*491b0*/  LDL.64 R12, [R1+0x1588] ;  /* 0x00158800010c7983 */ /* 0x0005620000100a00 */
[----:B------:R-:W-:Y:S02]  /*491c0*/  MOV R47, RZ ;  /* 0x000000ff002f7202 */ /* 0x000fe40000000f00 */
[----:B------:R-:W-:Y:S02]  /*491d0*/  MOV R46, 0x491f0 ;  /* 0x000491f0002e7802 */ /* 0x000fe40000000f00 */
[----:B-12--5:R-:W-:Y:S05]  /*491e0*/  CALL.REL.NOINC `($_ZN7cutlass13device_kernelIN5flash19enable_sm80_to_sm89INS1_16FlashAttnBwdSm80INS1_25CollectiveMainloopBwdSm80ILi2ELi2EN4cute5tupleIJNS5_1CILi128EEES8_NS7_ILi64EEEEEENS_6half_tEfNS_4arch4Sm80ELb1ELb0ELb1ELb0ELb1ELb0ELb0ELb0ELi2ELi4ELi4ELi4ELb0EEENS1_24CollectiveEpilogueBwdGQAISA_fSD_Li256ELb0ELb1EEENS1_25SingleTileBwdLPTSchedulerILb0ELi128ELb1EEEEEEEEEvNT_6ParamsE$_ZN4cute3eso3ESOILb1ELb0EJNS_10UnderscoreEiEEC2ERKS2_RKi) ;  /* 0xfffbd9b000007944 */ /* 0x026fea0003c3ffff */
[----:B------:R-:W2:Y:S01]  /*491f0*/  LDL R37, [R1+0x1580] ;  /* 0x0015800001257983 */ /* 0x000ea20000100800 */
[----:B------:R-:W-:Y:S01]  /*49200*/  MOV R38, 0x49230 ;  /* 0x0004923000267802 */ /* 0x000fe20000000f00 */
[----:B--2---:R-:W-:Y:S02]  /*49210*/  IMAD R37, R8, R37, RZ ;  /* 0x0000002508257224 */ /* 0x004fe400078e02ff */
[----:B-1----:R-:W-:Y:S05]  /*49220*/  CALL.REL.NOINC `($_ZN7cutlass13device_kernelIN5flash19enable_sm80_to_sm89INS1_16FlashAttnBwdSm80INS1_25CollectiveMainloopBwdSm80ILi2ELi2EN4cute5tupleIJNS5_1CILi128EEES8_NS7_ILi64EEEEEENS_6half_tEfNS_4arch4Sm80ELb1ELb0ELb1ELb0ELb1ELb0ELb0ELb0ELi2ELi4ELi4ELi4ELb0EEENS1_24CollectiveEpilogueBwdGQAISA_fSD_Li256ELb0ELb1EEENS1_25SingleTileBwdLPTSchedulerILb0ELi128ELb1EEEEEEEEEvNT_6ParamsE$_ZN4cute3eso3ESOILb1ELb0EJNS_6LayoutINS_5tupleIJNS3_IJNS_1CILi8EEENS4_ILi1EEEEEEEEENS3_IJNS3_IJS6_NS4_ILi0EEEEEEEEEEEiEEC2ERKSC_RKi) ;  /* 0xfffbecc000007944 */ /* 0x002fea0003c3ffff */
[----:B------:R-:W2:Y:S01]  /*49230*/  LDL R3, [R1+0x1580] ;  /* 0x0015800001037983 */ /* 0x000ea20000100800 */
[----:B------:R-:W-:-:S02]  /*49240*/  MOV R38, R83 ;  /* 0x0000005300267202 */ /* 0x000fc40000000f00 */
        /* <DEDUP_REMOVED lines=8> */
[----:B------:R-:W-:Y:S02]  /*492d0*/  MOV R46, 0x492f0 ;  /* 0x000492f0002e7802 */ /* 0x000fe40000000f00 */
[----:B-1---5:R-:W-:Y:S05]  /*492e0*/  CALL.REL.NOINC `($_ZN7cutlass13device_kernelIN5flash19enable_sm80_to_sm89INS1_16FlashAttnBwdSm80INS1_25CollectiveMainloopBwdSm80ILi2ELi2EN4cute5tupleIJNS5_1CILi128EEES8_NS7_ILi64EEEEEENS_6half_tEfNS_4arch4Sm80ELb1ELb0ELb1ELb0ELb1ELb0ELb0ELb0ELi2ELi4ELi4ELi4ELb0EEENS1_24CollectiveEpilogueBwdGQAISA_fSD_Li256ELb0ELb1EEENS1_25SingleTileBwdLPTSchedulerILb0ELi128ELb1EEEEEEEEEvNT_6ParamsE$_ZN4cute3eso3ESOILb1ELb0EJNS_10UnderscoreEiEEC2ERKS2_RKi) ;  /* 0xfffbd8b000007944 */ /* 0x022fea0003c3ffff */
[----:B------:R-:W2:Y:S01]  /*492f0*/  LDL R5, [R1+0x1580] ;  /* 0x0015800001057983 */ /* 0x000ea20000100800 */
[----:B------:R-:W-:Y:S02]  /*49300*/  MOV R6, 0x49330 ;  /* 0x0004933000067802 */ /* 0x000fe40000000f00 */
[----:B--2---:R-:W-:Y:S02]  /*49310*/  SHF.L.U32 R5, R5, 0x6, RZ ;  /* 0x0000000605057819 */ /* 0x004fe400000006ff */
[----:B-1----:R-:W-:Y:S05]  /*49320*/  CALL.REL.NOINC `($_ZN7cutlass13device_kernelIN5flash19enable_sm80_to_sm89INS1_16FlashAttnBwdSm80INS1_25CollectiveMainloopBwdSm80ILi2ELi2EN4cute5tupleIJNS5_1CILi128EEES8_NS7_ILi64EEEEEENS_6half_tEfNS_4arch4Sm80ELb1ELb0ELb1ELb0ELb1ELb0ELb0ELb0ELi2ELi4ELi4ELi4ELb0EEENS1_24CollectiveEpilogueBwdGQAISA_fSD_Li256ELb0ELb1EEENS1_25SingleTileBwdLPTSchedulerILb0ELi128ELb1EEEEEEEEEvNT_6ParamsE$_ZN4cute3eso3ESOILb1ELb0EJNS_6LayoutINS_5tupleIJNS3_IJNS3_IJNS_1CILi4EEENS4_ILi2EEEEEENS4_ILi1EEEEEEEEENS3_IJNS3_IJNS3_IJS8_NS4_ILi32EEEEEENS4_ILi0EEEEEEEEEEEiEEC2ERKSG_RKi) ;  /* 0xfffbe07000007944 */ /* 0x002fea0003c3ffff */
[----:B-1----:R-:W2:Y:S01]  /*49330*/  LDL R5, [R1+0x1580] ;  /* 0x0015800001057983 */ /* 0x002ea20000100800 */
        /* <DEDUP_REMOVED lines=14> */
[----:B-1----:R1:W5:Y:S01]  /*49420*/  LDL R3, [R1+0x1580] ;  /* 0x0015800001037983 */ /* 0x0023620000100800 */
[----:B------:R-:W-:-:S03]  /*49430*/  MOV R6, 0x49450 ;  /* 0x0004945000067802 */ /* 0x000fc60000000f00 */
[----:B-1---5:R-:W-:Y:S05]  /*49440*/  CALL.REL.NOINC `($_ZN7cutlass13device_kernelIN5flash19enable_sm80_to_sm89INS1_16FlashAttnBwdSm80INS1_25CollectiveMainloopBwdSm80ILi2ELi2EN4cute5tupleIJNS5_1CILi128EEES8_NS7_ILi64EEEEEENS_6half_tEfNS_4arch4Sm80ELb1ELb0ELb1ELb0ELb1ELb0ELb0ELb0ELi2ELi4ELi4ELi4ELb0EEENS1_24CollectiveEpilogueBwdGQAISA_fSD_Li256ELb0ELb1EEENS1_25SingleTileBwdLPTSchedulerILb0ELi128ELb1EEEEEEEEEvNT_6ParamsE$_ZN4cute3eso3ESOILb1ELb0EJNS_6LayoutINS_5tupleIJNS3_IJNS3_IJNS_1CILi2EEES5_EEENS4_ILi1EEEEEEEEENS3_IJNS3_IJNS3_IJS7_NS4_ILi16EEEEEENS4_ILi0EEEEEEEEEEENS_10ViewEngineIPjEEEEC2ERKSF_RKSI_) ;  /* 0xfffbdec000007944 */ /* 0x022fea0003c3ffff */
        /* <DEDUP_REMOVED lines=9> */
[----:B-1----:R-:W-:Y:S05]  /*494e0*/  CALL.REL.NOINC `($_ZN7cutlass13device_kernelIN5flash19enable_sm80_to_sm89INS1_16FlashAttnBwdSm80INS1_25CollectiveMainloopBwdSm80ILi2ELi2EN4cute5tupleIJNS5_1CILi128EEES8_NS7_ILi64EEEEEENS_6half_tEfNS_4arch4Sm80ELb1ELb0ELb1ELb0ELb1ELb0ELb0ELb0ELi2ELi4ELi4ELi4ELb0EEENS1_24CollectiveEpilogueBwdGQAISA_fSD_Li256ELb0ELb1EEENS1_25SingleTileBwdLPTSchedulerILb0ELi128ELb1EEEEEEEEEvNT_6ParamsE$_ZN4cute3eso3ESOILb1ELb0EJNS_10UnderscoreEiEEC2ERKS2_RKi) ;  /* 0xfffbd6b000007944 */ /* 0x002fea0003c3ffff */
[----:B------:R-:W2:Y:S01]  /*494f0*/  LDL R37, [R1+0x1580] ;  /* 0x0015800001257983 */ /* 0x000ea20000100800 */
[----:B------:R-:W-:Y:S01]  /*49500*/  MOV R38, 0x49530 ;  /* 0x0004953000267802 */ /* 0x000fe20000000f00 */
[----:B--2---:R-:W-:-:S02]  /*49510*/  IMAD R37, R8, R37, RZ ;  /* 0x0000002508257224 */ /* 0x004fc400078e02ff */
        /* <DEDUP_REMOVED lines=58> */
.L_x_4677:
[----:B------:R-:W-:Y:S11]  /*498c0*/  ISETP.NE.AND P0, PT, R50, 0x7, PT ;  /* 0x000000073200780c */ /* 0x000ff60003f05270 */
[----:B------:R-:W-:Y:S02]  /*498d0*/  @!UPT UIADD3 URZ, URZ, URZ, URZ ;  /* 0x0000003f3f3ff290 */ /* 0x000fe4000fffe03f */
[----:B------:R-:W-:-:S05]  /*498e0*/  @!P0 BRA `(.L_x_4676) ;  /* 0x00000f8000008947 */ /* 0x000fca0003800000 */
[----:B------:R-:W-:Y:S02]  /*498f0*/  IADD3 R40, R50, 0x1, RZ ;  /* 0x0000000132287810 */ /* 0x000fe40007ffe0ff */
[----:B------:R-:W-:Y:S03]  /*49900*/  MOV R46, 0x49930 ;  /* 0x00049930002e7802 */ /* 0x000fe60000000f00 */
[----:B------:R-:W-:Y:S02]  /*49910*/  IMAD.MOV.U32 R3, RZ, RZ, R40 ;  /* 0x000000ffff037224 */ /* 0x000fe400078e0028 */
[----:B------:R-:W-:Y:S05]  /*49920*/  CALL.REL.NOINC `($_ZN7cutlass13device_kernelIN5flash19enable_sm80_to_sm89INS1_16FlashAttnBwdSm80INS1_25CollectiveMainloopBwdSm80ILi2ELi2EN4cute5tupleIJNS5_1CILi128EEES8_NS7_ILi64EEEEEENS_6half_tEfNS_4arch4Sm80ELb1ELb0ELb1ELb0ELb1ELb0ELb0ELb0ELi2ELi4ELi4ELi4ELb0EEENS1_24CollectiveEpilogueBwdGQAISA_fSD_Li256ELb0ELb1EEENS1_25SingleTileBwdLPTSchedulerILb0ELi128ELb1EEEEEEEEEvNT_6ParamsE$_ZN4cute3eso3ESOILb1ELb0EJNS_10UnderscoreES2_iEEC2ERKS2_S5_RKi) ;  /* 0xfffbd23000007944 */ /* 0x000fea0003c3ffff */
        /* <DEDUP_REMOVED lines=16> */
[----:B------:R-:W-:Y:S05]  /*49a30*/  CALL.REL.NOINC `($_ZN7cutlass13device_kernelIN5flash19enable_sm80_to_sm89INS1_16FlashAttnBwdSm80INS1_25CollectiveMainloopBwdSm80ILi2ELi2EN4cute5tupleIJNS5_1CILi128EEES8_NS7_ILi64EEEEEENS_6half_tEfNS_4arch4Sm80ELb1ELb0ELb1ELb0ELb1ELb0ELb0ELb0ELi2ELi4ELi4ELi4ELb0EEENS1_24CollectiveEpilogueBwdGQAISA_fSD_Li256ELb0ELb1EEENS1_25SingleTileBwdLPTSchedulerILb0ELi128ELb1EEEEEEEEEvNT_6ParamsE$_ZN4cute3eso3ESOILb1ELb0EJNS_6LayoutINS_5tupleIJNS3_IJNS_1CILi8EEENS4_ILi1EEEEEENS4_ILi2EEEEEENS3_IJNS3_IJS6_NS4_ILi0EEEEEENS4_ILi4096EEEEEEEEiEEC2ERKSE_RKi) ;  /* 0xfffbe73000007944 */ /* 0x000fea0003c3ffff */
[----:B-1----:R-:W2:Y:S01]  /*49a40*/  LDL R3, [R1+0x1580] ;  /* 0x0015800001037983 */ /* 0x002ea20000100800 */
[----:B------:R-:W-:Y:S01]  /*49a50*/  MOV R46, 0x49ab0 ;  /* 0x00049ab0002e7802 */ /* 0x000fe20000000f00 */
[----:B------:R-:W-:Y:S02]  /*49a60*/  IMAD.MOV.U32 R38, RZ, RZ, R83 ;  /* 0x000000ffff267224 */ /* 0x000fe400078e0053 */
[----:B------:R-:W2:Y:S02]  /*49a70*/  LD.E.64 R36, [R94.64+0x8] ;  /* 0x000008085e247980 */ /* 0x000ea4000c101b00 */
[C---:B--2---:R-:W-:Y:S04]  /*49a80*/  LEA R2, P0, R3.reuse, R36, 0x1 ;  /* 0x0000002403027211 */ /* 0x044fe800078008ff */
[----:B------:R-:W-:Y:S04]  /*49a90*/  LEA.HI.X.SX32 R3, R3, R37, 0x1, P0 ;  /* 0x0000002503037211 */ /* 0x000fe800000f0eff */
[----:B------:R-:W-:Y:S05]  /*49aa0*/  CALL.REL.NOINC `($_ZN7cutlass13device_kernelIN5flash19enable_sm80_to_sm89INS1_16FlashAttnBwdSm80INS1_25CollectiveMainloopBwdSm80ILi2ELi2EN4cute5tupleIJNS5_1CILi128EEES8_NS7_ILi64EEEEEENS_6half_tEfNS_4arch4Sm80ELb1ELb0ELb1ELb0ELb1ELb0ELb0ELb0ELi2ELi4ELi4ELi4ELb0EEENS1_24CollectiveEpilogueBwdGQAISA_fSD_Li256ELb0ELb1EEENS1_25SingleTileBwdLPTSchedulerILb0ELi128ELb1EEEEEEEEEvNT_6ParamsE$_ZN4cute8smem_ptrIPN7cutlass6half_tEECI1NS_12iter_adaptorIS3_S4_EEES3_) ;  /* 0xfffbf20000007944 */ /* 0x000fea0003c3ffff */
[----:B-1----:R1:W5:Y:S01]  /*49ab0*/  LDL.64 R2, [R1+0x1580] ;  /* 0x0015800001027983 */ /* 0x0023620000100a00 */
[----:B------:R-:W-:Y:S03]  /*49ac0*/  MOV R38, 0x49ae0 ;  /* 0x00049ae000267802 */ /* 0x000fe60000000f00 */
[----:B-1---5:R-:W-:Y:S05]  /*49ad0*/  CALL.REL.NOINC `($_ZN7cutlass13device_kernelIN5flash19enable_sm80_to_sm89INS1_16FlashAttnBwdSm80INS1_25CollectiveMainloopBwdSm80ILi2ELi2EN4cute5tupleIJNS5_1CILi128EEES8_NS7_ILi64EEEEEENS_6half_tEfNS_4arch4Sm80ELb1ELb0ELb1ELb0ELb1ELb0ELb0ELb0ELi2ELi4ELi4ELi4ELb0EEENS1_24CollectiveEpilogueBwdGQAISA_fSD_Li256ELb0ELb1EEENS1_25SingleTileBwdLPTSchedulerILb0ELi128ELb1EEEEEEEEEvNT_6ParamsE$_ZN4cute3eso3ESOILb1ELb0EJNS_6LayoutINS_5tupleIJNS3_IJNS_1CILi8EEENS4_ILi1EEEEEENS4_ILi2EEEEEENS3_IJNS3_IJS6_NS4_ILi0EEEEEENS4_ILi4096EEEEEEEENS_10ViewEngineINS_8smem_ptrIPN7cutlass6half_tEEEEEEEC2ERKSE_RKSL_) ;  /* 0xfffbe65000007944 */ /* 0x022fea0003c3ffff */
[----:B-1----:R-:W-:Y:S01]  /*49ae0*/  MOV R3, R40 ;  /* 0x0000002800037202 */ /* 0x002fe20000000f00 */
[----:B------:R1:W5:Y:S01]  /*49af0*/  LDL.64 R36, [R1+0x1580] ;  /* 0x0015800001247983 */ /* 0x0003620000100a00 */
[----:B------:R-:W-:Y:S03]  /*49b00*/  MOV R46, 0x49b20 ;  /* 0x00049b20002e7802 */ /* 0x000fe60000000f00 */
[----:B-1---5:R-:W-:Y:S05]  /*49b10*/  CALL.REL.NOINC `($_ZN7cutlass13device_kernelIN5flash19enable_sm80_to_sm89INS1_16FlashAttnBwdSm80INS1_25CollectiveMainloopBwdSm80ILi2ELi2EN4cute5tupleIJNS5_1CILi128EEES8_NS7_ILi64EEEEEENS_6half_tEfNS_4arch4Sm80ELb1ELb0ELb1ELb0ELb1ELb0ELb0ELb0ELi2ELi4ELi4ELi4ELb0EEENS1_24CollectiveEpilogueBwdGQAISA_fSD_Li256ELb0ELb1EEENS1_25SingleTileBwdLPTSchedulerILb0ELi128ELb1EEEEEEEEEvNT_6ParamsE$_ZN4cute3eso3ESOILb1ELb0EJNS_10UnderscoreES2_iEEC2ERKS2_S5_RKi) ;  /* 0xfffbd04000007944 */ /* 0x022fea0003c3ffff */
        /* <DEDUP_REMOVED lines=9> */
[----:B------:R-:W-:Y:S05]  /*49bb0*/  CALL.REL.NOINC `($_ZN7cutlass13device_kernelIN5flash19enable_sm80_to_sm89INS1_16FlashAttnBwdSm80INS1_25CollectiveMainloopBwdSm80ILi2ELi2EN4cute5tupleIJNS5_1CILi128EEES8_NS7_ILi64EEEEEENS_6half_tEfNS_4arch4Sm80ELb1ELb0ELb1ELb0ELb1ELb0ELb0ELb0ELi2ELi4ELi4ELi4ELb0EEENS1_24CollectiveEpilogueBwdGQAISA_fSD_Li256ELb0ELb1EEENS1_25SingleTileBwdLPTSchedulerILb0ELi128ELb1EEEEEEEEEvNT_6ParamsE$_ZN4cute3eso3ESOILb1ELb0EJNS_6LayoutINS_5tupleIJNS3_IJNS_1CILi8EEENS4_ILi1EEEEEENS4_ILi2EEEEEENS3_IJNS3_IJS6_NS4_ILi0EEEEEES5_EEEEEiEEC2ERKSD_RKi) ;  /* 0xfffbe74000007944 */ /* 0x000fea0003c3ffff */
[----:B------:R-:W-:Y:S01]  /*49bc0*/  MOV R48, 0x49c10 ;  /* 0x00049c1000307802 */ /* 0x000fe20000000f00 */
[----:B------:R-:W2:Y:S02]  /*49bd0*/  LDL R39, [R1+0x1580] ;  /* 0x0015800001277983 */ /* 0x000ea40000100800 */
[C---:B--2---:R-:W-:Y:S04]  /*49be0*/  LEA R38, P0, R39.reuse, R90, 0x1 ;  /* 0x0000005a27267211 */ /* 0x044fe800078008ff */
[----:B------:R-:W-:Y:S04]  /*49bf0*/  LEA.HI.X.SX32 R39, R39, R91, 0x1, P0 ;  /* 0x0000005b27277211 */ /* 0x000fe800000f0eff */
[----:B-1----:R-:W-:Y:S05]  /*49c00*/  CALL.REL.NOINC `($_ZN7cutlass13device_kernelIN5flash19enable_sm80_to_sm89INS1_16FlashAttnBwdSm80INS1_25CollectiveMainloopBwdSm80ILi2ELi2EN4cute5tupleIJNS5_1CILi128EEES8_NS7_ILi64EEEEEENS_6half_tEfNS_4arch4Sm80ELb1ELb0ELb1ELb0ELb1ELb0ELb0ELb0ELi2ELi4ELi4ELi4ELb0EEENS1_24CollectiveEpilogueBwdGQAISA_fSD_Li256ELb0ELb1EEENS1_25SingleTileBwdLPTSchedulerILb0ELi128ELb1EEEEEEEEEvNT_6ParamsE$_ZN4cute3eso3ESOILb1ELb0EJNS_6LayoutINS_5tupleIJNS3_IJNS_1CILi8EEENS4_ILi1EEEEEENS4_ILi2EEEEEENS3_IJNS3_IJS6_NS4_ILi0EEEEEES5_EEEEENS_10ViewEngineIPN7cutlass6half_tEEEEEC2ERKSD_RKSI_) ;  /* 0xfffbe6b000007944 */ /* 0x002fea0003c3ffff */
[----:B------:R2:W5:Y:S01]  /*49c10*/  LDL.64 R2, [R1+0x1580] ;  /* 0x0015800001027983 */ /* 0x0005620000100a00 */
[----:B-1----:R-:W-:Y:S03]  /*49c20*/  MOV R46, 0x49c40 ;  /* 0x00049c40002e7802 */ /* 0x002fe60000000f00 */
[----:B--2--5:R-:W-:Y:S05]  /*49c30*/  CALL.REL.NOINC `($_ZN7cutlass13device_kernelIN5flash19enable_sm80_to_sm89INS1_16FlashAttnBwdSm80INS1_25CollectiveMainloopBwdSm80ILi2ELi2EN4cute5tupleIJNS5_1CILi128EEES8_NS7_ILi64EEEEEENS_6half_tEfNS_4arch4Sm80ELb1ELb0ELb1ELb0ELb1ELb0ELb0ELb0ELi2ELi4ELi4ELi4ELb0EEENS1_24CollectiveEpilogueBwdGQAISA_fSD_Li256ELb0ELb1EEENS1_25SingleTileBwdLPTSchedulerILb0ELi128ELb1EEEEEEEEEvNT_6ParamsE$_ZN4cute3eso3ESOILb1ELb0EJNS_6LayoutINS_5tupleIJNS3_IJNS_1CILi8EEENS4_ILi1EEEEEENS3_IJNS4_ILi2EEEEEEEEENS3_IJNS3_IJS6_NS4_ILi0EEEEEENS3_IJNS4_ILi4096EEEEEEEEEEENS_10ViewEngineINS_8smem_ptrIPN7cutlass6half_tEEEEEEEC2ERKSG_RKSN_) ;  /* 0xfffbe2f000007944 */ /* 0x024fea0003c3ffff */
[----:B-1----:R1:W5:Y:S01]  /*49c40*/  LDL.64 R36, [R1+0x1580] ;  /* 0x0015800001247983 */ /* 0x0023620000100a00 */
[----:B------:R-:W-:Y:S03]  /*49c50*/  MOV R46, 0x49c70 ;  /* 0x00049c70002e7802 */ /* 0x000fe60000000f00 */
[----:B-1---5:R-:W-:Y:S05]  /*49c60*/  CALL.REL.NOINC `($_ZN7cutlass13device_kernelIN5flash19enable_sm80_to_sm89INS1_16FlashAttnBwdSm80INS1_25CollectiveMainloopBwdSm80ILi2ELi2EN4cute5tupleIJNS5_1CILi128EEES8_NS7_ILi64EEEEEENS_6half_tEfNS_4arch4Sm80ELb1ELb0ELb1ELb0ELb1ELb0ELb0ELb0ELi2ELi4ELi4ELi4ELb0EEENS1_24CollectiveEpilogueBwdGQAISA_fSD_Li256ELb0ELb1EEENS1_25SingleTileBwdLPTSchedulerILb0ELi128ELb1EEEEEEEEEvNT_6ParamsE$_ZN4cute3eso3ESOILb1ELb0EJNS_6LayoutINS_5tupleIJNS3_IJNS_1CILi8EEENS4_ILi1EEEEEENS3_IJNS4_ILi2EEEEEEEEENS3_IJNS3_IJS6_NS4_ILi0EEEEEENS3_IJS5_EEEEEEEENS_10ViewEngineIPN7cutlass6half_tEEEEEC2ERKSF_RKSK_) ;  /* 0xfffbe3c000007944 */ /* 0x022fea0003c3ffff */
[----:B-1----:R1:W5:Y:S01]  /*49c70*/  LDL.64 R2, [R1+0x1580] ;  /* 0x0015800001027983 */ /* 0x0023620000100a00 */
[----:B------:R-:W-:Y:S03]  /*49c80*/  MOV R46, 0x49ca0 ;  /* 0x00049ca0002e7802 */ /* 0x000fe60000000f00 */
[----:B-1---5:R-:W-:Y:S05]  /*49c90*/  CALL.REL.NOINC `($_ZN7cutlass13device_kernelIN5flash19enable_sm80_to_sm89INS1_16FlashAttnBwdSm80INS1_25CollectiveMainloopBwdSm80ILi2ELi2EN4cute5tupleIJNS5_1CILi128EEES8_NS7_ILi64EEEEEENS_6half_tEfNS_4arch4Sm80ELb1ELb0ELb1ELb0ELb1ELb0ELb0ELb0ELi2ELi4ELi4ELi4ELb0EEENS1_24CollectiveEpilogueBwdGQAISA_fSD_Li256ELb0ELb1EEENS1_25SingleTileBwdLPTSchedulerILb0ELi128ELb1EEEEEEEEEvNT_6ParamsE$_ZN4cute3eso3ESOILb1ELb0EJNS_6LayoutINS_5tupleIJNS3_IJNS3_IJNS_1CILi8EEENS4_ILi1EEEEEES6_EEENS3_IJNS3_IJS6_S6_EEENS4_ILi2EEEEEEEEENS3_IJNS3_IJNS3_IJS6_NS4_ILi0EEEEEESD_EEENS3_IJNS3_IJSD_SD_EEES5_EEEEEEEENS_10ViewEngineIPN7cutlass6half_tEEEEEC2ERKSJ_RKSO_) ;  /* 0xfffbd9a000007944 */ /* 0x022fea0003c3ffff */
[----:B-1----:R1:W5:Y:S01]  /*49ca0*/  LDL.64 R38, [R1+0x1580] ;  /* 0x0015800001267983 */ /* 0x0023620000100a00 */
[----:B------:R-:W-:Y:S03]  /*49cb0*/  MOV R46, 0x49cd0 ;  /* 0x00049cd0002e7802 */ /* 0x000fe60000000f00 */
[----:B-1---5:R-:W-:Y:S05]  /*49cc0*/  CALL.REL.NOINC `($_ZN7cutlass13device_kernelIN5flash19enable_sm80_to_sm89INS1_16FlashAttnBwdSm80INS1_25CollectiveMainloopBwdSm80ILi2ELi2EN4cute5tupleIJNS5_1CILi128EEES8_NS7_ILi64EEEEEENS_6half_tEfNS_4arch4Sm80ELb1ELb0ELb1ELb0ELb1ELb0ELb0ELb0ELi2ELi4ELi4ELi4ELb0EEENS1_24CollectiveEpilogueBwdGQAISA_fSD_Li256ELb0ELb1EEENS1_25SingleTileBwdLPTSchedulerILb0ELi128ELb1EEEEEEEEEvNT_6ParamsE$_ZN4cute3eso3ESOILb1ELb0EJNS_6LayoutINS_5tupleIJNS3_IJNS3_IJNS_1CILi8EEENS4_ILi1EEEEEES6_EEENS3_IJNS3_IJS6_S6_EEENS4_ILi2EEEEEEEEENS3_IJNS3_IJNS3_IJS6_NS4_ILi0EEEEEESD_EEENS3_IJNS3_IJSD_SD_EEENS4_ILi4096EEEEEEEEEEENS_10ViewEngineINS_8smem_ptrIPN7cutlass6half_tEEEEEEEC2ERKSK_RKSR_) ;  /* 0xfffbd8b000007944 */ /* 0x022fea0003c3ffff */
[----:B-1----:R1:W5:Y:S01]  /*49cd0*/  LDL.64 R2, [R1+0x1580] ;  /* 0x0015800001027983 */ /* 0x0023620000100a00 */
[----:B------:R-:W-:Y:S03]  /*49ce0*/  MOV R48, 0x49d00 ;  /* 0x00049d0000307802 */ /* 0x000fe60000000f00 */
[----:B-1---5:R-:W-:Y:S05]  /*49cf0*/  CALL.REL.NOINC `($_ZN7cutlass13device_kernelIN5flash19enable_sm80_to_sm89INS1_16FlashAttnBwdSm80INS1_25CollectiveMainloopBwdSm80ILi2ELi2EN4cute5tupleIJNS5_1CILi128EEES8_NS7_ILi64EEEEEENS_6half_tEfNS_4arch4Sm80ELb1ELb0ELb1ELb0ELb1ELb0ELb0ELb0ELi2ELi4ELi4ELi4ELb0EEENS1_24CollectiveEpilogueBwdGQAISA_fSD_Li256ELb0ELb1EEENS1_25SingleTileBwdLPTSchedulerILb0ELi128ELb1EEEEEEEEEvNT_6ParamsE$_ZN4cute3eso3ESOILb1ELb0EJNS_6LayoutINS_5tupleIJNS3_IJNS_1CILi8EEENS4_ILi1EEEEEENS4_ILi2EEEEEENS3_IJNS3_IJS6_NS4_ILi0EEEEEES5_EEEEENS_10ViewEngineIPN7cutlass6half_tEEEEEC2ERKSD_RKSI_) ;  /* 0xfffbe5c000007944 */ /* 0x022fea0003c3ffff */
[----:B-1----:R-:W-:Y:S01]  /*49d00*/  MOV R38, R83 ;  /* 0x0000005300267202 */ /* 0x002fe20000000f00 */
[----:B------:R1:W5:Y:S01]  /*49d10*/  LDL.64 R42, [R1+0x1580] ;  /* 0x00158000012a7983 */ /* 0x0003620000100a00 */
[----:B------:R-:W-:Y:S03]  /*49d20*/  MOV R46, 0x49d40 ;  /* 0x00049d40002e7802 */ /* 0x000fe60000000f00 */
[----:B-1---5:R-:W-:Y:S05]  /*49d30*/  CALL.REL.NOINC `($_ZN7cutlass13device_kernelIN5flash19enable_sm80_to_sm89INS1_16FlashAttnBwdSm80INS1_25CollectiveMainloopBwdSm80ILi2ELi2EN4cute5tupleIJNS5_1CILi128EEES8_NS7_ILi64EEEEEENS_6half_tEfNS_4arch4Sm80ELb1ELb0ELb1ELb0ELb1ELb0ELb0ELb0ELi2ELi4ELi4ELi4ELb0EEENS1_24CollectiveEpilogueBwdGQAISA_fSD_Li256ELb0ELb1EEENS1_25SingleTileBwdLPTSchedulerILb0ELi128ELb1EEEEEEEEEvNT_6ParamsE$_ZN4cute8smem_ptrIPN7cutlass6half_tEECI1NS_12iter_adaptorIS3_S4_EEES3_) ;  /* 0xfffbef7000007944 */ /* 0x022fea0003c3ffff */
[----:B-1----:R1:W5:Y:S01]  /*49d40*/  LDL.64 R2, [R1+0x1580] ;  /* 0x0015800001027983 */ /* 0x0023620000100a00 */
[----:B------:R-:W-:Y:S03]  /*49d50*/  MOV R38, 0x49d70 ;  /* 0x00049d7000267802 */ /* 0x000fe60000000f00 */
[----:B-1---5:R-:W-:Y:S05]  /*49d60*/  CALL.REL.NOINC `($_ZN7cutlass13device_kernelIN5flash19enable_sm80_to_sm89INS1_16FlashAttnBwdSm80INS1_25CollectiveMainloopBwdSm80ILi2ELi2EN4cute5tupleIJNS5_1CILi128EEES8_NS7_ILi64EEEEEENS_6half_tEfNS_4arch4Sm80ELb1ELb0ELb1ELb0ELb1ELb0ELb0ELb0ELi2ELi4ELi4ELi4ELb0EEENS1_24CollectiveEpilogueBwdGQAISA_fSD_Li256ELb0ELb1EEENS1_25SingleTileBwdLPTSchedulerILb0ELi128ELb1EEEEEEEEEvNT_6ParamsE$_ZN4cute3eso3ESOILb1ELb0EJNS_6LayoutINS_5tupleIJNS3_IJNS_1CILi8EEENS4_ILi1EEEEEENS4_ILi2EEEEEENS3_IJNS3_IJS6_NS4_ILi0EEEEEENS4_ILi4096EEEEEEEENS_10ViewEngineINS_8smem_ptrIPN7cutlass6half_tEEEEEEEC2ERKSE_RKSL_) ;  /* 0xfffbe3c000007944 */ /* 0x022fea0003c3ffff */
[----:B------:R-:W-:Y:S01]  /*49d70*/  MOV R47, RZ ;  /* 0x000000ff002f7202 */ /* 0x000fe20000000f00 */
[----:B------:R2:W5:Y:S01]  /*49d80*/  LDL.64 R44, [R1+0x1580] ;  /* 0x00158000012c7983 */ /* 0x0005620000100a00 */
[----:B------:R-:W-:Y:S03]  /*49d90*/  MOV R46, 0x49db0 ;  /* 0x00049db0002e7802 */ /* 0x000fe60000000f00 */
[----:B-12--5:R-:W-:Y:S05]  /*49da0*/  CALL.REL.NOINC `($_ZN7cutlass13device_kernelIN5flash19enable_sm80_to_sm89INS1_16FlashAttnBwdSm80INS1_25CollectiveMainloopBwdSm80ILi2ELi2EN4cute5tupleIJNS5_1CILi128EEES8_NS7_ILi64EEEEEENS_6half_tEfNS_4arch4Sm80ELb1ELb0ELb1ELb0ELb1ELb0ELb0ELb0ELi2ELi4ELi4ELi4ELb0EEENS1_24CollectiveEpilogueBwdGQAISA_fSD_Li256ELb0ELb1EEENS1_25SingleTileBwdLPTSchedulerILb0ELi128ELb1EEEEEEEEEvNT_6ParamsE$_ZN4cute3eso3ESOILb1ELb0EJNS_10UnderscoreEiEEC2ERKS2_RKi) ;  /* 0xfffbcdf000007944 */ /* 0x026fea0003c3ffff */
[----:B------:R-:W-:Y:S01]  /*49db0*/  MOV R38, 0x49df0 ;  /* 0x00049df000267802 */ /* 0x000fe20000000f00 */
[----:B------:R-:W2:Y:S02]  /*49dc0*/  LDL R37, [R1+0x1580] ;  /* 0x0015800001257983 */ /* 0x000ea40000100800 */
[----:B--2---:R-:W-:Y:S02]  /*49dd0*/  SHF.L.U32 R37, R37, 0xc, RZ ;  /* 0x0000000c25257819 */ /* 0x004fe400000006ff */
[----:B-1----:R-:W-:Y:S05]  /*49de0*/  CALL.REL.NOINC `($_ZN7cutlass13device_kernelIN5flash19enable_sm80_to_sm89INS1_16FlashAttnBwdSm80INS1_25CollectiveMainloopBwdSm80ILi2ELi2EN4cute5tupleIJNS5_1CILi128EEES8_NS7_ILi64EEEEEENS_6half_tEfNS_4arch4Sm80ELb1ELb0ELb1ELb0ELb1ELb0ELb0ELb0ELi2ELi4ELi4ELi4ELb0EEENS1_24CollectiveEpilogueBwdGQAISA_fSD_Li256ELb0ELb1EEENS1_25SingleTileBwdLPTSchedulerILb0ELi128ELb1EEEEEEEEEvNT_6ParamsE$_ZN4cute3eso3ESOILb1ELb0EJNS_6LayoutINS_5tupleIJNS3_IJNS_1CILi8EEENS4_ILi1EEEEEEEEENS3_IJNS3_IJS6_NS4_ILi0EEEEEEEEEEEiEEC2ERKSC_RKi) ;  /* 0xfffbe10000007944 */ /* 0x002fea0003c3ffff */
[----:B------:R-:W-:Y:S01]  /*49df0*/  MOV R46, 0x49e50 ;  /* 0x00049e50002e7802 */ /* 0x000fe20000000f00 */
[----:B------:R-:W2:Y:S01]  /*49e00*/  LDL R3, [R1+0x1580] ;  /* 0x0015800001037983 */ /* 0x000ea20000100800 */
[----:B------:R-:W-:Y:S01]  /*49e10*/  IMAD.MOV.U32 R38, RZ, RZ, R83 ;  /* 0x000000ffff267224 */ /* 0x000fe200078e0053 */
[C---:B--2---:R-:W-:Y:S04]  /*49e20*/  LEA R2, P0, R3.reuse, R44, 0x1 ;  /* 0x0000002c03027211 */ /* 0x044fe800078008ff */
[----:B------:R-:W-:Y:S04]  /*49e30*/  LEA.HI.X.SX32 R3, R3, R45, 0x1, P0 ;  /* 0x0000002d03037211 */ /* 0x000fe800000f0eff */
[----:B-1----:R-:W-:Y:S05]  /*49e40*/  CALL.REL.NOINC `($_ZN7cutlass13device_kernelIN5flash19enable_sm80_to_sm89INS1_16FlashAttnBwdSm80INS1_25CollectiveMainloopBwdSm80ILi2ELi2EN4cute5tupleIJNS5_1CILi128EEES8_NS7_ILi64EEEEEENS_6half_tEfNS_4arch4Sm80ELb1ELb0ELb1ELb0ELb1ELb0ELb0ELb0ELi2ELi4ELi4ELi4ELb0EEENS1_24CollectiveEpilogueBwdGQAISA_fSD_Li256ELb0ELb1EEENS1_25SingleTileBwdLPTSchedulerILb0ELi128ELb1EEEEEEEEEvNT_6ParamsE$_ZN4cute8smem_ptrIPN7cutlass6half_tEECI1NS_12iter_adaptorIS3_S4_EEES3_) ;  /* 0xfffbee6000007944 */ /* 0x002fea0003c3ffff */
[----:B-1----:R1:W5:Y:S01]  /*49e50*/  LDL.64 R2, [R1+0x1580] ;  /* 0x0015800001027983 */ /* 0x0023620000100a00 */
[----:B------:R-:W-:Y:S03]  /*49e60*/  MOV R38, 0x49e80 ;  /* 0x00049e8000267802 */ /* 0x000fe60000000f00 */
[----:B-1---5:R-:W-:Y:S05]  /*49e70*/  CALL.REL.NOINC `($_ZN7cutlass13device_kernelIN5flash19enable_sm80_to_sm89INS1_16FlashAttnBwdSm80INS1_25CollectiveMainloopBwdSm80ILi2ELi2EN4cute5tupleIJNS5_1CILi128EEES8_NS7_ILi64EEEEEENS_6half_tEfNS_4arch4Sm80ELb1ELb0ELb1ELb0ELb1ELb0ELb0ELb0ELi2ELi4ELi4ELi4ELb0EEENS1_24CollectiveEpilogueBwdGQAISA_fSD_Li256ELb0ELb1EEENS1_25SingleTileBwdLPTSchedulerILb0ELi128ELb1EEEEEEEEEvNT_6ParamsE$_ZN4cute3eso3ESOILb1ELb0EJNS_6LayoutINS_5tupleIJNS3_IJNS_1CILi8EEENS4_ILi1EEEEEEEEENS3_IJNS3_IJS6_NS4_ILi0EEEEEEEEEEENS_10ViewEngineINS_8smem_ptrIPN7cutlass6half_tEEEEEEEC2ERKSC_RKSJ_) ;  /* 0xfffbdfe000007944 */ /* 0x022fea0003c3ffff */
[----:B------:R-:W-:Y:S01]  /*49e80*/  MOV R47, RZ ;  /* 0x000000ff002f7202 */ /* 0x000fe20000000f00 */
[----:B-1----:R1:W5:Y:S01]  /*49e90*/  LDL.64 R2, [R1+0x1580] ;  /* 0x0015800001027983 */ /* 0x0023620000100a00 */
[----:B------:R-:W-:Y:S03]  /*49ea0*/  MOV R46, 0x49ec0 ;  /* 0x00049ec0002e7802 */ /* 0x000fe60000000f00 */
[----:B-1---5:R-:W-:Y:S05]  /*49eb0*/  CALL.REL.NOINC `($_ZN7cutlass13device_kernelIN5flash19enable_sm80_to_sm89INS1_16FlashAttnBwdSm80INS1_25CollectiveMainloopBwdSm80ILi2ELi2EN4cute5tupleIJNS5_1CILi128EEES8_NS7_ILi64EEEEEENS_6half_tEfNS_4arch4Sm80ELb1ELb0ELb1ELb0ELb1ELb0ELb0ELb0ELi2ELi4ELi4ELi4ELb0EEENS1_24CollectiveEpilogueBwdGQAISA_fSD_Li256ELb0ELb1EEENS1_25SingleTileBwdLPTSchedulerILb0ELi128ELb1EEEEEEEEEvNT_6ParamsE$_ZN4cute3eso3ESOILb1ELb0EJNS_10UnderscoreEiEEC2ERKS2_RKi) ;  /* 0xfffbcce000007944 */ /* 0x022fea0003c3ffff */
[----:B------:R-:W-:Y:S01]  /*49ec0*/  MOV R38, 0x49f00 ;  /* 0x00049f0000267802 */ /* 0x000fe20000000f00 */
[----:B------:R-:W2:Y:S02]  /*49ed0*/  LDL R37, [R1+0x1580] ;  /* 0x0015800001257983 */ /* 0x000ea40000100800 */
[----:B--2---:R-:W-:Y:S02]  /*49ee0*/  SHF.L.U32 R37, R37, 0x3, RZ ;  /* 0x0000000325257819 */ /* 0x004fe400000006ff */
[----:B-1----:R-:W-:Y:S05]  /*49ef0*/  CALL.REL.NOINC `($_ZN7cutlass13device_kernelIN5flash19enable_sm80_to_sm89INS1_16FlashAttnBwdSm80INS1_25CollectiveMainloopBwdSm80ILi2ELi2EN4cute5tupleIJNS5_1CILi128EEES8_NS7_ILi64EEEEEENS_6half_tEfNS_4arch4Sm80ELb1ELb0ELb1ELb0ELb1ELb0ELb0ELb0ELi2ELi4ELi4ELi4ELb0EEENS1_24CollectiveEpilogueBwdGQAISA_fSD_Li256ELb0ELb1EEENS1_25SingleTileBwdLPTSchedulerILb0ELi128ELb1EEEEEEEEEvNT_6ParamsE$_ZN4cute3eso3ESOILb1ELb0EJNS_6LayoutINS_5tupleIJNS3_IJNS_1CILi8EEENS4_ILi1EEEEEEEEENS3_IJNS3_IJS6_NS4_ILi0EEEEEEEEEEEiEEC2ERKSC_RKi) ;  /* 0xfffbdff000007944 */ /* 0x002fea0003c3ffff */
[----:B------:R-:W-:Y:S01]  /*49f00*/  MOV R38, 0x49f50 ;  /* 0x00049f5000267802 */ /* 0x000fe20000000f00 */
[----:B-1----:R-:W2:Y:S02]  /*49f10*/  LDL R37, [R1+0x1580] ;  /* 0x0015800001257983 */ /* 0x002ea40000100800 */
[C---:B--2---:R-:W-:Y:S04]  /*49f20*/  LEA R46, P0, R37.reuse, R42, 0x1 ;  /* 0x0000002a252e7211 */ /* 0x044fe800078008ff */
[----:B------:R-:W-:Y:S04]  /*49f30*/  LEA.HI.X.SX32 R37, R37, R43, 0x1, P0 ;  /* 0x0000002b25257211 */ /* 0x000fe800000f0eff */
[----:B------:R-:W-:Y:S05]  /*49f40*/  CALL.REL.NOINC `($_ZN7cutlass13device_kernelIN5flash19enable_sm80_to_sm89INS1_16FlashAttnBwdSm80INS1_25CollectiveMainloopBwdSm80ILi2ELi2EN4cute5tupleIJNS5_1CILi128EEES8_NS7_ILi64EEEEEENS_6half_tEfNS_4arch4Sm80ELb1ELb0ELb1ELb0ELb1ELb0ELb0ELb0ELi2ELi4ELi4ELi4ELb0EEENS1_24CollectiveEpilogueBwdGQAISA_fSD_Li256ELb0ELb1EEENS1_25SingleTileBwdLPTSchedulerILb0ELi128ELb1EEEEEEEEEvNT_6ParamsE$_ZN4cute3eso3ESOILb1ELb0EJNS_6LayoutINS_5tupleIJNS3_IJNS_1CILi8EEENS4_ILi1EEEEEEEEENS3_IJNS3_IJS6_NS4_ILi0EEEEEEEEEEENS_10ViewEngineIPN7cutlass6half_tEEEEEC2ERKSC_RKSH_) ;  /* 0xfffbdf5000007944 */ /* 0x000fea0003c3ffff */
[----:B------:R-:W-:Y:S01]  /*49f50*/  MOV R38, R83 ;  /* 0x0000005300267202 */ /* 0x000fe20000000f00 */
[----:B-1----:R1:W5:Y:S01]  /*49f60*/  LDL.64 R36, [R1+0x1580] ;  /* 0x0015800001247983 */ /* 0x0023620000100a00 */
[----:B------:R-:W-:Y:S03]  /*49f70*/  MOV R46, 0x49f90 ;  /* 0x00049f90002e7802 */ /* 0x000fe60000000f00 */
[----:B-1---5:R-:W-:Y:S05]  /*49f80*/  CALL.REL.NOINC `($_ZN7cutlass13device_kernelIN5flash19enable_sm80_to_sm89INS1_16FlashAttnBwdSm80INS1_25CollectiveMainloopBwdSm80ILi2ELi2EN4cute5tupleIJNS5_1CILi128EEES8_NS7_ILi64EEEEEENS_6half_tEfNS_4arch4Sm80ELb1ELb0ELb1ELb0ELb1ELb0ELb0ELb0ELi2ELi4ELi4ELi4ELb0EEENS1_24CollectiveEpilogueBwdGQAISA_fSD_Li256ELb0ELb1EEENS1_25SingleTileBwdLPTSchedulerILb0ELi128ELb1EEEEEEEEEvNT_6ParamsE$_ZN4cute8smem_ptrIPN7cutlass6half_tEECI1NS_12iter_adaptorIS3_S4_EEES3_) ;  /* 0xfffbed2000007944 */ /* 0x022fea0003c3ffff */
[----:B-1----:R1:W5:Y:S01]  /*49f90*/  LDL.64 R2, [R1+0x1580] ;  /* 0x0015800001027983 */ /* 0x0023620000100a00 */
[----:B------:R-:W-:Y:S03]  /*49fa0*/  MOV R46, 0x49fc0 ;  /* 0x00049fc0002e7802 */ /* 0x000fe60000000f00 */
[----:B-1---5:R-:W-:Y:S05]  /*49fb0*/  CALL.REL.NOINC `($_ZN7cutlass13device_kernelIN5flash19enable_sm80_to_sm89INS1_16FlashAttnBwdSm80INS1_25CollectiveMainloopBwdSm80ILi2ELi2EN4cute5tupleIJNS5_1CILi128EEES8_NS7_ILi64EEEEEENS_6half_tEfNS_4arch4Sm80ELb1ELb0ELb1ELb0ELb1ELb0ELb0ELb0ELi2ELi4ELi4ELi4ELb0EEENS1_24CollectiveEpilogueBwdGQAISA_fSD_Li256ELb0ELb1EEENS1_25SingleTileBwdLPTSchedulerILb0ELi128ELb1EEEEEEEEEvNT_6ParamsE$_ZN4cute8smem_ptrIPN7cutlass9uint128_tEECI1NS_12iter_adaptorIS3_S4_EEES3_) ;  /* 0xfffbed3000007944 */ /* 0x022fea0003c3ffff */
[----:B-1----:R1:W5:Y:S01]  /*49fc0*/  LDL.64 R2, [R1+0x1580] ;  /* 0x0015800001027983 */ /* 0x0023620000100a00 */
[----:B------:R-:W-:Y:S03]  /*49fd0*/  MOV R46, 0x49ff0 ;  /* 0x00049ff0002e7802 */ /* 0x000fe60000000f00 */
[----:B-1---5:R-:W-:Y:S05]  /*49fe0*/  CALL.REL.NOINC `($_ZN7cutlass13device_kernelIN5flash19enable_sm80_to_sm89INS1_16FlashAttnBwdSm80INS1_25CollectiveMainloopBwdSm80ILi2ELi2EN4cute5tupleIJNS5_1CILi128EEES8_NS7_ILi64EEEEEENS_6half_tEfNS_4arch4Sm80ELb1ELb0ELb1ELb0ELb1ELb0ELb0ELb0ELi2ELi4ELi4ELi4ELb0EEENS1_24CollectiveEpilogueBwdGQAISA_fSD_Li256ELb0ELb1EEENS1_25SingleTileBwdLPTSchedulerILb0ELi128ELb1EEEEEEEEEvNT_6ParamsE$_ZN4cute3eso3ESOILb1ELb0EJNS_6LayoutINS_5tupleIJNS3_IJNS_1CILi1EEES5_EEEEEENS3_IJNS3_IJS5_NS4_ILi0EEEEEEEEEEENS_10ViewEngineINS_8smem_ptrIPN7cutlass9uint128_tEEEEEEEC2ERKSB_RKSI_) ;  /* 0xfffbd92000007944 */ /* 0x022fea0003c3ffff */
[----:B------:R2:W5:Y:S01]  /*49ff0*/  LDL R41, [R1+0x1580] ;  /* 0x0015800001297983 */ /* 0x0005620000100800 */
[----:B-1----:R-:W-:Y:S03]  /*4a000*/  MOV R38, 0x4a020 ;  /* 0x0004a02000267802 */ /* 0x002fe60000000f00 */
[----:B--2--5:R-:W-:Y:S05]  /*4a010*/  CALL.REL.NOINC `($_ZN7cutlass13device_kernelIN5flash19enable_sm80_to_sm89INS1_16FlashAttnBwdSm80INS1_25CollectiveMainloopBwdSm80ILi2ELi2EN4cute5tupleIJNS5_1CILi128EEES8_NS7_ILi64EEEEEENS_6half_tEfNS_4arch4Sm80ELb1ELb0ELb1ELb0ELb1ELb0ELb0ELb0ELi2ELi4ELi4ELi4ELb0EEENS1_24CollectiveEpilogueBwdGQAISA_fSD_Li256ELb0ELb1EEENS1_25SingleTileBwdLPTSchedulerILb0ELi128ELb1EEEEEEEEEvNT_6ParamsE$_ZN4cute3eso3ESOILb1ELb0EJNS_6LayoutINS_5tupleIJNS3_IJNS_1CILi4EEENS4_ILi1EEEEEEEEENS3_IJNS3_IJS6_NS4_ILi0EEEEEEEEEEENS_10ViewEngineIPjEEEEC2ERKSC_RKSF_) ;  /* 0xfffbde0000007944 */ /* 0x024fea0003c3ffff */
        /* <DEDUP_REMOVED lines=9> */
[----:B-1----:R-:W-:Y:S05]  /*4a0b0*/  CALL.REL.NOINC `($_ZN7cutlass13device_kernelIN5flash19enable_sm80_to_sm89INS1_16FlashAttnBwdSm80INS1_25CollectiveMainloopBwdSm80ILi2ELi2EN4cute5tupleIJNS5_1CILi128EEES8_NS7_ILi64EEEEEENS_6half_tEfNS_4arch4Sm80ELb1ELb0ELb1ELb0ELb1ELb0ELb0ELb0ELi2ELi4ELi4ELi4ELb0EEENS1_24CollectiveEpilogueBwdGQAISA_fSD_Li256ELb0ELb1EEENS1_25SingleTileBwdLPTSchedulerILb0ELi128ELb1EEEEEEEEEvNT_6ParamsE$_ZN4cute3eso3ESOILb1ELb0EJNS_10UnderscoreEiEEC2ERKS2_RKi) ;  /* 0xfffbcae000007944 */ /* 0x002fea0003c3ffff */
        /* <DEDUP_REMOVED lines=13> */
[----:B------:R-:W-:Y:S01]  /*4a190*/  MOV R47, 0x1 ;  /* 0x00000001002f7802 */ /* 0x000fe20000000f00 */
        /* <DEDUP_REMOVED lines=34> */
[----:B-1----:R-:W-:Y:S05]  /*4a3c0*/  CALL.REL.NOINC `($_ZN7cutlass13device_kernelIN5flash19enable_sm80_to_sm89INS1_16FlashAttnBwdSm80INS1_25CollectiveMainloopBwdSm80ILi2ELi2EN4cute5tupleIJNS5_1CILi128EEES8_NS7_ILi64EEEEEENS_6half_tEfNS_4arch4Sm80ELb1ELb0ELb1ELb0ELb1ELb0ELb0ELb0ELi2ELi4ELi4ELi4ELb0EEENS1_24CollectiveEpilogueBwdGQAISA_fSD_Li256ELb0ELb1EEENS1_25SingleTileBwdLPTSchedulerILb0ELi128ELb1EEEEEEEEEvNT_6ParamsE$_ZN4cute3eso3ESOILb1ELb0EJNS_10UnderscoreES2_iEEC2ERKS2_S5_RKi) ;  /* 0xfffbc79000007944 */ /* 0x002fea0003c3ffff */
[----:B------:R2:W5:Y:S01]  /*4a3d0*/  LDL R39, [R1+0x1580] ;  /* 0x0015800001277983 */ /* 0x0005620000100800 */
[----:B-1----:R-:W-:Y:S03]  /*4a3e0*/  MOV R2, 0x4a410 ;  /* 0x0004a41000027802 */ /* 0x002fe60000000f00 */
[----:B------:R2:W5:Y:S04]  /*4a3f0*/  LD.E R3, [R92.64] ;  /* 0x000000085c037980 */ /* 0x000568000c101900 */
[----:B--2--5:R-:W-:Y:S05]  /*4a400*/  CALL.REL.NOINC `($_ZN7cutlass13device_kernelIN5flash19enable_sm80_to_sm89INS1_16FlashAttnBwdSm80INS1_25CollectiveMainloopBwdSm80ILi2ELi2EN4cute5tupleIJNS5_1CILi128EEES8_NS7_ILi64EEEEEENS_6half_tEfNS_4arch4Sm80ELb1ELb0ELb1ELb0ELb1ELb0ELb0ELb0ELi2ELi4ELi4ELi4ELb0EEENS1_24CollectiveEpilogueBwdGQAISA_fSD_Li256ELb0ELb1EEENS1_25SingleTileBwdLPTSchedulerILb0ELi128ELb1EEEEEEEEEvNT_6ParamsE$_ZZN4cute5sliceINS_5tupleIJNS_10UnderscoreES2_iEEENS1_IJNS1_IJNS_1CILi1EEENS4_ILi0EEEEEEiNS4_ILi1024EEEEEEEEDaRKT_RKT0_ENKUlRKT_RKT0_E_clIS2_iEEDaSI_SL_) ;  /* 0xfffbf22000007944 */ /* 0x024fea0003c3ffff */
[----:B------:R-:W-:Y:S02]  /*4a410*/  MOV R2, 0x4a430 ;  /* 0x0004a43000027802 */ /* 0x000fe40000000f00 */
[----:B------:R-:W-:Y:S05]  /*4a420*/  CALL.REL.NOINC `($_ZN7cutlass13device_kernelIN5flash19enable_sm80_to_sm89INS1_16FlashAttnBwdSm80INS1_25CollectiveMainloopBwdSm80ILi2ELi2EN4cute5tupleIJNS5_1CILi128EEES8_NS7_ILi64EEEEEENS_6half_tEfNS_4arch4Sm80ELb1ELb0ELb1ELb0ELb1ELb0ELb0ELb0ELi2ELi4ELi4ELi4ELb0EEENS1_24CollectiveEpilogueBwdGQAISA_fSD_Li256ELb0ELb1EEENS1_25SingleTileBwdLPTSchedulerILb0ELi128ELb1EEEEEEEEEvNT_6ParamsE$_ZZN4cute12filter_tupleINS_5tupleIJNS_10UnderscoreES2_iEEENS1_IJNS1_IJNS_1CILi1EEENS4_ILi0EEEEEEiNS4_ILi1024EEEEEEZNS_5sliceIS3_S9_EEDaRKT_RKT0_EUlRKT_RKT0_E_EEDaSD_SG_OT1_ENKUlDpSJ_E_clIJNS1_IJS7_EEENS1_IJiEEENS1_IJEEEEEEDaSQ_) ;  /* 0xfffbeb9000007944 */ /* 0x000fea0003c3ffff */
[----:B------:R-:W-:Y:S02]  /*4a430*/  MOV R36, 0x4a450 ;  /* 0x0004a45000247802 */ /* 0x000fe40000000f00 */
[----:B------:R-:W-:Y:S05]  /*4a440*/  CALL.REL.NOINC `($_ZN7cutlass13device_kernelIN5flash19enable_sm80_to_sm89INS1_16FlashAttnBwdSm80INS1_25CollectiveMainloopBwdSm80ILi2ELi2EN4cute5tupleIJNS5_1CILi128EEES8_NS7_ILi64EEEEEENS_6half_tEfNS_4arch4Sm80ELb1ELb0ELb1ELb0ELb1ELb0ELb0ELb0ELi2ELi4ELi4ELi4ELb0EEENS1_24CollectiveEpilogueBwdGQAISA_fSD_Li256ELb0ELb1EEENS1_25SingleTileBwdLPTSchedulerILb0ELi128ELb1EEEEEEEEEvNT_6ParamsE$_ZN4cute5tupleIJNS0_IJNS0_IJNS_1CILi8EEENS1_ILi1EEEEEENS1_ILi2EEEEEENS0_IJNS0_IJS3_NS1_ILi0EEEEEEiEEEEEC2ERKS6_RKS9_) ;  /* 0xfffbe54000007944 */ /* 0x000fea0003c3ffff */
[----:B------:R2:W5:Y:S01]  /*4a450*/  LDL R38, [R1+0x1580] ;  /* 0x0015800001267983 */ /* 0x0005620000100800 */
[----:B-1----:R-:W-:Y:S02]  /*4a460*/  SHF.L.U32 R2, R39, 0xa, RZ ;  /* 0x0000000a27027819 */ /* 0x002fe400000006ff */
[----:B------:R-:W-:Y:S03]  /*4a470*/  MOV R36, 0x4a4a0 ;  /* 0x0004a4a000247802 */ /* 0x000fe60000000f00 */
[----:B------:R2:W-:Y:S04]  /*4a480*/  STL [R1+0x15b0], R2 ;  /* 0x0015b00201007387 */ /* 0x0005e80000100800 */
[----:B--2--5:R-:W-:Y:S05]  /*4a490*/  CALL.REL.NOINC `($_ZN7cutlass13device_kernelIN5flash19enable_sm80_to_sm89INS1_16FlashAttnBwdSm80INS1_25CollectiveMainloopBwdSm80ILi2ELi2EN4cute5tupleIJNS5_1CILi128EEES8_NS7_ILi64EEEEEENS_6half_tEfNS_4arch4Sm80ELb1ELb0ELb1ELb0ELb1ELb0ELb0ELb0ELi2ELi4ELi4ELi4ELb0EEENS1_24CollectiveEpilogueBwdGQAISA_fSD_Li256ELb0ELb1EEENS1_25SingleTileBwdLPTSchedulerILb0ELi128ELb1EEEEEEEEEvNT_6ParamsE$_ZN4cute3eso3ESOILb0ELb0EJNS_6LayoutINS_5tupleIJNS3_IJNS_1CILi8EEENS4_ILi1EEEEEENS4_ILi2EEEEEENS3_IJNS3_IJS6_NS4_ILi0EEEEEEiEEEEEiEEC2ERKSD_RKi) ;  /* 0xfffbbe1000007944 */ /* 0x024fea0003c3ffff */
[----:B-1----:R-:W2:Y:S01]  /*4a4a0*/  LD.E.64 R2, [R92.64+0x8] ;  /* 0x000008085c027980 */ /* 0x002ea2000c101b00 */
[----:B------:R-:W-:Y:S01]  /*4a4b0*/  MOV R46, 0x4a510 ;  /* 0x0004a510002e7802 */ /* 0x000fe20000000f00 */
[----:B------:R-:W-:Y:S02]  /*4a4c0*/  IMAD.MOV.U32 R38, RZ, RZ, R83 ;  /* 0x000000ffff267224 */ /* 0x000fe400078e0053 */
[----:B------:R-:W2:Y:S02]  /*4a4d0*/  LDL.64 R36, [R1+0x1580] ;  /* 0x0015800001247983 */ /* 0x000ea40000100a00 */
[C---:B--2---:R-:W-:Y:S04]  /*4a4e0*/  LEA R2, P0, R37.reuse, R2, 0x1 ;  /* 0x0000000225027211 */ /* 0x044fe800078008ff */
[----:B------:R-:W-:Y:S04]  /*4a4f0*/  LEA.HI.X.SX32 R3, R37, R3, 0x1, P0 ;  /* 0x0000000325037211 */ /* 0x000fe800000f0eff */
[----:B------:R-:W-:Y:S05]  /*4a500*/  CALL.REL.NOINC `($_ZN7cutlass13device_kernelIN5flash19enable_sm80_to_sm89INS1_16FlashAttnBwdSm80INS1_25CollectiveMainloopBwdSm80ILi2ELi2EN4cute5tupleIJNS5_1CILi128EEES8_NS7_ILi64EEEEEENS_6half_tEfNS_4arch4Sm80ELb1ELb0ELb1ELb0ELb1ELb0ELb0ELb0ELi2ELi4ELi4ELi4ELb0EEENS1_24CollectiveEpilogueBwdGQAISA_fSD_Li256ELb0ELb1EEENS1_25SingleTileBwdLPTSchedulerILb0ELi128ELb1EEEEEEEEEvNT_6ParamsE$_ZN4cute8smem_ptrIPN7cutlass6half_tEECI1NS_12iter_adaptorIS3_S4_EEES3_) ;  /* 0xfffbe7a000007944 */ /* 0x000fea0003c3ffff */
[----:B-1----:R-:W2:Y:S01]  /*4a510*/  LDL.64 R2, [R1+0x1580] ;  /* 0x0015800001027983 */ /* 0x002ea20000100a00 */
[----:B------:R-:W-:Y:S03]  /*4a520*/  MOV R38, 0x4a550 ;  /* 0x0004a55000267802 */ /* 0x000fe60000000f00 */
[----:B--2---:R1:W-:Y:S04]  /*4a530*/  STL.64 [R1+0x15b0], R2 ;  /* 0x0015b00201007387 */ /* 0x0043e80000100a00 */
[----:B-1----:R-:W-:Y:S05]  /*4a540*/  CALL.REL.NOINC `($_ZN7cutlass13device_kernelIN5flash19enable_sm80_to_sm89INS1_16FlashAttnBwdSm80INS1_25CollectiveMainloopBwdSm80ILi2ELi2EN4cute5tupleIJNS5_1CILi128EEES8_NS7_ILi64EEEEEENS_6half_tEfNS_4arch4Sm80ELb1ELb0ELb1ELb0ELb1ELb0ELb0ELb0ELi2ELi4ELi4ELi4ELb0EEENS1_24CollectiveEpilogueBwdGQAISA_fSD_Li256ELb0ELb1EEENS1_25SingleTileBwdLPTSchedulerILb0ELi128ELb1EEEEEEEEEvNT_6ParamsE$_ZN4cute3eso3ESOILb0ELb0EJNS_6LayoutINS_5tupleIJNS3_IJNS_1CILi8EEENS4_ILi1EEEEEENS4_ILi2EEEEEENS3_IJNS3_IJS6_NS4_ILi0EEEEEEiEEEEENS_10ViewEngineINS_8smem_ptrIPN7cutlass6half_tEEEEEEEC2ERKSD_RKSK_) ;  /* 0xfffbbcf000007944 */ /* 0x002fea0003c3ffff */
[----:B------:R2:W5:Y:S01]  /*4a550*/  LDL R37, [R1+0x1580] ;  /* 0x0015800001257983 */ /* 0x0005620000100800 */
[----:B-1----:R-:W-:Y:S02]  /*4a560*/  MOV R3, R40 ;  /* 0x0000002800037202 */ /* 0x002fe40000000f00 */
[----:B------:R-:W-:Y:S01]  /*4a570*/  MOV R46, 0x4a5a0 ;  /* 0x0004a5a0002e7802 */ /* 0x000fe20000000f00 */
[----:B------:R2:W5:Y:S04]  /*4a580*/  LDL.64 R42, [R1+0x1588] ;  /* 0x00158800012a7983 */ /* 0x0005680000100a00 */
[----:B--2--5:R-:W-:Y:S05]  /*4a590*/  CALL.REL.NOINC `($_ZN7cutlass13device_kernelIN5flash19enable_sm80_to_sm89INS1_16FlashAttnBwdSm80INS1_25CollectiveMainloopBwdSm80ILi2ELi2EN4cute5tupleIJNS5_1CILi128EEES8_NS7_ILi64EEEEEENS_6half_tEfNS_4arch4Sm80ELb1ELb0ELb1ELb0ELb1ELb0ELb0ELb0ELi2ELi4ELi4ELi4ELb0EEENS1_24CollectiveEpilogueBwdGQAISA_fSD_Li256ELb0ELb1EEENS1_25SingleTileBwdLPTSchedulerILb0ELi128ELb1EEEEEEEEEvNT_6ParamsE$_ZN4cute3eso3ESOILb1ELb0EJNS_10UnderscoreES2_iEEC2ERKS2_S5_RKi) ;  /* 0xfffbc5c000007944 */ /* 0x024fea0003c3ffff */
[----:B------:R-:W-:Y:S01]  /*4a5a0*/  MOV R36, 0x4a5e0 ;  /* 0x0004a5e000247802 */ /* 0x000fe20000000f00 */
[----:B-1----:R-:W2:Y:S02]  /*4a5b0*/  LDL R3, [R1+0x1580] ;  /* 0x0015800001037983 */ /* 0x002ea40000100800 */
[----:B--2---:R-:W-:Y:S02]  /*4a5c0*/  SHF.L.U32 R3, R3, 0x2, RZ ;  /* 0x0000000203037819 */ /* 0x004fe400000006ff */
[----:B------:R-:W-:Y:S05]  /*4a5d0*/  CALL.REL.NOINC `($_ZN7cutlass13device_kernelIN5flash19enable_sm80_to_sm89INS1_16FlashAttnBwdSm80INS1_25CollectiveMainloopBwdSm80ILi2ELi2EN4cute5tupleIJNS5_1CILi128EEES8_NS7_ILi64EEEEEENS_6half_tEfNS_4arch4Sm80ELb1ELb0ELb1ELb0ELb1ELb0ELb0ELb0ELi2ELi4ELi4ELi4ELb0EEENS1_24CollectiveEpilogueBwdGQAISA_fSD_Li256ELb0ELb1EEENS1_25SingleTileBwdLPTSchedulerILb0ELi128ELb1EEEEEEEEEvNT_6ParamsE$_ZN4cute3eso3ESOILb1ELb0EJNS_6LayoutINS_5tupleIJNS3_IJNS3_IJNS_1CILi4EEENS4_ILi2EEEEEENS4_ILi1EEEEEES6_EEENS3_IJNS3_IJNS3_IJS8_NS4_ILi32EEEEEENS4_ILi0EEEEEENS4_ILi64EEEEEEEEiEEC2ERKSH_RKi) ;  /* 0xfffbcea000007944 */ /* 0x000fea0003c3ffff */
[----:B------:R-:W-:Y:S01]  /*4a5e0*/  MOV R36, 0x4a630 ;  /* 0x0004a63000247802 */ /* 0x000fe20000000f00 */
[----:B-1----:R-:W2:Y:S02]  /*4a5f0*/  LDL R3, [R1+0x1580] ;  /* 0x0015800001037983 */ /* 0x002ea40000100800 */
[C---:B--2---:R-:W-:Y:S04]  /*4a600*/  LEA R38, P0, R3.reuse, R88, 0x1 ;  /* 0x0000005803267211 */ /* 0x044fe800078008ff */
[----:B------:R-:W-:Y:S04]  /*4a610*/  LEA.HI.X.SX32 R3, R3, R89, 0x1, P0 ;  /* 0x0000005903037211 */ /* 0x000fe800000f0eff */
[----:B------:R-:W-:Y:S05]  /*4a620*/  CALL.REL.NOINC `($_ZN7cutlass13device_kernelIN5flash19enable_sm80_to_sm89INS1_16FlashAttnBwdSm80INS1_25CollectiveMainloopBwdSm80ILi2ELi2EN4cute5tupleIJNS5_1CILi128EEES8_NS7_ILi64EEEEEENS_6half_tEfNS_4arch4Sm80ELb1ELb0ELb1ELb0ELb1ELb0ELb0ELb0ELi2ELi4ELi4ELi4ELb0EEENS1_24CollectiveEpilogueBwdGQAISA_fSD_Li256ELb0ELb1EEENS1_25SingleTileBwdLPTSchedulerILb0ELi128ELb1EEEEEEEEEvNT_6ParamsE$_ZN4cute3eso3ESOILb1ELb0EJNS_6LayoutINS_5tupleIJNS3_IJNS3_IJNS_1CILi4EEENS4_ILi2EEEEEENS4_ILi1EEEEEES6_EEENS3_IJNS3_IJNS3_IJS8_NS4_ILi32EEEEEENS4_ILi0EEEEEENS4_ILi64EEEEEEEENS_10ViewEngineIPN7cutlass6half_tEEEEEC2ERKSH_RKSM_) ;  /* 0xfffbcdf000007944 */ /* 0x000fea0003c3ffff */
[----:B-1----:R1:W5:Y:S01]  /*4a630*/  LDL.64 R2, [R1+0x1580] ;  /* 0x0015800001027983 */ /* 0x0023620000100a00 */
[----:B------:R-:W-:Y:S03]  /*4a640*/  MOV R36, 0x4a660 ;  /* 0x0004a66000247802 */ /* 0x000fe60000000f00 */
[----:B-1---5:R-:W-:Y:S05]  /*4a650*/  CALL.REL.NOINC `($_ZN7cutlass13device_kernelIN5flash19enable_sm80_to_sm89INS1_16FlashAttnBwdSm80INS1_25CollectiveMainloopBwdSm80ILi2ELi2EN4cute5tupleIJNS5_1CILi128EEES8_NS7_ILi64EEEEEENS_6half_tEfNS_4arch4Sm80ELb1ELb0ELb1ELb0ELb1ELb0ELb0ELb0ELi2ELi4ELi4ELi4ELb0EEENS1_24CollectiveEpilogueBwdGQAISA_fSD_Li256ELb0ELb1EEENS1_25SingleTileBwdLPTSchedulerILb0ELi128ELb1EEEEEEEEEvNT_6ParamsE$_ZZN4cute4takeILi1ELi2ENS_5tupleIJNS1_IJNS_1CILi1EEENS2_ILi0EEEEEEiEEEEEDaRKT1_ENKUlDpRKT_E_clIJiEEEDaSD_) ;  /* 0xfffbee7000007944 */ /* 0x022fea0003c3ffff */
[----:B------:R-:W-:Y:S02]  /*4a660*/  MOV R38, 0x4a680 ;  /* 0x0004a68000267802 */ /* 0x000fe40000000f00 */
[----:B------:R-:W-:Y:S05]  /*4a670*/  CALL.REL.NOINC `($_ZN7cutlass13device_kernelIN5flash19enable_sm80_to_sm89INS1_16FlashAttnBwdSm80INS1_25CollectiveMainloopBwdSm80ILi2ELi2EN4cute5tupleIJNS5_1CILi128EEES8_NS7_ILi64EEEEEENS_6half_tEfNS_4arch4Sm80ELb1ELb0ELb1ELb0ELb1ELb0ELb0ELb0ELi2ELi4ELi4ELi4ELb0EEENS1_24CollectiveEpilogueBwdGQAISA_fSD_Li256ELb0ELb1EEENS1_25SingleTileBwdLPTSchedulerILb0ELi128ELb1EEEEEEEEEvNT_6ParamsE$_ZN4cute3eso3ESOILb1ELb0EJNS_5tupleIJNS_1CILi1EEENS3_ILi0EEEEEENS2_IJiEEEEEC2ERKS6_RKS7_) ;  /* 0xfffbcc1000007944 */ /* 0x000fea0003c3ffff */
[----:B-1----:R1:W5:Y:S01]  /*4a680*/  LDL R37, [R1+0x1580] ;  /* 0x0015800001257983 */ /* 0x0023620000100800 */
[----:B------:R-:W-:Y:S03]  /*4a690*/  MOV R38, 0x4a6b0 ;  /* 0x0004a6b000267802 */ /* 0x000fe60000000f00 */
[----:B-1---5:R-:W-:Y:S05]  /*4a6a0*/  CALL.REL.NOINC `($_ZN7cutlass13device_kernelIN5flash19enable_sm80_to_sm89INS1_16FlashAttnBwdSm80INS1_25CollectiveMainloopBwdSm80ILi2ELi2EN4cute5tupleIJNS5_1CILi128EEES8_NS7_ILi64EEEEEENS_6half_tEfNS_4arch4Sm80ELb1ELb0ELb1ELb0ELb1ELb0ELb0ELb0ELi2ELi4ELi4ELi4ELb0EEENS1_24CollectiveEpilogueBwdGQAISA_fSD_Li256ELb0ELb1EEENS1_25SingleTileBwdLPTSchedulerILb0ELi128ELb1EEEEEEEEEvNT_6ParamsE$_ZN4cute5tupleIJNS0_IJNS0_IJNS_1CILi8EEENS1_ILi1EEEEEENS0_IJNS1_ILi2EEEEEEEEENS0_IJNS0_IJS3_NS1_ILi0EEEEEENS0_IJiEEEEEEEEC2ERKS7_RKSB_) ;  /* 0xfffbe2a000007944 */ /* 0x022fea0003c3ffff */
[----:B------:R2:W5:Y:S01]  /*4a6b0*/  LDL R40, [R1+0x1580] ;  /* 0x0015800001287983 */ /* 0x0005620000100800 */
[----:B------:R-:W-:Y:S03]  /*4a6c0*/  MOV R38, 0x4a6f0 ;  /* 0x0004a6f000267802 */ /* 0x000fe60000000f00 */
[----:B------:R2:W-:Y:S04]  /*4a6d0*/  STL.64 [R1+0x15b0], R42 ;  /* 0x0015b02a01007387 */ /* 0x0005e80000100a00 */
[----:B-12--5:R-:W-:Y:S05]  /*4a6e0*/  CALL.REL.NOINC `($_ZN7cutlass13device_kernelIN5flash19enable_sm80_to_sm89INS1_16FlashAttnBwdSm80INS1_25CollectiveMainloopBwdSm80ILi2ELi2EN4cute5tupleIJNS5_1CILi128EEES8_NS7_ILi64EEEEEENS_6half_tEfNS_4arch4Sm80ELb1ELb0ELb1ELb0ELb1ELb0ELb0ELb0ELi2ELi4ELi4ELi4ELb0EEENS1_24CollectiveEpilogueBwdGQAISA_fSD_Li256ELb0ELb1EEENS1_25SingleTileBwdLPTSchedulerILb0ELi128ELb1EEEEEEEEEvNT_6ParamsE$_ZN4cute3eso3ESOILb0ELb0EJNS_6LayoutINS_5tupleIJNS3_IJNS_1CILi8EEENS4_ILi1EEEEEENS3_IJNS4_ILi2EEEEEEEEENS3_IJNS3_IJS6_NS4_ILi0EEEEEENS3_IJiEEEEEEEENS_10ViewEngineINS_8smem_ptrIPN7cutlass6half_tEEEEEEEC2ERKSF_RKSM_) ;  /* 0xfffbbae000007944 */ /* 0x026fea0003c3ffff */
[----:B-1----:R1:W5:Y:S01]  /*4a6f0*/  LDL R37, [R1+0x1580] ;  /* 0x0015800001257983 */ /* 0x0023620000100800 */
[----:B------:R-:W-:Y:S03]  /*4a700*/  MOV R38, 0x4a730 ;  /* 0x0004a73000267802 */ /* 0x000fe60000000f00 */
[----:B------:R1:W5:Y:S04]  /*4a710*/  LDL R40, [R1+0x1588] ;  /* 0x0015880001287983 */ /* 0x0003680000100800 */
[----:B-1---5:R-:W-:Y:S05]  /*4a720*/  CALL.REL.NOINC `($_ZN7cutlass13device_kernelIN5flash19enable_sm80_to_sm89INS1_16FlashAttnBwdSm80INS1_25CollectiveMainloopBwdSm80ILi2ELi2EN4cute5tupleIJNS5_1CILi128EEES8_NS7_ILi64EEEEEENS_6half_tEfNS_4arch4Sm80ELb1ELb0ELb1ELb0ELb1ELb0ELb0ELb0ELi2ELi4ELi4ELi4ELb0EEENS1_24CollectiveEpilogueBwdGQAISA_fSD_Li256ELb0ELb1EEENS1_25SingleTileBwdLPTSchedulerILb0ELi128ELb1EEEEEEEEEvNT_6ParamsE$_ZN4cute3eso3ESOILb1ELb0EJNS_6LayoutINS_5tupleIJNS3_IJNS3_IJNS_1CILi4EEENS4_ILi2EEEEEENS4_ILi1EEEEEENS3_IJS6_EEEEEENS3_IJNS3_IJNS3_IJS8_NS4_ILi32EEEEEENS4_ILi0EEEEEENS3_IJNS4_ILi64EEEEEEEEEEENS_10ViewEngineIPN7cutlass6half_tEEEEEC2ERKSJ_RKSO_) ;  /* 0xfffbccb000007944 */ /* 0x022fea0003c3ffff */
[----:B-1----:R1:W5:Y:S01]  /*4a730*/  LDL.64 R2, [R1+0x1580] ;  /* 0x0015800001027983 */ /* 0x0023620000100a00 */
[----:B------:R-:W-:Y:S03]  /*4a740*/  MOV R38, 0x4a760 ;  /* 0x0004a76000267802 */ /* 0x000fe60000000f00 */
[----:B-1---5:R-:W-:Y:S05]  /*4a750*/  CALL.REL.NOINC `($_ZN7cutlass13device_kernelIN5flash19enable_sm80_to_sm89INS1_16FlashAttnBwdSm80INS1_25CollectiveMainloopBwdSm80ILi2ELi2EN4cute5tupleIJNS5_1CILi128EEES8_NS7_ILi64EEEEEENS_6half_tEfNS_4arch4Sm80ELb1ELb0ELb1ELb0ELb1ELb0ELb0ELb0ELi2ELi4ELi4ELi4ELb0EEENS1_24CollectiveEpilogueBwdGQAISA_fSD_Li256ELb0ELb1EEENS1_25SingleTileBwdLPTSchedulerILb0ELi128ELb1EEEEEEEEEvNT_6ParamsE$_ZN4cute3eso3ESOILb1ELb0EJNS_6LayoutINS_5tupleIJNS3_IJNS3_IJNS3_IJNS_1CILi4EEENS4_ILi2EEEEEENS4_ILi1EEEEEES8_EEENS3_IJNS3_IJNS3_IJS8_S8_EEES8_EEES6_EEEEEENS3_IJNS3_IJNS3_IJNS3_IJS8_NS4_ILi32EEEEEENS4_ILi0EEEEEESH_EEENS3_IJNS3_IJNS3_IJSH_SH_EEESH_EEENS4_ILi64EEEEEEEEEEENS_10ViewEngineIPN7cutlass6half_tEEEEEC2ERKSP_RKSU_) ;  /* 0xfffbcb7000007944 */ /* 0x022fea0003c3ffff */
        /* <DEDUP_REMOVED lines=16> */
[----:B-1----:R-:W-:Y:S05]  /*4a860*/  CALL.REL.NOINC `($_ZN7cutlass13device_kernelIN5flash19enable_sm80_to_sm89INS1_16FlashAttnBwdSm80INS1_25CollectiveMainloopBwdSm80ILi2ELi2EN4cute5tupleIJNS5_1CILi128EEES8_NS7_ILi64EEEEEENS_6half_tEfNS_4arch4Sm80ELb1ELb0ELb1ELb0ELb1ELb0ELb0ELb0ELi2ELi4ELi4ELi4ELb0EEENS1_24CollectiveEpilogueBwdGQAISA_fSD_Li256ELb0ELb1EEENS1_25SingleTileBwdLPTSchedulerILb0ELi128ELb1EEEEEEEEEvNT_6ParamsE$_ZZN5flash25CollectiveMainloopBwdSm80ILi2ELi2EN4cute5tupleIJNS1_1CILi128EEES4_NS3_ILi64EEEEEEN7cutlass6half_tEfNS7_4arch4Sm80ELb1ELb0ELb1ELb0ELb1ELb0ELb0ELb0ELi2ELi4ELi4ELi4ELb0EE3mmaINS_16FlashAttnBwdSm80ISB_NS_24CollectiveEpilogueBwdGQAIS6_fSA_Li256ELb0ELb1EEENS_25SingleTileBwdLPTSchedulerILb0ELi128ELb1EEEE13SharedStorageENS1_6TensorINS1_11ArrayEngineIfLm32EEENS1_6LayoutINS2_IJNS2_IJNS3_ILi2EEESO_EEESO_NS3_ILi4EEEEEENS2_IJNS2_IJNS3_ILi1EEESO_EEESQ_NS3_ILi8EEEEEEEEEEEEbRKNSB_6ParamsERT0_S12_iNS2_IJiiiEEERT_ENKUlvE0_clEv) ;  /* 0xffffb81000007944 */ /* 0x002fea0003c3ffff */
.L_x_4676:
        /* <DEDUP_REMOVED lines=36> */
.L_x_4681:
[----:B------:R-:W1:Y:S02]  /*4aab0*/  LDS R2, [R0] ;  /* 0x0000000000027984 */ /* 0x000e640000000800 */
[----:B-1----:R-:W-:-:S06]  /*4aac0*/  FADD R3, R4, R2 ;  /* 0x0000000204037221 */ /* 0x002fcc0000000000 */
[----:B------:R-:W1:Y:S02]  /*4aad0*/  ATOMS.CAST.SPIN R3, [R0], R2, R3 ;  /* 0x000000020003738d */ /* 0x000e640001800003 */
[----:B-1----:R-:W-:-:S13]  /*4aae0*/  ISETP.EQ.U32.AND P0, PT, R3, 0x1, PT ;  /* 0x000000010300780c */ /* 0x002fda0003f02070 */
[----:B------:R-:W-:Y:S05]  /*4aaf0*/  @!P0 BRA `(.L_x_4681) ;  /* 0xffffffb000008947 */ /* 0x000fea000383ffff */
[----:B------:R-:W-:Y:S05]  /*4ab00*/  BRA `(.L_x_4679) ;  /* 0x0000003000007947 */ /* 0x000fea0003800000 */
.L_x_4680:
[----:B------:R-:W2:Y:S02]  /*4ab10*/  LD.E R3, [R36.64] ;  /* 0x0000000824037980 */ /* 0x000ea4000c101900 */
[----:B--2---:R-:W-:-:S05]  /*4ab20*/  FADD R3, R4, R3 ;  /* 0x0000000304037221 */ /* 0x004fca0000000000 */
[----:B------:R1:W-:Y:S02]  /*4ab30*/  ST.E [R36.64], R3 ;  /* 0x0000000324007985 */ /* 0x0003e4000c101908 */
.L_x_4679:
[----:B------:R-:W-:Y:S05]  /*4ab40*/  BSYNC B0 ;  /* 0x0000000000007941 */ /* 0x000fea0003800000 */
.L_x_4678:
[----:B------:R-:W2:Y:S01]  /*4ab50*/  ATOM.E.ADD.F32.FTZ.RN.STRONG.GPU P0, RZ, [R36.64+0x400], R5 ;  /* 0x0004000524ff798a */ /* 0x000ea2000810e7c8 */
[----:B------:R-:W-:Y:S01]  /*4ab60*/  BSSY B0, `(.L_x_4682) ;  /* 0x000000f000007945 */ /* 0x000fe20003800000 */
[----:B--2---:R-:W-:Y:S05]  /*4ab70*/  @P0 BRA `(.L_x_4683) ;  /* 0x000000d000000947 */ /* 0x004fea0003800000 */
[----:B------:R-:W2:Y:S02]  /*4ab80*/  QSPC.E.S P0, RZ, [R36+0x400] ;  /* 0x0004000024ff73aa */ /* 0x000ea40000000500 */
[----:B--2---:R-:W-:Y:S05]  /*4ab90*/  @!P0 BRA `(.L_x_4684) ;  /* 0x0000008000008947 */ /* 0x004fea0003800000 */
[----:B------:R-:W-:-:S04]  /*4aba0*/  IADD3 R0, R36, 0x400, RZ ;  /* 0x0000040024007810 */ /* 0x000fc80007ffe0ff */
[----:B------:R-:W-:-:S05]  /*4abb0*/  LOP3.LUT R0, R0, 0xffffff, RZ, 0xc0, !PT ;  /* 0x00ffffff00007812 */ /* 0x000fca00078ec0ff */
.L_x_4685:
[----:B------:R-:W2:Y:S02]  /*4abc0*/  LDS R2, [R0] ;  /* 0x0000000000027984 */ /* 0x000ea40000000800 */
[----:B-12---:R-:W-:-:S06]  /*4abd0*/  FADD R3, R5, R2 ;  /* 0x0000000205037221 */ /* 0x006fcc0000000000 */
[----:B------:R-:W1:Y:S02]  /*4abe0*/  ATOMS.CAST.SPIN R3, [R0], R2, R3 ;  /* 0x000000020003738d */ /* 0x000e640001800003 */
[----:B-1----:R-:W-:-:S13]  /*4abf0*/  ISETP.EQ.U32.AND P0, PT, R3, 0x1, PT ;  /* 0x000000010300780c */ /* 0x002fda0003f02070 */
[----:B------:R-:W-:Y:S05]  /*4ac00*/  @!P0 BRA `(.L_x_4685) ;  /* 0xffffffb000008947 */ /* 0x000fea000383ffff */
[----:B------:R-:W-:Y:S05]  /*4ac10*/  BRA `(.L_x_4683) ;  /* 0x0000003000007947 */ /* 0x000fea0003800000 */
.L_x_4684:
[----:B------:R-:W2:Y:S02]  /*4ac20*/  LD.E R0, [R36.64+0x400] ;  /* 0x0004000824007980 */ /* 0x000ea4000c101900 */
[----:B--2---:R-:W-:-:S05]  /*4ac30*/  FADD R5, R5, R0 ;  /* 0x0000000005057221 */ /* 0x004fca0000000000 */
[----:B------:R2:W-:Y:S02]  /*4ac40*/  ST.E [R36.64+0x400], R5 ;  /* 0x0004000524007985 */ /* 0x0005e4000c101908 */
.L_x_4683:
[----:B------:R-:W-:Y:S05]  /*4ac50*/  BSYNC B0 ;  /* 0x0000000000007941 */ /* 0x000fea0003800000 */
.L_x_4682:
[----:B------:R-:W3:Y:S01]  /*4ac60*/  ATOM.E.ADD.F32.FTZ.RN.STRONG.GPU P0, RZ, [R36.64+0x800], R6 ;  /* 0x0008000624ff798a */ /* 0x000ee2000810e7c8 */
[----:B------:R-:W-:Y:S01]  /*4ac70*/  BSSY B0, `(.L_x_4686) ;  /* 0x000000f000007945 */ /* 0x000fe20003800000 */
[----:B---3--:R-:W-:Y:S05]  /*4ac80*/  @P0 BRA `(.L_x_4687) ;  /* 0x000000d000000947 */ /* 0x008fea0003800000 */
[----:B------:R-:W3:Y:S02]  /*4ac90*/  QSPC.E.S P0, RZ, [R36+0x800] ;  /* 0x0008000024ff73aa */ /* 0x000ee40000000500 */
[----:B---3--:R-:W-:Y:S05]  /*4aca0*/  @!P0 BRA `(.L_x_4688) ;  /* 0x0000008000008947 */ /* 0x008fea0003800000 */
[----:B------:R-:W-:-:S04]  /*4acb0*/  IADD3 R0, R36, 0x800, RZ ;  /* 0x0000080024007810 */ /* 0x000fc80007ffe0ff */
[----:B------:R-:W-:-:S05]  /*4acc0*/  LOP3.LUT R0, R0, 0xffffff, RZ, 0xc0, !PT ;  /* 0x00ffffff00007812 */ /* 0x000fca00078ec0ff */
.L_x_4689:
[----:B------:R-:W3:Y:S02]  /*4acd0*/  LDS R2, [R0] ;  /* 0x0000000000027984 */ /* 0x000ee40000000800 */
[----:B-1-3--:R-:W-:-:S06]  /*4ace0*/  FADD R3, R6, R2 ;  /* 0x0000000206037221 */ /* 0x00afcc0000000000 */
[----:B------:R-:W1:Y:S02]  /*4acf0*/  ATOMS.CAST.SPIN R3, [R0], R2, R3 ;  /* 0x000000020003738d */ /* 0x000e640001800003 */
[----:B-1----:R-:W-:-:S13]  /*4ad00*/  ISETP.EQ.U32.AND P0, PT, R3, 0x1, PT ;  /* 0x000000010300780c */ /* 0x002fda0003f02070 */
[----:B------:R-:W-:Y:S05]  /*4ad10*/  @!P0 BRA `(.L_x_4689) ;  /* 0xffffffb000008947 */ /* 0x000fea000383ffff */
[----:B------:R-:W-:Y:S05]  /*4ad20*/  BRA `(.L_x_4687) ;  /* 0x0000003000007947 */ /* 0x000fea0003800000 */
.L_x_4688:
[----:B-1----:R-:W3:Y:S02]  /*4ad30*/  LD.E R3, [R36.64+0x800] ;  /* 0x0008000824037980 */ /* 0x002ee4000c101900 */
[----:B---3--:R-:W-:-:S05]  /*4ad40*/  FADD R3, R6, R3 ;  /* 0x0000000306037221 */ /* 0x008fca0000000000 */
[----:B------:R1:W-:Y:S02]  /*4ad50*/  ST.E [R36.64+0x800], R3 ;  /* 0x0008000324007985 */ /* 0x0003e4000c101908 */
.L_x_4687:
[----:B------:R-:W-:Y:S05]  /*4ad60*/  BSYNC B0 ;  /* 0x0000000000007941 */ /* 0x000fea0003800000 */
.L_x_4686:
[----:B------:R-:W3:Y:S01]  /*4ad70*/  ATOM.E.ADD.F32.FTZ.RN.STRONG.GPU P0, RZ, [R36.64+0xc00], R7 ;  /* 0x000c000724ff798a */ /* 0x000ee2000810e7c8 */
[----:B------:R-:W-:Y:S01]  /*4ad80*/  BSSY B0, `(.L_x_4690) ;  /* 0x000000f000007945 */ /* 0x000fe20003800000 */
[----:B---3--:R-:W-:Y:S05]  /*4ad90*/  @P0 BRA `(.L_x_4691) ;  /* 0x000000d000000947 */ /* 0x008fea0003800000 */
[----:B------:R-:W3:Y:S02]  /*4ada0*/  QSPC.E.S P0, RZ, [R36+0xc00] ;  /* 0x000c000024ff73aa */ /* 0x000ee40000000500 */
[----:B---3--:R-:W-:Y:S05]  /*4adb0*/  @!P0 BRA `(.L_x_4692) ;  /* 0x0000008000008947 */ /* 0x008fea0003800000 */
[----:B------:R-:W-:-:S04]  /*4adc0*/  IADD3 R0, R36, 0xc00, RZ ;  /* 0x00000c0024007810 */ /* 0x000fc80007ffe0ff */
[----:B------:R-:W-:-:S05]  /*4add0*/  LOP3.LUT R0, R0, 0xffffff, RZ, 0xc0, !PT ;  /* 0x00ffffff00007812 */ /* 0x000fca00078ec0ff */
.L_x_4693:
[----:B------:R-:W3:Y:S02]  /*4ade0*/  LDS R2, [R0] ;  /* 0x0000000000027984 */ /* 0x000ee40000000800 */
[----:B-1-3--:R-:W-:-:S06]  /*4adf0*/  FADD R3, R7, R2 ;  /* 0x0000000207037221 */ /* 0x00afcc0000000000 */
[----:B------:R-:W1:Y:S02]  /*4ae00*/  ATOMS.CAST.SPIN R3, [R0], R2, R3 ;  /* 0x000000020003738d */ /* 0x000e640001800003 */
[----:B-1----:R-:W-:-:S13]  /*4ae10*/  ISETP.EQ.U32.AND P0, PT, R3, 0x1, PT ;  /* 0x000000010300780c */ /* 0x002fda0003f02070 */
[----:B------:R-:W-:Y:S05]  /*4ae20*/  @!P0 BRA `(.L_x_4693) ;  /* 0xffffffb000008947 */ /* 0x000fea000383ffff */
[----:B------:R-:W-:Y:S05]  /*4ae30*/  BRA `(.L_x_4691) ;  /* 0x0000003000007947 */ /* 0x000fea0003800000 */
.L_x_4692:
[----:B------:R-:W3:Y:S02]  /*4ae40*/  LD.E R0, [R36.64+0xc00] ;  /* 0x000c000824007980 */ /* 0x000ee4000c101900 */
[----:B---3--:R-:W-:-:S05]  /*4ae50*/  FADD R7, R7, R0 ;  /* 0x0000000007077221 */ /* 0x008fca0000000000 */
[----:B------:R3:W-:Y:S02]  /*4ae60*/  ST.E [R36.64+0xc00], R7 ;  /* 0x000c000724007985 */ /* 0x0007e4000c101908 */
.L_x_4691:
[----:B------:R-:W-:Y:S05]  /*4ae70*/  BSYNC B0 ;  /* 0x0000000000007941 */ /* 0x000fea0003800000 */
.L_x_4690:
[----:B------:R-:W4:Y:S01]  /*4ae80*/  ATOM.E.ADD.F32.FTZ.RN.STRONG.GPU P0, RZ, [R36.64+0x1000], R8 ;  /* 0x0010000824ff798a */ /* 0x000f22000810e7c8 */
[----:B------:R-:W-:Y:S01]  /*4ae90*/  BSSY B0, `(.L_x_4694) ;  /* 0x000000f000007945 */ /* 0x000fe20003800000 */
[----:B----4-:R-:W-:Y:S05]  /*4aea0*/  @P0 BRA `(.L_x_4695) ;  /* 0x000000d000000947 */ /* 0x010fea0003800000 */
[----:B------:R-:W4:Y:S02]  /*4aeb0*/  QSPC.E.S P0, RZ, [R36+0x1000] ;  /* 0x0010000024ff73aa */ /* 0x000f240000000500 */
[----:B----4-:R-:W-:Y:S05]  /*4aec0*/  @!P0 BRA `(.L_x_4696) ;  /* 0x0000008000008947 */ /* 0x010fea0003800000 */
[----:B------:R-:W-:-:S04]  /*4aed0*/  IADD3 R0, R36, 0x1000, RZ ;  /* 0x0000100024007810 */ /* 0x000fc80007ffe0ff */
[----:B------:R-:W-:-:S05]  /*4aee0*/  LOP3.LUT R0, R0, 0xffffff, RZ, 0xc0, !PT ;  /* 0x00ffffff00007812 */ /* 0x000fca00078ec0ff */
.L_x_4697:
[----:B------:R-:W4:Y:S02]  /*4aef0*/  LDS R2, [R0] ;  /* 0x0000000000027984 */ /* 0x000f240000000800 */
[----:B-1--4-:R-:W-:-:S06]  /*4af00*/  FADD R3, R8, R2 ;  /* 0x0000000208037221 */ /* 0x012fcc0000000000 */
[----:B------:R-:W1:Y:S02]  /*4af10*/  ATOMS.CAST.SPIN R3, [R0], R2, R3 ;  /* 0x000000020003738d */ /* 0x000e640001800003 */
[----:B-1----:R-:W-:-:S13]  /*4af20*/  ISETP.EQ.U32.AND P0, PT, R3, 0x1, PT ;  /* 0x000000010300780c */ /* 0x002fda0003f02070 */
[----:B------:R-:W-:Y:S05]  /*4af30*/  @!P0 BRA `(.L_x_4697) ;  /* 0xffffffb000008947 */ /* 0x000fea000383ffff */
[----:B------:R-:W-:Y:S05]  /*4af40*/  BRA `(.L_x_4695) ;  /* 0x0000003000007947 */ /* 0x000fea0003800000 */
.L_x_4696:
[----:B-1----:R-:W4:Y:S02]  /*4af50*/  LD.E R3, [R36.64+0x1000] ;  /* 0x0010000824037980 */ /* 0x002f24000c101900 */
[----:B----4-:R-:W-:-:S05]  /*4af60*/  FADD R3, R8, R3 ;  /* 0x0000000308037221 */ /* 0x010fca0000000000 */
[----:B------:R1:W-:Y:S02]  /*4af70*/  ST.E [R36.64+0x1000], R3 ;  /* 0x0010000324007985 */ /* 0x0003e4000c101908 */
.L_x_4695:
[----:B------:R-:W-:Y:S05]  /*4af80*/  BSYNC B0 ;  /* 0x0000000000007941 */ /* 0x000fea0003800000 */
.L_x_4694:
[----:B------:R-:W4:Y:S01]  /*4af90*/  ATOM.E.ADD.F32.FTZ.RN.STRONG.GPU P0, RZ, [R36.64+0x1400], R9 ;  /* 0x0014000924ff798a */ /* 0x000f22000810e7c8 */
[----:B------:R-:W-:Y:S01]  /*4afa0*/  BSSY B0, `(.L_x_4698) ;  /* 0x000000f000007945 */ /* 0x000fe20003800000 */
[----:B----4-:R-:W-:Y:S05]  /*4afb0*/  @P0 BRA `(.L_x_4699) ;  /* 0x000000d000000947 */ /* 0x010fea0003800000 */
[----:B------:R-:W4:Y:S02]  /*4afc0*/  QSPC.E.S P0, RZ, [R36+0x1400] ;  /* 0x0014000024ff73aa */ /* 0x000f240000000500 */
[----:B----4-:R-:W-:Y:S05]  /*4afd0*/  @!P0 BRA `(.L_x_4700) ;  /* 0x0000008000008947 */ /* 0x010fea0003800000 */
[----:B------:R-:W-:-:S04]  /*4afe0*/  IADD3 R0, R36, 0x1400, RZ ;  /* 0x0000140024007810 */ /* 0x000fc80007ffe0ff */
[----:B------:R-:W-:-:S05]  /*4aff0*/  LOP3.LUT R0, R0, 0xffffff, RZ, 0xc0, !PT ;  /* 0x00ffffff00007812 */ /* 0x000fca00078ec0ff */
.L_x_4701:
[----:B------:R-:W4:Y:S02]  /*4b000*/  LDS R2, [R0] ;  /* 0x0000000000027984 */ /* 0x000f240000000800 */
[----:B-1--4-:R-:W-:-:S06]  /*4b010*/  FADD R3, R9, R2 ;  /* 0x0000000209037221 */ /* 0x012fcc0000000000 */
[----:B------:R-:W1:Y:S02]  /*4b020*/  ATOMS.CAST.SPIN R3, [R0], R2, R3 ;  /* 0x000000020003738d */ /* 0x000e640001800003 */
[----:B-1----:R-:W-:-:S13]  /*4b030*/  ISETP.EQ.U32.AND P0, PT, R3, 0x1, PT ;  /* 0x000000010300780c */ /* 0x002fda0003f02070 */
[----:B------:R-:W-:Y:S05]  /*4b040*/  @!P0 BRA `(.L_x_4701) ;  /* 0xffffffb000008947 */ /* 0x000fea000383ffff */
[----:B------:R-:W-:Y:S05]  /*4b050*/  BRA `(.L_x_4699) ;  /* 0x0000003000007947 */ /* 0x000fea0003800000 */
.L_x_4700:
[----:B------:R-:W4:Y:S02]  /*4b060*/  LD.E R0, [R36.64+0x1400] ;  /* 0x0014000824007980 */ /* 0x000f24000c101900 */
[----:B----4-:R-:W-:-:S05]  /*4b070*/  FADD R9, R9, R0 ;  /* 0x0000000009097221 */ /* 0x010fca0000000000 */
[----:B------:R4:W-:Y:S02]  /*4b080*/  ST.E [R36.64+0x1400], R9 ;  /* 0x0014000924007985 */ /* 0x0009e4000c101908 */
.L_x_4699:
[----:B------:R-:W-:Y:S05]  /*4b090*/  BSYNC B0 ;  /* 0x0000000000007941 */ /* 0x000fea0003800000 */
.L_x_4698:
[----:B------:R-:W5:Y:S01]  /*4b0a0*/  ATOM.E.ADD.F32.FTZ.RN.STRONG.GPU P0, RZ, [R36.64+0x1800], R10 ;  /* 0x0018000a24ff798a */ /* 0x000f62000810e7c8 */
[----:B------:R-:W-:Y:S01]  /*4b0b0*/  BSSY B0, `(.L_x_4702) ;  /* 0x000000f000007945 */ /* 0x000fe20003800000 */
[----:B-----5:R-:W-:Y:S05]  /*4b0c0*/  @P0 BRA `(.L_x_4703) ;  /* 0x000000d000000947 */ /* 0x020fea0003800000 */
[----:B------:R-:W5:Y:S02]  /*4b0d0*/  QSPC.E.S P0, RZ, [R36+0x1800] ;  /* 0x0018000024ff73aa */ /* 0x000f640000000500 */
[----:B-----5:R-:W-:Y:S05]  /*4b0e0*/  @!P0 BRA `(.L_x_4704) ;  /* 0x0000008000008947 */ /* 0x020fea0003800000 */
[----:B------:R-:W-:-:S04]  /*4b0f0*/  IADD3 R0, R36, 0x1800, RZ ;  /* 0x0000180024007810 */ /* 0x000fc80007ffe0ff */
[----:B------:R-:W-:-:S05]  /*4b100*/  LOP3.LUT R0, R0, 0xffffff, RZ, 0xc0, !PT ;  /* 0x00ffffff00007812 */ /* 0x000fca00078ec0ff */
.L_x_4705:
[----:B------:R-:W5:Y:S02]  /*4b110*/  LDS R2, [R0] ;  /* 0x0000000000027984 */ /* 0x000f640000000800 */
[----:B-1---5:R-:W-:-:S06]  /*4b120*/  FADD R3, R10, R2 ;  /* 0x000000020a037221 */ /* 0x022fcc0000000000 */
[----:B------:R-:W1:Y:S02]  /*4b130*/  ATOMS.CAST.SPIN R3, [R0], R2, R3 ;  /* 0x000000020003738d */ /* 0x000e640001800003 */
[----:B-1----:R-:W-:-:S13]  /*4b140*/  ISETP.EQ.U32.AND P0, PT, R3, 0x1, PT ;  /* 0x000000010300780c */ /* 0x002fda0003f02070 */
[----:B------:R-:W-:Y:S05]  /*4b150*/  @!P0 BRA `(.L_x_4705) ;  /* 0xffffffb000008947 */ /* 0x000fea000383ffff */
[----:B------:R-:W-:Y:S05]  /*4b160*/  BRA `(.L_x_4703) ;  /* 0x0000003000007947 */ /* 0x000fea0003800000 */
.L_x_4704:
[----:B-1----:R-:W5:Y:S02]  /*4b170*/  LD.E R3, [R36.64+0x1800] ;  /* 0x0018000824037980 */ /* 0x002f64000c101900 */
[----:B-----5:R-:W-:-:S05]  /*4b180*/  FADD R3, R10, R3 ;  /* 0x000000030a037221 */ /* 0x020fca0000000000 */
[----:B------:R1:W-:Y:S02]  /*4b190*/  ST.E [R36.64+0x1800], R3 ;  /* 0x0018000324007985 */ /* 0x0003e4000c101908 */
.L_x_4703:
[----:B------:R-:W-:Y:S05]  /*4b1a0*/  BSYNC B0 ;  /* 0x0000000000007941 */ /* 0x000fea0003800000 */
.L_x_4702:
[----:B------:R-:W5:Y:S01]  /*4b1b0*/  ATOM.E.ADD.F32.FTZ.RN.STRONG.GPU P0, RZ, [R36.64+0x1c00], R11 ;  /* 0x001c000b24ff798a */ /* 0x000f62000810e7c8 */
[----:B------:R-:W-:Y:S01]  /*4b1c0*/  BSSY B0, `(.L_x_4706) ;  /* 0x000000f000007945 */ /* 0x000fe20003800000 */
[----:B-----5:R-:W-:Y:S05]  /*4b1d0*/  @P0 BRA `(.L_x_4707) ;  /* 0x000000d000000947 */ /* 0x020fea0003800000 */
[----:B------:R-:W5:Y:S02]  /*4b1e0*/  QSPC.E.S P0, RZ, [R36+0x1c00] ;  /* 0x001c000024ff73aa */ /* 0x000f640000000500 */
[----:B-----5:R-:W-:Y:S05]  /*4b1f0*/  @!P0 BRA `(.L_x_4708) ;  /* 0x0000008000008947 */ /* 0x020fea0003800000 */
[----:B------:R-:W-:-:S04]  /*4b200*/  IADD3 R0, R36, 0x1c00, RZ ;  /* 0x00001c0024007810 */ /* 0x000fc80007ffe0ff */
[----:B------:R-:W-:-:S05]  /*4b210*/  LOP3.LUT R0, R0, 0xffffff, RZ, 0xc0, !PT ;  /* 0x00ffffff00007812 */ /* 0x000fca00078ec0ff */
.L_x_4709:
[----:B------:R-:W5:Y:S02]  /*4b220*/  LDS R2, [R0] ;  /* 0x0000000000027984 */ /* 0x000f640000000800 */
[----:B-1---5:R-:W-:-:S06]  /*4b230*/  FADD R3, R11, R2 ;  /* 0x000000020b037221 */ /* 0x022fcc0000000000 */
[----:B------:R-:W1:Y:S02]  /*4b240*/  ATOMS.CAST.SPIN R3, [R0], R2, R3 ;  /* 0x000000020003738d */ /* 0x000e640001800003 */
[----:B-1----:R-:W-:-:S13]  /*4b250*/  ISETP.EQ.U32.AND P0, PT, R3, 0x1, PT ;  /* 0x000000010300780c */ /* 0x002fda0003f02070 */
[----:B------:R-:W-:Y:S05]  /*4b260*/  @!P0 BRA `(.L_x_4709) ;  /* 0xffffffb000008947 */ /* 0x000fea000383ffff */
[----:B------:R-:W-:Y:S05]  /*4b270*/  BRA `(.L_x_4707) ;  /* 0x0000003000007947 */ /* 0x000fea0003800000 */
.L_x_4708:
[----:B------:R-:W5:Y:S02]  /*4b280*/  LD.E R0, [R36.64+0x1c00] ;  /* 0x001c000824007980 */ /* 0x000f64000c101900 */
[----:B-----5:R-:W-:-:S05]  /*4b290*/  FADD R11, R11, R0 ;  /* 0x000000000b0b7221 */ /* 0x020fca0000000000 */
[----:B------:R1:W-:Y:S02]  /*4b2a0*/  ST.E [R36.64+0x1c00], R11 ;  /* 0x001c000b24007985 */ /* 0x0003e4000c101908 */
.L_x_4707:
[----:B------:R-:W-:Y:S05]  /*4b2b0*/  BSYNC B0 ;  /* 0x0000000000007941 */ /* 0x000fea0003800000 */
.L_x_4706:
[----:B------:R-:W5:Y:S01]  /*4b2c0*/  ATOM.E.ADD.F32.FTZ.RN.STRONG.GPU P0, RZ, [R36.64+0x2000], R16 ;  /* 0x0020001024ff798a */ /* 0x000f62000810e7c8 */
[----:B------:R-:W-:Y:S01]  /*4b2d0*/  BSSY B0, `(.L_x_4710) ;  /* 0x000000f000007945 */ /* 0x000fe20003800000 */
[----:B-----5:R-:W-:Y:S05]  /*4b2e0*/  @P0 BRA `(.L_x_4711) ;  /* 0x000000d000000947 */ /* 0x020fea0003800000 */
[----:B------:R-:W5:Y:S02]  /*4b2f0*/  QSPC.E.S P0, RZ, [R36+0x2000] ;  /* 0x0020000024ff73aa */ /* 0x000f640000000500 */
[----:B-----5:R-:W-:Y:S05]  /*4b300*/  @!P0 BRA `(.L_x_4712) ;  /* 0x0000008000008947 */ /* 0x020fea0003800000 */
[----:B------:R-:W-:-:S04]  /*4b310*/  IADD3 R0, R36, 0x2000, RZ ;  /* 0x0000200024007810 */ /* 0x000fc80007ffe0ff */
[----:B------:R-:W-:-:S05]  /*4b320*/  LOP3.LUT R0, R0, 0xffffff, RZ, 0xc0, !PT ;  /* 0x00ffffff00007812 */ /* 0x000fca00078ec0ff */
.L_x_4713:
[----:B------:R-:W5:Y:S02]  /*4b330*/  LDS R2, [R0] ;  /* 0x0000000000027984 */ /* 0x000f640000000800 */
[----:B-1---5:R-:W-:-:S06]  /*4b340*/  FADD R3, R16, R2 ;  /* 0x0000000210037221 */ /* 0x022fcc0000000000 */
[----:B------:R-:W1:Y:S02]  /*4b350*/  ATOMS.CAST.SPIN R3, [R0], R2, R3 ;  /* 0x000000020003738d */ /* 0x000e640001800003 */
[----:B-1----:R-:W-:-:S13]  /*4b360*/  ISETP.EQ.U32.AND P0, PT, R3, 0x1, PT ;  /* 0x000000010300780c */ /* 0x002fda0003f02070 */
[----:B------:R-:W-:Y:S05]  /*4b370*/  @!P0 BRA `(.L_x_4713) ;  /* 0xffffffb000008947 */ /* 0x000fea000383ffff */
[----:B------:R-:W-:Y:S05]  /*4b380*/  BRA `(.L_x_4711) ;  /* 0x0000003000007947 */ /* 0x000fea0003800000 */
.L_x_4712:
[----:B-1----:R-:W5:Y:S02]  /*4b390*/  LD.E R3, [R36.64+0x2000] ;  /* 0x0020000824037980 */ /* 0x002f64000c101900 */
[----:B-----5:R-:W-:-:S05]  /*4b3a0*/  FADD R3, R16, R3 ;  /* 0x0000000310037221 */ /* 0x020fca0000000000 */
[----:B------:R1:W-:Y:S02]  /*4b3b0*/  ST.E [R36.64+0x2000], R3 ;  /* 0x0020000324007985 */ /* 0x0003e4000c101908 */
.L_x_4711:
[----:B------:R-:W-:Y:S05]  /*4b3c0*/  BSYNC B0 ;  /* 0x0000000000007941 */ /* 0x000fea0003800000 */
.L_x_4710:
[----:B------:R-:W5:Y:S01]  /*4b3d0*/  ATOM.E.ADD.F32.FTZ.RN.STRONG.GPU P0, RZ, [R36.64+0x2400], R17 ;  /* 0x0024001124ff798a */ /* 0x000f62000810e7c8 */
[----:B------:R-:W-:Y:S01]  /*4b3e0*/  BSSY B0, `(.L_x_4714) ;  /* 0x000000f000007945 */ /* 0x000fe20003800000 */
[----:B-----5:R-:W-:Y:S05]  /*4b3f0*/  @P0 BRA `(.L_x_4715) ;  /* 0x000000d000000947 */ /* 0x020fea0003800000 */
[----:B------:R-:W5:Y:S02]  /*4b400*/  QSPC.E.S P0, RZ, [R36+0x2400] ;  /* 0x0024000024ff73aa */ /* 0x000f640000000500 */
[----:B-----5:R-:W-:Y:S05]  /*4b410*/  @!P0 BRA `(.L_x_4716) ;  /* 0x0000008000008947 */ /* 0x020fea0003800000 */
[----:B------:R-:W-:-:S04]  /*4b420*/  IADD3 R0, R36, 0x2400, RZ ;  /* 0x0000240024007810 */ /* 0x000fc80007ffe0ff */
[----:B------:R-:W-:-:S05]  /*4b430*/  LOP3.LUT R0, R0, 0xffffff, RZ, 0xc0, !PT ;  /* 0x00ffffff00007812 */ /* 0x000fca00078ec0ff */
.L_x_4717:
[----:B------:R-:W5:Y:S02]  /*4b440*/  LDS R2, [R0] ;  /* 0x0000000000027984 */ /* 0x000f640000000800 */
[----:B-1---5:R-:W-:-:S06]  /*4b450*/  FADD R3, R17, R2 ;  /* 0x0000000211037221 */ /* 0x022fcc0000000000 */
[----:B------:R-:W1:Y:S02]  /*4b460*/  ATOMS.CAST.SPIN R3, [R0], R2, R3 ;  /* 0x000000020003738d */ /* 0x000e640001800003 */
[----:B-1----:R-:W-:-:S13]  /*4b470*/  ISETP.EQ.U32.AND P0, PT, R3, 0x1, PT ;  /* 0x000000010300780c */ /* 0x002fda0003f02070 */
[----:B------:R-:W-:Y:S05]  /*4b480*/  @!P0 BRA `(.L_x_4717) ;  /* 0xffffffb000008947 */ /* 0x000fea000383ffff */
[----:B------:R-:W-:Y:S05]  /*4b490*/  BRA `(.L_x_4715) ;  /* 0x0000003000007947 */ /* 0x000fea0003800000 */
.L_x_4716:
[----:B------:R-:W5:Y:S02]  /*4b4a0*/  LD.E R0, [R36.64+0x2400] ;  /* 0x0024000824007980 */ /* 0x000f64000c101900 */
[----:B-----5:R-:W-:-:S05]  /*4b4b0*/  FADD R17, R17, R0 ;  /* 0x0000000011117221 */ /* 0x020fca0000000000 */
[----:B------:R1:W-:Y:S02]  /*4b4c0*/  ST.E [R36.64+0x2400], R17 ;  /* 0x0024001124007985 */ /* 0x0003e4000c101908 */
.L_x_4715:
[----:B------:R-:W-:Y:S05]  /*4b4d0*/  BSYNC B0 ;  /* 0x0000000000007941 */ /* 0x000fea0003800000 */
.L_x_4714:
[----:B------:R-:W5:Y:S01]  /*4b4e0*/  ATOM.E.ADD.F32.FTZ.RN.STRONG.GPU P0, RZ, [R36.64+0x2800], R18 ;  /* 0x0028001224ff798a */ /* 0x000f62000810e7c8 */
[----:B------:R-:W-:Y:S01]  /*4b4f0*/  BSSY B0, `(.L_x_4718) ;  /* 0x000000f000007945 */ /* 0x000fe20003800000 */
[----:B-----5:R-:W-:Y:S05]  /*4b500*/  @P0 BRA `(.L_x_4719) ;  /* 0x000000d000000947 */ /* 0x020fea0003800000 */
[----:B------:R-:W5:Y:S02]  /*4b510*/  QSPC.E.S P0, RZ, [R36+0x2800] ;  /* 0x0028000024ff73aa */ /* 0x000f640000000500 */
[----:B-----5:R-:W-:Y:S05]  /*4b520*/  @!P0 BRA `(.L_x_4720) ;  /* 0x0000008000008947 */ /* 0x020fea0003800000 */
[----:B------:R-:W-:-:S04]  /*4b530*/  IADD3 R0, R36, 0x2800, RZ ;  /* 0x0000280024007810 */ /* 0x000fc80007ffe0ff */
[----:B------:R-:W-:-:S05]  /*4b540*/  LOP3.LUT R0, R0, 0xffffff, RZ, 0xc0, !PT ;  /* 0x00ffffff00007812 */ /* 0x000fca00078ec0ff */
.L_x_4721:
[----:B------:R-:W5:Y:S02]  /*4b550*/  LDS R2, [R0] ;  /* 0x0000000000027984 */ /* 0x000f640000000800 */
[----:B-1---5:R-:W-:-:S06]  /*4b560*/  FADD R3, R18, R2 ;  /* 0x0000000212037221 */ /* 0x022fcc0000000000 */
[----:B------:R-:W1:Y:S02]  /*4b570*/  ATOMS.CAST.SPIN R3, [R0], R2, R3 ;  /* 0x000000020003738d */ /* 0x000e640001800003 */
[----:B-1----:R-:W-:-:S13]  /*4b580*/  ISETP.EQ.U32.AND P0, PT, R3, 0x1, PT ;  /* 0x000000010300780c */ /* 0x002fda0003f02070 */
[----:B------:R-:W-:Y:S05]  /*4b590*/  @!P0 BRA `(.L_x_4721) ;  /* 0xffffffb000008947 */ /* 0x000fea000383ffff */
[----:B------:R-:W-:Y:S05]  /*4b5a0*/  BRA `(.L_x_4719) ;  /* 0x0000003000007947 */ /* 0x000fea0003800000 */
.L_x_4720:
[----:B-1----:R-:W5:Y:S02]  /*4b5b0*/  LD.E R3, [R36.64+0x2800] ;  /* 0x0028000824037980 */ /* 0x002f64000c101900 */
[----:B-----5:R-:W-:-:S05]  /*4b5c0*/  FADD R3, R18, R3 ;  /* 0x0000000312037221 */ /* 0x020fca0000000000 */
[----:B------:R1:W-:Y:S02]  /*4b5d0*/  ST.E [R36.64+0x2800], R3 ;  /* 0x0028000324007985 */ /* 0x0003e4000c101908 */
.L_x_4719:
[----:B------:R-:W-:Y:S05]  /*4b5e0*/  BSYNC B0 ;  /* 0x0000000000007941 */ /* 0x000fea0003800000 */
.L_x_4718:
[----:B------:R-:W5:Y:S01]  /*4b5f0*/  ATOM.E.ADD.F32.FTZ.RN.STRONG.GPU P0, RZ, [R36.64+0x2c00], R19 ;  /* 0x002c001324ff798a */ /* 0x000f62000810e7c8 */
[----:B------:R-:W-:Y:S01]  /*4b600*/  BSSY B0, `(.L_x_4722) ;  /* 0x000000f000007945 */ /* 0x000fe20003800000 */
[----:B-----5:R-:W-:Y:S05]  /*4b610*/  @P0 BRA `(.L_x_4723) ;  /* 0x000000d000000947 */ /* 0x020fea0003800000 */
[----:B------:R-:W5:Y:S02]  /*4b620*/  QSPC.E.S P0, RZ, [R36+0x2c00] ;  /* 0x002c000024ff73aa */ /* 0x000f640000000500 */
[----:B-----5:R-:W-:Y:S05]  /*4b630*/  @!P0 BRA `(.L_x_4724) ;  /* 0x0000008000008947 */ /* 0x020fea0003800000 */
[----:B------:R-:W-:-:S04]  /*4b640*/  IADD3 R0, R36, 0x2c00, RZ ;  /* 0x00002c0024007810 */ /* 0x000fc80007ffe0ff */
[----:B------:R-:W-:-:S05]  /*4b650*/  LOP3.LUT R0, R0, 0xffffff, RZ, 0xc0, !PT ;  /* 0x00ffffff00007812 */ /* 0x000fca00078ec0ff */
.L_x_4725:
[----:B------:R-:W5:Y:S02]  /*4b660*/  LDS R2, [R0] ;  /* 0x0000000000027984 */ /* 0x000f640000000800 */
[----:B-1---5:R-:W-:-:S06]  /*4b670*/  FADD R3, R19, R2 ;  /* 0x0000000213037221 */ /* 0x022fcc0000000000 */
[----:B------:R-:W1:Y:S02]  /*4b680*/  ATOMS.CAST.SPIN R3, [R0], R2, R3 ;  /* 0x000000020003738d */ /* 0x000e640001800003 */
[----:B-1----:R-:W-:-:S13]  /*4b690*/  ISETP.EQ.U32.AND P0, PT, R3, 0x1, PT ;  /* 0x000000010300780c */ /* 0x002fda0003f02070 */
[----:B------:R-:W-:Y:S05]  /*4b6a0*/  @!P0 BRA `(.L_x_4725) ;  /* 0xffffffb000008947 */ /* 0x000fea000383ffff */
[----:B------:R-:W-:Y:S05]  /*4b6b0*/  BRA `(.L_x_4723) ;  /* 0x0000003000007947 */ /* 0x000fea0003800000 */
.L_x_4724:
[----:B------:R-:W5:Y:S02]  /*4b6c0*/  LD.E R0, [R36.64+0x2c00] ;  /* 0x002c000824007980 */ /* 0x000f64000c101900 */
[----:B-----5:R-:W-:-:S05]  /*4b6d0*/  FADD R19, R19, R0 ;  /* 0x0000000013137221 */ /* 0x020fca0000000000 */
[----:B------:R1:W-:Y:S02]  /*4b6e0*/  ST.E [R36.64+0x2c00], R19 ;  /* 0x002c001324007985 */ /* 0x0003e4000c101908 */
.L_x_4723:
[----:B------:R-:W-:Y:S05]  /*4b6f0*/  BSYNC B0 ;  /* 0x0000000000007941 */ /* 0x000fea0003800000 */
.L_x_4722:
[----:B------:R-:W5:Y:S01]  /*4b700*/  ATOM.E.ADD.F32.FTZ.RN.STRONG.GPU P0, RZ, [R36.64+0x3000], R12 ;  /* 0x0030000c24ff798a */ /* 0x000f62000810e7c8 */
[----:B------:R-:W-:Y:S01]  /*4b710*/  BSSY B0, `(.L_x_4726) ;  /* 0x000000f000007945 */ /* 0x000fe20003800000 */
[----:B-----5:R-:W-:Y:S05]  /*4b720*/  @P0 BRA `(.L_x_4727) ;  /* 0x000000d000000947 */ /* 0x020fea0003800000 */
[----:B------:R-:W5:Y:S02]  /*4b730*/  QSPC.E.S P0, RZ, [R36+0x3000] ;  /* 0x0030000024ff73aa */ /* 0x000f640000000500 */
[----:B-----5:R-:W-:Y:S05]  /*4b740*/  @!P0 BRA `(.L_x_4728) ;  /* 0x0000008000008947 */ /* 0x020fea0003800000 */
[----:B------:R-:W-:-:S04]  /*4b750*/  IADD3 R0, R36, 0x3000, RZ ;  /* 0x0000300024007810 */ /* 0x000fc80007ffe0ff */
[----:B------:R-:W-:-:S05]  /*4b760*/  LOP3.LUT R0, R0, 0xffffff, RZ, 0xc0, !PT ;  /* 0x00ffffff00007812 */ /* 0x000fca00078ec0ff */
.L_x_4729:
[----:B------:R-:W5:Y:S02]  /*4b770*/  LDS R2, [R0] ;  /* 0x0000000000027984 */ /* 0x000f640000000800 */
[----:B-1---5:R-:W-:-:S06]  /*4b780*/  FADD R3, R12, R2 ;  /* 0x000000020c037221 */ /* 0x022fcc0000000000 */
[----:B------:R-:W1:Y:S02]  /*4b790*/  ATOMS.CAST.SPIN R3, [R0], R2, R3 ;  /* 0x000000020003738d */ /* 0x000e640001800003 */
[----:B-1----:R-:W-:-:S13]  /*4b7a0*/  ISETP.EQ.U32.AND P0, PT, R3, 0x1, PT ;  /* 0x000000010300780c */ /* 0x002fda0003f02070 */
[----:B------:R-:W-:Y:S05]  /*4b7b0*/  @!P0 BRA `(.L_x_4729) ;  /* 0xffffffb000008947 */ /* 0x000fea000383ffff */
[----:B------:R-:W-:Y:S05]  /*4b7c0*/  BRA `(.L_x_4727) ;  /* 0x0000003000007947 */ /* 0x000fea0003800000 */
.L_x_4728:
[----:B-1----:R-:W5:Y:S02]  /*4b7d0*/  LD.E R3, [R36.64+0x3000] ;  /* 0x0030000824037980 */ /* 0x002f64000c101900 */
[----:B-----5:R-:W-:-:S05]  /*4b7e0*/  FADD R3, R12, R3 ;  /* 0x000000030c037221 */ /* 0x020fca0000000000 */
[----:B------:R1:W-:Y:S02]  /*4b7f0*/  ST.E [R36.64+0x3000], R3 ;  /* 0x0030000324007985 */ /* 0x0003e4000c101908 */
.L_x_4727:
[----:B------:R-:W-:Y:S05]  /*4b800*/  BSYNC B0 ;  /* 0x0000000000007941 */ /* 0x000fea0003800000 */
.L_x_4726:
[----:B------:R-:W5:Y:S01]  /*4b810*/  ATOM.E.ADD.F32.FTZ.RN.STRONG.GPU P0, RZ, [R36.64+0x3400], R13 ;  /* 0x0034000d24ff798a */ /* 0x000f62000810e7c8 */
[----:B------:R-:W-:Y:S01]  /*4b820*/  BSSY B0, `(.L_x_4730) ;  /* 0x000000f000007945 */ /* 0x000fe20003800000 */
[----:B-----5:R-:W-:Y:S05]  /*4b830*/  @P0 BRA `(.L_x_4731) ;  /* 0x000000d000000947 */ /* 0x020fea0003800000 */
[----:B------:R-:W5:Y:S02]  /*4b840*/  QSPC.E.S P0, RZ, [R36+0x3400] ;  /* 0x0034000024ff73aa */ /* 0x000f640000000500 */
[----:B-----5:R-:W-:Y:S05]  /*4b850*/  @!P0 BRA `(.L_x_4732) ;  /* 0x0000008000008947 */ /* 0x020fea0003800000 */
[----:B------:R-:W-:-:S04]  /*4b860*/  IADD3 R0, R36, 0x3400, RZ ;  /* 0x0000340024007810 */ /* 0x000fc80007ffe0ff */
[----:B------:R-:W-:-:S05]  /*4b870*/  LOP3.LUT R0, R0, 0xffffff, RZ, 0xc0, !PT ;  /* 0x00ffffff00007812 */ /* 0x000fca00078ec0ff */
.L_x_4733:
[----:B------:R-:W5:Y:S02]  /*4b880*/  LDS R2, [R0] ;  /* 0x0000000000027984 */ /* 0x000f640000000800 */
[----:B-1---5:R-:W-:-:S06]  /*4b890*/  FADD R3, R13, R2 ;  /* 0x000000020d037221 */ /* 0x022fcc0000000000 */
[----:B------:R-:W1:Y:S02]  /*4b8a0*/  ATOMS.CAST.SPIN R3, [R0], R2, R3 ;  /* 0x000000020003738d */ /* 0x000e640001800003 */
[----:B-1----:R-:W-:-:S13]  /*4b8b0*/  ISETP.EQ.U32.AND P0, PT, R3, 0x1, PT ;  /* 0x000000010300780c */ /* 0x002fda0003f02070 */
[----:B------:R-:W-:Y:S05]  /*4b8c0*/  @!P0 BRA `(.L_x_4733) ;  /* 0xffffffb000008947 */ /* 0x000fea000383ffff */
[----:B------:R-:W-:Y:S05]  /*4b8d0*/  BRA `(.L_x_4731) ;  /* 0x0000003000007947 */ /* 0x000fea0003800000 */
.L_x_4732:
[----:B------:R-:W5:Y:S02]  /*4b8e0*/  LD.E R0, [R36.64+0x3400] ;  /* 0x0034000824007980 */ /* 0x000f64000c101900 */
[----:B-----5:R-:W-:-:S05]  /*4b8f0*/  FADD R13, R13, R0 ;  /* 0x000000000d0d7221 */ /* 0x020fca0000000000 */
[----:B------:R1:W-:Y:S02]  /*4b900*/  ST.E [R36.64+0x3400], R13 ;  /* 0x0034000d24007985 */ /* 0x0003e4000c101908 */
.L_x_4731:
[----:B------:R-:W-:Y:S05]  /*4b910*/  BSYNC B0 ;  /* 0x0000000000007941 */ /* 0x000fea0003800000 */
.L_x_4730:
[----:B------:R-:W5:Y:S01]  /*4b920*/  ATOM.E.ADD.F32.FTZ.RN.STRONG.GPU P0, RZ, [R36.64+0x3800], R14 ;  /* 0x0038000e24ff798a */ /* 0x000f62000810e7c8 */
[----:B------:R-:W-:Y:S01]  /*4b930*/  BSSY B0, `(.L_x_4734) ;  /* 0x000000f000007945 */ /* 0x000fe20003800000 */
[----:B-----5:R-:W-:Y:S05]  /*4b940*/  @P0 BRA `(.L_x_4735) ;  /* 0x000000d000000947 */ /* 0x020fea0003800000 */
[----:B------:R-:W5:Y:S02]  /*4b950*/  QSPC.E.S P0, RZ, [R36+0x3800] ;  /* 0x0038000024ff73aa */ /* 0x000f640000000500 */
[----:B-----5:R-:W-:Y:S05]  /*4b960*/  @!P0 BRA `(.L_x_4736) ;  /* 0x0000008000008947 */ /* 0x020fea0003800000 */
[----:B------:R-:W-:-:S04]  /*4b970*/  IADD3 R0, R36, 0x3800, RZ ;  /* 0x0000380024007810 */ /* 0x000fc80007ffe0ff */
[----:B------:R-:W-:-:S05]  /*4b980*/  LOP3.LUT R0, R0, 0xffffff, RZ, 0xc0, !PT ;  /* 0x00ffffff00007812 */ /* 0x000fca00078ec0ff */
.L_x_4737:
[----:B------:R-:W5:Y:S02]  /*4b990*/  LDS R2, [R0] ;  /* 0x0000000000027984 */ /* 0x000f640000000800 */
[----:B-1---5:R-:W-:-:S06]  /*4b9a0*/  FADD R3, R14, R2 ;  /* 0x000000020e037221 */ /* 0x022fcc0000000000 */
[----:B------:R-:W1:Y:S02]  /*4b9b0*/  ATOMS.CAST.SPIN R3, [R0], R2, R3 ;  /* 0x000000020003738d */ /* 0x000e640001800003 */
[----:B-1----:R-:W-:-:S13]  /*4b9c0*/  ISETP.EQ.U32.AND P0, PT, R3, 0x1, PT ;  /* 0x000000010300780c */ /* 0x002fda0003f02070 */
[----:B------:R-:W-:Y:S05]  /*4b9d0*/  @!P0 BRA `(.L_x_4737) ;  /* 0xffffffb000008947 */ /* 0x000fea000383ffff */
[----:B------:R-:W-:Y:S05]  /*4b9e0*/  BRA `(.L_x_4735) ;  /* 0x0000003000007947 */ /* 0x000fea0003800000 */
.L_x_4736:
[----:B-1----:R-:W5:Y:S02]  /*4b9f0*/  LD.E R3, [R36.64+0x3800] ;  /* 0x0038000824037980 */ /* 0x002f64000c101900 */
[----:B-----5:R-:W-:-:S05]  /*4ba00*/  FADD R3, R14, R3 ;  /* 0x000000030e037221 */ /* 0x020fca0000000000 */
[----:B------:R1:W-:Y:S02]  /*4ba10*/  ST.E [R36.64+0x3800], R3 ;  /* 0x0038000324007985 */ /* 0x0003e4000c101908 */
.L_x_4735:
[----:B------:R-:W-:Y:S05]  /*4ba20*/  BSYNC B0 ;  /* 0x0000000000007941 */ /* 0x000fea0003800000 */
.L_x_4734:
[----:B------:R-:W5:Y:S01]  /*4ba30*/  ATOM.E.ADD.F32.FTZ.RN.STRONG.GPU P0, RZ, [R36.64+0x3c00], R15 ;  /* 0x003c000f24ff798a */ /* 0x000f62000810e7c8 */
[----:B------:R-:W-:Y:S01]  /*4ba40*/  BSSY B0, `(.L_x_4738) ;  /* 0x000000f000007945 */ /* 0x000fe20003800000 */
[----:B-----5:R-:W-:Y:S05]  /*4ba50*/  @P0 BRA `(.L_x_4739) ;  /* 0x000000d000000947 */ /* 0x020fea0003800000 */
[----:B------:R-:W5:Y:S02]  /*4ba60*/  QSPC.E.S P0, RZ, [R36+0x3c00] ;  /* 0x003c000024ff73aa */ /* 0x000f640000000500 */
[----:B-----5:R-:W-:Y:S05]  /*4ba70*/  @!P0 BRA `(.L_x_4740) ;  /* 0x0000008000008947 */ /* 0x020fea0003800000 */
[----:B------:R-:W-:-:S04]  /*4ba80*/  IADD3 R0, R36, 0x3c00, RZ ;  /* 0x00003c0024007810 */ /* 0x000fc80007ffe0ff */
[----:B------:R-:W-:-:S05]  /*4ba90*/  LOP3.LUT R0, R0, 0xffffff, RZ, 0xc0, !PT ;  /* 0x00ffffff00007812 */ /* 0x000fca00078ec0ff */
.L_x_4741:
[----:B------:R-:W5:Y:S02]  /*4baa0*/  LDS R2, [R0] ;  /* 0x0000000000027984 */ /* 0x000f640000000800 */
[----:B-1---5:R-:W-:-:S06]  /*4bab0*/  FADD R3, R15, R2 ;  /* 0x000000020f037221 */ /* 0x022fcc0000000000 */
[----:B------:R-:W1:Y:S02]  /*4bac0*/  ATOMS.CAST.SPIN R3, [R0], R2, R3 ;  /* 0x000000020003738d */ /* 0x000e640001800003 */
[----:B-1----:R-:W-:-:S13]  /*4bad0*/  ISETP.EQ.U32.AND P0, PT, R3, 0x1, PT ;  /* 0x000000010300780c */ /* 0x002fda0003f02070 */
[----:B------:R-:W-:Y:S05]  /*4bae0*/  @!P0 BRA `(.L_x_4741) ;  /* 0xffffffb000008947 */ /* 0x000fea000383ffff */
[----:B------:R-:W-:Y:S05]  /*4baf0*/  BRA `(.L_x_4739) ;  /* 0x0000003000007947 */ /* 0x000fea0003800000 */
.L_x_4740:
[----:B------:R-:W5:Y:S02]  /*4bb00*/  LD.E R0, [R36.64+0x3c00] ;  /* 0x003c000824007980 */ /* 0x000f64000c101900 */
[----:B-----5:R-:W-:-:S05]  /*4bb10*/  FADD R15, R15, R0 ;  /* 0x000000000f0f7221 */ /* 0x020fca0000000000 */
[----:B------:R1:W-:Y:S02]  /*4bb20*/  ST.E [R36.64+0x3c00], R15 ;  /* 0x003c000f24007985 */ /* 0x0003e4000c101908 */
.L_x_4739:
[----:B------:R-:W-:Y:S05]  /*4bb30*/  BSYNC B0 ;  /* 0x0000000000007941 */ /* 0x000fea0003800000 */
.L_x_4738:
[----:B------:R-:W5:Y:S01]  /*4bb40*/  ATOM.E.ADD.F32.FTZ.RN.STRONG.GPU P0, RZ, [R36.64+0x4000], R20 ;  /* 0x0040001424ff798a */ /* 0x000f62000810e7c8 */
[----:B------:R-:W-:Y:S01]  /*4bb50*/  BSSY B0, `(.L_x_4742) ;  /* 0x000000f000007945 */ /* 0x000fe20003800000 */
[----:B-----5:R-:W-:Y:S05]  /*4bb60*/  @P0 BRA `(.L_x_4743) ;  /* 0x000000d000000947 */ /* 0x020fea0003800000 */
[----:B------:R-:W5:Y:S02]  /*4bb70*/  QSPC.E.S P0, RZ, [R36+0x4000] ;  /* 0x0040000024ff73aa */ /* 0x000f640000000500 */
[----:B-----5:R-:W-:Y:S05]  /*4bb80*/  @!P0 BRA `(.L_x_4744) ;  /* 0x0000008000008947 */ /* 0x020fea0003800000 */
[----:B------:R-:W-:-:S04]  /*4bb90*/  IADD3 R0, R36, 0x4000, RZ ;  /* 0x0000400024007810 */ /* 0x000fc80007ffe0ff */
[----:B------:R-:W-:-:S05]  /*4bba0*/  LOP3.LUT R0, R0, 0xffffff, RZ, 0xc0, !PT ;  /* 0x00ffffff00007812 */ /* 0x000fca00078ec0ff */
.L_x_4745:
[----:B------:R-:W5:Y:S02]  /*4bbb0*/  LDS R2, [R0] ;  /* 0x0000000000027984 */ /* 0x000f640000000800 */
[----:B-1---5:R-:W-:-:S06]  /*4bbc0*/  FADD R3, R20, R2 ;  /* 0x0000000214037221 */ /* 0x022fcc0000000000 */
[----:B------:R-:W1:Y:S02]  /*4bbd0*/  ATOMS.CAST.SPIN R3, [R0], R2, R3 ;  /* 0x000000020003738d */ /* 0x000e640001800003 */
[----:B-1----:R-:W-:-:S13]  /*4bbe0*/  ISETP.EQ.U32.AND P0, PT, R3, 0x1, PT ;  /* 0x000000010300780c */ /* 0x002fda0003f02070 */
[----:B------:R-:W-:Y:S05]  /*4bbf0*/  @!P0 BRA `(.L_x_4745) ;  /* 0xffffffb000008947 */ /* 0x000fea000383ffff */
[----:B------:R-:W-:Y:S05]  /*4bc00*/  BRA `(.L_x_4743) ;  /* 0x0000003000007947 */ /* 0x000fea0003800000 */
.L_x_4744:
[----:B-1----:R-:W5:Y:S02]  /*4bc10*/  LD.E R3, [R36.64+0x4000] ;  /* 0x0040000824037980 */ /* 0x002f64000c101900 */
[----:B-----5:R-:W-:-:S05]  /*4bc20*/  FADD R3, R20, R3 ;  /* 0x0000000314037221 */ /* 0x020fca0000000000 */
[----:B------:R1:W-:Y:S02]  /*4bc30*/  ST.E [R36.64+0x4000], R3 ;  /* 0x0040000324007985 */ /* 0x0003e4000c101908 */
.L_x_4743:
[----:B------:R-:W-:Y:S05]  /*4bc40*/  BSYNC B0 ;  /* 0x0000000000007941 */ /* 0x000fea0003800000 */
.L_x_4742:
[----:B------:R-:W5:Y:S01]  /*4bc50*/  ATOM.E.ADD.F32.FTZ.RN.STRONG.GPU P0, RZ, [R36.64+0x4400], R21 ;  /* 0x0044001524ff798a */ /* 0x000f62000810e7c8 */
[----:B------:R-:W-:Y:S01]  /*4bc60*/  BSSY B0, `(.L_x_4746) ;  /* 0x000000f000007945 */ /* 0x000fe20003800000 */
[----:B-----5:R-:W-:Y:S05]  /*4bc70*/  @P0 BRA `(.L_x_4747) ;  /* 0x000000d000000947 */ /* 0x020fea0003800000 */
[----:B------:R-:W5:Y:S02]  /*4bc80*/  QSPC.E.S P0, RZ, [R36+0x4400] ;  /* 0x0044000024ff73aa */ /* 0x000f640000000500 */
[----:B-----5:R-:W-:Y:S05]  /*4bc90*/  @!P0 BRA `(.L_x_4748) ;  /* 0x0000008000008947 */ /* 0x020fea0003800000 */
[----:B------:R-:W-:-:S04]  /*4bca0*/  IADD3 R0, R36, 0x4400, RZ ;  /* 0x0000440024007810 */ /* 0x000fc80007ffe0ff */
[----:B------:R-:W-:-:S05]  /*4bcb0*/  LOP3.LUT R0, R0, 0xffffff, RZ, 0xc0, !PT ;  /* 0x00ffffff00007812 */ /* 0x000fca00078ec0ff */
.L_x_4749:
[----:B------:R-:W5:Y:S02]  /*4bcc0*/  LDS R2, [R0] ;  /* 0x0000000000027984 */ /* 0x000f640000000800 */
[----:B-1---5:R-:W-:-:S06]  /*4bcd0*/  FADD R3, R21, R2 ;  /* 0x0000000215037221 */ /* 0x022fcc0000000000 */
[----:B------:R-:W1:Y:S02]  /*4bce0*/  ATOMS.CAST.SPIN R3, [R0], R2, R3 ;  /* 0x000000020003738d */ /* 0x000e640001800003 */
[----:B-1----:R-:W-:-:S13]  /*4bcf0*/  ISETP.EQ.U32.AND P0, PT, R3, 0x1, PT ;  /* 0x000000010300780c */ /* 0x002fda0003f02070 */
[----:B------:R-:W-:Y:S05]  /*4bd00*/  @!P0 BRA `(.L_x_4749) ;  /* 0xffffffb000008947 */ /* 0x000fea000383ffff */
[----:B------:R-:W-:Y:S05]  /*4bd10*/  BRA `(.L_x_4747) ;  /* 0x0000003000007947 */ /* 0x000fea0003800000 */
.L_x_4748:
[----:B------:R-:W5:Y:S02]  /*4bd20*/  LD.E R0, [R36.64+0x4400] ;  /* 0x0044000824007980 */ /* 0x000f64000c101900 */
[----:B-----5:R-:W-:-:S05]  /*4bd30*/  FADD R21, R21, R0 ;  /* 0x0000000015157221 */ /* 0x020fca0000000000 */
[----:B------:R1:W-:Y:S02]  /*4bd40*/  ST.E [R36.64+0x4400], R21 ;  /* 0x0044001524007985 */ /* 0x0003e4000c101908 */
.L_x_4747:
[----:B------:R-:W-:Y:S05]  /*4bd50*/  BSYNC B0 ;  /* 0x0000000000007941 */ /* 0x000fea0003800000 */
.L_x_4746:
[----:B------:R-:W5:Y:S01]  /*4bd60*/  ATOM.E.ADD.F32.FTZ.RN.STRONG.GPU P0, RZ, [R36.64+0x4800], R22 ;  /* 0x0048001624ff798a */ /* 0x000f62000810e7c8 */
[----:B------:R-:W-:Y:S01]  /*4bd70*/  BSSY B0, `(.L_x_4750) ;  /* 0x000000f000007945 */ /* 0x000fe20003800000 */
[----:B-----5:R-:W-:Y:S05]  /*4bd80*/  @P0 BRA `(.L_x_4751) ;  /* 0x000000d000000947 */ /* 0x020fea0003800000 */
[----:B------:R-:W5:Y:S02]  /*4bd90*/  QSPC.E.S P0, RZ, [R36+0x4800] ;  /* 0x0048000024ff73aa */ /* 0x000f640000000500 */
[----:B-----5:R-:W-:Y:S05]  /*4bda0*/  @!P0 BRA `(.L_x_4752) ;  /* 0x0000008000008947 */ /* 0x020fea0003800000 */
[----:B------:R-:W-:-:S04]  /*4bdb0*/  IADD3 R0, R36, 0x4800, RZ ;  /* 0x0000480024007810 */ /* 0x000fc80007ffe0ff */
[----:B------:R-:W-:-:S05]  /*4bdc0*/  LOP3.LUT R0, R0, 0xffffff, RZ, 0xc0, !PT ;  /* 0x00ffffff00007812 */ /* 0x000fca00078ec0ff */
.L_x_4753:
[----:B------:R-:W5:Y:S02]  /*4bdd0*/  LDS R2, [R0] ;  /* 0x0000000000027984 */ /* 0x000f640000000800 */
[----:B-1---5:R-:W-:-:S06]  /*4bde0*/  FADD R3, R22, R2 ;  /* 0x0000000216037221 */ /* 0x022fcc0000000000 */
[----:B------:R-:W1:Y:S02]  /*4bdf0*/  ATOMS.CAST.SPIN R3, [R0], R2, R3 ;  /* 0x000000020003738d */ /* 0x000e640001800003 */
[----:B-1----:R-:W-:-:S13]  /*4be00*/  ISETP.EQ.U32.AND P0, PT, R3, 0x1, PT ;  /* 0x000000010300780c */ /* 0x002fda0003f02070 */
[----:B------:R-:W-:Y:S05]  /*4be10*/  @!P0 BRA `(.L_x_4753) ;  /* 0xffffffb000008947 */ /* 0x000fea000383ffff */
[----:B------:R-:W-:Y:S05]  /*4be20*/  BRA `(.L_x_4751) ;  /* 0x0000003000007947 */ /* 0x000fea0003800000 */
.L_x_4752:
[----:B-1----:R-:W5:Y:S02]  /*4be30*/  LD.E R3, [R36.64+0x4800] ;  /* 0x0048000824037980 */ /* 0x002f64000c101900 */
[----:B-----5:R-:W-:-:S05]  /*4be40*/  FADD R3, R22, R3 ;  /* 0x0000000316037221 */ /* 0x020fca0000000000 */
[----:B------:R1:W-:Y:S02]  /*4be50*/  ST.E [R36.64+0x4800], R3 ;  /* 0x0048000324007985 */ /* 0x0003e4000c101908 */
.L_x_4751:
[----:B------:R-:W-:Y:S05]  /*4be60*/  BSYNC B0 ;  /* 0x0000000000007941 */ /* 0x000fea0003800000 */
.L_x_4750:
[----:B------:R-:W5:Y:S01]  /*4be70*/  ATOM.E.ADD.F32.FTZ.RN.STRONG.GPU P0, RZ, [R36.64+0x4c00], R23 ;  /* 0x004c001724ff798a */ /* 0x000f62000810e7c8 */
[----:B------:R-:W-:Y:S01]  /*4be80*/  BSSY B0, `(.L_x_4754) ;  /* 0x000000f000007945 */ /* 0x000fe20003800000 */
[----:B-----5:R-:W-:Y:S05]  /*4be90*/  @P0 BRA `(.L_x_4755) ;  /* 0x000000d000000947 */ /* 0x020fea0003800000 */
[----:B------:R-:W5:Y:S02]  /*4bea0*/  QSPC.E.S P0, RZ, [R36+0x4c00] ;  /* 0x004c000024ff73aa */ /* 0x000f640000000500 */
[----:B-----5:R-:W-:Y:S05]  /*4beb0*/  @!P0 BRA `(.L_x_4756) ;  /* 0x0000008000008947 */ /* 0x020fea0003800000 */
[----:B------:R-:W-:-:S04]  /*4bec0*/  IADD3 R0, R36, 0x4c00, RZ ;  /* 0x00004c0024007810 */ /* 0x000fc80007ffe0ff */
[----:B------:R-:W-:-:S05]  /*4bed0*/  LOP3.LUT R0, R0, 0xffffff, RZ, 0xc0, !PT ;  /* 0x00ffffff00007812 */ /* 0x000fca00078ec0ff */
.L_x_4757:
[----:B------:R-:W5:Y:S02]  /*4bee0*/  LDS R2, [R0] ;  /* 0x0000000000027984 */ /* 0x000f640000000800 */
[----:B-1---5:R-:W-:-:S06]  /*4bef0*/  FADD R3, R23, R2 ;  /* 0x0000000217037221 */ /* 0x022fcc0000000000 */
[----:B------:R-:W1:Y:S02]  /*4bf00*/  ATOMS.CAST.SPIN R3, [R0], R2, R3 ;  /* 0x000000020003738d */ /* 0x000e640001800003 */
[----:B-1----:R-:W-:-:S13]  /*4bf10*/  ISETP.EQ.U32.AND P0, PT, R3, 0x1, PT ;  /* 0x000000010300780c */ /* 0x002fda0003f02070 */
[----:B------:R-:W-:Y:S05]  /*4bf20*/  @!P0 BRA `(.L_x_4757) ;  /* 0xffffffb000008947 */ /* 0x000fea000383ffff */
[----:B------:R-:W-:Y:S05]  /*4bf30*/  BRA `(.L_x_4755) ;  /* 0x0000003000007947 */ /* 0x000fea0003800000 */
.L_x_4756:
[----:B------:R-:W5:Y:S02]  /*4bf40*/  LD.E R0, [R36.64+0x4c00] ;  /* 0x004c000824007980 */ /* 0x000f64000c101900 */
[----:B-----5:R-:W-:-:S05]  /*4bf50*/  FADD R23, R23, R0 ;  /* 0x0000000017177221 */ /* 0x020fca0000000000 */
[----:B------:R1:W-:Y:S02]  /*4bf60*/  ST.E [R36.64+0x4c00], R23 ;  /* 0x004c001724007985 */ /* 0x0003e4000c101908 */
.L_x_4755:
[----:B------:R-:W-:Y:S05]  /*4bf70*/  BSYNC B0 ;  /* 0x0000000000007941 */ /* 0x000fea0003800000 */
.L_x_4754:
[----:B------:R-:W5:Y:S01]  /*4bf80*/  ATOM.E.ADD.F32.FTZ.RN.STRONG.GPU P0, RZ, [R36.64+0x5000], R24 ;  /* 0x0050001824ff798a */ /* 0x000f62000810e7c8 */
[----:B------:R-:W-:Y:S01]  /*4bf90*/  BSSY B0, `(.L_x_4758) ;  /* 0x000000f000007945 */ /* 0x000fe20003800000 */
[----:B-----5:R-:W-:Y:S05]  /*4bfa0*/  @P0 BRA `(.L_x_4759) ;  /* 0x000000d000000947 */ /* 0x020fea0003800000 */
[----:B------:R-:W5:Y:S02]  /*4bfb0*/  QSPC.E.S P0, RZ, [R36+0x5000] ;  /* 0x0050000024ff73aa */ /* 0x000f640000000500 */
[----:B-----5:R-:W-:Y:S05]  /*4bfc0*/  @!P0 BRA `(.L_x_4760) ;  /* 0x0000008000008947 */ /* 0x020fea0003800000 */
[----:B------:R-:W-:-:S04]  /*4bfd0*/  IADD3 R0, R36, 0x5000, RZ ;  /* 0x0000500024007810 */ /* 0x000fc80007ffe0ff */
[----:B------:R-:W-:-:S05]  /*4bfe0*/  LOP3.LUT R0, R0, 0xffffff, RZ, 0xc0, !PT ;  /* 0x00ffffff00007812 */ /* 0x000fca00078ec0ff */
.L_x_4761:
[----:B------:R-:W5:Y:S02]  /*4bff0*/  LDS R2, [R0] ;  /* 0x0000000000027984 */ /* 0x000f640000000800 */
[----:B-1---5:R-:W-:-:S06]  /*4c000*/  FADD R3, R24, R2 ;  /* 0x0000000218037221 */ /* 0x022fcc0000000000 */
[----:B------:R-:W1:Y:S02]  /*4c010*/  ATOMS.CAST.SPIN R3, [R0], R2, R3 ;  /* 0x000000020003738d */ /* 0x000e640001800003 */
[----:B-1----:R-:W-:-:S13]  /*4c020*/  ISETP.EQ.U32.AND P0, PT, R3, 0x1, PT ;  /* 0x000000010300780c */ /* 0x002fda0003f02070 */
[----:B------:R-:W-:Y:S05]  /*4c030*/  @!P0 BRA `(.L_x_4761) ;  /* 0xffffffb000008947 */ /* 0x000fea000383ffff */
[----:B------:R-:W-:Y:S05]  /*4c040*/  BRA `(.L_x_4759) ;  /* 0x0000003000007947 */ /* 0x000fea0003800000 */
.L_x_4760:
[----:B-1----:R-:W5:Y:S02]  /*4c050*/  LD.E R3, [R36.64+0x5000] ;  /* 0x0050000824037980 */ /* 0x002f64000c101900 */
[----:B-----5:R-:W-:-:S05]  /*4c060*/  FADD R3, R24, R3 ;  /* 0x0000000318037221 */ /* 0x020fca0000000000 */
[----:B------:R1:W-:Y:S02]  /*4c070*/  ST.E [R36.64+0x5000], R3 ;  /* 0x0050000324007985 */ /* 0x0003e4000c101908 */
.L_x_4759:
[----:B------:R-:W-:Y:S05]  /*4c080*/  BSYNC B0 ;  /* 0x0000000000007941 */ /* 0x000fea0003800000 */
.L_x_4758:
[----:B------:R-:W5:Y:S01]  /*4c090*/  ATOM.E.ADD.F32.FTZ.RN.STRONG.GPU P0, RZ, [R36.64+0x5400], R25 ;  /* 0x0054001924ff798a */ /* 0x000f62000810e7c8 */
[----:B------:R-:W-:Y:S01]  /*4c0a0*/  BSSY B0, `(.L_x_4762) ;  /* 0x000000f000007945 */ /* 0x000fe20003800000 */
[----:B-----5:R-:W-:Y:S05]  /*4c0b0*/  @P0 BRA `(.L_x_4763) ;  /* 0x000000d000000947 */ /* 0x020fea0003800000 */
[----:B------:R-:W5:Y:S02]  /*4c0c0*/  QSPC.E.S P0, RZ, [R36+0x5400] ;  /* 0x0054000024ff73aa */ /* 0x000f640000000500 */
[----:B-----5:R-:W-:Y:S05]  /*4c0d0*/  @!P0 BRA `(.L_x_4764) ;  /* 0x0000008000008947 */ /* 0x020fea0003800000 */
[----:B------:R-:W-:-:S04]  /*4c0e0*/  IADD3 R0, R36, 0x5400, RZ ;  /* 0x0000540024007810 */ /* 0x000fc80007ffe0ff */
[----:B------:R-:W-:-:S05]  /*4c0f0*/  LOP3.LUT R0, R0, 0xffffff, RZ, 0xc0, !PT ;  /* 0x00ffffff00007812 */ /* 0x000fca00078ec0ff */
.L_x_4765:
[----:B------:R-:W5:Y:S02]  /*4c100*/  LDS R2, [R0] ;  /* 0x0000000000027984 */ /* 0x000f640000000800 */
[----:B-1---5:R-:W-:-:S06]  /*4c110*/  FADD R3, R25, R2 ;  /* 0x0000000219037221 */ /* 0x022fcc0000000000 */
[----:B------:R-:W1:Y:S02]  /*4c120*/  ATOMS.CAST.SPIN R3, [R0], R2, R3 ;  /* 0x000000020003738d */ /* 0x000e640001800003 */
[----:B-1----:R-:W-:-:S13]  /*4c130*/  ISETP.EQ.U32.AND P0, PT, R3, 0x1, PT ;  /* 0x000000010300780c */ /* 0x002fda0003f02070 */
[----:B------:R-:W-:Y:S05]  /*4c140*/  @!P0 BRA `(.L_x_4765) ;  /* 0xffffffb000008947 */ /* 0x000fea000383ffff */
[----:B------:R-:W-:Y:S05]  /*4c150*/  BRA `(.L_x_4763) ;  /* 0x0000003000007947 */ /* 0x000fea0003800000 */
.L_x_4764:
[----:B------:R-:W5:Y:S02]  /*4c160*/  LD.E R0, [R36.64+0x5400] ;  /* 0x0054000824007980 */ /* 0x000f64000c101900 */
[----:B-----5:R-:W-:-:S05]  /*4c170*/  FADD R25, R25, R0 ;  /* 0x0000000019197221 */ /* 0x020fca0000000000 */
[----:B------:R1:W-:Y:S02]  /*4c180*/  ST.E [R36.64+0x5400], R25 ;  /* 0x0054001924007985 */ /* 0x0003e4000c101908 */
.L_x_4763:
[----:B------:R-:W-:Y:S05]  /*4c190*/  BSYNC B0 ;  /* 0x0000000000007941 */ /* 0x000fea0003800000 */
.L_x_4762:
[----:B------:R-:W5:Y:S01]  /*4c1a0*/  ATOM.E.ADD.F32.FTZ.RN.STRONG.GPU P0, RZ, [R36.64+0x5800], R26 ;  /* 0x0058001a24ff798a */ /* 0x000f62000810e7c8 */
[----:B------:R-:W-:Y:S01]  /*4c1b0*/  BSSY B0, `(.L_x_4766) ;  /* 0x000000f000007945 */ /* 0x000fe20003800000 */
[----:B-----5:R-:W-:Y:S05]  /*4c1c0*/  @P0 BRA `(.L_x_4767) ;  /* 0x000000d000000947 */ /* 0x020fea0003800000 */
[----:B------:R-:W5:Y:S02]  /*4c1d0*/  QSPC.E.S P0, RZ, [R36+0x5800] ;  /* 0x0058000024ff73aa */ /* 0x000f640000000500 */
[----:B-----5:R-:W-:Y:S05]  /*4c1e0*/  @!P0 BRA `(.L_x_4768) ;  /* 0x0000008000008947 */ /* 0x020fea0003800000 */
[----:B------:R-:W-:-:S04]  /*4c1f0*/  IADD3 R0, R36, 0x5800, RZ ;  /* 0x0000580024007810 */ /* 0x000fc80007ffe0ff */
[----:B------:R-:W-:-:S05]  /*4c200*/  LOP3.LUT R0, R0, 0xffffff, RZ, 0xc0, !PT ;  /* 0x00ffffff00007812 */ /* 0x000fca00078ec0ff */
.L_x_4769:
[----:B------:R-:W5:Y:S02]  /*4c210*/  LDS R2, [R0] ;  /* 0x0000000000027984 */ /* 0x000f640000000800 */
[----:B-1---5:R-:W-:-:S06]  /*4c220*/  FADD R3, R26, R2 ;  /* 0x000000021a037221 */ /* 0x022fcc0000000000 */
[----:B------:R-:W1:Y:S02]  /*4c230*/  ATOMS.CAST.SPIN R3, [R0], R2, R3 ;  /* 0x000000020003738d */ /* 0x000e640001800003 */
[----:B-1----:R-:W-:-:S13]  /*4c240*/  ISETP.EQ.U32.AND P0, PT, R3, 0x1, PT ;  /* 0x000000010300780c */ /* 0x002fda0003f02070 */
[----:B------:R-:W-:Y:S05]  /*4c250*/  @!P0 BRA `(.L_x_4769) ;  /* 0xffffffb000008947 */ /* 0x000fea000383ffff */
[----:B------:R-:W-:Y:S05]  /*4c260*/  BRA `(.L_x_4767) ;  /* 0x0000003000007947 */ /* 0x000fea0003800000 */
.L_x_4768:
[----:B-1----:R-:W5:Y:S02]  /*4c270*/  LD.E R3, [R36.64+0x5800] ;  /* 0x0058000824037980 */ /* 0x002f64000c101900 */
[----:B-----5:R-:W-:-:S05]  /*4c280*/  FADD R3, R26, R3 ;  /* 0x000000031a037221 */ /* 0x020fca0000000000 */
[----:B------:R1:W-:Y:S02]  /*4c290*/  ST.E [R36.64+0x5800], R3 ;  /* 0x0058000324007985 */ /* 0x0003e4000c101908 */
.L_x_4767:
[----:B------:R-:W-:Y:S05]  /*4c2a0*/  BSYNC B0 ;  /* 0x0000000000007941 */ /* 0x000fea0003800000 */
.L_x_4766:
[----:B------:R-:W5:Y:S01]  /*4c2b0*/  ATOM.E.ADD.F32.FTZ.RN.STRONG.GPU P0, RZ, [R36.64+0x5c00], R27 ;  /* 0x005c001b24ff798a */ /* 0x000f62000810e7c8 */
[----:B------:R-:W-:Y:S01]  /*4c2c0*/  BSSY B0, `(.L_x_4770) ;  /* 0x000000f000007945 */ /* 0x000fe20003800000 */
[----:B-----5:R-:W-:Y:S05]  /*4c2d0*/  @P0 BRA `(.L_x_4771) ;  /* 0x000000d000000947 */ /* 0x020fea0003800000 */
[----:B------:R-:W5:Y:S02]  /*4c2e0*/  QSPC.E.S P0, RZ, [R36+0x5c00] ;  /* 0x005c000024ff73aa */ /* 0x000f640000000500 */
[----:B-----5:R-:W-:Y:S05]  /*4c2f0*/  @!P0 BRA `(.L_x_4772) ;  /* 0x0000008000008947 */ /* 0x020fea0003800000 */
[----:B------:R-:W-:-:S04]  /*4c300*/  IADD3 R0, R36, 0x5c00, RZ ;  /* 0x00005c0024007810 */ /* 0x000fc80007ffe0ff */
[----:B------:R-:W-:-:S05]  /*4c310*/  LOP3.LUT R0, R0, 0xffffff, RZ, 0xc0, !PT ;  /* 0x00ffffff00007812 */ /* 0x000fca00078ec0ff */
.L_x_4773:
[----:B------:R-:W5:Y:S02]  /*4c320*/  LDS R2, [R0] ;  /* 0x0000000000027984 */ /* 0x000f640000000800 */
[----:B-1---5:R-:W-:-:S06]  /*4c330*/  FADD R3, R27, R2 ;  /* 0x000000021b037221 */ /* 0x022fcc0000000000 */
[----:B------:R-:W1:Y:S02]  /*4c340*/  ATOMS.CAST.SPIN R3, [R0], R2, R3 ;  /* 0x000000020003738d */ /* 0x000e640001800003 */
[----:B-1----:R-:W-:-:S13]  /*4c350*/  ISETP.EQ.U32.AND P0, PT, R3, 0x1, PT ;  /* 0x000000010300780c */ /* 0x002fda0003f02070 */
[----:B------:R-:W-:Y:S05]  /*4c360*/  @!P0 BRA `(.L_x_4773) ;  /* 0xffffffb000008947 */ /* 0x000fea000383ffff */
[----:B------:R-:W-:Y:S05]  /*4c370*/  BRA `(.L_x_4771) ;  /* 0x0000003000007947 */ /* 0x000fea0003800000 */
.L_x_4772:
[----:B------:R-:W5:Y:S02]  /*4c380*/  LD.E R0, [R36.64+0x5c00] ;  /* 0x005c000824007980 */ /* 0x000f64000c101900 */
[----:B-----5:R-:W-:-:S05]  /*4c390*/  FADD R27, R27, R0 ;  /* 0x000000001b1b7221 */ /* 0x020fca0000000000 */
[----:B------:R1:W-:Y:S02]  /*4c3a0*/  ST.E [R36.64+0x5c00], R27 ;  /* 0x005c001b24007985 */ /* 0x0003e4000c101908 */
.L_x_4771:
[----:B------:R-:W-:Y:S05]  /*4c3b0*/  BSYNC B0 ;  /* 0x0000000000007941 */ /* 0x000fea0003800000 */
.L_x_4770:
[----:B------:R-:W5:Y:S01]  /*4c3c0*/  ATOM.E.ADD.F32.FTZ.RN.STRONG.GPU P0, RZ, [R36.64+0x6000], R32 ;  /* 0x0060002024ff798a */ /* 0x000f62000810e7c8 */
[----:B------:R-:W-:Y:S01]  /*4c3d0*/  BSSY B0, `(.L_x_4774) ;  /* 0x000000f000007945 */ /* 0x000fe20003800000 */
[----:B-----5:R-:W-:Y:S05]  /*4c3e0*/  @P0 BRA `(.L_x_4775) ;  /* 0x000000d000000947 */ /* 0x020fea0003800000 */
[----:B------:R-:W5:Y:S02]  /*4c3f0*/  QSPC.E.S P0, RZ, [R36+0x6000] ;  /* 0x0060000024ff73aa */ /* 0x000f640000000500 */
[----:B-----5:R-:W-:Y:S05]  /*4c400*/  @!P0 BRA `(.L_x_4776) ;  /* 0x0000008000008947 */ /* 0x020fea0003800000 */
[----:B------:R-:W-:-:S04]  /*4c410*/  IADD3 R0, R36, 0x6000, RZ ;  /* 0x0000600024007810 */ /* 0x000fc80007ffe0ff */
[----:B------:R-:W-:-:S05]  /*4c420*/  LOP3.LUT R0, R0, 0xffffff, RZ, 0xc0, !PT ;  /* 0x00ffffff00007812 */ /* 0x000fca00078ec0ff */
.L_x_4777:
[----:B------:R-:W5:Y:S02]  /*4c430*/  LDS R2, [R0] ;  /* 0x0000000000027984 */ /* 0x000f640000000800 */
[----:B-1---5:R-:W-:-:S06]  /*4c440*/  FADD R3, R32, R2 ;  /* 0x0000000220037221 */ /* 0x022fcc0000000000 */
[----:B------:R-:W1:Y:S02]  /*4c450*/  ATOMS.CAST.SPIN R3, [R0], R2, R3 ;  /* 0x000000020003738d */ /* 0x000e640001800003 */
[----:B-1----:R-:W-:-:S13]  /*4c460*/  ISETP.EQ.U32.AND P0, PT, R3, 0x1, PT ;  /* 0x000000010300780c */ /* 0x002fda0003f02070 */
[----:B------:R-:W-:Y:S05]  /*4c470*/  @!P0 BRA `(.L_x_4777) ;  /* 0xffffffb000008947 */ /* 0x000fea000383ffff */
[----:B------:R-:W-:Y:S05]  /*4c480*/  BRA `(.L_x_4775) ;  /* 0x0000003000007947 */ /* 0x000fea0003800000 */
.L_x_4776:
[----:B-1----:R-:W5:Y:S02]  /*4c490*/  LD.E R3, [R36.64+0x6000] ;  /* 0x0060000824037980 */ /* 0x002f64000c101900 */
[----:B-----5:R-:W-:-:S05]  /*4c4a0*/  FADD R3, R32, R3 ;  /* 0x0000000320037221 */ /* 0x020fca0000000000 */
[----:B------:R1:W-:Y:S02]  /*4c4b0*/  ST.E [R36.64+0x6000], R3 ;  /* 0x0060000324007985 */ /* 0x0003e4000c101908 */
.L_x_4775:
[----:B------:R-:W-:Y:S05]  /*4c4c0*/  BSYNC B0 ;  /* 0x0000000000007941 */ /* 0x000fea0003800000 */
.L_x_4774:
[----:B------:R-:W5:Y:S01]  /*4c4d0*/  ATOM.E.ADD.F32.FTZ.RN.STRONG.GPU P0, RZ, [R36.64+0x6400], R33 ;  /* 0x0064002124ff798a */ /* 0x000f62000810e7c8 */
[----:B------:R-:W-:Y:S01]  /*4c4e0*/  BSSY B0, `(.L_x_4778) ;  /* 0x000000f000007945 */ /* 0x000fe20003800000 */
[----:B-----5:R-:W-:Y:S05]  /*4c4f0*/  @P0 BRA `(.L_x_4779) ;  /* 0x000000d000000947 */ /* 0x020fea0003800000 */
[----:B------:R-:W5:Y:S02]  /*4c500*/  QSPC.E.S P0, RZ, [R36+0x6400] ;  /* 0x0064000024ff73aa */ /* 0x000f640000000500 */
[----:B-----5:R-:W-:Y:S05]  /*4c510*/  @!P0 BRA `(.L_x_4780) ;  /* 0x0000008000008947 */ /* 0x020fea0003800000 */
[----:B------:R-:W-:-:S04]  /*4c520*/  IADD3 R0, R36, 0x6400, RZ ;  /* 0x0000640024007810 */ /* 0x000fc80007ffe0ff */
[----:B------:R-:W-:-:S05]  /*4c530*/  LOP3.LUT R0, R0, 0xffffff, RZ, 0xc0, !PT ;  /* 0x00ffffff00007812 */ /* 0x000fca00078ec0ff */
.L_x_4781:
[----:B------:R-:W5:Y:S02]  /*4c540*/  LDS R2, [R0] ;  /* 0x0000000000027984 */ /* 0x000f640000000800 */
[----:B-1---5:R-:W-:-:S06]  /*4c550*/  FADD R3, R33, R2 ;  /* 0x0000000221037221 */ /* 0x022fcc0000000000 */
[----:B------:R-:W1:Y:S02]  /*4c560*/  ATOMS.CAST.SPIN R3, [R0], R2, R3 ;  /* 0x000000020003738d */ /* 0x000e640001800003 */
[----:B-1----:R-:W-:-:S13]  /*4c570*/  ISETP.EQ.U32.AND P0, PT, R3, 0x1, PT ;  /* 0x000000010300780c */ /* 0x002fda0003f02070 */
[----:B------:R-:W-:Y:S05]  /*4c580*/  @!P0 BRA `(.L_x_4781) ;  /* 0xffffffb000008947 */ /* 0x000fea000383ffff */
[----:B------:R-:W-:Y:S05]  /*4c590*/  BRA `(.L_x_4779) ;  /* 0x0000003000007947 */ /* 0x000fea0003800000 */
.L_x_4780:
[----:B------:R-:W5:Y:S02]  /*4c5a0*/  LD.E R0, [R36.64+0x6400] ;  /* 0x0064000824007980 */ /* 0x000f64000c101900 */
[----:B-----5:R-:W-:-:S05]  /*4c5b0*/  FADD R33, R33, R0 ;  /* 0x0000000021217221 */ /* 0x020fca0000000000 */
[----:B------:R1:W-:Y:S02]  /*4c5c0*/  ST.E [R36.64+0x6400], R33 ;  /* 0x0064002124007985 */ /* 0x0003e4000c101908 */
.L_x_4779:
[----:B------:R-:W-:Y:S05]  /*4c5d0*/  BSYNC B0 ;  /* 0x0000000000007941 */ /* 0x000fea0003800000 */
.L_x_4778:
[----:B------:R-:W5:Y:S01]  /*4c5e0*/  ATOM.E.ADD.F32.FTZ.RN.STRONG.GPU P0, RZ, [R36.64+0x6800], R34 ;  /* 0x0068002224ff798a */ /* 0x000f62000810e7c8 */
[----:B------:R-:W-:Y:S01]  /*4c5f0*/  BSSY B0, `(.L_x_4782) ;  /* 0x000000f000007945 */ /* 0x000fe20003800000 */
[----:B-----5:R-:W-:Y:S05]  /*4c600*/  @P0 BRA `(.L_x_4783) ;  /* 0x000000d000000947 */ /* 0x020fea0003800000 */
[----:B------:R-:W5:Y:S02]  /*4c610*/  QSPC.E.S P0, RZ, [R36+0x6800] ;  /* 0x0068000024ff73aa */ /* 0x000f640000000500 */
[----:B-----5:R-:W-:Y:S05]  /*4c620*/  @!P0 BRA `(.L_x_4784) ;  /* 0x0000008000008947 */ /* 0x020fea0003800000 */
[----:B------:R-:W-:-:S04]  /*4c630*/  IADD3 R0, R36, 0x6800, RZ ;  /* 0x0000680024007810 */ /* 0x000fc80007ffe0ff */
[----:B------:R-:W-:-:S05]  /*4c640*/  LOP3.LUT R0, R0, 0xffffff, RZ, 0xc0, !PT ;  /* 0x00ffffff00007812 */ /* 0x000fca00078ec0ff */
.L_x_4785:
[----:B------:R-:W5:Y:S02]  /*4c650*/  LDS R2, [R0] ;  /* 0x0000000000027984 */ /* 0x000f640000000800 */
[----:B-1---5:R-:W-:-:S06]  /*4c660*/  FADD R3, R34, R2 ;  /* 0x0000000222037221 */ /* 0x022fcc0000000000 */
[----:B------:R-:W1:Y:S02]  /*4c670*/  ATOMS.CAST.SPIN R3, [R0], R2, R3 ;  /* 0x000000020003738d */ /* 0x000e640001800003 */
[----:B-1----:R-:W-:-:S13]  /*4c680*/  ISETP.EQ.U32.AND P0, PT, R3, 0x1, PT ;  /* 0x000000010300780c */ /* 0x002fda0003f02070 */
[----:B------:R-:W-:Y:S05]  /*4c690*/  @!P0 BRA `(.L_x_4785) ;  /* 0xffffffb000008947 */ /* 0x000fea000383ffff */
[----:B------:R-:W-:Y:S05]  /*4c6a0*/  BRA `(.L_x_4783) ;  /* 0x0000003000007947 */ /* 0x000fea0003800000 */
.L_x_4784:
[----:B-1----:R-:W5:Y:S02]  /*4c6b0*/  LD.E R3, [R36.64+0x6800] ;  /* 0x0068000824037980 */ /* 0x002f64000c101900 */
[----:B-----5:R-:W-:-:S05]  /*4c6c0*/  FADD R3, R34, R3 ;  /* 0x0000000322037221 */ /* 0x020fca0000000000 */
[----:B------:R1:W-:Y:S02]  /*4c6d0*/  ST.E [R36.64+0x6800], R3 ;  /* 0x0068000324007985 */ /* 0x0003e4000c101908 */
.L_x_4783:
[----:B------:R-:W-:Y:S05]  /*4c6e0*/  BSYNC B0 ;  /* 0x0000000000007941 */ /* 0x000fea0003800000 */
.L_x_4782:
[----:B------:R-:W5:Y:S01]  /*4c6f0*/  ATOM.E.ADD.F32.FTZ.RN.STRONG.GPU P0, RZ, [R36.64+0x6c00], R35 ;  /* 0x006c002324ff798a */ /* 0x000f62000810e7c8 */
[----:B------:R-:W-:Y:S01]  /*4c700*/  BSSY B0, `(.L_x_4786) ;  /* 0x000000f000007945 */ /* 0x000fe20003800000 */
[----:B-----5:R-:W-:Y:S05]  /*4c710*/  @P0 BRA `(.L_x_4787) ;  /* 0x000000d000000947 */ /* 0x020fea0003800000 */
[----:B------:R-:W5:Y:S02]  /*4c720*/  QSPC.E.S P0, RZ, [R36+0x6c00] ;  /* 0x006c000024ff73aa */ /* 0x000f640000000500 */
[----:B-----5:R-:W-:Y:S05]  /*4c730*/  @!P0 BRA `(.L_x_4788) ;  /* 0x0000008000008947 */ /* 0x020fea0003800000 */
[----:B------:R-:W-:-:S04]  /*4c740*/  IADD3 R0, R36, 0x6c00, RZ ;  /* 0x00006c0024007810 */ /* 0x000fc80007ffe0ff */
[----:B------:R-:W-:-:S05]  /*4c750*/  LOP3.LUT R0, R0, 0xffffff, RZ, 0xc0, !PT ;  /* 0x00ffffff00007812 */ /* 0x000fca00078ec0ff */
.L_x_4789:
[----:B------:R-:W5:Y:S02]  /*4c760*/  LDS R2, [R0] ;  /* 0x0000000000027984 */ /* 0x000f640000000800 */
[----:B-1---5:R-:W-:-:S06]  /*4c770*/  FADD R3, R35, R2 ;  /* 0x0000000223037221 */ /* 0x022fcc0000000000 */
[----:B------:R-:W1:Y:S02]  /*4c780*/  ATOMS.CAST.SPIN R3, [R0], R2, R3 ;  /* 0x000000020003738d */ /* 0x000e640001800003 */
[----:B-1----:R-:W-:-:S13]  /*4c790*/  ISETP.EQ.U32.AND P0, PT, R3, 0x1, PT ;  /* 0x000000010300780c */ /* 0x002fda0003f02070 */
[----:B------:R-:W-:Y:S05]  /*4c7a0*/  @!P0 BRA `(.L_x_4789) ;  /* 0xffffffb000008947 */ /* 0x000fea000383ffff */
[----:B------:R-:W-:Y:S05]  /*4c7b0*/  BRA `(.L_x_4787) ;  /* 0x0000003000007947 */ /* 0x000fea0003800000 */
.L_x_4788:
[----:B------:R-:W5:Y:S02]  /*4c7c0*/  LD.E R0, [R36.64+0x6c00] ;  /* 0x006c000824007980 */ /* 0x000f64000c101900 */
[----:B-----5:R-:W-:-:S05]  /*4c7d0*/  FADD R35, R35, R0 ;  /* 0x0000000023237221 */ /* 0x020fca0000000000 */
[----:B------:R1:W-:Y:S02]  /*4c7e0*/  ST.E [R36.64+0x6c00], R35 ;  /* 0x006c002324007985 */ /* 0x0003e4000c101908 */
.L_x_4787:
[----:B------:R-:W-:Y:S05]  /*4c7f0*/  BSYNC B0 ;  /* 0x0000000000007941 */ /* 0x000fea0003800000 */
.L_x_4786:
[----:B------:R-:W5:Y:S01]  /*4c800*/  ATOM.E.ADD.F32.FTZ.RN.STRONG.GPU P0, RZ, [R36.64+0x7000], R28 ;  /* 0x0070001c24ff798a */ /* 0x000f62000810e7c8 */
[----:B------:R-:W-:Y:S01]  /*4c810*/  BSSY B0, `(.L_x_4790) ;  /* 0x000000f000007945 */ /* 0x000fe20003800000 */
[----:B-----5:R-:W-:Y:S05]  /*4c820*/  @P0 BRA `(.L_x_4791) ;  /* 0x000000d000000947 */ /* 0x020fea0003800000 */
[----:B------:R-:W5:Y:S02]  /*4c830*/  QSPC.E.S P0, RZ, [R36+0x7000] ;  /* 0x0070000024ff73aa */ /* 0x000f640000000500 */
[----:B-----5:R-:W-:Y:S05]  /*4c840*/  @!P0 BRA `(.L_x_4792) ;  /* 0x0000008000008947 */ /* 0x020fea0003800000 */
[----:B------:R-:W-:-:S04]  /*4c850*/  IADD3 R0, R36, 0x7000, RZ ;  /* 0x0000700024007810 */ /* 0x000fc80007ffe0ff */
[----:B------:R-:W-:-:S05]  /*4c860*/  LOP3.LUT R0, R0, 0xffffff, RZ, 0xc0, !PT ;  /* 0x00ffffff00007812 */ /* 0x000fca00078ec0ff */
.L_x_4793:
[----:B------:R-:W5:Y:S02]  /*4c870*/  LDS R2, [R0] ;  /* 0x0000000000027984 */ /* 0x000f640000000800 */
[----:B-1---5:R-:W-:-:S06]  /*4c880*/  FADD R3, R28, R2 ;  /* 0x000000021c037221 */ /* 0x022fcc0000000000 */
[----:B------:R-:W1:Y:S02]  /*4c890*/  ATOMS.CAST.SPIN R3, [R0], R2, R3 ;  /* 0x000000020003738d */ /* 0x000e640001800003 */
[----:B-1----:R-:W-:-:S13]  /*4c8a0*/  ISETP.EQ.U32.AND P0, PT, R3, 0x1, PT ;  /* 0x000000010300780c */ /* 0x002fda0003f02070 */
[----:B------:R-:W-:Y:S05]  /*4c8b0*/  @!P0 BRA `(.L_x_4793) ;  /* 0xffffffb000008947 */ /* 0x000fea000383ffff */
[----:B------:R-:W-:Y:S05]  /*4c8c0*/  BRA `(.L_x_4791) ;  /* 0x0000003000007947 */ /* 0x000fea0003800000 */
.L_x_4792:
[----:B-1----:R-:W5:Y:S02]  /*4c8d0*/  LD.E R3, [R36.64+0x7000] ;  /* 0x0070000824037980 */ /* 0x002f64000c101900 */
[----:B-----5:R-:W-:-:S05]  /*4c8e0*/  FADD R3, R28, R3 ;  /* 0x000000031c037221 */ /* 0x020fca0000000000 */
[----:B------:R1:W-:Y:S02]  /*4c8f0*/  ST.E [R36.64+0x7000], R3 ;  /* 0x0070000324007985 */ /* 0x0003e4000c101908 */
.L_x_4791:
[----:B------:R-:W-:Y:S05]  /*4c900*/  BSYNC B0 ;  /* 0x0000000000007941 */ /* 0x000fea0003800000 */
.L_x_4790:
[----:B------:R-:W5:Y:S01]  /*4c910*/  ATOM.E.ADD.F32.FTZ.RN.STRONG.GPU P0, RZ, [R36.64+0x7400], R29 ;  /* 0x0074001d24ff798a */ /* 0x000f62000810e7c8 */
[----:B------:R-:W-:Y:S01]  /*4c920*/  BSSY B0, `(.L_x_4794) ;  /* 0x000000f000007945 */ /* 0x000fe20003800000 */
[----:B-----5:R-:W-:Y:S05]  /*4c930*/  @P0 BRA `(.L_x_4795) ;  /* 0x000000d000000947 */ /* 0x020fea0003800000 */
[----:B------:R-:W5:Y:S02]  /*4c940*/  QSPC.E.S P0, RZ, [R36+0x7400] ;  /* 0x0074000024ff73aa */ /* 0x000f640000000500 */
[----:B-----5:R-:W-:Y:S05]  /*4c950*/  @!P0 BRA `(.L_x_4796) ;  /* 0x0000008000008947 */ /* 0x020fea0003800000 */
[----:B------:R-:W-:-:S04]  /*4c960*/  IADD3 R0, R36, 0x7400, RZ ;  /* 0x0000740024007810 */ /* 0x000fc80007ffe0ff */
[----:B------:R-:W-:-:S05]  /*4c970*/  LOP3.LUT R0, R0, 0xffffff, RZ, 0xc0, !PT ;  /* 0x00ffffff00007812 */ /* 0x000fca00078ec0ff */
.L_x_4797:
[----:B------:R-:W5:Y:S02]  /*4c980*/  LDS R2, [R0] ;  /* 0x0000000000027984 */ /* 0x000f640000000800 */
[----:B-1---5:R-:W-:-:S06]  /*4c990*/  FADD R3, R29, R2 ;  /* 0x000000021d037221 */ /* 0x022fcc0000000000 */
[----:B------:R-:W1:Y:S02]  /*4c9a0*/  ATOMS.CAST.SPIN R3, [R0], R2, R3 ;  /* 0x000000020003738d */ /* 0x000e640001800003 */
[----:B-1----:R-:W-:-:S13]  /*4c9b0*/  ISETP.EQ.U32.AND P0, PT, R3, 0x1, PT ;  /* 0x000000010300780c */ /* 0x002fda0003f02070 */
[----:B------:R-:W-:Y:S05]  /*4c9c0*/  @!P0 BRA `(.L_x_4797) ;  /* 0xffffffb000008947 */ /* 0x000fea000383ffff */
[----:B------:R-:W-:Y:S05]  /*4c9d0*/  BRA `(.L_x_4795) ;  /* 0x0000003000007947 */ /* 0x000fea0003800000 */
.L_x_4796:
[----:B------:R-:W5:Y:S02]  /*4c9e0*/  LD.E R0, [R36.64+0x7400] ;  /* 0x0074000824007980 */ /* 0x000f64000c101900 */
[----:B-----5:R-:W-:-:S05]  /*4c9f0*/  FADD R29, R29, R0 ;  /* 0x000000001d1d7221 */ /* 0x020fca0000000000 */
[----:B------:R1:W-:Y:S02]  /*4ca00*/  ST.E [R36.64+0x7400], R29 ;  /* 0x0074001d24007985 */ /* 0x0003e4000c101908 */
.L_x_4795:
[----:B------:R-:W-:Y:S05]  /*4ca10*/  BSYNC B0 ;  /* 0x0000000000007941 */ /* 0x000fea0003800000 */
.L_x_4794:
[----:B------:R-:W5:Y:S01]  /*4ca20*/  ATOM.E.ADD.F32.FTZ.RN.STRONG.GPU P0, RZ, [R36.64+0x7800], R30 ;  /* 0x0078001e24ff798a */ /* 0x000f62000810e7c8 */
[----:B------:R-:W-:Y:S01]  /*4ca30*/  BSSY B0, `(.L_x_4798) ;  /* 0x000000f000007945 */ /* 0x000fe20003800000 */
[----:B-----5:R-:W-:Y:S05]  /*4ca40*/  @P0 BRA `(.L_x_4799) ;  /* 0x000000d000000947 */ /* 0x020fea0003800000 */
[----:B------:R-:W5:Y:S02]  /*4ca50*/  QSPC.E.S P0, RZ, [R36+0x7800] ;  /* 0x0078000024ff73aa */ /* 0x000f640000000500 */
[----:B-----5:R-:W-:Y:S05]  /*4ca60*/  @!P0 BRA `(.L_x_4800) ;  /* 0x0000008000008947 */ /* 0x020fea0003800000 */
[----:B------:R-:W-:-:S04]  /*4ca70*/  IADD3 R0, R36, 0x7800, RZ ;  /* 0x0000780024007810 */ /* 0x000fc80007ffe0ff */
[----:B------:R-:W-:-:S05]  /*4ca80*/  LOP3.LUT R0, R0, 0xffffff, RZ, 0xc0, !PT ;  /* 0x00ffffff00007812 */ /* 0x000fca00078ec0ff */
.L_x_4801:
[----:B------:R-:W5:Y:S02]  /*4ca90*/  LDS R2, [R0] ;  /* 0x0000000000027984 */ /* 0x000f640000000800 */
[----:B-1---5:R-:W-:-:S06]  /*4caa0*/  FADD R3, R30, R2 ;  /* 0x000000021e037221 */ /* 0x022fcc0000000000 */
[----:B------:R-:W1:Y:S02]  /*4cab0*/  ATOMS.CAST.SPIN R3, [R0], R2, R3 ;  /* 0x000000020003738d */ /* 0x000e640001800003 */
[----:B-1----:R-:W-:-:S13]  /*4cac0*/  ISETP.EQ.U32.AND P0, PT, R3, 0x1, PT ;  /* 0x000000010300780c */ /* 0x002fda0003f02070 */
[----:B------:R-:W-:Y:S05]  /*4cad0*/  @!P0 BRA `(.L_x_4801) ;  /* 0xffffffb000008947 */ /* 0x000fea000383ffff */
[----:B------:R-:W-:Y:S05]  /*4cae0*/  BRA `(.L_x_4799) ;  /* 0x0000003000007947 */ /* 0x000fea0003800000 */
.L_x_4800:
[----:B-1----:R-:W5:Y:S02]  /*4caf0*/  LD.E R3, [R36.64+0x7800] ;  /* 0x0078000824037980 */ /* 0x002f64000c101900 */
[----:B-----5:R-:W-:-:S05]  /*4cb00*/  FADD R3, R30, R3 ;  /* 0x000000031e037221 */ /* 0x020fca0000000000 */
[----:B------:R1:W-:Y:S02]  /*4cb10*/  ST.E [R36.64+0x7800], R3 ;  /* 0x0078000324007985 */ /* 0x0003e4000c101908 */
.L_x_4799:
[----:B------:R-:W-:Y:S05]  /*4cb20*/  BSYNC B0 ;  /* 0x0000000000007941 */ /* 0x000fea0003800000 */
.L_x_4798:
[----:B------:R-:W5:Y:S01]  /*4cb30*/  ATOM.E.ADD.F32.FTZ.RN.STRONG.GPU P0, RZ, [R36.64+0x7c00], R31 ;  /* 0x007c001f24ff798a */ /* 0x000f62000810e7c8 */
[----:B------:R-:W-:-:S04]  /*4cb40*/  MOV R87, 0x0 ;  /* 0x0000000000577802 */ /* 0x000fc80000000f00 */
[----:B-----5:R-:W-:Y:S05]  /*4cb50*/  @P0 RET.REL.NODEC R86 `(_ZN7cutlass13device_kernelIN5flash19enable_sm80_to_sm89INS1_16FlashAttnBwdSm80INS1_25CollectiveMainloopBwdSm80ILi2ELi2EN4cute5tupleIJNS5_1CILi128EEES8_NS7_ILi64EEEEEENS_6half_tEfNS_4arch4Sm80ELb1ELb0ELb1ELb0ELb1ELb0ELb0ELb0ELi2ELi4ELi4ELi4ELb0EEENS1_24CollectiveEpilogueBwdGQAISA_fSD_Li256ELb0ELb1EEENS1_25SingleTileBwdLPTSchedulerILb0ELi128ELb1EEEEEEEEEvNT_6ParamsE) ;  /* 0xfffb34a056000950 */ /* 0x020fea0003c3ffff */
[----:B------:R-:W5:Y:S02]  /*4cb60*/  QSPC.E.S P0, RZ, [R36+0x7c00] ;  /* 0x007c000024ff73aa */ /* 0x000f640000000500 */
[----:B-----5:R-:W-:Y:S05]  /*4cb70*/  @!P0 BRA `(.L_x_4802) ;  /* 0x0000009000008947 */ /* 0x020fea0003800000 */
[----:B------:R-:W-:-:S04]  /*4cb80*/  IADD3 R0, R36, 0x7c00, RZ ;  /* 0x00007c0024007810 */ /* 0x000fc80007ffe0ff */
[----:B------:R-:W-:-:S05]  /*4cb90*/  LOP3.LUT R0, R0, 0xffffff, RZ, 0xc0, !PT ;  /* 0x00ffffff00007812 */ /* 0x000fca00078ec0ff */
.L_x_4803:
[----:B------:R-:W5:Y:S02]  /*4cba0*/  LDS R2, [R0] ;  /* 0x0000000000027984 */ /* 0x000f640000000800 */
[----:B-1---5:R-:W-:-:S06]  /*4cbb0*/  FADD R3, R31, R2 ;  /* 0x000000021f037221 */ /* 0x022fcc0000000000 */
[----:B------:R-:W1:Y:S02]  /*4cbc0*/  ATOMS.CAST.SPIN R3, [R0], R2, R3 ;  /* 0x000000020003738d */ /* 0x000e640001800003 */
[----:B-1----:R-:W-:-:S13]  /*4cbd0*/  ISETP.EQ.U32.AND P0, PT, R3, 0x1, PT ;  /* 0x000000010300780c */ /* 0x002fda0003f02070 */
[----:B------:R-:W-:Y:S05]  /*4cbe0*/  @!P0 BRA `(.L_x_4803) ;  /* 0xffffffb000008947 */ /* 0x000fea000383ffff */
[----:B------:R-:W-:-:S04]  /*4cbf0*/  MOV R87, 0x0 ;  /* 0x0000000000577802 */ /* 0x000fc80000000f00 */
[----:B------:R-:W-:Y:S05]  /*4cc00*/  RET.REL.NODEC R86 `(_ZN7cutlass13device_kernelIN5flash19enable_sm80_to_sm89INS1_16FlashAttnBwdSm80INS1_25CollectiveMainloopBwdSm80ILi2ELi2EN4cute5tupleIJNS5_1CILi128EEES8_NS7_ILi64EEEEEENS_6half_tEfNS_4arch4Sm80ELb1ELb0ELb1ELb0ELb1ELb0ELb0ELb0ELi2ELi4ELi4ELi4ELb0EEENS1_24CollectiveEpilogueBwdGQAISA_fSD_Li256ELb0ELb1EEENS1_25SingleTileBwdLPTSchedulerILb0ELi128ELb1EEEEEEEEEvNT_6ParamsE) ;  /* 0xfffb33f056007950 */ /* 0x000fea0003c3ffff */
.L_x_4802:
[----:B------:R-:W5:Y:S01]  /*4cc10*/  LD.E R0, [R36.64+0x7c00] ;  /* 0x007c000824007980 */ /* 0x000f62000c101900 */
[----:B------:R-:W-:Y:S01]  /*4cc20*/  MOV R87, 0x0 ;  /* 0x0000000000577802 */ /* 0x000fe20000000f00 */
[----:B-----5:R-:W-:-:S05]  /*4cc30*/  FADD R31, R31, R0 ;  /* 0x000000001f1f7221 */ /* 0x020fca0000000000 */
[----:B------:R1:W-:Y:S01]  /*4cc40*/  ST.E [R36.64+0x7c00], R31 ;  /* 0x007c001f24007985 */ /* 0x0003e2000c101908 */
[----:B------:R-:W-:Y:S05]  /*4cc50*/  RET.REL.NODEC R86 `(_ZN7cutlass13device_kernelIN5flash19enable_sm80_to_sm89INS1_16FlashAttnBwdSm80INS1_25CollectiveMainloopBwdSm80ILi2ELi2EN4cute5tupleIJNS5_1CILi128EEES8_NS7_ILi64EEEEEENS_6half_tEfNS_4arch4Sm80ELb1ELb0ELb1ELb0ELb1ELb0ELb0ELb0ELi2ELi4ELi4ELi4ELb0EEENS1_24CollectiveEpilogueBwdGQAISA_fSD_Li256ELb0ELb1EEENS1_25SingleTileBwdLPTSchedulerILb0ELi128ELb1EEEEEEEEEvNT_6ParamsE) ;  /* 0xfffb33a056007950 */ /* 0x000fea0003c3ffff */
        .type           $_ZN7cutlass13device_kernelIN5flash19enable_sm80_to_sm89INS1_16FlashAttnBwdSm80INS1_25CollectiveMainloopBwdSm80ILi2ELi2EN4cute5tupleIJNS5_1CILi128EEES8_NS7_ILi64EEEEEENS_6half_tEfNS_4arch4Sm80ELb1ELb0ELb1ELb0ELb1ELb0ELb0ELb0ELi2ELi4ELi4ELi4ELb0EEENS1_24CollectiveEpilogueBwdGQAISA_fSD_Li256ELb0ELb1EEENS1_25SingleTileBwdLPTSchedulerILb0ELi128ELb1EEEEEEEEEvNT_6ParamsE$_ZZZN5flash25CollectiveMainloopBwdSm80ILi2ELi2EN4cute5tupleIJNS1_1CILi128EEES4_NS3_ILi64EEEEEEN7cutlass6half_tEfNS7_4arch4Sm80ELb1ELb0ELb1ELb0ELb1ELb0ELb0ELb0ELi2ELi4ELi4ELi4ELb0EE3mmaINS_16FlashAttnBwdSm80ISB_NS_24CollectiveEpilogueBwdGQAIS6_fSA_Li256ELb0ELb1EEENS_25SingleTileBwdLPTSchedulerILb0ELi128ELb1EEEE13SharedStorageENS1_6TensorINS1_11ArrayEngineIfLm32EEENS1_6LayoutINS2_IJNS2_IJNS3_ILi2EEESO_EEESO_NS3_ILi4EEEEEENS2_IJNS2_IJNS3_ILi1EEESO_EEESQ_NS3_ILi8EEEEEEEEEEEEbRKNSB_6ParamsERT0_S12_iNS2_IJiiiEEERT_ENKUliT_E_clIZSC_ISJ_SX_EbS10_S12_S12_iS13_S15_EUlRS16_iE_EEDaiS16_ENKUlvE0_clEv,@function
        .size           $_ZN7cutlass13device_kernelIN5flash19enable_sm80_to_sm89INS1_16FlashAttnBwdSm80INS1_25CollectiveMainloopBwdSm80ILi2ELi2EN4cute5tupleIJNS5_1CILi128EEES8_NS7_ILi64EEEEEENS_6half_tEfNS_4arch4Sm80ELb1ELb0ELb1ELb0ELb1ELb0ELb0ELb0ELi2ELi4ELi4ELi4ELb0EEENS1_24CollectiveEpilogueBwdGQAISA_fSD_Li256ELb0ELb1EEENS1_25SingleTileBwdLPTSchedulerILb0ELi128ELb1EEEEEEEEEvNT_6ParamsE$_ZZZN5flash25CollectiveMainloopBwdSm80ILi2ELi2EN4cute5tupleIJNS1_1CILi128EEES4_NS3_ILi64EEEEEEN7cutlass6half_tEfNS7_4arch4Sm80ELb1ELb0ELb1ELb0ELb1ELb0ELb0ELb0ELi2ELi4ELi4ELi4ELb0EE3mmaINS_16FlashAttnBwdSm80ISB_NS_24CollectiveEpilogueBwdGQAIS6_fSA_Li256ELb0ELb1EEENS_25SingleTileBwdLPTSchedulerILb0ELi128ELb1EEEE13SharedStorageENS1_6TensorINS1_11ArrayEngineIfLm32EEENS1_6LayoutINS2_IJNS2_IJNS3_ILi2EEESO_EEESO_NS3_ILi4EEEEEENS2_IJNS2_IJNS3_ILi1EEESO_EEESQ_NS3_ILi8EEEEEEEEEEEEbRKNSB_6ParamsERT0_S12_iNS2_IJiiiEEERT_ENKUliT_E_clIZSC_ISJ_SX_EbS10_S12_S12_iS13_S15_EUlRS16_iE_EEDaiS16_ENKUlvE0_clEv,($_ZN7cutlass13device_kernelIN5flash19enable_sm80_to_sm89INS1_16FlashAttnBwdSm80INS1_25CollectiveMainloopBwdSm80ILi2ELi2EN4cute5tupleIJNS5_1CILi128EEES8_NS7_ILi64EEEEEENS_6half_tEfNS_4arch4Sm80ELb1ELb0ELb1ELb0ELb1ELb0ELb0ELb0ELi2ELi4ELi4ELi4ELb0EEENS1_24CollectiveEpilogueBwdGQAISA_fSD_Li256ELb0ELb1EEENS1_25SingleTileBwdLPTSchedulerILb0ELi128ELb1EEEEEEEEEvNT_6ParamsE$_ZZZN5flash25CollectiveMainloopBwdSm80ILi2ELi2EN4cute5tupleIJNS1_1CILi128EEES4_NS3_ILi64EEEEEEN7cutlass6half_tEfNS7_4arch4Sm80ELb1ELb0ELb1ELb0ELb1ELb0ELb0ELb0ELi2ELi4ELi4ELi4ELb0EE3mmaINS_16FlashAttnBwdSm80ISB_NS_24CollectiveEpilogueBwdGQAIS6_fSA_Li256ELb0ELb1EEENS_25SingleTileBwdLPTSchedulerILb0ELi128ELb1EEEE13SharedStorageENS1_6TensorINS1_11ArrayEngineIfLm32EEENS1_6LayoutINS2_IJNS2_IJNS3_ILi2EEESO_EEESO_NS3_ILi4EEEEEENS2_IJNS2_IJNS3_ILi1EEESO_EEESQ_NS3_ILi8EEEEEEEEEEEEbRKNSB_6ParamsERT0_S12_iNS2_IJiiiEEERT_ENKUliT_E_clIZSC_ISJ_SX_EbS10_S12_S12_iS13_S15_EUlRS16_iE_EEDaiS16_ENKUlvE1_clEv - $_ZN7cutlass13device_kernelIN5flash19enable_sm80_to_sm89INS1_16FlashAttnBwdSm80INS1_25CollectiveMainloopBwdSm80ILi2ELi2EN4cute5tupleIJNS5_1CILi128EEES8_NS7_ILi64EEEEEENS_6half_tEfNS_4arch4Sm80ELb1ELb0ELb1ELb0ELb1ELb0ELb0ELb0ELi2ELi4ELi4ELi4ELb0EEENS1_24CollectiveEpilogueBwdGQAISA_fSD_Li256ELb0ELb1EEENS1_25SingleTileBwdLPTSchedulerILb0ELi128ELb1EEEEEEEEEvNT_6ParamsE$_ZZZN5flash25CollectiveMainloopBwdSm80ILi2ELi2EN4cute5tupleIJNS1_1CILi128EEES4_NS3_ILi64EEEEEEN7cutlass6half_tEfNS7_4arch4Sm80ELb1ELb0ELb1ELb0ELb1ELb0ELb0ELb0ELi2ELi4ELi4ELi4ELb0EE3mmaINS_16FlashAttnBwdSm80ISB_NS_24CollectiveEpilogueBwdGQAIS6_fSA_Li256ELb0ELb1EEENS_25SingleTileBwdLPTSchedulerILb0ELi128ELb1EEEE13SharedStorageENS1_6TensorINS1_11ArrayEngineIfLm32EEENS1_6LayoutINS2_IJNS2_IJNS3_ILi2EEESO_EEESO_NS3_ILi4EEEEEENS2_IJNS2_IJNS3_ILi1EEESO_EEESQ_NS3_ILi8EEEEEEEEEEEEbRKNSB_6ParamsERT0_S12_iNS2_IJiiiEEERT_ENKUliT_E_clIZSC_ISJ_SX_EbS10_S12_S12_iS13_S15_EUlRS16_iE_EEDaiS16_ENKUlvE0_clEv)
$_ZN7cutlass13device_kernelIN5flash19enable_sm80_to_sm89INS1_16FlashAttnBwdSm80INS1_25CollectiveMainloopBwdSm80ILi2ELi2EN4cute5tupleIJNS5_1CILi128EEES8_NS7_ILi64EEEEEENS_6half_tEfNS_4arch4Sm80ELb1ELb0ELb1ELb0ELb1ELb0ELb0ELb0ELi2ELi4ELi4ELi4ELb0EEENS1_24CollectiveEpilogueBwdGQAISA_fSD_Li256ELb0ELb1EEENS1_25SingleTileBwdLPTSchedulerILb0ELi128ELb1EEEEEEEEEvNT_6ParamsE$_ZZZN5flash25CollectiveMainloopBwdSm80ILi2ELi2EN4cute5tupleIJNS1_1CILi128EEES4_NS3_ILi64EEEEEEN7cutlass6half_tEfNS7_4arch4Sm80ELb1ELb0ELb1ELb0ELb1ELb0ELb0ELb0ELi2ELi4ELi4ELi4ELb0EE3mmaINS_16FlashAttnBwdSm80ISB_NS_24CollectiveEpilogueBwdGQAIS6_fSA_Li256ELb0ELb1EEENS_25SingleTileBwdLPTSchedulerILb0ELi128ELb1EEEE13SharedStorageENS1_6TensorINS1_11ArrayEngineIfLm32EEENS1_6LayoutINS2_IJNS2_IJNS3_ILi2EEESO_EEESO_NS3_ILi4EEEEEENS2_IJNS2_IJNS3_ILi1EEESO_EEESQ_NS3_ILi8EEEEEEEEEEEEbRKNSB_6ParamsERT0_S12_iNS2_IJiiiEEERT_ENKUliT_E_clIZSC_ISJ_SX_EbS10_S12_S12_iS13_S15_EUlRS16_iE_EEDaiS16_ENKUlvE0_clEv:
[----:B------:R-:W-:-:S05]  /*4cc60*/  IADD3 R6, R2, -c[0x0][0x20], RZ ;  /* 0x8000080002067a10 */ /* 0x000fca0007ffe0ff */
[----:B------:R-:W-:-:S06]  /*4cc70*/  IMAD R6, R7, 0x4, R6 ;  /* 0x0000000407067824 */ /* 0x000fcc00078e0206 */
[----:B------:R-:W5:Y:S01]  /*4cc80*/  LDL R6, [R6] ;  /* 0x0000000006067983 */ /* 0x000f620000100800 */
[----:B------:R-:W-:-:S04]  /*4cc90*/  MOV R5, 0x0 ;  /* 0x0000000000057802 */ /* 0x000fc80000000f00 */
[----:B------:R-:W-:Y:S05]  /*4cca0*/  RET.REL.NODEC R4 `(_ZN7cutlass13device_kernelIN5flash19enable_sm80_to_sm89INS1_16FlashAttnBwdSm80INS1_25CollectiveMainloopBwdSm80ILi2ELi2EN4cute5tupleIJNS5_1CILi128EEES8_NS7_ILi64EEEEEENS_6half_tEfNS_4arch4Sm80ELb1ELb0ELb1ELb0ELb1ELb0ELb0ELb0ELi2ELi4ELi4ELi4ELb0EEENS1_24CollectiveEpilogueBwdGQAISA_fSD_Li256ELb0ELb1EEENS1_25SingleTileBwdLPTSchedulerILb0ELi128ELb1EEEEEEEEEvNT_6ParamsE) ;  /* 0xfffb335004007950 */ /* 0x000fea0003c3ffff */
        .type           $_ZN7cutlass13device_kernelIN5flash19enable_sm80_to_sm89INS1_16FlashAttnBwdSm80INS1_25CollectiveMainloopBwdSm80ILi2ELi2EN4cute5tupleIJNS5_1CILi128EEES8_NS7_ILi64EEEEEENS_6half_tEfNS_4arch4Sm80ELb1ELb0ELb1ELb0ELb1ELb0ELb0ELb0ELi2ELi4ELi4ELi4ELb0EEENS1_24CollectiveEpilogueBwdGQAISA_fSD_Li256ELb0ELb1EEENS1_25SingleTileBwdLPTSchedulerILb0ELi128ELb1EEEEEEEEEvNT_6ParamsE$_ZZZN5flash25CollectiveMainloopBwdSm80ILi2ELi2EN4cute5tupleIJNS1_1CILi128EEES4_NS3_ILi64EEEEEEN7cutlass6half_tEfNS7_4arch4Sm80ELb1ELb0ELb1ELb0ELb1ELb0ELb0ELb0ELi2ELi4ELi4ELi4ELb0EE3mmaINS_16FlashAttnBwdSm80ISB_NS_24CollectiveEpilogueBwdGQAIS6_fSA_Li256ELb0ELb1EEENS_25SingleTileBwdLPTSchedulerILb0ELi128ELb1EEEE13SharedStorageENS1_6TensorINS1_11ArrayEngineIfLm32EEENS1_6LayoutINS2_IJNS2_IJNS3_ILi2EEESO_EEESO_NS3_ILi4EEEEEENS2_IJNS2_IJNS3_ILi1EEESO_EEESQ_NS3_ILi8EEEEEEEEEEEEbRKNSB_6ParamsERT0_S12_iNS2_IJiiiEEERT_ENKUliT_E_clIZSC_ISJ_SX_EbS10_S12_S12_iS13_S15_EUlRS16_iE_EEDaiS16_ENKUlvE1_clEv,@function
        .size           $_ZN7cutlass13device_kernelIN5flash19enable_sm80_to_sm89INS1_16FlashAttnBwdSm80INS1_25CollectiveMainloopBwdSm80ILi2ELi2EN4cute5tupleIJNS5_1CILi128EEES8_NS7_ILi64EEEEEENS_6half_tEfNS_4arch4Sm80ELb1ELb0ELb1ELb0ELb1ELb0ELb0ELb0ELi2ELi4ELi4ELi4ELb0EEENS1_24CollectiveEpilogueBwdGQAISA_fSD_Li256ELb0ELb1EEENS1_25SingleTileBwdLPTSchedulerILb0ELi128ELb1EEEEEEEEEvNT_6ParamsE$_ZZZN5flash25CollectiveMainloopBwdSm80ILi2ELi2EN4cute5tupleIJNS1_1CILi128EEES4_NS3_ILi64EEEEEEN7cutlass6half_tEfNS7_4arch4Sm80ELb1ELb0ELb1ELb0ELb1ELb0ELb0ELb0ELi2ELi4ELi4ELi4ELb0EE3mmaINS_16FlashAttnBwdSm80ISB_NS_24CollectiveEpilogueBwdGQAIS6_fSA_Li256ELb0ELb1EEENS_25SingleTileBwdLPTSchedulerILb0ELi128ELb1EEEE13SharedStorageENS1_6TensorINS1_11ArrayEngineIfLm32EEENS1_6LayoutINS2_IJNS2_IJNS3_ILi2EEESO_EEESO_NS3_ILi4EEEEEENS2_IJNS2_IJNS3_ILi1EEESO_EEESQ_NS3_ILi8EEEEEEEEEEEEbRKNSB_6ParamsERT0_S12_iNS2_IJiiiEEERT_ENKUliT_E_clIZSC_ISJ_SX_EbS10_S12_S12_iS13_S15_EUlRS16_iE_EEDaiS16_ENKUlvE1_clEv,($__internal_10_$__cuda_sm70_warpsync - $_ZN7cutlass13device_kernelIN5flash19enable_sm80_to_sm89INS1_16FlashAttnBwdSm80INS1_25CollectiveMainloopBwdSm80ILi2ELi2EN4cute5tupleIJNS5_1CILi128EEES8_NS7_ILi64EEEEEENS_6half_tEfNS_4arch4Sm80ELb1ELb0ELb1ELb0ELb1ELb0ELb0ELb0ELi2ELi4ELi4ELi4ELb0EEENS1_24CollectiveEpilogueBwdGQAISA_fSD_Li256ELb0ELb1EEENS1_25SingleTileBwdLPTSchedulerILb0ELi128ELb1EEEEEEEEEvNT_6ParamsE$_ZZZN5flash25CollectiveMainloopBwdSm80ILi2ELi2EN4cute5tupleIJNS1_1CILi128EEES4_NS3_ILi64EEEEEEN7cutlass6half_tEfNS7_4arch4Sm80ELb1ELb0ELb1ELb0ELb1ELb0ELb0ELb0ELi2ELi4ELi4ELi4ELb0EE3mmaINS_16FlashAttnBwdSm80ISB_NS_24CollectiveEpilogueBwdGQAIS6_fSA_Li256ELb0ELb1EEENS_25SingleTileBwdLPTSchedulerILb0ELi128ELb1EEEE13SharedStorageENS1_6TensorINS1_11ArrayEngineIfLm32EEENS1_6LayoutINS2_IJNS2_IJNS3_ILi2EEESO_EEESO_NS3_ILi4EEEEEENS2_IJNS2_IJNS3_ILi1EEESO_EEESQ_NS3_ILi8EEEEEEEEEEEEbRKNSB_6ParamsERT0_S12_iNS2_IJiiiEEERT_ENKUliT_E_clIZSC_ISJ_SX_EbS10_S12_S12_iS13_S15_EUlRS16_iE_EEDaiS16_ENKUlvE1_clEv)
$_ZN7cutlass13device_kernelIN5flash19enable_sm80_to_sm89INS1_16FlashAttnBwdSm80INS1_25CollectiveMainloopBwdSm80ILi2ELi2EN4cute5tupleIJNS5_1CILi128EEES8_NS7_ILi64EEEEEENS_6half_tEfNS_4arch4Sm80ELb1ELb0ELb1ELb0ELb1ELb0ELb0ELb0ELi2ELi4ELi4ELi4ELb0EEENS1_24CollectiveEpilogueBwdGQAISA_fSD_Li256ELb0ELb1EEENS1_25SingleTileBwdLPTSchedulerILb0ELi128ELb1EEEEEEEEEvNT_6ParamsE$_ZZZN5flash25CollectiveMainloopBwdSm80ILi2ELi2EN4cute5tupleIJNS1_1CILi128EEES4_NS3_ILi64EEEEEEN7cutlass6half_tEfNS7_4arch4Sm80ELb1ELb0ELb1ELb0ELb1ELb0ELb0ELb0ELi2ELi4ELi4ELi4ELb0EE3mmaINS_16FlashAttnBwdSm80ISB_NS_24CollectiveEpilogueBwdGQAIS6_fSA_Li256ELb0ELb1EEENS_25SingleTileBwdLPTSchedulerILb0ELi128ELb1EEEE13SharedStorageENS1_6TensorINS1_11ArrayEngineIfLm32EEENS1_6LayoutINS2_IJNS2_IJNS3_ILi2EEESO_EEESO_NS3_ILi4EEEEEENS2_IJNS2_IJNS3_ILi1EEESO_EEESQ_NS3_ILi8EEEEEEEEEEEEbRKNSB_6ParamsERT0_S12_iNS2_IJiiiEEERT_ENKUliT_E_clIZSC_ISJ_SX_EbS10_S12_S12_iS13_S15_EUlRS16_iE_EEDaiS16_ENKUlvE1_clEv:
[----:B------:R-:W-:-:S05]  /*4ccb0*/  IADD3 R4, R6, -c[0x0][0x20], RZ ;  /* 0x8000080006047a10 */ /* 0x000fca0007ffe0ff */
[----:B------:R-:W-:-:S06]  /*4ccc0*/  IMAD R4, R7, 0x4, R4 ;  /* 0x0000000407047824 */ /* 0x000fcc00078e0204 */
[----:B------:R-:W5:Y:S01]  /*4ccd0*/  LDL R4, [R4] ;  /* 0x0000000004047983 */ /* 0x000f620000100800 */
[----:B------:R-:W-:-:S04]  /*4cce0*/  MOV R3, 0x0 ;  /* 0x0000000000037802 */ /* 0x000fc80000000f00 */
[----:B------:R-:W-:Y:S05]  /*4ccf0*/  RET.REL.NODEC R2 `(_ZN7cutlass13device_kernelIN5flash19enable_sm80_to_sm89INS1_16FlashAttnBwdSm80INS1_25CollectiveMainloopBwdSm80ILi2ELi2EN4cute5tupleIJNS5_1CILi128EEES8_NS7_ILi64EEEEEENS_6half_tEfNS_4arch4Sm80ELb1ELb0ELb1ELb0ELb1ELb0ELb0ELb0ELi2ELi4ELi4ELi4ELb0EEENS1_24CollectiveEpilogueBwdGQAISA_fSD_Li256ELb0ELb1EEENS1_25SingleTileBwdLPTSchedulerILb0ELi128ELb1EEEEEEEEEvNT_6ParamsE) ;  /* 0xfffb330002007950 */ /* 0x000fea0003c3ffff */
        .weak           $__internal_10_$__cuda_sm70_warpsync
        .type           $__internal_10_$__cuda_sm70_warpsync,@function
        .size           $__internal_10_$__cuda_sm70_warpsync,($_ZN7cutlass13device_kernelIN5flash19enable_sm80_to_sm89INS1_16FlashAttnBwdSm80INS1_25CollectiveMainloopBwdSm80ILi2ELi2EN4cute5tupleIJNS5_1CILi128EEES8_NS7_ILi64EEEEEENS_6half_tEfNS_4arch4Sm80ELb1ELb0ELb1ELb0ELb1ELb0ELb0ELb0ELi2ELi4ELi4ELi4ELb0EEENS1_24CollectiveEpilogueBwdGQAISA_fSD_Li256ELb0ELb1EEENS1_25SingleTileBwdLPTSchedulerILb0ELi128ELb1EEEEEEEEEvNT_6ParamsE$exp2f - $__internal_10_$__cuda_sm70_warpsync)
$__internal_10_$__cuda_sm70_warpsync:
[----:B------:R-:W-:Y:S01]  /*4cd00*/  MOV R5, 0x0 ;  /* 0x0000000000057802 */ /* 0x000fe20000000f00 */
[----:B------:R-:W-:Y:S04]  /*4cd10*/  WARPSYNC R36 ;  /* 0x0000002400007348 */ /* 0x000fe80003800000 */
[----:B------:R-:W-:Y:S05]  /*4cd20*/  RET.REL.NODEC R4 `(_ZN7cutlass13device_kernelIN5flash19enable_sm80_to_sm89INS1_16FlashAttnBwdSm80INS1_25CollectiveMainloopBwdSm80ILi2ELi2EN4cute5tupleIJNS5_1CILi128EEES8_NS7_ILi64EEEEEENS_6half_tEfNS_4arch4Sm80ELb1ELb0ELb1ELb0ELb1ELb0ELb0ELb0ELi2ELi4ELi4ELi4ELb0EEENS1_24CollectiveEpilogueBwdGQAISA_fSD_Li256ELb0ELb1EEENS1_25SingleTileBwdLPTSchedulerILb0ELi128ELb1EEEEEEEEEvNT_6ParamsE) ;  /* 0xfffb32d004007950 */ /* 0x000fea0003c3ffff */
        .type           $_ZN7cutlass13device_kernelIN5flash19enable_sm80_to_sm89INS1_16FlashAttnBwdSm80INS1_25CollectiveMainloopBwdSm80ILi2ELi2EN4cute5tupleIJNS5_1CILi128EEES8_NS7_ILi64EEEEEENS_6half_tEfNS_4arch4Sm80ELb1ELb0ELb1ELb0ELb1ELb0ELb0ELb0ELi2ELi4ELi4ELi4ELb0EEENS1_24CollectiveEpilogueBwdGQAISA_fSD_Li256ELb0ELb1EEENS1_25SingleTileBwdLPTSchedulerILb0ELi128ELb1EEEEEEEEEvNT_6ParamsE$exp2f,@function
        .size           $_ZN7cutlass13device_kernelIN5flash19enable_sm80_to_sm89INS1_16FlashAttnBwdSm80INS1_25CollectiveMainloopBwdSm80ILi2ELi2EN4cute5tupleIJNS5_1CILi128EEES8_NS7_ILi64EEEEEENS_6half_tEfNS_4arch4Sm80ELb1ELb0ELb1ELb0ELb1ELb0ELb0ELb0ELi2ELi4ELi4ELi4ELb0EEENS1_24CollectiveEpilogueBwdGQAISA_fSD_Li256ELb0ELb1EEENS1_25SingleTileBwdLPTSchedulerILb0ELi128ELb1EEEEEEEEEvNT_6ParamsE$exp2f,(.L_x_9878 - $_ZN7cutlass13device_kernelIN5flash19enable_sm80_to_sm89INS1_16FlashAttnBwdSm80INS1_25CollectiveMainloopBwdSm80ILi2ELi2EN4cute5tupleIJNS5_1CILi128EEES8_NS7_ILi64EEEEEENS_6half_tEfNS_4arch4Sm80ELb1ELb0ELb1ELb0ELb1ELb0ELb0ELb0ELi2ELi4ELi4ELi4ELb0EEENS1_24CollectiveEpilogueBwdGQAISA_fSD_Li256ELb0ELb1EEENS1_25SingleTileBwdLPTSchedulerILb0ELi128ELb1EEEEEEEEEvNT_6ParamsE$exp2f)
$_ZN7cutlass13device_kernelIN5flash19enable_sm80_to_sm89INS1_16FlashAttnBwdSm80INS1_25CollectiveMainloopBwdSm80ILi2ELi2EN4cute5tupleIJNS5_1CILi128EEES8_NS7_ILi64EEEEEENS_6half_tEfNS_4arch4Sm80ELb1ELb0ELb1ELb0ELb1ELb0ELb0ELb0ELi2ELi4ELi4ELi4ELb0EEENS1_24CollectiveEpilogueBwdGQAISA_fSD_Li256ELb0ELb1EEENS1_25SingleTileBwdLPTSchedulerILb0ELi128ELb1EEEEEEEEEvNT_6ParamsE$exp2f:
[----:B------:R-:W1:Y:S01]  /*4cd30*/  MUFU.EX2 R9, R9 ;  /* 0x0000000900097308 */ /* 0x000e620000000800 */
[----:B------:R-:W-:-:S04]  /*4cd40*/  MOV R5, 0x0 ;  /* 0x0000000000057802 */ /* 0x000fc80000000f00 */
[----:B------:R-:W-:Y:S05]  /*4cd50*/  RET.REL.NODEC R4 `(_ZN7cutlass13device_kernelIN5flash19enable_sm80_to_sm89INS1_16FlashAttnBwdSm80INS1_25CollectiveMainloopBwdSm80ILi2ELi2EN4cute5tupleIJNS5_1CILi128EEES8_NS7_ILi64EEEEEENS_6half_tEfNS_4arch4Sm80ELb1ELb0ELb1ELb0ELb1ELb0ELb0ELb0ELi2ELi4ELi4ELi4ELb0EEENS1_24CollectiveEpilogueBwdGQAISA_fSD_Li256ELb0ELb1EEENS1_25SingleTileBwdLPTSchedulerILb0ELi128ELb1EEEEEEEEEvNT_6ParamsE) ;  /* 0xfffb32a004007950 */ /* 0x000fea0003c3ffff */
.L_x_4804:
        /* <DEDUP_REMOVED lines=10> */
.L_x_9878:


//--------------------- .text._ZN7cutlass13device_kernelIN5flash22FlashAttnBwdPreprocessIN4cute5tupleIJNS3_1CILi128EEENS5_ILi64EEEEEENS_6half_tEfNS_4arch4Sm80ELb1ELb0EEEEEvNT_6ParamsE --------------------------
	.section	.text._ZN7cutlass13device_kernelIN5flash22FlashAttnBwdPreprocessIN4cute5tupleIJNS3_1CILi128EEENS5_ILi64EEEEEENS_6half_tEfNS_4arch4Sm80ELb1ELb0EEEEEvNT_6ParamsE,"ax",@progbits
	.sectioninfo	@"SHI_REGISTERS=62"
	.align	128
.text._ZN7cutlass13device_kernelIN5flash22FlashAttnBwdPreprocessIN4cute5tupleIJNS3_1CILi128EEENS5_ILi64EEEEEENS_6half_tEfNS_4arch4Sm80ELb1ELb0EEEEEvNT_6ParamsE:
        .type           _ZN7cutlass13device_kernelIN5flash22FlashAttnBwdPreprocessIN4cute5tupleIJNS3_1CILi128EEENS5_ILi64EEEEEENS_6half_tEfNS_4arch4Sm80ELb1ELb0EEEEEvNT_6ParamsE,@function
        .size           _ZN7cutlass13device_kernelIN5flash22FlashAttnBwdPreprocessIN4cute5tupleIJNS3_1CILi128EEENS5_ILi64EEEEEENS_6half_tEfNS_4arch4Sm80ELb1ELb0EEEEEvNT_6ParamsE,(.L_x_10104 - _ZN7cutlass13device_kernelIN5flash22FlashAttnBwdPreprocessIN4cute5tupleIJNS3_1CILi128EEENS5_ILi64EEEEEENS_6half_tEfNS_4arch4Sm80ELb1ELb0EEEEEvNT_6ParamsE)
        .other          _ZN7cutlass13device_kernelIN5flash22FlashAttnBwdPreprocessIN4cute5tupleIJNS3_1CILi128EEENS5_ILi64EEEEEENS_6half_tEfNS_4arch4Sm80ELb1ELb0EEEEEvNT_6ParamsE,@"STO_CUDA_ENTRY STV_DEFAULT"
_ZN7cutlass13device_kernelIN5flash22FlashAttnBwdPreprocessIN4cute5tupleIJNS3_1CILi128EEENS5_ILi64EEEEEENS_6half_tEfNS_4arch4Sm80ELb1ELb0EEEEEvNT_6ParamsE:
[----:B------:R-:W-:Y:S02]  /*0000*/  MOV R1, c[0x0][0x28] ;  /* 0x00000a0000017a02 */ /* 0x000fe40000000f00 */
[----:B------:R-:W0:Y:S01]  /*0010*/  S2R R43, SR_TID.X ;  /* 0x00000000002b7919 */ /* 0x000e220000002100 */
[----:B------:R-:W-:-:S03]  /*0020*/  ULDC.64 UR6, c[0x0][0x118] ;  /* 0x0000460000067ab9 */ /* 0x000fc60000000a00 */
[----:B------:R-:W1:Y:S04]  /*0030*/  S2R R45, SR_CTAID.Y ;  /* 0x00000000002d7919 */ /* 0x000e680000002600 */
[----:B------:R-:W2:Y:S01]  /*0040*/  S2R R47, SR_CTAID.X ;  /* 0x00000000002f7919 */ /* 0x000ea20000002500 */
[----:B0-----:R-:W-:-:S04]  /*0050*/  SHF.R.S32.HI R0, RZ, 0x1f, R43 ;  /* 0x0000001fff007819 */ /* 0x001fc8000001142b */
[-C--:B------:R-:W-:Y:S02]  /*0060*/  LEA.HI R2, R0, R43.reuse, RZ, 0x3 ;  /* 0x0000002b00027211 */ /* 0x080fe400078f18ff */
[----:B-1----:R-:W-:Y:S02]  /*0070*/  SHF.R.S32.HI R42, RZ, 0x1f, R45 ;  /* 0x0000001fff2a7819 */ /* 0x002fe4000001142d */
[----:B------:R-:W-:Y:S02]  /*0080*/  LOP3.LUT R0, R2, 0xfffffff8, RZ, 0xc0, !PT ;  /* 0xfffffff802007812 */ /* 0x000fe400078ec0ff */
[----:B--2---:R-:W-:Y:S01]  /*0090*/  SHF.L.U32 R36, R47, 0x7, RZ ;  /* 0x000000072f247819 */ /* 0x004fe200000006ff */
[----:B------:R-:W-:Y:S01]  /*00a0*/  IMAD R4, R42, c[0x0][0x180], RZ ;  /* 0x000060002a047a24 */ /* 0x000fe200078e02ff */
[----:B------:R-:W-:Y:S01]  /*00b0*/  IADD3 R37, -R0, R43, RZ ;  /* 0x0000002b00257210 */ /* 0x000fe20007ffe1ff */
[----:B------:R-:W-:Y:S01]  /*00c0*/  IMAD R8, R42, c[0x0][0x1a0], RZ ;  /* 0x000068002a087a24 */ /* 0x000fe200078e02ff */
[----:B------:R-:W0:Y:S01]  /*00d0*/  S2R R0, SR_CTAID.Z ;  /* 0x0000000000007919 */ /* 0x000e220000002700 */
[----:B------:R-:W-:Y:S01]  /*00e0*/  IADD3 R44, -R36, c[0x0][0x168], RZ ;  /* 0x00005a00242c7a10 */ /* 0x000fe20007ffe1ff */
[----:B------:R-:W-:Y:S01]  /*00f0*/  IMAD R3, R45, c[0x0][0x184], R4 ;  /* 0x000061002d037a24 */ /* 0x000fe200078e0204 */
[----:B------:R-:W-:Y:S01]  /*0100*/  SHF.L.U32 R6, R37, 0x3, RZ ;  /* 0x0000000325067819 */ /* 0x000fe200000006ff */
[----:B------:R-:W-:Y:S01]  /*0110*/  IMAD R9, R45, c[0x0][0x1a4], R8 ;  /* 0x000069002d097a24 */ /* 0x000fe200078e0208 */
[----:B------:R-:W-:-:S02]  /*0120*/  SHF.R.S32.HI R2, RZ, 0x3, R2 ;  /* 0x00000003ff027819 */ /* 0x000fc40000011402 */
[--C-:B------:R-:W-:Y:S02]  /*0130*/  SHF.R.S32.HI R7, RZ, 0x1f, R6.reuse ;  /* 0x0000001fff077819 */ /* 0x100fe40000011406 */
[-C--:B------:R-:W-:Y:S02]  /*0140*/  ISETP.GE.AND P1, PT, R2, R44.reuse, PT ;  /* 0x0000002c0200720c */ /* 0x080fe40003f26270 */
[----:B------:R-:W-:Y:S01]  /*0150*/  ISETP.GE.AND P0, PT, R6, c[0x0][0x16c], PT ;  /* 0x00005b0006007a0c */ /* 0x000fe20003f06270 */
[C-C-:B------:R-:W-:Y:S01]  /*0160*/  IMAD.WIDE.U32 R4, R45.reuse, c[0x0][0x180], R6.reuse ;  /* 0x000060002d047a25 */ /* 0x140fe200078e0006 */
[----:B------:R-:W-:Y:S02]  /*0170*/  IADD3 R49, R2, 0x20, RZ ;  /* 0x0000002002317810 */ /* 0x000fe40007ffe0ff */
[----:B------:R-:W-:Y:S01]  /*0180*/  ISETP.LT.AND P4, PT, R6, c[0x0][0x16c], !P1 ;  /* 0x00005b0006007a0c */ /* 0x000fe20004f81270 */
[----:B------:R-:W-:Y:S01]  /*0190*/  IMAD.WIDE.U32 R26, R45, c[0x0][0x1a0], R6 ;  /* 0x000068002d1a7a25 */ /* 0x000fe200078e0006 */
[----:B------:R-:W-:-:S02]  /*01a0*/  ISETP.LT.AND P3, PT, R49, R44, !P0 ;  /* 0x0000002c3100720c */ /* 0x000fc40004761270 */
[----:B------:R-:W-:Y:S02]  /*01b0*/  IADD3 R51, R2, 0x40, RZ ;  /* 0x0000004002337810 */ /* 0x000fe40007ffe0ff */
[----:B------:R-:W-:Y:S02]  /*01c0*/  IADD3 R5, R5, R3, RZ ;  /* 0x0000000305057210 */ /* 0x000fe40007ffe0ff */
[----:B------:R-:W-:Y:S02]  /*01d0*/  SHF.R.S32.HI R3, RZ, 0x1f, R2 ;  /* 0x0000001fff037819 */ /* 0x000fe40000011402 */
[----:B0-----:R-:W-:Y:S01]  /*01e0*/  SHF.R.S32.HI R46, RZ, 0x1f, R0 ;  /* 0x0000001fff2e7819 */ /* 0x001fe20000011400 */
[----:B------:R-:W-:Y:S01]  /*01f0*/  IMAD.WIDE.U32 R24, R0, c[0x0][0x188], R4 ;  /* 0x0000620000187a25 */ /* 0x000fe200078e0004 */
[-C--:B------:R-:W-:Y:S02]  /*0200*/  ISETP.LT.AND P2, PT, R51, R44.reuse, !P0 ;  /* 0x0000002c3300720c */ /* 0x080fe40004741270 */
[----:B------:R-:W-:Y:S01]  /*0210*/  IADD3 R53, R2, 0x60, RZ ;  /* 0x0000006002357810 */ /* 0x000fe20007ffe0ff */
[----:B------:R-:W-:Y:S01]  /*0220*/  IMAD R11, R46, c[0x0][0x1a8], RZ ;  /* 0x00006a002e0b7a24 */ /* 0x000fe200078e02ff */
[----:B------:R-:W-:Y:S01]  /*0230*/  IADD3 R27, R27, R9, RZ ;  /* 0x000000091b1b7210 */ /* 0x000fe20007ffe0ff */
[----:B------:R-:W-:Y:S01]  /*0240*/  IMAD.WIDE R6, R47, 0x80, R2 ;  /* 0x000000802f067825 */ /* 0x000fe200078e0202 */
[----:B------:R-:W-:-:S02]  /*0250*/  ISETP.LT.AND P0, PT, R53, R44, !P0 ;  /* 0x0000002c3500720c */ /* 0x000fc40004701270 */
[----:B------:R-:W-:Y:S01]  /*0260*/  @P3 MOV R8, R24 ;  /* 0x0000001800083202 */ /* 0x000fe20000000f00 */
[----:B------:R-:W-:Y:S01]  /*0270*/  IMAD R9, R46, c[0x0][0x188], RZ ;  /* 0x000062002e097a24 */ /* 0x000fe200078e02ff */
[----:B------:R-:W-:Y:S01]  /*0280*/  @P3 IADD3 R13, P5, R6, 0x20, RZ ;  /* 0x00000020060d3810 */ /* 0x000fe20007fbe0ff */
[----:B------:R-:W-:Y:S01]  /*0290*/  IMAD R17, R0, c[0x0][0x1ac], R11 ;  /* 0x00006b0000117a24 */ /* 0x000fe200078e020b */
[----:B------:R-:W-:Y:S01]  /*02a0*/  @P3 IADD3 R12, P6, R6, 0x20, RZ ;  /* 0x00000020060c3810 */ /* 0x000fe20007fde0ff */
[----:B------:R-:W-:Y:S01]  /*02b0*/  @P4 IMAD R11, R7, c[0x0][0x178], RZ ;  /* 0x00005e00070b4a24 */ /* 0x000fe200078e02ff */
[-C--:B------:R-:W-:Y:S01]  /*02c0*/  @P3 IADD3.X R14, RZ, R7.reuse, RZ, P5, !PT ;  /* 0x00000007ff0e3210 */ /* 0x080fe20002ffe4ff */
[----:B------:R-:W-:Y:S01]  /*02d0*/  IMAD R9, R0, c[0x0][0x18c], R9 ;  /* 0x0000630000097a24 */ /* 0x000fe200078e0209 */
[----:B------:R-:W-:Y:S01]  /*02e0*/  @P3 IADD3.X R16, RZ, R7, RZ, P6, !PT ;  /* 0x00000007ff103210 */ /* 0x000fe200037fe4ff */
[C---:B------:R-:W-:Y:S01]  /*02f0*/  @P4 IMAD R15, R6.reuse, c[0x0][0x17c], R11 ;  /* 0x00005f00060f4a24 */ /* 0x040fe200078e020b */
[----:B------:R-:W-:Y:S01]  /*0300*/  @P2 IADD3 R11, P5, R6, 0x40, RZ ;  /* 0x00000040060b2810 */ /* 0x000fe20007fbe0ff */
[----:B------:R-:W-:Y:S01]  /*0310*/  IMAD.WIDE.U32 R26, R0, c[0x0][0x1a8], R26 ;  /* 0x00006a00001a7a25 */ /* 0x000fe200078e001a */
[----:B------:R-:W-:-:S02]  /*0320*/  @P2 IADD3 R40, P6, R6, 0x40, RZ ;  /* 0x0000004006282810 */ /* 0x000fc40007fde0ff */
[-C--:B------:R-:W-:Y:S01]  /*0330*/  @P2 IADD3.X R10, RZ, R7.reuse, RZ, P5, !PT ;  /* 0x00000007ff0a2210 */ /* 0x080fe20002ffe4ff */
[----:B------:R-:W-:Y:S01]  /*0340*/  IMAD.IADD R25, R25, 0x1, R9 ;  /* 0x0000000119197824 */ /* 0x000fe200078e0209 */
[----:B------:R-:W-:Y:S01]  /*0350*/  @P2 IADD3.X R41, RZ, R7, RZ, P6, !PT ;  /* 0x00000007ff292210 */ /* 0x000fe200037fe4ff */
[----:B------:R-:W-:Y:S01]  /*0360*/  @P4 IMAD R19, R7, c[0x0][0x198], RZ ;  /* 0x0000660007134a24 */ /* 0x000fe200078e02ff */
[C---:B------:R-:W-:Y:S01]  /*0370*/  @P0 IADD3 R39, P5, R6.reuse, 0x60, RZ ;  /* 0x0000006006270810 */ /* 0x040fe20007fbe0ff */
[C---:B------:R-:W-:Y:S01]  /*0380*/  @P4 IMAD.WIDE.U32 R4, R6.reuse, c[0x0][0x178], R24 ;  /* 0x00005e0006044a25 */ /* 0x040fe200078e0018 */
[C---:B------:R-:W-:Y:S02]  /*0390*/  @P0 IADD3 R32, P6, R6.reuse, 0x60, RZ ;  /* 0x0000006006200810 */ /* 0x040fe40007fde0ff */
[----:B------:R-:W-:Y:S01]  /*03a0*/  IADD3 R27, R27, R17, RZ ;  /* 0x000000111b1b7210 */ /* 0x000fe20007ffe0ff */
[----:B------:R-:W-:Y:S01]  /*03b0*/  @P4 IMAD R19, R6, c[0x0][0x19c], R19 ;  /* 0x0000670006134a24 */ /* 0x000fe200078e0213 */
[-C--:B------:R-:W-:Y:S01]  /*03c0*/  @P0 IADD3.X R48, RZ, R7.reuse, RZ, P5, !PT ;  /* 0x00000007ff300210 */ /* 0x080fe20002ffe4ff */
[----:B------:R-:W-:Y:S01]  /*03d0*/  @P3 IMAD R14, R14, c[0x0][0x178], RZ ;  /* 0x00005e000e0e3a24 */ /* 0x000fe200078e02ff */
[----:B------:R-:W-:Y:S01]  /*03e0*/  @P0 IADD3.X R38, RZ, R7, RZ, P6, !PT ;  /* 0x00000007ff260210 */ /* 0x000fe200037fe4ff */
[----:B------:R-:W-:Y:S01]  /*03f0*/  @P4 IMAD.WIDE.U32 R6, R6, c[0x0][0x198], R26 ;  /* 0x0000660006064a25 */ /* 0x000fe200078e001a */
[----:B------:R-:W-:-:S02]  /*0400*/  @P4 IADD3 R5, R5, R15, RZ ;  /* 0x0000000f05054210 */ /* 0x000fc40007ffe0ff */
[----:B------:R-:W-:Y:S01]  /*0410*/  @P4 LEA R22, P5, R4, c[0x0][0x160], 0x1 ;  /* 0x0000580004164a11 */ /* 0x000fe200078a08ff */
[----:B------:R-:W-:Y:S01]  /*0420*/  @P3 IMAD R15, R13, c[0x0][0x17c], R14 ;  /* 0x00005f000d0f3a24 */ /* 0x000fe200078e020e */
[----:B------:R-:W-:Y:S01]  /*0430*/  @P3 MOV R9, R25 ;  /* 0x0000001900093202 */ /* 0x000fe20000000f00 */
[----:B------:R-:W-:Y:S01]  /*0440*/  @P3 IMAD R17, R16, c[0x0][0x198], RZ ;  /* 0x0000660010113a24 */ /* 0x000fe200078e02ff */
[----:B------:R-:W-:Y:S01]  /*0450*/  @P4 LEA.HI.X R23, R4, c[0x0][0x164], R5, 0x1, P5 ;  /* 0x0000590004174a11 */ /* 0x000fe200028f0c05 */
[----:B------:R-:W-:Y:S01]  /*0460*/  @P2 IMAD.MOV.U32 R20, RZ, RZ, R24 ;  /* 0x000000ffff142224 */ /* 0x000fe200078e0018 */
[----:B------:R-:W-:Y:S01]  /*0470*/  @P4 IADD3 R7, R7, R19, RZ ;  /* 0x0000001307074210 */ /* 0x000fe20007ffe0ff */
[----:B------:R-:W-:Y:S01]  /*0480*/  @P3 IMAD.WIDE.U32 R4, R13, c[0x0][0x178], R8 ;  /* 0x00005e000d043a25 */ /* 0x000fe200078e0008 */
[----:B------:R-:W-:Y:S01]  /*0490*/  @P4 LEA R34, P5, R6, c[0x0][0x190], 0x1 ;  /* 0x0000640006224a11 */ /* 0x000fe200078a08ff */
[----:B------:R-:W-:Y:S01]  /*04a0*/  CS2R R8, SRZ ;  /* 0x0000000000087805 */ /* 0x000fe2000001ff00 */
[----:B------:R-:W-:Y:S01]  /*04b0*/  @P2 MOV R21, R25 ;  /* 0x0000001900152202 */ /* 0x000fe20000000f00 */
[----:B------:R-:W-:Y:S01]  /*04c0*/  @P2 IMAD R10, R10, c[0x0][0x178], RZ ;  /* 0x00005e000a0a2a24 */ /* 0x000fe200078e02ff */
[----:B------:R-:W-:Y:S01]  /*04d0*/  @P4 LEA.HI.X R35, R6, c[0x0][0x194], R7, 0x1, P5 ;  /* 0x0000650006234a11 */ /* 0x000fe200028f0c07 */
[----:B------:R-:W-:Y:S01]  /*04e0*/  @P3 IMAD R17, R12, c[0x0][0x19c], R17 ;  /* 0x000067000c113a24 */ /* 0x000fe200078e0211 */
[----:B------:R-:W-:Y:S01]  /*04f0*/  @P3 MOV R6, R26 ;  /* 0x0000001a00063202 */ /* 0x000fe20000000f00 */
[C---:B------:R-:W-:Y:S01]  /*0500*/  @P2 IMAD R33, R11.reuse, c[0x0][0x17c], R10 ;  /* 0x00005f000b212a24 */ /* 0x040fe200078e020a */
[----:B------:R-:W-:Y:S01]  /*0510*/  @P3 MOV R7, R27 ;  /* 0x0000001b00073202 */ /* 0x000fe20000000f00 */
[----:B------:R-:W-:Y:S01]  /*0520*/  @P2 IMAD.WIDE.U32 R20, R11, c[0x0][0x178], R20 ;  /* 0x00005e000b142a25 */ /* 0x000fe200078e0014 */
[----:B------:R-:W-:Y:S01]  /*0530*/  @P3 IADD3 R5, R5, R15, RZ ;  /* 0x0000000f05053210 */ /* 0x000fe20007ffe0ff */
[----:B------:R-:W-:Y:S01]  /*0540*/  CS2R R10, SRZ ;  /* 0x00000000000a7805 */ /* 0x000fe2000001ff00 */
[----:B------:R-:W-:Y:S01]  /*0550*/  @P3 LEA R28, P5, R4, c[0x0][0x160], 0x1 ;  /* 0x00005800041c3a11 */ /* 0x000fe200078a08ff */
[----:B------:R-:W-:-:S02]  /*0560*/  @P3 IMAD.WIDE.U32 R12, R12, c[0x0][0x198], R6 ;  /* 0x000066000c0c3a25 */ /* 0x000fc400078e0006 */
[----:B------:R-:W-:Y:S01]  /*0570*/  CS2R R6, SRZ ;  /* 0x0000000000067805 */ /* 0x000fe2000001ff00 */
[----:B------:R-:W-:Y:S01]  /*0580*/  @P3 LEA.HI.X R29, R4, c[0x0][0x164], R5, 0x1, P5 ;  /* 0x00005900041d3a11 */ /* 0x000fe200028f0c05 */
[----:B------:R0:W2:Y:S01]  /*0590*/  @P4 LDG.E.128 R8, [R34.64] ;  /* 0x0000000622084981 */ /* 0x0000a2000c1e1d00 */
[----:B------:R-:W-:Y:S01]  /*05a0*/  CS2R R4, SRZ ;  /* 0x0000000000047805 */ /* 0x000fe2000001ff00 */
[----:B------:R-:W-:Y:S02]  /*05b0*/  @P3 IADD3 R13, R13, R17, RZ ;  /* 0x000000110d0d3210 */ /* 0x000fe40007ffe0ff */
[C---:B------:R-:W-:Y:S01]  /*05c0*/  @P3 LEA R30, P5, R12.reuse, c[0x0][0x190], 0x1 ;  /* 0x000064000c1e3a11 */ /* 0x040fe200078a08ff */
[----:B------:R-:W-:Y:S01]  /*05d0*/  CS2R R14, SRZ ;  /* 0x00000000000e7805 */ /* 0x000fe2000001ff00 */
[----:B------:R-:W-:Y:S01]  /*05e0*/  CS2R R16, SRZ ;  /* 0x0000000000107805 */ /* 0x000fe2000001ff00 */
[----:B------:R1:W3:Y:S01]  /*05f0*/  @P4 LDG.E.128 R4, [R22.64] ;  /* 0x0000000616044981 */ /* 0x0002e2000c1e1d00 */
[----:B------:R-:W-:Y:S01]  /*0600*/  @P3 LEA.HI.X R31, R12, c[0x0][0x194], R13, 0x1, P5 ;  /* 0x000065000c1f3a11 */ /* 0x000fe200028f0c0d */
[----:B------:R-:W-:Y:S01]  /*0610*/  CS2R R18, SRZ ;  /* 0x0000000000127805 */ /* 0x000fe2000001ff00 */
[----:B------:R-:W-:-:S05]  /*0620*/  CS2R R12, SRZ ;  /* 0x00000000000c7805 */ /* 0x000fca000001ff00 */
[----:B------:R4:W3:Y:S04]  /*0630*/  @P3 LDG.E.128 R16, [R30.64] ;  /* 0x000000061e103981 */ /* 0x0008e8000c1e1d00 */
[----:B------:R0:W3:Y:S01]  /*0640*/  @P3 LDG.E.128 R12, [R28.64] ;  /* 0x000000061c0c3981 */ /* 0x0000e2000c1e1d00 */
[----:B-1----:R-:W-:Y:S01]  /*0650*/  @P2 MOV R22, R26 ;  /* 0x0000001a00162202 */ /* 0x002fe20000000f00 */
[----:B------:R-:W-:Y:S02]  /*0660*/  @P2 IMAD R41, R41, c[0x0][0x198], RZ ;  /* 0x0000660029292a24 */ /* 0x000fe400078e02ff */
[----:B------:R-:W-:Y:S02]  /*0670*/  @P2 IMAD.MOV.U32 R23, RZ, RZ, R27 ;  /* 0x000000ffff172224 */ /* 0x000fe400078e001b */
[----:B------:R-:W-:-:S02]  /*0680*/  @P0 IMAD R48, R48, c[0x0][0x178], RZ ;  /* 0x00005e0030300a24 */ /* 0x000fc400078e02ff */
[C---:B------:R-:W-:Y:S02]  /*0690*/  @P2 IMAD R55, R40.reuse, c[0x0][0x19c], R41 ;  /* 0x0000670028372a24 */ /* 0x040fe400078e0229 */
[----:B------:R-:W-:-:S04]  /*06a0*/  @P2 IMAD.WIDE.U32 R22, R40, c[0x0][0x198], R22 ;  /* 0x0000660028162a25 */ /* 0x000fc800078e0016 */
[----:B0-----:R-:W-:Y:S02]  /*06b0*/  @P0 IMAD R35, R38, c[0x0][0x198], RZ ;  /* 0x0000660026230a24 */ /* 0x001fe400078e02ff */
[C---:B------:R-:W-:Y:S02]  /*06c0*/  @P0 IMAD R41, R39.reuse, c[0x0][0x17c], R48 ;  /* 0x00005f0027290a24 */ /* 0x040fe400078e0230 */
[----:B------:R-:W-:Y:S01]  /*06d0*/  @P0 IMAD.WIDE.U32 R24, R39, c[0x0][0x178], R24 ;  /* 0x00005e0027180a25 */ /* 0x000fe200078e0018 */
[----:B------:R-:W-:Y:S02]  /*06e0*/  @P2 IADD3 R33, R21, R33, RZ ;  /* 0x0000002115212210 */ /* 0x000fe40007ffe0ff */
[----:B------:R-:W-:Y:S01]  /*06f0*/  @P2 LEA R54, P3, R20, c[0x0][0x160], 0x1 ;  /* 0x0000580014362a11 */ /* 0x000fe200078608ff */
[C---:B------:R-:W-:Y:S01]  /*0700*/  @P0 IMAD R35, R32.reuse, c[0x0][0x19c], R35 ;  /* 0x0000670020230a24 */ /* 0x040fe200078e0223 */
[----:B------:R-:W-:Y:S01]  /*0710*/  @P2 IADD3 R21, R23, R55, RZ ;  /* 0x0000003717152210 */ /* 0x000fe20007ffe0ff */
[----:B------:R-:W-:Y:S01]  /*0720*/  @P0 IMAD.WIDE.U32 R28, R32, c[0x0][0x198], R26 ;  /* 0x00006600201c0a25 */ /* 0x000fe200078e001a */
[----:B------:R-:W-:-:S02]  /*0730*/  @P0 IADD3 R23, R25, R41, RZ ;  /* 0x0000002919170210 */ /* 0x000fc40007ffe0ff */
[----:B------:R-:W-:Y:S02]  /*0740*/  @P2 LEA R56, P5, R22, c[0x0][0x190], 0x1 ;  /* 0x0000640016382a11 */ /* 0x000fe400078a08ff */
[----:B------:R-:W-:Y:S02]  /*0750*/  @P0 LEA R38, P4, R24, c[0x0][0x160], 0x1 ;  /* 0x0000580018260a11 */ /* 0x000fe400078808ff */
[----:B------:R-:W-:Y:S02]  /*0760*/  @P2 LEA.HI.X R55, R20, c[0x0][0x164], R33, 0x1, P3 ;  /* 0x0000590014372a11 */ /* 0x000fe400018f0c21 */
[----:B------:R-:W-:Y:S02]  /*0770*/  @P0 IADD3 R35, R29, R35, RZ ;  /* 0x000000231d230210 */ /* 0x000fe40007ffe0ff */
[----:B------:R-:W-:Y:S02]  /*0780*/  @P0 LEA R40, P3, R28, c[0x0][0x190], 0x1 ;  /* 0x000064001c280a11 */ /* 0x000fe400078608ff */
[----:B------:R-:W-:-:S02]  /*0790*/  @P2 LEA.HI.X R57, R22, c[0x0][0x194], R21, 0x1, P5 ;  /* 0x0000650016392a11 */ /* 0x000fc400028f0c15 */
[----:B------:R-:W-:Y:S01]  /*07a0*/  @P0 LEA.HI.X R39, R24, c[0x0][0x164], R23, 0x1, P4 ;  /* 0x0000590018270a11 */ /* 0x000fe200020f0c17 */
[----:B------:R-:W-:Y:S01]  /*07b0*/  CS2R R20, SRZ ;  /* 0x0000000000147805 */ /* 0x000fe2000001ff00 */
[----:B------:R-:W-:Y:S01]  /*07c0*/  CS2R R22, SRZ ;  /* 0x0000000000167805 */ /* 0x000fe2000001ff00 */
[----:B------:R-:W-:Y:S01]  /*07d0*/  CS2R R24, SRZ ;  /* 0x0000000000187805 */ /* 0x000fe2000001ff00 */
[----:B------:R-:W-:Y:S01]  /*07e0*/  CS2R R26, SRZ ;  /* 0x00000000001a7805 */ /* 0x000fe2000001ff00 */
[----:B------:R-:W-:Y:S01]  /*07f0*/  @P0 LEA.HI.X R41, R28, c[0x0][0x194], R35, 0x1, P3 ;  /* 0x000065001c290a11 */ /* 0x000fe200018f0c23 */
[----:B----4-:R-:W-:Y:S01]  /*0800*/  CS2R R30, SRZ ;  /* 0x00000000001e7805 */ /* 0x010fe2000001ff00 */
[----:B------:R-:W-:Y:S01]  /*0810*/  CS2R R28, SRZ ;  /* 0x00000000001c7805 */ /* 0x000fe2000001ff00 */
[----:B------:R-:W-:Y:S01]  /*0820*/  CS2R R32, SRZ ;  /* 0x0000000000207805 */ /* 0x000fe2000001ff00 */
[----:B------:R-:W-:Y:S01]  /*0830*/  CS2R R34, SRZ ;  /* 0x0000000000227805 */ /* 0x000fe2000001ff00 */
[----:B------:R0:W4:Y:S04]  /*0840*/  @P2 LDG.E.128 R20, [R54.64] ;  /* 0x0000000636142981 */ /* 0x000128000c1e1d00 */
[----:B------:R1:W4:Y:S04]  /*0850*/  @P2 LDG.E.128 R24, [R56.64] ;  /* 0x0000000638182981 */ /* 0x000328000c1e1d00 */
[----:B------:R0:W4:Y:S04]  /*0860*/  @P0 LDG.E.128 R28, [R38.64] ;  /* 0x00000006261c0981 */ /* 0x000128000c1e1d00 */
[----:B------:R0:W4:Y:S01]  /*0870*/  @P0 LDG.E.128 R32, [R40.64] ;  /* 0x0000000628200981 */ /* 0x000122000c1e1d00 */
[----:B------:R-:W-:-:S04]  /*0880*/  ISETP.GT.AND P0, PT, R43, 0x7f, PT ;  /* 0x0000007f2b00780c */ /* 0x000fc80003f04270 */
[----:B------:R-:W-:-:S13]  /*0890*/  ISETP.GE.OR P2, PT, R43, R44, P0 ;  /* 0x0000002c2b00720c */ /* 0x000fda0000746670 */
[----:B0-----:R-:W-:Y:S02]  /*08a0*/  @!P2 SHF.R.S32.HI R55, RZ, 0x1f, R43 ;  /* 0x0000001fff37a819 */ /* 0x001fe4000001142b */
[----:B------:R-:W-:Y:S01]  /*08b0*/  @!P2 IADD3 R54, P3, R36, R43, RZ ;  /* 0x0000002b2436a210 */ /* 0x000fe20007f7e0ff */
[----:B------:R-:W-:-:S03]  /*08c0*/  @!P2 IMAD R48, R42, c[0x0][0x1e0], RZ ;  /* 0x000078002a30aa24 */ /* 0x000fc600078e02ff */
[----:B------:R-:W-:Y:S01]  /*08d0*/  @!P2 LEA.HI.X.SX32 R55, R36, R55, 0x1, P3 ;  /* 0x000000372437a211 */ /* 0x000fe200018f0eff */
[----:B-1----:R-:W-:-:S04]  /*08e0*/  @!P2 IMAD R57, R45, c[0x0][0x1e4], R48 ;  /* 0x000079002d39aa24 */ /* 0x002fc800078e0230 */
[----:B------:R-:W-:-:S04]  /*08f0*/  @!P2 IMAD.WIDE.U32 R54, R45, c[0x0][0x1e0], R54 ;  /* 0x000078002d36aa25 */ /* 0x000fc800078e0036 */
[----:B------:R-:W-:Y:S01]  /*0900*/  @!P2 IMAD R39, R46, c[0x0][0x1e8], RZ ;  /* 0x00007a002e27aa24 */ /* 0x000fe200078e02ff */
[----:B------:R-:W-:-:S03]  /*0910*/  @!P2 IADD3 R55, R55, R57, RZ ;  /* 0x000000393737a210 */ /* 0x000fc60007ffe0ff */
[C---:B------:R-:W-:Y:S02]  /*0920*/  @!P2 IMAD R41, R0.reuse, c[0x0][0x1ec], R39 ;  /* 0x00007b000029aa24 */ /* 0x040fe400078e0227 */
[----:B------:R-:W-:Y:S01]  /*0930*/  @!P2 IMAD.WIDE.U32 R38, R0, c[0x0][0x1e8], R54 ;  /* 0x00007a000026aa25 */ /* 0x000fe200078e0036 */
[----:B------:R-:W-:-:S04]  /*0940*/  MOV R50, 0x7f800000 ;  /* 0x7f80000000327802 */ /* 0x000fc80000000f00 */
[----:B------:R-:W-:Y:S02]  /*0950*/  @!P2 IADD3 R39, R39, R41, RZ ;  /* 0x000000292727a210 */ /* 0x000fe40007ffe0ff */
[----:B------:R-:W-:-:S04]  /*0960*/  @!P2 LEA R40, P3, R38, c[0x0][0x1d8], 0x2 ;  /* 0x000076002628aa11 */ /* 0x000fc800078610ff */
[----:B------:R-:W-:-:S05]  /*0970*/  @!P2 LEA.HI.X R41, R38, c[0x0][0x1dc], R39, 0x2, P3 ;  /* 0x000077002629aa11 */ /* 0x000fca00018f1427 */
[----:B------:R0:W5:Y:S01]  /*0980*/  @!P2 LDG.E R50, [R40.64] ;  /* 0x000000062832a981 */ /* 0x000162000c1e1900 */
[----:B------:R-:W-:Y:S01]  /*0990*/  ISETP.NE.AND P2, PT, R37, RZ, PT ;  /* 0x000000ff2500720c */ /* 0x000fe20003f45270 */
[----:B------:R-:W-:Y:S01]  /*09a0*/  BSSY B0, `(.L_x_4805) ;  /* 0x0000098000007945 */ /* 0x000fe20003800000 */
[--C-:B--2---:R-:W-:Y:S02]  /*09b0*/  HADD2.F32 R55, -RZ, R8.reuse.H1_H1 ;  /* 0x30000008ff377230 */ /* 0x104fe40000004100 */
[----:B------:R-:W-:Y:S02]  /*09c0*/  HADD2.F32 R57, -RZ, R8.H0_H0 ;  /* 0x20000008ff397230 */ /* 0x000fe40000004100 */
[--C-:B---3--:R-:W-:Y:S02]  /*09d0*/  HADD2.F32 R52, -RZ, R4.reuse.H1_H1 ;  /* 0x30000004ff347230 */ /* 0x108fe40000004100 */
[----:B------:R-:W-:Y:S02]  /*09e0*/  HADD2.F32 R38, -RZ, R4.H0_H0 ;  /* 0x20000004ff267230 */ /* 0x000fe40000004100 */
[--C-:B0-----:R-:W-:Y:S01]  /*09f0*/  HADD2.F32 R40, -RZ, R10.reuse.H0_H0 ;  /* 0x2000000aff287230 */ /* 0x101fe20000004100 */
[----:B------:R-:W-:Y:S01]  /*0a00*/  FMUL.FTZ R54, R52, R55 ;  /* 0x0000003734367220 */ /* 0x000fe20000410000 */
[----:B------:R-:W-:-:S02]  /*0a10*/  HADD2.F32 R41, -RZ, R10.H1_H1 ;  /* 0x3000000aff297230 */ /* 0x000fc40000004100 */
[----:B------:R-:W-:Y:S01]  /*0a20*/  HADD2.F32 R59, -RZ, R16.H1_H1 ;  /* 0x30000010ff3b7230 */ /* 0x000fe20000004100 */
[----:B------:R-:W-:Y:S01]  /*0a30*/  FFMA.FTZ R38, R38, R57, R54 ;  /* 0x0000003926267223 */ /* 0x000fe20000010036 */
[----:B------:R-:W-:Y:S02]  /*0a40*/  HADD2.F32 R4, -RZ, R5.H0_H0 ;  /* 0x20000005ff047230 */ /* 0x000fe40000004100 */
[----:B------:R-:W-:Y:S02]  /*0a50*/  HADD2.F32 R10, -RZ, R12.H1_H1 ;  /* 0x3000000cff0a7230 */ /* 0x000fe40000004100 */
[--C-:B------:R-:W-:Y:S02]  /*0a60*/  HADD2.F32 R55, -RZ, R9.reuse.H0_H0 ;  /* 0x20000009ff377230 */ /* 0x100fe40000004100 */
[----:B------:R-:W-:Y:S02]  /*0a70*/  HADD2.F32 R52, -RZ, R9.H1_H1 ;  /* 0x30000009ff347230 */ /* 0x000fe40000004100 */
[----:B------:R-:W-:-:S02]  /*0a80*/  HADD2.F32 R9, -RZ, R11.H0_H0 ;  /* 0x2000000bff097230 */ /* 0x000fc40000004100 */
[----:B------:R-:W-:Y:S01]  /*0a90*/  HADD2.F32 R8, -RZ, R11.H1_H1 ;  /* 0x3000000bff087230 */ /* 0x000fe20000004100 */
[----:B------:R-:W-:Y:S01]  /*0aa0*/  FMUL.FTZ R10, R10, R59 ;  /* 0x0000003b0a0a7220 */ /* 0x000fe20000410000 */
[----:B------:R-:W-:Y:S02]  /*0ab0*/  HADD2.F32 R12, -RZ, R12.H0_H0 ;  /* 0x2000000cff0c7230 */ /* 0x000fe40000004100 */
[----:B------:R-:W-:Y:S01]  /*0ac0*/  HADD2.F32 R11, -RZ, R16.H0_H0 ;  /* 0x20000010ff0b7230 */ /* 0x000fe20000004100 */
[----:B------:R-:W-:Y:S01]  /*0ad0*/  FFMA.FTZ R38, R4, R55, R38 ;  /* 0x0000003704267223 */ /* 0x000fe20000010026 */
[----:B------:R-:W-:Y:S02]  /*0ae0*/  HADD2.F32 R39, -RZ, R5.H1_H1 ;  /* 0x30000005ff277230 */ /* 0x000fe40000004100 */
[----:B------:R-:W-:Y:S01]  /*0af0*/  HADD2.F32 R4, -RZ, R13.H0_H0 ;  /* 0x2000000dff047230 */ /* 0x000fe20000004100 */
[----:B------:R-:W-:Y:S01]  /*0b00*/  FFMA.FTZ R11, R12, R11, R10 ;  /* 0x0000000b0c0b7223 */ /* 0x000fe2000001000a */
[----:B------:R-:W-:Y:S01]  /*0b10*/  HADD2.F32 R55, -RZ, R17.H0_H0 ;  /* 0x20000011ff377230 */ /* 0x000fe20000004100 */
[----:B------:R-:W-:Y:S01]  /*0b20*/  FFMA.FTZ R38, R39, R52, R38 ;  /* 0x0000003427267223 */ /* 0x000fe20000010026 */
[----:B------:R-:W-:-:S02]  /*0b30*/  HADD2.F32 R5, -RZ, R6.H0_H0 ;  /* 0x20000006ff057230 */ /* 0x000fc40000004100 */
[----:B------:R-:W-:Y:S01]  /*0b40*/  HADD2.F32 R13, -RZ, R13.H1_H1 ;  /* 0x3000000dff0d7230 */ /* 0x000fe20000004100 */
[----:B------:R-:W-:Y:S01]  /*0b50*/  FFMA.FTZ R11, R4, R55, R11 ;  /* 0x00000037040b7223 */ /* 0x000fe2000001000b */
[----:B------:R-:W-:Y:S01]  /*0b60*/  HADD2.F32 R10, -RZ, R17.H1_H1 ;  /* 0x30000011ff0a7230 */ /* 0x000fe20000004100 */
        /* <DEDUP_REMOVED lines=11> */
[----:B------:R-:W-:-:S03]  /*0c20*/  HADD2.F32 R6, -RZ, R19.H0_H0 ;  /* 0x20000013ff067230 */ /* 0x000fc60000004100 */
[----:B------:R-:W-:Y:S01]  /*0c30*/  FFMA.FTZ R11, R14, R11, R4 ;  /* 0x0000000b0e0b7223 */ /* 0x000fe20000010004 */
[----:B------:R-:W-:Y:S02]  /*0c40*/  HADD2.F32 R4, -RZ, R19.H1_H1 ;  /* 0x30000013ff047230 */ /* 0x000fe40000004100 */
[--C-:B----4-:R-:W-:Y:S02]  /*0c50*/  HADD2.F32 R12, -RZ, R20.reuse.H0_H0 ;  /* 0x20000014ff0c7230 */ /* 0x110fe40000004100 */
[----:B------:R-:W-:Y:S02]  /*0c60*/  HADD2.F32 R20, -RZ, R20.H1_H1 ;  /* 0x30000014ff147230 */ /* 0x000fe40000004100 */
[----:B------:R-:W-:Y:S02]  /*0c70*/  HADD2.F32 R19, -RZ, R24.H1_H1 ;  /* 0x30000018ff137230 */ /* 0x000fe40000004100 */
[--C-:B------:R-:W-:Y:S02]  /*0c80*/  HADD2.F32 R39, -RZ, R25.reuse.H0_H0 ;  /* 0x20000019ff277230 */ /* 0x100fe40000004100 */
[----:B------:R-:W-:-:S02]  /*0c90*/  HADD2.F32 R18, -RZ, R25.H1_H1 ;  /* 0x30000019ff127230 */ /* 0x000fc40000004100 */
[----:B------:R-:W-:Y:S02]  /*0ca0*/  HADD2.F32 R14, -RZ, R28.H1_H1 ;  /* 0x3000001cff0e7230 */ /* 0x000fe40000004100 */
[----:B------:R-:W-:Y:S01]  /*0cb0*/  HADD2.F32 R25, -RZ, R32.H1_H1 ;  /* 0x30000020ff197230 */ /* 0x000fe20000004100 */
[----:B------:R-:W-:Y:S01]  /*0cc0*/  FMUL.FTZ R20, R20, R19 ;  /* 0x0000001314147220 */ /* 0x000fe20000410000 */
[----:B------:R-:W-:Y:S02]  /*0cd0*/  HADD2.F32 R17, -RZ, R24.H0_H0 ;  /* 0x20000018ff117230 */ /* 0x000fe40000004100 */
[----:B------:R-:W-:Y:S01]  /*0ce0*/  HADD2.F32 R28, -RZ, R28.H0_H0 ;  /* 0x2000001cff1c7230 */ /* 0x000fe20000004100 */
[----:B------:R-:W-:Y:S01]  /*0cf0*/  FMUL.FTZ R14, R14, R25 ;  /* 0x000000190e0e7220 */ /* 0x000fe20000410000 */
[----:B------:R-:W-:Y:S01]  /*0d00*/  HADD2.F32 R19, -RZ, R32.H0_H0 ;  /* 0x20000020ff137230 */ /* 0x000fe20000004100 */
[----:B------:R-:W-:Y:S01]  /*0d10*/  FFMA.FTZ R20, R12, R17, R20 ;  /* 0x000000110c147223 */ /* 0x000fe20000010014 */
[----:B------:R-:W-:-:S02]  /*0d20*/  HADD2.F32 R16, -RZ, R21.H0_H0 ;  /* 0x20000015ff107230 */ /* 0x000fc40000004100 */
[----:B------:R-:W-:Y:S01]  /*0d30*/  HADD2.F32 R7, -RZ, R7.H1_H1 ;  /* 0x30000007ff077230 */ /* 0x000fe20000004100 */
[----:B------:R-:W-:Y:S01]  /*0d40*/  FFMA.FTZ R19, R28, R19, R14 ;  /* 0x000000131c137223 */ /* 0x000fe2000001000e */
[----:B------:R-:W-:Y:S02]  /*0d50*/  HADD2.F32 R12, -RZ, R29.H0_H0 ;  /* 0x2000001dff0c7230 */ /* 0x000fe40000004100 */
[----:B------:R-:W-:Y:S01]  /*0d60*/  HADD2.F32 R17, -RZ, R33.H0_H0 ;  /* 0x20000021ff117230 */ /* 0x000fe20000004100 */
[----:B------:R-:W-:Y:S01]  /*0d70*/  FFMA.FTZ R16, R16, R39, R20 ;  /* 0x0000002710107223 */ /* 0x000fe20000010014 */
[----:B------:R-:W-:Y:S01]  /*0d80*/  HADD2.F32 R21, -RZ, R21.H1_H1 ;  /* 0x30000015ff157230 */ /* 0x000fe20000004100 */
[----:B------:R-:W-:Y:S01]  /*0d90*/  FFMA.FTZ R7, R7, R8, R9 ;  /* 0x0000000807077223 */ /* 0x000fe20000010009 */
        /* <DEDUP_REMOVED lines=8> */
[----:B------:R-:W-:Y:S02]  /*0e20*/  HADD2.F32 R12, -RZ, R30.H0_H0 ;  /* 0x2000001eff0c7230 */ /* 0x000fe40000004100 */
[----:B------:R-:W-:Y:S01]  /*0e30*/  HADD2.F32 R17, -RZ, R34.H0_H0 ;  /* 0x20000022ff117230 */ /* 0x000fe20000004100 */
[----:B------:R-:W-:Y:S01]  /*0e40*/  FFMA.FTZ R9, R9, R10, R16 ;  /* 0x0000000a09097223 */ /* 0x000fe20000010010 */
[----:B------:R-:W-:Y:S02]  /*0e50*/  HADD2.F32 R22, -RZ, R22.H1_H1 ;  /* 0x30000016ff167230 */ /* 0x000fe40000004100 */
        /* <DEDUP_REMOVED lines=16> */
[----:B------:R-:W-:Y:S02]  /*0f60*/  HADD2.F32 R31, -RZ, R31.H1_H1 ;  /* 0x3000001fff1f7230 */ /* 0x000fe40000004100 */
[----:B------:R-:W-:Y:S01]  /*0f70*/  HADD2.F32 R6, -RZ, R35.H1_H1 ;  /* 0x30000023ff067230 */ /* 0x000fe20000004100 */
[----:B------:R-:W-:Y:S02]  /*0f80*/  FFMA.FTZ R11, R23, R8, R11 ;  /* 0x00000008170b7223 */ /* 0x000fe4000001000b */
[----:B------:R-:W-:Y:S02]  /*0f90*/  FFMA.FTZ R15, R15, R4, R5 ;  /* 0x000000040f0f7223 */ /* 0x000fe40000010005 */
[----:B------:R-:W-:Y:S01]  /*0fa0*/  FFMA.FTZ R31, R31, R6, R9 ;  /* 0x000000061f1f7223 */ /* 0x000fe20000010009 */
[----:B------:R-:W0:Y:S04]  /*0fb0*/  SHFL.BFLY PT, R10, R11, 0x4, 0x1f ;  /* 0x0c801f000b0a7f89 */ /* 0x000e2800000e0000 */
[----:B------:R-:W1:Y:S04]  /*0fc0*/  SHFL.BFLY PT, R4, R7, 0x4, 0x1f ;  /* 0x0c801f0007047f89 */ /* 0x000e6800000e0000 */
[----:B------:R-:W2:Y:S04]  /*0fd0*/  SHFL.BFLY PT, R6, R15, 0x4, 0x1f ;  /* 0x0c801f000f067f89 */ /* 0x000ea800000e0000 */
[----:B------:R-:W3:Y:S01]  /*0fe0*/  SHFL.BFLY PT, R14, R31, 0x4, 0x1f ;  /* 0x0c801f001f0e7f89 */ /* 0x000ee200000e0000 */
[----:B0-----:R-:W-:-:S02]  /*0ff0*/  FADD.FTZ R12, R11, R10 ;  /* 0x0000000a0b0c7221 */ /* 0x001fc40000010000 */
[----:B-1----:R-:W-:Y:S02]  /*1000*/  FADD.FTZ R4, R7, R4 ;  /* 0x0000000407047221 */ /* 0x002fe40000010000 */
[----:B--2---:R-:W-:Y:S02]  /*1010*/  FADD.FTZ R8, R15, R6 ;  /* 0x000000060f087221 */ /* 0x004fe40000010000 */
[----:B---3--:R-:W-:Y:S01]  /*1020*/  FADD.FTZ R16, R31, R14 ;  /* 0x0000000e1f107221 */ /* 0x008fe20000010000 */
        /* <DEDUP_REMOVED lines=12> */
[----:B------:R-:W-:Y:S01]  /*10f0*/  IMAD.SHL.U32 R4, R43, 0x4, RZ ;  /* 0x000000042b047824 */ /* 0x000fe200078e00ff */
[----:B------:R-:W-:-:S04]  /*1100*/  SHF.L.U32 R5, R47, 0xd, RZ ;  /* 0x0000000d2f057819 */ /* 0x000fc800000006ff */
[----:B------:R-:W-:Y:S02]  /*1110*/  SHF.R.S32.HI R8, RZ, 0x1f, R4 ;  /* 0x0000001fff087819 */ /* 0x000fe40000011404 */
[----:B------:R-:W-:-:S04]  /*1120*/  IADD3 R4, P3, R5, R4, RZ ;  /* 0x0000000405047210 */ /* 0x000fc80007f7e0ff */
[----:B------:R-:W-:Y:S01]  /*1130*/  LEA.HI.X.SX32 R5, R5, R8, 0x1, P3 ;  /* 0x0000000805057211 */ /* 0x000fe200018f0eff */
[----:B------:R-:W-:Y:S02]  /*1140*/  IMAD R8, R42, c[0x0][0x220], RZ ;  /* 0x000088002a087a24 */ /* 0x000fe400078e02ff */
[----:B0-----:R-:W-:Y:S02]  /*1150*/  FADD.FTZ R14, R13, R14 ;  /* 0x0000000e0d0e7221 */ /* 0x001fe40000010000 */
[----:B-1----:R-:W-:Y:S02]  /*1160*/  FADD.FTZ R12, R6, R7 ;  /* 0x00000007060c7221 */ /* 0x002fe40000010000 */
[----:B------:R-:W-:Y:S02]  /*1170*/  IMAD R15, R45, c[0x0][0x224], R8 ;  /* 0x000089002d0f7a24 */ /* 0x000fe400078e0208 */
[----:B--2---:R-:W-:Y:S02]  /*1180*/  FADD.FTZ R10, R9, R10 ;  /* 0x0000000a090a7221 */ /* 0x004fe40000010000 */
[----:B---3--:R-:W-:Y:S01]  /*1190*/  FADD.FTZ R13, R11, R18 ;  /* 0x000000120b0d7221 */ /* 0x008fe20000010000 */
[----:B------:R-:W-:Y:S05]  /*11a0*/  @P2 BRA `(.L_x_4806) ;  /* 0x0000017000002947 */ /* 0x000fea0003800000 */
[----:B------:R-:W-:Y:S01]  /*11b0*/  SHF.R.S32.HI R37, RZ, 0x1f, R36 ;  /* 0x0000001fff257819 */ /* 0x000fe20000011424 */
[----:B------:R-:W-:Y:S01]  /*11c0*/  IMAD R6, R42, c[0x0][0x1c8], RZ ;  /* 0x000072002a067a24 */ /* 0x000fe200078e02ff */
[----:B------:R-:W-:-:S02]  /*11d0*/  ISETP.GE.AND P4, PT, R49, R44, PT ;  /* 0x0000002c3100720c */ /* 0x000fc40003f86270 */
[----:B------:R-:W-:Y:S01]  /*11e0*/  ISETP.GE.AND P3, PT, R51, R44, PT ;  /* 0x0000002c3300720c */ /* 0x000fe20003f66270 */
[C---:B------:R-:W-:Y:S02]  /*11f0*/  IMAD R9, R45.reuse, c[0x0][0x1cc], R6 ;  /* 0x000073002d097a24 */ /* 0x040fe400078e0206 */
[----:B------:R-:W-:Y:S01]  /*1200*/  IMAD.WIDE.U32 R6, R45, c[0x0][0x1c8], R36 ;  /* 0x000072002d067a25 */ /* 0x000fe200078e0024 */
[----:B------:R-:W-:-:S04]  /*1210*/  FSEL R11, R14, RZ, !P3 ;  /* 0x000000ff0e0b7208 */ /* 0x000fc80005800000 */
[----:B------:R-:W-:Y:S01]  /*1220*/  IADD3 R7, R7, R9, RZ ;  /* 0x0000000907077210 */ /* 0x000fe20007ffe0ff */
[----:B------:R-:W-:-:S04]  /*1230*/  IMAD R9, R46, c[0x0][0x1d0], RZ ;  /* 0x000074002e097a24 */ /* 0x000fc800078e02ff */
[----:B------:R-:W-:-:S04]  /*1240*/  IMAD.WIDE.U32 R6, R0, c[0x0][0x1d0], R6 ;  /* 0x0000740000067a25 */ /* 0x000fc800078e0006 */
[----:B------:R-:W-:Y:S01]  /*1250*/  IMAD R9, R0, c[0x0][0x1d4], R9 ;  /* 0x0000750000097a24 */ /* 0x000fe200078e0209 */
[----:B------:R-:W-:-:S04]  /*1260*/  IADD3 R6, P2, R2, R6, RZ ;  /* 0x0000000602067210 */ /* 0x000fc80007f5e0ff */
[----:B------:R-:W-:Y:S02]  /*1270*/  IADD3.X R3, R3, R7, R9, P2, !PT ;  /* 0x0000000703037210 */ /* 0x000fe400017fe409 */
[C---:B------:R-:W-:Y:S02]  /*1280*/  LEA R2, P5, R6.reuse, c[0x0][0x1b0], 0x2 ;  /* 0x00006c0006027a11 */ /* 0x040fe400078a10ff */
[----:B------:R-:W-:Y:S02]  /*1290*/  ISETP.GE.AND P2, PT, R53, R44, PT ;  /* 0x0000002c3500720c */ /* 0x000fe40003f46270 */
[----:B------:R-:W-:Y:S02]  /*12a0*/  LEA.HI.X R3, R6, c[0x0][0x1b4], R3, 0x2, P5 ;  /* 0x00006d0006037a11 */ /* 0x000fe400028f1403 */
[----:B------:R-:W-:Y:S02]  /*12b0*/  FSEL R7, R12, RZ, !P1 ;  /* 0x000000ff0c077208 */ /* 0x000fe40004800000 */
[----:B------:R-:W-:Y:S01]  /*12c0*/  FSEL R9, R10, RZ, !P4 ;  /* 0x000000ff0a097208 */ /* 0x000fe20006000000 */
[----:B------:R0:W-:Y:S01]  /*12d0*/  STG.E [R2.64+0x100], R11 ;  /* 0x0001000b02007986 */ /* 0x0001e2000c101906 */
[----:B------:R-:W-:-:S03]  /*12e0*/  FSEL R13, R13, RZ, !P2 ;  /* 0x000000ff0d0d7208 */ /* 0x000fc60005000000 */
[----:B------:R0:W-:Y:S04]  /*12f0*/  STG.E [R2.64], R7 ;  /* 0x0000000702007986 */ /* 0x0001e8000c101906 */
[----:B------:R0:W-:Y:S04]  /*1300*/  STG.E [R2.64+0x80], R9 ;  /* 0x0000800902007986 */ /* 0x0001e8000c101906 */
[----:B------:R0:W-:Y:S02]  /*1310*/  STG.E [R2.64+0x180], R13 ;  /* 0x0001800d02007986 */ /* 0x0001e4000c101906 */
.L_x_4806:
[----:B------:R-:W-:Y:S05]  /*1320*/  BSYNC B0 ;  /* 0x0000000000007941 */ /* 0x000fea0003800000 */
.L_x_4805:
[----:B------:R-:W-:Y:S01]  /*1330*/  ULDC UR4, c[0x0][0x168] ;  /* 0x00005a0000047ab9 */ /* 0x000fe20000000800 */
[----:B------:R-:W-:Y:S01]  /*1340*/  IMAD.WIDE.U32 R4, R45, c[0x0][0x220], R4 ;  /* 0x000088002d047a25 */ /* 0x000fe200078e0004 */
[----:B------:R-:W-:Y:S01]  /*1350*/  UIADD3 UR4, UR4, 0x7f, URZ ;  /* 0x0000007f04047890 */ /* 0x000fe2000fffe03f */
[----:B------:R-:W-:Y:S01]  /*1360*/  ISETP.NE.U32.AND P1, PT, RZ, c[0x0][0x238], PT ;  /* 0x00008e00ff007a0c */ /* 0x000fe20003f25070 */
[----:B------:R-:W-:Y:S01]  /*1370*/  BSSY B0, `(.L_x_4807) ;  /* 0x0000021000007945 */ /* 0x000fe20003800000 */
[----:B0-----:R-:W-:Y:S01]  /*1380*/  IMAD R3, R46, c[0x0][0x228], RZ ;  /* 0x00008a002e037a24 */ /* 0x001fe200078e02ff */
[----:B------:R-:W-:Y:S01]  /*1390*/  USHF.R.S32.HI UR5, URZ, 0x1f, UR4 ;  /* 0x0000001f3f057899 */ /* 0x000fe20008011404 */
[----:B------:R-:W-:-:S02]  /*13a0*/  IADD3 R5, R5, R15, RZ ;  /* 0x0000000f05057210 */ /* 0x000fc40007ffe0ff */
[C---:B------:R-:W-:Y:S01]  /*13b0*/  IMAD R7, R0.reuse, c[0x0][0x22c], R3 ;  /* 0x00008b0000077a24 */ /* 0x040fe200078e0203 */
[----:B------:R-:W-:Y:S01]  /*13c0*/  ULEA.HI UR5, UR5, UR4, URZ, 0x7 ;  /* 0x0000000405057291 */ /* 0x000fe2000f8f383f */
[----:B------:R-:W-:Y:S01]  /*13d0*/  ISETP.NE.AND.EX P1, PT, RZ, c[0x0][0x23c], PT, P1 ;  /* 0x00008f00ff007a0c */ /* 0x000fe20003f25310 */
[----:B------:R-:W-:Y:S02]  /*13e0*/  IMAD.WIDE.U32 R2, R0, c[0x0][0x228], R4 ;  /* 0x00008a0000027a25 */ /* 0x000fe400078e0004 */
[----:B------:R-:W-:Y:S01]  /*13f0*/  ULOP3.LUT UR5, UR5, 0xffffff80, URZ, 0xc0, !UPT ;  /* 0xffffff8005057892 */ /* 0x000fe2000f8ec03f */
[----:B------:R-:W-:Y:S02]  /*1400*/  ISETP.NE.OR P1, PT, R43, RZ, !P1 ;  /* 0x000000ff2b00720c */ /* 0x000fe40004f25670 */
[----:B------:R-:W-:Y:S02]  /*1410*/  IADD3 R3, R3, R7, RZ ;  /* 0x0000000703037210 */ /* 0x000fe40007ffe0ff */
[----:B------:R-:W-:-:S02]  /*1420*/  LEA R8, P2, R2, c[0x0][0x208], 0x2 ;  /* 0x0000820002087a11 */ /* 0x000fc400078410ff */
[----:B------:R-:W-:Y:S02]  /*1430*/  IADD3 R4, -R36, UR5, RZ ;  /* 0x0000000524047c10 */ /* 0x000fe4000fffe1ff */
[----:B------:R-:W-:Y:S02]  /*1440*/  LEA.HI.X R9, R2, c[0x0][0x20c], R3, 0x2, P2 ;  /* 0x0000830002097a11 */ /* 0x000fe400010f1403 */
[----:B------:R-:W-:-:S13]  /*1450*/  ISETP.GE.OR P0, PT, R43, R4, P0 ;  /* 0x000000042b00720c */ /* 0x000fda0000706670 */
[----:B------:R-:W-:Y:S05]  /*1460*/  @P0 BRA `(.L_x_4808) ;  /* 0x0000011000000947 */ /* 0x000fea0003800000 */
[----:B------:R-:W-:Y:S01]  /*1470*/  SHF.R.S32.HI R3, RZ, 0x1f, R43 ;  /* 0x0000001fff037819 */ /* 0x000fe2000001142b */
[----:B------:R-:W-:Y:S01]  /*1480*/  IMAD R42, R42, c[0x0][0x1f8], RZ ;  /* 0x00007e002a2a7a24 */ /* 0x000fe200078e02ff */
[----:B------:R-:W-:Y:S01]  /*1490*/  IADD3 R2, P0, R36, R43, RZ ;  /* 0x0000002b24027210 */ /* 0x000fe20007f1e0ff */
[----:B------:R-:W-:Y:S02]  /*14a0*/  IMAD R7, R46, c[0x0][0x200], RZ ;  /* 0x000080002e077a24 */ /* 0x000fe400078e02ff */
[C---:B------:R-:W-:Y:S01]  /*14b0*/  IMAD R5, R45.reuse, c[0x0][0x1fc], R42 ;  /* 0x00007f002d057a24 */ /* 0x040fe200078e022a */
[----:B------:R-:W-:Y:S01]  /*14c0*/  LEA.HI.X.SX32 R3, R36, R3, 0x1, P0 ;  /* 0x0000000324037211 */ /* 0x000fe200000f0eff */
[----:B------:R-:W-:Y:S01]  /*14d0*/  IMAD R7, R0, c[0x0][0x204], R7 ;  /* 0x0000810000077a24 */ /* 0x000fe200078e0207 */
[C---:B-----5:R-:W-:Y:S01]  /*14e0*/  FSETP.NEU.FTZ.AND P0, PT, R50.reuse, -INF , PT ;  /* 0xff8000003200780b */ /* 0x060fe20003f1d000 */
[----:B------:R-:W-:Y:S02]  /*14f0*/  FMUL.FTZ R6, R50, 1.4426950216293334961 ;  /* 0x3fb8aa3b32067820 */ /* 0x000fe40000410000 */
[----:B------:R-:W-:-:S05]  /*1500*/  IMAD.WIDE.U32 R2, R45, c[0x0][0x1f8], R2 ;  /* 0x00007e002d027a25 */ /* 0x000fca00078e0002 */
[----:B------:R-:W-:-:S05]  /*1510*/  IADD3 R3, R3, R5, RZ ;  /* 0x0000000503037210 */ /* 0x000fca0007ffe0ff */
[----:B------:R-:W-:-:S05]  /*1520*/  IMAD.WIDE.U32 R2, R0, c[0x0][0x200], R2 ;  /* 0x0000800000027a25 */ /* 0x000fca00078e0002 */
[----:B------:R-:W-:Y:S02]  /*1530*/  IADD3 R3, R3, R7, RZ ;  /* 0x0000000703037210 */ /* 0x000fe40007ffe0ff */
[----:B------:R-:W-:-:S04]  /*1540*/  LEA R4, P2, R2, c[0x0][0x1f0], 0x2 ;  /* 0x00007c0002047a11 */ /* 0x000fc800078410ff */
[----:B------:R-:W-:Y:S02]  /*1550*/  LEA.HI.X R5, R2, c[0x0][0x1f4], R3, 0x2, P2 ;  /* 0x00007d0002057a11 */ /* 0x000fe400010f1403 */
[----:B------:R-:W-:-:S05]  /*1560*/  FSEL R3, R6, RZ, P0 ;  /* 0x000000ff06037208 */ /* 0x000fca0000000000 */
[----:B------:R0:W-:Y:S02]  /*1570*/  STG.E [R4.64], R3 ;  /* 0x0000000304007986 */ /* 0x0001e4000c101906 */
.L_x_4808:
[----:B------:R-:W-:Y:S05]  /*1580*/  BSYNC B0 ;  /* 0x0000000000007941 */ /* 0x000fea0003800000 */
.L_x_4807:
[----:B------:R1:W-:Y:S04]  /*1590*/  STG.E.128 [R8.64], RZ ;  /* 0x000000ff08007986 */ /* 0x0003e8000c101d06 */
[----:B------:R1:W-:Y:S04]  /*15a0*/  STG.E.128 [R8.64+0x1000], RZ ;  /* 0x001000ff08007986 */ /* 0x0003e8000c101d06 */
[----:B------:R1:W-:Y:S04]  /*15b0*/  STG.E.128 [R8.64+0x2000], RZ ;  /* 0x002000ff08007986 */ /* 0x0003e8000c101d06 */
[----:B------:R1:W-:Y:S04]  /*15c0*/  STG.E.128 [R8.64+0x3000], RZ ;  /* 0x003000ff08007986 */ /* 0x0003e8000c101d06 */
[----:B------:R1:W-:Y:S04]  /*15d0*/  STG.E.128 [R8.64+0x4000], RZ ;  /* 0x004000ff08007986 */ /* 0x0003e8000c101d06 */
[----:B------:R1:W-:Y:S04]  /*15e0*/  STG.E.128 [R8.64+0x5000], RZ ;  /* 0x005000ff08007986 */ /* 0x0003e8000c101d06 */
[----:B------:R1:W-:Y:S04]  /*15f0*/  STG.E.128 [R8.64+0x6000], RZ ;  /* 0x006000ff08007986 */ /* 0x0003e8000c101d06 */
[----:B------:R1:W-:Y:S01]  /*1600*/  STG.E.128 [R8.64+0x7000], RZ ;  /* 0x007000ff08007986 */ /* 0x0003e2000c101d06 */
[----:B------:R-:W-:Y:S05]  /*1610*/  @P1 EXIT ;  /* 0x000000000000194d */ /* 0x000fea0003800000 */
[----:B0-----:R-:W-:Y:S01]  /*1620*/  HFMA2.MMA R3, -RZ, RZ, 0, 2.384185791015625e-07 ;  /* 0x00000004ff037435 */ /* 0x001fe200000001ff */
[----:B------:R-:W-:-:S04]  /*1630*/  IMAD R0, R47, c[0x0][0x230], R0 ;  /* 0x00008c002f007a24 */ /* 0x000fc800078e0200 */
[----:B------:R-:W-:-:S05]  /*1640*/  IMAD R0, R0, c[0x0][0x170], R45 ;  /* 0x00005c0000007a24 */ /* 0x000fca00078e022d */
[----:B------:R-:W-:-:S05]  /*1650*/  IMAD.WIDE R2, R0, R3, c[0x0][0x238] ;  /* 0x00008e0000027625 */ /* 0x000fca00078e0203 */
[----:B------:R-:W-:Y:S01]  /*1660*/  STG.E [R2.64], RZ ;  /* 0x000000ff02007986 */ /* 0x000fe2000c101906 */
[----:B------:R-:W-:Y:S05]  /*1670*/  EXIT ;  /* 0x000000000000794d */ /* 0x000fea0003800000 */
.L_x_4809:
        /* <DEDUP_REMOVED lines=16> */
.L_x_10104:


//--------------------- .text._ZN7cutlass13device_kernelIN5flash19enable_sm80_to_sm89INS1_16FlashAttnBwdSm80INS1_25CollectiveMainloopBwdSm80ILi2ELi2EN4cute5tupleIJNS5_1CILi128EEES8_NS7_ILi64EEEEEENS_6half_tEfNS_4arch4Sm80ELb1ELb0ELb1ELb1ELb0ELb0ELb0ELb0ELi2ELi4ELi4ELi4ELb0EEENS1_21CollectiveEpilogueBwdISA_SB_SD_Li256ELb1ELb0ELi2EEENS1_25SingleTileBwdLPTSchedulerILb1ELi128ELb0EEEEEEEEEvNT_6ParamsE --------------------------
	.section	.text._ZN7cutlass13device_kernelIN5flash19enable_sm80_to_sm89INS1_16FlashAttnBwdSm80INS1_25CollectiveMainloopBwdSm80ILi2ELi2EN4cute5tupleIJNS5_1CILi128EEES8_NS7_ILi64EEEEEENS_6half_tEfNS_4arch4Sm80ELb1ELb0ELb1ELb1ELb0ELb0ELb0ELb0ELi2ELi4ELi4ELi4ELb0EEENS1_21CollectiveEpilogueBwdISA_SB_SD_Li256ELb1ELb0ELi2EEENS1_25SingleTileBwdLPTSchedulerILb1ELi128ELb0EEEEEEEEEvNT_6ParamsE,"ax",@progbits
	.sectioninfo	@"SHI_REGISTERS=127"
	.align	128
.text._ZN7cutlass13device_kernelIN5flash19enable_sm80_to_sm89INS1_16FlashAttnBwdSm80INS1_25CollectiveMainloopBwdSm80ILi2ELi2EN4cute5tupleIJNS5_1CILi128EEES8_NS7_ILi64EEEEEENS_6half_tEfNS_4arch4Sm80ELb1ELb0ELb1ELb1ELb0ELb0ELb0ELb0ELi2ELi4ELi4ELi4ELb0EEENS1_21CollectiveEpilogueBwdISA_SB_SD_Li256ELb1ELb0ELi2EEENS1_25SingleTileBwdLPTSchedulerILb1ELi128ELb0EEEEEEEEEvNT_6ParamsE:
        .type           _ZN7cutlass13device_kernelIN5flash19enable_sm80_to_sm89INS1_16FlashAttnBwdSm80INS1_25CollectiveMainloopBwdSm80ILi2ELi2EN4cute5tupleIJNS5_1CILi128EEES8_NS7_ILi64EEEEEENS_6half_tEfNS_4arch4Sm80ELb1ELb0ELb1ELb1ELb0ELb0ELb0ELb0ELi2ELi4ELi4ELi4ELb0EEENS1_21CollectiveEpilogueBwdISA_SB_SD_Li256ELb1ELb0ELi2EEENS1_25SingleTileBwdLPTSchedulerILb1ELi128ELb0EEEEEEEEEvNT_6ParamsE,@function
        .size           _ZN7cutlass13device_kernelIN5flash19enable_sm80_to_sm89INS1_16FlashAttnBwdSm80INS1_25CollectiveMainloopBwdSm80ILi2ELi2EN4cute5tupleIJNS5_1CILi128EEES8_NS7_ILi64EEEEEENS_6half_tEfNS_4arch4Sm80ELb1ELb0ELb1ELb1ELb0ELb0ELb0ELb0ELi2ELi4ELi4ELi4ELb0EEENS1_21CollectiveEpilogueBwdISA_SB_SD_Li256ELb1ELb0ELi2EEENS1_25SingleTileBwdLPTSchedulerILb1ELi128ELb0EEEEEEEEEvNT_6ParamsE,(.L_x_10105 - _ZN7cutlass13device_kernelIN5flash19enable_sm80_to_sm89INS1_16FlashAttnBwdSm80INS1_25CollectiveMainloopBwdSm80ILi2ELi2EN4cute5tupleIJNS5_1CILi128EEES8_NS7_ILi64EEEEEENS_6half_tEfNS_4arch4Sm80ELb1ELb0ELb1ELb1ELb0ELb0ELb0ELb0ELi2ELi4ELi4ELi4ELb0EEENS1_21CollectiveEpilogueBwdISA_SB_SD_Li256ELb1ELb0ELi2EEENS1_25SingleTileBwdLPTSchedulerILb1ELi128ELb0EEEEEEEEEvNT_6ParamsE)
        .other          _ZN7cutlass13device_kernelIN5flash19enable_sm80_to_sm89INS1_16FlashAttnBwdSm80INS1_25CollectiveMainloopBwdSm80ILi2ELi2EN4cute5tupleIJNS5_1CILi128EEES8_NS7_ILi64EEEEEENS_6half_tEfNS_4arch4Sm80ELb1ELb0ELb1ELb1ELb0ELb0ELb0ELb0ELi2ELi4ELi4ELi4ELb0EEENS1_21CollectiveEpilogueBwdISA_SB_SD_Li256ELb1ELb0ELi2EEENS1_25SingleTileBwdLPTSchedulerILb1ELi128ELb0EEEEEEEEEvNT_6ParamsE,@"STO_CUDA_ENTRY STV_DEFAULT"
_ZN7cutlass13device_kernelIN5flash19enable_sm80_to_sm89INS1_16FlashAttnBwdSm80INS1_25CollectiveMainloopBwdSm80ILi2ELi2EN4cute5tupleIJNS5_1CILi128EEES8_NS7_ILi64EEEEEENS_6half_tEfNS_4arch4Sm80ELb1ELb0ELb1ELb1ELb0ELb0ELb0ELb0ELi2ELi4ELi4ELi4ELb0EEENS1_21CollectiveEpilogueBwdISA_SB_SD_Li256ELb1ELb0ELi2EEENS1_25SingleTileBwdLPTSchedulerILb1ELi128ELb0EEEEEEEEEvNT_6ParamsE:
[----:B------:R-:W-:-:S03]  /*0000*/  MOV R1, c[0x0][0x28] ;  /* 0x00000a0000017a02 */ /* 0x000fc60000000f00 */
[----:B------:R-:W1:Y:S01]  /*0010*/  S2R R66, SR_TID.X ;  /* 0x0000000000427919 */ /* 0x000e620000002100 */
[----:B------:R-:W-:Y:S01]  /*0020*/  IADD3 R1, R1, -0x15f0, RZ ;  /* 0xffffea1001017810 */ /* 0x000fe20007ffe0ff */
[----:B------:R-:W-:Y:S02]  /*0030*/  ULDC.64 UR6, c[0x0][0x118] ;  /* 0x0000460000067ab9 */ /* 0x000fe40000000a00 */
        /* <DEDUP_REMOVED lines=23> */
.L_x_4811:
[----:B------:R-:W-:Y:S02]  /*01b0*/  MOV R2, c[0x0][0x3ac] ;  /* 0x0000eb0000027a02 */ /* 0x000fe40000000f00 */
[----:B------:R-:W-:Y:S02]  /*01c0*/  MOV R70, R0 ;  /* 0x0000000000467202 */ /* 0x000fe40000000f00 */
[----:B------:R-:W-:-:S13]  /*01d0*/  ISETP.NE.AND P0, PT, R2, 0x1, PT ;  /* 0x000000010200780c */ /* 0x000fda0003f05270 */
[----:B------:R-:W-:-:S05]  /*01e0*/  @P0 IMAD.HI.U32 R2, R0, c[0x0][0x3b0], RZ ;  /* 0x0000ec0000020a27 */ /* 0x000fca00078e00ff */
[----:B------:R-:W-:-:S05]  /*01f0*/  @P0 SHF.R.U32.HI R70, RZ, c[0x0][0x3b4], R2 ;  /* 0x0000ed00ff460a19 */ /* 0x000fca0000011602 */
[----:B------:R-:W-:Y:S02]  /*0200*/  IMAD R3, R70, c[0x0][0x3ac], RZ ;  /* 0x0000eb0046037a24 */ /* 0x000fe400078e02ff */
.L_x_4812:
        /* <DEDUP_REMOVED lines=16> */
.L_x_4813:
        /* <DEDUP_REMOVED lines=9> */
.L_x_4815:
[----:B------:R-:W-:-:S04]  /*03a0*/  MOV R3, c[0x0][0x3d4] ;  /* 0x0000f50000037a02 */ /* 0x000fc80000000f00 */
.L_x_4814:
[----:B-----5:R-:W-:-:S04]  /*03b0*/  IADD3 R3, R3, 0x7f, RZ ;  /* 0x0000007f03037810 */ /* 0x020fc80007ffe0ff */
[----:B------:R-:W-:-:S04]  /*03c0*/  SHF.R.S32.HI R0, RZ, 0x1f, R3 ;  /* 0x0000001fff007819 */ /* 0x000fc80000011403 */
[----:B------:R-:W-:-:S04]  /*03d0*/  LEA.HI R3, R0, R3, RZ, 0x7 ;  /* 0x0000000300037211 */ /* 0x000fc800078f38ff */
[----:B------:R-:W-:-:S04]  /*03e0*/  SHF.R.S32.HI R3, RZ, 0x7, R3 ;  /* 0x00000007ff037819 */ /* 0x000fc80000011403 */
[----:B------:R-:W-:-:S04]  /*03f0*/  ISETP.GE.AND P0, PT, R70, R3, PT ;  /* 0x000000034600720c */ /* 0x000fc80003f06270 */
[----:B------:R-:W-:Y:S01]  /*0400*/  SEL R67, R67, 0xffffffff, !P0 ;  /* 0xffffffff43437807 */ /* 0x000fe20004000000 */
[----:B------:R-:W-:Y:S05]  /*0410*/  BRA `(.L_x_4816) ;  /* 0x0000036000007947 */ /* 0x000fea0003800000 */
.L_x_4810:
        /* <DEDUP_REMOVED lines=16> */
.L_x_4817:
[----:B------:R-:W-:Y:S02]  /*0520*/  MOV R0, c[0x0][0x3ac] ;  /* 0x0000eb0000007a02 */ /* 0x000fe40000000f00 */
[----:B------:R-:W-:Y:S02]  /*0530*/  MOV R70, R2 ;  /* 0x0000000200467202 */ /* 0x000fe40000000f00 */
[----:B------:R-:W-:-:S13]  /*0540*/  ISETP.NE.AND P0, PT, R0, 0x1, PT ;  /* 0x000000010000780c */ /* 0x000fda0003f05270 */
[----:B------:R-:W-:-:S05]  /*0550*/  @P0 IMAD.HI.U32 R0, R2, c[0x0][0x3b0], RZ ;  /* 0x0000ec0002000a27 */ /* 0x000fca00078e00ff */
[----:B------:R-:W-:-:S05]  /*0560*/  @P0 SHF.R.U32.HI R70, RZ, c[0x0][0x3b4], R0 ;  /* 0x0000ed00ff460a19 */ /* 0x000fca0000011600 */
[----:B------:R-:W-:Y:S02]  /*0570*/  IMAD R3, R70, c[0x0][0x3ac], RZ ;  /* 0x0000eb0046037a24 */ /* 0x000fe400078e02ff */
.L_x_4818:
        /* <DEDUP_REMOVED lines=16> */
.L_x_4819:
        /* <DEDUP_REMOVED lines=9> */
.L_x_4821:
[----:B------:R-:W-:-:S04]  /*0710*/  MOV R3, c[0x0][0x3d4] ;  /* 0x0000f50000037a02 */ /* 0x000fc80000000f00 */
.L_x_4820:
[----:B-----5:R-:W-:-:S04]  /*0720*/  IADD3 R3, R3, 0x7f, RZ ;  /* 0x0000007f03037810 */ /* 0x020fc80007ffe0ff */
[----:B------:R-:W-:-:S04]  /*0730*/  SHF.R.S32.HI R0, RZ, 0x1f, R3 ;  /* 0x0000001fff007819 */ /* 0x000fc80000011403 */
[----:B------:R-:W-:-:S04]  /*0740*/  LEA.HI R3, R0, R3, RZ, 0x7 ;  /* 0x0000000300037211 */ /* 0x000fc800078f38ff */
[----:B------:R-:W-:-:S04]  /*0750*/  SHF.R.S32.HI R3, RZ, 0x7, R3 ;  /* 0x00000007ff037819 */ /* 0x000fc80000011403 */
[----:B------:R-:W-:-:S04]  /*0760*/  ISETP.GE.AND P0, PT, R70, R3, PT ;  /* 0x000000034600720c */ /* 0x000fc80003f06270 */
[----:B------:R-:W-:-:S04]  /*0770*/  SEL R67, R67, 0xffffffff, !P0 ;  /* 0xffffffff43437807 */ /* 0x000fc80004000000 */
.L_x_4816:
[----:B------:R-:W-:-:S13]  /*0780*/  ISETP.GE.AND P0, PT, R67, RZ, PT ;  /* 0x000000ff4300720c */ /* 0x000fda0003f06270 */
[----:B------:R-:W-:Y:S05]  /*0790*/  @!P0 EXIT ;  /* 0x000000000000894d */ /* 0x000fea0003800000 */
[----:B------:R-:W-:Y:S01]  /*07a0*/  ISETP.NE.U32.AND P6, PT, RZ, c[0x0][0x2c8], PT ;  /* 0x0000b200ff007a0c */ /* 0x000fe20003fc5070 */
[----:B------:R-:W-:-:S03]  /*07b0*/  IMAD.MOV.U32 R0, RZ, RZ, 0x4 ;  /* 0x00000004ff007424 */ /* 0x000fc600078e00ff */
[----:B------:R-:W-:Y:S01]  /*07c0*/  ISETP.NE.AND.EX P6, PT, RZ, c[0x0][0x2cc], PT, P6 ;  /* 0x0000b300ff007a0c */ /* 0x000fe20003fc5360 */
[----:B------:R-:W-:Y:S01]  /*07d0*/  IMAD.WIDE R6, R67, R0, c[0x0][0x2c8] ;  /* 0x0000b20043067625 */ /* 0x000fe200078e0200 */
[----:B------:R-:W-:-:S04]  /*07e0*/  ISETP.NE.U32.AND P5, PT, RZ, c[0x0][0x2d0], PT ;  /* 0x0000b400ff007a0c */ /* 0x000fc80003fa5070 */
[----:B------:R-:W-:-:S07]  /*07f0*/  ISETP.NE.AND.EX P5, PT, RZ, c[0x0][0x2d4], PT, P5 ;  /* 0x0000b500ff007a0c */ /* 0x000fce0003fa5350 */
[----:B-1----:R-:W2:Y:S01]  /*0800*/  @P6 LDG.E R2, [R6.64] ;  /* 0x0000000606026981 */ /* 0x002ea2000c1e1900 */
[----:B------:R-:W-:Y:S01]  /*0810*/  CS2R R40, SRZ ;  /* 0x0000000000287805 */ /* 0x000fe2000001ff00 */
[----:B------:R-:W-:-:S05]  /*0820*/  IMAD.WIDE R4, R67, R0, c[0x0][0x2d0] ;  /* 0x0000b40043047625 */ /* 0x000fca00078e0200 */
        /* <DEDUP_REMOVED lines=35> */
[----:B------:R-:W2:Y:S04]  /*0a60*/  LDG.E R36, [R6.64] ;  /* 0x0000000606247981 */ /* 0x000ea8000c1e1900 */
[----:B------:R-:W2:Y:S02]  /*0a70*/  LDG.E R3, [R6.64+0x4] ;  /* 0x0000040606037981 */ /* 0x000ea4000c1e1900 */
[----:B--2---:R-:W-:-:S05]  /*0a80*/  IADD3 R36, -R36, R3, RZ ;  /* 0x0000000324247210 */ /* 0x004fca0007ffe1ff */
.L_x_4822:
[----:B-----5:R2:W-:Y:S01]  /*0a90*/  STL [R1+0x10], R36 ;  /* 0x0000102401007387 */ /* 0x0205e20000100800 */
[----:B------:R-:W-:-:S04]  /*0aa0*/  ISETP.NE.U32.AND P0, PT, RZ, c[0x0][0x2e0], PT ;  /* 0x0000b800ff007a0c */ /* 0x000fc80003f05070 */
[----:B------:R-:W-:-:S13]  /*0ab0*/  ISETP.NE.AND.EX P0, PT, RZ, c[0x0][0x2e4], PT, P0 ;  /* 0x0000b900ff007a0c */ /* 0x000fda0003f05300 */
[----:B------:R-:W-:Y:S05]  /*0ac0*/  @!P0 BRA `(.L_x_4823) ;  /* 0x0000003000008947 */ /* 0x000fea0003800000 */
[----:B------:R-:W-:-:S05]  /*0ad0*/  IMAD.WIDE R4, R67, R0, c[0x0][0x2e0] ;  /* 0x0000b80043047625 */ /* 0x000fca00078e0200 */
[----:B------:R3:W5:Y:S01]  /*0ae0*/  LDG.E R37, [R4.64] ;  /* 0x0000000604257981 */ /* 0x000762000c1e1900 */
[----:B------:R-:W-:Y:S05]  /*0af0*/  BRA `(.L_x_4824) ;  /* 0x0000004000007947 */ /* 0x000fea0003800000 */
.L_x_4823:
[----:B------:R-:W-:Y:S05]  /*0b00*/  @!P5 BRA `(.L_x_4824) ;  /* 0x000000300000d947 */ /* 0x000fea0003800000 */
[----:B------:R-:W3:Y:S04]  /*0b10*/  LDG.E R37, [R4.64] ;  /* 0x0000000604257981 */ /* 0x000ee8000c1e1900 */
[----:B------:R-:W3:Y:S02]  /*0b20*/  LDG.E R0, [R4.64+0x4] ;  /* 0x0000040604007981 */ /* 0x000ee4000c1e1900 */
[----:B---3--:R-:W-:-:S05]  /*0b30*/  IADD3 R37, -R37, R0, RZ ;  /* 0x0000000025257210 */ /* 0x008fca0007ffe1ff */
.L_x_4824:
[----:B-----5:R-:W-:Y:S01]  /*0b40*/  IMAD R3, R70, 0x80, -R37 ;  /* 0x0000008046037824 */ /* 0x020fe200078e0a25 */
[C---:B---3--:R-:W-:Y:S01]  /*0b50*/  IADD3 R5, R36.reuse, 0x7f, RZ ;  /* 0x0000007f24057810 */ /* 0x048fe20007ffe0ff */
[----:B------:R3:W-:Y:S01]  /*0b60*/  STL [R1+0x14], R37 ;  /* 0x0000142501007387 */ /* 0x0007e20000100800 */
[----:B------:R-:W-:Y:S01]  /*0b70*/  PLOP3.LUT P1, PT, PT, PT, PT, 0x80, 0x0 ;  /* 0x000000000000781c */ /* 0x000fe20003f2f070 */
[----:B------:R-:W-:Y:S01]  /*0b80*/  CS2R R34, SRZ ;  /* 0x0000000000227805 */ /* 0x000fe2000001ff00 */
[----:B------:R-:W-:Y:S01]  /*0b90*/  IADD3 R3, R36, -c[0x0][0x2a4], R3 ;  /* 0x8000a90024037a10 */ /* 0x000fe20007ffe003 */
[----:B------:R-:W-:Y:S01]  /*0ba0*/  CS2R R32, SRZ ;  /* 0x0000000000207805 */ /* 0x000fe2000001ff00 */
[----:B------:R-:W-:Y:S01]  /*0bb0*/  SHF.R.S32.HI R4, RZ, 0x1f, R5 ;  /* 0x0000001fff047819 */ /* 0x000fe20000011405 */
[----:B------:R-:W-:Y:S01]  /*0bc0*/  CS2R R30, SRZ ;  /* 0x00000000001e7805 */ /* 0x000fe2000001ff00 */
[----:B------:R-:W-:Y:S01]  /*0bd0*/  SHF.R.S32.HI R0, RZ, 0x1f, R3 ;  /* 0x0000001fff007819 */ /* 0x000fe20000011403 */
[----:B------:R-:W-:Y:S01]  /*0be0*/  CS2R R28, SRZ ;  /* 0x00000000001c7805 */ /* 0x000fe2000001ff00 */
[----:B------:R-:W-:Y:S01]  /*0bf0*/  CS2R R26, SRZ ;  /* 0x00000000001a7805 */ /* 0x000fe2000001ff00 */
[----:B------:R-:W-:Y:S01]  /*0c00*/  CS2R R24, SRZ ;  /* 0x0000000000187805 */ /* 0x000fe2000001ff00 */
[----:B------:R-:W-:Y:S01]  /*0c10*/  LEA.HI R0, R0, R3, RZ, 0x7 ;  /* 0x0000000300007211 */ /* 0x000fe200078f38ff */
[----:B------:R-:W-:Y:S01]  /*0c20*/  CS2R R22, SRZ ;  /* 0x0000000000167805 */ /* 0x000fe2000001ff00 */
[----:B------:R-:W-:Y:S01]  /*0c30*/  LEA.HI R3, R4, R5, RZ, 0x7 ;  /* 0x0000000504037211 */ /* 0x000fe200078f38ff */
[----:B------:R-:W-:Y:S01]  /*0c40*/  CS2R R20, SRZ ;  /* 0x0000000000147805 */ /* 0x000fe2000001ff00 */
[----:B------:R-:W-:Y:S01]  /*0c50*/  SHF.R.S32.HI R0, RZ, 0x7, R0 ;  /* 0x00000007ff007819 */ /* 0x000fe20000011400 */
[----:B------:R-:W-:Y:S01]  /*0c60*/  CS2R R18, SRZ ;  /* 0x0000000000127805 */ /* 0x000fe2000001ff00 */
[----:B------:R-:W-:Y:S01]  /*0c70*/  SHF.R.S32.HI R3, RZ, 0x7, R3 ;  /* 0x00000007ff037819 */ /* 0x000fe20000011403 */
[----:B------:R-:W-:Y:S01]  /*0c80*/  CS2R R16, SRZ ;  /* 0x0000000000107805 */ /* 0x000fe2000001ff00 */
[----:B------:R-:W-:Y:S01]  /*0c90*/  IMNMX R0, RZ, R0, !PT ;  /* 0x00000000ff007217 */ /* 0x000fe20007800200 */
[----:B------:R-:W-:Y:S01]  /*0ca0*/  CS2R R14, SRZ ;  /* 0x00000000000e7805 */ /* 0x000fe2000001ff00 */
[----:B------:R-:W-:Y:S01]  /*0cb0*/  CS2R R12, SRZ ;  /* 0x00000000000c7805 */ /* 0x000fe2000001ff00 */
[----:B------:R3:W-:Y:S01]  /*0cc0*/  STL [R1+0x18], R3 ;  /* 0x0000180301007387 */ /* 0x0007e20000100800 */
[----:B------:R-:W-:Y:S01]  /*0cd0*/  ISETP.GT.AND P0, PT, R3, R0, PT ;  /* 0x000000000300720c */ /* 0x000fe20003f04270 */
[----:B------:R-:W-:Y:S01]  /*0ce0*/  CS2R R10, SRZ ;  /* 0x00000000000a7805 */ /* 0x000fe2000001ff00 */
[----:B------:R-:W-:Y:S01]  /*0cf0*/  CS2R R8, SRZ ;  /* 0x0000000000087805 */ /* 0x000fe2000001ff00 */
[----:B------:R-:W-:Y:S01]  /*0d00*/  CS2R R6, SRZ ;  /* 0x0000000000067805 */ /* 0x000fe2000001ff00 */
[----:B------:R-:W-:-:S09]  /*0d10*/  CS2R R4, SRZ ;  /* 0x0000000000047805 */ /* 0x000fd2000001ff00 */
        /* <DEDUP_REMOVED lines=13> */
[--C-:B------:R-:W-:Y:S01]  /*0df0*/  IMAD.X R15, RZ, RZ, R55.reuse, P2 ;  /* 0x000000ffff0f7224 */ /* 0x100fe200010e0637 */
[----:B------:R-:W-:Y:S01]  /*0e00*/  ISETP.NE.AND P4, PT, R8, 0x1, PT ;  /* 0x000000010800780c */ /* 0x000fe20003f85270 */
[----:B---3--:R-:W-:Y:S01]  /*0e10*/  IMAD.MOV.U32 R3, RZ, RZ, 0x1 ;  /* 0x00000001ff037424 */ /* 0x008fe200078e00ff */
[----:B------:R3:W-:Y:S01]  /*0e20*/  STL.64 [R1+0x370], R8 ;  /* 0x0003700801007387 */ /* 0x0007e20000100a00 */
[----:B------:R-:W-:Y:S01]  /*0e30*/  IMAD.X R11, RZ, RZ, R55, P3 ;  /* 0x000000ffff0b7224 */ /* 0x000fe200018e0637 */
[----:B------:R-:W-:Y:S01]  /*0e40*/  IADD3 R10, P2, R54, 0xe0, RZ ;  /* 0x000000e0360a7810 */ /* 0x000fe20007f5e0ff */
[----:B------:R-:W-:Y:S01]  /*0e50*/  IMAD.MOV.U32 R50, RZ, RZ, c[0x0][0x168] ;  /* 0x00005a00ff327624 */ /* 0x000fe200078e00ff */
[----:B------:R-:W-:Y:S01]  /*0e60*/  PRMT R17, R3, 0x7610, R17 ;  /* 0x0000761003117816 */ /* 0x000fe20000000011 */
[----:B------:R-:W-:Y:S01]  /*0e70*/  IMAD.MOV.U32 R27, RZ, RZ, c[0x0][0x1f8] ;  /* 0x00007e00ff1b7624 */ /* 0x000fe200078e00ff */
[----:B------:R-:W-:Y:S01]  /*0e80*/  UMOV UR10, 0x5 ;  /* 0x00000005000a7882 */ /* 0x000fe20000000000 */
[----:B------:R-:W-:Y:S01]  /*0e90*/  MOV R18, c[0x0][0x250] ;  /* 0x0000940000127a02 */ /* 0x000fe20000000f00 */
[----:B------:R-:W-:Y:S01]  /*0ea0*/  USHF.L.U64.HI UR8, UR4, UR13, UR5 ;  /* 0x0000000d04087299 */ /* 0x000fe20008010205 */
[----:B------:R-:W-:Y:S01]  /*0eb0*/  IADD3 R50, R50, 0x7f, RZ ;  /* 0x0000007f32327810 */ /* 0x000fe20007ffe0ff */
[----:B------:R-:W-:Y:S01]  /*0ec0*/  USHF.L.U64.HI UR5, UR4, UR10, UR5 ;  /* 0x0000000a04057299 */ /* 0x000fe20008010205 */
[----:B------:R-:W-:Y:S01]  /*0ed0*/  IADD3 R27, R27, 0x7f, RZ ;  /* 0x0000007f1b1b7810 */ /* 0x000fe20007ffe0ff */
[----:B------:R-:W-:Y:S01]  /*0ee0*/  USHF.L.U32 UR9, UR4, 0x7, URZ ;  /* 0x0000000704097899 */ /* 0x000fe2000800063f */
[----:B------:R-:W-:Y:S01]  /*0ef0*/  SHF.R.S32.HI R25, RZ, 0x1f, R66 ;  /* 0x0000001fff197819 */ /* 0x000fe20000011442 */
[----:B------:R-:W-:Y:S01]  /*0f00*/  USHF.L.U32 UR4, UR4, 0x5, URZ ;  /* 0x0000000504047899 */ /* 0x000fe2000800063f */
[----:B------:R-:W-:Y:S01]  /*0f10*/  STL.U8 [R1+0x70], R17 ;  /* 0x0000701101007387 */ /* 0x000fe20000100000 */
[----:B------:R-:W-:Y:S01]  /*0f20*/  IMAD.SHL.U32 R52, R66, 0x4, RZ ;  /* 0x0000000442347824 */ /* 0x000fe200078e00ff */
[----:B------:R-:W-:Y:S01]  /*0f30*/  LEA.HI R44, R25, R66, RZ, 0x3 ;  /* 0x00000042192c7211 */ /* 0x000fe200078f18ff */
[----:B------:R-:W-:Y:S01]  /*0f40*/  IMAD R13, R70, -0x80, R37 ;  /* 0xffffff80460d7824 */ /* 0x000fe200078e0225 */
[----:B------:R5:W-:Y:S01]  /*0f50*/  STL.U8 [R1+0x71], R17 ;  /* 0x0000711101007387 */ /* 0x000be20000100000 */
[----:B------:R-:W-:Y:S01]  /*0f60*/  IMAD.MOV.U32 R38, RZ, RZ, c[0x0][0x2a0] ;  /* 0x0000a800ff267624 */ /* 0x000fe200078e00ff */
[----:B------:R-:W-:Y:S01]  /*0f70*/  SHF.R.S32.HI R53, RZ, 0x1f, R52 ;  /* 0x0000001fff357819 */ /* 0x000fe20000011434 */
[----:B------:R-:W-:Y:S01]  /*0f80*/  IMAD.MOV.U32 R39, RZ, RZ, c[0x0][0x2a4] ;  /* 0x0000a900ff277624 */ /* 0x000fe200078e00ff */
[----:B------:R-:W-:Y:S01]  /*0f90*/  STL [R1+0x378], R18 ;  /* 0x0003781201007387 */ /* 0x000fe20000100800 */
[----:B----4-:R-:W-:Y:S01]  /*0fa0*/  IADD3 R4, P1, R54, 0x98, RZ ;  /* 0x0000009836047810 */ /* 0x010fe20007f3e0ff */
[----:B------:R-:W-:-:S02]  /*0fb0*/  IMAD.MOV.U32 R6, RZ, RZ, R16 ;  /* 0x000000ffff067224 */ /* 0x000fc400078e0010 */
[----:B------:R4:W-:Y:S01]  /*0fc0*/  STL.128 [R1+0x350], R36 ;  /* 0x0003502401007387 */ /* 0x0009e20000100c00 */
[----:B------:R-:W-:Y:S02]  /*0fd0*/  IMAD.MOV.U32 R7, RZ, RZ, R15 ;  /* 0x000000ffff077224 */ /* 0x000fe400078e000f */
[--C-:B------:R-:W-:Y:S01]  /*0fe0*/  IMAD.X R5, RZ, RZ, R55.reuse, P1 ;  /* 0x000000ffff057224 */ /* 0x100fe200008e0637 */
[C---:B------:R-:W-:Y:S01]  /*0ff0*/  IADD3 R3, P1, R54.reuse, 0xf0, RZ ;  /* 0x000000f036037810 */ /* 0x040fe20007f3e0ff */
[--C-:B---3--:R-:W-:Y:S01]  /*1000*/  IMAD.X R9, RZ, RZ, R55.reuse, P0 ;  /* 0x000000ffff097224 */ /* 0x108fe200000e0637 */
[C---:B------:R-:W-:Y:S01]  /*1010*/  IADD3 R34, P0, R54.reuse, 0x344, RZ ;  /* 0x0000034436227810 */ /* 0x040fe20007f1e0ff */
[--C-:B------:R-:W-:Y:S01]  /*1020*/  IMAD.X R15, RZ, RZ, R55.reuse, P2 ;  /* 0x000000ffff0f7224 */ /* 0x100fe200010e0637 */
[----:B------:R3:W-:Y:S01]  /*1030*/  STL.128 [R1+0x380], R4 ;  /* 0x0003800401007387 */ /* 0x0007e20000100c00 */
[--C-:B------:R-:W-:Y:S01]  /*1040*/  IMAD.X R8, RZ, RZ, R55.reuse, P1 ;  /* 0x000000ffff087224 */ /* 0x100fe200008e0637 */
[C---:B------:R-:W-:Y:S01]  /*1050*/  IADD3 R32, P1, R54.reuse, 0xd8, RZ ;  /* 0x000000d836207810 */ /* 0x040fe20007f3e0ff */
[----:B------:R-:W-:Y:S01]  /*1060*/  IMAD.X R35, RZ, RZ, R55, P0 ;  /* 0x000000ffff237224 */ /* 0x000fe200000e0637 */
[----:B------:R-:W-:-:S03]  /*1070*/  IADD3 R28, P0, R54, 0x4, RZ ;  /* 0x00000004361c7810 */ /* 0x000fc60007f1e0ff */
[--C-:B------:R-:W-:Y:S01]  /*1080*/  IMAD.X R33, RZ, RZ, R55.reuse, P1 ;  /* 0x000000ffff217224 */ /* 0x100fe200008e0637 */
[----:B------:R-:W-:Y:S01]  /*1090*/  IADD3 R30, P1, R54, 0x338, RZ ;  /* 0x00000338361e7810 */ /* 0x000fe20007f3e0ff */
[--C-:B------:R-:W-:Y:S02]  /*10a0*/  IMAD.X R29, RZ, RZ, R55.reuse, P0 ;  /* 0x000000ffff1d7224 */ /* 0x100fe400000e0637 */
[----:B------:R-:W-:Y:S01]  /*10b0*/  IMAD.MOV.U32 R22, RZ, RZ, R28 ;  /* 0x000000ffff167224 */ /* 0x000fe200078e001c */
[----:B------:R-:W-:Y:S01]  /*10c0*/  MOV R16, R30 ;  /* 0x0000001e00107202 */ /* 0x000fe20000000f00 */
[----:B------:R-:W-:Y:S01]  /*10d0*/  IMAD.X R31, RZ, RZ, R55, P1 ;  /* 0x000000ffff1f7224 */ /* 0x000fe200008e0637 */
[----:B------:R-:W-:Y:S01]  /*10e0*/  STL.128 [R1+0x3c0], R32 ;  /* 0x0003c02001007387 */ /* 0x000fe20000100c00 */
[----:B------:R-:W-:Y:S02]  /*10f0*/  IMAD.MOV.U32 R23, RZ, RZ, R29 ;  /* 0x000000ffff177224 */ /* 0x000fe400078e001d */
[----:B-----5:R-:W-:Y:S01]  /*1100*/  IMAD.MOV.U32 R17, RZ, RZ, R31 ;  /* 0x000000ffff117224 */ /* 0x020fe200078e001f */
[----:B------:R5:W-:Y:S04]  /*1110*/  STL.128 [R1+0x390], R28 ;  /* 0x0003901c01007387 */ /* 0x000be80000100c00 */
[----:B----4-:R-:W4:Y:S01]  /*1120*/  LDL R37, [R1+0x10] ;  /* 0x0000100001257983 */ /* 0x010f220000100800 */
[----:B---3--:R-:W-:Y:S01]  /*1130*/  IMAD.MOV.U32 R6, RZ, RZ, R14 ;  /* 0x000000ffff067224 */ /* 0x008fe200078e000e */
[----:B------:R-:W-:Y:S01]  /*1140*/  MOV R7, R11 ;  /* 0x0000000b00077202 */ /* 0x000fe20000000f00 */
[----:B------:R-:W-:-:S02]  /*1150*/  IMAD.MOV.U32 R4, RZ, RZ, R12 ;  /* 0x000000ffff047224 */ /* 0x000fc400078e000c */
[----:B------:R-:W-:Y:S02]  /*1160*/  IMAD.MOV.U32 R5, RZ, RZ, R9 ;  /* 0x000000ffff057224 */ /* 0x000fe400078e0009 */
[----:B------:R-:W-:-:S03]  /*1170*/  IMAD.U32 R12, RZ, RZ, UR4 ;  /* 0x00000004ff0c7e24 */ /* 0x000fc6000f8e00ff */
[----:B------:R3:W-:Y:S04]  /*1180*/  STL.128 [R1+0x3b0], R4 ;  /* 0x0003b00401007387 */ /* 0x0007e80000100c00 */
[----:B--2---:R-:W2:Y:S01]  /*1190*/  LDL.64 R74, [R1+0x3b0] ;  /* 0x0003b000014a7983 */ /* 0x004ea20000100a00 */
[----:B-----5:R-:W-:Y:S02]  /*11a0*/  IMAD.MOV.U32 R28, RZ, RZ, R12 ;  /* 0x000000ffff1c7224 */ /* 0x020fe400078e000c */
[----:B---3--:R-:W-:Y:S01]  /*11b0*/  IMAD.MOV.U32 R7, RZ, RZ, R8 ;  /* 0x000000ffff077224 */ /* 0x008fe200078e0008 */
[C---:B------:R-:W-:Y:S01]  /*11c0*/  IADD3 R8, P2, R54.reuse, 0xc0, RZ ;  /* 0x000000c036087810 */ /* 0x040fe20007f5e0ff */
[----:B------:R-:W-:Y:S01]  /*11d0*/  IMAD.MOV.U32 R4, RZ, RZ, R10 ;  /* 0x000000ffff047224 */ /* 0x000fe200078e000a */
[----:B------:R-:W-:Y:S01]  /*11e0*/  IADD3 R10, P3, R54, 0x71, RZ ;  /* 0x00000071360a7810 */ /* 0x000fe20007f7e0ff */
[----:B------:R-:W-:-:S02]  /*11f0*/  IMAD.MOV.U32 R5, RZ, RZ, R15 ;  /* 0x000000ffff057224 */ /* 0x000fc400078e000f */
[----:B------:R-:W-:Y:S01]  /*1200*/  IMAD.MOV.U32 R6, RZ, RZ, R3 ;  /* 0x000000ffff067224 */ /* 0x000fe200078e0003 */
[-C--:B------:R-:W-:Y:S01]  /*1210*/  IADD3.X R3, RZ, R55.reuse, RZ, P2, !PT ;  /* 0x00000037ff037210 */ /* 0x080fe200017fe4ff */
[----:B------:R-:W-:Y:S01]  /*1220*/  IMAD.X R9, RZ, RZ, R55, P3 ;  /* 0x000000ffff097224 */ /* 0x000fe200018e0637 */
[----:B------:R-:W-:Y:S01]  /*1230*/  IADD3 R20, P2, R54, 0xa0, RZ ;  /* 0x000000a036147810 */ /* 0x000fe20007f5e0ff */
[----:B------:R-:W-:Y:S01]  /*1240*/  IMAD.WIDE.U32 R14, R68, c[0x0][0x238], RZ ;  /* 0x00008e00440e7a25 */ /* 0x000fe200078e00ff */
[----:B------:R3:W-:Y:S02]  /*1250*/  STL.128 [R1+0x410], R4 ;  /* 0x0004100401007387 */ /* 0x0007e40000100c00 */
[----:B------:R-:W-:-:S05]  /*1260*/  IADD3.X R21, RZ, R55, RZ, P2, !PT ;  /* 0x00000037ff157210 */ /* 0x000fca00017fe4ff */
[----:B------:R5:W-:Y:S01]  /*1270*/  STL.128 [R1+0x3e0], R20 ;  /* 0x0003e01401007387 */ /* 0x000be20000100c00 */
[----:B---3--:R-:W-:Y:S01]  /*1280*/  IMAD.MOV.U32 R7, RZ, RZ, R3 ;  /* 0x000000ffff077224 */ /* 0x008fe200078e0003 */
[----:B------:R-:W-:Y:S01]  /*1290*/  SHF.R.S32.HI R3, RZ, 0x1f, R50 ;  /* 0x0000001fff037819 */ /* 0x000fe20000011432 */
[----:B------:R-:W-:Y:S01]  /*12a0*/  IMAD.MOV.U32 R6, RZ, RZ, R8 ;  /* 0x000000ffff067224 */ /* 0x000fe200078e0008 */
[----:B------:R-:W-:Y:S01]  /*12b0*/  SHF.R.S32.HI R8, RZ, 0x1f, R27 ;  /* 0x0000001fff087819 */ /* 0x000fe2000001141b */
[----:B------:R-:W-:Y:S01]  /*12c0*/  IMAD.MOV.U32 R4, RZ, RZ, R10 ;  /* 0x000000ffff047224 */ /* 0x000fe200078e000a */
[----:B------:R-:W-:Y:S01]  /*12d0*/  LEA.HI R50, R3, R50, RZ, 0x7 ;  /* 0x0000003203327211 */ /* 0x000fe200078f38ff */
[----:B------:R-:W-:Y:S01]  /*12e0*/  IMAD.MOV.U32 R5, RZ, RZ, R9 ;  /* 0x000000ffff057224 */ /* 0x000fe200078e0009 */
[----:B------:R-:W-:Y:S01]  /*12f0*/  LEA.HI R27, R8, R27, RZ, 0x7 ;  /* 0x0000001b081b7211 */ /* 0x000fe200078f38ff */
[----:B------:R-:W-:Y:S01]  /*1300*/  IMAD.MOV.U32 R3, RZ, RZ, c[0x0][0x260] ;  /* 0x00009800ff037624 */ /* 0x000fe200078e00ff */
[----:B------:R-:W-:Y:S01]  /*1310*/  IADD3 R10, P3, R54, 0x70, RZ ;  /* 0x00000070360a7810 */ /* 0x000fe20007f7e0ff */
[----:B------:R-:W-:Y:S01]  /*1320*/  IMAD.MOV.U32 R8, RZ, RZ, c[0x0][0x228] ;  /* 0x00008a00ff087624 */ /* 0x000fe200078e00ff */
[----:B------:R3:W-:Y:S02]  /*1330*/  STL.128 [R1+0x3d0], R4 ;  /* 0x0003d00401007387 */ /* 0x0007e40000100c00 */
[----:B-----5:R-:W-:Y:S01]  /*1340*/  MOV R20, R10 ;  /* 0x0000000a00147202 */ /* 0x020fe20000000f00 */
[----:B------:R-:W-:-:S04]  /*1350*/  IMAD.X R11, RZ, RZ, R55, P3 ;  /* 0x000000ffff0b7224 */ /* 0x000fc800018e0637 */
[----:B------:R-:W-:Y:S01]  /*1360*/  IMAD.MOV.U32 R21, RZ, RZ, R11 ;  /* 0x000000ffff157224 */ /* 0x000fe200078e000b */
[----:B---3--:R-:W-:Y:S01]  /*1370*/  IADD3 R7, R3, 0x7f, RZ ;  /* 0x0000007f03077810 */ /* 0x008fe20007ffe0ff */
[----:B------:R-:W-:Y:S01]  /*1380*/  IMAD.U32 R6, RZ, RZ, UR9 ;  /* 0x00000009ff067e24 */ /* 0x000fe2000f8e00ff */
[----:B------:R-:W-:Y:S02]  /*1390*/  IADD3 R3, R8, 0x1fff, RZ ;  /* 0x00001fff08037810 */ /* 0x000fe40007ffe0ff */
[----:B------:R-:W-:Y:S01]  /*13a0*/  SHF.R.S32.HI R26, RZ, 0x1f, R7 ;  /* 0x0000001fff1a7819 */ /* 0x000fe20000011407 */
[----:B------:R-:W-:Y:S01]  /*13b0*/  IMAD.MOV.U32 R30, RZ, RZ, R6 ;  /* 0x000000ffff1e7224 */ /* 0x000fe200078e0006 */
[----:B------:R-:W-:Y:S02]  /*13c0*/  SHF.R.S32.HI R24, RZ, 0x1f, R3 ;  /* 0x0000001fff187819 */ /* 0x000fe40000011403 */
[----:B------:R-:W-:Y:S01]  /*13d0*/  LEA.HI R26, R26, R7, RZ, 0x7 ;  /* 0x000000071a1a7211 */ /* 0x000fe200078f38ff */
[----:B------:R-:W-:Y:S01]  /*13e0*/  IMAD.U32 R7, RZ, RZ, UR5 ;  /* 0x00000005ff077e24 */ /* 0x000fe2000f8e00ff */
[----:B------:R-:W-:-:S02]  /*13f0*/  IADD3 R8, P0, R54, 0x340, RZ ;  /* 0x0000034036087810 */ /* 0x000fc40007f1e0ff */
[----:B------:R-:W-:Y:S01]  /*1400*/  LEA.HI R24, R24, R3, RZ, 0xd ;  /* 0x0000000318187211 */ /* 0x000fe200078f68ff */
[----:B------:R-:W-:Y:S01]  /*1410*/  IMAD.U32 R3, RZ, RZ, UR8 ;  /* 0x00000008ff037e24 */ /* 0x000fe2000f8e00ff */
[----:B------:R-:W-:Y:S01]  /*1420*/  ULDC.64 UR8, c[0x0][0x208] ;  /* 0x0000820000087ab9 */ /* 0x000fe20000000a00 */
[----:B------:R-:W-:Y:S01]  /*1430*/  IMAD.X R9, RZ, RZ, R55, P0 ;  /* 0x000000ffff097224 */ /* 0x000fe200000e0637 */
[----:B------:R-:W-:Y:S01]  /*1440*/  IADD3 R22, P0, R54, 0x348, RZ ;  /* 0x0000034836167810 */ /* 0x000fe20007f1e0ff */
[----:B------:R-:W-:Y:S01]  /*1450*/  IMAD.MOV.U32 R29, RZ, RZ, R7 ;  /* 0x000000ffff1d7224 */ /* 0x000fe200078e0007 */
[----:B------:R-:W-:Y:S01]  /*1460*/  SHF.R.S32.HI R7, RZ, 0x1f, R68 ;  /* 0x0000001fff077819 */ /* 0x000fe20000011444 */
[----:B------:R-:W-:Y:S01]  /*1470*/  IMAD.MOV.U32 R18, RZ, RZ, R8 ;  /* 0x000000ffff127224 */ /* 0x000fe200078e0008 */
[----:B------:R3:W-:Y:S01]  /*1480*/  STL.128 [R1+0x3a0], R8 ;  /* 0x0003a00801007387 */ /* 0x0007e20000100c00 */
[----:B------:R-:W-:Y:S01]  /*1490*/  IMAD.MOV.U32 R19, RZ, RZ, R9 ;  /* 0x000000ffff137224 */ /* 0x000fe200078e0009 */
[----:B------:R-:W-:Y:S01]  /*14a0*/  USHF.L.U64.HI UR10, UR8, UR10, UR9 ;  /* 0x0000000a080a7299 */ /* 0x000fe20008010209 */
[----:B------:R-:W-:Y:S01]  /*14b0*/  IMAD.MOV.U32 R31, RZ, RZ, R3 ;  /* 0x000000ffff1f7224 */ /* 0x000fe200078e0003 */
[----:B------:R-:W-:Y:S01]  /*14c0*/  USHF.L.U32 UR4, UR8, 0x5, URZ ;  /* 0x0000000508047899 */ /* 0x000fe2000800063f */
[----:B------:R-:W-:Y:S01]  /*14d0*/  IMAD R3, R7, c[0x0][0x238], RZ ;  /* 0x00008e0007037a24 */ /* 0x000fe200078e02ff */
[----:B------:R5:W-:Y:S01]  /*14e0*/  STL.128 [R1+0x3f0], R16 ;  /* 0x0003f01001007387 */ /* 0x000be20000100c00 */
[----:B------:R-:W-:-:S03]  /*14f0*/  IMAD.X R23, RZ, RZ, R55, P0 ;  /* 0x000000ffff177224 */ /* 0x000fc600000e0637 */
[----:B------:R1:W-:Y:S04]  /*1500*/  STL.128 [R1+0x80], R28 ;  /* 0x0000801c01007387 */ /* 0x0003e80000100c00 */
[----:B------:R1:W-:Y:S01]  /*1510*/  STL.128 [R1+0x400], R20 ;  /* 0x0004001401007387 */ /* 0x0003e20000100c00 */
[----:B---3--:R-:W-:Y:S01]  /*1520*/  SHF.R.S32.HI R8, RZ, 0x3, R44 ;  /* 0x00000003ff087819 */ /* 0x008fe2000001142c */
[----:B------:R-:W-:Y:S02]  /*1530*/  IMAD.U32 R10, RZ, RZ, UR4 ;  /* 0x00000004ff0a7e24 */ /* 0x000fe4000f8e00ff */
[----:B------:R-:W-:Y:S01]  /*1540*/  IMAD.U32 R11, RZ, RZ, UR10 ;  /* 0x0000000aff0b7e24 */ /* 0x000fe2000f8e00ff */
[----:B------:R-:W-:Y:S01]  /*1550*/  IADD3 R76, P0, R8, R40, RZ ;  /* 0x00000028084c7210 */ /* 0x000fe20007f1e0ff */
[----:B------:R-:W-:Y:S01]  /*1560*/  IMAD R9, R7, c[0x0][0x180], RZ ;  /* 0x0000600007097a24 */ /* 0x000fe200078e02ff */
[----:B------:R-:W-:Y:S01]  /*1570*/  ULDC.64 UR10, c[0x0][0x18] ;  /* 0x00000600000a7ab9 */ /* 0x000fe20000000a00 */
[----:B-----5:R-:W-:Y:S01]  /*1580*/  IMAD.MOV.U32 R18, RZ, RZ, R4 ;  /* 0x000000ffff127224 */ /* 0x020fe200078e0004 */
[----:B------:R-:W-:Y:S01]  /*1590*/  SHF.R.S32.HI R4, RZ, 0x1f, R8 ;  /* 0x0000001fff047819 */ /* 0x000fe20000011408 */
[----:B------:R-:W-:Y:S01]  /*15a0*/  IMAD.MOV.U32 R19, RZ, RZ, R5 ;  /* 0x000000ffff137224 */ /* 0x000fe200078e0005 */
[----:B------:R-:W-:Y:S01]  /*15b0*/  LOP3.LUT R5, R44, 0xfffffff8, RZ, 0xc0, !PT ;  /* 0xfffffff82c057812 */ /* 0x000fe200078ec0ff */
[----:B-1----:R-:W-:Y:S01]  /*15c0*/  IMAD R28, R68, c[0x0][0x23c], R3 ;  /* 0x00008f00441c7a24 */ /* 0x002fe200078e0203 */
[----:B------:R-:W-:Y:S01]  /*15d0*/  IADD3 R3, P1, R8, R41, RZ ;  /* 0x0000002908037210 */ /* 0x000fe20007f3e0ff */
[----:B------:R-:W-:Y:S01]  /*15e0*/  IMAD.MOV.U32 R16, RZ, RZ, R34 ;  /* 0x000000ffff107224 */ /* 0x000fe200078e0022 */
[-C--:B------:R-:W-:Y:S01]  /*15f0*/  LEA.HI.X.SX32 R77, R40, R4.reuse, 0x1, P0 ;  /* 0x00000004284d7211 */ /* 0x080fe200000f0eff */
[----:B------:R-:W-:Y:S01]  /*1600*/  IMAD.MOV.U32 R17, RZ, RZ, R35 ;  /* 0x000000ffff117224 */ /* 0x000fe200078e0023 */
[----:B------:R-:W-:Y:S01]  /*1610*/  LEA.HI.X.SX32 R6, R41, R4, 0x1, P1 ;  /* 0x0000000429067211 */ /* 0x000fe200008f0eff */
[----:B------:R-:W-:Y:S01]  /*1620*/  IMAD.IADD R4, R66, 0x1, -R5 ;  /* 0x0000000142047824 */ /* 0x000fe200078e0a05 */
[----:B------:R1:W-:Y:S01]  /*1630*/  STL.64 [R1+0xa8], R10 ;  /* 0x0000a80a01007387 */ /* 0x0003e20000100a00 */
[----:B------:R-:W-:Y:S01]  /*1640*/  IMAD.WIDE.U32 R30, R68, c[0x0][0x270], R52 ;  /* 0x00009c00441e7a25 */ /* 0x000fe200078e0034 */
[----:B------:R-:W-:-:S02]  /*1650*/  UIADD3 UR5, UP0, UR10, 0x8080, URZ ;  /* 0x000080800a057890 */ /* 0x000fc4000ff1e03f */
[----:B------:R3:W-:Y:S01]  /*1660*/  STL.128 [R1+0x420], R16 ;  /* 0x0004201001007387 */ /* 0x0007e20000100c00 */
[----:B------:R-:W-:Y:S01]  /*1670*/  IMAD.IADD R29, R15, 0x1, R28 ;  /* 0x000000010f1d7824 */ /* 0x000fe200078e021c */
[----:B------:R-:W-:Y:S01]  /*1680*/  LEA.HI R15, R25, R66, RZ, 0x4 ;  /* 0x00000042190f7211 */ /* 0x000fe200078f20ff */
[----:B------:R-:W-:Y:S01]  /*1690*/  IMAD R5, R7, c[0x0][0x288], RZ ;  /* 0x0000a20007057a24 */ /* 0x000fe200078e02ff */
[----:B------:R-:W-:Y:S01]  /*16a0*/  MOV R28, R14 ;  /* 0x0000000e001c7202 */ /* 0x000fe20000000f00 */
[----:B------:R-:W-:Y:S01]  /*16b0*/  IMAD.WIDE.U32 R22, R68, c[0x0][0x288], R52 ;  /* 0x0000a20044167a25 */ /* 0x000fe200078e0034 */
[----:B------:R-:W-:-:S03]  /*16c0*/  SHF.R.S32.HI R12, RZ, 0x4, R15 ;  /* 0x00000004ff0c7819 */ /* 0x000fc6000001140f */
[----:B------:R-:W-:Y:S01]  /*16d0*/  IMAD.SHL.U32 R14, R8, 0x40, RZ ;  /* 0x00000040080e7824 */ /* 0x000fe200078e00ff */
[C---:B------:R-:W-:Y:S02]  /*16e0*/  LEA.HI R41, R15.reuse, R12, RZ, 0x1 ;  /* 0x0000000c0f297211 */ /* 0x040fe400078f08ff */
[----:B------:R-:W-:Y:S02]  /*16f0*/  LOP3.LUT R15, R15, 0xfffffff0, RZ, 0xc0, !PT ;  /* 0xfffffff00f0f7812 */ /* 0x000fe400078ec0ff */
[----:B------:R-:W-:Y:S02]  /*1700*/  LOP3.LUT R41, R41, 0xfffffffe, RZ, 0xc0, !PT ;  /* 0xfffffffe29297812 */ /* 0x000fe400078ec0ff */
[----:B------:R-:W-:Y:S01]  /*1710*/  LOP3.LUT R14, R14, 0x1c0, RZ, 0xc0, !PT ;  /* 0x000001c00e0e7812 */ /* 0x000fe200078ec0ff */
[----:B------:R-:W-:Y:S02]  /*1720*/  IMAD.IADD R15, R66, 0x1, -R15 ;  /* 0x00000001420f7824 */ /* 0x000fe400078e0a0f */
[----:B------:R-:W-:Y:S01]  /*1730*/  IMAD.IADD R41, R12, 0x1, -R41 ;  /* 0x000000010c297824 */ /* 0x000fe200078e0a29 */
[----:B------:R-:W-:Y:S01]  /*1740*/  SHF.R.U32.HI R45, RZ, 0x3, R14 ;  /* 0x00000003ff2d7819 */ /* 0x000fe2000001160e */
[C---:B-1----:R-:W-:Y:S01]  /*1750*/  IMAD R11, R7.reuse, c[0x0][0x270], RZ ;  /* 0x00009c00070b7a24 */ /* 0x042fe200078e02ff */
[----:B------:R-:W-:Y:S01]  /*1760*/  SHF.R.S32.HI R10, RZ, 0x1f, R67 ;  /* 0x0000001fff0a7819 */ /* 0x000fe20000011443 */
[----:B------:R-:W-:Y:S01]  /*1770*/  UIADD3.X UR4, URZ, UR11, URZ, UP0, !UPT ;  /* 0x0000000b3f047290 */ /* 0x000fe200087fe43f */
[----:B------:R-:W-:-:S02]  /*1780*/  IMAD R7, R7, c[0x0][0x210], RZ ;  /* 0x0000840007077a24 */ /* 0x000fc400078e02ff */
[C---:B------:R-:W-:Y:S01]  /*1790*/  IMAD R48, R68.reuse, c[0x0][0x274], R11 ;  /* 0x00009d0044307a24 */ /* 0x040fe200078e020b */
[----:B------:R-:W-:Y:S01]  /*17a0*/  SEL R11, R67, RZ, !P6 ;  /* 0x000000ff430b7207 */ /* 0x000fe20007000000 */
[----:B---3--:R-:W-:Y:S02]  /*17b0*/  IMAD R16, R68, c[0x0][0x184], R9 ;  /* 0x0000610044107a24 */ /* 0x008fe400078e0209 */
[----:B------:R-:W-:Y:S02]  /*17c0*/  IMAD.SHL.U32 R9, R4, 0x8, RZ ;  /* 0x0000000804097824 */ /* 0x000fe400078e00ff */
[----:B------:R-:W-:Y:S02]  /*17d0*/  IMAD.IADD R49, R31, 0x1, R48 ;  /* 0x000000011f317824 */ /* 0x000fe400078e0230 */
[--C-:B------:R-:W-:Y:S01]  /*17e0*/  IMAD.MOV.U32 R72, RZ, RZ, R9.reuse ;  /* 0x000000ffff487224 */ /* 0x100fe200078e0009 */
[----:B------:R-:W-:Y:S01]  /*17f0*/  SHF.R.S32.HI R73, RZ, 0x1f, R9 ;  /* 0x0000001fff497819 */ /* 0x000fe20000011409 */
[----:B------:R-:W-:Y:S01]  /*1800*/  IMAD R18, R68, c[0x0][0x28c], R5 ;  /* 0x0000a30044127a24 */ /* 0x000fe200078e0205 */
[----:B------:R1:W-:Y:S01]  /*1810*/  STL.64 [R1+0x338], R8 ;  /* 0x0003380801007387 */ /* 0x0003e20000100a00 */
[----:B------:R-:W-:Y:S01]  /*1820*/  IMAD.MOV.U32 R48, RZ, RZ, R30 ;  /* 0x000000ffff307224 */ /* 0x000fe200078e001e */
[----:B------:R-:W-:Y:S01]  /*1830*/  SEL R30, R10, RZ, !P6 ;  /* 0x000000ff0a1e7207 */ /* 0x000fe20007000000 */
[----:B------:R-:W-:Y:S01]  /*1840*/  IMAD.WIDE.U32 R20, R68, c[0x0][0x180], R72 ;  /* 0x0000600044147a25 */ /* 0x000fe200078e0048 */
[----:B------:R-:W-:Y:S01]  /*1850*/  LOP3.LUT R12, R14, 0x38, R9, 0xf8, !PT ;  /* 0x000000380e0c7812 */ /* 0x000fe200078ef809 */
[----:B------:R-:W4:Y:S01]  /*1860*/  LDL R36, [R1+0x338] ;  /* 0x0003380001247983 */ /* 0x000f220000100800 */
[----:B------:R-:W-:Y:S01]  /*1870*/  ISETP.GE.AND P2, PT, R9, c[0x0][0x16c], PT ;  /* 0x00005b0009007a0c */ /* 0x000fe20003f46270 */
[----:B------:R-:W-:Y:S01]  /*1880*/  IMAD.IADD R19, R23, 0x1, R18 ;  /* 0x0000000117137824 */ /* 0x000fe200078e0212 */
[----:B------:R-:W-:Y:S01]  /*1890*/  MOV R18, R22 ;  /* 0x0000001600127202 */ /* 0x000fe20000000f00 */
[----:B------:R-:W-:Y:S01]  /*18a0*/  IMAD.IADD R17, R21, 0x1, R16 ;  /* 0x0000000115117824 */ /* 0x000fe200078e0210 */
[----:B------:R-:W-:Y:S01]  /*18b0*/  LOP3.LUT R45, R12, R45, RZ, 0x3c, !PT ;  /* 0x0000002d0c2d7212 */ /* 0x000fe200078e3cff */
[----:B------:R-:W-:Y:S01]  /*18c0*/  IMAD.MOV.U32 R16, RZ, RZ, R20 ;  /* 0x000000ffff107224 */ /* 0x000fe200078e0014 */
[----:B------:R-:W-:Y:S01]  /*18d0*/  SHF.R.S32.HI R21, RZ, 0x1f, R66 ;  /* 0x0000001fff157819 */ /* 0x000fe20000011442 */
[----:B------:R-:W-:Y:S01]  /*18e0*/  IMAD R22, R30, c[0x0][0x188], RZ ;  /* 0x000062001e167a24 */ /* 0x000fe200078e02ff */
[----:B------:R-:W-:Y:S01]  /*18f0*/  SEL R20, RZ, 0x1, P2 ;  /* 0x00000001ff147807 */ /* 0x000fe20001000000 */
[----:B------:R-:W-:-:S04]  /*1900*/  IMAD.WIDE.U32 R16, R11, c[0x0][0x188], R16 ;  /* 0x000062000b107a25 */ /* 0x000fc800078e0010 */
[----:B------:R-:W-:Y:S01]  /*1910*/  IMAD R22, R11, c[0x0][0x18c], R22 ;  /* 0x000063000b167a24 */ /* 0x000fe200078e0216 */
[----:B------:R3:W-:Y:S01]  /*1920*/  STL.U8 [R1+0x341], R20 ;  /* 0x0003411401007387 */ /* 0x0007e20000100000 */
[----:B------:R-:W-:Y:S02]  /*1930*/  IMAD R32, R30, c[0x0][0x240], RZ ;  /* 0x000090001e207a24 */ /* 0x000fe400078e02ff */
[----:B------:R-:W-:Y:S01]  /*1940*/  IMAD.IADD R5, R13, 0x1, -R8 ;  /* 0x000000010d057824 */ /* 0x000fe200078e0a08 */
[----:B------:R-:W5:Y:S01]  /*1950*/  LDL.U8 R35, [R1+0x341] ;  /* 0x0003410001237983 */ /* 0x000f620000100000 */
[----:B------:R-:W-:Y:S01]  /*1960*/  IMAD.IADD R23, R17, 0x1, R22 ;  /* 0x0000000111177824 */ /* 0x000fe200078e0216 */
[----:B------:R-:W-:Y:S01]  /*1970*/  MOV R22, R16 ;  /* 0x0000001000167202 */ /* 0x000fe20000000f00 */
[----:B------:R-:W-:Y:S01]  /*1980*/  IMAD.SHL.U32 R13, R2, 0x40, RZ ;  /* 0x00000040020d7824 */ /* 0x000fe200078e00ff */
[----:B------:R-:W-:Y:S01]  /*1990*/  SHF.R.S32.HI R16, RZ, 0x1f, R15 ;  /* 0x0000001fff107819 */ /* 0x000fe2000001140f */
[----:B------:R-:W-:Y:S01]  /*19a0*/  IMAD.WIDE.U32 R28, R11, c[0x0][0x240], R28 ;  /* 0x000090000b1c7a25 */ /* 0x000fe200078e001c */
[----:B-1----:R-:W-:-:S02]  /*19b0*/  LEA.HI R8, R25, R66, RZ, 0x6 ;  /* 0x0000004219087211 */ /* 0x002fc400078f30ff */
[--C-:B------:R-:W-:Y:S01]  /*19c0*/  SHF.R.S32.HI R12, RZ, 0x1f, R13.reuse ;  /* 0x0000001fff0c7819 */ /* 0x100fe2000001140d */
[----:B------:R-:W-:Y:S01]  /*19d0*/  IMAD R32, R11, c[0x0][0x244], R32 ;  /* 0x000091000b207a24 */ /* 0x000fe200078e0220 */
[----:B------:R-:W-:Y:S01]  /*19e0*/  IADD3 R39, P1, P0, R66, R28, R13 ;  /* 0x0000001c42277210 */ /* 0x000fe2000783e00d */
[----:B------:R-:W-:Y:S01]  /*19f0*/  IMAD R14, R6, c[0x0][0x178], RZ ;  /* 0x00005e00060e7a24 */ /* 0x000fe200078e02ff */
[----:B------:R-:W-:Y:S01]  /*1a00*/  LEA.HI R43, R16, R15, RZ, 0x3 ;  /* 0x0000000f102b7211 */ /* 0x000fe200078f18ff */
[----:B------:R-:W-:Y:S02]  /*1a10*/  IMAD.IADD R32, R29, 0x1, R32 ;  /* 0x000000011d207824 */ /* 0x000fe400078e0220 */
[----:B------:R-:W-:Y:S01]  /*1a20*/  IMAD R13, R3, c[0x0][0x17c], R14 ;  /* 0x00005f00030d7a24 */ /* 0x000fe200078e020e */
[----:B------:R-:W-:Y:S01]  /*1a30*/  LOP3.LUT R42, R43, 0xfffffff8, RZ, 0xc0, !PT ;  /* 0xfffffff82b2a7812 */ /* 0x000fe200078ec0ff */
[----:B------:R-:W-:Y:S01]  /*1a40*/  IMAD.WIDE.U32 R16, R3, c[0x0][0x178], R22 ;  /* 0x00005e0003107a25 */ /* 0x000fe200078e0016 */
[----:B------:R-:W-:-:S03]  /*1a50*/  IADD3.X R32, R21, R32, R12, P1, P0 ;  /* 0x0000002015207210 */ /* 0x000fc60000fe040c */
[----:B------:R-:W-:Y:S01]  /*1a60*/  IMAD.SHL.U32 R8, R8, 0x8, RZ ;  /* 0x0000000808087824 */ /* 0x000fe200078e00ff */
[----:B------:R-:W-:Y:S01]  /*1a70*/  LEA R12, P0, R16, c[0x0][0x160], 0x1 ;  /* 0x00005800100c7a11 */ /* 0x000fe200078008ff */
[----:B------:R-:W-:Y:S01]  /*1a80*/  IMAD.IADD R13, R17, 0x1, R13 ;  /* 0x00000001110d7824 */ /* 0x000fe200078e020d */
[----:B---3--:R-:W3:Y:S01]  /*1a90*/  LDL.128 R20, [R1+0x80] ;  /* 0x0000800001147983 */ /* 0x008ee20000100c00 */
[C---:B------:R-:W-:Y:S01]  /*1aa0*/  IMAD R14, R30.reuse, c[0x0][0x278], RZ ;  /* 0x00009e001e0e7a24 */ /* 0x040fe200078e02ff */
[----:B------:R-:W-:Y:S01]  /*1ab0*/  LOP3.LUT R45, R45, 0xfffffe00, R8, 0xf8, !PT ;  /* 0xfffffe002d2d7812 */ /* 0x000fe200078ef808 */
[----:B------:R-:W-:Y:S01]  /*1ac0*/  IMAD R8, R30, c[0x0][0x290], RZ ;  /* 0x0000a4001e087a24 */ /* 0x000fe200078e02ff */
[----:B------:R-:W-:Y:S01]  /*1ad0*/  LEA.HI.X R13, R16, c[0x0][0x164], R13, 0x1, P0 ;  /* 0x00005900100d7a11 */ /* 0x000fe200000f0c0d */
[----:B------:R-:W-:Y:S01]  /*1ae0*/  IMAD.U32 R28, RZ, RZ, UR5 ;  /* 0x00000005ff1c7e24 */ /* 0x000fe2000f8e00ff */
[----:B------:R-:W-:Y:S01]  /*1af0*/  SHF.R.S32.HI R16, RZ, 0x1f, R2 ;  /* 0x0000001fff107819 */ /* 0x000fe20000011402 */
[----:B------:R-:W-:-:S04]  /*1b00*/  IMAD.WIDE.U32 R48, R11, c[0x0][0x278], R48 ;  /* 0x00009e000b307a25 */ /* 0x000fc800078e0030 */
[----:B------:R-:W-:-:S04]  /*1b10*/  IMAD.WIDE.U32 R18, R11, c[0x0][0x290], R18 ;  /* 0x0000a4000b127a25 */ /* 0x000fc800078e0012 */
[----:B------:R-:W-:Y:S02]  /*1b20*/  IMAD.U32 R29, RZ, RZ, UR4 ;  /* 0x00000004ff1d7e24 */ /* 0x000fe4000f8e00ff */
[----:B------:R-:W-:Y:S02]  /*1b30*/  IMAD.IADD R42, R15, 0x1, -R42 ;  /* 0x000000010f2a7824 */ /* 0x000fe400078e0a2a */
[----:B------:R-:W-:Y:S02]  /*1b40*/  IMAD R56, R68, c[0x0][0x214], R7 ;  /* 0x0000850044387a24 */ /* 0x000fe400078e0207 */
[C---:B------:R-:W-:Y:S01]  /*1b50*/  IMAD R17, R11.reuse, c[0x0][0x27c], R14 ;  /* 0x00009f000b117a24 */ /* 0x040fe200078e020e */
[C---:B------:R-:W-:Y:S01]  /*1b60*/  IADD3 R33, P1, R2.reuse, R48, RZ ;  /* 0x0000003002217210 */ /* 0x040fe20007f3e0ff */
[----:B------:R-:W-:Y:S01]  /*1b70*/  IMAD R7, R11, c[0x0][0x294], R8 ;  /* 0x0000a5000b077a24 */ /* 0x000fe200078e0208 */
[----:B------:R-:W-:Y:S01]  /*1b80*/  IADD3 R8, P0, R2, R18, RZ ;  /* 0x0000001202087210 */ /* 0x000fe20007f1e0ff */
[----:B------:R-:W-:Y:S01]  /*1b90*/  IMAD.WIDE.U32 R14, R45, 0x2, R28 ;  /* 0x000000022d0e7825 */ /* 0x000fe200078e001c */
[----:B------:R-:W-:-:S02]  /*1ba0*/  IADD3.X R2, R16, R49, R17, P1, !PT ;  /* 0x0000003110027210 */ /* 0x000fc40000ffe411 */
[----:B------:R-:W-:Y:S02]  /*1bb0*/  IADD3.X R7, R16, R19, R7, P0, !PT ;  /* 0x0000001310077210 */ /* 0x000fe400007fe407 */
[----:B------:R1:W-:Y:S04]  /*1bc0*/  STL.128 [R1+0x90], R12 ;  /* 0x0000900c01007387 */ /* 0x0003e80000100c00 */
[----:B------:R-:W2:Y:S01]  /*1bd0*/  LDL.128 R16, [R1+0x90] ;  /* 0x0000900001107983 */ /* 0x000ea20000100c00 */
[----:B------:R-:W-:-:S04]  /*1be0*/  IMAD.WIDE.U32 R46, R68, c[0x0][0x210], R72 ;  /* 0x00008400442e7a25 */ /* 0x000fc800078e0048 */
[----:B------:R-:W-:Y:S02]  /*1bf0*/  IMAD.IADD R57, R47, 0x1, R56 ;  /* 0x000000012f397824 */ /* 0x000fe400078e0238 */
[----:B------:R-:W-:-:S04]  /*1c00*/  @P4 IMAD.HI.U32 R47, R68, c[0x0][0x24c], RZ ;  /* 0x00009300442f4a27 */ /* 0x000fc800078e00ff */
[----:B------:R-:W-:Y:S01]  /*1c10*/  IMAD.SHL.U32 R31, R4, 0x40, RZ ;  /* 0x00000040041f7824 */ /* 0x000fe200078e00ff */
[----:B------:R-:W-:Y:S01]  /*1c20*/  LEA.HI R53, R25, R66, RZ, 0x7 ;  /* 0x0000004219357211 */ /* 0x000fe200078f38ff */
[----:B------:R-:W-:Y:S01]  /*1c30*/  IMAD R30, R30, c[0x0][0x218], RZ ;  /* 0x000086001e1e7a24 */ /* 0x000fe200078e02ff */
[----:B------:R-:W-:Y:S02]  /*1c40*/  @P4 SHF.R.U32.HI R47, RZ, c[0x0][0x250], R47 ;  /* 0x00009400ff2f4a19 */ /* 0x000fe4000001162f */
[----:B------:R-:W-:Y:S02]  /*1c50*/  LOP3.LUT R31, R31, 0x1c0, RZ, 0xc0, !PT ;  /* 0x000001c01f1f7812 */ /* 0x000fe400078ec0ff */
[----:B------:R-:W-:Y:S01]  /*1c60*/  @!P4 MOV R47, R68 ;  /* 0x00000044002fc202 */ /* 0x000fe20000000f00 */
[----:B------:R-:W-:Y:S01]  /*1c70*/  IMAD.MOV.U32 R56, RZ, RZ, R46 ;  /* 0x000000ffff387224 */ /* 0x000fe200078e002e */
[----:B------:R-:W-:Y:S02]  /*1c80*/  SHF.R.S32.HI R48, RZ, 0x7, R53 ;  /* 0x00000007ff307819 */ /* 0x000fe40000011435 */
[----:B------:R-:W-:-:S02]  /*1c90*/  SHF.R.U32.HI R40, RZ, 0x3, R31 ;  /* 0x00000003ff287819 */ /* 0x000fc4000001161f */
[----:B------:R-:W-:Y:S01]  /*1ca0*/  LEA R60, P0, R39, c[0x0][0x220], 0x2 ;  /* 0x00008800273c7a11 */ /* 0x000fe200078010ff */
[----:B-1----:R-:W-:Y:S01]  /*1cb0*/  IMAD R12, R11, c[0x0][0x21c], R30 ;  /* 0x000087000b0c7a24 */ /* 0x002fe200078e021e */
[----:B------:R-:W-:Y:S02]  /*1cc0*/  LOP3.LUT R15, R31, 0x8, R44, 0xf8, !PT ;  /* 0x000000081f0f7812 */ /* 0x000fe400078ef82c */
[----:B------:R-:W-:Y:S01]  /*1cd0*/  SHF.R.S32.HI R30, RZ, 0x1f, R47 ;  /* 0x0000001fff1e7819 */ /* 0x000fe2000001142f */
[----:B------:R-:W-:Y:S01]  /*1ce0*/  IMAD R13, R41, 0x2, R48 ;  /* 0x00000002290d7824 */ /* 0x000fe200078e0230 */
[----:B------:R-:W-:Y:S01]  /*1cf0*/  LOP3.LUT R34, R15, R40, RZ, 0x3c, !PT ;  /* 0x000000280f227212 */ /* 0x000fe200078e3cff */
[----:B------:R-:W-:Y:S01]  /*1d00*/  IMAD.WIDE.U32 R56, R11, c[0x0][0x218], R56 ;  /* 0x000086000b387a25 */ /* 0x000fe200078e0038 */
[----:B------:R-:W-:Y:S02]  /*1d10*/  LEA.HI.X R61, R39, c[0x0][0x224], R32, 0x2, P0 ;  /* 0x00008900273d7a11 */ /* 0x000fe400000f1420 */
[----:B------:R-:W-:Y:S01]  /*1d20*/  LEA R64, P0, R8, c[0x0][0x280], 0x2 ;  /* 0x0000a00008407a11 */ /* 0x000fe200078010ff */
[----:B------:R-:W-:-:S02]  /*1d30*/  IMAD R14, R30, c[0x0][0x1e0], RZ ;  /* 0x000078001e0e7a24 */ /* 0x000fc400078e02ff */
[----:B------:R-:W-:Y:S01]  /*1d40*/  IMAD.U32 R39, R13, 0x200, R34 ;  /* 0x000002000d277824 */ /* 0x000fe200078e0022 */
[----:B------:R-:W-:Y:S01]  /*1d50*/  LEA.HI.X R65, R8, c[0x0][0x284], R7, 0x2, P0 ;  /* 0x0000a10008417a11 */ /* 0x000fe200000f1407 */
[----:B------:R-:W-:Y:S02]  /*1d60*/  IMAD.IADD R57, R57, 0x1, R12 ;  /* 0x0000000139397824 */ /* 0x000fe400078e020c */
[C---:B------:R-:W-:Y:S02]  /*1d70*/  IMAD R14, R47.reuse, c[0x0][0x1e4], R14 ;  /* 0x000079002f0e7a24 */ /* 0x040fe400078e020e */
[----:B------:R-:W-:Y:S01]  /*1d80*/  IMAD.WIDE.U32 R12, R47, c[0x0][0x1e0], R72 ;  /* 0x000078002f0c7a25 */ /* 0x000fe200078e0048 */
[----:B------:R-:W-:-:S03]  /*1d90*/  SEL R10, R10, RZ, !P5 ;  /* 0x000000ff0a0a7207 */ /* 0x000fc60006800000 */
[----:B------:R-:W-:Y:S02]  /*1da0*/  IMAD R6, R6, c[0x0][0x208], RZ ;  /* 0x0000820006067a24 */ /* 0x000fe400078e02ff */
[----:B------:R-:W-:Y:S01]  /*1db0*/  IMAD.MOV.U32 R8, RZ, RZ, 0x2 ;  /* 0x00000002ff087424 */ /* 0x000fe200078e00ff */
[----:B------:R-:W-:Y:S01]  /*1dc0*/  LEA R34, P0, R33, c[0x0][0x258], 0x2 ;  /* 0x0000960021227a11 */ /* 0x000fe200078010ff */
[----:B------:R-:W-:Y:S02]  /*1dd0*/  IMAD.IADD R13, R13, 0x1, R14 ;  /* 0x000000010d0d7824 */ /* 0x000fe400078e020e */
[C---:B------:R-:W-:Y:S02]  /*1de0*/  IMAD R6, R3.reuse, c[0x0][0x20c], R6 ;  /* 0x0000830003067a24 */ /* 0x040fe400078e0206 */
[----:B------:R-:W-:Y:S01]  /*1df0*/  IMAD.WIDE.U32 R56, R3, c[0x0][0x208], R56 ;  /* 0x0000820003387a25 */ /* 0x000fe200078e0038 */
[----:B------:R-:W-:-:S03]  /*1e00*/  SEL R11, R67, RZ, !P5 ;  /* 0x000000ff430b7207 */ /* 0x000fc60006800000 */
[----:B------:R-:W-:Y:S01]  /*1e10*/  IMAD.WIDE.U32 R14, R39, R8, c[0x0][0x18] ;  /* 0x00000600270e7625 */ /* 0x000fe200078e0008 */
[----:B------:R-:W-:Y:S02]  /*1e20*/  LEA.HI.X R33, R33, c[0x0][0x25c], R2, 0x2, P0 ;  /* 0x0000970021217a11 */ /* 0x000fe400000f1402 */
[----:B------:R-:W-:Y:S01]  /*1e30*/  LEA R32, P1, R56, c[0x0][0x1f0], 0x1 ;  /* 0x00007c0038207a11 */ /* 0x000fe200078208ff */
[----:B------:R-:W-:Y:S02]  /*1e40*/  IMAD.IADD R6, R57, 0x1, R6 ;  /* 0x0000000139067824 */ /* 0x000fe400078e0206 */
[----:B------:R-:W-:Y:S01]  /*1e50*/  IMAD R62, R10, c[0x0][0x1e8], RZ ;  /* 0x00007a000a3e7a24 */ /* 0x000fe200078e02ff */
[----:B------:R-:W-:Y:S02]  /*1e60*/  IADD3 R58, P0, R14, 0x4080, RZ ;  /* 0x000040800e3a7810 */ /* 0x000fe40007f1e0ff */
[C---:B------:R-:W-:Y:S02]  /*1e70*/  ISETP.GE.AND P5, PT, R5.reuse, 0x1, PT ;  /* 0x000000010500780c */ /* 0x040fe40003fa6270 */
[----:B------:R-:W-:-:S02]  /*1e80*/  ISETP.GE.AND P4, PT, R5, 0x21, PT ;  /* 0x000000210500780c */ /* 0x000fc40003f86270 */
[----:B------:R-:W-:Y:S02]  /*1e90*/  ISETP.GE.AND P3, PT, R5, 0x41, PT ;  /* 0x000000410500780c */ /* 0x000fe40003f66270 */
[----:B------:R-:W-:Y:S01]  /*1ea0*/  LEA.HI R38, R25, R66, RZ, 0x2 ;  /* 0x0000004219267211 */ /* 0x000fe200078f10ff */
[C---:B------:R-:W-:Y:S02]  /*1eb0*/  IMAD R62, R11.reuse, c[0x0][0x1ec], R62 ;  /* 0x00007b000b3e7a24 */ /* 0x040fe400078e023e */
[----:B------:R-:W-:Y:S01]  /*1ec0*/  IMAD.WIDE.U32 R12, R11, c[0x0][0x1e8], R12 ;  /* 0x00007a000b0c7a25 */ /* 0x000fe200078e000c */
[--C-:B------:R-:W-:Y:S02]  /*1ed0*/  SHF.R.S32.HI R8, RZ, 0x2, R38.reuse ;  /* 0x00000002ff087819 */ /* 0x100fe40000011426 */
[----:B------:R-:W-:Y:S01]  /*1ee0*/  SHF.R.S32.HI R49, RZ, 0x1f, R38 ;  /* 0x0000001fff317819 */ /* 0x000fe20000011426 */
[----:B------:R-:W-:Y:S01]  /*1ef0*/  IMAD.WIDE R76, R70, 0x80, R76 ;  /* 0x00000080464c7825 */ /* 0x000fe200078e024c */
[----:B------:R-:W-:-:S03]  /*1f00*/  MOV R2, 0x10 ;  /* 0x0000001000027802 */ /* 0x000fc60000000f00 */
[----:B------:R-:W-:Y:S02]  /*1f10*/  IMAD.MOV.U32 R3, RZ, RZ, 0x20 ;  /* 0x00000020ff037424 */ /* 0x000fe400078e00ff */
[----:B------:R-:W-:Y:S02]  /*1f20*/  IMAD.X R59, RZ, RZ, R15, P0 ;  /* 0x000000ffff3b7224 */ /* 0x000fe400000e060f */
[----:B------:R-:W-:Y:S01]  /*1f30*/  IMAD.IADD R63, R13, 0x1, R62 ;  /* 0x000000010d3f7824 */ /* 0x000fe200078e023e */
[----:B------:R-:W-:Y:S01]  /*1f40*/  LEA.HI R49, R49, R8, RZ, 0x3 ;  /* 0x0000000831317211 */ /* 0x000fe200078f18ff */
[----:B------:R-:W-:Y:S01]  /*1f50*/  IMAD.MOV.U32 R62, RZ, RZ, R12 ;  /* 0x000000ffff3e7224 */ /* 0x000fe200078e000c */
[----:B------:R-:W-:Y:S02]  /*1f60*/  UIADD3 UR5, UP1, UR10, 0x80, URZ ;  /* 0x000000800a057890 */ /* 0x000fe4000ff3e03f */
[----:B------:R-:W-:Y:S01]  /*1f70*/  LOP3.LUT R49, R49, 0xfffffff8, RZ, 0xc0, !PT ;  /* 0xfffffff831317812 */ /* 0x000fe200078ec0ff */
[----:B------:R-:W-:Y:S01]  /*1f80*/  IMAD.WIDE.U32 R62, R76, c[0x0][0x1d8], R62 ;  /* 0x000076004c3e7a25 */ /* 0x000fe200078e003e */
[----:B------:R-:W-:-:S02]  /*1f90*/  UIADD3 UR14, UP0, UR10, 0x4080, URZ ;  /* 0x000040800a0e7890 */ /* 0x000fc4000ff1e03f */
[----:B------:R-:W-:Y:S01]  /*1fa0*/  UIADD3.X UR4, URZ, UR11, URZ, UP1, !UPT ;  /* 0x0000000b3f047290 */ /* 0x000fe20008ffe43f */
[----:B------:R-:W-:Y:S01]  /*1fb0*/  IMAD.IADD R49, R8, 0x1, -R49 ;  /* 0x0000000108317824 */ /* 0x000fe200078e0a31 */
[----:B------:R-:W-:Y:S01]  /*1fc0*/  UIADD3.X UR12, URZ, UR11, URZ, UP0, !UPT ;  /* 0x0000000b3f0c7290 */ /* 0x000fe200087fe43f */
[----:B------:R-:W-:-:S03]  /*1fd0*/  IMAD.U32 R12, RZ, RZ, UR5 ;  /* 0x00000005ff0c7e24 */ /* 0x000fc6000f8e00ff */
[----:B------:R-:W-:Y:S01]  /*1fe0*/  IMAD.U32 R13, RZ, RZ, UR4 ;  /* 0x00000004ff0d7e24 */ /* 0x000fe2000f8e00ff */
[----:B------:R-:W-:Y:S01]  /*1ff0*/  ULDC.64 UR4, c[0x0][0x1d8] ;  /* 0x0000760000047ab9 */ /* 0x000fe20000000a00 */
[----:B------:R-:W-:Y:S01]  /*2000*/  IMAD.U32 R14, RZ, RZ, UR14 ;  /* 0x0000000eff0e7e24 */ /* 0x000fe2000f8e00ff */
[----:B------:R-:W-:Y:S01]  /*2010*/  USHF.L.U32 UR14, UR4, 0x6, URZ ;  /* 0x00000006040e7899 */ /* 0x000fe2000800063f */
[----:B------:R-:W-:Y:S01]  /*2020*/  IMAD.U32 R15, RZ, RZ, UR12 ;  /* 0x0000000cff0f7e24 */ /* 0x000fe2000f8e00ff */
[----:B------:R-:W-:Y:S01]  /*2030*/  UMOV UR12, 0x6 ;  /* 0x00000006000c7882 */ /* 0x000fe20000000000 */
[----:B------:R-:W-:Y:S01]  /*2040*/  SHF.L.U32 R46, R45, 0x1, RZ ;  /* 0x000000012d2e7819 */ /* 0x000fe200000006ff */
[----:B------:R-:W-:Y:S01]  /*2050*/  USHF.L.U64.HI UR18, UR4, UR12, UR5 ;  /* 0x0000000c04127299 */ /* 0x000fe20008010205 */
[----:B------:R-:W-:Y:S01]  /*2060*/  LEA.HI R25, R25, R66, RZ, 0x5 ;  /* 0x0000004219197211 */ /* 0x000fe200078f28ff */
[----:B------:R1:W-:Y:S01]  /*2070*/  STL.128 [R1+0x30], R12 ;  /* 0x0000300c01007387 */ /* 0x0003e20000100c00 */
[----:B------:R-:W-:-:S02]  /*2080*/  UIADD3 UR15, UP0, UR10, 0x18480, URZ ;  /* 0x000184800a0f7890 */ /* 0x000fc4000ff1e03f */
[----:B------:R-:W-:Y:S01]  /*2090*/  SHF.R.S32.HI R8, RZ, 0x1f, R25 ;  /* 0x0000001fff087819 */ /* 0x000fe20000011419 */
[----:B------:R-:W-:Y:S02]  /*20a0*/  ULDC UR4, c[0x0][0x1c] ;  /* 0x0000070000047ab9 */ /* 0x000fe40000000800 */
[----:B------:R-:W-:Y:S01]  /*20b0*/  UIADD3.X UR5, URZ, UR4, URZ, UP0, !UPT ;  /* 0x000000043f057290 */ /* 0x000fe200087fe43f */
[----:B------:R-:W-:Y:S01]  /*20c0*/  IMAD.U32 R80, RZ, RZ, UR15 ;  /* 0x0000000fff507e24 */ /* 0x000fe2000f8e00ff */
[----:B------:R-:W-:-:S04]  /*20d0*/  UIADD3 UR15, UP0, UR10, 0x20880, URZ ;  /* 0x000208800a0f7890 */ /* 0x000fc8000ff1e03f */
[----:B------:R-:W-:Y:S01]  /*20e0*/  IMAD.U32 R81, RZ, RZ, UR5 ;  /* 0x00000005ff517e24 */ /* 0x000fe2000f8e00ff */
[----:B------:R-:W-:Y:S01]  /*20f0*/  UIADD3.X UR5, URZ, UR11, URZ, UP0, !UPT ;  /* 0x0000000b3f057290 */ /* 0x000fe200087fe43f */
[----:B-1----:R-:W-:Y:S02]  /*2100*/  SHF.R.S32.HI R14, RZ, 0x7, R50 ;  /* 0x00000007ff0e7819 */ /* 0x002fe40000011432 */
[----:B------:R-:W-:Y:S02]  /*2110*/  SHF.R.S32.HI R26, RZ, 0x7, R26 ;  /* 0x00000007ff1a7819 */ /* 0x000fe4000001141a */
[----:B------:R-:W-:-:S03]  /*2120*/  LEA.HI R53, R53, R48, RZ, 0x1 ;  /* 0x0000003035357211 */ /* 0x000fc600078f08ff */
[----:B------:R-:W-:Y:S01]  /*2130*/  STL [R1+0xc8], R26 ;  /* 0x0000c81a01007387 */ /* 0x000fe20000100800 */
[----:B------:R-:W-:-:S03]  /*2140*/  LOP3.LUT R53, R53, 0xfffffffe, RZ, 0xc0, !PT ;  /* 0xfffffffe35357812 */ /* 0x000fc600078ec0ff */
[----:B------:R-:W-:Y:S01]  /*2150*/  STL [R1+0xe0], R26 ;  /* 0x0000e01a01007387 */ /* 0x000fe20000100800 */
[----:B------:R-:W-:Y:S01]  /*2160*/  IMAD R30, R30, c[0x0][0x1b0], RZ ;  /* 0x00006c001e1e7a24 */ /* 0x000fe200078e02ff */
[----:B------:R-:W-:Y:S01]  /*2170*/  UIADD3 UR17, UP1, UR10, 0x18880, URZ ;  /* 0x000188800a117890 */ /* 0x000fe2000ff3e03f */
[----:B------:R-:W-:-:S04]  /*2180*/  IMAD.WIDE.U32 R72, R47, c[0x0][0x1b0], R72 ;  /* 0x00006c002f487a25 */ /* 0x000fc800078e0048 */
[----:B------:R-:W-:Y:S01]  /*2190*/  IMAD R47, R47, c[0x0][0x1b4], R30 ;  /* 0x00006d002f2f7a24 */ /* 0x000fe200078e021e */
[----:B------:R-:W-:Y:S01]  /*21a0*/  UIADD3.X UR16, URZ, UR11, URZ, UP1, !UPT ;  /* 0x0000000b3f107290 */ /* 0x000fe20008ffe43f */
[----:B------:R-:W-:Y:S02]  /*21b0*/  IMAD.SHL.U32 R43, R43, 0x40, RZ ;  /* 0x000000402b2b7824 */ /* 0x000fe400078e00ff */
[----:B------:R-:W-:Y:S02]  /*21c0*/  IMAD.IADD R73, R73, 0x1, R47 ;  /* 0x0000000149497824 */ /* 0x000fe400078e022f */
[----:B------:R-:W-:Y:S01]  /*21d0*/  IMAD R10, R10, c[0x0][0x1b8], RZ ;  /* 0x00006e000a0a7a24 */ /* 0x000fe200078e02ff */
[----:B------:R-:W-:Y:S01]  /*21e0*/  LOP3.LUT R43, R43, 0xfffffe00, RZ, 0xc0, !PT ;  /* 0xfffffe002b2b7812 */ /* 0x000fe200078ec0ff */
[----:B------:R1:W-:Y:S01]  /*21f0*/  STL [R1+0x78], R14 ;  /* 0x0000780e01007387 */ /* 0x0003e20000100800 */
[----:B------:R-:W-:-:S04]  /*2200*/  IMAD.WIDE.U32 R72, R11, c[0x0][0x1b8], R72 ;  /* 0x00006e000b487a25 */ /* 0x000fc800078e0048 */
[----:B------:R-:W-:Y:S02]  /*2210*/  IMAD R10, R11, c[0x0][0x1bc], R10 ;  /* 0x00006f000b0a7a24 */ /* 0x000fe400078e020a */
[----:B------:R-:W-:Y:S02]  /*2220*/  IMAD.U32 R15, RZ, RZ, UR16 ;  /* 0x00000010ff0f7e24 */ /* 0x000fe4000f8e00ff */
[----:B------:R-:W-:Y:S02]  /*2230*/  IMAD R11, R77, c[0x0][0x1a8], RZ ;  /* 0x00006a004d0b7a24 */ /* 0x000fe400078e02ff */
[----:B------:R-:W-:Y:S01]  /*2240*/  IMAD.IADD R73, R73, 0x1, R10 ;  /* 0x0000000149497824 */ /* 0x000fe200078e020a */
[----:B------:R-:W-:Y:S03]  /*2250*/  STL.64 [R1+0x100], R60 ;  /* 0x0001003c01007387 */ /* 0x000fe60000100a00 */
[----:B------:R-:W-:-:S04]  /*2260*/  IMAD.WIDE.U32 R72, R76, c[0x0][0x1a8], R72 ;  /* 0x00006a004c487a25 */ /* 0x000fc800078e0048 */
[----:B-1----:R-:W-:-:S05]  /*2270*/  IMAD.U32 R14, RZ, RZ, UR17 ;  /* 0x00000011ff0e7e24 */ /* 0x002fca000f8e00ff */
[----:B------:R-:W-:Y:S01]  /*2280*/  STL.128 [R1+0x50], R12 ;  /* 0x0000500c01007387 */ /* 0x000fe20000100c00 */
[----:B--2---:R-:W-:Y:S02]  /*2290*/  LEA.HI.X R19, R56, c[0x0][0x1f4], R6, 0x1, P1 ;  /* 0x00007d0038137a11 */ /* 0x004fe400008f0c06 */
[----:B------:R-:W-:Y:S02]  /*22a0*/  R2P PR, R42, 0x6 ;  /* 0x000000062a007804 */ /* 0x000fe40000000000 */
[----:B------:R-:W-:Y:S01]  /*22b0*/  ISETP.GE.AND P0, PT, R5, 0x61, PT ;  /* 0x000000610500780c */ /* 0x000fe20003f06270 */
[----:B------:R-:W-:Y:S02]  /*22c0*/  IMAD R5, R77, c[0x0][0x1d8], RZ ;  /* 0x000076004d057a24 */ /* 0x000fe400078e02ff */
[----:B------:R-:W-:Y:S02]  /*22d0*/  SEL R7, R3, 0xffffffe0, !P2 ;  /* 0xffffffe003077807 */ /* 0x000fe40005000000 */
[----:B------:R-:W-:-:S02]  /*22e0*/  SEL R6, R2, 0xfffffff0, !P1 ;  /* 0xfffffff002067807 */ /* 0x000fc40004800000 */
[----:B------:R-:W-:Y:S01]  /*22f0*/  R2P PR, R4, 0x6 ;  /* 0x0000000604007804 */ /* 0x000fe20000000000 */
[----:B------:R-:W-:Y:S01]  /*2300*/  IMAD R4, R76, c[0x0][0x1dc], R5 ;  /* 0x000077004c047a24 */ /* 0x000fe200078e0205 */
[----:B------:R-:W-:-:S03]  /*2310*/  ISETP.GE.OR P6, PT, R9, c[0x0][0x1cc], !P5 ;  /* 0x0000730009007a0c */ /* 0x000fc60006fc6670 */
[----:B------:R-:W-:Y:S01]  /*2320*/  SEL R5, R3, 0xffffffe0, !P2 ;  /* 0xffffffe003057807 */ /* 0x000fe20005000000 */
[----:B------:R-:W-:Y:S01]  /*2330*/  IMAD.IADD R4, R63, 0x1, R4 ;  /* 0x000000013f047824 */ /* 0x000fe200078e0204 */
[----:B------:R-:W-:-:S04]  /*2340*/  LEA R56, P2, R62, c[0x0][0x1c0], 0x1 ;  /* 0x000070003e387a11 */ /* 0x000fc800078408ff */
[----:B------:R-:W-:Y:S02]  /*2350*/  LEA.HI.X R57, R62, c[0x0][0x1c4], R4, 0x1, P2 ;  /* 0x000071003e397a11 */ /* 0x000fe400010f0c04 */
[C---:B------:R-:W-:Y:S02]  /*2360*/  SEL R4, R2.reuse, 0xfffffff0, !P1 ;  /* 0xfffffff002047807 */ /* 0x040fe40004800000 */
[----:B------:R-:W-:Y:S01]  /*2370*/  R2P PR, R49, 0x6 ;  /* 0x0000000631007804 */ /* 0x000fe20000000000 */
[----:B------:R-:W-:Y:S01]  /*2380*/  @!PT LDS RZ, [RZ] ;  /* 0x00000000fffff984 */ /* 0x000fe20000000800 */
[----:B------:R-:W-:Y:S01]  /*2390*/  @!PT LDS RZ, [RZ] ;  /* 0x00000000fffff984 */ /* 0x000fe20000000800 */
[----:B------:R-:W-:Y:S01]  /*23a0*/  @!PT LDS RZ, [RZ] ;  /* 0x00000000fffff984 */ /* 0x000fe20000000800 */
[----:B------:R1:W-:Y:S04]  /*23b0*/  LDGSTS.E.BYPASS.LTC128B.128 [R46+0x4080], [R56.64], !P6 ;  /* 0x04080000382e7fae */ /* 0x0003e8000f101d46 */
[----:B------:R-:W-:Y:S02]  /*23c0*/  SEL R3, R3, 0xffffffe0, !P2 ;  /* 0xffffffe003037807 */ /* 0x000fe40005000000 */
[----:B------:R-:W-:-:S02]  /*23d0*/  SEL R2, R2, 0xfffffff0, !P1 ;  /* 0xfffffff002027807 */ /* 0x000fc40004800000 */
[----:B------:R-:W-:Y:S02]  /*23e0*/  IADD3 R78, P2, R56, UR14, RZ ;  /* 0x0000000e384e7c10 */ /* 0x000fe4000ff5e0ff */
[----:B------:R-:W-:Y:S02]  /*23f0*/  ISETP.GE.AND P1, PT, R9, c[0x0][0x1fc], PT ;  /* 0x00007f0009007a0c */ /* 0x000fe40003f26270 */
[----:B------:R-:W-:Y:S02]  /*2400*/  IADD3.X R79, R57, UR18, RZ, P2, !PT ;  /* 0x00000012394f7c10 */ /* 0x000fe400097fe4ff */
[----:B------:R-:W-:Y:S02]  /*2410*/  SEL R50, RZ, 0x1, P1 ;  /* 0x00000001ff327807 */ /* 0x000fe40000800000 */
[C---:B------:R-:W-:Y:S02]  /*2420*/  ISETP.GE.OR P6, PT, R9.reuse, c[0x0][0x1cc], !P4 ;  /* 0x0000730009007a0c */ /* 0x040fe400067c6670 */
[----:B------:R-:W-:-:S02]  /*2430*/  ISETP.GE.OR P2, PT, R9, c[0x0][0x1cc], !P3 ;  /* 0x0000730009007a0c */ /* 0x000fc40005f46670 */
[C---:B------:R-:W-:Y:S02]  /*2440*/  ISETP.GE.OR P1, PT, R9.reuse, c[0x0][0x1cc], !P0 ;  /* 0x0000730009007a0c */ /* 0x040fe40004726670 */
[C---:B------:R-:W-:Y:S02]  /*2450*/  ISETP.GE.OR P5, PT, R9.reuse, c[0x0][0x19c], !P5 ;  /* 0x0000670009007a0c */ /* 0x040fe40006fa6670 */
[C---:B------:R-:W-:Y:S02]  /*2460*/  ISETP.GE.OR P4, PT, R9.reuse, c[0x0][0x19c], !P4 ;  /* 0x0000670009007a0c */ /* 0x040fe40006786670 */
[C---:B------:R-:W-:Y:S02]  /*2470*/  ISETP.GE.OR P3, PT, R9.reuse, c[0x0][0x19c], !P3 ;  /* 0x0000670009007a0c */ /* 0x040fe40005f66670 */
[----:B------:R-:W-:Y:S02]  /*2480*/  ISETP.GE.OR P0, PT, R9, c[0x0][0x19c], !P0 ;  /* 0x0000670009007a0c */ /* 0x000fe40004706670 */
[----:B------:R-:W-:Y:S01]  /*2490*/  SHF.R.S32.HI R62, RZ, 0x7, R27 ;  /* 0x00000007ff3e7819 */ /* 0x000fe2000001141b */
[----:B------:R-:W-:Y:S01]  /*24a0*/  IMAD.SHL.U32 R49, R49, 0x40, RZ ;  /* 0x0000004031317824 */ /* 0x000fe200078e00ff */
[----:B------:R-:W-:Y:S01]  /*24b0*/  SHF.R.S32.HI R9, RZ, 0x5, R25 ;  /* 0x00000005ff097819 */ /* 0x000fe20000011419 */
[----:B------:R-:W-:Y:S03]  /*24c0*/  STL.64 [R1+0x248], R6 ;  /* 0x0002480601007387 */ /* 0x000fe60000100a00 */
[----:B------:R-:W-:Y:S01]  /*24d0*/  LEA.HI R8, R8, R9, RZ, 0x2 ;  /* 0x0000000908087211 */ /* 0x000fe200078f10ff */
[----:B------:R-:W-:Y:S01]  /*24e0*/  STL.64 [R1+0x258], R6 ;  /* 0x0002580601007387 */ /* 0x000fe20000100a00 */
[----:B------:R-:W-:-:S02]  /*24f0*/  LOP3.LUT R27, R25, 0xffffffe0, RZ, 0xc0, !PT ;  /* 0xffffffe0191b7812 */ /* 0x000fc400078ec0ff */
[----:B------:R-:W-:Y:S01]  /*2500*/  LOP3.LUT R8, R8, 0xfffffffc, RZ, 0xc0, !PT ;  /* 0xfffffffc08087812 */ /* 0x000fe200078ec0ff */
[----:B------:R2:W-:Y:S01]  /*2510*/  STL [R1+0xa0], R62 ;  /* 0x0000a03e01007387 */ /* 0x0005e20000100800 */
[----:B-1----:R-:W-:-:S03]  /*2520*/  SHF.R.S32.HI R56, RZ, 0xd, R24 ;  /* 0x0000000dff387819 */ /* 0x002fc60000011418 */
[----:B------:R-:W-:Y:S01]  /*2530*/  IMAD.IADD R9, R9, 0x1, -R8 ;  /* 0x0000000109097824 */ /* 0x000fe200078e0a08 */
[----:B------:R-:W-:Y:S01]  /*2540*/  STL.64 [R1+0x300], R6 ;  /* 0x0003000601007387 */ /* 0x000fe20000100a00 */
[----:B------:R-:W-:Y:S02]  /*2550*/  IMAD.IADD R8, R66, 0x1, -R27 ;  /* 0x0000000142087824 */ /* 0x000fe400078e0a1b */
[----:B------:R-:W-:Y:S01]  /*2560*/  IMAD.U32 R24, RZ, RZ, UR15 ;  /* 0x0000000fff187e24 */ /* 0x000fe2000f8e00ff */
[----:B------:R-:W-:Y:S01]  /*2570*/  STL [R1+0x2d8], R7 ;  /* 0x0002d80701007387 */ /* 0x000fe20000100800 */
[----:B------:R-:W-:Y:S01]  /*2580*/  IMAD.U32 R25, RZ, RZ, UR5 ;  /* 0x00000005ff197e24 */ /* 0x000fe2000f8e00ff */
[----:B------:R-:W-:Y:S01]  /*2590*/  SHF.R.S32.HI R51, RZ, 0x1f, R8 ;  /* 0x0000001fff337819 */ /* 0x000fe20000011408 */
[----:B------:R-:W-:Y:S01]  /*25a0*/  UIADD3 UR5, UP0, UR10, 0x10080, URZ ;  /* 0x000100800a057890 */ /* 0x000fe2000ff1e03f */
[----:B------:R-:W-:Y:S01]  /*25b0*/  MOV R26, R24 ;  /* 0x00000018001a7202 */ /* 0x000fe20000000f00 */
[----:B------:R-:W-:Y:S01]  /*25c0*/  IMAD.MOV.U32 R27, RZ, RZ, R25 ;  /* 0x000000ffff1b7224 */ /* 0x000fe200078e0019 */
[----:B------:R-:W-:Y:S01]  /*25d0*/  LEA.HI R51, R51, R8, RZ, 0x2 ;  /* 0x0000000833337211 */ /* 0x000fe200078f10ff */
[----:B------:R-:W-:Y:S04]  /*25e0*/  STL [R1+0x2e8], R7 ;  /* 0x0002e80701007387 */ /* 0x000fe80000100800 */
[----:B------:R-:W-:Y:S04]  /*25f0*/  STL [R1+0x318], R7 ;  /* 0x0003180701007387 */ /* 0x000fe80000100800 */
[----:B------:R-:W-:Y:S01]  /*2600*/  STL.64 [R1+0x270], R4 ;  /* 0x0002700401007387 */ /* 0x000fe20000100a00 */
[----:B--2---:R-:W-:-:S03]  /*2610*/  IMAD.WIDE R62, R52, 0x4, R80 ;  /* 0x00000004343e7825 */ /* 0x004fc600078e0250 */
[----:B------:R-:W-:Y:S04]  /*2620*/  STL.64 [R1+0x280], R4 ;  /* 0x0002800401007387 */ /* 0x000fe80000100a00 */
[----:B------:R1:W-:Y:S01]  /*2630*/  STL.64 [R1+0xf0], R62 ;  /* 0x0000f03e01007387 */ /* 0x0003e20000100a00 */
[----:B------:R-:W-:-:S03]  /*2640*/  LOP3.LUT R49, R49, 0x1c0, RZ, 0xc0, !PT ;  /* 0x000001c031317812 */ /* 0x000fc600078ec0ff */
[----:B------:R2:W-:Y:S04]  /*2650*/  STL [R1+0xf8], R56 ;  /* 0x0000f83801007387 */ /* 0x0005e80000100800 */
[----:B------:R3:W-:Y:S01]  /*2660*/  STL.128 [R1+0x60], R24 ;  /* 0x0000601801007387 */ /* 0x0007e20000100c00 */
[----:B------:R-:W-:-:S03]  /*2670*/  UIADD3.X UR11, URZ, UR11, URZ, UP0, !UPT ;  /* 0x0000000b3f0b7290 */ /* 0x000fc600087fe43f */
[----:B------:R-:W-:Y:S04]  /*2680*/  STL.64 [R1+0x110], R8 ;  /* 0x0001100801007387 */ /* 0x000fe80000100a00 */
[----:B------:R4:W-:Y:S01]  /*2690*/  LDGSTS.E.BYPASS.LTC128B.128 [R46+0x5080], [R78.64], !P6 ;  /* 0x050800004e2e7fae */ /* 0x0009e2000f101d46 */
[----:B-1----:R-:W-:Y:S02]  /*26a0*/  IMAD.SHL.U32 R62, R9, 0x10, RZ ;  /* 0x00000010093e7824 */ /* 0x002fe400078e00ff */
[C---:B--2---:R-:W-:Y:S02]  /*26b0*/  IMAD.IADD R56, R48.reuse, 0x1, -R53 ;  /* 0x0000000130387824 */ /* 0x044fe400078e0a35 */
[----:B------:R-:W-:Y:S01]  /*26c0*/  IMAD.SHL.U32 R48, R48, 0x8, RZ ;  /* 0x0000000830307824 */ /* 0x000fe200078e00ff */
[----:B------:R-:W-:-:S02]  /*26d0*/  SHF.L.U32 R53, R41, 0x4, RZ ;  /* 0x0000000429357819 */ /* 0x000fc400000006ff */
[----:B---3--:R-:W-:Y:S01]  /*26e0*/  LEA.HI.SX32 R26, R51, R62, 0x1e ;  /* 0x0000003e331a7211 */ /* 0x008fe200078ff2ff */
[----:B------:R-:W-:Y:S01]  /*26f0*/  IMAD.U32 R51, RZ, RZ, UR5 ;  /* 0x00000005ff337e24 */ /* 0x000fe2000f8e00ff */
[----:B------:R-:W-:-:S03]  /*2700*/  LOP3.LUT R48, R48, 0x8, RZ, 0xc0, !PT ;  /* 0x0000000830307812 */ /* 0x000fc600078ec0ff */
[----:B------:R-:W-:Y:S01]  /*2710*/  IMAD.MOV.U32 R30, RZ, RZ, R51 ;  /* 0x000000ffff1e7224 */ /* 0x000fe200078e0033 */
[----:B------:R-:W-:Y:S01]  /*2720*/  SHF.R.U32.HI R51, RZ, 0x3, R49 ;  /* 0x00000003ff337819 */ /* 0x000fe20000011631 */
[----:B------:R-:W-:Y:S01]  /*2730*/  STL.64 [R1+0x120], R8 ;  /* 0x0001200801007387 */ /* 0x000fe20000100a00 */
[----:B------:R-:W-:Y:S02]  /*2740*/  LOP3.LUT R27, R31, 0x30, R62, 0xf8, !PT ;  /* 0x000000301f1b7812 */ /* 0x000fe400078ef83e */
[----:B------:R-:W-:Y:S01]  /*2750*/  LOP3.LUT R51, R51, R49, R48, 0x1e, !PT ;  /* 0x0000003133337212 */ /* 0x000fe200078e1e30 */
[----:B------:R1:W-:Y:S01]  /*2760*/  STL.64 [R1+0x130], R8 ;  /* 0x0001300801007387 */ /* 0x0003e20000100a00 */
[----:B------:R-:W-:Y:S02]  /*2770*/  IMAD.U32 R31, RZ, RZ, UR11 ;  /* 0x0000000bff1f7e24 */ /* 0x000fe4000f8e00ff */
[----:B------:R-:W-:Y:S01]  /*2780*/  IMAD.SHL.U32 R6, R41, 0x8, RZ ;  /* 0x0000000829067824 */ /* 0x000fe200078e00ff */
[----:B------:R-:W-:Y:S04]  /*2790*/  STL [R1+0x118], R56 ;  /* 0x0001183801007387 */ /* 0x000fe80000100800 */
[----:B------:R-:W-:Y:S04]  /*27a0*/  STL [R1+0x128], R56 ;  /* 0x0001283801007387 */ /* 0x000fe80000100800 */
[----:B------:R2:W-:Y:S01]  /*27b0*/  STL [R1+0x138], R56 ;  /* 0x0001383801007387 */ /* 0x0005e20000100800 */
[----:B------:R-:W-:Y:S01]  /*27c0*/  UIADD3 UR10, UP0, UR10, 0x18080, URZ ;  /* 0x000180800a0a7890 */ /* 0x000fe2000ff1e03f */
[----:B-1----:R-:W-:Y:S01]  /*27d0*/  LOP3.LUT R8, R48, 0x10, R53, 0xf8, !PT ;  /* 0x0000001030087812 */ /* 0x002fe200078ef835 */
[----:B------:R-:W-:-:S04]  /*27e0*/  IMAD.WIDE.U32 R48, R39, 0x2, R12 ;  /* 0x0000000227307825 */ /* 0x000fc800078e000c */
[----:B------:R-:W-:Y:S02]  /*27f0*/  IMAD.SHL.U32 R39, R42, 0x40, RZ ;  /* 0x000000402a277824 */ /* 0x000fe400078e00ff */
[----:B--2---:R-:W-:-:S03]  /*2800*/  IMAD.WIDE.U32 R56, R45, 0x2, R30 ;  /* 0x000000022d387825 */ /* 0x004fc600078e001e */
[----:B------:R-:W-:Y:S02]  /*2810*/  LOP3.LUT R39, R39, 0x1c0, RZ, 0xc0, !PT ;  /* 0x000001c027277812 */ /* 0x000fe400078ec0ff */
[----:B------:R-:W-:Y:S02]  /*2820*/  LOP3.LUT R45, R38, 0x7ffffffc, RZ, 0xc0, !PT ;  /* 0x7ffffffc262d7812 */ /* 0x000fe400078ec0ff */
[----:B------:R-:W-:Y:S01]  /*2830*/  LOP3.LUT R7, R39, 0x8, R6, 0xf8, !PT ;  /* 0x0000000827077812 */ /* 0x000fe200078ef806 */
[----:B------:R-:W-:Y:S01]  /*2840*/  IMAD.SHL.U32 R9, R9, 0x400, RZ ;  /* 0x0000040009097824 */ /* 0x000fe200078e00ff */
[----:B------:R-:W-:Y:S01]  /*2850*/  SHF.R.U32.HI R6, RZ, 0x3, R39 ;  /* 0x00000003ff067819 */ /* 0x000fe20000011627 */
[----:B------:R-:W-:Y:S01]  /*2860*/  IMAD.IADD R38, R66, 0x1, -R45 ;  /* 0x0000000142267824 */ /* 0x000fe200078e0a2d */
[----:B------:R-:W-:Y:S01]  /*2870*/  LOP3.LUT R27, R27, 0x8, R44, 0xf8, !PT ;  /* 0x000000081b1b7812 */ /* 0x000fe200078ef82c */
[----:B------:R-:W-:Y:S01]  /*2880*/  UIADD3.X UR4, URZ, UR4, URZ, UP0, !UPT ;  /* 0x000000043f047290 */ /* 0x000fe200087fe43f */
[----:B------:R-:W-:Y:S01]  /*2890*/  LOP3.LUT R8, R6, R8, R39, 0x1e, !PT ;  /* 0x0000000806087212 */ /* 0x000fe200078e1e27 */
[----:B------:R-:W-:Y:S01]  /*28a0*/  IMAD R38, R38, 0x2, R9 ;  /* 0x0000000226267824 */ /* 0x000fe200078e0209 */
[----:B------:R-:W-:-:S02]  /*28b0*/  LOP3.LUT R6, R7, R6, RZ, 0x3c, !PT ;  /* 0x0000000607067212 */ /* 0x000fc400078e3cff */
[----:B------:R-:W-:Y:S01]  /*28c0*/  LOP3.LUT R40, R27, R40, RZ, 0x3c, !PT ;  /* 0x000000281b287212 */ /* 0x000fe200078e3cff */
[----:B------:R-:W-:Y:S01]  /*28d0*/  IMAD.IADD R27, R38, 0x1, R51 ;  /* 0x00000001261b7824 */ /* 0x000fe200078e0233 */
[-C--:B------:R-:W-:Y:S02]  /*28e0*/  IADD3 R9, R6, R43.reuse, R9 ;  /* 0x0000002b06097210 */ /* 0x080fe40007ffe009 */
[----:B------:R-:W-:Y:S01]  /*28f0*/  LOP3.LUT R7, R8, R43, RZ, 0xfc, !PT ;  /* 0x0000002b08077212 */ /* 0x000fe200078efcff */
[----:B------:R-:W-:Y:S01]  /*2900*/  IMAD.U32 R45, RZ, RZ, UR4 ;  /* 0x00000004ff2d7e24 */ /* 0x000fe2000f8e00ff */
[----:B------:R-:W-:Y:S01]  /*2910*/  LEA R63, R41, R40, 0x9 ;  /* 0x00000028293f7211 */ /* 0x000fe200078e48ff */
[----:B------:R-:W-:Y:S01]  /*2920*/  USHF.L.U32 UR4, UR8, 0x7, URZ ;  /* 0x0000000708047899 */ /* 0x000fe2000800063f */
[----:B------:R-:W-:Y:S01]  /*2930*/  IMAD.U32 R44, RZ, RZ, UR10 ;  /* 0x0000000aff2c7e24 */ /* 0x000fe2000f8e00ff */
[----:B------:R-:W-:Y:S01]  /*2940*/  USHF.L.U64.HI UR8, UR8, UR13, UR9 ;  /* 0x0000000d08087299 */ /* 0x000fe20008010209 */
[----:B------:R-:W-:Y:S01]  /*2950*/  IMAD.WIDE.U32 R38, R27, 0x2, R14 ;  /* 0x000000021b267825 */ /* 0x000fe200078e000e */
[----:B------:R-:W-:Y:S03]  /*2960*/  STL.128 [R1+0x20], R28 ;  /* 0x0000201c01007387 */ /* 0x000fe60000100c00 */
[----:B------:R-:W-:Y:S01]  /*2970*/  IMAD R6, R76, c[0x0][0x1ac], R11 ;  /* 0x00006b004c067a24 */ /* 0x000fe200078e020b */
[----:B------:R1:W-:Y:S01]  /*2980*/  STL.128 [R1+0x40], R28 ;  /* 0x0000401c01007387 */ /* 0x0003e20000100c00 */
[----:B------:R-:W-:-:S04]  /*2990*/  IMAD.WIDE.U32 R4, R9, 0x2, R28 ;  /* 0x0000000209047825 */ /* 0x000fc800078e001c */
[----:B------:R-:W-:Y:S01]  /*29a0*/  IMAD.WIDE.U32 R10, R7, 0x2, R28 ;  /* 0x00000002070a7825 */ /* 0x000fe200078e001c */
[----:B------:R2:W-:Y:S03]  /*29b0*/  STL.64 [R1+0x2a0], R38 ;  /* 0x0002a02601007387 */ /* 0x0005e60000100a00 */
[----:B------:R-:W-:-:S04]  /*29c0*/  IMAD.WIDE.U32 R60, R63, 0x2, R14 ;  /* 0x000000023f3c7825 */ /* 0x000fc800078e000e */
[----:B------:R-:W-:-:S04]  /*29d0*/  IMAD.WIDE R80, R26, 0x4, R80 ;  /* 0x000000041a507825 */ /* 0x000fc800078e0250 */
[----:B------:R-:W-:-:S04]  /*29e0*/  IMAD.WIDE.U32 R40, R27, 0x2, R24 ;  /* 0x000000021b287825 */ /* 0x000fc800078e0018 */
[----:B------:R-:W-:-:S04]  /*29f0*/  IMAD.WIDE R14, R26, 0x4, R44 ;  /* 0x000000041a0e7825 */ /* 0x000fc800078e022c */
[----:B------:R-:W-:Y:S01]  /*2a00*/  IMAD.WIDE.U32 R12, R7, 0x2, R12 ;  /* 0x00000002070c7825 */ /* 0x000fe200078e000c */
[----:B-1----:R-:W-:-:S03]  /*2a10*/  IADD3 R28, P6, R78, UR14, RZ ;  /* 0x0000000e4e1c7c10 */ /* 0x002fc6000ffde0ff */
[----:B------:R-:W-:Y:S01]  /*2a20*/  IMAD.WIDE.U32 R26, R7, 0x2, R30 ;  /* 0x00000002071a7825 */ /* 0x000fe200078e001e */
[----:B------:R-:W-:-:S03]  /*2a30*/  IADD3.X R29, R79, UR18, RZ, P6, !PT ;  /* 0x000000124f1d7c10 */ /* 0x000fc6000b7fe4ff */
[----:B--2---:R-:W-:Y:S01]  /*2a40*/  IMAD.WIDE.U32 R38, R9, 0x2, R30 ;  /* 0x0000000209267825 */ /* 0x004fe200078e001e */
[----:B------:R-:W-:-:S03]  /*2a50*/  IADD3 R30, P6, R28, UR14, RZ ;  /* 0x0000000e1c1e7c10 */ /* 0x000fc6000ffde0ff */
[----:B------:R-:W-:Y:S01]  /*2a60*/  IMAD.U32 R8, RZ, RZ, UR4 ;  /* 0x00000004ff087e24 */ /* 0x000fe2000f8e00ff */
[----:B------:R-:W-:Y:S01]  /*2a70*/  ULDC.64 UR4, c[0x0][0x1a8] ;  /* 0x00006a0000047ab9 */ /* 0x000fe20000000a00 */
[----:B------:R-:W-:Y:S01]  /*2a80*/  IMAD.U32 R7, RZ, RZ, UR8 ;  /* 0x00000008ff077e24 */ /* 0x000fe2000f8e00ff */
[----:B------:R-:W-:Y:S01]  /*2a90*/  STL.64 [R1+0x298], R2 ;  /* 0x0002980201007387 */ /* 0x000fe20000100a00 */
[----:B------:R-:W-:Y:S01]  /*2aa0*/  USHF.L.U64.HI UR5, UR4, UR12, UR5 ;  /* 0x0000000c04057299 */ /* 0x000fe20008010205 */
[----:B------:R-:W-:Y:S02]  /*2ab0*/  IADD3.X R31, R29, UR18, RZ, P6, !PT ;  /* 0x000000121d1f7c10 */ /* 0x000fe4000b7fe4ff */
[----:B------:R1:W-:Y:S01]  /*2ac0*/  STL.64 [R1+0x2a8], R2 ;  /* 0x0002a80201007387 */ /* 0x0003e20000100a00 */
[----:B------:R-:W-:-:S03]  /*2ad0*/  USHF.L.U32 UR4, UR4, 0x6, URZ ;  /* 0x0000000604047899 */ /* 0x000fc6000800063f */
[----:B------:R2:W-:Y:S01]  /*2ae0*/  STL.64 [R1+0x250], R4 ;  /* 0x0002500401007387 */ /* 0x0005e20000100a00 */
[--C-:B------:R-:W-:Y:S01]  /*2af0*/  IMAD.WIDE.U32 R62, R63, 0x2, R24.reuse ;  /* 0x000000023f3e7825 */ /* 0x100fe200078e0018 */
[----:B-----5:R-:W-:Y:S02]  /*2b00*/  LOP3.LUT R35, R35, 0x1, RZ, 0xc0, !PT ;  /* 0x0000000123237812 */ /* 0x020fe400078ec0ff */
[----:B------:R3:W-:Y:S01]  /*2b10*/  STL.64 [R1+0x2f0], R10 ;  /* 0x0002f00a01007387 */ /* 0x0007e20000100a00 */
[----:B------:R-:W-:-:S03]  /*2b20*/  IMAD.WIDE.U32 R24, R9, 0x2, R24 ;  /* 0x0000000209187825 */ /* 0x000fc600078e0018 */
[----:B------:R5:W-:Y:S01]  /*2b30*/  LDGSTS.E.BYPASS.LTC128B.128 [R46+0x6080], [R28.64], !P2 ;  /* 0x060800001c2e7fae */ /* 0x000be2000d101d46 */
[----:B------:R-:W-:-:S03]  /*2b40*/  IMAD R9, R23, R0, RZ ;  /* 0x0000000017097224 */ /* 0x000fc600078e02ff */
[----:B------:R4:W-:Y:S01]  /*2b50*/  LDGSTS.E.BYPASS.LTC128B.128 [R46+0x7080], [R30.64], !P1 ;  /* 0x070800001e2e7fae */ /* 0x0009e2000c901d46 */
[----:B------:R-:W-:Y:S01]  /*2b60*/  ISETP.NE.U32.AND P2, PT, R35, 0x1, PT ;  /* 0x000000012300780c */ /* 0x000fe20003f45070 */
[----:B-1----:R-:W-:Y:S02]  /*2b70*/  IMAD.IADD R3, R73, 0x1, R6 ;  /* 0x0000000149037824 */ /* 0x002fe400078e0206 */
[----:B------:R-:W-:Y:S02]  /*2b80*/  IMAD.MOV.U32 R6, RZ, RZ, R32 ;  /* 0x000000ffff067224 */ /* 0x000fe400078e0020 */
[----:B--2---:R-:W-:Y:S01]  /*2b90*/  IMAD.MOV.U32 R5, RZ, RZ, R7 ;  /* 0x000000ffff057224 */ /* 0x004fe200078e0007 */
[----:B------:R-:W-:Y:S01]  /*2ba0*/  MOV R4, R8 ;  /* 0x0000000800047202 */ /* 0x000fe20000000f00 */
[----:B------:R-:W-:Y:S01]  /*2bb0*/  IMAD.MOV.U32 R7, RZ, RZ, R19 ;  /* 0x000000ffff077224 */ /* 0x000fe200078e0013 */
[----:B------:R-:W-:Y:S01]  /*2bc0*/  LEA R2, P6, R72, c[0x0][0x190], 0x1 ;  /* 0x0000640048027a11 */ /* 0x000fe200078c08ff */
[----:B------:R-:W-:Y:S01]  /*2bd0*/  IMAD.SHL.U32 R8, R0, 0x80, RZ ;  /* 0x0000008000087824 */ /* 0x000fe200078e00ff */
[----:B---3--:R-:W-:-:S02]  /*2be0*/  SHF.R.S32.HI R10, RZ, 0x1f, R0 ;  /* 0x0000001fff0a7819 */ /* 0x008fc40000011400 */
[----:B------:R1:W-:Y:S01]  /*2bf0*/  STL.128 [R1+0xb0], R4 ;  /* 0x0000b00401007387 */ /* 0x0003e20000100c00 */
[----:B------:R-:W-:Y:S02]  /*2c00*/  LEA.HI.X R3, R72, c[0x0][0x194], R3, 0x1, P6 ;  /* 0x0000650048037a11 */ /* 0x000fe400030f0c03 */
[----:B------:R-:W-:Y:S01]  /*2c10*/  IMAD R9, R10, R22, R9 ;  /* 0x000000160a097224 */ /* 0x000fe200078e0209 */
[----:B------:R2:W-:Y:S04]  /*2c20*/  STL.128 [R1+0x320], R12 ;  /* 0x0003200c01007387 */ /* 0x0005e80000100c00 */
[----:B------:R3:W-:Y:S01]  /*2c30*/  LDGSTS.E.BYPASS.LTC128B.128 [R46+0x80], [R2.64], !P5 ;  /* 0x00080000022e7fae */ /* 0x0007e2000e901d46 */
[----:B------:R-:W-:-:S03]  /*2c40*/  IADD3 R18, R18, -c[0x0][0x18], RZ ;  /* 0x8000060012127a10 */ /* 0x000fc60007ffe0ff */
[----:B------:R3:W-:Y:S04]  /*2c50*/  STL.U8 [R1+0x348], R50 ;  /* 0x0003483201007387 */ /* 0x0007e80000100000 */
[----:B------:R5:W-:Y:S01]  /*2c60*/  STL.64 [R1+0x278], R48 ;  /* 0x0002783001007387 */ /* 0x000be20000100a00 */
[----:B-1----:R-:W-:Y:S02]  /*2c70*/  IADD3 R6, P1, R2, UR4, RZ ;  /* 0x0000000402067c10 */ /* 0x002fe4000ff3e0ff */
[----:B----4-:R-:W-:Y:S02]  /*2c80*/  IADD3 R4, -R36, R37, -R8 ;  /* 0x0000002524047210 */ /* 0x010fe40007ffe908 */
[----:B------:R-:W-:Y:S01]  /*2c90*/  IADD3.X R7, R3, UR5, RZ, P1, !PT ;  /* 0x0000000503077c10 */ /* 0x000fe20008ffe4ff */
[----:B--2---:R-:W-:Y:S01]  /*2ca0*/  IMAD.WIDE.U32 R12, R22, R0, RZ ;  /* 0x00000000160c7225 */ /* 0x004fe200078e00ff */
[----:B------:R-:W-:Y:S01]  /*2cb0*/  IADD3 R10, P1, R6, UR4, RZ ;  /* 0x00000004060a7c10 */ /* 0x000fe2000ff3e0ff */
[----:B------:R-:W-:Y:S01]  /*2cc0*/  STL.64 [R1+0xc0], R56 ;  /* 0x0000c03801007387 */ /* 0x000fe20000100a00 */
[----:B------:R-:W-:Y:S01]  /*2cd0*/  ISETP.LT.OR P5, PT, R4, 0x1, P2 ;  /* 0x000000010400780c */ /* 0x000fe200017a1670 */
[----:B------:R-:W-:Y:S01]  /*2ce0*/  IMAD.IADD R9, R13, 0x1, R9 ;  /* 0x000000010d097824 */ /* 0x000fe200078e0209 */
[----:B------:R-:W-:Y:S01]  /*2cf0*/  IADD3.X R11, R7, UR5, RZ, P1, !PT ;  /* 0x00000005070b7c10 */ /* 0x000fe20008ffe4ff */
[----:B---3--:R-:W-:Y:S01]  /*2d00*/  IMAD.WIDE R50, R52, 0x4, R44 ;  /* 0x0000000434327825 */ /* 0x008fe200078e022c */
[----:B------:R-:W-:Y:S01]  /*2d10*/  IADD3 R14, P2, R10, UR4, RZ ;  /* 0x000000040a0e7c10 */ /* 0x000fe2000ff5e0ff */
[----:B------:R1:W-:Y:S01]  /*2d20*/  LDGSTS.E.BYPASS.LTC128B.128 [R46+0x1080], [R6.64], !P4 ;  /* 0x01080000062e7fae */ /* 0x0003e2000e101d46 */
[----:B------:R-:W-:-:S02]  /*2d30*/  LEA R16, P1, R12, R16, 0x1 ;  /* 0x000000100c107211 */ /* 0x000fc400078208ff */
[----:B------:R-:W-:Y:S01]  /*2d40*/  IADD3.X R15, R11, UR5, RZ, P2, !PT ;  /* 0x000000050b0f7c10 */ /* 0x000fe200097fe4ff */
[----:B-----5:R-:W-:Y:S01]  /*2d50*/  IMAD.MOV.U32 R48, RZ, RZ, R34 ;  /* 0x000000ffff307224 */ /* 0x020fe200078e0022 */
[----:B------:R-:W-:Y:S01]  /*2d60*/  LEA.HI.X R17, R12, R17, R9, 0x1, P1 ;  /* 0x000000110c117211 */ /* 0x000fe200008f0c09 */
[----:B------:R-:W-:Y:S01]  /*2d70*/  IMAD.MOV.U32 R49, RZ, RZ, R33 ;  /* 0x000000ffff317224 */ /* 0x000fe200078e0021 */
[----:B------:R2:W-:Y:S04]  /*2d80*/  LDGSTS.E.BYPASS.LTC128B.128 [R46+0x2080], [R10.64], !P3 ;  /* 0x020800000a2e7fae */ /* 0x0005e8000d901d46 */
[----:B------:R3:W-:Y:S04]  /*2d90*/  LDGSTS.E.BYPASS.LTC128B.128 [R46+0x3080], [R14.64], !P0 ;  /* 0x030800000e2e7fae */ /* 0x0007e8000c101d46 */
[----:B------:R-:W0:Y:S04]  /*2da0*/  LDGDEPBAR ;  /* 0x00000000000079af */ /* 0x000e280000000000 */
[----:B------:R-:W-:Y:S04]  /*2db0*/  STL.64 [R1+0x330], R80 ;  /* 0x0003305001007387 */ /* 0x000fe80000100a00 */
[----:B------:R-:W-:Y:S04]  /*2dc0*/  STL [R1+0x344], R52 ;  /* 0x0003443401007387 */ /* 0x000fe80000100800 */
[----:B------:R-:W-:Y:S04]  /*2dd0*/  STL.128 [R1+0xd0], R48 ;  /* 0x0000d03001007387 */ /* 0x000fe80000100c00 */
[----:B------:R-:W-:Y:S04]  /*2de0*/  STL.64 [R1+0xe8], R64 ;  /* 0x0000e84001007387 */ /* 0x000fe80000100a00 */
[----:B------:R-:W-:Y:S04]  /*2df0*/  STL.128 [R1+0x2c0], R60 ;  /* 0x0002c03c01007387 */ /* 0x000fe80000100c00 */
[----:B------:R-:W-:Y:S04]  /*2e00*/  STL.64 [R1+0x2b0], R40 ;  /* 0x0002b02801007387 */ /* 0x000fe80000100a00 */
[----:B------:R-:W-:Y:S04]  /*2e10*/  STL.64 [R1+0x288], R58 ;  /* 0x0002883a01007387 */ /* 0x000fe80000100a00 */
[----:B------:R-:W-:Y:S04]  /*2e20*/  STL.64 [R1+0x260], R38 ;  /* 0x0002602601007387 */ /* 0x000fe80000100a00 */
[----:B------:R-:W-:Y:S04]  /*2e30*/  STL.64 [R1+0x2e0], R26 ;  /* 0x0002e01a01007387 */ /* 0x000fe80000100a00 */
[----:B------:R-:W-:Y:S04]  /*2e40*/  STL.64 [R1+0x308], R24 ;  /* 0x0003081801007387 */ /* 0x000fe80000100a00 */
[----:B------:R4:W-:Y:S04]  /*2e50*/  STL [R1+0x430], R0 ;  /* 0x0004300001007387 */ /* 0x0009e80000100800 */
[----:B------:R5:W-:Y:S04]  /*2e60*/  LDGSTS.E.BYPASS.LTC128B.128 [R18], [R16.64], !P5 ;  /* 0x0000000010127fae */ /* 0x000be8000e901d46 */
        /* <DEDUP_REMOVED lines=37> */
[----:B----4-:R-:W4:Y:S04]  /*30c0*/  LD.E.U8 R0, [R74.64] ;  /* 0x000000064a007980 */ /* 0x010f28000c101100 */
[----:B------:R-:W4:Y:S01]  /*30d0*/  LDL.64 R22, [R1+0x3b0] ;  /* 0x0003b00001167983 */ /* 0x000f220000100a00 */
[C---:B------:R-:W-:Y:S01]  /*30e0*/  IMAD.SHL.U32 R3, R20.reuse, 0x2, RZ ;  /* 0x0000000214037824 */ /* 0x040fe200078e00ff */
[----:B------:R-:W-:-:S02]  /*30f0*/  SHF.L.U64.HI R21, R20, 0x1, R21 ;  /* 0x0000000114157819 */ /* 0x000fc40000010215 */
[----:B--2---:R-:W2:Y:S02]  /*3100*/  LDL.64 R10, [R1+0x3b0] ;  /* 0x0003b000010a7983 */ /* 0x004ea40000100a00 */
[----:B-----5:R-:W-:Y:S02]  /*3110*/  IADD3 R16, P0, R3, R16, RZ ;  /* 0x0000001003107210 */ /* 0x020fe40007f1e0ff */
[----:B---3--:R-:W3:Y:S03]  /*3120*/  LDL.128 R12, [R1+0x3c0] ;  /* 0x0003c000010c7983 */ /* 0x008ee60000100c00 */
[----:B------:R-:W-:Y:S01]  /*3130*/  IMAD.X R17, R21, 0x1, R17, P0 ;  /* 0x0000000115117824 */ /* 0x000fe200000e0611 */
[----:B------:R-:W5:Y:S01]  /*3140*/  LDL.64 R24, [R1+0x408] ;  /* 0x0004080001187983 */ /* 0x000f620000100a00 */
[----:B----4-:R-:W-:-:S04]  /*3150*/  LOP3.LUT R0, R0, 0x1, RZ, 0xc0, !PT ;  /* 0x0000000100007812 */ /* 0x010fc800078ec0ff */
[----:B------:R-:W-:-:S04]  /*3160*/  ISETP.NE.U32.AND P1, PT, R0, 0x1, PT ;  /* 0x000000010000780c */ /* 0x000fc80003f25070 */
[----:B------:R-:W-:-:S13]  /*3170*/  ISETP.LT.OR P1, PT, R4, 0x21, P1 ;  /* 0x000000210400780c */ /* 0x000fda0000f21670 */
[----:B------:R-:W-:Y:S01]  /*3180*/  @!PT LDS RZ, [RZ] ;  /* 0x00000000fffff984 */ /* 0x000fe20000000800 */
[----:B------:R-:W-:Y:S01]  /*3190*/  @!PT LDS RZ, [RZ] ;  /* 0x00000000fffff984 */ /* 0x000fe20000000800 */
[----:B------:R-:W-:Y:S01]  /*31a0*/  @!PT LDS RZ, [RZ] ;  /* 0x00000000fffff984 */ /* 0x000fe20000000800 */
[----:B------:R4:W-:Y:S04]  /*31b0*/  LDGSTS.E.BYPASS.LTC128B.128 [R18+0x1000], [R16.64], !P1 ;  /* 0x0100000010127fae */ /* 0x0009e8000c901d46 */
[----:B------:R2:W3:Y:S01]  /*31c0*/  LD.E.U8 R0, [R22.64] ;  /* 0x0000000616007980 */ /* 0x0004e2000c101100 */
[----:B-1----:R-:W-:-:S05]  /*31d0*/  IADD3 R6, P0, R16, R3, RZ ;  /* 0x0000000310067210 */ /* 0x002fca0007f1e0ff */
        /* <DEDUP_REMOVED lines=10> */
[----:B----4-:R-:W-:-:S04]  /*3280*/  IADD3 R16, P0, R6, R3, RZ ;  /* 0x0000000306107210 */ /* 0x010fc80007f1e0ff */
[----:B------:R-:W-:Y:S02]  /*3290*/  IADD3.X R17, R7, R21, RZ, P0, !PT ;  /* 0x0000001507117210 */ /* 0x000fe400007fe4ff */
[----:B------:R-:W4:Y:S01]  /*32a0*/  LDL.64 R20, [R1+0x3d8] ;  /* 0x0003d80001147983 */ /* 0x000f220000100a00 */
[----:B---3--:R-:W-:-:S04]  /*32b0*/  LOP3.LUT R0, R0, 0x1, RZ, 0xc0, !PT ;  /* 0x0000000100007812 */ /* 0x008fc800078ec0ff */
[----:B------:R-:W-:-:S04]  /*32c0*/  ISETP.NE.U32.AND P1, PT, R0, 0x1, PT ;  /* 0x000000010000780c */ /* 0x000fc80003f25070 */
[----:B------:R-:W-:Y:S02]  /*32d0*/  ISETP.LT.OR P1, PT, R4, 0x61, P1 ;  /* 0x000000610400780c */ /* 0x000fe40000f21670 */
[----:B-1----:R-:W3:Y:S11]  /*32e0*/  LDL.128 R4, [R1+0x3e0] ;  /* 0x0003e00001047983 */ /* 0x002ef60000100c00 */
[----:B------:R-:W-:Y:S01]  /*32f0*/  @!PT LDS RZ, [RZ] ;  /* 0x00000000fffff984 */ /* 0x000fe20000000800 */
[----:B------:R-:W-:Y:S01]  /*3300*/  @!PT LDS RZ, [RZ] ;  /* 0x00000000fffff984 */ /* 0x000fe20000000800 */
[----:B------:R-:W-:Y:S01]  /*3310*/  @!PT LDS RZ, [RZ] ;  /* 0x00000000fffff984 */ /* 0x000fe20000000800 */
[----:B------:R3:W-:Y:S04]  /*3320*/  LDGSTS.E.BYPASS.LTC128B.128 [R18+0x3000], [R16.64], !P1 ;  /* 0x0300000010127fae */ /* 0x0007e8000c901d46 */
[----:B------:R-:W2:Y:S02]  /*3330*/  LD.E R14, [R14.64] ;  /* 0x000000060e0e7980 */ /* 0x000ea4000c101900 */
[----:B--2---:R-:W-:-:S02]  /*3340*/  ISETP.GT.AND P1, PT, R14, 0x7f, PT ;  /* 0x0000007f0e00780c */ /* 0x004fc40003f24270 */
[----:B------:R-:W2:Y:S11]  /*3350*/  LDL.64 R14, [R1+0x408] ;  /* 0x00040800010e7983 */ /* 0x000eb60000100a00 */
[----:B------:R-:W2:Y:S04]  /*3360*/  @!P1 LDL.64 R28, [R1+0x3d0] ;  /* 0x0003d000011c9983 */ /* 0x000ea80000100a00 */
[----:B------:R-:W3:Y:S04]  /*3370*/  @!P1 LDL.64 R10, [R1+0x3b8] ;  /* 0x0003b800010a9983 */ /* 0x000ee80000100a00 */
[----:B------:R-:W4:Y:S04]  /*3380*/  @!P1 LD.E R12, [R12.64] ;  /* 0x000000060c0c9980 */ /* 0x000f28000c101900 */
[----:B--2---:R-:W2:Y:S04]  /*3390*/  @!P1 LD.E.U8 R0, [R28.64] ;  /* 0x000000061c009980 */ /* 0x004ea8000c101100 */
[----:B---3--:R-:W3:Y:S01]  /*33a0*/  @!P1 LD.E.64 R2, [R10.64+0x8] ;  /* 0x000008060a029980 */ /* 0x008ee2000c101b00 */
[----:B--2---:R-:W-:Y:S01]  /*33b0*/  @!P1 ISETP.NE.AND P0, PT, R0, RZ, PT ;  /* 0x000000ff0000920c */ /* 0x004fe20003f05270 */
[----:B---3--:R-:W-:Y:S01]  /*33c0*/  @!P1 IMAD.WIDE R26, R8, 0x4, R2 ;  /* 0x00000004081a9825 */ /* 0x008fe200078e0202 */
[----:B----4-:R-:W-:Y:S01]  /*33d0*/  @!P1 IADD3 R8, R12, -c[0x0][0x18], RZ ;  /* 0x800006000c089a10 */ /* 0x010fe20007ffe0ff */
[----:B------:R-:W2:Y:S10]  /*33e0*/  LDL R3, [R1+0x430] ;  /* 0x0004300001037983 */ /* 0x000eb40000100800 */
[----:B------:R-:W-:Y:S01]  /*33f0*/  @!PT LDS RZ, [RZ] ;  /* 0x00000000fffff984 */ /* 0x000fe20000000800 */
[----:B------:R-:W-:Y:S01]  /*3400*/  @!PT LDS RZ, [RZ] ;  /* 0x00000000fffff984 */ /* 0x000fe20000000800 */
[----:B------:R-:W-:Y:S01]  /*3410*/  @!PT LDS RZ, [RZ] ;  /* 0x00000000fffff984 */ /* 0x000fe20000000800 */
[----:B------:R1:W-:Y:S04]  /*3420*/  @!P1 LDGSTS.E.BYPASS.LTC128B.128 [R8], [R26.64], P0 ;  /* 0x000000001a089fae */ /* 0x0003e80008101d46 */
[----:B-----5:R-:W3:Y:S04]  /*3430*/  LD.E.U8 R10, [R24.64] ;  /* 0x00000006180a7980 */ /* 0x020ee8000c101100 */
[----:B------:R4:W1:Y:S04]  /*3440*/  LD.E.64 R18, [R4.64+0x10] ;  /* 0x0000100604127980 */ /* 0x000868000c101b00 */
[----:B------:R5:W5:Y:S04]  /*3450*/  LD.E R2, [R6.64+0xc] ;  /* 0x00000c0606027980 */ /* 0x000b68000c101900 */
[----:B------:R-:W5:Y:S04]  /*3460*/  LD.E R13, [R22.64] ;  /* 0x00000006160d7980 */ /* 0x000f68000c101900 */
[----:B------:R4:W5:Y:S04]  /*3470*/  LD.E.64 R16, [R4.64+0x18] ;  /* 0x0000180604107980 */ /* 0x000968000c101b00 */
[----:B------:R4:W5:Y:S04]  /*3480*/  LD.E R11, [R20.64] ;  /* 0x00000006140b7980 */ /* 0x000968000c101900 */
[----:B------:R-:W0:Y:S04]  /*3490*/  LDGDEPBAR ;  /* 0x00000000000079af */ /* 0x000e280000000000 */
[----:B----4-:R-:W4:Y:S04]  /*34a0*/  LD.E.64 R4, [R4.64+0x8] ;  /* 0x0000080604047980 */ /* 0x010f28000c101b00 */
[----:B------:R-:W4:Y:S01]  /*34b0*/  LDL.64 R20, [R1+0x408] ;  /* 0x0004080001147983 */ /* 0x000f220000100a00 */
[----:B--2---:R-:W-:Y:S01]  /*34c0*/  IMAD.SHL.U32 R0, R3, 0x80, RZ ;  /* 0x0000008003007824 */ /* 0x004fe200078e00ff */
[----:B------:R-:W-:-:S02]  /*34d0*/  SHF.R.S32.HI R9, RZ, 0x1f, R3 ;  /* 0x0000001fff097819 */ /* 0x000fc40000011403 */
[----:B---3--:R-:W-:Y:S01]  /*34e0*/  LOP3.LUT R10, R10, 0x1, RZ, 0xc0, !PT ;  /* 0x000000010a0a7812 */ /* 0x008fe200078ec0ff */
[----:B-1----:R-:W-:-:S03]  /*34f0*/  IMAD R8, R19, R3, RZ ;  /* 0x0000000313087224 */ /* 0x002fc600078e02ff */
[----:B------:R-:W-:Y:S01]  /*3500*/  ISETP.NE.U32.AND P1, PT, R10, 0x1, PT ;  /* 0x000000010a00780c */ /* 0x000fe20003f25070 */
[----:B-----5:R-:W-:-:S04]  /*3510*/  IMAD.WIDE.U32 R6, R18, R3, RZ ;  /* 0x0000000312067225 */ /* 0x020fc800078e00ff */
[----:B------:R-:W-:Y:S01]  /*3520*/  IMAD R8, R18, R9, R8 ;  /* 0x0000000912087224 */ /* 0x000fe200078e0208 */
[----:B------:R-:W-:-:S03]  /*3530*/  IADD3 R2, -R13, R2, -R0 ;  /* 0x000000020d027210 */ /* 0x000fc60007ffe900 */
        /* <DEDUP_REMOVED lines=10> */
[----:B------:R3:W5:Y:S01]  /*35e0*/  LD.E.U8 R6, [R14.64] ;  /* 0x000000060e067980 */ /* 0x000762000c101100 */
[C---:B----4-:R-:W-:Y:S01]  /*35f0*/  IMAD.SHL.U32 R17, R4.reuse, 0x2, RZ ;  /* 0x0000000204117824 */ /* 0x050fe200078e00ff */
[----:B------:R-:W-:-:S04]  /*3600*/  SHF.L.U64.HI R7, R4, 0x1, R5 ;  /* 0x0000000104077819 */ /* 0x000fc80000010205 */
[----:B------:R-:W-:-:S05]  /*3610*/  IADD3 R18, P0, R17, R12, RZ ;  /* 0x0000000c11127210 */ /* 0x000fca0007f1e0ff */
[----:B------:R-:W-:Y:S01]  /*3620*/  IMAD.X R19, R7, 0x1, R13, P0 ;  /* 0x0000000107137824 */ /* 0x000fe200000e060d */
[----:B---3--:R-:W3:Y:S01]  /*3630*/  LDL.64 R14, [R1+0x408] ;  /* 0x00040800010e7983 */ /* 0x008ee20000100a00 */
[----:B-----5:R-:W-:-:S04]  /*3640*/  LOP3.LUT R6, R6, 0x1, RZ, 0xc0, !PT ;  /* 0x0000000106067812 */ /* 0x020fc800078ec0ff */
        /* <DEDUP_REMOVED lines=126> */
.L_x_4827:
[----:B-1----:R-:W-:Y:S05]  /*3e30*/  BSYNC B0 ;  /* 0x0000000000007941 */ /* 0x002fea0003800000 */
.L_x_4826:
        /* <DEDUP_REMOVED lines=311> */
.L_x_4831:
[----:B-12---:R-:W-:Y:S02]  /*51b0*/  MOV R64, 0x51d0 ;  /* 0x000051d000407802 */ /* 0x006fe40000000f00 */
[----:B------:R-:W-:Y:S05]  /*51c0*/  CALL.REL.NOINC `($_ZN7cutlass13device_kernelIN5flash19enable_sm80_to_sm89INS1_16FlashAttnBwdSm80INS1_25CollectiveMainloopBwdSm80ILi2ELi2EN4cute5tupleIJNS5_1CILi128EEES8_NS7_ILi64EEEEEENS_6half_tEfNS_4arch4Sm80ELb1ELb0ELb1ELb1ELb0ELb0ELb0ELb0ELi2ELi4ELi4ELi4ELb0EEENS1_21CollectiveEpilogueBwdISA_SB_SD_Li256ELb1ELb0ELi2EEENS1_25SingleTileBwdLPTSchedulerILb1ELi128ELb0EEEEEEEEEvNT_6ParamsE$_ZZN5flash25CollectiveMainloopBwdSm80ILi2ELi2EN4cute5tupleIJNS1_1CILi128EEES4_NS3_ILi64EEEEEEN7cutlass6half_tEfNS7_4arch4Sm80ELb1ELb0ELb1ELb1ELb0ELb0ELb0ELb0ELi2ELi4ELi4ELi4ELb0EE3mmaINS_16FlashAttnBwdSm80ISB_NS_21CollectiveEpilogueBwdIS6_S8_SA_Li256ELb1ELb0ELi2EEENS_25SingleTileBwdLPTSchedulerILb1ELi128ELb0EEEE13SharedStorageENS1_6TensorINS1_11ArrayEngineIfLm32EEENS1_6LayoutINS2_IJNS2_IJNS3_ILi2EEESO_EEESO_NS3_ILi4EEEEEENS2_IJNS2_IJNS3_ILi1EEESO_EEESQ_NS3_ILi8EEEEEEEEEEEEbRKNSB_6ParamsERT0_S12_iNS2_IJiiiEEERT_ENKUliT_E_clIZSC_ISJ_SX_EbS10_S12_S12_iS13_S15_EUlRS16_iE_EEDaiS16_) ;  /* 0x0000769000007944 */ /* 0x000fea0003c00000 */
[----:B---3--:R-:W2:Y:S02]  /*51d0*/  LDL R0, [R1+0x430] ;  /* 0x0004300001007983 */ /* 0x008ea40000100800 */
[----:B--2---:R-:W-:-:S04]  /*51e0*/  IADD3 R0, R0, 0x1, RZ ;  /* 0x0000000100007810 */ /* 0x004fc80007ffe0ff */
[----:B------:R-:W-:Y:S01]  /*51f0*/  ISETP.GE.AND P0, PT, R0, R65, PT ;  /* 0x000000410000720c */ /* 0x000fe20003f06270 */
[----:B------:R2:W-:-:S12]  /*5200*/  STL [R1+0x430], R0 ;  /* 0x0004300001007387 */ /* 0x0005d80000100800 */
[----:B------:R-:W-:Y:S05]  /*5210*/  @!P0 BRA `(.L_x_4831) ;  /* 0xffffff9000008947 */ /* 0x000fea000383ffff */
[----:B------:R-:W-:Y:S05]  /*5220*/  BSYNC B2 ;  /* 0x0000000000027941 */ /* 0x000fea0003800000 */
.L_x_4830:
        /* <DEDUP_REMOVED lines=8> */
.L_x_4829:
[----:B------:R-:W-:Y:S05]  /*52b0*/  BSYNC B3 ;  /* 0x0000000000037941 */ /* 0x000fea0003800000 */
.L_x_4828:
        /* <DEDUP_REMOVED lines=41> */
.L_x_4825:
        /* <DEDUP_REMOVED lines=61> */
[----:B------:R-:W-:Y:S01]  /*5920*/  ISETP.NE.AND.EX P1, PT, RZ, c[0x0][0x35c], PT, P1 ;  /* 0x0000d700ff007a0c */ /* 0x000fe20003f25310 */
[----:B------:R-:W-:Y:S01]  /*5930*/  IMAD.MOV.U32 R35, RZ, RZ, c[0x0][0x2f0] ;  /* 0x0000bc00ff237624 */ /* 0x000fe200078e00ff */
        /* <DEDUP_REMOVED lines=51> */
[----:B------:R-:W-:-:S05]  /*5c70*/  @P0 IMAD.WIDE R12, R67, R0, c[0x0][0x360] ;  /* 0x0000d800430c0625 */ /* 0x000fca00078e0200 */
        /* <DEDUP_REMOVED lines=10> */
.L_x_4833:
[CC--:B---3--:R-:W-:Y:S01]  /*5d20*/  LEA.HI R0, R3.reuse, R66.reuse, RZ, 0x3 ;  /* 0x0000004203007211 */ /* 0x0c8fe200078f18ff */
[----:B------:R-:W-:Y:S01]  /*5d30*/  BSSY B0, `(.L_x_4834) ;  /* 0x0000033000007945 */ /* 0x000fe20003800000 */
[----:B------:R-:W-:-:S02]  /*5d40*/  LEA.HI R3, R3, R66, RZ, 0x6 ;  /* 0x0000004203037211 */ /* 0x000fc400078f30ff */
[----:B------:R-:W-:Y:S02]  /*5d50*/  LOP3.LUT R5, R0, 0x1ffffff8, RZ, 0xc0, !PT ;  /* 0x1ffffff800057812 */ /* 0x000fe400078ec0ff */
[----:B------:R-:W-:Y:S01]  /*5d60*/  SHF.R.S32.HI R0, RZ, 0x3, R0 ;  /* 0x00000003ff007819 */ /* 0x000fe20000011400 */
[----:B------:R-:W-:Y:S01]  /*5d70*/  IMAD.SHL.U32 R3, R3, 0x8, RZ ;  /* 0x0000000803037824 */ /* 0x000fe200078e00ff */
[----:B------:R-:W-:Y:S01]  /*5d80*/  SHF.R.S32.HI R36, RZ, 0x1f, R67 ;  /* 0x0000001fff247819 */ /* 0x000fe20000011443 */
[----:B------:R-:W-:Y:S01]  /*5d90*/  IMAD.IADD R38, R66, 0x1, -R5 ;  /* 0x0000000142267824 */ /* 0x000fe200078e0a05 */
[C---:B------:R-:W-:Y:S01]  /*5da0*/  IADD3 R44, P0, R0.reuse, R40, RZ ;  /* 0x00000028002c7210 */ /* 0x040fe20007f1e0ff */
[----:B------:R-:W-:Y:S01]  /*5db0*/  IMAD.SHL.U32 R5, R0, 0x40, RZ ;  /* 0x0000004000057824 */ /* 0x000fe200078e00ff */
[----:B------:R-:W-:Y:S01]  /*5dc0*/  SEL R36, R36, RZ, !P1 ;  /* 0x000000ff24247207 */ /* 0x000fe20004800000 */
[----:B------:R-:W-:Y:S01]  /*5dd0*/  IMAD.SHL.U32 R38, R38, 0x8, RZ ;  /* 0x0000000826267824 */ /* 0x000fe200078e00ff */
[----:B------:R-:W-:-:S02]  /*5de0*/  LEA.HI.X.SX32 R45, R0, R41, 0x1, P0 ;  /* 0x00000029002d7211 */ /* 0x000fc400000f0eff */
[----:B------:R-:W-:Y:S01]  /*5df0*/  LOP3.LUT R5, R5, 0x1c0, RZ, 0xc0, !PT ;  /* 0x000001c005057812 */ /* 0x000fe200078ec0ff */
[----:B------:R-:W-:Y:S01]  /*5e00*/  IMAD R34, R36, c[0x0][0x340], RZ ;  /* 0x0000d00024227a24 */ /* 0x000fe200078e02ff */
[--C-:B------:R-:W-:Y:S02]  /*5e10*/  SHF.R.S32.HI R39, RZ, 0x1f, R38.reuse ;  /* 0x0000001fff277819 */ /* 0x100fe40000011426 */
[--C-:B------:R-:W-:Y:S02]  /*5e20*/  LOP3.LUT R2, R5, 0x38, R38.reuse, 0xf8, !PT ;  /* 0x0000003805027812 */ /* 0x100fe400078ef826 */
[----:B------:R-:W-:Y:S01]  /*5e30*/  SHF.R.U32.HI R5, RZ, 0x3, R5 ;  /* 0x00000003ff057819 */ /* 0x000fe20000011605 */
[----:B------:R-:W-:Y:S01]  /*5e40*/  IMAD.WIDE.U32 R42, R68, c[0x0][0x338], R38 ;  /* 0x0000ce00442a7a25 */ /* 0x000fe200078e0026 */
[----:B------:R-:W-:Y:S02]  /*5e50*/  SEL R67, R67, RZ, !P1 ;  /* 0x000000ff43437207 */ /* 0x000fe40004800000 */
[----:B------:R-:W-:-:S04]  /*5e60*/  LOP3.LUT R2, R2, R5, RZ, 0x3c, !PT ;  /* 0x0000000502027212 */ /* 0x000fc800078e3cff */
[----:B------:R-:W-:Y:S01]  /*5e70*/  LOP3.LUT R2, R2, 0x7ffffe00, R3, 0xf8, !PT ;  /* 0x7ffffe0002027812 */ /* 0x000fe200078ef803 */
[C---:B-----5:R-:W-:Y:S02]  /*5e80*/  IMAD R3, R70.reuse, -0x80, R35 ;  /* 0xffffff8046037824 */ /* 0x060fe400078e0223 */
[----:B------:R-:W-:-:S03]  /*5e90*/  IMAD.WIDE R70, R70, 0x80, R44 ;  /* 0x0000008046467825 */ /* 0x000fc600078e022c */
[----:B------:R-:W-:Y:S01]  /*5ea0*/  IMNMX R3, R3, 0x80, PT ;  /* 0x0000008003037817 */ /* 0x000fe20003800200 */
[----:B------:R-:W-:Y:S01]  /*5eb0*/  IMAD.SHL.U32 R32, R2, 0x2, RZ ;  /* 0x0000000202207824 */ /* 0x000fe200078e00ff */
[----:B------:R-:W-:Y:S02]  /*5ec0*/  SHF.R.S32.HI R2, RZ, 0x1f, R68 ;  /* 0x0000001fff027819 */ /* 0x000fe40000011444 */
        /* <DEDUP_REMOVED lines=25> */
.L_x_4835:
[----:B------:R-:W-:Y:S05]  /*6060*/  BSYNC B0 ;  /* 0x0000000000007941 */ /* 0x000fea0003800000 */
.L_x_4834:
        /* <DEDUP_REMOVED lines=16> */
.L_x_4837:
[----:B------:R-:W-:Y:S05]  /*6170*/  BSYNC B0 ;  /* 0x0000000000007941 */ /* 0x000fea0003800000 */
.L_x_4836:
        /* <DEDUP_REMOVED lines=16> */
.L_x_4839:
[----:B------:R-:W-:Y:S05]  /*6280*/  BSYNC B0 ;  /* 0x0000000000007941 */ /* 0x000fea0003800000 */
.L_x_4838:
[----:B------:R-:W-:Y:S01]  /*6290*/  IADD3 R0, R0, 0x60, RZ ;  /* 0x0000006000007810 */ /* 0x000fe20007ffe0ff */
[----:B------:R-:W-:Y:S03]  /*62a0*/  BSSY B0, `(.L_x_4840) ;  /* 0x000000f000007945 */ /* 0x000fe60003800000 */
[----:B------:R-:W-:-:S04]  /*62b0*/  ISETP.GE.AND P0, PT, R0, R3, PT ;  /* 0x000000030000720c */ /* 0x000fc80003f06270 */
[----:B------:R-:W-:-:S13]  /*62c0*/  ISETP.GE.OR P4, PT, R38, c[0x0][0x324], P0 ;  /* 0x0000c90026007a0c */ /* 0x000fda0000786670 */
[----:B------:R-:W-:Y:S05]  /*62d0*/  @P4 BRA `(.L_x_4841) ;  /* 0x000000b000004947 */ /* 0x000fea0003800000 */
[----:B------:R-:W-:Y:S01]  /*62e0*/  IADD3 R3, P4, R70, 0x60, RZ ;  /* 0x0000006046037810 */ /* 0x000fe20007f9e0ff */
[----:B-1-3--:R-:W-:Y:S01]  /*62f0*/  IMAD.MOV.U32 R24, RZ, RZ, R40 ;  /* 0x000000ffff187224 */ /* 0x00afe200078e0028 */
        /* <DEDUP_REMOVED lines=9> */
.L_x_4841:
[----:B------:R-:W-:Y:S05]  /*6390*/  BSYNC B0 ;  /* 0x0000000000007941 */ /* 0x000fea0003800000 */
.L_x_4840:
        /* <DEDUP_REMOVED lines=19> */
.L_x_4843:
[----:B------:R-:W-:Y:S05]  /*64d0*/  BSYNC B0 ;  /* 0x0000000000007941 */ /* 0x000fea0003800000 */
.L_x_4842:
        /* <DEDUP_REMOVED lines=14> */
.L_x_4845:
[----:B------:R-:W-:Y:S05]  /*65c0*/  BSYNC B0 ;  /* 0x0000000000007941 */ /* 0x000fea0003800000 */
.L_x_4844:
        /* <DEDUP_REMOVED lines=14> */
.L_x_4847:
[----:B------:R-:W-:Y:S05]  /*66b0*/  BSYNC B0 ;  /* 0x0000000000007941 */ /* 0x000fea0003800000 */
.L_x_4846:
        /* <DEDUP_REMOVED lines=14> */
.L_x_4832:
        /* <DEDUP_REMOVED lines=8> */
[----:B---3--:R-:W2:Y:S04]  /*6820*/  @P1 LDG.E R3, [R6.64] ;  /* 0x0000000606031981 */ /* 0x008ea8000c1e1900 */
        /* <DEDUP_REMOVED lines=9> */
.L_x_4848:
[----:B---3--:R-:W-:Y:S01]  /*68c0*/  SHF.R.S32.HI R3, RZ, 0x1f, R66 ;  /* 0x0000001fff037819 */ /* 0x008fe20000011442 */
[----:B-----5:R-:W-:Y:S01]  /*68d0*/  IMAD R5, R70, -0x80, R5 ;  /* 0xffffff8046057824 */ /* 0x020fe200078e0205 */
[----:B------:R-:W-:Y:S01]  /*68e0*/  SHF.R.S32.HI R0, RZ, 0x1f, R68 ;  /* 0x0000001fff007819 */ /* 0x000fe20000011444 */
[----:B------:R-:W-:Y:S01]  /*68f0*/  BSSY B0, `(.L_x_4849) ;  /* 0x0000020000007945 */ /* 0x000fe20003800000 */
[----:B-1----:R-:W-:-:S03]  /*6900*/  LEA.HI R2, R3, R66, RZ, 0x3 ;  /* 0x0000004203027211 */ /* 0x002fc600078f18ff */
[----:B------:R-:W-:Y:S01]  /*6910*/  IMAD R11, R0, c[0x0][0x308], RZ ;  /* 0x0000c200000b7a24 */ /* 0x000fe200078e02ff */
[----:B------:R-:W-:Y:S02]  /*6920*/  LOP3.LUT R3, R2, 0x1ffffff8, RZ, 0xc0, !PT ;  /* 0x1ffffff802037812 */ /* 0x000fe400078ec0ff */
[----:B------:R-:W-:Y:S01]  /*6930*/  SHF.R.S32.HI R2, RZ, 0x3, R2 ;  /* 0x00000003ff027819 */ /* 0x000fe20000011402 */
[----:B------:R-:W-:Y:S02]  /*6940*/  IMAD R4, R68, c[0x0][0x30c], R11 ;  /* 0x0000c30044047a24 */ /* 0x000fe400078e020b */
[----:B------:R-:W-:Y:S01]  /*6950*/  IMAD.IADD R6, R66, 0x1, -R3 ;  /* 0x0000000142067824 */ /* 0x000fe200078e0a03 */
[C---:B------:R-:W-:Y:S02]  /*6960*/  IADD3 R8, P0, R2.reuse, R8, RZ ;  /* 0x0000000802087210 */ /* 0x040fe40007f1e0ff */
[----:B------:R-:W-:Y:S01]  /*6970*/  ISETP.GE.AND P3, PT, R2, R5, PT ;  /* 0x000000050200720c */ /* 0x000fe20003f66270 */
[----:B------:R-:W-:Y:S01]  /*6980*/  IMAD.SHL.U32 R6, R6, 0x8, RZ ;  /* 0x0000000806067824 */ /* 0x000fe200078e00ff */
[----:B------:R-:W-:-:S02]  /*6990*/  SHF.R.S32.HI R3, RZ, 0x1f, R67 ;  /* 0x0000001fff037819 */ /* 0x000fc40000011443 */
[----:B------:R-:W-:Y:S02]  /*69a0*/  LEA.HI.X.SX32 R9, R2, R9, 0x1, P0 ;  /* 0x0000000902097211 */ /* 0x000fe400000f0eff */
[----:B------:R-:W-:Y:S02]  /*69b0*/  SHF.R.S32.HI R7, RZ, 0x1f, R6 ;  /* 0x0000001fff077819 */ /* 0x000fe40000011406 */
[----:B------:R-:W-:Y:S01]  /*69c0*/  ISETP.GE.OR P0, PT, R6, c[0x0][0x2f4], P3 ;  /* 0x0000bd0006007a0c */ /* 0x000fe20001f06670 */
[----:B------:R-:W-:Y:S01]  /*69d0*/  IMAD.WIDE R70, R70, 0x80, R8 ;  /* 0x0000008046467825 */ /* 0x000fe200078e0208 */
[----:B------:R-:W-:Y:S02]  /*69e0*/  SEL R3, R3, RZ, !P1 ;  /* 0x000000ff03037207 */ /* 0x000fe40004800000 */
[----:B------:R-:W-:Y:S01]  /*69f0*/  SEL R67, R67, RZ, !P1 ;  /* 0x000000ff43437207 */ /* 0x000fe20004800000 */
[----:B------:R-:W-:-:S04]  /*6a00*/  IMAD.WIDE.U32 R10, R68, c[0x0][0x308], R6 ;  /* 0x0000c200440a7a25 */ /* 0x000fc800078e0006 */
[----:B------:R-:W-:Y:S02]  /*6a10*/  IMAD.IADD R11, R11, 0x1, R4 ;  /* 0x000000010b0b7824 */ /* 0x000fe400078e0204 */
[----:B------:R-:W-:Y:S02]  /*6a20*/  IMAD R4, R3, c[0x0][0x310], RZ ;  /* 0x0000c40003047a24 */ /* 0x000fe400078e02ff */
[----:B------:R-:W-:-:S04]  /*6a30*/  IMAD.WIDE.U32 R10, R67, c[0x0][0x310], R10 ;  /* 0x0000c400430a7a25 */ /* 0x000fc800078e000a */
[----:B------:R-:W-:-:S04]  /*6a40*/  IMAD R13, R67, c[0x0][0x314], R4 ;  /* 0x0000c500430d7a24 */ /* 0x000fc800078e0204 */
        /* <DEDUP_REMOVED lines=10> */
.L_x_4850:
[----:B------:R-:W-:Y:S05]  /*6af0*/  BSYNC B0 ;  /* 0x0000000000007941 */ /* 0x000fea0003800000 */
.L_x_4849:
        /* <DEDUP_REMOVED lines=16> */
.L_x_4852:
[----:B------:R-:W-:Y:S05]  /*6c00*/  BSYNC B0 ;  /* 0x0000000000007941 */ /* 0x000fea0003800000 */
.L_x_4851:
        /* <DEDUP_REMOVED lines=16> */
.L_x_4854:
[----:B------:R-:W-:Y:S05]  /*6d10*/  BSYNC B0 ;  /* 0x0000000000007941 */ /* 0x000fea0003800000 */
.L_x_4853:
        /* <DEDUP_REMOVED lines=16> */
.L_x_4856:
[----:B------:R-:W-:Y:S05]  /*6e20*/  BSYNC B0 ;  /* 0x0000000000007941 */ /* 0x000fea0003800000 */
.L_x_4855:
[----:B-1----:R-:W-:Y:S01]  /*6e30*/  IMAD R5, R0, c[0x0][0x338], RZ ;  /* 0x0000ce0000057a24 */ /* 0x002fe200078e02ff */
[----:B------:R-:W-:Y:S01]  /*6e40*/  ISETP.GE.OR P3, PT, R6, c[0x0][0x324], P3 ;  /* 0x0000c90006007a0c */ /* 0x000fe20001f66670 */
[C---:B------:R-:W-:Y:S01]  /*6e50*/  IMAD.WIDE.U32 R8, R68.reuse, c[0x0][0x338], R6 ;  /* 0x0000ce0044087a25 */ /* 0x040fe200078e0006 */
        /* <DEDUP_REMOVED lines=17> */
.L_x_4858:
[----:B------:R-:W-:Y:S05]  /*6f70*/  BSYNC B0 ;  /* 0x0000000000007941 */ /* 0x000fea0003800000 */
.L_x_4857:
        /* <DEDUP_REMOVED lines=14> */
.L_x_4860:
[----:B------:R-:W-:Y:S05]  /*7060*/  BSYNC B0 ;  /* 0x0000000000007941 */ /* 0x000fea0003800000 */
.L_x_4859:
        /* <DEDUP_REMOVED lines=14> */
.L_x_4862:
[----:B------:R-:W-:Y:S05]  /*7150*/  BSYNC B0 ;  /* 0x0000000000007941 */ /* 0x000fea0003800000 */
.L_x_4861:
        /* <DEDUP_REMOVED lines=13> */
        .type           $_ZN7cutlass13device_kernelIN5flash19enable_sm80_to_sm89INS1_16FlashAttnBwdSm80INS1_25CollectiveMainloopBwdSm80ILi2ELi2EN4cute5tupleIJNS5_1CILi128EEES8_NS7_ILi64EEEEEENS_6half_tEfNS_4arch4Sm80ELb1ELb0ELb1ELb1ELb0ELb0ELb0ELb0ELi2ELi4ELi4ELi4ELb0EEENS1_21CollectiveEpilogueBwdISA_SB_SD_Li256ELb1ELb0ELi2EEENS1_25SingleTileBwdLPTSchedulerILb1ELi128ELb0EEEEEEEEEvNT_6ParamsE$_ZN4cute3eso3ESOILb0ELb0EJNS_14ComposedLayoutINS_7SwizzleILi3ELi3ELi3EEENS_9MixedBitsILj0ELj432EEENS_6LayoutINS_5tupleIJNS8_IJNS_1CILi2EEESA_SA_EEESA_NS9_ILi8EEEEEENS8_IJNS8_IJNS9_ILi64EEESC_NS9_ILi512EEEEEENS9_ILi8192EEENS9_ILi1024EEEEEEEEEENS_10ViewEngineINS_8smem_ptrIPN7cutlass6half_tEEEEEEEC2ERKSL_RKSS_,@function
        .size           $_ZN7cutlass13device_kernelIN5flash19enable_sm80_to_sm89INS1_16FlashAttnBwdSm80INS1_25CollectiveMainloopBwdSm80ILi2ELi2EN4cute5tupleIJNS5_1CILi128EEES8_NS7_ILi64EEEEEENS_6half_tEfNS_4arch4Sm80ELb1ELb0ELb1ELb1ELb0ELb0ELb0ELb0ELi2ELi4ELi4ELi4ELb0EEENS1_21CollectiveEpilogueBwdISA_SB_SD_Li256ELb1ELb0ELi2EEENS1_25SingleTileBwdLPTSchedulerILb1ELi128ELb0EEEEEEEEEvNT_6ParamsE$_ZN4cute3eso3ESOILb0ELb0EJNS_14ComposedLayoutINS_7SwizzleILi3ELi3ELi3EEENS_9MixedBitsILj0ELj432EEENS_6LayoutINS_5tupleIJNS8_IJNS_1CILi2EEESA_SA_EEESA_NS9_ILi8EEEEEENS8_IJNS8_IJNS9_ILi64EEESC_NS9_ILi512EEEEEENS9_ILi8192EEENS9_ILi1024EEEEEEEEEENS_10ViewEngineINS_8smem_ptrIPN7cutlass6half_tEEEEEEEC2ERKSL_RKSS_,($_ZN7cutlass13device_kernelIN5flash19enable_sm80_to_sm89INS1_16FlashAttnBwdSm80INS1_25CollectiveMainloopBwdSm80ILi2ELi2EN4cute5tupleIJNS5_1CILi128EEES8_NS7_ILi64EEEEEENS_6half_tEfNS_4arch4Sm80ELb1ELb0ELb1ELb1ELb0ELb0ELb0ELb0ELi2ELi4ELi4ELi4ELb0EEENS1_21CollectiveEpilogueBwdISA_SB_SD_Li256ELb1ELb0ELi2EEENS1_25SingleTileBwdLPTSchedulerILb1ELi128ELb0EEEEEEEEEvNT_6ParamsE$_ZN4cute3eso3ESOILb0ELb0EJNS_14ComposedLayoutINS_7SwizzleILi3ELi3ELi3EEENS_9MixedBitsILj0ELj432EEENS_6LayoutINS_5tupleIJNS8_IJNS_1CILi2EEESA_SA_EEESA_NS9_ILi8EEEEEENS8_IJNS8_IJNS9_ILi64EEESC_NS9_ILi512EEEEEENS9_ILi8192EEENS9_ILi1024EEEEEEEEEEiEEC2ERKSL_RKi - $_ZN7cutlass13device_kernelIN5flash19enable_sm80_to_sm89INS1_16FlashAttnBwdSm80INS1_25CollectiveMainloopBwdSm80ILi2ELi2EN4cute5tupleIJNS5_1CILi128EEES8_NS7_ILi64EEEEEENS_6half_tEfNS_4arch4Sm80ELb1ELb0ELb1ELb1ELb0ELb0ELb0ELb0ELi2ELi4ELi4ELi4ELb0EEENS1_21CollectiveEpilogueBwdISA_SB_SD_Li256ELb1ELb0ELi2EEENS1_25SingleTileBwdLPTSchedulerILb1ELi128ELb0EEEEEEEEEvNT_6ParamsE$_ZN4cute3eso3ESOILb0ELb0EJNS_14ComposedLayoutINS_7SwizzleILi3ELi3ELi3EEENS_9MixedBitsILj0ELj432EEENS_6LayoutINS_5tupleIJNS8_IJNS_1CILi2EEESA_SA_EEESA_NS9_ILi8EEEEEENS8_IJNS8_IJNS9_ILi64EEESC_NS9_ILi512EEEEEENS9_ILi8192EEENS9_ILi1024EEEEEEEEEENS_10ViewEngineINS_8smem_ptrIPN7cutlass6half_tEEEEEEEC2ERKSL_RKSS_)
$_ZN7cutlass13device_kernelIN5flash19enable_sm80_to_sm89INS1_16FlashAttnBwdSm80INS1_25CollectiveMainloopBwdSm80ILi2ELi2EN4cute5tupleIJNS5_1CILi128EEES8_NS7_ILi64EEEEEENS_6half_tEfNS_4arch4Sm80ELb1ELb0ELb1ELb1ELb0ELb0ELb0ELb0ELi2ELi4ELi4ELi4ELb0EEENS1_21CollectiveEpilogueBwdISA_SB_SD_Li256ELb1ELb0ELi2EEENS1_25SingleTileBwdLPTSchedulerILb1ELi128ELb0EEEEEEEEEvNT_6ParamsE$_ZN4cute3eso3ESOILb0ELb0EJNS_14ComposedLayoutINS_7SwizzleILi3ELi3ELi3EEENS_9MixedBitsILj0ELj432EEENS_6LayoutINS_5tupleIJNS8_IJNS_1CILi2EEESA_SA_EEESA_NS9_ILi8EEEEEENS8_IJNS8_IJNS9_ILi64EEESC_NS9_ILi512EEEEEENS9_ILi8192EEENS9_ILi1024EEEEEEEEEENS_10ViewEngineINS_8smem_ptrIPN7cutlass6half_tEEEEEEEC2ERKSL_RKSS_:
[----:B------:R-:W-:Y:S02]  /*7230*/  IADD3 R3, R60, -c[0x0][0x20], RZ ;  /* 0x800008003c037a10 */ /* 0x000fe40007ffe0ff */
[----:B------:R-:W-:-:S03]  /*7240*/  IADD3 R2, R2, -c[0x0][0x20], RZ ;  /* 0x8000080002027a10 */ /* 0x000fc60007ffe0ff */
[----:B------:R1:W-:Y:S04]  /*7250*/  STL [R3], R6 ;  /* 0x0000000603007387 */ /* 0x0003e80000100800 */
[----:B------:R-:W2:Y:S01]  /*7260*/  LDL.64 R10, [R2] ;  /* 0x00000000020a7983 */ /* 0x000ea20000100a00 */
[----:B------:R-:W-:-:S03]  /*7270*/  IMAD.MOV.U32 R5, RZ, RZ, 0x0 ;  /* 0x00000000ff057424 */ /* 0x000fc600078e00ff */
[----:B--2---:R1:W-:Y:S01]  /*7280*/  STL.64 [R3+0x8], R10 ;  /* 0x0000080a03007387 */ /* 0x0043e20000100a00 */
[----:B------:R-:W-:Y:S05]  /*7290*/  RET.REL.NODEC R4 `(_ZN7cutlass13device_kernelIN5flash19enable_sm80_to_sm89INS1_16FlashAttnBwdSm80INS1_25CollectiveMainloopBwdSm80ILi2ELi2EN4cute5tupleIJNS5_1CILi128EEES8_NS7_ILi64EEEEEENS_6half_tEfNS_4arch4Sm80ELb1ELb0ELb1ELb1ELb0ELb0ELb0ELb0ELi2ELi4ELi4ELi4ELb0EEENS1_21CollectiveEpilogueBwdISA_SB_SD_Li256ELb1ELb0ELi2EEENS1_25SingleTileBwdLPTSchedulerILb1ELi128ELb0EEEEEEEEEvNT_6ParamsE) ;  /* 0xffff8d6004007950 */ /* 0x000fea0003c3ffff */
        .type           $_ZN7cutlass13device_kernelIN5flash19enable_sm80_to_sm89INS1_16FlashAttnBwdSm80INS1_25CollectiveMainloopBwdSm80ILi2ELi2EN4cute5tupleIJNS5_1CILi128EEES8_NS7_ILi64EEEEEENS_6half_tEfNS_4arch4Sm80ELb1ELb0ELb1ELb1ELb0ELb0ELb0ELb0ELi2ELi4ELi4ELi4ELb0EEENS1_21CollectiveEpilogueBwdISA_SB_SD_Li256ELb1ELb0ELi2EEENS1_25SingleTileBwdLPTSchedulerILb1ELi128ELb0EEEEEEEEEvNT_6ParamsE$_ZN4cute3eso3ESOILb0ELb0EJNS_14ComposedLayoutINS_7SwizzleILi3ELi3ELi3EEENS_9MixedBitsILj0ELj432EEENS_6LayoutINS_5tupleIJNS8_IJNS_1CILi2EEESA_SA_EEESA_NS9_ILi8EEEEEENS8_IJNS8_IJNS9_ILi64EEESC_NS9_ILi512EEEEEENS9_ILi8192EEENS9_ILi1024EEEEEEEEEEiEEC2ERKSL_RKi,@function
        .size           $_ZN7cutlass13device_kernelIN5flash19enable_sm80_to_sm89INS1_16FlashAttnBwdSm80INS1_25CollectiveMainloopBwdSm80ILi2ELi2EN4cute5tupleIJNS5_1CILi128EEES8_NS7_ILi64EEEEEENS_6half_tEfNS_4arch4Sm80ELb1ELb0ELb1ELb1ELb0ELb0ELb0ELb0ELi2ELi4ELi4ELi4ELb0EEENS1_21CollectiveEpilogueBwdISA_SB_SD_Li256ELb1ELb0ELi2EEENS1_25SingleTileBwdLPTSchedulerILb1ELi128ELb0EEEEEEEEEvNT_6ParamsE$_ZN4cute3eso3ESOILb0ELb0EJNS_14ComposedLayoutINS_7SwizzleILi3ELi3ELi3EEENS_9MixedBitsILj0ELj432EEENS_6LayoutINS_5tupleIJNS8_IJNS_1CILi2EEESA_SA_EEESA_NS9_ILi8EEEEEENS8_IJNS8_IJNS9_ILi64EEESC_NS9_ILi512EEEEEENS9_ILi8192EEENS9_ILi1024EEEEEEEEEEiEEC2ERKSL_RKi,($_ZN7cutlass13device_kernelIN5flash19enable_sm80_to_sm89INS1_16FlashAttnBwdSm80INS1_25CollectiveMainloopBwdSm80ILi2ELi2EN4cute5tupleIJNS5_1CILi128EEES8_NS7_ILi64EEEEEENS_6half_tEfNS_4arch4Sm80ELb1ELb0ELb1ELb1ELb0ELb0ELb0ELb0ELi2ELi4ELi4ELi4ELb0EEENS1_21CollectiveEpilogueBwdISA_SB_SD_Li256ELb1ELb0ELi2EEENS1_25SingleTileBwdLPTSchedulerILb1ELi128ELb0EEEEEEEEEvNT_6ParamsE$_ZN4cute3eso3ESOILb0ELb0EJNS_5tupleIJNS_1CILi0EEENS2_IJNS3_ILi1EEENS3_ILi256EEEiEEEEEENS3_ILi2048EEENS2_IJiNS3_ILi4096EEEEEEEEC2ERKS8_RKS9_RKSB_ - $_ZN7cutlass13device_kernelIN5flash19enable_sm80_to_sm89INS1_16FlashAttnBwdSm80INS1_25CollectiveMainloopBwdSm80ILi2ELi2EN4cute5tupleIJNS5_1CILi128EEES8_NS7_ILi64EEEEEENS_6half_tEfNS_4arch4Sm80ELb1ELb0ELb1ELb1ELb0ELb0ELb0ELb0ELi2ELi4ELi4ELi4ELb0EEENS1_21CollectiveEpilogueBwdISA_SB_SD_Li256ELb1ELb0ELi2EEENS1_25SingleTileBwdLPTSchedulerILb1ELi128ELb0EEEEEEEEEvNT_6ParamsE$_ZN4cute3eso3ESOILb0ELb0EJNS_14ComposedLayoutINS_7SwizzleILi3ELi3ELi3EEENS_9MixedBitsILj0ELj432EEENS_6LayoutINS_5tupleIJNS8_IJNS_1CILi2EEESA_SA_EEESA_NS9_ILi8EEEEEENS8_IJNS8_IJNS9_ILi64EEESC_NS9_ILi512EEEEEENS9_ILi8192EEENS9_ILi1024EEEEEEEEEEiEEC2ERKSL_RKi)
$_ZN7cutlass13device_kernelIN5flash19enable_sm80_to_sm89INS1_16FlashAttnBwdSm80INS1_25CollectiveMainloopBwdSm80ILi2ELi2EN4cute5tupleIJNS5_1CILi128EEES8_NS7_ILi64EEEEEENS_6half_tEfNS_4arch4Sm80ELb1ELb0ELb1ELb1ELb0ELb0ELb0ELb0ELi2ELi4ELi4ELi4ELb0EEENS1_21CollectiveEpilogueBwdISA_SB_SD_Li256ELb1ELb0ELi2EEENS1_25SingleTileBwdLPTSchedulerILb1ELi128ELb0EEEEEEEEEvNT_6ParamsE$_ZN4cute3eso3ESOILb0ELb0EJNS_14ComposedLayoutINS_7SwizzleILi3ELi3ELi3EEENS_9MixedBitsILj0ELj432EEENS_6LayoutINS_5tupleIJNS8_IJNS_1CILi2EEESA_SA_EEESA_NS9_ILi8EEEEEENS8_IJNS8_IJNS9_ILi64EEESC_NS9_ILi512EEEEEENS9_ILi8192EEENS9_ILi1024EEEEEEEEEEiEEC2ERKSL_RKi:
[----:B------:R-:W-:Y:S02]  /*72a0*/  IADD3 R5, R60, -c[0x0][0x20], RZ ;  /* 0x800008003c057a10 */ /* 0x000fe40007ffe0ff */
[----:B------:R-:W-:-:S03]  /*72b0*/  IADD3 R3, R3, -c[0x0][0x20], RZ ;  /* 0x8000080003037a10 */ /* 0x000fc60007ffe0ff */
[----:B------:R1:W-:Y:S04]  /*72c0*/  STL [R5], R2 ;  /* 0x0000000205007387 */ /* 0x0003e80000100800 */
[----:B------:R-:W2:Y:S01]  /*72d0*/  LDL R6, [R3] ;  /* 0x0000000003067983 */ /* 0x000ea20000100800 */
[----:B------:R-:W-:Y:S02]  /*72e0*/  IMAD.MOV.U32 R14, RZ, RZ, R4 ;  /* 0x000000ffff0e7224 */ /* 0x000fe400078e0004 */
[----:B------:R-:W-:Y:S01]  /*72f0*/  IMAD.MOV.U32 R15, RZ, RZ, 0x0 ;  /* 0x00000000ff0f7424 */ /* 0x000fe200078e00ff */
[----:B--2---:R1:W-:Y:S03]  /*7300*/  STL [R5+0x4], R6 ;  /* 0x0000040605007387 */ /* 0x0043e60000100800 */
[----:B------:R-:W-:Y:S05]  /*7310*/  RET.REL.NODEC R14 `(_ZN7cutlass13device_kernelIN5flash19enable_sm80_to_sm89INS1_16FlashAttnBwdSm80INS1_25CollectiveMainloopBwdSm80ILi2ELi2EN4cute5tupleIJNS5_1CILi128EEES8_NS7_ILi64EEEEEENS_6half_tEfNS_4arch4Sm80ELb1ELb0ELb1ELb1ELb0ELb0ELb0ELb0ELi2ELi4ELi4ELi4ELb0EEENS1_21CollectiveEpilogueBwdISA_SB_SD_Li256ELb1ELb0ELi2EEENS1_25SingleTileBwdLPTSchedulerILb1ELi128ELb0EEEEEEEEEvNT_6ParamsE) ;  /* 0xffff8ce00e007950 */ /* 0x000fea0003c3ffff */
        .type           $_ZN7cutlass13device_kernelIN5flash19enable_sm80_to_sm89INS1_16FlashAttnBwdSm80INS1_25CollectiveMainloopBwdSm80ILi2ELi2EN4cute5tupleIJNS5_1CILi128EEES8_NS7_ILi64EEEEEENS_6half_tEfNS_4arch4Sm80ELb1ELb0ELb1ELb1ELb0ELb0ELb0ELb0ELi2ELi4ELi4ELi4ELb0EEENS1_21CollectiveEpilogueBwdISA_SB_SD_Li256ELb1ELb0ELi2EEENS1_25SingleTileBwdLPTSchedulerILb1ELi128ELb0EEEEEEEEEvNT_6ParamsE$_ZN4cute3eso3ESOILb0ELb0EJNS_5tupleIJNS_1CILi0EEENS2_IJNS3_ILi1EEENS3_ILi256EEEiEEEEEENS3_ILi2048EEENS2_IJiNS3_ILi4096EEEEEEEEC2ERKS8_RKS9_RKSB_,@function
        .size           $_ZN7cutlass13device_kernelIN5flash19enable_sm80_to_sm89INS1_16FlashAttnBwdSm80INS1_25CollectiveMainloopBwdSm80ILi2ELi2EN4cute5tupleIJNS5_1CILi128EEES8_NS7_ILi64EEEEEENS_6half_tEfNS_4arch4Sm80ELb1ELb0ELb1ELb1ELb0ELb0ELb0ELb0ELi2ELi4ELi4ELi4ELb0EEENS1_21CollectiveEpilogueBwdISA_SB_SD_Li256ELb1ELb0ELi2EEENS1_25SingleTileBwdLPTSchedulerILb1ELi128ELb0EEEEEEEEEvNT_6ParamsE$_ZN4cute3eso3ESOILb0ELb0EJNS_5tupleIJNS_1CILi0EEENS2_IJNS3_ILi1EEENS3_ILi256EEEiEEEEEENS3_ILi2048EEENS2_IJiNS3_ILi4096EEEEEEEEC2ERKS8_RKS9_RKSB_,($_ZN7cutlass13device_kernelIN5flash19enable_sm80_to_sm89INS1_16FlashAttnBwdSm80INS1_25CollectiveMainloopBwdSm80ILi2ELi2EN4cute5tupleIJNS5_1CILi128EEES8_NS7_ILi64EEEEEENS_6half_tEfNS_4arch4Sm80ELb1ELb0ELb1ELb1ELb0ELb0ELb0ELb0ELi2ELi4ELi4ELi4ELb0EEENS1_21CollectiveEpilogueBwdISA_SB_SD_Li256ELb1ELb0ELi2EEENS1_25SingleTileBwdLPTSchedulerILb1ELi128ELb0EEEEEEEEEvNT_6ParamsE$_ZN4cute3eso3ESOILb0ELb0EJNS_5tupleIJNS_1CILi1EEENS3_ILi512EEEiEEENS3_ILi4096EEENS2_IJNS2_IJiiEEENS3_ILi8192EEEEEEEEC2ERKS6_RKS7_RKSA_ - $_ZN7cutlass13device_kernelIN5flash19enable_sm80_to_sm89INS1_16FlashAttnBwdSm80INS1_25CollectiveMainloopBwdSm80ILi2ELi2EN4cute5tupleIJNS5_1CILi128EEES8_NS7_ILi64EEEEEENS_6half_tEfNS_4arch4Sm80ELb1ELb0ELb1ELb1ELb0ELb0ELb0ELb0ELi2ELi4ELi4ELi4ELb0EEENS1_21CollectiveEpilogueBwdISA_SB_SD_Li256ELb1ELb0ELi2EEENS1_25SingleTileBwdLPTSchedulerILb1ELi128ELb0EEEEEEEEEvNT_6ParamsE$_ZN4cute3eso3ESOILb0ELb0EJNS_5tupleIJNS_1CILi0EEENS2_IJNS3_ILi1EEENS3_ILi256EEEiEEEEEENS3_ILi2048EEENS2_IJiNS3_ILi4096EEEEEEEEC2ERKS8_RKS9_RKSB_)
$_ZN7cutlass13device_kernelIN5flash19enable_sm80_to_sm89INS1_16FlashAttnBwdSm80INS1_25CollectiveMainloopBwdSm80ILi2ELi2EN4cute5tupleIJNS5_1CILi128EEES8_NS7_ILi64EEEEEENS_6half_tEfNS_4arch4Sm80ELb1ELb0ELb1ELb1ELb0ELb0ELb0ELb0ELi2ELi4ELi4ELi4ELb0EEENS1_21CollectiveEpilogueBwdISA_SB_SD_Li256ELb1ELb0ELi2EEENS1_25SingleTileBwdLPTSchedulerILb1ELi128ELb0EEEEEEEEEvNT_6ParamsE$_ZN4cute3eso3ESOILb0ELb0EJNS_5tupleIJNS_1CILi0EEENS2_IJNS3_ILi1EEENS3_ILi256EEEiEEEEEENS3_ILi2048EEENS2_IJiNS3_ILi4096EEEEEEEEC2ERKS8_RKS9_RKSB_:
        /* <DEDUP_REMOVED lines=8> */
        .type           $_ZN7cutlass13device_kernelIN5flash19enable_sm80_to_sm89INS1_16FlashAttnBwdSm80INS1_25CollectiveMainloopBwdSm80ILi2ELi2EN4cute5tupleIJNS5_1CILi128EEES8_NS7_ILi64EEEEEENS_6half_tEfNS_4arch4Sm80ELb1ELb0ELb1ELb1ELb0ELb0ELb0ELb0ELi2ELi4ELi4ELi4ELb0EEENS1_21CollectiveEpilogueBwdISA_SB_SD_Li256ELb1ELb0ELi2EEENS1_25SingleTileBwdLPTSchedulerILb1ELi128ELb0EEEEEEEEEvNT_6ParamsE$_ZN4cute3eso3ESOILb0ELb0EJNS_5tupleIJNS_1CILi1EEENS3_ILi512EEEiEEENS3_ILi4096EEENS2_IJNS2_IJiiEEENS3_ILi8192EEEEEEEEC2ERKS6_RKS7_RKSA_,@function
        .size           $_ZN7cutlass13device_kernelIN5flash19enable_sm80_to_sm89INS1_16FlashAttnBwdSm80INS1_25CollectiveMainloopBwdSm80ILi2ELi2EN4cute5tupleIJNS5_1CILi128EEES8_NS7_ILi64EEEEEENS_6half_tEfNS_4arch4Sm80ELb1ELb0ELb1ELb1ELb0ELb0ELb0ELb0ELi2ELi4ELi4ELi4ELb0EEENS1_21CollectiveEpilogueBwdISA_SB_SD_Li256ELb1ELb0ELi2EEENS1_25SingleTileBwdLPTSchedulerILb1ELi128ELb0EEEEEEEEEvNT_6ParamsE$_ZN4cute3eso3ESOILb0ELb0EJNS_5tupleIJNS_1CILi1EEENS3_ILi512EEEiEEENS3_ILi4096EEENS2_IJNS2_IJiiEEENS3_ILi8192EEEEEEEEC2ERKS6_RKS7_RKSA_,($_ZN7cutlass13device_kernelIN5flash19enable_sm80_to_sm89INS1_16FlashAttnBwdSm80INS1_25CollectiveMainloopBwdSm80ILi2ELi2EN4cute5tupleIJNS5_1CILi128EEES8_NS7_ILi64EEEEEENS_6half_tEfNS_4arch4Sm80ELb1ELb0ELb1ELb1ELb0ELb0ELb0ELb0ELi2ELi4ELi4ELi4ELb0EEENS1_21CollectiveEpilogueBwdISA_SB_SD_Li256ELb1ELb0ELi2EEENS1_25SingleTileBwdLPTSchedulerILb1ELi128ELb0EEEEEEEEEvNT_6ParamsE$_ZN4cute3eso3ESOILb0ELb0EJNS_5tupleIJNS_1CILi1EEENS3_ILi512EEEiEEENS3_ILi4096EEENS2_IJiiEEEEEC2ERKS6_RKS7_RKS8_ - $_ZN7cutlass13device_kernelIN5flash19enable_sm80_to_sm89INS1_16FlashAttnBwdSm80INS1_25CollectiveMainloopBwdSm80ILi2ELi2EN4cute5tupleIJNS5_1CILi128EEES8_NS7_ILi64EEEEEENS_6half_tEfNS_4arch4Sm80ELb1ELb0ELb1ELb1ELb0ELb0ELb0ELb0ELi2ELi4ELi4ELi4ELb0EEENS1_21CollectiveEpilogueBwdISA_SB_SD_Li256ELb1ELb0ELi2EEENS1_25SingleTileBwdLPTSchedulerILb1ELi128ELb0EEEEEEEEEvNT_6ParamsE$_ZN4cute3eso3ESOILb0ELb0EJNS_5tupleIJNS_1CILi1EEENS3_ILi512EEEiEEENS3_ILi4096EEENS2_IJNS2_IJiiEEENS3_ILi8192EEEEEEEEC2ERKS6_RKS7_RKSA_)
$_ZN7cutlass13device_kernelIN5flash19enable_sm80_to_sm89INS1_16FlashAttnBwdSm80INS1_25CollectiveMainloopBwdSm80ILi2ELi2EN4cute5tupleIJNS5_1CILi128EEES8_NS7_ILi64EEEEEENS_6half_tEfNS_4arch4Sm80ELb1ELb0ELb1ELb1ELb0ELb0ELb0ELb0ELi2ELi4ELi4ELi4ELb0EEENS1_21CollectiveEpilogueBwdISA_SB_SD_Li256ELb1ELb0ELi2EEENS1_25SingleTileBwdLPTSchedulerILb1ELi128ELb0EEEEEEEEEvNT_6ParamsE$_ZN4cute3eso3ESOILb0ELb0EJNS_5tupleIJNS_1CILi1EEENS3_ILi512EEEiEEENS3_ILi4096EEENS2_IJNS2_IJiiEEENS3_ILi8192EEEEEEEEC2ERKS6_RKS7_RKSA_:
        /* <DEDUP_REMOVED lines=9> */
[----:B------:R-:W-:Y:S05]  /*7430*/  RET.REL.NODEC R34 `(_ZN7cutlass13device_kernelIN5flash19enable_sm80_to_sm89INS1_16FlashAttnBwdSm80INS1_25CollectiveMainloopBwdSm80ILi2ELi2EN4cute5tupleIJNS5_1CILi128EEES8_NS7_ILi64EEEEEENS_6half_tEfNS_4arch4Sm80ELb1ELb0ELb1ELb1ELb0ELb0ELb0ELb0ELi2ELi4ELi4ELi4ELb0EEENS1_21CollectiveEpilogueBwdISA_SB_SD_Li256ELb1ELb0ELi2EEENS1_25SingleTileBwdLPTSchedulerILb1ELi128ELb0EEEEEEEEEvNT_6ParamsE) ;  /* 0xffff8bc022007950 */ /* 0x000fea0003c3ffff */
        .type           $_ZN7cutlass13device_kernelIN5flash19enable_sm80_to_sm89INS1_16FlashAttnBwdSm80INS1_25CollectiveMainloopBwdSm80ILi2ELi2EN4cute5tupleIJNS5_1CILi128EEES8_NS7_ILi64EEEEEENS_6half_tEfNS_4arch4Sm80ELb1ELb0ELb1ELb1ELb0ELb0ELb0ELb0ELi2ELi4ELi4ELi4ELb0EEENS1_21CollectiveEpilogueBwdISA_SB_SD_Li256ELb1ELb0ELi2EEENS1_25SingleTileBwdLPTSchedulerILb1ELi128ELb0EEEEEEEEEvNT_6ParamsE$_ZN4cute3eso3ESOILb0ELb0EJNS_5tupleIJNS_1CILi1EEENS3_ILi512EEEiEEENS3_ILi4096EEENS2_IJiiEEEEEC2ERKS6_RKS7_RKS8_,@function
        .size           $_ZN7cutlass13device_kernelIN5flash19enable_sm80_to_sm89INS1_16FlashAttnBwdSm80INS1_25CollectiveMainloopBwdSm80ILi2ELi2EN4cute5tupleIJNS5_1CILi128EEES8_NS7_ILi64EEEEEENS_6half_tEfNS_4arch4Sm80ELb1ELb0ELb1ELb1ELb0ELb0ELb0ELb0ELi2ELi4ELi4ELi4ELb0EEENS1_21CollectiveEpilogueBwdISA_SB_SD_Li256ELb1ELb0ELi2EEENS1_25SingleTileBwdLPTSchedulerILb1ELi128ELb0EEEEEEEEEvNT_6ParamsE$_ZN4cute3eso3ESOILb0ELb0EJNS_5tupleIJNS_1CILi1EEENS3_ILi512EEEiEEENS3_ILi4096EEENS2_IJiiEEEEEC2ERKS6_RKS7_RKS8_,($_ZN7cutlass13device_kernelIN5flash19enable_sm80_to_sm89INS1_16FlashAttnBwdSm80INS1_25CollectiveMainloopBwdSm80ILi2ELi2EN4cute5tupleIJNS5_1CILi128EEES8_NS7_ILi64EEEEEENS_6half_tEfNS_4arch4Sm80ELb1ELb0ELb1ELb1ELb0ELb0ELb0ELb0ELi2ELi4ELi4ELi4ELb0EEENS1_21CollectiveEpilogueBwdISA_SB_SD_Li256ELb1ELb0ELi2EEENS1_25SingleTileBwdLPTSchedulerILb1ELi128ELb0EEEEEEEEEvNT_6ParamsE$_ZN4cute3eso3ESOILb0ELb0EJNS_5tupleIJNS_1CILi1EEEiEEENS3_ILi1024EEENS2_IJiiEEEEEC2ERKS5_RKS6_RKS7_ - $_ZN7cutlass13device_kernelIN5flash19enable_sm80_to_sm89INS1_16FlashAttnBwdSm80INS1_25CollectiveMainloopBwdSm80ILi2ELi2EN4cute5tupleIJNS5_1CILi128EEES8_NS7_ILi64EEEEEENS_6half_tEfNS_4arch4Sm80ELb1ELb0ELb1ELb1ELb0ELb0ELb0ELb0ELi2ELi4ELi4ELi4ELb0EEENS1_21CollectiveEpilogueBwdISA_SB_SD_Li256ELb1ELb0ELi2EEENS1_25SingleTileBwdLPTSchedulerILb1ELi128ELb0EEEEEEEEEvNT_6ParamsE$_ZN4cute3eso3ESOILb0ELb0EJNS_5tupleIJNS_1CILi1EEENS3_ILi512EEEiEEENS3_ILi4096EEENS2_IJiiEEEEEC2ERKS6_RKS7_RKS8_)
$_ZN7cutlass13device_kernelIN5flash19enable_sm80_to_sm89INS1_16FlashAttnBwdSm80INS1_25CollectiveMainloopBwdSm80ILi2ELi2EN4cute5tupleIJNS5_1CILi128EEES8_NS7_ILi64EEEEEENS_6half_tEfNS_4arch4Sm80ELb1ELb0ELb1ELb1ELb0ELb0ELb0ELb0ELi2ELi4ELi4ELi4ELb0EEENS1_21CollectiveEpilogueBwdISA_SB_SD_Li256ELb1ELb0ELi2EEENS1_25SingleTileBwdLPTSchedulerILb1ELi128ELb0EEEEEEEEEvNT_6ParamsE$_ZN4cute3eso3ESOILb0ELb0EJNS_5tupleIJNS_1CILi1EEENS3_ILi512EEEiEEENS3_ILi4096EEENS2_IJiiEEEEEC2ERKS6_RKS7_RKS8_:
        /* <DEDUP_REMOVED lines=8> */
[----:B------:R-:W-:Y:S05]  /*74c0*/  RET.REL.NODEC R4 `(_ZN7cutlass13device_kernelIN5flash19enable_sm80_to_sm89INS1_16FlashAttnBwdSm80INS1_25CollectiveMainloopBwdSm80ILi2ELi2EN4cute5tupleIJNS5_1CILi128EEES8_NS7_ILi64EEEEEENS_6half_tEfNS_4arch4Sm80ELb1ELb0ELb1ELb1ELb0ELb0ELb0ELb0ELi2ELi4ELi4ELi4ELb0EEENS1_21CollectiveEpilogueBwdISA_SB_SD_Li256ELb1ELb0ELi2EEENS1_25SingleTileBwdLPTSchedulerILb1ELi128ELb0EEEEEEEEEvNT_6ParamsE) ;  /* 0xffff8b3004007950 */ /* 0x000fea0003c3ffff */
        .type           $_ZN7cutlass13device_kernelIN5flash19enable_sm80_to_sm89INS1_16FlashAttnBwdSm80INS1_25CollectiveMainloopBwdSm80ILi2ELi2EN4cute5tupleIJNS5_1CILi128EEES8_NS7_ILi64EEEEEENS_6half_tEfNS_4arch4Sm80ELb1ELb0ELb1ELb1ELb0ELb0ELb0ELb0ELi2ELi4ELi4ELi4ELb0EEENS1_21CollectiveEpilogueBwdISA_SB_SD_Li256ELb1ELb0ELi2EEENS1_25SingleTileBwdLPTSchedulerILb1ELi128ELb0EEEEEEEEEvNT_6ParamsE$_ZN4cute3eso3ESOILb0ELb0EJNS_5tupleIJNS_1CILi1EEEiEEENS3_ILi1024EEENS2_IJiiEEEEEC2ERKS5_RKS6_RKS7_,@function
        .size           $_ZN7cutlass13device_kernelIN5flash19enable_sm80_to_sm89INS1_16FlashAttnBwdSm80INS1_25CollectiveMainloopBwdSm80ILi2ELi2EN4cute5tupleIJNS5_1CILi128EEES8_NS7_ILi64EEEEEENS_6half_tEfNS_4arch4Sm80ELb1ELb0ELb1ELb1ELb0ELb0ELb0ELb0ELi2ELi4ELi4ELi4ELb0EEENS1_21CollectiveEpilogueBwdISA_SB_SD_Li256ELb1ELb0ELi2EEENS1_25SingleTileBwdLPTSchedulerILb1ELi128ELb0EEEEEEEEEvNT_6ParamsE$_ZN4cute3eso3ESOILb0ELb0EJNS_5tupleIJNS_1CILi1EEEiEEENS3_ILi1024EEENS2_IJiiEEEEEC2ERKS5_RKS6_RKS7_,($_ZN7cutlass13device_kernelIN5flash19enable_sm80_to_sm89INS1_16FlashAttnBwdSm80INS1_25CollectiveMainloopBwdSm80ILi2ELi2EN4cute5tupleIJNS5_1CILi128EEES8_NS7_ILi64EEEEEENS_6half_tEfNS_4arch4Sm80ELb1ELb0ELb1ELb1ELb0ELb0ELb0ELb0ELi2ELi4ELi4ELi4ELb0EEENS1_21CollectiveEpilogueBwdISA_SB_SD_Li256ELb1ELb0ELi2EEENS1_25SingleTileBwdLPTSchedulerILb1ELi128ELb0EEEEEEEEEvNT_6ParamsE$_ZN4cute3eso3ESOILb0ELb0EJNS_5tupleIJiNS_1CILi512EEEEEENS2_IJiiEEENS3_ILi1024EEEEEC2ERKS5_RKS6_RKS7_ - $_ZN7cutlass13device_kernelIN5flash19enable_sm80_to_sm89INS1_16FlashAttnBwdSm80INS1_25CollectiveMainloopBwdSm80ILi2ELi2EN4cute5tupleIJNS5_1CILi128EEES8_NS7_ILi64EEEEEENS_6half_tEfNS_4arch4Sm80ELb1ELb0ELb1ELb1ELb0ELb0ELb0ELb0ELi2ELi4ELi4ELi4ELb0EEENS1_21CollectiveEpilogueBwdISA_SB_SD_Li256ELb1ELb0ELi2EEENS1_25SingleTileBwdLPTSchedulerILb1ELi128ELb0EEEEEEEEEvNT_6ParamsE$_ZN4cute3eso3ESOILb0ELb0EJNS_5tupleIJNS_1CILi1EEEiEEENS3_ILi1024EEENS2_IJiiEEEEEC2ERKS5_RKS6_RKS7_)
$_ZN7cutlass13device_kernelIN5flash19enable_sm80_to_sm89INS1_16FlashAttnBwdSm80INS1_25CollectiveMainloopBwdSm80ILi2ELi2EN4cute5tupleIJNS5_1CILi128EEES8_NS7_ILi64EEEEEENS_6half_tEfNS_4arch4Sm80ELb1ELb0ELb1ELb1ELb0ELb0ELb0ELb0ELi2ELi4ELi4ELi4ELb0EEENS1_21CollectiveEpilogueBwdISA_SB_SD_Li256ELb1ELb0ELi2EEENS1_25SingleTileBwdLPTSchedulerILb1ELi128ELb0EEEEEEEEEvNT_6ParamsE$_ZN4cute3eso3ESOILb0ELb0EJNS_5tupleIJNS_1CILi1EEEiEEENS3_ILi1024EEENS2_IJiiEEEEEC2ERKS5_RKS6_RKS7_:
        /* <DEDUP_REMOVED lines=9> */
        .type           $_ZN7cutlass13device_kernelIN5flash19enable_sm80_to_sm89INS1_16FlashAttnBwdSm80INS1_25CollectiveMainloopBwdSm80ILi2ELi2EN4cute5tupleIJNS5_1CILi128EEES8_NS7_ILi64EEEEEENS_6half_tEfNS_4arch4Sm80ELb1ELb0ELb1ELb1ELb0ELb0ELb0ELb0ELi2ELi4ELi4ELi4ELb0EEENS1_21CollectiveEpilogueBwdISA_SB_SD_Li256ELb1ELb0ELi2EEENS1_25SingleTileBwdLPTSchedulerILb1ELi128ELb0EEEEEEEEEvNT_6ParamsE$_ZN4cute3eso3ESOILb0ELb0EJNS_5tupleIJiNS_1CILi512EEEEEENS2_IJiiEEENS3_ILi1024EEEEEC2ERKS5_RKS6_RKS7_,@function
        .size           $_ZN7cutlass13device_kernelIN5flash19enable_sm80_to_sm89INS1_16FlashAttnBwdSm80INS1_25CollectiveMainloopBwdSm80ILi2ELi2EN4cute5tupleIJNS5_1CILi128EEES8_NS7_ILi64EEEEEENS_6half_tEfNS_4arch4Sm80ELb1ELb0ELb1ELb1ELb0ELb0ELb0ELb0ELi2ELi4ELi4ELi4ELb0EEENS1_21CollectiveEpilogueBwdISA_SB_SD_Li256ELb1ELb0ELi2EEENS1_25SingleTileBwdLPTSchedulerILb1ELi128ELb0EEEEEEEEEvNT_6ParamsE$_ZN4cute3eso3ESOILb0ELb0EJNS_5tupleIJiNS_1CILi512EEEEEENS2_IJiiEEENS3_ILi1024EEEEEC2ERKS5_RKS6_RKS7_,($_ZN7cutlass13device_kernelIN5flash19enable_sm80_to_sm89INS1_16FlashAttnBwdSm80INS1_25CollectiveMainloopBwdSm80ILi2ELi2EN4cute5tupleIJNS5_1CILi128EEES8_NS7_ILi64EEEEEENS_6half_tEfNS_4arch4Sm80ELb1ELb0ELb1ELb1ELb0ELb0ELb0ELb0ELi2ELi4ELi4ELi4ELb0EEENS1_21CollectiveEpilogueBwdISA_SB_SD_Li256ELb1ELb0ELi2EEENS1_25SingleTileBwdLPTSchedulerILb1ELi128ELb0EEEEEEEEEvNT_6ParamsE$_ZN4cute3eso3ESOILb0ELb0EJNS_6LayoutINS_5tupleIJNS3_IJNS3_IJNS_1CILi8EEENS4_ILi1EEEEEES6_EEENS3_IJNS3_IJS6_S6_EEENS4_ILi2EEEEEEEEENS3_IJNS3_IJNS3_IJS6_NS4_ILi0EEEEEESD_EEENS3_IJNS3_IJSD_SD_EEEiEEEEEEEENS_10ViewEngineINS_8smem_ptrIPN7cutlass6half_tEEEEEEEC2ERKSJ_RKSQ_ - $_ZN7cutlass13device_kernelIN5flash19enable_sm80_to_sm89INS1_16FlashAttnBwdSm80INS1_25CollectiveMainloopBwdSm80ILi2ELi2EN4cute5tupleIJNS5_1CILi128EEES8_NS7_ILi64EEEEEENS_6half_tEfNS_4arch4Sm80ELb1ELb0ELb1ELb1ELb0ELb0ELb0ELb0ELi2ELi4ELi4ELi4ELb0EEENS1_21CollectiveEpilogueBwdISA_SB_SD_Li256ELb1ELb0ELi2EEENS1_25SingleTileBwdLPTSchedulerILb1ELi128ELb0EEEEEEEEEvNT_6ParamsE$_ZN4cute3eso3ESOILb0ELb0EJNS_5tupleIJiNS_1CILi512EEEEEENS2_IJiiEEENS3_ILi1024EEEEEC2ERKS5_RKS6_RKS7_)
$_ZN7cutlass13device_kernelIN5flash19enable_sm80_to_sm89INS1_16FlashAttnBwdSm80INS1_25CollectiveMainloopBwdSm80ILi2ELi2EN4cute5tupleIJNS5_1CILi128EEES8_NS7_ILi64EEEEEENS_6half_tEfNS_4arch4Sm80ELb1ELb0ELb1ELb1ELb0ELb0ELb0ELb0ELi2ELi4ELi4ELi4ELb0EEENS1_21CollectiveEpilogueBwdISA_SB_SD_Li256ELb1ELb0ELi2EEENS1_25SingleTileBwdLPTSchedulerILb1ELi128ELb0EEEEEEEEEvNT_6ParamsE$_ZN4cute3eso3ESOILb0ELb0EJNS_5tupleIJiNS_1CILi512EEEEEENS2_IJiiEEENS3_ILi1024EEEEEC2ERKS5_RKS6_RKS7_:
        /* <DEDUP_REMOVED lines=9> */
        .type           $_ZN7cutlass13device_kernelIN5flash19enable_sm80_to_sm89INS1_16FlashAttnBwdSm80INS1_25CollectiveMainloopBwdSm80ILi2ELi2EN4cute5tupleIJNS5_1CILi128EEES8_NS7_ILi64EEEEEENS_6half_tEfNS_4arch4Sm80ELb1ELb0ELb1ELb1ELb0ELb0ELb0ELb0ELi2ELi4ELi4ELi4ELb0EEENS1_21CollectiveEpilogueBwdISA_SB_SD_Li256ELb1ELb0ELi2EEENS1_25SingleTileBwdLPTSchedulerILb1ELi128ELb0EEEEEEEEEvNT_6ParamsE$_ZN4cute3eso3ESOILb0ELb0EJNS_6LayoutINS_5tupleIJNS3_IJNS3_IJNS_1CILi8EEENS4_ILi1EEEEEES6_EEENS3_IJNS3_IJS6_S6_EEENS4_ILi2EEEEEEEEENS3_IJNS3_IJNS3_IJS6_NS4_ILi0EEEEEESD_EEENS3_IJNS3_IJSD_SD_EEEiEEEEEEEENS_10ViewEngineINS_8smem_ptrIPN7cutlass6half_tEEEEEEEC2ERKSJ_RKSQ_,@function
        .size           $_ZN7cutlass13device_kernelIN5flash19enable_sm80_to_sm89INS1_16FlashAttnBwdSm80INS1_25CollectiveMainloopBwdSm80ILi2ELi2EN4cute5tupleIJNS5_1CILi128EEES8_NS7_ILi64EEEEEENS_6half_tEfNS_4arch4Sm80ELb1ELb0ELb1ELb1ELb0ELb0ELb0ELb0ELi2ELi4ELi4ELi4ELb0EEENS1_21CollectiveEpilogueBwdISA_SB_SD_Li256ELb1ELb0ELi2EEENS1_25SingleTileBwdLPTSchedulerILb1ELi128ELb0EEEEEEEEEvNT_6ParamsE$_ZN4cute3eso3ESOILb0ELb0EJNS_6LayoutINS_5tupleIJNS3_IJNS3_IJNS_1CILi8EEENS4_ILi1EEEEEES6_EEENS3_IJNS3_IJS6_S6_EEENS4_ILi2EEEEEEEEENS3_IJNS3_IJNS3_IJS6_NS4_ILi0EEEEEESD_EEENS3_IJNS3_IJSD_SD_EEEiEEEEEEEENS_10ViewEngineINS_8smem_ptrIPN7cutlass6half_tEEEEEEEC2ERKSJ_RKSQ_,($_ZN7cutlass13device_kernelIN5flash19enable_sm80_to_sm89INS1_16FlashAttnBwdSm80INS1_25CollectiveMainloopBwdSm80ILi2ELi2EN4cute5tupleIJNS5_1CILi128EEES8_NS7_ILi64EEEEEENS_6half_tEfNS_4arch4Sm80ELb1ELb0ELb1ELb1ELb0ELb0ELb0ELb0ELi2ELi4ELi4ELi4ELb0EEENS1_21CollectiveEpilogueBwdISA_SB_SD_Li256ELb1ELb0ELi2EEENS1_25SingleTileBwdLPTSchedulerILb1ELi128ELb0EEEEEEEEEvNT_6ParamsE$_ZN4cute3eso3ESOILb0ELb0EJNS_6LayoutINS_5tupleIJNS3_IJNS_1CILi1EEENS3_IJS5_NS4_ILi2EEES6_EEEEEES6_NS3_IJS6_S6_EEEEEENS3_IJNS3_IJNS4_ILi0EEENS3_IJS5_NS4_ILi256EEEiEEEEEENS4_ILi2048EEENS3_IJiNS4_ILi4096EEEEEEEEEEENS_10ViewEngineINS_8smem_ptrIPjEEEEEEC2ERKSJ_RKSO_ - $_ZN7cutlass13device_kernelIN5flash19enable_sm80_to_sm89INS1_16FlashAttnBwdSm80INS1_25CollectiveMainloopBwdSm80ILi2ELi2EN4cute5tupleIJNS5_1CILi128EEES8_NS7_ILi64EEEEEENS_6half_tEfNS_4arch4Sm80ELb1ELb0ELb1ELb1ELb0ELb0ELb0ELb0ELi2ELi4ELi4ELi4ELb0EEENS1_21CollectiveEpilogueBwdISA_SB_SD_Li256ELb1ELb0ELi2EEENS1_25SingleTileBwdLPTSchedulerILb1ELi128ELb0EEEEEEEEEvNT_6ParamsE$_ZN4cute3eso3ESOILb0ELb0EJNS_6LayoutINS_5tupleIJNS3_IJNS3_IJNS_1CILi8EEENS4_ILi1EEEEEES6_EEENS3_IJNS3_IJS6_S6_EEENS4_ILi2EEEEEEEEENS3_IJNS3_IJNS3_IJS6_NS4_ILi0EEEEEESD_EEENS3_IJNS3_IJSD_SD_EEEiEEEEEEEENS_10ViewEngineINS_8smem_ptrIPN7cutlass6half_tEEEEEEEC2ERKSJ_RKSQ_)
$_ZN7cutlass13device_kernelIN5flash19enable_sm80_to_sm89INS1_16FlashAttnBwdSm80INS1_25CollectiveMainloopBwdSm80ILi2ELi2EN4cute5tupleIJNS5_1CILi128EEES8_NS7_ILi64EEEEEENS_6half_tEfNS_4arch4Sm80ELb1ELb0ELb1ELb1ELb0ELb0ELb0ELb0ELi2ELi4ELi4ELi4ELb0EEENS1_21CollectiveEpilogueBwdISA_SB_SD_Li256ELb1ELb0ELi2EEENS1_25SingleTileBwdLPTSchedulerILb1ELi128ELb0EEEEEEEEEvNT_6ParamsE$_ZN4cute3eso3ESOILb0ELb0EJNS_6LayoutINS_5tupleIJNS3_IJNS3_IJNS_1CILi8EEENS4_ILi1EEEEEES6_EEENS3_IJNS3_IJS6_S6_EEENS4_ILi2EEEEEEEEENS3_IJNS3_IJNS3_IJS6_NS4_ILi0EEEEEESD_EEENS3_IJNS3_IJSD_SD_EEEiEEEEEEEENS_10ViewEngineINS_8smem_ptrIPN7cutlass6half_tEEEEEEEC2ERKSJ_RKSQ_:
[----:B------:R-:W-:Y:S02]  /*75f0*/  IADD3 R5, R83, -c[0x0][0x20], RZ ;  /* 0x8000080053057a10 */ /* 0x000fe40007ffe0ff */
[----:B------:R-:W-:-:S03]  /*7600*/  IADD3 R4, R84, -c[0x0][0x20], RZ ;  /* 0x8000080054047a10 */ /* 0x000fc60007ffe0ff */
[----:B------:R1:W-:Y:S04]  /*7610*/  STL [R5], R10 ;  /* 0x0000000a05007387 */ /* 0x0003e80000100800 */
[----:B------:R-:W2:Y:S01]  /*7620*/  LDL.64 R34, [R4] ;  /* 0x0000000004227983 */ /* 0x000ea20000100a00 */
[----:B------:R-:W-:-:S03]  /*7630*/  IMAD.MOV.U32 R7, RZ, RZ, 0x0 ;  /* 0x00000000ff077424 */ /* 0x000fc600078e00ff */
[----:B--2---:R1:W-:Y:S01]  /*7640*/  STL.64 [R5+0x8], R34 ;  /* 0x0000082205007387 */ /* 0x0043e20000100a00 */
[----:B------:R-:W-:Y:S05]  /*7650*/  RET.REL.NODEC R6 `(_ZN7cutlass13device_kernelIN5flash19enable_sm80_to_sm89INS1_16FlashAttnBwdSm80INS1_25CollectiveMainloopBwdSm80ILi2ELi2EN4cute5tupleIJNS5_1CILi128EEES8_NS7_ILi64EEEEEENS_6half_tEfNS_4arch4Sm80ELb1ELb0ELb1ELb1ELb0ELb0ELb0ELb0ELi2ELi4ELi4ELi4ELb0EEENS1_21CollectiveEpilogueBwdISA_SB_SD_Li256ELb1ELb0ELi2EEENS1_25SingleTileBwdLPTSchedulerILb1ELi128ELb0EEEEEEEEEvNT_6ParamsE) ;  /* 0xffff89a006007950 */ /* 0x000fea0003c3ffff */
        .type           $_ZN7cutlass13device_kernelIN5flash19enable_sm80_to_sm89INS1_16FlashAttnBwdSm80INS1_25CollectiveMainloopBwdSm80ILi2ELi2EN4cute5tupleIJNS5_1CILi128EEES8_NS7_ILi64EEEEEENS_6half_tEfNS_4arch4Sm80ELb1ELb0ELb1ELb1ELb0ELb0ELb0ELb0ELi2ELi4ELi4ELi4ELb0EEENS1_21CollectiveEpilogueBwdISA_SB_SD_Li256ELb1ELb0ELi2EEENS1_25SingleTileBwdLPTSchedulerILb1ELi128ELb0EEEEEEEEEvNT_6ParamsE$_ZN4cute3eso3ESOILb0ELb0EJNS_6LayoutINS_5tupleIJNS3_IJNS_1CILi1EEENS3_IJS5_NS4_ILi2EEES6_EEEEEES6_NS3_IJS6_S6_EEEEEENS3_IJNS3_IJNS4_ILi0EEENS3_IJS5_NS4_ILi256EEEiEEEEEENS4_ILi2048EEENS3_IJiNS4_ILi4096EEEEEEEEEEENS_10ViewEngineINS_8smem_ptrIPjEEEEEEC2ERKSJ_RKSO_,@function
        .size           $_ZN7cutlass13device_kernelIN5flash19enable_sm80_to_sm89INS1_16FlashAttnBwdSm80INS1_25CollectiveMainloopBwdSm80ILi2ELi2EN4cute5tupleIJNS5_1CILi128EEES8_NS7_ILi64EEEEEENS_6half_tEfNS_4arch4Sm80ELb1ELb0ELb1ELb1ELb0ELb0ELb0ELb0ELi2ELi4ELi4ELi4ELb0EEENS1_21CollectiveEpilogueBwdISA_SB_SD_Li256ELb1ELb0ELi2EEENS1_25SingleTileBwdLPTSchedulerILb1ELi128ELb0EEEEEEEEEvNT_6ParamsE$_ZN4cute3eso3ESOILb0ELb0EJNS_6LayoutINS_5tupleIJNS3_IJNS_1CILi1EEENS3_IJS5_NS4_ILi2EEES6_EEEEEES6_NS3_IJS6_S6_EEEEEENS3_IJNS3_IJNS4_ILi0EEENS3_IJS5_NS4_ILi256EEEiEEEEEENS4_ILi2048EEENS3_IJiNS4_ILi4096EEEEEEEEEEENS_10ViewEngineINS_8smem_ptrIPjEEEEEEC2ERKSJ_RKSO_,($_ZN7cutlass13device_kernelIN5flash19enable_sm80_to_sm89INS1_16FlashAttnBwdSm80INS1_25CollectiveMainloopBwdSm80ILi2ELi2EN4cute5tupleIJNS5_1CILi128EEES8_NS7_ILi64EEEEEENS_6half_tEfNS_4arch4Sm80ELb1ELb0ELb1ELb1ELb0ELb0ELb0ELb0ELi2ELi4ELi4ELi4ELb0EEENS1_21CollectiveEpilogueBwdISA_SB_SD_Li256ELb1ELb0ELi2EEENS1_25SingleTileBwdLPTSchedulerILb1ELi128ELb0EEEEEEEEEvNT_6ParamsE$_ZN4cute3eso3ESOILb0ELb0EJNS_6LayoutINS_5tupleIJNS3_IJNS_1CILi2EEES5_EEENS4_ILi8EEES6_EEENS3_IJNS3_IJNS4_ILi1EEEiEEENS4_ILi1024EEENS3_IJiiEEEEEEEENS_10ViewEngineINS_8smem_ptrIPN7cutlass6half_tEEEEEEEC2ERKSE_RKSL_ - $_ZN7cutlass13device_kernelIN5flash19enable_sm80_to_sm89INS1_16FlashAttnBwdSm80INS1_25CollectiveMainloopBwdSm80ILi2ELi2EN4cute5tupleIJNS5_1CILi128EEES8_NS7_ILi64EEEEEENS_6half_tEfNS_4arch4Sm80ELb1ELb0ELb1ELb1ELb0ELb0ELb0ELb0ELi2ELi4ELi4ELi4ELb0EEENS1_21CollectiveEpilogueBwdISA_SB_SD_Li256ELb1ELb0ELi2EEENS1_25SingleTileBwdLPTSchedulerILb1ELi128ELb0EEEEEEEEEvNT_6ParamsE$_ZN4cute3eso3ESOILb0ELb0EJNS_6LayoutINS_5tupleIJNS3_IJNS_1CILi1EEENS3_IJS5_NS4_ILi2EEES6_EEEEEES6_NS3_IJS6_S6_EEEEEENS3_IJNS3_IJNS4_ILi0EEENS3_IJS5_NS4_ILi256EEEiEEEEEENS4_ILi2048EEENS3_IJiNS4_ILi4096EEEEEEEEEEENS_10ViewEngineINS_8smem_ptrIPjEEEEEEC2ERKSJ_RKSO_)
$_ZN7cutlass13device_kernelIN5flash19enable_sm80_to_sm89INS1_16FlashAttnBwdSm80INS1_25CollectiveMainloopBwdSm80ILi2ELi2EN4cute5tupleIJNS5_1CILi128EEES8_NS7_ILi64EEEEEENS_6half_tEfNS_4arch4Sm80ELb1ELb0ELb1ELb1ELb0ELb0ELb0ELb0ELi2ELi4ELi4ELi4ELb0EEENS1_21CollectiveEpilogueBwdISA_SB_SD_Li256ELb1ELb0ELi2EEENS1_25SingleTileBwdLPTSchedulerILb1ELi128ELb0EEEEEEEEEvNT_6ParamsE$_ZN4cute3eso3ESOILb0ELb0EJNS_6LayoutINS_5tupleIJNS3_IJNS_1CILi1EEENS3_IJS5_NS4_ILi2EEES6_EEEEEES6_NS3_IJS6_S6_EEEEEENS3_IJNS3_IJNS4_ILi0EEENS3_IJS5_NS4_ILi256EEEiEEEEEENS4_ILi2048EEENS3_IJiNS4_ILi4096EEEEEEEEEEENS_10ViewEngineINS_8smem_ptrIPjEEEEEEC2ERKSJ_RKSO_:
[----:B------:R-:W-:Y:S02]  /*7660*/  IADD3 R5, R69, -c[0x0][0x20], RZ ;  /* 0x8000080045057a10 */ /* 0x000fe40007ffe0ff */
[----:B------:R-:W-:-:S03]  /*7670*/  IADD3 R16, R58, -c[0x0][0x20], RZ ;  /* 0x800008003a107a10 */ /* 0x000fc60007ffe0ff */
[----:B------:R1:W-:Y:S04]  /*7680*/  STL.64 [R5], R2 ;  /* 0x0000000205007387 */ /* 0x0003e80000100a00 */
[----:B------:R-:W2:Y:S01]  /*7690*/  LDL.64 R16, [R16] ;  /* 0x0000000010107983 */ /* 0x000ea20000100a00 */
[----:B------:R-:W-:Y:S02]  /*76a0*/  IMAD.MOV.U32 R20, RZ, RZ, R6 ;  /* 0x000000ffff147224 */ /* 0x000fe400078e0006 */
[----:B------:R-:W-:Y:S01]  /*76b0*/  IMAD.MOV.U32 R21, RZ, RZ, 0x0 ;  /* 0x00000000ff157424 */ /* 0x000fe200078e00ff */
[----:B--2---:R1:W-:Y:S03]  /*76c0*/  STL.64 [R5+0x8], R16 ;  /* 0x0000081005007387 */ /* 0x0043e60000100a00 */
[----:B------:R-:W-:Y:S05]  /*76d0*/  RET.REL.NODEC R20 `(_ZN7cutlass13device_kernelIN5flash19enable_sm80_to_sm89INS1_16FlashAttnBwdSm80INS1_25CollectiveMainloopBwdSm80ILi2ELi2EN4cute5tupleIJNS5_1CILi128EEES8_NS7_ILi64EEEEEENS_6half_tEfNS_4arch4Sm80ELb1ELb0ELb1ELb1ELb0ELb0ELb0ELb0ELi2ELi4ELi4ELi4ELb0EEENS1_21CollectiveEpilogueBwdISA_SB_SD_Li256ELb1ELb0ELi2EEENS1_25SingleTileBwdLPTSchedulerILb1ELi128ELb0EEEEEEEEEvNT_6ParamsE) ;  /* 0xffff892014007950 */ /* 0x000fea0003c3ffff */
        .type           $_ZN7cutlass13device_kernelIN5flash19enable_sm80_to_sm89INS1_16FlashAttnBwdSm80INS1_25CollectiveMainloopBwdSm80ILi2ELi2EN4cute5tupleIJNS5_1CILi128EEES8_NS7_ILi64EEEEEENS_6half_tEfNS_4arch4Sm80ELb1ELb0ELb1ELb1ELb0ELb0ELb0ELb0ELi2ELi4ELi4ELi4ELb0EEENS1_21CollectiveEpilogueBwdISA_SB_SD_Li256ELb1ELb0ELi2EEENS1_25SingleTileBwdLPTSchedulerILb1ELi128ELb0EEEEEEEEEvNT_6ParamsE$_ZN4cute3eso3ESOILb0ELb0EJNS_6LayoutINS_5tupleIJNS3_IJNS_1CILi2EEES5_EEENS4_ILi8EEES6_EEENS3_IJNS3_IJNS4_ILi1EEEiEEENS4_ILi1024EEENS3_IJiiEEEEEEEENS_10ViewEngineINS_8smem_ptrIPN7cutlass6half_tEEEEEEEC2ERKSE_RKSL_,@function
        .size           $_ZN7cutlass13device_kernelIN5flash19enable_sm80_to_sm89INS1_16FlashAttnBwdSm80INS1_25CollectiveMainloopBwdSm80ILi2ELi2EN4cute5tupleIJNS5_1CILi128EEES8_NS7_ILi64EEEEEENS_6half_tEfNS_4arch4Sm80ELb1ELb0ELb1ELb1ELb0ELb0ELb0ELb0ELi2ELi4ELi4ELi4ELb0EEENS1_21CollectiveEpilogueBwdISA_SB_SD_Li256ELb1ELb0ELi2EEENS1_25SingleTileBwdLPTSchedulerILb1ELi128ELb0EEEEEEEEEvNT_6ParamsE$_ZN4cute3eso3ESOILb0ELb0EJNS_6LayoutINS_5tupleIJNS3_IJNS_1CILi2EEES5_EEENS4_ILi8EEES6_EEENS3_IJNS3_IJNS4_ILi1EEEiEEENS4_ILi1024EEENS3_IJiiEEEEEEEENS_10ViewEngineINS_8smem_ptrIPN7cutlass6half_tEEEEEEEC2ERKSE_RKSL_,($_ZN7cutlass13device_kernelIN5flash19enable_sm80_to_sm89INS1_16FlashAttnBwdSm80INS1_25CollectiveMainloopBwdSm80ILi2ELi2EN4cute5tupleIJNS5_1CILi128EEES8_NS7_ILi64EEEEEENS_6half_tEfNS_4arch4Sm80ELb1ELb0ELb1ELb1ELb0ELb0ELb0ELb0ELi2ELi4ELi4ELi4ELb0EEENS1_21CollectiveEpilogueBwdISA_SB_SD_Li256ELb1ELb0ELi2EEENS1_25SingleTileBwdLPTSchedulerILb1ELi128ELb0EEEEEEEEEvNT_6ParamsE$_ZN4cute3eso3ESOILb0ELb0EJNS_6LayoutINS_5tupleIJNS3_IJNS_1CILi2EEES5_EEENS4_ILi8EEES6_EEENS3_IJNS3_IJNS4_ILi1EEEiEEENS4_ILi1024EEENS3_IJiiEEEEEEEEjEEC2ERKSE_RKj - $_ZN7cutlass13device_kernelIN5flash19enable_sm80_to_sm89INS1_16FlashAttnBwdSm80INS1_25CollectiveMainloopBwdSm80ILi2ELi2EN4cute5tupleIJNS5_1CILi128EEES8_NS7_ILi64EEEEEENS_6half_tEfNS_4arch4Sm80ELb1ELb0ELb1ELb1ELb0ELb0ELb0ELb0ELi2ELi4ELi4ELi4ELb0EEENS1_21CollectiveEpilogueBwdISA_SB_SD_Li256ELb1ELb0ELi2EEENS1_25SingleTileBwdLPTSchedulerILb1ELi128ELb0EEEEEEEEEvNT_6ParamsE$_ZN4cute3eso3ESOILb0ELb0EJNS_6LayoutINS_5tupleIJNS3_IJNS_1CILi2EEES5_EEENS4_ILi8EEES6_EEENS3_IJNS3_IJNS4_ILi1EEEiEEENS4_ILi1024EEENS3_IJiiEEEEEEEENS_10ViewEngineINS_8smem_ptrIPN7cutlass6half_tEEEEEEEC2ERKSE_RKSL_)
$_ZN7cutlass13device_kernelIN5flash19enable_sm80_to_sm89INS1_16FlashAttnBwdSm80INS1_25CollectiveMainloopBwdSm80ILi2ELi2EN4cute5tupleIJNS5_1CILi128EEES8_NS7_ILi64EEEEEENS_6half_tEfNS_4arch4Sm80ELb1ELb0ELb1ELb1ELb0ELb0ELb0ELb0ELi2ELi4ELi4ELi4ELb0EEENS1_21CollectiveEpilogueBwdISA_SB_SD_Li256ELb1ELb0ELi2EEENS1_25SingleTileBwdLPTSchedulerILb1ELi128ELb0EEEEEEEEEvNT_6ParamsE$_ZN4cute3eso3ESOILb0ELb0EJNS_6LayoutINS_5tupleIJNS3_IJNS_1CILi2EEES5_EEENS4_ILi8EEES6_EEENS3_IJNS3_IJNS4_ILi1EEEiEEENS4_ILi1024EEENS3_IJiiEEEEEEEENS_10ViewEngineINS_8smem_ptrIPN7cutlass6half_tEEEEEEEC2ERKSE_RKSL_:
[----:B------:R-:W-:Y:S02]  /*76e0*/  IADD3 R3, R60, -c[0x0][0x20], RZ ;  /* 0x800008003c037a10 */ /* 0x000fe40007ffe0ff */
[----:B------:R-:W-:-:S03]  /*76f0*/  IADD3 R2, R59, -c[0x0][0x20], RZ ;  /* 0x800008003b027a10 */ /* 0x000fc60007ffe0ff */
[----:B------:R1:W-:Y:S04]  /*7700*/  STL.64 [R3], R4 ;  /* 0x0000000403007387 */ /* 0x0003e80000100a00 */
[----:B------:R1:W-:Y:S04]  /*7710*/  STL [R3+0x8], R6 ;  /* 0x0000080603007387 */ /* 0x0003e80000100800 */
[----:B------:R-:W2:Y:S01]  /*7720*/  LDL.64 R20, [R2] ;  /* 0x0000000002147983 */ /* 0x000ea20000100a00 */
[----:B------:R-:W-:-:S03]  /*7730*/  IMAD.MOV.U32 R13, RZ, RZ, 0x0 ;  /* 0x00000000ff0d7424 */ /* 0x000fc600078e00ff */
[----:B--2---:R1:W-:Y:S01]  /*7740*/  STL.64 [R3+0x10], R20 ;  /* 0x0000101403007387 */ /* 0x0043e20000100a00 */
[----:B------:R-:W-:Y:S05]  /*7750*/  RET.REL.NODEC R12 `(_ZN7cutlass13device_kernelIN5flash19enable_sm80_to_sm89INS1_16FlashAttnBwdSm80INS1_25CollectiveMainloopBwdSm80ILi2ELi2EN4cute5tupleIJNS5_1CILi128EEES8_NS7_ILi64EEEEEENS_6half_tEfNS_4arch4Sm80ELb1ELb0ELb1ELb1ELb0ELb0ELb0ELb0ELi2ELi4ELi4ELi4ELb0EEENS1_21CollectiveEpilogueBwdISA_SB_SD_Li256ELb1ELb0ELi2EEENS1_25SingleTileBwdLPTSchedulerILb1ELi128ELb0EEEEEEEEEvNT_6ParamsE) ;  /* 0xffff88a00c007950 */ /* 0x000fea0003c3ffff */
        .type           $_ZN7cutlass13device_kernelIN5flash19enable_sm80_to_sm89INS1_16FlashAttnBwdSm80INS1_25CollectiveMainloopBwdSm80ILi2ELi2EN4cute5tupleIJNS5_1CILi128EEES8_NS7_ILi64EEEEEENS_6half_tEfNS_4arch4Sm80ELb1ELb0ELb1ELb1ELb0ELb0ELb0ELb0ELi2ELi4ELi4ELi4ELb0EEENS1_21CollectiveEpilogueBwdISA_SB_SD_Li256ELb1ELb0ELi2EEENS1_25SingleTileBwdLPTSchedulerILb1ELi128ELb0EEEEEEEEEvNT_6ParamsE$_ZN4cute3eso3ESOILb0ELb0EJNS_6LayoutINS_5tupleIJNS3_IJNS_1CILi2EEES5_EEENS4_ILi8EEES6_EEENS3_IJNS3_IJNS4_ILi1EEEiEEENS4_ILi1024EEENS3_IJiiEEEEEEEEjEEC2ERKSE_RKj,@function
        .size           $_ZN7cutlass13device_kernelIN5flash19enable_sm80_to_sm89INS1_16FlashAttnBwdSm80INS1_25CollectiveMainloopBwdSm80ILi2ELi2EN4cute5tupleIJNS5_1CILi128EEES8_NS7_ILi64EEEEEENS_6half_tEfNS_4arch4Sm80ELb1ELb0ELb1ELb1ELb0ELb0ELb0ELb0ELi2ELi4ELi4ELi4ELb0EEENS1_21CollectiveEpilogueBwdISA_SB_SD_Li256ELb1ELb0ELi2EEENS1_25SingleTileBwdLPTSchedulerILb1ELi128ELb0EEEEEEEEEvNT_6ParamsE$_ZN4cute3eso3ESOILb0ELb0EJNS_6LayoutINS_5tupleIJNS3_IJNS_1CILi2EEES5_EEENS4_ILi8EEES6_EEENS3_IJNS3_IJNS4_ILi1EEEiEEENS4_ILi1024EEENS3_IJiiEEEEEEEEjEEC2ERKSE_RKj,($_ZN7cutlass13device_kernelIN5flash19enable_sm80_to_sm89INS1_16FlashAttnBwdSm80INS1_25CollectiveMainloopBwdSm80ILi2ELi2EN4cute5tupleIJNS5_1CILi128EEES8_NS7_ILi64EEEEEENS_6half_tEfNS_4arch4Sm80ELb1ELb0ELb1ELb1ELb0ELb0ELb0ELb0ELi2ELi4ELi4ELi4ELb0EEENS1_21CollectiveEpilogueBwdISA_SB_SD_Li256ELb1ELb0ELi2EEENS1_25SingleTileBwdLPTSchedulerILb1ELi128ELb0EEEEEEEEEvNT_6ParamsE$_ZN4cute3eso3ESOILb0ELb0EJNS_6LayoutINS_5tupleIJNS3_IJNS_1CILi2EEES5_EEES6_NS4_ILi8EEEEEENS3_IJNS3_IJiNS4_ILi512EEEEEENS3_IJiiEEENS4_ILi1024EEEEEEEENS_10ViewEngineINS_8smem_ptrIPN7cutlass6half_tEEEEEEEC2ERKSE_RKSL_ - $_ZN7cutlass13device_kernelIN5flash19enable_sm80_to_sm89INS1_16FlashAttnBwdSm80INS1_25CollectiveMainloopBwdSm80ILi2ELi2EN4cute5tupleIJNS5_1CILi128EEES8_NS7_ILi64EEEEEENS_6half_tEfNS_4arch4Sm80ELb1ELb0ELb1ELb1ELb0ELb0ELb0ELb0ELi2ELi4ELi4ELi4ELb0EEENS1_21CollectiveEpilogueBwdISA_SB_SD_Li256ELb1ELb0ELi2EEENS1_25SingleTileBwdLPTSchedulerILb1ELi128ELb0EEEEEEEEEvNT_6ParamsE$_ZN4cute3eso3ESOILb0ELb0EJNS_6LayoutINS_5tupleIJNS3_IJNS_1CILi2EEES5_EEENS4_ILi8EEES6_EEENS3_IJNS3_IJNS4_ILi1EEEiEEENS4_ILi1024EEENS3_IJiiEEEEEEEEjEEC2ERKSE_RKj)
$_ZN7cutlass13device_kernelIN5flash19enable_sm80_to_sm89INS1_16FlashAttnBwdSm80INS1_25CollectiveMainloopBwdSm80ILi2ELi2EN4cute5tupleIJNS5_1CILi128EEES8_NS7_ILi64EEEEEENS_6half_tEfNS_4arch4Sm80ELb1ELb0ELb1ELb1ELb0ELb0ELb0ELb0ELi2ELi4ELi4ELi4ELb0EEENS1_21CollectiveEpilogueBwdISA_SB_SD_Li256ELb1ELb0ELi2EEENS1_25SingleTileBwdLPTSchedulerILb1ELi128ELb0EEEEEEEEEvNT_6ParamsE$_ZN4cute3eso3ESOILb0ELb0EJNS_6LayoutINS_5tupleIJNS3_IJNS_1CILi2EEES5_EEENS4_ILi8EEES6_EEENS3_IJNS3_IJNS4_ILi1EEEiEEENS4_ILi1024EEENS3_IJiiEEEEEEEEjEEC2ERKSE_RKj:
        /* <DEDUP_REMOVED lines=9> */
[----:B------:R-:W-:Y:S05]  /*77f0*/  RET.REL.NODEC R28 `(_ZN7cutlass13device_kernelIN5flash19enable_sm80_to_sm89INS1_16FlashAttnBwdSm80INS1_25CollectiveMainloopBwdSm80ILi2ELi2EN4cute5tupleIJNS5_1CILi128EEES8_NS7_ILi64EEEEEENS_6half_tEfNS_4arch4Sm80ELb1ELb0ELb1ELb1ELb0ELb0ELb0ELb0ELi2ELi4ELi4ELi4ELb0EEENS1_21CollectiveEpilogueBwdISA_SB_SD_Li256ELb1ELb0ELi2EEENS1_25SingleTileBwdLPTSchedulerILb1ELi128ELb0EEEEEEEEEvNT_6ParamsE) ;  /* 0xffff88001c007950 */ /* 0x000fea0003c3ffff */
        .type           $_ZN7cutlass13device_kernelIN5flash19enable_sm80_to_sm89INS1_16FlashAttnBwdSm80INS1_25CollectiveMainloopBwdSm80ILi2ELi2EN4cute5tupleIJNS5_1CILi128EEES8_NS7_ILi64EEEEEENS_6half_tEfNS_4arch4Sm80ELb1ELb0ELb1ELb1ELb0ELb0ELb0ELb0ELi2ELi4ELi4ELi4ELb0EEENS1_21CollectiveEpilogueBwdISA_SB_SD_Li256ELb1ELb0ELi2EEENS1_25SingleTileBwdLPTSchedulerILb1ELi128ELb0EEEEEEEEEvNT_6ParamsE$_ZN4cute3eso3ESOILb0ELb0EJNS_6LayoutINS_5tupleIJNS3_IJNS_1CILi2EEES5_EEES6_NS4_ILi8EEEEEENS3_IJNS3_IJiNS4_ILi512EEEEEENS3_IJiiEEENS4_ILi1024EEEEEEEENS_10ViewEngineINS_8smem_ptrIPN7cutlass6half_tEEEEEEEC2ERKSE_RKSL_,@function
        .size           $_ZN7cutlass13device_kernelIN5flash19enable_sm80_to_sm89INS1_16FlashAttnBwdSm80INS1_25CollectiveMainloopBwdSm80ILi2ELi2EN4cute5tupleIJNS5_1CILi128EEES8_NS7_ILi64EEEEEENS_6half_tEfNS_4arch4Sm80ELb1ELb0ELb1ELb1ELb0ELb0ELb0ELb0ELi2ELi4ELi4ELi4ELb0EEENS1_21CollectiveEpilogueBwdISA_SB_SD_Li256ELb1ELb0ELi2EEENS1_25SingleTileBwdLPTSchedulerILb1ELi128ELb0EEEEEEEEEvNT_6ParamsE$_ZN4cute3eso3ESOILb0ELb0EJNS_6LayoutINS_5tupleIJNS3_IJNS_1CILi2EEES5_EEES6_NS4_ILi8EEEEEENS3_IJNS3_IJiNS4_ILi512EEEEEENS3_IJiiEEENS4_ILi1024EEEEEEEENS_10ViewEngineINS_8smem_ptrIPN7cutlass6half_tEEEEEEEC2ERKSE_RKSL_,($_ZN7cutlass13device_kernelIN5flash19enable_sm80_to_sm89INS1_16FlashAttnBwdSm80INS1_25CollectiveMainloopBwdSm80ILi2ELi2EN4cute5tupleIJNS5_1CILi128EEES8_NS7_ILi64EEEEEENS_6half_tEfNS_4arch4Sm80ELb1ELb0ELb1ELb1ELb0ELb0ELb0ELb0ELi2ELi4ELi4ELi4ELb0EEENS1_21CollectiveEpilogueBwdISA_SB_SD_Li256ELb1ELb0ELi2EEENS1_25SingleTileBwdLPTSchedulerILb1ELi128ELb0EEEEEEEEEvNT_6ParamsE$_ZN4cute3eso3ESOILb0ELb0EJNS_6LayoutINS_5tupleIJNS3_IJNS_1CILi2EEES5_EEES6_NS4_ILi8EEEEEENS3_IJNS3_IJiNS4_ILi512EEEEEENS3_IJiiEEENS4_ILi1024EEEEEEEEjEEC2ERKSE_RKj - $_ZN7cutlass13device_kernelIN5flash19enable_sm80_to_sm89INS1_16FlashAttnBwdSm80INS1_25CollectiveMainloopBwdSm80ILi2ELi2EN4cute5tupleIJNS5_1CILi128EEES8_NS7_ILi64EEEEEENS_6half_tEfNS_4arch4Sm80ELb1ELb0ELb1ELb1ELb0ELb0ELb0ELb0ELi2ELi4ELi4ELi4ELb0EEENS1_21CollectiveEpilogueBwdISA_SB_SD_Li256ELb1ELb0ELi2EEENS1_25SingleTileBwdLPTSchedulerILb1ELi128ELb0EEEEEEEEEvNT_6ParamsE$_ZN4cute3eso3ESOILb0ELb0EJNS_6LayoutINS_5tupleIJNS3_IJNS_1CILi2EEES5_EEES6_NS4_ILi8EEEEEENS3_IJNS3_IJiNS4_ILi512EEEEEENS3_IJiiEEENS4_ILi1024EEEEEEEENS_10ViewEngineINS_8smem_ptrIPN7cutlass6half_tEEEEEEEC2ERKSE_RKSL_)
$_ZN7cutlass13device_kernelIN5flash19enable_sm80_to_sm89INS1_16FlashAttnBwdSm80INS1_25CollectiveMainloopBwdSm80ILi2ELi2EN4cute5tupleIJNS5_1CILi128EEES8_NS7_ILi64EEEEEENS_6half_tEfNS_4arch4Sm80ELb1ELb0ELb1ELb1ELb0ELb0ELb0ELb0ELi2ELi4ELi4ELi4ELb0EEENS1_21CollectiveEpilogueBwdISA_SB_SD_Li256ELb1ELb0ELi2EEENS1_25SingleTileBwdLPTSchedulerILb1ELi128ELb0EEEEEEEEEvNT_6ParamsE$_ZN4cute3eso3ESOILb0ELb0EJNS_6LayoutINS_5tupleIJNS3_IJNS_1CILi2EEES5_EEES6_NS4_ILi8EEEEEENS3_IJNS3_IJiNS4_ILi512EEEEEENS3_IJiiEEENS4_ILi1024EEEEEEEENS_10ViewEngineINS_8smem_ptrIPN7cutlass6half_tEEEEEEEC2ERKSE_RKSL_:
        /* <DEDUP_REMOVED lines=8> */
        .type           $_ZN7cutlass13device_kernelIN5flash19enable_sm80_to_sm89INS1_16FlashAttnBwdSm80INS1_25CollectiveMainloopBwdSm80ILi2ELi2EN4cute5tupleIJNS5_1CILi128EEES8_NS7_ILi64EEEEEENS_6half_tEfNS_4arch4Sm80ELb1ELb0ELb1ELb1ELb0ELb0ELb0ELb0ELi2ELi4ELi4ELi4ELb0EEENS1_21CollectiveEpilogueBwdISA_SB_SD_Li256ELb1ELb0ELi2EEENS1_25SingleTileBwdLPTSchedulerILb1ELi128ELb0EEEEEEEEEvNT_6ParamsE$_ZN4cute3eso3ESOILb0ELb0EJNS_6LayoutINS_5tupleIJNS3_IJNS_1CILi2EEES5_EEES6_NS4_ILi8EEEEEENS3_IJNS3_IJiNS4_ILi512EEEEEENS3_IJiiEEENS4_ILi1024EEEEEEEEjEEC2ERKSE_RKj,@function
        .size           $_ZN7cutlass13device_kernelIN5flash19enable_sm80_to_sm89INS1_16FlashAttnBwdSm80INS1_25CollectiveMainloopBwdSm80ILi2ELi2EN4cute5tupleIJNS5_1CILi128EEES8_NS7_ILi64EEEEEENS_6half_tEfNS_4arch4Sm80ELb1ELb0ELb1ELb1ELb0ELb0ELb0ELb0ELi2ELi4ELi4ELi4ELb0EEENS1_21CollectiveEpilogueBwdISA_SB_SD_Li256ELb1ELb0ELi2EEENS1_25SingleTileBwdLPTSchedulerILb1ELi128ELb0EEEEEEEEEvNT_6ParamsE$_ZN4cute3eso3ESOILb0ELb0EJNS_6LayoutINS_5tupleIJNS3_IJNS_1CILi2EEES5_EEES6_NS4_ILi8EEEEEENS3_IJNS3_IJiNS4_ILi512EEEEEENS3_IJiiEEENS4_ILi1024EEEEEEEEjEEC2ERKSE_RKj,($_ZN7cutlass13device_kernelIN5flash19enable_sm80_to_sm89INS1_16FlashAttnBwdSm80INS1_25CollectiveMainloopBwdSm80ILi2ELi2EN4cute5tupleIJNS5_1CILi128EEES8_NS7_ILi64EEEEEENS_6half_tEfNS_4arch4Sm80ELb1ELb0ELb1ELb1ELb0ELb0ELb0ELb0ELi2ELi4ELi4ELi4ELb0EEENS1_21CollectiveEpilogueBwdISA_SB_SD_Li256ELb1ELb0ELi2EEENS1_25SingleTileBwdLPTSchedulerILb1ELi128ELb0EEEEEEEEEvNT_6ParamsE$_ZN4cute3eso3ESOILb0ELb0EJNS_6LayoutINS_5tupleIJNS3_IJNS_1CILi2EEES5_S5_EEES5_NS3_IJNS3_IJS5_S5_EEES5_EEEEEENS3_IJNS3_IJNS4_ILi1EEENS4_ILi512EEEiEEENS4_ILi4096EEENS3_IJNS3_IJiiEEENS4_ILi8192EEEEEEEEEEENS_10ViewEngineINS_8smem_ptrIPN7cutlass6half_tEEEEEEEC2ERKSI_RKSP_ - $_ZN7cutlass13device_kernelIN5flash19enable_sm80_to_sm89INS1_16FlashAttnBwdSm80INS1_25CollectiveMainloopBwdSm80ILi2ELi2EN4cute5tupleIJNS5_1CILi128EEES8_NS7_ILi64EEEEEENS_6half_tEfNS_4arch4Sm80ELb1ELb0ELb1ELb1ELb0ELb0ELb0ELb0ELi2ELi4ELi4ELi4ELb0EEENS1_21CollectiveEpilogueBwdISA_SB_SD_Li256ELb1ELb0ELi2EEENS1_25SingleTileBwdLPTSchedulerILb1ELi128ELb0EEEEEEEEEvNT_6ParamsE$_ZN4cute3eso3ESOILb0ELb0EJNS_6LayoutINS_5tupleIJNS3_IJNS_1CILi2EEES5_EEES6_NS4_ILi8EEEEEENS3_IJNS3_IJiNS4_ILi512EEEEEENS3_IJiiEEENS4_ILi1024EEEEEEEEjEEC2ERKSE_RKj)
$_ZN7cutlass13device_kernelIN5flash19enable_sm80_to_sm89INS1_16FlashAttnBwdSm80INS1_25CollectiveMainloopBwdSm80ILi2ELi2EN4cute5tupleIJNS5_1CILi128EEES8_NS7_ILi64EEEEEENS_6half_tEfNS_4arch4Sm80ELb1ELb0ELb1ELb1ELb0ELb0ELb0ELb0ELi2ELi4ELi4ELi4ELb0EEENS1_21CollectiveEpilogueBwdISA_SB_SD_Li256ELb1ELb0ELi2EEENS1_25SingleTileBwdLPTSchedulerILb1ELi128ELb0EEEEEEEEEvNT_6ParamsE$_ZN4cute3eso3ESOILb0ELb0EJNS_6LayoutINS_5tupleIJNS3_IJNS_1CILi2EEES5_EEES6_NS4_ILi8EEEEEENS3_IJNS3_IJiNS4_ILi512EEEEEENS3_IJiiEEENS4_ILi1024EEEEEEEEjEEC2ERKSE_RKj:
        /* <DEDUP_REMOVED lines=10> */
        .type           $_ZN7cutlass13device_kernelIN5flash19enable_sm80_to_sm89INS1_16FlashAttnBwdSm80INS1_25CollectiveMainloopBwdSm80ILi2ELi2EN4cute5tupleIJNS5_1CILi128EEES8_NS7_ILi64EEEEEENS_6half_tEfNS_4arch4Sm80ELb1ELb0ELb1ELb1ELb0ELb0ELb0ELb0ELi2ELi4ELi4ELi4ELb0EEENS1_21CollectiveEpilogueBwdISA_SB_SD_Li256ELb1ELb0ELi2EEENS1_25SingleTileBwdLPTSchedulerILb1ELi128ELb0EEEEEEEEEvNT_6ParamsE$_ZN4cute3eso3ESOILb0ELb0EJNS_6LayoutINS_5tupleIJNS3_IJNS_1CILi2EEES5_S5_EEES5_NS3_IJNS3_IJS5_S5_EEES5_EEEEEENS3_IJNS3_IJNS4_ILi1EEENS4_ILi512EEEiEEENS4_ILi4096EEENS3_IJNS3_IJiiEEENS4_ILi8192EEEEEEEEEEENS_10ViewEngineINS_8smem_ptrIPN7cutlass6half_tEEEEEEEC2ERKSI_RKSP_,@function
        .size           $_ZN7cutlass13device_kernelIN5flash19enable_sm80_to_sm89INS1_16FlashAttnBwdSm80INS1_25CollectiveMainloopBwdSm80ILi2ELi2EN4cute5tupleIJNS5_1CILi128EEES8_NS7_ILi64EEEEEENS_6half_tEfNS_4arch4Sm80ELb1ELb0ELb1ELb1ELb0ELb0ELb0ELb0ELi2ELi4ELi4ELi4ELb0EEENS1_21CollectiveEpilogueBwdISA_SB_SD_Li256ELb1ELb0ELi2EEENS1_25SingleTileBwdLPTSchedulerILb1ELi128ELb0EEEEEEEEEvNT_6ParamsE$_ZN4cute3eso3ESOILb0ELb0EJNS_6LayoutINS_5tupleIJNS3_IJNS_1CILi2EEES5_S5_EEES5_NS3_IJNS3_IJS5_S5_EEES5_EEEEEENS3_IJNS3_IJNS4_ILi1EEENS4_ILi512EEEiEEENS4_ILi4096EEENS3_IJNS3_IJiiEEENS4_ILi8192EEEEEEEEEEENS_10ViewEngineINS_8smem_ptrIPN7cutlass6half_tEEEEEEEC2ERKSI_RKSP_,($_ZN7cutlass13device_kernelIN5flash19enable_sm80_to_sm89INS1_16FlashAttnBwdSm80INS1_25CollectiveMainloopBwdSm80ILi2ELi2EN4cute5tupleIJNS5_1CILi128EEES8_NS7_ILi64EEEEEENS_6half_tEfNS_4arch4Sm80ELb1ELb0ELb1ELb1ELb0ELb0ELb0ELb0ELi2ELi4ELi4ELi4ELb0EEENS1_21CollectiveEpilogueBwdISA_SB_SD_Li256ELb1ELb0ELi2EEENS1_25SingleTileBwdLPTSchedulerILb1ELi128ELb0EEEEEEEEEvNT_6ParamsE$_ZN4cute3eso3ESOILb0ELb0EJNS_6LayoutINS_5tupleIJNS3_IJNS_1CILi2EEES5_S5_EEES5_NS3_IJNS3_IJS5_S5_EEES5_EEEEEENS3_IJNS3_IJNS4_ILi1EEENS4_ILi512EEEiEEENS4_ILi4096EEENS3_IJNS3_IJiiEEENS4_ILi8192EEEEEEEEEEEjEEC2ERKSI_RKj - $_ZN7cutlass13device_kernelIN5flash19enable_sm80_to_sm89INS1_16FlashAttnBwdSm80INS1_25CollectiveMainloopBwdSm80ILi2ELi2EN4cute5tupleIJNS5_1CILi128EEES8_NS7_ILi64EEEEEENS_6half_tEfNS_4arch4Sm80ELb1ELb0ELb1ELb1ELb0ELb0ELb0ELb0ELi2ELi4ELi4ELi4ELb0EEENS1_21CollectiveEpilogueBwdISA_SB_SD_Li256ELb1ELb0ELi2EEENS1_25SingleTileBwdLPTSchedulerILb1ELi128ELb0EEEEEEEEEvNT_6ParamsE$_ZN4cute3eso3ESOILb0ELb0EJNS_6LayoutINS_5tupleIJNS3_IJNS_1CILi2EEES5_S5_EEES5_NS3_IJNS3_IJS5_S5_EEES5_EEEEEENS3_IJNS3_IJNS4_ILi1EEENS4_ILi512EEEiEEENS4_ILi4096EEENS3_IJNS3_IJiiEEENS4_ILi8192EEEEEEEEEEENS_10ViewEngineINS_8smem_ptrIPN7cutlass6half_tEEEEEEEC2ERKSI_RKSP_)
$_ZN7cutlass13device_kernelIN5flash19enable_sm80_to_sm89INS1_16FlashAttnBwdSm80INS1_25CollectiveMainloopBwdSm80ILi2ELi2EN4cute5tupleIJNS5_1CILi128EEES8_NS7_ILi64EEEEEENS_6half_tEfNS_4arch4Sm80ELb1ELb0ELb1ELb1ELb0ELb0ELb0ELb0ELi2ELi4ELi4ELi4ELb0EEENS1_21CollectiveEpilogueBwdISA_SB_SD_Li256ELb1ELb0ELi2EEENS1_25SingleTileBwdLPTSchedulerILb1ELi128ELb0EEEEEEEEEvNT_6ParamsE$_ZN4cute3eso3ESOILb0ELb0EJNS_6LayoutINS_5tupleIJNS3_IJNS_1CILi2EEES5_S5_EEES5_NS3_IJNS3_IJS5_S5_EEES5_EEEEEENS3_IJNS3_IJNS4_ILi1EEENS4_ILi512EEEiEEENS4_ILi4096EEENS3_IJNS3_IJiiEEENS4_ILi8192EEEEEEEEEEENS_10ViewEngineINS_8smem_ptrIPN7cutlass6half_tEEEEEEEC2ERKSI_RKSP_:
        /* <DEDUP_REMOVED lines=8> */
        .type           $_ZN7cutlass13device_kernelIN5flash19enable_sm80_to_sm89INS1_16FlashAttnBwdSm80INS1_25CollectiveMainloopBwdSm80ILi2ELi2EN4cute5tupleIJNS5_1CILi128EEES8_NS7_ILi64EEEEEENS_6half_tEfNS_4arch4Sm80ELb1ELb0ELb1ELb1ELb0ELb0ELb0ELb0ELi2ELi4ELi4ELi4ELb0EEENS1_21CollectiveEpilogueBwdISA_SB_SD_Li256ELb1ELb0ELi2EEENS1_25SingleTileBwdLPTSchedulerILb1ELi128ELb0EEEEEEEEEvNT_6ParamsE$_ZN4cute3eso3ESOILb0ELb0EJNS_6LayoutINS_5tupleIJNS3_IJNS_1CILi2EEES5_S5_EEES5_NS3_IJNS3_IJS5_S5_EEES5_EEEEEENS3_IJNS3_IJNS4_ILi1EEENS4_ILi512EEEiEEENS4_ILi4096EEENS3_IJNS3_IJiiEEENS4_ILi8192EEEEEEEEEEEjEEC2ERKSI_RKj,@function
        .size           $_ZN7cutlass13device_kernelIN5flash19enable_sm80_to_sm89INS1_16FlashAttnBwdSm80INS1_25CollectiveMainloopBwdSm80ILi2ELi2EN4cute5tupleIJNS5_1CILi128EEES8_NS7_ILi64EEEEEENS_6half_tEfNS_4arch4Sm80ELb1ELb0ELb1ELb1ELb0ELb0ELb0ELb0ELi2ELi4ELi4ELi4ELb0EEENS1_21CollectiveEpilogueBwdISA_SB_SD_Li256ELb1ELb0ELi2EEENS1_25SingleTileBwdLPTSchedulerILb1ELi128ELb0EEEEEEEEEvNT_6ParamsE$_ZN4cute3eso3ESOILb0ELb0EJNS_6LayoutINS_5tupleIJNS3_IJNS_1CILi2EEES5_S5_EEES5_NS3_IJNS3_IJS5_S5_EEES5_EEEEEENS3_IJNS3_IJNS4_ILi1EEENS4_ILi512EEEiEEENS4_ILi4096EEENS3_IJNS3_IJiiEEENS4_ILi8192EEEEEEEEEEEjEEC2ERKSI_RKj,($_ZN7cutlass13device_kernelIN5flash19enable_sm80_to_sm89INS1_16FlashAttnBwdSm80INS1_25CollectiveMainloopBwdSm80ILi2ELi2EN4cute5tupleIJNS5_1CILi128EEES8_NS7_ILi64EEEEEENS_6half_tEfNS_4arch4Sm80ELb1ELb0ELb1ELb1ELb0ELb0ELb0ELb0ELi2ELi4ELi4ELi4ELb0EEENS1_21CollectiveEpilogueBwdISA_SB_SD_Li256ELb1ELb0ELi2EEENS1_25SingleTileBwdLPTSchedulerILb1ELi128ELb0EEEEEEEEEvNT_6ParamsE$_ZN4cute3eso3ESOILb0ELb0EJNS_6LayoutINS_5tupleIJNS3_IJNS_1CILi2EEES5_S5_EEES5_NS3_IJS5_S5_EEEEEENS3_IJNS3_IJNS4_ILi1EEENS4_ILi512EEEiEEENS4_ILi4096EEENS3_IJiiEEEEEEEENS_10ViewEngineINS_8smem_ptrIPN7cutlass6half_tEEEEEEEC2ERKSF_RKSM_ - $_ZN7cutlass13device_kernelIN5flash19enable_sm80_to_sm89INS1_16FlashAttnBwdSm80INS1_25CollectiveMainloopBwdSm80ILi2ELi2EN4cute5tupleIJNS5_1CILi128EEES8_NS7_ILi64EEEEEENS_6half_tEfNS_4arch4Sm80ELb1ELb0ELb1ELb1ELb0ELb0ELb0ELb0ELi2ELi4ELi4ELi4ELb0EEENS1_21CollectiveEpilogueBwdISA_SB_SD_Li256ELb1ELb0ELi2EEENS1_25SingleTileBwdLPTSchedulerILb1ELi128ELb0EEEEEEEEEvNT_6ParamsE$_ZN4cute3eso3ESOILb0ELb0EJNS_6LayoutINS_5tupleIJNS3_IJNS_1CILi2EEES5_S5_EEES5_NS3_IJNS3_IJS5_S5_EEES5_EEEEEENS3_IJNS3_IJNS4_ILi1EEENS4_ILi512EEEiEEENS4_ILi4096EEENS3_IJNS3_IJiiEEENS4_ILi8192EEEEEEEEEEEjEEC2ERKSI_RKj)
$_ZN7cutlass13device_kernelIN5flash19enable_sm80_to_sm89INS1_16FlashAttnBwdSm80INS1_25CollectiveMainloopBwdSm80ILi2ELi2EN4cute5tupleIJNS5_1CILi128EEES8_NS7_ILi64EEEEEENS_6half_tEfNS_4arch4Sm80ELb1ELb0ELb1ELb1ELb0ELb0ELb0ELb0ELi2ELi4ELi4ELi4ELb0EEENS1_21CollectiveEpilogueBwdISA_SB_SD_Li256ELb1ELb0ELi2EEENS1_25SingleTileBwdLPTSchedulerILb1ELi128ELb0EEEEEEEEEvNT_6ParamsE$_ZN4cute3eso3ESOILb0ELb0EJNS_6LayoutINS_5tupleIJNS3_IJNS_1CILi2EEES5_S5_EEES5_NS3_IJNS3_IJS5_S5_EEES5_EEEEEENS3_IJNS3_IJNS4_ILi1EEENS4_ILi512EEEiEEENS4_ILi4096EEENS3_IJNS3_IJiiEEENS4_ILi8192EEEEEEEEEEEjEEC2ERKSI_RKj:
        /* <DEDUP_REMOVED lines=10> */
        .type           $_ZN7cutlass13device_kernelIN5flash19enable_sm80_to_sm89INS1_16FlashAttnBwdSm80INS1_25CollectiveMainloopBwdSm80ILi2ELi2EN4cute5tupleIJNS5_1CILi128EEES8_NS7_ILi64EEEEEENS_6half_tEfNS_4arch4Sm80ELb1ELb0ELb1ELb1ELb0ELb0ELb0ELb0ELi2ELi4ELi4ELi4ELb0EEENS1_21CollectiveEpilogueBwdISA_SB_SD_Li256ELb1ELb0ELi2EEENS1_25SingleTileBwdLPTSchedulerILb1ELi128ELb0EEEEEEEEEvNT_6ParamsE$_ZN4cute3eso3ESOILb0ELb0EJNS_6LayoutINS_5tupleIJNS3_IJNS_1CILi2EEES5_S5_EEES5_NS3_IJS5_S5_EEEEEENS3_IJNS3_IJNS4_ILi1EEENS4_ILi512EEEiEEENS4_ILi4096EEENS3_IJiiEEEEEEEENS_10ViewEngineINS_8smem_ptrIPN7cutlass6half_tEEEEEEEC2ERKSF_RKSM_,@function
        .size           $_ZN7cutlass13device_kernelIN5flash19enable_sm80_to_sm89INS1_16FlashAttnBwdSm80INS1_25CollectiveMainloopBwdSm80ILi2ELi2EN4cute5tupleIJNS5_1CILi128EEES8_NS7_ILi64EEEEEENS_6half_tEfNS_4arch4Sm80ELb1ELb0ELb1ELb1ELb0ELb0ELb0ELb0ELi2ELi4ELi4ELi4ELb0EEENS1_21CollectiveEpilogueBwdISA_SB_SD_Li256ELb1ELb0ELi2EEENS1_25SingleTileBwdLPTSchedulerILb1ELi128ELb0EEEEEEEEEvNT_6ParamsE$_ZN4cute3eso3ESOILb0ELb0EJNS_6LayoutINS_5tupleIJNS3_IJNS_1CILi2EEES5_S5_EEES5_NS3_IJS5_S5_EEEEEENS3_IJNS3_IJNS4_ILi1EEENS4_ILi512EEEiEEENS4_ILi4096EEENS3_IJiiEEEEEEEENS_10ViewEngineINS_8smem_ptrIPN7cutlass6half_tEEEEEEEC2ERKSF_RKSM_,($_ZN7cutlass13device_kernelIN5flash19enable_sm80_to_sm89INS1_16FlashAttnBwdSm80INS1_25CollectiveMainloopBwdSm80ILi2ELi2EN4cute5tupleIJNS5_1CILi128EEES8_NS7_ILi64EEEEEENS_6half_tEfNS_4arch4Sm80ELb1ELb0ELb1ELb1ELb0ELb0ELb0ELb0ELi2ELi4ELi4ELi4ELb0EEENS1_21CollectiveEpilogueBwdISA_SB_SD_Li256ELb1ELb0ELi2EEENS1_25SingleTileBwdLPTSchedulerILb1ELi128ELb0EEEEEEEEEvNT_6ParamsE$_ZN4cute3eso3ESOILb0ELb0EJNS_6LayoutINS_5tupleIJNS3_IJNS_1CILi2EEES5_S5_EEES5_NS3_IJS5_S5_EEEEEENS3_IJNS3_IJNS4_ILi1EEENS4_ILi512EEEiEEENS4_ILi4096EEENS3_IJiiEEEEEEEEjEEC2ERKSF_RKj - $_ZN7cutlass13device_kernelIN5flash19enable_sm80_to_sm89INS1_16FlashAttnBwdSm80INS1_25CollectiveMainloopBwdSm80ILi2ELi2EN4cute5tupleIJNS5_1CILi128EEES8_NS7_ILi64EEEEEENS_6half_tEfNS_4arch4Sm80ELb1ELb0ELb1ELb1ELb0ELb0ELb0ELb0ELi2ELi4ELi4ELi4ELb0EEENS1_21CollectiveEpilogueBwdISA_SB_SD_Li256ELb1ELb0ELi2EEENS1_25SingleTileBwdLPTSchedulerILb1ELi128ELb0EEEEEEEEEvNT_6ParamsE$_ZN4cute3eso3ESOILb0ELb0EJNS_6LayoutINS_5tupleIJNS3_IJNS_1CILi2EEES5_S5_EEES5_NS3_IJS5_S5_EEEEEENS3_IJNS3_IJNS4_ILi1EEENS4_ILi512EEEiEEENS4_ILi4096EEENS3_IJiiEEEEEEEENS_10ViewEngineINS_8smem_ptrIPN7cutlass6half_tEEEEEEEC2ERKSF_RKSM_)
$_ZN7cutlass13device_kernelIN5flash19enable_sm80_to_sm89INS1_16FlashAttnBwdSm80INS1_25CollectiveMainloopBwdSm80ILi2ELi2EN4cute5tupleIJNS5_1CILi128EEES8_NS7_ILi64EEEEEENS_6half_tEfNS_4arch4Sm80ELb1ELb0ELb1ELb1ELb0ELb0ELb0ELb0ELi2ELi4ELi4ELi4ELb0EEENS1_21CollectiveEpilogueBwdISA_SB_SD_Li256ELb1ELb0ELi2EEENS1_25SingleTileBwdLPTSchedulerILb1ELi128ELb0EEEEEEEEEvNT_6ParamsE$_ZN4cute3eso3ESOILb0ELb0EJNS_6LayoutINS_5tupleIJNS3_IJNS_1CILi2EEES5_S5_EEES5_NS3_IJS5_S5_EEEEEENS3_IJNS3_IJNS4_ILi1EEENS4_ILi512EEEiEEENS4_ILi4096EEENS3_IJiiEEEEEEEENS_10ViewEngineINS_8smem_ptrIPN7cutlass6half_tEEEEEEEC2ERKSF_RKSM_:
        /* <DEDUP_REMOVED lines=8> */
        .type           $_ZN7cutlass13device_kernelIN5flash19enable_sm80_to_sm89INS1_16FlashAttnBwdSm80INS1_25CollectiveMainloopBwdSm80ILi2ELi2EN4cute5tupleIJNS5_1CILi128EEES8_NS7_ILi64EEEEEENS_6half_tEfNS_4arch4Sm80ELb1ELb0ELb1ELb1ELb0ELb0ELb0ELb0ELi2ELi4ELi4ELi4ELb0EEENS1_21CollectiveEpilogueBwdISA_SB_SD_Li256ELb1ELb0ELi2EEENS1_25SingleTileBwdLPTSchedulerILb1ELi128ELb0EEEEEEEEEvNT_6ParamsE$_ZN4cute3eso3ESOILb0ELb0EJNS_6LayoutINS_5tupleIJNS3_IJNS_1CILi2EEES5_S5_EEES5_NS3_IJS5_S5_EEEEEENS3_IJNS3_IJNS4_ILi1EEENS4_ILi512EEEiEEENS4_ILi4096EEENS3_IJiiEEEEEEEEjEEC2ERKSF_RKj,@function
        .size           $_ZN7cutlass13device_kernelIN5flash19enable_sm80_to_sm89INS1_16FlashAttnBwdSm80INS1_25CollectiveMainloopBwdSm80ILi2ELi2EN4cute5tupleIJNS5_1CILi128EEES8_NS7_ILi64EEEEEENS_6half_tEfNS_4arch4Sm80ELb1ELb0ELb1ELb1ELb0ELb0ELb0ELb0ELi2ELi4ELi4ELi4ELb0EEENS1_21CollectiveEpilogueBwdISA_SB_SD_Li256ELb1ELb0ELi2EEENS1_25SingleTileBwdLPTSchedulerILb1ELi128ELb0EEEEEEEEEvNT_6ParamsE$_ZN4cute3eso3ESOILb0ELb0EJNS_6LayoutINS_5tupleIJNS3_IJNS_1CILi2EEES5_S5_EEES5_NS3_IJS5_S5_EEEEEENS3_IJNS3_IJNS4_ILi1EEENS4_ILi512EEEiEEENS4_ILi4096EEENS3_IJiiEEEEEEEEjEEC2ERKSF_RKj,($_ZN7cutlass13device_kernelIN5flash19enable_sm80_to_sm89INS1_16FlashAttnBwdSm80INS1_25CollectiveMainloopBwdSm80ILi2ELi2EN4cute5tupleIJNS5_1CILi128EEES8_NS7_ILi64EEEEEENS_6half_tEfNS_4arch4Sm80ELb1ELb0ELb1ELb1ELb0ELb0ELb0ELb0ELi2ELi4ELi4ELi4ELb0EEENS1_21CollectiveEpilogueBwdISA_SB_SD_Li256ELb1ELb0ELi2EEENS1_25SingleTileBwdLPTSchedulerILb1ELi128ELb0EEEEEEEEEvNT_6ParamsE$_ZN4cute3eso3ESOILb0ELb0EJNS_6LayoutINS_5tupleIJNS3_IJNS_1CILi8EEENS4_ILi1EEEEEENS3_IJNS4_ILi2EEEEEEEEENS3_IJNS3_IJS6_NS4_ILi0EEEEEENS3_IJiEEEEEEEENS_10ViewEngineINS_8smem_ptrIPN7cutlass6half_tEEEEEEEC2ERKSF_RKSM_ - $_ZN7cutlass13device_kernelIN5flash19enable_sm80_to_sm89INS1_16FlashAttnBwdSm80INS1_25CollectiveMainloopBwdSm80ILi2ELi2EN4cute5tupleIJNS5_1CILi128EEES8_NS7_ILi64EEEEEENS_6half_tEfNS_4arch4Sm80ELb1ELb0ELb1ELb1ELb0ELb0ELb0ELb0ELi2ELi4ELi4ELi4ELb0EEENS1_21CollectiveEpilogueBwdISA_SB_SD_Li256ELb1ELb0ELi2EEENS1_25SingleTileBwdLPTSchedulerILb1ELi128ELb0EEEEEEEEEvNT_6ParamsE$_ZN4cute3eso3ESOILb0ELb0EJNS_6LayoutINS_5tupleIJNS3_IJNS_1CILi2EEES5_S5_EEES5_NS3_IJS5_S5_EEEEEENS3_IJNS3_IJNS4_ILi1EEENS4_ILi512EEEiEEENS4_ILi4096EEENS3_IJiiEEEEEEEEjEEC2ERKSF_RKj)
$_ZN7cutlass13device_kernelIN5flash19enable_sm80_to_sm89INS1_16FlashAttnBwdSm80INS1_25CollectiveMainloopBwdSm80ILi2ELi2EN4cute5tupleIJNS5_1CILi128EEES8_NS7_ILi64EEEEEENS_6half_tEfNS_4arch4Sm80ELb1ELb0ELb1ELb1ELb0ELb0ELb0ELb0ELi2ELi4ELi4ELi4ELb0EEENS1_21CollectiveEpilogueBwdISA_SB_SD_Li256ELb1ELb0ELi2EEENS1_25SingleTileBwdLPTSchedulerILb1ELi128ELb0EEEEEEEEEvNT_6ParamsE$_ZN4cute3eso3ESOILb0ELb0EJNS_6LayoutINS_5tupleIJNS3_IJNS_1CILi2EEES5_S5_EEES5_NS3_IJS5_S5_EEEEEENS3_IJNS3_IJNS4_ILi1EEENS4_ILi512EEEiEEENS4_ILi4096EEENS3_IJiiEEEEEEEEjEEC2ERKSF_RKj:
        /* <DEDUP_REMOVED lines=10> */
        .type           $_ZN7cutlass13device_kernelIN5flash19enable_sm80_to_sm89INS1_16FlashAttnBwdSm80INS1_25CollectiveMainloopBwdSm80ILi2ELi2EN4cute5tupleIJNS5_1CILi128EEES8_NS7_ILi64EEEEEENS_6half_tEfNS_4arch4Sm80ELb1ELb0ELb1ELb1ELb0ELb0ELb0ELb0ELi2ELi4ELi4ELi4ELb0EEENS1_21CollectiveEpilogueBwdISA_SB_SD_Li256ELb1ELb0ELi2EEENS1_25SingleTileBwdLPTSchedulerILb1ELi128ELb0EEEEEEEEEvNT_6ParamsE$_ZN4cute3eso3ESOILb0ELb0EJNS_6LayoutINS_5tupleIJNS3_IJNS_1CILi8EEENS4_ILi1EEEEEENS3_IJNS4_ILi2EEEEEEEEENS3_IJNS3_IJS6_NS4_ILi0EEEEEENS3_IJiEEEEEEEENS_10ViewEngineINS_8smem_ptrIPN7cutlass6half_tEEEEEEEC2ERKSF_RKSM_,@function
        .size           $_ZN7cutlass13device_kernelIN5flash19enable_sm80_to_sm89INS1_16FlashAttnBwdSm80INS1_25CollectiveMainloopBwdSm80ILi2ELi2EN4cute5tupleIJNS5_1CILi128EEES8_NS7_ILi64EEEEEENS_6half_tEfNS_4arch4Sm80ELb1ELb0ELb1ELb1ELb0ELb0ELb0ELb0ELi2ELi4ELi4ELi4ELb0EEENS1_21CollectiveEpilogueBwdISA_SB_SD_Li256ELb1ELb0ELi2EEENS1_25SingleTileBwdLPTSchedulerILb1ELi128ELb0EEEEEEEEEvNT_6ParamsE$_ZN4cute3eso3ESOILb0ELb0EJNS_6LayoutINS_5tupleIJNS3_IJNS_1CILi8EEENS4_ILi1EEEEEENS3_IJNS4_ILi2EEEEEEEEENS3_IJNS3_IJS6_NS4_ILi0EEEEEENS3_IJiEEEEEEEENS_10ViewEngineINS_8smem_ptrIPN7cutlass6half_tEEEEEEEC2ERKSF_RKSM_,($_ZN7cutlass13device_kernelIN5flash19enable_sm80_to_sm89INS1_16FlashAttnBwdSm80INS1_25CollectiveMainloopBwdSm80ILi2ELi2EN4cute5tupleIJNS5_1CILi128EEES8_NS7_ILi64EEEEEENS_6half_tEfNS_4arch4Sm80ELb1ELb0ELb1ELb1ELb0ELb0ELb0ELb0ELi2ELi4ELi4ELi4ELb0EEENS1_21CollectiveEpilogueBwdISA_SB_SD_Li256ELb1ELb0ELi2EEENS1_25SingleTileBwdLPTSchedulerILb1ELi128ELb0EEEEEEEEEvNT_6ParamsE$_ZN4cute3eso3ESOILb0ELb0EJNS_6LayoutINS_5tupleIJNS3_IJNS_1CILi8EEENS4_ILi1EEEEEENS4_ILi2EEEEEENS3_IJNS3_IJS6_NS4_ILi0EEEEEEiEEEEENS_10ViewEngineINS_8smem_ptrIPN7cutlass6half_tEEEEEEEC2ERKSD_RKSK_ - $_ZN7cutlass13device_kernelIN5flash19enable_sm80_to_sm89INS1_16FlashAttnBwdSm80INS1_25CollectiveMainloopBwdSm80ILi2ELi2EN4cute5tupleIJNS5_1CILi128EEES8_NS7_ILi64EEEEEENS_6half_tEfNS_4arch4Sm80ELb1ELb0ELb1ELb1ELb0ELb0ELb0ELb0ELi2ELi4ELi4ELi4ELb0EEENS1_21CollectiveEpilogueBwdISA_SB_SD_Li256ELb1ELb0ELi2EEENS1_25SingleTileBwdLPTSchedulerILb1ELi128ELb0EEEEEEEEEvNT_6ParamsE$_ZN4cute3eso3ESOILb0ELb0EJNS_6LayoutINS_5tupleIJNS3_IJNS_1CILi8EEENS4_ILi1EEEEEENS3_IJNS4_ILi2EEEEEEEEENS3_IJNS3_IJS6_NS4_ILi0EEEEEENS3_IJiEEEEEEEENS_10ViewEngineINS_8smem_ptrIPN7cutlass6half_tEEEEEEEC2ERKSF_RKSM_)
$_ZN7cutlass13device_kernelIN5flash19enable_sm80_to_sm89INS1_16FlashAttnBwdSm80INS1_25CollectiveMainloopBwdSm80ILi2ELi2EN4cute5tupleIJNS5_1CILi128EEES8_NS7_ILi64EEEEEENS_6half_tEfNS_4arch4Sm80ELb1ELb0ELb1ELb1ELb0ELb0ELb0ELb0ELi2ELi4ELi4ELi4ELb0EEENS1_21CollectiveEpilogueBwdISA_SB_SD_Li256ELb1ELb0ELi2EEENS1_25SingleTileBwdLPTSchedulerILb1ELi128ELb0EEEEEEEEEvNT_6ParamsE$_ZN4cute3eso3ESOILb0ELb0EJNS_6LayoutINS_5tupleIJNS3_IJNS_1CILi8EEENS4_ILi1EEEEEENS3_IJNS4_ILi2EEEEEEEEENS3_IJNS3_IJS6_NS4_ILi0EEEEEENS3_IJiEEEEEEEENS_10ViewEngineINS_8smem_ptrIPN7cutlass6half_tEEEEEEEC2ERKSF_RKSM_:
[----:B------:R-:W-:Y:S02]  /*7b60*/  IADD3 R37, R83, -c[0x0][0x20], RZ ;  /* 0x8000080053257a10 */ /* 0x000fe40007ffe0ff */
[----:B------:R-:W-:-:S03]  /*7b70*/  IADD3 R36, R84, -c[0x0][0x20], RZ ;  /* 0x8000080054247a10 */ /* 0x000fc60007ffe0ff */
[----:B------:R1:W-:Y:S04]  /*7b80*/  STL [R37], R40 ;  /* 0x0000002825007387 */ /* 0x0003e80000100800 */
[----:B------:R-:W2:Y:S01]  /*7b90*/  LDL.64 R42, [R36] ;  /* 0x00000000242a7983 */ /* 0x000ea20000100a00 */
[----:B------:R-:W-:-:S03]  /*7ba0*/  IMAD.MOV.U32 R39, RZ, RZ, 0x0 ;  /* 0x00000000ff277424 */ /* 0x000fc600078e00ff */
[----:B--2---:R1:W-:Y:S01]  /*7bb0*/  STL.64 [R37+0x8], R42 ;  /* 0x0000082a25007387 */ /* 0x0043e20000100a00 */
[----:B------:R-:W-:Y:S05]  /*7bc0*/  RET.REL.NODEC R38 `(_ZN7cutlass13device_kernelIN5flash19enable_sm80_to_sm89INS1_16FlashAttnBwdSm80INS1_25CollectiveMainloopBwdSm80ILi2ELi2EN4cute5tupleIJNS5_1CILi128EEES8_NS7_ILi64EEEEEENS_6half_tEfNS_4arch4Sm80ELb1ELb0ELb1ELb1ELb0ELb0ELb0ELb0ELi2ELi4ELi4ELi4ELb0EEENS1_21CollectiveEpilogueBwdISA_SB_SD_Li256ELb1ELb0ELi2EEENS1_25SingleTileBwdLPTSchedulerILb1ELi128ELb0EEEEEEEEEvNT_6ParamsE) ;  /* 0xffff843026007950 */ /* 0x000fea0003c3ffff */
        .type           $_ZN7cutlass13device_kernelIN5flash19enable_sm80_to_sm89INS1_16FlashAttnBwdSm80INS1_25CollectiveMainloopBwdSm80ILi2ELi2EN4cute5tupleIJNS5_1CILi128EEES8_NS7_ILi64EEEEEENS_6half_tEfNS_4arch4Sm80ELb1ELb0ELb1ELb1ELb0ELb0ELb0ELb0ELi2ELi4ELi4ELi4ELb0EEENS1_21CollectiveEpilogueBwdISA_SB_SD_Li256ELb1ELb0ELi2EEENS1_25SingleTileBwdLPTSchedulerILb1ELi128ELb0EEEEEEEEEvNT_6ParamsE$_ZN4cute3eso3ESOILb0ELb0EJNS_6LayoutINS_5tupleIJNS3_IJNS_1CILi8EEENS4_ILi1EEEEEENS4_ILi2EEEEEENS3_IJNS3_IJS6_NS4_ILi0EEEEEEiEEEEENS_10ViewEngineINS_8smem_ptrIPN7cutlass6half_tEEEEEEEC2ERKSD_RKSK_,@function
        .size           $_ZN7cutlass13device_kernelIN5flash19enable_sm80_to_sm89INS1_16FlashAttnBwdSm80INS1_25CollectiveMainloopBwdSm80ILi2ELi2EN4cute5tupleIJNS5_1CILi128EEES8_NS7_ILi64EEEEEENS_6half_tEfNS_4arch4Sm80ELb1ELb0ELb1ELb1ELb0ELb0ELb0ELb0ELi2ELi4ELi4ELi4ELb0EEENS1_21CollectiveEpilogueBwdISA_SB_SD_Li256ELb1ELb0ELi2EEENS1_25SingleTileBwdLPTSchedulerILb1ELi128ELb0EEEEEEEEEvNT_6ParamsE$_ZN4cute3eso3ESOILb0ELb0EJNS_6LayoutINS_5tupleIJNS3_IJNS_1CILi8EEENS4_ILi1EEEEEENS4_ILi2EEEEEENS3_IJNS3_IJS6_NS4_ILi0EEEEEEiEEEEENS_10ViewEngineINS_8smem_ptrIPN7cutlass6half_tEEEEEEEC2ERKSD_RKSK_,($_ZN7cutlass13device_kernelIN5flash19enable_sm80_to_sm89INS1_16FlashAttnBwdSm80INS1_25CollectiveMainloopBwdSm80ILi2ELi2EN4cute5tupleIJNS5_1CILi128EEES8_NS7_ILi64EEEEEENS_6half_tEfNS_4arch4Sm80ELb1ELb0ELb1ELb1ELb0ELb0ELb0ELb0ELi2ELi4ELi4ELi4ELb0EEENS1_21CollectiveEpilogueBwdISA_SB_SD_Li256ELb1ELb0ELi2EEENS1_25SingleTileBwdLPTSchedulerILb1ELi128ELb0EEEEEEEEEvNT_6ParamsE$_ZN4cute3eso3ESOILb0ELb0EJNS_6LayoutINS_5tupleIJNS3_IJNS_1CILi8EEENS4_ILi1EEEEEENS4_ILi2EEEEEENS3_IJNS3_IJS6_NS4_ILi0EEEEEEiEEEEEiEEC2ERKSD_RKi - $_ZN7cutlass13device_kernelIN5flash19enable_sm80_to_sm89INS1_16FlashAttnBwdSm80INS1_25CollectiveMainloopBwdSm80ILi2ELi2EN4cute5tupleIJNS5_1CILi128EEES8_NS7_ILi64EEEEEENS_6half_tEfNS_4arch4Sm80ELb1ELb0ELb1ELb1ELb0ELb0ELb0ELb0ELi2ELi4ELi4ELi4ELb0EEENS1_21CollectiveEpilogueBwdISA_SB_SD_Li256ELb1ELb0ELi2EEENS1_25SingleTileBwdLPTSchedulerILb1ELi128ELb0EEEEEEEEEvNT_6ParamsE$_ZN4cute3eso3ESOILb0ELb0EJNS_6LayoutINS_5tupleIJNS3_IJNS_1CILi8EEENS4_ILi1EEEEEENS4_ILi2EEEEEENS3_IJNS3_IJS6_NS4_ILi0EEEEEEiEEEEENS_10ViewEngineINS_8smem_ptrIPN7cutlass6half_tEEEEEEEC2ERKSD_RKSK_)
$_ZN7cutlass13device_kernelIN5flash19enable_sm80_to_sm89INS1_16FlashAttnBwdSm80INS1_25CollectiveMainloopBwdSm80ILi2ELi2EN4cute5tupleIJNS5_1CILi128EEES8_NS7_ILi64EEEEEENS_6half_tEfNS_4arch4Sm80ELb1ELb0ELb1ELb1ELb0ELb0ELb0ELb0ELi2ELi4ELi4ELi4ELb0EEENS1_21CollectiveEpilogueBwdISA_SB_SD_Li256ELb1ELb0ELi2EEENS1_25SingleTileBwdLPTSchedulerILb1ELi128ELb0EEEEEEEEEvNT_6ParamsE$_ZN4cute3eso3ESOILb0ELb0EJNS_6LayoutINS_5tupleIJNS3_IJNS_1CILi8EEENS4_ILi1EEEEEENS4_ILi2EEEEEENS3_IJNS3_IJS6_NS4_ILi0EEEEEEiEEEEENS_10ViewEngineINS_8smem_ptrIPN7cutlass6half_tEEEEEEEC2ERKSD_RKSK_:
[----:B------:R-:W-:Y:S02]  /*7bd0*/  IADD3 R3, R83, -c[0x0][0x20], RZ ;  /* 0x8000080053037a10 */ /* 0x000fe40007ffe0ff */
[----:B------:R-:W-:-:S03]  /*7be0*/  IADD3 R2, R84, -c[0x0][0x20], RZ ;  /* 0x8000080054027a10 */ /* 0x000fc60007ffe0ff */
[----:B------:R1:W-:Y:S04]  /*7bf0*/  STL [R3], R36 ;  /* 0x0000002403007387 */ /* 0x0003e80000100800 */
[----:B------:R-:W2:Y:S01]  /*7c00*/  LDL.64 R42, [R2] ;  /* 0x00000000022a7983 */ /* 0x000ea20000100a00 */
[----:B------:R-:W-:-:S03]  /*7c10*/  IMAD.MOV.U32 R39, RZ, RZ, 0x0 ;  /* 0x00000000ff277424 */ /* 0x000fc600078e00ff */
[----:B--2---:R1:W-:Y:S01]  /*7c20*/  STL.64 [R3+0x8], R42 ;  /* 0x0000082a03007387 */ /* 0x0043e20000100a00 */
[----:B------:R-:W-:Y:S05]  /*7c30*/  RET.REL.NODEC R38 `(_ZN7cutlass13device_kernelIN5flash19enable_sm80_to_sm89INS1_16FlashAttnBwdSm80INS1_25CollectiveMainloopBwdSm80ILi2ELi2EN4cute5tupleIJNS5_1CILi128EEES8_NS7_ILi64EEEEEENS_6half_tEfNS_4arch4Sm80ELb1ELb0ELb1ELb1ELb0ELb0ELb0ELb0ELi2ELi4ELi4ELi4ELb0EEENS1_21CollectiveEpilogueBwdISA_SB_SD_Li256ELb1ELb0ELi2EEENS1_25SingleTileBwdLPTSchedulerILb1ELi128ELb0EEEEEEEEEvNT_6ParamsE) ;  /* 0xffff83c026007950 */ /* 0x000fea0003c3ffff */
        .type           $_ZN7cutlass13device_kernelIN5flash19enable_sm80_to_sm89INS1_16FlashAttnBwdSm80INS1_25CollectiveMainloopBwdSm80ILi2ELi2EN4cute5tupleIJNS5_1CILi128EEES8_NS7_ILi64EEEEEENS_6half_tEfNS_4arch4Sm80ELb1ELb0ELb1ELb1ELb0ELb0ELb0ELb0ELi2ELi4ELi4ELi4ELb0EEENS1_21CollectiveEpilogueBwdISA_SB_SD_Li256ELb1ELb0ELi2EEENS1_25SingleTileBwdLPTSchedulerILb1ELi128ELb0EEEEEEEEEvNT_6ParamsE$_ZN4cute3eso3ESOILb0ELb0EJNS_6LayoutINS_5tupleIJNS3_IJNS_1CILi8EEENS4_ILi1EEEEEENS4_ILi2EEEEEENS3_IJNS3_IJS6_NS4_ILi0EEEEEEiEEEEEiEEC2ERKSD_RKi,@function
        .size           $_ZN7cutlass13device_kernelIN5flash19enable_sm80_to_sm89INS1_16FlashAttnBwdSm80INS1_25CollectiveMainloopBwdSm80ILi2ELi2EN4cute5tupleIJNS5_1CILi128EEES8_NS7_ILi64EEEEEENS_6half_tEfNS_4arch4Sm80ELb1ELb0ELb1ELb1ELb0ELb0ELb0ELb0ELi2ELi4ELi4ELi4ELb0EEENS1_21CollectiveEpilogueBwdISA_SB_SD_Li256ELb1ELb0ELi2EEENS1_25SingleTileBwdLPTSchedulerILb1ELi128ELb0EEEEEEEEEvNT_6ParamsE$_ZN4cute3eso3ESOILb0ELb0EJNS_6LayoutINS_5tupleIJNS3_IJNS_1CILi8EEENS4_ILi1EEEEEENS4_ILi2EEEEEENS3_IJNS3_IJS6_NS4_ILi0EEEEEEiEEEEEiEEC2ERKSD_RKi,($_ZN7cutlass13device_kernelIN5flash19enable_sm80_to_sm89INS1_16FlashAttnBwdSm80INS1_25CollectiveMainloopBwdSm80ILi2ELi2EN4cute5tupleIJNS5_1CILi128EEES8_NS7_ILi64EEEEEENS_6half_tEfNS_4arch4Sm80ELb1ELb0ELb1ELb1ELb0ELb0ELb0ELb0ELi2ELi4ELi4ELi4ELb0EEENS1_21CollectiveEpilogueBwdISA_SB_SD_Li256ELb1ELb0ELi2EEENS1_25SingleTileBwdLPTSchedulerILb1ELi128ELb0EEEEEEEEEvNT_6ParamsE$_ZN4cute3eso3ESOILb0ELb0EJNS_6LayoutINS_5tupleIJNS3_IJNS_1CILi8EEENS4_ILi1EEEEEENS4_ILi2EEENS3_IJS8_S8_EEEEEENS3_IJNS3_IJS6_NS4_ILi0EEEEEENS4_ILi4096EEENS3_IJiiEEEEEEEENS_10ViewEngineINS_8smem_ptrIPN7cutlass6half_tEEEEEEEC2ERKSG_RKSN_ - $_ZN7cutlass13device_kernelIN5flash19enable_sm80_to_sm89INS1_16FlashAttnBwdSm80INS1_25CollectiveMainloopBwdSm80ILi2ELi2EN4cute5tupleIJNS5_1CILi128EEES8_NS7_ILi64EEEEEENS_6half_tEfNS_4arch4Sm80ELb1ELb0ELb1ELb1ELb0ELb0ELb0ELb0ELi2ELi4ELi4ELi4ELb0EEENS1_21CollectiveEpilogueBwdISA_SB_SD_Li256ELb1ELb0ELi2EEENS1_25SingleTileBwdLPTSchedulerILb1ELi128ELb0EEEEEEEEEvNT_6ParamsE$_ZN4cute3eso3ESOILb0ELb0EJNS_6LayoutINS_5tupleIJNS3_IJNS_1CILi8EEENS4_ILi1EEEEEENS4_ILi2EEEEEENS3_IJNS3_IJS6_NS4_ILi0EEEEEEiEEEEEiEEC2ERKSD_RKi)
$_ZN7cutlass13device_kernelIN5flash19enable_sm80_to_sm89INS1_16FlashAttnBwdSm80INS1_25CollectiveMainloopBwdSm80ILi2ELi2EN4cute5tupleIJNS5_1CILi128EEES8_NS7_ILi64EEEEEENS_6half_tEfNS_4arch4Sm80ELb1ELb0ELb1ELb1ELb0ELb0ELb0ELb0ELi2ELi4ELi4ELi4ELb0EEENS1_21CollectiveEpilogueBwdISA_SB_SD_Li256ELb1ELb0ELi2EEENS1_25SingleTileBwdLPTSchedulerILb1ELi128ELb0EEEEEEEEEvNT_6ParamsE$_ZN4cute3eso3ESOILb0ELb0EJNS_6LayoutINS_5tupleIJNS3_IJNS_1CILi8EEENS4_ILi1EEEEEENS4_ILi2EEEEEENS3_IJNS3_IJS6_NS4_ILi0EEEEEEiEEEEEiEEC2ERKSD_RKi:
[----:B------:R-:W-:Y:S02]  /*7c40*/  IADD3 R3, R83, -c[0x0][0x20], RZ ;  /* 0x8000080053037a10 */ /* 0x000fe40007ffe0ff */
[----:B------:R-:W-:-:S03]  /*7c50*/  IADD3 R2, R84, -c[0x0][0x20], RZ ;  /* 0x8000080054027a10 */ /* 0x000fc60007ffe0ff */
[----:B------:R1:W-:Y:S04]  /*7c60*/  STL [R3], R38 ;  /* 0x0000002603007387 */ /* 0x0003e80000100800 */
[----:B------:R-:W2:Y:S01]  /*7c70*/  LDL R2, [R2] ;  /* 0x0000000002027983 */ /* 0x000ea20000100800 */
[----:B------:R-:W-:-:S03]  /*7c80*/  IMAD.MOV.U32 R37, RZ, RZ, 0x0 ;  /* 0x00000000ff257424 */ /* 0x000fc600078e00ff */
[----:B--2---:R1:W-:Y:S01]  /*7c90*/  STL [R3+0x4], R2 ;  /* 0x0000040203007387 */ /* 0x0043e20000100800 */
[----:B------:R-:W-:Y:S05]  /*7ca0*/  RET.REL.NODEC R36 `(_ZN7cutlass13device_kernelIN5flash19enable_sm80_to_sm89INS1_16FlashAttnBwdSm80INS1_25CollectiveMainloopBwdSm80ILi2ELi2EN4cute5tupleIJNS5_1CILi128EEES8_NS7_ILi64EEEEEENS_6half_tEfNS_4arch4Sm80ELb1ELb0ELb1ELb1ELb0ELb0ELb0ELb0ELi2ELi4ELi4ELi4ELb0EEENS1_21CollectiveEpilogueBwdISA_SB_SD_Li256ELb1ELb0ELi2EEENS1_25SingleTileBwdLPTSchedulerILb1ELi128ELb0EEEEEEEEEvNT_6ParamsE) ;  /* 0xffff835024007950 */ /* 0x000fea0003c3ffff */
        .type           $_ZN7cutlass13device_kernelIN5flash19enable_sm80_to_sm89INS1_16FlashAttnBwdSm80INS1_25CollectiveMainloopBwdSm80ILi2ELi2EN4cute5tupleIJNS5_1CILi128EEES8_NS7_ILi64EEEEEENS_6half_tEfNS_4arch4Sm80ELb1ELb0ELb1ELb1ELb0ELb0ELb0ELb0ELi2ELi4ELi4ELi4ELb0EEENS1_21CollectiveEpilogueBwdISA_SB_SD_Li256ELb1ELb0ELi2EEENS1_25SingleTileBwdLPTSchedulerILb1ELi128ELb0EEEEEEEEEvNT_6ParamsE$_ZN4cute3eso3ESOILb0ELb0EJNS_6LayoutINS_5tupleIJNS3_IJNS_1CILi8EEENS4_ILi1EEEEEENS4_ILi2EEENS3_IJS8_S8_EEEEEENS3_IJNS3_IJS6_NS4_ILi0EEEEEENS4_ILi4096EEENS3_IJiiEEEEEEEENS_10ViewEngineINS_8smem_ptrIPN7cutlass6half_tEEEEEEEC2ERKSG_RKSN_,@function
        .size           $_ZN7cutlass13device_kernelIN5flash19enable_sm80_to_sm89INS1_16FlashAttnBwdSm80INS1_25CollectiveMainloopBwdSm80ILi2ELi2EN4cute5tupleIJNS5_1CILi128EEES8_NS7_ILi64EEEEEENS_6half_tEfNS_4arch4Sm80ELb1ELb0ELb1ELb1ELb0ELb0ELb0ELb0ELi2ELi4ELi4ELi4ELb0EEENS1_21CollectiveEpilogueBwdISA_SB_SD_Li256ELb1ELb0ELi2EEENS1_25SingleTileBwdLPTSchedulerILb1ELi128ELb0EEEEEEEEEvNT_6ParamsE$_ZN4cute3eso3ESOILb0ELb0EJNS_6LayoutINS_5tupleIJNS3_IJNS_1CILi8EEENS4_ILi1EEEEEENS4_ILi2EEENS3_IJS8_S8_EEEEEENS3_IJNS3_IJS6_NS4_ILi0EEEEEENS4_ILi4096EEENS3_IJiiEEEEEEEENS_10ViewEngineINS_8smem_ptrIPN7cutlass6half_tEEEEEEEC2ERKSG_RKSN_,($_ZN7cutlass13device_kernelIN5flash19enable_sm80_to_sm89INS1_16FlashAttnBwdSm80INS1_25CollectiveMainloopBwdSm80ILi2ELi2EN4cute5tupleIJNS5_1CILi128EEES8_NS7_ILi64EEEEEENS_6half_tEfNS_4arch4Sm80ELb1ELb0ELb1ELb1ELb0ELb0ELb0ELb0ELi2ELi4ELi4ELi4ELb0EEENS1_21CollectiveEpilogueBwdISA_SB_SD_Li256ELb1ELb0ELi2EEENS1_25SingleTileBwdLPTSchedulerILb1ELi128ELb0EEEEEEEEEvNT_6ParamsE$_ZN4cute3eso3ESOILb0ELb0EJNS_6LayoutINS_5tupleIJNS3_IJNS_1CILi8EEENS4_ILi1EEEEEENS4_ILi2EEENS3_IJS8_S8_EEEEEENS3_IJNS3_IJS6_NS4_ILi0EEEEEENS4_ILi4096EEENS3_IJiiEEEEEEEEiEEC2ERKSG_RKi - $_ZN7cutlass13device_kernelIN5flash19enable_sm80_to_sm89INS1_16FlashAttnBwdSm80INS1_25CollectiveMainloopBwdSm80ILi2ELi2EN4cute5tupleIJNS5_1CILi128EEES8_NS7_ILi64EEEEEENS_6half_tEfNS_4arch4Sm80ELb1ELb0ELb1ELb1ELb0ELb0ELb0ELb0ELi2ELi4ELi4ELi4ELb0EEENS1_21CollectiveEpilogueBwdISA_SB_SD_Li256ELb1ELb0ELi2EEENS1_25SingleTileBwdLPTSchedulerILb1ELi128ELb0EEEEEEEEEvNT_6ParamsE$_ZN4cute3eso3ESOILb0ELb0EJNS_6LayoutINS_5tupleIJNS3_IJNS_1CILi8EEENS4_ILi1EEEEEENS4_ILi2EEENS3_IJS8_S8_EEEEEENS3_IJNS3_IJS6_NS4_ILi0EEEEEENS4_ILi4096EEENS3_IJiiEEEEEEEENS_10ViewEngineINS_8smem_ptrIPN7cutlass6half_tEEEEEEEC2ERKSG_RKSN_)
$_ZN7cutlass13device_kernelIN5flash19enable_sm80_to_sm89INS1_16FlashAttnBwdSm80INS1_25CollectiveMainloopBwdSm80ILi2ELi2EN4cute5tupleIJNS5_1CILi128EEES8_NS7_ILi64EEEEEENS_6half_tEfNS_4arch4Sm80ELb1ELb0ELb1ELb1ELb0ELb0ELb0ELb0ELi2ELi4ELi4ELi4ELb0EEENS1_21CollectiveEpilogueBwdISA_SB_SD_Li256ELb1ELb0ELi2EEENS1_25SingleTileBwdLPTSchedulerILb1ELi128ELb0EEEEEEEEEvNT_6ParamsE$_ZN4cute3eso3ESOILb0ELb0EJNS_6LayoutINS_5tupleIJNS3_IJNS_1CILi8EEENS4_ILi1EEEEEENS4_ILi2EEENS3_IJS8_S8_EEEEEENS3_IJNS3_IJS6_NS4_ILi0EEEEEENS4_ILi4096EEENS3_IJiiEEEEEEEENS_10ViewEngineINS_8smem_ptrIPN7cutlass6half_tEEEEEEEC2ERKSG_RKSN_:
[----:B------:R-:W-:Y:S02]  /*7cb0*/  IADD3 R3, R60, -c[0x0][0x20], RZ ;  /* 0x800008003c037a10 */ /* 0x000fe40007ffe0ff */
[----:B------:R-:W-:-:S03]  /*7cc0*/  IADD3 R2, R59, -c[0x0][0x20], RZ ;  /* 0x800008003b027a10 */ /* 0x000fc60007ffe0ff */
[----:B------:R1:W-:Y:S04]  /*7cd0*/  STL.64 [R3], R4 ;  /* 0x0000000403007387 */ /* 0x0003e80000100a00 */
[----:B------:R-:W2:Y:S01]  /*7ce0*/  LDL.64 R12, [R2] ;  /* 0x00000000020c7983 */ /* 0x000ea20000100a00 */
[----:B------:R-:W-:-:S03]  /*7cf0*/  IMAD.MOV.U32 R7, RZ, RZ, 0x0 ;  /* 0x00000000ff077424 */ /* 0x000fc600078e00ff */
[----:B--2---:R1:W-:Y:S01]  /*7d00*/  STL.64 [R3+0x8], R12 ;  /* 0x0000080c03007387 */ /* 0x0043e20000100a00 */
[----:B------:R-:W-:Y:S05]  /*7d10*/  RET.REL.NODEC R6 `(_ZN7cutlass13device_kernelIN5flash19enable_sm80_to_sm89INS1_16FlashAttnBwdSm80INS1_25CollectiveMainloopBwdSm80ILi2ELi2EN4cute5tupleIJNS5_1CILi128EEES8_NS7_ILi64EEEEEENS_6half_tEfNS_4arch4Sm80ELb1ELb0ELb1ELb1ELb0ELb0ELb0ELb0ELi2ELi4ELi4ELi4ELb0EEENS1_21CollectiveEpilogueBwdISA_SB_SD_Li256ELb1ELb0ELi2EEENS1_25SingleTileBwdLPTSchedulerILb1ELi128ELb0EEEEEEEEEvNT_6ParamsE) ;  /* 0xffff82e006007950 */ /* 0x000fea0003c3ffff */
        .type           $_ZN7cutlass13device_kernelIN5flash19enable_sm80_to_sm89INS1_16FlashAttnBwdSm80INS1_25CollectiveMainloopBwdSm80ILi2ELi2EN4cute5tupleIJNS5_1CILi128EEES8_NS7_ILi64EEEEEENS_6half_tEfNS_4arch4Sm80ELb1ELb0ELb1ELb1ELb0ELb0ELb0ELb0ELi2ELi4ELi4ELi4ELb0EEENS1_21CollectiveEpilogueBwdISA_SB_SD_Li256ELb1ELb0ELi2EEENS1_25SingleTileBwdLPTSchedulerILb1ELi128ELb0EEEEEEEEEvNT_6ParamsE$_ZN4cute3eso3ESOILb0ELb0EJNS_6LayoutINS_5tupleIJNS3_IJNS_1CILi8EEENS4_ILi1EEEEEENS4_ILi2EEENS3_IJS8_S8_EEEEEENS3_IJNS3_IJS6_NS4_ILi0EEEEEENS4_ILi4096EEENS3_IJiiEEEEEEEEiEEC2ERKSG_RKi,@function
        .size           $_ZN7cutlass13device_kernelIN5flash19enable_sm80_to_sm89INS1_16FlashAttnBwdSm80INS1_25CollectiveMainloopBwdSm80ILi2ELi2EN4cute5tupleIJNS5_1CILi128EEES8_NS7_ILi64EEEEEENS_6half_tEfNS_4arch4Sm80ELb1ELb0ELb1ELb1ELb0ELb0ELb0ELb0ELi2ELi4ELi4ELi4ELb0EEENS1_21CollectiveEpilogueBwdISA_SB_SD_Li256ELb1ELb0ELi2EEENS1_25SingleTileBwdLPTSchedulerILb1ELi128ELb0EEEEEEEEEvNT_6ParamsE$_ZN4cute3eso3ESOILb0ELb0EJNS_6LayoutINS_5tupleIJNS3_IJNS_1CILi8EEENS4_ILi1EEEEEENS4_ILi2EEENS3_IJS8_S8_EEEEEENS3_IJNS3_IJS6_NS4_ILi0EEEEEENS4_ILi4096EEENS3_IJiiEEEEEEEEiEEC2ERKSG_RKi,($_ZN7cutlass13device_kernelIN5flash19enable_sm80_to_sm89INS1_16FlashAttnBwdSm80INS1_25CollectiveMainloopBwdSm80ILi2ELi2EN4cute5tupleIJNS5_1CILi128EEES8_NS7_ILi64EEEEEENS_6half_tEfNS_4arch4Sm80ELb1ELb0ELb1ELb1ELb0ELb0ELb0ELb0ELi2ELi4ELi4ELi4ELb0EEENS1_21CollectiveEpilogueBwdISA_SB_SD_Li256ELb1ELb0ELi2EEENS1_25SingleTileBwdLPTSchedulerILb1ELi128ELb0EEEEEEEEEvNT_6ParamsE$_ZN4cute3eso3ESOILb0ELb0EJNS_6LayoutINS_5tupleIJNS3_IJNS_1CILi8EEENS4_ILi1EEEEEENS4_ILi2EEES5_EEENS3_IJNS3_IJS6_NS4_ILi0EEEEEEiNS4_ILi1024EEEEEEEENS_10ViewEngineINS_8smem_ptrIPN7cutlass6half_tEEEEEEEC2ERKSE_RKSL_ - $_ZN7cutlass13device_kernelIN5flash19enable_sm80_to_sm89INS1_16FlashAttnBwdSm80INS1_25CollectiveMainloopBwdSm80ILi2ELi2EN4cute5tupleIJNS5_1CILi128EEES8_NS7_ILi64EEEEEENS_6half_tEfNS_4arch4Sm80ELb1ELb0ELb1ELb1ELb0ELb0ELb0ELb0ELi2ELi4ELi4ELi4ELb0EEENS1_21CollectiveEpilogueBwdISA_SB_SD_Li256ELb1ELb0ELi2EEENS1_25SingleTileBwdLPTSchedulerILb1ELi128ELb0EEEEEEEEEvNT_6ParamsE$_ZN4cute3eso3ESOILb0ELb0EJNS_6LayoutINS_5tupleIJNS3_IJNS_1CILi8EEENS4_ILi1EEEEEENS4_ILi2EEENS3_IJS8_S8_EEEEEENS3_IJNS3_IJS6_NS4_ILi0EEEEEENS4_ILi4096EEENS3_IJiiEEEEEEEEiEEC2ERKSG_RKi)
$_ZN7cutlass13device_kernelIN5flash19enable_sm80_to_sm89INS1_16FlashAttnBwdSm80INS1_25CollectiveMainloopBwdSm80ILi2ELi2EN4cute5tupleIJNS5_1CILi128EEES8_NS7_ILi64EEEEEENS_6half_tEfNS_4arch4Sm80ELb1ELb0ELb1ELb1ELb0ELb0ELb0ELb0ELi2ELi4ELi4ELi4ELb0EEENS1_21CollectiveEpilogueBwdISA_SB_SD_Li256ELb1ELb0ELi2EEENS1_25SingleTileBwdLPTSchedulerILb1ELi128ELb0EEEEEEEEEvNT_6ParamsE$_ZN4cute3eso3ESOILb0ELb0EJNS_6LayoutINS_5tupleIJNS3_IJNS_1CILi8EEENS4_ILi1EEEEEENS4_ILi2EEENS3_IJS8_S8_EEEEEENS3_IJNS3_IJS6_NS4_ILi0EEEEEENS4_ILi4096EEENS3_IJiiEEEEEEEEiEEC2ERKSG_RKi:
[----:B------:R-:W-:Y:S02]  /*7d20*/  IADD3 R5, R60, -c[0x0][0x20], RZ ;  /* 0x800008003c057a10 */ /* 0x000fe40007ffe0ff */
[----:B------:R-:W-:-:S03]  /*7d30*/  IADD3 R4, R59, -c[0x0][0x20], RZ ;  /* 0x800008003b047a10 */ /* 0x000fc60007ffe0ff */
[----:B------:R1:W-:Y:S04]  /*7d40*/  STL [R5], R2 ;  /* 0x0000000205007387 */ /* 0x0003e80000100800 */
[----:B------:R1:W-:Y:S04]  /*7d50*/  STL [R5+0x4], R3 ;  /* 0x0000040305007387 */ /* 0x0003e80000100800 */
[----:B------:R-:W2:Y:S01]  /*7d60*/  LDL R4, [R4] ;  /* 0x0000000004047983 */ /* 0x000ea20000100800 */
[----:B------:R-:W-:-:S03]  /*7d70*/  IMAD.MOV.U32 R7, RZ, RZ, 0x0 ;  /* 0x00000000ff077424 */ /* 0x000fc600078e00ff */
[----:B--2---:R1:W-:Y:S01]  /*7d80*/  STL [R5+0x8], R4 ;  /* 0x0000080405007387 */ /* 0x0043e20000100800 */
[----:B------:R-:W-:Y:S05]  /*7d90*/  RET.REL.NODEC R6 `(_ZN7cutlass13device_kernelIN5flash19enable_sm80_to_sm89INS1_16FlashAttnBwdSm80INS1_25CollectiveMainloopBwdSm80ILi2ELi2EN4cute5tupleIJNS5_1CILi128EEES8_NS7_ILi64EEEEEENS_6half_tEfNS_4arch4Sm80ELb1ELb0ELb1ELb1ELb0ELb0ELb0ELb0ELi2ELi4ELi4ELi4ELb0EEENS1_21CollectiveEpilogueBwdISA_SB_SD_Li256ELb1ELb0ELi2EEENS1_25SingleTileBwdLPTSchedulerILb1ELi128ELb0EEEEEEEEEvNT_6ParamsE) ;  /* 0xffff826006007950 */ /* 0x000fea0003c3ffff */
        .type           $_ZN7cutlass13device_kernelIN5flash19enable_sm80_to_sm89INS1_16FlashAttnBwdSm80INS1_25CollectiveMainloopBwdSm80ILi2ELi2EN4cute5tupleIJNS5_1CILi128EEES8_NS7_ILi64EEEEEENS_6half_tEfNS_4arch4Sm80ELb1ELb0ELb1ELb1ELb0ELb0ELb0ELb0ELi2ELi4ELi4ELi4ELb0EEENS1_21CollectiveEpilogueBwdISA_SB_SD_Li256ELb1ELb0ELi2EEENS1_25SingleTileBwdLPTSchedulerILb1ELi128ELb0EEEEEEEEEvNT_6ParamsE$_ZN4cute3eso3ESOILb0ELb0EJNS_6LayoutINS_5tupleIJNS3_IJNS_1CILi8EEENS4_ILi1EEEEEENS4_ILi2EEES5_EEENS3_IJNS3_IJS6_NS4_ILi0EEEEEEiNS4_ILi1024EEEEEEEENS_10ViewEngineINS_8smem_ptrIPN7cutlass6half_tEEEEEEEC2ERKSE_RKSL_,@function
        .size           $_ZN7cutlass13device_kernelIN5flash19enable_sm80_to_sm89INS1_16FlashAttnBwdSm80INS1_25CollectiveMainloopBwdSm80ILi2ELi2EN4cute5tupleIJNS5_1CILi128EEES8_NS7_ILi64EEEEEENS_6half_tEfNS_4arch4Sm80ELb1ELb0ELb1ELb1ELb0ELb0ELb0ELb0ELi2ELi4ELi4ELi4ELb0EEENS1_21CollectiveEpilogueBwdISA_SB_SD_Li256ELb1ELb0ELi2EEENS1_25SingleTileBwdLPTSchedulerILb1ELi128ELb0EEEEEEEEEvNT_6ParamsE$_ZN4cute3eso3ESOILb0ELb0EJNS_6LayoutINS_5tupleIJNS3_IJNS_1CILi8EEENS4_ILi1EEEEEENS4_ILi2EEES5_EEENS3_IJNS3_IJS6_NS4_ILi0EEEEEEiNS4_ILi1024EEEEEEEENS_10ViewEngineINS_8smem_ptrIPN7cutlass6half_tEEEEEEEC2ERKSE_RKSL_,($_ZN7cutlass13device_kernelIN5flash19enable_sm80_to_sm89INS1_16FlashAttnBwdSm80INS1_25CollectiveMainloopBwdSm80ILi2ELi2EN4cute5tupleIJNS5_1CILi128EEES8_NS7_ILi64EEEEEENS_6half_tEfNS_4arch4Sm80ELb1ELb0ELb1ELb1ELb0ELb0ELb0ELb0ELi2ELi4ELi4ELi4ELb0EEENS1_21CollectiveEpilogueBwdISA_SB_SD_Li256ELb1ELb0ELi2EEENS1_25SingleTileBwdLPTSchedulerILb1ELi128ELb0EEEEEEEEEvNT_6ParamsE$_ZN4cute3eso3ESOILb0ELb0EJNS_6LayoutINS_5tupleIJNS3_IJNS_1CILi8EEENS4_ILi1EEEEEENS4_ILi2EEES5_EEENS3_IJNS3_IJS6_NS4_ILi0EEEEEEiNS4_ILi1024EEEEEEEEiEEC2ERKSE_RKi - $_ZN7cutlass13device_kernelIN5flash19enable_sm80_to_sm89INS1_16FlashAttnBwdSm80INS1_25CollectiveMainloopBwdSm80ILi2ELi2EN4cute5tupleIJNS5_1CILi128EEES8_NS7_ILi64EEEEEENS_6half_tEfNS_4arch4Sm80ELb1ELb0ELb1ELb1ELb0ELb0ELb0ELb0ELi2ELi4ELi4ELi4ELb0EEENS1_21CollectiveEpilogueBwdISA_SB_SD_Li256ELb1ELb0ELi2EEENS1_25SingleTileBwdLPTSchedulerILb1ELi128ELb0EEEEEEEEEvNT_6ParamsE$_ZN4cute3eso3ESOILb0ELb0EJNS_6LayoutINS_5tupleIJNS3_IJNS_1CILi8EEENS4_ILi1EEEEEENS4_ILi2EEES5_EEENS3_IJNS3_IJS6_NS4_ILi0EEEEEEiNS4_ILi1024EEEEEEEENS_10ViewEngineINS_8smem_ptrIPN7cutlass6half_tEEEEEEEC2ERKSE_RKSL_)
$_ZN7cutlass13device_kernelIN5flash19enable_sm80_to_sm89INS1_16FlashAttnBwdSm80INS1_25CollectiveMainloopBwdSm80ILi2ELi2EN4cute5tupleIJNS5_1CILi128EEES8_NS7_ILi64EEEEEENS_6half_tEfNS_4arch4Sm80ELb1ELb0ELb1ELb1ELb0ELb0ELb0ELb0ELi2ELi4ELi4ELi4ELb0EEENS1_21CollectiveEpilogueBwdISA_SB_SD_Li256ELb1ELb0ELi2EEENS1_25SingleTileBwdLPTSchedulerILb1ELi128ELb0EEEEEEEEEvNT_6ParamsE$_ZN4cute3eso3ESOILb0ELb0EJNS_6LayoutINS_5tupleIJNS3_IJNS_1CILi8EEENS4_ILi1EEEEEENS4_ILi2EEES5_EEENS3_IJNS3_IJS6_NS4_ILi0EEEEEEiNS4_ILi1024EEEEEEEENS_10ViewEngineINS_8smem_ptrIPN7cutlass6half_tEEEEEEEC2ERKSE_RKSL_:
[----:B------:R-:W-:Y:S02]  /*7da0*/  IADD3 R2, R60, -c[0x0][0x20], RZ ;  /* 0x800008003c027a10 */ /* 0x000fe40007ffe0ff */
[----:B------:R-:W-:-:S03]  /*7db0*/  IADD3 R0, R0, -c[0x0][0x20], RZ ;  /* 0x8000080000007a10 */ /* 0x000fc60007ffe0ff */
[----:B------:R1:W-:Y:S04]  /*7dc0*/  STL [R2], R3 ;  /* 0x0000000302007387 */ /* 0x0003e80000100800 */
[----:B------:R-:W2:Y:S01]  /*7dd0*/  LDL.64 R10, [R0] ;  /* 0x00000000000a7983 */ /* 0x000ea20000100a00 */
[----:B------:R-:W-:-:S03]  /*7de0*/  IMAD.MOV.U32 R5, RZ, RZ, 0x0 ;  /* 0x00000000ff057424 */ /* 0x000fc600078e00ff */
[----:B--2---:R1:W-:Y:S01]  /*7df0*/  STL.64 [R2+0x8], R10 ;  /* 0x0000080a02007387 */ /* 0x0043e20000100a00 */
[----:B------:R-:W-:Y:S05]  /*7e00*/  RET.REL.NODEC R4 `(_ZN7cutlass13device_kernelIN5flash19enable_sm80_to_sm89INS1_16FlashAttnBwdSm80INS1_25CollectiveMainloopBwdSm80ILi2ELi2EN4cute5tupleIJNS5_1CILi128EEES8_NS7_ILi64EEEEEENS_6half_tEfNS_4arch4Sm80ELb1ELb0ELb1ELb1ELb0ELb0ELb0ELb0ELi2ELi4ELi4ELi4ELb0EEENS1_21CollectiveEpilogueBwdISA_SB_SD_Li256ELb1ELb0ELi2EEENS1_25SingleTileBwdLPTSchedulerILb1ELi128ELb0EEEEEEEEEvNT_6ParamsE) ;  /* 0xffff81f004007950 */ /* 0x000fea0003c3ffff */
        .type           $_ZN7cutlass13device_kernelIN5flash19enable_sm80_to_sm89INS1_16FlashAttnBwdSm80INS1_25CollectiveMainloopBwdSm80ILi2ELi2EN4cute5tupleIJNS5_1CILi128EEES8_NS7_ILi64EEEEEENS_6half_tEfNS_4arch4Sm80ELb1ELb0ELb1ELb1ELb0ELb0ELb0ELb0ELi2ELi4ELi4ELi4ELb0EEENS1_21CollectiveEpilogueBwdISA_SB_SD_Li256ELb1ELb0ELi2EEENS1_25SingleTileBwdLPTSchedulerILb1ELi128ELb0EEEEEEEEEvNT_6ParamsE$_ZN4cute3eso3ESOILb0ELb0EJNS_6LayoutINS_5tupleIJNS3_IJNS_1CILi8EEENS4_ILi1EEEEEENS4_ILi2EEES5_EEENS3_IJNS3_IJS6_NS4_ILi0EEEEEEiNS4_ILi1024EEEEEEEEiEEC2ERKSE_RKi,@function
        .size           $_ZN7cutlass13device_kernelIN5flash19enable_sm80_to_sm89INS1_16FlashAttnBwdSm80INS1_25CollectiveMainloopBwdSm80ILi2ELi2EN4cute5tupleIJNS5_1CILi128EEES8_NS7_ILi64EEEEEENS_6half_tEfNS_4arch4Sm80ELb1ELb0ELb1ELb1ELb0ELb0ELb0ELb0ELi2ELi4ELi4ELi4ELb0EEENS1_21CollectiveEpilogueBwdISA_SB_SD_Li256ELb1ELb0ELi2EEENS1_25SingleTileBwdLPTSchedulerILb1ELi128ELb0EEEEEEEEEvNT_6ParamsE$_ZN4cute3eso3ESOILb0ELb0EJNS_6LayoutINS_5tupleIJNS3_IJNS_1CILi8EEENS4_ILi1EEEEEENS4_ILi2EEES5_EEENS3_IJNS3_IJS6_NS4_ILi0EEEEEEiNS4_ILi1024EEEEEEEEiEEC2ERKSE_RKi,($_ZN7cutlass13device_kernelIN5flash19enable_sm80_to_sm89INS1_16FlashAttnBwdSm80INS1_25CollectiveMainloopBwdSm80ILi2ELi2EN4cute5tupleIJNS5_1CILi128EEES8_NS7_ILi64EEEEEENS_6half_tEfNS_4arch4Sm80ELb1ELb0ELb1ELb1ELb0ELb0ELb0ELb0ELi2ELi4ELi4ELi4ELb0EEENS1_21CollectiveEpilogueBwdISA_SB_SD_Li256ELb1ELb0ELi2EEENS1_25SingleTileBwdLPTSchedulerILb1ELi128ELb0EEEEEEEEEvNT_6ParamsE$_ZN4cute3eso3ESOILb0ELb0EJiNS_5tupleIJiNS_1CILi0EEEEEEEEC2ERKiRKS5_ - $_ZN7cutlass13device_kernelIN5flash19enable_sm80_to_sm89INS1_16FlashAttnBwdSm80INS1_25CollectiveMainloopBwdSm80ILi2ELi2EN4cute5tupleIJNS5_1CILi128EEES8_NS7_ILi64EEEEEENS_6half_tEfNS_4arch4Sm80ELb1ELb0ELb1ELb1ELb0ELb0ELb0ELb0ELi2ELi4ELi4ELi4ELb0EEENS1_21CollectiveEpilogueBwdISA_SB_SD_Li256ELb1ELb0ELi2EEENS1_25SingleTileBwdLPTSchedulerILb1ELi128ELb0EEEEEEEEEvNT_6ParamsE$_ZN4cute3eso3ESOILb0ELb0EJNS_6LayoutINS_5tupleIJNS3_IJNS_1CILi8EEENS4_ILi1EEEEEENS4_ILi2EEES5_EEENS3_IJNS3_IJS6_NS4_ILi0EEEEEEiNS4_ILi1024EEEEEEEEiEEC2ERKSE_RKi)
$_ZN7cutlass13device_kernelIN5flash19enable_sm80_to_sm89INS1_16FlashAttnBwdSm80INS1_25CollectiveMainloopBwdSm80ILi2ELi2EN4cute5tupleIJNS5_1CILi128EEES8_NS7_ILi64EEEEEENS_6half_tEfNS_4arch4Sm80ELb1ELb0ELb1ELb1ELb0ELb0ELb0ELb0ELi2ELi4ELi4ELi4ELb0EEENS1_21CollectiveEpilogueBwdISA_SB_SD_Li256ELb1ELb0ELi2EEENS1_25SingleTileBwdLPTSchedulerILb1ELi128ELb0EEEEEEEEEvNT_6ParamsE$_ZN4cute3eso3ESOILb0ELb0EJNS_6LayoutINS_5tupleIJNS3_IJNS_1CILi8EEENS4_ILi1EEEEEENS4_ILi2EEES5_EEENS3_IJNS3_IJS6_NS4_ILi0EEEEEEiNS4_ILi1024EEEEEEEEiEEC2ERKSE_RKi:
[----:B------:R-:W-:Y:S02]  /*7e10*/  IADD3 R3, R60, -c[0x0][0x20], RZ ;  /* 0x800008003c037a10 */ /* 0x000fe40007ffe0ff */
[----:B------:R-:W-:-:S03]  /*7e20*/  IADD3 R0, R0, -c[0x0][0x20], RZ ;  /* 0x8000080000007a10 */ /* 0x000fc60007ffe0ff */
[----:B------:R1:W-:Y:S04]  /*7e30*/  STL [R3], R2 ;  /* 0x0000000203007387 */ /* 0x0003e80000100800 */
[----:B------:R-:W2:Y:S01]  /*7e40*/  LDL R0, [R0] ;  /* 0x0000000000007983 */ /* 0x000ea20000100800 */
[----:B------:R-:W-:-:S03]  /*7e50*/  IMAD.MOV.U32 R5, RZ, RZ, 0x0 ;  /* 0x00000000ff057424 */ /* 0x000fc600078e00ff */
[----:B--2---:R1:W-:Y:S01]  /*7e60*/  STL [R3+0x4], R0 ;  /* 0x0000040003007387 */ /* 0x0043e20000100800 */
[----:B------:R-:W-:Y:S05]  /*7e70*/  RET.REL.NODEC R4 `(_ZN7cutlass13device_kernelIN5flash19enable_sm80_to_sm89INS1_16FlashAttnBwdSm80INS1_25CollectiveMainloopBwdSm80ILi2ELi2EN4cute5tupleIJNS5_1CILi128EEES8_NS7_ILi64EEEEEENS_6half_tEfNS_4arch4Sm80ELb1ELb0ELb1ELb1ELb0ELb0ELb0ELb0ELi2ELi4ELi4ELi4ELb0EEENS1_21CollectiveEpilogueBwdISA_SB_SD_Li256ELb1ELb0ELi2EEENS1_25SingleTileBwdLPTSchedulerILb1ELi128ELb0EEEEEEEEEvNT_6ParamsE) ;  /* 0xffff818004007950 */ /* 0x000fea0003c3ffff */
        .type           $_ZN7cutlass13device_kernelIN5flash19enable_sm80_to_sm89INS1_16FlashAttnBwdSm80INS1_25CollectiveMainloopBwdSm80ILi2ELi2EN4cute5tupleIJNS5_1CILi128EEES8_NS7_ILi64EEEEEENS_6half_tEfNS_4arch4Sm80ELb1ELb0ELb1ELb1ELb0ELb0ELb0ELb0ELi2ELi4ELi4ELi4ELb0EEENS1_21CollectiveEpilogueBwdISA_SB_SD_Li256ELb1ELb0ELi2EEENS1_25SingleTileBwdLPTSchedulerILb1ELi128ELb0EEEEEEEEEvNT_6ParamsE$_ZN4cute3eso3ESOILb0ELb0EJiNS_5tupleIJiNS_1CILi0EEEEEEEEC2ERKiRKS5_,@function
        .size           $_ZN7cutlass13device_kernelIN5flash19enable_sm80_to_sm89INS1_16FlashAttnBwdSm80INS1_25CollectiveMainloopBwdSm80ILi2ELi2EN4cute5tupleIJNS5_1CILi128EEES8_NS7_ILi64EEEEEENS_6half_tEfNS_4arch4Sm80ELb1ELb0ELb1ELb1ELb0ELb0ELb0ELb0ELi2ELi4ELi4ELi4ELb0EEENS1_21CollectiveEpilogueBwdISA_SB_SD_Li256ELb1ELb0ELi2EEENS1_25SingleTileBwdLPTSchedulerILb1ELi128ELb0EEEEEEEEEvNT_6ParamsE$_ZN4cute3eso3ESOILb0ELb0EJiNS_5tupleIJiNS_1CILi0EEEEEEEEC2ERKiRKS5_,($_ZN7cutlass13device_kernelIN5flash19enable_sm80_to_sm89INS1_16FlashAttnBwdSm80INS1_25CollectiveMainloopBwdSm80ILi2ELi2EN4cute5tupleIJNS5_1CILi128EEES8_NS7_ILi64EEEEEENS_6half_tEfNS_4arch4Sm80ELb1ELb0ELb1ELb1ELb0ELb0ELb0ELb0ELi2ELi4ELi4ELi4ELb0EEENS1_21CollectiveEpilogueBwdISA_SB_SD_Li256ELb1ELb0ELi2EEENS1_25SingleTileBwdLPTSchedulerILb1ELi128ELb0EEEEEEEEEvNT_6ParamsE$_ZN4cute3eso3ESOILb0ELb0EJiNS_5tupleIJiiEEEEEC2ERKiRKS3_ - $_ZN7cutlass13device_kernelIN5flash19enable_sm80_to_sm89INS1_16FlashAttnBwdSm80INS1_25CollectiveMainloopBwdSm80ILi2ELi2EN4cute5tupleIJNS5_1CILi128EEES8_NS7_ILi64EEEEEENS_6half_tEfNS_4arch4Sm80ELb1ELb0ELb1ELb1ELb0ELb0ELb0ELb0ELi2ELi4ELi4ELi4ELb0EEENS1_21CollectiveEpilogueBwdISA_SB_SD_Li256ELb1ELb0ELi2EEENS1_25SingleTileBwdLPTSchedulerILb1ELi128ELb0EEEEEEEEEvNT_6ParamsE$_ZN4cute3eso3ESOILb0ELb0EJiNS_5tupleIJiNS_1CILi0EEEEEEEEC2ERKiRKS5_)
$_ZN7cutlass13device_kernelIN5flash19enable_sm80_to_sm89INS1_16FlashAttnBwdSm80INS1_25CollectiveMainloopBwdSm80ILi2ELi2EN4cute5tupleIJNS5_1CILi128EEES8_NS7_ILi64EEEEEENS_6half_tEfNS_4arch4Sm80ELb1ELb0ELb1ELb1ELb0ELb0ELb0ELb0ELi2ELi4ELi4ELi4ELb0EEENS1_21CollectiveEpilogueBwdISA_SB_SD_Li256ELb1ELb0ELi2EEENS1_25SingleTileBwdLPTSchedulerILb1ELi128ELb0EEEEEEEEEvNT_6ParamsE$_ZN4cute3eso3ESOILb0ELb0EJiNS_5tupleIJiNS_1CILi0EEEEEEEEC2ERKiRKS5_:
[----:B------:R-:W-:Y:S02]  /*7e80*/  IADD3 R3, R82, -c[0x0][0x20], RZ ;  /* 0x8000080052037a10 */ /* 0x000fe40007ffe0ff */
[----:B------:R-:W-:-:S03]  /*7e90*/  IADD3 R2, R2, -c[0x0][0x20], RZ ;  /* 0x8000080002027a10 */ /* 0x000fc60007ffe0ff */
[----:B------:R1:W-:Y:S04]  /*7ea0*/  STL [R3], R6 ;  /* 0x0000000603007387 */ /* 0x0003e80000100800 */
[----:B------:R-:W2:Y:S01]  /*7eb0*/  LDL R2, [R2] ;  /* 0x0000000002027983 */ /* 0x000ea20000100800 */
[----:B------:R-:W-:-:S03]  /*7ec0*/  IMAD.MOV.U32 R5, RZ, RZ, 0x0 ;  /* 0x00000000ff057424 */ /* 0x000fc600078e00ff */
[----:B--2---:R1:W-:Y:S01]  /*7ed0*/  STL [R3+0x4], R2 ;  /* 0x0000040203007387 */ /* 0x0043e20000100800 */
[----:B------:R-:W-:Y:S05]  /*7ee0*/  RET.REL.NODEC R4 `(_ZN7cutlass13device_kernelIN5flash19enable_sm80_to_sm89INS1_16FlashAttnBwdSm80INS1_25CollectiveMainloopBwdSm80ILi2ELi2EN4cute5tupleIJNS5_1CILi128EEES8_NS7_ILi64EEEEEENS_6half_tEfNS_4arch4Sm80ELb1ELb0ELb1ELb1ELb0ELb0ELb0ELb0ELi2ELi4ELi4ELi4ELb0EEENS1_21CollectiveEpilogueBwdISA_SB_SD_Li256ELb1ELb0ELi2EEENS1_25SingleTileBwdLPTSchedulerILb1ELi128ELb0EEEEEEEEEvNT_6ParamsE) ;  /* 0xffff811004007950 */ /* 0x000fea0003c3ffff */
        .type           $_ZN7cutlass13device_kernelIN5flash19enable_sm80_to_sm89INS1_16FlashAttnBwdSm80INS1_25CollectiveMainloopBwdSm80ILi2ELi2EN4cute5tupleIJNS5_1CILi128EEES8_NS7_ILi64EEEEEENS_6half_tEfNS_4arch4Sm80ELb1ELb0ELb1ELb1ELb0ELb0ELb0ELb0ELi2ELi4ELi4ELi4ELb0EEENS1_21CollectiveEpilogueBwdISA_SB_SD_Li256ELb1ELb0ELi2EEENS1_25SingleTileBwdLPTSchedulerILb1ELi128ELb0EEEEEEEEEvNT_6ParamsE$_ZN4cute3eso3ESOILb0ELb0EJiNS_5tupleIJiiEEEEEC2ERKiRKS3_,@function
        .size           $_ZN7cutlass13device_kernelIN5flash19enable_sm80_to_sm89INS1_16FlashAttnBwdSm80INS1_25CollectiveMainloopBwdSm80ILi2ELi2EN4cute5tupleIJNS5_1CILi128EEES8_NS7_ILi64EEEEEENS_6half_tEfNS_4arch4Sm80ELb1ELb0ELb1ELb1ELb0ELb0ELb0ELb0ELi2ELi4ELi4ELi4ELb0EEENS1_21CollectiveEpilogueBwdISA_SB_SD_Li256ELb1ELb0ELi2EEENS1_25SingleTileBwdLPTSchedulerILb1ELi128ELb0EEEEEEEEEvNT_6ParamsE$_ZN4cute3eso3ESOILb0ELb0EJiNS_5tupleIJiiEEEEEC2ERKiRKS3_,($_ZN7cutlass13device_kernelIN5flash19enable_sm80_to_sm89INS1_16FlashAttnBwdSm80INS1_25CollectiveMainloopBwdSm80ILi2ELi2EN4cute5tupleIJNS5_1CILi128EEES8_NS7_ILi64EEEEEENS_6half_tEfNS_4arch4Sm80ELb1ELb0ELb1ELb1ELb0ELb0ELb0ELb0ELi2ELi4ELi4ELi4ELb0EEENS1_21CollectiveEpilogueBwdISA_SB_SD_Li256ELb1ELb0ELi2EEENS1_25SingleTileBwdLPTSchedulerILb1ELi128ELb0EEEEEEEEEvNT_6ParamsE$_ZN4cute3eso3ESOILb0ELb0EJiiEEC2ERKiS4_ - $_ZN7cutlass13device_kernelIN5flash19enable_sm80_to_sm89INS1_16FlashAttnBwdSm80INS1_25CollectiveMainloopBwdSm80ILi2ELi2EN4cute5tupleIJNS5_1CILi128EEES8_NS7_ILi64EEEEEENS_6half_tEfNS_4arch4Sm80ELb1ELb0ELb1ELb1ELb0ELb0ELb0ELb0ELi2ELi4ELi4ELi4ELb0EEENS1_21CollectiveEpilogueBwdISA_SB_SD_Li256ELb1ELb0ELi2EEENS1_25SingleTileBwdLPTSchedulerILb1ELi128ELb0EEEEEEEEEvNT_6ParamsE$_ZN4cute3eso3ESOILb0ELb0EJiNS_5tupleIJiiEEEEEC2ERKiRKS3_)
$_ZN7cutlass13device_kernelIN5flash19enable_sm80_to_sm89INS1_16FlashAttnBwdSm80INS1_25CollectiveMainloopBwdSm80ILi2ELi2EN4cute5tupleIJNS5_1CILi128EEES8_NS7_ILi64EEEEEENS_6half_tEfNS_4arch4Sm80ELb1ELb0ELb1ELb1ELb0ELb0ELb0ELb0ELi2ELi4ELi4ELi4ELb0EEENS1_21CollectiveEpilogueBwdISA_SB_SD_Li256ELb1ELb0ELi2EEENS1_25SingleTileBwdLPTSchedulerILb1ELi128ELb0EEEEEEEEEvNT_6ParamsE$_ZN4cute3eso3ESOILb0ELb0EJiNS_5tupleIJiiEEEEEC2ERKiRKS3_:
        /* <DEDUP_REMOVED lines=9> */
        .type           $_ZN7cutlass13device_kernelIN5flash19enable_sm80_to_sm89INS1_16FlashAttnBwdSm80INS1_25CollectiveMainloopBwdSm80ILi2ELi2EN4cute5tupleIJNS5_1CILi128EEES8_NS7_ILi64EEEEEENS_6half_tEfNS_4arch4Sm80ELb1ELb0ELb1ELb1ELb0ELb0ELb0ELb0ELi2ELi4ELi4ELi4ELb0EEENS1_21CollectiveEpilogueBwdISA_SB_SD_Li256ELb1ELb0ELi2EEENS1_25SingleTileBwdLPTSchedulerILb1ELi128ELb0EEEEEEEEEvNT_6ParamsE$_ZN4cute3eso3ESOILb0ELb0EJiiEEC2ERKiS4_,@function
        .size           $_ZN7cutlass13device_kernelIN5flash19enable_sm80_to_sm89INS1_16FlashAttnBwdSm80INS1_25CollectiveMainloopBwdSm80ILi2ELi2EN4cute5tupleIJNS5_1CILi128EEES8_NS7_ILi64EEEEEENS_6half_tEfNS_4arch4Sm80ELb1ELb0ELb1ELb1ELb0ELb0ELb0ELb0ELi2ELi4ELi4ELi4ELb0EEENS1_21CollectiveEpilogueBwdISA_SB_SD_Li256ELb1ELb0ELi2EEENS1_25SingleTileBwdLPTSchedulerILb1ELi128ELb0EEEEEEEEEvNT_6ParamsE$_ZN4cute3eso3ESOILb0ELb0EJiiEEC2ERKiS4_,($_ZN7cutlass13device_kernelIN5flash19enable_sm80_to_sm89INS1_16FlashAttnBwdSm80INS1_25CollectiveMainloopBwdSm80ILi2ELi2EN4cute5tupleIJNS5_1CILi128EEES8_NS7_ILi64EEEEEENS_6half_tEfNS_4arch4Sm80ELb1ELb0ELb1ELb1ELb0ELb0ELb0ELb0ELi2ELi4ELi4ELi4ELb0EEENS1_21CollectiveEpilogueBwdISA_SB_SD_Li256ELb1ELb0ELi2EEENS1_25SingleTileBwdLPTSchedulerILb1ELi128ELb0EEEEEEEEEvNT_6ParamsE$_ZN4cute3eso3ESOILb0ELb0EJiiNS_1CILi144EEENS2_ILi512EEEEEC2ERKiS7_RKS3_RKS4_ - $_ZN7cutlass13device_kernelIN5flash19enable_sm80_to_sm89INS1_16FlashAttnBwdSm80INS1_25CollectiveMainloopBwdSm80ILi2ELi2EN4cute5tupleIJNS5_1CILi128EEES8_NS7_ILi64EEEEEENS_6half_tEfNS_4arch4Sm80ELb1ELb0ELb1ELb1ELb0ELb0ELb0ELb0ELi2ELi4ELi4ELi4ELb0EEENS1_21CollectiveEpilogueBwdISA_SB_SD_Li256ELb1ELb0ELi2EEENS1_25SingleTileBwdLPTSchedulerILb1ELi128ELb0EEEEEEEEEvNT_6ParamsE$_ZN4cute3eso3ESOILb0ELb0EJiiEEC2ERKiS4_)
$_ZN7cutlass13device_kernelIN5flash19enable_sm80_to_sm89INS1_16FlashAttnBwdSm80INS1_25CollectiveMainloopBwdSm80ILi2ELi2EN4cute5tupleIJNS5_1CILi128EEES8_NS7_ILi64EEEEEENS_6half_tEfNS_4arch4Sm80ELb1ELb0ELb1ELb1ELb0ELb0ELb0ELb0ELi2ELi4ELi4ELi4ELb0EEENS1_21CollectiveEpilogueBwdISA_SB_SD_Li256ELb1ELb0ELi2EEENS1_25SingleTileBwdLPTSchedulerILb1ELi128ELb0EEEEEEEEEvNT_6ParamsE$_ZN4cute3eso3ESOILb0ELb0EJiiEEC2ERKiS4_:
        /* <DEDUP_REMOVED lines=8> */
        .type           $_ZN7cutlass13device_kernelIN5flash19enable_sm80_to_sm89INS1_16FlashAttnBwdSm80INS1_25CollectiveMainloopBwdSm80ILi2ELi2EN4cute5tupleIJNS5_1CILi128EEES8_NS7_ILi64EEEEEENS_6half_tEfNS_4arch4Sm80ELb1ELb0ELb1ELb1ELb0ELb0ELb0ELb0ELi2ELi4ELi4ELi4ELb0EEENS1_21CollectiveEpilogueBwdISA_SB_SD_Li256ELb1ELb0ELi2EEENS1_25SingleTileBwdLPTSchedulerILb1ELi128ELb0EEEEEEEEEvNT_6ParamsE$_ZN4cute3eso3ESOILb0ELb0EJiiNS_1CILi144EEENS2_ILi512EEEEEC2ERKiS7_RKS3_RKS4_,@function
        .size           $_ZN7cutlass13device_kernelIN5flash19enable_sm80_to_sm89INS1_16FlashAttnBwdSm80INS1_25CollectiveMainloopBwdSm80ILi2ELi2EN4cute5tupleIJNS5_1CILi128EEES8_NS7_ILi64EEEEEENS_6half_tEfNS_4arch4Sm80ELb1ELb0ELb1ELb1ELb0ELb0ELb0ELb0ELi2ELi4ELi4ELi4ELb0EEENS1_21CollectiveEpilogueBwdISA_SB_SD_Li256ELb1ELb0ELi2EEENS1_25SingleTileBwdLPTSchedulerILb1ELi128ELb0EEEEEEEEEvNT_6ParamsE$_ZN4cute3eso3ESOILb0ELb0EJiiNS_1CILi144EEENS2_ILi512EEEEEC2ERKiS7_RKS3_RKS4_,($_ZN7cutlass13device_kernelIN5flash19enable_sm80_to_sm89INS1_16FlashAttnBwdSm80INS1_25CollectiveMainloopBwdSm80ILi2ELi2EN4cute5tupleIJNS5_1CILi128EEES8_NS7_ILi64EEEEEENS_6half_tEfNS_4arch4Sm80ELb1ELb0ELb1ELb1ELb0ELb0ELb0ELb0ELi2ELi4ELi4ELi4ELb0EEENS1_21CollectiveEpilogueBwdISA_SB_SD_Li256ELb1ELb0ELi2EEENS1_25SingleTileBwdLPTSchedulerILb1ELi128ELb0EEEEEEEEEvNT_6ParamsE$_ZN4cute3eso3ESOILb0ELb0EJiiNS_1CILi72EEENS2_ILi512EEEEEC2ERKiS7_RKS3_RKS4_ - $_ZN7cutlass13device_kernelIN5flash19enable_sm80_to_sm89INS1_16FlashAttnBwdSm80INS1_25CollectiveMainloopBwdSm80ILi2ELi2EN4cute5tupleIJNS5_1CILi128EEES8_NS7_ILi64EEEEEENS_6half_tEfNS_4arch4Sm80ELb1ELb0ELb1ELb1ELb0ELb0ELb0ELb0ELi2ELi4ELi4ELi4ELb0EEENS1_21CollectiveEpilogueBwdISA_SB_SD_Li256ELb1ELb0ELi2EEENS1_25SingleTileBwdLPTSchedulerILb1ELi128ELb0EEEEEEEEEvNT_6ParamsE$_ZN4cute3eso3ESOILb0ELb0EJiiNS_1CILi144EEENS2_ILi512EEEEEC2ERKiS7_RKS3_RKS4_)
$_ZN7cutlass13device_kernelIN5flash19enable_sm80_to_sm89INS1_16FlashAttnBwdSm80INS1_25CollectiveMainloopBwdSm80ILi2ELi2EN4cute5tupleIJNS5_1CILi128EEES8_NS7_ILi64EEEEEENS_6half_tEfNS_4arch4Sm80ELb1ELb0ELb1ELb1ELb0ELb0ELb0ELb0ELi2ELi4ELi4ELi4ELb0EEENS1_21CollectiveEpilogueBwdISA_SB_SD_Li256ELb1ELb0ELi2EEENS1_25SingleTileBwdLPTSchedulerILb1ELi128ELb0EEEEEEEEEvNT_6ParamsE$_ZN4cute3eso3ESOILb0ELb0EJiiNS_1CILi144EEENS2_ILi512EEEEEC2ERKiS7_RKS3_RKS4_:
[----:B------:R-:W-:Y:S02]  /*8000*/  IADD3 R26, R82, -c[0x0][0x20], RZ ;  /* 0x80000800521a7a10 */ /* 0x000fe40007ffe0ff */
[----:B------:R-:W-:-:S03]  /*8010*/  IADD3 R2, R2, -c[0x0][0x20], RZ ;  /* 0x8000080002027a10 */ /* 0x000fc60007ffe0ff */
[----:B------:R1:W-:Y:S04]  /*8020*/  STL [R26], R5 ;  /* 0x000000051a007387 */ /* 0x0003e80000100800 */
[----:B------:R-:W2:Y:S01]  /*8030*/  LDL R3, [R2] ;  /* 0x0000000002037983 */ /* 0x000ea20000100800 */
[----:B------:R-:W-:-:S03]  /*8040*/  IMAD.MOV.U32 R35, RZ, RZ, 0x0 ;  /* 0x00000000ff237424 */ /* 0x000fc600078e00ff */
[----:B--2---:R1:W-:Y:S01]  /*8050*/  STL [R26+0x4], R3 ;  /* 0x000004031a007387 */ /* 0x0043e20000100800 */
[----:B------:R-:W-:Y:S05]  /*8060*/  RET.REL.NODEC R34 `(_ZN7cutlass13device_kernelIN5flash19enable_sm80_to_sm89INS1_16FlashAttnBwdSm80INS1_25CollectiveMainloopBwdSm80ILi2ELi2EN4cute5tupleIJNS5_1CILi128EEES8_NS7_ILi64EEEEEENS_6half_tEfNS_4arch4Sm80ELb1ELb0ELb1ELb1ELb0ELb0ELb0ELb0ELi2ELi4ELi4ELi4ELb0EEENS1_21CollectiveEpilogueBwdISA_SB_SD_Li256ELb1ELb0ELi2EEENS1_25SingleTileBwdLPTSchedulerILb1ELi128ELb0EEEEEEEEEvNT_6ParamsE) ;  /* 0xffff7f9022007950 */ /* 0x000fea0003c3ffff */
        .type           $_ZN7cutlass13device_kernelIN5flash19enable_sm80_to_sm89INS1_16FlashAttnBwdSm80INS1_25CollectiveMainloopBwdSm80ILi2ELi2EN4cute5tupleIJNS5_1CILi128EEES8_NS7_ILi64EEEEEENS_6half_tEfNS_4arch4Sm80ELb1ELb0ELb1ELb1ELb0ELb0ELb0ELb0ELi2ELi4ELi4ELi4ELb0EEENS1_21CollectiveEpilogueBwdISA_SB_SD_Li256ELb1ELb0ELi2EEENS1_25SingleTileBwdLPTSchedulerILb1ELi128ELb0EEEEEEEEEvNT_6ParamsE$_ZN4cute3eso3ESOILb0ELb0EJiiNS_1CILi72EEENS2_ILi512EEEEEC2ERKiS7_RKS3_RKS4_,@function
        .size           $_ZN7cutlass13device_kernelIN5flash19enable_sm80_to_sm89INS1_16FlashAttnBwdSm80INS1_25CollectiveMainloopBwdSm80ILi2ELi2EN4cute5tupleIJNS5_1CILi128EEES8_NS7_ILi64EEEEEENS_6half_tEfNS_4arch4Sm80ELb1ELb0ELb1ELb1ELb0ELb0ELb0ELb0ELi2ELi4ELi4ELi4ELb0EEENS1_21CollectiveEpilogueBwdISA_SB_SD_Li256ELb1ELb0ELi2EEENS1_25SingleTileBwdLPTSchedulerILb1ELi128ELb0EEEEEEEEEvNT_6ParamsE$_ZN4cute3eso3ESOILb0ELb0EJiiNS_1CILi72EEENS2_ILi512EEEEEC2ERKiS7_RKS3_RKS4_,($_ZN7cutlass13device_kernelIN5flash19enable_sm80_to_sm89INS1_16FlashAttnBwdSm80INS1_25CollectiveMainloopBwdSm80ILi2ELi2EN4cute5tupleIJNS5_1CILi128EEES8_NS7_ILi64EEEEEENS_6half_tEfNS_4arch4Sm80ELb1ELb0ELb1ELb1ELb0ELb0ELb0ELb0ELi2ELi4ELi4ELi4ELb0EEENS1_21CollectiveEpilogueBwdISA_SB_SD_Li256ELb1ELb0ELi2EEENS1_25SingleTileBwdLPTSchedulerILb1ELi128ELb0EEEEEEEEEvNT_6ParamsE$_ZN4cute3eso3ESOILb0ELb0EJiiiEEC2ERKiS4_S4_ - $_ZN7cutlass13device_kernelIN5flash19enable_sm80_to_sm89INS1_16FlashAttnBwdSm80INS1_25CollectiveMainloopBwdSm80ILi2ELi2EN4cute5tupleIJNS5_1CILi128EEES8_NS7_ILi64EEEEEENS_6half_tEfNS_4arch4Sm80ELb1ELb0ELb1ELb1ELb0ELb0ELb0ELb0ELi2ELi4ELi4ELi4ELb0EEENS1_21CollectiveEpilogueBwdISA_SB_SD_Li256ELb1ELb0ELi2EEENS1_25SingleTileBwdLPTSchedulerILb1ELi128ELb0EEEEEEEEEvNT_6ParamsE$_ZN4cute3eso3ESOILb0ELb0EJiiNS_1CILi72EEENS2_ILi512EEEEEC2ERKiS7_RKS3_RKS4_)
$_ZN7cutlass13device_kernelIN5flash19enable_sm80_to_sm89INS1_16FlashAttnBwdSm80INS1_25CollectiveMainloopBwdSm80ILi2ELi2EN4cute5tupleIJNS5_1CILi128EEES8_NS7_ILi64EEEEEENS_6half_tEfNS_4arch4Sm80ELb1ELb0ELb1ELb1ELb0ELb0ELb0ELb0ELi2ELi4ELi4ELi4ELb0EEENS1_21CollectiveEpilogueBwdISA_SB_SD_Li256ELb1ELb0ELi2EEENS1_25SingleTileBwdLPTSchedulerILb1ELi128ELb0EEEEEEEEEvNT_6ParamsE$_ZN4cute3eso3ESOILb0ELb0EJiiNS_1CILi72EEENS2_ILi512EEEEEC2ERKiS7_RKS3_RKS4_:
        /* <DEDUP_REMOVED lines=8> */
        .type           $_ZN7cutlass13device_kernelIN5flash19enable_sm80_to_sm89INS1_16FlashAttnBwdSm80INS1_25CollectiveMainloopBwdSm80ILi2ELi2EN4cute5tupleIJNS5_1CILi128EEES8_NS7_ILi64EEEEEENS_6half_tEfNS_4arch4Sm80ELb1ELb0ELb1ELb1ELb0ELb0ELb0ELb0ELi2ELi4ELi4ELi4ELb0EEENS1_21CollectiveEpilogueBwdISA_SB_SD_Li256ELb1ELb0ELi2EEENS1_25SingleTileBwdLPTSchedulerILb1ELi128ELb0EEEEEEEEEvNT_6ParamsE$_ZN4cute3eso3ESOILb0ELb0EJiiiEEC2ERKiS4_S4_,@function
        .size           $_ZN7cutlass13device_kernelIN5flash19enable_sm80_to_sm89INS1_16FlashAttnBwdSm80INS1_25CollectiveMainloopBwdSm80ILi2ELi2EN4cute5tupleIJNS5_1CILi128EEES8_NS7_ILi64EEEEEENS_6half_tEfNS_4arch4Sm80ELb1ELb0ELb1ELb1ELb0ELb0ELb0ELb0ELi2ELi4ELi4ELi4ELb0EEENS1_21CollectiveEpilogueBwdISA_SB_SD_Li256ELb1ELb0ELi2EEENS1_25SingleTileBwdLPTSchedulerILb1ELi128ELb0EEEEEEEEEvNT_6ParamsE$_ZN4cute3eso3ESOILb0ELb0EJiiiEEC2ERKiS4_S4_,($_ZN7cutlass13device_kernelIN5flash19enable_sm80_to_sm89INS1_16FlashAttnBwdSm80INS1_25CollectiveMainloopBwdSm80ILi2ELi2EN4cute5tupleIJNS5_1CILi128EEES8_NS7_ILi64EEEEEENS_6half_tEfNS_4arch4Sm80ELb1ELb0ELb1ELb1ELb0ELb0ELb0ELb0ELi2ELi4ELi4ELi4ELb0EEENS1_21CollectiveEpilogueBwdISA_SB_SD_Li256ELb1ELb0ELi2EEENS1_25SingleTileBwdLPTSchedulerILb1ELi128ELb0EEEEEEEEEvNT_6ParamsE$_ZN4cute3eso3ESOILb0ELb0EJiiiNS_1CILi144EEENS2_ILi512EEEEEC2ERKiS7_S7_RKS3_RKS4_ - $_ZN7cutlass13device_kernelIN5flash19enable_sm80_to_sm89INS1_16FlashAttnBwdSm80INS1_25CollectiveMainloopBwdSm80ILi2ELi2EN4cute5tupleIJNS5_1CILi128EEES8_NS7_ILi64EEEEEENS_6half_tEfNS_4arch4Sm80ELb1ELb0ELb1ELb1ELb0ELb0ELb0ELb0ELi2ELi4ELi4ELi4ELb0EEENS1_21CollectiveEpilogueBwdISA_SB_SD_Li256ELb1ELb0ELi2EEENS1_25SingleTileBwdLPTSchedulerILb1ELi128ELb0EEEEEEEEEvNT_6ParamsE$_ZN4cute3eso3ESOILb0ELb0EJiiiEEC2ERKiS4_S4_)
$_ZN7cutlass13device_kernelIN5flash19enable_sm80_to_sm89INS1_16FlashAttnBwdSm80INS1_25CollectiveMainloopBwdSm80ILi2ELi2EN4cute5tupleIJNS5_1CILi128EEES8_NS7_ILi64EEEEEENS_6half_tEfNS_4arch4Sm80ELb1ELb0ELb1ELb1ELb0ELb0ELb0ELb0ELi2ELi4ELi4ELi4ELb0EEENS1_21CollectiveEpilogueBwdISA_SB_SD_Li256ELb1ELb0ELi2EEENS1_25SingleTileBwdLPTSchedulerILb1ELi128ELb0EEEEEEEEEvNT_6ParamsE$_ZN4cute3eso3ESOILb0ELb0EJiiiEEC2ERKiS4_S4_:
        /* <DEDUP_REMOVED lines=9> */
[----:B------:R-:W-:Y:S05]  /*8180*/  RET.REL.NODEC R4 `(_ZN7cutlass13device_kernelIN5flash19enable_sm80_to_sm89INS1_16FlashAttnBwdSm80INS1_25CollectiveMainloopBwdSm80ILi2ELi2EN4cute5tupleIJNS5_1CILi128EEES8_NS7_ILi64EEEEEENS_6half_tEfNS_4arch4Sm80ELb1ELb0ELb1ELb1ELb0ELb0ELb0ELb0ELi2ELi4ELi4ELi4ELb0EEENS1_21CollectiveEpilogueBwdISA_SB_SD_Li256ELb1ELb0ELi2EEENS1_25SingleTileBwdLPTSchedulerILb1ELi128ELb0EEEEEEEEEvNT_6ParamsE) ;  /* 0xffff7e7004007950 */ /* 0x000fea0003c3ffff */
        .type           $_ZN7cutlass13device_kernelIN5flash19enable_sm80_to_sm89INS1_16FlashAttnBwdSm80INS1_25CollectiveMainloopBwdSm80ILi2ELi2EN4cute5tupleIJNS5_1CILi128EEES8_NS7_ILi64EEEEEENS_6half_tEfNS_4arch4Sm80ELb1ELb0ELb1ELb1ELb0ELb0ELb0ELb0ELi2ELi4ELi4ELi4ELb0EEENS1_21CollectiveEpilogueBwdISA_SB_SD_Li256ELb1ELb0ELi2EEENS1_25SingleTileBwdLPTSchedulerILb1ELi128ELb0EEEEEEEEEvNT_6ParamsE$_ZN4cute3eso3ESOILb0ELb0EJiiiNS_1CILi144EEENS2_ILi512EEEEEC2ERKiS7_S7_RKS3_RKS4_,@function
        .size           $_ZN7cutlass13device_kernelIN5flash19enable_sm80_to_sm89INS1_16FlashAttnBwdSm80INS1_25CollectiveMainloopBwdSm80ILi2ELi2EN4cute5tupleIJNS5_1CILi128EEES8_NS7_ILi64EEEEEENS_6half_tEfNS_4arch4Sm80ELb1ELb0ELb1ELb1ELb0ELb0ELb0ELb0ELi2ELi4ELi4ELi4ELb0EEENS1_21CollectiveEpilogueBwdISA_SB_SD_Li256ELb1ELb0ELi2EEENS1_25SingleTileBwdLPTSchedulerILb1ELi128ELb0EEEEEEEEEvNT_6ParamsE$_ZN4cute3eso3ESOILb0ELb0EJiiiNS_1CILi144EEENS2_ILi512EEEEEC2ERKiS7_S7_RKS3_RKS4_,($_ZN7cutlass13device_kernelIN5flash19enable_sm80_to_sm89INS1_16FlashAttnBwdSm80INS1_25CollectiveMainloopBwdSm80ILi2ELi2EN4cute5tupleIJNS5_1CILi128EEES8_NS7_ILi64EEEEEENS_6half_tEfNS_4arch4Sm80ELb1ELb0ELb1ELb1ELb0ELb0ELb0ELb0ELi2ELi4ELi4ELi4ELb0EEENS1_21CollectiveEpilogueBwdISA_SB_SD_Li256ELb1ELb0ELi2EEENS1_25SingleTileBwdLPTSchedulerILb1ELi128ELb0EEEEEEEEEvNT_6ParamsE$_ZN4cute3eso3ESOILb0ELb0EJiiiNS_1CILi72EEENS2_ILi512EEEEEC2ERKiS7_S7_RKS3_RKS4_ - $_ZN7cutlass13device_kernelIN5flash19enable_sm80_to_sm89INS1_16FlashAttnBwdSm80INS1_25CollectiveMainloopBwdSm80ILi2ELi2EN4cute5tupleIJNS5_1CILi128EEES8_NS7_ILi64EEEEEENS_6half_tEfNS_4arch4Sm80ELb1ELb0ELb1ELb1ELb0ELb0ELb0ELb0ELi2ELi4ELi4ELi4ELb0EEENS1_21CollectiveEpilogueBwdISA_SB_SD_Li256ELb1ELb0ELi2EEENS1_25SingleTileBwdLPTSchedulerILb1ELi128ELb0EEEEEEEEEvNT_6ParamsE$_ZN4cute3eso3ESOILb0ELb0EJiiiNS_1CILi144EEENS2_ILi512EEEEEC2ERKiS7_S7_RKS3_RKS4_)
$_ZN7cutlass13device_kernelIN5flash19enable_sm80_to_sm89INS1_16FlashAttnBwdSm80INS1_25CollectiveMainloopBwdSm80ILi2ELi2EN4cute5tupleIJNS5_1CILi128EEES8_NS7_ILi64EEEEEENS_6half_tEfNS_4arch4Sm80ELb1ELb0ELb1ELb1ELb0ELb0ELb0ELb0ELi2ELi4ELi4ELi4ELb0EEENS1_21CollectiveEpilogueBwdISA_SB_SD_Li256ELb1ELb0ELi2EEENS1_25SingleTileBwdLPTSchedulerILb1ELi128ELb0EEEEEEEEEvNT_6ParamsE$_ZN4cute3eso3ESOILb0ELb0EJiiiNS_1CILi144EEENS2_ILi512EEEEEC2ERKiS7_S7_RKS3_RKS4_:
        /* <DEDUP_REMOVED lines=10> */
[----:B------:R-:W-:Y:S05]  /*8230*/  RET.REL.NODEC R36 `(_ZN7cutlass13device_kernelIN5flash19enable_sm80_to_sm89INS1_16FlashAttnBwdSm80INS1_25CollectiveMainloopBwdSm80ILi2ELi2EN4cute5tupleIJNS5_1CILi128EEES8_NS7_ILi64EEEEEENS_6half_tEfNS_4arch4Sm80ELb1ELb0ELb1ELb1ELb0ELb0ELb0ELb0ELi2ELi4ELi4ELi4ELb0EEENS1_21CollectiveEpilogueBwdISA_SB_SD_Li256ELb1ELb0ELi2EEENS1_25SingleTileBwdLPTSchedulerILb1ELi128ELb0EEEEEEEEEvNT_6ParamsE) ;  /* 0xffff7dc024007950 */ /* 0x000fea0003c3ffff */
        .type           $_ZN7cutlass13device_kernelIN5flash19enable_sm80_to_sm89INS1_16FlashAttnBwdSm80INS1_25CollectiveMainloopBwdSm80ILi2ELi2EN4cute5tupleIJNS5_1CILi128EEES8_NS7_ILi64EEEEEENS_6half_tEfNS_4arch4Sm80ELb1ELb0ELb1ELb1ELb0ELb0ELb0ELb0ELi2ELi4ELi4ELi4ELb0EEENS1_21CollectiveEpilogueBwdISA_SB_SD_Li256ELb1ELb0ELi2EEENS1_25SingleTileBwdLPTSchedulerILb1ELi128ELb0EEEEEEEEEvNT_6ParamsE$_ZN4cute3eso3ESOILb0ELb0EJiiiNS_1CILi72EEENS2_ILi512EEEEEC2ERKiS7_S7_RKS3_RKS4_,@function
        .size           $_ZN7cutlass13device_kernelIN5flash19enable_sm80_to_sm89INS1_16FlashAttnBwdSm80INS1_25CollectiveMainloopBwdSm80ILi2ELi2EN4cute5tupleIJNS5_1CILi128EEES8_NS7_ILi64EEEEEENS_6half_tEfNS_4arch4Sm80ELb1ELb0ELb1ELb1ELb0ELb0ELb0ELb0ELi2ELi4ELi4ELi4ELb0EEENS1_21CollectiveEpilogueBwdISA_SB_SD_Li256ELb1ELb0ELi2EEENS1_25SingleTileBwdLPTSchedulerILb1ELi128ELb0EEEEEEEEEvNT_6ParamsE$_ZN4cute3eso3ESOILb0ELb0EJiiiNS_1CILi72EEENS2_ILi512EEEEEC2ERKiS7_S7_RKS3_RKS4_,($_ZN7cutlass13device_kernelIN5flash19enable_sm80_to_sm89INS1_16FlashAttnBwdSm80INS1_25CollectiveMainloopBwdSm80ILi2ELi2EN4cute5tupleIJNS5_1CILi128EEES8_NS7_ILi64EEEEEENS_6half_tEfNS_4arch4Sm80ELb1ELb0ELb1ELb1ELb0ELb0ELb0ELb0ELi2ELi4ELi4ELi4ELb0EEENS1_21CollectiveEpilogueBwdISA_SB_SD_Li256ELb1ELb0ELi2EEENS1_25SingleTileBwdLPTSchedulerILb1ELi128ELb0EEEEEEEEEvNT_6ParamsE$_ZN4cute3eso3ESOILb0ELb1EJNS_5tupleIJiNS2_IJiNS_1CILi0EEEEEEEEENS2_IJNS_10UnderscoreENS2_IJS7_S7_EEEEEEEEC2ERKS6_RKS9_ - $_ZN7cutlass13device_kernelIN5flash19enable_sm80_to_sm89INS1_16FlashAttnBwdSm80INS1_25CollectiveMainloopBwdSm80ILi2ELi2EN4cute5tupleIJNS5_1CILi128EEES8_NS7_ILi64EEEEEENS_6half_tEfNS_4arch4Sm80ELb1ELb0ELb1ELb1ELb0ELb0ELb0ELb0ELi2ELi4ELi4ELi4ELb0EEENS1_21CollectiveEpilogueBwdISA_SB_SD_Li256ELb1ELb0ELi2EEENS1_25SingleTileBwdLPTSchedulerILb1ELi128ELb0EEEEEEEEEvNT_6ParamsE$_ZN4cute3eso3ESOILb0ELb0EJiiiNS_1CILi72EEENS2_ILi512EEEEEC2ERKiS7_S7_RKS3_RKS4_)
$_ZN7cutlass13device_kernelIN5flash19enable_sm80_to_sm89INS1_16FlashAttnBwdSm80INS1_25CollectiveMainloopBwdSm80ILi2ELi2EN4cute5tupleIJNS5_1CILi128EEES8_NS7_ILi64EEEEEENS_6half_tEfNS_4arch4Sm80ELb1ELb0ELb1ELb1ELb0ELb0ELb0ELb0ELi2ELi4ELi4ELi4ELb0EEENS1_21CollectiveEpilogueBwdISA_SB_SD_Li256ELb1ELb0ELi2EEENS1_25SingleTileBwdLPTSchedulerILb1ELi128ELb0EEEEEEEEEvNT_6ParamsE$_ZN4cute3eso3ESOILb0ELb0EJiiiNS_1CILi72EEENS2_ILi512EEEEEC2ERKiS7_S7_RKS3_RKS4_:
        /* <DEDUP_REMOVED lines=10> */
        .type           $_ZN7cutlass13device_kernelIN5flash19enable_sm80_to_sm89INS1_16FlashAttnBwdSm80INS1_25CollectiveMainloopBwdSm80ILi2ELi2EN4cute5tupleIJNS5_1CILi128EEES8_NS7_ILi64EEEEEENS_6half_tEfNS_4arch4Sm80ELb1ELb0ELb1ELb1ELb0ELb0ELb0ELb0ELi2ELi4ELi4ELi4ELb0EEENS1_21CollectiveEpilogueBwdISA_SB_SD_Li256ELb1ELb0ELi2EEENS1_25SingleTileBwdLPTSchedulerILb1ELi128ELb0EEEEEEEEEvNT_6ParamsE$_ZN4cute3eso3ESOILb0ELb1EJNS_5tupleIJiNS2_IJiNS_1CILi0EEEEEEEEENS2_IJNS_10UnderscoreENS2_IJS7_S7_EEEEEEEEC2ERKS6_RKS9_,@function
        .size           $_ZN7cutlass13device_kernelIN5flash19enable_sm80_to_sm89INS1_16FlashAttnBwdSm80INS1_25CollectiveMainloopBwdSm80ILi2ELi2EN4cute5tupleIJNS5_1CILi128EEES8_NS7_ILi64EEEEEENS_6half_tEfNS_4arch4Sm80ELb1ELb0ELb1ELb1ELb0ELb0ELb0ELb0ELi2ELi4ELi4ELi4ELb0EEENS1_21CollectiveEpilogueBwdISA_SB_SD_Li256ELb1ELb0ELi2EEENS1_25SingleTileBwdLPTSchedulerILb1ELi128ELb0EEEEEEEEEvNT_6ParamsE$_ZN4cute3eso3ESOILb0ELb1EJNS_5tupleIJiNS2_IJiNS_1CILi0EEEEEEEEENS2_IJNS_10UnderscoreENS2_IJS7_S7_EEEEEEEEC2ERKS6_RKS9_,($_ZN7cutlass13device_kernelIN5flash19enable_sm80_to_sm89INS1_16FlashAttnBwdSm80INS1_25CollectiveMainloopBwdSm80ILi2ELi2EN4cute5tupleIJNS5_1CILi128EEES8_NS7_ILi64EEEEEENS_6half_tEfNS_4arch4Sm80ELb1ELb0ELb1ELb1ELb0ELb0ELb0ELb0ELi2ELi4ELi4ELi4ELb0EEENS1_21CollectiveEpilogueBwdISA_SB_SD_Li256ELb1ELb0ELi2EEENS1_25SingleTileBwdLPTSchedulerILb1ELi128ELb0EEEEEEEEEvNT_6ParamsE$_ZN4cute3eso3ESOILb0ELb1EJNS_6LayoutINS_5tupleIJNS3_IJNS_1CILi8EEENS4_ILi1EEEEEENS4_ILi2EEEEEENS3_IJNS3_IJS6_NS4_ILi0EEEEEEiEEEEESA_EEC2ERKSD_RKSA_ - $_ZN7cutlass13device_kernelIN5flash19enable_sm80_to_sm89INS1_16FlashAttnBwdSm80INS1_25CollectiveMainloopBwdSm80ILi2ELi2EN4cute5tupleIJNS5_1CILi128EEES8_NS7_ILi64EEEEEENS_6half_tEfNS_4arch4Sm80ELb1ELb0ELb1ELb1ELb0ELb0ELb0ELb0ELi2ELi4ELi4ELi4ELb0EEENS1_21CollectiveEpilogueBwdISA_SB_SD_Li256ELb1ELb0ELi2EEENS1_25SingleTileBwdLPTSchedulerILb1ELi128ELb0EEEEEEEEEvNT_6ParamsE$_ZN4cute3eso3ESOILb0ELb1EJNS_5tupleIJiNS2_IJiNS_1CILi0EEEEEEEEENS2_IJNS_10UnderscoreENS2_IJS7_S7_EEEEEEEEC2ERKS6_RKS9_)
$_ZN7cutlass13device_kernelIN5flash19enable_sm80_to_sm89INS1_16FlashAttnBwdSm80INS1_25CollectiveMainloopBwdSm80ILi2ELi2EN4cute5tupleIJNS5_1CILi128EEES8_NS7_ILi64EEEEEENS_6half_tEfNS_4arch4Sm80ELb1ELb0ELb1ELb1ELb0ELb0ELb0ELb0ELi2ELi4ELi4ELi4ELb0EEENS1_21CollectiveEpilogueBwdISA_SB_SD_Li256ELb1ELb0ELi2EEENS1_25SingleTileBwdLPTSchedulerILb1ELi128ELb0EEEEEEEEEvNT_6ParamsE$_ZN4cute3eso3ESOILb0ELb1EJNS_5tupleIJiNS2_IJiNS_1CILi0EEEEEEEEENS2_IJNS_10UnderscoreENS2_IJS7_S7_EEEEEEEEC2ERKS6_RKS9_:
[----:B------:R-:W-:Y:S01]  /*82e0*/  IADD3 R4, R82, -c[0x0][0x20], RZ ;  /* 0x8000080052047a10 */ /* 0x000fe20007ffe0ff */
[----:B------:R-:W-:Y:S01]  /*82f0*/  IMAD.MOV.U32 R36, RZ, RZ, R6 ;  /* 0x000000ffff247224 */ /* 0x000fe200078e0006 */
[----:B------:R-:W-:-:S03]  /*8300*/  MOV R37, 0x0 ;  /* 0x0000000000257802 */ /* 0x000fc60000000f00 */
[----:B------:R1:W-:Y:S04]  /*8310*/  STL [R4], R2 ;  /* 0x0000000204007387 */ /* 0x0003e80000100800 */
[----:B------:R1:W-:Y:S01]  /*8320*/  STL [R4+0x4], R3 ;  /* 0x0000040304007387 */ /* 0x0003e20000100800 */
[----:B------:R-:W-:Y:S05]  /*8330*/  RET.REL.NODEC R36 `(_ZN7cutlass13device_kernelIN5flash19enable_sm80_to_sm89INS1_16FlashAttnBwdSm80INS1_25CollectiveMainloopBwdSm80ILi2ELi2EN4cute5tupleIJNS5_1CILi128EEES8_NS7_ILi64EEEEEENS_6half_tEfNS_4arch4Sm80ELb1ELb0ELb1ELb1ELb0ELb0ELb0ELb0ELi2ELi4ELi4ELi4ELb0EEENS1_21CollectiveEpilogueBwdISA_SB_SD_Li256ELb1ELb0ELi2EEENS1_25SingleTileBwdLPTSchedulerILb1ELi128ELb0EEEEEEEEEvNT_6ParamsE) ;  /* 0xffff7cc024007950 */ /* 0x000fea0003c3ffff */
        .type           $_ZN7cutlass13device_kernelIN5flash19enable_sm80_to_sm89INS1_16FlashAttnBwdSm80INS1_25CollectiveMainloopBwdSm80ILi2ELi2EN4cute5tupleIJNS5_1CILi128EEES8_NS7_ILi64EEEEEENS_6half_tEfNS_4arch4Sm80ELb1ELb0ELb1ELb1ELb0ELb0ELb0ELb0ELi2ELi4ELi4ELi4ELb0EEENS1_21CollectiveEpilogueBwdISA_SB_SD_Li256ELb1ELb0ELi2EEENS1_25SingleTileBwdLPTSchedulerILb1ELi128ELb0EEEEEEEEEvNT_6ParamsE$_ZN4cute3eso3ESOILb0ELb1EJNS_6LayoutINS_5tupleIJNS3_IJNS_1CILi8EEENS4_ILi1EEEEEENS4_ILi2EEEEEENS3_IJNS3_IJS6_NS4_ILi0EEEEEEiEEEEESA_EEC2ERKSD_RKSA_,@function
        .size           $_ZN7cutlass13device_kernelIN5flash19enable_sm80_to_sm89INS1_16FlashAttnBwdSm80INS1_25CollectiveMainloopBwdSm80ILi2ELi2EN4cute5tupleIJNS5_1CILi128EEES8_NS7_ILi64EEEEEENS_6half_tEfNS_4arch4Sm80ELb1ELb0ELb1ELb1ELb0ELb0ELb0ELb0ELi2ELi4ELi4ELi4ELb0EEENS1_21CollectiveEpilogueBwdISA_SB_SD_Li256ELb1ELb0ELi2EEENS1_25SingleTileBwdLPTSchedulerILb1ELi128ELb0EEEEEEEEEvNT_6ParamsE$_ZN4cute3eso3ESOILb0ELb1EJNS_6LayoutINS_5tupleIJNS3_IJNS_1CILi8EEENS4_ILi1EEEEEENS4_ILi2EEEEEENS3_IJNS3_IJS6_NS4_ILi0EEEEEEiEEEEESA_EEC2ERKSD_RKSA_,($_ZN7cutlass13device_kernelIN5flash19enable_sm80_to_sm89INS1_16FlashAttnBwdSm80INS1_25CollectiveMainloopBwdSm80ILi2ELi2EN4cute5tupleIJNS5_1CILi128EEES8_NS7_ILi64EEEEEENS_6half_tEfNS_4arch4Sm80ELb1ELb0ELb1ELb1ELb0ELb0ELb0ELb0ELi2ELi4ELi4ELi4ELb0EEENS1_21CollectiveEpilogueBwdISA_SB_SD_Li256ELb1ELb0ELi2EEENS1_25SingleTileBwdLPTSchedulerILb1ELi128ELb0EEEEEEEEEvNT_6ParamsE$_ZN4cute3eso3ESOILb0ELb1EJiNS_1CILi0EEEEEC2ERKiRKS3_ - $_ZN7cutlass13device_kernelIN5flash19enable_sm80_to_sm89INS1_16FlashAttnBwdSm80INS1_25CollectiveMainloopBwdSm80ILi2ELi2EN4cute5tupleIJNS5_1CILi128EEES8_NS7_ILi64EEEEEENS_6half_tEfNS_4arch4Sm80ELb1ELb0ELb1ELb1ELb0ELb0ELb0ELb0ELi2ELi4ELi4ELi4ELb0EEENS1_21CollectiveEpilogueBwdISA_SB_SD_Li256ELb1ELb0ELi2EEENS1_25SingleTileBwdLPTSchedulerILb1ELi128ELb0EEEEEEEEEvNT_6ParamsE$_ZN4cute3eso3ESOILb0ELb1EJNS_6LayoutINS_5tupleIJNS3_IJNS_1CILi8EEENS4_ILi1EEEEEENS4_ILi2EEEEEENS3_IJNS3_IJS6_NS4_ILi0EEEEEEiEEEEESA_EEC2ERKSD_RKSA_)
$_ZN7cutlass13device_kernelIN5flash19enable_sm80_to_sm89INS1_16FlashAttnBwdSm80INS1_25CollectiveMainloopBwdSm80ILi2ELi2EN4cute5tupleIJNS5_1CILi128EEES8_NS7_ILi64EEEEEENS_6half_tEfNS_4arch4Sm80ELb1ELb0ELb1ELb1ELb0ELb0ELb0ELb0ELi2ELi4ELi4ELi4ELb0EEENS1_21CollectiveEpilogueBwdISA_SB_SD_Li256ELb1ELb0ELi2EEENS1_25SingleTileBwdLPTSchedulerILb1ELi128ELb0EEEEEEEEEvNT_6ParamsE$_ZN4cute3eso3ESOILb0ELb1EJNS_6LayoutINS_5tupleIJNS3_IJNS_1CILi8EEENS4_ILi1EEEEEENS4_ILi2EEEEEENS3_IJNS3_IJS6_NS4_ILi0EEEEEEiEEEEESA_EEC2ERKSD_RKSA_:
[----:B------:R-:W-:Y:S02]  /*8340*/  IADD3 R2, R83, -c[0x0][0x20], RZ ;  /* 0x8000080053027a10 */ /* 0x000fe40007ffe0ff */
[----:B------:R-:W-:-:S03]  /*8350*/  MOV R7, 0x0 ;  /* 0x0000000000077802 */ /* 0x000fc60000000f00 */
[----:B------:R1:W-:Y:S01]  /*8360*/  STL [R2], R3 ;  /* 0x0000000302007387 */ /* 0x0003e20000100800 */
[----:B------:R-:W-:Y:S05]  /*8370*/  RET.REL.NODEC R6 `(_ZN7cutlass13device_kernelIN5flash19enable_sm80_to_sm89INS1_16FlashAttnBwdSm80INS1_25CollectiveMainloopBwdSm80ILi2ELi2EN4cute5tupleIJNS5_1CILi128EEES8_NS7_ILi64EEEEEENS_6half_tEfNS_4arch4Sm80ELb1ELb0ELb1ELb1ELb0ELb0ELb0ELb0ELi2ELi4ELi4ELi4ELb0EEENS1_21CollectiveEpilogueBwdISA_SB_SD_Li256ELb1ELb0ELi2EEENS1_25SingleTileBwdLPTSchedulerILb1ELi128ELb0EEEEEEEEEvNT_6ParamsE) ;  /* 0xffff7c8006007950 */ /* 0x000fea0003c3ffff */
        .type           $_ZN7cutlass13device_kernelIN5flash19enable_sm80_to_sm89INS1_16FlashAttnBwdSm80INS1_25CollectiveMainloopBwdSm80ILi2ELi2EN4cute5tupleIJNS5_1CILi128EEES8_NS7_ILi64EEEEEENS_6half_tEfNS_4arch4Sm80ELb1ELb0ELb1ELb1ELb0ELb0ELb0ELb0ELi2ELi4ELi4ELi4ELb0EEENS1_21CollectiveEpilogueBwdISA_SB_SD_Li256ELb1ELb0ELi2EEENS1_25SingleTileBwdLPTSchedulerILb1ELi128ELb0EEEEEEEEEvNT_6ParamsE$_ZN4cute3eso3ESOILb0ELb1EJiNS_1CILi0EEEEEC2ERKiRKS3_,@function
        .size           $_ZN7cutlass13device_kernelIN5flash19enable_sm80_to_sm89INS1_16FlashAttnBwdSm80INS1_25CollectiveMainloopBwdSm80ILi2ELi2EN4cute5tupleIJNS5_1CILi128EEES8_NS7_ILi64EEEEEENS_6half_tEfNS_4arch4Sm80ELb1ELb0ELb1ELb1ELb0ELb0ELb0ELb0ELi2ELi4ELi4ELi4ELb0EEENS1_21CollectiveEpilogueBwdISA_SB_SD_Li256ELb1ELb0ELi2EEENS1_25SingleTileBwdLPTSchedulerILb1ELi128ELb0EEEEEEEEEvNT_6ParamsE$_ZN4cute3eso3ESOILb0ELb1EJiNS_1CILi0EEEEEC2ERKiRKS3_,($_ZN7cutlass13device_kernelIN5flash19enable_sm80_to_sm89INS1_16FlashAttnBwdSm80INS1_25CollectiveMainloopBwdSm80ILi2ELi2EN4cute5tupleIJNS5_1CILi128EEES8_NS7_ILi64EEEEEENS_6half_tEfNS_4arch4Sm80ELb1ELb0ELb1ELb1ELb0ELb0ELb0ELb0ELi2ELi4ELi4ELi4ELb0EEENS1_21CollectiveEpilogueBwdISA_SB_SD_Li256ELb1ELb0ELi2EEENS1_25SingleTileBwdLPTSchedulerILb1ELi128ELb0EEEEEEEEEvNT_6ParamsE$_ZN4cute3eso3ESOILb0ELb1EJiNS_1CILi144EEENS2_ILi288EEEEEC2ERKiRKS3_RKS4_ - $_ZN7cutlass13device_kernelIN5flash19enable_sm80_to_sm89INS1_16FlashAttnBwdSm80INS1_25CollectiveMainloopBwdSm80ILi2ELi2EN4cute5tupleIJNS5_1CILi128EEES8_NS7_ILi64EEEEEENS_6half_tEfNS_4arch4Sm80ELb1ELb0ELb1ELb1ELb0ELb0ELb0ELb0ELi2ELi4ELi4ELi4ELb0EEENS1_21CollectiveEpilogueBwdISA_SB_SD_Li256ELb1ELb0ELi2EEENS1_25SingleTileBwdLPTSchedulerILb1ELi128ELb0EEEEEEEEEvNT_6ParamsE$_ZN4cute3eso3ESOILb0ELb1EJiNS_1CILi0EEEEEC2ERKiRKS3_)
$_ZN7cutlass13device_kernelIN5flash19enable_sm80_to_sm89INS1_16FlashAttnBwdSm80INS1_25CollectiveMainloopBwdSm80ILi2ELi2EN4cute5tupleIJNS5_1CILi128EEES8_NS7_ILi64EEEEEENS_6half_tEfNS_4arch4Sm80ELb1ELb0ELb1ELb1ELb0ELb0ELb0ELb0ELi2ELi4ELi4ELi4ELb0EEENS1_21CollectiveEpilogueBwdISA_SB_SD_Li256ELb1ELb0ELi2EEENS1_25SingleTileBwdLPTSchedulerILb1ELi128ELb0EEEEEEEEEvNT_6ParamsE$_ZN4cute3eso3ESOILb0ELb1EJiNS_1CILi0EEEEEC2ERKiRKS3_:
[----:B------:R-:W-:Y:S02]  /*8380*/  IADD3 R2, R82, -c[0x0][0x20], RZ ;  /* 0x8000080052027a10 */ /* 0x000fe40007ffe0ff */
[----:B------:R-:W-:-:S03]  /*8390*/  MOV R5, 0x0 ;  /* 0x0000000000057802 */ /* 0x000fc60000000f00 */
[----:B------:R1:W-:Y:S01]  /*83a0*/  STL [R2], R3 ;  /* 0x0000000302007387 */ /* 0x0003e20000100800 */
[----:B------:R-:W-:Y:S05]  /*83b0*/  RET.REL.NODEC R4 `(_ZN7cutlass13device_kernelIN5flash19enable_sm80_to_sm89INS1_16FlashAttnBwdSm80INS1_25CollectiveMainloopBwdSm80ILi2ELi2EN4cute5tupleIJNS5_1CILi128EEES8_NS7_ILi64EEEEEENS_6half_tEfNS_4arch4Sm80ELb1ELb0ELb1ELb1ELb0ELb0ELb0ELb0ELi2ELi4ELi4ELi4ELb0EEENS1_21CollectiveEpilogueBwdISA_SB_SD_Li256ELb1ELb0ELi2EEENS1_25SingleTileBwdLPTSchedulerILb1ELi128ELb0EEEEEEEEEvNT_6ParamsE) ;  /* 0xffff7c4004007950 */ /* 0x000fea0003c3ffff */
        .type           $_ZN7cutlass13device_kernelIN5flash19enable_sm80_to_sm89INS1_16FlashAttnBwdSm80INS1_25CollectiveMainloopBwdSm80ILi2ELi2EN4cute5tupleIJNS5_1CILi128EEES8_NS7_ILi64EEEEEENS_6half_tEfNS_4arch4Sm80ELb1ELb0ELb1ELb1ELb0ELb0ELb0ELb0ELi2ELi4ELi4ELi4ELb0EEENS1_21CollectiveEpilogueBwdISA_SB_SD_Li256ELb1ELb0ELi2EEENS1_25SingleTileBwdLPTSchedulerILb1ELi128ELb0EEEEEEEEEvNT_6ParamsE$_ZN4cute3eso3ESOILb0ELb1EJiNS_1CILi144EEENS2_ILi288EEEEEC2ERKiRKS3_RKS4_,@function
        .size           $_ZN7cutlass13device_kernelIN5flash19enable_sm80_to_sm89INS1_16FlashAttnBwdSm80INS1_25CollectiveMainloopBwdSm80ILi2ELi2EN4cute5tupleIJNS5_1CILi128EEES8_NS7_ILi64EEEEEENS_6half_tEfNS_4arch4Sm80ELb1ELb0ELb1ELb1ELb0ELb0ELb0ELb0ELi2ELi4ELi4ELi4ELb0EEENS1_21CollectiveEpilogueBwdISA_SB_SD_Li256ELb1ELb0ELi2EEENS1_25SingleTileBwdLPTSchedulerILb1ELi128ELb0EEEEEEEEEvNT_6ParamsE$_ZN4cute3eso3ESOILb0ELb1EJiNS_1CILi144EEENS2_ILi288EEEEEC2ERKiRKS3_RKS4_,($_ZN7cutlass13device_kernelIN5flash19enable_sm80_to_sm89INS1_16FlashAttnBwdSm80INS1_25CollectiveMainloopBwdSm80ILi2ELi2EN4cute5tupleIJNS5_1CILi128EEES8_NS7_ILi64EEEEEENS_6half_tEfNS_4arch4Sm80ELb1ELb0ELb1ELb1ELb0ELb0ELb0ELb0ELi2ELi4ELi4ELi4ELb0EEENS1_21CollectiveEpilogueBwdISA_SB_SD_Li256ELb1ELb0ELi2EEENS1_25SingleTileBwdLPTSchedulerILb1ELi128ELb0EEEEEEEEEvNT_6ParamsE$_ZN4cute3eso3ESOILb0ELb1EJiNS_1CILi144EEENS2_ILi512EEEEEC2ERKiRKS3_RKS4_ - $_ZN7cutlass13device_kernelIN5flash19enable_sm80_to_sm89INS1_16FlashAttnBwdSm80INS1_25CollectiveMainloopBwdSm80ILi2ELi2EN4cute5tupleIJNS5_1CILi128EEES8_NS7_ILi64EEEEEENS_6half_tEfNS_4arch4Sm80ELb1ELb0ELb1ELb1ELb0ELb0ELb0ELb0ELi2ELi4ELi4ELi4ELb0EEENS1_21CollectiveEpilogueBwdISA_SB_SD_Li256ELb1ELb0ELi2EEENS1_25SingleTileBwdLPTSchedulerILb1ELi128ELb0EEEEEEEEEvNT_6ParamsE$_ZN4cute3eso3ESOILb0ELb1EJiNS_1CILi144EEENS2_ILi288EEEEEC2ERKiRKS3_RKS4_)
$_ZN7cutlass13device_kernelIN5flash19enable_sm80_to_sm89INS1_16FlashAttnBwdSm80INS1_25CollectiveMainloopBwdSm80ILi2ELi2EN4cute5tupleIJNS5_1CILi128EEES8_NS7_ILi64EEEEEENS_6half_tEfNS_4arch4Sm80ELb1ELb0ELb1ELb1ELb0ELb0ELb0ELb0ELi2ELi4ELi4ELi4ELb0EEENS1_21CollectiveEpilogueBwdISA_SB_SD_Li256ELb1ELb0ELi2EEENS1_25SingleTileBwdLPTSchedulerILb1ELi128ELb0EEEEEEEEEvNT_6ParamsE$_ZN4cute3eso3ESOILb0ELb1EJiNS_1CILi144EEENS2_ILi288EEEEEC2ERKiRKS3_RKS4_:
[----:B------:R-:W-:Y:S01]  /*83c0*/  IADD3 R4, R82, -c[0x0][0x20], RZ ;  /* 0x8000080052047a10 */ /* 0x000fe20007ffe0ff */
[----:B------:R-:W-:Y:S01]  /*83d0*/  IMAD.MOV.U32 R34, RZ, RZ, R26 ;  /* 0x000000ffff227224 */ /* 0x000fe200078e001a */
[----:B------:R-:W-:-:S03]  /*83e0*/  MOV R35, 0x0 ;  /* 0x0000000000237802 */ /* 0x000fc60000000f00 */
[----:B------:R1:W-:Y:S01]  /*83f0*/  STL [R4], R5 ;  /* 0x0000000504007387 */ /* 0x0003e20000100800 */
[----:B------:R-:W-:Y:S05]  /*8400*/  RET.REL.NODEC R34 `(_ZN7cutlass13device_kernelIN5flash19enable_sm80_to_sm89INS1_16FlashAttnBwdSm80INS1_25CollectiveMainloopBwdSm80ILi2ELi2EN4cute5tupleIJNS5_1CILi128EEES8_NS7_ILi64EEEEEENS_6half_tEfNS_4arch4Sm80ELb1ELb0ELb1ELb1ELb0ELb0ELb0ELb0ELi2ELi4ELi4ELi4ELb0EEENS1_21CollectiveEpilogueBwdISA_SB_SD_Li256ELb1ELb0ELi2EEENS1_25SingleTileBwdLPTSchedulerILb1ELi128ELb0EEEEEEEEEvNT_6ParamsE) ;  /* 0xffff7bf022007950 */ /* 0x000fea0003c3ffff */
        .type           $_ZN7cutlass13device_kernelIN5flash19enable_sm80_to_sm89INS1_16FlashAttnBwdSm80INS1_25CollectiveMainloopBwdSm80ILi2ELi2EN4cute5tupleIJNS5_1CILi128EEES8_NS7_ILi64EEEEEENS_6half_tEfNS_4arch4Sm80ELb1ELb0ELb1ELb1ELb0ELb0ELb0ELb0ELi2ELi4ELi4ELi4ELb0EEENS1_21CollectiveEpilogueBwdISA_SB_SD_Li256ELb1ELb0ELi2EEENS1_25SingleTileBwdLPTSchedulerILb1ELi128ELb0EEEEEEEEEvNT_6ParamsE$_ZN4cute3eso3ESOILb0ELb1EJiNS_1CILi144EEENS2_ILi512EEEEEC2ERKiRKS3_RKS4_,@function
        .size           $_ZN7cutlass13device_kernelIN5flash19enable_sm80_to_sm89INS1_16FlashAttnBwdSm80INS1_25CollectiveMainloopBwdSm80ILi2ELi2EN4cute5tupleIJNS5_1CILi128EEES8_NS7_ILi64EEEEEENS_6half_tEfNS_4arch4Sm80ELb1ELb0ELb1ELb1ELb0ELb0ELb0ELb0ELi2ELi4ELi4ELi4ELb0EEENS1_21CollectiveEpilogueBwdISA_SB_SD_Li256ELb1ELb0ELi2EEENS1_25SingleTileBwdLPTSchedulerILb1ELi128ELb0EEEEEEEEEvNT_6ParamsE$_ZN4cute3eso3ESOILb0ELb1EJiNS_1CILi144EEENS2_ILi512EEEEEC2ERKiRKS3_RKS4_,($_ZN7cutlass13device_kernelIN5flash19enable_sm80_to_sm89INS1_16FlashAttnBwdSm80INS1_25CollectiveMainloopBwdSm80ILi2ELi2EN4cute5tupleIJNS5_1CILi128EEES8_NS7_ILi64EEEEEENS_6half_tEfNS_4arch4Sm80ELb1ELb0ELb1ELb1ELb0ELb0ELb0ELb0ELi2ELi4ELi4ELi4ELb0EEENS1_21CollectiveEpilogueBwdISA_SB_SD_Li256ELb1ELb0ELi2EEENS1_25SingleTileBwdLPTSchedulerILb1ELi128ELb0EEEEEEEEEvNT_6ParamsE$_ZN4cute3eso3ESOILb0ELb1EJiNS_1CILi72EEENS2_ILi512EEEEEC2ERKiRKS3_RKS4_ - $_ZN7cutlass13device_kernelIN5flash19enable_sm80_to_sm89INS1_16FlashAttnBwdSm80INS1_25CollectiveMainloopBwdSm80ILi2ELi2EN4cute5tupleIJNS5_1CILi128EEES8_NS7_ILi64EEEEEENS_6half_tEfNS_4arch4Sm80ELb1ELb0ELb1ELb1ELb0ELb0ELb0ELb0ELi2ELi4ELi4ELi4ELb0EEENS1_21CollectiveEpilogueBwdISA_SB_SD_Li256ELb1ELb0ELi2EEENS1_25SingleTileBwdLPTSchedulerILb1ELi128ELb0EEEEEEEEEvNT_6ParamsE$_ZN4cute3eso3ESOILb0ELb1EJiNS_1CILi144EEENS2_ILi512EEEEEC2ERKiRKS3_RKS4_)
$_ZN7cutlass13device_kernelIN5flash19enable_sm80_to_sm89INS1_16FlashAttnBwdSm80INS1_25CollectiveMainloopBwdSm80ILi2ELi2EN4cute5tupleIJNS5_1CILi128EEES8_NS7_ILi64EEEEEENS_6half_tEfNS_4arch4Sm80ELb1ELb0ELb1ELb1ELb0ELb0ELb0ELb0ELi2ELi4ELi4ELi4ELb0EEENS1_21CollectiveEpilogueBwdISA_SB_SD_Li256ELb1ELb0ELi2EEENS1_25SingleTileBwdLPTSchedulerILb1ELi128ELb0EEEEEEEEEvNT_6ParamsE$_ZN4cute3eso3ESOILb0ELb1EJiNS_1CILi144EEENS2_ILi512EEEEEC2ERKiRKS3_RKS4_:
[----:B------:R-:W-:Y:S01]  /*8410*/  IADD3 R2, R82, -c[0x0][0x20], RZ ;  /* 0x8000080052027a10 */ /* 0x000fe20007ffe0ff */
[----:B------:R-:W-:Y:S01]  /*8420*/  IMAD.MOV.U32 R34, RZ, RZ, R26 ;  /* 0x000000ffff227224 */ /* 0x000fe200078e001a */
[----:B------:R-:W-:-:S03]  /*8430*/  MOV R35, 0x0 ;  /* 0x0000000000237802 */ /* 0x000fc60000000f00 */
[----:B------:R1:W-:Y:S01]  /*8440*/  STL [R2], R3 ;  /* 0x0000000302007387 */ /* 0x0003e20000100800 */
[----:B------:R-:W-:Y:S05]  /*8450*/  RET.REL.NODEC R34 `(_ZN7cutlass13device_kernelIN5flash19enable_sm80_to_sm89INS1_16FlashAttnBwdSm80INS1_25CollectiveMainloopBwdSm80ILi2ELi2EN4cute5tupleIJNS5_1CILi128EEES8_NS7_ILi64EEEEEENS_6half_tEfNS_4arch4Sm80ELb1ELb0ELb1ELb1ELb0ELb0ELb0ELb0ELi2ELi4ELi4ELi4ELb0EEENS1_21CollectiveEpilogueBwdISA_SB_SD_Li256ELb1ELb0ELi2EEENS1_25SingleTileBwdLPTSchedulerILb1ELi128ELb0EEEEEEEEEvNT_6ParamsE) ;  /* 0xffff7ba022007950 */ /* 0x000fea0003c3ffff */
        .type           $_ZN7cutlass13device_kernelIN5flash19enable_sm80_to_sm89INS1_16FlashAttnBwdSm80INS1_25CollectiveMainloopBwdSm80ILi2ELi2EN4cute5tupleIJNS5_1CILi128EEES8_NS7_ILi64EEEEEENS_6half_tEfNS_4arch4Sm80ELb1ELb0ELb1ELb1ELb0ELb0ELb0ELb0ELi2ELi4ELi4ELi4ELb0EEENS1_21CollectiveEpilogueBwdISA_SB_SD_Li256ELb1ELb0ELi2EEENS1_25SingleTileBwdLPTSchedulerILb1ELi128ELb0EEEEEEEEEvNT_6ParamsE$_ZN4cute3eso3ESOILb0ELb1EJiNS_1CILi72EEENS2_ILi512EEEEEC2ERKiRKS3_RKS4_,@function
        .size           $_ZN7cutlass13device_kernelIN5flash19enable_sm80_to_sm89INS1_16FlashAttnBwdSm80INS1_25CollectiveMainloopBwdSm80ILi2ELi2EN4cute5tupleIJNS5_1CILi128EEES8_NS7_ILi64EEEEEENS_6half_tEfNS_4arch4Sm80ELb1ELb0ELb1ELb1ELb0ELb0ELb0ELb0ELi2ELi4ELi4ELi4ELb0EEENS1_21CollectiveEpilogueBwdISA_SB_SD_Li256ELb1ELb0ELi2EEENS1_25SingleTileBwdLPTSchedulerILb1ELi128ELb0EEEEEEEEEvNT_6ParamsE$_ZN4cute3eso3ESOILb0ELb1EJiNS_1CILi72EEENS2_ILi512EEEEEC2ERKiRKS3_RKS4_,($_ZN7cutlass13device_kernelIN5flash19enable_sm80_to_sm89INS1_16FlashAttnBwdSm80INS1_25CollectiveMainloopBwdSm80ILi2ELi2EN4cute5tupleIJNS5_1CILi128EEES8_NS7_ILi64EEEEEENS_6half_tEfNS_4arch4Sm80ELb1ELb0ELb1ELb1ELb0ELb0ELb0ELb0ELi2ELi4ELi4ELi4ELb0EEENS1_21CollectiveEpilogueBwdISA_SB_SD_Li256ELb1ELb0ELi2EEENS1_25SingleTileBwdLPTSchedulerILb1ELi128ELb0EEEEEEEEEvNT_6ParamsE$_ZN4cute3eso3ESOILb1ELb0EJNS_10UnderscoreES2_S2_iEEC2ERKS2_S5_S5_RKi - $_ZN7cutlass13device_kernelIN5flash19enable_sm80_to_sm89INS1_16FlashAttnBwdSm80INS1_25CollectiveMainloopBwdSm80ILi2ELi2EN4cute5tupleIJNS5_1CILi128EEES8_NS7_ILi64EEEEEENS_6half_tEfNS_4arch4Sm80ELb1ELb0ELb1ELb1ELb0ELb0ELb0ELb0ELi2ELi4ELi4ELi4ELb0EEENS1_21CollectiveEpilogueBwdISA_SB_SD_Li256ELb1ELb0ELi2EEENS1_25SingleTileBwdLPTSchedulerILb1ELi128ELb0EEEEEEEEEvNT_6ParamsE$_ZN4cute3eso3ESOILb0ELb1EJiNS_1CILi72EEENS2_ILi512EEEEEC2ERKiRKS3_RKS4_)
$_ZN7cutlass13device_kernelIN5flash19enable_sm80_to_sm89INS1_16FlashAttnBwdSm80INS1_25CollectiveMainloopBwdSm80ILi2ELi2EN4cute5tupleIJNS5_1CILi128EEES8_NS7_ILi64EEEEEENS_6half_tEfNS_4arch4Sm80ELb1ELb0ELb1ELb1ELb0ELb0ELb0ELb0ELi2ELi4ELi4ELi4ELb0EEENS1_21CollectiveEpilogueBwdISA_SB_SD_Li256ELb1ELb0ELi2EEENS1_25SingleTileBwdLPTSchedulerILb1ELi128ELb0EEEEEEEEEvNT_6ParamsE$_ZN4cute3eso3ESOILb0ELb1EJiNS_1CILi72EEENS2_ILi512EEEEEC2ERKiRKS3_RKS4_:
[----:B------:R-:W-:Y:S01]  /*8460*/  IADD3 R2, R82, -c[0x0][0x20], RZ ;  /* 0x8000080052027a10 */ /* 0x000fe20007ffe0ff */
[----:B------:R-:W-:Y:S01]  /*8470*/  IMAD.MOV.U32 R38, RZ, RZ, R6 ;  /* 0x000000ffff267224 */ /* 0x000fe200078e0006 */
[----:B------:R-:W-:-:S03]  /*8480*/  MOV R39, 0x0 ;  /* 0x0000000000277802 */ /* 0x000fc60000000f00 */
[----:B------:R1:W-:Y:S01]  /*8490*/  STL [R2], R3 ;  /* 0x0000000302007387 */ /* 0x0003e20000100800 */
[----:B------:R-:W-:Y:S05]  /*84a0*/  RET.REL.NODEC R38 `(_ZN7cutlass13device_kernelIN5flash19enable_sm80_to_sm89INS1_16FlashAttnBwdSm80INS1_25CollectiveMainloopBwdSm80ILi2ELi2EN4cute5tupleIJNS5_1CILi128EEES8_NS7_ILi64EEEEEENS_6half_tEfNS_4arch4Sm80ELb1ELb0ELb1ELb1ELb0ELb0ELb0ELb0ELi2ELi4ELi4ELi4ELb0EEENS1_21CollectiveEpilogueBwdISA_SB_SD_Li256ELb1ELb0ELi2EEENS1_25SingleTileBwdLPTSchedulerILb1ELi128ELb0EEEEEEEEEvNT_6ParamsE) ;  /* 0xffff7b5026007950 */ /* 0x000fea0003c3ffff */
        .type           $_ZN7cutlass13device_kernelIN5flash19enable_sm80_to_sm89INS1_16FlashAttnBwdSm80INS1_25CollectiveMainloopBwdSm80ILi2ELi2EN4cute5tupleIJNS5_1CILi128EEES8_NS7_ILi64EEEEEENS_6half_tEfNS_4arch4Sm80ELb1ELb0ELb1ELb1ELb0ELb0ELb0ELb0ELi2ELi4ELi4ELi4ELb0EEENS1_21CollectiveEpilogueBwdISA_SB_SD_Li256ELb1ELb0ELi2EEENS1_25SingleTileBwdLPTSchedulerILb1ELi128ELb0EEEEEEEEEvNT_6ParamsE$_ZN4cute3eso3ESOILb1ELb0EJNS_10UnderscoreES2_S2_iEEC2ERKS2_S5_S5_RKi,@function
        .size           $_ZN7cutlass13device_kernelIN5flash19enable_sm80_to_sm89INS1_16FlashAttnBwdSm80INS1_25CollectiveMainloopBwdSm80ILi2ELi2EN4cute5tupleIJNS5_1CILi128EEES8_NS7_ILi64EEEEEENS_6half_tEfNS_4arch4Sm80ELb1ELb0ELb1ELb1ELb0ELb0ELb0ELb0ELi2ELi4ELi4ELi4ELb0EEENS1_21CollectiveEpilogueBwdISA_SB_SD_Li256ELb1ELb0ELi2EEENS1_25SingleTileBwdLPTSchedulerILb1ELi128ELb0EEEEEEEEEvNT_6ParamsE$_ZN4cute3eso3ESOILb1ELb0EJNS_10UnderscoreES2_S2_iEEC2ERKS2_S5_S5_RKi,($_ZN7cutlass13device_kernelIN5flash19enable_sm80_to_sm89INS1_16FlashAttnBwdSm80INS1_25CollectiveMainloopBwdSm80ILi2ELi2EN4cute5tupleIJNS5_1CILi128EEES8_NS7_ILi64EEEEEENS_6half_tEfNS_4arch4Sm80ELb1ELb0ELb1ELb1ELb0ELb0ELb0ELb0ELi2ELi4ELi4ELi4ELb0EEENS1_21CollectiveEpilogueBwdISA_SB_SD_Li256ELb1ELb0ELi2EEENS1_25SingleTileBwdLPTSchedulerILb1ELi128ELb0EEEEEEEEEvNT_6ParamsE$_ZN4cute3eso3ESOILb1ELb0EJNS_10UnderscoreES2_iEEC2ERKS2_S5_RKi - $_ZN7cutlass13device_kernelIN5flash19enable_sm80_to_sm89INS1_16FlashAttnBwdSm80INS1_25CollectiveMainloopBwdSm80ILi2ELi2EN4cute5tupleIJNS5_1CILi128EEES8_NS7_ILi64EEEEEENS_6half_tEfNS_4arch4Sm80ELb1ELb0ELb1ELb1ELb0ELb0ELb0ELb0ELi2ELi4ELi4ELi4ELb0EEENS1_21CollectiveEpilogueBwdISA_SB_SD_Li256ELb1ELb0ELi2EEENS1_25SingleTileBwdLPTSchedulerILb1ELi128ELb0EEEEEEEEEvNT_6ParamsE$_ZN4cute3eso3ESOILb1ELb0EJNS_10UnderscoreES2_S2_iEEC2ERKS2_S5_S5_RKi)
$_ZN7cutlass13device_kernelIN5flash19enable_sm80_to_sm89INS1_16FlashAttnBwdSm80INS1_25CollectiveMainloopBwdSm80ILi2ELi2EN4cute5tupleIJNS5_1CILi128EEES8_NS7_ILi64EEEEEENS_6half_tEfNS_4arch4Sm80ELb1ELb0ELb1ELb1ELb0ELb0ELb0ELb0ELi2ELi4ELi4ELi4ELb0EEENS1_21CollectiveEpilogueBwdISA_SB_SD_Li256ELb1ELb0ELi2EEENS1_25SingleTileBwdLPTSchedulerILb1ELi128ELb0EEEEEEEEEvNT_6ParamsE$_ZN4cute3eso3ESOILb1ELb0EJNS_10UnderscoreES2_S2_iEEC2ERKS2_S5_S5_RKi:
[----:B------:R-:W-:Y:S02]  /*84b0*/  IADD3 R2, R60, -c[0x0][0x20], RZ ;  /* 0x800008003c027a10 */ /* 0x000fe40007ffe0ff */
[----:B------:R-:W-:-:S03]  /*84c0*/  MOV R5, 0x0 ;  /* 0x0000000000057802 */ /* 0x000fc60000000f00 */
[----:B------:R1:W-:Y:S01]  /*84d0*/  STL [R2], R24 ;  /* 0x0000001802007387 */ /* 0x0003e20000100800 */
[----:B------:R-:W-:Y:S05]  /*84e0*/  RET.REL.NODEC R4 `(_ZN7cutlass13device_kernelIN5flash19enable_sm80_to_sm89INS1_16FlashAttnBwdSm80INS1_25CollectiveMainloopBwdSm80ILi2ELi2EN4cute5tupleIJNS5_1CILi128EEES8_NS7_ILi64EEEEEENS_6half_tEfNS_4arch4Sm80ELb1ELb0ELb1ELb1ELb0ELb0ELb0ELb0ELi2ELi4ELi4ELi4ELb0EEENS1_21CollectiveEpilogueBwdISA_SB_SD_Li256ELb1ELb0ELi2EEENS1_25SingleTileBwdLPTSchedulerILb1ELi128ELb0EEEEEEEEEvNT_6ParamsE) ;  /* 0xffff7b1004007950 */ /* 0x000fea0003c3ffff */
        .type           $_ZN7cutlass13device_kernelIN5flash19enable_sm80_to_sm89INS1_16FlashAttnBwdSm80INS1_25CollectiveMainloopBwdSm80ILi2ELi2EN4cute5tupleIJNS5_1CILi128EEES8_NS7_ILi64EEEEEENS_6half_tEfNS_4arch4Sm80ELb1ELb0ELb1ELb1ELb0ELb0ELb0ELb0ELi2ELi4ELi4ELi4ELb0EEENS1_21CollectiveEpilogueBwdISA_SB_SD_Li256ELb1ELb0ELi2EEENS1_25SingleTileBwdLPTSchedulerILb1ELi128ELb0EEEEEEEEEvNT_6ParamsE$_ZN4cute3eso3ESOILb1ELb0EJNS_10UnderscoreES2_iEEC2ERKS2_S5_RKi,@function
        .size           $_ZN7cutlass13device_kernelIN5flash19enable_sm80_to_sm89INS1_16FlashAttnBwdSm80INS1_25CollectiveMainloopBwdSm80ILi2ELi2EN4cute5tupleIJNS5_1CILi128EEES8_NS7_ILi64EEEEEENS_6half_tEfNS_4arch4Sm80ELb1ELb0ELb1ELb1ELb0ELb0ELb0ELb0ELi2ELi4ELi4ELi4ELb0EEENS1_21CollectiveEpilogueBwdISA_SB_SD_Li256ELb1ELb0ELi2EEENS1_25SingleTileBwdLPTSchedulerILb1ELi128ELb0EEEEEEEEEvNT_6ParamsE$_ZN4cute3eso3ESOILb1ELb0EJNS_10UnderscoreES2_iEEC2ERKS2_S5_RKi,($_ZN7cutlass13device_kernelIN5flash19enable_sm80_to_sm89INS1_16FlashAttnBwdSm80INS1_25CollectiveMainloopBwdSm80ILi2ELi2EN4cute5tupleIJNS5_1CILi128EEES8_NS7_ILi64EEEEEENS_6half_tEfNS_4arch4Sm80ELb1ELb0ELb1ELb1ELb0ELb0ELb0ELb0ELi2ELi4ELi4ELi4ELb0EEENS1_21CollectiveEpilogueBwdISA_SB_SD_Li256ELb1ELb0ELi2EEENS1_25SingleTileBwdLPTSchedulerILb1ELi128ELb0EEEEEEEEEvNT_6ParamsE$_ZN4cute3eso3ESOILb1ELb0EJNS_10UnderscoreEiEEC2ERKS2_RKi - $_ZN7cutlass13device_kernelIN5flash19enable_sm80_to_sm89INS1_16FlashAttnBwdSm80INS1_25CollectiveMainloopBwdSm80ILi2ELi2EN4cute5tupleIJNS5_1CILi128EEES8_NS7_ILi64EEEEEENS_6half_tEfNS_4arch4Sm80ELb1ELb0ELb1ELb1ELb0ELb0ELb0ELb0ELi2ELi4ELi4ELi4ELb0EEENS1_21CollectiveEpilogueBwdISA_SB_SD_Li256ELb1ELb0ELi2EEENS1_25SingleTileBwdLPTSchedulerILb1ELi128ELb0EEEEEEEEEvNT_6ParamsE$_ZN4cute3eso3ESOILb1ELb0EJNS_10UnderscoreES2_iEEC2ERKS2_S5_RKi)
$_ZN7cutlass13device_kernelIN5flash19enable_sm80_to_sm89INS1_16FlashAttnBwdSm80INS1_25CollectiveMainloopBwdSm80ILi2ELi2EN4cute5tupleIJNS5_1CILi128EEES8_NS7_ILi64EEEEEENS_6half_tEfNS_4arch4Sm80ELb1ELb0ELb1ELb1ELb0ELb0ELb0ELb0ELi2ELi4ELi4ELi4ELb0EEENS1_21CollectiveEpilogueBwdISA_SB_SD_Li256ELb1ELb0ELi2EEENS1_25SingleTileBwdLPTSchedulerILb1ELi128ELb0EEEEEEEEEvNT_6ParamsE$_ZN4cute3eso3ESOILb1ELb0EJNS_10UnderscoreES2_iEEC2ERKS2_S5_RKi:
[----:B------:R-:W-:Y:S02]  /*84f0*/  IADD3 R2, R83, -c[0x0][0x20], RZ ;  /* 0x8000080053027a10 */ /* 0x000fe40007ffe0ff */
[----:B------:R-:W-:-:S03]  /*8500*/  MOV R47, 0x0 ;  /* 0x00000000002f7802 */ /* 0x000fc60000000f00 */
[----:B------:R1:W-:Y:S01]  /*8510*/  STL [R2], R3 ;  /* 0x0000000302007387 */ /* 0x0003e20000100800 */
[----:B------:R-:W-:Y:S05]  /*8520*/  RET.REL.NODEC R46 `(_ZN7cutlass13device_kernelIN5flash19enable_sm80_to_sm89INS1_16FlashAttnBwdSm80INS1_25CollectiveMainloopBwdSm80ILi2ELi2EN4cute5tupleIJNS5_1CILi128EEES8_NS7_ILi64EEEEEENS_6half_tEfNS_4arch4Sm80ELb1ELb0ELb1ELb1ELb0ELb0ELb0ELb0ELi2ELi4ELi4ELi4ELb0EEENS1_21CollectiveEpilogueBwdISA_SB_SD_Li256ELb1ELb0ELi2EEENS1_25SingleTileBwdLPTSchedulerILb1ELi128ELb0EEEEEEEEEvNT_6ParamsE) ;  /* 0xffff7ad02e007950 */ /* 0x000fea0003c3ffff */
        .type           $_ZN7cutlass13device_kernelIN5flash19enable_sm80_to_sm89INS1_16FlashAttnBwdSm80INS1_25CollectiveMainloopBwdSm80ILi2ELi2EN4cute5tupleIJNS5_1CILi128EEES8_NS7_ILi64EEEEEENS_6half_tEfNS_4arch4Sm80ELb1ELb0ELb1ELb1ELb0ELb0ELb0ELb0ELi2ELi4ELi4ELi4ELb0EEENS1_21CollectiveEpilogueBwdISA_SB_SD_Li256ELb1ELb0ELi2EEENS1_25SingleTileBwdLPTSchedulerILb1ELi128ELb0EEEEEEEEEvNT_6ParamsE$_ZN4cute3eso3ESOILb1ELb0EJNS_10UnderscoreEiEEC2ERKS2_RKi,@function
        .size           $_ZN7cutlass13device_kernelIN5flash19enable_sm80_to_sm89INS1_16FlashAttnBwdSm80INS1_25CollectiveMainloopBwdSm80ILi2ELi2EN4cute5tupleIJNS5_1CILi128EEES8_NS7_ILi64EEEEEENS_6half_tEfNS_4arch4Sm80ELb1ELb0ELb1ELb1ELb0ELb0ELb0ELb0ELi2ELi4ELi4ELi4ELb0EEENS1_21CollectiveEpilogueBwdISA_SB_SD_Li256ELb1ELb0ELi2EEENS1_25SingleTileBwdLPTSchedulerILb1ELi128ELb0EEEEEEEEEvNT_6ParamsE$_ZN4cute3eso3ESOILb1ELb0EJNS_10UnderscoreEiEEC2ERKS2_RKi,($_ZN7cutlass13device_kernelIN5flash19enable_sm80_to_sm89INS1_16FlashAttnBwdSm80INS1_25CollectiveMainloopBwdSm80ILi2ELi2EN4cute5tupleIJNS5_1CILi128EEES8_NS7_ILi64EEEEEENS_6half_tEfNS_4arch4Sm80ELb1ELb0ELb1ELb1ELb0ELb0ELb0ELb0ELi2ELi4ELi4ELi4ELb0EEENS1_21CollectiveEpilogueBwdISA_SB_SD_Li256ELb1ELb0ELi2EEENS1_25SingleTileBwdLPTSchedulerILb1ELi128ELb0EEEEEEEEEvNT_6ParamsE$_ZN4cute3eso3ESOILb1ELb0EJNS_10UnderscoreEiiEEC2ERKS2_RKiS7_ - $_ZN7cutlass13device_kernelIN5flash19enable_sm80_to_sm89INS1_16FlashAttnBwdSm80INS1_25CollectiveMainloopBwdSm80ILi2ELi2EN4cute5tupleIJNS5_1CILi128EEES8_NS7_ILi64EEEEEENS_6half_tEfNS_4arch4Sm80ELb1ELb0ELb1ELb1ELb0ELb0ELb0ELb0ELi2ELi4ELi4ELi4ELb0EEENS1_21CollectiveEpilogueBwdISA_SB_SD_Li256ELb1ELb0ELi2EEENS1_25SingleTileBwdLPTSchedulerILb1ELi128ELb0EEEEEEEEEvNT_6ParamsE$_ZN4cute3eso3ESOILb1ELb0EJNS_10UnderscoreEiEEC2ERKS2_RKi)
$_ZN7cutlass13device_kernelIN5flash19enable_sm80_to_sm89INS1_16FlashAttnBwdSm80INS1_25CollectiveMainloopBwdSm80ILi2ELi2EN4cute5tupleIJNS5_1CILi128EEES8_NS7_ILi64EEEEEENS_6half_tEfNS_4arch4Sm80ELb1ELb0ELb1ELb1ELb0ELb0ELb0ELb0ELi2ELi4ELi4ELi4ELb0EEENS1_21CollectiveEpilogueBwdISA_SB_SD_Li256ELb1ELb0ELi2EEENS1_25SingleTileBwdLPTSchedulerILb1ELi128ELb0EEEEEEEEEvNT_6ParamsE$_ZN4cute3eso3ESOILb1ELb0EJNS_10UnderscoreEiEEC2ERKS2_RKi:
[----:B------:R-:W-:Y:S01]  /*8530*/  IADD3 R36, R83, -c[0x0][0x20], RZ ;  /* 0x8000080053247a10 */ /* 0x000fe20007ffe0ff */
[----:B------:R-:W-:Y:S01]  /*8540*/  IMAD.MOV.U32 R38, RZ, RZ, R46 ;  /* 0x000000ffff267224 */ /* 0x000fe200078e002e */
[----:B------:R-:W-:-:S03]  /*8550*/  MOV R39, 0x0 ;  /* 0x0000000000277802 */ /* 0x000fc60000000f00 */
[----:B------:R1:W-:Y:S01]  /*8560*/  STL [R36], R47 ;  /* 0x0000002f24007387 */ /* 0x0003e20000100800 */
[----:B------:R-:W-:Y:S05]  /*8570*/  RET.REL.NODEC R38 `(_ZN7cutlass13device_kernelIN5flash19enable_sm80_to_sm89INS1_16FlashAttnBwdSm80INS1_25CollectiveMainloopBwdSm80ILi2ELi2EN4cute5tupleIJNS5_1CILi128EEES8_NS7_ILi64EEEEEENS_6half_tEfNS_4arch4Sm80ELb1ELb0ELb1ELb1ELb0ELb0ELb0ELb0ELi2ELi4ELi4ELi4ELb0EEENS1_21CollectiveEpilogueBwdISA_SB_SD_Li256ELb1ELb0ELi2EEENS1_25SingleTileBwdLPTSchedulerILb1ELi128ELb0EEEEEEEEEvNT_6ParamsE) ;  /* 0xffff7a8026007950 */ /* 0x000fea0003c3ffff */
        .type           $_ZN7cutlass13device_kernelIN5flash19enable_sm80_to_sm89INS1_16FlashAttnBwdSm80INS1_25CollectiveMainloopBwdSm80ILi2ELi2EN4cute5tupleIJNS5_1CILi128EEES8_NS7_ILi64EEEEEENS_6half_tEfNS_4arch4Sm80ELb1ELb0ELb1ELb1ELb0ELb0ELb0ELb0ELi2ELi4ELi4ELi4ELb0EEENS1_21CollectiveEpilogueBwdISA_SB_SD_Li256ELb1ELb0ELi2EEENS1_25SingleTileBwdLPTSchedulerILb1ELi128ELb0EEEEEEEEEvNT_6ParamsE$_ZN4cute3eso3ESOILb1ELb0EJNS_10UnderscoreEiiEEC2ERKS2_RKiS7_,@function
        .size           $_ZN7cutlass13device_kernelIN5flash19enable_sm80_to_sm89INS1_16FlashAttnBwdSm80INS1_25CollectiveMainloopBwdSm80ILi2ELi2EN4cute5tupleIJNS5_1CILi128EEES8_NS7_ILi64EEEEEENS_6half_tEfNS_4arch4Sm80ELb1ELb0ELb1ELb1ELb0ELb0ELb0ELb0ELi2ELi4ELi4ELi4ELb0EEENS1_21CollectiveEpilogueBwdISA_SB_SD_Li256ELb1ELb0ELi2EEENS1_25SingleTileBwdLPTSchedulerILb1ELi128ELb0EEEEEEEEEvNT_6ParamsE$_ZN4cute3eso3ESOILb1ELb0EJNS_10UnderscoreEiiEEC2ERKS2_RKiS7_,($_ZN7cutlass13device_kernelIN5flash19enable_sm80_to_sm89INS1_16FlashAttnBwdSm80INS1_25CollectiveMainloopBwdSm80ILi2ELi2EN4cute5tupleIJNS5_1CILi128EEES8_NS7_ILi64EEEEEENS_6half_tEfNS_4arch4Sm80ELb1ELb0ELb1ELb1ELb0ELb0ELb0ELb0ELi2ELi4ELi4ELi4ELb0EEENS1_21CollectiveEpilogueBwdISA_SB_SD_Li256ELb1ELb0ELi2EEENS1_25SingleTileBwdLPTSchedulerILb1ELi128ELb0EEEEEEEEEvNT_6ParamsE$_ZN4cute3eso3ESOILb1ELb0EJNS_14ComposedLayoutINS_7SwizzleILi3ELi3ELi3EEENS_1CILi0EEENS_6LayoutINS_5tupleIJNS8_IJNS8_IJNS5_ILi4EEENS5_ILi8EEEEEENS8_IJNS5_ILi2EEENS5_ILi1EEEEEEEEENS8_IJNS8_IJSC_SC_EEENS8_IJSA_S9_EEEEEEEEENS8_IJNS8_IJNS8_IJSC_NS5_ILi64EEEEEENS8_IJNS5_ILi512EEES6_EEEEEENS8_IJNS8_IJSD_SA_EEENS8_IJNS5_ILi1024EEENS5_ILi16EEEEEEEEEEEEEEEENS_10ViewEngineINS_8smem_ptrIPN7cutlass6half_tEEEEEEEC2ERKSW_RKS13_ - $_ZN7cutlass13device_kernelIN5flash19enable_sm80_to_sm89INS1_16FlashAttnBwdSm80INS1_25CollectiveMainloopBwdSm80ILi2ELi2EN4cute5tupleIJNS5_1CILi128EEES8_NS7_ILi64EEEEEENS_6half_tEfNS_4arch4Sm80ELb1ELb0ELb1ELb1ELb0ELb0ELb0ELb0ELi2ELi4ELi4ELi4ELb0EEENS1_21CollectiveEpilogueBwdISA_SB_SD_Li256ELb1ELb0ELi2EEENS1_25SingleTileBwdLPTSchedulerILb1ELi128ELb0EEEEEEEEEvNT_6ParamsE$_ZN4cute3eso3ESOILb1ELb0EJNS_10UnderscoreEiiEEC2ERKS2_RKiS7_)
$_ZN7cutlass13device_kernelIN5flash19enable_sm80_to_sm89INS1_16FlashAttnBwdSm80INS1_25CollectiveMainloopBwdSm80ILi2ELi2EN4cute5tupleIJNS5_1CILi128EEES8_NS7_ILi64EEEEEENS_6half_tEfNS_4arch4Sm80ELb1ELb0ELb1ELb1ELb0ELb0ELb0ELb0ELi2ELi4ELi4ELi4ELb0EEENS1_21CollectiveEpilogueBwdISA_SB_SD_Li256ELb1ELb0ELi2EEENS1_25SingleTileBwdLPTSchedulerILb1ELi128ELb0EEEEEEEEEvNT_6ParamsE$_ZN4cute3eso3ESOILb1ELb0EJNS_10UnderscoreEiiEEC2ERKS2_RKiS7_:
[----:B------:R-:W-:Y:S02]  /*8580*/  IADD3 R3, R60, -c[0x0][0x20], RZ ;  /* 0x800008003c037a10 */ /* 0x000fe40007ffe0ff */
[----:B------:R-:W-:-:S03]  /*8590*/  IADD3 R2, R59, -c[0x0][0x20], RZ ;  /* 0x800008003b027a10 */ /* 0x000fc60007ffe0ff */
[----:B------:R1:W-:Y:S04]  /*85a0*/  STL [R3], R38 ;  /* 0x0000002603007387 */ /* 0x0003e80000100800 */
[----:B------:R-:W2:Y:S01]  /*85b0*/  LDL R2, [R2] ;  /* 0x0000000002027983 */ /* 0x000ea20000100800 */
[----:B------:R-:W-:-:S03]  /*85c0*/  IMAD.MOV.U32 R37, RZ, RZ, 0x0 ;  /* 0x00000000ff257424 */ /* 0x000fc600078e00ff */
[----:B--2---:R1:W-:Y:S01]  /*85d0*/  STL [R3+0x4], R2 ;  /* 0x0000040203007387 */ /* 0x0043e20000100800 */
[----:B------:R-:W-:Y:S05]  /*85e0*/  RET.REL.NODEC R36 `(_ZN7cutlass13device_kernelIN5flash19enable_sm80_to_sm89INS1_16FlashAttnBwdSm80INS1_25CollectiveMainloopBwdSm80ILi2ELi2EN4cute5tupleIJNS5_1CILi128EEES8_NS7_ILi64EEEEEENS_6half_tEfNS_4arch4Sm80ELb1ELb0ELb1ELb1ELb0ELb0ELb0ELb0ELi2ELi4ELi4ELi4ELb0EEENS1_21CollectiveEpilogueBwdISA_SB_SD_Li256ELb1ELb0ELi2EEENS1_25SingleTileBwdLPTSchedulerILb1ELi128ELb0EEEEEEEEEvNT_6ParamsE) ;  /* 0xffff7a1024007950 */ /* 0x000fea0003c3ffff */
        .type           $_ZN7cutlass13device_kernelIN5flash19enable_sm80_to_sm89INS1_16FlashAttnBwdSm80INS1_25CollectiveMainloopBwdSm80ILi2ELi2EN4cute5tupleIJNS5_1CILi128EEES8_NS7_ILi64EEEEEENS_6half_tEfNS_4arch4Sm80ELb1ELb0ELb1ELb1ELb0ELb0ELb0ELb0ELi2ELi4ELi4ELi4ELb0EEENS1_21CollectiveEpilogueBwdISA_SB_SD_Li256ELb1ELb0ELi2EEENS1_25SingleTileBwdLPTSchedulerILb1ELi128ELb0EEEEEEEEEvNT_6ParamsE$_ZN4cute3eso3ESOILb1ELb0EJNS_14ComposedLayoutINS_7SwizzleILi3ELi3ELi3EEENS_1CILi0EEENS_6LayoutINS_5tupleIJNS8_IJNS8_IJNS5_ILi4EEENS5_ILi8EEEEEENS8_IJNS5_ILi2EEENS5_ILi1EEEEEEEEENS8_IJNS8_IJSC_SC_EEENS8_IJSA_S9_EEEEEEEEENS8_IJNS8_IJNS8_IJSC_NS5_ILi64EEEEEENS8_IJNS5_ILi512EEES6_EEEEEENS8_IJNS8_IJSD_SA_EEENS8_IJNS5_ILi1024EEENS5_ILi16EEEEEEEEEEEEEEEENS_10ViewEngineINS_8smem_ptrIPN7cutlass6half_tEEEEEEEC2ERKSW_RKS13_,@function
        .size           $_ZN7cutlass13device_kernelIN5flash19enable_sm80_to_sm89INS1_16FlashAttnBwdSm80INS1_25CollectiveMainloopBwdSm80ILi2ELi2EN4cute5tupleIJNS5_1CILi128EEES8_NS7_ILi64EEEEEENS_6half_tEfNS_4arch4Sm80ELb1ELb0ELb1ELb1ELb0ELb0ELb0ELb0ELi2ELi4ELi4ELi4ELb0EEENS1_21CollectiveEpilogueBwdISA_SB_SD_Li256ELb1ELb0ELi2EEENS1_25SingleTileBwdLPTSchedulerILb1ELi128ELb0EEEEEEEEEvNT_6ParamsE$_ZN4cute3eso3ESOILb1ELb0EJNS_14ComposedLayoutINS_7SwizzleILi3ELi3ELi3EEENS_1CILi0EEENS_6LayoutINS_5tupleIJNS8_IJNS8_IJNS5_ILi4EEENS5_ILi8EEEEEENS8_IJNS5_ILi2EEENS5_ILi1EEEEEEEEENS8_IJNS8_IJSC_SC_EEENS8_IJSA_S9_EEEEEEEEENS8_IJNS8_IJNS8_IJSC_NS5_ILi64EEEEEENS8_IJNS5_ILi512EEES6_EEEEEENS8_IJNS8_IJSD_SA_EEENS8_IJNS5_ILi1024EEENS5_ILi16EEEEEEEEEEEEEEEENS_10ViewEngineINS_8smem_ptrIPN7cutlass6half_tEEEEEEEC2ERKSW_RKS13_,($_ZN7cutlass13device_kernelIN5flash19enable_sm80_to_sm89INS1_16FlashAttnBwdSm80INS1_25CollectiveMainloopBwdSm80ILi2ELi2EN4cute5tupleIJNS5_1CILi128EEES8_NS7_ILi64EEEEEENS_6half_tEfNS_4arch4Sm80ELb1ELb0ELb1ELb1ELb0ELb0ELb0ELb0ELi2ELi4ELi4ELi4ELb0EEENS1_21CollectiveEpilogueBwdISA_SB_SD_Li256ELb1ELb0ELi2EEENS1_25SingleTileBwdLPTSchedulerILb1ELi128ELb0EEEEEEEEEvNT_6ParamsE$_ZN4cute3eso3ESOILb1ELb0EJNS_14ComposedLayoutINS_7SwizzleILi3ELi3ELi3EEENS_1CILi0EEENS_6LayoutINS_5tupleIJNS8_IJNS8_IJNS5_ILi4EEENS5_ILi8EEEEEENS8_IJNS5_ILi2EEENS5_ILi1EEEEEEEEENS8_IJNS8_IJSC_SC_EEESB_EEEEEENS8_IJNS8_IJNS8_IJNS5_ILi128EEESD_EEENS8_IJSA_S6_EEEEEENS8_IJNS8_IJNS5_ILi64EEENS5_ILi512EEEEEENS8_IJNS5_ILi16EEENS5_ILi1024EEEEEEEEEEEEEEEENS_10ViewEngineINS_8smem_ptrIPN7cutlass6half_tEEEEEEEC2ERKSW_RKS13_ - $_ZN7cutlass13device_kernelIN5flash19enable_sm80_to_sm89INS1_16FlashAttnBwdSm80INS1_25CollectiveMainloopBwdSm80ILi2ELi2EN4cute5tupleIJNS5_1CILi128EEES8_NS7_ILi64EEEEEENS_6half_tEfNS_4arch4Sm80ELb1ELb0ELb1ELb1ELb0ELb0ELb0ELb0ELi2ELi4ELi4ELi4ELb0EEENS1_21CollectiveEpilogueBwdISA_SB_SD_Li256ELb1ELb0ELi2EEENS1_25SingleTileBwdLPTSchedulerILb1ELi128ELb0EEEEEEEEEvNT_6ParamsE$_ZN4cute3eso3ESOILb1ELb0EJNS_14ComposedLayoutINS_7SwizzleILi3ELi3ELi3EEENS_1CILi0EEENS_6LayoutINS_5tupleIJNS8_IJNS8_IJNS5_ILi4EEENS5_ILi8EEEEEENS8_IJNS5_ILi2EEENS5_ILi1EEEEEEEEENS8_IJNS8_IJSC_SC_EEENS8_IJSA_S9_EEEEEEEEENS8_IJNS8_IJNS8_IJSC_NS5_ILi64EEEEEENS8_IJNS5_ILi512EEES6_EEEEEENS8_IJNS8_IJSD_SA_EEENS8_IJNS5_ILi1024EEENS5_ILi16EEEEEEEEEEEEEEEENS_10ViewEngineINS_8smem_ptrIPN7cutlass6half_tEEEEEEEC2ERKSW_RKS13_)
$_ZN7cutlass13device_kernelIN5flash19enable_sm80_to_sm89INS1_16FlashAttnBwdSm80INS1_25CollectiveMainloopBwdSm80ILi2ELi2EN4cute5tupleIJNS5_1CILi128EEES8_NS7_ILi64EEEEEENS_6half_tEfNS_4arch4Sm80ELb1ELb0ELb1ELb1ELb0ELb0ELb0ELb0ELi2ELi4ELi4ELi4ELb0EEENS1_21CollectiveEpilogueBwdISA_SB_SD_Li256ELb1ELb0ELi2EEENS1_25SingleTileBwdLPTSchedulerILb1ELi128ELb0EEEEEEEEEvNT_6ParamsE$_ZN4cute3eso3ESOILb1ELb0EJNS_14ComposedLayoutINS_7SwizzleILi3ELi3ELi3EEENS_1CILi0EEENS_6LayoutINS_5tupleIJNS8_IJNS8_IJNS5_ILi4EEENS5_ILi8EEEEEENS8_IJNS5_ILi2EEENS5_ILi1EEEEEEEEENS8_IJNS8_IJSC_SC_EEENS8_IJSA_S9_EEEEEEEEENS8_IJNS8_IJNS8_IJSC_NS5_ILi64EEEEEENS8_IJNS5_ILi512EEES6_EEEEEENS8_IJNS8_IJSD_SA_EEENS8_IJNS5_ILi1024EEENS5_ILi16EEEEEEEEEEEEEEEENS_10ViewEngineINS_8smem_ptrIPN7cutlass6half_tEEEEEEEC2ERKSW_RKS13_:
[----:B------:R-:W-:Y:S01]  /*85f0*/  IADD3 R4, R60, -c[0x0][0x20], RZ ;  /* 0x800008003c047a10 */ /* 0x000fe20007ffe0ff */
[----:B------:R-:W-:Y:S01]  /*8600*/  IMAD.MOV.U32 R36, RZ, RZ, R6 ;  /* 0x000000ffff247224 */ /* 0x000fe200078e0006 */
[----:B------:R-:W-:-:S03]  /*8610*/  MOV R37, 0x0 ;  /* 0x0000000000257802 */ /* 0x000fc60000000f00 */
[----:B------:R1:W-:Y:S01]  /*8620*/  STL.64 [R4], R2 ;  /* 0x0000000204007387 */ /* 0x0003e20000100a00 */
[----:B------:R-:W-:Y:S05]  /*8630*/  RET.REL.NODEC R36 `(_ZN7cutlass13device_kernelIN5flash19enable_sm80_to_sm89INS1_16FlashAttnBwdSm80INS1_25CollectiveMainloopBwdSm80ILi2ELi2EN4cute5tupleIJNS5_1CILi128EEES8_NS7_ILi64EEEEEENS_6half_tEfNS_4arch4Sm80ELb1ELb0ELb1ELb1ELb0ELb0ELb0ELb0ELi2ELi4ELi4ELi4ELb0EEENS1_21CollectiveEpilogueBwdISA_SB_SD_Li256ELb1ELb0ELi2EEENS1_25SingleTileBwdLPTSchedulerILb1ELi128ELb0EEEEEEEEEvNT_6ParamsE) ;  /* 0xffff79c024007950 */ /* 0x000fea0003c3ffff */
        .type           $_ZN7cutlass13device_kernelIN5flash19enable_sm80_to_sm89INS1_16FlashAttnBwdSm80INS1_25CollectiveMainloopBwdSm80ILi2ELi2EN4cute5tupleIJNS5_1CILi128EEES8_NS7_ILi64EEEEEENS_6half_tEfNS_4arch4Sm80ELb1ELb0ELb1ELb1ELb0ELb0ELb0ELb0ELi2ELi4ELi4ELi4ELb0EEENS1_21CollectiveEpilogueBwdISA_SB_SD_Li256ELb1ELb0ELi2EEENS1_25SingleTileBwdLPTSchedulerILb1ELi128ELb0EEEEEEEEEvNT_6ParamsE$_ZN4cute3eso3ESOILb1ELb0EJNS_14ComposedLayoutINS_7SwizzleILi3ELi3ELi3EEENS_1CILi0EEENS_6LayoutINS_5tupleIJNS8_IJNS8_IJNS5_ILi4EEENS5_ILi8EEEEEENS8_IJNS5_ILi2EEENS5_ILi1EEEEEEEEENS8_IJNS8_IJSC_SC_EEESB_EEEEEENS8_IJNS8_IJNS8_IJNS5_ILi128EEESD_EEENS8_IJSA_S6_EEEEEENS8_IJNS8_IJNS5_ILi64EEENS5_ILi512EEEEEENS8_IJNS5_ILi16EEENS5_ILi1024EEEEEEEEEEEEEEEENS_10ViewEngineINS_8smem_ptrIPN7cutlass6half_tEEEEEEEC2ERKSW_RKS13_,@function
        .size           $_ZN7cutlass13device_kernelIN5flash19enable_sm80_to_sm89INS1_16FlashAttnBwdSm80INS1_25CollectiveMainloopBwdSm80ILi2ELi2EN4cute5tupleIJNS5_1CILi128EEES8_NS7_ILi64EEEEEENS_6half_tEfNS_4arch4Sm80ELb1ELb0ELb1ELb1ELb0ELb0ELb0ELb0ELi2ELi4ELi4ELi4ELb0EEENS1_21CollectiveEpilogueBwdISA_SB_SD_Li256ELb1ELb0ELi2EEENS1_25SingleTileBwdLPTSchedulerILb1ELi128ELb0EEEEEEEEEvNT_6ParamsE$_ZN4cute3eso3ESOILb1ELb0EJNS_14ComposedLayoutINS_7SwizzleILi3ELi3ELi3EEENS_1CILi0EEENS_6LayoutINS_5tupleIJNS8_IJNS8_IJNS5_ILi4EEENS5_ILi8EEEEEENS8_IJNS5_ILi2EEENS5_ILi1EEEEEEEEENS8_IJNS8_IJSC_SC_EEESB_EEEEEENS8_IJNS8_IJNS8_IJNS5_ILi128EEESD_EEENS8_IJSA_S6_EEEEEENS8_IJNS8_IJNS5_ILi64EEENS5_ILi512EEEEEENS8_IJNS5_ILi16EEENS5_ILi1024EEEEEEEEEEEEEEEENS_10ViewEngineINS_8smem_ptrIPN7cutlass6half_tEEEEEEEC2ERKSW_RKS13_,($_ZN7cutlass13device_kernelIN5flash19enable_sm80_to_sm89INS1_16FlashAttnBwdSm80INS1_25CollectiveMainloopBwdSm80ILi2ELi2EN4cute5tupleIJNS5_1CILi128EEES8_NS7_ILi64EEEEEENS_6half_tEfNS_4arch4Sm80ELb1ELb0ELb1ELb1ELb0ELb0ELb0ELb0ELi2ELi4ELi4ELi4ELb0EEENS1_21CollectiveEpilogueBwdISA_SB_SD_Li256ELb1ELb0ELi2EEENS1_25SingleTileBwdLPTSchedulerILb1ELi128ELb0EEEEEEEEEvNT_6ParamsE$_ZN4cute3eso3ESOILb1ELb0EJNS_14ComposedLayoutINS_7SwizzleILi3ELi3ELi3EEENS_1CILi0EEENS_6LayoutINS_5tupleIJNS8_IJNS8_IJNS5_ILi4EEENS5_ILi8EEEEEENS8_IJS9_NS5_ILi1EEEEEEEEENS8_IJNS8_IJNS5_ILi2EEESF_SF_EEENS8_IJSF_SA_EEEEEEEEENS8_IJNS8_IJNS8_IJNS5_ILi128EEESC_EEENS8_IJNS5_ILi16EEES6_EEEEEENS8_IJNS8_IJNS5_ILi64EEESA_NS5_ILi512EEEEEENS8_IJNS5_ILi8192EEENS5_ILi1024EEEEEEEEEEEEEEEENS_10ViewEngineINS_8smem_ptrIPN7cutlass6half_tEEEEEEEC2ERKSY_RKS15_ - $_ZN7cutlass13device_kernelIN5flash19enable_sm80_to_sm89INS1_16FlashAttnBwdSm80INS1_25CollectiveMainloopBwdSm80ILi2ELi2EN4cute5tupleIJNS5_1CILi128EEES8_NS7_ILi64EEEEEENS_6half_tEfNS_4arch4Sm80ELb1ELb0ELb1ELb1ELb0ELb0ELb0ELb0ELi2ELi4ELi4ELi4ELb0EEENS1_21CollectiveEpilogueBwdISA_SB_SD_Li256ELb1ELb0ELi2EEENS1_25SingleTileBwdLPTSchedulerILb1ELi128ELb0EEEEEEEEEvNT_6ParamsE$_ZN4cute3eso3ESOILb1ELb0EJNS_14ComposedLayoutINS_7SwizzleILi3ELi3ELi3EEENS_1CILi0EEENS_6LayoutINS_5tupleIJNS8_IJNS8_IJNS5_ILi4EEENS5_ILi8EEEEEENS8_IJNS5_ILi2EEENS5_ILi1EEEEEEEEENS8_IJNS8_IJSC_SC_EEESB_EEEEEENS8_IJNS8_IJNS8_IJNS5_ILi128EEESD_EEENS8_IJSA_S6_EEEEEENS8_IJNS8_IJNS5_ILi64EEENS5_ILi512EEEEEENS8_IJNS5_ILi16EEENS5_ILi1024EEEEEEEEEEEEEEEENS_10ViewEngineINS_8smem_ptrIPN7cutlass6half_tEEEEEEEC2ERKSW_RKS13_)
$_ZN7cutlass13device_kernelIN5flash19enable_sm80_to_sm89INS1_16FlashAttnBwdSm80INS1_25CollectiveMainloopBwdSm80ILi2ELi2EN4cute5tupleIJNS5_1CILi128EEES8_NS7_ILi64EEEEEENS_6half_tEfNS_4arch4Sm80ELb1ELb0ELb1ELb1ELb0ELb0ELb0ELb0ELi2ELi4ELi4ELi4ELb0EEENS1_21CollectiveEpilogueBwdISA_SB_SD_Li256ELb1ELb0ELi2EEENS1_25SingleTileBwdLPTSchedulerILb1ELi128ELb0EEEEEEEEEvNT_6ParamsE$_ZN4cute3eso3ESOILb1ELb0EJNS_14ComposedLayoutINS_7SwizzleILi3ELi3ELi3EEENS_1CILi0EEENS_6LayoutINS_5tupleIJNS8_IJNS8_IJNS5_ILi4EEENS5_ILi8EEEEEENS8_IJNS5_ILi2EEENS5_ILi1EEEEEEEEENS8_IJNS8_IJSC_SC_EEESB_EEEEEENS8_IJNS8_IJNS8_IJNS5_ILi128EEESD_EEENS8_IJSA_S6_EEEEEENS8_IJNS8_IJNS5_ILi64EEENS5_ILi512EEEEEENS8_IJNS5_ILi16EEENS5_ILi1024EEEEEEEEEEEEEEEENS_10ViewEngineINS_8smem_ptrIPN7cutlass6half_tEEEEEEEC2ERKSW_RKS13_:
[----:B------:R-:W-:Y:S02]  /*8640*/  IADD3 R4, R82, -c[0x0][0x20], RZ ;  /* 0x8000080052047a10 */ /* 0x000fe40007ffe0ff */
[----:B------:R-:W-:-:S03]  /*8650*/  MOV R31, 0x0 ;  /* 0x00000000001f7802 */ /* 0x000fc60000000f00 */
[----:B------:R1:W-:Y:S01]  /*8660*/  STL.64 [R4], R2 ;  /* 0x0000000204007387 */ /* 0x0003e20000100a00 */
[----:B------:R-:W-:Y:S05]  /*8670*/  RET.REL.NODEC R30 `(_ZN7cutlass13device_kernelIN5flash19enable_sm80_to_sm89INS1_16FlashAttnBwdSm80INS1_25CollectiveMainloopBwdSm80ILi2ELi2EN4cute5tupleIJNS5_1CILi128EEES8_NS7_ILi64EEEEEENS_6half_tEfNS_4arch4Sm80ELb1ELb0ELb1ELb1ELb0ELb0ELb0ELb0ELi2ELi4ELi4ELi4ELb0EEENS1_21CollectiveEpilogueBwdISA_SB_SD_Li256ELb1ELb0ELi2EEENS1_25SingleTileBwdLPTSchedulerILb1ELi128ELb0EEEEEEEEEvNT_6ParamsE) ;  /* 0xffff79801e007950 */ /* 0x000fea0003c3ffff */
        .type           $_ZN7cutlass13device_kernelIN5flash19enable_sm80_to_sm89INS1_16FlashAttnBwdSm80INS1_25CollectiveMainloopBwdSm80ILi2ELi2EN4cute5tupleIJNS5_1CILi128EEES8_NS7_ILi64EEEEEENS_6half_tEfNS_4arch4Sm80ELb1ELb0ELb1ELb1ELb0ELb0ELb0ELb0ELi2ELi4ELi4ELi4ELb0EEENS1_21CollectiveEpilogueBwdISA_SB_SD_Li256ELb1ELb0ELi2EEENS1_25SingleTileBwdLPTSchedulerILb1ELi128ELb0EEEEEEEEEvNT_6ParamsE$_ZN4cute3eso3ESOILb1ELb0EJNS_14ComposedLayoutINS_7SwizzleILi3ELi3ELi3EEENS_1CILi0EEENS_6LayoutINS_5tupleIJNS8_IJNS8_IJNS5_ILi4EEENS5_ILi8EEEEEENS8_IJS9_NS5_ILi1EEEEEEEEENS8_IJNS8_IJNS5_ILi2EEESF_SF_EEENS8_IJSF_SA_EEEEEEEEENS8_IJNS8_IJNS8_IJNS5_ILi128EEESC_EEENS8_IJNS5_ILi16EEES6_EEEEEENS8_IJNS8_IJNS5_ILi64EEESA_NS5_ILi512EEEEEENS8_IJNS5_ILi8192EEENS5_ILi1024EEEEEEEEEEEEEEEENS_10ViewEngineINS_8smem_ptrIPN7cutlass6half_tEEEEEEEC2ERKSY_RKS15_,@function
        .size           $_ZN7cutlass13device_kernelIN5flash19enable_sm80_to_sm89INS1_16FlashAttnBwdSm80INS1_25CollectiveMainloopBwdSm80ILi2ELi2EN4cute5tupleIJNS5_1CILi128EEES8_NS7_ILi64EEEEEENS_6half_tEfNS_4arch4Sm80ELb1ELb0ELb1ELb1ELb0ELb0ELb0ELb0ELi2ELi4ELi4ELi4ELb0EEENS1_21CollectiveEpilogueBwdISA_SB_SD_Li256ELb1ELb0ELi2EEENS1_25SingleTileBwdLPTSchedulerILb1ELi128ELb0EEEEEEEEEvNT_6ParamsE$_ZN4cute3eso3ESOILb1ELb0EJNS_14ComposedLayoutINS_7SwizzleILi3ELi3ELi3EEENS_1CILi0EEENS_6LayoutINS_5tupleIJNS8_IJNS8_IJNS5_ILi4EEENS5_ILi8EEEEEENS8_IJS9_NS5_ILi1EEEEEEEEENS8_IJNS8_IJNS5_ILi2EEESF_SF_EEENS8_IJSF_SA_EEEEEEEEENS8_IJNS8_IJNS8_IJNS5_ILi128EEESC_EEENS8_IJNS5_ILi16EEES6_EEEEEENS8_IJNS8_IJNS5_ILi64EEESA_NS5_ILi512EEEEEENS8_IJNS5_ILi8192EEENS5_ILi1024EEEEEEEEEEEEEEEENS_10ViewEngineINS_8smem_ptrIPN7cutlass6half_tEEEEEEEC2ERKSY_RKS15_,($_ZN7cutlass13device_kernelIN5flash19enable_sm80_to_sm89INS1_16FlashAttnBwdSm80INS1_25CollectiveMainloopBwdSm80ILi2ELi2EN4cute5tupleIJNS5_1CILi128EEES8_NS7_ILi64EEEEEENS_6half_tEfNS_4arch4Sm80ELb1ELb0ELb1ELb1ELb0ELb0ELb0ELb0ELi2ELi4ELi4ELi4ELb0EEENS1_21CollectiveEpilogueBwdISA_SB_SD_Li256ELb1ELb0ELi2EEENS1_25SingleTileBwdLPTSchedulerILb1ELi128ELb0EEEEEEEEEvNT_6ParamsE$_ZN4cute3eso3ESOILb1ELb0EJNS_14ComposedLayoutINS_7SwizzleILi3ELi3ELi3EEENS_1CILj0EEENS_6LayoutINS_5tupleIJNS5_ILi64EEENS5_ILi128EEEEEENS8_IJNS5_ILi1EEES9_EEEEEEENS_10ViewEngineINS_8smem_ptrIPN7cutlass6half_tEEEEEEEC2ERKSF_RKSM_ - $_ZN7cutlass13device_kernelIN5flash19enable_sm80_to_sm89INS1_16FlashAttnBwdSm80INS1_25CollectiveMainloopBwdSm80ILi2ELi2EN4cute5tupleIJNS5_1CILi128EEES8_NS7_ILi64EEEEEENS_6half_tEfNS_4arch4Sm80ELb1ELb0ELb1ELb1ELb0ELb0ELb0ELb0ELi2ELi4ELi4ELi4ELb0EEENS1_21CollectiveEpilogueBwdISA_SB_SD_Li256ELb1ELb0ELi2EEENS1_25SingleTileBwdLPTSchedulerILb1ELi128ELb0EEEEEEEEEvNT_6ParamsE$_ZN4cute3eso3ESOILb1ELb0EJNS_14ComposedLayoutINS_7SwizzleILi3ELi3ELi3EEENS_1CILi0EEENS_6LayoutINS_5tupleIJNS8_IJNS8_IJNS5_ILi4EEENS5_ILi8EEEEEENS8_IJS9_NS5_ILi1EEEEEEEEENS8_IJNS8_IJNS5_ILi2EEESF_SF_EEENS8_IJSF_SA_EEEEEEEEENS8_IJNS8_IJNS8_IJNS5_ILi128EEESC_EEENS8_IJNS5_ILi16EEES6_EEEEEENS8_IJNS8_IJNS5_ILi64EEESA_NS5_ILi512EEEEEENS8_IJNS5_ILi8192EEENS5_ILi1024EEEEEEEEEEEEEEEENS_10ViewEngineINS_8smem_ptrIPN7cutlass6half_tEEEEEEEC2ERKSY_RKS15_)
$_ZN7cutlass13device_kernelIN5flash19enable_sm80_to_sm89INS1_16FlashAttnBwdSm80INS1_25CollectiveMainloopBwdSm80ILi2ELi2EN4cute5tupleIJNS5_1CILi128EEES8_NS7_ILi64EEEEEENS_6half_tEfNS_4arch4Sm80ELb1ELb0ELb1ELb1ELb0ELb0ELb0ELb0ELi2ELi4ELi4ELi4ELb0EEENS1_21CollectiveEpilogueBwdISA_SB_SD_Li256ELb1ELb0ELi2EEENS1_25SingleTileBwdLPTSchedulerILb1ELi128ELb0EEEEEEEEEvNT_6ParamsE$_ZN4cute3eso3ESOILb1ELb0EJNS_14ComposedLayoutINS_7SwizzleILi3ELi3ELi3EEENS_1CILi0EEENS_6LayoutINS_5tupleIJNS8_IJNS8_IJNS5_ILi4EEENS5_ILi8EEEEEENS8_IJS9_NS5_ILi1EEEEEEEEENS8_IJNS8_IJNS5_ILi2EEESF_SF_EEENS8_IJSF_SA_EEEEEEEEENS8_IJNS8_IJNS8_IJNS5_ILi128EEESC_EEENS8_IJNS5_ILi16EEES6_EEEEEENS8_IJNS8_IJNS5_ILi64EEESA_NS5_ILi512EEEEEENS8_IJNS5_ILi8192EEENS5_ILi1024EEEEEEEEEEEEEEEENS_10ViewEngineINS_8smem_ptrIPN7cutlass6half_tEEEEEEEC2ERKSY_RKS15_:
[----:B------:R-:W-:Y:S01]  /*8680*/  IADD3 R4, R60, -c[0x0][0x20], RZ ;  /* 0x800008003c047a10 */ /* 0x000fe20007ffe0ff */
[----:B------:R-:W-:Y:S01]  /*8690*/  IMAD.MOV.U32 R10, RZ, RZ, R6 ;  /* 0x000000ffff0a7224 */ /* 0x000fe200078e0006 */
[----:B------:R-:W-:-:S03]  /*86a0*/  MOV R11, 0x0 ;  /* 0x00000000000b7802 */ /* 0x000fc60000000f00 */
[----:B------:R1:W-:Y:S01]  /*86b0*/  STL.64 [R4], R2 ;  /* 0x0000000204007387 */ /* 0x0003e20000100a00 */
[----:B------:R-:W-:Y:S05]  /*86c0*/  RET.REL.NODEC R10 `(_ZN7cutlass13device_kernelIN5flash19enable_sm80_to_sm89INS1_16FlashAttnBwdSm80INS1_25CollectiveMainloopBwdSm80ILi2ELi2EN4cute5tupleIJNS5_1CILi128EEES8_NS7_ILi64EEEEEENS_6half_tEfNS_4arch4Sm80ELb1ELb0ELb1ELb1ELb0ELb0ELb0ELb0ELi2ELi4ELi4ELi4ELb0EEENS1_21CollectiveEpilogueBwdISA_SB_SD_Li256ELb1ELb0ELi2EEENS1_25SingleTileBwdLPTSchedulerILb1ELi128ELb0EEEEEEEEEvNT_6ParamsE) ;  /* 0xffff79300a007950 */ /* 0x000fea0003c3ffff */
        .type           $_ZN7cutlass13device_kernelIN5flash19enable_sm80_to_sm89INS1_16FlashAttnBwdSm80INS1_25CollectiveMainloopBwdSm80ILi2ELi2EN4cute5tupleIJNS5_1CILi128EEES8_NS7_ILi64EEEEEENS_6half_tEfNS_4arch4Sm80ELb1ELb0ELb1ELb1ELb0ELb0ELb0ELb0ELi2ELi4ELi4ELi4ELb0EEENS1_21CollectiveEpilogueBwdISA_SB_SD_Li256ELb1ELb0ELi2EEENS1_25SingleTileBwdLPTSchedulerILb1ELi128ELb0EEEEEEEEEvNT_6ParamsE$_ZN4cute3eso3ESOILb1ELb0EJNS_14ComposedLayoutINS_7SwizzleILi3ELi3ELi3EEENS_1CILj0EEENS_6LayoutINS_5tupleIJNS5_ILi64EEENS5_ILi128EEEEEENS8_IJNS5_ILi1EEES9_EEEEEEENS_10ViewEngineINS_8smem_ptrIPN7cutlass6half_tEEEEEEEC2ERKSF_RKSM_,@function
        .size           $_ZN7cutlass13device_kernelIN5flash19enable_sm80_to_sm89INS1_16FlashAttnBwdSm80INS1_25CollectiveMainloopBwdSm80ILi2ELi2EN4cute5tupleIJNS5_1CILi128EEES8_NS7_ILi64EEEEEENS_6half_tEfNS_4arch4Sm80ELb1ELb0ELb1ELb1ELb0ELb0ELb0ELb0ELi2ELi4ELi4ELi4ELb0EEENS1_21CollectiveEpilogueBwdISA_SB_SD_Li256ELb1ELb0ELi2EEENS1_25SingleTileBwdLPTSchedulerILb1ELi128ELb0EEEEEEEEEvNT_6ParamsE$_ZN4cute3eso3ESOILb1ELb0EJNS_14ComposedLayoutINS_7SwizzleILi3ELi3ELi3EEENS_1CILj0EEENS_6LayoutINS_5tupleIJNS5_ILi64EEENS5_ILi128EEEEEENS8_IJNS5_ILi1EEES9_EEEEEEENS_10ViewEngineINS_8smem_ptrIPN7cutlass6half_tEEEEEEEC2ERKSF_RKSM_,($_ZN7cutlass13device_kernelIN5flash19enable_sm80_to_sm89INS1_16FlashAttnBwdSm80INS1_25CollectiveMainloopBwdSm80ILi2ELi2EN4cute5tupleIJNS5_1CILi128EEES8_NS7_ILi64EEEEEENS_6half_tEfNS_4arch4Sm80ELb1ELb0ELb1ELb1ELb0ELb0ELb0ELb0ELi2ELi4ELi4ELi4ELb0EEENS1_21CollectiveEpilogueBwdISA_SB_SD_Li256ELb1ELb0ELi2EEENS1_25SingleTileBwdLPTSchedulerILb1ELi128ELb0EEEEEEEEEvNT_6ParamsE$_ZN4cute3eso3ESOILb1ELb0EJNS_14ComposedLayoutINS_7SwizzleILi3ELi3ELi3EEENS_1CILj0EEENS_6LayoutINS_5tupleIJNS8_IJNS5_ILi8EEENS5_ILi16EEEEEENS8_IJNS5_ILi64EEENS5_ILi1EEEEEEEEENS8_IJNS8_IJSC_NS5_ILi512EEEEEENS8_IJSD_NS5_ILi0EEEEEEEEEEEEENS_10ViewEngineINS_8smem_ptrIPN7cutlass6half_tEEEEEEEC2ERKSM_RKST_ - $_ZN7cutlass13device_kernelIN5flash19enable_sm80_to_sm89INS1_16FlashAttnBwdSm80INS1_25CollectiveMainloopBwdSm80ILi2ELi2EN4cute5tupleIJNS5_1CILi128EEES8_NS7_ILi64EEEEEENS_6half_tEfNS_4arch4Sm80ELb1ELb0ELb1ELb1ELb0ELb0ELb0ELb0ELi2ELi4ELi4ELi4ELb0EEENS1_21CollectiveEpilogueBwdISA_SB_SD_Li256ELb1ELb0ELi2EEENS1_25SingleTileBwdLPTSchedulerILb1ELi128ELb0EEEEEEEEEvNT_6ParamsE$_ZN4cute3eso3ESOILb1ELb0EJNS_14ComposedLayoutINS_7SwizzleILi3ELi3ELi3EEENS_1CILj0EEENS_6LayoutINS_5tupleIJNS5_ILi64EEENS5_ILi128EEEEEENS8_IJNS5_ILi1EEES9_EEEEEEENS_10ViewEngineINS_8smem_ptrIPN7cutlass6half_tEEEEEEEC2ERKSF_RKSM_)
$_ZN7cutlass13device_kernelIN5flash19enable_sm80_to_sm89INS1_16FlashAttnBwdSm80INS1_25CollectiveMainloopBwdSm80ILi2ELi2EN4cute5tupleIJNS5_1CILi128EEES8_NS7_ILi64EEEEEENS_6half_tEfNS_4arch4Sm80ELb1ELb0ELb1ELb1ELb0ELb0ELb0ELb0ELi2ELi4ELi4ELi4ELb0EEENS1_21CollectiveEpilogueBwdISA_SB_SD_Li256ELb1ELb0ELi2EEENS1_25SingleTileBwdLPTSchedulerILb1ELi128ELb0EEEEEEEEEvNT_6ParamsE$_ZN4cute3eso3ESOILb1ELb0EJNS_14ComposedLayoutINS_7SwizzleILi3ELi3ELi3EEENS_1CILj0EEENS_6LayoutINS_5tupleIJNS5_ILi64EEENS5_ILi128EEEEEENS8_IJNS5_ILi1EEES9_EEEEEEENS_10ViewEngineINS_8smem_ptrIPN7cutlass6half_tEEEEEEEC2ERKSF_RKSM_:
[----:B------:R-:W-:Y:S02]  /*86d0*/  IADD3 R4, R60, -c[0x0][0x20], RZ ;  /* 0x800008003c047a10 */ /* 0x000fe40007ffe0ff */
[----:B------:R-:W-:-:S03]  /*86e0*/  MOV R15, 0x0 ;  /* 0x00000000000f7802 */ /* 0x000fc60000000f00 */
[----:B------:R1:W-:Y:S01]  /*86f0*/  STL.64 [R4], R2 ;  /* 0x0000000204007387 */ /* 0x0003e20000100a00 */
[----:B------:R-:W-:Y:S05]  /*8700*/  RET.REL.NODEC R14 `(_ZN7cutlass13device_kernelIN5flash19enable_sm80_to_sm89INS1_16FlashAttnBwdSm80INS1_25CollectiveMainloopBwdSm80ILi2ELi2EN4cute5tupleIJNS5_1CILi128EEES8_NS7_ILi64EEEEEENS_6half_tEfNS_4arch4Sm80ELb1ELb0ELb1ELb1ELb0ELb0ELb0ELb0ELi2ELi4ELi4ELi4ELb0EEENS1_21CollectiveEpilogueBwdISA_SB_SD_Li256ELb1ELb0ELi2EEENS1_25SingleTileBwdLPTSchedulerILb1ELi128ELb0EEEEEEEEEvNT_6ParamsE) ;  /* 0xffff78f00e007950 */ /* 0x000fea0003c3ffff */
        .type           $_ZN7cutlass13device_kernelIN5flash19enable_sm80_to_sm89INS1_16FlashAttnBwdSm80INS1_25CollectiveMainloopBwdSm80ILi2ELi2EN4cute5tupleIJNS5_1CILi128EEES8_NS7_ILi64EEEEEENS_6half_tEfNS_4arch4Sm80ELb1ELb0ELb1ELb1ELb0ELb0ELb0ELb0ELi2ELi4ELi4ELi4ELb0EEENS1_21CollectiveEpilogueBwdISA_SB_SD_Li256ELb1ELb0ELi2EEENS1_25SingleTileBwdLPTSchedulerILb1ELi128ELb0EEEEEEEEEvNT_6ParamsE$_ZN4cute3eso3ESOILb1ELb0EJNS_14ComposedLayoutINS_7SwizzleILi3ELi3ELi3EEENS_1CILj0EEENS_6LayoutINS_5tupleIJNS8_IJNS5_ILi8EEENS5_ILi16EEEEEENS8_IJNS5_ILi64EEENS5_ILi1EEEEEEEEENS8_IJNS8_IJSC_NS5_ILi512EEEEEENS8_IJSD_NS5_ILi0EEEEEEEEEEEEENS_10ViewEngineINS_8smem_ptrIPN7cutlass6half_tEEEEEEEC2ERKSM_RKST_,@function
        .size           $_ZN7cutlass13device_kernelIN5flash19enable_sm80_to_sm89INS1_16FlashAttnBwdSm80INS1_25CollectiveMainloopBwdSm80ILi2ELi2EN4cute5tupleIJNS5_1CILi128EEES8_NS7_ILi64EEEEEENS_6half_tEfNS_4arch4Sm80ELb1ELb0ELb1ELb1ELb0ELb0ELb0ELb0ELi2ELi4ELi4ELi4ELb0EEENS1_21CollectiveEpilogueBwdISA_SB_SD_Li256ELb1ELb0ELi2EEENS1_25SingleTileBwdLPTSchedulerILb1ELi128ELb0EEEEEEEEEvNT_6ParamsE$_ZN4cute3eso3ESOILb1ELb0EJNS_14ComposedLayoutINS_7SwizzleILi3ELi3ELi3EEENS_1CILj0EEENS_6LayoutINS_5tupleIJNS8_IJNS5_ILi8EEENS5_ILi16EEEEEENS8_IJNS5_ILi64EEENS5_ILi1EEEEEEEEENS8_IJNS8_IJSC_NS5_ILi512EEEEEENS8_IJSD_NS5_ILi0EEEEEEEEEEEEENS_10ViewEngineINS_8smem_ptrIPN7cutlass6half_tEEEEEEEC2ERKSM_RKST_,($_ZN7cutlass13device_kernelIN5flash19enable_sm80_to_sm89INS1_16FlashAttnBwdSm80INS1_25CollectiveMainloopBwdSm80ILi2ELi2EN4cute5tupleIJNS5_1CILi128EEES8_NS7_ILi64EEEEEENS_6half_tEfNS_4arch4Sm80ELb1ELb0ELb1ELb1ELb0ELb0ELb0ELb0ELi2ELi4ELi4ELi4ELb0EEENS1_21CollectiveEpilogueBwdISA_SB_SD_Li256ELb1ELb0ELi2EEENS1_25SingleTileBwdLPTSchedulerILb1ELi128ELb0EEEEEEEEEvNT_6ParamsE$_ZN4cute3eso3ESOILb1ELb0EJNS_14ComposedLayoutINS_7SwizzleILi3ELi3ELi3EEENS_1CILj0EEENS_6LayoutINS_5tupleIJNS8_IJNS8_IJNS5_ILi4EEENS5_ILi8EEEEEENS8_IJNS5_ILi2EEENS5_ILi1EEEEEEEEENS8_IJNS8_IJSC_SC_EEESB_EEEEEENS8_IJNS8_IJNS8_IJNS5_ILi128EEESD_EEENS8_IJSA_NS5_ILi0EEEEEEEEENS8_IJNS8_IJNS5_ILi64EEENS5_ILi512EEEEEENS8_IJNS5_ILi16EEENS5_ILi1024EEEEEEEEEEEEEEEENS_10ViewEngineINS_8smem_ptrIPN7cutlass6half_tEEEEEEEC2ERKSX_RKS14_ - $_ZN7cutlass13device_kernelIN5flash19enable_sm80_to_sm89INS1_16FlashAttnBwdSm80INS1_25CollectiveMainloopBwdSm80ILi2ELi2EN4cute5tupleIJNS5_1CILi128EEES8_NS7_ILi64EEEEEENS_6half_tEfNS_4arch4Sm80ELb1ELb0ELb1ELb1ELb0ELb0ELb0ELb0ELi2ELi4ELi4ELi4ELb0EEENS1_21CollectiveEpilogueBwdISA_SB_SD_Li256ELb1ELb0ELi2EEENS1_25SingleTileBwdLPTSchedulerILb1ELi128ELb0EEEEEEEEEvNT_6ParamsE$_ZN4cute3eso3ESOILb1ELb0EJNS_14ComposedLayoutINS_7SwizzleILi3ELi3ELi3EEENS_1CILj0EEENS_6LayoutINS_5tupleIJNS8_IJNS5_ILi8EEENS5_ILi16EEEEEENS8_IJNS5_ILi64EEENS5_ILi1EEEEEEEEENS8_IJNS8_IJSC_NS5_ILi512EEEEEENS8_IJSD_NS5_ILi0EEEEEEEEEEEEENS_10ViewEngineINS_8smem_ptrIPN7cutlass6half_tEEEEEEEC2ERKSM_RKST_)
$_ZN7cutlass13device_kernelIN5flash19enable_sm80_to_sm89INS1_16FlashAttnBwdSm80INS1_25CollectiveMainloopBwdSm80ILi2ELi2EN4cute5tupleIJNS5_1CILi128EEES8_NS7_ILi64EEEEEENS_6half_tEfNS_4arch4Sm80ELb1ELb0ELb1ELb1ELb0ELb0ELb0ELb0ELi2ELi4ELi4ELi4ELb0EEENS1_21CollectiveEpilogueBwdISA_SB_SD_Li256ELb1ELb0ELi2EEENS1_25SingleTileBwdLPTSchedulerILb1ELi128ELb0EEEEEEEEEvNT_6ParamsE$_ZN4cute3eso3ESOILb1ELb0EJNS_14ComposedLayoutINS_7SwizzleILi3ELi3ELi3EEENS_1CILj0EEENS_6LayoutINS_5tupleIJNS8_IJNS5_ILi8EEENS5_ILi16EEEEEENS8_IJNS5_ILi64EEENS5_ILi1EEEEEEEEENS8_IJNS8_IJSC_NS5_ILi512EEEEEENS8_IJSD_NS5_ILi0EEEEEEEEEEEEENS_10ViewEngineINS_8smem_ptrIPN7cutlass6half_tEEEEEEEC2ERKSM_RKST_:
[----:B------:R-:W-:Y:S01]  /*8710*/  IADD3 R4, R60, -c[0x0][0x20], RZ ;  /* 0x800008003c047a10 */ /* 0x000fe20007ffe0ff */
[----:B------:R-:W-:Y:S01]  /*8720*/  IMAD.MOV.U32 R30, RZ, RZ, R6 ;  /* 0x000000ffff1e7224 */ /* 0x000fe200078e0006 */
[----:B------:R-:W-:-:S03]  /*8730*/  MOV R31, 0x0 ;  /* 0x00000000001f7802 */ /* 0x000fc60000000f00 */
[----:B------:R1:W-:Y:S01]  /*8740*/  STL.64 [R4], R2 ;  /* 0x0000000204007387 */ /* 0x0003e20000100a00 */
[----:B------:R-:W-:Y:S05]  /*8750*/  RET.REL.NODEC R30 `(_ZN7cutlass13device_kernelIN5flash19enable_sm80_to_sm89INS1_16FlashAttnBwdSm80INS1_25CollectiveMainloopBwdSm80ILi2ELi2EN4cute5tupleIJNS5_1CILi128EEES8_NS7_ILi64EEEEEENS_6half_tEfNS_4arch4Sm80ELb1ELb0ELb1ELb1ELb0ELb0ELb0ELb0ELi2ELi4ELi4ELi4ELb0EEENS1_21CollectiveEpilogueBwdISA_SB_SD_Li256ELb1ELb0ELi2EEENS1_25SingleTileBwdLPTSchedulerILb1ELi128ELb0EEEEEEEEEvNT_6ParamsE) ;  /* 0xffff78a01e007950 */ /* 0x000fea0003c3ffff */
        .type           $_ZN7cutlass13device_kernelIN5flash19enable_sm80_to_sm89INS1_16FlashAttnBwdSm80INS1_25CollectiveMainloopBwdSm80ILi2ELi2EN4cute5tupleIJNS5_1CILi128EEES8_NS7_ILi64EEEEEENS_6half_tEfNS_4arch4Sm80ELb1ELb0ELb1ELb1ELb0ELb0ELb0ELb0ELi2ELi4ELi4ELi4ELb0EEENS1_21CollectiveEpilogueBwdISA_SB_SD_Li256ELb1ELb0ELi2EEENS1_25SingleTileBwdLPTSchedulerILb1ELi128ELb0EEEEEEEEEvNT_6ParamsE$_ZN4cute3eso3ESOILb1ELb0EJNS_14ComposedLayoutINS_7SwizzleILi3ELi3ELi3EEENS_1CILj0EEENS_6LayoutINS_5tupleIJNS8_IJNS8_IJNS5_ILi4EEENS5_ILi8EEEEEENS8_IJNS5_ILi2EEENS5_ILi1EEEEEEEEENS8_IJNS8_IJSC_SC_EEESB_EEEEEENS8_IJNS8_IJNS8_IJNS5_ILi128EEESD_EEENS8_IJSA_NS5_ILi0EEEEEEEEENS8_IJNS8_IJNS5_ILi64EEENS5_ILi512EEEEEENS8_IJNS5_ILi16EEENS5_ILi1024EEEEEEEEEEEEEEEENS_10ViewEngineINS_8smem_ptrIPN7cutlass6half_tEEEEEEEC2ERKSX_RKS14_,@function
        .size           $_ZN7cutlass13device_kernelIN5flash19enable_sm80_to_sm89INS1_16FlashAttnBwdSm80INS1_25CollectiveMainloopBwdSm80ILi2ELi2EN4cute5tupleIJNS5_1CILi128EEES8_NS7_ILi64EEEEEENS_6half_tEfNS_4arch4Sm80ELb1ELb0ELb1ELb1ELb0ELb0ELb0ELb0ELi2ELi4ELi4ELi4ELb0EEENS1_21CollectiveEpilogueBwdISA_SB_SD_Li256ELb1ELb0ELi2EEENS1_25SingleTileBwdLPTSchedulerILb1ELi128ELb0EEEEEEEEEvNT_6ParamsE$_ZN4cute3eso3ESOILb1ELb0EJNS_14ComposedLayoutINS_7SwizzleILi3ELi3ELi3EEENS_1CILj0EEENS_6LayoutINS_5tupleIJNS8_IJNS8_IJNS5_ILi4EEENS5_ILi8EEEEEENS8_IJNS5_ILi2EEENS5_ILi1EEEEEEEEENS8_IJNS8_IJSC_SC_EEESB_EEEEEENS8_IJNS8_IJNS8_IJNS5_ILi128EEESD_EEENS8_IJSA_NS5_ILi0EEEEEEEEENS8_IJNS8_IJNS5_ILi64EEENS5_ILi512EEEEEENS8_IJNS5_ILi16EEENS5_ILi1024EEEEEEEEEEEEEEEENS_10ViewEngineINS_8smem_ptrIPN7cutlass6half_tEEEEEEEC2ERKSX_RKS14_,($_ZN7cutlass13device_kernelIN5flash19enable_sm80_to_sm89INS1_16FlashAttnBwdSm80INS1_25CollectiveMainloopBwdSm80ILi2ELi2EN4cute5tupleIJNS5_1CILi128EEES8_NS7_ILi64EEEEEENS_6half_tEfNS_4arch4Sm80ELb1ELb0ELb1ELb1ELb0ELb0ELb0ELb0ELi2ELi4ELi4ELi4ELb0EEENS1_21CollectiveEpilogueBwdISA_SB_SD_Li256ELb1ELb0ELi2EEENS1_25SingleTileBwdLPTSchedulerILb1ELi128ELb0EEEEEEEEEvNT_6ParamsE$_ZN4cute3eso3ESOILb1ELb0EJNS_14ComposedLayoutINS_7SwizzleILi3ELi3ELi3EEENS_1CILj0EEENS_6LayoutINS_5tupleIJNS8_IJNS8_IJNS5_ILi4EEENS5_ILi8EEEEEENS8_IJS9_NS5_ILi1EEEEEEEEENS8_IJNS8_IJNS5_ILi2EEESF_SF_EEENS8_IJSF_S9_EEEEEEEEENS8_IJNS8_IJNS8_IJSF_NS5_ILi64EEEEEENS8_IJNS5_ILi1024EEENS5_ILi0EEEEEEEEENS8_IJNS8_IJSC_NS5_ILi512EEESA_EEENS8_IJNS5_ILi4096EEENS5_ILi16EEEEEEEEEEEEEEEENS_10ViewEngineINS_8smem_ptrIPN7cutlass6half_tEEEEEEEC2ERKSY_RKS15_ - $_ZN7cutlass13device_kernelIN5flash19enable_sm80_to_sm89INS1_16FlashAttnBwdSm80INS1_25CollectiveMainloopBwdSm80ILi2ELi2EN4cute5tupleIJNS5_1CILi128EEES8_NS7_ILi64EEEEEENS_6half_tEfNS_4arch4Sm80ELb1ELb0ELb1ELb1ELb0ELb0ELb0ELb0ELi2ELi4ELi4ELi4ELb0EEENS1_21CollectiveEpilogueBwdISA_SB_SD_Li256ELb1ELb0ELi2EEENS1_25SingleTileBwdLPTSchedulerILb1ELi128ELb0EEEEEEEEEvNT_6ParamsE$_ZN4cute3eso3ESOILb1ELb0EJNS_14ComposedLayoutINS_7SwizzleILi3ELi3ELi3EEENS_1CILj0EEENS_6LayoutINS_5tupleIJNS8_IJNS8_IJNS5_ILi4EEENS5_ILi8EEEEEENS8_IJNS5_ILi2EEENS5_ILi1EEEEEEEEENS8_IJNS8_IJSC_SC_EEESB_EEEEEENS8_IJNS8_IJNS8_IJNS5_ILi128EEESD_EEENS8_IJSA_NS5_ILi0EEEEEEEEENS8_IJNS8_IJNS5_ILi64EEENS5_ILi512EEEEEENS8_IJNS5_ILi16EEENS5_ILi1024EEEEEEEEEEEEEEEENS_10ViewEngineINS_8smem_ptrIPN7cutlass6half_tEEEEEEEC2ERKSX_RKS14_)
$_ZN7cutlass13device_kernelIN5flash19enable_sm80_to_sm89INS1_16FlashAttnBwdSm80INS1_25CollectiveMainloopBwdSm80ILi2ELi2EN4cute5tupleIJNS5_1CILi128EEES8_NS7_ILi64EEEEEENS_6half_tEfNS_4arch4Sm80ELb1ELb0ELb1ELb1ELb0ELb0ELb0ELb0ELi2ELi4ELi4ELi4ELb0EEENS1_21CollectiveEpilogueBwdISA_SB_SD_Li256ELb1ELb0ELi2EEENS1_25SingleTileBwdLPTSchedulerILb1ELi128ELb0EEEEEEEEEvNT_6ParamsE$_ZN4cute3eso3ESOILb1ELb0EJNS_14ComposedLayoutINS_7SwizzleILi3ELi3ELi3EEENS_1CILj0EEENS_6LayoutINS_5tupleIJNS8_IJNS8_IJNS5_ILi4EEENS5_ILi8EEEEEENS8_IJNS5_ILi2EEENS5_ILi1EEEEEEEEENS8_IJNS8_IJSC_SC_EEESB_EEEEEENS8_IJNS8_IJNS8_IJNS5_ILi128EEESD_EEENS8_IJSA_NS5_ILi0EEEEEEEEENS8_IJNS8_IJNS5_ILi64EEENS5_ILi512EEEEEENS8_IJNS5_ILi16EEENS5_ILi1024EEEEEEEEEEEEEEEENS_10ViewEngineINS_8smem_ptrIPN7cutlass6half_tEEEEEEEC2ERKSX_RKS14_:
[----:B------:R-:W-:Y:S02]  /*8760*/  IADD3 R4, R60, -c[0x0][0x20], RZ ;  /* 0x800008003c047a10 */ /* 0x000fe40007ffe0ff */
[----:B------:R-:W-:-:S03]  /*8770*/  MOV R15, 0x0 ;  /* 0x00000000000f7802 */ /* 0x000fc60000000f00 */
[----:B------:R1:W-:Y:S01]  /*8780*/  STL.64 [R4], R2 ;  /* 0x0000000204007387 */ /* 0x0003e20000100a00 */
[----:B------:R-:W-:Y:S05]  /*8790*/  RET.REL.NODEC R14 `(_ZN7cutlass13device_kernelIN5flash19enable_sm80_to_sm89INS1_16FlashAttnBwdSm80INS1_25CollectiveMainloopBwdSm80ILi2ELi2EN4cute5tupleIJNS5_1CILi128EEES8_NS7_ILi64EEEEEENS_6half_tEfNS_4arch4Sm80ELb1ELb0ELb1ELb1ELb0ELb0ELb0ELb0ELi2ELi4ELi4ELi4ELb0EEENS1_21CollectiveEpilogueBwdISA_SB_SD_Li256ELb1ELb0ELi2EEENS1_25SingleTileBwdLPTSchedulerILb1ELi128ELb0EEEEEEEEEvNT_6ParamsE) ;  /* 0xffff78600e007950 */ /* 0x000fea0003c3ffff */
        .type           $_ZN7cutlass13device_kernelIN5flash19enable_sm80_to_sm89INS1_16FlashAttnBwdSm80INS1_25CollectiveMainloopBwdSm80ILi2ELi2EN4cute5tupleIJNS5_1CILi128EEES8_NS7_ILi64EEEEEENS_6half_tEfNS_4arch4Sm80ELb1ELb0ELb1ELb1ELb0ELb0ELb0ELb0ELi2ELi4ELi4ELi4ELb0EEENS1_21CollectiveEpilogueBwdISA_SB_SD_Li256ELb1ELb0ELi2EEENS1_25SingleTileBwdLPTSchedulerILb1ELi128ELb0EEEEEEEEEvNT_6ParamsE$_ZN4cute3eso3ESOILb1ELb0EJNS_14ComposedLayoutINS_7SwizzleILi3ELi3ELi3EEENS_1CILj0EEENS_6LayoutINS_5tupleIJNS8_IJNS8_IJNS5_ILi4EEENS5_ILi8EEEEEENS8_IJS9_NS5_ILi1EEEEEEEEENS8_IJNS8_IJNS5_ILi2EEESF_SF_EEENS8_IJSF_S9_EEEEEEEEENS8_IJNS8_IJNS8_IJSF_NS5_ILi64EEEEEENS8_IJNS5_ILi1024EEENS5_ILi0EEEEEEEEENS8_IJNS8_IJSC_NS5_ILi512EEESA_EEENS8_IJNS5_ILi4096EEENS5_ILi16EEEEEEEEEEEEEEEENS_10ViewEngineINS_8smem_ptrIPN7cutlass6half_tEEEEEEEC2ERKSY_RKS15_,@function
        .size           $_ZN7cutlass13device_kernelIN5flash19enable_sm80_to_sm89INS1_16FlashAttnBwdSm80INS1_25CollectiveMainloopBwdSm80ILi2ELi2EN4cute5tupleIJNS5_1CILi128EEES8_NS7_ILi64EEEEEENS_6half_tEfNS_4arch4Sm80ELb1ELb0ELb1ELb1ELb0ELb0ELb0ELb0ELi2ELi4ELi4ELi4ELb0EEENS1_21CollectiveEpilogueBwdISA_SB_SD_Li256ELb1ELb0ELi2EEENS1_25SingleTileBwdLPTSchedulerILb1ELi128ELb0EEEEEEEEEvNT_6ParamsE$_ZN4cute3eso3ESOILb1ELb0EJNS_14ComposedLayoutINS_7SwizzleILi3ELi3ELi3EEENS_1CILj0EEENS_6LayoutINS_5tupleIJNS8_IJNS8_IJNS5_ILi4EEENS5_ILi8EEEEEENS8_IJS9_NS5_ILi1EEEEEEEEENS8_IJNS8_IJNS5_ILi2EEESF_SF_EEENS8_IJSF_S9_EEEEEEEEENS8_IJNS8_IJNS8_IJSF_NS5_ILi64EEEEEENS8_IJNS5_ILi1024EEENS5_ILi0EEEEEEEEENS8_IJNS8_IJSC_NS5_ILi512EEESA_EEENS8_IJNS5_ILi4096EEENS5_ILi16EEEEEEEEEEEEEEEENS_10ViewEngineINS_8smem_ptrIPN7cutlass6half_tEEEEEEEC2ERKSY_RKS15_,($_ZN7cutlass13device_kernelIN5flash19enable_sm80_to_sm89INS1_16FlashAttnBwdSm80INS1_25CollectiveMainloopBwdSm80ILi2ELi2EN4cute5tupleIJNS5_1CILi128EEES8_NS7_ILi64EEEEEENS_6half_tEfNS_4arch4Sm80ELb1ELb0ELb1ELb1ELb0ELb0ELb0ELb0ELi2ELi4ELi4ELi4ELb0EEENS1_21CollectiveEpilogueBwdISA_SB_SD_Li256ELb1ELb0ELi2EEENS1_25SingleTileBwdLPTSchedulerILb1ELi128ELb0EEEEEEEEEvNT_6ParamsE$_ZN4cute3eso3ESOILb1ELb0EJNS_1CILi1EEENS_5tupleIJNS2_ILi8EEEiiEEENS2_ILi64EEENS4_IJiNS2_ILi144EEENS2_ILi288EEEEEENS2_ILi512EEEEEC2ERKS3_RKS6_RKS7_RKSA_RKSB_ - $_ZN7cutlass13device_kernelIN5flash19enable_sm80_to_sm89INS1_16FlashAttnBwdSm80INS1_25CollectiveMainloopBwdSm80ILi2ELi2EN4cute5tupleIJNS5_1CILi128EEES8_NS7_ILi64EEEEEENS_6half_tEfNS_4arch4Sm80ELb1ELb0ELb1ELb1ELb0ELb0ELb0ELb0ELi2ELi4ELi4ELi4ELb0EEENS1_21CollectiveEpilogueBwdISA_SB_SD_Li256ELb1ELb0ELi2EEENS1_25SingleTileBwdLPTSchedulerILb1ELi128ELb0EEEEEEEEEvNT_6ParamsE$_ZN4cute3eso3ESOILb1ELb0EJNS_14ComposedLayoutINS_7SwizzleILi3ELi3ELi3EEENS_1CILj0EEENS_6LayoutINS_5tupleIJNS8_IJNS8_IJNS5_ILi4EEENS5_ILi8EEEEEENS8_IJS9_NS5_ILi1EEEEEEEEENS8_IJNS8_IJNS5_ILi2EEESF_SF_EEENS8_IJSF_S9_EEEEEEEEENS8_IJNS8_IJNS8_IJSF_NS5_ILi64EEEEEENS8_IJNS5_ILi1024EEENS5_ILi0EEEEEEEEENS8_IJNS8_IJSC_NS5_ILi512EEESA_EEENS8_IJNS5_ILi4096EEENS5_ILi16EEEEEEEEEEEEEEEENS_10ViewEngineINS_8smem_ptrIPN7cutlass6half_tEEEEEEEC2ERKSY_RKS15_)
$_ZN7cutlass13device_kernelIN5flash19enable_sm80_to_sm89INS1_16FlashAttnBwdSm80INS1_25CollectiveMainloopBwdSm80ILi2ELi2EN4cute5tupleIJNS5_1CILi128EEES8_NS7_ILi64EEEEEENS_6half_tEfNS_4arch4Sm80ELb1ELb0ELb1ELb1ELb0ELb0ELb0ELb0ELi2ELi4ELi4ELi4ELb0EEENS1_21CollectiveEpilogueBwdISA_SB_SD_Li256ELb1ELb0ELi2EEENS1_25SingleTileBwdLPTSchedulerILb1ELi128ELb0EEEEEEEEEvNT_6ParamsE$_ZN4cute3eso3ESOILb1ELb0EJNS_14ComposedLayoutINS_7SwizzleILi3ELi3ELi3EEENS_1CILj0EEENS_6LayoutINS_5tupleIJNS8_IJNS8_IJNS5_ILi4EEENS5_ILi8EEEEEENS8_IJS9_NS5_ILi1EEEEEEEEENS8_IJNS8_IJNS5_ILi2EEESF_SF_EEENS8_IJSF_S9_EEEEEEEEENS8_IJNS8_IJNS8_IJSF_NS5_ILi64EEEEEENS8_IJNS5_ILi1024EEENS5_ILi0EEEEEEEEENS8_IJNS8_IJSC_NS5_ILi512EEESA_EEENS8_IJNS5_ILi4096EEENS5_ILi16EEEEEEEEEEEEEEEENS_10ViewEngineINS_8smem_ptrIPN7cutlass6half_tEEEEEEEC2ERKSY_RKS15_:
[----:B------:R-:W-:Y:S01]  /*87a0*/  IADD3 R4, R60, -c[0x0][0x20], RZ ;  /* 0x800008003c047a10 */ /* 0x000fe20007ffe0ff */
[----:B------:R-:W-:Y:S01]  /*87b0*/  IMAD.MOV.U32 R30, RZ, RZ, R6 ;  /* 0x000000ffff1e7224 */ /* 0x000fe200078e0006 */
[----:B------:R-:W-:-:S03]  /*87c0*/  MOV R31, 0x0 ;  /* 0x00000000001f7802 */ /* 0x000fc60000000f00 */
[----:B------:R1:W-:Y:S01]  /*87d0*/  STL.64 [R4], R2 ;  /* 0x0000000204007387 */ /* 0x0003e20000100a00 */
[----:B------:R-:W-:Y:S05]  /*87e0*/  RET.REL.NODEC R30 `(_ZN7cutlass13device_kernelIN5flash19enable_sm80_to_sm89INS1_16FlashAttnBwdSm80INS1_25CollectiveMainloopBwdSm80ILi2ELi2EN4cute5tupleIJNS5_1CILi128EEES8_NS7_ILi64EEEEEENS_6half_tEfNS_4arch4Sm80ELb1ELb0ELb1ELb1ELb0ELb0ELb0ELb0ELi2ELi4ELi4ELi4ELb0EEENS1_21CollectiveEpilogueBwdISA_SB_SD_Li256ELb1ELb0ELi2EEENS1_25SingleTileBwdLPTSchedulerILb1ELi128ELb0EEEEEEEEEvNT_6ParamsE) ;  /* 0xffff78101e007950 */ /* 0x000fea0003c3ffff */
        .type           $_ZN7cutlass13device_kernelIN5flash19enable_sm80_to_sm89INS1_16FlashAttnBwdSm80INS1_25CollectiveMainloopBwdSm80ILi2ELi2EN4cute5tupleIJNS5_1CILi128EEES8_NS7_ILi64EEEEEENS_6half_tEfNS_4arch4Sm80ELb1ELb0ELb1ELb1ELb0ELb0ELb0ELb0ELi2ELi4ELi4ELi4ELb0EEENS1_21CollectiveEpilogueBwdISA_SB_SD_Li256ELb1ELb0ELi2EEENS1_25SingleTileBwdLPTSchedulerILb1ELi128ELb0EEEEEEEEEvNT_6ParamsE$_ZN4cute3eso3ESOILb1ELb0EJNS_1CILi1EEENS_5tupleIJNS2_ILi8EEEiiEEENS2_ILi64EEENS4_IJiNS2_ILi144EEENS2_ILi288EEEEEENS2_ILi512EEEEEC2ERKS3_RKS6_RKS7_RKSA_RKSB_,@function
        .size           $_ZN7cutlass13device_kernelIN5flash19enable_sm80_to_sm89INS1_16FlashAttnBwdSm80INS1_25CollectiveMainloopBwdSm80ILi2ELi2EN4cute5tupleIJNS5_1CILi128EEES8_NS7_ILi64EEEEEENS_6half_tEfNS_4arch4Sm80ELb1ELb0ELb1ELb1ELb0ELb0ELb0ELb0ELi2ELi4ELi4ELi4ELb0EEENS1_21CollectiveEpilogueBwdISA_SB_SD_Li256ELb1ELb0ELi2EEENS1_25SingleTileBwdLPTSchedulerILb1ELi128ELb0EEEEEEEEEvNT_6ParamsE$_ZN4cute3eso3ESOILb1ELb0EJNS_1CILi1EEENS_5tupleIJNS2_ILi8EEEiiEEENS2_ILi64EEENS4_IJiNS2_ILi144EEENS2_ILi288EEEEEENS2_ILi512EEEEEC2ERKS3_RKS6_RKS7_RKSA_RKSB_,($_ZN7cutlass13device_kernelIN5flash19enable_sm80_to_sm89INS1_16FlashAttnBwdSm80INS1_25CollectiveMainloopBwdSm80ILi2ELi2EN4cute5tupleIJNS5_1CILi128EEES8_NS7_ILi64EEEEEENS_6half_tEfNS_4arch4Sm80ELb1ELb0ELb1ELb1ELb0ELb0ELb0ELb0ELi2ELi4ELi4ELi4ELb0EEENS1_21CollectiveEpilogueBwdISA_SB_SD_Li256ELb1ELb0ELi2EEENS1_25SingleTileBwdLPTSchedulerILb1ELi128ELb0EEEEEEEEEvNT_6ParamsE$_ZN4cute3eso3ESOILb1ELb0EJNS_1CILi1EEENS_5tupleIJiiiEEENS2_ILi64EEENS4_IJNS2_ILi72EEENS2_ILi144EEENS2_ILi288EEEEEENS2_ILi512EEEEEC2ERKS3_RKS5_RKS6_RKSA_RKSB_ - $_ZN7cutlass13device_kernelIN5flash19enable_sm80_to_sm89INS1_16FlashAttnBwdSm80INS1_25CollectiveMainloopBwdSm80ILi2ELi2EN4cute5tupleIJNS5_1CILi128EEES8_NS7_ILi64EEEEEENS_6half_tEfNS_4arch4Sm80ELb1ELb0ELb1ELb1ELb0ELb0ELb0ELb0ELi2ELi4ELi4ELi4ELb0EEENS1_21CollectiveEpilogueBwdISA_SB_SD_Li256ELb1ELb0ELi2EEENS1_25SingleTileBwdLPTSchedulerILb1ELi128ELb0EEEEEEEEEvNT_6ParamsE$_ZN4cute3eso3ESOILb1ELb0EJNS_1CILi1EEENS_5tupleIJNS2_ILi8EEEiiEEENS2_ILi64EEENS4_IJiNS2_ILi144EEENS2_ILi288EEEEEENS2_ILi512EEEEEC2ERKS3_RKS6_RKS7_RKSA_RKSB_)
$_ZN7cutlass13device_kernelIN5flash19enable_sm80_to_sm89INS1_16FlashAttnBwdSm80INS1_25CollectiveMainloopBwdSm80ILi2ELi2EN4cute5tupleIJNS5_1CILi128EEES8_NS7_ILi64EEEEEENS_6half_tEfNS_4arch4Sm80ELb1ELb0ELb1ELb1ELb0ELb0ELb0ELb0ELi2ELi4ELi4ELi4ELb0EEENS1_21CollectiveEpilogueBwdISA_SB_SD_Li256ELb1ELb0ELi2EEENS1_25SingleTileBwdLPTSchedulerILb1ELi128ELb0EEEEEEEEEvNT_6ParamsE$_ZN4cute3eso3ESOILb1ELb0EJNS_1CILi1EEENS_5tupleIJNS2_ILi8EEEiiEEENS2_ILi64EEENS4_IJiNS2_ILi144EEENS2_ILi288EEEEEENS2_ILi512EEEEEC2ERKS3_RKS6_RKS7_RKSA_RKSB_:
        /* <DEDUP_REMOVED lines=8> */
[----:B------:R-:W-:Y:S05]  /*8870*/  RET.REL.NODEC R34 `(_ZN7cutlass13device_kernelIN5flash19enable_sm80_to_sm89INS1_16FlashAttnBwdSm80INS1_25CollectiveMainloopBwdSm80ILi2ELi2EN4cute5tupleIJNS5_1CILi128EEES8_NS7_ILi64EEEEEENS_6half_tEfNS_4arch4Sm80ELb1ELb0ELb1ELb1ELb0ELb0ELb0ELb0ELi2ELi4ELi4ELi4ELb0EEENS1_21CollectiveEpilogueBwdISA_SB_SD_Li256ELb1ELb0ELi2EEENS1_25SingleTileBwdLPTSchedulerILb1ELi128ELb0EEEEEEEEEvNT_6ParamsE) ;  /* 0xffff778022007950 */ /* 0x000fea0003c3ffff */
        .type           $_ZN7cutlass13device_kernelIN5flash19enable_sm80_to_sm89INS1_16FlashAttnBwdSm80INS1_25CollectiveMainloopBwdSm80ILi2ELi2EN4cute5tupleIJNS5_1CILi128EEES8_NS7_ILi64EEEEEENS_6half_tEfNS_4arch4Sm80ELb1ELb0ELb1ELb1ELb0ELb0ELb0ELb0ELi2ELi4ELi4ELi4ELb0EEENS1_21CollectiveEpilogueBwdISA_SB_SD_Li256ELb1ELb0ELi2EEENS1_25SingleTileBwdLPTSchedulerILb1ELi128ELb0EEEEEEEEEvNT_6ParamsE$_ZN4cute3eso3ESOILb1ELb0EJNS_1CILi1EEENS_5tupleIJiiiEEENS2_ILi64EEENS4_IJNS2_ILi72EEENS2_ILi144EEENS2_ILi288EEEEEENS2_ILi512EEEEEC2ERKS3_RKS5_RKS6_RKSA_RKSB_,@function
        .size           $_ZN7cutlass13device_kernelIN5flash19enable_sm80_to_sm89INS1_16FlashAttnBwdSm80INS1_25CollectiveMainloopBwdSm80ILi2ELi2EN4cute5tupleIJNS5_1CILi128EEES8_NS7_ILi64EEEEEENS_6half_tEfNS_4arch4Sm80ELb1ELb0ELb1ELb1ELb0ELb0ELb0ELb0ELi2ELi4ELi4ELi4ELb0EEENS1_21CollectiveEpilogueBwdISA_SB_SD_Li256ELb1ELb0ELi2EEENS1_25SingleTileBwdLPTSchedulerILb1ELi128ELb0EEEEEEEEEvNT_6ParamsE$_ZN4cute3eso3ESOILb1ELb0EJNS_1CILi1EEENS_5tupleIJiiiEEENS2_ILi64EEENS4_IJNS2_ILi72EEENS2_ILi144EEENS2_ILi288EEEEEENS2_ILi512EEEEEC2ERKS3_RKS5_RKS6_RKSA_RKSB_,($_ZN7cutlass13device_kernelIN5flash19enable_sm80_to_sm89INS1_16FlashAttnBwdSm80INS1_25CollectiveMainloopBwdSm80ILi2ELi2EN4cute5tupleIJNS5_1CILi128EEES8_NS7_ILi64EEEEEENS_6half_tEfNS_4arch4Sm80ELb1ELb0ELb1ELb1ELb0ELb0ELb0ELb0ELi2ELi4ELi4ELi4ELb0EEENS1_21CollectiveEpilogueBwdISA_SB_SD_Li256ELb1ELb0ELi2EEENS1_25SingleTileBwdLPTSchedulerILb1ELi128ELb0EEEEEEEEEvNT_6ParamsE$_ZN4cute3eso3ESOILb1ELb0EJNS_1CILi1EEEiiiNS2_ILi144EEENS2_ILi512EEEEEC2ERKS3_RKiSA_SA_RKS4_RKS5_ - $_ZN7cutlass13device_kernelIN5flash19enable_sm80_to_sm89INS1_16FlashAttnBwdSm80INS1_25CollectiveMainloopBwdSm80ILi2ELi2EN4cute5tupleIJNS5_1CILi128EEES8_NS7_ILi64EEEEEENS_6half_tEfNS_4arch4Sm80ELb1ELb0ELb1ELb1ELb0ELb0ELb0ELb0ELi2ELi4ELi4ELi4ELb0EEENS1_21CollectiveEpilogueBwdISA_SB_SD_Li256ELb1ELb0ELi2EEENS1_25SingleTileBwdLPTSchedulerILb1ELi128ELb0EEEEEEEEEvNT_6ParamsE$_ZN4cute3eso3ESOILb1ELb0EJNS_1CILi1EEENS_5tupleIJiiiEEENS2_ILi64EEENS4_IJNS2_ILi72EEENS2_ILi144EEENS2_ILi288EEEEEENS2_ILi512EEEEEC2ERKS3_RKS5_RKS6_RKSA_RKSB_)
$_ZN7cutlass13device_kernelIN5flash19enable_sm80_to_sm89INS1_16FlashAttnBwdSm80INS1_25CollectiveMainloopBwdSm80ILi2ELi2EN4cute5tupleIJNS5_1CILi128EEES8_NS7_ILi64EEEEEENS_6half_tEfNS_4arch4Sm80ELb1ELb0ELb1ELb1ELb0ELb0ELb0ELb0ELi2ELi4ELi4ELi4ELb0EEENS1_21CollectiveEpilogueBwdISA_SB_SD_Li256ELb1ELb0ELi2EEENS1_25SingleTileBwdLPTSchedulerILb1ELi128ELb0EEEEEEEEEvNT_6ParamsE$_ZN4cute3eso3ESOILb1ELb0EJNS_1CILi1EEENS_5tupleIJiiiEEENS2_ILi64EEENS4_IJNS2_ILi72EEENS2_ILi144EEENS2_ILi288EEEEEENS2_ILi512EEEEEC2ERKS3_RKS5_RKS6_RKSA_RKSB_:
[----:B------:R-:W-:Y:S01]  /*8880*/  IADD3 R4, R82, -c[0x0][0x20], RZ ;  /* 0x8000080052047a10 */ /* 0x000fe20007ffe0ff */
[----:B------:R-:W-:Y:S01]  /*8890*/  IMAD.MOV.U32 R36, RZ, RZ, R6 ;  /* 0x000000ffff247224 */ /* 0x000fe200078e0006 */
[----:B------:R-:W-:-:S03]  /*88a0*/  MOV R37, 0x0 ;  /* 0x0000000000257802 */ /* 0x000fc60000000f00 */
[----:B------:R1:W-:Y:S04]  /*88b0*/  STL [R4], R2 ;  /* 0x0000000204007387 */ /* 0x0003e80000100800 */
[----:B------:R1:W-:Y:S04]  /*88c0*/  STL [R4+0x4], R3 ;  /* 0x0000040304007387 */ /* 0x0003e80000100800 */
[----:B------:R1:W-:Y:S01]  /*88d0*/  STL [R4+0x8], R5 ;  /* 0x0000080504007387 */ /* 0x0003e20000100800 */
[----:B------:R-:W-:Y:S05]  /*88e0*/  RET.REL.NODEC R36 `(_ZN7cutlass13device_kernelIN5flash19enable_sm80_to_sm89INS1_16FlashAttnBwdSm80INS1_25CollectiveMainloopBwdSm80ILi2ELi2EN4cute5tupleIJNS5_1CILi128EEES8_NS7_ILi64EEEEEENS_6half_tEfNS_4arch4Sm80ELb1ELb0ELb1ELb1ELb0ELb0ELb0ELb0ELi2ELi4ELi4ELi4ELb0EEENS1_21CollectiveEpilogueBwdISA_SB_SD_Li256ELb1ELb0ELi2EEENS1_25SingleTileBwdLPTSchedulerILb1ELi128ELb0EEEEEEEEEvNT_6ParamsE) ;  /* 0xffff771024007950 */ /* 0x000fea0003c3ffff */
        .type           $_ZN7cutlass13device_kernelIN5flash19enable_sm80_to_sm89INS1_16FlashAttnBwdSm80INS1_25CollectiveMainloopBwdSm80ILi2ELi2EN4cute5tupleIJNS5_1CILi128EEES8_NS7_ILi64EEEEEENS_6half_tEfNS_4arch4Sm80ELb1ELb0ELb1ELb1ELb0ELb0ELb0ELb0ELi2ELi4ELi4ELi4ELb0EEENS1_21CollectiveEpilogueBwdISA_SB_SD_Li256ELb1ELb0ELi2EEENS1_25SingleTileBwdLPTSchedulerILb1ELi128ELb0EEEEEEEEEvNT_6ParamsE$_ZN4cute3eso3ESOILb1ELb0EJNS_1CILi1EEEiiiNS2_ILi144EEENS2_ILi512EEEEEC2ERKS3_RKiSA_SA_RKS4_RKS5_,@function
        .size           $_ZN7cutlass13device_kernelIN5flash19enable_sm80_to_sm89INS1_16FlashAttnBwdSm80INS1_25CollectiveMainloopBwdSm80ILi2ELi2EN4cute5tupleIJNS5_1CILi128EEES8_NS7_ILi64EEEEEENS_6half_tEfNS_4arch4Sm80ELb1ELb0ELb1ELb1ELb0ELb0ELb0ELb0ELi2ELi4ELi4ELi4ELb0EEENS1_21CollectiveEpilogueBwdISA_SB_SD_Li256ELb1ELb0ELi2EEENS1_25SingleTileBwdLPTSchedulerILb1ELi128ELb0EEEEEEEEEvNT_6ParamsE$_ZN4cute3eso3ESOILb1ELb0EJNS_1CILi1EEEiiiNS2_ILi144EEENS2_ILi512EEEEEC2ERKS3_RKiSA_SA_RKS4_RKS5_,($_ZN7cutlass13device_kernelIN5flash19enable_sm80_to_sm89INS1_16FlashAttnBwdSm80INS1_25CollectiveMainloopBwdSm80ILi2ELi2EN4cute5tupleIJNS5_1CILi128EEES8_NS7_ILi64EEEEEENS_6half_tEfNS_4arch4Sm80ELb1ELb0ELb1ELb1ELb0ELb0ELb0ELb0ELi2ELi4ELi4ELi4ELb0EEENS1_21CollectiveEpilogueBwdISA_SB_SD_Li256ELb1ELb0ELi2EEENS1_25SingleTileBwdLPTSchedulerILb1ELi128ELb0EEEEEEEEEvNT_6ParamsE$_ZN4cute3eso3ESOILb1ELb0EJNS_1CILi1EEEiiiNS2_ILi72EEENS2_ILi512EEEEEC2ERKS3_RKiSA_SA_RKS4_RKS5_ - $_ZN7cutlass13device_kernelIN5flash19enable_sm80_to_sm89INS1_16FlashAttnBwdSm80INS1_25CollectiveMainloopBwdSm80ILi2ELi2EN4cute5tupleIJNS5_1CILi128EEES8_NS7_ILi64EEEEEENS_6half_tEfNS_4arch4Sm80ELb1ELb0ELb1ELb1ELb0ELb0ELb0ELb0ELi2ELi4ELi4ELi4ELb0EEENS1_21CollectiveEpilogueBwdISA_SB_SD_Li256ELb1ELb0ELi2EEENS1_25SingleTileBwdLPTSchedulerILb1ELi128ELb0EEEEEEEEEvNT_6ParamsE$_ZN4cute3eso3ESOILb1ELb0EJNS_1CILi1EEEiiiNS2_ILi144EEENS2_ILi512EEEEEC2ERKS3_RKiSA_SA_RKS4_RKS5_)
$_ZN7cutlass13device_kernelIN5flash19enable_sm80_to_sm89INS1_16FlashAttnBwdSm80INS1_25CollectiveMainloopBwdSm80ILi2ELi2EN4cute5tupleIJNS5_1CILi128EEES8_NS7_ILi64EEEEEENS_6half_tEfNS_4arch4Sm80ELb1ELb0ELb1ELb1ELb0ELb0ELb0ELb0ELi2ELi4ELi4ELi4ELb0EEENS1_21CollectiveEpilogueBwdISA_SB_SD_Li256ELb1ELb0ELi2EEENS1_25SingleTileBwdLPTSchedulerILb1ELi128ELb0EEEEEEEEEvNT_6ParamsE$_ZN4cute3eso3ESOILb1ELb0EJNS_1CILi1EEEiiiNS2_ILi144EEENS2_ILi512EEEEEC2ERKS3_RKiSA_SA_RKS4_RKS5_:
        /* <DEDUP_REMOVED lines=11> */
        .type           $_ZN7cutlass13device_kernelIN5flash19enable_sm80_to_sm89INS1_16FlashAttnBwdSm80INS1_25CollectiveMainloopBwdSm80ILi2ELi2EN4cute5tupleIJNS5_1CILi128EEES8_NS7_ILi64EEEEEENS_6half_tEfNS_4arch4Sm80ELb1ELb0ELb1ELb1ELb0ELb0ELb0ELb0ELi2ELi4ELi4ELi4ELb0EEENS1_21CollectiveEpilogueBwdISA_SB_SD_Li256ELb1ELb0ELi2EEENS1_25SingleTileBwdLPTSchedulerILb1ELi128ELb0EEEEEEEEEvNT_6ParamsE$_ZN4cute3eso3ESOILb1ELb0EJNS_1CILi1EEEiiiNS2_ILi72EEENS2_ILi512EEEEEC2ERKS3_RKiSA_SA_RKS4_RKS5_,@function
        .size           $_ZN7cutlass13device_kernelIN5flash19enable_sm80_to_sm89INS1_16FlashAttnBwdSm80INS1_25CollectiveMainloopBwdSm80ILi2ELi2EN4cute5tupleIJNS5_1CILi128EEES8_NS7_ILi64EEEEEENS_6half_tEfNS_4arch4Sm80ELb1ELb0ELb1ELb1ELb0ELb0ELb0ELb0ELi2ELi4ELi4ELi4ELb0EEENS1_21CollectiveEpilogueBwdISA_SB_SD_Li256ELb1ELb0ELi2EEENS1_25SingleTileBwdLPTSchedulerILb1ELi128ELb0EEEEEEEEEvNT_6ParamsE$_ZN4cute3eso3ESOILb1ELb0EJNS_1CILi1EEEiiiNS2_ILi72EEENS2_ILi512EEEEEC2ERKS3_RKiSA_SA_RKS4_RKS5_,($_ZN7cutlass13device_kernelIN5flash19enable_sm80_to_sm89INS1_16FlashAttnBwdSm80INS1_25CollectiveMainloopBwdSm80ILi2ELi2EN4cute5tupleIJNS5_1CILi128EEES8_NS7_ILi64EEEEEENS_6half_tEfNS_4arch4Sm80ELb1ELb0ELb1ELb1ELb0ELb0ELb0ELb0ELi2ELi4ELi4ELi4ELb0EEENS1_21CollectiveEpilogueBwdISA_SB_SD_Li256ELb1ELb0ELi2EEENS1_25SingleTileBwdLPTSchedulerILb1ELi128ELb0EEEEEEEEEvNT_6ParamsE$_ZN4cute3eso3ESOILb1ELb0EJNS_1CILi8EEEiiEEC2ERKS3_RKiS8_ - $_ZN7cutlass13device_kernelIN5flash19enable_sm80_to_sm89INS1_16FlashAttnBwdSm80INS1_25CollectiveMainloopBwdSm80ILi2ELi2EN4cute5tupleIJNS5_1CILi128EEES8_NS7_ILi64EEEEEENS_6half_tEfNS_4arch4Sm80ELb1ELb0ELb1ELb1ELb0ELb0ELb0ELb0ELi2ELi4ELi4ELi4ELb0EEENS1_21CollectiveEpilogueBwdISA_SB_SD_Li256ELb1ELb0ELi2EEENS1_25SingleTileBwdLPTSchedulerILb1ELi128ELb0EEEEEEEEEvNT_6ParamsE$_ZN4cute3eso3ESOILb1ELb0EJNS_1CILi1EEEiiiNS2_ILi72EEENS2_ILi512EEEEEC2ERKS3_RKiSA_SA_RKS4_RKS5_)
$_ZN7cutlass13device_kernelIN5flash19enable_sm80_to_sm89INS1_16FlashAttnBwdSm80INS1_25CollectiveMainloopBwdSm80ILi2ELi2EN4cute5tupleIJNS5_1CILi128EEES8_NS7_ILi64EEEEEENS_6half_tEfNS_4arch4Sm80ELb1ELb0ELb1ELb1ELb0ELb0ELb0ELb0ELi2ELi4ELi4ELi4ELb0EEENS1_21CollectiveEpilogueBwdISA_SB_SD_Li256ELb1ELb0ELi2EEENS1_25SingleTileBwdLPTSchedulerILb1ELi128ELb0EEEEEEEEEvNT_6ParamsE$_ZN4cute3eso3ESOILb1ELb0EJNS_1CILi1EEEiiiNS2_ILi72EEENS2_ILi512EEEEEC2ERKS3_RKiSA_SA_RKS4_RKS5_:
        /* <DEDUP_REMOVED lines=11> */
        .type           $_ZN7cutlass13device_kernelIN5flash19enable_sm80_to_sm89INS1_16FlashAttnBwdSm80INS1_25CollectiveMainloopBwdSm80ILi2ELi2EN4cute5tupleIJNS5_1CILi128EEES8_NS7_ILi64EEEEEENS_6half_tEfNS_4arch4Sm80ELb1ELb0ELb1ELb1ELb0ELb0ELb0ELb0ELi2ELi4ELi4ELi4ELb0EEENS1_21CollectiveEpilogueBwdISA_SB_SD_Li256ELb1ELb0ELi2EEENS1_25SingleTileBwdLPTSchedulerILb1ELi128ELb0EEEEEEEEEvNT_6ParamsE$_ZN4cute3eso3ESOILb1ELb0EJNS_1CILi8EEEiiEEC2ERKS3_RKiS8_,@function
        .size           $_ZN7cutlass13device_kernelIN5flash19enable_sm80_to_sm89INS1_16FlashAttnBwdSm80INS1_25CollectiveMainloopBwdSm80ILi2ELi2EN4cute5tupleIJNS5_1CILi128EEES8_NS7_ILi64EEEEEENS_6half_tEfNS_4arch4Sm80ELb1ELb0ELb1ELb1ELb0ELb0ELb0ELb0ELi2ELi4ELi4ELi4ELb0EEENS1_21CollectiveEpilogueBwdISA_SB_SD_Li256ELb1ELb0ELi2EEENS1_25SingleTileBwdLPTSchedulerILb1ELi128ELb0EEEEEEEEEvNT_6ParamsE$_ZN4cute3eso3ESOILb1ELb0EJNS_1CILi8EEEiiEEC2ERKS3_RKiS8_,($_ZN7cutlass13device_kernelIN5flash19enable_sm80_to_sm89INS1_16FlashAttnBwdSm80INS1_25CollectiveMainloopBwdSm80ILi2ELi2EN4cute5tupleIJNS5_1CILi128EEES8_NS7_ILi64EEEEEENS_6half_tEfNS_4arch4Sm80ELb1ELb0ELb1ELb1ELb0ELb0ELb0ELb0ELi2ELi4ELi4ELi4ELb0EEENS1_21CollectiveEpilogueBwdISA_SB_SD_Li256ELb1ELb0ELi2EEENS1_25SingleTileBwdLPTSchedulerILb1ELi128ELb0EEEEEEEEEvNT_6ParamsE$_ZN4cute3eso3ESOILb1ELb0EJNS_1CILi8EEEiiiNS2_ILi144EEENS2_ILi512EEEEEC2ERKS3_RKiSA_SA_RKS4_RKS5_ - $_ZN7cutlass13device_kernelIN5flash19enable_sm80_to_sm89INS1_16FlashAttnBwdSm80INS1_25CollectiveMainloopBwdSm80ILi2ELi2EN4cute5tupleIJNS5_1CILi128EEES8_NS7_ILi64EEEEEENS_6half_tEfNS_4arch4Sm80ELb1ELb0ELb1ELb1ELb0ELb0ELb0ELb0ELi2ELi4ELi4ELi4ELb0EEENS1_21CollectiveEpilogueBwdISA_SB_SD_Li256ELb1ELb0ELi2EEENS1_25SingleTileBwdLPTSchedulerILb1ELi128ELb0EEEEEEEEEvNT_6ParamsE$_ZN4cute3eso3ESOILb1ELb0EJNS_1CILi8EEEiiEEC2ERKS3_RKiS8_)
$_ZN7cutlass13device_kernelIN5flash19enable_sm80_to_sm89INS1_16FlashAttnBwdSm80INS1_25CollectiveMainloopBwdSm80ILi2ELi2EN4cute5tupleIJNS5_1CILi128EEES8_NS7_ILi64EEEEEENS_6half_tEfNS_4arch4Sm80ELb1ELb0ELb1ELb1ELb0ELb0ELb0ELb0ELi2ELi4ELi4ELi4ELb0EEENS1_21CollectiveEpilogueBwdISA_SB_SD_Li256ELb1ELb0ELi2EEENS1_25SingleTileBwdLPTSchedulerILb1ELi128ELb0EEEEEEEEEvNT_6ParamsE$_ZN4cute3eso3ESOILb1ELb0EJNS_1CILi8EEEiiEEC2ERKS3_RKiS8_:
[----:B------:R-:W-:Y:S02]  /*8a50*/  IADD3 R3, R82, -c[0x0][0x20], RZ ;  /* 0x8000080052037a10 */ /* 0x000fe40007ffe0ff */
[----:B------:R-:W-:-:S03]  /*8a60*/  IADD3 R2, R84, -c[0x0][0x20], RZ ;  /* 0x8000080054027a10 */ /* 0x000fc60007ffe0ff */
[----:B------:R1:W-:Y:S04]  /*8a70*/  STL [R3], R26 ;  /* 0x0000001a03007387 */ /* 0x0003e80000100800 */
[----:B------:R-:W2:Y:S01]  /*8a80*/  LDL R2, [R2] ;  /* 0x0000000002027983 */ /* 0x000ea20000100800 */
[----:B------:R-:W-:-:S03]  /*8a90*/  IMAD.MOV.U32 R5, RZ, RZ, 0x0 ;  /* 0x00000000ff057424 */ /* 0x000fc600078e00ff */
[----:B--2---:R1:W-:Y:S01]  /*8aa0*/  STL [R3+0x4], R2 ;  /* 0x0000040203007387 */ /* 0x0043e20000100800 */
[----:B------:R-:W-:Y:S05]  /*8ab0*/  RET.REL.NODEC R4 `(_ZN7cutlass13device_kernelIN5flash19enable_sm80_to_sm89INS1_16FlashAttnBwdSm80INS1_25CollectiveMainloopBwdSm80ILi2ELi2EN4cute5tupleIJNS5_1CILi128EEES8_NS7_ILi64EEEEEENS_6half_tEfNS_4arch4Sm80ELb1ELb0ELb1ELb1ELb0ELb0ELb0ELb0ELi2ELi4ELi4ELi4ELb0EEENS1_21CollectiveEpilogueBwdISA_SB_SD_Li256ELb1ELb0ELi2EEENS1_25SingleTileBwdLPTSchedulerILb1ELi128ELb0EEEEEEEEEvNT_6ParamsE) ;  /* 0xffff754004007950 */ /* 0x000fea0003c3ffff */
        .type           $_ZN7cutlass13device_kernelIN5flash19enable_sm80_to_sm89INS1_16FlashAttnBwdSm80INS1_25CollectiveMainloopBwdSm80ILi2ELi2EN4cute5tupleIJNS5_1CILi128EEES8_NS7_ILi64EEEEEENS_6half_tEfNS_4arch4Sm80ELb1ELb0ELb1ELb1ELb0ELb0ELb0ELb0ELi2ELi4ELi4ELi4ELb0EEENS1_21CollectiveEpilogueBwdISA_SB_SD_Li256ELb1ELb0ELi2EEENS1_25SingleTileBwdLPTSchedulerILb1ELi128ELb0EEEEEEEEEvNT_6ParamsE$_ZN4cute3eso3ESOILb1ELb0EJNS_1CILi8EEEiiiNS2_ILi144EEENS2_ILi512EEEEEC2ERKS3_RKiSA_SA_RKS4_RKS5_,@function
        .size           $_ZN7cutlass13device_kernelIN5flash19enable_sm80_to_sm89INS1_16FlashAttnBwdSm80INS1_25CollectiveMainloopBwdSm80ILi2ELi2EN4cute5tupleIJNS5_1CILi128EEES8_NS7_ILi64EEEEEENS_6half_tEfNS_4arch4Sm80ELb1ELb0ELb1ELb1ELb0ELb0ELb0ELb0ELi2ELi4ELi4ELi4ELb0EEENS1_21CollectiveEpilogueBwdISA_SB_SD_Li256ELb1ELb0ELi2EEENS1_25SingleTileBwdLPTSchedulerILb1ELi128ELb0EEEEEEEEEvNT_6ParamsE$_ZN4cute3eso3ESOILb1ELb0EJNS_1CILi8EEEiiiNS2_ILi144EEENS2_ILi512EEEEEC2ERKS3_RKiSA_SA_RKS4_RKS5_,($_ZN7cutlass13device_kernelIN5flash19enable_sm80_to_sm89INS1_16FlashAttnBwdSm80INS1_25CollectiveMainloopBwdSm80ILi2ELi2EN4cute5tupleIJNS5_1CILi128EEES8_NS7_ILi64EEEEEENS_6half_tEfNS_4arch4Sm80ELb1ELb0ELb1ELb1ELb0ELb0ELb0ELb0ELi2ELi4ELi4ELi4ELb0EEENS1_21CollectiveEpilogueBwdISA_SB_SD_Li256ELb1ELb0ELi2EEENS1_25SingleTileBwdLPTSchedulerILb1ELi128ELb0EEEEEEEEEvNT_6ParamsE$_ZN4cute3eso3ESOILb1ELb0EJNS_5tupleIJNS2_IJNS_1CILi1EEENS3_ILi0EEEEEENS2_IJS5_S5_EEEEEENS2_IJS5_iEEEEEC2ERKS8_RKS9_ - $_ZN7cutlass13device_kernelIN5flash19enable_sm80_to_sm89INS1_16FlashAttnBwdSm80INS1_25CollectiveMainloopBwdSm80ILi2ELi2EN4cute5tupleIJNS5_1CILi128EEES8_NS7_ILi64EEEEEENS_6half_tEfNS_4arch4Sm80ELb1ELb0ELb1ELb1ELb0ELb0ELb0ELb0ELi2ELi4ELi4ELi4ELb0EEENS1_21CollectiveEpilogueBwdISA_SB_SD_Li256ELb1ELb0ELi2EEENS1_25SingleTileBwdLPTSchedulerILb1ELi128ELb0EEEEEEEEEvNT_6ParamsE$_ZN4cute3eso3ESOILb1ELb0EJNS_1CILi8EEEiiiNS2_ILi144EEENS2_ILi512EEEEEC2ERKS3_RKiSA_SA_RKS4_RKS5_)
$_ZN7cutlass13device_kernelIN5flash19enable_sm80_to_sm89INS1_16FlashAttnBwdSm80INS1_25CollectiveMainloopBwdSm80ILi2ELi2EN4cute5tupleIJNS5_1CILi128EEES8_NS7_ILi64EEEEEENS_6half_tEfNS_4arch4Sm80ELb1ELb0ELb1ELb1ELb0ELb0ELb0ELb0ELi2ELi4ELi4ELi4ELb0EEENS1_21CollectiveEpilogueBwdISA_SB_SD_Li256ELb1ELb0ELi2EEENS1_25SingleTileBwdLPTSchedulerILb1ELi128ELb0EEEEEEEEEvNT_6ParamsE$_ZN4cute3eso3ESOILb1ELb0EJNS_1CILi8EEEiiiNS2_ILi144EEENS2_ILi512EEEEEC2ERKS3_RKiSA_SA_RKS4_RKS5_:
        /* <DEDUP_REMOVED lines=9> */
[----:B------:R-:W-:Y:S05]  /*8b50*/  RET.REL.NODEC R4 `(_ZN7cutlass13device_kernelIN5flash19enable_sm80_to_sm89INS1_16FlashAttnBwdSm80INS1_25CollectiveMainloopBwdSm80ILi2ELi2EN4cute5tupleIJNS5_1CILi128EEES8_NS7_ILi64EEEEEENS_6half_tEfNS_4arch4Sm80ELb1ELb0ELb1ELb1ELb0ELb0ELb0ELb0ELi2ELi4ELi4ELi4ELb0EEENS1_21CollectiveEpilogueBwdISA_SB_SD_Li256ELb1ELb0ELi2EEENS1_25SingleTileBwdLPTSchedulerILb1ELi128ELb0EEEEEEEEEvNT_6ParamsE) ;  /* 0xffff74a004007950 */ /* 0x000fea0003c3ffff */
        .type           $_ZN7cutlass13device_kernelIN5flash19enable_sm80_to_sm89INS1_16FlashAttnBwdSm80INS1_25CollectiveMainloopBwdSm80ILi2ELi2EN4cute5tupleIJNS5_1CILi128EEES8_NS7_ILi64EEEEEENS_6half_tEfNS_4arch4Sm80ELb1ELb0ELb1ELb1ELb0ELb0ELb0ELb0ELi2ELi4ELi4ELi4ELb0EEENS1_21CollectiveEpilogueBwdISA_SB_SD_Li256ELb1ELb0ELi2EEENS1_25SingleTileBwdLPTSchedulerILb1ELi128ELb0EEEEEEEEEvNT_6ParamsE$_ZN4cute3eso3ESOILb1ELb0EJNS_5tupleIJNS2_IJNS_1CILi1EEENS3_ILi0EEEEEENS2_IJS5_S5_EEEEEENS2_IJS5_iEEEEEC2ERKS8_RKS9_,@function
        .size           $_ZN7cutlass13device_kernelIN5flash19enable_sm80_to_sm89INS1_16FlashAttnBwdSm80INS1_25CollectiveMainloopBwdSm80ILi2ELi2EN4cute5tupleIJNS5_1CILi128EEES8_NS7_ILi64EEEEEENS_6half_tEfNS_4arch4Sm80ELb1ELb0ELb1ELb1ELb0ELb0ELb0ELb0ELi2ELi4ELi4ELi4ELb0EEENS1_21CollectiveEpilogueBwdISA_SB_SD_Li256ELb1ELb0ELi2EEENS1_25SingleTileBwdLPTSchedulerILb1ELi128ELb0EEEEEEEEEvNT_6ParamsE$_ZN4cute3eso3ESOILb1ELb0EJNS_5tupleIJNS2_IJNS_1CILi1EEENS3_ILi0EEEEEENS2_IJS5_S5_EEEEEENS2_IJS5_iEEEEEC2ERKS8_RKS9_,($_ZN7cutlass13device_kernelIN5flash19enable_sm80_to_sm89INS1_16FlashAttnBwdSm80INS1_25CollectiveMainloopBwdSm80ILi2ELi2EN4cute5tupleIJNS5_1CILi128EEES8_NS7_ILi64EEEEEENS_6half_tEfNS_4arch4Sm80ELb1ELb0ELb1ELb1ELb0ELb0ELb0ELb0ELi2ELi4ELi4ELi4ELb0EEENS1_21CollectiveEpilogueBwdISA_SB_SD_Li256ELb1ELb0ELi2EEENS1_25SingleTileBwdLPTSchedulerILb1ELi128ELb0EEEEEEEEEvNT_6ParamsE$_ZN4cute3eso3ESOILb1ELb0EJNS_5tupleIJNS2_IJNS_1CILi1EEENS3_ILi0EEEEEES5_EEENS2_IJNS2_IJS5_S5_EEEiEEEEEC2ERKS7_RKS9_ - $_ZN7cutlass13device_kernelIN5flash19enable_sm80_to_sm89INS1_16FlashAttnBwdSm80INS1_25CollectiveMainloopBwdSm80ILi2ELi2EN4cute5tupleIJNS5_1CILi128EEES8_NS7_ILi64EEEEEENS_6half_tEfNS_4arch4Sm80ELb1ELb0ELb1ELb1ELb0ELb0ELb0ELb0ELi2ELi4ELi4ELi4ELb0EEENS1_21CollectiveEpilogueBwdISA_SB_SD_Li256ELb1ELb0ELi2EEENS1_25SingleTileBwdLPTSchedulerILb1ELi128ELb0EEEEEEEEEvNT_6ParamsE$_ZN4cute3eso3ESOILb1ELb0EJNS_5tupleIJNS2_IJNS_1CILi1EEENS3_ILi0EEEEEENS2_IJS5_S5_EEEEEENS2_IJS5_iEEEEEC2ERKS8_RKS9_)
$_ZN7cutlass13device_kernelIN5flash19enable_sm80_to_sm89INS1_16FlashAttnBwdSm80INS1_25CollectiveMainloopBwdSm80ILi2ELi2EN4cute5tupleIJNS5_1CILi128EEES8_NS7_ILi64EEEEEENS_6half_tEfNS_4arch4Sm80ELb1ELb0ELb1ELb1ELb0ELb0ELb0ELb0ELi2ELi4ELi4ELi4ELb0EEENS1_21CollectiveEpilogueBwdISA_SB_SD_Li256ELb1ELb0ELi2EEENS1_25SingleTileBwdLPTSchedulerILb1ELi128ELb0EEEEEEEEEvNT_6ParamsE$_ZN4cute3eso3ESOILb1ELb0EJNS_5tupleIJNS2_IJNS_1CILi1EEENS3_ILi0EEEEEENS2_IJS5_S5_EEEEEENS2_IJS5_iEEEEEC2ERKS8_RKS9_:
[----:B------:R-:W-:Y:S02]  /*8b60*/  IADD3 R4, R4, -c[0x0][0x20], RZ ;  /* 0x8000080004047a10 */ /* 0x000fe40007ffe0ff */
[----:B------:R-:W-:-:S03]  /*8b70*/  MOV R7, 0x0 ;  /* 0x0000000000077802 */ /* 0x000fc60000000f00 */
[----:B------:R1:W-:Y:S01]  /*8b80*/  STL [R4], R5 ;  /* 0x0000000504007387 */ /* 0x0003e20000100800 */
[----:B------:R-:W-:Y:S05]  /*8b90*/  RET.REL.NODEC R6 `(_ZN7cutlass13device_kernelIN5flash19enable_sm80_to_sm89INS1_16FlashAttnBwdSm80INS1_25CollectiveMainloopBwdSm80ILi2ELi2EN4cute5tupleIJNS5_1CILi128EEES8_NS7_ILi64EEEEEENS_6half_tEfNS_4arch4Sm80ELb1ELb0ELb1ELb1ELb0ELb0ELb0ELb0ELi2ELi4ELi4ELi4ELb0EEENS1_21CollectiveEpilogueBwdISA_SB_SD_Li256ELb1ELb0ELi2EEENS1_25SingleTileBwdLPTSchedulerILb1ELi128ELb0EEEEEEEEEvNT_6ParamsE) ;  /* 0xffff746006007950 */ /* 0x000fea0003c3ffff */
        .type           $_ZN7cutlass13device_kernelIN5flash19enable_sm80_to_sm89INS1_16FlashAttnBwdSm80INS1_25CollectiveMainloopBwdSm80ILi2ELi2EN4cute5tupleIJNS5_1CILi128EEES8_NS7_ILi64EEEEEENS_6half_tEfNS_4arch4Sm80ELb1ELb0ELb1ELb1ELb0ELb0ELb0ELb0ELi2ELi4ELi4ELi4ELb0EEENS1_21CollectiveEpilogueBwdISA_SB_SD_Li256ELb1ELb0ELi2EEENS1_25SingleTileBwdLPTSchedulerILb1ELi128ELb0EEEEEEEEEvNT_6ParamsE$_ZN4cute3eso3ESOILb1ELb0EJNS_5tupleIJNS2_IJNS_1CILi1EEENS3_ILi0EEEEEES5_EEENS2_IJNS2_IJS5_S5_EEEiEEEEEC2ERKS7_RKS9_,@function
        .size           $_ZN7cutlass13device_kernelIN5flash19enable_sm80_to_sm89INS1_16FlashAttnBwdSm80INS1_25CollectiveMainloopBwdSm80ILi2ELi2EN4cute5tupleIJNS5_1CILi128EEES8_NS7_ILi64EEEEEENS_6half_tEfNS_4arch4Sm80ELb1ELb0ELb1ELb1ELb0ELb0ELb0ELb0ELi2ELi4ELi4ELi4ELb0EEENS1_21CollectiveEpilogueBwdISA_SB_SD_Li256ELb1ELb0ELi2EEENS1_25SingleTileBwdLPTSchedulerILb1ELi128ELb0EEEEEEEEEvNT_6ParamsE$_ZN4cute3eso3ESOILb1ELb0EJNS_5tupleIJNS2_IJNS_1CILi1EEENS3_ILi0EEEEEES5_EEENS2_IJNS2_IJS5_S5_EEEiEEEEEC2ERKS7_RKS9_,($_ZN7cutlass13device_kernelIN5flash19enable_sm80_to_sm89INS1_16FlashAttnBwdSm80INS1_25CollectiveMainloopBwdSm80ILi2ELi2EN4cute5tupleIJNS5_1CILi128EEES8_NS7_ILi64EEEEEENS_6half_tEfNS_4arch4Sm80ELb1ELb0ELb1ELb1ELb0ELb0ELb0ELb0ELi2ELi4ELi4ELi4ELb0EEENS1_21CollectiveEpilogueBwdISA_SB_SD_Li256ELb1ELb0ELi2EEENS1_25SingleTileBwdLPTSchedulerILb1ELi128ELb0EEEEEEEEEvNT_6ParamsE$_ZN4cute3eso3ESOILb1ELb0EJNS_5tupleIJNS_1CILi0EEES4_EEEiEEC2ERKS5_RKi - $_ZN7cutlass13device_kernelIN5flash19enable_sm80_to_sm89INS1_16FlashAttnBwdSm80INS1_25CollectiveMainloopBwdSm80ILi2ELi2EN4cute5tupleIJNS5_1CILi128EEES8_NS7_ILi64EEEEEENS_6half_tEfNS_4arch4Sm80ELb1ELb0ELb1ELb1ELb0ELb0ELb0ELb0ELi2ELi4ELi4ELi4ELb0EEENS1_21CollectiveEpilogueBwdISA_SB_SD_Li256ELb1ELb0ELi2EEENS1_25SingleTileBwdLPTSchedulerILb1ELi128ELb0EEEEEEEEEvNT_6ParamsE$_ZN4cute3eso3ESOILb1ELb0EJNS_5tupleIJNS2_IJNS_1CILi1EEENS3_ILi0EEEEEES5_EEENS2_IJNS2_IJS5_S5_EEEiEEEEEC2ERKS7_RKS9_)
$_ZN7cutlass13device_kernelIN5flash19enable_sm80_to_sm89INS1_16FlashAttnBwdSm80INS1_25CollectiveMainloopBwdSm80ILi2ELi2EN4cute5tupleIJNS5_1CILi128EEES8_NS7_ILi64EEEEEENS_6half_tEfNS_4arch4Sm80ELb1ELb0ELb1ELb1ELb0ELb0ELb0ELb0ELi2ELi4ELi4ELi4ELb0EEENS1_21CollectiveEpilogueBwdISA_SB_SD_Li256ELb1ELb0ELi2EEENS1_25SingleTileBwdLPTSchedulerILb1ELi128ELb0EEEEEEEEEvNT_6ParamsE$_ZN4cute3eso3ESOILb1ELb0EJNS_5tupleIJNS2_IJNS_1CILi1EEENS3_ILi0EEEEEES5_EEENS2_IJNS2_IJS5_S5_EEEiEEEEEC2ERKS7_RKS9_:
[----:B------:R-:W-:Y:S02]  /*8ba0*/  IADD3 R4, R83, -c[0x0][0x20], RZ ;  /* 0x8000080053047a10 */ /* 0x000fe40007ffe0ff */
[----:B------:R-:W-:-:S03]  /*8bb0*/  MOV R7, 0x0 ;  /* 0x0000000000077802 */ /* 0x000fc60000000f00 */
[----:B------:R1:W-:Y:S01]  /*8bc0*/  STL [R4], R5 ;  /* 0x0000000504007387 */ /* 0x0003e20000100800 */
[----:B------:R-:W-:Y:S05]  /*8bd0*/  RET.REL.NODEC R6 `(_ZN7cutlass13device_kernelIN5flash19enable_sm80_to_sm89INS1_16FlashAttnBwdSm80INS1_25CollectiveMainloopBwdSm80ILi2ELi2EN4cute5tupleIJNS5_1CILi128EEES8_NS7_ILi64EEEEEENS_6half_tEfNS_4arch4Sm80ELb1ELb0ELb1ELb1ELb0ELb0ELb0ELb0ELi2ELi4ELi4ELi4ELb0EEENS1_21CollectiveEpilogueBwdISA_SB_SD_Li256ELb1ELb0ELi2EEENS1_25SingleTileBwdLPTSchedulerILb1ELi128ELb0EEEEEEEEEvNT_6ParamsE) ;  /* 0xffff742006007950 */ /* 0x000fea0003c3ffff */
        .type           $_ZN7cutlass13device_kernelIN5flash19enable_sm80_to_sm89INS1_16FlashAttnBwdSm80INS1_25CollectiveMainloopBwdSm80ILi2ELi2EN4cute5tupleIJNS5_1CILi128EEES8_NS7_ILi64EEEEEENS_6half_tEfNS_4arch4Sm80ELb1ELb0ELb1ELb1ELb0ELb0ELb0ELb0ELi2ELi4ELi4ELi4ELb0EEENS1_21CollectiveEpilogueBwdISA_SB_SD_Li256ELb1ELb0ELi2EEENS1_25SingleTileBwdLPTSchedulerILb1ELi128ELb0EEEEEEEEEvNT_6ParamsE$_ZN4cute3eso3ESOILb1ELb0EJNS_5tupleIJNS_1CILi0EEES4_EEEiEEC2ERKS5_RKi,@function
        .size           $_ZN7cutlass13device_kernelIN5flash19enable_sm80_to_sm89INS1_16FlashAttnBwdSm80INS1_25CollectiveMainloopBwdSm80ILi2ELi2EN4cute5tupleIJNS5_1CILi128EEES8_NS7_ILi64EEEEEENS_6half_tEfNS_4arch4Sm80ELb1ELb0ELb1ELb1ELb0ELb0ELb0ELb0ELi2ELi4ELi4ELi4ELb0EEENS1_21CollectiveEpilogueBwdISA_SB_SD_Li256ELb1ELb0ELi2EEENS1_25SingleTileBwdLPTSchedulerILb1ELi128ELb0EEEEEEEEEvNT_6ParamsE$_ZN4cute3eso3ESOILb1ELb0EJNS_5tupleIJNS_1CILi0EEES4_EEEiEEC2ERKS5_RKi,($_ZN7cutlass13device_kernelIN5flash19enable_sm80_to_sm89INS1_16FlashAttnBwdSm80INS1_25CollectiveMainloopBwdSm80ILi2ELi2EN4cute5tupleIJNS5_1CILi128EEES8_NS7_ILi64EEEEEENS_6half_tEfNS_4arch4Sm80ELb1ELb0ELb1ELb1ELb0ELb0ELb0ELb0ELi2ELi4ELi4ELi4ELb0EEENS1_21CollectiveEpilogueBwdISA_SB_SD_Li256ELb1ELb0ELi2EEENS1_25SingleTileBwdLPTSchedulerILb1ELi128ELb0EEEEEEEEEvNT_6ParamsE$_ZN4cute3eso3ESOILb1ELb0EJNS_5tupleIJNS_1CILi1EEENS3_ILi0EEEEEENS2_IJiEEEEEC2ERKS6_RKS7_ - $_ZN7cutlass13device_kernelIN5flash19enable_sm80_to_sm89INS1_16FlashAttnBwdSm80INS1_25CollectiveMainloopBwdSm80ILi2ELi2EN4cute5tupleIJNS5_1CILi128EEES8_NS7_ILi64EEEEEENS_6half_tEfNS_4arch4Sm80ELb1ELb0ELb1ELb1ELb0ELb0ELb0ELb0ELi2ELi4ELi4ELi4ELb0EEENS1_21CollectiveEpilogueBwdISA_SB_SD_Li256ELb1ELb0ELi2EEENS1_25SingleTileBwdLPTSchedulerILb1ELi128ELb0EEEEEEEEEvNT_6ParamsE$_ZN4cute3eso3ESOILb1ELb0EJNS_5tupleIJNS_1CILi0EEES4_EEEiEEC2ERKS5_RKi)
$_ZN7cutlass13device_kernelIN5flash19enable_sm80_to_sm89INS1_16FlashAttnBwdSm80INS1_25CollectiveMainloopBwdSm80ILi2ELi2EN4cute5tupleIJNS5_1CILi128EEES8_NS7_ILi64EEEEEENS_6half_tEfNS_4arch4Sm80ELb1ELb0ELb1ELb1ELb0ELb0ELb0ELb0ELi2ELi4ELi4ELi4ELb0EEENS1_21CollectiveEpilogueBwdISA_SB_SD_Li256ELb1ELb0ELi2EEENS1_25SingleTileBwdLPTSchedulerILb1ELi128ELb0EEEEEEEEEvNT_6ParamsE$_ZN4cute3eso3ESOILb1ELb0EJNS_5tupleIJNS_1CILi0EEES4_EEEiEEC2ERKS5_RKi:
[----:B------:R-:W-:Y:S02]  /*8be0*/  IADD3 R4, R83, -c[0x0][0x20], RZ ;  /* 0x8000080053047a10 */ /* 0x000fe40007ffe0ff */
[----:B------:R-:W-:-:S03]  /*8bf0*/  MOV R7, 0x0 ;  /* 0x0000000000077802 */ /* 0x000fc60000000f00 */
[----:B------:R1:W-:Y:S01]  /*8c00*/  STL [R4], R5 ;  /* 0x0000000504007387 */ /* 0x0003e20000100800 */
[----:B------:R-:W-:Y:S05]  /*8c10*/  RET.REL.NODEC R6 `(_ZN7cutlass13device_kernelIN5flash19enable_sm80_to_sm89INS1_16FlashAttnBwdSm80INS1_25CollectiveMainloopBwdSm80ILi2ELi2EN4cute5tupleIJNS5_1CILi128EEES8_NS7_ILi64EEEEEENS_6half_tEfNS_4arch4Sm80ELb1ELb0ELb1ELb1ELb0ELb0ELb0ELb0ELi2ELi4ELi4ELi4ELb0EEENS1_21CollectiveEpilogueBwdISA_SB_SD_Li256ELb1ELb0ELi2EEENS1_25SingleTileBwdLPTSchedulerILb1ELi128ELb0EEEEEEEEEvNT_6ParamsE) ;  /* 0xffff73e006007950 */ /* 0x000fea0003c3ffff */
        .type           $_ZN7cutlass13device_kernelIN5flash19enable_sm80_to_sm89INS1_16FlashAttnBwdSm80INS1_25CollectiveMainloopBwdSm80ILi2ELi2EN4cute5tupleIJNS5_1CILi128EEES8_NS7_ILi64EEEEEENS_6half_tEfNS_4arch4Sm80ELb1ELb0ELb1ELb1ELb0ELb0ELb0ELb0ELi2ELi4ELi4ELi4ELb0EEENS1_21CollectiveEpilogueBwdISA_SB_SD_Li256ELb1ELb0ELi2EEENS1_25SingleTileBwdLPTSchedulerILb1ELi128ELb0EEEEEEEEEvNT_6ParamsE$_ZN4cute3eso3ESOILb1ELb0EJNS_5tupleIJNS_1CILi1EEENS3_ILi0EEEEEENS2_IJiEEEEEC2ERKS6_RKS7_,@function
        .size           $_ZN7cutlass13device_kernelIN5flash19enable_sm80_to_sm89INS1_16FlashAttnBwdSm80INS1_25CollectiveMainloopBwdSm80ILi2ELi2EN4cute5tupleIJNS5_1CILi128EEES8_NS7_ILi64EEEEEENS_6half_tEfNS_4arch4Sm80ELb1ELb0ELb1ELb1ELb0ELb0ELb0ELb0ELi2ELi4ELi4ELi4ELb0EEENS1_21CollectiveEpilogueBwdISA_SB_SD_Li256ELb1ELb0ELi2EEENS1_25SingleTileBwdLPTSchedulerILb1ELi128ELb0EEEEEEEEEvNT_6ParamsE$_ZN4cute3eso3ESOILb1ELb0EJNS_5tupleIJNS_1CILi1EEENS3_ILi0EEEEEENS2_IJiEEEEEC2ERKS6_RKS7_,($_ZN7cutlass13device_kernelIN5flash19enable_sm80_to_sm89INS1_16FlashAttnBwdSm80INS1_25CollectiveMainloopBwdSm80ILi2ELi2EN4cute5tupleIJNS5_1CILi128EEES8_NS7_ILi64EEEEEENS_6half_tEfNS_4arch4Sm80ELb1ELb0ELb1ELb1ELb0ELb0ELb0ELb0ELi2ELi4ELi4ELi4ELb0EEENS1_21CollectiveEpilogueBwdISA_SB_SD_Li256ELb1ELb0ELi2EEENS1_25SingleTileBwdLPTSchedulerILb1ELi128ELb0EEEEEEEEEvNT_6ParamsE$_ZN4cute3eso3ESOILb1ELb0EJNS_6LayoutINS_5tupleIJNS3_IJNS3_IJNS3_IJNS_1CILi4EEENS4_ILi2EEEEEENS4_ILi1EEEEEES8_EEENS3_IJNS3_IJNS3_IJS8_S8_EEES8_EEES6_EEEEEENS3_IJNS3_IJNS3_IJNS3_IJS8_NS4_ILi32EEEEEENS4_ILi0EEEEEESH_EEENS3_IJNS3_IJNS3_IJSH_SH_EEESH_EEENS4_ILi64EEEEEEEEEEENS_10ViewEngineIPN7cutlass6half_tEEEEEC2ERKSP_RKSU_ - $_ZN7cutlass13device_kernelIN5flash19enable_sm80_to_sm89INS1_16FlashAttnBwdSm80INS1_25CollectiveMainloopBwdSm80ILi2ELi2EN4cute5tupleIJNS5_1CILi128EEES8_NS7_ILi64EEEEEENS_6half_tEfNS_4arch4Sm80ELb1ELb0ELb1ELb1ELb0ELb0ELb0ELb0ELi2ELi4ELi4ELi4ELb0EEENS1_21CollectiveEpilogueBwdISA_SB_SD_Li256ELb1ELb0ELi2EEENS1_25SingleTileBwdLPTSchedulerILb1ELi128ELb0EEEEEEEEEvNT_6ParamsE$_ZN4cute3eso3ESOILb1ELb0EJNS_5tupleIJNS_1CILi1EEENS3_ILi0EEEEEENS2_IJiEEEEEC2ERKS6_RKS7_)
$_ZN7cutlass13device_kernelIN5flash19enable_sm80_to_sm89INS1_16FlashAttnBwdSm80INS1_25CollectiveMainloopBwdSm80ILi2ELi2EN4cute5tupleIJNS5_1CILi128EEES8_NS7_ILi64EEEEEENS_6half_tEfNS_4arch4Sm80ELb1ELb0ELb1ELb1ELb0ELb0ELb0ELb0ELi2ELi4ELi4ELi4ELb0EEENS1_21CollectiveEpilogueBwdISA_SB_SD_Li256ELb1ELb0ELi2EEENS1_25SingleTileBwdLPTSchedulerILb1ELi128ELb0EEEEEEEEEvNT_6ParamsE$_ZN4cute3eso3ESOILb1ELb0EJNS_5tupleIJNS_1CILi1EEENS3_ILi0EEEEEENS2_IJiEEEEEC2ERKS6_RKS7_:
[----:B------:R-:W-:Y:S02]  /*8c20*/  IADD3 R36, R83, -c[0x0][0x20], RZ ;  /* 0x8000080053247a10 */ /* 0x000fe40007ffe0ff */
[----:B------:R-:W-:-:S03]  /*8c30*/  MOV R39, 0x0 ;  /* 0x0000000000277802 */ /* 0x000fc60000000f00 */
[----:B------:R1:W-:Y:S01]  /*8c40*/  STL [R36], R37 ;  /* 0x0000002524007387 */ /* 0x0003e20000100800 */
[----:B------:R-:W-:Y:S05]  /*8c50*/  RET.REL.NODEC R38 `(_ZN7cutlass13device_kernelIN5flash19enable_sm80_to_sm89INS1_16FlashAttnBwdSm80INS1_25CollectiveMainloopBwdSm80ILi2ELi2EN4cute5tupleIJNS5_1CILi128EEES8_NS7_ILi64EEEEEENS_6half_tEfNS_4arch4Sm80ELb1ELb0ELb1ELb1ELb0ELb0ELb0ELb0ELi2ELi4ELi4ELi4ELb0EEENS1_21CollectiveEpilogueBwdISA_SB_SD_Li256ELb1ELb0ELi2EEENS1_25SingleTileBwdLPTSchedulerILb1ELi128ELb0EEEEEEEEEvNT_6ParamsE) ;  /* 0xffff73a026007950 */ /* 0x000fea0003c3ffff */
        .type           $_ZN7cutlass13device_kernelIN5flash19enable_sm80_to_sm89INS1_16FlashAttnBwdSm80INS1_25CollectiveMainloopBwdSm80ILi2ELi2EN4cute5tupleIJNS5_1CILi128EEES8_NS7_ILi64EEEEEENS_6half_tEfNS_4arch4Sm80ELb1ELb0ELb1ELb1ELb0ELb0ELb0ELb0ELi2ELi4ELi4ELi4ELb0EEENS1_21CollectiveEpilogueBwdISA_SB_SD_Li256ELb1ELb0ELi2EEENS1_25SingleTileBwdLPTSchedulerILb1ELi128ELb0EEEEEEEEEvNT_6ParamsE$_ZN4cute3eso3ESOILb1ELb0EJNS_6LayoutINS_5tupleIJNS3_IJNS3_IJNS3_IJNS_1CILi4EEENS4_ILi2EEEEEENS4_ILi1EEEEEES8_EEENS3_IJNS3_IJNS3_IJS8_S8_EEES8_EEES6_EEEEEENS3_IJNS3_IJNS3_IJNS3_IJS8_NS4_ILi32EEEEEENS4_ILi0EEEEEESH_EEENS3_IJNS3_IJNS3_IJSH_SH_EEESH_EEENS4_ILi64EEEEEEEEEEENS_10ViewEngineIPN7cutlass6half_tEEEEEC2ERKSP_RKSU_,@function
        .size           $_ZN7cutlass13device_kernelIN5flash19enable_sm80_to_sm89INS1_16FlashAttnBwdSm80INS1_25CollectiveMainloopBwdSm80ILi2ELi2EN4cute5tupleIJNS5_1CILi128EEES8_NS7_ILi64EEEEEENS_6half_tEfNS_4arch4Sm80ELb1ELb0ELb1ELb1ELb0ELb0ELb0ELb0ELi2ELi4ELi4ELi4ELb0EEENS1_21CollectiveEpilogueBwdISA_SB_SD_Li256ELb1ELb0ELi2EEENS1_25SingleTileBwdLPTSchedulerILb1ELi128ELb0EEEEEEEEEvNT_6ParamsE$_ZN4cute3eso3ESOILb1ELb0EJNS_6LayoutINS_5tupleIJNS3_IJNS3_IJNS3_IJNS_1CILi4EEENS4_ILi2EEEEEENS4_ILi1EEEEEES8_EEENS3_IJNS3_IJNS3_IJS8_S8_EEES8_EEES6_EEEEEENS3_IJNS3_IJNS3_IJNS3_IJS8_NS4_ILi32EEEEEENS4_ILi0EEEEEESH_EEENS3_IJNS3_IJNS3_IJSH_SH_EEESH_EEENS4_ILi64EEEEEEEEEEENS_10ViewEngineIPN7cutlass6half_tEEEEEC2ERKSP_RKSU_,($_ZN7cutlass13device_kernelIN5flash19enable_sm80_to_sm89INS1_16FlashAttnBwdSm80INS1_25CollectiveMainloopBwdSm80ILi2ELi2EN4cute5tupleIJNS5_1CILi128EEES8_NS7_ILi64EEEEEENS_6half_tEfNS_4arch4Sm80ELb1ELb0ELb1ELb1ELb0ELb0ELb0ELb0ELi2ELi4ELi4ELi4ELb0EEENS1_21CollectiveEpilogueBwdISA_SB_SD_Li256ELb1ELb0ELi2EEENS1_25SingleTileBwdLPTSchedulerILb1ELi128ELb0EEEEEEEEEvNT_6ParamsE$_ZN4cute3eso3ESOILb1ELb0EJNS_6LayoutINS_5tupleIJNS3_IJNS3_IJNS_1CILi2EEES5_EEENS4_ILi1EEEEEEEEENS3_IJNS3_IJNS3_IJS7_NS4_ILi16EEEEEENS4_ILi0EEEEEEEEEEENS_10ViewEngineIPjEEEEC2ERKSF_RKSI_ - $_ZN7cutlass13device_kernelIN5flash19enable_sm80_to_sm89INS1_16FlashAttnBwdSm80INS1_25CollectiveMainloopBwdSm80ILi2ELi2EN4cute5tupleIJNS5_1CILi128EEES8_NS7_ILi64EEEEEENS_6half_tEfNS_4arch4Sm80ELb1ELb0ELb1ELb1ELb0ELb0ELb0ELb0ELi2ELi4ELi4ELi4ELb0EEENS1_21CollectiveEpilogueBwdISA_SB_SD_Li256ELb1ELb0ELi2EEENS1_25SingleTileBwdLPTSchedulerILb1ELi128ELb0EEEEEEEEEvNT_6ParamsE$_ZN4cute3eso3ESOILb1ELb0EJNS_6LayoutINS_5tupleIJNS3_IJNS3_IJNS3_IJNS_1CILi4EEENS4_ILi2EEEEEENS4_ILi1EEEEEES8_EEENS3_IJNS3_IJNS3_IJS8_S8_EEES8_EEES6_EEEEEENS3_IJNS3_IJNS3_IJNS3_IJS8_NS4_ILi32EEEEEENS4_ILi0EEEEEESH_EEENS3_IJNS3_IJNS3_IJSH_SH_EEESH_EEENS4_ILi64EEEEEEEEEEENS_10ViewEngineIPN7cutlass6half_tEEEEEC2ERKSP_RKSU_)
$_ZN7cutlass13device_kernelIN5flash19enable_sm80_to_sm89INS1_16FlashAttnBwdSm80INS1_25CollectiveMainloopBwdSm80ILi2ELi2EN4cute5tupleIJNS5_1CILi128EEES8_NS7_ILi64EEEEEENS_6half_tEfNS_4arch4Sm80ELb1ELb0ELb1ELb1ELb0ELb0ELb0ELb0ELi2ELi4ELi4ELi4ELb0EEENS1_21CollectiveEpilogueBwdISA_SB_SD_Li256ELb1ELb0ELi2EEENS1_25SingleTileBwdLPTSchedulerILb1ELi128ELb0EEEEEEEEEvNT_6ParamsE$_ZN4cute3eso3ESOILb1ELb0EJNS_6LayoutINS_5tupleIJNS3_IJNS3_IJNS3_IJNS_1CILi4EEENS4_ILi2EEEEEENS4_ILi1EEEEEES8_EEENS3_IJNS3_IJNS3_IJS8_S8_EEES8_EEES6_EEEEEENS3_IJNS3_IJNS3_IJNS3_IJS8_NS4_ILi32EEEEEENS4_ILi0EEEEEESH_EEENS3_IJNS3_IJNS3_IJSH_SH_EEESH_EEENS4_ILi64EEEEEEEEEEENS_10ViewEngineIPN7cutlass6half_tEEEEEC2ERKSP_RKSU_:
[----:B------:R-:W-:Y:S02]  /*8c60*/  IADD3 R36, R83, -c[0x0][0x20], RZ ;  /* 0x8000080053247a10 */ /* 0x000fe40007ffe0ff */
[----:B------:R-:W-:-:S03]  /*8c70*/  MOV R39, 0x0 ;  /* 0x0000000000277802 */ /* 0x000fc60000000f00 */
[----:B------:R1:W-:Y:S01]  /*8c80*/  STL.64 [R36], R2 ;  /* 0x0000000224007387 */ /* 0x0003e20000100a00 */
[----:B------:R-:W-:Y:S05]  /*8c90*/  RET.REL.NODEC R38 `(_ZN7cutlass13device_kernelIN5flash19enable_sm80_to_sm89INS1_16FlashAttnBwdSm80INS1_25CollectiveMainloopBwdSm80ILi2ELi2EN4cute5tupleIJNS5_1CILi128EEES8_NS7_ILi64EEEEEENS_6half_tEfNS_4arch4Sm80ELb1ELb0ELb1ELb1ELb0ELb0ELb0ELb0ELi2ELi4ELi4ELi4ELb0EEENS1_21CollectiveEpilogueBwdISA_SB_SD_Li256ELb1ELb0ELi2EEENS1_25SingleTileBwdLPTSchedulerILb1ELi128ELb0EEEEEEEEEvNT_6ParamsE) ;  /* 0xffff736026007950 */ /* 0x000fea0003c3ffff */
        .type           $_ZN7cutlass13device_kernelIN5flash19enable_sm80_to_sm89INS1_16FlashAttnBwdSm80INS1_25CollectiveMainloopBwdSm80ILi2ELi2EN4cute5tupleIJNS5_1CILi128EEES8_NS7_ILi64EEEEEENS_6half_tEfNS_4arch4Sm80ELb1ELb0ELb1ELb1ELb0ELb0ELb0ELb0ELi2ELi4ELi4ELi4ELb0EEENS1_21CollectiveEpilogueBwdISA_SB_SD_Li256ELb1ELb0ELi2EEENS1_25SingleTileBwdLPTSchedulerILb1ELi128ELb0EEEEEEEEEvNT_6ParamsE$_ZN4cute3eso3ESOILb1ELb0EJNS_6LayoutINS_5tupleIJNS3_IJNS3_IJNS_1CILi2EEES5_EEENS4_ILi1EEEEEEEEENS3_IJNS3_IJNS3_IJS7_NS4_ILi16EEEEEENS4_ILi0EEEEEEEEEEENS_10ViewEngineIPjEEEEC2ERKSF_RKSI_,@function
        .size           $_ZN7cutlass13device_kernelIN5flash19enable_sm80_to_sm89INS1_16FlashAttnBwdSm80INS1_25CollectiveMainloopBwdSm80ILi2ELi2EN4cute5tupleIJNS5_1CILi128EEES8_NS7_ILi64EEEEEENS_6half_tEfNS_4arch4Sm80ELb1ELb0ELb1ELb1ELb0ELb0ELb0ELb0ELi2ELi4ELi4ELi4ELb0EEENS1_21CollectiveEpilogueBwdISA_SB_SD_Li256ELb1ELb0ELi2EEENS1_25SingleTileBwdLPTSchedulerILb1ELi128ELb0EEEEEEEEEvNT_6ParamsE$_ZN4cute3eso3ESOILb1ELb0EJNS_6LayoutINS_5tupleIJNS3_IJNS3_IJNS_1CILi2EEES5_EEENS4_ILi1EEEEEEEEENS3_IJNS3_IJNS3_IJS7_NS4_ILi16EEEEEENS4_ILi0EEEEEEEEEEENS_10ViewEngineIPjEEEEC2ERKSF_RKSI_,($_ZN7cutlass13device_kernelIN5flash19enable_sm80_to_sm89INS1_16FlashAttnBwdSm80INS1_25CollectiveMainloopBwdSm80ILi2ELi2EN4cute5tupleIJNS5_1CILi128EEES8_NS7_ILi64EEEEEENS_6half_tEfNS_4arch4Sm80ELb1ELb0ELb1ELb1ELb0ELb0ELb0ELb0ELi2ELi4ELi4ELi4ELb0EEENS1_21CollectiveEpilogueBwdISA_SB_SD_Li256ELb1ELb0ELi2EEENS1_25SingleTileBwdLPTSchedulerILb1ELi128ELb0EEEEEEEEEvNT_6ParamsE$_ZN4cute3eso3ESOILb1ELb0EJNS_6LayoutINS_5tupleIJNS3_IJNS3_IJNS_1CILi4EEENS4_ILi2EEEEEENS4_ILi1EEEEEEEEENS3_IJNS3_IJNS3_IJS8_NS4_ILi32EEEEEENS4_ILi0EEEEEEEEEEENS_10ViewEngineIPN7cutlass6half_tEEEEEC2ERKSG_RKSL_ - $_ZN7cutlass13device_kernelIN5flash19enable_sm80_to_sm89INS1_16FlashAttnBwdSm80INS1_25CollectiveMainloopBwdSm80ILi2ELi2EN4cute5tupleIJNS5_1CILi128EEES8_NS7_ILi64EEEEEENS_6half_tEfNS_4arch4Sm80ELb1ELb0ELb1ELb1ELb0ELb0ELb0ELb0ELi2ELi4ELi4ELi4ELb0EEENS1_21CollectiveEpilogueBwdISA_SB_SD_Li256ELb1ELb0ELi2EEENS1_25SingleTileBwdLPTSchedulerILb1ELi128ELb0EEEEEEEEEvNT_6ParamsE$_ZN4cute3eso3ESOILb1ELb0EJNS_6LayoutINS_5tupleIJNS3_IJNS3_IJNS_1CILi2EEES5_EEENS4_ILi1EEEEEEEEENS3_IJNS3_IJNS3_IJS7_NS4_ILi16EEEEEENS4_ILi0EEEEEEEEEEENS_10ViewEngineIPjEEEEC2ERKSF_RKSI_)
$_ZN7cutlass13device_kernelIN5flash19enable_sm80_to_sm89INS1_16FlashAttnBwdSm80INS1_25CollectiveMainloopBwdSm80ILi2ELi2EN4cute5tupleIJNS5_1CILi128EEES8_NS7_ILi64EEEEEENS_6half_tEfNS_4arch4Sm80ELb1ELb0ELb1ELb1ELb0ELb0ELb0ELb0ELi2ELi4ELi4ELi4ELb0EEENS1_21CollectiveEpilogueBwdISA_SB_SD_Li256ELb1ELb0ELi2EEENS1_25SingleTileBwdLPTSchedulerILb1ELi128ELb0EEEEEEEEEvNT_6ParamsE$_ZN4cute3eso3ESOILb1ELb0EJNS_6LayoutINS_5tupleIJNS3_IJNS3_IJNS_1CILi2EEES5_EEENS4_ILi1EEEEEEEEENS3_IJNS3_IJNS3_IJS7_NS4_ILi16EEEEEENS4_ILi0EEEEEEEEEEENS_10ViewEngineIPjEEEEC2ERKSF_RKSI_:
[----:B------:R-:W-:Y:S02]  /*8ca0*/  IADD3 R2, R83, -c[0x0][0x20], RZ ;  /* 0x8000080053027a10 */ /* 0x000fe40007ffe0ff */
[----:B------:R-:W-:-:S03]  /*8cb0*/  MOV R7, 0x0 ;  /* 0x0000000000077802 */ /* 0x000fc60000000f00 */
[----:B------:R1:W-:Y:S01]  /*8cc0*/  STL.64 [R2], R4 ;  /* 0x0000000402007387 */ /* 0x0003e20000100a00 */
[----:B------:R-:W-:Y:S05]  /*8cd0*/  RET.REL.NODEC R6 `(_ZN7cutlass13device_kernelIN5flash19enable_sm80_to_sm89INS1_16FlashAttnBwdSm80INS1_25CollectiveMainloopBwdSm80ILi2ELi2EN4cute5tupleIJNS5_1CILi128EEES8_NS7_ILi64EEEEEENS_6half_tEfNS_4arch4Sm80ELb1ELb0ELb1ELb1ELb0ELb0ELb0ELb0ELi2ELi4ELi4ELi4ELb0EEENS1_21CollectiveEpilogueBwdISA_SB_SD_Li256ELb1ELb0ELi2EEENS1_25SingleTileBwdLPTSchedulerILb1ELi128ELb0EEEEEEEEEvNT_6ParamsE) ;  /* 0xffff732006007950 */ /* 0x000fea0003c3ffff */
        .type           $_ZN7cutlass13device_kernelIN5flash19enable_sm80_to_sm89INS1_16FlashAttnBwdSm80INS1_25CollectiveMainloopBwdSm80ILi2ELi2EN4cute5tupleIJNS5_1CILi128EEES8_NS7_ILi64EEEEEENS_6half_tEfNS_4arch4Sm80ELb1ELb0ELb1ELb1ELb0ELb0ELb0ELb0ELi2ELi4ELi4ELi4ELb0EEENS1_21CollectiveEpilogueBwdISA_SB_SD_Li256ELb1ELb0ELi2EEENS1_25SingleTileBwdLPTSchedulerILb1ELi128ELb0EEEEEEEEEvNT_6ParamsE$_ZN4cute3eso3ESOILb1ELb0EJNS_6LayoutINS_5tupleIJNS3_IJNS3_IJNS_1CILi4EEENS4_ILi2EEEEEENS4_ILi1EEEEEEEEENS3_IJNS3_IJNS3_IJS8_NS4_ILi32EEEEEENS4_ILi0EEEEEEEEEEENS_10ViewEngineIPN7cutlass6half_tEEEEEC2ERKSG_RKSL_,@function
        .size           $_ZN7cutlass13device_kernelIN5flash19enable_sm80_to_sm89INS1_16FlashAttnBwdSm80INS1_25CollectiveMainloopBwdSm80ILi2ELi2EN4cute5tupleIJNS5_1CILi128EEES8_NS7_ILi64EEEEEENS_6half_tEfNS_4arch4Sm80ELb1ELb0ELb1ELb1ELb0ELb0ELb0ELb0ELi2ELi4ELi4ELi4ELb0EEENS1_21CollectiveEpilogueBwdISA_SB_SD_Li256ELb1ELb0ELi2EEENS1_25SingleTileBwdLPTSchedulerILb1ELi128ELb0EEEEEEEEEvNT_6ParamsE$_ZN4cute3eso3ESOILb1ELb0EJNS_6LayoutINS_5tupleIJNS3_IJNS3_IJNS_1CILi4EEENS4_ILi2EEEEEENS4_ILi1EEEEEEEEENS3_IJNS3_IJNS3_IJS8_NS4_ILi32EEEEEENS4_ILi0EEEEEEEEEEENS_10ViewEngineIPN7cutlass6half_tEEEEEC2ERKSG_RKSL_,($_ZN7cutlass13device_kernelIN5flash19enable_sm80_to_sm89INS1_16FlashAttnBwdSm80INS1_25CollectiveMainloopBwdSm80ILi2ELi2EN4cute5tupleIJNS5_1CILi128EEES8_NS7_ILi64EEEEEENS_6half_tEfNS_4arch4Sm80ELb1ELb0ELb1ELb1ELb0ELb0ELb0ELb0ELi2ELi4ELi4ELi4ELb0EEENS1_21CollectiveEpilogueBwdISA_SB_SD_Li256ELb1ELb0ELi2EEENS1_25SingleTileBwdLPTSchedulerILb1ELi128ELb0EEEEEEEEEvNT_6ParamsE$_ZN4cute3eso3ESOILb1ELb0EJNS_6LayoutINS_5tupleIJNS3_IJNS3_IJNS_1CILi4EEENS4_ILi2EEEEEENS4_ILi1EEEEEEEEENS3_IJNS3_IJNS3_IJS8_NS4_ILi32EEEEEENS4_ILi0EEEEEEEEEEEiEEC2ERKSG_RKi - $_ZN7cutlass13device_kernelIN5flash19enable_sm80_to_sm89INS1_16FlashAttnBwdSm80INS1_25CollectiveMainloopBwdSm80ILi2ELi2EN4cute5tupleIJNS5_1CILi128EEES8_NS7_ILi64EEEEEENS_6half_tEfNS_4arch4Sm80ELb1ELb0ELb1ELb1ELb0ELb0ELb0ELb0ELi2ELi4ELi4ELi4ELb0EEENS1_21CollectiveEpilogueBwdISA_SB_SD_Li256ELb1ELb0ELi2EEENS1_25SingleTileBwdLPTSchedulerILb1ELi128ELb0EEEEEEEEEvNT_6ParamsE$_ZN4cute3eso3ESOILb1ELb0EJNS_6LayoutINS_5tupleIJNS3_IJNS3_IJNS_1CILi4EEENS4_ILi2EEEEEENS4_ILi1EEEEEEEEENS3_IJNS3_IJNS3_IJS8_NS4_ILi32EEEEEENS4_ILi0EEEEEEEEEEENS_10ViewEngineIPN7cutlass6half_tEEEEEC2ERKSG_RKSL_)
$_ZN7cutlass13device_kernelIN5flash19enable_sm80_to_sm89INS1_16FlashAttnBwdSm80INS1_25CollectiveMainloopBwdSm80ILi2ELi2EN4cute5tupleIJNS5_1CILi128EEES8_NS7_ILi64EEEEEENS_6half_tEfNS_4arch4Sm80ELb1ELb0ELb1ELb1ELb0ELb0ELb0ELb0ELi2ELi4ELi4ELi4ELb0EEENS1_21CollectiveEpilogueBwdISA_SB_SD_Li256ELb1ELb0ELi2EEENS1_25SingleTileBwdLPTSchedulerILb1ELi128ELb0EEEEEEEEEvNT_6ParamsE$_ZN4cute3eso3ESOILb1ELb0EJNS_6LayoutINS_5tupleIJNS3_IJNS3_IJNS_1CILi4EEENS4_ILi2EEEEEENS4_ILi1EEEEEEEEENS3_IJNS3_IJNS3_IJS8_NS4_ILi32EEEEEENS4_ILi0EEEEEEEEEEENS_10ViewEngineIPN7cutlass6half_tEEEEEC2ERKSG_RKSL_:
[----:B------:R-:W-:Y:S01]  /*8ce0*/  IADD3 R4, R83, -c[0x0][0x20], RZ ;  /* 0x8000080053047a10 */ /* 0x000fe20007ffe0ff */
[----:B------:R-:W-:Y:S01]  /*8cf0*/  IMAD.MOV.U32 R35, RZ, RZ, R5 ;  /* 0x000000ffff237224 */ /* 0x000fe200078e0005 */
[----:B------:R-:W-:-:S04]  /*8d00*/  MOV R7, 0x0 ;  /* 0x0000000000077802 */ /* 0x000fc80000000f00 */
[----:B------:R1:W-:Y:S01]  /*8d10*/  STL.64 [R4], R34 ;  /* 0x0000002204007387 */ /* 0x0003e20000100a00 */
[----:B------:R-:W-:Y:S05]  /*8d20*/  RET.REL.NODEC R6 `(_ZN7cutlass13device_kernelIN5flash19enable_sm80_to_sm89INS1_16FlashAttnBwdSm80INS1_25CollectiveMainloopBwdSm80ILi2ELi2EN4cute5tupleIJNS5_1CILi128EEES8_NS7_ILi64EEEEEENS_6half_tEfNS_4arch4Sm80ELb1ELb0ELb1ELb1ELb0ELb0ELb0ELb0ELi2ELi4ELi4ELi4ELb0EEENS1_21CollectiveEpilogueBwdISA_SB_SD_Li256ELb1ELb0ELi2EEENS1_25SingleTileBwdLPTSchedulerILb1ELi128ELb0EEEEEEEEEvNT_6ParamsE) ;  /* 0xffff72d006007950 */ /* 0x000fea0003c3ffff */
        .type           $_ZN7cutlass13device_kernelIN5flash19enable_sm80_to_sm89INS1_16FlashAttnBwdSm80INS1_25CollectiveMainloopBwdSm80ILi2ELi2EN4cute5tupleIJNS5_1CILi128EEES8_NS7_ILi64EEEEEENS_6half_tEfNS_4arch4Sm80ELb1ELb0ELb1ELb1ELb0ELb0ELb0ELb0ELi2ELi4ELi4ELi4ELb0EEENS1_21CollectiveEpilogueBwdISA_SB_SD_Li256ELb1ELb0ELi2EEENS1_25SingleTileBwdLPTSchedulerILb1ELi128ELb0EEEEEEEEEvNT_6ParamsE$_ZN4cute3eso3ESOILb1ELb0EJNS_6LayoutINS_5tupleIJNS3_IJNS3_IJNS_1CILi4EEENS4_ILi2EEEEEENS4_ILi1EEEEEEEEENS3_IJNS3_IJNS3_IJS8_NS4_ILi32EEEEEENS4_ILi0EEEEEEEEEEEiEEC2ERKSG_RKi,@function
        .size           $_ZN7cutlass13device_kernelIN5flash19enable_sm80_to_sm89INS1_16FlashAttnBwdSm80INS1_25CollectiveMainloopBwdSm80ILi2ELi2EN4cute5tupleIJNS5_1CILi128EEES8_NS7_ILi64EEEEEENS_6half_tEfNS_4arch4Sm80ELb1ELb0ELb1ELb1ELb0ELb0ELb0ELb0ELi2ELi4ELi4ELi4ELb0EEENS1_21CollectiveEpilogueBwdISA_SB_SD_Li256ELb1ELb0ELi2EEENS1_25SingleTileBwdLPTSchedulerILb1ELi128ELb0EEEEEEEEEvNT_6ParamsE$_ZN4cute3eso3ESOILb1ELb0EJNS_6LayoutINS_5tupleIJNS3_IJNS3_IJNS_1CILi4EEENS4_ILi2EEEEEENS4_ILi1EEEEEEEEENS3_IJNS3_IJNS3_IJS8_NS4_ILi32EEEEEENS4_ILi0EEEEEEEEEEEiEEC2ERKSG_RKi,($_ZN7cutlass13device_kernelIN5flash19enable_sm80_to_sm89INS1_16FlashAttnBwdSm80INS1_25CollectiveMainloopBwdSm80ILi2ELi2EN4cute5tupleIJNS5_1CILi128EEES8_NS7_ILi64EEEEEENS_6half_tEfNS_4arch4Sm80ELb1ELb0ELb1ELb1ELb0ELb0ELb0ELb0ELi2ELi4ELi4ELi4ELb0EEENS1_21CollectiveEpilogueBwdISA_SB_SD_Li256ELb1ELb0ELi2EEENS1_25SingleTileBwdLPTSchedulerILb1ELi128ELb0EEEEEEEEEvNT_6ParamsE$_ZN4cute3eso3ESOILb1ELb0EJNS_6LayoutINS_5tupleIJNS3_IJNS3_IJNS_1CILi4EEENS4_ILi2EEEEEENS4_ILi1EEEEEENS3_IJS6_EEEEEENS3_IJNS3_IJNS3_IJS8_NS4_ILi32EEEEEENS4_ILi0EEEEEENS3_IJNS4_ILi64EEEEEEEEEEENS_10ViewEngineIPN7cutlass6half_tEEEEEC2ERKSJ_RKSO_ - $_ZN7cutlass13device_kernelIN5flash19enable_sm80_to_sm89INS1_16FlashAttnBwdSm80INS1_25CollectiveMainloopBwdSm80ILi2ELi2EN4cute5tupleIJNS5_1CILi128EEES8_NS7_ILi64EEEEEENS_6half_tEfNS_4arch4Sm80ELb1ELb0ELb1ELb1ELb0ELb0ELb0ELb0ELi2ELi4ELi4ELi4ELb0EEENS1_21CollectiveEpilogueBwdISA_SB_SD_Li256ELb1ELb0ELi2EEENS1_25SingleTileBwdLPTSchedulerILb1ELi128ELb0EEEEEEEEEvNT_6ParamsE$_ZN4cute3eso3ESOILb1ELb0EJNS_6LayoutINS_5tupleIJNS3_IJNS3_IJNS_1CILi4EEENS4_ILi2EEEEEENS4_ILi1EEEEEEEEENS3_IJNS3_IJNS3_IJS8_NS4_ILi32EEEEEENS4_ILi0EEEEEEEEEEEiEEC2ERKSG_RKi)
$_ZN7cutlass13device_kernelIN5flash19enable_sm80_to_sm89INS1_16FlashAttnBwdSm80INS1_25CollectiveMainloopBwdSm80ILi2ELi2EN4cute5tupleIJNS5_1CILi128EEES8_NS7_ILi64EEEEEENS_6half_tEfNS_4arch4Sm80ELb1ELb0ELb1ELb1ELb0ELb0ELb0ELb0ELi2ELi4ELi4ELi4ELb0EEENS1_21CollectiveEpilogueBwdISA_SB_SD_Li256ELb1ELb0ELi2EEENS1_25SingleTileBwdLPTSchedulerILb1ELi128ELb0EEEEEEEEEvNT_6ParamsE$_ZN4cute3eso3ESOILb1ELb0EJNS_6LayoutINS_5tupleIJNS3_IJNS3_IJNS_1CILi4EEENS4_ILi2EEEEEENS4_ILi1EEEEEEEEENS3_IJNS3_IJNS3_IJS8_NS4_ILi32EEEEEENS4_ILi0EEEEEEEEEEEiEEC2ERKSG_RKi:
[----:B------:R-:W-:Y:S02]  /*8d30*/  IADD3 R4, R83, -c[0x0][0x20], RZ ;  /* 0x8000080053047a10 */ /* 0x000fe40007ffe0ff */
[----:B------:R-:W-:-:S03]  /*8d40*/  MOV R7, 0x0 ;  /* 0x0000000000077802 */ /* 0x000fc60000000f00 */
[----:B------:R1:W-:Y:S01]  /*8d50*/  STL [R4], R5 ;  /* 0x0000000504007387 */ /* 0x0003e20000100800 */
[----:B------:R-:W-:Y:S05]  /*8d60*/  RET.REL.NODEC R6 `(_ZN7cutlass13device_kernelIN5flash19enable_sm80_to_sm89INS1_16FlashAttnBwdSm80INS1_25CollectiveMainloopBwdSm80ILi2ELi2EN4cute5tupleIJNS5_1CILi128EEES8_NS7_ILi64EEEEEENS_6half_tEfNS_4arch4Sm80ELb1ELb0ELb1ELb1ELb0ELb0ELb0ELb0ELi2ELi4ELi4ELi4ELb0EEENS1_21CollectiveEpilogueBwdISA_SB_SD_Li256ELb1ELb0ELi2EEENS1_25SingleTileBwdLPTSchedulerILb1ELi128ELb0EEEEEEEEEvNT_6ParamsE) ;  /* 0xffff729006007950 */ /* 0x000fea0003c3ffff */
        .type           $_ZN7cutlass13device_kernelIN5flash19enable_sm80_to_sm89INS1_16FlashAttnBwdSm80INS1_25CollectiveMainloopBwdSm80ILi2ELi2EN4cute5tupleIJNS5_1CILi128EEES8_NS7_ILi64EEEEEENS_6half_tEfNS_4arch4Sm80ELb1ELb0ELb1ELb1ELb0ELb0ELb0ELb0ELi2ELi4ELi4ELi4ELb0EEENS1_21CollectiveEpilogueBwdISA_SB_SD_Li256ELb1ELb0ELi2EEENS1_25SingleTileBwdLPTSchedulerILb1ELi128ELb0EEEEEEEEEvNT_6ParamsE$_ZN4cute3eso3ESOILb1ELb0EJNS_6LayoutINS_5tupleIJNS3_IJNS3_IJNS_1CILi4EEENS4_ILi2EEEEEENS4_ILi1EEEEEENS3_IJS6_EEEEEENS3_IJNS3_IJNS3_IJS8_NS4_ILi32EEEEEENS4_ILi0EEEEEENS3_IJNS4_ILi64EEEEEEEEEEENS_10ViewEngineIPN7cutlass6half_tEEEEEC2ERKSJ_RKSO_,@function
        .size           $_ZN7cutlass13device_kernelIN5flash19enable_sm80_to_sm89INS1_16FlashAttnBwdSm80INS1_25CollectiveMainloopBwdSm80ILi2ELi2EN4cute5tupleIJNS5_1CILi128EEES8_NS7_ILi64EEEEEENS_6half_tEfNS_4arch4Sm80ELb1ELb0ELb1ELb1ELb0ELb0ELb0ELb0ELi2ELi4ELi4ELi4ELb0EEENS1_21CollectiveEpilogueBwdISA_SB_SD_Li256ELb1ELb0ELi2EEENS1_25SingleTileBwdLPTSchedulerILb1ELi128ELb0EEEEEEEEEvNT_6ParamsE$_ZN4cute3eso3ESOILb1ELb0EJNS_6LayoutINS_5tupleIJNS3_IJNS3_IJNS_1CILi4EEENS4_ILi2EEEEEENS4_ILi1EEEEEENS3_IJS6_EEEEEENS3_IJNS3_IJNS3_IJS8_NS4_ILi32EEEEEENS4_ILi0EEEEEENS3_IJNS4_ILi64EEEEEEEEEEENS_10ViewEngineIPN7cutlass6half_tEEEEEC2ERKSJ_RKSO_,($_ZN7cutlass13device_kernelIN5flash19enable_sm80_to_sm89INS1_16FlashAttnBwdSm80INS1_25CollectiveMainloopBwdSm80ILi2ELi2EN4cute5tupleIJNS5_1CILi128EEES8_NS7_ILi64EEEEEENS_6half_tEfNS_4arch4Sm80ELb1ELb0ELb1ELb1ELb0ELb0ELb0ELb0ELi2ELi4ELi4ELi4ELb0EEENS1_21CollectiveEpilogueBwdISA_SB_SD_Li256ELb1ELb0ELi2EEENS1_25SingleTileBwdLPTSchedulerILb1ELi128ELb0EEEEEEEEEvNT_6ParamsE$_ZN4cute3eso3ESOILb1ELb0EJNS_6LayoutINS_5tupleIJNS3_IJNS3_IJNS_1CILi4EEENS4_ILi2EEEEEENS4_ILi1EEEEEES6_EEENS3_IJNS3_IJNS3_IJS8_NS4_ILi32EEEEEENS4_ILi0EEEEEENS4_ILi64EEEEEEEENS_10ViewEngineIPN7cutlass6half_tEEEEEC2ERKSH_RKSM_ - $_ZN7cutlass13device_kernelIN5flash19enable_sm80_to_sm89INS1_16FlashAttnBwdSm80INS1_25CollectiveMainloopBwdSm80ILi2ELi2EN4cute5tupleIJNS5_1CILi128EEES8_NS7_ILi64EEEEEENS_6half_tEfNS_4arch4Sm80ELb1ELb0ELb1ELb1ELb0ELb0ELb0ELb0ELi2ELi4ELi4ELi4ELb0EEENS1_21CollectiveEpilogueBwdISA_SB_SD_Li256ELb1ELb0ELi2EEENS1_25SingleTileBwdLPTSchedulerILb1ELi128ELb0EEEEEEEEEvNT_6ParamsE$_ZN4cute3eso3ESOILb1ELb0EJNS_6LayoutINS_5tupleIJNS3_IJNS3_IJNS_1CILi4EEENS4_ILi2EEEEEENS4_ILi1EEEEEENS3_IJS6_EEEEEENS3_IJNS3_IJNS3_IJS8_NS4_ILi32EEEEEENS4_ILi0EEEEEENS3_IJNS4_ILi64EEEEEEEEEEENS_10ViewEngineIPN7cutlass6half_tEEEEEC2ERKSJ_RKSO_)
$_ZN7cutlass13device_kernelIN5flash19enable_sm80_to_sm89INS1_16FlashAttnBwdSm80INS1_25CollectiveMainloopBwdSm80ILi2ELi2EN4cute5tupleIJNS5_1CILi128EEES8_NS7_ILi64EEEEEENS_6half_tEfNS_4arch4Sm80ELb1ELb0ELb1ELb1ELb0ELb0ELb0ELb0ELi2ELi4ELi4ELi4ELb0EEENS1_21CollectiveEpilogueBwdISA_SB_SD_Li256ELb1ELb0ELi2EEENS1_25SingleTileBwdLPTSchedulerILb1ELi128ELb0EEEEEEEEEvNT_6ParamsE$_ZN4cute3eso3ESOILb1ELb0EJNS_6LayoutINS_5tupleIJNS3_IJNS3_IJNS_1CILi4EEENS4_ILi2EEEEEENS4_ILi1EEEEEENS3_IJS6_EEEEEENS3_IJNS3_IJNS3_IJS8_NS4_ILi32EEEEEENS4_ILi0EEEEEENS3_IJNS4_ILi64EEEEEEEEEEENS_10ViewEngineIPN7cutlass6half_tEEEEEC2ERKSJ_RKSO_:
[----:B------:R-:W-:Y:S02]  /*8d70*/  IADD3 R36, R83, -c[0x0][0x20], RZ ;  /* 0x8000080053247a10 */ /* 0x000fe40007ffe0ff */
[----:B------:R-:W-:-:S03]  /*8d80*/  MOV R39, 0x0 ;  /* 0x0000000000277802 */ /* 0x000fc60000000f00 */
[----:B------:R1:W-:Y:S01]  /*8d90*/  STL.64 [R36], R2 ;  /* 0x0000000224007387 */ /* 0x0003e20000100a00 */
[----:B------:R-:W-:Y:S05]  /*8da0*/  RET.REL.NODEC R38 `(_ZN7cutlass13device_kernelIN5flash19enable_sm80_to_sm89INS1_16FlashAttnBwdSm80INS1_25CollectiveMainloopBwdSm80ILi2ELi2EN4cute5tupleIJNS5_1CILi128EEES8_NS7_ILi64EEEEEENS_6half_tEfNS_4arch4Sm80ELb1ELb0ELb1ELb1ELb0ELb0ELb0ELb0ELi2ELi4ELi4ELi4ELb0EEENS1_21CollectiveEpilogueBwdISA_SB_SD_Li256ELb1ELb0ELi2EEENS1_25SingleTileBwdLPTSchedulerILb1ELi128ELb0EEEEEEEEEvNT_6ParamsE) ;  /* 0xffff725026007950 */ /* 0x000fea0003c3ffff */
        .type           $_ZN7cutlass13device_kernelIN5flash19enable_sm80_to_sm89INS1_16FlashAttnBwdSm80INS1_25CollectiveMainloopBwdSm80ILi2ELi2EN4cute5tupleIJNS5_1CILi128EEES8_NS7_ILi64EEEEEENS_6half_tEfNS_4arch4Sm80ELb1ELb0ELb1ELb1ELb0ELb0ELb0ELb0ELi2ELi4ELi4ELi4ELb0EEENS1_21CollectiveEpilogueBwdISA_SB_SD_Li256ELb1ELb0ELi2EEENS1_25SingleTileBwdLPTSchedulerILb1ELi128ELb0EEEEEEEEEvNT_6ParamsE$_ZN4cute3eso3ESOILb1ELb0EJNS_6LayoutINS_5tupleIJNS3_IJNS3_IJNS_1CILi4EEENS4_ILi2EEEEEENS4_ILi1EEEEEES6_EEENS3_IJNS3_IJNS3_IJS8_NS4_ILi32EEEEEENS4_ILi0EEEEEENS4_ILi64EEEEEEEENS_10ViewEngineIPN7cutlass6half_tEEEEEC2ERKSH_RKSM_,@function
        .size           $_ZN7cutlass13device_kernelIN5flash19enable_sm80_to_sm89INS1_16FlashAttnBwdSm80INS1_25CollectiveMainloopBwdSm80ILi2ELi2EN4cute5tupleIJNS5_1CILi128EEES8_NS7_ILi64EEEEEENS_6half_tEfNS_4arch4Sm80ELb1ELb0ELb1ELb1ELb0ELb0ELb0ELb0ELi2ELi4ELi4ELi4ELb0EEENS1_21CollectiveEpilogueBwdISA_SB_SD_Li256ELb1ELb0ELi2EEENS1_25SingleTileBwdLPTSchedulerILb1ELi128ELb0EEEEEEEEEvNT_6ParamsE$_ZN4cute3eso3ESOILb1ELb0EJNS_6LayoutINS_5tupleIJNS3_IJNS3_IJNS_1CILi4EEENS4_ILi2EEEEEENS4_ILi1EEEEEES6_EEENS3_IJNS3_IJNS3_IJS8_NS4_ILi32EEEEEENS4_ILi0EEEEEENS4_ILi64EEEEEEEENS_10ViewEngineIPN7cutlass6half_tEEEEEC2ERKSH_RKSM_,($_ZN7cutlass13device_kernelIN5flash19enable_sm80_to_sm89INS1_16FlashAttnBwdSm80INS1_25CollectiveMainloopBwdSm80ILi2ELi2EN4cute5tupleIJNS5_1CILi128EEES8_NS7_ILi64EEEEEENS_6half_tEfNS_4arch4Sm80ELb1ELb0ELb1ELb1ELb0ELb0ELb0ELb0ELi2ELi4ELi4ELi4ELb0EEENS1_21CollectiveEpilogueBwdISA_SB_SD_Li256ELb1ELb0ELi2EEENS1_25SingleTileBwdLPTSchedulerILb1ELi128ELb0EEEEEEEEEvNT_6ParamsE$_ZN4cute3eso3ESOILb1ELb0EJNS_6LayoutINS_5tupleIJNS3_IJNS3_IJNS_1CILi4EEENS4_ILi2EEEEEENS4_ILi1EEEEEES6_EEENS3_IJNS3_IJNS3_IJS8_NS4_ILi32EEEEEENS4_ILi0EEEEEENS4_ILi64EEEEEEEEiEEC2ERKSH_RKi - $_ZN7cutlass13device_kernelIN5flash19enable_sm80_to_sm89INS1_16FlashAttnBwdSm80INS1_25CollectiveMainloopBwdSm80ILi2ELi2EN4cute5tupleIJNS5_1CILi128EEES8_NS7_ILi64EEEEEENS_6half_tEfNS_4arch4Sm80ELb1ELb0ELb1ELb1ELb0ELb0ELb0ELb0ELi2ELi4ELi4ELi4ELb0EEENS1_21CollectiveEpilogueBwdISA_SB_SD_Li256ELb1ELb0ELi2EEENS1_25SingleTileBwdLPTSchedulerILb1ELi128ELb0EEEEEEEEEvNT_6ParamsE$_ZN4cute3eso3ESOILb1ELb0EJNS_6LayoutINS_5tupleIJNS3_IJNS3_IJNS_1CILi4EEENS4_ILi2EEEEEENS4_ILi1EEEEEES6_EEENS3_IJNS3_IJNS3_IJS8_NS4_ILi32EEEEEENS4_ILi0EEEEEENS4_ILi64EEEEEEEENS_10ViewEngineIPN7cutlass6half_tEEEEEC2ERKSH_RKSM_)
$_ZN7cutlass13device_kernelIN5flash19enable_sm80_to_sm89INS1_16FlashAttnBwdSm80INS1_25CollectiveMainloopBwdSm80ILi2ELi2EN4cute5tupleIJNS5_1CILi128EEES8_NS7_ILi64EEEEEENS_6half_tEfNS_4arch4Sm80ELb1ELb0ELb1ELb1ELb0ELb0ELb0ELb0ELi2ELi4ELi4ELi4ELb0EEENS1_21CollectiveEpilogueBwdISA_SB_SD_Li256ELb1ELb0ELi2EEENS1_25SingleTileBwdLPTSchedulerILb1ELi128ELb0EEEEEEEEEvNT_6ParamsE$_ZN4cute3eso3ESOILb1ELb0EJNS_6LayoutINS_5tupleIJNS3_IJNS3_IJNS_1CILi4EEENS4_ILi2EEEEEENS4_ILi1EEEEEES6_EEENS3_IJNS3_IJNS3_IJS8_NS4_ILi32EEEEEENS4_ILi0EEEEEENS4_ILi64EEEEEEEENS_10ViewEngineIPN7cutlass6half_tEEEEEC2ERKSH_RKSM_:
[----:B------:R-:W-:Y:S01]  /*8db0*/  IADD3 R2, R83, -c[0x0][0x20], RZ ;  /* 0x8000080053027a10 */ /* 0x000fe20007ffe0ff */
[----:B------:R-:W-:Y:S01]  /*8dc0*/  IMAD.MOV.U32 R39, RZ, RZ, R3 ;  /* 0x000000ffff277224 */ /* 0x000fe200078e0003 */
[----:B------:R-:W-:Y:S01]  /*8dd0*/  MOV R40, R36 ;  /* 0x0000002400287202 */ /* 0x000fe20000000f00 */
[----:B------:R-:W-:-:S03]  /*8de0*/  IMAD.MOV.U32 R41, RZ, RZ, 0x0 ;  /* 0x00000000ff297424 */ /* 0x000fc600078e00ff */
[----:B------:R1:W-:Y:S01]  /*8df0*/  STL.64 [R2], R38 ;  /* 0x0000002602007387 */ /* 0x0003e20000100a00 */
[----:B------:R-:W-:Y:S05]  /*8e00*/  RET.REL.NODEC R40 `(_ZN7cutlass13device_kernelIN5flash19enable_sm80_to_sm89INS1_16FlashAttnBwdSm80INS1_25CollectiveMainloopBwdSm80ILi2ELi2EN4cute5tupleIJNS5_1CILi128EEES8_NS7_ILi64EEEEEENS_6half_tEfNS_4arch4Sm80ELb1ELb0ELb1ELb1ELb0ELb0ELb0ELb0ELi2ELi4ELi4ELi4ELb0EEENS1_21CollectiveEpilogueBwdISA_SB_SD_Li256ELb1ELb0ELi2EEENS1_25SingleTileBwdLPTSchedulerILb1ELi128ELb0EEEEEEEEEvNT_6ParamsE) ;  /* 0xffff71f028007950 */ /* 0x000fea0003c3ffff */
        .type           $_ZN7cutlass13device_kernelIN5flash19enable_sm80_to_sm89INS1_16FlashAttnBwdSm80INS1_25CollectiveMainloopBwdSm80ILi2ELi2EN4cute5tupleIJNS5_1CILi128EEES8_NS7_ILi64EEEEEENS_6half_tEfNS_4arch4Sm80ELb1ELb0ELb1ELb1ELb0ELb0ELb0ELb0ELi2ELi4ELi4ELi4ELb0EEENS1_21CollectiveEpilogueBwdISA_SB_SD_Li256ELb1ELb0ELi2EEENS1_25SingleTileBwdLPTSchedulerILb1ELi128ELb0EEEEEEEEEvNT_6ParamsE$_ZN4cute3eso3ESOILb1ELb0EJNS_6LayoutINS_5tupleIJNS3_IJNS3_IJNS_1CILi4EEENS4_ILi2EEEEEENS4_ILi1EEEEEES6_EEENS3_IJNS3_IJNS3_IJS8_NS4_ILi32EEEEEENS4_ILi0EEEEEENS4_ILi64EEEEEEEEiEEC2ERKSH_RKi,@function
        .size           $_ZN7cutlass13device_kernelIN5flash19enable_sm80_to_sm89INS1_16FlashAttnBwdSm80INS1_25CollectiveMainloopBwdSm80ILi2ELi2EN4cute5tupleIJNS5_1CILi128EEES8_NS7_ILi64EEEEEENS_6half_tEfNS_4arch4Sm80ELb1ELb0ELb1ELb1ELb0ELb0ELb0ELb0ELi2ELi4ELi4ELi4ELb0EEENS1_21CollectiveEpilogueBwdISA_SB_SD_Li256ELb1ELb0ELi2EEENS1_25SingleTileBwdLPTSchedulerILb1ELi128ELb0EEEEEEEEEvNT_6ParamsE$_ZN4cute3eso3ESOILb1ELb0EJNS_6LayoutINS_5tupleIJNS3_IJNS3_IJNS_1CILi4EEENS4_ILi2EEEEEENS4_ILi1EEEEEES6_EEENS3_IJNS3_IJNS3_IJS8_NS4_ILi32EEEEEENS4_ILi0EEEEEENS4_ILi64EEEEEEEEiEEC2ERKSH_RKi,($_ZN7cutlass13device_kernelIN5flash19enable_sm80_to_sm89INS1_16FlashAttnBwdSm80INS1_25CollectiveMainloopBwdSm80ILi2ELi2EN4cute5tupleIJNS5_1CILi128EEES8_NS7_ILi64EEEEEENS_6half_tEfNS_4arch4Sm80ELb1ELb0ELb1ELb1ELb0ELb0ELb0ELb0ELi2ELi4ELi4ELi4ELb0EEENS1_21CollectiveEpilogueBwdISA_SB_SD_Li256ELb1ELb0ELi2EEENS1_25SingleTileBwdLPTSchedulerILb1ELi128ELb0EEEEEEEEEvNT_6ParamsE$_ZN4cute3eso3ESOILb1ELb0EJNS_6LayoutINS_5tupleIJNS3_IJNS3_IJNS_1CILi4EEENS4_ILi2EEEEEENS4_ILi1EEEEEES6_NS4_ILi8EEEEEENS3_IJNS3_IJNS3_IJS8_NS4_ILi32EEEEEENS4_ILi0EEEEEENS4_ILi64EEES5_EEEEENS_10ViewEngineIPN7cutlass6half_tEEEEEC2ERKSI_RKSN_ - $_ZN7cutlass13device_kernelIN5flash19enable_sm80_to_sm89INS1_16FlashAttnBwdSm80INS1_25CollectiveMainloopBwdSm80ILi2ELi2EN4cute5tupleIJNS5_1CILi128EEES8_NS7_ILi64EEEEEENS_6half_tEfNS_4arch4Sm80ELb1ELb0ELb1ELb1ELb0ELb0ELb0ELb0ELi2ELi4ELi4ELi4ELb0EEENS1_21CollectiveEpilogueBwdISA_SB_SD_Li256ELb1ELb0ELi2EEENS1_25SingleTileBwdLPTSchedulerILb1ELi128ELb0EEEEEEEEEvNT_6ParamsE$_ZN4cute3eso3ESOILb1ELb0EJNS_6LayoutINS_5tupleIJNS3_IJNS3_IJNS_1CILi4EEENS4_ILi2EEEEEENS4_ILi1EEEEEES6_EEENS3_IJNS3_IJNS3_IJS8_NS4_ILi32EEEEEENS4_ILi0EEEEEENS4_ILi64EEEEEEEEiEEC2ERKSH_RKi)
$_ZN7cutlass13device_kernelIN5flash19enable_sm80_to_sm89INS1_16FlashAttnBwdSm80INS1_25CollectiveMainloopBwdSm80ILi2ELi2EN4cute5tupleIJNS5_1CILi128EEES8_NS7_ILi64EEEEEENS_6half_tEfNS_4arch4Sm80ELb1ELb0ELb1ELb1ELb0ELb0ELb0ELb0ELi2ELi4ELi4ELi4ELb0EEENS1_21CollectiveEpilogueBwdISA_SB_SD_Li256ELb1ELb0ELi2EEENS1_25SingleTileBwdLPTSchedulerILb1ELi128ELb0EEEEEEEEEvNT_6ParamsE$_ZN4cute3eso3ESOILb1ELb0EJNS_6LayoutINS_5tupleIJNS3_IJNS3_IJNS_1CILi4EEENS4_ILi2EEEEEENS4_ILi1EEEEEES6_EEENS3_IJNS3_IJNS3_IJS8_NS4_ILi32EEEEEENS4_ILi0EEEEEENS4_ILi64EEEEEEEEiEEC2ERKSH_RKi:
[----:B------:R-:W-:Y:S01]  /*8e10*/  IADD3 R2, R83, -c[0x0][0x20], RZ ;  /* 0x8000080053027a10 */ /* 0x000fe20007ffe0ff */
[----:B------:R-:W-:Y:S01]  /*8e20*/  IMAD.MOV.U32 R38, RZ, RZ, R36 ;  /* 0x000000ffff267224 */ /* 0x000fe200078e0024 */
[----:B------:R-:W-:-:S03]  /*8e30*/  MOV R39, 0x0 ;  /* 0x0000000000277802 */ /* 0x000fc60000000f00 */
[----:B------:R1:W-:Y:S01]  /*8e40*/  STL [R2], R3 ;  /* 0x0000000302007387 */ /* 0x0003e20000100800 */
[----:B------:R-:W-:Y:S05]  /*8e50*/  RET.REL.NODEC R38 `(_ZN7cutlass13device_kernelIN5flash19enable_sm80_to_sm89INS1_16FlashAttnBwdSm80INS1_25CollectiveMainloopBwdSm80ILi2ELi2EN4cute5tupleIJNS5_1CILi128EEES8_NS7_ILi64EEEEEENS_6half_tEfNS_4arch4Sm80ELb1ELb0ELb1ELb1ELb0ELb0ELb0ELb0ELi2ELi4ELi4ELi4ELb0EEENS1_21CollectiveEpilogueBwdISA_SB_SD_Li256ELb1ELb0ELi2EEENS1_25SingleTileBwdLPTSchedulerILb1ELi128ELb0EEEEEEEEEvNT_6ParamsE) ;  /* 0xffff71a026007950 */ /* 0x000fea0003c3ffff */
        .type           $_ZN7cutlass13device_kernelIN5flash19enable_sm80_to_sm89INS1_16FlashAttnBwdSm80INS1_25CollectiveMainloopBwdSm80ILi2ELi2EN4cute5tupleIJNS5_1CILi128EEES8_NS7_ILi64EEEEEENS_6half_tEfNS_4arch4Sm80ELb1ELb0ELb1ELb1ELb0ELb0ELb0ELb0ELi2ELi4ELi4ELi4ELb0EEENS1_21CollectiveEpilogueBwdISA_SB_SD_Li256ELb1ELb0ELi2EEENS1_25SingleTileBwdLPTSchedulerILb1ELi128ELb0EEEEEEEEEvNT_6ParamsE$_ZN4cute3eso3ESOILb1ELb0EJNS_6LayoutINS_5tupleIJNS3_IJNS3_IJNS_1CILi4EEENS4_ILi2EEEEEENS4_ILi1EEEEEES6_NS4_ILi8EEEEEENS3_IJNS3_IJNS3_IJS8_NS4_ILi32EEEEEENS4_ILi0EEEEEENS4_ILi64EEES5_EEEEENS_10ViewEngineIPN7cutlass6half_tEEEEEC2ERKSI_RKSN_,@function
        .size           $_ZN7cutlass13device_kernelIN5flash19enable_sm80_to_sm89INS1_16FlashAttnBwdSm80INS1_25CollectiveMainloopBwdSm80ILi2ELi2EN4cute5tupleIJNS5_1CILi128EEES8_NS7_ILi64EEEEEENS_6half_tEfNS_4arch4Sm80ELb1ELb0ELb1ELb1ELb0ELb0ELb0ELb0ELi2ELi4ELi4ELi4ELb0EEENS1_21CollectiveEpilogueBwdISA_SB_SD_Li256ELb1ELb0ELi2EEENS1_25SingleTileBwdLPTSchedulerILb1ELi128ELb0EEEEEEEEEvNT_6ParamsE$_ZN4cute3eso3ESOILb1ELb0EJNS_6LayoutINS_5tupleIJNS3_IJNS3_IJNS_1CILi4EEENS4_ILi2EEEEEENS4_ILi1EEEEEES6_NS4_ILi8EEEEEENS3_IJNS3_IJNS3_IJS8_NS4_ILi32EEEEEENS4_ILi0EEEEEENS4_ILi64EEES5_EEEEENS_10ViewEngineIPN7cutlass6half_tEEEEEC2ERKSI_RKSN_,($_ZN7cutlass13device_kernelIN5flash19enable_sm80_to_sm89INS1_16FlashAttnBwdSm80INS1_25CollectiveMainloopBwdSm80ILi2ELi2EN4cute5tupleIJNS5_1CILi128EEES8_NS7_ILi64EEEEEENS_6half_tEfNS_4arch4Sm80ELb1ELb0ELb1ELb1ELb0ELb0ELb0ELb0ELi2ELi4ELi4ELi4ELb0EEENS1_21CollectiveEpilogueBwdISA_SB_SD_Li256ELb1ELb0ELi2EEENS1_25SingleTileBwdLPTSchedulerILb1ELi128ELb0EEEEEEEEEvNT_6ParamsE$_ZN4cute3eso3ESOILb1ELb0EJNS_6LayoutINS_5tupleIJNS3_IJNS3_IJNS_1CILi4EEENS4_ILi8EEEEEENS3_IJS5_NS4_ILi2EEEEEEEEENS3_IJNS3_IJS8_S8_EEENS3_IJS8_S6_EEEEEEEEENS3_IJNS3_IJNS3_IJNS_11ScaledBasisIS8_JLi1EEEENSF_INS4_ILi1EEEJLi0EEEEEEENS3_IJNSF_INS4_ILi16EEEJLi0EEEENSF_IS6_JLi1EEEEEEEEEENS3_IJNS3_IJNSF_ISH_JLi1EEEENSF_IS6_JLi0EEEEEEENS3_IJNSF_INS4_ILi64EEEJLi0EEEENSF_ISK_JLi1EEEEEEEEEEEEEEENS_10ViewEngineINS_23ArithmeticTupleIteratorINS_15ArithmeticTupleIJNS4_ILi0EEES12_EEEEEEEEEC2ERKSY_RKS15_ - $_ZN7cutlass13device_kernelIN5flash19enable_sm80_to_sm89INS1_16FlashAttnBwdSm80INS1_25CollectiveMainloopBwdSm80ILi2ELi2EN4cute5tupleIJNS5_1CILi128EEES8_NS7_ILi64EEEEEENS_6half_tEfNS_4arch4Sm80ELb1ELb0ELb1ELb1ELb0ELb0ELb0ELb0ELi2ELi4ELi4ELi4ELb0EEENS1_21CollectiveEpilogueBwdISA_SB_SD_Li256ELb1ELb0ELi2EEENS1_25SingleTileBwdLPTSchedulerILb1ELi128ELb0EEEEEEEEEvNT_6ParamsE$_ZN4cute3eso3ESOILb1ELb0EJNS_6LayoutINS_5tupleIJNS3_IJNS3_IJNS_1CILi4EEENS4_ILi2EEEEEENS4_ILi1EEEEEES6_NS4_ILi8EEEEEENS3_IJNS3_IJNS3_IJS8_NS4_ILi32EEEEEENS4_ILi0EEEEEENS4_ILi64EEES5_EEEEENS_10ViewEngineIPN7cutlass6half_tEEEEEC2ERKSI_RKSN_)
$_ZN7cutlass13device_kernelIN5flash19enable_sm80_to_sm89INS1_16FlashAttnBwdSm80INS1_25CollectiveMainloopBwdSm80ILi2ELi2EN4cute5tupleIJNS5_1CILi128EEES8_NS7_ILi64EEEEEENS_6half_tEfNS_4arch4Sm80ELb1ELb0ELb1ELb1ELb0ELb0ELb0ELb0ELi2ELi4ELi4ELi4ELb0EEENS1_21CollectiveEpilogueBwdISA_SB_SD_Li256ELb1ELb0ELi2EEENS1_25SingleTileBwdLPTSchedulerILb1ELi128ELb0EEEEEEEEEvNT_6ParamsE$_ZN4cute3eso3ESOILb1ELb0EJNS_6LayoutINS_5tupleIJNS3_IJNS3_IJNS_1CILi4EEENS4_ILi2EEEEEENS4_ILi1EEEEEES6_NS4_ILi8EEEEEENS3_IJNS3_IJNS3_IJS8_NS4_ILi32EEEEEENS4_ILi0EEEEEENS4_ILi64EEES5_EEEEENS_10ViewEngineIPN7cutlass6half_tEEEEEC2ERKSI_RKSN_:
[----:B------:R-:W-:Y:S01]  /*8e60*/  IADD3 R2, R83, -c[0x0][0x20], RZ ;  /* 0x8000080053027a10 */ /* 0x000fe20007ffe0ff */
[----:B------:R-:W-:Y:S01]  /*8e70*/  IMAD.MOV.U32 R6, RZ, RZ, R9 ;  /* 0x000000ffff067224 */ /* 0x000fe200078e0009 */
[----:B------:R-:W-:-:S04]  /*8e80*/  MOV R5, 0x0 ;  /* 0x0000000000057802 */ /* 0x000fc80000000f00 */
[----:B------:R1:W-:Y:S01]  /*8e90*/  STL.64 [R2], R6 ;  /* 0x0000000602007387 */ /* 0x0003e20000100a00 */
[----:B------:R-:W-:Y:S05]  /*8ea0*/  RET.REL.NODEC R4 `(_ZN7cutlass13device_kernelIN5flash19enable_sm80_to_sm89INS1_16FlashAttnBwdSm80INS1_25CollectiveMainloopBwdSm80ILi2ELi2EN4cute5tupleIJNS5_1CILi128EEES8_NS7_ILi64EEEEEENS_6half_tEfNS_4arch4Sm80ELb1ELb0ELb1ELb1ELb0ELb0ELb0ELb0ELi2ELi4ELi4ELi4ELb0EEENS1_21CollectiveEpilogueBwdISA_SB_SD_Li256ELb1ELb0ELi2EEENS1_25SingleTileBwdLPTSchedulerILb1ELi128ELb0EEEEEEEEEvNT_6ParamsE) ;  /* 0xffff715004007950 */ /* 0x000fea0003c3ffff */
        .type           $_ZN7cutlass13device_kernelIN5flash19enable_sm80_to_sm89INS1_16FlashAttnBwdSm80INS1_25CollectiveMainloopBwdSm80ILi2ELi2EN4cute5tupleIJNS5_1CILi128EEES8_NS7_ILi64EEEEEENS_6half_tEfNS_4arch4Sm80ELb1ELb0ELb1ELb1ELb0ELb0ELb0ELb0ELi2ELi4ELi4ELi4ELb0EEENS1_21CollectiveEpilogueBwdISA_SB_SD_Li256ELb1ELb0ELi2EEENS1_25SingleTileBwdLPTSchedulerILb1ELi128ELb0EEEEEEEEEvNT_6ParamsE$_ZN4cute3eso3ESOILb1ELb0EJNS_6LayoutINS_5tupleIJNS3_IJNS3_IJNS_1CILi4EEENS4_ILi8EEEEEENS3_IJS5_NS4_ILi2EEEEEEEEENS3_IJNS3_IJS8_S8_EEENS3_IJS8_S6_EEEEEEEEENS3_IJNS3_IJNS3_IJNS_11ScaledBasisIS8_JLi1EEEENSF_INS4_ILi1EEEJLi0EEEEEEENS3_IJNSF_INS4_ILi16EEEJLi0EEEENSF_IS6_JLi1EEEEEEEEEENS3_IJNS3_IJNSF_ISH_JLi1EEEENSF_IS6_JLi0EEEEEEENS3_IJNSF_INS4_ILi64EEEJLi0EEEENSF_ISK_JLi1EEEEEEEEEEEEEEENS_10ViewEngineINS_23ArithmeticTupleIteratorINS_15ArithmeticTupleIJNS4_ILi0EEES12_EEEEEEEEEC2ERKSY_RKS15_,@function
        .size           $_ZN7cutlass13device_kernelIN5flash19enable_sm80_to_sm89INS1_16FlashAttnBwdSm80INS1_25CollectiveMainloopBwdSm80ILi2ELi2EN4cute5tupleIJNS5_1CILi128EEES8_NS7_ILi64EEEEEENS_6half_tEfNS_4arch4Sm80ELb1ELb0ELb1ELb1ELb0ELb0ELb0ELb0ELi2ELi4ELi4ELi4ELb0EEENS1_21CollectiveEpilogueBwdISA_SB_SD_Li256ELb1ELb0ELi2EEENS1_25SingleTileBwdLPTSchedulerILb1ELi128ELb0EEEEEEEEEvNT_6ParamsE$_ZN4cute3eso3ESOILb1ELb0EJNS_6LayoutINS_5tupleIJNS3_IJNS3_IJNS_1CILi4EEENS4_ILi8EEEEEENS3_IJS5_NS4_ILi2EEEEEEEEENS3_IJNS3_IJS8_S8_EEENS3_IJS8_S6_EEEEEEEEENS3_IJNS3_IJNS3_IJNS_11ScaledBasisIS8_JLi1EEEENSF_INS4_ILi1EEEJLi0EEEEEEENS3_IJNSF_INS4_ILi16EEEJLi0EEEENSF_IS6_JLi1EEEEEEEEEENS3_IJNS3_IJNSF_ISH_JLi1EEEENSF_IS6_JLi0EEEEEEENS3_IJNSF_INS4_ILi64EEEJLi0EEEENSF_ISK_JLi1EEEEEEEEEEEEEEENS_10ViewEngineINS_23ArithmeticTupleIteratorINS_15ArithmeticTupleIJNS4_ILi0EEES12_EEEEEEEEEC2ERKSY_RKS15_,($_ZN7cutlass13device_kernelIN5flash19enable_sm80_to_sm89INS1_16FlashAttnBwdSm80INS1_25CollectiveMainloopBwdSm80ILi2ELi2EN4cute5tupleIJNS5_1CILi128EEES8_NS7_ILi64EEEEEENS_6half_tEfNS_4arch4Sm80ELb1ELb0ELb1ELb1ELb0ELb0ELb0ELb0ELi2ELi4ELi4ELi4ELb0EEENS1_21CollectiveEpilogueBwdISA_SB_SD_Li256ELb1ELb0ELi2EEENS1_25SingleTileBwdLPTSchedulerILb1ELi128ELb0EEEEEEEEEvNT_6ParamsE$_ZN4cute3eso3ESOILb1ELb0EJNS_6LayoutINS_5tupleIJNS3_IJNS3_IJNS_1CILi8EEENS4_ILi1EEEEEES6_EEENS3_IJNS3_IJS6_S6_EEENS4_ILi2EEEEEEEEENS3_IJNS3_IJNS3_IJS6_NS4_ILi0EEEEEESD_EEENS3_IJNS3_IJSD_SD_EEENS4_ILi4096EEEEEEEEEEENS_10ViewEngineINS_8smem_ptrIPN7cutlass6half_tEEEEEEEC2ERKSK_RKSR_ - $_ZN7cutlass13device_kernelIN5flash19enable_sm80_to_sm89INS1_16FlashAttnBwdSm80INS1_25CollectiveMainloopBwdSm80ILi2ELi2EN4cute5tupleIJNS5_1CILi128EEES8_NS7_ILi64EEEEEENS_6half_tEfNS_4arch4Sm80ELb1ELb0ELb1ELb1ELb0ELb0ELb0ELb0ELi2ELi4ELi4ELi4ELb0EEENS1_21CollectiveEpilogueBwdISA_SB_SD_Li256ELb1ELb0ELi2EEENS1_25SingleTileBwdLPTSchedulerILb1ELi128ELb0EEEEEEEEEvNT_6ParamsE$_ZN4cute3eso3ESOILb1ELb0EJNS_6LayoutINS_5tupleIJNS3_IJNS3_IJNS_1CILi4EEENS4_ILi8EEEEEENS3_IJS5_NS4_ILi2EEEEEEEEENS3_IJNS3_IJS8_S8_EEENS3_IJS8_S6_EEEEEEEEENS3_IJNS3_IJNS3_IJNS_11ScaledBasisIS8_JLi1EEEENSF_INS4_ILi1EEEJLi0EEEEEEENS3_IJNSF_INS4_ILi16EEEJLi0EEEENSF_IS6_JLi1EEEEEEEEEENS3_IJNS3_IJNSF_ISH_JLi1EEEENSF_IS6_JLi0EEEEEEENS3_IJNSF_INS4_ILi64EEEJLi0EEEENSF_ISK_JLi1EEEEEEEEEEEEEEENS_10ViewEngineINS_23ArithmeticTupleIteratorINS_15ArithmeticTupleIJNS4_ILi0EEES12_EEEEEEEEEC2ERKSY_RKS15_)
$_ZN7cutlass13device_kernelIN5flash19enable_sm80_to_sm89INS1_16FlashAttnBwdSm80INS1_25CollectiveMainloopBwdSm80ILi2ELi2EN4cute5tupleIJNS5_1CILi128EEES8_NS7_ILi64EEEEEENS_6half_tEfNS_4arch4Sm80ELb1ELb0ELb1ELb1ELb0ELb0ELb0ELb0ELi2ELi4ELi4ELi4ELb0EEENS1_21CollectiveEpilogueBwdISA_SB_SD_Li256ELb1ELb0ELi2EEENS1_25SingleTileBwdLPTSchedulerILb1ELi128ELb0EEEEEEEEEvNT_6ParamsE$_ZN4cute3eso3ESOILb1ELb0EJNS_6LayoutINS_5tupleIJNS3_IJNS3_IJNS_1CILi4EEENS4_ILi8EEEEEENS3_IJS5_NS4_ILi2EEEEEEEEENS3_IJNS3_IJS8_S8_EEENS3_IJS8_S6_EEEEEEEEENS3_IJNS3_IJNS3_IJNS_11ScaledBasisIS8_JLi1EEEENSF_INS4_ILi1EEEJLi0EEEEEEENS3_IJNSF_INS4_ILi16EEEJLi0EEEENSF_IS6_JLi1EEEEEEEEEENS3_IJNS3_IJNSF_ISH_JLi1EEEENSF_IS6_JLi0EEEEEEENS3_IJNSF_INS4_ILi64EEEJLi0EEEENSF_ISK_JLi1EEEEEEEEEEEEEEENS_10ViewEngineINS_23ArithmeticTupleIteratorINS_15ArithmeticTupleIJNS4_ILi0EEES12_EEEEEEEEEC2ERKSY_RKS15_:
[----:B------:R-:W-:Y:S01]  /*8eb0*/  IADD3 R3, R3, -c[0x0][0x20], RZ ;  /* 0x8000080003037a10 */ /* 0x000fe20007ffe0ff */
[----:B------:R-:W-:Y:S01]  /*8ec0*/  IMAD.MOV.U32 R24, RZ, RZ, R12 ;  /* 0x000000ffff187224 */ /* 0x000fe200078e000c */
[----:B------:R-:W-:Y:S01]  /*8ed0*/  PRMT R4, RZ, 0x7610, R4 ;  /* 0x00007610ff047816 */ /* 0x000fe20000000004 */
[----:B------:R-:W-:-:S04]  /*8ee0*/  IMAD.MOV.U32 R25, RZ, RZ, 0x0 ;  /* 0x00000000ff197424 */ /* 0x000fc800078e00ff */
[----:B------:R1:W-:Y:S01]  /*8ef0*/  STL.U8 [R3], R4 ;  /* 0x0000000403007387 */ /* 0x0003e20000100000 */
[----:B------:R-:W-:Y:S05]  /*8f00*/  RET.REL.NODEC R24 `(_ZN7cutlass13device_kernelIN5flash19enable_sm80_to_sm89INS1_16FlashAttnBwdSm80INS1_25CollectiveMainloopBwdSm80ILi2ELi2EN4cute5tupleIJNS5_1CILi128EEES8_NS7_ILi64EEEEEENS_6half_tEfNS_4arch4Sm80ELb1ELb0ELb1ELb1ELb0ELb0ELb0ELb0ELi2ELi4ELi4ELi4ELb0EEENS1_21CollectiveEpilogueBwdISA_SB_SD_Li256ELb1ELb0ELi2EEENS1_25SingleTileBwdLPTSchedulerILb1ELi128ELb0EEEEEEEEEvNT_6ParamsE) ;  /* 0xffff70f018007950 */ /* 0x000fea0003c3ffff */
        .type           $_ZN7cutlass13device_kernelIN5flash19enable_sm80_to_sm89INS1_16FlashAttnBwdSm80INS1_25CollectiveMainloopBwdSm80ILi2ELi2EN4cute5tupleIJNS5_1CILi128EEES8_NS7_ILi64EEEEEENS_6half_tEfNS_4arch4Sm80ELb1ELb0ELb1ELb1ELb0ELb0ELb0ELb0ELi2ELi4ELi4ELi4ELb0EEENS1_21CollectiveEpilogueBwdISA_SB_SD_Li256ELb1ELb0ELi2EEENS1_25SingleTileBwdLPTSchedulerILb1ELi128ELb0EEEEEEEEEvNT_6ParamsE$_ZN4cute3eso3ESOILb1ELb0EJNS_6LayoutINS_5tupleIJNS3_IJNS3_IJNS_1CILi8EEENS4_ILi1EEEEEES6_EEENS3_IJNS3_IJS6_S6_EEENS4_ILi2EEEEEEEEENS3_IJNS3_IJNS3_IJS6_NS4_ILi0EEEEEESD_EEENS3_IJNS3_IJSD_SD_EEENS4_ILi4096EEEEEEEEEEENS_10ViewEngineINS_8smem_ptrIPN7cutlass6half_tEEEEEEEC2ERKSK_RKSR_,@function
        .size           $_ZN7cutlass13device_kernelIN5flash19enable_sm80_to_sm89INS1_16FlashAttnBwdSm80INS1_25CollectiveMainloopBwdSm80ILi2ELi2EN4cute5tupleIJNS5_1CILi128EEES8_NS7_ILi64EEEEEENS_6half_tEfNS_4arch4Sm80ELb1ELb0ELb1ELb1ELb0ELb0ELb0ELb0ELi2ELi4ELi4ELi4ELb0EEENS1_21CollectiveEpilogueBwdISA_SB_SD_Li256ELb1ELb0ELi2EEENS1_25SingleTileBwdLPTSchedulerILb1ELi128ELb0EEEEEEEEEvNT_6ParamsE$_ZN4cute3eso3ESOILb1ELb0EJNS_6LayoutINS_5tupleIJNS3_IJNS3_IJNS_1CILi8EEENS4_ILi1EEEEEES6_EEENS3_IJNS3_IJS6_S6_EEENS4_ILi2EEEEEEEEENS3_IJNS3_IJNS3_IJS6_NS4_ILi0EEEEEESD_EEENS3_IJNS3_IJSD_SD_EEENS4_ILi4096EEEEEEEEEEENS_10ViewEngineINS_8smem_ptrIPN7cutlass6half_tEEEEEEEC2ERKSK_RKSR_,($_ZN7cutlass13device_kernelIN5flash19enable_sm80_to_sm89INS1_16FlashAttnBwdSm80INS1_25CollectiveMainloopBwdSm80ILi2ELi2EN4cute5tupleIJNS5_1CILi128EEES8_NS7_ILi64EEEEEENS_6half_tEfNS_4arch4Sm80ELb1ELb0ELb1ELb1ELb0ELb0ELb0ELb0ELi2ELi4ELi4ELi4ELb0EEENS1_21CollectiveEpilogueBwdISA_SB_SD_Li256ELb1ELb0ELi2EEENS1_25SingleTileBwdLPTSchedulerILb1ELi128ELb0EEEEEEEEEvNT_6ParamsE$_ZN4cute3eso3ESOILb1ELb0EJNS_6LayoutINS_5tupleIJNS3_IJNS3_IJNS_1CILi8EEENS4_ILi1EEEEEES6_EEENS3_IJNS3_IJS6_S6_EEENS4_ILi2EEEEEEEEENS3_IJNS3_IJNS3_IJS6_NS4_ILi0EEEEEESD_EEENS3_IJNS3_IJSD_SD_EEENS4_ILi64EEEEEEEEEEENS_10ViewEngineIPN7cutlass6half_tEEEEEC2ERKSK_RKSP_ - $_ZN7cutlass13device_kernelIN5flash19enable_sm80_to_sm89INS1_16FlashAttnBwdSm80INS1_25CollectiveMainloopBwdSm80ILi2ELi2EN4cute5tupleIJNS5_1CILi128EEES8_NS7_ILi64EEEEEENS_6half_tEfNS_4arch4Sm80ELb1ELb0ELb1ELb1ELb0ELb0ELb0ELb0ELi2ELi4ELi4ELi4ELb0EEENS1_21CollectiveEpilogueBwdISA_SB_SD_Li256ELb1ELb0ELi2EEENS1_25SingleTileBwdLPTSchedulerILb1ELi128ELb0EEEEEEEEEvNT_6ParamsE$_ZN4cute3eso3ESOILb1ELb0EJNS_6LayoutINS_5tupleIJNS3_IJNS3_IJNS_1CILi8EEENS4_ILi1EEEEEES6_EEENS3_IJNS3_IJS6_S6_EEENS4_ILi2EEEEEEEEENS3_IJNS3_IJNS3_IJS6_NS4_ILi0EEEEEESD_EEENS3_IJNS3_IJSD_SD_EEENS4_ILi4096EEEEEEEEEEENS_10ViewEngineINS_8smem_ptrIPN7cutlass6half_tEEEEEEEC2ERKSK_RKSR_)
$_ZN7cutlass13device_kernelIN5flash19enable_sm80_to_sm89INS1_16FlashAttnBwdSm80INS1_25CollectiveMainloopBwdSm80ILi2ELi2EN4cute5tupleIJNS5_1CILi128EEES8_NS7_ILi64EEEEEENS_6half_tEfNS_4arch4Sm80ELb1ELb0ELb1ELb1ELb0ELb0ELb0ELb0ELi2ELi4ELi4ELi4ELb0EEENS1_21CollectiveEpilogueBwdISA_SB_SD_Li256ELb1ELb0ELi2EEENS1_25SingleTileBwdLPTSchedulerILb1ELi128ELb0EEEEEEEEEvNT_6ParamsE$_ZN4cute3eso3ESOILb1ELb0EJNS_6LayoutINS_5tupleIJNS3_IJNS3_IJNS_1CILi8EEENS4_ILi1EEEEEES6_EEENS3_IJNS3_IJS6_S6_EEENS4_ILi2EEEEEEEEENS3_IJNS3_IJNS3_IJS6_NS4_ILi0EEEEEESD_EEENS3_IJNS3_IJSD_SD_EEENS4_ILi4096EEEEEEEEEEENS_10ViewEngineINS_8smem_ptrIPN7cutlass6half_tEEEEEEEC2ERKSK_RKSR_:
[----:B------:R-:W-:Y:S02]  /*8f10*/  IADD3 R2, R83, -c[0x0][0x20], RZ ;  /* 0x8000080053027a10 */ /* 0x000fe40007ffe0ff */
[----:B------:R-:W-:-:S03]  /*8f20*/  MOV R47, 0x0 ;  /* 0x00000000002f7802 */ /* 0x000fc60000000f00 */
[----:B------:R1:W-:Y:S01]  /*8f30*/  STL.64 [R2], R36 ;  /* 0x0000002402007387 */ /* 0x0003e20000100a00 */
[----:B------:R-:W-:Y:S05]  /*8f40*/  RET.REL.NODEC R46 `(_ZN7cutlass13device_kernelIN5flash19enable_sm80_to_sm89INS1_16FlashAttnBwdSm80INS1_25CollectiveMainloopBwdSm80ILi2ELi2EN4cute5tupleIJNS5_1CILi128EEES8_NS7_ILi64EEEEEENS_6half_tEfNS_4arch4Sm80ELb1ELb0ELb1ELb1ELb0ELb0ELb0ELb0ELi2ELi4ELi4ELi4ELb0EEENS1_21CollectiveEpilogueBwdISA_SB_SD_Li256ELb1ELb0ELi2EEENS1_25SingleTileBwdLPTSchedulerILb1ELi128ELb0EEEEEEEEEvNT_6ParamsE) ;  /* 0xffff70b02e007950 */ /* 0x000fea0003c3ffff */
        .type           $_ZN7cutlass13device_kernelIN5flash19enable_sm80_to_sm89INS1_16FlashAttnBwdSm80INS1_25CollectiveMainloopBwdSm80ILi2ELi2EN4cute5tupleIJNS5_1CILi128EEES8_NS7_ILi64EEEEEENS_6half_tEfNS_4arch4Sm80ELb1ELb0ELb1ELb1ELb0ELb0ELb0ELb0ELi2ELi4ELi4ELi4ELb0EEENS1_21CollectiveEpilogueBwdISA_SB_SD_Li256ELb1ELb0ELi2EEENS1_25SingleTileBwdLPTSchedulerILb1ELi128ELb0EEEEEEEEEvNT_6ParamsE$_ZN4cute3eso3ESOILb1ELb0EJNS_6LayoutINS_5tupleIJNS3_IJNS3_IJNS_1CILi8EEENS4_ILi1EEEEEES6_EEENS3_IJNS3_IJS6_S6_EEENS4_ILi2EEEEEEEEENS3_IJNS3_IJNS3_IJS6_NS4_ILi0EEEEEESD_EEENS3_IJNS3_IJSD_SD_EEENS4_ILi64EEEEEEEEEEENS_10ViewEngineIPN7cutlass6half_tEEEEEC2ERKSK_RKSP_,@function
        .size           $_ZN7cutlass13device_kernelIN5flash19enable_sm80_to_sm89INS1_16FlashAttnBwdSm80INS1_25CollectiveMainloopBwdSm80ILi2ELi2EN4cute5tupleIJNS5_1CILi128EEES8_NS7_ILi64EEEEEENS_6half_tEfNS_4arch4Sm80ELb1ELb0ELb1ELb1ELb0ELb0ELb0ELb0ELi2ELi4ELi4ELi4ELb0EEENS1_21CollectiveEpilogueBwdISA_SB_SD_Li256ELb1ELb0ELi2EEENS1_25SingleTileBwdLPTSchedulerILb1ELi128ELb0EEEEEEEEEvNT_6ParamsE$_ZN4cute3eso3ESOILb1ELb0EJNS_6LayoutINS_5tupleIJNS3_IJNS3_IJNS_1CILi8EEENS4_ILi1EEEEEES6_EEENS3_IJNS3_IJS6_S6_EEENS4_ILi2EEEEEEEEENS3_IJNS3_IJNS3_IJS6_NS4_ILi0EEEEEESD_EEENS3_IJNS3_IJSD_SD_EEENS4_ILi64EEEEEEEEEEENS_10ViewEngineIPN7cutlass6half_tEEEEEC2ERKSK_RKSP_,($_ZN7cutlass13device_kernelIN5flash19enable_sm80_to_sm89INS1_16FlashAttnBwdSm80INS1_25CollectiveMainloopBwdSm80ILi2ELi2EN4cute5tupleIJNS5_1CILi128EEES8_NS7_ILi64EEEEEENS_6half_tEfNS_4arch4Sm80ELb1ELb0ELb1ELb1ELb0ELb0ELb0ELb0ELi2ELi4ELi4ELi4ELb0EEENS1_21CollectiveEpilogueBwdISA_SB_SD_Li256ELb1ELb0ELi2EEENS1_25SingleTileBwdLPTSchedulerILb1ELi128ELb0EEEEEEEEEvNT_6ParamsE$_ZN4cute3eso3ESOILb1ELb0EJNS_6LayoutINS_5tupleIJNS3_IJNS3_IJNS_1CILi8EEENS4_ILi1EEEEEES6_EEENS3_IJNS3_IJS6_S6_EEENS4_ILi2EEEEEEEEENS3_IJNS3_IJNS3_IJS6_NS4_ILi0EEEEEESD_EEENS3_IJNS3_IJSD_SD_EEENS4_ILi8192EEEEEEEEEEENS_10ViewEngineINS_8smem_ptrIPN7cutlass6half_tEEEEEEEC2ERKSK_RKSR_ - $_ZN7cutlass13device_kernelIN5flash19enable_sm80_to_sm89INS1_16FlashAttnBwdSm80INS1_25CollectiveMainloopBwdSm80ILi2ELi2EN4cute5tupleIJNS5_1CILi128EEES8_NS7_ILi64EEEEEENS_6half_tEfNS_4arch4Sm80ELb1ELb0ELb1ELb1ELb0ELb0ELb0ELb0ELi2ELi4ELi4ELi4ELb0EEENS1_21CollectiveEpilogueBwdISA_SB_SD_Li256ELb1ELb0ELi2EEENS1_25SingleTileBwdLPTSchedulerILb1ELi128ELb0EEEEEEEEEvNT_6ParamsE$_ZN4cute3eso3ESOILb1ELb0EJNS_6LayoutINS_5tupleIJNS3_IJNS3_IJNS_1CILi8EEENS4_ILi1EEEEEES6_EEENS3_IJNS3_IJS6_S6_EEENS4_ILi2EEEEEEEEENS3_IJNS3_IJNS3_IJS6_NS4_ILi0EEEEEESD_EEENS3_IJNS3_IJSD_SD_EEENS4_ILi64EEEEEEEEEEENS_10ViewEngineIPN7cutlass6half_tEEEEEC2ERKSK_RKSP_)
$_ZN7cutlass13device_kernelIN5flash19enable_sm80_to_sm89INS1_16FlashAttnBwdSm80INS1_25CollectiveMainloopBwdSm80ILi2ELi2EN4cute5tupleIJNS5_1CILi128EEES8_NS7_ILi64EEEEEENS_6half_tEfNS_4arch4Sm80ELb1ELb0ELb1ELb1ELb0ELb0ELb0ELb0ELi2ELi4ELi4ELi4ELb0EEENS1_21CollectiveEpilogueBwdISA_SB_SD_Li256ELb1ELb0ELi2EEENS1_25SingleTileBwdLPTSchedulerILb1ELi128ELb0EEEEEEEEEvNT_6ParamsE$_ZN4cute3eso3ESOILb1ELb0EJNS_6LayoutINS_5tupleIJNS3_IJNS3_IJNS_1CILi8EEENS4_ILi1EEEEEES6_EEENS3_IJNS3_IJS6_S6_EEENS4_ILi2EEEEEEEEENS3_IJNS3_IJNS3_IJS6_NS4_ILi0EEEEEESD_EEENS3_IJNS3_IJSD_SD_EEENS4_ILi64EEEEEEEEEEENS_10ViewEngineIPN7cutlass6half_tEEEEEC2ERKSK_RKSP_:
[----:B------:R-:W-:Y:S02]  /*8f50*/  IADD3 R6, R60, -c[0x0][0x20], RZ ;  /* 0x800008003c067a10 */ /* 0x000fe40007ffe0ff */
[----:B------:R-:W-:-:S03]  /*8f60*/  MOV R11, 0x0 ;  /* 0x00000000000b7802 */ /* 0x000fc60000000f00 */
[----:B------:R1:W-:Y:S01]  /*8f70*/  STL.64 [R6], R2 ;  /* 0x0000000206007387 */ /* 0x0003e20000100a00 */
[----:B------:R-:W-:Y:S05]  /*8f80*/  RET.REL.NODEC R10 `(_ZN7cutlass13device_kernelIN5flash19enable_sm80_to_sm89INS1_16FlashAttnBwdSm80INS1_25CollectiveMainloopBwdSm80ILi2ELi2EN4cute5tupleIJNS5_1CILi128EEES8_NS7_ILi64EEEEEENS_6half_tEfNS_4arch4Sm80ELb1ELb0ELb1ELb1ELb0ELb0ELb0ELb0ELi2ELi4ELi4ELi4ELb0EEENS1_21CollectiveEpilogueBwdISA_SB_SD_Li256ELb1ELb0ELi2EEENS1_25SingleTileBwdLPTSchedulerILb1ELi128ELb0EEEEEEEEEvNT_6ParamsE) ;  /* 0xffff70700a007950 */ /* 0x000fea0003c3ffff */
        .type           $_ZN7cutlass13device_kernelIN5flash19enable_sm80_to_sm89INS1_16FlashAttnBwdSm80INS1_25CollectiveMainloopBwdSm80ILi2ELi2EN4cute5tupleIJNS5_1CILi128EEES8_NS7_ILi64EEEEEENS_6half_tEfNS_4arch4Sm80ELb1ELb0ELb1ELb1ELb0ELb0ELb0ELb0ELi2ELi4ELi4ELi4ELb0EEENS1_21CollectiveEpilogueBwdISA_SB_SD_Li256ELb1ELb0ELi2EEENS1_25SingleTileBwdLPTSchedulerILb1ELi128ELb0EEEEEEEEEvNT_6ParamsE$_ZN4cute3eso3ESOILb1ELb0EJNS_6LayoutINS_5tupleIJNS3_IJNS3_IJNS_1CILi8EEENS4_ILi1EEEEEES6_EEENS3_IJNS3_IJS6_S6_EEENS4_ILi2EEEEEEEEENS3_IJNS3_IJNS3_IJS6_NS4_ILi0EEEEEESD_EEENS3_IJNS3_IJSD_SD_EEENS4_ILi8192EEEEEEEEEEENS_10ViewEngineINS_8smem_ptrIPN7cutlass6half_tEEEEEEEC2ERKSK_RKSR_,@function
        .size           $_ZN7cutlass13device_kernelIN5flash19enable_sm80_to_sm89INS1_16FlashAttnBwdSm80INS1_25CollectiveMainloopBwdSm80ILi2ELi2EN4cute5tupleIJNS5_1CILi128EEES8_NS7_ILi64EEEEEENS_6half_tEfNS_4arch4Sm80ELb1ELb0ELb1ELb1ELb0ELb0ELb0ELb0ELi2ELi4ELi4ELi4ELb0EEENS1_21CollectiveEpilogueBwdISA_SB_SD_Li256ELb1ELb0ELi2EEENS1_25SingleTileBwdLPTSchedulerILb1ELi128ELb0EEEEEEEEEvNT_6ParamsE$_ZN4cute3eso3ESOILb1ELb0EJNS_6LayoutINS_5tupleIJNS3_IJNS3_IJNS_1CILi8EEENS4_ILi1EEEEEES6_EEENS3_IJNS3_IJS6_S6_EEENS4_ILi2EEEEEEEEENS3_IJNS3_IJNS3_IJS6_NS4_ILi0EEEEEESD_EEENS3_IJNS3_IJSD_SD_EEENS4_ILi8192EEEEEEEEEEENS_10ViewEngineINS_8smem_ptrIPN7cutlass6half_tEEEEEEEC2ERKSK_RKSR_,($_ZN7cutlass13device_kernelIN5flash19enable_sm80_to_sm89INS1_16FlashAttnBwdSm80INS1_25CollectiveMainloopBwdSm80ILi2ELi2EN4cute5tupleIJNS5_1CILi128EEES8_NS7_ILi64EEEEEENS_6half_tEfNS_4arch4Sm80ELb1ELb0ELb1ELb1ELb0ELb0ELb0ELb0ELi2ELi4ELi4ELi4ELb0EEENS1_21CollectiveEpilogueBwdISA_SB_SD_Li256ELb1ELb0ELi2EEENS1_25SingleTileBwdLPTSchedulerILb1ELi128ELb0EEEEEEEEEvNT_6ParamsE$_ZN4cute3eso3ESOILb1ELb0EJNS_6LayoutINS_5tupleIJNS3_IJNS3_IJNS_1CILi8EEENS4_ILi1EEEEEES6_EEENS3_IJNS3_IJS6_S6_EEENS4_ILi2EEEEEEEEENS3_IJNS3_IJNS3_IJS6_NS4_ILi0EEEEEESD_EEENS3_IJNS3_IJSD_SD_EEES5_EEEEEEEENS_10ViewEngineIPN7cutlass6half_tEEEEEC2ERKSJ_RKSO_ - $_ZN7cutlass13device_kernelIN5flash19enable_sm80_to_sm89INS1_16FlashAttnBwdSm80INS1_25CollectiveMainloopBwdSm80ILi2ELi2EN4cute5tupleIJNS5_1CILi128EEES8_NS7_ILi64EEEEEENS_6half_tEfNS_4arch4Sm80ELb1ELb0ELb1ELb1ELb0ELb0ELb0ELb0ELi2ELi4ELi4ELi4ELb0EEENS1_21CollectiveEpilogueBwdISA_SB_SD_Li256ELb1ELb0ELi2EEENS1_25SingleTileBwdLPTSchedulerILb1ELi128ELb0EEEEEEEEEvNT_6ParamsE$_ZN4cute3eso3ESOILb1ELb0EJNS_6LayoutINS_5tupleIJNS3_IJNS3_IJNS_1CILi8EEENS4_ILi1EEEEEES6_EEENS3_IJNS3_IJS6_S6_EEENS4_ILi2EEEEEEEEENS3_IJNS3_IJNS3_IJS6_NS4_ILi0EEEEEESD_EEENS3_IJNS3_IJSD_SD_EEENS4_ILi8192EEEEEEEEEEENS_10ViewEngineINS_8smem_ptrIPN7cutlass6half_tEEEEEEEC2ERKSK_RKSR_)
$_ZN7cutlass13device_kernelIN5flash19enable_sm80_to_sm89INS1_16FlashAttnBwdSm80INS1_25CollectiveMainloopBwdSm80ILi2ELi2EN4cute5tupleIJNS5_1CILi128EEES8_NS7_ILi64EEEEEENS_6half_tEfNS_4arch4Sm80ELb1ELb0ELb1ELb1ELb0ELb0ELb0ELb0ELi2ELi4ELi4ELi4ELb0EEENS1_21CollectiveEpilogueBwdISA_SB_SD_Li256ELb1ELb0ELi2EEENS1_25SingleTileBwdLPTSchedulerILb1ELi128ELb0EEEEEEEEEvNT_6ParamsE$_ZN4cute3eso3ESOILb1ELb0EJNS_6LayoutINS_5tupleIJNS3_IJNS3_IJNS_1CILi8EEENS4_ILi1EEEEEES6_EEENS3_IJNS3_IJS6_S6_EEENS4_ILi2EEEEEEEEENS3_IJNS3_IJNS3_IJS6_NS4_ILi0EEEEEESD_EEENS3_IJNS3_IJSD_SD_EEENS4_ILi8192EEEEEEEEEEENS_10ViewEngineINS_8smem_ptrIPN7cutlass6half_tEEEEEEEC2ERKSK_RKSR_:
[----:B------:R-:W-:Y:S02]  /*8f90*/  IADD3 R2, R60, -c[0x0][0x20], RZ ;  /* 0x800008003c027a10 */ /* 0x000fe40007ffe0ff */
[----:B------:R-:W-:-:S03]  /*8fa0*/  MOV R11, 0x0 ;  /* 0x00000000000b7802 */ /* 0x000fc60000000f00 */
[----:B------:R1:W-:Y:S01]  /*8fb0*/  STL.64 [R2], R4 ;  /* 0x0000000402007387 */ /* 0x0003e20000100a00 */
[----:B------:R-:W-:Y:S05]  /*8fc0*/  RET.REL.NODEC R10 `(_ZN7cutlass13device_kernelIN5flash19enable_sm80_to_sm89INS1_16FlashAttnBwdSm80INS1_25CollectiveMainloopBwdSm80ILi2ELi2EN4cute5tupleIJNS5_1CILi128EEES8_NS7_ILi64EEEEEENS_6half_tEfNS_4arch4Sm80ELb1ELb0ELb1ELb1ELb0ELb0ELb0ELb0ELi2ELi4ELi4ELi4ELb0EEENS1_21CollectiveEpilogueBwdISA_SB_SD_Li256ELb1ELb0ELi2EEENS1_25SingleTileBwdLPTSchedulerILb1ELi128ELb0EEEEEEEEEvNT_6ParamsE) ;  /* 0xffff70300a007950 */ /* 0x000fea0003c3ffff */
        .type           $_ZN7cutlass13device_kernelIN5flash19enable_sm80_to_sm89INS1_16FlashAttnBwdSm80INS1_25CollectiveMainloopBwdSm80ILi2ELi2EN4cute5tupleIJNS5_1CILi128EEES8_NS7_ILi64EEEEEENS_6half_tEfNS_4arch4Sm80ELb1ELb0ELb1ELb1ELb0ELb0ELb0ELb0ELi2ELi4ELi4ELi4ELb0EEENS1_21CollectiveEpilogueBwdISA_SB_SD_Li256ELb1ELb0ELi2EEENS1_25SingleTileBwdLPTSchedulerILb1ELi128ELb0EEEEEEEEEvNT_6ParamsE$_ZN4cute3eso3ESOILb1ELb0EJNS_6LayoutINS_5tupleIJNS3_IJNS3_IJNS_1CILi8EEENS4_ILi1EEEEEES6_EEENS3_IJNS3_IJS6_S6_EEENS4_ILi2EEEEEEEEENS3_IJNS3_IJNS3_IJS6_NS4_ILi0EEEEEESD_EEENS3_IJNS3_IJSD_SD_EEES5_EEEEEEEENS_10ViewEngineIPN7cutlass6half_tEEEEEC2ERKSJ_RKSO_,@function
        .size           $_ZN7cutlass13device_kernelIN5flash19enable_sm80_to_sm89INS1_16FlashAttnBwdSm80INS1_25CollectiveMainloopBwdSm80ILi2ELi2EN4cute5tupleIJNS5_1CILi128EEES8_NS7_ILi64EEEEEENS_6half_tEfNS_4arch4Sm80ELb1ELb0ELb1ELb1ELb0ELb0ELb0ELb0ELi2ELi4ELi4ELi4ELb0EEENS1_21CollectiveEpilogueBwdISA_SB_SD_Li256ELb1ELb0ELi2EEENS1_25SingleTileBwdLPTSchedulerILb1ELi128ELb0EEEEEEEEEvNT_6ParamsE$_ZN4cute3eso3ESOILb1ELb0EJNS_6LayoutINS_5tupleIJNS3_IJNS3_IJNS_1CILi8EEENS4_ILi1EEEEEES6_EEENS3_IJNS3_IJS6_S6_EEENS4_ILi2EEEEEEEEENS3_IJNS3_IJNS3_IJS6_NS4_ILi0EEEEEESD_EEENS3_IJNS3_IJSD_SD_EEES5_EEEEEEEENS_10ViewEngineIPN7cutlass6half_tEEEEEC2ERKSJ_RKSO_,($_ZN7cutlass13device_kernelIN5flash19enable_sm80_to_sm89INS1_16FlashAttnBwdSm80INS1_25CollectiveMainloopBwdSm80ILi2ELi2EN4cute5tupleIJNS5_1CILi128EEES8_NS7_ILi64EEEEEENS_6half_tEfNS_4arch4Sm80ELb1ELb0ELb1ELb1ELb0ELb0ELb0ELb0ELi2ELi4ELi4ELi4ELb0EEENS1_21CollectiveEpilogueBwdISA_SB_SD_Li256ELb1ELb0ELi2EEENS1_25SingleTileBwdLPTSchedulerILb1ELi128ELb0EEEEEEEEEvNT_6ParamsE$_ZN4cute3eso3ESOILb1ELb0EJNS_6LayoutINS_5tupleIJNS3_IJNS3_IJNS_1CILi8EEENS4_ILi1EEEEEES6_EEENS3_IJNS3_IJS6_S6_EEENS4_ILi4EEEEEEEEENS3_IJNS3_IJNS3_IJS6_NS4_ILi0EEEEEESD_EEENS3_IJNS3_IJSD_SD_EEENS4_ILi2048EEEEEEEEEEENS_10ViewEngineINS_8smem_ptrIPN7cutlass6half_tEEEEEEEC2ERKSK_RKSR_ - $_ZN7cutlass13device_kernelIN5flash19enable_sm80_to_sm89INS1_16FlashAttnBwdSm80INS1_25CollectiveMainloopBwdSm80ILi2ELi2EN4cute5tupleIJNS5_1CILi128EEES8_NS7_ILi64EEEEEENS_6half_tEfNS_4arch4Sm80ELb1ELb0ELb1ELb1ELb0ELb0ELb0ELb0ELi2ELi4ELi4ELi4ELb0EEENS1_21CollectiveEpilogueBwdISA_SB_SD_Li256ELb1ELb0ELi2EEENS1_25SingleTileBwdLPTSchedulerILb1ELi128ELb0EEEEEEEEEvNT_6ParamsE$_ZN4cute3eso3ESOILb1ELb0EJNS_6LayoutINS_5tupleIJNS3_IJNS3_IJNS_1CILi8EEENS4_ILi1EEEEEES6_EEENS3_IJNS3_IJS6_S6_EEENS4_ILi2EEEEEEEEENS3_IJNS3_IJNS3_IJS6_NS4_ILi0EEEEEESD_EEENS3_IJNS3_IJSD_SD_EEES5_EEEEEEEENS_10ViewEngineIPN7cutlass6half_tEEEEEC2ERKSJ_RKSO_)
$_ZN7cutlass13device_kernelIN5flash19enable_sm80_to_sm89INS1_16FlashAttnBwdSm80INS1_25CollectiveMainloopBwdSm80ILi2ELi2EN4cute5tupleIJNS5_1CILi128EEES8_NS7_ILi64EEEEEENS_6half_tEfNS_4arch4Sm80ELb1ELb0ELb1ELb1ELb0ELb0ELb0ELb0ELi2ELi4ELi4ELi4ELb0EEENS1_21CollectiveEpilogueBwdISA_SB_SD_Li256ELb1ELb0ELi2EEENS1_25SingleTileBwdLPTSchedulerILb1ELi128ELb0EEEEEEEEEvNT_6ParamsE$_ZN4cute3eso3ESOILb1ELb0EJNS_6LayoutINS_5tupleIJNS3_IJNS3_IJNS_1CILi8EEENS4_ILi1EEEEEES6_EEENS3_IJNS3_IJS6_S6_EEENS4_ILi2EEEEEEEEENS3_IJNS3_IJNS3_IJS6_NS4_ILi0EEEEEESD_EEENS3_IJNS3_IJSD_SD_EEES5_EEEEEEEENS_10ViewEngineIPN7cutlass6half_tEEEEEC2ERKSJ_RKSO_:
[----:B------:R-:W-:Y:S02]  /*8fd0*/  IADD3 R38, R83, -c[0x0][0x20], RZ ;  /* 0x8000080053267a10 */ /* 0x000fe40007ffe0ff */
[----:B------:R-:W-:-:S03]  /*8fe0*/  MOV R47, 0x0 ;  /* 0x00000000002f7802 */ /* 0x000fc60000000f00 */
[----:B------:R1:W-:Y:S01]  /*8ff0*/  STL.64 [R38], R2 ;  /* 0x0000000226007387 */ /* 0x0003e20000100a00 */
[----:B------:R-:W-:Y:S05]  /*9000*/  RET.REL.NODEC R46 `(_ZN7cutlass13device_kernelIN5flash19enable_sm80_to_sm89INS1_16FlashAttnBwdSm80INS1_25CollectiveMainloopBwdSm80ILi2ELi2EN4cute5tupleIJNS5_1CILi128EEES8_NS7_ILi64EEEEEENS_6half_tEfNS_4arch4Sm80ELb1ELb0ELb1ELb1ELb0ELb0ELb0ELb0ELi2ELi4ELi4ELi4ELb0EEENS1_21CollectiveEpilogueBwdISA_SB_SD_Li256ELb1ELb0ELi2EEENS1_25SingleTileBwdLPTSchedulerILb1ELi128ELb0EEEEEEEEEvNT_6ParamsE) ;  /* 0xffff6ff02e007950 */ /* 0x000fea0003c3ffff */
        .type           $_ZN7cutlass13device_kernelIN5flash19enable_sm80_to_sm89INS1_16FlashAttnBwdSm80INS1_25CollectiveMainloopBwdSm80ILi2ELi2EN4cute5tupleIJNS5_1CILi128EEES8_NS7_ILi64EEEEEENS_6half_tEfNS_4arch4Sm80ELb1ELb0ELb1ELb1ELb0ELb0ELb0ELb0ELi2ELi4ELi4ELi4ELb0EEENS1_21CollectiveEpilogueBwdISA_SB_SD_Li256ELb1ELb0ELi2EEENS1_25SingleTileBwdLPTSchedulerILb1ELi128ELb0EEEEEEEEEvNT_6ParamsE$_ZN4cute3eso3ESOILb1ELb0EJNS_6LayoutINS_5tupleIJNS3_IJNS3_IJNS_1CILi8EEENS4_ILi1EEEEEES6_EEENS3_IJNS3_IJS6_S6_EEENS4_ILi4EEEEEEEEENS3_IJNS3_IJNS3_IJS6_NS4_ILi0EEEEEESD_EEENS3_IJNS3_IJSD_SD_EEENS4_ILi2048EEEEEEEEEEENS_10ViewEngineINS_8smem_ptrIPN7cutlass6half_tEEEEEEEC2ERKSK_RKSR_,@function
        .size           $_ZN7cutlass13device_kernelIN5flash19enable_sm80_to_sm89INS1_16FlashAttnBwdSm80INS1_25CollectiveMainloopBwdSm80ILi2ELi2EN4cute5tupleIJNS5_1CILi128EEES8_NS7_ILi64EEEEEENS_6half_tEfNS_4arch4Sm80ELb1ELb0ELb1ELb1ELb0ELb0ELb0ELb0ELi2ELi4ELi4ELi4ELb0EEENS1_21CollectiveEpilogueBwdISA_SB_SD_Li256ELb1ELb0ELi2EEENS1_25SingleTileBwdLPTSchedulerILb1ELi128ELb0EEEEEEEEEvNT_6ParamsE$_ZN4cute3eso3ESOILb1ELb0EJNS_6LayoutINS_5tupleIJNS3_IJNS3_IJNS_1CILi8EEENS4_ILi1EEEEEES6_EEENS3_IJNS3_IJS6_S6_EEENS4_ILi4EEEEEEEEENS3_IJNS3_IJNS3_IJS6_NS4_ILi0EEEEEESD_EEENS3_IJNS3_IJSD_SD_EEENS4_ILi2048EEEEEEEEEEENS_10ViewEngineINS_8smem_ptrIPN7cutlass6half_tEEEEEEEC2ERKSK_RKSR_,($_ZN7cutlass13device_kernelIN5flash19enable_sm80_to_sm89INS1_16FlashAttnBwdSm80INS1_25CollectiveMainloopBwdSm80ILi2ELi2EN4cute5tupleIJNS5_1CILi128EEES8_NS7_ILi64EEEEEENS_6half_tEfNS_4arch4Sm80ELb1ELb0ELb1ELb1ELb0ELb0ELb0ELb0ELi2ELi4ELi4ELi4ELb0EEENS1_21CollectiveEpilogueBwdISA_SB_SD_Li256ELb1ELb0ELi2EEENS1_25SingleTileBwdLPTSchedulerILb1ELi128ELb0EEEEEEEEEvNT_6ParamsE$_ZN4cute3eso3ESOILb1ELb0EJNS_6LayoutINS_5tupleIJNS3_IJNS3_IJNS_1CILi8EEENS4_ILi1EEEEEES6_EEENS3_IJNS3_IJS6_S6_EEENS4_ILi4EEEEEEEEENS3_IJNS3_IJNS3_IJS6_NS4_ILi0EEEEEESD_EEENS3_IJNS3_IJSD_SD_EEES5_EEEEEEEENS_10ViewEngineIPN7cutlass6half_tEEEEEC2ERKSJ_RKSO_ - $_ZN7cutlass13device_kernelIN5flash19enable_sm80_to_sm89INS1_16FlashAttnBwdSm80INS1_25CollectiveMainloopBwdSm80ILi2ELi2EN4cute5tupleIJNS5_1CILi128EEES8_NS7_ILi64EEEEEENS_6half_tEfNS_4arch4Sm80ELb1ELb0ELb1ELb1ELb0ELb0ELb0ELb0ELi2ELi4ELi4ELi4ELb0EEENS1_21CollectiveEpilogueBwdISA_SB_SD_Li256ELb1ELb0ELi2EEENS1_25SingleTileBwdLPTSchedulerILb1ELi128ELb0EEEEEEEEEvNT_6ParamsE$_ZN4cute3eso3ESOILb1ELb0EJNS_6LayoutINS_5tupleIJNS3_IJNS3_IJNS_1CILi8EEENS4_ILi1EEEEEES6_EEENS3_IJNS3_IJS6_S6_EEENS4_ILi4EEEEEEEEENS3_IJNS3_IJNS3_IJS6_NS4_ILi0EEEEEESD_EEENS3_IJNS3_IJSD_SD_EEENS4_ILi2048EEEEEEEEEEENS_10ViewEngineINS_8smem_ptrIPN7cutlass6half_tEEEEEEEC2ERKSK_RKSR_)
$_ZN7cutlass13device_kernelIN5flash19enable_sm80_to_sm89INS1_16FlashAttnBwdSm80INS1_25CollectiveMainloopBwdSm80ILi2ELi2EN4cute5tupleIJNS5_1CILi128EEES8_NS7_ILi64EEEEEENS_6half_tEfNS_4arch4Sm80ELb1ELb0ELb1ELb1ELb0ELb0ELb0ELb0ELi2ELi4ELi4ELi4ELb0EEENS1_21CollectiveEpilogueBwdISA_SB_SD_Li256ELb1ELb0ELi2EEENS1_25SingleTileBwdLPTSchedulerILb1ELi128ELb0EEEEEEEEEvNT_6ParamsE$_ZN4cute3eso3ESOILb1ELb0EJNS_6LayoutINS_5tupleIJNS3_IJNS3_IJNS_1CILi8EEENS4_ILi1EEEEEES6_EEENS3_IJNS3_IJS6_S6_EEENS4_ILi4EEEEEEEEENS3_IJNS3_IJNS3_IJS6_NS4_ILi0EEEEEESD_EEENS3_IJNS3_IJSD_SD_EEENS4_ILi2048EEEEEEEEEEENS_10ViewEngineINS_8smem_ptrIPN7cutlass6half_tEEEEEEEC2ERKSK_RKSR_:
[----:B------:R-:W-:Y:S01]  /*9010*/  IADD3 R3, R60, -c[0x0][0x20], RZ ;  /* 0x800008003c037a10 */ /* 0x000fe20007ffe0ff */
[----:B------:R-:W-:Y:S01]  /*9020*/  IMAD.MOV.U32 R16, RZ, RZ, R2 ;  /* 0x000000ffff107224 */ /* 0x000fe200078e0002 */
[----:B------:R-:W-:Y:S01]  /*9030*/  MOV R17, R15 ;  /* 0x0000000f00117202 */ /* 0x000fe20000000f00 */
[----:B------:R-:W-:-:S04]  /*9040*/  IMAD.MOV.U32 R15, RZ, RZ, 0x0 ;  /* 0x00000000ff0f7424 */ /* 0x000fc800078e00ff */
[----:B------:R1:W-:Y:S01]  /*9050*/  STL.64 [R3], R16 ;  /* 0x0000001003007387 */ /* 0x0003e20000100a00 */
[----:B------:R-:W-:Y:S05]  /*9060*/  RET.REL.NODEC R14 `(_ZN7cutlass13device_kernelIN5flash19enable_sm80_to_sm89INS1_16FlashAttnBwdSm80INS1_25CollectiveMainloopBwdSm80ILi2ELi2EN4cute5tupleIJNS5_1CILi128EEES8_NS7_ILi64EEEEEENS_6half_tEfNS_4arch4Sm80ELb1ELb0ELb1ELb1ELb0ELb0ELb0ELb0ELi2ELi4ELi4ELi4ELb0EEENS1_21CollectiveEpilogueBwdISA_SB_SD_Li256ELb1ELb0ELi2EEENS1_25SingleTileBwdLPTSchedulerILb1ELi128ELb0EEEEEEEEEvNT_6ParamsE) ;  /* 0xffff6f900e007950 */ /* 0x000fea0003c3ffff */
        .type           $_ZN7cutlass13device_kernelIN5flash19enable_sm80_to_sm89INS1_16FlashAttnBwdSm80INS1_25CollectiveMainloopBwdSm80ILi2ELi2EN4cute5tupleIJNS5_1CILi128EEES8_NS7_ILi64EEEEEENS_6half_tEfNS_4arch4Sm80ELb1ELb0ELb1ELb1ELb0ELb0ELb0ELb0ELi2ELi4ELi4ELi4ELb0EEENS1_21CollectiveEpilogueBwdISA_SB_SD_Li256ELb1ELb0ELi2EEENS1_25SingleTileBwdLPTSchedulerILb1ELi128ELb0EEEEEEEEEvNT_6ParamsE$_ZN4cute3eso3ESOILb1ELb0EJNS_6LayoutINS_5tupleIJNS3_IJNS3_IJNS_1CILi8EEENS4_ILi1EEEEEES6_EEENS3_IJNS3_IJS6_S6_EEENS4_ILi4EEEEEEEEENS3_IJNS3_IJNS3_IJS6_NS4_ILi0EEEEEESD_EEENS3_IJNS3_IJSD_SD_EEES5_EEEEEEEENS_10ViewEngineIPN7cutlass6half_tEEEEEC2ERKSJ_RKSO_,@function
        .size           $_ZN7cutlass13device_kernelIN5flash19enable_sm80_to_sm89INS1_16FlashAttnBwdSm80INS1_25CollectiveMainloopBwdSm80ILi2ELi2EN4cute5tupleIJNS5_1CILi128EEES8_NS7_ILi64EEEEEENS_6half_tEfNS_4arch4Sm80ELb1ELb0ELb1ELb1ELb0ELb0ELb0ELb0ELi2ELi4ELi4ELi4ELb0EEENS1_21CollectiveEpilogueBwdISA_SB_SD_Li256ELb1ELb0ELi2EEENS1_25SingleTileBwdLPTSchedulerILb1ELi128ELb0EEEEEEEEEvNT_6ParamsE$_ZN4cute3eso3ESOILb1ELb0EJNS_6LayoutINS_5tupleIJNS3_IJNS3_IJNS_1CILi8EEENS4_ILi1EEEEEES6_EEENS3_IJNS3_IJS6_S6_EEENS4_ILi4EEEEEEEEENS3_IJNS3_IJNS3_IJS6_NS4_ILi0EEEEEESD_EEENS3_IJNS3_IJSD_SD_EEES5_EEEEEEEENS_10ViewEngineIPN7cutlass6half_tEEEEEC2ERKSJ_RKSO_,($_ZN7cutlass13device_kernelIN5flash19enable_sm80_to_sm89INS1_16FlashAttnBwdSm80INS1_25CollectiveMainloopBwdSm80ILi2ELi2EN4cute5tupleIJNS5_1CILi128EEES8_NS7_ILi64EEEEEENS_6half_tEfNS_4arch4Sm80ELb1ELb0ELb1ELb1ELb0ELb0ELb0ELb0ELi2ELi4ELi4ELi4ELb0EEENS1_21CollectiveEpilogueBwdISA_SB_SD_Li256ELb1ELb0ELi2EEENS1_25SingleTileBwdLPTSchedulerILb1ELi128ELb0EEEEEEEEEvNT_6ParamsE$_ZN4cute3eso3ESOILb1ELb0EJNS_6LayoutINS_5tupleIJNS3_IJNS_1CILi1EEENS3_IJNS4_ILi2EEES6_EEEEEES6_NS4_ILi4EEEEEENS3_IJNS3_IJNS4_ILi0EEENS3_IJS5_S9_EEEEEES6_NS4_ILi8EEEEEEEENS_10ViewEngineIPjEEEEC2ERKSG_RKSJ_ - $_ZN7cutlass13device_kernelIN5flash19enable_sm80_to_sm89INS1_16FlashAttnBwdSm80INS1_25CollectiveMainloopBwdSm80ILi2ELi2EN4cute5tupleIJNS5_1CILi128EEES8_NS7_ILi64EEEEEENS_6half_tEfNS_4arch4Sm80ELb1ELb0ELb1ELb1ELb0ELb0ELb0ELb0ELi2ELi4ELi4ELi4ELb0EEENS1_21CollectiveEpilogueBwdISA_SB_SD_Li256ELb1ELb0ELi2EEENS1_25SingleTileBwdLPTSchedulerILb1ELi128ELb0EEEEEEEEEvNT_6ParamsE$_ZN4cute3eso3ESOILb1ELb0EJNS_6LayoutINS_5tupleIJNS3_IJNS3_IJNS_1CILi8EEENS4_ILi1EEEEEES6_EEENS3_IJNS3_IJS6_S6_EEENS4_ILi4EEEEEEEEENS3_IJNS3_IJNS3_IJS6_NS4_ILi0EEEEEESD_EEENS3_IJNS3_IJSD_SD_EEES5_EEEEEEEENS_10ViewEngineIPN7cutlass6half_tEEEEEC2ERKSJ_RKSO_)
$_ZN7cutlass13device_kernelIN5flash19enable_sm80_to_sm89INS1_16FlashAttnBwdSm80INS1_25CollectiveMainloopBwdSm80ILi2ELi2EN4cute5tupleIJNS5_1CILi128EEES8_NS7_ILi64EEEEEENS_6half_tEfNS_4arch4Sm80ELb1ELb0ELb1ELb1ELb0ELb0ELb0ELb0ELi2ELi4ELi4ELi4ELb0EEENS1_21CollectiveEpilogueBwdISA_SB_SD_Li256ELb1ELb0ELi2EEENS1_25SingleTileBwdLPTSchedulerILb1ELi128ELb0EEEEEEEEEvNT_6ParamsE$_ZN4cute3eso3ESOILb1ELb0EJNS_6LayoutINS_5tupleIJNS3_IJNS3_IJNS_1CILi8EEENS4_ILi1EEEEEES6_EEENS3_IJNS3_IJS6_S6_EEENS4_ILi4EEEEEEEEENS3_IJNS3_IJNS3_IJS6_NS4_ILi0EEEEEESD_EEENS3_IJNS3_IJSD_SD_EEES5_EEEEEEEENS_10ViewEngineIPN7cutlass6half_tEEEEEC2ERKSJ_RKSO_:
[----:B------:R-:W-:Y:S02]  /*9070*/  IADD3 R12, R60, -c[0x0][0x20], RZ ;  /* 0x800008003c0c7a10 */ /* 0x000fe40007ffe0ff */
[----:B------:R-:W-:-:S03]  /*9080*/  MOV R15, 0x0 ;  /* 0x00000000000f7802 */ /* 0x000fc60000000f00 */
[----:B------:R1:W-:Y:S01]  /*9090*/  STL.64 [R12], R2 ;  /* 0x000000020c007387 */ /* 0x0003e20000100a00 */
[----:B------:R-:W-:Y:S05]  /*90a0*/  RET.REL.NODEC R14 `(_ZN7cutlass13device_kernelIN5flash19enable_sm80_to_sm89INS1_16FlashAttnBwdSm80INS1_25CollectiveMainloopBwdSm80ILi2ELi2EN4cute5tupleIJNS5_1CILi128EEES8_NS7_ILi64EEEEEENS_6half_tEfNS_4arch4Sm80ELb1ELb0ELb1ELb1ELb0ELb0ELb0ELb0ELi2ELi4ELi4ELi4ELb0EEENS1_21CollectiveEpilogueBwdISA_SB_SD_Li256ELb1ELb0ELi2EEENS1_25SingleTileBwdLPTSchedulerILb1ELi128ELb0EEEEEEEEEvNT_6ParamsE) ;  /* 0xffff6f500e007950 */ /* 0x000fea0003c3ffff */
        .type           $_ZN7cutlass13device_kernelIN5flash19enable_sm80_to_sm89INS1_16FlashAttnBwdSm80INS1_25CollectiveMainloopBwdSm80ILi2ELi2EN4cute5tupleIJNS5_1CILi128EEES8_NS7_ILi64EEEEEENS_6half_tEfNS_4arch4Sm80ELb1ELb0ELb1ELb1ELb0ELb0ELb0ELb0ELi2ELi4ELi4ELi4ELb0EEENS1_21CollectiveEpilogueBwdISA_SB_SD_Li256ELb1ELb0ELi2EEENS1_25SingleTileBwdLPTSchedulerILb1ELi128ELb0EEEEEEEEEvNT_6ParamsE$_ZN4cute3eso3ESOILb1ELb0EJNS_6LayoutINS_5tupleIJNS3_IJNS_1CILi1EEENS3_IJNS4_ILi2EEES6_EEEEEES6_NS4_ILi4EEEEEENS3_IJNS3_IJNS4_ILi0EEENS3_IJS5_S9_EEEEEES6_NS4_ILi8EEEEEEEENS_10ViewEngineIPjEEEEC2ERKSG_RKSJ_,@function
        .size           $_ZN7cutlass13device_kernelIN5flash19enable_sm80_to_sm89INS1_16FlashAttnBwdSm80INS1_25CollectiveMainloopBwdSm80ILi2ELi2EN4cute5tupleIJNS5_1CILi128EEES8_NS7_ILi64EEEEEENS_6half_tEfNS_4arch4Sm80ELb1ELb0ELb1ELb1ELb0ELb0ELb0ELb0ELi2ELi4ELi4ELi4ELb0EEENS1_21CollectiveEpilogueBwdISA_SB_SD_Li256ELb1ELb0ELi2EEENS1_25SingleTileBwdLPTSchedulerILb1ELi128ELb0EEEEEEEEEvNT_6ParamsE$_ZN4cute3eso3ESOILb1ELb0EJNS_6LayoutINS_5tupleIJNS3_IJNS_1CILi1EEENS3_IJNS4_ILi2EEES6_EEEEEES6_NS4_ILi4EEEEEENS3_IJNS3_IJNS4_ILi0EEENS3_IJS5_S9_EEEEEES6_NS4_ILi8EEEEEEEENS_10ViewEngineIPjEEEEC2ERKSG_RKSJ_,($_ZN7cutlass13device_kernelIN5flash19enable_sm80_to_sm89INS1_16FlashAttnBwdSm80INS1_25CollectiveMainloopBwdSm80ILi2ELi2EN4cute5tupleIJNS5_1CILi128EEES8_NS7_ILi64EEEEEENS_6half_tEfNS_4arch4Sm80ELb1ELb0ELb1ELb1ELb0ELb0ELb0ELb0ELi2ELi4ELi4ELi4ELb0EEENS1_21CollectiveEpilogueBwdISA_SB_SD_Li256ELb1ELb0ELi2EEENS1_25SingleTileBwdLPTSchedulerILb1ELi128ELb0EEEEEEEEEvNT_6ParamsE$_ZN4cute3eso3ESOILb1ELb0EJNS_6LayoutINS_5tupleIJNS3_IJNS_1CILi1EEENS3_IJNS4_ILi4EEENS4_ILi2EEEEEEEEES7_S6_EEENS3_IJNS3_IJNS4_ILi0EEENS3_IJS5_NS4_ILi8EEEEEEEEES6_NS4_ILi16EEEEEEEENS_10ViewEngineIPN7cutlass6half_tEEEEEC2ERKSH_RKSM_ - $_ZN7cutlass13device_kernelIN5flash19enable_sm80_to_sm89INS1_16FlashAttnBwdSm80INS1_25CollectiveMainloopBwdSm80ILi2ELi2EN4cute5tupleIJNS5_1CILi128EEES8_NS7_ILi64EEEEEENS_6half_tEfNS_4arch4Sm80ELb1ELb0ELb1ELb1ELb0ELb0ELb0ELb0ELi2ELi4ELi4ELi4ELb0EEENS1_21CollectiveEpilogueBwdISA_SB_SD_Li256ELb1ELb0ELi2EEENS1_25SingleTileBwdLPTSchedulerILb1ELi128ELb0EEEEEEEEEvNT_6ParamsE$_ZN4cute3eso3ESOILb1ELb0EJNS_6LayoutINS_5tupleIJNS3_IJNS_1CILi1EEENS3_IJNS4_ILi2EEES6_EEEEEES6_NS4_ILi4EEEEEENS3_IJNS3_IJNS4_ILi0EEENS3_IJS5_S9_EEEEEES6_NS4_ILi8EEEEEEEENS_10ViewEngineIPjEEEEC2ERKSG_RKSJ_)
$_ZN7cutlass13device_kernelIN5flash19enable_sm80_to_sm89INS1_16FlashAttnBwdSm80INS1_25CollectiveMainloopBwdSm80ILi2ELi2EN4cute5tupleIJNS5_1CILi128EEES8_NS7_ILi64EEEEEENS_6half_tEfNS_4arch4Sm80ELb1ELb0ELb1ELb1ELb0ELb0ELb0ELb0ELi2ELi4ELi4ELi4ELb0EEENS1_21CollectiveEpilogueBwdISA_SB_SD_Li256ELb1ELb0ELi2EEENS1_25SingleTileBwdLPTSchedulerILb1ELi128ELb0EEEEEEEEEvNT_6ParamsE$_ZN4cute3eso3ESOILb1ELb0EJNS_6LayoutINS_5tupleIJNS3_IJNS_1CILi1EEENS3_IJNS4_ILi2EEES6_EEEEEES6_NS4_ILi4EEEEEENS3_IJNS3_IJNS4_ILi0EEENS3_IJS5_S9_EEEEEES6_NS4_ILi8EEEEEEEENS_10ViewEngineIPjEEEEC2ERKSG_RKSJ_:
[----:B------:R-:W-:Y:S01]  /*90b0*/  IADD3 R5, R69, -c[0x0][0x20], RZ ;  /* 0x8000080045057a10 */ /* 0x000fe20007ffe0ff */
[----:B------:R-:W-:Y:S01]  /*90c0*/  IMAD.MOV.U32 R14, RZ, RZ, R6 ;  /* 0x000000ffff0e7224 */ /* 0x000fe200078e0006 */
[----:B------:R-:W-:-:S03]  /*90d0*/  MOV R15, 0x0 ;  /* 0x00000000000f7802 */ /* 0x000fc60000000f00 */
[----:B------:R1:W-:Y:S01]  /*90e0*/  STL.64 [R5], R2 ;  /* 0x0000000205007387 */ /* 0x0003e20000100a00 */
[----:B------:R-:W-:Y:S05]  /*90f0*/  RET.REL.NODEC R14 `(_ZN7cutlass13device_kernelIN5flash19enable_sm80_to_sm89INS1_16FlashAttnBwdSm80INS1_25CollectiveMainloopBwdSm80ILi2ELi2EN4cute5tupleIJNS5_1CILi128EEES8_NS7_ILi64EEEEEENS_6half_tEfNS_4arch4Sm80ELb1ELb0ELb1ELb1ELb0ELb0ELb0ELb0ELi2ELi4ELi4ELi4ELb0EEENS1_21CollectiveEpilogueBwdISA_SB_SD_Li256ELb1ELb0ELi2EEENS1_25SingleTileBwdLPTSchedulerILb1ELi128ELb0EEEEEEEEEvNT_6ParamsE) ;  /* 0xffff6f000e007950 */ /* 0x000fea0003c3ffff */
        .type           $_ZN7cutlass13device_kernelIN5flash19enable_sm80_to_sm89INS1_16FlashAttnBwdSm80INS1_25CollectiveMainloopBwdSm80ILi2ELi2EN4cute5tupleIJNS5_1CILi128EEES8_NS7_ILi64EEEEEENS_6half_tEfNS_4arch4Sm80ELb1ELb0ELb1ELb1ELb0ELb0ELb0ELb0ELi2ELi4ELi4ELi4ELb0EEENS1_21CollectiveEpilogueBwdISA_SB_SD_Li256ELb1ELb0ELi2EEENS1_25SingleTileBwdLPTSchedulerILb1ELi128ELb0EEEEEEEEEvNT_6ParamsE$_ZN4cute3eso3ESOILb1ELb0EJNS_6LayoutINS_5tupleIJNS3_IJNS_1CILi1EEENS3_IJNS4_ILi4EEENS4_ILi2EEEEEEEEES7_S6_EEENS3_IJNS3_IJNS4_ILi0EEENS3_IJS5_NS4_ILi8EEEEEEEEES6_NS4_ILi16EEEEEEEENS_10ViewEngineIPN7cutlass6half_tEEEEEC2ERKSH_RKSM_,@function
        .size           $_ZN7cutlass13device_kernelIN5flash19enable_sm80_to_sm89INS1_16FlashAttnBwdSm80INS1_25CollectiveMainloopBwdSm80ILi2ELi2EN4cute5tupleIJNS5_1CILi128EEES8_NS7_ILi64EEEEEENS_6half_tEfNS_4arch4Sm80ELb1ELb0ELb1ELb1ELb0ELb0ELb0ELb0ELi2ELi4ELi4ELi4ELb0EEENS1_21CollectiveEpilogueBwdISA_SB_SD_Li256ELb1ELb0ELi2EEENS1_25SingleTileBwdLPTSchedulerILb1ELi128ELb0EEEEEEEEEvNT_6ParamsE$_ZN4cute3eso3ESOILb1ELb0EJNS_6LayoutINS_5tupleIJNS3_IJNS_1CILi1EEENS3_IJNS4_ILi4EEENS4_ILi2EEEEEEEEES7_S6_EEENS3_IJNS3_IJNS4_ILi0EEENS3_IJS5_NS4_ILi8EEEEEEEEES6_NS4_ILi16EEEEEEEENS_10ViewEngineIPN7cutlass6half_tEEEEEC2ERKSH_RKSM_,($_ZN7cutlass13device_kernelIN5flash19enable_sm80_to_sm89INS1_16FlashAttnBwdSm80INS1_25CollectiveMainloopBwdSm80ILi2ELi2EN4cute5tupleIJNS5_1CILi128EEES8_NS7_ILi64EEEEEENS_6half_tEfNS_4arch4Sm80ELb1ELb0ELb1ELb1ELb0ELb0ELb0ELb0ELi2ELi4ELi4ELi4ELb0EEENS1_21CollectiveEpilogueBwdISA_SB_SD_Li256ELb1ELb0ELi2EEENS1_25SingleTileBwdLPTSchedulerILb1ELi128ELb0EEEEEEEEEvNT_6ParamsE$_ZN4cute3eso3ESOILb1ELb0EJNS_6LayoutINS_5tupleIJNS3_IJNS_1CILi1EEENS4_ILi2EEEEEEEEENS3_IJNS3_IJS5_S5_EEEEEEEENS_10ViewEngineIPjEEEEC2ERKSB_RKSE_ - $_ZN7cutlass13device_kernelIN5flash19enable_sm80_to_sm89INS1_16FlashAttnBwdSm80INS1_25CollectiveMainloopBwdSm80ILi2ELi2EN4cute5tupleIJNS5_1CILi128EEES8_NS7_ILi64EEEEEENS_6half_tEfNS_4arch4Sm80ELb1ELb0ELb1ELb1ELb0ELb0ELb0ELb0ELi2ELi4ELi4ELi4ELb0EEENS1_21CollectiveEpilogueBwdISA_SB_SD_Li256ELb1ELb0ELi2EEENS1_25SingleTileBwdLPTSchedulerILb1ELi128ELb0EEEEEEEEEvNT_6ParamsE$_ZN4cute3eso3ESOILb1ELb0EJNS_6LayoutINS_5tupleIJNS3_IJNS_1CILi1EEENS3_IJNS4_ILi4EEENS4_ILi2EEEEEEEEES7_S6_EEENS3_IJNS3_IJNS4_ILi0EEENS3_IJS5_NS4_ILi8EEEEEEEEES6_NS4_ILi16EEEEEEEENS_10ViewEngineIPN7cutlass6half_tEEEEEC2ERKSH_RKSM_)
$_ZN7cutlass13device_kernelIN5flash19enable_sm80_to_sm89INS1_16FlashAttnBwdSm80INS1_25CollectiveMainloopBwdSm80ILi2ELi2EN4cute5tupleIJNS5_1CILi128EEES8_NS7_ILi64EEEEEENS_6half_tEfNS_4arch4Sm80ELb1ELb0ELb1ELb1ELb0ELb0ELb0ELb0ELi2ELi4ELi4ELi4ELb0EEENS1_21CollectiveEpilogueBwdISA_SB_SD_Li256ELb1ELb0ELi2EEENS1_25SingleTileBwdLPTSchedulerILb1ELi128ELb0EEEEEEEEEvNT_6ParamsE$_ZN4cute3eso3ESOILb1ELb0EJNS_6LayoutINS_5tupleIJNS3_IJNS_1CILi1EEENS3_IJNS4_ILi4EEENS4_ILi2EEEEEEEEES7_S6_EEENS3_IJNS3_IJNS4_ILi0EEENS3_IJS5_NS4_ILi8EEEEEEEEES6_NS4_ILi16EEEEEEEENS_10ViewEngineIPN7cutlass6half_tEEEEEC2ERKSH_RKSM_:
[----:B------:R-:W-:Y:S01]  /*9100*/  IADD3 R3, R69, -c[0x0][0x20], RZ ;  /* 0x8000080045037a10 */ /* 0x000fe20007ffe0ff */
[----:B------:R-:W-:Y:S01]  /*9110*/  IMAD.MOV.U32 R14, RZ, RZ, R2 ;  /* 0x000000ffff0e7224 */ /* 0x000fe200078e0002 */
[----:B------:R-:W-:Y:S01]  /*9120*/  MOV R16, R6 ;  /* 0x0000000600107202 */ /* 0x000fe20000000f00 */
[----:B------:R-:W-:Y:S01]  /*9130*/  IMAD.MOV.U32 R15, RZ, RZ, R5 ;  /* 0x000000ffff0f7224 */ /* 0x000fe200078e0005 */
[----:B------:R-:W-:-:S04]  /*9140*/  MOV R17, 0x0 ;  /* 0x0000000000117802 */ /* 0x000fc80000000f00 */
[----:B------:R1:W-:Y:S01]  /*9150*/  STL.64 [R3], R14 ;  /* 0x0000000e03007387 */ /* 0x0003e20000100a00 */
[----:B------:R-:W-:Y:S05]  /*9160*/  RET.REL.NODEC R16 `(_ZN7cutlass13device_kernelIN5flash19enable_sm80_to_sm89INS1_16FlashAttnBwdSm80INS1_25CollectiveMainloopBwdSm80ILi2ELi2EN4cute5tupleIJNS5_1CILi128EEES8_NS7_ILi64EEEEEENS_6half_tEfNS_4arch4Sm80ELb1ELb0ELb1ELb1ELb0ELb0ELb0ELb0ELi2ELi4ELi4ELi4ELb0EEENS1_21CollectiveEpilogueBwdISA_SB_SD_Li256ELb1ELb0ELi2EEENS1_25SingleTileBwdLPTSchedulerILb1ELi128ELb0EEEEEEEEEvNT_6ParamsE) ;  /* 0xffff6e9010007950 */ /* 0x000fea0003c3ffff */
        .type           $_ZN7cutlass13device_kernelIN5flash19enable_sm80_to_sm89INS1_16FlashAttnBwdSm80INS1_25CollectiveMainloopBwdSm80ILi2ELi2EN4cute5tupleIJNS5_1CILi128EEES8_NS7_ILi64EEEEEENS_6half_tEfNS_4arch4Sm80ELb1ELb0ELb1ELb1ELb0ELb0ELb0ELb0ELi2ELi4ELi4ELi4ELb0EEENS1_21CollectiveEpilogueBwdISA_SB_SD_Li256ELb1ELb0ELi2EEENS1_25SingleTileBwdLPTSchedulerILb1ELi128ELb0EEEEEEEEEvNT_6ParamsE$_ZN4cute3eso3ESOILb1ELb0EJNS_6LayoutINS_5tupleIJNS3_IJNS_1CILi1EEENS4_ILi2EEEEEEEEENS3_IJNS3_IJS5_S5_EEEEEEEENS_10ViewEngineIPjEEEEC2ERKSB_RKSE_,@function
        .size           $_ZN7cutlass13device_kernelIN5flash19enable_sm80_to_sm89INS1_16FlashAttnBwdSm80INS1_25CollectiveMainloopBwdSm80ILi2ELi2EN4cute5tupleIJNS5_1CILi128EEES8_NS7_ILi64EEEEEENS_6half_tEfNS_4arch4Sm80ELb1ELb0ELb1ELb1ELb0ELb0ELb0ELb0ELi2ELi4ELi4ELi4ELb0EEENS1_21CollectiveEpilogueBwdISA_SB_SD_Li256ELb1ELb0ELi2EEENS1_25SingleTileBwdLPTSchedulerILb1ELi128ELb0EEEEEEEEEvNT_6ParamsE$_ZN4cute3eso3ESOILb1ELb0EJNS_6LayoutINS_5tupleIJNS3_IJNS_1CILi1EEENS4_ILi2EEEEEEEEENS3_IJNS3_IJS5_S5_EEEEEEEENS_10ViewEngineIPjEEEEC2ERKSB_RKSE_,($_ZN7cutlass13device_kernelIN5flash19enable_sm80_to_sm89INS1_16FlashAttnBwdSm80INS1_25CollectiveMainloopBwdSm80ILi2ELi2EN4cute5tupleIJNS5_1CILi128EEES8_NS7_ILi64EEEEEENS_6half_tEfNS_4arch4Sm80ELb1ELb0ELb1ELb1ELb0ELb0ELb0ELb0ELi2ELi4ELi4ELi4ELb0EEENS1_21CollectiveEpilogueBwdISA_SB_SD_Li256ELb1ELb0ELi2EEENS1_25SingleTileBwdLPTSchedulerILb1ELi128ELb0EEEEEEEEEvNT_6ParamsE$_ZN4cute3eso3ESOILb1ELb0EJNS_6LayoutINS_5tupleIJNS3_IJNS_1CILi1EEENS4_ILi2EEEEEES6_NS4_ILi8EEEEEENS3_IJNS3_IJS5_S5_EEES6_NS4_ILi4EEEEEEEENS_10ViewEngineIPKN7cutlass5ArrayIfLi2ELb1EEEEEEEC2ERKSD_RKSK_ - $_ZN7cutlass13device_kernelIN5flash19enable_sm80_to_sm89INS1_16FlashAttnBwdSm80INS1_25CollectiveMainloopBwdSm80ILi2ELi2EN4cute5tupleIJNS5_1CILi128EEES8_NS7_ILi64EEEEEENS_6half_tEfNS_4arch4Sm80ELb1ELb0ELb1ELb1ELb0ELb0ELb0ELb0ELi2ELi4ELi4ELi4ELb0EEENS1_21CollectiveEpilogueBwdISA_SB_SD_Li256ELb1ELb0ELi2EEENS1_25SingleTileBwdLPTSchedulerILb1ELi128ELb0EEEEEEEEEvNT_6ParamsE$_ZN4cute3eso3ESOILb1ELb0EJNS_6LayoutINS_5tupleIJNS3_IJNS_1CILi1EEENS4_ILi2EEEEEEEEENS3_IJNS3_IJS5_S5_EEEEEEEENS_10ViewEngineIPjEEEEC2ERKSB_RKSE_)
$_ZN7cutlass13device_kernelIN5flash19enable_sm80_to_sm89INS1_16FlashAttnBwdSm80INS1_25CollectiveMainloopBwdSm80ILi2ELi2EN4cute5tupleIJNS5_1CILi128EEES8_NS7_ILi64EEEEEENS_6half_tEfNS_4arch4Sm80ELb1ELb0ELb1ELb1ELb0ELb0ELb0ELb0ELi2ELi4ELi4ELi4ELb0EEENS1_21CollectiveEpilogueBwdISA_SB_SD_Li256ELb1ELb0ELi2EEENS1_25SingleTileBwdLPTSchedulerILb1ELi128ELb0EEEEEEEEEvNT_6ParamsE$_ZN4cute3eso3ESOILb1ELb0EJNS_6LayoutINS_5tupleIJNS3_IJNS_1CILi1EEENS4_ILi2EEEEEEEEENS3_IJNS3_IJS5_S5_EEEEEEEENS_10ViewEngineIPjEEEEC2ERKSB_RKSE_:
[----:B------:R-:W-:Y:S01]  /*9170*/  IADD3 R2, R60, -c[0x0][0x20], RZ ;  /* 0x800008003c027a10 */ /* 0x000fe20007ffe0ff */
[----:B------:R-:W-:Y:S01]  /*9180*/  IMAD.MOV.U32 R11, RZ, RZ, R3 ;  /* 0x000000ffff0b7224 */ /* 0x000fe200078e0003 */
[----:B------:R-:W-:-:S04]  /*9190*/  MOV R5, 0x0 ;  /* 0x0000000000057802 */ /* 0x000fc80000000f00 */
[----:B------:R1:W-:Y:S01]  /*91a0*/  STL.64 [R2], R10 ;  /* 0x0000000a02007387 */ /* 0x0003e20000100a00 */
[----:B------:R-:W-:Y:S05]  /*91b0*/  RET.REL.NODEC R4 `(_ZN7cutlass13device_kernelIN5flash19enable_sm80_to_sm89INS1_16FlashAttnBwdSm80INS1_25CollectiveMainloopBwdSm80ILi2ELi2EN4cute5tupleIJNS5_1CILi128EEES8_NS7_ILi64EEEEEENS_6half_tEfNS_4arch4Sm80ELb1ELb0ELb1ELb1ELb0ELb0ELb0ELb0ELi2ELi4ELi4ELi4ELb0EEENS1_21CollectiveEpilogueBwdISA_SB_SD_Li256ELb1ELb0ELi2EEENS1_25SingleTileBwdLPTSchedulerILb1ELi128ELb0EEEEEEEEEvNT_6ParamsE) ;  /* 0xffff6e4004007950 */ /* 0x000fea0003c3ffff */
        .type           $_ZN7cutlass13device_kernelIN5flash19enable_sm80_to_sm89INS1_16FlashAttnBwdSm80INS1_25CollectiveMainloopBwdSm80ILi2ELi2EN4cute5tupleIJNS5_1CILi128EEES8_NS7_ILi64EEEEEENS_6half_tEfNS_4arch4Sm80ELb1ELb0ELb1ELb1ELb0ELb0ELb0ELb0ELi2ELi4ELi4ELi4ELb0EEENS1_21CollectiveEpilogueBwdISA_SB_SD_Li256ELb1ELb0ELi2EEENS1_25SingleTileBwdLPTSchedulerILb1ELi128ELb0EEEEEEEEEvNT_6ParamsE$_ZN4cute3eso3ESOILb1ELb0EJNS_6LayoutINS_5tupleIJNS3_IJNS_1CILi1EEENS4_ILi2EEEEEES6_NS4_ILi8EEEEEENS3_IJNS3_IJS5_S5_EEES6_NS4_ILi4EEEEEEEENS_10ViewEngineIPKN7cutlass5ArrayIfLi2ELb1EEEEEEEC2ERKSD_RKSK_,@function
        .size           $_ZN7cutlass13device_kernelIN5flash19enable_sm80_to_sm89INS1_16FlashAttnBwdSm80INS1_25CollectiveMainloopBwdSm80ILi2ELi2EN4cute5tupleIJNS5_1CILi128EEES8_NS7_ILi64EEEEEENS_6half_tEfNS_4arch4Sm80ELb1ELb0ELb1ELb1ELb0ELb0ELb0ELb0ELi2ELi4ELi4ELi4ELb0EEENS1_21CollectiveEpilogueBwdISA_SB_SD_Li256ELb1ELb0ELi2EEENS1_25SingleTileBwdLPTSchedulerILb1ELi128ELb0EEEEEEEEEvNT_6ParamsE$_ZN4cute3eso3ESOILb1ELb0EJNS_6LayoutINS_5tupleIJNS3_IJNS_1CILi1EEENS4_ILi2EEEEEES6_NS4_ILi8EEEEEENS3_IJNS3_IJS5_S5_EEES6_NS4_ILi4EEEEEEEENS_10ViewEngineIPKN7cutlass5ArrayIfLi2ELb1EEEEEEEC2ERKSD_RKSK_,($_ZN7cutlass13device_kernelIN5flash19enable_sm80_to_sm89INS1_16FlashAttnBwdSm80INS1_25CollectiveMainloopBwdSm80ILi2ELi2EN4cute5tupleIJNS5_1CILi128EEES8_NS7_ILi64EEEEEENS_6half_tEfNS_4arch4Sm80ELb1ELb0ELb1ELb1ELb0ELb0ELb0ELb0ELi2ELi4ELi4ELi4ELb0EEENS1_21CollectiveEpilogueBwdISA_SB_SD_Li256ELb1ELb0ELi2EEENS1_25SingleTileBwdLPTSchedulerILb1ELi128ELb0EEEEEEEEEvNT_6ParamsE$_ZN4cute3eso3ESOILb1ELb0EJNS_6LayoutINS_5tupleIJNS3_IJNS_1CILi1EEENS4_ILi2EEEEEES6_NS4_ILi8EEEEEENS3_IJNS3_IJS5_S5_EEES6_NS4_ILi4EEEEEEEENS_10ViewEngineIPN7cutlass5ArrayINSF_6half_tELi2ELb0EEEEEEEC2ERKSD_RKSK_ - $_ZN7cutlass13device_kernelIN5flash19enable_sm80_to_sm89INS1_16FlashAttnBwdSm80INS1_25CollectiveMainloopBwdSm80ILi2ELi2EN4cute5tupleIJNS5_1CILi128EEES8_NS7_ILi64EEEEEENS_6half_tEfNS_4arch4Sm80ELb1ELb0ELb1ELb1ELb0ELb0ELb0ELb0ELi2ELi4ELi4ELi4ELb0EEENS1_21CollectiveEpilogueBwdISA_SB_SD_Li256ELb1ELb0ELi2EEENS1_25SingleTileBwdLPTSchedulerILb1ELi128ELb0EEEEEEEEEvNT_6ParamsE$_ZN4cute3eso3ESOILb1ELb0EJNS_6LayoutINS_5tupleIJNS3_IJNS_1CILi1EEENS4_ILi2EEEEEES6_NS4_ILi8EEEEEENS3_IJNS3_IJS5_S5_EEES6_NS4_ILi4EEEEEEEENS_10ViewEngineIPKN7cutlass5ArrayIfLi2ELb1EEEEEEEC2ERKSD_RKSK_)
$_ZN7cutlass13device_kernelIN5flash19enable_sm80_to_sm89INS1_16FlashAttnBwdSm80INS1_25CollectiveMainloopBwdSm80ILi2ELi2EN4cute5tupleIJNS5_1CILi128EEES8_NS7_ILi64EEEEEENS_6half_tEfNS_4arch4Sm80ELb1ELb0ELb1ELb1ELb0ELb0ELb0ELb0ELi2ELi4ELi4ELi4ELb0EEENS1_21CollectiveEpilogueBwdISA_SB_SD_Li256ELb1ELb0ELi2EEENS1_25SingleTileBwdLPTSchedulerILb1ELi128ELb0EEEEEEEEEvNT_6ParamsE$_ZN4cute3eso3ESOILb1ELb0EJNS_6LayoutINS_5tupleIJNS3_IJNS_1CILi1EEENS4_ILi2EEEEEES6_NS4_ILi8EEEEEENS3_IJNS3_IJS5_S5_EEES6_NS4_ILi4EEEEEEEENS_10ViewEngineIPKN7cutlass5ArrayIfLi2ELb1EEEEEEEC2ERKSD_RKSK_:
[----:B------:R-:W-:Y:S01]  /*91c0*/  IADD3 R3, R69, -c[0x0][0x20], RZ ;  /* 0x8000080045037a10 */ /* 0x000fe20007ffe0ff */
[----:B------:R-:W-:Y:S01]  /*91d0*/  IMAD.MOV.U32 R22, RZ, RZ, R2 ;  /* 0x000000ffff167224 */ /* 0x000fe200078e0002 */
[----:B------:R-:W-:-:S04]  /*91e0*/  MOV R15, 0x0 ;  /* 0x00000000000f7802 */ /* 0x000fc80000000f00 */
[----:B------:R1:W-:Y:S01]  /*91f0*/  STL.64 [R3], R22 ;  /* 0x0000001603007387 */ /* 0x0003e20000100a00 */
[----:B------:R-:W-:Y:S05]  /*9200*/  RET.REL.NODEC R14 `(_ZN7cutlass13device_kernelIN5flash19enable_sm80_to_sm89INS1_16FlashAttnBwdSm80INS1_25CollectiveMainloopBwdSm80ILi2ELi2EN4cute5tupleIJNS5_1CILi128EEES8_NS7_ILi64EEEEEENS_6half_tEfNS_4arch4Sm80ELb1ELb0ELb1ELb1ELb0ELb0ELb0ELb0ELi2ELi4ELi4ELi4ELb0EEENS1_21CollectiveEpilogueBwdISA_SB_SD_Li256ELb1ELb0ELi2EEENS1_25SingleTileBwdLPTSchedulerILb1ELi128ELb0EEEEEEEEEvNT_6ParamsE) ;  /* 0xffff6df00e007950 */ /* 0x000fea0003c3ffff */
        .type           $_ZN7cutlass13device_kernelIN5flash19enable_sm80_to_sm89INS1_16FlashAttnBwdSm80INS1_25CollectiveMainloopBwdSm80ILi2ELi2EN4cute5tupleIJNS5_1CILi128EEES8_NS7_ILi64EEEEEENS_6half_tEfNS_4arch4Sm80ELb1ELb0ELb1ELb1ELb0ELb0ELb0ELb0ELi2ELi4ELi4ELi4ELb0EEENS1_21CollectiveEpilogueBwdISA_SB_SD_Li256ELb1ELb0ELi2EEENS1_25SingleTileBwdLPTSchedulerILb1ELi128ELb0EEEEEEEEEvNT_6ParamsE$_ZN4cute3eso3ESOILb1ELb0EJNS_6LayoutINS_5tupleIJNS3_IJNS_1CILi1EEENS4_ILi2EEEEEES6_NS4_ILi8EEEEEENS3_IJNS3_IJS5_S5_EEES6_NS4_ILi4EEEEEEEENS_10ViewEngineIPN7cutlass5ArrayINSF_6half_tELi2ELb0EEEEEEEC2ERKSD_RKSK_,@function
        .size           $_ZN7cutlass13device_kernelIN5flash19enable_sm80_to_sm89INS1_16FlashAttnBwdSm80INS1_25CollectiveMainloopBwdSm80ILi2ELi2EN4cute5tupleIJNS5_1CILi128EEES8_NS7_ILi64EEEEEENS_6half_tEfNS_4arch4Sm80ELb1ELb0ELb1ELb1ELb0ELb0ELb0ELb0ELi2ELi4ELi4ELi4ELb0EEENS1_21CollectiveEpilogueBwdISA_SB_SD_Li256ELb1ELb0ELi2EEENS1_25SingleTileBwdLPTSchedulerILb1ELi128ELb0EEEEEEEEEvNT_6ParamsE$_ZN4cute3eso3ESOILb1ELb0EJNS_6LayoutINS_5tupleIJNS3_IJNS_1CILi1EEENS4_ILi2EEEEEES6_NS4_ILi8EEEEEENS3_IJNS3_IJS5_S5_EEES6_NS4_ILi4EEEEEEEENS_10ViewEngineIPN7cutlass5ArrayINSF_6half_tELi2ELb0EEEEEEEC2ERKSD_RKSK_,($_ZN7cutlass13device_kernelIN5flash19enable_sm80_to_sm89INS1_16FlashAttnBwdSm80INS1_25CollectiveMainloopBwdSm80ILi2ELi2EN4cute5tupleIJNS5_1CILi128EEES8_NS7_ILi64EEEEEENS_6half_tEfNS_4arch4Sm80ELb1ELb0ELb1ELb1ELb0ELb0ELb0ELb0ELi2ELi4ELi4ELi4ELb0EEENS1_21CollectiveEpilogueBwdISA_SB_SD_Li256ELb1ELb0ELi2EEENS1_25SingleTileBwdLPTSchedulerILb1ELi128ELb0EEEEEEEEEvNT_6ParamsE$_ZN4cute3eso3ESOILb1ELb0EJNS_6LayoutINS_5tupleIJNS3_IJNS_1CILi1EEENS4_ILi2EEES6_EEEEEENS3_IJNS3_IJS5_S5_S6_EEEEEEEENS_10ViewEngineIPjEEEEC2ERKSB_RKSE_ - $_ZN7cutlass13device_kernelIN5flash19enable_sm80_to_sm89INS1_16FlashAttnBwdSm80INS1_25CollectiveMainloopBwdSm80ILi2ELi2EN4cute5tupleIJNS5_1CILi128EEES8_NS7_ILi64EEEEEENS_6half_tEfNS_4arch4Sm80ELb1ELb0ELb1ELb1ELb0ELb0ELb0ELb0ELi2ELi4ELi4ELi4ELb0EEENS1_21CollectiveEpilogueBwdISA_SB_SD_Li256ELb1ELb0ELi2EEENS1_25SingleTileBwdLPTSchedulerILb1ELi128ELb0EEEEEEEEEvNT_6ParamsE$_ZN4cute3eso3ESOILb1ELb0EJNS_6LayoutINS_5tupleIJNS3_IJNS_1CILi1EEENS4_ILi2EEEEEES6_NS4_ILi8EEEEEENS3_IJNS3_IJS5_S5_EEES6_NS4_ILi4EEEEEEEENS_10ViewEngineIPN7cutlass5ArrayINSF_6half_tELi2ELb0EEEEEEEC2ERKSD_RKSK_)
$_ZN7cutlass13device_kernelIN5flash19enable_sm80_to_sm89INS1_16FlashAttnBwdSm80INS1_25CollectiveMainloopBwdSm80ILi2ELi2EN4cute5tupleIJNS5_1CILi128EEES8_NS7_ILi64EEEEEENS_6half_tEfNS_4arch4Sm80ELb1ELb0ELb1ELb1ELb0ELb0ELb0ELb0ELi2ELi4ELi4ELi4ELb0EEENS1_21CollectiveEpilogueBwdISA_SB_SD_Li256ELb1ELb0ELi2EEENS1_25SingleTileBwdLPTSchedulerILb1ELi128ELb0EEEEEEEEEvNT_6ParamsE$_ZN4cute3eso3ESOILb1ELb0EJNS_6LayoutINS_5tupleIJNS3_IJNS_1CILi1EEENS4_ILi2EEEEEES6_NS4_ILi8EEEEEENS3_IJNS3_IJS5_S5_EEES6_NS4_ILi4EEEEEEEENS_10ViewEngineIPN7cutlass5ArrayINSF_6half_tELi2ELb0EEEEEEEC2ERKSD_RKSK_:
[----:B------:R-:W-:Y:S01]  /*9210*/  IADD3 R2, R69, -c[0x0][0x20], RZ ;  /* 0x8000080045027a10 */ /* 0x000fe20007ffe0ff */
[----:B------:R-:W-:Y:S01]  /*9220*/  IMAD.MOV.U32 R17, RZ, RZ, R3 ;  /* 0x000000ffff117224 */ /* 0x000fe200078e0003 */
[----:B------:R-:W-:-:S04]  /*9230*/  MOV R15, 0x0 ;  /* 0x00000000000f7802 */ /* 0x000fc80000000f00 */
[----:B------:R1:W-:Y:S01]  /*9240*/  STL.64 [R2], R16 ;  /* 0x0000001002007387 */ /* 0x0003e20000100a00 */
[----:B------:R-:W-:Y:S05]  /*9250*/  RET.REL.NODEC R14 `(_ZN7cutlass13device_kernelIN5flash19enable_sm80_to_sm89INS1_16FlashAttnBwdSm80INS1_25CollectiveMainloopBwdSm80ILi2ELi2EN4cute5tupleIJNS5_1CILi128EEES8_NS7_ILi64EEEEEENS_6half_tEfNS_4arch4Sm80ELb1ELb0ELb1ELb1ELb0ELb0ELb0ELb0ELi2ELi4ELi4ELi4ELb0EEENS1_21CollectiveEpilogueBwdISA_SB_SD_Li256ELb1ELb0ELi2EEENS1_25SingleTileBwdLPTSchedulerILb1ELi128ELb0EEEEEEEEEvNT_6ParamsE) ;  /* 0xffff6da00e007950 */ /* 0x000fea0003c3ffff */
        .type           $_ZN7cutlass13device_kernelIN5flash19enable_sm80_to_sm89INS1_16FlashAttnBwdSm80INS1_25CollectiveMainloopBwdSm80ILi2ELi2EN4cute5tupleIJNS5_1CILi128EEES8_NS7_ILi64EEEEEENS_6half_tEfNS_4arch4Sm80ELb1ELb0ELb1ELb1ELb0ELb0ELb0ELb0ELi2ELi4ELi4ELi4ELb0EEENS1_21CollectiveEpilogueBwdISA_SB_SD_Li256ELb1ELb0ELi2EEENS1_25SingleTileBwdLPTSchedulerILb1ELi128ELb0EEEEEEEEEvNT_6ParamsE$_ZN4cute3eso3ESOILb1ELb0EJNS_6LayoutINS_5tupleIJNS3_IJNS_1CILi1EEENS4_ILi2EEES6_EEEEEENS3_IJNS3_IJS5_S5_S6_EEEEEEEENS_10ViewEngineIPjEEEEC2ERKSB_RKSE_,@function
        .size           $_ZN7cutlass13device_kernelIN5flash19enable_sm80_to_sm89INS1_16FlashAttnBwdSm80INS1_25CollectiveMainloopBwdSm80ILi2ELi2EN4cute5tupleIJNS5_1CILi128EEES8_NS7_ILi64EEEEEENS_6half_tEfNS_4arch4Sm80ELb1ELb0ELb1ELb1ELb0ELb0ELb0ELb0ELi2ELi4ELi4ELi4ELb0EEENS1_21CollectiveEpilogueBwdISA_SB_SD_Li256ELb1ELb0ELi2EEENS1_25SingleTileBwdLPTSchedulerILb1ELi128ELb0EEEEEEEEEvNT_6ParamsE$_ZN4cute3eso3ESOILb1ELb0EJNS_6LayoutINS_5tupleIJNS3_IJNS_1CILi1EEENS4_ILi2EEES6_EEEEEENS3_IJNS3_IJS5_S5_S6_EEEEEEEENS_10ViewEngineIPjEEEEC2ERKSB_RKSE_,($_ZN7cutlass13device_kernelIN5flash19enable_sm80_to_sm89INS1_16FlashAttnBwdSm80INS1_25CollectiveMainloopBwdSm80ILi2ELi2EN4cute5tupleIJNS5_1CILi128EEES8_NS7_ILi64EEEEEENS_6half_tEfNS_4arch4Sm80ELb1ELb0ELb1ELb1ELb0ELb0ELb0ELb0ELi2ELi4ELi4ELi4ELb0EEENS1_21CollectiveEpilogueBwdISA_SB_SD_Li256ELb1ELb0ELi2EEENS1_25SingleTileBwdLPTSchedulerILb1ELi128ELb0EEEEEEEEEvNT_6ParamsE$_ZN4cute3eso3ESOILb1ELb0EJNS_6LayoutINS_5tupleIJNS3_IJNS_1CILi1EEES5_EEEEEENS3_IJNS3_IJS5_NS4_ILi0EEEEEEEEEEENS_10ViewEngineINS_8smem_ptrIPN7cutlass9uint128_tEEEEEEEC2ERKSB_RKSI_ - $_ZN7cutlass13device_kernelIN5flash19enable_sm80_to_sm89INS1_16FlashAttnBwdSm80INS1_25CollectiveMainloopBwdSm80ILi2ELi2EN4cute5tupleIJNS5_1CILi128EEES8_NS7_ILi64EEEEEENS_6half_tEfNS_4arch4Sm80ELb1ELb0ELb1ELb1ELb0ELb0ELb0ELb0ELi2ELi4ELi4ELi4ELb0EEENS1_21CollectiveEpilogueBwdISA_SB_SD_Li256ELb1ELb0ELi2EEENS1_25SingleTileBwdLPTSchedulerILb1ELi128ELb0EEEEEEEEEvNT_6ParamsE$_ZN4cute3eso3ESOILb1ELb0EJNS_6LayoutINS_5tupleIJNS3_IJNS_1CILi1EEENS4_ILi2EEES6_EEEEEENS3_IJNS3_IJS5_S5_S6_EEEEEEEENS_10ViewEngineIPjEEEEC2ERKSB_RKSE_)
$_ZN7cutlass13device_kernelIN5flash19enable_sm80_to_sm89INS1_16FlashAttnBwdSm80INS1_25CollectiveMainloopBwdSm80ILi2ELi2EN4cute5tupleIJNS5_1CILi128EEES8_NS7_ILi64EEEEEENS_6half_tEfNS_4arch4Sm80ELb1ELb0ELb1ELb1ELb0ELb0ELb0ELb0ELi2ELi4ELi4ELi4ELb0EEENS1_21CollectiveEpilogueBwdISA_SB_SD_Li256ELb1ELb0ELi2EEENS1_25SingleTileBwdLPTSchedulerILb1ELi128ELb0EEEEEEEEEvNT_6ParamsE$_ZN4cute3eso3ESOILb1ELb0EJNS_6LayoutINS_5tupleIJNS3_IJNS_1CILi1EEENS4_ILi2EEES6_EEEEEENS3_IJNS3_IJS5_S5_S6_EEEEEEEENS_10ViewEngineIPjEEEEC2ERKSB_RKSE_:
[----:B------:R-:W-:Y:S02]  /*9260*/  IADD3 R2, R60, -c[0x0][0x20], RZ ;  /* 0x800008003c027a10 */ /* 0x000fe40007ffe0ff */
[----:B------:R-:W-:-:S03]  /*9270*/  MOV R5, 0x0 ;  /* 0x0000000000057802 */ /* 0x000fc60000000f00 */
[----:B------:R1:W-:Y:S01]  /*9280*/  STL.64 [R2], R12 ;  /* 0x0000000c02007387 */ /* 0x0003e20000100a00 */
[----:B------:R-:W-:Y:S05]  /*9290*/  RET.REL.NODEC R4 `(_ZN7cutlass13device_kernelIN5flash19enable_sm80_to_sm89INS1_16FlashAttnBwdSm80INS1_25CollectiveMainloopBwdSm80ILi2ELi2EN4cute5tupleIJNS5_1CILi128EEES8_NS7_ILi64EEEEEENS_6half_tEfNS_4arch4Sm80ELb1ELb0ELb1ELb1ELb0ELb0ELb0ELb0ELi2ELi4ELi4ELi4ELb0EEENS1_21CollectiveEpilogueBwdISA_SB_SD_Li256ELb1ELb0ELi2EEENS1_25SingleTileBwdLPTSchedulerILb1ELi128ELb0EEEEEEEEEvNT_6ParamsE) ;  /* 0xffff6d6004007950 */ /* 0x000fea0003c3ffff */
        .type           $_ZN7cutlass13device_kernelIN5flash19enable_sm80_to_sm89INS1_16FlashAttnBwdSm80INS1_25CollectiveMainloopBwdSm80ILi2ELi2EN4cute5tupleIJNS5_1CILi128EEES8_NS7_ILi64EEEEEENS_6half_tEfNS_4arch4Sm80ELb1ELb0ELb1ELb1ELb0ELb0ELb0ELb0ELi2ELi4ELi4ELi4ELb0EEENS1_21CollectiveEpilogueBwdISA_SB_SD_Li256ELb1ELb0ELi2EEENS1_25SingleTileBwdLPTSchedulerILb1ELi128ELb0EEEEEEEEEvNT_6ParamsE$_ZN4cute3eso3ESOILb1ELb0EJNS_6LayoutINS_5tupleIJNS3_IJNS_1CILi1EEES5_EEEEEENS3_IJNS3_IJS5_NS4_ILi0EEEEEEEEEEENS_10ViewEngineINS_8smem_ptrIPN7cutlass9uint128_tEEEEEEEC2ERKSB_RKSI_,@function
        .size           $_ZN7cutlass13device_kernelIN5flash19enable_sm80_to_sm89INS1_16FlashAttnBwdSm80INS1_25CollectiveMainloopBwdSm80ILi2ELi2EN4cute5tupleIJNS5_1CILi128EEES8_NS7_ILi64EEEEEENS_6half_tEfNS_4arch4Sm80ELb1ELb0ELb1ELb1ELb0ELb0ELb0ELb0ELi2ELi4ELi4ELi4ELb0EEENS1_21CollectiveEpilogueBwdISA_SB_SD_Li256ELb1ELb0ELi2EEENS1_25SingleTileBwdLPTSchedulerILb1ELi128ELb0EEEEEEEEEvNT_6ParamsE$_ZN4cute3eso3ESOILb1ELb0EJNS_6LayoutINS_5tupleIJNS3_IJNS_1CILi1EEES5_EEEEEENS3_IJNS3_IJS5_NS4_ILi0EEEEEEEEEEENS_10ViewEngineINS_8smem_ptrIPN7cutlass9uint128_tEEEEEEEC2ERKSB_RKSI_,($_ZN7cutlass13device_kernelIN5flash19enable_sm80_to_sm89INS1_16FlashAttnBwdSm80INS1_25CollectiveMainloopBwdSm80ILi2ELi2EN4cute5tupleIJNS5_1CILi128EEES8_NS7_ILi64EEEEEENS_6half_tEfNS_4arch4Sm80ELb1ELb0ELb1ELb1ELb0ELb0ELb0ELb0ELi2ELi4ELi4ELi4ELb0EEENS1_21CollectiveEpilogueBwdISA_SB_SD_Li256ELb1ELb0ELi2EEENS1_25SingleTileBwdLPTSchedulerILb1ELi128ELb0EEEEEEEEEvNT_6ParamsE$_ZN4cute3eso3ESOILb1ELb0EJNS_6LayoutINS_5tupleIJNS3_IJNS_1CILi2EEES5_EEEEEENS3_IJNS3_IJNS4_ILi1EEES5_EEEEEEEENS_10ViewEngineIPKfEEEEC2ERKSB_RKSF_ - $_ZN7cutlass13device_kernelIN5flash19enable_sm80_to_sm89INS1_16FlashAttnBwdSm80INS1_25CollectiveMainloopBwdSm80ILi2ELi2EN4cute5tupleIJNS5_1CILi128EEES8_NS7_ILi64EEEEEENS_6half_tEfNS_4arch4Sm80ELb1ELb0ELb1ELb1ELb0ELb0ELb0ELb0ELi2ELi4ELi4ELi4ELb0EEENS1_21CollectiveEpilogueBwdISA_SB_SD_Li256ELb1ELb0ELi2EEENS1_25SingleTileBwdLPTSchedulerILb1ELi128ELb0EEEEEEEEEvNT_6ParamsE$_ZN4cute3eso3ESOILb1ELb0EJNS_6LayoutINS_5tupleIJNS3_IJNS_1CILi1EEES5_EEEEEENS3_IJNS3_IJS5_NS4_ILi0EEEEEEEEEEENS_10ViewEngineINS_8smem_ptrIPN7cutlass9uint128_tEEEEEEEC2ERKSB_RKSI_)
$_ZN7cutlass13device_kernelIN5flash19enable_sm80_to_sm89INS1_16FlashAttnBwdSm80INS1_25CollectiveMainloopBwdSm80ILi2ELi2EN4cute5tupleIJNS5_1CILi128EEES8_NS7_ILi64EEEEEENS_6half_tEfNS_4arch4Sm80ELb1ELb0ELb1ELb1ELb0ELb0ELb0ELb0ELi2ELi4ELi4ELi4ELb0EEENS1_21CollectiveEpilogueBwdISA_SB_SD_Li256ELb1ELb0ELi2EEENS1_25SingleTileBwdLPTSchedulerILb1ELi128ELb0EEEEEEEEEvNT_6ParamsE$_ZN4cute3eso3ESOILb1ELb0EJNS_6LayoutINS_5tupleIJNS3_IJNS_1CILi1EEES5_EEEEEENS3_IJNS3_IJS5_NS4_ILi0EEEEEEEEEEENS_10ViewEngineINS_8smem_ptrIPN7cutlass9uint128_tEEEEEEEC2ERKSB_RKSI_:
[----:B------:R-:W-:Y:S02]  /*92a0*/  IADD3 R38, R83, -c[0x0][0x20], RZ ;  /* 0x8000080053267a10 */ /* 0x000fe40007ffe0ff */
[----:B------:R-:W-:-:S03]  /*92b0*/  MOV R47, 0x0 ;  /* 0x00000000002f7802 */ /* 0x000fc60000000f00 */
[----:B------:R1:W-:Y:S01]  /*92c0*/  STL.64 [R38], R2 ;  /* 0x0000000226007387 */ /* 0x0003e20000100a00 */
[----:B------:R-:W-:Y:S05]  /*92d0*/  RET.REL.NODEC R46 `(_ZN7cutlass13device_kernelIN5flash19enable_sm80_to_sm89INS1_16FlashAttnBwdSm80INS1_25CollectiveMainloopBwdSm80ILi2ELi2EN4cute5tupleIJNS5_1CILi128EEES8_NS7_ILi64EEEEEENS_6half_tEfNS_4arch4Sm80ELb1ELb0ELb1ELb1ELb0ELb0ELb0ELb0ELi2ELi4ELi4ELi4ELb0EEENS1_21CollectiveEpilogueBwdISA_SB_SD_Li256ELb1ELb0ELi2EEENS1_25SingleTileBwdLPTSchedulerILb1ELi128ELb0EEEEEEEEEvNT_6ParamsE) ;  /* 0xffff6d202e007950 */ /* 0x000fea0003c3ffff */
        .type           $_ZN7cutlass13device_kernelIN5flash19enable_sm80_to_sm89INS1_16FlashAttnBwdSm80INS1_25CollectiveMainloopBwdSm80ILi2ELi2EN4cute5tupleIJNS5_1CILi128EEES8_NS7_ILi64EEEEEENS_6half_tEfNS_4arch4Sm80ELb1ELb0ELb1ELb1ELb0ELb0ELb0ELb0ELi2ELi4ELi4ELi4ELb0EEENS1_21CollectiveEpilogueBwdISA_SB_SD_Li256ELb1ELb0ELi2EEENS1_25SingleTileBwdLPTSchedulerILb1ELi128ELb0EEEEEEEEEvNT_6ParamsE$_ZN4cute3eso3ESOILb1ELb0EJNS_6LayoutINS_5tupleIJNS3_IJNS_1CILi2EEES5_EEEEEENS3_IJNS3_IJNS4_ILi1EEES5_EEEEEEEENS_10ViewEngineIPKfEEEEC2ERKSB_RKSF_,@function
        .size           $_ZN7cutlass13device_kernelIN5flash19enable_sm80_to_sm89INS1_16FlashAttnBwdSm80INS1_25CollectiveMainloopBwdSm80ILi2ELi2EN4cute5tupleIJNS5_1CILi128EEES8_NS7_ILi64EEEEEENS_6half_tEfNS_4arch4Sm80ELb1ELb0ELb1ELb1ELb0ELb0ELb0ELb0ELi2ELi4ELi4ELi4ELb0EEENS1_21CollectiveEpilogueBwdISA_SB_SD_Li256ELb1ELb0ELi2EEENS1_25SingleTileBwdLPTSchedulerILb1ELi128ELb0EEEEEEEEEvNT_6ParamsE$_ZN4cute3eso3ESOILb1ELb0EJNS_6LayoutINS_5tupleIJNS3_IJNS_1CILi2EEES5_EEEEEENS3_IJNS3_IJNS4_ILi1EEES5_EEEEEEEENS_10ViewEngineIPKfEEEEC2ERKSB_RKSF_,($_ZN7cutlass13device_kernelIN5flash19enable_sm80_to_sm89INS1_16FlashAttnBwdSm80INS1_25CollectiveMainloopBwdSm80ILi2ELi2EN4cute5tupleIJNS5_1CILi128EEES8_NS7_ILi64EEEEEENS_6half_tEfNS_4arch4Sm80ELb1ELb0ELb1ELb1ELb0ELb0ELb0ELb0ELi2ELi4ELi4ELi4ELb0EEENS1_21CollectiveEpilogueBwdISA_SB_SD_Li256ELb1ELb0ELi2EEENS1_25SingleTileBwdLPTSchedulerILb1ELi128ELb0EEEEEEEEEvNT_6ParamsE$_ZN4cute3eso3ESOILb1ELb0EJNS_6LayoutINS_5tupleIJNS3_IJNS_1CILi2EEES5_EEEEEENS3_IJNS3_IJNS4_ILi1EEES5_EEEEEEEENS_10ViewEngineIPN7cutlass6half_tEEEEEC2ERKSB_RKSG_ - $_ZN7cutlass13device_kernelIN5flash19enable_sm80_to_sm89INS1_16FlashAttnBwdSm80INS1_25CollectiveMainloopBwdSm80ILi2ELi2EN4cute5tupleIJNS5_1CILi128EEES8_NS7_ILi64EEEEEENS_6half_tEfNS_4arch4Sm80ELb1ELb0ELb1ELb1ELb0ELb0ELb0ELb0ELi2ELi4ELi4ELi4ELb0EEENS1_21CollectiveEpilogueBwdISA_SB_SD_Li256ELb1ELb0ELi2EEENS1_25SingleTileBwdLPTSchedulerILb1ELi128ELb0EEEEEEEEEvNT_6ParamsE$_ZN4cute3eso3ESOILb1ELb0EJNS_6LayoutINS_5tupleIJNS3_IJNS_1CILi2EEES5_EEEEEENS3_IJNS3_IJNS4_ILi1EEES5_EEEEEEEENS_10ViewEngineIPKfEEEEC2ERKSB_RKSF_)
$_ZN7cutlass13device_kernelIN5flash19enable_sm80_to_sm89INS1_16FlashAttnBwdSm80INS1_25CollectiveMainloopBwdSm80ILi2ELi2EN4cute5tupleIJNS5_1CILi128EEES8_NS7_ILi64EEEEEENS_6half_tEfNS_4arch4Sm80ELb1ELb0ELb1ELb1ELb0ELb0ELb0ELb0ELi2ELi4ELi4ELi4ELb0EEENS1_21CollectiveEpilogueBwdISA_SB_SD_Li256ELb1ELb0ELi2EEENS1_25SingleTileBwdLPTSchedulerILb1ELi128ELb0EEEEEEEEEvNT_6ParamsE$_ZN4cute3eso3ESOILb1ELb0EJNS_6LayoutINS_5tupleIJNS3_IJNS_1CILi2EEES5_EEEEEENS3_IJNS3_IJNS4_ILi1EEES5_EEEEEEEENS_10ViewEngineIPKfEEEEC2ERKSB_RKSF_:
[----:B------:R-:W-:Y:S01]  /*92e0*/  IADD3 R2, R60, -c[0x0][0x20], RZ ;  /* 0x800008003c027a10 */ /* 0x000fe20007ffe0ff */
[----:B------:R-:W-:Y:S01]  /*92f0*/  IMAD.MOV.U32 R7, RZ, RZ, R3 ;  /* 0x000000ffff077224 */ /* 0x000fe200078e0003 */
[----:B------:R-:W-:-:S04]  /*9300*/  MOV R5, 0x0 ;  /* 0x0000000000057802 */ /* 0x000fc80000000f00 */
[----:B------:R1:W-:Y:S01]  /*9310*/  STL.64 [R2], R6 ;  /* 0x0000000602007387 */ /* 0x0003e20000100a00 */
[----:B------:R-:W-:Y:S05]  /*9320*/  RET.REL.NODEC R4 `(_ZN7cutlass13device_kernelIN5flash19enable_sm80_to_sm89INS1_16FlashAttnBwdSm80INS1_25CollectiveMainloopBwdSm80ILi2ELi2EN4cute5tupleIJNS5_1CILi128EEES8_NS7_ILi64EEEEEENS_6half_tEfNS_4arch4Sm80ELb1ELb0ELb1ELb1ELb0ELb0ELb0ELb0ELi2ELi4ELi4ELi4ELb0EEENS1_21CollectiveEpilogueBwdISA_SB_SD_Li256ELb1ELb0ELi2EEENS1_25SingleTileBwdLPTSchedulerILb1ELi128ELb0EEEEEEEEEvNT_6ParamsE) ;  /* 0xffff6cd004007950 */ /* 0x000fea0003c3ffff */
        .type           $_ZN7cutlass13device_kernelIN5flash19enable_sm80_to_sm89INS1_16FlashAttnBwdSm80INS1_25CollectiveMainloopBwdSm80ILi2ELi2EN4cute5tupleIJNS5_1CILi128EEES8_NS7_ILi64EEEEEENS_6half_tEfNS_4arch4Sm80ELb1ELb0ELb1ELb1ELb0ELb0ELb0ELb0ELi2ELi4ELi4ELi4ELb0EEENS1_21CollectiveEpilogueBwdISA_SB_SD_Li256ELb1ELb0ELi2EEENS1_25SingleTileBwdLPTSchedulerILb1ELi128ELb0EEEEEEEEEvNT_6ParamsE$_ZN4cute3eso3ESOILb1ELb0EJNS_6LayoutINS_5tupleIJNS3_IJNS_1CILi2EEES5_EEEEEENS3_IJNS3_IJNS4_ILi1EEES5_EEEEEEEENS_10ViewEngineIPN7cutlass6half_tEEEEEC2ERKSB_RKSG_,@function
        .size           $_ZN7cutlass13device_kernelIN5flash19enable_sm80_to_sm89INS1_16FlashAttnBwdSm80INS1_25CollectiveMainloopBwdSm80ILi2ELi2EN4cute5tupleIJNS5_1CILi128EEES8_NS7_ILi64EEEEEENS_6half_tEfNS_4arch4Sm80ELb1ELb0ELb1ELb1ELb0ELb0ELb0ELb0ELi2ELi4ELi4ELi4ELb0EEENS1_21CollectiveEpilogueBwdISA_SB_SD_Li256ELb1ELb0ELi2EEENS1_25SingleTileBwdLPTSchedulerILb1ELi128ELb0EEEEEEEEEvNT_6ParamsE$_ZN4cute3eso3ESOILb1ELb0EJNS_6LayoutINS_5tupleIJNS3_IJNS_1CILi2EEES5_EEEEEENS3_IJNS3_IJNS4_ILi1EEES5_EEEEEEEENS_10ViewEngineIPN7cutlass6half_tEEEEEC2ERKSB_RKSG_,($_ZN7cutlass13device_kernelIN5flash19enable_sm80_to_sm89INS1_16FlashAttnBwdSm80INS1_25CollectiveMainloopBwdSm80ILi2ELi2EN4cute5tupleIJNS5_1CILi128EEES8_NS7_ILi64EEEEEENS_6half_tEfNS_4arch4Sm80ELb1ELb0ELb1ELb1ELb0ELb0ELb0ELb0ELi2ELi4ELi4ELi4ELb0EEENS1_21CollectiveEpilogueBwdISA_SB_SD_Li256ELb1ELb0ELi2EEENS1_25SingleTileBwdLPTSchedulerILb1ELi128ELb0EEEEEEEEEvNT_6ParamsE$_ZN4cute3eso3ESOILb1ELb0EJNS_6LayoutINS_5tupleIJNS3_IJNS_1CILi2EEES5_EEEEEENS3_IJNS3_IJNS4_ILi1EEES5_EEEEEEEENS_10ViewEngineIPfEEEEC2ERKSB_RKSE_ - $_ZN7cutlass13device_kernelIN5flash19enable_sm80_to_sm89INS1_16FlashAttnBwdSm80INS1_25CollectiveMainloopBwdSm80ILi2ELi2EN4cute5tupleIJNS5_1CILi128EEES8_NS7_ILi64EEEEEENS_6half_tEfNS_4arch4Sm80ELb1ELb0ELb1ELb1ELb0ELb0ELb0ELb0ELi2ELi4ELi4ELi4ELb0EEENS1_21CollectiveEpilogueBwdISA_SB_SD_Li256ELb1ELb0ELi2EEENS1_25SingleTileBwdLPTSchedulerILb1ELi128ELb0EEEEEEEEEvNT_6ParamsE$_ZN4cute3eso3ESOILb1ELb0EJNS_6LayoutINS_5tupleIJNS3_IJNS_1CILi2EEES5_EEEEEENS3_IJNS3_IJNS4_ILi1EEES5_EEEEEEEENS_10ViewEngineIPN7cutlass6half_tEEEEEC2ERKSB_RKSG_)
$_ZN7cutlass13device_kernelIN5flash19enable_sm80_to_sm89INS1_16FlashAttnBwdSm80INS1_25CollectiveMainloopBwdSm80ILi2ELi2EN4cute5tupleIJNS5_1CILi128EEES8_NS7_ILi64EEEEEENS_6half_tEfNS_4arch4Sm80ELb1ELb0ELb1ELb1ELb0ELb0ELb0ELb0ELi2ELi4ELi4ELi4ELb0EEENS1_21CollectiveEpilogueBwdISA_SB_SD_Li256ELb1ELb0ELi2EEENS1_25SingleTileBwdLPTSchedulerILb1ELi128ELb0EEEEEEEEEvNT_6ParamsE$_ZN4cute3eso3ESOILb1ELb0EJNS_6LayoutINS_5tupleIJNS3_IJNS_1CILi2EEES5_EEEEEENS3_IJNS3_IJNS4_ILi1EEES5_EEEEEEEENS_10ViewEngineIPN7cutlass6half_tEEEEEC2ERKSB_RKSG_:
[----:B------:R-:W-:Y:S01]  /*9330*/  IADD3 R2, R60, -c[0x0][0x20], RZ ;  /* 0x800008003c027a10 */ /* 0x000fe20007ffe0ff */
[----:B------:R-:W-:Y:S01]  /*9340*/  IMAD.MOV.U32 R7, RZ, RZ, R3 ;  /* 0x000000ffff077224 */ /* 0x000fe200078e0003 */
[----:B------:R-:W-:-:S04]  /*9350*/  MOV R5, 0x0 ;  /* 0x0000000000057802 */ /* 0x000fc80000000f00 */
[----:B------:R1:W-:Y:S01]  /*9360*/  STL.64 [R2], R6 ;  /* 0x0000000602007387 */ /* 0x0003e20000100a00 */
[----:B------:R-:W-:Y:S05]  /*9370*/  RET.REL.NODEC R4 `(_ZN7cutlass13device_kernelIN5flash19enable_sm80_to_sm89INS1_16FlashAttnBwdSm80INS1_25CollectiveMainloopBwdSm80ILi2ELi2EN4cute5tupleIJNS5_1CILi128EEES8_NS7_ILi64EEEEEENS_6half_tEfNS_4arch4Sm80ELb1ELb0ELb1ELb1ELb0ELb0ELb0ELb0ELi2ELi4ELi4ELi4ELb0EEENS1_21CollectiveEpilogueBwdISA_SB_SD_Li256ELb1ELb0ELi2EEENS1_25SingleTileBwdLPTSchedulerILb1ELi128ELb0EEEEEEEEEvNT_6ParamsE) ;  /* 0xffff6c8004007950 */ /* 0x000fea0003c3ffff */
        .type           $_ZN7cutlass13device_kernelIN5flash19enable_sm80_to_sm89INS1_16FlashAttnBwdSm80INS1_25CollectiveMainloopBwdSm80ILi2ELi2EN4cute5tupleIJNS5_1CILi128EEES8_NS7_ILi64EEEEEENS_6half_tEfNS_4arch4Sm80ELb1ELb0ELb1ELb1ELb0ELb0ELb0ELb0ELi2ELi4ELi4ELi4ELb0EEENS1_21CollectiveEpilogueBwdISA_SB_SD_Li256ELb1ELb0ELi2EEENS1_25SingleTileBwdLPTSchedulerILb1ELi128ELb0EEEEEEEEEvNT_6ParamsE$_ZN4cute3eso3ESOILb1ELb0EJNS_6LayoutINS_5tupleIJNS3_IJNS_1CILi2EEES5_EEEEEENS3_IJNS3_IJNS4_ILi1EEES5_EEEEEEEENS_10ViewEngineIPfEEEEC2ERKSB_RKSE_,@function
        .size           $_ZN7cutlass13device_kernelIN5flash19enable_sm80_to_sm89INS1_16FlashAttnBwdSm80INS1_25CollectiveMainloopBwdSm80ILi2ELi2EN4cute5tupleIJNS5_1CILi128EEES8_NS7_ILi64EEEEEENS_6half_tEfNS_4arch4Sm80ELb1ELb0ELb1ELb1ELb0ELb0ELb0ELb0ELi2ELi4ELi4ELi4ELb0EEENS1_21CollectiveEpilogueBwdISA_SB_SD_Li256ELb1ELb0ELi2EEENS1_25SingleTileBwdLPTSchedulerILb1ELi128ELb0EEEEEEEEEvNT_6ParamsE$_ZN4cute3eso3ESOILb1ELb0EJNS_6LayoutINS_5tupleIJNS3_IJNS_1CILi2EEES5_EEEEEENS3_IJNS3_IJNS4_ILi1EEES5_EEEEEEEENS_10ViewEngineIPfEEEEC2ERKSB_RKSE_,($_ZN7cutlass13device_kernelIN5flash19enable_sm80_to_sm89INS1_16FlashAttnBwdSm80INS1_25CollectiveMainloopBwdSm80ILi2ELi2EN4cute5tupleIJNS5_1CILi128EEES8_NS7_ILi64EEEEEENS_6half_tEfNS_4arch4Sm80ELb1ELb0ELb1ELb1ELb0ELb0ELb0ELb0ELi2ELi4ELi4ELi4ELb0EEENS1_21CollectiveEpilogueBwdISA_SB_SD_Li256ELb1ELb0ELi2EEENS1_25SingleTileBwdLPTSchedulerILb1ELi128ELb0EEEEEEEEEvNT_6ParamsE$_ZN4cute3eso3ESOILb1ELb0EJNS_6LayoutINS_5tupleIJNS3_IJNS_1CILi2EEES5_EEEEEENS3_IJNS3_IJNS4_ILi1EEES5_EEEEEEEEiEEC2ERKSB_RKi - $_ZN7cutlass13device_kernelIN5flash19enable_sm80_to_sm89INS1_16FlashAttnBwdSm80INS1_25CollectiveMainloopBwdSm80ILi2ELi2EN4cute5tupleIJNS5_1CILi128EEES8_NS7_ILi64EEEEEENS_6half_tEfNS_4arch4Sm80ELb1ELb0ELb1ELb1ELb0ELb0ELb0ELb0ELi2ELi4ELi4ELi4ELb0EEENS1_21CollectiveEpilogueBwdISA_SB_SD_Li256ELb1ELb0ELi2EEENS1_25SingleTileBwdLPTSchedulerILb1ELi128ELb0EEEEEEEEEvNT_6ParamsE$_ZN4cute3eso3ESOILb1ELb0EJNS_6LayoutINS_5tupleIJNS3_IJNS_1CILi2EEES5_EEEEEENS3_IJNS3_IJNS4_ILi1EEES5_EEEEEEEENS_10ViewEngineIPfEEEEC2ERKSB_RKSE_)
$_ZN7cutlass13device_kernelIN5flash19enable_sm80_to_sm89INS1_16FlashAttnBwdSm80INS1_25CollectiveMainloopBwdSm80ILi2ELi2EN4cute5tupleIJNS5_1CILi128EEES8_NS7_ILi64EEEEEENS_6half_tEfNS_4arch4Sm80ELb1ELb0ELb1ELb1ELb0ELb0ELb0ELb0ELi2ELi4ELi4ELi4ELb0EEENS1_21CollectiveEpilogueBwdISA_SB_SD_Li256ELb1ELb0ELi2EEENS1_25SingleTileBwdLPTSchedulerILb1ELi128ELb0EEEEEEEEEvNT_6ParamsE$_ZN4cute3eso3ESOILb1ELb0EJNS_6LayoutINS_5tupleIJNS3_IJNS_1CILi2EEES5_EEEEEENS3_IJNS3_IJNS4_ILi1EEES5_EEEEEEEENS_10ViewEngineIPfEEEEC2ERKSB_RKSE_:
[----:B------:R-:W-:Y:S01]  /*9380*/  IADD3 R2, R60, -c[0x0][0x20], RZ ;  /* 0x800008003c027a10 */ /* 0x000fe20007ffe0ff */
[----:B------:R-:W-:Y:S01]  /*9390*/  IMAD.MOV.U32 R9, RZ, RZ, R3 ;  /* 0x000000ffff097224 */ /* 0x000fe200078e0003 */
[----:B------:R-:W-:-:S04]  /*93a0*/  MOV R5, 0x0 ;  /* 0x0000000000057802 */ /* 0x000fc80000000f00 */
[----:B------:R1:W-:Y:S01]  /*93b0*/  STL.64 [R2], R8 ;  /* 0x0000000802007387 */ /* 0x0003e20000100a00 */
[----:B------:R-:W-:Y:S05]  /*93c0*/  RET.REL.NODEC R4 `(_ZN7cutlass13device_kernelIN5flash19enable_sm80_to_sm89INS1_16FlashAttnBwdSm80INS1_25CollectiveMainloopBwdSm80ILi2ELi2EN4cute5tupleIJNS5_1CILi128EEES8_NS7_ILi64EEEEEENS_6half_tEfNS_4arch4Sm80ELb1ELb0ELb1ELb1ELb0ELb0ELb0ELb0ELi2ELi4ELi4ELi4ELb0EEENS1_21CollectiveEpilogueBwdISA_SB_SD_Li256ELb1ELb0ELi2EEENS1_25SingleTileBwdLPTSchedulerILb1ELi128ELb0EEEEEEEEEvNT_6ParamsE) ;  /* 0xffff6c3004007950 */ /* 0x000fea0003c3ffff */
        .type           $_ZN7cutlass13device_kernelIN5flash19enable_sm80_to_sm89INS1_16FlashAttnBwdSm80INS1_25CollectiveMainloopBwdSm80ILi2ELi2EN4cute5tupleIJNS5_1CILi128EEES8_NS7_ILi64EEEEEENS_6half_tEfNS_4arch4Sm80ELb1ELb0ELb1ELb1ELb0ELb0ELb0ELb0ELi2ELi4ELi4ELi4ELb0EEENS1_21CollectiveEpilogueBwdISA_SB_SD_Li256ELb1ELb0ELi2EEENS1_25SingleTileBwdLPTSchedulerILb1ELi128ELb0EEEEEEEEEvNT_6ParamsE$_ZN4cute3eso3ESOILb1ELb0EJNS_6LayoutINS_5tupleIJNS3_IJNS_1CILi2EEES5_EEEEEENS3_IJNS3_IJNS4_ILi1EEES5_EEEEEEEEiEEC2ERKSB_RKi,@function
        .size           $_ZN7cutlass13device_kernelIN5flash19enable_sm80_to_sm89INS1_16FlashAttnBwdSm80INS1_25CollectiveMainloopBwdSm80ILi2ELi2EN4cute5tupleIJNS5_1CILi128EEES8_NS7_ILi64EEEEEENS_6half_tEfNS_4arch4Sm80ELb1ELb0ELb1ELb1ELb0ELb0ELb0ELb0ELi2ELi4ELi4ELi4ELb0EEENS1_21CollectiveEpilogueBwdISA_SB_SD_Li256ELb1ELb0ELi2EEENS1_25SingleTileBwdLPTSchedulerILb1ELi128ELb0EEEEEEEEEvNT_6ParamsE$_ZN4cute3eso3ESOILb1ELb0EJNS_6LayoutINS_5tupleIJNS3_IJNS_1CILi2EEES5_EEEEEENS3_IJNS3_IJNS4_ILi1EEES5_EEEEEEEEiEEC2ERKSB_RKi,($_ZN7cutlass13device_kernelIN5flash19enable_sm80_to_sm89INS1_16FlashAttnBwdSm80INS1_25CollectiveMainloopBwdSm80ILi2ELi2EN4cute5tupleIJNS5_1CILi128EEES8_NS7_ILi64EEEEEENS_6half_tEfNS_4arch4Sm80ELb1ELb0ELb1ELb1ELb0ELb0ELb0ELb0ELi2ELi4ELi4ELi4ELb0EEENS1_21CollectiveEpilogueBwdISA_SB_SD_Li256ELb1ELb0ELi2EEENS1_25SingleTileBwdLPTSchedulerILb1ELi128ELb0EEEEEEEEEvNT_6ParamsE$_ZN4cute3eso3ESOILb1ELb0EJNS_6LayoutINS_5tupleIJNS3_IJNS_1CILi2EEES5_EEEEEENS3_IJNS3_IJNS4_ILi8EEENS4_ILi64EEEEEEEEEEENS_10ViewEngineINS_8smem_ptrIPfEEEEEEC2ERKSC_RKSH_ - $_ZN7cutlass13device_kernelIN5flash19enable_sm80_to_sm89INS1_16FlashAttnBwdSm80INS1_25CollectiveMainloopBwdSm80ILi2ELi2EN4cute5tupleIJNS5_1CILi128EEES8_NS7_ILi64EEEEEENS_6half_tEfNS_4arch4Sm80ELb1ELb0ELb1ELb1ELb0ELb0ELb0ELb0ELi2ELi4ELi4ELi4ELb0EEENS1_21CollectiveEpilogueBwdISA_SB_SD_Li256ELb1ELb0ELi2EEENS1_25SingleTileBwdLPTSchedulerILb1ELi128ELb0EEEEEEEEEvNT_6ParamsE$_ZN4cute3eso3ESOILb1ELb0EJNS_6LayoutINS_5tupleIJNS3_IJNS_1CILi2EEES5_EEEEEENS3_IJNS3_IJNS4_ILi1EEES5_EEEEEEEEiEEC2ERKSB_RKi)
$_ZN7cutlass13device_kernelIN5flash19enable_sm80_to_sm89INS1_16FlashAttnBwdSm80INS1_25CollectiveMainloopBwdSm80ILi2ELi2EN4cute5tupleIJNS5_1CILi128EEES8_NS7_ILi64EEEEEENS_6half_tEfNS_4arch4Sm80ELb1ELb0ELb1ELb1ELb0ELb0ELb0ELb0ELi2ELi4ELi4ELi4ELb0EEENS1_21CollectiveEpilogueBwdISA_SB_SD_Li256ELb1ELb0ELi2EEENS1_25SingleTileBwdLPTSchedulerILb1ELi128ELb0EEEEEEEEEvNT_6ParamsE$_ZN4cute3eso3ESOILb1ELb0EJNS_6LayoutINS_5tupleIJNS3_IJNS_1CILi2EEES5_EEEEEENS3_IJNS3_IJNS4_ILi1EEES5_EEEEEEEEiEEC2ERKSB_RKi:
[----:B------:R-:W-:Y:S02]  /*93d0*/  IADD3 R2, R60, -c[0x0][0x20], RZ ;  /* 0x800008003c027a10 */ /* 0x000fe40007ffe0ff */
[----:B------:R-:W-:-:S03]  /*93e0*/  MOV R5, 0x0 ;  /* 0x0000000000057802 */ /* 0x000fc60000000f00 */
[----:B------:R1:W-:Y:S01]  /*93f0*/  STL [R2], R3 ;  /* 0x0000000302007387 */ /* 0x0003e20000100800 */
[----:B------:R-:W-:Y:S05]  /*9400*/  RET.REL.NODEC R4 `(_ZN7cutlass13device_kernelIN5flash19enable_sm80_to_sm89INS1_16FlashAttnBwdSm80INS1_25CollectiveMainloopBwdSm80ILi2ELi2EN4cute5tupleIJNS5_1CILi128EEES8_NS7_ILi64EEEEEENS_6half_tEfNS_4arch4Sm80ELb1ELb0ELb1ELb1ELb0ELb0ELb0ELb0ELi2ELi4ELi4ELi4ELb0EEENS1_21CollectiveEpilogueBwdISA_SB_SD_Li256ELb1ELb0ELi2EEENS1_25SingleTileBwdLPTSchedulerILb1ELi128ELb0EEEEEEEEEvNT_6ParamsE) ;  /* 0xffff6bf004007950 */ /* 0x000fea0003c3ffff */
        .type           $_ZN7cutlass13device_kernelIN5flash19enable_sm80_to_sm89INS1_16FlashAttnBwdSm80INS1_25CollectiveMainloopBwdSm80ILi2ELi2EN4cute5tupleIJNS5_1CILi128EEES8_NS7_ILi64EEEEEENS_6half_tEfNS_4arch4Sm80ELb1ELb0ELb1ELb1ELb0ELb0ELb0ELb0ELi2ELi4ELi4ELi4ELb0EEENS1_21CollectiveEpilogueBwdISA_SB_SD_Li256ELb1ELb0ELi2EEENS1_25SingleTileBwdLPTSchedulerILb1ELi128ELb0EEEEEEEEEvNT_6ParamsE$_ZN4cute3eso3ESOILb1ELb0EJNS_6LayoutINS_5tupleIJNS3_IJNS_1CILi2EEES5_EEEEEENS3_IJNS3_IJNS4_ILi8EEENS4_ILi64EEEEEEEEEEENS_10ViewEngineINS_8smem_ptrIPfEEEEEEC2ERKSC_RKSH_,@function
        .size           $_ZN7cutlass13device_kernelIN5flash19enable_sm80_to_sm89INS1_16FlashAttnBwdSm80INS1_25CollectiveMainloopBwdSm80ILi2ELi2EN4cute5tupleIJNS5_1CILi128EEES8_NS7_ILi64EEEEEENS_6half_tEfNS_4arch4Sm80ELb1ELb0ELb1ELb1ELb0ELb0ELb0ELb0ELi2ELi4ELi4ELi4ELb0EEENS1_21CollectiveEpilogueBwdISA_SB_SD_Li256ELb1ELb0ELi2EEENS1_25SingleTileBwdLPTSchedulerILb1ELi128ELb0EEEEEEEEEvNT_6ParamsE$_ZN4cute3eso3ESOILb1ELb0EJNS_6LayoutINS_5tupleIJNS3_IJNS_1CILi2EEES5_EEEEEENS3_IJNS3_IJNS4_ILi8EEENS4_ILi64EEEEEEEEEEENS_10ViewEngineINS_8smem_ptrIPfEEEEEEC2ERKSC_RKSH_,($_ZN7cutlass13device_kernelIN5flash19enable_sm80_to_sm89INS1_16FlashAttnBwdSm80INS1_25CollectiveMainloopBwdSm80ILi2ELi2EN4cute5tupleIJNS5_1CILi128EEES8_NS7_ILi64EEEEEENS_6half_tEfNS_4arch4Sm80ELb1ELb0ELb1ELb1ELb0ELb0ELb0ELb0ELi2ELi4ELi4ELi4ELb0EEENS1_21CollectiveEpilogueBwdISA_SB_SD_Li256ELb1ELb0ELi2EEENS1_25SingleTileBwdLPTSchedulerILb1ELi128ELb0EEEEEEEEEvNT_6ParamsE$_ZN4cute3eso3ESOILb1ELb0EJNS_6LayoutINS_5tupleIJNS3_IJNS_1CILi2EEES5_EEEEEENS3_IJNS3_IJNS4_ILi8EEENS4_ILi64EEEEEEEEEEEiEEC2ERKSC_RKi - $_ZN7cutlass13device_kernelIN5flash19enable_sm80_to_sm89INS1_16FlashAttnBwdSm80INS1_25CollectiveMainloopBwdSm80ILi2ELi2EN4cute5tupleIJNS5_1CILi128EEES8_NS7_ILi64EEEEEENS_6half_tEfNS_4arch4Sm80ELb1ELb0ELb1ELb1ELb0ELb0ELb0ELb0ELi2ELi4ELi4ELi4ELb0EEENS1_21CollectiveEpilogueBwdISA_SB_SD_Li256ELb1ELb0ELi2EEENS1_25SingleTileBwdLPTSchedulerILb1ELi128ELb0EEEEEEEEEvNT_6ParamsE$_ZN4cute3eso3ESOILb1ELb0EJNS_6LayoutINS_5tupleIJNS3_IJNS_1CILi2EEES5_EEEEEENS3_IJNS3_IJNS4_ILi8EEENS4_ILi64EEEEEEEEEEENS_10ViewEngineINS_8smem_ptrIPfEEEEEEC2ERKSC_RKSH_)
$_ZN7cutlass13device_kernelIN5flash19enable_sm80_to_sm89INS1_16FlashAttnBwdSm80INS1_25CollectiveMainloopBwdSm80ILi2ELi2EN4cute5tupleIJNS5_1CILi128EEES8_NS7_ILi64EEEEEENS_6half_tEfNS_4arch4Sm80ELb1ELb0ELb1ELb1ELb0ELb0ELb0ELb0ELi2ELi4ELi4ELi4ELb0EEENS1_21CollectiveEpilogueBwdISA_SB_SD_Li256ELb1ELb0ELi2EEENS1_25SingleTileBwdLPTSchedulerILb1ELi128ELb0EEEEEEEEEvNT_6ParamsE$_ZN4cute3eso3ESOILb1ELb0EJNS_6LayoutINS_5tupleIJNS3_IJNS_1CILi2EEES5_EEEEEENS3_IJNS3_IJNS4_ILi8EEENS4_ILi64EEEEEEEEEEENS_10ViewEngineINS_8smem_ptrIPfEEEEEEC2ERKSC_RKSH_:
[----:B------:R-:W-:Y:S02]  /*9410*/  IADD3 R8, R60, -c[0x0][0x20], RZ ;  /* 0x800008003c087a10 */ /* 0x000fe40007ffe0ff */
[----:B------:R-:W-:-:S03]  /*9420*/  MOV R11, 0x0 ;  /* 0x00000000000b7802 */ /* 0x000fc60000000f00 */
[----:B------:R1:W-:Y:S01]  /*9430*/  STL.64 [R8], R4 ;  /* 0x0000000408007387 */ /* 0x0003e20000100a00 */
[----:B------:R-:W-:Y:S05]  /*9440*/  RET.REL.NODEC R10 `(_ZN7cutlass13device_kernelIN5flash19enable_sm80_to_sm89INS1_16FlashAttnBwdSm80INS1_25CollectiveMainloopBwdSm80ILi2ELi2EN4cute5tupleIJNS5_1CILi128EEES8_NS7_ILi64EEEEEENS_6half_tEfNS_4arch4Sm80ELb1ELb0ELb1ELb1ELb0ELb0ELb0ELb0ELi2ELi4ELi4ELi4ELb0EEENS1_21CollectiveEpilogueBwdISA_SB_SD_Li256ELb1ELb0ELi2EEENS1_25SingleTileBwdLPTSchedulerILb1ELi128ELb0EEEEEEEEEvNT_6ParamsE) ;  /* 0xffff6bb00a007950 */ /* 0x000fea0003c3ffff */
        .type           $_ZN7cutlass13device_kernelIN5flash19enable_sm80_to_sm89INS1_16FlashAttnBwdSm80INS1_25CollectiveMainloopBwdSm80ILi2ELi2EN4cute5tupleIJNS5_1CILi128EEES8_NS7_ILi64EEEEEENS_6half_tEfNS_4arch4Sm80ELb1ELb0ELb1ELb1ELb0ELb0ELb0ELb0ELi2ELi4ELi4ELi4ELb0EEENS1_21CollectiveEpilogueBwdISA_SB_SD_Li256ELb1ELb0ELi2EEENS1_25SingleTileBwdLPTSchedulerILb1ELi128ELb0EEEEEEEEEvNT_6ParamsE$_ZN4cute3eso3ESOILb1ELb0EJNS_6LayoutINS_5tupleIJNS3_IJNS_1CILi2EEES5_EEEEEENS3_IJNS3_IJNS4_ILi8EEENS4_ILi64EEEEEEEEEEEiEEC2ERKSC_RKi,@function
        .size           $_ZN7cutlass13device_kernelIN5flash19enable_sm80_to_sm89INS1_16FlashAttnBwdSm80INS1_25CollectiveMainloopBwdSm80ILi2ELi2EN4cute5tupleIJNS5_1CILi128EEES8_NS7_ILi64EEEEEENS_6half_tEfNS_4arch4Sm80ELb1ELb0ELb1ELb1ELb0ELb0ELb0ELb0ELi2ELi4ELi4ELi4ELb0EEENS1_21CollectiveEpilogueBwdISA_SB_SD_Li256ELb1ELb0ELi2EEENS1_25SingleTileBwdLPTSchedulerILb1ELi128ELb0EEEEEEEEEvNT_6ParamsE$_ZN4cute3eso3ESOILb1ELb0EJNS_6LayoutINS_5tupleIJNS3_IJNS_1CILi2EEES5_EEEEEENS3_IJNS3_IJNS4_ILi8EEENS4_ILi64EEEEEEEEEEEiEEC2ERKSC_RKi,($_ZN7cutlass13device_kernelIN5flash19enable_sm80_to_sm89INS1_16FlashAttnBwdSm80INS1_25CollectiveMainloopBwdSm80ILi2ELi2EN4cute5tupleIJNS5_1CILi128EEES8_NS7_ILi64EEEEEENS_6half_tEfNS_4arch4Sm80ELb1ELb0ELb1ELb1ELb0ELb0ELb0ELb0ELi2ELi4ELi4ELi4ELb0EEENS1_21CollectiveEpilogueBwdISA_SB_SD_Li256ELb1ELb0ELi2EEENS1_25SingleTileBwdLPTSchedulerILb1ELi128ELb0EEEEEEEEEvNT_6ParamsE$_ZN4cute3eso3ESOILb1ELb0EJNS_6LayoutINS_5tupleIJNS3_IJNS_1CILi2EEES5_EEENS3_IJS5_NS4_ILi8EEEEEEEEENS3_IJNS3_IJS5_NS4_ILi4EEEEEENS3_IJNS4_ILi1EEES7_EEEEEEEENS_10ViewEngineIPfEEEEC2ERKSF_RKSI_ - $_ZN7cutlass13device_kernelIN5flash19enable_sm80_to_sm89INS1_16FlashAttnBwdSm80INS1_25CollectiveMainloopBwdSm80ILi2ELi2EN4cute5tupleIJNS5_1CILi128EEES8_NS7_ILi64EEEEEENS_6half_tEfNS_4arch4Sm80ELb1ELb0ELb1ELb1ELb0ELb0ELb0ELb0ELi2ELi4ELi4ELi4ELb0EEENS1_21CollectiveEpilogueBwdISA_SB_SD_Li256ELb1ELb0ELi2EEENS1_25SingleTileBwdLPTSchedulerILb1ELi128ELb0EEEEEEEEEvNT_6ParamsE$_ZN4cute3eso3ESOILb1ELb0EJNS_6LayoutINS_5tupleIJNS3_IJNS_1CILi2EEES5_EEEEEENS3_IJNS3_IJNS4_ILi8EEENS4_ILi64EEEEEEEEEEEiEEC2ERKSC_RKi)
$_ZN7cutlass13device_kernelIN5flash19enable_sm80_to_sm89INS1_16FlashAttnBwdSm80INS1_25CollectiveMainloopBwdSm80ILi2ELi2EN4cute5tupleIJNS5_1CILi128EEES8_NS7_ILi64EEEEEENS_6half_tEfNS_4arch4Sm80ELb1ELb0ELb1ELb1ELb0ELb0ELb0ELb0ELi2ELi4ELi4ELi4ELb0EEENS1_21CollectiveEpilogueBwdISA_SB_SD_Li256ELb1ELb0ELi2EEENS1_25SingleTileBwdLPTSchedulerILb1ELi128ELb0EEEEEEEEEvNT_6ParamsE$_ZN4cute3eso3ESOILb1ELb0EJNS_6LayoutINS_5tupleIJNS3_IJNS_1CILi2EEES5_EEEEEENS3_IJNS3_IJNS4_ILi8EEENS4_ILi64EEEEEEEEEEEiEEC2ERKSC_RKi:
[----:B------:R-:W-:Y:S02]  /*9450*/  IADD3 R4, R60, -c[0x0][0x20], RZ ;  /* 0x800008003c047a10 */ /* 0x000fe40007ffe0ff */
[----:B------:R-:W-:-:S03]  /*9460*/  MOV R9, 0x0 ;  /* 0x0000000000097802 */ /* 0x000fc60000000f00 */
[----:B------:R1:W-:Y:S01]  /*9470*/  STL [R4], R5 ;  /* 0x0000000504007387 */ /* 0x0003e20000100800 */
[----:B------:R-:W-:Y:S05]  /*9480*/  RET.REL.NODEC R8 `(_ZN7cutlass13device_kernelIN5flash19enable_sm80_to_sm89INS1_16FlashAttnBwdSm80INS1_25CollectiveMainloopBwdSm80ILi2ELi2EN4cute5tupleIJNS5_1CILi128EEES8_NS7_ILi64EEEEEENS_6half_tEfNS_4arch4Sm80ELb1ELb0ELb1ELb1ELb0ELb0ELb0ELb0ELi2ELi4ELi4ELi4ELb0EEENS1_21CollectiveEpilogueBwdISA_SB_SD_Li256ELb1ELb0ELi2EEENS1_25SingleTileBwdLPTSchedulerILb1ELi128ELb0EEEEEEEEEvNT_6ParamsE) ;  /* 0xffff6b7008007950 */ /* 0x000fea0003c3ffff */
        .type           $_ZN7cutlass13device_kernelIN5flash19enable_sm80_to_sm89INS1_16FlashAttnBwdSm80INS1_25CollectiveMainloopBwdSm80ILi2ELi2EN4cute5tupleIJNS5_1CILi128EEES8_NS7_ILi64EEEEEENS_6half_tEfNS_4arch4Sm80ELb1ELb0ELb1ELb1ELb0ELb0ELb0ELb0ELi2ELi4ELi4ELi4ELb0EEENS1_21CollectiveEpilogueBwdISA_SB_SD_Li256ELb1ELb0ELi2EEENS1_25SingleTileBwdLPTSchedulerILb1ELi128ELb0EEEEEEEEEvNT_6ParamsE$_ZN4cute3eso3ESOILb1ELb0EJNS_6LayoutINS_5tupleIJNS3_IJNS_1CILi2EEES5_EEENS3_IJS5_NS4_ILi8EEEEEEEEENS3_IJNS3_IJS5_NS4_ILi4EEEEEENS3_IJNS4_ILi1EEES7_EEEEEEEENS_10ViewEngineIPfEEEEC2ERKSF_RKSI_,@function
        .size           $_ZN7cutlass13device_kernelIN5flash19enable_sm80_to_sm89INS1_16FlashAttnBwdSm80INS1_25CollectiveMainloopBwdSm80ILi2ELi2EN4cute5tupleIJNS5_1CILi128EEES8_NS7_ILi64EEEEEENS_6half_tEfNS_4arch4Sm80ELb1ELb0ELb1ELb1ELb0ELb0ELb0ELb0ELi2ELi4ELi4ELi4ELb0EEENS1_21CollectiveEpilogueBwdISA_SB_SD_Li256ELb1ELb0ELi2EEENS1_25SingleTileBwdLPTSchedulerILb1ELi128ELb0EEEEEEEEEvNT_6ParamsE$_ZN4cute3eso3ESOILb1ELb0EJNS_6LayoutINS_5tupleIJNS3_IJNS_1CILi2EEES5_EEENS3_IJS5_NS4_ILi8EEEEEEEEENS3_IJNS3_IJS5_NS4_ILi4EEEEEENS3_IJNS4_ILi1EEES7_EEEEEEEENS_10ViewEngineIPfEEEEC2ERKSF_RKSI_,($_ZN7cutlass13device_kernelIN5flash19enable_sm80_to_sm89INS1_16FlashAttnBwdSm80INS1_25CollectiveMainloopBwdSm80ILi2ELi2EN4cute5tupleIJNS5_1CILi128EEES8_NS7_ILi64EEEEEENS_6half_tEfNS_4arch4Sm80ELb1ELb0ELb1ELb1ELb0ELb0ELb0ELb0ELi2ELi4ELi4ELi4ELb0EEENS1_21CollectiveEpilogueBwdISA_SB_SD_Li256ELb1ELb0ELi2EEENS1_25SingleTileBwdLPTSchedulerILb1ELi128ELb0EEEEEEEEEvNT_6ParamsE$_ZN4cute3eso3ESOILb1ELb0EJNS_6LayoutINS_5tupleIJNS3_IJNS_1CILi2EEES5_EEENS4_ILi8EEEEEENS3_IJNS3_IJNS4_ILi1EEES5_EEENS4_ILi4EEEEEEEENS_10ViewEngineIPN7cutlass6half_tEEEEEC2ERKSD_RKSI_ - $_ZN7cutlass13device_kernelIN5flash19enable_sm80_to_sm89INS1_16FlashAttnBwdSm80INS1_25CollectiveMainloopBwdSm80ILi2ELi2EN4cute5tupleIJNS5_1CILi128EEES8_NS7_ILi64EEEEEENS_6half_tEfNS_4arch4Sm80ELb1ELb0ELb1ELb1ELb0ELb0ELb0ELb0ELi2ELi4ELi4ELi4ELb0EEENS1_21CollectiveEpilogueBwdISA_SB_SD_Li256ELb1ELb0ELi2EEENS1_25SingleTileBwdLPTSchedulerILb1ELi128ELb0EEEEEEEEEvNT_6ParamsE$_ZN4cute3eso3ESOILb1ELb0EJNS_6LayoutINS_5tupleIJNS3_IJNS_1CILi2EEES5_EEENS3_IJS5_NS4_ILi8EEEEEEEEENS3_IJNS3_IJS5_NS4_ILi4EEEEEENS3_IJNS4_ILi1EEES7_EEEEEEEENS_10ViewEngineIPfEEEEC2ERKSF_RKSI_)
$_ZN7cutlass13device_kernelIN5flash19enable_sm80_to_sm89INS1_16FlashAttnBwdSm80INS1_25CollectiveMainloopBwdSm80ILi2ELi2EN4cute5tupleIJNS5_1CILi128EEES8_NS7_ILi64EEEEEENS_6half_tEfNS_4arch4Sm80ELb1ELb0ELb1ELb1ELb0ELb0ELb0ELb0ELi2ELi4ELi4ELi4ELb0EEENS1_21CollectiveEpilogueBwdISA_SB_SD_Li256ELb1ELb0ELi2EEENS1_25SingleTileBwdLPTSchedulerILb1ELi128ELb0EEEEEEEEEvNT_6ParamsE$_ZN4cute3eso3ESOILb1ELb0EJNS_6LayoutINS_5tupleIJNS3_IJNS_1CILi2EEES5_EEENS3_IJS5_NS4_ILi8EEEEEEEEENS3_IJNS3_IJS5_NS4_ILi4EEEEEENS3_IJNS4_ILi1EEES7_EEEEEEEENS_10ViewEngineIPfEEEEC2ERKSF_RKSI_:
[----:B------:R-:W-:Y:S01]  /*9490*/  IADD3 R3, R60, -c[0x0][0x20], RZ ;  /* 0x800008003c037a10 */ /* 0x000fe20007ffe0ff */
[----:B------:R-:W-:Y:S01]  /*94a0*/  IMAD.MOV.U32 R4, RZ, RZ, R14 ;  /* 0x000000ffff047224 */ /* 0x000fe200078e000e */
[----:B------:R-:W-:-:S04]  /*94b0*/  MOV R13, 0x0 ;  /* 0x00000000000d7802 */ /* 0x000fc80000000f00 */
[----:B------:R1:W-:Y:S01]  /*94c0*/  STL.64 [R3], R4 ;  /* 0x0000000403007387 */ /* 0x0003e20000100a00 */
[----:B------:R-:W-:Y:S05]  /*94d0*/  RET.REL.NODEC R12 `(_ZN7cutlass13device_kernelIN5flash19enable_sm80_to_sm89INS1_16FlashAttnBwdSm80INS1_25CollectiveMainloopBwdSm80ILi2ELi2EN4cute5tupleIJNS5_1CILi128EEES8_NS7_ILi64EEEEEENS_6half_tEfNS_4arch4Sm80ELb1ELb0ELb1ELb1ELb0ELb0ELb0ELb0ELi2ELi4ELi4ELi4ELb0EEENS1_21CollectiveEpilogueBwdISA_SB_SD_Li256ELb1ELb0ELi2EEENS1_25SingleTileBwdLPTSchedulerILb1ELi128ELb0EEEEEEEEEvNT_6ParamsE) ;  /* 0xffff6b200c007950 */ /* 0x000fea0003c3ffff */
        .type           $_ZN7cutlass13device_kernelIN5flash19enable_sm80_to_sm89INS1_16FlashAttnBwdSm80INS1_25CollectiveMainloopBwdSm80ILi2ELi2EN4cute5tupleIJNS5_1CILi128EEES8_NS7_ILi64EEEEEENS_6half_tEfNS_4arch4Sm80ELb1ELb0ELb1ELb1ELb0ELb0ELb0ELb0ELi2ELi4ELi4ELi4ELb0EEENS1_21CollectiveEpilogueBwdISA_SB_SD_Li256ELb1ELb0ELi2EEENS1_25SingleTileBwdLPTSchedulerILb1ELi128ELb0EEEEEEEEEvNT_6ParamsE$_ZN4cute3eso3ESOILb1ELb0EJNS_6LayoutINS_5tupleIJNS3_IJNS_1CILi2EEES5_EEENS4_ILi8EEEEEENS3_IJNS3_IJNS4_ILi1EEES5_EEENS4_ILi4EEEEEEEENS_10ViewEngineIPN7cutlass6half_tEEEEEC2ERKSD_RKSI_,@function
        .size           $_ZN7cutlass13device_kernelIN5flash19enable_sm80_to_sm89INS1_16FlashAttnBwdSm80INS1_25CollectiveMainloopBwdSm80ILi2ELi2EN4cute5tupleIJNS5_1CILi128EEES8_NS7_ILi64EEEEEENS_6half_tEfNS_4arch4Sm80ELb1ELb0ELb1ELb1ELb0ELb0ELb0ELb0ELi2ELi4ELi4ELi4ELb0EEENS1_21CollectiveEpilogueBwdISA_SB_SD_Li256ELb1ELb0ELi2EEENS1_25SingleTileBwdLPTSchedulerILb1ELi128ELb0EEEEEEEEEvNT_6ParamsE$_ZN4cute3eso3ESOILb1ELb0EJNS_6LayoutINS_5tupleIJNS3_IJNS_1CILi2EEES5_EEENS4_ILi8EEEEEENS3_IJNS3_IJNS4_ILi1EEES5_EEENS4_ILi4EEEEEEEENS_10ViewEngineIPN7cutlass6half_tEEEEEC2ERKSD_RKSI_,($_ZN7cutlass13device_kernelIN5flash19enable_sm80_to_sm89INS1_16FlashAttnBwdSm80INS1_25CollectiveMainloopBwdSm80ILi2ELi2EN4cute5tupleIJNS5_1CILi128EEES8_NS7_ILi64EEEEEENS_6half_tEfNS_4arch4Sm80ELb1ELb0ELb1ELb1ELb0ELb0ELb0ELb0ELi2ELi4ELi4ELi4ELb0EEENS1_21CollectiveEpilogueBwdISA_SB_SD_Li256ELb1ELb0ELi2EEENS1_25SingleTileBwdLPTSchedulerILb1ELi128ELb0EEEEEEEEEvNT_6ParamsE$_ZN4cute3eso3ESOILb1ELb0EJNS_6LayoutINS_5tupleIJNS3_IJNS_1CILi2EEES5_EEENS4_ILi8EEEEEENS3_IJNS3_IJNS4_ILi1EEES5_EEENS4_ILi4EEEEEEEEiEEC2ERKSD_RKi - $_ZN7cutlass13device_kernelIN5flash19enable_sm80_to_sm89INS1_16FlashAttnBwdSm80INS1_25CollectiveMainloopBwdSm80ILi2ELi2EN4cute5tupleIJNS5_1CILi128EEES8_NS7_ILi64EEEEEENS_6half_tEfNS_4arch4Sm80ELb1ELb0ELb1ELb1ELb0ELb0ELb0ELb0ELi2ELi4ELi4ELi4ELb0EEENS1_21CollectiveEpilogueBwdISA_SB_SD_Li256ELb1ELb0ELi2EEENS1_25SingleTileBwdLPTSchedulerILb1ELi128ELb0EEEEEEEEEvNT_6ParamsE$_ZN4cute3eso3ESOILb1ELb0EJNS_6LayoutINS_5tupleIJNS3_IJNS_1CILi2EEES5_EEENS4_ILi8EEEEEENS3_IJNS3_IJNS4_ILi1EEES5_EEENS4_ILi4EEEEEEEENS_10ViewEngineIPN7cutlass6half_tEEEEEC2ERKSD_RKSI_)
$_ZN7cutlass13device_kernelIN5flash19enable_sm80_to_sm89INS1_16FlashAttnBwdSm80INS1_25CollectiveMainloopBwdSm80ILi2ELi2EN4cute5tupleIJNS5_1CILi128EEES8_NS7_ILi64EEEEEENS_6half_tEfNS_4arch4Sm80ELb1ELb0ELb1ELb1ELb0ELb0ELb0ELb0ELi2ELi4ELi4ELi4ELb0EEENS1_21CollectiveEpilogueBwdISA_SB_SD_Li256ELb1ELb0ELi2EEENS1_25SingleTileBwdLPTSchedulerILb1ELi128ELb0EEEEEEEEEvNT_6ParamsE$_ZN4cute3eso3ESOILb1ELb0EJNS_6LayoutINS_5tupleIJNS3_IJNS_1CILi2EEES5_EEENS4_ILi8EEEEEENS3_IJNS3_IJNS4_ILi1EEES5_EEENS4_ILi4EEEEEEEENS_10ViewEngineIPN7cutlass6half_tEEEEEC2ERKSD_RKSI_:
[----:B------:R-:W-:Y:S01]  /*94e0*/  IADD3 R2, R60, -c[0x0][0x20], RZ ;  /* 0x800008003c027a10 */ /* 0x000fe20007ffe0ff */
[----:B------:R-:W-:Y:S01]  /*94f0*/  IMAD.MOV.U32 R7, RZ, RZ, R3 ;  /* 0x000000ffff077224 */ /* 0x000fe200078e0003 */
[----:B------:R-:W-:-:S04]  /*9500*/  MOV R5, 0x0 ;  /* 0x0000000000057802 */ /* 0x000fc80000000f00 */
[----:B------:R1:W-:Y:S01]  /*9510*/  STL.64 [R2], R6 ;  /* 0x0000000602007387 */ /* 0x0003e20000100a00 */
[----:B------:R-:W-:Y:S05]  /*9520*/  RET.REL.NODEC R4 `(_ZN7cutlass13device_kernelIN5flash19enable_sm80_to_sm89INS1_16FlashAttnBwdSm80INS1_25CollectiveMainloopBwdSm80ILi2ELi2EN4cute5tupleIJNS5_1CILi128EEES8_NS7_ILi64EEEEEENS_6half_tEfNS_4arch4Sm80ELb1ELb0ELb1ELb1ELb0ELb0ELb0ELb0ELi2ELi4ELi4ELi4ELb0EEENS1_21CollectiveEpilogueBwdISA_SB_SD_Li256ELb1ELb0ELi2EEENS1_25SingleTileBwdLPTSchedulerILb1ELi128ELb0EEEEEEEEEvNT_6ParamsE) ;  /* 0xffff6ad004007950 */ /* 0x000fea0003c3ffff */
        .type           $_ZN7cutlass13device_kernelIN5flash19enable_sm80_to_sm89INS1_16FlashAttnBwdSm80INS1_25CollectiveMainloopBwdSm80ILi2ELi2EN4cute5tupleIJNS5_1CILi128EEES8_NS7_ILi64EEEEEENS_6half_tEfNS_4arch4Sm80ELb1ELb0ELb1ELb1ELb0ELb0ELb0ELb0ELi2ELi4ELi4ELi4ELb0EEENS1_21CollectiveEpilogueBwdISA_SB_SD_Li256ELb1ELb0ELi2EEENS1_25SingleTileBwdLPTSchedulerILb1ELi128ELb0EEEEEEEEEvNT_6ParamsE$_ZN4cute3eso3ESOILb1ELb0EJNS_6LayoutINS_5tupleIJNS3_IJNS_1CILi2EEES5_EEENS4_ILi8EEEEEENS3_IJNS3_IJNS4_ILi1EEES5_EEENS4_ILi4EEEEEEEEiEEC2ERKSD_RKi,@function
        .size           $_ZN7cutlass13device_kernelIN5flash19enable_sm80_to_sm89INS1_16FlashAttnBwdSm80INS1_25CollectiveMainloopBwdSm80ILi2ELi2EN4cute5tupleIJNS5_1CILi128EEES8_NS7_ILi64EEEEEENS_6half_tEfNS_4arch4Sm80ELb1ELb0ELb1ELb1ELb0ELb0ELb0ELb0ELi2ELi4ELi4ELi4ELb0EEENS1_21CollectiveEpilogueBwdISA_SB_SD_Li256ELb1ELb0ELi2EEENS1_25SingleTileBwdLPTSchedulerILb1ELi128ELb0EEEEEEEEEvNT_6ParamsE$_ZN4cute3eso3ESOILb1ELb0EJNS_6LayoutINS_5tupleIJNS3_IJNS_1CILi2EEES5_EEENS4_ILi8EEEEEENS3_IJNS3_IJNS4_ILi1EEES5_EEENS4_ILi4EEEEEEEEiEEC2ERKSD_RKi,($_ZN7cutlass13device_kernelIN5flash19enable_sm80_to_sm89INS1_16FlashAttnBwdSm80INS1_25CollectiveMainloopBwdSm80ILi2ELi2EN4cute5tupleIJNS5_1CILi128EEES8_NS7_ILi64EEEEEENS_6half_tEfNS_4arch4Sm80ELb1ELb0ELb1ELb1ELb0ELb0ELb0ELb0ELi2ELi4ELi4ELi4ELb0EEENS1_21CollectiveEpilogueBwdISA_SB_SD_Li256ELb1ELb0ELi2EEENS1_25SingleTileBwdLPTSchedulerILb1ELi128ELb0EEEEEEEEEvNT_6ParamsE$_ZN4cute3eso3ESOILb1ELb0EJNS_6LayoutINS_5tupleIJNS3_IJNS_1CILi2EEES5_EEES6_EEENS3_IJNS3_IJNS4_ILi1EEES5_EEENS3_IJNS4_ILi32EEENS4_ILi64EEEEEEEEEEENS_10ViewEngineIPN7cutlass6half_tEEEEEC2ERKSE_RKSJ_ - $_ZN7cutlass13device_kernelIN5flash19enable_sm80_to_sm89INS1_16FlashAttnBwdSm80INS1_25CollectiveMainloopBwdSm80ILi2ELi2EN4cute5tupleIJNS5_1CILi128EEES8_NS7_ILi64EEEEEENS_6half_tEfNS_4arch4Sm80ELb1ELb0ELb1ELb1ELb0ELb0ELb0ELb0ELi2ELi4ELi4ELi4ELb0EEENS1_21CollectiveEpilogueBwdISA_SB_SD_Li256ELb1ELb0ELi2EEENS1_25SingleTileBwdLPTSchedulerILb1ELi128ELb0EEEEEEEEEvNT_6ParamsE$_ZN4cute3eso3ESOILb1ELb0EJNS_6LayoutINS_5tupleIJNS3_IJNS_1CILi2EEES5_EEENS4_ILi8EEEEEENS3_IJNS3_IJNS4_ILi1EEES5_EEENS4_ILi4EEEEEEEEiEEC2ERKSD_RKi)
$_ZN7cutlass13device_kernelIN5flash19enable_sm80_to_sm89INS1_16FlashAttnBwdSm80INS1_25CollectiveMainloopBwdSm80ILi2ELi2EN4cute5tupleIJNS5_1CILi128EEES8_NS7_ILi64EEEEEENS_6half_tEfNS_4arch4Sm80ELb1ELb0ELb1ELb1ELb0ELb0ELb0ELb0ELi2ELi4ELi4ELi4ELb0EEENS1_21CollectiveEpilogueBwdISA_SB_SD_Li256ELb1ELb0ELi2EEENS1_25SingleTileBwdLPTSchedulerILb1ELi128ELb0EEEEEEEEEvNT_6ParamsE$_ZN4cute3eso3ESOILb1ELb0EJNS_6LayoutINS_5tupleIJNS3_IJNS_1CILi2EEES5_EEENS4_ILi8EEEEEENS3_IJNS3_IJNS4_ILi1EEES5_EEENS4_ILi4EEEEEEEEiEEC2ERKSD_RKi:
[----:B------:R-:W-:Y:S02]  /*9530*/  IADD3 R2, R60, -c[0x0][0x20], RZ ;  /* 0x800008003c027a10 */ /* 0x000fe40007ffe0ff */
[----:B------:R-:W-:-:S03]  /*9540*/  MOV R7, 0x0 ;  /* 0x0000000000077802 */ /* 0x000fc60000000f00 */
[----:B------:R1:W-:Y:S01]  /*9550*/  STL [R2], R3 ;  /* 0x0000000302007387 */ /* 0x0003e20000100800 */
[----:B------:R-:W-:Y:S05]  /*9560*/  RET.REL.NODEC R6 `(_ZN7cutlass13device_kernelIN5flash19enable_sm80_to_sm89INS1_16FlashAttnBwdSm80INS1_25CollectiveMainloopBwdSm80ILi2ELi2EN4cute5tupleIJNS5_1CILi128EEES8_NS7_ILi64EEEEEENS_6half_tEfNS_4arch4Sm80ELb1ELb0ELb1ELb1ELb0ELb0ELb0ELb0ELi2ELi4ELi4ELi4ELb0EEENS1_21CollectiveEpilogueBwdISA_SB_SD_Li256ELb1ELb0ELi2EEENS1_25SingleTileBwdLPTSchedulerILb1ELi128ELb0EEEEEEEEEvNT_6ParamsE) ;  /* 0xffff6a9006007950 */ /* 0x000fea0003c3ffff */
        .type           $_ZN7cutlass13device_kernelIN5flash19enable_sm80_to_sm89INS1_16FlashAttnBwdSm80INS1_25CollectiveMainloopBwdSm80ILi2ELi2EN4cute5tupleIJNS5_1CILi128EEES8_NS7_ILi64EEEEEENS_6half_tEfNS_4arch4Sm80ELb1ELb0ELb1ELb1ELb0ELb0ELb0ELb0ELi2ELi4ELi4ELi4ELb0EEENS1_21CollectiveEpilogueBwdISA_SB_SD_Li256ELb1ELb0ELi2EEENS1_25SingleTileBwdLPTSchedulerILb1ELi128ELb0EEEEEEEEEvNT_6ParamsE$_ZN4cute3eso3ESOILb1ELb0EJNS_6LayoutINS_5tupleIJNS3_IJNS_1CILi2EEES5_EEES6_EEENS3_IJNS3_IJNS4_ILi1EEES5_EEENS3_IJNS4_ILi32EEENS4_ILi64EEEEEEEEEEENS_10ViewEngineIPN7cutlass6half_tEEEEEC2ERKSE_RKSJ_,@function
        .size           $_ZN7cutlass13device_kernelIN5flash19enable_sm80_to_sm89INS1_16FlashAttnBwdSm80INS1_25CollectiveMainloopBwdSm80ILi2ELi2EN4cute5tupleIJNS5_1CILi128EEES8_NS7_ILi64EEEEEENS_6half_tEfNS_4arch4Sm80ELb1ELb0ELb1ELb1ELb0ELb0ELb0ELb0ELi2ELi4ELi4ELi4ELb0EEENS1_21CollectiveEpilogueBwdISA_SB_SD_Li256ELb1ELb0ELi2EEENS1_25SingleTileBwdLPTSchedulerILb1ELi128ELb0EEEEEEEEEvNT_6ParamsE$_ZN4cute3eso3ESOILb1ELb0EJNS_6LayoutINS_5tupleIJNS3_IJNS_1CILi2EEES5_EEES6_EEENS3_IJNS3_IJNS4_ILi1EEES5_EEENS3_IJNS4_ILi32EEENS4_ILi64EEEEEEEEEEENS_10ViewEngineIPN7cutlass6half_tEEEEEC2ERKSE_RKSJ_,($_ZN7cutlass13device_kernelIN5flash19enable_sm80_to_sm89INS1_16FlashAttnBwdSm80INS1_25CollectiveMainloopBwdSm80ILi2ELi2EN4cute5tupleIJNS5_1CILi128EEES8_NS7_ILi64EEEEEENS_6half_tEfNS_4arch4Sm80ELb1ELb0ELb1ELb1ELb0ELb0ELb0ELb0ELi2ELi4ELi4ELi4ELb0EEENS1_21CollectiveEpilogueBwdISA_SB_SD_Li256ELb1ELb0ELi2EEENS1_25SingleTileBwdLPTSchedulerILb1ELi128ELb0EEEEEEEEEvNT_6ParamsE$_ZN4cute3eso3ESOILb1ELb0EJNS_6LayoutINS_5tupleIJNS3_IJNS_1CILi2EEES5_EEES6_EEENS3_IJNS3_IJNS4_ILi1EEES5_EEENS3_IJNS4_ILi32EEENS4_ILi64EEEEEEEEEEEiEEC2ERKSE_RKi - $_ZN7cutlass13device_kernelIN5flash19enable_sm80_to_sm89INS1_16FlashAttnBwdSm80INS1_25CollectiveMainloopBwdSm80ILi2ELi2EN4cute5tupleIJNS5_1CILi128EEES8_NS7_ILi64EEEEEENS_6half_tEfNS_4arch4Sm80ELb1ELb0ELb1ELb1ELb0ELb0ELb0ELb0ELi2ELi4ELi4ELi4ELb0EEENS1_21CollectiveEpilogueBwdISA_SB_SD_Li256ELb1ELb0ELi2EEENS1_25SingleTileBwdLPTSchedulerILb1ELi128ELb0EEEEEEEEEvNT_6ParamsE$_ZN4cute3eso3ESOILb1ELb0EJNS_6LayoutINS_5tupleIJNS3_IJNS_1CILi2EEES5_EEES6_EEENS3_IJNS3_IJNS4_ILi1EEES5_EEENS3_IJNS4_ILi32EEENS4_ILi64EEEEEEEEEEENS_10ViewEngineIPN7cutlass6half_tEEEEEC2ERKSE_RKSJ_)
$_ZN7cutlass13device_kernelIN5flash19enable_sm80_to_sm89INS1_16FlashAttnBwdSm80INS1_25CollectiveMainloopBwdSm80ILi2ELi2EN4cute5tupleIJNS5_1CILi128EEES8_NS7_ILi64EEEEEENS_6half_tEfNS_4arch4Sm80ELb1ELb0ELb1ELb1ELb0ELb0ELb0ELb0ELi2ELi4ELi4ELi4ELb0EEENS1_21CollectiveEpilogueBwdISA_SB_SD_Li256ELb1ELb0ELi2EEENS1_25SingleTileBwdLPTSchedulerILb1ELi128ELb0EEEEEEEEEvNT_6ParamsE$_ZN4cute3eso3ESOILb1ELb0EJNS_6LayoutINS_5tupleIJNS3_IJNS_1CILi2EEES5_EEES6_EEENS3_IJNS3_IJNS4_ILi1EEES5_EEENS3_IJNS4_ILi32EEENS4_ILi64EEEEEEEEEEENS_10ViewEngineIPN7cutlass6half_tEEEEEC2ERKSE_RKSJ_:
[----:B------:R-:W-:Y:S01]  /*9570*/  IADD3 R2, R60, -c[0x0][0x20], RZ ;  /* 0x800008003c027a10 */ /* 0x000fe20007ffe0ff */
[----:B------:R-:W-:Y:S01]  /*9580*/  IMAD.MOV.U32 R7, RZ, RZ, R3 ;  /* 0x000000ffff077224 */ /* 0x000fe200078e0003 */
[----:B------:R-:W-:-:S04]  /*9590*/  MOV R5, 0x0 ;  /* 0x0000000000057802 */ /* 0x000fc80000000f00 */
[----:B------:R1:W-:Y:S01]  /*95a0*/  STL.64 [R2], R6 ;  /* 0x0000000602007387 */ /* 0x0003e20000100a00 */
[----:B------:R-:W-:Y:S05]  /*95b0*/  RET.REL.NODEC R4 `(_ZN7cutlass13device_kernelIN5flash19enable_sm80_to_sm89INS1_16FlashAttnBwdSm80INS1_25CollectiveMainloopBwdSm80ILi2ELi2EN4cute5tupleIJNS5_1CILi128EEES8_NS7_ILi64EEEEEENS_6half_tEfNS_4arch4Sm80ELb1ELb0ELb1ELb1ELb0ELb0ELb0ELb0ELi2ELi4ELi4ELi4ELb0EEENS1_21CollectiveEpilogueBwdISA_SB_SD_Li256ELb1ELb0ELi2EEENS1_25SingleTileBwdLPTSchedulerILb1ELi128ELb0EEEEEEEEEvNT_6ParamsE) ;  /* 0xffff6a4004007950 */ /* 0x000fea0003c3ffff */
        .type           $_ZN7cutlass13device_kernelIN5flash19enable_sm80_to_sm89INS1_16FlashAttnBwdSm80INS1_25CollectiveMainloopBwdSm80ILi2ELi2EN4cute5tupleIJNS5_1CILi128EEES8_NS7_ILi64EEEEEENS_6half_tEfNS_4arch4Sm80ELb1ELb0ELb1ELb1ELb0ELb0ELb0ELb0ELi2ELi4ELi4ELi4ELb0EEENS1_21CollectiveEpilogueBwdISA_SB_SD_Li256ELb1ELb0ELi2EEENS1_25SingleTileBwdLPTSchedulerILb1ELi128ELb0EEEEEEEEEvNT_6ParamsE$_ZN4cute3eso3ESOILb1ELb0EJNS_6LayoutINS_5tupleIJNS3_IJNS_1CILi2EEES5_EEES6_EEENS3_IJNS3_IJNS4_ILi1EEES5_EEENS3_IJNS4_ILi32EEENS4_ILi64EEEEEEEEEEEiEEC2ERKSE_RKi,@function
        .size           $_ZN7cutlass13device_kernelIN5flash19enable_sm80_to_sm89INS1_16FlashAttnBwdSm80INS1_25CollectiveMainloopBwdSm80ILi2ELi2EN4cute5tupleIJNS5_1CILi128EEES8_NS7_ILi64EEEEEENS_6half_tEfNS_4arch4Sm80ELb1ELb0ELb1ELb1ELb0ELb0ELb0ELb0ELi2ELi4ELi4ELi4ELb0EEENS1_21CollectiveEpilogueBwdISA_SB_SD_Li256ELb1ELb0ELi2EEENS1_25SingleTileBwdLPTSchedulerILb1ELi128ELb0EEEEEEEEEvNT_6ParamsE$_ZN4cute3eso3ESOILb1ELb0EJNS_6LayoutINS_5tupleIJNS3_IJNS_1CILi2EEES5_EEES6_EEENS3_IJNS3_IJNS4_ILi1EEES5_EEENS3_IJNS4_ILi32EEENS4_ILi64EEEEEEEEEEEiEEC2ERKSE_RKi,($_ZN7cutlass13device_kernelIN5flash19enable_sm80_to_sm89INS1_16FlashAttnBwdSm80INS1_25CollectiveMainloopBwdSm80ILi2ELi2EN4cute5tupleIJNS5_1CILi128EEES8_NS7_ILi64EEEEEENS_6half_tEfNS_4arch4Sm80ELb1ELb0ELb1ELb1ELb0ELb0ELb0ELb0ELi2ELi4ELi4ELi4ELb0EEENS1_21CollectiveEpilogueBwdISA_SB_SD_Li256ELb1ELb0ELi2EEENS1_25SingleTileBwdLPTSchedulerILb1ELi128ELb0EEEEEEEEEvNT_6ParamsE$_ZN4cute3eso3ESOILb1ELb0EJNS_6LayoutINS_5tupleIJNS3_IJNS_1CILi2EEES5_S5_EEEEEENS3_IJNS3_IJNS4_ILi1EEES5_NS4_ILi4EEEEEEEEEEENS_10ViewEngineIPN7cutlass6half_tEEEEEC2ERKSC_RKSH_ - $_ZN7cutlass13device_kernelIN5flash19enable_sm80_to_sm89INS1_16FlashAttnBwdSm80INS1_25CollectiveMainloopBwdSm80ILi2ELi2EN4cute5tupleIJNS5_1CILi128EEES8_NS7_ILi64EEEEEENS_6half_tEfNS_4arch4Sm80ELb1ELb0ELb1ELb1ELb0ELb0ELb0ELb0ELi2ELi4ELi4ELi4ELb0EEENS1_21CollectiveEpilogueBwdISA_SB_SD_Li256ELb1ELb0ELi2EEENS1_25SingleTileBwdLPTSchedulerILb1ELi128ELb0EEEEEEEEEvNT_6ParamsE$_ZN4cute3eso3ESOILb1ELb0EJNS_6LayoutINS_5tupleIJNS3_IJNS_1CILi2EEES5_EEES6_EEENS3_IJNS3_IJNS4_ILi1EEES5_EEENS3_IJNS4_ILi32EEENS4_ILi64EEEEEEEEEEEiEEC2ERKSE_RKi)
$_ZN7cutlass13device_kernelIN5flash19enable_sm80_to_sm89INS1_16FlashAttnBwdSm80INS1_25CollectiveMainloopBwdSm80ILi2ELi2EN4cute5tupleIJNS5_1CILi128EEES8_NS7_ILi64EEEEEENS_6half_tEfNS_4arch4Sm80ELb1ELb0ELb1ELb1ELb0ELb0ELb0ELb0ELi2ELi4ELi4ELi4ELb0EEENS1_21CollectiveEpilogueBwdISA_SB_SD_Li256ELb1ELb0ELi2EEENS1_25SingleTileBwdLPTSchedulerILb1ELi128ELb0EEEEEEEEEvNT_6ParamsE$_ZN4cute3eso3ESOILb1ELb0EJNS_6LayoutINS_5tupleIJNS3_IJNS_1CILi2EEES5_EEES6_EEENS3_IJNS3_IJNS4_ILi1EEES5_EEENS3_IJNS4_ILi32EEENS4_ILi64EEEEEEEEEEEiEEC2ERKSE_RKi:
[----:B------:R-:W-:Y:S02]  /*95c0*/  IADD3 R2, R60, -c[0x0][0x20], RZ ;  /* 0x800008003c027a10 */ /* 0x000fe40007ffe0ff */
[----:B------:R-:W-:-:S03]  /*95d0*/  MOV R5, 0x0 ;  /* 0x0000000000057802 */ /* 0x000fc60000000f00 */
[----:B------:R1:W-:Y:S01]  /*95e0*/  STL [R2], R3 ;  /* 0x0000000302007387 */ /* 0x0003e20000100800 */
[----:B------:R-:W-:Y:S05]  /*95f0*/  RET.REL.NODEC R4 `(_ZN7cutlass13device_kernelIN5flash19enable_sm80_to_sm89INS1_16FlashAttnBwdSm80INS1_25CollectiveMainloopBwdSm80ILi2ELi2EN4cute5tupleIJNS5_1CILi128EEES8_NS7_ILi64EEEEEENS_6half_tEfNS_4arch4Sm80ELb1ELb0ELb1ELb1ELb0ELb0ELb0ELb0ELi2ELi4ELi4ELi4ELb0EEENS1_21CollectiveEpilogueBwdISA_SB_SD_Li256ELb1ELb0ELi2EEENS1_25SingleTileBwdLPTSchedulerILb1ELi128ELb0EEEEEEEEEvNT_6ParamsE) ;  /* 0xffff6a0004007950 */ /* 0x000fea0003c3ffff */
        .type           $_ZN7cutlass13device_kernelIN5flash19enable_sm80_to_sm89INS1_16FlashAttnBwdSm80INS1_25CollectiveMainloopBwdSm80ILi2ELi2EN4cute5tupleIJNS5_1CILi128EEES8_NS7_ILi64EEEEEENS_6half_tEfNS_4arch4Sm80ELb1ELb0ELb1ELb1ELb0ELb0ELb0ELb0ELi2ELi4ELi4ELi4ELb0EEENS1_21CollectiveEpilogueBwdISA_SB_SD_Li256ELb1ELb0ELi2EEENS1_25SingleTileBwdLPTSchedulerILb1ELi128ELb0EEEEEEEEEvNT_6ParamsE$_ZN4cute3eso3ESOILb1ELb0EJNS_6LayoutINS_5tupleIJNS3_IJNS_1CILi2EEES5_S5_EEEEEENS3_IJNS3_IJNS4_ILi1EEES5_NS4_ILi4EEEEEEEEEEENS_10ViewEngineIPN7cutlass6half_tEEEEEC2ERKSC_RKSH_,@function
        .size           $_ZN7cutlass13device_kernelIN5flash19enable_sm80_to_sm89INS1_16FlashAttnBwdSm80INS1_25CollectiveMainloopBwdSm80ILi2ELi2EN4cute5tupleIJNS5_1CILi128EEES8_NS7_ILi64EEEEEENS_6half_tEfNS_4arch4Sm80ELb1ELb0ELb1ELb1ELb0ELb0ELb0ELb0ELi2ELi4ELi4ELi4ELb0EEENS1_21CollectiveEpilogueBwdISA_SB_SD_Li256ELb1ELb0ELi2EEENS1_25SingleTileBwdLPTSchedulerILb1ELi128ELb0EEEEEEEEEvNT_6ParamsE$_ZN4cute3eso3ESOILb1ELb0EJNS_6LayoutINS_5tupleIJNS3_IJNS_1CILi2EEES5_S5_EEEEEENS3_IJNS3_IJNS4_ILi1EEES5_NS4_ILi4EEEEEEEEEEENS_10ViewEngineIPN7cutlass6half_tEEEEEC2ERKSC_RKSH_,($_ZN7cutlass13device_kernelIN5flash19enable_sm80_to_sm89INS1_16FlashAttnBwdSm80INS1_25CollectiveMainloopBwdSm80ILi2ELi2EN4cute5tupleIJNS5_1CILi128EEES8_NS7_ILi64EEEEEENS_6half_tEfNS_4arch4Sm80ELb1ELb0ELb1ELb1ELb0ELb0ELb0ELb0ELi2ELi4ELi4ELi4ELb0EEENS1_21CollectiveEpilogueBwdISA_SB_SD_Li256ELb1ELb0ELi2EEENS1_25SingleTileBwdLPTSchedulerILb1ELi128ELb0EEEEEEEEEvNT_6ParamsE$_ZN4cute3eso3ESOILb1ELb0EJNS_6LayoutINS_5tupleIJNS3_IJNS_1CILi2EEES5_S5_EEEEEENS3_IJNS3_IJNS4_ILi1EEES5_NS4_ILi4EEEEEEEEEEEiEEC2ERKSC_RKi - $_ZN7cutlass13device_kernelIN5flash19enable_sm80_to_sm89INS1_16FlashAttnBwdSm80INS1_25CollectiveMainloopBwdSm80ILi2ELi2EN4cute5tupleIJNS5_1CILi128EEES8_NS7_ILi64EEEEEENS_6half_tEfNS_4arch4Sm80ELb1ELb0ELb1ELb1ELb0ELb0ELb0ELb0ELi2ELi4ELi4ELi4ELb0EEENS1_21CollectiveEpilogueBwdISA_SB_SD_Li256ELb1ELb0ELi2EEENS1_25SingleTileBwdLPTSchedulerILb1ELi128ELb0EEEEEEEEEvNT_6ParamsE$_ZN4cute3eso3ESOILb1ELb0EJNS_6LayoutINS_5tupleIJNS3_IJNS_1CILi2EEES5_S5_EEEEEENS3_IJNS3_IJNS4_ILi1EEES5_NS4_ILi4EEEEEEEEEEENS_10ViewEngineIPN7cutlass6half_tEEEEEC2ERKSC_RKSH_)
$_ZN7cutlass13device_kernelIN5flash19enable_sm80_to_sm89INS1_16FlashAttnBwdSm80INS1_25CollectiveMainloopBwdSm80ILi2ELi2EN4cute5tupleIJNS5_1CILi128EEES8_NS7_ILi64EEEEEENS_6half_tEfNS_4arch4Sm80ELb1ELb0ELb1ELb1ELb0ELb0ELb0ELb0ELi2ELi4ELi4ELi4ELb0EEENS1_21CollectiveEpilogueBwdISA_SB_SD_Li256ELb1ELb0ELi2EEENS1_25SingleTileBwdLPTSchedulerILb1ELi128ELb0EEEEEEEEEvNT_6ParamsE$_ZN4cute3eso3ESOILb1ELb0EJNS_6LayoutINS_5tupleIJNS3_IJNS_1CILi2EEES5_S5_EEEEEENS3_IJNS3_IJNS4_ILi1EEES5_NS4_ILi4EEEEEEEEEEENS_10ViewEngineIPN7cutlass6half_tEEEEEC2ERKSC_RKSH_:
[----:B------:R-:W-:Y:S01]  /*9600*/  IADD3 R2, R60, -c[0x0][0x20], RZ ;  /* 0x800008003c027a10 */ /* 0x000fe20007ffe0ff */
[----:B------:R-:W-:Y:S01]  /*9610*/  IMAD.MOV.U32 R7, RZ, RZ, R3 ;  /* 0x000000ffff077224 */ /* 0x000fe200078e0003 */
[----:B------:R-:W-:-:S04]  /*9620*/  MOV R5, 0x0 ;  /* 0x0000000000057802 */ /* 0x000fc80000000f00 */
[----:B------:R1:W-:Y:S01]  /*9630*/  STL.64 [R2], R6 ;  /* 0x0000000602007387 */ /* 0x0003e20000100a00 */
[----:B------:R-:W-:Y:S05]  /*9640*/  RET.REL.NODEC R4 `(_ZN7cutlass13device_kernelIN5flash19enable_sm80_to_sm89INS1_16FlashAttnBwdSm80INS1_25CollectiveMainloopBwdSm80ILi2ELi2EN4cute5tupleIJNS5_1CILi128EEES8_NS7_ILi64EEEEEENS_6half_tEfNS_4arch4Sm80ELb1ELb0ELb1ELb1ELb0ELb0ELb0ELb0ELi2ELi4ELi4ELi4ELb0EEENS1_21CollectiveEpilogueBwdISA_SB_SD_Li256ELb1ELb0ELi2EEENS1_25SingleTileBwdLPTSchedulerILb1ELi128ELb0EEEEEEEEEvNT_6ParamsE) ;  /* 0xffff69b004007950 */ /* 0x000fea0003c3ffff */
        .type           $_ZN7cutlass13device_kernelIN5flash19enable_sm80_to_sm89INS1_16FlashAttnBwdSm80INS1_25CollectiveMainloopBwdSm80ILi2ELi2EN4cute5tupleIJNS5_1CILi128EEES8_NS7_ILi64EEEEEENS_6half_tEfNS_4arch4Sm80ELb1ELb0ELb1ELb1ELb0ELb0ELb0ELb0ELi2ELi4ELi4ELi4ELb0EEENS1_21CollectiveEpilogueBwdISA_SB_SD_Li256ELb1ELb0ELi2EEENS1_25SingleTileBwdLPTSchedulerILb1ELi128ELb0EEEEEEEEEvNT_6ParamsE$_ZN4cute3eso3ESOILb1ELb0EJNS_6LayoutINS_5tupleIJNS3_IJNS_1CILi2EEES5_S5_EEEEEENS3_IJNS3_IJNS4_ILi1EEES5_NS4_ILi4EEEEEEEEEEEiEEC2ERKSC_RKi,@function
        .size           $_ZN7cutlass13device_kernelIN5flash19enable_sm80_to_sm89INS1_16FlashAttnBwdSm80INS1_25CollectiveMainloopBwdSm80ILi2ELi2EN4cute5tupleIJNS5_1CILi128EEES8_NS7_ILi64EEEEEENS_6half_tEfNS_4arch4Sm80ELb1ELb0ELb1ELb1ELb0ELb0ELb0ELb0ELi2ELi4ELi4ELi4ELb0EEENS1_21CollectiveEpilogueBwdISA_SB_SD_Li256ELb1ELb0ELi2EEENS1_25SingleTileBwdLPTSchedulerILb1ELi128ELb0EEEEEEEEEvNT_6ParamsE$_ZN4cute3eso3ESOILb1ELb0EJNS_6LayoutINS_5tupleIJNS3_IJNS_1CILi2EEES5_S5_EEEEEENS3_IJNS3_IJNS4_ILi1EEES5_NS4_ILi4EEEEEEEEEEEiEEC2ERKSC_RKi,($_ZN7cutlass13device_kernelIN5flash19enable_sm80_to_sm89INS1_16FlashAttnBwdSm80INS1_25CollectiveMainloopBwdSm80ILi2ELi2EN4cute5tupleIJNS5_1CILi128EEES8_NS7_ILi64EEEEEENS_6half_tEfNS_4arch4Sm80ELb1ELb0ELb1ELb1ELb0ELb0ELb0ELb0ELi2ELi4ELi4ELi4ELb0EEENS1_21CollectiveEpilogueBwdISA_SB_SD_Li256ELb1ELb0ELi2EEENS1_25SingleTileBwdLPTSchedulerILb1ELi128ELb0EEEEEEEEEvNT_6ParamsE$_ZN4cute3eso3ESOILb1ELb0EJNS_6LayoutINS_5tupleIJNS3_IJNS_1CILi2EEES5_S5_EEES5_EEENS3_IJNS3_IJNS4_ILi1EEES5_NS4_ILi4EEEEEENS4_ILi64EEEEEEEENS_10ViewEngineIPN7cutlass6half_tEEEEEC2ERKSD_RKSI_ - $_ZN7cutlass13device_kernelIN5flash19enable_sm80_to_sm89INS1_16FlashAttnBwdSm80INS1_25CollectiveMainloopBwdSm80ILi2ELi2EN4cute5tupleIJNS5_1CILi128EEES8_NS7_ILi64EEEEEENS_6half_tEfNS_4arch4Sm80ELb1ELb0ELb1ELb1ELb0ELb0ELb0ELb0ELi2ELi4ELi4ELi4ELb0EEENS1_21CollectiveEpilogueBwdISA_SB_SD_Li256ELb1ELb0ELi2EEENS1_25SingleTileBwdLPTSchedulerILb1ELi128ELb0EEEEEEEEEvNT_6ParamsE$_ZN4cute3eso3ESOILb1ELb0EJNS_6LayoutINS_5tupleIJNS3_IJNS_1CILi2EEES5_S5_EEEEEENS3_IJNS3_IJNS4_ILi1EEES5_NS4_ILi4EEEEEEEEEEEiEEC2ERKSC_RKi)
$_ZN7cutlass13device_kernelIN5flash19enable_sm80_to_sm89INS1_16FlashAttnBwdSm80INS1_25CollectiveMainloopBwdSm80ILi2ELi2EN4cute5tupleIJNS5_1CILi128EEES8_NS7_ILi64EEEEEENS_6half_tEfNS_4arch4Sm80ELb1ELb0ELb1ELb1ELb0ELb0ELb0ELb0ELi2ELi4ELi4ELi4ELb0EEENS1_21CollectiveEpilogueBwdISA_SB_SD_Li256ELb1ELb0ELi2EEENS1_25SingleTileBwdLPTSchedulerILb1ELi128ELb0EEEEEEEEEvNT_6ParamsE$_ZN4cute3eso3ESOILb1ELb0EJNS_6LayoutINS_5tupleIJNS3_IJNS_1CILi2EEES5_S5_EEEEEENS3_IJNS3_IJNS4_ILi1EEES5_NS4_ILi4EEEEEEEEEEEiEEC2ERKSC_RKi:
[----:B------:R-:W-:Y:S02]  /*9650*/  IADD3 R2, R60, -c[0x0][0x20], RZ ;  /* 0x800008003c027a10 */ /* 0x000fe40007ffe0ff */
[----:B------:R-:W-:-:S03]  /*9660*/  MOV R5, 0x0 ;  /* 0x0000000000057802 */ /* 0x000fc60000000f00 */
[----:B------:R1:W-:Y:S01]  /*9670*/  STL [R2], R3 ;  /* 0x0000000302007387 */ /* 0x0003e20000100800 */
[----:B------:R-:W-:Y:S05]  /*9680*/  RET.REL.NODEC R4 `(_ZN7cutlass13device_kernelIN5flash19enable_sm80_to_sm89INS1_16FlashAttnBwdSm80INS1_25CollectiveMainloopBwdSm80ILi2ELi2EN4cute5tupleIJNS5_1CILi128EEES8_NS7_ILi64EEEEEENS_6half_tEfNS_4arch4Sm80ELb1ELb0ELb1ELb1ELb0ELb0ELb0ELb0ELi2ELi4ELi4ELi4ELb0EEENS1_21CollectiveEpilogueBwdISA_SB_SD_Li256ELb1ELb0ELi2EEENS1_25SingleTileBwdLPTSchedulerILb1ELi128ELb0EEEEEEEEEvNT_6ParamsE) ;  /* 0xffff697004007950 */ /* 0x000fea0003c3ffff */
        .type           $_ZN7cutlass13device_kernelIN5flash19enable_sm80_to_sm89INS1_16FlashAttnBwdSm80INS1_25CollectiveMainloopBwdSm80ILi2ELi2EN4cute5tupleIJNS5_1CILi128EEES8_NS7_ILi64EEEEEENS_6half_tEfNS_4arch4Sm80ELb1ELb0ELb1ELb1ELb0ELb0ELb0ELb0ELi2ELi4ELi4ELi4ELb0EEENS1_21CollectiveEpilogueBwdISA_SB_SD_Li256ELb1ELb0ELi2EEENS1_25SingleTileBwdLPTSchedulerILb1ELi128ELb0EEEEEEEEEvNT_6ParamsE$_ZN4cute3eso3ESOILb1ELb0EJNS_6LayoutINS_5tupleIJNS3_IJNS_1CILi2EEES5_S5_EEES5_EEENS3_IJNS3_IJNS4_ILi1EEES5_NS4_ILi4EEEEEENS4_ILi64EEEEEEEENS_10ViewEngineIPN7cutlass6half_tEEEEEC2ERKSD_RKSI_,@function
        .size           $_ZN7cutlass13device_kernelIN5flash19enable_sm80_to_sm89INS1_16FlashAttnBwdSm80INS1_25CollectiveMainloopBwdSm80ILi2ELi2EN4cute5tupleIJNS5_1CILi128EEES8_NS7_ILi64EEEEEENS_6half_tEfNS_4arch4Sm80ELb1ELb0ELb1ELb1ELb0ELb0ELb0ELb0ELi2ELi4ELi4ELi4ELb0EEENS1_21CollectiveEpilogueBwdISA_SB_SD_Li256ELb1ELb0ELi2EEENS1_25SingleTileBwdLPTSchedulerILb1ELi128ELb0EEEEEEEEEvNT_6ParamsE$_ZN4cute3eso3ESOILb1ELb0EJNS_6LayoutINS_5tupleIJNS3_IJNS_1CILi2EEES5_S5_EEES5_EEENS3_IJNS3_IJNS4_ILi1EEES5_NS4_ILi4EEEEEENS4_ILi64EEEEEEEENS_10ViewEngineIPN7cutlass6half_tEEEEEC2ERKSD_RKSI_,($_ZN7cutlass13device_kernelIN5flash19enable_sm80_to_sm89INS1_16FlashAttnBwdSm80INS1_25CollectiveMainloopBwdSm80ILi2ELi2EN4cute5tupleIJNS5_1CILi128EEES8_NS7_ILi64EEEEEENS_6half_tEfNS_4arch4Sm80ELb1ELb0ELb1ELb1ELb0ELb0ELb0ELb0ELi2ELi4ELi4ELi4ELb0EEENS1_21CollectiveEpilogueBwdISA_SB_SD_Li256ELb1ELb0ELi2EEENS1_25SingleTileBwdLPTSchedulerILb1ELi128ELb0EEEEEEEEEvNT_6ParamsE$_ZN4cute3eso3ESOILb1ELb0EJNS_6LayoutINS_5tupleIJNS3_IJNS_1CILi2EEES5_S5_EEES5_EEENS3_IJNS3_IJNS4_ILi1EEES5_NS4_ILi4EEEEEENS4_ILi64EEEEEEEEiEEC2ERKSD_RKi - $_ZN7cutlass13device_kernelIN5flash19enable_sm80_to_sm89INS1_16FlashAttnBwdSm80INS1_25CollectiveMainloopBwdSm80ILi2ELi2EN4cute5tupleIJNS5_1CILi128EEES8_NS7_ILi64EEEEEENS_6half_tEfNS_4arch4Sm80ELb1ELb0ELb1ELb1ELb0ELb0ELb0ELb0ELi2ELi4ELi4ELi4ELb0EEENS1_21CollectiveEpilogueBwdISA_SB_SD_Li256ELb1ELb0ELi2EEENS1_25SingleTileBwdLPTSchedulerILb1ELi128ELb0EEEEEEEEEvNT_6ParamsE$_ZN4cute3eso3ESOILb1ELb0EJNS_6LayoutINS_5tupleIJNS3_IJNS_1CILi2EEES5_S5_EEES5_EEENS3_IJNS3_IJNS4_ILi1EEES5_NS4_ILi4EEEEEENS4_ILi64EEEEEEEENS_10ViewEngineIPN7cutlass6half_tEEEEEC2ERKSD_RKSI_)
$_ZN7cutlass13device_kernelIN5flash19enable_sm80_to_sm89INS1_16FlashAttnBwdSm80INS1_25CollectiveMainloopBwdSm80ILi2ELi2EN4cute5tupleIJNS5_1CILi128EEES8_NS7_ILi64EEEEEENS_6half_tEfNS_4arch4Sm80ELb1ELb0ELb1ELb1ELb0ELb0ELb0ELb0ELi2ELi4ELi4ELi4ELb0EEENS1_21CollectiveEpilogueBwdISA_SB_SD_Li256ELb1ELb0ELi2EEENS1_25SingleTileBwdLPTSchedulerILb1ELi128ELb0EEEEEEEEEvNT_6ParamsE$_ZN4cute3eso3ESOILb1ELb0EJNS_6LayoutINS_5tupleIJNS3_IJNS_1CILi2EEES5_S5_EEES5_EEENS3_IJNS3_IJNS4_ILi1EEES5_NS4_ILi4EEEEEENS4_ILi64EEEEEEEENS_10ViewEngineIPN7cutlass6half_tEEEEEC2ERKSD_RKSI_:
[----:B------:R-:W-:Y:S01]  /*9690*/  IADD3 R2, R60, -c[0x0][0x20], RZ ;  /* 0x800008003c027a10 */ /* 0x000fe20007ffe0ff */
[----:B------:R-:W-:Y:S01]  /*96a0*/  IMAD.MOV.U32 R7, RZ, RZ, R3 ;  /* 0x000000ffff077224 */ /* 0x000fe200078e0003 */
[----:B------:R-:W-:-:S04]  /*96b0*/  MOV R5, 0x0 ;  /* 0x0000000000057802 */ /* 0x000fc80000000f00 */
[----:B------:R1:W-:Y:S01]  /*96c0*/  STL.64 [R2], R6 ;  /* 0x0000000602007387 */ /* 0x0003e20000100a00 */
[----:B------:R-:W-:Y:S05]  /*96d0*/  RET.REL.NODEC R4 `(_ZN7cutlass13device_kernelIN5flash19enable_sm80_to_sm89INS1_16FlashAttnBwdSm80INS1_25CollectiveMainloopBwdSm80ILi2ELi2EN4cute5tupleIJNS5_1CILi128EEES8_NS7_ILi64EEEEEENS_6half_tEfNS_4arch4Sm80ELb1ELb0ELb1ELb1ELb0ELb0ELb0ELb0ELi2ELi4ELi4ELi4ELb0EEENS1_21CollectiveEpilogueBwdISA_SB_SD_Li256ELb1ELb0ELi2EEENS1_25SingleTileBwdLPTSchedulerILb1ELi128ELb0EEEEEEEEEvNT_6ParamsE) ;  /* 0xffff692004007950 */ /* 0x000fea0003c3ffff */
        .type           $_ZN7cutlass13device_kernelIN5flash19enable_sm80_to_sm89INS1_16FlashAttnBwdSm80INS1_25CollectiveMainloopBwdSm80ILi2ELi2EN4cute5tupleIJNS5_1CILi128EEES8_NS7_ILi64EEEEEENS_6half_tEfNS_4arch4Sm80ELb1ELb0ELb1ELb1ELb0ELb0ELb0ELb0ELi2ELi4ELi4ELi4ELb0EEENS1_21CollectiveEpilogueBwdISA_SB_SD_Li256ELb1ELb0ELi2EEENS1_25SingleTileBwdLPTSchedulerILb1ELi128ELb0EEEEEEEEEvNT_6ParamsE$_ZN4cute3eso3ESOILb1ELb0EJNS_6LayoutINS_5tupleIJNS3_IJNS_1CILi2EEES5_S5_EEES5_EEENS3_IJNS3_IJNS4_ILi1EEES5_NS4_ILi4EEEEEENS4_ILi64EEEEEEEEiEEC2ERKSD_RKi,@function
        .size           $_ZN7cutlass13device_kernelIN5flash19enable_sm80_to_sm89INS1_16FlashAttnBwdSm80INS1_25CollectiveMainloopBwdSm80ILi2ELi2EN4cute5tupleIJNS5_1CILi128EEES8_NS7_ILi64EEEEEENS_6half_tEfNS_4arch4Sm80ELb1ELb0ELb1ELb1ELb0ELb0ELb0ELb0ELi2ELi4ELi4ELi4ELb0EEENS1_21CollectiveEpilogueBwdISA_SB_SD_Li256ELb1ELb0ELi2EEENS1_25SingleTileBwdLPTSchedulerILb1ELi128ELb0EEEEEEEEEvNT_6ParamsE$_ZN4cute3eso3ESOILb1ELb0EJNS_6LayoutINS_5tupleIJNS3_IJNS_1CILi2EEES5_S5_EEES5_EEENS3_IJNS3_IJNS4_ILi1EEES5_NS4_ILi4EEEEEENS4_ILi64EEEEEEEEiEEC2ERKSD_RKi,($_ZN7cutlass13device_kernelIN5flash19enable_sm80_to_sm89INS1_16FlashAttnBwdSm80INS1_25CollectiveMainloopBwdSm80ILi2ELi2EN4cute5tupleIJNS5_1CILi128EEES8_NS7_ILi64EEEEEENS_6half_tEfNS_4arch4Sm80ELb1ELb0ELb1ELb1ELb0ELb0ELb0ELb0ELi2ELi4ELi4ELi4ELb0EEENS1_21CollectiveEpilogueBwdISA_SB_SD_Li256ELb1ELb0ELi2EEENS1_25SingleTileBwdLPTSchedulerILb1ELi128ELb0EEEEEEEEEvNT_6ParamsE$_ZN4cute3eso3ESOILb1ELb0EJNS_6LayoutINS_5tupleIJNS3_IJNS_1CILi2EEES5_S5_EEES5_EEENS3_IJNS3_IJNS4_ILi1EEES5_NS4_ILi4EEEEEENS4_ILi8EEEEEEEENS_10ViewEngineIPN7cutlass6half_tEEEEEC2ERKSD_RKSI_ - $_ZN7cutlass13device_kernelIN5flash19enable_sm80_to_sm89INS1_16FlashAttnBwdSm80INS1_25CollectiveMainloopBwdSm80ILi2ELi2EN4cute5tupleIJNS5_1CILi128EEES8_NS7_ILi64EEEEEENS_6half_tEfNS_4arch4Sm80ELb1ELb0ELb1ELb1ELb0ELb0ELb0ELb0ELi2ELi4ELi4ELi4ELb0EEENS1_21CollectiveEpilogueBwdISA_SB_SD_Li256ELb1ELb0ELi2EEENS1_25SingleTileBwdLPTSchedulerILb1ELi128ELb0EEEEEEEEEvNT_6ParamsE$_ZN4cute3eso3ESOILb1ELb0EJNS_6LayoutINS_5tupleIJNS3_IJNS_1CILi2EEES5_S5_EEES5_EEENS3_IJNS3_IJNS4_ILi1EEES5_NS4_ILi4EEEEEENS4_ILi64EEEEEEEEiEEC2ERKSD_RKi)
$_ZN7cutlass13device_kernelIN5flash19enable_sm80_to_sm89INS1_16FlashAttnBwdSm80INS1_25CollectiveMainloopBwdSm80ILi2ELi2EN4cute5tupleIJNS5_1CILi128EEES8_NS7_ILi64EEEEEENS_6half_tEfNS_4arch4Sm80ELb1ELb0ELb1ELb1ELb0ELb0ELb0ELb0ELi2ELi4ELi4ELi4ELb0EEENS1_21CollectiveEpilogueBwdISA_SB_SD_Li256ELb1ELb0ELi2EEENS1_25SingleTileBwdLPTSchedulerILb1ELi128ELb0EEEEEEEEEvNT_6ParamsE$_ZN4cute3eso3ESOILb1ELb0EJNS_6LayoutINS_5tupleIJNS3_IJNS_1CILi2EEES5_S5_EEES5_EEENS3_IJNS3_IJNS4_ILi1EEES5_NS4_ILi4EEEEEENS4_ILi64EEEEEEEEiEEC2ERKSD_RKi:
[----:B------:R-:W-:Y:S02]  /*96e0*/  IADD3 R2, R60, -c[0x0][0x20], RZ ;  /* 0x800008003c027a10 */ /* 0x000fe40007ffe0ff */
[----:B------:R-:W-:-:S03]  /*96f0*/  MOV R5, 0x0 ;  /* 0x0000000000057802 */ /* 0x000fc60000000f00 */
[----:B------:R1:W-:Y:S01]  /*9700*/  STL [R2], R3 ;  /* 0x0000000302007387 */ /* 0x0003e20000100800 */
[----:B------:R-:W-:Y:S05]  /*9710*/  RET.REL.NODEC R4 `(_ZN7cutlass13device_kernelIN5flash19enable_sm80_to_sm89INS1_16FlashAttnBwdSm80INS1_25CollectiveMainloopBwdSm80ILi2ELi2EN4cute5tupleIJNS5_1CILi128EEES8_NS7_ILi64EEEEEENS_6half_tEfNS_4arch4Sm80ELb1ELb0ELb1ELb1ELb0ELb0ELb0ELb0ELi2ELi4ELi4ELi4ELb0EEENS1_21CollectiveEpilogueBwdISA_SB_SD_Li256ELb1ELb0ELi2EEENS1_25SingleTileBwdLPTSchedulerILb1ELi128ELb0EEEEEEEEEvNT_6ParamsE) ;  /* 0xffff68e004007950 */ /* 0x000fea0003c3ffff */
        .type           $_ZN7cutlass13device_kernelIN5flash19enable_sm80_to_sm89INS1_16FlashAttnBwdSm80INS1_25CollectiveMainloopBwdSm80ILi2ELi2EN4cute5tupleIJNS5_1CILi128EEES8_NS7_ILi64EEEEEENS_6half_tEfNS_4arch4Sm80ELb1ELb0ELb1ELb1ELb0ELb0ELb0ELb0ELi2ELi4ELi4ELi4ELb0EEENS1_21CollectiveEpilogueBwdISA_SB_SD_Li256ELb1ELb0ELi2EEENS1_25SingleTileBwdLPTSchedulerILb1ELi128ELb0EEEEEEEEEvNT_6ParamsE$_ZN4cute3eso3ESOILb1ELb0EJNS_6LayoutINS_5tupleIJNS3_IJNS_1CILi2EEES5_S5_EEES5_EEENS3_IJNS3_IJNS4_ILi1EEES5_NS4_ILi4EEEEEENS4_ILi8EEEEEEEENS_10ViewEngineIPN7cutlass6half_tEEEEEC2ERKSD_RKSI_,@function
        .size           $_ZN7cutlass13device_kernelIN5flash19enable_sm80_to_sm89INS1_16FlashAttnBwdSm80INS1_25CollectiveMainloopBwdSm80ILi2ELi2EN4cute5tupleIJNS5_1CILi128EEES8_NS7_ILi64EEEEEENS_6half_tEfNS_4arch4Sm80ELb1ELb0ELb1ELb1ELb0ELb0ELb0ELb0ELi2ELi4ELi4ELi4ELb0EEENS1_21CollectiveEpilogueBwdISA_SB_SD_Li256ELb1ELb0ELi2EEENS1_25SingleTileBwdLPTSchedulerILb1ELi128ELb0EEEEEEEEEvNT_6ParamsE$_ZN4cute3eso3ESOILb1ELb0EJNS_6LayoutINS_5tupleIJNS3_IJNS_1CILi2EEES5_S5_EEES5_EEENS3_IJNS3_IJNS4_ILi1EEES5_NS4_ILi4EEEEEENS4_ILi8EEEEEEEENS_10ViewEngineIPN7cutlass6half_tEEEEEC2ERKSD_RKSI_,($_ZN7cutlass13device_kernelIN5flash19enable_sm80_to_sm89INS1_16FlashAttnBwdSm80INS1_25CollectiveMainloopBwdSm80ILi2ELi2EN4cute5tupleIJNS5_1CILi128EEES8_NS7_ILi64EEEEEENS_6half_tEfNS_4arch4Sm80ELb1ELb0ELb1ELb1ELb0ELb0ELb0ELb0ELi2ELi4ELi4ELi4ELb0EEENS1_21CollectiveEpilogueBwdISA_SB_SD_Li256ELb1ELb0ELi2EEENS1_25SingleTileBwdLPTSchedulerILb1ELi128ELb0EEEEEEEEEvNT_6ParamsE$_ZN4cute3eso3ESOILb1ELb0EJNS_6LayoutINS_5tupleIJNS3_IJNS_1CILi2EEES5_S5_EEES5_EEENS3_IJNS3_IJNS4_ILi1EEES5_NS4_ILi4EEEEEENS4_ILi8EEEEEEEEiEEC2ERKSD_RKi - $_ZN7cutlass13device_kernelIN5flash19enable_sm80_to_sm89INS1_16FlashAttnBwdSm80INS1_25CollectiveMainloopBwdSm80ILi2ELi2EN4cute5tupleIJNS5_1CILi128EEES8_NS7_ILi64EEEEEENS_6half_tEfNS_4arch4Sm80ELb1ELb0ELb1ELb1ELb0ELb0ELb0ELb0ELi2ELi4ELi4ELi4ELb0EEENS1_21CollectiveEpilogueBwdISA_SB_SD_Li256ELb1ELb0ELi2EEENS1_25SingleTileBwdLPTSchedulerILb1ELi128ELb0EEEEEEEEEvNT_6ParamsE$_ZN4cute3eso3ESOILb1ELb0EJNS_6LayoutINS_5tupleIJNS3_IJNS_1CILi2EEES5_S5_EEES5_EEENS3_IJNS3_IJNS4_ILi1EEES5_NS4_ILi4EEEEEENS4_ILi8EEEEEEEENS_10ViewEngineIPN7cutlass6half_tEEEEEC2ERKSD_RKSI_)
$_ZN7cutlass13device_kernelIN5flash19enable_sm80_to_sm89INS1_16FlashAttnBwdSm80INS1_25CollectiveMainloopBwdSm80ILi2ELi2EN4cute5tupleIJNS5_1CILi128EEES8_NS7_ILi64EEEEEENS_6half_tEfNS_4arch4Sm80ELb1ELb0ELb1ELb1ELb0ELb0ELb0ELb0ELi2ELi4ELi4ELi4ELb0EEENS1_21CollectiveEpilogueBwdISA_SB_SD_Li256ELb1ELb0ELi2EEENS1_25SingleTileBwdLPTSchedulerILb1ELi128ELb0EEEEEEEEEvNT_6ParamsE$_ZN4cute3eso3ESOILb1ELb0EJNS_6LayoutINS_5tupleIJNS3_IJNS_1CILi2EEES5_S5_EEES5_EEENS3_IJNS3_IJNS4_ILi1EEES5_NS4_ILi4EEEEEENS4_ILi8EEEEEEEENS_10ViewEngineIPN7cutlass6half_tEEEEEC2ERKSD_RKSI_:
[----:B------:R-:W-:Y:S01]  /*9720*/  IADD3 R2, R60, -c[0x0][0x20], RZ ;  /* 0x800008003c027a10 */ /* 0x000fe20007ffe0ff */
[----:B------:R-:W-:Y:S01]  /*9730*/  IMAD.MOV.U32 R11, RZ, RZ, R3 ;  /* 0x000000ffff0b7224 */ /* 0x000fe200078e0003 */
[----:B------:R-:W-:-:S04]  /*9740*/  MOV R7, 0x0 ;  /* 0x0000000000077802 */ /* 0x000fc80000000f00 */
[----:B------:R1:W-:Y:S01]  /*9750*/  STL.64 [R2], R10 ;  /* 0x0000000a02007387 */ /* 0x0003e20000100a00 */
[----:B------:R-:W-:Y:S05]  /*9760*/  RET.REL.NODEC R6 `(_ZN7cutlass13device_kernelIN5flash19enable_sm80_to_sm89INS1_16FlashAttnBwdSm80INS1_25CollectiveMainloopBwdSm80ILi2ELi2EN4cute5tupleIJNS5_1CILi128EEES8_NS7_ILi64EEEEEENS_6half_tEfNS_4arch4Sm80ELb1ELb0ELb1ELb1ELb0ELb0ELb0ELb0ELi2ELi4ELi4ELi4ELb0EEENS1_21CollectiveEpilogueBwdISA_SB_SD_Li256ELb1ELb0ELi2EEENS1_25SingleTileBwdLPTSchedulerILb1ELi128ELb0EEEEEEEEEvNT_6ParamsE) ;  /* 0xffff689006007950 */ /* 0x000fea0003c3ffff */
        .type           $_ZN7cutlass13device_kernelIN5flash19enable_sm80_to_sm89INS1_16FlashAttnBwdSm80INS1_25CollectiveMainloopBwdSm80ILi2ELi2EN4cute5tupleIJNS5_1CILi128EEES8_NS7_ILi64EEEEEENS_6half_tEfNS_4arch4Sm80ELb1ELb0ELb1ELb1ELb0ELb0ELb0ELb0ELi2ELi4ELi4ELi4ELb0EEENS1_21CollectiveEpilogueBwdISA_SB_SD_Li256ELb1ELb0ELi2EEENS1_25SingleTileBwdLPTSchedulerILb1ELi128ELb0EEEEEEEEEvNT_6ParamsE$_ZN4cute3eso3ESOILb1ELb0EJNS_6LayoutINS_5tupleIJNS3_IJNS_1CILi2EEES5_S5_EEES5_EEENS3_IJNS3_IJNS4_ILi1EEES5_NS4_ILi4EEEEEENS4_ILi8EEEEEEEEiEEC2ERKSD_RKi,@function
        .size           $_ZN7cutlass13device_kernelIN5flash19enable_sm80_to_sm89INS1_16FlashAttnBwdSm80INS1_25CollectiveMainloopBwdSm80ILi2ELi2EN4cute5tupleIJNS5_1CILi128EEES8_NS7_ILi64EEEEEENS_6half_tEfNS_4arch4Sm80ELb1ELb0ELb1ELb1ELb0ELb0ELb0ELb0ELi2ELi4ELi4ELi4ELb0EEENS1_21CollectiveEpilogueBwdISA_SB_SD_Li256ELb1ELb0ELi2EEENS1_25SingleTileBwdLPTSchedulerILb1ELi128ELb0EEEEEEEEEvNT_6ParamsE$_ZN4cute3eso3ESOILb1ELb0EJNS_6LayoutINS_5tupleIJNS3_IJNS_1CILi2EEES5_S5_EEES5_EEENS3_IJNS3_IJNS4_ILi1EEES5_NS4_ILi4EEEEEENS4_ILi8EEEEEEEEiEEC2ERKSD_RKi,($_ZN7cutlass13device_kernelIN5flash19enable_sm80_to_sm89INS1_16FlashAttnBwdSm80INS1_25CollectiveMainloopBwdSm80ILi2ELi2EN4cute5tupleIJNS5_1CILi128EEES8_NS7_ILi64EEEEEENS_6half_tEfNS_4arch4Sm80ELb1ELb0ELb1ELb1ELb0ELb0ELb0ELb0ELi2ELi4ELi4ELi4ELb0EEENS1_21CollectiveEpilogueBwdISA_SB_SD_Li256ELb1ELb0ELi2EEENS1_25SingleTileBwdLPTSchedulerILb1ELi128ELb0EEEEEEEEEvNT_6ParamsE$_ZN4cute3eso3ESOILb1ELb0EJNS_6LayoutINS_5tupleIJNS3_IJNS_1CILi4EEENS4_ILi1EEEEEEEEENS3_IJNS3_IJS6_NS4_ILi0EEEEEEEEEEENS_10ViewEngineIPjEEEEC2ERKSC_RKSF_ - $_ZN7cutlass13device_kernelIN5flash19enable_sm80_to_sm89INS1_16FlashAttnBwdSm80INS1_25CollectiveMainloopBwdSm80ILi2ELi2EN4cute5tupleIJNS5_1CILi128EEES8_NS7_ILi64EEEEEENS_6half_tEfNS_4arch4Sm80ELb1ELb0ELb1ELb1ELb0ELb0ELb0ELb0ELi2ELi4ELi4ELi4ELb0EEENS1_21CollectiveEpilogueBwdISA_SB_SD_Li256ELb1ELb0ELi2EEENS1_25SingleTileBwdLPTSchedulerILb1ELi128ELb0EEEEEEEEEvNT_6ParamsE$_ZN4cute3eso3ESOILb1ELb0EJNS_6LayoutINS_5tupleIJNS3_IJNS_1CILi2EEES5_S5_EEES5_EEENS3_IJNS3_IJNS4_ILi1EEES5_NS4_ILi4EEEEEENS4_ILi8EEEEEEEEiEEC2ERKSD_RKi)
$_ZN7cutlass13device_kernelIN5flash19enable_sm80_to_sm89INS1_16FlashAttnBwdSm80INS1_25CollectiveMainloopBwdSm80ILi2ELi2EN4cute5tupleIJNS5_1CILi128EEES8_NS7_ILi64EEEEEENS_6half_tEfNS_4arch4Sm80ELb1ELb0ELb1ELb1ELb0ELb0ELb0ELb0ELi2ELi4ELi4ELi4ELb0EEENS1_21CollectiveEpilogueBwdISA_SB_SD_Li256ELb1ELb0ELi2EEENS1_25SingleTileBwdLPTSchedulerILb1ELi128ELb0EEEEEEEEEvNT_6ParamsE$_ZN4cute3eso3ESOILb1ELb0EJNS_6LayoutINS_5tupleIJNS3_IJNS_1CILi2EEES5_S5_EEES5_EEENS3_IJNS3_IJNS4_ILi1EEES5_NS4_ILi4EEEEEENS4_ILi8EEEEEEEEiEEC2ERKSD_RKi:
[----:B------:R-:W-:Y:S02]  /*9770*/  IADD3 R2, R60, -c[0x0][0x20], RZ ;  /* 0x800008003c027a10 */ /* 0x000fe40007ffe0ff */
[----:B------:R-:W-:-:S03]  /*9780*/  MOV R13, 0x0 ;  /* 0x00000000000d7802 */ /* 0x000fc60000000f00 */
[----:B------:R1:W-:Y:S01]  /*9790*/  STL [R2], R3 ;  /* 0x0000000302007387 */ /* 0x0003e20000100800 */
[----:B------:R-:W-:Y:S05]  /*97a0*/  RET.REL.NODEC R12 `(_ZN7cutlass13device_kernelIN5flash19enable_sm80_to_sm89INS1_16FlashAttnBwdSm80INS1_25CollectiveMainloopBwdSm80ILi2ELi2EN4cute5tupleIJNS5_1CILi128EEES8_NS7_ILi64EEEEEENS_6half_tEfNS_4arch4Sm80ELb1ELb0ELb1ELb1ELb0ELb0ELb0ELb0ELi2ELi4ELi4ELi4ELb0EEENS1_21CollectiveEpilogueBwdISA_SB_SD_Li256ELb1ELb0ELi2EEENS1_25SingleTileBwdLPTSchedulerILb1ELi128ELb0EEEEEEEEEvNT_6ParamsE) ;  /* 0xffff68500c007950 */ /* 0x000fea0003c3ffff */
        .type           $_ZN7cutlass13device_kernelIN5flash19enable_sm80_to_sm89INS1_16FlashAttnBwdSm80INS1_25CollectiveMainloopBwdSm80ILi2ELi2EN4cute5tupleIJNS5_1CILi128EEES8_NS7_ILi64EEEEEENS_6half_tEfNS_4arch4Sm80ELb1ELb0ELb1ELb1ELb0ELb0ELb0ELb0ELi2ELi4ELi4ELi4ELb0EEENS1_21CollectiveEpilogueBwdISA_SB_SD_Li256ELb1ELb0ELi2EEENS1_25SingleTileBwdLPTSchedulerILb1ELi128ELb0EEEEEEEEEvNT_6ParamsE$_ZN4cute3eso3ESOILb1ELb0EJNS_6LayoutINS_5tupleIJNS3_IJNS_1CILi4EEENS4_ILi1EEEEEEEEENS3_IJNS3_IJS6_NS4_ILi0EEEEEEEEEEENS_10ViewEngineIPjEEEEC2ERKSC_RKSF_,@function
        .size           $_ZN7cutlass13device_kernelIN5flash19enable_sm80_to_sm89INS1_16FlashAttnBwdSm80INS1_25CollectiveMainloopBwdSm80ILi2ELi2EN4cute5tupleIJNS5_1CILi128EEES8_NS7_ILi64EEEEEENS_6half_tEfNS_4arch4Sm80ELb1ELb0ELb1ELb1ELb0ELb0ELb0ELb0ELi2ELi4ELi4ELi4ELb0EEENS1_21CollectiveEpilogueBwdISA_SB_SD_Li256ELb1ELb0ELi2EEENS1_25SingleTileBwdLPTSchedulerILb1ELi128ELb0EEEEEEEEEvNT_6ParamsE$_ZN4cute3eso3ESOILb1ELb0EJNS_6LayoutINS_5tupleIJNS3_IJNS_1CILi4EEENS4_ILi1EEEEEEEEENS3_IJNS3_IJS6_NS4_ILi0EEEEEEEEEEENS_10ViewEngineIPjEEEEC2ERKSC_RKSF_,($_ZN7cutlass13device_kernelIN5flash19enable_sm80_to_sm89INS1_16FlashAttnBwdSm80INS1_25CollectiveMainloopBwdSm80ILi2ELi2EN4cute5tupleIJNS5_1CILi128EEES8_NS7_ILi64EEEEEENS_6half_tEfNS_4arch4Sm80ELb1ELb0ELb1ELb1ELb0ELb0ELb0ELb0ELi2ELi4ELi4ELi4ELb0EEENS1_21CollectiveEpilogueBwdISA_SB_SD_Li256ELb1ELb0ELi2EEENS1_25SingleTileBwdLPTSchedulerILb1ELi128ELb0EEEEEEEEEvNT_6ParamsE$_ZN4cute3eso3ESOILb1ELb0EJNS_6LayoutINS_5tupleIJNS3_IJNS_1CILi8EEENS4_ILi1EEEEEEEEENS3_IJNS3_IJS6_NS4_ILi0EEEEEEEEEEENS_10ViewEngineINS_8smem_ptrIPN7cutlass6half_tEEEEEEEC2ERKSC_RKSJ_ - $_ZN7cutlass13device_kernelIN5flash19enable_sm80_to_sm89INS1_16FlashAttnBwdSm80INS1_25CollectiveMainloopBwdSm80ILi2ELi2EN4cute5tupleIJNS5_1CILi128EEES8_NS7_ILi64EEEEEENS_6half_tEfNS_4arch4Sm80ELb1ELb0ELb1ELb1ELb0ELb0ELb0ELb0ELi2ELi4ELi4ELi4ELb0EEENS1_21CollectiveEpilogueBwdISA_SB_SD_Li256ELb1ELb0ELi2EEENS1_25SingleTileBwdLPTSchedulerILb1ELi128ELb0EEEEEEEEEvNT_6ParamsE$_ZN4cute3eso3ESOILb1ELb0EJNS_6LayoutINS_5tupleIJNS3_IJNS_1CILi4EEENS4_ILi1EEEEEEEEENS3_IJNS3_IJS6_NS4_ILi0EEEEEEEEEEENS_10ViewEngineIPjEEEEC2ERKSC_RKSF_)
$_ZN7cutlass13device_kernelIN5flash19enable_sm80_to_sm89INS1_16FlashAttnBwdSm80INS1_25CollectiveMainloopBwdSm80ILi2ELi2EN4cute5tupleIJNS5_1CILi128EEES8_NS7_ILi64EEEEEENS_6half_tEfNS_4arch4Sm80ELb1ELb0ELb1ELb1ELb0ELb0ELb0ELb0ELi2ELi4ELi4ELi4ELb0EEENS1_21CollectiveEpilogueBwdISA_SB_SD_Li256ELb1ELb0ELi2EEENS1_25SingleTileBwdLPTSchedulerILb1ELi128ELb0EEEEEEEEEvNT_6ParamsE$_ZN4cute3eso3ESOILb1ELb0EJNS_6LayoutINS_5tupleIJNS3_IJNS_1CILi4EEENS4_ILi1EEEEEEEEENS3_IJNS3_IJS6_NS4_ILi0EEEEEEEEEEENS_10ViewEngineIPjEEEEC2ERKSC_RKSF_:
[----:B------:R-:W-:Y:S02]  /*97b0*/  IADD3 R2, R83, -c[0x0][0x20], RZ ;  /* 0x8000080053027a10 */ /* 0x000fe40007ffe0ff */
[----:B------:R-:W-:-:S03]  /*97c0*/  MOV R39, 0x0 ;  /* 0x0000000000277802 */ /* 0x000fc60000000f00 */
[----:B------:R1:W-:Y:S01]  /*97d0*/  STL.64 [R2], R36 ;  /* 0x0000002402007387 */ /* 0x0003e20000100a00 */
[----:B------:R-:W-:Y:S05]  /*97e0*/  RET.REL.NODEC R38 `(_ZN7cutlass13device_kernelIN5flash19enable_sm80_to_sm89INS1_16FlashAttnBwdSm80INS1_25CollectiveMainloopBwdSm80ILi2ELi2EN4cute5tupleIJNS5_1CILi128EEES8_NS7_ILi64EEEEEENS_6half_tEfNS_4arch4Sm80ELb1ELb0ELb1ELb1ELb0ELb0ELb0ELb0ELi2ELi4ELi4ELi4ELb0EEENS1_21CollectiveEpilogueBwdISA_SB_SD_Li256ELb1ELb0ELi2EEENS1_25SingleTileBwdLPTSchedulerILb1ELi128ELb0EEEEEEEEEvNT_6ParamsE) ;  /* 0xffff681026007950 */ /* 0x000fea0003c3ffff */
        .type           $_ZN7cutlass13device_kernelIN5flash19enable_sm80_to_sm89INS1_16FlashAttnBwdSm80INS1_25CollectiveMainloopBwdSm80ILi2ELi2EN4cute5tupleIJNS5_1CILi128EEES8_NS7_ILi64EEEEEENS_6half_tEfNS_4arch4Sm80ELb1ELb0ELb1ELb1ELb0ELb0ELb0ELb0ELi2ELi4ELi4ELi4ELb0EEENS1_21CollectiveEpilogueBwdISA_SB_SD_Li256ELb1ELb0ELi2EEENS1_25SingleTileBwdLPTSchedulerILb1ELi128ELb0EEEEEEEEEvNT_6ParamsE$_ZN4cute3eso3ESOILb1ELb0EJNS_6LayoutINS_5tupleIJNS3_IJNS_1CILi8EEENS4_ILi1EEEEEEEEENS3_IJNS3_IJS6_NS4_ILi0EEEEEEEEEEENS_10ViewEngineINS_8smem_ptrIPN7cutlass6half_tEEEEEEEC2ERKSC_RKSJ_,@function
        .size           $_ZN7cutlass13device_kernelIN5flash19enable_sm80_to_sm89INS1_16FlashAttnBwdSm80INS1_25CollectiveMainloopBwdSm80ILi2ELi2EN4cute5tupleIJNS5_1CILi128EEES8_NS7_ILi64EEEEEENS_6half_tEfNS_4arch4Sm80ELb1ELb0ELb1ELb1ELb0ELb0ELb0ELb0ELi2ELi4ELi4ELi4ELb0EEENS1_21CollectiveEpilogueBwdISA_SB_SD_Li256ELb1ELb0ELi2EEENS1_25SingleTileBwdLPTSchedulerILb1ELi128ELb0EEEEEEEEEvNT_6ParamsE$_ZN4cute3eso3ESOILb1ELb0EJNS_6LayoutINS_5tupleIJNS3_IJNS_1CILi8EEENS4_ILi1EEEEEEEEENS3_IJNS3_IJS6_NS4_ILi0EEEEEEEEEEENS_10ViewEngineINS_8smem_ptrIPN7cutlass6half_tEEEEEEEC2ERKSC_RKSJ_,($_ZN7cutlass13device_kernelIN5flash19enable_sm80_to_sm89INS1_16FlashAttnBwdSm80INS1_25CollectiveMainloopBwdSm80ILi2ELi2EN4cute5tupleIJNS5_1CILi128EEES8_NS7_ILi64EEEEEENS_6half_tEfNS_4arch4Sm80ELb1ELb0ELb1ELb1ELb0ELb0ELb0ELb0ELi2ELi4ELi4ELi4ELb0EEENS1_21CollectiveEpilogueBwdISA_SB_SD_Li256ELb1ELb0ELi2EEENS1_25SingleTileBwdLPTSchedulerILb1ELi128ELb0EEEEEEEEEvNT_6ParamsE$_ZN4cute3eso3ESOILb1ELb0EJNS_6LayoutINS_5tupleIJNS3_IJNS_1CILi8EEENS4_ILi1EEEEEEEEENS3_IJNS3_IJS6_NS4_ILi0EEEEEEEEEEENS_10ViewEngineIPN7cutlass6half_tEEEEEC2ERKSC_RKSH_ - $_ZN7cutlass13device_kernelIN5flash19enable_sm80_to_sm89INS1_16FlashAttnBwdSm80INS1_25CollectiveMainloopBwdSm80ILi2ELi2EN4cute5tupleIJNS5_1CILi128EEES8_NS7_ILi64EEEEEENS_6half_tEfNS_4arch4Sm80ELb1ELb0ELb1ELb1ELb0ELb0ELb0ELb0ELi2ELi4ELi4ELi4ELb0EEENS1_21CollectiveEpilogueBwdISA_SB_SD_Li256ELb1ELb0ELi2EEENS1_25SingleTileBwdLPTSchedulerILb1ELi128ELb0EEEEEEEEEvNT_6ParamsE$_ZN4cute3eso3ESOILb1ELb0EJNS_6LayoutINS_5tupleIJNS3_IJNS_1CILi8EEENS4_ILi1EEEEEEEEENS3_IJNS3_IJS6_NS4_ILi0EEEEEEEEEEENS_10ViewEngineINS_8smem_ptrIPN7cutlass6half_tEEEEEEEC2ERKSC_RKSJ_)
$_ZN7cutlass13device_kernelIN5flash19enable_sm80_to_sm89INS1_16FlashAttnBwdSm80INS1_25CollectiveMainloopBwdSm80ILi2ELi2EN4cute5tupleIJNS5_1CILi128EEES8_NS7_ILi64EEEEEENS_6half_tEfNS_4arch4Sm80ELb1ELb0ELb1ELb1ELb0ELb0ELb0ELb0ELi2ELi4ELi4ELi4ELb0EEENS1_21CollectiveEpilogueBwdISA_SB_SD_Li256ELb1ELb0ELi2EEENS1_25SingleTileBwdLPTSchedulerILb1ELi128ELb0EEEEEEEEEvNT_6ParamsE$_ZN4cute3eso3ESOILb1ELb0EJNS_6LayoutINS_5tupleIJNS3_IJNS_1CILi8EEENS4_ILi1EEEEEEEEENS3_IJNS3_IJS6_NS4_ILi0EEEEEEEEEEENS_10ViewEngineINS_8smem_ptrIPN7cutlass6half_tEEEEEEEC2ERKSC_RKSJ_:
[----:B------:R-:W-:Y:S02]  /*97f0*/  IADD3 R36, R83, -c[0x0][0x20], RZ ;  /* 0x8000080053247a10 */ /* 0x000fe40007ffe0ff */
[----:B------:R-:W-:-:S03]  /*9800*/  MOV R39, 0x0 ;  /* 0x0000000000277802 */ /* 0x000fc60000000f00 */
[----:B------:R1:W-:Y:S01]  /*9810*/  STL.64 [R36], R2 ;  /* 0x0000000224007387 */ /* 0x0003e20000100a00 */
[----:B------:R-:W-:Y:S05]  /*9820*/  RET.REL.NODEC R38 `(_ZN7cutlass13device_kernelIN5flash19enable_sm80_to_sm89INS1_16FlashAttnBwdSm80INS1_25CollectiveMainloopBwdSm80ILi2ELi2EN4cute5tupleIJNS5_1CILi128EEES8_NS7_ILi64EEEEEENS_6half_tEfNS_4arch4Sm80ELb1ELb0ELb1ELb1ELb0ELb0ELb0ELb0ELi2ELi4ELi4ELi4ELb0EEENS1_21CollectiveEpilogueBwdISA_SB_SD_Li256ELb1ELb0ELi2EEENS1_25SingleTileBwdLPTSchedulerILb1ELi128ELb0EEEEEEEEEvNT_6ParamsE) ;  /* 0xffff67d026007950 */ /* 0x000fea0003c3ffff */
        .type           $_ZN7cutlass13device_kernelIN5flash19enable_sm80_to_sm89INS1_16FlashAttnBwdSm80INS1_25CollectiveMainloopBwdSm80ILi2ELi2EN4cute5tupleIJNS5_1CILi128EEES8_NS7_ILi64EEEEEENS_6half_tEfNS_4arch4Sm80ELb1ELb0ELb1ELb1ELb0ELb0ELb0ELb0ELi2ELi4ELi4ELi4ELb0EEENS1_21CollectiveEpilogueBwdISA_SB_SD_Li256ELb1ELb0ELi2EEENS1_25SingleTileBwdLPTSchedulerILb1ELi128ELb0EEEEEEEEEvNT_6ParamsE$_ZN4cute3eso3ESOILb1ELb0EJNS_6LayoutINS_5tupleIJNS3_IJNS_1CILi8EEENS4_ILi1EEEEEEEEENS3_IJNS3_IJS6_NS4_ILi0EEEEEEEEEEENS_10ViewEngineIPN7cutlass6half_tEEEEEC2ERKSC_RKSH_,@function
        .size           $_ZN7cutlass13device_kernelIN5flash19enable_sm80_to_sm89INS1_16FlashAttnBwdSm80INS1_25CollectiveMainloopBwdSm80ILi2ELi2EN4cute5tupleIJNS5_1CILi128EEES8_NS7_ILi64EEEEEENS_6half_tEfNS_4arch4Sm80ELb1ELb0ELb1ELb1ELb0ELb0ELb0ELb0ELi2ELi4ELi4ELi4ELb0EEENS1_21CollectiveEpilogueBwdISA_SB_SD_Li256ELb1ELb0ELi2EEENS1_25SingleTileBwdLPTSchedulerILb1ELi128ELb0EEEEEEEEEvNT_6ParamsE$_ZN4cute3eso3ESOILb1ELb0EJNS_6LayoutINS_5tupleIJNS3_IJNS_1CILi8EEENS4_ILi1EEEEEEEEENS3_IJNS3_IJS6_NS4_ILi0EEEEEEEEEEENS_10ViewEngineIPN7cutlass6half_tEEEEEC2ERKSC_RKSH_,($_ZN7cutlass13device_kernelIN5flash19enable_sm80_to_sm89INS1_16FlashAttnBwdSm80INS1_25CollectiveMainloopBwdSm80ILi2ELi2EN4cute5tupleIJNS5_1CILi128EEES8_NS7_ILi64EEEEEENS_6half_tEfNS_4arch4Sm80ELb1ELb0ELb1ELb1ELb0ELb0ELb0ELb0ELi2ELi4ELi4ELi4ELb0EEENS1_21CollectiveEpilogueBwdISA_SB_SD_Li256ELb1ELb0ELi2EEENS1_25SingleTileBwdLPTSchedulerILb1ELi128ELb0EEEEEEEEEvNT_6ParamsE$_ZN4cute3eso3ESOILb1ELb0EJNS_6LayoutINS_5tupleIJNS3_IJNS_1CILi8EEENS4_ILi1EEEEEEEEENS3_IJNS3_IJS6_NS4_ILi0EEEEEEEEEEEiEEC2ERKSC_RKi - $_ZN7cutlass13device_kernelIN5flash19enable_sm80_to_sm89INS1_16FlashAttnBwdSm80INS1_25CollectiveMainloopBwdSm80ILi2ELi2EN4cute5tupleIJNS5_1CILi128EEES8_NS7_ILi64EEEEEENS_6half_tEfNS_4arch4Sm80ELb1ELb0ELb1ELb1ELb0ELb0ELb0ELb0ELi2ELi4ELi4ELi4ELb0EEENS1_21CollectiveEpilogueBwdISA_SB_SD_Li256ELb1ELb0ELi2EEENS1_25SingleTileBwdLPTSchedulerILb1ELi128ELb0EEEEEEEEEvNT_6ParamsE$_ZN4cute3eso3ESOILb1ELb0EJNS_6LayoutINS_5tupleIJNS3_IJNS_1CILi8EEENS4_ILi1EEEEEEEEENS3_IJNS3_IJS6_NS4_ILi0EEEEEEEEEEENS_10ViewEngineIPN7cutlass6half_tEEEEEC2ERKSC_RKSH_)
$_ZN7cutlass13device_kernelIN5flash19enable_sm80_to_sm89INS1_16FlashAttnBwdSm80INS1_25CollectiveMainloopBwdSm80ILi2ELi2EN4cute5tupleIJNS5_1CILi128EEES8_NS7_ILi64EEEEEENS_6half_tEfNS_4arch4Sm80ELb1ELb0ELb1ELb1ELb0ELb0ELb0ELb0ELi2ELi4ELi4ELi4ELb0EEENS1_21CollectiveEpilogueBwdISA_SB_SD_Li256ELb1ELb0ELi2EEENS1_25SingleTileBwdLPTSchedulerILb1ELi128ELb0EEEEEEEEEvNT_6ParamsE$_ZN4cute3eso3ESOILb1ELb0EJNS_6LayoutINS_5tupleIJNS3_IJNS_1CILi8EEENS4_ILi1EEEEEEEEENS3_IJNS3_IJS6_NS4_ILi0EEEEEEEEEEENS_10ViewEngineIPN7cutlass6half_tEEEEEC2ERKSC_RKSH_:
[----:B------:R-:W-:Y:S01]  /*9830*/  IADD3 R36, R83, -c[0x0][0x20], RZ ;  /* 0x8000080053247a10 */ /* 0x000fe20007ffe0ff */
[----:B------:R-:W-:Y:S01]  /*9840*/  IMAD.MOV.U32 R47, RZ, RZ, R37 ;  /* 0x000000ffff2f7224 */ /* 0x000fe200078e0025 */
[----:B------:R-:W-:-:S04]  /*9850*/  MOV R39, 0x0 ;  /* 0x0000000000277802 */ /* 0x000fc80000000f00 */
[----:B------:R1:W-:Y:S01]  /*9860*/  STL.64 [R36], R46 ;  /* 0x0000002e24007387 */ /* 0x0003e20000100a00 */
[----:B------:R-:W-:Y:S05]  /*9870*/  RET.REL.NODEC R38 `(_ZN7cutlass13device_kernelIN5flash19enable_sm80_to_sm89INS1_16FlashAttnBwdSm80INS1_25CollectiveMainloopBwdSm80ILi2ELi2EN4cute5tupleIJNS5_1CILi128EEES8_NS7_ILi64EEEEEENS_6half_tEfNS_4arch4Sm80ELb1ELb0ELb1ELb1ELb0ELb0ELb0ELb0ELi2ELi4ELi4ELi4ELb0EEENS1_21CollectiveEpilogueBwdISA_SB_SD_Li256ELb1ELb0ELi2EEENS1_25SingleTileBwdLPTSchedulerILb1ELi128ELb0EEEEEEEEEvNT_6ParamsE) ;  /* 0xffff678026007950 */ /* 0x000fea0003c3ffff */
        .type           $_ZN7cutlass13device_kernelIN5flash19enable_sm80_to_sm89INS1_16FlashAttnBwdSm80INS1_25CollectiveMainloopBwdSm80ILi2ELi2EN4cute5tupleIJNS5_1CILi128EEES8_NS7_ILi64EEEEEENS_6half_tEfNS_4arch4Sm80ELb1ELb0ELb1ELb1ELb0ELb0ELb0ELb0ELi2ELi4ELi4ELi4ELb0EEENS1_21CollectiveEpilogueBwdISA_SB_SD_Li256ELb1ELb0ELi2EEENS1_25SingleTileBwdLPTSchedulerILb1ELi128ELb0EEEEEEEEEvNT_6ParamsE$_ZN4cute3eso3ESOILb1ELb0EJNS_6LayoutINS_5tupleIJNS3_IJNS_1CILi8EEENS4_ILi1EEEEEEEEENS3_IJNS3_IJS6_NS4_ILi0EEEEEEEEEEEiEEC2ERKSC_RKi,@function
        .size           $_ZN7cutlass13device_kernelIN5flash19enable_sm80_to_sm89INS1_16FlashAttnBwdSm80INS1_25CollectiveMainloopBwdSm80ILi2ELi2EN4cute5tupleIJNS5_1CILi128EEES8_NS7_ILi64EEEEEENS_6half_tEfNS_4arch4Sm80ELb1ELb0ELb1ELb1ELb0ELb0ELb0ELb0ELi2ELi4ELi4ELi4ELb0EEENS1_21CollectiveEpilogueBwdISA_SB_SD_Li256ELb1ELb0ELi2EEENS1_25SingleTileBwdLPTSchedulerILb1ELi128ELb0EEEEEEEEEvNT_6ParamsE$_ZN4cute3eso3ESOILb1ELb0EJNS_6LayoutINS_5tupleIJNS3_IJNS_1CILi8EEENS4_ILi1EEEEEEEEENS3_IJNS3_IJS6_NS4_ILi0EEEEEEEEEEEiEEC2ERKSC_RKi,($_ZN7cutlass13device_kernelIN5flash19enable_sm80_to_sm89INS1_16FlashAttnBwdSm80INS1_25CollectiveMainloopBwdSm80ILi2ELi2EN4cute5tupleIJNS5_1CILi128EEES8_NS7_ILi64EEEEEENS_6half_tEfNS_4arch4Sm80ELb1ELb0ELb1ELb1ELb0ELb0ELb0ELb0ELi2ELi4ELi4ELi4ELb0EEENS1_21CollectiveEpilogueBwdISA_SB_SD_Li256ELb1ELb0ELi2EEENS1_25SingleTileBwdLPTSchedulerILb1ELi128ELb0EEEEEEEEEvNT_6ParamsE$_ZN4cute3eso3ESOILb1ELb0EJNS_6LayoutINS_5tupleIJNS3_IJNS_1CILi8EEENS4_ILi1EEEEEENS3_IJNS4_ILi2EEEEEEEEENS3_IJNS3_IJS6_NS4_ILi0EEEEEENS3_IJNS4_ILi4096EEEEEEEEEEENS_10ViewEngineINS_8smem_ptrIPN7cutlass6half_tEEEEEEEC2ERKSG_RKSN_ - $_ZN7cutlass13device_kernelIN5flash19enable_sm80_to_sm89INS1_16FlashAttnBwdSm80INS1_25CollectiveMainloopBwdSm80ILi2ELi2EN4cute5tupleIJNS5_1CILi128EEES8_NS7_ILi64EEEEEENS_6half_tEfNS_4arch4Sm80ELb1ELb0ELb1ELb1ELb0ELb0ELb0ELb0ELi2ELi4ELi4ELi4ELb0EEENS1_21CollectiveEpilogueBwdISA_SB_SD_Li256ELb1ELb0ELi2EEENS1_25SingleTileBwdLPTSchedulerILb1ELi128ELb0EEEEEEEEEvNT_6ParamsE$_ZN4cute3eso3ESOILb1ELb0EJNS_6LayoutINS_5tupleIJNS3_IJNS_1CILi8EEENS4_ILi1EEEEEEEEENS3_IJNS3_IJS6_NS4_ILi0EEEEEEEEEEEiEEC2ERKSC_RKi)
$_ZN7cutlass13device_kernelIN5flash19enable_sm80_to_sm89INS1_16FlashAttnBwdSm80INS1_25CollectiveMainloopBwdSm80ILi2ELi2EN4cute5tupleIJNS5_1CILi128EEES8_NS7_ILi64EEEEEENS_6half_tEfNS_4arch4Sm80ELb1ELb0ELb1ELb1ELb0ELb0ELb0ELb0ELi2ELi4ELi4ELi4ELb0EEENS1_21CollectiveEpilogueBwdISA_SB_SD_Li256ELb1ELb0ELi2EEENS1_25SingleTileBwdLPTSchedulerILb1ELi128ELb0EEEEEEEEEvNT_6ParamsE$_ZN4cute3eso3ESOILb1ELb0EJNS_6LayoutINS_5tupleIJNS3_IJNS_1CILi8EEENS4_ILi1EEEEEEEEENS3_IJNS3_IJS6_NS4_ILi0EEEEEEEEEEEiEEC2ERKSC_RKi:
[----:B------:R-:W-:Y:S02]  /*9880*/  IADD3 R36, R83, -c[0x0][0x20], RZ ;  /* 0x8000080053247a10 */ /* 0x000fe40007ffe0ff */
[----:B------:R-:W-:-:S03]  /*9890*/  MOV R39, 0x0 ;  /* 0x0000000000277802 */ /* 0x000fc60000000f00 */
[----:B------:R1:W-:Y:S01]  /*98a0*/  STL [R36], R37 ;  /* 0x0000002524007387 */ /* 0x0003e20000100800 */
[----:B------:R-:W-:Y:S05]  /*98b0*/  RET.REL.NODEC R38 `(_ZN7cutlass13device_kernelIN5flash19enable_sm80_to_sm89INS1_16FlashAttnBwdSm80INS1_25CollectiveMainloopBwdSm80ILi2ELi2EN4cute5tupleIJNS5_1CILi128EEES8_NS7_ILi64EEEEEENS_6half_tEfNS_4arch4Sm80ELb1ELb0ELb1ELb1ELb0ELb0ELb0ELb0ELi2ELi4ELi4ELi4ELb0EEENS1_21CollectiveEpilogueBwdISA_SB_SD_Li256ELb1ELb0ELi2EEENS1_25SingleTileBwdLPTSchedulerILb1ELi128ELb0EEEEEEEEEvNT_6ParamsE) ;  /* 0xffff674026007950 */ /* 0x000fea0003c3ffff */
        .type           $_ZN7cutlass13device_kernelIN5flash19enable_sm80_to_sm89INS1_16FlashAttnBwdSm80INS1_25CollectiveMainloopBwdSm80ILi2ELi2EN4cute5tupleIJNS5_1CILi128EEES8_NS7_ILi64EEEEEENS_6half_tEfNS_4arch4Sm80ELb1ELb0ELb1ELb1ELb0ELb0ELb0ELb0ELi2ELi4ELi4ELi4ELb0EEENS1_21CollectiveEpilogueBwdISA_SB_SD_Li256ELb1ELb0ELi2EEENS1_25SingleTileBwdLPTSchedulerILb1ELi128ELb0EEEEEEEEEvNT_6ParamsE$_ZN4cute3eso3ESOILb1ELb0EJNS_6LayoutINS_5tupleIJNS3_IJNS_1CILi8EEENS4_ILi1EEEEEENS3_IJNS4_ILi2EEEEEEEEENS3_IJNS3_IJS6_NS4_ILi0EEEEEENS3_IJNS4_ILi4096EEEEEEEEEEENS_10ViewEngineINS_8smem_ptrIPN7cutlass6half_tEEEEEEEC2ERKSG_RKSN_,@function
        .size           $_ZN7cutlass13device_kernelIN5flash19enable_sm80_to_sm89INS1_16FlashAttnBwdSm80INS1_25CollectiveMainloopBwdSm80ILi2ELi2EN4cute5tupleIJNS5_1CILi128EEES8_NS7_ILi64EEEEEENS_6half_tEfNS_4arch4Sm80ELb1ELb0ELb1ELb1ELb0ELb0ELb0ELb0ELi2ELi4ELi4ELi4ELb0EEENS1_21CollectiveEpilogueBwdISA_SB_SD_Li256ELb1ELb0ELi2EEENS1_25SingleTileBwdLPTSchedulerILb1ELi128ELb0EEEEEEEEEvNT_6ParamsE$_ZN4cute3eso3ESOILb1ELb0EJNS_6LayoutINS_5tupleIJNS3_IJNS_1CILi8EEENS4_ILi1EEEEEENS3_IJNS4_ILi2EEEEEEEEENS3_IJNS3_IJS6_NS4_ILi0EEEEEENS3_IJNS4_ILi4096EEEEEEEEEEENS_10ViewEngineINS_8smem_ptrIPN7cutlass6half_tEEEEEEEC2ERKSG_RKSN_,($_ZN7cutlass13device_kernelIN5flash19enable_sm80_to_sm89INS1_16FlashAttnBwdSm80INS1_25CollectiveMainloopBwdSm80ILi2ELi2EN4cute5tupleIJNS5_1CILi128EEES8_NS7_ILi64EEEEEENS_6half_tEfNS_4arch4Sm80ELb1ELb0ELb1ELb1ELb0ELb0ELb0ELb0ELi2ELi4ELi4ELi4ELb0EEENS1_21CollectiveEpilogueBwdISA_SB_SD_Li256ELb1ELb0ELi2EEENS1_25SingleTileBwdLPTSchedulerILb1ELi128ELb0EEEEEEEEEvNT_6ParamsE$_ZN4cute3eso3ESOILb1ELb0EJNS_6LayoutINS_5tupleIJNS3_IJNS_1CILi8EEENS4_ILi1EEEEEENS3_IJNS4_ILi2EEEEEEEEENS3_IJNS3_IJS6_NS4_ILi0EEEEEENS3_IJNS4_ILi64EEEEEEEEEEENS_10ViewEngineIPN7cutlass6half_tEEEEEC2ERKSG_RKSL_ - $_ZN7cutlass13device_kernelIN5flash19enable_sm80_to_sm89INS1_16FlashAttnBwdSm80INS1_25CollectiveMainloopBwdSm80ILi2ELi2EN4cute5tupleIJNS5_1CILi128EEES8_NS7_ILi64EEEEEENS_6half_tEfNS_4arch4Sm80ELb1ELb0ELb1ELb1ELb0ELb0ELb0ELb0ELi2ELi4ELi4ELi4ELb0EEENS1_21CollectiveEpilogueBwdISA_SB_SD_Li256ELb1ELb0ELi2EEENS1_25SingleTileBwdLPTSchedulerILb1ELi128ELb0EEEEEEEEEvNT_6ParamsE$_ZN4cute3eso3ESOILb1ELb0EJNS_6LayoutINS_5tupleIJNS3_IJNS_1CILi8EEENS4_ILi1EEEEEENS3_IJNS4_ILi2EEEEEEEEENS3_IJNS3_IJS6_NS4_ILi0EEEEEENS3_IJNS4_ILi4096EEEEEEEEEEENS_10ViewEngineINS_8smem_ptrIPN7cutlass6half_tEEEEEEEC2ERKSG_RKSN_)
$_ZN7cutlass13device_kernelIN5flash19enable_sm80_to_sm89INS1_16FlashAttnBwdSm80INS1_25CollectiveMainloopBwdSm80ILi2ELi2EN4cute5tupleIJNS5_1CILi128EEES8_NS7_ILi64EEEEEENS_6half_tEfNS_4arch4Sm80ELb1ELb0ELb1ELb1ELb0ELb0ELb0ELb0ELi2ELi4ELi4ELi4ELb0EEENS1_21CollectiveEpilogueBwdISA_SB_SD_Li256ELb1ELb0ELi2EEENS1_25SingleTileBwdLPTSchedulerILb1ELi128ELb0EEEEEEEEEvNT_6ParamsE$_ZN4cute3eso3ESOILb1ELb0EJNS_6LayoutINS_5tupleIJNS3_IJNS_1CILi8EEENS4_ILi1EEEEEENS3_IJNS4_ILi2EEEEEEEEENS3_IJNS3_IJS6_NS4_ILi0EEEEEENS3_IJNS4_ILi4096EEEEEEEEEEENS_10ViewEngineINS_8smem_ptrIPN7cutlass6half_tEEEEEEEC2ERKSG_RKSN_:
[----:B------:R-:W-:Y:S02]  /*98c0*/  IADD3 R38, R83, -c[0x0][0x20], RZ ;  /* 0x8000080053267a10 */ /* 0x000fe40007ffe0ff */
[----:B------:R-:W-:-:S03]  /*98d0*/  MOV R47, 0x0 ;  /* 0x00000000002f7802 */ /* 0x000fc60000000f00 */
[----:B------:R1:W-:Y:S01]  /*98e0*/  STL.64 [R38], R36 ;  /* 0x0000002426007387 */ /* 0x0003e20000100a00 */
[----:B------:R-:W-:Y:S05]  /*98f0*/  RET.REL.NODEC R46 `(_ZN7cutlass13device_kernelIN5flash19enable_sm80_to_sm89INS1_16FlashAttnBwdSm80INS1_25CollectiveMainloopBwdSm80ILi2ELi2EN4cute5tupleIJNS5_1CILi128EEES8_NS7_ILi64EEEEEENS_6half_tEfNS_4arch4Sm80ELb1ELb0ELb1ELb1ELb0ELb0ELb0ELb0ELi2ELi4ELi4ELi4ELb0EEENS1_21CollectiveEpilogueBwdISA_SB_SD_Li256ELb1ELb0ELi2EEENS1_25SingleTileBwdLPTSchedulerILb1ELi128ELb0EEEEEEEEEvNT_6ParamsE) ;  /* 0xffff67002e007950 */ /* 0x000fea0003c3ffff */
        .type           $_ZN7cutlass13device_kernelIN5flash19enable_sm80_to_sm89INS1_16FlashAttnBwdSm80INS1_25CollectiveMainloopBwdSm80ILi2ELi2EN4cute5tupleIJNS5_1CILi128EEES8_NS7_ILi64EEEEEENS_6half_tEfNS_4arch4Sm80ELb1ELb0ELb1ELb1ELb0ELb0ELb0ELb0ELi2ELi4ELi4ELi4ELb0EEENS1_21CollectiveEpilogueBwdISA_SB_SD_Li256ELb1ELb0ELi2EEENS1_25SingleTileBwdLPTSchedulerILb1ELi128ELb0EEEEEEEEEvNT_6ParamsE$_ZN4cute3eso3ESOILb1ELb0EJNS_6LayoutINS_5tupleIJNS3_IJNS_1CILi8EEENS4_ILi1EEEEEENS3_IJNS4_ILi2EEEEEEEEENS3_IJNS3_IJS6_NS4_ILi0EEEEEENS3_IJNS4_ILi64EEEEEEEEEEENS_10ViewEngineIPN7cutlass6half_tEEEEEC2ERKSG_RKSL_,@function
        .size           $_ZN7cutlass13device_kernelIN5flash19enable_sm80_to_sm89INS1_16FlashAttnBwdSm80INS1_25CollectiveMainloopBwdSm80ILi2ELi2EN4cute5tupleIJNS5_1CILi128EEES8_NS7_ILi64EEEEEENS_6half_tEfNS_4arch4Sm80ELb1ELb0ELb1ELb1ELb0ELb0ELb0ELb0ELi2ELi4ELi4ELi4ELb0EEENS1_21CollectiveEpilogueBwdISA_SB_SD_Li256ELb1ELb0ELi2EEENS1_25SingleTileBwdLPTSchedulerILb1ELi128ELb0EEEEEEEEEvNT_6ParamsE$_ZN4cute3eso3ESOILb1ELb0EJNS_6LayoutINS_5tupleIJNS3_IJNS_1CILi8EEENS4_ILi1EEEEEENS3_IJNS4_ILi2EEEEEEEEENS3_IJNS3_IJS6_NS4_ILi0EEEEEENS3_IJNS4_ILi64EEEEEEEEEEENS_10ViewEngineIPN7cutlass6half_tEEEEEC2ERKSG_RKSL_,($_ZN7cutlass13device_kernelIN5flash19enable_sm80_to_sm89INS1_16FlashAttnBwdSm80INS1_25CollectiveMainloopBwdSm80ILi2ELi2EN4cute5tupleIJNS5_1CILi128EEES8_NS7_ILi64EEEEEENS_6half_tEfNS_4arch4Sm80ELb1ELb0ELb1ELb1ELb0ELb0ELb0ELb0ELi2ELi4ELi4ELi4ELb0EEENS1_21CollectiveEpilogueBwdISA_SB_SD_Li256ELb1ELb0ELi2EEENS1_25SingleTileBwdLPTSchedulerILb1ELi128ELb0EEEEEEEEEvNT_6ParamsE$_ZN4cute3eso3ESOILb1ELb0EJNS_6LayoutINS_5tupleIJNS3_IJNS_1CILi8EEENS4_ILi1EEEEEENS3_IJNS4_ILi2EEEEEEEEENS3_IJNS3_IJS6_NS4_ILi0EEEEEENS3_IJNS4_ILi8192EEEEEEEEEEENS_10ViewEngineINS_8smem_ptrIPN7cutlass6half_tEEEEEEEC2ERKSG_RKSN_ - $_ZN7cutlass13device_kernelIN5flash19enable_sm80_to_sm89INS1_16FlashAttnBwdSm80INS1_25CollectiveMainloopBwdSm80ILi2ELi2EN4cute5tupleIJNS5_1CILi128EEES8_NS7_ILi64EEEEEENS_6half_tEfNS_4arch4Sm80ELb1ELb0ELb1ELb1ELb0ELb0ELb0ELb0ELi2ELi4ELi4ELi4ELb0EEENS1_21CollectiveEpilogueBwdISA_SB_SD_Li256ELb1ELb0ELi2EEENS1_25SingleTileBwdLPTSchedulerILb1ELi128ELb0EEEEEEEEEvNT_6ParamsE$_ZN4cute3eso3ESOILb1ELb0EJNS_6LayoutINS_5tupleIJNS3_IJNS_1CILi8EEENS4_ILi1EEEEEENS3_IJNS4_ILi2EEEEEEEEENS3_IJNS3_IJS6_NS4_ILi0EEEEEENS3_IJNS4_ILi64EEEEEEEEEEENS_10ViewEngineIPN7cutlass6half_tEEEEEC2ERKSG_RKSL_)
$_ZN7cutlass13device_kernelIN5flash19enable_sm80_to_sm89INS1_16FlashAttnBwdSm80INS1_25CollectiveMainloopBwdSm80ILi2ELi2EN4cute5tupleIJNS5_1CILi128EEES8_NS7_ILi64EEEEEENS_6half_tEfNS_4arch4Sm80ELb1ELb0ELb1ELb1ELb0ELb0ELb0ELb0ELi2ELi4ELi4ELi4ELb0EEENS1_21CollectiveEpilogueBwdISA_SB_SD_Li256ELb1ELb0ELi2EEENS1_25SingleTileBwdLPTSchedulerILb1ELi128ELb0EEEEEEEEEvNT_6ParamsE$_ZN4cute3eso3ESOILb1ELb0EJNS_6LayoutINS_5tupleIJNS3_IJNS_1CILi8EEENS4_ILi1EEEEEENS3_IJNS4_ILi2EEEEEEEEENS3_IJNS3_IJS6_NS4_ILi0EEEEEENS3_IJNS4_ILi64EEEEEEEEEEENS_10ViewEngineIPN7cutlass6half_tEEEEEC2ERKSG_RKSL_:
[----:B------:R-:W-:Y:S01]  /*9900*/  IADD3 R3, R60, -c[0x0][0x20], RZ ;  /* 0x800008003c037a10 */ /* 0x000fe20007ffe0ff */
[----:B------:R-:W-:Y:S01]  /*9910*/  IMAD.MOV.U32 R10, RZ, RZ, R2 ;  /* 0x000000ffff0a7224 */ /* 0x000fe200078e0002 */
[----:B------:R-:W-:Y:S01]  /*9920*/  MOV R11, R7 ;  /* 0x00000007000b7202 */ /* 0x000fe20000000f00 */
[----:B------:R-:W-:-:S04]  /*9930*/  IMAD.MOV.U32 R7, RZ, RZ, 0x0 ;  /* 0x00000000ff077424 */ /* 0x000fc800078e00ff */
[----:B------:R1:W-:Y:S01]  /*9940*/  STL.64 [R3], R10 ;  /* 0x0000000a03007387 */ /* 0x0003e20000100a00 */
[----:B------:R-:W-:Y:S05]  /*9950*/  RET.REL.NODEC R6 `(_ZN7cutlass13device_kernelIN5flash19enable_sm80_to_sm89INS1_16FlashAttnBwdSm80INS1_25CollectiveMainloopBwdSm80ILi2ELi2EN4cute5tupleIJNS5_1CILi128EEES8_NS7_ILi64EEEEEENS_6half_tEfNS_4arch4Sm80ELb1ELb0ELb1ELb1ELb0ELb0ELb0ELb0ELi2ELi4ELi4ELi4ELb0EEENS1_21CollectiveEpilogueBwdISA_SB_SD_Li256ELb1ELb0ELi2EEENS1_25SingleTileBwdLPTSchedulerILb1ELi128ELb0EEEEEEEEEvNT_6ParamsE) ;  /* 0xffff66a006007950 */ /* 0x000fea0003c3ffff */
        .type           $_ZN7cutlass13device_kernelIN5flash19enable_sm80_to_sm89INS1_16FlashAttnBwdSm80INS1_25CollectiveMainloopBwdSm80ILi2ELi2EN4cute5tupleIJNS5_1CILi128EEES8_NS7_ILi64EEEEEENS_6half_tEfNS_4arch4Sm80ELb1ELb0ELb1ELb1ELb0ELb0ELb0ELb0ELi2ELi4ELi4ELi4ELb0EEENS1_21CollectiveEpilogueBwdISA_SB_SD_Li256ELb1ELb0ELi2EEENS1_25SingleTileBwdLPTSchedulerILb1ELi128ELb0EEEEEEEEEvNT_6ParamsE$_ZN4cute3eso3ESOILb1ELb0EJNS_6LayoutINS_5tupleIJNS3_IJNS_1CILi8EEENS4_ILi1EEEEEENS3_IJNS4_ILi2EEEEEEEEENS3_IJNS3_IJS6_NS4_ILi0EEEEEENS3_IJNS4_ILi8192EEEEEEEEEEENS_10ViewEngineINS_8smem_ptrIPN7cutlass6half_tEEEEEEEC2ERKSG_RKSN_,@function
        .size           $_ZN7cutlass13device_kernelIN5flash19enable_sm80_to_sm89INS1_16FlashAttnBwdSm80INS1_25CollectiveMainloopBwdSm80ILi2ELi2EN4cute5tupleIJNS5_1CILi128EEES8_NS7_ILi64EEEEEENS_6half_tEfNS_4arch4Sm80ELb1ELb0ELb1ELb1ELb0ELb0ELb0ELb0ELi2ELi4ELi4ELi4ELb0EEENS1_21CollectiveEpilogueBwdISA_SB_SD_Li256ELb1ELb0ELi2EEENS1_25SingleTileBwdLPTSchedulerILb1ELi128ELb0EEEEEEEEEvNT_6ParamsE$_ZN4cute3eso3ESOILb1ELb0EJNS_6LayoutINS_5tupleIJNS3_IJNS_1CILi8EEENS4_ILi1EEEEEENS3_IJNS4_ILi2EEEEEEEEENS3_IJNS3_IJS6_NS4_ILi0EEEEEENS3_IJNS4_ILi8192EEEEEEEEEEENS_10ViewEngineINS_8smem_ptrIPN7cutlass6half_tEEEEEEEC2ERKSG_RKSN_,($_ZN7cutlass13device_kernelIN5flash19enable_sm80_to_sm89INS1_16FlashAttnBwdSm80INS1_25CollectiveMainloopBwdSm80ILi2ELi2EN4cute5tupleIJNS5_1CILi128EEES8_NS7_ILi64EEEEEENS_6half_tEfNS_4arch4Sm80ELb1ELb0ELb1ELb1ELb0ELb0ELb0ELb0ELi2ELi4ELi4ELi4ELb0EEENS1_21CollectiveEpilogueBwdISA_SB_SD_Li256ELb1ELb0ELi2EEENS1_25SingleTileBwdLPTSchedulerILb1ELi128ELb0EEEEEEEEEvNT_6ParamsE$_ZN4cute3eso3ESOILb1ELb0EJNS_6LayoutINS_5tupleIJNS3_IJNS_1CILi8EEENS4_ILi1EEEEEENS3_IJNS4_ILi2EEEEEEEEENS3_IJNS3_IJS6_NS4_ILi0EEEEEENS3_IJS5_EEEEEEEENS_10ViewEngineIPN7cutlass6half_tEEEEEC2ERKSF_RKSK_ - $_ZN7cutlass13device_kernelIN5flash19enable_sm80_to_sm89INS1_16FlashAttnBwdSm80INS1_25CollectiveMainloopBwdSm80ILi2ELi2EN4cute5tupleIJNS5_1CILi128EEES8_NS7_ILi64EEEEEENS_6half_tEfNS_4arch4Sm80ELb1ELb0ELb1ELb1ELb0ELb0ELb0ELb0ELi2ELi4ELi4ELi4ELb0EEENS1_21CollectiveEpilogueBwdISA_SB_SD_Li256ELb1ELb0ELi2EEENS1_25SingleTileBwdLPTSchedulerILb1ELi128ELb0EEEEEEEEEvNT_6ParamsE$_ZN4cute3eso3ESOILb1ELb0EJNS_6LayoutINS_5tupleIJNS3_IJNS_1CILi8EEENS4_ILi1EEEEEENS3_IJNS4_ILi2EEEEEEEEENS3_IJNS3_IJS6_NS4_ILi0EEEEEENS3_IJNS4_ILi8192EEEEEEEEEEENS_10ViewEngineINS_8smem_ptrIPN7cutlass6half_tEEEEEEEC2ERKSG_RKSN_)
$_ZN7cutlass13device_kernelIN5flash19enable_sm80_to_sm89INS1_16FlashAttnBwdSm80INS1_25CollectiveMainloopBwdSm80ILi2ELi2EN4cute5tupleIJNS5_1CILi128EEES8_NS7_ILi64EEEEEENS_6half_tEfNS_4arch4Sm80ELb1ELb0ELb1ELb1ELb0ELb0ELb0ELb0ELi2ELi4ELi4ELi4ELb0EEENS1_21CollectiveEpilogueBwdISA_SB_SD_Li256ELb1ELb0ELi2EEENS1_25SingleTileBwdLPTSchedulerILb1ELi128ELb0EEEEEEEEEvNT_6ParamsE$_ZN4cute3eso3ESOILb1ELb0EJNS_6LayoutINS_5tupleIJNS3_IJNS_1CILi8EEENS4_ILi1EEEEEENS3_IJNS4_ILi2EEEEEEEEENS3_IJNS3_IJS6_NS4_ILi0EEEEEENS3_IJNS4_ILi8192EEEEEEEEEEENS_10ViewEngineINS_8smem_ptrIPN7cutlass6half_tEEEEEEEC2ERKSG_RKSN_:
[----:B------:R-:W-:Y:S01]  /*9960*/  IADD3 R5, R60, -c[0x0][0x20], RZ ;  /* 0x800008003c057a10 */ /* 0x000fe20007ffe0ff */
[----:B------:R-:W-:Y:S01]  /*9970*/  IMAD.MOV.U32 R34, RZ, RZ, R4 ;  /* 0x000000ffff227224 */ /* 0x000fe200078e0004 */
[----:B------:R-:W-:Y:S01]  /*9980*/  MOV R35, R11 ;  /* 0x0000000b00237202 */ /* 0x000fe20000000f00 */
[----:B------:R-:W-:-:S04]  /*9990*/  IMAD.MOV.U32 R11, RZ, RZ, 0x0 ;  /* 0x00000000ff0b7424 */ /* 0x000fc800078e00ff */
[----:B------:R1:W-:Y:S01]  /*99a0*/  STL.64 [R5], R34 ;  /* 0x0000002205007387 */ /* 0x0003e20000100a00 */
[----:B------:R-:W-:Y:S05]  /*99b0*/  RET.REL.NODEC R10 `(_ZN7cutlass13device_kernelIN5flash19enable_sm80_to_sm89INS1_16FlashAttnBwdSm80INS1_25CollectiveMainloopBwdSm80ILi2ELi2EN4cute5tupleIJNS5_1CILi128EEES8_NS7_ILi64EEEEEENS_6half_tEfNS_4arch4Sm80ELb1ELb0ELb1ELb1ELb0ELb0ELb0ELb0ELi2ELi4ELi4ELi4ELb0EEENS1_21CollectiveEpilogueBwdISA_SB_SD_Li256ELb1ELb0ELi2EEENS1_25SingleTileBwdLPTSchedulerILb1ELi128ELb0EEEEEEEEEvNT_6ParamsE) ;  /* 0xffff66400a007950 */ /* 0x000fea0003c3ffff */
        .type           $_ZN7cutlass13device_kernelIN5flash19enable_sm80_to_sm89INS1_16FlashAttnBwdSm80INS1_25CollectiveMainloopBwdSm80ILi2ELi2EN4cute5tupleIJNS5_1CILi128EEES8_NS7_ILi64EEEEEENS_6half_tEfNS_4arch4Sm80ELb1ELb0ELb1ELb1ELb0ELb0ELb0ELb0ELi2ELi4ELi4ELi4ELb0EEENS1_21CollectiveEpilogueBwdISA_SB_SD_Li256ELb1ELb0ELi2EEENS1_25SingleTileBwdLPTSchedulerILb1ELi128ELb0EEEEEEEEEvNT_6ParamsE$_ZN4cute3eso3ESOILb1ELb0EJNS_6LayoutINS_5tupleIJNS3_IJNS_1CILi8EEENS4_ILi1EEEEEENS3_IJNS4_ILi2EEEEEEEEENS3_IJNS3_IJS6_NS4_ILi0EEEEEENS3_IJS5_EEEEEEEENS_10ViewEngineIPN7cutlass6half_tEEEEEC2ERKSF_RKSK_,@function
        .size           $_ZN7cutlass13device_kernelIN5flash19enable_sm80_to_sm89INS1_16FlashAttnBwdSm80INS1_25CollectiveMainloopBwdSm80ILi2ELi2EN4cute5tupleIJNS5_1CILi128EEES8_NS7_ILi64EEEEEENS_6half_tEfNS_4arch4Sm80ELb1ELb0ELb1ELb1ELb0ELb0ELb0ELb0ELi2ELi4ELi4ELi4ELb0EEENS1_21CollectiveEpilogueBwdISA_SB_SD_Li256ELb1ELb0ELi2EEENS1_25SingleTileBwdLPTSchedulerILb1ELi128ELb0EEEEEEEEEvNT_6ParamsE$_ZN4cute3eso3ESOILb1ELb0EJNS_6LayoutINS_5tupleIJNS3_IJNS_1CILi8EEENS4_ILi1EEEEEENS3_IJNS4_ILi2EEEEEEEEENS3_IJNS3_IJS6_NS4_ILi0EEEEEENS3_IJS5_EEEEEEEENS_10ViewEngineIPN7cutlass6half_tEEEEEC2ERKSF_RKSK_,($_ZN7cutlass13device_kernelIN5flash19enable_sm80_to_sm89INS1_16FlashAttnBwdSm80INS1_25CollectiveMainloopBwdSm80ILi2ELi2EN4cute5tupleIJNS5_1CILi128EEES8_NS7_ILi64EEEEEENS_6half_tEfNS_4arch4Sm80ELb1ELb0ELb1ELb1ELb0ELb0ELb0ELb0ELi2ELi4ELi4ELi4ELb0EEENS1_21CollectiveEpilogueBwdISA_SB_SD_Li256ELb1ELb0ELi2EEENS1_25SingleTileBwdLPTSchedulerILb1ELi128ELb0EEEEEEEEEvNT_6ParamsE$_ZN4cute3eso3ESOILb1ELb0EJNS_6LayoutINS_5tupleIJNS3_IJNS_1CILi8EEENS4_ILi1EEEEEENS3_IJNS4_ILi4EEEEEEEEENS3_IJNS3_IJS6_NS4_ILi0EEEEEENS3_IJNS4_ILi2048EEEEEEEEEEENS_10ViewEngineINS_8smem_ptrIPN7cutlass6half_tEEEEEEEC2ERKSG_RKSN_ - $_ZN7cutlass13device_kernelIN5flash19enable_sm80_to_sm89INS1_16FlashAttnBwdSm80INS1_25CollectiveMainloopBwdSm80ILi2ELi2EN4cute5tupleIJNS5_1CILi128EEES8_NS7_ILi64EEEEEENS_6half_tEfNS_4arch4Sm80ELb1ELb0ELb1ELb1ELb0ELb0ELb0ELb0ELi2ELi4ELi4ELi4ELb0EEENS1_21CollectiveEpilogueBwdISA_SB_SD_Li256ELb1ELb0ELi2EEENS1_25SingleTileBwdLPTSchedulerILb1ELi128ELb0EEEEEEEEEvNT_6ParamsE$_ZN4cute3eso3ESOILb1ELb0EJNS_6LayoutINS_5tupleIJNS3_IJNS_1CILi8EEENS4_ILi1EEEEEENS3_IJNS4_ILi2EEEEEEEEENS3_IJNS3_IJS6_NS4_ILi0EEEEEENS3_IJS5_EEEEEEEENS_10ViewEngineIPN7cutlass6half_tEEEEEC2ERKSF_RKSK_)
$_ZN7cutlass13device_kernelIN5flash19enable_sm80_to_sm89INS1_16FlashAttnBwdSm80INS1_25CollectiveMainloopBwdSm80ILi2ELi2EN4cute5tupleIJNS5_1CILi128EEES8_NS7_ILi64EEEEEENS_6half_tEfNS_4arch4Sm80ELb1ELb0ELb1ELb1ELb0ELb0ELb0ELb0ELi2ELi4ELi4ELi4ELb0EEENS1_21CollectiveEpilogueBwdISA_SB_SD_Li256ELb1ELb0ELi2EEENS1_25SingleTileBwdLPTSchedulerILb1ELi128ELb0EEEEEEEEEvNT_6ParamsE$_ZN4cute3eso3ESOILb1ELb0EJNS_6LayoutINS_5tupleIJNS3_IJNS_1CILi8EEENS4_ILi1EEEEEENS3_IJNS4_ILi2EEEEEEEEENS3_IJNS3_IJS6_NS4_ILi0EEEEEENS3_IJS5_EEEEEEEENS_10ViewEngineIPN7cutlass6half_tEEEEEC2ERKSF_RKSK_:
[----:B------:R-:W-:Y:S02]  /*99c0*/  IADD3 R38, R83, -c[0x0][0x20], RZ ;  /* 0x8000080053267a10 */ /* 0x000fe40007ffe0ff */
[----:B------:R-:W-:-:S03]  /*99d0*/  MOV R47, 0x0 ;  /* 0x00000000002f7802 */ /* 0x000fc60000000f00 */
[----:B------:R1:W-:Y:S01]  /*99e0*/  STL.64 [R38], R2 ;  /* 0x0000000226007387 */ /* 0x0003e20000100a00 */
[----:B------:R-:W-:Y:S05]  /*99f0*/  RET.REL.NODEC R46 `(_ZN7cutlass13device_kernelIN5flash19enable_sm80_to_sm89INS1_16FlashAttnBwdSm80INS1_25CollectiveMainloopBwdSm80ILi2ELi2EN4cute5tupleIJNS5_1CILi128EEES8_NS7_ILi64EEEEEENS_6half_tEfNS_4arch4Sm80ELb1ELb0ELb1ELb1ELb0ELb0ELb0ELb0ELi2ELi4ELi4ELi4ELb0EEENS1_21CollectiveEpilogueBwdISA_SB_SD_Li256ELb1ELb0ELi2EEENS1_25SingleTileBwdLPTSchedulerILb1ELi128ELb0EEEEEEEEEvNT_6ParamsE) ;  /* 0xffff66002e007950 */ /* 0x000fea0003c3ffff */
        .type           $_ZN7cutlass13device_kernelIN5flash19enable_sm80_to_sm89INS1_16FlashAttnBwdSm80INS1_25CollectiveMainloopBwdSm80ILi2ELi2EN4cute5tupleIJNS5_1CILi128EEES8_NS7_ILi64EEEEEENS_6half_tEfNS_4arch4Sm80ELb1ELb0ELb1ELb1ELb0ELb0ELb0ELb0ELi2ELi4ELi4ELi4ELb0EEENS1_21CollectiveEpilogueBwdISA_SB_SD_Li256ELb1ELb0ELi2EEENS1_25SingleTileBwdLPTSchedulerILb1ELi128ELb0EEEEEEEEEvNT_6ParamsE$_ZN4cute3eso3ESOILb1ELb0EJNS_6LayoutINS_5tupleIJNS3_IJNS_1CILi8EEENS4_ILi1EEEEEENS3_IJNS4_ILi4EEEEEEEEENS3_IJNS3_IJS6_NS4_ILi0EEEEEENS3_IJNS4_ILi2048EEEEEEEEEEENS_10ViewEngineINS_8smem_ptrIPN7cutlass6half_tEEEEEEEC2ERKSG_RKSN_,@function
        .size           $_ZN7cutlass13device_kernelIN5flash19enable_sm80_to_sm89INS1_16FlashAttnBwdSm80INS1_25CollectiveMainloopBwdSm80ILi2ELi2EN4cute5tupleIJNS5_1CILi128EEES8_NS7_ILi64EEEEEENS_6half_tEfNS_4arch4Sm80ELb1ELb0ELb1ELb1ELb0ELb0ELb0ELb0ELi2ELi4ELi4ELi4ELb0EEENS1_21CollectiveEpilogueBwdISA_SB_SD_Li256ELb1ELb0ELi2EEENS1_25SingleTileBwdLPTSchedulerILb1ELi128ELb0EEEEEEEEEvNT_6ParamsE$_ZN4cute3eso3ESOILb1ELb0EJNS_6LayoutINS_5tupleIJNS3_IJNS_1CILi8EEENS4_ILi1EEEEEENS3_IJNS4_ILi4EEEEEEEEENS3_IJNS3_IJS6_NS4_ILi0EEEEEENS3_IJNS4_ILi2048EEEEEEEEEEENS_10ViewEngineINS_8smem_ptrIPN7cutlass6half_tEEEEEEEC2ERKSG_RKSN_,($_ZN7cutlass13device_kernelIN5flash19enable_sm80_to_sm89INS1_16FlashAttnBwdSm80INS1_25CollectiveMainloopBwdSm80ILi2ELi2EN4cute5tupleIJNS5_1CILi128EEES8_NS7_ILi64EEEEEENS_6half_tEfNS_4arch4Sm80ELb1ELb0ELb1ELb1ELb0ELb0ELb0ELb0ELi2ELi4ELi4ELi4ELb0EEENS1_21CollectiveEpilogueBwdISA_SB_SD_Li256ELb1ELb0ELi2EEENS1_25SingleTileBwdLPTSchedulerILb1ELi128ELb0EEEEEEEEEvNT_6ParamsE$_ZN4cute3eso3ESOILb1ELb0EJNS_6LayoutINS_5tupleIJNS3_IJNS_1CILi8EEENS4_ILi1EEEEEENS3_IJNS4_ILi4EEEEEEEEENS3_IJNS3_IJS6_NS4_ILi0EEEEEENS3_IJS5_EEEEEEEENS_10ViewEngineIPN7cutlass6half_tEEEEEC2ERKSF_RKSK_ - $_ZN7cutlass13device_kernelIN5flash19enable_sm80_to_sm89INS1_16FlashAttnBwdSm80INS1_25CollectiveMainloopBwdSm80ILi2ELi2EN4cute5tupleIJNS5_1CILi128EEES8_NS7_ILi64EEEEEENS_6half_tEfNS_4arch4Sm80ELb1ELb0ELb1ELb1ELb0ELb0ELb0ELb0ELi2ELi4ELi4ELi4ELb0EEENS1_21CollectiveEpilogueBwdISA_SB_SD_Li256ELb1ELb0ELi2EEENS1_25SingleTileBwdLPTSchedulerILb1ELi128ELb0EEEEEEEEEvNT_6ParamsE$_ZN4cute3eso3ESOILb1ELb0EJNS_6LayoutINS_5tupleIJNS3_IJNS_1CILi8EEENS4_ILi1EEEEEENS3_IJNS4_ILi4EEEEEEEEENS3_IJNS3_IJS6_NS4_ILi0EEEEEENS3_IJNS4_ILi2048EEEEEEEEEEENS_10ViewEngineINS_8smem_ptrIPN7cutlass6half_tEEEEEEEC2ERKSG_RKSN_)
$_ZN7cutlass13device_kernelIN5flash19enable_sm80_to_sm89INS1_16FlashAttnBwdSm80INS1_25CollectiveMainloopBwdSm80ILi2ELi2EN4cute5tupleIJNS5_1CILi128EEES8_NS7_ILi64EEEEEENS_6half_tEfNS_4arch4Sm80ELb1ELb0ELb1ELb1ELb0ELb0ELb0ELb0ELi2ELi4ELi4ELi4ELb0EEENS1_21CollectiveEpilogueBwdISA_SB_SD_Li256ELb1ELb0ELi2EEENS1_25SingleTileBwdLPTSchedulerILb1ELi128ELb0EEEEEEEEEvNT_6ParamsE$_ZN4cute3eso3ESOILb1ELb0EJNS_6LayoutINS_5tupleIJNS3_IJNS_1CILi8EEENS4_ILi1EEEEEENS3_IJNS4_ILi4EEEEEEEEENS3_IJNS3_IJS6_NS4_ILi0EEEEEENS3_IJNS4_ILi2048EEEEEEEEEEENS_10ViewEngineINS_8smem_ptrIPN7cutlass6half_tEEEEEEEC2ERKSG_RKSN_:
[----:B------:R-:W-:Y:S01]  /*9a00*/  IADD3 R13, R60, -c[0x0][0x20], RZ ;  /* 0x800008003c0d7a10 */ /* 0x000fe20007ffe0ff */
[----:B------:R-:W-:Y:S01]  /*9a10*/  IMAD.MOV.U32 R16, RZ, RZ, R12 ;  /* 0x000000ffff107224 */ /* 0x000fe200078e000c */
[----:B------:R-:W-:Y:S01]  /*9a20*/  MOV R17, R15 ;  /* 0x0000000f00117202 */ /* 0x000fe20000000f00 */
[----:B------:R-:W-:-:S04]  /*9a30*/  IMAD.MOV.U32 R15, RZ, RZ, 0x0 ;  /* 0x00000000ff0f7424 */ /* 0x000fc800078e00ff */
[----:B------:R1:W-:Y:S01]  /*9a40*/  STL.64 [R13], R16 ;  /* 0x000000100d007387 */ /* 0x0003e20000100a00 */
[----:B------:R-:W-:Y:S05]  /*9a50*/  RET.REL.NODEC R14 `(_ZN7cutlass13device_kernelIN5flash19enable_sm80_to_sm89INS1_16FlashAttnBwdSm80INS1_25CollectiveMainloopBwdSm80ILi2ELi2EN4cute5tupleIJNS5_1CILi128EEES8_NS7_ILi64EEEEEENS_6half_tEfNS_4arch4Sm80ELb1ELb0ELb1ELb1ELb0ELb0ELb0ELb0ELi2ELi4ELi4ELi4ELb0EEENS1_21CollectiveEpilogueBwdISA_SB_SD_Li256ELb1ELb0ELi2EEENS1_25SingleTileBwdLPTSchedulerILb1ELi128ELb0EEEEEEEEEvNT_6ParamsE) ;  /* 0xffff65a00e007950 */ /* 0x000fea0003c3ffff */
        .type           $_ZN7cutlass13device_kernelIN5flash19enable_sm80_to_sm89INS1_16FlashAttnBwdSm80INS1_25CollectiveMainloopBwdSm80ILi2ELi2EN4cute5tupleIJNS5_1CILi128EEES8_NS7_ILi64EEEEEENS_6half_tEfNS_4arch4Sm80ELb1ELb0ELb1ELb1ELb0ELb0ELb0ELb0ELi2ELi4ELi4ELi4ELb0EEENS1_21CollectiveEpilogueBwdISA_SB_SD_Li256ELb1ELb0ELi2EEENS1_25SingleTileBwdLPTSchedulerILb1ELi128ELb0EEEEEEEEEvNT_6ParamsE$_ZN4cute3eso3ESOILb1ELb0EJNS_6LayoutINS_5tupleIJNS3_IJNS_1CILi8EEENS4_ILi1EEEEEENS3_IJNS4_ILi4EEEEEEEEENS3_IJNS3_IJS6_NS4_ILi0EEEEEENS3_IJS5_EEEEEEEENS_10ViewEngineIPN7cutlass6half_tEEEEEC2ERKSF_RKSK_,@function
        .size           $_ZN7cutlass13device_kernelIN5flash19enable_sm80_to_sm89INS1_16FlashAttnBwdSm80INS1_25CollectiveMainloopBwdSm80ILi2ELi2EN4cute5tupleIJNS5_1CILi128EEES8_NS7_ILi64EEEEEENS_6half_tEfNS_4arch4Sm80ELb1ELb0ELb1ELb1ELb0ELb0ELb0ELb0ELi2ELi4ELi4ELi4ELb0EEENS1_21CollectiveEpilogueBwdISA_SB_SD_Li256ELb1ELb0ELi2EEENS1_25SingleTileBwdLPTSchedulerILb1ELi128ELb0EEEEEEEEEvNT_6ParamsE$_ZN4cute3eso3ESOILb1ELb0EJNS_6LayoutINS_5tupleIJNS3_IJNS_1CILi8EEENS4_ILi1EEEEEENS3_IJNS4_ILi4EEEEEEEEENS3_IJNS3_IJS6_NS4_ILi0EEEEEENS3_IJS5_EEEEEEEENS_10ViewEngineIPN7cutlass6half_tEEEEEC2ERKSF_RKSK_,($_ZN7cutlass13device_kernelIN5flash19enable_sm80_to_sm89INS1_16FlashAttnBwdSm80INS1_25CollectiveMainloopBwdSm80ILi2ELi2EN4cute5tupleIJNS5_1CILi128EEES8_NS7_ILi64EEEEEENS_6half_tEfNS_4arch4Sm80ELb1ELb0ELb1ELb1ELb0ELb0ELb0ELb0ELi2ELi4ELi4ELi4ELb0EEENS1_21CollectiveEpilogueBwdISA_SB_SD_Li256ELb1ELb0ELi2EEENS1_25SingleTileBwdLPTSchedulerILb1ELi128ELb0EEEEEEEEEvNT_6ParamsE$_ZN4cute3eso3ESOILb1ELb0EJNS_6LayoutINS_5tupleIJNS3_IJNS_1CILi8EEENS4_ILi1EEEEEENS4_ILi2EEEEEENS3_IJNS3_IJS6_NS4_ILi0EEEEEENS4_ILi4096EEEEEEEENS_10ViewEngineINS_8smem_ptrIPN7cutlass6half_tEEEEEEEC2ERKSE_RKSL_ - $_ZN7cutlass13device_kernelIN5flash19enable_sm80_to_sm89INS1_16FlashAttnBwdSm80INS1_25CollectiveMainloopBwdSm80ILi2ELi2EN4cute5tupleIJNS5_1CILi128EEES8_NS7_ILi64EEEEEENS_6half_tEfNS_4arch4Sm80ELb1ELb0ELb1ELb1ELb0ELb0ELb0ELb0ELi2ELi4ELi4ELi4ELb0EEENS1_21CollectiveEpilogueBwdISA_SB_SD_Li256ELb1ELb0ELi2EEENS1_25SingleTileBwdLPTSchedulerILb1ELi128ELb0EEEEEEEEEvNT_6ParamsE$_ZN4cute3eso3ESOILb1ELb0EJNS_6LayoutINS_5tupleIJNS3_IJNS_1CILi8EEENS4_ILi1EEEEEENS3_IJNS4_ILi4EEEEEEEEENS3_IJNS3_IJS6_NS4_ILi0EEEEEENS3_IJS5_EEEEEEEENS_10ViewEngineIPN7cutlass6half_tEEEEEC2ERKSF_RKSK_)
$_ZN7cutlass13device_kernelIN5flash19enable_sm80_to_sm89INS1_16FlashAttnBwdSm80INS1_25CollectiveMainloopBwdSm80ILi2ELi2EN4cute5tupleIJNS5_1CILi128EEES8_NS7_ILi64EEEEEENS_6half_tEfNS_4arch4Sm80ELb1ELb0ELb1ELb1ELb0ELb0ELb0ELb0ELi2ELi4ELi4ELi4ELb0EEENS1_21CollectiveEpilogueBwdISA_SB_SD_Li256ELb1ELb0ELi2EEENS1_25SingleTileBwdLPTSchedulerILb1ELi128ELb0EEEEEEEEEvNT_6ParamsE$_ZN4cute3eso3ESOILb1ELb0EJNS_6LayoutINS_5tupleIJNS3_IJNS_1CILi8EEENS4_ILi1EEEEEENS3_IJNS4_ILi4EEEEEEEEENS3_IJNS3_IJS6_NS4_ILi0EEEEEENS3_IJS5_EEEEEEEENS_10ViewEngineIPN7cutlass6half_tEEEEEC2ERKSF_RKSK_:
[----:B------:R-:W-:Y:S01]  /*9a60*/  IADD3 R3, R60, -c[0x0][0x20], RZ ;  /* 0x800008003c037a10 */ /* 0x000fe20007ffe0ff */
[----:B------:R-:W-:Y:S01]  /*9a70*/  IMAD.MOV.U32 R14, RZ, RZ, R2 ;  /* 0x000000ffff0e7224 */ /* 0x000fe200078e0002 */
[----:B------:R-:W-:Y:S01]  /*9a80*/  MOV R15, R13 ;  /* 0x0000000d000f7202 */ /* 0x000fe20000000f00 */
[----:B------:R-:W-:-:S04]  /*9a90*/  IMAD.MOV.U32 R13, RZ, RZ, 0x0 ;  /* 0x00000000ff0d7424 */ /* 0x000fc800078e00ff */
[----:B------:R1:W-:Y:S01]  /*9aa0*/  STL.64 [R3], R14 ;  /* 0x0000000e03007387 */ /* 0x0003e20000100a00 */
[----:B------:R-:W-:Y:S05]  /*9ab0*/  RET.REL.NODEC R12 `(_ZN7cutlass13device_kernelIN5flash19enable_sm80_to_sm89INS1_16FlashAttnBwdSm80INS1_25CollectiveMainloopBwdSm80ILi2ELi2EN4cute5tupleIJNS5_1CILi128EEES8_NS7_ILi64EEEEEENS_6half_tEfNS_4arch4Sm80ELb1ELb0ELb1ELb1ELb0ELb0ELb0ELb0ELi2ELi4ELi4ELi4ELb0EEENS1_21CollectiveEpilogueBwdISA_SB_SD_Li256ELb1ELb0ELi2EEENS1_25SingleTileBwdLPTSchedulerILb1ELi128ELb0EEEEEEEEEvNT_6ParamsE) ;  /* 0xffff65400c007950 */ /* 0x000fea0003c3ffff */
        .type           $_ZN7cutlass13device_kernelIN5flash19enable_sm80_to_sm89INS1_16FlashAttnBwdSm80INS1_25CollectiveMainloopBwdSm80ILi2ELi2EN4cute5tupleIJNS5_1CILi128EEES8_NS7_ILi64EEEEEENS_6half_tEfNS_4arch4Sm80ELb1ELb0ELb1ELb1ELb0ELb0ELb0ELb0ELi2ELi4ELi4ELi4ELb0EEENS1_21CollectiveEpilogueBwdISA_SB_SD_Li256ELb1ELb0ELi2EEENS1_25SingleTileBwdLPTSchedulerILb1ELi128ELb0EEEEEEEEEvNT_6ParamsE$_ZN4cute3eso3ESOILb1ELb0EJNS_6LayoutINS_5tupleIJNS3_IJNS_1CILi8EEENS4_ILi1EEEEEENS4_ILi2EEEEEENS3_IJNS3_IJS6_NS4_ILi0EEEEEENS4_ILi4096EEEEEEEENS_10ViewEngineINS_8smem_ptrIPN7cutlass6half_tEEEEEEEC2ERKSE_RKSL_,@function
        .size           $_ZN7cutlass13device_kernelIN5flash19enable_sm80_to_sm89INS1_16FlashAttnBwdSm80INS1_25CollectiveMainloopBwdSm80ILi2ELi2EN4cute5tupleIJNS5_1CILi128EEES8_NS7_ILi64EEEEEENS_6half_tEfNS_4arch4Sm80ELb1ELb0ELb1ELb1ELb0ELb0ELb0ELb0ELi2ELi4ELi4ELi4ELb0EEENS1_21CollectiveEpilogueBwdISA_SB_SD_Li256ELb1ELb0ELi2EEENS1_25SingleTileBwdLPTSchedulerILb1ELi128ELb0EEEEEEEEEvNT_6ParamsE$_ZN4cute3eso3ESOILb1ELb0EJNS_6LayoutINS_5tupleIJNS3_IJNS_1CILi8EEENS4_ILi1EEEEEENS4_ILi2EEEEEENS3_IJNS3_IJS6_NS4_ILi0EEEEEENS4_ILi4096EEEEEEEENS_10ViewEngineINS_8smem_ptrIPN7cutlass6half_tEEEEEEEC2ERKSE_RKSL_,($_ZN7cutlass13device_kernelIN5flash19enable_sm80_to_sm89INS1_16FlashAttnBwdSm80INS1_25CollectiveMainloopBwdSm80ILi2ELi2EN4cute5tupleIJNS5_1CILi128EEES8_NS7_ILi64EEEEEENS_6half_tEfNS_4arch4Sm80ELb1ELb0ELb1ELb1ELb0ELb0ELb0ELb0ELi2ELi4ELi4ELi4ELb0EEENS1_21CollectiveEpilogueBwdISA_SB_SD_Li256ELb1ELb0ELi2EEENS1_25SingleTileBwdLPTSchedulerILb1ELi128ELb0EEEEEEEEEvNT_6ParamsE$_ZN4cute3eso3ESOILb1ELb0EJNS_6LayoutINS_5tupleIJNS3_IJNS_1CILi8EEENS4_ILi1EEEEEENS4_ILi2EEEEEENS3_IJNS3_IJS6_NS4_ILi0EEEEEENS4_ILi4096EEEEEEEEiEEC2ERKSE_RKi - $_ZN7cutlass13device_kernelIN5flash19enable_sm80_to_sm89INS1_16FlashAttnBwdSm80INS1_25CollectiveMainloopBwdSm80ILi2ELi2EN4cute5tupleIJNS5_1CILi128EEES8_NS7_ILi64EEEEEENS_6half_tEfNS_4arch4Sm80ELb1ELb0ELb1ELb1ELb0ELb0ELb0ELb0ELi2ELi4ELi4ELi4ELb0EEENS1_21CollectiveEpilogueBwdISA_SB_SD_Li256ELb1ELb0ELi2EEENS1_25SingleTileBwdLPTSchedulerILb1ELi128ELb0EEEEEEEEEvNT_6ParamsE$_ZN4cute3eso3ESOILb1ELb0EJNS_6LayoutINS_5tupleIJNS3_IJNS_1CILi8EEENS4_ILi1EEEEEENS4_ILi2EEEEEENS3_IJNS3_IJS6_NS4_ILi0EEEEEENS4_ILi4096EEEEEEEENS_10ViewEngineINS_8smem_ptrIPN7cutlass6half_tEEEEEEEC2ERKSE_RKSL_)
$_ZN7cutlass13device_kernelIN5flash19enable_sm80_to_sm89INS1_16FlashAttnBwdSm80INS1_25CollectiveMainloopBwdSm80ILi2ELi2EN4cute5tupleIJNS5_1CILi128EEES8_NS7_ILi64EEEEEENS_6half_tEfNS_4arch4Sm80ELb1ELb0ELb1ELb1ELb0ELb0ELb0ELb0ELi2ELi4ELi4ELi4ELb0EEENS1_21CollectiveEpilogueBwdISA_SB_SD_Li256ELb1ELb0ELi2EEENS1_25SingleTileBwdLPTSchedulerILb1ELi128ELb0EEEEEEEEEvNT_6ParamsE$_ZN4cute3eso3ESOILb1ELb0EJNS_6LayoutINS_5tupleIJNS3_IJNS_1CILi8EEENS4_ILi1EEEEEENS4_ILi2EEEEEENS3_IJNS3_IJS6_NS4_ILi0EEEEEENS4_ILi4096EEEEEEEENS_10ViewEngineINS_8smem_ptrIPN7cutlass6half_tEEEEEEEC2ERKSE_RKSL_:
[----:B------:R-:W-:Y:S02]  /*9ac0*/  IADD3 R36, R83, -c[0x0][0x20], RZ ;  /* 0x8000080053247a10 */ /* 0x000fe40007ffe0ff */
[----:B------:R-:W-:-:S03]  /*9ad0*/  MOV R39, 0x0 ;  /* 0x0000000000277802 */ /* 0x000fc60000000f00 */
[----:B------:R1:W-:Y:S01]  /*9ae0*/  STL.64 [R36], R2 ;  /* 0x0000000224007387 */ /* 0x0003e20000100a00 */
[----:B------:R-:W-:Y:S05]  /*9af0*/  RET.REL.NODEC R38 `(_ZN7cutlass13device_kernelIN5flash19enable_sm80_to_sm89INS1_16FlashAttnBwdSm80INS1_25CollectiveMainloopBwdSm80ILi2ELi2EN4cute5tupleIJNS5_1CILi128EEES8_NS7_ILi64EEEEEENS_6half_tEfNS_4arch4Sm80ELb1ELb0ELb1ELb1ELb0ELb0ELb0ELb0ELi2ELi4ELi4ELi4ELb0EEENS1_21CollectiveEpilogueBwdISA_SB_SD_Li256ELb1ELb0ELi2EEENS1_25SingleTileBwdLPTSchedulerILb1ELi128ELb0EEEEEEEEEvNT_6ParamsE) ;  /* 0xffff650026007950 */ /* 0x000fea0003c3ffff */
        .type           $_ZN7cutlass13device_kernelIN5flash19enable_sm80_to_sm89INS1_16FlashAttnBwdSm80INS1_25CollectiveMainloopBwdSm80ILi2ELi2EN4cute5tupleIJNS5_1CILi128EEES8_NS7_ILi64EEEEEENS_6half_tEfNS_4arch4Sm80ELb1ELb0ELb1ELb1ELb0ELb0ELb0ELb0ELi2ELi4ELi4ELi4ELb0EEENS1_21CollectiveEpilogueBwdISA_SB_SD_Li256ELb1ELb0ELi2EEENS1_25SingleTileBwdLPTSchedulerILb1ELi128ELb0EEEEEEEEEvNT_6ParamsE$_ZN4cute3eso3ESOILb1ELb0EJNS_6LayoutINS_5tupleIJNS3_IJNS_1CILi8EEENS4_ILi1EEEEEENS4_ILi2EEEEEENS3_IJNS3_IJS6_NS4_ILi0EEEEEENS4_ILi4096EEEEEEEEiEEC2ERKSE_RKi,@function
        .size           $_ZN7cutlass13device_kernelIN5flash19enable_sm80_to_sm89INS1_16FlashAttnBwdSm80INS1_25CollectiveMainloopBwdSm80ILi2ELi2EN4cute5tupleIJNS5_1CILi128EEES8_NS7_ILi64EEEEEENS_6half_tEfNS_4arch4Sm80ELb1ELb0ELb1ELb1ELb0ELb0ELb0ELb0ELi2ELi4ELi4ELi4ELb0EEENS1_21CollectiveEpilogueBwdISA_SB_SD_Li256ELb1ELb0ELi2EEENS1_25SingleTileBwdLPTSchedulerILb1ELi128ELb0EEEEEEEEEvNT_6ParamsE$_ZN4cute3eso3ESOILb1ELb0EJNS_6LayoutINS_5tupleIJNS3_IJNS_1CILi8EEENS4_ILi1EEEEEENS4_ILi2EEEEEENS3_IJNS3_IJS6_NS4_ILi0EEEEEENS4_ILi4096EEEEEEEEiEEC2ERKSE_RKi,($_ZN7cutlass13device_kernelIN5flash19enable_sm80_to_sm89INS1_16FlashAttnBwdSm80INS1_25CollectiveMainloopBwdSm80ILi2ELi2EN4cute5tupleIJNS5_1CILi128EEES8_NS7_ILi64EEEEEENS_6half_tEfNS_4arch4Sm80ELb1ELb0ELb1ELb1ELb0ELb0ELb0ELb0ELi2ELi4ELi4ELi4ELb0EEENS1_21CollectiveEpilogueBwdISA_SB_SD_Li256ELb1ELb0ELi2EEENS1_25SingleTileBwdLPTSchedulerILb1ELi128ELb0EEEEEEEEEvNT_6ParamsE$_ZN4cute3eso3ESOILb1ELb0EJNS_6LayoutINS_5tupleIJNS3_IJNS_1CILi8EEENS4_ILi1EEEEEENS4_ILi2EEEEEENS3_IJNS3_IJS6_NS4_ILi0EEEEEENS4_ILi64EEEEEEEENS_10ViewEngineIPN7cutlass6half_tEEEEEC2ERKSE_RKSJ_ - $_ZN7cutlass13device_kernelIN5flash19enable_sm80_to_sm89INS1_16FlashAttnBwdSm80INS1_25CollectiveMainloopBwdSm80ILi2ELi2EN4cute5tupleIJNS5_1CILi128EEES8_NS7_ILi64EEEEEENS_6half_tEfNS_4arch4Sm80ELb1ELb0ELb1ELb1ELb0ELb0ELb0ELb0ELi2ELi4ELi4ELi4ELb0EEENS1_21CollectiveEpilogueBwdISA_SB_SD_Li256ELb1ELb0ELi2EEENS1_25SingleTileBwdLPTSchedulerILb1ELi128ELb0EEEEEEEEEvNT_6ParamsE$_ZN4cute3eso3ESOILb1ELb0EJNS_6LayoutINS_5tupleIJNS3_IJNS_1CILi8EEENS4_ILi1EEEEEENS4_ILi2EEEEEENS3_IJNS3_IJS6_NS4_ILi0EEEEEENS4_ILi4096EEEEEEEEiEEC2ERKSE_RKi)
$_ZN7cutlass13device_kernelIN5flash19enable_sm80_to_sm89INS1_16FlashAttnBwdSm80INS1_25CollectiveMainloopBwdSm80ILi2ELi2EN4cute5tupleIJNS5_1CILi128EEES8_NS7_ILi64EEEEEENS_6half_tEfNS_4arch4Sm80ELb1ELb0ELb1ELb1ELb0ELb0ELb0ELb0ELi2ELi4ELi4ELi4ELb0EEENS1_21CollectiveEpilogueBwdISA_SB_SD_Li256ELb1ELb0ELi2EEENS1_25SingleTileBwdLPTSchedulerILb1ELi128ELb0EEEEEEEEEvNT_6ParamsE$_ZN4cute3eso3ESOILb1ELb0EJNS_6LayoutINS_5tupleIJNS3_IJNS_1CILi8EEENS4_ILi1EEEEEENS4_ILi2EEEEEENS3_IJNS3_IJS6_NS4_ILi0EEEEEENS4_ILi4096EEEEEEEEiEEC2ERKSE_RKi:
[----:B------:R-:W-:Y:S02]  /*9b00*/  IADD3 R2, R83, -c[0x0][0x20], RZ ;  /* 0x8000080053027a10 */ /* 0x000fe40007ffe0ff */
[----:B------:R-:W-:-:S03]  /*9b10*/  MOV R37, 0x0 ;  /* 0x0000000000257802 */ /* 0x000fc60000000f00 */
[----:B------:R1:W-:Y:S01]  /*9b20*/  STL [R2], R3 ;  /* 0x0000000302007387 */ /* 0x0003e20000100800 */
[----:B------:R-:W-:Y:S05]  /*9b30*/  RET.REL.NODEC R36 `(_ZN7cutlass13device_kernelIN5flash19enable_sm80_to_sm89INS1_16FlashAttnBwdSm80INS1_25CollectiveMainloopBwdSm80ILi2ELi2EN4cute5tupleIJNS5_1CILi128EEES8_NS7_ILi64EEEEEENS_6half_tEfNS_4arch4Sm80ELb1ELb0ELb1ELb1ELb0ELb0ELb0ELb0ELi2ELi4ELi4ELi4ELb0EEENS1_21CollectiveEpilogueBwdISA_SB_SD_Li256ELb1ELb0ELi2EEENS1_25SingleTileBwdLPTSchedulerILb1ELi128ELb0EEEEEEEEEvNT_6ParamsE) ;  /* 0xffff64c024007950 */ /* 0x000fea0003c3ffff */
        .type           $_ZN7cutlass13device_kernelIN5flash19enable_sm80_to_sm89INS1_16FlashAttnBwdSm80INS1_25CollectiveMainloopBwdSm80ILi2ELi2EN4cute5tupleIJNS5_1CILi128EEES8_NS7_ILi64EEEEEENS_6half_tEfNS_4arch4Sm80ELb1ELb0ELb1ELb1ELb0ELb0ELb0ELb0ELi2ELi4ELi4ELi4ELb0EEENS1_21CollectiveEpilogueBwdISA_SB_SD_Li256ELb1ELb0ELi2EEENS1_25SingleTileBwdLPTSchedulerILb1ELi128ELb0EEEEEEEEEvNT_6ParamsE$_ZN4cute3eso3ESOILb1ELb0EJNS_6LayoutINS_5tupleIJNS3_IJNS_1CILi8EEENS4_ILi1EEEEEENS4_ILi2EEEEEENS3_IJNS3_IJS6_NS4_ILi0EEEEEENS4_ILi64EEEEEEEENS_10ViewEngineIPN7cutlass6half_tEEEEEC2ERKSE_RKSJ_,@function
        .size           $_ZN7cutlass13device_kernelIN5flash19enable_sm80_to_sm89INS1_16FlashAttnBwdSm80INS1_25CollectiveMainloopBwdSm80ILi2ELi2EN4cute5tupleIJNS5_1CILi128EEES8_NS7_ILi64EEEEEENS_6half_tEfNS_4arch4Sm80ELb1ELb0ELb1ELb1ELb0ELb0ELb0ELb0ELi2ELi4ELi4ELi4ELb0EEENS1_21CollectiveEpilogueBwdISA_SB_SD_Li256ELb1ELb0ELi2EEENS1_25SingleTileBwdLPTSchedulerILb1ELi128ELb0EEEEEEEEEvNT_6ParamsE$_ZN4cute3eso3ESOILb1ELb0EJNS_6LayoutINS_5tupleIJNS3_IJNS_1CILi8EEENS4_ILi1EEEEEENS4_ILi2EEEEEENS3_IJNS3_IJS6_NS4_ILi0EEEEEENS4_ILi64EEEEEEEENS_10ViewEngineIPN7cutlass6half_tEEEEEC2ERKSE_RKSJ_,($_ZN7cutlass13device_kernelIN5flash19enable_sm80_to_sm89INS1_16FlashAttnBwdSm80INS1_25CollectiveMainloopBwdSm80ILi2ELi2EN4cute5tupleIJNS5_1CILi128EEES8_NS7_ILi64EEEEEENS_6half_tEfNS_4arch4Sm80ELb1ELb0ELb1ELb1ELb0ELb0ELb0ELb0ELi2ELi4ELi4ELi4ELb0EEENS1_21CollectiveEpilogueBwdISA_SB_SD_Li256ELb1ELb0ELi2EEENS1_25SingleTileBwdLPTSchedulerILb1ELi128ELb0EEEEEEEEEvNT_6ParamsE$_ZN4cute3eso3ESOILb1ELb0EJNS_6LayoutINS_5tupleIJNS3_IJNS_1CILi8EEENS4_ILi1EEEEEENS4_ILi2EEEEEENS3_IJNS3_IJS6_NS4_ILi0EEEEEENS4_ILi64EEEEEEEEiEEC2ERKSE_RKi - $_ZN7cutlass13device_kernelIN5flash19enable_sm80_to_sm89INS1_16FlashAttnBwdSm80INS1_25CollectiveMainloopBwdSm80ILi2ELi2EN4cute5tupleIJNS5_1CILi128EEES8_NS7_ILi64EEEEEENS_6half_tEfNS_4arch4Sm80ELb1ELb0ELb1ELb1ELb0ELb0ELb0ELb0ELi2ELi4ELi4ELi4ELb0EEENS1_21CollectiveEpilogueBwdISA_SB_SD_Li256ELb1ELb0ELi2EEENS1_25SingleTileBwdLPTSchedulerILb1ELi128ELb0EEEEEEEEEvNT_6ParamsE$_ZN4cute3eso3ESOILb1ELb0EJNS_6LayoutINS_5tupleIJNS3_IJNS_1CILi8EEENS4_ILi1EEEEEENS4_ILi2EEEEEENS3_IJNS3_IJS6_NS4_ILi0EEEEEENS4_ILi64EEEEEEEENS_10ViewEngineIPN7cutlass6half_tEEEEEC2ERKSE_RKSJ_)
$_ZN7cutlass13device_kernelIN5flash19enable_sm80_to_sm89INS1_16FlashAttnBwdSm80INS1_25CollectiveMainloopBwdSm80ILi2ELi2EN4cute5tupleIJNS5_1CILi128EEES8_NS7_ILi64EEEEEENS_6half_tEfNS_4arch4Sm80ELb1ELb0ELb1ELb1ELb0ELb0ELb0ELb0ELi2ELi4ELi4ELi4ELb0EEENS1_21CollectiveEpilogueBwdISA_SB_SD_Li256ELb1ELb0ELi2EEENS1_25SingleTileBwdLPTSchedulerILb1ELi128ELb0EEEEEEEEEvNT_6ParamsE$_ZN4cute3eso3ESOILb1ELb0EJNS_6LayoutINS_5tupleIJNS3_IJNS_1CILi8EEENS4_ILi1EEEEEENS4_ILi2EEEEEENS3_IJNS3_IJS6_NS4_ILi0EEEEEENS4_ILi64EEEEEEEENS_10ViewEngineIPN7cutlass6half_tEEEEEC2ERKSE_RKSJ_:
[----:B------:R-:W-:Y:S01]  /*9b40*/  IADD3 R6, R60, -c[0x0][0x20], RZ ;  /* 0x800008003c067a10 */ /* 0x000fe20007ffe0ff */
[----:B------:R-:W-:Y:S01]  /*9b50*/  IMAD.MOV.U32 R35, RZ, RZ, R7 ;  /* 0x000000ffff237224 */ /* 0x000fe200078e0007 */
[----:B------:R-:W-:-:S04]  /*9b60*/  MOV R11, 0x0 ;  /* 0x00000000000b7802 */ /* 0x000fc80000000f00 */
[----:B------:R1:W-:Y:S01]  /*9b70*/  STL.64 [R6], R34 ;  /* 0x0000002206007387 */ /* 0x0003e20000100a00 */
[----:B------:R-:W-:Y:S05]  /*9b80*/  RET.REL.NODEC R10 `(_ZN7cutlass13device_kernelIN5flash19enable_sm80_to_sm89INS1_16FlashAttnBwdSm80INS1_25CollectiveMainloopBwdSm80ILi2ELi2EN4cute5tupleIJNS5_1CILi128EEES8_NS7_ILi64EEEEEENS_6half_tEfNS_4arch4Sm80ELb1ELb0ELb1ELb1ELb0ELb0ELb0ELb0ELi2ELi4ELi4ELi4ELb0EEENS1_21CollectiveEpilogueBwdISA_SB_SD_Li256ELb1ELb0ELi2EEENS1_25SingleTileBwdLPTSchedulerILb1ELi128ELb0EEEEEEEEEvNT_6ParamsE) ;  /* 0xffff64700a007950 */ /* 0x000fea0003c3ffff */
        .type           $_ZN7cutlass13device_kernelIN5flash19enable_sm80_to_sm89INS1_16FlashAttnBwdSm80INS1_25CollectiveMainloopBwdSm80ILi2ELi2EN4cute5tupleIJNS5_1CILi128EEES8_NS7_ILi64EEEEEENS_6half_tEfNS_4arch4Sm80ELb1ELb0ELb1ELb1ELb0ELb0ELb0ELb0ELi2ELi4ELi4ELi4ELb0EEENS1_21CollectiveEpilogueBwdISA_SB_SD_Li256ELb1ELb0ELi2EEENS1_25SingleTileBwdLPTSchedulerILb1ELi128ELb0EEEEEEEEEvNT_6ParamsE$_ZN4cute3eso3ESOILb1ELb0EJNS_6LayoutINS_5tupleIJNS3_IJNS_1CILi8EEENS4_ILi1EEEEEENS4_ILi2EEEEEENS3_IJNS3_IJS6_NS4_ILi0EEEEEENS4_ILi64EEEEEEEEiEEC2ERKSE_RKi,@function
        .size           $_ZN7cutlass13device_kernelIN5flash19enable_sm80_to_sm89INS1_16FlashAttnBwdSm80INS1_25CollectiveMainloopBwdSm80ILi2ELi2EN4cute5tupleIJNS5_1CILi128EEES8_NS7_ILi64EEEEEENS_6half_tEfNS_4arch4Sm80ELb1ELb0ELb1ELb1ELb0ELb0ELb0ELb0ELi2ELi4ELi4ELi4ELb0EEENS1_21CollectiveEpilogueBwdISA_SB_SD_Li256ELb1ELb0ELi2EEENS1_25SingleTileBwdLPTSchedulerILb1ELi128ELb0EEEEEEEEEvNT_6ParamsE$_ZN4cute3eso3ESOILb1ELb0EJNS_6LayoutINS_5tupleIJNS3_IJNS_1CILi8EEENS4_ILi1EEEEEENS4_ILi2EEEEEENS3_IJNS3_IJS6_NS4_ILi0EEEEEENS4_ILi64EEEEEEEEiEEC2ERKSE_RKi,($_ZN7cutlass13device_kernelIN5flash19enable_sm80_to_sm89INS1_16FlashAttnBwdSm80INS1_25CollectiveMainloopBwdSm80ILi2ELi2EN4cute5tupleIJNS5_1CILi128EEES8_NS7_ILi64EEEEEENS_6half_tEfNS_4arch4Sm80ELb1ELb0ELb1ELb1ELb0ELb0ELb0ELb0ELi2ELi4ELi4ELi4ELb0EEENS1_21CollectiveEpilogueBwdISA_SB_SD_Li256ELb1ELb0ELi2EEENS1_25SingleTileBwdLPTSchedulerILb1ELi128ELb0EEEEEEEEEvNT_6ParamsE$_ZN4cute3eso3ESOILb1ELb0EJNS_6LayoutINS_5tupleIJNS3_IJNS_1CILi8EEENS4_ILi1EEEEEENS4_ILi2EEEEEENS3_IJNS3_IJS6_NS4_ILi0EEEEEENS4_ILi8192EEEEEEEENS_10ViewEngineINS_8smem_ptrIPN7cutlass6half_tEEEEEEEC2ERKSE_RKSL_ - $_ZN7cutlass13device_kernelIN5flash19enable_sm80_to_sm89INS1_16FlashAttnBwdSm80INS1_25CollectiveMainloopBwdSm80ILi2ELi2EN4cute5tupleIJNS5_1CILi128EEES8_NS7_ILi64EEEEEENS_6half_tEfNS_4arch4Sm80ELb1ELb0ELb1ELb1ELb0ELb0ELb0ELb0ELi2ELi4ELi4ELi4ELb0EEENS1_21CollectiveEpilogueBwdISA_SB_SD_Li256ELb1ELb0ELi2EEENS1_25SingleTileBwdLPTSchedulerILb1ELi128ELb0EEEEEEEEEvNT_6ParamsE$_ZN4cute3eso3ESOILb1ELb0EJNS_6LayoutINS_5tupleIJNS3_IJNS_1CILi8EEENS4_ILi1EEEEEENS4_ILi2EEEEEENS3_IJNS3_IJS6_NS4_ILi0EEEEEENS4_ILi64EEEEEEEEiEEC2ERKSE_RKi)
$_ZN7cutlass13device_kernelIN5flash19enable_sm80_to_sm89INS1_16FlashAttnBwdSm80INS1_25CollectiveMainloopBwdSm80ILi2ELi2EN4cute5tupleIJNS5_1CILi128EEES8_NS7_ILi64EEEEEENS_6half_tEfNS_4arch4Sm80ELb1ELb0ELb1ELb1ELb0ELb0ELb0ELb0ELi2ELi4ELi4ELi4ELb0EEENS1_21CollectiveEpilogueBwdISA_SB_SD_Li256ELb1ELb0ELi2EEENS1_25SingleTileBwdLPTSchedulerILb1ELi128ELb0EEEEEEEEEvNT_6ParamsE$_ZN4cute3eso3ESOILb1ELb0EJNS_6LayoutINS_5tupleIJNS3_IJNS_1CILi8EEENS4_ILi1EEEEEENS4_ILi2EEEEEENS3_IJNS3_IJS6_NS4_ILi0EEEEEENS4_ILi64EEEEEEEEiEEC2ERKSE_RKi:
[----:B------:R-:W-:Y:S02]  /*9b90*/  IADD3 R2, R60, -c[0x0][0x20], RZ ;  /* 0x800008003c027a10 */ /* 0x000fe40007ffe0ff */
[----:B------:R-:W-:-:S03]  /*9ba0*/  MOV R7, 0x0 ;  /* 0x0000000000077802 */ /* 0x000fc60000000f00 */
[----:B------:R1:W-:Y:S01]  /*9bb0*/  STL [R2], R3 ;  /* 0x0000000302007387 */ /* 0x0003e20000100800 */
[----:B------:R-:W-:Y:S05]  /*9bc0*/  RET.REL.NODEC R6 `(_ZN7cutlass13device_kernelIN5flash19enable_sm80_to_sm89INS1_16FlashAttnBwdSm80INS1_25CollectiveMainloopBwdSm80ILi2ELi2EN4cute5tupleIJNS5_1CILi128EEES8_NS7_ILi64EEEEEENS_6half_tEfNS_4arch4Sm80ELb1ELb0ELb1ELb1ELb0ELb0ELb0ELb0ELi2ELi4ELi4ELi4ELb0EEENS1_21CollectiveEpilogueBwdISA_SB_SD_Li256ELb1ELb0ELi2EEENS1_25SingleTileBwdLPTSchedulerILb1ELi128ELb0EEEEEEEEEvNT_6ParamsE) ;  /* 0xffff643006007950 */ /* 0x000fea0003c3ffff */
        .type           $_ZN7cutlass13device_kernelIN5flash19enable_sm80_to_sm89INS1_16FlashAttnBwdSm80INS1_25CollectiveMainloopBwdSm80ILi2ELi2EN4cute5tupleIJNS5_1CILi128EEES8_NS7_ILi64EEEEEENS_6half_tEfNS_4arch4Sm80ELb1ELb0ELb1ELb1ELb0ELb0ELb0ELb0ELi2ELi4ELi4ELi4ELb0EEENS1_21CollectiveEpilogueBwdISA_SB_SD_Li256ELb1ELb0ELi2EEENS1_25SingleTileBwdLPTSchedulerILb1ELi128ELb0EEEEEEEEEvNT_6ParamsE$_ZN4cute3eso3ESOILb1ELb0EJNS_6LayoutINS_5tupleIJNS3_IJNS_1CILi8EEENS4_ILi1EEEEEENS4_ILi2EEEEEENS3_IJNS3_IJS6_NS4_ILi0EEEEEENS4_ILi8192EEEEEEEENS_10ViewEngineINS_8smem_ptrIPN7cutlass6half_tEEEEEEEC2ERKSE_RKSL_,@function
        .size           $_ZN7cutlass13device_kernelIN5flash19enable_sm80_to_sm89INS1_16FlashAttnBwdSm80INS1_25CollectiveMainloopBwdSm80ILi2ELi2EN4cute5tupleIJNS5_1CILi128EEES8_NS7_ILi64EEEEEENS_6half_tEfNS_4arch4Sm80ELb1ELb0ELb1ELb1ELb0ELb0ELb0ELb0ELi2ELi4ELi4ELi4ELb0EEENS1_21CollectiveEpilogueBwdISA_SB_SD_Li256ELb1ELb0ELi2EEENS1_25SingleTileBwdLPTSchedulerILb1ELi128ELb0EEEEEEEEEvNT_6ParamsE$_ZN4cute3eso3ESOILb1ELb0EJNS_6LayoutINS_5tupleIJNS3_IJNS_1CILi8EEENS4_ILi1EEEEEENS4_ILi2EEEEEENS3_IJNS3_IJS6_NS4_ILi0EEEEEENS4_ILi8192EEEEEEEENS_10ViewEngineINS_8smem_ptrIPN7cutlass6half_tEEEEEEEC2ERKSE_RKSL_,($_ZN7cutlass13device_kernelIN5flash19enable_sm80_to_sm89INS1_16FlashAttnBwdSm80INS1_25CollectiveMainloopBwdSm80ILi2ELi2EN4cute5tupleIJNS5_1CILi128EEES8_NS7_ILi64EEEEEENS_6half_tEfNS_4arch4Sm80ELb1ELb0ELb1ELb1ELb0ELb0ELb0ELb0ELi2ELi4ELi4ELi4ELb0EEENS1_21CollectiveEpilogueBwdISA_SB_SD_Li256ELb1ELb0ELi2EEENS1_25SingleTileBwdLPTSchedulerILb1ELi128ELb0EEEEEEEEEvNT_6ParamsE$_ZN4cute3eso3ESOILb1ELb0EJNS_6LayoutINS_5tupleIJNS3_IJNS_1CILi8EEENS4_ILi1EEEEEENS4_ILi2EEEEEENS3_IJNS3_IJS6_NS4_ILi0EEEEEENS4_ILi8192EEEEEEEEiEEC2ERKSE_RKi - $_ZN7cutlass13device_kernelIN5flash19enable_sm80_to_sm89INS1_16FlashAttnBwdSm80INS1_25CollectiveMainloopBwdSm80ILi2ELi2EN4cute5tupleIJNS5_1CILi128EEES8_NS7_ILi64EEEEEENS_6half_tEfNS_4arch4Sm80ELb1ELb0ELb1ELb1ELb0ELb0ELb0ELb0ELi2ELi4ELi4ELi4ELb0EEENS1_21CollectiveEpilogueBwdISA_SB_SD_Li256ELb1ELb0ELi2EEENS1_25SingleTileBwdLPTSchedulerILb1ELi128ELb0EEEEEEEEEvNT_6ParamsE$_ZN4cute3eso3ESOILb1ELb0EJNS_6LayoutINS_5tupleIJNS3_IJNS_1CILi8EEENS4_ILi1EEEEEENS4_ILi2EEEEEENS3_IJNS3_IJS6_NS4_ILi0EEEEEENS4_ILi8192EEEEEEEENS_10ViewEngineINS_8smem_ptrIPN7cutlass6half_tEEEEEEEC2ERKSE_RKSL_)
$_ZN7cutlass13device_kernelIN5flash19enable_sm80_to_sm89INS1_16FlashAttnBwdSm80INS1_25CollectiveMainloopBwdSm80ILi2ELi2EN4cute5tupleIJNS5_1CILi128EEES8_NS7_ILi64EEEEEENS_6half_tEfNS_4arch4Sm80ELb1ELb0ELb1ELb1ELb0ELb0ELb0ELb0ELi2ELi4ELi4ELi4ELb0EEENS1_21CollectiveEpilogueBwdISA_SB_SD_Li256ELb1ELb0ELi2EEENS1_25SingleTileBwdLPTSchedulerILb1ELi128ELb0EEEEEEEEEvNT_6ParamsE$_ZN4cute3eso3ESOILb1ELb0EJNS_6LayoutINS_5tupleIJNS3_IJNS_1CILi8EEENS4_ILi1EEEEEENS4_ILi2EEEEEENS3_IJNS3_IJS6_NS4_ILi0EEEEEENS4_ILi8192EEEEEEEENS_10ViewEngineINS_8smem_ptrIPN7cutlass6half_tEEEEEEEC2ERKSE_RKSL_:
[----:B------:R-:W-:Y:S02]  /*9bd0*/  IADD3 R4, R60, -c[0x0][0x20], RZ ;  /* 0x800008003c047a10 */ /* 0x000fe40007ffe0ff */
[----:B------:R-:W-:-:S03]  /*9be0*/  MOV R7, 0x0 ;  /* 0x0000000000077802 */ /* 0x000fc60000000f00 */
[----:B------:R1:W-:Y:S01]  /*9bf0*/  STL.64 [R4], R2 ;  /* 0x0000000204007387 */ /* 0x0003e20000100a00 */
[----:B------:R-:W-:Y:S05]  /*9c00*/  RET.REL.NODEC R6 `(_ZN7cutlass13device_kernelIN5flash19enable_sm80_to_sm89INS1_16FlashAttnBwdSm80INS1_25CollectiveMainloopBwdSm80ILi2ELi2EN4cute5tupleIJNS5_1CILi128EEES8_NS7_ILi64EEEEEENS_6half_tEfNS_4arch4Sm80ELb1ELb0ELb1ELb1ELb0ELb0ELb0ELb0ELi2ELi4ELi4ELi4ELb0EEENS1_21CollectiveEpilogueBwdISA_SB_SD_Li256ELb1ELb0ELi2EEENS1_25SingleTileBwdLPTSchedulerILb1ELi128ELb0EEEEEEEEEvNT_6ParamsE) ;  /* 0xffff63f006007950 */ /* 0x000fea0003c3ffff */
        .type           $_ZN7cutlass13device_kernelIN5flash19enable_sm80_to_sm89INS1_16FlashAttnBwdSm80INS1_25CollectiveMainloopBwdSm80ILi2ELi2EN4cute5tupleIJNS5_1CILi128EEES8_NS7_ILi64EEEEEENS_6half_tEfNS_4arch4Sm80ELb1ELb0ELb1ELb1ELb0ELb0ELb0ELb0ELi2ELi4ELi4ELi4ELb0EEENS1_21CollectiveEpilogueBwdISA_SB_SD_Li256ELb1ELb0ELi2EEENS1_25SingleTileBwdLPTSchedulerILb1ELi128ELb0EEEEEEEEEvNT_6ParamsE$_ZN4cute3eso3ESOILb1ELb0EJNS_6LayoutINS_5tupleIJNS3_IJNS_1CILi8EEENS4_ILi1EEEEEENS4_ILi2EEEEEENS3_IJNS3_IJS6_NS4_ILi0EEEEEENS4_ILi8192EEEEEEEEiEEC2ERKSE_RKi,@function
        .size           $_ZN7cutlass13device_kernelIN5flash19enable_sm80_to_sm89INS1_16FlashAttnBwdSm80INS1_25CollectiveMainloopBwdSm80ILi2ELi2EN4cute5tupleIJNS5_1CILi128EEES8_NS7_ILi64EEEEEENS_6half_tEfNS_4arch4Sm80ELb1ELb0ELb1ELb1ELb0ELb0ELb0ELb0ELi2ELi4ELi4ELi4ELb0EEENS1_21CollectiveEpilogueBwdISA_SB_SD_Li256ELb1ELb0ELi2EEENS1_25SingleTileBwdLPTSchedulerILb1ELi128ELb0EEEEEEEEEvNT_6ParamsE$_ZN4cute3eso3ESOILb1ELb0EJNS_6LayoutINS_5tupleIJNS3_IJNS_1CILi8EEENS4_ILi1EEEEEENS4_ILi2EEEEEENS3_IJNS3_IJS6_NS4_ILi0EEEEEENS4_ILi8192EEEEEEEEiEEC2ERKSE_RKi,($_ZN7cutlass13device_kernelIN5flash19enable_sm80_to_sm89INS1_16FlashAttnBwdSm80INS1_25CollectiveMainloopBwdSm80ILi2ELi2EN4cute5tupleIJNS5_1CILi128EEES8_NS7_ILi64EEEEEENS_6half_tEfNS_4arch4Sm80ELb1ELb0ELb1ELb1ELb0ELb0ELb0ELb0ELi2ELi4ELi4ELi4ELb0EEENS1_21CollectiveEpilogueBwdISA_SB_SD_Li256ELb1ELb0ELi2EEENS1_25SingleTileBwdLPTSchedulerILb1ELi128ELb0EEEEEEEEEvNT_6ParamsE$_ZN4cute3eso3ESOILb1ELb0EJNS_6LayoutINS_5tupleIJNS3_IJNS_1CILi8EEENS4_ILi1EEEEEENS4_ILi2EEEEEENS3_IJNS3_IJS6_NS4_ILi0EEEEEES5_EEEEENS_10ViewEngineIPN7cutlass6half_tEEEEEC2ERKSD_RKSI_ - $_ZN7cutlass13device_kernelIN5flash19enable_sm80_to_sm89INS1_16FlashAttnBwdSm80INS1_25CollectiveMainloopBwdSm80ILi2ELi2EN4cute5tupleIJNS5_1CILi128EEES8_NS7_ILi64EEEEEENS_6half_tEfNS_4arch4Sm80ELb1ELb0ELb1ELb1ELb0ELb0ELb0ELb0ELi2ELi4ELi4ELi4ELb0EEENS1_21CollectiveEpilogueBwdISA_SB_SD_Li256ELb1ELb0ELi2EEENS1_25SingleTileBwdLPTSchedulerILb1ELi128ELb0EEEEEEEEEvNT_6ParamsE$_ZN4cute3eso3ESOILb1ELb0EJNS_6LayoutINS_5tupleIJNS3_IJNS_1CILi8EEENS4_ILi1EEEEEENS4_ILi2EEEEEENS3_IJNS3_IJS6_NS4_ILi0EEEEEENS4_ILi8192EEEEEEEEiEEC2ERKSE_RKi)
$_ZN7cutlass13device_kernelIN5flash19enable_sm80_to_sm89INS1_16FlashAttnBwdSm80INS1_25CollectiveMainloopBwdSm80ILi2ELi2EN4cute5tupleIJNS5_1CILi128EEES8_NS7_ILi64EEEEEENS_6half_tEfNS_4arch4Sm80ELb1ELb0ELb1ELb1ELb0ELb0ELb0ELb0ELi2ELi4ELi4ELi4ELb0EEENS1_21CollectiveEpilogueBwdISA_SB_SD_Li256ELb1ELb0ELi2EEENS1_25SingleTileBwdLPTSchedulerILb1ELi128ELb0EEEEEEEEEvNT_6ParamsE$_ZN4cute3eso3ESOILb1ELb0EJNS_6LayoutINS_5tupleIJNS3_IJNS_1CILi8EEENS4_ILi1EEEEEENS4_ILi2EEEEEENS3_IJNS3_IJS6_NS4_ILi0EEEEEENS4_ILi8192EEEEEEEEiEEC2ERKSE_RKi:
[----:B------:R-:W-:Y:S02]  /*9c10*/  IADD3 R2, R60, -c[0x0][0x20], RZ ;  /* 0x800008003c027a10 */ /* 0x000fe40007ffe0ff */
[----:B------:R-:W-:-:S03]  /*9c20*/  MOV R5, 0x0 ;  /* 0x0000000000057802 */ /* 0x000fc60000000f00 */
[----:B------:R1:W-:Y:S01]  /*9c30*/  STL [R2], R3 ;  /* 0x0000000302007387 */ /* 0x0003e20000100800 */
[----:B------:R-:W-:Y:S05]  /*9c40*/  RET.REL.NODEC R4 `(_ZN7cutlass13device_kernelIN5flash19enable_sm80_to_sm89INS1_16FlashAttnBwdSm80INS1_25CollectiveMainloopBwdSm80ILi2ELi2EN4cute5tupleIJNS5_1CILi128EEES8_NS7_ILi64EEEEEENS_6half_tEfNS_4arch4Sm80ELb1ELb0ELb1ELb1ELb0ELb0ELb0ELb0ELi2ELi4ELi4ELi4ELb0EEENS1_21CollectiveEpilogueBwdISA_SB_SD_Li256ELb1ELb0ELi2EEENS1_25SingleTileBwdLPTSchedulerILb1ELi128ELb0EEEEEEEEEvNT_6ParamsE) ;  /* 0xffff63b004007950 */ /* 0x000fea0003c3ffff */
        .type           $_ZN7cutlass13device_kernelIN5flash19enable_sm80_to_sm89INS1_16FlashAttnBwdSm80INS1_25CollectiveMainloopBwdSm80ILi2ELi2EN4cute5tupleIJNS5_1CILi128EEES8_NS7_ILi64EEEEEENS_6half_tEfNS_4arch4Sm80ELb1ELb0ELb1ELb1ELb0ELb0ELb0ELb0ELi2ELi4ELi4ELi4ELb0EEENS1_21CollectiveEpilogueBwdISA_SB_SD_Li256ELb1ELb0ELi2EEENS1_25SingleTileBwdLPTSchedulerILb1ELi128ELb0EEEEEEEEEvNT_6ParamsE$_ZN4cute3eso3ESOILb1ELb0EJNS_6LayoutINS_5tupleIJNS3_IJNS_1CILi8EEENS4_ILi1EEEEEENS4_ILi2EEEEEENS3_IJNS3_IJS6_NS4_ILi0EEEEEES5_EEEEENS_10ViewEngineIPN7cutlass6half_tEEEEEC2ERKSD_RKSI_,@function
        .size           $_ZN7cutlass13device_kernelIN5flash19enable_sm80_to_sm89INS1_16FlashAttnBwdSm80INS1_25CollectiveMainloopBwdSm80ILi2ELi2EN4cute5tupleIJNS5_1CILi128EEES8_NS7_ILi64EEEEEENS_6half_tEfNS_4arch4Sm80ELb1ELb0ELb1ELb1ELb0ELb0ELb0ELb0ELi2ELi4ELi4ELi4ELb0EEENS1_21CollectiveEpilogueBwdISA_SB_SD_Li256ELb1ELb0ELi2EEENS1_25SingleTileBwdLPTSchedulerILb1ELi128ELb0EEEEEEEEEvNT_6ParamsE$_ZN4cute3eso3ESOILb1ELb0EJNS_6LayoutINS_5tupleIJNS3_IJNS_1CILi8EEENS4_ILi1EEEEEENS4_ILi2EEEEEENS3_IJNS3_IJS6_NS4_ILi0EEEEEES5_EEEEENS_10ViewEngineIPN7cutlass6half_tEEEEEC2ERKSD_RKSI_,($_ZN7cutlass13device_kernelIN5flash19enable_sm80_to_sm89INS1_16FlashAttnBwdSm80INS1_25CollectiveMainloopBwdSm80ILi2ELi2EN4cute5tupleIJNS5_1CILi128EEES8_NS7_ILi64EEEEEENS_6half_tEfNS_4arch4Sm80ELb1ELb0ELb1ELb1ELb0ELb0ELb0ELb0ELi2ELi4ELi4ELi4ELb0EEENS1_21CollectiveEpilogueBwdISA_SB_SD_Li256ELb1ELb0ELi2EEENS1_25SingleTileBwdLPTSchedulerILb1ELi128ELb0EEEEEEEEEvNT_6ParamsE$_ZN4cute3eso3ESOILb1ELb0EJNS_6LayoutINS_5tupleIJNS3_IJNS_1CILi8EEENS4_ILi1EEEEEENS4_ILi2EEEEEENS3_IJNS3_IJS6_NS4_ILi0EEEEEES5_EEEEEiEEC2ERKSD_RKi - $_ZN7cutlass13device_kernelIN5flash19enable_sm80_to_sm89INS1_16FlashAttnBwdSm80INS1_25CollectiveMainloopBwdSm80ILi2ELi2EN4cute5tupleIJNS5_1CILi128EEES8_NS7_ILi64EEEEEENS_6half_tEfNS_4arch4Sm80ELb1ELb0ELb1ELb1ELb0ELb0ELb0ELb0ELi2ELi4ELi4ELi4ELb0EEENS1_21CollectiveEpilogueBwdISA_SB_SD_Li256ELb1ELb0ELi2EEENS1_25SingleTileBwdLPTSchedulerILb1ELi128ELb0EEEEEEEEEvNT_6ParamsE$_ZN4cute3eso3ESOILb1ELb0EJNS_6LayoutINS_5tupleIJNS3_IJNS_1CILi8EEENS4_ILi1EEEEEENS4_ILi2EEEEEENS3_IJNS3_IJS6_NS4_ILi0EEEEEES5_EEEEENS_10ViewEngineIPN7cutlass6half_tEEEEEC2ERKSD_RKSI_)
$_ZN7cutlass13device_kernelIN5flash19enable_sm80_to_sm89INS1_16FlashAttnBwdSm80INS1_25CollectiveMainloopBwdSm80ILi2ELi2EN4cute5tupleIJNS5_1CILi128EEES8_NS7_ILi64EEEEEENS_6half_tEfNS_4arch4Sm80ELb1ELb0ELb1ELb1ELb0ELb0ELb0ELb0ELi2ELi4ELi4ELi4ELb0EEENS1_21CollectiveEpilogueBwdISA_SB_SD_Li256ELb1ELb0ELi2EEENS1_25SingleTileBwdLPTSchedulerILb1ELi128ELb0EEEEEEEEEvNT_6ParamsE$_ZN4cute3eso3ESOILb1ELb0EJNS_6LayoutINS_5tupleIJNS3_IJNS_1CILi8EEENS4_ILi1EEEEEENS4_ILi2EEEEEENS3_IJNS3_IJS6_NS4_ILi0EEEEEES5_EEEEENS_10ViewEngineIPN7cutlass6half_tEEEEEC2ERKSD_RKSI_:
[----:B------:R-:W-:Y:S02]  /*9c50*/  IADD3 R46, R83, -c[0x0][0x20], RZ ;  /* 0x80000800532e7a10 */ /* 0x000fe40007ffe0ff */
[----:B------:R-:W-:-:S03]  /*9c60*/  MOV R49, 0x0 ;  /* 0x0000000000317802 */ /* 0x000fc60000000f00 */
[----:B------:R1:W-:Y:S01]  /*9c70*/  STL.64 [R46], R38 ;  /* 0x000000262e007387 */ /* 0x0003e20000100a00 */
[----:B------:R-:W-:Y:S05]  /*9c80*/  RET.REL.NODEC R48 `(_ZN7cutlass13device_kernelIN5flash19enable_sm80_to_sm89INS1_16FlashAttnBwdSm80INS1_25CollectiveMainloopBwdSm80ILi2ELi2EN4cute5tupleIJNS5_1CILi128EEES8_NS7_ILi64EEEEEENS_6half_tEfNS_4arch4Sm80ELb1ELb0ELb1ELb1ELb0ELb0ELb0ELb0ELi2ELi4ELi4ELi4ELb0EEENS1_21CollectiveEpilogueBwdISA_SB_SD_Li256ELb1ELb0ELi2EEENS1_25SingleTileBwdLPTSchedulerILb1ELi128ELb0EEEEEEEEEvNT_6ParamsE) ;  /* 0xffff637030007950 */ /* 0x000fea0003c3ffff */
        .type           $_ZN7cutlass13device_kernelIN5flash19enable_sm80_to_sm89INS1_16FlashAttnBwdSm80INS1_25CollectiveMainloopBwdSm80ILi2ELi2EN4cute5tupleIJNS5_1CILi128EEES8_NS7_ILi64EEEEEENS_6half_tEfNS_4arch4Sm80ELb1ELb0ELb1ELb1ELb0ELb0ELb0ELb0ELi2ELi4ELi4ELi4ELb0EEENS1_21CollectiveEpilogueBwdISA_SB_SD_Li256ELb1ELb0ELi2EEENS1_25SingleTileBwdLPTSchedulerILb1ELi128ELb0EEEEEEEEEvNT_6ParamsE$_ZN4cute3eso3ESOILb1ELb0EJNS_6LayoutINS_5tupleIJNS3_IJNS_1CILi8EEENS4_ILi1EEEEEENS4_ILi2EEEEEENS3_IJNS3_IJS6_NS4_ILi0EEEEEES5_EEEEEiEEC2ERKSD_RKi,@function
        .size           $_ZN7cutlass13device_kernelIN5flash19enable_sm80_to_sm89INS1_16FlashAttnBwdSm80INS1_25CollectiveMainloopBwdSm80ILi2ELi2EN4cute5tupleIJNS5_1CILi128EEES8_NS7_ILi64EEEEEENS_6half_tEfNS_4arch4Sm80ELb1ELb0ELb1ELb1ELb0ELb0ELb0ELb0ELi2ELi4ELi4ELi4ELb0EEENS1_21CollectiveEpilogueBwdISA_SB_SD_Li256ELb1ELb0ELi2EEENS1_25SingleTileBwdLPTSchedulerILb1ELi128ELb0EEEEEEEEEvNT_6ParamsE$_ZN4cute3eso3ESOILb1ELb0EJNS_6LayoutINS_5tupleIJNS3_IJNS_1CILi8EEENS4_ILi1EEEEEENS4_ILi2EEEEEENS3_IJNS3_IJS6_NS4_ILi0EEEEEES5_EEEEEiEEC2ERKSD_RKi,($_ZN7cutlass13device_kernelIN5flash19enable_sm80_to_sm89INS1_16FlashAttnBwdSm80INS1_25CollectiveMainloopBwdSm80ILi2ELi2EN4cute5tupleIJNS5_1CILi128EEES8_NS7_ILi64EEEEEENS_6half_tEfNS_4arch4Sm80ELb1ELb0ELb1ELb1ELb0ELb0ELb0ELb0ELi2ELi4ELi4ELi4ELb0EEENS1_21CollectiveEpilogueBwdISA_SB_SD_Li256ELb1ELb0ELi2EEENS1_25SingleTileBwdLPTSchedulerILb1ELi128ELb0EEEEEEEEEvNT_6ParamsE$_ZN4cute3eso3ESOILb1ELb0EJNS_6LayoutINS_5tupleIJNS3_IJNS_1CILi8EEENS4_ILi1EEEEEENS4_ILi2EEENS3_IJNS4_ILi4EEES8_EEEEEENS3_IJNS3_IJS6_NS4_ILi0EEEEEES5_NS3_IJNS4_ILi32EEENS4_ILi16EEEEEEEEEEENS_10ViewEngineIPN7cutlass6half_tEEEEEC2ERKSI_RKSN_ - $_ZN7cutlass13device_kernelIN5flash19enable_sm80_to_sm89INS1_16FlashAttnBwdSm80INS1_25CollectiveMainloopBwdSm80ILi2ELi2EN4cute5tupleIJNS5_1CILi128EEES8_NS7_ILi64EEEEEENS_6half_tEfNS_4arch4Sm80ELb1ELb0ELb1ELb1ELb0ELb0ELb0ELb0ELi2ELi4ELi4ELi4ELb0EEENS1_21CollectiveEpilogueBwdISA_SB_SD_Li256ELb1ELb0ELi2EEENS1_25SingleTileBwdLPTSchedulerILb1ELi128ELb0EEEEEEEEEvNT_6ParamsE$_ZN4cute3eso3ESOILb1ELb0EJNS_6LayoutINS_5tupleIJNS3_IJNS_1CILi8EEENS4_ILi1EEEEEENS4_ILi2EEEEEENS3_IJNS3_IJS6_NS4_ILi0EEEEEES5_EEEEEiEEC2ERKSD_RKi)
$_ZN7cutlass13device_kernelIN5flash19enable_sm80_to_sm89INS1_16FlashAttnBwdSm80INS1_25CollectiveMainloopBwdSm80ILi2ELi2EN4cute5tupleIJNS5_1CILi128EEES8_NS7_ILi64EEEEEENS_6half_tEfNS_4arch4Sm80ELb1ELb0ELb1ELb1ELb0ELb0ELb0ELb0ELi2ELi4ELi4ELi4ELb0EEENS1_21CollectiveEpilogueBwdISA_SB_SD_Li256ELb1ELb0ELi2EEENS1_25SingleTileBwdLPTSchedulerILb1ELi128ELb0EEEEEEEEEvNT_6ParamsE$_ZN4cute3eso3ESOILb1ELb0EJNS_6LayoutINS_5tupleIJNS3_IJNS_1CILi8EEENS4_ILi1EEEEEENS4_ILi2EEEEEENS3_IJNS3_IJS6_NS4_ILi0EEEEEES5_EEEEEiEEC2ERKSD_RKi:
[----:B------:R-:W-:Y:S02]  /*9c90*/  IADD3 R2, R83, -c[0x0][0x20], RZ ;  /* 0x8000080053027a10 */ /* 0x000fe40007ffe0ff */
[----:B------:R-:W-:-:S03]  /*9ca0*/  MOV R39, 0x0 ;  /* 0x0000000000277802 */ /* 0x000fc60000000f00 */
[----:B------:R1:W-:Y:S01]  /*9cb0*/  STL [R2], R3 ;  /* 0x0000000302007387 */ /* 0x0003e20000100800 */
[----:B------:R-:W-:Y:S05]  /*9cc0*/  RET.REL.NODEC R38 `(_ZN7cutlass13device_kernelIN5flash19enable_sm80_to_sm89INS1_16FlashAttnBwdSm80INS1_25CollectiveMainloopBwdSm80ILi2ELi2EN4cute5tupleIJNS5_1CILi128EEES8_NS7_ILi64EEEEEENS_6half_tEfNS_4arch4Sm80ELb1ELb0ELb1ELb1ELb0ELb0ELb0ELb0ELi2ELi4ELi4ELi4ELb0EEENS1_21CollectiveEpilogueBwdISA_SB_SD_Li256ELb1ELb0ELi2EEENS1_25SingleTileBwdLPTSchedulerILb1ELi128ELb0EEEEEEEEEvNT_6ParamsE) ;  /* 0xffff633026007950 */ /* 0x000fea0003c3ffff */
        .type           $_ZN7cutlass13device_kernelIN5flash19enable_sm80_to_sm89INS1_16FlashAttnBwdSm80INS1_25CollectiveMainloopBwdSm80ILi2ELi2EN4cute5tupleIJNS5_1CILi128EEES8_NS7_ILi64EEEEEENS_6half_tEfNS_4arch4Sm80ELb1ELb0ELb1ELb1ELb0ELb0ELb0ELb0ELi2ELi4ELi4ELi4ELb0EEENS1_21CollectiveEpilogueBwdISA_SB_SD_Li256ELb1ELb0ELi2EEENS1_25SingleTileBwdLPTSchedulerILb1ELi128ELb0EEEEEEEEEvNT_6ParamsE$_ZN4cute3eso3ESOILb1ELb0EJNS_6LayoutINS_5tupleIJNS3_IJNS_1CILi8EEENS4_ILi1EEEEEENS4_ILi2EEENS3_IJNS4_ILi4EEES8_EEEEEENS3_IJNS3_IJS6_NS4_ILi0EEEEEES5_NS3_IJNS4_ILi32EEENS4_ILi16EEEEEEEEEEENS_10ViewEngineIPN7cutlass6half_tEEEEEC2ERKSI_RKSN_,@function
        .size           $_ZN7cutlass13device_kernelIN5flash19enable_sm80_to_sm89INS1_16FlashAttnBwdSm80INS1_25CollectiveMainloopBwdSm80ILi2ELi2EN4cute5tupleIJNS5_1CILi128EEES8_NS7_ILi64EEEEEENS_6half_tEfNS_4arch4Sm80ELb1ELb0ELb1ELb1ELb0ELb0ELb0ELb0ELi2ELi4ELi4ELi4ELb0EEENS1_21CollectiveEpilogueBwdISA_SB_SD_Li256ELb1ELb0ELi2EEENS1_25SingleTileBwdLPTSchedulerILb1ELi128ELb0EEEEEEEEEvNT_6ParamsE$_ZN4cute3eso3ESOILb1ELb0EJNS_6LayoutINS_5tupleIJNS3_IJNS_1CILi8EEENS4_ILi1EEEEEENS4_ILi2EEENS3_IJNS4_ILi4EEES8_EEEEEENS3_IJNS3_IJS6_NS4_ILi0EEEEEES5_NS3_IJNS4_ILi32EEENS4_ILi16EEEEEEEEEEENS_10ViewEngineIPN7cutlass6half_tEEEEEC2ERKSI_RKSN_,($_ZN7cutlass13device_kernelIN5flash19enable_sm80_to_sm89INS1_16FlashAttnBwdSm80INS1_25CollectiveMainloopBwdSm80ILi2ELi2EN4cute5tupleIJNS5_1CILi128EEES8_NS7_ILi64EEEEEENS_6half_tEfNS_4arch4Sm80ELb1ELb0ELb1ELb1ELb0ELb0ELb0ELb0ELi2ELi4ELi4ELi4ELb0EEENS1_21CollectiveEpilogueBwdISA_SB_SD_Li256ELb1ELb0ELi2EEENS1_25SingleTileBwdLPTSchedulerILb1ELi128ELb0EEEEEEEEEvNT_6ParamsE$_ZN4cute3eso3ESOILb1ELb0EJNS_6LayoutINS_5tupleIJNS3_IJNS_1CILi8EEENS4_ILi1EEEEEENS4_ILi2EEENS4_ILi4EEEEEENS3_IJNS3_IJS6_NS4_ILi0EEEEEES5_NS4_ILi16EEEEEEEENS_10ViewEngineIPN7cutlass6half_tEEEEEC2ERKSF_RKSK_ - $_ZN7cutlass13device_kernelIN5flash19enable_sm80_to_sm89INS1_16FlashAttnBwdSm80INS1_25CollectiveMainloopBwdSm80ILi2ELi2EN4cute5tupleIJNS5_1CILi128EEES8_NS7_ILi64EEEEEENS_6half_tEfNS_4arch4Sm80ELb1ELb0ELb1ELb1ELb0ELb0ELb0ELb0ELi2ELi4ELi4ELi4ELb0EEENS1_21CollectiveEpilogueBwdISA_SB_SD_Li256ELb1ELb0ELi2EEENS1_25SingleTileBwdLPTSchedulerILb1ELi128ELb0EEEEEEEEEvNT_6ParamsE$_ZN4cute3eso3ESOILb1ELb0EJNS_6LayoutINS_5tupleIJNS3_IJNS_1CILi8EEENS4_ILi1EEEEEENS4_ILi2EEENS3_IJNS4_ILi4EEES8_EEEEEENS3_IJNS3_IJS6_NS4_ILi0EEEEEES5_NS3_IJNS4_ILi32EEENS4_ILi16EEEEEEEEEEENS_10ViewEngineIPN7cutlass6half_tEEEEEC2ERKSI_RKSN_)
$_ZN7cutlass13device_kernelIN5flash19enable_sm80_to_sm89INS1_16FlashAttnBwdSm80INS1_25CollectiveMainloopBwdSm80ILi2ELi2EN4cute5tupleIJNS5_1CILi128EEES8_NS7_ILi64EEEEEENS_6half_tEfNS_4arch4Sm80ELb1ELb0ELb1ELb1ELb0ELb0ELb0ELb0ELi2ELi4ELi4ELi4ELb0EEENS1_21CollectiveEpilogueBwdISA_SB_SD_Li256ELb1ELb0ELi2EEENS1_25SingleTileBwdLPTSchedulerILb1ELi128ELb0EEEEEEEEEvNT_6ParamsE$_ZN4cute3eso3ESOILb1ELb0EJNS_6LayoutINS_5tupleIJNS3_IJNS_1CILi8EEENS4_ILi1EEEEEENS4_ILi2EEENS3_IJNS4_ILi4EEES8_EEEEEENS3_IJNS3_IJS6_NS4_ILi0EEEEEES5_NS3_IJNS4_ILi32EEENS4_ILi16EEEEEEEEEEENS_10ViewEngineIPN7cutlass6half_tEEEEEC2ERKSI_RKSN_:
[----:B------:R-:W-:Y:S02]  /*9cd0*/  IADD3 R2, R83, -c[0x0][0x20], RZ ;  /* 0x8000080053027a10 */ /* 0x000fe40007ffe0ff */
[----:B------:R-:W-:-:S03]  /*9ce0*/  MOV R5, 0x0 ;  /* 0x0000000000057802 */ /* 0x000fc60000000f00 */
[----:B------:R1:W-:Y:S01]  /*9cf0*/  STL.64 [R2], R10 ;  /* 0x0000000a02007387 */ /* 0x0003e20000100a00 */
[----:B------:R-:W-:Y:S05]  /*9d00*/  RET.REL.NODEC R4 `(_ZN7cutlass13device_kernelIN5flash19enable_sm80_to_sm89INS1_16FlashAttnBwdSm80INS1_25CollectiveMainloopBwdSm80ILi2ELi2EN4cute5tupleIJNS5_1CILi128EEES8_NS7_ILi64EEEEEENS_6half_tEfNS_4arch4Sm80ELb1ELb0ELb1ELb1ELb0ELb0ELb0ELb0ELi2ELi4ELi4ELi4ELb0EEENS1_21CollectiveEpilogueBwdISA_SB_SD_Li256ELb1ELb0ELi2EEENS1_25SingleTileBwdLPTSchedulerILb1ELi128ELb0EEEEEEEEEvNT_6ParamsE) ;  /* 0xffff62f004007950 */ /* 0x000fea0003c3ffff */
        .type           $_ZN7cutlass13device_kernelIN5flash19enable_sm80_to_sm89INS1_16FlashAttnBwdSm80INS1_25CollectiveMainloopBwdSm80ILi2ELi2EN4cute5tupleIJNS5_1CILi128EEES8_NS7_ILi64EEEEEENS_6half_tEfNS_4arch4Sm80ELb1ELb0ELb1ELb1ELb0ELb0ELb0ELb0ELi2ELi4ELi4ELi4ELb0EEENS1_21CollectiveEpilogueBwdISA_SB_SD_Li256ELb1ELb0ELi2EEENS1_25SingleTileBwdLPTSchedulerILb1ELi128ELb0EEEEEEEEEvNT_6ParamsE$_ZN4cute3eso3ESOILb1ELb0EJNS_6LayoutINS_5tupleIJNS3_IJNS_1CILi8EEENS4_ILi1EEEEEENS4_ILi2EEENS4_ILi4EEEEEENS3_IJNS3_IJS6_NS4_ILi0EEEEEES5_NS4_ILi16EEEEEEEENS_10ViewEngineIPN7cutlass6half_tEEEEEC2ERKSF_RKSK_,@function
        .size           $_ZN7cutlass13device_kernelIN5flash19enable_sm80_to_sm89INS1_16FlashAttnBwdSm80INS1_25CollectiveMainloopBwdSm80ILi2ELi2EN4cute5tupleIJNS5_1CILi128EEES8_NS7_ILi64EEEEEENS_6half_tEfNS_4arch4Sm80ELb1ELb0ELb1ELb1ELb0ELb0ELb0ELb0ELi2ELi4ELi4ELi4ELb0EEENS1_21CollectiveEpilogueBwdISA_SB_SD_Li256ELb1ELb0ELi2EEENS1_25SingleTileBwdLPTSchedulerILb1ELi128ELb0EEEEEEEEEvNT_6ParamsE$_ZN4cute3eso3ESOILb1ELb0EJNS_6LayoutINS_5tupleIJNS3_IJNS_1CILi8EEENS4_ILi1EEEEEENS4_ILi2EEENS4_ILi4EEEEEENS3_IJNS3_IJS6_NS4_ILi0EEEEEES5_NS4_ILi16EEEEEEEENS_10ViewEngineIPN7cutlass6half_tEEEEEC2ERKSF_RKSK_,($_ZN7cutlass13device_kernelIN5flash19enable_sm80_to_sm89INS1_16FlashAttnBwdSm80INS1_25CollectiveMainloopBwdSm80ILi2ELi2EN4cute5tupleIJNS5_1CILi128EEES8_NS7_ILi64EEEEEENS_6half_tEfNS_4arch4Sm80ELb1ELb0ELb1ELb1ELb0ELb0ELb0ELb0ELi2ELi4ELi4ELi4ELb0EEENS1_21CollectiveEpilogueBwdISA_SB_SD_Li256ELb1ELb0ELi2EEENS1_25SingleTileBwdLPTSchedulerILb1ELi128ELb0EEEEEEEEEvNT_6ParamsE$_ZN4cute3eso3ESOILb1ELb0EJNS_6LayoutINS_5tupleIJNS3_IJNS_1CILi8EEENS4_ILi1EEEEEENS4_ILi2EEES5_EEENS3_IJNS3_IJS6_NS4_ILi0EEEEEENS4_ILi64EEES5_EEEEENS_10ViewEngineIPN7cutlass6half_tEEEEEC2ERKSE_RKSJ_ - $_ZN7cutlass13device_kernelIN5flash19enable_sm80_to_sm89INS1_16FlashAttnBwdSm80INS1_25CollectiveMainloopBwdSm80ILi2ELi2EN4cute5tupleIJNS5_1CILi128EEES8_NS7_ILi64EEEEEENS_6half_tEfNS_4arch4Sm80ELb1ELb0ELb1ELb1ELb0ELb0ELb0ELb0ELi2ELi4ELi4ELi4ELb0EEENS1_21CollectiveEpilogueBwdISA_SB_SD_Li256ELb1ELb0ELi2EEENS1_25SingleTileBwdLPTSchedulerILb1ELi128ELb0EEEEEEEEEvNT_6ParamsE$_ZN4cute3eso3ESOILb1ELb0EJNS_6LayoutINS_5tupleIJNS3_IJNS_1CILi8EEENS4_ILi1EEEEEENS4_ILi2EEENS4_ILi4EEEEEENS3_IJNS3_IJS6_NS4_ILi0EEEEEES5_NS4_ILi16EEEEEEEENS_10ViewEngineIPN7cutlass6half_tEEEEEC2ERKSF_RKSK_)
$_ZN7cutlass13device_kernelIN5flash19enable_sm80_to_sm89INS1_16FlashAttnBwdSm80INS1_25CollectiveMainloopBwdSm80ILi2ELi2EN4cute5tupleIJNS5_1CILi128EEES8_NS7_ILi64EEEEEENS_6half_tEfNS_4arch4Sm80ELb1ELb0ELb1ELb1ELb0ELb0ELb0ELb0ELi2ELi4ELi4ELi4ELb0EEENS1_21CollectiveEpilogueBwdISA_SB_SD_Li256ELb1ELb0ELi2EEENS1_25SingleTileBwdLPTSchedulerILb1ELi128ELb0EEEEEEEEEvNT_6ParamsE$_ZN4cute3eso3ESOILb1ELb0EJNS_6LayoutINS_5tupleIJNS3_IJNS_1CILi8EEENS4_ILi1EEEEEENS4_ILi2EEENS4_ILi4EEEEEENS3_IJNS3_IJS6_NS4_ILi0EEEEEES5_NS4_ILi16EEEEEEEENS_10ViewEngineIPN7cutlass6half_tEEEEEC2ERKSF_RKSK_:
[----:B------:R-:W-:Y:S01]  /*9d10*/  IADD3 R2, R60, -c[0x0][0x20], RZ ;  /* 0x800008003c027a10 */ /* 0x000fe20007ffe0ff */
[----:B------:R-:W-:Y:S01]  /*9d20*/  IMAD.MOV.U32 R7, RZ, RZ, R3 ;  /* 0x000000ffff077224 */ /* 0x000fe200078e0003 */
[----:B------:R-:W-:-:S04]  /*9d30*/  MOV R5, 0x0 ;  /* 0x0000000000057802 */ /* 0x000fc80000000f00 */
[----:B------:R1:W-:Y:S01]  /*9d40*/  STL.64 [R2], R6 ;  /* 0x0000000602007387 */ /* 0x0003e20000100a00 */
[----:B------:R-:W-:Y:S05]  /*9d50*/  RET.REL.NODEC R4 `(_ZN7cutlass13device_kernelIN5flash19enable_sm80_to_sm89INS1_16FlashAttnBwdSm80INS1_25CollectiveMainloopBwdSm80ILi2ELi2EN4cute5tupleIJNS5_1CILi128EEES8_NS7_ILi64EEEEEENS_6half_tEfNS_4arch4Sm80ELb1ELb0ELb1ELb1ELb0ELb0ELb0ELb0ELi2ELi4ELi4ELi4ELb0EEENS1_21CollectiveEpilogueBwdISA_SB_SD_Li256ELb1ELb0ELi2EEENS1_25SingleTileBwdLPTSchedulerILb1ELi128ELb0EEEEEEEEEvNT_6ParamsE) ;  /* 0xffff62a004007950 */ /* 0x000fea0003c3ffff */
        .type           $_ZN7cutlass13device_kernelIN5flash19enable_sm80_to_sm89INS1_16FlashAttnBwdSm80INS1_25CollectiveMainloopBwdSm80ILi2ELi2EN4cute5tupleIJNS5_1CILi128EEES8_NS7_ILi64EEEEEENS_6half_tEfNS_4arch4Sm80ELb1ELb0ELb1ELb1ELb0ELb0ELb0ELb0ELi2ELi4ELi4ELi4ELb0EEENS1_21CollectiveEpilogueBwdISA_SB_SD_Li256ELb1ELb0ELi2EEENS1_25SingleTileBwdLPTSchedulerILb1ELi128ELb0EEEEEEEEEvNT_6ParamsE$_ZN4cute3eso3ESOILb1ELb0EJNS_6LayoutINS_5tupleIJNS3_IJNS_1CILi8EEENS4_ILi1EEEEEENS4_ILi2EEES5_EEENS3_IJNS3_IJS6_NS4_ILi0EEEEEENS4_ILi64EEES5_EEEEENS_10ViewEngineIPN7cutlass6half_tEEEEEC2ERKSE_RKSJ_,@function
        .size           $_ZN7cutlass13device_kernelIN5flash19enable_sm80_to_sm89INS1_16FlashAttnBwdSm80INS1_25CollectiveMainloopBwdSm80ILi2ELi2EN4cute5tupleIJNS5_1CILi128EEES8_NS7_ILi64EEEEEENS_6half_tEfNS_4arch4Sm80ELb1ELb0ELb1ELb1ELb0ELb0ELb0ELb0ELi2ELi4ELi4ELi4ELb0EEENS1_21CollectiveEpilogueBwdISA_SB_SD_Li256ELb1ELb0ELi2EEENS1_25SingleTileBwdLPTSchedulerILb1ELi128ELb0EEEEEEEEEvNT_6ParamsE$_ZN4cute3eso3ESOILb1ELb0EJNS_6LayoutINS_5tupleIJNS3_IJNS_1CILi8EEENS4_ILi1EEEEEENS4_ILi2EEES5_EEENS3_IJNS3_IJS6_NS4_ILi0EEEEEENS4_ILi64EEES5_EEEEENS_10ViewEngineIPN7cutlass6half_tEEEEEC2ERKSE_RKSJ_,($_ZN7cutlass13device_kernelIN5flash19enable_sm80_to_sm89INS1_16FlashAttnBwdSm80INS1_25CollectiveMainloopBwdSm80ILi2ELi2EN4cute5tupleIJNS5_1CILi128EEES8_NS7_ILi64EEEEEENS_6half_tEfNS_4arch4Sm80ELb1ELb0ELb1ELb1ELb0ELb0ELb0ELb0ELi2ELi4ELi4ELi4ELb0EEENS1_21CollectiveEpilogueBwdISA_SB_SD_Li256ELb1ELb0ELi2EEENS1_25SingleTileBwdLPTSchedulerILb1ELi128ELb0EEEEEEEEEvNT_6ParamsE$_ZN4cute3eso3ESOILb1ELb0EJNS_6LayoutINS_5tupleIJNS3_IJNS_1CILi8EEENS4_ILi1EEEEEENS4_ILi4EEEEEENS3_IJNS3_IJS6_NS4_ILi0EEEEEENS4_ILi2048EEEEEEEENS_10ViewEngineINS_8smem_ptrIPN7cutlass6half_tEEEEEEEC2ERKSE_RKSL_ - $_ZN7cutlass13device_kernelIN5flash19enable_sm80_to_sm89INS1_16FlashAttnBwdSm80INS1_25CollectiveMainloopBwdSm80ILi2ELi2EN4cute5tupleIJNS5_1CILi128EEES8_NS7_ILi64EEEEEENS_6half_tEfNS_4arch4Sm80ELb1ELb0ELb1ELb1ELb0ELb0ELb0ELb0ELi2ELi4ELi4ELi4ELb0EEENS1_21CollectiveEpilogueBwdISA_SB_SD_Li256ELb1ELb0ELi2EEENS1_25SingleTileBwdLPTSchedulerILb1ELi128ELb0EEEEEEEEEvNT_6ParamsE$_ZN4cute3eso3ESOILb1ELb0EJNS_6LayoutINS_5tupleIJNS3_IJNS_1CILi8EEENS4_ILi1EEEEEENS4_ILi2EEES5_EEENS3_IJNS3_IJS6_NS4_ILi0EEEEEENS4_ILi64EEES5_EEEEENS_10ViewEngineIPN7cutlass6half_tEEEEEC2ERKSE_RKSJ_)
$_ZN7cutlass13device_kernelIN5flash19enable_sm80_to_sm89INS1_16FlashAttnBwdSm80INS1_25CollectiveMainloopBwdSm80ILi2ELi2EN4cute5tupleIJNS5_1CILi128EEES8_NS7_ILi64EEEEEENS_6half_tEfNS_4arch4Sm80ELb1ELb0ELb1ELb1ELb0ELb0ELb0ELb0ELi2ELi4ELi4ELi4ELb0EEENS1_21CollectiveEpilogueBwdISA_SB_SD_Li256ELb1ELb0ELi2EEENS1_25SingleTileBwdLPTSchedulerILb1ELi128ELb0EEEEEEEEEvNT_6ParamsE$_ZN4cute3eso3ESOILb1ELb0EJNS_6LayoutINS_5tupleIJNS3_IJNS_1CILi8EEENS4_ILi1EEEEEENS4_ILi2EEES5_EEENS3_IJNS3_IJS6_NS4_ILi0EEEEEENS4_ILi64EEES5_EEEEENS_10ViewEngineIPN7cutlass6half_tEEEEEC2ERKSE_RKSJ_:
[----:B------:R-:W-:Y:S01]  /*9d60*/  IADD3 R2, R60, -c[0x0][0x20], RZ ;  /* 0x800008003c027a10 */ /* 0x000fe20007ffe0ff */
[----:B------:R-:W-:Y:S01]  /*9d70*/  IMAD.MOV.U32 R10, RZ, RZ, R6 ;  /* 0x000000ffff0a7224 */ /* 0x000fe200078e0006 */
[----:B------:R-:W-:Y:S01]  /*9d80*/  MOV R11, R3 ;  /* 0x00000003000b7202 */ /* 0x000fe20000000f00 */
[----:B------:R-:W-:-:S04]  /*9d90*/  IMAD.MOV.U32 R5, RZ, RZ, 0x0 ;  /* 0x00000000ff057424 */ /* 0x000fc800078e00ff */
[----:B------:R1:W-:Y:S01]  /*9da0*/  STL.64 [R2], R10 ;  /* 0x0000000a02007387 */ /* 0x0003e20000100a00 */
[----:B------:R-:W-:Y:S05]  /*9db0*/  RET.REL.NODEC R4 `(_ZN7cutlass13device_kernelIN5flash19enable_sm80_to_sm89INS1_16FlashAttnBwdSm80INS1_25CollectiveMainloopBwdSm80ILi2ELi2EN4cute5tupleIJNS5_1CILi128EEES8_NS7_ILi64EEEEEENS_6half_tEfNS_4arch4Sm80ELb1ELb0ELb1ELb1ELb0ELb0ELb0ELb0ELi2ELi4ELi4ELi4ELb0EEENS1_21CollectiveEpilogueBwdISA_SB_SD_Li256ELb1ELb0ELi2EEENS1_25SingleTileBwdLPTSchedulerILb1ELi128ELb0EEEEEEEEEvNT_6ParamsE) ;  /* 0xffff624004007950 */ /* 0x000fea0003c3ffff */
        .type           $_ZN7cutlass13device_kernelIN5flash19enable_sm80_to_sm89INS1_16FlashAttnBwdSm80INS1_25CollectiveMainloopBwdSm80ILi2ELi2EN4cute5tupleIJNS5_1CILi128EEES8_NS7_ILi64EEEEEENS_6half_tEfNS_4arch4Sm80ELb1ELb0ELb1ELb1ELb0ELb0ELb0ELb0ELi2ELi4ELi4ELi4ELb0EEENS1_21CollectiveEpilogueBwdISA_SB_SD_Li256ELb1ELb0ELi2EEENS1_25SingleTileBwdLPTSchedulerILb1ELi128ELb0EEEEEEEEEvNT_6ParamsE$_ZN4cute3eso3ESOILb1ELb0EJNS_6LayoutINS_5tupleIJNS3_IJNS_1CILi8EEENS4_ILi1EEEEEENS4_ILi4EEEEEENS3_IJNS3_IJS6_NS4_ILi0EEEEEENS4_ILi2048EEEEEEEENS_10ViewEngineINS_8smem_ptrIPN7cutlass6half_tEEEEEEEC2ERKSE_RKSL_,@function
        .size           $_ZN7cutlass13device_kernelIN5flash19enable_sm80_to_sm89INS1_16FlashAttnBwdSm80INS1_25CollectiveMainloopBwdSm80ILi2ELi2EN4cute5tupleIJNS5_1CILi128EEES8_NS7_ILi64EEEEEENS_6half_tEfNS_4arch4Sm80ELb1ELb0ELb1ELb1ELb0ELb0ELb0ELb0ELi2ELi4ELi4ELi4ELb0EEENS1_21CollectiveEpilogueBwdISA_SB_SD_Li256ELb1ELb0ELi2EEENS1_25SingleTileBwdLPTSchedulerILb1ELi128ELb0EEEEEEEEEvNT_6ParamsE$_ZN4cute3eso3ESOILb1ELb0EJNS_6LayoutINS_5tupleIJNS3_IJNS_1CILi8EEENS4_ILi1EEEEEENS4_ILi4EEEEEENS3_IJNS3_IJS6_NS4_ILi0EEEEEENS4_ILi2048EEEEEEEENS_10ViewEngineINS_8smem_ptrIPN7cutlass6half_tEEEEEEEC2ERKSE_RKSL_,($_ZN7cutlass13device_kernelIN5flash19enable_sm80_to_sm89INS1_16FlashAttnBwdSm80INS1_25CollectiveMainloopBwdSm80ILi2ELi2EN4cute5tupleIJNS5_1CILi128EEES8_NS7_ILi64EEEEEENS_6half_tEfNS_4arch4Sm80ELb1ELb0ELb1ELb1ELb0ELb0ELb0ELb0ELi2ELi4ELi4ELi4ELb0EEENS1_21CollectiveEpilogueBwdISA_SB_SD_Li256ELb1ELb0ELi2EEENS1_25SingleTileBwdLPTSchedulerILb1ELi128ELb0EEEEEEEEEvNT_6ParamsE$_ZN4cute3eso3ESOILb1ELb0EJNS_6LayoutINS_5tupleIJNS3_IJNS_1CILi8EEENS4_ILi1EEEEEENS4_ILi4EEEEEENS3_IJNS3_IJS6_NS4_ILi0EEEEEENS4_ILi2048EEEEEEEEiEEC2ERKSE_RKi - $_ZN7cutlass13device_kernelIN5flash19enable_sm80_to_sm89INS1_16FlashAttnBwdSm80INS1_25CollectiveMainloopBwdSm80ILi2ELi2EN4cute5tupleIJNS5_1CILi128EEES8_NS7_ILi64EEEEEENS_6half_tEfNS_4arch4Sm80ELb1ELb0ELb1ELb1ELb0ELb0ELb0ELb0ELi2ELi4ELi4ELi4ELb0EEENS1_21CollectiveEpilogueBwdISA_SB_SD_Li256ELb1ELb0ELi2EEENS1_25SingleTileBwdLPTSchedulerILb1ELi128ELb0EEEEEEEEEvNT_6ParamsE$_ZN4cute3eso3ESOILb1ELb0EJNS_6LayoutINS_5tupleIJNS3_IJNS_1CILi8EEENS4_ILi1EEEEEENS4_ILi4EEEEEENS3_IJNS3_IJS6_NS4_ILi0EEEEEENS4_ILi2048EEEEEEEENS_10ViewEngineINS_8smem_ptrIPN7cutlass6half_tEEEEEEEC2ERKSE_RKSL_)
$_ZN7cutlass13device_kernelIN5flash19enable_sm80_to_sm89INS1_16FlashAttnBwdSm80INS1_25CollectiveMainloopBwdSm80ILi2ELi2EN4cute5tupleIJNS5_1CILi128EEES8_NS7_ILi64EEEEEENS_6half_tEfNS_4arch4Sm80ELb1ELb0ELb1ELb1ELb0ELb0ELb0ELb0ELi2ELi4ELi4ELi4ELb0EEENS1_21CollectiveEpilogueBwdISA_SB_SD_Li256ELb1ELb0ELi2EEENS1_25SingleTileBwdLPTSchedulerILb1ELi128ELb0EEEEEEEEEvNT_6ParamsE$_ZN4cute3eso3ESOILb1ELb0EJNS_6LayoutINS_5tupleIJNS3_IJNS_1CILi8EEENS4_ILi1EEEEEENS4_ILi4EEEEEENS3_IJNS3_IJS6_NS4_ILi0EEEEEENS4_ILi2048EEEEEEEENS_10ViewEngineINS_8smem_ptrIPN7cutlass6half_tEEEEEEEC2ERKSE_RKSL_:
[----:B------:R-:W-:Y:S02]  /*9dc0*/  IADD3 R14, R60, -c[0x0][0x20], RZ ;  /* 0x800008003c0e7a10 */ /* 0x000fe40007ffe0ff */
[----:B------:R-:W-:-:S03]  /*9dd0*/  MOV R17, 0x0 ;  /* 0x0000000000117802 */ /* 0x000fc60000000f00 */
[----:B------:R1:W-:Y:S01]  /*9de0*/  STL.64 [R14], R2 ;  /* 0x000000020e007387 */ /* 0x0003e20000100a00 */
[----:B------:R-:W-:Y:S05]  /*9df0*/  RET.REL.NODEC R16 `(_ZN7cutlass13device_kernelIN5flash19enable_sm80_to_sm89INS1_16FlashAttnBwdSm80INS1_25CollectiveMainloopBwdSm80ILi2ELi2EN4cute5tupleIJNS5_1CILi128EEES8_NS7_ILi64EEEEEENS_6half_tEfNS_4arch4Sm80ELb1ELb0ELb1ELb1ELb0ELb0ELb0ELb0ELi2ELi4ELi4ELi4ELb0EEENS1_21CollectiveEpilogueBwdISA_SB_SD_Li256ELb1ELb0ELi2EEENS1_25SingleTileBwdLPTSchedulerILb1ELi128ELb0EEEEEEEEEvNT_6ParamsE) ;  /* 0xffff620010007950 */ /* 0x000fea0003c3ffff */
        .type           $_ZN7cutlass13device_kernelIN5flash19enable_sm80_to_sm89INS1_16FlashAttnBwdSm80INS1_25CollectiveMainloopBwdSm80ILi2ELi2EN4cute5tupleIJNS5_1CILi128EEES8_NS7_ILi64EEEEEENS_6half_tEfNS_4arch4Sm80ELb1ELb0ELb1ELb1ELb0ELb0ELb0ELb0ELi2ELi4ELi4ELi4ELb0EEENS1_21CollectiveEpilogueBwdISA_SB_SD_Li256ELb1ELb0ELi2EEENS1_25SingleTileBwdLPTSchedulerILb1ELi128ELb0EEEEEEEEEvNT_6ParamsE$_ZN4cute3eso3ESOILb1ELb0EJNS_6LayoutINS_5tupleIJNS3_IJNS_1CILi8EEENS4_ILi1EEEEEENS4_ILi4EEEEEENS3_IJNS3_IJS6_NS4_ILi0EEEEEENS4_ILi2048EEEEEEEEiEEC2ERKSE_RKi,@function
        .size           $_ZN7cutlass13device_kernelIN5flash19enable_sm80_to_sm89INS1_16FlashAttnBwdSm80INS1_25CollectiveMainloopBwdSm80ILi2ELi2EN4cute5tupleIJNS5_1CILi128EEES8_NS7_ILi64EEEEEENS_6half_tEfNS_4arch4Sm80ELb1ELb0ELb1ELb1ELb0ELb0ELb0ELb0ELi2ELi4ELi4ELi4ELb0EEENS1_21CollectiveEpilogueBwdISA_SB_SD_Li256ELb1ELb0ELi2EEENS1_25SingleTileBwdLPTSchedulerILb1ELi128ELb0EEEEEEEEEvNT_6ParamsE$_ZN4cute3eso3ESOILb1ELb0EJNS_6LayoutINS_5tupleIJNS3_IJNS_1CILi8EEENS4_ILi1EEEEEENS4_ILi4EEEEEENS3_IJNS3_IJS6_NS4_ILi0EEEEEENS4_ILi2048EEEEEEEEiEEC2ERKSE_RKi,($_ZN7cutlass13device_kernelIN5flash19enable_sm80_to_sm89INS1_16FlashAttnBwdSm80INS1_25CollectiveMainloopBwdSm80ILi2ELi2EN4cute5tupleIJNS5_1CILi128EEES8_NS7_ILi64EEEEEENS_6half_tEfNS_4arch4Sm80ELb1ELb0ELb1ELb1ELb0ELb0ELb0ELb0ELi2ELi4ELi4ELi4ELb0EEENS1_21CollectiveEpilogueBwdISA_SB_SD_Li256ELb1ELb0ELi2EEENS1_25SingleTileBwdLPTSchedulerILb1ELi128ELb0EEEEEEEEEvNT_6ParamsE$_ZN4cute3eso3ESOILb1ELb0EJNS_6LayoutINS_5tupleIJNS3_IJNS_1CILi8EEENS4_ILi1EEEEEENS4_ILi4EEEEEENS3_IJNS3_IJS6_NS4_ILi0EEEEEES5_EEEEENS_10ViewEngineIPN7cutlass6half_tEEEEEC2ERKSD_RKSI_ - $_ZN7cutlass13device_kernelIN5flash19enable_sm80_to_sm89INS1_16FlashAttnBwdSm80INS1_25CollectiveMainloopBwdSm80ILi2ELi2EN4cute5tupleIJNS5_1CILi128EEES8_NS7_ILi64EEEEEENS_6half_tEfNS_4arch4Sm80ELb1ELb0ELb1ELb1ELb0ELb0ELb0ELb0ELi2ELi4ELi4ELi4ELb0EEENS1_21CollectiveEpilogueBwdISA_SB_SD_Li256ELb1ELb0ELi2EEENS1_25SingleTileBwdLPTSchedulerILb1ELi128ELb0EEEEEEEEEvNT_6ParamsE$_ZN4cute3eso3ESOILb1ELb0EJNS_6LayoutINS_5tupleIJNS3_IJNS_1CILi8EEENS4_ILi1EEEEEENS4_ILi4EEEEEENS3_IJNS3_IJS6_NS4_ILi0EEEEEENS4_ILi2048EEEEEEEEiEEC2ERKSE_RKi)
$_ZN7cutlass13device_kernelIN5flash19enable_sm80_to_sm89INS1_16FlashAttnBwdSm80INS1_25CollectiveMainloopBwdSm80ILi2ELi2EN4cute5tupleIJNS5_1CILi128EEES8_NS7_ILi64EEEEEENS_6half_tEfNS_4arch4Sm80ELb1ELb0ELb1ELb1ELb0ELb0ELb0ELb0ELi2ELi4ELi4ELi4ELb0EEENS1_21CollectiveEpilogueBwdISA_SB_SD_Li256ELb1ELb0ELi2EEENS1_25SingleTileBwdLPTSchedulerILb1ELi128ELb0EEEEEEEEEvNT_6ParamsE$_ZN4cute3eso3ESOILb1ELb0EJNS_6LayoutINS_5tupleIJNS3_IJNS_1CILi8EEENS4_ILi1EEEEEENS4_ILi4EEEEEENS3_IJNS3_IJS6_NS4_ILi0EEEEEENS4_ILi2048EEEEEEEEiEEC2ERKSE_RKi:
[----:B------:R-:W-:Y:S02]  /*9e00*/  IADD3 R2, R60, -c[0x0][0x20], RZ ;  /* 0x800008003c027a10 */ /* 0x000fe40007ffe0ff */
[----:B------:R-:W-:-:S03]  /*9e10*/  MOV R13, 0x0 ;  /* 0x00000000000d7802 */ /* 0x000fc60000000f00 */
[----:B------:R1:W-:Y:S01]  /*9e20*/  STL [R2], R3 ;  /* 0x0000000302007387 */ /* 0x0003e20000100800 */
[----:B------:R-:W-:Y:S05]  /*9e30*/  RET.REL.NODEC R12 `(_ZN7cutlass13device_kernelIN5flash19enable_sm80_to_sm89INS1_16FlashAttnBwdSm80INS1_25CollectiveMainloopBwdSm80ILi2ELi2EN4cute5tupleIJNS5_1CILi128EEES8_NS7_ILi64EEEEEENS_6half_tEfNS_4arch4Sm80ELb1ELb0ELb1ELb1ELb0ELb0ELb0ELb0ELi2ELi4ELi4ELi4ELb0EEENS1_21CollectiveEpilogueBwdISA_SB_SD_Li256ELb1ELb0ELi2EEENS1_25SingleTileBwdLPTSchedulerILb1ELi128ELb0EEEEEEEEEvNT_6ParamsE) ;  /* 0xffff61c00c007950 */ /* 0x000fea0003c3ffff */
        .type           $_ZN7cutlass13device_kernelIN5flash19enable_sm80_to_sm89INS1_16FlashAttnBwdSm80INS1_25CollectiveMainloopBwdSm80ILi2ELi2EN4cute5tupleIJNS5_1CILi128EEES8_NS7_ILi64EEEEEENS_6half_tEfNS_4arch4Sm80ELb1ELb0ELb1ELb1ELb0ELb0ELb0ELb0ELi2ELi4ELi4ELi4ELb0EEENS1_21CollectiveEpilogueBwdISA_SB_SD_Li256ELb1ELb0ELi2EEENS1_25SingleTileBwdLPTSchedulerILb1ELi128ELb0EEEEEEEEEvNT_6ParamsE$_ZN4cute3eso3ESOILb1ELb0EJNS_6LayoutINS_5tupleIJNS3_IJNS_1CILi8EEENS4_ILi1EEEEEENS4_ILi4EEEEEENS3_IJNS3_IJS6_NS4_ILi0EEEEEES5_EEEEENS_10ViewEngineIPN7cutlass6half_tEEEEEC2ERKSD_RKSI_,@function
        .size           $_ZN7cutlass13device_kernelIN5flash19enable_sm80_to_sm89INS1_16FlashAttnBwdSm80INS1_25CollectiveMainloopBwdSm80ILi2ELi2EN4cute5tupleIJNS5_1CILi128EEES8_NS7_ILi64EEEEEENS_6half_tEfNS_4arch4Sm80ELb1ELb0ELb1ELb1ELb0ELb0ELb0ELb0ELi2ELi4ELi4ELi4ELb0EEENS1_21CollectiveEpilogueBwdISA_SB_SD_Li256ELb1ELb0ELi2EEENS1_25SingleTileBwdLPTSchedulerILb1ELi128ELb0EEEEEEEEEvNT_6ParamsE$_ZN4cute3eso3ESOILb1ELb0EJNS_6LayoutINS_5tupleIJNS3_IJNS_1CILi8EEENS4_ILi1EEEEEENS4_ILi4EEEEEENS3_IJNS3_IJS6_NS4_ILi0EEEEEES5_EEEEENS_10ViewEngineIPN7cutlass6half_tEEEEEC2ERKSD_RKSI_,($_ZN7cutlass13device_kernelIN5flash19enable_sm80_to_sm89INS1_16FlashAttnBwdSm80INS1_25CollectiveMainloopBwdSm80ILi2ELi2EN4cute5tupleIJNS5_1CILi128EEES8_NS7_ILi64EEEEEENS_6half_tEfNS_4arch4Sm80ELb1ELb0ELb1ELb1ELb0ELb0ELb0ELb0ELi2ELi4ELi4ELi4ELb0EEENS1_21CollectiveEpilogueBwdISA_SB_SD_Li256ELb1ELb0ELi2EEENS1_25SingleTileBwdLPTSchedulerILb1ELi128ELb0EEEEEEEEEvNT_6ParamsE$_ZN4cute3eso3ESOILb1ELb0EJNS_6LayoutINS_5tupleIJNS3_IJNS_1CILi8EEENS4_ILi1EEEEEENS4_ILi4EEEEEENS3_IJNS3_IJS6_NS4_ILi0EEEEEES5_EEEEEiEEC2ERKSD_RKi - $_ZN7cutlass13device_kernelIN5flash19enable_sm80_to_sm89INS1_16FlashAttnBwdSm80INS1_25CollectiveMainloopBwdSm80ILi2ELi2EN4cute5tupleIJNS5_1CILi128EEES8_NS7_ILi64EEEEEENS_6half_tEfNS_4arch4Sm80ELb1ELb0ELb1ELb1ELb0ELb0ELb0ELb0ELi2ELi4ELi4ELi4ELb0EEENS1_21CollectiveEpilogueBwdISA_SB_SD_Li256ELb1ELb0ELi2EEENS1_25SingleTileBwdLPTSchedulerILb1ELi128ELb0EEEEEEEEEvNT_6ParamsE$_ZN4cute3eso3ESOILb1ELb0EJNS_6LayoutINS_5tupleIJNS3_IJNS_1CILi8EEENS4_ILi1EEEEEENS4_ILi4EEEEEENS3_IJNS3_IJS6_NS4_ILi0EEEEEES5_EEEEENS_10ViewEngineIPN7cutlass6half_tEEEEEC2ERKSD_RKSI_)
$_ZN7cutlass13device_kernelIN5flash19enable_sm80_to_sm89INS1_16FlashAttnBwdSm80INS1_25CollectiveMainloopBwdSm80ILi2ELi2EN4cute5tupleIJNS5_1CILi128EEES8_NS7_ILi64EEEEEENS_6half_tEfNS_4arch4Sm80ELb1ELb0ELb1ELb1ELb0ELb0ELb0ELb0ELi2ELi4ELi4ELi4ELb0EEENS1_21CollectiveEpilogueBwdISA_SB_SD_Li256ELb1ELb0ELi2EEENS1_25SingleTileBwdLPTSchedulerILb1ELi128ELb0EEEEEEEEEvNT_6ParamsE$_ZN4cute3eso3ESOILb1ELb0EJNS_6LayoutINS_5tupleIJNS3_IJNS_1CILi8EEENS4_ILi1EEEEEENS4_ILi4EEEEEENS3_IJNS3_IJS6_NS4_ILi0EEEEEES5_EEEEENS_10ViewEngineIPN7cutlass6half_tEEEEEC2ERKSD_RKSI_:
[----:B------:R-:W-:Y:S01]  /*9e40*/  IADD3 R13, R60, -c[0x0][0x20], RZ ;  /* 0x800008003c0d7a10 */ /* 0x000fe20007ffe0ff */
[----:B------:R-:W-:Y:S01]  /*9e50*/  IMAD.MOV.U32 R16, RZ, RZ, R12 ;  /* 0x000000ffff107224 */ /* 0x000fe200078e000c */
[----:B------:R-:W-:Y:S01]  /*9e60*/  MOV R17, R15 ;  /* 0x0000000f00117202 */ /* 0x000fe20000000f00 */
[----:B------:R-:W-:-:S04]  /*9e70*/  IMAD.MOV.U32 R15, RZ, RZ, 0x0 ;  /* 0x00000000ff0f7424 */ /* 0x000fc800078e00ff */
[----:B------:R1:W-:Y:S01]  /*9e80*/  STL.64 [R13], R16 ;  /* 0x000000100d007387 */ /* 0x0003e20000100a00 */
[----:B------:R-:W-:Y:S05]  /*9e90*/  RET.REL.NODEC R14 `(_ZN7cutlass13device_kernelIN5flash19enable_sm80_to_sm89INS1_16FlashAttnBwdSm80INS1_25CollectiveMainloopBwdSm80ILi2ELi2EN4cute5tupleIJNS5_1CILi128EEES8_NS7_ILi64EEEEEENS_6half_tEfNS_4arch4Sm80ELb1ELb0ELb1ELb1ELb0ELb0ELb0ELb0ELi2ELi4ELi4ELi4ELb0EEENS1_21CollectiveEpilogueBwdISA_SB_SD_Li256ELb1ELb0ELi2EEENS1_25SingleTileBwdLPTSchedulerILb1ELi128ELb0EEEEEEEEEvNT_6ParamsE) ;  /* 0xffff61600e007950 */ /* 0x000fea0003c3ffff */
        .type           $_ZN7cutlass13device_kernelIN5flash19enable_sm80_to_sm89INS1_16FlashAttnBwdSm80INS1_25CollectiveMainloopBwdSm80ILi2ELi2EN4cute5tupleIJNS5_1CILi128EEES8_NS7_ILi64EEEEEENS_6half_tEfNS_4arch4Sm80ELb1ELb0ELb1ELb1ELb0ELb0ELb0ELb0ELi2ELi4ELi4ELi4ELb0EEENS1_21CollectiveEpilogueBwdISA_SB_SD_Li256ELb1ELb0ELi2EEENS1_25SingleTileBwdLPTSchedulerILb1ELi128ELb0EEEEEEEEEvNT_6ParamsE$_ZN4cute3eso3ESOILb1ELb0EJNS_6LayoutINS_5tupleIJNS3_IJNS_1CILi8EEENS4_ILi1EEEEEENS4_ILi4EEEEEENS3_IJNS3_IJS6_NS4_ILi0EEEEEES5_EEEEEiEEC2ERKSD_RKi,@function
        .size           $_ZN7cutlass13device_kernelIN5flash19enable_sm80_to_sm89INS1_16FlashAttnBwdSm80INS1_25CollectiveMainloopBwdSm80ILi2ELi2EN4cute5tupleIJNS5_1CILi128EEES8_NS7_ILi64EEEEEENS_6half_tEfNS_4arch4Sm80ELb1ELb0ELb1ELb1ELb0ELb0ELb0ELb0ELi2ELi4ELi4ELi4ELb0EEENS1_21CollectiveEpilogueBwdISA_SB_SD_Li256ELb1ELb0ELi2EEENS1_25SingleTileBwdLPTSchedulerILb1ELi128ELb0EEEEEEEEEvNT_6ParamsE$_ZN4cute3eso3ESOILb1ELb0EJNS_6LayoutINS_5tupleIJNS3_IJNS_1CILi8EEENS4_ILi1EEEEEENS4_ILi4EEEEEENS3_IJNS3_IJS6_NS4_ILi0EEEEEES5_EEEEEiEEC2ERKSD_RKi,($_ZN7cutlass13device_kernelIN5flash19enable_sm80_to_sm89INS1_16FlashAttnBwdSm80INS1_25CollectiveMainloopBwdSm80ILi2ELi2EN4cute5tupleIJNS5_1CILi128EEES8_NS7_ILi64EEEEEENS_6half_tEfNS_4arch4Sm80ELb1ELb0ELb1ELb1ELb0ELb0ELb0ELb0ELi2ELi4ELi4ELi4ELb0EEENS1_21CollectiveEpilogueBwdISA_SB_SD_Li256ELb1ELb0ELi2EEENS1_25SingleTileBwdLPTSchedulerILb1ELi128ELb0EEEEEEEEEvNT_6ParamsE$_ZN4cute3eso3ESOILb1ELb0EJNS_6LayoutINS_5tupleIJNS3_IJNS_1CILi8EEENS4_ILi1EEEEEENS4_ILi4EEES8_EEENS3_IJNS3_IJS6_NS4_ILi0EEEEEES5_NS4_ILi32EEEEEEEENS_10ViewEngineIPN7cutlass6half_tEEEEEC2ERKSE_RKSJ_ - $_ZN7cutlass13device_kernelIN5flash19enable_sm80_to_sm89INS1_16FlashAttnBwdSm80INS1_25CollectiveMainloopBwdSm80ILi2ELi2EN4cute5tupleIJNS5_1CILi128EEES8_NS7_ILi64EEEEEENS_6half_tEfNS_4arch4Sm80ELb1ELb0ELb1ELb1ELb0ELb0ELb0ELb0ELi2ELi4ELi4ELi4ELb0EEENS1_21CollectiveEpilogueBwdISA_SB_SD_Li256ELb1ELb0ELi2EEENS1_25SingleTileBwdLPTSchedulerILb1ELi128ELb0EEEEEEEEEvNT_6ParamsE$_ZN4cute3eso3ESOILb1ELb0EJNS_6LayoutINS_5tupleIJNS3_IJNS_1CILi8EEENS4_ILi1EEEEEENS4_ILi4EEEEEENS3_IJNS3_IJS6_NS4_ILi0EEEEEES5_EEEEEiEEC2ERKSD_RKi)
$_ZN7cutlass13device_kernelIN5flash19enable_sm80_to_sm89INS1_16FlashAttnBwdSm80INS1_25CollectiveMainloopBwdSm80ILi2ELi2EN4cute5tupleIJNS5_1CILi128EEES8_NS7_ILi64EEEEEENS_6half_tEfNS_4arch4Sm80ELb1ELb0ELb1ELb1ELb0ELb0ELb0ELb0ELi2ELi4ELi4ELi4ELb0EEENS1_21CollectiveEpilogueBwdISA_SB_SD_Li256ELb1ELb0ELi2EEENS1_25SingleTileBwdLPTSchedulerILb1ELi128ELb0EEEEEEEEEvNT_6ParamsE$_ZN4cute3eso3ESOILb1ELb0EJNS_6LayoutINS_5tupleIJNS3_IJNS_1CILi8EEENS4_ILi1EEEEEENS4_ILi4EEEEEENS3_IJNS3_IJS6_NS4_ILi0EEEEEES5_EEEEEiEEC2ERKSD_RKi:
[----:B------:R-:W-:Y:S02]  /*9ea0*/  IADD3 R2, R60, -c[0x0][0x20], RZ ;  /* 0x800008003c027a10 */ /* 0x000fe40007ffe0ff */
[----:B------:R-:W-:-:S03]  /*9eb0*/  MOV R13, 0x0 ;  /* 0x00000000000d7802 */ /* 0x000fc60000000f00 */
[----:B------:R1:W-:Y:S01]  /*9ec0*/  STL [R2], R3 ;  /* 0x0000000302007387 */ /* 0x0003e20000100800 */
[----:B------:R-:W-:Y:S05]  /*9ed0*/  RET.REL.NODEC R12 `(_ZN7cutlass13device_kernelIN5flash19enable_sm80_to_sm89INS1_16FlashAttnBwdSm80INS1_25CollectiveMainloopBwdSm80ILi2ELi2EN4cute5tupleIJNS5_1CILi128EEES8_NS7_ILi64EEEEEENS_6half_tEfNS_4arch4Sm80ELb1ELb0ELb1ELb1ELb0ELb0ELb0ELb0ELi2ELi4ELi4ELi4ELb0EEENS1_21CollectiveEpilogueBwdISA_SB_SD_Li256ELb1ELb0ELi2EEENS1_25SingleTileBwdLPTSchedulerILb1ELi128ELb0EEEEEEEEEvNT_6ParamsE) ;  /* 0xffff61200c007950 */ /* 0x000fea0003c3ffff */
        .type           $_ZN7cutlass13device_kernelIN5flash19enable_sm80_to_sm89INS1_16FlashAttnBwdSm80INS1_25CollectiveMainloopBwdSm80ILi2ELi2EN4cute5tupleIJNS5_1CILi128EEES8_NS7_ILi64EEEEEENS_6half_tEfNS_4arch4Sm80ELb1ELb0ELb1ELb1ELb0ELb0ELb0ELb0ELi2ELi4ELi4ELi4ELb0EEENS1_21CollectiveEpilogueBwdISA_SB_SD_Li256ELb1ELb0ELi2EEENS1_25SingleTileBwdLPTSchedulerILb1ELi128ELb0EEEEEEEEEvNT_6ParamsE$_ZN4cute3eso3ESOILb1ELb0EJNS_6LayoutINS_5tupleIJNS3_IJNS_1CILi8EEENS4_ILi1EEEEEENS4_ILi4EEES8_EEENS3_IJNS3_IJS6_NS4_ILi0EEEEEES5_NS4_ILi32EEEEEEEENS_10ViewEngineIPN7cutlass6half_tEEEEEC2ERKSE_RKSJ_,@function
        .size           $_ZN7cutlass13device_kernelIN5flash19enable_sm80_to_sm89INS1_16FlashAttnBwdSm80INS1_25CollectiveMainloopBwdSm80ILi2ELi2EN4cute5tupleIJNS5_1CILi128EEES8_NS7_ILi64EEEEEENS_6half_tEfNS_4arch4Sm80ELb1ELb0ELb1ELb1ELb0ELb0ELb0ELb0ELi2ELi4ELi4ELi4ELb0EEENS1_21CollectiveEpilogueBwdISA_SB_SD_Li256ELb1ELb0ELi2EEENS1_25SingleTileBwdLPTSchedulerILb1ELi128ELb0EEEEEEEEEvNT_6ParamsE$_ZN4cute3eso3ESOILb1ELb0EJNS_6LayoutINS_5tupleIJNS3_IJNS_1CILi8EEENS4_ILi1EEEEEENS4_ILi4EEES8_EEENS3_IJNS3_IJS6_NS4_ILi0EEEEEES5_NS4_ILi32EEEEEEEENS_10ViewEngineIPN7cutlass6half_tEEEEEC2ERKSE_RKSJ_,($_ZN7cutlass13device_kernelIN5flash19enable_sm80_to_sm89INS1_16FlashAttnBwdSm80INS1_25CollectiveMainloopBwdSm80ILi2ELi2EN4cute5tupleIJNS5_1CILi128EEES8_NS7_ILi64EEEEEENS_6half_tEfNS_4arch4Sm80ELb1ELb0ELb1ELb1ELb0ELb0ELb0ELb0ELi2ELi4ELi4ELi4ELb0EEENS1_21CollectiveEpilogueBwdISA_SB_SD_Li256ELb1ELb0ELi2EEENS1_25SingleTileBwdLPTSchedulerILb1ELi128ELb0EEEEEEEEEvNT_6ParamsE$_ZN4cute3eso3ESOILb1ELb0EJNS_6LayoutINS_5tupleIJNS_1CILi1EEENS3_IJNS4_ILi2EEES6_EEEEEENS3_IJNS4_ILi0EEENS3_IJNS4_ILi8EEENS4_ILi64EEEEEEEEEEENS_10ViewEngineINS_8smem_ptrIPfEEEEEEC2ERKSE_RKSJ_ - $_ZN7cutlass13device_kernelIN5flash19enable_sm80_to_sm89INS1_16FlashAttnBwdSm80INS1_25CollectiveMainloopBwdSm80ILi2ELi2EN4cute5tupleIJNS5_1CILi128EEES8_NS7_ILi64EEEEEENS_6half_tEfNS_4arch4Sm80ELb1ELb0ELb1ELb1ELb0ELb0ELb0ELb0ELi2ELi4ELi4ELi4ELb0EEENS1_21CollectiveEpilogueBwdISA_SB_SD_Li256ELb1ELb0ELi2EEENS1_25SingleTileBwdLPTSchedulerILb1ELi128ELb0EEEEEEEEEvNT_6ParamsE$_ZN4cute3eso3ESOILb1ELb0EJNS_6LayoutINS_5tupleIJNS3_IJNS_1CILi8EEENS4_ILi1EEEEEENS4_ILi4EEES8_EEENS3_IJNS3_IJS6_NS4_ILi0EEEEEES5_NS4_ILi32EEEEEEEENS_10ViewEngineIPN7cutlass6half_tEEEEEC2ERKSE_RKSJ_)
$_ZN7cutlass13device_kernelIN5flash19enable_sm80_to_sm89INS1_16FlashAttnBwdSm80INS1_25CollectiveMainloopBwdSm80ILi2ELi2EN4cute5tupleIJNS5_1CILi128EEES8_NS7_ILi64EEEEEENS_6half_tEfNS_4arch4Sm80ELb1ELb0ELb1ELb1ELb0ELb0ELb0ELb0ELi2ELi4ELi4ELi4ELb0EEENS1_21CollectiveEpilogueBwdISA_SB_SD_Li256ELb1ELb0ELi2EEENS1_25SingleTileBwdLPTSchedulerILb1ELi128ELb0EEEEEEEEEvNT_6ParamsE$_ZN4cute3eso3ESOILb1ELb0EJNS_6LayoutINS_5tupleIJNS3_IJNS_1CILi8EEENS4_ILi1EEEEEENS4_ILi4EEES8_EEENS3_IJNS3_IJS6_NS4_ILi0EEEEEES5_NS4_ILi32EEEEEEEENS_10ViewEngineIPN7cutlass6half_tEEEEEC2ERKSE_RKSJ_:
[----:B------:R-:W-:Y:S01]  /*9ee0*/  IADD3 R2, R60, -c[0x0][0x20], RZ ;  /* 0x800008003c027a10 */ /* 0x000fe20007ffe0ff */
[----:B------:R-:W-:Y:S01]  /*9ef0*/  IMAD.MOV.U32 R7, RZ, RZ, R3 ;  /* 0x000000ffff077224 */ /* 0x000fe200078e0003 */
[----:B------:R-:W-:-:S04]  /*9f00*/  MOV R5, 0x0 ;  /* 0x0000000000057802 */ /* 0x000fc80000000f00 */
[----:B------:R1:W-:Y:S01]  /*9f10*/  STL.64 [R2], R6 ;  /* 0x0000000602007387 */ /* 0x0003e20000100a00 */
[----:B------:R-:W-:Y:S05]  /*9f20*/  RET.REL.NODEC R4 `(_ZN7cutlass13device_kernelIN5flash19enable_sm80_to_sm89INS1_16FlashAttnBwdSm80INS1_25CollectiveMainloopBwdSm80ILi2ELi2EN4cute5tupleIJNS5_1CILi128EEES8_NS7_ILi64EEEEEENS_6half_tEfNS_4arch4Sm80ELb1ELb0ELb1ELb1ELb0ELb0ELb0ELb0ELi2ELi4ELi4ELi4ELb0EEENS1_21CollectiveEpilogueBwdISA_SB_SD_Li256ELb1ELb0ELi2EEENS1_25SingleTileBwdLPTSchedulerILb1ELi128ELb0EEEEEEEEEvNT_6ParamsE) ;  /* 0xffff60d004007950 */ /* 0x000fea0003c3ffff */
        .type           $_ZN7cutlass13device_kernelIN5flash19enable_sm80_to_sm89INS1_16FlashAttnBwdSm80INS1_25CollectiveMainloopBwdSm80ILi2ELi2EN4cute5tupleIJNS5_1CILi128EEES8_NS7_ILi64EEEEEENS_6half_tEfNS_4arch4Sm80ELb1ELb0ELb1ELb1ELb0ELb0ELb0ELb0ELi2ELi4ELi4ELi4ELb0EEENS1_21CollectiveEpilogueBwdISA_SB_SD_Li256ELb1ELb0ELi2EEENS1_25SingleTileBwdLPTSchedulerILb1ELi128ELb0EEEEEEEEEvNT_6ParamsE$_ZN4cute3eso3ESOILb1ELb0EJNS_6LayoutINS_5tupleIJNS_1CILi1EEENS3_IJNS4_ILi2EEES6_EEEEEENS3_IJNS4_ILi0EEENS3_IJNS4_ILi8EEENS4_ILi64EEEEEEEEEEENS_10ViewEngineINS_8smem_ptrIPfEEEEEEC2ERKSE_RKSJ_,@function
        .size           $_ZN7cutlass13device_kernelIN5flash19enable_sm80_to_sm89INS1_16FlashAttnBwdSm80INS1_25CollectiveMainloopBwdSm80ILi2ELi2EN4cute5tupleIJNS5_1CILi128EEES8_NS7_ILi64EEEEEENS_6half_tEfNS_4arch4Sm80ELb1ELb0ELb1ELb1ELb0ELb0ELb0ELb0ELi2ELi4ELi4ELi4ELb0EEENS1_21CollectiveEpilogueBwdISA_SB_SD_Li256ELb1ELb0ELi2EEENS1_25SingleTileBwdLPTSchedulerILb1ELi128ELb0EEEEEEEEEvNT_6ParamsE$_ZN4cute3eso3ESOILb1ELb0EJNS_6LayoutINS_5tupleIJNS_1CILi1EEENS3_IJNS4_ILi2EEES6_EEEEEENS3_IJNS4_ILi0EEENS3_IJNS4_ILi8EEENS4_ILi64EEEEEEEEEEENS_10ViewEngineINS_8smem_ptrIPfEEEEEEC2ERKSE_RKSJ_,($_ZN7cutlass13device_kernelIN5flash19enable_sm80_to_sm89INS1_16FlashAttnBwdSm80INS1_25CollectiveMainloopBwdSm80ILi2ELi2EN4cute5tupleIJNS5_1CILi128EEES8_NS7_ILi64EEEEEENS_6half_tEfNS_4arch4Sm80ELb1ELb0ELb1ELb1ELb0ELb0ELb0ELb0ELi2ELi4ELi4ELi4ELb0EEENS1_21CollectiveEpilogueBwdISA_SB_SD_Li256ELb1ELb0ELi2EEENS1_25SingleTileBwdLPTSchedulerILb1ELi128ELb0EEEEEEEEEvNT_6ParamsE$_ZN4cute3eso3ESOILb1ELb0EJNS_6LayoutINS_5tupleIJNS_1CILi1EEENS4_ILi4EEEEEENS3_IJNS4_ILi0EEES5_EEEEENS_10ViewEngineIPfEEEEC2ERKSA_RKSD_ - $_ZN7cutlass13device_kernelIN5flash19enable_sm80_to_sm89INS1_16FlashAttnBwdSm80INS1_25CollectiveMainloopBwdSm80ILi2ELi2EN4cute5tupleIJNS5_1CILi128EEES8_NS7_ILi64EEEEEENS_6half_tEfNS_4arch4Sm80ELb1ELb0ELb1ELb1ELb0ELb0ELb0ELb0ELi2ELi4ELi4ELi4ELb0EEENS1_21CollectiveEpilogueBwdISA_SB_SD_Li256ELb1ELb0ELi2EEENS1_25SingleTileBwdLPTSchedulerILb1ELi128ELb0EEEEEEEEEvNT_6ParamsE$_ZN4cute3eso3ESOILb1ELb0EJNS_6LayoutINS_5tupleIJNS_1CILi1EEENS3_IJNS4_ILi2EEES6_EEEEEENS3_IJNS4_ILi0EEENS3_IJNS4_ILi8EEENS4_ILi64EEEEEEEEEEENS_10ViewEngineINS_8smem_ptrIPfEEEEEEC2ERKSE_RKSJ_)
$_ZN7cutlass13device_kernelIN5flash19enable_sm80_to_sm89INS1_16FlashAttnBwdSm80INS1_25CollectiveMainloopBwdSm80ILi2ELi2EN4cute5tupleIJNS5_1CILi128EEES8_NS7_ILi64EEEEEENS_6half_tEfNS_4arch4Sm80ELb1ELb0ELb1ELb1ELb0ELb0ELb0ELb0ELi2ELi4ELi4ELi4ELb0EEENS1_21CollectiveEpilogueBwdISA_SB_SD_Li256ELb1ELb0ELi2EEENS1_25SingleTileBwdLPTSchedulerILb1ELi128ELb0EEEEEEEEEvNT_6ParamsE$_ZN4cute3eso3ESOILb1ELb0EJNS_6LayoutINS_5tupleIJNS_1CILi1EEENS3_IJNS4_ILi2EEES6_EEEEEENS3_IJNS4_ILi0EEENS3_IJNS4_ILi8EEENS4_ILi64EEEEEEEEEEENS_10ViewEngineINS_8smem_ptrIPfEEEEEEC2ERKSE_RKSJ_:
[----:B------:R-:W-:Y:S01]  /*9f30*/  IADD3 R5, R60, -c[0x0][0x20], RZ ;  /* 0x800008003c057a10 */ /* 0x000fe20007ffe0ff */
[----:B------:R-:W-:Y:S01]  /*9f40*/  IMAD.MOV.U32 R10, RZ, RZ, R4 ;  /* 0x000000ffff0a7224 */ /* 0x000fe200078e0004 */
[----:B------:R-:W-:Y:S01]  /*9f50*/  MOV R11, R9 ;  /* 0x00000009000b7202 */ /* 0x000fe20000000f00 */
[----:B------:R-:W-:-:S04]  /*9f60*/  IMAD.MOV.U32 R9, RZ, RZ, 0x0 ;  /* 0x00000000ff097424 */ /* 0x000fc800078e00ff */
[----:B------:R1:W-:Y:S01]  /*9f70*/  STL.64 [R5], R10 ;  /* 0x0000000a05007387 */ /* 0x0003e20000100a00 */
[----:B------:R-:W-:Y:S05]  /*9f80*/  RET.REL.NODEC R8 `(_ZN7cutlass13device_kernelIN5flash19enable_sm80_to_sm89INS1_16FlashAttnBwdSm80INS1_25CollectiveMainloopBwdSm80ILi2ELi2EN4cute5tupleIJNS5_1CILi128EEES8_NS7_ILi64EEEEEENS_6half_tEfNS_4arch4Sm80ELb1ELb0ELb1ELb1ELb0ELb0ELb0ELb0ELi2ELi4ELi4ELi4ELb0EEENS1_21CollectiveEpilogueBwdISA_SB_SD_Li256ELb1ELb0ELi2EEENS1_25SingleTileBwdLPTSchedulerILb1ELi128ELb0EEEEEEEEEvNT_6ParamsE) ;  /* 0xffff607008007950 */ /* 0x000fea0003c3ffff */
        .type           $_ZN7cutlass13device_kernelIN5flash19enable_sm80_to_sm89INS1_16FlashAttnBwdSm80INS1_25CollectiveMainloopBwdSm80ILi2ELi2EN4cute5tupleIJNS5_1CILi128EEES8_NS7_ILi64EEEEEENS_6half_tEfNS_4arch4Sm80ELb1ELb0ELb1ELb1ELb0ELb0ELb0ELb0ELi2ELi4ELi4ELi4ELb0EEENS1_21CollectiveEpilogueBwdISA_SB_SD_Li256ELb1ELb0ELi2EEENS1_25SingleTileBwdLPTSchedulerILb1ELi128ELb0EEEEEEEEEvNT_6ParamsE$_ZN4cute3eso3ESOILb1ELb0EJNS_6LayoutINS_5tupleIJNS_1CILi1EEENS4_ILi4EEEEEENS3_IJNS4_ILi0EEES5_EEEEENS_10ViewEngineIPfEEEEC2ERKSA_RKSD_,@function
        .size           $_ZN7cutlass13device_kernelIN5flash19enable_sm80_to_sm89INS1_16FlashAttnBwdSm80INS1_25CollectiveMainloopBwdSm80ILi2ELi2EN4cute5tupleIJNS5_1CILi128EEES8_NS7_ILi64EEEEEENS_6half_tEfNS_4arch4Sm80ELb1ELb0ELb1ELb1ELb0ELb0ELb0ELb0ELi2ELi4ELi4ELi4ELb0EEENS1_21CollectiveEpilogueBwdISA_SB_SD_Li256ELb1ELb0ELi2EEENS1_25SingleTileBwdLPTSchedulerILb1ELi128ELb0EEEEEEEEEvNT_6ParamsE$_ZN4cute3eso3ESOILb1ELb0EJNS_6LayoutINS_5tupleIJNS_1CILi1EEENS4_ILi4EEEEEENS3_IJNS4_ILi0EEES5_EEEEENS_10ViewEngineIPfEEEEC2ERKSA_RKSD_,($_ZN7cutlass13device_kernelIN5flash19enable_sm80_to_sm89INS1_16FlashAttnBwdSm80INS1_25CollectiveMainloopBwdSm80ILi2ELi2EN4cute5tupleIJNS5_1CILi128EEES8_NS7_ILi64EEEEEENS_6half_tEfNS_4arch4Sm80ELb1ELb0ELb1ELb1ELb0ELb0ELb0ELb0ELi2ELi4ELi4ELi4ELb0EEENS1_21CollectiveEpilogueBwdISA_SB_SD_Li256ELb1ELb0ELi2EEENS1_25SingleTileBwdLPTSchedulerILb1ELi128ELb0EEEEEEEEEvNT_6ParamsE$_ZN4cute3eso3ESOILb1ELb0EJNS_6LayoutINS_5tupleIJNS_1CILi4EEEEEENS3_IJNS4_ILi1EEEEEEEENS_10ViewEngineIPfEEEEC2ERKS9_RKSC_ - $_ZN7cutlass13device_kernelIN5flash19enable_sm80_to_sm89INS1_16FlashAttnBwdSm80INS1_25CollectiveMainloopBwdSm80ILi2ELi2EN4cute5tupleIJNS5_1CILi128EEES8_NS7_ILi64EEEEEENS_6half_tEfNS_4arch4Sm80ELb1ELb0ELb1ELb1ELb0ELb0ELb0ELb0ELi2ELi4ELi4ELi4ELb0EEENS1_21CollectiveEpilogueBwdISA_SB_SD_Li256ELb1ELb0ELi2EEENS1_25SingleTileBwdLPTSchedulerILb1ELi128ELb0EEEEEEEEEvNT_6ParamsE$_ZN4cute3eso3ESOILb1ELb0EJNS_6LayoutINS_5tupleIJNS_1CILi1EEENS4_ILi4EEEEEENS3_IJNS4_ILi0EEES5_EEEEENS_10ViewEngineIPfEEEEC2ERKSA_RKSD_)
$_ZN7cutlass13device_kernelIN5flash19enable_sm80_to_sm89INS1_16FlashAttnBwdSm80INS1_25CollectiveMainloopBwdSm80ILi2ELi2EN4cute5tupleIJNS5_1CILi128EEES8_NS7_ILi64EEEEEENS_6half_tEfNS_4arch4Sm80ELb1ELb0ELb1ELb1ELb0ELb0ELb0ELb0ELi2ELi4ELi4ELi4ELb0EEENS1_21CollectiveEpilogueBwdISA_SB_SD_Li256ELb1ELb0ELi2EEENS1_25SingleTileBwdLPTSchedulerILb1ELi128ELb0EEEEEEEEEvNT_6ParamsE$_ZN4cute3eso3ESOILb1ELb0EJNS_6LayoutINS_5tupleIJNS_1CILi1EEENS4_ILi4EEEEEENS3_IJNS4_ILi0EEES5_EEEEENS_10ViewEngineIPfEEEEC2ERKSA_RKSD_:
[----:B------:R-:W-:Y:S01]  /*9f90*/  IADD3 R7, R60, -c[0x0][0x20], RZ ;  /* 0x800008003c077a10 */ /* 0x000fe20007ffe0ff */
[----:B------:R-:W-:Y:S01]  /*9fa0*/  IMAD.MOV.U32 R10, RZ, RZ, R2 ;  /* 0x000000ffff0a7224 */ /* 0x000fe200078e0002 */
[----:B------:R-:W-:Y:S01]  /*9fb0*/  MOV R11, R9 ;  /* 0x00000009000b7202 */ /* 0x000fe20000000f00 */
[----:B------:R-:W-:-:S04]  /*9fc0*/  IMAD.MOV.U32 R9, RZ, RZ, 0x0 ;  /* 0x00000000ff097424 */ /* 0x000fc800078e00ff */
[----:B------:R1:W-:Y:S01]  /*9fd0*/  STL.64 [R7], R10 ;  /* 0x0000000a07007387 */ /* 0x0003e20000100a00 */
[----:B------:R-:W-:Y:S05]  /*9fe0*/  RET.REL.NODEC R8 `(_ZN7cutlass13device_kernelIN5flash19enable_sm80_to_sm89INS1_16FlashAttnBwdSm80INS1_25CollectiveMainloopBwdSm80ILi2ELi2EN4cute5tupleIJNS5_1CILi128EEES8_NS7_ILi64EEEEEENS_6half_tEfNS_4arch4Sm80ELb1ELb0ELb1ELb1ELb0ELb0ELb0ELb0ELi2ELi4ELi4ELi4ELb0EEENS1_21CollectiveEpilogueBwdISA_SB_SD_Li256ELb1ELb0ELi2EEENS1_25SingleTileBwdLPTSchedulerILb1ELi128ELb0EEEEEEEEEvNT_6ParamsE) ;  /* 0xffff601008007950 */ /* 0x000fea0003c3ffff */
        .type           $_ZN7cutlass13device_kernelIN5flash19enable_sm80_to_sm89INS1_16FlashAttnBwdSm80INS1_25CollectiveMainloopBwdSm80ILi2ELi2EN4cute5tupleIJNS5_1CILi128EEES8_NS7_ILi64EEEEEENS_6half_tEfNS_4arch4Sm80ELb1ELb0ELb1ELb1ELb0ELb0ELb0ELb0ELi2ELi4ELi4ELi4ELb0EEENS1_21CollectiveEpilogueBwdISA_SB_SD_Li256ELb1ELb0ELi2EEENS1_25SingleTileBwdLPTSchedulerILb1ELi128ELb0EEEEEEEEEvNT_6ParamsE$_ZN4cute3eso3ESOILb1ELb0EJNS_6LayoutINS_5tupleIJNS_1CILi4EEEEEENS3_IJNS4_ILi1EEEEEEEENS_10ViewEngineIPfEEEEC2ERKS9_RKSC_,@function
        .size           $_ZN7cutlass13device_kernelIN5flash19enable_sm80_to_sm89INS1_16FlashAttnBwdSm80INS1_25CollectiveMainloopBwdSm80ILi2ELi2EN4cute5tupleIJNS5_1CILi128EEES8_NS7_ILi64EEEEEENS_6half_tEfNS_4arch4Sm80ELb1ELb0ELb1ELb1ELb0ELb0ELb0ELb0ELi2ELi4ELi4ELi4ELb0EEENS1_21CollectiveEpilogueBwdISA_SB_SD_Li256ELb1ELb0ELi2EEENS1_25SingleTileBwdLPTSchedulerILb1ELi128ELb0EEEEEEEEEvNT_6ParamsE$_ZN4cute3eso3ESOILb1ELb0EJNS_6LayoutINS_5tupleIJNS_1CILi4EEEEEENS3_IJNS4_ILi1EEEEEEEENS_10ViewEngineIPfEEEEC2ERKS9_RKSC_,($_ZN7cutlass13device_kernelIN5flash19enable_sm80_to_sm89INS1_16FlashAttnBwdSm80INS1_25CollectiveMainloopBwdSm80ILi2ELi2EN4cute5tupleIJNS5_1CILi128EEES8_NS7_ILi64EEEEEENS_6half_tEfNS_4arch4Sm80ELb1ELb0ELb1ELb1ELb0ELb0ELb0ELb0ELi2ELi4ELi4ELi4ELb0EEENS1_21CollectiveEpilogueBwdISA_SB_SD_Li256ELb1ELb0ELi2EEENS1_25SingleTileBwdLPTSchedulerILb1ELi128ELb0EEEEEEEEEvNT_6ParamsE$_ZN4cute5tupleIJNS0_IJNS0_IJNS0_IJNS_1CILi8EEENS1_ILi1EEEEEENS0_IJS3_S3_EEEEEENS0_IJS3_NS1_ILi2EEEEEEEEENS0_IJNS0_IJNS0_IJS3_NS1_ILi0EEEEEENS0_IJSA_SA_EEEEEENS0_IJSA_iEEEEEEEEC2ERKS9_RKSF_ - $_ZN7cutlass13device_kernelIN5flash19enable_sm80_to_sm89INS1_16FlashAttnBwdSm80INS1_25CollectiveMainloopBwdSm80ILi2ELi2EN4cute5tupleIJNS5_1CILi128EEES8_NS7_ILi64EEEEEENS_6half_tEfNS_4arch4Sm80ELb1ELb0ELb1ELb1ELb0ELb0ELb0ELb0ELi2ELi4ELi4ELi4ELb0EEENS1_21CollectiveEpilogueBwdISA_SB_SD_Li256ELb1ELb0ELi2EEENS1_25SingleTileBwdLPTSchedulerILb1ELi128ELb0EEEEEEEEEvNT_6ParamsE$_ZN4cute3eso3ESOILb1ELb0EJNS_6LayoutINS_5tupleIJNS_1CILi4EEEEEENS3_IJNS4_ILi1EEEEEEEENS_10ViewEngineIPfEEEEC2ERKS9_RKSC_)
$_ZN7cutlass13device_kernelIN5flash19enable_sm80_to_sm89INS1_16FlashAttnBwdSm80INS1_25CollectiveMainloopBwdSm80ILi2ELi2EN4cute5tupleIJNS5_1CILi128EEES8_NS7_ILi64EEEEEENS_6half_tEfNS_4arch4Sm80ELb1ELb0ELb1ELb1ELb0ELb0ELb0ELb0ELi2ELi4ELi4ELi4ELb0EEENS1_21CollectiveEpilogueBwdISA_SB_SD_Li256ELb1ELb0ELi2EEENS1_25SingleTileBwdLPTSchedulerILb1ELi128ELb0EEEEEEEEEvNT_6ParamsE$_ZN4cute3eso3ESOILb1ELb0EJNS_6LayoutINS_5tupleIJNS_1CILi4EEEEEENS3_IJNS4_ILi1EEEEEEEENS_10ViewEngineIPfEEEEC2ERKS9_RKSC_:
[----:B------:R-:W-:Y:S01]  /*9ff0*/  IADD3 R5, R60, -c[0x0][0x20], RZ ;  /* 0x800008003c057a10 */ /* 0x000fe20007ffe0ff */
[----:B------:R-:W-:Y:S01]  /*a000*/  IMAD.MOV.U32 R12, RZ, RZ, R4 ;  /* 0x000000ffff0c7224 */ /* 0x000fe200078e0004 */
[----:B------:R-:W-:Y:S01]  /*a010*/  MOV R13, R7 ;  /* 0x00000007000d7202 */ /* 0x000fe20000000f00 */
[----:B------:R-:W-:-:S04]  /*a020*/  IMAD.MOV.U32 R9, RZ, RZ, 0x0 ;  /* 0x00000000ff097424 */ /* 0x000fc800078e00ff */
[----:B------:R1:W-:Y:S01]  /*a030*/  STL.64 [R5], R12 ;  /* 0x0000000c05007387 */ /* 0x0003e20000100a00 */
[----:B------:R-:W-:Y:S05]  /*a040*/  RET.REL.NODEC R8 `(_ZN7cutlass13device_kernelIN5flash19enable_sm80_to_sm89INS1_16FlashAttnBwdSm80INS1_25CollectiveMainloopBwdSm80ILi2ELi2EN4cute5tupleIJNS5_1CILi128EEES8_NS7_ILi64EEEEEENS_6half_tEfNS_4arch4Sm80ELb1ELb0ELb1ELb1ELb0ELb0ELb0ELb0ELi2ELi4ELi4ELi4ELb0EEENS1_21CollectiveEpilogueBwdISA_SB_SD_Li256ELb1ELb0ELi2EEENS1_25SingleTileBwdLPTSchedulerILb1ELi128ELb0EEEEEEEEEvNT_6ParamsE) ;  /* 0xffff5fb008007950 */ /* 0x000fea0003c3ffff */
        .type           $_ZN7cutlass13device_kernelIN5flash19enable_sm80_to_sm89INS1_16FlashAttnBwdSm80INS1_25CollectiveMainloopBwdSm80ILi2ELi2EN4cute5tupleIJNS5_1CILi128EEES8_NS7_ILi64EEEEEENS_6half_tEfNS_4arch4Sm80ELb1ELb0ELb1ELb1ELb0ELb0ELb0ELb0ELi2ELi4ELi4ELi4ELb0EEENS1_21CollectiveEpilogueBwdISA_SB_SD_Li256ELb1ELb0ELi2EEENS1_25SingleTileBwdLPTSchedulerILb1ELi128ELb0EEEEEEEEEvNT_6ParamsE$_ZN4cute5tupleIJNS0_IJNS0_IJNS0_IJNS_1CILi8EEENS1_ILi1EEEEEENS0_IJS3_S3_EEEEEENS0_IJS3_NS1_ILi2EEEEEEEEENS0_IJNS0_IJNS0_IJS3_NS1_ILi0EEEEEENS0_IJSA_SA_EEEEEENS0_IJSA_iEEEEEEEEC2ERKS9_RKSF_,@function
        .size           $_ZN7cutlass13device_kernelIN5flash19enable_sm80_to_sm89INS1_16FlashAttnBwdSm80INS1_25CollectiveMainloopBwdSm80ILi2ELi2EN4cute5tupleIJNS5_1CILi128EEES8_NS7_ILi64EEEEEENS_6half_tEfNS_4arch4Sm80ELb1ELb0ELb1ELb1ELb0ELb0ELb0ELb0ELi2ELi4ELi4ELi4ELb0EEENS1_21CollectiveEpilogueBwdISA_SB_SD_Li256ELb1ELb0ELi2EEENS1_25SingleTileBwdLPTSchedulerILb1ELi128ELb0EEEEEEEEEvNT_6ParamsE$_ZN4cute5tupleIJNS0_IJNS0_IJNS0_IJNS_1CILi8EEENS1_ILi1EEEEEENS0_IJS3_S3_EEEEEENS0_IJS3_NS1_ILi2EEEEEEEEENS0_IJNS0_IJNS0_IJS3_NS1_ILi0EEEEEENS0_IJSA_SA_EEEEEENS0_IJSA_iEEEEEEEEC2ERKS9_RKSF_,($_ZN7cutlass13device_kernelIN5flash19enable_sm80_to_sm89INS1_16FlashAttnBwdSm80INS1_25CollectiveMainloopBwdSm80ILi2ELi2EN4cute5tupleIJNS5_1CILi128EEES8_NS7_ILi64EEEEEENS_6half_tEfNS_4arch4Sm80ELb1ELb0ELb1ELb1ELb0ELb0ELb0ELb0ELi2ELi4ELi4ELi4ELb0EEENS1_21CollectiveEpilogueBwdISA_SB_SD_Li256ELb1ELb0ELi2EEENS1_25SingleTileBwdLPTSchedulerILb1ELi128ELb0EEEEEEEEEvNT_6ParamsE$_ZN4cute5tupleIJNS0_IJNS0_IJNS0_IJNS_1CILi8EEENS1_ILi1EEEEEES3_EEENS0_IJNS0_IJS3_S3_EEENS1_ILi2EEEEEEEEENS0_IJNS0_IJNS0_IJS3_NS1_ILi0EEEEEESA_EEENS0_IJNS0_IJSA_SA_EEEiEEEEEEEEC2ERKS9_RKSF_ - $_ZN7cutlass13device_kernelIN5flash19enable_sm80_to_sm89INS1_16FlashAttnBwdSm80INS1_25CollectiveMainloopBwdSm80ILi2ELi2EN4cute5tupleIJNS5_1CILi128EEES8_NS7_ILi64EEEEEENS_6half_tEfNS_4arch4Sm80ELb1ELb0ELb1ELb1ELb0ELb0ELb0ELb0ELi2ELi4ELi4ELi4ELb0EEENS1_21CollectiveEpilogueBwdISA_SB_SD_Li256ELb1ELb0ELi2EEENS1_25SingleTileBwdLPTSchedulerILb1ELi128ELb0EEEEEEEEEvNT_6ParamsE$_ZN4cute5tupleIJNS0_IJNS0_IJNS0_IJNS_1CILi8EEENS1_ILi1EEEEEENS0_IJS3_S3_EEEEEENS0_IJS3_NS1_ILi2EEEEEEEEENS0_IJNS0_IJNS0_IJS3_NS1_ILi0EEEEEENS0_IJSA_SA_EEEEEENS0_IJSA_iEEEEEEEEC2ERKS9_RKSF_)
$_ZN7cutlass13device_kernelIN5flash19enable_sm80_to_sm89INS1_16FlashAttnBwdSm80INS1_25CollectiveMainloopBwdSm80ILi2ELi2EN4cute5tupleIJNS5_1CILi128EEES8_NS7_ILi64EEEEEENS_6half_tEfNS_4arch4Sm80ELb1ELb0ELb1ELb1ELb0ELb0ELb0ELb0ELi2ELi4ELi4ELi4ELb0EEENS1_21CollectiveEpilogueBwdISA_SB_SD_Li256ELb1ELb0ELi2EEENS1_25SingleTileBwdLPTSchedulerILb1ELi128ELb0EEEEEEEEEvNT_6ParamsE$_ZN4cute5tupleIJNS0_IJNS0_IJNS0_IJNS_1CILi8EEENS1_ILi1EEEEEENS0_IJS3_S3_EEEEEENS0_IJS3_NS1_ILi2EEEEEEEEENS0_IJNS0_IJNS0_IJS3_NS1_ILi0EEEEEENS0_IJSA_SA_EEEEEENS0_IJSA_iEEEEEEEEC2ERKS9_RKSF_:
[----:B------:R-:W-:Y:S02]  /*a050*/  IADD3 R4, R84, -c[0x0][0x20], RZ ;  /* 0x8000080054047a10 */ /* 0x000fe40007ffe0ff */
[----:B------:R-:W-:-:S03]  /*a060*/  MOV R7, 0x0 ;  /* 0x0000000000077802 */ /* 0x000fc60000000f00 */
[----:B------:R1:W-:Y:S01]  /*a070*/  STL [R4], R5 ;  /* 0x0000000504007387 */ /* 0x0003e20000100800 */
[----:B------:R-:W-:Y:S05]  /*a080*/  RET.REL.NODEC R6 `(_ZN7cutlass13device_kernelIN5flash19enable_sm80_to_sm89INS1_16FlashAttnBwdSm80INS1_25CollectiveMainloopBwdSm80ILi2ELi2EN4cute5tupleIJNS5_1CILi128EEES8_NS7_ILi64EEEEEENS_6half_tEfNS_4arch4Sm80ELb1ELb0ELb1ELb1ELb0ELb0ELb0ELb0ELi2ELi4ELi4ELi4ELb0EEENS1_21CollectiveEpilogueBwdISA_SB_SD_Li256ELb1ELb0ELi2EEENS1_25SingleTileBwdLPTSchedulerILb1ELi128ELb0EEEEEEEEEvNT_6ParamsE) ;  /* 0xffff5f7006007950 */ /* 0x000fea0003c3ffff */
        .type           $_ZN7cutlass13device_kernelIN5flash19enable_sm80_to_sm89INS1_16FlashAttnBwdSm80INS1_25CollectiveMainloopBwdSm80ILi2ELi2EN4cute5tupleIJNS5_1CILi128EEES8_NS7_ILi64EEEEEENS_6half_tEfNS_4arch4Sm80ELb1ELb0ELb1ELb1ELb0ELb0ELb0ELb0ELi2ELi4ELi4ELi4ELb0EEENS1_21CollectiveEpilogueBwdISA_SB_SD_Li256ELb1ELb0ELi2EEENS1_25SingleTileBwdLPTSchedulerILb1ELi128ELb0EEEEEEEEEvNT_6ParamsE$_ZN4cute5tupleIJNS0_IJNS0_IJNS0_IJNS_1CILi8EEENS1_ILi1EEEEEES3_EEENS0_IJNS0_IJS3_S3_EEENS1_ILi2EEEEEEEEENS0_IJNS0_IJNS0_IJS3_NS1_ILi0EEEEEESA_EEENS0_IJNS0_IJSA_SA_EEEiEEEEEEEEC2ERKS9_RKSF_,@function
        .size           $_ZN7cutlass13device_kernelIN5flash19enable_sm80_to_sm89INS1_16FlashAttnBwdSm80INS1_25CollectiveMainloopBwdSm80ILi2ELi2EN4cute5tupleIJNS5_1CILi128EEES8_NS7_ILi64EEEEEENS_6half_tEfNS_4arch4Sm80ELb1ELb0ELb1ELb1ELb0ELb0ELb0ELb0ELi2ELi4ELi4ELi4ELb0EEENS1_21CollectiveEpilogueBwdISA_SB_SD_Li256ELb1ELb0ELi2EEENS1_25SingleTileBwdLPTSchedulerILb1ELi128ELb0EEEEEEEEEvNT_6ParamsE$_ZN4cute5tupleIJNS0_IJNS0_IJNS0_IJNS_1CILi8EEENS1_ILi1EEEEEES3_EEENS0_IJNS0_IJS3_S3_EEENS1_ILi2EEEEEEEEENS0_IJNS0_IJNS0_IJS3_NS1_ILi0EEEEEESA_EEENS0_IJNS0_IJSA_SA_EEEiEEEEEEEEC2ERKS9_RKSF_,($_ZN7cutlass13device_kernelIN5flash19enable_sm80_to_sm89INS1_16FlashAttnBwdSm80INS1_25CollectiveMainloopBwdSm80ILi2ELi2EN4cute5tupleIJNS5_1CILi128EEES8_NS7_ILi64EEEEEENS_6half_tEfNS_4arch4Sm80ELb1ELb0ELb1ELb1ELb0ELb0ELb0ELb0ELi2ELi4ELi4ELi4ELb0EEENS1_21CollectiveEpilogueBwdISA_SB_SD_Li256ELb1ELb0ELi2EEENS1_25SingleTileBwdLPTSchedulerILb1ELi128ELb0EEEEEEEEEvNT_6ParamsE$_ZN4cute5tupleIJNS0_IJNS0_IJNS_1CILi1EEENS0_IJS2_NS1_ILi2EEES3_EEEEEES3_NS0_IJS3_S3_EEEEEENS0_IJNS0_IJNS1_ILi0EEENS0_IJS2_NS1_ILi256EEEiEEEEEENS1_ILi2048EEENS0_IJiNS1_ILi4096EEEEEEEEEEEC2ERKS7_RKSF_ - $_ZN7cutlass13device_kernelIN5flash19enable_sm80_to_sm89INS1_16FlashAttnBwdSm80INS1_25CollectiveMainloopBwdSm80ILi2ELi2EN4cute5tupleIJNS5_1CILi128EEES8_NS7_ILi64EEEEEENS_6half_tEfNS_4arch4Sm80ELb1ELb0ELb1ELb1ELb0ELb0ELb0ELb0ELi2ELi4ELi4ELi4ELb0EEENS1_21CollectiveEpilogueBwdISA_SB_SD_Li256ELb1ELb0ELi2EEENS1_25SingleTileBwdLPTSchedulerILb1ELi128ELb0EEEEEEEEEvNT_6ParamsE$_ZN4cute5tupleIJNS0_IJNS0_IJNS0_IJNS_1CILi8EEENS1_ILi1EEEEEES3_EEENS0_IJNS0_IJS3_S3_EEENS1_ILi2EEEEEEEEENS0_IJNS0_IJNS0_IJS3_NS1_ILi0EEEEEESA_EEENS0_IJNS0_IJSA_SA_EEEiEEEEEEEEC2ERKS9_RKSF_)
$_ZN7cutlass13device_kernelIN5flash19enable_sm80_to_sm89INS1_16FlashAttnBwdSm80INS1_25CollectiveMainloopBwdSm80ILi2ELi2EN4cute5tupleIJNS5_1CILi128EEES8_NS7_ILi64EEEEEENS_6half_tEfNS_4arch4Sm80ELb1ELb0ELb1ELb1ELb0ELb0ELb0ELb0ELi2ELi4ELi4ELi4ELb0EEENS1_21CollectiveEpilogueBwdISA_SB_SD_Li256ELb1ELb0ELi2EEENS1_25SingleTileBwdLPTSchedulerILb1ELi128ELb0EEEEEEEEEvNT_6ParamsE$_ZN4cute5tupleIJNS0_IJNS0_IJNS0_IJNS_1CILi8EEENS1_ILi1EEEEEES3_EEENS0_IJNS0_IJS3_S3_EEENS1_ILi2EEEEEEEEENS0_IJNS0_IJNS0_IJS3_NS1_ILi0EEEEEESA_EEENS0_IJNS0_IJSA_SA_EEEiEEEEEEEEC2ERKS9_RKSF_:
[----:B------:R-:W-:Y:S02]  /*a090*/  IADD3 R4, R83, -c[0x0][0x20], RZ ;  /* 0x8000080053047a10 */ /* 0x000fe40007ffe0ff */
[----:B------:R-:W-:-:S03]  /*a0a0*/  MOV R7, 0x0 ;  /* 0x0000000000077802 */ /* 0x000fc60000000f00 */
[----:B------:R1:W-:Y:S01]  /*a0b0*/  STL [R4], R5 ;  /* 0x0000000504007387 */ /* 0x0003e20000100800 */
[----:B------:R-:W-:Y:S05]  /*a0c0*/  RET.REL.NODEC R6 `(_ZN7cutlass13device_kernelIN5flash19enable_sm80_to_sm89INS1_16FlashAttnBwdSm80INS1_25CollectiveMainloopBwdSm80ILi2ELi2EN4cute5tupleIJNS5_1CILi128EEES8_NS7_ILi64EEEEEENS_6half_tEfNS_4arch4Sm80ELb1ELb0ELb1ELb1ELb0ELb0ELb0ELb0ELi2ELi4ELi4ELi4ELb0EEENS1_21CollectiveEpilogueBwdISA_SB_SD_Li256ELb1ELb0ELi2EEENS1_25SingleTileBwdLPTSchedulerILb1ELi128ELb0EEEEEEEEEvNT_6ParamsE) ;  /* 0xffff5f3006007950 */ /* 0x000fea0003c3ffff */
        .type           $_ZN7cutlass13device_kernelIN5flash19enable_sm80_to_sm89INS1_16FlashAttnBwdSm80INS1_25CollectiveMainloopBwdSm80ILi2ELi2EN4cute5tupleIJNS5_1CILi128EEES8_NS7_ILi64EEEEEENS_6half_tEfNS_4arch4Sm80ELb1ELb0ELb1ELb1ELb0ELb0ELb0ELb0ELi2ELi4ELi4ELi4ELb0EEENS1_21CollectiveEpilogueBwdISA_SB_SD_Li256ELb1ELb0ELi2EEENS1_25SingleTileBwdLPTSchedulerILb1ELi128ELb0EEEEEEEEEvNT_6ParamsE$_ZN4cute5tupleIJNS0_IJNS0_IJNS_1CILi1EEENS0_IJS2_NS1_ILi2EEES3_EEEEEES3_NS0_IJS3_S3_EEEEEENS0_IJNS0_IJNS1_ILi0EEENS0_IJS2_NS1_ILi256EEEiEEEEEENS1_ILi2048EEENS0_IJiNS1_ILi4096EEEEEEEEEEEC2ERKS7_RKSF_,@function
        .size           $_ZN7cutlass13device_kernelIN5flash19enable_sm80_to_sm89INS1_16FlashAttnBwdSm80INS1_25CollectiveMainloopBwdSm80ILi2ELi2EN4cute5tupleIJNS5_1CILi128EEES8_NS7_ILi64EEEEEENS_6half_tEfNS_4arch4Sm80ELb1ELb0ELb1ELb1ELb0ELb0ELb0ELb0ELi2ELi4ELi4ELi4ELb0EEENS1_21CollectiveEpilogueBwdISA_SB_SD_Li256ELb1ELb0ELi2EEENS1_25SingleTileBwdLPTSchedulerILb1ELi128ELb0EEEEEEEEEvNT_6ParamsE$_ZN4cute5tupleIJNS0_IJNS0_IJNS_1CILi1EEENS0_IJS2_NS1_ILi2EEES3_EEEEEES3_NS0_IJS3_S3_EEEEEENS0_IJNS0_IJNS1_ILi0EEENS0_IJS2_NS1_ILi256EEEiEEEEEENS1_ILi2048EEENS0_IJiNS1_ILi4096EEEEEEEEEEEC2ERKS7_RKSF_,($_ZN7cutlass13device_kernelIN5flash19enable_sm80_to_sm89INS1_16FlashAttnBwdSm80INS1_25CollectiveMainloopBwdSm80ILi2ELi2EN4cute5tupleIJNS5_1CILi128EEES8_NS7_ILi64EEEEEENS_6half_tEfNS_4arch4Sm80ELb1ELb0ELb1ELb1ELb0ELb0ELb0ELb0ELi2ELi4ELi4ELi4ELb0EEENS1_21CollectiveEpilogueBwdISA_SB_SD_Li256ELb1ELb0ELi2EEENS1_25SingleTileBwdLPTSchedulerILb1ELi128ELb0EEEEEEEEEvNT_6ParamsE$_ZN4cute5tupleIJNS0_IJNS0_IJNS_1CILi2EEES2_EEENS1_ILi8EEES3_EEENS0_IJNS0_IJNS1_ILi1EEEiEEENS1_ILi1024EEENS0_IJiiEEEEEEEEC2ERKS5_RKSA_ - $_ZN7cutlass13device_kernelIN5flash19enable_sm80_to_sm89INS1_16FlashAttnBwdSm80INS1_25CollectiveMainloopBwdSm80ILi2ELi2EN4cute5tupleIJNS5_1CILi128EEES8_NS7_ILi64EEEEEENS_6half_tEfNS_4arch4Sm80ELb1ELb0ELb1ELb1ELb0ELb0ELb0ELb0ELi2ELi4ELi4ELi4ELb0EEENS1_21CollectiveEpilogueBwdISA_SB_SD_Li256ELb1ELb0ELi2EEENS1_25SingleTileBwdLPTSchedulerILb1ELi128ELb0EEEEEEEEEvNT_6ParamsE$_ZN4cute5tupleIJNS0_IJNS0_IJNS_1CILi1EEENS0_IJS2_NS1_ILi2EEES3_EEEEEES3_NS0_IJS3_S3_EEEEEENS0_IJNS0_IJNS1_ILi0EEENS0_IJS2_NS1_ILi256EEEiEEEEEENS1_ILi2048EEENS0_IJiNS1_ILi4096EEEEEEEEEEEC2ERKS7_RKSF_)
$_ZN7cutlass13device_kernelIN5flash19enable_sm80_to_sm89INS1_16FlashAttnBwdSm80INS1_25CollectiveMainloopBwdSm80ILi2ELi2EN4cute5tupleIJNS5_1CILi128EEES8_NS7_ILi64EEEEEENS_6half_tEfNS_4arch4Sm80ELb1ELb0ELb1ELb1ELb0ELb0ELb0ELb0ELi2ELi4ELi4ELi4ELb0EEENS1_21CollectiveEpilogueBwdISA_SB_SD_Li256ELb1ELb0ELi2EEENS1_25SingleTileBwdLPTSchedulerILb1ELi128ELb0EEEEEEEEEvNT_6ParamsE$_ZN4cute5tupleIJNS0_IJNS0_IJNS_1CILi1EEENS0_IJS2_NS1_ILi2EEES3_EEEEEES3_NS0_IJS3_S3_EEEEEENS0_IJNS0_IJNS1_ILi0EEENS0_IJS2_NS1_ILi256EEEiEEEEEENS1_ILi2048EEENS0_IJiNS1_ILi4096EEEEEEEEEEEC2ERKS7_RKSF_:
[----:B------:R-:W-:Y:S01]  /*a0d0*/  IADD3 R2, R69, -c[0x0][0x20], RZ ;  /* 0x8000080045027a10 */ /* 0x000fe20007ffe0ff */
[----:B------:R-:W-:Y:S01]  /*a0e0*/  IMAD.MOV.U32 R20, RZ, RZ, R6 ;  /* 0x000000ffff147224 */ /* 0x000fe200078e0006 */
[----:B------:R-:W-:-:S03]  /*a0f0*/  MOV R21, 0x0 ;  /* 0x0000000000157802 */ /* 0x000fc60000000f00 */
[----:B------:R1:W-:Y:S04]  /*a100*/  STL [R2], R5 ;  /* 0x0000000502007387 */ /* 0x0003e80000100800 */
[----:B------:R1:W-:Y:S01]  /*a110*/  STL [R2+0x4], R3 ;  /* 0x0000040302007387 */ /* 0x0003e20000100800 */
[----:B------:R-:W-:Y:S05]  /*a120*/  RET.REL.NODEC R20 `(_ZN7cutlass13device_kernelIN5flash19enable_sm80_to_sm89INS1_16FlashAttnBwdSm80INS1_25CollectiveMainloopBwdSm80ILi2ELi2EN4cute5tupleIJNS5_1CILi128EEES8_NS7_ILi64EEEEEENS_6half_tEfNS_4arch4Sm80ELb1ELb0ELb1ELb1ELb0ELb0ELb0ELb0ELi2ELi4ELi4ELi4ELb0EEENS1_21CollectiveEpilogueBwdISA_SB_SD_Li256ELb1ELb0ELi2EEENS1_25SingleTileBwdLPTSchedulerILb1ELi128ELb0EEEEEEEEEvNT_6ParamsE) ;  /* 0xffff5ed014007950 */ /* 0x000fea0003c3ffff */
        .type           $_ZN7cutlass13device_kernelIN5flash19enable_sm80_to_sm89INS1_16FlashAttnBwdSm80INS1_25CollectiveMainloopBwdSm80ILi2ELi2EN4cute5tupleIJNS5_1CILi128EEES8_NS7_ILi64EEEEEENS_6half_tEfNS_4arch4Sm80ELb1ELb0ELb1ELb1ELb0ELb0ELb0ELb0ELi2ELi4ELi4ELi4ELb0EEENS1_21CollectiveEpilogueBwdISA_SB_SD_Li256ELb1ELb0ELi2EEENS1_25SingleTileBwdLPTSchedulerILb1ELi128ELb0EEEEEEEEEvNT_6ParamsE$_ZN4cute5tupleIJNS0_IJNS0_IJNS_1CILi2EEES2_EEENS1_ILi8EEES3_EEENS0_IJNS0_IJNS1_ILi1EEEiEEENS1_ILi1024EEENS0_IJiiEEEEEEEEC2ERKS5_RKSA_,@function
        .size           $_ZN7cutlass13device_kernelIN5flash19enable_sm80_to_sm89INS1_16FlashAttnBwdSm80INS1_25CollectiveMainloopBwdSm80ILi2ELi2EN4cute5tupleIJNS5_1CILi128EEES8_NS7_ILi64EEEEEENS_6half_tEfNS_4arch4Sm80ELb1ELb0ELb1ELb1ELb0ELb0ELb0ELb0ELi2ELi4ELi4ELi4ELb0EEENS1_21CollectiveEpilogueBwdISA_SB_SD_Li256ELb1ELb0ELi2EEENS1_25SingleTileBwdLPTSchedulerILb1ELi128ELb0EEEEEEEEEvNT_6ParamsE$_ZN4cute5tupleIJNS0_IJNS0_IJNS_1CILi2EEES2_EEENS1_ILi8EEES3_EEENS0_IJNS0_IJNS1_ILi1EEEiEEENS1_ILi1024EEENS0_IJiiEEEEEEEEC2ERKS5_RKSA_,($_ZN7cutlass13device_kernelIN5flash19enable_sm80_to_sm89INS1_16FlashAttnBwdSm80INS1_25CollectiveMainloopBwdSm80ILi2ELi2EN4cute5tupleIJNS5_1CILi128EEES8_NS7_ILi64EEEEEENS_6half_tEfNS_4arch4Sm80ELb1ELb0ELb1ELb1ELb0ELb0ELb0ELb0ELi2ELi4ELi4ELi4ELb0EEENS1_21CollectiveEpilogueBwdISA_SB_SD_Li256ELb1ELb0ELi2EEENS1_25SingleTileBwdLPTSchedulerILb1ELi128ELb0EEEEEEEEEvNT_6ParamsE$_ZN4cute5tupleIJNS0_IJNS0_IJNS_1CILi2EEES2_EEES3_NS1_ILi8EEEEEENS0_IJNS0_IJiNS1_ILi512EEEEEENS0_IJiiEEENS1_ILi1024EEEEEEEEC2ERKS5_RKSA_ - $_ZN7cutlass13device_kernelIN5flash19enable_sm80_to_sm89INS1_16FlashAttnBwdSm80INS1_25CollectiveMainloopBwdSm80ILi2ELi2EN4cute5tupleIJNS5_1CILi128EEES8_NS7_ILi64EEEEEENS_6half_tEfNS_4arch4Sm80ELb1ELb0ELb1ELb1ELb0ELb0ELb0ELb0ELi2ELi4ELi4ELi4ELb0EEENS1_21CollectiveEpilogueBwdISA_SB_SD_Li256ELb1ELb0ELi2EEENS1_25SingleTileBwdLPTSchedulerILb1ELi128ELb0EEEEEEEEEvNT_6ParamsE$_ZN4cute5tupleIJNS0_IJNS0_IJNS_1CILi2EEES2_EEENS1_ILi8EEES3_EEENS0_IJNS0_IJNS1_ILi1EEEiEEENS1_ILi1024EEENS0_IJiiEEEEEEEEC2ERKS5_RKSA_)
$_ZN7cutlass13device_kernelIN5flash19enable_sm80_to_sm89INS1_16FlashAttnBwdSm80INS1_25CollectiveMainloopBwdSm80ILi2ELi2EN4cute5tupleIJNS5_1CILi128EEES8_NS7_ILi64EEEEEENS_6half_tEfNS_4arch4Sm80ELb1ELb0ELb1ELb1ELb0ELb0ELb0ELb0ELi2ELi4ELi4ELi4ELb0EEENS1_21CollectiveEpilogueBwdISA_SB_SD_Li256ELb1ELb0ELi2EEENS1_25SingleTileBwdLPTSchedulerILb1ELi128ELb0EEEEEEEEEvNT_6ParamsE$_ZN4cute5tupleIJNS0_IJNS0_IJNS_1CILi2EEES2_EEENS1_ILi8EEES3_EEENS0_IJNS0_IJNS1_ILi1EEEiEEENS1_ILi1024EEENS0_IJiiEEEEEEEEC2ERKS5_RKSA_:
[----:B------:R-:W-:Y:S01]  /*a130*/  IADD3 R4, R60, -c[0x0][0x20], RZ ;  /* 0x800008003c047a10 */ /* 0x000fe20007ffe0ff */
[----:B------:R-:W-:Y:S01]  /*a140*/  IMAD.MOV.U32 R28, RZ, RZ, R6 ;  /* 0x000000ffff1c7224 */ /* 0x000fe200078e0006 */
[----:B------:R-:W-:-:S03]  /*a150*/  MOV R29, 0x0 ;  /* 0x00000000001d7802 */ /* 0x000fc60000000f00 */
[----:B------:R1:W-:Y:S04]  /*a160*/  STL [R4], R2 ;  /* 0x0000000204007387 */ /* 0x0003e80000100800 */
[----:B------:R1:W-:Y:S04]  /*a170*/  STL [R4+0x4], R3 ;  /* 0x0000040304007387 */ /* 0x0003e80000100800 */
[----:B------:R1:W-:Y:S01]  /*a180*/  STL [R4+0x8], R5 ;  /* 0x0000080504007387 */ /* 0x0003e20000100800 */
[----:B------:R-:W-:Y:S05]  /*a190*/  RET.REL.NODEC R28 `(_ZN7cutlass13device_kernelIN5flash19enable_sm80_to_sm89INS1_16FlashAttnBwdSm80INS1_25CollectiveMainloopBwdSm80ILi2ELi2EN4cute5tupleIJNS5_1CILi128EEES8_NS7_ILi64EEEEEENS_6half_tEfNS_4arch4Sm80ELb1ELb0ELb1ELb1ELb0ELb0ELb0ELb0ELi2ELi4ELi4ELi4ELb0EEENS1_21CollectiveEpilogueBwdISA_SB_SD_Li256ELb1ELb0ELi2EEENS1_25SingleTileBwdLPTSchedulerILb1ELi128ELb0EEEEEEEEEvNT_6ParamsE) ;  /* 0xffff5e601c007950 */ /* 0x000fea0003c3ffff */
        .type           $_ZN7cutlass13device_kernelIN5flash19enable_sm80_to_sm89INS1_16FlashAttnBwdSm80INS1_25CollectiveMainloopBwdSm80ILi2ELi2EN4cute5tupleIJNS5_1CILi128EEES8_NS7_ILi64EEEEEENS_6half_tEfNS_4arch4Sm80ELb1ELb0ELb1ELb1ELb0ELb0ELb0ELb0ELi2ELi4ELi4ELi4ELb0EEENS1_21CollectiveEpilogueBwdISA_SB_SD_Li256ELb1ELb0ELi2EEENS1_25SingleTileBwdLPTSchedulerILb1ELi128ELb0EEEEEEEEEvNT_6ParamsE$_ZN4cute5tupleIJNS0_IJNS0_IJNS_1CILi2EEES2_EEES3_NS1_ILi8EEEEEENS0_IJNS0_IJiNS1_ILi512EEEEEENS0_IJiiEEENS1_ILi1024EEEEEEEEC2ERKS5_RKSA_,@function
        .size           $_ZN7cutlass13device_kernelIN5flash19enable_sm80_to_sm89INS1_16FlashAttnBwdSm80INS1_25CollectiveMainloopBwdSm80ILi2ELi2EN4cute5tupleIJNS5_1CILi128EEES8_NS7_ILi64EEEEEENS_6half_tEfNS_4arch4Sm80ELb1ELb0ELb1ELb1ELb0ELb0ELb0ELb0ELi2ELi4ELi4ELi4ELb0EEENS1_21CollectiveEpilogueBwdISA_SB_SD_Li256ELb1ELb0ELi2EEENS1_25SingleTileBwdLPTSchedulerILb1ELi128ELb0EEEEEEEEEvNT_6ParamsE$_ZN4cute5tupleIJNS0_IJNS0_IJNS_1CILi2EEES2_EEES3_NS1_ILi8EEEEEENS0_IJNS0_IJiNS1_ILi512EEEEEENS0_IJiiEEENS1_ILi1024EEEEEEEEC2ERKS5_RKSA_,($_ZN7cutlass13device_kernelIN5flash19enable_sm80_to_sm89INS1_16FlashAttnBwdSm80INS1_25CollectiveMainloopBwdSm80ILi2ELi2EN4cute5tupleIJNS5_1CILi128EEES8_NS7_ILi64EEEEEENS_6half_tEfNS_4arch4Sm80ELb1ELb0ELb1ELb1ELb0ELb0ELb0ELb0ELi2ELi4ELi4ELi4ELb0EEENS1_21CollectiveEpilogueBwdISA_SB_SD_Li256ELb1ELb0ELi2EEENS1_25SingleTileBwdLPTSchedulerILb1ELi128ELb0EEEEEEEEEvNT_6ParamsE$_ZN4cute5tupleIJNS0_IJNS0_IJNS_1CILi2EEES2_S2_EEES2_NS0_IJNS0_IJS2_S2_EEES2_EEEEEENS0_IJNS0_IJNS1_ILi1EEENS1_ILi512EEEiEEENS1_ILi4096EEENS0_IJNS0_IJiiEEENS1_ILi8192EEEEEEEEEEEC2ERKS6_RKSE_ - $_ZN7cutlass13device_kernelIN5flash19enable_sm80_to_sm89INS1_16FlashAttnBwdSm80INS1_25CollectiveMainloopBwdSm80ILi2ELi2EN4cute5tupleIJNS5_1CILi128EEES8_NS7_ILi64EEEEEENS_6half_tEfNS_4arch4Sm80ELb1ELb0ELb1ELb1ELb0ELb0ELb0ELb0ELi2ELi4ELi4ELi4ELb0EEENS1_21CollectiveEpilogueBwdISA_SB_SD_Li256ELb1ELb0ELi2EEENS1_25SingleTileBwdLPTSchedulerILb1ELi128ELb0EEEEEEEEEvNT_6ParamsE$_ZN4cute5tupleIJNS0_IJNS0_IJNS_1CILi2EEES2_EEES3_NS1_ILi8EEEEEENS0_IJNS0_IJiNS1_ILi512EEEEEENS0_IJiiEEENS1_ILi1024EEEEEEEEC2ERKS5_RKSA_)
$_ZN7cutlass13device_kernelIN5flash19enable_sm80_to_sm89INS1_16FlashAttnBwdSm80INS1_25CollectiveMainloopBwdSm80ILi2ELi2EN4cute5tupleIJNS5_1CILi128EEES8_NS7_ILi64EEEEEENS_6half_tEfNS_4arch4Sm80ELb1ELb0ELb1ELb1ELb0ELb0ELb0ELb0ELi2ELi4ELi4ELi4ELb0EEENS1_21CollectiveEpilogueBwdISA_SB_SD_Li256ELb1ELb0ELi2EEENS1_25SingleTileBwdLPTSchedulerILb1ELi128ELb0EEEEEEEEEvNT_6ParamsE$_ZN4cute5tupleIJNS0_IJNS0_IJNS_1CILi2EEES2_EEES3_NS1_ILi8EEEEEENS0_IJNS0_IJiNS1_ILi512EEEEEENS0_IJiiEEENS1_ILi1024EEEEEEEEC2ERKS5_RKSA_:
[----:B------:R-:W-:Y:S02]  /*a1a0*/  IADD3 R4, R82, -c[0x0][0x20], RZ ;  /* 0x8000080052047a10 */ /* 0x000fe40007ffe0ff */
[----:B------:R-:W-:-:S03]  /*a1b0*/  MOV R27, 0x0 ;  /* 0x00000000001b7802 */ /* 0x000fc60000000f00 */
[----:B------:R1:W-:Y:S04]  /*a1c0*/  STL [R4], R2 ;  /* 0x0000000204007387 */ /* 0x0003e80000100800 */
[----:B------:R1:W-:Y:S04]  /*a1d0*/  STL [R4+0x4], R3 ;  /* 0x0000040304007387 */ /* 0x0003e80000100800 */
[----:B------:R1:W-:Y:S01]  /*a1e0*/  STL [R4+0x8], R5 ;  /* 0x0000080504007387 */ /* 0x0003e20000100800 */
[----:B------:R-:W-:Y:S05]  /*a1f0*/  RET.REL.NODEC R26 `(_ZN7cutlass13device_kernelIN5flash19enable_sm80_to_sm89INS1_16FlashAttnBwdSm80INS1_25CollectiveMainloopBwdSm80ILi2ELi2EN4cute5tupleIJNS5_1CILi128EEES8_NS7_ILi64EEEEEENS_6half_tEfNS_4arch4Sm80ELb1ELb0ELb1ELb1ELb0ELb0ELb0ELb0ELi2ELi4ELi4ELi4ELb0EEENS1_21CollectiveEpilogueBwdISA_SB_SD_Li256ELb1ELb0ELi2EEENS1_25SingleTileBwdLPTSchedulerILb1ELi128ELb0EEEEEEEEEvNT_6ParamsE) ;  /* 0xffff5e001a007950 */ /* 0x000fea0003c3ffff */
        .type           $_ZN7cutlass13device_kernelIN5flash19enable_sm80_to_sm89INS1_16FlashAttnBwdSm80INS1_25CollectiveMainloopBwdSm80ILi2ELi2EN4cute5tupleIJNS5_1CILi128EEES8_NS7_ILi64EEEEEENS_6half_tEfNS_4arch4Sm80ELb1ELb0ELb1ELb1ELb0ELb0ELb0ELb0ELi2ELi4ELi4ELi4ELb0EEENS1_21CollectiveEpilogueBwdISA_SB_SD_Li256ELb1ELb0ELi2EEENS1_25SingleTileBwdLPTSchedulerILb1ELi128ELb0EEEEEEEEEvNT_6ParamsE$_ZN4cute5tupleIJNS0_IJNS0_IJNS_1CILi2EEES2_S2_EEES2_NS0_IJNS0_IJS2_S2_EEES2_EEEEEENS0_IJNS0_IJNS1_ILi1EEENS1_ILi512EEEiEEENS1_ILi4096EEENS0_IJNS0_IJiiEEENS1_ILi8192EEEEEEEEEEEC2ERKS6_RKSE_,@function
        .size           $_ZN7cutlass13device_kernelIN5flash19enable_sm80_to_sm89INS1_16FlashAttnBwdSm80INS1_25CollectiveMainloopBwdSm80ILi2ELi2EN4cute5tupleIJNS5_1CILi128EEES8_NS7_ILi64EEEEEENS_6half_tEfNS_4arch4Sm80ELb1ELb0ELb1ELb1ELb0ELb0ELb0ELb0ELi2ELi4ELi4ELi4ELb0EEENS1_21CollectiveEpilogueBwdISA_SB_SD_Li256ELb1ELb0ELi2EEENS1_25SingleTileBwdLPTSchedulerILb1ELi128ELb0EEEEEEEEEvNT_6ParamsE$_ZN4cute5tupleIJNS0_IJNS0_IJNS_1CILi2EEES2_S2_EEES2_NS0_IJNS0_IJS2_S2_EEES2_EEEEEENS0_IJNS0_IJNS1_ILi1EEENS1_ILi512EEEiEEENS1_ILi4096EEENS0_IJNS0_IJiiEEENS1_ILi8192EEEEEEEEEEEC2ERKS6_RKSE_,($_ZN7cutlass13device_kernelIN5flash19enable_sm80_to_sm89INS1_16FlashAttnBwdSm80INS1_25CollectiveMainloopBwdSm80ILi2ELi2EN4cute5tupleIJNS5_1CILi128EEES8_NS7_ILi64EEEEEENS_6half_tEfNS_4arch4Sm80ELb1ELb0ELb1ELb1ELb0ELb0ELb0ELb0ELi2ELi4ELi4ELi4ELb0EEENS1_21CollectiveEpilogueBwdISA_SB_SD_Li256ELb1ELb0ELi2EEENS1_25SingleTileBwdLPTSchedulerILb1ELi128ELb0EEEEEEEEEvNT_6ParamsE$_ZN4cute5tupleIJNS0_IJNS0_IJNS_1CILi2EEES2_S2_EEES2_NS0_IJS2_S2_EEEEEENS0_IJNS0_IJNS1_ILi1EEENS1_ILi512EEEiEEENS1_ILi4096EEENS0_IJiiEEEEEEEEC2ERKS5_RKSB_ - $_ZN7cutlass13device_kernelIN5flash19enable_sm80_to_sm89INS1_16FlashAttnBwdSm80INS1_25CollectiveMainloopBwdSm80ILi2ELi2EN4cute5tupleIJNS5_1CILi128EEES8_NS7_ILi64EEEEEENS_6half_tEfNS_4arch4Sm80ELb1ELb0ELb1ELb1ELb0ELb0ELb0ELb0ELi2ELi4ELi4ELi4ELb0EEENS1_21CollectiveEpilogueBwdISA_SB_SD_Li256ELb1ELb0ELi2EEENS1_25SingleTileBwdLPTSchedulerILb1ELi128ELb0EEEEEEEEEvNT_6ParamsE$_ZN4cute5tupleIJNS0_IJNS0_IJNS_1CILi2EEES2_S2_EEES2_NS0_IJNS0_IJS2_S2_EEES2_EEEEEENS0_IJNS0_IJNS1_ILi1EEENS1_ILi512EEEiEEENS1_ILi4096EEENS0_IJNS0_IJiiEEENS1_ILi8192EEEEEEEEEEEC2ERKS6_RKSE_)
$_ZN7cutlass13device_kernelIN5flash19enable_sm80_to_sm89INS1_16FlashAttnBwdSm80INS1_25CollectiveMainloopBwdSm80ILi2ELi2EN4cute5tupleIJNS5_1CILi128EEES8_NS7_ILi64EEEEEENS_6half_tEfNS_4arch4Sm80ELb1ELb0ELb1ELb1ELb0ELb0ELb0ELb0ELi2ELi4ELi4ELi4ELb0EEENS1_21CollectiveEpilogueBwdISA_SB_SD_Li256ELb1ELb0ELi2EEENS1_25SingleTileBwdLPTSchedulerILb1ELi128ELb0EEEEEEEEEvNT_6ParamsE$_ZN4cute5tupleIJNS0_IJNS0_IJNS_1CILi2EEES2_S2_EEES2_NS0_IJNS0_IJS2_S2_EEES2_EEEEEENS0_IJNS0_IJNS1_ILi1EEENS1_ILi512EEEiEEENS1_ILi4096EEENS0_IJNS0_IJiiEEENS1_ILi8192EEEEEEEEEEEC2ERKS6_RKSE_:
[----:B------:R-:W-:Y:S01]  /*a200*/  IADD3 R4, R82, -c[0x0][0x20], RZ ;  /* 0x8000080052047a10 */ /* 0x000fe20007ffe0ff */
[----:B------:R-:W-:Y:S01]  /*a210*/  IMAD.MOV.U32 R32, RZ, RZ, R6 ;  /* 0x000000ffff207224 */ /* 0x000fe200078e0006 */
[----:B------:R-:W-:-:S03]  /*a220*/  MOV R33, 0x0 ;  /* 0x0000000000217802 */ /* 0x000fc60000000f00 */
[----:B------:R1:W-:Y:S04]  /*a230*/  STL [R4], R2 ;  /* 0x0000000204007387 */ /* 0x0003e80000100800 */
[----:B------:R1:W-:Y:S04]  /*a240*/  STL [R4+0x4], R3 ;  /* 0x0000040304007387 */ /* 0x0003e80000100800 */
[----:B------:R1:W-:Y:S01]  /*a250*/  STL [R4+0x8], R5 ;  /* 0x0000080504007387 */ /* 0x0003e20000100800 */
[----:B------:R-:W-:Y:S05]  /*a260*/  RET.REL.NODEC R32 `(_ZN7cutlass13device_kernelIN5flash19enable_sm80_to_sm89INS1_16FlashAttnBwdSm80INS1_25CollectiveMainloopBwdSm80ILi2ELi2EN4cute5tupleIJNS5_1CILi128EEES8_NS7_ILi64EEEEEENS_6half_tEfNS_4arch4Sm80ELb1ELb0ELb1ELb1ELb0ELb0ELb0ELb0ELi2ELi4ELi4ELi4ELb0EEENS1_21CollectiveEpilogueBwdISA_SB_SD_Li256ELb1ELb0ELi2EEENS1_25SingleTileBwdLPTSchedulerILb1ELi128ELb0EEEEEEEEEvNT_6ParamsE) ;  /* 0xffff5d9020007950 */ /* 0x000fea0003c3ffff */
        .type           $_ZN7cutlass13device_kernelIN5flash19enable_sm80_to_sm89INS1_16FlashAttnBwdSm80INS1_25CollectiveMainloopBwdSm80ILi2ELi2EN4cute5tupleIJNS5_1CILi128EEES8_NS7_ILi64EEEEEENS_6half_tEfNS_4arch4Sm80ELb1ELb0ELb1ELb1ELb0ELb0ELb0ELb0ELi2ELi4ELi4ELi4ELb0EEENS1_21CollectiveEpilogueBwdISA_SB_SD_Li256ELb1ELb0ELi2EEENS1_25SingleTileBwdLPTSchedulerILb1ELi128ELb0EEEEEEEEEvNT_6ParamsE$_ZN4cute5tupleIJNS0_IJNS0_IJNS_1CILi2EEES2_S2_EEES2_NS0_IJS2_S2_EEEEEENS0_IJNS0_IJNS1_ILi1EEENS1_ILi512EEEiEEENS1_ILi4096EEENS0_IJiiEEEEEEEEC2ERKS5_RKSB_,@function
        .size           $_ZN7cutlass13device_kernelIN5flash19enable_sm80_to_sm89INS1_16FlashAttnBwdSm80INS1_25CollectiveMainloopBwdSm80ILi2ELi2EN4cute5tupleIJNS5_1CILi128EEES8_NS7_ILi64EEEEEENS_6half_tEfNS_4arch4Sm80ELb1ELb0ELb1ELb1ELb0ELb0ELb0ELb0ELi2ELi4ELi4ELi4ELb0EEENS1_21CollectiveEpilogueBwdISA_SB_SD_Li256ELb1ELb0ELi2EEENS1_25SingleTileBwdLPTSchedulerILb1ELi128ELb0EEEEEEEEEvNT_6ParamsE$_ZN4cute5tupleIJNS0_IJNS0_IJNS_1CILi2EEES2_S2_EEES2_NS0_IJS2_S2_EEEEEENS0_IJNS0_IJNS1_ILi1EEENS1_ILi512EEEiEEENS1_ILi4096EEENS0_IJiiEEEEEEEEC2ERKS5_RKSB_,($_ZN7cutlass13device_kernelIN5flash19enable_sm80_to_sm89INS1_16FlashAttnBwdSm80INS1_25CollectiveMainloopBwdSm80ILi2ELi2EN4cute5tupleIJNS5_1CILi128EEES8_NS7_ILi64EEEEEENS_6half_tEfNS_4arch4Sm80ELb1ELb0ELb1ELb1ELb0ELb0ELb0ELb0ELi2ELi4ELi4ELi4ELb0EEENS1_21CollectiveEpilogueBwdISA_SB_SD_Li256ELb1ELb0ELi2EEENS1_25SingleTileBwdLPTSchedulerILb1ELi128ELb0EEEEEEEEEvNT_6ParamsE$_ZN4cute5tupleIJNS0_IJNS0_IJNS_1CILi8EEENS1_ILi1EEEEEENS0_IJNS1_ILi2EEEEEEEEENS0_IJNS0_IJS3_NS1_ILi0EEEEEENS0_IJiEEEEEEEEC2ERKS7_RKSB_ - $_ZN7cutlass13device_kernelIN5flash19enable_sm80_to_sm89INS1_16FlashAttnBwdSm80INS1_25CollectiveMainloopBwdSm80ILi2ELi2EN4cute5tupleIJNS5_1CILi128EEES8_NS7_ILi64EEEEEENS_6half_tEfNS_4arch4Sm80ELb1ELb0ELb1ELb1ELb0ELb0ELb0ELb0ELi2ELi4ELi4ELi4ELb0EEENS1_21CollectiveEpilogueBwdISA_SB_SD_Li256ELb1ELb0ELi2EEENS1_25SingleTileBwdLPTSchedulerILb1ELi128ELb0EEEEEEEEEvNT_6ParamsE$_ZN4cute5tupleIJNS0_IJNS0_IJNS_1CILi2EEES2_S2_EEES2_NS0_IJS2_S2_EEEEEENS0_IJNS0_IJNS1_ILi1EEENS1_ILi512EEEiEEENS1_ILi4096EEENS0_IJiiEEEEEEEEC2ERKS5_RKSB_)
$_ZN7cutlass13device_kernelIN5flash19enable_sm80_to_sm89INS1_16FlashAttnBwdSm80INS1_25CollectiveMainloopBwdSm80ILi2ELi2EN4cute5tupleIJNS5_1CILi128EEES8_NS7_ILi64EEEEEENS_6half_tEfNS_4arch4Sm80ELb1ELb0ELb1ELb1ELb0ELb0ELb0ELb0ELi2ELi4ELi4ELi4ELb0EEENS1_21CollectiveEpilogueBwdISA_SB_SD_Li256ELb1ELb0ELi2EEENS1_25SingleTileBwdLPTSchedulerILb1ELi128ELb0EEEEEEEEEvNT_6ParamsE$_ZN4cute5tupleIJNS0_IJNS0_IJNS_1CILi2EEES2_S2_EEES2_NS0_IJS2_S2_EEEEEENS0_IJNS0_IJNS1_ILi1EEENS1_ILi512EEEiEEENS1_ILi4096EEENS0_IJiiEEEEEEEEC2ERKS5_RKSB_:
[----:B------:R-:W-:Y:S01]  /*a270*/  IADD3 R4, R60, -c[0x0][0x20], RZ ;  /* 0x800008003c047a10 */ /* 0x000fe20007ffe0ff */
[----:B------:R-:W-:Y:S01]  /*a280*/  IMAD.MOV.U32 R30, RZ, RZ, R6 ;  /* 0x000000ffff1e7224 */ /* 0x000fe200078e0006 */
[----:B------:R-:W-:-:S03]  /*a290*/  MOV R31, 0x0 ;  /* 0x00000000001f7802 */ /* 0x000fc60000000f00 */
[----:B------:R1:W-:Y:S04]  /*a2a0*/  STL [R4], R2 ;  /* 0x0000000204007387 */ /* 0x0003e80000100800 */
[----:B------:R1:W-:Y:S04]  /*a2b0*/  STL [R4+0x4], R3 ;  /* 0x0000040304007387 */ /* 0x0003e80000100800 */
[----:B------:R1:W-:Y:S01]  /*a2c0*/  STL [R4+0x8], R5 ;  /* 0x0000080504007387 */ /* 0x0003e20000100800 */
[----:B------:R-:W-:Y:S05]  /*a2d0*/  RET.REL.NODEC R30 `(_ZN7cutlass13device_kernelIN5flash19enable_sm80_to_sm89INS1_16FlashAttnBwdSm80INS1_25CollectiveMainloopBwdSm80ILi2ELi2EN4cute5tupleIJNS5_1CILi128EEES8_NS7_ILi64EEEEEENS_6half_tEfNS_4arch4Sm80ELb1ELb0ELb1ELb1ELb0ELb0ELb0ELb0ELi2ELi4ELi4ELi4ELb0EEENS1_21CollectiveEpilogueBwdISA_SB_SD_Li256ELb1ELb0ELi2EEENS1_25SingleTileBwdLPTSchedulerILb1ELi128ELb0EEEEEEEEEvNT_6ParamsE) ;  /* 0xffff5d201e007950 */ /* 0x000fea0003c3ffff */
        .type           $_ZN7cutlass13device_kernelIN5flash19enable_sm80_to_sm89INS1_16FlashAttnBwdSm80INS1_25CollectiveMainloopBwdSm80ILi2ELi2EN4cute5tupleIJNS5_1CILi128EEES8_NS7_ILi64EEEEEENS_6half_tEfNS_4arch4Sm80ELb1ELb0ELb1ELb1ELb0ELb0ELb0ELb0ELi2ELi4ELi4ELi4ELb0EEENS1_21CollectiveEpilogueBwdISA_SB_SD_Li256ELb1ELb0ELi2EEENS1_25SingleTileBwdLPTSchedulerILb1ELi128ELb0EEEEEEEEEvNT_6ParamsE$_ZN4cute5tupleIJNS0_IJNS0_IJNS_1CILi8EEENS1_ILi1EEEEEENS0_IJNS1_ILi2EEEEEEEEENS0_IJNS0_IJS3_NS1_ILi0EEEEEENS0_IJiEEEEEEEEC2ERKS7_RKSB_,@function
        .size           $_ZN7cutlass13device_kernelIN5flash19enable_sm80_to_sm89INS1_16FlashAttnBwdSm80INS1_25CollectiveMainloopBwdSm80ILi2ELi2EN4cute5tupleIJNS5_1CILi128EEES8_NS7_ILi64EEEEEENS_6half_tEfNS_4arch4Sm80ELb1ELb0ELb1ELb1ELb0ELb0ELb0ELb0ELi2ELi4ELi4ELi4ELb0EEENS1_21CollectiveEpilogueBwdISA_SB_SD_Li256ELb1ELb0ELi2EEENS1_25SingleTileBwdLPTSchedulerILb1ELi128ELb0EEEEEEEEEvNT_6ParamsE$_ZN4cute5tupleIJNS0_IJNS0_IJNS_1CILi8EEENS1_ILi1EEEEEENS0_IJNS1_ILi2EEEEEEEEENS0_IJNS0_IJS3_NS1_ILi0EEEEEENS0_IJiEEEEEEEEC2ERKS7_RKSB_,($_ZN7cutlass13device_kernelIN5flash19enable_sm80_to_sm89INS1_16FlashAttnBwdSm80INS1_25CollectiveMainloopBwdSm80ILi2ELi2EN4cute5tupleIJNS5_1CILi128EEES8_NS7_ILi64EEEEEENS_6half_tEfNS_4arch4Sm80ELb1ELb0ELb1ELb1ELb0ELb0ELb0ELb0ELi2ELi4ELi4ELi4ELb0EEENS1_21CollectiveEpilogueBwdISA_SB_SD_Li256ELb1ELb0ELi2EEENS1_25SingleTileBwdLPTSchedulerILb1ELi128ELb0EEEEEEEEEvNT_6ParamsE$_ZN4cute5tupleIJNS0_IJNS0_IJNS_1CILi8EEENS1_ILi1EEEEEENS1_ILi2EEEEEENS0_IJNS0_IJS3_NS1_ILi0EEEEEEiEEEEEC2ERKS6_RKS9_ - $_ZN7cutlass13device_kernelIN5flash19enable_sm80_to_sm89INS1_16FlashAttnBwdSm80INS1_25CollectiveMainloopBwdSm80ILi2ELi2EN4cute5tupleIJNS5_1CILi128EEES8_NS7_ILi64EEEEEENS_6half_tEfNS_4arch4Sm80ELb1ELb0ELb1ELb1ELb0ELb0ELb0ELb0ELi2ELi4ELi4ELi4ELb0EEENS1_21CollectiveEpilogueBwdISA_SB_SD_Li256ELb1ELb0ELi2EEENS1_25SingleTileBwdLPTSchedulerILb1ELi128ELb0EEEEEEEEEvNT_6ParamsE$_ZN4cute5tupleIJNS0_IJNS0_IJNS_1CILi8EEENS1_ILi1EEEEEENS0_IJNS1_ILi2EEEEEEEEENS0_IJNS0_IJS3_NS1_ILi0EEEEEENS0_IJiEEEEEEEEC2ERKS7_RKSB_)
$_ZN7cutlass13device_kernelIN5flash19enable_sm80_to_sm89INS1_16FlashAttnBwdSm80INS1_25CollectiveMainloopBwdSm80ILi2ELi2EN4cute5tupleIJNS5_1CILi128EEES8_NS7_ILi64EEEEEENS_6half_tEfNS_4arch4Sm80ELb1ELb0ELb1ELb1ELb0ELb0ELb0ELb0ELi2ELi4ELi4ELi4ELb0EEENS1_21CollectiveEpilogueBwdISA_SB_SD_Li256ELb1ELb0ELi2EEENS1_25SingleTileBwdLPTSchedulerILb1ELi128ELb0EEEEEEEEEvNT_6ParamsE$_ZN4cute5tupleIJNS0_IJNS0_IJNS_1CILi8EEENS1_ILi1EEEEEENS0_IJNS1_ILi2EEEEEEEEENS0_IJNS0_IJS3_NS1_ILi0EEEEEENS0_IJiEEEEEEEEC2ERKS7_RKSB_:
[----:B------:R-:W-:Y:S02]  /*a2e0*/  IADD3 R36, R83, -c[0x0][0x20], RZ ;  /* 0x8000080053247a10 */ /* 0x000fe40007ffe0ff */
[----:B------:R-:W-:-:S03]  /*a2f0*/  MOV R39, 0x0 ;  /* 0x0000000000277802 */ /* 0x000fc60000000f00 */
[----:B------:R1:W-:Y:S01]  /*a300*/  STL [R36], R37 ;  /* 0x0000002524007387 */ /* 0x0003e20000100800 */
[----:B------:R-:W-:Y:S05]  /*a310*/  RET.REL.NODEC R38 `(_ZN7cutlass13device_kernelIN5flash19enable_sm80_to_sm89INS1_16FlashAttnBwdSm80INS1_25CollectiveMainloopBwdSm80ILi2ELi2EN4cute5tupleIJNS5_1CILi128EEES8_NS7_ILi64EEEEEENS_6half_tEfNS_4arch4Sm80ELb1ELb0ELb1ELb1ELb0ELb0ELb0ELb0ELi2ELi4ELi4ELi4ELb0EEENS1_21CollectiveEpilogueBwdISA_SB_SD_Li256ELb1ELb0ELi2EEENS1_25SingleTileBwdLPTSchedulerILb1ELi128ELb0EEEEEEEEEvNT_6ParamsE) ;  /* 0xffff5ce026007950 */ /* 0x000fea0003c3ffff */
        .type           $_ZN7cutlass13device_kernelIN5flash19enable_sm80_to_sm89INS1_16FlashAttnBwdSm80INS1_25CollectiveMainloopBwdSm80ILi2ELi2EN4cute5tupleIJNS5_1CILi128EEES8_NS7_ILi64EEEEEENS_6half_tEfNS_4arch4Sm80ELb1ELb0ELb1ELb1ELb0ELb0ELb0ELb0ELi2ELi4ELi4ELi4ELb0EEENS1_21CollectiveEpilogueBwdISA_SB_SD_Li256ELb1ELb0ELi2EEENS1_25SingleTileBwdLPTSchedulerILb1ELi128ELb0EEEEEEEEEvNT_6ParamsE$_ZN4cute5tupleIJNS0_IJNS0_IJNS_1CILi8EEENS1_ILi1EEEEEENS1_ILi2EEEEEENS0_IJNS0_IJS3_NS1_ILi0EEEEEEiEEEEEC2ERKS6_RKS9_,@function
        .size           $_ZN7cutlass13device_kernelIN5flash19enable_sm80_to_sm89INS1_16FlashAttnBwdSm80INS1_25CollectiveMainloopBwdSm80ILi2ELi2EN4cute5tupleIJNS5_1CILi128EEES8_NS7_ILi64EEEEEENS_6half_tEfNS_4arch4Sm80ELb1ELb0ELb1ELb1ELb0ELb0ELb0ELb0ELi2ELi4ELi4ELi4ELb0EEENS1_21CollectiveEpilogueBwdISA_SB_SD_Li256ELb1ELb0ELi2EEENS1_25SingleTileBwdLPTSchedulerILb1ELi128ELb0EEEEEEEEEvNT_6ParamsE$_ZN4cute5tupleIJNS0_IJNS0_IJNS_1CILi8EEENS1_ILi1EEEEEENS1_ILi2EEEEEENS0_IJNS0_IJS3_NS1_ILi0EEEEEEiEEEEEC2ERKS6_RKS9_,($_ZN7cutlass13device_kernelIN5flash19enable_sm80_to_sm89INS1_16FlashAttnBwdSm80INS1_25CollectiveMainloopBwdSm80ILi2ELi2EN4cute5tupleIJNS5_1CILi128EEES8_NS7_ILi64EEEEEENS_6half_tEfNS_4arch4Sm80ELb1ELb0ELb1ELb1ELb0ELb0ELb0ELb0ELi2ELi4ELi4ELi4ELb0EEENS1_21CollectiveEpilogueBwdISA_SB_SD_Li256ELb1ELb0ELi2EEENS1_25SingleTileBwdLPTSchedulerILb1ELi128ELb0EEEEEEEEEvNT_6ParamsE$_ZN4cute5tupleIJNS0_IJNS0_IJNS_1CILi8EEENS1_ILi1EEEEEENS1_ILi2EEENS0_IJS5_S5_EEEEEENS0_IJNS0_IJS3_NS1_ILi0EEEEEENS1_ILi4096EEENS0_IJiiEEEEEEEEC2ERKS7_RKSC_ - $_ZN7cutlass13device_kernelIN5flash19enable_sm80_to_sm89INS1_16FlashAttnBwdSm80INS1_25CollectiveMainloopBwdSm80ILi2ELi2EN4cute5tupleIJNS5_1CILi128EEES8_NS7_ILi64EEEEEENS_6half_tEfNS_4arch4Sm80ELb1ELb0ELb1ELb1ELb0ELb0ELb0ELb0ELi2ELi4ELi4ELi4ELb0EEENS1_21CollectiveEpilogueBwdISA_SB_SD_Li256ELb1ELb0ELi2EEENS1_25SingleTileBwdLPTSchedulerILb1ELi128ELb0EEEEEEEEEvNT_6ParamsE$_ZN4cute5tupleIJNS0_IJNS0_IJNS_1CILi8EEENS1_ILi1EEEEEENS1_ILi2EEEEEENS0_IJNS0_IJS3_NS1_ILi0EEEEEEiEEEEEC2ERKS6_RKS9_)
$_ZN7cutlass13device_kernelIN5flash19enable_sm80_to_sm89INS1_16FlashAttnBwdSm80INS1_25CollectiveMainloopBwdSm80ILi2ELi2EN4cute5tupleIJNS5_1CILi128EEES8_NS7_ILi64EEEEEENS_6half_tEfNS_4arch4Sm80ELb1ELb0ELb1ELb1ELb0ELb0ELb0ELb0ELi2ELi4ELi4ELi4ELb0EEENS1_21CollectiveEpilogueBwdISA_SB_SD_Li256ELb1ELb0ELi2EEENS1_25SingleTileBwdLPTSchedulerILb1ELi128ELb0EEEEEEEEEvNT_6ParamsE$_ZN4cute5tupleIJNS0_IJNS0_IJNS_1CILi8EEENS1_ILi1EEEEEENS1_ILi2EEEEEENS0_IJNS0_IJS3_NS1_ILi0EEEEEEiEEEEEC2ERKS6_RKS9_:
[----:B------:R-:W-:Y:S02]  /*a320*/  IADD3 R2, R83, -c[0x0][0x20], RZ ;  /* 0x8000080053027a10 */ /* 0x000fe40007ffe0ff */
[----:B------:R-:W-:-:S03]  /*a330*/  MOV R37, 0x0 ;  /* 0x0000000000257802 */ /* 0x000fc60000000f00 */
[----:B------:R1:W-:Y:S01]  /*a340*/  STL [R2], R3 ;  /* 0x0000000302007387 */ /* 0x0003e20000100800 */
[----:B------:R-:W-:Y:S05]  /*a350*/  RET.REL.NODEC R36 `(_ZN7cutlass13device_kernelIN5flash19enable_sm80_to_sm89INS1_16FlashAttnBwdSm80INS1_25CollectiveMainloopBwdSm80ILi2ELi2EN4cute5tupleIJNS5_1CILi128EEES8_NS7_ILi64EEEEEENS_6half_tEfNS_4arch4Sm80ELb1ELb0ELb1ELb1ELb0ELb0ELb0ELb0ELi2ELi4ELi4ELi4ELb0EEENS1_21CollectiveEpilogueBwdISA_SB_SD_Li256ELb1ELb0ELi2EEENS1_25SingleTileBwdLPTSchedulerILb1ELi128ELb0EEEEEEEEEvNT_6ParamsE) ;  /* 0xffff5ca024007950 */ /* 0x000fea0003c3ffff */
        .type           $_ZN7cutlass13device_kernelIN5flash19enable_sm80_to_sm89INS1_16FlashAttnBwdSm80INS1_25CollectiveMainloopBwdSm80ILi2ELi2EN4cute5tupleIJNS5_1CILi128EEES8_NS7_ILi64EEEEEENS_6half_tEfNS_4arch4Sm80ELb1ELb0ELb1ELb1ELb0ELb0ELb0ELb0ELi2ELi4ELi4ELi4ELb0EEENS1_21CollectiveEpilogueBwdISA_SB_SD_Li256ELb1ELb0ELi2EEENS1_25SingleTileBwdLPTSchedulerILb1ELi128ELb0EEEEEEEEEvNT_6ParamsE$_ZN4cute5tupleIJNS0_IJNS0_IJNS_1CILi8EEENS1_ILi1EEEEEENS1_ILi2EEENS0_IJS5_S5_EEEEEENS0_IJNS0_IJS3_NS1_ILi0EEEEEENS1_ILi4096EEENS0_IJiiEEEEEEEEC2ERKS7_RKSC_,@function
        .size           $_ZN7cutlass13device_kernelIN5flash19enable_sm80_to_sm89INS1_16FlashAttnBwdSm80INS1_25CollectiveMainloopBwdSm80ILi2ELi2EN4cute5tupleIJNS5_1CILi128EEES8_NS7_ILi64EEEEEENS_6half_tEfNS_4arch4Sm80ELb1ELb0ELb1ELb1ELb0ELb0ELb0ELb0ELi2ELi4ELi4ELi4ELb0EEENS1_21CollectiveEpilogueBwdISA_SB_SD_Li256ELb1ELb0ELi2EEENS1_25SingleTileBwdLPTSchedulerILb1ELi128ELb0EEEEEEEEEvNT_6ParamsE$_ZN4cute5tupleIJNS0_IJNS0_IJNS_1CILi8EEENS1_ILi1EEEEEENS1_ILi2EEENS0_IJS5_S5_EEEEEENS0_IJNS0_IJS3_NS1_ILi0EEEEEENS1_ILi4096EEENS0_IJiiEEEEEEEEC2ERKS7_RKSC_,($_ZN7cutlass13device_kernelIN5flash19enable_sm80_to_sm89INS1_16FlashAttnBwdSm80INS1_25CollectiveMainloopBwdSm80ILi2ELi2EN4cute5tupleIJNS5_1CILi128EEES8_NS7_ILi64EEEEEENS_6half_tEfNS_4arch4Sm80ELb1ELb0ELb1ELb1ELb0ELb0ELb0ELb0ELi2ELi4ELi4ELi4ELb0EEENS1_21CollectiveEpilogueBwdISA_SB_SD_Li256ELb1ELb0ELi2EEENS1_25SingleTileBwdLPTSchedulerILb1ELi128ELb0EEEEEEEEEvNT_6ParamsE$_ZN4cute5tupleIJNS0_IJNS0_IJNS_1CILi8EEENS1_ILi1EEEEEENS1_ILi2EEES2_EEENS0_IJNS0_IJS3_NS1_ILi0EEEEEEiNS1_ILi1024EEEEEEEEC2ERKS6_RKSA_ - $_ZN7cutlass13device_kernelIN5flash19enable_sm80_to_sm89INS1_16FlashAttnBwdSm80INS1_25CollectiveMainloopBwdSm80ILi2ELi2EN4cute5tupleIJNS5_1CILi128EEES8_NS7_ILi64EEEEEENS_6half_tEfNS_4arch4Sm80ELb1ELb0ELb1ELb1ELb0ELb0ELb0ELb0ELi2ELi4ELi4ELi4ELb0EEENS1_21CollectiveEpilogueBwdISA_SB_SD_Li256ELb1ELb0ELi2EEENS1_25SingleTileBwdLPTSchedulerILb1ELi128ELb0EEEEEEEEEvNT_6ParamsE$_ZN4cute5tupleIJNS0_IJNS0_IJNS_1CILi8EEENS1_ILi1EEEEEENS1_ILi2EEENS0_IJS5_S5_EEEEEENS0_IJNS0_IJS3_NS1_ILi0EEEEEENS1_ILi4096EEENS0_IJiiEEEEEEEEC2ERKS7_RKSC_)
$_ZN7cutlass13device_kernelIN5flash19enable_sm80_to_sm89INS1_16FlashAttnBwdSm80INS1_25CollectiveMainloopBwdSm80ILi2ELi2EN4cute5tupleIJNS5_1CILi128EEES8_NS7_ILi64EEEEEENS_6half_tEfNS_4arch4Sm80ELb1ELb0ELb1ELb1ELb0ELb0ELb0ELb0ELi2ELi4ELi4ELi4ELb0EEENS1_21CollectiveEpilogueBwdISA_SB_SD_Li256ELb1ELb0ELi2EEENS1_25SingleTileBwdLPTSchedulerILb1ELi128ELb0EEEEEEEEEvNT_6ParamsE$_ZN4cute5tupleIJNS0_IJNS0_IJNS_1CILi8EEENS1_ILi1EEEEEENS1_ILi2EEENS0_IJS5_S5_EEEEEENS0_IJNS0_IJS3_NS1_ILi0EEEEEENS1_ILi4096EEENS0_IJiiEEEEEEEEC2ERKS7_RKSC_:
[----:B------:R-:W-:Y:S01]  /*a360*/  IADD3 R2, R60, -c[0x0][0x20], RZ ;  /* 0x800008003c027a10 */ /* 0x000fe20007ffe0ff */
[----:B------:R-:W-:Y:S01]  /*a370*/  IMAD.MOV.U32 R20, RZ, RZ, R4 ;  /* 0x000000ffff147224 */ /* 0x000fe200078e0004 */
[----:B------:R-:W-:-:S03]  /*a380*/  MOV R21, 0x0 ;  /* 0x0000000000157802 */ /* 0x000fc60000000f00 */
[----:B------:R1:W-:Y:S04]  /*a390*/  STL [R2], R5 ;  /* 0x0000000502007387 */ /* 0x0003e80000100800 */
[----:B------:R1:W-:Y:S01]  /*a3a0*/  STL [R2+0x4], R3 ;  /* 0x0000040302007387 */ /* 0x0003e20000100800 */
[----:B------:R-:W-:Y:S05]  /*a3b0*/  RET.REL.NODEC R20 `(_ZN7cutlass13device_kernelIN5flash19enable_sm80_to_sm89INS1_16FlashAttnBwdSm80INS1_25CollectiveMainloopBwdSm80ILi2ELi2EN4cute5tupleIJNS5_1CILi128EEES8_NS7_ILi64EEEEEENS_6half_tEfNS_4arch4Sm80ELb1ELb0ELb1ELb1ELb0ELb0ELb0ELb0ELi2ELi4ELi4ELi4ELb0EEENS1_21CollectiveEpilogueBwdISA_SB_SD_Li256ELb1ELb0ELi2EEENS1_25SingleTileBwdLPTSchedulerILb1ELi128ELb0EEEEEEEEEvNT_6ParamsE) ;  /* 0xffff5c4014007950 */ /* 0x000fea0003c3ffff */
        .type           $_ZN7cutlass13device_kernelIN5flash19enable_sm80_to_sm89INS1_16FlashAttnBwdSm80INS1_25CollectiveMainloopBwdSm80ILi2ELi2EN4cute5tupleIJNS5_1CILi128EEES8_NS7_ILi64EEEEEENS_6half_tEfNS_4arch4Sm80ELb1ELb0ELb1ELb1ELb0ELb0ELb0ELb0ELi2ELi4ELi4ELi4ELb0EEENS1_21CollectiveEpilogueBwdISA_SB_SD_Li256ELb1ELb0ELi2EEENS1_25SingleTileBwdLPTSchedulerILb1ELi128ELb0EEEEEEEEEvNT_6ParamsE$_ZN4cute5tupleIJNS0_IJNS0_IJNS_1CILi8EEENS1_ILi1EEEEEENS1_ILi2EEES2_EEENS0_IJNS0_IJS3_NS1_ILi0EEEEEEiNS1_ILi1024EEEEEEEEC2ERKS6_RKSA_,@function
        .size           $_ZN7cutlass13device_kernelIN5flash19enable_sm80_to_sm89INS1_16FlashAttnBwdSm80INS1_25CollectiveMainloopBwdSm80ILi2ELi2EN4cute5tupleIJNS5_1CILi128EEES8_NS7_ILi64EEEEEENS_6half_tEfNS_4arch4Sm80ELb1ELb0ELb1ELb1ELb0ELb0ELb0ELb0ELi2ELi4ELi4ELi4ELb0EEENS1_21CollectiveEpilogueBwdISA_SB_SD_Li256ELb1ELb0ELi2EEENS1_25SingleTileBwdLPTSchedulerILb1ELi128ELb0EEEEEEEEEvNT_6ParamsE$_ZN4cute5tupleIJNS0_IJNS0_IJNS_1CILi8EEENS1_ILi1EEEEEENS1_ILi2EEES2_EEENS0_IJNS0_IJS3_NS1_ILi0EEEEEEiNS1_ILi1024EEEEEEEEC2ERKS6_RKSA_,($_ZN7cutlass13device_kernelIN5flash19enable_sm80_to_sm89INS1_16FlashAttnBwdSm80INS1_25CollectiveMainloopBwdSm80ILi2ELi2EN4cute5tupleIJNS5_1CILi128EEES8_NS7_ILi64EEEEEENS_6half_tEfNS_4arch4Sm80ELb1ELb0ELb1ELb1ELb0ELb0ELb0ELb0ELi2ELi4ELi4ELi4ELb0EEENS1_21CollectiveEpilogueBwdISA_SB_SD_Li256ELb1ELb0ELi2EEENS1_25SingleTileBwdLPTSchedulerILb1ELi128ELb0EEEEEEEEEvNT_6ParamsE$_ZN4cute5tupleIJNS0_IJNS_1CILi16EEENS1_ILi2EEES3_S3_NS1_ILi4EEES3_EEENS0_IJNS1_ILi1EEEiiiNS1_ILi144EEENS1_ILi512EEEEEEEEC2ERKS5_RKS9_ - $_ZN7cutlass13device_kernelIN5flash19enable_sm80_to_sm89INS1_16FlashAttnBwdSm80INS1_25CollectiveMainloopBwdSm80ILi2ELi2EN4cute5tupleIJNS5_1CILi128EEES8_NS7_ILi64EEEEEENS_6half_tEfNS_4arch4Sm80ELb1ELb0ELb1ELb1ELb0ELb0ELb0ELb0ELi2ELi4ELi4ELi4ELb0EEENS1_21CollectiveEpilogueBwdISA_SB_SD_Li256ELb1ELb0ELi2EEENS1_25SingleTileBwdLPTSchedulerILb1ELi128ELb0EEEEEEEEEvNT_6ParamsE$_ZN4cute5tupleIJNS0_IJNS0_IJNS_1CILi8EEENS1_ILi1EEEEEENS1_ILi2EEES2_EEENS0_IJNS0_IJS3_NS1_ILi0EEEEEEiNS1_ILi1024EEEEEEEEC2ERKS6_RKSA_)
$_ZN7cutlass13device_kernelIN5flash19enable_sm80_to_sm89INS1_16FlashAttnBwdSm80INS1_25CollectiveMainloopBwdSm80ILi2ELi2EN4cute5tupleIJNS5_1CILi128EEES8_NS7_ILi64EEEEEENS_6half_tEfNS_4arch4Sm80ELb1ELb0ELb1ELb1ELb0ELb0ELb0ELb0ELi2ELi4ELi4ELi4ELb0EEENS1_21CollectiveEpilogueBwdISA_SB_SD_Li256ELb1ELb0ELi2EEENS1_25SingleTileBwdLPTSchedulerILb1ELi128ELb0EEEEEEEEEvNT_6ParamsE$_ZN4cute5tupleIJNS0_IJNS0_IJNS_1CILi8EEENS1_ILi1EEEEEENS1_ILi2EEES2_EEENS0_IJNS0_IJS3_NS1_ILi0EEEEEEiNS1_ILi1024EEEEEEEEC2ERKS6_RKSA_:
[----:B------:R-:W-:Y:S01]  /*a3c0*/  IADD3 R2, R60, -c[0x0][0x20], RZ ;  /* 0x800008003c027a10 */ /* 0x000fe20007ffe0ff */
[----:B------:R-:W-:Y:S01]  /*a3d0*/  IMAD.MOV.U32 R12, RZ, RZ, R4 ;  /* 0x000000ffff0c7224 */ /* 0x000fe200078e0004 */
[----:B------:R-:W-:-:S03]  /*a3e0*/  MOV R13, 0x0 ;  /* 0x00000000000d7802 */ /* 0x000fc60000000f00 */
[----:B------:R1:W-:Y:S01]  /*a3f0*/  STL [R2], R3 ;  /* 0x0000000302007387 */ /* 0x0003e20000100800 */
[----:B------:R-:W-:Y:S05]  /*a400*/  RET.REL.NODEC R12 `(_ZN7cutlass13device_kernelIN5flash19enable_sm80_to_sm89INS1_16FlashAttnBwdSm80INS1_25CollectiveMainloopBwdSm80ILi2ELi2EN4cute5tupleIJNS5_1CILi128EEES8_NS7_ILi64EEEEEENS_6half_tEfNS_4arch4Sm80ELb1ELb0ELb1ELb1ELb0ELb0ELb0ELb0ELi2ELi4ELi4ELi4ELb0EEENS1_21CollectiveEpilogueBwdISA_SB_SD_Li256ELb1ELb0ELi2EEENS1_25SingleTileBwdLPTSchedulerILb1ELi128ELb0EEEEEEEEEvNT_6ParamsE) ;  /* 0xffff5bf00c007950 */ /* 0x000fea0003c3ffff */
        .type           $_ZN7cutlass13device_kernelIN5flash19enable_sm80_to_sm89INS1_16FlashAttnBwdSm80INS1_25CollectiveMainloopBwdSm80ILi2ELi2EN4cute5tupleIJNS5_1CILi128EEES8_NS7_ILi64EEEEEENS_6half_tEfNS_4arch4Sm80ELb1ELb0ELb1ELb1ELb0ELb0ELb0ELb0ELi2ELi4ELi4ELi4ELb0EEENS1_21CollectiveEpilogueBwdISA_SB_SD_Li256ELb1ELb0ELi2EEENS1_25SingleTileBwdLPTSchedulerILb1ELi128ELb0EEEEEEEEEvNT_6ParamsE$_ZN4cute5tupleIJNS0_IJNS_1CILi16EEENS1_ILi2EEES3_S3_NS1_ILi4EEES3_EEENS0_IJNS1_ILi1EEEiiiNS1_ILi144EEENS1_ILi512EEEEEEEEC2ERKS5_RKS9_,@function
        .size           $_ZN7cutlass13device_kernelIN5flash19enable_sm80_to_sm89INS1_16FlashAttnBwdSm80INS1_25CollectiveMainloopBwdSm80ILi2ELi2EN4cute5tupleIJNS5_1CILi128EEES8_NS7_ILi64EEEEEENS_6half_tEfNS_4arch4Sm80ELb1ELb0ELb1ELb1ELb0ELb0ELb0ELb0ELi2ELi4ELi4ELi4ELb0EEENS1_21CollectiveEpilogueBwdISA_SB_SD_Li256ELb1ELb0ELi2EEENS1_25SingleTileBwdLPTSchedulerILb1ELi128ELb0EEEEEEEEEvNT_6ParamsE$_ZN4cute5tupleIJNS0_IJNS_1CILi16EEENS1_ILi2EEES3_S3_NS1_ILi4EEES3_EEENS0_IJNS1_ILi1EEEiiiNS1_ILi144EEENS1_ILi512EEEEEEEEC2ERKS5_RKS9_,($_ZN7cutlass13device_kernelIN5flash19enable_sm80_to_sm89INS1_16FlashAttnBwdSm80INS1_25CollectiveMainloopBwdSm80ILi2ELi2EN4cute5tupleIJNS5_1CILi128EEES8_NS7_ILi64EEEEEENS_6half_tEfNS_4arch4Sm80ELb1ELb0ELb1ELb1ELb0ELb0ELb0ELb0ELi2ELi4ELi4ELi4ELb0EEENS1_21CollectiveEpilogueBwdISA_SB_SD_Li256ELb1ELb0ELi2EEENS1_25SingleTileBwdLPTSchedulerILb1ELi128ELb0EEEEEEEEEvNT_6ParamsE$_ZN4cute5tupleIJNS0_IJNS_1CILi2EEEEEENS0_IJiEEEEEC2ERKS3_RKS4_ - $_ZN7cutlass13device_kernelIN5flash19enable_sm80_to_sm89INS1_16FlashAttnBwdSm80INS1_25CollectiveMainloopBwdSm80ILi2ELi2EN4cute5tupleIJNS5_1CILi128EEES8_NS7_ILi64EEEEEENS_6half_tEfNS_4arch4Sm80ELb1ELb0ELb1ELb1ELb0ELb0ELb0ELb0ELi2ELi4ELi4ELi4ELb0EEENS1_21CollectiveEpilogueBwdISA_SB_SD_Li256ELb1ELb0ELi2EEENS1_25SingleTileBwdLPTSchedulerILb1ELi128ELb0EEEEEEEEEvNT_6ParamsE$_ZN4cute5tupleIJNS0_IJNS_1CILi16EEENS1_ILi2EEES3_S3_NS1_ILi4EEES3_EEENS0_IJNS1_ILi1EEEiiiNS1_ILi144EEENS1_ILi512EEEEEEEEC2ERKS5_RKS9_)
$_ZN7cutlass13device_kernelIN5flash19enable_sm80_to_sm89INS1_16FlashAttnBwdSm80INS1_25CollectiveMainloopBwdSm80ILi2ELi2EN4cute5tupleIJNS5_1CILi128EEES8_NS7_ILi64EEEEEENS_6half_tEfNS_4arch4Sm80ELb1ELb0ELb1ELb1ELb0ELb0ELb0ELb0ELi2ELi4ELi4ELi4ELb0EEENS1_21CollectiveEpilogueBwdISA_SB_SD_Li256ELb1ELb0ELi2EEENS1_25SingleTileBwdLPTSchedulerILb1ELi128ELb0EEEEEEEEEvNT_6ParamsE$_ZN4cute5tupleIJNS0_IJNS_1CILi16EEENS1_ILi2EEES3_S3_NS1_ILi4EEES3_EEENS0_IJNS1_ILi1EEEiiiNS1_ILi144EEENS1_ILi512EEEEEEEEC2ERKS5_RKS9_:
[----:B------:R-:W-:Y:S02]  /*a410*/  IADD3 R4, R84, -c[0x0][0x20], RZ ;  /* 0x8000080054047a10 */ /* 0x000fe40007ffe0ff */
[----:B------:R-:W-:-:S03]  /*a420*/  MOV R27, 0x0 ;  /* 0x00000000001b7802 */ /* 0x000fc60000000f00 */
[----:B------:R1:W-:Y:S04]  /*a430*/  STL [R4], R2 ;  /* 0x0000000204007387 */ /* 0x0003e80000100800 */
[----:B------:R1:W-:Y:S04]  /*a440*/  STL [R4+0x4], R3 ;  /* 0x0000040304007387 */ /* 0x0003e80000100800 */
[----:B------:R1:W-:Y:S01]  /*a450*/  STL [R4+0x8], R5 ;  /* 0x0000080504007387 */ /* 0x0003e20000100800 */
[----:B------:R-:W-:Y:S05]  /*a460*/  RET.REL.NODEC R26 `(_ZN7cutlass13device_kernelIN5flash19enable_sm80_to_sm89INS1_16FlashAttnBwdSm80INS1_25CollectiveMainloopBwdSm80ILi2ELi2EN4cute5tupleIJNS5_1CILi128EEES8_NS7_ILi64EEEEEENS_6half_tEfNS_4arch4Sm80ELb1ELb0ELb1ELb1ELb0ELb0ELb0ELb0ELi2ELi4ELi4ELi4ELb0EEENS1_21CollectiveEpilogueBwdISA_SB_SD_Li256ELb1ELb0ELi2EEENS1_25SingleTileBwdLPTSchedulerILb1ELi128ELb0EEEEEEEEEvNT_6ParamsE) ;  /* 0xffff5b901a007950 */ /* 0x000fea0003c3ffff */
        .type           $_ZN7cutlass13device_kernelIN5flash19enable_sm80_to_sm89INS1_16FlashAttnBwdSm80INS1_25CollectiveMainloopBwdSm80ILi2ELi2EN4cute5tupleIJNS5_1CILi128EEES8_NS7_ILi64EEEEEENS_6half_tEfNS_4arch4Sm80ELb1ELb0ELb1ELb1ELb0ELb0ELb0ELb0ELi2ELi4ELi4ELi4ELb0EEENS1_21CollectiveEpilogueBwdISA_SB_SD_Li256ELb1ELb0ELi2EEENS1_25SingleTileBwdLPTSchedulerILb1ELi128ELb0EEEEEEEEEvNT_6ParamsE$_ZN4cute5tupleIJNS0_IJNS_1CILi2EEEEEENS0_IJiEEEEEC2ERKS3_RKS4_,@function
        .size           $_ZN7cutlass13device_kernelIN5flash19enable_sm80_to_sm89INS1_16FlashAttnBwdSm80INS1_25CollectiveMainloopBwdSm80ILi2ELi2EN4cute5tupleIJNS5_1CILi128EEES8_NS7_ILi64EEEEEENS_6half_tEfNS_4arch4Sm80ELb1ELb0ELb1ELb1ELb0ELb0ELb0ELb0ELi2ELi4ELi4ELi4ELb0EEENS1_21CollectiveEpilogueBwdISA_SB_SD_Li256ELb1ELb0ELi2EEENS1_25SingleTileBwdLPTSchedulerILb1ELi128ELb0EEEEEEEEEvNT_6ParamsE$_ZN4cute5tupleIJNS0_IJNS_1CILi2EEEEEENS0_IJiEEEEEC2ERKS3_RKS4_,($_ZN7cutlass13device_kernelIN5flash19enable_sm80_to_sm89INS1_16FlashAttnBwdSm80INS1_25CollectiveMainloopBwdSm80ILi2ELi2EN4cute5tupleIJNS5_1CILi128EEES8_NS7_ILi64EEEEEENS_6half_tEfNS_4arch4Sm80ELb1ELb0ELb1ELb1ELb0ELb0ELb0ELb0ELi2ELi4ELi4ELi4ELb0EEENS1_21CollectiveEpilogueBwdISA_SB_SD_Li256ELb1ELb0ELi2EEENS1_25SingleTileBwdLPTSchedulerILb1ELi128ELb0EEEEEEEEEvNT_6ParamsE$_ZN4cute5tupleIJNS0_IJNS_1CILi8EEENS0_IJNS1_ILi2EEES3_S3_EEENS1_ILi1EEES4_S5_EEENS0_IJS5_NS0_IJS2_iiEEENS1_ILi64EEENS0_IJiNS1_ILi144EEENS1_ILi288EEEEEENS1_ILi512EEEEEEEEC2ERKS6_RKSD_ - $_ZN7cutlass13device_kernelIN5flash19enable_sm80_to_sm89INS1_16FlashAttnBwdSm80INS1_25CollectiveMainloopBwdSm80ILi2ELi2EN4cute5tupleIJNS5_1CILi128EEES8_NS7_ILi64EEEEEENS_6half_tEfNS_4arch4Sm80ELb1ELb0ELb1ELb1ELb0ELb0ELb0ELb0ELi2ELi4ELi4ELi4ELb0EEENS1_21CollectiveEpilogueBwdISA_SB_SD_Li256ELb1ELb0ELi2EEENS1_25SingleTileBwdLPTSchedulerILb1ELi128ELb0EEEEEEEEEvNT_6ParamsE$_ZN4cute5tupleIJNS0_IJNS_1CILi2EEEEEENS0_IJiEEEEEC2ERKS3_RKS4_)
$_ZN7cutlass13device_kernelIN5flash19enable_sm80_to_sm89INS1_16FlashAttnBwdSm80INS1_25CollectiveMainloopBwdSm80ILi2ELi2EN4cute5tupleIJNS5_1CILi128EEES8_NS7_ILi64EEEEEENS_6half_tEfNS_4arch4Sm80ELb1ELb0ELb1ELb1ELb0ELb0ELb0ELb0ELi2ELi4ELi4ELi4ELb0EEENS1_21CollectiveEpilogueBwdISA_SB_SD_Li256ELb1ELb0ELi2EEENS1_25SingleTileBwdLPTSchedulerILb1ELi128ELb0EEEEEEEEEvNT_6ParamsE$_ZN4cute5tupleIJNS0_IJNS_1CILi2EEEEEENS0_IJiEEEEEC2ERKS3_RKS4_:
[----:B------:R-:W-:Y:S02]  /*a470*/  IADD3 R4, R84, -c[0x0][0x20], RZ ;  /* 0x8000080054047a10 */ /* 0x000fe40007ffe0ff */
[----:B------:R-:W-:-:S03]  /*a480*/  MOV R7, 0x0 ;  /* 0x0000000000077802 */ /* 0x000fc60000000f00 */
[----:B------:R1:W-:Y:S01]  /*a490*/  STL [R4], R5 ;  /* 0x0000000504007387 */ /* 0x0003e20000100800 */
[----:B------:R-:W-:Y:S05]  /*a4a0*/  RET.REL.NODEC R6 `(_ZN7cutlass13device_kernelIN5flash19enable_sm80_to_sm89INS1_16FlashAttnBwdSm80INS1_25CollectiveMainloopBwdSm80ILi2ELi2EN4cute5tupleIJNS5_1CILi128EEES8_NS7_ILi64EEEEEENS_6half_tEfNS_4arch4Sm80ELb1ELb0ELb1ELb1ELb0ELb0ELb0ELb0ELi2ELi4ELi4ELi4ELb0EEENS1_21CollectiveEpilogueBwdISA_SB_SD_Li256ELb1ELb0ELi2EEENS1_25SingleTileBwdLPTSchedulerILb1ELi128ELb0EEEEEEEEEvNT_6ParamsE) ;  /* 0xffff5b5006007950 */ /* 0x000fea0003c3ffff */
        .type           $_ZN7cutlass13device_kernelIN5flash19enable_sm80_to_sm89INS1_16FlashAttnBwdSm80INS1_25CollectiveMainloopBwdSm80ILi2ELi2EN4cute5tupleIJNS5_1CILi128EEES8_NS7_ILi64EEEEEENS_6half_tEfNS_4arch4Sm80ELb1ELb0ELb1ELb1ELb0ELb0ELb0ELb0ELi2ELi4ELi4ELi4ELb0EEENS1_21CollectiveEpilogueBwdISA_SB_SD_Li256ELb1ELb0ELi2EEENS1_25SingleTileBwdLPTSchedulerILb1ELi128ELb0EEEEEEEEEvNT_6ParamsE$_ZN4cute5tupleIJNS0_IJNS_1CILi8EEENS0_IJNS1_ILi2EEES3_S3_EEENS1_ILi1EEES4_S5_EEENS0_IJS5_NS0_IJS2_iiEEENS1_ILi64EEENS0_IJiNS1_ILi144EEENS1_ILi288EEEEEENS1_ILi512EEEEEEEEC2ERKS6_RKSD_,@function
        .size           $_ZN7cutlass13device_kernelIN5flash19enable_sm80_to_sm89INS1_16FlashAttnBwdSm80INS1_25CollectiveMainloopBwdSm80ILi2ELi2EN4cute5tupleIJNS5_1CILi128EEES8_NS7_ILi64EEEEEENS_6half_tEfNS_4arch4Sm80ELb1ELb0ELb1ELb1ELb0ELb0ELb0ELb0ELi2ELi4ELi4ELi4ELb0EEENS1_21CollectiveEpilogueBwdISA_SB_SD_Li256ELb1ELb0ELi2EEENS1_25SingleTileBwdLPTSchedulerILb1ELi128ELb0EEEEEEEEEvNT_6ParamsE$_ZN4cute5tupleIJNS0_IJNS_1CILi8EEENS0_IJNS1_ILi2EEES3_S3_EEENS1_ILi1EEES4_S5_EEENS0_IJS5_NS0_IJS2_iiEEENS1_ILi64EEENS0_IJiNS1_ILi144EEENS1_ILi288EEEEEENS1_ILi512EEEEEEEEC2ERKS6_RKSD_,($_ZN7cutlass13device_kernelIN5flash19enable_sm80_to_sm89INS1_16FlashAttnBwdSm80INS1_25CollectiveMainloopBwdSm80ILi2ELi2EN4cute5tupleIJNS5_1CILi128EEES8_NS7_ILi64EEEEEENS_6half_tEfNS_4arch4Sm80ELb1ELb0ELb1ELb1ELb0ELb0ELb0ELb0ELi2ELi4ELi4ELi4ELb0EEENS1_21CollectiveEpilogueBwdISA_SB_SD_Li256ELb1ELb0ELi2EEENS1_25SingleTileBwdLPTSchedulerILb1ELi128ELb0EEEEEEEEEvNT_6ParamsE$_ZN4cute5tupleIJNS0_IJNS_1CILi8EEENS0_IJNS1_ILi2EEES3_S3_EEENS1_ILi1EEES4_S5_EEENS0_IJS5_NS0_IJiiiEEENS1_ILi64EEENS0_IJNS1_ILi72EEENS1_ILi144EEENS1_ILi288EEEEEENS1_ILi512EEEEEEEEC2ERKS6_RKSE_ - $_ZN7cutlass13device_kernelIN5flash19enable_sm80_to_sm89INS1_16FlashAttnBwdSm80INS1_25CollectiveMainloopBwdSm80ILi2ELi2EN4cute5tupleIJNS5_1CILi128EEES8_NS7_ILi64EEEEEENS_6half_tEfNS_4arch4Sm80ELb1ELb0ELb1ELb1ELb0ELb0ELb0ELb0ELi2ELi4ELi4ELi4ELb0EEENS1_21CollectiveEpilogueBwdISA_SB_SD_Li256ELb1ELb0ELi2EEENS1_25SingleTileBwdLPTSchedulerILb1ELi128ELb0EEEEEEEEEvNT_6ParamsE$_ZN4cute5tupleIJNS0_IJNS_1CILi8EEENS0_IJNS1_ILi2EEES3_S3_EEENS1_ILi1EEES4_S5_EEENS0_IJS5_NS0_IJS2_iiEEENS1_ILi64EEENS0_IJiNS1_ILi144EEENS1_ILi288EEEEEENS1_ILi512EEEEEEEEC2ERKS6_RKSD_)
$_ZN7cutlass13device_kernelIN5flash19enable_sm80_to_sm89INS1_16FlashAttnBwdSm80INS1_25CollectiveMainloopBwdSm80ILi2ELi2EN4cute5tupleIJNS5_1CILi128EEES8_NS7_ILi64EEEEEENS_6half_tEfNS_4arch4Sm80ELb1ELb0ELb1ELb1ELb0ELb0ELb0ELb0ELi2ELi4ELi4ELi4ELb0EEENS1_21CollectiveEpilogueBwdISA_SB_SD_Li256ELb1ELb0ELi2EEENS1_25SingleTileBwdLPTSchedulerILb1ELi128ELb0EEEEEEEEEvNT_6ParamsE$_ZN4cute5tupleIJNS0_IJNS_1CILi8EEENS0_IJNS1_ILi2EEES3_S3_EEENS1_ILi1EEES4_S5_EEENS0_IJS5_NS0_IJS2_iiEEENS1_ILi64EEENS0_IJiNS1_ILi144EEENS1_ILi288EEEEEENS1_ILi512EEEEEEEEC2ERKS6_RKSD_:
[----:B------:R-:W-:Y:S01]  /*a4b0*/  IADD3 R4, R82, -c[0x0][0x20], RZ ;  /* 0x8000080052047a10 */ /* 0x000fe20007ffe0ff */
[----:B------:R-:W-:Y:S01]  /*a4c0*/  IMAD.MOV.U32 R34, RZ, RZ, R26 ;  /* 0x000000ffff227224 */ /* 0x000fe200078e001a */
[----:B------:R-:W-:-:S03]  /*a4d0*/  MOV R35, 0x0 ;  /* 0x0000000000237802 */ /* 0x000fc60000000f00 */
[----:B------:R1:W-:Y:S04]  /*a4e0*/  STL [R4], R2 ;  /* 0x0000000204007387 */ /* 0x0003e80000100800 */
[----:B------:R1:W-:Y:S04]  /*a4f0*/  STL [R4+0x4], R3 ;  /* 0x0000040304007387 */ /* 0x0003e80000100800 */
[----:B------:R1:W-:Y:S01]  /*a500*/  STL [R4+0x8], R5 ;  /* 0x0000080504007387 */ /* 0x0003e20000100800 */
[----:B------:R-:W-:Y:S05]  /*a510*/  RET.REL.NODEC R34 `(_ZN7cutlass13device_kernelIN5flash19enable_sm80_to_sm89INS1_16FlashAttnBwdSm80INS1_25CollectiveMainloopBwdSm80ILi2ELi2EN4cute5tupleIJNS5_1CILi128EEES8_NS7_ILi64EEEEEENS_6half_tEfNS_4arch4Sm80ELb1ELb0ELb1ELb1ELb0ELb0ELb0ELb0ELi2ELi4ELi4ELi4ELb0EEENS1_21CollectiveEpilogueBwdISA_SB_SD_Li256ELb1ELb0ELi2EEENS1_25SingleTileBwdLPTSchedulerILb1ELi128ELb0EEEEEEEEEvNT_6ParamsE) ;  /* 0xffff5ae022007950 */ /* 0x000fea0003c3ffff */
        .type           $_ZN7cutlass13device_kernelIN5flash19enable_sm80_to_sm89INS1_16FlashAttnBwdSm80INS1_25CollectiveMainloopBwdSm80ILi2ELi2EN4cute5tupleIJNS5_1CILi128EEES8_NS7_ILi64EEEEEENS_6half_tEfNS_4arch4Sm80ELb1ELb0ELb1ELb1ELb0ELb0ELb0ELb0ELi2ELi4ELi4ELi4ELb0EEENS1_21CollectiveEpilogueBwdISA_SB_SD_Li256ELb1ELb0ELi2EEENS1_25SingleTileBwdLPTSchedulerILb1ELi128ELb0EEEEEEEEEvNT_6ParamsE$_ZN4cute5tupleIJNS0_IJNS_1CILi8EEENS0_IJNS1_ILi2EEES3_S3_EEENS1_ILi1EEES4_S5_EEENS0_IJS5_NS0_IJiiiEEENS1_ILi64EEENS0_IJNS1_ILi72EEENS1_ILi144EEENS1_ILi288EEEEEENS1_ILi512EEEEEEEEC2ERKS6_RKSE_,@function
        .size           $_ZN7cutlass13device_kernelIN5flash19enable_sm80_to_sm89INS1_16FlashAttnBwdSm80INS1_25CollectiveMainloopBwdSm80ILi2ELi2EN4cute5tupleIJNS5_1CILi128EEES8_NS7_ILi64EEEEEENS_6half_tEfNS_4arch4Sm80ELb1ELb0ELb1ELb1ELb0ELb0ELb0ELb0ELi2ELi4ELi4ELi4ELb0EEENS1_21CollectiveEpilogueBwdISA_SB_SD_Li256ELb1ELb0ELi2EEENS1_25SingleTileBwdLPTSchedulerILb1ELi128ELb0EEEEEEEEEvNT_6ParamsE$_ZN4cute5tupleIJNS0_IJNS_1CILi8EEENS0_IJNS1_ILi2EEES3_S3_EEENS1_ILi1EEES4_S5_EEENS0_IJS5_NS0_IJiiiEEENS1_ILi64EEENS0_IJNS1_ILi72EEENS1_ILi144EEENS1_ILi288EEEEEENS1_ILi512EEEEEEEEC2ERKS6_RKSE_,($_ZN7cutlass13device_kernelIN5flash19enable_sm80_to_sm89INS1_16FlashAttnBwdSm80INS1_25CollectiveMainloopBwdSm80ILi2ELi2EN4cute5tupleIJNS5_1CILi128EEES8_NS7_ILi64EEEEEENS_6half_tEfNS_4arch4Sm80ELb1ELb0ELb1ELb1ELb0ELb0ELb0ELb0ELi2ELi4ELi4ELi4ELb0EEENS1_21CollectiveEpilogueBwdISA_SB_SD_Li256ELb1ELb0ELi2EEENS1_25SingleTileBwdLPTSchedulerILb1ELi128ELb0EEEEEEEEEvNT_6ParamsE$_ZN4cute5tupleIJNS0_IJNS_1CILi8EEENS1_ILi2EEES3_S3_S2_S3_EEENS0_IJNS1_ILi1EEEiiiNS1_ILi72EEENS1_ILi512EEEEEEEEC2ERKS4_RKS8_ - $_ZN7cutlass13device_kernelIN5flash19enable_sm80_to_sm89INS1_16FlashAttnBwdSm80INS1_25CollectiveMainloopBwdSm80ILi2ELi2EN4cute5tupleIJNS5_1CILi128EEES8_NS7_ILi64EEEEEENS_6half_tEfNS_4arch4Sm80ELb1ELb0ELb1ELb1ELb0ELb0ELb0ELb0ELi2ELi4ELi4ELi4ELb0EEENS1_21CollectiveEpilogueBwdISA_SB_SD_Li256ELb1ELb0ELi2EEENS1_25SingleTileBwdLPTSchedulerILb1ELi128ELb0EEEEEEEEEvNT_6ParamsE$_ZN4cute5tupleIJNS0_IJNS_1CILi8EEENS0_IJNS1_ILi2EEES3_S3_EEENS1_ILi1EEES4_S5_EEENS0_IJS5_NS0_IJiiiEEENS1_ILi64EEENS0_IJNS1_ILi72EEENS1_ILi144EEENS1_ILi288EEEEEENS1_ILi512EEEEEEEEC2ERKS6_RKSE_)
$_ZN7cutlass13device_kernelIN5flash19enable_sm80_to_sm89INS1_16FlashAttnBwdSm80INS1_25CollectiveMainloopBwdSm80ILi2ELi2EN4cute5tupleIJNS5_1CILi128EEES8_NS7_ILi64EEEEEENS_6half_tEfNS_4arch4Sm80ELb1ELb0ELb1ELb1ELb0ELb0ELb0ELb0ELi2ELi4ELi4ELi4ELb0EEENS1_21CollectiveEpilogueBwdISA_SB_SD_Li256ELb1ELb0ELi2EEENS1_25SingleTileBwdLPTSchedulerILb1ELi128ELb0EEEEEEEEEvNT_6ParamsE$_ZN4cute5tupleIJNS0_IJNS_1CILi8EEENS0_IJNS1_ILi2EEES3_S3_EEENS1_ILi1EEES4_S5_EEENS0_IJS5_NS0_IJiiiEEENS1_ILi64EEENS0_IJNS1_ILi72EEENS1_ILi144EEENS1_ILi288EEEEEENS1_ILi512EEEEEEEEC2ERKS6_RKSE_:
[----:B------:R-:W-:Y:S01]  /*a520*/  IADD3 R4, R82, -c[0x0][0x20], RZ ;  /* 0x8000080052047a10 */ /* 0x000fe20007ffe0ff */
[----:B------:R-:W-:Y:S01]  /*a530*/  IMAD.MOV.U32 R36, RZ, RZ, R6 ;  /* 0x000000ffff247224 */ /* 0x000fe200078e0006 */
[----:B------:R-:W-:-:S03]  /*a540*/  MOV R37, 0x0 ;  /* 0x0000000000257802 */ /* 0x000fc60000000f00 */
[----:B------:R1:W-:Y:S04]  /*a550*/  STL [R4], R2 ;  /* 0x0000000204007387 */ /* 0x0003e80000100800 */
[----:B------:R1:W-:Y:S04]  /*a560*/  STL [R4+0x4], R3 ;  /* 0x0000040304007387 */ /* 0x0003e80000100800 */
[----:B------:R1:W-:Y:S01]  /*a570*/  STL [R4+0x8], R5 ;  /* 0x0000080504007387 */ /* 0x0003e20000100800 */
[----:B------:R-:W-:Y:S05]  /*a580*/  RET.REL.NODEC R36 `(_ZN7cutlass13device_kernelIN5flash19enable_sm80_to_sm89INS1_16FlashAttnBwdSm80INS1_25CollectiveMainloopBwdSm80ILi2ELi2EN4cute5tupleIJNS5_1CILi128EEES8_NS7_ILi64EEEEEENS_6half_tEfNS_4arch4Sm80ELb1ELb0ELb1ELb1ELb0ELb0ELb0ELb0ELi2ELi4ELi4ELi4ELb0EEENS1_21CollectiveEpilogueBwdISA_SB_SD_Li256ELb1ELb0ELi2EEENS1_25SingleTileBwdLPTSchedulerILb1ELi128ELb0EEEEEEEEEvNT_6ParamsE) ;  /* 0xffff5a7024007950 */ /* 0x000fea0003c3ffff */
        .type           $_ZN7cutlass13device_kernelIN5flash19enable_sm80_to_sm89INS1_16FlashAttnBwdSm80INS1_25CollectiveMainloopBwdSm80ILi2ELi2EN4cute5tupleIJNS5_1CILi128EEES8_NS7_ILi64EEEEEENS_6half_tEfNS_4arch4Sm80ELb1ELb0ELb1ELb1ELb0ELb0ELb0ELb0ELi2ELi4ELi4ELi4ELb0EEENS1_21CollectiveEpilogueBwdISA_SB_SD_Li256ELb1ELb0ELi2EEENS1_25SingleTileBwdLPTSchedulerILb1ELi128ELb0EEEEEEEEEvNT_6ParamsE$_ZN4cute5tupleIJNS0_IJNS_1CILi8EEENS1_ILi2EEES3_S3_S2_S3_EEENS0_IJNS1_ILi1EEEiiiNS1_ILi72EEENS1_ILi512EEEEEEEEC2ERKS4_RKS8_,@function
        .size           $_ZN7cutlass13device_kernelIN5flash19enable_sm80_to_sm89INS1_16FlashAttnBwdSm80INS1_25CollectiveMainloopBwdSm80ILi2ELi2EN4cute5tupleIJNS5_1CILi128EEES8_NS7_ILi64EEEEEENS_6half_tEfNS_4arch4Sm80ELb1ELb0ELb1ELb1ELb0ELb0ELb0ELb0ELi2ELi4ELi4ELi4ELb0EEENS1_21CollectiveEpilogueBwdISA_SB_SD_Li256ELb1ELb0ELi2EEENS1_25SingleTileBwdLPTSchedulerILb1ELi128ELb0EEEEEEEEEvNT_6ParamsE$_ZN4cute5tupleIJNS0_IJNS_1CILi8EEENS1_ILi2EEES3_S3_S2_S3_EEENS0_IJNS1_ILi1EEEiiiNS1_ILi72EEENS1_ILi512EEEEEEEEC2ERKS4_RKS8_,($_ZN7cutlass13device_kernelIN5flash19enable_sm80_to_sm89INS1_16FlashAttnBwdSm80INS1_25CollectiveMainloopBwdSm80ILi2ELi2EN4cute5tupleIJNS5_1CILi128EEES8_NS7_ILi64EEEEEENS_6half_tEfNS_4arch4Sm80ELb1ELb0ELb1ELb1ELb0ELb0ELb0ELb0ELi2ELi4ELi4ELi4ELb0EEENS1_21CollectiveEpilogueBwdISA_SB_SD_Li256ELb1ELb0ELi2EEENS1_25SingleTileBwdLPTSchedulerILb1ELi128ELb0EEEEEEEEEvNT_6ParamsE$_ZN4cute5tupleIJNS_7SwizzleILi3ELi3ELi3EEENS_9MixedBitsILj0ELj432EEENS_6LayoutINS0_IJNS0_IJNS_1CILi2EEES7_S7_EEES7_NS6_ILi8EEEEEENS0_IJNS0_IJNS6_ILi64EEES9_NS6_ILi512EEEEEENS6_ILi8192EEENS6_ILi1024EEEEEEEEEEC2ERKS2_RKS4_RKSH_ - $_ZN7cutlass13device_kernelIN5flash19enable_sm80_to_sm89INS1_16FlashAttnBwdSm80INS1_25CollectiveMainloopBwdSm80ILi2ELi2EN4cute5tupleIJNS5_1CILi128EEES8_NS7_ILi64EEEEEENS_6half_tEfNS_4arch4Sm80ELb1ELb0ELb1ELb1ELb0ELb0ELb0ELb0ELi2ELi4ELi4ELi4ELb0EEENS1_21CollectiveEpilogueBwdISA_SB_SD_Li256ELb1ELb0ELi2EEENS1_25SingleTileBwdLPTSchedulerILb1ELi128ELb0EEEEEEEEEvNT_6ParamsE$_ZN4cute5tupleIJNS0_IJNS_1CILi8EEENS1_ILi2EEES3_S3_S2_S3_EEENS0_IJNS1_ILi1EEEiiiNS1_ILi72EEENS1_ILi512EEEEEEEEC2ERKS4_RKS8_)
$_ZN7cutlass13device_kernelIN5flash19enable_sm80_to_sm89INS1_16FlashAttnBwdSm80INS1_25CollectiveMainloopBwdSm80ILi2ELi2EN4cute5tupleIJNS5_1CILi128EEES8_NS7_ILi64EEEEEENS_6half_tEfNS_4arch4Sm80ELb1ELb0ELb1ELb1ELb0ELb0ELb0ELb0ELi2ELi4ELi4ELi4ELb0EEENS1_21CollectiveEpilogueBwdISA_SB_SD_Li256ELb1ELb0ELi2EEENS1_25SingleTileBwdLPTSchedulerILb1ELi128ELb0EEEEEEEEEvNT_6ParamsE$_ZN4cute5tupleIJNS0_IJNS_1CILi8EEENS1_ILi2EEES3_S3_S2_S3_EEENS0_IJNS1_ILi1EEEiiiNS1_ILi72EEENS1_ILi512EEEEEEEEC2ERKS4_RKS8_:
[----:B------:R-:W-:Y:S01]  /*a590*/  IADD3 R4, R83, -c[0x0][0x20], RZ ;  /* 0x8000080053047a10 */ /* 0x000fe20007ffe0ff */
[----:B------:R-:W-:Y:S01]  /*a5a0*/  IMAD.MOV.U32 R36, RZ, RZ, R6 ;  /* 0x000000ffff247224 */ /* 0x000fe200078e0006 */
[----:B------:R-:W-:-:S03]  /*a5b0*/  MOV R37, 0x0 ;  /* 0x0000000000257802 */ /* 0x000fc60000000f00 */
[----:B------:R1:W-:Y:S04]  /*a5c0*/  STL [R4], R2 ;  /* 0x0000000204007387 */ /* 0x0003e80000100800 */
[----:B------:R1:W-:Y:S04]  /*a5d0*/  STL [R4+0x4], R3 ;  /* 0x0000040304007387 */ /* 0x0003e80000100800 */
[----:B------:R1:W-:Y:S01]  /*a5e0*/  STL [R4+0x8], R5 ;  /* 0x0000080504007387 */ /* 0x0003e20000100800 */
[----:B------:R-:W-:Y:S05]  /*a5f0*/  RET.REL.NODEC R36 `(_ZN7cutlass13device_kernelIN5flash19enable_sm80_to_sm89INS1_16FlashAttnBwdSm80INS1_25CollectiveMainloopBwdSm80ILi2ELi2EN4cute5tupleIJNS5_1CILi128EEES8_NS7_ILi64EEEEEENS_6half_tEfNS_4arch4Sm80ELb1ELb0ELb1ELb1ELb0ELb0ELb0ELb0ELi2ELi4ELi4ELi4ELb0EEENS1_21CollectiveEpilogueBwdISA_SB_SD_Li256ELb1ELb0ELi2EEENS1_25SingleTileBwdLPTSchedulerILb1ELi128ELb0EEEEEEEEEvNT_6ParamsE) ;  /* 0xffff5a0024007950 */ /* 0x000fea0003c3ffff */
        .type           $_ZN7cutlass13device_kernelIN5flash19enable_sm80_to_sm89INS1_16FlashAttnBwdSm80INS1_25CollectiveMainloopBwdSm80ILi2ELi2EN4cute5tupleIJNS5_1CILi128EEES8_NS7_ILi64EEEEEENS_6half_tEfNS_4arch4Sm80ELb1ELb0ELb1ELb1ELb0ELb0ELb0ELb0ELi2ELi4ELi4ELi4ELb0EEENS1_21CollectiveEpilogueBwdISA_SB_SD_Li256ELb1ELb0ELi2EEENS1_25SingleTileBwdLPTSchedulerILb1ELi128ELb0EEEEEEEEEvNT_6ParamsE$_ZN4cute5tupleIJNS_7SwizzleILi3ELi3ELi3EEENS_9MixedBitsILj0ELj432EEENS_6LayoutINS0_IJNS0_IJNS_1CILi2EEES7_S7_EEES7_NS6_ILi8EEEEEENS0_IJNS0_IJNS6_ILi64EEES9_NS6_ILi512EEEEEENS6_ILi8192EEENS6_ILi1024EEEEEEEEEEC2ERKS2_RKS4_RKSH_,@function
        .size           $_ZN7cutlass13device_kernelIN5flash19enable_sm80_to_sm89INS1_16FlashAttnBwdSm80INS1_25CollectiveMainloopBwdSm80ILi2ELi2EN4cute5tupleIJNS5_1CILi128EEES8_NS7_ILi64EEEEEENS_6half_tEfNS_4arch4Sm80ELb1ELb0ELb1ELb1ELb0ELb0ELb0ELb0ELi2ELi4ELi4ELi4ELb0EEENS1_21CollectiveEpilogueBwdISA_SB_SD_Li256ELb1ELb0ELi2EEENS1_25SingleTileBwdLPTSchedulerILb1ELi128ELb0EEEEEEEEEvNT_6ParamsE$_ZN4cute5tupleIJNS_7SwizzleILi3ELi3ELi3EEENS_9MixedBitsILj0ELj432EEENS_6LayoutINS0_IJNS0_IJNS_1CILi2EEES7_S7_EEES7_NS6_ILi8EEEEEENS0_IJNS0_IJNS6_ILi64EEES9_NS6_ILi512EEEEEENS6_ILi8192EEENS6_ILi1024EEEEEEEEEEC2ERKS2_RKS4_RKSH_,($_ZN7cutlass13device_kernelIN5flash19enable_sm80_to_sm89INS1_16FlashAttnBwdSm80INS1_25CollectiveMainloopBwdSm80ILi2ELi2EN4cute5tupleIJNS5_1CILi128EEES8_NS7_ILi64EEEEEENS_6half_tEfNS_4arch4Sm80ELb1ELb0ELb1ELb1ELb0ELb0ELb0ELb0ELi2ELi4ELi4ELi4ELb0EEENS1_21CollectiveEpilogueBwdISA_SB_SD_Li256ELb1ELb0ELi2EEENS1_25SingleTileBwdLPTSchedulerILb1ELi128ELb0EEEEEEEEEvNT_6ParamsE$_ZN4cute8smem_ptrIPN7cutlass6half_tEECI1NS_12iter_adaptorIS3_S4_EEES3_ - $_ZN7cutlass13device_kernelIN5flash19enable_sm80_to_sm89INS1_16FlashAttnBwdSm80INS1_25CollectiveMainloopBwdSm80ILi2ELi2EN4cute5tupleIJNS5_1CILi128EEES8_NS7_ILi64EEEEEENS_6half_tEfNS_4arch4Sm80ELb1ELb0ELb1ELb1ELb0ELb0ELb0ELb0ELi2ELi4ELi4ELi4ELb0EEENS1_21CollectiveEpilogueBwdISA_SB_SD_Li256ELb1ELb0ELi2EEENS1_25SingleTileBwdLPTSchedulerILb1ELi128ELb0EEEEEEEEEvNT_6ParamsE$_ZN4cute5tupleIJNS_7SwizzleILi3ELi3ELi3EEENS_9MixedBitsILj0ELj432EEENS_6LayoutINS0_IJNS0_IJNS_1CILi2EEES7_S7_EEES7_NS6_ILi8EEEEEENS0_IJNS0_IJNS6_ILi64EEES9_NS6_ILi512EEEEEENS6_ILi8192EEENS6_ILi1024EEEEEEEEEEC2ERKS2_RKS4_RKSH_)
$_ZN7cutlass13device_kernelIN5flash19enable_sm80_to_sm89INS1_16FlashAttnBwdSm80INS1_25CollectiveMainloopBwdSm80ILi2ELi2EN4cute5tupleIJNS5_1CILi128EEES8_NS7_ILi64EEEEEENS_6half_tEfNS_4arch4Sm80ELb1ELb0ELb1ELb1ELb0ELb0ELb0ELb0ELi2ELi4ELi4ELi4ELb0EEENS1_21CollectiveEpilogueBwdISA_SB_SD_Li256ELb1ELb0ELi2EEENS1_25SingleTileBwdLPTSchedulerILb1ELi128ELb0EEEEEEEEEvNT_6ParamsE$_ZN4cute5tupleIJNS_7SwizzleILi3ELi3ELi3EEENS_9MixedBitsILj0ELj432EEENS_6LayoutINS0_IJNS0_IJNS_1CILi2EEES7_S7_EEES7_NS6_ILi8EEEEEENS0_IJNS0_IJNS6_ILi64EEES9_NS6_ILi512EEEEEENS6_ILi8192EEENS6_ILi1024EEEEEEEEEEC2ERKS2_RKS4_RKSH_:
[----:B------:R-:W-:Y:S02]  /*a600*/  IADD3 R2, R60, -c[0x0][0x20], RZ ;  /* 0x800008003c027a10 */ /* 0x000fe40007ffe0ff */
[----:B------:R-:W-:-:S03]  /*a610*/  MOV R5, 0x0 ;  /* 0x0000000000057802 */ /* 0x000fc60000000f00 */
[----:B------:R1:W-:Y:S01]  /*a620*/  STL [R2], R3 ;  /* 0x0000000302007387 */ /* 0x0003e20000100800 */
[----:B------:R-:W-:Y:S05]  /*a630*/  RET.REL.NODEC R4 `(_ZN7cutlass13device_kernelIN5flash19enable_sm80_to_sm89INS1_16FlashAttnBwdSm80INS1_25CollectiveMainloopBwdSm80ILi2ELi2EN4cute5tupleIJNS5_1CILi128EEES8_NS7_ILi64EEEEEENS_6half_tEfNS_4arch4Sm80ELb1ELb0ELb1ELb1ELb0ELb0ELb0ELb0ELi2ELi4ELi4ELi4ELb0EEENS1_21CollectiveEpilogueBwdISA_SB_SD_Li256ELb1ELb0ELi2EEENS1_25SingleTileBwdLPTSchedulerILb1ELi128ELb0EEEEEEEEEvNT_6ParamsE) ;  /* 0xffff59c004007950 */ /* 0x000fea0003c3ffff */
        .type           $_ZN7cutlass13device_kernelIN5flash19enable_sm80_to_sm89INS1_16FlashAttnBwdSm80INS1_25CollectiveMainloopBwdSm80ILi2ELi2EN4cute5tupleIJNS5_1CILi128EEES8_NS7_ILi64EEEEEENS_6half_tEfNS_4arch4Sm80ELb1ELb0ELb1ELb1ELb0ELb0ELb0ELb0ELi2ELi4ELi4ELi4ELb0EEENS1_21CollectiveEpilogueBwdISA_SB_SD_Li256ELb1ELb0ELi2EEENS1_25SingleTileBwdLPTSchedulerILb1ELi128ELb0EEEEEEEEEvNT_6ParamsE$_ZN4cute8smem_ptrIPN7cutlass6half_tEECI1NS_12iter_adaptorIS3_S4_EEES3_,@function
        .size           $_ZN7cutlass13device_kernelIN5flash19enable_sm80_to_sm89INS1_16FlashAttnBwdSm80INS1_25CollectiveMainloopBwdSm80ILi2ELi2EN4cute5tupleIJNS5_1CILi128EEES8_NS7_ILi64EEEEEENS_6half_tEfNS_4arch4Sm80ELb1ELb0ELb1ELb1ELb0ELb0ELb0ELb0ELi2ELi4ELi4ELi4ELb0EEENS1_21CollectiveEpilogueBwdISA_SB_SD_Li256ELb1ELb0ELi2EEENS1_25SingleTileBwdLPTSchedulerILb1ELi128ELb0EEEEEEEEEvNT_6ParamsE$_ZN4cute8smem_ptrIPN7cutlass6half_tEECI1NS_12iter_adaptorIS3_S4_EEES3_,($_ZN7cutlass13device_kernelIN5flash19enable_sm80_to_sm89INS1_16FlashAttnBwdSm80INS1_25CollectiveMainloopBwdSm80ILi2ELi2EN4cute5tupleIJNS5_1CILi128EEES8_NS7_ILi64EEEEEENS_6half_tEfNS_4arch4Sm80ELb1ELb0ELb1ELb1ELb0ELb0ELb0ELb0ELi2ELi4ELi4ELi4ELb0EEENS1_21CollectiveEpilogueBwdISA_SB_SD_Li256ELb1ELb0ELi2EEENS1_25SingleTileBwdLPTSchedulerILb1ELi128ELb0EEEEEEEEEvNT_6ParamsE$_ZN4cute8smem_ptrIPN7cutlass9uint128_tEECI1NS_12iter_adaptorIS3_S4_EEES3_ - $_ZN7cutlass13device_kernelIN5flash19enable_sm80_to_sm89INS1_16FlashAttnBwdSm80INS1_25CollectiveMainloopBwdSm80ILi2ELi2EN4cute5tupleIJNS5_1CILi128EEES8_NS7_ILi64EEEEEENS_6half_tEfNS_4arch4Sm80ELb1ELb0ELb1ELb1ELb0ELb0ELb0ELb0ELi2ELi4ELi4ELi4ELb0EEENS1_21CollectiveEpilogueBwdISA_SB_SD_Li256ELb1ELb0ELi2EEENS1_25SingleTileBwdLPTSchedulerILb1ELi128ELb0EEEEEEEEEvNT_6ParamsE$_ZN4cute8smem_ptrIPN7cutlass6half_tEECI1NS_12iter_adaptorIS3_S4_EEES3_)
$_ZN7cutlass13device_kernelIN5flash19enable_sm80_to_sm89INS1_16FlashAttnBwdSm80INS1_25CollectiveMainloopBwdSm80ILi2ELi2EN4cute5tupleIJNS5_1CILi128EEES8_NS7_ILi64EEEEEENS_6half_tEfNS_4arch4Sm80ELb1ELb0ELb1ELb1ELb0ELb0ELb0ELb0ELi2ELi4ELi4ELi4ELb0EEENS1_21CollectiveEpilogueBwdISA_SB_SD_Li256ELb1ELb0ELi2EEENS1_25SingleTileBwdLPTSchedulerILb1ELi128ELb0EEEEEEEEEvNT_6ParamsE$_ZN4cute8smem_ptrIPN7cutlass6half_tEECI1NS_12iter_adaptorIS3_S4_EEES3_:
[----:B------:R-:W-:Y:S02]  /*a640*/  IADD3 R38, R38, -c[0x0][0x20], RZ ;  /* 0x8000080026267a10 */ /* 0x000fe40007ffe0ff */
[----:B------:R-:W-:-:S03]  /*a650*/  MOV R47, 0x0 ;  /* 0x00000000002f7802 */ /* 0x000fc60000000f00 */
[----:B------:R1:W-:Y:S01]  /*a660*/  STL.64 [R38], R2 ;  /* 0x0000000226007387 */ /* 0x0003e20000100a00 */
[----:B------:R-:W-:Y:S05]  /*a670*/  RET.REL.NODEC R46 `(_ZN7cutlass13device_kernelIN5flash19enable_sm80_to_sm89INS1_16FlashAttnBwdSm80INS1_25CollectiveMainloopBwdSm80ILi2ELi2EN4cute5tupleIJNS5_1CILi128EEES8_NS7_ILi64EEEEEENS_6half_tEfNS_4arch4Sm80ELb1ELb0ELb1ELb1ELb0ELb0ELb0ELb0ELi2ELi4ELi4ELi4ELb0EEENS1_21CollectiveEpilogueBwdISA_SB_SD_Li256ELb1ELb0ELi2EEENS1_25SingleTileBwdLPTSchedulerILb1ELi128ELb0EEEEEEEEEvNT_6ParamsE) ;  /* 0xffff59802e007950 */ /* 0x000fea0003c3ffff */
        .type           $_ZN7cutlass13device_kernelIN5flash19enable_sm80_to_sm89INS1_16FlashAttnBwdSm80INS1_25CollectiveMainloopBwdSm80ILi2ELi2EN4cute5tupleIJNS5_1CILi128EEES8_NS7_ILi64EEEEEENS_6half_tEfNS_4arch4Sm80ELb1ELb0ELb1ELb1ELb0ELb0ELb0ELb0ELi2ELi4ELi4ELi4ELb0EEENS1_21CollectiveEpilogueBwdISA_SB_SD_Li256ELb1ELb0ELi2EEENS1_25SingleTileBwdLPTSchedulerILb1ELi128ELb0EEEEEEEEEvNT_6ParamsE$_ZN4cute8smem_ptrIPN7cutlass9uint128_tEECI1NS_12iter_adaptorIS3_S4_EEES3_,@function
        .size           $_ZN7cutlass13device_kernelIN5flash19enable_sm80_to_sm89INS1_16FlashAttnBwdSm80INS1_25CollectiveMainloopBwdSm80ILi2ELi2EN4cute5tupleIJNS5_1CILi128EEES8_NS7_ILi64EEEEEENS_6half_tEfNS_4arch4Sm80ELb1ELb0ELb1ELb1ELb0ELb0ELb0ELb0ELi2ELi4ELi4ELi4ELb0EEENS1_21CollectiveEpilogueBwdISA_SB_SD_Li256ELb1ELb0ELi2EEENS1_25SingleTileBwdLPTSchedulerILb1ELi128ELb0EEEEEEEEEvNT_6ParamsE$_ZN4cute8smem_ptrIPN7cutlass9uint128_tEECI1NS_12iter_adaptorIS3_S4_EEES3_,($_ZN7cutlass13device_kernelIN5flash19enable_sm80_to_sm89INS1_16FlashAttnBwdSm80INS1_25CollectiveMainloopBwdSm80ILi2ELi2EN4cute5tupleIJNS5_1CILi128EEES8_NS7_ILi64EEEEEENS_6half_tEfNS_4arch4Sm80ELb1ELb0ELb1ELb1ELb0ELb0ELb0ELb0ELi2ELi4ELi4ELi4ELb0EEENS1_21CollectiveEpilogueBwdISA_SB_SD_Li256ELb1ELb0ELi2EEENS1_25SingleTileBwdLPTSchedulerILb1ELi128ELb0EEEEEEEEEvNT_6ParamsE$_ZN4cute8smem_ptrIPfECI1NS_12iter_adaptorIS1_S2_EEES1_ - $_ZN7cutlass13device_kernelIN5flash19enable_sm80_to_sm89INS1_16FlashAttnBwdSm80INS1_25CollectiveMainloopBwdSm80ILi2ELi2EN4cute5tupleIJNS5_1CILi128EEES8_NS7_ILi64EEEEEENS_6half_tEfNS_4arch4Sm80ELb1ELb0ELb1ELb1ELb0ELb0ELb0ELb0ELi2ELi4ELi4ELi4ELb0EEENS1_21CollectiveEpilogueBwdISA_SB_SD_Li256ELb1ELb0ELi2EEENS1_25SingleTileBwdLPTSchedulerILb1ELi128ELb0EEEEEEEEEvNT_6ParamsE$_ZN4cute8smem_ptrIPN7cutlass9uint128_tEECI1NS_12iter_adaptorIS3_S4_EEES3_)
$_ZN7cutlass13device_kernelIN5flash19enable_sm80_to_sm89INS1_16FlashAttnBwdSm80INS1_25CollectiveMainloopBwdSm80ILi2ELi2EN4cute5tupleIJNS5_1CILi128EEES8_NS7_ILi64EEEEEENS_6half_tEfNS_4arch4Sm80ELb1ELb0ELb1ELb1ELb0ELb0ELb0ELb0ELi2ELi4ELi4ELi4ELb0EEENS1_21CollectiveEpilogueBwdISA_SB_SD_Li256ELb1ELb0ELi2EEENS1_25SingleTileBwdLPTSchedulerILb1ELi128ELb0EEEEEEEEEvNT_6ParamsE$_ZN4cute8smem_ptrIPN7cutlass9uint128_tEECI1NS_12iter_adaptorIS3_S4_EEES3_:
[----:B------:R-:W-:Y:S02]  /*a680*/  IADD3 R38, R83, -c[0x0][0x20], RZ ;  /* 0x8000080053267a10 */ /* 0x000fe40007ffe0ff */
[----:B------:R-:W-:-:S03]  /*a690*/  MOV R47, 0x0 ;  /* 0x00000000002f7802 */ /* 0x000fc60000000f00 */
[----:B------:R1:W-:Y:S01]  /*a6a0*/  STL.64 [R38], R2 ;  /* 0x0000000226007387 */ /* 0x0003e20000100a00 */
[----:B------:R-:W-:Y:S05]  /*a6b0*/  RET.REL.NODEC R46 `(_ZN7cutlass13device_kernelIN5flash19enable_sm80_to_sm89INS1_16FlashAttnBwdSm80INS1_25CollectiveMainloopBwdSm80ILi2ELi2EN4cute5tupleIJNS5_1CILi128EEES8_NS7_ILi64EEEEEENS_6half_tEfNS_4arch4Sm80ELb1ELb0ELb1ELb1ELb0ELb0ELb0ELb0ELi2ELi4ELi4ELi4ELb0EEENS1_21CollectiveEpilogueBwdISA_SB_SD_Li256ELb1ELb0ELi2EEENS1_25SingleTileBwdLPTSchedulerILb1ELi128ELb0EEEEEEEEEvNT_6ParamsE) ;  /* 0xffff59402e007950 */ /* 0x000fea0003c3ffff */
        .type           $_ZN7cutlass13device_kernelIN5flash19enable_sm80_to_sm89INS1_16FlashAttnBwdSm80INS1_25CollectiveMainloopBwdSm80ILi2ELi2EN4cute5tupleIJNS5_1CILi128EEES8_NS7_ILi64EEEEEENS_6half_tEfNS_4arch4Sm80ELb1ELb0ELb1ELb1ELb0ELb0ELb0ELb0ELi2ELi4ELi4ELi4ELb0EEENS1_21CollectiveEpilogueBwdISA_SB_SD_Li256ELb1ELb0ELi2EEENS1_25SingleTileBwdLPTSchedulerILb1ELi128ELb0EEEEEEEEEvNT_6ParamsE$_ZN4cute8smem_ptrIPfECI1NS_12iter_adaptorIS1_S2_EEES1_,@function
        .size           $_ZN7cutlass13device_kernelIN5flash19enable_sm80_to_sm89INS1_16FlashAttnBwdSm80INS1_25CollectiveMainloopBwdSm80ILi2ELi2EN4cute5tupleIJNS5_1CILi128EEES8_NS7_ILi64EEEEEENS_6half_tEfNS_4arch4Sm80ELb1ELb0ELb1ELb1ELb0ELb0ELb0ELb0ELi2ELi4ELi4ELi4ELb0EEENS1_21CollectiveEpilogueBwdISA_SB_SD_Li256ELb1ELb0ELi2EEENS1_25SingleTileBwdLPTSchedulerILb1ELi128ELb0EEEEEEEEEvNT_6ParamsE$_ZN4cute8smem_ptrIPfECI1NS_12iter_adaptorIS1_S2_EEES1_,($_ZN7cutlass13device_kernelIN5flash19enable_sm80_to_sm89INS1_16FlashAttnBwdSm80INS1_25CollectiveMainloopBwdSm80ILi2ELi2EN4cute5tupleIJNS5_1CILi128EEES8_NS7_ILi64EEEEEENS_6half_tEfNS_4arch4Sm80ELb1ELb0ELb1ELb1ELb0ELb0ELb0ELb0ELi2ELi4ELi4ELi4ELb0EEENS1_21CollectiveEpilogueBwdISA_SB_SD_Li256ELb1ELb0ELi2EEENS1_25SingleTileBwdLPTSchedulerILb1ELi128ELb0EEEEEEEEEvNT_6ParamsE$_ZN4cute8smem_ptrIPjECI1NS_12iter_adaptorIS1_S2_EEES1_ - $_ZN7cutlass13device_kernelIN5flash19enable_sm80_to_sm89INS1_16FlashAttnBwdSm80INS1_25CollectiveMainloopBwdSm80ILi2ELi2EN4cute5tupleIJNS5_1CILi128EEES8_NS7_ILi64EEEEEENS_6half_tEfNS_4arch4Sm80ELb1ELb0ELb1ELb1ELb0ELb0ELb0ELb0ELi2ELi4ELi4ELi4ELb0EEENS1_21CollectiveEpilogueBwdISA_SB_SD_Li256ELb1ELb0ELi2EEENS1_25SingleTileBwdLPTSchedulerILb1ELi128ELb0EEEEEEEEEvNT_6ParamsE$_ZN4cute8smem_ptrIPfECI1NS_12iter_adaptorIS1_S2_EEES1_)
$_ZN7cutlass13device_kernelIN5flash19enable_sm80_to_sm89INS1_16FlashAttnBwdSm80INS1_25CollectiveMainloopBwdSm80ILi2ELi2EN4cute5tupleIJNS5_1CILi128EEES8_NS7_ILi64EEEEEENS_6half_tEfNS_4arch4Sm80ELb1ELb0ELb1ELb1ELb0ELb0ELb0ELb0ELi2ELi4ELi4ELi4ELb0EEENS1_21CollectiveEpilogueBwdISA_SB_SD_Li256ELb1ELb0ELi2EEENS1_25SingleTileBwdLPTSchedulerILb1ELi128ELb0EEEEEEEEEvNT_6ParamsE$_ZN4cute8smem_ptrIPfECI1NS_12iter_adaptorIS1_S2_EEES1_:
[----:B------:R-:W-:Y:S02]  /*a6c0*/  IADD3 R8, R60, -c[0x0][0x20], RZ ;  /* 0x800008003c087a10 */ /* 0x000fe40007ffe0ff */
[----:B------:R-:W-:-:S03]  /*a6d0*/  MOV R11, 0x0 ;  /* 0x00000000000b7802 */ /* 0x000fc60000000f00 */
[----:B------:R1:W-:Y:S01]  /*a6e0*/  STL.64 [R8], R4 ;  /* 0x0000000408007387 */ /* 0x0003e20000100a00 */
[----:B------:R-:W-:Y:S05]  /*a6f0*/  RET.REL.NODEC R10 `(_ZN7cutlass13device_kernelIN5flash19enable_sm80_to_sm89INS1_16FlashAttnBwdSm80INS1_25CollectiveMainloopBwdSm80ILi2ELi2EN4cute5tupleIJNS5_1CILi128EEES8_NS7_ILi64EEEEEENS_6half_tEfNS_4arch4Sm80ELb1ELb0ELb1ELb1ELb0ELb0ELb0ELb0ELi2ELi4ELi4ELi4ELb0EEENS1_21CollectiveEpilogueBwdISA_SB_SD_Li256ELb1ELb0ELi2EEENS1_25SingleTileBwdLPTSchedulerILb1ELi128ELb0EEEEEEEEEvNT_6ParamsE) ;  /* 0xffff59000a007950 */ /* 0x000fea0003c3ffff */
        .type           $_ZN7cutlass13device_kernelIN5flash19enable_sm80_to_sm89INS1_16FlashAttnBwdSm80INS1_25CollectiveMainloopBwdSm80ILi2ELi2EN4cute5tupleIJNS5_1CILi128EEES8_NS7_ILi64EEEEEENS_6half_tEfNS_4arch4Sm80ELb1ELb0ELb1ELb1ELb0ELb0ELb0ELb0ELi2ELi4ELi4ELi4ELb0EEENS1_21CollectiveEpilogueBwdISA_SB_SD_Li256ELb1ELb0ELi2EEENS1_25SingleTileBwdLPTSchedulerILb1ELi128ELb0EEEEEEEEEvNT_6ParamsE$_ZN4cute8smem_ptrIPjECI1NS_12iter_adaptorIS1_S2_EEES1_,@function
        .size           $_ZN7cutlass13device_kernelIN5flash19enable_sm80_to_sm89INS1_16FlashAttnBwdSm80INS1_25CollectiveMainloopBwdSm80ILi2ELi2EN4cute5tupleIJNS5_1CILi128EEES8_NS7_ILi64EEEEEENS_6half_tEfNS_4arch4Sm80ELb1ELb0ELb1ELb1ELb0ELb0ELb0ELb0ELi2ELi4ELi4ELi4ELb0EEENS1_21CollectiveEpilogueBwdISA_SB_SD_Li256ELb1ELb0ELi2EEENS1_25SingleTileBwdLPTSchedulerILb1ELi128ELb0EEEEEEEEEvNT_6ParamsE$_ZN4cute8smem_ptrIPjECI1NS_12iter_adaptorIS1_S2_EEES1_,($_ZN7cutlass13device_kernelIN5flash19enable_sm80_to_sm89INS1_16FlashAttnBwdSm80INS1_25CollectiveMainloopBwdSm80ILi2ELi2EN4cute5tupleIJNS5_1CILi128EEES8_NS7_ILi64EEEEEENS_6half_tEfNS_4arch4Sm80ELb1ELb0ELb1ELb1ELb0ELb0ELb0ELb0ELi2ELi4ELi4ELi4ELb0EEENS1_21CollectiveEpilogueBwdISA_SB_SD_Li256ELb1ELb0ELi2EEENS1_25SingleTileBwdLPTSchedulerILb1ELi128ELb0EEEEEEEEEvNT_6ParamsE$_ZN73_INTERNAL_e48e4f46_37_flash_bwd_hdim64_fp16_softcap_sm80_cu_3fbc093a_281817__float22half2_rnE6float2 - $_ZN7cutlass13device_kernelIN5flash19enable_sm80_to_sm89INS1_16FlashAttnBwdSm80INS1_25CollectiveMainloopBwdSm80ILi2ELi2EN4cute5tupleIJNS5_1CILi128EEES8_NS7_ILi64EEEEEENS_6half_tEfNS_4arch4Sm80ELb1ELb0ELb1ELb1ELb0ELb0ELb0ELb0ELi2ELi4ELi4ELi4ELb0EEENS1_21CollectiveEpilogueBwdISA_SB_SD_Li256ELb1ELb0ELi2EEENS1_25SingleTileBwdLPTSchedulerILb1ELi128ELb0EEEEEEEEEvNT_6ParamsE$_ZN4cute8smem_ptrIPjECI1NS_12iter_adaptorIS1_S2_EEES1_)
$_ZN7cutlass13device_kernelIN5flash19enable_sm80_to_sm89INS1_16FlashAttnBwdSm80INS1_25CollectiveMainloopBwdSm80ILi2ELi2EN4cute5tupleIJNS5_1CILi128EEES8_NS7_ILi64EEEEEENS_6half_tEfNS_4arch4Sm80ELb1ELb0ELb1ELb1ELb0ELb0ELb0ELb0ELi2ELi4ELi4ELi4ELb0EEENS1_21CollectiveEpilogueBwdISA_SB_SD_Li256ELb1ELb0ELi2EEENS1_25SingleTileBwdLPTSchedulerILb1ELi128ELb0EEEEEEEEEvNT_6ParamsE$_ZN4cute8smem_ptrIPjECI1NS_12iter_adaptorIS1_S2_EEES1_:
[----:B------:R-:W-:Y:S01]  /*a700*/  IADD3 R16, R69, -c[0x0][0x20], RZ ;  /* 0x8000080045107a10 */ /* 0x000fe20007ffe0ff */
[----:B------:R-:W-:Y:S01]  /*a710*/  IMAD.MOV.U32 R20, RZ, RZ, R18 ;  /* 0x000000ffff147224 */ /* 0x000fe200078e0012 */
[----:B------:R-:W-:-:S03]  /*a720*/  MOV R21, 0x0 ;  /* 0x0000000000157802 */ /* 0x000fc60000000f00 */
[----:B------:R1:W-:Y:S01]  /*a730*/  STL.64 [R16], R2 ;  /* 0x0000000210007387 */ /* 0x0003e20000100a00 */
[----:B------:R-:W-:Y:S05]  /*a740*/  RET.REL.NODEC R20 `(_ZN7cutlass13device_kernelIN5flash19enable_sm80_to_sm89INS1_16FlashAttnBwdSm80INS1_25CollectiveMainloopBwdSm80ILi2ELi2EN4cute5tupleIJNS5_1CILi128EEES8_NS7_ILi64EEEEEENS_6half_tEfNS_4arch4Sm80ELb1ELb0ELb1ELb1ELb0ELb0ELb0ELb0ELi2ELi4ELi4ELi4ELb0EEENS1_21CollectiveEpilogueBwdISA_SB_SD_Li256ELb1ELb0ELi2EEENS1_25SingleTileBwdLPTSchedulerILb1ELi128ELb0EEEEEEEEEvNT_6ParamsE) ;  /* 0xffff58b014007950 */ /* 0x000fea0003c3ffff */
        .type           $_ZN7cutlass13device_kernelIN5flash19enable_sm80_to_sm89INS1_16FlashAttnBwdSm80INS1_25CollectiveMainloopBwdSm80ILi2ELi2EN4cute5tupleIJNS5_1CILi128EEES8_NS7_ILi64EEEEEENS_6half_tEfNS_4arch4Sm80ELb1ELb0ELb1ELb1ELb0ELb0ELb0ELb0ELi2ELi4ELi4ELi4ELb0EEENS1_21CollectiveEpilogueBwdISA_SB_SD_Li256ELb1ELb0ELi2EEENS1_25SingleTileBwdLPTSchedulerILb1ELi128ELb0EEEEEEEEEvNT_6ParamsE$_ZN73_INTERNAL_e48e4f46_37_flash_bwd_hdim64_fp16_softcap_sm80_cu_3fbc093a_281817__float22half2_rnE6float2,@function
        .size           $_ZN7cutlass13device_kernelIN5flash19enable_sm80_to_sm89INS1_16FlashAttnBwdSm80INS1_25CollectiveMainloopBwdSm80ILi2ELi2EN4cute5tupleIJNS5_1CILi128EEES8_NS7_ILi64EEEEEENS_6half_tEfNS_4arch4Sm80ELb1ELb0ELb1ELb1ELb0ELb0ELb0ELb0ELi2ELi4ELi4ELi4ELb0EEENS1_21CollectiveEpilogueBwdISA_SB_SD_Li256ELb1ELb0ELi2EEENS1_25SingleTileBwdLPTSchedulerILb1ELi128ELb0EEEEEEEEEvNT_6ParamsE$_ZN73_INTERNAL_e48e4f46_37_flash_bwd_hdim64_fp16_softcap_sm80_cu_3fbc093a_281817__float22half2_rnE6float2,($_ZN7cutlass13device_kernelIN5flash19enable_sm80_to_sm89INS1_16FlashAttnBwdSm80INS1_25CollectiveMainloopBwdSm80ILi2ELi2EN4cute5tupleIJNS5_1CILi128EEES8_NS7_ILi64EEEEEENS_6half_tEfNS_4arch4Sm80ELb1ELb0ELb1ELb1ELb0ELb0ELb0ELb0ELi2ELi4ELi4ELi4ELb0EEENS1_21CollectiveEpilogueBwdISA_SB_SD_Li256ELb1ELb0ELi2EEENS1_25SingleTileBwdLPTSchedulerILb1ELi128ELb0EEEEEEEEEvNT_6ParamsE$_ZN7__half2aSEOKS_ - $_ZN7cutlass13device_kernelIN5flash19enable_sm80_to_sm89INS1_16FlashAttnBwdSm80INS1_25CollectiveMainloopBwdSm80ILi2ELi2EN4cute5tupleIJNS5_1CILi128EEES8_NS7_ILi64EEEEEENS_6half_tEfNS_4arch4Sm80ELb1ELb0ELb1ELb1ELb0ELb0ELb0ELb0ELi2ELi4ELi4ELi4ELb0EEENS1_21CollectiveEpilogueBwdISA_SB_SD_Li256ELb1ELb0ELi2EEENS1_25SingleTileBwdLPTSchedulerILb1ELi128ELb0EEEEEEEEEvNT_6ParamsE$_ZN73_INTERNAL_e48e4f46_37_flash_bwd_hdim64_fp16_softcap_sm80_cu_3fbc093a_281817__float22half2_rnE6float2)
$_ZN7cutlass13device_kernelIN5flash19enable_sm80_to_sm89INS1_16FlashAttnBwdSm80INS1_25CollectiveMainloopBwdSm80ILi2ELi2EN4cute5tupleIJNS5_1CILi128EEES8_NS7_ILi64EEEEEENS_6half_tEfNS_4arch4Sm80ELb1ELb0ELb1ELb1ELb0ELb0ELb0ELb0ELi2ELi4ELi4ELi4ELb0EEENS1_21CollectiveEpilogueBwdISA_SB_SD_Li256ELb1ELb0ELi2EEENS1_25SingleTileBwdLPTSchedulerILb1ELi128ELb0EEEEEEEEEvNT_6ParamsE$_ZN73_INTERNAL_e48e4f46_37_flash_bwd_hdim64_fp16_softcap_sm80_cu_3fbc093a_281817__float22half2_rnE6float2:
[----:B------:R-:W-:Y:S01]  /*a750*/  F2FP.PACK_AB R2, R3, R2 ;  /* 0x000000020302723e */ /* 0x000fe200000000ff */
[----:B------:R-:W-:Y:S01]  /*a760*/  IMAD.MOV.U32 R15, RZ, RZ, 0x0 ;  /* 0x00000000ff0f7424 */ /* 0x000fe200078e00ff */
[----:B------:R-:W-:-:S05]  /*a770*/  IADD3 R3, R60, -c[0x0][0x20], RZ ;  /* 0x800008003c037a10 */ /* 0x000fca0007ffe0ff */
[----:B------:R1:W-:Y:S01]  /*a780*/  STL [R3], R2 ;  /* 0x0000000203007387 */ /* 0x0003e20000100800 */
[----:B------:R-:W-:Y:S05]  /*a790*/  RET.REL.NODEC R14 `(_ZN7cutlass13device_kernelIN5flash19enable_sm80_to_sm89INS1_16FlashAttnBwdSm80INS1_25CollectiveMainloopBwdSm80ILi2ELi2EN4cute5tupleIJNS5_1CILi128EEES8_NS7_ILi64EEEEEENS_6half_tEfNS_4arch4Sm80ELb1ELb0ELb1ELb1ELb0ELb0ELb0ELb0ELi2ELi4ELi4ELi4ELb0EEENS1_21CollectiveEpilogueBwdISA_SB_SD_Li256ELb1ELb0ELi2EEENS1_25SingleTileBwdLPTSchedulerILb1ELi128ELb0EEEEEEEEEvNT_6ParamsE) ;  /* 0xffff58600e007950 */ /* 0x000fea0003c3ffff */
        .type           $_ZN7cutlass13device_kernelIN5flash19enable_sm80_to_sm89INS1_16FlashAttnBwdSm80INS1_25CollectiveMainloopBwdSm80ILi2ELi2EN4cute5tupleIJNS5_1CILi128EEES8_NS7_ILi64EEEEEENS_6half_tEfNS_4arch4Sm80ELb1ELb0ELb1ELb1ELb0ELb0ELb0ELb0ELi2ELi4ELi4ELi4ELb0EEENS1_21CollectiveEpilogueBwdISA_SB_SD_Li256ELb1ELb0ELi2EEENS1_25SingleTileBwdLPTSchedulerILb1ELi128ELb0EEEEEEEEEvNT_6ParamsE$_ZN7__half2aSEOKS_,@function
        .size           $_ZN7cutlass13device_kernelIN5flash19enable_sm80_to_sm89INS1_16FlashAttnBwdSm80INS1_25CollectiveMainloopBwdSm80ILi2ELi2EN4cute5tupleIJNS5_1CILi128EEES8_NS7_ILi64EEEEEENS_6half_tEfNS_4arch4Sm80ELb1ELb0ELb1ELb1ELb0ELb0ELb0ELb0ELi2ELi4ELi4ELi4ELb0EEENS1_21CollectiveEpilogueBwdISA_SB_SD_Li256ELb1ELb0ELi2EEENS1_25SingleTileBwdLPTSchedulerILb1ELi128ELb0EEEEEEEEEvNT_6ParamsE$_ZN7__half2aSEOKS_,($_ZN7cutlass13device_kernelIN5flash19enable_sm80_to_sm89INS1_16FlashAttnBwdSm80INS1_25CollectiveMainloopBwdSm80ILi2ELi2EN4cute5tupleIJNS5_1CILi128EEES8_NS7_ILi64EEEEEENS_6half_tEfNS_4arch4Sm80ELb1ELb0ELb1ELb1ELb0ELb0ELb0ELb0ELi2ELi4ELi4ELi4ELb0EEENS1_21CollectiveEpilogueBwdISA_SB_SD_Li256ELb1ELb0ELi2EEENS1_25SingleTileBwdLPTSchedulerILb1ELi128ELb0EEEEEEEEEvNT_6ParamsE$_ZZN4cute12filter_tupleINS_5tupleIJNS1_IJNS_10UnderscoreENS_1CILi0EEEEEENS1_IJS4_S2_EEEEEENS1_IJNS1_IJNS1_IJNS3_ILi1EEES4_EEES4_EEENS1_IJNS1_IJS4_S4_EEEiEEEEEEZNS_5sliceIS7_SD_EEDaRKT_RKT0_EUlRKT_RKT0_E_EEDaSH_SK_OT1_ENKUlDpSN_E_clIJNS1_IJS9_EEENS1_IJiEEEEEEDaSU_ - $_ZN7cutlass13device_kernelIN5flash19enable_sm80_to_sm89INS1_16FlashAttnBwdSm80INS1_25CollectiveMainloopBwdSm80ILi2ELi2EN4cute5tupleIJNS5_1CILi128EEES8_NS7_ILi64EEEEEENS_6half_tEfNS_4arch4Sm80ELb1ELb0ELb1ELb1ELb0ELb0ELb0ELb0ELi2ELi4ELi4ELi4ELb0EEENS1_21CollectiveEpilogueBwdISA_SB_SD_Li256ELb1ELb0ELi2EEENS1_25SingleTileBwdLPTSchedulerILb1ELi128ELb0EEEEEEEEEvNT_6ParamsE$_ZN7__half2aSEOKS_)
$_ZN7cutlass13device_kernelIN5flash19enable_sm80_to_sm89INS1_16FlashAttnBwdSm80INS1_25CollectiveMainloopBwdSm80ILi2ELi2EN4cute5tupleIJNS5_1CILi128EEES8_NS7_ILi64EEEEEENS_6half_tEfNS_4arch4Sm80ELb1ELb0ELb1ELb1ELb0ELb0ELb0ELb0ELi2ELi4ELi4ELi4ELb0EEENS1_21CollectiveEpilogueBwdISA_SB_SD_Li256ELb1ELb0ELi2EEENS1_25SingleTileBwdLPTSchedulerILb1ELi128ELb0EEEEEEEEEvNT_6ParamsE$_ZN7__half2aSEOKS_:
[----:B------:R-:W-:-:S06]  /*a7a0*/  IADD3 R3, R60, -c[0x0][0x20], RZ ;  /* 0x800008003c037a10 */ /* 0x000fcc0007ffe0ff */
[----:B------:R-:W2:Y:S01]  /*a7b0*/  LDL R3, [R3] ;  /* 0x0000000003037983 */ /* 0x000ea20000100800 */
[----:B------:R-:W-:Y:S01]  /*a7c0*/  IADD3 R2, R59, -c[0x0][0x20], RZ ;  /* 0x800008003b027a10 */ /* 0x000fe20007ffe0ff */
[----:B------:R-:W-:-:S04]  /*a7d0*/  IMAD.MOV.U32 R15, RZ, RZ, 0x0 ;  /* 0x00000000ff0f7424 */ /* 0x000fc800078e00ff */
[----:B--2---:R1:W-:Y:S01]  /*a7e0*/  STL [R2], R3 ;  /* 0x0000000302007387 */ /* 0x0043e20000100800 */
[----:B------:R-:W-:Y:S05]  /*a7f0*/  RET.REL.NODEC R14 `(_ZN7cutlass13device_kernelIN5flash19enable_sm80_to_sm89INS1_16FlashAttnBwdSm80INS1_25CollectiveMainloopBwdSm80ILi2ELi2EN4cute5tupleIJNS5_1CILi128EEES8_NS7_ILi64EEEEEENS_6half_tEfNS_4arch4Sm80ELb1ELb0ELb1ELb1ELb0ELb0ELb0ELb0ELi2ELi4ELi4ELi4ELb0EEENS1_21CollectiveEpilogueBwdISA_SB_SD_Li256ELb1ELb0ELi2EEENS1_25SingleTileBwdLPTSchedulerILb1ELi128ELb0EEEEEEEEEvNT_6ParamsE) ;  /* 0xffff58000e007950 */ /* 0x000fea0003c3ffff */
        .type           $_ZN7cutlass13device_kernelIN5flash19enable_sm80_to_sm89INS1_16FlashAttnBwdSm80INS1_25CollectiveMainloopBwdSm80ILi2ELi2EN4cute5tupleIJNS5_1CILi128EEES8_NS7_ILi64EEEEEENS_6half_tEfNS_4arch4Sm80ELb1ELb0ELb1ELb1ELb0ELb0ELb0ELb0ELi2ELi4ELi4ELi4ELb0EEENS1_21CollectiveEpilogueBwdISA_SB_SD_Li256ELb1ELb0ELi2EEENS1_25SingleTileBwdLPTSchedulerILb1ELi128ELb0EEEEEEEEEvNT_6ParamsE$_ZZN4cute12filter_tupleINS_5tupleIJNS1_IJNS_10UnderscoreENS_1CILi0EEEEEENS1_IJS4_S2_EEEEEENS1_IJNS1_IJNS1_IJNS3_ILi1EEES4_EEES4_EEENS1_IJNS1_IJS4_S4_EEEiEEEEEEZNS_5sliceIS7_SD_EEDaRKT_RKT0_EUlRKT_RKT0_E_EEDaSH_SK_OT1_ENKUlDpSN_E_clIJNS1_IJS9_EEENS1_IJiEEEEEEDaSU_,@function
        .size           $_ZN7cutlass13device_kernelIN5flash19enable_sm80_to_sm89INS1_16FlashAttnBwdSm80INS1_25CollectiveMainloopBwdSm80ILi2ELi2EN4cute5tupleIJNS5_1CILi128EEES8_NS7_ILi64EEEEEENS_6half_tEfNS_4arch4Sm80ELb1ELb0ELb1ELb1ELb0ELb0ELb0ELb0ELi2ELi4ELi4ELi4ELb0EEENS1_21CollectiveEpilogueBwdISA_SB_SD_Li256ELb1ELb0ELi2EEENS1_25SingleTileBwdLPTSchedulerILb1ELi128ELb0EEEEEEEEEvNT_6ParamsE$_ZZN4cute12filter_tupleINS_5tupleIJNS1_IJNS_10UnderscoreENS_1CILi0EEEEEENS1_IJS4_S2_EEEEEENS1_IJNS1_IJNS1_IJNS3_ILi1EEES4_EEES4_EEENS1_IJNS1_IJS4_S4_EEEiEEEEEEZNS_5sliceIS7_SD_EEDaRKT_RKT0_EUlRKT_RKT0_E_EEDaSH_SK_OT1_ENKUlDpSN_E_clIJNS1_IJS9_EEENS1_IJiEEEEEEDaSU_,($_ZN7cutlass13device_kernelIN5flash19enable_sm80_to_sm89INS1_16FlashAttnBwdSm80INS1_25CollectiveMainloopBwdSm80ILi2ELi2EN4cute5tupleIJNS5_1CILi128EEES8_NS7_ILi64EEEEEENS_6half_tEfNS_4arch4Sm80ELb1ELb0ELb1ELb1ELb0ELb0ELb0ELb0ELi2ELi4ELi4ELi4ELb0EEENS1_21CollectiveEpilogueBwdISA_SB_SD_Li256ELb1ELb0ELi2EEENS1_25SingleTileBwdLPTSchedulerILb1ELi128ELb0EEEEEEEEEvNT_6ParamsE$_ZZN4cute12filter_tupleINS_5tupleIJNS1_IJNS_1CILi0EEENS1_IJNS2_ILi1EEENS2_ILi512EEEiEEEEEENS2_ILi4096EEENS1_IJiNS2_ILi8192EEEEEEEEEZNS_7flattenISB_EEDaRKT_EUlRKT_E_EEDaSF_OT0_ENKUlDpSI_E_clIJNS1_IJS3_S4_S5_iEEENS1_IJS8_EEESA_EEEDaSM_ - $_ZN7cutlass13device_kernelIN5flash19enable_sm80_to_sm89INS1_16FlashAttnBwdSm80INS1_25CollectiveMainloopBwdSm80ILi2ELi2EN4cute5tupleIJNS5_1CILi128EEES8_NS7_ILi64EEEEEENS_6half_tEfNS_4arch4Sm80ELb1ELb0ELb1ELb1ELb0ELb0ELb0ELb0ELi2ELi4ELi4ELi4ELb0EEENS1_21CollectiveEpilogueBwdISA_SB_SD_Li256ELb1ELb0ELi2EEENS1_25SingleTileBwdLPTSchedulerILb1ELi128ELb0EEEEEEEEEvNT_6ParamsE$_ZZN4cute12filter_tupleINS_5tupleIJNS1_IJNS_10UnderscoreENS_1CILi0EEEEEENS1_IJS4_S2_EEEEEENS1_IJNS1_IJNS1_IJNS3_ILi1EEES4_EEES4_EEENS1_IJNS1_IJS4_S4_EEEiEEEEEEZNS_5sliceIS7_SD_EEDaRKT_RKT0_EUlRKT_RKT0_E_EEDaSH_SK_OT1_ENKUlDpSN_E_clIJNS1_IJS9_EEENS1_IJiEEEEEEDaSU_)
$_ZN7cutlass13device_kernelIN5flash19enable_sm80_to_sm89INS1_16FlashAttnBwdSm80INS1_25CollectiveMainloopBwdSm80ILi2ELi2EN4cute5tupleIJNS5_1CILi128EEES8_NS7_ILi64EEEEEENS_6half_tEfNS_4arch4Sm80ELb1ELb0ELb1ELb1ELb0ELb0ELb0ELb0ELi2ELi4ELi4ELi4ELb0EEENS1_21CollectiveEpilogueBwdISA_SB_SD_Li256ELb1ELb0ELi2EEENS1_25SingleTileBwdLPTSchedulerILb1ELi128ELb0EEEEEEEEEvNT_6ParamsE$_ZZN4cute12filter_tupleINS_5tupleIJNS1_IJNS_10UnderscoreENS_1CILi0EEEEEENS1_IJS4_S2_EEEEEENS1_IJNS1_IJNS1_IJNS3_ILi1EEES4_EEES4_EEENS1_IJNS1_IJS4_S4_EEEiEEEEEEZNS_5sliceIS7_SD_EEDaRKT_RKT0_EUlRKT_RKT0_E_EEDaSH_SK_OT1_ENKUlDpSN_E_clIJNS1_IJS9_EEENS1_IJiEEEEEEDaSU_:
[----:B------:R-:W-:Y:S02]  /*a800*/  MOV R6, R2 ;  /* 0x0000000200067202 */ /* 0x000fe40000000f00 */
[----:B------:R-:W-:-:S04]  /*a810*/  MOV R7, 0x0 ;  /* 0x0000000000077802 */ /* 0x000fc80000000f00 */
[----:B------:R-:W-:Y:S05]  /*a820*/  RET.REL.NODEC R6 `(_ZN7cutlass13device_kernelIN5flash19enable_sm80_to_sm89INS1_16FlashAttnBwdSm80INS1_25CollectiveMainloopBwdSm80ILi2ELi2EN4cute5tupleIJNS5_1CILi128EEES8_NS7_ILi64EEEEEENS_6half_tEfNS_4arch4Sm80ELb1ELb0ELb1ELb1ELb0ELb0ELb0ELb0ELi2ELi4ELi4ELi4ELb0EEENS1_21CollectiveEpilogueBwdISA_SB_SD_Li256ELb1ELb0ELi2EEENS1_25SingleTileBwdLPTSchedulerILb1ELi128ELb0EEEEEEEEEvNT_6ParamsE) ;  /* 0xffff57d006007950 */ /* 0x000fea0003c3ffff */
        .type           $_ZN7cutlass13device_kernelIN5flash19enable_sm80_to_sm89INS1_16FlashAttnBwdSm80INS1_25CollectiveMainloopBwdSm80ILi2ELi2EN4cute5tupleIJNS5_1CILi128EEES8_NS7_ILi64EEEEEENS_6half_tEfNS_4arch4Sm80ELb1ELb0ELb1ELb1ELb0ELb0ELb0ELb0ELi2ELi4ELi4ELi4ELb0EEENS1_21CollectiveEpilogueBwdISA_SB_SD_Li256ELb1ELb0ELi2EEENS1_25SingleTileBwdLPTSchedulerILb1ELi128ELb0EEEEEEEEEvNT_6ParamsE$_ZZN4cute12filter_tupleINS_5tupleIJNS1_IJNS_1CILi0EEENS1_IJNS2_ILi1EEENS2_ILi512EEEiEEEEEENS2_ILi4096EEENS1_IJiNS2_ILi8192EEEEEEEEEZNS_7flattenISB_EEDaRKT_EUlRKT_E_EEDaSF_OT0_ENKUlDpSI_E_clIJNS1_IJS3_S4_S5_iEEENS1_IJS8_EEESA_EEEDaSM_,@function
        .size           $_ZN7cutlass13device_kernelIN5flash19enable_sm80_to_sm89INS1_16FlashAttnBwdSm80INS1_25CollectiveMainloopBwdSm80ILi2ELi2EN4cute5tupleIJNS5_1CILi128EEES8_NS7_ILi64EEEEEENS_6half_tEfNS_4arch4Sm80ELb1ELb0ELb1ELb1ELb0ELb0ELb0ELb0ELi2ELi4ELi4ELi4ELb0EEENS1_21CollectiveEpilogueBwdISA_SB_SD_Li256ELb1ELb0ELi2EEENS1_25SingleTileBwdLPTSchedulerILb1ELi128ELb0EEEEEEEEEvNT_6ParamsE$_ZZN4cute12filter_tupleINS_5tupleIJNS1_IJNS_1CILi0EEENS1_IJNS2_ILi1EEENS2_ILi512EEEiEEEEEENS2_ILi4096EEENS1_IJiNS2_ILi8192EEEEEEEEEZNS_7flattenISB_EEDaRKT_EUlRKT_E_EEDaSF_OT0_ENKUlDpSI_E_clIJNS1_IJS3_S4_S5_iEEENS1_IJS8_EEESA_EEEDaSM_,($_ZN7cutlass13device_kernelIN5flash19enable_sm80_to_sm89INS1_16FlashAttnBwdSm80INS1_25CollectiveMainloopBwdSm80ILi2ELi2EN4cute5tupleIJNS5_1CILi128EEES8_NS7_ILi64EEEEEENS_6half_tEfNS_4arch4Sm80ELb1ELb0ELb1ELb1ELb0ELb0ELb0ELb0ELi2ELi4ELi4ELi4ELb0EEENS1_21CollectiveEpilogueBwdISA_SB_SD_Li256ELb1ELb0ELi2EEENS1_25SingleTileBwdLPTSchedulerILb1ELi128ELb0EEEEEEEEEvNT_6ParamsE$_ZZN4cute12filter_tupleINS_5tupleIJNS1_IJiNS1_IJiNS_1CILi0EEEEEEEEENS1_IJNS_10UnderscoreENS1_IJS6_S6_EEEEEEEEES9_ZNS_4diceIS9_S9_EEDaRKT_RKT0_EUlRKT_RKT0_E_EEDaSD_SG_OT1_ENKUlDpSJ_E_clIJNS1_IJiiS3_EEENS1_IJEEEEEEDaSQ_ - $_ZN7cutlass13device_kernelIN5flash19enable_sm80_to_sm89INS1_16FlashAttnBwdSm80INS1_25CollectiveMainloopBwdSm80ILi2ELi2EN4cute5tupleIJNS5_1CILi128EEES8_NS7_ILi64EEEEEENS_6half_tEfNS_4arch4Sm80ELb1ELb0ELb1ELb1ELb0ELb0ELb0ELb0ELi2ELi4ELi4ELi4ELb0EEENS1_21CollectiveEpilogueBwdISA_SB_SD_Li256ELb1ELb0ELi2EEENS1_25SingleTileBwdLPTSchedulerILb1ELi128ELb0EEEEEEEEEvNT_6ParamsE$_ZZN4cute12filter_tupleINS_5tupleIJNS1_IJNS_1CILi0EEENS1_IJNS2_ILi1EEENS2_ILi512EEEiEEEEEENS2_ILi4096EEENS1_IJiNS2_ILi8192EEEEEEEEEZNS_7flattenISB_EEDaRKT_EUlRKT_E_EEDaSF_OT0_ENKUlDpSI_E_clIJNS1_IJS3_S4_S5_iEEENS1_IJS8_EEESA_EEEDaSM_)
$_ZN7cutlass13device_kernelIN5flash19enable_sm80_to_sm89INS1_16FlashAttnBwdSm80INS1_25CollectiveMainloopBwdSm80ILi2ELi2EN4cute5tupleIJNS5_1CILi128EEES8_NS7_ILi64EEEEEENS_6half_tEfNS_4arch4Sm80ELb1ELb0ELb1ELb1ELb0ELb0ELb0ELb0ELi2ELi4ELi4ELi4ELb0EEENS1_21CollectiveEpilogueBwdISA_SB_SD_Li256ELb1ELb0ELi2EEENS1_25SingleTileBwdLPTSchedulerILb1ELi128ELb0EEEEEEEEEvNT_6ParamsE$_ZZN4cute12filter_tupleINS_5tupleIJNS1_IJNS_1CILi0EEENS1_IJNS2_ILi1EEENS2_ILi512EEEiEEEEEENS2_ILi4096EEENS1_IJiNS2_ILi8192EEEEEEEEEZNS_7flattenISB_EEDaRKT_EUlRKT_E_EEDaSF_OT0_ENKUlDpSI_E_clIJNS1_IJS3_S4_S5_iEEENS1_IJS8_EEESA_EEEDaSM_:
[----:B------:R-:W-:-:S04]  /*a830*/  MOV R3, 0x0 ;  /* 0x0000000000037802 */ /* 0x000fc80000000f00 */
[----:B------:R-:W-:Y:S05]  /*a840*/  RET.REL.NODEC R2 `(_ZN7cutlass13device_kernelIN5flash19enable_sm80_to_sm89INS1_16FlashAttnBwdSm80INS1_25CollectiveMainloopBwdSm80ILi2ELi2EN4cute5tupleIJNS5_1CILi128EEES8_NS7_ILi64EEEEEENS_6half_tEfNS_4arch4Sm80ELb1ELb0ELb1ELb1ELb0ELb0ELb0ELb0ELi2ELi4ELi4ELi4ELb0EEENS1_21CollectiveEpilogueBwdISA_SB_SD_Li256ELb1ELb0ELi2EEENS1_25SingleTileBwdLPTSchedulerILb1ELi128ELb0EEEEEEEEEvNT_6ParamsE) ;  /* 0xffff57b002007950 */ /* 0x000fea0003c3ffff */
        .type           $_ZN7cutlass13device_kernelIN5flash19enable_sm80_to_sm89INS1_16FlashAttnBwdSm80INS1_25CollectiveMainloopBwdSm80ILi2ELi2EN4cute5tupleIJNS5_1CILi128EEES8_NS7_ILi64EEEEEENS_6half_tEfNS_4arch4Sm80ELb1ELb0ELb1ELb1ELb0ELb0ELb0ELb0ELi2ELi4ELi4ELi4ELb0EEENS1_21CollectiveEpilogueBwdISA_SB_SD_Li256ELb1ELb0ELi2EEENS1_25SingleTileBwdLPTSchedulerILb1ELi128ELb0EEEEEEEEEvNT_6ParamsE$_ZZN4cute12filter_tupleINS_5tupleIJNS1_IJiNS1_IJiNS_1CILi0EEEEEEEEENS1_IJNS_10UnderscoreENS1_IJS6_S6_EEEEEEEEES9_ZNS_4diceIS9_S9_EEDaRKT_RKT0_EUlRKT_RKT0_E_EEDaSD_SG_OT1_ENKUlDpSJ_E_clIJNS1_IJiiS3_EEENS1_IJEEEEEEDaSQ_,@function
        .size           $_ZN7cutlass13device_kernelIN5flash19enable_sm80_to_sm89INS1_16FlashAttnBwdSm80INS1_25CollectiveMainloopBwdSm80ILi2ELi2EN4cute5tupleIJNS5_1CILi128EEES8_NS7_ILi64EEEEEENS_6half_tEfNS_4arch4Sm80ELb1ELb0ELb1ELb1ELb0ELb0ELb0ELb0ELi2ELi4ELi4ELi4ELb0EEENS1_21CollectiveEpilogueBwdISA_SB_SD_Li256ELb1ELb0ELi2EEENS1_25SingleTileBwdLPTSchedulerILb1ELi128ELb0EEEEEEEEEvNT_6ParamsE$_ZZN4cute12filter_tupleINS_5tupleIJNS1_IJiNS1_IJiNS_1CILi0EEEEEEEEENS1_IJNS_10UnderscoreENS1_IJS6_S6_EEEEEEEEES9_ZNS_4diceIS9_S9_EEDaRKT_RKT0_EUlRKT_RKT0_E_EEDaSD_SG_OT1_ENKUlDpSJ_E_clIJNS1_IJiiS3_EEENS1_IJEEEEEEDaSQ_,($_ZN7cutlass13device_kernelIN5flash19enable_sm80_to_sm89INS1_16FlashAttnBwdSm80INS1_25CollectiveMainloopBwdSm80ILi2ELi2EN4cute5tupleIJNS5_1CILi128EEES8_NS7_ILi64EEEEEENS_6half_tEfNS_4arch4Sm80ELb1ELb0ELb1ELb1ELb0ELb0ELb0ELb0ELi2ELi4ELi4ELi4ELb0EEENS1_21CollectiveEpilogueBwdISA_SB_SD_Li256ELb1ELb0ELi2EEENS1_25SingleTileBwdLPTSchedulerILb1ELi128ELb0EEEEEEEEEvNT_6ParamsE$_ZZN4cute12filter_tupleINS_5tupleIJNS1_IJiiEEENS_1CILi1024EEEEEEZNS_16flatten_to_tupleIS5_EEDaRKT_EUlRKT_E_EEDaS9_OT0_ENKUlDpSC_E_clIJS2_NS1_IJS4_EEEEEEDaSG_ - $_ZN7cutlass13device_kernelIN5flash19enable_sm80_to_sm89INS1_16FlashAttnBwdSm80INS1_25CollectiveMainloopBwdSm80ILi2ELi2EN4cute5tupleIJNS5_1CILi128EEES8_NS7_ILi64EEEEEENS_6half_tEfNS_4arch4Sm80ELb1ELb0ELb1ELb1ELb0ELb0ELb0ELb0ELi2ELi4ELi4ELi4ELb0EEENS1_21CollectiveEpilogueBwdISA_SB_SD_Li256ELb1ELb0ELi2EEENS1_25SingleTileBwdLPTSchedulerILb1ELi128ELb0EEEEEEEEEvNT_6ParamsE$_ZZN4cute12filter_tupleINS_5tupleIJNS1_IJiNS1_IJiNS_1CILi0EEEEEEEEENS1_IJNS_10UnderscoreENS1_IJS6_S6_EEEEEEEEES9_ZNS_4diceIS9_S9_EEDaRKT_RKT0_EUlRKT_RKT0_E_EEDaSD_SG_OT1_ENKUlDpSJ_E_clIJNS1_IJiiS3_EEENS1_IJEEEEEEDaSQ_)
$_ZN7cutlass13device_kernelIN5flash19enable_sm80_to_sm89INS1_16FlashAttnBwdSm80INS1_25CollectiveMainloopBwdSm80ILi2ELi2EN4cute5tupleIJNS5_1CILi128EEES8_NS7_ILi64EEEEEENS_6half_tEfNS_4arch4Sm80ELb1ELb0ELb1ELb1ELb0ELb0ELb0ELb0ELi2ELi4ELi4ELi4ELb0EEENS1_21CollectiveEpilogueBwdISA_SB_SD_Li256ELb1ELb0ELi2EEENS1_25SingleTileBwdLPTSchedulerILb1ELi128ELb0EEEEEEEEEvNT_6ParamsE$_ZZN4cute12filter_tupleINS_5tupleIJNS1_IJiNS1_IJiNS_1CILi0EEEEEEEEENS1_IJNS_10UnderscoreENS1_IJS6_S6_EEEEEEEEES9_ZNS_4diceIS9_S9_EEDaRKT_RKT0_EUlRKT_RKT0_E_EEDaSD_SG_OT1_ENKUlDpSJ_E_clIJNS1_IJiiS3_EEENS1_IJEEEEEEDaSQ_:
[----:B------:R-:W-:-:S04]  /*a850*/  MOV R5, 0x0 ;  /* 0x0000000000057802 */ /* 0x000fc80000000f00 */
[----:B------:R-:W-:Y:S05]  /*a860*/  RET.REL.NODEC R4 `(_ZN7cutlass13device_kernelIN5flash19enable_sm80_to_sm89INS1_16FlashAttnBwdSm80INS1_25CollectiveMainloopBwdSm80ILi2ELi2EN4cute5tupleIJNS5_1CILi128EEES8_NS7_ILi64EEEEEENS_6half_tEfNS_4arch4Sm80ELb1ELb0ELb1ELb1ELb0ELb0ELb0ELb0ELi2ELi4ELi4ELi4ELb0EEENS1_21CollectiveEpilogueBwdISA_SB_SD_Li256ELb1ELb0ELi2EEENS1_25SingleTileBwdLPTSchedulerILb1ELi128ELb0EEEEEEEEEvNT_6ParamsE) ;  /* 0xffff579004007950 */ /* 0x000fea0003c3ffff */
        .type           $_ZN7cutlass13device_kernelIN5flash19enable_sm80_to_sm89INS1_16FlashAttnBwdSm80INS1_25CollectiveMainloopBwdSm80ILi2ELi2EN4cute5tupleIJNS5_1CILi128EEES8_NS7_ILi64EEEEEENS_6half_tEfNS_4arch4Sm80ELb1ELb0ELb1ELb1ELb0ELb0ELb0ELb0ELi2ELi4ELi4ELi4ELb0EEENS1_21CollectiveEpilogueBwdISA_SB_SD_Li256ELb1ELb0ELi2EEENS1_25SingleTileBwdLPTSchedulerILb1ELi128ELb0EEEEEEEEEvNT_6ParamsE$_ZZN4cute12filter_tupleINS_5tupleIJNS1_IJiiEEENS_1CILi1024EEEEEEZNS_16flatten_to_tupleIS5_EEDaRKT_EUlRKT_E_EEDaS9_OT0_ENKUlDpSC_E_clIJS2_NS1_IJS4_EEEEEEDaSG_,@function
        .size           $_ZN7cutlass13device_kernelIN5flash19enable_sm80_to_sm89INS1_16FlashAttnBwdSm80INS1_25CollectiveMainloopBwdSm80ILi2ELi2EN4cute5tupleIJNS5_1CILi128EEES8_NS7_ILi64EEEEEENS_6half_tEfNS_4arch4Sm80ELb1ELb0ELb1ELb1ELb0ELb0ELb0ELb0ELi2ELi4ELi4ELi4ELb0EEENS1_21CollectiveEpilogueBwdISA_SB_SD_Li256ELb1ELb0ELi2EEENS1_25SingleTileBwdLPTSchedulerILb1ELi128ELb0EEEEEEEEEvNT_6ParamsE$_ZZN4cute12filter_tupleINS_5tupleIJNS1_IJiiEEENS_1CILi1024EEEEEEZNS_16flatten_to_tupleIS5_EEDaRKT_EUlRKT_E_EEDaS9_OT0_ENKUlDpSC_E_clIJS2_NS1_IJS4_EEEEEEDaSG_,($_ZN7cutlass13device_kernelIN5flash19enable_sm80_to_sm89INS1_16FlashAttnBwdSm80INS1_25CollectiveMainloopBwdSm80ILi2ELi2EN4cute5tupleIJNS5_1CILi128EEES8_NS7_ILi64EEEEEENS_6half_tEfNS_4arch4Sm80ELb1ELb0ELb1ELb1ELb0ELb0ELb0ELb0ELi2ELi4ELi4ELi4ELb0EEENS1_21CollectiveEpilogueBwdISA_SB_SD_Li256ELb1ELb0ELi2EEENS1_25SingleTileBwdLPTSchedulerILb1ELi128ELb0EEEEEEEEEvNT_6ParamsE$_ZZN4cute12filter_tupleINS_5tupleIJNS_10UnderscoreES2_NS_1CILi0EEEEEENS1_IJNS1_IJNS3_ILi1EEES4_EEEiNS3_ILi1024EEEEEEZNS_5sliceIS5_S9_EEDaRKT_RKT0_EUlRKT_RKT0_E_EEDaSD_SG_OT1_ENKUlDpSJ_E_clIJNS1_IJS7_EEENS1_IJiEEENS1_IJEEEEEEDaSQ_ - $_ZN7cutlass13device_kernelIN5flash19enable_sm80_to_sm89INS1_16FlashAttnBwdSm80INS1_25CollectiveMainloopBwdSm80ILi2ELi2EN4cute5tupleIJNS5_1CILi128EEES8_NS7_ILi64EEEEEENS_6half_tEfNS_4arch4Sm80ELb1ELb0ELb1ELb1ELb0ELb0ELb0ELb0ELi2ELi4ELi4ELi4ELb0EEENS1_21CollectiveEpilogueBwdISA_SB_SD_Li256ELb1ELb0ELi2EEENS1_25SingleTileBwdLPTSchedulerILb1ELi128ELb0EEEEEEEEEvNT_6ParamsE$_ZZN4cute12filter_tupleINS_5tupleIJNS1_IJiiEEENS_1CILi1024EEEEEEZNS_16flatten_to_tupleIS5_EEDaRKT_EUlRKT_E_EEDaS9_OT0_ENKUlDpSC_E_clIJS2_NS1_IJS4_EEEEEEDaSG_)
$_ZN7cutlass13device_kernelIN5flash19enable_sm80_to_sm89INS1_16FlashAttnBwdSm80INS1_25CollectiveMainloopBwdSm80ILi2ELi2EN4cute5tupleIJNS5_1CILi128EEES8_NS7_ILi64EEEEEENS_6half_tEfNS_4arch4Sm80ELb1ELb0ELb1ELb1ELb0ELb0ELb0ELb0ELi2ELi4ELi4ELi4ELb0EEENS1_21CollectiveEpilogueBwdISA_SB_SD_Li256ELb1ELb0ELi2EEENS1_25SingleTileBwdLPTSchedulerILb1ELi128ELb0EEEEEEEEEvNT_6ParamsE$_ZZN4cute12filter_tupleINS_5tupleIJNS1_IJiiEEENS_1CILi1024EEEEEEZNS_16flatten_to_tupleIS5_EEDaRKT_EUlRKT_E_EEDaS9_OT0_ENKUlDpSC_E_clIJS2_NS1_IJS4_EEEEEEDaSG_:
[----:B------:R-:W-:-:S04]  /*a870*/  MOV R3, 0x0 ;  /* 0x0000000000037802 */ /* 0x000fc80000000f00 */
[----:B------:R-:W-:Y:S05]  /*a880*/  RET.REL.NODEC R2 `(_ZN7cutlass13device_kernelIN5flash19enable_sm80_to_sm89INS1_16FlashAttnBwdSm80INS1_25CollectiveMainloopBwdSm80ILi2ELi2EN4cute5tupleIJNS5_1CILi128EEES8_NS7_ILi64EEEEEENS_6half_tEfNS_4arch4Sm80ELb1ELb0ELb1ELb1ELb0ELb0ELb0ELb0ELi2ELi4ELi4ELi4ELb0EEENS1_21CollectiveEpilogueBwdISA_SB_SD_Li256ELb1ELb0ELi2EEENS1_25SingleTileBwdLPTSchedulerILb1ELi128ELb0EEEEEEEEEvNT_6ParamsE) ;  /* 0xffff577002007950 */ /* 0x000fea0003c3ffff */
        .type           $_ZN7cutlass13device_kernelIN5flash19enable_sm80_to_sm89INS1_16FlashAttnBwdSm80INS1_25CollectiveMainloopBwdSm80ILi2ELi2EN4cute5tupleIJNS5_1CILi128EEES8_NS7_ILi64EEEEEENS_6half_tEfNS_4arch4Sm80ELb1ELb0ELb1ELb1ELb0ELb0ELb0ELb0ELi2ELi4ELi4ELi4ELb0EEENS1_21CollectiveEpilogueBwdISA_SB_SD_Li256ELb1ELb0ELi2EEENS1_25SingleTileBwdLPTSchedulerILb1ELi128ELb0EEEEEEEEEvNT_6ParamsE$_ZZN4cute12filter_tupleINS_5tupleIJNS_10UnderscoreES2_NS_1CILi0EEEEEENS1_IJNS1_IJNS3_ILi1EEES4_EEEiNS3_ILi1024EEEEEEZNS_5sliceIS5_S9_EEDaRKT_RKT0_EUlRKT_RKT0_E_EEDaSD_SG_OT1_ENKUlDpSJ_E_clIJNS1_IJS7_EEENS1_IJiEEENS1_IJEEEEEEDaSQ_,@function
        .size           $_ZN7cutlass13device_kernelIN5flash19enable_sm80_to_sm89INS1_16FlashAttnBwdSm80INS1_25CollectiveMainloopBwdSm80ILi2ELi2EN4cute5tupleIJNS5_1CILi128EEES8_NS7_ILi64EEEEEENS_6half_tEfNS_4arch4Sm80ELb1ELb0ELb1ELb1ELb0ELb0ELb0ELb0ELi2ELi4ELi4ELi4ELb0EEENS1_21CollectiveEpilogueBwdISA_SB_SD_Li256ELb1ELb0ELi2EEENS1_25SingleTileBwdLPTSchedulerILb1ELi128ELb0EEEEEEEEEvNT_6ParamsE$_ZZN4cute12filter_tupleINS_5tupleIJNS_10UnderscoreES2_NS_1CILi0EEEEEENS1_IJNS1_IJNS3_ILi1EEES4_EEEiNS3_ILi1024EEEEEEZNS_5sliceIS5_S9_EEDaRKT_RKT0_EUlRKT_RKT0_E_EEDaSD_SG_OT1_ENKUlDpSJ_E_clIJNS1_IJS7_EEENS1_IJiEEENS1_IJEEEEEEDaSQ_,($_ZN7cutlass13device_kernelIN5flash19enable_sm80_to_sm89INS1_16FlashAttnBwdSm80INS1_25CollectiveMainloopBwdSm80ILi2ELi2EN4cute5tupleIJNS5_1CILi128EEES8_NS7_ILi64EEEEEENS_6half_tEfNS_4arch4Sm80ELb1ELb0ELb1ELb1ELb0ELb0ELb0ELb0ELi2ELi4ELi4ELi4ELb0EEENS1_21CollectiveEpilogueBwdISA_SB_SD_Li256ELb1ELb0ELi2EEENS1_25SingleTileBwdLPTSchedulerILb1ELi128ELb0EEEEEEEEEvNT_6ParamsE$_ZZN4cute12filter_tupleINS_5tupleIJNS_10UnderscoreES2_S2_iEEENS1_IJNS1_IJNS_1CILi1EEENS4_ILi0EEEEEENS4_ILi4096EEENS1_IJiiEEENS1_IJS6_NS4_ILi8192EEEEEEEEEZNS_5sliceIS3_SC_EEDaRKT_RKT0_EUlRKT_RKT0_E_EEDaSG_SJ_OT1_ENKUlDpSM_E_clIJNS1_IJS7_EEENS1_IJS8_EEENS1_IJS9_EEENS1_IJEEEEEEDaST_ - $_ZN7cutlass13device_kernelIN5flash19enable_sm80_to_sm89INS1_16FlashAttnBwdSm80INS1_25CollectiveMainloopBwdSm80ILi2ELi2EN4cute5tupleIJNS5_1CILi128EEES8_NS7_ILi64EEEEEENS_6half_tEfNS_4arch4Sm80ELb1ELb0ELb1ELb1ELb0ELb0ELb0ELb0ELi2ELi4ELi4ELi4ELb0EEENS1_21CollectiveEpilogueBwdISA_SB_SD_Li256ELb1ELb0ELi2EEENS1_25SingleTileBwdLPTSchedulerILb1ELi128ELb0EEEEEEEEEvNT_6ParamsE$_ZZN4cute12filter_tupleINS_5tupleIJNS_10UnderscoreES2_NS_1CILi0EEEEEENS1_IJNS1_IJNS3_ILi1EEES4_EEEiNS3_ILi1024EEEEEEZNS_5sliceIS5_S9_EEDaRKT_RKT0_EUlRKT_RKT0_E_EEDaSD_SG_OT1_ENKUlDpSJ_E_clIJNS1_IJS7_EEENS1_IJiEEENS1_IJEEEEEEDaSQ_)
$_ZN7cutlass13device_kernelIN5flash19enable_sm80_to_sm89INS1_16FlashAttnBwdSm80INS1_25CollectiveMainloopBwdSm80ILi2ELi2EN4cute5tupleIJNS5_1CILi128EEES8_NS7_ILi64EEEEEENS_6half_tEfNS_4arch4Sm80ELb1ELb0ELb1ELb1ELb0ELb0ELb0ELb0ELi2ELi4ELi4ELi4ELb0EEENS1_21CollectiveEpilogueBwdISA_SB_SD_Li256ELb1ELb0ELi2EEENS1_25SingleTileBwdLPTSchedulerILb1ELi128ELb0EEEEEEEEEvNT_6ParamsE$_ZZN4cute12filter_tupleINS_5tupleIJNS_10UnderscoreES2_NS_1CILi0EEEEEENS1_IJNS1_IJNS3_ILi1EEES4_EEEiNS3_ILi1024EEEEEEZNS_5sliceIS5_S9_EEDaRKT_RKT0_EUlRKT_RKT0_E_EEDaSD_SG_OT1_ENKUlDpSJ_E_clIJNS1_IJS7_EEENS1_IJiEEENS1_IJEEEEEEDaSQ_:
[----:B------:R-:W-:Y:S02]  /*a890*/  MOV R4, R2 ;  /* 0x0000000200047202 */ /* 0x000fe40000000f00 */
[----:B------:R-:W-:-:S04]  /*a8a0*/  MOV R5, 0x0 ;  /* 0x0000000000057802 */ /* 0x000fc80000000f00 */
[----:B------:R-:W-:Y:S05]  /*a8b0*/  RET.REL.NODEC R4 `(_ZN7cutlass13device_kernelIN5flash19enable_sm80_to_sm89INS1_16FlashAttnBwdSm80INS1_25CollectiveMainloopBwdSm80ILi2ELi2EN4cute5tupleIJNS5_1CILi128EEES8_NS7_ILi64EEEEEENS_6half_tEfNS_4arch4Sm80ELb1ELb0ELb1ELb1ELb0ELb0ELb0ELb0ELi2ELi4ELi4ELi4ELb0EEENS1_21CollectiveEpilogueBwdISA_SB_SD_Li256ELb1ELb0ELi2EEENS1_25SingleTileBwdLPTSchedulerILb1ELi128ELb0EEEEEEEEEvNT_6ParamsE) ;  /* 0xffff574004007950 */ /* 0x000fea0003c3ffff */
        .type           $_ZN7cutlass13device_kernelIN5flash19enable_sm80_to_sm89INS1_16FlashAttnBwdSm80INS1_25CollectiveMainloopBwdSm80ILi2ELi2EN4cute5tupleIJNS5_1CILi128EEES8_NS7_ILi64EEEEEENS_6half_tEfNS_4arch4Sm80ELb1ELb0ELb1ELb1ELb0ELb0ELb0ELb0ELi2ELi4ELi4ELi4ELb0EEENS1_21CollectiveEpilogueBwdISA_SB_SD_Li256ELb1ELb0ELi2EEENS1_25SingleTileBwdLPTSchedulerILb1ELi128ELb0EEEEEEEEEvNT_6ParamsE$_ZZN4cute12filter_tupleINS_5tupleIJNS_10UnderscoreES2_S2_iEEENS1_IJNS1_IJNS_1CILi1EEENS4_ILi0EEEEEENS4_ILi4096EEENS1_IJiiEEENS1_IJS6_NS4_ILi8192EEEEEEEEEZNS_5sliceIS3_SC_EEDaRKT_RKT0_EUlRKT_RKT0_E_EEDaSG_SJ_OT1_ENKUlDpSM_E_clIJNS1_IJS7_EEENS1_IJS8_EEENS1_IJS9_EEENS1_IJEEEEEEDaST_,@function
        .size           $_ZN7cutlass13device_kernelIN5flash19enable_sm80_to_sm89INS1_16FlashAttnBwdSm80INS1_25CollectiveMainloopBwdSm80ILi2ELi2EN4cute5tupleIJNS5_1CILi128EEES8_NS7_ILi64EEEEEENS_6half_tEfNS_4arch4Sm80ELb1ELb0ELb1ELb1ELb0ELb0ELb0ELb0ELi2ELi4ELi4ELi4ELb0EEENS1_21CollectiveEpilogueBwdISA_SB_SD_Li256ELb1ELb0ELi2EEENS1_25SingleTileBwdLPTSchedulerILb1ELi128ELb0EEEEEEEEEvNT_6ParamsE$_ZZN4cute12filter_tupleINS_5tupleIJNS_10UnderscoreES2_S2_iEEENS1_IJNS1_IJNS_1CILi1EEENS4_ILi0EEEEEENS4_ILi4096EEENS1_IJiiEEENS1_IJS6_NS4_ILi8192EEEEEEEEEZNS_5sliceIS3_SC_EEDaRKT_RKT0_EUlRKT_RKT0_E_EEDaSG_SJ_OT1_ENKUlDpSM_E_clIJNS1_IJS7_EEENS1_IJS8_EEENS1_IJS9_EEENS1_IJEEEEEEDaST_,($_ZN7cutlass13device_kernelIN5flash19enable_sm80_to_sm89INS1_16FlashAttnBwdSm80INS1_25CollectiveMainloopBwdSm80ILi2ELi2EN4cute5tupleIJNS5_1CILi128EEES8_NS7_ILi64EEEEEENS_6half_tEfNS_4arch4Sm80ELb1ELb0ELb1ELb1ELb0ELb0ELb0ELb0ELi2ELi4ELi4ELi4ELb0EEENS1_21CollectiveEpilogueBwdISA_SB_SD_Li256ELb1ELb0ELi2EEENS1_25SingleTileBwdLPTSchedulerILb1ELi128ELb0EEEEEEEEEvNT_6ParamsE$_ZZN4cute12filter_tupleINS_5tupleIJNS_10UnderscoreES2_S2_iEEENS1_IJNS1_IJNS_1CILi1EEENS4_ILi0EEEEEEiNS4_ILi1024EEENS4_ILi8192EEEEEEZNS_5sliceIS3_SA_EEDaRKT_RKT0_EUlRKT_RKT0_E_EEDaSE_SH_OT1_ENKUlDpSK_E_clIJNS1_IJS7_EEENS1_IJiEEENS1_IJS8_EEENS1_IJEEEEEEDaSR_ - $_ZN7cutlass13device_kernelIN5flash19enable_sm80_to_sm89INS1_16FlashAttnBwdSm80INS1_25CollectiveMainloopBwdSm80ILi2ELi2EN4cute5tupleIJNS5_1CILi128EEES8_NS7_ILi64EEEEEENS_6half_tEfNS_4arch4Sm80ELb1ELb0ELb1ELb1ELb0ELb0ELb0ELb0ELi2ELi4ELi4ELi4ELb0EEENS1_21CollectiveEpilogueBwdISA_SB_SD_Li256ELb1ELb0ELi2EEENS1_25SingleTileBwdLPTSchedulerILb1ELi128ELb0EEEEEEEEEvNT_6ParamsE$_ZZN4cute12filter_tupleINS_5tupleIJNS_10UnderscoreES2_S2_iEEENS1_IJNS1_IJNS_1CILi1EEENS4_ILi0EEEEEENS4_ILi4096EEENS1_IJiiEEENS1_IJS6_NS4_ILi8192EEEEEEEEEZNS_5sliceIS3_SC_EEDaRKT_RKT0_EUlRKT_RKT0_E_EEDaSG_SJ_OT1_ENKUlDpSM_E_clIJNS1_IJS7_EEENS1_IJS8_EEENS1_IJS9_EEENS1_IJEEEEEEDaST_)
$_ZN7cutlass13device_kernelIN5flash19enable_sm80_to_sm89INS1_16FlashAttnBwdSm80INS1_25CollectiveMainloopBwdSm80ILi2ELi2EN4cute5tupleIJNS5_1CILi128EEES8_NS7_ILi64EEEEEENS_6half_tEfNS_4arch4Sm80ELb1ELb0ELb1ELb1ELb0ELb0ELb0ELb0ELi2ELi4ELi4ELi4ELb0EEENS1_21CollectiveEpilogueBwdISA_SB_SD_Li256ELb1ELb0ELi2EEENS1_25SingleTileBwdLPTSchedulerILb1ELi128ELb0EEEEEEEEEvNT_6ParamsE$_ZZN4cute12filter_tupleINS_5tupleIJNS_10UnderscoreES2_S2_iEEENS1_IJNS1_IJNS_1CILi1EEENS4_ILi0EEEEEENS4_ILi4096EEENS1_IJiiEEENS1_IJS6_NS4_ILi8192EEEEEEEEEZNS_5sliceIS3_SC_EEDaRKT_RKT0_EUlRKT_RKT0_E_EEDaSG_SJ_OT1_ENKUlDpSM_E_clIJNS1_IJS7_EEENS1_IJS8_EEENS1_IJS9_EEENS1_IJEEEEEEDaST_:
[----:B------:R-:W-:-:S05]  /*a8c0*/  IADD3 R2, R69, -c[0x0][0x20], RZ ;  /* 0x8000080045027a10 */ /* 0x000fca0007ffe0ff */
[----:B------:R1:W5:Y:S04]  /*a8d0*/  LDL R3, [R2+0x4] ;  /* 0x0000040002037983 */ /* 0x0003680000100800 */
[----:B------:R1:W5:Y:S01]  /*a8e0*/  LDL R5, [R2] ;  /* 0x0000000002057983 */ /* 0x0003620000100800 */
[----:B------:R-:W-:Y:S01]  /*a8f0*/  IMAD.MOV.U32 R20, RZ, RZ, R4 ;  /* 0x000000ffff147224 */ /* 0x000fe200078e0004 */
[----:B------:R-:W-:-:S04]  /*a900*/  MOV R21, 0x0 ;  /* 0x0000000000157802 */ /* 0x000fc80000000f00 */
[----:B------:R-:W-:Y:S05]  /*a910*/  RET.REL.NODEC R20 `(_ZN7cutlass13device_kernelIN5flash19enable_sm80_to_sm89INS1_16FlashAttnBwdSm80INS1_25CollectiveMainloopBwdSm80ILi2ELi2EN4cute5tupleIJNS5_1CILi128EEES8_NS7_ILi64EEEEEENS_6half_tEfNS_4arch4Sm80ELb1ELb0ELb1ELb1ELb0ELb0ELb0ELb0ELi2ELi4ELi4ELi4ELb0EEENS1_21CollectiveEpilogueBwdISA_SB_SD_Li256ELb1ELb0ELi2EEENS1_25SingleTileBwdLPTSchedulerILb1ELi128ELb0EEEEEEEEEvNT_6ParamsE) ;  /* 0xffff56e014007950 */ /* 0x000fea0003c3ffff */
        .type           $_ZN7cutlass13device_kernelIN5flash19enable_sm80_to_sm89INS1_16FlashAttnBwdSm80INS1_25CollectiveMainloopBwdSm80ILi2ELi2EN4cute5tupleIJNS5_1CILi128EEES8_NS7_ILi64EEEEEENS_6half_tEfNS_4arch4Sm80ELb1ELb0ELb1ELb1ELb0ELb0ELb0ELb0ELi2ELi4ELi4ELi4ELb0EEENS1_21CollectiveEpilogueBwdISA_SB_SD_Li256ELb1ELb0ELi2EEENS1_25SingleTileBwdLPTSchedulerILb1ELi128ELb0EEEEEEEEEvNT_6ParamsE$_ZZN4cute12filter_tupleINS_5tupleIJNS_10UnderscoreES2_S2_iEEENS1_IJNS1_IJNS_1CILi1EEENS4_ILi0EEEEEEiNS4_ILi1024EEENS4_ILi8192EEEEEEZNS_5sliceIS3_SA_EEDaRKT_RKT0_EUlRKT_RKT0_E_EEDaSE_SH_OT1_ENKUlDpSK_E_clIJNS1_IJS7_EEENS1_IJiEEENS1_IJS8_EEENS1_IJEEEEEEDaSR_,@function
        .size           $_ZN7cutlass13device_kernelIN5flash19enable_sm80_to_sm89INS1_16FlashAttnBwdSm80INS1_25CollectiveMainloopBwdSm80ILi2ELi2EN4cute5tupleIJNS5_1CILi128EEES8_NS7_ILi64EEEEEENS_6half_tEfNS_4arch4Sm80ELb1ELb0ELb1ELb1ELb0ELb0ELb0ELb0ELi2ELi4ELi4ELi4ELb0EEENS1_21CollectiveEpilogueBwdISA_SB_SD_Li256ELb1ELb0ELi2EEENS1_25SingleTileBwdLPTSchedulerILb1ELi128ELb0EEEEEEEEEvNT_6ParamsE$_ZZN4cute12filter_tupleINS_5tupleIJNS_10UnderscoreES2_S2_iEEENS1_IJNS1_IJNS_1CILi1EEENS4_ILi0EEEEEEiNS4_ILi1024EEENS4_ILi8192EEEEEEZNS_5sliceIS3_SA_EEDaRKT_RKT0_EUlRKT_RKT0_E_EEDaSE_SH_OT1_ENKUlDpSK_E_clIJNS1_IJS7_EEENS1_IJiEEENS1_IJS8_EEENS1_IJEEEEEEDaSR_,($_ZN7cutlass13device_kernelIN5flash19enable_sm80_to_sm89INS1_16FlashAttnBwdSm80INS1_25CollectiveMainloopBwdSm80ILi2ELi2EN4cute5tupleIJNS5_1CILi128EEES8_NS7_ILi64EEEEEENS_6half_tEfNS_4arch4Sm80ELb1ELb0ELb1ELb1ELb0ELb0ELb0ELb0ELi2ELi4ELi4ELi4ELb0EEENS1_21CollectiveEpilogueBwdISA_SB_SD_Li256ELb1ELb0ELi2EEENS1_25SingleTileBwdLPTSchedulerILb1ELi128ELb0EEEEEEEEEvNT_6ParamsE$_ZZN4cute12filter_tupleINS_5tupleIJNS_10UnderscoreES2_iEEENS1_IJNS1_IJNS_1CILi1EEENS4_ILi0EEEEEEiNS4_ILi1024EEEEEEZNS_5sliceIS3_S9_EEDaRKT_RKT0_EUlRKT_RKT0_E_EEDaSD_SG_OT1_ENKUlDpSJ_E_clIJNS1_IJS7_EEENS1_IJiEEENS1_IJEEEEEEDaSQ_ - $_ZN7cutlass13device_kernelIN5flash19enable_sm80_to_sm89INS1_16FlashAttnBwdSm80INS1_25CollectiveMainloopBwdSm80ILi2ELi2EN4cute5tupleIJNS5_1CILi128EEES8_NS7_ILi64EEEEEENS_6half_tEfNS_4arch4Sm80ELb1ELb0ELb1ELb1ELb0ELb0ELb0ELb0ELi2ELi4ELi4ELi4ELb0EEENS1_21CollectiveEpilogueBwdISA_SB_SD_Li256ELb1ELb0ELi2EEENS1_25SingleTileBwdLPTSchedulerILb1ELi128ELb0EEEEEEEEEvNT_6ParamsE$_ZZN4cute12filter_tupleINS_5tupleIJNS_10UnderscoreES2_S2_iEEENS1_IJNS1_IJNS_1CILi1EEENS4_ILi0EEEEEEiNS4_ILi1024EEENS4_ILi8192EEEEEEZNS_5sliceIS3_SA_EEDaRKT_RKT0_EUlRKT_RKT0_E_EEDaSE_SH_OT1_ENKUlDpSK_E_clIJNS1_IJS7_EEENS1_IJiEEENS1_IJS8_EEENS1_IJEEEEEEDaSR_)
$_ZN7cutlass13device_kernelIN5flash19enable_sm80_to_sm89INS1_16FlashAttnBwdSm80INS1_25CollectiveMainloopBwdSm80ILi2ELi2EN4cute5tupleIJNS5_1CILi128EEES8_NS7_ILi64EEEEEENS_6half_tEfNS_4arch4Sm80ELb1ELb0ELb1ELb1ELb0ELb0ELb0ELb0ELi2ELi4ELi4ELi4ELb0EEENS1_21CollectiveEpilogueBwdISA_SB_SD_Li256ELb1ELb0ELi2EEENS1_25SingleTileBwdLPTSchedulerILb1ELi128ELb0EEEEEEEEEvNT_6ParamsE$_ZZN4cute12filter_tupleINS_5tupleIJNS_10UnderscoreES2_S2_iEEENS1_IJNS1_IJNS_1CILi1EEENS4_ILi0EEEEEEiNS4_ILi1024EEENS4_ILi8192EEEEEEZNS_5sliceIS3_SA_EEDaRKT_RKT0_EUlRKT_RKT0_E_EEDaSE_SH_OT1_ENKUlDpSK_E_clIJNS1_IJS7_EEENS1_IJiEEENS1_IJS8_EEENS1_IJEEEEEEDaSR_:
[----:B------:R-:W-:Y:S02]  /*a920*/  MOV R12, R2 ;  /* 0x00000002000c7202 */ /* 0x000fe40000000f00 */
[----:B------:R-:W-:-:S04]  /*a930*/  MOV R13, 0x0 ;  /* 0x00000000000d7802 */ /* 0x000fc80000000f00 */
[----:B------:R-:W-:Y:S05]  /*a940*/  RET.REL.NODEC R12 `(_ZN7cutlass13device_kernelIN5flash19enable_sm80_to_sm89INS1_16FlashAttnBwdSm80INS1_25CollectiveMainloopBwdSm80ILi2ELi2EN4cute5tupleIJNS5_1CILi128EEES8_NS7_ILi64EEEEEENS_6half_tEfNS_4arch4Sm80ELb1ELb0ELb1ELb1ELb0ELb0ELb0ELb0ELi2ELi4ELi4ELi4ELb0EEENS1_21CollectiveEpilogueBwdISA_SB_SD_Li256ELb1ELb0ELi2EEENS1_25SingleTileBwdLPTSchedulerILb1ELi128ELb0EEEEEEEEEvNT_6ParamsE) ;  /* 0xffff56b00c007950 */ /* 0x000fea0003c3ffff */
        .type           $_ZN7cutlass13device_kernelIN5flash19enable_sm80_to_sm89INS1_16FlashAttnBwdSm80INS1_25CollectiveMainloopBwdSm80ILi2ELi2EN4cute5tupleIJNS5_1CILi128EEES8_NS7_ILi64EEEEEENS_6half_tEfNS_4arch4Sm80ELb1ELb0ELb1ELb1ELb0ELb0ELb0ELb0ELi2ELi4ELi4ELi4ELb0EEENS1_21CollectiveEpilogueBwdISA_SB_SD_Li256ELb1ELb0ELi2EEENS1_25SingleTileBwdLPTSchedulerILb1ELi128ELb0EEEEEEEEEvNT_6ParamsE$_ZZN4cute12filter_tupleINS_5tupleIJNS_10UnderscoreES2_iEEENS1_IJNS1_IJNS_1CILi1EEENS4_ILi0EEEEEEiNS4_ILi1024EEEEEEZNS_5sliceIS3_S9_EEDaRKT_RKT0_EUlRKT_RKT0_E_EEDaSD_SG_OT1_ENKUlDpSJ_E_clIJNS1_IJS7_EEENS1_IJiEEENS1_IJEEEEEEDaSQ_,@function
        .size           $_ZN7cutlass13device_kernelIN5flash19enable_sm80_to_sm89INS1_16FlashAttnBwdSm80INS1_25CollectiveMainloopBwdSm80ILi2ELi2EN4cute5tupleIJNS5_1CILi128EEES8_NS7_ILi64EEEEEENS_6half_tEfNS_4arch4Sm80ELb1ELb0ELb1ELb1ELb0ELb0ELb0ELb0ELi2ELi4ELi4ELi4ELb0EEENS1_21CollectiveEpilogueBwdISA_SB_SD_Li256ELb1ELb0ELi2EEENS1_25SingleTileBwdLPTSchedulerILb1ELi128ELb0EEEEEEEEEvNT_6ParamsE$_ZZN4cute12filter_tupleINS_5tupleIJNS_10UnderscoreES2_iEEENS1_IJNS1_IJNS_1CILi1EEENS4_ILi0EEEEEEiNS4_ILi1024EEEEEEZNS_5sliceIS3_S9_EEDaRKT_RKT0_EUlRKT_RKT0_E_EEDaSD_SG_OT1_ENKUlDpSJ_E_clIJNS1_IJS7_EEENS1_IJiEEENS1_IJEEEEEEDaSQ_,($_ZN7cutlass13device_kernelIN5flash19enable_sm80_to_sm89INS1_16FlashAttnBwdSm80INS1_25CollectiveMainloopBwdSm80ILi2ELi2EN4cute5tupleIJNS5_1CILi128EEES8_NS7_ILi64EEEEEENS_6half_tEfNS_4arch4Sm80ELb1ELb0ELb1ELb1ELb0ELb0ELb0ELb0ELi2ELi4ELi4ELi4ELb0EEENS1_21CollectiveEpilogueBwdISA_SB_SD_Li256ELb1ELb0ELi2EEENS1_25SingleTileBwdLPTSchedulerILb1ELi128ELb0EEEEEEEEEvNT_6ParamsE$_ZZN4cute12filter_tupleINS_5tupleIJNS_1CILi1024EEENS1_IJiiEEEEEEZNS_16flatten_to_tupleIS5_EEDaRKT_EUlRKT_E_EEDaS9_OT0_ENKUlDpSC_E_clIJNS1_IJS3_EEES4_EEEDaSG_ - $_ZN7cutlass13device_kernelIN5flash19enable_sm80_to_sm89INS1_16FlashAttnBwdSm80INS1_25CollectiveMainloopBwdSm80ILi2ELi2EN4cute5tupleIJNS5_1CILi128EEES8_NS7_ILi64EEEEEENS_6half_tEfNS_4arch4Sm80ELb1ELb0ELb1ELb1ELb0ELb0ELb0ELb0ELi2ELi4ELi4ELi4ELb0EEENS1_21CollectiveEpilogueBwdISA_SB_SD_Li256ELb1ELb0ELi2EEENS1_25SingleTileBwdLPTSchedulerILb1ELi128ELb0EEEEEEEEEvNT_6ParamsE$_ZZN4cute12filter_tupleINS_5tupleIJNS_10UnderscoreES2_iEEENS1_IJNS1_IJNS_1CILi1EEENS4_ILi0EEEEEEiNS4_ILi1024EEEEEEZNS_5sliceIS3_S9_EEDaRKT_RKT0_EUlRKT_RKT0_E_EEDaSD_SG_OT1_ENKUlDpSJ_E_clIJNS1_IJS7_EEENS1_IJiEEENS1_IJEEEEEEDaSQ_)
$_ZN7cutlass13device_kernelIN5flash19enable_sm80_to_sm89INS1_16FlashAttnBwdSm80INS1_25CollectiveMainloopBwdSm80ILi2ELi2EN4cute5tupleIJNS5_1CILi128EEES8_NS7_ILi64EEEEEENS_6half_tEfNS_4arch4Sm80ELb1ELb0ELb1ELb1ELb0ELb0ELb0ELb0ELi2ELi4ELi4ELi4ELb0EEENS1_21CollectiveEpilogueBwdISA_SB_SD_Li256ELb1ELb0ELi2EEENS1_25SingleTileBwdLPTSchedulerILb1ELi128ELb0EEEEEEEEEvNT_6ParamsE$_ZZN4cute12filter_tupleINS_5tupleIJNS_10UnderscoreES2_iEEENS1_IJNS1_IJNS_1CILi1EEENS4_ILi0EEEEEEiNS4_ILi1024EEEEEEZNS_5sliceIS3_S9_EEDaRKT_RKT0_EUlRKT_RKT0_E_EEDaSD_SG_OT1_ENKUlDpSJ_E_clIJNS1_IJS7_EEENS1_IJiEEENS1_IJEEEEEEDaSQ_:
[----:B------:R-:W-:Y:S02]  /*a950*/  MOV R36, R2 ;  /* 0x0000000200247202 */ /* 0x000fe40000000f00 */
[----:B------:R-:W-:-:S04]  /*a960*/  MOV R37, 0x0 ;  /* 0x0000000000257802 */ /* 0x000fc80000000f00 */
[----:B------:R-:W-:Y:S05]  /*a970*/  RET.REL.NODEC R36 `(_ZN7cutlass13device_kernelIN5flash19enable_sm80_to_sm89INS1_16FlashAttnBwdSm80INS1_25CollectiveMainloopBwdSm80ILi2ELi2EN4cute5tupleIJNS5_1CILi128EEES8_NS7_ILi64EEEEEENS_6half_tEfNS_4arch4Sm80ELb1ELb0ELb1ELb1ELb0ELb0ELb0ELb0ELi2ELi4ELi4ELi4ELb0EEENS1_21CollectiveEpilogueBwdISA_SB_SD_Li256ELb1ELb0ELi2EEENS1_25SingleTileBwdLPTSchedulerILb1ELi128ELb0EEEEEEEEEvNT_6ParamsE) ;  /* 0xffff568024007950 */ /* 0x000fea0003c3ffff */
        .type           $_ZN7cutlass13device_kernelIN5flash19enable_sm80_to_sm89INS1_16FlashAttnBwdSm80INS1_25CollectiveMainloopBwdSm80ILi2ELi2EN4cute5tupleIJNS5_1CILi128EEES8_NS7_ILi64EEEEEENS_6half_tEfNS_4arch4Sm80ELb1ELb0ELb1ELb1ELb0ELb0ELb0ELb0ELi2ELi4ELi4ELi4ELb0EEENS1_21CollectiveEpilogueBwdISA_SB_SD_Li256ELb1ELb0ELi2EEENS1_25SingleTileBwdLPTSchedulerILb1ELi128ELb0EEEEEEEEEvNT_6ParamsE$_ZZN4cute12filter_tupleINS_5tupleIJNS_1CILi1024EEENS1_IJiiEEEEEEZNS_16flatten_to_tupleIS5_EEDaRKT_EUlRKT_E_EEDaS9_OT0_ENKUlDpSC_E_clIJNS1_IJS3_EEES4_EEEDaSG_,@function
        .size           $_ZN7cutlass13device_kernelIN5flash19enable_sm80_to_sm89INS1_16FlashAttnBwdSm80INS1_25CollectiveMainloopBwdSm80ILi2ELi2EN4cute5tupleIJNS5_1CILi128EEES8_NS7_ILi64EEEEEENS_6half_tEfNS_4arch4Sm80ELb1ELb0ELb1ELb1ELb0ELb0ELb0ELb0ELi2ELi4ELi4ELi4ELb0EEENS1_21CollectiveEpilogueBwdISA_SB_SD_Li256ELb1ELb0ELi2EEENS1_25SingleTileBwdLPTSchedulerILb1ELi128ELb0EEEEEEEEEvNT_6ParamsE$_ZZN4cute12filter_tupleINS_5tupleIJNS_1CILi1024EEENS1_IJiiEEEEEEZNS_16flatten_to_tupleIS5_EEDaRKT_EUlRKT_E_EEDaS9_OT0_ENKUlDpSC_E_clIJNS1_IJS3_EEES4_EEEDaSG_,($_ZN7cutlass13device_kernelIN5flash19enable_sm80_to_sm89INS1_16FlashAttnBwdSm80INS1_25CollectiveMainloopBwdSm80ILi2ELi2EN4cute5tupleIJNS5_1CILi128EEES8_NS7_ILi64EEEEEENS_6half_tEfNS_4arch4Sm80ELb1ELb0ELb1ELb1ELb0ELb0ELb0ELb0ELi2ELi4ELi4ELi4ELb0EEENS1_21CollectiveEpilogueBwdISA_SB_SD_Li256ELb1ELb0ELi2EEENS1_25SingleTileBwdLPTSchedulerILb1ELi128ELb0EEEEEEEEEvNT_6ParamsE$_ZZN4cute12filter_tupleINS_5tupleIJNS_1CILi1EEENS1_IJNS2_ILi8EEEiiEEENS2_ILi64EEENS1_IJiNS2_ILi144EEENS2_ILi288EEEEEENS2_ILi512EEEEEEZNS_7flattenISB_EEDaRKT_EUlRKT_E_EEDaSF_OT0_ENKUlDpSI_E_clIJNS1_IJS3_EEES5_NS1_IJS6_EEES9_NS1_IJSA_EEEEEEDaSM_ - $_ZN7cutlass13device_kernelIN5flash19enable_sm80_to_sm89INS1_16FlashAttnBwdSm80INS1_25CollectiveMainloopBwdSm80ILi2ELi2EN4cute5tupleIJNS5_1CILi128EEES8_NS7_ILi64EEEEEENS_6half_tEfNS_4arch4Sm80ELb1ELb0ELb1ELb1ELb0ELb0ELb0ELb0ELi2ELi4ELi4ELi4ELb0EEENS1_21CollectiveEpilogueBwdISA_SB_SD_Li256ELb1ELb0ELi2EEENS1_25SingleTileBwdLPTSchedulerILb1ELi128ELb0EEEEEEEEEvNT_6ParamsE$_ZZN4cute12filter_tupleINS_5tupleIJNS_1CILi1024EEENS1_IJiiEEEEEEZNS_16flatten_to_tupleIS5_EEDaRKT_EUlRKT_E_EEDaS9_OT0_ENKUlDpSC_E_clIJNS1_IJS3_EEES4_EEEDaSG_)
$_ZN7cutlass13device_kernelIN5flash19enable_sm80_to_sm89INS1_16FlashAttnBwdSm80INS1_25CollectiveMainloopBwdSm80ILi2ELi2EN4cute5tupleIJNS5_1CILi128EEES8_NS7_ILi64EEEEEENS_6half_tEfNS_4arch4Sm80ELb1ELb0ELb1ELb1ELb0ELb0ELb0ELb0ELi2ELi4ELi4ELi4ELb0EEENS1_21CollectiveEpilogueBwdISA_SB_SD_Li256ELb1ELb0ELi2EEENS1_25SingleTileBwdLPTSchedulerILb1ELi128ELb0EEEEEEEEEvNT_6ParamsE$_ZZN4cute12filter_tupleINS_5tupleIJNS_1CILi1024EEENS1_IJiiEEEEEEZNS_16flatten_to_tupleIS5_EEDaRKT_EUlRKT_E_EEDaS9_OT0_ENKUlDpSC_E_clIJNS1_IJS3_EEES4_EEEDaSG_:
[----:B------:R-:W-:-:S04]  /*a980*/  MOV R3, 0x0 ;  /* 0x0000000000037802 */ /* 0x000fc80000000f00 */
[----:B------:R-:W-:Y:S05]  /*a990*/  RET.REL.NODEC R2 `(_ZN7cutlass13device_kernelIN5flash19enable_sm80_to_sm89INS1_16FlashAttnBwdSm80INS1_25CollectiveMainloopBwdSm80ILi2ELi2EN4cute5tupleIJNS5_1CILi128EEES8_NS7_ILi64EEEEEENS_6half_tEfNS_4arch4Sm80ELb1ELb0ELb1ELb1ELb0ELb0ELb0ELb0ELi2ELi4ELi4ELi4ELb0EEENS1_21CollectiveEpilogueBwdISA_SB_SD_Li256ELb1ELb0ELi2EEENS1_25SingleTileBwdLPTSchedulerILb1ELi128ELb0EEEEEEEEEvNT_6ParamsE) ;  /* 0xffff566002007950 */ /* 0x000fea0003c3ffff */
        .type           $_ZN7cutlass13device_kernelIN5flash19enable_sm80_to_sm89INS1_16FlashAttnBwdSm80INS1_25CollectiveMainloopBwdSm80ILi2ELi2EN4cute5tupleIJNS5_1CILi128EEES8_NS7_ILi64EEEEEENS_6half_tEfNS_4arch4Sm80ELb1ELb0ELb1ELb1ELb0ELb0ELb0ELb0ELi2ELi4ELi4ELi4ELb0EEENS1_21CollectiveEpilogueBwdISA_SB_SD_Li256ELb1ELb0ELi2EEENS1_25SingleTileBwdLPTSchedulerILb1ELi128ELb0EEEEEEEEEvNT_6ParamsE$_ZZN4cute12filter_tupleINS_5tupleIJNS_1CILi1EEENS1_IJNS2_ILi8EEEiiEEENS2_ILi64EEENS1_IJiNS2_ILi144EEENS2_ILi288EEEEEENS2_ILi512EEEEEEZNS_7flattenISB_EEDaRKT_EUlRKT_E_EEDaSF_OT0_ENKUlDpSI_E_clIJNS1_IJS3_EEES5_NS1_IJS6_EEES9_NS1_IJSA_EEEEEEDaSM_,@function
        .size           $_ZN7cutlass13device_kernelIN5flash19enable_sm80_to_sm89INS1_16FlashAttnBwdSm80INS1_25CollectiveMainloopBwdSm80ILi2ELi2EN4cute5tupleIJNS5_1CILi128EEES8_NS7_ILi64EEEEEENS_6half_tEfNS_4arch4Sm80ELb1ELb0ELb1ELb1ELb0ELb0ELb0ELb0ELi2ELi4ELi4ELi4ELb0EEENS1_21CollectiveEpilogueBwdISA_SB_SD_Li256ELb1ELb0ELi2EEENS1_25SingleTileBwdLPTSchedulerILb1ELi128ELb0EEEEEEEEEvNT_6ParamsE$_ZZN4cute12filter_tupleINS_5tupleIJNS_1CILi1EEENS1_IJNS2_ILi8EEEiiEEENS2_ILi64EEENS1_IJiNS2_ILi144EEENS2_ILi288EEEEEENS2_ILi512EEEEEEZNS_7flattenISB_EEDaRKT_EUlRKT_E_EEDaSF_OT0_ENKUlDpSI_E_clIJNS1_IJS3_EEES5_NS1_IJS6_EEES9_NS1_IJSA_EEEEEEDaSM_,($_ZN7cutlass13device_kernelIN5flash19enable_sm80_to_sm89INS1_16FlashAttnBwdSm80INS1_25CollectiveMainloopBwdSm80ILi2ELi2EN4cute5tupleIJNS5_1CILi128EEES8_NS7_ILi64EEEEEENS_6half_tEfNS_4arch4Sm80ELb1ELb0ELb1ELb1ELb0ELb0ELb0ELb0ELi2ELi4ELi4ELi4ELb0EEENS1_21CollectiveEpilogueBwdISA_SB_SD_Li256ELb1ELb0ELi2EEENS1_25SingleTileBwdLPTSchedulerILb1ELi128ELb0EEEEEEEEEvNT_6ParamsE$_ZZN4cute12filter_tupleINS_5tupleIJNS_1CILi1EEENS1_IJiiiEEENS2_ILi64EEENS1_IJNS2_ILi72EEENS2_ILi144EEENS2_ILi288EEEEEENS2_ILi512EEEEEEZNS_7flattenISB_EEDaRKT_EUlRKT_E_EEDaSF_OT0_ENKUlDpSI_E_clIJNS1_IJS3_EEES4_NS1_IJS5_EEES9_NS1_IJSA_EEEEEEDaSM_ - $_ZN7cutlass13device_kernelIN5flash19enable_sm80_to_sm89INS1_16FlashAttnBwdSm80INS1_25CollectiveMainloopBwdSm80ILi2ELi2EN4cute5tupleIJNS5_1CILi128EEES8_NS7_ILi64EEEEEENS_6half_tEfNS_4arch4Sm80ELb1ELb0ELb1ELb1ELb0ELb0ELb0ELb0ELi2ELi4ELi4ELi4ELb0EEENS1_21CollectiveEpilogueBwdISA_SB_SD_Li256ELb1ELb0ELi2EEENS1_25SingleTileBwdLPTSchedulerILb1ELi128ELb0EEEEEEEEEvNT_6ParamsE$_ZZN4cute12filter_tupleINS_5tupleIJNS_1CILi1EEENS1_IJNS2_ILi8EEEiiEEENS2_ILi64EEENS1_IJiNS2_ILi144EEENS2_ILi288EEEEEENS2_ILi512EEEEEEZNS_7flattenISB_EEDaRKT_EUlRKT_E_EEDaSF_OT0_ENKUlDpSI_E_clIJNS1_IJS3_EEES5_NS1_IJS6_EEES9_NS1_IJSA_EEEEEEDaSM_)
$_ZN7cutlass13device_kernelIN5flash19enable_sm80_to_sm89INS1_16FlashAttnBwdSm80INS1_25CollectiveMainloopBwdSm80ILi2ELi2EN4cute5tupleIJNS5_1CILi128EEES8_NS7_ILi64EEEEEENS_6half_tEfNS_4arch4Sm80ELb1ELb0ELb1ELb1ELb0ELb0ELb0ELb0ELi2ELi4ELi4ELi4ELb0EEENS1_21CollectiveEpilogueBwdISA_SB_SD_Li256ELb1ELb0ELi2EEENS1_25SingleTileBwdLPTSchedulerILb1ELi128ELb0EEEEEEEEEvNT_6ParamsE$_ZZN4cute12filter_tupleINS_5tupleIJNS_1CILi1EEENS1_IJNS2_ILi8EEEiiEEENS2_ILi64EEENS1_IJiNS2_ILi144EEENS2_ILi288EEEEEENS2_ILi512EEEEEEZNS_7flattenISB_EEDaRKT_EUlRKT_E_EEDaSF_OT0_ENKUlDpSI_E_clIJNS1_IJS3_EEES5_NS1_IJS6_EEES9_NS1_IJSA_EEEEEEDaSM_:
[----:B------:R-:W-:Y:S02]  /*a9a0*/  MOV R34, R2 ;  /* 0x0000000200227202 */ /* 0x000fe40000000f00 */
[----:B------:R-:W-:-:S04]  /*a9b0*/  MOV R35, 0x0 ;  /* 0x0000000000237802 */ /* 0x000fc80000000f00 */
[----:B------:R-:W-:Y:S05]  /*a9c0*/  RET.REL.NODEC R34 `(_ZN7cutlass13device_kernelIN5flash19enable_sm80_to_sm89INS1_16FlashAttnBwdSm80INS1_25CollectiveMainloopBwdSm80ILi2ELi2EN4cute5tupleIJNS5_1CILi128EEES8_NS7_ILi64EEEEEENS_6half_tEfNS_4arch4Sm80ELb1ELb0ELb1ELb1ELb0ELb0ELb0ELb0ELi2ELi4ELi4ELi4ELb0EEENS1_21CollectiveEpilogueBwdISA_SB_SD_Li256ELb1ELb0ELi2EEENS1_25SingleTileBwdLPTSchedulerILb1ELi128ELb0EEEEEEEEEvNT_6ParamsE) ;  /* 0xffff563022007950 */ /* 0x000fea0003c3ffff */
        .type           $_ZN7cutlass13device_kernelIN5flash19enable_sm80_to_sm89INS1_16FlashAttnBwdSm80INS1_25CollectiveMainloopBwdSm80ILi2ELi2EN4cute5tupleIJNS5_1CILi128EEES8_NS7_ILi64EEEEEENS_6half_tEfNS_4arch4Sm80ELb1ELb0ELb1ELb1ELb0ELb0ELb0ELb0ELi2ELi4ELi4ELi4ELb0EEENS1_21CollectiveEpilogueBwdISA_SB_SD_Li256ELb1ELb0ELi2EEENS1_25SingleTileBwdLPTSchedulerILb1ELi128ELb0EEEEEEEEEvNT_6ParamsE$_ZZN4cute12filter_tupleINS_5tupleIJNS_1CILi1EEENS1_IJiiiEEENS2_ILi64EEENS1_IJNS2_ILi72EEENS2_ILi144EEENS2_ILi288EEEEEENS2_ILi512EEEEEEZNS_7flattenISB_EEDaRKT_EUlRKT_E_EEDaSF_OT0_ENKUlDpSI_E_clIJNS1_IJS3_EEES4_NS1_IJS5_EEES9_NS1_IJSA_EEEEEEDaSM_,@function
        .size           $_ZN7cutlass13device_kernelIN5flash19enable_sm80_to_sm89INS1_16FlashAttnBwdSm80INS1_25CollectiveMainloopBwdSm80ILi2ELi2EN4cute5tupleIJNS5_1CILi128EEES8_NS7_ILi64EEEEEENS_6half_tEfNS_4arch4Sm80ELb1ELb0ELb1ELb1ELb0ELb0ELb0ELb0ELi2ELi4ELi4ELi4ELb0EEENS1_21CollectiveEpilogueBwdISA_SB_SD_Li256ELb1ELb0ELi2EEENS1_25SingleTileBwdLPTSchedulerILb1ELi128ELb0EEEEEEEEEvNT_6ParamsE$_ZZN4cute12filter_tupleINS_5tupleIJNS_1CILi1EEENS1_IJiiiEEENS2_ILi64EEENS1_IJNS2_ILi72EEENS2_ILi144EEENS2_ILi288EEEEEENS2_ILi512EEEEEEZNS_7flattenISB_EEDaRKT_EUlRKT_E_EEDaSF_OT0_ENKUlDpSI_E_clIJNS1_IJS3_EEES4_NS1_IJS5_EEES9_NS1_IJSA_EEEEEEDaSM_,($_ZN7cutlass13device_kernelIN5flash19enable_sm80_to_sm89INS1_16FlashAttnBwdSm80INS1_25CollectiveMainloopBwdSm80ILi2ELi2EN4cute5tupleIJNS5_1CILi128EEES8_NS7_ILi64EEEEEENS_6half_tEfNS_4arch4Sm80ELb1ELb0ELb1ELb1ELb0ELb0ELb0ELb0ELi2ELi4ELi4ELi4ELb0EEENS1_21CollectiveEpilogueBwdISA_SB_SD_Li256ELb1ELb0ELi2EEENS1_25SingleTileBwdLPTSchedulerILb1ELi128ELb0EEEEEEEEEvNT_6ParamsE$_ZZN4cute12filter_tupleINS_5tupleIJNS_1CILi4096EEENS1_IJNS1_IJiiEEENS2_ILi8192EEEEEEEEEZNS_16flatten_to_tupleIS7_EEDaRKT_EUlRKT_E_EEDaSB_OT0_ENKUlDpSE_E_clIJNS1_IJS3_EEENS1_IJiiS5_EEEEEEDaSI_ - $_ZN7cutlass13device_kernelIN5flash19enable_sm80_to_sm89INS1_16FlashAttnBwdSm80INS1_25CollectiveMainloopBwdSm80ILi2ELi2EN4cute5tupleIJNS5_1CILi128EEES8_NS7_ILi64EEEEEENS_6half_tEfNS_4arch4Sm80ELb1ELb0ELb1ELb1ELb0ELb0ELb0ELb0ELi2ELi4ELi4ELi4ELb0EEENS1_21CollectiveEpilogueBwdISA_SB_SD_Li256ELb1ELb0ELi2EEENS1_25SingleTileBwdLPTSchedulerILb1ELi128ELb0EEEEEEEEEvNT_6ParamsE$_ZZN4cute12filter_tupleINS_5tupleIJNS_1CILi1EEENS1_IJiiiEEENS2_ILi64EEENS1_IJNS2_ILi72EEENS2_ILi144EEENS2_ILi288EEEEEENS2_ILi512EEEEEEZNS_7flattenISB_EEDaRKT_EUlRKT_E_EEDaSF_OT0_ENKUlDpSI_E_clIJNS1_IJS3_EEES4_NS1_IJS5_EEES9_NS1_IJSA_EEEEEEDaSM_)
$_ZN7cutlass13device_kernelIN5flash19enable_sm80_to_sm89INS1_16FlashAttnBwdSm80INS1_25CollectiveMainloopBwdSm80ILi2ELi2EN4cute5tupleIJNS5_1CILi128EEES8_NS7_ILi64EEEEEENS_6half_tEfNS_4arch4Sm80ELb1ELb0ELb1ELb1ELb0ELb0ELb0ELb0ELi2ELi4ELi4ELi4ELb0EEENS1_21CollectiveEpilogueBwdISA_SB_SD_Li256ELb1ELb0ELi2EEENS1_25SingleTileBwdLPTSchedulerILb1ELi128ELb0EEEEEEEEEvNT_6ParamsE$_ZZN4cute12filter_tupleINS_5tupleIJNS_1CILi1EEENS1_IJiiiEEENS2_ILi64EEENS1_IJNS2_ILi72EEENS2_ILi144EEENS2_ILi288EEEEEENS2_ILi512EEEEEEZNS_7flattenISB_EEDaRKT_EUlRKT_E_EEDaSF_OT0_ENKUlDpSI_E_clIJNS1_IJS3_EEES4_NS1_IJS5_EEES9_NS1_IJSA_EEEEEEDaSM_:
[----:B------:R-:W-:Y:S01]  /*a9d0*/  MOV R38, R6 ;  /* 0x0000000600267202 */ /* 0x000fe20000000f00 */
[----:B------:R-:W-:Y:S01]  /*a9e0*/  IMAD.MOV.U32 R39, RZ, RZ, 0x0 ;  /* 0x00000000ff277424 */ /* 0x000fe200078e00ff */
[----:B------:R-:W-:Y:S01]  /*a9f0*/  MOV R36, R3 ;  /* 0x0000000300247202 */ /* 0x000fe20000000f00 */
[----:B------:R-:W-:Y:S01]  /*aa00*/  IMAD.MOV.U32 R3, RZ, RZ, R5 ;  /* 0x000000ffff037224 */ /* 0x000fe200078e0005 */
[----:B------:R-:W-:Y:S01]  /*aa10*/  MOV R4, R2 ;  /* 0x0000000200047202 */ /* 0x000fe20000000f00 */
[----:B------:R-:W-:Y:S06]  /*aa20*/  RET.REL.NODEC R38 `(_ZN7cutlass13device_kernelIN5flash19enable_sm80_to_sm89INS1_16FlashAttnBwdSm80INS1_25CollectiveMainloopBwdSm80ILi2ELi2EN4cute5tupleIJNS5_1CILi128EEES8_NS7_ILi64EEEEEENS_6half_tEfNS_4arch4Sm80ELb1ELb0ELb1ELb1ELb0ELb0ELb0ELb0ELi2ELi4ELi4ELi4ELb0EEENS1_21CollectiveEpilogueBwdISA_SB_SD_Li256ELb1ELb0ELi2EEENS1_25SingleTileBwdLPTSchedulerILb1ELi128ELb0EEEEEEEEEvNT_6ParamsE) ;  /* 0xffff55d026007950 */ /* 0x000fec0003c3ffff */
        .type           $_ZN7cutlass13device_kernelIN5flash19enable_sm80_to_sm89INS1_16FlashAttnBwdSm80INS1_25CollectiveMainloopBwdSm80ILi2ELi2EN4cute5tupleIJNS5_1CILi128EEES8_NS7_ILi64EEEEEENS_6half_tEfNS_4arch4Sm80ELb1ELb0ELb1ELb1ELb0ELb0ELb0ELb0ELi2ELi4ELi4ELi4ELb0EEENS1_21CollectiveEpilogueBwdISA_SB_SD_Li256ELb1ELb0ELi2EEENS1_25SingleTileBwdLPTSchedulerILb1ELi128ELb0EEEEEEEEEvNT_6ParamsE$_ZZN4cute12filter_tupleINS_5tupleIJNS_1CILi4096EEENS1_IJNS1_IJiiEEENS2_ILi8192EEEEEEEEEZNS_16flatten_to_tupleIS7_EEDaRKT_EUlRKT_E_EEDaSB_OT0_ENKUlDpSE_E_clIJNS1_IJS3_EEENS1_IJiiS5_EEEEEEDaSI_,@function
        .size           $_ZN7cutlass13device_kernelIN5flash19enable_sm80_to_sm89INS1_16FlashAttnBwdSm80INS1_25CollectiveMainloopBwdSm80ILi2ELi2EN4cute5tupleIJNS5_1CILi128EEES8_NS7_ILi64EEEEEENS_6half_tEfNS_4arch4Sm80ELb1ELb0ELb1ELb1ELb0ELb0ELb0ELb0ELi2ELi4ELi4ELi4ELb0EEENS1_21CollectiveEpilogueBwdISA_SB_SD_Li256ELb1ELb0ELi2EEENS1_25SingleTileBwdLPTSchedulerILb1ELi128ELb0EEEEEEEEEvNT_6ParamsE$_ZZN4cute12filter_tupleINS_5tupleIJNS_1CILi4096EEENS1_IJNS1_IJiiEEENS2_ILi8192EEEEEEEEEZNS_16flatten_to_tupleIS7_EEDaRKT_EUlRKT_E_EEDaSB_OT0_ENKUlDpSE_E_clIJNS1_IJS3_EEENS1_IJiiS5_EEEEEEDaSI_,($_ZN7cutlass13device_kernelIN5flash19enable_sm80_to_sm89INS1_16FlashAttnBwdSm80INS1_25CollectiveMainloopBwdSm80ILi2ELi2EN4cute5tupleIJNS5_1CILi128EEES8_NS7_ILi64EEEEEENS_6half_tEfNS_4arch4Sm80ELb1ELb0ELb1ELb1ELb0ELb0ELb0ELb0ELi2ELi4ELi4ELi4ELb0EEENS1_21CollectiveEpilogueBwdISA_SB_SD_Li256ELb1ELb0ELi2EEENS1_25SingleTileBwdLPTSchedulerILb1ELi128ELb0EEEEEEEEEvNT_6ParamsE$_ZZN4cute12filter_tupleINS_5tupleIJNS_1CILi4096EEENS1_IJiiEEEEEEZNS_16flatten_to_tupleIS5_EEDaRKT_EUlRKT_E_EEDaS9_OT0_ENKUlDpSC_E_clIJNS1_IJS3_EEES4_EEEDaSG_ - $_ZN7cutlass13device_kernelIN5flash19enable_sm80_to_sm89INS1_16FlashAttnBwdSm80INS1_25CollectiveMainloopBwdSm80ILi2ELi2EN4cute5tupleIJNS5_1CILi128EEES8_NS7_ILi64EEEEEENS_6half_tEfNS_4arch4Sm80ELb1ELb0ELb1ELb1ELb0ELb0ELb0ELb0ELi2ELi4ELi4ELi4ELb0EEENS1_21CollectiveEpilogueBwdISA_SB_SD_Li256ELb1ELb0ELi2EEENS1_25SingleTileBwdLPTSchedulerILb1ELi128ELb0EEEEEEEEEvNT_6ParamsE$_ZZN4cute12filter_tupleINS_5tupleIJNS_1CILi4096EEENS1_IJNS1_IJiiEEENS2_ILi8192EEEEEEEEEZNS_16flatten_to_tupleIS7_EEDaRKT_EUlRKT_E_EEDaSB_OT0_ENKUlDpSE_E_clIJNS1_IJS3_EEENS1_IJiiS5_EEEEEEDaSI_)
$_ZN7cutlass13device_kernelIN5flash19enable_sm80_to_sm89INS1_16FlashAttnBwdSm80INS1_25CollectiveMainloopBwdSm80ILi2ELi2EN4cute5tupleIJNS5_1CILi128EEES8_NS7_ILi64EEEEEENS_6half_tEfNS_4arch4Sm80ELb1ELb0ELb1ELb1ELb0ELb0ELb0ELb0ELi2ELi4ELi4ELi4ELb0EEENS1_21CollectiveEpilogueBwdISA_SB_SD_Li256ELb1ELb0ELi2EEENS1_25SingleTileBwdLPTSchedulerILb1ELi128ELb0EEEEEEEEEvNT_6ParamsE$_ZZN4cute12filter_tupleINS_5tupleIJNS_1CILi4096EEENS1_IJNS1_IJiiEEENS2_ILi8192EEEEEEEEEZNS_16flatten_to_tupleIS7_EEDaRKT_EUlRKT_E_EEDaSB_OT0_ENKUlDpSE_E_clIJNS1_IJS3_EEENS1_IJiiS5_EEEEEEDaSI_:
[----:B------:R-:W-:-:S04]  /*aa30*/  MOV R3, 0x0 ;  /* 0x0000000000037802 */ /* 0x000fc80000000f00 */
[----:B------:R-:W-:Y:S05]  /*aa40*/  RET.REL.NODEC R2 `(_ZN7cutlass13device_kernelIN5flash19enable_sm80_to_sm89INS1_16FlashAttnBwdSm80INS1_25CollectiveMainloopBwdSm80ILi2ELi2EN4cute5tupleIJNS5_1CILi128EEES8_NS7_ILi64EEEEEENS_6half_tEfNS_4arch4Sm80ELb1ELb0ELb1ELb1ELb0ELb0ELb0ELb0ELi2ELi4ELi4ELi4ELb0EEENS1_21CollectiveEpilogueBwdISA_SB_SD_Li256ELb1ELb0ELi2EEENS1_25SingleTileBwdLPTSchedulerILb1ELi128ELb0EEEEEEEEEvNT_6ParamsE) ;  /* 0xffff55b002007950 */ /* 0x000fea0003c3ffff */
        .type           $_ZN7cutlass13device_kernelIN5flash19enable_sm80_to_sm89INS1_16FlashAttnBwdSm80INS1_25CollectiveMainloopBwdSm80ILi2ELi2EN4cute5tupleIJNS5_1CILi128EEES8_NS7_ILi64EEEEEENS_6half_tEfNS_4arch4Sm80ELb1ELb0ELb1ELb1ELb0ELb0ELb0ELb0ELi2ELi4ELi4ELi4ELb0EEENS1_21CollectiveEpilogueBwdISA_SB_SD_Li256ELb1ELb0ELi2EEENS1_25SingleTileBwdLPTSchedulerILb1ELi128ELb0EEEEEEEEEvNT_6ParamsE$_ZZN4cute12filter_tupleINS_5tupleIJNS_1CILi4096EEENS1_IJiiEEEEEEZNS_16flatten_to_tupleIS5_EEDaRKT_EUlRKT_E_EEDaS9_OT0_ENKUlDpSC_E_clIJNS1_IJS3_EEES4_EEEDaSG_,@function
        .size           $_ZN7cutlass13device_kernelIN5flash19enable_sm80_to_sm89INS1_16FlashAttnBwdSm80INS1_25CollectiveMainloopBwdSm80ILi2ELi2EN4cute5tupleIJNS5_1CILi128EEES8_NS7_ILi64EEEEEENS_6half_tEfNS_4arch4Sm80ELb1ELb0ELb1ELb1ELb0ELb0ELb0ELb0ELi2ELi4ELi4ELi4ELb0EEENS1_21CollectiveEpilogueBwdISA_SB_SD_Li256ELb1ELb0ELi2EEENS1_25SingleTileBwdLPTSchedulerILb1ELi128ELb0EEEEEEEEEvNT_6ParamsE$_ZZN4cute12filter_tupleINS_5tupleIJNS_1CILi4096EEENS1_IJiiEEEEEEZNS_16flatten_to_tupleIS5_EEDaRKT_EUlRKT_E_EEDaS9_OT0_ENKUlDpSC_E_clIJNS1_IJS3_EEES4_EEEDaSG_,($_ZN7cutlass13device_kernelIN5flash19enable_sm80_to_sm89INS1_16FlashAttnBwdSm80INS1_25CollectiveMainloopBwdSm80ILi2ELi2EN4cute5tupleIJNS5_1CILi128EEES8_NS7_ILi64EEEEEENS_6half_tEfNS_4arch4Sm80ELb1ELb0ELb1ELb1ELb0ELb0ELb0ELb0ELi2ELi4ELi4ELi4ELb0EEENS1_21CollectiveEpilogueBwdISA_SB_SD_Li256ELb1ELb0ELi2EEENS1_25SingleTileBwdLPTSchedulerILb1ELi128ELb0EEEEEEEEEvNT_6ParamsE$_ZZN4cute13to_mixed_bitsINS_5tupleIJNS1_IJNS_1CILi4EEENS2_ILi8EEEEEENS2_ILi2EEENS2_ILi1EEEEEENS1_IJNS1_IJNS2_ILi0EEENS2_ILi64EEEEEES9_S9_EEENS1_IJNS1_IJiiEEEiS9_EEEEEDaRKT_RKT0_RKT1_ENKUlDpRKT_E_clIJNS_9MixedBitsILj0ELj448EEENS2_ILj0EEESW_EEEDaSR_ - $_ZN7cutlass13device_kernelIN5flash19enable_sm80_to_sm89INS1_16FlashAttnBwdSm80INS1_25CollectiveMainloopBwdSm80ILi2ELi2EN4cute5tupleIJNS5_1CILi128EEES8_NS7_ILi64EEEEEENS_6half_tEfNS_4arch4Sm80ELb1ELb0ELb1ELb1ELb0ELb0ELb0ELb0ELi2ELi4ELi4ELi4ELb0EEENS1_21CollectiveEpilogueBwdISA_SB_SD_Li256ELb1ELb0ELi2EEENS1_25SingleTileBwdLPTSchedulerILb1ELi128ELb0EEEEEEEEEvNT_6ParamsE$_ZZN4cute12filter_tupleINS_5tupleIJNS_1CILi4096EEENS1_IJiiEEEEEEZNS_16flatten_to_tupleIS5_EEDaRKT_EUlRKT_E_EEDaS9_OT0_ENKUlDpSC_E_clIJNS1_IJS3_EEES4_EEEDaSG_)
$_ZN7cutlass13device_kernelIN5flash19enable_sm80_to_sm89INS1_16FlashAttnBwdSm80INS1_25CollectiveMainloopBwdSm80ILi2ELi2EN4cute5tupleIJNS5_1CILi128EEES8_NS7_ILi64EEEEEENS_6half_tEfNS_4arch4Sm80ELb1ELb0ELb1ELb1ELb0ELb0ELb0ELb0ELi2ELi4ELi4ELi4ELb0EEENS1_21CollectiveEpilogueBwdISA_SB_SD_Li256ELb1ELb0ELi2EEENS1_25SingleTileBwdLPTSchedulerILb1ELi128ELb0EEEEEEEEEvNT_6ParamsE$_ZZN4cute12filter_tupleINS_5tupleIJNS_1CILi4096EEENS1_IJiiEEEEEEZNS_16flatten_to_tupleIS5_EEDaRKT_EUlRKT_E_EEDaS9_OT0_ENKUlDpSC_E_clIJNS1_IJS3_EEES4_EEEDaSG_:
[----:B------:R-:W-:-:S04]  /*aa50*/  MOV R3, 0x0 ;  /* 0x0000000000037802 */ /* 0x000fc80000000f00 */
[----:B------:R-:W-:Y:S05]  /*aa60*/  RET.REL.NODEC R2 `(_ZN7cutlass13device_kernelIN5flash19enable_sm80_to_sm89INS1_16FlashAttnBwdSm80INS1_25CollectiveMainloopBwdSm80ILi2ELi2EN4cute5tupleIJNS5_1CILi128EEES8_NS7_ILi64EEEEEENS_6half_tEfNS_4arch4Sm80ELb1ELb0ELb1ELb1ELb0ELb0ELb0ELb0ELi2ELi4ELi4ELi4ELb0EEENS1_21CollectiveEpilogueBwdISA_SB_SD_Li256ELb1ELb0ELi2EEENS1_25SingleTileBwdLPTSchedulerILb1ELi128ELb0EEEEEEEEEvNT_6ParamsE) ;  /* 0xffff559002007950 */ /* 0x000fea0003c3ffff */
        .type           $_ZN7cutlass13device_kernelIN5flash19enable_sm80_to_sm89INS1_16FlashAttnBwdSm80INS1_25CollectiveMainloopBwdSm80ILi2ELi2EN4cute5tupleIJNS5_1CILi128EEES8_NS7_ILi64EEEEEENS_6half_tEfNS_4arch4Sm80ELb1ELb0ELb1ELb1ELb0ELb0ELb0ELb0ELi2ELi4ELi4ELi4ELb0EEENS1_21CollectiveEpilogueBwdISA_SB_SD_Li256ELb1ELb0ELi2EEENS1_25SingleTileBwdLPTSchedulerILb1ELi128ELb0EEEEEEEEEvNT_6ParamsE$_ZZN4cute13to_mixed_bitsINS_5tupleIJNS1_IJNS_1CILi4EEENS2_ILi8EEEEEENS2_ILi2EEENS2_ILi1EEEEEENS1_IJNS1_IJNS2_ILi0EEENS2_ILi64EEEEEES9_S9_EEENS1_IJNS1_IJiiEEEiS9_EEEEEDaRKT_RKT0_RKT1_ENKUlDpRKT_E_clIJNS_9MixedBitsILj0ELj448EEENS2_ILj0EEESW_EEEDaSR_,@function
        .size           $_ZN7cutlass13device_kernelIN5flash19enable_sm80_to_sm89INS1_16FlashAttnBwdSm80INS1_25CollectiveMainloopBwdSm80ILi2ELi2EN4cute5tupleIJNS5_1CILi128EEES8_NS7_ILi64EEEEEENS_6half_tEfNS_4arch4Sm80ELb1ELb0ELb1ELb1ELb0ELb0ELb0ELb0ELi2ELi4ELi4ELi4ELb0EEENS1_21CollectiveEpilogueBwdISA_SB_SD_Li256ELb1ELb0ELi2EEENS1_25SingleTileBwdLPTSchedulerILb1ELi128ELb0EEEEEEEEEvNT_6ParamsE$_ZZN4cute13to_mixed_bitsINS_5tupleIJNS1_IJNS_1CILi4EEENS2_ILi8EEEEEENS2_ILi2EEENS2_ILi1EEEEEENS1_IJNS1_IJNS2_ILi0EEENS2_ILi64EEEEEES9_S9_EEENS1_IJNS1_IJiiEEEiS9_EEEEEDaRKT_RKT0_RKT1_ENKUlDpRKT_E_clIJNS_9MixedBitsILj0ELj448EEENS2_ILj0EEESW_EEEDaSR_,($_ZN7cutlass13device_kernelIN5flash19enable_sm80_to_sm89INS1_16FlashAttnBwdSm80INS1_25CollectiveMainloopBwdSm80ILi2ELi2EN4cute5tupleIJNS5_1CILi128EEES8_NS7_ILi64EEEEEENS_6half_tEfNS_4arch4Sm80ELb1ELb0ELb1ELb1ELb0ELb0ELb0ELb0ELi2ELi4ELi4ELi4ELb0EEENS1_21CollectiveEpilogueBwdISA_SB_SD_Li256ELb1ELb0ELi2EEENS1_25SingleTileBwdLPTSchedulerILb1ELi128ELb0EEEEEEEEEvNT_6ParamsE$_ZZN4cute13to_mixed_bitsINS_5tupleIJNS1_IJNS_1CILi4EEENS2_ILi8EEEEEENS2_ILi2EEENS2_ILi1EEEEEENS1_IJNS1_IJNS2_ILi0EEENS2_ILi64EEEEEES9_S9_EEENS1_IJNS1_IJiiEEEiS9_EEEEEDaRKT_RKT0_RKT1_ENKUlRKT_RKT0_RKT1_E_clIS5_SB_SD_EEDaSQ_ST_SW_ - $_ZN7cutlass13device_kernelIN5flash19enable_sm80_to_sm89INS1_16FlashAttnBwdSm80INS1_25CollectiveMainloopBwdSm80ILi2ELi2EN4cute5tupleIJNS5_1CILi128EEES8_NS7_ILi64EEEEEENS_6half_tEfNS_4arch4Sm80ELb1ELb0ELb1ELb1ELb0ELb0ELb0ELb0ELi2ELi4ELi4ELi4ELb0EEENS1_21CollectiveEpilogueBwdISA_SB_SD_Li256ELb1ELb0ELi2EEENS1_25SingleTileBwdLPTSchedulerILb1ELi128ELb0EEEEEEEEEvNT_6ParamsE$_ZZN4cute13to_mixed_bitsINS_5tupleIJNS1_IJNS_1CILi4EEENS2_ILi8EEEEEENS2_ILi2EEENS2_ILi1EEEEEENS1_IJNS1_IJNS2_ILi0EEENS2_ILi64EEEEEES9_S9_EEENS1_IJNS1_IJiiEEEiS9_EEEEEDaRKT_RKT0_RKT1_ENKUlDpRKT_E_clIJNS_9MixedBitsILj0ELj448EEENS2_ILj0EEESW_EEEDaSR_)
$_ZN7cutlass13device_kernelIN5flash19enable_sm80_to_sm89INS1_16FlashAttnBwdSm80INS1_25CollectiveMainloopBwdSm80ILi2ELi2EN4cute5tupleIJNS5_1CILi128EEES8_NS7_ILi64EEEEEENS_6half_tEfNS_4arch4Sm80ELb1ELb0ELb1ELb1ELb0ELb0ELb0ELb0ELi2ELi4ELi4ELi4ELb0EEENS1_21CollectiveEpilogueBwdISA_SB_SD_Li256ELb1ELb0ELi2EEENS1_25SingleTileBwdLPTSchedulerILb1ELi128ELb0EEEEEEEEEvNT_6ParamsE$_ZZN4cute13to_mixed_bitsINS_5tupleIJNS1_IJNS_1CILi4EEENS2_ILi8EEEEEENS2_ILi2EEENS2_ILi1EEEEEENS1_IJNS1_IJNS2_ILi0EEENS2_ILi64EEEEEES9_S9_EEENS1_IJNS1_IJiiEEEiS9_EEEEEDaRKT_RKT0_RKT1_ENKUlDpRKT_E_clIJNS_9MixedBitsILj0ELj448EEENS2_ILj0EEESW_EEEDaSR_:
[----:B------:R-:W-:Y:S01]  /*aa70*/  IMAD.MOV.U32 R36, RZ, RZ, R6 ;  /* 0x000000ffff247224 */ /* 0x000fe200078e0006 */
[----:B------:R-:W-:Y:S02]  /*aa80*/  MOV R37, 0x0 ;  /* 0x0000000000257802 */ /* 0x000fe40000000f00 */
[----:B------:R-:W-:Y:S02]  /*aa90*/  LOP3.LUT R4, R4, 0x1c0, RZ, 0xc0, !PT ;  /* 0x000001c004047812 */ /* 0x000fe400078ec0ff */
[----:B------:R-:W-:Y:S05]  /*aaa0*/  RET.REL.NODEC R36 `(_ZN7cutlass13device_kernelIN5flash19enable_sm80_to_sm89INS1_16FlashAttnBwdSm80INS1_25CollectiveMainloopBwdSm80ILi2ELi2EN4cute5tupleIJNS5_1CILi128EEES8_NS7_ILi64EEEEEENS_6half_tEfNS_4arch4Sm80ELb1ELb0ELb1ELb1ELb0ELb0ELb0ELb0ELi2ELi4ELi4ELi4ELb0EEENS1_21CollectiveEpilogueBwdISA_SB_SD_Li256ELb1ELb0ELi2EEENS1_25SingleTileBwdLPTSchedulerILb1ELi128ELb0EEEEEEEEEvNT_6ParamsE) ;  /* 0xffff555024007950 */ /* 0x000fea0003c3ffff */
        .type           $_ZN7cutlass13device_kernelIN5flash19enable_sm80_to_sm89INS1_16FlashAttnBwdSm80INS1_25CollectiveMainloopBwdSm80ILi2ELi2EN4cute5tupleIJNS5_1CILi128EEES8_NS7_ILi64EEEEEENS_6half_tEfNS_4arch4Sm80ELb1ELb0ELb1ELb1ELb0ELb0ELb0ELb0ELi2ELi4ELi4ELi4ELb0EEENS1_21CollectiveEpilogueBwdISA_SB_SD_Li256ELb1ELb0ELi2EEENS1_25SingleTileBwdLPTSchedulerILb1ELi128ELb0EEEEEEEEEvNT_6ParamsE$_ZZN4cute13to_mixed_bitsINS_5tupleIJNS1_IJNS_1CILi4EEENS2_ILi8EEEEEENS2_ILi2EEENS2_ILi1EEEEEENS1_IJNS1_IJNS2_ILi0EEENS2_ILi64EEEEEES9_S9_EEENS1_IJNS1_IJiiEEEiS9_EEEEEDaRKT_RKT0_RKT1_ENKUlRKT_RKT0_RKT1_E_clIS5_SB_SD_EEDaSQ_ST_SW_,@function
        .size           $_ZN7cutlass13device_kernelIN5flash19enable_sm80_to_sm89INS1_16FlashAttnBwdSm80INS1_25CollectiveMainloopBwdSm80ILi2ELi2EN4cute5tupleIJNS5_1CILi128EEES8_NS7_ILi64EEEEEENS_6half_tEfNS_4arch4Sm80ELb1ELb0ELb1ELb1ELb0ELb0ELb0ELb0ELi2ELi4ELi4ELi4ELb0EEENS1_21CollectiveEpilogueBwdISA_SB_SD_Li256ELb1ELb0ELi2EEENS1_25SingleTileBwdLPTSchedulerILb1ELi128ELb0EEEEEEEEEvNT_6ParamsE$_ZZN4cute13to_mixed_bitsINS_5tupleIJNS1_IJNS_1CILi4EEENS2_ILi8EEEEEENS2_ILi2EEENS2_ILi1EEEEEENS1_IJNS1_IJNS2_ILi0EEENS2_ILi64EEEEEES9_S9_EEENS1_IJNS1_IJiiEEEiS9_EEEEEDaRKT_RKT0_RKT1_ENKUlRKT_RKT0_RKT1_E_clIS5_SB_SD_EEDaSQ_ST_SW_,($_ZN7cutlass13device_kernelIN5flash19enable_sm80_to_sm89INS1_16FlashAttnBwdSm80INS1_25CollectiveMainloopBwdSm80ILi2ELi2EN4cute5tupleIJNS5_1CILi128EEES8_NS7_ILi64EEEEEENS_6half_tEfNS_4arch4Sm80ELb1ELb0ELb1ELb1ELb0ELb0ELb0ELb0ELi2ELi4ELi4ELi4ELb0EEENS1_21CollectiveEpilogueBwdISA_SB_SD_Li256ELb1ELb0ELi2EEENS1_25SingleTileBwdLPTSchedulerILb1ELi128ELb0EEEEEEEEEvNT_6ParamsE$_ZZN4cute13to_mixed_bitsINS_5tupleIJNS1_IJNS_1CILi4EEENS2_ILi8EEEEEENS2_ILi2EEENS2_ILi1EEEEEENS1_IJNS1_IJNS2_ILi128EEENS2_ILi0EEEEEES4_SA_EEENS1_IJNS1_IJiiEEEiSA_EEEEEDaRKT_RKT0_RKT1_ENKUlDpRKT_E_clIJNS_9MixedBitsILj0ELj384EEENSU_ILj0ELj8EEENS2_ILj0EEEEEEDaSR_ - $_ZN7cutlass13device_kernelIN5flash19enable_sm80_to_sm89INS1_16FlashAttnBwdSm80INS1_25CollectiveMainloopBwdSm80ILi2ELi2EN4cute5tupleIJNS5_1CILi128EEES8_NS7_ILi64EEEEEENS_6half_tEfNS_4arch4Sm80ELb1ELb0ELb1ELb1ELb0ELb0ELb0ELb0ELi2ELi4ELi4ELi4ELb0EEENS1_21CollectiveEpilogueBwdISA_SB_SD_Li256ELb1ELb0ELi2EEENS1_25SingleTileBwdLPTSchedulerILb1ELi128ELb0EEEEEEEEEvNT_6ParamsE$_ZZN4cute13to_mixed_bitsINS_5tupleIJNS1_IJNS_1CILi4EEENS2_ILi8EEEEEENS2_ILi2EEENS2_ILi1EEEEEENS1_IJNS1_IJNS2_ILi0EEENS2_ILi64EEEEEES9_S9_EEENS1_IJNS1_IJiiEEEiS9_EEEEEDaRKT_RKT0_RKT1_ENKUlRKT_RKT0_RKT1_E_clIS5_SB_SD_EEDaSQ_ST_SW_)
$_ZN7cutlass13device_kernelIN5flash19enable_sm80_to_sm89INS1_16FlashAttnBwdSm80INS1_25CollectiveMainloopBwdSm80ILi2ELi2EN4cute5tupleIJNS5_1CILi128EEES8_NS7_ILi64EEEEEENS_6half_tEfNS_4arch4Sm80ELb1ELb0ELb1ELb1ELb0ELb0ELb0ELb0ELi2ELi4ELi4ELi4ELb0EEENS1_21CollectiveEpilogueBwdISA_SB_SD_Li256ELb1ELb0ELi2EEENS1_25SingleTileBwdLPTSchedulerILb1ELi128ELb0EEEEEEEEEvNT_6ParamsE$_ZZN4cute13to_mixed_bitsINS_5tupleIJNS1_IJNS_1CILi4EEENS2_ILi8EEEEEENS2_ILi2EEENS2_ILi1EEEEEENS1_IJNS1_IJNS2_ILi0EEENS2_ILi64EEEEEES9_S9_EEENS1_IJNS1_IJiiEEEiS9_EEEEEDaRKT_RKT0_RKT1_ENKUlRKT_RKT0_RKT1_E_clIS5_SB_SD_EEDaSQ_ST_SW_:
[----:B------:R-:W-:Y:S01]  /*aab0*/  MOV R36, R6 ;  /* 0x0000000600247202 */ /* 0x000fe20000000f00 */
[----:B------:R-:W-:Y:S02]  /*aac0*/  IMAD.MOV.U32 R37, RZ, RZ, 0x0 ;  /* 0x00000000ff257424 */ /* 0x000fe400078e00ff */
[----:B------:R-:W-:-:S05]  /*aad0*/  IMAD.SHL.U32 R4, R5, 0x40, RZ ;  /* 0x0000004005047824 */ /* 0x000fca00078e00ff */
[----:B------:R-:W-:Y:S01]  /*aae0*/  LOP3.LUT R4, R4, 0x1c0, RZ, 0xc0, !PT ;  /* 0x000001c004047812 */ /* 0x000fe200078ec0ff */
[----:B------:R-:W-:Y:S06]  /*aaf0*/  RET.REL.NODEC R36 `(_ZN7cutlass13device_kernelIN5flash19enable_sm80_to_sm89INS1_16FlashAttnBwdSm80INS1_25CollectiveMainloopBwdSm80ILi2ELi2EN4cute5tupleIJNS5_1CILi128EEES8_NS7_ILi64EEEEEENS_6half_tEfNS_4arch4Sm80ELb1ELb0ELb1ELb1ELb0ELb0ELb0ELb0ELi2ELi4ELi4ELi4ELb0EEENS1_21CollectiveEpilogueBwdISA_SB_SD_Li256ELb1ELb0ELi2EEENS1_25SingleTileBwdLPTSchedulerILb1ELi128ELb0EEEEEEEEEvNT_6ParamsE) ;  /* 0xffff550024007950 */ /* 0x000fec0003c3ffff */
        .type           $_ZN7cutlass13device_kernelIN5flash19enable_sm80_to_sm89INS1_16FlashAttnBwdSm80INS1_25CollectiveMainloopBwdSm80ILi2ELi2EN4cute5tupleIJNS5_1CILi128EEES8_NS7_ILi64EEEEEENS_6half_tEfNS_4arch4Sm80ELb1ELb0ELb1ELb1ELb0ELb0ELb0ELb0ELi2ELi4ELi4ELi4ELb0EEENS1_21CollectiveEpilogueBwdISA_SB_SD_Li256ELb1ELb0ELi2EEENS1_25SingleTileBwdLPTSchedulerILb1ELi128ELb0EEEEEEEEEvNT_6ParamsE$_ZZN4cute13to_mixed_bitsINS_5tupleIJNS1_IJNS_1CILi4EEENS2_ILi8EEEEEENS2_ILi2EEENS2_ILi1EEEEEENS1_IJNS1_IJNS2_ILi128EEENS2_ILi0EEEEEES4_SA_EEENS1_IJNS1_IJiiEEEiSA_EEEEEDaRKT_RKT0_RKT1_ENKUlDpRKT_E_clIJNS_9MixedBitsILj0ELj384EEENSU_ILj0ELj8EEENS2_ILj0EEEEEEDaSR_,@function
        .size           $_ZN7cutlass13device_kernelIN5flash19enable_sm80_to_sm89INS1_16FlashAttnBwdSm80INS1_25CollectiveMainloopBwdSm80ILi2ELi2EN4cute5tupleIJNS5_1CILi128EEES8_NS7_ILi64EEEEEENS_6half_tEfNS_4arch4Sm80ELb1ELb0ELb1ELb1ELb0ELb0ELb0ELb0ELi2ELi4ELi4ELi4ELb0EEENS1_21CollectiveEpilogueBwdISA_SB_SD_Li256ELb1ELb0ELi2EEENS1_25SingleTileBwdLPTSchedulerILb1ELi128ELb0EEEEEEEEEvNT_6ParamsE$_ZZN4cute13to_mixed_bitsINS_5tupleIJNS1_IJNS_1CILi4EEENS2_ILi8EEEEEENS2_ILi2EEENS2_ILi1EEEEEENS1_IJNS1_IJNS2_ILi128EEENS2_ILi0EEEEEES4_SA_EEENS1_IJNS1_IJiiEEEiSA_EEEEEDaRKT_RKT0_RKT1_ENKUlDpRKT_E_clIJNS_9MixedBitsILj0ELj384EEENSU_ILj0ELj8EEENS2_ILj0EEEEEEDaSR_,($_ZN7cutlass13device_kernelIN5flash19enable_sm80_to_sm89INS1_16FlashAttnBwdSm80INS1_25CollectiveMainloopBwdSm80ILi2ELi2EN4cute5tupleIJNS5_1CILi128EEES8_NS7_ILi64EEEEEENS_6half_tEfNS_4arch4Sm80ELb1ELb0ELb1ELb1ELb0ELb0ELb0ELb0ELi2ELi4ELi4ELi4ELb0EEENS1_21CollectiveEpilogueBwdISA_SB_SD_Li256ELb1ELb0ELi2EEENS1_25SingleTileBwdLPTSchedulerILb1ELi128ELb0EEEEEEEEEvNT_6ParamsE$_ZZN4cute13to_mixed_bitsINS_5tupleIJNS1_IJNS_1CILi4EEENS2_ILi8EEEEEENS2_ILi2EEENS2_ILi1EEEEEENS1_IJNS1_IJNS2_ILi128EEENS2_ILi0EEEEEES4_SA_EEENS1_IJNS1_IJiiEEEiSA_EEEEEDaRKT_RKT0_RKT1_ENKUlRKT_RKT0_RKT1_E_clIS5_SB_SD_EEDaSQ_ST_SW_ - $_ZN7cutlass13device_kernelIN5flash19enable_sm80_to_sm89INS1_16FlashAttnBwdSm80INS1_25CollectiveMainloopBwdSm80ILi2ELi2EN4cute5tupleIJNS5_1CILi128EEES8_NS7_ILi64EEEEEENS_6half_tEfNS_4arch4Sm80ELb1ELb0ELb1ELb1ELb0ELb0ELb0ELb0ELi2ELi4ELi4ELi4ELb0EEENS1_21CollectiveEpilogueBwdISA_SB_SD_Li256ELb1ELb0ELi2EEENS1_25SingleTileBwdLPTSchedulerILb1ELi128ELb0EEEEEEEEEvNT_6ParamsE$_ZZN4cute13to_mixed_bitsINS_5tupleIJNS1_IJNS_1CILi4EEENS2_ILi8EEEEEENS2_ILi2EEENS2_ILi1EEEEEENS1_IJNS1_IJNS2_ILi128EEENS2_ILi0EEEEEES4_SA_EEENS1_IJNS1_IJiiEEEiSA_EEEEEDaRKT_RKT0_RKT1_ENKUlDpRKT_E_clIJNS_9MixedBitsILj0ELj384EEENSU_ILj0ELj8EEENS2_ILj0EEEEEEDaSR_)
$_ZN7cutlass13device_kernelIN5flash19enable_sm80_to_sm89INS1_16FlashAttnBwdSm80INS1_25CollectiveMainloopBwdSm80ILi2ELi2EN4cute5tupleIJNS5_1CILi128EEES8_NS7_ILi64EEEEEENS_6half_tEfNS_4arch4Sm80ELb1ELb0ELb1ELb1ELb0ELb0ELb0ELb0ELi2ELi4ELi4ELi4ELb0EEENS1_21CollectiveEpilogueBwdISA_SB_SD_Li256ELb1ELb0ELi2EEENS1_25SingleTileBwdLPTSchedulerILb1ELi128ELb0EEEEEEEEEvNT_6ParamsE$_ZZN4cute13to_mixed_bitsINS_5tupleIJNS1_IJNS_1CILi4EEENS2_ILi8EEEEEENS2_ILi2EEENS2_ILi1EEEEEENS1_IJNS1_IJNS2_ILi128EEENS2_ILi0EEEEEES4_SA_EEENS1_IJNS1_IJiiEEEiSA_EEEEEDaRKT_RKT0_RKT1_ENKUlDpRKT_E_clIJNS_9MixedBitsILj0ELj384EEENSU_ILj0ELj8EEENS2_ILj0EEEEEEDaSR_:
[----:B------:R-:W-:Y:S01]  /*ab00*/  LOP3.LUT R6, R5, 0x8, RZ, 0xc0, !PT ;  /* 0x0000000805067812 */ /* 0x000fe200078ec0ff */
[----:B------:R-:W-:-:S03]  /*ab10*/  IMAD.MOV.U32 R5, RZ, RZ, 0x0 ;  /* 0x00000000ff057424 */ /* 0x000fc600078e00ff */
[----:B------:R-:W-:Y:S01]  /*ab20*/  LOP3.LUT R6, R6, 0x188, R3, 0x78, !PT ;  /* 0x0000018806067812 */ /* 0x000fe200078e7803 */
[----:B------:R-:W-:Y:S06]  /*ab30*/  RET.REL.NODEC R4 `(_ZN7cutlass13device_kernelIN5flash19enable_sm80_to_sm89INS1_16FlashAttnBwdSm80INS1_25CollectiveMainloopBwdSm80ILi2ELi2EN4cute5tupleIJNS5_1CILi128EEES8_NS7_ILi64EEEEEENS_6half_tEfNS_4arch4Sm80ELb1ELb0ELb1ELb1ELb0ELb0ELb0ELb0ELi2ELi4ELi4ELi4ELb0EEENS1_21CollectiveEpilogueBwdISA_SB_SD_Li256ELb1ELb0ELi2EEENS1_25SingleTileBwdLPTSchedulerILb1ELi128ELb0EEEEEEEEEvNT_6ParamsE) ;  /* 0xffff54c004007950 */ /* 0x000fec0003c3ffff */
        .type           $_ZN7cutlass13device_kernelIN5flash19enable_sm80_to_sm89INS1_16FlashAttnBwdSm80INS1_25CollectiveMainloopBwdSm80ILi2ELi2EN4cute5tupleIJNS5_1CILi128EEES8_NS7_ILi64EEEEEENS_6half_tEfNS_4arch4Sm80ELb1ELb0ELb1ELb1ELb0ELb0ELb0ELb0ELi2ELi4ELi4ELi4ELb0EEENS1_21CollectiveEpilogueBwdISA_SB_SD_Li256ELb1ELb0ELi2EEENS1_25SingleTileBwdLPTSchedulerILb1ELi128ELb0EEEEEEEEEvNT_6ParamsE$_ZZN4cute13to_mixed_bitsINS_5tupleIJNS1_IJNS_1CILi4EEENS2_ILi8EEEEEENS2_ILi2EEENS2_ILi1EEEEEENS1_IJNS1_IJNS2_ILi128EEENS2_ILi0EEEEEES4_SA_EEENS1_IJNS1_IJiiEEEiSA_EEEEEDaRKT_RKT0_RKT1_ENKUlRKT_RKT0_RKT1_E_clIS5_SB_SD_EEDaSQ_ST_SW_,@function
        .size           $_ZN7cutlass13device_kernelIN5flash19enable_sm80_to_sm89INS1_16FlashAttnBwdSm80INS1_25CollectiveMainloopBwdSm80ILi2ELi2EN4cute5tupleIJNS5_1CILi128EEES8_NS7_ILi64EEEEEENS_6half_tEfNS_4arch4Sm80ELb1ELb0ELb1ELb1ELb0ELb0ELb0ELb0ELi2ELi4ELi4ELi4ELb0EEENS1_21CollectiveEpilogueBwdISA_SB_SD_Li256ELb1ELb0ELi2EEENS1_25SingleTileBwdLPTSchedulerILb1ELi128ELb0EEEEEEEEEvNT_6ParamsE$_ZZN4cute13to_mixed_bitsINS_5tupleIJNS1_IJNS_1CILi4EEENS2_ILi8EEEEEENS2_ILi2EEENS2_ILi1EEEEEENS1_IJNS1_IJNS2_ILi128EEENS2_ILi0EEEEEES4_SA_EEENS1_IJNS1_IJiiEEEiSA_EEEEEDaRKT_RKT0_RKT1_ENKUlRKT_RKT0_RKT1_E_clIS5_SB_SD_EEDaSQ_ST_SW_,($_ZN7cutlass13device_kernelIN5flash19enable_sm80_to_sm89INS1_16FlashAttnBwdSm80INS1_25CollectiveMainloopBwdSm80ILi2ELi2EN4cute5tupleIJNS5_1CILi128EEES8_NS7_ILi64EEEEEENS_6half_tEfNS_4arch4Sm80ELb1ELb0ELb1ELb1ELb0ELb0ELb0ELb0ELi2ELi4ELi4ELi4ELb0EEENS1_21CollectiveEpilogueBwdISA_SB_SD_Li256ELb1ELb0ELi2EEENS1_25SingleTileBwdLPTSchedulerILb1ELi128ELb0EEEEEEEEEvNT_6ParamsE$_ZZN4cute13to_mixed_bitsINS_5tupleIJNS1_IJNS_1CILi4EEENS2_ILi8EEEEEENS2_ILi2EEENS2_ILi1EEEEEENS1_IJNS1_IJNS2_ILi128EEENS2_ILi0EEEEEES4_SA_EEENS1_IJNS1_IJiiEEEiSA_EEEEEDaRKT_RKT0_RKT1_ENKUlRKT_RKT0_RKT1_E_clIS6_S4_iEEDaSQ_ST_SW_ - $_ZN7cutlass13device_kernelIN5flash19enable_sm80_to_sm89INS1_16FlashAttnBwdSm80INS1_25CollectiveMainloopBwdSm80ILi2ELi2EN4cute5tupleIJNS5_1CILi128EEES8_NS7_ILi64EEEEEENS_6half_tEfNS_4arch4Sm80ELb1ELb0ELb1ELb1ELb0ELb0ELb0ELb0ELi2ELi4ELi4ELi4ELb0EEENS1_21CollectiveEpilogueBwdISA_SB_SD_Li256ELb1ELb0ELi2EEENS1_25SingleTileBwdLPTSchedulerILb1ELi128ELb0EEEEEEEEEvNT_6ParamsE$_ZZN4cute13to_mixed_bitsINS_5tupleIJNS1_IJNS_1CILi4EEENS2_ILi8EEEEEENS2_ILi2EEENS2_ILi1EEEEEENS1_IJNS1_IJNS2_ILi128EEENS2_ILi0EEEEEES4_SA_EEENS1_IJNS1_IJiiEEEiSA_EEEEEDaRKT_RKT0_RKT1_ENKUlRKT_RKT0_RKT1_E_clIS5_SB_SD_EEDaSQ_ST_SW_)
$_ZN7cutlass13device_kernelIN5flash19enable_sm80_to_sm89INS1_16FlashAttnBwdSm80INS1_25CollectiveMainloopBwdSm80ILi2ELi2EN4cute5tupleIJNS5_1CILi128EEES8_NS7_ILi64EEEEEENS_6half_tEfNS_4arch4Sm80ELb1ELb0ELb1ELb1ELb0ELb0ELb0ELb0ELi2ELi4ELi4ELi4ELb0EEENS1_21CollectiveEpilogueBwdISA_SB_SD_Li256ELb1ELb0ELi2EEENS1_25SingleTileBwdLPTSchedulerILb1ELi128ELb0EEEEEEEEEvNT_6ParamsE$_ZZN4cute13to_mixed_bitsINS_5tupleIJNS1_IJNS_1CILi4EEENS2_ILi8EEEEEENS2_ILi2EEENS2_ILi1EEEEEENS1_IJNS1_IJNS2_ILi128EEENS2_ILi0EEEEEES4_SA_EEENS1_IJNS1_IJiiEEEiSA_EEEEEDaRKT_RKT0_RKT1_ENKUlRKT_RKT0_RKT1_E_clIS5_SB_SD_EEDaSQ_ST_SW_:
[----:B------:R-:W-:Y:S01]  /*ab40*/  MOV R5, 0x0 ;  /* 0x0000000000057802 */ /* 0x000fe20000000f00 */
[----:B------:R-:W-:-:S05]  /*ab50*/  IMAD.SHL.U32 R3, R3, 0x80, RZ ;  /* 0x0000008003037824 */ /* 0x000fca00078e00ff */
[----:B------:R-:W-:Y:S01]  /*ab60*/  LOP3.LUT R3, R3, 0x180, RZ, 0xc0, !PT ;  /* 0x0000018003037812 */ /* 0x000fe200078ec0ff */
[----:B------:R-:W-:Y:S06]  /*ab70*/  RET.REL.NODEC R4 `(_ZN7cutlass13device_kernelIN5flash19enable_sm80_to_sm89INS1_16FlashAttnBwdSm80INS1_25CollectiveMainloopBwdSm80ILi2ELi2EN4cute5tupleIJNS5_1CILi128EEES8_NS7_ILi64EEEEEENS_6half_tEfNS_4arch4Sm80ELb1ELb0ELb1ELb1ELb0ELb0ELb0ELb0ELi2ELi4ELi4ELi4ELb0EEENS1_21CollectiveEpilogueBwdISA_SB_SD_Li256ELb1ELb0ELi2EEENS1_25SingleTileBwdLPTSchedulerILb1ELi128ELb0EEEEEEEEEvNT_6ParamsE) ;  /* 0xffff548004007950 */ /* 0x000fec0003c3ffff */
        .type           $_ZN7cutlass13device_kernelIN5flash19enable_sm80_to_sm89INS1_16FlashAttnBwdSm80INS1_25CollectiveMainloopBwdSm80ILi2ELi2EN4cute5tupleIJNS5_1CILi128EEES8_NS7_ILi64EEEEEENS_6half_tEfNS_4arch4Sm80ELb1ELb0ELb1ELb1ELb0ELb0ELb0ELb0ELi2ELi4ELi4ELi4ELb0EEENS1_21CollectiveEpilogueBwdISA_SB_SD_Li256ELb1ELb0ELi2EEENS1_25SingleTileBwdLPTSchedulerILb1ELi128ELb0EEEEEEEEEvNT_6ParamsE$_ZZN4cute13to_mixed_bitsINS_5tupleIJNS1_IJNS_1CILi4EEENS2_ILi8EEEEEENS2_ILi2EEENS2_ILi1EEEEEENS1_IJNS1_IJNS2_ILi128EEENS2_ILi0EEEEEES4_SA_EEENS1_IJNS1_IJiiEEEiSA_EEEEEDaRKT_RKT0_RKT1_ENKUlRKT_RKT0_RKT1_E_clIS6_S4_iEEDaSQ_ST_SW_,@function
        .size           $_ZN7cutlass13device_kernelIN5flash19enable_sm80_to_sm89INS1_16FlashAttnBwdSm80INS1_25CollectiveMainloopBwdSm80ILi2ELi2EN4cute5tupleIJNS5_1CILi128EEES8_NS7_ILi64EEEEEENS_6half_tEfNS_4arch4Sm80ELb1ELb0ELb1ELb1ELb0ELb0ELb0ELb0ELi2ELi4ELi4ELi4ELb0EEENS1_21CollectiveEpilogueBwdISA_SB_SD_Li256ELb1ELb0ELi2EEENS1_25SingleTileBwdLPTSchedulerILb1ELi128ELb0EEEEEEEEEvNT_6ParamsE$_ZZN4cute13to_mixed_bitsINS_5tupleIJNS1_IJNS_1CILi4EEENS2_ILi8EEEEEENS2_ILi2EEENS2_ILi1EEEEEENS1_IJNS1_IJNS2_ILi128EEENS2_ILi0EEEEEES4_SA_EEENS1_IJNS1_IJiiEEEiSA_EEEEEDaRKT_RKT0_RKT1_ENKUlRKT_RKT0_RKT1_E_clIS6_S4_iEEDaSQ_ST_SW_,($_ZN7cutlass13device_kernelIN5flash19enable_sm80_to_sm89INS1_16FlashAttnBwdSm80INS1_25CollectiveMainloopBwdSm80ILi2ELi2EN4cute5tupleIJNS5_1CILi128EEES8_NS7_ILi64EEEEEENS_6half_tEfNS_4arch4Sm80ELb1ELb0ELb1ELb1ELb0ELb0ELb0ELb0ELi2ELi4ELi4ELi4ELb0EEENS1_21CollectiveEpilogueBwdISA_SB_SD_Li256ELb1ELb0ELi2EEENS1_25SingleTileBwdLPTSchedulerILb1ELi128ELb0EEEEEEEEEvNT_6ParamsE$_ZZN4cute13to_mixed_bitsINS_5tupleIJNS1_IJNS_1CILi4EEENS2_ILi8EEEEEES3_NS2_ILi1EEEEEENS1_IJNS1_IJNS2_ILi0EEENS2_ILi64EEEEEES8_S8_EEENS1_IJNS1_IJiiEEEiS8_EEEEEDaRKT_RKT0_RKT1_ENKUlDpRKT_E_clIJNS_9MixedBitsILj0ELj448EEENS2_ILj0EEESV_EEEDaSQ_ - $_ZN7cutlass13device_kernelIN5flash19enable_sm80_to_sm89INS1_16FlashAttnBwdSm80INS1_25CollectiveMainloopBwdSm80ILi2ELi2EN4cute5tupleIJNS5_1CILi128EEES8_NS7_ILi64EEEEEENS_6half_tEfNS_4arch4Sm80ELb1ELb0ELb1ELb1ELb0ELb0ELb0ELb0ELi2ELi4ELi4ELi4ELb0EEENS1_21CollectiveEpilogueBwdISA_SB_SD_Li256ELb1ELb0ELi2EEENS1_25SingleTileBwdLPTSchedulerILb1ELi128ELb0EEEEEEEEEvNT_6ParamsE$_ZZN4cute13to_mixed_bitsINS_5tupleIJNS1_IJNS_1CILi4EEENS2_ILi8EEEEEENS2_ILi2EEENS2_ILi1EEEEEENS1_IJNS1_IJNS2_ILi128EEENS2_ILi0EEEEEES4_SA_EEENS1_IJNS1_IJiiEEEiSA_EEEEEDaRKT_RKT0_RKT1_ENKUlRKT_RKT0_RKT1_E_clIS6_S4_iEEDaSQ_ST_SW_)
$_ZN7cutlass13device_kernelIN5flash19enable_sm80_to_sm89INS1_16FlashAttnBwdSm80INS1_25CollectiveMainloopBwdSm80ILi2ELi2EN4cute5tupleIJNS5_1CILi128EEES8_NS7_ILi64EEEEEENS_6half_tEfNS_4arch4Sm80ELb1ELb0ELb1ELb1ELb0ELb0ELb0ELb0ELi2ELi4ELi4ELi4ELb0EEENS1_21CollectiveEpilogueBwdISA_SB_SD_Li256ELb1ELb0ELi2EEENS1_25SingleTileBwdLPTSchedulerILb1ELi128ELb0EEEEEEEEEvNT_6ParamsE$_ZZN4cute13to_mixed_bitsINS_5tupleIJNS1_IJNS_1CILi4EEENS2_ILi8EEEEEENS2_ILi2EEENS2_ILi1EEEEEENS1_IJNS1_IJNS2_ILi128EEENS2_ILi0EEEEEES4_SA_EEENS1_IJNS1_IJiiEEEiSA_EEEEEDaRKT_RKT0_RKT1_ENKUlRKT_RKT0_RKT1_E_clIS6_S4_iEEDaSQ_ST_SW_:
[----:B------:R-:W-:Y:S01]  /*ab80*/  MOV R34, R6 ;  /* 0x0000000600227202 */ /* 0x000fe20000000f00 */
[----:B------:R-:W-:Y:S02]  /*ab90*/  IMAD.MOV.U32 R35, RZ, RZ, 0x0 ;  /* 0x00000000ff237424 */ /* 0x000fe400078e00ff */
[----:B------:R-:W-:-:S05]  /*aba0*/  IMAD.SHL.U32 R4, R29, 0x8, RZ ;  /* 0x000000081d047824 */ /* 0x000fca00078e00ff */
[----:B------:R-:W-:Y:S01]  /*abb0*/  LOP3.LUT R4, R4, 0x8, RZ, 0xc0, !PT ;  /* 0x0000000804047812 */ /* 0x000fe200078ec0ff */
[----:B------:R-:W-:Y:S06]  /*abc0*/  RET.REL.NODEC R34 `(_ZN7cutlass13device_kernelIN5flash19enable_sm80_to_sm89INS1_16FlashAttnBwdSm80INS1_25CollectiveMainloopBwdSm80ILi2ELi2EN4cute5tupleIJNS5_1CILi128EEES8_NS7_ILi64EEEEEENS_6half_tEfNS_4arch4Sm80ELb1ELb0ELb1ELb1ELb0ELb0ELb0ELb0ELi2ELi4ELi4ELi4ELb0EEENS1_21CollectiveEpilogueBwdISA_SB_SD_Li256ELb1ELb0ELi2EEENS1_25SingleTileBwdLPTSchedulerILb1ELi128ELb0EEEEEEEEEvNT_6ParamsE) ;  /* 0xffff543022007950 */ /* 0x000fec0003c3ffff */
        .type           $_ZN7cutlass13device_kernelIN5flash19enable_sm80_to_sm89INS1_16FlashAttnBwdSm80INS1_25CollectiveMainloopBwdSm80ILi2ELi2EN4cute5tupleIJNS5_1CILi128EEES8_NS7_ILi64EEEEEENS_6half_tEfNS_4arch4Sm80ELb1ELb0ELb1ELb1ELb0ELb0ELb0ELb0ELi2ELi4ELi4ELi4ELb0EEENS1_21CollectiveEpilogueBwdISA_SB_SD_Li256ELb1ELb0ELi2EEENS1_25SingleTileBwdLPTSchedulerILb1ELi128ELb0EEEEEEEEEvNT_6ParamsE$_ZZN4cute13to_mixed_bitsINS_5tupleIJNS1_IJNS_1CILi4EEENS2_ILi8EEEEEES3_NS2_ILi1EEEEEENS1_IJNS1_IJNS2_ILi0EEENS2_ILi64EEEEEES8_S8_EEENS1_IJNS1_IJiiEEEiS8_EEEEEDaRKT_RKT0_RKT1_ENKUlDpRKT_E_clIJNS_9MixedBitsILj0ELj448EEENS2_ILj0EEESV_EEEDaSQ_,@function
        .size           $_ZN7cutlass13device_kernelIN5flash19enable_sm80_to_sm89INS1_16FlashAttnBwdSm80INS1_25CollectiveMainloopBwdSm80ILi2ELi2EN4cute5tupleIJNS5_1CILi128EEES8_NS7_ILi64EEEEEENS_6half_tEfNS_4arch4Sm80ELb1ELb0ELb1ELb1ELb0ELb0ELb0ELb0ELi2ELi4ELi4ELi4ELb0EEENS1_21CollectiveEpilogueBwdISA_SB_SD_Li256ELb1ELb0ELi2EEENS1_25SingleTileBwdLPTSchedulerILb1ELi128ELb0EEEEEEEEEvNT_6ParamsE$_ZZN4cute13to_mixed_bitsINS_5tupleIJNS1_IJNS_1CILi4EEENS2_ILi8EEEEEES3_NS2_ILi1EEEEEENS1_IJNS1_IJNS2_ILi0EEENS2_ILi64EEEEEES8_S8_EEENS1_IJNS1_IJiiEEEiS8_EEEEEDaRKT_RKT0_RKT1_ENKUlDpRKT_E_clIJNS_9MixedBitsILj0ELj448EEENS2_ILj0EEESV_EEEDaSQ_,($_ZN7cutlass13device_kernelIN5flash19enable_sm80_to_sm89INS1_16FlashAttnBwdSm80INS1_25CollectiveMainloopBwdSm80ILi2ELi2EN4cute5tupleIJNS5_1CILi128EEES8_NS7_ILi64EEEEEENS_6half_tEfNS_4arch4Sm80ELb1ELb0ELb1ELb1ELb0ELb0ELb0ELb0ELi2ELi4ELi4ELi4ELb0EEENS1_21CollectiveEpilogueBwdISA_SB_SD_Li256ELb1ELb0ELi2EEENS1_25SingleTileBwdLPTSchedulerILb1ELi128ELb0EEEEEEEEEvNT_6ParamsE$_ZZN4cute13to_mixed_bitsINS_5tupleIJNS1_IJNS_1CILi4EEENS2_ILi8EEEEEES3_NS2_ILi1EEEEEENS1_IJNS1_IJNS2_ILi0EEENS2_ILi64EEEEEES8_S8_EEENS1_IJNS1_IJiiEEEiS8_EEEEEDaRKT_RKT0_RKT1_ENKUlRKT_RKT0_RKT1_E_clIS5_SA_SC_EEDaSP_SS_SV_ - $_ZN7cutlass13device_kernelIN5flash19enable_sm80_to_sm89INS1_16FlashAttnBwdSm80INS1_25CollectiveMainloopBwdSm80ILi2ELi2EN4cute5tupleIJNS5_1CILi128EEES8_NS7_ILi64EEEEEENS_6half_tEfNS_4arch4Sm80ELb1ELb0ELb1ELb1ELb0ELb0ELb0ELb0ELi2ELi4ELi4ELi4ELb0EEENS1_21CollectiveEpilogueBwdISA_SB_SD_Li256ELb1ELb0ELi2EEENS1_25SingleTileBwdLPTSchedulerILb1ELi128ELb0EEEEEEEEEvNT_6ParamsE$_ZZN4cute13to_mixed_bitsINS_5tupleIJNS1_IJNS_1CILi4EEENS2_ILi8EEEEEES3_NS2_ILi1EEEEEENS1_IJNS1_IJNS2_ILi0EEENS2_ILi64EEEEEES8_S8_EEENS1_IJNS1_IJiiEEEiS8_EEEEEDaRKT_RKT0_RKT1_ENKUlDpRKT_E_clIJNS_9MixedBitsILj0ELj448EEENS2_ILj0EEESV_EEEDaSQ_)
$_ZN7cutlass13device_kernelIN5flash19enable_sm80_to_sm89INS1_16FlashAttnBwdSm80INS1_25CollectiveMainloopBwdSm80ILi2ELi2EN4cute5tupleIJNS5_1CILi128EEES8_NS7_ILi64EEEEEENS_6half_tEfNS_4arch4Sm80ELb1ELb0ELb1ELb1ELb0ELb0ELb0ELb0ELi2ELi4ELi4ELi4ELb0EEENS1_21CollectiveEpilogueBwdISA_SB_SD_Li256ELb1ELb0ELi2EEENS1_25SingleTileBwdLPTSchedulerILb1ELi128ELb0EEEEEEEEEvNT_6ParamsE$_ZZN4cute13to_mixed_bitsINS_5tupleIJNS1_IJNS_1CILi4EEENS2_ILi8EEEEEES3_NS2_ILi1EEEEEENS1_IJNS1_IJNS2_ILi0EEENS2_ILi64EEEEEES8_S8_EEENS1_IJNS1_IJiiEEEiS8_EEEEEDaRKT_RKT0_RKT1_ENKUlDpRKT_E_clIJNS_9MixedBitsILj0ELj448EEENS2_ILj0EEESV_EEEDaSQ_:
[----:B------:R-:W-:Y:S02]  /*abd0*/  MOV R5, 0x0 ;  /* 0x0000000000057802 */ /* 0x000fe40000000f00 */
[----:B------:R-:W-:Y:S02]  /*abe0*/  LOP3.LUT R29, R29, 0x1c0, RZ, 0xc0, !PT ;  /* 0x000001c01d1d7812 */ /* 0x000fe400078ec0ff */
[----:B------:R-:W-:Y:S05]  /*abf0*/  RET.REL.NODEC R4 `(_ZN7cutlass13device_kernelIN5flash19enable_sm80_to_sm89INS1_16FlashAttnBwdSm80INS1_25CollectiveMainloopBwdSm80ILi2ELi2EN4cute5tupleIJNS5_1CILi128EEES8_NS7_ILi64EEEEEENS_6half_tEfNS_4arch4Sm80ELb1ELb0ELb1ELb1ELb0ELb0ELb0ELb0ELi2ELi4ELi4ELi4ELb0EEENS1_21CollectiveEpilogueBwdISA_SB_SD_Li256ELb1ELb0ELi2EEENS1_25SingleTileBwdLPTSchedulerILb1ELi128ELb0EEEEEEEEEvNT_6ParamsE) ;  /* 0xffff540004007950 */ /* 0x000fea0003c3ffff */
        .type           $_ZN7cutlass13device_kernelIN5flash19enable_sm80_to_sm89INS1_16FlashAttnBwdSm80INS1_25CollectiveMainloopBwdSm80ILi2ELi2EN4cute5tupleIJNS5_1CILi128EEES8_NS7_ILi64EEEEEENS_6half_tEfNS_4arch4Sm80ELb1ELb0ELb1ELb1ELb0ELb0ELb0ELb0ELi2ELi4ELi4ELi4ELb0EEENS1_21CollectiveEpilogueBwdISA_SB_SD_Li256ELb1ELb0ELi2EEENS1_25SingleTileBwdLPTSchedulerILb1ELi128ELb0EEEEEEEEEvNT_6ParamsE$_ZZN4cute13to_mixed_bitsINS_5tupleIJNS1_IJNS_1CILi4EEENS2_ILi8EEEEEES3_NS2_ILi1EEEEEENS1_IJNS1_IJNS2_ILi0EEENS2_ILi64EEEEEES8_S8_EEENS1_IJNS1_IJiiEEEiS8_EEEEEDaRKT_RKT0_RKT1_ENKUlRKT_RKT0_RKT1_E_clIS5_SA_SC_EEDaSP_SS_SV_,@function
        .size           $_ZN7cutlass13device_kernelIN5flash19enable_sm80_to_sm89INS1_16FlashAttnBwdSm80INS1_25CollectiveMainloopBwdSm80ILi2ELi2EN4cute5tupleIJNS5_1CILi128EEES8_NS7_ILi64EEEEEENS_6half_tEfNS_4arch4Sm80ELb1ELb0ELb1ELb1ELb0ELb0ELb0ELb0ELi2ELi4ELi4ELi4ELb0EEENS1_21CollectiveEpilogueBwdISA_SB_SD_Li256ELb1ELb0ELi2EEENS1_25SingleTileBwdLPTSchedulerILb1ELi128ELb0EEEEEEEEEvNT_6ParamsE$_ZZN4cute13to_mixed_bitsINS_5tupleIJNS1_IJNS_1CILi4EEENS2_ILi8EEEEEES3_NS2_ILi1EEEEEENS1_IJNS1_IJNS2_ILi0EEENS2_ILi64EEEEEES8_S8_EEENS1_IJNS1_IJiiEEEiS8_EEEEEDaRKT_RKT0_RKT1_ENKUlRKT_RKT0_RKT1_E_clIS5_SA_SC_EEDaSP_SS_SV_,($_ZN7cutlass13device_kernelIN5flash19enable_sm80_to_sm89INS1_16FlashAttnBwdSm80INS1_25CollectiveMainloopBwdSm80ILi2ELi2EN4cute5tupleIJNS5_1CILi128EEES8_NS7_ILi64EEEEEENS_6half_tEfNS_4arch4Sm80ELb1ELb0ELb1ELb1ELb0ELb0ELb0ELb0ELi2ELi4ELi4ELi4ELb0EEENS1_21CollectiveEpilogueBwdISA_SB_SD_Li256ELb1ELb0ELi2EEENS1_25SingleTileBwdLPTSchedulerILb1ELi128ELb0EEEEEEEEEvNT_6ParamsE$_ZZN4cute13to_mixed_bitsINS_5tupleIJNS1_IJNS_1CILi4EEENS2_ILi8EEEEEES3_NS2_ILi1EEEEEENS1_IJNS1_IJNS2_ILi128EEENS2_ILi0EEEEEENS2_ILi16EEES9_EEENS1_IJNS1_IJiiEEEiS9_EEEEEDaRKT_RKT0_RKT1_ENKUlDpRKT_E_clIJNS_9MixedBitsILj0ELj384EEENSU_ILj0ELj48EEENS2_ILj0EEEEEEDaSR_ - $_ZN7cutlass13device_kernelIN5flash19enable_sm80_to_sm89INS1_16FlashAttnBwdSm80INS1_25CollectiveMainloopBwdSm80ILi2ELi2EN4cute5tupleIJNS5_1CILi128EEES8_NS7_ILi64EEEEEENS_6half_tEfNS_4arch4Sm80ELb1ELb0ELb1ELb1ELb0ELb0ELb0ELb0ELi2ELi4ELi4ELi4ELb0EEENS1_21CollectiveEpilogueBwdISA_SB_SD_Li256ELb1ELb0ELi2EEENS1_25SingleTileBwdLPTSchedulerILb1ELi128ELb0EEEEEEEEEvNT_6ParamsE$_ZZN4cute13to_mixed_bitsINS_5tupleIJNS1_IJNS_1CILi4EEENS2_ILi8EEEEEES3_NS2_ILi1EEEEEENS1_IJNS1_IJNS2_ILi0EEENS2_ILi64EEEEEES8_S8_EEENS1_IJNS1_IJiiEEEiS8_EEEEEDaRKT_RKT0_RKT1_ENKUlRKT_RKT0_RKT1_E_clIS5_SA_SC_EEDaSP_SS_SV_)
$_ZN7cutlass13device_kernelIN5flash19enable_sm80_to_sm89INS1_16FlashAttnBwdSm80INS1_25CollectiveMainloopBwdSm80ILi2ELi2EN4cute5tupleIJNS5_1CILi128EEES8_NS7_ILi64EEEEEENS_6half_tEfNS_4arch4Sm80ELb1ELb0ELb1ELb1ELb0ELb0ELb0ELb0ELi2ELi4ELi4ELi4ELb0EEENS1_21CollectiveEpilogueBwdISA_SB_SD_Li256ELb1ELb0ELi2EEENS1_25SingleTileBwdLPTSchedulerILb1ELi128ELb0EEEEEEEEEvNT_6ParamsE$_ZZN4cute13to_mixed_bitsINS_5tupleIJNS1_IJNS_1CILi4EEENS2_ILi8EEEEEES3_NS2_ILi1EEEEEENS1_IJNS1_IJNS2_ILi0EEENS2_ILi64EEEEEES8_S8_EEENS1_IJNS1_IJiiEEEiS8_EEEEEDaRKT_RKT0_RKT1_ENKUlRKT_RKT0_RKT1_E_clIS5_SA_SC_EEDaSP_SS_SV_:
[----:B------:R-:W-:Y:S01]  /*ac00*/  MOV R28, R6 ;  /* 0x00000006001c7202 */ /* 0x000fe20000000f00 */
[----:B------:R-:W-:Y:S02]  /*ac10*/  IMAD.MOV.U32 R29, RZ, RZ, 0x0 ;  /* 0x00000000ff1d7424 */ /* 0x000fe400078e00ff */
[----:B------:R-:W-:-:S05]  /*ac20*/  IMAD.SHL.U32 R4, R4, 0x40, RZ ;  /* 0x0000004004047824 */ /* 0x000fca00078e00ff */
[----:B------:R-:W-:Y:S01]  /*ac30*/  LOP3.LUT R4, R4, 0x1c0, RZ, 0xc0, !PT ;  /* 0x000001c004047812 */ /* 0x000fe200078ec0ff */
[----:B------:R-:W-:Y:S06]  /*ac40*/  RET.REL.NODEC R28 `(_ZN7cutlass13device_kernelIN5flash19enable_sm80_to_sm89INS1_16FlashAttnBwdSm80INS1_25CollectiveMainloopBwdSm80ILi2ELi2EN4cute5tupleIJNS5_1CILi128EEES8_NS7_ILi64EEEEEENS_6half_tEfNS_4arch4Sm80ELb1ELb0ELb1ELb1ELb0ELb0ELb0ELb0ELi2ELi4ELi4ELi4ELb0EEENS1_21CollectiveEpilogueBwdISA_SB_SD_Li256ELb1ELb0ELi2EEENS1_25SingleTileBwdLPTSchedulerILb1ELi128ELb0EEEEEEEEEvNT_6ParamsE) ;  /* 0xffff53b01c007950 */ /* 0x000fec0003c3ffff */
        .type           $_ZN7cutlass13device_kernelIN5flash19enable_sm80_to_sm89INS1_16FlashAttnBwdSm80INS1_25CollectiveMainloopBwdSm80ILi2ELi2EN4cute5tupleIJNS5_1CILi128EEES8_NS7_ILi64EEEEEENS_6half_tEfNS_4arch4Sm80ELb1ELb0ELb1ELb1ELb0ELb0ELb0ELb0ELi2ELi4ELi4ELi4ELb0EEENS1_21CollectiveEpilogueBwdISA_SB_SD_Li256ELb1ELb0ELi2EEENS1_25SingleTileBwdLPTSchedulerILb1ELi128ELb0EEEEEEEEEvNT_6ParamsE$_ZZN4cute13to_mixed_bitsINS_5tupleIJNS1_IJNS_1CILi4EEENS2_ILi8EEEEEES3_NS2_ILi1EEEEEENS1_IJNS1_IJNS2_ILi128EEENS2_ILi0EEEEEENS2_ILi16EEES9_EEENS1_IJNS1_IJiiEEEiS9_EEEEEDaRKT_RKT0_RKT1_ENKUlDpRKT_E_clIJNS_9MixedBitsILj0ELj384EEENSU_ILj0ELj48EEENS2_ILj0EEEEEEDaSR_,@function
        .size           $_ZN7cutlass13device_kernelIN5flash19enable_sm80_to_sm89INS1_16FlashAttnBwdSm80INS1_25CollectiveMainloopBwdSm80ILi2ELi2EN4cute5tupleIJNS5_1CILi128EEES8_NS7_ILi64EEEEEENS_6half_tEfNS_4arch4Sm80ELb1ELb0ELb1ELb1ELb0ELb0ELb0ELb0ELi2ELi4ELi4ELi4ELb0EEENS1_21CollectiveEpilogueBwdISA_SB_SD_Li256ELb1ELb0ELi2EEENS1_25SingleTileBwdLPTSchedulerILb1ELi128ELb0EEEEEEEEEvNT_6ParamsE$_ZZN4cute13to_mixed_bitsINS_5tupleIJNS1_IJNS_1CILi4EEENS2_ILi8EEEEEES3_NS2_ILi1EEEEEENS1_IJNS1_IJNS2_ILi128EEENS2_ILi0EEEEEENS2_ILi16EEES9_EEENS1_IJNS1_IJiiEEEiS9_EEEEEDaRKT_RKT0_RKT1_ENKUlDpRKT_E_clIJNS_9MixedBitsILj0ELj384EEENSU_ILj0ELj48EEENS2_ILj0EEEEEEDaSR_,($_ZN7cutlass13device_kernelIN5flash19enable_sm80_to_sm89INS1_16FlashAttnBwdSm80INS1_25CollectiveMainloopBwdSm80ILi2ELi2EN4cute5tupleIJNS5_1CILi128EEES8_NS7_ILi64EEEEEENS_6half_tEfNS_4arch4Sm80ELb1ELb0ELb1ELb1ELb0ELb0ELb0ELb0ELi2ELi4ELi4ELi4ELb0EEENS1_21CollectiveEpilogueBwdISA_SB_SD_Li256ELb1ELb0ELi2EEENS1_25SingleTileBwdLPTSchedulerILb1ELi128ELb0EEEEEEEEEvNT_6ParamsE$_ZZN4cute13to_mixed_bitsINS_5tupleIJNS1_IJNS_1CILi4EEENS2_ILi8EEEEEES3_NS2_ILi1EEEEEENS1_IJNS1_IJNS2_ILi128EEENS2_ILi0EEEEEENS2_ILi16EEES9_EEENS1_IJNS1_IJiiEEEiS9_EEEEEDaRKT_RKT0_RKT1_ENKUlRKT_RKT0_RKT1_E_clIS3_SB_iEEDaSQ_ST_SW_ - $_ZN7cutlass13device_kernelIN5flash19enable_sm80_to_sm89INS1_16FlashAttnBwdSm80INS1_25CollectiveMainloopBwdSm80ILi2ELi2EN4cute5tupleIJNS5_1CILi128EEES8_NS7_ILi64EEEEEENS_6half_tEfNS_4arch4Sm80ELb1ELb0ELb1ELb1ELb0ELb0ELb0ELb0ELi2ELi4ELi4ELi4ELb0EEENS1_21CollectiveEpilogueBwdISA_SB_SD_Li256ELb1ELb0ELi2EEENS1_25SingleTileBwdLPTSchedulerILb1ELi128ELb0EEEEEEEEEvNT_6ParamsE$_ZZN4cute13to_mixed_bitsINS_5tupleIJNS1_IJNS_1CILi4EEENS2_ILi8EEEEEES3_NS2_ILi1EEEEEENS1_IJNS1_IJNS2_ILi128EEENS2_ILi0EEEEEENS2_ILi16EEES9_EEENS1_IJNS1_IJiiEEEiS9_EEEEEDaRKT_RKT0_RKT1_ENKUlDpRKT_E_clIJNS_9MixedBitsILj0ELj384EEENSU_ILj0ELj48EEENS2_ILj0EEEEEEDaSR_)
$_ZN7cutlass13device_kernelIN5flash19enable_sm80_to_sm89INS1_16FlashAttnBwdSm80INS1_25CollectiveMainloopBwdSm80ILi2ELi2EN4cute5tupleIJNS5_1CILi128EEES8_NS7_ILi64EEEEEENS_6half_tEfNS_4arch4Sm80ELb1ELb0ELb1ELb1ELb0ELb0ELb0ELb0ELi2ELi4ELi4ELi4ELb0EEENS1_21CollectiveEpilogueBwdISA_SB_SD_Li256ELb1ELb0ELi2EEENS1_25SingleTileBwdLPTSchedulerILb1ELi128ELb0EEEEEEEEEvNT_6ParamsE$_ZZN4cute13to_mixed_bitsINS_5tupleIJNS1_IJNS_1CILi4EEENS2_ILi8EEEEEES3_NS2_ILi1EEEEEENS1_IJNS1_IJNS2_ILi128EEENS2_ILi0EEEEEENS2_ILi16EEES9_EEENS1_IJNS1_IJiiEEEiS9_EEEEEDaRKT_RKT0_RKT1_ENKUlDpRKT_E_clIJNS_9MixedBitsILj0ELj384EEENSU_ILj0ELj48EEENS2_ILj0EEEEEEDaSR_:
[----:B------:R-:W-:Y:S01]  /*ac50*/  LOP3.LUT R6, R5, 0x30, RZ, 0xc0, !PT ;  /* 0x0000003005067812 */ /* 0x000fe200078ec0ff */
[----:B------:R-:W-:-:S03]  /*ac60*/  IMAD.MOV.U32 R5, RZ, RZ, 0x0 ;  /* 0x00000000ff057424 */ /* 0x000fc600078e00ff */
[----:B------:R-:W-:Y:S01]  /*ac70*/  LOP3.LUT R3, R6, 0x1b0, R3, 0x78, !PT ;  /* 0x000001b006037812 */ /* 0x000fe200078e7803 */
[----:B------:R-:W-:Y:S06]  /*ac80*/  RET.REL.NODEC R4 `(_ZN7cutlass13device_kernelIN5flash19enable_sm80_to_sm89INS1_16FlashAttnBwdSm80INS1_25CollectiveMainloopBwdSm80ILi2ELi2EN4cute5tupleIJNS5_1CILi128EEES8_NS7_ILi64EEEEEENS_6half_tEfNS_4arch4Sm80ELb1ELb0ELb1ELb1ELb0ELb0ELb0ELb0ELi2ELi4ELi4ELi4ELb0EEENS1_21CollectiveEpilogueBwdISA_SB_SD_Li256ELb1ELb0ELi2EEENS1_25SingleTileBwdLPTSchedulerILb1ELi128ELb0EEEEEEEEEvNT_6ParamsE) ;  /* 0xffff537004007950 */ /* 0x000fec0003c3ffff */
        .type           $_ZN7cutlass13device_kernelIN5flash19enable_sm80_to_sm89INS1_16FlashAttnBwdSm80INS1_25CollectiveMainloopBwdSm80ILi2ELi2EN4cute5tupleIJNS5_1CILi128EEES8_NS7_ILi64EEEEEENS_6half_tEfNS_4arch4Sm80ELb1ELb0ELb1ELb1ELb0ELb0ELb0ELb0ELi2ELi4ELi4ELi4ELb0EEENS1_21CollectiveEpilogueBwdISA_SB_SD_Li256ELb1ELb0ELi2EEENS1_25SingleTileBwdLPTSchedulerILb1ELi128ELb0EEEEEEEEEvNT_6ParamsE$_ZZN4cute13to_mixed_bitsINS_5tupleIJNS1_IJNS_1CILi4EEENS2_ILi8EEEEEES3_NS2_ILi1EEEEEENS1_IJNS1_IJNS2_ILi128EEENS2_ILi0EEEEEENS2_ILi16EEES9_EEENS1_IJNS1_IJiiEEEiS9_EEEEEDaRKT_RKT0_RKT1_ENKUlRKT_RKT0_RKT1_E_clIS3_SB_iEEDaSQ_ST_SW_,@function
        .size           $_ZN7cutlass13device_kernelIN5flash19enable_sm80_to_sm89INS1_16FlashAttnBwdSm80INS1_25CollectiveMainloopBwdSm80ILi2ELi2EN4cute5tupleIJNS5_1CILi128EEES8_NS7_ILi64EEEEEENS_6half_tEfNS_4arch4Sm80ELb1ELb0ELb1ELb1ELb0ELb0ELb0ELb0ELi2ELi4ELi4ELi4ELb0EEENS1_21CollectiveEpilogueBwdISA_SB_SD_Li256ELb1ELb0ELi2EEENS1_25SingleTileBwdLPTSchedulerILb1ELi128ELb0EEEEEEEEEvNT_6ParamsE$_ZZN4cute13to_mixed_bitsINS_5tupleIJNS1_IJNS_1CILi4EEENS2_ILi8EEEEEES3_NS2_ILi1EEEEEENS1_IJNS1_IJNS2_ILi128EEENS2_ILi0EEEEEENS2_ILi16EEES9_EEENS1_IJNS1_IJiiEEEiS9_EEEEEDaRKT_RKT0_RKT1_ENKUlRKT_RKT0_RKT1_E_clIS3_SB_iEEDaSQ_ST_SW_,($_ZN7cutlass13device_kernelIN5flash19enable_sm80_to_sm89INS1_16FlashAttnBwdSm80INS1_25CollectiveMainloopBwdSm80ILi2ELi2EN4cute5tupleIJNS5_1CILi128EEES8_NS7_ILi64EEEEEENS_6half_tEfNS_4arch4Sm80ELb1ELb0ELb1ELb1ELb0ELb0ELb0ELb0ELi2ELi4ELi4ELi4ELb0EEENS1_21CollectiveEpilogueBwdISA_SB_SD_Li256ELb1ELb0ELi2EEENS1_25SingleTileBwdLPTSchedulerILb1ELi128ELb0EEEEEEEEEvNT_6ParamsE$_ZZN4cute13to_mixed_bitsINS_5tupleIJNS1_IJNS_1CILi4EEENS2_ILi8EEEEEES3_NS2_ILi1EEEEEENS1_IJNS1_IJNS2_ILi128EEENS2_ILi0EEEEEENS2_ILi16EEES9_EEENS1_IJNS1_IJiiEEEiS9_EEEEEDaRKT_RKT0_RKT1_ENKUlRKT_RKT0_RKT1_E_clIS5_SA_SD_EEDaSQ_ST_SW_ - $_ZN7cutlass13device_kernelIN5flash19enable_sm80_to_sm89INS1_16FlashAttnBwdSm80INS1_25CollectiveMainloopBwdSm80ILi2ELi2EN4cute5tupleIJNS5_1CILi128EEES8_NS7_ILi64EEEEEENS_6half_tEfNS_4arch4Sm80ELb1ELb0ELb1ELb1ELb0ELb0ELb0ELb0ELi2ELi4ELi4ELi4ELb0EEENS1_21CollectiveEpilogueBwdISA_SB_SD_Li256ELb1ELb0ELi2EEENS1_25SingleTileBwdLPTSchedulerILb1ELi128ELb0EEEEEEEEEvNT_6ParamsE$_ZZN4cute13to_mixed_bitsINS_5tupleIJNS1_IJNS_1CILi4EEENS2_ILi8EEEEEES3_NS2_ILi1EEEEEENS1_IJNS1_IJNS2_ILi128EEENS2_ILi0EEEEEENS2_ILi16EEES9_EEENS1_IJNS1_IJiiEEEiS9_EEEEEDaRKT_RKT0_RKT1_ENKUlRKT_RKT0_RKT1_E_clIS3_SB_iEEDaSQ_ST_SW_)
$_ZN7cutlass13device_kernelIN5flash19enable_sm80_to_sm89INS1_16FlashAttnBwdSm80INS1_25CollectiveMainloopBwdSm80ILi2ELi2EN4cute5tupleIJNS5_1CILi128EEES8_NS7_ILi64EEEEEENS_6half_tEfNS_4arch4Sm80ELb1ELb0ELb1ELb1ELb0ELb0ELb0ELb0ELi2ELi4ELi4ELi4ELb0EEENS1_21CollectiveEpilogueBwdISA_SB_SD_Li256ELb1ELb0ELi2EEENS1_25SingleTileBwdLPTSchedulerILb1ELi128ELb0EEEEEEEEEvNT_6ParamsE$_ZZN4cute13to_mixed_bitsINS_5tupleIJNS1_IJNS_1CILi4EEENS2_ILi8EEEEEES3_NS2_ILi1EEEEEENS1_IJNS1_IJNS2_ILi128EEENS2_ILi0EEEEEENS2_ILi16EEES9_EEENS1_IJNS1_IJiiEEEiS9_EEEEEDaRKT_RKT0_RKT1_ENKUlRKT_RKT0_RKT1_E_clIS3_SB_iEEDaSQ_ST_SW_:
[----:B------:R-:W-:Y:S01]  /*ac90*/  MOV R14, R6 ;  /* 0x00000006000e7202 */ /* 0x000fe20000000f00 */
[----:B------:R-:W-:Y:S02]  /*aca0*/  IMAD.MOV.U32 R15, RZ, RZ, 0x0 ;  /* 0x00000000ff0f7424 */ /* 0x000fe400078e00ff */
[----:B------:R-:W-:-:S05]  /*acb0*/  IMAD.SHL.U32 R4, R5, 0x10, RZ ;  /* 0x0000001005047824 */ /* 0x000fca00078e00ff */
[----:B------:R-:W-:Y:S01]  /*acc0*/  LOP3.LUT R4, R4, 0x30, RZ, 0xc0, !PT ;  /* 0x0000003004047812 */ /* 0x000fe200078ec0ff */
[----:B------:R-:W-:Y:S06]  /*acd0*/  RET.REL.NODEC R14 `(_ZN7cutlass13device_kernelIN5flash19enable_sm80_to_sm89INS1_16FlashAttnBwdSm80INS1_25CollectiveMainloopBwdSm80ILi2ELi2EN4cute5tupleIJNS5_1CILi128EEES8_NS7_ILi64EEEEEENS_6half_tEfNS_4arch4Sm80ELb1ELb0ELb1ELb1ELb0ELb0ELb0ELb0ELi2ELi4ELi4ELi4ELb0EEENS1_21CollectiveEpilogueBwdISA_SB_SD_Li256ELb1ELb0ELi2EEENS1_25SingleTileBwdLPTSchedulerILb1ELi128ELb0EEEEEEEEEvNT_6ParamsE) ;  /* 0xffff53200e007950 */ /* 0x000fec0003c3ffff */
        .type           $_ZN7cutlass13device_kernelIN5flash19enable_sm80_to_sm89INS1_16FlashAttnBwdSm80INS1_25CollectiveMainloopBwdSm80ILi2ELi2EN4cute5tupleIJNS5_1CILi128EEES8_NS7_ILi64EEEEEENS_6half_tEfNS_4arch4Sm80ELb1ELb0ELb1ELb1ELb0ELb0ELb0ELb0ELi2ELi4ELi4ELi4ELb0EEENS1_21CollectiveEpilogueBwdISA_SB_SD_Li256ELb1ELb0ELi2EEENS1_25SingleTileBwdLPTSchedulerILb1ELi128ELb0EEEEEEEEEvNT_6ParamsE$_ZZN4cute13to_mixed_bitsINS_5tupleIJNS1_IJNS_1CILi4EEENS2_ILi8EEEEEES3_NS2_ILi1EEEEEENS1_IJNS1_IJNS2_ILi128EEENS2_ILi0EEEEEENS2_ILi16EEES9_EEENS1_IJNS1_IJiiEEEiS9_EEEEEDaRKT_RKT0_RKT1_ENKUlRKT_RKT0_RKT1_E_clIS5_SA_SD_EEDaSQ_ST_SW_,@function
        .size           $_ZN7cutlass13device_kernelIN5flash19enable_sm80_to_sm89INS1_16FlashAttnBwdSm80INS1_25CollectiveMainloopBwdSm80ILi2ELi2EN4cute5tupleIJNS5_1CILi128EEES8_NS7_ILi64EEEEEENS_6half_tEfNS_4arch4Sm80ELb1ELb0ELb1ELb1ELb0ELb0ELb0ELb0ELi2ELi4ELi4ELi4ELb0EEENS1_21CollectiveEpilogueBwdISA_SB_SD_Li256ELb1ELb0ELi2EEENS1_25SingleTileBwdLPTSchedulerILb1ELi128ELb0EEEEEEEEEvNT_6ParamsE$_ZZN4cute13to_mixed_bitsINS_5tupleIJNS1_IJNS_1CILi4EEENS2_ILi8EEEEEES3_NS2_ILi1EEEEEENS1_IJNS1_IJNS2_ILi128EEENS2_ILi0EEEEEENS2_ILi16EEES9_EEENS1_IJNS1_IJiiEEEiS9_EEEEEDaRKT_RKT0_RKT1_ENKUlRKT_RKT0_RKT1_E_clIS5_SA_SD_EEDaSQ_ST_SW_,($_ZN7cutlass13device_kernelIN5flash19enable_sm80_to_sm89INS1_16FlashAttnBwdSm80INS1_25CollectiveMainloopBwdSm80ILi2ELi2EN4cute5tupleIJNS5_1CILi128EEES8_NS7_ILi64EEEEEENS_6half_tEfNS_4arch4Sm80ELb1ELb0ELb1ELb1ELb0ELb0ELb0ELb0ELi2ELi4ELi4ELi4ELb0EEENS1_21CollectiveEpilogueBwdISA_SB_SD_Li256ELb1ELb0ELi2EEENS1_25SingleTileBwdLPTSchedulerILb1ELi128ELb0EEEEEEEEEvNT_6ParamsE$_ZZN4cute14logical_divideINS_5tupleIJNS1_IJNS_1CILi8EEENS2_ILi1EEEEEENS1_IJNS2_ILi2EEEEEEEEENS1_IJNS1_IJS4_NS2_ILi0EEEEEENS1_IJiEEEEEENS1_IJS5_NS_6LayoutIS4_S9_EEEEEEEDaRKNSD_IT_T0_EERKT1_ENKUlRKT_RKT0_E_clINSD_IS7_SB_EESE_EEDaSQ_ST_ - $_ZN7cutlass13device_kernelIN5flash19enable_sm80_to_sm89INS1_16FlashAttnBwdSm80INS1_25CollectiveMainloopBwdSm80ILi2ELi2EN4cute5tupleIJNS5_1CILi128EEES8_NS7_ILi64EEEEEENS_6half_tEfNS_4arch4Sm80ELb1ELb0ELb1ELb1ELb0ELb0ELb0ELb0ELi2ELi4ELi4ELi4ELb0EEENS1_21CollectiveEpilogueBwdISA_SB_SD_Li256ELb1ELb0ELi2EEENS1_25SingleTileBwdLPTSchedulerILb1ELi128ELb0EEEEEEEEEvNT_6ParamsE$_ZZN4cute13to_mixed_bitsINS_5tupleIJNS1_IJNS_1CILi4EEENS2_ILi8EEEEEES3_NS2_ILi1EEEEEENS1_IJNS1_IJNS2_ILi128EEENS2_ILi0EEEEEENS2_ILi16EEES9_EEENS1_IJNS1_IJiiEEEiS9_EEEEEDaRKT_RKT0_RKT1_ENKUlRKT_RKT0_RKT1_E_clIS5_SA_SD_EEDaSQ_ST_SW_)
$_ZN7cutlass13device_kernelIN5flash19enable_sm80_to_sm89INS1_16FlashAttnBwdSm80INS1_25CollectiveMainloopBwdSm80ILi2ELi2EN4cute5tupleIJNS5_1CILi128EEES8_NS7_ILi64EEEEEENS_6half_tEfNS_4arch4Sm80ELb1ELb0ELb1ELb1ELb0ELb0ELb0ELb0ELi2ELi4ELi4ELi4ELb0EEENS1_21CollectiveEpilogueBwdISA_SB_SD_Li256ELb1ELb0ELi2EEENS1_25SingleTileBwdLPTSchedulerILb1ELi128ELb0EEEEEEEEEvNT_6ParamsE$_ZZN4cute13to_mixed_bitsINS_5tupleIJNS1_IJNS_1CILi4EEENS2_ILi8EEEEEES3_NS2_ILi1EEEEEENS1_IJNS1_IJNS2_ILi128EEENS2_ILi0EEEEEENS2_ILi16EEES9_EEENS1_IJNS1_IJiiEEEiS9_EEEEEDaRKT_RKT0_RKT1_ENKUlRKT_RKT0_RKT1_E_clIS5_SA_SD_EEDaSQ_ST_SW_:
[----:B------:R-:W-:Y:S01]  /*ace0*/  MOV R14, R4 ;  /* 0x00000004000e7202 */ /* 0x000fe20000000f00 */
[----:B------:R-:W-:Y:S02]  /*acf0*/  IMAD.MOV.U32 R15, RZ, RZ, 0x0 ;  /* 0x00000000ff0f7424 */ /* 0x000fe400078e00ff */
[----:B------:R-:W-:-:S05]  /*ad00*/  IMAD.SHL.U32 R3, R36, 0x80, RZ ;  /* 0x0000008024037824 */ /* 0x000fca00078e00ff */
[----:B------:R-:W-:Y:S01]  /*ad10*/  LOP3.LUT R3, R3, 0x180, RZ, 0xc0, !PT ;  /* 0x0000018003037812 */ /* 0x000fe200078ec0ff */
[----:B------:R-:W-:Y:S06]  /*ad20*/  RET.REL.NODEC R14 `(_ZN7cutlass13device_kernelIN5flash19enable_sm80_to_sm89INS1_16FlashAttnBwdSm80INS1_25CollectiveMainloopBwdSm80ILi2ELi2EN4cute5tupleIJNS5_1CILi128EEES8_NS7_ILi64EEEEEENS_6half_tEfNS_4arch4Sm80ELb1ELb0ELb1ELb1ELb0ELb0ELb0ELb0ELi2ELi4ELi4ELi4ELb0EEENS1_21CollectiveEpilogueBwdISA_SB_SD_Li256ELb1ELb0ELi2EEENS1_25SingleTileBwdLPTSchedulerILb1ELi128ELb0EEEEEEEEEvNT_6ParamsE) ;  /* 0xffff52d00e007950 */ /* 0x000fec0003c3ffff */
        .type           $_ZN7cutlass13device_kernelIN5flash19enable_sm80_to_sm89INS1_16FlashAttnBwdSm80INS1_25CollectiveMainloopBwdSm80ILi2ELi2EN4cute5tupleIJNS5_1CILi128EEES8_NS7_ILi64EEEEEENS_6half_tEfNS_4arch4Sm80ELb1ELb0ELb1ELb1ELb0ELb0ELb0ELb0ELi2ELi4ELi4ELi4ELb0EEENS1_21CollectiveEpilogueBwdISA_SB_SD_Li256ELb1ELb0ELi2EEENS1_25SingleTileBwdLPTSchedulerILb1ELi128ELb0EEEEEEEEEvNT_6ParamsE$_ZZN4cute14logical_divideINS_5tupleIJNS1_IJNS_1CILi8EEENS2_ILi1EEEEEENS1_IJNS2_ILi2EEEEEEEEENS1_IJNS1_IJS4_NS2_ILi0EEEEEENS1_IJiEEEEEENS1_IJS5_NS_6LayoutIS4_S9_EEEEEEEDaRKNSD_IT_T0_EERKT1_ENKUlRKT_RKT0_E_clINSD_IS7_SB_EESE_EEDaSQ_ST_,@function
        .size           $_ZN7cutlass13device_kernelIN5flash19enable_sm80_to_sm89INS1_16FlashAttnBwdSm80INS1_25CollectiveMainloopBwdSm80ILi2ELi2EN4cute5tupleIJNS5_1CILi128EEES8_NS7_ILi64EEEEEENS_6half_tEfNS_4arch4Sm80ELb1ELb0ELb1ELb1ELb0ELb0ELb0ELb0ELi2ELi4ELi4ELi4ELb0EEENS1_21CollectiveEpilogueBwdISA_SB_SD_Li256ELb1ELb0ELi2EEENS1_25SingleTileBwdLPTSchedulerILb1ELi128ELb0EEEEEEEEEvNT_6ParamsE$_ZZN4cute14logical_divideINS_5tupleIJNS1_IJNS_1CILi8EEENS2_ILi1EEEEEENS1_IJNS2_ILi2EEEEEEEEENS1_IJNS1_IJS4_NS2_ILi0EEEEEENS1_IJiEEEEEENS1_IJS5_NS_6LayoutIS4_S9_EEEEEEEDaRKNSD_IT_T0_EERKT1_ENKUlRKT_RKT0_E_clINSD_IS7_SB_EESE_EEDaSQ_ST_,($_ZN7cutlass13device_kernelIN5flash19enable_sm80_to_sm89INS1_16FlashAttnBwdSm80INS1_25CollectiveMainloopBwdSm80ILi2ELi2EN4cute5tupleIJNS5_1CILi128EEES8_NS7_ILi64EEEEEENS_6half_tEfNS_4arch4Sm80ELb1ELb0ELb1ELb1ELb0ELb0ELb0ELb0ELi2ELi4ELi4ELi4ELb0EEENS1_21CollectiveEpilogueBwdISA_SB_SD_Li256ELb1ELb0ELi2EEENS1_25SingleTileBwdLPTSchedulerILb1ELi128ELb0EEEEEEEEEvNT_6ParamsE$_ZZN4cute16flatten_to_tupleINS_5tupleIJNS1_IJiiEEENS_1CILi1024EEEEEEEEDaRKT_ENKUlRKT_E_clIS2_EEDaSB_ - $_ZN7cutlass13device_kernelIN5flash19enable_sm80_to_sm89INS1_16FlashAttnBwdSm80INS1_25CollectiveMainloopBwdSm80ILi2ELi2EN4cute5tupleIJNS5_1CILi128EEES8_NS7_ILi64EEEEEENS_6half_tEfNS_4arch4Sm80ELb1ELb0ELb1ELb1ELb0ELb0ELb0ELb0ELi2ELi4ELi4ELi4ELb0EEENS1_21CollectiveEpilogueBwdISA_SB_SD_Li256ELb1ELb0ELi2EEENS1_25SingleTileBwdLPTSchedulerILb1ELi128ELb0EEEEEEEEEvNT_6ParamsE$_ZZN4cute14logical_divideINS_5tupleIJNS1_IJNS_1CILi8EEENS2_ILi1EEEEEENS1_IJNS2_ILi2EEEEEEEEENS1_IJNS1_IJS4_NS2_ILi0EEEEEENS1_IJiEEEEEENS1_IJS5_NS_6LayoutIS4_S9_EEEEEEEDaRKNSD_IT_T0_EERKT1_ENKUlRKT_RKT0_E_clINSD_IS7_SB_EESE_EEDaSQ_ST_)
$_ZN7cutlass13device_kernelIN5flash19enable_sm80_to_sm89INS1_16FlashAttnBwdSm80INS1_25CollectiveMainloopBwdSm80ILi2ELi2EN4cute5tupleIJNS5_1CILi128EEES8_NS7_ILi64EEEEEENS_6half_tEfNS_4arch4Sm80ELb1ELb0ELb1ELb1ELb0ELb0ELb0ELb0ELi2ELi4ELi4ELi4ELb0EEENS1_21CollectiveEpilogueBwdISA_SB_SD_Li256ELb1ELb0ELi2EEENS1_25SingleTileBwdLPTSchedulerILb1ELi128ELb0EEEEEEEEEvNT_6ParamsE$_ZZN4cute14logical_divideINS_5tupleIJNS1_IJNS_1CILi8EEENS2_ILi1EEEEEENS1_IJNS2_ILi2EEEEEEEEENS1_IJNS1_IJS4_NS2_ILi0EEEEEENS1_IJiEEEEEENS1_IJS5_NS_6LayoutIS4_S9_EEEEEEEDaRKNSD_IT_T0_EERKT1_ENKUlRKT_RKT0_E_clINSD_IS7_SB_EESE_EEDaSQ_ST_:
[----:B------:R-:W-:-:S06]  /*ad30*/  IADD3 R5, R83, -c[0x0][0x20], RZ ;  /* 0x8000080053057a10 */ /* 0x000fcc0007ffe0ff */
[----:B------:R-:W5:Y:S01]  /*ad40*/  LDL R5, [R5] ;  /* 0x0000000005057983 */ /* 0x000f620000100800 */
[----:B------:R-:W-:Y:S01]  /*ad50*/  IMAD.MOV.U32 R6, RZ, RZ, R4 ;  /* 0x000000ffff067224 */ /* 0x000fe200078e0004 */
[----:B------:R-:W-:-:S04]  /*ad60*/  MOV R7, 0x0 ;  /* 0x0000000000077802 */ /* 0x000fc80000000f00 */
[----:B------:R-:W-:Y:S05]  /*ad70*/  RET.REL.NODEC R6 `(_ZN7cutlass13device_kernelIN5flash19enable_sm80_to_sm89INS1_16FlashAttnBwdSm80INS1_25CollectiveMainloopBwdSm80ILi2ELi2EN4cute5tupleIJNS5_1CILi128EEES8_NS7_ILi64EEEEEENS_6half_tEfNS_4arch4Sm80ELb1ELb0ELb1ELb1ELb0ELb0ELb0ELb0ELi2ELi4ELi4ELi4ELb0EEENS1_21CollectiveEpilogueBwdISA_SB_SD_Li256ELb1ELb0ELi2EEENS1_25SingleTileBwdLPTSchedulerILb1ELi128ELb0EEEEEEEEEvNT_6ParamsE) ;  /* 0xffff528006007950 */ /* 0x000fea0003c3ffff */
        .type           $_ZN7cutlass13device_kernelIN5flash19enable_sm80_to_sm89INS1_16FlashAttnBwdSm80INS1_25CollectiveMainloopBwdSm80ILi2ELi2EN4cute5tupleIJNS5_1CILi128EEES8_NS7_ILi64EEEEEENS_6half_tEfNS_4arch4Sm80ELb1ELb0ELb1ELb1ELb0ELb0ELb0ELb0ELi2ELi4ELi4ELi4ELb0EEENS1_21CollectiveEpilogueBwdISA_SB_SD_Li256ELb1ELb0ELi2EEENS1_25SingleTileBwdLPTSchedulerILb1ELi128ELb0EEEEEEEEEvNT_6ParamsE$_ZZN4cute16flatten_to_tupleINS_5tupleIJNS1_IJiiEEENS_1CILi1024EEEEEEEEDaRKT_ENKUlRKT_E_clIS2_EEDaSB_,@function
        .size           $_ZN7cutlass13device_kernelIN5flash19enable_sm80_to_sm89INS1_16FlashAttnBwdSm80INS1_25CollectiveMainloopBwdSm80ILi2ELi2EN4cute5tupleIJNS5_1CILi128EEES8_NS7_ILi64EEEEEENS_6half_tEfNS_4arch4Sm80ELb1ELb0ELb1ELb1ELb0ELb0ELb0ELb0ELi2ELi4ELi4ELi4ELb0EEENS1_21CollectiveEpilogueBwdISA_SB_SD_Li256ELb1ELb0ELi2EEENS1_25SingleTileBwdLPTSchedulerILb1ELi128ELb0EEEEEEEEEvNT_6ParamsE$_ZZN4cute16flatten_to_tupleINS_5tupleIJNS1_IJiiEEENS_1CILi1024EEEEEEEEDaRKT_ENKUlRKT_E_clIS2_EEDaSB_,($_ZN7cutlass13device_kernelIN5flash19enable_sm80_to_sm89INS1_16FlashAttnBwdSm80INS1_25CollectiveMainloopBwdSm80ILi2ELi2EN4cute5tupleIJNS5_1CILi128EEES8_NS7_ILi64EEEEEENS_6half_tEfNS_4arch4Sm80ELb1ELb0ELb1ELb1ELb0ELb0ELb0ELb0ELi2ELi4ELi4ELi4ELb0EEENS1_21CollectiveEpilogueBwdISA_SB_SD_Li256ELb1ELb0ELi2EEENS1_25SingleTileBwdLPTSchedulerILb1ELi128ELb0EEEEEEEEEvNT_6ParamsE$_ZZN4cute16flatten_to_tupleINS_5tupleIJNS_1CILi1024EEENS1_IJiiEEEEEEEEDaRKT_ENKUlRKT_E_clIS4_EEDaSB_ - $_ZN7cutlass13device_kernelIN5flash19enable_sm80_to_sm89INS1_16FlashAttnBwdSm80INS1_25CollectiveMainloopBwdSm80ILi2ELi2EN4cute5tupleIJNS5_1CILi128EEES8_NS7_ILi64EEEEEENS_6half_tEfNS_4arch4Sm80ELb1ELb0ELb1ELb1ELb0ELb0ELb0ELb0ELi2ELi4ELi4ELi4ELb0EEENS1_21CollectiveEpilogueBwdISA_SB_SD_Li256ELb1ELb0ELi2EEENS1_25SingleTileBwdLPTSchedulerILb1ELi128ELb0EEEEEEEEEvNT_6ParamsE$_ZZN4cute16flatten_to_tupleINS_5tupleIJNS1_IJiiEEENS_1CILi1024EEEEEEEEDaRKT_ENKUlRKT_E_clIS2_EEDaSB_)
$_ZN7cutlass13device_kernelIN5flash19enable_sm80_to_sm89INS1_16FlashAttnBwdSm80INS1_25CollectiveMainloopBwdSm80ILi2ELi2EN4cute5tupleIJNS5_1CILi128EEES8_NS7_ILi64EEEEEENS_6half_tEfNS_4arch4Sm80ELb1ELb0ELb1ELb1ELb0ELb0ELb0ELb0ELi2ELi4ELi4ELi4ELb0EEENS1_21CollectiveEpilogueBwdISA_SB_SD_Li256ELb1ELb0ELi2EEENS1_25SingleTileBwdLPTSchedulerILb1ELi128ELb0EEEEEEEEEvNT_6ParamsE$_ZZN4cute16flatten_to_tupleINS_5tupleIJNS1_IJiiEEENS_1CILi1024EEEEEEEEDaRKT_ENKUlRKT_E_clIS2_EEDaSB_:
[----:B------:R-:W-:-:S04]  /*ad80*/  MOV R3, 0x0 ;  /* 0x0000000000037802 */ /* 0x000fc80000000f00 */
[----:B------:R-:W-:Y:S05]  /*ad90*/  RET.REL.NODEC R2 `(_ZN7cutlass13device_kernelIN5flash19enable_sm80_to_sm89INS1_16FlashAttnBwdSm80INS1_25CollectiveMainloopBwdSm80ILi2ELi2EN4cute5tupleIJNS5_1CILi128EEES8_NS7_ILi64EEEEEENS_6half_tEfNS_4arch4Sm80ELb1ELb0ELb1ELb1ELb0ELb0ELb0ELb0ELi2ELi4ELi4ELi4ELb0EEENS1_21CollectiveEpilogueBwdISA_SB_SD_Li256ELb1ELb0ELi2EEENS1_25SingleTileBwdLPTSchedulerILb1ELi128ELb0EEEEEEEEEvNT_6ParamsE) ;  /* 0xffff526002007950 */ /* 0x000fea0003c3ffff */
        .type           $_ZN7cutlass13device_kernelIN5flash19enable_sm80_to_sm89INS1_16FlashAttnBwdSm80INS1_25CollectiveMainloopBwdSm80ILi2ELi2EN4cute5tupleIJNS5_1CILi128EEES8_NS7_ILi64EEEEEENS_6half_tEfNS_4arch4Sm80ELb1ELb0ELb1ELb1ELb0ELb0ELb0ELb0ELi2ELi4ELi4ELi4ELb0EEENS1_21CollectiveEpilogueBwdISA_SB_SD_Li256ELb1ELb0ELi2EEENS1_25SingleTileBwdLPTSchedulerILb1ELi128ELb0EEEEEEEEEvNT_6ParamsE$_ZZN4cute16flatten_to_tupleINS_5tupleIJNS_1CILi1024EEENS1_IJiiEEEEEEEEDaRKT_ENKUlRKT_E_clIS4_EEDaSB_,@function
        .size           $_ZN7cutlass13device_kernelIN5flash19enable_sm80_to_sm89INS1_16FlashAttnBwdSm80INS1_25CollectiveMainloopBwdSm80ILi2ELi2EN4cute5tupleIJNS5_1CILi128EEES8_NS7_ILi64EEEEEENS_6half_tEfNS_4arch4Sm80ELb1ELb0ELb1ELb1ELb0ELb0ELb0ELb0ELi2ELi4ELi4ELi4ELb0EEENS1_21CollectiveEpilogueBwdISA_SB_SD_Li256ELb1ELb0ELi2EEENS1_25SingleTileBwdLPTSchedulerILb1ELi128ELb0EEEEEEEEEvNT_6ParamsE$_ZZN4cute16flatten_to_tupleINS_5tupleIJNS_1CILi1024EEENS1_IJiiEEEEEEEEDaRKT_ENKUlRKT_E_clIS4_EEDaSB_,($_ZN7cutlass13device_kernelIN5flash19enable_sm80_to_sm89INS1_16FlashAttnBwdSm80INS1_25CollectiveMainloopBwdSm80ILi2ELi2EN4cute5tupleIJNS5_1CILi128EEES8_NS7_ILi64EEEEEENS_6half_tEfNS_4arch4Sm80ELb1ELb0ELb1ELb1ELb0ELb0ELb0ELb0ELi2ELi4ELi4ELi4ELb0EEENS1_21CollectiveEpilogueBwdISA_SB_SD_Li256ELb1ELb0ELi2EEENS1_25SingleTileBwdLPTSchedulerILb1ELi128ELb0EEEEEEEEEvNT_6ParamsE$_ZZN4cute16flatten_to_tupleINS_5tupleIJNS_1CILi4096EEENS1_IJNS1_IJiiEEENS2_ILi8192EEEEEEEEEEEDaRKT_ENKUlRKT_E_clIS6_EEDaSD_ - $_ZN7cutlass13device_kernelIN5flash19enable_sm80_to_sm89INS1_16FlashAttnBwdSm80INS1_25CollectiveMainloopBwdSm80ILi2ELi2EN4cute5tupleIJNS5_1CILi128EEES8_NS7_ILi64EEEEEENS_6half_tEfNS_4arch4Sm80ELb1ELb0ELb1ELb1ELb0ELb0ELb0ELb0ELi2ELi4ELi4ELi4ELb0EEENS1_21CollectiveEpilogueBwdISA_SB_SD_Li256ELb1ELb0ELi2EEENS1_25SingleTileBwdLPTSchedulerILb1ELi128ELb0EEEEEEEEEvNT_6ParamsE$_ZZN4cute16flatten_to_tupleINS_5tupleIJNS_1CILi1024EEENS1_IJiiEEEEEEEEDaRKT_ENKUlRKT_E_clIS4_EEDaSB_)
$_ZN7cutlass13device_kernelIN5flash19enable_sm80_to_sm89INS1_16FlashAttnBwdSm80INS1_25CollectiveMainloopBwdSm80ILi2ELi2EN4cute5tupleIJNS5_1CILi128EEES8_NS7_ILi64EEEEEENS_6half_tEfNS_4arch4Sm80ELb1ELb0ELb1ELb1ELb0ELb0ELb0ELb0ELi2ELi4ELi4ELi4ELb0EEENS1_21CollectiveEpilogueBwdISA_SB_SD_Li256ELb1ELb0ELi2EEENS1_25SingleTileBwdLPTSchedulerILb1ELi128ELb0EEEEEEEEEvNT_6ParamsE$_ZZN4cute16flatten_to_tupleINS_5tupleIJNS_1CILi1024EEENS1_IJiiEEEEEEEEDaRKT_ENKUlRKT_E_clIS4_EEDaSB_:
[----:B------:R-:W-:-:S04]  /*ada0*/  MOV R3, 0x0 ;  /* 0x0000000000037802 */ /* 0x000fc80000000f00 */
[----:B------:R-:W-:Y:S05]  /*adb0*/  RET.REL.NODEC R2 `(_ZN7cutlass13device_kernelIN5flash19enable_sm80_to_sm89INS1_16FlashAttnBwdSm80INS1_25CollectiveMainloopBwdSm80ILi2ELi2EN4cute5tupleIJNS5_1CILi128EEES8_NS7_ILi64EEEEEENS_6half_tEfNS_4arch4Sm80ELb1ELb0ELb1ELb1ELb0ELb0ELb0ELb0ELi2ELi4ELi4ELi4ELb0EEENS1_21CollectiveEpilogueBwdISA_SB_SD_Li256ELb1ELb0ELi2EEENS1_25SingleTileBwdLPTSchedulerILb1ELi128ELb0EEEEEEEEEvNT_6ParamsE) ;  /* 0xffff524002007950 */ /* 0x000fea0003c3ffff */
        .type           $_ZN7cutlass13device_kernelIN5flash19enable_sm80_to_sm89INS1_16FlashAttnBwdSm80INS1_25CollectiveMainloopBwdSm80ILi2ELi2EN4cute5tupleIJNS5_1CILi128EEES8_NS7_ILi64EEEEEENS_6half_tEfNS_4arch4Sm80ELb1ELb0ELb1ELb1ELb0ELb0ELb0ELb0ELi2ELi4ELi4ELi4ELb0EEENS1_21CollectiveEpilogueBwdISA_SB_SD_Li256ELb1ELb0ELi2EEENS1_25SingleTileBwdLPTSchedulerILb1ELi128ELb0EEEEEEEEEvNT_6ParamsE$_ZZN4cute16flatten_to_tupleINS_5tupleIJNS_1CILi4096EEENS1_IJNS1_IJiiEEENS2_ILi8192EEEEEEEEEEEDaRKT_ENKUlRKT_E_clIS6_EEDaSD_,@function
        .size           $_ZN7cutlass13device_kernelIN5flash19enable_sm80_to_sm89INS1_16FlashAttnBwdSm80INS1_25CollectiveMainloopBwdSm80ILi2ELi2EN4cute5tupleIJNS5_1CILi128EEES8_NS7_ILi64EEEEEENS_6half_tEfNS_4arch4Sm80ELb1ELb0ELb1ELb1ELb0ELb0ELb0ELb0ELi2ELi4ELi4ELi4ELb0EEENS1_21CollectiveEpilogueBwdISA_SB_SD_Li256ELb1ELb0ELi2EEENS1_25SingleTileBwdLPTSchedulerILb1ELi128ELb0EEEEEEEEEvNT_6ParamsE$_ZZN4cute16flatten_to_tupleINS_5tupleIJNS_1CILi4096EEENS1_IJNS1_IJiiEEENS2_ILi8192EEEEEEEEEEEDaRKT_ENKUlRKT_E_clIS6_EEDaSD_,($_ZN7cutlass13device_kernelIN5flash19enable_sm80_to_sm89INS1_16FlashAttnBwdSm80INS1_25CollectiveMainloopBwdSm80ILi2ELi2EN4cute5tupleIJNS5_1CILi128EEES8_NS7_ILi64EEEEEENS_6half_tEfNS_4arch4Sm80ELb1ELb0ELb1ELb1ELb0ELb0ELb0ELb0ELi2ELi4ELi4ELi4ELb0EEENS1_21CollectiveEpilogueBwdISA_SB_SD_Li256ELb1ELb0ELi2EEENS1_25SingleTileBwdLPTSchedulerILb1ELi128ELb0EEEEEEEEEvNT_6ParamsE$_ZZN4cute16flatten_to_tupleINS_5tupleIJNS_1CILi4096EEENS1_IJiiEEEEEEEEDaRKT_ENKUlRKT_E_clIS4_EEDaSB_ - $_ZN7cutlass13device_kernelIN5flash19enable_sm80_to_sm89INS1_16FlashAttnBwdSm80INS1_25CollectiveMainloopBwdSm80ILi2ELi2EN4cute5tupleIJNS5_1CILi128EEES8_NS7_ILi64EEEEEENS_6half_tEfNS_4arch4Sm80ELb1ELb0ELb1ELb1ELb0ELb0ELb0ELb0ELi2ELi4ELi4ELi4ELb0EEENS1_21CollectiveEpilogueBwdISA_SB_SD_Li256ELb1ELb0ELi2EEENS1_25SingleTileBwdLPTSchedulerILb1ELi128ELb0EEEEEEEEEvNT_6ParamsE$_ZZN4cute16flatten_to_tupleINS_5tupleIJNS_1CILi4096EEENS1_IJNS1_IJiiEEENS2_ILi8192EEEEEEEEEEEDaRKT_ENKUlRKT_E_clIS6_EEDaSD_)
$_ZN7cutlass13device_kernelIN5flash19enable_sm80_to_sm89INS1_16FlashAttnBwdSm80INS1_25CollectiveMainloopBwdSm80ILi2ELi2EN4cute5tupleIJNS5_1CILi128EEES8_NS7_ILi64EEEEEENS_6half_tEfNS_4arch4Sm80ELb1ELb0ELb1ELb1ELb0ELb0ELb0ELb0ELi2ELi4ELi4ELi4ELb0EEENS1_21CollectiveEpilogueBwdISA_SB_SD_Li256ELb1ELb0ELi2EEENS1_25SingleTileBwdLPTSchedulerILb1ELi128ELb0EEEEEEEEEvNT_6ParamsE$_ZZN4cute16flatten_to_tupleINS_5tupleIJNS_1CILi4096EEENS1_IJNS1_IJiiEEENS2_ILi8192EEEEEEEEEEEDaRKT_ENKUlRKT_E_clIS6_EEDaSD_:
[----:B------:R-:W-:-:S04]  /*adc0*/  MOV R5, 0x0 ;  /* 0x0000000000057802 */ /* 0x000fc80000000f00 */
[----:B------:R-:W-:Y:S05]  /*add0*/  RET.REL.NODEC R4 `(_ZN7cutlass13device_kernelIN5flash19enable_sm80_to_sm89INS1_16FlashAttnBwdSm80INS1_25CollectiveMainloopBwdSm80ILi2ELi2EN4cute5tupleIJNS5_1CILi128EEES8_NS7_ILi64EEEEEENS_6half_tEfNS_4arch4Sm80ELb1ELb0ELb1ELb1ELb0ELb0ELb0ELb0ELi2ELi4ELi4ELi4ELb0EEENS1_21CollectiveEpilogueBwdISA_SB_SD_Li256ELb1ELb0ELi2EEENS1_25SingleTileBwdLPTSchedulerILb1ELi128ELb0EEEEEEEEEvNT_6ParamsE) ;  /* 0xffff522004007950 */ /* 0x000fea0003c3ffff */
        .type           $_ZN7cutlass13device_kernelIN5flash19enable_sm80_to_sm89INS1_16FlashAttnBwdSm80INS1_25CollectiveMainloopBwdSm80ILi2ELi2EN4cute5tupleIJNS5_1CILi128EEES8_NS7_ILi64EEEEEENS_6half_tEfNS_4arch4Sm80ELb1ELb0ELb1ELb1ELb0ELb0ELb0ELb0ELi2ELi4ELi4ELi4ELb0EEENS1_21CollectiveEpilogueBwdISA_SB_SD_Li256ELb1ELb0ELi2EEENS1_25SingleTileBwdLPTSchedulerILb1ELi128ELb0EEEEEEEEEvNT_6ParamsE$_ZZN4cute16flatten_to_tupleINS_5tupleIJNS_1CILi4096EEENS1_IJiiEEEEEEEEDaRKT_ENKUlRKT_E_clIS4_EEDaSB_,@function
        .size           $_ZN7cutlass13device_kernelIN5flash19enable_sm80_to_sm89INS1_16FlashAttnBwdSm80INS1_25CollectiveMainloopBwdSm80ILi2ELi2EN4cute5tupleIJNS5_1CILi128EEES8_NS7_ILi64EEEEEENS_6half_tEfNS_4arch4Sm80ELb1ELb0ELb1ELb1ELb0ELb0ELb0ELb0ELi2ELi4ELi4ELi4ELb0EEENS1_21CollectiveEpilogueBwdISA_SB_SD_Li256ELb1ELb0ELi2EEENS1_25SingleTileBwdLPTSchedulerILb1ELi128ELb0EEEEEEEEEvNT_6ParamsE$_ZZN4cute16flatten_to_tupleINS_5tupleIJNS_1CILi4096EEENS1_IJiiEEEEEEEEDaRKT_ENKUlRKT_E_clIS4_EEDaSB_,($_ZN7cutlass13device_kernelIN5flash19enable_sm80_to_sm89INS1_16FlashAttnBwdSm80INS1_25CollectiveMainloopBwdSm80ILi2ELi2EN4cute5tupleIJNS5_1CILi128EEES8_NS7_ILi64EEEEEENS_6half_tEfNS_4arch4Sm80ELb1ELb0ELb1ELb1ELb0ELb0ELb0ELb0ELi2ELi4ELi4ELi4ELb0EEENS1_21CollectiveEpilogueBwdISA_SB_SD_Li256ELb1ELb0ELi2EEENS1_25SingleTileBwdLPTSchedulerILb1ELi128ELb0EEEEEEEEEvNT_6ParamsE$_ZZN4cute4diceINS_5tupleIJNS1_IJiNS1_IJiNS_1CILi0EEEEEEEEENS1_IJNS_10UnderscoreENS1_IJS6_S6_EEEEEEEEES9_EEDaRKT_RKT0_ENKUlRKT_RKT0_E_clIS5_S5_EEDaSI_SL_ - $_ZN7cutlass13device_kernelIN5flash19enable_sm80_to_sm89INS1_16FlashAttnBwdSm80INS1_25CollectiveMainloopBwdSm80ILi2ELi2EN4cute5tupleIJNS5_1CILi128EEES8_NS7_ILi64EEEEEENS_6half_tEfNS_4arch4Sm80ELb1ELb0ELb1ELb1ELb0ELb0ELb0ELb0ELi2ELi4ELi4ELi4ELb0EEENS1_21CollectiveEpilogueBwdISA_SB_SD_Li256ELb1ELb0ELi2EEENS1_25SingleTileBwdLPTSchedulerILb1ELi128ELb0EEEEEEEEEvNT_6ParamsE$_ZZN4cute16flatten_to_tupleINS_5tupleIJNS_1CILi4096EEENS1_IJiiEEEEEEEEDaRKT_ENKUlRKT_E_clIS4_EEDaSB_)
$_ZN7cutlass13device_kernelIN5flash19enable_sm80_to_sm89INS1_16FlashAttnBwdSm80INS1_25CollectiveMainloopBwdSm80ILi2ELi2EN4cute5tupleIJNS5_1CILi128EEES8_NS7_ILi64EEEEEENS_6half_tEfNS_4arch4Sm80ELb1ELb0ELb1ELb1ELb0ELb0ELb0ELb0ELi2ELi4ELi4ELi4ELb0EEENS1_21CollectiveEpilogueBwdISA_SB_SD_Li256ELb1ELb0ELi2EEENS1_25SingleTileBwdLPTSchedulerILb1ELi128ELb0EEEEEEEEEvNT_6ParamsE$_ZZN4cute16flatten_to_tupleINS_5tupleIJNS_1CILi4096EEENS1_IJiiEEEEEEEEDaRKT_ENKUlRKT_E_clIS4_EEDaSB_:
[----:B------:R-:W-:-:S04]  /*ade0*/  MOV R3, 0x0 ;  /* 0x0000000000037802 */ /* 0x000fc80000000f00 */
[----:B------:R-:W-:Y:S05]  /*adf0*/  RET.REL.NODEC R2 `(_ZN7cutlass13device_kernelIN5flash19enable_sm80_to_sm89INS1_16FlashAttnBwdSm80INS1_25CollectiveMainloopBwdSm80ILi2ELi2EN4cute5tupleIJNS5_1CILi128EEES8_NS7_ILi64EEEEEENS_6half_tEfNS_4arch4Sm80ELb1ELb0ELb1ELb1ELb0ELb0ELb0ELb0ELi2ELi4ELi4ELi4ELb0EEENS1_21CollectiveEpilogueBwdISA_SB_SD_Li256ELb1ELb0ELi2EEENS1_25SingleTileBwdLPTSchedulerILb1ELi128ELb0EEEEEEEEEvNT_6ParamsE) ;  /* 0xffff520002007950 */ /* 0x000fea0003c3ffff */
        .type           $_ZN7cutlass13device_kernelIN5flash19enable_sm80_to_sm89INS1_16FlashAttnBwdSm80INS1_25CollectiveMainloopBwdSm80ILi2ELi2EN4cute5tupleIJNS5_1CILi128EEES8_NS7_ILi64EEEEEENS_6half_tEfNS_4arch4Sm80ELb1ELb0ELb1ELb1ELb0ELb0ELb0ELb0ELi2ELi4ELi4ELi4ELb0EEENS1_21CollectiveEpilogueBwdISA_SB_SD_Li256ELb1ELb0ELi2EEENS1_25SingleTileBwdLPTSchedulerILb1ELi128ELb0EEEEEEEEEvNT_6ParamsE$_ZZN4cute4diceINS_5tupleIJNS1_IJiNS1_IJiNS_1CILi0EEEEEEEEENS1_IJNS_10UnderscoreENS1_IJS6_S6_EEEEEEEEES9_EEDaRKT_RKT0_ENKUlRKT_RKT0_E_clIS5_S5_EEDaSI_SL_,@function
        .size           $_ZN7cutlass13device_kernelIN5flash19enable_sm80_to_sm89INS1_16FlashAttnBwdSm80INS1_25CollectiveMainloopBwdSm80ILi2ELi2EN4cute5tupleIJNS5_1CILi128EEES8_NS7_ILi64EEEEEENS_6half_tEfNS_4arch4Sm80ELb1ELb0ELb1ELb1ELb0ELb0ELb0ELb0ELi2ELi4ELi4ELi4ELb0EEENS1_21CollectiveEpilogueBwdISA_SB_SD_Li256ELb1ELb0ELi2EEENS1_25SingleTileBwdLPTSchedulerILb1ELi128ELb0EEEEEEEEEvNT_6ParamsE$_ZZN4cute4diceINS_5tupleIJNS1_IJiNS1_IJiNS_1CILi0EEEEEEEEENS1_IJNS_10UnderscoreENS1_IJS6_S6_EEEEEEEEES9_EEDaRKT_RKT0_ENKUlRKT_RKT0_E_clIS5_S5_EEDaSI_SL_,($_ZN7cutlass13device_kernelIN5flash19enable_sm80_to_sm89INS1_16FlashAttnBwdSm80INS1_25CollectiveMainloopBwdSm80ILi2ELi2EN4cute5tupleIJNS5_1CILi128EEES8_NS7_ILi64EEEEEENS_6half_tEfNS_4arch4Sm80ELb1ELb0ELb1ELb1ELb0ELb0ELb0ELb0ELi2ELi4ELi4ELi4ELb0EEENS1_21CollectiveEpilogueBwdISA_SB_SD_Li256ELb1ELb0ELi2EEENS1_25SingleTileBwdLPTSchedulerILb1ELi128ELb0EEEEEEEEEvNT_6ParamsE$_ZZN4cute4takeILi1ELi2ENS_5tupleIJNS1_IJNS_1CILi1EEENS2_ILi0EEEEEEiEEEEEDaRKT1_ENKUlDpRKT_E_clIJiEEEDaSD_ - $_ZN7cutlass13device_kernelIN5flash19enable_sm80_to_sm89INS1_16FlashAttnBwdSm80INS1_25CollectiveMainloopBwdSm80ILi2ELi2EN4cute5tupleIJNS5_1CILi128EEES8_NS7_ILi64EEEEEENS_6half_tEfNS_4arch4Sm80ELb1ELb0ELb1ELb1ELb0ELb0ELb0ELb0ELi2ELi4ELi4ELi4ELb0EEENS1_21CollectiveEpilogueBwdISA_SB_SD_Li256ELb1ELb0ELi2EEENS1_25SingleTileBwdLPTSchedulerILb1ELi128ELb0EEEEEEEEEvNT_6ParamsE$_ZZN4cute4diceINS_5tupleIJNS1_IJiNS1_IJiNS_1CILi0EEEEEEEEENS1_IJNS_10UnderscoreENS1_IJS6_S6_EEEEEEEEES9_EEDaRKT_RKT0_ENKUlRKT_RKT0_E_clIS5_S5_EEDaSI_SL_)
$_ZN7cutlass13device_kernelIN5flash19enable_sm80_to_sm89INS1_16FlashAttnBwdSm80INS1_25CollectiveMainloopBwdSm80ILi2ELi2EN4cute5tupleIJNS5_1CILi128EEES8_NS7_ILi64EEEEEENS_6half_tEfNS_4arch4Sm80ELb1ELb0ELb1ELb1ELb0ELb0ELb0ELb0ELi2ELi4ELi4ELi4ELb0EEENS1_21CollectiveEpilogueBwdISA_SB_SD_Li256ELb1ELb0ELi2EEENS1_25SingleTileBwdLPTSchedulerILb1ELi128ELb0EEEEEEEEEvNT_6ParamsE$_ZZN4cute4diceINS_5tupleIJNS1_IJiNS1_IJiNS_1CILi0EEEEEEEEENS1_IJNS_10UnderscoreENS1_IJS6_S6_EEEEEEEEES9_EEDaRKT_RKT0_ENKUlRKT_RKT0_E_clIS5_S5_EEDaSI_SL_:
[----:B------:R-:W-:-:S05]  /*ae00*/  IADD3 R5, R2, -c[0x0][0x20], RZ ;  /* 0x8000080002057a10 */ /* 0x000fca0007ffe0ff */
[----:B------:R1:W5:Y:S04]  /*ae10*/  LDL R3, [R5+0x4] ;  /* 0x0000040005037983 */ /* 0x0003680000100800 */
[----:B------:R1:W5:Y:S01]  /*ae20*/  LDL R2, [R5] ;  /* 0x0000000005027983 */ /* 0x0003620000100800 */
[----:B------:R-:W-:Y:S01]  /*ae30*/  IMAD.MOV.U32 R36, RZ, RZ, R4 ;  /* 0x000000ffff247224 */ /* 0x000fe200078e0004 */
[----:B------:R-:W-:-:S04]  /*ae40*/  MOV R37, 0x0 ;  /* 0x0000000000257802 */ /* 0x000fc80000000f00 */
[----:B------:R-:W-:Y:S05]  /*ae50*/  RET.REL.NODEC R36 `(_ZN7cutlass13device_kernelIN5flash19enable_sm80_to_sm89INS1_16FlashAttnBwdSm80INS1_25CollectiveMainloopBwdSm80ILi2ELi2EN4cute5tupleIJNS5_1CILi128EEES8_NS7_ILi64EEEEEENS_6half_tEfNS_4arch4Sm80ELb1ELb0ELb1ELb1ELb0ELb0ELb0ELb0ELi2ELi4ELi4ELi4ELb0EEENS1_21CollectiveEpilogueBwdISA_SB_SD_Li256ELb1ELb0ELi2EEENS1_25SingleTileBwdLPTSchedulerILb1ELi128ELb0EEEEEEEEEvNT_6ParamsE) ;  /* 0xffff51a024007950 */ /* 0x000fea0003c3ffff */
        .type           $_ZN7cutlass13device_kernelIN5flash19enable_sm80_to_sm89INS1_16FlashAttnBwdSm80INS1_25CollectiveMainloopBwdSm80ILi2ELi2EN4cute5tupleIJNS5_1CILi128EEES8_NS7_ILi64EEEEEENS_6half_tEfNS_4arch4Sm80ELb1ELb0ELb1ELb1ELb0ELb0ELb0ELb0ELi2ELi4ELi4ELi4ELb0EEENS1_21CollectiveEpilogueBwdISA_SB_SD_Li256ELb1ELb0ELi2EEENS1_25SingleTileBwdLPTSchedulerILb1ELi128ELb0EEEEEEEEEvNT_6ParamsE$_ZZN4cute4takeILi1ELi2ENS_5tupleIJNS1_IJNS_1CILi1EEENS2_ILi0EEEEEEiEEEEEDaRKT1_ENKUlDpRKT_E_clIJiEEEDaSD_,@function
        .size           $_ZN7cutlass13device_kernelIN5flash19enable_sm80_to_sm89INS1_16FlashAttnBwdSm80INS1_25CollectiveMainloopBwdSm80ILi2ELi2EN4cute5tupleIJNS5_1CILi128EEES8_NS7_ILi64EEEEEENS_6half_tEfNS_4arch4Sm80ELb1ELb0ELb1ELb1ELb0ELb0ELb0ELb0ELi2ELi4ELi4ELi4ELb0EEENS1_21CollectiveEpilogueBwdISA_SB_SD_Li256ELb1ELb0ELi2EEENS1_25SingleTileBwdLPTSchedulerILb1ELi128ELb0EEEEEEEEEvNT_6ParamsE$_ZZN4cute4takeILi1ELi2ENS_5tupleIJNS1_IJNS_1CILi1EEENS2_ILi0EEEEEEiEEEEEDaRKT1_ENKUlDpRKT_E_clIJiEEEDaSD_,($_ZN7cutlass13device_kernelIN5flash19enable_sm80_to_sm89INS1_16FlashAttnBwdSm80INS1_25CollectiveMainloopBwdSm80ILi2ELi2EN4cute5tupleIJNS5_1CILi128EEES8_NS7_ILi64EEEEEENS_6half_tEfNS_4arch4Sm80ELb1ELb0ELb1ELb1ELb0ELb0ELb0ELb0ELi2ELi4ELi4ELi4ELb0EEENS1_21CollectiveEpilogueBwdISA_SB_SD_Li256ELb1ELb0ELi2EEENS1_25SingleTileBwdLPTSchedulerILb1ELi128ELb0EEEEEEEEEvNT_6ParamsE$_ZZN4cute4takeILi1ELi3ENS_5tupleIJNS1_IJNS_1CILi1EEENS2_ILi512EEEiEEENS2_ILi4096EEENS1_IJNS1_IJiiEEENS2_ILi8192EEEEEEEEEEEDaRKT1_ENKUlDpRKT_E_clIJS6_S9_EEEDaSH_ - $_ZN7cutlass13device_kernelIN5flash19enable_sm80_to_sm89INS1_16FlashAttnBwdSm80INS1_25CollectiveMainloopBwdSm80ILi2ELi2EN4cute5tupleIJNS5_1CILi128EEES8_NS7_ILi64EEEEEENS_6half_tEfNS_4arch4Sm80ELb1ELb0ELb1ELb1ELb0ELb0ELb0ELb0ELi2ELi4ELi4ELi4ELb0EEENS1_21CollectiveEpilogueBwdISA_SB_SD_Li256ELb1ELb0ELi2EEENS1_25SingleTileBwdLPTSchedulerILb1ELi128ELb0EEEEEEEEEvNT_6ParamsE$_ZZN4cute4takeILi1ELi2ENS_5tupleIJNS1_IJNS_1CILi1EEENS2_ILi0EEEEEEiEEEEEDaRKT1_ENKUlDpRKT_E_clIJiEEEDaSD_)
$_ZN7cutlass13device_kernelIN5flash19enable_sm80_to_sm89INS1_16FlashAttnBwdSm80INS1_25CollectiveMainloopBwdSm80ILi2ELi2EN4cute5tupleIJNS5_1CILi128EEES8_NS7_ILi64EEEEEENS_6half_tEfNS_4arch4Sm80ELb1ELb0ELb1ELb1ELb0ELb0ELb0ELb0ELi2ELi4ELi4ELi4ELb0EEENS1_21CollectiveEpilogueBwdISA_SB_SD_Li256ELb1ELb0ELi2EEENS1_25SingleTileBwdLPTSchedulerILb1ELi128ELb0EEEEEEEEEvNT_6ParamsE$_ZZN4cute4takeILi1ELi2ENS_5tupleIJNS1_IJNS_1CILi1EEENS2_ILi0EEEEEEiEEEEEDaRKT1_ENKUlDpRKT_E_clIJiEEEDaSD_:
[----:B------:R-:W-:Y:S02]  /*ae60*/  MOV R38, R36 ;  /* 0x0000002400267202 */ /* 0x000fe40000000f00 */
[----:B------:R-:W-:-:S04]  /*ae70*/  MOV R39, 0x0 ;  /* 0x0000000000277802 */ /* 0x000fc80000000f00 */
[----:B------:R-:W-:Y:S05]  /*ae80*/  RET.REL.NODEC R38 `(_ZN7cutlass13device_kernelIN5flash19enable_sm80_to_sm89INS1_16FlashAttnBwdSm80INS1_25CollectiveMainloopBwdSm80ILi2ELi2EN4cute5tupleIJNS5_1CILi128EEES8_NS7_ILi64EEEEEENS_6half_tEfNS_4arch4Sm80ELb1ELb0ELb1ELb1ELb0ELb0ELb0ELb0ELi2ELi4ELi4ELi4ELb0EEENS1_21CollectiveEpilogueBwdISA_SB_SD_Li256ELb1ELb0ELi2EEENS1_25SingleTileBwdLPTSchedulerILb1ELi128ELb0EEEEEEEEEvNT_6ParamsE) ;  /* 0xffff517026007950 */ /* 0x000fea0003c3ffff */
        .type           $_ZN7cutlass13device_kernelIN5flash19enable_sm80_to_sm89INS1_16FlashAttnBwdSm80INS1_25CollectiveMainloopBwdSm80ILi2ELi2EN4cute5tupleIJNS5_1CILi128EEES8_NS7_ILi64EEEEEENS_6half_tEfNS_4arch4Sm80ELb1ELb0ELb1ELb1ELb0ELb0ELb0ELb0ELi2ELi4ELi4ELi4ELb0EEENS1_21CollectiveEpilogueBwdISA_SB_SD_Li256ELb1ELb0ELi2EEENS1_25SingleTileBwdLPTSchedulerILb1ELi128ELb0EEEEEEEEEvNT_6ParamsE$_ZZN4cute4takeILi1ELi3ENS_5tupleIJNS1_IJNS_1CILi1EEENS2_ILi512EEEiEEENS2_ILi4096EEENS1_IJNS1_IJiiEEENS2_ILi8192EEEEEEEEEEEDaRKT1_ENKUlDpRKT_E_clIJS6_S9_EEEDaSH_,@function
        .size           $_ZN7cutlass13device_kernelIN5flash19enable_sm80_to_sm89INS1_16FlashAttnBwdSm80INS1_25CollectiveMainloopBwdSm80ILi2ELi2EN4cute5tupleIJNS5_1CILi128EEES8_NS7_ILi64EEEEEENS_6half_tEfNS_4arch4Sm80ELb1ELb0ELb1ELb1ELb0ELb0ELb0ELb0ELi2ELi4ELi4ELi4ELb0EEENS1_21CollectiveEpilogueBwdISA_SB_SD_Li256ELb1ELb0ELi2EEENS1_25SingleTileBwdLPTSchedulerILb1ELi128ELb0EEEEEEEEEvNT_6ParamsE$_ZZN4cute4takeILi1ELi3ENS_5tupleIJNS1_IJNS_1CILi1EEENS2_ILi512EEEiEEENS2_ILi4096EEENS1_IJNS1_IJiiEEENS2_ILi8192EEEEEEEEEEEDaRKT1_ENKUlDpRKT_E_clIJS6_S9_EEEDaSH_,($_ZN7cutlass13device_kernelIN5flash19enable_sm80_to_sm89INS1_16FlashAttnBwdSm80INS1_25CollectiveMainloopBwdSm80ILi2ELi2EN4cute5tupleIJNS5_1CILi128EEES8_NS7_ILi64EEEEEENS_6half_tEfNS_4arch4Sm80ELb1ELb0ELb1ELb1ELb0ELb0ELb0ELb0ELi2ELi4ELi4ELi4ELb0EEENS1_21CollectiveEpilogueBwdISA_SB_SD_Li256ELb1ELb0ELi2EEENS1_25SingleTileBwdLPTSchedulerILb1ELi128ELb0EEEEEEEEEvNT_6ParamsE$_ZZN4cute4takeILi1ELi3ENS_5tupleIJNS1_IJNS_1CILi1EEENS2_ILi512EEEiEEENS2_ILi4096EEENS1_IJiiEEEEEEEEDaRKT1_ENKUlDpRKT_E_clIJS6_S7_EEEDaSF_ - $_ZN7cutlass13device_kernelIN5flash19enable_sm80_to_sm89INS1_16FlashAttnBwdSm80INS1_25CollectiveMainloopBwdSm80ILi2ELi2EN4cute5tupleIJNS5_1CILi128EEES8_NS7_ILi64EEEEEENS_6half_tEfNS_4arch4Sm80ELb1ELb0ELb1ELb1ELb0ELb0ELb0ELb0ELi2ELi4ELi4ELi4ELb0EEENS1_21CollectiveEpilogueBwdISA_SB_SD_Li256ELb1ELb0ELi2EEENS1_25SingleTileBwdLPTSchedulerILb1ELi128ELb0EEEEEEEEEvNT_6ParamsE$_ZZN4cute4takeILi1ELi3ENS_5tupleIJNS1_IJNS_1CILi1EEENS2_ILi512EEEiEEENS2_ILi4096EEENS1_IJNS1_IJiiEEENS2_ILi8192EEEEEEEEEEEDaRKT1_ENKUlDpRKT_E_clIJS6_S9_EEEDaSH_)
$_ZN7cutlass13device_kernelIN5flash19enable_sm80_to_sm89INS1_16FlashAttnBwdSm80INS1_25CollectiveMainloopBwdSm80ILi2ELi2EN4cute5tupleIJNS5_1CILi128EEES8_NS7_ILi64EEEEEENS_6half_tEfNS_4arch4Sm80ELb1ELb0ELb1ELb1ELb0ELb0ELb0ELb0ELi2ELi4ELi4ELi4ELb0EEENS1_21CollectiveEpilogueBwdISA_SB_SD_Li256ELb1ELb0ELi2EEENS1_25SingleTileBwdLPTSchedulerILb1ELi128ELb0EEEEEEEEEvNT_6ParamsE$_ZZN4cute4takeILi1ELi3ENS_5tupleIJNS1_IJNS_1CILi1EEENS2_ILi512EEEiEEENS2_ILi4096EEENS1_IJNS1_IJiiEEENS2_ILi8192EEEEEEEEEEEDaRKT1_ENKUlDpRKT_E_clIJS6_S9_EEEDaSH_:
[----:B------:R-:W-:-:S04]  /*ae90*/  MOV R5, 0x0 ;  /* 0x0000000000057802 */ /* 0x000fc80000000f00 */
[----:B------:R-:W-:Y:S05]  /*aea0*/  RET.REL.NODEC R4 `(_ZN7cutlass13device_kernelIN5flash19enable_sm80_to_sm89INS1_16FlashAttnBwdSm80INS1_25CollectiveMainloopBwdSm80ILi2ELi2EN4cute5tupleIJNS5_1CILi128EEES8_NS7_ILi64EEEEEENS_6half_tEfNS_4arch4Sm80ELb1ELb0ELb1ELb1ELb0ELb0ELb0ELb0ELi2ELi4ELi4ELi4ELb0EEENS1_21CollectiveEpilogueBwdISA_SB_SD_Li256ELb1ELb0ELi2EEENS1_25SingleTileBwdLPTSchedulerILb1ELi128ELb0EEEEEEEEEvNT_6ParamsE) ;  /* 0xffff515004007950 */ /* 0x000fea0003c3ffff */
        .type           $_ZN7cutlass13device_kernelIN5flash19enable_sm80_to_sm89INS1_16FlashAttnBwdSm80INS1_25CollectiveMainloopBwdSm80ILi2ELi2EN4cute5tupleIJNS5_1CILi128EEES8_NS7_ILi64EEEEEENS_6half_tEfNS_4arch4Sm80ELb1ELb0ELb1ELb1ELb0ELb0ELb0ELb0ELi2ELi4ELi4ELi4ELb0EEENS1_21CollectiveEpilogueBwdISA_SB_SD_Li256ELb1ELb0ELi2EEENS1_25SingleTileBwdLPTSchedulerILb1ELi128ELb0EEEEEEEEEvNT_6ParamsE$_ZZN4cute4takeILi1ELi3ENS_5tupleIJNS1_IJNS_1CILi1EEENS2_ILi512EEEiEEENS2_ILi4096EEENS1_IJiiEEEEEEEEDaRKT1_ENKUlDpRKT_E_clIJS6_S7_EEEDaSF_,@function
        .size           $_ZN7cutlass13device_kernelIN5flash19enable_sm80_to_sm89INS1_16FlashAttnBwdSm80INS1_25CollectiveMainloopBwdSm80ILi2ELi2EN4cute5tupleIJNS5_1CILi128EEES8_NS7_ILi64EEEEEENS_6half_tEfNS_4arch4Sm80ELb1ELb0ELb1ELb1ELb0ELb0ELb0ELb0ELi2ELi4ELi4ELi4ELb0EEENS1_21CollectiveEpilogueBwdISA_SB_SD_Li256ELb1ELb0ELi2EEENS1_25SingleTileBwdLPTSchedulerILb1ELi128ELb0EEEEEEEEEvNT_6ParamsE$_ZZN4cute4takeILi1ELi3ENS_5tupleIJNS1_IJNS_1CILi1EEENS2_ILi512EEEiEEENS2_ILi4096EEENS1_IJiiEEEEEEEEDaRKT1_ENKUlDpRKT_E_clIJS6_S7_EEEDaSF_,($_ZN7cutlass13device_kernelIN5flash19enable_sm80_to_sm89INS1_16FlashAttnBwdSm80INS1_25CollectiveMainloopBwdSm80ILi2ELi2EN4cute5tupleIJNS5_1CILi128EEES8_NS7_ILi64EEEEEENS_6half_tEfNS_4arch4Sm80ELb1ELb0ELb1ELb1ELb0ELb0ELb0ELb0ELi2ELi4ELi4ELi4ELb0EEENS1_21CollectiveEpilogueBwdISA_SB_SD_Li256ELb1ELb0ELi2EEENS1_25SingleTileBwdLPTSchedulerILb1ELi128ELb0EEEEEEEEEvNT_6ParamsE$_ZZN4cute4takeILi1ELi3ENS_5tupleIJNS1_IJNS_1CILi1EEEiEEENS2_ILi1024EEENS1_IJiiEEEEEEEEDaRKT1_ENKUlDpRKT_E_clIJS5_S6_EEEDaSE_ - $_ZN7cutlass13device_kernelIN5flash19enable_sm80_to_sm89INS1_16FlashAttnBwdSm80INS1_25CollectiveMainloopBwdSm80ILi2ELi2EN4cute5tupleIJNS5_1CILi128EEES8_NS7_ILi64EEEEEENS_6half_tEfNS_4arch4Sm80ELb1ELb0ELb1ELb1ELb0ELb0ELb0ELb0ELi2ELi4ELi4ELi4ELb0EEENS1_21CollectiveEpilogueBwdISA_SB_SD_Li256ELb1ELb0ELi2EEENS1_25SingleTileBwdLPTSchedulerILb1ELi128ELb0EEEEEEEEEvNT_6ParamsE$_ZZN4cute4takeILi1ELi3ENS_5tupleIJNS1_IJNS_1CILi1EEENS2_ILi512EEEiEEENS2_ILi4096EEENS1_IJiiEEEEEEEEDaRKT1_ENKUlDpRKT_E_clIJS6_S7_EEEDaSF_)
$_ZN7cutlass13device_kernelIN5flash19enable_sm80_to_sm89INS1_16FlashAttnBwdSm80INS1_25CollectiveMainloopBwdSm80ILi2ELi2EN4cute5tupleIJNS5_1CILi128EEES8_NS7_ILi64EEEEEENS_6half_tEfNS_4arch4Sm80ELb1ELb0ELb1ELb1ELb0ELb0ELb0ELb0ELi2ELi4ELi4ELi4ELb0EEENS1_21CollectiveEpilogueBwdISA_SB_SD_Li256ELb1ELb0ELi2EEENS1_25SingleTileBwdLPTSchedulerILb1ELi128ELb0EEEEEEEEEvNT_6ParamsE$_ZZN4cute4takeILi1ELi3ENS_5tupleIJNS1_IJNS_1CILi1EEENS2_ILi512EEEiEEENS2_ILi4096EEENS1_IJiiEEEEEEEEDaRKT1_ENKUlDpRKT_E_clIJS6_S7_EEEDaSF_:
[----:B------:R-:W-:-:S04]  /*aeb0*/  MOV R3, 0x0 ;  /* 0x0000000000037802 */ /* 0x000fc80000000f00 */
[----:B------:R-:W-:Y:S05]  /*aec0*/  RET.REL.NODEC R2 `(_ZN7cutlass13device_kernelIN5flash19enable_sm80_to_sm89INS1_16FlashAttnBwdSm80INS1_25CollectiveMainloopBwdSm80ILi2ELi2EN4cute5tupleIJNS5_1CILi128EEES8_NS7_ILi64EEEEEENS_6half_tEfNS_4arch4Sm80ELb1ELb0ELb1ELb1ELb0ELb0ELb0ELb0ELi2ELi4ELi4ELi4ELb0EEENS1_21CollectiveEpilogueBwdISA_SB_SD_Li256ELb1ELb0ELi2EEENS1_25SingleTileBwdLPTSchedulerILb1ELi128ELb0EEEEEEEEEvNT_6ParamsE) ;  /* 0xffff513002007950 */ /* 0x000fea0003c3ffff */
        .type           $_ZN7cutlass13device_kernelIN5flash19enable_sm80_to_sm89INS1_16FlashAttnBwdSm80INS1_25CollectiveMainloopBwdSm80ILi2ELi2EN4cute5tupleIJNS5_1CILi128EEES8_NS7_ILi64EEEEEENS_6half_tEfNS_4arch4Sm80ELb1ELb0ELb1ELb1ELb0ELb0ELb0ELb0ELi2ELi4ELi4ELi4ELb0EEENS1_21CollectiveEpilogueBwdISA_SB_SD_Li256ELb1ELb0ELi2EEENS1_25SingleTileBwdLPTSchedulerILb1ELi128ELb0EEEEEEEEEvNT_6ParamsE$_ZZN4cute4takeILi1ELi3ENS_5tupleIJNS1_IJNS_1CILi1EEEiEEENS2_ILi1024EEENS1_IJiiEEEEEEEEDaRKT1_ENKUlDpRKT_E_clIJS5_S6_EEEDaSE_,@function
        .size           $_ZN7cutlass13device_kernelIN5flash19enable_sm80_to_sm89INS1_16FlashAttnBwdSm80INS1_25CollectiveMainloopBwdSm80ILi2ELi2EN4cute5tupleIJNS5_1CILi128EEES8_NS7_ILi64EEEEEENS_6half_tEfNS_4arch4Sm80ELb1ELb0ELb1ELb1ELb0ELb0ELb0ELb0ELi2ELi4ELi4ELi4ELb0EEENS1_21CollectiveEpilogueBwdISA_SB_SD_Li256ELb1ELb0ELi2EEENS1_25SingleTileBwdLPTSchedulerILb1ELi128ELb0EEEEEEEEEvNT_6ParamsE$_ZZN4cute4takeILi1ELi3ENS_5tupleIJNS1_IJNS_1CILi1EEEiEEENS2_ILi1024EEENS1_IJiiEEEEEEEEDaRKT1_ENKUlDpRKT_E_clIJS5_S6_EEEDaSE_,($_ZN7cutlass13device_kernelIN5flash19enable_sm80_to_sm89INS1_16FlashAttnBwdSm80INS1_25CollectiveMainloopBwdSm80ILi2ELi2EN4cute5tupleIJNS5_1CILi128EEES8_NS7_ILi64EEEEEENS_6half_tEfNS_4arch4Sm80ELb1ELb0ELb1ELb1ELb0ELb0ELb0ELb0ELi2ELi4ELi4ELi4ELb0EEENS1_21CollectiveEpilogueBwdISA_SB_SD_Li256ELb1ELb0ELi2EEENS1_25SingleTileBwdLPTSchedulerILb1ELi128ELb0EEEEEEEEEvNT_6ParamsE$_ZZN4cute4takeILi1ELi3ENS_5tupleIJNS1_IJiNS_1CILi512EEEEEENS1_IJiiEEENS2_ILi1024EEEEEEEEDaRKT1_ENKUlDpRKT_E_clIJS5_S6_EEEDaSE_ - $_ZN7cutlass13device_kernelIN5flash19enable_sm80_to_sm89INS1_16FlashAttnBwdSm80INS1_25CollectiveMainloopBwdSm80ILi2ELi2EN4cute5tupleIJNS5_1CILi128EEES8_NS7_ILi64EEEEEENS_6half_tEfNS_4arch4Sm80ELb1ELb0ELb1ELb1ELb0ELb0ELb0ELb0ELi2ELi4ELi4ELi4ELb0EEENS1_21CollectiveEpilogueBwdISA_SB_SD_Li256ELb1ELb0ELi2EEENS1_25SingleTileBwdLPTSchedulerILb1ELi128ELb0EEEEEEEEEvNT_6ParamsE$_ZZN4cute4takeILi1ELi3ENS_5tupleIJNS1_IJNS_1CILi1EEEiEEENS2_ILi1024EEENS1_IJiiEEEEEEEEDaRKT1_ENKUlDpRKT_E_clIJS5_S6_EEEDaSE_)
$_ZN7cutlass13device_kernelIN5flash19enable_sm80_to_sm89INS1_16FlashAttnBwdSm80INS1_25CollectiveMainloopBwdSm80ILi2ELi2EN4cute5tupleIJNS5_1CILi128EEES8_NS7_ILi64EEEEEENS_6half_tEfNS_4arch4Sm80ELb1ELb0ELb1ELb1ELb0ELb0ELb0ELb0ELi2ELi4ELi4ELi4ELb0EEENS1_21CollectiveEpilogueBwdISA_SB_SD_Li256ELb1ELb0ELi2EEENS1_25SingleTileBwdLPTSchedulerILb1ELi128ELb0EEEEEEEEEvNT_6ParamsE$_ZZN4cute4takeILi1ELi3ENS_5tupleIJNS1_IJNS_1CILi1EEEiEEENS2_ILi1024EEENS1_IJiiEEEEEEEEDaRKT1_ENKUlDpRKT_E_clIJS5_S6_EEEDaSE_:
[----:B------:R-:W-:-:S04]  /*aed0*/  MOV R3, 0x0 ;  /* 0x0000000000037802 */ /* 0x000fc80000000f00 */
[----:B------:R-:W-:Y:S05]  /*aee0*/  RET.REL.NODEC R2 `(_ZN7cutlass13device_kernelIN5flash19enable_sm80_to_sm89INS1_16FlashAttnBwdSm80INS1_25CollectiveMainloopBwdSm80ILi2ELi2EN4cute5tupleIJNS5_1CILi128EEES8_NS7_ILi64EEEEEENS_6half_tEfNS_4arch4Sm80ELb1ELb0ELb1ELb1ELb0ELb0ELb0ELb0ELi2ELi4ELi4ELi4ELb0EEENS1_21CollectiveEpilogueBwdISA_SB_SD_Li256ELb1ELb0ELi2EEENS1_25SingleTileBwdLPTSchedulerILb1ELi128ELb0EEEEEEEEEvNT_6ParamsE) ;  /* 0xffff511002007950 */ /* 0x000fea0003c3ffff */
        .type           $_ZN7cutlass13device_kernelIN5flash19enable_sm80_to_sm89INS1_16FlashAttnBwdSm80INS1_25CollectiveMainloopBwdSm80ILi2ELi2EN4cute5tupleIJNS5_1CILi128EEES8_NS7_ILi64EEEEEENS_6half_tEfNS_4arch4Sm80ELb1ELb0ELb1ELb1ELb0ELb0ELb0ELb0ELi2ELi4ELi4ELi4ELb0EEENS1_21CollectiveEpilogueBwdISA_SB_SD_Li256ELb1ELb0ELi2EEENS1_25SingleTileBwdLPTSchedulerILb1ELi128ELb0EEEEEEEEEvNT_6ParamsE$_ZZN4cute4takeILi1ELi3ENS_5tupleIJNS1_IJiNS_1CILi512EEEEEENS1_IJiiEEENS2_ILi1024EEEEEEEEDaRKT1_ENKUlDpRKT_E_clIJS5_S6_EEEDaSE_,@function
        .size           $_ZN7cutlass13device_kernelIN5flash19enable_sm80_to_sm89INS1_16FlashAttnBwdSm80INS1_25CollectiveMainloopBwdSm80ILi2ELi2EN4cute5tupleIJNS5_1CILi128EEES8_NS7_ILi64EEEEEENS_6half_tEfNS_4arch4Sm80ELb1ELb0ELb1ELb1ELb0ELb0ELb0ELb0ELi2ELi4ELi4ELi4ELb0EEENS1_21CollectiveEpilogueBwdISA_SB_SD_Li256ELb1ELb0ELi2EEENS1_25SingleTileBwdLPTSchedulerILb1ELi128ELb0EEEEEEEEEvNT_6ParamsE$_ZZN4cute4takeILi1ELi3ENS_5tupleIJNS1_IJiNS_1CILi512EEEEEENS1_IJiiEEENS2_ILi1024EEEEEEEEDaRKT1_ENKUlDpRKT_E_clIJS5_S6_EEEDaSE_,($_ZN7cutlass13device_kernelIN5flash19enable_sm80_to_sm89INS1_16FlashAttnBwdSm80INS1_25CollectiveMainloopBwdSm80ILi2ELi2EN4cute5tupleIJNS5_1CILi128EEES8_NS7_ILi64EEEEEENS_6half_tEfNS_4arch4Sm80ELb1ELb0ELb1ELb1ELb0ELb0ELb0ELb0ELi2ELi4ELi4ELi4ELb0EEENS1_21CollectiveEpilogueBwdISA_SB_SD_Li256ELb1ELb0ELi2EEENS1_25SingleTileBwdLPTSchedulerILb1ELi128ELb0EEEEEEEEEvNT_6ParamsE$_ZZN4cute5sliceINS_5tupleIJNS1_IJNS_10UnderscoreENS_1CILi0EEEEEENS1_IJS4_S2_EEEEEENS1_IJNS1_IJNS1_IJNS3_ILi1EEES4_EEES4_EEENS1_IJNS1_IJS4_S4_EEEiEEEEEEEEDaRKT_RKT0_ENKUlRKT_RKT0_E_clIS6_SC_EEDaSM_SP_ - $_ZN7cutlass13device_kernelIN5flash19enable_sm80_to_sm89INS1_16FlashAttnBwdSm80INS1_25CollectiveMainloopBwdSm80ILi2ELi2EN4cute5tupleIJNS5_1CILi128EEES8_NS7_ILi64EEEEEENS_6half_tEfNS_4arch4Sm80ELb1ELb0ELb1ELb1ELb0ELb0ELb0ELb0ELi2ELi4ELi4ELi4ELb0EEENS1_21CollectiveEpilogueBwdISA_SB_SD_Li256ELb1ELb0ELi2EEENS1_25SingleTileBwdLPTSchedulerILb1ELi128ELb0EEEEEEEEEvNT_6ParamsE$_ZZN4cute4takeILi1ELi3ENS_5tupleIJNS1_IJiNS_1CILi512EEEEEENS1_IJiiEEENS2_ILi1024EEEEEEEEDaRKT1_ENKUlDpRKT_E_clIJS5_S6_EEEDaSE_)
$_ZN7cutlass13device_kernelIN5flash19enable_sm80_to_sm89INS1_16FlashAttnBwdSm80INS1_25CollectiveMainloopBwdSm80ILi2ELi2EN4cute5tupleIJNS5_1CILi128EEES8_NS7_ILi64EEEEEENS_6half_tEfNS_4arch4Sm80ELb1ELb0ELb1ELb1ELb0ELb0ELb0ELb0ELi2ELi4ELi4ELi4ELb0EEENS1_21CollectiveEpilogueBwdISA_SB_SD_Li256ELb1ELb0ELi2EEENS1_25SingleTileBwdLPTSchedulerILb1ELi128ELb0EEEEEEEEEvNT_6ParamsE$_ZZN4cute4takeILi1ELi3ENS_5tupleIJNS1_IJiNS_1CILi512EEEEEENS1_IJiiEEENS2_ILi1024EEEEEEEEDaRKT1_ENKUlDpRKT_E_clIJS5_S6_EEEDaSE_:
[----:B------:R-:W-:-:S04]  /*aef0*/  MOV R3, 0x0 ;  /* 0x0000000000037802 */ /* 0x000fc80000000f00 */
[----:B------:R-:W-:Y:S05]  /*af00*/  RET.REL.NODEC R2 `(_ZN7cutlass13device_kernelIN5flash19enable_sm80_to_sm89INS1_16FlashAttnBwdSm80INS1_25CollectiveMainloopBwdSm80ILi2ELi2EN4cute5tupleIJNS5_1CILi128EEES8_NS7_ILi64EEEEEENS_6half_tEfNS_4arch4Sm80ELb1ELb0ELb1ELb1ELb0ELb0ELb0ELb0ELi2ELi4ELi4ELi4ELb0EEENS1_21CollectiveEpilogueBwdISA_SB_SD_Li256ELb1ELb0ELi2EEENS1_25SingleTileBwdLPTSchedulerILb1ELi128ELb0EEEEEEEEEvNT_6ParamsE) ;  /* 0xffff50f002007950 */ /* 0x000fea0003c3ffff */
        .type           $_ZN7cutlass13device_kernelIN5flash19enable_sm80_to_sm89INS1_16FlashAttnBwdSm80INS1_25CollectiveMainloopBwdSm80ILi2ELi2EN4cute5tupleIJNS5_1CILi128EEES8_NS7_ILi64EEEEEENS_6half_tEfNS_4arch4Sm80ELb1ELb0ELb1ELb1ELb0ELb0ELb0ELb0ELi2ELi4ELi4ELi4ELb0EEENS1_21CollectiveEpilogueBwdISA_SB_SD_Li256ELb1ELb0ELi2EEENS1_25SingleTileBwdLPTSchedulerILb1ELi128ELb0EEEEEEEEEvNT_6ParamsE$_ZZN4cute5sliceINS_5tupleIJNS1_IJNS_10UnderscoreENS_1CILi0EEEEEENS1_IJS4_S2_EEEEEENS1_IJNS1_IJNS1_IJNS3_ILi1EEES4_EEES4_EEENS1_IJNS1_IJS4_S4_EEEiEEEEEEEEDaRKT_RKT0_ENKUlRKT_RKT0_E_clIS6_SC_EEDaSM_SP_,@function
        .size           $_ZN7cutlass13device_kernelIN5flash19enable_sm80_to_sm89INS1_16FlashAttnBwdSm80INS1_25CollectiveMainloopBwdSm80ILi2ELi2EN4cute5tupleIJNS5_1CILi128EEES8_NS7_ILi64EEEEEENS_6half_tEfNS_4arch4Sm80ELb1ELb0ELb1ELb1ELb0ELb0ELb0ELb0ELi2ELi4ELi4ELi4ELb0EEENS1_21CollectiveEpilogueBwdISA_SB_SD_Li256ELb1ELb0ELi2EEENS1_25SingleTileBwdLPTSchedulerILb1ELi128ELb0EEEEEEEEEvNT_6ParamsE$_ZZN4cute5sliceINS_5tupleIJNS1_IJNS_10UnderscoreENS_1CILi0EEEEEENS1_IJS4_S2_EEEEEENS1_IJNS1_IJNS1_IJNS3_ILi1EEES4_EEES4_EEENS1_IJNS1_IJS4_S4_EEEiEEEEEEEEDaRKT_RKT0_ENKUlRKT_RKT0_E_clIS6_SC_EEDaSM_SP_,($_ZN7cutlass13device_kernelIN5flash19enable_sm80_to_sm89INS1_16FlashAttnBwdSm80INS1_25CollectiveMainloopBwdSm80ILi2ELi2EN4cute5tupleIJNS5_1CILi128EEES8_NS7_ILi64EEEEEENS_6half_tEfNS_4arch4Sm80ELb1ELb0ELb1ELb1ELb0ELb0ELb0ELb0ELi2ELi4ELi4ELi4ELb0EEENS1_21CollectiveEpilogueBwdISA_SB_SD_Li256ELb1ELb0ELi2EEENS1_25SingleTileBwdLPTSchedulerILb1ELi128ELb0EEEEEEEEEvNT_6ParamsE$_ZZN4cute5sliceINS_5tupleIJNS_10UnderscoreES2_NS_1CILi0EEEEEENS1_IJNS1_IJNS3_ILi1EEES4_EEEiNS3_ILi1024EEEEEEEEDaRKT_RKT0_ENKUlRKT_RKT0_E_clIS2_iEEDaSI_SL_ - $_ZN7cutlass13device_kernelIN5flash19enable_sm80_to_sm89INS1_16FlashAttnBwdSm80INS1_25CollectiveMainloopBwdSm80ILi2ELi2EN4cute5tupleIJNS5_1CILi128EEES8_NS7_ILi64EEEEEENS_6half_tEfNS_4arch4Sm80ELb1ELb0ELb1ELb1ELb0ELb0ELb0ELb0ELi2ELi4ELi4ELi4ELb0EEENS1_21CollectiveEpilogueBwdISA_SB_SD_Li256ELb1ELb0ELi2EEENS1_25SingleTileBwdLPTSchedulerILb1ELi128ELb0EEEEEEEEEvNT_6ParamsE$_ZZN4cute5sliceINS_5tupleIJNS1_IJNS_10UnderscoreENS_1CILi0EEEEEENS1_IJS4_S2_EEEEEENS1_IJNS1_IJNS1_IJNS3_ILi1EEES4_EEES4_EEENS1_IJNS1_IJS4_S4_EEEiEEEEEEEEDaRKT_RKT0_ENKUlRKT_RKT0_E_clIS6_SC_EEDaSM_SP_)
$_ZN7cutlass13device_kernelIN5flash19enable_sm80_to_sm89INS1_16FlashAttnBwdSm80INS1_25CollectiveMainloopBwdSm80ILi2ELi2EN4cute5tupleIJNS5_1CILi128EEES8_NS7_ILi64EEEEEENS_6half_tEfNS_4arch4Sm80ELb1ELb0ELb1ELb1ELb0ELb0ELb0ELb0ELi2ELi4ELi4ELi4ELb0EEENS1_21CollectiveEpilogueBwdISA_SB_SD_Li256ELb1ELb0ELi2EEENS1_25SingleTileBwdLPTSchedulerILb1ELi128ELb0EEEEEEEEEvNT_6ParamsE$_ZZN4cute5sliceINS_5tupleIJNS1_IJNS_10UnderscoreENS_1CILi0EEEEEENS1_IJS4_S2_EEEEEENS1_IJNS1_IJNS1_IJNS3_ILi1EEES4_EEES4_EEENS1_IJNS1_IJS4_S4_EEEiEEEEEEEEDaRKT_RKT0_ENKUlRKT_RKT0_E_clIS6_SC_EEDaSM_SP_:
[----:B------:R-:W-:Y:S02]  /*af10*/  MOV R6, R2 ;  /* 0x0000000200067202 */ /* 0x000fe40000000f00 */
[----:B------:R-:W-:-:S04]  /*af20*/  MOV R7, 0x0 ;  /* 0x0000000000077802 */ /* 0x000fc80000000f00 */
[----:B------:R-:W-:Y:S05]  /*af30*/  RET.REL.NODEC R6 `(_ZN7cutlass13device_kernelIN5flash19enable_sm80_to_sm89INS1_16FlashAttnBwdSm80INS1_25CollectiveMainloopBwdSm80ILi2ELi2EN4cute5tupleIJNS5_1CILi128EEES8_NS7_ILi64EEEEEENS_6half_tEfNS_4arch4Sm80ELb1ELb0ELb1ELb1ELb0ELb0ELb0ELb0ELi2ELi4ELi4ELi4ELb0EEENS1_21CollectiveEpilogueBwdISA_SB_SD_Li256ELb1ELb0ELi2EEENS1_25SingleTileBwdLPTSchedulerILb1ELi128ELb0EEEEEEEEEvNT_6ParamsE) ;  /* 0xffff50c006007950 */ /* 0x000fea0003c3ffff */
        .type           $_ZN7cutlass13device_kernelIN5flash19enable_sm80_to_sm89INS1_16FlashAttnBwdSm80INS1_25CollectiveMainloopBwdSm80ILi2ELi2EN4cute5tupleIJNS5_1CILi128EEES8_NS7_ILi64EEEEEENS_6half_tEfNS_4arch4Sm80ELb1ELb0ELb1ELb1ELb0ELb0ELb0ELb0ELi2ELi4ELi4ELi4ELb0EEENS1_21CollectiveEpilogueBwdISA_SB_SD_Li256ELb1ELb0ELi2EEENS1_25SingleTileBwdLPTSchedulerILb1ELi128ELb0EEEEEEEEEvNT_6ParamsE$_ZZN4cute5sliceINS_5tupleIJNS_10UnderscoreES2_NS_1CILi0EEEEEENS1_IJNS1_IJNS3_ILi1EEES4_EEEiNS3_ILi1024EEEEEEEEDaRKT_RKT0_ENKUlRKT_RKT0_E_clIS2_iEEDaSI_SL_,@function
        .size           $_ZN7cutlass13device_kernelIN5flash19enable_sm80_to_sm89INS1_16FlashAttnBwdSm80INS1_25CollectiveMainloopBwdSm80ILi2ELi2EN4cute5tupleIJNS5_1CILi128EEES8_NS7_ILi64EEEEEENS_6half_tEfNS_4arch4Sm80ELb1ELb0ELb1ELb1ELb0ELb0ELb0ELb0ELi2ELi4ELi4ELi4ELb0EEENS1_21CollectiveEpilogueBwdISA_SB_SD_Li256ELb1ELb0ELi2EEENS1_25SingleTileBwdLPTSchedulerILb1ELi128ELb0EEEEEEEEEvNT_6ParamsE$_ZZN4cute5sliceINS_5tupleIJNS_10UnderscoreES2_NS_1CILi0EEEEEENS1_IJNS1_IJNS3_ILi1EEES4_EEEiNS3_ILi1024EEEEEEEEDaRKT_RKT0_ENKUlRKT_RKT0_E_clIS2_iEEDaSI_SL_,($_ZN7cutlass13device_kernelIN5flash19enable_sm80_to_sm89INS1_16FlashAttnBwdSm80INS1_25CollectiveMainloopBwdSm80ILi2ELi2EN4cute5tupleIJNS5_1CILi128EEES8_NS7_ILi64EEEEEENS_6half_tEfNS_4arch4Sm80ELb1ELb0ELb1ELb1ELb0ELb0ELb0ELb0ELi2ELi4ELi4ELi4ELb0EEENS1_21CollectiveEpilogueBwdISA_SB_SD_Li256ELb1ELb0ELi2EEENS1_25SingleTileBwdLPTSchedulerILb1ELi128ELb0EEEEEEEEEvNT_6ParamsE$_ZZN4cute5sliceINS_5tupleIJNS_10UnderscoreES2_S2_iEEENS1_IJNS1_IJNS_1CILi1EEENS4_ILi0EEEEEENS4_ILi4096EEENS1_IJiiEEENS1_IJS6_NS4_ILi8192EEEEEEEEEEEDaRKT_RKT0_ENKUlRKT_RKT0_E_clIS2_S9_EEDaSL_SO_ - $_ZN7cutlass13device_kernelIN5flash19enable_sm80_to_sm89INS1_16FlashAttnBwdSm80INS1_25CollectiveMainloopBwdSm80ILi2ELi2EN4cute5tupleIJNS5_1CILi128EEES8_NS7_ILi64EEEEEENS_6half_tEfNS_4arch4Sm80ELb1ELb0ELb1ELb1ELb0ELb0ELb0ELb0ELi2ELi4ELi4ELi4ELb0EEENS1_21CollectiveEpilogueBwdISA_SB_SD_Li256ELb1ELb0ELi2EEENS1_25SingleTileBwdLPTSchedulerILb1ELi128ELb0EEEEEEEEEvNT_6ParamsE$_ZZN4cute5sliceINS_5tupleIJNS_10UnderscoreES2_NS_1CILi0EEEEEENS1_IJNS1_IJNS3_ILi1EEES4_EEEiNS3_ILi1024EEEEEEEEDaRKT_RKT0_ENKUlRKT_RKT0_E_clIS2_iEEDaSI_SL_)
$_ZN7cutlass13device_kernelIN5flash19enable_sm80_to_sm89INS1_16FlashAttnBwdSm80INS1_25CollectiveMainloopBwdSm80ILi2ELi2EN4cute5tupleIJNS5_1CILi128EEES8_NS7_ILi64EEEEEENS_6half_tEfNS_4arch4Sm80ELb1ELb0ELb1ELb1ELb0ELb0ELb0ELb0ELi2ELi4ELi4ELi4ELb0EEENS1_21CollectiveEpilogueBwdISA_SB_SD_Li256ELb1ELb0ELi2EEENS1_25SingleTileBwdLPTSchedulerILb1ELi128ELb0EEEEEEEEEvNT_6ParamsE$_ZZN4cute5sliceINS_5tupleIJNS_10UnderscoreES2_NS_1CILi0EEEEEENS1_IJNS1_IJNS3_ILi1EEES4_EEEiNS3_ILi1024EEEEEEEEDaRKT_RKT0_ENKUlRKT_RKT0_E_clIS2_iEEDaSI_SL_:
[----:B------:R-:W-:Y:S02]  /*af40*/  MOV R4, R2 ;  /* 0x0000000200047202 */ /* 0x000fe40000000f00 */
[----:B------:R-:W-:-:S04]  /*af50*/  MOV R5, 0x0 ;  /* 0x0000000000057802 */ /* 0x000fc80000000f00 */
[----:B------:R-:W-:Y:S05]  /*af60*/  RET.REL.NODEC R4 `(_ZN7cutlass13device_kernelIN5flash19enable_sm80_to_sm89INS1_16FlashAttnBwdSm80INS1_25CollectiveMainloopBwdSm80ILi2ELi2EN4cute5tupleIJNS5_1CILi128EEES8_NS7_ILi64EEEEEENS_6half_tEfNS_4arch4Sm80ELb1ELb0ELb1ELb1ELb0ELb0ELb0ELb0ELi2ELi4ELi4ELi4ELb0EEENS1_21CollectiveEpilogueBwdISA_SB_SD_Li256ELb1ELb0ELi2EEENS1_25SingleTileBwdLPTSchedulerILb1ELi128ELb0EEEEEEEEEvNT_6ParamsE) ;  /* 0xffff509004007950 */ /* 0x000fea0003c3ffff */
        .type           $_ZN7cutlass13device_kernelIN5flash19enable_sm80_to_sm89INS1_16FlashAttnBwdSm80INS1_25CollectiveMainloopBwdSm80ILi2ELi2EN4cute5tupleIJNS5_1CILi128EEES8_NS7_ILi64EEEEEENS_6half_tEfNS_4arch4Sm80ELb1ELb0ELb1ELb1ELb0ELb0ELb0ELb0ELi2ELi4ELi4ELi4ELb0EEENS1_21CollectiveEpilogueBwdISA_SB_SD_Li256ELb1ELb0ELi2EEENS1_25SingleTileBwdLPTSchedulerILb1ELi128ELb0EEEEEEEEEvNT_6ParamsE$_ZZN4cute5sliceINS_5tupleIJNS_10UnderscoreES2_S2_iEEENS1_IJNS1_IJNS_1CILi1EEENS4_ILi0EEEEEENS4_ILi4096EEENS1_IJiiEEENS1_IJS6_NS4_ILi8192EEEEEEEEEEEDaRKT_RKT0_ENKUlRKT_RKT0_E_clIS2_S9_EEDaSL_SO_,@function
        .size           $_ZN7cutlass13device_kernelIN5flash19enable_sm80_to_sm89INS1_16FlashAttnBwdSm80INS1_25CollectiveMainloopBwdSm80ILi2ELi2EN4cute5tupleIJNS5_1CILi128EEES8_NS7_ILi64EEEEEENS_6half_tEfNS_4arch4Sm80ELb1ELb0ELb1ELb1ELb0ELb0ELb0ELb0ELi2ELi4ELi4ELi4ELb0EEENS1_21CollectiveEpilogueBwdISA_SB_SD_Li256ELb1ELb0ELi2EEENS1_25SingleTileBwdLPTSchedulerILb1ELi128ELb0EEEEEEEEEvNT_6ParamsE$_ZZN4cute5sliceINS_5tupleIJNS_10UnderscoreES2_S2_iEEENS1_IJNS1_IJNS_1CILi1EEENS4_ILi0EEEEEENS4_ILi4096EEENS1_IJiiEEENS1_IJS6_NS4_ILi8192EEEEEEEEEEEDaRKT_RKT0_ENKUlRKT_RKT0_E_clIS2_S9_EEDaSL_SO_,($_ZN7cutlass13device_kernelIN5flash19enable_sm80_to_sm89INS1_16FlashAttnBwdSm80INS1_25CollectiveMainloopBwdSm80ILi2ELi2EN4cute5tupleIJNS5_1CILi128EEES8_NS7_ILi64EEEEEENS_6half_tEfNS_4arch4Sm80ELb1ELb0ELb1ELb1ELb0ELb0ELb0ELb0ELi2ELi4ELi4ELi4ELb0EEENS1_21CollectiveEpilogueBwdISA_SB_SD_Li256ELb1ELb0ELi2EEENS1_25SingleTileBwdLPTSchedulerILb1ELi128ELb0EEEEEEEEEvNT_6ParamsE$_ZZN4cute5sliceINS_5tupleIJNS_10UnderscoreES2_S2_iEEENS1_IJNS1_IJNS_1CILi1EEENS4_ILi0EEEEEEiNS4_ILi1024EEENS4_ILi8192EEEEEEEEDaRKT_RKT0_ENKUlRKT_RKT0_E_clIS2_iEEDaSJ_SM_ - $_ZN7cutlass13device_kernelIN5flash19enable_sm80_to_sm89INS1_16FlashAttnBwdSm80INS1_25CollectiveMainloopBwdSm80ILi2ELi2EN4cute5tupleIJNS5_1CILi128EEES8_NS7_ILi64EEEEEENS_6half_tEfNS_4arch4Sm80ELb1ELb0ELb1ELb1ELb0ELb0ELb0ELb0ELi2ELi4ELi4ELi4ELb0EEENS1_21CollectiveEpilogueBwdISA_SB_SD_Li256ELb1ELb0ELi2EEENS1_25SingleTileBwdLPTSchedulerILb1ELi128ELb0EEEEEEEEEvNT_6ParamsE$_ZZN4cute5sliceINS_5tupleIJNS_10UnderscoreES2_S2_iEEENS1_IJNS1_IJNS_1CILi1EEENS4_ILi0EEEEEENS4_ILi4096EEENS1_IJiiEEENS1_IJS6_NS4_ILi8192EEEEEEEEEEEDaRKT_RKT0_ENKUlRKT_RKT0_E_clIS2_S9_EEDaSL_SO_)
$_ZN7cutlass13device_kernelIN5flash19enable_sm80_to_sm89INS1_16FlashAttnBwdSm80INS1_25CollectiveMainloopBwdSm80ILi2ELi2EN4cute5tupleIJNS5_1CILi128EEES8_NS7_ILi64EEEEEENS_6half_tEfNS_4arch4Sm80ELb1ELb0ELb1ELb1ELb0ELb0ELb0ELb0ELi2ELi4ELi4ELi4ELb0EEENS1_21CollectiveEpilogueBwdISA_SB_SD_Li256ELb1ELb0ELi2EEENS1_25SingleTileBwdLPTSchedulerILb1ELi128ELb0EEEEEEEEEvNT_6ParamsE$_ZZN4cute5sliceINS_5tupleIJNS_10UnderscoreES2_S2_iEEENS1_IJNS1_IJNS_1CILi1EEENS4_ILi0EEEEEENS4_ILi4096EEENS1_IJiiEEENS1_IJS6_NS4_ILi8192EEEEEEEEEEEDaRKT_RKT0_ENKUlRKT_RKT0_E_clIS2_S9_EEDaSL_SO_:
[----:B------:R-:W-:-:S04]  /*af70*/  MOV R5, 0x0 ;  /* 0x0000000000057802 */ /* 0x000fc80000000f00 */
[----:B------:R-:W-:Y:S05]  /*af80*/  RET.REL.NODEC R4 `(_ZN7cutlass13device_kernelIN5flash19enable_sm80_to_sm89INS1_16FlashAttnBwdSm80INS1_25CollectiveMainloopBwdSm80ILi2ELi2EN4cute5tupleIJNS5_1CILi128EEES8_NS7_ILi64EEEEEENS_6half_tEfNS_4arch4Sm80ELb1ELb0ELb1ELb1ELb0ELb0ELb0ELb0ELi2ELi4ELi4ELi4ELb0EEENS1_21CollectiveEpilogueBwdISA_SB_SD_Li256ELb1ELb0ELi2EEENS1_25SingleTileBwdLPTSchedulerILb1ELi128ELb0EEEEEEEEEvNT_6ParamsE) ;  /* 0xffff507004007950 */ /* 0x000fea0003c3ffff */
        .type           $_ZN7cutlass13device_kernelIN5flash19enable_sm80_to_sm89INS1_16FlashAttnBwdSm80INS1_25CollectiveMainloopBwdSm80ILi2ELi2EN4cute5tupleIJNS5_1CILi128EEES8_NS7_ILi64EEEEEENS_6half_tEfNS_4arch4Sm80ELb1ELb0ELb1ELb1ELb0ELb0ELb0ELb0ELi2ELi4ELi4ELi4ELb0EEENS1_21CollectiveEpilogueBwdISA_SB_SD_Li256ELb1ELb0ELi2EEENS1_25SingleTileBwdLPTSchedulerILb1ELi128ELb0EEEEEEEEEvNT_6ParamsE$_ZZN4cute5sliceINS_5tupleIJNS_10UnderscoreES2_S2_iEEENS1_IJNS1_IJNS_1CILi1EEENS4_ILi0EEEEEEiNS4_ILi1024EEENS4_ILi8192EEEEEEEEDaRKT_RKT0_ENKUlRKT_RKT0_E_clIS2_iEEDaSJ_SM_,@function
        .size           $_ZN7cutlass13device_kernelIN5flash19enable_sm80_to_sm89INS1_16FlashAttnBwdSm80INS1_25CollectiveMainloopBwdSm80ILi2ELi2EN4cute5tupleIJNS5_1CILi128EEES8_NS7_ILi64EEEEEENS_6half_tEfNS_4arch4Sm80ELb1ELb0ELb1ELb1ELb0ELb0ELb0ELb0ELi2ELi4ELi4ELi4ELb0EEENS1_21CollectiveEpilogueBwdISA_SB_SD_Li256ELb1ELb0ELi2EEENS1_25SingleTileBwdLPTSchedulerILb1ELi128ELb0EEEEEEEEEvNT_6ParamsE$_ZZN4cute5sliceINS_5tupleIJNS_10UnderscoreES2_S2_iEEENS1_IJNS1_IJNS_1CILi1EEENS4_ILi0EEEEEEiNS4_ILi1024EEENS4_ILi8192EEEEEEEEDaRKT_RKT0_ENKUlRKT_RKT0_E_clIS2_iEEDaSJ_SM_,($_ZN7cutlass13device_kernelIN5flash19enable_sm80_to_sm89INS1_16FlashAttnBwdSm80INS1_25CollectiveMainloopBwdSm80ILi2ELi2EN4cute5tupleIJNS5_1CILi128EEES8_NS7_ILi64EEEEEENS_6half_tEfNS_4arch4Sm80ELb1ELb0ELb1ELb1ELb0ELb0ELb0ELb0ELi2ELi4ELi4ELi4ELb0EEENS1_21CollectiveEpilogueBwdISA_SB_SD_Li256ELb1ELb0ELi2EEENS1_25SingleTileBwdLPTSchedulerILb1ELi128ELb0EEEEEEEEEvNT_6ParamsE$_ZZN4cute5sliceINS_5tupleIJNS_10UnderscoreES2_iEEENS1_IJNS1_IJNS_1CILi1EEENS4_ILi0EEEEEEiNS4_ILi1024EEEEEEEEDaRKT_RKT0_ENKUlRKT_RKT0_E_clIS2_iEEDaSI_SL_ - $_ZN7cutlass13device_kernelIN5flash19enable_sm80_to_sm89INS1_16FlashAttnBwdSm80INS1_25CollectiveMainloopBwdSm80ILi2ELi2EN4cute5tupleIJNS5_1CILi128EEES8_NS7_ILi64EEEEEENS_6half_tEfNS_4arch4Sm80ELb1ELb0ELb1ELb1ELb0ELb0ELb0ELb0ELi2ELi4ELi4ELi4ELb0EEENS1_21CollectiveEpilogueBwdISA_SB_SD_Li256ELb1ELb0ELi2EEENS1_25SingleTileBwdLPTSchedulerILb1ELi128ELb0EEEEEEEEEvNT_6ParamsE$_ZZN4cute5sliceINS_5tupleIJNS_10UnderscoreES2_S2_iEEENS1_IJNS1_IJNS_1CILi1EEENS4_ILi0EEEEEEiNS4_ILi1024EEENS4_ILi8192EEEEEEEEDaRKT_RKT0_ENKUlRKT_RKT0_E_clIS2_iEEDaSJ_SM_)
$_ZN7cutlass13device_kernelIN5flash19enable_sm80_to_sm89INS1_16FlashAttnBwdSm80INS1_25CollectiveMainloopBwdSm80ILi2ELi2EN4cute5tupleIJNS5_1CILi128EEES8_NS7_ILi64EEEEEENS_6half_tEfNS_4arch4Sm80ELb1ELb0ELb1ELb1ELb0ELb0ELb0ELb0ELi2ELi4ELi4ELi4ELb0EEENS1_21CollectiveEpilogueBwdISA_SB_SD_Li256ELb1ELb0ELi2EEENS1_25SingleTileBwdLPTSchedulerILb1ELi128ELb0EEEEEEEEEvNT_6ParamsE$_ZZN4cute5sliceINS_5tupleIJNS_10UnderscoreES2_S2_iEEENS1_IJNS1_IJNS_1CILi1EEENS4_ILi0EEEEEEiNS4_ILi1024EEENS4_ILi8192EEEEEEEEDaRKT_RKT0_ENKUlRKT_RKT0_E_clIS2_iEEDaSJ_SM_:
[----:B------:R-:W-:Y:S02]  /*af90*/  MOV R12, R2 ;  /* 0x00000002000c7202 */ /* 0x000fe40000000f00 */
[----:B------:R-:W-:-:S04]  /*afa0*/  MOV R13, 0x0 ;  /* 0x00000000000d7802 */ /* 0x000fc80000000f00 */
[----:B------:R-:W-:Y:S05]  /*afb0*/  RET.REL.NODEC R12 `(_ZN7cutlass13device_kernelIN5flash19enable_sm80_to_sm89INS1_16FlashAttnBwdSm80INS1_25CollectiveMainloopBwdSm80ILi2ELi2EN4cute5tupleIJNS5_1CILi128EEES8_NS7_ILi64EEEEEENS_6half_tEfNS_4arch4Sm80ELb1ELb0ELb1ELb1ELb0ELb0ELb0ELb0ELi2ELi4ELi4ELi4ELb0EEENS1_21CollectiveEpilogueBwdISA_SB_SD_Li256ELb1ELb0ELi2EEENS1_25SingleTileBwdLPTSchedulerILb1ELi128ELb0EEEEEEEEEvNT_6ParamsE) ;  /* 0xffff50400c007950 */ /* 0x000fea0003c3ffff */
        .type           $_ZN7cutlass13device_kernelIN5flash19enable_sm80_to_sm89INS1_16FlashAttnBwdSm80INS1_25CollectiveMainloopBwdSm80ILi2ELi2EN4cute5tupleIJNS5_1CILi128EEES8_NS7_ILi64EEEEEENS_6half_tEfNS_4arch4Sm80ELb1ELb0ELb1ELb1ELb0ELb0ELb0ELb0ELi2ELi4ELi4ELi4ELb0EEENS1_21CollectiveEpilogueBwdISA_SB_SD_Li256ELb1ELb0ELi2EEENS1_25SingleTileBwdLPTSchedulerILb1ELi128ELb0EEEEEEEEEvNT_6ParamsE$_ZZN4cute5sliceINS_5tupleIJNS_10UnderscoreES2_iEEENS1_IJNS1_IJNS_1CILi1EEENS4_ILi0EEEEEEiNS4_ILi1024EEEEEEEEDaRKT_RKT0_ENKUlRKT_RKT0_E_clIS2_iEEDaSI_SL_,@function
        .size           $_ZN7cutlass13device_kernelIN5flash19enable_sm80_to_sm89INS1_16FlashAttnBwdSm80INS1_25CollectiveMainloopBwdSm80ILi2ELi2EN4cute5tupleIJNS5_1CILi128EEES8_NS7_ILi64EEEEEENS_6half_tEfNS_4arch4Sm80ELb1ELb0ELb1ELb1ELb0ELb0ELb0ELb0ELi2ELi4ELi4ELi4ELb0EEENS1_21CollectiveEpilogueBwdISA_SB_SD_Li256ELb1ELb0ELi2EEENS1_25SingleTileBwdLPTSchedulerILb1ELi128ELb0EEEEEEEEEvNT_6ParamsE$_ZZN4cute5sliceINS_5tupleIJNS_10UnderscoreES2_iEEENS1_IJNS1_IJNS_1CILi1EEENS4_ILi0EEEEEEiNS4_ILi1024EEEEEEEEDaRKT_RKT0_ENKUlRKT_RKT0_E_clIS2_iEEDaSI_SL_,($_ZN7cutlass13device_kernelIN5flash19enable_sm80_to_sm89INS1_16FlashAttnBwdSm80INS1_25CollectiveMainloopBwdSm80ILi2ELi2EN4cute5tupleIJNS5_1CILi128EEES8_NS7_ILi64EEEEEENS_6half_tEfNS_4arch4Sm80ELb1ELb0ELb1ELb1ELb0ELb0ELb0ELb0ELi2ELi4ELi4ELi4ELb0EEENS1_21CollectiveEpilogueBwdISA_SB_SD_Li256ELb1ELb0ELi2EEENS1_25SingleTileBwdLPTSchedulerILb1ELi128ELb0EEEEEEEEEvNT_6ParamsE$_ZZN4cute6detail16composition_implINS_5tupleIJNS_1CILi16EEENS3_ILi2EEES5_S5_NS3_ILi4EEES5_EEENS2_IJNS3_ILi1EEEiiiNS3_ILi144EEENS3_ILi512EEEEEENS2_IJNS2_IJS5_S5_EEES6_NS3_ILi8EEEEEENS2_IJNS2_IJNS3_ILi64EEESA_EEES4_NS3_ILi1024EEEEEEEEDaRKT_RKT0_RKT1_RKT2_ENKUlRKT_RKT0_E_clIS6_S4_EEDaSX_S10_ - $_ZN7cutlass13device_kernelIN5flash19enable_sm80_to_sm89INS1_16FlashAttnBwdSm80INS1_25CollectiveMainloopBwdSm80ILi2ELi2EN4cute5tupleIJNS5_1CILi128EEES8_NS7_ILi64EEEEEENS_6half_tEfNS_4arch4Sm80ELb1ELb0ELb1ELb1ELb0ELb0ELb0ELb0ELi2ELi4ELi4ELi4ELb0EEENS1_21CollectiveEpilogueBwdISA_SB_SD_Li256ELb1ELb0ELi2EEENS1_25SingleTileBwdLPTSchedulerILb1ELi128ELb0EEEEEEEEEvNT_6ParamsE$_ZZN4cute5sliceINS_5tupleIJNS_10UnderscoreES2_iEEENS1_IJNS1_IJNS_1CILi1EEENS4_ILi0EEEEEEiNS4_ILi1024EEEEEEEEDaRKT_RKT0_ENKUlRKT_RKT0_E_clIS2_iEEDaSI_SL_)
$_ZN7cutlass13device_kernelIN5flash19enable_sm80_to_sm89INS1_16FlashAttnBwdSm80INS1_25CollectiveMainloopBwdSm80ILi2ELi2EN4cute5tupleIJNS5_1CILi128EEES8_NS7_ILi64EEEEEENS_6half_tEfNS_4arch4Sm80ELb1ELb0ELb1ELb1ELb0ELb0ELb0ELb0ELi2ELi4ELi4ELi4ELb0EEENS1_21CollectiveEpilogueBwdISA_SB_SD_Li256ELb1ELb0ELi2EEENS1_25SingleTileBwdLPTSchedulerILb1ELi128ELb0EEEEEEEEEvNT_6ParamsE$_ZZN4cute5sliceINS_5tupleIJNS_10UnderscoreES2_iEEENS1_IJNS1_IJNS_1CILi1EEENS4_ILi0EEEEEEiNS4_ILi1024EEEEEEEEDaRKT_RKT0_ENKUlRKT_RKT0_E_clIS2_iEEDaSI_SL_:
[----:B------:R-:W-:Y:S02]  /*afc0*/  MOV R36, R2 ;  /* 0x0000000200247202 */ /* 0x000fe40000000f00 */
[----:B------:R-:W-:-:S04]  /*afd0*/  MOV R37, 0x0 ;  /* 0x0000000000257802 */ /* 0x000fc80000000f00 */
[----:B------:R-:W-:Y:S05]  /*afe0*/  RET.REL.NODEC R36 `(_ZN7cutlass13device_kernelIN5flash19enable_sm80_to_sm89INS1_16FlashAttnBwdSm80INS1_25CollectiveMainloopBwdSm80ILi2ELi2EN4cute5tupleIJNS5_1CILi128EEES8_NS7_ILi64EEEEEENS_6half_tEfNS_4arch4Sm80ELb1ELb0ELb1ELb1ELb0ELb0ELb0ELb0ELi2ELi4ELi4ELi4ELb0EEENS1_21CollectiveEpilogueBwdISA_SB_SD_Li256ELb1ELb0ELi2EEENS1_25SingleTileBwdLPTSchedulerILb1ELi128ELb0EEEEEEEEEvNT_6ParamsE) ;  /* 0xffff501024007950 */ /* 0x000fea0003c3ffff */
        .type           $_ZN7cutlass13device_kernelIN5flash19enable_sm80_to_sm89INS1_16FlashAttnBwdSm80INS1_25CollectiveMainloopBwdSm80ILi2ELi2EN4cute5tupleIJNS5_1CILi128EEES8_NS7_ILi64EEEEEENS_6half_tEfNS_4arch4Sm80ELb1ELb0ELb1ELb1ELb0ELb0ELb0ELb0ELi2ELi4ELi4ELi4ELb0EEENS1_21CollectiveEpilogueBwdISA_SB_SD_Li256ELb1ELb0ELi2EEENS1_25SingleTileBwdLPTSchedulerILb1ELi128ELb0EEEEEEEEEvNT_6ParamsE$_ZZN4cute6detail16composition_implINS_5tupleIJNS_1CILi16EEENS3_ILi2EEES5_S5_NS3_ILi4EEES5_EEENS2_IJNS3_ILi1EEEiiiNS3_ILi144EEENS3_ILi512EEEEEENS2_IJNS2_IJS5_S5_EEES6_NS3_ILi8EEEEEENS2_IJNS2_IJNS3_ILi64EEESA_EEES4_NS3_ILi1024EEEEEEEEDaRKT_RKT0_RKT1_RKT2_ENKUlRKT_RKT0_E_clIS6_S4_EEDaSX_S10_,@function
        .size           $_ZN7cutlass13device_kernelIN5flash19enable_sm80_to_sm89INS1_16FlashAttnBwdSm80INS1_25CollectiveMainloopBwdSm80ILi2ELi2EN4cute5tupleIJNS5_1CILi128EEES8_NS7_ILi64EEEEEENS_6half_tEfNS_4arch4Sm80ELb1ELb0ELb1ELb1ELb0ELb0ELb0ELb0ELi2ELi4ELi4ELi4ELb0EEENS1_21CollectiveEpilogueBwdISA_SB_SD_Li256ELb1ELb0ELi2EEENS1_25SingleTileBwdLPTSchedulerILb1ELi128ELb0EEEEEEEEEvNT_6ParamsE$_ZZN4cute6detail16composition_implINS_5tupleIJNS_1CILi16EEENS3_ILi2EEES5_S5_NS3_ILi4EEES5_EEENS2_IJNS3_ILi1EEEiiiNS3_ILi144EEENS3_ILi512EEEEEENS2_IJNS2_IJS5_S5_EEES6_NS3_ILi8EEEEEENS2_IJNS2_IJNS3_ILi64EEESA_EEES4_NS3_ILi1024EEEEEEEEDaRKT_RKT0_RKT1_RKT2_ENKUlRKT_RKT0_E_clIS6_S4_EEDaSX_S10_,($_ZN7cutlass13device_kernelIN5flash19enable_sm80_to_sm89INS1_16FlashAttnBwdSm80INS1_25CollectiveMainloopBwdSm80ILi2ELi2EN4cute5tupleIJNS5_1CILi128EEES8_NS7_ILi64EEEEEENS_6half_tEfNS_4arch4Sm80ELb1ELb0ELb1ELb1ELb0ELb0ELb0ELb0ELi2ELi4ELi4ELi4ELb0EEENS1_21CollectiveEpilogueBwdISA_SB_SD_Li256ELb1ELb0ELi2EEENS1_25SingleTileBwdLPTSchedulerILb1ELi128ELb0EEEEEEEEEvNT_6ParamsE$_ZZN4cute6detail16composition_implINS_5tupleIJNS_1CILi16EEENS3_ILi2EEES5_S5_NS3_ILi4EEES5_EEENS2_IJNS3_ILi1EEEiiiNS3_ILi144EEENS3_ILi512EEEEEENS2_IJNS2_IJS5_S5_EEES6_NS3_ILi8EEEEEENS2_IJNS2_IJNS3_ILi64EEESA_EEES4_NS3_ILi1024EEEEEEEEDaRKT_RKT0_RKT1_RKT2_ENKUlRKT_RKT0_E_clISC_SG_EEDaSX_S10_ - $_ZN7cutlass13device_kernelIN5flash19enable_sm80_to_sm89INS1_16FlashAttnBwdSm80INS1_25CollectiveMainloopBwdSm80ILi2ELi2EN4cute5tupleIJNS5_1CILi128EEES8_NS7_ILi64EEEEEENS_6half_tEfNS_4arch4Sm80ELb1ELb0ELb1ELb1ELb0ELb0ELb0ELb0ELi2ELi4ELi4ELi4ELb0EEENS1_21CollectiveEpilogueBwdISA_SB_SD_Li256ELb1ELb0ELi2EEENS1_25SingleTileBwdLPTSchedulerILb1ELi128ELb0EEEEEEEEEvNT_6ParamsE$_ZZN4cute6detail16composition_implINS_5tupleIJNS_1CILi16EEENS3_ILi2EEES5_S5_NS3_ILi4EEES5_EEENS2_IJNS3_ILi1EEEiiiNS3_ILi144EEENS3_ILi512EEEEEENS2_IJNS2_IJS5_S5_EEES6_NS3_ILi8EEEEEENS2_IJNS2_IJNS3_ILi64EEESA_EEES4_NS3_ILi1024EEEEEEEEDaRKT_RKT0_RKT1_RKT2_ENKUlRKT_RKT0_E_clIS6_S4_EEDaSX_S10_)
$_ZN7cutlass13device_kernelIN5flash19enable_sm80_to_sm89INS1_16FlashAttnBwdSm80INS1_25CollectiveMainloopBwdSm80ILi2ELi2EN4cute5tupleIJNS5_1CILi128EEES8_NS7_ILi64EEEEEENS_6half_tEfNS_4arch4Sm80ELb1ELb0ELb1ELb1ELb0ELb0ELb0ELb0ELi2ELi4ELi4ELi4ELb0EEENS1_21CollectiveEpilogueBwdISA_SB_SD_Li256ELb1ELb0ELi2EEENS1_25SingleTileBwdLPTSchedulerILb1ELi128ELb0EEEEEEEEEvNT_6ParamsE$_ZZN4cute6detail16composition_implINS_5tupleIJNS_1CILi16EEENS3_ILi2EEES5_S5_NS3_ILi4EEES5_EEENS2_IJNS3_ILi1EEEiiiNS3_ILi144EEENS3_ILi512EEEEEENS2_IJNS2_IJS5_S5_EEES6_NS3_ILi8EEEEEENS2_IJNS2_IJNS3_ILi64EEESA_EEES4_NS3_ILi1024EEEEEEEEDaRKT_RKT0_RKT1_RKT2_ENKUlRKT_RKT0_E_clIS6_S4_EEDaSX_S10_:
[----:B------:R-:W-:-:S05]  /*aff0*/  IADD3 R5, R2, -c[0x0][0x20], RZ ;  /* 0x8000080002057a10 */ /* 0x000fca0007ffe0ff */
[----:B------:R1:W5:Y:S04]  /*b000*/  LDL R3, [R5+0x4] ;  /* 0x0000040005037983 */ /* 0x0003680000100800 */
[----:B------:R1:W5:Y:S01]  /*b010*/  LDL R2, [R5] ;  /* 0x0000000005027983 */ /* 0x0003620000100800 */
[----:B------:R-:W-:-:S04]  /*b020*/  MOV R27, 0x0 ;  /* 0x00000000001b7802 */ /* 0x000fc80000000f00 */
[----:B------:R-:W-:Y:S05]  /*b030*/  RET.REL.NODEC R26 `(_ZN7cutlass13device_kernelIN5flash19enable_sm80_to_sm89INS1_16FlashAttnBwdSm80INS1_25CollectiveMainloopBwdSm80ILi2ELi2EN4cute5tupleIJNS5_1CILi128EEES8_NS7_ILi64EEEEEENS_6half_tEfNS_4arch4Sm80ELb1ELb0ELb1ELb1ELb0ELb0ELb0ELb0ELi2ELi4ELi4ELi4ELb0EEENS1_21CollectiveEpilogueBwdISA_SB_SD_Li256ELb1ELb0ELi2EEENS1_25SingleTileBwdLPTSchedulerILb1ELi128ELb0EEEEEEEEEvNT_6ParamsE) ;  /* 0xffff4fc01a007950 */ /* 0x000fea0003c3ffff */
        .type           $_ZN7cutlass13device_kernelIN5flash19enable_sm80_to_sm89INS1_16FlashAttnBwdSm80INS1_25CollectiveMainloopBwdSm80ILi2ELi2EN4cute5tupleIJNS5_1CILi128EEES8_NS7_ILi64EEEEEENS_6half_tEfNS_4arch4Sm80ELb1ELb0ELb1ELb1ELb0ELb0ELb0ELb0ELi2ELi4ELi4ELi4ELb0EEENS1_21CollectiveEpilogueBwdISA_SB_SD_Li256ELb1ELb0ELi2EEENS1_25SingleTileBwdLPTSchedulerILb1ELi128ELb0EEEEEEEEEvNT_6ParamsE$_ZZN4cute6detail16composition_implINS_5tupleIJNS_1CILi16EEENS3_ILi2EEES5_S5_NS3_ILi4EEES5_EEENS2_IJNS3_ILi1EEEiiiNS3_ILi144EEENS3_ILi512EEEEEENS2_IJNS2_IJS5_S5_EEES6_NS3_ILi8EEEEEENS2_IJNS2_IJNS3_ILi64EEESA_EEES4_NS3_ILi1024EEEEEEEEDaRKT_RKT0_RKT1_RKT2_ENKUlRKT_RKT0_E_clISC_SG_EEDaSX_S10_,@function
        .size           $_ZN7cutlass13device_kernelIN5flash19enable_sm80_to_sm89INS1_16FlashAttnBwdSm80INS1_25CollectiveMainloopBwdSm80ILi2ELi2EN4cute5tupleIJNS5_1CILi128EEES8_NS7_ILi64EEEEEENS_6half_tEfNS_4arch4Sm80ELb1ELb0ELb1ELb1ELb0ELb0ELb0ELb0ELi2ELi4ELi4ELi4ELb0EEENS1_21CollectiveEpilogueBwdISA_SB_SD_Li256ELb1ELb0ELi2EEENS1_25SingleTileBwdLPTSchedulerILb1ELi128ELb0EEEEEEEEEvNT_6ParamsE$_ZZN4cute6detail16composition_implINS_5tupleIJNS_1CILi16EEENS3_ILi2EEES5_S5_NS3_ILi4EEES5_EEENS2_IJNS3_ILi1EEEiiiNS3_ILi144EEENS3_ILi512EEEEEENS2_IJNS2_IJS5_S5_EEES6_NS3_ILi8EEEEEENS2_IJNS2_IJNS3_ILi64EEESA_EEES4_NS3_ILi1024EEEEEEEEDaRKT_RKT0_RKT1_RKT2_ENKUlRKT_RKT0_E_clISC_SG_EEDaSX_S10_,($_ZN7cutlass13device_kernelIN5flash19enable_sm80_to_sm89INS1_16FlashAttnBwdSm80INS1_25CollectiveMainloopBwdSm80ILi2ELi2EN4cute5tupleIJNS5_1CILi128EEES8_NS7_ILi64EEEEEENS_6half_tEfNS_4arch4Sm80ELb1ELb0ELb1ELb1ELb0ELb0ELb0ELb0ELi2ELi4ELi4ELi4ELb0EEENS1_21CollectiveEpilogueBwdISA_SB_SD_Li256ELb1ELb0ELi2EEENS1_25SingleTileBwdLPTSchedulerILb1ELi128ELb0EEEEEEEEEvNT_6ParamsE$_ZZN4cute6detail16composition_implINS_5tupleIJNS_1CILi8EEENS3_ILi2EEES5_S5_S4_S5_EEENS2_IJNS3_ILi1EEEiiiNS3_ILi72EEENS3_ILi512EEEEEENS2_IJNS2_IJS5_S5_EEES4_NS3_ILi4EEEEEENS2_IJNS2_IJS7_S4_EEENS3_ILi1024EEENS3_ILi16EEEEEEEEDaRKT_RKT0_RKT1_RKT2_ENKUlRKT_RKT0_E_clISB_SE_EEDaSW_SZ_ - $_ZN7cutlass13device_kernelIN5flash19enable_sm80_to_sm89INS1_16FlashAttnBwdSm80INS1_25CollectiveMainloopBwdSm80ILi2ELi2EN4cute5tupleIJNS5_1CILi128EEES8_NS7_ILi64EEEEEENS_6half_tEfNS_4arch4Sm80ELb1ELb0ELb1ELb1ELb0ELb0ELb0ELb0ELi2ELi4ELi4ELi4ELb0EEENS1_21CollectiveEpilogueBwdISA_SB_SD_Li256ELb1ELb0ELi2EEENS1_25SingleTileBwdLPTSchedulerILb1ELi128ELb0EEEEEEEEEvNT_6ParamsE$_ZZN4cute6detail16composition_implINS_5tupleIJNS_1CILi16EEENS3_ILi2EEES5_S5_NS3_ILi4EEES5_EEENS2_IJNS3_ILi1EEEiiiNS3_ILi144EEENS3_ILi512EEEEEENS2_IJNS2_IJS5_S5_EEES6_NS3_ILi8EEEEEENS2_IJNS2_IJNS3_ILi64EEESA_EEES4_NS3_ILi1024EEEEEEEEDaRKT_RKT0_RKT1_RKT2_ENKUlRKT_RKT0_E_clISC_SG_EEDaSX_S10_)
$_ZN7cutlass13device_kernelIN5flash19enable_sm80_to_sm89INS1_16FlashAttnBwdSm80INS1_25CollectiveMainloopBwdSm80ILi2ELi2EN4cute5tupleIJNS5_1CILi128EEES8_NS7_ILi64EEEEEENS_6half_tEfNS_4arch4Sm80ELb1ELb0ELb1ELb1ELb0ELb0ELb0ELb0ELi2ELi4ELi4ELi4ELb0EEENS1_21CollectiveEpilogueBwdISA_SB_SD_Li256ELb1ELb0ELi2EEENS1_25SingleTileBwdLPTSchedulerILb1ELi128ELb0EEEEEEEEEvNT_6ParamsE$_ZZN4cute6detail16composition_implINS_5tupleIJNS_1CILi16EEENS3_ILi2EEES5_S5_NS3_ILi4EEES5_EEENS2_IJNS3_ILi1EEEiiiNS3_ILi144EEENS3_ILi512EEEEEENS2_IJNS2_IJS5_S5_EEES6_NS3_ILi8EEEEEENS2_IJNS2_IJNS3_ILi64EEESA_EEES4_NS3_ILi1024EEEEEEEEDaRKT_RKT0_RKT1_RKT2_ENKUlRKT_RKT0_E_clISC_SG_EEDaSX_S10_:
[----:B------:R-:W-:-:S06]  /*b040*/  IADD3 R4, R5, -c[0x0][0x20], RZ ;  /* 0x8000080005047a10 */ /* 0x000fcc0007ffe0ff */
[----:B------:R-:W5:Y:S01]  /*b050*/  LDL R4, [R4+0x8] ;  /* 0x0000080004047983 */ /* 0x000f620000100800 */
[----:B------:R-:W-:-:S04]  /*b060*/  MOV R27, 0x0 ;  /* 0x00000000001b7802 */ /* 0x000fc80000000f00 */
[----:B------:R-:W-:Y:S05]  /*b070*/  RET.REL.NODEC R26 `(_ZN7cutlass13device_kernelIN5flash19enable_sm80_to_sm89INS1_16FlashAttnBwdSm80INS1_25CollectiveMainloopBwdSm80ILi2ELi2EN4cute5tupleIJNS5_1CILi128EEES8_NS7_ILi64EEEEEENS_6half_tEfNS_4arch4Sm80ELb1ELb0ELb1ELb1ELb0ELb0ELb0ELb0ELi2ELi4ELi4ELi4ELb0EEENS1_21CollectiveEpilogueBwdISA_SB_SD_Li256ELb1ELb0ELi2EEENS1_25SingleTileBwdLPTSchedulerILb1ELi128ELb0EEEEEEEEEvNT_6ParamsE) ;  /* 0xffff4f801a007950 */ /* 0x000fea0003c3ffff */
        .type           $_ZN7cutlass13device_kernelIN5flash19enable_sm80_to_sm89INS1_16FlashAttnBwdSm80INS1_25CollectiveMainloopBwdSm80ILi2ELi2EN4cute5tupleIJNS5_1CILi128EEES8_NS7_ILi64EEEEEENS_6half_tEfNS_4arch4Sm80ELb1ELb0ELb1ELb1ELb0ELb0ELb0ELb0ELi2ELi4ELi4ELi4ELb0EEENS1_21CollectiveEpilogueBwdISA_SB_SD_Li256ELb1ELb0ELi2EEENS1_25SingleTileBwdLPTSchedulerILb1ELi128ELb0EEEEEEEEEvNT_6ParamsE$_ZZN4cute6detail16composition_implINS_5tupleIJNS_1CILi8EEENS3_ILi2EEES5_S5_S4_S5_EEENS2_IJNS3_ILi1EEEiiiNS3_ILi72EEENS3_ILi512EEEEEENS2_IJNS2_IJS5_S5_EEES4_NS3_ILi4EEEEEENS2_IJNS2_IJS7_S4_EEENS3_ILi1024EEENS3_ILi16EEEEEEEEDaRKT_RKT0_RKT1_RKT2_ENKUlRKT_RKT0_E_clISB_SE_EEDaSW_SZ_,@function
        .size           $_ZN7cutlass13device_kernelIN5flash19enable_sm80_to_sm89INS1_16FlashAttnBwdSm80INS1_25CollectiveMainloopBwdSm80ILi2ELi2EN4cute5tupleIJNS5_1CILi128EEES8_NS7_ILi64EEEEEENS_6half_tEfNS_4arch4Sm80ELb1ELb0ELb1ELb1ELb0ELb0ELb0ELb0ELi2ELi4ELi4ELi4ELb0EEENS1_21CollectiveEpilogueBwdISA_SB_SD_Li256ELb1ELb0ELi2EEENS1_25SingleTileBwdLPTSchedulerILb1ELi128ELb0EEEEEEEEEvNT_6ParamsE$_ZZN4cute6detail16composition_implINS_5tupleIJNS_1CILi8EEENS3_ILi2EEES5_S5_S4_S5_EEENS2_IJNS3_ILi1EEEiiiNS3_ILi72EEENS3_ILi512EEEEEENS2_IJNS2_IJS5_S5_EEES4_NS3_ILi4EEEEEENS2_IJNS2_IJS7_S4_EEENS3_ILi1024EEENS3_ILi16EEEEEEEEDaRKT_RKT0_RKT1_RKT2_ENKUlRKT_RKT0_E_clISB_SE_EEDaSW_SZ_,($_ZN7cutlass13device_kernelIN5flash19enable_sm80_to_sm89INS1_16FlashAttnBwdSm80INS1_25CollectiveMainloopBwdSm80ILi2ELi2EN4cute5tupleIJNS5_1CILi128EEES8_NS7_ILi64EEEEEENS_6half_tEfNS_4arch4Sm80ELb1ELb0ELb1ELb1ELb0ELb0ELb0ELb0ELi2ELi4ELi4ELi4ELb0EEENS1_21CollectiveEpilogueBwdISA_SB_SD_Li256ELb1ELb0ELi2EEENS1_25SingleTileBwdLPTSchedulerILb1ELi128ELb0EEEEEEEEEvNT_6ParamsE$_ZZN4cute6detail16composition_implINS_5tupleIJNS_1CILi8EEENS3_ILi2EEES5_S5_S4_S5_EEENS2_IJNS3_ILi1EEEiiiNS3_ILi72EEENS3_ILi512EEEEEENS2_IJNS2_IJS5_S5_EEES4_NS3_ILi4EEEEEENS2_IJNS2_IJS7_S4_EEENS3_ILi1024EEENS3_ILi16EEEEEEEEDaRKT_RKT0_RKT1_RKT2_ENKUlRKT_RKT0_E_clISC_SG_EEDaSW_SZ_ - $_ZN7cutlass13device_kernelIN5flash19enable_sm80_to_sm89INS1_16FlashAttnBwdSm80INS1_25CollectiveMainloopBwdSm80ILi2ELi2EN4cute5tupleIJNS5_1CILi128EEES8_NS7_ILi64EEEEEENS_6half_tEfNS_4arch4Sm80ELb1ELb0ELb1ELb1ELb0ELb0ELb0ELb0ELi2ELi4ELi4ELi4ELb0EEENS1_21CollectiveEpilogueBwdISA_SB_SD_Li256ELb1ELb0ELi2EEENS1_25SingleTileBwdLPTSchedulerILb1ELi128ELb0EEEEEEEEEvNT_6ParamsE$_ZZN4cute6detail16composition_implINS_5tupleIJNS_1CILi8EEENS3_ILi2EEES5_S5_S4_S5_EEENS2_IJNS3_ILi1EEEiiiNS3_ILi72EEENS3_ILi512EEEEEENS2_IJNS2_IJS5_S5_EEES4_NS3_ILi4EEEEEENS2_IJNS2_IJS7_S4_EEENS3_ILi1024EEENS3_ILi16EEEEEEEEDaRKT_RKT0_RKT1_RKT2_ENKUlRKT_RKT0_E_clISB_SE_EEDaSW_SZ_)
$_ZN7cutlass13device_kernelIN5flash19enable_sm80_to_sm89INS1_16FlashAttnBwdSm80INS1_25CollectiveMainloopBwdSm80ILi2ELi2EN4cute5tupleIJNS5_1CILi128EEES8_NS7_ILi64EEEEEENS_6half_tEfNS_4arch4Sm80ELb1ELb0ELb1ELb1ELb0ELb0ELb0ELb0ELi2ELi4ELi4ELi4ELb0EEENS1_21CollectiveEpilogueBwdISA_SB_SD_Li256ELb1ELb0ELi2EEENS1_25SingleTileBwdLPTSchedulerILb1ELi128ELb0EEEEEEEEEvNT_6ParamsE$_ZZN4cute6detail16composition_implINS_5tupleIJNS_1CILi8EEENS3_ILi2EEES5_S5_S4_S5_EEENS2_IJNS3_ILi1EEEiiiNS3_ILi72EEENS3_ILi512EEEEEENS2_IJNS2_IJS5_S5_EEES4_NS3_ILi4EEEEEENS2_IJNS2_IJS7_S4_EEENS3_ILi1024EEENS3_ILi16EEEEEEEEDaRKT_RKT0_RKT1_RKT2_ENKUlRKT_RKT0_E_clISB_SE_EEDaSW_SZ_:
[----:B------:R-:W-:-:S06]  /*b080*/  IADD3 R4, R12, -c[0x0][0x20], RZ ;  /* 0x800008000c047a10 */ /* 0x000fcc0007ffe0ff */
[----:B------:R-:W5:Y:S01]  /*b090*/  LDL R4, [R4] ;  /* 0x0000000004047983 */ /* 0x000f620000100800 */
[----:B------:R-:W-:Y:S01]  /*b0a0*/  IMAD.MOV.U32 R2, RZ, RZ, R6 ;  /* 0x000000ffff027224 */ /* 0x000fe200078e0006 */
[----:B------:R-:W-:-:S04]  /*b0b0*/  MOV R3, 0x0 ;  /* 0x0000000000037802 */ /* 0x000fc80000000f00 */
[----:B------:R-:W-:Y:S05]  /*b0c0*/  RET.REL.NODEC R2 `(_ZN7cutlass13device_kernelIN5flash19enable_sm80_to_sm89INS1_16FlashAttnBwdSm80INS1_25CollectiveMainloopBwdSm80ILi2ELi2EN4cute5tupleIJNS5_1CILi128EEES8_NS7_ILi64EEEEEENS_6half_tEfNS_4arch4Sm80ELb1ELb0ELb1ELb1ELb0ELb0ELb0ELb0ELi2ELi4ELi4ELi4ELb0EEENS1_21CollectiveEpilogueBwdISA_SB_SD_Li256ELb1ELb0ELi2EEENS1_25SingleTileBwdLPTSchedulerILb1ELi128ELb0EEEEEEEEEvNT_6ParamsE) ;  /* 0xffff4f3002007950 */ /* 0x000fea0003c3ffff */
        .type           $_ZN7cutlass13device_kernelIN5flash19enable_sm80_to_sm89INS1_16FlashAttnBwdSm80INS1_25CollectiveMainloopBwdSm80ILi2ELi2EN4cute5tupleIJNS5_1CILi128EEES8_NS7_ILi64EEEEEENS_6half_tEfNS_4arch4Sm80ELb1ELb0ELb1ELb1ELb0ELb0ELb0ELb0ELi2ELi4ELi4ELi4ELb0EEENS1_21CollectiveEpilogueBwdISA_SB_SD_Li256ELb1ELb0ELi2EEENS1_25SingleTileBwdLPTSchedulerILb1ELi128ELb0EEEEEEEEEvNT_6ParamsE$_ZZN4cute6detail16composition_implINS_5tupleIJNS_1CILi8EEENS3_ILi2EEES5_S5_S4_S5_EEENS2_IJNS3_ILi1EEEiiiNS3_ILi72EEENS3_ILi512EEEEEENS2_IJNS2_IJS5_S5_EEES4_NS3_ILi4EEEEEENS2_IJNS2_IJS7_S4_EEENS3_ILi1024EEENS3_ILi16EEEEEEEEDaRKT_RKT0_RKT1_RKT2_ENKUlRKT_RKT0_E_clISC_SG_EEDaSW_SZ_,@function
        .size           $_ZN7cutlass13device_kernelIN5flash19enable_sm80_to_sm89INS1_16FlashAttnBwdSm80INS1_25CollectiveMainloopBwdSm80ILi2ELi2EN4cute5tupleIJNS5_1CILi128EEES8_NS7_ILi64EEEEEENS_6half_tEfNS_4arch4Sm80ELb1ELb0ELb1ELb1ELb0ELb0ELb0ELb0ELi2ELi4ELi4ELi4ELb0EEENS1_21CollectiveEpilogueBwdISA_SB_SD_Li256ELb1ELb0ELi2EEENS1_25SingleTileBwdLPTSchedulerILb1ELi128ELb0EEEEEEEEEvNT_6ParamsE$_ZZN4cute6detail16composition_implINS_5tupleIJNS_1CILi8EEENS3_ILi2EEES5_S5_S4_S5_EEENS2_IJNS3_ILi1EEEiiiNS3_ILi72EEENS3_ILi512EEEEEENS2_IJNS2_IJS5_S5_EEES4_NS3_ILi4EEEEEENS2_IJNS2_IJS7_S4_EEENS3_ILi1024EEENS3_ILi16EEEEEEEEDaRKT_RKT0_RKT1_RKT2_ENKUlRKT_RKT0_E_clISC_SG_EEDaSW_SZ_,($_ZN7cutlass13device_kernelIN5flash19enable_sm80_to_sm89INS1_16FlashAttnBwdSm80INS1_25CollectiveMainloopBwdSm80ILi2ELi2EN4cute5tupleIJNS5_1CILi128EEES8_NS7_ILi64EEEEEENS_6half_tEfNS_4arch4Sm80ELb1ELb0ELb1ELb1ELb0ELb0ELb0ELb0ELi2ELi4ELi4ELi4ELb0EEENS1_21CollectiveEpilogueBwdISA_SB_SD_Li256ELb1ELb0ELi2EEENS1_25SingleTileBwdLPTSchedulerILb1ELi128ELb0EEEEEEEEEvNT_6ParamsE$_ZZN4cute6detail16composition_implINS_5tupleIJNS_1CILi8EEENS3_ILi2EEES5_S5_S4_S5_EEENS2_IJNS3_ILi1EEEiiiNS3_ILi72EEENS3_ILi512EEEEEENS2_IJNS2_IJS5_S5_S5_EEES5_NS2_IJNS3_ILi4EEES5_EEEEEENS2_IJNS2_IJS7_S9_S4_EEENS3_ILi4096EEENS2_IJNS3_ILi16EEENS3_ILi8192EEEEEEEEEEEDaRKT_RKT0_RKT1_RKT2_ENKUlRKT_RKT0_E_clISB_SF_EEDaSZ_S12_ - $_ZN7cutlass13device_kernelIN5flash19enable_sm80_to_sm89INS1_16FlashAttnBwdSm80INS1_25CollectiveMainloopBwdSm80ILi2ELi2EN4cute5tupleIJNS5_1CILi128EEES8_NS7_ILi64EEEEEENS_6half_tEfNS_4arch4Sm80ELb1ELb0ELb1ELb1ELb0ELb0ELb0ELb0ELi2ELi4ELi4ELi4ELb0EEENS1_21CollectiveEpilogueBwdISA_SB_SD_Li256ELb1ELb0ELi2EEENS1_25SingleTileBwdLPTSchedulerILb1ELi128ELb0EEEEEEEEEvNT_6ParamsE$_ZZN4cute6detail16composition_implINS_5tupleIJNS_1CILi8EEENS3_ILi2EEES5_S5_S4_S5_EEENS2_IJNS3_ILi1EEEiiiNS3_ILi72EEENS3_ILi512EEEEEENS2_IJNS2_IJS5_S5_EEES4_NS3_ILi4EEEEEENS2_IJNS2_IJS7_S4_EEENS3_ILi1024EEENS3_ILi16EEEEEEEEDaRKT_RKT0_RKT1_RKT2_ENKUlRKT_RKT0_E_clISC_SG_EEDaSW_SZ_)
$_ZN7cutlass13device_kernelIN5flash19enable_sm80_to_sm89INS1_16FlashAttnBwdSm80INS1_25CollectiveMainloopBwdSm80ILi2ELi2EN4cute5tupleIJNS5_1CILi128EEES8_NS7_ILi64EEEEEENS_6half_tEfNS_4arch4Sm80ELb1ELb0ELb1ELb1ELb0ELb0ELb0ELb0ELi2ELi4ELi4ELi4ELb0EEENS1_21CollectiveEpilogueBwdISA_SB_SD_Li256ELb1ELb0ELi2EEENS1_25SingleTileBwdLPTSchedulerILb1ELi128ELb0EEEEEEEEEvNT_6ParamsE$_ZZN4cute6detail16composition_implINS_5tupleIJNS_1CILi8EEENS3_ILi2EEES5_S5_S4_S5_EEENS2_IJNS3_ILi1EEEiiiNS3_ILi72EEENS3_ILi512EEEEEENS2_IJNS2_IJS5_S5_EEES4_NS3_ILi4EEEEEENS2_IJNS2_IJS7_S4_EEENS3_ILi1024EEENS3_ILi16EEEEEEEEDaRKT_RKT0_RKT1_RKT2_ENKUlRKT_RKT0_E_clISC_SG_EEDaSW_SZ_:
[----:B------:R-:W-:-:S05]  /*b0d0*/  IADD3 R5, R12, -c[0x0][0x20], RZ ;  /* 0x800008000c057a10 */ /* 0x000fca0007ffe0ff */
[----:B------:R1:W5:Y:S04]  /*b0e0*/  LDL R3, [R5+0x8] ;  /* 0x0000080005037983 */ /* 0x0003680000100800 */
[----:B------:R1:W5:Y:S01]  /*b0f0*/  LDL R2, [R5+0x4] ;  /* 0x0000040005027983 */ /* 0x0003620000100800 */
[----:B------:R-:W-:Y:S01]  /*b100*/  IMAD.MOV.U32 R28, RZ, RZ, R6 ;  /* 0x000000ffff1c7224 */ /* 0x000fe200078e0006 */
[----:B------:R-:W-:-:S04]  /*b110*/  MOV R29, 0x0 ;  /* 0x00000000001d7802 */ /* 0x000fc80000000f00 */
[----:B------:R-:W-:Y:S05]  /*b120*/  RET.REL.NODEC R28 `(_ZN7cutlass13device_kernelIN5flash19enable_sm80_to_sm89INS1_16FlashAttnBwdSm80INS1_25CollectiveMainloopBwdSm80ILi2ELi2EN4cute5tupleIJNS5_1CILi128EEES8_NS7_ILi64EEEEEENS_6half_tEfNS_4arch4Sm80ELb1ELb0ELb1ELb1ELb0ELb0ELb0ELb0ELi2ELi4ELi4ELi4ELb0EEENS1_21CollectiveEpilogueBwdISA_SB_SD_Li256ELb1ELb0ELi2EEENS1_25SingleTileBwdLPTSchedulerILb1ELi128ELb0EEEEEEEEEvNT_6ParamsE) ;  /* 0xffff4ed01c007950 */ /* 0x000fea0003c3ffff */
        .type           $_ZN7cutlass13device_kernelIN5flash19enable_sm80_to_sm89INS1_16FlashAttnBwdSm80INS1_25CollectiveMainloopBwdSm80ILi2ELi2EN4cute5tupleIJNS5_1CILi128EEES8_NS7_ILi64EEEEEENS_6half_tEfNS_4arch4Sm80ELb1ELb0ELb1ELb1ELb0ELb0ELb0ELb0ELi2ELi4ELi4ELi4ELb0EEENS1_21CollectiveEpilogueBwdISA_SB_SD_Li256ELb1ELb0ELi2EEENS1_25SingleTileBwdLPTSchedulerILb1ELi128ELb0EEEEEEEEEvNT_6ParamsE$_ZZN4cute6detail16composition_implINS_5tupleIJNS_1CILi8EEENS3_ILi2EEES5_S5_S4_S5_EEENS2_IJNS3_ILi1EEEiiiNS3_ILi72EEENS3_ILi512EEEEEENS2_IJNS2_IJS5_S5_S5_EEES5_NS2_IJNS3_ILi4EEES5_EEEEEENS2_IJNS2_IJS7_S9_S4_EEENS3_ILi4096EEENS2_IJNS3_ILi16EEENS3_ILi8192EEEEEEEEEEEDaRKT_RKT0_RKT1_RKT2_ENKUlRKT_RKT0_E_clISB_SF_EEDaSZ_S12_,@function
        .size           $_ZN7cutlass13device_kernelIN5flash19enable_sm80_to_sm89INS1_16FlashAttnBwdSm80INS1_25CollectiveMainloopBwdSm80ILi2ELi2EN4cute5tupleIJNS5_1CILi128EEES8_NS7_ILi64EEEEEENS_6half_tEfNS_4arch4Sm80ELb1ELb0ELb1ELb1ELb0ELb0ELb0ELb0ELi2ELi4ELi4ELi4ELb0EEENS1_21CollectiveEpilogueBwdISA_SB_SD_Li256ELb1ELb0ELi2EEENS1_25SingleTileBwdLPTSchedulerILb1ELi128ELb0EEEEEEEEEvNT_6ParamsE$_ZZN4cute6detail16composition_implINS_5tupleIJNS_1CILi8EEENS3_ILi2EEES5_S5_S4_S5_EEENS2_IJNS3_ILi1EEEiiiNS3_ILi72EEENS3_ILi512EEEEEENS2_IJNS2_IJS5_S5_S5_EEES5_NS2_IJNS3_ILi4EEES5_EEEEEENS2_IJNS2_IJS7_S9_S4_EEENS3_ILi4096EEENS2_IJNS3_ILi16EEENS3_ILi8192EEEEEEEEEEEDaRKT_RKT0_RKT1_RKT2_ENKUlRKT_RKT0_E_clISB_SF_EEDaSZ_S12_,($_ZN7cutlass13device_kernelIN5flash19enable_sm80_to_sm89INS1_16FlashAttnBwdSm80INS1_25CollectiveMainloopBwdSm80ILi2ELi2EN4cute5tupleIJNS5_1CILi128EEES8_NS7_ILi64EEEEEENS_6half_tEfNS_4arch4Sm80ELb1ELb0ELb1ELb1ELb0ELb0ELb0ELb0ELi2ELi4ELi4ELi4ELb0EEENS1_21CollectiveEpilogueBwdISA_SB_SD_Li256ELb1ELb0ELi2EEENS1_25SingleTileBwdLPTSchedulerILb1ELi128ELb0EEEEEEEEEvNT_6ParamsE$_ZZN4cute6detail16composition_implINS_5tupleIJNS_1CILi8EEENS3_ILi2EEES5_S5_S4_S5_EEENS2_IJNS3_ILi1EEEiiiNS3_ILi72EEENS3_ILi512EEEEEENS2_IJNS2_IJS5_S5_S5_EEES5_NS2_IJNS3_ILi4EEES5_EEEEEENS2_IJNS2_IJS7_S9_S4_EEENS3_ILi4096EEENS2_IJNS3_ILi16EEENS3_ILi8192EEEEEEEEEEEDaRKT_RKT0_RKT1_RKT2_ENKUlRKT_RKT0_E_clISD_SJ_EEDaSZ_S12_ - $_ZN7cutlass13device_kernelIN5flash19enable_sm80_to_sm89INS1_16FlashAttnBwdSm80INS1_25CollectiveMainloopBwdSm80ILi2ELi2EN4cute5tupleIJNS5_1CILi128EEES8_NS7_ILi64EEEEEENS_6half_tEfNS_4arch4Sm80ELb1ELb0ELb1ELb1ELb0ELb0ELb0ELb0ELi2ELi4ELi4ELi4ELb0EEENS1_21CollectiveEpilogueBwdISA_SB_SD_Li256ELb1ELb0ELi2EEENS1_25SingleTileBwdLPTSchedulerILb1ELi128ELb0EEEEEEEEEvNT_6ParamsE$_ZZN4cute6detail16composition_implINS_5tupleIJNS_1CILi8EEENS3_ILi2EEES5_S5_S4_S5_EEENS2_IJNS3_ILi1EEEiiiNS3_ILi72EEENS3_ILi512EEEEEENS2_IJNS2_IJS5_S5_S5_EEES5_NS2_IJNS3_ILi4EEES5_EEEEEENS2_IJNS2_IJS7_S9_S4_EEENS3_ILi4096EEENS2_IJNS3_ILi16EEENS3_ILi8192EEEEEEEEEEEDaRKT_RKT0_RKT1_RKT2_ENKUlRKT_RKT0_E_clISB_SF_EEDaSZ_S12_)
$_ZN7cutlass13device_kernelIN5flash19enable_sm80_to_sm89INS1_16FlashAttnBwdSm80INS1_25CollectiveMainloopBwdSm80ILi2ELi2EN4cute5tupleIJNS5_1CILi128EEES8_NS7_ILi64EEEEEENS_6half_tEfNS_4arch4Sm80ELb1ELb0ELb1ELb1ELb0ELb0ELb0ELb0ELi2ELi4ELi4ELi4ELb0EEENS1_21CollectiveEpilogueBwdISA_SB_SD_Li256ELb1ELb0ELi2EEENS1_25SingleTileBwdLPTSchedulerILb1ELi128ELb0EEEEEEEEEvNT_6ParamsE$_ZZN4cute6detail16composition_implINS_5tupleIJNS_1CILi8EEENS3_ILi2EEES5_S5_S4_S5_EEENS2_IJNS3_ILi1EEEiiiNS3_ILi72EEENS3_ILi512EEEEEENS2_IJNS2_IJS5_S5_S5_EEES5_NS2_IJNS3_ILi4EEES5_EEEEEENS2_IJNS2_IJS7_S9_S4_EEENS3_ILi4096EEENS2_IJNS3_ILi16EEENS3_ILi8192EEEEEEEEEEEDaRKT_RKT0_RKT1_RKT2_ENKUlRKT_RKT0_E_clISB_SF_EEDaSZ_S12_:
[----:B------:R-:W-:-:S06]  /*b130*/  IADD3 R5, R84, -c[0x0][0x20], RZ ;  /* 0x8000080054057a10 */ /* 0x000fcc0007ffe0ff */
[----:B------:R-:W5:Y:S01]  /*b140*/  LDL R5, [R5] ;  /* 0x0000000005057983 */ /* 0x000f620000100800 */
[----:B------:R-:W-:Y:S01]  /*b150*/  IMAD.MOV.U32 R2, RZ, RZ, R6 ;  /* 0x000000ffff027224 */ /* 0x000fe200078e0006 */
[----:B------:R-:W-:-:S04]  /*b160*/  MOV R3, 0x0 ;  /* 0x0000000000037802 */ /* 0x000fc80000000f00 */
[----:B------:R-:W-:Y:S05]  /*b170*/  RET.REL.NODEC R2 `(_ZN7cutlass13device_kernelIN5flash19enable_sm80_to_sm89INS1_16FlashAttnBwdSm80INS1_25CollectiveMainloopBwdSm80ILi2ELi2EN4cute5tupleIJNS5_1CILi128EEES8_NS7_ILi64EEEEEENS_6half_tEfNS_4arch4Sm80ELb1ELb0ELb1ELb1ELb0ELb0ELb0ELb0ELi2ELi4ELi4ELi4ELb0EEENS1_21CollectiveEpilogueBwdISA_SB_SD_Li256ELb1ELb0ELi2EEENS1_25SingleTileBwdLPTSchedulerILb1ELi128ELb0EEEEEEEEEvNT_6ParamsE) ;  /* 0xffff4e8002007950 */ /* 0x000fea0003c3ffff */
        .type           $_ZN7cutlass13device_kernelIN5flash19enable_sm80_to_sm89INS1_16FlashAttnBwdSm80INS1_25CollectiveMainloopBwdSm80ILi2ELi2EN4cute5tupleIJNS5_1CILi128EEES8_NS7_ILi64EEEEEENS_6half_tEfNS_4arch4Sm80ELb1ELb0ELb1ELb1ELb0ELb0ELb0ELb0ELi2ELi4ELi4ELi4ELb0EEENS1_21CollectiveEpilogueBwdISA_SB_SD_Li256ELb1ELb0ELi2EEENS1_25SingleTileBwdLPTSchedulerILb1ELi128ELb0EEEEEEEEEvNT_6ParamsE$_ZZN4cute6detail16composition_implINS_5tupleIJNS_1CILi8EEENS3_ILi2EEES5_S5_S4_S5_EEENS2_IJNS3_ILi1EEEiiiNS3_ILi72EEENS3_ILi512EEEEEENS2_IJNS2_IJS5_S5_S5_EEES5_NS2_IJNS3_ILi4EEES5_EEEEEENS2_IJNS2_IJS7_S9_S4_EEENS3_ILi4096EEENS2_IJNS3_ILi16EEENS3_ILi8192EEEEEEEEEEEDaRKT_RKT0_RKT1_RKT2_ENKUlRKT_RKT0_E_clISD_SJ_EEDaSZ_S12_,@function
        .size           $_ZN7cutlass13device_kernelIN5flash19enable_sm80_to_sm89INS1_16FlashAttnBwdSm80INS1_25CollectiveMainloopBwdSm80ILi2ELi2EN4cute5tupleIJNS5_1CILi128EEES8_NS7_ILi64EEEEEENS_6half_tEfNS_4arch4Sm80ELb1ELb0ELb1ELb1ELb0ELb0ELb0ELb0ELi2ELi4ELi4ELi4ELb0EEENS1_21CollectiveEpilogueBwdISA_SB_SD_Li256ELb1ELb0ELi2EEENS1_25SingleTileBwdLPTSchedulerILb1ELi128ELb0EEEEEEEEEvNT_6ParamsE$_ZZN4cute6detail16composition_implINS_5tupleIJNS_1CILi8EEENS3_ILi2EEES5_S5_S4_S5_EEENS2_IJNS3_ILi1EEEiiiNS3_ILi72EEENS3_ILi512EEEEEENS2_IJNS2_IJS5_S5_S5_EEES5_NS2_IJNS3_ILi4EEES5_EEEEEENS2_IJNS2_IJS7_S9_S4_EEENS3_ILi4096EEENS2_IJNS3_ILi16EEENS3_ILi8192EEEEEEEEEEEDaRKT_RKT0_RKT1_RKT2_ENKUlRKT_RKT0_E_clISD_SJ_EEDaSZ_S12_,($_ZN7cutlass13device_kernelIN5flash19enable_sm80_to_sm89INS1_16FlashAttnBwdSm80INS1_25CollectiveMainloopBwdSm80ILi2ELi2EN4cute5tupleIJNS5_1CILi128EEES8_NS7_ILi64EEEEEENS_6half_tEfNS_4arch4Sm80ELb1ELb0ELb1ELb1ELb0ELb0ELb0ELb0ELi2ELi4ELi4ELi4ELb0EEENS1_21CollectiveEpilogueBwdISA_SB_SD_Li256ELb1ELb0ELi2EEENS1_25SingleTileBwdLPTSchedulerILb1ELi128ELb0EEEEEEEEEvNT_6ParamsE$_ZZN4cute6detail16composition_implINS_5tupleIJNS_1CILi8EEENS3_ILi2EEES5_S5_S4_S5_EEENS2_IJNS3_ILi1EEEiiiNS3_ILi72EEENS3_ILi512EEEEEENS2_IJNS2_IJS5_S5_S5_EEES5_NS3_ILi4EEEEEENS2_IJNS2_IJS7_S9_S4_EEENS3_ILi4096EEENS3_ILi16EEEEEEEEDaRKT_RKT0_RKT1_RKT2_ENKUlRKT_RKT0_E_clISB_SE_EEDaSW_SZ_ - $_ZN7cutlass13device_kernelIN5flash19enable_sm80_to_sm89INS1_16FlashAttnBwdSm80INS1_25CollectiveMainloopBwdSm80ILi2ELi2EN4cute5tupleIJNS5_1CILi128EEES8_NS7_ILi64EEEEEENS_6half_tEfNS_4arch4Sm80ELb1ELb0ELb1ELb1ELb0ELb0ELb0ELb0ELi2ELi4ELi4ELi4ELb0EEENS1_21CollectiveEpilogueBwdISA_SB_SD_Li256ELb1ELb0ELi2EEENS1_25SingleTileBwdLPTSchedulerILb1ELi128ELb0EEEEEEEEEvNT_6ParamsE$_ZZN4cute6detail16composition_implINS_5tupleIJNS_1CILi8EEENS3_ILi2EEES5_S5_S4_S5_EEENS2_IJNS3_ILi1EEEiiiNS3_ILi72EEENS3_ILi512EEEEEENS2_IJNS2_IJS5_S5_S5_EEES5_NS2_IJNS3_ILi4EEES5_EEEEEENS2_IJNS2_IJS7_S9_S4_EEENS3_ILi4096EEENS2_IJNS3_ILi16EEENS3_ILi8192EEEEEEEEEEEDaRKT_RKT0_RKT1_RKT2_ENKUlRKT_RKT0_E_clISD_SJ_EEDaSZ_S12_)
$_ZN7cutlass13device_kernelIN5flash19enable_sm80_to_sm89INS1_16FlashAttnBwdSm80INS1_25CollectiveMainloopBwdSm80ILi2ELi2EN4cute5tupleIJNS5_1CILi128EEES8_NS7_ILi64EEEEEENS_6half_tEfNS_4arch4Sm80ELb1ELb0ELb1ELb1ELb0ELb0ELb0ELb0ELi2ELi4ELi4ELi4ELb0EEENS1_21CollectiveEpilogueBwdISA_SB_SD_Li256ELb1ELb0ELi2EEENS1_25SingleTileBwdLPTSchedulerILb1ELi128ELb0EEEEEEEEEvNT_6ParamsE$_ZZN4cute6detail16composition_implINS_5tupleIJNS_1CILi8EEENS3_ILi2EEES5_S5_S4_S5_EEENS2_IJNS3_ILi1EEEiiiNS3_ILi72EEENS3_ILi512EEEEEENS2_IJNS2_IJS5_S5_S5_EEES5_NS2_IJNS3_ILi4EEES5_EEEEEENS2_IJNS2_IJS7_S9_S4_EEENS3_ILi4096EEENS2_IJNS3_ILi16EEENS3_ILi8192EEEEEEEEEEEDaRKT_RKT0_RKT1_RKT2_ENKUlRKT_RKT0_E_clISD_SJ_EEDaSZ_S12_:
[----:B------:R-:W-:-:S05]  /*b180*/  IADD3 R6, R84, -c[0x0][0x20], RZ ;  /* 0x8000080054067a10 */ /* 0x000fca0007ffe0ff */
[----:B------:R1:W5:Y:S04]  /*b190*/  LDL R3, [R6+0x8] ;  /* 0x0000080006037983 */ /* 0x0003680000100800 */
[----:B------:R1:W5:Y:S01]  /*b1a0*/  LDL R2, [R6+0x4] ;  /* 0x0000040006027983 */ /* 0x0003620000100800 */
[----:B------:R-:W-:Y:S01]  /*b1b0*/  IMAD.MOV.U32 R32, RZ, RZ, R4 ;  /* 0x000000ffff207224 */ /* 0x000fe200078e0004 */
[----:B------:R-:W-:-:S04]  /*b1c0*/  MOV R33, 0x0 ;  /* 0x0000000000217802 */ /* 0x000fc80000000f00 */
[----:B------:R-:W-:Y:S05]  /*b1d0*/  RET.REL.NODEC R32 `(_ZN7cutlass13device_kernelIN5flash19enable_sm80_to_sm89INS1_16FlashAttnBwdSm80INS1_25CollectiveMainloopBwdSm80ILi2ELi2EN4cute5tupleIJNS5_1CILi128EEES8_NS7_ILi64EEEEEENS_6half_tEfNS_4arch4Sm80ELb1ELb0ELb1ELb1ELb0ELb0ELb0ELb0ELi2ELi4ELi4ELi4ELb0EEENS1_21CollectiveEpilogueBwdISA_SB_SD_Li256ELb1ELb0ELi2EEENS1_25SingleTileBwdLPTSchedulerILb1ELi128ELb0EEEEEEEEEvNT_6ParamsE) ;  /* 0xffff4e2020007950 */ /* 0x000fea0003c3ffff */
        .type           $_ZN7cutlass13device_kernelIN5flash19enable_sm80_to_sm89INS1_16FlashAttnBwdSm80INS1_25CollectiveMainloopBwdSm80ILi2ELi2EN4cute5tupleIJNS5_1CILi128EEES8_NS7_ILi64EEEEEENS_6half_tEfNS_4arch4Sm80ELb1ELb0ELb1ELb1ELb0ELb0ELb0ELb0ELi2ELi4ELi4ELi4ELb0EEENS1_21CollectiveEpilogueBwdISA_SB_SD_Li256ELb1ELb0ELi2EEENS1_25SingleTileBwdLPTSchedulerILb1ELi128ELb0EEEEEEEEEvNT_6ParamsE$_ZZN4cute6detail16composition_implINS_5tupleIJNS_1CILi8EEENS3_ILi2EEES5_S5_S4_S5_EEENS2_IJNS3_ILi1EEEiiiNS3_ILi72EEENS3_ILi512EEEEEENS2_IJNS2_IJS5_S5_S5_EEES5_NS3_ILi4EEEEEENS2_IJNS2_IJS7_S9_S4_EEENS3_ILi4096EEENS3_ILi16EEEEEEEEDaRKT_RKT0_RKT1_RKT2_ENKUlRKT_RKT0_E_clISB_SE_EEDaSW_SZ_,@function
        .size           $_ZN7cutlass13device_kernelIN5flash19enable_sm80_to_sm89INS1_16FlashAttnBwdSm80INS1_25CollectiveMainloopBwdSm80ILi2ELi2EN4cute5tupleIJNS5_1CILi128EEES8_NS7_ILi64EEEEEENS_6half_tEfNS_4arch4Sm80ELb1ELb0ELb1ELb1ELb0ELb0ELb0ELb0ELi2ELi4ELi4ELi4ELb0EEENS1_21CollectiveEpilogueBwdISA_SB_SD_Li256ELb1ELb0ELi2EEENS1_25SingleTileBwdLPTSchedulerILb1ELi128ELb0EEEEEEEEEvNT_6ParamsE$_ZZN4cute6detail16composition_implINS_5tupleIJNS_1CILi8EEENS3_ILi2EEES5_S5_S4_S5_EEENS2_IJNS3_ILi1EEEiiiNS3_ILi72EEENS3_ILi512EEEEEENS2_IJNS2_IJS5_S5_S5_EEES5_NS3_ILi4EEEEEENS2_IJNS2_IJS7_S9_S4_EEENS3_ILi4096EEENS3_ILi16EEEEEEEEDaRKT_RKT0_RKT1_RKT2_ENKUlRKT_RKT0_E_clISB_SE_EEDaSW_SZ_,($_ZN7cutlass13device_kernelIN5flash19enable_sm80_to_sm89INS1_16FlashAttnBwdSm80INS1_25CollectiveMainloopBwdSm80ILi2ELi2EN4cute5tupleIJNS5_1CILi128EEES8_NS7_ILi64EEEEEENS_6half_tEfNS_4arch4Sm80ELb1ELb0ELb1ELb1ELb0ELb0ELb0ELb0ELi2ELi4ELi4ELi4ELb0EEENS1_21CollectiveEpilogueBwdISA_SB_SD_Li256ELb1ELb0ELi2EEENS1_25SingleTileBwdLPTSchedulerILb1ELi128ELb0EEEEEEEEEvNT_6ParamsE$_ZZN4cute6detail16composition_implINS_5tupleIJNS_1CILi8EEENS3_ILi2EEES5_S5_S4_S5_EEENS2_IJNS3_ILi1EEEiiiNS3_ILi72EEENS3_ILi512EEEEEENS2_IJNS2_IJS5_S5_S5_EEES5_NS3_ILi4EEEEEENS2_IJNS2_IJS7_S9_S4_EEENS3_ILi4096EEENS3_ILi16EEEEEEEEDaRKT_RKT0_RKT1_RKT2_ENKUlRKT_RKT0_E_clISC_SG_EEDaSW_SZ_ - $_ZN7cutlass13device_kernelIN5flash19enable_sm80_to_sm89INS1_16FlashAttnBwdSm80INS1_25CollectiveMainloopBwdSm80ILi2ELi2EN4cute5tupleIJNS5_1CILi128EEES8_NS7_ILi64EEEEEENS_6half_tEfNS_4arch4Sm80ELb1ELb0ELb1ELb1ELb0ELb0ELb0ELb0ELi2ELi4ELi4ELi4ELb0EEENS1_21CollectiveEpilogueBwdISA_SB_SD_Li256ELb1ELb0ELi2EEENS1_25SingleTileBwdLPTSchedulerILb1ELi128ELb0EEEEEEEEEvNT_6ParamsE$_ZZN4cute6detail16composition_implINS_5tupleIJNS_1CILi8EEENS3_ILi2EEES5_S5_S4_S5_EEENS2_IJNS3_ILi1EEEiiiNS3_ILi72EEENS3_ILi512EEEEEENS2_IJNS2_IJS5_S5_S5_EEES5_NS3_ILi4EEEEEENS2_IJNS2_IJS7_S9_S4_EEENS3_ILi4096EEENS3_ILi16EEEEEEEEDaRKT_RKT0_RKT1_RKT2_ENKUlRKT_RKT0_E_clISB_SE_EEDaSW_SZ_)
$_ZN7cutlass13device_kernelIN5flash19enable_sm80_to_sm89INS1_16FlashAttnBwdSm80INS1_25CollectiveMainloopBwdSm80ILi2ELi2EN4cute5tupleIJNS5_1CILi128EEES8_NS7_ILi64EEEEEENS_6half_tEfNS_4arch4Sm80ELb1ELb0ELb1ELb1ELb0ELb0ELb0ELb0ELi2ELi4ELi4ELi4ELb0EEENS1_21CollectiveEpilogueBwdISA_SB_SD_Li256ELb1ELb0ELi2EEENS1_25SingleTileBwdLPTSchedulerILb1ELi128ELb0EEEEEEEEEvNT_6ParamsE$_ZZN4cute6detail16composition_implINS_5tupleIJNS_1CILi8EEENS3_ILi2EEES5_S5_S4_S5_EEENS2_IJNS3_ILi1EEEiiiNS3_ILi72EEENS3_ILi512EEEEEENS2_IJNS2_IJS5_S5_S5_EEES5_NS3_ILi4EEEEEENS2_IJNS2_IJS7_S9_S4_EEENS3_ILi4096EEENS3_ILi16EEEEEEEEDaRKT_RKT0_RKT1_RKT2_ENKUlRKT_RKT0_E_clISB_SE_EEDaSW_SZ_:
[----:B------:R-:W-:-:S06]  /*b1e0*/  IADD3 R4, R69, -c[0x0][0x20], RZ ;  /* 0x8000080045047a10 */ /* 0x000fcc0007ffe0ff */
[----:B------:R-:W5:Y:S01]  /*b1f0*/  LDL R4, [R4] ;  /* 0x0000000004047983 */ /* 0x000f620000100800 */
[----:B------:R-:W-:Y:S01]  /*b200*/  IMAD.MOV.U32 R2, RZ, RZ, R6 ;  /* 0x000000ffff027224 */ /* 0x000fe200078e0006 */
[----:B------:R-:W-:-:S04]  /*b210*/  MOV R3, 0x0 ;  /* 0x0000000000037802 */ /* 0x000fc80000000f00 */
[----:B------:R-:W-:Y:S05]  /*b220*/  RET.REL.NODEC R2 `(_ZN7cutlass13device_kernelIN5flash19enable_sm80_to_sm89INS1_16FlashAttnBwdSm80INS1_25CollectiveMainloopBwdSm80ILi2ELi2EN4cute5tupleIJNS5_1CILi128EEES8_NS7_ILi64EEEEEENS_6half_tEfNS_4arch4Sm80ELb1ELb0ELb1ELb1ELb0ELb0ELb0ELb0ELi2ELi4ELi4ELi4ELb0EEENS1_21CollectiveEpilogueBwdISA_SB_SD_Li256ELb1ELb0ELi2EEENS1_25SingleTileBwdLPTSchedulerILb1ELi128ELb0EEEEEEEEEvNT_6ParamsE) ;  /* 0xffff4dd002007950 */ /* 0x000fea0003c3ffff */
        .type           $_ZN7cutlass13device_kernelIN5flash19enable_sm80_to_sm89INS1_16FlashAttnBwdSm80INS1_25CollectiveMainloopBwdSm80ILi2ELi2EN4cute5tupleIJNS5_1CILi128EEES8_NS7_ILi64EEEEEENS_6half_tEfNS_4arch4Sm80ELb1ELb0ELb1ELb1ELb0ELb0ELb0ELb0ELi2ELi4ELi4ELi4ELb0EEENS1_21CollectiveEpilogueBwdISA_SB_SD_Li256ELb1ELb0ELi2EEENS1_25SingleTileBwdLPTSchedulerILb1ELi128ELb0EEEEEEEEEvNT_6ParamsE$_ZZN4cute6detail16composition_implINS_5tupleIJNS_1CILi8EEENS3_ILi2EEES5_S5_S4_S5_EEENS2_IJNS3_ILi1EEEiiiNS3_ILi72EEENS3_ILi512EEEEEENS2_IJNS2_IJS5_S5_S5_EEES5_NS3_ILi4EEEEEENS2_IJNS2_IJS7_S9_S4_EEENS3_ILi4096EEENS3_ILi16EEEEEEEEDaRKT_RKT0_RKT1_RKT2_ENKUlRKT_RKT0_E_clISC_SG_EEDaSW_SZ_,@function
        .size           $_ZN7cutlass13device_kernelIN5flash19enable_sm80_to_sm89INS1_16FlashAttnBwdSm80INS1_25CollectiveMainloopBwdSm80ILi2ELi2EN4cute5tupleIJNS5_1CILi128EEES8_NS7_ILi64EEEEEENS_6half_tEfNS_4arch4Sm80ELb1ELb0ELb1ELb1ELb0ELb0ELb0ELb0ELi2ELi4ELi4ELi4ELb0EEENS1_21CollectiveEpilogueBwdISA_SB_SD_Li256ELb1ELb0ELi2EEENS1_25SingleTileBwdLPTSchedulerILb1ELi128ELb0EEEEEEEEEvNT_6ParamsE$_ZZN4cute6detail16composition_implINS_5tupleIJNS_1CILi8EEENS3_ILi2EEES5_S5_S4_S5_EEENS2_IJNS3_ILi1EEEiiiNS3_ILi72EEENS3_ILi512EEEEEENS2_IJNS2_IJS5_S5_S5_EEES5_NS3_ILi4EEEEEENS2_IJNS2_IJS7_S9_S4_EEENS3_ILi4096EEENS3_ILi16EEEEEEEEDaRKT_RKT0_RKT1_RKT2_ENKUlRKT_RKT0_E_clISC_SG_EEDaSW_SZ_,($_ZN7cutlass13device_kernelIN5flash19enable_sm80_to_sm89INS1_16FlashAttnBwdSm80INS1_25CollectiveMainloopBwdSm80ILi2ELi2EN4cute5tupleIJNS5_1CILi128EEES8_NS7_ILi64EEEEEENS_6half_tEfNS_4arch4Sm80ELb1ELb0ELb1ELb1ELb0ELb0ELb0ELb0ELi2ELi4ELi4ELi4ELb0EEENS1_21CollectiveEpilogueBwdISA_SB_SD_Li256ELb1ELb0ELi2EEENS1_25SingleTileBwdLPTSchedulerILb1ELi128ELb0EEEEEEEEEvNT_6ParamsE$_ZZN4cute6upcastILi2ENS_5tupleIJNS1_IJNS_1CILi1EEENS1_IJNS2_ILi2EEES4_S4_EEEEEES4_NS1_IJS4_S4_EEEEEENS1_IJNS1_IJNS2_ILi0EEENS1_IJS3_NS2_ILi512EEEiEEEEEENS2_ILi4096EEENS1_IJiNS2_ILi8192EEEEEEEEEEEDaRKT0_RKT1_ENKUlRKT_RKT0_E_clIS6_SC_EEDaSP_SS_ - $_ZN7cutlass13device_kernelIN5flash19enable_sm80_to_sm89INS1_16FlashAttnBwdSm80INS1_25CollectiveMainloopBwdSm80ILi2ELi2EN4cute5tupleIJNS5_1CILi128EEES8_NS7_ILi64EEEEEENS_6half_tEfNS_4arch4Sm80ELb1ELb0ELb1ELb1ELb0ELb0ELb0ELb0ELi2ELi4ELi4ELi4ELb0EEENS1_21CollectiveEpilogueBwdISA_SB_SD_Li256ELb1ELb0ELi2EEENS1_25SingleTileBwdLPTSchedulerILb1ELi128ELb0EEEEEEEEEvNT_6ParamsE$_ZZN4cute6detail16composition_implINS_5tupleIJNS_1CILi8EEENS3_ILi2EEES5_S5_S4_S5_EEENS2_IJNS3_ILi1EEEiiiNS3_ILi72EEENS3_ILi512EEEEEENS2_IJNS2_IJS5_S5_S5_EEES5_NS3_ILi4EEEEEENS2_IJNS2_IJS7_S9_S4_EEENS3_ILi4096EEENS3_ILi16EEEEEEEEDaRKT_RKT0_RKT1_RKT2_ENKUlRKT_RKT0_E_clISC_SG_EEDaSW_SZ_)
$_ZN7cutlass13device_kernelIN5flash19enable_sm80_to_sm89INS1_16FlashAttnBwdSm80INS1_25CollectiveMainloopBwdSm80ILi2ELi2EN4cute5tupleIJNS5_1CILi128EEES8_NS7_ILi64EEEEEENS_6half_tEfNS_4arch4Sm80ELb1ELb0ELb1ELb1ELb0ELb0ELb0ELb0ELi2ELi4ELi4ELi4ELb0EEENS1_21CollectiveEpilogueBwdISA_SB_SD_Li256ELb1ELb0ELi2EEENS1_25SingleTileBwdLPTSchedulerILb1ELi128ELb0EEEEEEEEEvNT_6ParamsE$_ZZN4cute6detail16composition_implINS_5tupleIJNS_1CILi8EEENS3_ILi2EEES5_S5_S4_S5_EEENS2_IJNS3_ILi1EEEiiiNS3_ILi72EEENS3_ILi512EEEEEENS2_IJNS2_IJS5_S5_S5_EEES5_NS3_ILi4EEEEEENS2_IJNS2_IJS7_S9_S4_EEENS3_ILi4096EEENS3_ILi16EEEEEEEEDaRKT_RKT0_RKT1_RKT2_ENKUlRKT_RKT0_E_clISC_SG_EEDaSW_SZ_:
[----:B------:R-:W-:-:S05]  /*b230*/  IADD3 R5, R69, -c[0x0][0x20], RZ ;  /* 0x8000080045057a10 */ /* 0x000fca0007ffe0ff */
[----:B------:R1:W5:Y:S04]  /*b240*/  LDL R3, [R5+0x8] ;  /* 0x0000080005037983 */ /* 0x0003680000100800 */
[----:B------:R1:W5:Y:S01]  /*b250*/  LDL R2, [R5+0x4] ;  /* 0x0000040005027983 */ /* 0x0003620000100800 */
[----:B------:R-:W-:Y:S01]  /*b260*/  IMAD.MOV.U32 R30, RZ, RZ, R6 ;  /* 0x000000ffff1e7224 */ /* 0x000fe200078e0006 */
[----:B------:R-:W-:-:S04]  /*b270*/  MOV R31, 0x0 ;  /* 0x00000000001f7802 */ /* 0x000fc80000000f00 */
[----:B------:R-:W-:Y:S05]  /*b280*/  RET.REL.NODEC R30 `(_ZN7cutlass13device_kernelIN5flash19enable_sm80_to_sm89INS1_16FlashAttnBwdSm80INS1_25CollectiveMainloopBwdSm80ILi2ELi2EN4cute5tupleIJNS5_1CILi128EEES8_NS7_ILi64EEEEEENS_6half_tEfNS_4arch4Sm80ELb1ELb0ELb1ELb1ELb0ELb0ELb0ELb0ELi2ELi4ELi4ELi4ELb0EEENS1_21CollectiveEpilogueBwdISA_SB_SD_Li256ELb1ELb0ELi2EEENS1_25SingleTileBwdLPTSchedulerILb1ELi128ELb0EEEEEEEEEvNT_6ParamsE) ;  /* 0xffff4d701e007950 */ /* 0x000fea0003c3ffff */
        .type           $_ZN7cutlass13device_kernelIN5flash19enable_sm80_to_sm89INS1_16FlashAttnBwdSm80INS1_25CollectiveMainloopBwdSm80ILi2ELi2EN4cute5tupleIJNS5_1CILi128EEES8_NS7_ILi64EEEEEENS_6half_tEfNS_4arch4Sm80ELb1ELb0ELb1ELb1ELb0ELb0ELb0ELb0ELi2ELi4ELi4ELi4ELb0EEENS1_21CollectiveEpilogueBwdISA_SB_SD_Li256ELb1ELb0ELi2EEENS1_25SingleTileBwdLPTSchedulerILb1ELi128ELb0EEEEEEEEEvNT_6ParamsE$_ZZN4cute6upcastILi2ENS_5tupleIJNS1_IJNS_1CILi1EEENS1_IJNS2_ILi2EEES4_S4_EEEEEES4_NS1_IJS4_S4_EEEEEENS1_IJNS1_IJNS2_ILi0EEENS1_IJS3_NS2_ILi512EEEiEEEEEENS2_ILi4096EEENS1_IJiNS2_ILi8192EEEEEEEEEEEDaRKT0_RKT1_ENKUlRKT_RKT0_E_clIS6_SC_EEDaSP_SS_,@function
        .size           $_ZN7cutlass13device_kernelIN5flash19enable_sm80_to_sm89INS1_16FlashAttnBwdSm80INS1_25CollectiveMainloopBwdSm80ILi2ELi2EN4cute5tupleIJNS5_1CILi128EEES8_NS7_ILi64EEEEEENS_6half_tEfNS_4arch4Sm80ELb1ELb0ELb1ELb1ELb0ELb0ELb0ELb0ELi2ELi4ELi4ELi4ELb0EEENS1_21CollectiveEpilogueBwdISA_SB_SD_Li256ELb1ELb0ELi2EEENS1_25SingleTileBwdLPTSchedulerILb1ELi128ELb0EEEEEEEEEvNT_6ParamsE$_ZZN4cute6upcastILi2ENS_5tupleIJNS1_IJNS_1CILi1EEENS1_IJNS2_ILi2EEES4_S4_EEEEEES4_NS1_IJS4_S4_EEEEEENS1_IJNS1_IJNS2_ILi0EEENS1_IJS3_NS2_ILi512EEEiEEEEEENS2_ILi4096EEENS1_IJiNS2_ILi8192EEEEEEEEEEEDaRKT0_RKT1_ENKUlRKT_RKT0_E_clIS6_SC_EEDaSP_SS_,($_ZN7cutlass13device_kernelIN5flash19enable_sm80_to_sm89INS1_16FlashAttnBwdSm80INS1_25CollectiveMainloopBwdSm80ILi2ELi2EN4cute5tupleIJNS5_1CILi128EEES8_NS7_ILi64EEEEEENS_6half_tEfNS_4arch4Sm80ELb1ELb0ELb1ELb1ELb0ELb0ELb0ELb0ELi2ELi4ELi4ELi4ELb0EEENS1_21CollectiveEpilogueBwdISA_SB_SD_Li256ELb1ELb0ELi2EEENS1_25SingleTileBwdLPTSchedulerILb1ELi128ELb0EEEEEEEEEvNT_6ParamsE$_ZZN4cute6upcastILi2ENS_5tupleIJNS1_IJNS_1CILi1EEENS1_IJNS2_ILi2EEES4_S4_EEEEEES4_NS1_IJS4_S4_EEEEEENS1_IJNS1_IJNS2_ILi0EEENS1_IJS3_NS2_ILi512EEEiEEEEEENS2_ILi4096EEENS1_IJiNS2_ILi8192EEEEEEEEEEEDaRKT0_RKT1_ENKUlRKT_RKT0_E_clIS7_SF_EEDaSP_SS_ - $_ZN7cutlass13device_kernelIN5flash19enable_sm80_to_sm89INS1_16FlashAttnBwdSm80INS1_25CollectiveMainloopBwdSm80ILi2ELi2EN4cute5tupleIJNS5_1CILi128EEES8_NS7_ILi64EEEEEENS_6half_tEfNS_4arch4Sm80ELb1ELb0ELb1ELb1ELb0ELb0ELb0ELb0ELi2ELi4ELi4ELi4ELb0EEENS1_21CollectiveEpilogueBwdISA_SB_SD_Li256ELb1ELb0ELi2EEENS1_25SingleTileBwdLPTSchedulerILb1ELi128ELb0EEEEEEEEEvNT_6ParamsE$_ZZN4cute6upcastILi2ENS_5tupleIJNS1_IJNS_1CILi1EEENS1_IJNS2_ILi2EEES4_S4_EEEEEES4_NS1_IJS4_S4_EEEEEENS1_IJNS1_IJNS2_ILi0EEENS1_IJS3_NS2_ILi512EEEiEEEEEENS2_ILi4096EEENS1_IJiNS2_ILi8192EEEEEEEEEEEDaRKT0_RKT1_ENKUlRKT_RKT0_E_clIS6_SC_EEDaSP_SS_)
$_ZN7cutlass13device_kernelIN5flash19enable_sm80_to_sm89INS1_16FlashAttnBwdSm80INS1_25CollectiveMainloopBwdSm80ILi2ELi2EN4cute5tupleIJNS5_1CILi128EEES8_NS7_ILi64EEEEEENS_6half_tEfNS_4arch4Sm80ELb1ELb0ELb1ELb1ELb0ELb0ELb0ELb0ELi2ELi4ELi4ELi4ELb0EEENS1_21CollectiveEpilogueBwdISA_SB_SD_Li256ELb1ELb0ELi2EEENS1_25SingleTileBwdLPTSchedulerILb1ELi128ELb0EEEEEEEEEvNT_6ParamsE$_ZZN4cute6upcastILi2ENS_5tupleIJNS1_IJNS_1CILi1EEENS1_IJNS2_ILi2EEES4_S4_EEEEEES4_NS1_IJS4_S4_EEEEEENS1_IJNS1_IJNS2_ILi0EEENS1_IJS3_NS2_ILi512EEEiEEEEEENS2_ILi4096EEENS1_IJiNS2_ILi8192EEEEEEEEEEEDaRKT0_RKT1_ENKUlRKT_RKT0_E_clIS6_SC_EEDaSP_SS_:
[----:B------:R-:W-:-:S06]  /*b290*/  IADD3 R3, R4, -c[0x0][0x20], RZ ;  /* 0x8000080004037a10 */ /* 0x000fcc0007ffe0ff */
[----:B------:R-:W2:Y:S02]  /*b2a0*/  LDL R3, [R3] ;  /* 0x0000000003037983 */ /* 0x000ea40000100800 */
[----:B--2---:R-:W-:Y:S01]  /*b2b0*/  LEA.HI R18, R3, R3, RZ, 0x1 ;  /* 0x0000000303127211 */ /* 0x004fe200078f08ff */
[----:B------:R-:W-:-:S03]  /*b2c0*/  IMAD.MOV.U32 R3, RZ, RZ, 0x0 ;  /* 0x00000000ff037424 */ /* 0x000fc600078e00ff */
[----:B------:R-:W-:Y:S01]  /*b2d0*/  SHF.R.S32.HI R18, RZ, 0x1, R18 ;  /* 0x00000001ff127819 */ /* 0x000fe20000011412 */
[----:B------:R-:W-:Y:S06]  /*b2e0*/  RET.REL.NODEC R2 `(_ZN7cutlass13device_kernelIN5flash19enable_sm80_to_sm89INS1_16FlashAttnBwdSm80INS1_25CollectiveMainloopBwdSm80ILi2ELi2EN4cute5tupleIJNS5_1CILi128EEES8_NS7_ILi64EEEEEENS_6half_tEfNS_4arch4Sm80ELb1ELb0ELb1ELb1ELb0ELb0ELb0ELb0ELi2ELi4ELi4ELi4ELb0EEENS1_21CollectiveEpilogueBwdISA_SB_SD_Li256ELb1ELb0ELi2EEENS1_25SingleTileBwdLPTSchedulerILb1ELi128ELb0EEEEEEEEEvNT_6ParamsE) ;  /* 0xffff4d1002007950 */ /* 0x000fec0003c3ffff */
        .type           $_ZN7cutlass13device_kernelIN5flash19enable_sm80_to_sm89INS1_16FlashAttnBwdSm80INS1_25CollectiveMainloopBwdSm80ILi2ELi2EN4cute5tupleIJNS5_1CILi128EEES8_NS7_ILi64EEEEEENS_6half_tEfNS_4arch4Sm80ELb1ELb0ELb1ELb1ELb0ELb0ELb0ELb0ELi2ELi4ELi4ELi4ELb0EEENS1_21CollectiveEpilogueBwdISA_SB_SD_Li256ELb1ELb0ELi2EEENS1_25SingleTileBwdLPTSchedulerILb1ELi128ELb0EEEEEEEEEvNT_6ParamsE$_ZZN4cute6upcastILi2ENS_5tupleIJNS1_IJNS_1CILi1EEENS1_IJNS2_ILi2EEES4_S4_EEEEEES4_NS1_IJS4_S4_EEEEEENS1_IJNS1_IJNS2_ILi0EEENS1_IJS3_NS2_ILi512EEEiEEEEEENS2_ILi4096EEENS1_IJiNS2_ILi8192EEEEEEEEEEEDaRKT0_RKT1_ENKUlRKT_RKT0_E_clIS7_SF_EEDaSP_SS_,@function
        .size           $_ZN7cutlass13device_kernelIN5flash19enable_sm80_to_sm89INS1_16FlashAttnBwdSm80INS1_25CollectiveMainloopBwdSm80ILi2ELi2EN4cute5tupleIJNS5_1CILi128EEES8_NS7_ILi64EEEEEENS_6half_tEfNS_4arch4Sm80ELb1ELb0ELb1ELb1ELb0ELb0ELb0ELb0ELi2ELi4ELi4ELi4ELb0EEENS1_21CollectiveEpilogueBwdISA_SB_SD_Li256ELb1ELb0ELi2EEENS1_25SingleTileBwdLPTSchedulerILb1ELi128ELb0EEEEEEEEEvNT_6ParamsE$_ZZN4cute6upcastILi2ENS_5tupleIJNS1_IJNS_1CILi1EEENS1_IJNS2_ILi2EEES4_S4_EEEEEES4_NS1_IJS4_S4_EEEEEENS1_IJNS1_IJNS2_ILi0EEENS1_IJS3_NS2_ILi512EEEiEEEEEENS2_ILi4096EEENS1_IJiNS2_ILi8192EEEEEEEEEEEDaRKT0_RKT1_ENKUlRKT_RKT0_E_clIS7_SF_EEDaSP_SS_,($_ZN7cutlass13device_kernelIN5flash19enable_sm80_to_sm89INS1_16FlashAttnBwdSm80INS1_25CollectiveMainloopBwdSm80ILi2ELi2EN4cute5tupleIJNS5_1CILi128EEES8_NS7_ILi64EEEEEENS_6half_tEfNS_4arch4Sm80ELb1ELb0ELb1ELb1ELb0ELb0ELb0ELb0ELi2ELi4ELi4ELi4ELb0EEENS1_21CollectiveEpilogueBwdISA_SB_SD_Li256ELb1ELb0ELi2EEENS1_25SingleTileBwdLPTSchedulerILb1ELi128ELb0EEEEEEEEEvNT_6ParamsE$_ZZN4cute7crd2crdINS_5tupleIJiiiNS_1CILi0EEEEEENS1_IJNS2_ILi32EEENS2_ILi4EEENS2_ILi2EEENS2_ILi1EEEEEENS1_IJS8_S8_S8_S8_EEEEEDaRKT_RKT0_RKT1_ENKUlRKT_RKT0_RKT1_E_clIiS5_S8_EEDaSM_SP_SS_ - $_ZN7cutlass13device_kernelIN5flash19enable_sm80_to_sm89INS1_16FlashAttnBwdSm80INS1_25CollectiveMainloopBwdSm80ILi2ELi2EN4cute5tupleIJNS5_1CILi128EEES8_NS7_ILi64EEEEEENS_6half_tEfNS_4arch4Sm80ELb1ELb0ELb1ELb1ELb0ELb0ELb0ELb0ELi2ELi4ELi4ELi4ELb0EEENS1_21CollectiveEpilogueBwdISA_SB_SD_Li256ELb1ELb0ELi2EEENS1_25SingleTileBwdLPTSchedulerILb1ELi128ELb0EEEEEEEEEvNT_6ParamsE$_ZZN4cute6upcastILi2ENS_5tupleIJNS1_IJNS_1CILi1EEENS1_IJNS2_ILi2EEES4_S4_EEEEEES4_NS1_IJS4_S4_EEEEEENS1_IJNS1_IJNS2_ILi0EEENS1_IJS3_NS2_ILi512EEEiEEEEEENS2_ILi4096EEENS1_IJiNS2_ILi8192EEEEEEEEEEEDaRKT0_RKT1_ENKUlRKT_RKT0_E_clIS7_SF_EEDaSP_SS_)
$_ZN7cutlass13device_kernelIN5flash19enable_sm80_to_sm89INS1_16FlashAttnBwdSm80INS1_25CollectiveMainloopBwdSm80ILi2ELi2EN4cute5tupleIJNS5_1CILi128EEES8_NS7_ILi64EEEEEENS_6half_tEfNS_4arch4Sm80ELb1ELb0ELb1ELb1ELb0ELb0ELb0ELb0ELi2ELi4ELi4ELi4ELb0EEENS1_21CollectiveEpilogueBwdISA_SB_SD_Li256ELb1ELb0ELi2EEENS1_25SingleTileBwdLPTSchedulerILb1ELi128ELb0EEEEEEEEEvNT_6ParamsE$_ZZN4cute6upcastILi2ENS_5tupleIJNS1_IJNS_1CILi1EEENS1_IJNS2_ILi2EEES4_S4_EEEEEES4_NS1_IJS4_S4_EEEEEENS1_IJNS1_IJNS2_ILi0EEENS1_IJS3_NS2_ILi512EEEiEEEEEENS2_ILi4096EEENS1_IJiNS2_ILi8192EEEEEEEEEEEDaRKT0_RKT1_ENKUlRKT_RKT0_E_clIS7_SF_EEDaSP_SS_:
[----:B------:R-:W-:Y:S01]  /*b2f0*/  IMAD.MOV.U32 R20, RZ, RZ, R6 ;  /* 0x000000ffff147224 */ /* 0x000fe200078e0006 */
[----:B------:R-:W-:Y:S01]  /*b300*/  LEA.HI R2, R2, R2, RZ, 0x1 ;  /* 0x0000000202027211 */ /* 0x000fe200078f08ff */
[----:B------:R-:W-:-:S03]  /*b310*/  IMAD.MOV.U32 R21, RZ, RZ, 0x0 ;  /* 0x00000000ff157424 */ /* 0x000fc600078e00ff */
[----:B------:R-:W-:Y:S01]  /*b320*/  SHF.R.S32.HI R2, RZ, 0x1, R2 ;  /* 0x00000001ff027819 */ /* 0x000fe20000011402 */
[----:B------:R-:W-:Y:S06]  /*b330*/  RET.REL.NODEC R20 `(_ZN7cutlass13device_kernelIN5flash19enable_sm80_to_sm89INS1_16FlashAttnBwdSm80INS1_25CollectiveMainloopBwdSm80ILi2ELi2EN4cute5tupleIJNS5_1CILi128EEES8_NS7_ILi64EEEEEENS_6half_tEfNS_4arch4Sm80ELb1ELb0ELb1ELb1ELb0ELb0ELb0ELb0ELi2ELi4ELi4ELi4ELb0EEENS1_21CollectiveEpilogueBwdISA_SB_SD_Li256ELb1ELb0ELi2EEENS1_25SingleTileBwdLPTSchedulerILb1ELi128ELb0EEEEEEEEEvNT_6ParamsE) ;  /* 0xffff4cc014007950 */ /* 0x000fec0003c3ffff */
        .type           $_ZN7cutlass13device_kernelIN5flash19enable_sm80_to_sm89INS1_16FlashAttnBwdSm80INS1_25CollectiveMainloopBwdSm80ILi2ELi2EN4cute5tupleIJNS5_1CILi128EEES8_NS7_ILi64EEEEEENS_6half_tEfNS_4arch4Sm80ELb1ELb0ELb1ELb1ELb0ELb0ELb0ELb0ELi2ELi4ELi4ELi4ELb0EEENS1_21CollectiveEpilogueBwdISA_SB_SD_Li256ELb1ELb0ELi2EEENS1_25SingleTileBwdLPTSchedulerILb1ELi128ELb0EEEEEEEEEvNT_6ParamsE$_ZZN4cute7crd2crdINS_5tupleIJiiiNS_1CILi0EEEEEENS1_IJNS2_ILi32EEENS2_ILi4EEENS2_ILi2EEENS2_ILi1EEEEEENS1_IJS8_S8_S8_S8_EEEEEDaRKT_RKT0_RKT1_ENKUlRKT_RKT0_RKT1_E_clIiS5_S8_EEDaSM_SP_SS_,@function
        .size           $_ZN7cutlass13device_kernelIN5flash19enable_sm80_to_sm89INS1_16FlashAttnBwdSm80INS1_25CollectiveMainloopBwdSm80ILi2ELi2EN4cute5tupleIJNS5_1CILi128EEES8_NS7_ILi64EEEEEENS_6half_tEfNS_4arch4Sm80ELb1ELb0ELb1ELb1ELb0ELb0ELb0ELb0ELi2ELi4ELi4ELi4ELb0EEENS1_21CollectiveEpilogueBwdISA_SB_SD_Li256ELb1ELb0ELi2EEENS1_25SingleTileBwdLPTSchedulerILb1ELi128ELb0EEEEEEEEEvNT_6ParamsE$_ZZN4cute7crd2crdINS_5tupleIJiiiNS_1CILi0EEEEEENS1_IJNS2_ILi32EEENS2_ILi4EEENS2_ILi2EEENS2_ILi1EEEEEENS1_IJS8_S8_S8_S8_EEEEEDaRKT_RKT0_RKT1_ENKUlRKT_RKT0_RKT1_E_clIiS5_S8_EEDaSM_SP_SS_,($_ZN7cutlass13device_kernelIN5flash19enable_sm80_to_sm89INS1_16FlashAttnBwdSm80INS1_25CollectiveMainloopBwdSm80ILi2ELi2EN4cute5tupleIJNS5_1CILi128EEES8_NS7_ILi64EEEEEENS_6half_tEfNS_4arch4Sm80ELb1ELb0ELb1ELb1ELb0ELb0ELb0ELb0ELi2ELi4ELi4ELi4ELb0EEENS1_21CollectiveEpilogueBwdISA_SB_SD_Li256ELb1ELb0ELi2EEENS1_25SingleTileBwdLPTSchedulerILb1ELi128ELb0EEEEEEEEEvNT_6ParamsE$_ZZN4cute7crd2crdINS_5tupleIJiiiNS_1CILi0EEEEEENS1_IJNS2_ILi32EEENS2_ILi4EEENS2_ILi2EEENS2_ILi1EEEEEENS1_IJS8_S8_S8_S8_EEEEEDaRKT_RKT0_RKT1_ENKUlRKT_RKT0_RKT1_E_clIiS6_S8_EEDaSM_SP_SS_ - $_ZN7cutlass13device_kernelIN5flash19enable_sm80_to_sm89INS1_16FlashAttnBwdSm80INS1_25CollectiveMainloopBwdSm80ILi2ELi2EN4cute5tupleIJNS5_1CILi128EEES8_NS7_ILi64EEEEEENS_6half_tEfNS_4arch4Sm80ELb1ELb0ELb1ELb1ELb0ELb0ELb0ELb0ELi2ELi4ELi4ELi4ELb0EEENS1_21CollectiveEpilogueBwdISA_SB_SD_Li256ELb1ELb0ELi2EEENS1_25SingleTileBwdLPTSchedulerILb1ELi128ELb0EEEEEEEEEvNT_6ParamsE$_ZZN4cute7crd2crdINS_5tupleIJiiiNS_1CILi0EEEEEENS1_IJNS2_ILi32EEENS2_ILi4EEENS2_ILi2EEENS2_ILi1EEEEEENS1_IJS8_S8_S8_S8_EEEEEDaRKT_RKT0_RKT1_ENKUlRKT_RKT0_RKT1_E_clIiS5_S8_EEDaSM_SP_SS_)
$_ZN7cutlass13device_kernelIN5flash19enable_sm80_to_sm89INS1_16FlashAttnBwdSm80INS1_25CollectiveMainloopBwdSm80ILi2ELi2EN4cute5tupleIJNS5_1CILi128EEES8_NS7_ILi64EEEEEENS_6half_tEfNS_4arch4Sm80ELb1ELb0ELb1ELb1ELb0ELb0ELb0ELb0ELi2ELi4ELi4ELi4ELb0EEENS1_21CollectiveEpilogueBwdISA_SB_SD_Li256ELb1ELb0ELi2EEENS1_25SingleTileBwdLPTSchedulerILb1ELi128ELb0EEEEEEEEEvNT_6ParamsE$_ZZN4cute7crd2crdINS_5tupleIJiiiNS_1CILi0EEEEEENS1_IJNS2_ILi32EEENS2_ILi4EEENS2_ILi2EEENS2_ILi1EEEEEENS1_IJS8_S8_S8_S8_EEEEEDaRKT_RKT0_RKT1_ENKUlRKT_RKT0_RKT1_E_clIiS5_S8_EEDaSM_SP_SS_:
[----:B------:R-:W-:Y:S02]  /*b340*/  MOV R24, R12 ;  /* 0x0000000c00187202 */ /* 0x000fe40000000f00 */
[----:B------:R-:W-:-:S04]  /*b350*/  MOV R25, 0x0 ;  /* 0x0000000000197802 */ /* 0x000fc80000000f00 */
[----:B------:R-:W-:Y:S05]  /*b360*/  RET.REL.NODEC R24 `(_ZN7cutlass13device_kernelIN5flash19enable_sm80_to_sm89INS1_16FlashAttnBwdSm80INS1_25CollectiveMainloopBwdSm80ILi2ELi2EN4cute5tupleIJNS5_1CILi128EEES8_NS7_ILi64EEEEEENS_6half_tEfNS_4arch4Sm80ELb1ELb0ELb1ELb1ELb0ELb0ELb0ELb0ELi2ELi4ELi4ELi4ELb0EEENS1_21CollectiveEpilogueBwdISA_SB_SD_Li256ELb1ELb0ELi2EEENS1_25SingleTileBwdLPTSchedulerILb1ELi128ELb0EEEEEEEEEvNT_6ParamsE) ;  /* 0xffff4c9018007950 */ /* 0x000fea0003c3ffff */
        .type           $_ZN7cutlass13device_kernelIN5flash19enable_sm80_to_sm89INS1_16FlashAttnBwdSm80INS1_25CollectiveMainloopBwdSm80ILi2ELi2EN4cute5tupleIJNS5_1CILi128EEES8_NS7_ILi64EEEEEENS_6half_tEfNS_4arch4Sm80ELb1ELb0ELb1ELb1ELb0ELb0ELb0ELb0ELi2ELi4ELi4ELi4ELb0EEENS1_21CollectiveEpilogueBwdISA_SB_SD_Li256ELb1ELb0ELi2EEENS1_25SingleTileBwdLPTSchedulerILb1ELi128ELb0EEEEEEEEEvNT_6ParamsE$_ZZN4cute7crd2crdINS_5tupleIJiiiNS_1CILi0EEEEEENS1_IJNS2_ILi32EEENS2_ILi4EEENS2_ILi2EEENS2_ILi1EEEEEENS1_IJS8_S8_S8_S8_EEEEEDaRKT_RKT0_RKT1_ENKUlRKT_RKT0_RKT1_E_clIiS6_S8_EEDaSM_SP_SS_,@function
        .size           $_ZN7cutlass13device_kernelIN5flash19enable_sm80_to_sm89INS1_16FlashAttnBwdSm80INS1_25CollectiveMainloopBwdSm80ILi2ELi2EN4cute5tupleIJNS5_1CILi128EEES8_NS7_ILi64EEEEEENS_6half_tEfNS_4arch4Sm80ELb1ELb0ELb1ELb1ELb0ELb0ELb0ELb0ELi2ELi4ELi4ELi4ELb0EEENS1_21CollectiveEpilogueBwdISA_SB_SD_Li256ELb1ELb0ELi2EEENS1_25SingleTileBwdLPTSchedulerILb1ELi128ELb0EEEEEEEEEvNT_6ParamsE$_ZZN4cute7crd2crdINS_5tupleIJiiiNS_1CILi0EEEEEENS1_IJNS2_ILi32EEENS2_ILi4EEENS2_ILi2EEENS2_ILi1EEEEEENS1_IJS8_S8_S8_S8_EEEEEDaRKT_RKT0_RKT1_ENKUlRKT_RKT0_RKT1_E_clIiS6_S8_EEDaSM_SP_SS_,($_ZN7cutlass13device_kernelIN5flash19enable_sm80_to_sm89INS1_16FlashAttnBwdSm80INS1_25CollectiveMainloopBwdSm80ILi2ELi2EN4cute5tupleIJNS5_1CILi128EEES8_NS7_ILi64EEEEEENS_6half_tEfNS_4arch4Sm80ELb1ELb0ELb1ELb1ELb0ELb0ELb0ELb0ELi2ELi4ELi4ELi4ELb0EEENS1_21CollectiveEpilogueBwdISA_SB_SD_Li256ELb1ELb0ELi2EEENS1_25SingleTileBwdLPTSchedulerILb1ELi128ELb0EEEEEEEEEvNT_6ParamsE$_ZZN4cute7crd2crdINS_5tupleIJiiiNS_1CILi0EEEEEENS1_IJNS2_ILi32EEENS2_ILi4EEENS2_ILi2EEENS2_ILi1EEEEEENS1_IJS8_S8_S8_S8_EEEEEDaRKT_RKT0_RKT1_ENKUlRKT_RKT0_RKT1_E_clIiS7_S8_EEDaSM_SP_SS_ - $_ZN7cutlass13device_kernelIN5flash19enable_sm80_to_sm89INS1_16FlashAttnBwdSm80INS1_25CollectiveMainloopBwdSm80ILi2ELi2EN4cute5tupleIJNS5_1CILi128EEES8_NS7_ILi64EEEEEENS_6half_tEfNS_4arch4Sm80ELb1ELb0ELb1ELb1ELb0ELb0ELb0ELb0ELi2ELi4ELi4ELi4ELb0EEENS1_21CollectiveEpilogueBwdISA_SB_SD_Li256ELb1ELb0ELi2EEENS1_25SingleTileBwdLPTSchedulerILb1ELi128ELb0EEEEEEEEEvNT_6ParamsE$_ZZN4cute7crd2crdINS_5tupleIJiiiNS_1CILi0EEEEEENS1_IJNS2_ILi32EEENS2_ILi4EEENS2_ILi2EEENS2_ILi1EEEEEENS1_IJS8_S8_S8_S8_EEEEEDaRKT_RKT0_RKT1_ENKUlRKT_RKT0_RKT1_E_clIiS6_S8_EEDaSM_SP_SS_)
$_ZN7cutlass13device_kernelIN5flash19enable_sm80_to_sm89INS1_16FlashAttnBwdSm80INS1_25CollectiveMainloopBwdSm80ILi2ELi2EN4cute5tupleIJNS5_1CILi128EEES8_NS7_ILi64EEEEEENS_6half_tEfNS_4arch4Sm80ELb1ELb0ELb1ELb1ELb0ELb0ELb0ELb0ELi2ELi4ELi4ELi4ELb0EEENS1_21CollectiveEpilogueBwdISA_SB_SD_Li256ELb1ELb0ELi2EEENS1_25SingleTileBwdLPTSchedulerILb1ELi128ELb0EEEEEEEEEvNT_6ParamsE$_ZZN4cute7crd2crdINS_5tupleIJiiiNS_1CILi0EEEEEENS1_IJNS2_ILi32EEENS2_ILi4EEENS2_ILi2EEENS2_ILi1EEEEEENS1_IJS8_S8_S8_S8_EEEEEDaRKT_RKT0_RKT1_ENKUlRKT_RKT0_RKT1_E_clIiS6_S8_EEDaSM_SP_SS_:
[----:B------:R-:W-:Y:S02]  /*b370*/  MOV R24, R12 ;  /* 0x0000000c00187202 */ /* 0x000fe40000000f00 */
[----:B------:R-:W-:-:S04]  /*b380*/  MOV R25, 0x0 ;  /* 0x0000000000197802 */ /* 0x000fc80000000f00 */
[----:B------:R-:W-:Y:S05]  /*b390*/  RET.REL.NODEC R24 `(_ZN7cutlass13device_kernelIN5flash19enable_sm80_to_sm89INS1_16FlashAttnBwdSm80INS1_25CollectiveMainloopBwdSm80ILi2ELi2EN4cute5tupleIJNS5_1CILi128EEES8_NS7_ILi64EEEEEENS_6half_tEfNS_4arch4Sm80ELb1ELb0ELb1ELb1ELb0ELb0ELb0ELb0ELi2ELi4ELi4ELi4ELb0EEENS1_21CollectiveEpilogueBwdISA_SB_SD_Li256ELb1ELb0ELi2EEENS1_25SingleTileBwdLPTSchedulerILb1ELi128ELb0EEEEEEEEEvNT_6ParamsE) ;  /* 0xffff4c6018007950 */ /* 0x000fea0003c3ffff */
        .type           $_ZN7cutlass13device_kernelIN5flash19enable_sm80_to_sm89INS1_16FlashAttnBwdSm80INS1_25CollectiveMainloopBwdSm80ILi2ELi2EN4cute5tupleIJNS5_1CILi128EEES8_NS7_ILi64EEEEEENS_6half_tEfNS_4arch4Sm80ELb1ELb0ELb1ELb1ELb0ELb0ELb0ELb0ELi2ELi4ELi4ELi4ELb0EEENS1_21CollectiveEpilogueBwdISA_SB_SD_Li256ELb1ELb0ELi2EEENS1_25SingleTileBwdLPTSchedulerILb1ELi128ELb0EEEEEEEEEvNT_6ParamsE$_ZZN4cute7crd2crdINS_5tupleIJiiiNS_1CILi0EEEEEENS1_IJNS2_ILi32EEENS2_ILi4EEENS2_ILi2EEENS2_ILi1EEEEEENS1_IJS8_S8_S8_S8_EEEEEDaRKT_RKT0_RKT1_ENKUlRKT_RKT0_RKT1_E_clIiS7_S8_EEDaSM_SP_SS_,@function
        .size           $_ZN7cutlass13device_kernelIN5flash19enable_sm80_to_sm89INS1_16FlashAttnBwdSm80INS1_25CollectiveMainloopBwdSm80ILi2ELi2EN4cute5tupleIJNS5_1CILi128EEES8_NS7_ILi64EEEEEENS_6half_tEfNS_4arch4Sm80ELb1ELb0ELb1ELb1ELb0ELb0ELb0ELb0ELi2ELi4ELi4ELi4ELb0EEENS1_21CollectiveEpilogueBwdISA_SB_SD_Li256ELb1ELb0ELi2EEENS1_25SingleTileBwdLPTSchedulerILb1ELi128ELb0EEEEEEEEEvNT_6ParamsE$_ZZN4cute7crd2crdINS_5tupleIJiiiNS_1CILi0EEEEEENS1_IJNS2_ILi32EEENS2_ILi4EEENS2_ILi2EEENS2_ILi1EEEEEENS1_IJS8_S8_S8_S8_EEEEEDaRKT_RKT0_RKT1_ENKUlRKT_RKT0_RKT1_E_clIiS7_S8_EEDaSM_SP_SS_,($_ZN7cutlass13device_kernelIN5flash19enable_sm80_to_sm89INS1_16FlashAttnBwdSm80INS1_25CollectiveMainloopBwdSm80ILi2ELi2EN4cute5tupleIJNS5_1CILi128EEES8_NS7_ILi64EEEEEENS_6half_tEfNS_4arch4Sm80ELb1ELb0ELb1ELb1ELb0ELb0ELb0ELb0ELi2ELi4ELi4ELi4ELb0EEENS1_21CollectiveEpilogueBwdISA_SB_SD_Li256ELb1ELb0ELi2EEENS1_25SingleTileBwdLPTSchedulerILb1ELi128ELb0EEEEEEEEEvNT_6ParamsE$_ZZN4cute7flattenINS_5tupleIJNS1_IJNS_1CILi0EEENS1_IJNS2_ILi1EEENS2_ILi512EEEiEEEEEENS2_ILi4096EEENS1_IJiNS2_ILi8192EEEEEEEEEEEDaRKT_ENKUlRKT_E_clIS7_EEDaSH_ - $_ZN7cutlass13device_kernelIN5flash19enable_sm80_to_sm89INS1_16FlashAttnBwdSm80INS1_25CollectiveMainloopBwdSm80ILi2ELi2EN4cute5tupleIJNS5_1CILi128EEES8_NS7_ILi64EEEEEENS_6half_tEfNS_4arch4Sm80ELb1ELb0ELb1ELb1ELb0ELb0ELb0ELb0ELi2ELi4ELi4ELi4ELb0EEENS1_21CollectiveEpilogueBwdISA_SB_SD_Li256ELb1ELb0ELi2EEENS1_25SingleTileBwdLPTSchedulerILb1ELi128ELb0EEEEEEEEEvNT_6ParamsE$_ZZN4cute7crd2crdINS_5tupleIJiiiNS_1CILi0EEEEEENS1_IJNS2_ILi32EEENS2_ILi4EEENS2_ILi2EEENS2_ILi1EEEEEENS1_IJS8_S8_S8_S8_EEEEEDaRKT_RKT0_RKT1_ENKUlRKT_RKT0_RKT1_E_clIiS7_S8_EEDaSM_SP_SS_)
$_ZN7cutlass13device_kernelIN5flash19enable_sm80_to_sm89INS1_16FlashAttnBwdSm80INS1_25CollectiveMainloopBwdSm80ILi2ELi2EN4cute5tupleIJNS5_1CILi128EEES8_NS7_ILi64EEEEEENS_6half_tEfNS_4arch4Sm80ELb1ELb0ELb1ELb1ELb0ELb0ELb0ELb0ELi2ELi4ELi4ELi4ELb0EEENS1_21CollectiveEpilogueBwdISA_SB_SD_Li256ELb1ELb0ELi2EEENS1_25SingleTileBwdLPTSchedulerILb1ELi128ELb0EEEEEEEEEvNT_6ParamsE$_ZZN4cute7crd2crdINS_5tupleIJiiiNS_1CILi0EEEEEENS1_IJNS2_ILi32EEENS2_ILi4EEENS2_ILi2EEENS2_ILi1EEEEEENS1_IJS8_S8_S8_S8_EEEEEDaRKT_RKT0_RKT1_ENKUlRKT_RKT0_RKT1_E_clIiS7_S8_EEDaSM_SP_SS_:
[----:B------:R-:W-:Y:S02]  /*b3a0*/  MOV R24, R12 ;  /* 0x0000000c00187202 */ /* 0x000fe40000000f00 */
[----:B------:R-:W-:-:S04]  /*b3b0*/  MOV R25, 0x0 ;  /* 0x0000000000197802 */ /* 0x000fc80000000f00 */
[----:B------:R-:W-:Y:S05]  /*b3c0*/  RET.REL.NODEC R24 `(_ZN7cutlass13device_kernelIN5flash19enable_sm80_to_sm89INS1_16FlashAttnBwdSm80INS1_25CollectiveMainloopBwdSm80ILi2ELi2EN4cute5tupleIJNS5_1CILi128EEES8_NS7_ILi64EEEEEENS_6half_tEfNS_4arch4Sm80ELb1ELb0ELb1ELb1ELb0ELb0ELb0ELb0ELi2ELi4ELi4ELi4ELb0EEENS1_21CollectiveEpilogueBwdISA_SB_SD_Li256ELb1ELb0ELi2EEENS1_25SingleTileBwdLPTSchedulerILb1ELi128ELb0EEEEEEEEEvNT_6ParamsE) ;  /* 0xffff4c3018007950 */ /* 0x000fea0003c3ffff */
        .type           $_ZN7cutlass13device_kernelIN5flash19enable_sm80_to_sm89INS1_16FlashAttnBwdSm80INS1_25CollectiveMainloopBwdSm80ILi2ELi2EN4cute5tupleIJNS5_1CILi128EEES8_NS7_ILi64EEEEEENS_6half_tEfNS_4arch4Sm80ELb1ELb0ELb1ELb1ELb0ELb0ELb0ELb0ELi2ELi4ELi4ELi4ELb0EEENS1_21CollectiveEpilogueBwdISA_SB_SD_Li256ELb1ELb0ELi2EEENS1_25SingleTileBwdLPTSchedulerILb1ELi128ELb0EEEEEEEEEvNT_6ParamsE$_ZZN4cute7flattenINS_5tupleIJNS1_IJNS_1CILi0EEENS1_IJNS2_ILi1EEENS2_ILi512EEEiEEEEEENS2_ILi4096EEENS1_IJiNS2_ILi8192EEEEEEEEEEEDaRKT_ENKUlRKT_E_clIS7_EEDaSH_,@function
        .size           $_ZN7cutlass13device_kernelIN5flash19enable_sm80_to_sm89INS1_16FlashAttnBwdSm80INS1_25CollectiveMainloopBwdSm80ILi2ELi2EN4cute5tupleIJNS5_1CILi128EEES8_NS7_ILi64EEEEEENS_6half_tEfNS_4arch4Sm80ELb1ELb0ELb1ELb1ELb0ELb0ELb0ELb0ELi2ELi4ELi4ELi4ELb0EEENS1_21CollectiveEpilogueBwdISA_SB_SD_Li256ELb1ELb0ELi2EEENS1_25SingleTileBwdLPTSchedulerILb1ELi128ELb0EEEEEEEEEvNT_6ParamsE$_ZZN4cute7flattenINS_5tupleIJNS1_IJNS_1CILi0EEENS1_IJNS2_ILi1EEENS2_ILi512EEEiEEEEEENS2_ILi4096EEENS1_IJiNS2_ILi8192EEEEEEEEEEEDaRKT_ENKUlRKT_E_clIS7_EEDaSH_,($_ZN7cutlass13device_kernelIN5flash19enable_sm80_to_sm89INS1_16FlashAttnBwdSm80INS1_25CollectiveMainloopBwdSm80ILi2ELi2EN4cute5tupleIJNS5_1CILi128EEES8_NS7_ILi64EEEEEENS_6half_tEfNS_4arch4Sm80ELb1ELb0ELb1ELb1ELb0ELb0ELb0ELb0ELi2ELi4ELi4ELi4ELb0EEENS1_21CollectiveEpilogueBwdISA_SB_SD_Li256ELb1ELb0ELi2EEENS1_25SingleTileBwdLPTSchedulerILb1ELi128ELb0EEEEEEEEEvNT_6ParamsE$_ZZN4cute7flattenINS_5tupleIJNS1_IJNS_1CILi0EEENS1_IJNS2_ILi1EEENS2_ILi512EEEiEEEEEENS2_ILi4096EEENS1_IJiNS2_ILi8192EEEEEEEEEEEDaRKT_ENKUlRKT_E_clISA_EEDaSH_ - $_ZN7cutlass13device_kernelIN5flash19enable_sm80_to_sm89INS1_16FlashAttnBwdSm80INS1_25CollectiveMainloopBwdSm80ILi2ELi2EN4cute5tupleIJNS5_1CILi128EEES8_NS7_ILi64EEEEEENS_6half_tEfNS_4arch4Sm80ELb1ELb0ELb1ELb1ELb0ELb0ELb0ELb0ELi2ELi4ELi4ELi4ELb0EEENS1_21CollectiveEpilogueBwdISA_SB_SD_Li256ELb1ELb0ELi2EEENS1_25SingleTileBwdLPTSchedulerILb1ELi128ELb0EEEEEEEEEvNT_6ParamsE$_ZZN4cute7flattenINS_5tupleIJNS1_IJNS_1CILi0EEENS1_IJNS2_ILi1EEENS2_ILi512EEEiEEEEEENS2_ILi4096EEENS1_IJiNS2_ILi8192EEEEEEEEEEEDaRKT_ENKUlRKT_E_clIS7_EEDaSH_)
$_ZN7cutlass13device_kernelIN5flash19enable_sm80_to_sm89INS1_16FlashAttnBwdSm80INS1_25CollectiveMainloopBwdSm80ILi2ELi2EN4cute5tupleIJNS5_1CILi128EEES8_NS7_ILi64EEEEEENS_6half_tEfNS_4arch4Sm80ELb1ELb0ELb1ELb1ELb0ELb0ELb0ELb0ELi2ELi4ELi4ELi4ELb0EEENS1_21CollectiveEpilogueBwdISA_SB_SD_Li256ELb1ELb0ELi2EEENS1_25SingleTileBwdLPTSchedulerILb1ELi128ELb0EEEEEEEEEvNT_6ParamsE$_ZZN4cute7flattenINS_5tupleIJNS1_IJNS_1CILi0EEENS1_IJNS2_ILi1EEENS2_ILi512EEEiEEEEEENS2_ILi4096EEENS1_IJiNS2_ILi8192EEEEEEEEEEEDaRKT_ENKUlRKT_E_clIS7_EEDaSH_:
[----:B------:R-:W-:-:S04]  /*b3d0*/  MOV R3, 0x0 ;  /* 0x0000000000037802 */ /* 0x000fc80000000f00 */
[----:B------:R-:W-:Y:S05]  /*b3e0*/  RET.REL.NODEC R2 `(_ZN7cutlass13device_kernelIN5flash19enable_sm80_to_sm89INS1_16FlashAttnBwdSm80INS1_25CollectiveMainloopBwdSm80ILi2ELi2EN4cute5tupleIJNS5_1CILi128EEES8_NS7_ILi64EEEEEENS_6half_tEfNS_4arch4Sm80ELb1ELb0ELb1ELb1ELb0ELb0ELb0ELb0ELi2ELi4ELi4ELi4ELb0EEENS1_21CollectiveEpilogueBwdISA_SB_SD_Li256ELb1ELb0ELi2EEENS1_25SingleTileBwdLPTSchedulerILb1ELi128ELb0EEEEEEEEEvNT_6ParamsE) ;  /* 0xffff4c1002007950 */ /* 0x000fea0003c3ffff */
        .type           $_ZN7cutlass13device_kernelIN5flash19enable_sm80_to_sm89INS1_16FlashAttnBwdSm80INS1_25CollectiveMainloopBwdSm80ILi2ELi2EN4cute5tupleIJNS5_1CILi128EEES8_NS7_ILi64EEEEEENS_6half_tEfNS_4arch4Sm80ELb1ELb0ELb1ELb1ELb0ELb0ELb0ELb0ELi2ELi4ELi4ELi4ELb0EEENS1_21CollectiveEpilogueBwdISA_SB_SD_Li256ELb1ELb0ELi2EEENS1_25SingleTileBwdLPTSchedulerILb1ELi128ELb0EEEEEEEEEvNT_6ParamsE$_ZZN4cute7flattenINS_5tupleIJNS1_IJNS_1CILi0EEENS1_IJNS2_ILi1EEENS2_ILi512EEEiEEEEEENS2_ILi4096EEENS1_IJiNS2_ILi8192EEEEEEEEEEEDaRKT_ENKUlRKT_E_clISA_EEDaSH_,@function
        .size           $_ZN7cutlass13device_kernelIN5flash19enable_sm80_to_sm89INS1_16FlashAttnBwdSm80INS1_25CollectiveMainloopBwdSm80ILi2ELi2EN4cute5tupleIJNS5_1CILi128EEES8_NS7_ILi64EEEEEENS_6half_tEfNS_4arch4Sm80ELb1ELb0ELb1ELb1ELb0ELb0ELb0ELb0ELi2ELi4ELi4ELi4ELb0EEENS1_21CollectiveEpilogueBwdISA_SB_SD_Li256ELb1ELb0ELi2EEENS1_25SingleTileBwdLPTSchedulerILb1ELi128ELb0EEEEEEEEEvNT_6ParamsE$_ZZN4cute7flattenINS_5tupleIJNS1_IJNS_1CILi0EEENS1_IJNS2_ILi1EEENS2_ILi512EEEiEEEEEENS2_ILi4096EEENS1_IJiNS2_ILi8192EEEEEEEEEEEDaRKT_ENKUlRKT_E_clISA_EEDaSH_,($_ZN7cutlass13device_kernelIN5flash19enable_sm80_to_sm89INS1_16FlashAttnBwdSm80INS1_25CollectiveMainloopBwdSm80ILi2ELi2EN4cute5tupleIJNS5_1CILi128EEES8_NS7_ILi64EEEEEENS_6half_tEfNS_4arch4Sm80ELb1ELb0ELb1ELb1ELb0ELb0ELb0ELb0ELi2ELi4ELi4ELi4ELb0EEENS1_21CollectiveEpilogueBwdISA_SB_SD_Li256ELb1ELb0ELi2EEENS1_25SingleTileBwdLPTSchedulerILb1ELi128ELb0EEEEEEEEEvNT_6ParamsE$_ZZN4cute7flattenINS_5tupleIJNS_1CILi1EEENS1_IJNS2_ILi8EEEiiEEENS2_ILi64EEENS1_IJiNS2_ILi144EEENS2_ILi288EEEEEENS2_ILi512EEEEEEEEDaRKT_ENKUlRKT_E_clIS5_EEDaSH_ - $_ZN7cutlass13device_kernelIN5flash19enable_sm80_to_sm89INS1_16FlashAttnBwdSm80INS1_25CollectiveMainloopBwdSm80ILi2ELi2EN4cute5tupleIJNS5_1CILi128EEES8_NS7_ILi64EEEEEENS_6half_tEfNS_4arch4Sm80ELb1ELb0ELb1ELb1ELb0ELb0ELb0ELb0ELi2ELi4ELi4ELi4ELb0EEENS1_21CollectiveEpilogueBwdISA_SB_SD_Li256ELb1ELb0ELi2EEENS1_25SingleTileBwdLPTSchedulerILb1ELi128ELb0EEEEEEEEEvNT_6ParamsE$_ZZN4cute7flattenINS_5tupleIJNS1_IJNS_1CILi0EEENS1_IJNS2_ILi1EEENS2_ILi512EEEiEEEEEENS2_ILi4096EEENS1_IJiNS2_ILi8192EEEEEEEEEEEDaRKT_ENKUlRKT_E_clISA_EEDaSH_)
$_ZN7cutlass13device_kernelIN5flash19enable_sm80_to_sm89INS1_16FlashAttnBwdSm80INS1_25CollectiveMainloopBwdSm80ILi2ELi2EN4cute5tupleIJNS5_1CILi128EEES8_NS7_ILi64EEEEEENS_6half_tEfNS_4arch4Sm80ELb1ELb0ELb1ELb1ELb0ELb0ELb0ELb0ELi2ELi4ELi4ELi4ELb0EEENS1_21CollectiveEpilogueBwdISA_SB_SD_Li256ELb1ELb0ELi2EEENS1_25SingleTileBwdLPTSchedulerILb1ELi128ELb0EEEEEEEEEvNT_6ParamsE$_ZZN4cute7flattenINS_5tupleIJNS1_IJNS_1CILi0EEENS1_IJNS2_ILi1EEENS2_ILi512EEEiEEEEEENS2_ILi4096EEENS1_IJiNS2_ILi8192EEEEEEEEEEEDaRKT_ENKUlRKT_E_clISA_EEDaSH_:
[----:B------:R-:W-:-:S04]  /*b3f0*/  MOV R3, 0x0 ;  /* 0x0000000000037802 */ /* 0x000fc80000000f00 */
[----:B------:R-:W-:Y:S05]  /*b400*/  RET.REL.NODEC R2 `(_ZN7cutlass13device_kernelIN5flash19enable_sm80_to_sm89INS1_16FlashAttnBwdSm80INS1_25CollectiveMainloopBwdSm80ILi2ELi2EN4cute5tupleIJNS5_1CILi128EEES8_NS7_ILi64EEEEEENS_6half_tEfNS_4arch4Sm80ELb1ELb0ELb1ELb1ELb0ELb0ELb0ELb0ELi2ELi4ELi4ELi4ELb0EEENS1_21CollectiveEpilogueBwdISA_SB_SD_Li256ELb1ELb0ELi2EEENS1_25SingleTileBwdLPTSchedulerILb1ELi128ELb0EEEEEEEEEvNT_6ParamsE) ;  /* 0xffff4bf002007950 */ /* 0x000fea0003c3ffff */
        .type           $_ZN7cutlass13device_kernelIN5flash19enable_sm80_to_sm89INS1_16FlashAttnBwdSm80INS1_25CollectiveMainloopBwdSm80ILi2ELi2EN4cute5tupleIJNS5_1CILi128EEES8_NS7_ILi64EEEEEENS_6half_tEfNS_4arch4Sm80ELb1ELb0ELb1ELb1ELb0ELb0ELb0ELb0ELi2ELi4ELi4ELi4ELb0EEENS1_21CollectiveEpilogueBwdISA_SB_SD_Li256ELb1ELb0ELi2EEENS1_25SingleTileBwdLPTSchedulerILb1ELi128ELb0EEEEEEEEEvNT_6ParamsE$_ZZN4cute7flattenINS_5tupleIJNS_1CILi1EEENS1_IJNS2_ILi8EEEiiEEENS2_ILi64EEENS1_IJiNS2_ILi144EEENS2_ILi288EEEEEENS2_ILi512EEEEEEEEDaRKT_ENKUlRKT_E_clIS5_EEDaSH_,@function
        .size           $_ZN7cutlass13device_kernelIN5flash19enable_sm80_to_sm89INS1_16FlashAttnBwdSm80INS1_25CollectiveMainloopBwdSm80ILi2ELi2EN4cute5tupleIJNS5_1CILi128EEES8_NS7_ILi64EEEEEENS_6half_tEfNS_4arch4Sm80ELb1ELb0ELb1ELb1ELb0ELb0ELb0ELb0ELi2ELi4ELi4ELi4ELb0EEENS1_21CollectiveEpilogueBwdISA_SB_SD_Li256ELb1ELb0ELi2EEENS1_25SingleTileBwdLPTSchedulerILb1ELi128ELb0EEEEEEEEEvNT_6ParamsE$_ZZN4cute7flattenINS_5tupleIJNS_1CILi1EEENS1_IJNS2_ILi8EEEiiEEENS2_ILi64EEENS1_IJiNS2_ILi144EEENS2_ILi288EEEEEENS2_ILi512EEEEEEEEDaRKT_ENKUlRKT_E_clIS5_EEDaSH_,($_ZN7cutlass13device_kernelIN5flash19enable_sm80_to_sm89INS1_16FlashAttnBwdSm80INS1_25CollectiveMainloopBwdSm80ILi2ELi2EN4cute5tupleIJNS5_1CILi128EEES8_NS7_ILi64EEEEEENS_6half_tEfNS_4arch4Sm80ELb1ELb0ELb1ELb1ELb0ELb0ELb0ELb0ELi2ELi4ELi4ELi4ELb0EEENS1_21CollectiveEpilogueBwdISA_SB_SD_Li256ELb1ELb0ELi2EEENS1_25SingleTileBwdLPTSchedulerILb1ELi128ELb0EEEEEEEEEvNT_6ParamsE$_ZZN4cute7flattenINS_5tupleIJNS_1CILi1EEENS1_IJNS2_ILi8EEEiiEEENS2_ILi64EEENS1_IJiNS2_ILi144EEENS2_ILi288EEEEEENS2_ILi512EEEEEEEEDaRKT_ENKUlRKT_E_clIS9_EEDaSH_ - $_ZN7cutlass13device_kernelIN5flash19enable_sm80_to_sm89INS1_16FlashAttnBwdSm80INS1_25CollectiveMainloopBwdSm80ILi2ELi2EN4cute5tupleIJNS5_1CILi128EEES8_NS7_ILi64EEEEEENS_6half_tEfNS_4arch4Sm80ELb1ELb0ELb1ELb1ELb0ELb0ELb0ELb0ELi2ELi4ELi4ELi4ELb0EEENS1_21CollectiveEpilogueBwdISA_SB_SD_Li256ELb1ELb0ELi2EEENS1_25SingleTileBwdLPTSchedulerILb1ELi128ELb0EEEEEEEEEvNT_6ParamsE$_ZZN4cute7flattenINS_5tupleIJNS_1CILi1EEENS1_IJNS2_ILi8EEEiiEEENS2_ILi64EEENS1_IJiNS2_ILi144EEENS2_ILi288EEEEEENS2_ILi512EEEEEEEEDaRKT_ENKUlRKT_E_clIS5_EEDaSH_)
$_ZN7cutlass13device_kernelIN5flash19enable_sm80_to_sm89INS1_16FlashAttnBwdSm80INS1_25CollectiveMainloopBwdSm80ILi2ELi2EN4cute5tupleIJNS5_1CILi128EEES8_NS7_ILi64EEEEEENS_6half_tEfNS_4arch4Sm80ELb1ELb0ELb1ELb1ELb0ELb0ELb0ELb0ELi2ELi4ELi4ELi4ELb0EEENS1_21CollectiveEpilogueBwdISA_SB_SD_Li256ELb1ELb0ELi2EEENS1_25SingleTileBwdLPTSchedulerILb1ELi128ELb0EEEEEEEEEvNT_6ParamsE$_ZZN4cute7flattenINS_5tupleIJNS_1CILi1EEENS1_IJNS2_ILi8EEEiiEEENS2_ILi64EEENS1_IJiNS2_ILi144EEENS2_ILi288EEEEEENS2_ILi512EEEEEEEEDaRKT_ENKUlRKT_E_clIS5_EEDaSH_:
[----:B------:R-:W-:Y:S02]  /*b410*/  MOV R34, R4 ;  /* 0x0000000400227202 */ /* 0x000fe40000000f00 */
[----:B------:R-:W-:Y:S02]  /*b420*/  MOV R35, 0x0 ;  /* 0x0000000000237802 */ /* 0x000fe40000000f00 */
[----:B------:R-:W-:Y:S02]  /*b430*/  MOV R5, R3 ;  /* 0x0000000300057202 */ /* 0x000fe40000000f00 */
[----:B------:R-:W-:Y:S05]  /*b440*/  RET.REL.NODEC R34 `(_ZN7cutlass13device_kernelIN5flash19enable_sm80_to_sm89INS1_16FlashAttnBwdSm80INS1_25CollectiveMainloopBwdSm80ILi2ELi2EN4cute5tupleIJNS5_1CILi128EEES8_NS7_ILi64EEEEEENS_6half_tEfNS_4arch4Sm80ELb1ELb0ELb1ELb1ELb0ELb0ELb0ELb0ELi2ELi4ELi4ELi4ELb0EEENS1_21CollectiveEpilogueBwdISA_SB_SD_Li256ELb1ELb0ELi2EEENS1_25SingleTileBwdLPTSchedulerILb1ELi128ELb0EEEEEEEEEvNT_6ParamsE) ;  /* 0xffff4bb022007950 */ /* 0x000fea0003c3ffff */
        .type           $_ZN7cutlass13device_kernelIN5flash19enable_sm80_to_sm89INS1_16FlashAttnBwdSm80INS1_25CollectiveMainloopBwdSm80ILi2ELi2EN4cute5tupleIJNS5_1CILi128EEES8_NS7_ILi64EEEEEENS_6half_tEfNS_4arch4Sm80ELb1ELb0ELb1ELb1ELb0ELb0ELb0ELb0ELi2ELi4ELi4ELi4ELb0EEENS1_21CollectiveEpilogueBwdISA_SB_SD_Li256ELb1ELb0ELi2EEENS1_25SingleTileBwdLPTSchedulerILb1ELi128ELb0EEEEEEEEEvNT_6ParamsE$_ZZN4cute7flattenINS_5tupleIJNS_1CILi1EEENS1_IJNS2_ILi8EEEiiEEENS2_ILi64EEENS1_IJiNS2_ILi144EEENS2_ILi288EEEEEENS2_ILi512EEEEEEEEDaRKT_ENKUlRKT_E_clIS9_EEDaSH_,@function
        .size           $_ZN7cutlass13device_kernelIN5flash19enable_sm80_to_sm89INS1_16FlashAttnBwdSm80INS1_25CollectiveMainloopBwdSm80ILi2ELi2EN4cute5tupleIJNS5_1CILi128EEES8_NS7_ILi64EEEEEENS_6half_tEfNS_4arch4Sm80ELb1ELb0ELb1ELb1ELb0ELb0ELb0ELb0ELi2ELi4ELi4ELi4ELb0EEENS1_21CollectiveEpilogueBwdISA_SB_SD_Li256ELb1ELb0ELi2EEENS1_25SingleTileBwdLPTSchedulerILb1ELi128ELb0EEEEEEEEEvNT_6ParamsE$_ZZN4cute7flattenINS_5tupleIJNS_1CILi1EEENS1_IJNS2_ILi8EEEiiEEENS2_ILi64EEENS1_IJiNS2_ILi144EEENS2_ILi288EEEEEENS2_ILi512EEEEEEEEDaRKT_ENKUlRKT_E_clIS9_EEDaSH_,($_ZN7cutlass13device_kernelIN5flash19enable_sm80_to_sm89INS1_16FlashAttnBwdSm80INS1_25CollectiveMainloopBwdSm80ILi2ELi2EN4cute5tupleIJNS5_1CILi128EEES8_NS7_ILi64EEEEEENS_6half_tEfNS_4arch4Sm80ELb1ELb0ELb1ELb1ELb0ELb0ELb0ELb0ELi2ELi4ELi4ELi4ELb0EEENS1_21CollectiveEpilogueBwdISA_SB_SD_Li256ELb1ELb0ELi2EEENS1_25SingleTileBwdLPTSchedulerILb1ELi128ELb0EEEEEEEEEvNT_6ParamsE$_ZZN4cute7flattenINS_5tupleIJNS_1CILi1EEENS1_IJiiiEEENS2_ILi64EEENS1_IJNS2_ILi72EEENS2_ILi144EEENS2_ILi288EEEEEENS2_ILi512EEEEEEEEDaRKT_ENKUlRKT_E_clIS4_EEDaSH_ - $_ZN7cutlass13device_kernelIN5flash19enable_sm80_to_sm89INS1_16FlashAttnBwdSm80INS1_25CollectiveMainloopBwdSm80ILi2ELi2EN4cute5tupleIJNS5_1CILi128EEES8_NS7_ILi64EEEEEENS_6half_tEfNS_4arch4Sm80ELb1ELb0ELb1ELb1ELb0ELb0ELb0ELb0ELi2ELi4ELi4ELi4ELb0EEENS1_21CollectiveEpilogueBwdISA_SB_SD_Li256ELb1ELb0ELi2EEENS1_25SingleTileBwdLPTSchedulerILb1ELi128ELb0EEEEEEEEEvNT_6ParamsE$_ZZN4cute7flattenINS_5tupleIJNS_1CILi1EEENS1_IJNS2_ILi8EEEiiEEENS2_ILi64EEENS1_IJiNS2_ILi144EEENS2_ILi288EEEEEENS2_ILi512EEEEEEEEDaRKT_ENKUlRKT_E_clIS9_EEDaSH_)
$_ZN7cutlass13device_kernelIN5flash19enable_sm80_to_sm89INS1_16FlashAttnBwdSm80INS1_25CollectiveMainloopBwdSm80ILi2ELi2EN4cute5tupleIJNS5_1CILi128EEES8_NS7_ILi64EEEEEENS_6half_tEfNS_4arch4Sm80ELb1ELb0ELb1ELb1ELb0ELb0ELb0ELb0ELi2ELi4ELi4ELi4ELb0EEENS1_21CollectiveEpilogueBwdISA_SB_SD_Li256ELb1ELb0ELi2EEENS1_25SingleTileBwdLPTSchedulerILb1ELi128ELb0EEEEEEEEEvNT_6ParamsE$_ZZN4cute7flattenINS_5tupleIJNS_1CILi1EEENS1_IJNS2_ILi8EEEiiEEENS2_ILi64EEENS1_IJiNS2_ILi144EEENS2_ILi288EEEEEENS2_ILi512EEEEEEEEDaRKT_ENKUlRKT_E_clIS9_EEDaSH_:
[----:B------:R-:W-:Y:S02]  /*b450*/  MOV R34, R4 ;  /* 0x0000000400227202 */ /* 0x000fe40000000f00 */
[----:B------:R-:W-:-:S04]  /*b460*/  MOV R35, 0x0 ;  /* 0x0000000000237802 */ /* 0x000fc80000000f00 */
[----:B------:R-:W-:Y:S05]  /*b470*/  RET.REL.NODEC R34 `(_ZN7cutlass13device_kernelIN5flash19enable_sm80_to_sm89INS1_16FlashAttnBwdSm80INS1_25CollectiveMainloopBwdSm80ILi2ELi2EN4cute5tupleIJNS5_1CILi128EEES8_NS7_ILi64EEEEEENS_6half_tEfNS_4arch4Sm80ELb1ELb0ELb1ELb1ELb0ELb0ELb0ELb0ELi2ELi4ELi4ELi4ELb0EEENS1_21CollectiveEpilogueBwdISA_SB_SD_Li256ELb1ELb0ELi2EEENS1_25SingleTileBwdLPTSchedulerILb1ELi128ELb0EEEEEEEEEvNT_6ParamsE) ;  /* 0xffff4b8022007950 */ /* 0x000fea0003c3ffff */
        .type           $_ZN7cutlass13device_kernelIN5flash19enable_sm80_to_sm89INS1_16FlashAttnBwdSm80INS1_25CollectiveMainloopBwdSm80ILi2ELi2EN4cute5tupleIJNS5_1CILi128EEES8_NS7_ILi64EEEEEENS_6half_tEfNS_4arch4Sm80ELb1ELb0ELb1ELb1ELb0ELb0ELb0ELb0ELi2ELi4ELi4ELi4ELb0EEENS1_21CollectiveEpilogueBwdISA_SB_SD_Li256ELb1ELb0ELi2EEENS1_25SingleTileBwdLPTSchedulerILb1ELi128ELb0EEEEEEEEEvNT_6ParamsE$_ZZN4cute7flattenINS_5tupleIJNS_1CILi1EEENS1_IJiiiEEENS2_ILi64EEENS1_IJNS2_ILi72EEENS2_ILi144EEENS2_ILi288EEEEEENS2_ILi512EEEEEEEEDaRKT_ENKUlRKT_E_clIS4_EEDaSH_,@function
        .size           $_ZN7cutlass13device_kernelIN5flash19enable_sm80_to_sm89INS1_16FlashAttnBwdSm80INS1_25CollectiveMainloopBwdSm80ILi2ELi2EN4cute5tupleIJNS5_1CILi128EEES8_NS7_ILi64EEEEEENS_6half_tEfNS_4arch4Sm80ELb1ELb0ELb1ELb1ELb0ELb0ELb0ELb0ELi2ELi4ELi4ELi4ELb0EEENS1_21CollectiveEpilogueBwdISA_SB_SD_Li256ELb1ELb0ELi2EEENS1_25SingleTileBwdLPTSchedulerILb1ELi128ELb0EEEEEEEEEvNT_6ParamsE$_ZZN4cute7flattenINS_5tupleIJNS_1CILi1EEENS1_IJiiiEEENS2_ILi64EEENS1_IJNS2_ILi72EEENS2_ILi144EEENS2_ILi288EEEEEENS2_ILi512EEEEEEEEDaRKT_ENKUlRKT_E_clIS4_EEDaSH_,($_ZN7cutlass13device_kernelIN5flash19enable_sm80_to_sm89INS1_16FlashAttnBwdSm80INS1_25CollectiveMainloopBwdSm80ILi2ELi2EN4cute5tupleIJNS5_1CILi128EEES8_NS7_ILi64EEEEEENS_6half_tEfNS_4arch4Sm80ELb1ELb0ELb1ELb1ELb0ELb0ELb0ELb0ELi2ELi4ELi4ELi4ELb0EEENS1_21CollectiveEpilogueBwdISA_SB_SD_Li256ELb1ELb0ELi2EEENS1_25SingleTileBwdLPTSchedulerILb1ELi128ELb0EEEEEEEEEvNT_6ParamsE$_ZZN4cute7idx2crdINS_5tupleIJiiNS_1CILi0EEEEEENS1_IJNS1_IJNS2_ILi4EEENS2_ILi8EEEEEENS2_ILi2EEENS2_ILi1EEEEEEEEDaRKT_RKT0_ENKUlRKT_RKT0_E_clIiS7_EEDaSJ_SM_ - $_ZN7cutlass13device_kernelIN5flash19enable_sm80_to_sm89INS1_16FlashAttnBwdSm80INS1_25CollectiveMainloopBwdSm80ILi2ELi2EN4cute5tupleIJNS5_1CILi128EEES8_NS7_ILi64EEEEEENS_6half_tEfNS_4arch4Sm80ELb1ELb0ELb1ELb1ELb0ELb0ELb0ELb0ELi2ELi4ELi4ELi4ELb0EEENS1_21CollectiveEpilogueBwdISA_SB_SD_Li256ELb1ELb0ELi2EEENS1_25SingleTileBwdLPTSchedulerILb1ELi128ELb0EEEEEEEEEvNT_6ParamsE$_ZZN4cute7flattenINS_5tupleIJNS_1CILi1EEENS1_IJiiiEEENS2_ILi64EEENS1_IJNS2_ILi72EEENS2_ILi144EEENS2_ILi288EEEEEENS2_ILi512EEEEEEEEDaRKT_ENKUlRKT_E_clIS4_EEDaSH_)
$_ZN7cutlass13device_kernelIN5flash19enable_sm80_to_sm89INS1_16FlashAttnBwdSm80INS1_25CollectiveMainloopBwdSm80ILi2ELi2EN4cute5tupleIJNS5_1CILi128EEES8_NS7_ILi64EEEEEENS_6half_tEfNS_4arch4Sm80ELb1ELb0ELb1ELb1ELb0ELb0ELb0ELb0ELi2ELi4ELi4ELi4ELb0EEENS1_21CollectiveEpilogueBwdISA_SB_SD_Li256ELb1ELb0ELi2EEENS1_25SingleTileBwdLPTSchedulerILb1ELi128ELb0EEEEEEEEEvNT_6ParamsE$_ZZN4cute7flattenINS_5tupleIJNS_1CILi1EEENS1_IJiiiEEENS2_ILi64EEENS1_IJNS2_ILi72EEENS2_ILi144EEENS2_ILi288EEEEEENS2_ILi512EEEEEEEEDaRKT_ENKUlRKT_E_clIS4_EEDaSH_:
[----:B------:R-:W-:Y:S02]  /*b480*/  MOV R36, R4 ;  /* 0x0000000400247202 */ /* 0x000fe40000000f00 */
[----:B------:R-:W-:-:S04]  /*b490*/  MOV R37, 0x0 ;  /* 0x0000000000257802 */ /* 0x000fc80000000f00 */
[----:B------:R-:W-:Y:S05]  /*b4a0*/  RET.REL.NODEC R36 `(_ZN7cutlass13device_kernelIN5flash19enable_sm80_to_sm89INS1_16FlashAttnBwdSm80INS1_25CollectiveMainloopBwdSm80ILi2ELi2EN4cute5tupleIJNS5_1CILi128EEES8_NS7_ILi64EEEEEENS_6half_tEfNS_4arch4Sm80ELb1ELb0ELb1ELb1ELb0ELb0ELb0ELb0ELi2ELi4ELi4ELi4ELb0EEENS1_21CollectiveEpilogueBwdISA_SB_SD_Li256ELb1ELb0ELi2EEENS1_25SingleTileBwdLPTSchedulerILb1ELi128ELb0EEEEEEEEEvNT_6ParamsE) ;  /* 0xffff4b5024007950 */ /* 0x000fea0003c3ffff */
        .type           $_ZN7cutlass13device_kernelIN5flash19enable_sm80_to_sm89INS1_16FlashAttnBwdSm80INS1_25CollectiveMainloopBwdSm80ILi2ELi2EN4cute5tupleIJNS5_1CILi128EEES8_NS7_ILi64EEEEEENS_6half_tEfNS_4arch4Sm80ELb1ELb0ELb1ELb1ELb0ELb0ELb0ELb0ELi2ELi4ELi4ELi4ELb0EEENS1_21CollectiveEpilogueBwdISA_SB_SD_Li256ELb1ELb0ELi2EEENS1_25SingleTileBwdLPTSchedulerILb1ELi128ELb0EEEEEEEEEvNT_6ParamsE$_ZZN4cute7idx2crdINS_5tupleIJiiNS_1CILi0EEEEEENS1_IJNS1_IJNS2_ILi4EEENS2_ILi8EEEEEENS2_ILi2EEENS2_ILi1EEEEEEEEDaRKT_RKT0_ENKUlRKT_RKT0_E_clIiS7_EEDaSJ_SM_,@function
        .size           $_ZN7cutlass13device_kernelIN5flash19enable_sm80_to_sm89INS1_16FlashAttnBwdSm80INS1_25CollectiveMainloopBwdSm80ILi2ELi2EN4cute5tupleIJNS5_1CILi128EEES8_NS7_ILi64EEEEEENS_6half_tEfNS_4arch4Sm80ELb1ELb0ELb1ELb1ELb0ELb0ELb0ELb0ELi2ELi4ELi4ELi4ELb0EEENS1_21CollectiveEpilogueBwdISA_SB_SD_Li256ELb1ELb0ELi2EEENS1_25SingleTileBwdLPTSchedulerILb1ELi128ELb0EEEEEEEEEvNT_6ParamsE$_ZZN4cute7idx2crdINS_5tupleIJiiNS_1CILi0EEEEEENS1_IJNS1_IJNS2_ILi4EEENS2_ILi8EEEEEENS2_ILi2EEENS2_ILi1EEEEEEEEDaRKT_RKT0_ENKUlRKT_RKT0_E_clIiS7_EEDaSJ_SM_,($_ZN7cutlass13device_kernelIN5flash19enable_sm80_to_sm89INS1_16FlashAttnBwdSm80INS1_25CollectiveMainloopBwdSm80ILi2ELi2EN4cute5tupleIJNS5_1CILi128EEES8_NS7_ILi64EEEEEENS_6half_tEfNS_4arch4Sm80ELb1ELb0ELb1ELb1ELb0ELb0ELb0ELb0ELi2ELi4ELi4ELi4ELb0EEENS1_21CollectiveEpilogueBwdISA_SB_SD_Li256ELb1ELb0ELi2EEENS1_25SingleTileBwdLPTSchedulerILb1ELi128ELb0EEEEEEEEEvNT_6ParamsE$_ZZN4cute7idx2crdINS_5tupleIJiiNS_1CILi0EEEEEENS1_IJNS1_IJNS2_ILi4EEENS2_ILi8EEEEEENS2_ILi2EEENS2_ILi1EEEEEEEEDaRKT_RKT0_ENKUlRKT_RKT0_E_clIiS8_EEDaSJ_SM_ - $_ZN7cutlass13device_kernelIN5flash19enable_sm80_to_sm89INS1_16FlashAttnBwdSm80INS1_25CollectiveMainloopBwdSm80ILi2ELi2EN4cute5tupleIJNS5_1CILi128EEES8_NS7_ILi64EEEEEENS_6half_tEfNS_4arch4Sm80ELb1ELb0ELb1ELb1ELb0ELb0ELb0ELb0ELi2ELi4ELi4ELi4ELb0EEENS1_21CollectiveEpilogueBwdISA_SB_SD_Li256ELb1ELb0ELi2EEENS1_25SingleTileBwdLPTSchedulerILb1ELi128ELb0EEEEEEEEEvNT_6ParamsE$_ZZN4cute7idx2crdINS_5tupleIJiiNS_1CILi0EEEEEENS1_IJNS1_IJNS2_ILi4EEENS2_ILi8EEEEEENS2_ILi2EEENS2_ILi1EEEEEEEEDaRKT_RKT0_ENKUlRKT_RKT0_E_clIiS7_EEDaSJ_SM_)
$_ZN7cutlass13device_kernelIN5flash19enable_sm80_to_sm89INS1_16FlashAttnBwdSm80INS1_25CollectiveMainloopBwdSm80ILi2ELi2EN4cute5tupleIJNS5_1CILi128EEES8_NS7_ILi64EEEEEENS_6half_tEfNS_4arch4Sm80ELb1ELb0ELb1ELb1ELb0ELb0ELb0ELb0ELi2ELi4ELi4ELi4ELb0EEENS1_21CollectiveEpilogueBwdISA_SB_SD_Li256ELb1ELb0ELi2EEENS1_25SingleTileBwdLPTSchedulerILb1ELi128ELb0EEEEEEEEEvNT_6ParamsE$_ZZN4cute7idx2crdINS_5tupleIJiiNS_1CILi0EEEEEENS1_IJNS1_IJNS2_ILi4EEENS2_ILi8EEEEEENS2_ILi2EEENS2_ILi1EEEEEEEEDaRKT_RKT0_ENKUlRKT_RKT0_E_clIiS7_EEDaSJ_SM_:
[----:B------:R-:W-:Y:S01]  /*b4b0*/  SHF.R.S32.HI R5, RZ, 0x1f, R2 ;  /* 0x0000001fff057819 */ /* 0x000fe20000011402 */
[----:B------:R-:W-:Y:S02]  /*b4c0*/  IMAD.MOV.U32 R36, RZ, RZ, R6 ;  /* 0x000000ffff247224 */ /* 0x000fe400078e0006 */
[----:B------:R-:W-:Y:S01]  /*b4d0*/  IMAD.MOV.U32 R37, RZ, RZ, 0x0 ;  /* 0x00000000ff257424 */ /* 0x000fe200078e00ff */
[----:B------:R-:W-:-:S04]  /*b4e0*/  LEA.HI R5, R5, R2, RZ, 0x2 ;  /* 0x0000000205057211 */ /* 0x000fc800078f10ff */
[----:B------:R-:W-:Y:S02]  /*b4f0*/  LOP3.LUT R4, R5, 0xfffffffc, RZ, 0xc0, !PT ;  /* 0xfffffffc05047812 */ /* 0x000fe400078ec0ff */
[----:B------:R-:W-:-:S03]  /*b500*/  SHF.R.S32.HI R5, RZ, 0x2, R5 ;  /* 0x00000002ff057819 */ /* 0x000fc60000011405 */
[----:B------:R-:W-:Y:S01]  /*b510*/  IMAD.IADD R4, R2, 0x1, -R4 ;  /* 0x0000000102047824 */ /* 0x000fe200078e0a04 */
[----:B------:R-:W-:Y:S06]  /*b520*/  RET.REL.NODEC R36 `(_ZN7cutlass13device_kernelIN5flash19enable_sm80_to_sm89INS1_16FlashAttnBwdSm80INS1_25CollectiveMainloopBwdSm80ILi2ELi2EN4cute5tupleIJNS5_1CILi128EEES8_NS7_ILi64EEEEEENS_6half_tEfNS_4arch4Sm80ELb1ELb0ELb1ELb1ELb0ELb0ELb0ELb0ELi2ELi4ELi4ELi4ELb0EEENS1_21CollectiveEpilogueBwdISA_SB_SD_Li256ELb1ELb0ELi2EEENS1_25SingleTileBwdLPTSchedulerILb1ELi128ELb0EEEEEEEEEvNT_6ParamsE) ;  /* 0xffff4ad024007950 */ /* 0x000fec0003c3ffff */
        .type           $_ZN7cutlass13device_kernelIN5flash19enable_sm80_to_sm89INS1_16FlashAttnBwdSm80INS1_25CollectiveMainloopBwdSm80ILi2ELi2EN4cute5tupleIJNS5_1CILi128EEES8_NS7_ILi64EEEEEENS_6half_tEfNS_4arch4Sm80ELb1ELb0ELb1ELb1ELb0ELb0ELb0ELb0ELi2ELi4ELi4ELi4ELb0EEENS1_21CollectiveEpilogueBwdISA_SB_SD_Li256ELb1ELb0ELi2EEENS1_25SingleTileBwdLPTSchedulerILb1ELi128ELb0EEEEEEEEEvNT_6ParamsE$_ZZN4cute7idx2crdINS_5tupleIJiiNS_1CILi0EEEEEENS1_IJNS1_IJNS2_ILi4EEENS2_ILi8EEEEEENS2_ILi2EEENS2_ILi1EEEEEEEEDaRKT_RKT0_ENKUlRKT_RKT0_E_clIiS8_EEDaSJ_SM_,@function
        .size           $_ZN7cutlass13device_kernelIN5flash19enable_sm80_to_sm89INS1_16FlashAttnBwdSm80INS1_25CollectiveMainloopBwdSm80ILi2ELi2EN4cute5tupleIJNS5_1CILi128EEES8_NS7_ILi64EEEEEENS_6half_tEfNS_4arch4Sm80ELb1ELb0ELb1ELb1ELb0ELb0ELb0ELb0ELi2ELi4ELi4ELi4ELb0EEENS1_21CollectiveEpilogueBwdISA_SB_SD_Li256ELb1ELb0ELi2EEENS1_25SingleTileBwdLPTSchedulerILb1ELi128ELb0EEEEEEEEEvNT_6ParamsE$_ZZN4cute7idx2crdINS_5tupleIJiiNS_1CILi0EEEEEENS1_IJNS1_IJNS2_ILi4EEENS2_ILi8EEEEEENS2_ILi2EEENS2_ILi1EEEEEEEEDaRKT_RKT0_ENKUlRKT_RKT0_E_clIiS8_EEDaSJ_SM_,($_ZN7cutlass13device_kernelIN5flash19enable_sm80_to_sm89INS1_16FlashAttnBwdSm80INS1_25CollectiveMainloopBwdSm80ILi2ELi2EN4cute5tupleIJNS5_1CILi128EEES8_NS7_ILi64EEEEEENS_6half_tEfNS_4arch4Sm80ELb1ELb0ELb1ELb1ELb0ELb0ELb0ELb0ELi2ELi4ELi4ELi4ELb0EEENS1_21CollectiveEpilogueBwdISA_SB_SD_Li256ELb1ELb0ELi2EEENS1_25SingleTileBwdLPTSchedulerILb1ELi128ELb0EEEEEEEEEvNT_6ParamsE$_ZZN4cute7idx2crdINS_5tupleIJiiNS_1CILi0EEEEEENS1_IJNS1_IJNS2_ILi4EEENS2_ILi8EEEEEES5_NS2_ILi1EEEEEEEEDaRKT_RKT0_ENKUlRKT_RKT0_E_clIiS5_EEDaSI_SL_ - $_ZN7cutlass13device_kernelIN5flash19enable_sm80_to_sm89INS1_16FlashAttnBwdSm80INS1_25CollectiveMainloopBwdSm80ILi2ELi2EN4cute5tupleIJNS5_1CILi128EEES8_NS7_ILi64EEEEEENS_6half_tEfNS_4arch4Sm80ELb1ELb0ELb1ELb1ELb0ELb0ELb0ELb0ELi2ELi4ELi4ELi4ELb0EEENS1_21CollectiveEpilogueBwdISA_SB_SD_Li256ELb1ELb0ELi2EEENS1_25SingleTileBwdLPTSchedulerILb1ELi128ELb0EEEEEEEEEvNT_6ParamsE$_ZZN4cute7idx2crdINS_5tupleIJiiNS_1CILi0EEEEEENS1_IJNS1_IJNS2_ILi4EEENS2_ILi8EEEEEENS2_ILi2EEENS2_ILi1EEEEEEEEDaRKT_RKT0_ENKUlRKT_RKT0_E_clIiS8_EEDaSJ_SM_)
$_ZN7cutlass13device_kernelIN5flash19enable_sm80_to_sm89INS1_16FlashAttnBwdSm80INS1_25CollectiveMainloopBwdSm80ILi2ELi2EN4cute5tupleIJNS5_1CILi128EEES8_NS7_ILi64EEEEEENS_6half_tEfNS_4arch4Sm80ELb1ELb0ELb1ELb1ELb0ELb0ELb0ELb0ELi2ELi4ELi4ELi4ELb0EEENS1_21CollectiveEpilogueBwdISA_SB_SD_Li256ELb1ELb0ELi2EEENS1_25SingleTileBwdLPTSchedulerILb1ELi128ELb0EEEEEEEEEvNT_6ParamsE$_ZZN4cute7idx2crdINS_5tupleIJiiNS_1CILi0EEEEEENS1_IJNS1_IJNS2_ILi4EEENS2_ILi8EEEEEENS2_ILi2EEENS2_ILi1EEEEEEEEDaRKT_RKT0_ENKUlRKT_RKT0_E_clIiS8_EEDaSJ_SM_:
[----:B------:R-:W-:Y:S02]  /*b530*/  MOV R36, R6 ;  /* 0x0000000600247202 */ /* 0x000fe40000000f00 */
[----:B------:R-:W-:Y:S02]  /*b540*/  MOV R37, 0x0 ;  /* 0x0000000000257802 */ /* 0x000fe40000000f00 */
[----:B------:R-:W-:Y:S02]  /*b550*/  MOV R29, R3 ;  /* 0x00000003001d7202 */ /* 0x000fe40000000f00 */
[----:B------:R-:W-:Y:S05]  /*b560*/  RET.REL.NODEC R36 `(_ZN7cutlass13device_kernelIN5flash19enable_sm80_to_sm89INS1_16FlashAttnBwdSm80INS1_25CollectiveMainloopBwdSm80ILi2ELi2EN4cute5tupleIJNS5_1CILi128EEES8_NS7_ILi64EEEEEENS_6half_tEfNS_4arch4Sm80ELb1ELb0ELb1ELb1ELb0ELb0ELb0ELb0ELi2ELi4ELi4ELi4ELb0EEENS1_21CollectiveEpilogueBwdISA_SB_SD_Li256ELb1ELb0ELi2EEENS1_25SingleTileBwdLPTSchedulerILb1ELi128ELb0EEEEEEEEEvNT_6ParamsE) ;  /* 0xffff4a9024007950 */ /* 0x000fea0003c3ffff */
        .type           $_ZN7cutlass13device_kernelIN5flash19enable_sm80_to_sm89INS1_16FlashAttnBwdSm80INS1_25CollectiveMainloopBwdSm80ILi2ELi2EN4cute5tupleIJNS5_1CILi128EEES8_NS7_ILi64EEEEEENS_6half_tEfNS_4arch4Sm80ELb1ELb0ELb1ELb1ELb0ELb0ELb0ELb0ELi2ELi4ELi4ELi4ELb0EEENS1_21CollectiveEpilogueBwdISA_SB_SD_Li256ELb1ELb0ELi2EEENS1_25SingleTileBwdLPTSchedulerILb1ELi128ELb0EEEEEEEEEvNT_6ParamsE$_ZZN4cute7idx2crdINS_5tupleIJiiNS_1CILi0EEEEEENS1_IJNS1_IJNS2_ILi4EEENS2_ILi8EEEEEES5_NS2_ILi1EEEEEEEEDaRKT_RKT0_ENKUlRKT_RKT0_E_clIiS5_EEDaSI_SL_,@function
        .size           $_ZN7cutlass13device_kernelIN5flash19enable_sm80_to_sm89INS1_16FlashAttnBwdSm80INS1_25CollectiveMainloopBwdSm80ILi2ELi2EN4cute5tupleIJNS5_1CILi128EEES8_NS7_ILi64EEEEEENS_6half_tEfNS_4arch4Sm80ELb1ELb0ELb1ELb1ELb0ELb0ELb0ELb0ELi2ELi4ELi4ELi4ELb0EEENS1_21CollectiveEpilogueBwdISA_SB_SD_Li256ELb1ELb0ELi2EEENS1_25SingleTileBwdLPTSchedulerILb1ELi128ELb0EEEEEEEEEvNT_6ParamsE$_ZZN4cute7idx2crdINS_5tupleIJiiNS_1CILi0EEEEEENS1_IJNS1_IJNS2_ILi4EEENS2_ILi8EEEEEES5_NS2_ILi1EEEEEEEEDaRKT_RKT0_ENKUlRKT_RKT0_E_clIiS5_EEDaSI_SL_,($_ZN7cutlass13device_kernelIN5flash19enable_sm80_to_sm89INS1_16FlashAttnBwdSm80INS1_25CollectiveMainloopBwdSm80ILi2ELi2EN4cute5tupleIJNS5_1CILi128EEES8_NS7_ILi64EEEEEENS_6half_tEfNS_4arch4Sm80ELb1ELb0ELb1ELb1ELb0ELb0ELb0ELb0ELi2ELi4ELi4ELi4ELb0EEENS1_21CollectiveEpilogueBwdISA_SB_SD_Li256ELb1ELb0ELi2EEENS1_25SingleTileBwdLPTSchedulerILb1ELi128ELb0EEEEEEEEEvNT_6ParamsE$_ZZN4cute7idx2crdINS_5tupleIJiiNS_1CILi0EEEEEENS1_IJNS1_IJNS2_ILi4EEENS2_ILi8EEEEEES5_NS2_ILi1EEEEEEEEDaRKT_RKT0_ENKUlRKT_RKT0_E_clIiS7_EEDaSI_SL_ - $_ZN7cutlass13device_kernelIN5flash19enable_sm80_to_sm89INS1_16FlashAttnBwdSm80INS1_25CollectiveMainloopBwdSm80ILi2ELi2EN4cute5tupleIJNS5_1CILi128EEES8_NS7_ILi64EEEEEENS_6half_tEfNS_4arch4Sm80ELb1ELb0ELb1ELb1ELb0ELb0ELb0ELb0ELi2ELi4ELi4ELi4ELb0EEENS1_21CollectiveEpilogueBwdISA_SB_SD_Li256ELb1ELb0ELi2EEENS1_25SingleTileBwdLPTSchedulerILb1ELi128ELb0EEEEEEEEEvNT_6ParamsE$_ZZN4cute7idx2crdINS_5tupleIJiiNS_1CILi0EEEEEENS1_IJNS1_IJNS2_ILi4EEENS2_ILi8EEEEEES5_NS2_ILi1EEEEEEEEDaRKT_RKT0_ENKUlRKT_RKT0_E_clIiS5_EEDaSI_SL_)
$_ZN7cutlass13device_kernelIN5flash19enable_sm80_to_sm89INS1_16FlashAttnBwdSm80INS1_25CollectiveMainloopBwdSm80ILi2ELi2EN4cute5tupleIJNS5_1CILi128EEES8_NS7_ILi64EEEEEENS_6half_tEfNS_4arch4Sm80ELb1ELb0ELb1ELb1ELb0ELb0ELb0ELb0ELi2ELi4ELi4ELi4ELb0EEENS1_21CollectiveEpilogueBwdISA_SB_SD_Li256ELb1ELb0ELi2EEENS1_25SingleTileBwdLPTSchedulerILb1ELi128ELb0EEEEEEEEEvNT_6ParamsE$_ZZN4cute7idx2crdINS_5tupleIJiiNS_1CILi0EEEEEENS1_IJNS1_IJNS2_ILi4EEENS2_ILi8EEEEEES5_NS2_ILi1EEEEEEEEDaRKT_RKT0_ENKUlRKT_RKT0_E_clIiS5_EEDaSI_SL_:
[----:B------:R-:W-:Y:S02]  /*b570*/  MOV R38, R4 ;  /* 0x0000000400267202 */ /* 0x000fe40000000f00 */
[----:B------:R-:W-:Y:S02]  /*b580*/  MOV R39, 0x0 ;  /* 0x0000000000277802 */ /* 0x000fe40000000f00 */
[----:B------:R-:W-:-:S02]  /*b590*/  MOV R5, R3 ;  /* 0x0000000300057202 */ /* 0x000fc40000000f00 */
[----:B------:R-:W-:Y:S05]  /*b5a0*/  RET.REL.NODEC R38 `(_ZN7cutlass13device_kernelIN5flash19enable_sm80_to_sm89INS1_16FlashAttnBwdSm80INS1_25CollectiveMainloopBwdSm80ILi2ELi2EN4cute5tupleIJNS5_1CILi128EEES8_NS7_ILi64EEEEEENS_6half_tEfNS_4arch4Sm80ELb1ELb0ELb1ELb1ELb0ELb0ELb0ELb0ELi2ELi4ELi4ELi4ELb0EEENS1_21CollectiveEpilogueBwdISA_SB_SD_Li256ELb1ELb0ELi2EEENS1_25SingleTileBwdLPTSchedulerILb1ELi128ELb0EEEEEEEEEvNT_6ParamsE) ;  /* 0xffff4a5026007950 */ /* 0x000fea0003c3ffff */
        .type           $_ZN7cutlass13device_kernelIN5flash19enable_sm80_to_sm89INS1_16FlashAttnBwdSm80INS1_25CollectiveMainloopBwdSm80ILi2ELi2EN4cute5tupleIJNS5_1CILi128EEES8_NS7_ILi64EEEEEENS_6half_tEfNS_4arch4Sm80ELb1ELb0ELb1ELb1ELb0ELb0ELb0ELb0ELi2ELi4ELi4ELi4ELb0EEENS1_21CollectiveEpilogueBwdISA_SB_SD_Li256ELb1ELb0ELi2EEENS1_25SingleTileBwdLPTSchedulerILb1ELi128ELb0EEEEEEEEEvNT_6ParamsE$_ZZN4cute7idx2crdINS_5tupleIJiiNS_1CILi0EEEEEENS1_IJNS1_IJNS2_ILi4EEENS2_ILi8EEEEEES5_NS2_ILi1EEEEEEEEDaRKT_RKT0_ENKUlRKT_RKT0_E_clIiS7_EEDaSI_SL_,@function
        .size           $_ZN7cutlass13device_kernelIN5flash19enable_sm80_to_sm89INS1_16FlashAttnBwdSm80INS1_25CollectiveMainloopBwdSm80ILi2ELi2EN4cute5tupleIJNS5_1CILi128EEES8_NS7_ILi64EEEEEENS_6half_tEfNS_4arch4Sm80ELb1ELb0ELb1ELb1ELb0ELb0ELb0ELb0ELi2ELi4ELi4ELi4ELb0EEENS1_21CollectiveEpilogueBwdISA_SB_SD_Li256ELb1ELb0ELi2EEENS1_25SingleTileBwdLPTSchedulerILb1ELi128ELb0EEEEEEEEEvNT_6ParamsE$_ZZN4cute7idx2crdINS_5tupleIJiiNS_1CILi0EEEEEENS1_IJNS1_IJNS2_ILi4EEENS2_ILi8EEEEEES5_NS2_ILi1EEEEEEEEDaRKT_RKT0_ENKUlRKT_RKT0_E_clIiS7_EEDaSI_SL_,($_ZN7cutlass13device_kernelIN5flash19enable_sm80_to_sm89INS1_16FlashAttnBwdSm80INS1_25CollectiveMainloopBwdSm80ILi2ELi2EN4cute5tupleIJNS5_1CILi128EEES8_NS7_ILi64EEEEEENS_6half_tEfNS_4arch4Sm80ELb1ELb0ELb1ELb1ELb0ELb0ELb0ELb0ELi2ELi4ELi4ELi4ELb0EEENS1_21CollectiveEpilogueBwdISA_SB_SD_Li256ELb1ELb0ELi2EEENS1_25SingleTileBwdLPTSchedulerILb1ELi128ELb0EEEEEEEEEvNT_6ParamsE$_ZZN4cute7idx2crdIiNS_5tupleIJNS_1CILi32EEENS2_ILi4EEENS2_ILi2EEENS2_ILi1EEEEEENS1_IJS6_S3_NS2_ILi128EEENS2_ILi0EEEEEEEEDaRKT_RKT0_RKT1_ENKUlRKT_RKT0_E_clIS5_S8_EEDaSM_SP_ - $_ZN7cutlass13device_kernelIN5flash19enable_sm80_to_sm89INS1_16FlashAttnBwdSm80INS1_25CollectiveMainloopBwdSm80ILi2ELi2EN4cute5tupleIJNS5_1CILi128EEES8_NS7_ILi64EEEEEENS_6half_tEfNS_4arch4Sm80ELb1ELb0ELb1ELb1ELb0ELb0ELb0ELb0ELi2ELi4ELi4ELi4ELb0EEENS1_21CollectiveEpilogueBwdISA_SB_SD_Li256ELb1ELb0ELi2EEENS1_25SingleTileBwdLPTSchedulerILb1ELi128ELb0EEEEEEEEEvNT_6ParamsE$_ZZN4cute7idx2crdINS_5tupleIJiiNS_1CILi0EEEEEENS1_IJNS1_IJNS2_ILi4EEENS2_ILi8EEEEEES5_NS2_ILi1EEEEEEEEDaRKT_RKT0_ENKUlRKT_RKT0_E_clIiS7_EEDaSI_SL_)
$_ZN7cutlass13device_kernelIN5flash19enable_sm80_to_sm89INS1_16FlashAttnBwdSm80INS1_25CollectiveMainloopBwdSm80ILi2ELi2EN4cute5tupleIJNS5_1CILi128EEES8_NS7_ILi64EEEEEENS_6half_tEfNS_4arch4Sm80ELb1ELb0ELb1ELb1ELb0ELb0ELb0ELb0ELi2ELi4ELi4ELi4ELb0EEENS1_21CollectiveEpilogueBwdISA_SB_SD_Li256ELb1ELb0ELi2EEENS1_25SingleTileBwdLPTSchedulerILb1ELi128ELb0EEEEEEEEEvNT_6ParamsE$_ZZN4cute7idx2crdINS_5tupleIJiiNS_1CILi0EEEEEENS1_IJNS1_IJNS2_ILi4EEENS2_ILi8EEEEEES5_NS2_ILi1EEEEEEEEDaRKT_RKT0_ENKUlRKT_RKT0_E_clIiS7_EEDaSI_SL_:
[----:B------:R-:W-:-:S04]  /*b5b0*/  SHF.R.S32.HI R5, RZ, 0x1f, R2 ;  /* 0x0000001fff057819 */ /* 0x000fc80000011402 */
[----:B------:R-:W-:-:S04]  /*b5c0*/  LEA.HI R6, R5, R2, RZ, 0x2 ;  /* 0x0000000205067211 */ /* 0x000fc800078f10ff */
[----:B------:R-:W-:Y:S02]  /*b5d0*/  LOP3.LUT R5, R6, 0xfffffffc, RZ, 0xc0, !PT ;  /* 0xfffffffc06057812 */ /* 0x000fe400078ec0ff */
[----:B------:R-:W-:-:S03]  /*b5e0*/  SHF.R.S32.HI R6, RZ, 0x2, R6 ;  /* 0x00000002ff067819 */ /* 0x000fc60000011406 */
[----:B------:R-:W-:Y:S02]  /*b5f0*/  IMAD.IADD R36, R2, 0x1, -R5 ;  /* 0x0000000102247824 */ /* 0x000fe400078e0a05 */
[----:B------:R-:W-:-:S04]  /*b600*/  IMAD.MOV.U32 R5, RZ, RZ, 0x0 ;  /* 0x00000000ff057424 */ /* 0x000fc800078e00ff */
[----:B------:R-:W-:Y:S05]  /*b610*/  RET.REL.NODEC R4 `(_ZN7cutlass13device_kernelIN5flash19enable_sm80_to_sm89INS1_16FlashAttnBwdSm80INS1_25CollectiveMainloopBwdSm80ILi2ELi2EN4cute5tupleIJNS5_1CILi128EEES8_NS7_ILi64EEEEEENS_6half_tEfNS_4arch4Sm80ELb1ELb0ELb1ELb1ELb0ELb0ELb0ELb0ELi2ELi4ELi4ELi4ELb0EEENS1_21CollectiveEpilogueBwdISA_SB_SD_Li256ELb1ELb0ELi2EEENS1_25SingleTileBwdLPTSchedulerILb1ELi128ELb0EEEEEEEEEvNT_6ParamsE) ;  /* 0xffff49e004007950 */ /* 0x000fea0003c3ffff */
        .type           $_ZN7cutlass13device_kernelIN5flash19enable_sm80_to_sm89INS1_16FlashAttnBwdSm80INS1_25CollectiveMainloopBwdSm80ILi2ELi2EN4cute5tupleIJNS5_1CILi128EEES8_NS7_ILi64EEEEEENS_6half_tEfNS_4arch4Sm80ELb1ELb0ELb1ELb1ELb0ELb0ELb0ELb0ELi2ELi4ELi4ELi4ELb0EEENS1_21CollectiveEpilogueBwdISA_SB_SD_Li256ELb1ELb0ELi2EEENS1_25SingleTileBwdLPTSchedulerILb1ELi128ELb0EEEEEEEEEvNT_6ParamsE$_ZZN4cute7idx2crdIiNS_5tupleIJNS_1CILi32EEENS2_ILi4EEENS2_ILi2EEENS2_ILi1EEEEEENS1_IJS6_S3_NS2_ILi128EEENS2_ILi0EEEEEEEEDaRKT_RKT0_RKT1_ENKUlRKT_RKT0_E_clIS5_S8_EEDaSM_SP_,@function
        .size           $_ZN7cutlass13device_kernelIN5flash19enable_sm80_to_sm89INS1_16FlashAttnBwdSm80INS1_25CollectiveMainloopBwdSm80ILi2ELi2EN4cute5tupleIJNS5_1CILi128EEES8_NS7_ILi64EEEEEENS_6half_tEfNS_4arch4Sm80ELb1ELb0ELb1ELb1ELb0ELb0ELb0ELb0ELi2ELi4ELi4ELi4ELb0EEENS1_21CollectiveEpilogueBwdISA_SB_SD_Li256ELb1ELb0ELi2EEENS1_25SingleTileBwdLPTSchedulerILb1ELi128ELb0EEEEEEEEEvNT_6ParamsE$_ZZN4cute7idx2crdIiNS_5tupleIJNS_1CILi32EEENS2_ILi4EEENS2_ILi2EEENS2_ILi1EEEEEENS1_IJS6_S3_NS2_ILi128EEENS2_ILi0EEEEEEEEDaRKT_RKT0_RKT1_ENKUlRKT_RKT0_E_clIS5_S8_EEDaSM_SP_,($_ZN7cutlass13device_kernelIN5flash19enable_sm80_to_sm89INS1_16FlashAttnBwdSm80INS1_25CollectiveMainloopBwdSm80ILi2ELi2EN4cute5tupleIJNS5_1CILi128EEES8_NS7_ILi64EEEEEENS_6half_tEfNS_4arch4Sm80ELb1ELb0ELb1ELb1ELb0ELb0ELb0ELb0ELi2ELi4ELi4ELi4ELb0EEENS1_21CollectiveEpilogueBwdISA_SB_SD_Li256ELb1ELb0ELi2EEENS1_25SingleTileBwdLPTSchedulerILb1ELi128ELb0EEEEEEEEEvNT_6ParamsE$_ZZN4cute9transformINS_5tupleIJNS_1CILi32EEENS2_ILi4EEENS2_ILi2EEENS2_ILi1EEEEEENS1_IJS6_S3_NS2_ILi128EEENS2_ILi0EEEEEEZNS_7idx2crdIiS7_SA_EEDaRKT_RKT0_RKT1_EUlRKT_RKT0_E_EEDaSE_SH_OSI_ENKUlDpSN_E_clIJiiiS9_EEEDaST_ - $_ZN7cutlass13device_kernelIN5flash19enable_sm80_to_sm89INS1_16FlashAttnBwdSm80INS1_25CollectiveMainloopBwdSm80ILi2ELi2EN4cute5tupleIJNS5_1CILi128EEES8_NS7_ILi64EEEEEENS_6half_tEfNS_4arch4Sm80ELb1ELb0ELb1ELb1ELb0ELb0ELb0ELb0ELi2ELi4ELi4ELi4ELb0EEENS1_21CollectiveEpilogueBwdISA_SB_SD_Li256ELb1ELb0ELi2EEENS1_25SingleTileBwdLPTSchedulerILb1ELi128ELb0EEEEEEEEEvNT_6ParamsE$_ZZN4cute7idx2crdIiNS_5tupleIJNS_1CILi32EEENS2_ILi4EEENS2_ILi2EEENS2_ILi1EEEEEENS1_IJS6_S3_NS2_ILi128EEENS2_ILi0EEEEEEEEDaRKT_RKT0_RKT1_ENKUlRKT_RKT0_E_clIS5_S8_EEDaSM_SP_)
$_ZN7cutlass13device_kernelIN5flash19enable_sm80_to_sm89INS1_16FlashAttnBwdSm80INS1_25CollectiveMainloopBwdSm80ILi2ELi2EN4cute5tupleIJNS5_1CILi128EEES8_NS7_ILi64EEEEEENS_6half_tEfNS_4arch4Sm80ELb1ELb0ELb1ELb1ELb0ELb0ELb0ELb0ELi2ELi4ELi4ELi4ELb0EEENS1_21CollectiveEpilogueBwdISA_SB_SD_Li256ELb1ELb0ELi2EEENS1_25SingleTileBwdLPTSchedulerILb1ELi128ELb0EEEEEEEEEvNT_6ParamsE$_ZZN4cute7idx2crdIiNS_5tupleIJNS_1CILi32EEENS2_ILi4EEENS2_ILi2EEENS2_ILi1EEEEEENS1_IJS6_S3_NS2_ILi128EEENS2_ILi0EEEEEEEEDaRKT_RKT0_RKT1_ENKUlRKT_RKT0_E_clIS5_S8_EEDaSM_SP_:
        /* <DEDUP_REMOVED lines=8> */
[----:B------:R-:W-:Y:S06]  /*b6a0*/  RET.REL.NODEC R24 `(_ZN7cutlass13device_kernelIN5flash19enable_sm80_to_sm89INS1_16FlashAttnBwdSm80INS1_25CollectiveMainloopBwdSm80ILi2ELi2EN4cute5tupleIJNS5_1CILi128EEES8_NS7_ILi64EEEEEENS_6half_tEfNS_4arch4Sm80ELb1ELb0ELb1ELb1ELb0ELb0ELb0ELb0ELi2ELi4ELi4ELi4ELb0EEENS1_21CollectiveEpilogueBwdISA_SB_SD_Li256ELb1ELb0ELi2EEENS1_25SingleTileBwdLPTSchedulerILb1ELi128ELb0EEEEEEEEEvNT_6ParamsE) ;  /* 0xffff495018007950 */ /* 0x000fec0003c3ffff */
        .type           $_ZN7cutlass13device_kernelIN5flash19enable_sm80_to_sm89INS1_16FlashAttnBwdSm80INS1_25CollectiveMainloopBwdSm80ILi2ELi2EN4cute5tupleIJNS5_1CILi128EEES8_NS7_ILi64EEEEEENS_6half_tEfNS_4arch4Sm80ELb1ELb0ELb1ELb1ELb0ELb0ELb0ELb0ELi2ELi4ELi4ELi4ELb0EEENS1_21CollectiveEpilogueBwdISA_SB_SD_Li256ELb1ELb0ELi2EEENS1_25SingleTileBwdLPTSchedulerILb1ELi128ELb0EEEEEEEEEvNT_6ParamsE$_ZZN4cute9transformINS_5tupleIJNS_1CILi32EEENS2_ILi4EEENS2_ILi2EEENS2_ILi1EEEEEENS1_IJS6_S3_NS2_ILi128EEENS2_ILi0EEEEEEZNS_7idx2crdIiS7_SA_EEDaRKT_RKT0_RKT1_EUlRKT_RKT0_E_EEDaSE_SH_OSI_ENKUlDpSN_E_clIJiiiS9_EEEDaST_,@function
        .size           $_ZN7cutlass13device_kernelIN5flash19enable_sm80_to_sm89INS1_16FlashAttnBwdSm80INS1_25CollectiveMainloopBwdSm80ILi2ELi2EN4cute5tupleIJNS5_1CILi128EEES8_NS7_ILi64EEEEEENS_6half_tEfNS_4arch4Sm80ELb1ELb0ELb1ELb1ELb0ELb0ELb0ELb0ELi2ELi4ELi4ELi4ELb0EEENS1_21CollectiveEpilogueBwdISA_SB_SD_Li256ELb1ELb0ELi2EEENS1_25SingleTileBwdLPTSchedulerILb1ELi128ELb0EEEEEEEEEvNT_6ParamsE$_ZZN4cute9transformINS_5tupleIJNS_1CILi32EEENS2_ILi4EEENS2_ILi2EEENS2_ILi1EEEEEENS1_IJS6_S3_NS2_ILi128EEENS2_ILi0EEEEEEZNS_7idx2crdIiS7_SA_EEDaRKT_RKT0_RKT1_EUlRKT_RKT0_E_EEDaSE_SH_OSI_ENKUlDpSN_E_clIJiiiS9_EEEDaST_,($_ZN7cutlass13device_kernelIN5flash19enable_sm80_to_sm89INS1_16FlashAttnBwdSm80INS1_25CollectiveMainloopBwdSm80ILi2ELi2EN4cute5tupleIJNS5_1CILi128EEES8_NS7_ILi64EEEEEENS_6half_tEfNS_4arch4Sm80ELb1ELb0ELb1ELb1ELb0ELb0ELb0ELb0ELi2ELi4ELi4ELi4ELb0EEENS1_21CollectiveEpilogueBwdISA_SB_SD_Li256ELb1ELb0ELi2EEENS1_25SingleTileBwdLPTSchedulerILb1ELi128ELb0EEEEEEEEEvNT_6ParamsE$_ZZN4cute9transformINS_5tupleIJiiNS_1CILi0EEEEEENS1_IJNS1_IJNS2_ILi4EEENS2_ILi8EEEEEENS2_ILi2EEENS2_ILi1EEEEEEZNS_7idx2crdIS4_SA_EEDaRKT_RKT0_EUlRKT_RKT0_E_EEDaSE_SH_OT1_ENKUlDpSK_E_clIJNS1_IJiiEEEiS3_EEEDaSR_ - $_ZN7cutlass13device_kernelIN5flash19enable_sm80_to_sm89INS1_16FlashAttnBwdSm80INS1_25CollectiveMainloopBwdSm80ILi2ELi2EN4cute5tupleIJNS5_1CILi128EEES8_NS7_ILi64EEEEEENS_6half_tEfNS_4arch4Sm80ELb1ELb0ELb1ELb1ELb0ELb0ELb0ELb0ELi2ELi4ELi4ELi4ELb0EEENS1_21CollectiveEpilogueBwdISA_SB_SD_Li256ELb1ELb0ELi2EEENS1_25SingleTileBwdLPTSchedulerILb1ELi128ELb0EEEEEEEEEvNT_6ParamsE$_ZZN4cute9transformINS_5tupleIJNS_1CILi32EEENS2_ILi4EEENS2_ILi2EEENS2_ILi1EEEEEENS1_IJS6_S3_NS2_ILi128EEENS2_ILi0EEEEEEZNS_7idx2crdIiS7_SA_EEDaRKT_RKT0_RKT1_EUlRKT_RKT0_E_EEDaSE_SH_OSI_ENKUlDpSN_E_clIJiiiS9_EEEDaST_)
$_ZN7cutlass13device_kernelIN5flash19enable_sm80_to_sm89INS1_16FlashAttnBwdSm80INS1_25CollectiveMainloopBwdSm80ILi2ELi2EN4cute5tupleIJNS5_1CILi128EEES8_NS7_ILi64EEEEEENS_6half_tEfNS_4arch4Sm80ELb1ELb0ELb1ELb1ELb0ELb0ELb0ELb0ELi2ELi4ELi4ELi4ELb0EEENS1_21CollectiveEpilogueBwdISA_SB_SD_Li256ELb1ELb0ELi2EEENS1_25SingleTileBwdLPTSchedulerILb1ELi128ELb0EEEEEEEEEvNT_6ParamsE$_ZZN4cute9transformINS_5tupleIJNS_1CILi32EEENS2_ILi4EEENS2_ILi2EEENS2_ILi1EEEEEENS1_IJS6_S3_NS2_ILi128EEENS2_ILi0EEEEEEZNS_7idx2crdIiS7_SA_EEDaRKT_RKT0_RKT1_EUlRKT_RKT0_E_EEDaSE_SH_OSI_ENKUlDpSN_E_clIJiiiS9_EEEDaST_:
[----:B------:R-:W-:Y:S02]  /*b6b0*/  MOV R24, R12 ;  /* 0x0000000c00187202 */ /* 0x000fe40000000f00 */
[----:B------:R-:W-:-:S04]  /*b6c0*/  MOV R25, 0x0 ;  /* 0x0000000000197802 */ /* 0x000fc80000000f00 */
[----:B------:R-:W-:Y:S05]  /*b6d0*/  RET.REL.NODEC R24 `(_ZN7cutlass13device_kernelIN5flash19enable_sm80_to_sm89INS1_16FlashAttnBwdSm80INS1_25CollectiveMainloopBwdSm80ILi2ELi2EN4cute5tupleIJNS5_1CILi128EEES8_NS7_ILi64EEEEEENS_6half_tEfNS_4arch4Sm80ELb1ELb0ELb1ELb1ELb0ELb0ELb0ELb0ELi2ELi4ELi4ELi4ELb0EEENS1_21CollectiveEpilogueBwdISA_SB_SD_Li256ELb1ELb0ELi2EEENS1_25SingleTileBwdLPTSchedulerILb1ELi128ELb0EEEEEEEEEvNT_6ParamsE) ;  /* 0xffff492018007950 */ /* 0x000fea0003c3ffff */
        .type           $_ZN7cutlass13device_kernelIN5flash19enable_sm80_to_sm89INS1_16FlashAttnBwdSm80INS1_25CollectiveMainloopBwdSm80ILi2ELi2EN4cute5tupleIJNS5_1CILi128EEES8_NS7_ILi64EEEEEENS_6half_tEfNS_4arch4Sm80ELb1ELb0ELb1ELb1ELb0ELb0ELb0ELb0ELi2ELi4ELi4ELi4ELb0EEENS1_21CollectiveEpilogueBwdISA_SB_SD_Li256ELb1ELb0ELi2EEENS1_25SingleTileBwdLPTSchedulerILb1ELi128ELb0EEEEEEEEEvNT_6ParamsE$_ZZN4cute9transformINS_5tupleIJiiNS_1CILi0EEEEEENS1_IJNS1_IJNS2_ILi4EEENS2_ILi8EEEEEENS2_ILi2EEENS2_ILi1EEEEEEZNS_7idx2crdIS4_SA_EEDaRKT_RKT0_EUlRKT_RKT0_E_EEDaSE_SH_OT1_ENKUlDpSK_E_clIJNS1_IJiiEEEiS3_EEEDaSR_,@function
        .size           $_ZN7cutlass13device_kernelIN5flash19enable_sm80_to_sm89INS1_16FlashAttnBwdSm80INS1_25CollectiveMainloopBwdSm80ILi2ELi2EN4cute5tupleIJNS5_1CILi128EEES8_NS7_ILi64EEEEEENS_6half_tEfNS_4arch4Sm80ELb1ELb0ELb1ELb1ELb0ELb0ELb0ELb0ELi2ELi4ELi4ELi4ELb0EEENS1_21CollectiveEpilogueBwdISA_SB_SD_Li256ELb1ELb0ELi2EEENS1_25SingleTileBwdLPTSchedulerILb1ELi128ELb0EEEEEEEEEvNT_6ParamsE$_ZZN4cute9transformINS_5tupleIJiiNS_1CILi0EEEEEENS1_IJNS1_IJNS2_ILi4EEENS2_ILi8EEEEEENS2_ILi2EEENS2_ILi1EEEEEEZNS_7idx2crdIS4_SA_EEDaRKT_RKT0_EUlRKT_RKT0_E_EEDaSE_SH_OT1_ENKUlDpSK_E_clIJNS1_IJiiEEEiS3_EEEDaSR_,($_ZN7cutlass13device_kernelIN5flash19enable_sm80_to_sm89INS1_16FlashAttnBwdSm80INS1_25CollectiveMainloopBwdSm80ILi2ELi2EN4cute5tupleIJNS5_1CILi128EEES8_NS7_ILi64EEEEEENS_6half_tEfNS_4arch4Sm80ELb1ELb0ELb1ELb1ELb0ELb0ELb0ELb0ELi2ELi4ELi4ELi4ELb0EEENS1_21CollectiveEpilogueBwdISA_SB_SD_Li256ELb1ELb0ELi2EEENS1_25SingleTileBwdLPTSchedulerILb1ELi128ELb0EEEEEEEEEvNT_6ParamsE$_ZZN4cute9transformINS_5tupleIJiiNS_1CILi0EEEEEENS1_IJNS1_IJNS2_ILi4EEENS2_ILi8EEEEEES5_NS2_ILi1EEEEEEZNS_7idx2crdIS4_S9_EEDaRKT_RKT0_EUlRKT_RKT0_E_EEDaSD_SG_OT1_ENKUlDpSJ_E_clIJNS1_IJiiEEEiS3_EEEDaSQ_ - $_ZN7cutlass13device_kernelIN5flash19enable_sm80_to_sm89INS1_16FlashAttnBwdSm80INS1_25CollectiveMainloopBwdSm80ILi2ELi2EN4cute5tupleIJNS5_1CILi128EEES8_NS7_ILi64EEEEEENS_6half_tEfNS_4arch4Sm80ELb1ELb0ELb1ELb1ELb0ELb0ELb0ELb0ELi2ELi4ELi4ELi4ELb0EEENS1_21CollectiveEpilogueBwdISA_SB_SD_Li256ELb1ELb0ELi2EEENS1_25SingleTileBwdLPTSchedulerILb1ELi128ELb0EEEEEEEEEvNT_6ParamsE$_ZZN4cute9transformINS_5tupleIJiiNS_1CILi0EEEEEENS1_IJNS1_IJNS2_ILi4EEENS2_ILi8EEEEEENS2_ILi2EEENS2_ILi1EEEEEEZNS_7idx2crdIS4_SA_EEDaRKT_RKT0_EUlRKT_RKT0_E_EEDaSE_SH_OT1_ENKUlDpSK_E_clIJNS1_IJiiEEEiS3_EEEDaSR_)
$_ZN7cutlass13device_kernelIN5flash19enable_sm80_to_sm89INS1_16FlashAttnBwdSm80INS1_25CollectiveMainloopBwdSm80ILi2ELi2EN4cute5tupleIJNS5_1CILi128EEES8_NS7_ILi64EEEEEENS_6half_tEfNS_4arch4Sm80ELb1ELb0ELb1ELb1ELb0ELb0ELb0ELb0ELi2ELi4ELi4ELi4ELb0EEENS1_21CollectiveEpilogueBwdISA_SB_SD_Li256ELb1ELb0ELi2EEENS1_25SingleTileBwdLPTSchedulerILb1ELi128ELb0EEEEEEEEEvNT_6ParamsE$_ZZN4cute9transformINS_5tupleIJiiNS_1CILi0EEEEEENS1_IJNS1_IJNS2_ILi4EEENS2_ILi8EEEEEENS2_ILi2EEENS2_ILi1EEEEEEZNS_7idx2crdIS4_SA_EEDaRKT_RKT0_EUlRKT_RKT0_E_EEDaSE_SH_OT1_ENKUlDpSK_E_clIJNS1_IJiiEEEiS3_EEEDaSR_:
[----:B------:R-:W-:Y:S02]  /*b6e0*/  MOV R36, R6 ;  /* 0x0000000600247202 */ /* 0x000fe40000000f00 */
[----:B------:R-:W-:-:S04]  /*b6f0*/  MOV R37, 0x0 ;  /* 0x0000000000257802 */ /* 0x000fc80000000f00 */
[----:B------:R-:W-:Y:S05]  /*b700*/  RET.REL.NODEC R36 `(_ZN7cutlass13device_kernelIN5flash19enable_sm80_to_sm89INS1_16FlashAttnBwdSm80INS1_25CollectiveMainloopBwdSm80ILi2ELi2EN4cute5tupleIJNS5_1CILi128EEES8_NS7_ILi64EEEEEENS_6half_tEfNS_4arch4Sm80ELb1ELb0ELb1ELb1ELb0ELb0ELb0ELb0ELi2ELi4ELi4ELi4ELb0EEENS1_21CollectiveEpilogueBwdISA_SB_SD_Li256ELb1ELb0ELi2EEENS1_25SingleTileBwdLPTSchedulerILb1ELi128ELb0EEEEEEEEEvNT_6ParamsE) ;  /* 0xffff48f024007950 */ /* 0x000fea0003c3ffff */
        .type           $_ZN7cutlass13device_kernelIN5flash19enable_sm80_to_sm89INS1_16FlashAttnBwdSm80INS1_25CollectiveMainloopBwdSm80ILi2ELi2EN4cute5tupleIJNS5_1CILi128EEES8_NS7_ILi64EEEEEENS_6half_tEfNS_4arch4Sm80ELb1ELb0ELb1ELb1ELb0ELb0ELb0ELb0ELi2ELi4ELi4ELi4ELb0EEENS1_21CollectiveEpilogueBwdISA_SB_SD_Li256ELb1ELb0ELi2EEENS1_25SingleTileBwdLPTSchedulerILb1ELi128ELb0EEEEEEEEEvNT_6ParamsE$_ZZN4cute9transformINS_5tupleIJiiNS_1CILi0EEEEEENS1_IJNS1_IJNS2_ILi4EEENS2_ILi8EEEEEES5_NS2_ILi1EEEEEEZNS_7idx2crdIS4_S9_EEDaRKT_RKT0_EUlRKT_RKT0_E_EEDaSD_SG_OT1_ENKUlDpSJ_E_clIJNS1_IJiiEEEiS3_EEEDaSQ_,@function
        .size           $_ZN7cutlass13device_kernelIN5flash19enable_sm80_to_sm89INS1_16FlashAttnBwdSm80INS1_25CollectiveMainloopBwdSm80ILi2ELi2EN4cute5tupleIJNS5_1CILi128EEES8_NS7_ILi64EEEEEENS_6half_tEfNS_4arch4Sm80ELb1ELb0ELb1ELb1ELb0ELb0ELb0ELb0ELi2ELi4ELi4ELi4ELb0EEENS1_21CollectiveEpilogueBwdISA_SB_SD_Li256ELb1ELb0ELi2EEENS1_25SingleTileBwdLPTSchedulerILb1ELi128ELb0EEEEEEEEEvNT_6ParamsE$_ZZN4cute9transformINS_5tupleIJiiNS_1CILi0EEEEEENS1_IJNS1_IJNS2_ILi4EEENS2_ILi8EEEEEES5_NS2_ILi1EEEEEEZNS_7idx2crdIS4_S9_EEDaRKT_RKT0_EUlRKT_RKT0_E_EEDaSD_SG_OT1_ENKUlDpSJ_E_clIJNS1_IJiiEEEiS3_EEEDaSQ_,($_ZN7cutlass13device_kernelIN5flash19enable_sm80_to_sm89INS1_16FlashAttnBwdSm80INS1_25CollectiveMainloopBwdSm80ILi2ELi2EN4cute5tupleIJNS5_1CILi128EEES8_NS7_ILi64EEEEEENS_6half_tEfNS_4arch4Sm80ELb1ELb0ELb1ELb1ELb0ELb0ELb0ELb0ELi2ELi4ELi4ELi4ELb0EEENS1_21CollectiveEpilogueBwdISA_SB_SD_Li256ELb1ELb0ELi2EEENS1_25SingleTileBwdLPTSchedulerILb1ELi128ELb0EEEEEEEEEvNT_6ParamsE$_ZZN4cute9transformINS_5tupleIJiiiNS_1CILi0EEEEEENS1_IJNS2_ILi32EEENS2_ILi4EEENS2_ILi2EEENS2_ILi1EEEEEENS1_IJS8_S8_S8_S8_EEEZNS_7crd2crdIS4_S9_SA_EEDaRKT_RKT0_RKT1_EUlRKT_RKT0_RKT1_E_EEDaSE_SH_SK_OT2_ENKUlDpSN_E_clIJiiiS3_EEEDaSX_ - $_ZN7cutlass13device_kernelIN5flash19enable_sm80_to_sm89INS1_16FlashAttnBwdSm80INS1_25CollectiveMainloopBwdSm80ILi2ELi2EN4cute5tupleIJNS5_1CILi128EEES8_NS7_ILi64EEEEEENS_6half_tEfNS_4arch4Sm80ELb1ELb0ELb1ELb1ELb0ELb0ELb0ELb0ELi2ELi4ELi4ELi4ELb0EEENS1_21CollectiveEpilogueBwdISA_SB_SD_Li256ELb1ELb0ELi2EEENS1_25SingleTileBwdLPTSchedulerILb1ELi128ELb0EEEEEEEEEvNT_6ParamsE$_ZZN4cute9transformINS_5tupleIJiiNS_1CILi0EEEEEENS1_IJNS1_IJNS2_ILi4EEENS2_ILi8EEEEEES5_NS2_ILi1EEEEEEZNS_7idx2crdIS4_S9_EEDaRKT_RKT0_EUlRKT_RKT0_E_EEDaSD_SG_OT1_ENKUlDpSJ_E_clIJNS1_IJiiEEEiS3_EEEDaSQ_)
$_ZN7cutlass13device_kernelIN5flash19enable_sm80_to_sm89INS1_16FlashAttnBwdSm80INS1_25CollectiveMainloopBwdSm80ILi2ELi2EN4cute5tupleIJNS5_1CILi128EEES8_NS7_ILi64EEEEEENS_6half_tEfNS_4arch4Sm80ELb1ELb0ELb1ELb1ELb0ELb0ELb0ELb0ELi2ELi4ELi4ELi4ELb0EEENS1_21CollectiveEpilogueBwdISA_SB_SD_Li256ELb1ELb0ELi2EEENS1_25SingleTileBwdLPTSchedulerILb1ELi128ELb0EEEEEEEEEvNT_6ParamsE$_ZZN4cute9transformINS_5tupleIJiiNS_1CILi0EEEEEENS1_IJNS1_IJNS2_ILi4EEENS2_ILi8EEEEEES5_NS2_ILi1EEEEEEZNS_7idx2crdIS4_S9_EEDaRKT_RKT0_EUlRKT_RKT0_E_EEDaSD_SG_OT1_ENKUlDpSJ_E_clIJNS1_IJiiEEEiS3_EEEDaSQ_:
[----:B------:R-:W-:Y:S02]  /*b710*/  MOV R38, R4 ;  /* 0x0000000400267202 */ /* 0x000fe40000000f00 */
[----:B------:R-:W-:-:S04]  /*b720*/  MOV R39, 0x0 ;  /* 0x0000000000277802 */ /* 0x000fc80000000f00 */
[----:B------:R-:W-:Y:S05]  /*b730*/  RET.REL.NODEC R38 `(_ZN7cutlass13device_kernelIN5flash19enable_sm80_to_sm89INS1_16FlashAttnBwdSm80INS1_25CollectiveMainloopBwdSm80ILi2ELi2EN4cute5tupleIJNS5_1CILi128EEES8_NS7_ILi64EEEEEENS_6half_tEfNS_4arch4Sm80ELb1ELb0ELb1ELb1ELb0ELb0ELb0ELb0ELi2ELi4ELi4ELi4ELb0EEENS1_21CollectiveEpilogueBwdISA_SB_SD_Li256ELb1ELb0ELi2EEENS1_25SingleTileBwdLPTSchedulerILb1ELi128ELb0EEEEEEEEEvNT_6ParamsE) ;  /* 0xffff48c026007950 */ /* 0x000fea0003c3ffff */
        .type           $_ZN7cutlass13device_kernelIN5flash19enable_sm80_to_sm89INS1_16FlashAttnBwdSm80INS1_25CollectiveMainloopBwdSm80ILi2ELi2EN4cute5tupleIJNS5_1CILi128EEES8_NS7_ILi64EEEEEENS_6half_tEfNS_4arch4Sm80ELb1ELb0ELb1ELb1ELb0ELb0ELb0ELb0ELi2ELi4ELi4ELi4ELb0EEENS1_21CollectiveEpilogueBwdISA_SB_SD_Li256ELb1ELb0ELi2EEENS1_25SingleTileBwdLPTSchedulerILb1ELi128ELb0EEEEEEEEEvNT_6ParamsE$_ZZN4cute9transformINS_5tupleIJiiiNS_1CILi0EEEEEENS1_IJNS2_ILi32EEENS2_ILi4EEENS2_ILi2EEENS2_ILi1EEEEEENS1_IJS8_S8_S8_S8_EEEZNS_7crd2crdIS4_S9_SA_EEDaRKT_RKT0_RKT1_EUlRKT_RKT0_RKT1_E_EEDaSE_SH_SK_OT2_ENKUlDpSN_E_clIJiiiS3_EEEDaSX_,@function
        .size           $_ZN7cutlass13device_kernelIN5flash19enable_sm80_to_sm89INS1_16FlashAttnBwdSm80INS1_25CollectiveMainloopBwdSm80ILi2ELi2EN4cute5tupleIJNS5_1CILi128EEES8_NS7_ILi64EEEEEENS_6half_tEfNS_4arch4Sm80ELb1ELb0ELb1ELb1ELb0ELb0ELb0ELb0ELi2ELi4ELi4ELi4ELb0EEENS1_21CollectiveEpilogueBwdISA_SB_SD_Li256ELb1ELb0ELi2EEENS1_25SingleTileBwdLPTSchedulerILb1ELi128ELb0EEEEEEEEEvNT_6ParamsE$_ZZN4cute9transformINS_5tupleIJiiiNS_1CILi0EEEEEENS1_IJNS2_ILi32EEENS2_ILi4EEENS2_ILi2EEENS2_ILi1EEEEEENS1_IJS8_S8_S8_S8_EEEZNS_7crd2crdIS4_S9_SA_EEDaRKT_RKT0_RKT1_EUlRKT_RKT0_RKT1_E_EEDaSE_SH_SK_OT2_ENKUlDpSN_E_clIJiiiS3_EEEDaSX_,($_ZN7cutlass13device_kernelIN5flash19enable_sm80_to_sm89INS1_16FlashAttnBwdSm80INS1_25CollectiveMainloopBwdSm80ILi2ELi2EN4cute5tupleIJNS5_1CILi128EEES8_NS7_ILi64EEEEEENS_6half_tEfNS_4arch4Sm80ELb1ELb0ELb1ELb1ELb0ELb0ELb0ELb0ELi2ELi4ELi4ELi4ELb0EEENS1_21CollectiveEpilogueBwdISA_SB_SD_Li256ELb1ELb0ELi2EEENS1_25SingleTileBwdLPTSchedulerILb1ELi128ELb0EEEEEEEEEvNT_6ParamsE$_ZZN5flash25CollectiveMainloopBwdSm80ILi2ELi2EN4cute5tupleIJNS1_1CILi128EEES4_NS3_ILi64EEEEEEN7cutlass6half_tEfNS7_4arch4Sm80ELb1ELb0ELb1ELb1ELb0ELb0ELb0ELb0ELi2ELi4ELi4ELi4ELb0EE3mmaINS_16FlashAttnBwdSm80ISB_NS_21CollectiveEpilogueBwdIS6_S8_SA_Li256ELb1ELb0ELi2EEENS_25SingleTileBwdLPTSchedulerILb1ELi128ELb0EEEE13SharedStorageENS1_6TensorINS1_11ArrayEngineIfLm32EEENS1_6LayoutINS2_IJNS2_IJNS3_ILi2EEESO_EEESO_NS3_ILi4EEEEEENS2_IJNS2_IJNS3_ILi1EEESO_EEESQ_NS3_ILi8EEEEEEEEEEEEbRKNSB_6ParamsERT0_S12_iNS2_IJiiiEEERT_ENKUlRT_iE_clINSK_INSL_IfLm64EEENSN_INS2_IJSP_SO_SU_EEESV_EEEEEEDaS17_i - $_ZN7cutlass13device_kernelIN5flash19enable_sm80_to_sm89INS1_16FlashAttnBwdSm80INS1_25CollectiveMainloopBwdSm80ILi2ELi2EN4cute5tupleIJNS5_1CILi128EEES8_NS7_ILi64EEEEEENS_6half_tEfNS_4arch4Sm80ELb1ELb0ELb1ELb1ELb0ELb0ELb0ELb0ELi2ELi4ELi4ELi4ELb0EEENS1_21CollectiveEpilogueBwdISA_SB_SD_Li256ELb1ELb0ELi2EEENS1_25SingleTileBwdLPTSchedulerILb1ELi128ELb0EEEEEEEEEvNT_6ParamsE$_ZZN4cute9transformINS_5tupleIJiiiNS_1CILi0EEEEEENS1_IJNS2_ILi32EEENS2_ILi4EEENS2_ILi2EEENS2_ILi1EEEEEENS1_IJS8_S8_S8_S8_EEEZNS_7crd2crdIS4_S9_SA_EEDaRKT_RKT0_RKT1_EUlRKT_RKT0_RKT1_E_EEDaSE_SH_SK_OT2_ENKUlDpSN_E_clIJiiiS3_EEEDaSX_)
$_ZN7cutlass13device_kernelIN5flash19enable_sm80_to_sm89INS1_16FlashAttnBwdSm80INS1_25CollectiveMainloopBwdSm80ILi2ELi2EN4cute5tupleIJNS5_1CILi128EEES8_NS7_ILi64EEEEEENS_6half_tEfNS_4arch4Sm80ELb1ELb0ELb1ELb1ELb0ELb0ELb0ELb0ELi2ELi4ELi4ELi4ELb0EEENS1_21CollectiveEpilogueBwdISA_SB_SD_Li256ELb1ELb0ELi2EEENS1_25SingleTileBwdLPTSchedulerILb1ELi128ELb0EEEEEEEEEvNT_6ParamsE$_ZZN4cute9transformINS_5tupleIJiiiNS_1CILi0EEEEEENS1_IJNS2_ILi32EEENS2_ILi4EEENS2_ILi2EEENS2_ILi1EEEEEENS1_IJS8_S8_S8_S8_EEEZNS_7crd2crdIS4_S9_SA_EEDaRKT_RKT0_RKT1_EUlRKT_RKT0_RKT1_E_EEDaSE_SH_SK_OT2_ENKUlDpSN_E_clIJiiiS3_EEEDaSX_:
[----:B------:R-:W-:Y:S02]  /*b740*/  MOV R24, R12 ;  /* 0x0000000c00187202 */ /* 0x000fe40000000f00 */
[----:B------:R-:W-:-:S04]  /*b750*/  MOV R25, 0x0 ;  /* 0x0000000000197802 */ /* 0x000fc80000000f00 */
[----:B------:R-:W-:Y:S05]  /*b760*/  RET.REL.NODEC R24 `(_ZN7cutlass13device_kernelIN5flash19enable_sm80_to_sm89INS1_16FlashAttnBwdSm80INS1_25CollectiveMainloopBwdSm80ILi2ELi2EN4cute5tupleIJNS5_1CILi128EEES8_NS7_ILi64EEEEEENS_6half_tEfNS_4arch4Sm80ELb1ELb0ELb1ELb1ELb0ELb0ELb0ELb0ELi2ELi4ELi4ELi4ELb0EEENS1_21CollectiveEpilogueBwdISA_SB_SD_Li256ELb1ELb0ELi2EEENS1_25SingleTileBwdLPTSchedulerILb1ELi128ELb0EEEEEEEEEvNT_6ParamsE) ;  /* 0xffff489018007950 */ /* 0x000fea0003c3ffff */
        .type           $_ZN7cutlass13device_kernelIN5flash19enable_sm80_to_sm89INS1_16FlashAttnBwdSm80INS1_25CollectiveMainloopBwdSm80ILi2ELi2EN4cute5tupleIJNS5_1CILi128EEES8_NS7_ILi64EEEEEENS_6half_tEfNS_4arch4Sm80ELb1ELb0ELb1ELb1ELb0ELb0ELb0ELb0ELi2ELi4ELi4ELi4ELb0EEENS1_21CollectiveEpilogueBwdISA_SB_SD_Li256ELb1ELb0ELi2EEENS1_25SingleTileBwdLPTSchedulerILb1ELi128ELb0EEEEEEEEEvNT_6ParamsE$_ZZN5flash25CollectiveMainloopBwdSm80ILi2ELi2EN4cute5tupleIJNS1_1CILi128EEES4_NS3_ILi64EEEEEEN7cutlass6half_tEfNS7_4arch4Sm80ELb1ELb0ELb1ELb1ELb0ELb0ELb0ELb0ELi2ELi4ELi4ELi4ELb0EE3mmaINS_16FlashAttnBwdSm80ISB_NS_21CollectiveEpilogueBwdIS6_S8_SA_Li256ELb1ELb0ELi2EEENS_25SingleTileBwdLPTSchedulerILb1ELi128ELb0EEEE13SharedStorageENS1_6TensorINS1_11ArrayEngineIfLm32EEENS1_6LayoutINS2_IJNS2_IJNS3_ILi2EEESO_EEESO_NS3_ILi4EEEEEENS2_IJNS2_IJNS3_ILi1EEESO_EEESQ_NS3_ILi8EEEEEEEEEEEEbRKNSB_6ParamsERT0_S12_iNS2_IJiiiEEERT_ENKUlRT_iE_clINSK_INSL_IfLm64EEENSN_INS2_IJSP_SO_SU_EEESV_EEEEEEDaS17_i,@function
        .size           $_ZN7cutlass13device_kernelIN5flash19enable_sm80_to_sm89INS1_16FlashAttnBwdSm80INS1_25CollectiveMainloopBwdSm80ILi2ELi2EN4cute5tupleIJNS5_1CILi128EEES8_NS7_ILi64EEEEEENS_6half_tEfNS_4arch4Sm80ELb1ELb0ELb1ELb1ELb0ELb0ELb0ELb0ELi2ELi4ELi4ELi4ELb0EEENS1_21CollectiveEpilogueBwdISA_SB_SD_Li256ELb1ELb0ELi2EEENS1_25SingleTileBwdLPTSchedulerILb1ELi128ELb0EEEEEEEEEvNT_6ParamsE$_ZZN5flash25CollectiveMainloopBwdSm80ILi2ELi2EN4cute5tupleIJNS1_1CILi128EEES4_NS3_ILi64EEEEEEN7cutlass6half_tEfNS7_4arch4Sm80ELb1ELb0ELb1ELb1ELb0ELb0ELb0ELb0ELi2ELi4ELi4ELi4ELb0EE3mmaINS_16FlashAttnBwdSm80ISB_NS_21CollectiveEpilogueBwdIS6_S8_SA_Li256ELb1ELb0ELi2EEENS_25SingleTileBwdLPTSchedulerILb1ELi128ELb0EEEE13SharedStorageENS1_6TensorINS1_11ArrayEngineIfLm32EEENS1_6LayoutINS2_IJNS2_IJNS3_ILi2EEESO_EEESO_NS3_ILi4EEEEEENS2_IJNS2_IJNS3_ILi1EEESO_EEESQ_NS3_ILi8EEEEEEEEEEEEbRKNSB_6ParamsERT0_S12_iNS2_IJiiiEEERT_ENKUlRT_iE_clINSK_INSL_IfLm64EEENSN_INS2_IJSP_SO_SU_EEESV_EEEEEEDaS17_i,($_ZN7cutlass13device_kernelIN5flash19enable_sm80_to_sm89INS1_16FlashAttnBwdSm80INS1_25CollectiveMainloopBwdSm80ILi2ELi2EN4cute5tupleIJNS5_1CILi128EEES8_NS7_ILi64EEEEEENS_6half_tEfNS_4arch4Sm80ELb1ELb0ELb1ELb1ELb0ELb0ELb0ELb0ELi2ELi4ELi4ELi4ELb0EEENS1_21CollectiveEpilogueBwdISA_SB_SD_Li256ELb1ELb0ELi2EEENS1_25SingleTileBwdLPTSchedulerILb1ELi128ELb0EEEEEEEEEvNT_6ParamsE$_ZZN5flash25CollectiveMainloopBwdSm80ILi2ELi2EN4cute5tupleIJNS1_1CILi128EEES4_NS3_ILi64EEEEEEN7cutlass6half_tEfNS7_4arch4Sm80ELb1ELb0ELb1ELb1ELb0ELb0ELb0ELb0ELi2ELi4ELi4ELi4ELb0EE3mmaINS_16FlashAttnBwdSm80ISB_NS_21CollectiveEpilogueBwdIS6_S8_SA_Li256ELb1ELb0ELi2EEENS_25SingleTileBwdLPTSchedulerILb1ELi128ELb0EEEE13SharedStorageENS1_6TensorINS1_11ArrayEngineIfLm32EEENS1_6LayoutINS2_IJNS2_IJNS3_ILi2EEESO_EEESO_NS3_ILi4EEEEEENS2_IJNS2_IJNS3_ILi1EEESO_EEESQ_NS3_ILi8EEEEEEEEEEEEbRKNSB_6ParamsERT0_S12_iNS2_IJiiiEEERT_ENKUliT_E_clIZSC_ISJ_SX_EbS10_S12_S12_iS13_S15_EUlRS16_iE_EEDaiS16_ - $_ZN7cutlass13device_kernelIN5flash19enable_sm80_to_sm89INS1_16FlashAttnBwdSm80INS1_25CollectiveMainloopBwdSm80ILi2ELi2EN4cute5tupleIJNS5_1CILi128EEES8_NS7_ILi64EEEEEENS_6half_tEfNS_4arch4Sm80ELb1ELb0ELb1ELb1ELb0ELb0ELb0ELb0ELi2ELi4ELi4ELi4ELb0EEENS1_21CollectiveEpilogueBwdISA_SB_SD_Li256ELb1ELb0ELi2EEENS1_25SingleTileBwdLPTSchedulerILb1ELi128ELb0EEEEEEEEEvNT_6ParamsE$_ZZN5flash25CollectiveMainloopBwdSm80ILi2ELi2EN4cute5tupleIJNS1_1CILi128EEES4_NS3_ILi64EEEEEEN7cutlass6half_tEfNS7_4arch4Sm80ELb1ELb0ELb1ELb1ELb0ELb0ELb0ELb0ELi2ELi4ELi4ELi4ELb0EE3mmaINS_16FlashAttnBwdSm80ISB_NS_21CollectiveEpilogueBwdIS6_S8_SA_Li256ELb1ELb0ELi2EEENS_25SingleTileBwdLPTSchedulerILb1ELi128ELb0EEEE13SharedStorageENS1_6TensorINS1_11ArrayEngineIfLm32EEENS1_6LayoutINS2_IJNS2_IJNS3_ILi2EEESO_EEESO_NS3_ILi4EEEEEENS2_IJNS2_IJNS3_ILi1EEESO_EEESQ_NS3_ILi8EEEEEEEEEEEEbRKNSB_6ParamsERT0_S12_iNS2_IJiiiEEERT_ENKUlRT_iE_clINSK_INSL_IfLm64EEENSN_INS2_IJSP_SO_SU_EEESV_EEEEEEDaS17_i)
$_ZN7cutlass13device_kernelIN5flash19enable_sm80_to_sm89INS1_16FlashAttnBwdSm80INS1_25CollectiveMainloopBwdSm80ILi2ELi2EN4cute5tupleIJNS5_1CILi128EEES8_NS7_ILi64EEEEEENS_6half_tEfNS_4arch4Sm80ELb1ELb0ELb1ELb1ELb0ELb0ELb0ELb0ELi2ELi4ELi4ELi4ELb0EEENS1_21CollectiveEpilogueBwdISA_SB_SD_Li256ELb1ELb0ELi2EEENS1_25SingleTileBwdLPTSchedulerILb1ELi128ELb0EEEEEEEEEvNT_6ParamsE$_ZZN5flash25CollectiveMainloopBwdSm80ILi2ELi2EN4cute5tupleIJNS1_1CILi128EEES4_NS3_ILi64EEEEEEN7cutlass6half_tEfNS7_4arch4Sm80ELb1ELb0ELb1ELb1ELb0ELb0ELb0ELb0ELi2ELi4ELi4ELi4ELb0EE3mmaINS_16FlashAttnBwdSm80ISB_NS_21CollectiveEpilogueBwdIS6_S8_SA_Li256ELb1ELb0ELi2EEENS_25SingleTileBwdLPTSchedulerILb1ELi128ELb0EEEE13SharedStorageENS1_6TensorINS1_11ArrayEngineIfLm32EEENS1_6LayoutINS2_IJNS2_IJNS3_ILi2EEESO_EEESO_NS3_ILi4EEEEEENS2_IJNS2_IJNS3_ILi1EEESO_EEESQ_NS3_ILi8EEEEEEEEEEEEbRKNSB_6ParamsERT0_S12_iNS2_IJiiiEEERT_ENKUlRT_iE_clINSK_INSL_IfLm64EEENSN_INS2_IJSP_SO_SU_EEESV_EEEEEEDaS17_i:
        /* <DEDUP_REMOVED lines=20> */
[----:B------:R-:W-:Y:S05]  /*b8b0*/  CALL.REL.NOINC `($_ZN7cutlass13device_kernelIN5flash19enable_sm80_to_sm89INS1_16FlashAttnBwdSm80INS1_25CollectiveMainloopBwdSm80ILi2ELi2EN4cute5tupleIJNS5_1CILi128EEES8_NS7_ILi64EEEEEENS_6half_tEfNS_4arch4Sm80ELb1ELb0ELb1ELb1ELb0ELb0ELb0ELb0ELi2ELi4ELi4ELi4ELb0EEENS1_21CollectiveEpilogueBwdISA_SB_SD_Li256ELb1ELb0ELi2EEENS1_25SingleTileBwdLPTSchedulerILb1ELi128ELb0EEEEEEEEEvNT_6ParamsE$_ZZN4cute7idx2crdIiNS_5tupleIJNS_1CILi32EEENS2_ILi4EEENS2_ILi2EEENS2_ILi1EEEEEENS1_IJS6_S3_NS2_ILi128EEENS2_ILi0EEEEEEEEDaRKT_RKT0_RKT1_ENKUlRKT_RKT0_E_clIS5_S8_EEDaSM_SP_) ;  /* 0xfffffd6000007944 */ /* 0x000fea0003c3ffff */
[----:B------:R-:W-:Y:S02]  /*b8c0*/  MOV R12, 0xb8e0 ;  /* 0x0000b8e0000c7802 */ /* 0x000fe40000000f00 */
[----:B------:R-:W-:Y:S05]  /*b8d0*/  CALL.REL.NOINC `($_ZN7cutlass13device_kernelIN5flash19enable_sm80_to_sm89INS1_16FlashAttnBwdSm80INS1_25CollectiveMainloopBwdSm80ILi2ELi2EN4cute5tupleIJNS5_1CILi128EEES8_NS7_ILi64EEEEEENS_6half_tEfNS_4arch4Sm80ELb1ELb0ELb1ELb1ELb0ELb0ELb0ELb0ELi2ELi4ELi4ELi4ELb0EEENS1_21CollectiveEpilogueBwdISA_SB_SD_Li256ELb1ELb0ELi2EEENS1_25SingleTileBwdLPTSchedulerILb1ELi128ELb0EEEEEEEEEvNT_6ParamsE$_ZZN4cute9transformINS_5tupleIJNS_1CILi32EEENS2_ILi4EEENS2_ILi2EEENS2_ILi1EEEEEENS1_IJS6_S3_NS2_ILi128EEENS2_ILi0EEEEEEZNS_7idx2crdIiS7_SA_EEDaRKT_RKT0_RKT1_EUlRKT_RKT0_E_EEDaSE_SH_OSI_ENKUlDpSN_E_clIJiiiS9_EEEDaST_) ;  /* 0xfffffdd000007944 */ /* 0x000fea0003c3ffff */
[----:B------:R-:W-:Y:S02]  /*b8e0*/  MOV R12, 0xb900 ;  /* 0x0000b900000c7802 */ /* 0x000fe40000000f00 */
[----:B------:R-:W-:Y:S05]  /*b8f0*/  CALL.REL.NOINC `($_ZN7cutlass13device_kernelIN5flash19enable_sm80_to_sm89INS1_16FlashAttnBwdSm80INS1_25CollectiveMainloopBwdSm80ILi2ELi2EN4cute5tupleIJNS5_1CILi128EEES8_NS7_ILi64EEEEEENS_6half_tEfNS_4arch4Sm80ELb1ELb0ELb1ELb1ELb0ELb0ELb0ELb0ELi2ELi4ELi4ELi4ELb0EEENS1_21CollectiveEpilogueBwdISA_SB_SD_Li256ELb1ELb0ELi2EEENS1_25SingleTileBwdLPTSchedulerILb1ELi128ELb0EEEEEEEEEvNT_6ParamsE$_ZZN4cute7crd2crdINS_5tupleIJiiiNS_1CILi0EEEEEENS1_IJNS2_ILi32EEENS2_ILi4EEENS2_ILi2EEENS2_ILi1EEEEEENS1_IJS8_S8_S8_S8_EEEEEDaRKT_RKT0_RKT1_ENKUlRKT_RKT0_RKT1_E_clIiS5_S8_EEDaSM_SP_SS_) ;  /* 0xfffffa4000007944 */ /* 0x000fea0003c3ffff */
[----:B------:R-:W-:Y:S02]  /*b900*/  MOV R12, 0xb920 ;  /* 0x0000b920000c7802 */ /* 0x000fe40000000f00 */
[----:B------:R-:W-:Y:S05]  /*b910*/  CALL.REL.NOINC `($_ZN7cutlass13device_kernelIN5flash19enable_sm80_to_sm89INS1_16FlashAttnBwdSm80INS1_25CollectiveMainloopBwdSm80ILi2ELi2EN4cute5tupleIJNS5_1CILi128EEES8_NS7_ILi64EEEEEENS_6half_tEfNS_4arch4Sm80ELb1ELb0ELb1ELb1ELb0ELb0ELb0ELb0ELi2ELi4ELi4ELi4ELb0EEENS1_21CollectiveEpilogueBwdISA_SB_SD_Li256ELb1ELb0ELi2EEENS1_25SingleTileBwdLPTSchedulerILb1ELi128ELb0EEEEEEEEEvNT_6ParamsE$_ZZN4cute7crd2crdINS_5tupleIJiiiNS_1CILi0EEEEEENS1_IJNS2_ILi32EEENS2_ILi4EEENS2_ILi2EEENS2_ILi1EEEEEENS1_IJS8_S8_S8_S8_EEEEEDaRKT_RKT0_RKT1_ENKUlRKT_RKT0_RKT1_E_clIiS6_S8_EEDaSM_SP_SS_) ;  /* 0xfffffa5000007944 */ /* 0x000fea0003c3ffff */
[----:B------:R-:W-:Y:S02]  /*b920*/  MOV R5, R3 ;  /* 0x0000000300057202 */ /* 0x000fe40000000f00 */
[----:B------:R-:W-:Y:S02]  /*b930*/  MOV R12, 0xb950 ;  /* 0x0000b950000c7802 */ /* 0x000fe40000000f00 */
[----:B------:R-:W-:Y:S05]  /*b940*/  CALL.REL.NOINC `($_ZN7cutlass13device_kernelIN5flash19enable_sm80_to_sm89INS1_16FlashAttnBwdSm80INS1_25CollectiveMainloopBwdSm80ILi2ELi2EN4cute5tupleIJNS5_1CILi128EEES8_NS7_ILi64EEEEEENS_6half_tEfNS_4arch4Sm80ELb1ELb0ELb1ELb1ELb0ELb0ELb0ELb0ELi2ELi4ELi4ELi4ELb0EEENS1_21CollectiveEpilogueBwdISA_SB_SD_Li256ELb1ELb0ELi2EEENS1_25SingleTileBwdLPTSchedulerILb1ELi128ELb0EEEEEEEEEvNT_6ParamsE$_ZZN4cute7crd2crdINS_5tupleIJiiiNS_1CILi0EEEEEENS1_IJNS2_ILi32EEENS2_ILi4EEENS2_ILi2EEENS2_ILi1EEEEEENS1_IJS8_S8_S8_S8_EEEEEDaRKT_RKT0_RKT1_ENKUlRKT_RKT0_RKT1_E_clIiS7_S8_EEDaSM_SP_SS_) ;  /* 0xfffffa5000007944 */ /* 0x000fea0003c3ffff */
[----:B------:R-:W-:Y:S02]  /*b950*/  MOV R12, 0xb970 ;  /* 0x0000b970000c7802 */ /* 0x000fe40000000f00 */
[----:B------:R-:W-:Y:S05]  /*b960*/  CALL.REL.NOINC `($_ZN7cutlass13device_kernelIN5flash19enable_sm80_to_sm89INS1_16FlashAttnBwdSm80INS1_25CollectiveMainloopBwdSm80ILi2ELi2EN4cute5tupleIJNS5_1CILi128EEES8_NS7_ILi64EEEEEENS_6half_tEfNS_4arch4Sm80ELb1ELb0ELb1ELb1ELb0ELb0ELb0ELb0ELi2ELi4ELi4ELi4ELb0EEENS1_21CollectiveEpilogueBwdISA_SB_SD_Li256ELb1ELb0ELi2EEENS1_25SingleTileBwdLPTSchedulerILb1ELi128ELb0EEEEEEEEEvNT_6ParamsE$_ZZN4cute9transformINS_5tupleIJiiiNS_1CILi0EEEEEENS1_IJNS2_ILi32EEENS2_ILi4EEENS2_ILi2EEENS2_ILi1EEEEEENS1_IJS8_S8_S8_S8_EEEZNS_7crd2crdIS4_S9_SA_EEDaRKT_RKT0_RKT1_EUlRKT_RKT0_RKT1_E_EEDaSE_SH_SK_OT2_ENKUlDpSN_E_clIJiiiS3_EEEDaSX_) ;  /* 0xfffffdd000007944 */ /* 0x000fea0003c3ffff */
[----:B------:R1:W-:Y:S01]  /*b970*/  STL [R1+0x13a0], R14 ;  /* 0x0013a00e01007387 */ /* 0x0003e20000100800 */
[----:B------:R-:W-:Y:S01]  /*b980*/  IMAD.MOV.U32 R15, RZ, RZ, R4 ;  /* 0x000000ffff0f7224 */ /* 0x000fe200078e0004 */
[----:B------:R-:W-:Y:S02]  /*b990*/  IADD3 R3, R13, 0x24, RZ ;  /* 0x000000240d037810 */ /* 0x000fe40007ffe0ff */
[----:B------:R1:W-:Y:S01]  /*b9a0*/  STL.U8 [R1+0x1394], RZ ;  /* 0x001394ff01007387 */ /* 0x0003e20000100000 */
[----:B------:R-:W-:-:S03]  /*b9b0*/  MOV R12, 0xb9e0 ;  /* 0x0000b9e0000c7802 */ /* 0x000fc60000000f00 */
[----:B------:R1:W-:Y:S04]  /*b9c0*/  STL.64 [R1+0x1398], R4 ;  /* 0x0013980401007387 */ /* 0x0003e80000100a00 */
[----:B-1----:R-:W-:Y:S05]  /*b9d0*/  CALL.REL.NOINC `($_ZN7cutlass13device_kernelIN5flash19enable_sm80_to_sm89INS1_16FlashAttnBwdSm80INS1_25CollectiveMainloopBwdSm80ILi2ELi2EN4cute5tupleIJNS5_1CILi128EEES8_NS7_ILi64EEEEEENS_6half_tEfNS_4arch4Sm80ELb1ELb0ELb1ELb1ELb0ELb0ELb0ELb0ELi2ELi4ELi4ELi4ELb0EEENS1_21CollectiveEpilogueBwdISA_SB_SD_Li256ELb1ELb0ELi2EEENS1_25SingleTileBwdLPTSchedulerILb1ELi128ELb0EEEEEEEEEvNT_6ParamsE$_ZN4cute3eso3ESOILb1ELb0EJNS_6LayoutINS_5tupleIJNS3_IJNS3_IJNS_1CILi4EEENS4_ILi8EEEEEENS3_IJS5_NS4_ILi2EEEEEEEEENS3_IJNS3_IJS8_S8_EEENS3_IJS8_S6_EEEEEEEEENS3_IJNS3_IJNS3_IJNS_11ScaledBasisIS8_JLi1EEEENSF_INS4_ILi1EEEJLi0EEEEEEENS3_IJNSF_INS4_ILi16EEEJLi0EEEENSF_IS6_JLi1EEEEEEEEEENS3_IJNS3_IJNSF_ISH_JLi1EEEENSF_IS6_JLi0EEEEEEENS3_IJNSF_INS4_ILi64EEEJLi0EEEENSF_ISK_JLi1EEEEEEEEEEEEEEENS_10ViewEngineINS_23ArithmeticTupleIteratorINS_15ArithmeticTupleIJNS4_ILi0EEES12_EEEEEEEEEC2ERKSY_RKS15_) ;  /* 0xffffd4d000007944 */ /* 0x002fea0003c3ffff */
[----:B------:R-:W-:Y:S01]  /*b9e0*/  IMAD.MOV.U32 R7, RZ, RZ, R5 ;  /* 0x000000ffff077224 */ /* 0x000fe200078e0005 */
[----:B-1----:R-:W-:Y:S01]  /*b9f0*/  IADD3 R3, R13, 0x20, RZ ;  /* 0x000000200d037810 */ /* 0x002fe20007ffe0ff */
[----:B------:R-:W-:Y:S01]  /*ba00*/  IMAD.MOV.U32 R11, RZ, RZ, R13 ;  /* 0x000000ffff0b7224 */ /* 0x000fe200078e000d */
[----:B------:R-:W-:Y:S02]  /*ba10*/  MOV R12, 0xba30 ;  /* 0x0000ba30000c7802 */ /* 0x000fe40000000f00 */
[----:B------:R-:W-:Y:S05]  /*ba20*/  CALL.REL.NOINC `($_ZN7cutlass13device_kernelIN5flash19enable_sm80_to_sm89INS1_16FlashAttnBwdSm80INS1_25CollectiveMainloopBwdSm80ILi2ELi2EN4cute5tupleIJNS5_1CILi128EEES8_NS7_ILi64EEEEEENS_6half_tEfNS_4arch4Sm80ELb1ELb0ELb1ELb1ELb0ELb0ELb0ELb0ELi2ELi4ELi4ELi4ELb0EEENS1_21CollectiveEpilogueBwdISA_SB_SD_Li256ELb1ELb0ELi2EEENS1_25SingleTileBwdLPTSchedulerILb1ELi128ELb0EEEEEEEEEvNT_6ParamsE$_ZN4cute3eso3ESOILb0ELb0EJiiEEC2ERKiS4_) ;  /* 0xffffc55000007944 */ /* 0x000fea0003c3ffff */
[----:B------:R-:W2:Y:S01]  /*ba30*/  LDL.64 R4, [R1+0x1380] ;  /* 0x0013800001047983 */ /* 0x000ea20000100a00 */
[----:B------:R-:W-:-:S03]  /*ba40*/  MOV R12, 0xba80 ;  /* 0x0000ba80000c7802 */ /* 0x000fc60000000f00 */
[----:B--2---:R2:W-:Y:S04]  /*ba50*/  STL [R1+0x138c], R4 ;  /* 0x00138c0401007387 */ /* 0x0045e80000100800 */
[----:B------:R2:W-:Y:S02]  /*ba60*/  STL [R1+0x1390], R5 ;  /* 0x0013900501007387 */ /* 0x0005e40000100800 */
[----:B-12---:R-:W-:Y:S05]  /*ba70*/  CALL.REL.NOINC `($_ZN7cutlass13device_kernelIN5flash19enable_sm80_to_sm89INS1_16FlashAttnBwdSm80INS1_25CollectiveMainloopBwdSm80ILi2ELi2EN4cute5tupleIJNS5_1CILi128EEES8_NS7_ILi64EEEEEENS_6half_tEfNS_4arch4Sm80ELb1ELb0ELb1ELb1ELb0ELb0ELb0ELb0ELi2ELi4ELi4ELi4ELb0EEENS1_21CollectiveEpilogueBwdISA_SB_SD_Li256ELb1ELb0ELi2EEENS1_25SingleTileBwdLPTSchedulerILb1ELi128ELb0EEEEEEEEEvNT_6ParamsE$_ZN4cute3eso3ESOILb0ELb0EJiNS_5tupleIJiiEEEEEC2ERKiRKS3_) ;  /* 0xffffc47000007944 */ /* 0x006fea0003c3ffff */
        /* <DEDUP_REMOVED lines=217> */
[----:B------:R-:W-:Y:S05]  /*c810*/  @P0 RET.REL.NODEC R16 `(_ZN7cutlass13device_kernelIN5flash19enable_sm80_to_sm89INS1_16FlashAttnBwdSm80INS1_25CollectiveMainloopBwdSm80ILi2ELi2EN4cute5tupleIJNS5_1CILi128EEES8_NS7_ILi64EEEEEENS_6half_tEfNS_4arch4Sm80ELb1ELb0ELb1ELb1ELb0ELb0ELb0ELb0ELi2ELi4ELi4ELi4ELb0EEENS1_21CollectiveEpilogueBwdISA_SB_SD_Li256ELb1ELb0ELi2EEENS1_25SingleTileBwdLPTSchedulerILb1ELi128ELb0EEEEEEEEEvNT_6ParamsE) ;  /* 0xffff37e010000950 */ /* 0x000fea0003c3ffff */
[----:B------:R-:W-:Y:S02]  /*c820*/  MOV R3, 0xff800000 ;  /* 0xff80000000037802 */ /* 0x000fe40000000f00 */
[----:B------:R-:W-:-:S03]  /*c830*/  MOV R17, 0x0 ;  /* 0x0000000000117802 */ /* 0x000fc60000000f00 */
[----:B------:R1:W-:Y:S01]  /*c840*/  STL [R6+0xfc], R3 ;  /* 0x0000fc0306007387 */ /* 0x0003e20000100800 */
[----:B------:R-:W-:Y:S05]  /*c850*/  RET.REL.NODEC R16 `(_ZN7cutlass13device_kernelIN5flash19enable_sm80_to_sm89INS1_16FlashAttnBwdSm80INS1_25CollectiveMainloopBwdSm80ILi2ELi2EN4cute5tupleIJNS5_1CILi128EEES8_NS7_ILi64EEEEEENS_6half_tEfNS_4arch4Sm80ELb1ELb0ELb1ELb1ELb0ELb0ELb0ELb0ELi2ELi4ELi4ELi4ELb0EEENS1_21CollectiveEpilogueBwdISA_SB_SD_Li256ELb1ELb0ELi2EEENS1_25SingleTileBwdLPTSchedulerILb1ELi128ELb0EEEEEEEEEvNT_6ParamsE) ;  /* 0xffff37a010007950 */ /* 0x000fea0003c3ffff */
        .type           $_ZN7cutlass13device_kernelIN5flash19enable_sm80_to_sm89INS1_16FlashAttnBwdSm80INS1_25CollectiveMainloopBwdSm80ILi2ELi2EN4cute5tupleIJNS5_1CILi128EEES8_NS7_ILi64EEEEEENS_6half_tEfNS_4arch4Sm80ELb1ELb0ELb1ELb1ELb0ELb0ELb0ELb0ELi2ELi4ELi4ELi4ELb0EEENS1_21CollectiveEpilogueBwdISA_SB_SD_Li256ELb1ELb0ELi2EEENS1_25SingleTileBwdLPTSchedulerILb1ELi128ELb0EEEEEEEEEvNT_6ParamsE$_ZZN5flash25CollectiveMainloopBwdSm80ILi2ELi2EN4cute5tupleIJNS1_1CILi128EEES4_NS3_ILi64EEEEEEN7cutlass6half_tEfNS7_4arch4Sm80ELb1ELb0ELb1ELb1ELb0ELb0ELb0ELb0ELi2ELi4ELi4ELi4ELb0EE3mmaINS_16FlashAttnBwdSm80ISB_NS_21CollectiveEpilogueBwdIS6_S8_SA_Li256ELb1ELb0ELi2EEENS_25SingleTileBwdLPTSchedulerILb1ELi128ELb0EEEE13SharedStorageENS1_6TensorINS1_11ArrayEngineIfLm32EEENS1_6LayoutINS2_IJNS2_IJNS3_ILi2EEESO_EEESO_NS3_ILi4EEEEEENS2_IJNS2_IJNS3_ILi1EEESO_EEESQ_NS3_ILi8EEEEEEEEEEEEbRKNSB_6ParamsERT0_S12_iNS2_IJiiiEEERT_ENKUliT_E_clIZSC_ISJ_SX_EbS10_S12_S12_iS13_S15_EUlRS16_iE_EEDaiS16_,@function
        .size           $_ZN7cutlass13device_kernelIN5flash19enable_sm80_to_sm89INS1_16FlashAttnBwdSm80INS1_25CollectiveMainloopBwdSm80ILi2ELi2EN4cute5tupleIJNS5_1CILi128EEES8_NS7_ILi64EEEEEENS_6half_tEfNS_4arch4Sm80ELb1ELb0ELb1ELb1ELb0ELb0ELb0ELb0ELi2ELi4ELi4ELi4ELb0EEENS1_21CollectiveEpilogueBwdISA_SB_SD_Li256ELb1ELb0ELi2EEENS1_25SingleTileBwdLPTSchedulerILb1ELi128ELb0EEEEEEEEEvNT_6ParamsE$_ZZN5flash25CollectiveMainloopBwdSm80ILi2ELi2EN4cute5tupleIJNS1_1CILi128EEES4_NS3_ILi64EEEEEEN7cutlass6half_tEfNS7_4arch4Sm80ELb1ELb0ELb1ELb1ELb0ELb0ELb0ELb0ELi2ELi4ELi4ELi4ELb0EE3mmaINS_16FlashAttnBwdSm80ISB_NS_21CollectiveEpilogueBwdIS6_S8_SA_Li256ELb1ELb0ELi2EEENS_25SingleTileBwdLPTSchedulerILb1ELi128ELb0EEEE13SharedStorageENS1_6TensorINS1_11ArrayEngineIfLm32EEENS1_6LayoutINS2_IJNS2_IJNS3_ILi2EEESO_EEESO_NS3_ILi4EEEEEENS2_IJNS2_IJNS3_ILi1EEESO_EEESQ_NS3_ILi8EEEEEEEEEEEEbRKNSB_6ParamsERT0_S12_iNS2_IJiiiEEERT_ENKUliT_E_clIZSC_ISJ_SX_EbS10_S12_S12_iS13_S15_EUlRS16_iE_EEDaiS16_,($_ZN7cutlass13device_kernelIN5flash19enable_sm80_to_sm89INS1_16FlashAttnBwdSm80INS1_25CollectiveMainloopBwdSm80ILi2ELi2EN4cute5tupleIJNS5_1CILi128EEES8_NS7_ILi64EEEEEENS_6half_tEfNS_4arch4Sm80ELb1ELb0ELb1ELb1ELb0ELb0ELb0ELb0ELi2ELi4ELi4ELi4ELb0EEENS1_21CollectiveEpilogueBwdISA_SB_SD_Li256ELb1ELb0ELi2EEENS1_25SingleTileBwdLPTSchedulerILb1ELi128ELb0EEEEEEEEEvNT_6ParamsE$_ZZN5flash25CollectiveMainloopBwdSm80ILi2ELi2EN4cute5tupleIJNS1_1CILi128EEES4_NS3_ILi64EEEEEEN7cutlass6half_tEfNS7_4arch4Sm80ELb1ELb0ELb1ELb1ELb0ELb0ELb0ELb0ELi2ELi4ELi4ELi4ELb0EE3mmaINS_16FlashAttnBwdSm80ISB_NS_21CollectiveEpilogueBwdIS6_S8_SA_Li256ELb1ELb0ELi2EEENS_25SingleTileBwdLPTSchedulerILb1ELi128ELb0EEEE13SharedStorageENS1_6TensorINS1_11ArrayEngineIfLm32EEENS1_6LayoutINS2_IJNS2_IJNS3_ILi2EEESO_EEESO_NS3_ILi4EEEEEENS2_IJNS2_IJNS3_ILi1EEESO_EEESQ_NS3_ILi8EEEEEEEEEEEEbRKNSB_6ParamsERT0_S12_iNS2_IJiiiEEERT_ENKUlvE0_clEv - $_ZN7cutlass13device_kernelIN5flash19enable_sm80_to_sm89INS1_16FlashAttnBwdSm80INS1_25CollectiveMainloopBwdSm80ILi2ELi2EN4cute5tupleIJNS5_1CILi128EEES8_NS7_ILi64EEEEEENS_6half_tEfNS_4arch4Sm80ELb1ELb0ELb1ELb1ELb0ELb0ELb0ELb0ELi2ELi4ELi4ELi4ELb0EEENS1_21CollectiveEpilogueBwdISA_SB_SD_Li256ELb1ELb0ELi2EEENS1_25SingleTileBwdLPTSchedulerILb1ELi128ELb0EEEEEEEEEvNT_6ParamsE$_ZZN5flash25CollectiveMainloopBwdSm80ILi2ELi2EN4cute5tupleIJNS1_1CILi128EEES4_NS3_ILi64EEEEEEN7cutlass6half_tEfNS7_4arch4Sm80ELb1ELb0ELb1ELb1ELb0ELb0ELb0ELb0ELi2ELi4ELi4ELi4ELb0EE3mmaINS_16FlashAttnBwdSm80ISB_NS_21CollectiveEpilogueBwdIS6_S8_SA_Li256ELb1ELb0ELi2EEENS_25SingleTileBwdLPTSchedulerILb1ELi128ELb0EEEE13SharedStorageENS1_6TensorINS1_11ArrayEngineIfLm32EEENS1_6LayoutINS2_IJNS2_IJNS3_ILi2EEESO_EEESO_NS3_ILi4EEEEEENS2_IJNS2_IJNS3_ILi1EEESO_EEESQ_NS3_ILi8EEEEEEEEEEEEbRKNSB_6ParamsERT0_S12_iNS2_IJiiiEEERT_ENKUliT_E_clIZSC_ISJ_SX_EbS10_S12_S12_iS13_S15_EUlRS16_iE_EEDaiS16_)
$_ZN7cutlass13device_kernelIN5flash19enable_sm80_to_sm89INS1_16FlashAttnBwdSm80INS1_25CollectiveMainloopBwdSm80ILi2ELi2EN4cute5tupleIJNS5_1CILi128EEES8_NS7_ILi64EEEEEENS_6half_tEfNS_4arch4Sm80ELb1ELb0ELb1ELb1ELb0ELb0ELb0ELb0ELi2ELi4ELi4ELi4ELb0EEENS1_21CollectiveEpilogueBwdISA_SB_SD_Li256ELb1ELb0ELi2EEENS1_25SingleTileBwdLPTSchedulerILb1ELi128ELb0EEEEEEEEEvNT_6ParamsE$_ZZN5flash25CollectiveMainloopBwdSm80ILi2ELi2EN4cute5tupleIJNS1_1CILi128EEES4_NS3_ILi64EEEEEEN7cutlass6half_tEfNS7_4arch4Sm80ELb1ELb0ELb1ELb1ELb0ELb0ELb0ELb0ELi2ELi4ELi4ELi4ELb0EE3mmaINS_16FlashAttnBwdSm80ISB_NS_21CollectiveEpilogueBwdIS6_S8_SA_Li256ELb1ELb0ELi2EEENS_25SingleTileBwdLPTSchedulerILb1ELi128ELb0EEEE13SharedStorageENS1_6TensorINS1_11ArrayEngineIfLm32EEENS1_6LayoutINS2_IJNS2_IJNS3_ILi2EEESO_EEESO_NS3_ILi4EEEEEENS2_IJNS2_IJNS3_ILi1EEESO_EEESQ_NS3_ILi8EEEEEEEEEEEEbRKNSB_6ParamsERT0_S12_iNS2_IJiiiEEERT_ENKUliT_E_clIZSC_ISJ_SX_EbS10_S12_S12_iS13_S15_EUlRS16_iE_EEDaiS16_:
        /* <DEDUP_REMOVED lines=46> */
[----:B-1---5:R-:W-:Y:S05]  /*cb40*/  CALL.REL.NOINC `($_ZN7cutlass13device_kernelIN5flash19enable_sm80_to_sm89INS1_16FlashAttnBwdSm80INS1_25CollectiveMainloopBwdSm80ILi2ELi2EN4cute5tupleIJNS5_1CILi128EEES8_NS7_ILi64EEEEEENS_6half_tEfNS_4arch4Sm80ELb1ELb0ELb1ELb1ELb0ELb0ELb0ELb0ELi2ELi4ELi4ELi4ELb0EEENS1_21CollectiveEpilogueBwdISA_SB_SD_Li256ELb1ELb0ELi2EEENS1_25SingleTileBwdLPTSchedulerILb1ELi128ELb0EEEEEEEEEvNT_6ParamsE$_ZN4cute3eso3ESOILb1ELb0EJNS_14ComposedLayoutINS_7SwizzleILi3ELi3ELi3EEENS_1CILj0EEENS_6LayoutINS_5tupleIJNS8_IJNS5_ILi8EEENS5_ILi16EEEEEENS8_IJNS5_ILi64EEENS5_ILi1EEEEEEEEENS8_IJNS8_IJSC_NS5_ILi512EEEEEENS8_IJSD_NS5_ILi0EEEEEEEEEEEEENS_10ViewEngineINS_8smem_ptrIPN7cutlass6half_tEEEEEEEC2ERKSM_RKST_) ;  /* 0xffffbbc000007944 */ /* 0x022fea0003c3ffff */
[----:B-1----:R1:W5:Y:S01]  /*cb50*/  LDL.64 R2, [R1+0x758] ;  /* 0x0007580001027983 */ /* 0x0023620000100a00 */
[----:B------:R-:W-:-:S03]  /*cb60*/  MOV R6, 0xcb80 ;  /* 0x0000cb8000067802 */ /* 0x000fc60000000f00 */
[----:B-1---5:R-:W-:Y:S05]  /*cb70*/  CALL.REL.NOINC `($_ZN7cutlass13device_kernelIN5flash19enable_sm80_to_sm89INS1_16FlashAttnBwdSm80INS1_25CollectiveMainloopBwdSm80ILi2ELi2EN4cute5tupleIJNS5_1CILi128EEES8_NS7_ILi64EEEEEENS_6half_tEfNS_4arch4Sm80ELb1ELb0ELb1ELb1ELb0ELb0ELb0ELb0ELi2ELi4ELi4ELi4ELb0EEENS1_21CollectiveEpilogueBwdISA_SB_SD_Li256ELb1ELb0ELi2EEENS1_25SingleTileBwdLPTSchedulerILb1ELi128ELb0EEEEEEEEEvNT_6ParamsE$_ZN4cute3eso3ESOILb1ELb0EJNS_14ComposedLayoutINS_7SwizzleILi3ELi3ELi3EEENS_1CILj0EEENS_6LayoutINS_5tupleIJNS8_IJNS8_IJNS5_ILi4EEENS5_ILi8EEEEEENS8_IJS9_NS5_ILi1EEEEEEEEENS8_IJNS8_IJNS5_ILi2EEESF_SF_EEENS8_IJSF_S9_EEEEEEEEENS8_IJNS8_IJNS8_IJSF_NS5_ILi64EEEEEENS8_IJNS5_ILi1024EEENS5_ILi0EEEEEEEEENS8_IJNS8_IJSC_NS5_ILi512EEESA_EEENS8_IJNS5_ILi4096EEENS5_ILi16EEEEEEEEEEEEEEEENS_10ViewEngineINS_8smem_ptrIPN7cutlass6half_tEEEEEEEC2ERKSY_RKS15_) ;  /* 0xffffbc2000007944 */ /* 0x022fea0003c3ffff */
[----:B------:R-:W-:Y:S01]  /*cb80*/  ULDC.64 UR4, c[0x0][0x118] ;  /* 0x0000460000047ab9 */ /* 0x000fe20000000a00 */
[----:B------:R2:W5:Y:S04]  /*cb90*/  LDL.64 R24, [R1+0x758] ;  /* 0x0007580001187983 */ /* 0x0005680000100a00 */
[----:B-1----:R2:W5:Y:S01]  /*cba0*/  LD.E R3, [R20.64+0x8] ;  /* 0x0000080414037980 */ /* 0x002562000c101900 */
[----:B------:R-:W-:-:S02]  /*cbb0*/  MOV R82, R60 ;  /* 0x0000003c00527202 */ /* 0x000fc40000000f00 */
[----:B------:R-:W-:Y:S02]  /*cbc0*/  MOV R4, 0xcbe0 ;  /* 0x0000cbe000047802 */ /* 0x000fe40000000f00 */
[----:B--2--5:R-:W-:Y:S05]  /*cbd0*/  CALL.REL.NOINC `($_ZN7cutlass13device_kernelIN5flash19enable_sm80_to_sm89INS1_16FlashAttnBwdSm80INS1_25CollectiveMainloopBwdSm80ILi2ELi2EN4cute5tupleIJNS5_1CILi128EEES8_NS7_ILi64EEEEEENS_6half_tEfNS_4arch4Sm80ELb1ELb0ELb1ELb1ELb0ELb0ELb0ELb0ELi2ELi4ELi4ELi4ELb0EEENS1_21CollectiveEpilogueBwdISA_SB_SD_Li256ELb1ELb0ELi2EEENS1_25SingleTileBwdLPTSchedulerILb1ELi128ELb0EEEEEEEEEvNT_6ParamsE$_ZN4cute3eso3ESOILb0ELb1EJiNS_1CILi0EEEEEC2ERKiRKS3_) ;  /* 0xffffb7a000007944 */ /* 0x024fea0003c3ffff */
[----:B------:R-:W2:Y:S01]  /*cbe0*/  LDL R26, [R1+0x758] ;  /* 0x00075800011a7983 */ /* 0x000ea20000100800 */
[----:B------:R-:W-:Y:S01]  /*cbf0*/  ULDC.64 UR4, c[0x0][0x118] ;  /* 0x0000460000047ab9 */ /* 0x000fe20000000a00 */
[----:B------:R-:W-:Y:S01]  /*cc00*/  IMAD.MOV.U32 R82, RZ, RZ, R60 ;  /* 0x000000ffff527224 */ /* 0x000fe200078e003c */
[----:B-1----:R-:W-:Y:S01]  /*cc10*/  MOV R2, R15 ;  /* 0x0000000f00027202 */ /* 0x002fe20000000f00 */
[----:B--2---:R1:W-:Y:S04]  /*cc20*/  STL [R1+0x11e8], R26 ;  /* 0x0011e81a01007387 */ /* 0x0043e80000100800 */
[----:B------:R1:W5:Y:S01]  /*cc30*/  LD.E R6, [R20.64+0x4] ;  /* 0x0000040414067980 */ /* 0x000362000c101900 */
[----:B------:R-:W-:-:S03]  /*cc40*/  MOV R4, 0xcc60 ;  /* 0x0000cc6000047802 */ /* 0x000fc60000000f00 */
[----:B-1---5:R-:W-:Y:S05]  /*cc50*/  CALL.REL.NOINC `($_ZN7cutlass13device_kernelIN5flash19enable_sm80_to_sm89INS1_16FlashAttnBwdSm80INS1_25CollectiveMainloopBwdSm80ILi2ELi2EN4cute5tupleIJNS5_1CILi128EEES8_NS7_ILi64EEEEEENS_6half_tEfNS_4arch4Sm80ELb1ELb0ELb1ELb1ELb0ELb0ELb0ELb0ELi2ELi4ELi4ELi4ELb0EEENS1_21CollectiveEpilogueBwdISA_SB_SD_Li256ELb1ELb0ELi2EEENS1_25SingleTileBwdLPTSchedulerILb1ELi128ELb0EEEEEEEEEvNT_6ParamsE$_ZN4cute3eso3ESOILb0ELb0EJiNS_5tupleIJiNS_1CILi0EEEEEEEEC2ERKiRKS5_) ;  /* 0xffffb22000007944 */ /* 0x022fea0003c3ffff */
[----:B-1----:R1:W5:Y:S01]  /*cc60*/  LDL.64 R2, [R1+0x758] ;  /* 0x0007580001027983 */ /* 0x0023620000100a00 */
[----:B------:R-:W-:-:S02]  /*cc70*/  MOV R82, R60 ;  /* 0x0000003c00527202 */ /* 0x000fc40000000f00 */
[----:B------:R-:W-:Y:S02]  /*cc80*/  MOV R6, 0xcca0 ;  /* 0x0000cca000067802 */ /* 0x000fe40000000f00 */
[----:B-1---5:R-:W-:Y:S05]  /*cc90*/  CALL.REL.NOINC `($_ZN7cutlass13device_kernelIN5flash19enable_sm80_to_sm89INS1_16FlashAttnBwdSm80INS1_25CollectiveMainloopBwdSm80ILi2ELi2EN4cute5tupleIJNS5_1CILi128EEES8_NS7_ILi64EEEEEENS_6half_tEfNS_4arch4Sm80ELb1ELb0ELb1ELb1ELb0ELb0ELb0ELb0ELi2ELi4ELi4ELi4ELb0EEENS1_21CollectiveEpilogueBwdISA_SB_SD_Li256ELb1ELb0ELi2EEENS1_25SingleTileBwdLPTSchedulerILb1ELi128ELb0EEEEEEEEEvNT_6ParamsE$_ZN4cute3eso3ESOILb0ELb1EJNS_5tupleIJiNS2_IJiNS_1CILi0EEEEEEEEENS2_IJNS_10UnderscoreENS2_IJS7_S7_EEEEEEEEC2ERKS6_RKS9_) ;  /* 0xffffb64000007944 */ /* 0x022fea0003c3ffff */
[----:B------:R-:W2:Y:S01]  /*cca0*/  LDL.64 R20, [R1+0x758] ;  /* 0x0007580001147983 */ /* 0x000ea20000100a00 */
[----:B-1----:R-:W-:Y:S02]  /*ccb0*/  MOV R2, R17 ;  /* 0x0000001100027202 */ /* 0x002fe40000000f00 */
[----:B------:R-:W-:Y:S01]  /*ccc0*/  MOV R4, 0xcd00 ;  /* 0x0000cd0000047802 */ /* 0x000fe20000000f00 */
[----:B--2---:R1:W-:Y:S04]  /*ccd0*/  STL [R1+0x11ec], R20 ;  /* 0x0011ec1401007387 */ /* 0x0043e80000100800 */
[----:B------:R1:W-:Y:S02]  /*cce0*/  STL [R1+0x11f0], R21 ;  /* 0x0011f01501007387 */ /* 0x0003e40000100800 */
[----:B-1----:R-:W-:Y:S05]  /*ccf0*/  CALL.REL.NOINC `($_ZN7cutlass13device_kernelIN5flash19enable_sm80_to_sm89INS1_16FlashAttnBwdSm80INS1_25CollectiveMainloopBwdSm80ILi2ELi2EN4cute5tupleIJNS5_1CILi128EEES8_NS7_ILi64EEEEEENS_6half_tEfNS_4arch4Sm80ELb1ELb0ELb1ELb1ELb0ELb0ELb0ELb0ELi2ELi4ELi4ELi4ELb0EEENS1_21CollectiveEpilogueBwdISA_SB_SD_Li256ELb1ELb0ELi2EEENS1_25SingleTileBwdLPTSchedulerILb1ELi128ELb0EEEEEEEEEvNT_6ParamsE$_ZZN4cute4diceINS_5tupleIJNS1_IJiNS1_IJiNS_1CILi0EEEEEEEEENS1_IJNS_10UnderscoreENS1_IJS6_S6_EEEEEEEEES9_EEDaRKT_RKT0_ENKUlRKT_RKT0_E_clIS5_S5_EEDaSI_SL_) ;  /* 0xffffe10000007944 */ /* 0x002fea0003c3ffff */
[----:B------:R-:W-:Y:S02]  /*cd00*/  MOV R4, 0xcd20 ;  /* 0x0000cd2000047802 */ /* 0x000fe40000000f00 */
[----:B-1---5:R-:W-:Y:S05]  /*cd10*/  CALL.REL.NOINC `($_ZN7cutlass13device_kernelIN5flash19enable_sm80_to_sm89INS1_16FlashAttnBwdSm80INS1_25CollectiveMainloopBwdSm80ILi2ELi2EN4cute5tupleIJNS5_1CILi128EEES8_NS7_ILi64EEEEEENS_6half_tEfNS_4arch4Sm80ELb1ELb0ELb1ELb1ELb0ELb0ELb0ELb0ELi2ELi4ELi4ELi4ELb0EEENS1_21CollectiveEpilogueBwdISA_SB_SD_Li256ELb1ELb0ELi2EEENS1_25SingleTileBwdLPTSchedulerILb1ELi128ELb0EEEEEEEEEvNT_6ParamsE$_ZZN4cute12filter_tupleINS_5tupleIJNS1_IJiNS1_IJiNS_1CILi0EEEEEEEEENS1_IJNS_10UnderscoreENS1_IJS6_S6_EEEEEEEEES9_ZNS_4diceIS9_S9_EEDaRKT_RKT0_EUlRKT_RKT0_E_EEDaSD_SG_OT1_ENKUlDpSJ_E_clIJNS1_IJiiS3_EEENS1_IJEEEEEEDaSQ_) ;  /* 0xffffdb3000007944 */ /* 0x022fea0003c3ffff */
[----:B------:R-:W-:Y:S02]  /*cd20*/  MOV R4, 0xcd40 ;  /* 0x0000cd4000047802 */ /* 0x000fe40000000f00 */
[----:B------:R-:W-:Y:S05]  /*cd30*/  CALL.REL.NOINC `($_ZN7cutlass13device_kernelIN5flash19enable_sm80_to_sm89INS1_16FlashAttnBwdSm80INS1_25CollectiveMainloopBwdSm80ILi2ELi2EN4cute5tupleIJNS5_1CILi128EEES8_NS7_ILi64EEEEEENS_6half_tEfNS_4arch4Sm80ELb1ELb0ELb1ELb1ELb0ELb0ELb0ELb0ELi2ELi4ELi4ELi4ELb0EEENS1_21CollectiveEpilogueBwdISA_SB_SD_Li256ELb1ELb0ELi2EEENS1_25SingleTileBwdLPTSchedulerILb1ELi128ELb0EEEEEEEEEvNT_6ParamsE$_ZZN4cute7idx2crdINS_5tupleIJiiNS_1CILi0EEEEEENS1_IJNS1_IJNS2_ILi4EEENS2_ILi8EEEEEES5_NS2_ILi1EEEEEEEEDaRKT_RKT0_ENKUlRKT_RKT0_E_clIiS7_EEDaSI_SL_) ;  /* 0xffffe87000007944 */ /* 0x000fea0003c3ffff */
[----:B------:R-:W-:Y:S02]  /*cd40*/  MOV R5, R3 ;  /* 0x0000000300057202 */ /* 0x000fe40000000f00 */
[----:B------:R-:W-:-:S02]  /*cd50*/  MOV R4, 0xcd70 ;  /* 0x0000cd7000047802 */ /* 0x000fc40000000f00 */
[----:B------:R-:W-:Y:S05]  /*cd60*/  CALL.REL.NOINC `($_ZN7cutlass13device_kernelIN5flash19enable_sm80_to_sm89INS1_16FlashAttnBwdSm80INS1_25CollectiveMainloopBwdSm80ILi2ELi2EN4cute5tupleIJNS5_1CILi128EEES8_NS7_ILi64EEEEEENS_6half_tEfNS_4arch4Sm80ELb1ELb0ELb1ELb1ELb0ELb0ELb0ELb0ELi2ELi4ELi4ELi4ELb0EEENS1_21CollectiveEpilogueBwdISA_SB_SD_Li256ELb1ELb0ELi2EEENS1_25SingleTileBwdLPTSchedulerILb1ELi128ELb0EEEEEEEEEvNT_6ParamsE$_ZZN4cute9transformINS_5tupleIJiiNS_1CILi0EEEEEENS1_IJNS1_IJNS2_ILi4EEENS2_ILi8EEEEEES5_NS2_ILi1EEEEEEZNS_7idx2crdIS4_S9_EEDaRKT_RKT0_EUlRKT_RKT0_E_EEDaSD_SG_OT1_ENKUlDpSJ_E_clIJNS1_IJiiEEEiS3_EEEDaSQ_) ;  /* 0xffffe9a000007944 */ /* 0x000fea0003c3ffff */
[----:B------:R-:W-:Y:S02]  /*cd70*/  MOV R4, R6 ;  /* 0x0000000600047202 */ /* 0x000fe40000000f00 */
[----:B------:R-:W-:-:S02]  /*cd80*/  MOV R6, 0xcda0 ;  /* 0x0000cda000067802 */ /* 0x000fc40000000f00 */
[----:B------:R-:W-:Y:S05]  /*cd90*/  CALL.REL.NOINC `($_ZN7cutlass13device_kernelIN5flash19enable_sm80_to_sm89INS1_16FlashAttnBwdSm80INS1_25CollectiveMainloopBwdSm80ILi2ELi2EN4cute5tupleIJNS5_1CILi128EEES8_NS7_ILi64EEEEEENS_6half_tEfNS_4arch4Sm80ELb1ELb0ELb1ELb1ELb0ELb0ELb0ELb0ELi2ELi4ELi4ELi4ELb0EEENS1_21CollectiveEpilogueBwdISA_SB_SD_Li256ELb1ELb0ELi2EEENS1_25SingleTileBwdLPTSchedulerILb1ELi128ELb0EEEEEEEEEvNT_6ParamsE$_ZZN4cute13to_mixed_bitsINS_5tupleIJNS1_IJNS_1CILi4EEENS2_ILi8EEEEEES3_NS2_ILi1EEEEEENS1_IJNS1_IJNS2_ILi0EEENS2_ILi64EEEEEES8_S8_EEENS1_IJNS1_IJiiEEEiS8_EEEEEDaRKT_RKT0_RKT1_ENKUlRKT_RKT0_RKT1_E_clIS5_SA_SC_EEDaSP_SS_SV_) ;  /* 0xffffde6000007944 */ /* 0x000fea0003c3ffff */
[----:B------:R-:W-:Y:S02]  /*cda0*/  MOV R29, R4 ;  /* 0x00000004001d7202 */ /* 0x000fe40000000f00 */
[----:B------:R-:W-:-:S02]  /*cdb0*/  MOV R4, 0xcdd0 ;  /* 0x0000cdd000047802 */ /* 0x000fc40000000f00 */
[----:B------:R-:W-:Y:S05]  /*cdc0*/  CALL.REL.NOINC `($_ZN7cutlass13device_kernelIN5flash19enable_sm80_to_sm89INS1_16FlashAttnBwdSm80INS1_25CollectiveMainloopBwdSm80ILi2ELi2EN4cute5tupleIJNS5_1CILi128EEES8_NS7_ILi64EEEEEENS_6half_tEfNS_4arch4Sm80ELb1ELb0ELb1ELb1ELb0ELb0ELb0ELb0ELi2ELi4ELi4ELi4ELb0EEENS1_21CollectiveEpilogueBwdISA_SB_SD_Li256ELb1ELb0ELi2EEENS1_25SingleTileBwdLPTSchedulerILb1ELi128ELb0EEEEEEEEEvNT_6ParamsE$_ZZN4cute13to_mixed_bitsINS_5tupleIJNS1_IJNS_1CILi4EEENS2_ILi8EEEEEES3_NS2_ILi1EEEEEENS1_IJNS1_IJNS2_ILi0EEENS2_ILi64EEEEEES8_S8_EEENS1_IJNS1_IJiiEEEiS8_EEEEEDaRKT_RKT0_RKT1_ENKUlDpRKT_E_clIJNS_9MixedBitsILj0ELj448EEENS2_ILj0EEESV_EEEDaSQ_) ;  /* 0xffffde0000007944 */ /* 0x000fea0003c3ffff */
        /* <DEDUP_REMOVED lines=21> */
[----:B------:R-:W-:Y:S05]  /*cf20*/  CALL.REL.NOINC `($_ZN7cutlass13device_kernelIN5flash19enable_sm80_to_sm89INS1_16FlashAttnBwdSm80INS1_25CollectiveMainloopBwdSm80ILi2ELi2EN4cute5tupleIJNS5_1CILi128EEES8_NS7_ILi64EEEEEENS_6half_tEfNS_4arch4Sm80ELb1ELb0ELb1ELb1ELb0ELb0ELb0ELb0ELi2ELi4ELi4ELi4ELb0EEENS1_21CollectiveEpilogueBwdISA_SB_SD_Li256ELb1ELb0ELi2EEENS1_25SingleTileBwdLPTSchedulerILb1ELi128ELb0EEEEEEEEEvNT_6ParamsE$_ZN4cute3eso3ESOILb0ELb0EJiiiEEC2ERKiS4_S4_) ;  /* 0xffffb1c000007944 */ /* 0x000fea0003c3ffff */
[----:B------:R2:W5:Y:S04]  /*cf30*/  LDL R5, [R1+0x760] ;  /* 0x0007600001057983 */ /* 0x0005680000100800 */
[----:B-1----:R2:W5:Y:S01]  /*cf40*/  LDL.64 R2, [R1+0x758] ;  /* 0x0007580001027983 */ /* 0x0025620000100a00 */
[----:B------:R-:W-:-:S02]  /*cf50*/  MOV R82, R60 ;  /* 0x0000003c00527202 */ /* 0x000fc40000000f00 */
[----:B------:R-:W-:Y:S02]  /*cf60*/  MOV R6, 0xcf80 ;  /* 0x0000cf8000067802 */ /* 0x000fe40000000f00 */
[----:B--2--5:R-:W-:Y:S05]  /*cf70*/  CALL.REL.NOINC `($_ZN7cutlass13device_kernelIN5flash19enable_sm80_to_sm89INS1_16FlashAttnBwdSm80INS1_25CollectiveMainloopBwdSm80ILi2ELi2EN4cute5tupleIJNS5_1CILi128EEES8_NS7_ILi64EEEEEENS_6half_tEfNS_4arch4Sm80ELb1ELb0ELb1ELb1ELb0ELb0ELb0ELb0ELi2ELi4ELi4ELi4ELb0EEENS1_21CollectiveEpilogueBwdISA_SB_SD_Li256ELb1ELb0ELi2EEENS1_25SingleTileBwdLPTSchedulerILb1ELi128ELb0EEEEEEEEEvNT_6ParamsE$_ZN4cute3eso3ESOILb1ELb0EJNS_1CILi1EEENS_5tupleIJiiiEEENS2_ILi64EEENS4_IJNS2_ILi72EEENS2_ILi144EEENS2_ILi288EEEEEENS2_ILi512EEEEEC2ERKS3_RKS5_RKS6_RKSA_RKSB_) ;  /* 0xffffb90000007944 */ /* 0x024fea0003c3ffff */
[----:B-1----:R1:W5:Y:S04]  /*cf80*/  LDL R5, [R1+0x760] ;  /* 0x0007600001057983 */ /* 0x0023680000100800 */
[----:B------:R1:W5:Y:S01]  /*cf90*/  LDL.64 R2, [R1+0x758] ;  /* 0x0007580001027983 */ /* 0x0003620000100a00 */
[----:B------:R-:W-:Y:S02]  /*cfa0*/  MOV R82, R60 ;  /* 0x0000003c00527202 */ /* 0x000fe40000000f00 */
[----:B------:R-:W-:Y:S02]  /*cfb0*/  MOV R6, 0xcfd0 ;  /* 0x0000cfd000067802 */ /* 0x000fe40000000f00 */
[----:B-1---5:R-:W-:Y:S05]  /*cfc0*/  CALL.REL.NOINC `($_ZN7cutlass13device_kernelIN5flash19enable_sm80_to_sm89INS1_16FlashAttnBwdSm80INS1_25CollectiveMainloopBwdSm80ILi2ELi2EN4cute5tupleIJNS5_1CILi128EEES8_NS7_ILi64EEEEEENS_6half_tEfNS_4arch4Sm80ELb1ELb0ELb1ELb1ELb0ELb0ELb0ELb0ELi2ELi4ELi4ELi4ELb0EEENS1_21CollectiveEpilogueBwdISA_SB_SD_Li256ELb1ELb0ELi2EEENS1_25SingleTileBwdLPTSchedulerILb1ELi128ELb0EEEEEEEEEvNT_6ParamsE$_ZN4cute5tupleIJNS0_IJNS_1CILi8EEENS0_IJNS1_ILi2EEES3_S3_EEENS1_ILi1EEES4_S5_EEENS0_IJS5_NS0_IJiiiEEENS1_ILi64EEENS0_IJNS1_ILi72EEENS1_ILi144EEENS1_ILi288EEEEEENS1_ILi512EEEEEEEEC2ERKS6_RKSE_) ;  /* 0xffffd55000007944 */ /* 0x022fea0003c3ffff */
[----:B-1----:R1:W5:Y:S04]  /*cfd0*/  LDL R5, [R1+0x760] ;  /* 0x0007600001057983 */ /* 0x0023680000100800 */
[----:B------:R1:W5:Y:S01]  /*cfe0*/  LDL.64 R2, [R1+0x758] ;  /* 0x0007580001027983 */ /* 0x0003620000100a00 */
[----:B------:R-:W-:-:S03]  /*cff0*/  MOV R4, 0xd010 ;  /* 0x0000d01000047802 */ /* 0x000fc60000000f00 */
[----:B-1---5:R-:W-:Y:S05]  /*d000*/  CALL.REL.NOINC `($_ZN7cutlass13device_kernelIN5flash19enable_sm80_to_sm89INS1_16FlashAttnBwdSm80INS1_25CollectiveMainloopBwdSm80ILi2ELi2EN4cute5tupleIJNS5_1CILi128EEES8_NS7_ILi64EEEEEENS_6half_tEfNS_4arch4Sm80ELb1ELb0ELb1ELb1ELb0ELb0ELb0ELb0ELi2ELi4ELi4ELi4ELb0EEENS1_21CollectiveEpilogueBwdISA_SB_SD_Li256ELb1ELb0ELi2EEENS1_25SingleTileBwdLPTSchedulerILb1ELi128ELb0EEEEEEEEEvNT_6ParamsE$_ZZN4cute7flattenINS_5tupleIJNS_1CILi1EEENS1_IJiiiEEENS2_ILi64EEENS1_IJNS2_ILi72EEENS2_ILi144EEENS2_ILi288EEEEEENS2_ILi512EEEEEEEEDaRKT_ENKUlRKT_E_clIS4_EEDaSH_) ;  /* 0xffffe47000007944 */ /* 0x022fea0003c3ffff */
[----:B------:R-:W-:Y:S02]  /*d010*/  MOV R6, 0xd030 ;  /* 0x0000d03000067802 */ /* 0x000fe40000000f00 */
[----:B------:R-:W-:Y:S05]  /*d020*/  CALL.REL.NOINC `($_ZN7cutlass13device_kernelIN5flash19enable_sm80_to_sm89INS1_16FlashAttnBwdSm80INS1_25CollectiveMainloopBwdSm80ILi2ELi2EN4cute5tupleIJNS5_1CILi128EEES8_NS7_ILi64EEEEEENS_6half_tEfNS_4arch4Sm80ELb1ELb0ELb1ELb1ELb0ELb0ELb0ELb0ELi2ELi4ELi4ELi4ELb0EEENS1_21CollectiveEpilogueBwdISA_SB_SD_Li256ELb1ELb0ELi2EEENS1_25SingleTileBwdLPTSchedulerILb1ELi128ELb0EEEEEEEEEvNT_6ParamsE$_ZZN4cute12filter_tupleINS_5tupleIJNS_1CILi1EEENS1_IJiiiEEENS2_ILi64EEENS1_IJNS2_ILi72EEENS2_ILi144EEENS2_ILi288EEEEEENS2_ILi512EEEEEEZNS_7flattenISB_EEDaRKT_EUlRKT_E_EEDaSF_OT0_ENKUlDpSI_E_clIJNS1_IJS3_EEES4_NS1_IJS5_EEES9_NS1_IJSA_EEEEEEDaSM_) ;  /* 0xffffd9a000007944 */ /* 0x000fea0003c3ffff */
[----:B------:R-:W-:Y:S02]  /*d030*/  MOV R82, R60 ;  /* 0x0000003c00527202 */ /* 0x000fe40000000f00 */
[----:B------:R-:W-:-:S02]  /*d040*/  MOV R6, 0xd060 ;  /* 0x0000d06000067802 */ /* 0x000fc40000000f00 */
[----:B------:R-:W-:Y:S05]  /*d050*/  CALL.REL.NOINC `($_ZN7cutlass13device_kernelIN5flash19enable_sm80_to_sm89INS1_16FlashAttnBwdSm80INS1_25CollectiveMainloopBwdSm80ILi2ELi2EN4cute5tupleIJNS5_1CILi128EEES8_NS7_ILi64EEEEEENS_6half_tEfNS_4arch4Sm80ELb1ELb0ELb1ELb1ELb0ELb0ELb0ELb0ELi2ELi4ELi4ELi4ELb0EEENS1_21CollectiveEpilogueBwdISA_SB_SD_Li256ELb1ELb0ELi2EEENS1_25SingleTileBwdLPTSchedulerILb1ELi128ELb0EEEEEEEEEvNT_6ParamsE$_ZN4cute3eso3ESOILb0ELb1EJiNS_1CILi72EEENS2_ILi512EEEEEC2ERKiRKS3_RKS4_) ;  /* 0xffffb40000007944 */ /* 0x000fea0003c3ffff */
[----:B------:R-:W2:Y:S01]  /*d060*/  LDL R20, [R1+0x758] ;  /* 0x0007580001147983 */ /* 0x000ea20000100800 */
[----:B------:R-:W-:Y:S01]  /*d070*/  IMAD.MOV.U32 R82, RZ, RZ, R60 ;  /* 0x000000ffff527224 */ /* 0x000fe200078e003c */
[----:B-1----:R-:W-:-:S02]  /*d080*/  MOV R2, R7 ;  /* 0x0000000700027202 */ /* 0x002fc40000000f00 */
[----:B------:R-:W-:Y:S01]  /*d090*/  MOV R6, 0xd0c0 ;  /* 0x0000d0c000067802 */ /* 0x000fe20000000f00 */
[----:B--2---:R1:W-:Y:S04]  /*d0a0*/  STL [R1+0x790], R20 ;  /* 0x0007901401007387 */ /* 0x0043e80000100800 */
[----:B-1----:R-:W-:Y:S05]  /*d0b0*/  CALL.REL.NOINC `($_ZN7cutlass13device_kernelIN5flash19enable_sm80_to_sm89INS1_16FlashAttnBwdSm80INS1_25CollectiveMainloopBwdSm80ILi2ELi2EN4cute5tupleIJNS5_1CILi128EEES8_NS7_ILi64EEEEEENS_6half_tEfNS_4arch4Sm80ELb1ELb0ELb1ELb1ELb0ELb0ELb0ELb0ELi2ELi4ELi4ELi4ELb0EEENS1_21CollectiveEpilogueBwdISA_SB_SD_Li256ELb1ELb0ELi2EEENS1_25SingleTileBwdLPTSchedulerILb1ELi128ELb0EEEEEEEEEvNT_6ParamsE$_ZN4cute3eso3ESOILb0ELb0EJiiNS_1CILi72EEENS2_ILi512EEEEEC2ERKiS7_RKS3_RKS4_) ;  /* 0xffffafb000007944 */ /* 0x002fea0003c3ffff */
        /* <DEDUP_REMOVED lines=8> */
[----:B-1----:R-:W-:Y:S05]  /*d140*/  CALL.REL.NOINC `($_ZN7cutlass13device_kernelIN5flash19enable_sm80_to_sm89INS1_16FlashAttnBwdSm80INS1_25CollectiveMainloopBwdSm80ILi2ELi2EN4cute5tupleIJNS5_1CILi128EEES8_NS7_ILi64EEEEEENS_6half_tEfNS_4arch4Sm80ELb1ELb0ELb1ELb1ELb0ELb0ELb0ELb0ELi2ELi4ELi4ELi4ELb0EEENS1_21CollectiveEpilogueBwdISA_SB_SD_Li256ELb1ELb0ELi2EEENS1_25SingleTileBwdLPTSchedulerILb1ELi128ELb0EEEEEEEEEvNT_6ParamsE$_ZN4cute3eso3ESOILb0ELb0EJiiiNS_1CILi72EEENS2_ILi512EEEEEC2ERKiS7_S7_RKS3_RKS4_) ;  /* 0xffffb0f000007944 */ /* 0x002fea0003c3ffff */
        /* <DEDUP_REMOVED lines=9> */
[----:B-1----:R-:W-:Y:S05]  /*d1e0*/  CALL.REL.NOINC `($_ZN7cutlass13device_kernelIN5flash19enable_sm80_to_sm89INS1_16FlashAttnBwdSm80INS1_25CollectiveMainloopBwdSm80ILi2ELi2EN4cute5tupleIJNS5_1CILi128EEES8_NS7_ILi64EEEEEENS_6half_tEfNS_4arch4Sm80ELb1ELb0ELb1ELb1ELb0ELb0ELb0ELb0ELi2ELi4ELi4ELi4ELb0EEENS1_21CollectiveEpilogueBwdISA_SB_SD_Li256ELb1ELb0ELi2EEENS1_25SingleTileBwdLPTSchedulerILb1ELi128ELb0EEEEEEEEEvNT_6ParamsE$_ZN4cute3eso3ESOILb1ELb0EJNS_1CILi1EEEiiiNS2_ILi72EEENS2_ILi512EEEEEC2ERKS3_RKiSA_SA_RKS4_RKS5_) ;  /* 0xffffb7b000007944 */ /* 0x002fea0003c3ffff */
[----:B-1----:R1:W5:Y:S04]  /*d1f0*/  LDL R5, [R1+0x778] ;  /* 0x0007780001057983 */ /* 0x0023680000100800 */
[----:B------:R1:W5:Y:S01]  /*d200*/  LDL.64 R2, [R1+0x770] ;  /* 0x0007700001027983 */ /* 0x0003620000100a00 */
[----:B------:R-:W-:-:S02]  /*d210*/  MOV R83, R59 ;  /* 0x0000003b00537202 */ /* 0x000fc40000000f00 */
[----:B------:R-:W-:Y:S02]  /*d220*/  MOV R6, 0xd240 ;  /* 0x0000d24000067802 */ /* 0x000fe40000000f00 */
[----:B-1---5:R-:W-:Y:S05]  /*d230*/  CALL.REL.NOINC `($_ZN7cutlass13device_kernelIN5flash19enable_sm80_to_sm89INS1_16FlashAttnBwdSm80INS1_25CollectiveMainloopBwdSm80ILi2ELi2EN4cute5tupleIJNS5_1CILi128EEES8_NS7_ILi64EEEEEENS_6half_tEfNS_4arch4Sm80ELb1ELb0ELb1ELb1ELb0ELb0ELb0ELb0ELi2ELi4ELi4ELi4ELb0EEENS1_21CollectiveEpilogueBwdISA_SB_SD_Li256ELb1ELb0ELi2EEENS1_25SingleTileBwdLPTSchedulerILb1ELi128ELb0EEEEEEEEEvNT_6ParamsE$_ZN4cute5tupleIJNS0_IJNS_1CILi8EEENS1_ILi2EEES3_S3_S2_S3_EEENS0_IJNS1_ILi1EEEiiiNS1_ILi72EEENS1_ILi512EEEEEEEEC2ERKS4_RKS8_) ;  /* 0xffffd35000007944 */ /* 0x022fea0003c3ffff */
        /* <DEDUP_REMOVED lines=8> */
[----:B-1----:R-:W-:Y:S05]  /*d2c0*/  CALL.REL.NOINC `($_ZN7cutlass13device_kernelIN5flash19enable_sm80_to_sm89INS1_16FlashAttnBwdSm80INS1_25CollectiveMainloopBwdSm80ILi2ELi2EN4cute5tupleIJNS5_1CILi128EEES8_NS7_ILi64EEEEEENS_6half_tEfNS_4arch4Sm80ELb1ELb0ELb1ELb1ELb0ELb0ELb0ELb0ELi2ELi4ELi4ELi4ELb0EEENS1_21CollectiveEpilogueBwdISA_SB_SD_Li256ELb1ELb0ELi2EEENS1_25SingleTileBwdLPTSchedulerILb1ELi128ELb0EEEEEEEEEvNT_6ParamsE$_ZZN4cute6detail16composition_implINS_5tupleIJNS_1CILi8EEENS3_ILi2EEES5_S5_S4_S5_EEENS2_IJNS3_ILi1EEEiiiNS3_ILi72EEENS3_ILi512EEEEEENS2_IJNS2_IJS5_S5_S5_EEES5_NS3_ILi4EEEEEENS2_IJNS2_IJS7_S9_S4_EEENS3_ILi4096EEENS3_ILi16EEEEEEEEDaRKT_RKT0_RKT1_RKT2_ENKUlRKT_RKT0_E_clISB_SE_EEDaSW_SZ_) ;  /* 0xffffdf1000007944 */ /* 0x002fea0003c3ffff */
[----:B------:R-:W-:Y:S02]  /*d2d0*/  MOV R69, R12 ;  /* 0x0000000c00457202 */ /* 0x000fe40000000f00 */
[----:B------:R-:W-:Y:S02]  /*d2e0*/  MOV R6, 0xd300 ;  /* 0x0000d30000067802 */ /* 0x000fe40000000f00 */
[----:B-----5:R-:W-:Y:S05]  /*d2f0*/  CALL.REL.NOINC `($_ZN7cutlass13device_kernelIN5flash19enable_sm80_to_sm89INS1_16FlashAttnBwdSm80INS1_25CollectiveMainloopBwdSm80ILi2ELi2EN4cute5tupleIJNS5_1CILi128EEES8_NS7_ILi64EEEEEENS_6half_tEfNS_4arch4Sm80ELb1ELb0ELb1ELb1ELb0ELb0ELb0ELb0ELi2ELi4ELi4ELi4ELb0EEENS1_21CollectiveEpilogueBwdISA_SB_SD_Li256ELb1ELb0ELi2EEENS1_25SingleTileBwdLPTSchedulerILb1ELi128ELb0EEEEEEEEEvNT_6ParamsE$_ZZN4cute6detail16composition_implINS_5tupleIJNS_1CILi8EEENS3_ILi2EEES5_S5_S4_S5_EEENS2_IJNS3_ILi1EEEiiiNS3_ILi72EEENS3_ILi512EEEEEENS2_IJNS2_IJS5_S5_S5_EEES5_NS3_ILi4EEEEEENS2_IJNS2_IJS7_S9_S4_EEENS3_ILi4096EEENS3_ILi16EEEEEEEEDaRKT_RKT0_RKT1_RKT2_ENKUlRKT_RKT0_E_clISC_SG_EEDaSW_SZ_) ;  /* 0xffffdf3000007944 */ /* 0x020fea0003c3ffff */
[----:B-----5:R2:W-:Y:S01]  /*d300*/  STL.64 [R1+0x770], R2 ;  /* 0x0007700201007387 */ /* 0x0205e20000100a00 */
[----:B------:R-:W-:Y:S02]  /*d310*/  MOV R6, R4 ;  /* 0x0000000400067202 */ /* 0x000fe40000000f00 */
[----:B------:R-:W-:Y:S02]  /*d320*/  MOV R4, 0xd340 ;  /* 0x0000d34000047802 */ /* 0x000fe40000000f00 */
[----:B-12---:R-:W-:Y:S05]  /*d330*/  CALL.REL.NOINC `($_ZN7cutlass13device_kernelIN5flash19enable_sm80_to_sm89INS1_16FlashAttnBwdSm80INS1_25CollectiveMainloopBwdSm80ILi2ELi2EN4cute5tupleIJNS5_1CILi128EEES8_NS7_ILi64EEEEEENS_6half_tEfNS_4arch4Sm80ELb1ELb0ELb1ELb1ELb0ELb0ELb0ELb0ELi2ELi4ELi4ELi4ELb0EEENS1_21CollectiveEpilogueBwdISA_SB_SD_Li256ELb1ELb0ELi2EEENS1_25SingleTileBwdLPTSchedulerILb1ELi128ELb0EEEEEEEEEvNT_6ParamsE$_ZN4cute3eso3ESOILb0ELb0EJNS_5tupleIJNS_1CILi1EEENS3_ILi512EEEiEEENS3_ILi4096EEENS2_IJiiEEEEEC2ERKS6_RKS7_RKS8_) ;  /* 0xffffa10000007944 */ /* 0x006fea0003c3ffff */
[----:B------:R2:W5:Y:S04]  /*d340*/  LDL R5, [R1+0x760] ;  /* 0x0007600001057983 */ /* 0x0005680000100800 */
[----:B-1----:R2:W5:Y:S01]  /*d350*/  LDL.64 R2, [R1+0x758] ;  /* 0x0007580001027983 */ /* 0x0025620000100a00 */
[----:B------:R-:W-:-:S03]  /*d360*/  MOV R6, 0xd380 ;  /* 0x0000d38000067802 */ /* 0x000fc60000000f00 */
[----:B--2--5:R-:W-:Y:S05]  /*d370*/  CALL.REL.NOINC `($_ZN7cutlass13device_kernelIN5flash19enable_sm80_to_sm89INS1_16FlashAttnBwdSm80INS1_25CollectiveMainloopBwdSm80ILi2ELi2EN4cute5tupleIJNS5_1CILi128EEES8_NS7_ILi64EEEEEENS_6half_tEfNS_4arch4Sm80ELb1ELb0ELb1ELb1ELb0ELb0ELb0ELb0ELi2ELi4ELi4ELi4ELb0EEENS1_21CollectiveEpilogueBwdISA_SB_SD_Li256ELb1ELb0ELi2EEENS1_25SingleTileBwdLPTSchedulerILb1ELi128ELb0EEEEEEEEEvNT_6ParamsE$_ZN4cute5tupleIJNS0_IJNS0_IJNS_1CILi2EEES2_S2_EEES2_NS0_IJS2_S2_EEEEEENS0_IJNS0_IJNS1_ILi1EEENS1_ILi512EEEiEEENS1_ILi4096EEENS0_IJiiEEEEEEEEC2ERKS5_RKSB_) ;  /* 0xffffcef000007944 */ /* 0x024fea0003c3ffff */
[----:B-1----:R1:W5:Y:S04]  /*d380*/  LDL R4, [R1+0x760] ;  /* 0x0007600001047983 */ /* 0x0023680000100800 */
[----:B------:R1:W5:Y:S01]  /*d390*/  LDL.64 R2, [R1+0x758] ;  /* 0x0007580001027983 */ /* 0x0003620000100a00 */
[----:B------:R-:W-:Y:S01]  /*d3a0*/  LEA.HI R26, R26, R26, RZ, 0x1d ;  /* 0x0000001a1a1a7211 */ /* 0x000fe200078fe8ff */
[----:B------:R-:W-:Y:S01]  /*d3b0*/  IMAD.MOV.U32 R5, RZ, RZ, R14 ;  /* 0x000000ffff057224 */ /* 0x000fe200078e000e */
[----:B------:R-:W-:-:S03]  /*d3c0*/  MOV R6, 0xd400 ;  /* 0x0000d40000067802 */ /* 0x000fc60000000f00 */
[----:B------:R-:W-:-:S05]  /*d3d0*/  IMAD.U32 R26, R21, 0x2, R26 ;  /* 0x00000002151a7824 */ /* 0x000fca00078e001a */
[----:B------:R1:W-:Y:S02]  /*d3e0*/  STL [R1+0x11e4], R26 ;  /* 0x0011e41a01007387 */ /* 0x0003e40000100800 */
[----:B-1---5:R-:W-:Y:S05]  /*d3f0*/  CALL.REL.NOINC `($_ZN7cutlass13device_kernelIN5flash19enable_sm80_to_sm89INS1_16FlashAttnBwdSm80INS1_25CollectiveMainloopBwdSm80ILi2ELi2EN4cute5tupleIJNS5_1CILi128EEES8_NS7_ILi64EEEEEENS_6half_tEfNS_4arch4Sm80ELb1ELb0ELb1ELb1ELb0ELb0ELb0ELb0ELi2ELi4ELi4ELi4ELb0EEENS1_21CollectiveEpilogueBwdISA_SB_SD_Li256ELb1ELb0ELi2EEENS1_25SingleTileBwdLPTSchedulerILb1ELi128ELb0EEEEEEEEEvNT_6ParamsE$_ZN4cute3eso3ESOILb0ELb0EJNS_6LayoutINS_5tupleIJNS3_IJNS_1CILi2EEES5_S5_EEES5_NS3_IJS5_S5_EEEEEENS3_IJNS3_IJNS4_ILi1EEENS4_ILi512EEEiEEENS4_ILi4096EEENS3_IJiiEEEEEEEEjEEC2ERKSF_RKj) ;  /* 0xffffa6c000007944 */ /* 0x022fea0003c3ffff */
[----:B------:R-:W2:Y:S04]  /*d400*/  LDL.64 R26, [R1+0x760] ;  /* 0x00076000011a7983 */ /* 0x000ea80000100a00 */
[----:B-1----:R1:W5:Y:S01]  /*d410*/  LDL.64 R4, [R1+0x758] ;  /* 0x0007580001047983 */ /* 0x0023620000100a00 */
[----:B------:R-:W-:Y:S02]  /*d420*/  MOV R38, R60 ;  /* 0x0000003c00267202 */ /* 0x000fe40000000f00 */
[----:B------:R-:W-:Y:S01]  /*d430*/  MOV R46, 0xd460 ;  /* 0x0000d460002e7802 */ /* 0x000fe20000000f00 */
[----:B--2---:R-:W-:-:S04]  /*d440*/  IMAD.WIDE.U32 R2, R27, 0x2, R24 ;  /* 0x000000021b027825 */ /* 0x004fc800078e0018 */
[----:B-1---5:R-:W-:Y:S05]  /*d450*/  CALL.REL.NOINC `($_ZN7cutlass13device_kernelIN5flash19enable_sm80_to_sm89INS1_16FlashAttnBwdSm80INS1_25CollectiveMainloopBwdSm80ILi2ELi2EN4cute5tupleIJNS5_1CILi128EEES8_NS7_ILi64EEEEEENS_6half_tEfNS_4arch4Sm80ELb1ELb0ELb1ELb1ELb0ELb0ELb0ELb0ELi2ELi4ELi4ELi4ELb0EEENS1_21CollectiveEpilogueBwdISA_SB_SD_Li256ELb1ELb0ELi2EEENS1_25SingleTileBwdLPTSchedulerILb1ELi128ELb0EEEEEEEEEvNT_6ParamsE$_ZN4cute8smem_ptrIPN7cutlass6half_tEECI1NS_12iter_adaptorIS3_S4_EEES3_) ;  /* 0xffffd1e000007944 */ /* 0x022fea0003c3ffff */
[----:B------:R-:W2:Y:S01]  /*d460*/  LDL.64 R24, [R1+0x758] ;  /* 0x0007580001187983 */ /* 0x000ea20000100a00 */
[----:B------:R-:W-:Y:S01]  /*d470*/  IMAD.MOV.U32 R6, RZ, RZ, R26 ;  /* 0x000000ffff067224 */ /* 0x000fe200078e001a */
[----:B-1----:R-:W-:Y:S01]  /*d480*/  MOV R2, R4 ;  /* 0x0000000400027202 */ /* 0x002fe20000000f00 */
[----:B------:R-:W-:Y:S01]  /*d490*/  IMAD.MOV.U32 R3, RZ, RZ, R5 ;  /* 0x000000ffff037224 */ /* 0x000fe200078e0005 */
[----:B------:R-:W-:Y:S01]  /*d4a0*/  MOV R30, 0xd4d0 ;  /* 0x0000d4d0001e7802 */ /* 0x000fe20000000f00 */
[----:B--2---:R1:W-:Y:S04]  /*d4b0*/  STL.64 [R1+0x770], R24 ;  /* 0x0007701801007387 */ /* 0x0043e80000100a00 */
[----:B-1----:R-:W-:Y:S05]  /*d4c0*/  CALL.REL.NOINC `($_ZN7cutlass13device_kernelIN5flash19enable_sm80_to_sm89INS1_16FlashAttnBwdSm80INS1_25CollectiveMainloopBwdSm80ILi2ELi2EN4cute5tupleIJNS5_1CILi128EEES8_NS7_ILi64EEEEEENS_6half_tEfNS_4arch4Sm80ELb1ELb0ELb1ELb1ELb0ELb0ELb0ELb0ELi2ELi4ELi4ELi4ELb0EEENS1_21CollectiveEpilogueBwdISA_SB_SD_Li256ELb1ELb0ELi2EEENS1_25SingleTileBwdLPTSchedulerILb1ELi128ELb0EEEEEEEEEvNT_6ParamsE$_ZN4cute3eso3ESOILb0ELb0EJNS_6LayoutINS_5tupleIJNS3_IJNS_1CILi2EEES5_S5_EEES5_NS3_IJS5_S5_EEEEEENS3_IJNS3_IJNS4_ILi1EEENS4_ILi512EEEiEEENS4_ILi4096EEENS3_IJiiEEEEEEEENS_10ViewEngineINS_8smem_ptrIPN7cutlass6half_tEEEEEEEC2ERKSF_RKSM_) ;  /* 0xffffa57000007944 */ /* 0x002fea0003c3ffff */
[----:B-1----:R-:W-:Y:S02]  /*d4d0*/  MOV R2, 0xd4f0 ;  /* 0x0000d4f000027802 */ /* 0x002fe40000000f00 */
[----:B------:R-:W-:Y:S05]  /*d4e0*/  CALL.REL.NOINC `($_ZN7cutlass13device_kernelIN5flash19enable_sm80_to_sm89INS1_16FlashAttnBwdSm80INS1_25CollectiveMainloopBwdSm80ILi2ELi2EN4cute5tupleIJNS5_1CILi128EEES8_NS7_ILi64EEEEEENS_6half_tEfNS_4arch4Sm80ELb1ELb0ELb1ELb1ELb0ELb0ELb0ELb0ELi2ELi4ELi4ELi4ELb0EEENS1_21CollectiveEpilogueBwdISA_SB_SD_Li256ELb1ELb0ELi2EEENS1_25SingleTileBwdLPTSchedulerILb1ELi128ELb0EEEEEEEEEvNT_6ParamsE$_ZZN4cute4takeILi1ELi3ENS_5tupleIJNS1_IJNS_1CILi1EEENS2_ILi512EEEiEEENS2_ILi4096EEENS1_IJiiEEEEEEEEDaRKT1_ENKUlDpRKT_E_clIJS6_S7_EEEDaSF_) ;  /* 0xffffd9c000007944 */ /* 0x000fea0003c3ffff */
[----:B------:R-:W-:Y:S02]  /*d4f0*/  MOV R2, 0xd510 ;  /* 0x0000d51000027802 */ /* 0x000fe40000000f00 */
[----:B------:R-:W-:Y:S05]  /*d500*/  CALL.REL.NOINC `($_ZN7cutlass13device_kernelIN5flash19enable_sm80_to_sm89INS1_16FlashAttnBwdSm80INS1_25CollectiveMainloopBwdSm80ILi2ELi2EN4cute5tupleIJNS5_1CILi128EEES8_NS7_ILi64EEEEEENS_6half_tEfNS_4arch4Sm80ELb1ELb0ELb1ELb1ELb0ELb0ELb0ELb0ELi2ELi4ELi4ELi4ELb0EEENS1_21CollectiveEpilogueBwdISA_SB_SD_Li256ELb1ELb0ELi2EEENS1_25SingleTileBwdLPTSchedulerILb1ELi128ELb0EEEEEEEEEvNT_6ParamsE$_ZZN4cute16flatten_to_tupleINS_5tupleIJNS_1CILi4096EEENS1_IJiiEEEEEEEEDaRKT_ENKUlRKT_E_clIS4_EEDaSB_) ;  /* 0xffffd8d000007944 */ /* 0x000fea0003c3ffff */
[----:B------:R-:W-:Y:S02]  /*d510*/  MOV R2, 0xd530 ;  /* 0x0000d53000027802 */ /* 0x000fe40000000f00 */
[----:B------:R-:W-:Y:S05]  /*d520*/  CALL.REL.NOINC `($_ZN7cutlass13device_kernelIN5flash19enable_sm80_to_sm89INS1_16FlashAttnBwdSm80INS1_25CollectiveMainloopBwdSm80ILi2ELi2EN4cute5tupleIJNS5_1CILi128EEES8_NS7_ILi64EEEEEENS_6half_tEfNS_4arch4Sm80ELb1ELb0ELb1ELb1ELb0ELb0ELb0ELb0ELi2ELi4ELi4ELi4ELb0EEENS1_21CollectiveEpilogueBwdISA_SB_SD_Li256ELb1ELb0ELi2EEENS1_25SingleTileBwdLPTSchedulerILb1ELi128ELb0EEEEEEEEEvNT_6ParamsE$_ZZN4cute12filter_tupleINS_5tupleIJNS_1CILi4096EEENS1_IJiiEEEEEEZNS_16flatten_to_tupleIS5_EEDaRKT_EUlRKT_E_EEDaS9_OT0_ENKUlDpSC_E_clIJNS1_IJS3_EEES4_EEEDaSG_) ;  /* 0xffffd52000007944 */ /* 0x000fea0003c3ffff */
        /* <DEDUP_REMOVED lines=14> */
[----:B-1---5:R-:W-:Y:S05]  /*d610*/  CALL.REL.NOINC `($_ZN7cutlass13device_kernelIN5flash19enable_sm80_to_sm89INS1_16FlashAttnBwdSm80INS1_25CollectiveMainloopBwdSm80ILi2ELi2EN4cute5tupleIJNS5_1CILi128EEES8_NS7_ILi64EEEEEENS_6half_tEfNS_4arch4Sm80ELb1ELb0ELb1ELb1ELb0ELb0ELb0ELb0ELi2ELi4ELi4ELi4ELb0EEENS1_21CollectiveEpilogueBwdISA_SB_SD_Li256ELb1ELb0ELi2EEENS1_25SingleTileBwdLPTSchedulerILb1ELi128ELb0EEEEEEEEEvNT_6ParamsE$_ZN4cute3eso3ESOILb1ELb0EJNS_14ComposedLayoutINS_7SwizzleILi3ELi3ELi3EEENS_1CILi0EEENS_6LayoutINS_5tupleIJNS8_IJNS8_IJNS5_ILi4EEENS5_ILi8EEEEEENS8_IJNS5_ILi2EEENS5_ILi1EEEEEEEEENS8_IJNS8_IJSC_SC_EEENS8_IJSA_S9_EEEEEEEEENS8_IJNS8_IJNS8_IJSC_NS5_ILi64EEEEEENS8_IJNS5_ILi512EEES6_EEEEEENS8_IJNS8_IJSD_SA_EEENS8_IJNS5_ILi1024EEENS5_ILi16EEEEEEEEEEEEEEEENS_10ViewEngineINS_8smem_ptrIPN7cutlass6half_tEEEEEEEC2ERKSW_RKS13_) ;  /* 0xffffafd000007944 */ /* 0x022fea0003c3ffff */
        /* <DEDUP_REMOVED lines=8> */
[----:B-1----:R-:W-:Y:S01]  /*d6a0*/  IMAD.MOV.U32 R2, RZ, RZ, R7 ;  /* 0x000000ffff027224 */ /* 0x002fe200078e0007 */
[----:B------:R-:W-:Y:S01]  /*d6b0*/  MOV R82, R60 ;  /* 0x0000003c00527202 */ /* 0x000fe20000000f00 */
        /* <DEDUP_REMOVED lines=17> */
[----:B------:R-:W-:Y:S05]  /*d7d0*/  CALL.REL.NOINC `($_ZN7cutlass13device_kernelIN5flash19enable_sm80_to_sm89INS1_16FlashAttnBwdSm80INS1_25CollectiveMainloopBwdSm80ILi2ELi2EN4cute5tupleIJNS5_1CILi128EEES8_NS7_ILi64EEEEEENS_6half_tEfNS_4arch4Sm80ELb1ELb0ELb1ELb1ELb0ELb0ELb0ELb0ELi2ELi4ELi4ELi4ELb0EEENS1_21CollectiveEpilogueBwdISA_SB_SD_Li256ELb1ELb0ELi2EEENS1_25SingleTileBwdLPTSchedulerILb1ELi128ELb0EEEEEEEEEvNT_6ParamsE$_ZZN4cute7idx2crdINS_5tupleIJiiNS_1CILi0EEEEEENS1_IJNS1_IJNS2_ILi4EEENS2_ILi8EEEEEENS2_ILi2EEENS2_ILi1EEEEEEEEDaRKT_RKT0_ENKUlRKT_RKT0_E_clIiS7_EEDaSJ_SM_) ;  /* 0xffffdcd000007944 */ /* 0x000fea0003c3ffff */
[----:B------:R-:W-:Y:S02]  /*d7e0*/  MOV R6, 0xd800 ;  /* 0x0000d80000067802 */ /* 0x000fe40000000f00 */
[----:B------:R-:W-:Y:S05]  /*d7f0*/  CALL.REL.NOINC `($_ZN7cutlass13device_kernelIN5flash19enable_sm80_to_sm89INS1_16FlashAttnBwdSm80INS1_25CollectiveMainloopBwdSm80ILi2ELi2EN4cute5tupleIJNS5_1CILi128EEES8_NS7_ILi64EEEEEENS_6half_tEfNS_4arch4Sm80ELb1ELb0ELb1ELb1ELb0ELb0ELb0ELb0ELi2ELi4ELi4ELi4ELb0EEENS1_21CollectiveEpilogueBwdISA_SB_SD_Li256ELb1ELb0ELi2EEENS1_25SingleTileBwdLPTSchedulerILb1ELi128ELb0EEEEEEEEEvNT_6ParamsE$_ZZN4cute7idx2crdINS_5tupleIJiiNS_1CILi0EEEEEENS1_IJNS1_IJNS2_ILi4EEENS2_ILi8EEEEEENS2_ILi2EEENS2_ILi1EEEEEEEEDaRKT_RKT0_ENKUlRKT_RKT0_E_clIiS8_EEDaSJ_SM_) ;  /* 0xffffdd3000007944 */ /* 0x000fea0003c3ffff */
[----:B------:R-:W-:Y:S02]  /*d800*/  MOV R6, 0xd820 ;  /* 0x0000d82000067802 */ /* 0x000fe40000000f00 */
[----:B------:R-:W-:Y:S05]  /*d810*/  CALL.REL.NOINC `($_ZN7cutlass13device_kernelIN5flash19enable_sm80_to_sm89INS1_16FlashAttnBwdSm80INS1_25CollectiveMainloopBwdSm80ILi2ELi2EN4cute5tupleIJNS5_1CILi128EEES8_NS7_ILi64EEEEEENS_6half_tEfNS_4arch4Sm80ELb1ELb0ELb1ELb1ELb0ELb0ELb0ELb0ELi2ELi4ELi4ELi4ELb0EEENS1_21CollectiveEpilogueBwdISA_SB_SD_Li256ELb1ELb0ELi2EEENS1_25SingleTileBwdLPTSchedulerILb1ELi128ELb0EEEEEEEEEvNT_6ParamsE$_ZZN4cute9transformINS_5tupleIJiiNS_1CILi0EEEEEENS1_IJNS1_IJNS2_ILi4EEENS2_ILi8EEEEEENS2_ILi2EEENS2_ILi1EEEEEEZNS_7idx2crdIS4_SA_EEDaRKT_RKT0_EUlRKT_RKT0_E_EEDaSE_SH_OT1_ENKUlDpSK_E_clIJNS1_IJiiEEEiS3_EEEDaSR_) ;  /* 0xffffdec000007944 */ /* 0x000fea0003c3ffff */
[----:B------:R-:W-:Y:S02]  /*d820*/  MOV R6, 0xd840 ;  /* 0x0000d84000067802 */ /* 0x000fe40000000f00 */
[----:B------:R-:W-:Y:S05]  /*d830*/  CALL.REL.NOINC `($_ZN7cutlass13device_kernelIN5flash19enable_sm80_to_sm89INS1_16FlashAttnBwdSm80INS1_25CollectiveMainloopBwdSm80ILi2ELi2EN4cute5tupleIJNS5_1CILi128EEES8_NS7_ILi64EEEEEENS_6half_tEfNS_4arch4Sm80ELb1ELb0ELb1ELb1ELb0ELb0ELb0ELb0ELi2ELi4ELi4ELi4ELb0EEENS1_21CollectiveEpilogueBwdISA_SB_SD_Li256ELb1ELb0ELi2EEENS1_25SingleTileBwdLPTSchedulerILb1ELi128ELb0EEEEEEEEEvNT_6ParamsE$_ZZN4cute13to_mixed_bitsINS_5tupleIJNS1_IJNS_1CILi4EEENS2_ILi8EEEEEENS2_ILi2EEENS2_ILi1EEEEEENS1_IJNS1_IJNS2_ILi0EEENS2_ILi64EEEEEES9_S9_EEENS1_IJNS1_IJiiEEEiS9_EEEEEDaRKT_RKT0_RKT1_ENKUlRKT_RKT0_RKT1_E_clIS5_SB_SD_EEDaSQ_ST_SW_) ;  /* 0xffffd27000007944 */ /* 0x000fea0003c3ffff */
[----:B------:R-:W-:Y:S02]  /*d840*/  MOV R6, 0xd860 ;  /* 0x0000d86000067802 */ /* 0x000fe40000000f00 */
[----:B------:R-:W-:Y:S05]  /*d850*/  CALL.REL.NOINC `($_ZN7cutlass13device_kernelIN5flash19enable_sm80_to_sm89INS1_16FlashAttnBwdSm80INS1_25CollectiveMainloopBwdSm80ILi2ELi2EN4cute5tupleIJNS5_1CILi128EEES8_NS7_ILi64EEEEEENS_6half_tEfNS_4arch4Sm80ELb1ELb0ELb1ELb1ELb0ELb0ELb0ELb0ELi2ELi4ELi4ELi4ELb0EEENS1_21CollectiveEpilogueBwdISA_SB_SD_Li256ELb1ELb0ELi2EEENS1_25SingleTileBwdLPTSchedulerILb1ELi128ELb0EEEEEEEEEvNT_6ParamsE$_ZZN4cute13to_mixed_bitsINS_5tupleIJNS1_IJNS_1CILi4EEENS2_ILi8EEEEEENS2_ILi2EEENS2_ILi1EEEEEENS1_IJNS1_IJNS2_ILi0EEENS2_ILi64EEEEEES9_S9_EEENS1_IJNS1_IJiiEEEiS9_EEEEEDaRKT_RKT0_RKT1_ENKUlDpRKT_E_clIJNS_9MixedBitsILj0ELj448EEENS2_ILj0EEESW_EEEDaSR_) ;  /* 0xffffd21000007944 */ /* 0x000fea0003c3ffff */
        /* <DEDUP_REMOVED lines=21> */
[----:B-1----:R-:W-:Y:S05]  /*d9b0*/  CALL.REL.NOINC `($_ZN7cutlass13device_kernelIN5flash19enable_sm80_to_sm89INS1_16FlashAttnBwdSm80INS1_25CollectiveMainloopBwdSm80ILi2ELi2EN4cute5tupleIJNS5_1CILi128EEES8_NS7_ILi64EEEEEENS_6half_tEfNS_4arch4Sm80ELb1ELb0ELb1ELb1ELb0ELb0ELb0ELb0ELi2ELi4ELi4ELi4ELb0EEENS1_21CollectiveEpilogueBwdISA_SB_SD_Li256ELb1ELb0ELi2EEENS1_25SingleTileBwdLPTSchedulerILb1ELi128ELb0EEEEEEEEEvNT_6ParamsE$_ZN4cute3eso3ESOILb0ELb0EJiiiEEC2ERKiS4_S4_) ;  /* 0xffffa73000007944 */ /* 0x002fea0003c3ffff */
[----:B------:R2:W5:Y:S04]  /*d9c0*/  LDL R5, [R1+0x760] ;  /* 0x0007600001057983 */ /* 0x0005680000100800 */
[----:B-1----:R2:W5:Y:S01]  /*d9d0*/  LDL.64 R2, [R1+0x758] ;  /* 0x0007580001027983 */ /* 0x0025620000100a00 */
[----:B------:R-:W-:Y:S02]  /*d9e0*/  MOV R82, R60 ;  /* 0x0000003c00527202 */ /* 0x000fe40000000f00 */
[----:B------:R-:W-:Y:S02]  /*d9f0*/  MOV R6, 0xda10 ;  /* 0x0000da1000067802 */ /* 0x000fe40000000f00 */
[----:B--2--5:R-:W-:Y:S05]  /*da00*/  CALL.REL.NOINC `($_ZN7cutlass13device_kernelIN5flash19enable_sm80_to_sm89INS1_16FlashAttnBwdSm80INS1_25CollectiveMainloopBwdSm80ILi2ELi2EN4cute5tupleIJNS5_1CILi128EEES8_NS7_ILi64EEEEEENS_6half_tEfNS_4arch4Sm80ELb1ELb0ELb1ELb1ELb0ELb0ELb0ELb0ELi2ELi4ELi4ELi4ELb0EEENS1_21CollectiveEpilogueBwdISA_SB_SD_Li256ELb1ELb0ELi2EEENS1_25SingleTileBwdLPTSchedulerILb1ELi128ELb0EEEEEEEEEvNT_6ParamsE$_ZN4cute3eso3ESOILb1ELb0EJNS_1CILi1EEENS_5tupleIJiiiEEENS2_ILi64EEENS4_IJNS2_ILi72EEENS2_ILi144EEENS2_ILi288EEEEEENS2_ILi512EEEEEC2ERKS3_RKS5_RKS6_RKSA_RKSB_) ;  /* 0xffffae7000007944 */ /* 0x024fea0003c3ffff */
[----:B-1----:R1:W5:Y:S04]  /*da10*/  LDL R5, [R1+0x760] ;  /* 0x0007600001057983 */ /* 0x0023680000100800 */
[----:B------:R1:W5:Y:S01]  /*da20*/  LDL.64 R2, [R1+0x758] ;  /* 0x0007580001027983 */ /* 0x0003620000100a00 */
[----:B------:R-:W-:-:S02]  /*da30*/  MOV R82, R60 ;  /* 0x0000003c00527202 */ /* 0x000fc40000000f00 */
        /* <DEDUP_REMOVED lines=9> */
[----:B------:R-:W-:Y:S02]  /*dad0*/  MOV R6, 0xdaf0 ;  /* 0x0000daf000067802 */ /* 0x000fe40000000f00 */
[----:B------:R-:W-:Y:S05]  /*dae0*/  CALL.REL.NOINC `($_ZN7cutlass13device_kernelIN5flash19enable_sm80_to_sm89INS1_16FlashAttnBwdSm80INS1_25CollectiveMainloopBwdSm80ILi2ELi2EN4cute5tupleIJNS5_1CILi128EEES8_NS7_ILi64EEEEEENS_6half_tEfNS_4arch4Sm80ELb1ELb0ELb1ELb1ELb0ELb0ELb0ELb0ELi2ELi4ELi4ELi4ELb0EEENS1_21CollectiveEpilogueBwdISA_SB_SD_Li256ELb1ELb0ELi2EEENS1_25SingleTileBwdLPTSchedulerILb1ELi128ELb0EEEEEEEEEvNT_6ParamsE$_ZN4cute3eso3ESOILb0ELb1EJiNS_1CILi72EEENS2_ILi512EEEEEC2ERKiRKS3_RKS4_) ;  /* 0xffffa97000007944 */ /* 0x000fea0003c3ffff */
[----:B------:R-:W2:Y:S01]  /*daf0*/  LDL R26, [R1+0x758] ;  /* 0x00075800011a7983 */ /* 0x000ea20000100800 */
[----:B-1----:R-:W-:Y:S01]  /*db00*/  IMAD.MOV.U32 R2, RZ, RZ, R15 ;  /* 0x000000ffff027224 */ /* 0x002fe200078e000f */
[----:B------:R-:W-:Y:S02]  /*db10*/  MOV R82, R60 ;  /* 0x0000003c00527202 */ /* 0x000fe40000000f00 */
[----:B------:R-:W-:Y:S01]  /*db20*/  MOV R6, 0xdb50 ;  /* 0x0000db5000067802 */ /* 0x000fe20000000f00 */
[----:B--2---:R1:W-:Y:S04]  /*db30*/  STL [R1+0x11e8], R26 ;  /* 0x0011e81a01007387 */ /* 0x0043e80000100800 */
[----:B-1----:R-:W-:Y:S05]  /*db40*/  CALL.REL.NOINC `($_ZN7cutlass13device_kernelIN5flash19enable_sm80_to_sm89INS1_16FlashAttnBwdSm80INS1_25CollectiveMainloopBwdSm80ILi2ELi2EN4cute5tupleIJNS5_1CILi128EEES8_NS7_ILi64EEEEEENS_6half_tEfNS_4arch4Sm80ELb1ELb0ELb1ELb1ELb0ELb0ELb0ELb0ELi2ELi4ELi4ELi4ELb0EEENS1_21CollectiveEpilogueBwdISA_SB_SD_Li256ELb1ELb0ELi2EEENS1_25SingleTileBwdLPTSchedulerILb1ELi128ELb0EEEEEEEEEvNT_6ParamsE$_ZN4cute3eso3ESOILb0ELb0EJiiNS_1CILi72EEENS2_ILi512EEEEEC2ERKiS7_RKS3_RKS4_) ;  /* 0xffffa52000007944 */ /* 0x002fea0003c3ffff */
[----:B-1----:R-:W2:Y:S01]  /*db50*/  LDL.64 R2, [R1+0x758] ;  /* 0x0007580001027983 */ /* 0x002ea20000100a00 */
[----:B------:R-:W-:Y:S01]  /*db60*/  IMAD.MOV.U32 R6, RZ, RZ, R4 ;  /* 0x000000ffff067224 */ /* 0x000fe200078e0004 */
[----:B------:R-:W-:Y:S01]  /*db70*/  MOV R83, R59 ;  /* 0x0000003b00537202 */ /* 0x000fe20000000f00 */
[----:B------:R-:W-:Y:S01]  /*db80*/  IMAD.MOV.U32 R36, RZ, RZ, R16 ;  /* 0x000000ffff247224 */ /* 0x000fe200078e0010 */
[----:B------:R-:W-:-:S02]  /*db90*/  MOV R5, R19 ;  /* 0x0000001300057202 */ /* 0x000fc40000000f00 */
[----:B------:R-:W-:Y:S01]  /*dba0*/  MOV R4, 0xdbd0 ;  /* 0x0000dbd000047802 */ /* 0x000fe20000000f00 */
[----:B--2---:R1:W-:Y:S04]  /*dbb0*/  STL.64 [R1+0x788], R2 ;  /* 0x0007880201007387 */ /* 0x0043e80000100a00 */
[----:B-1----:R-:W-:Y:S05]  /*dbc0*/  CALL.REL.NOINC `($_ZN7cutlass13device_kernelIN5flash19enable_sm80_to_sm89INS1_16FlashAttnBwdSm80INS1_25CollectiveMainloopBwdSm80ILi2ELi2EN4cute5tupleIJNS5_1CILi128EEES8_NS7_ILi64EEEEEENS_6half_tEfNS_4arch4Sm80ELb1ELb0ELb1ELb1ELb0ELb0ELb0ELb0ELi2ELi4ELi4ELi4ELb0EEENS1_21CollectiveEpilogueBwdISA_SB_SD_Li256ELb1ELb0ELi2EEENS1_25SingleTileBwdLPTSchedulerILb1ELi128ELb0EEEEEEEEEvNT_6ParamsE$_ZN4cute3eso3ESOILb0ELb0EJiiiNS_1CILi72EEENS2_ILi512EEEEEC2ERKiS7_S7_RKS3_RKS4_) ;  /* 0xffffa67000007944 */ /* 0x002fea0003c3ffff */
[----:B-1----:R-:W2:Y:S04]  /*dbd0*/  LDL.64 R2, [R1+0x770] ;  /* 0x0007700001027983 */ /* 0x002ea80000100a00 */
[----:B------:R-:W3:Y:S01]  /*dbe0*/  LDL R16, [R1+0x778] ;  /* 0x0007780001107983 */ /* 0x000ee20000100800 */
[----:B------:R-:W-:Y:S01]  /*dbf0*/  IMAD.MOV.U32 R6, RZ, RZ, R20 ;  /* 0x000000ffff067224 */ /* 0x000fe200078e0014 */
[----:B------:R-:W-:Y:S02]  /*dc00*/  MOV R83, R59 ;  /* 0x0000003b00537202 */ /* 0x000fe40000000f00 */
[----:B------:R-:W-:Y:S01]  /*dc10*/  MOV R4, 0xdc50 ;  /* 0x0000dc5000047802 */ /* 0x000fe20000000f00 */
[----:B--2---:R1:W-:Y:S04]  /*dc20*/  STL.64 [R1+0x758], R2 ;  /* 0x0007580201007387 */ /* 0x0043e80000100a00 */
[----:B---3--:R1:W-:Y:S02]  /*dc30*/  STL [R1+0x760], R16 ;  /* 0x0007601001007387 */ /* 0x0083e40000100800 */
        /* <DEDUP_REMOVED lines=8> */
[----:B------:R-:W-:-:S03]  /*dcc0*/  MOV R6, 0xdd20 ;  /* 0x0000dd2000067802 */ /* 0x000fc60000000f00 */
[----:B------:R1:W-:Y:S01]  /*dcd0*/  STL.U8 [R1+0x11e0], RZ ;  /* 0x0011e0ff01007387 */ /* 0x0003e20000100000 */
[----:B--2---:R-:W-:-:S03]  /*dce0*/  MOV R2, R5 ;  /* 0x0000000500027202 */ /* 0x004fc60000000f00 */
[----:B------:R1:W-:Y:S04]  /*dcf0*/  STL [R1+0x77c], R4 ;  /* 0x00077c0401007387 */ /* 0x0003e80000100800 */
[----:B---3--:R1:W-:Y:S02]  /*dd00*/  STL.64 [R1+0x780], R2 ;  /* 0x0007800201007387 */ /* 0x0083e40000100a00 */
[----:B-1----:R-:W-:Y:S05]  /*dd10*/  CALL.REL.NOINC `($_ZN7cutlass13device_kernelIN5flash19enable_sm80_to_sm89INS1_16FlashAttnBwdSm80INS1_25CollectiveMainloopBwdSm80ILi2ELi2EN4cute5tupleIJNS5_1CILi128EEES8_NS7_ILi64EEEEEENS_6half_tEfNS_4arch4Sm80ELb1ELb0ELb1ELb1ELb0ELb0ELb0ELb0ELi2ELi4ELi4ELi4ELb0EEENS1_21CollectiveEpilogueBwdISA_SB_SD_Li256ELb1ELb0ELi2EEENS1_25SingleTileBwdLPTSchedulerILb1ELi128ELb0EEEEEEEEEvNT_6ParamsE$_ZZN4cute6detail16composition_implINS_5tupleIJNS_1CILi8EEENS3_ILi2EEES5_S5_S4_S5_EEENS2_IJNS3_ILi1EEEiiiNS3_ILi72EEENS3_ILi512EEEEEENS2_IJNS2_IJS5_S5_EEES4_NS3_ILi4EEEEEENS2_IJNS2_IJS7_S4_EEENS3_ILi1024EEENS3_ILi16EEEEEEEEDaRKT_RKT0_RKT1_RKT2_ENKUlRKT_RKT0_E_clISB_SE_EEDaSW_SZ_) ;  /* 0xffffd36000007944 */ /* 0x002fea0003c3ffff */
[----:B------:R-:W-:Y:S02]  /*dd20*/  MOV R6, 0xdd40 ;  /* 0x0000dd4000067802 */ /* 0x000fe40000000f00 */
[----:B-----5:R-:W-:Y:S05]  /*dd30*/  CALL.REL.NOINC `($_ZN7cutlass13device_kernelIN5flash19enable_sm80_to_sm89INS1_16FlashAttnBwdSm80INS1_25CollectiveMainloopBwdSm80ILi2ELi2EN4cute5tupleIJNS5_1CILi128EEES8_NS7_ILi64EEEEEENS_6half_tEfNS_4arch4Sm80ELb1ELb0ELb1ELb1ELb0ELb0ELb0ELb0ELi2ELi4ELi4ELi4ELb0EEENS1_21CollectiveEpilogueBwdISA_SB_SD_Li256ELb1ELb0ELi2EEENS1_25SingleTileBwdLPTSchedulerILb1ELi128ELb0EEEEEEEEEvNT_6ParamsE$_ZZN4cute6detail16composition_implINS_5tupleIJNS_1CILi8EEENS3_ILi2EEES5_S5_S4_S5_EEENS2_IJNS3_ILi1EEEiiiNS3_ILi72EEENS3_ILi512EEEEEENS2_IJNS2_IJS5_S5_EEES4_NS3_ILi4EEEEEENS2_IJNS2_IJS7_S4_EEENS3_ILi1024EEENS3_ILi16EEEEEEEEDaRKT_RKT0_RKT1_RKT2_ENKUlRKT_RKT0_E_clISC_SG_EEDaSW_SZ_) ;  /* 0xffffd39000007944 */ /* 0x020fea0003c3ffff */
[----:B-----5:R2:W-:Y:S01]  /*dd40*/  STL.64 [R1+0x770], R2 ;  /* 0x0007700201007387 */ /* 0x0205e20000100a00 */
[----:B------:R-:W-:Y:S02]  /*dd50*/  MOV R6, R4 ;  /* 0x0000000400067202 */ /* 0x000fe40000000f00 */
[----:B------:R-:W-:Y:S02]  /*dd60*/  MOV R4, 0xdd80 ;  /* 0x0000dd8000047802 */ /* 0x000fe40000000f00 */
[----:B-12---:R-:W-:Y:S05]  /*dd70*/  CALL.REL.NOINC `($_ZN7cutlass13device_kernelIN5flash19enable_sm80_to_sm89INS1_16FlashAttnBwdSm80INS1_25CollectiveMainloopBwdSm80ILi2ELi2EN4cute5tupleIJNS5_1CILi128EEES8_NS7_ILi64EEEEEENS_6half_tEfNS_4arch4Sm80ELb1ELb0ELb1ELb1ELb0ELb0ELb0ELb0ELi2ELi4ELi4ELi4ELb0EEENS1_21CollectiveEpilogueBwdISA_SB_SD_Li256ELb1ELb0ELi2EEENS1_25SingleTileBwdLPTSchedulerILb1ELi128ELb0EEEEEEEEEvNT_6ParamsE$_ZN4cute3eso3ESOILb0ELb0EJNS_5tupleIJNS_1CILi1EEEiEEENS3_ILi1024EEENS2_IJiiEEEEEC2ERKS5_RKS6_RKS7_) ;  /* 0xffff975000007944 */ /* 0x006fea0003c3ffff */
[----:B------:R2:W5:Y:S04]  /*dd80*/  LDL R5, [R1+0x760] ;  /* 0x0007600001057983 */ /* 0x0005680000100800 */
[----:B-1----:R2:W5:Y:S01]  /*dd90*/  LDL.64 R2, [R1+0x758] ;  /* 0x0007580001027983 */ /* 0x0025620000100a00 */
[----:B------:R-:W-:-:S03]  /*dda0*/  MOV R6, 0xddc0 ;  /* 0x0000ddc000067802 */ /* 0x000fc60000000f00 */
[----:B--2--5:R-:W-:Y:S05]  /*ddb0*/  CALL.REL.NOINC `($_ZN7cutlass13device_kernelIN5flash19enable_sm80_to_sm89INS1_16FlashAttnBwdSm80INS1_25CollectiveMainloopBwdSm80ILi2ELi2EN4cute5tupleIJNS5_1CILi128EEES8_NS7_ILi64EEEEEENS_6half_tEfNS_4arch4Sm80ELb1ELb0ELb1ELb1ELb0ELb0ELb0ELb0ELi2ELi4ELi4ELi4ELb0EEENS1_21CollectiveEpilogueBwdISA_SB_SD_Li256ELb1ELb0ELi2EEENS1_25SingleTileBwdLPTSchedulerILb1ELi128ELb0EEEEEEEEEvNT_6ParamsE$_ZN4cute5tupleIJNS0_IJNS0_IJNS_1CILi2EEES2_EEENS1_ILi8EEES3_EEENS0_IJNS0_IJNS1_ILi1EEEiEEENS1_ILi1024EEENS0_IJiiEEEEEEEEC2ERKS5_RKSA_) ;  /* 0xffffc37000007944 */ /* 0x024fea0003c3ffff */
[----:B-1----:R1:W5:Y:S04]  /*ddc0*/  LDL R4, [R1+0x760] ;  /* 0x0007600001047983 */ /* 0x0023680000100800 */
[----:B------:R1:W5:Y:S01]  /*ddd0*/  LDL.64 R2, [R1+0x758] ;  /* 0x0007580001027983 */ /* 0x0003620000100a00 */
[----:B------:R-:W-:Y:S01]  /*dde0*/  LEA.HI R6, R13, R13, RZ, 0x1d ;  /* 0x0000000d0d067211 */ /* 0x000fe200078fe8ff */
[----:B------:R-:W-:-:S04]  /*ddf0*/  IMAD.MOV.U32 R5, RZ, RZ, R14 ;  /* 0x000000ffff057224 */ /* 0x000fc800078e000e */
[----:B------:R-:W-:Y:S01]  /*de00*/  IMAD.U32 R12, R7, 0x2, R6 ;  /* 0x00000002070c7824 */ /* 0x000fe200078e0006 */
[----:B------:R-:W-:-:S04]  /*de10*/  MOV R6, 0xde40 ;  /* 0x0000de4000067802 */ /* 0x000fc80000000f00 */
[----:B------:R1:W-:Y:S03]  /*de20*/  STL [R1+0x11e4], R12 ;  /* 0x0011e40c01007387 */ /* 0x0003e60000100800 */
[----:B-1---5:R-:W-:Y:S05]  /*de30*/  CALL.REL.NOINC `($_ZN7cutlass13device_kernelIN5flash19enable_sm80_to_sm89INS1_16FlashAttnBwdSm80INS1_25CollectiveMainloopBwdSm80ILi2ELi2EN4cute5tupleIJNS5_1CILi128EEES8_NS7_ILi64EEEEEENS_6half_tEfNS_4arch4Sm80ELb1ELb0ELb1ELb1ELb0ELb0ELb0ELb0ELi2ELi4ELi4ELi4ELb0EEENS1_21CollectiveEpilogueBwdISA_SB_SD_Li256ELb1ELb0ELi2EEENS1_25SingleTileBwdLPTSchedulerILb1ELi128ELb0EEEEEEEEEvNT_6ParamsE$_ZN4cute3eso3ESOILb0ELb0EJNS_6LayoutINS_5tupleIJNS3_IJNS_1CILi2EEES5_EEENS4_ILi8EEES6_EEENS3_IJNS3_IJNS4_ILi1EEEiEEENS4_ILi1024EEENS3_IJiiEEEEEEEEjEEC2ERKSE_RKj) ;  /* 0xffff992000007944 */ /* 0x022fea0003c3ffff */
[----:B-1----:R-:W2:Y:S04]  /*de40*/  LDL.64 R6, [R1+0x760] ;  /* 0x0007600001067983 */ /* 0x002ea80000100a00 */
[----:B------:R1:W5:Y:S01]  /*de50*/  LDL.64 R4, [R1+0x758] ;  /* 0x0007580001047983 */ /* 0x0003620000100a00 */
[----:B------:R-:W-:Y:S02]  /*de60*/  MOV R38, R60 ;  /* 0x0000003c00267202 */ /* 0x000fe40000000f00 */
[----:B------:R-:W-:Y:S01]  /*de70*/  MOV R46, 0xdea0 ;  /* 0x0000dea0002e7802 */ /* 0x000fe20000000f00 */
[----:B--2---:R-:W-:-:S04]  /*de80*/  IMAD.WIDE.U32 R2, R7, 0x2, R24 ;  /* 0x0000000207027825 */ /* 0x004fc800078e0018 */
[----:B-1---5:R-:W-:Y:S05]  /*de90*/  CALL.REL.NOINC `($_ZN7cutlass13device_kernelIN5flash19enable_sm80_to_sm89INS1_16FlashAttnBwdSm80INS1_25CollectiveMainloopBwdSm80ILi2ELi2EN4cute5tupleIJNS5_1CILi128EEES8_NS7_ILi64EEEEEENS_6half_tEfNS_4arch4Sm80ELb1ELb0ELb1ELb1ELb0ELb0ELb0ELb0ELi2ELi4ELi4ELi4ELb0EEENS1_21CollectiveEpilogueBwdISA_SB_SD_Li256ELb1ELb0ELi2EEENS1_25SingleTileBwdLPTSchedulerILb1ELi128ELb0EEEEEEEEEvNT_6ParamsE$_ZN4cute8smem_ptrIPN7cutlass6half_tEECI1NS_12iter_adaptorIS3_S4_EEES3_) ;  /* 0xffffc7a000007944 */ /* 0x022fea0003c3ffff */
[----:B-1----:R-:W2:Y:S01]  /*dea0*/  LDL.64 R2, [R1+0x758] ;  /* 0x0007580001027983 */ /* 0x002ea20000100a00 */
[----:B------:R-:W-:-:S03]  /*deb0*/  MOV R12, 0xdee0 ;  /* 0x0000dee0000c7802 */ /* 0x000fc60000000f00 */
[----:B--2---:R1:W-:Y:S04]  /*dec0*/  STL.64 [R1+0x770], R2 ;  /* 0x0007700201007387 */ /* 0x0043e80000100a00 */
[----:B-1----:R-:W-:Y:S05]  /*ded0*/  CALL.REL.NOINC `($_ZN7cutlass13device_kernelIN5flash19enable_sm80_to_sm89INS1_16FlashAttnBwdSm80INS1_25CollectiveMainloopBwdSm80ILi2ELi2EN4cute5tupleIJNS5_1CILi128EEES8_NS7_ILi64EEEEEENS_6half_tEfNS_4arch4Sm80ELb1ELb0ELb1ELb1ELb0ELb0ELb0ELb0ELi2ELi4ELi4ELi4ELb0EEENS1_21CollectiveEpilogueBwdISA_SB_SD_Li256ELb1ELb0ELi2EEENS1_25SingleTileBwdLPTSchedulerILb1ELi128ELb0EEEEEEEEEvNT_6ParamsE$_ZN4cute3eso3ESOILb0ELb0EJNS_6LayoutINS_5tupleIJNS3_IJNS_1CILi2EEES5_EEENS4_ILi8EEES6_EEENS3_IJNS3_IJNS4_ILi1EEEiEEENS4_ILi1024EEENS3_IJiiEEEEEEEENS_10ViewEngineINS_8smem_ptrIPN7cutlass6half_tEEEEEEEC2ERKSE_RKSL_) ;  /* 0xffff980000007944 */ /* 0x002fea0003c3ffff */
[----:B------:R-:W-:Y:S02]  /*dee0*/  MOV R2, 0xdf00 ;  /* 0x0000df0000027802 */ /* 0x000fe40000000f00 */
[----:B-1----:R-:W-:Y:S05]  /*def0*/  CALL.REL.NOINC `($_ZN7cutlass13device_kernelIN5flash19enable_sm80_to_sm89INS1_16FlashAttnBwdSm80INS1_25CollectiveMainloopBwdSm80ILi2ELi2EN4cute5tupleIJNS5_1CILi128EEES8_NS7_ILi64EEEEEENS_6half_tEfNS_4arch4Sm80ELb1ELb0ELb1ELb1ELb0ELb0ELb0ELb0ELi2ELi4ELi4ELi4ELb0EEENS1_21CollectiveEpilogueBwdISA_SB_SD_Li256ELb1ELb0ELi2EEENS1_25SingleTileBwdLPTSchedulerILb1ELi128ELb0EEEEEEEEEvNT_6ParamsE$_ZZN4cute4takeILi1ELi3ENS_5tupleIJNS1_IJNS_1CILi1EEEiEEENS2_ILi1024EEENS1_IJiiEEEEEEEEDaRKT1_ENKUlDpRKT_E_clIJS5_S6_EEEDaSE_) ;  /* 0xffffcfd000007944 */ /* 0x002fea0003c3ffff */
[----:B------:R-:W-:Y:S02]  /*df00*/  MOV R2, 0xdf20 ;  /* 0x0000df2000027802 */ /* 0x000fe40000000f00 */
[----:B------:R-:W-:Y:S05]  /*df10*/  CALL.REL.NOINC `($_ZN7cutlass13device_kernelIN5flash19enable_sm80_to_sm89INS1_16FlashAttnBwdSm80INS1_25CollectiveMainloopBwdSm80ILi2ELi2EN4cute5tupleIJNS5_1CILi128EEES8_NS7_ILi64EEEEEENS_6half_tEfNS_4arch4Sm80ELb1ELb0ELb1ELb1ELb0ELb0ELb0ELb0ELi2ELi4ELi4ELi4ELb0EEENS1_21CollectiveEpilogueBwdISA_SB_SD_Li256ELb1ELb0ELi2EEENS1_25SingleTileBwdLPTSchedulerILb1ELi128ELb0EEEEEEEEEvNT_6ParamsE$_ZZN4cute16flatten_to_tupleINS_5tupleIJNS_1CILi1024EEENS1_IJiiEEEEEEEEDaRKT_ENKUlRKT_E_clIS4_EEDaSB_) ;  /* 0xffffce8000007944 */ /* 0x000fea0003c3ffff */
[----:B------:R-:W-:Y:S02]  /*df20*/  MOV R2, 0xdf40 ;  /* 0x0000df4000027802 */ /* 0x000fe40000000f00 */
[----:B------:R-:W-:Y:S05]  /*df30*/  CALL.REL.NOINC `($_ZN7cutlass13device_kernelIN5flash19enable_sm80_to_sm89INS1_16FlashAttnBwdSm80INS1_25CollectiveMainloopBwdSm80ILi2ELi2EN4cute5tupleIJNS5_1CILi128EEES8_NS7_ILi64EEEEEENS_6half_tEfNS_4arch4Sm80ELb1ELb0ELb1ELb1ELb0ELb0ELb0ELb0ELi2ELi4ELi4ELi4ELb0EEENS1_21CollectiveEpilogueBwdISA_SB_SD_Li256ELb1ELb0ELi2EEENS1_25SingleTileBwdLPTSchedulerILb1ELi128ELb0EEEEEEEEEvNT_6ParamsE$_ZZN4cute12filter_tupleINS_5tupleIJNS_1CILi1024EEENS1_IJiiEEEEEEZNS_16flatten_to_tupleIS5_EEDaRKT_EUlRKT_E_EEDaS9_OT0_ENKUlDpSC_E_clIJNS1_IJS3_EEES4_EEEDaSG_) ;  /* 0xffffca4000007944 */ /* 0x000fea0003c3ffff */
        /* <DEDUP_REMOVED lines=21> */
[----:B-1---5:R-:W-:Y:S05]  /*e090*/  CALL.REL.NOINC `($_ZN7cutlass13device_kernelIN5flash19enable_sm80_to_sm89INS1_16FlashAttnBwdSm80INS1_25CollectiveMainloopBwdSm80ILi2ELi2EN4cute5tupleIJNS5_1CILi128EEES8_NS7_ILi64EEEEEENS_6half_tEfNS_4arch4Sm80ELb1ELb0ELb1ELb1ELb0ELb0ELb0ELb0ELi2ELi4ELi4ELi4ELb0EEENS1_21CollectiveEpilogueBwdISA_SB_SD_Li256ELb1ELb0ELi2EEENS1_25SingleTileBwdLPTSchedulerILb1ELi128ELb0EEEEEEEEEvNT_6ParamsE$_ZN4cute3eso3ESOILb1ELb0EJNS_10UnderscoreES2_S2_iEEC2ERKS2_S5_S5_RKi) ;  /* 0xffffa41000007944 */ /* 0x022fea0003c3ffff */
[----:B------:R-:W-:Y:S01]  /*e0a0*/  ULDC.64 UR4, c[0x0][0x118] ;  /* 0x0000460000047ab9 */ /* 0x000fe20000000a00 */
[----:B------:R2:W5:Y:S04]  /*e0b0*/  LDL R6, [R1+0x758] ;  /* 0x0007580001067983 */ /* 0x0005680000100800 */
[----:B-1----:R2:W5:Y:S04]  /*e0c0*/  LD.E R2, [R12.64] ;  /* 0x000000040c027980 */ /* 0x002568000c101900 */
[----:B------:R2:W5:Y:S01]  /*e0d0*/  LD.E R3, [R12.64+0x4] ;  /* 0x000004040c037980 */ /* 0x000562000c101900 */
[----:B------:R-:W-:-:S03]  /*e0e0*/  MOV R4, 0xe100 ;  /* 0x0000e10000047802 */ /* 0x000fc60000000f00 */
[----:B--2--5:R-:W-:Y:S05]  /*e0f0*/  CALL.REL.NOINC `($_ZN7cutlass13device_kernelIN5flash19enable_sm80_to_sm89INS1_16FlashAttnBwdSm80INS1_25CollectiveMainloopBwdSm80ILi2ELi2EN4cute5tupleIJNS5_1CILi128EEES8_NS7_ILi64EEEEEENS_6half_tEfNS_4arch4Sm80ELb1ELb0ELb1ELb1ELb0ELb0ELb0ELb0ELi2ELi4ELi4ELi4ELb0EEENS1_21CollectiveEpilogueBwdISA_SB_SD_Li256ELb1ELb0ELi2EEENS1_25SingleTileBwdLPTSchedulerILb1ELi128ELb0EEEEEEEEEvNT_6ParamsE$_ZZN4cute5sliceINS_5tupleIJNS_10UnderscoreES2_S2_iEEENS1_IJNS1_IJNS_1CILi1EEENS4_ILi0EEEEEENS4_ILi4096EEENS1_IJiiEEENS1_IJS6_NS4_ILi8192EEEEEEEEEEEDaRKT_RKT0_ENKUlRKT_RKT0_E_clIS2_S9_EEDaSL_SO_) ;  /* 0xffffce7000007944 */ /* 0x024fea0003c3ffff */
[----:B------:R1:W-:Y:S01]  /*e100*/  STL.64 [R1+0x758], R2 ;  /* 0x0007580201007387 */ /* 0x0003e20000100a00 */
[----:B------:R-:W-:-:S02]  /*e110*/  MOV R69, R60 ;  /* 0x0000003c00457202 */ /* 0x000fc40000000f00 */
[----:B------:R-:W-:Y:S02]  /*e120*/  MOV R4, 0xe140 ;  /* 0x0000e14000047802 */ /* 0x000fe40000000f00 */
[----:B-1----:R-:W-:Y:S05]  /*e130*/  CALL.REL.NOINC `($_ZN7cutlass13device_kernelIN5flash19enable_sm80_to_sm89INS1_16FlashAttnBwdSm80INS1_25CollectiveMainloopBwdSm80ILi2ELi2EN4cute5tupleIJNS5_1CILi128EEES8_NS7_ILi64EEEEEENS_6half_tEfNS_4arch4Sm80ELb1ELb0ELb1ELb1ELb0ELb0ELb0ELb0ELi2ELi4ELi4ELi4ELb0EEENS1_21CollectiveEpilogueBwdISA_SB_SD_Li256ELb1ELb0ELi2EEENS1_25SingleTileBwdLPTSchedulerILb1ELi128ELb0EEEEEEEEEvNT_6ParamsE$_ZZN4cute12filter_tupleINS_5tupleIJNS_10UnderscoreES2_S2_iEEENS1_IJNS1_IJNS_1CILi1EEENS4_ILi0EEEEEENS4_ILi4096EEENS1_IJiiEEENS1_IJS6_NS4_ILi8192EEEEEEEEEZNS_5sliceIS3_SC_EEDaRKT_RKT0_EUlRKT_RKT0_E_EEDaSG_SJ_OT1_ENKUlDpSM_E_clIJNS1_IJS7_EEENS1_IJS8_EEENS1_IJS9_EEENS1_IJEEEEEEDaST_) ;  /* 0xffffc78000007944 */ /* 0x002fea0003c3ffff */
[----:B------:R-:W-:Y:S02]  /*e140*/  MOV R4, 0xe160 ;  /* 0x0000e16000047802 */ /* 0x000fe40000000f00 */
[----:B-1---5:R-:W-:Y:S05]  /*e150*/  CALL.REL.NOINC `($_ZN7cutlass13device_kernelIN5flash19enable_sm80_to_sm89INS1_16FlashAttnBwdSm80INS1_25CollectiveMainloopBwdSm80ILi2ELi2EN4cute5tupleIJNS5_1CILi128EEES8_NS7_ILi64EEEEEENS_6half_tEfNS_4arch4Sm80ELb1ELb0ELb1ELb1ELb0ELb0ELb0ELb0ELi2ELi4ELi4ELi4ELb0EEENS1_21CollectiveEpilogueBwdISA_SB_SD_Li256ELb1ELb0ELi2EEENS1_25SingleTileBwdLPTSchedulerILb1ELi128ELb0EEEEEEEEEvNT_6ParamsE$_ZN4cute5tupleIJNS0_IJNS0_IJNS_1CILi8EEENS1_ILi1EEEEEENS1_ILi2EEENS0_IJS5_S5_EEEEEENS0_IJNS0_IJS3_NS1_ILi0EEEEEENS1_ILi4096EEENS0_IJiiEEEEEEEEC2ERKS7_RKSC_) ;  /* 0xffffc20000007944 */ /* 0x022fea0003c3ffff */
[----:B-1----:R1:W5:Y:S01]  /*e160*/  LDL.64 R2, [R1+0x758] ;  /* 0x0007580001027983 */ /* 0x0023620000100a00 */
[----:B------:R-:W-:Y:S02]  /*e170*/  SHF.L.U32 R4, R6, 0xd, RZ ;  /* 0x0000000d06047819 */ /* 0x000fe400000006ff */
[----:B------:R-:W-:-:S03]  /*e180*/  MOV R6, 0xe1b0 ;  /* 0x0000e1b000067802 */ /* 0x000fc60000000f00 */
[----:B------:R1:W-:Y:S04]  /*e190*/  STL [R1+0x770], R4 ;  /* 0x0007700401007387 */ /* 0x0003e80000100800 */
[----:B-1---5:R-:W-:Y:S05]  /*e1a0*/  CALL.REL.NOINC `($_ZN7cutlass13device_kernelIN5flash19enable_sm80_to_sm89INS1_16FlashAttnBwdSm80INS1_25CollectiveMainloopBwdSm80ILi2ELi2EN4cute5tupleIJNS5_1CILi128EEES8_NS7_ILi64EEEEEENS_6half_tEfNS_4arch4Sm80ELb1ELb0ELb1ELb1ELb0ELb0ELb0ELb0ELi2ELi4ELi4ELi4ELb0EEENS1_21CollectiveEpilogueBwdISA_SB_SD_Li256ELb1ELb0ELi2EEENS1_25SingleTileBwdLPTSchedulerILb1ELi128ELb0EEEEEEEEEvNT_6ParamsE$_ZN4cute3eso3ESOILb0ELb0EJNS_6LayoutINS_5tupleIJNS3_IJNS_1CILi8EEENS4_ILi1EEEEEENS4_ILi2EEENS3_IJS8_S8_EEEEEENS3_IJNS3_IJS6_NS4_ILi0EEEEEENS4_ILi4096EEENS3_IJiiEEEEEEEEiEEC2ERKSG_RKi) ;  /* 0xffff9b7000007944 */ /* 0x022fea0003c3ffff */
[----:B------:R-:W-:Y:S01]  /*e1b0*/  ULDC.64 UR4, c[0x0][0x118] ;  /* 0x0000460000047ab9 */ /* 0x000fe20000000a00 */
[----:B-1----:R-:W2:Y:S04]  /*e1c0*/  LDL R2, [R1+0x760] ;  /* 0x0007600001027983 */ /* 0x002ea80000100800 */
[----:B------:R-:W2:Y:S04]  /*e1d0*/  LD.E.64 R12, [R12.64+0x8] ;  /* 0x000008040c0c7980 */ /* 0x000ea8000c101b00 */
[----:B------:R1:W5:Y:S01]  /*e1e0*/  LDL.64 R4, [R1+0x758] ;  /* 0x0007580001047983 */ /* 0x0003620000100a00 */
[----:B------:R-:W-:-:S02]  /*e1f0*/  MOV R38, R60 ;  /* 0x0000003c00267202 */ /* 0x000fc40000000f00 */
[----:B------:R-:W-:Y:S01]  /*e200*/  MOV R46, 0xe230 ;  /* 0x0000e230002e7802 */ /* 0x000fe20000000f00 */
[----:B--2---:R-:W-:-:S04]  /*e210*/  IMAD.WIDE R2, R2, 0x2, R12 ;  /* 0x0000000202027825 */ /* 0x004fc800078e020c */
[----:B-1---5:R-:W-:Y:S05]  /*e220*/  CALL.REL.NOINC `($_ZN7cutlass13device_kernelIN5flash19enable_sm80_to_sm89INS1_16FlashAttnBwdSm80INS1_25CollectiveMainloopBwdSm80ILi2ELi2EN4cute5tupleIJNS5_1CILi128EEES8_NS7_ILi64EEEEEENS_6half_tEfNS_4arch4Sm80ELb1ELb0ELb1ELb1ELb0ELb0ELb0ELb0ELi2ELi4ELi4ELi4ELb0EEENS1_21CollectiveEpilogueBwdISA_SB_SD_Li256ELb1ELb0ELi2EEENS1_25SingleTileBwdLPTSchedulerILb1ELi128ELb0EEEEEEEEEvNT_6ParamsE$_ZN4cute8smem_ptrIPN7cutlass6half_tEECI1NS_12iter_adaptorIS3_S4_EEES3_) ;  /* 0xffffc41000007944 */ /* 0x022fea0003c3ffff */
[----:B-1----:R-:W2:Y:S01]  /*e230*/  LDL.64 R2, [R1+0x758] ;  /* 0x0007580001027983 */ /* 0x002ea20000100a00 */
[----:B------:R-:W-:-:S03]  /*e240*/  MOV R6, 0xe270 ;  /* 0x0000e27000067802 */ /* 0x000fc60000000f00 */
[----:B--2---:R1:W-:Y:S04]  /*e250*/  STL.64 [R1+0x770], R2 ;  /* 0x0007700201007387 */ /* 0x0043e80000100a00 */
[----:B-1----:R-:W-:Y:S05]  /*e260*/  CALL.REL.NOINC `($_ZN7cutlass13device_kernelIN5flash19enable_sm80_to_sm89INS1_16FlashAttnBwdSm80INS1_25CollectiveMainloopBwdSm80ILi2ELi2EN4cute5tupleIJNS5_1CILi128EEES8_NS7_ILi64EEEEEENS_6half_tEfNS_4arch4Sm80ELb1ELb0ELb1ELb1ELb0ELb0ELb0ELb0ELi2ELi4ELi4ELi4ELb0EEENS1_21CollectiveEpilogueBwdISA_SB_SD_Li256ELb1ELb0ELi2EEENS1_25SingleTileBwdLPTSchedulerILb1ELi128ELb0EEEEEEEEEvNT_6ParamsE$_ZN4cute3eso3ESOILb0ELb0EJNS_6LayoutINS_5tupleIJNS3_IJNS_1CILi8EEENS4_ILi1EEEEEENS4_ILi2EEENS3_IJS8_S8_EEEEEENS3_IJNS3_IJS6_NS4_ILi0EEEEEENS4_ILi4096EEENS3_IJiiEEEEEEEENS_10ViewEngineINS_8smem_ptrIPN7cutlass6half_tEEEEEEEC2ERKSG_RKSN_) ;  /* 0xffff9a4000007944 */ /* 0x002fea0003c3ffff */
[----:B------:R2:W5:Y:S04]  /*e270*/  LDL.64 R30, [R1+0x760] ;  /* 0x00076000011e7983 */ /* 0x0005680000100a00 */
[----:B------:R2:W5:Y:S04]  /*e280*/  LDL.64 R28, [R61+0x30] ;  /* 0x000030003d1c7983 */ /* 0x0005680000100a00 */
[----:B------:R2:W5:Y:S01]  /*e290*/  LDL.64 R20, [R1+0x758] ;  /* 0x0007580001147983 */ /* 0x0005620000100a00 */
[----:B------:R-:W-:Y:S01]  /*e2a0*/  IMAD.MOV.U32 R6, RZ, RZ, R10 ;  /* 0x000000ffff067224 */ /* 0x000fe200078e000a */
[----:B-1----:R-:W-:-:S02]  /*e2b0*/  MOV R3, R11 ;  /* 0x0000000b00037202 */ /* 0x002fc40000000f00 */
[----:B------:R-:W-:Y:S02]  /*e2c0*/  MOV R4, 0xe2e0 ;  /* 0x0000e2e000047802 */ /* 0x000fe40000000f00 */
[----:B--2--5:R-:W-:Y:S05]  /*e2d0*/  CALL.REL.NOINC `($_ZN7cutlass13device_kernelIN5flash19enable_sm80_to_sm89INS1_16FlashAttnBwdSm80INS1_25CollectiveMainloopBwdSm80ILi2ELi2EN4cute5tupleIJNS5_1CILi128EEES8_NS7_ILi64EEEEEENS_6half_tEfNS_4arch4Sm80ELb1ELb0ELb1ELb1ELb0ELb0ELb0ELb0ELi2ELi4ELi4ELi4ELb0EEENS1_21CollectiveEpilogueBwdISA_SB_SD_Li256ELb1ELb0ELi2EEENS1_25SingleTileBwdLPTSchedulerILb1ELi128ELb0EEEEEEEEEvNT_6ParamsE$_ZN4cute3eso3ESOILb1ELb0EJNS_6LayoutINS_5tupleIJNS3_IJNS_1CILi8EEENS4_ILi1EEEEEENS4_ILi2EEENS4_ILi4EEEEEENS3_IJNS3_IJS6_NS4_ILi0EEEEEES5_NS4_ILi16EEEEEEEENS_10ViewEngineIPN7cutlass6half_tEEEEEC2ERKSF_RKSK_) ;  /* 0xffffba3000007944 */ /* 0x024fea0003c3ffff */
[----:B------:R2:W5:Y:S01]  /*e2e0*/  LDL.64 R26, [R1+0x758] ;  /* 0x00075800011a7983 */ /* 0x0005620000100a00 */
[----:B-1----:R-:W-:Y:S01]  /*e2f0*/  IMAD.MOV.U32 R6, RZ, RZ, R8 ;  /* 0x000000ffff067224 */ /* 0x002fe200078e0008 */
[----:B------:R-:W-:Y:S02]  /*e300*/  MOV R3, R9 ;  /* 0x0000000900037202 */ /* 0x000fe40000000f00 */
[----:B------:R-:W-:Y:S02]  /*e310*/  MOV R4, 0xe330 ;  /* 0x0000e33000047802 */ /* 0x000fe40000000f00 */
[----:B--2--5:R-:W-:Y:S05]  /*e320*/  CALL.REL.NOINC `($_ZN7cutlass13device_kernelIN5flash19enable_sm80_to_sm89INS1_16FlashAttnBwdSm80INS1_25CollectiveMainloopBwdSm80ILi2ELi2EN4cute5tupleIJNS5_1CILi128EEES8_NS7_ILi64EEEEEENS_6half_tEfNS_4arch4Sm80ELb1ELb0ELb1ELb1ELb0ELb0ELb0ELb0ELi2ELi4ELi4ELi4ELb0EEENS1_21CollectiveEpilogueBwdISA_SB_SD_Li256ELb1ELb0ELi2EEENS1_25SingleTileBwdLPTSchedulerILb1ELi128ELb0EEEEEEEEEvNT_6ParamsE$_ZN4cute3eso3ESOILb1ELb0EJNS_6LayoutINS_5tupleIJNS3_IJNS_1CILi8EEENS4_ILi1EEEEEENS4_ILi4EEES8_EEENS3_IJNS3_IJS6_NS4_ILi0EEEEEES5_NS4_ILi32EEEEEEEENS_10ViewEngineIPN7cutlass6half_tEEEEEC2ERKSE_RKSJ_) ;  /* 0xffffbbb000007944 */ /* 0x024fea0003c3ffff */
[----:B------:R2:W5:Y:S01]  /*e330*/  LDL.64 R24, [R1+0x758] ;  /* 0x0007580001187983 */ /* 0x0005620000100a00 */
[----:B------:R-:W-:Y:S01]  /*e340*/  IMAD.MOV.U32 R38, RZ, RZ, R60 ;  /* 0x000000ffff267224 */ /* 0x000fe200078e003c */
[----:B-1----:R-:W-:Y:S01]  /*e350*/  MOV R2, R30 ;  /* 0x0000001e00027202 */ /* 0x002fe20000000f00 */
[----:B------:R-:W-:Y:S01]  /*e360*/  IMAD.MOV.U32 R3, RZ, RZ, R31 ;  /* 0x000000ffff037224 */ /* 0x000fe200078e001f */
[----:B------:R-:W-:Y:S02]  /*e370*/  MOV R46, 0xe390 ;  /* 0x0000e390002e7802 */ /* 0x000fe40000000f00 */
[----:B--2--5:R-:W-:Y:S05]  /*e380*/  CALL.REL.NOINC `($_ZN7cutlass13device_kernelIN5flash19enable_sm80_to_sm89INS1_16FlashAttnBwdSm80INS1_25CollectiveMainloopBwdSm80ILi2ELi2EN4cute5tupleIJNS5_1CILi128EEES8_NS7_ILi64EEEEEENS_6half_tEfNS_4arch4Sm80ELb1ELb0ELb1ELb1ELb0ELb0ELb0ELb0ELi2ELi4ELi4ELi4ELb0EEENS1_21CollectiveEpilogueBwdISA_SB_SD_Li256ELb1ELb0ELi2EEENS1_25SingleTileBwdLPTSchedulerILb1ELi128ELb0EEEEEEEEEvNT_6ParamsE$_ZN4cute8smem_ptrIPN7cutlass6half_tEECI1NS_12iter_adaptorIS3_S4_EEES3_) ;  /* 0xffffc2b000007944 */ /* 0x024fea0003c3ffff */
[----:B-1----:R1:W5:Y:S01]  /*e390*/  LDL.64 R2, [R1+0x758] ;  /* 0x0007580001027983 */ /* 0x0023620000100a00 */
[----:B------:R-:W-:Y:S02]  /*e3a0*/  MOV R83, R60 ;  /* 0x0000003c00537202 */ /* 0x000fe40000000f00 */
[----:B------:R-:W-:-:S02]  /*e3b0*/  MOV R38, 0xe3d0 ;  /* 0x0000e3d000267802 */ /* 0x000fc40000000f00 */
[----:B-1---5:R-:W-:Y:S05]  /*e3c0*/  CALL.REL.NOINC `($_ZN7cutlass13device_kernelIN5flash19enable_sm80_to_sm89INS1_16FlashAttnBwdSm80INS1_25CollectiveMainloopBwdSm80ILi2ELi2EN4cute5tupleIJNS5_1CILi128EEES8_NS7_ILi64EEEEEENS_6half_tEfNS_4arch4Sm80ELb1ELb0ELb1ELb1ELb0ELb0ELb0ELb0ELi2ELi4ELi4ELi4ELb0EEENS1_21CollectiveEpilogueBwdISA_SB_SD_Li256ELb1ELb0ELi2EEENS1_25SingleTileBwdLPTSchedulerILb1ELi128ELb0EEEEEEEEEvNT_6ParamsE$_ZN4cute3eso3ESOILb1ELb0EJNS_6LayoutINS_5tupleIJNS3_IJNS_1CILi8EEENS4_ILi1EEEEEENS4_ILi2EEEEEENS3_IJNS3_IJS6_NS4_ILi0EEEEEENS4_ILi4096EEEEEEEENS_10ViewEngineINS_8smem_ptrIPN7cutlass6half_tEEEEEEEC2ERKSE_RKSL_) ;  /* 0xffffb6f000007944 */ /* 0x022fea0003c3ffff */
[----:B-1----:R1:W5:Y:S01]  /*e3d0*/  LDL.64 R36, [R1+0x758] ;  /* 0x0007580001247983 */ /* 0x0023620000100a00 */
[----:B------:R-:W-:Y:S01]  /*e3e0*/  IMAD.MOV.U32 R83, RZ, RZ, R60 ;  /* 0x000000ffff537224 */ /* 0x000fe200078e003c */
[----:B------:R-:W-:Y:S01]  /*e3f0*/  MOV R38, R26 ;  /* 0x0000001a00267202 */ /* 0x000fe20000000f00 */
[----:B------:R-:W-:Y:S01]  /*e400*/  IMAD.MOV.U32 R39, RZ, RZ, R27 ;  /* 0x000000ffff277224 */ /* 0x000fe200078e001b */
[----:B------:R-:W-:-:S02]  /*e410*/  MOV R48, 0xe430 ;  /* 0x0000e43000307802 */ /* 0x000fc40000000f00 */
[----:B-1---5:R-:W-:Y:S05]  /*e420*/  CALL.REL.NOINC `($_ZN7cutlass13device_kernelIN5flash19enable_sm80_to_sm89INS1_16FlashAttnBwdSm80INS1_25CollectiveMainloopBwdSm80ILi2ELi2EN4cute5tupleIJNS5_1CILi128EEES8_NS7_ILi64EEEEEENS_6half_tEfNS_4arch4Sm80ELb1ELb0ELb1ELb1ELb0ELb0ELb0ELb0ELi2ELi4ELi4ELi4ELb0EEENS1_21CollectiveEpilogueBwdISA_SB_SD_Li256ELb1ELb0ELi2EEENS1_25SingleTileBwdLPTSchedulerILb1ELi128ELb0EEEEEEEEEvNT_6ParamsE$_ZN4cute3eso3ESOILb1ELb0EJNS_6LayoutINS_5tupleIJNS3_IJNS_1CILi8EEENS4_ILi1EEEEEENS4_ILi2EEEEEENS3_IJNS3_IJS6_NS4_ILi0EEEEEES5_EEEEENS_10ViewEngineIPN7cutlass6half_tEEEEEC2ERKSD_RKSI_) ;  /* 0xffffb82000007944 */ /* 0x022fea0003c3ffff */
[----:B------:R2:W5:Y:S01]  /*e430*/  LDL.64 R2, [R1+0x758] ;  /* 0x0007580001027983 */ /* 0x0005620000100a00 */
[----:B------:R-:W-:-:S02]  /*e440*/  MOV R83, R60 ;  /* 0x0000003c00537202 */ /* 0x000fc40000000f00 */
[----:B-1----:R-:W-:Y:S02]  /*e450*/  MOV R46, 0xe470 ;  /* 0x0000e470002e7802 */ /* 0x002fe40000000f00 */
[----:B--2--5:R-:W-:Y:S05]  /*e460*/  CALL.REL.NOINC `($_ZN7cutlass13device_kernelIN5flash19enable_sm80_to_sm89INS1_16FlashAttnBwdSm80INS1_25CollectiveMainloopBwdSm80ILi2ELi2EN4cute5tupleIJNS5_1CILi128EEES8_NS7_ILi64EEEEEENS_6half_tEfNS_4arch4Sm80ELb1ELb0ELb1ELb1ELb0ELb0ELb0ELb0ELi2ELi4ELi4ELi4ELb0EEENS1_21CollectiveEpilogueBwdISA_SB_SD_Li256ELb1ELb0ELi2EEENS1_25SingleTileBwdLPTSchedulerILb1ELi128ELb0EEEEEEEEEvNT_6ParamsE$_ZN4cute3eso3ESOILb1ELb0EJNS_6LayoutINS_5tupleIJNS3_IJNS_1CILi8EEENS4_ILi1EEEEEENS3_IJNS4_ILi2EEEEEEEEENS3_IJNS3_IJS6_NS4_ILi0EEEEEENS3_IJNS4_ILi4096EEEEEEEEEEENS_10ViewEngineINS_8smem_ptrIPN7cutlass6half_tEEEEEEEC2ERKSG_RKSN_) ;  /* 0xffffb45000007944 */ /* 0x024fea0003c3ffff */
[----:B-1----:R1:W5:Y:S01]  /*e470*/  LDL.64 R36, [R1+0x758] ;  /* 0x0007580001247983 */ /* 0x0023620000100a00 */
[----:B------:R-:W-:Y:S02]  /*e480*/  MOV R83, R60 ;  /* 0x0000003c00537202 */ /* 0x000fe40000000f00 */
[----:B------:R-:W-:Y:S02]  /*e490*/  MOV R46, 0xe4b0 ;  /* 0x0000e4b0002e7802 */ /* 0x000fe40000000f00 */
[----:B-1---5:R-:W-:Y:S05]  /*e4a0*/  CALL.REL.NOINC `($_ZN7cutlass13device_kernelIN5flash19enable_sm80_to_sm89INS1_16FlashAttnBwdSm80INS1_25CollectiveMainloopBwdSm80ILi2ELi2EN4cute5tupleIJNS5_1CILi128EEES8_NS7_ILi64EEEEEENS_6half_tEfNS_4arch4Sm80ELb1ELb0ELb1ELb1ELb0ELb0ELb0ELb0ELi2ELi4ELi4ELi4ELb0EEENS1_21CollectiveEpilogueBwdISA_SB_SD_Li256ELb1ELb0ELi2EEENS1_25SingleTileBwdLPTSchedulerILb1ELi128ELb0EEEEEEEEEvNT_6ParamsE$_ZN4cute3eso3ESOILb1ELb0EJNS_6LayoutINS_5tupleIJNS3_IJNS_1CILi8EEENS4_ILi1EEEEEENS3_IJNS4_ILi2EEEEEEEEENS3_IJNS3_IJS6_NS4_ILi0EEEEEENS3_IJS5_EEEEEEEENS_10ViewEngineIPN7cutlass6half_tEEEEEC2ERKSF_RKSK_) ;  /* 0xffffb51000007944 */ /* 0x022fea0003c3ffff */
[----:B-1----:R1:W5:Y:S01]  /*e4b0*/  LDL.64 R2, [R1+0x758] ;  /* 0x0007580001027983 */ /* 0x0023620000100a00 */
[----:B------:R-:W-:Y:S02]  /*e4c0*/  MOV R83, R60 ;  /* 0x0000003c00537202 */ /* 0x000fe40000000f00 */
[----:B------:R-:W-:Y:S02]  /*e4d0*/  MOV R46, 0xe4f0 ;  /* 0x0000e4f0002e7802 */ /* 0x000fe40000000f00 */
[----:B-1---5:R-:W-:Y:S05]  /*e4e0*/  CALL.REL.NOINC `($_ZN7cutlass13device_kernelIN5flash19enable_sm80_to_sm89INS1_16FlashAttnBwdSm80INS1_25CollectiveMainloopBwdSm80ILi2ELi2EN4cute5tupleIJNS5_1CILi128EEES8_NS7_ILi64EEEEEENS_6half_tEfNS_4arch4Sm80ELb1ELb0ELb1ELb1ELb0ELb0ELb0ELb0ELi2ELi4ELi4ELi4ELb0EEENS1_21CollectiveEpilogueBwdISA_SB_SD_Li256ELb1ELb0ELi2EEENS1_25SingleTileBwdLPTSchedulerILb1ELi128ELb0EEEEEEEEEvNT_6ParamsE$_ZN4cute3eso3ESOILb1ELb0EJNS_6LayoutINS_5tupleIJNS3_IJNS3_IJNS_1CILi8EEENS4_ILi1EEEEEES6_EEENS3_IJNS3_IJS6_S6_EEENS4_ILi2EEEEEEEEENS3_IJNS3_IJNS3_IJS6_NS4_ILi0EEEEEESD_EEENS3_IJNS3_IJSD_SD_EEES5_EEEEEEEENS_10ViewEngineIPN7cutlass6half_tEEEEEC2ERKSJ_RKSO_) ;  /* 0xffffaae000007944 */ /* 0x022fea0003c3ffff */
[----:B-1----:R1:W5:Y:S01]  /*e4f0*/  LDL.64 R38, [R1+0x758] ;  /* 0x0007580001267983 */ /* 0x0023620000100a00 */
[----:B------:R-:W-:Y:S02]  /*e500*/  MOV R83, R60 ;  /* 0x0000003c00537202 */ /* 0x000fe40000000f00 */
[----:B------:R-:W-:Y:S02]  /*e510*/  MOV R46, 0xe530 ;  /* 0x0000e530002e7802 */ /* 0x000fe40000000f00 */
[----:B-1---5:R-:W-:Y:S05]  /*e520*/  CALL.REL.NOINC `($_ZN7cutlass13device_kernelIN5flash19enable_sm80_to_sm89INS1_16FlashAttnBwdSm80INS1_25CollectiveMainloopBwdSm80ILi2ELi2EN4cute5tupleIJNS5_1CILi128EEES8_NS7_ILi64EEEEEENS_6half_tEfNS_4arch4Sm80ELb1ELb0ELb1ELb1ELb0ELb0ELb0ELb0ELi2ELi4ELi4ELi4ELb0EEENS1_21CollectiveEpilogueBwdISA_SB_SD_Li256ELb1ELb0ELi2EEENS1_25SingleTileBwdLPTSchedulerILb1ELi128ELb0EEEEEEEEEvNT_6ParamsE$_ZN4cute3eso3ESOILb1ELb0EJNS_6LayoutINS_5tupleIJNS3_IJNS3_IJNS_1CILi8EEENS4_ILi1EEEEEES6_EEENS3_IJNS3_IJS6_S6_EEENS4_ILi2EEEEEEEEENS3_IJNS3_IJNS3_IJS6_NS4_ILi0EEEEEESD_EEENS3_IJNS3_IJSD_SD_EEENS4_ILi4096EEEEEEEEEEENS_10ViewEngineINS_8smem_ptrIPN7cutlass6half_tEEEEEEEC2ERKSK_RKSR_) ;  /* 0xffffa9e000007944 */ /* 0x022fea0003c3ffff */
[----:B-1----:R1:W5:Y:S01]  /*e530*/  LDL.64 R2, [R1+0x758] ;  /* 0x0007580001027983 */ /* 0x0023620000100a00 */
[----:B------:R-:W-:-:S02]  /*e540*/  MOV R83, R60 ;  /* 0x0000003c00537202 */ /* 0x000fc40000000f00 */
[----:B------:R-:W-:Y:S02]  /*e550*/  MOV R48, 0xe570 ;  /* 0x0000e57000307802 */ /* 0x000fe40000000f00 */
[----:B-1---5:R-:W-:Y:S05]  /*e560*/  CALL.REL.NOINC `($_ZN7cutlass13device_kernelIN5flash19enable_sm80_to_sm89INS1_16FlashAttnBwdSm80INS1_25CollectiveMainloopBwdSm80ILi2ELi2EN4cute5tupleIJNS5_1CILi128EEES8_NS7_ILi64EEEEEENS_6half_tEfNS_4arch4Sm80ELb1ELb0ELb1ELb1ELb0ELb0ELb0ELb0ELi2ELi4ELi4ELi4ELb0EEENS1_21CollectiveEpilogueBwdISA_SB_SD_Li256ELb1ELb0ELi2EEENS1_25SingleTileBwdLPTSchedulerILb1ELi128ELb0EEEEEEEEEvNT_6ParamsE$_ZN4cute3eso3ESOILb1ELb0EJNS_6LayoutINS_5tupleIJNS3_IJNS_1CILi8EEENS4_ILi1EEEEEENS4_ILi2EEEEEENS3_IJNS3_IJS6_NS4_ILi0EEEEEES5_EEEEENS_10ViewEngineIPN7cutlass6half_tEEEEEC2ERKSD_RKSI_) ;  /* 0xffffb6e000007944 */ /* 0x022fea0003c3ffff */
[----:B------:R2:W5:Y:S01]  /*e570*/  LDL.64 R12, [R1+0x758] ;  /* 0x00075800010c7983 */ /* 0x0005620000100a00 */
[----:B-1----:R-:W-:Y:S02]  /*e580*/  MOV R38, R60 ;  /* 0x0000003c00267202 */ /* 0x002fe40000000f00 */
[----:B------:R-:W-:Y:S02]  /*e590*/  MOV R46, 0xe5b0 ;  /* 0x0000e5b0002e7802 */ /* 0x000fe40000000f00 */
[----:B--2--5:R-:W-:Y:S05]  /*e5a0*/  CALL.REL.NOINC `($_ZN7cutlass13device_kernelIN5flash19enable_sm80_to_sm89INS1_16FlashAttnBwdSm80INS1_25CollectiveMainloopBwdSm80ILi2ELi2EN4cute5tupleIJNS5_1CILi128EEES8_NS7_ILi64EEEEEENS_6half_tEfNS_4arch4Sm80ELb1ELb0ELb1ELb1ELb0ELb0ELb0ELb0ELi2ELi4ELi4ELi4ELb0EEENS1_21CollectiveEpilogueBwdISA_SB_SD_Li256ELb1ELb0ELi2EEENS1_25SingleTileBwdLPTSchedulerILb1ELi128ELb0EEEEEEEEEvNT_6ParamsE$_ZN4cute8smem_ptrIPN7cutlass6half_tEECI1NS_12iter_adaptorIS3_S4_EEES3_) ;  /* 0xffffc09000007944 */ /* 0x024fea0003c3ffff */
[----:B-1----:R1:W5:Y:S01]  /*e5b0*/  LDL.64 R2, [R1+0x758] ;  /* 0x0007580001027983 */ /* 0x0023620000100a00 */
[----:B------:R-:W-:Y:S02]  /*e5c0*/  MOV R83, R60 ;  /* 0x0000003c00537202 */ /* 0x000fe40000000f00 */
[----:B------:R-:W-:Y:S02]  /*e5d0*/  MOV R38, 0xe5f0 ;  /* 0x0000e5f000267802 */ /* 0x000fe40000000f00 */
[----:B-1---5:R-:W-:Y:S05]  /*e5e0*/  CALL.REL.NOINC `($_ZN7cutlass13device_kernelIN5flash19enable_sm80_to_sm89INS1_16FlashAttnBwdSm80INS1_25CollectiveMainloopBwdSm80ILi2ELi2EN4cute5tupleIJNS5_1CILi128EEES8_NS7_ILi64EEEEEENS_6half_tEfNS_4arch4Sm80ELb1ELb0ELb1ELb1ELb0ELb0ELb0ELb0ELi2ELi4ELi4ELi4ELb0EEENS1_21CollectiveEpilogueBwdISA_SB_SD_Li256ELb1ELb0ELi2EEENS1_25SingleTileBwdLPTSchedulerILb1ELi128ELb0EEEEEEEEEvNT_6ParamsE$_ZN4cute3eso3ESOILb1ELb0EJNS_6LayoutINS_5tupleIJNS3_IJNS_1CILi8EEENS4_ILi1EEEEEENS4_ILi2EEEEEENS3_IJNS3_IJS6_NS4_ILi0EEEEEENS4_ILi4096EEEEEEEENS_10ViewEngineINS_8smem_ptrIPN7cutlass6half_tEEEEEEEC2ERKSE_RKSL_) ;  /* 0xffffb4d000007944 */ /* 0x022fea0003c3ffff */
[----:B------:R2:W5:Y:S01]  /*e5f0*/  LDL.64 R14, [R1+0x758] ;  /* 0x00075800010e7983 */ /* 0x0005620000100a00 */
[----:B------:R-:W-:Y:S01]  /*e600*/  IMAD.MOV.U32 R83, RZ, RZ, R60 ;  /* 0x000000ffff537224 */ /* 0x000fe200078e003c */
[----:B------:R-:W-:Y:S02]  /*e610*/  MOV R47, RZ ;  /* 0x000000ff002f7202 */ /* 0x000fe40000000f00 */
[----:B------:R-:W-:-:S02]  /*e620*/  MOV R46, 0xe640 ;  /* 0x0000e640002e7802 */ /* 0x000fc40000000f00 */
[----:B-12--5:R-:W-:Y:S05]  /*e630*/  CALL.REL.NOINC `($_ZN7cutlass13device_kernelIN5flash19enable_sm80_to_sm89INS1_16FlashAttnBwdSm80INS1_25CollectiveMainloopBwdSm80ILi2ELi2EN4cute5tupleIJNS5_1CILi128EEES8_NS7_ILi64EEEEEENS_6half_tEfNS_4arch4Sm80ELb1ELb0ELb1ELb1ELb0ELb0ELb0ELb0ELi2ELi4ELi4ELi4ELb0EEENS1_21CollectiveEpilogueBwdISA_SB_SD_Li256ELb1ELb0ELi2EEENS1_25SingleTileBwdLPTSchedulerILb1ELi128ELb0EEEEEEEEEvNT_6ParamsE$_ZN4cute3eso3ESOILb1ELb0EJNS_10UnderscoreEiEEC2ERKS2_RKi) ;  /* 0xffff9ef000007944 */ /* 0x026fea0003c3ffff */
[----:B------:R-:W2:Y:S01]  /*e640*/  LDL R37, [R1+0x758] ;  /* 0x0007580001257983 */ /* 0x000ea20000100800 */
[----:B------:R-:W-:Y:S01]  /*e650*/  IMAD.MOV.U32 R83, RZ, RZ, R60 ;  /* 0x000000ffff537224 */ /* 0x000fe200078e003c */
[----:B------:R-:W-:-:S02]  /*e660*/  MOV R38, 0xe690 ;  /* 0x0000e69000267802 */ /* 0x000fc40000000f00 */
[----:B--2---:R-:W-:Y:S02]  /*e670*/  SHF.L.U32 R37, R37, 0xc, RZ ;  /* 0x0000000c25257819 */ /* 0x004fe400000006ff */
[----:B-1----:R-:W-:Y:S05]  /*e680*/  CALL.REL.NOINC `($_ZN7cutlass13device_kernelIN5flash19enable_sm80_to_sm89INS1_16FlashAttnBwdSm80INS1_25CollectiveMainloopBwdSm80ILi2ELi2EN4cute5tupleIJNS5_1CILi128EEES8_NS7_ILi64EEEEEENS_6half_tEfNS_4arch4Sm80ELb1ELb0ELb1ELb1ELb0ELb0ELb0ELb0ELi2ELi4ELi4ELi4ELb0EEENS1_21CollectiveEpilogueBwdISA_SB_SD_Li256ELb1ELb0ELi2EEENS1_25SingleTileBwdLPTSchedulerILb1ELi128ELb0EEEEEEEEEvNT_6ParamsE$_ZN4cute3eso3ESOILb1ELb0EJNS_6LayoutINS_5tupleIJNS3_IJNS_1CILi8EEENS4_ILi1EEEEEEEEENS3_IJNS3_IJS6_NS4_ILi0EEEEEEEEEEEiEEC2ERKSC_RKi) ;  /* 0xffffb1f000007944 */ /* 0x002fea0003c3ffff */
[----:B------:R-:W2:Y:S01]  /*e690*/  LDL R3, [R1+0x758] ;  /* 0x0007580001037983 */ /* 0x000ea20000100800 */
[----:B------:R-:W-:Y:S02]  /*e6a0*/  MOV R38, R60 ;  /* 0x0000003c00267202 */ /* 0x000fe40000000f00 */
[----:B------:R-:W-:Y:S01]  /*e6b0*/  MOV R46, 0xe6e0 ;  /* 0x0000e6e0002e7802 */ /* 0x000fe20000000f00 */
[----:B--2---:R-:W-:-:S04]  /*e6c0*/  IMAD.WIDE R2, R3, 0x2, R14 ;  /* 0x0000000203027825 */ /* 0x004fc800078e020e */
[----:B-1----:R-:W-:Y:S05]  /*e6d0*/  CALL.REL.NOINC `($_ZN7cutlass13device_kernelIN5flash19enable_sm80_to_sm89INS1_16FlashAttnBwdSm80INS1_25CollectiveMainloopBwdSm80ILi2ELi2EN4cute5tupleIJNS5_1CILi128EEES8_NS7_ILi64EEEEEENS_6half_tEfNS_4arch4Sm80ELb1ELb0ELb1ELb1ELb0ELb0ELb0ELb0ELi2ELi4ELi4ELi4ELb0EEENS1_21CollectiveEpilogueBwdISA_SB_SD_Li256ELb1ELb0ELi2EEENS1_25SingleTileBwdLPTSchedulerILb1ELi128ELb0EEEEEEEEEvNT_6ParamsE$_ZN4cute8smem_ptrIPN7cutlass6half_tEECI1NS_12iter_adaptorIS3_S4_EEES3_) ;  /* 0xffffbf6000007944 */ /* 0x002fea0003c3ffff */
[----:B-1----:R1:W5:Y:S01]  /*e6e0*/  LDL.64 R2, [R1+0x758] ;  /* 0x0007580001027983 */ /* 0x0023620000100a00 */
[----:B------:R-:W-:Y:S02]  /*e6f0*/  MOV R83, R60 ;  /* 0x0000003c00537202 */ /* 0x000fe40000000f00 */
[----:B------:R-:W-:Y:S02]  /*e700*/  MOV R38, 0xe720 ;  /* 0x0000e72000267802 */ /* 0x000fe40000000f00 */
[----:B-1---5:R-:W-:Y:S05]  /*e710*/  CALL.REL.NOINC `($_ZN7cutlass13device_kernelIN5flash19enable_sm80_to_sm89INS1_16FlashAttnBwdSm80INS1_25CollectiveMainloopBwdSm80ILi2ELi2EN4cute5tupleIJNS5_1CILi128EEES8_NS7_ILi64EEEEEENS_6half_tEfNS_4arch4Sm80ELb1ELb0ELb1ELb1ELb0ELb0ELb0ELb0ELi2ELi4ELi4ELi4ELb0EEENS1_21CollectiveEpilogueBwdISA_SB_SD_Li256ELb1ELb0ELi2EEENS1_25SingleTileBwdLPTSchedulerILb1ELi128ELb0EEEEEEEEEvNT_6ParamsE$_ZN4cute3eso3ESOILb1ELb0EJNS_6LayoutINS_5tupleIJNS3_IJNS_1CILi8EEENS4_ILi1EEEEEEEEENS3_IJNS3_IJS6_NS4_ILi0EEEEEEEEEEENS_10ViewEngineINS_8smem_ptrIPN7cutlass6half_tEEEEEEEC2ERKSC_RKSJ_) ;  /* 0xffffb0d000007944 */ /* 0x022fea0003c3ffff */
[----:B-1----:R1:W5:Y:S01]  /*e720*/  LDL.64 R2, [R1+0x758] ;  /* 0x0007580001027983 */ /* 0x0023620000100a00 */
[----:B------:R-:W-:Y:S01]  /*e730*/  IMAD.MOV.U32 R83, RZ, RZ, R60 ;  /* 0x000000ffff537224 */ /* 0x000fe200078e003c */
[----:B------:R-:W-:Y:S02]  /*e740*/  MOV R47, RZ ;  /* 0x000000ff002f7202 */ /* 0x000fe40000000f00 */
[----:B------:R-:W-:-:S02]  /*e750*/  MOV R46, 0xe770 ;  /* 0x0000e770002e7802 */ /* 0x000fc40000000f00 */
[----:B-1---5:R-:W-:Y:S05]  /*e760*/  CALL.REL.NOINC `($_ZN7cutlass13device_kernelIN5flash19enable_sm80_to_sm89INS1_16FlashAttnBwdSm80INS1_25CollectiveMainloopBwdSm80ILi2ELi2EN4cute5tupleIJNS5_1CILi128EEES8_NS7_ILi64EEEEEENS_6half_tEfNS_4arch4Sm80ELb1ELb0ELb1ELb1ELb0ELb0ELb0ELb0ELi2ELi4ELi4ELi4ELb0EEENS1_21CollectiveEpilogueBwdISA_SB_SD_Li256ELb1ELb0ELi2EEENS1_25SingleTileBwdLPTSchedulerILb1ELi128ELb0EEEEEEEEEvNT_6ParamsE$_ZN4cute3eso3ESOILb1ELb0EJNS_10UnderscoreEiEEC2ERKS2_RKi) ;  /* 0xffff9dc000007944 */ /* 0x022fea0003c3ffff */
        /* <DEDUP_REMOVED lines=8> */
[----:B-12---:R-:W-:-:S05]  /*e7f0*/  IMAD.WIDE R36, R5, 0x2, R12 ;  /* 0x0000000205247825 */ /* 0x006fca00078e020c */
[----:B------:R-:W-:Y:S02]  /*e800*/  MOV R46, R36 ;  /* 0x00000024002e7202 */ /* 0x000fe40000000f00 */
[----:B------:R-:W-:Y:S05]  /*e810*/  CALL.REL.NOINC `($_ZN7cutlass13device_kernelIN5flash19enable_sm80_to_sm89INS1_16FlashAttnBwdSm80INS1_25CollectiveMainloopBwdSm80ILi2ELi2EN4cute5tupleIJNS5_1CILi128EEES8_NS7_ILi64EEEEEENS_6half_tEfNS_4arch4Sm80ELb1ELb0ELb1ELb1ELb0ELb0ELb0ELb0ELi2ELi4ELi4ELi4ELb0EEENS1_21CollectiveEpilogueBwdISA_SB_SD_Li256ELb1ELb0ELi2EEENS1_25SingleTileBwdLPTSchedulerILb1ELi128ELb0EEEEEEEEEvNT_6ParamsE$_ZN4cute3eso3ESOILb1ELb0EJNS_6LayoutINS_5tupleIJNS3_IJNS_1CILi8EEENS4_ILi1EEEEEEEEENS3_IJNS3_IJS6_NS4_ILi0EEEEEEEEEEENS_10ViewEngineIPN7cutlass6half_tEEEEEC2ERKSC_RKSH_) ;  /* 0xffffb01000007944 */ /* 0x000fea0003c3ffff */
[----:B-1----:R1:W5:Y:S01]  /*e820*/  LDL.64 R36, [R1+0x758] ;  /* 0x0007580001247983 */ /* 0x0023620000100a00 */
[----:B------:R-:W-:Y:S02]  /*e830*/  MOV R38, R60 ;  /* 0x0000003c00267202 */ /* 0x000fe40000000f00 */
[----:B------:R-:W-:Y:S02]  /*e840*/  MOV R46, 0xe860 ;  /* 0x0000e860002e7802 */ /* 0x000fe40000000f00 */
[----:B-1---5:R-:W-:Y:S05]  /*e850*/  CALL.REL.NOINC `($_ZN7cutlass13device_kernelIN5flash19enable_sm80_to_sm89INS1_16FlashAttnBwdSm80INS1_25CollectiveMainloopBwdSm80ILi2ELi2EN4cute5tupleIJNS5_1CILi128EEES8_NS7_ILi64EEEEEENS_6half_tEfNS_4arch4Sm80ELb1ELb0ELb1ELb1ELb0ELb0ELb0ELb0ELi2ELi4ELi4ELi4ELb0EEENS1_21CollectiveEpilogueBwdISA_SB_SD_Li256ELb1ELb0ELi2EEENS1_25SingleTileBwdLPTSchedulerILb1ELi128ELb0EEEEEEEEEvNT_6ParamsE$_ZN4cute8smem_ptrIPN7cutlass6half_tEECI1NS_12iter_adaptorIS3_S4_EEES3_) ;  /* 0xffffbde000007944 */ /* 0x022fea0003c3ffff */
[----:B-1----:R1:W5:Y:S01]  /*e860*/  LDL.64 R2, [R1+0x758] ;  /* 0x0007580001027983 */ /* 0x0023620000100a00 */
[----:B------:R-:W-:Y:S02]  /*e870*/  MOV R83, R60 ;  /* 0x0000003c00537202 */ /* 0x000fe40000000f00 */
[----:B------:R-:W-:Y:S02]  /*e880*/  MOV R46, 0xe8a0 ;  /* 0x0000e8a0002e7802 */ /* 0x000fe40000000f00 */
[----:B-1---5:R-:W-:Y:S05]  /*e890*/  CALL.REL.NOINC `($_ZN7cutlass13device_kernelIN5flash19enable_sm80_to_sm89INS1_16FlashAttnBwdSm80INS1_25CollectiveMainloopBwdSm80ILi2ELi2EN4cute5tupleIJNS5_1CILi128EEES8_NS7_ILi64EEEEEENS_6half_tEfNS_4arch4Sm80ELb1ELb0ELb1ELb1ELb0ELb0ELb0ELb0ELi2ELi4ELi4ELi4ELb0EEENS1_21CollectiveEpilogueBwdISA_SB_SD_Li256ELb1ELb0ELi2EEENS1_25SingleTileBwdLPTSchedulerILb1ELi128ELb0EEEEEEEEEvNT_6ParamsE$_ZN4cute8smem_ptrIPN7cutlass9uint128_tEECI1NS_12iter_adaptorIS3_S4_EEES3_) ;  /* 0xffffbde000007944 */ /* 0x022fea0003c3ffff */
[----:B-1----:R1:W5:Y:S01]  /*e8a0*/  LDL.64 R2, [R1+0x758] ;  /* 0x0007580001027983 */ /* 0x0023620000100a00 */
[----:B------:R-:W-:Y:S02]  /*e8b0*/  MOV R83, R60 ;  /* 0x0000003c00537202 */ /* 0x000fe40000000f00 */
[----:B------:R-:W-:Y:S02]  /*e8c0*/  MOV R46, 0xe8e0 ;  /* 0x0000e8e0002e7802 */ /* 0x000fe40000000f00 */
[----:B-1---5:R-:W-:Y:S05]  /*e8d0*/  CALL.REL.NOINC `($_ZN7cutlass13device_kernelIN5flash19enable_sm80_to_sm89INS1_16FlashAttnBwdSm80INS1_25CollectiveMainloopBwdSm80ILi2ELi2EN4cute5tupleIJNS5_1CILi128EEES8_NS7_ILi64EEEEEENS_6half_tEfNS_4arch4Sm80ELb1ELb0ELb1ELb1ELb0ELb0ELb0ELb0ELi2ELi4ELi4ELi4ELb0EEENS1_21CollectiveEpilogueBwdISA_SB_SD_Li256ELb1ELb0ELi2EEENS1_25SingleTileBwdLPTSchedulerILb1ELi128ELb0EEEEEEEEEvNT_6ParamsE$_ZN4cute3eso3ESOILb1ELb0EJNS_6LayoutINS_5tupleIJNS3_IJNS_1CILi1EEES5_EEEEEENS3_IJNS3_IJS5_NS4_ILi0EEEEEEEEEEENS_10ViewEngineINS_8smem_ptrIPN7cutlass9uint128_tEEEEEEEC2ERKSB_RKSI_) ;  /* 0xffffa9c000007944 */ /* 0x022fea0003c3ffff */
[----:B------:R2:W5:Y:S01]  /*e8e0*/  LDL R4, [R1+0x758] ;  /* 0x0007580001047983 */ /* 0x0005620000100800 */
[----:B------:R-:W-:-:S02]  /*e8f0*/  MOV R83, R60 ;  /* 0x0000003c00537202 */ /* 0x000fc40000000f00 */
[----:B-1----:R-:W-:Y:S02]  /*e900*/  MOV R38, 0xe920 ;  /* 0x0000e92000267802 */ /* 0x002fe40000000f00 */
[----:B--2--5:R-:W-:Y:S05]  /*e910*/  CALL.REL.NOINC `($_ZN7cutlass13device_kernelIN5flash19enable_sm80_to_sm89INS1_16FlashAttnBwdSm80INS1_25CollectiveMainloopBwdSm80ILi2ELi2EN4cute5tupleIJNS5_1CILi128EEES8_NS7_ILi64EEEEEENS_6half_tEfNS_4arch4Sm80ELb1ELb0ELb1ELb1ELb0ELb0ELb0ELb0ELi2ELi4ELi4ELi4ELb0EEENS1_21CollectiveEpilogueBwdISA_SB_SD_Li256ELb1ELb0ELi2EEENS1_25SingleTileBwdLPTSchedulerILb1ELi128ELb0EEEEEEEEEvNT_6ParamsE$_ZN4cute3eso3ESOILb1ELb0EJNS_6LayoutINS_5tupleIJNS3_IJNS_1CILi4EEENS4_ILi1EEEEEEEEENS3_IJNS3_IJS6_NS4_ILi0EEEEEEEEEEENS_10ViewEngineIPjEEEEC2ERKSC_RKSF_) ;  /* 0xffffae9000007944 */ /* 0x024fea0003c3ffff */
        /* <DEDUP_REMOVED lines=11> */
[----:B-1----:R-:W-:Y:S05]  /*e9d0*/  CALL.REL.NOINC `($_ZN7cutlass13device_kernelIN5flash19enable_sm80_to_sm89INS1_16FlashAttnBwdSm80INS1_25CollectiveMainloopBwdSm80ILi2ELi2EN4cute5tupleIJNS5_1CILi128EEES8_NS7_ILi64EEEEEENS_6half_tEfNS_4arch4Sm80ELb1ELb0ELb1ELb1ELb0ELb0ELb0ELb0ELi2ELi4ELi4ELi4ELb0EEENS1_21CollectiveEpilogueBwdISA_SB_SD_Li256ELb1ELb0ELi2EEENS1_25SingleTileBwdLPTSchedulerILb1ELi128ELb0EEEEEEEEEvNT_6ParamsE$_ZN4cute3eso3ESOILb1ELb0EJNS_10UnderscoreEiEEC2ERKS2_RKi) ;  /* 0xffff9b5000007944 */ /* 0x002fea0003c3ffff */
        /* <DEDUP_REMOVED lines=16> */
[----:B------:R-:W-:Y:S02]  /*eae0*/  MOV R47, 0x1 ;  /* 0x00000001002f7802 */ /* 0x000fe40000000f00 */
        /* <DEDUP_REMOVED lines=40> */
[----:B--2--5:R-:W-:Y:S05]  /*ed70*/  CALL.REL.NOINC `($_ZN7cutlass13device_kernelIN5flash19enable_sm80_to_sm89INS1_16FlashAttnBwdSm80INS1_25CollectiveMainloopBwdSm80ILi2ELi2EN4cute5tupleIJNS5_1CILi128EEES8_NS7_ILi64EEEEEENS_6half_tEfNS_4arch4Sm80ELb1ELb0ELb1ELb1ELb0ELb0ELb0ELb0ELi2ELi4ELi4ELi4ELb0EEENS1_21CollectiveEpilogueBwdISA_SB_SD_Li256ELb1ELb0ELi2EEENS1_25SingleTileBwdLPTSchedulerILb1ELi128ELb0EEEEEEEEEvNT_6ParamsE$_ZN4cute8smem_ptrIPN7cutlass6half_tEECI1NS_12iter_adaptorIS3_S4_EEES3_) ;  /* 0xffffb8c000007944 */ /* 0x024fea0003c3ffff */
[----:B-1----:R1:W5:Y:S01]  /*ed80*/  LDL.64 R2, [R1+0x758] ;  /* 0x0007580001027983 */ /* 0x0023620000100a00 */
[----:B------:R-:W-:-:S03]  /*ed90*/  MOV R16, 0xedb0 ;  /* 0x0000edb000107802 */ /* 0x000fc60000000f00 */
[----:B-1---5:R-:W-:Y:S05]  /*eda0*/  CALL.REL.NOINC `($_ZN7cutlass13device_kernelIN5flash19enable_sm80_to_sm89INS1_16FlashAttnBwdSm80INS1_25CollectiveMainloopBwdSm80ILi2ELi2EN4cute5tupleIJNS5_1CILi128EEES8_NS7_ILi64EEEEEENS_6half_tEfNS_4arch4Sm80ELb1ELb0ELb1ELb1ELb0ELb0ELb0ELb0ELi2ELi4ELi4ELi4ELb0EEENS1_21CollectiveEpilogueBwdISA_SB_SD_Li256ELb1ELb0ELi2EEENS1_25SingleTileBwdLPTSchedulerILb1ELi128ELb0EEEEEEEEEvNT_6ParamsE$_ZN4cute3eso3ESOILb1ELb0EJNS_6LayoutINS_5tupleIJNS3_IJNS_1CILi8EEENS4_ILi1EEEEEENS4_ILi4EEEEEENS3_IJNS3_IJS6_NS4_ILi0EEEEEENS4_ILi2048EEEEEEEENS_10ViewEngineINS_8smem_ptrIPN7cutlass6half_tEEEEEEEC2ERKSE_RKSL_) ;  /* 0xffffb01000007944 */ /* 0x022fea0003c3ffff */
[----:B-1----:R1:W5:Y:S01]  /*edb0*/  LDL.64 R2, [R1+0x758] ;  /* 0x0007580001027983 */ /* 0x0023620000100a00 */
[----:B------:R-:W-:Y:S01]  /*edc0*/  IMAD.MOV.U32 R12, RZ, RZ, R24 ;  /* 0x000000ffff0c7224 */ /* 0x000fe200078e0018 */
[----:B------:R-:W-:-:S02]  /*edd0*/  MOV R15, R25 ;  /* 0x00000019000f7202 */ /* 0x000fc40000000f00 */
[----:B------:R-:W-:Y:S02]  /*ede0*/  MOV R14, 0xee00 ;  /* 0x0000ee00000e7802 */ /* 0x000fe40000000f00 */
[----:B-1---5:R-:W-:Y:S05]  /*edf0*/  CALL.REL.NOINC `($_ZN7cutlass13device_kernelIN5flash19enable_sm80_to_sm89INS1_16FlashAttnBwdSm80INS1_25CollectiveMainloopBwdSm80ILi2ELi2EN4cute5tupleIJNS5_1CILi128EEES8_NS7_ILi64EEEEEENS_6half_tEfNS_4arch4Sm80ELb1ELb0ELb1ELb1ELb0ELb0ELb0ELb0ELi2ELi4ELi4ELi4ELb0EEENS1_21CollectiveEpilogueBwdISA_SB_SD_Li256ELb1ELb0ELi2EEENS1_25SingleTileBwdLPTSchedulerILb1ELi128ELb0EEEEEEEEEvNT_6ParamsE$_ZN4cute3eso3ESOILb1ELb0EJNS_6LayoutINS_5tupleIJNS3_IJNS_1CILi8EEENS4_ILi1EEEEEENS4_ILi4EEEEEENS3_IJNS3_IJS6_NS4_ILi0EEEEEES5_EEEEENS_10ViewEngineIPN7cutlass6half_tEEEEEC2ERKSD_RKSI_) ;  /* 0xffffb04000007944 */ /* 0x022fea0003c3ffff */
[----:B------:R2:W5:Y:S01]  /*ee00*/  LDL.64 R6, [R1+0x758] ;  /* 0x0007580001067983 */ /* 0x0005620000100a00 */
[----:B------:R-:W-:Y:S01]  /*ee10*/  IMAD.MOV.U32 R12, RZ, RZ, R2 ;  /* 0x000000ffff0c7224 */ /* 0x000fe200078e0002 */
[----:B------:R-:W-:Y:S02]  /*ee20*/  MOV R15, R3 ;  /* 0x00000003000f7202 */ /* 0x000fe40000000f00 */
[----:B------:R-:W-:Y:S02]  /*ee30*/  MOV R14, 0xee50 ;  /* 0x0000ee50000e7802 */ /* 0x000fe40000000f00 */
[----:B-12--5:R-:W-:Y:S05]  /*ee40*/  CALL.REL.NOINC `($_ZN7cutlass13device_kernelIN5flash19enable_sm80_to_sm89INS1_16FlashAttnBwdSm80INS1_25CollectiveMainloopBwdSm80ILi2ELi2EN4cute5tupleIJNS5_1CILi128EEES8_NS7_ILi64EEEEEENS_6half_tEfNS_4arch4Sm80ELb1ELb0ELb1ELb1ELb0ELb0ELb0ELb0ELi2ELi4ELi4ELi4ELb0EEENS1_21CollectiveEpilogueBwdISA_SB_SD_Li256ELb1ELb0ELi2EEENS1_25SingleTileBwdLPTSchedulerILb1ELi128ELb0EEEEEEEEEvNT_6ParamsE$_ZN4cute3eso3ESOILb1ELb0EJNS_6LayoutINS_5tupleIJNS3_IJNS_1CILi8EEENS4_ILi1EEEEEENS3_IJNS4_ILi4EEEEEEEEENS3_IJNS3_IJS6_NS4_ILi0EEEEEENS3_IJNS4_ILi2048EEEEEEEEEEENS_10ViewEngineINS_8smem_ptrIPN7cutlass6half_tEEEEEEEC2ERKSG_RKSN_) ;  /* 0xffffabb000007944 */ /* 0x026fea0003c3ffff */
[----:B------:R2:W5:Y:S01]  /*ee50*/  LDL.64 R4, [R1+0x758] ;  /* 0x0007580001047983 */ /* 0x0005620000100a00 */
[----:B------:R-:W-:Y:S01]  /*ee60*/  IMAD.MOV.U32 R2, RZ, RZ, R6 ;  /* 0x000000ffff027224 */ /* 0x000fe200078e0006 */
[----:B-1----:R-:W-:Y:S02]  /*ee70*/  MOV R13, R7 ;  /* 0x00000007000d7202 */ /* 0x002fe40000000f00 */
[----:B------:R-:W-:Y:S02]  /*ee80*/  MOV R12, 0xeea0 ;  /* 0x0000eea0000c7802 */ /* 0x000fe40000000f00 */
[----:B--2--5:R-:W-:Y:S05]  /*ee90*/  CALL.REL.NOINC `($_ZN7cutlass13device_kernelIN5flash19enable_sm80_to_sm89INS1_16FlashAttnBwdSm80INS1_25CollectiveMainloopBwdSm80ILi2ELi2EN4cute5tupleIJNS5_1CILi128EEES8_NS7_ILi64EEEEEENS_6half_tEfNS_4arch4Sm80ELb1ELb0ELb1ELb1ELb0ELb0ELb0ELb0ELi2ELi4ELi4ELi4ELb0EEENS1_21CollectiveEpilogueBwdISA_SB_SD_Li256ELb1ELb0ELi2EEENS1_25SingleTileBwdLPTSchedulerILb1ELi128ELb0EEEEEEEEEvNT_6ParamsE$_ZN4cute3eso3ESOILb1ELb0EJNS_6LayoutINS_5tupleIJNS3_IJNS_1CILi8EEENS4_ILi1EEEEEENS3_IJNS4_ILi4EEEEEEEEENS3_IJNS3_IJS6_NS4_ILi0EEEEEENS3_IJS5_EEEEEEEENS_10ViewEngineIPN7cutlass6half_tEEEEEC2ERKSF_RKSK_) ;  /* 0xffffabc000007944 */ /* 0x024fea0003c3ffff */
[----:B-1----:R1:W5:Y:S01]  /*eea0*/  LDL.64 R2, [R1+0x758] ;  /* 0x0007580001027983 */ /* 0x0023620000100a00 */
[----:B------:R-:W-:-:S03]  /*eeb0*/  MOV R14, 0xeed0 ;  /* 0x0000eed0000e7802 */ /* 0x000fc60000000f00 */
[----:B-1---5:R-:W-:Y:S05]  /*eec0*/  CALL.REL.NOINC `($_ZN7cutlass13device_kernelIN5flash19enable_sm80_to_sm89INS1_16FlashAttnBwdSm80INS1_25CollectiveMainloopBwdSm80ILi2ELi2EN4cute5tupleIJNS5_1CILi128EEES8_NS7_ILi64EEEEEENS_6half_tEfNS_4arch4Sm80ELb1ELb0ELb1ELb1ELb0ELb0ELb0ELb0ELi2ELi4ELi4ELi4ELb0EEENS1_21CollectiveEpilogueBwdISA_SB_SD_Li256ELb1ELb0ELi2EEENS1_25SingleTileBwdLPTSchedulerILb1ELi128ELb0EEEEEEEEEvNT_6ParamsE$_ZN4cute3eso3ESOILb1ELb0EJNS_6LayoutINS_5tupleIJNS3_IJNS3_IJNS_1CILi8EEENS4_ILi1EEEEEES6_EEENS3_IJNS3_IJS6_S6_EEENS4_ILi4EEEEEEEEENS3_IJNS3_IJNS3_IJS6_NS4_ILi0EEEEEESD_EEENS3_IJNS3_IJSD_SD_EEES5_EEEEEEEENS_10ViewEngineIPN7cutlass6half_tEEEEEC2ERKSJ_RKSO_) ;  /* 0xffffa1a000007944 */ /* 0x022fea0003c3ffff */
[----:B-1----:R1:W5:Y:S01]  /*eed0*/  LDL.64 R12, [R1+0x758] ;  /* 0x00075800010c7983 */ /* 0x0023620000100a00 */
[----:B------:R-:W-:Y:S01]  /*eee0*/  IMAD.MOV.U32 R2, RZ, RZ, R4 ;  /* 0x000000ffff027224 */ /* 0x000fe200078e0004 */
[----:B------:R-:W-:-:S02]  /*eef0*/  MOV R15, R5 ;  /* 0x00000005000f7202 */ /* 0x000fc40000000f00 */
[----:B------:R-:W-:Y:S02]  /*ef00*/  MOV R14, 0xef20 ;  /* 0x0000ef20000e7802 */ /* 0x000fe40000000f00 */
[----:B-1---5:R-:W-:Y:S05]  /*ef10*/  CALL.REL.NOINC `($_ZN7cutlass13device_kernelIN5flash19enable_sm80_to_sm89INS1_16FlashAttnBwdSm80INS1_25CollectiveMainloopBwdSm80ILi2ELi2EN4cute5tupleIJNS5_1CILi128EEES8_NS7_ILi64EEEEEENS_6half_tEfNS_4arch4Sm80ELb1ELb0ELb1ELb1ELb0ELb0ELb0ELb0ELi2ELi4ELi4ELi4ELb0EEENS1_21CollectiveEpilogueBwdISA_SB_SD_Li256ELb1ELb0ELi2EEENS1_25SingleTileBwdLPTSchedulerILb1ELi128ELb0EEEEEEEEEvNT_6ParamsE$_ZN4cute3eso3ESOILb1ELb0EJNS_6LayoutINS_5tupleIJNS3_IJNS3_IJNS_1CILi8EEENS4_ILi1EEEEEES6_EEENS3_IJNS3_IJS6_S6_EEENS4_ILi4EEEEEEEEENS3_IJNS3_IJNS3_IJS6_NS4_ILi0EEEEEESD_EEENS3_IJNS3_IJSD_SD_EEENS4_ILi2048EEEEEEEEEEENS_10ViewEngineINS_8smem_ptrIPN7cutlass6half_tEEEEEEEC2ERKSK_RKSR_) ;  /* 0xffffa0f000007944 */ /* 0x022fea0003c3ffff */
[----:B-1----:R1:W5:Y:S01]  /*ef20*/  LDL.64 R2, [R1+0x758] ;  /* 0x0007580001027983 */ /* 0x0023620000100a00 */
[----:B------:R-:W-:Y:S02]  /*ef30*/  MOV R15, R13 ;  /* 0x0000000d000f7202 */ /* 0x000fe40000000f00 */
[----:B------:R-:W-:Y:S02]  /*ef40*/  MOV R14, 0xef60 ;  /* 0x0000ef60000e7802 */ /* 0x000fe40000000f00 */
[----:B-1---5:R-:W-:Y:S05]  /*ef50*/  CALL.REL.NOINC `($_ZN7cutlass13device_kernelIN5flash19enable_sm80_to_sm89INS1_16FlashAttnBwdSm80INS1_25CollectiveMainloopBwdSm80ILi2ELi2EN4cute5tupleIJNS5_1CILi128EEES8_NS7_ILi64EEEEEENS_6half_tEfNS_4arch4Sm80ELb1ELb0ELb1ELb1ELb0ELb0ELb0ELb0ELi2ELi4ELi4ELi4ELb0EEENS1_21CollectiveEpilogueBwdISA_SB_SD_Li256ELb1ELb0ELi2EEENS1_25SingleTileBwdLPTSchedulerILb1ELi128ELb0EEEEEEEEEvNT_6ParamsE$_ZN4cute3eso3ESOILb1ELb0EJNS_6LayoutINS_5tupleIJNS3_IJNS_1CILi8EEENS4_ILi1EEEEEENS4_ILi4EEEEEENS3_IJNS3_IJS6_NS4_ILi0EEEEEES5_EEEEENS_10ViewEngineIPN7cutlass6half_tEEEEEC2ERKSD_RKSI_) ;  /* 0xffffaee000007944 */ /* 0x022fea0003c3ffff */
[----:B-1----:R1:W5:Y:S01]  /*ef60*/  LDL.64 R12, [R1+0x758] ;  /* 0x00075800010c7983 */ /* 0x0023620000100a00 */
[----:B------:R-:W-:Y:S02]  /*ef70*/  MOV R38, R60 ;  /* 0x0000003c00267202 */ /* 0x000fe40000000f00 */
[----:B------:R-:W-:Y:S02]  /*ef80*/  MOV R46, 0xefa0 ;  /* 0x0000efa0002e7802 */ /* 0x000fe40000000f00 */
[----:B-1---5:R-:W-:Y:S05]  /*ef90*/  CALL.REL.NOINC `($_ZN7cutlass13device_kernelIN5flash19enable_sm80_to_sm89INS1_16FlashAttnBwdSm80INS1_25CollectiveMainloopBwdSm80ILi2ELi2EN4cute5tupleIJNS5_1CILi128EEES8_NS7_ILi64EEEEEENS_6half_tEfNS_4arch4Sm80ELb1ELb0ELb1ELb1ELb0ELb0ELb0ELb0ELi2ELi4ELi4ELi4ELb0EEENS1_21CollectiveEpilogueBwdISA_SB_SD_Li256ELb1ELb0ELi2EEENS1_25SingleTileBwdLPTSchedulerILb1ELi128ELb0EEEEEEEEEvNT_6ParamsE$_ZN4cute8smem_ptrIPN7cutlass6half_tEECI1NS_12iter_adaptorIS3_S4_EEES3_) ;  /* 0xffffb6a000007944 */ /* 0x022fea0003c3ffff */
[----:B-1----:R1:W5:Y:S01]  /*efa0*/  LDL.64 R2, [R1+0x758] ;  /* 0x0007580001027983 */ /* 0x0023620000100a00 */
[----:B------:R-:W-:-:S03]  /*efb0*/  MOV R16, 0xefd0 ;  /* 0x0000efd000107802 */ /* 0x000fc60000000f00 */
[----:B-1---5:R-:W-:Y:S05]  /*efc0*/  CALL.REL.NOINC `($_ZN7cutlass13device_kernelIN5flash19enable_sm80_to_sm89INS1_16FlashAttnBwdSm80INS1_25CollectiveMainloopBwdSm80ILi2ELi2EN4cute5tupleIJNS5_1CILi128EEES8_NS7_ILi64EEEEEENS_6half_tEfNS_4arch4Sm80ELb1ELb0ELb1ELb1ELb0ELb0ELb0ELb0ELi2ELi4ELi4ELi4ELb0EEENS1_21CollectiveEpilogueBwdISA_SB_SD_Li256ELb1ELb0ELi2EEENS1_25SingleTileBwdLPTSchedulerILb1ELi128ELb0EEEEEEEEEvNT_6ParamsE$_ZN4cute3eso3ESOILb1ELb0EJNS_6LayoutINS_5tupleIJNS3_IJNS_1CILi8EEENS4_ILi1EEEEEENS4_ILi4EEEEEENS3_IJNS3_IJS6_NS4_ILi0EEEEEENS4_ILi2048EEEEEEEENS_10ViewEngineINS_8smem_ptrIPN7cutlass6half_tEEEEEEEC2ERKSE_RKSL_) ;  /* 0xffffadf000007944 */ /* 0x022fea0003c3ffff */
        /* <DEDUP_REMOVED lines=236> */
[----:B-12---:R-:W-:Y:S05]  /*fe90*/  CALL.REL.NOINC `($_ZN7cutlass13device_kernelIN5flash19enable_sm80_to_sm89INS1_16FlashAttnBwdSm80INS1_25CollectiveMainloopBwdSm80ILi2ELi2EN4cute5tupleIJNS5_1CILi128EEES8_NS7_ILi64EEEEEENS_6half_tEfNS_4arch4Sm80ELb1ELb0ELb1ELb1ELb0ELb0ELb0ELb0ELi2ELi4ELi4ELi4ELb0EEENS1_21CollectiveEpilogueBwdISA_SB_SD_Li256ELb1ELb0ELi2EEENS1_25SingleTileBwdLPTSchedulerILb1ELi128ELb0EEEEEEEEEvNT_6ParamsE$_ZN4cute3eso3ESOILb1ELb0EJNS_10UnderscoreES2_iEEC2ERKS2_S5_RKi) ;  /* 0xffff865000007944 */ /* 0x006fea0003c3ffff */
        /* <DEDUP_REMOVED lines=9> */
[----:B------:R-:W-:Y:S05]  /*ff30*/  CALL.REL.NOINC `($_ZN7cutlass13device_kernelIN5flash19enable_sm80_to_sm89INS1_16FlashAttnBwdSm80INS1_25CollectiveMainloopBwdSm80ILi2ELi2EN4cute5tupleIJNS5_1CILi128EEES8_NS7_ILi64EEEEEENS_6half_tEfNS_4arch4Sm80ELb1ELb0ELb1ELb1ELb0ELb0ELb0ELb0ELi2ELi4ELi4ELi4ELb0EEENS1_21CollectiveEpilogueBwdISA_SB_SD_Li256ELb1ELb0ELi2EEENS1_25SingleTileBwdLPTSchedulerILb1ELi128ELb0EEEEEEEEEvNT_6ParamsE$_ZN4cute3eso3ESOILb1ELb0EJNS_6LayoutINS_5tupleIJNS3_IJNS_1CILi8EEENS4_ILi1EEEEEENS4_ILi2EEEEEENS3_IJNS3_IJS6_NS4_ILi0EEEEEENS4_ILi4096EEEEEEEEiEEC2ERKSE_RKi) ;  /* 0xffff9bc000007944 */ /* 0x000fea0003c3ffff */
[----:B-1----:R-:W2:Y:S01]  /*ff40*/  LDL R3, [R1+0x758] ;  /* 0x0007580001037983 */ /* 0x002ea20000100800 */
[----:B------:R-:W-:Y:S02]  /*ff50*/  MOV R38, R60 ;  /* 0x0000003c00267202 */ /* 0x000fe40000000f00 */
[----:B------:R-:W-:Y:S01]  /*ff60*/  MOV R46, 0xff90 ;  /* 0x0000ff90002e7802 */ /* 0x000fe20000000f00 */
[----:B--2---:R-:W-:-:S04]  /*ff70*/  IMAD.WIDE R2, R3, 0x2, R30 ;  /* 0x0000000203027825 */ /* 0x004fc800078e021e */
[----:B------:R-:W-:Y:S05]  /*ff80*/  CALL.REL.NOINC `($_ZN7cutlass13device_kernelIN5flash19enable_sm80_to_sm89INS1_16FlashAttnBwdSm80INS1_25CollectiveMainloopBwdSm80ILi2ELi2EN4cute5tupleIJNS5_1CILi128EEES8_NS7_ILi64EEEEEENS_6half_tEfNS_4arch4Sm80ELb1ELb0ELb1ELb1ELb0ELb0ELb0ELb0ELi2ELi4ELi4ELi4ELb0EEENS1_21CollectiveEpilogueBwdISA_SB_SD_Li256ELb1ELb0ELi2EEENS1_25SingleTileBwdLPTSchedulerILb1ELi128ELb0EEEEEEEEEvNT_6ParamsE$_ZN4cute8smem_ptrIPN7cutlass6half_tEECI1NS_12iter_adaptorIS3_S4_EEES3_) ;  /* 0xffffa6b000007944 */ /* 0x000fea0003c3ffff */
[----:B-1----:R1:W5:Y:S01]  /*ff90*/  LDL.64 R2, [R1+0x758] ;  /* 0x0007580001027983 */ /* 0x0023620000100a00 */
[----:B------:R-:W-:Y:S02]  /*ffa0*/  MOV R83, R60 ;  /* 0x0000003c00537202 */ /* 0x000fe40000000f00 */
[----:B------:R-:W-:Y:S02]  /*ffb0*/  MOV R38, 0xffd0 ;  /* 0x0000ffd000267802 */ /* 0x000fe40000000f00 */
[----:B-1---5:R-:W-:Y:S05]  /*ffc0*/  CALL.REL.NOINC `($_ZN7cutlass13device_kernelIN5flash19enable_sm80_to_sm89INS1_16FlashAttnBwdSm80INS1_25CollectiveMainloopBwdSm80ILi2ELi2EN4cute5tupleIJNS5_1CILi128EEES8_NS7_ILi64EEEEEENS_6half_tEfNS_4arch4Sm80ELb1ELb0ELb1ELb1ELb0ELb0ELb0ELb0ELi2ELi4ELi4ELi4ELb0EEENS1_21CollectiveEpilogueBwdISA_SB_SD_Li256ELb1ELb0ELi2EEENS1_25SingleTileBwdLPTSchedulerILb1ELi128ELb0EEEEEEEEEvNT_6ParamsE$_ZN4cute3eso3ESOILb1ELb0EJNS_6LayoutINS_5tupleIJNS3_IJNS_1CILi8EEENS4_ILi1EEEEEENS4_ILi2EEEEEENS3_IJNS3_IJS6_NS4_ILi0EEEEEENS4_ILi4096EEEEEEEENS_10ViewEngineINS_8smem_ptrIPN7cutlass6half_tEEEEEEEC2ERKSE_RKSL_) ;  /* 0xffff9af000007944 */ /* 0x022fea0003c3ffff */
[----:B-1----:R1:W5:Y:S01]  /*ffd0*/  LDL.64 R36, [R1+0x758] ;  /* 0x0007580001247983 */ /* 0x0023620000100a00 */
[----:B------:R-:W-:Y:S01]  /*ffe0*/  IMAD.MOV.U32 R83, RZ, RZ, R60 ;  /* 0x000000ffff537224 */ /* 0x000fe200078e003c */
[----:B------:R-:W-:Y:S02]  /*fff0*/  MOV R3, 0x1 ;  /* 0x0000000100037802 */ /* 0x000fe40000000f00 */
[----:B------:R-:W-:-:S02]  /*10000*/  MOV R46, 0x10020 ;  /* 0x00010020002e7802 */ /* 0x000fc40000000f00 */
[----:B-1---5:R-:W-:Y:S05]  /*10010*/  CALL.REL.NOINC `($_ZN7cutlass13device_kernelIN5flash19enable_sm80_to_sm89INS1_16FlashAttnBwdSm80INS1_25CollectiveMainloopBwdSm80ILi2ELi2EN4cute5tupleIJNS5_1CILi128EEES8_NS7_ILi64EEEEEENS_6half_tEfNS_4arch4Sm80ELb1ELb0ELb1ELb1ELb0ELb0ELb0ELb0ELi2ELi4ELi4ELi4ELb0EEENS1_21CollectiveEpilogueBwdISA_SB_SD_Li256ELb1ELb0ELi2EEENS1_25SingleTileBwdLPTSchedulerILb1ELi128ELb0EEEEEEEEEvNT_6ParamsE$_ZN4cute3eso3ESOILb1ELb0EJNS_10UnderscoreES2_iEEC2ERKS2_S5_RKi) ;  /* 0xffff84d000007944 */ /* 0x022fea0003c3ffff */
[----:B-1----:R-:W2:Y:S01]  /*10020*/  LDL R3, [R1+0x758] ;  /* 0x0007580001037983 */ /* 0x002ea20000100800 */
[----:B------:R-:W-:Y:S01]  /*10030*/  IMAD.MOV.U32 R83, RZ, RZ, R60 ;  /* 0x000000ffff537224 */ /* 0x000fe200078e003c */
[----:B------:R-:W-:-:S02]  /*10040*/  MOV R38, 0x10070 ;  /* 0x0001007000267802 */ /* 0x000fc40000000f00 */
[----:B--2---:R-:W-:Y:S02]  /*10050*/  SHF.L.U32 R3, R3, 0x4, RZ ;  /* 0x0000000403037819 */ /* 0x004fe400000006ff */
[----:B------:R-:W-:Y:S05]  /*10060*/  CALL.REL.NOINC `($_ZN7cutlass13device_kernelIN5flash19enable_sm80_to_sm89INS1_16FlashAttnBwdSm80INS1_25CollectiveMainloopBwdSm80ILi2ELi2EN4cute5tupleIJNS5_1CILi128EEES8_NS7_ILi64EEEEEENS_6half_tEfNS_4arch4Sm80ELb1ELb0ELb1ELb1ELb0ELb0ELb0ELb0ELi2ELi4ELi4ELi4ELb0EEENS1_21CollectiveEpilogueBwdISA_SB_SD_Li256ELb1ELb0ELi2EEENS1_25SingleTileBwdLPTSchedulerILb1ELi128ELb0EEEEEEEEEvNT_6ParamsE$_ZN4cute3eso3ESOILb1ELb0EJNS_6LayoutINS_5tupleIJNS3_IJNS_1CILi8EEENS4_ILi1EEEEEENS4_ILi2EEEEEENS3_IJNS3_IJS6_NS4_ILi0EEEEEES5_EEEEEiEEC2ERKSD_RKi) ;  /* 0xffff9c2000007944 */ /* 0x000fea0003c3ffff */
[----:B-1----:R-:W2:Y:S01]  /*10070*/  LDL R3, [R1+0x758] ;  /* 0x0007580001037983 */ /* 0x002ea20000100800 */
[----:B------:R-:W-:Y:S02]  /*10080*/  MOV R83, R60 ;  /* 0x0000003c00537202 */ /* 0x000fe40000000f00 */
[----:B------:R-:W-:Y:S01]  /*10090*/  MOV R48, 0x100c0 ;  /* 0x000100c000307802 */ /* 0x000fe20000000f00 */
[----:B--2---:R-:W-:-:S04]  /*100a0*/  IMAD.WIDE R38, R3, 0x2, R26 ;  /* 0x0000000203267825 */ /* 0x004fc800078e021a */
[----:B------:R-:W-:Y:S05]  /*100b0*/  CALL.REL.NOINC `($_ZN7cutlass13device_kernelIN5flash19enable_sm80_to_sm89INS1_16FlashAttnBwdSm80INS1_25CollectiveMainloopBwdSm80ILi2ELi2EN4cute5tupleIJNS5_1CILi128EEES8_NS7_ILi64EEEEEENS_6half_tEfNS_4arch4Sm80ELb1ELb0ELb1ELb1ELb0ELb0ELb0ELb0ELi2ELi4ELi4ELi4ELb0EEENS1_21CollectiveEpilogueBwdISA_SB_SD_Li256ELb1ELb0ELi2EEENS1_25SingleTileBwdLPTSchedulerILb1ELi128ELb0EEEEEEEEEvNT_6ParamsE$_ZN4cute3eso3ESOILb1ELb0EJNS_6LayoutINS_5tupleIJNS3_IJNS_1CILi8EEENS4_ILi1EEEEEENS4_ILi2EEEEEENS3_IJNS3_IJS6_NS4_ILi0EEEEEES5_EEEEENS_10ViewEngineIPN7cutlass6half_tEEEEEC2ERKSD_RKSI_) ;  /* 0xffff9b9000007944 */ /* 0x000fea0003c3ffff */
[----:B------:R2:W5:Y:S01]  /*100c0*/  LDL.64 R2, [R1+0x758] ;  /* 0x0007580001027983 */ /* 0x0005620000100a00 */
[----:B------:R-:W-:Y:S02]  /*100d0*/  MOV R83, R60 ;  /* 0x0000003c00537202 */ /* 0x000fe40000000f00 */
[----:B-1----:R-:W-:Y:S02]  /*100e0*/  MOV R46, 0x10100 ;  /* 0x00010100002e7802 */ /* 0x002fe40000000f00 */
[----:B--2--5:R-:W-:Y:S05]  /*100f0*/  CALL.REL.NOINC `($_ZN7cutlass13device_kernelIN5flash19enable_sm80_to_sm89INS1_16FlashAttnBwdSm80INS1_25CollectiveMainloopBwdSm80ILi2ELi2EN4cute5tupleIJNS5_1CILi128EEES8_NS7_ILi64EEEEEENS_6half_tEfNS_4arch4Sm80ELb1ELb0ELb1ELb1ELb0ELb0ELb0ELb0ELi2ELi4ELi4ELi4ELb0EEENS1_21CollectiveEpilogueBwdISA_SB_SD_Li256ELb1ELb0ELi2EEENS1_25SingleTileBwdLPTSchedulerILb1ELi128ELb0EEEEEEEEEvNT_6ParamsE$_ZN4cute3eso3ESOILb1ELb0EJNS_6LayoutINS_5tupleIJNS3_IJNS_1CILi8EEENS4_ILi1EEEEEENS3_IJNS4_ILi2EEEEEEEEENS3_IJNS3_IJS6_NS4_ILi0EEEEEENS3_IJNS4_ILi4096EEEEEEEEEEENS_10ViewEngineINS_8smem_ptrIPN7cutlass6half_tEEEEEEEC2ERKSG_RKSN_) ;  /* 0xffff97c000007944 */ /* 0x024fea0003c3ffff */
[----:B-1----:R1:W5:Y:S01]  /*10100*/  LDL.64 R36, [R1+0x758] ;  /* 0x0007580001247983 */ /* 0x0023620000100a00 */
[----:B------:R-:W-:Y:S02]  /*10110*/  MOV R83, R60 ;  /* 0x0000003c00537202 */ /* 0x000fe40000000f00 */
[----:B------:R-:W-:-:S02]  /*10120*/  MOV R46, 0x10140 ;  /* 0x00010140002e7802 */ /* 0x000fc40000000f00 */
[----:B-1---5:R-:W-:Y:S05]  /*10130*/  CALL.REL.NOINC `($_ZN7cutlass13device_kernelIN5flash19enable_sm80_to_sm89INS1_16FlashAttnBwdSm80INS1_25CollectiveMainloopBwdSm80ILi2ELi2EN4cute5tupleIJNS5_1CILi128EEES8_NS7_ILi64EEEEEENS_6half_tEfNS_4arch4Sm80ELb1ELb0ELb1ELb1ELb0ELb0ELb0ELb0ELi2ELi4ELi4ELi4ELb0EEENS1_21CollectiveEpilogueBwdISA_SB_SD_Li256ELb1ELb0ELi2EEENS1_25SingleTileBwdLPTSchedulerILb1ELi128ELb0EEEEEEEEEvNT_6ParamsE$_ZN4cute3eso3ESOILb1ELb0EJNS_6LayoutINS_5tupleIJNS3_IJNS_1CILi8EEENS4_ILi1EEEEEENS3_IJNS4_ILi2EEEEEEEEENS3_IJNS3_IJS6_NS4_ILi0EEEEEENS3_IJS5_EEEEEEEENS_10ViewEngineIPN7cutlass6half_tEEEEEC2ERKSF_RKSK_) ;  /* 0xffff988000007944 */ /* 0x022fea0003c3ffff */
[----:B-1----:R1:W5:Y:S01]  /*10140*/  LDL.64 R2, [R1+0x758] ;  /* 0x0007580001027983 */ /* 0x0023620000100a00 */
[----:B------:R-:W-:-:S02]  /*10150*/  MOV R83, R60 ;  /* 0x0000003c00537202 */ /* 0x000fc40000000f00 */
[----:B------:R-:W-:Y:S02]  /*10160*/  MOV R46, 0x10180 ;  /* 0x00010180002e7802 */ /* 0x000fe40000000f00 */
[----:B-1---5:R-:W-:Y:S05]  /*10170*/  CALL.REL.NOINC `($_ZN7cutlass13device_kernelIN5flash19enable_sm80_to_sm89INS1_16FlashAttnBwdSm80INS1_25CollectiveMainloopBwdSm80ILi2ELi2EN4cute5tupleIJNS5_1CILi128EEES8_NS7_ILi64EEEEEENS_6half_tEfNS_4arch4Sm80ELb1ELb0ELb1ELb1ELb0ELb0ELb0ELb0ELi2ELi4ELi4ELi4ELb0EEENS1_21CollectiveEpilogueBwdISA_SB_SD_Li256ELb1ELb0ELi2EEENS1_25SingleTileBwdLPTSchedulerILb1ELi128ELb0EEEEEEEEEvNT_6ParamsE$_ZN4cute3eso3ESOILb1ELb0EJNS_6LayoutINS_5tupleIJNS3_IJNS3_IJNS_1CILi8EEENS4_ILi1EEEEEES6_EEENS3_IJNS3_IJS6_S6_EEENS4_ILi2EEEEEEEEENS3_IJNS3_IJNS3_IJS6_NS4_ILi0EEEEEESD_EEENS3_IJNS3_IJSD_SD_EEES5_EEEEEEEENS_10ViewEngineIPN7cutlass6half_tEEEEEC2ERKSJ_RKSO_) ;  /* 0xffff8e5000007944 */ /* 0x022fea0003c3ffff */
[----:B-1----:R1:W5:Y:S01]  /*10180*/  LDL.64 R38, [R1+0x758] ;  /* 0x0007580001267983 */ /* 0x0023620000100a00 */
[----:B------:R-:W-:Y:S02]  /*10190*/  MOV R83, R60 ;  /* 0x0000003c00537202 */ /* 0x000fe40000000f00 */
[----:B------:R-:W-:Y:S02]  /*101a0*/  MOV R46, 0x101c0 ;  /* 0x000101c0002e7802 */ /* 0x000fe40000000f00 */
[----:B-1---5:R-:W-:Y:S05]  /*101b0*/  CALL.REL.NOINC `($_ZN7cutlass13device_kernelIN5flash19enable_sm80_to_sm89INS1_16FlashAttnBwdSm80INS1_25CollectiveMainloopBwdSm80ILi2ELi2EN4cute5tupleIJNS5_1CILi128EEES8_NS7_ILi64EEEEEENS_6half_tEfNS_4arch4Sm80ELb1ELb0ELb1ELb1ELb0ELb0ELb0ELb0ELi2ELi4ELi4ELi4ELb0EEENS1_21CollectiveEpilogueBwdISA_SB_SD_Li256ELb1ELb0ELi2EEENS1_25SingleTileBwdLPTSchedulerILb1ELi128ELb0EEEEEEEEEvNT_6ParamsE$_ZN4cute3eso3ESOILb1ELb0EJNS_6LayoutINS_5tupleIJNS3_IJNS3_IJNS_1CILi8EEENS4_ILi1EEEEEES6_EEENS3_IJNS3_IJS6_S6_EEENS4_ILi2EEEEEEEEENS3_IJNS3_IJNS3_IJS6_NS4_ILi0EEEEEESD_EEENS3_IJNS3_IJSD_SD_EEENS4_ILi4096EEEEEEEEEEENS_10ViewEngineINS_8smem_ptrIPN7cutlass6half_tEEEEEEEC2ERKSK_RKSR_) ;  /* 0xffff8d5000007944 */ /* 0x022fea0003c3ffff */
[----:B-1----:R1:W5:Y:S01]  /*101c0*/  LDL.64 R2, [R1+0x758] ;  /* 0x0007580001027983 */ /* 0x0023620000100a00 */
[----:B------:R-:W-:Y:S02]  /*101d0*/  MOV R83, R60 ;  /* 0x0000003c00537202 */ /* 0x000fe40000000f00 */
[----:B------:R-:W-:Y:S02]  /*101e0*/  MOV R48, 0x10200 ;  /* 0x0001020000307802 */ /* 0x000fe40000000f00 */
[----:B-1---5:R-:W-:Y:S05]  /*101f0*/  CALL.REL.NOINC `($_ZN7cutlass13device_kernelIN5flash19enable_sm80_to_sm89INS1_16FlashAttnBwdSm80INS1_25CollectiveMainloopBwdSm80ILi2ELi2EN4cute5tupleIJNS5_1CILi128EEES8_NS7_ILi64EEEEEENS_6half_tEfNS_4arch4Sm80ELb1ELb0ELb1ELb1ELb0ELb0ELb0ELb0ELi2ELi4ELi4ELi4ELb0EEENS1_21CollectiveEpilogueBwdISA_SB_SD_Li256ELb1ELb0ELi2EEENS1_25SingleTileBwdLPTSchedulerILb1ELi128ELb0EEEEEEEEEvNT_6ParamsE$_ZN4cute3eso3ESOILb1ELb0EJNS_6LayoutINS_5tupleIJNS3_IJNS_1CILi8EEENS4_ILi1EEEEEENS4_ILi2EEEEEENS3_IJNS3_IJS6_NS4_ILi0EEEEEES5_EEEEENS_10ViewEngineIPN7cutlass6half_tEEEEEC2ERKSD_RKSI_) ;  /* 0xffff9a5000007944 */ /* 0x022fea0003c3ffff */
[----:B------:R2:W5:Y:S01]  /*10200*/  LDL.64 R12, [R1+0x758] ;  /* 0x00075800010c7983 */ /* 0x0005620000100a00 */
[----:B-1----:R-:W-:Y:S02]  /*10210*/  MOV R38, R60 ;  /* 0x0000003c00267202 */ /* 0x002fe40000000f00 */
[----:B------:R-:W-:Y:S02]  /*10220*/  MOV R46, 0x10240 ;  /* 0x00010240002e7802 */ /* 0x000fe40000000f00 */
[----:B--2--5:R-:W-:Y:S05]  /*10230*/  CALL.REL.NOINC `($_ZN7cutlass13device_kernelIN5flash19enable_sm80_to_sm89INS1_16FlashAttnBwdSm80INS1_25CollectiveMainloopBwdSm80ILi2ELi2EN4cute5tupleIJNS5_1CILi128EEES8_NS7_ILi64EEEEEENS_6half_tEfNS_4arch4Sm80ELb1ELb0ELb1ELb1ELb0ELb0ELb0ELb0ELi2ELi4ELi4ELi4ELb0EEENS1_21CollectiveEpilogueBwdISA_SB_SD_Li256ELb1ELb0ELi2EEENS1_25SingleTileBwdLPTSchedulerILb1ELi128ELb0EEEEEEEEEvNT_6ParamsE$_ZN4cute8smem_ptrIPN7cutlass6half_tEECI1NS_12iter_adaptorIS3_S4_EEES3_) ;  /* 0xffffa40000007944 */ /* 0x024fea0003c3ffff */
[----:B-1----:R1:W5:Y:S01]  /*10240*/  LDL.64 R2, [R1+0x758] ;  /* 0x0007580001027983 */ /* 0x0023620000100a00 */
[----:B------:R-:W-:-:S02]  /*10250*/  MOV R83, R60 ;  /* 0x0000003c00537202 */ /* 0x000fc40000000f00 */
[----:B------:R-:W-:Y:S02]  /*10260*/  MOV R38, 0x10280 ;  /* 0x0001028000267802 */ /* 0x000fe40000000f00 */
[----:B-1---5:R-:W-:Y:S05]  /*10270*/  CALL.REL.NOINC `($_ZN7cutlass13device_kernelIN5flash19enable_sm80_to_sm89INS1_16FlashAttnBwdSm80INS1_25CollectiveMainloopBwdSm80ILi2ELi2EN4cute5tupleIJNS5_1CILi128EEES8_NS7_ILi64EEEEEENS_6half_tEfNS_4arch4Sm80ELb1ELb0ELb1ELb1ELb0ELb0ELb0ELb0ELi2ELi4ELi4ELi4ELb0EEENS1_21CollectiveEpilogueBwdISA_SB_SD_Li256ELb1ELb0ELi2EEENS1_25SingleTileBwdLPTSchedulerILb1ELi128ELb0EEEEEEEEEvNT_6ParamsE$_ZN4cute3eso3ESOILb1ELb0EJNS_6LayoutINS_5tupleIJNS3_IJNS_1CILi8EEENS4_ILi1EEEEEENS4_ILi2EEEEEENS3_IJNS3_IJS6_NS4_ILi0EEEEEENS4_ILi4096EEEEEEEENS_10ViewEngineINS_8smem_ptrIPN7cutlass6half_tEEEEEEEC2ERKSE_RKSL_) ;  /* 0xffff984000007944 */ /* 0x022fea0003c3ffff */
[----:B------:R2:W5:Y:S01]  /*10280*/  LDL.64 R14, [R1+0x758] ;  /* 0x00075800010e7983 */ /* 0x0005620000100a00 */
[----:B------:R-:W-:Y:S01]  /*10290*/  IMAD.MOV.U32 R83, RZ, RZ, R60 ;  /* 0x000000ffff537224 */ /* 0x000fe200078e003c */
[----:B------:R-:W-:Y:S02]  /*102a0*/  MOV R47, RZ ;  /* 0x000000ff002f7202 */ /* 0x000fe40000000f00 */
[----:B------:R-:W-:Y:S02]  /*102b0*/  MOV R46, 0x102d0 ;  /* 0x000102d0002e7802 */ /* 0x000fe40000000f00 */
[----:B-12--5:R-:W-:Y:S05]  /*102c0*/  CALL.REL.NOINC `($_ZN7cutlass13device_kernelIN5flash19enable_sm80_to_sm89INS1_16FlashAttnBwdSm80INS1_25CollectiveMainloopBwdSm80ILi2ELi2EN4cute5tupleIJNS5_1CILi128EEES8_NS7_ILi64EEEEEENS_6half_tEfNS_4arch4Sm80ELb1ELb0ELb1ELb1ELb0ELb0ELb0ELb0ELi2ELi4ELi4ELi4ELb0EEENS1_21CollectiveEpilogueBwdISA_SB_SD_Li256ELb1ELb0ELi2EEENS1_25SingleTileBwdLPTSchedulerILb1ELi128ELb0EEEEEEEEEvNT_6ParamsE$_ZN4cute3eso3ESOILb1ELb0EJNS_10UnderscoreEiEEC2ERKS2_RKi) ;  /* 0xffff826000007944 */ /* 0x026fea0003c3ffff */
[----:B------:R-:W2:Y:S01]  /*102d0*/  LDL R37, [R1+0x758] ;  /* 0x0007580001257983 */ /* 0x000ea20000100800 */
[----:B------:R-:W-:Y:S01]  /*102e0*/  IMAD.MOV.U32 R83, RZ, RZ, R60 ;  /* 0x000000ffff537224 */ /* 0x000fe200078e003c */
[----:B------:R-:W-:Y:S02]  /*102f0*/  MOV R38, 0x10320 ;  /* 0x0001032000267802 */ /* 0x000fe40000000f00 */
        /* <DEDUP_REMOVED lines=8> */
[----:B------:R-:W-:-:S02]  /*10380*/  MOV R83, R60 ;  /* 0x0000003c00537202 */ /* 0x000fc40000000f00 */
[----:B------:R-:W-:Y:S02]  /*10390*/  MOV R38, 0x103b0 ;  /* 0x000103b000267802 */ /* 0x000fe40000000f00 */
[----:B-1---5:R-:W-:Y:S05]  /*103a0*/  CALL.REL.NOINC `($_ZN7cutlass13device_kernelIN5flash19enable_sm80_to_sm89INS1_16FlashAttnBwdSm80INS1_25CollectiveMainloopBwdSm80ILi2ELi2EN4cute5tupleIJNS5_1CILi128EEES8_NS7_ILi64EEEEEENS_6half_tEfNS_4arch4Sm80ELb1ELb0ELb1ELb1ELb0ELb0ELb0ELb0ELi2ELi4ELi4ELi4ELb0EEENS1_21CollectiveEpilogueBwdISA_SB_SD_Li256ELb1ELb0ELi2EEENS1_25SingleTileBwdLPTSchedulerILb1ELi128ELb0EEEEEEEEEvNT_6ParamsE$_ZN4cute3eso3ESOILb1ELb0EJNS_6LayoutINS_5tupleIJNS3_IJNS_1CILi8EEENS4_ILi1EEEEEEEEENS3_IJNS3_IJS6_NS4_ILi0EEEEEEEEEEENS_10ViewEngineINS_8smem_ptrIPN7cutlass6half_tEEEEEEEC2ERKSC_RKSJ_) ;  /* 0xffff944000007944 */ /* 0x022fea0003c3ffff */
[----:B-1----:R1:W5:Y:S01]  /*103b0*/  LDL.64 R2, [R1+0x758] ;  /* 0x0007580001027983 */ /* 0x0023620000100a00 */
[----:B------:R-:W-:Y:S01]  /*103c0*/  IMAD.MOV.U32 R83, RZ, RZ, R60 ;  /* 0x000000ffff537224 */ /* 0x000fe200078e003c */
[----:B------:R-:W-:Y:S02]  /*103d0*/  MOV R47, RZ ;  /* 0x000000ff002f7202 */ /* 0x000fe40000000f00 */
[----:B------:R-:W-:Y:S02]  /*103e0*/  MOV R46, 0x10400 ;  /* 0x00010400002e7802 */ /* 0x000fe40000000f00 */
[----:B-1---5:R-:W-:Y:S05]  /*103f0*/  CALL.REL.NOINC `($_ZN7cutlass13device_kernelIN5flash19enable_sm80_to_sm89INS1_16FlashAttnBwdSm80INS1_25CollectiveMainloopBwdSm80ILi2ELi2EN4cute5tupleIJNS5_1CILi128EEES8_NS7_ILi64EEEEEENS_6half_tEfNS_4arch4Sm80ELb1ELb0ELb1ELb1ELb0ELb0ELb0ELb0ELi2ELi4ELi4ELi4ELb0EEENS1_21CollectiveEpilogueBwdISA_SB_SD_Li256ELb1ELb0ELi2EEENS1_25SingleTileBwdLPTSchedulerILb1ELi128ELb0EEEEEEEEEvNT_6ParamsE$_ZN4cute3eso3ESOILb1ELb0EJNS_10UnderscoreEiEEC2ERKS2_RKi) ;  /* 0xffff813000007944 */ /* 0x022fea0003c3ffff */
        /* <DEDUP_REMOVED lines=108> */
[----:B------:R-:W-:Y:S05]  /*10ac0*/  CALL.REL.NOINC `($_ZN7cutlass13device_kernelIN5flash19enable_sm80_to_sm89INS1_16FlashAttnBwdSm80INS1_25CollectiveMainloopBwdSm80ILi2ELi2EN4cute5tupleIJNS5_1CILi128EEES8_NS7_ILi64EEEEEENS_6half_tEfNS_4arch4Sm80ELb1ELb0ELb1ELb1ELb0ELb0ELb0ELb0ELi2ELi4ELi4ELi4ELb0EEENS1_21CollectiveEpilogueBwdISA_SB_SD_Li256ELb1ELb0ELi2EEENS1_25SingleTileBwdLPTSchedulerILb1ELi128ELb0EEEEEEEEEvNT_6ParamsE$_ZN4cute3eso3ESOILb1ELb0EJNS_6LayoutINS_5tupleIJNS3_IJNS_1CILi8EEENS4_ILi1EEEEEENS4_ILi4EEEEEENS3_IJNS3_IJS6_NS4_ILi0EEEEEENS4_ILi2048EEEEEEEEiEEC2ERKSE_RKi) ;  /* 0xffff933000007944 */ /* 0x000fea0003c3ffff */
[----:B------:R-:W-:Y:S01]  /*10ad0*/  ULDC.64 UR4, c[0x0][0x118] ;  /* 0x0000460000047ab9 */ /* 0x000fe20000000a00 */
[----:B-1----:R-:W2:Y:S04]  /*10ae0*/  LDL R2, [R1+0x758] ;  /* 0x0007580001027983 */ /* 0x002ea80000100800 */
[----:B------:R-:W2:Y:S01]  /*10af0*/  LD.E.64 R4, [R28.64+0x8] ;  /* 0x000008041c047980 */ /* 0x000ea2000c101b00 */
[----:B------:R-:W-:Y:S02]  /*10b00*/  MOV R38, R60 ;  /* 0x0000003c00267202 */ /* 0x000fe40000000f00 */
[----:B------:R-:W-:Y:S01]  /*10b10*/  MOV R46, 0x10b40 ;  /* 0x00010b40002e7802 */ /* 0x000fe20000000f00 */
[----:B--2---:R-:W-:-:S04]  /*10b20*/  IMAD.WIDE R2, R2, 0x2, R4 ;  /* 0x0000000202027825 */ /* 0x004fc800078e0204 */
[----:B------:R-:W-:Y:S05]  /*10b30*/  CALL.REL.NOINC `($_ZN7cutlass13device_kernelIN5flash19enable_sm80_to_sm89INS1_16FlashAttnBwdSm80INS1_25CollectiveMainloopBwdSm80ILi2ELi2EN4cute5tupleIJNS5_1CILi128EEES8_NS7_ILi64EEEEEENS_6half_tEfNS_4arch4Sm80ELb1ELb0ELb1ELb1ELb0ELb0ELb0ELb0ELi2ELi4ELi4ELi4ELb0EEENS1_21CollectiveEpilogueBwdISA_SB_SD_Li256ELb1ELb0ELi2EEENS1_25SingleTileBwdLPTSchedulerILb1ELi128ELb0EEEEEEEEEvNT_6ParamsE$_ZN4cute8smem_ptrIPN7cutlass6half_tEECI1NS_12iter_adaptorIS3_S4_EEES3_) ;  /* 0xffff9b0000007944 */ /* 0x000fea0003c3ffff */
[----:B-1----:R1:W5:Y:S01]  /*10b40*/  LDL.64 R2, [R1+0x758] ;  /* 0x0007580001027983 */ /* 0x0023620000100a00 */
[----:B------:R-:W-:-:S03]  /*10b50*/  MOV R16, 0x10b70 ;  /* 0x00010b7000107802 */ /* 0x000fc60000000f00 */
[----:B-1---5:R-:W-:Y:S05]  /*10b60*/  CALL.REL.NOINC `($_ZN7cutlass13device_kernelIN5flash19enable_sm80_to_sm89INS1_16FlashAttnBwdSm80INS1_25CollectiveMainloopBwdSm80ILi2ELi2EN4cute5tupleIJNS5_1CILi128EEES8_NS7_ILi64EEEEEENS_6half_tEfNS_4arch4Sm80ELb1ELb0ELb1ELb1ELb0ELb0ELb0ELb0ELi2ELi4ELi4ELi4ELb0EEENS1_21CollectiveEpilogueBwdISA_SB_SD_Li256ELb1ELb0ELi2EEENS1_25SingleTileBwdLPTSchedulerILb1ELi128ELb0EEEEEEEEEvNT_6ParamsE$_ZN4cute3eso3ESOILb1ELb0EJNS_6LayoutINS_5tupleIJNS3_IJNS_1CILi8EEENS4_ILi1EEEEEENS4_ILi4EEEEEENS3_IJNS3_IJS6_NS4_ILi0EEEEEENS4_ILi2048EEEEEEEENS_10ViewEngineINS_8smem_ptrIPN7cutlass6half_tEEEEEEEC2ERKSE_RKSL_) ;  /* 0xffff925000007944 */ /* 0x022fea0003c3ffff */
[----:B------:R2:W5:Y:S01]  /*10b70*/  LDL.64 R4, [R1+0x758] ;  /* 0x0007580001047983 */ /* 0x0005620000100a00 */
[----:B------:R-:W-:Y:S01]  /*10b80*/  IMAD.MOV.U32 R83, RZ, RZ, R60 ;  /* 0x000000ffff537224 */ /* 0x000fe200078e003c */
[----:B-1----:R-:W-:-:S02]  /*10b90*/  MOV R3, 0x1 ;  /* 0x0000000100037802 */ /* 0x002fc40000000f00 */
[----:B------:R-:W-:Y:S02]  /*10ba0*/  MOV R46, 0x10bc0 ;  /* 0x00010bc0002e7802 */ /* 0x000fe40000000f00 */
[----:B--2--5:R-:W-:Y:S05]  /*10bb0*/  CALL.REL.NOINC `($_ZN7cutlass13device_kernelIN5flash19enable_sm80_to_sm89INS1_16FlashAttnBwdSm80INS1_25CollectiveMainloopBwdSm80ILi2ELi2EN4cute5tupleIJNS5_1CILi128EEES8_NS7_ILi64EEEEEENS_6half_tEfNS_4arch4Sm80ELb1ELb0ELb1ELb1ELb0ELb0ELb0ELb0ELi2ELi4ELi4ELi4ELb0EEENS1_21CollectiveEpilogueBwdISA_SB_SD_Li256ELb1ELb0ELi2EEENS1_25SingleTileBwdLPTSchedulerILb1ELi128ELb0EEEEEEEEEvNT_6ParamsE$_ZN4cute3eso3ESOILb1ELb0EJNS_10UnderscoreES2_iEEC2ERKS2_S5_RKi) ;  /* 0xffff793000007944 */ /* 0x024fea0003c3ffff */
[----:B-1----:R-:W2:Y:S01]  /*10bc0*/  LDL R3, [R1+0x758] ;  /* 0x0007580001037983 */ /* 0x002ea20000100800 */
[----:B------:R-:W-:Y:S02]  /*10bd0*/  MOV R12, 0x10c00 ;  /* 0x00010c00000c7802 */ /* 0x000fe40000000f00 */
[----:B--2---:R-:W-:Y:S02]  /*10be0*/  SHF.L.U32 R3, R3, 0x5, RZ ;  /* 0x0000000503037819 */ /* 0x004fe400000006ff */
[----:B------:R-:W-:Y:S05]  /*10bf0*/  CALL.REL.NOINC `($_ZN7cutlass13device_kernelIN5flash19enable_sm80_to_sm89INS1_16FlashAttnBwdSm80INS1_25CollectiveMainloopBwdSm80ILi2ELi2EN4cute5tupleIJNS5_1CILi128EEES8_NS7_ILi64EEEEEENS_6half_tEfNS_4arch4Sm80ELb1ELb0ELb1ELb1ELb0ELb0ELb0ELb0ELi2ELi4ELi4ELi4ELb0EEENS1_21CollectiveEpilogueBwdISA_SB_SD_Li256ELb1ELb0ELi2EEENS1_25SingleTileBwdLPTSchedulerILb1ELi128ELb0EEEEEEEEEvNT_6ParamsE$_ZN4cute3eso3ESOILb1ELb0EJNS_6LayoutINS_5tupleIJNS3_IJNS_1CILi8EEENS4_ILi1EEEEEENS4_ILi4EEEEEENS3_IJNS3_IJS6_NS4_ILi0EEEEEES5_EEEEEiEEC2ERKSD_RKi) ;  /* 0xffff92a000007944 */ /* 0x000fea0003c3ffff */
[----:B-1----:R-:W2:Y:S01]  /*10c00*/  LDL R3, [R1+0x758] ;  /* 0x0007580001037983 */ /* 0x002ea20000100800 */
[----:B------:R-:W-:Y:S01]  /*10c10*/  MOV R14, 0x10c50 ;  /* 0x00010c50000e7802 */ /* 0x000fe20000000f00 */
[----:B--2---:R-:W-:-:S05]  /*10c20*/  IMAD.WIDE R12, R3, 0x2, R24 ;  /* 0x00000002030c7825 */ /* 0x004fca00078e0218 */
[----:B------:R-:W-:Y:S02]  /*10c30*/  MOV R15, R13 ;  /* 0x0000000d000f7202 */ /* 0x000fe40000000f00 */
[----:B------:R-:W-:Y:S05]  /*10c40*/  CALL.REL.NOINC `($_ZN7cutlass13device_kernelIN5flash19enable_sm80_to_sm89INS1_16FlashAttnBwdSm80INS1_25CollectiveMainloopBwdSm80ILi2ELi2EN4cute5tupleIJNS5_1CILi128EEES8_NS7_ILi64EEEEEENS_6half_tEfNS_4arch4Sm80ELb1ELb0ELb1ELb1ELb0ELb0ELb0ELb0ELi2ELi4ELi4ELi4ELb0EEENS1_21CollectiveEpilogueBwdISA_SB_SD_Li256ELb1ELb0ELi2EEENS1_25SingleTileBwdLPTSchedulerILb1ELi128ELb0EEEEEEEEEvNT_6ParamsE$_ZN4cute3eso3ESOILb1ELb0EJNS_6LayoutINS_5tupleIJNS3_IJNS_1CILi8EEENS4_ILi1EEEEEENS4_ILi4EEEEEENS3_IJNS3_IJS6_NS4_ILi0EEEEEES5_EEEEENS_10ViewEngineIPN7cutlass6half_tEEEEEC2ERKSD_RKSI_) ;  /* 0xffff91f000007944 */ /* 0x000fea0003c3ffff */
[----:B------:R2:W5:Y:S01]  /*10c50*/  LDL.64 R2, [R1+0x758] ;  /* 0x0007580001027983 */ /* 0x0005620000100a00 */
[----:B------:R-:W-:Y:S01]  /*10c60*/  IMAD.MOV.U32 R12, RZ, RZ, R4 ;  /* 0x000000ffff0c7224 */ /* 0x000fe200078e0004 */
[----:B------:R-:W-:Y:S02]  /*10c70*/  MOV R15, R5 ;  /* 0x00000005000f7202 */ /* 0x000fe40000000f00 */
[----:B------:R-:W-:Y:S02]  /*10c80*/  MOV R14, 0x10ca0 ;  /* 0x00010ca0000e7802 */ /* 0x000fe40000000f00 */
[----:B-12--5:R-:W-:Y:S05]  /*10c90*/  CALL.REL.NOINC `($_ZN7cutlass13device_kernelIN5flash19enable_sm80_to_sm89INS1_16FlashAttnBwdSm80INS1_25CollectiveMainloopBwdSm80ILi2ELi2EN4cute5tupleIJNS5_1CILi128EEES8_NS7_ILi64EEEEEENS_6half_tEfNS_4arch4Sm80ELb1ELb0ELb1ELb1ELb0ELb0ELb0ELb0ELi2ELi4ELi4ELi4ELb0EEENS1_21CollectiveEpilogueBwdISA_SB_SD_Li256ELb1ELb0ELi2EEENS1_25SingleTileBwdLPTSchedulerILb1ELi128ELb0EEEEEEEEEvNT_6ParamsE$_ZN4cute3eso3ESOILb1ELb0EJNS_6LayoutINS_5tupleIJNS3_IJNS_1CILi8EEENS4_ILi1EEEEEENS3_IJNS4_ILi4EEEEEEEEENS3_IJNS3_IJS6_NS4_ILi0EEEEEENS3_IJNS4_ILi2048EEEEEEEEEEENS_10ViewEngineINS_8smem_ptrIPN7cutlass6half_tEEEEEEEC2ERKSG_RKSN_) ;  /* 0xffff8d6000007944 */ /* 0x026fea0003c3ffff */
[----:B------:R2:W5:Y:S01]  /*10ca0*/  LDL.64 R4, [R1+0x758] ;  /* 0x0007580001047983 */ /* 0x0005620000100a00 */
        /* <DEDUP_REMOVED lines=258> */
[----:B-12---:R-:W-:Y:S05]  /*11cd0*/  CALL.REL.NOINC `($_ZN7cutlass13device_kernelIN5flash19enable_sm80_to_sm89INS1_16FlashAttnBwdSm80INS1_25CollectiveMainloopBwdSm80ILi2ELi2EN4cute5tupleIJNS5_1CILi128EEES8_NS7_ILi64EEEEEENS_6half_tEfNS_4arch4Sm80ELb1ELb0ELb1ELb1ELb0ELb0ELb0ELb0ELi2ELi4ELi4ELi4ELb0EEENS1_21CollectiveEpilogueBwdISA_SB_SD_Li256ELb1ELb0ELi2EEENS1_25SingleTileBwdLPTSchedulerILb1ELi128ELb0EEEEEEEEEvNT_6ParamsE$_ZN4cute3eso3ESOILb1ELb0EJNS_10UnderscoreES2_iEEC2ERKS2_S5_RKi) ;  /* 0xffff681000007944 */ /* 0x006fea0003c3ffff */
        /* <DEDUP_REMOVED lines=8> */
[----:B------:R-:W-:Y:S05]  /*11d60*/  CALL.REL.NOINC `($_ZN7cutlass13device_kernelIN5flash19enable_sm80_to_sm89INS1_16FlashAttnBwdSm80INS1_25CollectiveMainloopBwdSm80ILi2ELi2EN4cute5tupleIJNS5_1CILi128EEES8_NS7_ILi64EEEEEENS_6half_tEfNS_4arch4Sm80ELb1ELb0ELb1ELb1ELb0ELb0ELb0ELb0ELi2ELi4ELi4ELi4ELb0EEENS1_21CollectiveEpilogueBwdISA_SB_SD_Li256ELb1ELb0ELi2EEENS1_25SingleTileBwdLPTSchedulerILb1ELi128ELb0EEEEEEEEEvNT_6ParamsE$_ZN4cute3eso3ESOILb1ELb0EJNS_6LayoutINS_5tupleIJNS3_IJNS_1CILi2EEES5_S5_EEES5_EEENS3_IJNS3_IJNS4_ILi1EEES5_NS4_ILi4EEEEEENS4_ILi8EEEEEEEEiEEC2ERKSD_RKi) ;  /* 0xffff7a0000007944 */ /* 0x000fea0003c3ffff */
[----:B-1----:R-:W2:Y:S01]  /*11d70*/  LDL R3, [R1+0x758] ;  /* 0x0007580001037983 */ /* 0x002ea20000100800 */
[----:B------:R-:W-:Y:S01]  /*11d80*/  MOV R6, 0x11dc0 ;  /* 0x00011dc000067802 */ /* 0x000fe20000000f00 */
[----:B--2---:R-:W-:-:S05]  /*11d90*/  IMAD.WIDE R10, R3, 0x2, R10 ;  /* 0x00000002030a7825 */ /* 0x004fca00078e020a */
[----:B------:R-:W-:Y:S02]  /*11da0*/  MOV R3, R11 ;  /* 0x0000000b00037202 */ /* 0x000fe40000000f00 */
[----:B------:R-:W-:Y:S05]  /*11db0*/  CALL.REL.NOINC `($_ZN7cutlass13device_kernelIN5flash19enable_sm80_to_sm89INS1_16FlashAttnBwdSm80INS1_25CollectiveMainloopBwdSm80ILi2ELi2EN4cute5tupleIJNS5_1CILi128EEES8_NS7_ILi64EEEEEENS_6half_tEfNS_4arch4Sm80ELb1ELb0ELb1ELb1ELb0ELb0ELb0ELb0ELi2ELi4ELi4ELi4ELb0EEENS1_21CollectiveEpilogueBwdISA_SB_SD_Li256ELb1ELb0ELi2EEENS1_25SingleTileBwdLPTSchedulerILb1ELi128ELb0EEEEEEEEEvNT_6ParamsE$_ZN4cute3eso3ESOILb1ELb0EJNS_6LayoutINS_5tupleIJNS3_IJNS_1CILi2EEES5_S5_EEES5_EEENS3_IJNS3_IJNS4_ILi1EEES5_NS4_ILi4EEEEEENS4_ILi8EEEEEEEENS_10ViewEngineIPN7cutlass6half_tEEEEEC2ERKSD_RKSI_) ;  /* 0xffff796000007944 */ /* 0x000fea0003c3ffff */
[----:B------:R2:W5:Y:S01]  /*11dc0*/  LDL.64 R34, [R1+0x758] ;  /* 0x0007580001227983 */ /* 0x0005620000100a00 */
[----:B------:R-:W-:Y:S01]  /*11dd0*/  IMAD.MOV.U32 R83, RZ, RZ, R60 ;  /* 0x000000ffff537224 */ /* 0x000fe200078e003c */
[----:B------:R-:W-:Y:S02]  /*11de0*/  MOV R3, RZ ;  /* 0x000000ff00037202 */ /* 0x000fe40000000f00 */
[----:B------:R-:W-:Y:S02]  /*11df0*/  MOV R46, 0x11e10 ;  /* 0x00011e10002e7802 */ /* 0x000fe40000000f00 */
[----:B-12--5:R-:W-:Y:S05]  /*11e00*/  CALL.REL.NOINC `($_ZN7cutlass13device_kernelIN5flash19enable_sm80_to_sm89INS1_16FlashAttnBwdSm80INS1_25CollectiveMainloopBwdSm80ILi2ELi2EN4cute5tupleIJNS5_1CILi128EEES8_NS7_ILi64EEEEEENS_6half_tEfNS_4arch4Sm80ELb1ELb0ELb1ELb1ELb0ELb0ELb0ELb0ELi2ELi4ELi4ELi4ELb0EEENS1_21CollectiveEpilogueBwdISA_SB_SD_Li256ELb1ELb0ELi2EEENS1_25SingleTileBwdLPTSchedulerILb1ELi128ELb0EEEEEEEEEvNT_6ParamsE$_ZN4cute3eso3ESOILb1ELb0EJNS_10UnderscoreES2_iEEC2ERKS2_S5_RKi) ;  /* 0xffff66e000007944 */ /* 0x026fea0003c3ffff */
        /* <DEDUP_REMOVED lines=8> */
[----:B------:R-:W-:Y:S05]  /*11e90*/  CALL.REL.NOINC `($_ZN7cutlass13device_kernelIN5flash19enable_sm80_to_sm89INS1_16FlashAttnBwdSm80INS1_25CollectiveMainloopBwdSm80ILi2ELi2EN4cute5tupleIJNS5_1CILi128EEES8_NS7_ILi64EEEEEENS_6half_tEfNS_4arch4Sm80ELb1ELb0ELb1ELb1ELb0ELb0ELb0ELb0ELi2ELi4ELi4ELi4ELb0EEENS1_21CollectiveEpilogueBwdISA_SB_SD_Li256ELb1ELb0ELi2EEENS1_25SingleTileBwdLPTSchedulerILb1ELi128ELb0EEEEEEEEEvNT_6ParamsE$_ZN4cute3eso3ESOILb1ELb0EJNS_6LayoutINS_5tupleIJNS3_IJNS_1CILi2EEES5_EEENS4_ILi8EEEEEENS3_IJNS3_IJNS4_ILi1EEES5_EEENS4_ILi4EEEEEEEEiEEC2ERKSD_RKi) ;  /* 0xffff769000007944 */ /* 0x000fea0003c3ffff */
[----:B-1----:R-:W2:Y:S01]  /*11ea0*/  LDL R3, [R1+0x758] ;  /* 0x0007580001037983 */ /* 0x002ea20000100800 */
[----:B------:R-:W-:Y:S01]  /*11eb0*/  MOV R4, 0x11ef0 ;  /* 0x00011ef000047802 */ /* 0x000fe20000000f00 */
[----:B--2---:R-:W-:-:S05]  /*11ec0*/  IMAD.WIDE R2, R3, 0x2, R8 ;  /* 0x0000000203027825 */ /* 0x004fca00078e0208 */
[----:B------:R-:W-:Y:S02]  /*11ed0*/  MOV R6, R2 ;  /* 0x0000000200067202 */ /* 0x000fe40000000f00 */
[----:B------:R-:W-:Y:S05]  /*11ee0*/  CALL.REL.NOINC `($_ZN7cutlass13device_kernelIN5flash19enable_sm80_to_sm89INS1_16FlashAttnBwdSm80INS1_25CollectiveMainloopBwdSm80ILi2ELi2EN4cute5tupleIJNS5_1CILi128EEES8_NS7_ILi64EEEEEENS_6half_tEfNS_4arch4Sm80ELb1ELb0ELb1ELb1ELb0ELb0ELb0ELb0ELi2ELi4ELi4ELi4ELb0EEENS1_21CollectiveEpilogueBwdISA_SB_SD_Li256ELb1ELb0ELi2EEENS1_25SingleTileBwdLPTSchedulerILb1ELi128ELb0EEEEEEEEEvNT_6ParamsE$_ZN4cute3eso3ESOILb1ELb0EJNS_6LayoutINS_5tupleIJNS3_IJNS_1CILi2EEES5_EEENS4_ILi8EEEEEENS3_IJNS3_IJNS4_ILi1EEES5_EEENS4_ILi4EEEEEEEENS_10ViewEngineIPN7cutlass6half_tEEEEEC2ERKSD_RKSI_) ;  /* 0xffff75f000007944 */ /* 0x000fea0003c3ffff */
[----:B------:R2:W5:Y:S04]  /*11ef0*/  LDL.64 R40, [R1+0x758] ;  /* 0x0007580001287983 */ /* 0x0005680000100a00 */
[----:B------:R2:W-:Y:S02]  /*11f00*/  STL [R1+0x770], RZ ;  /* 0x000770ff01007387 */ /* 0x0005e40000100800 */
.L_x_4863:
[----:B------:R-:W-:Y:S02]  /*11f10*/  LOP3.LUT R33, R32, 0x1, RZ, 0xc0, !PT ;  /* 0x0000000120217812 */ /* 0x000fe400078ec0ff */
[----:B-1----:R-:W-:Y:S03]  /*11f20*/  MOV R36, 0x11f50 ;  /* 0x00011f5000247802 */ /* 0x002fe60000000f00 */
[----:B------:R-:W-:Y:S02]  /*11f30*/  IMAD.MOV.U32 R38, RZ, RZ, R33 ;  /* 0x000000ffff267224 */ /* 0x000fe400078e0021 */
[----:B-12--5:R-:W-:Y:S05]  /*11f40*/  CALL.REL.NOINC `($_ZN7cutlass13device_kernelIN5flash19enable_sm80_to_sm89INS1_16FlashAttnBwdSm80INS1_25CollectiveMainloopBwdSm80ILi2ELi2EN4cute5tupleIJNS5_1CILi128EEES8_NS7_ILi64EEEEEENS_6half_tEfNS_4arch4Sm80ELb1ELb0ELb1ELb1ELb0ELb0ELb0ELb0ELi2ELi4ELi4ELi4ELb0EEENS1_21CollectiveEpilogueBwdISA_SB_SD_Li256ELb1ELb0ELi2EEENS1_25SingleTileBwdLPTSchedulerILb1ELi128ELb0EEEEEEEEEvNT_6ParamsE$_ZN4cute3eso3ESOILb1ELb0EJNS_10UnderscoreEiiEEC2ERKS2_RKiS7_) ;  /* 0xffff663000007944 */ /* 0x026fea0003c3ffff */
[----:B------:R-:W-:Y:S01]  /*11f50*/  MOV R4, 0x11fa0 ;  /* 0x00011fa000047802 */ /* 0x000fe20000000f00 */
[----:B-1----:R-:W2:Y:S02]  /*11f60*/  LDL.64 R2, [R1+0x758] ;  /* 0x0007580001027983 */ /* 0x002ea40000100a00 */
[----:B--2---:R-:W-:Y:S05]  /*11f70*/  IMAD R3, R3, 0x2, R2 ;  /* 0x0000000203037824 */ /* 0x004fea00078e0202 */
[----:B------:R-:W-:Y:S02]  /*11f80*/  SHF.L.U32 R3, R3, 0x2, RZ ;  /* 0x0000000203037819 */ /* 0x000fe400000006ff */
[----:B------:R-:W-:Y:S05]  /*11f90*/  CALL.REL.NOINC `($_ZN7cutlass13device_kernelIN5flash19enable_sm80_to_sm89INS1_16FlashAttnBwdSm80INS1_25CollectiveMainloopBwdSm80ILi2ELi2EN4cute5tupleIJNS5_1CILi128EEES8_NS7_ILi64EEEEEENS_6half_tEfNS_4arch4Sm80ELb1ELb0ELb1ELb1ELb0ELb0ELb0ELb0ELi2ELi4ELi4ELi4ELb0EEENS1_21CollectiveEpilogueBwdISA_SB_SD_Li256ELb1ELb0ELi2EEENS1_25SingleTileBwdLPTSchedulerILb1ELi128ELb0EEEEEEEEEvNT_6ParamsE$_ZN4cute3eso3ESOILb1ELb0EJNS_6LayoutINS_5tupleIJNS3_IJNS_1CILi2EEES5_EEEEEENS3_IJNS3_IJNS4_ILi1EEES5_EEEEEEEEiEEC2ERKSB_RKi) ;  /* 0xffff743000007944 */ /* 0x000fea0003c3ffff */
[----:B------:R-:W-:Y:S01]  /*11fa0*/  MOV R4, 0x11ff0 ;  /* 0x00011ff000047802 */ /* 0x000fe20000000f00 */
[----:B-1----:R-:W2:Y:S02]  /*11fb0*/  LDL R3, [R1+0x758] ;  /* 0x0007580001037983 */ /* 0x002ea40000100800 */
[C---:B--2---:R-:W-:Y:S04]  /*11fc0*/  LEA R8, P0, R3.reuse, R22, 0x2 ;  /* 0x0000001603087211 */ /* 0x044fe800078010ff */
[----:B------:R-:W-:Y:S04]  /*11fd0*/  LEA.HI.X.SX32 R3, R3, R23, 0x2, P0 ;  /* 0x0000001703037211 */ /* 0x000fe800000f16ff */
[----:B------:R-:W-:Y:S05]  /*11fe0*/  CALL.REL.NOINC `($_ZN7cutlass13device_kernelIN5flash19enable_sm80_to_sm89INS1_16FlashAttnBwdSm80INS1_25CollectiveMainloopBwdSm80ILi2ELi2EN4cute5tupleIJNS5_1CILi128EEES8_NS7_ILi64EEEEEENS_6half_tEfNS_4arch4Sm80ELb1ELb0ELb1ELb1ELb0ELb0ELb0ELb0ELi2ELi4ELi4ELi4ELb0EEENS1_21CollectiveEpilogueBwdISA_SB_SD_Li256ELb1ELb0ELi2EEENS1_25SingleTileBwdLPTSchedulerILb1ELi128ELb0EEEEEEEEEvNT_6ParamsE$_ZN4cute3eso3ESOILb1ELb0EJNS_6LayoutINS_5tupleIJNS3_IJNS_1CILi2EEES5_EEEEEENS3_IJNS3_IJNS4_ILi1EEES5_EEEEEEEENS_10ViewEngineIPfEEEEC2ERKSB_RKSE_) ;  /* 0xffff739000007944 */ /* 0x000fea0003c3ffff */
[----:B------:R-:W-:Y:S01]  /*11ff0*/  MOV R47, R33 ;  /* 0x00000021002f7202 */ /* 0x000fe20000000f00 */
[----:B-1----:R1:W5:Y:S01]  /*12000*/  LDL.64 R8, [R1+0x758] ;  /* 0x0007580001087983 */ /* 0x0023620000100a00 */
[----:B------:R-:W-:Y:S01]  /*12010*/  MOV R46, 0x12040 ;  /* 0x00012040002e7802 */ /* 0x000fe20000000f00 */
[----:B------:R-:W-:Y:S02]  /*12020*/  IMAD.MOV.U32 R83, RZ, RZ, R60 ;  /* 0x000000ffff537224 */ /* 0x000fe400078e003c */
[----:B-1---5:R-:W-:Y:S05]  /*12030*/  CALL.REL.NOINC `($_ZN7cutlass13device_kernelIN5flash19enable_sm80_to_sm89INS1_16FlashAttnBwdSm80INS1_25CollectiveMainloopBwdSm80ILi2ELi2EN4cute5tupleIJNS5_1CILi128EEES8_NS7_ILi64EEEEEENS_6half_tEfNS_4arch4Sm80ELb1ELb0ELb1ELb1ELb0ELb0ELb0ELb0ELi2ELi4ELi4ELi4ELb0EEENS1_21CollectiveEpilogueBwdISA_SB_SD_Li256ELb1ELb0ELi2EEENS1_25SingleTileBwdLPTSchedulerILb1ELi128ELb0EEEEEEEEEvNT_6ParamsE$_ZN4cute3eso3ESOILb1ELb0EJNS_10UnderscoreEiEEC2ERKS2_RKi) ;  /* 0xffff64f000007944 */ /* 0x022fea0003c3ffff */
[----:B------:R-:W-:Y:S01]  /*12040*/  MOV R4, 0x12080 ;  /* 0x0001208000047802 */ /* 0x000fe20000000f00 */
[----:B------:R-:W2:Y:S02]  /*12050*/  LDL R3, [R1+0x758] ;  /* 0x0007580001037983 */ /* 0x000ea40000100800 */
[----:B--2---:R-:W-:Y:S02]  /*12060*/  SHF.L.U32 R3, R3, 0x3, RZ ;  /* 0x0000000303037819 */ /* 0x004fe400000006ff */
[----:B-1----:R-:W-:Y:S05]  /*12070*/  CALL.REL.NOINC `($_ZN7cutlass13device_kernelIN5flash19enable_sm80_to_sm89INS1_16FlashAttnBwdSm80INS1_25CollectiveMainloopBwdSm80ILi2ELi2EN4cute5tupleIJNS5_1CILi128EEES8_NS7_ILi64EEEEEENS_6half_tEfNS_4arch4Sm80ELb1ELb0ELb1ELb1ELb0ELb0ELb0ELb0ELi2ELi4ELi4ELi4ELb0EEENS1_21CollectiveEpilogueBwdISA_SB_SD_Li256ELb1ELb0ELi2EEENS1_25SingleTileBwdLPTSchedulerILb1ELi128ELb0EEEEEEEEEvNT_6ParamsE$_ZN4cute3eso3ESOILb1ELb0EJNS_6LayoutINS_5tupleIJNS3_IJNS_1CILi2EEES5_S5_EEEEEENS3_IJNS3_IJNS4_ILi1EEES5_NS4_ILi4EEEEEEEEEEEiEEC2ERKSC_RKi) ;  /* 0xffff75d000007944 */ /* 0x002fea0003c3ffff */
[----:B------:R-:W-:Y:S01]  /*12080*/  MOV R4, 0x120d0 ;  /* 0x000120d000047802 */ /* 0x000fe20000000f00 */
[----:B-1----:R-:W2:Y:S02]  /*12090*/  LDL R3, [R1+0x758] ;  /* 0x0007580001037983 */ /* 0x002ea40000100800 */
[C---:B--2---:R-:W-:Y:S04]  /*120a0*/  LEA R6, P0, R3.reuse, R34, 0x1 ;  /* 0x0000002203067211 */ /* 0x044fe800078008ff */
[----:B------:R-:W-:Y:S04]  /*120b0*/  LEA.HI.X.SX32 R3, R3, R35, 0x1, P0 ;  /* 0x0000002303037211 */ /* 0x000fe800000f0eff */
[----:B------:R-:W-:Y:S05]  /*120c0*/  CALL.REL.NOINC `($_ZN7cutlass13device_kernelIN5flash19enable_sm80_to_sm89INS1_16FlashAttnBwdSm80INS1_25CollectiveMainloopBwdSm80ILi2ELi2EN4cute5tupleIJNS5_1CILi128EEES8_NS7_ILi64EEEEEENS_6half_tEfNS_4arch4Sm80ELb1ELb0ELb1ELb1ELb0ELb0ELb0ELb0ELi2ELi4ELi4ELi4ELb0EEENS1_21CollectiveEpilogueBwdISA_SB_SD_Li256ELb1ELb0ELi2EEENS1_25SingleTileBwdLPTSchedulerILb1ELi128ELb0EEEEEEEEEvNT_6ParamsE$_ZN4cute3eso3ESOILb1ELb0EJNS_6LayoutINS_5tupleIJNS3_IJNS_1CILi2EEES5_S5_EEEEEENS3_IJNS3_IJNS4_ILi1EEES5_NS4_ILi4EEEEEEEEEEENS_10ViewEngineIPN7cutlass6half_tEEEEEC2ERKSC_RKSH_) ;  /* 0xffff753000007944 */ /* 0x000fea0003c3ffff */
[----:B------:R-:W-:Y:S01]  /*120d0*/  MOV R47, R32 ;  /* 0x00000020002f7202 */ /* 0x000fe20000000f00 */
[----:B------:R2:W5:Y:S01]  /*120e0*/  LDL.64 R12, [R1+0x758] ;  /* 0x00075800010c7983 */ /* 0x0005620000100a00 */
[----:B------:R-:W-:Y:S01]  /*120f0*/  MOV R46, 0x12120 ;  /* 0x00012120002e7802 */ /* 0x000fe20000000f00 */
[----:B------:R-:W-:Y:S02]  /*12100*/  IMAD.MOV.U32 R83, RZ, RZ, R60 ;  /* 0x000000ffff537224 */ /* 0x000fe400078e003c */
[----:B-12--5:R-:W-:Y:S05]  /*12110*/  CALL.REL.NOINC `($_ZN7cutlass13device_kernelIN5flash19enable_sm80_to_sm89INS1_16FlashAttnBwdSm80INS1_25CollectiveMainloopBwdSm80ILi2ELi2EN4cute5tupleIJNS5_1CILi128EEES8_NS7_ILi64EEEEEENS_6half_tEfNS_4arch4Sm80ELb1ELb0ELb1ELb1ELb0ELb0ELb0ELb0ELi2ELi4ELi4ELi4ELb0EEENS1_21CollectiveEpilogueBwdISA_SB_SD_Li256ELb1ELb0ELi2EEENS1_25SingleTileBwdLPTSchedulerILb1ELi128ELb0EEEEEEEEEvNT_6ParamsE$_ZN4cute3eso3ESOILb1ELb0EJNS_10UnderscoreEiEEC2ERKS2_RKi) ;  /* 0xffff641000007944 */ /* 0x026fea0003c3ffff */
[----:B------:R-:W-:Y:S01]  /*12120*/  MOV R4, 0x12160 ;  /* 0x0001216000047802 */ /* 0x000fe20000000f00 */
[----:B------:R-:W2:Y:S02]  /*12130*/  LDL R3, [R1+0x758] ;  /* 0x0007580001037983 */ /* 0x000ea40000100800 */
[----:B--2---:R-:W-:Y:S02]  /*12140*/  SHF.L.U32 R3, R3, 0x2, RZ ;  /* 0x0000000203037819 */ /* 0x004fe400000006ff */
[----:B-1----:R-:W-:Y:S05]  /*12150*/  CALL.REL.NOINC `($_ZN7cutlass13device_kernelIN5flash19enable_sm80_to_sm89INS1_16FlashAttnBwdSm80INS1_25CollectiveMainloopBwdSm80ILi2ELi2EN4cute5tupleIJNS5_1CILi128EEES8_NS7_ILi64EEEEEENS_6half_tEfNS_4arch4Sm80ELb1ELb0ELb1ELb1ELb0ELb0ELb0ELb0ELi2ELi4ELi4ELi4ELb0EEENS1_21CollectiveEpilogueBwdISA_SB_SD_Li256ELb1ELb0ELi2EEENS1_25SingleTileBwdLPTSchedulerILb1ELi128ELb0EEEEEEEEEvNT_6ParamsE$_ZN4cute3eso3ESOILb1ELb0EJNS_6LayoutINS_5tupleIJNS3_IJNS_1CILi2EEES5_EEEEEENS3_IJNS3_IJNS4_ILi1EEES5_EEEEEEEEiEEC2ERKSB_RKi) ;  /* 0xffff727000007944 */ /* 0x002fea0003c3ffff */
[----:B------:R-:W-:Y:S01]  /*12160*/  MOV R4, 0x121b0 ;  /* 0x000121b000047802 */ /* 0x000fe20000000f00 */
[----:B-1----:R-:W2:Y:S02]  /*12170*/  LDL R3, [R1+0x758] ;  /* 0x0007580001037983 */ /* 0x002ea40000100800 */
[C---:B--2---:R-:W-:Y:S04]  /*12180*/  LEA R6, P0, R3.reuse, R40, 0x1 ;  /* 0x0000002803067211 */ /* 0x044fe800078008ff */
[----:B------:R-:W-:Y:S04]  /*12190*/  LEA.HI.X.SX32 R3, R3, R41, 0x1, P0 ;  /* 0x0000002903037211 */ /* 0x000fe800000f0eff */
[----:B------:R-:W-:Y:S05]  /*121a0*/  CALL.REL.NOINC `($_ZN7cutlass13device_kernelIN5flash19enable_sm80_to_sm89INS1_16FlashAttnBwdSm80INS1_25CollectiveMainloopBwdSm80ILi2ELi2EN4cute5tupleIJNS5_1CILi128EEES8_NS7_ILi64EEEEEENS_6half_tEfNS_4arch4Sm80ELb1ELb0ELb1ELb1ELb0ELb0ELb0ELb0ELi2ELi4ELi4ELi4ELb0EEENS1_21CollectiveEpilogueBwdISA_SB_SD_Li256ELb1ELb0ELi2EEENS1_25SingleTileBwdLPTSchedulerILb1ELi128ELb0EEEEEEEEEvNT_6ParamsE$_ZN4cute3eso3ESOILb1ELb0EJNS_6LayoutINS_5tupleIJNS3_IJNS_1CILi2EEES5_EEEEEENS3_IJNS3_IJNS4_ILi1EEES5_EEEEEEEENS_10ViewEngineIPN7cutlass6half_tEEEEEC2ERKSB_RKSG_) ;  /* 0xffff718000007944 */ /* 0x000fea0003c3ffff */
[----:B------:R-:W-:Y:S01]  /*121b0*/  MOV R38, R33 ;  /* 0x0000002100267202 */ /* 0x000fe20000000f00 */
[----:B------:R2:W5:Y:S01]  /*121c0*/  LDL.64 R10, [R1+0x758] ;  /* 0x00075800010a7983 */ /* 0x0005620000100a00 */
[----:B------:R-:W-:Y:S03]  /*121d0*/  MOV R36, 0x121f0 ;  /* 0x000121f000247802 */ /* 0x000fe60000000f00 */
        /* <DEDUP_REMOVED lines=10> */
[----:B------:R-:W-:Y:S05]  /*12280*/  CALL.REL.NOINC `($_ZN7cutlass13device_kernelIN5flash19enable_sm80_to_sm89INS1_16FlashAttnBwdSm80INS1_25CollectiveMainloopBwdSm80ILi2ELi2EN4cute5tupleIJNS5_1CILi128EEES8_NS7_ILi64EEEEEENS_6half_tEfNS_4arch4Sm80ELb1ELb0ELb1ELb1ELb0ELb0ELb0ELb0ELi2ELi4ELi4ELi4ELb0EEENS1_21CollectiveEpilogueBwdISA_SB_SD_Li256ELb1ELb0ELi2EEENS1_25SingleTileBwdLPTSchedulerILb1ELi128ELb0EEEEEEEEEvNT_6ParamsE$_ZN4cute3eso3ESOILb1ELb0EJNS_6LayoutINS_5tupleIJNS3_IJNS_1CILi2EEES5_EEEEEENS3_IJNS3_IJNS4_ILi1EEES5_EEEEEEEENS_10ViewEngineIPKfEEEEC2ERKSB_RKSF_) ;  /* 0xffff705000007944 */ /* 0x000fea0003c3ffff */
[----:B-1----:R1:W5:Y:S01]  /*12290*/  LDL.64 R6, [R1+0x758] ;  /* 0x0007580001067983 */ /* 0x0023620000100a00 */
[----:B------:R-:W-:Y:S03]  /*122a0*/  MOV R4, 0x122c0 ;  /* 0x000122c000047802 */ /* 0x000fe60000000f00 */
[----:B-1---5:R-:W-:Y:S05]  /*122b0*/  CALL.REL.NOINC `($_ZN7cutlass13device_kernelIN5flash19enable_sm80_to_sm89INS1_16FlashAttnBwdSm80INS1_25CollectiveMainloopBwdSm80ILi2ELi2EN4cute5tupleIJNS5_1CILi128EEES8_NS7_ILi64EEEEEENS_6half_tEfNS_4arch4Sm80ELb1ELb0ELb1ELb1ELb0ELb0ELb0ELb0ELi2ELi4ELi4ELi4ELb0EEENS1_21CollectiveEpilogueBwdISA_SB_SD_Li256ELb1ELb0ELi2EEENS1_25SingleTileBwdLPTSchedulerILb1ELi128ELb0EEEEEEEEEvNT_6ParamsE$_ZN4cute3eso3ESOILb1ELb0EJNS_6LayoutINS_5tupleIJNS3_IJNS_1CILi1EEENS4_ILi2EEES6_EEEEEENS3_IJNS3_IJS5_S5_S6_EEEEEEEENS_10ViewEngineIPjEEEEC2ERKSB_RKSE_) ;  /* 0xffff6fa000007944 */ /* 0x022fea0003c3ffff */
[----:B------:R-:W-:Y:S01]  /*122c0*/  MOV R3, R11 ;  /* 0x0000000b00037202 */ /* 0x000fe20000000f00 */
[----:B------:R2:W5:Y:S01]  /*122d0*/  LDL.64 R14, [R1+0x758] ;  /* 0x00075800010e7983 */ /* 0x0005620000100a00 */
[----:B------:R-:W-:Y:S03]  /*122e0*/  MOV R4, 0x12300 ;  /* 0x0001230000047802 */ /* 0x000fe60000000f00 */
[----:B-12--5:R-:W-:Y:S05]  /*122f0*/  CALL.REL.NOINC `($_ZN7cutlass13device_kernelIN5flash19enable_sm80_to_sm89INS1_16FlashAttnBwdSm80INS1_25CollectiveMainloopBwdSm80ILi2ELi2EN4cute5tupleIJNS5_1CILi128EEES8_NS7_ILi64EEEEEENS_6half_tEfNS_4arch4Sm80ELb1ELb0ELb1ELb1ELb0ELb0ELb0ELb0ELi2ELi4ELi4ELi4ELb0EEENS1_21CollectiveEpilogueBwdISA_SB_SD_Li256ELb1ELb0ELi2EEENS1_25SingleTileBwdLPTSchedulerILb1ELi128ELb0EEEEEEEEEvNT_6ParamsE$_ZN4cute3eso3ESOILb1ELb0EJNS_6LayoutINS_5tupleIJNS3_IJNS_1CILi1EEENS4_ILi2EEEEEEEEENS3_IJNS3_IJS5_S5_EEEEEEEENS_10ViewEngineIPjEEEEC2ERKSB_RKSE_) ;  /* 0xffff6e7000007944 */ /* 0x026fea0003c3ffff */
[----:B------:R-:W-:Y:S01]  /*12300*/  MOV R3, R9 ;  /* 0x0000000900037202 */ /* 0x000fe20000000f00 */
[----:B------:R2:W5:Y:S01]  /*12310*/  LDL.64 R16, [R1+0x758] ;  /* 0x0007580001107983 */ /* 0x0005620000100a00 */
[----:B------:R-:W-:Y:S03]  /*12320*/  MOV R4, 0x12340 ;  /* 0x0001234000047802 */ /* 0x000fe60000000f00 */
[----:B-12--5:R-:W-:Y:S05]  /*12330*/  CALL.REL.NOINC `($_ZN7cutlass13device_kernelIN5flash19enable_sm80_to_sm89INS1_16FlashAttnBwdSm80INS1_25CollectiveMainloopBwdSm80ILi2ELi2EN4cute5tupleIJNS5_1CILi128EEES8_NS7_ILi64EEEEEENS_6half_tEfNS_4arch4Sm80ELb1ELb0ELb1ELb1ELb0ELb0ELb0ELb0ELi2ELi4ELi4ELi4ELb0EEENS1_21CollectiveEpilogueBwdISA_SB_SD_Li256ELb1ELb0ELi2EEENS1_25SingleTileBwdLPTSchedulerILb1ELi128ELb0EEEEEEEEEvNT_6ParamsE$_ZN4cute3eso3ESOILb1ELb0EJNS_6LayoutINS_5tupleIJNS3_IJNS_1CILi2EEES5_EEEEEENS3_IJNS3_IJNS4_ILi1EEES5_EEEEEEEENS_10ViewEngineIPfEEEEC2ERKSB_RKSE_) ;  /* 0xffff704000007944 */ /* 0x026fea0003c3ffff */
[----:B------:R-:W-:Y:S01]  /*12340*/  MOV R3, R7 ;  /* 0x0000000700037202 */ /* 0x000fe20000000f00 */
[----:B------:R2:W5:Y:S01]  /*12350*/  LDL.64 R42, [R1+0x758] ;  /* 0x00075800012a7983 */ /* 0x0005620000100a00 */
[----:B------:R-:W-:Y:S03]  /*12360*/  MOV R4, 0x12380 ;  /* 0x0001238000047802 */ /* 0x000fe60000000f00 */
[----:B-12--5:R-:W-:Y:S05]  /*12370*/  CALL.REL.NOINC `($_ZN7cutlass13device_kernelIN5flash19enable_sm80_to_sm89INS1_16FlashAttnBwdSm80INS1_25CollectiveMainloopBwdSm80ILi2ELi2EN4cute5tupleIJNS5_1CILi128EEES8_NS7_ILi64EEEEEENS_6half_tEfNS_4arch4Sm80ELb1ELb0ELb1ELb1ELb0ELb0ELb0ELb0ELi2ELi4ELi4ELi4ELb0EEENS1_21CollectiveEpilogueBwdISA_SB_SD_Li256ELb1ELb0ELi2EEENS1_25SingleTileBwdLPTSchedulerILb1ELi128ELb0EEEEEEEEEvNT_6ParamsE$_ZN4cute3eso3ESOILb1ELb0EJNS_6LayoutINS_5tupleIJNS3_IJNS_1CILi2EEES5_EEEEEENS3_IJNS3_IJNS4_ILi1EEES5_EEEEEEEENS_10ViewEngineIPKfEEEEC2ERKSB_RKSF_) ;  /* 0xffff6f6000007944 */ /* 0x026fea0003c3ffff */
        /* <DEDUP_REMOVED lines=23> */
[----:B-1----:R-:W-:Y:S05]  /*124f0*/  CALL.REL.NOINC `($_ZN7cutlass13device_kernelIN5flash19enable_sm80_to_sm89INS1_16FlashAttnBwdSm80INS1_25CollectiveMainloopBwdSm80ILi2ELi2EN4cute5tupleIJNS5_1CILi128EEES8_NS7_ILi64EEEEEENS_6half_tEfNS_4arch4Sm80ELb1ELb0ELb1ELb1ELb0ELb0ELb0ELb0ELi2ELi4ELi4ELi4ELb0EEENS1_21CollectiveEpilogueBwdISA_SB_SD_Li256ELb1ELb0ELi2EEENS1_25SingleTileBwdLPTSchedulerILb1ELi128ELb0EEEEEEEEEvNT_6ParamsE$_ZN4cute3eso3ESOILb1ELb0EJNS_10UnderscoreEiiEEC2ERKS2_RKiS7_) ;  /* 0xffff608000007944 */ /* 0x002fea0003c3ffff */
        /* <DEDUP_REMOVED lines=99> */
[----:B-1----:R-:W-:Y:S05]  /*12b30*/  CALL.REL.NOINC `($_ZN7cutlass13device_kernelIN5flash19enable_sm80_to_sm89INS1_16FlashAttnBwdSm80INS1_25CollectiveMainloopBwdSm80ILi2ELi2EN4cute5tupleIJNS5_1CILi128EEES8_NS7_ILi64EEEEEENS_6half_tEfNS_4arch4Sm80ELb1ELb0ELb1ELb1ELb0ELb0ELb0ELb0ELi2ELi4ELi4ELi4ELb0EEENS1_21CollectiveEpilogueBwdISA_SB_SD_Li256ELb1ELb0ELi2EEENS1_25SingleTileBwdLPTSchedulerILb1ELi128ELb0EEEEEEEEEvNT_6ParamsE$_ZN4cute3eso3ESOILb1ELb0EJNS_10UnderscoreES2_iEEC2ERKS2_S5_RKi) ;  /* 0xffff59b000007944 */ /* 0x002fea0003c3ffff */
        /* <DEDUP_REMOVED lines=500> */
[----:B------:R-:W-:Y:S02]  /*14a80*/  MOV R3, 0x1 ;  /* 0x0000000100037802 */ /* 0x000fe40000000f00 */
        /* <DEDUP_REMOVED lines=18> */
.L_x_4864:
        /* <DEDUP_REMOVED lines=194> */
[----:B------:R-:W-:Y:S05]  /*157d0*/  CALL.REL.NOINC `($_ZN7cutlass13device_kernelIN5flash19enable_sm80_to_sm89INS1_16FlashAttnBwdSm80INS1_25CollectiveMainloopBwdSm80ILi2ELi2EN4cute5tupleIJNS5_1CILi128EEES8_NS7_ILi64EEEEEENS_6half_tEfNS_4arch4Sm80ELb1ELb0ELb1ELb1ELb0ELb0ELb0ELb0ELi2ELi4ELi4ELi4ELb0EEENS1_21CollectiveEpilogueBwdISA_SB_SD_Li256ELb1ELb0ELi2EEENS1_25SingleTileBwdLPTSchedulerILb1ELi128ELb0EEEEEEEEEvNT_6ParamsE$_ZN4cute3eso3ESOILb1ELb0EJNS_10UnderscoreES2_iEEC2ERKS2_S5_RKi) ;  /* 0xffff2d1000007944 */ /* 0x000fea0003c3ffff */
        /* <DEDUP_REMOVED lines=493> */
[----:B-1----:R-:W2:Y:S02]  /*176b0*/  LDL R3, [R1+0x758] ;  /* 0x0007580001037983 */ /* 0x002ea40000100800 */
[----:B--2---:R-:W-:Y:S01]  /*176c0*/  IMAD.WIDE R2, R3, 0x2, R6 ;  /* 0x0000000203027825 */ /* 0x004fe200078e0206 */
[----:B------:R-:W-:-:S04]  /*176d0*/  MOV R6, 0x17700 ;  /* 0x0001770000067802 */ /* 0x000fc80000000f00 */
        /* <DEDUP_REMOVED lines=16> */
[----:B-1----:R-:W2:Y:S02]  /*177e0*/  LDL R3, [R1+0x758] ;  /* 0x0007580001037983 */ /* 0x002ea40000100800 */
[----:B--2---:R-:W-:Y:S01]  /*177f0*/  IMAD.WIDE R2, R3, 0x2, R4 ;  /* 0x0000000203027825 */ /* 0x004fe200078e0204 */
[----:B------:R-:W-:-:S04]  /*17800*/  MOV R4, 0x17830 ;  /* 0x0001783000047802 */ /* 0x000fc80000000f00 */
[----:B------:R-:W-:Y:S02]  /*17810*/  MOV R6, R2 ;  /* 0x0000000200067202 */ /* 0x000fe40000000f00 */
[----:B------:R-:W-:Y:S05]  /*17820*/  CALL.REL.NOINC `($_ZN7cutlass13device_kernelIN5flash19enable_sm80_to_sm89INS1_16FlashAttnBwdSm80INS1_25CollectiveMainloopBwdSm80ILi2ELi2EN4cute5tupleIJNS5_1CILi128EEES8_NS7_ILi64EEEEEENS_6half_tEfNS_4arch4Sm80ELb1ELb0ELb1ELb1ELb0ELb0ELb0ELb0ELi2ELi4ELi4ELi4ELb0EEENS1_21CollectiveEpilogueBwdISA_SB_SD_Li256ELb1ELb0ELi2EEENS1_25SingleTileBwdLPTSchedulerILb1ELi128ELb0EEEEEEEEEvNT_6ParamsE$_ZN4cute3eso3ESOILb1ELb0EJNS_6LayoutINS_5tupleIJNS3_IJNS_1CILi2EEES5_EEENS4_ILi8EEEEEENS3_IJNS3_IJNS4_ILi1EEES5_EEENS4_ILi4EEEEEEEENS_10ViewEngineIPN7cutlass6half_tEEEEEC2ERKSD_RKSI_) ;  /* 0xffff1cb000007944 */ /* 0x000fea0003c3ffff */
[----:B------:R2:W5:Y:S04]  /*17830*/  LDL.64 R26, [R1+0x758] ;  /* 0x00075800011a7983 */ /* 0x0005680000100a00 */
[----:B------:R2:W-:Y:S02]  /*17840*/  STL [R1+0x770], RZ ;  /* 0x000770ff01007387 */ /* 0x0005e40000100800 */
.L_x_4865:
[----:B-1----:R-:W-:Y:S02]  /*17850*/  LOP3.LUT R24, R32, 0x1, RZ, 0xc0, !PT ;  /* 0x0000000120187812 */ /* 0x002fe400078ec0ff */
[----:B------:R-:W-:Y:S03]  /*17860*/  MOV R36, 0x17890 ;  /* 0x0001789000247802 */ /* 0x000fe60000000f00 */
        /* <DEDUP_REMOVED lines=228> */
.L_x_4866:
[----:B------:R-:W-:Y:S02]  /*186b0*/  LOP3.LUT R21, R20, 0x1, RZ, 0xc0, !PT ;  /* 0x0000000114157812 */ /* 0x000fe400078ec0ff */
[----:B------:R-:W-:Y:S03]  /*186c0*/  MOV R36, 0x186f0 ;  /* 0x000186f000247802 */ /* 0x000fe60000000f00 */
[----:B-1----:R-:W-:Y:S02]  /*186d0*/  IMAD.MOV.U32 R38, RZ, RZ, R21 ;  /* 0x000000ffff267224 */ /* 0x002fe400078e0015 */
        /* <DEDUP_REMOVED lines=188> */
[----:B-----5:R-:W-:Y:S05]  /*192a0*/  CALL.REL.NOINC `($_ZN7cutlass13device_kernelIN5flash19enable_sm80_to_sm89INS1_16FlashAttnBwdSm80INS1_25CollectiveMainloopBwdSm80ILi2ELi2EN4cute5tupleIJNS5_1CILi128EEES8_NS7_ILi64EEEEEENS_6half_tEfNS_4arch4Sm80ELb1ELb0ELb1ELb1ELb0ELb0ELb0ELb0ELi2ELi4ELi4ELi4ELb0EEENS1_21CollectiveEpilogueBwdISA_SB_SD_Li256ELb1ELb0ELi2EEENS1_25SingleTileBwdLPTSchedulerILb1ELi128ELb0EEEEEEEEEvNT_6ParamsE$_ZN4cute8smem_ptrIPfECI1NS_12iter_adaptorIS1_S2_EEES1_) ;  /* 0xffff141000007944 */ /* 0x020fea0003c3ffff */
[----:B-1----:R1:W5:Y:S01]  /*192b0*/  LDL.64 R4, [R1+0x758] ;  /* 0x0007580001047983 */ /* 0x0023620000100a00 */
[----:B------:R-:W-:-:S03]  /*192c0*/  MOV R10, 0x192e0 ;  /* 0x000192e0000a7802 */ /* 0x000fc60000000f00 */
[----:B-1---5:R-:W-:Y:S05]  /*192d0*/  CALL.REL.NOINC `($_ZN7cutlass13device_kernelIN5flash19enable_sm80_to_sm89INS1_16FlashAttnBwdSm80INS1_25CollectiveMainloopBwdSm80ILi2ELi2EN4cute5tupleIJNS5_1CILi128EEES8_NS7_ILi64EEEEEENS_6half_tEfNS_4arch4Sm80ELb1ELb0ELb1ELb1ELb0ELb0ELb0ELb0ELi2ELi4ELi4ELi4ELb0EEENS1_21CollectiveEpilogueBwdISA_SB_SD_Li256ELb1ELb0ELi2EEENS1_25SingleTileBwdLPTSchedulerILb1ELi128ELb0EEEEEEEEEvNT_6ParamsE$_ZN4cute3eso3ESOILb1ELb0EJNS_6LayoutINS_5tupleIJNS3_IJNS_1CILi2EEES5_EEEEEENS3_IJNS3_IJNS4_ILi8EEENS4_ILi64EEEEEEEEEEENS_10ViewEngineINS_8smem_ptrIPfEEEEEEC2ERKSC_RKSH_) ;  /* 0xffff013000007944 */ /* 0x022fea0003c3ffff */
        /* <DEDUP_REMOVED lines=9> */
[----:B--2--5:R-:W-:Y:S05]  /*19370*/  CALL.REL.NOINC `($_ZN7cutlass13device_kernelIN5flash19enable_sm80_to_sm89INS1_16FlashAttnBwdSm80INS1_25CollectiveMainloopBwdSm80ILi2ELi2EN4cute5tupleIJNS5_1CILi128EEES8_NS7_ILi64EEEEEENS_6half_tEfNS_4arch4Sm80ELb1ELb0ELb1ELb1ELb0ELb0ELb0ELb0ELi2ELi4ELi4ELi4ELb0EEENS1_21CollectiveEpilogueBwdISA_SB_SD_Li256ELb1ELb0ELi2EEENS1_25SingleTileBwdLPTSchedulerILb1ELi128ELb0EEEEEEEEEvNT_6ParamsE$_ZN4cute3eso3ESOILb1ELb0EJNS_10UnderscoreEiEEC2ERKS2_RKi) ;  /* 0xfffef1b000007944 */ /* 0x024fea0003c3ffff */
[----:B------:R-:W2:Y:S01]  /*19380*/  LDL R5, [R1+0x758] ;  /* 0x0007580001057983 */ /* 0x000ea20000100800 */
[----:B------:R-:W-:Y:S02]  /*19390*/  MOV R8, 0x193c0 ;  /* 0x000193c000087802 */ /* 0x000fe40000000f00 */
[----:B--2---:R-:W-:Y:S02]  /*193a0*/  SHF.L.U32 R5, R5, 0x7, RZ ;  /* 0x0000000705057819 */ /* 0x004fe400000006ff */
[----:B-1----:R-:W-:Y:S05]  /*193b0*/  CALL.REL.NOINC `($_ZN7cutlass13device_kernelIN5flash19enable_sm80_to_sm89INS1_16FlashAttnBwdSm80INS1_25CollectiveMainloopBwdSm80ILi2ELi2EN4cute5tupleIJNS5_1CILi128EEES8_NS7_ILi64EEEEEENS_6half_tEfNS_4arch4Sm80ELb1ELb0ELb1ELb1ELb0ELb0ELb0ELb0ELi2ELi4ELi4ELi4ELb0EEENS1_21CollectiveEpilogueBwdISA_SB_SD_Li256ELb1ELb0ELi2EEENS1_25SingleTileBwdLPTSchedulerILb1ELi128ELb0EEEEEEEEEvNT_6ParamsE$_ZN4cute3eso3ESOILb1ELb0EJNS_6LayoutINS_5tupleIJNS3_IJNS_1CILi2EEES5_EEEEEENS3_IJNS3_IJNS4_ILi8EEENS4_ILi64EEEEEEEEEEEiEEC2ERKSC_RKi) ;  /* 0xffff009000007944 */ /* 0x002fea0003c3ffff */
[----:B------:R-:W-:Y:S01]  /*193c0*/  ULDC.64 UR4, c[0x0][0x118] ;  /* 0x0000460000047ab9 */ /* 0x000fe20000000a00 */
[----:B-1----:R-:W2:Y:S04]  /*193d0*/  LDL R4, [R1+0x758] ;  /* 0x0007580001047983 */ /* 0x002ea80000100800 */
[----:B------:R-:W2:Y:S01]  /*193e0*/  LD.E.64 R12, [R12.64] ;  /* 0x000000040c0c7980 */ /* 0x000ea2000c101b00 */
[----:B------:R-:W-:Y:S01]  /*193f0*/  MOV R10, 0x19420 ;  /* 0x00019420000a7802 */ /* 0x000fe20000000f00 */
[----:B--2---:R-:W-:-:S04]  /*19400*/  IMAD.WIDE R4, R4, 0x4, R12 ;  /* 0x0000000404047825 */ /* 0x004fc800078e020c */
[----:B------:R-:W-:Y:S05]  /*19410*/  CALL.REL.NOINC `($_ZN7cutlass13device_kernelIN5flash19enable_sm80_to_sm89INS1_16FlashAttnBwdSm80INS1_25CollectiveMainloopBwdSm80ILi2ELi2EN4cute5tupleIJNS5_1CILi128EEES8_NS7_ILi64EEEEEENS_6half_tEfNS_4arch4Sm80ELb1ELb0ELb1ELb1ELb0ELb0ELb0ELb0ELi2ELi4ELi4ELi4ELb0EEENS1_21CollectiveEpilogueBwdISA_SB_SD_Li256ELb1ELb0ELi2EEENS1_25SingleTileBwdLPTSchedulerILb1ELi128ELb0EEEEEEEEEvNT_6ParamsE$_ZN4cute8smem_ptrIPfECI1NS_12iter_adaptorIS1_S2_EEES1_) ;  /* 0xffff12a000007944 */ /* 0x000fea0003c3ffff */
[----:B-1----:R1:W5:Y:S01]  /*19420*/  LDL.64 R4, [R1+0x758] ;  /* 0x0007580001047983 */ /* 0x0023620000100a00 */
[----:B------:R-:W-:-:S03]  /*19430*/  MOV R10, 0x19450 ;  /* 0x00019450000a7802 */ /* 0x000fc60000000f00 */
[----:B-1---5:R-:W-:Y:S05]  /*19440*/  CALL.REL.NOINC `($_ZN7cutlass13device_kernelIN5flash19enable_sm80_to_sm89INS1_16FlashAttnBwdSm80INS1_25CollectiveMainloopBwdSm80ILi2ELi2EN4cute5tupleIJNS5_1CILi128EEES8_NS7_ILi64EEEEEENS_6half_tEfNS_4arch4Sm80ELb1ELb0ELb1ELb1ELb0ELb0ELb0ELb0ELi2ELi4ELi4ELi4ELb0EEENS1_21CollectiveEpilogueBwdISA_SB_SD_Li256ELb1ELb0ELi2EEENS1_25SingleTileBwdLPTSchedulerILb1ELi128ELb0EEEEEEEEEvNT_6ParamsE$_ZN4cute3eso3ESOILb1ELb0EJNS_6LayoutINS_5tupleIJNS3_IJNS_1CILi2EEES5_EEEEEENS3_IJNS3_IJNS4_ILi8EEENS4_ILi64EEEEEEEEEEENS_10ViewEngineINS_8smem_ptrIPfEEEEEEC2ERKSC_RKSH_) ;  /* 0xfffeffc000007944 */ /* 0x022fea0003c3ffff */
[----:B-1----:R1:W5:Y:S01]  /*19450*/  LDL.64 R4, [R1+0x758] ;  /* 0x0007580001047983 */ /* 0x0023620000100a00 */
[----:B------:R-:W-:-:S02]  /*19460*/  MOV R9, R6 ;  /* 0x0000000600097202 */ /* 0x000fc40000000f00 */
[----:B------:R-:W-:Y:S02]  /*19470*/  MOV R8, 0x19490 ;  /* 0x0001949000087802 */ /* 0x000fe40000000f00 */
[----:B-1---5:R-:W-:Y:S05]  /*19480*/  CALL.REL.NOINC `($_ZN7cutlass13device_kernelIN5flash19enable_sm80_to_sm89INS1_16FlashAttnBwdSm80INS1_25CollectiveMainloopBwdSm80ILi2ELi2EN4cute5tupleIJNS5_1CILi128EEES8_NS7_ILi64EEEEEENS_6half_tEfNS_4arch4Sm80ELb1ELb0ELb1ELb1ELb0ELb0ELb0ELb0ELi2ELi4ELi4ELi4ELb0EEENS1_21CollectiveEpilogueBwdISA_SB_SD_Li256ELb1ELb0ELi2EEENS1_25SingleTileBwdLPTSchedulerILb1ELi128ELb0EEEEEEEEEvNT_6ParamsE$_ZN4cute3eso3ESOILb1ELb0EJNS_6LayoutINS_5tupleIJNS_1CILi1EEENS4_ILi4EEEEEENS3_IJNS4_ILi0EEES5_EEEEENS_10ViewEngineIPfEEEEC2ERKSA_RKSD_) ;  /* 0xffff0b0000007944 */ /* 0x022fea0003c3ffff */
[----:B-1----:R1:W5:Y:S01]  /*19490*/  LDL.64 R6, [R1+0x758] ;  /* 0x0007580001067983 */ /* 0x0023620000100a00 */
[----:B------:R-:W-:Y:S02]  /*194a0*/  MOV R9, R5 ;  /* 0x0000000500097202 */ /* 0x000fe40000000f00 */
[----:B------:R-:W-:Y:S02]  /*194b0*/  MOV R8, 0x194d0 ;  /* 0x000194d000087802 */ /* 0x000fe40000000f00 */
[----:B-1---5:R-:W-:Y:S05]  /*194c0*/  CALL.REL.NOINC `($_ZN7cutlass13device_kernelIN5flash19enable_sm80_to_sm89INS1_16FlashAttnBwdSm80INS1_25CollectiveMainloopBwdSm80ILi2ELi2EN4cute5tupleIJNS5_1CILi128EEES8_NS7_ILi64EEEEEENS_6half_tEfNS_4arch4Sm80ELb1ELb0ELb1ELb1ELb0ELb0ELb0ELb0ELi2ELi4ELi4ELi4ELb0EEENS1_21CollectiveEpilogueBwdISA_SB_SD_Li256ELb1ELb0ELi2EEENS1_25SingleTileBwdLPTSchedulerILb1ELi128ELb0EEEEEEEEEvNT_6ParamsE$_ZN4cute3eso3ESOILb1ELb0EJNS_6LayoutINS_5tupleIJNS_1CILi1EEENS3_IJNS4_ILi2EEES6_EEEEEENS3_IJNS4_ILi0EEENS3_IJNS4_ILi8EEENS4_ILi64EEEEEEEEEEENS_10ViewEngineINS_8smem_ptrIPfEEEEEEC2ERKSE_RKSJ_) ;  /* 0xffff0a6000007944 */ /* 0x022fea0003c3ffff */
[----:B-1----:R1:W5:Y:S01]  /*194d0*/  LDL.64 R4, [R1+0x758] ;  /* 0x0007580001047983 */ /* 0x0023620000100a00 */
[----:B------:R-:W-:-:S03]  /*194e0*/  MOV R10, 0x19500 ;  /* 0x00019500000a7802 */ /* 0x000fc60000000f00 */
[----:B-1---5:R-:W-:Y:S05]  /*194f0*/  CALL.REL.NOINC `($_ZN7cutlass13device_kernelIN5flash19enable_sm80_to_sm89INS1_16FlashAttnBwdSm80INS1_25CollectiveMainloopBwdSm80ILi2ELi2EN4cute5tupleIJNS5_1CILi128EEES8_NS7_ILi64EEEEEENS_6half_tEfNS_4arch4Sm80ELb1ELb0ELb1ELb1ELb0ELb0ELb0ELb0ELi2ELi4ELi4ELi4ELb0EEENS1_21CollectiveEpilogueBwdISA_SB_SD_Li256ELb1ELb0ELi2EEENS1_25SingleTileBwdLPTSchedulerILb1ELi128ELb0EEEEEEEEEvNT_6ParamsE$_ZN4cute8smem_ptrIPfECI1NS_12iter_adaptorIS1_S2_EEES1_) ;  /* 0xffff11c000007944 */ /* 0x022fea0003c3ffff */
[----:B-1----:R1:W5:Y:S01]  /*19500*/  LDL.64 R4, [R1+0x758] ;  /* 0x0007580001047983 */ /* 0x0023620000100a00 */
[----:B------:R-:W-:-:S03]  /*19510*/  MOV R10, 0x19530 ;  /* 0x00019530000a7802 */ /* 0x000fc60000000f00 */
[----:B-1---5:R-:W-:Y:S05]  /*19520*/  CALL.REL.NOINC `($_ZN7cutlass13device_kernelIN5flash19enable_sm80_to_sm89INS1_16FlashAttnBwdSm80INS1_25CollectiveMainloopBwdSm80ILi2ELi2EN4cute5tupleIJNS5_1CILi128EEES8_NS7_ILi64EEEEEENS_6half_tEfNS_4arch4Sm80ELb1ELb0ELb1ELb1ELb0ELb0ELb0ELb0ELi2ELi4ELi4ELi4ELb0EEENS1_21CollectiveEpilogueBwdISA_SB_SD_Li256ELb1ELb0ELi2EEENS1_25SingleTileBwdLPTSchedulerILb1ELi128ELb0EEEEEEEEEvNT_6ParamsE$_ZN4cute3eso3ESOILb1ELb0EJNS_6LayoutINS_5tupleIJNS3_IJNS_1CILi2EEES5_EEEEEENS3_IJNS3_IJNS4_ILi8EEENS4_ILi64EEEEEEEEEEENS_10ViewEngineINS_8smem_ptrIPfEEEEEEC2ERKSC_RKSH_) ;  /* 0xfffefee000007944 */ /* 0x022fea0003c3ffff */
[----:B------:R2:W5:Y:S01]  /*19530*/  LDL.64 R14, [R1+0x758] ;  /* 0x00075800010e7983 */ /* 0x0005620000100a00 */
[----:B-1----:R-:W-:Y:S02]  /*19540*/  MOV R4, R6 ;  /* 0x0000000600047202 */ /* 0x002fe40000000f00 */
[----:B------:R-:W-:Y:S02]  /*19550*/  MOV R8, 0x19570 ;  /* 0x0001957000087802 */ /* 0x000fe40000000f00 */
[----:B--2--5:R-:W-:Y:S05]  /*19560*/  CALL.REL.NOINC `($_ZN7cutlass13device_kernelIN5flash19enable_sm80_to_sm89INS1_16FlashAttnBwdSm80INS1_25CollectiveMainloopBwdSm80ILi2ELi2EN4cute5tupleIJNS5_1CILi128EEES8_NS7_ILi64EEEEEENS_6half_tEfNS_4arch4Sm80ELb1ELb0ELb1ELb1ELb0ELb0ELb0ELb0ELi2ELi4ELi4ELi4ELb0EEENS1_21CollectiveEpilogueBwdISA_SB_SD_Li256ELb1ELb0ELi2EEENS1_25SingleTileBwdLPTSchedulerILb1ELi128ELb0EEEEEEEEEvNT_6ParamsE$_ZN4cute3eso3ESOILb1ELb0EJNS_6LayoutINS_5tupleIJNS_1CILi4EEEEEENS3_IJNS4_ILi1EEEEEEEENS_10ViewEngineIPfEEEEC2ERKS9_RKSC_) ;  /* 0xffff0a8000007944 */ /* 0x024fea0003c3ffff */
        /* <DEDUP_REMOVED lines=271> */
[----:B------:R-:W-:Y:S05]  /*1a660*/  CALL.REL.NOINC `($_ZN7cutlass13device_kernelIN5flash19enable_sm80_to_sm89INS1_16FlashAttnBwdSm80INS1_25CollectiveMainloopBwdSm80ILi2ELi2EN4cute5tupleIJNS5_1CILi128EEES8_NS7_ILi64EEEEEENS_6half_tEfNS_4arch4Sm80ELb1ELb0ELb1ELb1ELb0ELb0ELb0ELb0ELi2ELi4ELi4ELi4ELb0EEENS1_21CollectiveEpilogueBwdISA_SB_SD_Li256ELb1ELb0ELi2EEENS1_25SingleTileBwdLPTSchedulerILb1ELi128ELb0EEEEEEEEEvNT_6ParamsE$_ZN4cute3eso3ESOILb1ELb0EJNS_6LayoutINS_5tupleIJNS3_IJNS_1CILi2EEES5_EEENS3_IJS5_NS4_ILi8EEEEEEEEENS3_IJNS3_IJS5_NS4_ILi4EEEEEENS3_IJNS4_ILi1EEES7_EEEEEEEENS_10ViewEngineIPfEEEEC2ERKSF_RKSI_) ;  /* 0xfffeee2000007944 */ /* 0x000fea0003c3ffff */
        /* <DEDUP_REMOVED lines=150> */
[----:B-1---5:R-:W-:Y:S05]  /*1afd0*/  CALL.REL.NOINC `($_ZN7cutlass13device_kernelIN5flash19enable_sm80_to_sm89INS1_16FlashAttnBwdSm80INS1_25CollectiveMainloopBwdSm80ILi2ELi2EN4cute5tupleIJNS5_1CILi128EEES8_NS7_ILi64EEEEEENS_6half_tEfNS_4arch4Sm80ELb1ELb0ELb1ELb1ELb0ELb0ELb0ELb0ELi2ELi4ELi4ELi4ELb0EEENS1_21CollectiveEpilogueBwdISA_SB_SD_Li256ELb1ELb0ELi2EEENS1_25SingleTileBwdLPTSchedulerILb1ELi128ELb0EEEEEEEEEvNT_6ParamsE$_ZZN5flash25CollectiveMainloopBwdSm80ILi2ELi2EN4cute5tupleIJNS1_1CILi128EEES4_NS3_ILi64EEEEEEN7cutlass6half_tEfNS7_4arch4Sm80ELb1ELb0ELb1ELb1ELb0ELb0ELb0ELb0ELi2ELi4ELi4ELi4ELb0EE3mmaINS_16FlashAttnBwdSm80ISB_NS_21CollectiveEpilogueBwdIS6_S8_SA_Li256ELb1ELb0ELi2EEENS_25SingleTileBwdLPTSchedulerILb1ELi128ELb0EEEE13SharedStorageENS1_6TensorINS1_11ArrayEngineIfLm32EEENS1_6LayoutINS2_IJNS2_IJNS3_ILi2EEESO_EEESO_NS3_ILi4EEEEEENS2_IJNS2_IJNS3_ILi1EEESO_EEESQ_NS3_ILi8EEEEEEEEEEEEbRKNSB_6ParamsERT0_S12_iNS2_IJiiiEEERT_ENKUlRT_iE_clINSK_INSL_IfLm64EEENSN_INS2_IJSP_SO_SU_EEESV_EEEEEEDaS17_i) ;  /* 0xffff079000007944 */ /* 0x022fea0003c3ffff */
[----:B------:R-:W-:Y:S05]  /*1afe0*/  BSYNC B0 ;  /* 0x0000000000007941 */ /* 0x000fea0003800000 */
.L_x_4867:
[----:B------:R-:W-:Y:S02]  /*1aff0*/  MOV R7, RZ ;  /* 0x000000ff00077202 */ /* 0x000fe40000000f00 */
.L_x_4869:
[----:B-1----:R-:W-:-:S05]  /*1b000*/  MOV R4, 0x1b020 ;  /* 0x0001b02000047802 */ /* 0x002fca0000000f00 */
[----:B-12---:R-:W-:Y:S05]  /*1b010*/  CALL.REL.NOINC `($_ZN7cutlass13device_kernelIN5flash19enable_sm80_to_sm89INS1_16FlashAttnBwdSm80INS1_25CollectiveMainloopBwdSm80ILi2ELi2EN4cute5tupleIJNS5_1CILi128EEES8_NS7_ILi64EEEEEENS_6half_tEfNS_4arch4Sm80ELb1ELb0ELb1ELb1ELb0ELb0ELb0ELb0ELi2ELi4ELi4ELi4ELb0EEENS1_21CollectiveEpilogueBwdISA_SB_SD_Li256ELb1ELb0ELi2EEENS1_25SingleTileBwdLPTSchedulerILb1ELi128ELb0EEEEEEEEEvNT_6ParamsE$_ZZZN5flash25CollectiveMainloopBwdSm80ILi2ELi2EN4cute5tupleIJNS1_1CILi128EEES4_NS3_ILi64EEEEEEN7cutlass6half_tEfNS7_4arch4Sm80ELb1ELb0ELb1ELb1ELb0ELb0ELb0ELb0ELi2ELi4ELi4ELi4ELb0EE3mmaINS_16FlashAttnBwdSm80ISB_NS_21CollectiveEpilogueBwdIS6_S8_SA_Li256ELb1ELb0ELi2EEENS_25SingleTileBwdLPTSchedulerILb1ELi128ELb0EEEE13SharedStorageENS1_6TensorINS1_11ArrayEngineIfLm32EEENS1_6LayoutINS2_IJNS2_IJNS3_ILi2EEESO_EEESO_NS3_ILi4EEEEEENS2_IJNS2_IJNS3_ILi1EEESO_EEESQ_NS3_ILi8EEEEEEEEEEEEbRKNSB_6ParamsERT0_S12_iNS2_IJiiiEEERT_ENKUliT_E_clIZSC_ISJ_SX_EbS10_S12_S12_iS13_S15_EUlRS16_iE_EEDaiS16_ENKUlvE0_clEv) ;  /* 0x000335d000007944 */ /* 0x006fea0003c00000 */
[----:B------:R1:W-:Y:S01]  /*1b020*/  STL [R1+0x770], RZ ;  /* 0x000770ff01007387 */ /* 0x0003e20000100800 */
[----:B------:R-:W-:-:S03]  /*1b030*/  MOV R8, RZ ;  /* 0x000000ff00087202 */ /* 0x000fc60000000f00 */
.L_x_4868:
[----:B-1----:R-:W-:Y:S01]  /*1b040*/  IMAD.MOV.U32 R11, RZ, RZ, R60 ;  /* 0x000000ffff0b7224 */ /* 0x002fe200078e003c */
[----:B------:R-:W-:-:S02]  /*1b050*/  MOV R3, R59 ;  /* 0x0000003b00037202 */ /* 0x000fc40000000f00 */
[----:B------:R-:W-:Y:S02]  /*1b060*/  MOV R12, 0x1b080 ;  /* 0x0001b080000c7802 */ /* 0x000fe40000000f00 */
[----:B-1---5:R-:W-:Y:S05]  /*1b070*/  CALL.REL.NOINC `($_ZN7cutlass13device_kernelIN5flash19enable_sm80_to_sm89INS1_16FlashAttnBwdSm80INS1_25CollectiveMainloopBwdSm80ILi2ELi2EN4cute5tupleIJNS5_1CILi128EEES8_NS7_ILi64EEEEEENS_6half_tEfNS_4arch4Sm80ELb1ELb0ELb1ELb1ELb0ELb0ELb0ELb0ELi2ELi4ELi4ELi4ELb0EEENS1_21CollectiveEpilogueBwdISA_SB_SD_Li256ELb1ELb0ELi2EEENS1_25SingleTileBwdLPTSchedulerILb1ELi128ELb0EEEEEEEEEvNT_6ParamsE$_ZN4cute3eso3ESOILb0ELb0EJiiEEC2ERKiS4_) ;  /* 0xfffecf0000007944 */ /* 0x022fea0003c3ffff */
        /* <DEDUP_REMOVED lines=20> */
[----:B------:R-:W-:Y:S05]  /*1b1c0*/  CALL.REL.NOINC `($_ZN7cutlass13device_kernelIN5flash19enable_sm80_to_sm89INS1_16FlashAttnBwdSm80INS1_25CollectiveMainloopBwdSm80ILi2ELi2EN4cute5tupleIJNS5_1CILi128EEES8_NS7_ILi64EEEEEENS_6half_tEfNS_4arch4Sm80ELb1ELb0ELb1ELb1ELb0ELb0ELb0ELb0ELi2ELi4ELi4ELi4ELb0EEENS1_21CollectiveEpilogueBwdISA_SB_SD_Li256ELb1ELb0ELi2EEENS1_25SingleTileBwdLPTSchedulerILb1ELi128ELb0EEEEEEEEEvNT_6ParamsE$exp2f) ;  /* 0x000334c000007944 */ /* 0x000fea0003c00000 */
[----:B------:R-:W-:Y:S01]  /*1b1d0*/  IMAD.MOV.U32 R11, RZ, RZ, R60 ;  /* 0x000000ffff0b7224 */ /* 0x000fe200078e003c */
[----:B------:R-:W-:Y:S02]  /*1b1e0*/  MOV R3, R59 ;  /* 0x0000003b00037202 */ /* 0x000fe40000000f00 */
[----:B------:R-:W-:Y:S02]  /*1b1f0*/  MOV R12, 0x1b210 ;  /* 0x0001b210000c7802 */ /* 0x000fe40000000f00 */
[----:B-1----:R-:W-:Y:S05]  /*1b200*/  CALL.REL.NOINC `($_ZN7cutlass13device_kernelIN5flash19enable_sm80_to_sm89INS1_16FlashAttnBwdSm80INS1_25CollectiveMainloopBwdSm80ILi2ELi2EN4cute5tupleIJNS5_1CILi128EEES8_NS7_ILi64EEEEEENS_6half_tEfNS_4arch4Sm80ELb1ELb0ELb1ELb1ELb0ELb0ELb0ELb0ELi2ELi4ELi4ELi4ELb0EEENS1_21CollectiveEpilogueBwdISA_SB_SD_Li256ELb1ELb0ELi2EEENS1_25SingleTileBwdLPTSchedulerILb1ELi128ELb0EEEEEEEEEvNT_6ParamsE$_ZN4cute3eso3ESOILb0ELb0EJiiEEC2ERKiS4_) ;  /* 0xfffecd7000007944 */ /* 0x002fea0003c3ffff */
        /* <DEDUP_REMOVED lines=65> */
[----:B-1---5:R-:W-:Y:S05]  /*1b620*/  CALL.REL.NOINC `($_ZN7cutlass13device_kernelIN5flash19enable_sm80_to_sm89INS1_16FlashAttnBwdSm80INS1_25CollectiveMainloopBwdSm80ILi2ELi2EN4cute5tupleIJNS5_1CILi128EEES8_NS7_ILi64EEEEEENS_6half_tEfNS_4arch4Sm80ELb1ELb0ELb1ELb1ELb0ELb0ELb0ELb0ELi2ELi4ELi4ELi4ELb0EEENS1_21CollectiveEpilogueBwdISA_SB_SD_Li256ELb1ELb0ELi2EEENS1_25SingleTileBwdLPTSchedulerILb1ELi128ELb0EEEEEEEEEvNT_6ParamsE$_ZN4cute8smem_ptrIPN7cutlass6half_tEECI1NS_12iter_adaptorIS3_S4_EEES3_) ;  /* 0xfffef01000007944 */ /* 0x022fea0003c3ffff */
[----:B-1----:R1:W5:Y:S01]  /*1b630*/  LDL.64 R2, [R1+0x758] ;  /* 0x0007580001027983 */ /* 0x0023620000100a00 */
        /* <DEDUP_REMOVED lines=26> */
[----:B--2---:R1:W-:Y:S04]  /*1b7e0*/  STL.64 [R1+0x750], R28 ;  /* 0x0007501c01007387 */ /* 0x0043e80000100a00 */
[----:B-1----:R-:W-:Y:S05]  /*1b7f0*/  CALL.REL.NOINC `($_ZN7cutlass13device_kernelIN5flash19enable_sm80_to_sm89INS1_16FlashAttnBwdSm80INS1_25CollectiveMainloopBwdSm80ILi2ELi2EN4cute5tupleIJNS5_1CILi128EEES8_NS7_ILi64EEEEEENS_6half_tEfNS_4arch4Sm80ELb1ELb0ELb1ELb1ELb0ELb0ELb0ELb0ELi2ELi4ELi4ELi4ELb0EEENS1_21CollectiveEpilogueBwdISA_SB_SD_Li256ELb1ELb0ELi2EEENS1_25SingleTileBwdLPTSchedulerILb1ELi128ELb0EEEEEEEEEvNT_6ParamsE$_ZZN4cute4diceINS_5tupleIJNS1_IJiNS1_IJiNS_1CILi0EEEEEEEEENS1_IJNS_10UnderscoreENS1_IJS6_S6_EEEEEEEEES9_EEDaRKT_RKT0_ENKUlRKT_RKT0_E_clIS5_S5_EEDaSI_SL_) ;  /* 0xfffef60000007944 */ /* 0x002fea0003c3ffff */
[----:B------:R-:W-:Y:S02]  /*1b800*/  MOV R4, 0x1b820 ;  /* 0x0001b82000047802 */ /* 0x000fe40000000f00 */
[----:B-1---5:R-:W-:Y:S05]  /*1b810*/  CALL.REL.NOINC `($_ZN7cutlass13device_kernelIN5flash19enable_sm80_to_sm89INS1_16FlashAttnBwdSm80INS1_25CollectiveMainloopBwdSm80ILi2ELi2EN4cute5tupleIJNS5_1CILi128EEES8_NS7_ILi64EEEEEENS_6half_tEfNS_4arch4Sm80ELb1ELb0ELb1ELb1ELb0ELb0ELb0ELb0ELi2ELi4ELi4ELi4ELb0EEENS1_21CollectiveEpilogueBwdISA_SB_SD_Li256ELb1ELb0ELi2EEENS1_25SingleTileBwdLPTSchedulerILb1ELi128ELb0EEEEEEEEEvNT_6ParamsE$_ZZN4cute12filter_tupleINS_5tupleIJNS1_IJiNS1_IJiNS_1CILi0EEEEEEEEENS1_IJNS_10UnderscoreENS1_IJS6_S6_EEEEEEEEES9_ZNS_4diceIS9_S9_EEDaRKT_RKT0_EUlRKT_RKT0_E_EEDaSD_SG_OT1_ENKUlDpSJ_E_clIJNS1_IJiiS3_EEENS1_IJEEEEEEDaSQ_) ;  /* 0xfffef03000007944 */ /* 0x022fea0003c3ffff */
[----:B------:R-:W-:Y:S02]  /*1b820*/  MOV R4, 0x1b840 ;  /* 0x0001b84000047802 */ /* 0x000fe40000000f00 */
[----:B------:R-:W-:Y:S05]  /*1b830*/  CALL.REL.NOINC `($_ZN7cutlass13device_kernelIN5flash19enable_sm80_to_sm89INS1_16FlashAttnBwdSm80INS1_25CollectiveMainloopBwdSm80ILi2ELi2EN4cute5tupleIJNS5_1CILi128EEES8_NS7_ILi64EEEEEENS_6half_tEfNS_4arch4Sm80ELb1ELb0ELb1ELb1ELb0ELb0ELb0ELb0ELi2ELi4ELi4ELi4ELb0EEENS1_21CollectiveEpilogueBwdISA_SB_SD_Li256ELb1ELb0ELi2EEENS1_25SingleTileBwdLPTSchedulerILb1ELi128ELb0EEEEEEEEEvNT_6ParamsE$_ZZN4cute7idx2crdINS_5tupleIJiiNS_1CILi0EEEEEENS1_IJNS1_IJNS2_ILi4EEENS2_ILi8EEEEEES5_NS2_ILi1EEEEEEEEDaRKT_RKT0_ENKUlRKT_RKT0_E_clIiS7_EEDaSI_SL_) ;  /* 0xfffefd7000007944 */ /* 0x000fea0003c3ffff */
[----:B------:R-:W-:Y:S02]  /*1b840*/  MOV R4, 0x1b860 ;  /* 0x0001b86000047802 */ /* 0x000fe40000000f00 */
[----:B------:R-:W-:Y:S05]  /*1b850*/  CALL.REL.NOINC `($_ZN7cutlass13device_kernelIN5flash19enable_sm80_to_sm89INS1_16FlashAttnBwdSm80INS1_25CollectiveMainloopBwdSm80ILi2ELi2EN4cute5tupleIJNS5_1CILi128EEES8_NS7_ILi64EEEEEENS_6half_tEfNS_4arch4Sm80ELb1ELb0ELb1ELb1ELb0ELb0ELb0ELb0ELi2ELi4ELi4ELi4ELb0EEENS1_21CollectiveEpilogueBwdISA_SB_SD_Li256ELb1ELb0ELi2EEENS1_25SingleTileBwdLPTSchedulerILb1ELi128ELb0EEEEEEEEEvNT_6ParamsE$_ZZN4cute7idx2crdINS_5tupleIJiiNS_1CILi0EEEEEENS1_IJNS1_IJNS2_ILi4EEENS2_ILi8EEEEEES5_NS2_ILi1EEEEEEEEDaRKT_RKT0_ENKUlRKT_RKT0_E_clIiS5_EEDaSI_SL_) ;  /* 0xfffefd1000007944 */ /* 0x000fea0003c3ffff */
[----:B------:R-:W-:Y:S02]  /*1b860*/  MOV R4, 0x1b880 ;  /* 0x0001b88000047802 */ /* 0x000fe40000000f00 */
[----:B------:R-:W-:Y:S05]  /*1b870*/  CALL.REL.NOINC `($_ZN7cutlass13device_kernelIN5flash19enable_sm80_to_sm89INS1_16FlashAttnBwdSm80INS1_25CollectiveMainloopBwdSm80ILi2ELi2EN4cute5tupleIJNS5_1CILi128EEES8_NS7_ILi64EEEEEENS_6half_tEfNS_4arch4Sm80ELb1ELb0ELb1ELb1ELb0ELb0ELb0ELb0ELi2ELi4ELi4ELi4ELb0EEENS1_21CollectiveEpilogueBwdISA_SB_SD_Li256ELb1ELb0ELi2EEENS1_25SingleTileBwdLPTSchedulerILb1ELi128ELb0EEEEEEEEEvNT_6ParamsE$_ZZN4cute9transformINS_5tupleIJiiNS_1CILi0EEEEEENS1_IJNS1_IJNS2_ILi4EEENS2_ILi8EEEEEES5_NS2_ILi1EEEEEEZNS_7idx2crdIS4_S9_EEDaRKT_RKT0_EUlRKT_RKT0_E_EEDaSD_SG_OT1_ENKUlDpSJ_E_clIJNS1_IJiiEEEiS3_EEEDaSQ_) ;  /* 0xfffefe9000007944 */ /* 0x000fea0003c3ffff */
[----:B------:R-:W-:Y:S02]  /*1b880*/  MOV R4, R6 ;  /* 0x0000000600047202 */ /* 0x000fe40000000f00 */
[----:B------:R-:W-:Y:S02]  /*1b890*/  MOV R6, 0x1b8b0 ;  /* 0x0001b8b000067802 */ /* 0x000fe40000000f00 */
[----:B------:R-:W-:Y:S05]  /*1b8a0*/  CALL.REL.NOINC `($_ZN7cutlass13device_kernelIN5flash19enable_sm80_to_sm89INS1_16FlashAttnBwdSm80INS1_25CollectiveMainloopBwdSm80ILi2ELi2EN4cute5tupleIJNS5_1CILi128EEES8_NS7_ILi64EEEEEENS_6half_tEfNS_4arch4Sm80ELb1ELb0ELb1ELb1ELb0ELb0ELb0ELb0ELi2ELi4ELi4ELi4ELb0EEENS1_21CollectiveEpilogueBwdISA_SB_SD_Li256ELb1ELb0ELi2EEENS1_25SingleTileBwdLPTSchedulerILb1ELi128ELb0EEEEEEEEEvNT_6ParamsE$_ZZN4cute13to_mixed_bitsINS_5tupleIJNS1_IJNS_1CILi4EEENS2_ILi8EEEEEES3_NS2_ILi1EEEEEENS1_IJNS1_IJNS2_ILi0EEENS2_ILi64EEEEEES8_S8_EEENS1_IJNS1_IJiiEEEiS8_EEEEEDaRKT_RKT0_RKT1_ENKUlRKT_RKT0_RKT1_E_clIS5_SA_SC_EEDaSP_SS_SV_) ;  /* 0xfffef35000007944 */ /* 0x000fea0003c3ffff */
[----:B------:R-:W-:Y:S02]  /*1b8b0*/  MOV R29, R4 ;  /* 0x00000004001d7202 */ /* 0x000fe40000000f00 */
[----:B------:R-:W-:Y:S02]  /*1b8c0*/  MOV R4, 0x1b8e0 ;  /* 0x0001b8e000047802 */ /* 0x000fe40000000f00 */
[----:B------:R-:W-:Y:S05]  /*1b8d0*/  CALL.REL.NOINC `($_ZN7cutlass13device_kernelIN5flash19enable_sm80_to_sm89INS1_16FlashAttnBwdSm80INS1_25CollectiveMainloopBwdSm80ILi2ELi2EN4cute5tupleIJNS5_1CILi128EEES8_NS7_ILi64EEEEEENS_6half_tEfNS_4arch4Sm80ELb1ELb0ELb1ELb1ELb0ELb0ELb0ELb0ELi2ELi4ELi4ELi4ELb0EEENS1_21CollectiveEpilogueBwdISA_SB_SD_Li256ELb1ELb0ELi2EEENS1_25SingleTileBwdLPTSchedulerILb1ELi128ELb0EEEEEEEEEvNT_6ParamsE$_ZZN4cute13to_mixed_bitsINS_5tupleIJNS1_IJNS_1CILi4EEENS2_ILi8EEEEEES3_NS2_ILi1EEEEEENS1_IJNS1_IJNS2_ILi0EEENS2_ILi64EEEEEES8_S8_EEENS1_IJNS1_IJiiEEEiS8_EEEEEDaRKT_RKT0_RKT1_ENKUlDpRKT_E_clIJNS_9MixedBitsILj0ELj448EEENS2_ILj0EEESV_EEEDaSQ_) ;  /* 0xfffef2f000007944 */ /* 0x000fea0003c3ffff */
        /* <DEDUP_REMOVED lines=46> */
[----:B------:R-:W-:Y:S01]  /*1bbc0*/  IMAD.MOV.U32 R6, RZ, RZ, R4 ;  /* 0x000000ffff067224 */ /* 0x000fe200078e0004 */
[----:B------:R-:W-:Y:S01]  /*1bbd0*/  MOV R36, R10 ;  /* 0x0000000a00247202 */ /* 0x000fe20000000f00 */
[----:B------:R-:W-:Y:S01]  /*1bbe0*/  IMAD.MOV.U32 R83, RZ, RZ, R59 ;  /* 0x000000ffff537224 */ /* 0x000fe200078e003b */
[----:B------:R-:W-:Y:S02]  /*1bbf0*/  MOV R5, R19 ;  /* 0x0000001300057202 */ /* 0x000fe40000000f00 */
[----:B------:R-:W-:Y:S01]  /*1bc00*/  MOV R4, 0x1bc30 ;  /* 0x0001bc3000047802 */ /* 0x000fe20000000f00 */
[----:B--2---:R1:W-:Y:S04]  /*1bc10*/  STL.64 [R1+0x788], R2 ;  /* 0x0007880201007387 */ /* 0x0043e80000100a00 */
[----:B-1----:R-:W-:Y:S05]  /*1bc20*/  CALL.REL.NOINC `($_ZN7cutlass13device_kernelIN5flash19enable_sm80_to_sm89INS1_16FlashAttnBwdSm80INS1_25CollectiveMainloopBwdSm80ILi2ELi2EN4cute5tupleIJNS5_1CILi128EEES8_NS7_ILi64EEEEEENS_6half_tEfNS_4arch4Sm80ELb1ELb0ELb1ELb1ELb0ELb0ELb0ELb0ELi2ELi4ELi4ELi4ELb0EEENS1_21CollectiveEpilogueBwdISA_SB_SD_Li256ELb1ELb0ELi2EEENS1_25SingleTileBwdLPTSchedulerILb1ELi128ELb0EEEEEEEEEvNT_6ParamsE$_ZN4cute3eso3ESOILb0ELb0EJiiiNS_1CILi72EEENS2_ILi512EEEEEC2ERKiS7_S7_RKS3_RKS4_) ;  /* 0xfffec61000007944 */ /* 0x002fea0003c3ffff */
        /* <DEDUP_REMOVED lines=16> */
[----:B------:R-:W-:Y:S02]  /*1bd30*/  IADD3 R69, R58, 0x50, RZ ;  /* 0x000000503a457810 */ /* 0x000fe40007ffe0ff */
[----:B------:R-:W-:Y:S01]  /*1bd40*/  MOV R6, 0x1bd90 ;  /* 0x0001bd9000067802 */ /* 0x000fe20000000f00 */
[----:B------:R1:W-:Y:S04]  /*1bd50*/  STL.U8 [R1+0x794], RZ ;  /* 0x000794ff01007387 */ /* 0x0003e80000100000 */
[----:B--2---:R1:W-:Y:S04]  /*1bd60*/  STL.64 [R1+0x7a0], R2 ;  /* 0x0007a00201007387 */ /* 0x0043e80000100a00 */
[----:B---3--:R1:W-:Y:S02]  /*1bd70*/  STL [R1+0x7a8], R4 ;  /* 0x0007a80401007387 */ /* 0x0083e40000100800 */
[----:B-1----:R-:W-:Y:S05]  /*1bd80*/  CALL.REL.NOINC `($_ZN7cutlass13device_kernelIN5flash19enable_sm80_to_sm89INS1_16FlashAttnBwdSm80INS1_25CollectiveMainloopBwdSm80ILi2ELi2EN4cute5tupleIJNS5_1CILi128EEES8_NS7_ILi64EEEEEENS_6half_tEfNS_4arch4Sm80ELb1ELb0ELb1ELb1ELb0ELb0ELb0ELb0ELi2ELi4ELi4ELi4ELb0EEENS1_21CollectiveEpilogueBwdISA_SB_SD_Li256ELb1ELb0ELi2EEENS1_25SingleTileBwdLPTSchedulerILb1ELi128ELb0EEEEEEEEEvNT_6ParamsE$_ZZN4cute6detail16composition_implINS_5tupleIJNS_1CILi8EEENS3_ILi2EEES5_S5_S4_S5_EEENS2_IJNS3_ILi1EEEiiiNS3_ILi72EEENS3_ILi512EEEEEENS2_IJNS2_IJS5_S5_S5_EEES5_NS3_ILi4EEEEEENS2_IJNS2_IJS7_S9_S4_EEENS3_ILi4096EEENS3_ILi16EEEEEEEEDaRKT_RKT0_RKT1_RKT2_ENKUlRKT_RKT0_E_clISB_SE_EEDaSW_SZ_) ;  /* 0xfffef45000007944 */ /* 0x002fea0003c3ffff */
[----:B------:R-:W-:Y:S02]  /*1bd90*/  MOV R6, 0x1bdb0 ;  /* 0x0001bdb000067802 */ /* 0x000fe40000000f00 */
[----:B-----5:R-:W-:Y:S05]  /*1bda0*/  CALL.REL.NOINC `($_ZN7cutlass13device_kernelIN5flash19enable_sm80_to_sm89INS1_16FlashAttnBwdSm80INS1_25CollectiveMainloopBwdSm80ILi2ELi2EN4cute5tupleIJNS5_1CILi128EEES8_NS7_ILi64EEEEEENS_6half_tEfNS_4arch4Sm80ELb1ELb0ELb1ELb1ELb0ELb0ELb0ELb0ELi2ELi4ELi4ELi4ELb0EEENS1_21CollectiveEpilogueBwdISA_SB_SD_Li256ELb1ELb0ELi2EEENS1_25SingleTileBwdLPTSchedulerILb1ELi128ELb0EEEEEEEEEvNT_6ParamsE$_ZZN4cute6detail16composition_implINS_5tupleIJNS_1CILi8EEENS3_ILi2EEES5_S5_S4_S5_EEENS2_IJNS3_ILi1EEEiiiNS3_ILi72EEENS3_ILi512EEEEEENS2_IJNS2_IJS5_S5_S5_EEES5_NS3_ILi4EEEEEENS2_IJNS2_IJS7_S9_S4_EEENS3_ILi4096EEENS3_ILi16EEEEEEEEDaRKT_RKT0_RKT1_RKT2_ENKUlRKT_RKT0_E_clISC_SG_EEDaSW_SZ_) ;  /* 0xfffef48000007944 */ /* 0x020fea0003c3ffff */
[----:B-----5:R2:W-:Y:S01]  /*1bdb0*/  STL.64 [R1+0x770], R2 ;  /* 0x0007700201007387 */ /* 0x0205e20000100a00 */
[----:B------:R-:W-:-:S02]  /*1bdc0*/  MOV R6, R4 ;  /* 0x0000000400067202 */ /* 0x000fc40000000f00 */
        /* <DEDUP_REMOVED lines=9> */
[----:B------:R-:W-:-:S04]  /*1be60*/  IMAD.MOV.U32 R5, RZ, RZ, R13 ;  /* 0x000000ffff057224 */ /* 0x000fc800078e000d */
[----:B------:R-:W-:Y:S01]  /*1be70*/  IMAD.U32 R28, R25, 0x2, R6 ;  /* 0x00000002191c7824 */ /* 0x000fe200078e0006 */
[----:B------:R-:W-:-:S04]  /*1be80*/  MOV R6, 0x1beb0 ;  /* 0x0001beb000067802 */ /* 0x000fc80000000f00 */
[----:B------:R1:W-:Y:S03]  /*1be90*/  STL [R1+0x77c], R28 ;  /* 0x00077c1c01007387 */ /* 0x0003e60000100800 */
[----:B-1---5:R-:W-:Y:S05]  /*1bea0*/  CALL.REL.NOINC `($_ZN7cutlass13device_kernelIN5flash19enable_sm80_to_sm89INS1_16FlashAttnBwdSm80INS1_25CollectiveMainloopBwdSm80ILi2ELi2EN4cute5tupleIJNS5_1CILi128EEES8_NS7_ILi64EEEEEENS_6half_tEfNS_4arch4Sm80ELb1ELb0ELb1ELb1ELb0ELb0ELb0ELb0ELi2ELi4ELi4ELi4ELb0EEENS1_21CollectiveEpilogueBwdISA_SB_SD_Li256ELb1ELb0ELi2EEENS1_25SingleTileBwdLPTSchedulerILb1ELi128ELb0EEEEEEEEEvNT_6ParamsE$_ZN4cute3eso3ESOILb0ELb0EJNS_6LayoutINS_5tupleIJNS3_IJNS_1CILi2EEES5_S5_EEES5_NS3_IJS5_S5_EEEEEENS3_IJNS3_IJNS4_ILi1EEENS4_ILi512EEEiEEENS4_ILi4096EEENS3_IJiiEEEEEEEEjEEC2ERKSF_RKj) ;  /* 0xfffebc1000007944 */ /* 0x022fea0003c3ffff */
[----:B-1----:R-:W2:Y:S04]  /*1beb0*/  LDL.64 R28, [R1+0x760] ;  /* 0x00076000011c7983 */ /* 0x002ea80000100a00 */
[----:B------:R1:W5:Y:S01]  /*1bec0*/  LDL.64 R4, [R1+0x758] ;  /* 0x0007580001047983 */ /* 0x0003620000100a00 */
        /* <DEDUP_REMOVED lines=33> */
[----:B-1---5:R-:W-:Y:S05]  /*1c0e0*/  CALL.REL.NOINC `($_ZN7cutlass13device_kernelIN5flash19enable_sm80_to_sm89INS1_16FlashAttnBwdSm80INS1_25CollectiveMainloopBwdSm80ILi2ELi2EN4cute5tupleIJNS5_1CILi128EEES8_NS7_ILi64EEEEEENS_6half_tEfNS_4arch4Sm80ELb1ELb0ELb1ELb1ELb0ELb0ELb0ELb0ELi2ELi4ELi4ELi4ELb0EEENS1_21CollectiveEpilogueBwdISA_SB_SD_Li256ELb1ELb0ELi2EEENS1_25SingleTileBwdLPTSchedulerILb1ELi128ELb0EEEEEEEEEvNT_6ParamsE$_ZN4cute3eso3ESOILb1ELb0EJNS_14ComposedLayoutINS_7SwizzleILi3ELi3ELi3EEENS_1CILi0EEENS_6LayoutINS_5tupleIJNS8_IJNS8_IJNS5_ILi4EEENS5_ILi8EEEEEENS8_IJNS5_ILi2EEENS5_ILi1EEEEEEEEENS8_IJNS8_IJSC_SC_EEENS8_IJSA_S9_EEEEEEEEENS8_IJNS8_IJNS8_IJSC_NS5_ILi64EEEEEENS8_IJNS5_ILi512EEES6_EEEEEENS8_IJNS8_IJSD_SA_EEENS8_IJNS5_ILi1024EEENS5_ILi16EEEEEEEEEEEEEEEENS_10ViewEngineINS_8smem_ptrIPN7cutlass6half_tEEEEEEEC2ERKSW_RKS13_) ;  /* 0xfffec50000007944 */ /* 0x022fea0003c3ffff */
[----:B------:R-:W-:Y:S01]  /*1c0f0*/  ULDC.64 UR4, c[0x0][0x118] ;  /* 0x0000460000047ab9 */ /* 0x000fe20000000a00 */
[----:B------:R2:W5:Y:S04]  /*1c100*/  LDL.64 R20, [R1+0x758] ;  /* 0x0007580001147983 */ /* 0x0005680000100a00 */
[----:B-1----:R2:W5:Y:S01]  /*1c110*/  LD.E R3, [R28.64+0xc] ;  /* 0x00000c041c037980 */ /* 0x002562000c101900 */
[----:B------:R-:W-:Y:S02]  /*1c120*/  MOV R82, R60 ;  /* 0x0000003c00527202 */ /* 0x000fe40000000f00 */
[----:B------:R-:W-:-:S02]  /*1c130*/  MOV R4, 0x1c150 ;  /* 0x0001c15000047802 */ /* 0x000fc40000000f00 */
        /* <DEDUP_REMOVED lines=103> */
[----:B------:R1:W-:Y:S04]  /*1c7b0*/  STL.U8 [R1+0x794], RZ ;  /* 0x000794ff01007387 */ /* 0x0003e80000100000 */
[----:B--2---:R1:W-:Y:S04]  /*1c7c0*/  STL.64 [R1+0x7a0], R2 ;  /* 0x0007a00201007387 */ /* 0x0043e80000100a00 */
[----:B---3--:R1:W-:Y:S02]  /*1c7d0*/  STL [R1+0x7a8], R4 ;  /* 0x0007a80401007387 */ /* 0x0083e40000100800 */
[----:B-1----:R-:W-:Y:S05]  /*1c7e0*/  CALL.REL.NOINC `($_ZN7cutlass13device_kernelIN5flash19enable_sm80_to_sm89INS1_16FlashAttnBwdSm80INS1_25CollectiveMainloopBwdSm80ILi2ELi2EN4cute5tupleIJNS5_1CILi128EEES8_NS7_ILi64EEEEEENS_6half_tEfNS_4arch4Sm80ELb1ELb0ELb1ELb1ELb0ELb0ELb0ELb0ELi2ELi4ELi4ELi4ELb0EEENS1_21CollectiveEpilogueBwdISA_SB_SD_Li256ELb1ELb0ELi2EEENS1_25SingleTileBwdLPTSchedulerILb1ELi128ELb0EEEEEEEEEvNT_6ParamsE$_ZZN4cute6detail16composition_implINS_5tupleIJNS_1CILi8EEENS3_ILi2EEES5_S5_S4_S5_EEENS2_IJNS3_ILi1EEEiiiNS3_ILi72EEENS3_ILi512EEEEEENS2_IJNS2_IJS5_S5_EEES4_NS3_ILi4EEEEEENS2_IJNS2_IJS7_S4_EEENS3_ILi1024EEENS3_ILi16EEEEEEEEDaRKT_RKT0_RKT1_RKT2_ENKUlRKT_RKT0_E_clISB_SE_EEDaSW_SZ_) ;  /* 0xfffee89000007944 */ /* 0x002fea0003c3ffff */
[----:B------:R-:W-:Y:S02]  /*1c7f0*/  MOV R12, R69 ;  /* 0x00000045000c7202 */ /* 0x000fe40000000f00 */
[----:B------:R-:W-:-:S02]  /*1c800*/  MOV R6, 0x1c820 ;  /* 0x0001c82000067802 */ /* 0x000fc40000000f00 */
[----:B-----5:R-:W-:Y:S05]  /*1c810*/  CALL.REL.NOINC `($_ZN7cutlass13device_kernelIN5flash19enable_sm80_to_sm89INS1_16FlashAttnBwdSm80INS1_25CollectiveMainloopBwdSm80ILi2ELi2EN4cute5tupleIJNS5_1CILi128EEES8_NS7_ILi64EEEEEENS_6half_tEfNS_4arch4Sm80ELb1ELb0ELb1ELb1ELb0ELb0ELb0ELb0ELi2ELi4ELi4ELi4ELb0EEENS1_21CollectiveEpilogueBwdISA_SB_SD_Li256ELb1ELb0ELi2EEENS1_25SingleTileBwdLPTSchedulerILb1ELi128ELb0EEEEEEEEEvNT_6ParamsE$_ZZN4cute6detail16composition_implINS_5tupleIJNS_1CILi8EEENS3_ILi2EEES5_S5_S4_S5_EEENS2_IJNS3_ILi1EEEiiiNS3_ILi72EEENS3_ILi512EEEEEENS2_IJNS2_IJS5_S5_EEES4_NS3_ILi4EEEEEENS2_IJNS2_IJS7_S4_EEENS3_ILi1024EEENS3_ILi16EEEEEEEEDaRKT_RKT0_RKT1_RKT2_ENKUlRKT_RKT0_E_clISC_SG_EEDaSW_SZ_) ;  /* 0xfffee8b000007944 */ /* 0x020fea0003c3ffff */
[----:B-----5:R2:W-:Y:S01]  /*1c820*/  STL.64 [R1+0x770], R2 ;  /* 0x0007700201007387 */ /* 0x0205e20000100a00 */
[----:B------:R-:W-:-:S02]  /*1c830*/  MOV R6, R4 ;  /* 0x0000000400067202 */ /* 0x000fc40000000f00 */
        /* <DEDUP_REMOVED lines=58> */
[----:B------:R-:W-:-:S03]  /*1cbe0*/  MOV R4, 0x1cc00 ;  /* 0x0001cc0000047802 */ /* 0x000fc60000000f00 */
[----:B-1----:R-:W-:Y:S05]  /*1cbf0*/  CALL.REL.NOINC `($_ZN7cutlass13device_kernelIN5flash19enable_sm80_to_sm89INS1_16FlashAttnBwdSm80INS1_25CollectiveMainloopBwdSm80ILi2ELi2EN4cute5tupleIJNS5_1CILi128EEES8_NS7_ILi64EEEEEENS_6half_tEfNS_4arch4Sm80ELb1ELb0ELb1ELb1ELb0ELb0ELb0ELb0ELi2ELi4ELi4ELi4ELb0EEENS1_21CollectiveEpilogueBwdISA_SB_SD_Li256ELb1ELb0ELi2EEENS1_25SingleTileBwdLPTSchedulerILb1ELi128ELb0EEEEEEEEEvNT_6ParamsE$_ZZN4cute12filter_tupleINS_5tupleIJNS_10UnderscoreES2_S2_iEEENS1_IJNS1_IJNS_1CILi1EEENS4_ILi0EEEEEENS4_ILi4096EEENS1_IJiiEEENS1_IJS6_NS4_ILi8192EEEEEEEEEZNS_5sliceIS3_SC_EEDaRKT_RKT0_EUlRKT_RKT0_E_EEDaSG_SJ_OT1_ENKUlDpSM_E_clIJNS1_IJS7_EEENS1_IJS8_EEENS1_IJS9_EEENS1_IJEEEEEEDaST_) ;  /* 0xfffedcc000007944 */ /* 0x002fea0003c3ffff */
[----:B------:R-:W-:Y:S02]  /*1cc00*/  MOV R4, 0x1cc20 ;  /* 0x0001cc2000047802 */ /* 0x000fe40000000f00 */
[----:B-1---5:R-:W-:Y:S05]  /*1cc10*/  CALL.REL.NOINC `($_ZN7cutlass13device_kernelIN5flash19enable_sm80_to_sm89INS1_16FlashAttnBwdSm80INS1_25CollectiveMainloopBwdSm80ILi2ELi2EN4cute5tupleIJNS5_1CILi128EEES8_NS7_ILi64EEEEEENS_6half_tEfNS_4arch4Sm80ELb1ELb0ELb1ELb1ELb0ELb0ELb0ELb0ELi2ELi4ELi4ELi4ELb0EEENS1_21CollectiveEpilogueBwdISA_SB_SD_Li256ELb1ELb0ELi2EEENS1_25SingleTileBwdLPTSchedulerILb1ELi128ELb0EEEEEEEEEvNT_6ParamsE$_ZN4cute5tupleIJNS0_IJNS0_IJNS_1CILi8EEENS1_ILi1EEEEEENS1_ILi2EEENS0_IJS5_S5_EEEEEENS0_IJNS0_IJS3_NS1_ILi0EEEEEENS1_ILi4096EEENS0_IJiiEEEEEEEEC2ERKS7_RKSC_) ;  /* 0xfffed74000007944 */ /* 0x022fea0003c3ffff */
[----:B-1----:R1:W5:Y:S01]  /*1cc20*/  LDL.64 R2, [R1+0x758] ;  /* 0x0007580001027983 */ /* 0x0023620000100a00 */
[----:B------:R-:W-:-:S02]  /*1cc30*/  SHF.L.U32 R4, R6, 0xd, RZ ;  /* 0x0000000d06047819 */ /* 0x000fc400000006ff */
        /* <DEDUP_REMOVED lines=199> */
[----:B------:R2:W5:Y:S01]  /*1d8b0*/  LDL.64 R4, [R1+0x758] ;  /* 0x0007580001047983 */ /* 0x0005620000100a00 */
[----:B------:R-:W-:Y:S01]  /*1d8c0*/  IMAD.MOV.U32 R12, RZ, RZ, R32 ;  /* 0x000000ffff0c7224 */ /* 0x000fe200078e0020 */
[----:B------:R-:W-:-:S02]  /*1d8d0*/  MOV R15, R33 ;  /* 0x00000021000f7202 */ /* 0x000fc40000000f00 */
[----:B-1----:R-:W-:Y:S02]  /*1d8e0*/  MOV R14, 0x1d900 ;  /* 0x0001d900000e7802 */ /* 0x002fe40000000f00 */
[----:B--2--5:R-:W-:Y:S05]  /*1d8f0*/  CALL.REL.NOINC `($_ZN7cutlass13device_kernelIN5flash19enable_sm80_to_sm89INS1_16FlashAttnBwdSm80INS1_25CollectiveMainloopBwdSm80ILi2ELi2EN4cute5tupleIJNS5_1CILi128EEES8_NS7_ILi64EEEEEENS_6half_tEfNS_4arch4Sm80ELb1ELb0ELb1ELb1ELb0ELb0ELb0ELb0ELi2ELi4ELi4ELi4ELb0EEENS1_21CollectiveEpilogueBwdISA_SB_SD_Li256ELb1ELb0ELi2EEENS1_25SingleTileBwdLPTSchedulerILb1ELi128ELb0EEEEEEEEEvNT_6ParamsE$_ZN4cute3eso3ESOILb1ELb0EJNS_6LayoutINS_5tupleIJNS3_IJNS_1CILi8EEENS4_ILi1EEEEEENS4_ILi4EEEEEENS3_IJNS3_IJS6_NS4_ILi0EEEEEES5_EEEEENS_10ViewEngineIPN7cutlass6half_tEEEEEC2ERKSD_RKSI_) ;  /* 0xfffec54000007944 */ /* 0x024fea0003c3ffff */
        /* <DEDUP_REMOVED lines=12> */
[----:B------:R2:W5:Y:S01]  /*1d9c0*/  LDL.64 R4, [R1+0x758] ;  /* 0x0007580001047983 */ /* 0x0005620000100a00 */
[----:B-1----:R-:W-:Y:S01]  /*1d9d0*/  IMAD.MOV.U32 R2, RZ, RZ, R6 ;  /* 0x000000ffff027224 */ /* 0x002fe200078e0006 */
[----:B------:R-:W-:-:S02]  /*1d9e0*/  MOV R15, R7 ;  /* 0x00000007000f7202 */ /* 0x000fc40000000f00 */
[----:B------:R-:W-:Y:S02]  /*1d9f0*/  MOV R14, 0x1da10 ;  /* 0x0001da10000e7802 */ /* 0x000fe40000000f00 */
[----:B--2--5:R-:W-:Y:S05]  /*1da00*/  CALL.REL.NOINC `($_ZN7cutlass13device_kernelIN5flash19enable_sm80_to_sm89INS1_16FlashAttnBwdSm80INS1_25CollectiveMainloopBwdSm80ILi2ELi2EN4cute5tupleIJNS5_1CILi128EEES8_NS7_ILi64EEEEEENS_6half_tEfNS_4arch4Sm80ELb1ELb0ELb1ELb1ELb0ELb0ELb0ELb0ELi2ELi4ELi4ELi4ELb0EEENS1_21CollectiveEpilogueBwdISA_SB_SD_Li256ELb1ELb0ELi2EEENS1_25SingleTileBwdLPTSchedulerILb1ELi128ELb0EEEEEEEEEvNT_6ParamsE$_ZN4cute3eso3ESOILb1ELb0EJNS_6LayoutINS_5tupleIJNS3_IJNS3_IJNS_1CILi8EEENS4_ILi1EEEEEES6_EEENS3_IJNS3_IJS6_S6_EEENS4_ILi4EEEEEEEEENS3_IJNS3_IJNS3_IJS6_NS4_ILi0EEEEEESD_EEENS3_IJNS3_IJSD_SD_EEENS4_ILi2048EEEEEEEEEEENS_10ViewEngineINS_8smem_ptrIPN7cutlass6half_tEEEEEEEC2ERKSK_RKSR_) ;  /* 0xfffeb60000007944 */ /* 0x024fea0003c3ffff */
[----:B-1----:R1:W5:Y:S01]  /*1da10*/  LDL.64 R2, [R1+0x758] ;  /* 0x0007580001027983 */ /* 0x0023620000100a00 */
[----:B------:R-:W-:Y:S01]  /*1da20*/  IMAD.MOV.U32 R12, RZ, RZ, R4 ;  /* 0x000000ffff0c7224 */ /* 0x000fe200078e0004 */
[----:B------:R-:W-:Y:S02]  /*1da30*/  MOV R15, R5 ;  /* 0x00000005000f7202 */ /* 0x000fe40000000f00 */
[----:B------:R-:W-:Y:S02]  /*1da40*/  MOV R14, 0x1da60 ;  /* 0x0001da60000e7802 */ /* 0x000fe40000000f00 */
[----:B-1---5:R-:W-:Y:S05]  /*1da50*/  CALL.REL.NOINC `($_ZN7cutlass13device_kernelIN5flash19enable_sm80_to_sm89INS1_16FlashAttnBwdSm80INS1_25CollectiveMainloopBwdSm80ILi2ELi2EN4cute5tupleIJNS5_1CILi128EEES8_NS7_ILi64EEEEEENS_6half_tEfNS_4arch4Sm80ELb1ELb0ELb1ELb1ELb0ELb0ELb0ELb0ELi2ELi4ELi4ELi4ELb0EEENS1_21CollectiveEpilogueBwdISA_SB_SD_Li256ELb1ELb0ELi2EEENS1_25SingleTileBwdLPTSchedulerILb1ELi128ELb0EEEEEEEEEvNT_6ParamsE$_ZN4cute3eso3ESOILb1ELb0EJNS_6LayoutINS_5tupleIJNS3_IJNS_1CILi8EEENS4_ILi1EEEEEENS4_ILi4EEEEEENS3_IJNS3_IJS6_NS4_ILi0EEEEEES5_EEEEENS_10ViewEngineIPN7cutlass6half_tEEEEEC2ERKSD_RKSI_) ;  /* 0xfffec3e000007944 */ /* 0x022fea0003c3ffff */
[----:B------:R2:W5:Y:S01]  /*1da60*/  LDL.64 R8, [R1+0x758] ;  /* 0x0007580001087983 */ /* 0x0005620000100a00 */
[----:B------:R-:W-:Y:S02]  /*1da70*/  MOV R38, R60 ;  /* 0x0000003c00267202 */ /* 0x000fe40000000f00 */
[----:B------:R-:W-:Y:S02]  /*1da80*/  MOV R46, 0x1daa0 ;  /* 0x0001daa0002e7802 */ /* 0x000fe40000000f00 */
[----:B-12--5:R-:W-:Y:S05]  /*1da90*/  CALL.REL.NOINC `($_ZN7cutlass13device_kernelIN5flash19enable_sm80_to_sm89INS1_16FlashAttnBwdSm80INS1_25CollectiveMainloopBwdSm80ILi2ELi2EN4cute5tupleIJNS5_1CILi128EEES8_NS7_ILi64EEEEEENS_6half_tEfNS_4arch4Sm80ELb1ELb0ELb1ELb1ELb0ELb0ELb0ELb0ELi2ELi4ELi4ELi4ELb0EEENS1_21CollectiveEpilogueBwdISA_SB_SD_Li256ELb1ELb0ELi2EEENS1_25SingleTileBwdLPTSchedulerILb1ELi128ELb0EEEEEEEEEvNT_6ParamsE$_ZN4cute8smem_ptrIPN7cutlass6half_tEECI1NS_12iter_adaptorIS3_S4_EEES3_) ;  /* 0xfffecba000007944 */ /* 0x026fea0003c3ffff */
[----:B-1----:R1:W5:Y:S01]  /*1daa0*/  LDL.64 R2, [R1+0x758] ;  /* 0x0007580001027983 */ /* 0x0023620000100a00 */
[----:B------:R-:W-:-:S03]  /*1dab0*/  MOV R16, 0x1dad0 ;  /* 0x0001dad000107802 */ /* 0x000fc60000000f00 */
[----:B-1---5:R-:W-:Y:S05]  /*1dac0*/  CALL.REL.NOINC `($_ZN7cutlass13device_kernelIN5flash19enable_sm80_to_sm89INS1_16FlashAttnBwdSm80INS1_25CollectiveMainloopBwdSm80ILi2ELi2EN4cute5tupleIJNS5_1CILi128EEES8_NS7_ILi64EEEEEENS_6half_tEfNS_4arch4Sm80ELb1ELb0ELb1ELb1ELb0ELb0ELb0ELb0ELi2ELi4ELi4ELi4ELb0EEENS1_21CollectiveEpilogueBwdISA_SB_SD_Li256ELb1ELb0ELi2EEENS1_25SingleTileBwdLPTSchedulerILb1ELi128ELb0EEEEEEEEEvNT_6ParamsE$_ZN4cute3eso3ESOILb1ELb0EJNS_6LayoutINS_5tupleIJNS3_IJNS_1CILi8EEENS4_ILi1EEEEEENS4_ILi4EEEEEENS3_IJNS3_IJS6_NS4_ILi0EEEEEENS4_ILi2048EEEEEEEENS_10ViewEngineINS_8smem_ptrIPN7cutlass6half_tEEEEEEEC2ERKSE_RKSL_) ;  /* 0xfffec2f000007944 */ /* 0x022fea0003c3ffff */
[----:B------:R2:W5:Y:S01]  /*1dad0*/  LDL.64 R10, [R1+0x758] ;  /* 0x00075800010a7983 */ /* 0x0005620000100a00 */
[----:B------:R-:W-:Y:S01]  /*1dae0*/  IMAD.MOV.U32 R83, RZ, RZ, R60 ;  /* 0x000000ffff537224 */ /* 0x000fe200078e003c */
[----:B------:R-:W-:-:S02]  /*1daf0*/  MOV R47, RZ ;  /* 0x000000ff002f7202 */ /* 0x000fc40000000f00 */
        /* <DEDUP_REMOVED lines=14> */
[----:B------:R-:W-:-:S02]  /*1dbe0*/  MOV R38, 0x1dc00 ;  /* 0x0001dc0000267802 */ /* 0x000fc40000000f00 */
[----:B-1---5:R-:W-:Y:S05]  /*1dbf0*/  CALL.REL.NOINC `($_ZN7cutlass13device_kernelIN5flash19enable_sm80_to_sm89INS1_16FlashAttnBwdSm80INS1_25CollectiveMainloopBwdSm80ILi2ELi2EN4cute5tupleIJNS5_1CILi128EEES8_NS7_ILi64EEEEEENS_6half_tEfNS_4arch4Sm80ELb1ELb0ELb1ELb1ELb0ELb0ELb0ELb0ELi2ELi4ELi4ELi4ELb0EEENS1_21CollectiveEpilogueBwdISA_SB_SD_Li256ELb1ELb0ELi2EEENS1_25SingleTileBwdLPTSchedulerILb1ELi128ELb0EEEEEEEEEvNT_6ParamsE$_ZN4cute3eso3ESOILb1ELb0EJNS_6LayoutINS_5tupleIJNS3_IJNS_1CILi8EEENS4_ILi1EEEEEEEEENS3_IJNS3_IJS6_NS4_ILi0EEEEEEEEEEENS_10ViewEngineINS_8smem_ptrIPN7cutlass6half_tEEEEEEEC2ERKSC_RKSJ_) ;  /* 0xfffebbf000007944 */ /* 0x022fea0003c3ffff */
[----:B-1----:R1:W5:Y:S01]  /*1dc00*/  LDL.64 R2, [R1+0x758] ;  /* 0x0007580001027983 */ /* 0x0023620000100a00 */
[----:B------:R-:W-:Y:S01]  /*1dc10*/  IMAD.MOV.U32 R83, RZ, RZ, R60 ;  /* 0x000000ffff537224 */ /* 0x000fe200078e003c */
[----:B------:R-:W-:-:S02]  /*1dc20*/  MOV R47, RZ ;  /* 0x000000ff002f7202 */ /* 0x000fc40000000f00 */
        /* <DEDUP_REMOVED lines=211> */
.L_x_4873:
[----:B------:R-:W-:-:S13]  /*1e960*/  ISETP.NE.AND P0, PT, R25, 0x3, PT ;  /* 0x000000031900780c */ /* 0x000fda0003f05270 */
[----:B-1----:R-:W-:Y:S05]  /*1e970*/  @!P0 BRA `(.L_x_4870) ;  /* 0x00001ea000008947 */ /* 0x002fea0003800000 */
[----:B------:R-:W-:Y:S01]  /*1e980*/  IADD3 R8, R25, 0x1, RZ ;  /* 0x0000000119087810 */ /* 0x000fe20007ffe0ff */
[----:B------:R-:W-:Y:S01]  /*1e990*/  IMAD.MOV.U32 R83, RZ, RZ, R60 ;  /* 0x000000ffff537224 */ /* 0x000fe200078e003c */
[----:B------:R-:W-:-:S03]  /*1e9a0*/  MOV R46, 0x1e9d0 ;  /* 0x0001e9d0002e7802 */ /* 0x000fc60000000f00 */
[----:B-1----:R-:W-:Y:S02]  /*1e9b0*/  IMAD.MOV.U32 R3, RZ, RZ, R8 ;  /* 0x000000ffff037224 */ /* 0x002fe400078e0008 */
[----:B------:R-:W-:Y:S05]  /*1e9c0*/  CALL.REL.NOINC `($_ZN7cutlass13device_kernelIN5flash19enable_sm80_to_sm89INS1_16FlashAttnBwdSm80INS1_25CollectiveMainloopBwdSm80ILi2ELi2EN4cute5tupleIJNS5_1CILi128EEES8_NS7_ILi64EEEEEENS_6half_tEfNS_4arch4Sm80ELb1ELb0ELb1ELb1ELb0ELb0ELb0ELb0ELi2ELi4ELi4ELi4ELb0EEENS1_21CollectiveEpilogueBwdISA_SB_SD_Li256ELb1ELb0ELi2EEENS1_25SingleTileBwdLPTSchedulerILb1ELi128ELb0EEEEEEEEEvNT_6ParamsE$_ZN4cute3eso3ESOILb1ELb0EJNS_10UnderscoreES2_iEEC2ERKS2_S5_RKi) ;  /* 0xfffe9b2000007944 */ /* 0x000fea0003c3ffff */
        /* <DEDUP_REMOVED lines=21> */
[----:B------:R-:W-:Y:S02]  /*1eb20*/  MOV R3, R8 ;  /* 0x0000000800037202 */ /* 0x000fe40000000f00 */
        /* <DEDUP_REMOVED lines=184> */
[----:B-1----:R-:W-:Y:S01]  /*1f6b0*/  IMAD.MOV.U32 R3, RZ, RZ, R8 ;  /* 0x000000ffff037224 */ /* 0x002fe200078e0008 */
[----:B------:R-:W-:-:S02]  /*1f6c0*/  MOV R83, R60 ;  /* 0x0000003c00537202 */ /* 0x000fc40000000f00 */
        /* <DEDUP_REMOVED lines=276> */
[----:B------:R-:W-:Y:S05]  /*20810*/  CALL.REL.NOINC `($_ZN7cutlass13device_kernelIN5flash19enable_sm80_to_sm89INS1_16FlashAttnBwdSm80INS1_25CollectiveMainloopBwdSm80ILi2ELi2EN4cute5tupleIJNS5_1CILi128EEES8_NS7_ILi64EEEEEENS_6half_tEfNS_4arch4Sm80ELb1ELb0ELb1ELb1ELb0ELb0ELb0ELb0ELi2ELi4ELi4ELi4ELb0EEENS1_21CollectiveEpilogueBwdISA_SB_SD_Li256ELb1ELb0ELi2EEENS1_25SingleTileBwdLPTSchedulerILb1ELi128ELb0EEEEEEEEEvNT_6ParamsE$_ZZN5flash25CollectiveMainloopBwdSm80ILi2ELi2EN4cute5tupleIJNS1_1CILi128EEES4_NS3_ILi64EEEEEEN7cutlass6half_tEfNS7_4arch4Sm80ELb1ELb0ELb1ELb1ELb0ELb0ELb0ELb0ELi2ELi4ELi4ELi4ELb0EE3mmaINS_16FlashAttnBwdSm80ISB_NS_21CollectiveEpilogueBwdIS6_S8_SA_Li256ELb1ELb0ELi2EEENS_25SingleTileBwdLPTSchedulerILb1ELi128ELb0EEEE13SharedStorageENS1_6TensorINS1_11ArrayEngineIfLm32EEENS1_6LayoutINS2_IJNS2_IJNS3_ILi2EEESO_EEESO_NS3_ILi4EEEEEENS2_IJNS2_IJNS3_ILi1EEESO_EEESQ_NS3_ILi8EEEEEEEEEEEEbRKNSB_6ParamsERT0_S12_iNS2_IJiiiEEERT_ENKUlvE_clEv) ;  /* 0x0002783000007944 */ /* 0x000fea0003c00000 */
.L_x_4870:
[----:B------:R-:W-:Y:S01]  /*20820*/  IMAD.MOV.U32 R83, RZ, RZ, R60 ;  /* 0x000000ffff537224 */ /* 0x000fe200078e003c */
[----:B-1----:R-:W-:Y:S01]  /*20830*/  MOV R3, R25 ;  /* 0x0000001900037202 */ /* 0x002fe20000000f00 */
[----:B------:R-:W-:Y:S01]  /*20840*/  IMAD.MOV.U32 R48, RZ, RZ, RZ ;  /* 0x000000ffff307224 */ /* 0x000fe200078e00ff */
[----:B------:R-:W-:-:S02]  /*20850*/  MOV R46, 0x20870 ;  /* 0x00020870002e7802 */ /* 0x000fc40000000f00 */
[----:B------:R-:W-:Y:S05]  /*20860*/  CALL.REL.NOINC `($_ZN7cutlass13device_kernelIN5flash19enable_sm80_to_sm89INS1_16FlashAttnBwdSm80INS1_25CollectiveMainloopBwdSm80ILi2ELi2EN4cute5tupleIJNS5_1CILi128EEES8_NS7_ILi64EEEEEENS_6half_tEfNS_4arch4Sm80ELb1ELb0ELb1ELb1ELb0ELb0ELb0ELb0ELi2ELi4ELi4ELi4ELb0EEENS1_21CollectiveEpilogueBwdISA_SB_SD_Li256ELb1ELb0ELi2EEENS1_25SingleTileBwdLPTSchedulerILb1ELi128ELb0EEEEEEEEEvNT_6ParamsE$_ZN4cute3eso3ESOILb1ELb0EJNS_10UnderscoreES2_iEEC2ERKS2_S5_RKi) ;  /* 0xfffe7c8000007944 */ /* 0x000fea0003c3ffff */
        /* <DEDUP_REMOVED lines=16> */
[----:B------:R-:W-:Y:S02]  /*20970*/  MOV R3, R25 ;  /* 0x0000001900037202 */ /* 0x000fe40000000f00 */
        /* <DEDUP_REMOVED lines=18> */
.L_x_4871:
        /* <DEDUP_REMOVED lines=190> */
.L_x_4872:
[----:B-1----:R-:W2:Y:S01]  /*21680*/  LDL.64 R4, [R61+0xa0] ;  /* 0x0000a0003d047983 */ /* 0x002ea20000100a00 */
[----:B------:R-:W-:Y:S01]  /*21690*/  ULDC.64 UR4, c[0x0][0x118] ;  /* 0x0000460000047ab9 */ /* 0x000fe20000000a00 */
[----:B------:R-:W-:Y:S02]  /*216a0*/  MOV R10, 0x216d0 ;  /* 0x000216d0000a7802 */ /* 0x000fe40000000f00 */
[----:B--2---:R-:W5:Y:S04]  /*216b0*/  LD.E.64 R4, [R4.64] ;  /* 0x0000000404047980 */ /* 0x004f68000c101b00 */
[----:B-----5:R-:W-:Y:S05]  /*216c0*/  CALL.REL.NOINC `($_ZN7cutlass13device_kernelIN5flash19enable_sm80_to_sm89INS1_16FlashAttnBwdSm80INS1_25CollectiveMainloopBwdSm80ILi2ELi2EN4cute5tupleIJNS5_1CILi128EEES8_NS7_ILi64EEEEEENS_6half_tEfNS_4arch4Sm80ELb1ELb0ELb1ELb1ELb0ELb0ELb0ELb0ELi2ELi4ELi4ELi4ELb0EEENS1_21CollectiveEpilogueBwdISA_SB_SD_Li256ELb1ELb0ELi2EEENS1_25SingleTileBwdLPTSchedulerILb1ELi128ELb0EEEEEEEEEvNT_6ParamsE$_ZN4cute8smem_ptrIPfECI1NS_12iter_adaptorIS1_S2_EEES1_) ;  /* 0xfffe8ff000007944 */ /* 0x020fea0003c3ffff */
[----:B-1----:R1:W5:Y:S01]  /*216d0*/  LDL.64 R4, [R1+0x758] ;  /* 0x0007580001047983 */ /* 0x0023620000100a00 */
[----:B------:R-:W-:-:S03]  /*216e0*/  MOV R10, 0x21700 ;  /* 0x00021700000a7802 */ /* 0x000fc60000000f00 */
[----:B-1---5:R-:W-:Y:S05]  /*216f0*/  CALL.REL.NOINC `($_ZN7cutlass13device_kernelIN5flash19enable_sm80_to_sm89INS1_16FlashAttnBwdSm80INS1_25CollectiveMainloopBwdSm80ILi2ELi2EN4cute5tupleIJNS5_1CILi128EEES8_NS7_ILi64EEEEEENS_6half_tEfNS_4arch4Sm80ELb1ELb0ELb1ELb1ELb0ELb0ELb0ELb0ELi2ELi4ELi4ELi4ELb0EEENS1_21CollectiveEpilogueBwdISA_SB_SD_Li256ELb1ELb0ELi2EEENS1_25SingleTileBwdLPTSchedulerILb1ELi128ELb0EEEEEEEEEvNT_6ParamsE$_ZN4cute3eso3ESOILb1ELb0EJNS_6LayoutINS_5tupleIJNS3_IJNS_1CILi2EEES5_EEEEEENS3_IJNS3_IJNS4_ILi8EEENS4_ILi64EEEEEEEEEEENS_10ViewEngineINS_8smem_ptrIPfEEEEEEC2ERKSC_RKSH_) ;  /* 0xfffe7d1000007944 */ /* 0x022fea0003c3ffff */
[----:B------:R2:W-:Y:S04]  /*21700*/  STL.128 [R1+0xa50], RZ ;  /* 0x000a50ff01007387 */ /* 0x0005e80000100c00 */
[----:B------:R2:W5:Y:S01]  /*21710*/  LDL.64 R12, [R61+0xa0] ;  /* 0x0000a0003d0c7983 */ /* 0x0005620000100a00 */
[----:B------:R-:W-:Y:S01]  /*21720*/  IADD3 R6, P0, R58, 0x300, RZ ;  /* 0x000003003a067810 */ /* 0x000fe20007f1e0ff */
[----:B------:R-:W-:Y:S01]  /*21730*/  IMAD.MOV.U32 R83, RZ, RZ, R60 ;  /* 0x000000ffff537224 */ /* 0x000fe200078e003c */
[----:B------:R-:W-:-:S02]  /*21740*/  MOV R47, R24 ;  /* 0x00000018002f7202 */ /* 0x000fc40000000f00 */
[----:B------:R-:W-:Y:S01]  /*21750*/  MOV R46, 0x21780 ;  /* 0x00021780002e7802 */ /* 0x000fe20000000f00 */
[----:B------:R-:W-:-:S03]  /*21760*/  IMAD.X R2, RZ, RZ, R57, P0 ;  /* 0x000000ffff027224 */ /* 0x000fc600000e0639 */
[----:B-12--5:R-:W-:Y:S05]  /*21770*/  CALL.REL.NOINC `($_ZN7cutlass13device_kernelIN5flash19enable_sm80_to_sm89INS1_16FlashAttnBwdSm80INS1_25CollectiveMainloopBwdSm80ILi2ELi2EN4cute5tupleIJNS5_1CILi128EEES8_NS7_ILi64EEEEEENS_6half_tEfNS_4arch4Sm80ELb1ELb0ELb1ELb1ELb0ELb0ELb0ELb0ELi2ELi4ELi4ELi4ELb0EEENS1_21CollectiveEpilogueBwdISA_SB_SD_Li256ELb1ELb0ELi2EEENS1_25SingleTileBwdLPTSchedulerILb1ELi128ELb0EEEEEEEEEvNT_6ParamsE$_ZN4cute3eso3ESOILb1ELb0EJNS_10UnderscoreEiEEC2ERKS2_RKi) ;  /* 0xfffe6db000007944 */ /* 0x026fea0003c3ffff */
[----:B------:R-:W2:Y:S01]  /*21780*/  LDL R5, [R1+0x758] ;  /* 0x0007580001057983 */ /* 0x000ea20000100800 */
[----:B------:R-:W-:Y:S02]  /*21790*/  MOV R8, 0x217c0 ;  /* 0x000217c000087802 */ /* 0x000fe40000000f00 */
[----:B--2---:R-:W-:Y:S02]  /*217a0*/  SHF.L.U32 R5, R5, 0x7, RZ ;  /* 0x0000000705057819 */ /* 0x004fe400000006ff */
[----:B-1----:R-:W-:Y:S05]  /*217b0*/  CALL.REL.NOINC `($_ZN7cutlass13device_kernelIN5flash19enable_sm80_to_sm89INS1_16FlashAttnBwdSm80INS1_25CollectiveMainloopBwdSm80ILi2ELi2EN4cute5tupleIJNS5_1CILi128EEES8_NS7_ILi64EEEEEENS_6half_tEfNS_4arch4Sm80ELb1ELb0ELb1ELb1ELb0ELb0ELb0ELb0ELi2ELi4ELi4ELi4ELb0EEENS1_21CollectiveEpilogueBwdISA_SB_SD_Li256ELb1ELb0ELi2EEENS1_25SingleTileBwdLPTSchedulerILb1ELi128ELb0EEEEEEEEEvNT_6ParamsE$_ZN4cute3eso3ESOILb1ELb0EJNS_6LayoutINS_5tupleIJNS3_IJNS_1CILi2EEES5_EEEEEENS3_IJNS3_IJNS4_ILi8EEENS4_ILi64EEEEEEEEEEEiEEC2ERKSC_RKi) ;  /* 0xfffe7c9000007944 */ /* 0x002fea0003c3ffff */
[----:B------:R-:W-:Y:S01]  /*217c0*/  ULDC.64 UR4, c[0x0][0x118] ;  /* 0x0000460000047ab9 */ /* 0x000fe20000000a00 */
[----:B------:R-:W2:Y:S04]  /*217d0*/  LDL R3, [R1+0x758] ;  /* 0x0007580001037983 */ /* 0x000ea80000100800 */
[----:B-1----:R-:W2:Y:S01]  /*217e0*/  LD.E.64 R4, [R12.64] ;  /* 0x000000040c047980 */ /* 0x002ea2000c101b00 */
[----:B------:R-:W-:Y:S01]  /*217f0*/  MOV R10, 0x21820 ;  /* 0x00021820000a7802 */ /* 0x000fe20000000f00 */
[----:B--2---:R-:W-:-:S04]  /*21800*/  IMAD.WIDE R4, R3, 0x4, R4 ;  /* 0x0000000403047825 */ /* 0x004fc800078e0204 */
[----:B------:R-:W-:Y:S05]  /*21810*/  CALL.REL.NOINC `($_ZN7cutlass13device_kernelIN5flash19enable_sm80_to_sm89INS1_16FlashAttnBwdSm80INS1_25CollectiveMainloopBwdSm80ILi2ELi2EN4cute5tupleIJNS5_1CILi128EEES8_NS7_ILi64EEEEEENS_6half_tEfNS_4arch4Sm80ELb1ELb0ELb1ELb1ELb0ELb0ELb0ELb0ELi2ELi4ELi4ELi4ELb0EEENS1_21CollectiveEpilogueBwdISA_SB_SD_Li256ELb1ELb0ELi2EEENS1_25SingleTileBwdLPTSchedulerILb1ELi128ELb0EEEEEEEEEvNT_6ParamsE$_ZN4cute8smem_ptrIPfECI1NS_12iter_adaptorIS1_S2_EEES1_) ;  /* 0xfffe8ea000007944 */ /* 0x000fea0003c3ffff */
[----:B-1----:R1:W5:Y:S01]  /*21820*/  LDL.64 R4, [R1+0x758] ;  /* 0x0007580001047983 */ /* 0x0023620000100a00 */
[----:B------:R-:W-:-:S03]  /*21830*/  MOV R10, 0x21850 ;  /* 0x00021850000a7802 */ /* 0x000fc60000000f00 */
[----:B-1---5:R-:W-:Y:S05]  /*21840*/  CALL.REL.NOINC `($_ZN7cutlass13device_kernelIN5flash19enable_sm80_to_sm89INS1_16FlashAttnBwdSm80INS1_25CollectiveMainloopBwdSm80ILi2ELi2EN4cute5tupleIJNS5_1CILi128EEES8_NS7_ILi64EEEEEENS_6half_tEfNS_4arch4Sm80ELb1ELb0ELb1ELb1ELb0ELb0ELb0ELb0ELi2ELi4ELi4ELi4ELb0EEENS1_21CollectiveEpilogueBwdISA_SB_SD_Li256ELb1ELb0ELi2EEENS1_25SingleTileBwdLPTSchedulerILb1ELi128ELb0EEEEEEEEEvNT_6ParamsE$_ZN4cute3eso3ESOILb1ELb0EJNS_6LayoutINS_5tupleIJNS3_IJNS_1CILi2EEES5_EEEEEENS3_IJNS3_IJNS4_ILi8EEENS4_ILi64EEEEEEEEEEENS_10ViewEngineINS_8smem_ptrIPfEEEEEEC2ERKSC_RKSH_) ;  /* 0xfffe7bc000007944 */ /* 0x022fea0003c3ffff */
[----:B-1----:R1:W5:Y:S01]  /*21850*/  LDL.64 R4, [R1+0x758] ;  /* 0x0007580001047983 */ /* 0x0023620000100a00 */
[----:B------:R-:W-:Y:S01]  /*21860*/  IMAD.MOV.U32 R9, RZ, RZ, R2 ;  /* 0x000000ffff097224 */ /* 0x000fe200078e0002 */
[----:B------:R-:W-:-:S02]  /*21870*/  MOV R2, R6 ;  /* 0x0000000600027202 */ /* 0x000fc40000000f00 */
[----:B------:R-:W-:Y:S02]  /*21880*/  MOV R8, 0x218a0 ;  /* 0x000218a000087802 */ /* 0x000fe40000000f00 */
[----:B-1---5:R-:W-:Y:S05]  /*21890*/  CALL.REL.NOINC `($_ZN7cutlass13device_kernelIN5flash19enable_sm80_to_sm89INS1_16FlashAttnBwdSm80INS1_25CollectiveMainloopBwdSm80ILi2ELi2EN4cute5tupleIJNS5_1CILi128EEES8_NS7_ILi64EEEEEENS_6half_tEfNS_4arch4Sm80ELb1ELb0ELb1ELb1ELb0ELb0ELb0ELb0ELi2ELi4ELi4ELi4ELb0EEENS1_21CollectiveEpilogueBwdISA_SB_SD_Li256ELb1ELb0ELi2EEENS1_25SingleTileBwdLPTSchedulerILb1ELi128ELb0EEEEEEEEEvNT_6ParamsE$_ZN4cute3eso3ESOILb1ELb0EJNS_6LayoutINS_5tupleIJNS_1CILi1EEENS4_ILi4EEEEEENS3_IJNS4_ILi0EEES5_EEEEENS_10ViewEngineIPfEEEEC2ERKSA_RKSD_) ;  /* 0xfffe86f000007944 */ /* 0x022fea0003c3ffff */
[----:B------:R2:W5:Y:S01]  /*218a0*/  LDL.64 R2, [R1+0x758] ;  /* 0x0007580001027983 */ /* 0x0005620000100a00 */
[----:B------:R-:W-:Y:S02]  /*218b0*/  MOV R9, R5 ;  /* 0x0000000500097202 */ /* 0x000fe40000000f00 */
[----:B------:R-:W-:Y:S02]  /*218c0*/  MOV R8, 0x218e0 ;  /* 0x000218e000087802 */ /* 0x000fe40000000f00 */
[----:B-12--5:R-:W-:Y:S05]  /*218d0*/  CALL.REL.NOINC `($_ZN7cutlass13device_kernelIN5flash19enable_sm80_to_sm89INS1_16FlashAttnBwdSm80INS1_25CollectiveMainloopBwdSm80ILi2ELi2EN4cute5tupleIJNS5_1CILi128EEES8_NS7_ILi64EEEEEENS_6half_tEfNS_4arch4Sm80ELb1ELb0ELb1ELb1ELb0ELb0ELb0ELb0ELi2ELi4ELi4ELi4ELb0EEENS1_21CollectiveEpilogueBwdISA_SB_SD_Li256ELb1ELb0ELi2EEENS1_25SingleTileBwdLPTSchedulerILb1ELi128ELb0EEEEEEEEEvNT_6ParamsE$_ZN4cute3eso3ESOILb1ELb0EJNS_6LayoutINS_5tupleIJNS_1CILi1EEENS3_IJNS4_ILi2EEES6_EEEEEENS3_IJNS4_ILi0EEENS3_IJNS4_ILi8EEENS4_ILi64EEEEEEEEEEENS_10ViewEngineINS_8smem_ptrIPfEEEEEEC2ERKSE_RKSJ_) ;  /* 0xfffe865000007944 */ /* 0x026fea0003c3ffff */
[----:B-1----:R1:W5:Y:S01]  /*218e0*/  LDL.64 R4, [R1+0x758] ;  /* 0x0007580001047983 */ /* 0x0023620000100a00 */
[----:B------:R-:W-:-:S03]  /*218f0*/  MOV R10, 0x21910 ;  /* 0x00021910000a7802 */ /* 0x000fc60000000f00 */
[----:B-1---5:R-:W-:Y:S05]  /*21900*/  CALL.REL.NOINC `($_ZN7cutlass13device_kernelIN5flash19enable_sm80_to_sm89INS1_16FlashAttnBwdSm80INS1_25CollectiveMainloopBwdSm80ILi2ELi2EN4cute5tupleIJNS5_1CILi128EEES8_NS7_ILi64EEEEEENS_6half_tEfNS_4arch4Sm80ELb1ELb0ELb1ELb1ELb0ELb0ELb0ELb0ELi2ELi4ELi4ELi4ELb0EEENS1_21CollectiveEpilogueBwdISA_SB_SD_Li256ELb1ELb0ELi2EEENS1_25SingleTileBwdLPTSchedulerILb1ELi128ELb0EEEEEEEEEvNT_6ParamsE$_ZN4cute8smem_ptrIPfECI1NS_12iter_adaptorIS1_S2_EEES1_) ;  /* 0xfffe8db000007944 */ /* 0x022fea0003c3ffff */
[----:B-1----:R1:W5:Y:S01]  /*21910*/  LDL.64 R4, [R1+0x758] ;  /* 0x0007580001047983 */ /* 0x0023620000100a00 */
[----:B------:R-:W-:-:S03]  /*21920*/  MOV R10, 0x21940 ;  /* 0x00021940000a7802 */ /* 0x000fc60000000f00 */
[----:B-1---5:R-:W-:Y:S05]  /*21930*/  CALL.REL.NOINC `($_ZN7cutlass13device_kernelIN5flash19enable_sm80_to_sm89INS1_16FlashAttnBwdSm80INS1_25CollectiveMainloopBwdSm80ILi2ELi2EN4cute5tupleIJNS5_1CILi128EEES8_NS7_ILi64EEEEEENS_6half_tEfNS_4arch4Sm80ELb1ELb0ELb1ELb1ELb0ELb0ELb0ELb0ELi2ELi4ELi4ELi4ELb0EEENS1_21CollectiveEpilogueBwdISA_SB_SD_Li256ELb1ELb0ELi2EEENS1_25SingleTileBwdLPTSchedulerILb1ELi128ELb0EEEEEEEEEvNT_6ParamsE$_ZN4cute3eso3ESOILb1ELb0EJNS_6LayoutINS_5tupleIJNS3_IJNS_1CILi2EEES5_EEEEEENS3_IJNS3_IJNS4_ILi8EEENS4_ILi64EEEEEEEEEEENS_10ViewEngineINS_8smem_ptrIPfEEEEEEC2ERKSC_RKSH_) ;  /* 0xfffe7ad000007944 */ /* 0x022fea0003c3ffff */
[----:B------:R2:W5:Y:S01]  /*21940*/  LDL.64 R10, [R1+0x758] ;  /* 0x00075800010a7983 */ /* 0x0005620000100a00 */
[----:B-1----:R-:W-:Y:S01]  /*21950*/  IMAD.MOV.U32 R4, RZ, RZ, R2 ;  /* 0x000000ffff047224 */ /* 0x002fe200078e0002 */
[----:B------:R-:W-:Y:S02]  /*21960*/  MOV R7, R3 ;  /* 0x0000000300077202 */ /* 0x000fe40000000f00 */
[----:B------:R-:W-:Y:S02]  /*21970*/  MOV R8, 0x21990 ;  /* 0x0002199000087802 */ /* 0x000fe40000000f00 */
[----:B--2--5:R-:W-:Y:S05]  /*21980*/  CALL.REL.NOINC `($_ZN7cutlass13device_kernelIN5flash19enable_sm80_to_sm89INS1_16FlashAttnBwdSm80INS1_25CollectiveMainloopBwdSm80ILi2ELi2EN4cute5tupleIJNS5_1CILi128EEES8_NS7_ILi64EEEEEENS_6half_tEfNS_4arch4Sm80ELb1ELb0ELb1ELb1ELb0ELb0ELb0ELb0ELi2ELi4ELi4ELi4ELb0EEENS1_21CollectiveEpilogueBwdISA_SB_SD_Li256ELb1ELb0ELi2EEENS1_25SingleTileBwdLPTSchedulerILb1ELi128ELb0EEEEEEEEEvNT_6ParamsE$_ZN4cute3eso3ESOILb1ELb0EJNS_6LayoutINS_5tupleIJNS_1CILi4EEEEEENS3_IJNS4_ILi1EEEEEEEENS_10ViewEngineIPfEEEEC2ERKS9_RKSC_) ;  /* 0xfffe866000007944 */ /* 0x024fea0003c3ffff */
        /* <DEDUP_REMOVED lines=13> */
[----:B--2---:R-:W-:Y:S05]  /*21a60*/  CALL.REL.NOINC `($_ZN7cutlass13device_kernelIN5flash19enable_sm80_to_sm89INS1_16FlashAttnBwdSm80INS1_25CollectiveMainloopBwdSm80ILi2ELi2EN4cute5tupleIJNS5_1CILi128EEES8_NS7_ILi64EEEEEENS_6half_tEfNS_4arch4Sm80ELb1ELb0ELb1ELb1ELb0ELb0ELb0ELb0ELi2ELi4ELi4ELi4ELb0EEENS1_21CollectiveEpilogueBwdISA_SB_SD_Li256ELb1ELb0ELi2EEENS1_25SingleTileBwdLPTSchedulerILb1ELi128ELb0EEEEEEEEEvNT_6ParamsE$_ZN4cute3eso3ESOILb1ELb0EJNS_6LayoutINS_5tupleIJNS3_IJNS_1CILi2EEES5_EEENS3_IJS5_NS4_ILi8EEEEEEEEENS3_IJNS3_IJS5_NS4_ILi4EEEEEENS3_IJNS4_ILi1EEES7_EEEEEEEENS_10ViewEngineIPfEEEEC2ERKSF_RKSI_) ;  /* 0xfffe7a2000007944 */ /* 0x004fea0003c3ffff */
[----:B------:R2:W5:Y:S01]  /*21a70*/  LDL.64 R8, [R1+0x758] ;  /* 0x0007580001087983 */ /* 0x0005620000100a00 */
[----:B------:R-:W-:-:S03]  /*21a80*/  MOV R7, RZ ;  /* 0x000000ff00077202 */ /* 0x000fc60000000f00 */
.L_x_4875:
[----:B-1----:R-:W-:-:S04]  /*21a90*/  MOV R2, 0x21ab0 ;  /* 0x00021ab000027802 */ /* 0x002fc80000000f00 */
[----:B-12--5:R-:W-:Y:S05]  /*21aa0*/  CALL.REL.NOINC `($_ZN7cutlass13device_kernelIN5flash19enable_sm80_to_sm89INS1_16FlashAttnBwdSm80INS1_25CollectiveMainloopBwdSm80ILi2ELi2EN4cute5tupleIJNS5_1CILi128EEES8_NS7_ILi64EEEEEENS_6half_tEfNS_4arch4Sm80ELb1ELb0ELb1ELb1ELb0ELb0ELb0ELb0ELi2ELi4ELi4ELi4ELb0EEENS1_21CollectiveEpilogueBwdISA_SB_SD_Li256ELb1ELb0ELi2EEENS1_25SingleTileBwdLPTSchedulerILb1ELi128ELb0EEEEEEEEEvNT_6ParamsE$_ZZZN5flash25CollectiveMainloopBwdSm80ILi2ELi2EN4cute5tupleIJNS1_1CILi128EEES4_NS3_ILi64EEEEEEN7cutlass6half_tEfNS7_4arch4Sm80ELb1ELb0ELb1ELb1ELb0ELb0ELb0ELb0ELi2ELi4ELi4ELi4ELb0EE3mmaINS_16FlashAttnBwdSm80ISB_NS_21CollectiveEpilogueBwdIS6_S8_SA_Li256ELb1ELb0ELi2EEENS_25SingleTileBwdLPTSchedulerILb1ELi128ELb0EEEE13SharedStorageENS1_6TensorINS1_11ArrayEngineIfLm32EEENS1_6LayoutINS2_IJNS2_IJNS3_ILi2EEESO_EEESO_NS3_ILi4EEEEEENS2_IJNS2_IJNS3_ILi1EEESO_EEESQ_NS3_ILi8EEEEEEEEEEEEbRKNSB_6ParamsERT0_S12_iNS2_IJiiiEEERT_ENKUliT_E_clIZSC_ISJ_SX_EbS10_S12_S12_iS13_S15_EUlRS16_iE_EEDaiS16_ENKUlvE1_clEv) ;  /* 0x0002cb9000007944 */ /* 0x026fea0003c00000 */
[----:B------:R1:W-:Y:S01]  /*21ab0*/  STL [R1+0x770], RZ ;  /* 0x000770ff01007387 */ /* 0x0003e20000100800 */
[----:B------:R-:W-:-:S03]  /*21ac0*/  MOV R5, RZ ;  /* 0x000000ff00057202 */ /* 0x000fc60000000f00 */
.L_x_4874:
[----:B------:R-:W-:Y:S01]  /*21ad0*/  IMAD.MOV.U32 R11, RZ, RZ, R60 ;  /* 0x000000ffff0b7224 */ /* 0x000fe200078e003c */
[----:B------:R-:W-:Y:S02]  /*21ae0*/  MOV R3, R59 ;  /* 0x0000003b00037202 */ /* 0x000fe40000000f00 */
[----:B-1----:R-:W-:Y:S02]  /*21af0*/  MOV R12, 0x21b10 ;  /* 0x00021b10000c7802 */ /* 0x002fe40000000f00 */
[----:B-1---5:R-:W-:Y:S05]  /*21b00*/  CALL.REL.NOINC `($_ZN7cutlass13device_kernelIN5flash19enable_sm80_to_sm89INS1_16FlashAttnBwdSm80INS1_25CollectiveMainloopBwdSm80ILi2ELi2EN4cute5tupleIJNS5_1CILi128EEES8_NS7_ILi64EEEEEENS_6half_tEfNS_4arch4Sm80ELb1ELb0ELb1ELb1ELb0ELb0ELb0ELb0ELi2ELi4ELi4ELi4ELb0EEENS1_21CollectiveEpilogueBwdISA_SB_SD_Li256ELb1ELb0ELi2EEENS1_25SingleTileBwdLPTSchedulerILb1ELi128ELb0EEEEEEEEEvNT_6ParamsE$_ZN4cute3eso3ESOILb0ELb0EJiiEEC2ERKiS4_) ;  /* 0xfffe647000007944 */ /* 0x022fea0003c3ffff */
        /* <DEDUP_REMOVED lines=19> */
[----:B-1---5:R-:W-:Y:S05]  /*21c40*/  CALL.REL.NOINC `($_ZN7cutlass13device_kernelIN5flash19enable_sm80_to_sm89INS1_16FlashAttnBwdSm80INS1_25CollectiveMainloopBwdSm80ILi2ELi2EN4cute5tupleIJNS5_1CILi128EEES8_NS7_ILi64EEEEEENS_6half_tEfNS_4arch4Sm80ELb1ELb0ELb1ELb1ELb0ELb0ELb0ELb0ELi2ELi4ELi4ELi4ELb0EEENS1_21CollectiveEpilogueBwdISA_SB_SD_Li256ELb1ELb0ELi2EEENS1_25SingleTileBwdLPTSchedulerILb1ELi128ELb0EEEEEEEEEvNT_6ParamsE$_ZN4cute3eso3ESOILb0ELb0EJiiEEC2ERKiS4_) ;  /* 0xfffe633000007944 */ /* 0x022fea0003c3ffff */
        /* <DEDUP_REMOVED lines=21> */
[----:B------:R-:W-:Y:S05]  /*21da0*/  CALL.REL.NOINC `($_ZN7cutlass13device_kernelIN5flash19enable_sm80_to_sm89INS1_16FlashAttnBwdSm80INS1_25CollectiveMainloopBwdSm80ILi2ELi2EN4cute5tupleIJNS5_1CILi128EEES8_NS7_ILi64EEEEEENS_6half_tEfNS_4arch4Sm80ELb1ELb0ELb1ELb1ELb0ELb0ELb0ELb0ELi2ELi4ELi4ELi4ELb0EEENS1_21CollectiveEpilogueBwdISA_SB_SD_Li256ELb1ELb0ELi2EEENS1_25SingleTileBwdLPTSchedulerILb1ELi128ELb0EEEEEEEEEvNT_6ParamsE$_ZN4cute3eso3ESOILb0ELb0EJiiEEC2ERKiS4_) ;  /* 0xfffe61d000007944 */ /* 0x000fea0003c3ffff */
        /* <DEDUP_REMOVED lines=19> */
[----:B-1----:R-:W-:Y:S05]  /*21ee0*/  CALL.REL.NOINC `($_ZN7cutlass13device_kernelIN5flash19enable_sm80_to_sm89INS1_16FlashAttnBwdSm80INS1_25CollectiveMainloopBwdSm80ILi2ELi2EN4cute5tupleIJNS5_1CILi128EEES8_NS7_ILi64EEEEEENS_6half_tEfNS_4arch4Sm80ELb1ELb0ELb1ELb1ELb0ELb0ELb0ELb0ELi2ELi4ELi4ELi4ELb0EEENS1_21CollectiveEpilogueBwdISA_SB_SD_Li256ELb1ELb0ELi2EEENS1_25SingleTileBwdLPTSchedulerILb1ELi128ELb0EEEEEEEEEvNT_6ParamsE$_ZN4cute3eso3ESOILb0ELb0EJiiEEC2ERKiS4_) ;  /* 0xfffe609000007944 */ /* 0x002fea0003c3ffff */
        /* <DEDUP_REMOVED lines=13> */
[----:B-----5:R-:W-:Y:S05]  /*21fc0*/  CALL.REL.NOINC `($_ZN7cutlass13device_kernelIN5flash19enable_sm80_to_sm89INS1_16FlashAttnBwdSm80INS1_25CollectiveMainloopBwdSm80ILi2ELi2EN4cute5tupleIJNS5_1CILi128EEES8_NS7_ILi64EEEEEENS_6half_tEfNS_4arch4Sm80ELb1ELb0ELb1ELb1ELb0ELb0ELb0ELb0ELi2ELi4ELi4ELi4ELb0EEENS1_21CollectiveEpilogueBwdISA_SB_SD_Li256ELb1ELb0ELi2EEENS1_25SingleTileBwdLPTSchedulerILb1ELi128ELb0EEEEEEEEEvNT_6ParamsE$_ZN4cute3eso3ESOILb0ELb0EJiiEEC2ERKiS4_) ;  /* 0xfffe5fb000007944 */ /* 0x020fea0003c3ffff */
        /* <DEDUP_REMOVED lines=48> */
[----:B--2---:R-:W-:Y:S05]  /*222d0*/  CALL.REL.NOINC `($_ZN7cutlass13device_kernelIN5flash19enable_sm80_to_sm89INS1_16FlashAttnBwdSm80INS1_25CollectiveMainloopBwdSm80ILi2ELi2EN4cute5tupleIJNS5_1CILi128EEES8_NS7_ILi64EEEEEENS_6half_tEfNS_4arch4Sm80ELb1ELb0ELb1ELb1ELb0ELb0ELb0ELb0ELi2ELi4ELi4ELi4ELb0EEENS1_21CollectiveEpilogueBwdISA_SB_SD_Li256ELb1ELb0ELi2EEENS1_25SingleTileBwdLPTSchedulerILb1ELi128ELb0EEEEEEEEEvNT_6ParamsE$_ZN4cute3eso3ESOILb1ELb0EJNS_6LayoutINS_5tupleIJNS3_IJNS_1CILi1EEENS4_ILi2EEEEEES6_NS4_ILi8EEEEEENS3_IJNS3_IJS5_S5_EEES6_NS4_ILi4EEEEEEEENS_10ViewEngineIPKN7cutlass5ArrayIfLi2ELb1EEEEEEEC2ERKSD_RKSK_) ;  /* 0xfffe6ee000007944 */ /* 0x004fea0003c3ffff */
[----:B------:R2:W5:Y:S01]  /*222e0*/  LDL.64 R20, [R8] ;  /* 0x0000000008147983 */ /* 0x0005620000100a00 */
[----:B------:R-:W-:Y:S01]  /*222f0*/  IMAD.MOV.U32 R16, RZ, RZ, R6 ;  /* 0x000000ffff107224 */ /* 0x000fe200078e0006 */
[----:B-1----:R-:W-:Y:S02]  /*22300*/  MOV R3, R5 ;  /* 0x0000000500037202 */ /* 0x002fe40000000f00 */
[----:B------:R-:W-:Y:S02]  /*22310*/  MOV R14, 0x22330 ;  /* 0x00022330000e7802 */ /* 0x000fe40000000f00 */
[----:B--2--5:R-:W-:Y:S05]  /*22320*/  CALL.REL.NOINC `($_ZN7cutlass13device_kernelIN5flash19enable_sm80_to_sm89INS1_16FlashAttnBwdSm80INS1_25CollectiveMainloopBwdSm80ILi2ELi2EN4cute5tupleIJNS5_1CILi128EEES8_NS7_ILi64EEEEEENS_6half_tEfNS_4arch4Sm80ELb1ELb0ELb1ELb1ELb0ELb0ELb0ELb0ELi2ELi4ELi4ELi4ELb0EEENS1_21CollectiveEpilogueBwdISA_SB_SD_Li256ELb1ELb0ELi2EEENS1_25SingleTileBwdLPTSchedulerILb1ELi128ELb0EEEEEEEEEvNT_6ParamsE$_ZN4cute3eso3ESOILb1ELb0EJNS_6LayoutINS_5tupleIJNS3_IJNS_1CILi1EEENS4_ILi2EEEEEES6_NS4_ILi8EEEEEENS3_IJNS3_IJS5_S5_EEES6_NS4_ILi4EEEEEEEENS_10ViewEngineIPN7cutlass5ArrayINSF_6half_tELi2ELb0EEEEEEEC2ERKSD_RKSK_) ;  /* 0xfffe6ee000007944 */ /* 0x024fea0003c3ffff */
[----:B------:R-:W-:Y:S01]  /*22330*/  ULDC.64 UR4, c[0x0][0x118] ;  /* 0x0000460000047ab9 */ /* 0x000fe20000000a00 */
[----:B-1----:R1:W5:Y:S04]  /*22340*/  LDL.64 R16, [R8] ;  /* 0x0000000008107983 */ /* 0x0023680000100a00 */
[----:B------:R1:W5:Y:S01]  /*22350*/  LD.E.64 R2, [R20.64] ;  /* 0x0000000414027980 */ /* 0x000362000c101b00 */
[----:B------:R-:W-:-:S03]  /*22360*/  MOV R14, 0x22380 ;  /* 0x00022380000e7802 */ /* 0x000fc60000000f00 */
[----:B-1---5:R-:W-:Y:S05]  /*22370*/  CALL.REL.NOINC `($_ZN7cutlass13device_kernelIN5flash19enable_sm80_to_sm89INS1_16FlashAttnBwdSm80INS1_25CollectiveMainloopBwdSm80ILi2ELi2EN4cute5tupleIJNS5_1CILi128EEES8_NS7_ILi64EEEEEENS_6half_tEfNS_4arch4Sm80ELb1ELb0ELb1ELb1ELb0ELb0ELb0ELb0ELi2ELi4ELi4ELi4ELb0EEENS1_21CollectiveEpilogueBwdISA_SB_SD_Li256ELb1ELb0ELi2EEENS1_25SingleTileBwdLPTSchedulerILb1ELi128ELb0EEEEEEEEEvNT_6ParamsE$_ZN73_INTERNAL_e48e4f46_37_flash_bwd_hdim64_fp16_softcap_sm80_cu_3fbc093a_281817__float22half2_rnE6float2) ;  /* 0xfffe83d000007944 */ /* 0x022fea0003c3ffff */
[----:B------:R-:W-:Y:S02]  /*22380*/  MOV R14, 0x223a0 ;  /* 0x000223a0000e7802 */ /* 0x000fe40000000f00 */
[----:B-1----:R-:W-:Y:S05]  /*22390*/  CALL.REL.NOINC `($_ZN7cutlass13device_kernelIN5flash19enable_sm80_to_sm89INS1_16FlashAttnBwdSm80INS1_25CollectiveMainloopBwdSm80ILi2ELi2EN4cute5tupleIJNS5_1CILi128EEES8_NS7_ILi64EEEEEENS_6half_tEfNS_4arch4Sm80ELb1ELb0ELb1ELb1ELb0ELb0ELb0ELb0ELi2ELi4ELi4ELi4ELb0EEENS1_21CollectiveEpilogueBwdISA_SB_SD_Li256ELb1ELb0ELi2EEENS1_25SingleTileBwdLPTSchedulerILb1ELi128ELb0EEEEEEEEEvNT_6ParamsE$_ZN7__half2aSEOKS_) ;  /* 0xfffe840000007944 */ /* 0x002fea0003c3ffff */
[----:B------:R-:W2:Y:S01]  /*223a0*/  LDL R15, [R1+0x770] ;  /* 0x00077000010f7983 */ /* 0x000ea20000100800 */
[----:B------:R-:W-:Y:S01]  /*223b0*/  ULDC.64 UR4, c[0x0][0x118] ;  /* 0x0000460000047ab9 */ /* 0x000fe20000000a00 */
[----:B------:R-:W-:-:S02]  /*223c0*/  MOV R14, 0x22400 ;  /* 0x00022400000e7802 */ /* 0x000fc40000000f00 */
[----:B--2---:R2:W-:Y:S04]  /*223d0*/  ST.E [R16.64], R15 ;  /* 0x0000000f10007985 */ /* 0x0045e8000c101904 */
[----:B-1----:R2:W5:Y:S02]  /*223e0*/  LD.E.64 R2, [R20.64+0x8] ;  /* 0x0000080414027980 */ /* 0x002564000c101b00 */
[----:B--2--5:R-:W-:Y:S05]  /*223f0*/  CALL.REL.NOINC `($_ZN7cutlass13device_kernelIN5flash19enable_sm80_to_sm89INS1_16FlashAttnBwdSm80INS1_25CollectiveMainloopBwdSm80ILi2ELi2EN4cute5tupleIJNS5_1CILi128EEES8_NS7_ILi64EEEEEENS_6half_tEfNS_4arch4Sm80ELb1ELb0ELb1ELb1ELb0ELb0ELb0ELb0ELi2ELi4ELi4ELi4ELb0EEENS1_21CollectiveEpilogueBwdISA_SB_SD_Li256ELb1ELb0ELi2EEENS1_25SingleTileBwdLPTSchedulerILb1ELi128ELb0EEEEEEEEEvNT_6ParamsE$_ZN73_INTERNAL_e48e4f46_37_flash_bwd_hdim64_fp16_softcap_sm80_cu_3fbc093a_281817__float22half2_rnE6float2) ;  /* 0xfffe835000007944 */ /* 0x024fea0003c3ffff */
[----:B------:R-:W-:Y:S02]  /*22400*/  MOV R14, 0x22420 ;  /* 0x00022420000e7802 */ /* 0x000fe40000000f00 */
[----:B-1----:R-:W-:Y:S05]  /*22410*/  CALL.REL.NOINC `($_ZN7cutlass13device_kernelIN5flash19enable_sm80_to_sm89INS1_16FlashAttnBwdSm80INS1_25CollectiveMainloopBwdSm80ILi2ELi2EN4cute5tupleIJNS5_1CILi128EEES8_NS7_ILi64EEEEEENS_6half_tEfNS_4arch4Sm80ELb1ELb0ELb1ELb1ELb0ELb0ELb0ELb0ELi2ELi4ELi4ELi4ELb0EEENS1_21CollectiveEpilogueBwdISA_SB_SD_Li256ELb1ELb0ELi2EEENS1_25SingleTileBwdLPTSchedulerILb1ELi128ELb0EEEEEEEEEvNT_6ParamsE$_ZN7__half2aSEOKS_) ;  /* 0xfffe838000007944 */ /* 0x002fea0003c3ffff */
[----:B------:R-:W2:Y:S01]  /*22420*/  LDL R15, [R1+0x770] ;  /* 0x00077000010f7983 */ /* 0x000ea20000100800 */
[----:B------:R-:W-:Y:S01]  /*22430*/  ULDC.64 UR4, c[0x0][0x118] ;  /* 0x0000460000047ab9 */ /* 0x000fe20000000a00 */
[----:B------:R-:W-:Y:S02]  /*22440*/  MOV R14, 0x22480 ;  /* 0x00022480000e7802 */ /* 0x000fe40000000f00 */
[----:B--2---:R2:W-:Y:S04]  /*22450*/  ST.E [R16.64+0x4], R15 ;  /* 0x0000040f10007985 */ /* 0x0045e8000c101904 */
[----:B-1----:R2:W5:Y:S02]  /*22460*/  LD.E.64 R2, [R20.64+0x10] ;  /* 0x0000100414027980 */ /* 0x002564000c101b00 */
[----:B--2--5:R-:W-:Y:S05]  /*22470*/  CALL.REL.NOINC `($_ZN7cutlass13device_kernelIN5flash19enable_sm80_to_sm89INS1_16FlashAttnBwdSm80INS1_25CollectiveMainloopBwdSm80ILi2ELi2EN4cute5tupleIJNS5_1CILi128EEES8_NS7_ILi64EEEEEENS_6half_tEfNS_4arch4Sm80ELb1ELb0ELb1ELb1ELb0ELb0ELb0ELb0ELi2ELi4ELi4ELi4ELb0EEENS1_21CollectiveEpilogueBwdISA_SB_SD_Li256ELb1ELb0ELi2EEENS1_25SingleTileBwdLPTSchedulerILb1ELi128ELb0EEEEEEEEEvNT_6ParamsE$_ZN73_INTERNAL_e48e4f46_37_flash_bwd_hdim64_fp16_softcap_sm80_cu_3fbc093a_281817__float22half2_rnE6float2) ;  /* 0xfffe82d000007944 */ /* 0x024fea0003c3ffff */
[----:B------:R-:W-:Y:S02]  /*22480*/  MOV R14, 0x224a0 ;  /* 0x000224a0000e7802 */ /* 0x000fe40000000f00 */
[----:B-1----:R-:W-:Y:S05]  /*22490*/  CALL.REL.NOINC `($_ZN7cutlass13device_kernelIN5flash19enable_sm80_to_sm89INS1_16FlashAttnBwdSm80INS1_25CollectiveMainloopBwdSm80ILi2ELi2EN4cute5tupleIJNS5_1CILi128EEES8_NS7_ILi64EEEEEENS_6half_tEfNS_4arch4Sm80ELb1ELb0ELb1ELb1ELb0ELb0ELb0ELb0ELi2ELi4ELi4ELi4ELb0EEENS1_21CollectiveEpilogueBwdISA_SB_SD_Li256ELb1ELb0ELi2EEENS1_25SingleTileBwdLPTSchedulerILb1ELi128ELb0EEEEEEEEEvNT_6ParamsE$_ZN7__half2aSEOKS_) ;  /* 0xfffe830000007944 */ /* 0x002fea0003c3ffff */
[----:B------:R-:W2:Y:S01]  /*224a0*/  LDL R15, [R1+0x770] ;  /* 0x00077000010f7983 */ /* 0x000ea20000100800 */
[----:B------:R-:W-:Y:S01]  /*224b0*/  ULDC.64 UR4, c[0x0][0x118] ;  /* 0x0000460000047ab9 */ /* 0x000fe20000000a00 */
[----:B------:R-:W-:-:S02]  /*224c0*/  MOV R14, 0x22500 ;  /* 0x00022500000e7802 */ /* 0x000fc40000000f00 */
[----:B--2---:R2:W-:Y:S04]  /*224d0*/  ST.E [R16.64+0x8], R15 ;  /* 0x0000080f10007985 */ /* 0x0045e8000c101904 */
        /* <DEDUP_REMOVED lines=228> */
[----:B-1----:R-:W2:Y:S01]  /*23320*/  LDL R3, [R1+0x770] ;  /* 0x0007700001037983 */ /* 0x002ea20000100800 */
[----:B------:R-:W-:Y:S01]  /*23330*/  ULDC.64 UR4, c[0x0][0x118] ;  /* 0x0000460000047ab9 */ /* 0x000fe20000000a00 */
[----:B------:R-:W-:Y:S02]  /*23340*/  MOV R2, R6 ;  /* 0x0000000600027202 */ /* 0x000fe40000000f00 */
[----:B------:R-:W-:Y:S01]  /*23350*/  MOV R6, 0x23380 ;  /* 0x0002338000067802 */ /* 0x000fe20000000f00 */
[----:B--2---:R1:W-:Y:S04]  /*23360*/  ST.E [R16.64+0x7c], R3 ;  /* 0x00007c0310007985 */ /* 0x0043e8000c101904 */
[----:B-1----:R-:W-:Y:S05]  /*23370*/  CALL.REL.NOINC `($_ZN7cutlass13device_kernelIN5flash19enable_sm80_to_sm89INS1_16FlashAttnBwdSm80INS1_25CollectiveMainloopBwdSm80ILi2ELi2EN4cute5tupleIJNS5_1CILi128EEES8_NS7_ILi64EEEEEENS_6half_tEfNS_4arch4Sm80ELb1ELb0ELb1ELb1ELb0ELb0ELb0ELb0ELi2ELi4ELi4ELi4ELb0EEENS1_21CollectiveEpilogueBwdISA_SB_SD_Li256ELb1ELb0ELi2EEENS1_25SingleTileBwdLPTSchedulerILb1ELi128ELb0EEEEEEEEEvNT_6ParamsE$_ZN4cute3eso3ESOILb1ELb0EJNS_6LayoutINS_5tupleIJNS3_IJNS_1CILi1EEENS3_IJNS4_ILi4EEENS4_ILi2EEEEEEEEES7_S6_EEENS3_IJNS3_IJNS4_ILi0EEENS3_IJS5_NS4_ILi8EEEEEEEEES6_NS4_ILi16EEEEEEEENS_10ViewEngineIPN7cutlass6half_tEEEEEC2ERKSH_RKSM_) ;  /* 0xfffe5d8000007944 */ /* 0x002fea0003c3ffff */
[----:B------:R2:W5:Y:S04]  /*23380*/  LDL.64 R16, [R61+0xb8] ;  /* 0x0000b8003d107983 */ /* 0x0005680000100a00 */
[----:B-1----:R2:W5:Y:S01]  /*23390*/  LDL.64 R2, [R8] ;  /* 0x0000000008027983 */ /* 0x0025620000100a00 */
[----:B------:R-:W-:-:S03]  /*233a0*/  MOV R6, 0x233c0 ;  /* 0x000233c000067802 */ /* 0x000fc60000000f00 */
[----:B--2--5:R-:W-:Y:S05]  /*233b0*/  CALL.REL.NOINC `($_ZN7cutlass13device_kernelIN5flash19enable_sm80_to_sm89INS1_16FlashAttnBwdSm80INS1_25CollectiveMainloopBwdSm80ILi2ELi2EN4cute5tupleIJNS5_1CILi128EEES8_NS7_ILi64EEEEEENS_6half_tEfNS_4arch4Sm80ELb1ELb0ELb1ELb1ELb0ELb0ELb0ELb0ELi2ELi4ELi4ELi4ELb0EEENS1_21CollectiveEpilogueBwdISA_SB_SD_Li256ELb1ELb0ELi2EEENS1_25SingleTileBwdLPTSchedulerILb1ELi128ELb0EEEEEEEEEvNT_6ParamsE$_ZN4cute3eso3ESOILb1ELb0EJNS_6LayoutINS_5tupleIJNS3_IJNS_1CILi1EEENS3_IJNS4_ILi2EEES6_EEEEEES6_NS4_ILi4EEEEEENS3_IJNS3_IJNS4_ILi0EEENS3_IJS5_S9_EEEEEES6_NS4_ILi8EEEEEEEENS_10ViewEngineIPjEEEEC2ERKSG_RKSJ_) ;  /* 0xfffe5cf000007944 */ /* 0x024fea0003c3ffff */
[----:B------:R-:W-:Y:S01]  /*233c0*/  ULDC.64 UR4, c[0x0][0x118] ;  /* 0x0000460000047ab9 */ /* 0x000fe20000000a00 */
[----:B------:R2:W5:Y:S04]  /*233d0*/  LDL.64 R14, [R8] ;  /* 0x00000000080e7983 */ /* 0x0005680000100a00 */
[----:B------:R-:W3:Y:S04]  /*233e0*/  LD.E R18, [R16.64] ;  /* 0x0000000410127980 */ /* 0x000ee8000c101900 */
[----:B------:R-:W4:Y:S01]  /*233f0*/  LD.E R6, [R16.64+0x4] ;  /* 0x0000040410067980 */ /* 0x000f22000c101900 */
[----:B-1----:R-:W-:-:S03]  /*23400*/  MOV R2, 0x23440 ;  /* 0x0002344000027802 */ /* 0x002fc60000000f00 */
[----:B---3--:R2:W-:Y:S04]  /*23410*/  STL [R1+0x794], R18 ;  /* 0x0007941201007387 */ /* 0x0085e80000100800 */
[----:B----4-:R2:W-:Y:S02]  /*23420*/  STL [R1+0x798], R6 ;  /* 0x0007980601007387 */ /* 0x0105e40000100800 */
[----:B--2--5:R-:W-:Y:S05]  /*23430*/  CALL.REL.NOINC `($_ZN7cutlass13device_kernelIN5flash19enable_sm80_to_sm89INS1_16FlashAttnBwdSm80INS1_25CollectiveMainloopBwdSm80ILi2ELi2EN4cute5tupleIJNS5_1CILi128EEES8_NS7_ILi64EEEEEENS_6half_tEfNS_4arch4Sm80ELb1ELb0ELb1ELb1ELb0ELb0ELb0ELb0ELi2ELi4ELi4ELi4ELb0EEENS1_21CollectiveEpilogueBwdISA_SB_SD_Li256ELb1ELb0ELi2EEENS1_25SingleTileBwdLPTSchedulerILb1ELi128ELb0EEEEEEEEEvNT_6ParamsE$_ZZN4cute6upcastILi2ENS_5tupleIJNS1_IJNS_1CILi1EEENS1_IJNS2_ILi2EEES4_S4_EEEEEES4_NS1_IJS4_S4_EEEEEENS1_IJNS1_IJNS2_ILi0EEENS1_IJS3_NS2_ILi512EEEiEEEEEENS2_ILi4096EEENS1_IJiNS2_ILi8192EEEEEEEEEEEDaRKT0_RKT1_ENKUlRKT_RKT0_E_clIS6_SC_EEDaSP_SS_) ;  /* 0xfffe7e5000007944 */ /* 0x024fea0003c3ffff */
[----:B------:R1:W5:Y:S01]  /*23440*/  LDL R2, [R1+0x798] ;  /* 0x0007980001027983 */ /* 0x0003620000100800 */
[----:B------:R-:W-:-:S03]  /*23450*/  MOV R6, 0x23470 ;  /* 0x0002347000067802 */ /* 0x000fc60000000f00 */
[----:B-1---5:R-:W-:Y:S05]  /*23460*/  CALL.REL.NOINC `($_ZN7cutlass13device_kernelIN5flash19enable_sm80_to_sm89INS1_16FlashAttnBwdSm80INS1_25CollectiveMainloopBwdSm80ILi2ELi2EN4cute5tupleIJNS5_1CILi128EEES8_NS7_ILi64EEEEEENS_6half_tEfNS_4arch4Sm80ELb1ELb0ELb1ELb1ELb0ELb0ELb0ELb0ELi2ELi4ELi4ELi4ELb0EEENS1_21CollectiveEpilogueBwdISA_SB_SD_Li256ELb1ELb0ELi2EEENS1_25SingleTileBwdLPTSchedulerILb1ELi128ELb0EEEEEEEEEvNT_6ParamsE$_ZZN4cute6upcastILi2ENS_5tupleIJNS1_IJNS_1CILi1EEENS1_IJNS2_ILi2EEES4_S4_EEEEEES4_NS1_IJS4_S4_EEEEEENS1_IJNS1_IJNS2_ILi0EEENS1_IJS3_NS2_ILi512EEEiEEEEEENS2_ILi4096EEENS1_IJiNS2_ILi8192EEEEEEEEEEEDaRKT0_RKT1_ENKUlRKT_RKT0_E_clIS7_SF_EEDaSP_SS_) ;  /* 0xfffe7e8000007944 */ /* 0x022fea0003c3ffff */
[----:B------:R1:W-:Y:S01]  /*23470*/  STL [R1+0x750], R2 ;  /* 0x0007500201007387 */ /* 0x0003e20000100800 */
[----:B------:R-:W-:-:S03]  /*23480*/  MOV R6, 0x234a0 ;  /* 0x000234a000067802 */ /* 0x000fc60000000f00 */
[----:B-1----:R-:W-:Y:S05]  /*23490*/  CALL.REL.NOINC `($_ZN7cutlass13device_kernelIN5flash19enable_sm80_to_sm89INS1_16FlashAttnBwdSm80INS1_25CollectiveMainloopBwdSm80ILi2ELi2EN4cute5tupleIJNS5_1CILi128EEES8_NS7_ILi64EEEEEENS_6half_tEfNS_4arch4Sm80ELb1ELb0ELb1ELb1ELb0ELb0ELb0ELb0ELi2ELi4ELi4ELi4ELb0EEENS1_21CollectiveEpilogueBwdISA_SB_SD_Li256ELb1ELb0ELi2EEENS1_25SingleTileBwdLPTSchedulerILb1ELi128ELb0EEEEEEEEEvNT_6ParamsE$_ZN4cute3eso3ESOILb0ELb0EJNS_5tupleIJNS_1CILi0EEENS2_IJNS3_ILi1EEENS3_ILi256EEEiEEEEEENS3_ILi2048EEENS2_IJiNS3_ILi4096EEEEEEEEC2ERKS8_RKS9_RKSB_) ;  /* 0xfffe3e8000007944 */ /* 0x002fea0003c3ffff */
[----:B------:R2:W5:Y:S04]  /*234a0*/  LDL R5, [R8] ;  /* 0x0000000008057983 */ /* 0x0005680000100800 */
[----:B-1----:R2:W5:Y:S01]  /*234b0*/  LDL R3, [R8+0x4] ;  /* 0x0000040008037983 */ /* 0x0025620000100800 */
[----:B------:R-:W-:-:S03]  /*234c0*/  MOV R6, 0x234e0 ;  /* 0x000234e000067802 */ /* 0x000fc60000000f00 */
[----:B--2--5:R-:W-:Y:S05]  /*234d0*/  CALL.REL.NOINC `($_ZN7cutlass13device_kernelIN5flash19enable_sm80_to_sm89INS1_16FlashAttnBwdSm80INS1_25CollectiveMainloopBwdSm80ILi2ELi2EN4cute5tupleIJNS5_1CILi128EEES8_NS7_ILi64EEEEEENS_6half_tEfNS_4arch4Sm80ELb1ELb0ELb1ELb1ELb0ELb0ELb0ELb0ELi2ELi4ELi4ELi4ELb0EEENS1_21CollectiveEpilogueBwdISA_SB_SD_Li256ELb1ELb0ELi2EEENS1_25SingleTileBwdLPTSchedulerILb1ELi128ELb0EEEEEEEEEvNT_6ParamsE$_ZN4cute5tupleIJNS0_IJNS0_IJNS_1CILi1EEENS0_IJS2_NS1_ILi2EEES3_EEEEEES3_NS0_IJS3_S3_EEEEEENS0_IJNS0_IJNS1_ILi0EEENS0_IJS2_NS1_ILi256EEEiEEEEEENS1_ILi2048EEENS0_IJiNS1_ILi4096EEEEEEEEEEEC2ERKS7_RKSF_) ;  /* 0xfffe6bf000007944 */ /* 0x024fea0003c3ffff */
[----:B------:R2:W5:Y:S04]  /*234e0*/  LDL R6, [R8] ;  /* 0x0000000008067983 */ /* 0x0005680000100800 */
[----:B-1----:R2:W5:Y:S01]  /*234f0*/  LDL R5, [R8+0x4] ;  /* 0x0000040008057983 */ /* 0x0025620000100800 */
[----:B------:R-:W-:-:S03]  /*23500*/  MOV R2, 0x23520 ;  /* 0x0002352000027802 */ /* 0x000fc60000000f00 */
[----:B--2--5:R-:W-:Y:S05]  /*23510*/  CALL.REL.NOINC `($_ZN7cutlass13device_kernelIN5flash19enable_sm80_to_sm89INS1_16FlashAttnBwdSm80INS1_25CollectiveMainloopBwdSm80ILi2ELi2EN4cute5tupleIJNS5_1CILi128EEES8_NS7_ILi64EEEEEENS_6half_tEfNS_4arch4Sm80ELb1ELb0ELb1ELb1ELb0ELb0ELb0ELb0ELi2ELi4ELi4ELi4ELb0EEENS1_21CollectiveEpilogueBwdISA_SB_SD_Li256ELb1ELb0ELi2EEENS1_25SingleTileBwdLPTSchedulerILb1ELi128ELb0EEEEEEEEEvNT_6ParamsE$_ZZN4cute7flattenINS_5tupleIJNS1_IJNS_1CILi0EEENS1_IJNS2_ILi1EEENS2_ILi512EEEiEEEEEENS2_ILi4096EEENS1_IJiNS2_ILi8192EEEEEEEEEEEDaRKT_ENKUlRKT_E_clIS7_EEDaSH_) ;  /* 0xfffe7eb000007944 */ /* 0x024fea0003c3ffff */
[----:B------:R-:W-:Y:S02]  /*23520*/  MOV R2, 0x23540 ;  /* 0x0002354000027802 */ /* 0x000fe40000000f00 */
[----:B------:R-:W-:Y:S05]  /*23530*/  CALL.REL.NOINC `($_ZN7cutlass13device_kernelIN5flash19enable_sm80_to_sm89INS1_16FlashAttnBwdSm80INS1_25CollectiveMainloopBwdSm80ILi2ELi2EN4cute5tupleIJNS5_1CILi128EEES8_NS7_ILi64EEEEEENS_6half_tEfNS_4arch4Sm80ELb1ELb0ELb1ELb1ELb0ELb0ELb0ELb0ELi2ELi4ELi4ELi4ELb0EEENS1_21CollectiveEpilogueBwdISA_SB_SD_Li256ELb1ELb0ELi2EEENS1_25SingleTileBwdLPTSchedulerILb1ELi128ELb0EEEEEEEEEvNT_6ParamsE$_ZZN4cute7flattenINS_5tupleIJNS1_IJNS_1CILi0EEENS1_IJNS2_ILi1EEENS2_ILi512EEEiEEEEEENS2_ILi4096EEENS1_IJiNS2_ILi8192EEEEEEEEEEEDaRKT_ENKUlRKT_E_clISA_EEDaSH_) ;  /* 0xfffe7eb000007944 */ /* 0x000fea0003c3ffff */
[----:B------:R-:W-:Y:S02]  /*23540*/  MOV R2, 0x23560 ;  /* 0x0002356000027802 */ /* 0x000fe40000000f00 */
[----:B------:R-:W-:Y:S05]  /*23550*/  CALL.REL.NOINC `($_ZN7cutlass13device_kernelIN5flash19enable_sm80_to_sm89INS1_16FlashAttnBwdSm80INS1_25CollectiveMainloopBwdSm80ILi2ELi2EN4cute5tupleIJNS5_1CILi128EEES8_NS7_ILi64EEEEEENS_6half_tEfNS_4arch4Sm80ELb1ELb0ELb1ELb1ELb0ELb0ELb0ELb0ELi2ELi4ELi4ELi4ELb0EEENS1_21CollectiveEpilogueBwdISA_SB_SD_Li256ELb1ELb0ELi2EEENS1_25SingleTileBwdLPTSchedulerILb1ELi128ELb0EEEEEEEEEvNT_6ParamsE$_ZZN4cute12filter_tupleINS_5tupleIJNS1_IJNS_1CILi0EEENS1_IJNS2_ILi1EEENS2_ILi512EEEiEEEEEENS2_ILi4096EEENS1_IJiNS2_ILi8192EEEEEEEEEZNS_7flattenISB_EEDaRKT_EUlRKT_E_EEDaSF_OT0_ENKUlDpSI_E_clIJNS1_IJS3_S4_S5_iEEENS1_IJS8_EEESA_EEEDaSM_) ;  /* 0xfffe72d000007944 */ /* 0x000fea0003c3ffff */
[----:B------:R-:W-:Y:S02]  /*23560*/  ULDC.64 UR4, c[0x0][0x118] ;  /* 0x0000460000047ab9 */ /* 0x000fe40000000a00 */
[----:B------:R1:W5:Y:S01]  /*23570*/  LD.E.64 R2, [R16.64+0x8] ;  /* 0x0000080410027980 */ /* 0x000362000c101b00 */
[----:B------:R-:W-:-:S02]  /*23580*/  MOV R38, R69 ;  /* 0x0000004500267202 */ /* 0x000fc40000000f00 */
[----:B------:R-:W-:Y:S02]  /*23590*/  MOV R46, 0x235b0 ;  /* 0x000235b0002e7802 */ /* 0x000fe40000000f00 */
[----:B-1---5:R-:W-:Y:S05]  /*235a0*/  CALL.REL.NOINC `($_ZN7cutlass13device_kernelIN5flash19enable_sm80_to_sm89INS1_16FlashAttnBwdSm80INS1_25CollectiveMainloopBwdSm80ILi2ELi2EN4cute5tupleIJNS5_1CILi128EEES8_NS7_ILi64EEEEEENS_6half_tEfNS_4arch4Sm80ELb1ELb0ELb1ELb1ELb0ELb0ELb0ELb0ELi2ELi4ELi4ELi4ELb0EEENS1_21CollectiveEpilogueBwdISA_SB_SD_Li256ELb1ELb0ELi2EEENS1_25SingleTileBwdLPTSchedulerILb1ELi128ELb0EEEEEEEEEvNT_6ParamsE$_ZN4cute8smem_ptrIPN7cutlass6half_tEECI1NS_12iter_adaptorIS3_S4_EEES3_) ;  /* 0xfffe709000007944 */ /* 0x022fea0003c3ffff */
[----:B-1----:R1:W5:Y:S01]  /*235b0*/  LDL.64 R2, [R8] ;  /* 0x0000000008027983 */ /* 0x0023620000100a00 */
[----:B------:R-:W-:-:S03]  /*235c0*/  MOV R18, 0x235e0 ;  /* 0x000235e000127802 */ /* 0x000fc60000000f00 */
[----:B-1---5:R-:W-:Y:S05]  /*235d0*/  CALL.REL.NOINC `($_ZN7cutlass13device_kernelIN5flash19enable_sm80_to_sm89INS1_16FlashAttnBwdSm80INS1_25CollectiveMainloopBwdSm80ILi2ELi2EN4cute5tupleIJNS5_1CILi128EEES8_NS7_ILi64EEEEEENS_6half_tEfNS_4arch4Sm80ELb1ELb0ELb1ELb1ELb0ELb0ELb0ELb0ELi2ELi4ELi4ELi4ELb0EEENS1_21CollectiveEpilogueBwdISA_SB_SD_Li256ELb1ELb0ELi2EEENS1_25SingleTileBwdLPTSchedulerILb1ELi128ELb0EEEEEEEEEvNT_6ParamsE$_ZN4cute8smem_ptrIPjECI1NS_12iter_adaptorIS1_S2_EEES1_) ;  /* 0xfffe712000007944 */ /* 0x022fea0003c3ffff */
[----:B-1----:R-:W2:Y:S01]  /*235e0*/  LDL.64 R16, [R8] ;  /* 0x0000000008107983 */ /* 0x002ea20000100a00 */
[----:B------:R-:W-:Y:S01]  /*235f0*/  IMAD.MOV.U32 R2, RZ, RZ, R6 ;  /* 0x000000ffff027224 */ /* 0x000fe200078e0006 */
[----:B------:R-:W-:Y:S02]  /*23600*/  MOV R3, R5 ;  /* 0x0000000500037202 */ /* 0x000fe40000000f00 */
[----:B------:R-:W-:Y:S01]  /*23610*/  MOV R6, 0x23640 ;  /* 0x0002364000067802 */ /* 0x000fe20000000f00 */
[----:B--2---:R1:W-:Y:S04]  /*23620*/  STL.64 [R1+0x750], R16 ;  /* 0x0007501001007387 */ /* 0x0043e80000100a00 */
[----:B-1----:R-:W-:Y:S05]  /*23630*/  CALL.REL.NOINC `($_ZN7cutlass13device_kernelIN5flash19enable_sm80_to_sm89INS1_16FlashAttnBwdSm80INS1_25CollectiveMainloopBwdSm80ILi2ELi2EN4cute5tupleIJNS5_1CILi128EEES8_NS7_ILi64EEEEEENS_6half_tEfNS_4arch4Sm80ELb1ELb0ELb1ELb1ELb0ELb0ELb0ELb0ELi2ELi4ELi4ELi4ELb0EEENS1_21CollectiveEpilogueBwdISA_SB_SD_Li256ELb1ELb0ELi2EEENS1_25SingleTileBwdLPTSchedulerILb1ELi128ELb0EEEEEEEEEvNT_6ParamsE$_ZN4cute3eso3ESOILb0ELb0EJNS_6LayoutINS_5tupleIJNS3_IJNS_1CILi1EEENS3_IJS5_NS4_ILi2EEES6_EEEEEES6_NS3_IJS6_S6_EEEEEENS3_IJNS3_IJNS4_ILi0EEENS3_IJS5_NS4_ILi256EEEiEEEEEENS4_ILi2048EEENS3_IJiNS4_ILi4096EEEEEEEEEEENS_10ViewEngineINS_8smem_ptrIPjEEEEEEC2ERKSJ_RKSO_) ;  /* 0xfffe402000007944 */ /* 0x002fea0003c3ffff */
        /* <DEDUP_REMOVED lines=84> */
[----:B---3--:R-:W-:Y:S05]  /*23b80*/  CALL.REL.NOINC `($_ZN7cutlass13device_kernelIN5flash19enable_sm80_to_sm89INS1_16FlashAttnBwdSm80INS1_25CollectiveMainloopBwdSm80ILi2ELi2EN4cute5tupleIJNS5_1CILi128EEES8_NS7_ILi64EEEEEENS_6half_tEfNS_4arch4Sm80ELb1ELb0ELb1ELb1ELb0ELb0ELb0ELb0ELi2ELi4ELi4ELi4ELb0EEENS1_21CollectiveEpilogueBwdISA_SB_SD_Li256ELb1ELb0ELi2EEENS1_25SingleTileBwdLPTSchedulerILb1ELi128ELb0EEEEEEEEEvNT_6ParamsE$_ZN4cute3eso3ESOILb1ELb0EJNS_6LayoutINS_5tupleIJNS3_IJNS_1CILi1EEENS4_ILi2EEEEEES6_NS4_ILi8EEEEEENS3_IJNS3_IJS5_S5_EEES6_NS4_ILi4EEEEEEEENS_10ViewEngineIPKN7cutlass5ArrayIfLi2ELb1EEEEEEEC2ERKSD_RKSK_) ;  /* 0xfffe563000007944 */ /* 0x008fea0003c3ffff */
[----:B------:R2:W5:Y:S01]  /*23b90*/  LDL.64 R20, [R8] ;  /* 0x0000000008147983 */ /* 0x0005620000100a00 */
[----:B------:R-:W-:Y:S01]  /*23ba0*/  IMAD.MOV.U32 R16, RZ, RZ, R5 ;  /* 0x000000ffff107224 */ /* 0x000fe200078e0005 */
[----:B-1----:R-:W-:-:S02]  /*23bb0*/  MOV R3, R6 ;  /* 0x0000000600037202 */ /* 0x002fc40000000f00 */
        /* <DEDUP_REMOVED lines=11> */
[----:B------:R-:W-:Y:S02]  /*23c70*/  MOV R14, 0x23cb0 ;  /* 0x00023cb0000e7802 */ /* 0x000fe40000000f00 */
[----:B--2---:R2:W-:Y:S04]  /*23c80*/  ST.E [R16.64], R15 ;  /* 0x0000000f10007985 */ /* 0x0045e8000c101904 */
        /* <DEDUP_REMOVED lines=244> */
[----:B-1----:R-:W2:Y:S01]  /*24bd0*/  LDL R3, [R1+0x770] ;  /* 0x0007700001037983 */ /* 0x002ea20000100800 */
[----:B------:R-:W-:Y:S01]  /*24be0*/  ULDC.64 UR4, c[0x0][0x118] ;  /* 0x0000460000047ab9 */ /* 0x000fe20000000a00 */
[----:B------:R-:W-:Y:S01]  /*24bf0*/  IMAD.MOV.U32 R2, RZ, RZ, R5 ;  /* 0x000000ffff027224 */ /* 0x000fe200078e0005 */
[----:B------:R-:W-:-:S02]  /*24c00*/  MOV R5, R6 ;  /* 0x0000000600057202 */ /* 0x000fc40000000f00 */
[----:B------:R-:W-:Y:S01]  /*24c10*/  MOV R6, 0x24c50 ;  /* 0x00024c5000067802 */ /* 0x000fe20000000f00 */
[----:B--2---:R1:W-:Y:S04]  /*24c20*/  ST.E [R16.64+0x7c], R3 ;  /* 0x00007c0310007985 */ /* 0x0043e8000c101904 */
[----:B------:R-:W-:Y:S06]  /*24c30*/  BAR.SYNC.DEFER_BLOCKING 0x0 ;  /* 0x0000000000007b1d */ /* 0x000fec0000010000 */
        /* <DEDUP_REMOVED lines=23> */
[----:B-1----:R1:W5:Y:S04]  /*24db0*/  LDL R5, [R8] ;  /* 0x0000000008057983 */ /* 0x0023680000100800 */
[----:B------:R1:W5:Y:S01]  /*24dc0*/  LDL R4, [R8+0x4] ;  /* 0x0000040008047983 */ /* 0x0003620000100800 */
[----:B------:R-:W-:-:S03]  /*24dd0*/  MOV R2, 0x24df0 ;  /* 0x00024df000027802 */ /* 0x000fc60000000f00 */
[----:B-1---5:R-:W-:Y:S05]  /*24de0*/  CALL.REL.NOINC `($_ZN7cutlass13device_kernelIN5flash19enable_sm80_to_sm89INS1_16FlashAttnBwdSm80INS1_25CollectiveMainloopBwdSm80ILi2ELi2EN4cute5tupleIJNS5_1CILi128EEES8_NS7_ILi64EEEEEENS_6half_tEfNS_4arch4Sm80ELb1ELb0ELb1ELb1ELb0ELb0ELb0ELb0ELi2ELi4ELi4ELi4ELb0EEENS1_21CollectiveEpilogueBwdISA_SB_SD_Li256ELb1ELb0ELi2EEENS1_25SingleTileBwdLPTSchedulerILb1ELi128ELb0EEEEEEEEEvNT_6ParamsE$_ZZN4cute7flattenINS_5tupleIJNS1_IJNS_1CILi0EEENS1_IJNS2_ILi1EEENS2_ILi512EEEiEEEEEENS2_ILi4096EEENS1_IJiNS2_ILi8192EEEEEEEEEEEDaRKT_ENKUlRKT_E_clIS7_EEDaSH_) ;  /* 0xfffe65e000007944 */ /* 0x022fea0003c3ffff */
        /* <DEDUP_REMOVED lines=94> */
[----:B--2--5:R-:W-:Y:S05]  /*253d0*/  CALL.REL.NOINC `($_ZN7cutlass13device_kernelIN5flash19enable_sm80_to_sm89INS1_16FlashAttnBwdSm80INS1_25CollectiveMainloopBwdSm80ILi2ELi2EN4cute5tupleIJNS5_1CILi128EEES8_NS7_ILi64EEEEEENS_6half_tEfNS_4arch4Sm80ELb1ELb0ELb1ELb1ELb0ELb0ELb0ELb0ELi2ELi4ELi4ELi4ELb0EEENS1_21CollectiveEpilogueBwdISA_SB_SD_Li256ELb1ELb0ELi2EEENS1_25SingleTileBwdLPTSchedulerILb1ELi128ELb0EEEEEEEEEvNT_6ParamsE$_ZN4cute8smem_ptrIPN7cutlass6half_tEECI1NS_12iter_adaptorIS3_S4_EEES3_) ;  /* 0xfffe526000007944 */ /* 0x024fea0003c3ffff */
[----:B-1----:R1:W5:Y:S01]  /*253e0*/  LDL.64 R2, [R8] ;  /* 0x0000000008027983 */ /* 0x0023620000100a00 */
[----:B------:R-:W-:-:S03]  /*253f0*/  MOV R14, 0x25410 ;  /* 0x00025410000e7802 */ /* 0x000fc60000000f00 */
[----:B-1---5:R-:W-:Y:S05]  /*25400*/  CALL.REL.NOINC `($_ZN7cutlass13device_kernelIN5flash19enable_sm80_to_sm89INS1_16FlashAttnBwdSm80INS1_25CollectiveMainloopBwdSm80ILi2ELi2EN4cute5tupleIJNS5_1CILi128EEES8_NS7_ILi64EEEEEENS_6half_tEfNS_4arch4Sm80ELb1ELb0ELb1ELb1ELb0ELb0ELb0ELb0ELi2ELi4ELi4ELi4ELb0EEENS1_21CollectiveEpilogueBwdISA_SB_SD_Li256ELb1ELb0ELi2EEENS1_25SingleTileBwdLPTSchedulerILb1ELi128ELb0EEEEEEEEEvNT_6ParamsE$_ZN4cute3eso3ESOILb1ELb0EJNS_14ComposedLayoutINS_7SwizzleILi3ELi3ELi3EEENS_1CILj0EEENS_6LayoutINS_5tupleIJNS5_ILi64EEENS5_ILi128EEEEEENS8_IJNS5_ILi1EEES9_EEEEEEENS_10ViewEngineINS_8smem_ptrIPN7cutlass6half_tEEEEEEEC2ERKSF_RKSM_) ;  /* 0xfffe32c000007944 */ /* 0x022fea0003c3ffff */
[----:B-1----:R1:W5:Y:S01]  /*25410*/  LDL.64 R2, [R1+0x758] ;  /* 0x0007580001027983 */ /* 0x0023620000100a00 */
[----:B------:R-:W-:-:S03]  /*25420*/  MOV R14, 0x25440 ;  /* 0x00025440000e7802 */ /* 0x000fc60000000f00 */
[----:B-1---5:R-:W-:Y:S05]  /*25430*/  CALL.REL.NOINC `($_ZN7cutlass13device_kernelIN5flash19enable_sm80_to_sm89INS1_16FlashAttnBwdSm80INS1_25CollectiveMainloopBwdSm80ILi2ELi2EN4cute5tupleIJNS5_1CILi128EEES8_NS7_ILi64EEEEEENS_6half_tEfNS_4arch4Sm80ELb1ELb0ELb1ELb1ELb0ELb0ELb0ELb0ELi2ELi4ELi4ELi4ELb0EEENS1_21CollectiveEpilogueBwdISA_SB_SD_Li256ELb1ELb0ELi2EEENS1_25SingleTileBwdLPTSchedulerILb1ELi128ELb0EEEEEEEEEvNT_6ParamsE$_ZN4cute3eso3ESOILb1ELb0EJNS_14ComposedLayoutINS_7SwizzleILi3ELi3ELi3EEENS_1CILj0EEENS_6LayoutINS_5tupleIJNS8_IJNS8_IJNS5_ILi4EEENS5_ILi8EEEEEENS8_IJNS5_ILi2EEENS5_ILi1EEEEEEEEENS8_IJNS8_IJSC_SC_EEESB_EEEEEENS8_IJNS8_IJNS8_IJNS5_ILi128EEESD_EEENS8_IJSA_NS5_ILi0EEEEEEEEENS8_IJNS8_IJNS5_ILi64EEENS5_ILi512EEEEEENS8_IJNS5_ILi16EEENS5_ILi1024EEEEEEEEEEEEEEEENS_10ViewEngineINS_8smem_ptrIPN7cutlass6half_tEEEEEEEC2ERKSX_RKS14_) ;  /* 0xfffe332000007944 */ /* 0x022fea0003c3ffff */
        /* <DEDUP_REMOVED lines=31> */
[----:B------:R-:W-:Y:S02]  /*25630*/  MOV R3, R4 ;  /* 0x0000000400037202 */ /* 0x000fe40000000f00 */
[----:B------:R-:W-:Y:S02]  /*25640*/  MOV R4, 0x25660 ;  /* 0x0002566000047802 */ /* 0x000fe40000000f00 */
[----:B------:R-:W-:Y:S05]  /*25650*/  CALL.REL.NOINC `($_ZN7cutlass13device_kernelIN5flash19enable_sm80_to_sm89INS1_16FlashAttnBwdSm80INS1_25CollectiveMainloopBwdSm80ILi2ELi2EN4cute5tupleIJNS5_1CILi128EEES8_NS7_ILi64EEEEEENS_6half_tEfNS_4arch4Sm80ELb1ELb0ELb1ELb1ELb0ELb0ELb0ELb0ELi2ELi4ELi4ELi4ELb0EEENS1_21CollectiveEpilogueBwdISA_SB_SD_Li256ELb1ELb0ELi2EEENS1_25SingleTileBwdLPTSchedulerILb1ELi128ELb0EEEEEEEEEvNT_6ParamsE$_ZZN4cute13to_mixed_bitsINS_5tupleIJNS1_IJNS_1CILi4EEENS2_ILi8EEEEEENS2_ILi2EEENS2_ILi1EEEEEENS1_IJNS1_IJNS2_ILi128EEENS2_ILi0EEEEEES4_SA_EEENS1_IJNS1_IJiiEEEiSA_EEEEEDaRKT_RKT0_RKT1_ENKUlRKT_RKT0_RKT1_E_clIS5_SB_SD_EEDaSQ_ST_SW_) ;  /* 0xfffe54e000007944 */ /* 0x000fea0003c3ffff */
[----:B------:R-:W-:Y:S02]  /*25660*/  MOV R6, 0x25680 ;  /* 0x0002568000067802 */ /* 0x000fe40000000f00 */
[----:B------:R-:W-:Y:S05]  /*25670*/  CALL.REL.NOINC `($_ZN7cutlass13device_kernelIN5flash19enable_sm80_to_sm89INS1_16FlashAttnBwdSm80INS1_25CollectiveMainloopBwdSm80ILi2ELi2EN4cute5tupleIJNS5_1CILi128EEES8_NS7_ILi64EEEEEENS_6half_tEfNS_4arch4Sm80ELb1ELb0ELb1ELb1ELb0ELb0ELb0ELb0ELi2ELi4ELi4ELi4ELb0EEENS1_21CollectiveEpilogueBwdISA_SB_SD_Li256ELb1ELb0ELi2EEENS1_25SingleTileBwdLPTSchedulerILb1ELi128ELb0EEEEEEEEEvNT_6ParamsE$_ZZN4cute13to_mixed_bitsINS_5tupleIJNS1_IJNS_1CILi4EEENS2_ILi8EEEEEENS2_ILi2EEENS2_ILi1EEEEEENS1_IJNS1_IJNS2_ILi128EEENS2_ILi0EEEEEES4_SA_EEENS1_IJNS1_IJiiEEEiSA_EEEEEDaRKT_RKT0_RKT1_ENKUlRKT_RKT0_RKT1_E_clIS6_S4_iEEDaSQ_ST_SW_) ;  /* 0xfffe550000007944 */ /* 0x000fea0003c3ffff */
[----:B------:R-:W-:Y:S02]  /*25680*/  MOV R5, R4 ;  /* 0x0000000400057202 */ /* 0x000fe40000000f00 */
[----:B------:R-:W-:Y:S02]  /*25690*/  MOV R4, 0x256b0 ;  /* 0x000256b000047802 */ /* 0x000fe40000000f00 */
[----:B------:R-:W-:Y:S05]  /*256a0*/  CALL.REL.NOINC `($_ZN7cutlass13device_kernelIN5flash19enable_sm80_to_sm89INS1_16FlashAttnBwdSm80INS1_25CollectiveMainloopBwdSm80ILi2ELi2EN4cute5tupleIJNS5_1CILi128EEES8_NS7_ILi64EEEEEENS_6half_tEfNS_4arch4Sm80ELb1ELb0ELb1ELb1ELb0ELb0ELb0ELb0ELi2ELi4ELi4ELi4ELb0EEENS1_21CollectiveEpilogueBwdISA_SB_SD_Li256ELb1ELb0ELi2EEENS1_25SingleTileBwdLPTSchedulerILb1ELi128ELb0EEEEEEEEEvNT_6ParamsE$_ZZN4cute13to_mixed_bitsINS_5tupleIJNS1_IJNS_1CILi4EEENS2_ILi8EEEEEENS2_ILi2EEENS2_ILi1EEEEEENS1_IJNS1_IJNS2_ILi128EEENS2_ILi0EEEEEES4_SA_EEENS1_IJNS1_IJiiEEEiSA_EEEEEDaRKT_RKT0_RKT1_ENKUlDpRKT_E_clIJNS_9MixedBitsILj0ELj384EEENSU_ILj0ELj8EEENS2_ILj0EEEEEEDaSR_) ;  /* 0xfffe545000007944 */ /* 0x000fea0003c3ffff */
        /* <DEDUP_REMOVED lines=13> */
[----:B-1----:R-:W-:Y:S05]  /*25780*/  CALL.REL.NOINC `($_ZN7cutlass13device_kernelIN5flash19enable_sm80_to_sm89INS1_16FlashAttnBwdSm80INS1_25CollectiveMainloopBwdSm80ILi2ELi2EN4cute5tupleIJNS5_1CILi128EEES8_NS7_ILi64EEEEEENS_6half_tEfNS_4arch4Sm80ELb1ELb0ELb1ELb1ELb0ELb0ELb0ELb0ELi2ELi4ELi4ELi4ELb0EEENS1_21CollectiveEpilogueBwdISA_SB_SD_Li256ELb1ELb0ELi2EEENS1_25SingleTileBwdLPTSchedulerILb1ELi128ELb0EEEEEEEEEvNT_6ParamsE$_ZN4cute3eso3ESOILb1ELb0EJNS_1CILi8EEEiiEEC2ERKS3_RKiS8_) ;  /* 0xfffe32c000007944 */ /* 0x002fea0003c3ffff */
[----:B-1----:R1:W5:Y:S01]  /*25790*/  LDL.64 R2, [R1+0x758] ;  /* 0x0007580001027983 */ /* 0x0023620000100a00 */
[----:B------:R-:W-:Y:S01]  /*257a0*/  IMAD.MOV.U32 R5, RZ, RZ, 0x48 ;  /* 0x00000048ff057424 */ /* 0x000fe200078e00ff */
[----:B------:R-:W-:Y:S01]  /*257b0*/  LOP3.LUT P0, RZ, R6, 0x8, RZ, 0xc0, !PT ;  /* 0x0000000806ff7812 */ /* 0x000fe2000780c0ff */
[----:B------:R-:W-:Y:S01]  /*257c0*/  IMAD.MOV.U32 R82, RZ, RZ, R60 ;  /* 0x000000ffff527224 */ /* 0x000fe200078e003c */
[----:B------:R-:W-:-:S02]  /*257d0*/  MOV R26, 0x25800 ;  /* 0x00025800001a7802 */ /* 0x000fc40000000f00 */
[----:B------:R-:W-:-:S04]  /*257e0*/  SEL R5, R5, 0x38, !P0 ;  /* 0x0000003805057807 */ /* 0x000fc80004000000 */
[----:B-1---5:R-:W-:Y:S05]  /*257f0*/  CALL.REL.NOINC `($_ZN7cutlass13device_kernelIN5flash19enable_sm80_to_sm89INS1_16FlashAttnBwdSm80INS1_25CollectiveMainloopBwdSm80ILi2ELi2EN4cute5tupleIJNS5_1CILi128EEES8_NS7_ILi64EEEEEENS_6half_tEfNS_4arch4Sm80ELb1ELb0ELb1ELb1ELb0ELb0ELb0ELb0ELi2ELi4ELi4ELi4ELb0EEENS1_21CollectiveEpilogueBwdISA_SB_SD_Li256ELb1ELb0ELi2EEENS1_25SingleTileBwdLPTSchedulerILb1ELi128ELb0EEEEEEEEEvNT_6ParamsE$_ZN4cute3eso3ESOILb0ELb1EJiNS_1CILi144EEENS2_ILi288EEEEEC2ERKiRKS3_RKS4_) ;  /* 0xfffe2bc000007944 */ /* 0x022fea0003c3ffff */
[----:B------:R-:W2:Y:S01]  /*25800*/  LDL R16, [R1+0x758] ;  /* 0x0007580001107983 */ /* 0x000ea20000100800 */
[----:B------:R-:W-:Y:S01]  /*25810*/  IMAD.MOV.U32 R82, RZ, RZ, R60 ;  /* 0x000000ffff527224 */ /* 0x000fe200078e003c */
[----:B-1----:R-:W-:Y:S02]  /*25820*/  MOV R4, R9 ;  /* 0x0000000900047202 */ /* 0x002fe40000000f00 */
[----:B------:R-:W-:Y:S01]  /*25830*/  MOV R26, 0x25860 ;  /* 0x00025860001a7802 */ /* 0x000fe20000000f00 */
[----:B--2---:R1:W-:Y:S04]  /*25840*/  STL [R1+0x790], R16 ;  /* 0x0007901001007387 */ /* 0x0043e80000100800 */
[----:B-1----:R-:W-:Y:S05]  /*25850*/  CALL.REL.NOINC `($_ZN7cutlass13device_kernelIN5flash19enable_sm80_to_sm89INS1_16FlashAttnBwdSm80INS1_25CollectiveMainloopBwdSm80ILi2ELi2EN4cute5tupleIJNS5_1CILi128EEES8_NS7_ILi64EEEEEENS_6half_tEfNS_4arch4Sm80ELb1ELb0ELb1ELb1ELb0ELb0ELb0ELb0ELi2ELi4ELi4ELi4ELb0EEENS1_21CollectiveEpilogueBwdISA_SB_SD_Li256ELb1ELb0ELi2EEENS1_25SingleTileBwdLPTSchedulerILb1ELi128ELb0EEEEEEEEEvNT_6ParamsE$_ZN4cute3eso3ESOILb1ELb0EJNS_1CILi1EEENS_5tupleIJNS2_ILi8EEEiiEEENS2_ILi64EEENS4_IJiNS2_ILi144EEENS2_ILi288EEEEEENS2_ILi512EEEEEC2ERKS3_RKS6_RKS7_RKSA_RKSB_) ;  /* 0xfffe2f9000007944 */ /* 0x002fea0003c3ffff */
[----:B-1----:R1:W5:Y:S04]  /*25860*/  LDL R5, [R1+0x760] ;  /* 0x0007600001057983 */ /* 0x0023680000100800 */
[----:B------:R1:W5:Y:S01]  /*25870*/  LDL.64 R2, [R1+0x758] ;  /* 0x0007580001027983 */ /* 0x0003620000100a00 */
[----:B------:R-:W-:-:S02]  /*25880*/  MOV R82, R60 ;  /* 0x0000003c00527202 */ /* 0x000fc40000000f00 */
[----:B------:R-:W-:Y:S02]  /*25890*/  MOV R26, 0x258b0 ;  /* 0x000258b0001a7802 */ /* 0x000fe40000000f00 */
[----:B-1---5:R-:W-:Y:S05]  /*258a0*/  CALL.REL.NOINC `($_ZN7cutlass13device_kernelIN5flash19enable_sm80_to_sm89INS1_16FlashAttnBwdSm80INS1_25CollectiveMainloopBwdSm80ILi2ELi2EN4cute5tupleIJNS5_1CILi128EEES8_NS7_ILi64EEEEEENS_6half_tEfNS_4arch4Sm80ELb1ELb0ELb1ELb1ELb0ELb0ELb0ELb0ELi2ELi4ELi4ELi4ELb0EEENS1_21CollectiveEpilogueBwdISA_SB_SD_Li256ELb1ELb0ELi2EEENS1_25SingleTileBwdLPTSchedulerILb1ELi128ELb0EEEEEEEEEvNT_6ParamsE$_ZN4cute5tupleIJNS0_IJNS_1CILi8EEENS0_IJNS1_ILi2EEES3_S3_EEENS1_ILi1EEES4_S5_EEENS0_IJS5_NS0_IJS2_iiEEENS1_ILi64EEENS0_IJiNS1_ILi144EEENS1_ILi288EEEEEENS1_ILi512EEEEEEEEC2ERKS6_RKSD_) ;  /* 0xfffe4c0000007944 */ /* 0x022fea0003c3ffff */
[----:B------:R2:W5:Y:S04]  /*258b0*/  LDL R16, [R1+0x760] ;  /* 0x0007600001107983 */ /* 0x0005680000100800 */
[----:B-1----:R2:W5:Y:S01]  /*258c0*/  LDL.64 R2, [R1+0x758] ;  /* 0x0007580001027983 */ /* 0x0025620000100a00 */
[----:B------:R-:W-:-:S03]  /*258d0*/  MOV R4, 0x258f0 ;  /* 0x000258f000047802 */ /* 0x000fc60000000f00 */
[----:B--2--5:R-:W-:Y:S05]  /*258e0*/  CALL.REL.NOINC `($_ZN7cutlass13device_kernelIN5flash19enable_sm80_to_sm89INS1_16FlashAttnBwdSm80INS1_25CollectiveMainloopBwdSm80ILi2ELi2EN4cute5tupleIJNS5_1CILi128EEES8_NS7_ILi64EEEEEENS_6half_tEfNS_4arch4Sm80ELb1ELb0ELb1ELb1ELb0ELb0ELb0ELb0ELi2ELi4ELi4ELi4ELb0EEENS1_21CollectiveEpilogueBwdISA_SB_SD_Li256ELb1ELb0ELi2EEENS1_25SingleTileBwdLPTSchedulerILb1ELi128ELb0EEEEEEEEEvNT_6ParamsE$_ZZN4cute7flattenINS_5tupleIJNS_1CILi1EEENS1_IJNS2_ILi8EEEiiEEENS2_ILi64EEENS1_IJiNS2_ILi144EEENS2_ILi288EEEEEENS2_ILi512EEEEEEEEDaRKT_ENKUlRKT_E_clIS5_EEDaSH_) ;  /* 0xfffe5b2000007944 */ /* 0x024fea0003c3ffff */
[----:B------:R-:W-:Y:S02]  /*258f0*/  MOV R3, R16 ;  /* 0x0000001000037202 */ /* 0x000fe40000000f00 */
[----:B------:R-:W-:Y:S02]  /*25900*/  MOV R4, 0x25920 ;  /* 0x0002592000047802 */ /* 0x000fe40000000f00 */
[----:B------:R-:W-:Y:S05]  /*25910*/  CALL.REL.NOINC `($_ZN7cutlass13device_kernelIN5flash19enable_sm80_to_sm89INS1_16FlashAttnBwdSm80INS1_25CollectiveMainloopBwdSm80ILi2ELi2EN4cute5tupleIJNS5_1CILi128EEES8_NS7_ILi64EEEEEENS_6half_tEfNS_4arch4Sm80ELb1ELb0ELb1ELb1ELb0ELb0ELb0ELb0ELi2ELi4ELi4ELi4ELb0EEENS1_21CollectiveEpilogueBwdISA_SB_SD_Li256ELb1ELb0ELi2EEENS1_25SingleTileBwdLPTSchedulerILb1ELi128ELb0EEEEEEEEEvNT_6ParamsE$_ZZN4cute7flattenINS_5tupleIJNS_1CILi1EEENS1_IJNS2_ILi8EEEiiEEENS2_ILi64EEENS1_IJiNS2_ILi144EEENS2_ILi288EEEEEENS2_ILi512EEEEEEEEDaRKT_ENKUlRKT_E_clIS9_EEDaSH_) ;  /* 0xfffe5b3000007944 */ /* 0x000fea0003c3ffff */
[----:B------:R-:W-:Y:S02]  /*25920*/  MOV R4, R2 ;  /* 0x0000000200047202 */ /* 0x000fe40000000f00 */
[----:B------:R-:W-:Y:S02]  /*25930*/  MOV R2, 0x25950 ;  /* 0x0002595000027802 */ /* 0x000fe40000000f00 */
[----:B------:R-:W-:Y:S05]  /*25940*/  CALL.REL.NOINC `($_ZN7cutlass13device_kernelIN5flash19enable_sm80_to_sm89INS1_16FlashAttnBwdSm80INS1_25CollectiveMainloopBwdSm80ILi2ELi2EN4cute5tupleIJNS5_1CILi128EEES8_NS7_ILi64EEEEEENS_6half_tEfNS_4arch4Sm80ELb1ELb0ELb1ELb1ELb0ELb0ELb0ELb0ELi2ELi4ELi4ELi4ELb0EEENS1_21CollectiveEpilogueBwdISA_SB_SD_Li256ELb1ELb0ELi2EEENS1_25SingleTileBwdLPTSchedulerILb1ELi128ELb0EEEEEEEEEvNT_6ParamsE$_ZZN4cute12filter_tupleINS_5tupleIJNS_1CILi1EEENS1_IJNS2_ILi8EEEiiEEENS2_ILi64EEENS1_IJiNS2_ILi144EEENS2_ILi288EEEEEENS2_ILi512EEEEEEZNS_7flattenISB_EEDaRKT_EUlRKT_E_EEDaSF_OT0_ENKUlDpSI_E_clIJNS1_IJS3_EEES5_NS1_IJS6_EEES9_NS1_IJSA_EEEEEEDaSM_) ;  /* 0xfffe505000007944 */ /* 0x000fea0003c3ffff */
[----:B------:R-:W-:Y:S02]  /*25950*/  MOV R82, R60 ;  /* 0x0000003c00527202 */ /* 0x000fe40000000f00 */
[----:B------:R-:W-:-:S02]  /*25960*/  MOV R26, 0x25980 ;  /* 0x00025980001a7802 */ /* 0x000fc40000000f00 */
[----:B------:R-:W-:Y:S05]  /*25970*/  CALL.REL.NOINC `($_ZN7cutlass13device_kernelIN5flash19enable_sm80_to_sm89INS1_16FlashAttnBwdSm80INS1_25CollectiveMainloopBwdSm80ILi2ELi2EN4cute5tupleIJNS5_1CILi128EEES8_NS7_ILi64EEEEEENS_6half_tEfNS_4arch4Sm80ELb1ELb0ELb1ELb1ELb0ELb0ELb0ELb0ELi2ELi4ELi4ELi4ELb0EEENS1_21CollectiveEpilogueBwdISA_SB_SD_Li256ELb1ELb0ELi2EEENS1_25SingleTileBwdLPTSchedulerILb1ELi128ELb0EEEEEEEEEvNT_6ParamsE$_ZN4cute3eso3ESOILb0ELb1EJiNS_1CILi144EEENS2_ILi512EEEEEC2ERKiRKS3_RKS4_) ;  /* 0xfffe2a9000007944 */ /* 0x000fea0003c3ffff */
[----:B------:R-:W2:Y:S01]  /*25980*/  LDL R16, [R1+0x758] ;  /* 0x0007580001107983 */ /* 0x000ea20000100800 */
[----:B-1----:R-:W-:Y:S01]  /*25990*/  IMAD.MOV.U32 R2, RZ, RZ, R11 ;  /* 0x000000ffff027224 */ /* 0x002fe200078e000b */
[----:B------:R-:W-:-:S02]  /*259a0*/  MOV R82, R60 ;  /* 0x0000003c00527202 */ /* 0x000fc40000000f00 */
[----:B------:R-:W-:Y:S01]  /*259b0*/  MOV R34, 0x259e0 ;  /* 0x000259e000227802 */ /* 0x000fe20000000f00 */
[----:B--2---:R1:W-:Y:S04]  /*259c0*/  STL [R1+0x11ec], R16 ;  /* 0x0011ec1001007387 */ /* 0x0043e80000100800 */
[----:B-1----:R-:W-:Y:S05]  /*259d0*/  CALL.REL.NOINC `($_ZN7cutlass13device_kernelIN5flash19enable_sm80_to_sm89INS1_16FlashAttnBwdSm80INS1_25CollectiveMainloopBwdSm80ILi2ELi2EN4cute5tupleIJNS5_1CILi128EEES8_NS7_ILi64EEEEEENS_6half_tEfNS_4arch4Sm80ELb1ELb0ELb1ELb1ELb0ELb0ELb0ELb0ELi2ELi4ELi4ELi4ELb0EEENS1_21CollectiveEpilogueBwdISA_SB_SD_Li256ELb1ELb0ELi2EEENS1_25SingleTileBwdLPTSchedulerILb1ELi128ELb0EEEEEEEEEvNT_6ParamsE$_ZN4cute3eso3ESOILb0ELb0EJiiNS_1CILi144EEENS2_ILi512EEEEEC2ERKiS7_RKS3_RKS4_) ;  /* 0xfffe262000007944 */ /* 0x002fea0003c3ffff */
[----:B-1----:R-:W2:Y:S01]  /*259e0*/  LDL.64 R2, [R1+0x758] ;  /* 0x0007580001027983 */ /* 0x002ea20000100a00 */
[----:B------:R-:W-:Y:S01]  /*259f0*/  IMAD.MOV.U32 R5, RZ, RZ, R10 ;  /* 0x000000ffff057224 */ /* 0x000fe200078e000a */
[----:B------:R-:W-:Y:S01]  /*25a00*/  MOV R29, R19 ;  /* 0x00000013001d7202 */ /* 0x000fe20000000f00 */
[----:B------:R-:W-:Y:S01]  /*25a10*/  IMAD.MOV.U32 R83, RZ, RZ, R60 ;  /* 0x000000ffff537224 */ /* 0x000fe200078e003c */
[----:B------:R-:W-:Y:S01]  /*25a20*/  MOV R26, 0x25a50 ;  /* 0x00025a50001a7802 */ /* 0x000fe20000000f00 */
[----:B--2---:R1:W-:Y:S04]  /*25a30*/  STL.64 [R1+0x788], R2 ;  /* 0x0007880201007387 */ /* 0x0043e80000100a00 */
[----:B-1----:R-:W-:Y:S05]  /*25a40*/  CALL.REL.NOINC `($_ZN7cutlass13device_kernelIN5flash19enable_sm80_to_sm89INS1_16FlashAttnBwdSm80INS1_25CollectiveMainloopBwdSm80ILi2ELi2EN4cute5tupleIJNS5_1CILi128EEES8_NS7_ILi64EEEEEENS_6half_tEfNS_4arch4Sm80ELb1ELb0ELb1ELb1ELb0ELb0ELb0ELb0ELi2ELi4ELi4ELi4ELb0EEENS1_21CollectiveEpilogueBwdISA_SB_SD_Li256ELb1ELb0ELi2EEENS1_25SingleTileBwdLPTSchedulerILb1ELi128ELb0EEEEEEEEEvNT_6ParamsE$_ZN4cute3eso3ESOILb0ELb0EJiiiNS_1CILi144EEENS2_ILi512EEEEEC2ERKiS7_S7_RKS3_RKS4_) ;  /* 0xfffe274000007944 */ /* 0x002fea0003c3ffff */
        /* <DEDUP_REMOVED lines=9> */
[----:B-1----:R-:W-:Y:S05]  /*25ae0*/  CALL.REL.NOINC `($_ZN7cutlass13device_kernelIN5flash19enable_sm80_to_sm89INS1_16FlashAttnBwdSm80INS1_25CollectiveMainloopBwdSm80ILi2ELi2EN4cute5tupleIJNS5_1CILi128EEES8_NS7_ILi64EEEEEENS_6half_tEfNS_4arch4Sm80ELb1ELb0ELb1ELb1ELb0ELb0ELb0ELb0ELi2ELi4ELi4ELi4ELb0EEENS1_21CollectiveEpilogueBwdISA_SB_SD_Li256ELb1ELb0ELi2EEENS1_25SingleTileBwdLPTSchedulerILb1ELi128ELb0EEEEEEEEEvNT_6ParamsE$_ZN4cute3eso3ESOILb1ELb0EJNS_1CILi8EEEiiiNS2_ILi144EEENS2_ILi512EEEEEC2ERKS3_RKiSA_SA_RKS4_RKS5_) ;  /* 0xfffe2fd000007944 */ /* 0x002fea0003c3ffff */
        /* <DEDUP_REMOVED lines=8> */
[----:B-1----:R-:W-:Y:S05]  /*25b70*/  CALL.REL.NOINC `($_ZN7cutlass13device_kernelIN5flash19enable_sm80_to_sm89INS1_16FlashAttnBwdSm80INS1_25CollectiveMainloopBwdSm80ILi2ELi2EN4cute5tupleIJNS5_1CILi128EEES8_NS7_ILi64EEEEEENS_6half_tEfNS_4arch4Sm80ELb1ELb0ELb1ELb1ELb0ELb0ELb0ELb0ELi2ELi4ELi4ELi4ELb0EEENS1_21CollectiveEpilogueBwdISA_SB_SD_Li256ELb1ELb0ELi2EEENS1_25SingleTileBwdLPTSchedulerILb1ELi128ELb0EEEEEEEEEvNT_6ParamsE$_ZN4cute3eso3ESOILb1ELb0EJNS_1CILi1EEEiiiNS2_ILi144EEENS2_ILi512EEEEEC2ERKS3_RKiSA_SA_RKS4_RKS5_) ;  /* 0xfffe2d7000007944 */ /* 0x002fea0003c3ffff */
[----:B-1----:R1:W5:Y:S04]  /*25b80*/  LDL R5, [R1+0x760] ;  /* 0x0007600001057983 */ /* 0x0023680000100800 */
[----:B------:R1:W5:Y:S01]  /*25b90*/  LDL.64 R2, [R1+0x758] ;  /* 0x0007580001027983 */ /* 0x0003620000100a00 */
[----:B------:R-:W-:-:S02]  /*25ba0*/  MOV R84, R60 ;  /* 0x0000003c00547202 */ /* 0x000fc40000000f00 */
[----:B------:R-:W-:Y:S02]  /*25bb0*/  MOV R26, 0x25bd0 ;  /* 0x00025bd0001a7802 */ /* 0x000fe40000000f00 */
[----:B-1---5:R-:W-:Y:S05]  /*25bc0*/  CALL.REL.NOINC `($_ZN7cutlass13device_kernelIN5flash19enable_sm80_to_sm89INS1_16FlashAttnBwdSm80INS1_25CollectiveMainloopBwdSm80ILi2ELi2EN4cute5tupleIJNS5_1CILi128EEES8_NS7_ILi64EEEEEENS_6half_tEfNS_4arch4Sm80ELb1ELb0ELb1ELb1ELb0ELb0ELb0ELb0ELi2ELi4ELi4ELi4ELb0EEENS1_21CollectiveEpilogueBwdISA_SB_SD_Li256ELb1ELb0ELi2EEENS1_25SingleTileBwdLPTSchedulerILb1ELi128ELb0EEEEEEEEEvNT_6ParamsE$_ZN4cute5tupleIJNS0_IJNS_1CILi16EEENS1_ILi2EEES3_S3_NS1_ILi4EEES3_EEENS0_IJNS1_ILi1EEEiiiNS1_ILi144EEENS1_ILi512EEEEEEEEC2ERKS5_RKS9_) ;  /* 0xfffe484000007944 */ /* 0x022fea0003c3ffff */
        /* <DEDUP_REMOVED lines=8> */
[----:B-1----:R-:W-:Y:S05]  /*25c50*/  CALL.REL.NOINC `($_ZN7cutlass13device_kernelIN5flash19enable_sm80_to_sm89INS1_16FlashAttnBwdSm80INS1_25CollectiveMainloopBwdSm80ILi2ELi2EN4cute5tupleIJNS5_1CILi128EEES8_NS7_ILi64EEEEEENS_6half_tEfNS_4arch4Sm80ELb1ELb0ELb1ELb1ELb0ELb0ELb0ELb0ELi2ELi4ELi4ELi4ELb0EEENS1_21CollectiveEpilogueBwdISA_SB_SD_Li256ELb1ELb0ELi2EEENS1_25SingleTileBwdLPTSchedulerILb1ELi128ELb0EEEEEEEEEvNT_6ParamsE$_ZZN4cute6detail16composition_implINS_5tupleIJNS_1CILi16EEENS3_ILi2EEES5_S5_NS3_ILi4EEES5_EEENS2_IJNS3_ILi1EEEiiiNS3_ILi144EEENS3_ILi512EEEEEENS2_IJNS2_IJS5_S5_EEES6_NS3_ILi8EEEEEENS2_IJNS2_IJNS3_ILi64EEESA_EEES4_NS3_ILi1024EEEEEEEEDaRKT_RKT0_RKT1_RKT2_ENKUlRKT_RKT0_E_clISC_SG_EEDaSX_S10_) ;  /* 0xfffe53e000007944 */ /* 0x002fea0003c3ffff */
[----:B------:R-:W-:Y:S02]  /*25c60*/  MOV R2, R69 ;  /* 0x0000004500027202 */ /* 0x000fe40000000f00 */
[----:B------:R-:W-:-:S02]  /*25c70*/  MOV R26, 0x25c90 ;  /* 0x00025c90001a7802 */ /* 0x000fc40000000f00 */
[----:B-----5:R-:W-:Y:S05]  /*25c80*/  CALL.REL.NOINC `($_ZN7cutlass13device_kernelIN5flash19enable_sm80_to_sm89INS1_16FlashAttnBwdSm80INS1_25CollectiveMainloopBwdSm80ILi2ELi2EN4cute5tupleIJNS5_1CILi128EEES8_NS7_ILi64EEEEEENS_6half_tEfNS_4arch4Sm80ELb1ELb0ELb1ELb1ELb0ELb0ELb0ELb0ELi2ELi4ELi4ELi4ELb0EEENS1_21CollectiveEpilogueBwdISA_SB_SD_Li256ELb1ELb0ELi2EEENS1_25SingleTileBwdLPTSchedulerILb1ELi128ELb0EEEEEEEEEvNT_6ParamsE$_ZZN4cute6detail16composition_implINS_5tupleIJNS_1CILi16EEENS3_ILi2EEES5_S5_NS3_ILi4EEES5_EEENS2_IJNS3_ILi1EEEiiiNS3_ILi144EEENS3_ILi512EEEEEENS2_IJNS2_IJS5_S5_EEES6_NS3_ILi8EEEEEENS2_IJNS2_IJNS3_ILi64EEESA_EEES4_NS3_ILi1024EEEEEEEEDaRKT_RKT0_RKT1_RKT2_ENKUlRKT_RKT0_E_clIS6_S4_EEDaSX_S10_) ;  /* 0xfffe536000007944 */ /* 0x020fea0003c3ffff */
[----:B-----5:R2:W-:Y:S01]  /*25c90*/  STL.64 [R1+0x770], R2 ;  /* 0x0007700201007387 */ /* 0x0205e20000100a00 */
[----:B------:R-:W-:Y:S01]  /*25ca0*/  IMAD.MOV.U32 R26, RZ, RZ, R4 ;  /* 0x000000ffff1a7224 */ /* 0x000fe200078e0004 */
[----:B------:R-:W-:Y:S01]  /*25cb0*/  MOV R82, R60 ;  /* 0x0000003c00527202 */ /* 0x000fe20000000f00 */
[----:B------:R-:W-:Y:S01]  /*25cc0*/  IMAD.MOV.U32 R83, RZ, RZ, R59 ;  /* 0x000000ffff537224 */ /* 0x000fe200078e003b */
[----:B------:R-:W-:-:S02]  /*25cd0*/  MOV R4, 0x25cf0 ;  /* 0x00025cf000047802 */ /* 0x000fc40000000f00 */
[----:B-12---:R-:W-:Y:S05]  /*25ce0*/  CALL.REL.NOINC `($_ZN7cutlass13device_kernelIN5flash19enable_sm80_to_sm89INS1_16FlashAttnBwdSm80INS1_25CollectiveMainloopBwdSm80ILi2ELi2EN4cute5tupleIJNS5_1CILi128EEES8_NS7_ILi64EEEEEENS_6half_tEfNS_4arch4Sm80ELb1ELb0ELb1ELb1ELb0ELb0ELb0ELb0ELi2ELi4ELi4ELi4ELb0EEENS1_21CollectiveEpilogueBwdISA_SB_SD_Li256ELb1ELb0ELi2EEENS1_25SingleTileBwdLPTSchedulerILb1ELi128ELb0EEEEEEEEEvNT_6ParamsE$_ZN4cute3eso3ESOILb0ELb0EJNS_5tupleIJiNS_1CILi512EEEEEENS2_IJiiEEENS3_ILi1024EEEEEC2ERKS5_RKS6_RKS7_) ;  /* 0xfffe187000007944 */ /* 0x006fea0003c3ffff */
[----:B------:R2:W5:Y:S04]  /*25cf0*/  LDL R5, [R1+0x760] ;  /* 0x0007600001057983 */ /* 0x0005680000100800 */
[----:B-1----:R2:W5:Y:S01]  /*25d00*/  LDL.64 R2, [R1+0x758] ;  /* 0x0007580001027983 */ /* 0x0025620000100a00 */
[----:B------:R-:W-:-:S02]  /*25d10*/  MOV R82, R60 ;  /* 0x0000003c00527202 */ /* 0x000fc40000000f00 */
[----:B------:R-:W-:Y:S02]  /*25d20*/  MOV R26, 0x25d40 ;  /* 0x00025d40001a7802 */ /* 0x000fe40000000f00 */
[----:B--2--5:R-:W-:Y:S05]  /*25d30*/  CALL.REL.NOINC `($_ZN7cutlass13device_kernelIN5flash19enable_sm80_to_sm89INS1_16FlashAttnBwdSm80INS1_25CollectiveMainloopBwdSm80ILi2ELi2EN4cute5tupleIJNS5_1CILi128EEES8_NS7_ILi64EEEEEENS_6half_tEfNS_4arch4Sm80ELb1ELb0ELb1ELb1ELb0ELb0ELb0ELb0ELi2ELi4ELi4ELi4ELb0EEENS1_21CollectiveEpilogueBwdISA_SB_SD_Li256ELb1ELb0ELi2EEENS1_25SingleTileBwdLPTSchedulerILb1ELi128ELb0EEEEEEEEEvNT_6ParamsE$_ZN4cute5tupleIJNS0_IJNS0_IJNS_1CILi2EEES2_EEES3_NS1_ILi8EEEEEENS0_IJNS0_IJiNS1_ILi512EEEEEENS0_IJiiEEENS1_ILi1024EEEEEEEEC2ERKS5_RKSA_) ;  /* 0xfffe446000007944 */ /* 0x024fea0003c3ffff */
        /* <DEDUP_REMOVED lines=9> */
[----:B-1---5:R-:W-:Y:S05]  /*25dd0*/  CALL.REL.NOINC `($_ZN7cutlass13device_kernelIN5flash19enable_sm80_to_sm89INS1_16FlashAttnBwdSm80INS1_25CollectiveMainloopBwdSm80ILi2ELi2EN4cute5tupleIJNS5_1CILi128EEES8_NS7_ILi64EEEEEENS_6half_tEfNS_4arch4Sm80ELb1ELb0ELb1ELb1ELb0ELb0ELb0ELb0ELi2ELi4ELi4ELi4ELb0EEENS1_21CollectiveEpilogueBwdISA_SB_SD_Li256ELb1ELb0ELi2EEENS1_25SingleTileBwdLPTSchedulerILb1ELi128ELb0EEEEEEEEEvNT_6ParamsE$_ZN4cute3eso3ESOILb0ELb0EJNS_6LayoutINS_5tupleIJNS3_IJNS_1CILi2EEES5_EEES6_NS4_ILi8EEEEEENS3_IJNS3_IJiNS4_ILi512EEEEEENS3_IJiiEEENS4_ILi1024EEEEEEEEjEEC2ERKSE_RKj) ;  /* 0xfffe1aa000007944 */ /* 0x022fea0003c3ffff */
[----:B------:R-:W2:Y:S04]  /*25de0*/  LDL.64 R10, [R1+0x760] ;  /* 0x00076000010a7983 */ /* 0x000ea80000100a00 */
[----:B-1----:R1:W5:Y:S01]  /*25df0*/  LDL.64 R4, [R1+0x758] ;  /* 0x0007580001047983 */ /* 0x0023620000100a00 */
[----:B------:R-:W-:Y:S02]  /*25e00*/  MOV R38, R60 ;  /* 0x0000003c00267202 */ /* 0x000fe40000000f00 */
[----:B------:R-:W-:Y:S01]  /*25e10*/  MOV R46, 0x25e40 ;  /* 0x00025e40002e7802 */ /* 0x000fe20000000f00 */
[----:B--2---:R-:W-:-:S04]  /*25e20*/  IMAD.WIDE.U32 R2, R11, 0x2, R14 ;  /* 0x000000020b027825 */ /* 0x004fc800078e000e */
[----:B-1---5:R-:W-:Y:S05]  /*25e30*/  CALL.REL.NOINC `($_ZN7cutlass13device_kernelIN5flash19enable_sm80_to_sm89INS1_16FlashAttnBwdSm80INS1_25CollectiveMainloopBwdSm80ILi2ELi2EN4cute5tupleIJNS5_1CILi128EEES8_NS7_ILi64EEEEEENS_6half_tEfNS_4arch4Sm80ELb1ELb0ELb1ELb1ELb0ELb0ELb0ELb0ELi2ELi4ELi4ELi4ELb0EEENS1_21CollectiveEpilogueBwdISA_SB_SD_Li256ELb1ELb0ELi2EEENS1_25SingleTileBwdLPTSchedulerILb1ELi128ELb0EEEEEEEEEvNT_6ParamsE$_ZN4cute8smem_ptrIPN7cutlass6half_tEECI1NS_12iter_adaptorIS3_S4_EEES3_) ;  /* 0xfffe480000007944 */ /* 0x022fea0003c3ffff */
[----:B-1----:R-:W2:Y:S01]  /*25e40*/  LDL.64 R2, [R1+0x758] ;  /* 0x0007580001027983 */ /* 0x002ea20000100a00 */
[----:B------:R-:W-:Y:S01]  /*25e50*/  IMAD.MOV.U32 R6, RZ, RZ, R10 ;  /* 0x000000ffff067224 */ /* 0x000fe200078e000a */
[----:B------:R-:W-:Y:S01]  /*25e60*/  MOV R82, R60 ;  /* 0x0000003c00527202 */ /* 0x000fe20000000f00 */
[----:B------:R-:W-:Y:S01]  /*25e70*/  IMAD.MOV.U32 R83, RZ, RZ, R69 ;  /* 0x000000ffff537224 */ /* 0x000fe200078e0045 */
[----:B------:R-:W-:Y:S01]  /*25e80*/  MOV R12, 0x25eb0 ;  /* 0x00025eb0000c7802 */ /* 0x000fe20000000f00 */
[----:B--2---:R1:W-:Y:S04]  /*25e90*/  STL.64 [R8], R2 ;  /* 0x0000000208007387 */ /* 0x0043e80000100a00 */
[----:B-1----:R-:W-:Y:S05]  /*25ea0*/  CALL.REL.NOINC `($_ZN7cutlass13device_kernelIN5flash19enable_sm80_to_sm89INS1_16FlashAttnBwdSm80INS1_25CollectiveMainloopBwdSm80ILi2ELi2EN4cute5tupleIJNS5_1CILi128EEES8_NS7_ILi64EEEEEENS_6half_tEfNS_4arch4Sm80ELb1ELb0ELb1ELb1ELb0ELb0ELb0ELb0ELi2ELi4ELi4ELi4ELb0EEENS1_21CollectiveEpilogueBwdISA_SB_SD_Li256ELb1ELb0ELi2EEENS1_25SingleTileBwdLPTSchedulerILb1ELi128ELb0EEEEEEEEEvNT_6ParamsE$_ZN4cute3eso3ESOILb0ELb0EJNS_6LayoutINS_5tupleIJNS3_IJNS_1CILi2EEES5_EEES6_NS4_ILi8EEEEEENS3_IJNS3_IJiNS4_ILi512EEEEEENS3_IJiiEEENS4_ILi1024EEEEEEEENS_10ViewEngineINS_8smem_ptrIPN7cutlass6half_tEEEEEEEC2ERKSE_RKSL_) ;  /* 0xfffe195000007944 */ /* 0x002fea0003c3ffff */
[----:B------:R-:W-:Y:S02]  /*25eb0*/  MOV R2, 0x25ed0 ;  /* 0x00025ed000027802 */ /* 0x000fe40000000f00 */
[----:B-1----:R-:W-:Y:S05]  /*25ec0*/  CALL.REL.NOINC `($_ZN7cutlass13device_kernelIN5flash19enable_sm80_to_sm89INS1_16FlashAttnBwdSm80INS1_25CollectiveMainloopBwdSm80ILi2ELi2EN4cute5tupleIJNS5_1CILi128EEES8_NS7_ILi64EEEEEENS_6half_tEfNS_4arch4Sm80ELb1ELb0ELb1ELb1ELb0ELb0ELb0ELb0ELi2ELi4ELi4ELi4ELb0EEENS1_21CollectiveEpilogueBwdISA_SB_SD_Li256ELb1ELb0ELi2EEENS1_25SingleTileBwdLPTSchedulerILb1ELi128ELb0EEEEEEEEEvNT_6ParamsE$_ZZN4cute4takeILi1ELi3ENS_5tupleIJNS1_IJiNS_1CILi512EEEEEENS1_IJiiEEENS2_ILi1024EEEEEEEEDaRKT1_ENKUlDpRKT_E_clIJS5_S6_EEEDaSE_) ;  /* 0xfffe502000007944 */ /* 0x002fea0003c3ffff */
[----:B------:R-:W-:Y:S02]  /*25ed0*/  MOV R2, 0x25ef0 ;  /* 0x00025ef000027802 */ /* 0x000fe40000000f00 */
[----:B------:R-:W-:Y:S05]  /*25ee0*/  CALL.REL.NOINC `($_ZN7cutlass13device_kernelIN5flash19enable_sm80_to_sm89INS1_16FlashAttnBwdSm80INS1_25CollectiveMainloopBwdSm80ILi2ELi2EN4cute5tupleIJNS5_1CILi128EEES8_NS7_ILi64EEEEEENS_6half_tEfNS_4arch4Sm80ELb1ELb0ELb1ELb1ELb0ELb0ELb0ELb0ELi2ELi4ELi4ELi4ELb0EEENS1_21CollectiveEpilogueBwdISA_SB_SD_Li256ELb1ELb0ELi2EEENS1_25SingleTileBwdLPTSchedulerILb1ELi128ELb0EEEEEEEEEvNT_6ParamsE$_ZZN4cute16flatten_to_tupleINS_5tupleIJNS1_IJiiEEENS_1CILi1024EEEEEEEEDaRKT_ENKUlRKT_E_clIS2_EEDaSB_) ;  /* 0xfffe4e9000007944 */ /* 0x000fea0003c3ffff */
[----:B------:R-:W-:Y:S02]  /*25ef0*/  MOV R2, 0x25f10 ;  /* 0x00025f1000027802 */ /* 0x000fe40000000f00 */
[----:B------:R-:W-:Y:S05]  /*25f00*/  CALL.REL.NOINC `($_ZN7cutlass13device_kernelIN5flash19enable_sm80_to_sm89INS1_16FlashAttnBwdSm80INS1_25CollectiveMainloopBwdSm80ILi2ELi2EN4cute5tupleIJNS5_1CILi128EEES8_NS7_ILi64EEEEEENS_6half_tEfNS_4arch4Sm80ELb1ELb0ELb1ELb1ELb0ELb0ELb0ELb0ELi2ELi4ELi4ELi4ELb0EEENS1_21CollectiveEpilogueBwdISA_SB_SD_Li256ELb1ELb0ELi2EEENS1_25SingleTileBwdLPTSchedulerILb1ELi128ELb0EEEEEEEEEvNT_6ParamsE$_ZZN4cute12filter_tupleINS_5tupleIJNS1_IJiiEEENS_1CILi1024EEEEEEZNS_16flatten_to_tupleIS5_EEDaRKT_EUlRKT_E_EEDaS9_OT0_ENKUlDpSC_E_clIJS2_NS1_IJS4_EEEEEEDaSG_) ;  /* 0xfffe496000007944 */ /* 0x000fea0003c3ffff */
        /* <DEDUP_REMOVED lines=23> */
[----:B------:R2:W5:Y:S01]  /*26080*/  LD.E R3, [R10.64] ;  /* 0x000000040a037980 */ /* 0x000562000c101900 */
[----:B-1----:R-:W-:-:S03]  /*26090*/  MOV R2, 0x260b0 ;  /* 0x000260b000027802 */ /* 0x002fc60000000f00 */
[----:B--2--5:R-:W-:Y:S05]  /*260a0*/  CALL.REL.NOINC `($_ZN7cutlass13device_kernelIN5flash19enable_sm80_to_sm89INS1_16FlashAttnBwdSm80INS1_25CollectiveMainloopBwdSm80ILi2ELi2EN4cute5tupleIJNS5_1CILi128EEES8_NS7_ILi64EEEEEENS_6half_tEfNS_4arch4Sm80ELb1ELb0ELb1ELb1ELb0ELb0ELb0ELb0ELi2ELi4ELi4ELi4ELb0EEENS1_21CollectiveEpilogueBwdISA_SB_SD_Li256ELb1ELb0ELi2EEENS1_25SingleTileBwdLPTSchedulerILb1ELi128ELb0EEEEEEEEEvNT_6ParamsE$_ZZN4cute5sliceINS_5tupleIJNS_10UnderscoreES2_S2_iEEENS1_IJNS1_IJNS_1CILi1EEENS4_ILi0EEEEEEiNS4_ILi1024EEENS4_ILi8192EEEEEEEEDaRKT_RKT0_ENKUlRKT_RKT0_E_clIS2_iEEDaSJ_SM_) ;  /* 0xfffe4ee000007944 */ /* 0x024fea0003c3ffff */
[----:B------:R-:W-:Y:S02]  /*260b0*/  MOV R2, 0x260d0 ;  /* 0x000260d000027802 */ /* 0x000fe40000000f00 */
[----:B------:R-:W-:Y:S05]  /*260c0*/  CALL.REL.NOINC `($_ZN7cutlass13device_kernelIN5flash19enable_sm80_to_sm89INS1_16FlashAttnBwdSm80INS1_25CollectiveMainloopBwdSm80ILi2ELi2EN4cute5tupleIJNS5_1CILi128EEES8_NS7_ILi64EEEEEENS_6half_tEfNS_4arch4Sm80ELb1ELb0ELb1ELb1ELb0ELb0ELb0ELb0ELi2ELi4ELi4ELi4ELb0EEENS1_21CollectiveEpilogueBwdISA_SB_SD_Li256ELb1ELb0ELi2EEENS1_25SingleTileBwdLPTSchedulerILb1ELi128ELb0EEEEEEEEEvNT_6ParamsE$_ZZN4cute12filter_tupleINS_5tupleIJNS_10UnderscoreES2_S2_iEEENS1_IJNS1_IJNS_1CILi1EEENS4_ILi0EEEEEEiNS4_ILi1024EEENS4_ILi8192EEEEEEZNS_5sliceIS3_SA_EEDaRKT_RKT0_EUlRKT_RKT0_E_EEDaSE_SH_OT1_ENKUlDpSK_E_clIJNS1_IJS7_EEENS1_IJiEEENS1_IJS8_EEENS1_IJEEEEEEDaSR_) ;  /* 0xfffe485000007944 */ /* 0x000fea0003c3ffff */
[----:B------:R-:W-:Y:S02]  /*260d0*/  MOV R4, 0x260f0 ;  /* 0x000260f000047802 */ /* 0x000fe40000000f00 */
[----:B------:R-:W-:Y:S05]  /*260e0*/  CALL.REL.NOINC `($_ZN7cutlass13device_kernelIN5flash19enable_sm80_to_sm89INS1_16FlashAttnBwdSm80INS1_25CollectiveMainloopBwdSm80ILi2ELi2EN4cute5tupleIJNS5_1CILi128EEES8_NS7_ILi64EEEEEENS_6half_tEfNS_4arch4Sm80ELb1ELb0ELb1ELb1ELb0ELb0ELb0ELb0ELi2ELi4ELi4ELi4ELb0EEENS1_21CollectiveEpilogueBwdISA_SB_SD_Li256ELb1ELb0ELi2EEENS1_25SingleTileBwdLPTSchedulerILb1ELi128ELb0EEEEEEEEEvNT_6ParamsE$_ZN4cute5tupleIJNS0_IJNS0_IJNS_1CILi8EEENS1_ILi1EEEEEENS1_ILi2EEES2_EEENS0_IJNS0_IJS3_NS1_ILi0EEEEEEiNS1_ILi1024EEEEEEEEC2ERKS6_RKSA_) ;  /* 0xfffe42d000007944 */ /* 0x000fea0003c3ffff */
[----:B-1----:R1:W5:Y:S01]  /*260f0*/  LDL R2, [R1+0x758] ;  /* 0x0007580001027983 */ /* 0x0023620000100800 */
[----:B------:R-:W-:Y:S02]  /*26100*/  SHF.L.U32 R6, R5, 0xd, RZ ;  /* 0x0000000d05067819 */ /* 0x000fe400000006ff */
[----:B------:R-:W-:-:S03]  /*26110*/  MOV R4, 0x26140 ;  /* 0x0002614000047802 */ /* 0x000fc60000000f00 */
[----:B------:R1:W-:Y:S04]  /*26120*/  STL [R1+0x11e0], R6 ;  /* 0x0011e00601007387 */ /* 0x0003e80000100800 */
[----:B-1---5:R-:W-:Y:S05]  /*26130*/  CALL.REL.NOINC `($_ZN7cutlass13device_kernelIN5flash19enable_sm80_to_sm89INS1_16FlashAttnBwdSm80INS1_25CollectiveMainloopBwdSm80ILi2ELi2EN4cute5tupleIJNS5_1CILi128EEES8_NS7_ILi64EEEEEENS_6half_tEfNS_4arch4Sm80ELb1ELb0ELb1ELb1ELb0ELb0ELb0ELb0ELi2ELi4ELi4ELi4ELb0EEENS1_21CollectiveEpilogueBwdISA_SB_SD_Li256ELb1ELb0ELi2EEENS1_25SingleTileBwdLPTSchedulerILb1ELi128ELb0EEEEEEEEEvNT_6ParamsE$_ZN4cute3eso3ESOILb0ELb0EJNS_6LayoutINS_5tupleIJNS3_IJNS_1CILi8EEENS4_ILi1EEEEEENS4_ILi2EEES5_EEENS3_IJNS3_IJS6_NS4_ILi0EEEEEEiNS4_ILi1024EEEEEEEEiEEC2ERKSE_RKi) ;  /* 0xfffe1cd000007944 */ /* 0x022fea0003c3ffff */
[----:B------:R-:W-:Y:S01]  /*26140*/  ULDC.64 UR4, c[0x0][0x118] ;  /* 0x0000460000047ab9 */ /* 0x000fe20000000a00 */
[----:B------:R-:W2:Y:S04]  /*26150*/  LDL.64 R4, [R1+0x758] ;  /* 0x0007580001047983 */ /* 0x000ea80000100a00 */
[----:B-1----:R-:W2:Y:S01]  /*26160*/  LD.E.64 R2, [R10.64+0x8] ;  /* 0x000008040a027980 */ /* 0x002ea2000c101b00 */
[----:B------:R-:W-:Y:S02]  /*26170*/  MOV R38, R60 ;  /* 0x0000003c00267202 */ /* 0x000fe40000000f00 */
[----:B------:R-:W-:Y:S01]  /*26180*/  MOV R46, 0x261b0 ;  /* 0x000261b0002e7802 */ /* 0x000fe20000000f00 */
[----:B--2---:R-:W-:-:S04]  /*26190*/  IMAD.WIDE R2, R5, 0x2, R2 ;  /* 0x0000000205027825 */ /* 0x004fc800078e0202 */
[----:B------:R-:W-:Y:S05]  /*261a0*/  CALL.REL.NOINC `($_ZN7cutlass13device_kernelIN5flash19enable_sm80_to_sm89INS1_16FlashAttnBwdSm80INS1_25CollectiveMainloopBwdSm80ILi2ELi2EN4cute5tupleIJNS5_1CILi128EEES8_NS7_ILi64EEEEEENS_6half_tEfNS_4arch4Sm80ELb1ELb0ELb1ELb1ELb0ELb0ELb0ELb0ELi2ELi4ELi4ELi4ELb0EEENS1_21CollectiveEpilogueBwdISA_SB_SD_Li256ELb1ELb0ELi2EEENS1_25SingleTileBwdLPTSchedulerILb1ELi128ELb0EEEEEEEEEvNT_6ParamsE$_ZN4cute8smem_ptrIPN7cutlass6half_tEECI1NS_12iter_adaptorIS3_S4_EEES3_) ;  /* 0xfffe449000007944 */ /* 0x000fea0003c3ffff */
[----:B------:R-:W2:Y:S01]  /*261b0*/  LDL.64 R10, [R1+0x758] ;  /* 0x00075800010a7983 */ /* 0x000ea20000100a00 */
[----:B-1----:R-:W-:Y:S01]  /*261c0*/  IMAD.MOV.U32 R3, RZ, RZ, R4 ;  /* 0x000000ffff037224 */ /* 0x002fe200078e0004 */
[----:B------:R-:W-:-:S02]  /*261d0*/  MOV R0, R69 ;  /* 0x0000004500007202 */ /* 0x000fc40000000f00 */
[----:B------:R-:W-:Y:S01]  /*261e0*/  MOV R4, 0x26210 ;  /* 0x0002621000047802 */ /* 0x000fe20000000f00 */
[----:B--2---:R1:W-:Y:S04]  /*261f0*/  STL.64 [R8], R10 ;  /* 0x0000000a08007387 */ /* 0x0043e80000100a00 */
[----:B-1----:R-:W-:Y:S05]  /*26200*/  CALL.REL.NOINC `($_ZN7cutlass13device_kernelIN5flash19enable_sm80_to_sm89INS1_16FlashAttnBwdSm80INS1_25CollectiveMainloopBwdSm80ILi2ELi2EN4cute5tupleIJNS5_1CILi128EEES8_NS7_ILi64EEEEEENS_6half_tEfNS_4arch4Sm80ELb1ELb0ELb1ELb1ELb0ELb0ELb0ELb0ELi2ELi4ELi4ELi4ELb0EEENS1_21CollectiveEpilogueBwdISA_SB_SD_Li256ELb1ELb0ELi2EEENS1_25SingleTileBwdLPTSchedulerILb1ELi128ELb0EEEEEEEEEvNT_6ParamsE$_ZN4cute3eso3ESOILb0ELb0EJNS_6LayoutINS_5tupleIJNS3_IJNS_1CILi8EEENS4_ILi1EEEEEENS4_ILi2EEES5_EEENS3_IJNS3_IJS6_NS4_ILi0EEEEEEiNS4_ILi1024EEEEEEEENS_10ViewEngineINS_8smem_ptrIPN7cutlass6half_tEEEEEEEC2ERKSE_RKSL_) ;  /* 0xfffe1b9000007944 */ /* 0x002fea0003c3ffff */
[----:B-1----:R-:W2:Y:S01]  /*26210*/  LDL.64 R2, [R61+0xe0] ;  /* 0x0000e0003d027983 */ /* 0x002ea20000100a00 */
[----:B------:R-:W-:-:S03]  /*26220*/  ULDC.64 UR4, c[0x0][0x118] ;  /* 0x0000460000047ab9 */ /* 0x000fc60000000a00 */
[----:B------:R1:W5:Y:S04]  /*26230*/  LDL R0, [R1+0x758] ;  /* 0x0007580001007983 */ /* 0x0003680000100800 */
[----:B------:R1:W5:Y:S04]  /*26240*/  LDL.64 R28, [R1+0x760] ;  /* 0x00076000011c7983 */ /* 0x0003680000100a00 */
[----:B------:R1:W5:Y:S04]  /*26250*/  LDL.64 R12, [R61+0xc8] ;  /* 0x0000c8003d0c7983 */ /* 0x0003680000100a00 */
[----:B--2---:R-:W5:Y:S01]  /*26260*/  LD.E.64 R2, [R2.64] ;  /* 0x0000000402027980 */ /* 0x004f62000c101b00 */
[----:B------:R-:W-:-:S03]  /*26270*/  MOV R6, 0x26290 ;  /* 0x0002629000067802 */ /* 0x000fc60000000f00 */
[----:B-1---5:R-:W-:Y:S05]  /*26280*/  CALL.REL.NOINC `($_ZN7cutlass13device_kernelIN5flash19enable_sm80_to_sm89INS1_16FlashAttnBwdSm80INS1_25CollectiveMainloopBwdSm80ILi2ELi2EN4cute5tupleIJNS5_1CILi128EEES8_NS7_ILi64EEEEEENS_6half_tEfNS_4arch4Sm80ELb1ELb0ELb1ELb1ELb0ELb0ELb0ELb0ELi2ELi4ELi4ELi4ELb0EEENS1_21CollectiveEpilogueBwdISA_SB_SD_Li256ELb1ELb0ELi2EEENS1_25SingleTileBwdLPTSchedulerILb1ELi128ELb0EEEEEEEEEvNT_6ParamsE$_ZN4cute3eso3ESOILb1ELb0EJNS_14ComposedLayoutINS_7SwizzleILi3ELi3ELi3EEENS_1CILi0EEENS_6LayoutINS_5tupleIJNS8_IJNS8_IJNS5_ILi4EEENS5_ILi8EEEEEENS8_IJS9_NS5_ILi1EEEEEEEEENS8_IJNS8_IJNS5_ILi2EEESF_SF_EEENS8_IJSF_SA_EEEEEEEEENS8_IJNS8_IJNS8_IJNS5_ILi128EEESC_EEENS8_IJNS5_ILi16EEES6_EEEEEENS8_IJNS8_IJNS5_ILi64EEESA_NS5_ILi512EEEEEENS8_IJNS5_ILi8192EEENS5_ILi1024EEEEEEEEEEEEEEEENS_10ViewEngineINS_8smem_ptrIPN7cutlass6half_tEEEEEEEC2ERKSY_RKS15_) ;  /* 0xfffe23f000007944 */ /* 0x022fea0003c3ffff */
        /* <DEDUP_REMOVED lines=31> */
[----:B------:R-:W-:Y:S02]  /*26480*/  MOV R4, 0x264a0 ;  /* 0x000264a000047802 */ /* 0x000fe40000000f00 */
[----:B------:R-:W-:Y:S05]  /*26490*/  CALL.REL.NOINC `($_ZN7cutlass13device_kernelIN5flash19enable_sm80_to_sm89INS1_16FlashAttnBwdSm80INS1_25CollectiveMainloopBwdSm80ILi2ELi2EN4cute5tupleIJNS5_1CILi128EEES8_NS7_ILi64EEEEEENS_6half_tEfNS_4arch4Sm80ELb1ELb0ELb1ELb1ELb0ELb0ELb0ELb0ELi2ELi4ELi4ELi4ELb0EEENS1_21CollectiveEpilogueBwdISA_SB_SD_Li256ELb1ELb0ELi2EEENS1_25SingleTileBwdLPTSchedulerILb1ELi128ELb0EEEEEEEEEvNT_6ParamsE$_ZZN4cute13to_mixed_bitsINS_5tupleIJNS1_IJNS_1CILi4EEENS2_ILi8EEEEEES3_NS2_ILi1EEEEEENS1_IJNS1_IJNS2_ILi128EEENS2_ILi0EEEEEENS2_ILi16EEES9_EEENS1_IJNS1_IJiiEEEiS9_EEEEEDaRKT_RKT0_RKT1_ENKUlRKT_RKT0_RKT1_E_clIS5_SA_SD_EEDaSQ_ST_SW_) ;  /* 0xfffe484000007944 */ /* 0x000fea0003c3ffff */
[----:B------:R-:W-:Y:S02]  /*264a0*/  MOV R6, 0x264c0 ;  /* 0x000264c000067802 */ /* 0x000fe40000000f00 */
[----:B------:R-:W-:Y:S05]  /*264b0*/  CALL.REL.NOINC `($_ZN7cutlass13device_kernelIN5flash19enable_sm80_to_sm89INS1_16FlashAttnBwdSm80INS1_25CollectiveMainloopBwdSm80ILi2ELi2EN4cute5tupleIJNS5_1CILi128EEES8_NS7_ILi64EEEEEENS_6half_tEfNS_4arch4Sm80ELb1ELb0ELb1ELb1ELb0ELb0ELb0ELb0ELi2ELi4ELi4ELi4ELb0EEENS1_21CollectiveEpilogueBwdISA_SB_SD_Li256ELb1ELb0ELi2EEENS1_25SingleTileBwdLPTSchedulerILb1ELi128ELb0EEEEEEEEEvNT_6ParamsE$_ZZN4cute13to_mixed_bitsINS_5tupleIJNS1_IJNS_1CILi4EEENS2_ILi8EEEEEES3_NS2_ILi1EEEEEENS1_IJNS1_IJNS2_ILi128EEENS2_ILi0EEEEEENS2_ILi16EEES9_EEENS1_IJNS1_IJiiEEEiS9_EEEEEDaRKT_RKT0_RKT1_ENKUlRKT_RKT0_RKT1_E_clIS3_SB_iEEDaSQ_ST_SW_) ;  /* 0xfffe47d000007944 */ /* 0x000fea0003c3ffff */
[----:B------:R-:W-:Y:S02]  /*264c0*/  MOV R5, R4 ;  /* 0x0000000400057202 */ /* 0x000fe40000000f00 */
[----:B------:R-:W-:Y:S02]  /*264d0*/  MOV R4, 0x264f0 ;  /* 0x000264f000047802 */ /* 0x000fe40000000f00 */
[----:B------:R-:W-:Y:S05]  /*264e0*/  CALL.REL.NOINC `($_ZN7cutlass13device_kernelIN5flash19enable_sm80_to_sm89INS1_16FlashAttnBwdSm80INS1_25CollectiveMainloopBwdSm80ILi2ELi2EN4cute5tupleIJNS5_1CILi128EEES8_NS7_ILi64EEEEEENS_6half_tEfNS_4arch4Sm80ELb1ELb0ELb1ELb1ELb0ELb0ELb0ELb0ELi2ELi4ELi4ELi4ELb0EEENS1_21CollectiveEpilogueBwdISA_SB_SD_Li256ELb1ELb0ELi2EEENS1_25SingleTileBwdLPTSchedulerILb1ELi128ELb0EEEEEEEEEvNT_6ParamsE$_ZZN4cute13to_mixed_bitsINS_5tupleIJNS1_IJNS_1CILi4EEENS2_ILi8EEEEEES3_NS2_ILi1EEEEEENS1_IJNS1_IJNS2_ILi128EEENS2_ILi0EEEEEENS2_ILi16EEES9_EEENS1_IJNS1_IJiiEEEiS9_EEEEEDaRKT_RKT0_RKT1_ENKUlDpRKT_E_clIJNS_9MixedBitsILj0ELj384EEENSU_ILj0ELj48EEENS2_ILj0EEEEEEDaSR_) ;  /* 0xfffe476000007944 */ /* 0x000fea0003c3ffff */
[----:B------:R-:W-:Y:S02]  /*264f0*/  SHF.R.S32.HI R5, RZ, 0x1f, R2 ;  /* 0x0000001fff057819 */ /* 0x000fe40000011402 */
[----:B------:R-:W-:Y:S02]  /*26500*/  LOP3.LUT R3, R3, 0x1b0, RZ, 0xc0, !PT ;  /* 0x000001b003037812 */ /* 0x000fe400078ec0ff */
[----:B------:R-:W-:-:S02]  /*26510*/  LEA.HI R2, R5, R2, RZ, 0x2 ;  /* 0x0000000205027211 */ /* 0x000fc400078f10ff */
[----:B------:R-:W-:Y:S02]  /*26520*/  MOV R4, 0x26560 ;  /* 0x0002656000047802 */ /* 0x000fe40000000f00 */
[----:B------:R-:W-:-:S05]  /*26530*/  SHF.R.S32.HI R2, RZ, 0x2, R2 ;  /* 0x00000002ff027819 */ /* 0x000fca0000011402 */
[----:B------:R1:W-:Y:S02]  /*26540*/  STL [R1+0x77c], R2 ;  /* 0x00077c0201007387 */ /* 0x0003e40000100800 */
[----:B-1----:R-:W-:Y:S05]  /*26550*/  CALL.REL.NOINC `($_ZN7cutlass13device_kernelIN5flash19enable_sm80_to_sm89INS1_16FlashAttnBwdSm80INS1_25CollectiveMainloopBwdSm80ILi2ELi2EN4cute5tupleIJNS5_1CILi128EEES8_NS7_ILi64EEEEEENS_6half_tEfNS_4arch4Sm80ELb1ELb0ELb1ELb1ELb0ELb0ELb0ELb0ELi2ELi4ELi4ELi4ELb0EEENS1_21CollectiveEpilogueBwdISA_SB_SD_Li256ELb1ELb0ELi2EEENS1_25SingleTileBwdLPTSchedulerILb1ELi128ELb0EEEEEEEEEvNT_6ParamsE$_ZN4cute5tupleIJNS_7SwizzleILi3ELi3ELi3EEENS_9MixedBitsILj0ELj432EEENS_6LayoutINS0_IJNS0_IJNS_1CILi2EEES7_S7_EEES7_NS6_ILi8EEEEEENS0_IJNS0_IJNS6_ILi64EEES9_NS6_ILi512EEEEEENS6_ILi8192EEENS6_ILi1024EEEEEEEEEEC2ERKS2_RKS4_RKSH_) ;  /* 0xfffe40a000007944 */ /* 0x002fea0003c3ffff */
[----:B-1----:R1:W5:Y:S01]  /*26560*/  LDL R2, [R1+0x758] ;  /* 0x0007580001027983 */ /* 0x0023620000100800 */
[----:B------:R-:W-:Y:S02]  /*26570*/  MOV R3, R7 ;  /* 0x0000000700037202 */ /* 0x000fe40000000f00 */
[----:B------:R-:W-:Y:S02]  /*26580*/  MOV R4, 0x265a0 ;  /* 0x000265a000047802 */ /* 0x000fe40000000f00 */
[----:B-1---5:R-:W-:Y:S05]  /*26590*/  CALL.REL.NOINC `($_ZN7cutlass13device_kernelIN5flash19enable_sm80_to_sm89INS1_16FlashAttnBwdSm80INS1_25CollectiveMainloopBwdSm80ILi2ELi2EN4cute5tupleIJNS5_1CILi128EEES8_NS7_ILi64EEEEEENS_6half_tEfNS_4arch4Sm80ELb1ELb0ELb1ELb1ELb0ELb0ELb0ELb0ELi2ELi4ELi4ELi4ELb0EEENS1_21CollectiveEpilogueBwdISA_SB_SD_Li256ELb1ELb0ELi2EEENS1_25SingleTileBwdLPTSchedulerILb1ELi128ELb0EEEEEEEEEvNT_6ParamsE$_ZN4cute3eso3ESOILb0ELb0EJNS_14ComposedLayoutINS_7SwizzleILi3ELi3ELi3EEENS_9MixedBitsILj0ELj432EEENS_6LayoutINS_5tupleIJNS8_IJNS_1CILi2EEESA_SA_EEESA_NS9_ILi8EEEEEENS8_IJNS8_IJNS9_ILi64EEESC_NS9_ILi512EEEEEENS9_ILi8192EEENS9_ILi1024EEEEEEEEEEiEEC2ERKSL_RKi) ;  /* 0xfffe0d0000007944 */ /* 0x022fea0003c3ffff */
[----:B-1----:R-:W2:Y:S01]  /*265a0*/  LDL.64 R4, [R1+0x758] ;  /* 0x0007580001047983 */ /* 0x002ea20000100a00 */
[----:B------:R-:W-:Y:S02]  /*265b0*/  MOV R38, R60 ;  /* 0x0000003c00267202 */ /* 0x000fe40000000f00 */
[----:B------:R-:W-:Y:S01]  /*265c0*/  MOV R46, 0x265f0 ;  /* 0x000265f0002e7802 */ /* 0x000fe20000000f00 */
[----:B--2---:R-:W-:-:S04]  /*265d0*/  IMAD.WIDE R2, R5, 0x2, R10 ;  /* 0x0000000205027825 */ /* 0x004fc800078e020a */
[----:B------:R-:W-:Y:S05]  /*265e0*/  CALL.REL.NOINC `($_ZN7cutlass13device_kernelIN5flash19enable_sm80_to_sm89INS1_16FlashAttnBwdSm80INS1_25CollectiveMainloopBwdSm80ILi2ELi2EN4cute5tupleIJNS5_1CILi128EEES8_NS7_ILi64EEEEEENS_6half_tEfNS_4arch4Sm80ELb1ELb0ELb1ELb1ELb0ELb0ELb0ELb0ELi2ELi4ELi4ELi4ELb0EEENS1_21CollectiveEpilogueBwdISA_SB_SD_Li256ELb1ELb0ELi2EEENS1_25SingleTileBwdLPTSchedulerILb1ELi128ELb0EEEEEEEEEvNT_6ParamsE$_ZN4cute8smem_ptrIPN7cutlass6half_tEECI1NS_12iter_adaptorIS3_S4_EEES3_) ;  /* 0xfffe405000007944 */ /* 0x000fea0003c3ffff */
[----:B------:R-:W2:Y:S01]  /*265f0*/  LDL.64 R10, [R1+0x758] ;  /* 0x00075800010a7983 */ /* 0x000ea20000100a00 */
[----:B------:R-:W-:Y:S01]  /*26600*/  IMAD.MOV.U32 R6, RZ, RZ, R4 ;  /* 0x000000ffff067224 */ /* 0x000fe200078e0004 */
[----:B-1----:R-:W-:Y:S02]  /*26610*/  MOV R2, R69 ;  /* 0x0000004500027202 */ /* 0x002fe40000000f00 */
[----:B------:R-:W-:Y:S01]  /*26620*/  MOV R4, 0x26650 ;  /* 0x0002665000047802 */ /* 0x000fe20000000f00 */
[----:B--2---:R1:W-:Y:S04]  /*26630*/  STL.64 [R8], R10 ;  /* 0x0000000a08007387 */ /* 0x0043e80000100a00 */
[----:B-1----:R-:W-:Y:S05]  /*26640*/  CALL.REL.NOINC `($_ZN7cutlass13device_kernelIN5flash19enable_sm80_to_sm89INS1_16FlashAttnBwdSm80INS1_25CollectiveMainloopBwdSm80ILi2ELi2EN4cute5tupleIJNS5_1CILi128EEES8_NS7_ILi64EEEEEENS_6half_tEfNS_4arch4Sm80ELb1ELb0ELb1ELb1ELb0ELb0ELb0ELb0ELi2ELi4ELi4ELi4ELb0EEENS1_21CollectiveEpilogueBwdISA_SB_SD_Li256ELb1ELb0ELi2EEENS1_25SingleTileBwdLPTSchedulerILb1ELi128ELb0EEEEEEEEEvNT_6ParamsE$_ZN4cute3eso3ESOILb0ELb0EJNS_14ComposedLayoutINS_7SwizzleILi3ELi3ELi3EEENS_9MixedBitsILj0ELj432EEENS_6LayoutINS_5tupleIJNS8_IJNS_1CILi2EEESA_SA_EEESA_NS9_ILi8EEEEEENS8_IJNS8_IJNS9_ILi64EEESC_NS9_ILi512EEEEEENS9_ILi8192EEENS9_ILi1024EEEEEEEEEENS_10ViewEngineINS_8smem_ptrIPN7cutlass6half_tEEEEEEEC2ERKSL_RKSS_) ;  /* 0xfffe0be000007944 */ /* 0x002fea0003c3ffff */
        /* <DEDUP_REMOVED lines=23> */
[----:B--2--5:R-:W-:Y:S05]  /*267c0*/  CALL.REL.NOINC `($_ZN7cutlass13device_kernelIN5flash19enable_sm80_to_sm89INS1_16FlashAttnBwdSm80INS1_25CollectiveMainloopBwdSm80ILi2ELi2EN4cute5tupleIJNS5_1CILi128EEES8_NS7_ILi64EEEEEENS_6half_tEfNS_4arch4Sm80ELb1ELb0ELb1ELb1ELb0ELb0ELb0ELb0ELi2ELi4ELi4ELi4ELb0EEENS1_21CollectiveEpilogueBwdISA_SB_SD_Li256ELb1ELb0ELi2EEENS1_25SingleTileBwdLPTSchedulerILb1ELi128ELb0EEEEEEEEEvNT_6ParamsE$_ZN4cute3eso3ESOILb1ELb0EJNS_6LayoutINS_5tupleIJNS3_IJNS_1CILi8EEENS4_ILi1EEEEEENS4_ILi2EEES5_EEENS3_IJNS3_IJS6_NS4_ILi0EEEEEENS4_ILi64EEES5_EEEEENS_10ViewEngineIPN7cutlass6half_tEEEEEC2ERKSE_RKSJ_) ;  /* 0xfffe359000007944 */ /* 0x024fea0003c3ffff */
[----:B------:R2:W5:Y:S01]  /*267d0*/  LDL.64 R24, [R1+0x758] ;  /* 0x0007580001187983 */ /* 0x0005620000100a00 */
[----:B------:R-:W-:Y:S01]  /*267e0*/  IMAD.MOV.U32 R9, RZ, RZ, R20 ;  /* 0x000000ffff097224 */ /* 0x000fe200078e0014 */
[----:B------:R-:W-:Y:S01]  /*267f0*/  MOV R7, R21 ;  /* 0x0000001500077202 */ /* 0x000fe20000000f00 */
[----:B------:R-:W-:Y:S01]  /*26800*/  IMAD.MOV.U32 R83, RZ, RZ, R60 ;  /* 0x000000ffff537224 */ /* 0x000fe200078e003c */
[----:B------:R-:W-:Y:S02]  /*26810*/  MOV R4, 0x26830 ;  /* 0x0002683000047802 */ /* 0x000fe40000000f00 */
[----:B-12--5:R-:W-:Y:S05]  /*26820*/  CALL.REL.NOINC `($_ZN7cutlass13device_kernelIN5flash19enable_sm80_to_sm89INS1_16FlashAttnBwdSm80INS1_25CollectiveMainloopBwdSm80ILi2ELi2EN4cute5tupleIJNS5_1CILi128EEES8_NS7_ILi64EEEEEENS_6half_tEfNS_4arch4Sm80ELb1ELb0ELb1ELb1ELb0ELb0ELb0ELb0ELi2ELi4ELi4ELi4ELb0EEENS1_21CollectiveEpilogueBwdISA_SB_SD_Li256ELb1ELb0ELi2EEENS1_25SingleTileBwdLPTSchedulerILb1ELi128ELb0EEEEEEEEEvNT_6ParamsE$_ZN4cute3eso3ESOILb1ELb0EJNS_6LayoutINS_5tupleIJNS3_IJNS3_IJNS_1CILi4EEENS4_ILi2EEEEEENS4_ILi1EEEEEES6_NS4_ILi8EEEEEENS3_IJNS3_IJNS3_IJS8_NS4_ILi32EEEEEENS4_ILi0EEEEEENS4_ILi64EEES5_EEEEENS_10ViewEngineIPN7cutlass6half_tEEEEEC2ERKSI_RKSN_) ;  /* 0xfffe263000007944 */ /* 0x026fea0003c3ffff */
[----:B------:R-:W-:Y:S01]  /*26830*/  ULDC.64 UR4, c[0x0][0x118] ;  /* 0x0000460000047ab9 */ /* 0x000fe20000000a00 */
[----:B------:R2:W5:Y:S04]  /*26840*/  LDL.64 R22, [R1+0x758] ;  /* 0x0007580001167983 */ /* 0x0005680000100a00 */
[----:B-1----:R2:W5:Y:S01]  /*26850*/  LD.E.64 R2, [R26.64] ;  /* 0x000000041a027980 */ /* 0x002562000c101b00 */
[----:B------:R-:W-:-:S02]  /*26860*/  MOV R38, R60 ;  /* 0x0000003c00267202 */ /* 0x000fc40000000f00 */
[----:B------:R-:W-:Y:S02]  /*26870*/  MOV R46, 0x26890 ;  /* 0x00026890002e7802 */ /* 0x000fe40000000f00 */
[----:B--2--5:R-:W-:Y:S05]  /*26880*/  CALL.REL.NOINC `($_ZN7cutlass13device_kernelIN5flash19enable_sm80_to_sm89INS1_16FlashAttnBwdSm80INS1_25CollectiveMainloopBwdSm80ILi2ELi2EN4cute5tupleIJNS5_1CILi128EEES8_NS7_ILi64EEEEEENS_6half_tEfNS_4arch4Sm80ELb1ELb0ELb1ELb1ELb0ELb0ELb0ELb0ELi2ELi4ELi4ELi4ELb0EEENS1_21CollectiveEpilogueBwdISA_SB_SD_Li256ELb1ELb0ELi2EEENS1_25SingleTileBwdLPTSchedulerILb1ELi128ELb0EEEEEEEEEvNT_6ParamsE$_ZN4cute8smem_ptrIPN7cutlass6half_tEECI1NS_12iter_adaptorIS3_S4_EEES3_) ;  /* 0xfffe3db000007944 */ /* 0x024fea0003c3ffff */
[----:B-1----:R1:W5:Y:S01]  /*26890*/  LDL.64 R2, [R1+0x758] ;  /* 0x0007580001027983 */ /* 0x0023620000100a00 */
[----:B------:R-:W-:-:S03]  /*268a0*/  MOV R6, 0x268c0 ;  /* 0x000268c000067802 */ /* 0x000fc60000000f00 */
[----:B-1---5:R-:W-:Y:S05]  /*268b0*/  CALL.REL.NOINC `($_ZN7cutlass13device_kernelIN5flash19enable_sm80_to_sm89INS1_16FlashAttnBwdSm80INS1_25CollectiveMainloopBwdSm80ILi2ELi2EN4cute5tupleIJNS5_1CILi128EEES8_NS7_ILi64EEEEEENS_6half_tEfNS_4arch4Sm80ELb1ELb0ELb1ELb1ELb0ELb0ELb0ELb0ELi2ELi4ELi4ELi4ELb0EEENS1_21CollectiveEpilogueBwdISA_SB_SD_Li256ELb1ELb0ELi2EEENS1_25SingleTileBwdLPTSchedulerILb1ELi128ELb0EEEEEEEEEvNT_6ParamsE$_ZN4cute3eso3ESOILb1ELb0EJNS_6LayoutINS_5tupleIJNS3_IJNS_1CILi8EEENS4_ILi1EEEEEENS4_ILi2EEEEEENS3_IJNS3_IJS6_NS4_ILi0EEEEEENS4_ILi8192EEEEEEEENS_10ViewEngineINS_8smem_ptrIPN7cutlass6half_tEEEEEEEC2ERKSE_RKSL_) ;  /* 0xfffe331000007944 */ /* 0x022fea0003c3ffff */
[----:B-1----:R1:W5:Y:S01]  /*268c0*/  LDL.64 R2, [R1+0x758] ;  /* 0x0007580001027983 */ /* 0x0023620000100a00 */
[----:B------:R-:W-:Y:S01]  /*268d0*/  IMAD.MOV.U32 R34, RZ, RZ, R24 ;  /* 0x000000ffff227224 */ /* 0x000fe200078e0018 */
[----:B------:R-:W-:Y:S02]  /*268e0*/  MOV R7, R25 ;  /* 0x0000001900077202 */ /* 0x000fe40000000f00 */
[----:B------:R-:W-:Y:S02]  /*268f0*/  MOV R10, 0x26910 ;  /* 0x00026910000a7802 */ /* 0x000fe40000000f00 */
[----:B-1---5:R-:W-:Y:S05]  /*26900*/  CALL.REL.NOINC `($_ZN7cutlass13device_kernelIN5flash19enable_sm80_to_sm89INS1_16FlashAttnBwdSm80INS1_25CollectiveMainloopBwdSm80ILi2ELi2EN4cute5tupleIJNS5_1CILi128EEES8_NS7_ILi64EEEEEENS_6half_tEfNS_4arch4Sm80ELb1ELb0ELb1ELb1ELb0ELb0ELb0ELb0ELi2ELi4ELi4ELi4ELb0EEENS1_21CollectiveEpilogueBwdISA_SB_SD_Li256ELb1ELb0ELi2EEENS1_25SingleTileBwdLPTSchedulerILb1ELi128ELb0EEEEEEEEEvNT_6ParamsE$_ZN4cute3eso3ESOILb1ELb0EJNS_6LayoutINS_5tupleIJNS3_IJNS_1CILi8EEENS4_ILi1EEEEEENS4_ILi2EEEEEENS3_IJNS3_IJS6_NS4_ILi0EEEEEENS4_ILi64EEEEEEEENS_10ViewEngineIPN7cutlass6half_tEEEEEC2ERKSE_RKSJ_) ;  /* 0xfffe323000007944 */ /* 0x022fea0003c3ffff */
[----:B-1----:R1:W5:Y:S01]  /*26910*/  LDL.64 R6, [R1+0x758] ;  /* 0x0007580001067983 */ /* 0x0023620000100a00 */
[----:B------:R-:W-:Y:S01]  /*26920*/  IMAD.MOV.U32 R4, RZ, RZ, R2 ;  /* 0x000000ffff047224 */ /* 0x000fe200078e0002 */
[----:B------:R-:W-:Y:S02]  /*26930*/  MOV R11, R3 ;  /* 0x00000003000b7202 */ /* 0x000fe40000000f00 */
[----:B------:R-:W-:Y:S02]  /*26940*/  MOV R10, 0x26960 ;  /* 0x00026960000a7802 */ /* 0x000fe40000000f00 */
[----:B-1---5:R-:W-:Y:S05]  /*26950*/  CALL.REL.NOINC `($_ZN7cutlass13device_kernelIN5flash19enable_sm80_to_sm89INS1_16FlashAttnBwdSm80INS1_25CollectiveMainloopBwdSm80ILi2ELi2EN4cute5tupleIJNS5_1CILi128EEES8_NS7_ILi64EEEEEENS_6half_tEfNS_4arch4Sm80ELb1ELb0ELb1ELb1ELb0ELb0ELb0ELb0ELi2ELi4ELi4ELi4ELb0EEENS1_21CollectiveEpilogueBwdISA_SB_SD_Li256ELb1ELb0ELi2EEENS1_25SingleTileBwdLPTSchedulerILb1ELi128ELb0EEEEEEEEEvNT_6ParamsE$_ZN4cute3eso3ESOILb1ELb0EJNS_6LayoutINS_5tupleIJNS3_IJNS_1CILi8EEENS4_ILi1EEEEEENS3_IJNS4_ILi2EEEEEEEEENS3_IJNS3_IJS6_NS4_ILi0EEEEEENS3_IJNS4_ILi8192EEEEEEEEEEENS_10ViewEngineINS_8smem_ptrIPN7cutlass6half_tEEEEEEEC2ERKSG_RKSN_) ;  /* 0xfffe300000007944 */ /* 0x022fea0003c3ffff */
[----:B-1----:R1:W5:Y:S01]  /*26960*/  LDL.64 R4, [R1+0x758] ;  /* 0x0007580001047983 */ /* 0x0023620000100a00 */
[----:B------:R-:W-:-:S02]  /*26970*/  MOV R2, R6 ;  /* 0x0000000600027202 */ /* 0x000fc40000000f00 */
[----:B------:R-:W-:Y:S02]  /*26980*/  MOV R6, 0x269a0 ;  /* 0x000269a000067802 */ /* 0x000fe40000000f00 */
[----:B-1---5:R-:W-:Y:S05]  /*26990*/  CALL.REL.NOINC `($_ZN7cutlass13device_kernelIN5flash19enable_sm80_to_sm89INS1_16FlashAttnBwdSm80INS1_25CollectiveMainloopBwdSm80ILi2ELi2EN4cute5tupleIJNS5_1CILi128EEES8_NS7_ILi64EEEEEENS_6half_tEfNS_4arch4Sm80ELb1ELb0ELb1ELb1ELb0ELb0ELb0ELb0ELi2ELi4ELi4ELi4ELb0EEENS1_21CollectiveEpilogueBwdISA_SB_SD_Li256ELb1ELb0ELi2EEENS1_25SingleTileBwdLPTSchedulerILb1ELi128ELb0EEEEEEEEEvNT_6ParamsE$_ZN4cute3eso3ESOILb1ELb0EJNS_6LayoutINS_5tupleIJNS3_IJNS_1CILi8EEENS4_ILi1EEEEEENS3_IJNS4_ILi2EEEEEEEEENS3_IJNS3_IJS6_NS4_ILi0EEEEEENS3_IJNS4_ILi64EEEEEEEEEEENS_10ViewEngineIPN7cutlass6half_tEEEEEC2ERKSG_RKSL_) ;  /* 0xfffe2f6000007944 */ /* 0x022fea0003c3ffff */
[----:B-1----:R1:W5:Y:S01]  /*269a0*/  LDL.64 R2, [R1+0x758] ;  /* 0x0007580001027983 */ /* 0x0023620000100a00 */
[----:B------:R-:W-:-:S03]  /*269b0*/  MOV R10, 0x269d0 ;  /* 0x000269d0000a7802 */ /* 0x000fc60000000f00 */
[----:B-1---5:R-:W-:Y:S05]  /*269c0*/  CALL.REL.NOINC `($_ZN7cutlass13device_kernelIN5flash19enable_sm80_to_sm89INS1_16FlashAttnBwdSm80INS1_25CollectiveMainloopBwdSm80ILi2ELi2EN4cute5tupleIJNS5_1CILi128EEES8_NS7_ILi64EEEEEENS_6half_tEfNS_4arch4Sm80ELb1ELb0ELb1ELb1ELb0ELb0ELb0ELb0ELi2ELi4ELi4ELi4ELb0EEENS1_21CollectiveEpilogueBwdISA_SB_SD_Li256ELb1ELb0ELi2EEENS1_25SingleTileBwdLPTSchedulerILb1ELi128ELb0EEEEEEEEEvNT_6ParamsE$_ZN4cute3eso3ESOILb1ELb0EJNS_6LayoutINS_5tupleIJNS3_IJNS3_IJNS_1CILi8EEENS4_ILi1EEEEEES6_EEENS3_IJNS3_IJS6_S6_EEENS4_ILi2EEEEEEEEENS3_IJNS3_IJNS3_IJS6_NS4_ILi0EEEEEESD_EEENS3_IJNS3_IJSD_SD_EEENS4_ILi64EEEEEEEEEEENS_10ViewEngineIPN7cutlass6half_tEEEEEC2ERKSK_RKSP_) ;  /* 0xfffe258000007944 */ /* 0x022fea0003c3ffff */
[----:B-1----:R1:W5:Y:S01]  /*269d0*/  LDL.64 R6, [R1+0x758] ;  /* 0x0007580001067983 */ /* 0x0023620000100a00 */
[----:B------:R-:W-:-:S03]  /*269e0*/  MOV R10, 0x26a00 ;  /* 0x00026a00000a7802 */ /* 0x000fc60000000f00 */
[----:B-1---5:R-:W-:Y:S05]  /*269f0*/  CALL.REL.NOINC `($_ZN7cutlass13device_kernelIN5flash19enable_sm80_to_sm89INS1_16FlashAttnBwdSm80INS1_25CollectiveMainloopBwdSm80ILi2ELi2EN4cute5tupleIJNS5_1CILi128EEES8_NS7_ILi64EEEEEENS_6half_tEfNS_4arch4Sm80ELb1ELb0ELb1ELb1ELb0ELb0ELb0ELb0ELi2ELi4ELi4ELi4ELb0EEENS1_21CollectiveEpilogueBwdISA_SB_SD_Li256ELb1ELb0ELi2EEENS1_25SingleTileBwdLPTSchedulerILb1ELi128ELb0EEEEEEEEEvNT_6ParamsE$_ZN4cute3eso3ESOILb1ELb0EJNS_6LayoutINS_5tupleIJNS3_IJNS3_IJNS_1CILi8EEENS4_ILi1EEEEEES6_EEENS3_IJNS3_IJS6_S6_EEENS4_ILi2EEEEEEEEENS3_IJNS3_IJNS3_IJS6_NS4_ILi0EEEEEESD_EEENS3_IJNS3_IJSD_SD_EEENS4_ILi8192EEEEEEEEEEENS_10ViewEngineINS_8smem_ptrIPN7cutlass6half_tEEEEEEEC2ERKSK_RKSR_) ;  /* 0xfffe259000007944 */ /* 0x022fea0003c3ffff */
[----:B-1----:R1:W5:Y:S01]  /*26a00*/  LDL.64 R2, [R1+0x758] ;  /* 0x0007580001027983 */ /* 0x0023620000100a00 */
[----:B------:R-:W-:Y:S02]  /*26a10*/  MOV R34, R6 ;  /* 0x0000000600227202 */ /* 0x000fe40000000f00 */
[----:B------:R-:W-:Y:S02]  /*26a20*/  MOV R10, 0x26a40 ;  /* 0x00026a40000a7802 */ /* 0x000fe40000000f00 */
[----:B-1---5:R-:W-:Y:S05]  /*26a30*/  CALL.REL.NOINC `($_ZN7cutlass13device_kernelIN5flash19enable_sm80_to_sm89INS1_16FlashAttnBwdSm80INS1_25CollectiveMainloopBwdSm80ILi2ELi2EN4cute5tupleIJNS5_1CILi128EEES8_NS7_ILi64EEEEEENS_6half_tEfNS_4arch4Sm80ELb1ELb0ELb1ELb1ELb0ELb0ELb0ELb0ELi2ELi4ELi4ELi4ELb0EEENS1_21CollectiveEpilogueBwdISA_SB_SD_Li256ELb1ELb0ELi2EEENS1_25SingleTileBwdLPTSchedulerILb1ELi128ELb0EEEEEEEEEvNT_6ParamsE$_ZN4cute3eso3ESOILb1ELb0EJNS_6LayoutINS_5tupleIJNS3_IJNS_1CILi8EEENS4_ILi1EEEEEENS4_ILi2EEEEEENS3_IJNS3_IJS6_NS4_ILi0EEEEEENS4_ILi64EEEEEEEENS_10ViewEngineIPN7cutlass6half_tEEEEEC2ERKSE_RKSJ_) ;  /* 0xfffe310000007944 */ /* 0x022fea0003c3ffff */
[----:B------:R2:W5:Y:S01]  /*26a40*/  LDL.64 R10, [R1+0x758] ;  /* 0x00075800010a7983 */ /* 0x0005620000100a00 */
[----:B------:R-:W-:Y:S02]  /*26a50*/  MOV R38, R60 ;  /* 0x0000003c00267202 */ /* 0x000fe40000000f00 */
[----:B------:R-:W-:Y:S02]  /*26a60*/  MOV R46, 0x26a80 ;  /* 0x00026a80002e7802 */ /* 0x000fe40000000f00 */
[----:B-12--5:R-:W-:Y:S05]  /*26a70*/  CALL.REL.NOINC `($_ZN7cutlass13device_kernelIN5flash19enable_sm80_to_sm89INS1_16FlashAttnBwdSm80INS1_25CollectiveMainloopBwdSm80ILi2ELi2EN4cute5tupleIJNS5_1CILi128EEES8_NS7_ILi64EEEEEENS_6half_tEfNS_4arch4Sm80ELb1ELb0ELb1ELb1ELb0ELb0ELb0ELb0ELi2ELi4ELi4ELi4ELb0EEENS1_21CollectiveEpilogueBwdISA_SB_SD_Li256ELb1ELb0ELi2EEENS1_25SingleTileBwdLPTSchedulerILb1ELi128ELb0EEEEEEEEEvNT_6ParamsE$_ZN4cute8smem_ptrIPN7cutlass6half_tEECI1NS_12iter_adaptorIS3_S4_EEES3_) ;  /* 0xfffe3bc000007944 */ /* 0x026fea0003c3ffff */
[----:B-1----:R1:W5:Y:S01]  /*26a80*/  LDL.64 R2, [R1+0x758] ;  /* 0x0007580001027983 */ /* 0x0023620000100a00 */
[----:B------:R-:W-:-:S03]  /*26a90*/  MOV R6, 0x26ab0 ;  /* 0x00026ab000067802 */ /* 0x000fc60000000f00 */
[----:B-1---5:R-:W-:Y:S05]  /*26aa0*/  CALL.REL.NOINC `($_ZN7cutlass13device_kernelIN5flash19enable_sm80_to_sm89INS1_16FlashAttnBwdSm80INS1_25CollectiveMainloopBwdSm80ILi2ELi2EN4cute5tupleIJNS5_1CILi128EEES8_NS7_ILi64EEEEEENS_6half_tEfNS_4arch4Sm80ELb1ELb0ELb1ELb1ELb0ELb0ELb0ELb0ELi2ELi4ELi4ELi4ELb0EEENS1_21CollectiveEpilogueBwdISA_SB_SD_Li256ELb1ELb0ELi2EEENS1_25SingleTileBwdLPTSchedulerILb1ELi128ELb0EEEEEEEEEvNT_6ParamsE$_ZN4cute3eso3ESOILb1ELb0EJNS_6LayoutINS_5tupleIJNS3_IJNS_1CILi8EEENS4_ILi1EEEEEENS4_ILi2EEEEEENS3_IJNS3_IJS6_NS4_ILi0EEEEEENS4_ILi8192EEEEEEEENS_10ViewEngineINS_8smem_ptrIPN7cutlass6half_tEEEEEEEC2ERKSE_RKSL_) ;  /* 0xfffe312000007944 */ /* 0x022fea0003c3ffff */
        /* <DEDUP_REMOVED lines=119> */
[----:B-1----:R-:W-:Y:S05]  /*27220*/  CALL.REL.NOINC `($_ZN7cutlass13device_kernelIN5flash19enable_sm80_to_sm89INS1_16FlashAttnBwdSm80INS1_25CollectiveMainloopBwdSm80ILi2ELi2EN4cute5tupleIJNS5_1CILi128EEES8_NS7_ILi64EEEEEENS_6half_tEfNS_4arch4Sm80ELb1ELb0ELb1ELb1ELb0ELb0ELb0ELb0ELi2ELi4ELi4ELi4ELb0EEENS1_21CollectiveEpilogueBwdISA_SB_SD_Li256ELb1ELb0ELi2EEENS1_25SingleTileBwdLPTSchedulerILb1ELi128ELb0EEEEEEEEEvNT_6ParamsE$_ZZN4cute5sliceINS_5tupleIJNS_10UnderscoreES2_NS_1CILi0EEEEEENS1_IJNS1_IJNS3_ILi1EEES4_EEEiNS3_ILi1024EEEEEEEEDaRKT_RKT0_ENKUlRKT_RKT0_E_clIS2_iEEDaSI_SL_) ;  /* 0xfffe3d1000007944 */ /* 0x002fea0003c3ffff */
[----:B------:R-:W-:Y:S02]  /*27230*/  MOV R2, 0x27250 ;  /* 0x0002725000027802 */ /* 0x000fe40000000f00 */
[----:B------:R-:W-:Y:S05]  /*27240*/  CALL.REL.NOINC `($_ZN7cutlass13device_kernelIN5flash19enable_sm80_to_sm89INS1_16FlashAttnBwdSm80INS1_25CollectiveMainloopBwdSm80ILi2ELi2EN4cute5tupleIJNS5_1CILi128EEES8_NS7_ILi64EEEEEENS_6half_tEfNS_4arch4Sm80ELb1ELb0ELb1ELb1ELb0ELb0ELb0ELb0ELi2ELi4ELi4ELi4ELb0EEENS1_21CollectiveEpilogueBwdISA_SB_SD_Li256ELb1ELb0ELi2EEENS1_25SingleTileBwdLPTSchedulerILb1ELi128ELb0EEEEEEEEEvNT_6ParamsE$_ZZN4cute12filter_tupleINS_5tupleIJNS_10UnderscoreES2_NS_1CILi0EEEEEENS1_IJNS1_IJNS3_ILi1EEES4_EEEiNS3_ILi1024EEEEEEZNS_5sliceIS5_S9_EEDaRKT_RKT0_EUlRKT_RKT0_E_EEDaSD_SG_OT1_ENKUlDpSJ_E_clIJNS1_IJS7_EEENS1_IJiEEENS1_IJEEEEEEDaSQ_) ;  /* 0xfffe364000007944 */ /* 0x000fea0003c3ffff */
[----:B------:R-:W-:Y:S02]  /*27250*/  MOV R83, R69 ;  /* 0x0000004500537202 */ /* 0x000fe40000000f00 */
[----:B------:R-:W-:-:S02]  /*27260*/  MOV R36, 0x27280 ;  /* 0x0002728000247802 */ /* 0x000fc40000000f00 */
[----:B------:R-:W-:Y:S05]  /*27270*/  CALL.REL.NOINC `($_ZN7cutlass13device_kernelIN5flash19enable_sm80_to_sm89INS1_16FlashAttnBwdSm80INS1_25CollectiveMainloopBwdSm80ILi2ELi2EN4cute5tupleIJNS5_1CILi128EEES8_NS7_ILi64EEEEEENS_6half_tEfNS_4arch4Sm80ELb1ELb0ELb1ELb1ELb0ELb0ELb0ELb0ELi2ELi4ELi4ELi4ELb0EEENS1_21CollectiveEpilogueBwdISA_SB_SD_Li256ELb1ELb0ELi2EEENS1_25SingleTileBwdLPTSchedulerILb1ELi128ELb0EEEEEEEEEvNT_6ParamsE$_ZN4cute5tupleIJNS0_IJNS0_IJNS_1CILi8EEENS1_ILi1EEEEEENS1_ILi2EEEEEENS0_IJNS0_IJS3_NS1_ILi0EEEEEEiEEEEEC2ERKS6_RKS9_) ;  /* 0xfffe30a000007944 */ /* 0x000fea0003c3ffff */
[----:B-1----:R1:W5:Y:S01]  /*27280*/  LDL R3, [R8] ;  /* 0x0000000008037983 */ /* 0x0023620000100800 */
[----:B------:R-:W-:-:S02]  /*27290*/  MOV R83, R69 ;  /* 0x0000004500537202 */ /* 0x000fc40000000f00 */
[----:B------:R-:W-:Y:S02]  /*272a0*/  MOV R6, 0x272c0 ;  /* 0x000272c000067802 */ /* 0x000fe40000000f00 */
[----:B-1---5:R-:W-:Y:S05]  /*272b0*/  CALL.REL.NOINC `($_ZN7cutlass13device_kernelIN5flash19enable_sm80_to_sm89INS1_16FlashAttnBwdSm80INS1_25CollectiveMainloopBwdSm80ILi2ELi2EN4cute5tupleIJNS5_1CILi128EEES8_NS7_ILi64EEEEEENS_6half_tEfNS_4arch4Sm80ELb1ELb0ELb1ELb1ELb0ELb0ELb0ELb0ELi2ELi4ELi4ELi4ELb0EEENS1_21CollectiveEpilogueBwdISA_SB_SD_Li256ELb1ELb0ELi2EEENS1_25SingleTileBwdLPTSchedulerILb1ELi128ELb0EEEEEEEEEvNT_6ParamsE$_ZN4cute3eso3ESOILb0ELb1EJNS_6LayoutINS_5tupleIJNS3_IJNS_1CILi8EEENS4_ILi1EEEEEENS4_ILi2EEEEEENS3_IJNS3_IJS6_NS4_ILi0EEEEEEiEEEEESA_EEC2ERKSD_RKSA_) ;  /* 0xfffe108000007944 */ /* 0x022fea0003c3ffff */
[----:B------:R2:W5:Y:S01]  /*272c0*/  LDL R36, [R8] ;  /* 0x0000000008247983 */ /* 0x0005620000100800 */
[----:B------:R-:W-:Y:S01]  /*272d0*/  IMAD.MOV.U32 R38, RZ, RZ, R60 ;  /* 0x000000ffff267224 */ /* 0x000fe200078e003c */
[----:B-1----:R-:W-:Y:S01]  /*272e0*/  MOV R2, R28 ;  /* 0x0000001c00027202 */ /* 0x002fe20000000f00 */
[----:B------:R-:W-:Y:S01]  /*272f0*/  IMAD.MOV.U32 R3, RZ, RZ, R29 ;  /* 0x000000ffff037224 */ /* 0x000fe200078e001d */
[----:B------:R-:W-:Y:S02]  /*27300*/  MOV R46, 0x27320 ;  /* 0x00027320002e7802 */ /* 0x000fe40000000f00 */
[----:B--2--5:R-:W-:Y:S05]  /*27310*/  CALL.REL.NOINC `($_ZN7cutlass13device_kernelIN5flash19enable_sm80_to_sm89INS1_16FlashAttnBwdSm80INS1_25CollectiveMainloopBwdSm80ILi2ELi2EN4cute5tupleIJNS5_1CILi128EEES8_NS7_ILi64EEEEEENS_6half_tEfNS_4arch4Sm80ELb1ELb0ELb1ELb1ELb0ELb0ELb0ELb0ELi2ELi4ELi4ELi4ELb0EEENS1_21CollectiveEpilogueBwdISA_SB_SD_Li256ELb1ELb0ELi2EEENS1_25SingleTileBwdLPTSchedulerILb1ELi128ELb0EEEEEEEEEvNT_6ParamsE$_ZN4cute8smem_ptrIPN7cutlass6half_tEECI1NS_12iter_adaptorIS3_S4_EEES3_) ;  /* 0xfffe332000007944 */ /* 0x024fea0003c3ffff */
[----:B-1----:R-:W2:Y:S01]  /*27320*/  LDL.64 R2, [R1+0x758] ;  /* 0x0007580001027983 */ /* 0x002ea20000100a00 */
[----:B------:R-:W-:Y:S01]  /*27330*/  IMAD.MOV.U32 R83, RZ, RZ, R69 ;  /* 0x000000ffff537224 */ /* 0x000fe200078e0045 */
[----:B------:R-:W-:Y:S02]  /*27340*/  MOV R84, R59 ;  /* 0x0000003b00547202 */ /* 0x000fe40000000f00 */
[----:B------:R-:W-:Y:S01]  /*27350*/  MOV R38, 0x27380 ;  /* 0x0002738000267802 */ /* 0x000fe20000000f00 */
[----:B--2---:R1:W-:Y:S04]  /*27360*/  STL.64 [R1+0x770], R2 ;  /* 0x0007700201007387 */ /* 0x0043e80000100a00 */
[----:B-1----:R-:W-:Y:S05]  /*27370*/  CALL.REL.NOINC `($_ZN7cutlass13device_kernelIN5flash19enable_sm80_to_sm89INS1_16FlashAttnBwdSm80INS1_25CollectiveMainloopBwdSm80ILi2ELi2EN4cute5tupleIJNS5_1CILi128EEES8_NS7_ILi64EEEEEENS_6half_tEfNS_4arch4Sm80ELb1ELb0ELb1ELb1ELb0ELb0ELb0ELb0ELi2ELi4ELi4ELi4ELb0EEENS1_21CollectiveEpilogueBwdISA_SB_SD_Li256ELb1ELb0ELi2EEENS1_25SingleTileBwdLPTSchedulerILb1ELi128ELb0EEEEEEEEEvNT_6ParamsE$_ZN4cute3eso3ESOILb0ELb0EJNS_6LayoutINS_5tupleIJNS3_IJNS_1CILi8EEENS4_ILi1EEEEEENS4_ILi2EEEEEENS3_IJNS3_IJS6_NS4_ILi0EEEEEEiEEEEENS_10ViewEngineINS_8smem_ptrIPN7cutlass6half_tEEEEEEEC2ERKSD_RKSK_) ;  /* 0xfffe085000007944 */ /* 0x002fea0003c3ffff */
[----:B------:R2:W5:Y:S04]  /*27380*/  LDL R37, [R8] ;  /* 0x0000000008257983 */ /* 0x0005680000100800 */
[----:B------:R2:W5:Y:S01]  /*27390*/  LDL.64 R4, [R8+0x8] ;  /* 0x0000080008047983 */ /* 0x0005620000100a00 */
[----:B------:R-:W-:Y:S01]  /*273a0*/  IMAD.MOV.U32 R83, RZ, RZ, R69 ;  /* 0x000000ffff537224 */ /* 0x000fe200078e0045 */
[----:B------:R-:W-:Y:S01]  /*273b0*/  MOV R38, R22 ;  /* 0x0000001600267202 */ /* 0x000fe20000000f00 */
[----:B-1----:R-:W-:Y:S01]  /*273c0*/  IMAD.MOV.U32 R3, RZ, RZ, R23 ;  /* 0x000000ffff037224 */ /* 0x002fe200078e0017 */
[----:B------:R-:W-:-:S02]  /*273d0*/  MOV R36, 0x273f0 ;  /* 0x000273f000247802 */ /* 0x000fc40000000f00 */
[----:B--2--5:R-:W-:Y:S05]  /*273e0*/  CALL.REL.NOINC `($_ZN7cutlass13device_kernelIN5flash19enable_sm80_to_sm89INS1_16FlashAttnBwdSm80INS1_25CollectiveMainloopBwdSm80ILi2ELi2EN4cute5tupleIJNS5_1CILi128EEES8_NS7_ILi64EEEEEENS_6half_tEfNS_4arch4Sm80ELb1ELb0ELb1ELb1ELb0ELb0ELb0ELb0ELi2ELi4ELi4ELi4ELb0EEENS1_21CollectiveEpilogueBwdISA_SB_SD_Li256ELb1ELb0ELi2EEENS1_25SingleTileBwdLPTSchedulerILb1ELi128ELb0EEEEEEEEEvNT_6ParamsE$_ZN4cute3eso3ESOILb1ELb0EJNS_6LayoutINS_5tupleIJNS3_IJNS3_IJNS_1CILi4EEENS4_ILi2EEEEEENS4_ILi1EEEEEES6_EEENS3_IJNS3_IJNS3_IJS8_NS4_ILi32EEEEEENS4_ILi0EEEEEENS4_ILi64EEEEEEEENS_10ViewEngineIPN7cutlass6half_tEEEEEC2ERKSH_RKSM_) ;  /* 0xfffe19c000007944 */ /* 0x024fea0003c3ffff */
[----:B-1----:R1:W5:Y:S01]  /*273f0*/  LDL.64 R2, [R8] ;  /* 0x0000000008027983 */ /* 0x0023620000100a00 */
[----:B------:R-:W-:-:S03]  /*27400*/  MOV R36, 0x27420 ;  /* 0x0002742000247802 */ /* 0x000fc60000000f00 */
[----:B-1---5:R-:W-:Y:S05]  /*27410*/  CALL.REL.NOINC `($_ZN7cutlass13device_kernelIN5flash19enable_sm80_to_sm89INS1_16FlashAttnBwdSm80INS1_25CollectiveMainloopBwdSm80ILi2ELi2EN4cute5tupleIJNS5_1CILi128EEES8_NS7_ILi64EEEEEENS_6half_tEfNS_4arch4Sm80ELb1ELb0ELb1ELb1ELb0ELb0ELb0ELb0ELi2ELi4ELi4ELi4ELb0EEENS1_21CollectiveEpilogueBwdISA_SB_SD_Li256ELb1ELb0ELi2EEENS1_25SingleTileBwdLPTSchedulerILb1ELi128ELb0EEEEEEEEEvNT_6ParamsE$_ZZN4cute4takeILi1ELi2ENS_5tupleIJNS1_IJNS_1CILi1EEENS2_ILi0EEEEEEiEEEEEDaRKT1_ENKUlDpRKT_E_clIJiEEEDaSD_) ;  /* 0xfffe3a4000007944 */ /* 0x022fea0003c3ffff */
[----:B------:R-:W-:Y:S02]  /*27420*/  MOV R83, R60 ;  /* 0x0000003c00537202 */ /* 0x000fe40000000f00 */
[----:B------:R-:W-:-:S02]  /*27430*/  MOV R38, 0x27450 ;  /* 0x0002745000267802 */ /* 0x000fc40000000f00 */
[----:B------:R-:W-:Y:S05]  /*27440*/  CALL.REL.NOINC `($_ZN7cutlass13device_kernelIN5flash19enable_sm80_to_sm89INS1_16FlashAttnBwdSm80INS1_25CollectiveMainloopBwdSm80ILi2ELi2EN4cute5tupleIJNS5_1CILi128EEES8_NS7_ILi64EEEEEENS_6half_tEfNS_4arch4Sm80ELb1ELb0ELb1ELb1ELb0ELb0ELb0ELb0ELi2ELi4ELi4ELi4ELb0EEENS1_21CollectiveEpilogueBwdISA_SB_SD_Li256ELb1ELb0ELi2EEENS1_25SingleTileBwdLPTSchedulerILb1ELi128ELb0EEEEEEEEEvNT_6ParamsE$_ZN4cute3eso3ESOILb1ELb0EJNS_5tupleIJNS_1CILi1EEENS3_ILi0EEEEEENS2_IJiEEEEEC2ERKS6_RKS7_) ;  /* 0xfffe17d000007944 */ /* 0x000fea0003c3ffff */
[----:B-1----:R1:W5:Y:S01]  /*27450*/  LDL R37, [R1+0x758] ;  /* 0x0007580001257983 */ /* 0x0023620000100800 */
[----:B------:R-:W-:-:S02]  /*27460*/  MOV R83, R69 ;  /* 0x0000004500537202 */ /* 0x000fc40000000f00 */
[----:B------:R-:W-:Y:S02]  /*27470*/  MOV R38, 0x27490 ;  /* 0x0002749000267802 */ /* 0x000fe40000000f00 */
[----:B-1---5:R-:W-:Y:S05]  /*27480*/  CALL.REL.NOINC `($_ZN7cutlass13device_kernelIN5flash19enable_sm80_to_sm89INS1_16FlashAttnBwdSm80INS1_25CollectiveMainloopBwdSm80ILi2ELi2EN4cute5tupleIJNS5_1CILi128EEES8_NS7_ILi64EEEEEENS_6half_tEfNS_4arch4Sm80ELb1ELb0ELb1ELb1ELb0ELb0ELb0ELb0ELi2ELi4ELi4ELi4ELb0EEENS1_21CollectiveEpilogueBwdISA_SB_SD_Li256ELb1ELb0ELi2EEENS1_25SingleTileBwdLPTSchedulerILb1ELi128ELb0EEEEEEEEEvNT_6ParamsE$_ZN4cute5tupleIJNS0_IJNS0_IJNS_1CILi8EEENS1_ILi1EEEEEENS0_IJNS1_ILi2EEEEEEEEENS0_IJNS0_IJS3_NS1_ILi0EEEEEENS0_IJiEEEEEEEEC2ERKS7_RKSB_) ;  /* 0xfffe2e5000007944 */ /* 0x022fea0003c3ffff */
[----:B------:R2:W5:Y:S01]  /*27490*/  LDL R40, [R8] ;  /* 0x0000000008287983 */ /* 0x0005620000100800 */
[----:B------:R-:W-:Y:S01]  /*274a0*/  IMAD.MOV.U32 R83, RZ, RZ, R69 ;  /* 0x000000ffff537224 */ /* 0x000fe200078e0045 */
[----:B------:R-:W-:Y:S02]  /*274b0*/  MOV R84, R59 ;  /* 0x0000003b00547202 */ /* 0x000fe40000000f00 */
[----:B------:R2:W-:Y:S01]  /*274c0*/  STL.64 [R1+0x770], R4 ;  /* 0x0007700401007387 */ /* 0x0005e20000100a00 */
[----:B------:R-:W-:-:S03]  /*274d0*/  MOV R38, 0x274f0 ;  /* 0x000274f000267802 */ /* 0x000fc60000000f00 */
[----:B-12--5:R-:W-:Y:S05]  /*274e0*/  CALL.REL.NOINC `($_ZN7cutlass13device_kernelIN5flash19enable_sm80_to_sm89INS1_16FlashAttnBwdSm80INS1_25CollectiveMainloopBwdSm80ILi2ELi2EN4cute5tupleIJNS5_1CILi128EEES8_NS7_ILi64EEEEEENS_6half_tEfNS_4arch4Sm80ELb1ELb0ELb1ELb1ELb0ELb0ELb0ELb0ELi2ELi4ELi4ELi4ELb0EEENS1_21CollectiveEpilogueBwdISA_SB_SD_Li256ELb1ELb0ELi2EEENS1_25SingleTileBwdLPTSchedulerILb1ELi128ELb0EEEEEEEEEvNT_6ParamsE$_ZN4cute3eso3ESOILb0ELb0EJNS_6LayoutINS_5tupleIJNS3_IJNS_1CILi8EEENS4_ILi1EEEEEENS3_IJNS4_ILi2EEEEEEEEENS3_IJNS3_IJS6_NS4_ILi0EEEEEENS3_IJiEEEEEEEENS_10ViewEngineINS_8smem_ptrIPN7cutlass6half_tEEEEEEEC2ERKSF_RKSM_) ;  /* 0xfffe067000007944 */ /* 0x026fea0003c3ffff */
[----:B------:R2:W5:Y:S04]  /*274f0*/  LDL R5, [R8] ;  /* 0x0000000008057983 */ /* 0x0005680000100800 */
[----:B------:R2:W5:Y:S01]  /*27500*/  LDL.64 R12, [R8+0x8] ;  /* 0x00000800080c7983 */ /* 0x0005620000100a00 */
[----:B------:R-:W-:-:S02]  /*27510*/  MOV R83, R69 ;  /* 0x0000004500537202 */ /* 0x000fc40000000f00 */
[----:B------:R-:W-:Y:S02]  /*27520*/  MOV R38, 0x27540 ;  /* 0x0002754000267802 */ /* 0x000fe40000000f00 */
[----:B-12--5:R-:W-:Y:S05]  /*27530*/  CALL.REL.NOINC `($_ZN7cutlass13device_kernelIN5flash19enable_sm80_to_sm89INS1_16FlashAttnBwdSm80INS1_25CollectiveMainloopBwdSm80ILi2ELi2EN4cute5tupleIJNS5_1CILi128EEES8_NS7_ILi64EEEEEENS_6half_tEfNS_4arch4Sm80ELb1ELb0ELb1ELb1ELb0ELb0ELb0ELb0ELi2ELi4ELi4ELi4ELb0EEENS1_21CollectiveEpilogueBwdISA_SB_SD_Li256ELb1ELb0ELi2EEENS1_25SingleTileBwdLPTSchedulerILb1ELi128ELb0EEEEEEEEEvNT_6ParamsE$_ZN4cute3eso3ESOILb1ELb0EJNS_6LayoutINS_5tupleIJNS3_IJNS3_IJNS_1CILi4EEENS4_ILi2EEEEEENS4_ILi1EEEEEENS3_IJS6_EEEEEENS3_IJNS3_IJNS3_IJS8_NS4_ILi32EEEEEENS4_ILi0EEEEEENS3_IJNS4_ILi64EEEEEEEEEEENS_10ViewEngineIPN7cutlass6half_tEEEEEC2ERKSJ_RKSO_) ;  /* 0xfffe183000007944 */ /* 0x026fea0003c3ffff */
[----:B-1----:R1:W5:Y:S01]  /*27540*/  LDL.64 R2, [R8] ;  /* 0x0000000008027983 */ /* 0x0023620000100a00 */
[----:B------:R-:W-:Y:S02]  /*27550*/  MOV R83, R69 ;  /* 0x0000004500537202 */ /* 0x000fe40000000f00 */
[----:B------:R-:W-:Y:S02]  /*27560*/  MOV R38, 0x27580 ;  /* 0x0002758000267802 */ /* 0x000fe40000000f00 */
[----:B-1---5:R-:W-:Y:S05]  /*27570*/  CALL.REL.NOINC `($_ZN7cutlass13device_kernelIN5flash19enable_sm80_to_sm89INS1_16FlashAttnBwdSm80INS1_25CollectiveMainloopBwdSm80ILi2ELi2EN4cute5tupleIJNS5_1CILi128EEES8_NS7_ILi64EEEEEENS_6half_tEfNS_4arch4Sm80ELb1ELb0ELb1ELb1ELb0ELb0ELb0ELb0ELi2ELi4ELi4ELi4ELb0EEENS1_21CollectiveEpilogueBwdISA_SB_SD_Li256ELb1ELb0ELi2EEENS1_25SingleTileBwdLPTSchedulerILb1ELi128ELb0EEEEEEEEEvNT_6ParamsE$_ZN4cute3eso3ESOILb1ELb0EJNS_6LayoutINS_5tupleIJNS3_IJNS3_IJNS3_IJNS_1CILi4EEENS4_ILi2EEEEEENS4_ILi1EEEEEES8_EEENS3_IJNS3_IJNS3_IJS8_S8_EEES8_EEES6_EEEEEENS3_IJNS3_IJNS3_IJNS3_IJS8_NS4_ILi32EEEEEENS4_ILi0EEEEEESH_EEENS3_IJNS3_IJNS3_IJSH_SH_EEESH_EEENS4_ILi64EEEEEEEEEEENS_10ViewEngineIPN7cutlass6half_tEEEEEC2ERKSP_RKSU_) ;  /* 0xfffe16e000007944 */ /* 0x022fea0003c3ffff */
[----:B-1----:R1:W5:Y:S01]  /*27580*/  LDL.64 R2, [R8] ;  /* 0x0000000008027983 */ /* 0x0023620000100a00 */
[----:B------:R-:W-:Y:S02]  /*27590*/  MOV R84, R69 ;  /* 0x0000004500547202 */ /* 0x000fe40000000f00 */
[----:B------:R-:W-:Y:S02]  /*275a0*/  MOV R6, 0x275c0 ;  /* 0x000275c000067802 */ /* 0x000fe40000000f00 */
[----:B-1---5:R-:W-:Y:S05]  /*275b0*/  CALL.REL.NOINC `($_ZN7cutlass13device_kernelIN5flash19enable_sm80_to_sm89INS1_16FlashAttnBwdSm80INS1_25CollectiveMainloopBwdSm80ILi2ELi2EN4cute5tupleIJNS5_1CILi128EEES8_NS7_ILi64EEEEEENS_6half_tEfNS_4arch4Sm80ELb1ELb0ELb1ELb1ELb0ELb0ELb0ELb0ELi2ELi4ELi4ELi4ELb0EEENS1_21CollectiveEpilogueBwdISA_SB_SD_Li256ELb1ELb0ELi2EEENS1_25SingleTileBwdLPTSchedulerILb1ELi128ELb0EEEEEEEEEvNT_6ParamsE$_ZN4cute5tupleIJNS0_IJNS_1CILi2EEEEEENS0_IJiEEEEEC2ERKS3_RKS4_) ;  /* 0xfffe2eb000007944 */ /* 0x022fea0003c3ffff */
[----:B------:R-:W2:Y:S01]  /*275c0*/  LDL R6, [R8] ;  /* 0x0000000008067983 */ /* 0x000ea20000100800 */
[----:B------:R-:W-:Y:S02]  /*275d0*/  MOV R83, R58 ;  /* 0x0000003a00537202 */ /* 0x000fe40000000f00 */
[----:B-1----:R-:W-:Y:S01]  /*275e0*/  MOV R4, 0x27610 ;  /* 0x0002761000047802 */ /* 0x002fe20000000f00 */
[----:B--2---:R1:W-:Y:S04]  /*275f0*/  STL [R1+0x750], R6 ;  /* 0x0007500601007387 */ /* 0x0043e80000100800 */
[----:B-1----:R-:W-:Y:S05]  /*27600*/  CALL.REL.NOINC `($_ZN7cutlass13device_kernelIN5flash19enable_sm80_to_sm89INS1_16FlashAttnBwdSm80INS1_25CollectiveMainloopBwdSm80ILi2ELi2EN4cute5tupleIJNS5_1CILi128EEES8_NS7_ILi64EEEEEENS_6half_tEfNS_4arch4Sm80ELb1ELb0ELb1ELb1ELb0ELb0ELb0ELb0ELi2ELi4ELi4ELi4ELb0EEENS1_21CollectiveEpilogueBwdISA_SB_SD_Li256ELb1ELb0ELi2EEENS1_25SingleTileBwdLPTSchedulerILb1ELi128ELb0EEEEEEEEEvNT_6ParamsE$_ZZN4cute14logical_divideINS_5tupleIJNS1_IJNS_1CILi8EEENS2_ILi1EEEEEENS1_IJNS2_ILi2EEEEEEEEENS1_IJNS1_IJS4_NS2_ILi0EEEEEENS1_IJiEEEEEENS1_IJS5_NS_6LayoutIS4_S9_EEEEEEEDaRKNSD_IT_T0_EERKT1_ENKUlRKT_RKT0_E_clINSD_IS7_SB_EESE_EEDaSQ_ST_) ;  /* 0xfffe372000007944 */ /* 0x002fea0003c3ffff */
[----:B------:R-:W-:Y:S02]  /*27610*/  MOV R4, R69 ;  /* 0x0000004500047202 */ /* 0x000fe40000000f00 */
[----:B------:R-:W-:-:S02]  /*27620*/  MOV R6, 0x27640 ;  /* 0x0002764000067802 */ /* 0x000fc40000000f00 */
[----:B-----5:R-:W-:Y:S05]  /*27630*/  CALL.REL.NOINC `($_ZN7cutlass13device_kernelIN5flash19enable_sm80_to_sm89INS1_16FlashAttnBwdSm80INS1_25CollectiveMainloopBwdSm80ILi2ELi2EN4cute5tupleIJNS5_1CILi128EEES8_NS7_ILi64EEEEEENS_6half_tEfNS_4arch4Sm80ELb1ELb0ELb1ELb1ELb0ELb0ELb0ELb0ELi2ELi4ELi4ELi4ELb0EEENS1_21CollectiveEpilogueBwdISA_SB_SD_Li256ELb1ELb0ELi2EEENS1_25SingleTileBwdLPTSchedulerILb1ELi128ELb0EEEEEEEEEvNT_6ParamsE$_ZN4cute3eso3ESOILb1ELb0EJNS_5tupleIJNS2_IJNS_1CILi1EEENS3_ILi0EEEEEENS2_IJS5_S5_EEEEEENS2_IJS5_iEEEEEC2ERKS8_RKS9_) ;  /* 0xfffe152000007944 */ /* 0x020fea0003c3ffff */
[----:B-1----:R1:W5:Y:S01]  /*27640*/  LDL R5, [R8] ;  /* 0x0000000008057983 */ /* 0x0023620000100800 */
[----:B------:R-:W-:-:S02]  /*27650*/  MOV R84, R69 ;  /* 0x0000004500547202 */ /* 0x000fc40000000f00 */
[----:B------:R-:W-:Y:S02]  /*27660*/  MOV R6, 0x27680 ;  /* 0x0002768000067802 */ /* 0x000fe40000000f00 */
[----:B-1---5:R-:W-:Y:S05]  /*27670*/  CALL.REL.NOINC `($_ZN7cutlass13device_kernelIN5flash19enable_sm80_to_sm89INS1_16FlashAttnBwdSm80INS1_25CollectiveMainloopBwdSm80ILi2ELi2EN4cute5tupleIJNS5_1CILi128EEES8_NS7_ILi64EEEEEENS_6half_tEfNS_4arch4Sm80ELb1ELb0ELb1ELb1ELb0ELb0ELb0ELb0ELi2ELi4ELi4ELi4ELb0EEENS1_21CollectiveEpilogueBwdISA_SB_SD_Li256ELb1ELb0ELi2EEENS1_25SingleTileBwdLPTSchedulerILb1ELi128ELb0EEEEEEEEEvNT_6ParamsE$_ZN4cute5tupleIJNS0_IJNS0_IJNS0_IJNS_1CILi8EEENS1_ILi1EEEEEENS0_IJS3_S3_EEEEEENS0_IJS3_NS1_ILi2EEEEEEEEENS0_IJNS0_IJNS0_IJS3_NS1_ILi0EEEEEENS0_IJSA_SA_EEEEEENS0_IJSA_iEEEEEEEEC2ERKS9_RKSF_) ;  /* 0xfffe29d000007944 */ /* 0x022fea0003c3ffff */
[----:B-1----:R1:W5:Y:S01]  /*27680*/  LDL R5, [R8] ;  /* 0x0000000008057983 */ /* 0x0023620000100800 */
[----:B------:R-:W-:Y:S02]  /*27690*/  MOV R4, R69 ;  /* 0x0000004500047202 */ /* 0x000fe40000000f00 */
[----:B------:R-:W-:Y:S02]  /*276a0*/  MOV R6, 0x276c0 ;  /* 0x000276c000067802 */ /* 0x000fe40000000f00 */
[----:B-1---5:R-:W-:Y:S05]  /*276b0*/  CALL.REL.NOINC `($_ZN7cutlass13device_kernelIN5flash19enable_sm80_to_sm89INS1_16FlashAttnBwdSm80INS1_25CollectiveMainloopBwdSm80ILi2ELi2EN4cute5tupleIJNS5_1CILi128EEES8_NS7_ILi64EEEEEENS_6half_tEfNS_4arch4Sm80ELb1ELb0ELb1ELb1ELb0ELb0ELb0ELb0ELi2ELi4ELi4ELi4ELb0EEENS1_21CollectiveEpilogueBwdISA_SB_SD_Li256ELb1ELb0ELi2EEENS1_25SingleTileBwdLPTSchedulerILb1ELi128ELb0EEEEEEEEEvNT_6ParamsE$_ZN4cute3eso3ESOILb1ELb0EJNS_5tupleIJNS2_IJNS_1CILi1EEENS3_ILi0EEEEEENS2_IJS5_S5_EEEEEENS2_IJS5_iEEEEEC2ERKS8_RKS9_) ;  /* 0xfffe14a000007944 */ /* 0x022fea0003c3ffff */
[----:B-1----:R1:W5:Y:S01]  /*276c0*/  LDL R5, [R8] ;  /* 0x0000000008057983 */ /* 0x0023620000100800 */
[----:B------:R-:W-:Y:S02]  /*276d0*/  MOV R83, R69 ;  /* 0x0000004500537202 */ /* 0x000fe40000000f00 */
[----:B------:R-:W-:Y:S02]  /*276e0*/  MOV R6, 0x27700 ;  /* 0x0002770000067802 */ /* 0x000fe40000000f00 */
[----:B-1---5:R-:W-:Y:S05]  /*276f0*/  CALL.REL.NOINC `($_ZN7cutlass13device_kernelIN5flash19enable_sm80_to_sm89INS1_16FlashAttnBwdSm80INS1_25CollectiveMainloopBwdSm80ILi2ELi2EN4cute5tupleIJNS5_1CILi128EEES8_NS7_ILi64EEEEEENS_6half_tEfNS_4arch4Sm80ELb1ELb0ELb1ELb1ELb0ELb0ELb0ELb0ELi2ELi4ELi4ELi4ELb0EEENS1_21CollectiveEpilogueBwdISA_SB_SD_Li256ELb1ELb0ELi2EEENS1_25SingleTileBwdLPTSchedulerILb1ELi128ELb0EEEEEEEEEvNT_6ParamsE$_ZN4cute3eso3ESOILb1ELb0EJNS_5tupleIJNS_1CILi0EEES4_EEEiEEC2ERKS5_RKi) ;  /* 0xfffe14e000007944 */ /* 0x022fea0003c3ffff */
[----:B-1----:R1:W5:Y:S01]  /*27700*/  LDL R5, [R8] ;  /* 0x0000000008057983 */ /* 0x0023620000100800 */
[----:B------:R-:W-:Y:S02]  /*27710*/  MOV R83, R69 ;  /* 0x0000004500537202 */ /* 0x000fe40000000f00 */
[----:B------:R-:W-:Y:S02]  /*27720*/  MOV R6, 0x27740 ;  /* 0x0002774000067802 */ /* 0x000fe40000000f00 */
[----:B-1---5:R-:W-:Y:S05]  /*27730*/  CALL.REL.NOINC `($_ZN7cutlass13device_kernelIN5flash19enable_sm80_to_sm89INS1_16FlashAttnBwdSm80INS1_25CollectiveMainloopBwdSm80ILi2ELi2EN4cute5tupleIJNS5_1CILi128EEES8_NS7_ILi64EEEEEENS_6half_tEfNS_4arch4Sm80ELb1ELb0ELb1ELb1ELb0ELb0ELb0ELb0ELi2ELi4ELi4ELi4ELb0EEENS1_21CollectiveEpilogueBwdISA_SB_SD_Li256ELb1ELb0ELi2EEENS1_25SingleTileBwdLPTSchedulerILb1ELi128ELb0EEEEEEEEEvNT_6ParamsE$_ZN4cute3eso3ESOILb1ELb0EJNS_5tupleIJNS2_IJNS_1CILi1EEENS3_ILi0EEEEEES5_EEENS2_IJNS2_IJS5_S5_EEEiEEEEEC2ERKS7_RKS9_) ;  /* 0xfffe146000007944 */ /* 0x022fea0003c3ffff */
[----:B-1----:R1:W5:Y:S01]  /*27740*/  LDL R5, [R8] ;  /* 0x0000000008057983 */ /* 0x0023620000100800 */
[----:B------:R-:W-:-:S02]  /*27750*/  MOV R83, R69 ;  /* 0x0000004500537202 */ /* 0x000fc40000000f00 */
[----:B------:R-:W-:Y:S02]  /*27760*/  MOV R6, 0x27780 ;  /* 0x0002778000067802 */ /* 0x000fe40000000f00 */
[----:B-1---5:R-:W-:Y:S05]  /*27770*/  CALL.REL.NOINC `($_ZN7cutlass13device_kernelIN5flash19enable_sm80_to_sm89INS1_16FlashAttnBwdSm80INS1_25CollectiveMainloopBwdSm80ILi2ELi2EN4cute5tupleIJNS5_1CILi128EEES8_NS7_ILi64EEEEEENS_6half_tEfNS_4arch4Sm80ELb1ELb0ELb1ELb1ELb0ELb0ELb0ELb0ELi2ELi4ELi4ELi4ELb0EEENS1_21CollectiveEpilogueBwdISA_SB_SD_Li256ELb1ELb0ELi2EEENS1_25SingleTileBwdLPTSchedulerILb1ELi128ELb0EEEEEEEEEvNT_6ParamsE$_ZN4cute5tupleIJNS0_IJNS0_IJNS0_IJNS_1CILi8EEENS1_ILi1EEEEEES3_EEENS0_IJNS0_IJS3_S3_EEENS1_ILi2EEEEEEEEENS0_IJNS0_IJNS0_IJS3_NS1_ILi0EEEEEESA_EEENS0_IJNS0_IJSA_SA_EEEiEEEEEEEEC2ERKS9_RKSF_) ;  /* 0xfffe291000007944 */ /* 0x022fea0003c3ffff */
[----:B------:R2:W5:Y:S01]  /*27780*/  LDL R10, [R8] ;  /* 0x00000000080a7983 */ /* 0x0005620000100800 */
[----:B------:R-:W-:Y:S01]  /*27790*/  IMAD.MOV.U32 R83, RZ, RZ, R69 ;  /* 0x000000ffff537224 */ /* 0x000fe200078e0045 */
[----:B------:R-:W-:Y:S02]  /*277a0*/  MOV R84, R59 ;  /* 0x0000003b00547202 */ /* 0x000fe40000000f00 */
[----:B------:R2:W-:Y:S01]  /*277b0*/  STL.64 [R1+0x770], R12 ;  /* 0x0007700c01007387 */ /* 0x0005e20000100a00 */
[----:B------:R-:W-:-:S03]  /*277c0*/  MOV R6, 0x277e0 ;  /* 0x000277e000067802 */ /* 0x000fc60000000f00 */
[----:B-12--5:R-:W-:Y:S05]  /*277d0*/  CALL.REL.NOINC `($_ZN7cutlass13device_kernelIN5flash19enable_sm80_to_sm89INS1_16FlashAttnBwdSm80INS1_25CollectiveMainloopBwdSm80ILi2ELi2EN4cute5tupleIJNS5_1CILi128EEES8_NS7_ILi64EEEEEENS_6half_tEfNS_4arch4Sm80ELb1ELb0ELb1ELb1ELb0ELb0ELb0ELb0ELi2ELi4ELi4ELi4ELb0EEENS1_21CollectiveEpilogueBwdISA_SB_SD_Li256ELb1ELb0ELi2EEENS1_25SingleTileBwdLPTSchedulerILb1ELi128ELb0EEEEEEEEEvNT_6ParamsE$_ZN4cute3eso3ESOILb0ELb0EJNS_6LayoutINS_5tupleIJNS3_IJNS3_IJNS_1CILi8EEENS4_ILi1EEEEEES6_EEENS3_IJNS3_IJS6_S6_EEENS4_ILi2EEEEEEEEENS3_IJNS3_IJNS3_IJS6_NS4_ILi0EEEEEESD_EEENS3_IJNS3_IJSD_SD_EEEiEEEEEEEENS_10ViewEngineINS_8smem_ptrIPN7cutlass6half_tEEEEEEEC2ERKSJ_RKSQ_) ;  /* 0xfffdfe1000007944 */ /* 0x026fea0003c3ffff */
[----:B------:R2:W5:Y:S04]  /*277e0*/  LDL R6, [R8] ;  /* 0x0000000008067983 */ /* 0x0005680000100800 */
[----:B-1----:R2:W5:Y:S01]  /*277f0*/  LDL.64 R4, [R8+0x8] ;  /* 0x0000080008047983 */ /* 0x0025620000100a00 */
[----:B------:R-:W-:Y:S01]  /*27800*/  IMAD.MOV.U32 R38, RZ, RZ, R2 ;  /* 0x000000ffff267224 */ /* 0x000fe200078e0002 */
[----:B------:R-:W-:-:S02]  /*27810*/  MOV R83, R60 ;  /* 0x0000003c00537202 */ /* 0x000fc40000000f00 */
[----:B------:R-:W-:Y:S02]  /*27820*/  MOV R36, 0x27840 ;  /* 0x0002784000247802 */ /* 0x000fe40000000f00 */
[----:B--2--5:R-:W-:Y:S05]  /*27830*/  CALL.REL.NOINC `($_ZN7cutlass13device_kernelIN5flash19enable_sm80_to_sm89INS1_16FlashAttnBwdSm80INS1_25CollectiveMainloopBwdSm80ILi2ELi2EN4cute5tupleIJNS5_1CILi128EEES8_NS7_ILi64EEEEEENS_6half_tEfNS_4arch4Sm80ELb1ELb0ELb1ELb1ELb0ELb0ELb0ELb0ELi2ELi4ELi4ELi4ELb0EEENS1_21CollectiveEpilogueBwdISA_SB_SD_Li256ELb1ELb0ELi2EEENS1_25SingleTileBwdLPTSchedulerILb1ELi128ELb0EEEEEEEEEvNT_6ParamsE$_ZN4cute3eso3ESOILb1ELb0EJNS_6LayoutINS_5tupleIJNS3_IJNS3_IJNS_1CILi4EEENS4_ILi2EEEEEENS4_ILi1EEEEEES6_EEENS3_IJNS3_IJNS3_IJS8_NS4_ILi32EEEEEENS4_ILi0EEEEEENS4_ILi64EEEEEEEENS_10ViewEngineIPN7cutlass6half_tEEEEEC2ERKSH_RKSM_) ;  /* 0xfffe157000007944 */ /* 0x024fea0003c3ffff */
[----:B------:R2:W5:Y:S01]  /*27840*/  LDL.64 R10, [R1+0x758] ;  /* 0x00075800010a7983 */ /* 0x0005620000100a00 */
[----:B------:R-:W-:Y:S02]  /*27850*/  MOV R3, R6 ;  /* 0x0000000600037202 */ /* 0x000fe40000000f00 */
[----:B-1----:R-:W-:Y:S02]  /*27860*/  MOV R2, 0x27880 ;  /* 0x0002788000027802 */ /* 0x002fe40000000f00 */
[----:B--2--5:R-:W-:Y:S05]  /*27870*/  CALL.REL.NOINC `($_ZN7cutlass13device_kernelIN5flash19enable_sm80_to_sm89INS1_16FlashAttnBwdSm80INS1_25CollectiveMainloopBwdSm80ILi2ELi2EN4cute5tupleIJNS5_1CILi128EEES8_NS7_ILi64EEEEEENS_6half_tEfNS_4arch4Sm80ELb1ELb0ELb1ELb1ELb0ELb0ELb0ELb0ELi2ELi4ELi4ELi4ELb0EEENS1_21CollectiveEpilogueBwdISA_SB_SD_Li256ELb1ELb0ELi2EEENS1_25SingleTileBwdLPTSchedulerILb1ELi128ELb0EEEEEEEEEvNT_6ParamsE$_ZZN4cute5sliceINS_5tupleIJNS1_IJNS_10UnderscoreENS_1CILi0EEEEEENS1_IJS4_S2_EEEEEENS1_IJNS1_IJNS1_IJNS3_ILi1EEES4_EEES4_EEENS1_IJNS1_IJS4_S4_EEEiEEEEEEEEDaRKT_RKT0_ENKUlRKT_RKT0_E_clIS6_SC_EEDaSM_SP_) ;  /* 0xfffe369000007944 */ /* 0x024fea0003c3ffff */
[----:B------:R-:W-:Y:S02]  /*27880*/  MOV R2, 0x278a0 ;  /* 0x000278a000027802 */ /* 0x000fe40000000f00 */
[----:B------:R-:W-:Y:S05]  /*27890*/  CALL.REL.NOINC `($_ZN7cutlass13device_kernelIN5flash19enable_sm80_to_sm89INS1_16FlashAttnBwdSm80INS1_25CollectiveMainloopBwdSm80ILi2ELi2EN4cute5tupleIJNS5_1CILi128EEES8_NS7_ILi64EEEEEENS_6half_tEfNS_4arch4Sm80ELb1ELb0ELb1ELb1ELb0ELb0ELb0ELb0ELi2ELi4ELi4ELi4ELb0EEENS1_21CollectiveEpilogueBwdISA_SB_SD_Li256ELb1ELb0ELi2EEENS1_25SingleTileBwdLPTSchedulerILb1ELi128ELb0EEEEEEEEEvNT_6ParamsE$_ZZN4cute12filter_tupleINS_5tupleIJNS1_IJNS_10UnderscoreENS_1CILi0EEEEEENS1_IJS4_S2_EEEEEENS1_IJNS1_IJNS1_IJNS3_ILi1EEES4_EEES4_EEENS1_IJNS1_IJS4_S4_EEEiEEEEEEZNS_5sliceIS7_SD_EEDaRKT_RKT0_EUlRKT_RKT0_E_EEDaSH_SK_OT1_ENKUlDpSN_E_clIJNS1_IJS9_EEENS1_IJiEEEEEEDaSU_) ;  /* 0xfffe2f6000007944 */ /* 0x000fea0003c3ffff */
[----:B------:R-:W-:Y:S02]  /*278a0*/  MOV R83, R60 ;  /* 0x0000003c00537202 */ /* 0x000fe40000000f00 */
[----:B------:R-:W-:Y:S02]  /*278b0*/  MOV R36, 0x278d0 ;  /* 0x000278d000247802 */ /* 0x000fe40000000f00 */
[----:B------:R-:W-:Y:S05]  /*278c0*/  CALL.REL.NOINC `($_ZN7cutlass13device_kernelIN5flash19enable_sm80_to_sm89INS1_16FlashAttnBwdSm80INS1_25CollectiveMainloopBwdSm80ILi2ELi2EN4cute5tupleIJNS5_1CILi128EEES8_NS7_ILi64EEEEEENS_6half_tEfNS_4arch4Sm80ELb1ELb0ELb1ELb1ELb0ELb0ELb0ELb0ELi2ELi4ELi4ELi4ELb0EEENS1_21CollectiveEpilogueBwdISA_SB_SD_Li256ELb1ELb0ELi2EEENS1_25SingleTileBwdLPTSchedulerILb1ELi128ELb0EEEEEEEEEvNT_6ParamsE$_ZN4cute5tupleIJNS0_IJNS0_IJNS_1CILi8EEENS1_ILi1EEEEEENS1_ILi2EEEEEENS0_IJNS0_IJS3_NS1_ILi0EEEEEEiEEEEEC2ERKS6_RKS9_) ;  /* 0xfffe2a5000007944 */ /* 0x000fea0003c3ffff */
[----:B-1----:R1:W5:Y:S01]  /*278d0*/  LDL R3, [R1+0x758] ;  /* 0x0007580001037983 */ /* 0x0023620000100800 */
[----:B------:R-:W-:Y:S02]  /*278e0*/  MOV R83, R60 ;  /* 0x0000003c00537202 */ /* 0x000fe40000000f00 */
[----:B------:R-:W-:Y:S02]  /*278f0*/  MOV R6, 0x27910 ;  /* 0x0002791000067802 */ /* 0x000fe40000000f00 */
[----:B-1---5:R-:W-:Y:S05]  /*27900*/  CALL.REL.NOINC `($_ZN7cutlass13device_kernelIN5flash19enable_sm80_to_sm89INS1_16FlashAttnBwdSm80INS1_25CollectiveMainloopBwdSm80ILi2ELi2EN4cute5tupleIJNS5_1CILi128EEES8_NS7_ILi64EEEEEENS_6half_tEfNS_4arch4Sm80ELb1ELb0ELb1ELb1ELb0ELb0ELb0ELb0ELi2ELi4ELi4ELi4ELb0EEENS1_21CollectiveEpilogueBwdISA_SB_SD_Li256ELb1ELb0ELi2EEENS1_25SingleTileBwdLPTSchedulerILb1ELi128ELb0EEEEEEEEEvNT_6ParamsE$_ZN4cute3eso3ESOILb0ELb1EJNS_6LayoutINS_5tupleIJNS3_IJNS_1CILi8EEENS4_ILi1EEEEEENS4_ILi2EEEEEENS3_IJNS3_IJS6_NS4_ILi0EEEEEEiEEEEESA_EEC2ERKSD_RKSA_) ;  /* 0xfffe0a3000007944 */ /* 0x022fea0003c3ffff */
[----:B------:R2:W5:Y:S01]  /*27910*/  LDL R36, [R1+0x758] ;  /* 0x0007580001247983 */ /* 0x0005620000100800 */
[----:B-1----:R-:W-:Y:S01]  /*27920*/  IMAD.MOV.U32 R2, RZ, RZ, R4 ;  /* 0x000000ffff027224 */ /* 0x002fe200078e0004 */
[----:B------:R-:W-:Y:S01]  /*27930*/  MOV R3, R5 ;  /* 0x0000000500037202 */ /* 0x000fe20000000f00 */
[----:B------:R-:W-:Y:S01]  /*27940*/  IMAD.MOV.U32 R38, RZ, RZ, R60 ;  /* 0x000000ffff267224 */ /* 0x000fe200078e003c */
[----:B------:R-:W-:-:S02]  /*27950*/  MOV R46, 0x27970 ;  /* 0x00027970002e7802 */ /* 0x000fc40000000f00 */
[----:B--2--5:R-:W-:Y:S05]  /*27960*/  CALL.REL.NOINC `($_ZN7cutlass13device_kernelIN5flash19enable_sm80_to_sm89INS1_16FlashAttnBwdSm80INS1_25CollectiveMainloopBwdSm80ILi2ELi2EN4cute5tupleIJNS5_1CILi128EEES8_NS7_ILi64EEEEEENS_6half_tEfNS_4arch4Sm80ELb1ELb0ELb1ELb1ELb0ELb0ELb0ELb0ELi2ELi4ELi4ELi4ELb0EEENS1_21CollectiveEpilogueBwdISA_SB_SD_Li256ELb1ELb0ELi2EEENS1_25SingleTileBwdLPTSchedulerILb1ELi128ELb0EEEEEEEEEvNT_6ParamsE$_ZN4cute8smem_ptrIPN7cutlass6half_tEECI1NS_12iter_adaptorIS3_S4_EEES3_) ;  /* 0xfffe2cd000007944 */ /* 0x024fea0003c3ffff */
[----:B-1----:R-:W2:Y:S01]  /*27970*/  LDL.64 R2, [R1+0x758] ;  /* 0x0007580001027983 */ /* 0x002ea20000100a00 */
[----:B------:R-:W-:Y:S01]  /*27980*/  IMAD.MOV.U32 R83, RZ, RZ, R60 ;  /* 0x000000ffff537224 */ /* 0x000fe200078e003c */
[----:B------:R-:W-:-:S02]  /*27990*/  MOV R84, R59 ;  /* 0x0000003b00547202 */ /* 0x000fc40000000f00 */
[----:B------:R-:W-:Y:S01]  /*279a0*/  MOV R38, 0x279d0 ;  /* 0x000279d000267802 */ /* 0x000fe20000000f00 */
[----:B--2---:R1:W-:Y:S04]  /*279b0*/  STL.64 [R1+0x770], R2 ;  /* 0x0007700201007387 */ /* 0x0043e80000100a00 */
[----:B-1----:R-:W-:Y:S05]  /*279c0*/  CALL.REL.NOINC `($_ZN7cutlass13device_kernelIN5flash19enable_sm80_to_sm89INS1_16FlashAttnBwdSm80INS1_25CollectiveMainloopBwdSm80ILi2ELi2EN4cute5tupleIJNS5_1CILi128EEES8_NS7_ILi64EEEEEENS_6half_tEfNS_4arch4Sm80ELb1ELb0ELb1ELb1ELb0ELb0ELb0ELb0ELi2ELi4ELi4ELi4ELb0EEENS1_21CollectiveEpilogueBwdISA_SB_SD_Li256ELb1ELb0ELi2EEENS1_25SingleTileBwdLPTSchedulerILb1ELi128ELb0EEEEEEEEEvNT_6ParamsE$_ZN4cute3eso3ESOILb0ELb0EJNS_6LayoutINS_5tupleIJNS3_IJNS_1CILi8EEENS4_ILi1EEEEEENS4_ILi2EEEEEENS3_IJNS3_IJS6_NS4_ILi0EEEEEEiEEEEENS_10ViewEngineINS_8smem_ptrIPN7cutlass6half_tEEEEEEEC2ERKSD_RKSK_) ;  /* 0xfffe020000007944 */ /* 0x002fea0003c3ffff */
[----:B------:R2:W5:Y:S04]  /*279d0*/  LDL R8, [R1+0x758] ;  /* 0x0007580001087983 */ /* 0x0005680000100800 */
[----:B------:R2:W5:Y:S01]  /*279e0*/  LDL.64 R12, [R1+0x760] ;  /* 0x00076000010c7983 */ /* 0x0005620000100a00 */
[----:B------:R-:W-:Y:S01]  /*279f0*/  IMAD.MOV.U32 R83, RZ, RZ, R60 ;  /* 0x000000ffff537224 */ /* 0x000fe200078e003c */
[----:B------:R-:W-:Y:S02]  /*27a00*/  MOV R47, RZ ;  /* 0x000000ff002f7202 */ /* 0x000fe40000000f00 */
[----:B------:R-:W-:Y:S02]  /*27a10*/  MOV R46, 0x27a30 ;  /* 0x00027a30002e7802 */ /* 0x000fe40000000f00 */
[----:B-12--5:R-:W-:Y:S05]  /*27a20*/  CALL.REL.NOINC `($_ZN7cutlass13device_kernelIN5flash19enable_sm80_to_sm89INS1_16FlashAttnBwdSm80INS1_25CollectiveMainloopBwdSm80ILi2ELi2EN4cute5tupleIJNS5_1CILi128EEES8_NS7_ILi64EEEEEENS_6half_tEfNS_4arch4Sm80ELb1ELb0ELb1ELb1ELb0ELb0ELb0ELb0ELi2ELi4ELi4ELi4ELb0EEENS1_21CollectiveEpilogueBwdISA_SB_SD_Li256ELb1ELb0ELi2EEENS1_25SingleTileBwdLPTSchedulerILb1ELi128ELb0EEEEEEEEEvNT_6ParamsE$_ZN4cute3eso3ESOILb1ELb0EJNS_10UnderscoreEiEEC2ERKS2_RKi) ;  /* 0xfffe0b0000007944 */ /* 0x026fea0003c3ffff */
[----:B------:R-:W2:Y:S01]  /*27a30*/  LDL R37, [R1+0x758] ;  /* 0x0007580001257983 */ /* 0x000ea20000100800 */
[----:B------:R-:W-:-:S02]  /*27a40*/  MOV R83, R60 ;  /* 0x0000003c00537202 */ /* 0x000fc40000000f00 */
[----:B------:R-:W-:Y:S01]  /*27a50*/  MOV R38, 0x27a80 ;  /* 0x00027a8000267802 */ /* 0x000fe20000000f00 */
[----:B--2---:R-:W-:Y:S02]  /*27a60*/  IMAD R37, R8, R37, RZ ;  /* 0x0000002508257224 */ /* 0x004fe400078e02ff */
        /* <DEDUP_REMOVED lines=19> */
[----:B-1----:R-:W-:Y:S05]  /*27ba0*/  CALL.REL.NOINC `($_ZN7cutlass13device_kernelIN5flash19enable_sm80_to_sm89INS1_16FlashAttnBwdSm80INS1_25CollectiveMainloopBwdSm80ILi2ELi2EN4cute5tupleIJNS5_1CILi128EEES8_NS7_ILi64EEEEEENS_6half_tEfNS_4arch4Sm80ELb1ELb0ELb1ELb1ELb0ELb0ELb0ELb0ELi2ELi4ELi4ELi4ELb0EEENS1_21CollectiveEpilogueBwdISA_SB_SD_Li256ELb1ELb0ELi2EEENS1_25SingleTileBwdLPTSchedulerILb1ELi128ELb0EEEEEEEEEvNT_6ParamsE$_ZN4cute3eso3ESOILb1ELb0EJNS_6LayoutINS_5tupleIJNS3_IJNS3_IJNS_1CILi4EEENS4_ILi2EEEEEENS4_ILi1EEEEEEEEENS3_IJNS3_IJNS3_IJS8_NS4_ILi32EEEEEENS4_ILi0EEEEEEEEEEEiEEC2ERKSG_RKi) ;  /* 0xfffe118000007944 */ /* 0x002fea0003c3ffff */
[----:B-1----:R-:W2:Y:S01]  /*27bb0*/  LDL R5, [R1+0x758] ;  /* 0x0007580001057983 */ /* 0x002ea20000100800 */
[----:B------:R-:W-:Y:S02]  /*27bc0*/  MOV R83, R60 ;  /* 0x0000003c00537202 */ /* 0x000fe40000000f00 */
[----:B------:R-:W-:Y:S01]  /*27bd0*/  MOV R6, 0x27c10 ;  /* 0x00027c1000067802 */ /* 0x000fe20000000f00 */
[----:B--2---:R-:W-:-:S05]  /*27be0*/  IMAD.WIDE R4, R5, 0x2, R10 ;  /* 0x0000000205047825 */ /* 0x004fca00078e020a */
[----:B------:R-:W-:Y:S02]  /*27bf0*/  MOV R34, R4 ;  /* 0x0000000400227202 */ /* 0x000fe40000000f00 */
[----:B------:R-:W-:Y:S05]  /*27c00*/  CALL.REL.NOINC `($_ZN7cutlass13device_kernelIN5flash19enable_sm80_to_sm89INS1_16FlashAttnBwdSm80INS1_25CollectiveMainloopBwdSm80ILi2ELi2EN4cute5tupleIJNS5_1CILi128EEES8_NS7_ILi64EEEEEENS_6half_tEfNS_4arch4Sm80ELb1ELb0ELb1ELb1ELb0ELb0ELb0ELb0ELi2ELi4ELi4ELi4ELb0EEENS1_21CollectiveEpilogueBwdISA_SB_SD_Li256ELb1ELb0ELi2EEENS1_25SingleTileBwdLPTSchedulerILb1ELi128ELb0EEEEEEEEEvNT_6ParamsE$_ZN4cute3eso3ESOILb1ELb0EJNS_6LayoutINS_5tupleIJNS3_IJNS3_IJNS_1CILi4EEENS4_ILi2EEEEEENS4_ILi1EEEEEEEEENS3_IJNS3_IJNS3_IJS8_NS4_ILi32EEEEEENS4_ILi0EEEEEEEEEEENS_10ViewEngineIPN7cutlass6half_tEEEEEC2ERKSG_RKSL_) ;  /* 0xfffe10d000007944 */ /* 0x000fea0003c3ffff */
        /* <DEDUP_REMOVED lines=12> */
[----:B-1----:R1:W5:Y:S01]  /*27cd0*/  LDL R3, [R1+0x758] ;  /* 0x0007580001037983 */ /* 0x0023620000100800 */
[----:B------:R-:W-:-:S02]  /*27ce0*/  MOV R83, R60 ;  /* 0x0000003c00537202 */ /* 0x000fc40000000f00 */
[----:B------:R-:W-:Y:S02]  /*27cf0*/  MOV R6, 0x27d10 ;  /* 0x00027d1000067802 */ /* 0x000fe40000000f00 */
[----:B-1---5:R-:W-:Y:S05]  /*27d00*/  CALL.REL.NOINC `($_ZN7cutlass13device_kernelIN5flash19enable_sm80_to_sm89INS1_16FlashAttnBwdSm80INS1_25CollectiveMainloopBwdSm80ILi2ELi2EN4cute5tupleIJNS5_1CILi128EEES8_NS7_ILi64EEEEEENS_6half_tEfNS_4arch4Sm80ELb1ELb0ELb1ELb1ELb0ELb0ELb0ELb0ELi2ELi4ELi4ELi4ELb0EEENS1_21CollectiveEpilogueBwdISA_SB_SD_Li256ELb1ELb0ELi2EEENS1_25SingleTileBwdLPTSchedulerILb1ELi128ELb0EEEEEEEEEvNT_6ParamsE$_ZN4cute3eso3ESOILb1ELb0EJNS_6LayoutINS_5tupleIJNS3_IJNS3_IJNS_1CILi2EEES5_EEENS4_ILi1EEEEEEEEENS3_IJNS3_IJNS3_IJS7_NS4_ILi16EEEEEENS4_ILi0EEEEEEEEEEENS_10ViewEngineIPjEEEEC2ERKSF_RKSI_) ;  /* 0xfffe0f9000007944 */ /* 0x022fea0003c3ffff */
        /* <DEDUP_REMOVED lines=11> */
[----:B-1----:R-:W-:Y:S05]  /*27dc0*/  CALL.REL.NOINC `($_ZN7cutlass13device_kernelIN5flash19enable_sm80_to_sm89INS1_16FlashAttnBwdSm80INS1_25CollectiveMainloopBwdSm80ILi2ELi2EN4cute5tupleIJNS5_1CILi128EEES8_NS7_ILi64EEEEEENS_6half_tEfNS_4arch4Sm80ELb1ELb0ELb1ELb1ELb0ELb0ELb0ELb0ELi2ELi4ELi4ELi4ELb0EEENS1_21CollectiveEpilogueBwdISA_SB_SD_Li256ELb1ELb0ELi2EEENS1_25SingleTileBwdLPTSchedulerILb1ELi128ELb0EEEEEEEEEvNT_6ParamsE$_ZN4cute3eso3ESOILb1ELb0EJNS_10UnderscoreEiEEC2ERKS2_RKi) ;  /* 0xfffe076000007944 */ /* 0x002fea0003c3ffff */
        /* <DEDUP_REMOVED lines=16> */
[----:B------:R-:W-:-:S02]  /*27ed0*/  MOV R47, 0x1 ;  /* 0x00000001002f7802 */ /* 0x000fc40000000f00 */
        /* <DEDUP_REMOVED lines=40> */
[----:B-1----:R-:W-:Y:S05]  /*28160*/  CALL.REL.NOINC `($_ZN7cutlass13device_kernelIN5flash19enable_sm80_to_sm89INS1_16FlashAttnBwdSm80INS1_25CollectiveMainloopBwdSm80ILi2ELi2EN4cute5tupleIJNS5_1CILi128EEES8_NS7_ILi64EEEEEENS_6half_tEfNS_4arch4Sm80ELb1ELb0ELb1ELb1ELb0ELb0ELb0ELb0ELi2ELi4ELi4ELi4ELb0EEENS1_21CollectiveEpilogueBwdISA_SB_SD_Li256ELb1ELb0ELi2EEENS1_25SingleTileBwdLPTSchedulerILb1ELi128ELb0EEEEEEEEEvNT_6ParamsE$_ZN4cute3eso3ESOILb1ELb0EJNS_10UnderscoreES2_iEEC2ERKS2_S5_RKi) ;  /* 0xfffe038000007944 */ /* 0x002fea0003c3ffff */
[----:B-1----:R-:W2:Y:S01]  /*28170*/  LDL R3, [R1+0x758] ;  /* 0x0007580001037983 */ /* 0x002ea20000100800 */
[----:B------:R-:W-:-:S02]  /*28180*/  MOV R4, 0x281b0 ;  /* 0x000281b000047802 */ /* 0x000fc40000000f00 */
[----:B--2---:R-:W-:Y:S02]  /*28190*/  SHF.L.U32 R3, R3, 0xa, RZ ;  /* 0x0000000a03037819 */ /* 0x004fe400000006ff */
[----:B------:R-:W-:Y:S05]  /*281a0*/  CALL.REL.NOINC `($_ZN7cutlass13device_kernelIN5flash19enable_sm80_to_sm89INS1_16FlashAttnBwdSm80INS1_25CollectiveMainloopBwdSm80ILi2ELi2EN4cute5tupleIJNS5_1CILi128EEES8_NS7_ILi64EEEEEENS_6half_tEfNS_4arch4Sm80ELb1ELb0ELb1ELb1ELb0ELb0ELb0ELb0ELi2ELi4ELi4ELi4ELb0EEENS1_21CollectiveEpilogueBwdISA_SB_SD_Li256ELb1ELb0ELi2EEENS1_25SingleTileBwdLPTSchedulerILb1ELi128ELb0EEEEEEEEEvNT_6ParamsE$_ZN4cute3eso3ESOILb1ELb0EJNS_6LayoutINS_5tupleIJNS3_IJNS_1CILi8EEENS4_ILi1EEEEEENS4_ILi2EEEEEENS3_IJNS3_IJS6_NS4_ILi0EEEEEENS4_ILi8192EEEEEEEEiEEC2ERKSE_RKi) ;  /* 0xfffe1a6000007944 */ /* 0x000fea0003c3ffff */
[----:B------:R-:W-:Y:S01]  /*281b0*/  ULDC.64 UR4, c[0x0][0x118] ;  /* 0x0000460000047ab9 */ /* 0x000fe20000000a00 */
[----:B-1----:R-:W2:Y:S04]  /*281c0*/  LDL R2, [R1+0x758] ;  /* 0x0007580001027983 */ /* 0x002ea80000100800 */
[----:B------:R-:W2:Y:S01]  /*281d0*/  LD.E.64 R4, [R26.64] ;  /* 0x000000041a047980 */ /* 0x000ea2000c101b00 */
[----:B------:R-:W-:Y:S02]  /*281e0*/  MOV R38, R60 ;  /* 0x0000003c00267202 */ /* 0x000fe40000000f00 */
[----:B------:R-:W-:Y:S01]  /*281f0*/  MOV R46, 0x28220 ;  /* 0x00028220002e7802 */ /* 0x000fe20000000f00 */
[----:B--2---:R-:W-:-:S04]  /*28200*/  IMAD.WIDE R2, R2, 0x2, R4 ;  /* 0x0000000202027825 */ /* 0x004fc800078e0204 */
[----:B------:R-:W-:Y:S05]  /*28210*/  CALL.REL.NOINC `($_ZN7cutlass13device_kernelIN5flash19enable_sm80_to_sm89INS1_16FlashAttnBwdSm80INS1_25CollectiveMainloopBwdSm80ILi2ELi2EN4cute5tupleIJNS5_1CILi128EEES8_NS7_ILi64EEEEEENS_6half_tEfNS_4arch4Sm80ELb1ELb0ELb1ELb1ELb0ELb0ELb0ELb0ELi2ELi4ELi4ELi4ELb0EEENS1_21CollectiveEpilogueBwdISA_SB_SD_Li256ELb1ELb0ELi2EEENS1_25SingleTileBwdLPTSchedulerILb1ELi128ELb0EEEEEEEEEvNT_6ParamsE$_ZN4cute8smem_ptrIPN7cutlass6half_tEECI1NS_12iter_adaptorIS3_S4_EEES3_) ;  /* 0xfffe242000007944 */ /* 0x000fea0003c3ffff */
[----:B-1----:R1:W5:Y:S01]  /*28220*/  LDL.64 R2, [R1+0x758] ;  /* 0x0007580001027983 */ /* 0x0023620000100a00 */
[----:B------:R-:W-:-:S03]  /*28230*/  MOV R6, 0x28250 ;  /* 0x0002825000067802 */ /* 0x000fc60000000f00 */
[----:B-1---5:R-:W-:Y:S05]  /*28240*/  CALL.REL.NOINC `($_ZN7cutlass13device_kernelIN5flash19enable_sm80_to_sm89INS1_16FlashAttnBwdSm80INS1_25CollectiveMainloopBwdSm80ILi2ELi2EN4cute5tupleIJNS5_1CILi128EEES8_NS7_ILi64EEEEEENS_6half_tEfNS_4arch4Sm80ELb1ELb0ELb1ELb1ELb0ELb0ELb0ELb0ELi2ELi4ELi4ELi4ELb0EEENS1_21CollectiveEpilogueBwdISA_SB_SD_Li256ELb1ELb0ELi2EEENS1_25SingleTileBwdLPTSchedulerILb1ELi128ELb0EEEEEEEEEvNT_6ParamsE$_ZN4cute3eso3ESOILb1ELb0EJNS_6LayoutINS_5tupleIJNS3_IJNS_1CILi8EEENS4_ILi1EEEEEENS4_ILi2EEEEEENS3_IJNS3_IJS6_NS4_ILi0EEEEEENS4_ILi8192EEEEEEEENS_10ViewEngineINS_8smem_ptrIPN7cutlass6half_tEEEEEEEC2ERKSE_RKSL_) ;  /* 0xfffe198000007944 */ /* 0x022fea0003c3ffff */
[----:B-1----:R1:W5:Y:S01]  /*28250*/  LDL.64 R4, [R1+0x758] ;  /* 0x0007580001047983 */ /* 0x0023620000100a00 */
[----:B------:R-:W-:Y:S01]  /*28260*/  IMAD.MOV.U32 R83, RZ, RZ, R60 ;  /* 0x000000ffff537224 */ /* 0x000fe200078e003c */
[----:B------:R-:W-:-:S02]  /*28270*/  MOV R3, 0x1 ;  /* 0x0000000100037802 */ /* 0x000fc40000000f00 */
[----:B------:R-:W-:Y:S02]  /*28280*/  MOV R46, 0x282a0 ;  /* 0x000282a0002e7802 */ /* 0x000fe40000000f00 */
[----:B-1---5:R-:W-:Y:S05]  /*28290*/  CALL.REL.NOINC `($_ZN7cutlass13device_kernelIN5flash19enable_sm80_to_sm89INS1_16FlashAttnBwdSm80INS1_25CollectiveMainloopBwdSm80ILi2ELi2EN4cute5tupleIJNS5_1CILi128EEES8_NS7_ILi64EEEEEENS_6half_tEfNS_4arch4Sm80ELb1ELb0ELb1ELb1ELb0ELb0ELb0ELb0ELi2ELi4ELi4ELi4ELb0EEENS1_21CollectiveEpilogueBwdISA_SB_SD_Li256ELb1ELb0ELi2EEENS1_25SingleTileBwdLPTSchedulerILb1ELi128ELb0EEEEEEEEEvNT_6ParamsE$_ZN4cute3eso3ESOILb1ELb0EJNS_10UnderscoreES2_iEEC2ERKS2_S5_RKi) ;  /* 0xfffe025000007944 */ /* 0x022fea0003c3ffff */
[----:B-1----:R-:W2:Y:S01]  /*282a0*/  LDL R3, [R1+0x758] ;  /* 0x0007580001037983 */ /* 0x002ea20000100800 */
[----:B------:R-:W-:Y:S02]  /*282b0*/  MOV R6, 0x282e0 ;  /* 0x000282e000067802 */ /* 0x000fe40000000f00 */
[----:B--2---:R-:W-:Y:S02]  /*282c0*/  SHF.L.U32 R3, R3, 0x3, RZ ;  /* 0x0000000303037819 */ /* 0x004fe400000006ff */
[----:B------:R-:W-:Y:S05]  /*282d0*/  CALL.REL.NOINC `($_ZN7cutlass13device_kernelIN5flash19enable_sm80_to_sm89INS1_16FlashAttnBwdSm80INS1_25CollectiveMainloopBwdSm80ILi2ELi2EN4cute5tupleIJNS5_1CILi128EEES8_NS7_ILi64EEEEEENS_6half_tEfNS_4arch4Sm80ELb1ELb0ELb1ELb1ELb0ELb0ELb0ELb0ELi2ELi4ELi4ELi4ELb0EEENS1_21CollectiveEpilogueBwdISA_SB_SD_Li256ELb1ELb0ELi2EEENS1_25SingleTileBwdLPTSchedulerILb1ELi128ELb0EEEEEEEEEvNT_6ParamsE$_ZN4cute3eso3ESOILb1ELb0EJNS_6LayoutINS_5tupleIJNS3_IJNS_1CILi8EEENS4_ILi1EEEEEENS4_ILi2EEEEEENS3_IJNS3_IJS6_NS4_ILi0EEEEEENS4_ILi64EEEEEEEEiEEC2ERKSE_RKi) ;  /* 0xfffe18b000007944 */ /* 0x000fea0003c3ffff */
[----:B-1----:R-:W2:Y:S01]  /*282e0*/  LDL R3, [R1+0x758] ;  /* 0x0007580001037983 */ /* 0x002ea20000100800 */
[----:B------:R-:W-:Y:S01]  /*282f0*/  MOV R10, 0x28330 ;  /* 0x00028330000a7802 */ /* 0x000fe20000000f00 */
[----:B--2---:R-:W-:-:S05]  /*28300*/  IMAD.WIDE R6, R3, 0x2, R24 ;  /* 0x0000000203067825 */ /* 0x004fca00078e0218 */
[----:B------:R-:W-:Y:S02]  /*28310*/  MOV R34, R6 ;  /* 0x0000000600227202 */ /* 0x000fe40000000f00 */
[----:B------:R-:W-:Y:S05]  /*28320*/  CALL.REL.NOINC `($_ZN7cutlass13device_kernelIN5flash19enable_sm80_to_sm89INS1_16FlashAttnBwdSm80INS1_25CollectiveMainloopBwdSm80ILi2ELi2EN4cute5tupleIJNS5_1CILi128EEES8_NS7_ILi64EEEEEENS_6half_tEfNS_4arch4Sm80ELb1ELb0ELb1ELb1ELb0ELb0ELb0ELb0ELi2ELi4ELi4ELi4ELb0EEENS1_21CollectiveEpilogueBwdISA_SB_SD_Li256ELb1ELb0ELi2EEENS1_25SingleTileBwdLPTSchedulerILb1ELi128ELb0EEEEEEEEEvNT_6ParamsE$_ZN4cute3eso3ESOILb1ELb0EJNS_6LayoutINS_5tupleIJNS3_IJNS_1CILi8EEENS4_ILi1EEEEEENS4_ILi2EEEEEENS3_IJNS3_IJS6_NS4_ILi0EEEEEENS4_ILi64EEEEEEEENS_10ViewEngineIPN7cutlass6half_tEEEEEC2ERKSE_RKSJ_) ;  /* 0xfffe181000007944 */ /* 0x000fea0003c3ffff */
[----:B------:R2:W5:Y:S01]  /*28330*/  LDL.64 R2, [R1+0x758] ;  /* 0x0007580001027983 */ /* 0x0005620000100a00 */
[----:B------:R-:W-:Y:S02]  /*28340*/  MOV R11, R5 ;  /* 0x00000005000b7202 */ /* 0x000fe40000000f00 */
[----:B------:R-:W-:Y:S02]  /*28350*/  MOV R10, 0x28370 ;  /* 0x00028370000a7802 */ /* 0x000fe40000000f00 */
[----:B-12--5:R-:W-:Y:S05]  /*28360*/  CALL.REL.NOINC `($_ZN7cutlass13device_kernelIN5flash19enable_sm80_to_sm89INS1_16FlashAttnBwdSm80INS1_25CollectiveMainloopBwdSm80ILi2ELi2EN4cute5tupleIJNS5_1CILi128EEES8_NS7_ILi64EEEEEENS_6half_tEfNS_4arch4Sm80ELb1ELb0ELb1ELb1ELb0ELb0ELb0ELb0ELi2ELi4ELi4ELi4ELb0EEENS1_21CollectiveEpilogueBwdISA_SB_SD_Li256ELb1ELb0ELi2EEENS1_25SingleTileBwdLPTSchedulerILb1ELi128ELb0EEEEEEEEEvNT_6ParamsE$_ZN4cute3eso3ESOILb1ELb0EJNS_6LayoutINS_5tupleIJNS3_IJNS_1CILi8EEENS4_ILi1EEEEEENS3_IJNS4_ILi2EEEEEEEEENS3_IJNS3_IJS6_NS4_ILi0EEEEEENS3_IJNS4_ILi8192EEEEEEEEEEENS_10ViewEngineINS_8smem_ptrIPN7cutlass6half_tEEEEEEEC2ERKSG_RKSN_) ;  /* 0xfffe15f000007944 */ /* 0x026fea0003c3ffff */
[----:B-1----:R1:W5:Y:S01]  /*28370*/  LDL.64 R4, [R1+0x758] ;  /* 0x0007580001047983 */ /* 0x0023620000100a00 */
[----:B------:R-:W-:Y:S02]  /*28380*/  MOV R7, R3 ;  /* 0x0000000300077202 */ /* 0x000fe40000000f00 */
        /* <DEDUP_REMOVED lines=10> */
[----:B------:R-:W-:-:S02]  /*28430*/  MOV R10, 0x28450 ;  /* 0x00028450000a7802 */ /* 0x000fc40000000f00 */
[----:B-1---5:R-:W-:Y:S05]  /*28440*/  CALL.REL.NOINC `($_ZN7cutlass13device_kernelIN5flash19enable_sm80_to_sm89INS1_16FlashAttnBwdSm80INS1_25CollectiveMainloopBwdSm80ILi2ELi2EN4cute5tupleIJNS5_1CILi128EEES8_NS7_ILi64EEEEEENS_6half_tEfNS_4arch4Sm80ELb1ELb0ELb1ELb1ELb0ELb0ELb0ELb0ELi2ELi4ELi4ELi4ELb0EEENS1_21CollectiveEpilogueBwdISA_SB_SD_Li256ELb1ELb0ELi2EEENS1_25SingleTileBwdLPTSchedulerILb1ELi128ELb0EEEEEEEEEvNT_6ParamsE$_ZN4cute3eso3ESOILb1ELb0EJNS_6LayoutINS_5tupleIJNS3_IJNS_1CILi8EEENS4_ILi1EEEEEENS4_ILi2EEEEEENS3_IJNS3_IJS6_NS4_ILi0EEEEEENS4_ILi64EEEEEEEENS_10ViewEngineIPN7cutlass6half_tEEEEEC2ERKSE_RKSJ_) ;  /* 0xfffe16f000007944 */ /* 0x022fea0003c3ffff */
[----:B------:R2:W5:Y:S01]  /*28450*/  LDL.64 R8, [R1+0x758] ;  /* 0x0007580001087983 */ /* 0x0005620000100a00 */
[----:B------:R-:W-:-:S02]  /*28460*/  MOV R38, R60 ;  /* 0x0000003c00267202 */ /* 0x000fc40000000f00 */
[----:B------:R-:W-:Y:S02]  /*28470*/  MOV R46, 0x28490 ;  /* 0x00028490002e7802 */ /* 0x000fe40000000f00 */
[----:B-12--5:R-:W-:Y:S05]  /*28480*/  CALL.REL.NOINC `($_ZN7cutlass13device_kernelIN5flash19enable_sm80_to_sm89INS1_16FlashAttnBwdSm80INS1_25CollectiveMainloopBwdSm80ILi2ELi2EN4cute5tupleIJNS5_1CILi128EEES8_NS7_ILi64EEEEEENS_6half_tEfNS_4arch4Sm80ELb1ELb0ELb1ELb1ELb0ELb0ELb0ELb0ELi2ELi4ELi4ELi4ELb0EEENS1_21CollectiveEpilogueBwdISA_SB_SD_Li256ELb1ELb0ELi2EEENS1_25SingleTileBwdLPTSchedulerILb1ELi128ELb0EEEEEEEEEvNT_6ParamsE$_ZN4cute8smem_ptrIPN7cutlass6half_tEECI1NS_12iter_adaptorIS3_S4_EEES3_) ;  /* 0xfffe21b000007944 */ /* 0x026fea0003c3ffff */
[----:B-1----:R1:W5:Y:S01]  /*28490*/  LDL.64 R2, [R1+0x758] ;  /* 0x0007580001027983 */ /* 0x0023620000100a00 */
[----:B------:R-:W-:-:S03]  /*284a0*/  MOV R6, 0x284c0 ;  /* 0x000284c000067802 */ /* 0x000fc60000000f00 */
[----:B-1---5:R-:W-:Y:S05]  /*284b0*/  CALL.REL.NOINC `($_ZN7cutlass13device_kernelIN5flash19enable_sm80_to_sm89INS1_16FlashAttnBwdSm80INS1_25CollectiveMainloopBwdSm80ILi2ELi2EN4cute5tupleIJNS5_1CILi128EEES8_NS7_ILi64EEEEEENS_6half_tEfNS_4arch4Sm80ELb1ELb0ELb1ELb1ELb0ELb0ELb0ELb0ELi2ELi4ELi4ELi4ELb0EEENS1_21CollectiveEpilogueBwdISA_SB_SD_Li256ELb1ELb0ELi2EEENS1_25SingleTileBwdLPTSchedulerILb1ELi128ELb0EEEEEEEEEvNT_6ParamsE$_ZN4cute3eso3ESOILb1ELb0EJNS_6LayoutINS_5tupleIJNS3_IJNS_1CILi8EEENS4_ILi1EEEEEENS4_ILi2EEEEEENS3_IJNS3_IJS6_NS4_ILi0EEEEEENS4_ILi8192EEEEEEEENS_10ViewEngineINS_8smem_ptrIPN7cutlass6half_tEEEEEEEC2ERKSE_RKSL_) ;  /* 0xfffe171000007944 */ /* 0x022fea0003c3ffff */
        /* <DEDUP_REMOVED lines=11> */
[----:B------:R-:W-:-:S02]  /*28570*/  MOV R38, R60 ;  /* 0x0000003c00267202 */ /* 0x000fc40000000f00 */
        /* <DEDUP_REMOVED lines=108> */
[----:B-12---:R-:W-:Y:S05]  /*28c40*/  CALL.REL.NOINC `($_ZN7cutlass13device_kernelIN5flash19enable_sm80_to_sm89INS1_16FlashAttnBwdSm80INS1_25CollectiveMainloopBwdSm80ILi2ELi2EN4cute5tupleIJNS5_1CILi128EEES8_NS7_ILi64EEEEEENS_6half_tEfNS_4arch4Sm80ELb1ELb0ELb1ELb1ELb0ELb0ELb0ELb0ELi2ELi4ELi4ELi4ELb0EEENS1_21CollectiveEpilogueBwdISA_SB_SD_Li256ELb1ELb0ELi2EEENS1_25SingleTileBwdLPTSchedulerILb1ELi128ELb0EEEEEEEEEvNT_6ParamsE$_ZN4cute3eso3ESOILb1ELb0EJNS_10UnderscoreES2_iEEC2ERKS2_S5_RKi) ;  /* 0xfffdf8a000007944 */ /* 0x006fea0003c3ffff */
[----:B------:R2:W5:Y:S01]  /*28c50*/  LDL R4, [R1+0x758] ;  /* 0x0007580001047983 */ /* 0x0005620000100800 */
[----:B-1----:R-:W-:-:S02]  /*28c60*/  MOV R3, R0 ;  /* 0x0000000000037202 */ /* 0x002fc40000000f00 */
[----:B------:R-:W-:Y:S02]  /*28c70*/  MOV R2, 0x28c90 ;  /* 0x00028c9000027802 */ /* 0x000fe40000000f00 */
[----:B--2--5:R-:W-:Y:S05]  /*28c80*/  CALL.REL.NOINC `($_ZN7cutlass13device_kernelIN5flash19enable_sm80_to_sm89INS1_16FlashAttnBwdSm80INS1_25CollectiveMainloopBwdSm80ILi2ELi2EN4cute5tupleIJNS5_1CILi128EEES8_NS7_ILi64EEEEEENS_6half_tEfNS_4arch4Sm80ELb1ELb0ELb1ELb1ELb0ELb0ELb0ELb0ELi2ELi4ELi4ELi4ELb0EEENS1_21CollectiveEpilogueBwdISA_SB_SD_Li256ELb1ELb0ELi2EEENS1_25SingleTileBwdLPTSchedulerILb1ELi128ELb0EEEEEEEEEvNT_6ParamsE$_ZZN4cute5sliceINS_5tupleIJNS_10UnderscoreES2_iEEENS1_IJNS1_IJNS_1CILi1EEENS4_ILi0EEEEEEiNS4_ILi1024EEEEEEEEDaRKT_RKT0_ENKUlRKT_RKT0_E_clIS2_iEEDaSI_SL_) ;  /* 0xfffe233000007944 */ /* 0x024fea0003c3ffff */
[----:B------:R-:W-:Y:S02]  /*28c90*/  MOV R2, 0x28cb0 ;  /* 0x00028cb000027802 */ /* 0x000fe40000000f00 */
[----:B------:R-:W-:Y:S05]  /*28ca0*/  CALL.REL.NOINC `($_ZN7cutlass13device_kernelIN5flash19enable_sm80_to_sm89INS1_16FlashAttnBwdSm80INS1_25CollectiveMainloopBwdSm80ILi2ELi2EN4cute5tupleIJNS5_1CILi128EEES8_NS7_ILi64EEEEEENS_6half_tEfNS_4arch4Sm80ELb1ELb0ELb1ELb1ELb0ELb0ELb0ELb0ELi2ELi4ELi4ELi4ELb0EEENS1_21CollectiveEpilogueBwdISA_SB_SD_Li256ELb1ELb0ELi2EEENS1_25SingleTileBwdLPTSchedulerILb1ELi128ELb0EEEEEEEEEvNT_6ParamsE$_ZZN4cute12filter_tupleINS_5tupleIJNS_10UnderscoreES2_iEEENS1_IJNS1_IJNS_1CILi1EEENS4_ILi0EEEEEEiNS4_ILi1024EEEEEEZNS_5sliceIS3_S9_EEDaRKT_RKT0_EUlRKT_RKT0_E_EEDaSD_SG_OT1_ENKUlDpSJ_E_clIJNS1_IJS7_EEENS1_IJiEEENS1_IJEEEEEEDaSQ_) ;  /* 0xfffe1ca000007944 */ /* 0x000fea0003c3ffff */
[----:B------:R-:W-:Y:S02]  /*28cb0*/  MOV R83, R60 ;  /* 0x0000003c00537202 */ /* 0x000fe40000000f00 */
[----:B------:R-:W-:Y:S02]  /*28cc0*/  MOV R36, 0x28ce0 ;  /* 0x00028ce000247802 */ /* 0x000fe40000000f00 */
[----:B------:R-:W-:Y:S05]  /*28cd0*/  CALL.REL.NOINC `($_ZN7cutlass13device_kernelIN5flash19enable_sm80_to_sm89INS1_16FlashAttnBwdSm80INS1_25CollectiveMainloopBwdSm80ILi2ELi2EN4cute5tupleIJNS5_1CILi128EEES8_NS7_ILi64EEEEEENS_6half_tEfNS_4arch4Sm80ELb1ELb0ELb1ELb1ELb0ELb0ELb0ELb0ELi2ELi4ELi4ELi4ELb0EEENS1_21CollectiveEpilogueBwdISA_SB_SD_Li256ELb1ELb0ELi2EEENS1_25SingleTileBwdLPTSchedulerILb1ELi128ELb0EEEEEEEEEvNT_6ParamsE$_ZN4cute5tupleIJNS0_IJNS0_IJNS_1CILi8EEENS1_ILi1EEEEEENS1_ILi2EEEEEENS0_IJNS0_IJS3_NS1_ILi0EEEEEEiEEEEEC2ERKS6_RKS9_) ;  /* 0xfffe164000007944 */ /* 0x000fea0003c3ffff */
[----:B------:R2:W5:Y:S01]  /*28ce0*/  LDL R38, [R1+0x758] ;  /* 0x0007580001267983 */ /* 0x0005620000100800 */
[----:B------:R-:W-:Y:S01]  /*28cf0*/  IMAD.SHL.U32 R4, R4, 0x400, RZ ;  /* 0x0000040004047824 */ /* 0x000fe200078e00ff */
[----:B------:R-:W-:Y:S01]  /*28d00*/  MOV R83, R60 ;  /* 0x0000003c00537202 */ /* 0x000fe20000000f00 */
[----:B------:R-:W-:Y:S01]  /*28d10*/  IMAD.MOV.U32 R84, RZ, RZ, R59 ;  /* 0x000000ffff547224 */ /* 0x000fe200078e003b */
[----:B------:R-:W-:Y:S02]  /*28d20*/  MOV R36, 0x28d50 ;  /* 0x00028d5000247802 */ /* 0x000fe40000000f00 */
[----:B------:R2:W-:Y:S04]  /*28d30*/  STL [R1+0x770], R4 ;  /* 0x0007700401007387 */ /* 0x0005e80000100800 */
[----:B-12--5:R-:W-:Y:S05]  /*28d40*/  CALL.REL.NOINC `($_ZN7cutlass13device_kernelIN5flash19enable_sm80_to_sm89INS1_16FlashAttnBwdSm80INS1_25CollectiveMainloopBwdSm80ILi2ELi2EN4cute5tupleIJNS5_1CILi128EEES8_NS7_ILi64EEEEEENS_6half_tEfNS_4arch4Sm80ELb1ELb0ELb1ELb1ELb0ELb0ELb0ELb0ELi2ELi4ELi4ELi4ELb0EEENS1_21CollectiveEpilogueBwdISA_SB_SD_Li256ELb1ELb0ELi2EEENS1_25SingleTileBwdLPTSchedulerILb1ELi128ELb0EEEEEEEEEvNT_6ParamsE$_ZN4cute3eso3ESOILb0ELb0EJNS_6LayoutINS_5tupleIJNS3_IJNS_1CILi8EEENS4_ILi1EEEEEENS4_ILi2EEEEEENS3_IJNS3_IJS6_NS4_ILi0EEEEEEiEEEEEiEEC2ERKSD_RKi) ;  /* 0xfffdeef000007944 */ /* 0x026fea0003c3ffff */
[----:B------:R-:W2:Y:S01]  /*28d50*/  LDL.64 R36, [R1+0x758] ;  /* 0x0007580001247983 */ /* 0x000ea20000100a00 */
[----:B-1----:R-:W-:Y:S02]  /*28d60*/  MOV R38, R60 ;  /* 0x0000003c00267202 */ /* 0x002fe40000000f00 */
[----:B------:R-:W-:Y:S01]  /*28d70*/  MOV R46, 0x28da0 ;  /* 0x00028da0002e7802 */ /* 0x000fe20000000f00 */
[----:B--2---:R-:W-:-:S04]  /*28d80*/  IMAD.WIDE R2, R37, 0x2, R28 ;  /* 0x0000000225027825 */ /* 0x004fc800078e021c */
[----:B------:R-:W-:Y:S05]  /*28d90*/  CALL.REL.NOINC `($_ZN7cutlass13device_kernelIN5flash19enable_sm80_to_sm89INS1_16FlashAttnBwdSm80INS1_25CollectiveMainloopBwdSm80ILi2ELi2EN4cute5tupleIJNS5_1CILi128EEES8_NS7_ILi64EEEEEENS_6half_tEfNS_4arch4Sm80ELb1ELb0ELb1ELb1ELb0ELb0ELb0ELb0ELi2ELi4ELi4ELi4ELb0EEENS1_21CollectiveEpilogueBwdISA_SB_SD_Li256ELb1ELb0ELi2EEENS1_25SingleTileBwdLPTSchedulerILb1ELi128ELb0EEEEEEEEEvNT_6ParamsE$_ZN4cute8smem_ptrIPN7cutlass6half_tEECI1NS_12iter_adaptorIS3_S4_EEES3_) ;  /* 0xfffe18a000007944 */ /* 0x000fea0003c3ffff */
        /* <DEDUP_REMOVED lines=9> */
[----:B-1----:R-:W-:Y:S02]  /*28e30*/  MOV R3, 0x1 ;  /* 0x0000000100037802 */ /* 0x002fe40000000f00 */
[----:B------:R-:W-:Y:S02]  /*28e40*/  MOV R46, 0x28e60 ;  /* 0x00028e60002e7802 */ /* 0x000fe40000000f00 */
[----:B--2--5:R-:W-:Y:S05]  /*28e50*/  CALL.REL.NOINC `($_ZN7cutlass13device_kernelIN5flash19enable_sm80_to_sm89INS1_16FlashAttnBwdSm80INS1_25CollectiveMainloopBwdSm80ILi2ELi2EN4cute5tupleIJNS5_1CILi128EEES8_NS7_ILi64EEEEEENS_6half_tEfNS_4arch4Sm80ELb1ELb0ELb1ELb1ELb0ELb0ELb0ELb0ELi2ELi4ELi4ELi4ELb0EEENS1_21CollectiveEpilogueBwdISA_SB_SD_Li256ELb1ELb0ELi2EEENS1_25SingleTileBwdLPTSchedulerILb1ELi128ELb0EEEEEEEEEvNT_6ParamsE$_ZN4cute3eso3ESOILb1ELb0EJNS_10UnderscoreES2_iEEC2ERKS2_S5_RKi) ;  /* 0xfffdf69000007944 */ /* 0x024fea0003c3ffff */
[----:B-1----:R-:W2:Y:S01]  /*28e60*/  LDL R3, [R1+0x758] ;  /* 0x0007580001037983 */ /* 0x002ea20000100800 */
[----:B------:R-:W-:Y:S01]  /*28e70*/  IMAD.MOV.U32 R83, RZ, RZ, R60 ;  /* 0x000000ffff537224 */ /* 0x000fe200078e003c */
[----:B------:R-:W-:-:S02]  /*28e80*/  MOV R36, 0x28eb0 ;  /* 0x00028eb000247802 */ /* 0x000fc40000000f00 */
[----:B--2---:R-:W-:Y:S02]  /*28e90*/  SHF.L.U32 R3, R3, 0x2, RZ ;  /* 0x0000000203037819 */ /* 0x004fe400000006ff */
[----:B------:R-:W-:Y:S05]  /*28ea0*/  CALL.REL.NOINC `($_ZN7cutlass13device_kernelIN5flash19enable_sm80_to_sm89INS1_16FlashAttnBwdSm80INS1_25CollectiveMainloopBwdSm80ILi2ELi2EN4cute5tupleIJNS5_1CILi128EEES8_NS7_ILi64EEEEEENS_6half_tEfNS_4arch4Sm80ELb1ELb0ELb1ELb1ELb0ELb0ELb0ELb0ELi2ELi4ELi4ELi4ELb0EEENS1_21CollectiveEpilogueBwdISA_SB_SD_Li256ELb1ELb0ELi2EEENS1_25SingleTileBwdLPTSchedulerILb1ELi128ELb0EEEEEEEEEvNT_6ParamsE$_ZN4cute3eso3ESOILb1ELb0EJNS_6LayoutINS_5tupleIJNS3_IJNS3_IJNS_1CILi4EEENS4_ILi2EEEEEENS4_ILi1EEEEEES6_EEENS3_IJNS3_IJNS3_IJS8_NS4_ILi32EEEEEENS4_ILi0EEEEEENS4_ILi64EEEEEEEEiEEC2ERKSH_RKi) ;  /* 0xfffdff6000007944 */ /* 0x000fea0003c3ffff */
[----:B-1----:R-:W2:Y:S01]  /*28eb0*/  LDL R3, [R1+0x758] ;  /* 0x0007580001037983 */ /* 0x002ea20000100800 */
[----:B------:R-:W-:Y:S02]  /*28ec0*/  MOV R83, R60 ;  /* 0x0000003c00537202 */ /* 0x000fe40000000f00 */
[----:B------:R-:W-:Y:S01]  /*28ed0*/  MOV R36, 0x28f10 ;  /* 0x00028f1000247802 */ /* 0x000fe20000000f00 */
[----:B--2---:R-:W-:-:S05]  /*28ee0*/  IMAD.WIDE R2, R3, 0x2, R22 ;  /* 0x0000000203027825 */ /* 0x004fca00078e0216 */
[----:B------:R-:W-:Y:S02]  /*28ef0*/  MOV R38, R2 ;  /* 0x0000000200267202 */ /* 0x000fe40000000f00 */
[----:B------:R-:W-:Y:S05]  /*28f00*/  CALL.REL.NOINC `($_ZN7cutlass13device_kernelIN5flash19enable_sm80_to_sm89INS1_16FlashAttnBwdSm80INS1_25CollectiveMainloopBwdSm80ILi2ELi2EN4cute5tupleIJNS5_1CILi128EEES8_NS7_ILi64EEEEEENS_6half_tEfNS_4arch4Sm80ELb1ELb0ELb1ELb1ELb0ELb0ELb0ELb0ELi2ELi4ELi4ELi4ELb0EEENS1_21CollectiveEpilogueBwdISA_SB_SD_Li256ELb1ELb0ELi2EEENS1_25SingleTileBwdLPTSchedulerILb1ELi128ELb0EEEEEEEEEvNT_6ParamsE$_ZN4cute3eso3ESOILb1ELb0EJNS_6LayoutINS_5tupleIJNS3_IJNS3_IJNS_1CILi4EEENS4_ILi2EEEEEENS4_ILi1EEEEEES6_EEENS3_IJNS3_IJNS3_IJS8_NS4_ILi32EEEEEENS4_ILi0EEEEEENS4_ILi64EEEEEEEENS_10ViewEngineIPN7cutlass6half_tEEEEEC2ERKSH_RKSM_) ;  /* 0xfffdfea000007944 */ /* 0x000fea0003c3ffff */
[----:B-1----:R1:W5:Y:S01]  /*28f10*/  LDL.64 R2, [R1+0x758] ;  /* 0x0007580001027983 */ /* 0x0023620000100a00 */
[----:B------:R-:W-:-:S03]  /*28f20*/  MOV R36, 0x28f40 ;  /* 0x00028f4000247802 */ /* 0x000fc60000000f00 */
[----:B-1---5:R-:W-:Y:S05]  /*28f30*/  CALL.REL.NOINC `($_ZN7cutlass13device_kernelIN5flash19enable_sm80_to_sm89INS1_16FlashAttnBwdSm80INS1_25CollectiveMainloopBwdSm80ILi2ELi2EN4cute5tupleIJNS5_1CILi128EEES8_NS7_ILi64EEEEEENS_6half_tEfNS_4arch4Sm80ELb1ELb0ELb1ELb1ELb0ELb0ELb0ELb0ELi2ELi4ELi4ELi4ELb0EEENS1_21CollectiveEpilogueBwdISA_SB_SD_Li256ELb1ELb0ELi2EEENS1_25SingleTileBwdLPTSchedulerILb1ELi128ELb0EEEEEEEEEvNT_6ParamsE$_ZZN4cute4takeILi1ELi2ENS_5tupleIJNS1_IJNS_1CILi1EEENS2_ILi0EEEEEEiEEEEEDaRKT1_ENKUlDpRKT_E_clIJiEEEDaSD_) ;  /* 0xfffe1f2000007944 */ /* 0x022fea0003c3ffff */
[----:B------:R-:W-:Y:S02]  /*28f40*/  MOV R83, R60 ;  /* 0x0000003c00537202 */ /* 0x000fe40000000f00 */
[----:B------:R-:W-:Y:S02]  /*28f50*/  MOV R38, 0x28f70 ;  /* 0x00028f7000267802 */ /* 0x000fe40000000f00 */
[----:B------:R-:W-:Y:S05]  /*28f60*/  CALL.REL.NOINC `($_ZN7cutlass13device_kernelIN5flash19enable_sm80_to_sm89INS1_16FlashAttnBwdSm80INS1_25CollectiveMainloopBwdSm80ILi2ELi2EN4cute5tupleIJNS5_1CILi128EEES8_NS7_ILi64EEEEEENS_6half_tEfNS_4arch4Sm80ELb1ELb0ELb1ELb1ELb0ELb0ELb0ELb0ELi2ELi4ELi4ELi4ELb0EEENS1_21CollectiveEpilogueBwdISA_SB_SD_Li256ELb1ELb0ELi2EEENS1_25SingleTileBwdLPTSchedulerILb1ELi128ELb0EEEEEEEEEvNT_6ParamsE$_ZN4cute3eso3ESOILb1ELb0EJNS_5tupleIJNS_1CILi1EEENS3_ILi0EEEEEENS2_IJiEEEEEC2ERKS6_RKS7_) ;  /* 0xfffdfcb000007944 */ /* 0x000fea0003c3ffff */
[----:B-1----:R1:W5:Y:S01]  /*28f70*/  LDL R37, [R1+0x758] ;  /* 0x0007580001257983 */ /* 0x0023620000100800 */
[----:B------:R-:W-:Y:S02]  /*28f80*/  MOV R83, R60 ;  /* 0x0000003c00537202 */ /* 0x000fe40000000f00 */
[----:B------:R-:W-:Y:S02]  /*28f90*/  MOV R38, 0x28fb0 ;  /* 0x00028fb000267802 */ /* 0x000fe40000000f00 */
[----:B-1---5:R-:W-:Y:S05]  /*28fa0*/  CALL.REL.NOINC `($_ZN7cutlass13device_kernelIN5flash19enable_sm80_to_sm89INS1_16FlashAttnBwdSm80INS1_25CollectiveMainloopBwdSm80ILi2ELi2EN4cute5tupleIJNS5_1CILi128EEES8_NS7_ILi64EEEEEENS_6half_tEfNS_4arch4Sm80ELb1ELb0ELb1ELb1ELb0ELb0ELb0ELb0ELi2ELi4ELi4ELi4ELb0EEENS1_21CollectiveEpilogueBwdISA_SB_SD_Li256ELb1ELb0ELi2EEENS1_25SingleTileBwdLPTSchedulerILb1ELi128ELb0EEEEEEEEEvNT_6ParamsE$_ZN4cute5tupleIJNS0_IJNS0_IJNS_1CILi8EEENS1_ILi1EEEEEENS0_IJNS1_ILi2EEEEEEEEENS0_IJNS0_IJS3_NS1_ILi0EEEEEENS0_IJiEEEEEEEEC2ERKS7_RKSB_) ;  /* 0xfffe133000007944 */ /* 0x022fea0003c3ffff */
[----:B------:R2:W5:Y:S01]  /*28fb0*/  LDL R40, [R1+0x758] ;  /* 0x0007580001287983 */ /* 0x0005620000100800 */
[----:B------:R-:W-:Y:S01]  /*28fc0*/  IMAD.MOV.U32 R83, RZ, RZ, R60 ;  /* 0x000000ffff537224 */ /* 0x000fe200078e003c */
[----:B------:R-:W-:Y:S02]  /*28fd0*/  MOV R84, R59 ;  /* 0x0000003b00547202 */ /* 0x000fe40000000f00 */
[----:B------:R2:W-:Y:S01]  /*28fe0*/  STL.64 [R1+0x770], R4 ;  /* 0x0007700401007387 */ /* 0x0005e20000100a00 */
[----:B------:R-:W-:-:S03]  /*28ff0*/  MOV R38, 0x29010 ;  /* 0x0002901000267802 */ /* 0x000fc60000000f00 */
[----:B-12--5:R-:W-:Y:S05]  /*29000*/  CALL.REL.NOINC `($_ZN7cutlass13device_kernelIN5flash19enable_sm80_to_sm89INS1_16FlashAttnBwdSm80INS1_25CollectiveMainloopBwdSm80ILi2ELi2EN4cute5tupleIJNS5_1CILi128EEES8_NS7_ILi64EEEEEENS_6half_tEfNS_4arch4Sm80ELb1ELb0ELb1ELb1ELb0ELb0ELb0ELb0ELi2ELi4ELi4ELi4ELb0EEENS1_21CollectiveEpilogueBwdISA_SB_SD_Li256ELb1ELb0ELi2EEENS1_25SingleTileBwdLPTSchedulerILb1ELi128ELb0EEEEEEEEEvNT_6ParamsE$_ZN4cute3eso3ESOILb0ELb0EJNS_6LayoutINS_5tupleIJNS3_IJNS_1CILi8EEENS4_ILi1EEEEEENS3_IJNS4_ILi2EEEEEEEEENS3_IJNS3_IJS6_NS4_ILi0EEEEEENS3_IJiEEEEEEEENS_10ViewEngineINS_8smem_ptrIPN7cutlass6half_tEEEEEEEC2ERKSF_RKSM_) ;  /* 0xfffdeb5000007944 */ /* 0x026fea0003c3ffff */
[----:B------:R2:W5:Y:S04]  /*29010*/  LDL R5, [R1+0x758] ;  /* 0x0007580001057983 */ /* 0x0005680000100800 */
[----:B------:R2:W5:Y:S01]  /*29020*/  LDL.64 R8, [R1+0x760] ;  /* 0x0007600001087983 */ /* 0x0005620000100a00 */
[----:B------:R-:W-:-:S02]  /*29030*/  MOV R83, R60 ;  /* 0x0000003c00537202 */ /* 0x000fc40000000f00 */
[----:B------:R-:W-:Y:S02]  /*29040*/  MOV R38, 0x29060 ;  /* 0x0002906000267802 */ /* 0x000fe40000000f00 */
[----:B-12--5:R-:W-:Y:S05]  /*29050*/  CALL.REL.NOINC `($_ZN7cutlass13device_kernelIN5flash19enable_sm80_to_sm89INS1_16FlashAttnBwdSm80INS1_25CollectiveMainloopBwdSm80ILi2ELi2EN4cute5tupleIJNS5_1CILi128EEES8_NS7_ILi64EEEEEENS_6half_tEfNS_4arch4Sm80ELb1ELb0ELb1ELb1ELb0ELb0ELb0ELb0ELi2ELi4ELi4ELi4ELb0EEENS1_21CollectiveEpilogueBwdISA_SB_SD_Li256ELb1ELb0ELi2EEENS1_25SingleTileBwdLPTSchedulerILb1ELi128ELb0EEEEEEEEEvNT_6ParamsE$_ZN4cute3eso3ESOILb1ELb0EJNS_6LayoutINS_5tupleIJNS3_IJNS3_IJNS_1CILi4EEENS4_ILi2EEEEEENS4_ILi1EEEEEENS3_IJS6_EEEEEENS3_IJNS3_IJNS3_IJS8_NS4_ILi32EEEEEENS4_ILi0EEEEEENS3_IJNS4_ILi64EEEEEEEEEEENS_10ViewEngineIPN7cutlass6half_tEEEEEC2ERKSJ_RKSO_) ;  /* 0xfffdfd1000007944 */ /* 0x026fea0003c3ffff */
[----:B-1----:R1:W5:Y:S01]  /*29060*/  LDL.64 R2, [R1+0x758] ;  /* 0x0007580001027983 */ /* 0x0023620000100a00 */
[----:B------:R-:W-:Y:S02]  /*29070*/  MOV R83, R60 ;  /* 0x0000003c00537202 */ /* 0x000fe40000000f00 */
[----:B------:R-:W-:Y:S02]  /*29080*/  MOV R38, 0x290a0 ;  /* 0x000290a000267802 */ /* 0x000fe40000000f00 */
[----:B-1---5:R-:W-:Y:S05]  /*29090*/  CALL.REL.NOINC `($_ZN7cutlass13device_kernelIN5flash19enable_sm80_to_sm89INS1_16FlashAttnBwdSm80INS1_25CollectiveMainloopBwdSm80ILi2ELi2EN4cute5tupleIJNS5_1CILi128EEES8_NS7_ILi64EEEEEENS_6half_tEfNS_4arch4Sm80ELb1ELb0ELb1ELb1ELb0ELb0ELb0ELb0ELi2ELi4ELi4ELi4ELb0EEENS1_21CollectiveEpilogueBwdISA_SB_SD_Li256ELb1ELb0ELi2EEENS1_25SingleTileBwdLPTSchedulerILb1ELi128ELb0EEEEEEEEEvNT_6ParamsE$_ZN4cute3eso3ESOILb1ELb0EJNS_6LayoutINS_5tupleIJNS3_IJNS3_IJNS3_IJNS_1CILi4EEENS4_ILi2EEEEEENS4_ILi1EEEEEES8_EEENS3_IJNS3_IJNS3_IJS8_S8_EEES8_EEES6_EEEEEENS3_IJNS3_IJNS3_IJNS3_IJS8_NS4_ILi32EEEEEENS4_ILi0EEEEEESH_EEENS3_IJNS3_IJNS3_IJSH_SH_EEESH_EEENS4_ILi64EEEEEEEEEEENS_10ViewEngineIPN7cutlass6half_tEEEEEC2ERKSP_RKSU_) ;  /* 0xfffdfbc000007944 */ /* 0x022fea0003c3ffff */
[----:B-1----:R1:W5:Y:S01]  /*290a0*/  LDL.64 R2, [R1+0x758] ;  /* 0x0007580001027983 */ /* 0x0023620000100a00 */
[----:B------:R-:W-:Y:S02]  /*290b0*/  MOV R84, R60 ;  /* 0x0000003c00547202 */ /* 0x000fe40000000f00 */
[----:B------:R-:W-:Y:S02]  /*290c0*/  MOV R6, 0x290e0 ;  /* 0x000290e000067802 */ /* 0x000fe40000000f00 */
[----:B-1---5:R-:W-:Y:S05]  /*290d0*/  CALL.REL.NOINC `($_ZN7cutlass13device_kernelIN5flash19enable_sm80_to_sm89INS1_16FlashAttnBwdSm80INS1_25CollectiveMainloopBwdSm80ILi2ELi2EN4cute5tupleIJNS5_1CILi128EEES8_NS7_ILi64EEEEEENS_6half_tEfNS_4arch4Sm80ELb1ELb0ELb1ELb1ELb0ELb0ELb0ELb0ELi2ELi4ELi4ELi4ELb0EEENS1_21CollectiveEpilogueBwdISA_SB_SD_Li256ELb1ELb0ELi2EEENS1_25SingleTileBwdLPTSchedulerILb1ELi128ELb0EEEEEEEEEvNT_6ParamsE$_ZN4cute5tupleIJNS0_IJNS_1CILi2EEEEEENS0_IJiEEEEEC2ERKS3_RKS4_) ;  /* 0xfffe139000007944 */ /* 0x022fea0003c3ffff */
[----:B------:R-:W2:Y:S01]  /*290e0*/  LDL R6, [R1+0x758] ;  /* 0x0007580001067983 */ /* 0x000ea20000100800 */
[----:B------:R-:W-:Y:S02]  /*290f0*/  MOV R83, R59 ;  /* 0x0000003b00537202 */ /* 0x000fe40000000f00 */
[----:B-1----:R-:W-:Y:S01]  /*29100*/  MOV R4, 0x29130 ;  /* 0x0002913000047802 */ /* 0x002fe20000000f00 */
[----:B--2---:R1:W-:Y:S04]  /*29110*/  STL [R1+0x770], R6 ;  /* 0x0007700601007387 */ /* 0x0043e80000100800 */
[----:B-1----:R-:W-:Y:S05]  /*29120*/  CALL.REL.NOINC `($_ZN7cutlass13device_kernelIN5flash19enable_sm80_to_sm89INS1_16FlashAttnBwdSm80INS1_25CollectiveMainloopBwdSm80ILi2ELi2EN4cute5tupleIJNS5_1CILi128EEES8_NS7_ILi64EEEEEENS_6half_tEfNS_4arch4Sm80ELb1ELb0ELb1ELb1ELb0ELb0ELb0ELb0ELi2ELi4ELi4ELi4ELb0EEENS1_21CollectiveEpilogueBwdISA_SB_SD_Li256ELb1ELb0ELi2EEENS1_25SingleTileBwdLPTSchedulerILb1ELi128ELb0EEEEEEEEEvNT_6ParamsE$_ZZN4cute14logical_divideINS_5tupleIJNS1_IJNS_1CILi8EEENS2_ILi1EEEEEENS1_IJNS2_ILi2EEEEEEEEENS1_IJNS1_IJS4_NS2_ILi0EEEEEENS1_IJiEEEEEENS1_IJS5_NS_6LayoutIS4_S9_EEEEEEEDaRKNSD_IT_T0_EERKT1_ENKUlRKT_RKT0_E_clINSD_IS7_SB_EESE_EEDaSQ_ST_) ;  /* 0xfffe1c0000007944 */ /* 0x002fea0003c3ffff */
[----:B------:R-:W-:Y:S02]  /*29130*/  MOV R4, R60 ;  /* 0x0000003c00047202 */ /* 0x000fe40000000f00 */
[----:B------:R-:W-:-:S02]  /*29140*/  MOV R6, 0x29160 ;  /* 0x0002916000067802 */ /* 0x000fc40000000f00 */
[----:B-----5:R-:W-:Y:S05]  /*29150*/  CALL.REL.NOINC `($_ZN7cutlass13device_kernelIN5flash19enable_sm80_to_sm89INS1_16FlashAttnBwdSm80INS1_25CollectiveMainloopBwdSm80ILi2ELi2EN4cute5tupleIJNS5_1CILi128EEES8_NS7_ILi64EEEEEENS_6half_tEfNS_4arch4Sm80ELb1ELb0ELb1ELb1ELb0ELb0ELb0ELb0ELi2ELi4ELi4ELi4ELb0EEENS1_21CollectiveEpilogueBwdISA_SB_SD_Li256ELb1ELb0ELi2EEENS1_25SingleTileBwdLPTSchedulerILb1ELi128ELb0EEEEEEEEEvNT_6ParamsE$_ZN4cute3eso3ESOILb1ELb0EJNS_5tupleIJNS2_IJNS_1CILi1EEENS3_ILi0EEEEEENS2_IJS5_S5_EEEEEENS2_IJS5_iEEEEEC2ERKS8_RKS9_) ;  /* 0xfffdfa0000007944 */ /* 0x020fea0003c3ffff */
[----:B-1----:R1:W5:Y:S01]  /*29160*/  LDL R5, [R1+0x758] ;  /* 0x0007580001057983 */ /* 0x0023620000100800 */
[----:B------:R-:W-:-:S02]  /*29170*/  MOV R84, R60 ;  /* 0x0000003c00547202 */ /* 0x000fc40000000f00 */
[----:B------:R-:W-:Y:S02]  /*29180*/  MOV R6, 0x291a0 ;  /* 0x000291a000067802 */ /* 0x000fe40000000f00 */
[----:B-1---5:R-:W-:Y:S05]  /*29190*/  CALL.REL.NOINC `($_ZN7cutlass13device_kernelIN5flash19enable_sm80_to_sm89INS1_16FlashAttnBwdSm80INS1_25CollectiveMainloopBwdSm80ILi2ELi2EN4cute5tupleIJNS5_1CILi128EEES8_NS7_ILi64EEEEEENS_6half_tEfNS_4arch4Sm80ELb1ELb0ELb1ELb1ELb0ELb0ELb0ELb0ELi2ELi4ELi4ELi4ELb0EEENS1_21CollectiveEpilogueBwdISA_SB_SD_Li256ELb1ELb0ELi2EEENS1_25SingleTileBwdLPTSchedulerILb1ELi128ELb0EEEEEEEEEvNT_6ParamsE$_ZN4cute5tupleIJNS0_IJNS0_IJNS0_IJNS_1CILi8EEENS1_ILi1EEEEEENS0_IJS3_S3_EEEEEENS0_IJS3_NS1_ILi2EEEEEEEEENS0_IJNS0_IJNS0_IJS3_NS1_ILi0EEEEEENS0_IJSA_SA_EEEEEENS0_IJSA_iEEEEEEEEC2ERKS9_RKSF_) ;  /* 0xfffe0eb000007944 */ /* 0x022fea0003c3ffff */
[----:B-1----:R1:W5:Y:S01]  /*291a0*/  LDL R5, [R1+0x758] ;  /* 0x0007580001057983 */ /* 0x0023620000100800 */
[----:B------:R-:W-:Y:S02]  /*291b0*/  MOV R4, R60 ;  /* 0x0000003c00047202 */ /* 0x000fe40000000f00 */
[----:B------:R-:W-:Y:S02]  /*291c0*/  MOV R6, 0x291e0 ;  /* 0x000291e000067802 */ /* 0x000fe40000000f00 */
[----:B-1---5:R-:W-:Y:S05]  /*291d0*/  CALL.REL.NOINC `($_ZN7cutlass13device_kernelIN5flash19enable_sm80_to_sm89INS1_16FlashAttnBwdSm80INS1_25CollectiveMainloopBwdSm80ILi2ELi2EN4cute5tupleIJNS5_1CILi128EEES8_NS7_ILi64EEEEEENS_6half_tEfNS_4arch4Sm80ELb1ELb0ELb1ELb1ELb0ELb0ELb0ELb0ELi2ELi4ELi4ELi4ELb0EEENS1_21CollectiveEpilogueBwdISA_SB_SD_Li256ELb1ELb0ELi2EEENS1_25SingleTileBwdLPTSchedulerILb1ELi128ELb0EEEEEEEEEvNT_6ParamsE$_ZN4cute3eso3ESOILb1ELb0EJNS_5tupleIJNS2_IJNS_1CILi1EEENS3_ILi0EEEEEENS2_IJS5_S5_EEEEEENS2_IJS5_iEEEEEC2ERKS8_RKS9_) ;  /* 0xfffdf98000007944 */ /* 0x022fea0003c3ffff */
[----:B-1----:R1:W5:Y:S01]  /*291e0*/  LDL R5, [R1+0x758] ;  /* 0x0007580001057983 */ /* 0x0023620000100800 */
[----:B------:R-:W-:Y:S02]  /*291f0*/  MOV R83, R60 ;  /* 0x0000003c00537202 */ /* 0x000fe40000000f00 */
[----:B------:R-:W-:Y:S02]  /*29200*/  MOV R6, 0x29220 ;  /* 0x0002922000067802 */ /* 0x000fe40000000f00 */
[----:B-1---5:R-:W-:Y:S05]  /*29210*/  CALL.REL.NOINC `($_ZN7cutlass13device_kernelIN5flash19enable_sm80_to_sm89INS1_16FlashAttnBwdSm80INS1_25CollectiveMainloopBwdSm80ILi2ELi2EN4cute5tupleIJNS5_1CILi128EEES8_NS7_ILi64EEEEEENS_6half_tEfNS_4arch4Sm80ELb1ELb0ELb1ELb1ELb0ELb0ELb0ELb0ELi2ELi4ELi4ELi4ELb0EEENS1_21CollectiveEpilogueBwdISA_SB_SD_Li256ELb1ELb0ELi2EEENS1_25SingleTileBwdLPTSchedulerILb1ELi128ELb0EEEEEEEEEvNT_6ParamsE$_ZN4cute3eso3ESOILb1ELb0EJNS_5tupleIJNS_1CILi0EEES4_EEEiEEC2ERKS5_RKi) ;  /* 0xfffdf9c000007944 */ /* 0x022fea0003c3ffff */
[----:B-1----:R1:W5:Y:S01]  /*29220*/  LDL R5, [R1+0x758] ;  /* 0x0007580001057983 */ /* 0x0023620000100800 */
[----:B------:R-:W-:Y:S02]  /*29230*/  MOV R83, R60 ;  /* 0x0000003c00537202 */ /* 0x000fe40000000f00 */
[----:B------:R-:W-:Y:S02]  /*29240*/  MOV R6, 0x29260 ;  /* 0x0002926000067802 */ /* 0x000fe40000000f00 */
[----:B-1---5:R-:W-:Y:S05]  /*29250*/  CALL.REL.NOINC `($_ZN7cutlass13device_kernelIN5flash19enable_sm80_to_sm89INS1_16FlashAttnBwdSm80INS1_25CollectiveMainloopBwdSm80ILi2ELi2EN4cute5tupleIJNS5_1CILi128EEES8_NS7_ILi64EEEEEENS_6half_tEfNS_4arch4Sm80ELb1ELb0ELb1ELb1ELb0ELb0ELb0ELb0ELi2ELi4ELi4ELi4ELb0EEENS1_21CollectiveEpilogueBwdISA_SB_SD_Li256ELb1ELb0ELi2EEENS1_25SingleTileBwdLPTSchedulerILb1ELi128ELb0EEEEEEEEEvNT_6ParamsE$_ZN4cute3eso3ESOILb1ELb0EJNS_5tupleIJNS2_IJNS_1CILi1EEENS3_ILi0EEEEEES5_EEENS2_IJNS2_IJS5_S5_EEEiEEEEEC2ERKS7_RKS9_) ;  /* 0xfffdf94000007944 */ /* 0x022fea0003c3ffff */
[----:B-1----:R1:W5:Y:S01]  /*29260*/  LDL R5, [R1+0x758] ;  /* 0x0007580001057983 */ /* 0x0023620000100800 */
[----:B------:R-:W-:-:S02]  /*29270*/  MOV R83, R60 ;  /* 0x0000003c00537202 */ /* 0x000fc40000000f00 */
[----:B------:R-:W-:Y:S02]  /*29280*/  MOV R6, 0x292a0 ;  /* 0x000292a000067802 */ /* 0x000fe40000000f00 */
[----:B-1---5:R-:W-:Y:S05]  /*29290*/  CALL.REL.NOINC `($_ZN7cutlass13device_kernelIN5flash19enable_sm80_to_sm89INS1_16FlashAttnBwdSm80INS1_25CollectiveMainloopBwdSm80ILi2ELi2EN4cute5tupleIJNS5_1CILi128EEES8_NS7_ILi64EEEEEENS_6half_tEfNS_4arch4Sm80ELb1ELb0ELb1ELb1ELb0ELb0ELb0ELb0ELi2ELi4ELi4ELi4ELb0EEENS1_21CollectiveEpilogueBwdISA_SB_SD_Li256ELb1ELb0ELi2EEENS1_25SingleTileBwdLPTSchedulerILb1ELi128ELb0EEEEEEEEEvNT_6ParamsE$_ZN4cute5tupleIJNS0_IJNS0_IJNS0_IJNS_1CILi8EEENS1_ILi1EEEEEES3_EEENS0_IJNS0_IJS3_S3_EEENS1_ILi2EEEEEEEEENS0_IJNS0_IJNS0_IJS3_NS1_ILi0EEEEEESA_EEENS0_IJNS0_IJSA_SA_EEEiEEEEEEEEC2ERKS9_RKSF_) ;  /* 0xfffe0df000007944 */ /* 0x022fea0003c3ffff */
[----:B------:R2:W5:Y:S01]  /*292a0*/  LDL R10, [R1+0x758] ;  /* 0x00075800010a7983 */ /* 0x0005620000100800 */
[----:B------:R-:W-:Y:S01]  /*292b0*/  IMAD.MOV.U32 R83, RZ, RZ, R60 ;  /* 0x000000ffff537224 */ /* 0x000fe200078e003c */
[----:B------:R-:W-:Y:S02]  /*292c0*/  MOV R84, R59 ;  /* 0x0000003b00547202 */ /* 0x000fe40000000f00 */
[----:B------:R2:W-:Y:S01]  /*292d0*/  STL.64 [R1+0x770], R8 ;  /* 0x0007700801007387 */ /* 0x0005e20000100a00 */
[----:B------:R-:W-:-:S03]  /*292e0*/  MOV R6, 0x29300 ;  /* 0x0002930000067802 */ /* 0x000fc60000000f00 */
[----:B-12--5:R-:W-:Y:S05]  /*292f0*/  CALL.REL.NOINC `($_ZN7cutlass13device_kernelIN5flash19enable_sm80_to_sm89INS1_16FlashAttnBwdSm80INS1_25CollectiveMainloopBwdSm80ILi2ELi2EN4cute5tupleIJNS5_1CILi128EEES8_NS7_ILi64EEEEEENS_6half_tEfNS_4arch4Sm80ELb1ELb0ELb1ELb1ELb0ELb0ELb0ELb0ELi2ELi4ELi4ELi4ELb0EEENS1_21CollectiveEpilogueBwdISA_SB_SD_Li256ELb1ELb0ELi2EEENS1_25SingleTileBwdLPTSchedulerILb1ELi128ELb0EEEEEEEEEvNT_6ParamsE$_ZN4cute3eso3ESOILb0ELb0EJNS_6LayoutINS_5tupleIJNS3_IJNS3_IJNS_1CILi8EEENS4_ILi1EEEEEES6_EEENS3_IJNS3_IJS6_S6_EEENS4_ILi2EEEEEEEEENS3_IJNS3_IJNS3_IJS6_NS4_ILi0EEEEEESD_EEENS3_IJNS3_IJSD_SD_EEEiEEEEEEEENS_10ViewEngineINS_8smem_ptrIPN7cutlass6half_tEEEEEEEC2ERKSJ_RKSQ_) ;  /* 0xfffde2f000007944 */ /* 0x026fea0003c3ffff */
[----:B------:R2:W5:Y:S04]  /*29300*/  LDL R6, [R1+0x758] ;  /* 0x0007580001067983 */ /* 0x0005680000100800 */
        /* <DEDUP_REMOVED lines=155> */
[----:B------:R-:W-:Y:S05]  /*29cc0*/  CALL.REL.NOINC `($_ZN7cutlass13device_kernelIN5flash19enable_sm80_to_sm89INS1_16FlashAttnBwdSm80INS1_25CollectiveMainloopBwdSm80ILi2ELi2EN4cute5tupleIJNS5_1CILi128EEES8_NS7_ILi64EEEEEENS_6half_tEfNS_4arch4Sm80ELb1ELb0ELb1ELb1ELb0ELb0ELb0ELb0ELi2ELi4ELi4ELi4ELb0EEENS1_21CollectiveEpilogueBwdISA_SB_SD_Li256ELb1ELb0ELi2EEENS1_25SingleTileBwdLPTSchedulerILb1ELi128ELb0EEEEEEEEEvNT_6ParamsE$_ZN4cute3eso3ESOILb1ELb0EJNS_6LayoutINS_5tupleIJNS3_IJNS_1CILi2EEES5_S5_EEES5_EEENS3_IJNS3_IJNS4_ILi1EEES5_NS4_ILi4EEEEEENS4_ILi64EEEEEEEEiEEC2ERKSD_RKi) ;  /* 0xfffdfa1000007944 */ /* 0x000fea0003c3ffff */
[----:B-1----:R-:W2:Y:S01]  /*29cd0*/  LDL R3, [R1+0x758] ;  /* 0x0007580001037983 */ /* 0x002ea20000100800 */
[----:B------:R-:W-:Y:S01]  /*29ce0*/  MOV R4, 0x29d20 ;  /* 0x00029d2000047802 */ /* 0x000fe20000000f00 */
[----:B--2---:R-:W-:-:S05]  /*29cf0*/  IMAD.WIDE R2, R3, 0x2, R30 ;  /* 0x0000000203027825 */ /* 0x004fca00078e021e */
[----:B------:R-:W-:Y:S02]  /*29d00*/  MOV R6, R2 ;  /* 0x0000000200067202 */ /* 0x000fe40000000f00 */
[----:B------:R-:W-:Y:S05]  /*29d10*/  CALL.REL.NOINC `($_ZN7cutlass13device_kernelIN5flash19enable_sm80_to_sm89INS1_16FlashAttnBwdSm80INS1_25CollectiveMainloopBwdSm80ILi2ELi2EN4cute5tupleIJNS5_1CILi128EEES8_NS7_ILi64EEEEEENS_6half_tEfNS_4arch4Sm80ELb1ELb0ELb1ELb1ELb0ELb0ELb0ELb0ELi2ELi4ELi4ELi4ELb0EEENS1_21CollectiveEpilogueBwdISA_SB_SD_Li256ELb1ELb0ELi2EEENS1_25SingleTileBwdLPTSchedulerILb1ELi128ELb0EEEEEEEEEvNT_6ParamsE$_ZN4cute3eso3ESOILb1ELb0EJNS_6LayoutINS_5tupleIJNS3_IJNS_1CILi2EEES5_S5_EEES5_EEENS3_IJNS3_IJNS4_ILi1EEES5_NS4_ILi4EEEEEENS4_ILi64EEEEEEEENS_10ViewEngineIPN7cutlass6half_tEEEEEC2ERKSD_RKSI_) ;  /* 0xfffdf97000007944 */ /* 0x000fea0003c3ffff */
[----:B------:R2:W5:Y:S01]  /*29d20*/  LDL.64 R34, [R1+0x758] ;  /* 0x0007580001227983 */ /* 0x0005620000100a00 */
[----:B------:R-:W-:Y:S01]  /*29d30*/  IMAD.MOV.U32 R83, RZ, RZ, R60 ;  /* 0x000000ffff537224 */ /* 0x000fe200078e003c */
[----:B------:R-:W-:Y:S02]  /*29d40*/  MOV R3, RZ ;  /* 0x000000ff00037202 */ /* 0x000fe40000000f00 */
[----:B------:R-:W-:Y:S02]  /*29d50*/  MOV R46, 0x29d70 ;  /* 0x00029d70002e7802 */ /* 0x000fe40000000f00 */
[----:B-12--5:R-:W-:Y:S05]  /*29d60*/  CALL.REL.NOINC `($_ZN7cutlass13device_kernelIN5flash19enable_sm80_to_sm89INS1_16FlashAttnBwdSm80INS1_25CollectiveMainloopBwdSm80ILi2ELi2EN4cute5tupleIJNS5_1CILi128EEES8_NS7_ILi64EEEEEENS_6half_tEfNS_4arch4Sm80ELb1ELb0ELb1ELb1ELb0ELb0ELb0ELb0ELi2ELi4ELi4ELi4ELb0EEENS1_21CollectiveEpilogueBwdISA_SB_SD_Li256ELb1ELb0ELi2EEENS1_25SingleTileBwdLPTSchedulerILb1ELi128ELb0EEEEEEEEEvNT_6ParamsE$_ZN4cute3eso3ESOILb1ELb0EJNS_10UnderscoreES2_iEEC2ERKS2_S5_RKi) ;  /* 0xfffde78000007944 */ /* 0x026fea0003c3ffff */
[----:B-1----:R-:W2:Y:S01]  /*29d70*/  LDL R3, [R1+0x758] ;  /* 0x0007580001037983 */ /* 0x002ea20000100800 */
[----:B------:R-:W-:Y:S02]  /*29d80*/  MOV R4, 0x29db0 ;  /* 0x00029db000047802 */ /* 0x000fe40000000f00 */
[----:B--2---:R-:W-:Y:S02]  /*29d90*/  SHF.L.U32 R3, R3, 0x2, RZ ;  /* 0x0000000203037819 */ /* 0x004fe400000006ff */
[----:B------:R-:W-:Y:S05]  /*29da0*/  CALL.REL.NOINC `($_ZN7cutlass13device_kernelIN5flash19enable_sm80_to_sm89INS1_16FlashAttnBwdSm80INS1_25CollectiveMainloopBwdSm80ILi2ELi2EN4cute5tupleIJNS5_1CILi128EEES8_NS7_ILi64EEEEEENS_6half_tEfNS_4arch4Sm80ELb1ELb0ELb1ELb1ELb0ELb0ELb0ELb0ELi2ELi4ELi4ELi4ELb0EEENS1_21CollectiveEpilogueBwdISA_SB_SD_Li256ELb1ELb0ELi2EEENS1_25SingleTileBwdLPTSchedulerILb1ELi128ELb0EEEEEEEEEvNT_6ParamsE$_ZN4cute3eso3ESOILb1ELb0EJNS_6LayoutINS_5tupleIJNS3_IJNS_1CILi2EEES5_EEES6_EEENS3_IJNS3_IJNS4_ILi1EEES5_EEENS3_IJNS4_ILi32EEENS4_ILi64EEEEEEEEEEEiEEC2ERKSE_RKi) ;  /* 0xfffdf81000007944 */ /* 0x000fea0003c3ffff */
[----:B-1----:R-:W2:Y:S01]  /*29db0*/  LDL R3, [R1+0x758] ;  /* 0x0007580001037983 */ /* 0x002ea20000100800 */
[----:B------:R-:W-:Y:S01]  /*29dc0*/  MOV R4, 0x29e00 ;  /* 0x00029e0000047802 */ /* 0x000fe20000000f00 */
[----:B--2---:R-:W-:-:S05]  /*29dd0*/  IMAD.WIDE R2, R3, 0x2, R20 ;  /* 0x0000000203027825 */ /* 0x004fca00078e0214 */
[----:B------:R-:W-:Y:S02]  /*29de0*/  MOV R6, R2 ;  /* 0x0000000200067202 */ /* 0x000fe40000000f00 */
[----:B------:R-:W-:Y:S05]  /*29df0*/  CALL.REL.NOINC `($_ZN7cutlass13device_kernelIN5flash19enable_sm80_to_sm89INS1_16FlashAttnBwdSm80INS1_25CollectiveMainloopBwdSm80ILi2ELi2EN4cute5tupleIJNS5_1CILi128EEES8_NS7_ILi64EEEEEENS_6half_tEfNS_4arch4Sm80ELb1ELb0ELb1ELb1ELb0ELb0ELb0ELb0ELi2ELi4ELi4ELi4ELb0EEENS1_21CollectiveEpilogueBwdISA_SB_SD_Li256ELb1ELb0ELi2EEENS1_25SingleTileBwdLPTSchedulerILb1ELi128ELb0EEEEEEEEEvNT_6ParamsE$_ZN4cute3eso3ESOILb1ELb0EJNS_6LayoutINS_5tupleIJNS3_IJNS_1CILi2EEES5_EEES6_EEENS3_IJNS3_IJNS4_ILi1EEES5_EEENS3_IJNS4_ILi32EEENS4_ILi64EEEEEEEEEEENS_10ViewEngineIPN7cutlass6half_tEEEEEC2ERKSE_RKSJ_) ;  /* 0xfffdf77000007944 */ /* 0x000fea0003c3ffff */
[----:B------:R2:W5:Y:S04]  /*29e00*/  LDL.64 R40, [R1+0x758] ;  /* 0x0007580001287983 */ /* 0x0005680000100a00 */
[----:B------:R2:W-:Y:S02]  /*29e10*/  STL [R1+0x770], RZ ;  /* 0x000770ff01007387 */ /* 0x0005e40000100800 */
.L_x_4876:
        /* <DEDUP_REMOVED lines=640> */
[----:B------:R-:W-:Y:S02]  /*2c620*/  MOV R4, R30 ;  /* 0x0000001e00047202 */ /* 0x000fe40000000f00 */
[----:B------:R-:W-:-:S05]  /*2c630*/  MOV R5, R31 ;  /* 0x0000001f00057202 */ /* 0x000fca0000000f00 */
[----:B--2---:R-:W-:Y:S01]  /*2c640*/  IMAD.WIDE R2, R2, 0x2, R4 ;  /* 0x0000000202027825 */ /* 0x004fe200078e0204 */
[----:B------:R-:W-:-:S04]  /*2c650*/  MOV R4, 0x2c680 ;  /* 0x0002c68000047802 */ /* 0x000fc80000000f00 */
[----:B------:R-:W-:Y:S02]  /*2c660*/  MOV R6, R2 ;  /* 0x0000000200067202 */ /* 0x000fe40000000f00 */
[----:B------:R-:W-:Y:S05]  /*2c670*/  CALL.REL.NOINC `($_ZN7cutlass13device_kernelIN5flash19enable_sm80_to_sm89INS1_16FlashAttnBwdSm80INS1_25CollectiveMainloopBwdSm80ILi2ELi2EN4cute5tupleIJNS5_1CILi128EEES8_NS7_ILi64EEEEEENS_6half_tEfNS_4arch4Sm80ELb1ELb0ELb1ELb1ELb0ELb0ELb0ELb0ELi2ELi4ELi4ELi4ELb0EEENS1_21CollectiveEpilogueBwdISA_SB_SD_Li256ELb1ELb0ELi2EEENS1_25SingleTileBwdLPTSchedulerILb1ELi128ELb0EEEEEEEEEvNT_6ParamsE$_ZN4cute3eso3ESOILb1ELb0EJNS_6LayoutINS_5tupleIJNS3_IJNS_1CILi2EEES5_S5_EEES5_EEENS3_IJNS3_IJNS4_ILi1EEES5_NS4_ILi4EEEEEENS4_ILi64EEEEEEEENS_10ViewEngineIPN7cutlass6half_tEEEEEC2ERKSD_RKSI_) ;  /* 0xfffdd01000007944 */ /* 0x000fea0003c3ffff */
[----:B------:R2:W5:Y:S01]  /*2c680*/  LDL.64 R34, [R1+0x758] ;  /* 0x0007580001227983 */ /* 0x0005620000100a00 */
[----:B------:R-:W-:Y:S01]  /*2c690*/  IMAD.MOV.U32 R83, RZ, RZ, R60 ;  /* 0x000000ffff537224 */ /* 0x000fe200078e003c */
[----:B------:R-:W-:Y:S02]  /*2c6a0*/  MOV R3, 0x1 ;  /* 0x0000000100037802 */ /* 0x000fe40000000f00 */
        /* <DEDUP_REMOVED lines=13> */
.L_x_4877:
        /* <DEDUP_REMOVED lines=660> */
.L_x_4878:
        /* <DEDUP_REMOVED lines=202> */
[----:B------:R-:W-:Y:S05]  /*2fd60*/  CALL.REL.NOINC `($_ZN7cutlass13device_kernelIN5flash19enable_sm80_to_sm89INS1_16FlashAttnBwdSm80INS1_25CollectiveMainloopBwdSm80ILi2ELi2EN4cute5tupleIJNS5_1CILi128EEES8_NS7_ILi64EEEEEENS_6half_tEfNS_4arch4Sm80ELb1ELb0ELb1ELb1ELb0ELb0ELb0ELb0ELi2ELi4ELi4ELi4ELb0EEENS1_21CollectiveEpilogueBwdISA_SB_SD_Li256ELb1ELb0ELi2EEENS1_25SingleTileBwdLPTSchedulerILb1ELi128ELb0EEEEEEEEEvNT_6ParamsE$_ZN4cute3eso3ESOILb1ELb0EJNS_10UnderscoreES2_iEEC2ERKS2_S5_RKi) ;  /* 0xfffd878000007944 */ /* 0x000fea0003c3ffff */
        /* <DEDUP_REMOVED lines=459> */
.L_x_4879:
        /* <DEDUP_REMOVED lines=662> */
.L_x_4880:
        /* <DEDUP_REMOVED lines=662> */
.L_x_4881:
        /* <DEDUP_REMOVED lines=623> */
[----:B------:R-:W-:Y:S02]  /*393d0*/  MOV R6, 0x393f0 ;  /* 0x000393f000067802 */ /* 0x000fe40000000f00 */
[----:B-12--5:R-:W-:Y:S05]  /*393e0*/  CALL.REL.NOINC `($_ZN7cutlass13device_kernelIN5flash19enable_sm80_to_sm89INS1_16FlashAttnBwdSm80INS1_25CollectiveMainloopBwdSm80ILi2ELi2EN4cute5tupleIJNS5_1CILi128EEES8_NS7_ILi64EEEEEENS_6half_tEfNS_4arch4Sm80ELb1ELb0ELb1ELb1ELb0ELb0ELb0ELb0ELi2ELi4ELi4ELi4ELb0EEENS1_21CollectiveEpilogueBwdISA_SB_SD_Li256ELb1ELb0ELi2EEENS1_25SingleTileBwdLPTSchedulerILb1ELi128ELb0EEEEEEEEEvNT_6ParamsE$_ZN4cute3eso3ESOILb1ELb0EJNS_6LayoutINS_5tupleIJNS3_IJNS3_IJNS_1CILi2EEES5_EEENS4_ILi1EEEEEEEEENS3_IJNS3_IJNS3_IJS7_NS4_ILi16EEEEEENS4_ILi0EEEEEEEEEEENS_10ViewEngineIPjEEEEC2ERKSF_RKSI_) ;  /* 0xfffcf8b000007944 */ /* 0x026fea0003c3ffff */
        /* <DEDUP_REMOVED lines=37> */
.L_x_4882:
        /* <DEDUP_REMOVED lines=202> */
[----:B------:R-:W-:Y:S05]  /*3a2e0*/  CALL.REL.NOINC `($_ZN7cutlass13device_kernelIN5flash19enable_sm80_to_sm89INS1_16FlashAttnBwdSm80INS1_25CollectiveMainloopBwdSm80ILi2ELi2EN4cute5tupleIJNS5_1CILi128EEES8_NS7_ILi64EEEEEENS_6half_tEfNS_4arch4Sm80ELb1ELb0ELb1ELb1ELb0ELb0ELb0ELb0ELi2ELi4ELi4ELi4ELb0EEENS1_21CollectiveEpilogueBwdISA_SB_SD_Li256ELb1ELb0ELi2EEENS1_25SingleTileBwdLPTSchedulerILb1ELi128ELb0EEEEEEEEEvNT_6ParamsE$_ZN4cute3eso3ESOILb1ELb0EJNS_10UnderscoreES2_iEEC2ERKS2_S5_RKi) ;  /* 0xfffce20000007944 */ /* 0x000fea0003c3ffff */
        /* <DEDUP_REMOVED lines=25> */
.L_x_4883:
        /* <DEDUP_REMOVED lines=244> */
[----:B--2--5:R-:W-:Y:S05]  /*3b3c0*/  CALL.REL.NOINC `($_ZN7cutlass13device_kernelIN5flash19enable_sm80_to_sm89INS1_16FlashAttnBwdSm80INS1_25CollectiveMainloopBwdSm80ILi2ELi2EN4cute5tupleIJNS5_1CILi128EEES8_NS7_ILi64EEEEEENS_6half_tEfNS_4arch4Sm80ELb1ELb0ELb1ELb1ELb0ELb0ELb0ELb0ELi2ELi4ELi4ELi4ELb0EEENS1_21CollectiveEpilogueBwdISA_SB_SD_Li256ELb1ELb0ELi2EEENS1_25SingleTileBwdLPTSchedulerILb1ELi128ELb0EEEEEEEEEvNT_6ParamsE$_ZZZN5flash25CollectiveMainloopBwdSm80ILi2ELi2EN4cute5tupleIJNS1_1CILi128EEES4_NS3_ILi64EEEEEEN7cutlass6half_tEfNS7_4arch4Sm80ELb1ELb0ELb1ELb1ELb0ELb0ELb0ELb0ELi2ELi4ELi4ELi4ELb0EE3mmaINS_16FlashAttnBwdSm80ISB_NS_21CollectiveEpilogueBwdIS6_S8_SA_Li256ELb1ELb0ELi2EEENS_25SingleTileBwdLPTSchedulerILb1ELi128ELb0EEEE13SharedStorageENS1_6TensorINS1_11ArrayEngineIfLm32EEENS1_6LayoutINS2_IJNS2_IJNS3_ILi2EEESO_EEESO_NS3_ILi4EEEEEENS2_IJNS2_IJNS3_ILi1EEESO_EEESQ_NS3_ILi8EEEEEEEEEEEEbRKNSB_6ParamsERT0_S12_iNS2_IJiiiEEERT_ENKUliT_E_clIZSC_ISJ_SX_EbS10_S12_S12_iS13_S15_EUlRS16_iE_EEDaiS16_ENKUlT_E_clIZSC_ISJ_SX_EbS10_S12_S12_iS13_S15_EUlvE0_EEDaS1B_) ;  /* 0x0000d2c000007944 */ /* 0x024fea0003c00000 */
[----:B------:R-:W-:Y:S05]  /*3b3d0*/  BSYNC B1 ;  /* 0x0000000000017941 */ /* 0x000fea0003800000 */
.L_x_4884:
[----:B-12---:R-:W2:Y:S01]  /*3b3e0*/  LDL.64 R2, [R61+0x188] ;  /* 0x000188003d027983 */ /* 0x006ea20000100a00 */
[----:B------:R-:W-:-:S03]  /*3b3f0*/  ULDC.64 UR4, c[0x0][0x118] ;  /* 0x0000460000047ab9 */ /* 0x000fc60000000a00 */
[----:B---3--:R1:W5:Y:S04]  /*3b400*/  LDL.64 R6, [R61+0xc8] ;  /* 0x0000c8003d067983 */ /* 0x0083680000100a00 */
[----:B--2---:R-:W5:Y:S01]  /*3b410*/  LD.E.64 R2, [R2.64] ;  /* 0x0000000402027980 */ /* 0x004f62000c101b00 */
[----:B------:R-:W-:Y:S02]  /*3b420*/  MOV R38, R60 ;  /* 0x0000003c00267202 */ /* 0x000fe40000000f00 */
[----:B------:R-:W-:Y:S02]  /*3b430*/  MOV R46, 0x3b450 ;  /* 0x0003b450002e7802 */ /* 0x000fe40000000f00 */
[----:B-1--45:R-:W-:Y:S05]  /*3b440*/  CALL.REL.NOINC `($_ZN7cutlass13device_kernelIN5flash19enable_sm80_to_sm89INS1_16FlashAttnBwdSm80INS1_25CollectiveMainloopBwdSm80ILi2ELi2EN4cute5tupleIJNS5_1CILi128EEES8_NS7_ILi64EEEEEENS_6half_tEfNS_4arch4Sm80ELb1ELb0ELb1ELb1ELb0ELb0ELb0ELb0ELi2ELi4ELi4ELi4ELb0EEENS1_21CollectiveEpilogueBwdISA_SB_SD_Li256ELb1ELb0ELi2EEENS1_25SingleTileBwdLPTSchedulerILb1ELi128ELb0EEEEEEEEEvNT_6ParamsE$_ZN4cute8smem_ptrIPN7cutlass6half_tEECI1NS_12iter_adaptorIS3_S4_EEES3_) ;  /* 0xfffcf1f000007944 */ /* 0x032fea0003c3ffff */
[----:B-1----:R1:W5:Y:S01]  /*3b450*/  LDL.64 R2, [R1+0x758] ;  /* 0x0007580001027983 */ /* 0x0023620000100a00 */
        /* <DEDUP_REMOVED lines=111> */
[----:B-1----:R-:W-:Y:S05]  /*3bb50*/  CALL.REL.NOINC `($_ZN7cutlass13device_kernelIN5flash19enable_sm80_to_sm89INS1_16FlashAttnBwdSm80INS1_25CollectiveMainloopBwdSm80ILi2ELi2EN4cute5tupleIJNS5_1CILi128EEES8_NS7_ILi64EEEEEENS_6half_tEfNS_4arch4Sm80ELb1ELb0ELb1ELb1ELb0ELb0ELb0ELb0ELi2ELi4ELi4ELi4ELb0EEENS1_21CollectiveEpilogueBwdISA_SB_SD_Li256ELb1ELb0ELi2EEENS1_25SingleTileBwdLPTSchedulerILb1ELi128ELb0EEEEEEEEEvNT_6ParamsE$_ZN4cute3eso3ESOILb1ELb0EJNS_1CILi8EEEiiiNS2_ILi144EEENS2_ILi512EEEEEC2ERKS3_RKiSA_SA_RKS4_RKS5_) ;  /* 0xfffccf6000007944 */ /* 0x002fea0003c3ffff */
        /* <DEDUP_REMOVED lines=55> */
[----:B------:R-:W-:-:S02]  /*3bed0*/  MOV R83, R59 ;  /* 0x0000003b00537202 */ /* 0x000fc40000000f00 */
[----:B------:R-:W-:Y:S01]  /*3bee0*/  MOV R12, 0x3bf10 ;  /* 0x0003bf10000c7802 */ /* 0x000fe20000000f00 */
[----:B--2---:R1:W-:Y:S04]  /*3bef0*/  STL.64 [R1+0x770], R2 ;  /* 0x0007700201007387 */ /* 0x0043e80000100a00 */
        /* <DEDUP_REMOVED lines=41> */
[----:B------:R-:W-:Y:S01]  /*3c190*/  IMAD.SHL.U32 R6, R0, 0x2000, RZ ;  /* 0x0000200000067824 */ /* 0x000fe200078e00ff */
[----:B------:R-:W-:-:S02]  /*3c1a0*/  MOV R0, R76 ;  /* 0x0000004c00007202 */ /* 0x000fc40000000f00 */
[----:B------:R-:W-:Y:S02]  /*3c1b0*/  MOV R4, 0x3c1e0 ;  /* 0x0003c1e000047802 */ /* 0x000fe40000000f00 */
        /* <DEDUP_REMOVED lines=13> */
[----:B--2---:R1:W-:Y:S04]  /*3c290*/  STL.64 [R1+0x770], R10 ;  /* 0x0007700a01007387 */ /* 0x0043e80000100a00 */
        /* <DEDUP_REMOVED lines=30> */
[----:B--2---:R1:W-:Y:S04]  /*3c480*/  STL [R77], R14 ;  /* 0x0000000e4d007387 */ /* 0x0043e80000100800 */
[----:B------:R1:W-:Y:S02]  /*3c490*/  STL [R77+0x4], R15 ;  /* 0x0000040f4d007387 */ /* 0x0003e40000100800 */
        /* <DEDUP_REMOVED lines=14> */
[----:B------:R-:W-:-:S02]  /*3c580*/  MOV R4, 0x3c5a0 ;  /* 0x0003c5a000047802 */ /* 0x000fc40000000f00 */
[----:B------:R-:W-:Y:S05]  /*3c590*/  CALL.REL.NOINC `($_ZN7cutlass13device_kernelIN5flash19enable_sm80_to_sm89INS1_16FlashAttnBwdSm80INS1_25CollectiveMainloopBwdSm80ILi2ELi2EN4cute5tupleIJNS5_1CILi128EEES8_NS7_ILi64EEEEEENS_6half_tEfNS_4arch4Sm80ELb1ELb0ELb1ELb1ELb0ELb0ELb0ELb0ELi2ELi4ELi4ELi4ELb0EEENS1_21CollectiveEpilogueBwdISA_SB_SD_Li256ELb1ELb0ELi2EEENS1_25SingleTileBwdLPTSchedulerILb1ELi128ELb0EEEEEEEEEvNT_6ParamsE$_ZZN4cute13to_mixed_bitsINS_5tupleIJNS1_IJNS_1CILi4EEENS2_ILi8EEEEEES3_NS2_ILi1EEEEEENS1_IJNS1_IJNS2_ILi128EEENS2_ILi0EEEEEENS2_ILi16EEES9_EEENS1_IJNS1_IJiiEEEiS9_EEEEEDaRKT_RKT0_RKT1_ENKUlDpRKT_E_clIJNS_9MixedBitsILj0ELj384EEENSU_ILj0ELj48EEENS2_ILj0EEEEEEDaSR_) ;  /* 0xfffce6b000007944 */ /* 0x000fea0003c3ffff */
[----:B------:R-:W-:Y:S02]  /*3c5a0*/  SHF.R.S32.HI R5, RZ, 0x1f, R2 ;  /* 0x0000001fff057819 */ /* 0x000fe40000011402 */
[----:B------:R-:W-:-:S02]  /*3c5b0*/  LOP3.LUT R3, R3, 0x1b0, RZ, 0xc0, !PT ;  /* 0x000001b003037812 */ /* 0x000fc400078ec0ff */
[----:B------:R-:W-:Y:S02]  /*3c5c0*/  LEA.HI R2, R5, R2, RZ, 0x2 ;  /* 0x0000000205027211 */ /* 0x000fe400078f10ff */
        /* <DEDUP_REMOVED lines=17> */
[----:B--2---:R1:W-:Y:S04]  /*3c6e0*/  STL.64 [R1+0x770], R10 ;  /* 0x0007700a01007387 */ /* 0x0043e80000100a00 */
        /* <DEDUP_REMOVED lines=22> */
[----:B--2--5:R-:W-:Y:S05]  /*3c850*/  CALL.REL.NOINC `($_ZN7cutlass13device_kernelIN5flash19enable_sm80_to_sm89INS1_16FlashAttnBwdSm80INS1_25CollectiveMainloopBwdSm80ILi2ELi2EN4cute5tupleIJNS5_1CILi128EEES8_NS7_ILi64EEEEEENS_6half_tEfNS_4arch4Sm80ELb1ELb0ELb1ELb1ELb0ELb0ELb0ELb0ELi2ELi4ELi4ELi4ELb0EEENS1_21CollectiveEpilogueBwdISA_SB_SD_Li256ELb1ELb0ELi2EEENS1_25SingleTileBwdLPTSchedulerILb1ELi128ELb0EEEEEEEEEvNT_6ParamsE$_ZN4cute3eso3ESOILb1ELb0EJNS_6LayoutINS_5tupleIJNS3_IJNS_1CILi8EEENS4_ILi1EEEEEENS4_ILi2EEES5_EEENS3_IJNS3_IJS6_NS4_ILi0EEEEEENS4_ILi64EEES5_EEEEENS_10ViewEngineIPN7cutlass6half_tEEEEEC2ERKSE_RKSJ_) ;  /* 0xfffcd50000007944 */ /* 0x024fea0003c3ffff */
[----:B------:R2:W5:Y:S01]  /*3c860*/  LDL.64 R20, [R1+0x758] ;  /* 0x0007580001147983 */ /* 0x0005620000100a00 */
[----:B------:R-:W-:Y:S01]  /*3c870*/  IMAD.MOV.U32 R9, RZ, RZ, R8 ;  /* 0x000000ffff097224 */ /* 0x000fe200078e0008 */
[----:B------:R-:W-:Y:S02]  /*3c880*/  MOV R83, R60 ;  /* 0x0000003c00537202 */ /* 0x000fe40000000f00 */
        /* <DEDUP_REMOVED lines=16> */
[----:B------:R2:W5:Y:S01]  /*3c990*/  LDL.64 R2, [R1+0x758] ;  /* 0x0007580001027983 */ /* 0x0005620000100a00 */
[----:B------:R-:W-:Y:S02]  /*3c9a0*/  MOV R11, R5 ;  /* 0x00000005000b7202 */ /* 0x000fe40000000f00 */
[----:B------:R-:W-:Y:S02]  /*3c9b0*/  MOV R10, 0x3c9d0 ;  /* 0x0003c9d0000a7802 */ /* 0x000fe40000000f00 */
[----:B-12--5:R-:W-:Y:S05]  /*3c9c0*/  CALL.REL.NOINC `($_ZN7cutlass13device_kernelIN5flash19enable_sm80_to_sm89INS1_16FlashAttnBwdSm80INS1_25CollectiveMainloopBwdSm80ILi2ELi2EN4cute5tupleIJNS5_1CILi128EEES8_NS7_ILi64EEEEEENS_6half_tEfNS_4arch4Sm80ELb1ELb0ELb1ELb1ELb0ELb0ELb0ELb0ELi2ELi4ELi4ELi4ELb0EEENS1_21CollectiveEpilogueBwdISA_SB_SD_Li256ELb1ELb0ELi2EEENS1_25SingleTileBwdLPTSchedulerILb1ELi128ELb0EEEEEEEEEvNT_6ParamsE$_ZN4cute3eso3ESOILb1ELb0EJNS_6LayoutINS_5tupleIJNS3_IJNS_1CILi8EEENS4_ILi1EEEEEENS3_IJNS4_ILi2EEEEEEEEENS3_IJNS3_IJS6_NS4_ILi0EEEEEENS3_IJNS4_ILi8192EEEEEEEEEEENS_10ViewEngineINS_8smem_ptrIPN7cutlass6half_tEEEEEEEC2ERKSG_RKSN_) ;  /* 0xfffccf9000007944 */ /* 0x026fea0003c3ffff */
[----:B-1----:R1:W5:Y:S01]  /*3c9d0*/  LDL.64 R4, [R1+0x758] ;  /* 0x0007580001047983 */ /* 0x0023620000100a00 */
[----:B------:R-:W-:Y:S02]  /*3c9e0*/  MOV R7, R3 ;  /* 0x0000000300077202 */ /* 0x000fe40000000f00 */
[----:B------:R-:W-:-:S02]  /*3c9f0*/  MOV R6, 0x3ca10 ;  /* 0x0003ca1000067802 */ /* 0x000fc40000000f00 */
        /* <DEDUP_REMOVED lines=8> */
[----:B------:R-:W-:-:S02]  /*3ca80*/  MOV R34, R6 ;  /* 0x0000000600227202 */ /* 0x000fc40000000f00 */
        /* <DEDUP_REMOVED lines=134> */
[----:B-1----:R1:W5:Y:S01]  /*3d2f0*/  LDL R3, [R1+0x758] ;  /* 0x0007580001037983 */ /* 0x0023620000100800 */
[----:B------:R-:W-:-:S02]  /*3d300*/  MOV R83, R60 ;  /* 0x0000003c00537202 */ /* 0x000fc40000000f00 */
[----:B------:R-:W-:Y:S02]  /*3d310*/  MOV R6, 0x3d330 ;  /* 0x0003d33000067802 */ /* 0x000fe40000000f00 */
[----:B-1---5:R-:W-:Y:S05]  /*3d320*/  CALL.REL.NOINC `($_ZN7cutlass13device_kernelIN5flash19enable_sm80_to_sm89INS1_16FlashAttnBwdSm80INS1_25CollectiveMainloopBwdSm80ILi2ELi2EN4cute5tupleIJNS5_1CILi128EEES8_NS7_ILi64EEEEEENS_6half_tEfNS_4arch4Sm80ELb1ELb0ELb1ELb1ELb0ELb0ELb0ELb0ELi2ELi4ELi4ELi4ELb0EEENS1_21CollectiveEpilogueBwdISA_SB_SD_Li256ELb1ELb0ELi2EEENS1_25SingleTileBwdLPTSchedulerILb1ELi128ELb0EEEEEEEEEvNT_6ParamsE$_ZN4cute3eso3ESOILb0ELb1EJNS_6LayoutINS_5tupleIJNS3_IJNS_1CILi8EEENS4_ILi1EEEEEENS4_ILi2EEEEEENS3_IJNS3_IJS6_NS4_ILi0EEEEEEiEEEEESA_EEC2ERKSD_RKSA_) ;  /* 0xfffcb01000007944 */ /* 0x022fea0003c3ffff */
[----:B------:R2:W5:Y:S01]  /*3d330*/  LDL R36, [R1+0x758] ;  /* 0x0007580001247983 */ /* 0x0005620000100800 */
        /* <DEDUP_REMOVED lines=11> */
[----:B------:R2:W5:Y:S04]  /*3d3f0*/  LDL R37, [R1+0x758] ;  /* 0x0007580001257983 */ /* 0x0005680000100800 */
[----:B------:R2:W5:Y:S01]  /*3d400*/  LDL.64 R4, [R1+0x760] ;  /* 0x0007600001047983 */ /* 0x0005620000100a00 */
[----:B------:R-:W-:Y:S01]  /*3d410*/  IMAD.MOV.U32 R83, RZ, RZ, R60 ;  /* 0x000000ffff537224 */ /* 0x000fe200078e003c */
[----:B------:R-:W-:Y:S01]  /*3d420*/  MOV R38, R18 ;  /* 0x0000001200267202 */ /* 0x000fe20000000f00 */
[----:B-1----:R-:W-:Y:S01]  /*3d430*/  IMAD.MOV.U32 R3, RZ, RZ, R19 ;  /* 0x000000ffff037224 */ /* 0x002fe200078e0013 */
[----:B------:R-:W-:-:S02]  /*3d440*/  MOV R36, 0x3d460 ;  /* 0x0003d46000247802 */ /* 0x000fc40000000f00 */
[----:B--2--5:R-:W-:Y:S05]  /*3d450*/  CALL.REL.NOINC `($_ZN7cutlass13device_kernelIN5flash19enable_sm80_to_sm89INS1_16FlashAttnBwdSm80INS1_25CollectiveMainloopBwdSm80ILi2ELi2EN4cute5tupleIJNS5_1CILi128EEES8_NS7_ILi64EEEEEENS_6half_tEfNS_4arch4Sm80ELb1ELb0ELb1ELb1ELb0ELb0ELb0ELb0ELi2ELi4ELi4ELi4ELb0EEENS1_21CollectiveEpilogueBwdISA_SB_SD_Li256ELb1ELb0ELi2EEENS1_25SingleTileBwdLPTSchedulerILb1ELi128ELb0EEEEEEEEEvNT_6ParamsE$_ZN4cute3eso3ESOILb1ELb0EJNS_6LayoutINS_5tupleIJNS3_IJNS3_IJNS_1CILi4EEENS4_ILi2EEEEEENS4_ILi1EEEEEES6_EEENS3_IJNS3_IJNS3_IJS8_NS4_ILi32EEEEEENS4_ILi0EEEEEENS4_ILi64EEEEEEEENS_10ViewEngineIPN7cutlass6half_tEEEEEC2ERKSH_RKSM_) ;  /* 0xfffcb95000007944 */ /* 0x024fea0003c3ffff */
[----:B-1----:R1:W5:Y:S01]  /*3d460*/  LDL.64 R2, [R1+0x758] ;  /* 0x0007580001027983 */ /* 0x0023620000100a00 */
        /* <DEDUP_REMOVED lines=31> */
[----:B--2---:R1:W-:Y:S04]  /*3d660*/  STL [R77], R6 ;  /* 0x000000064d007387 */ /* 0x0043e80000100800 */
        /* <DEDUP_REMOVED lines=385> */
[----:B------:R2:W5:Y:S01]  /*3ee80*/  LDL R4, [R1+0x760] ;  /* 0x0007600001047983 */ /* 0x0005620000100800 */
        /* <DEDUP_REMOVED lines=128> */
[----:B-12---:R-:W-:Y:S05]  /*3f690*/  CALL.REL.NOINC `($_ZN7cutlass13device_kernelIN5flash19enable_sm80_to_sm89INS1_16FlashAttnBwdSm80INS1_25CollectiveMainloopBwdSm80ILi2ELi2EN4cute5tupleIJNS5_1CILi128EEES8_NS7_ILi64EEEEEENS_6half_tEfNS_4arch4Sm80ELb1ELb0ELb1ELb1ELb0ELb0ELb0ELb0ELi2ELi4ELi4ELi4ELb0EEENS1_21CollectiveEpilogueBwdISA_SB_SD_Li256ELb1ELb0ELi2EEENS1_25SingleTileBwdLPTSchedulerILb1ELi128ELb0EEEEEEEEEvNT_6ParamsE$_ZN4cute3eso3ESOILb1ELb0EJNS_10UnderscoreES2_iEEC2ERKS2_S5_RKi) ;  /* 0xfffc8e5000007944 */ /* 0x006fea0003c3ffff */
        /* <DEDUP_REMOVED lines=2102> */
[----:B------:R-:W-:Y:S05]  /*47a00*/  RET.REL.NODEC R8 `(_ZN7cutlass13device_kernelIN5flash19enable_sm80_to_sm89INS1_16FlashAttnBwdSm80INS1_25CollectiveMainloopBwdSm80ILi2ELi2EN4cute5tupleIJNS5_1CILi128EEES8_NS7_ILi64EEEEEENS_6half_tEfNS_4arch4Sm80ELb1ELb0ELb1ELb1ELb0ELb0ELb0ELb0ELi2ELi4ELi4ELi4ELb0EEENS1_21CollectiveEpilogueBwdISA_SB_SD_Li256ELb1ELb0ELi2EEENS1_25SingleTileBwdLPTSchedulerILb1ELi128ELb0EEEEEEEEEvNT_6ParamsE) ;  /* 0xfffb85f008007950 */ /* 0x000fea0003c3ffff */
        .type           $_ZN7cutlass13device_kernelIN5flash19enable_sm80_to_sm89INS1_16FlashAttnBwdSm80INS1_25CollectiveMainloopBwdSm80ILi2ELi2EN4cute5tupleIJNS5_1CILi128EEES8_NS7_ILi64EEEEEENS_6half_tEfNS_4arch4Sm80ELb1ELb0ELb1ELb1ELb0ELb0ELb0ELb0ELi2ELi4ELi4ELi4ELb0EEENS1_21CollectiveEpilogueBwdISA_SB_SD_Li256ELb1ELb0ELi2EEENS1_25SingleTileBwdLPTSchedulerILb1ELi128ELb0EEEEEEEEEvNT_6ParamsE$_ZZN5flash25CollectiveMainloopBwdSm80ILi2ELi2EN4cute5tupleIJNS1_1CILi128EEES4_NS3_ILi64EEEEEEN7cutlass6half_tEfNS7_4arch4Sm80ELb1ELb0ELb1ELb1ELb0ELb0ELb0ELb0ELi2ELi4ELi4ELi4ELb0EE3mmaINS_16FlashAttnBwdSm80ISB_NS_21CollectiveEpilogueBwdIS6_S8_SA_Li256ELb1ELb0ELi2EEENS_25SingleTileBwdLPTSchedulerILb1ELi128ELb0EEEE13SharedStorageENS1_6TensorINS1_11ArrayEngineIfLm32EEENS1_6LayoutINS2_IJNS2_IJNS3_ILi2EEESO_EEESO_NS3_ILi4EEEEEENS2_IJNS2_IJNS3_ILi1EEESO_EEESQ_NS3_ILi8EEEEEEEEEEEEbRKNSB_6ParamsERT0_S12_iNS2_IJiiiEEERT_ENKUlvE0_clEv,@function
        .size           $_ZN7cutlass13device_kernelIN5flash19enable_sm80_to_sm89INS1_16FlashAttnBwdSm80INS1_25CollectiveMainloopBwdSm80ILi2ELi2EN4cute5tupleIJNS5_1CILi128EEES8_NS7_ILi64EEEEEENS_6half_tEfNS_4arch4Sm80ELb1ELb0ELb1ELb1ELb0ELb0ELb0ELb0ELi2ELi4ELi4ELi4ELb0EEENS1_21CollectiveEpilogueBwdISA_SB_SD_Li256ELb1ELb0ELi2EEENS1_25SingleTileBwdLPTSchedulerILb1ELi128ELb0EEEEEEEEEvNT_6ParamsE$_ZZN5flash25CollectiveMainloopBwdSm80ILi2ELi2EN4cute5tupleIJNS1_1CILi128EEES4_NS3_ILi64EEEEEEN7cutlass6half_tEfNS7_4arch4Sm80ELb1ELb0ELb1ELb1ELb0ELb0ELb0ELb0ELi2ELi4ELi4ELi4ELb0EE3mmaINS_16FlashAttnBwdSm80ISB_NS_21CollectiveEpilogueBwdIS6_S8_SA_Li256ELb1ELb0ELi2EEENS_25SingleTileBwdLPTSchedulerILb1ELi128ELb0EEEE13SharedStorageENS1_6TensorINS1_11ArrayEngineIfLm32EEENS1_6LayoutINS2_IJNS2_IJNS3_ILi2EEESO_EEESO_NS3_ILi4EEEEEENS2_IJNS2_IJNS3_ILi1EEESO_EEESQ_NS3_ILi8EEEEEEEEEEEEbRKNSB_6ParamsERT0_S12_iNS2_IJiiiEEERT_ENKUlvE0_clEv,($_ZN7cutlass13device_kernelIN5flash19enable_sm80_to_sm89INS1_16FlashAttnBwdSm80INS1_25CollectiveMainloopBwdSm80ILi2ELi2EN4cute5tupleIJNS5_1CILi128EEES8_NS7_ILi64EEEEEENS_6half_tEfNS_4arch4Sm80ELb1ELb0ELb1ELb1ELb0ELb0ELb0ELb0ELi2ELi4ELi4ELi4ELb0EEENS1_21CollectiveEpilogueBwdISA_SB_SD_Li256ELb1ELb0ELi2EEENS1_25SingleTileBwdLPTSchedulerILb1ELi128ELb0EEEEEEEEEvNT_6ParamsE$_ZZN5flash25CollectiveMainloopBwdSm80ILi2ELi2EN4cute5tupleIJNS1_1CILi128EEES4_NS3_ILi64EEEEEEN7cutlass6half_tEfNS7_4arch4Sm80ELb1ELb0ELb1ELb1ELb0ELb0ELb0ELb0ELi2ELi4ELi4ELi4ELb0EE3mmaINS_16FlashAttnBwdSm80ISB_NS_21CollectiveEpilogueBwdIS6_S8_SA_Li256ELb1ELb0ELi2EEENS_25SingleTileBwdLPTSchedulerILb1ELi128ELb0EEEE13SharedStorageENS1_6TensorINS1_11ArrayEngineIfLm32EEENS1_6LayoutINS2_IJNS2_IJNS3_ILi2EEESO_EEESO_NS3_ILi4EEEEEENS2_IJNS2_IJNS3_ILi1EEESO_EEESQ_NS3_ILi8EEEEEEEEEEEEbRKNSB_6ParamsERT0_S12_iNS2_IJiiiEEERT_ENKUlvE_clEv - $_ZN7cutlass13device_kernelIN5flash19enable_sm80_to_sm89INS1_16FlashAttnBwdSm80INS1_25CollectiveMainloopBwdSm80ILi2ELi2EN4cute5tupleIJNS5_1CILi128EEES8_NS7_ILi64EEEEEENS_6half_tEfNS_4arch4Sm80ELb1ELb0ELb1ELb1ELb0ELb0ELb0ELb0ELi2ELi4ELi4ELi4ELb0EEENS1_21CollectiveEpilogueBwdISA_SB_SD_Li256ELb1ELb0ELi2EEENS1_25SingleTileBwdLPTSchedulerILb1ELi128ELb0EEEEEEEEEvNT_6ParamsE$_ZZN5flash25CollectiveMainloopBwdSm80ILi2ELi2EN4cute5tupleIJNS1_1CILi128EEES4_NS3_ILi64EEEEEEN7cutlass6half_tEfNS7_4arch4Sm80ELb1ELb0ELb1ELb1ELb0ELb0ELb0ELb0ELi2ELi4ELi4ELi4ELb0EE3mmaINS_16FlashAttnBwdSm80ISB_NS_21CollectiveEpilogueBwdIS6_S8_SA_Li256ELb1ELb0ELi2EEENS_25SingleTileBwdLPTSchedulerILb1ELi128ELb0EEEE13SharedStorageENS1_6TensorINS1_11ArrayEngineIfLm32EEENS1_6LayoutINS2_IJNS2_IJNS3_ILi2EEESO_EEESO_NS3_ILi4EEEEEENS2_IJNS2_IJNS3_ILi1EEESO_EEESQ_NS3_ILi8EEEEEEEEEEEEbRKNSB_6ParamsERT0_S12_iNS2_IJiiiEEERT_ENKUlvE0_clEv)
$_ZN7cutlass13device_kernelIN5flash19enable_sm80_to_sm89INS1_16FlashAttnBwdSm80INS1_25CollectiveMainloopBwdSm80ILi2ELi2EN4cute5tupleIJNS5_1CILi128EEES8_NS7_ILi64EEEEEENS_6half_tEfNS_4arch4Sm80ELb1ELb0ELb1ELb1ELb0ELb0ELb0ELb0ELi2ELi4ELi4ELi4ELb0EEENS1_21CollectiveEpilogueBwdISA_SB_SD_Li256ELb1ELb0ELi2EEENS1_25SingleTileBwdLPTSchedulerILb1ELi128ELb0EEEEEEEEEvNT_6ParamsE$_ZZN5flash25CollectiveMainloopBwdSm80ILi2ELi2EN4cute5tupleIJNS1_1CILi128EEES4_NS3_ILi64EEEEEEN7cutlass6half_tEfNS7_4arch4Sm80ELb1ELb0ELb1ELb1ELb0ELb0ELb0ELb0ELi2ELi4ELi4ELi4ELb0EE3mmaINS_16FlashAttnBwdSm80ISB_NS_21CollectiveEpilogueBwdIS6_S8_SA_Li256ELb1ELb0ELi2EEENS_25SingleTileBwdLPTSchedulerILb1ELi128ELb0EEEE13SharedStorageENS1_6TensorINS1_11ArrayEngineIfLm32EEENS1_6LayoutINS2_IJNS2_IJNS3_ILi2EEESO_EEESO_NS3_ILi4EEEEEENS2_IJNS2_IJNS3_ILi1EEESO_EEESQ_NS3_ILi8EEEEEEEEEEEEbRKNSB_6ParamsERT0_S12_iNS2_IJiiiEEERT_ENKUlvE0_clEv:
        /* <DEDUP_REMOVED lines=96> */
.L_x_4886:
[----:B--2---:R-:W-:Y:S05]  /*48010*/  BSYNC B0 ;  /* 0x0000000000007941 */ /* 0x004fea0003800000 */
.L_x_4885:
[----:B------:R-:W-:Y:S01]  /*48020*/  MOV R41, 0x0 ;  /* 0x0000000000297802 */ /* 0x000fe20000000f00 */
[----:B------:R-:W0:Y:S03]  /*48030*/  LDGDEPBAR ;  /* 0x00000000000079af */ /* 0x000e260000000000 */
[----:B------:R-:W-:Y:S05]  /*48040*/  RET.REL.NODEC R40 `(_ZN7cutlass13device_kernelIN5flash19enable_sm80_to_sm89INS1_16FlashAttnBwdSm80INS1_25CollectiveMainloopBwdSm80ILi2ELi2EN4cute5tupleIJNS5_1CILi128EEES8_NS7_ILi64EEEEEENS_6half_tEfNS_4arch4Sm80ELb1ELb0ELb1ELb1ELb0ELb0ELb0ELb0ELi2ELi4ELi4ELi4ELb0EEENS1_21CollectiveEpilogueBwdISA_SB_SD_Li256ELb1ELb0ELi2EEENS1_25SingleTileBwdLPTSchedulerILb1ELi128ELb0EEEEEEEEEvNT_6ParamsE) ;  /* 0xfffb7fb028007950 */ /* 0x000fea0003c3ffff */
        .type           $_ZN7cutlass13device_kernelIN5flash19enable_sm80_to_sm89INS1_16FlashAttnBwdSm80INS1_25CollectiveMainloopBwdSm80ILi2ELi2EN4cute5tupleIJNS5_1CILi128EEES8_NS7_ILi64EEEEEENS_6half_tEfNS_4arch4Sm80ELb1ELb0ELb1ELb1ELb0ELb0ELb0ELb0ELi2ELi4ELi4ELi4ELb0EEENS1_21CollectiveEpilogueBwdISA_SB_SD_Li256ELb1ELb0ELi2EEENS1_25SingleTileBwdLPTSchedulerILb1ELi128ELb0EEEEEEEEEvNT_6ParamsE$_ZZN5flash25CollectiveMainloopBwdSm80ILi2ELi2EN4cute5tupleIJNS1_1CILi128EEES4_NS3_ILi64EEEEEEN7cutlass6half_tEfNS7_4arch4Sm80ELb1ELb0ELb1ELb1ELb0ELb0ELb0ELb0ELi2ELi4ELi4ELi4ELb0EE3mmaINS_16FlashAttnBwdSm80ISB_NS_21CollectiveEpilogueBwdIS6_S8_SA_Li256ELb1ELb0ELi2EEENS_25SingleTileBwdLPTSchedulerILb1ELi128ELb0EEEE13SharedStorageENS1_6TensorINS1_11ArrayEngineIfLm32EEENS1_6LayoutINS2_IJNS2_IJNS3_ILi2EEESO_EEESO_NS3_ILi4EEEEEENS2_IJNS2_IJNS3_ILi1EEESO_EEESQ_NS3_ILi8EEEEEEEEEEEEbRKNSB_6ParamsERT0_S12_iNS2_IJiiiEEERT_ENKUlvE_clEv,@function
        .size           $_ZN7cutlass13device_kernelIN5flash19enable_sm80_to_sm89INS1_16FlashAttnBwdSm80INS1_25CollectiveMainloopBwdSm80ILi2ELi2EN4cute5tupleIJNS5_1CILi128EEES8_NS7_ILi64EEEEEENS_6half_tEfNS_4arch4Sm80ELb1ELb0ELb1ELb1ELb0ELb0ELb0ELb0ELi2ELi4ELi4ELi4ELb0EEENS1_21CollectiveEpilogueBwdISA_SB_SD_Li256ELb1ELb0ELi2EEENS1_25SingleTileBwdLPTSchedulerILb1ELi128ELb0EEEEEEEEEvNT_6ParamsE$_ZZN5flash25CollectiveMainloopBwdSm80ILi2ELi2EN4cute5tupleIJNS1_1CILi128EEES4_NS3_ILi64EEEEEEN7cutlass6half_tEfNS7_4arch4Sm80ELb1ELb0ELb1ELb1ELb0ELb0ELb0ELb0ELi2ELi4ELi4ELi4ELb0EE3mmaINS_16FlashAttnBwdSm80ISB_NS_21CollectiveEpilogueBwdIS6_S8_SA_Li256ELb1ELb0ELi2EEENS_25SingleTileBwdLPTSchedulerILb1ELi128ELb0EEEE13SharedStorageENS1_6TensorINS1_11ArrayEngineIfLm32EEENS1_6LayoutINS2_IJNS2_IJNS3_ILi2EEESO_EEESO_NS3_ILi4EEEEEENS2_IJNS2_IJNS3_ILi1EEESO_EEESQ_NS3_ILi8EEEEEEEEEEEEbRKNSB_6ParamsERT0_S12_iNS2_IJiiiEEERT_ENKUlvE_clEv,($_ZN7cutlass13device_kernelIN5flash19enable_sm80_to_sm89INS1_16FlashAttnBwdSm80INS1_25CollectiveMainloopBwdSm80ILi2ELi2EN4cute5tupleIJNS5_1CILi128EEES8_NS7_ILi64EEEEEENS_6half_tEfNS_4arch4Sm80ELb1ELb0ELb1ELb1ELb0ELb0ELb0ELb0ELi2ELi4ELi4ELi4ELb0EEENS1_21CollectiveEpilogueBwdISA_SB_SD_Li256ELb1ELb0ELi2EEENS1_25SingleTileBwdLPTSchedulerILb1ELi128ELb0EEEEEEEEEvNT_6ParamsE$_ZZZN5flash25CollectiveMainloopBwdSm80ILi2ELi2EN4cute5tupleIJNS1_1CILi128EEES4_NS3_ILi64EEEEEEN7cutlass6half_tEfNS7_4arch4Sm80ELb1ELb0ELb1ELb1ELb0ELb0ELb0ELb0ELi2ELi4ELi4ELi4ELb0EE3mmaINS_16FlashAttnBwdSm80ISB_NS_21CollectiveEpilogueBwdIS6_S8_SA_Li256ELb1ELb0ELi2EEENS_25SingleTileBwdLPTSchedulerILb1ELi128ELb0EEEE13SharedStorageENS1_6TensorINS1_11ArrayEngineIfLm32EEENS1_6LayoutINS2_IJNS2_IJNS3_ILi2EEESO_EEESO_NS3_ILi4EEEEEENS2_IJNS2_IJNS3_ILi1EEESO_EEESQ_NS3_ILi8EEEEEEEEEEEEbRKNSB_6ParamsERT0_S12_iNS2_IJiiiEEERT_ENKUliT_E_clIZSC_ISJ_SX_EbS10_S12_S12_iS13_S15_EUlRS16_iE_EEDaiS16_ENKUlT_E_clIZSC_ISJ_SX_EbS10_S12_S12_iS13_S15_EUlvE0_EEDaS1B_ - $_ZN7cutlass13device_kernelIN5flash19enable_sm80_to_sm89INS1_16FlashAttnBwdSm80INS1_25CollectiveMainloopBwdSm80ILi2ELi2EN4cute5tupleIJNS5_1CILi128EEES8_NS7_ILi64EEEEEENS_6half_tEfNS_4arch4Sm80ELb1ELb0ELb1ELb1ELb0ELb0ELb0ELb0ELi2ELi4ELi4ELi4ELb0EEENS1_21CollectiveEpilogueBwdISA_SB_SD_Li256ELb1ELb0ELi2EEENS1_25SingleTileBwdLPTSchedulerILb1ELi128ELb0EEEEEEEEEvNT_6ParamsE$_ZZN5flash25CollectiveMainloopBwdSm80ILi2ELi2EN4cute5tupleIJNS1_1CILi128EEES4_NS3_ILi64EEEEEEN7cutlass6half_tEfNS7_4arch4Sm80ELb1ELb0ELb1ELb1ELb0ELb0ELb0ELb0ELi2ELi4ELi4ELi4ELb0EE3mmaINS_16FlashAttnBwdSm80ISB_NS_21CollectiveEpilogueBwdIS6_S8_SA_Li256ELb1ELb0ELi2EEENS_25SingleTileBwdLPTSchedulerILb1ELi128ELb0EEEE13SharedStorageENS1_6TensorINS1_11ArrayEngineIfLm32EEENS1_6LayoutINS2_IJNS2_IJNS3_ILi2EEESO_EEESO_NS3_ILi4EEEEEENS2_IJNS2_IJNS3_ILi1EEESO_EEESQ_NS3_ILi8EEEEEEEEEEEEbRKNSB_6ParamsERT0_S12_iNS2_IJiiiEEERT_ENKUlvE_clEv)
$_ZN7cutlass13device_kernelIN5flash19enable_sm80_to_sm89INS1_16FlashAttnBwdSm80INS1_25CollectiveMainloopBwdSm80ILi2ELi2EN4cute5tupleIJNS5_1CILi128EEES8_NS7_ILi64EEEEEENS_6half_tEfNS_4arch4Sm80ELb1ELb0ELb1ELb1ELb0ELb0ELb0ELb0ELi2ELi4ELi4ELi4ELb0EEENS1_21CollectiveEpilogueBwdISA_SB_SD_Li256ELb1ELb0ELi2EEENS1_25SingleTileBwdLPTSchedulerILb1ELi128ELb0EEEEEEEEEvNT_6ParamsE$_ZZN5flash25CollectiveMainloopBwdSm80ILi2ELi2EN4cute5tupleIJNS1_1CILi128EEES4_NS3_ILi64EEEEEEN7cutlass6half_tEfNS7_4arch4Sm80ELb1ELb0ELb1ELb1ELb0ELb0ELb0ELb0ELi2ELi4ELi4ELi4ELb0EE3mmaINS_16FlashAttnBwdSm80ISB_NS_21CollectiveEpilogueBwdIS6_S8_SA_Li256ELb1ELb0ELi2EEENS_25SingleTileBwdLPTSchedulerILb1ELi128ELb0EEEE13SharedStorageENS1_6TensorINS1_11ArrayEngineIfLm32EEENS1_6LayoutINS2_IJNS2_IJNS3_ILi2EEESO_EEESO_NS3_ILi4EEEEEENS2_IJNS2_IJNS3_ILi1EEESO_EEESQ_NS3_ILi8EEEEEEEEEEEEbRKNSB_6ParamsERT0_S12_iNS2_IJiiiEEERT_ENKUlvE_clEv:
        /* <DEDUP_REMOVED lines=96> */
.L_x_4888:
[----:B---3--:R-:W-:Y:S05]  /*48650*/  BSYNC B0 ;  /* 0x0000000000007941 */ /* 0x008fea0003800000 */
.L_x_4887:
[----:B------:R-:W-:Y:S01]  /*48660*/  MOV R5, 0x0 ;  /* 0x0000000000057802 */ /* 0x000fe20000000f00 */
[----:B------:R-:W0:Y:S03]  /*48670*/  LDGDEPBAR ;  /* 0x00000000000079af */ /* 0x000e260000000000 */
[----:B------:R-:W-:Y:S05]  /*48680*/  RET.REL.NODEC R4 `(_ZN7cutlass13device_kernelIN5flash19enable_sm80_to_sm89INS1_16FlashAttnBwdSm80INS1_25CollectiveMainloopBwdSm80ILi2ELi2EN4cute5tupleIJNS5_1CILi128EEES8_NS7_ILi64EEEEEENS_6half_tEfNS_4arch4Sm80ELb1ELb0ELb1ELb1ELb0ELb0ELb0ELb0ELi2ELi4ELi4ELi4ELb0EEENS1_21CollectiveEpilogueBwdISA_SB_SD_Li256ELb1ELb0ELi2EEENS1_25SingleTileBwdLPTSchedulerILb1ELi128ELb0EEEEEEEEEvNT_6ParamsE) ;  /* 0xfffb797004007950 */ /* 0x000fea0003c3ffff */
        .type           $_ZN7cutlass13device_kernelIN5flash19enable_sm80_to_sm89INS1_16FlashAttnBwdSm80INS1_25CollectiveMainloopBwdSm80ILi2ELi2EN4cute5tupleIJNS5_1CILi128EEES8_NS7_ILi64EEEEEENS_6half_tEfNS_4arch4Sm80ELb1ELb0ELb1ELb1ELb0ELb0ELb0ELb0ELi2ELi4ELi4ELi4ELb0EEENS1_21CollectiveEpilogueBwdISA_SB_SD_Li256ELb1ELb0ELi2EEENS1_25SingleTileBwdLPTSchedulerILb1ELi128ELb0EEEEEEEEEvNT_6ParamsE$_ZZZN5flash25CollectiveMainloopBwdSm80ILi2ELi2EN4cute5tupleIJNS1_1CILi128EEES4_NS3_ILi64EEEEEEN7cutlass6half_tEfNS7_4arch4Sm80ELb1ELb0ELb1ELb1ELb0ELb0ELb0ELb0ELi2ELi4ELi4ELi4ELb0EE3mmaINS_16FlashAttnBwdSm80ISB_NS_21CollectiveEpilogueBwdIS6_S8_SA_Li256ELb1ELb0ELi2EEENS_25SingleTileBwdLPTSchedulerILb1ELi128ELb0EEEE13SharedStorageENS1_6TensorINS1_11ArrayEngineIfLm32EEENS1_6LayoutINS2_IJNS2_IJNS3_ILi2EEESO_EEESO_NS3_ILi4EEEEEENS2_IJNS2_IJNS3_ILi1EEESO_EEESQ_NS3_ILi8EEEEEEEEEEEEbRKNSB_6ParamsERT0_S12_iNS2_IJiiiEEERT_ENKUliT_E_clIZSC_ISJ_SX_EbS10_S12_S12_iS13_S15_EUlRS16_iE_EEDaiS16_ENKUlT_E_clIZSC_ISJ_SX_EbS10_S12_S12_iS13_S15_EUlvE0_EEDaS1B_,@function
        .size           $_ZN7cutlass13device_kernelIN5flash19enable_sm80_to_sm89INS1_16FlashAttnBwdSm80INS1_25CollectiveMainloopBwdSm80ILi2ELi2EN4cute5tupleIJNS5_1CILi128EEES8_NS7_ILi64EEEEEENS_6half_tEfNS_4arch4Sm80ELb1ELb0ELb1ELb1ELb0ELb0ELb0ELb0ELi2ELi4ELi4ELi4ELb0EEENS1_21CollectiveEpilogueBwdISA_SB_SD_Li256ELb1ELb0ELi2EEENS1_25SingleTileBwdLPTSchedulerILb1ELi128ELb0EEEEEEEEEvNT_6ParamsE$_ZZZN5flash25CollectiveMainloopBwdSm80ILi2ELi2EN4cute5tupleIJNS1_1CILi128EEES4_NS3_ILi64EEEEEEN7cutlass6half_tEfNS7_4arch4Sm80ELb1ELb0ELb1ELb1ELb0ELb0ELb0ELb0ELi2ELi4ELi4ELi4ELb0EE3mmaINS_16FlashAttnBwdSm80ISB_NS_21CollectiveEpilogueBwdIS6_S8_SA_Li256ELb1ELb0ELi2EEENS_25SingleTileBwdLPTSchedulerILb1ELi128ELb0EEEE13SharedStorageENS1_6TensorINS1_11ArrayEngineIfLm32EEENS1_6LayoutINS2_IJNS2_IJNS3_ILi2EEESO_EEESO_NS3_ILi4EEEEEENS2_IJNS2_IJNS3_ILi1EEESO_EEESQ_NS3_ILi8EEEEEEEEEEEEbRKNSB_6ParamsERT0_S12_iNS2_IJiiiEEERT_ENKUliT_E_clIZSC_ISJ_SX_EbS10_S12_S12_iS13_S15_EUlRS16_iE_EEDaiS16_ENKUlT_E_clIZSC_ISJ_SX_EbS10_S12_S12_iS13_S15_EUlvE0_EEDaS1B_,($_ZN7cutlass13device_kernelIN5flash19enable_sm80_to_sm89INS1_16FlashAttnBwdSm80INS1_25CollectiveMainloopBwdSm80ILi2ELi2EN4cute5tupleIJNS5_1CILi128EEES8_NS7_ILi64EEEEEENS_6half_tEfNS_4arch4Sm80ELb1ELb0ELb1ELb1ELb0ELb0ELb0ELb0ELi2ELi4ELi4ELi4ELb0EEENS1_21CollectiveEpilogueBwdISA_SB_SD_Li256ELb1ELb0ELi2EEENS1_25SingleTileBwdLPTSchedulerILb1ELi128ELb0EEEEEEEEEvNT_6ParamsE$_ZZZN5flash25CollectiveMainloopBwdSm80ILi2ELi2EN4cute5tupleIJNS1_1CILi128EEES4_NS3_ILi64EEEEEEN7cutlass6half_tEfNS7_4arch4Sm80ELb1ELb0ELb1ELb1ELb0ELb0ELb0ELb0ELi2ELi4ELi4ELi4ELb0EE3mmaINS_16FlashAttnBwdSm80ISB_NS_21CollectiveEpilogueBwdIS6_S8_SA_Li256ELb1ELb0ELi2EEENS_25SingleTileBwdLPTSchedulerILb1ELi128ELb0EEEE13SharedStorageENS1_6TensorINS1_11ArrayEngineIfLm32EEENS1_6LayoutINS2_IJNS2_IJNS3_ILi2EEESO_EEESO_NS3_ILi4EEEEEENS2_IJNS2_IJNS3_ILi1EEESO_EEESQ_NS3_ILi8EEEEEEEEEEEEbRKNSB_6ParamsERT0_S12_iNS2_IJiiiEEERT_ENKUliT_E_clIZSC_ISJ_SX_EbS10_S12_S12_iS13_S15_EUlRS16_iE_EEDaiS16_ENKUlvE0_clEv - $_ZN7cutlass13device_kernelIN5flash19enable_sm80_to_sm89INS1_16FlashAttnBwdSm80INS1_25CollectiveMainloopBwdSm80ILi2ELi2EN4cute5tupleIJNS5_1CILi128EEES8_NS7_ILi64EEEEEENS_6half_tEfNS_4arch4Sm80ELb1ELb0ELb1ELb1ELb0ELb0ELb0ELb0ELi2ELi4ELi4ELi4ELb0EEENS1_21CollectiveEpilogueBwdISA_SB_SD_Li256ELb1ELb0ELi2EEENS1_25SingleTileBwdLPTSchedulerILb1ELi128ELb0EEEEEEEEEvNT_6ParamsE$_ZZZN5flash25CollectiveMainloopBwdSm80ILi2ELi2EN4cute5tupleIJNS1_1CILi128EEES4_NS3_ILi64EEEEEEN7cutlass6half_tEfNS7_4arch4Sm80ELb1ELb0ELb1ELb1ELb0ELb0ELb0ELb0ELi2ELi4ELi4ELi4ELb0EE3mmaINS_16FlashAttnBwdSm80ISB_NS_21CollectiveEpilogueBwdIS6_S8_SA_Li256ELb1ELb0ELi2EEENS_25SingleTileBwdLPTSchedulerILb1ELi128ELb0EEEE13SharedStorageENS1_6TensorINS1_11ArrayEngineIfLm32EEENS1_6LayoutINS2_IJNS2_IJNS3_ILi2EEESO_EEESO_NS3_ILi4EEEEEENS2_IJNS2_IJNS3_ILi1EEESO_EEESQ_NS3_ILi8EEEEEEEEEEEEbRKNSB_6ParamsERT0_S12_iNS2_IJiiiEEERT_ENKUliT_E_clIZSC_ISJ_SX_EbS10_S12_S12_iS13_S15_EUlRS16_iE_EEDaiS16_ENKUlT_E_clIZSC_ISJ_SX_EbS10_S12_S12_iS13_S15_EUlvE0_EEDaS1B_)
$_ZN7cutlass13device_kernelIN5flash19enable_sm80_to_sm89INS1_16FlashAttnBwdSm80INS1_25CollectiveMainloopBwdSm80ILi2ELi2EN4cute5tupleIJNS5_1CILi128EEES8_NS7_ILi64EEEEEENS_6half_tEfNS_4arch4Sm80ELb1ELb0ELb1ELb1ELb0ELb0ELb0ELb0ELi2ELi4ELi4ELi4ELb0EEENS1_21CollectiveEpilogueBwdISA_SB_SD_Li256ELb1ELb0ELi2EEENS1_25SingleTileBwdLPTSchedulerILb1ELi128ELb0EEEEEEEEEvNT_6ParamsE$_ZZZN5flash25CollectiveMainloopBwdSm80ILi2ELi2EN4cute5tupleIJNS1_1CILi128EEES4_NS3_ILi64EEEEEEN7cutlass6half_tEfNS7_4arch4Sm80ELb1ELb0ELb1ELb1ELb0ELb0ELb0ELb0ELi2ELi4ELi4ELi4ELb0EE3mmaINS_16FlashAttnBwdSm80ISB_NS_21CollectiveEpilogueBwdIS6_S8_SA_Li256ELb1ELb0ELi2EEENS_25SingleTileBwdLPTSchedulerILb1ELi128ELb0EEEE13SharedStorageENS1_6TensorINS1_11ArrayEngineIfLm32EEENS1_6LayoutINS2_IJNS2_IJNS3_ILi2EEESO_EEESO_NS3_ILi4EEEEEENS2_IJNS2_IJNS3_ILi1EEESO_EEESQ_NS3_ILi8EEEEEEEEEEEEbRKNSB_6ParamsERT0_S12_iNS2_IJiiiEEERT_ENKUliT_E_clIZSC_ISJ_SX_EbS10_S12_S12_iS13_S15_EUlRS16_iE_EEDaiS16_ENKUlT_E_clIZSC_ISJ_SX_EbS10_S12_S12_iS13_S15_EUlvE0_EEDaS1B_:
        /* <DEDUP_REMOVED lines=23> */
[----:B-1---5:R-:W-:Y:S05]  /*48800*/  CALL.REL.NOINC `($_ZN7cutlass13device_kernelIN5flash19enable_sm80_to_sm89INS1_16FlashAttnBwdSm80INS1_25CollectiveMainloopBwdSm80ILi2ELi2EN4cute5tupleIJNS5_1CILi128EEES8_NS7_ILi64EEEEEENS_6half_tEfNS_4arch4Sm80ELb1ELb0ELb1ELb1ELb0ELb0ELb0ELb0ELi2ELi4ELi4ELi4ELb0EEENS1_21CollectiveEpilogueBwdISA_SB_SD_Li256ELb1ELb0ELi2EEENS1_25SingleTileBwdLPTSchedulerILb1ELi128ELb0EEEEEEEEEvNT_6ParamsE$_ZN4cute3eso3ESOILb0ELb1EJiNS_1CILi0EEEEEC2ERKiRKS3_) ;  /* 0xfffbfb7000007944 */ /* 0x022fea0003c3ffff */
[----:B------:R-:W2:Y:S01]  /*48810*/  LDL R28, [R1+0x1590] ;  /* 0x00159000011c7983 */ /* 0x000ea20000100800 */
[----:B-1----:R-:W-:Y:S02]  /*48820*/  MOV R2, R15 ;  /* 0x0000000f00027202 */ /* 0x002fe40000000f00 */
[----:B------:R-:W-:Y:S01]  /*48830*/  MOV R4, 0x48870 ;  /* 0x0004887000047802 */ /* 0x000fe20000000f00 */
[----:B--2---:R1:W-:Y:S04]  /*48840*/  STL [R1+0x15d8], R28 ;  /* 0x0015d81c01007387 */ /* 0x0043e80000100800 */
[----:B------:R1:W5:Y:S02]  /*48850*/  LD.E R6, [R6.64+0x4] ;  /* 0x0000040806067980 */ /* 0x000364000c101900 */
[----:B-1---5:R-:W-:Y:S05]  /*48860*/  CALL.REL.NOINC `($_ZN7cutlass13device_kernelIN5flash19enable_sm80_to_sm89INS1_16FlashAttnBwdSm80INS1_25CollectiveMainloopBwdSm80ILi2ELi2EN4cute5tupleIJNS5_1CILi128EEES8_NS7_ILi64EEEEEENS_6half_tEfNS_4arch4Sm80ELb1ELb0ELb1ELb1ELb0ELb0ELb0ELb0ELi2ELi4ELi4ELi4ELb0EEENS1_21CollectiveEpilogueBwdISA_SB_SD_Li256ELb1ELb0ELi2EEENS1_25SingleTileBwdLPTSchedulerILb1ELi128ELb0EEEEEEEEEvNT_6ParamsE$_ZN4cute3eso3ESOILb0ELb0EJiNS_5tupleIJiNS_1CILi0EEEEEEEEC2ERKiRKS5_) ;  /* 0xfffbf61000007944 */ /* 0x022fea0003c3ffff */
[----:B-1----:R1:W5:Y:S01]  /*48870*/  LDL.64 R2, [R1+0x1590] ;  /* 0x0015900001027983 */ /* 0x0023620000100a00 */
[----:B------:R-:W-:-:S03]  /*48880*/  MOV R6, 0x488a0 ;  /* 0x000488a000067802 */ /* 0x000fc60000000f00 */
[----:B-1---5:R-:W-:Y:S05]  /*48890*/  CALL.REL.NOINC `($_ZN7cutlass13device_kernelIN5flash19enable_sm80_to_sm89INS1_16FlashAttnBwdSm80INS1_25CollectiveMainloopBwdSm80ILi2ELi2EN4cute5tupleIJNS5_1CILi128EEES8_NS7_ILi64EEEEEENS_6half_tEfNS_4arch4Sm80ELb1ELb0ELb1ELb1ELb0ELb0ELb0ELb0ELi2ELi4ELi4ELi4ELb0EEENS1_21CollectiveEpilogueBwdISA_SB_SD_Li256ELb1ELb0ELi2EEENS1_25SingleTileBwdLPTSchedulerILb1ELi128ELb0EEEEEEEEEvNT_6ParamsE$_ZN4cute3eso3ESOILb0ELb1EJNS_5tupleIJiNS2_IJiNS_1CILi0EEEEEEEEENS2_IJNS_10UnderscoreENS2_IJS7_S7_EEEEEEEEC2ERKS6_RKS9_) ;  /* 0xfffbfa4000007944 */ /* 0x022fea0003c3ffff */
[----:B------:R-:W2:Y:S01]  /*488a0*/  LDL.64 R6, [R1+0x1590] ;  /* 0x0015900001067983 */ /* 0x000ea20000100a00 */
[----:B-1----:R-:W-:-:S02]  /*488b0*/  MOV R2, R12 ;  /* 0x0000000c00027202 */ /* 0x002fc40000000f00 */
        /* <DEDUP_REMOVED lines=36> */
[----:B------:R-:W-:Y:S05]  /*48b00*/  CALL.REL.NOINC `($_ZN7cutlass13device_kernelIN5flash19enable_sm80_to_sm89INS1_16FlashAttnBwdSm80INS1_25CollectiveMainloopBwdSm80ILi2ELi2EN4cute5tupleIJNS5_1CILi128EEES8_NS7_ILi64EEEEEENS_6half_tEfNS_4arch4Sm80ELb1ELb0ELb1ELb1ELb0ELb0ELb0ELb0ELi2ELi4ELi4ELi4ELb0EEENS1_21CollectiveEpilogueBwdISA_SB_SD_Li256ELb1ELb0ELi2EEENS1_25SingleTileBwdLPTSchedulerILb1ELi128ELb0EEEEEEEEEvNT_6ParamsE$_ZN4cute3eso3ESOILb0ELb0EJiiiEEC2ERKiS4_S4_) ;  /* 0xfffbf5e000007944 */ /* 0x000fea0003c3ffff */
[----:B------:R2:W5:Y:S04]  /*48b10*/  LDL R5, [R1+0x1598] ;  /* 0x0015980001057983 */ /* 0x0005680000100800 */
[----:B-1----:R2:W5:Y:S01]  /*48b20*/  LDL.64 R2, [R1+0x1590] ;  /* 0x0015900001027983 */ /* 0x0025620000100a00 */
[----:B------:R-:W-:-:S03]  /*48b30*/  MOV R6, 0x48b50 ;  /* 0x00048b5000067802 */ /* 0x000fc60000000f00 */
[----:B--2--5:R-:W-:Y:S05]  /*48b40*/  CALL.REL.NOINC `($_ZN7cutlass13device_kernelIN5flash19enable_sm80_to_sm89INS1_16FlashAttnBwdSm80INS1_25CollectiveMainloopBwdSm80ILi2ELi2EN4cute5tupleIJNS5_1CILi128EEES8_NS7_ILi64EEEEEENS_6half_tEfNS_4arch4Sm80ELb1ELb0ELb1ELb1ELb0ELb0ELb0ELb0ELi2ELi4ELi4ELi4ELb0EEENS1_21CollectiveEpilogueBwdISA_SB_SD_Li256ELb1ELb0ELi2EEENS1_25SingleTileBwdLPTSchedulerILb1ELi128ELb0EEEEEEEEEvNT_6ParamsE$_ZN4cute3eso3ESOILb1ELb0EJNS_1CILi1EEENS_5tupleIJiiiEEENS2_ILi64EEENS4_IJNS2_ILi72EEENS2_ILi144EEENS2_ILi288EEEEEENS2_ILi512EEEEEC2ERKS3_RKS5_RKS6_RKSA_RKSB_) ;  /* 0xfffbfd3000007944 */ /* 0x024fea0003c3ffff */
[----:B-1----:R1:W5:Y:S04]  /*48b50*/  LDL R5, [R1+0x1598] ;  /* 0x0015980001057983 */ /* 0x0023680000100800 */
[----:B------:R1:W5:Y:S01]  /*48b60*/  LDL.64 R2, [R1+0x1590] ;  /* 0x0015900001027983 */ /* 0x0003620000100a00 */
[----:B------:R-:W-:-:S03]  /*48b70*/  MOV R6, 0x48b90 ;  /* 0x00048b9000067802 */ /* 0x000fc60000000f00 */
[----:B-1---5:R-:W-:Y:S05]  /*48b80*/  CALL.REL.NOINC `($_ZN7cutlass13device_kernelIN5flash19enable_sm80_to_sm89INS1_16FlashAttnBwdSm80INS1_25CollectiveMainloopBwdSm80ILi2ELi2EN4cute5tupleIJNS5_1CILi128EEES8_NS7_ILi64EEEEEENS_6half_tEfNS_4arch4Sm80ELb1ELb0ELb1ELb1ELb0ELb0ELb0ELb0ELi2ELi4ELi4ELi4ELb0EEENS1_21CollectiveEpilogueBwdISA_SB_SD_Li256ELb1ELb0ELi2EEENS1_25SingleTileBwdLPTSchedulerILb1ELi128ELb0EEEEEEEEEvNT_6ParamsE$_ZN4cute5tupleIJNS0_IJNS_1CILi8EEENS0_IJNS1_ILi2EEES3_S3_EEENS1_ILi1EEES4_S5_EEENS0_IJS5_NS0_IJiiiEEENS1_ILi64EEENS0_IJNS1_ILi72EEENS1_ILi144EEENS1_ILi288EEEEEENS1_ILi512EEEEEEEEC2ERKS6_RKSE_) ;  /* 0xfffc199000007944 */ /* 0x022fea0003c3ffff */
[----:B-1----:R1:W5:Y:S04]  /*48b90*/  LDL R5, [R1+0x1598] ;  /* 0x0015980001057983 */ /* 0x0023680000100800 */
[----:B------:R1:W5:Y:S01]  /*48ba0*/  LDL.64 R2, [R1+0x1590] ;  /* 0x0015900001027983 */ /* 0x0003620000100a00 */
[----:B------:R-:W-:-:S03]  /*48bb0*/  MOV R4, 0x48bd0 ;  /* 0x00048bd000047802 */ /* 0x000fc60000000f00 */
[----:B-1---5:R-:W-:Y:S05]  /*48bc0*/  CALL.REL.NOINC `($_ZN7cutlass13device_kernelIN5flash19enable_sm80_to_sm89INS1_16FlashAttnBwdSm80INS1_25CollectiveMainloopBwdSm80ILi2ELi2EN4cute5tupleIJNS5_1CILi128EEES8_NS7_ILi64EEEEEENS_6half_tEfNS_4arch4Sm80ELb1ELb0ELb1ELb1ELb0ELb0ELb0ELb0ELi2ELi4ELi4ELi4ELb0EEENS1_21CollectiveEpilogueBwdISA_SB_SD_Li256ELb1ELb0ELi2EEENS1_25SingleTileBwdLPTSchedulerILb1ELi128ELb0EEEEEEEEEvNT_6ParamsE$_ZZN4cute7flattenINS_5tupleIJNS_1CILi1EEENS1_IJiiiEEENS2_ILi64EEENS1_IJNS2_ILi72EEENS2_ILi144EEENS2_ILi288EEEEEENS2_ILi512EEEEEEEEDaRKT_ENKUlRKT_E_clIS4_EEDaSH_) ;  /* 0xfffc28b000007944 */ /* 0x022fea0003c3ffff */
[----:B------:R-:W-:Y:S02]  /*48bd0*/  MOV R6, 0x48bf0 ;  /* 0x00048bf000067802 */ /* 0x000fe40000000f00 */
[----:B------:R-:W-:Y:S05]  /*48be0*/  CALL.REL.NOINC `($_ZN7cutlass13device_kernelIN5flash19enable_sm80_to_sm89INS1_16FlashAttnBwdSm80INS1_25CollectiveMainloopBwdSm80ILi2ELi2EN4cute5tupleIJNS5_1CILi128EEES8_NS7_ILi64EEEEEENS_6half_tEfNS_4arch4Sm80ELb1ELb0ELb1ELb1ELb0ELb0ELb0ELb0ELi2ELi4ELi4ELi4ELb0EEENS1_21CollectiveEpilogueBwdISA_SB_SD_Li256ELb1ELb0ELi2EEENS1_25SingleTileBwdLPTSchedulerILb1ELi128ELb0EEEEEEEEEvNT_6ParamsE$_ZZN4cute12filter_tupleINS_5tupleIJNS_1CILi1EEENS1_IJiiiEEENS2_ILi64EEENS1_IJNS2_ILi72EEENS2_ILi144EEENS2_ILi288EEEEEENS2_ILi512EEEEEEZNS_7flattenISB_EEDaRKT_EUlRKT_E_EEDaSF_OT0_ENKUlDpSI_E_clIJNS1_IJS3_EEES4_NS1_IJS5_EEES9_NS1_IJSA_EEEEEEDaSM_) ;  /* 0xfffc1de000007944 */ /* 0x000fea0003c3ffff */
[----:B------:R-:W-:Y:S02]  /*48bf0*/  MOV R6, 0x48c10 ;  /* 0x00048c1000067802 */ /* 0x000fe40000000f00 */
[----:B------:R-:W-:Y:S05]  /*48c00*/  CALL.REL.NOINC `($_ZN7cutlass13device_kernelIN5flash19enable_sm80_to_sm89INS1_16FlashAttnBwdSm80INS1_25CollectiveMainloopBwdSm80ILi2ELi2EN4cute5tupleIJNS5_1CILi128EEES8_NS7_ILi64EEEEEENS_6half_tEfNS_4arch4Sm80ELb1ELb0ELb1ELb1ELb0ELb0ELb0ELb0ELi2ELi4ELi4ELi4ELb0EEENS1_21CollectiveEpilogueBwdISA_SB_SD_Li256ELb1ELb0ELi2EEENS1_25SingleTileBwdLPTSchedulerILb1ELi128ELb0EEEEEEEEEvNT_6ParamsE$_ZN4cute3eso3ESOILb0ELb1EJiNS_1CILi72EEENS2_ILi512EEEEEC2ERKiRKS3_RKS4_) ;  /* 0xfffbf85000007944 */ /* 0x000fea0003c3ffff */
[----:B------:R-:W2:Y:S01]  /*48c10*/  LDL R28, [R1+0x1590] ;  /* 0x00159000011c7983 */ /* 0x000ea20000100800 */
[----:B-1----:R-:W-:-:S02]  /*48c20*/  MOV R2, R25 ;  /* 0x0000001900027202 */ /* 0x002fc40000000f00 */
[----:B------:R-:W-:Y:S01]  /*48c30*/  MOV R6, 0x48c60 ;  /* 0x00048c6000067802 */ /* 0x000fe20000000f00 */
[----:B--2---:R1:W-:Y:S04]  /*48c40*/  STL [R1+0x15e0], R28 ;  /* 0x0015e01c01007387 */ /* 0x0043e80000100800 */
[----:B-1----:R-:W-:Y:S05]  /*48c50*/  CALL.REL.NOINC `($_ZN7cutlass13device_kernelIN5flash19enable_sm80_to_sm89INS1_16FlashAttnBwdSm80INS1_25CollectiveMainloopBwdSm80ILi2ELi2EN4cute5tupleIJNS5_1CILi128EEES8_NS7_ILi64EEEEEENS_6half_tEfNS_4arch4Sm80ELb1ELb0ELb1ELb1ELb0ELb0ELb0ELb0ELi2ELi4ELi4ELi4ELb0EEENS1_21CollectiveEpilogueBwdISA_SB_SD_Li256ELb1ELb0ELi2EEENS1_25SingleTileBwdLPTSchedulerILb1ELi128ELb0EEEEEEEEEvNT_6ParamsE$_ZN4cute3eso3ESOILb0ELb0EJiiNS_1CILi72EEENS2_ILi512EEEEEC2ERKiS7_RKS3_RKS4_) ;  /* 0xfffbf41000007944 */ /* 0x002fea0003c3ffff */
[----:B-1----:R-:W2:Y:S01]  /*48c60*/  LDL.64 R2, [R1+0x1590] ;  /* 0x0015900001027983 */ /* 0x002ea20000100a00 */
[----:B------:R-:W-:Y:S01]  /*48c70*/  IMAD.MOV.U32 R6, RZ, RZ, R4 ;  /* 0x000000ffff067224 */ /* 0x000fe200078e0004 */
[----:B------:R-:W-:Y:S01]  /*48c80*/  IADD3 R5, R10, 0x250, RZ ;  /* 0x000002500a057810 */ /* 0x000fe20007ffe0ff */
[----:B------:R-:W-:Y:S01]  /*48c90*/  IMAD.MOV.U32 R36, RZ, RZ, R14 ;  /* 0x000000ffff247224 */ /* 0x000fe200078e000e */
[----:B------:R-:W-:Y:S01]  /*48ca0*/  MOV R4, 0x48ce0 ;  /* 0x00048ce000047802 */ /* 0x000fe20000000f00 */
[----:B--2---:R1:W-:Y:S04]  /*48cb0*/  STL [R1+0x15cc], R2 ;  /* 0x0015cc0201007387 */ /* 0x0043e80000100800 */
[----:B------:R1:W-:Y:S02]  /*48cc0*/  STL [R1+0x15d0], R3 ;  /* 0x0015d00301007387 */ /* 0x0003e40000100800 */
[----:B-1----:R-:W-:Y:S05]  /*48cd0*/  CALL.REL.NOINC `($_ZN7cutlass13device_kernelIN5flash19enable_sm80_to_sm89INS1_16FlashAttnBwdSm80INS1_25CollectiveMainloopBwdSm80ILi2ELi2EN4cute5tupleIJNS5_1CILi128EEES8_NS7_ILi64EEEEEENS_6half_tEfNS_4arch4Sm80ELb1ELb0ELb1ELb1ELb0ELb0ELb0ELb0ELi2ELi4ELi4ELi4ELb0EEENS1_21CollectiveEpilogueBwdISA_SB_SD_Li256ELb1ELb0ELi2EEENS1_25SingleTileBwdLPTSchedulerILb1ELi128ELb0EEEEEEEEEvNT_6ParamsE$_ZN4cute3eso3ESOILb0ELb0EJiiiNS_1CILi72EEENS2_ILi512EEEEEC2ERKiS7_S7_RKS3_RKS4_) ;  /* 0xfffbf56000007944 */ /* 0x002fea0003c3ffff */
        /* <DEDUP_REMOVED lines=8> */
[----:B-1----:R-:W-:Y:S05]  /*48d60*/  CALL.REL.NOINC `($_ZN7cutlass13device_kernelIN5flash19enable_sm80_to_sm89INS1_16FlashAttnBwdSm80INS1_25CollectiveMainloopBwdSm80ILi2ELi2EN4cute5tupleIJNS5_1CILi128EEES8_NS7_ILi64EEEEEENS_6half_tEfNS_4arch4Sm80ELb1ELb0ELb1ELb1ELb0ELb0ELb0ELb0ELi2ELi4ELi4ELi4ELb0EEENS1_21CollectiveEpilogueBwdISA_SB_SD_Li256ELb1ELb0ELi2EEENS1_25SingleTileBwdLPTSchedulerILb1ELi128ELb0EEEEEEEEEvNT_6ParamsE$_ZN4cute3eso3ESOILb1ELb0EJNS_1CILi1EEEiiiNS2_ILi72EEENS2_ILi512EEEEEC2ERKS3_RKiSA_SA_RKS4_RKS5_) ;  /* 0xfffbfc3000007944 */ /* 0x002fea0003c3ffff */
[----:B-1----:R1:W5:Y:S04]  /*48d70*/  LDL R5, [R1+0x1588] ;  /* 0x0015880001057983 */ /* 0x0023680000100800 */
[----:B------:R1:W5:Y:S01]  /*48d80*/  LDL.64 R2, [R1+0x1580] ;  /* 0x0015800001027983 */ /* 0x0003620000100a00 */
[----:B------:R-:W-:-:S03]  /*48d90*/  MOV R6, 0x48db0 ;  /* 0x00048db000067802 */ /* 0x000fc60000000f00 */
[----:B-1---5:R-:W-:Y:S05]  /*48da0*/  CALL.REL.NOINC `($_ZN7cutlass13device_kernelIN5flash19enable_sm80_to_sm89INS1_16FlashAttnBwdSm80INS1_25CollectiveMainloopBwdSm80ILi2ELi2EN4cute5tupleIJNS5_1CILi128EEES8_NS7_ILi64EEEEEENS_6half_tEfNS_4arch4Sm80ELb1ELb0ELb1ELb1ELb0ELb0ELb0ELb0ELi2ELi4ELi4ELi4ELb0EEENS1_21CollectiveEpilogueBwdISA_SB_SD_Li256ELb1ELb0ELi2EEENS1_25SingleTileBwdLPTSchedulerILb1ELi128ELb0EEEEEEEEEvNT_6ParamsE$_ZN4cute5tupleIJNS0_IJNS_1CILi8EEENS1_ILi2EEES3_S3_S2_S3_EEENS0_IJNS1_ILi1EEEiiiNS1_ILi72EEENS1_ILi512EEEEEEEEC2ERKS4_RKS8_) ;  /* 0xfffc17e000007944 */ /* 0x022fea0003c3ffff */
[----:B-1----:R-:W2:Y:S04]  /*48db0*/  LDL.64 R2, [R1+0x1580] ;  /* 0x0015800001027983 */ /* 0x002ea80000100a00 */
[----:B------:R-:W3:Y:S01]  /*48dc0*/  LDL R4, [R1+0x1588] ;  /* 0x0015880001047983 */ /* 0x000ee20000100800 */
[----:B------:R-:W-:-:S03]  /*48dd0*/  MOV R6, 0x48e20 ;  /* 0x00048e2000067802 */ /* 0x000fc60000000f00 */
[----:B------:R1:W-:Y:S04]  /*48de0*/  STL.U8 [R1+0x15dc], RZ ;  /* 0x0015dcff01007387 */ /* 0x0003e80000100000 */
[----:B--2---:R1:W-:Y:S04]  /*48df0*/  STL.64 [R1+0x15b0], R2 ;  /* 0x0015b00201007387 */ /* 0x0043e80000100a00 */
[----:B---3--:R1:W-:Y:S02]  /*48e00*/  STL [R1+0x15b8], R4 ;  /* 0x0015b80401007387 */ /* 0x0083e40000100800 */
[----:B-1----:R-:W-:Y:S05]  /*48e10*/  CALL.REL.NOINC `($_ZN7cutlass13device_kernelIN5flash19enable_sm80_to_sm89INS1_16FlashAttnBwdSm80INS1_25CollectiveMainloopBwdSm80ILi2ELi2EN4cute5tupleIJNS5_1CILi128EEES8_NS7_ILi64EEEEEENS_6half_tEfNS_4arch4Sm80ELb1ELb0ELb1ELb1ELb0ELb0ELb0ELb0ELi2ELi4ELi4ELi4ELb0EEENS1_21CollectiveEpilogueBwdISA_SB_SD_Li256ELb1ELb0ELi2EEENS1_25SingleTileBwdLPTSchedulerILb1ELi128ELb0EEEEEEEEEvNT_6ParamsE$_ZZN4cute6detail16composition_implINS_5tupleIJNS_1CILi8EEENS3_ILi2EEES5_S5_S4_S5_EEENS2_IJNS3_ILi1EEEiiiNS3_ILi72EEENS3_ILi512EEEEEENS2_IJNS2_IJS5_S5_S5_EEES5_NS2_IJNS3_ILi4EEES5_EEEEEENS2_IJNS2_IJS7_S9_S4_EEENS3_ILi4096EEENS2_IJNS3_ILi16EEENS3_ILi8192EEEEEEEEEEEDaRKT_RKT0_RKT1_RKT2_ENKUlRKT_RKT0_E_clISB_SF_EEDaSZ_S12_) ;  /* 0xfffc231000007944 */ /* 0x002fea0003c3ffff */
[----:B------:R-:W-:Y:S02]  /*48e20*/  MOV R4, 0x48e40 ;  /* 0x00048e4000047802 */ /* 0x000fe40000000f00 */
[----:B-----5:R-:W-:Y:S05]  /*48e30*/  CALL.REL.NOINC `($_ZN7cutlass13device_kernelIN5flash19enable_sm80_to_sm89INS1_16FlashAttnBwdSm80INS1_25CollectiveMainloopBwdSm80ILi2ELi2EN4cute5tupleIJNS5_1CILi128EEES8_NS7_ILi64EEEEEENS_6half_tEfNS_4arch4Sm80ELb1ELb0ELb1ELb1ELb0ELb0ELb0ELb0ELi2ELi4ELi4ELi4ELb0EEENS1_21CollectiveEpilogueBwdISA_SB_SD_Li256ELb1ELb0ELi2EEENS1_25SingleTileBwdLPTSchedulerILb1ELi128ELb0EEEEEEEEEvNT_6ParamsE$_ZZN4cute6detail16composition_implINS_5tupleIJNS_1CILi8EEENS3_ILi2EEES5_S5_S4_S5_EEENS2_IJNS3_ILi1EEEiiiNS3_ILi72EEENS3_ILi512EEEEEENS2_IJNS2_IJS5_S5_S5_EEES5_NS2_IJNS3_ILi4EEES5_EEEEEENS2_IJNS2_IJS7_S9_S4_EEENS3_ILi4096EEENS2_IJNS3_ILi16EEENS3_ILi8192EEEEEEEEEEEDaRKT_RKT0_RKT1_RKT2_ENKUlRKT_RKT0_E_clISD_SJ_EEDaSZ_S12_) ;  /* 0xfffc234000007944 */ /* 0x020fea0003c3ffff */
[----:B-----5:R2:W-:Y:S01]  /*48e40*/  STL.64 [R1+0x1580], R2 ;  /* 0x0015800201007387 */ /* 0x0205e20000100a00 */
[----:B-1----:R-:W-:-:S03]  /*48e50*/  MOV R6, 0x48e70 ;  /* 0x00048e7000067802 */ /* 0x002fc60000000f00 */
[----:B--2---:R-:W-:Y:S05]  /*48e60*/  CALL.REL.NOINC `($_ZN7cutlass13device_kernelIN5flash19enable_sm80_to_sm89INS1_16FlashAttnBwdSm80INS1_25CollectiveMainloopBwdSm80ILi2ELi2EN4cute5tupleIJNS5_1CILi128EEES8_NS7_ILi64EEEEEENS_6half_tEfNS_4arch4Sm80ELb1ELb0ELb1ELb1ELb0ELb0ELb0ELb0ELi2ELi4ELi4ELi4ELb0EEENS1_21CollectiveEpilogueBwdISA_SB_SD_Li256ELb1ELb0ELi2EEENS1_25SingleTileBwdLPTSchedulerILb1ELi128ELb0EEEEEEEEEvNT_6ParamsE$_ZN4cute3eso3ESOILb0ELb0EJNS_5tupleIJNS_1CILi1EEENS3_ILi512EEEiEEENS3_ILi4096EEENS2_IJNS2_IJiiEEENS3_ILi8192EEEEEEEEC2ERKS6_RKS7_RKSA_) ;  /* 0xfffbe53000007944 */ /* 0x004fea0003c3ffff */
[----:B-1----:R1:W5:Y:S04]  /*48e70*/  LDL R5, [R1+0x1598] ;  /* 0x0015980001057983 */ /* 0x0023680000100800 */
[----:B------:R1:W5:Y:S01]  /*48e80*/  LDL.64 R2, [R1+0x1590] ;  /* 0x0015900001027983 */ /* 0x0003620000100a00 */
[----:B------:R-:W-:-:S03]  /*48e90*/  MOV R6, 0x48eb0 ;  /* 0x00048eb000067802 */ /* 0x000fc60000000f00 */
[----:B-1---5:R-:W-:Y:S05]  /*48ea0*/  CALL.REL.NOINC `($_ZN7cutlass13device_kernelIN5flash19enable_sm80_to_sm89INS1_16FlashAttnBwdSm80INS1_25CollectiveMainloopBwdSm80ILi2ELi2EN4cute5tupleIJNS5_1CILi128EEES8_NS7_ILi64EEEEEENS_6half_tEfNS_4arch4Sm80ELb1ELb0ELb1ELb1ELb0ELb0ELb0ELb0ELi2ELi4ELi4ELi4ELb0EEENS1_21CollectiveEpilogueBwdISA_SB_SD_Li256ELb1ELb0ELi2EEENS1_25SingleTileBwdLPTSchedulerILb1ELi128ELb0EEEEEEEEEvNT_6ParamsE$_ZN4cute5tupleIJNS0_IJNS0_IJNS_1CILi2EEES2_S2_EEES2_NS0_IJNS0_IJS2_S2_EEES2_EEEEEENS0_IJNS0_IJNS1_ILi1EEENS1_ILi512EEEiEEENS1_ILi4096EEENS0_IJNS0_IJiiEEENS1_ILi8192EEEEEEEEEEEC2ERKS6_RKSE_) ;  /* 0xfffc135000007944 */ /* 0x022fea0003c3ffff */
[----:B-1----:R1:W5:Y:S04]  /*48eb0*/  LDL R4, [R1+0x1598] ;  /* 0x0015980001047983 */ /* 0x0023680000100800 */
[----:B------:R1:W5:Y:S01]  /*48ec0*/  LDL.64 R2, [R1+0x1590] ;  /* 0x0015900001027983 */ /* 0x0003620000100a00 */
[----:B------:R-:W-:-:S05]  /*48ed0*/  LEA.HI R6, R29, R29, RZ, 0x1d ;  /* 0x0000001d1d067211 */ /* 0x000fca00078fe8ff */
[----:B------:R-:W-:Y:S01]  /*48ee0*/  IMAD.U32 R32, R7, 0x2, R6 ;  /* 0x0000000207207824 */ /* 0x000fe200078e0006 */
[----:B------:R-:W-:-:S04]  /*48ef0*/  MOV R6, 0x48f20 ;  /* 0x00048f2000067802 */ /* 0x000fc80000000f00 */
[----:B------:R1:W-:Y:S03]  /*48f00*/  STL [R1+0x15c4], R32 ;  /* 0x0015c42001007387 */ /* 0x0003e60000100800 */
[----:B-1---5:R-:W-:Y:S05]  /*48f10*/  CALL.REL.NOINC `($_ZN7cutlass13device_kernelIN5flash19enable_sm80_to_sm89INS1_16FlashAttnBwdSm80INS1_25CollectiveMainloopBwdSm80ILi2ELi2EN4cute5tupleIJNS5_1CILi128EEES8_NS7_ILi64EEEEEENS_6half_tEfNS_4arch4Sm80ELb1ELb0ELb1ELb1ELb0ELb0ELb0ELb0ELi2ELi4ELi4ELi4ELb0EEENS1_21CollectiveEpilogueBwdISA_SB_SD_Li256ELb1ELb0ELi2EEENS1_25SingleTileBwdLPTSchedulerILb1ELi128ELb0EEEEEEEEEvNT_6ParamsE$_ZN4cute3eso3ESOILb0ELb0EJNS_6LayoutINS_5tupleIJNS3_IJNS_1CILi2EEES5_S5_EEES5_NS3_IJNS3_IJS5_S5_EEES5_EEEEEENS3_IJNS3_IJNS4_ILi1EEENS4_ILi512EEEiEEENS4_ILi4096EEENS3_IJNS3_IJiiEEENS4_ILi8192EEEEEEEEEEEjEEC2ERKSI_RKj) ;  /* 0xfffbea8000007944 */ /* 0x022fea0003c3ffff */
        /* <DEDUP_REMOVED lines=9> */
[----:B-1----:R-:W-:Y:S05]  /*48fb0*/  CALL.REL.NOINC `($_ZN7cutlass13device_kernelIN5flash19enable_sm80_to_sm89INS1_16FlashAttnBwdSm80INS1_25CollectiveMainloopBwdSm80ILi2ELi2EN4cute5tupleIJNS5_1CILi128EEES8_NS7_ILi64EEEEEENS_6half_tEfNS_4arch4Sm80ELb1ELb0ELb1ELb1ELb0ELb0ELb0ELb0ELi2ELi4ELi4ELi4ELb0EEENS1_21CollectiveEpilogueBwdISA_SB_SD_Li256ELb1ELb0ELi2EEENS1_25SingleTileBwdLPTSchedulerILb1ELi128ELb0EEEEEEEEEvNT_6ParamsE$_ZN4cute3eso3ESOILb0ELb0EJNS_6LayoutINS_5tupleIJNS3_IJNS_1CILi2EEES5_S5_EEES5_NS3_IJNS3_IJS5_S5_EEES5_EEEEEENS3_IJNS3_IJNS4_ILi1EEENS4_ILi512EEEiEEENS4_ILi4096EEENS3_IJNS3_IJiiEEENS4_ILi8192EEEEEEEEEEENS_10ViewEngineINS_8smem_ptrIPN7cutlass6half_tEEEEEEEC2ERKSI_RKSP_) ;  /* 0xfffbe96000007944 */ /* 0x002fea0003c3ffff */
[----:B------:R2:W5:Y:S04]  /*48fc0*/  LDL R2, [R1+0x1594] ;  /* 0x0015940001027983 */ /* 0x0005680000100800 */
[----:B-1----:R2:W5:Y:S01]  /*48fd0*/  LDL R3, [R1+0x1598] ;  /* 0x0015980001037983 */ /* 0x0025620000100800 */
[----:B------:R-:W-:-:S03]  /*48fe0*/  MOV R4, 0x49000 ;  /* 0x0004900000047802 */ /* 0x000fc60000000f00 */
[----:B--2--5:R-:W-:Y:S05]  /*48ff0*/  CALL.REL.NOINC `($_ZN7cutlass13device_kernelIN5flash19enable_sm80_to_sm89INS1_16FlashAttnBwdSm80INS1_25CollectiveMainloopBwdSm80ILi2ELi2EN4cute5tupleIJNS5_1CILi128EEES8_NS7_ILi64EEEEEENS_6half_tEfNS_4arch4Sm80ELb1ELb0ELb1ELb1ELb0ELb0ELb0ELb0ELi2ELi4ELi4ELi4ELb0EEENS1_21CollectiveEpilogueBwdISA_SB_SD_Li256ELb1ELb0ELi2EEENS1_25SingleTileBwdLPTSchedulerILb1ELi128ELb0EEEEEEEEEvNT_6ParamsE$_ZZN4cute4takeILi1ELi3ENS_5tupleIJNS1_IJNS_1CILi1EEENS2_ILi512EEEiEEENS2_ILi4096EEENS1_IJNS1_IJiiEEENS2_ILi8192EEEEEEEEEEEDaRKT1_ENKUlDpRKT_E_clIJS6_S9_EEEDaSH_) ;  /* 0xfffc1e9000007944 */ /* 0x024fea0003c3ffff */
[----:B------:R1:W-:Y:S01]  /*49000*/  STL.64 [R1+0x1590], R2 ;  /* 0x0015900201007387 */ /* 0x0003e20000100a00 */
[----:B------:R-:W-:-:S03]  /*49010*/  MOV R4, 0x49030 ;  /* 0x0004903000047802 */ /* 0x000fc60000000f00 */
[----:B-1----:R-:W-:Y:S05]  /*49020*/  CALL.REL.NOINC `($_ZN7cutlass13device_kernelIN5flash19enable_sm80_to_sm89INS1_16FlashAttnBwdSm80INS1_25CollectiveMainloopBwdSm80ILi2ELi2EN4cute5tupleIJNS5_1CILi128EEES8_NS7_ILi64EEEEEENS_6half_tEfNS_4arch4Sm80ELb1ELb0ELb1ELb1ELb0ELb0ELb0ELb0ELi2ELi4ELi4ELi4ELb0EEENS1_21CollectiveEpilogueBwdISA_SB_SD_Li256ELb1ELb0ELi2EEENS1_25SingleTileBwdLPTSchedulerILb1ELi128ELb0EEEEEEEEEvNT_6ParamsE$_ZZN4cute16flatten_to_tupleINS_5tupleIJNS_1CILi4096EEENS1_IJNS1_IJiiEEENS2_ILi8192EEEEEEEEEEEDaRKT_ENKUlRKT_E_clIS6_EEDaSD_) ;  /* 0xfffc1d9000007944 */ /* 0x002fea0003c3ffff */
[----:B------:R-:W-:Y:S02]  /*49030*/  MOV R2, 0x49050 ;  /* 0x0004905000027802 */ /* 0x000fe40000000f00 */
[----:B------:R-:W-:Y:S05]  /*49040*/  CALL.REL.NOINC `($_ZN7cutlass13device_kernelIN5flash19enable_sm80_to_sm89INS1_16FlashAttnBwdSm80INS1_25CollectiveMainloopBwdSm80ILi2ELi2EN4cute5tupleIJNS5_1CILi128EEES8_NS7_ILi64EEEEEENS_6half_tEfNS_4arch4Sm80ELb1ELb0ELb1ELb1ELb0ELb0ELb0ELb0ELi2ELi4ELi4ELi4ELb0EEENS1_21CollectiveEpilogueBwdISA_SB_SD_Li256ELb1ELb0ELi2EEENS1_25SingleTileBwdLPTSchedulerILb1ELi128ELb0EEEEEEEEEvNT_6ParamsE$_ZZN4cute12filter_tupleINS_5tupleIJNS_1CILi4096EEENS1_IJNS1_IJiiEEENS2_ILi8192EEEEEEEEEZNS_16flatten_to_tupleIS7_EEDaRKT_EUlRKT_E_EEDaSB_OT0_ENKUlDpSE_E_clIJNS1_IJS3_EEENS1_IJiiS5_EEEEEEDaSI_) ;  /* 0xfffc19e000007944 */ /* 0x000fea0003c3ffff */
        /* <DEDUP_REMOVED lines=21> */
[----:B-1---5:R-:W-:Y:S05]  /*491a0*/  CALL.REL.NOINC `($_ZN7cutlass13device_kernelIN5flash19enable_sm80_to_sm89INS1_16FlashAttnBwdSm80INS1_25CollectiveMainloopBwdSm80ILi2ELi2EN4cute5tupleIJNS5_1CILi128EEES8_NS7_ILi64EEEEEENS_6half_tEfNS_4arch4Sm80ELb1ELb0ELb1ELb1ELb0ELb0ELb0ELb0ELi2ELi4ELi4ELi4ELb0EEENS1_21CollectiveEpilogueBwdISA_SB_SD_Li256ELb1ELb0ELi2EEENS1_25SingleTileBwdLPTSchedulerILb1ELi128ELb0EEEEEEEEEvNT_6ParamsE$_ZN4cute3eso3ESOILb1ELb0EJNS_14ComposedLayoutINS_7SwizzleILi3ELi3ELi3EEENS_1CILi0EEENS_6LayoutINS_5tupleIJNS8_IJNS8_IJNS5_ILi4EEENS5_ILi8EEEEEENS8_IJNS5_ILi2EEENS5_ILi1EEEEEEEEENS8_IJNS8_IJSC_SC_EEESB_EEEEEENS8_IJNS8_IJNS8_IJNS5_ILi128EEESD_EEENS8_IJSA_S6_EEEEEENS8_IJNS8_IJNS5_ILi64EEENS5_ILi512EEEEEENS8_IJNS5_ILi16EEENS5_ILi1024EEEEEEEEEEEEEEEENS_10ViewEngineINS_8smem_ptrIPN7cutlass6half_tEEEEEEEC2ERKSW_RKS13_) ;  /* 0xfffbf49000007944 */ /* 0x022fea0003c3ffff */
[----:B-1----:R1:W5:Y:S04]  /*491b0*/  LD.E R3, [R6.64+0xc] ;  /* 0x00000c0806037980 */ /* 0x002368000c101900 */
[----:B------:R1:W5:Y:S01]  /*491c0*/  LDL.64 R30, [R1+0x1590] ;  /* 0x00159000011e7983 */ /* 0x0003620000100a00 */
[----:B------:R-:W-:-:S03]  /*491d0*/  MOV R4, 0x491f0 ;  /* 0x000491f000047802 */ /* 0x000fc60000000f00 */
        /* <DEDUP_REMOVED lines=45> */
[----:B------:R-:W-:-:S02]  /*494b0*/  LOP3.LUT P0, RZ, R6, 0x8, RZ, 0xc0, !PT ;  /* 0x0000000806ff7812 */ /* 0x000fc4000780c0ff */
[----:B------:R-:W-:Y:S02]  /*494c0*/  MOV R26, 0x494f0 ;  /* 0x000494f0001a7802 */ /* 0x000fe40000000f00 */
[----:B------:R-:W-:-:S04]  /*494d0*/  SEL R5, R5, 0x38, !P0 ;  /* 0x0000003805057807 */ /* 0x000fc80004000000 */
[----:B-1---5:R-:W-:Y:S05]  /*494e0*/  CALL.REL.NOINC `($_ZN7cutlass13device_kernelIN5flash19enable_sm80_to_sm89INS1_16FlashAttnBwdSm80INS1_25CollectiveMainloopBwdSm80ILi2ELi2EN4cute5tupleIJNS5_1CILi128EEES8_NS7_ILi64EEEEEENS_6half_tEfNS_4arch4Sm80ELb1ELb0ELb1ELb1ELb0ELb0ELb0ELb0ELi2ELi4ELi4ELi4ELb0EEENS1_21CollectiveEpilogueBwdISA_SB_SD_Li256ELb1ELb0ELi2EEENS1_25SingleTileBwdLPTSchedulerILb1ELi128ELb0EEEEEEEEEvNT_6ParamsE$_ZN4cute3eso3ESOILb0ELb1EJiNS_1CILi144EEENS2_ILi288EEEEEC2ERKiRKS3_RKS4_) ;  /* 0xfffbeed000007944 */ /* 0x022fea0003c3ffff */
[----:B------:R-:W2:Y:S01]  /*494f0*/  LDL R32, [R1+0x1590] ;  /* 0x0015900001207983 */ /* 0x000ea20000100800 */
[----:B-1----:R-:W-:Y:S02]  /*49500*/  MOV R4, R24 ;  /* 0x0000001800047202 */ /* 0x002fe40000000f00 */
[----:B------:R-:W-:Y:S01]  /*49510*/  MOV R26, 0x49540 ;  /* 0x00049540001a7802 */ /* 0x000fe20000000f00 */
[----:B--2---:R1:W-:Y:S04]  /*49520*/  STL [R1+0x15dc], R32 ;  /* 0x0015dc2001007387 */ /* 0x0043e80000100800 */
[----:B-1----:R-:W-:Y:S05]  /*49530*/  CALL.REL.NOINC `($_ZN7cutlass13device_kernelIN5flash19enable_sm80_to_sm89INS1_16FlashAttnBwdSm80INS1_25CollectiveMainloopBwdSm80ILi2ELi2EN4cute5tupleIJNS5_1CILi128EEES8_NS7_ILi64EEEEEENS_6half_tEfNS_4arch4Sm80ELb1ELb0ELb1ELb1ELb0ELb0ELb0ELb0ELi2ELi4ELi4ELi4ELb0EEENS1_21CollectiveEpilogueBwdISA_SB_SD_Li256ELb1ELb0ELi2EEENS1_25SingleTileBwdLPTSchedulerILb1ELi128ELb0EEEEEEEEEvNT_6ParamsE$_ZN4cute3eso3ESOILb1ELb0EJNS_1CILi1EEENS_5tupleIJNS2_ILi8EEEiiEEENS2_ILi64EEENS4_IJiNS2_ILi144EEENS2_ILi288EEEEEENS2_ILi512EEEEEC2ERKS3_RKS6_RKS7_RKSA_RKSB_) ;  /* 0xfffbf2b000007944 */ /* 0x002fea0003c3ffff */
[----:B-1----:R1:W5:Y:S04]  /*49540*/  LDL R5, [R1+0x1598] ;  /* 0x0015980001057983 */ /* 0x0023680000100800 */
[----:B------:R1:W5:Y:S01]  /*49550*/  LDL.64 R2, [R1+0x1590] ;  /* 0x0015900001027983 */ /* 0x0003620000100a00 */
[----:B------:R-:W-:-:S03]  /*49560*/  MOV R26, 0x49580 ;  /* 0x00049580001a7802 */ /* 0x000fc60000000f00 */
[----:B-1---5:R-:W-:Y:S05]  /*49570*/  CALL.REL.NOINC `($_ZN7cutlass13device_kernelIN5flash19enable_sm80_to_sm89INS1_16FlashAttnBwdSm80INS1_25CollectiveMainloopBwdSm80ILi2ELi2EN4cute5tupleIJNS5_1CILi128EEES8_NS7_ILi64EEEEEENS_6half_tEfNS_4arch4Sm80ELb1ELb0ELb1ELb1ELb0ELb0ELb0ELb0ELi2ELi4ELi4ELi4ELb0EEENS1_21CollectiveEpilogueBwdISA_SB_SD_Li256ELb1ELb0ELi2EEENS1_25SingleTileBwdLPTSchedulerILb1ELi128ELb0EEEEEEEEEvNT_6ParamsE$_ZN4cute5tupleIJNS0_IJNS_1CILi8EEENS0_IJNS1_ILi2EEES3_S3_EEENS1_ILi1EEES4_S5_EEENS0_IJS5_NS0_IJS2_iiEEENS1_ILi64EEENS0_IJiNS1_ILi144EEENS1_ILi288EEEEEENS1_ILi512EEEEEEEEC2ERKS6_RKSD_) ;  /* 0xfffc0f3000007944 */ /* 0x022fea0003c3ffff */
[----:B------:R2:W5:Y:S04]  /*49580*/  LDL R24, [R1+0x1598] ;  /* 0x0015980001187983 */ /* 0x0005680000100800 */
[----:B-1----:R2:W5:Y:S01]  /*49590*/  LDL.64 R2, [R1+0x1590] ;  /* 0x0015900001027983 */ /* 0x0025620000100a00 */
[----:B------:R-:W-:-:S03]  /*495a0*/  MOV R4, 0x495c0 ;  /* 0x000495c000047802 */ /* 0x000fc60000000f00 */
[----:B--2--5:R-:W-:Y:S05]  /*495b0*/  CALL.REL.NOINC `($_ZN7cutlass13device_kernelIN5flash19enable_sm80_to_sm89INS1_16FlashAttnBwdSm80INS1_25CollectiveMainloopBwdSm80ILi2ELi2EN4cute5tupleIJNS5_1CILi128EEES8_NS7_ILi64EEEEEENS_6half_tEfNS_4arch4Sm80ELb1ELb0ELb1ELb1ELb0ELb0ELb0ELb0ELi2ELi4ELi4ELi4ELb0EEENS1_21CollectiveEpilogueBwdISA_SB_SD_Li256ELb1ELb0ELi2EEENS1_25SingleTileBwdLPTSchedulerILb1ELi128ELb0EEEEEEEEEvNT_6ParamsE$_ZZN4cute7flattenINS_5tupleIJNS_1CILi1EEENS1_IJNS2_ILi8EEEiiEEENS2_ILi64EEENS1_IJiNS2_ILi144EEENS2_ILi288EEEEEENS2_ILi512EEEEEEEEDaRKT_ENKUlRKT_E_clIS5_EEDaSH_) ;  /* 0xfffc1e5000007944 */ /* 0x024fea0003c3ffff */
[----:B------:R-:W-:Y:S02]  /*495c0*/  MOV R3, R24 ;  /* 0x0000001800037202 */ /* 0x000fe40000000f00 */
[----:B------:R-:W-:-:S02]  /*495d0*/  MOV R4, 0x495f0 ;  /* 0x000495f000047802 */ /* 0x000fc40000000f00 */
[----:B------:R-:W-:Y:S05]  /*495e0*/  CALL.REL.NOINC `($_ZN7cutlass13device_kernelIN5flash19enable_sm80_to_sm89INS1_16FlashAttnBwdSm80INS1_25CollectiveMainloopBwdSm80ILi2ELi2EN4cute5tupleIJNS5_1CILi128EEES8_NS7_ILi64EEEEEENS_6half_tEfNS_4arch4Sm80ELb1ELb0ELb1ELb1ELb0ELb0ELb0ELb0ELi2ELi4ELi4ELi4ELb0EEENS1_21CollectiveEpilogueBwdISA_SB_SD_Li256ELb1ELb0ELi2EEENS1_25SingleTileBwdLPTSchedulerILb1ELi128ELb0EEEEEEEEEvNT_6ParamsE$_ZZN4cute7flattenINS_5tupleIJNS_1CILi1EEENS1_IJNS2_ILi8EEEiiEEENS2_ILi64EEENS1_IJiNS2_ILi144EEENS2_ILi288EEEEEENS2_ILi512EEEEEEEEDaRKT_ENKUlRKT_E_clIS9_EEDaSH_) ;  /* 0xfffc1e6000007944 */ /* 0x000fea0003c3ffff */
[----:B------:R-:W-:Y:S02]  /*495f0*/  MOV R4, R2 ;  /* 0x0000000200047202 */ /* 0x000fe40000000f00 */
[----:B------:R-:W-:-:S02]  /*49600*/  MOV R2, 0x49620 ;  /* 0x0004962000027802 */ /* 0x000fc40000000f00 */
[----:B------:R-:W-:Y:S05]  /*49610*/  CALL.REL.NOINC `($_ZN7cutlass13device_kernelIN5flash19enable_sm80_to_sm89INS1_16FlashAttnBwdSm80INS1_25CollectiveMainloopBwdSm80ILi2ELi2EN4cute5tupleIJNS5_1CILi128EEES8_NS7_ILi64EEEEEENS_6half_tEfNS_4arch4Sm80ELb1ELb0ELb1ELb1ELb0ELb0ELb0ELb0ELi2ELi4ELi4ELi4ELb0EEENS1_21CollectiveEpilogueBwdISA_SB_SD_Li256ELb1ELb0ELi2EEENS1_25SingleTileBwdLPTSchedulerILb1ELi128ELb0EEEEEEEEEvNT_6ParamsE$_ZZN4cute12filter_tupleINS_5tupleIJNS_1CILi1EEENS1_IJNS2_ILi8EEEiiEEENS2_ILi64EEENS1_IJiNS2_ILi144EEENS2_ILi288EEEEEENS2_ILi512EEEEEEZNS_7flattenISB_EEDaRKT_EUlRKT_E_EEDaSF_OT0_ENKUlDpSI_E_clIJNS1_IJS3_EEES5_NS1_IJS6_EEES9_NS1_IJSA_EEEEEEDaSM_) ;  /* 0xfffc138000007944 */ /* 0x000fea0003c3ffff */
[----:B------:R-:W-:Y:S02]  /*49620*/  MOV R26, 0x49640 ;  /* 0x00049640001a7802 */ /* 0x000fe40000000f00 */
[----:B------:R-:W-:Y:S05]  /*49630*/  CALL.REL.NOINC `($_ZN7cutlass13device_kernelIN5flash19enable_sm80_to_sm89INS1_16FlashAttnBwdSm80INS1_25CollectiveMainloopBwdSm80ILi2ELi2EN4cute5tupleIJNS5_1CILi128EEES8_NS7_ILi64EEEEEENS_6half_tEfNS_4arch4Sm80ELb1ELb0ELb1ELb1ELb0ELb0ELb0ELb0ELi2ELi4ELi4ELi4ELb0EEENS1_21CollectiveEpilogueBwdISA_SB_SD_Li256ELb1ELb0ELi2EEENS1_25SingleTileBwdLPTSchedulerILb1ELi128ELb0EEEEEEEEEvNT_6ParamsE$_ZN4cute3eso3ESOILb0ELb1EJiNS_1CILi144EEENS2_ILi512EEEEEC2ERKiRKS3_RKS4_) ;  /* 0xfffbedd000007944 */ /* 0x000fea0003c3ffff */
[----:B------:R-:W2:Y:S01]  /*49640*/  LDL R24, [R1+0x1590] ;  /* 0x0015900001187983 */ /* 0x000ea20000100800 */
[----:B-1----:R-:W-:-:S02]  /*49650*/  MOV R2, R13 ;  /* 0x0000000d00027202 */ /* 0x002fc40000000f00 */
[----:B------:R-:W-:Y:S01]  /*49660*/  MOV R34, 0x49690 ;  /* 0x0004969000227802 */ /* 0x000fe20000000f00 */
[----:B--2---:R1:W-:Y:S04]  /*49670*/  STL [R1+0x15c4], R24 ;  /* 0x0015c41801007387 */ /* 0x0043e80000100800 */
[----:B-1----:R-:W-:Y:S05]  /*49680*/  CALL.REL.NOINC `($_ZN7cutlass13device_kernelIN5flash19enable_sm80_to_sm89INS1_16FlashAttnBwdSm80INS1_25CollectiveMainloopBwdSm80ILi2ELi2EN4cute5tupleIJNS5_1CILi128EEES8_NS7_ILi64EEEEEENS_6half_tEfNS_4arch4Sm80ELb1ELb0ELb1ELb1ELb0ELb0ELb0ELb0ELi2ELi4ELi4ELi4ELb0EEENS1_21CollectiveEpilogueBwdISA_SB_SD_Li256ELb1ELb0ELi2EEENS1_25SingleTileBwdLPTSchedulerILb1ELi128ELb0EEEEEEEEEvNT_6ParamsE$_ZN4cute3eso3ESOILb0ELb0EJiiNS_1CILi144EEENS2_ILi512EEEEEC2ERKiS7_RKS3_RKS4_) ;  /* 0xfffbe97000007944 */ /* 0x002fea0003c3ffff */
[----:B-1----:R-:W2:Y:S01]  /*49690*/  LDL.64 R2, [R1+0x1590] ;  /* 0x0015900001027983 */ /* 0x002ea20000100a00 */
[----:B------:R-:W-:Y:S01]  /*496a0*/  IMAD.MOV.U32 R5, RZ, RZ, R12 ;  /* 0x000000ffff057224 */ /* 0x000fe200078e000c */
[----:B------:R-:W-:Y:S02]  /*496b0*/  IADD3 R29, R10, 0x240, RZ ;  /* 0x000002400a1d7810 */ /* 0x000fe40007ffe0ff */
[----:B------:R-:W-:Y:S01]  /*496c0*/  MOV R26, 0x49700 ;  /* 0x00049700001a7802 */ /* 0x000fe20000000f00 */
[----:B--2---:R1:W-:Y:S04]  /*496d0*/  STL [R1+0x15bc], R2 ;  /* 0x0015bc0201007387 */ /* 0x0043e80000100800 */
[----:B------:R1:W-:Y:S02]  /*496e0*/  STL [R1+0x15c0], R3 ;  /* 0x0015c00301007387 */ /* 0x0003e40000100800 */
[----:B-1----:R-:W-:Y:S05]  /*496f0*/  CALL.REL.NOINC `($_ZN7cutlass13device_kernelIN5flash19enable_sm80_to_sm89INS1_16FlashAttnBwdSm80INS1_25CollectiveMainloopBwdSm80ILi2ELi2EN4cute5tupleIJNS5_1CILi128EEES8_NS7_ILi64EEEEEENS_6half_tEfNS_4arch4Sm80ELb1ELb0ELb1ELb1ELb0ELb0ELb0ELb0ELi2ELi4ELi4ELi4ELb0EEENS1_21CollectiveEpilogueBwdISA_SB_SD_Li256ELb1ELb0ELi2EEENS1_25SingleTileBwdLPTSchedulerILb1ELi128ELb0EEEEEEEEEvNT_6ParamsE$_ZN4cute3eso3ESOILb0ELb0EJiiiNS_1CILi144EEENS2_ILi512EEEEEC2ERKiS7_S7_RKS3_RKS4_) ;  /* 0xfffbea9000007944 */ /* 0x002fea0003c3ffff */
[----:B-1----:R-:W2:Y:S04]  /*49700*/  LDL.64 R2, [R1+0x1580] ;  /* 0x0015800001027983 */ /* 0x002ea80000100a00 */
[----:B------:R-:W3:Y:S01]  /*49710*/  LDL R12, [R1+0x1588] ;  /* 0x00158800010c7983 */ /* 0x000ee20000100800 */
[----:B------:R-:W-:-:S03]  /*49720*/  MOV R4, 0x49760 ;  /* 0x0004976000047802 */ /* 0x000fc60000000f00 */
[----:B--2---:R1:W-:Y:S04]  /*49730*/  STL.64 [R1+0x1590], R2 ;  /* 0x0015900201007387 */ /* 0x0043e80000100a00 */
[----:B---3--:R1:W-:Y:S02]  /*49740*/  STL [R1+0x1598], R12 ;  /* 0x0015980c01007387 */ /* 0x0083e40000100800 */
[----:B-1----:R-:W-:Y:S05]  /*49750*/  CALL.REL.NOINC `($_ZN7cutlass13device_kernelIN5flash19enable_sm80_to_sm89INS1_16FlashAttnBwdSm80INS1_25CollectiveMainloopBwdSm80ILi2ELi2EN4cute5tupleIJNS5_1CILi128EEES8_NS7_ILi64EEEEEENS_6half_tEfNS_4arch4Sm80ELb1ELb0ELb1ELb1ELb0ELb0ELb0ELb0ELi2ELi4ELi4ELi4ELb0EEENS1_21CollectiveEpilogueBwdISA_SB_SD_Li256ELb1ELb0ELi2EEENS1_25SingleTileBwdLPTSchedulerILb1ELi128ELb0EEEEEEEEEvNT_6ParamsE$_ZN4cute3eso3ESOILb1ELb0EJNS_1CILi8EEEiiiNS2_ILi144EEENS2_ILi512EEEEEC2ERKS3_RKiSA_SA_RKS4_RKS5_) ;  /* 0xfffbf36000007944 */ /* 0x002fea0003c3ffff */
[----:B-1----:R-:W2:Y:S04]  /*49760*/  LDL.64 R2, [R1+0x15b0] ;  /* 0x0015b00001027983 */ /* 0x002ea80000100a00 */
[----:B------:R-:W3:Y:S01]  /*49770*/  LDL R12, [R1+0x15b8] ;  /* 0x0015b800010c7983 */ /* 0x000ee20000100800 */
[C---:B------:R-:W-:Y:S02]  /*49780*/  IADD3 R27, R10.reuse, 0x204, RZ ;  /* 0x000002040a1b7810 */ /* 0x040fe40007ffe0ff */
[----:B------:R-:W-:-:S02]  /*49790*/  IADD3 R26, R10, 0x208, RZ ;  /* 0x000002080a1a7810 */ /* 0x000fc40007ffe0ff */
[----:B------:R-:W-:Y:S01]  /*497a0*/  MOV R4, 0x497e0 ;  /* 0x000497e000047802 */ /* 0x000fe20000000f00 */
[----:B--2---:R1:W-:Y:S04]  /*497b0*/  STL.64 [R1+0x1580], R2 ;  /* 0x0015800201007387 */ /* 0x0043e80000100a00 */
[----:B---3--:R1:W-:Y:S02]  /*497c0*/  STL [R1+0x1588], R12 ;  /* 0x0015880c01007387 */ /* 0x0083e40000100800 */
[----:B-1----:R-:W-:Y:S05]  /*497d0*/  CALL.REL.NOINC `($_ZN7cutlass13device_kernelIN5flash19enable_sm80_to_sm89INS1_16FlashAttnBwdSm80INS1_25CollectiveMainloopBwdSm80ILi2ELi2EN4cute5tupleIJNS5_1CILi128EEES8_NS7_ILi64EEEEEENS_6half_tEfNS_4arch4Sm80ELb1ELb0ELb1ELb1ELb0ELb0ELb0ELb0ELi2ELi4ELi4ELi4ELb0EEENS1_21CollectiveEpilogueBwdISA_SB_SD_Li256ELb1ELb0ELi2EEENS1_25SingleTileBwdLPTSchedulerILb1ELi128ELb0EEEEEEEEEvNT_6ParamsE$_ZN4cute3eso3ESOILb1ELb0EJNS_1CILi1EEEiiiNS2_ILi144EEENS2_ILi512EEEEEC2ERKS3_RKiSA_SA_RKS4_RKS5_) ;  /* 0xfffbf11000007944 */ /* 0x002fea0003c3ffff */
[----:B-1----:R1:W5:Y:S04]  /*497e0*/  LDL R5, [R1+0x15b8] ;  /* 0x0015b80001057983 */ /* 0x0023680000100800 */
[----:B------:R1:W5:Y:S01]  /*497f0*/  LDL.64 R2, [R1+0x15b0] ;  /* 0x0015b00001027983 */ /* 0x0003620000100a00 */
[----:B------:R-:W-:-:S03]  /*49800*/  MOV R26, 0x49820 ;  /* 0x00049820001a7802 */ /* 0x000fc60000000f00 */
[----:B-1---5:R-:W-:Y:S05]  /*49810*/  CALL.REL.NOINC `($_ZN7cutlass13device_kernelIN5flash19enable_sm80_to_sm89INS1_16FlashAttnBwdSm80INS1_25CollectiveMainloopBwdSm80ILi2ELi2EN4cute5tupleIJNS5_1CILi128EEES8_NS7_ILi64EEEEEENS_6half_tEfNS_4arch4Sm80ELb1ELb0ELb1ELb1ELb0ELb0ELb0ELb0ELi2ELi4ELi4ELi4ELb0EEENS1_21CollectiveEpilogueBwdISA_SB_SD_Li256ELb1ELb0ELi2EEENS1_25SingleTileBwdLPTSchedulerILb1ELi128ELb0EEEEEEEEEvNT_6ParamsE$_ZN4cute5tupleIJNS0_IJNS_1CILi16EEENS1_ILi2EEES3_S3_NS1_ILi4EEES3_EEENS0_IJNS1_ILi1EEEiiiNS1_ILi144EEENS1_ILi512EEEEEEEEC2ERKS5_RKS9_) ;  /* 0xfffc0bf000007944 */ /* 0x022fea0003c3ffff */
        /* <DEDUP_REMOVED lines=8> */
[----:B-1----:R-:W-:Y:S05]  /*498a0*/  CALL.REL.NOINC `($_ZN7cutlass13device_kernelIN5flash19enable_sm80_to_sm89INS1_16FlashAttnBwdSm80INS1_25CollectiveMainloopBwdSm80ILi2ELi2EN4cute5tupleIJNS5_1CILi128EEES8_NS7_ILi64EEEEEENS_6half_tEfNS_4arch4Sm80ELb1ELb0ELb1ELb1ELb0ELb0ELb0ELb0ELi2ELi4ELi4ELi4ELb0EEENS1_21CollectiveEpilogueBwdISA_SB_SD_Li256ELb1ELb0ELi2EEENS1_25SingleTileBwdLPTSchedulerILb1ELi128ELb0EEEEEEEEEvNT_6ParamsE$_ZZN4cute6detail16composition_implINS_5tupleIJNS_1CILi16EEENS3_ILi2EEES5_S5_NS3_ILi4EEES5_EEENS2_IJNS3_ILi1EEEiiiNS3_ILi144EEENS3_ILi512EEEEEENS2_IJNS2_IJS5_S5_EEES6_NS3_ILi8EEEEEENS2_IJNS2_IJNS3_ILi64EEESA_EEES4_NS3_ILi1024EEEEEEEEDaRKT_RKT0_RKT1_RKT2_ENKUlRKT_RKT0_E_clISC_SG_EEDaSX_S10_) ;  /* 0xfffc179000007944 */ /* 0x002fea0003c3ffff */
[----:B------:R-:W-:Y:S02]  /*498b0*/  MOV R2, R14 ;  /* 0x0000000e00027202 */ /* 0x000fe40000000f00 */
[----:B------:R-:W-:Y:S02]  /*498c0*/  MOV R26, 0x498e0 ;  /* 0x000498e0001a7802 */ /* 0x000fe40000000f00 */
[----:B-----5:R-:W-:Y:S05]  /*498d0*/  CALL.REL.NOINC `($_ZN7cutlass13device_kernelIN5flash19enable_sm80_to_sm89INS1_16FlashAttnBwdSm80INS1_25CollectiveMainloopBwdSm80ILi2ELi2EN4cute5tupleIJNS5_1CILi128EEES8_NS7_ILi64EEEEEENS_6half_tEfNS_4arch4Sm80ELb1ELb0ELb1ELb1ELb0ELb0ELb0ELb0ELi2ELi4ELi4ELi4ELb0EEENS1_21CollectiveEpilogueBwdISA_SB_SD_Li256ELb1ELb0ELi2EEENS1_25SingleTileBwdLPTSchedulerILb1ELi128ELb0EEEEEEEEEvNT_6ParamsE$_ZZN4cute6detail16composition_implINS_5tupleIJNS_1CILi16EEENS3_ILi2EEES5_S5_NS3_ILi4EEES5_EEENS2_IJNS3_ILi1EEEiiiNS3_ILi144EEENS3_ILi512EEEEEENS2_IJNS2_IJS5_S5_EEES6_NS3_ILi8EEEEEENS2_IJNS2_IJNS3_ILi64EEESA_EEES4_NS3_ILi1024EEEEEEEEDaRKT_RKT0_RKT1_RKT2_ENKUlRKT_RKT0_E_clIS6_S4_EEDaSX_S10_) ;  /* 0xfffc171000007944 */ /* 0x020fea0003c3ffff */
[----:B-----5:R2:W-:Y:S01]  /*498e0*/  STL.64 [R1+0x1580], R2 ;  /* 0x0015800201007387 */ /* 0x0205e20000100a00 */
[----:B------:R-:W-:Y:S02]  /*498f0*/  MOV R26, R4 ;  /* 0x00000004001a7202 */ /* 0x000fe40000000f00 */
[----:B------:R-:W-:Y:S02]  /*49900*/  MOV R4, 0x49920 ;  /* 0x0004992000047802 */ /* 0x000fe40000000f00 */
[----:B-12---:R-:W-:Y:S05]  /*49910*/  CALL.REL.NOINC `($_ZN7cutlass13device_kernelIN5flash19enable_sm80_to_sm89INS1_16FlashAttnBwdSm80INS1_25CollectiveMainloopBwdSm80ILi2ELi2EN4cute5tupleIJNS5_1CILi128EEES8_NS7_ILi64EEEEEENS_6half_tEfNS_4arch4Sm80ELb1ELb0ELb1ELb1ELb0ELb0ELb0ELb0ELi2ELi4ELi4ELi4ELb0EEENS1_21CollectiveEpilogueBwdISA_SB_SD_Li256ELb1ELb0ELi2EEENS1_25SingleTileBwdLPTSchedulerILb1ELi128ELb0EEEEEEEEEvNT_6ParamsE$_ZN4cute3eso3ESOILb0ELb0EJNS_5tupleIJiNS_1CILi512EEEEEENS2_IJiiEEENS3_ILi1024EEEEEC2ERKS5_RKS6_RKS7_) ;  /* 0xfffbdc4000007944 */ /* 0x006fea0003c3ffff */
[----:B------:R2:W5:Y:S04]  /*49920*/  LDL R5, [R1+0x1598] ;  /* 0x0015980001057983 */ /* 0x0005680000100800 */
[----:B-1----:R2:W5:Y:S01]  /*49930*/  LDL.64 R2, [R1+0x1590] ;  /* 0x0015900001027983 */ /* 0x0025620000100a00 */
[----:B------:R-:W-:-:S03]  /*49940*/  MOV R26, 0x49960 ;  /* 0x00049960001a7802 */ /* 0x000fc60000000f00 */
[----:B--2--5:R-:W-:Y:S05]  /*49950*/  CALL.REL.NOINC `($_ZN7cutlass13device_kernelIN5flash19enable_sm80_to_sm89INS1_16FlashAttnBwdSm80INS1_25CollectiveMainloopBwdSm80ILi2ELi2EN4cute5tupleIJNS5_1CILi128EEES8_NS7_ILi64EEEEEENS_6half_tEfNS_4arch4Sm80ELb1ELb0ELb1ELb1ELb0ELb0ELb0ELb0ELi2ELi4ELi4ELi4ELb0EEENS1_21CollectiveEpilogueBwdISA_SB_SD_Li256ELb1ELb0ELi2EEENS1_25SingleTileBwdLPTSchedulerILb1ELi128ELb0EEEEEEEEEvNT_6ParamsE$_ZN4cute5tupleIJNS0_IJNS0_IJNS_1CILi2EEES2_EEES3_NS1_ILi8EEEEEENS0_IJNS0_IJiNS1_ILi512EEEEEENS0_IJiiEEENS1_ILi1024EEEEEEEEC2ERKS5_RKSA_) ;  /* 0xfffc084000007944 */ /* 0x024fea0003c3ffff */
        /* <DEDUP_REMOVED lines=16> */
[----:B------:R-:W-:-:S03]  /*49a60*/  MOV R12, 0x49a90 ;  /* 0x00049a90000c7802 */ /* 0x000fc60000000f00 */
        /* <DEDUP_REMOVED lines=31> */
[----:B-1---5:R-:W-:Y:S05]  /*49c60*/  CALL.REL.NOINC `($_ZN7cutlass13device_kernelIN5flash19enable_sm80_to_sm89INS1_16FlashAttnBwdSm80INS1_25CollectiveMainloopBwdSm80ILi2ELi2EN4cute5tupleIJNS5_1CILi128EEES8_NS7_ILi64EEEEEENS_6half_tEfNS_4arch4Sm80ELb1ELb0ELb1ELb1ELb0ELb0ELb0ELb0ELi2ELi4ELi4ELi4ELb0EEENS1_21CollectiveEpilogueBwdISA_SB_SD_Li256ELb1ELb0ELi2EEENS1_25SingleTileBwdLPTSchedulerILb1ELi128ELb0EEEEEEEEEvNT_6ParamsE$_ZN4cute3eso3ESOILb1ELb0EJNS_6LayoutINS_5tupleIJNS3_IJNS_1CILi8EEENS4_ILi1EEEEEENS4_ILi2EEENS3_IJNS4_ILi4EEES8_EEEEEENS3_IJNS3_IJS6_NS4_ILi0EEEEEES5_NS3_IJNS4_ILi32EEENS4_ILi16EEEEEEEEEEENS_10ViewEngineIPN7cutlass6half_tEEEEEC2ERKSI_RKSN_) ;  /* 0xfffc006000007944 */ /* 0x022fea0003c3ffff */
[----:B------:R2:W5:Y:S01]  /*49c70*/  LDL.64 R90, [R1+0x1580] ;  /* 0x00158000015a7983 */ /* 0x0005620000100a00 */
[----:B------:R-:W-:-:S02]  /*49c80*/  MOV R7, R8 ;  /* 0x0000000800077202 */ /* 0x000fc40000000f00 */
[----:B------:R-:W-:Y:S02]  /*49c90*/  MOV R4, 0x49cb0 ;  /* 0x00049cb000047802 */ /* 0x000fe40000000f00 */
[----:B-12--5:R-:W-:Y:S05]  /*49ca0*/  CALL.REL.NOINC `($_ZN7cutlass13device_kernelIN5flash19enable_sm80_to_sm89INS1_16FlashAttnBwdSm80INS1_25CollectiveMainloopBwdSm80ILi2ELi2EN4cute5tupleIJNS5_1CILi128EEES8_NS7_ILi64EEEEEENS_6half_tEfNS_4arch4Sm80ELb1ELb0ELb1ELb1ELb0ELb0ELb0ELb0ELi2ELi4ELi4ELi4ELb0EEENS1_21CollectiveEpilogueBwdISA_SB_SD_Li256ELb1ELb0ELi2EEENS1_25SingleTileBwdLPTSchedulerILb1ELi128ELb0EEEEEEEEEvNT_6ParamsE$_ZN4cute3eso3ESOILb1ELb0EJNS_6LayoutINS_5tupleIJNS3_IJNS3_IJNS_1CILi4EEENS4_ILi2EEEEEENS4_ILi1EEEEEES6_NS4_ILi8EEEEEENS3_IJNS3_IJNS3_IJS8_NS4_ILi32EEEEEENS4_ILi0EEEEEENS4_ILi64EEES5_EEEEENS_10ViewEngineIPN7cutlass6half_tEEEEEC2ERKSI_RKSN_) ;  /* 0xfffbf1b000007944 */ /* 0x026fea0003c3ffff */
[----:B------:R2:W5:Y:S04]  /*49cb0*/  LDL.64 R88, [R1+0x1580] ;  /* 0x0015800001587983 */ /* 0x0005680000100a00 */
[----:B-1----:R2:W5:Y:S01]  /*49cc0*/  LD.E.64 R2, [R94.64+0x8] ;  /* 0x000008085e027980 */ /* 0x002562000c101b00 */
[----:B------:R-:W-:Y:S02]  /*49cd0*/  MOV R38, R83 ;  /* 0x0000005300267202 */ /* 0x000fe40000000f00 */
[----:B------:R-:W-:Y:S02]  /*49ce0*/  MOV R46, 0x49d00 ;  /* 0x00049d00002e7802 */ /* 0x000fe40000000f00 */
[----:B--2--5:R-:W-:Y:S05]  /*49cf0*/  CALL.REL.NOINC `($_ZN7cutlass13device_kernelIN5flash19enable_sm80_to_sm89INS1_16FlashAttnBwdSm80INS1_25CollectiveMainloopBwdSm80ILi2ELi2EN4cute5tupleIJNS5_1CILi128EEES8_NS7_ILi64EEEEEENS_6half_tEfNS_4arch4Sm80ELb1ELb0ELb1ELb1ELb0ELb0ELb0ELb0ELi2ELi4ELi4ELi4ELb0EEENS1_21CollectiveEpilogueBwdISA_SB_SD_Li256ELb1ELb0ELi2EEENS1_25SingleTileBwdLPTSchedulerILb1ELi128ELb0EEEEEEEEEvNT_6ParamsE$_ZN4cute8smem_ptrIPN7cutlass6half_tEECI1NS_12iter_adaptorIS3_S4_EEES3_) ;  /* 0xfffc094000007944 */ /* 0x024fea0003c3ffff */
[----:B-1----:R1:W5:Y:S01]  /*49d00*/  LDL.64 R2, [R1+0x1580] ;  /* 0x0015800001027983 */ /* 0x0023620000100a00 */
[----:B------:R-:W-:-:S03]  /*49d10*/  MOV R38, 0x49d30 ;  /* 0x00049d3000267802 */ /* 0x000fc60000000f00 */
[----:B-1---5:R-:W-:Y:S05]  /*49d20*/  CALL.REL.NOINC `($_ZN7cutlass13device_kernelIN5flash19enable_sm80_to_sm89INS1_16FlashAttnBwdSm80INS1_25CollectiveMainloopBwdSm80ILi2ELi2EN4cute5tupleIJNS5_1CILi128EEES8_NS7_ILi64EEEEEENS_6half_tEfNS_4arch4Sm80ELb1ELb0ELb1ELb1ELb0ELb0ELb0ELb0ELi2ELi4ELi4ELi4ELb0EEENS1_21CollectiveEpilogueBwdISA_SB_SD_Li256ELb1ELb0ELi2EEENS1_25SingleTileBwdLPTSchedulerILb1ELi128ELb0EEEEEEEEEvNT_6ParamsE$_ZN4cute3eso3ESOILb1ELb0EJNS_6LayoutINS_5tupleIJNS3_IJNS_1CILi8EEENS4_ILi1EEEEEENS4_ILi2EEEEEENS3_IJNS3_IJS6_NS4_ILi0EEEEEENS4_ILi4096EEEEEEEENS_10ViewEngineINS_8smem_ptrIPN7cutlass6half_tEEEEEEEC2ERKSE_RKSL_) ;  /* 0xfffbfd9000007944 */ /* 0x022fea0003c3ffff */
[----:B-1----:R1:W5:Y:S01]  /*49d30*/  LDL.64 R36, [R1+0x1580] ;  /* 0x0015800001247983 */ /* 0x0023620000100a00 */
[----:B------:R-:W-:Y:S01]  /*49d40*/  IMAD.MOV.U32 R38, RZ, RZ, R90 ;  /* 0x000000ffff267224 */ /* 0x000fe200078e005a */
[----:B------:R-:W-:-:S02]  /*49d50*/  MOV R39, R91 ;  /* 0x0000005b00277202 */ /* 0x000fc40000000f00 */
[----:B------:R-:W-:Y:S02]  /*49d60*/  MOV R48, 0x49d80 ;  /* 0x00049d8000307802 */ /* 0x000fe40000000f00 */
[----:B-1---5:R-:W-:Y:S05]  /*49d70*/  CALL.REL.NOINC `($_ZN7cutlass13device_kernelIN5flash19enable_sm80_to_sm89INS1_16FlashAttnBwdSm80INS1_25CollectiveMainloopBwdSm80ILi2ELi2EN4cute5tupleIJNS5_1CILi128EEES8_NS7_ILi64EEEEEENS_6half_tEfNS_4arch4Sm80ELb1ELb0ELb1ELb1ELb0ELb0ELb0ELb0ELi2ELi4ELi4ELi4ELb0EEENS1_21CollectiveEpilogueBwdISA_SB_SD_Li256ELb1ELb0ELi2EEENS1_25SingleTileBwdLPTSchedulerILb1ELi128ELb0EEEEEEEEEvNT_6ParamsE$_ZN4cute3eso3ESOILb1ELb0EJNS_6LayoutINS_5tupleIJNS3_IJNS_1CILi8EEENS4_ILi1EEEEEENS4_ILi2EEEEEENS3_IJNS3_IJS6_NS4_ILi0EEEEEES5_EEEEENS_10ViewEngineIPN7cutlass6half_tEEEEEC2ERKSD_RKSI_) ;  /* 0xfffbfed000007944 */ /* 0x022fea0003c3ffff */
[----:B------:R2:W5:Y:S01]  /*49d80*/  LDL.64 R2, [R1+0x1580] ;  /* 0x0015800001027983 */ /* 0x0005620000100a00 */
[----:B-1----:R-:W-:-:S03]  /*49d90*/  MOV R46, 0x49db0 ;  /* 0x00049db0002e7802 */ /* 0x002fc60000000f00 */
[----:B--2--5:R-:W-:Y:S05]  /*49da0*/  CALL.REL.NOINC `($_ZN7cutlass13device_kernelIN5flash19enable_sm80_to_sm89INS1_16FlashAttnBwdSm80INS1_25CollectiveMainloopBwdSm80ILi2ELi2EN4cute5tupleIJNS5_1CILi128EEES8_NS7_ILi64EEEEEENS_6half_tEfNS_4arch4Sm80ELb1ELb0ELb1ELb1ELb0ELb0ELb0ELb0ELi2ELi4ELi4ELi4ELb0EEENS1_21CollectiveEpilogueBwdISA_SB_SD_Li256ELb1ELb0ELi2EEENS1_25SingleTileBwdLPTSchedulerILb1ELi128ELb0EEEEEEEEEvNT_6ParamsE$_ZN4cute3eso3ESOILb1ELb0EJNS_6LayoutINS_5tupleIJNS3_IJNS_1CILi8EEENS4_ILi1EEEEEENS3_IJNS4_ILi2EEEEEEEEENS3_IJNS3_IJS6_NS4_ILi0EEEEEENS3_IJNS4_ILi4096EEEEEEEEEEENS_10ViewEngineINS_8smem_ptrIPN7cutlass6half_tEEEEEEEC2ERKSG_RKSN_) ;  /* 0xfffbfb1000007944 */ /* 0x024fea0003c3ffff */
[----:B-1----:R1:W5:Y:S01]  /*49db0*/  LDL.64 R36, [R1+0x1580] ;  /* 0x0015800001247983 */ /* 0x0023620000100a00 */
[----:B------:R-:W-:-:S03]  /*49dc0*/  MOV R46, 0x49de0 ;  /* 0x00049de0002e7802 */ /* 0x000fc60000000f00 */
[----:B-1---5:R-:W-:Y:S05]  /*49dd0*/  CALL.REL.NOINC `($_ZN7cutlass13device_kernelIN5flash19enable_sm80_to_sm89INS1_16FlashAttnBwdSm80INS1_25CollectiveMainloopBwdSm80ILi2ELi2EN4cute5tupleIJNS5_1CILi128EEES8_NS7_ILi64EEEEEENS_6half_tEfNS_4arch4Sm80ELb1ELb0ELb1ELb1ELb0ELb0ELb0ELb0ELi2ELi4ELi4ELi4ELb0EEENS1_21CollectiveEpilogueBwdISA_SB_SD_Li256ELb1ELb0ELi2EEENS1_25SingleTileBwdLPTSchedulerILb1ELi128ELb0EEEEEEEEEvNT_6ParamsE$_ZN4cute3eso3ESOILb1ELb0EJNS_6LayoutINS_5tupleIJNS3_IJNS_1CILi8EEENS4_ILi1EEEEEENS3_IJNS4_ILi2EEEEEEEEENS3_IJNS3_IJS6_NS4_ILi0EEEEEENS3_IJS5_EEEEEEEENS_10ViewEngineIPN7cutlass6half_tEEEEEC2ERKSF_RKSK_) ;  /* 0xfffbfbe000007944 */ /* 0x022fea0003c3ffff */
[----:B-1----:R1:W5:Y:S01]  /*49de0*/  LDL.64 R2, [R1+0x1580] ;  /* 0x0015800001027983 */ /* 0x0023620000100a00 */
[----:B------:R-:W-:-:S03]  /*49df0*/  MOV R46, 0x49e10 ;  /* 0x00049e10002e7802 */ /* 0x000fc60000000f00 */
[----:B-1---5:R-:W-:Y:S05]  /*49e00*/  CALL.REL.NOINC `($_ZN7cutlass13device_kernelIN5flash19enable_sm80_to_sm89INS1_16FlashAttnBwdSm80INS1_25CollectiveMainloopBwdSm80ILi2ELi2EN4cute5tupleIJNS5_1CILi128EEES8_NS7_ILi64EEEEEENS_6half_tEfNS_4arch4Sm80ELb1ELb0ELb1ELb1ELb0ELb0ELb0ELb0ELi2ELi4ELi4ELi4ELb0EEENS1_21CollectiveEpilogueBwdISA_SB_SD_Li256ELb1ELb0ELi2EEENS1_25SingleTileBwdLPTSchedulerILb1ELi128ELb0EEEEEEEEEvNT_6ParamsE$_ZN4cute3eso3ESOILb1ELb0EJNS_6LayoutINS_5tupleIJNS3_IJNS3_IJNS_1CILi8EEENS4_ILi1EEEEEES6_EEENS3_IJNS3_IJS6_S6_EEENS4_ILi2EEEEEEEEENS3_IJNS3_IJNS3_IJS6_NS4_ILi0EEEEEESD_EEENS3_IJNS3_IJSD_SD_EEES5_EEEEEEEENS_10ViewEngineIPN7cutlass6half_tEEEEEC2ERKSJ_RKSO_) ;  /* 0xfffbf1c000007944 */ /* 0x022fea0003c3ffff */
[----:B-1----:R1:W5:Y:S01]  /*49e10*/  LDL.64 R38, [R1+0x1580] ;  /* 0x0015800001267983 */ /* 0x0023620000100a00 */
[----:B------:R-:W-:-:S03]  /*49e20*/  MOV R46, 0x49e40 ;  /* 0x00049e40002e7802 */ /* 0x000fc60000000f00 */
[----:B-1---5:R-:W-:Y:S05]  /*49e30*/  CALL.REL.NOINC `($_ZN7cutlass13device_kernelIN5flash19enable_sm80_to_sm89INS1_16FlashAttnBwdSm80INS1_25CollectiveMainloopBwdSm80ILi2ELi2EN4cute5tupleIJNS5_1CILi128EEES8_NS7_ILi64EEEEEENS_6half_tEfNS_4arch4Sm80ELb1ELb0ELb1ELb1ELb0ELb0ELb0ELb0ELi2ELi4ELi4ELi4ELb0EEENS1_21CollectiveEpilogueBwdISA_SB_SD_Li256ELb1ELb0ELi2EEENS1_25SingleTileBwdLPTSchedulerILb1ELi128ELb0EEEEEEEEEvNT_6ParamsE$_ZN4cute3eso3ESOILb1ELb0EJNS_6LayoutINS_5tupleIJNS3_IJNS3_IJNS_1CILi8EEENS4_ILi1EEEEEES6_EEENS3_IJNS3_IJS6_S6_EEENS4_ILi2EEEEEEEEENS3_IJNS3_IJNS3_IJS6_NS4_ILi0EEEEEESD_EEENS3_IJNS3_IJSD_SD_EEENS4_ILi4096EEEEEEEEEEENS_10ViewEngineINS_8smem_ptrIPN7cutlass6half_tEEEEEEEC2ERKSK_RKSR_) ;  /* 0xfffbf0d000007944 */ /* 0x022fea0003c3ffff */
[----:B-1----:R1:W5:Y:S01]  /*49e40*/  LDL.64 R2, [R1+0x1580] ;  /* 0x0015800001027983 */ /* 0x0023620000100a00 */
[----:B------:R-:W-:-:S03]  /*49e50*/  MOV R48, 0x49e70 ;  /* 0x00049e7000307802 */ /* 0x000fc60000000f00 */
[----:B-1---5:R-:W-:Y:S05]  /*49e60*/  CALL.REL.NOINC `($_ZN7cutlass13device_kernelIN5flash19enable_sm80_to_sm89INS1_16FlashAttnBwdSm80INS1_25CollectiveMainloopBwdSm80ILi2ELi2EN4cute5tupleIJNS5_1CILi128EEES8_NS7_ILi64EEEEEENS_6half_tEfNS_4arch4Sm80ELb1ELb0ELb1ELb1ELb0ELb0ELb0ELb0ELi2ELi4ELi4ELi4ELb0EEENS1_21CollectiveEpilogueBwdISA_SB_SD_Li256ELb1ELb0ELi2EEENS1_25SingleTileBwdLPTSchedulerILb1ELi128ELb0EEEEEEEEEvNT_6ParamsE$_ZN4cute3eso3ESOILb1ELb0EJNS_6LayoutINS_5tupleIJNS3_IJNS_1CILi8EEENS4_ILi1EEEEEENS4_ILi2EEEEEENS3_IJNS3_IJS6_NS4_ILi0EEEEEES5_EEEEENS_10ViewEngineIPN7cutlass6half_tEEEEEC2ERKSD_RKSI_) ;  /* 0xfffbfde000007944 */ /* 0x022fea0003c3ffff */
[----:B------:R2:W5:Y:S01]  /*49e70*/  LDL.64 R8, [R1+0x1580] ;  /* 0x0015800001087983 */ /* 0x0005620000100a00 */
[----:B-1----:R-:W-:Y:S02]  /*49e80*/  MOV R38, R83 ;  /* 0x0000005300267202 */ /* 0x002fe40000000f00 */
[----:B------:R-:W-:Y:S02]  /*49e90*/  MOV R46, 0x49eb0 ;  /* 0x00049eb0002e7802 */ /* 0x000fe40000000f00 */
[----:B--2--5:R-:W-:Y:S05]  /*49ea0*/  CALL.REL.NOINC `($_ZN7cutlass13device_kernelIN5flash19enable_sm80_to_sm89INS1_16FlashAttnBwdSm80INS1_25CollectiveMainloopBwdSm80ILi2ELi2EN4cute5tupleIJNS5_1CILi128EEES8_NS7_ILi64EEEEEENS_6half_tEfNS_4arch4Sm80ELb1ELb0ELb1ELb1ELb0ELb0ELb0ELb0ELi2ELi4ELi4ELi4ELb0EEENS1_21CollectiveEpilogueBwdISA_SB_SD_Li256ELb1ELb0ELi2EEENS1_25SingleTileBwdLPTSchedulerILb1ELi128ELb0EEEEEEEEEvNT_6ParamsE$_ZN4cute8smem_ptrIPN7cutlass6half_tEECI1NS_12iter_adaptorIS3_S4_EEES3_) ;  /* 0xfffc079000007944 */ /* 0x024fea0003c3ffff */
[----:B-1----:R1:W5:Y:S01]  /*49eb0*/  LDL.64 R2, [R1+0x1580] ;  /* 0x0015800001027983 */ /* 0x0023620000100a00 */
[----:B------:R-:W-:-:S03]  /*49ec0*/  MOV R38, 0x49ee0 ;  /* 0x00049ee000267802 */ /* 0x000fc60000000f00 */
[----:B-1---5:R-:W-:Y:S05]  /*49ed0*/  CALL.REL.NOINC `($_ZN7cutlass13device_kernelIN5flash19enable_sm80_to_sm89INS1_16FlashAttnBwdSm80INS1_25CollectiveMainloopBwdSm80ILi2ELi2EN4cute5tupleIJNS5_1CILi128EEES8_NS7_ILi64EEEEEENS_6half_tEfNS_4arch4Sm80ELb1ELb0ELb1ELb1ELb0ELb0ELb0ELb0ELi2ELi4ELi4ELi4ELb0EEENS1_21CollectiveEpilogueBwdISA_SB_SD_Li256ELb1ELb0ELi2EEENS1_25SingleTileBwdLPTSchedulerILb1ELi128ELb0EEEEEEEEEvNT_6ParamsE$_ZN4cute3eso3ESOILb1ELb0EJNS_6LayoutINS_5tupleIJNS3_IJNS_1CILi8EEENS4_ILi1EEEEEENS4_ILi2EEEEEENS3_IJNS3_IJS6_NS4_ILi0EEEEEENS4_ILi4096EEEEEEEENS_10ViewEngineINS_8smem_ptrIPN7cutlass6half_tEEEEEEEC2ERKSE_RKSL_) ;  /* 0xfffbfbe000007944 */ /* 0x022fea0003c3ffff */
[----:B------:R2:W5:Y:S01]  /*49ee0*/  LDL.64 R10, [R1+0x1580] ;  /* 0x00158000010a7983 */ /* 0x0005620000100a00 */
[----:B------:R-:W-:-:S02]  /*49ef0*/  MOV R47, RZ ;  /* 0x000000ff002f7202 */ /* 0x000fc40000000f00 */
[----:B------:R-:W-:Y:S02]  /*49f00*/  MOV R46, 0x49f20 ;  /* 0x00049f20002e7802 */ /* 0x000fe40000000f00 */
[----:B-12--5:R-:W-:Y:S05]  /*49f10*/  CALL.REL.NOINC `($_ZN7cutlass13device_kernelIN5flash19enable_sm80_to_sm89INS1_16FlashAttnBwdSm80INS1_25CollectiveMainloopBwdSm80ILi2ELi2EN4cute5tupleIJNS5_1CILi128EEES8_NS7_ILi64EEEEEENS_6half_tEfNS_4arch4Sm80ELb1ELb0ELb1ELb1ELb0ELb0ELb0ELb0ELi2ELi4ELi4ELi4ELb0EEENS1_21CollectiveEpilogueBwdISA_SB_SD_Li256ELb1ELb0ELi2EEENS1_25SingleTileBwdLPTSchedulerILb1ELi128ELb0EEEEEEEEEvNT_6ParamsE$_ZN4cute3eso3ESOILb1ELb0EJNS_10UnderscoreEiEEC2ERKS2_RKi) ;  /* 0xfffbe61000007944 */ /* 0x026fea0003c3ffff */
[----:B------:R-:W2:Y:S01]  /*49f20*/  LDL R37, [R1+0x1580] ;  /* 0x0015800001257983 */ /* 0x000ea20000100800 */
        /* <DEDUP_REMOVED lines=9> */
[----:B------:R-:W-:-:S03]  /*49fc0*/  MOV R38, 0x49fe0 ;  /* 0x00049fe000267802 */ /* 0x000fc60000000f00 */
[----:B-1---5:R-:W-:Y:S05]  /*49fd0*/  CALL.REL.NOINC `($_ZN7cutlass13device_kernelIN5flash19enable_sm80_to_sm89INS1_16FlashAttnBwdSm80INS1_25CollectiveMainloopBwdSm80ILi2ELi2EN4cute5tupleIJNS5_1CILi128EEES8_NS7_ILi64EEEEEENS_6half_tEfNS_4arch4Sm80ELb1ELb0ELb1ELb1ELb0ELb0ELb0ELb0ELi2ELi4ELi4ELi4ELb0EEENS1_21CollectiveEpilogueBwdISA_SB_SD_Li256ELb1ELb0ELi2EEENS1_25SingleTileBwdLPTSchedulerILb1ELi128ELb0EEEEEEEEEvNT_6ParamsE$_ZN4cute3eso3ESOILb1ELb0EJNS_6LayoutINS_5tupleIJNS3_IJNS_1CILi8EEENS4_ILi1EEEEEEEEENS3_IJNS3_IJS6_NS4_ILi0EEEEEEEEEEENS_10ViewEngineINS_8smem_ptrIPN7cutlass6half_tEEEEEEEC2ERKSC_RKSJ_) ;  /* 0xfffbf81000007944 */ /* 0x022fea0003c3ffff */
[----:B-1----:R1:W5:Y:S01]  /*49fe0*/  LDL.64 R2, [R1+0x1580] ;  /* 0x0015800001027983 */ /* 0x0023620000100a00 */
[----:B------:R-:W-:Y:S02]  /*49ff0*/  MOV R47, RZ ;  /* 0x000000ff002f7202 */ /* 0x000fe40000000f00 */
[----:B------:R-:W-:-:S02]  /*4a000*/  MOV R46, 0x4a020 ;  /* 0x0004a020002e7802 */ /* 0x000fc40000000f00 */
[----:B-1---5:R-:W-:Y:S05]  /*4a010*/  CALL.REL.NOINC `($_ZN7cutlass13device_kernelIN5flash19enable_sm80_to_sm89INS1_16FlashAttnBwdSm80INS1_25CollectiveMainloopBwdSm80ILi2ELi2EN4cute5tupleIJNS5_1CILi128EEES8_NS7_ILi64EEEEEENS_6half_tEfNS_4arch4Sm80ELb1ELb0ELb1ELb1ELb0ELb0ELb0ELb0ELi2ELi4ELi4ELi4ELb0EEENS1_21CollectiveEpilogueBwdISA_SB_SD_Li256ELb1ELb0ELi2EEENS1_25SingleTileBwdLPTSchedulerILb1ELi128ELb0EEEEEEEEEvNT_6ParamsE$_ZN4cute3eso3ESOILb1ELb0EJNS_10UnderscoreEiEEC2ERKS2_RKi) ;  /* 0xfffbe51000007944 */ /* 0x022fea0003c3ffff */
[----:B------:R-:W2:Y:S01]  /*4a020*/  LDL R37, [R1+0x1580] ;  /* 0x0015800001257983 */ /* 0x000ea20000100800 */
[----:B------:R-:W-:-:S02]  /*4a030*/  MOV R38, 0x4a060 ;  /* 0x0004a06000267802 */ /* 0x000fc40000000f00 */
[----:B--2---:R-:W-:Y:S02]  /*4a040*/  SHF.L.U32 R37, R37, 0x3, RZ ;  /* 0x0000000325257819 */ /* 0x004fe400000006ff */
[----:B-1----:R-:W-:Y:S05]  /*4a050*/  CALL.REL.NOINC `($_ZN7cutlass13device_kernelIN5flash19enable_sm80_to_sm89INS1_16FlashAttnBwdSm80INS1_25CollectiveMainloopBwdSm80ILi2ELi2EN4cute5tupleIJNS5_1CILi128EEES8_NS7_ILi64EEEEEENS_6half_tEfNS_4arch4Sm80ELb1ELb0ELb1ELb1ELb0ELb0ELb0ELb0ELi2ELi4ELi4ELi4ELb0EEENS1_21CollectiveEpilogueBwdISA_SB_SD_Li256ELb1ELb0ELi2EEENS1_25SingleTileBwdLPTSchedulerILb1ELi128ELb0EEEEEEEEEvNT_6ParamsE$_ZN4cute3eso3ESOILb1ELb0EJNS_6LayoutINS_5tupleIJNS3_IJNS_1CILi8EEENS4_ILi1EEEEEEEEENS3_IJNS3_IJS6_NS4_ILi0EEEEEEEEEEEiEEC2ERKSC_RKi) ;  /* 0xfffbf82000007944 */ /* 0x002fea0003c3ffff */
[----:B------:R-:W2:Y:S01]  /*4a060*/  LDL R5, [R1+0x1580] ;  /* 0x0015800001057983 */ /* 0x000ea20000100800 */
        /* <DEDUP_REMOVED lines=9> */
[----:B------:R-:W-:-:S03]  /*4a100*/  MOV R46, 0x4a120 ;  /* 0x0004a120002e7802 */ /* 0x000fc60000000f00 */
[----:B-1---5:R-:W-:Y:S05]  /*4a110*/  CALL.REL.NOINC `($_ZN7cutlass13device_kernelIN5flash19enable_sm80_to_sm89INS1_16FlashAttnBwdSm80INS1_25CollectiveMainloopBwdSm80ILi2ELi2EN4cute5tupleIJNS5_1CILi128EEES8_NS7_ILi64EEEEEENS_6half_tEfNS_4arch4Sm80ELb1ELb0ELb1ELb1ELb0ELb0ELb0ELb0ELi2ELi4ELi4ELi4ELb0EEENS1_21CollectiveEpilogueBwdISA_SB_SD_Li256ELb1ELb0ELi2EEENS1_25SingleTileBwdLPTSchedulerILb1ELi128ELb0EEEEEEEEEvNT_6ParamsE$_ZN4cute8smem_ptrIPN7cutlass9uint128_tEECI1NS_12iter_adaptorIS3_S4_EEES3_) ;  /* 0xfffc056000007944 */ /* 0x022fea0003c3ffff */
[----:B-1----:R1:W5:Y:S01]  /*4a120*/  LDL.64 R2, [R1+0x1580] ;  /* 0x0015800001027983 */ /* 0x0023620000100a00 */
[----:B------:R-:W-:-:S03]  /*4a130*/  MOV R46, 0x4a150 ;  /* 0x0004a150002e7802 */ /* 0x000fc60000000f00 */
[----:B-1---5:R-:W-:Y:S05]  /*4a140*/  CALL.REL.NOINC `($_ZN7cutlass13device_kernelIN5flash19enable_sm80_to_sm89INS1_16FlashAttnBwdSm80INS1_25CollectiveMainloopBwdSm80ILi2ELi2EN4cute5tupleIJNS5_1CILi128EEES8_NS7_ILi64EEEEEENS_6half_tEfNS_4arch4Sm80ELb1ELb0ELb1ELb1ELb0ELb0ELb0ELb0ELi2ELi4ELi4ELi4ELb0EEENS1_21CollectiveEpilogueBwdISA_SB_SD_Li256ELb1ELb0ELi2EEENS1_25SingleTileBwdLPTSchedulerILb1ELi128ELb0EEEEEEEEEvNT_6ParamsE$_ZN4cute3eso3ESOILb1ELb0EJNS_6LayoutINS_5tupleIJNS3_IJNS_1CILi1EEES5_EEEEEENS3_IJNS3_IJS5_NS4_ILi0EEEEEEEEEEENS_10ViewEngineINS_8smem_ptrIPN7cutlass9uint128_tEEEEEEEC2ERKSB_RKSI_) ;  /* 0xfffbf15000007944 */ /* 0x022fea0003c3ffff */
[----:B------:R2:W5:Y:S01]  /*4a150*/  LDL R4, [R1+0x1580] ;  /* 0x0015800001047983 */ /* 0x0005620000100800 */
[----:B-1----:R-:W-:-:S03]  /*4a160*/  MOV R38, 0x4a180 ;  /* 0x0004a18000267802 */ /* 0x002fc60000000f00 */
[----:B--2--5:R-:W-:Y:S05]  /*4a170*/  CALL.REL.NOINC `($_ZN7cutlass13device_kernelIN5flash19enable_sm80_to_sm89INS1_16FlashAttnBwdSm80INS1_25CollectiveMainloopBwdSm80ILi2ELi2EN4cute5tupleIJNS5_1CILi128EEES8_NS7_ILi64EEEEEENS_6half_tEfNS_4arch4Sm80ELb1ELb0ELb1ELb1ELb0ELb0ELb0ELb0ELi2ELi4ELi4ELi4ELb0EEENS1_21CollectiveEpilogueBwdISA_SB_SD_Li256ELb1ELb0ELi2EEENS1_25SingleTileBwdLPTSchedulerILb1ELi128ELb0EEEEEEEEEvNT_6ParamsE$_ZN4cute3eso3ESOILb1ELb0EJNS_6LayoutINS_5tupleIJNS3_IJNS_1CILi4EEENS4_ILi1EEEEEEEEENS3_IJNS3_IJS6_NS4_ILi0EEEEEEEEEEENS_10ViewEngineIPjEEEEC2ERKSC_RKSF_) ;  /* 0xfffbf63000007944 */ /* 0x024fea0003c3ffff */
        /* <DEDUP_REMOVED lines=9> */
[----:B-1----:R-:W-:Y:S05]  /*4a210*/  CALL.REL.NOINC `($_ZN7cutlass13device_kernelIN5flash19enable_sm80_to_sm89INS1_16FlashAttnBwdSm80INS1_25CollectiveMainloopBwdSm80ILi2ELi2EN4cute5tupleIJNS5_1CILi128EEES8_NS7_ILi64EEEEEENS_6half_tEfNS_4arch4Sm80ELb1ELb0ELb1ELb1ELb0ELb0ELb0ELb0ELi2ELi4ELi4ELi4ELb0EEENS1_21CollectiveEpilogueBwdISA_SB_SD_Li256ELb1ELb0ELi2EEENS1_25SingleTileBwdLPTSchedulerILb1ELi128ELb0EEEEEEEEEvNT_6ParamsE$_ZN4cute3eso3ESOILb1ELb0EJNS_10UnderscoreEiEEC2ERKS2_RKi) ;  /* 0xfffbe31000007944 */ /* 0x002fea0003c3ffff */
[----:B------:R-:W2:Y:S01]  /*4a220*/  LDL R37, [R1+0x1580] ;  /* 0x0015800001257983 */ /* 0x000ea20000100800 */
        /* <DEDUP_REMOVED lines=12> */
[----:B------:R-:W-:Y:S02]  /*4a2f0*/  MOV R47, 0x1 ;  /* 0x00000001002f7802 */ /* 0x000fe40000000f00 */
[----:B------:R-:W-:Y:S02]  /*4a300*/  MOV R46, 0x4a320 ;  /* 0x0004a320002e7802 */ /* 0x000fe40000000f00 */
[----:B-1---5:R-:W-:Y:S05]  /*4a310*/  CALL.REL.NOINC `($_ZN7cutlass13device_kernelIN5flash19enable_sm80_to_sm89INS1_16FlashAttnBwdSm80INS1_25CollectiveMainloopBwdSm80ILi2ELi2EN4cute5tupleIJNS5_1CILi128EEES8_NS7_ILi64EEEEEENS_6half_tEfNS_4arch4Sm80ELb1ELb0ELb1ELb1ELb0ELb0ELb0ELb0ELi2ELi4ELi4ELi4ELb0EEENS1_21CollectiveEpilogueBwdISA_SB_SD_Li256ELb1ELb0ELi2EEENS1_25SingleTileBwdLPTSchedulerILb1ELi128ELb0EEEEEEEEEvNT_6ParamsE$_ZN4cute3eso3ESOILb1ELb0EJNS_10UnderscoreEiEEC2ERKS2_RKi) ;  /* 0xfffbe21000007944 */ /* 0x022fea0003c3ffff */
[----:B------:R-:W2:Y:S01]  /*4a320*/  LDL R37, [R1+0x1580] ;  /* 0x0015800001257983 */ /* 0x000ea20000100800 */
[----:B------:R-:W-:Y:S02]  /*4a330*/  MOV R38, 0x4a360 ;  /* 0x0004a36000267802 */ /* 0x000fe40000000f00 */
[----:B--2---:R-:W-:-:S02]  /*4a340*/  SHF.L.U32 R37, R37, 0x3, RZ ;  /* 0x0000000325257819 */ /* 0x004fc400000006ff */
        /* <DEDUP_REMOVED lines=28> */
[----:B--2--5:R-:W-:Y:S05]  /*4a510*/  CALL.REL.NOINC `($_ZN7cutlass13device_kernelIN5flash19enable_sm80_to_sm89INS1_16FlashAttnBwdSm80INS1_25CollectiveMainloopBwdSm80ILi2ELi2EN4cute5tupleIJNS5_1CILi128EEES8_NS7_ILi64EEEEEENS_6half_tEfNS_4arch4Sm80ELb1ELb0ELb1ELb1ELb0ELb0ELb0ELb0ELi2ELi4ELi4ELi4ELb0EEENS1_21CollectiveEpilogueBwdISA_SB_SD_Li256ELb1ELb0ELi2EEENS1_25SingleTileBwdLPTSchedulerILb1ELi128ELb0EEEEEEEEEvNT_6ParamsE$_ZZN4cute5sliceINS_5tupleIJNS_10UnderscoreES2_NS_1CILi0EEEEEENS1_IJNS1_IJNS3_ILi1EEES4_EEEiNS3_ILi1024EEEEEEEEDaRKT_RKT0_ENKUlRKT_RKT0_E_clIS2_iEEDaSI_SL_) ;  /* 0xfffc0a2000007944 */ /* 0x024fea0003c3ffff */
[----:B------:R-:W-:Y:S02]  /*4a520*/  MOV R2, 0x4a540 ;  /* 0x0004a54000027802 */ /* 0x000fe40000000f00 */
[----:B------:R-:W-:Y:S05]  /*4a530*/  CALL.REL.NOINC `($_ZN7cutlass13device_kernelIN5flash19enable_sm80_to_sm89INS1_16FlashAttnBwdSm80INS1_25CollectiveMainloopBwdSm80ILi2ELi2EN4cute5tupleIJNS5_1CILi128EEES8_NS7_ILi64EEEEEENS_6half_tEfNS_4arch4Sm80ELb1ELb0ELb1ELb1ELb0ELb0ELb0ELb0ELi2ELi4ELi4ELi4ELb0EEENS1_21CollectiveEpilogueBwdISA_SB_SD_Li256ELb1ELb0ELi2EEENS1_25SingleTileBwdLPTSchedulerILb1ELi128ELb0EEEEEEEEEvNT_6ParamsE$_ZZN4cute12filter_tupleINS_5tupleIJNS_10UnderscoreES2_NS_1CILi0EEEEEENS1_IJNS1_IJNS3_ILi1EEES4_EEEiNS3_ILi1024EEEEEEZNS_5sliceIS5_S9_EEDaRKT_RKT0_EUlRKT_RKT0_E_EEDaSD_SG_OT1_ENKUlDpSJ_E_clIJNS1_IJS7_EEENS1_IJiEEENS1_IJEEEEEEDaSQ_) ;  /* 0xfffc035000007944 */ /* 0x000fea0003c3ffff */
[----:B------:R-:W-:Y:S02]  /*4a540*/  MOV R36, 0x4a560 ;  /* 0x0004a56000247802 */ /* 0x000fe40000000f00 */
[----:B------:R-:W-:Y:S05]  /*4a550*/  CALL.REL.NOINC `($_ZN7cutlass13device_kernelIN5flash19enable_sm80_to_sm89INS1_16FlashAttnBwdSm80INS1_25CollectiveMainloopBwdSm80ILi2ELi2EN4cute5tupleIJNS5_1CILi128EEES8_NS7_ILi64EEEEEENS_6half_tEfNS_4arch4Sm80ELb1ELb0ELb1ELb1ELb0ELb0ELb0ELb0ELi2ELi4ELi4ELi4ELb0EEENS1_21CollectiveEpilogueBwdISA_SB_SD_Li256ELb1ELb0ELi2EEENS1_25SingleTileBwdLPTSchedulerILb1ELi128ELb0EEEEEEEEEvNT_6ParamsE$_ZN4cute5tupleIJNS0_IJNS0_IJNS_1CILi8EEENS1_ILi1EEEEEENS1_ILi2EEEEEENS0_IJNS0_IJS3_NS1_ILi0EEEEEEiEEEEEC2ERKS6_RKS9_) ;  /* 0xfffbfdc000007944 */ /* 0x000fea0003c3ffff */
[----:B-1----:R1:W5:Y:S01]  /*4a560*/  LDL R3, [R1+0x1580] ;  /* 0x0015800001037983 */ /* 0x0023620000100800 */
[----:B------:R-:W-:-:S03]  /*4a570*/  MOV R6, 0x4a590 ;  /* 0x0004a59000067802 */ /* 0x000fc60000000f00 */
[----:B-1---5:R-:W-:Y:S05]  /*4a580*/  CALL.REL.NOINC `($_ZN7cutlass13device_kernelIN5flash19enable_sm80_to_sm89INS1_16FlashAttnBwdSm80INS1_25CollectiveMainloopBwdSm80ILi2ELi2EN4cute5tupleIJNS5_1CILi128EEES8_NS7_ILi64EEEEEENS_6half_tEfNS_4arch4Sm80ELb1ELb0ELb1ELb1ELb0ELb0ELb0ELb0ELi2ELi4ELi4ELi4ELb0EEENS1_21CollectiveEpilogueBwdISA_SB_SD_Li256ELb1ELb0ELi2EEENS1_25SingleTileBwdLPTSchedulerILb1ELi128ELb0EEEEEEEEEvNT_6ParamsE$_ZN4cute3eso3ESOILb0ELb1EJNS_6LayoutINS_5tupleIJNS3_IJNS_1CILi8EEENS4_ILi1EEEEEENS4_ILi2EEEEEENS3_IJNS3_IJS6_NS4_ILi0EEEEEEiEEEEESA_EEC2ERKSD_RKSA_) ;  /* 0xfffbddb000007944 */ /* 0x022fea0003c3ffff */
[----:B------:R2:W5:Y:S04]  /*4a590*/  LDL R36, [R1+0x1580] ;  /* 0x0015800001247983 */ /* 0x0005680000100800 */
[----:B-1----:R2:W5:Y:S01]  /*4a5a0*/  LD.E.64 R2, [R92.64+0x8] ;  /* 0x000008085c027980 */ /* 0x002562000c101b00 */
[----:B------:R-:W-:-:S02]  /*4a5b0*/  MOV R38, R83 ;  /* 0x0000005300267202 */ /* 0x000fc40000000f00 */
[----:B------:R-:W-:Y:S02]  /*4a5c0*/  MOV R46, 0x4a5e0 ;  /* 0x0004a5e0002e7802 */ /* 0x000fe40000000f00 */
[----:B--2--5:R-:W-:Y:S05]  /*4a5d0*/  CALL.REL.NOINC `($_ZN7cutlass13device_kernelIN5flash19enable_sm80_to_sm89INS1_16FlashAttnBwdSm80INS1_25CollectiveMainloopBwdSm80ILi2ELi2EN4cute5tupleIJNS5_1CILi128EEES8_NS7_ILi64EEEEEENS_6half_tEfNS_4arch4Sm80ELb1ELb0ELb1ELb1ELb0ELb0ELb0ELb0ELi2ELi4ELi4ELi4ELb0EEENS1_21CollectiveEpilogueBwdISA_SB_SD_Li256ELb1ELb0ELi2EEENS1_25SingleTileBwdLPTSchedulerILb1ELi128ELb0EEEEEEEEEvNT_6ParamsE$_ZN4cute8smem_ptrIPN7cutlass6half_tEECI1NS_12iter_adaptorIS3_S4_EEES3_) ;  /* 0xfffc006000007944 */ /* 0x024fea0003c3ffff */
[----:B-1----:R-:W2:Y:S01]  /*4a5e0*/  LDL.64 R2, [R1+0x1580] ;  /* 0x0015800001027983 */ /* 0x002ea20000100a00 */
[----:B------:R-:W-:-:S03]  /*4a5f0*/  MOV R38, 0x4a620 ;  /* 0x0004a62000267802 */ /* 0x000fc60000000f00 */
[----:B--2---:R1:W-:Y:S04]  /*4a600*/  STL.64 [R1+0x15b0], R2 ;  /* 0x0015b00201007387 */ /* 0x0043e80000100a00 */
[----:B-1----:R-:W-:Y:S05]  /*4a610*/  CALL.REL.NOINC `($_ZN7cutlass13device_kernelIN5flash19enable_sm80_to_sm89INS1_16FlashAttnBwdSm80INS1_25CollectiveMainloopBwdSm80ILi2ELi2EN4cute5tupleIJNS5_1CILi128EEES8_NS7_ILi64EEEEEENS_6half_tEfNS_4arch4Sm80ELb1ELb0ELb1ELb1ELb0ELb0ELb0ELb0ELi2ELi4ELi4ELi4ELb0EEENS1_21CollectiveEpilogueBwdISA_SB_SD_Li256ELb1ELb0ELi2EEENS1_25SingleTileBwdLPTSchedulerILb1ELi128ELb0EEEEEEEEEvNT_6ParamsE$_ZN4cute3eso3ESOILb0ELb0EJNS_6LayoutINS_5tupleIJNS3_IJNS_1CILi8EEENS4_ILi1EEEEEENS4_ILi2EEEEEENS3_IJNS3_IJS6_NS4_ILi0EEEEEEiEEEEENS_10ViewEngineINS_8smem_ptrIPN7cutlass6half_tEEEEEEEC2ERKSD_RKSK_) ;  /* 0xfffbd5b000007944 */ /* 0x002fea0003c3ffff */
[----:B------:R2:W5:Y:S04]  /*4a620*/  LDL R37, [R1+0x1580] ;  /* 0x0015800001257983 */ /* 0x0005680000100800 */
[----:B------:R2:W5:Y:S01]  /*4a630*/  LDL.64 R4, [R1+0x1588] ;  /* 0x0015880001047983 */ /* 0x0005620000100a00 */
[----:B------:R-:W-:Y:S01]  /*4a640*/  IMAD.MOV.U32 R38, RZ, RZ, R88 ;  /* 0x000000ffff267224 */ /* 0x000fe200078e0058 */
[----:B-1----:R-:W-:Y:S02]  /*4a650*/  MOV R3, R89 ;  /* 0x0000005900037202 */ /* 0x002fe40000000f00 */
[----:B------:R-:W-:Y:S02]  /*4a660*/  MOV R36, 0x4a680 ;  /* 0x0004a68000247802 */ /* 0x000fe40000000f00 */
[----:B--2--5:R-:W-:Y:S05]  /*4a670*/  CALL.REL.NOINC `($_ZN7cutlass13device_kernelIN5flash19enable_sm80_to_sm89INS1_16FlashAttnBwdSm80INS1_25CollectiveMainloopBwdSm80ILi2ELi2EN4cute5tupleIJNS5_1CILi128EEES8_NS7_ILi64EEEEEENS_6half_tEfNS_4arch4Sm80ELb1ELb0ELb1ELb1ELb0ELb0ELb0ELb0ELi2ELi4ELi4ELi4ELb0EEENS1_21CollectiveEpilogueBwdISA_SB_SD_Li256ELb1ELb0ELi2EEENS1_25SingleTileBwdLPTSchedulerILb1ELi128ELb0EEEEEEEEEvNT_6ParamsE$_ZN4cute3eso3ESOILb1ELb0EJNS_6LayoutINS_5tupleIJNS3_IJNS3_IJNS_1CILi4EEENS4_ILi2EEEEEENS4_ILi1EEEEEES6_EEENS3_IJNS3_IJNS3_IJS8_NS4_ILi32EEEEEENS4_ILi0EEEEEENS4_ILi64EEEEEEEENS_10ViewEngineIPN7cutlass6half_tEEEEEC2ERKSH_RKSM_) ;  /* 0xfffbe73000007944 */ /* 0x024fea0003c3ffff */
[----:B-1----:R1:W5:Y:S01]  /*4a680*/  LDL.64 R2, [R1+0x1580] ;  /* 0x0015800001027983 */ /* 0x0023620000100a00 */
[----:B------:R-:W-:-:S03]  /*4a690*/  MOV R36, 0x4a6b0 ;  /* 0x0004a6b000247802 */ /* 0x000fc60000000f00 */
[----:B-1---5:R-:W-:Y:S05]  /*4a6a0*/  CALL.REL.NOINC `($_ZN7cutlass13device_kernelIN5flash19enable_sm80_to_sm89INS1_16FlashAttnBwdSm80INS1_25CollectiveMainloopBwdSm80ILi2ELi2EN4cute5tupleIJNS5_1CILi128EEES8_NS7_ILi64EEEEEENS_6half_tEfNS_4arch4Sm80ELb1ELb0ELb1ELb1ELb0ELb0ELb0ELb0ELi2ELi4ELi4ELi4ELb0EEENS1_21CollectiveEpilogueBwdISA_SB_SD_Li256ELb1ELb0ELi2EEENS1_25SingleTileBwdLPTSchedulerILb1ELi128ELb0EEEEEEEEEvNT_6ParamsE$_ZZN4cute4takeILi1ELi2ENS_5tupleIJNS1_IJNS_1CILi1EEENS2_ILi0EEEEEEiEEEEEDaRKT1_ENKUlDpRKT_E_clIJiEEEDaSD_) ;  /* 0xfffc07b000007944 */ /* 0x022fea0003c3ffff */
[----:B------:R-:W-:Y:S02]  /*4a6b0*/  MOV R38, 0x4a6d0 ;  /* 0x0004a6d000267802 */ /* 0x000fe40000000f00 */
[----:B------:R-:W-:Y:S05]  /*4a6c0*/  CALL.REL.NOINC `($_ZN7cutlass13device_kernelIN5flash19enable_sm80_to_sm89INS1_16FlashAttnBwdSm80INS1_25CollectiveMainloopBwdSm80ILi2ELi2EN4cute5tupleIJNS5_1CILi128EEES8_NS7_ILi64EEEEEENS_6half_tEfNS_4arch4Sm80ELb1ELb0ELb1ELb1ELb0ELb0ELb0ELb0ELi2ELi4ELi4ELi4ELb0EEENS1_21CollectiveEpilogueBwdISA_SB_SD_Li256ELb1ELb0ELi2EEENS1_25SingleTileBwdLPTSchedulerILb1ELi128ELb0EEEEEEEEEvNT_6ParamsE$_ZN4cute3eso3ESOILb1ELb0EJNS_5tupleIJNS_1CILi1EEENS3_ILi0EEEEEENS2_IJiEEEEEC2ERKS6_RKS7_) ;  /* 0xfffbe55000007944 */ /* 0x000fea0003c3ffff */
[----:B-1----:R1:W5:Y:S01]  /*4a6d0*/  LDL R37, [R1+0x1580] ;  /* 0x0015800001257983 */ /* 0x0023620000100800 */
[----:B------:R-:W-:-:S03]  /*4a6e0*/  MOV R38, 0x4a700 ;  /* 0x0004a70000267802 */ /* 0x000fc60000000f00 */
[----:B-1---5:R-:W-:Y:S05]  /*4a6f0*/  CALL.REL.NOINC `($_ZN7cutlass13device_kernelIN5flash19enable_sm80_to_sm89INS1_16FlashAttnBwdSm80INS1_25CollectiveMainloopBwdSm80ILi2ELi2EN4cute5tupleIJNS5_1CILi128EEES8_NS7_ILi64EEEEEENS_6half_tEfNS_4arch4Sm80ELb1ELb0ELb1ELb1ELb0ELb0ELb0ELb0ELi2ELi4ELi4ELi4ELb0EEENS1_21CollectiveEpilogueBwdISA_SB_SD_Li256ELb1ELb0ELi2EEENS1_25SingleTileBwdLPTSchedulerILb1ELi128ELb0EEEEEEEEEvNT_6ParamsE$_ZN4cute5tupleIJNS0_IJNS0_IJNS_1CILi8EEENS1_ILi1EEEEEENS0_IJNS1_ILi2EEEEEEEEENS0_IJNS0_IJS3_NS1_ILi0EEEEEENS0_IJiEEEEEEEEC2ERKS7_RKSB_) ;  /* 0xfffbfbe000007944 */ /* 0x022fea0003c3ffff */
[----:B------:R2:W5:Y:S01]  /*4a700*/  LDL R40, [R1+0x1580] ;  /* 0x0015800001287983 */ /* 0x0005620000100800 */
[----:B------:R-:W-:-:S03]  /*4a710*/  MOV R38, 0x4a740 ;  /* 0x0004a74000267802 */ /* 0x000fc60000000f00 */
[----:B------:R2:W-:Y:S04]  /*4a720*/  STL.64 [R1+0x15b0], R4 ;  /* 0x0015b00401007387 */ /* 0x0005e80000100a00 */
[----:B-12--5:R-:W-:Y:S05]  /*4a730*/  CALL.REL.NOINC `($_ZN7cutlass13device_kernelIN5flash19enable_sm80_to_sm89INS1_16FlashAttnBwdSm80INS1_25CollectiveMainloopBwdSm80ILi2ELi2EN4cute5tupleIJNS5_1CILi128EEES8_NS7_ILi64EEEEEENS_6half_tEfNS_4arch4Sm80ELb1ELb0ELb1ELb1ELb0ELb0ELb0ELb0ELi2ELi4ELi4ELi4ELb0EEENS1_21CollectiveEpilogueBwdISA_SB_SD_Li256ELb1ELb0ELi2EEENS1_25SingleTileBwdLPTSchedulerILb1ELi128ELb0EEEEEEEEEvNT_6ParamsE$_ZN4cute3eso3ESOILb0ELb0EJNS_6LayoutINS_5tupleIJNS3_IJNS_1CILi8EEENS4_ILi1EEEEEENS3_IJNS4_ILi2EEEEEEEEENS3_IJNS3_IJS6_NS4_ILi0EEEEEENS3_IJiEEEEEEEENS_10ViewEngineINS_8smem_ptrIPN7cutlass6half_tEEEEEEEC2ERKSF_RKSM_) ;  /* 0xfffbd42000007944 */ /* 0x026fea0003c3ffff */
[----:B------:R2:W5:Y:S04]  /*4a740*/  LDL R5, [R1+0x1580] ;  /* 0x0015800001057983 */ /* 0x0005680000100800 */
[----:B------:R2:W5:Y:S01]  /*4a750*/  LDL.64 R8, [R1+0x1588] ;  /* 0x0015880001087983 */ /* 0x0005620000100a00 */
[----:B------:R-:W-:-:S03]  /*4a760*/  MOV R38, 0x4a780 ;  /* 0x0004a78000267802 */ /* 0x000fc60000000f00 */
[----:B-12--5:R-:W-:Y:S05]  /*4a770*/  CALL.REL.NOINC `($_ZN7cutlass13device_kernelIN5flash19enable_sm80_to_sm89INS1_16FlashAttnBwdSm80INS1_25CollectiveMainloopBwdSm80ILi2ELi2EN4cute5tupleIJNS5_1CILi128EEES8_NS7_ILi64EEEEEENS_6half_tEfNS_4arch4Sm80ELb1ELb0ELb1ELb1ELb0ELb0ELb0ELb0ELi2ELi4ELi4ELi4ELb0EEENS1_21CollectiveEpilogueBwdISA_SB_SD_Li256ELb1ELb0ELi2EEENS1_25SingleTileBwdLPTSchedulerILb1ELi128ELb0EEEEEEEEEvNT_6ParamsE$_ZN4cute3eso3ESOILb1ELb0EJNS_6LayoutINS_5tupleIJNS3_IJNS3_IJNS_1CILi4EEENS4_ILi2EEEEEENS4_ILi1EEEEEENS3_IJS6_EEEEEENS3_IJNS3_IJNS3_IJS8_NS4_ILi32EEEEEENS4_ILi0EEEEEENS3_IJNS4_ILi64EEEEEEEEEEENS_10ViewEngineIPN7cutlass6half_tEEEEEC2ERKSJ_RKSO_) ;  /* 0xfffbe5f000007944 */ /* 0x026fea0003c3ffff */
[----:B-1----:R1:W5:Y:S01]  /*4a780*/  LDL.64 R2, [R1+0x1580] ;  /* 0x0015800001027983 */ /* 0x0023620000100a00 */
[----:B------:R-:W-:-:S03]  /*4a790*/  MOV R38, 0x4a7b0 ;  /* 0x0004a7b000267802 */ /* 0x000fc60000000f00 */
[----:B-1---5:R-:W-:Y:S05]  /*4a7a0*/  CALL.REL.NOINC `($_ZN7cutlass13device_kernelIN5flash19enable_sm80_to_sm89INS1_16FlashAttnBwdSm80INS1_25CollectiveMainloopBwdSm80ILi2ELi2EN4cute5tupleIJNS5_1CILi128EEES8_NS7_ILi64EEEEEENS_6half_tEfNS_4arch4Sm80ELb1ELb0ELb1ELb1ELb0ELb0ELb0ELb0ELi2ELi4ELi4ELi4ELb0EEENS1_21CollectiveEpilogueBwdISA_SB_SD_Li256ELb1ELb0ELi2EEENS1_25SingleTileBwdLPTSchedulerILb1ELi128ELb0EEEEEEEEEvNT_6ParamsE$_ZN4cute3eso3ESOILb1ELb0EJNS_6LayoutINS_5tupleIJNS3_IJNS3_IJNS3_IJNS_1CILi4EEENS4_ILi2EEEEEENS4_ILi1EEEEEES8_EEENS3_IJNS3_IJNS3_IJS8_S8_EEES8_EEES6_EEEEEENS3_IJNS3_IJNS3_IJNS3_IJS8_NS4_ILi32EEEEEENS4_ILi0EEEEEESH_EEENS3_IJNS3_IJNS3_IJSH_SH_EEESH_EEENS4_ILi64EEEEEEEEEEENS_10ViewEngineIPN7cutlass6half_tEEEEEC2ERKSP_RKSU_) ;  /* 0xfffbe4b000007944 */ /* 0x022fea0003c3ffff */
[----:B-1----:R1:W5:Y:S01]  /*4a7b0*/  LDL.64 R2, [R1+0x1580] ;  /* 0x0015800001027983 */ /* 0x0023620000100a00 */
[----:B------:R-:W-:-:S03]  /*4a7c0*/  MOV R6, 0x4a7e0 ;  /* 0x0004a7e000067802 */ /* 0x000fc60000000f00 */
[----:B-1---5:R-:W-:Y:S05]  /*4a7d0*/  CALL.REL.NOINC `($_ZN7cutlass13device_kernelIN5flash19enable_sm80_to_sm89INS1_16FlashAttnBwdSm80INS1_25CollectiveMainloopBwdSm80ILi2ELi2EN4cute5tupleIJNS5_1CILi128EEES8_NS7_ILi64EEEEEENS_6half_tEfNS_4arch4Sm80ELb1ELb0ELb1ELb1ELb0ELb0ELb0ELb0ELi2ELi4ELi4ELi4ELb0EEENS1_21CollectiveEpilogueBwdISA_SB_SD_Li256ELb1ELb0ELi2EEENS1_25SingleTileBwdLPTSchedulerILb1ELi128ELb0EEEEEEEEEvNT_6ParamsE$_ZN4cute5tupleIJNS0_IJNS_1CILi2EEEEEENS0_IJiEEEEEC2ERKS3_RKS4_) ;  /* 0xfffbfc9000007944 */ /* 0x022fea0003c3ffff */
[----:B------:R-:W2:Y:S01]  /*4a7e0*/  LDL R6, [R1+0x15b0] ;  /* 0x0015b00001067983 */ /* 0x000ea20000100800 */
[----:B-1----:R-:W-:-:S03]  /*4a7f0*/  MOV R4, 0x4a820 ;  /* 0x0004a82000047802 */ /* 0x002fc60000000f00 */
[----:B--2---:R1:W-:Y:S04]  /*4a800*/  STL [R1+0x1580], R6 ;  /* 0x0015800601007387 */ /* 0x0043e80000100800 */
[----:B-1----:R-:W-:Y:S05]  /*4a810*/  CALL.REL.NOINC `($_ZN7cutlass13device_kernelIN5flash19enable_sm80_to_sm89INS1_16FlashAttnBwdSm80INS1_25CollectiveMainloopBwdSm80ILi2ELi2EN4cute5tupleIJNS5_1CILi128EEES8_NS7_ILi64EEEEEENS_6half_tEfNS_4arch4Sm80ELb1ELb0ELb1ELb1ELb0ELb0ELb0ELb0ELi2ELi4ELi4ELi4ELb0EEENS1_21CollectiveEpilogueBwdISA_SB_SD_Li256ELb1ELb0ELi2EEENS1_25SingleTileBwdLPTSchedulerILb1ELi128ELb0EEEEEEEEEvNT_6ParamsE$_ZZN4cute14logical_divideINS_5tupleIJNS1_IJNS_1CILi8EEENS2_ILi1EEEEEENS1_IJNS2_ILi2EEEEEEEEENS1_IJNS1_IJS4_NS2_ILi0EEEEEENS1_IJiEEEEEENS1_IJS5_NS_6LayoutIS4_S9_EEEEEEEDaRKNSD_IT_T0_EERKT1_ENKUlRKT_RKT0_E_clINSD_IS7_SB_EESE_EEDaSQ_ST_) ;  /* 0xfffc051000007944 */ /* 0x002fea0003c3ffff */
[----:B------:R-:W-:Y:S02]  /*4a820*/  MOV R4, R84 ;  /* 0x0000005400047202 */ /* 0x000fe40000000f00 */
[----:B------:R-:W-:Y:S02]  /*4a830*/  MOV R6, 0x4a850 ;  /* 0x0004a85000067802 */ /* 0x000fe40000000f00 */
[----:B-----5:R-:W-:Y:S05]  /*4a840*/  CALL.REL.NOINC `($_ZN7cutlass13device_kernelIN5flash19enable_sm80_to_sm89INS1_16FlashAttnBwdSm80INS1_25CollectiveMainloopBwdSm80ILi2ELi2EN4cute5tupleIJNS5_1CILi128EEES8_NS7_ILi64EEEEEENS_6half_tEfNS_4arch4Sm80ELb1ELb0ELb1ELb1ELb0ELb0ELb0ELb0ELi2ELi4ELi4ELi4ELb0EEENS1_21CollectiveEpilogueBwdISA_SB_SD_Li256ELb1ELb0ELi2EEENS1_25SingleTileBwdLPTSchedulerILb1ELi128ELb0EEEEEEEEEvNT_6ParamsE$_ZN4cute3eso3ESOILb1ELb0EJNS_5tupleIJNS2_IJNS_1CILi1EEENS3_ILi0EEEEEENS2_IJS5_S5_EEEEEENS2_IJS5_iEEEEEC2ERKS8_RKS9_) ;  /* 0xfffbe31000007944 */ /* 0x020fea0003c3ffff */
[----:B-1----:R1:W5:Y:S01]  /*4a850*/  LDL R5, [R1+0x15b0] ;  /* 0x0015b00001057983 */ /* 0x0023620000100800 */
[----:B------:R-:W-:-:S03]  /*4a860*/  MOV R6, 0x4a880 ;  /* 0x0004a88000067802 */ /* 0x000fc60000000f00 */
[----:B-1---5:R-:W-:Y:S05]  /*4a870*/  CALL.REL.NOINC `($_ZN7cutlass13device_kernelIN5flash19enable_sm80_to_sm89INS1_16FlashAttnBwdSm80INS1_25CollectiveMainloopBwdSm80ILi2ELi2EN4cute5tupleIJNS5_1CILi128EEES8_NS7_ILi64EEEEEENS_6half_tEfNS_4arch4Sm80ELb1ELb0ELb1ELb1ELb0ELb0ELb0ELb0ELi2ELi4ELi4ELi4ELb0EEENS1_21CollectiveEpilogueBwdISA_SB_SD_Li256ELb1ELb0ELi2EEENS1_25SingleTileBwdLPTSchedulerILb1ELi128ELb0EEEEEEEEEvNT_6ParamsE$_ZN4cute5tupleIJNS0_IJNS0_IJNS0_IJNS_1CILi8EEENS1_ILi1EEEEEENS0_IJS3_S3_EEEEEENS0_IJS3_NS1_ILi2EEEEEEEEENS0_IJNS0_IJNS0_IJS3_NS1_ILi0EEEEEENS0_IJSA_SA_EEEEEENS0_IJSA_iEEEEEEEEC2ERKS9_RKSF_) ;  /* 0xfffbf7d000007944 */ /* 0x022fea0003c3ffff */
[----:B-1----:R1:W5:Y:S01]  /*4a880*/  LDL R5, [R1+0x15b0] ;  /* 0x0015b00001057983 */ /* 0x0023620000100800 */
[----:B------:R-:W-:Y:S02]  /*4a890*/  MOV R4, R83 ;  /* 0x0000005300047202 */ /* 0x000fe40000000f00 */
[----:B------:R-:W-:Y:S02]  /*4a8a0*/  MOV R6, 0x4a8c0 ;  /* 0x0004a8c000067802 */ /* 0x000fe40000000f00 */
[----:B-1---5:R-:W-:Y:S05]  /*4a8b0*/  CALL.REL.NOINC `($_ZN7cutlass13device_kernelIN5flash19enable_sm80_to_sm89INS1_16FlashAttnBwdSm80INS1_25CollectiveMainloopBwdSm80ILi2ELi2EN4cute5tupleIJNS5_1CILi128EEES8_NS7_ILi64EEEEEENS_6half_tEfNS_4arch4Sm80ELb1ELb0ELb1ELb1ELb0ELb0ELb0ELb0ELi2ELi4ELi4ELi4ELb0EEENS1_21CollectiveEpilogueBwdISA_SB_SD_Li256ELb1ELb0ELi2EEENS1_25SingleTileBwdLPTSchedulerILb1ELi128ELb0EEEEEEEEEvNT_6ParamsE$_ZN4cute3eso3ESOILb1ELb0EJNS_5tupleIJNS2_IJNS_1CILi1EEENS3_ILi0EEEEEENS2_IJS5_S5_EEEEEENS2_IJS5_iEEEEEC2ERKS8_RKS9_) ;  /* 0xfffbe2a000007944 */ /* 0x022fea0003c3ffff */
[----:B-1----:R1:W5:Y:S01]  /*4a8c0*/  LDL R5, [R1+0x1580] ;  /* 0x0015800001057983 */ /* 0x0023620000100800 */
[----:B------:R-:W-:-:S03]  /*4a8d0*/  MOV R6, 0x4a8f0 ;  /* 0x0004a8f000067802 */ /* 0x000fc60000000f00 */
[----:B-1---5:R-:W-:Y:S05]  /*4a8e0*/  CALL.REL.NOINC `($_ZN7cutlass13device_kernelIN5flash19enable_sm80_to_sm89INS1_16FlashAttnBwdSm80INS1_25CollectiveMainloopBwdSm80ILi2ELi2EN4cute5tupleIJNS5_1CILi128EEES8_NS7_ILi64EEEEEENS_6half_tEfNS_4arch4Sm80ELb1ELb0ELb1ELb1ELb0ELb0ELb0ELb0ELi2ELi4ELi4ELi4ELb0EEENS1_21CollectiveEpilogueBwdISA_SB_SD_Li256ELb1ELb0ELi2EEENS1_25SingleTileBwdLPTSchedulerILb1ELi128ELb0EEEEEEEEEvNT_6ParamsE$_ZN4cute3eso3ESOILb1ELb0EJNS_5tupleIJNS_1CILi0EEES4_EEEiEEC2ERKS5_RKi) ;  /* 0xfffbe2f000007944 */ /* 0x022fea0003c3ffff */
[----:B-1----:R1:W5:Y:S01]  /*4a8f0*/  LDL R5, [R1+0x1580] ;  /* 0x0015800001057983 */ /* 0x0023620000100800 */
[----:B------:R-:W-:-:S03]  /*4a900*/  MOV R6, 0x4a920 ;  /* 0x0004a92000067802 */ /* 0x000fc60000000f00 */
[----:B-1---5:R-:W-:Y:S05]  /*4a910*/  CALL.REL.NOINC `($_ZN7cutlass13device_kernelIN5flash19enable_sm80_to_sm89INS1_16FlashAttnBwdSm80INS1_25CollectiveMainloopBwdSm80ILi2ELi2EN4cute5tupleIJNS5_1CILi128EEES8_NS7_ILi64EEEEEENS_6half_tEfNS_4arch4Sm80ELb1ELb0ELb1ELb1ELb0ELb0ELb0ELb0ELi2ELi4ELi4ELi4ELb0EEENS1_21CollectiveEpilogueBwdISA_SB_SD_Li256ELb1ELb0ELi2EEENS1_25SingleTileBwdLPTSchedulerILb1ELi128ELb0EEEEEEEEEvNT_6ParamsE$_ZN4cute3eso3ESOILb1ELb0EJNS_5tupleIJNS2_IJNS_1CILi1EEENS3_ILi0EEEEEES5_EEENS2_IJNS2_IJS5_S5_EEEiEEEEEC2ERKS7_RKS9_) ;  /* 0xfffbe28000007944 */ /* 0x022fea0003c3ffff */
[----:B-1----:R1:W5:Y:S01]  /*4a920*/  LDL R5, [R1+0x1580] ;  /* 0x0015800001057983 */ /* 0x0023620000100800 */
[----:B------:R-:W-:-:S03]  /*4a930*/  MOV R6, 0x4a950 ;  /* 0x0004a95000067802 */ /* 0x000fc60000000f00 */
[----:B-1---5:R-:W-:Y:S05]  /*4a940*/  CALL.REL.NOINC `($_ZN7cutlass13device_kernelIN5flash19enable_sm80_to_sm89INS1_16FlashAttnBwdSm80INS1_25CollectiveMainloopBwdSm80ILi2ELi2EN4cute5tupleIJNS5_1CILi128EEES8_NS7_ILi64EEEEEENS_6half_tEfNS_4arch4Sm80ELb1ELb0ELb1ELb1ELb0ELb0ELb0ELb0ELi2ELi4ELi4ELi4ELb0EEENS1_21CollectiveEpilogueBwdISA_SB_SD_Li256ELb1ELb0ELi2EEENS1_25SingleTileBwdLPTSchedulerILb1ELi128ELb0EEEEEEEEEvNT_6ParamsE$_ZN4cute5tupleIJNS0_IJNS0_IJNS0_IJNS_1CILi8EEENS1_ILi1EEEEEES3_EEENS0_IJNS0_IJS3_S3_EEENS1_ILi2EEEEEEEEENS0_IJNS0_IJNS0_IJS3_NS1_ILi0EEEEEESA_EEENS0_IJNS0_IJSA_SA_EEEiEEEEEEEEC2ERKS9_RKSF_) ;  /* 0xfffbf74000007944 */ /* 0x022fea0003c3ffff */
[----:B------:R2:W5:Y:S01]  /*4a950*/  LDL R10, [R1+0x1580] ;  /* 0x00158000010a7983 */ /* 0x0005620000100800 */
[----:B------:R-:W-:-:S03]  /*4a960*/  MOV R6, 0x4a990 ;  /* 0x0004a99000067802 */ /* 0x000fc60000000f00 */
[----:B------:R2:W-:Y:S04]  /*4a970*/  STL.64 [R1+0x15b0], R8 ;  /* 0x0015b00801007387 */ /* 0x0005e80000100a00 */
[----:B-12--5:R-:W-:Y:S05]  /*4a980*/  CALL.REL.NOINC `($_ZN7cutlass13device_kernelIN5flash19enable_sm80_to_sm89INS1_16FlashAttnBwdSm80INS1_25CollectiveMainloopBwdSm80ILi2ELi2EN4cute5tupleIJNS5_1CILi128EEES8_NS7_ILi64EEEEEENS_6half_tEfNS_4arch4Sm80ELb1ELb0ELb1ELb1ELb0ELb0ELb0ELb0ELi2ELi4ELi4ELi4ELb0EEENS1_21CollectiveEpilogueBwdISA_SB_SD_Li256ELb1ELb0ELi2EEENS1_25SingleTileBwdLPTSchedulerILb1ELi128ELb0EEEEEEEEEvNT_6ParamsE$_ZN4cute3eso3ESOILb0ELb0EJNS_6LayoutINS_5tupleIJNS3_IJNS3_IJNS_1CILi8EEENS4_ILi1EEEEEES6_EEENS3_IJNS3_IJS6_S6_EEENS4_ILi2EEEEEEEEENS3_IJNS3_IJNS3_IJS6_NS4_ILi0EEEEEESD_EEENS3_IJNS3_IJSD_SD_EEEiEEEEEEEENS_10ViewEngineINS_8smem_ptrIPN7cutlass6half_tEEEEEEEC2ERKSJ_RKSQ_) ;  /* 0xfffbcc6000007944 */ /* 0x026fea0003c3ffff */
[----:B------:R2:W5:Y:S04]  /*4a990*/  LDL R6, [R1+0x1580] ;  /* 0x0015800001067983 */ /* 0x0005680000100800 */
[----:B-1----:R2:W5:Y:S01]  /*4a9a0*/  LDL.64 R4, [R1+0x1588] ;  /* 0x0015880001047983 */ /* 0x0025620000100a00 */
[----:B------:R-:W-:Y:S02]  /*4a9b0*/  MOV R38, R2 ;  /* 0x0000000200267202 */ /* 0x000fe40000000f00 */
[----:B------:R-:W-:Y:S02]  /*4a9c0*/  MOV R36, 0x4a9e0 ;  /* 0x0004a9e000247802 */ /* 0x000fe40000000f00 */
[----:B--2--5:R-:W-:Y:S05]  /*4a9d0*/  CALL.REL.NOINC `($_ZN7cutlass13device_kernelIN5flash19enable_sm80_to_sm89INS1_16FlashAttnBwdSm80INS1_25CollectiveMainloopBwdSm80ILi2ELi2EN4cute5tupleIJNS5_1CILi128EEES8_NS7_ILi64EEEEEENS_6half_tEfNS_4arch4Sm80ELb1ELb0ELb1ELb1ELb0ELb0ELb0ELb0ELi2ELi4ELi4ELi4ELb0EEENS1_21CollectiveEpilogueBwdISA_SB_SD_Li256ELb1ELb0ELi2EEENS1_25SingleTileBwdLPTSchedulerILb1ELi128ELb0EEEEEEEEEvNT_6ParamsE$_ZN4cute3eso3ESOILb1ELb0EJNS_6LayoutINS_5tupleIJNS3_IJNS3_IJNS_1CILi4EEENS4_ILi2EEEEEENS4_ILi1EEEEEES6_EEENS3_IJNS3_IJNS3_IJS8_NS4_ILi32EEEEEENS4_ILi0EEEEEENS4_ILi64EEEEEEEENS_10ViewEngineIPN7cutlass6half_tEEEEEC2ERKSH_RKSM_) ;  /* 0xfffbe3d000007944 */ /* 0x024fea0003c3ffff */
[----:B------:R2:W5:Y:S01]  /*4a9e0*/  LDL.64 R10, [R1+0x1580] ;  /* 0x00158000010a7983 */ /* 0x0005620000100a00 */
[----:B------:R-:W-:Y:S02]  /*4a9f0*/  MOV R3, R6 ;  /* 0x0000000600037202 */ /* 0x000fe40000000f00 */
[----:B-1----:R-:W-:-:S02]  /*4aa00*/  MOV R2, 0x4aa20 ;  /* 0x0004aa2000027802 */ /* 0x002fc40000000f00 */
[----:B--2--5:R-:W-:Y:S05]  /*4aa10*/  CALL.REL.NOINC `($_ZN7cutlass13device_kernelIN5flash19enable_sm80_to_sm89INS1_16FlashAttnBwdSm80INS1_25CollectiveMainloopBwdSm80ILi2ELi2EN4cute5tupleIJNS5_1CILi128EEES8_NS7_ILi64EEEEEENS_6half_tEfNS_4arch4Sm80ELb1ELb0ELb1ELb1ELb0ELb0ELb0ELb0ELi2ELi4ELi4ELi4ELb0EEENS1_21CollectiveEpilogueBwdISA_SB_SD_Li256ELb1ELb0ELi2EEENS1_25SingleTileBwdLPTSchedulerILb1ELi128ELb0EEEEEEEEEvNT_6ParamsE$_ZZN4cute5sliceINS_5tupleIJNS1_IJNS_10UnderscoreENS_1CILi0EEEEEENS1_IJS4_S2_EEEEEENS1_IJNS1_IJNS1_IJNS3_ILi1EEES4_EEES4_EEENS1_IJNS1_IJS4_S4_EEEiEEEEEEEEDaRKT_RKT0_ENKUlRKT_RKT0_E_clIS6_SC_EEDaSM_SP_) ;  /* 0xfffc04f000007944 */ /* 0x024fea0003c3ffff */
[----:B------:R-:W-:Y:S02]  /*4aa20*/  MOV R2, 0x4aa40 ;  /* 0x0004aa4000027802 */ /* 0x000fe40000000f00 */
[----:B------:R-:W-:Y:S05]  /*4aa30*/  CALL.REL.NOINC `($_ZN7cutlass13device_kernelIN5flash19enable_sm80_to_sm89INS1_16FlashAttnBwdSm80INS1_25CollectiveMainloopBwdSm80ILi2ELi2EN4cute5tupleIJNS5_1CILi128EEES8_NS7_ILi64EEEEEENS_6half_tEfNS_4arch4Sm80ELb1ELb0ELb1ELb1ELb0ELb0ELb0ELb0ELi2ELi4ELi4ELi4ELb0EEENS1_21CollectiveEpilogueBwdISA_SB_SD_Li256ELb1ELb0ELi2EEENS1_25SingleTileBwdLPTSchedulerILb1ELi128ELb0EEEEEEEEEvNT_6ParamsE$_ZZN4cute12filter_tupleINS_5tupleIJNS1_IJNS_10UnderscoreENS_1CILi0EEEEEENS1_IJS4_S2_EEEEEENS1_IJNS1_IJNS1_IJNS3_ILi1EEES4_EEES4_EEENS1_IJNS1_IJS4_S4_EEEiEEEEEEZNS_5sliceIS7_SD_EEDaRKT_RKT0_EUlRKT_RKT0_E_EEDaSH_SK_OT1_ENKUlDpSN_E_clIJNS1_IJS9_EEENS1_IJiEEEEEEDaSU_) ;  /* 0xfffbfdc000007944 */ /* 0x000fea0003c3ffff */
[----:B------:R-:W-:Y:S02]  /*4aa40*/  MOV R36, 0x4aa60 ;  /* 0x0004aa6000247802 */ /* 0x000fe40000000f00 */
[----:B------:R-:W-:Y:S05]  /*4aa50*/  CALL.REL.NOINC `($_ZN7cutlass13device_kernelIN5flash19enable_sm80_to_sm89INS1_16FlashAttnBwdSm80INS1_25CollectiveMainloopBwdSm80ILi2ELi2EN4cute5tupleIJNS5_1CILi128EEES8_NS7_ILi64EEEEEENS_6half_tEfNS_4arch4Sm80ELb1ELb0ELb1ELb1ELb0ELb0ELb0ELb0ELi2ELi4ELi4ELi4ELb0EEENS1_21CollectiveEpilogueBwdISA_SB_SD_Li256ELb1ELb0ELi2EEENS1_25SingleTileBwdLPTSchedulerILb1ELi128ELb0EEEEEEEEEvNT_6ParamsE$_ZN4cute5tupleIJNS0_IJNS0_IJNS_1CILi8EEENS1_ILi1EEEEEENS1_ILi2EEEEEENS0_IJNS0_IJS3_NS1_ILi0EEEEEEiEEEEEC2ERKS6_RKS9_) ;  /* 0xfffbf8c000007944 */ /* 0x000fea0003c3ffff */
[----:B-1----:R1:W5:Y:S01]  /*4aa60*/  LDL R3, [R1+0x1580] ;  /* 0x0015800001037983 */ /* 0x0023620000100800 */
[----:B------:R-:W-:-:S03]  /*4aa70*/  MOV R6, 0x4aa90 ;  /* 0x0004aa9000067802 */ /* 0x000fc60000000f00 */
        /* <DEDUP_REMOVED lines=8> */
[----:B------:R-:W-:-:S03]  /*4ab00*/  MOV R38, 0x4ab30 ;  /* 0x0004ab3000267802 */ /* 0x000fc60000000f00 */
[----:B--2---:R1:W-:Y:S04]  /*4ab10*/  STL.64 [R1+0x15b0], R2 ;  /* 0x0015b00201007387 */ /* 0x0043e80000100a00 */
[----:B-1----:R-:W-:Y:S05]  /*4ab20*/  CALL.REL.NOINC `($_ZN7cutlass13device_kernelIN5flash19enable_sm80_to_sm89INS1_16FlashAttnBwdSm80INS1_25CollectiveMainloopBwdSm80ILi2ELi2EN4cute5tupleIJNS5_1CILi128EEES8_NS7_ILi64EEEEEENS_6half_tEfNS_4arch4Sm80ELb1ELb0ELb1ELb1ELb0ELb0ELb0ELb0ELi2ELi4ELi4ELi4ELb0EEENS1_21CollectiveEpilogueBwdISA_SB_SD_Li256ELb1ELb0ELi2EEENS1_25SingleTileBwdLPTSchedulerILb1ELi128ELb0EEEEEEEEEvNT_6ParamsE$_ZN4cute3eso3ESOILb0ELb0EJNS_6LayoutINS_5tupleIJNS3_IJNS_1CILi8EEENS4_ILi1EEEEEENS4_ILi2EEEEEENS3_IJNS3_IJS6_NS4_ILi0EEEEEEiEEEEENS_10ViewEngineINS_8smem_ptrIPN7cutlass6half_tEEEEEEEC2ERKSD_RKSK_) ;  /* 0xfffbd0a000007944 */ /* 0x002fea0003c3ffff */
[----:B------:R2:W5:Y:S04]  /*4ab30*/  LDL R8, [R1+0x1580] ;  /* 0x0015800001087983 */ /* 0x0005680000100800 */
[----:B------:R2:W5:Y:S01]  /*4ab40*/  LDL.64 R12, [R1+0x1588] ;  /* 0x00158800010c7983 */ /* 0x0005620000100a00 */
[----:B------:R-:W-:Y:S02]  /*4ab50*/  MOV R47, RZ ;  /* 0x000000ff002f7202 */ /* 0x000fe40000000f00 */
[----:B------:R-:W-:Y:S02]  /*4ab60*/  MOV R46, 0x4ab80 ;  /* 0x0004ab80002e7802 */ /* 0x000fe40000000f00 */
[----:B-12--5:R-:W-:Y:S05]  /*4ab70*/  CALL.REL.NOINC `($_ZN7cutlass13device_kernelIN5flash19enable_sm80_to_sm89INS1_16FlashAttnBwdSm80INS1_25CollectiveMainloopBwdSm80ILi2ELi2EN4cute5tupleIJNS5_1CILi128EEES8_NS7_ILi64EEEEEENS_6half_tEfNS_4arch4Sm80ELb1ELb0ELb1ELb1ELb0ELb0ELb0ELb0ELi2ELi4ELi4ELi4ELb0EEENS1_21CollectiveEpilogueBwdISA_SB_SD_Li256ELb1ELb0ELi2EEENS1_25SingleTileBwdLPTSchedulerILb1ELi128ELb0EEEEEEEEEvNT_6ParamsE$_ZN4cute3eso3ESOILb1ELb0EJNS_10UnderscoreEiEEC2ERKS2_RKi) ;  /* 0xfffbd9b000007944 */ /* 0x026fea0003c3ffff */
[----:B------:R-:W2:Y:S01]  /*4ab80*/  LDL R37, [R1+0x1580] ;  /* 0x0015800001257983 */ /* 0x000ea20000100800 */
[----:B------:R-:W-:Y:S01]  /*4ab90*/  MOV R38, 0x4abc0 ;  /* 0x0004abc000267802 */ /* 0x000fe20000000f00 */
[----:B--2---:R-:W-:Y:S02]  /*4aba0*/  IMAD R37, R8, R37, RZ ;  /* 0x0000002508257224 */ /* 0x004fe400078e02ff */
[----:B-1----:R-:W-:Y:S05]  /*4abb0*/  CALL.REL.NOINC `($_ZN7cutlass13device_kernelIN5flash19enable_sm80_to_sm89INS1_16FlashAttnBwdSm80INS1_25CollectiveMainloopBwdSm80ILi2ELi2EN4cute5tupleIJNS5_1CILi128EEES8_NS7_ILi64EEEEEENS_6half_tEfNS_4arch4Sm80ELb1ELb0ELb1ELb1ELb0ELb0ELb0ELb0ELi2ELi4ELi4ELi4ELb0EEENS1_21CollectiveEpilogueBwdISA_SB_SD_Li256ELb1ELb0ELi2EEENS1_25SingleTileBwdLPTSchedulerILb1ELi128ELb0EEEEEEEEEvNT_6ParamsE$_ZN4cute3eso3ESOILb1ELb0EJNS_6LayoutINS_5tupleIJNS3_IJNS_1CILi8EEENS4_ILi1EEEEEEEEENS3_IJNS3_IJS6_NS4_ILi0EEEEEEEEEEEiEEC2ERKSC_RKi) ;  /* 0xfffbecc000007944 */ /* 0x002fea0003c3ffff */
[----:B------:R-:W2:Y:S01]  /*4abc0*/  LDL R3, [R1+0x1580] ;  /* 0x0015800001037983 */ /* 0x000ea20000100800 */
[----:B------:R-:W-:-:S02]  /*4abd0*/  MOV R38, R83 ;  /* 0x0000005300267202 */ /* 0x000fc40000000f00 */
        /* <DEDUP_REMOVED lines=8> */
[----:B------:R-:W-:Y:S02]  /*4ac60*/  MOV R46, 0x4ac80 ;  /* 0x0004ac80002e7802 */ /* 0x000fe40000000f00 */
[----:B-1---5:R-:W-:Y:S05]  /*4ac70*/  CALL.REL.NOINC `($_ZN7cutlass13device_kernelIN5flash19enable_sm80_to_sm89INS1_16FlashAttnBwdSm80INS1_25CollectiveMainloopBwdSm80ILi2ELi2EN4cute5tupleIJNS5_1CILi128EEES8_NS7_ILi64EEEEEENS_6half_tEfNS_4arch4Sm80ELb1ELb0ELb1ELb1ELb0ELb0ELb0ELb0ELi2ELi4ELi4ELi4ELb0EEENS1_21CollectiveEpilogueBwdISA_SB_SD_Li256ELb1ELb0ELi2EEENS1_25SingleTileBwdLPTSchedulerILb1ELi128ELb0EEEEEEEEEvNT_6ParamsE$_ZN4cute3eso3ESOILb1ELb0EJNS_10UnderscoreEiEEC2ERKS2_RKi) ;  /* 0xfffbd8b000007944 */ /* 0x022fea0003c3ffff */
[----:B------:R-:W2:Y:S01]  /*4ac80*/  LDL R5, [R1+0x1580] ;  /* 0x0015800001057983 */ /* 0x000ea20000100800 */
[----:B------:R-:W-:Y:S02]  /*4ac90*/  MOV R6, 0x4acc0 ;  /* 0x0004acc000067802 */ /* 0x000fe40000000f00 */
[----:B--2---:R-:W-:Y:S02]  /*4aca0*/  SHF.L.U32 R5, R5, 0x6, RZ ;  /* 0x0000000605057819 */ /* 0x004fe400000006ff */
[----:B-1----:R-:W-:Y:S05]  /*4acb0*/  CALL.REL.NOINC `($_ZN7cutlass13device_kernelIN5flash19enable_sm80_to_sm89INS1_16FlashAttnBwdSm80INS1_25CollectiveMainloopBwdSm80ILi2ELi2EN4cute5tupleIJNS5_1CILi128EEES8_NS7_ILi64EEEEEENS_6half_tEfNS_4arch4Sm80ELb1ELb0ELb1ELb1ELb0ELb0ELb0ELb0ELi2ELi4ELi4ELi4ELb0EEENS1_21CollectiveEpilogueBwdISA_SB_SD_Li256ELb1ELb0ELi2EEENS1_25SingleTileBwdLPTSchedulerILb1ELi128ELb0EEEEEEEEEvNT_6ParamsE$_ZN4cute3eso3ESOILb1ELb0EJNS_6LayoutINS_5tupleIJNS3_IJNS3_IJNS_1CILi4EEENS4_ILi2EEEEEENS4_ILi1EEEEEEEEENS3_IJNS3_IJNS3_IJS8_NS4_ILi32EEEEEENS4_ILi0EEEEEEEEEEEiEEC2ERKSG_RKi) ;  /* 0xfffbe07000007944 */ /* 0x002fea0003c3ffff */
[----:B-1----:R-:W2:Y:S01]  /*4acc0*/  LDL R5, [R1+0x1580] ;  /* 0x0015800001057983 */ /* 0x002ea20000100800 */
        /* <DEDUP_REMOVED lines=14> */
[----:B-1----:R1:W5:Y:S01]  /*4adb0*/  LDL R3, [R1+0x1580] ;  /* 0x0015800001037983 */ /* 0x0023620000100800 */
[----:B------:R-:W-:-:S03]  /*4adc0*/  MOV R6, 0x4ade0 ;  /* 0x0004ade000067802 */ /* 0x000fc60000000f00 */
[----:B-1---5:R-:W-:Y:S05]  /*4add0*/  CALL.REL.NOINC `($_ZN7cutlass13device_kernelIN5flash19enable_sm80_to_sm89INS1_16FlashAttnBwdSm80INS1_25CollectiveMainloopBwdSm80ILi2ELi2EN4cute5tupleIJNS5_1CILi128EEES8_NS7_ILi64EEEEEENS_6half_tEfNS_4arch4Sm80ELb1ELb0ELb1ELb1ELb0ELb0ELb0ELb0ELi2ELi4ELi4ELi4ELb0EEENS1_21CollectiveEpilogueBwdISA_SB_SD_Li256ELb1ELb0ELi2EEENS1_25SingleTileBwdLPTSchedulerILb1ELi128ELb0EEEEEEEEEvNT_6ParamsE$_ZN4cute3eso3ESOILb1ELb0EJNS_6LayoutINS_5tupleIJNS3_IJNS3_IJNS_1CILi2EEES5_EEENS4_ILi1EEEEEEEEENS3_IJNS3_IJNS3_IJS7_NS4_ILi16EEEEEENS4_ILi0EEEEEEEEEEENS_10ViewEngineIPjEEEEC2ERKSF_RKSI_) ;  /* 0xfffbdec000007944 */ /* 0x022fea0003c3ffff */
        /* <DEDUP_REMOVED lines=9> */
[----:B-1----:R-:W-:Y:S05]  /*4ae70*/  CALL.REL.NOINC `($_ZN7cutlass13device_kernelIN5flash19enable_sm80_to_sm89INS1_16FlashAttnBwdSm80INS1_25CollectiveMainloopBwdSm80ILi2ELi2EN4cute5tupleIJNS5_1CILi128EEES8_NS7_ILi64EEEEEENS_6half_tEfNS_4arch4Sm80ELb1ELb0ELb1ELb1ELb0ELb0ELb0ELb0ELi2ELi4ELi4ELi4ELb0EEENS1_21CollectiveEpilogueBwdISA_SB_SD_Li256ELb1ELb0ELi2EEENS1_25SingleTileBwdLPTSchedulerILb1ELi128ELb0EEEEEEEEEvNT_6ParamsE$_ZN4cute3eso3ESOILb1ELb0EJNS_10UnderscoreEiEEC2ERKS2_RKi) ;  /* 0xfffbd6b000007944 */ /* 0x002fea0003c3ffff */
[----:B------:R-:W2:Y:S01]  /*4ae80*/  LDL R37, [R1+0x1580] ;  /* 0x0015800001257983 */ /* 0x000ea20000100800 */
[----:B------:R-:W-:Y:S01]  /*4ae90*/  MOV R38, 0x4aec0 ;  /* 0x0004aec000267802 */ /* 0x000fe20000000f00 */
[----:B--2---:R-:W-:-:S02]  /*4aea0*/  IMAD R37, R8, R37, RZ ;  /* 0x0000002508257224 */ /* 0x004fc400078e02ff */
        /* <DEDUP_REMOVED lines=58> */
.L_x_4890:
[----:B------:R-:W-:Y:S11]  /*4b250*/  ISETP.NE.AND P0, PT, R50, 0x7, PT ;  /* 0x000000073200780c */ /* 0x000ff60003f05270 */
[----:B------:R-:W-:Y:S02]  /*4b260*/  @!UPT UIADD3 URZ, URZ, URZ, URZ ;  /* 0x0000003f3f3ff290 */ /* 0x000fe4000fffe03f */
[----:B------:R-:W-:-:S05]  /*4b270*/  @!P0 BRA `(.L_x_4889) ;  /* 0x00000f8000008947 */ /* 0x000fca0003800000 */
[----:B------:R-:W-:Y:S02]  /*4b280*/  IADD3 R40, R50, 0x1, RZ ;  /* 0x0000000132287810 */ /* 0x000fe40007ffe0ff */
[----:B------:R-:W-:Y:S03]  /*4b290*/  MOV R46, 0x4b2c0 ;  /* 0x0004b2c0002e7802 */ /* 0x000fe60000000f00 */
[----:B------:R-:W-:Y:S02]  /*4b2a0*/  IMAD.MOV.U32 R3, RZ, RZ, R40 ;  /* 0x000000ffff037224 */ /* 0x000fe400078e0028 */
[----:B------:R-:W-:Y:S05]  /*4b2b0*/  CALL.REL.NOINC `($_ZN7cutlass13device_kernelIN5flash19enable_sm80_to_sm89INS1_16FlashAttnBwdSm80INS1_25CollectiveMainloopBwdSm80ILi2ELi2EN4cute5tupleIJNS5_1CILi128EEES8_NS7_ILi64EEEEEENS_6half_tEfNS_4arch4Sm80ELb1ELb0ELb1ELb1ELb0ELb0ELb0ELb0ELi2ELi4ELi4ELi4ELb0EEENS1_21CollectiveEpilogueBwdISA_SB_SD_Li256ELb1ELb0ELi2EEENS1_25SingleTileBwdLPTSchedulerILb1ELi128ELb0EEEEEEEEEvNT_6ParamsE$_ZN4cute3eso3ESOILb1ELb0EJNS_10UnderscoreES2_iEEC2ERKS2_S5_RKi) ;  /* 0xfffbd23000007944 */ /* 0x000fea0003c3ffff */
        /* <DEDUP_REMOVED lines=16> */
[----:B------:R-:W-:Y:S05]  /*4b3c0*/  CALL.REL.NOINC `($_ZN7cutlass13device_kernelIN5flash19enable_sm80_to_sm89INS1_16FlashAttnBwdSm80INS1_25CollectiveMainloopBwdSm80ILi2ELi2EN4cute5tupleIJNS5_1CILi128EEES8_NS7_ILi64EEEEEENS_6half_tEfNS_4arch4Sm80ELb1ELb0ELb1ELb1ELb0ELb0ELb0ELb0ELi2ELi4ELi4ELi4ELb0EEENS1_21CollectiveEpilogueBwdISA_SB_SD_Li256ELb1ELb0ELi2EEENS1_25SingleTileBwdLPTSchedulerILb1ELi128ELb0EEEEEEEEEvNT_6ParamsE$_ZN4cute3eso3ESOILb1ELb0EJNS_6LayoutINS_5tupleIJNS3_IJNS_1CILi8EEENS4_ILi1EEEEEENS4_ILi2EEEEEENS3_IJNS3_IJS6_NS4_ILi0EEEEEENS4_ILi4096EEEEEEEEiEEC2ERKSE_RKi) ;  /* 0xfffbe73000007944 */ /* 0x000fea0003c3ffff */
[----:B-1----:R-:W2:Y:S01]  /*4b3d0*/  LDL R3, [R1+0x1580] ;  /* 0x0015800001037983 */ /* 0x002ea20000100800 */
[----:B------:R-:W-:Y:S01]  /*4b3e0*/  MOV R46, 0x4b440 ;  /* 0x0004b440002e7802 */ /* 0x000fe20000000f00 */
[----:B------:R-:W-:Y:S02]  /*4b3f0*/  IMAD.MOV.U32 R38, RZ, RZ, R83 ;  /* 0x000000ffff267224 */ /* 0x000fe400078e0053 */
[----:B------:R-:W2:Y:S02]  /*4b400*/  LD.E.64 R36, [R94.64+0x8] ;  /* 0x000008085e247980 */ /* 0x000ea4000c101b00 */
[C---:B--2---:R-:W-:Y:S04]  /*4b410*/  LEA R2, P0, R3.reuse, R36, 0x1 ;  /* 0x0000002403027211 */ /* 0x044fe800078008ff */
[----:B------:R-:W-:Y:S04]  /*4b420*/  LEA.HI.X.SX32 R3, R3, R37, 0x1, P0 ;  /* 0x0000002503037211 */ /* 0x000fe800000f0eff */
[----:B------:R-:W-:Y:S05]  /*4b430*/  CALL.REL.NOINC `($_ZN7cutlass13device_kernelIN5flash19enable_sm80_to_sm89INS1_16FlashAttnBwdSm80INS1_25CollectiveMainloopBwdSm80ILi2ELi2EN4cute5tupleIJNS5_1CILi128EEES8_NS7_ILi64EEEEEENS_6half_tEfNS_4arch4Sm80ELb1ELb0ELb1ELb1ELb0ELb0ELb0ELb0ELi2ELi4ELi4ELi4ELb0EEENS1_21CollectiveEpilogueBwdISA_SB_SD_Li256ELb1ELb0ELi2EEENS1_25SingleTileBwdLPTSchedulerILb1ELi128ELb0EEEEEEEEEvNT_6ParamsE$_ZN4cute8smem_ptrIPN7cutlass6half_tEECI1NS_12iter_adaptorIS3_S4_EEES3_) ;  /* 0xfffbf20000007944 */ /* 0x000fea0003c3ffff */
[----:B-1----:R1:W5:Y:S01]  /*4b440*/  LDL.64 R2, [R1+0x1580] ;  /* 0x0015800001027983 */ /* 0x0023620000100a00 */
[----:B------:R-:W-:Y:S03]  /*4b450*/  MOV R38, 0x4b470 ;  /* 0x0004b47000267802 */ /* 0x000fe60000000f00 */
[----:B-1---5:R-:W-:Y:S05]  /*4b460*/  CALL.REL.NOINC `($_ZN7cutlass13device_kernelIN5flash19enable_sm80_to_sm89INS1_16FlashAttnBwdSm80INS1_25CollectiveMainloopBwdSm80ILi2ELi2EN4cute5tupleIJNS5_1CILi128EEES8_NS7_ILi64EEEEEENS_6half_tEfNS_4arch4Sm80ELb1ELb0ELb1ELb1ELb0ELb0ELb0ELb0ELi2ELi4ELi4ELi4ELb0EEENS1_21CollectiveEpilogueBwdISA_SB_SD_Li256ELb1ELb0ELi2EEENS1_25SingleTileBwdLPTSchedulerILb1ELi128ELb0EEEEEEEEEvNT_6ParamsE$_ZN4cute3eso3ESOILb1ELb0EJNS_6LayoutINS_5tupleIJNS3_IJNS_1CILi8EEENS4_ILi1EEEEEENS4_ILi2EEEEEENS3_IJNS3_IJS6_NS4_ILi0EEEEEENS4_ILi4096EEEEEEEENS_10ViewEngineINS_8smem_ptrIPN7cutlass6half_tEEEEEEEC2ERKSE_RKSL_) ;  /* 0xfffbe65000007944 */ /* 0x022fea0003c3ffff */
[----:B-1----:R-:W-:Y:S01]  /*4b470*/  MOV R3, R40 ;  /* 0x0000002800037202 */ /* 0x002fe20000000f00 */
[----:B------:R1:W5:Y:S01]  /*4b480*/  LDL.64 R36, [R1+0x1580] ;  /* 0x0015800001247983 */ /* 0x0003620000100a00 */
[----:B------:R-:W-:Y:S03]  /*4b490*/  MOV R46, 0x4b4b0 ;  /* 0x0004b4b0002e7802 */ /* 0x000fe60000000f00 */
[----:B-1---5:R-:W-:Y:S05]  /*4b4a0*/  CALL.REL.NOINC `($_ZN7cutlass13device_kernelIN5flash19enable_sm80_to_sm89INS1_16FlashAttnBwdSm80INS1_25CollectiveMainloopBwdSm80ILi2ELi2EN4cute5tupleIJNS5_1CILi128EEES8_NS7_ILi64EEEEEENS_6half_tEfNS_4arch4Sm80ELb1ELb0ELb1ELb1ELb0ELb0ELb0ELb0ELi2ELi4ELi4ELi4ELb0EEENS1_21CollectiveEpilogueBwdISA_SB_SD_Li256ELb1ELb0ELi2EEENS1_25SingleTileBwdLPTSchedulerILb1ELi128ELb0EEEEEEEEEvNT_6ParamsE$_ZN4cute3eso3ESOILb1ELb0EJNS_10UnderscoreES2_iEEC2ERKS2_S5_RKi) ;  /* 0xfffbd04000007944 */ /* 0x022fea0003c3ffff */
        /* <DEDUP_REMOVED lines=9> */
[----:B------:R-:W-:Y:S05]  /*4b540*/  CALL.REL.NOINC `($_ZN7cutlass13device_kernelIN5flash19enable_sm80_to_sm89INS1_16FlashAttnBwdSm80INS1_25CollectiveMainloopBwdSm80ILi2ELi2EN4cute5tupleIJNS5_1CILi128EEES8_NS7_ILi64EEEEEENS_6half_tEfNS_4arch4Sm80ELb1ELb0ELb1ELb1ELb0ELb0ELb0ELb0ELi2ELi4ELi4ELi4ELb0EEENS1_21CollectiveEpilogueBwdISA_SB_SD_Li256ELb1ELb0ELi2EEENS1_25SingleTileBwdLPTSchedulerILb1ELi128ELb0EEEEEEEEEvNT_6ParamsE$_ZN4cute3eso3ESOILb1ELb0EJNS_6LayoutINS_5tupleIJNS3_IJNS_1CILi8EEENS4_ILi1EEEEEENS4_ILi2EEEEEENS3_IJNS3_IJS6_NS4_ILi0EEEEEES5_EEEEEiEEC2ERKSD_RKi) ;  /* 0xfffbe74000007944 */ /* 0x000fea0003c3ffff */
[----:B------:R-:W-:Y:S01]  /*4b550*/  MOV R48, 0x4b5a0 ;  /* 0x0004b5a000307802 */ /* 0x000fe20000000f00 */
[----:B------:R-:W2:Y:S02]  /*4b560*/  LDL R39, [R1+0x1580] ;  /* 0x0015800001277983 */ /* 0x000ea40000100800 */
[C---:B--2---:R-:W-:Y:S04]  /*4b570*/  LEA R38, P0, R39.reuse, R90, 0x1 ;  /* 0x0000005a27267211 */ /* 0x044fe800078008ff */
[----:B------:R-:W-:Y:S04]  /*4b580*/  LEA.HI.X.SX32 R39, R39, R91, 0x1, P0 ;  /* 0x0000005b27277211 */ /* 0x000fe800000f0eff */
[----:B-1----:R-:W-:Y:S05]  /*4b590*/  CALL.REL.NOINC `($_ZN7cutlass13device_kernelIN5flash19enable_sm80_to_sm89INS1_16FlashAttnBwdSm80INS1_25CollectiveMainloopBwdSm80ILi2ELi2EN4cute5tupleIJNS5_1CILi128EEES8_NS7_ILi64EEEEEENS_6half_tEfNS_4arch4Sm80ELb1ELb0ELb1ELb1ELb0ELb0ELb0ELb0ELi2ELi4ELi4ELi4ELb0EEENS1_21CollectiveEpilogueBwdISA_SB_SD_Li256ELb1ELb0ELi2EEENS1_25SingleTileBwdLPTSchedulerILb1ELi128ELb0EEEEEEEEEvNT_6ParamsE$_ZN4cute3eso3ESOILb1ELb0EJNS_6LayoutINS_5tupleIJNS3_IJNS_1CILi8EEENS4_ILi1EEEEEENS4_ILi2EEEEEENS3_IJNS3_IJS6_NS4_ILi0EEEEEES5_EEEEENS_10ViewEngineIPN7cutlass6half_tEEEEEC2ERKSD_RKSI_) ;  /* 0xfffbe6b000007944 */ /* 0x002fea0003c3ffff */
[----:B------:R2:W5:Y:S01]  /*4b5a0*/  LDL.64 R2, [R1+0x1580] ;  /* 0x0015800001027983 */ /* 0x0005620000100a00 */
[----:B-1----:R-:W-:Y:S03]  /*4b5b0*/  MOV R46, 0x4b5d0 ;  /* 0x0004b5d0002e7802 */ /* 0x002fe60000000f00 */
[----:B--2--5:R-:W-:Y:S05]  /*4b5c0*/  CALL.REL.NOINC `($_ZN7cutlass13device_kernelIN5flash19enable_sm80_to_sm89INS1_16FlashAttnBwdSm80INS1_25CollectiveMainloopBwdSm80ILi2ELi2EN4cute5tupleIJNS5_1CILi128EEES8_NS7_ILi64EEEEEENS_6half_tEfNS_4arch4Sm80ELb1ELb0ELb1ELb1ELb0ELb0ELb0ELb0ELi2ELi4ELi4ELi4ELb0EEENS1_21CollectiveEpilogueBwdISA_SB_SD_Li256ELb1ELb0ELi2EEENS1_25SingleTileBwdLPTSchedulerILb1ELi128ELb0EEEEEEEEEvNT_6ParamsE$_ZN4cute3eso3ESOILb1ELb0EJNS_6LayoutINS_5tupleIJNS3_IJNS_1CILi8EEENS4_ILi1EEEEEENS3_IJNS4_ILi2EEEEEEEEENS3_IJNS3_IJS6_NS4_ILi0EEEEEENS3_IJNS4_ILi4096EEEEEEEEEEENS_10ViewEngineINS_8smem_ptrIPN7cutlass6half_tEEEEEEEC2ERKSG_RKSN_) ;  /* 0xfffbe2f000007944 */ /* 0x024fea0003c3ffff */
[----:B-1----:R1:W5:Y:S01]  /*4b5d0*/  LDL.64 R36, [R1+0x1580] ;  /* 0x0015800001247983 */ /* 0x0023620000100a00 */
[----:B------:R-:W-:Y:S03]  /*4b5e0*/  MOV R46, 0x4b600 ;  /* 0x0004b600002e7802 */ /* 0x000fe60000000f00 */
[----:B-1---5:R-:W-:Y:S05]  /*4b5f0*/  CALL.REL.NOINC `($_ZN7cutlass13device_kernelIN5flash19enable_sm80_to_sm89INS1_16FlashAttnBwdSm80INS1_25CollectiveMainloopBwdSm80ILi2ELi2EN4cute5tupleIJNS5_1CILi128EEES8_NS7_ILi64EEEEEENS_6half_tEfNS_4arch4Sm80ELb1ELb0ELb1ELb1ELb0ELb0ELb0ELb0ELi2ELi4ELi4ELi4ELb0EEENS1_21CollectiveEpilogueBwdISA_SB_SD_Li256ELb1ELb0ELi2EEENS1_25SingleTileBwdLPTSchedulerILb1ELi128ELb0EEEEEEEEEvNT_6ParamsE$_ZN4cute3eso3ESOILb1ELb0EJNS_6LayoutINS_5tupleIJNS3_IJNS_1CILi8EEENS4_ILi1EEEEEENS3_IJNS4_ILi2EEEEEEEEENS3_IJNS3_IJS6_NS4_ILi0EEEEEENS3_IJS5_EEEEEEEENS_10ViewEngineIPN7cutlass6half_tEEEEEC2ERKSF_RKSK_) ;  /* 0xfffbe3c000007944 */ /* 0x022fea0003c3ffff */
[----:B-1----:R1:W5:Y:S01]  /*4b600*/  LDL.64 R2, [R1+0x1580] ;  /* 0x0015800001027983 */ /* 0x0023620000100a00 */
[----:B------:R-:W-:Y:S03]  /*4b610*/  MOV R46, 0x4b630 ;  /* 0x0004b630002e7802 */ /* 0x000fe60000000f00 */
[----:B-1---5:R-:W-:Y:S05]  /*4b620*/  CALL.REL.NOINC `($_ZN7cutlass13device_kernelIN5flash19enable_sm80_to_sm89INS1_16FlashAttnBwdSm80INS1_25CollectiveMainloopBwdSm80ILi2ELi2EN4cute5tupleIJNS5_1CILi128EEES8_NS7_ILi64EEEEEENS_6half_tEfNS_4arch4Sm80ELb1ELb0ELb1ELb1ELb0ELb0ELb0ELb0ELi2ELi4ELi4ELi4ELb0EEENS1_21CollectiveEpilogueBwdISA_SB_SD_Li256ELb1ELb0ELi2EEENS1_25SingleTileBwdLPTSchedulerILb1ELi128ELb0EEEEEEEEEvNT_6ParamsE$_ZN4cute3eso3ESOILb1ELb0EJNS_6LayoutINS_5tupleIJNS3_IJNS3_IJNS_1CILi8EEENS4_ILi1EEEEEES6_EEENS3_IJNS3_IJS6_S6_EEENS4_ILi2EEEEEEEEENS3_IJNS3_IJNS3_IJS6_NS4_ILi0EEEEEESD_EEENS3_IJNS3_IJSD_SD_EEES5_EEEEEEEENS_10ViewEngineIPN7cutlass6half_tEEEEEC2ERKSJ_RKSO_) ;  /* 0xfffbd9a000007944 */ /* 0x022fea0003c3ffff */
[----:B-1----:R1:W5:Y:S01]  /*4b630*/  LDL.64 R38, [R1+0x1580] ;  /* 0x0015800001267983 */ /* 0x0023620000100a00 */
[----:B------:R-:W-:Y:S03]  /*4b640*/  MOV R46, 0x4b660 ;  /* 0x0004b660002e7802 */ /* 0x000fe60000000f00 */
[----:B-1---5:R-:W-:Y:S05]  /*4b650*/  CALL.REL.NOINC `($_ZN7cutlass13device_kernelIN5flash19enable_sm80_to_sm89INS1_16FlashAttnBwdSm80INS1_25CollectiveMainloopBwdSm80ILi2ELi2EN4cute5tupleIJNS5_1CILi128EEES8_NS7_ILi64EEEEEENS_6half_tEfNS_4arch4Sm80ELb1ELb0ELb1ELb1ELb0ELb0ELb0ELb0ELi2ELi4ELi4ELi4ELb0EEENS1_21CollectiveEpilogueBwdISA_SB_SD_Li256ELb1ELb0ELi2EEENS1_25SingleTileBwdLPTSchedulerILb1ELi128ELb0EEEEEEEEEvNT_6ParamsE$_ZN4cute3eso3ESOILb1ELb0EJNS_6LayoutINS_5tupleIJNS3_IJNS3_IJNS_1CILi8EEENS4_ILi1EEEEEES6_EEENS3_IJNS3_IJS6_S6_EEENS4_ILi2EEEEEEEEENS3_IJNS3_IJNS3_IJS6_NS4_ILi0EEEEEESD_EEENS3_IJNS3_IJSD_SD_EEENS4_ILi4096EEEEEEEEEEENS_10ViewEngineINS_8smem_ptrIPN7cutlass6half_tEEEEEEEC2ERKSK_RKSR_) ;  /* 0xfffbd8b000007944 */ /* 0x022fea0003c3ffff */
[----:B-1----:R1:W5:Y:S01]  /*4b660*/  LDL.64 R2, [R1+0x1580] ;  /* 0x0015800001027983 */ /* 0x0023620000100a00 */
[----:B------:R-:W-:Y:S03]  /*4b670*/  MOV R48, 0x4b690 ;  /* 0x0004b69000307802 */ /* 0x000fe60000000f00 */
[----:B-1---5:R-:W-:Y:S05]  /*4b680*/  CALL.REL.NOINC `($_ZN7cutlass13device_kernelIN5flash19enable_sm80_to_sm89INS1_16FlashAttnBwdSm80INS1_25CollectiveMainloopBwdSm80ILi2ELi2EN4cute5tupleIJNS5_1CILi128EEES8_NS7_ILi64EEEEEENS_6half_tEfNS_4arch4Sm80ELb1ELb0ELb1ELb1ELb0ELb0ELb0ELb0ELi2ELi4ELi4ELi4ELb0EEENS1_21CollectiveEpilogueBwdISA_SB_SD_Li256ELb1ELb0ELi2EEENS1_25SingleTileBwdLPTSchedulerILb1ELi128ELb0EEEEEEEEEvNT_6ParamsE$_ZN4cute3eso3ESOILb1ELb0EJNS_6LayoutINS_5tupleIJNS3_IJNS_1CILi8EEENS4_ILi1EEEEEENS4_ILi2EEEEEENS3_IJNS3_IJS6_NS4_ILi0EEEEEES5_EEEEENS_10ViewEngineIPN7cutlass6half_tEEEEEC2ERKSD_RKSI_) ;  /* 0xfffbe5c000007944 */ /* 0x022fea0003c3ffff */
[----:B-1----:R-:W-:Y:S01]  /*4b690*/  MOV R38, R83 ;  /* 0x0000005300267202 */ /* 0x002fe20000000f00 */
[----:B------:R1:W5:Y:S01]  /*4b6a0*/  LDL.64 R42, [R1+0x1580] ;  /* 0x00158000012a7983 */ /* 0x0003620000100a00 */
[----:B------:R-:W-:Y:S03]  /*4b6b0*/  MOV R46, 0x4b6d0 ;  /* 0x0004b6d0002e7802 */ /* 0x000fe60000000f00 */
[----:B-1---5:R-:W-:Y:S05]  /*4b6c0*/  CALL.REL.NOINC `($_ZN7cutlass13device_kernelIN5flash19enable_sm80_to_sm89INS1_16FlashAttnBwdSm80INS1_25CollectiveMainloopBwdSm80ILi2ELi2EN4cute5tupleIJNS5_1CILi128EEES8_NS7_ILi64EEEEEENS_6half_tEfNS_4arch4Sm80ELb1ELb0ELb1ELb1ELb0ELb0ELb0ELb0ELi2ELi4ELi4ELi4ELb0EEENS1_21CollectiveEpilogueBwdISA_SB_SD_Li256ELb1ELb0ELi2EEENS1_25SingleTileBwdLPTSchedulerILb1ELi128ELb0EEEEEEEEEvNT_6ParamsE$_ZN4cute8smem_ptrIPN7cutlass6half_tEECI1NS_12iter_adaptorIS3_S4_EEES3_) ;  /* 0xfffbef7000007944 */ /* 0x022fea0003c3ffff */
[----:B-1----:R1:W5:Y:S01]  /*4b6d0*/  LDL.64 R2, [R1+0x1580] ;  /* 0x0015800001027983 */ /* 0x0023620000100a00 */
[----:B------:R-:W-:Y:S03]  /*4b6e0*/  MOV R38, 0x4b700 ;  /* 0x0004b70000267802 */ /* 0x000fe60000000f00 */
[----:B-1---5:R-:W-:Y:S05]  /*4b6f0*/  CALL.REL.NOINC `($_ZN7cutlass13device_kernelIN5flash19enable_sm80_to_sm89INS1_16FlashAttnBwdSm80INS1_25CollectiveMainloopBwdSm80ILi2ELi2EN4cute5tupleIJNS5_1CILi128EEES8_NS7_ILi64EEEEEENS_6half_tEfNS_4arch4Sm80ELb1ELb0ELb1ELb1ELb0ELb0ELb0ELb0ELi2ELi4ELi4ELi4ELb0EEENS1_21CollectiveEpilogueBwdISA_SB_SD_Li256ELb1ELb0ELi2EEENS1_25SingleTileBwdLPTSchedulerILb1ELi128ELb0EEEEEEEEEvNT_6ParamsE$_ZN4cute3eso3ESOILb1ELb0EJNS_6LayoutINS_5tupleIJNS3_IJNS_1CILi8EEENS4_ILi1EEEEEENS4_ILi2EEEEEENS3_IJNS3_IJS6_NS4_ILi0EEEEEENS4_ILi4096EEEEEEEENS_10ViewEngineINS_8smem_ptrIPN7cutlass6half_tEEEEEEEC2ERKSE_RKSL_) ;  /* 0xfffbe3c000007944 */ /* 0x022fea0003c3ffff */
[----:B------:R-:W-:Y:S01]  /*4b700*/  MOV R47, RZ ;  /* 0x000000ff002f7202 */ /* 0x000fe20000000f00 */
[----:B------:R2:W5:Y:S01]  /*4b710*/  LDL.64 R44, [R1+0x1580] ;  /* 0x00158000012c7983 */ /* 0x0005620000100a00 */
[----:B------:R-:W-:Y:S03]  /*4b720*/  MOV R46, 0x4b740 ;  /* 0x0004b740002e7802 */ /* 0x000fe60000000f00 */
[----:B-12--5:R-:W-:Y:S05]  /*4b730*/  CALL.REL.NOINC `($_ZN7cutlass13device_kernelIN5flash19enable_sm80_to_sm89INS1_16FlashAttnBwdSm80INS1_25CollectiveMainloopBwdSm80ILi2ELi2EN4cute5tupleIJNS5_1CILi128EEES8_NS7_ILi64EEEEEENS_6half_tEfNS_4arch4Sm80ELb1ELb0ELb1ELb1ELb0ELb0ELb0ELb0ELi2ELi4ELi4ELi4ELb0EEENS1_21CollectiveEpilogueBwdISA_SB_SD_Li256ELb1ELb0ELi2EEENS1_25SingleTileBwdLPTSchedulerILb1ELi128ELb0EEEEEEEEEvNT_6ParamsE$_ZN4cute3eso3ESOILb1ELb0EJNS_10UnderscoreEiEEC2ERKS2_RKi) ;  /* 0xfffbcdf000007944 */ /* 0x026fea0003c3ffff */
[----:B------:R-:W-:Y:S01]  /*4b740*/  MOV R38, 0x4b780 ;  /* 0x0004b78000267802 */ /* 0x000fe20000000f00 */
[----:B------:R-:W2:Y:S02]  /*4b750*/  LDL R37, [R1+0x1580] ;  /* 0x0015800001257983 */ /* 0x000ea40000100800 */
[----:B--2---:R-:W-:Y:S02]  /*4b760*/  SHF.L.U32 R37, R37, 0xc, RZ ;  /* 0x0000000c25257819 */ /* 0x004fe400000006ff */
[----:B-1----:R-:W-:Y:S05]  /*4b770*/  CALL.REL.NOINC `($_ZN7cutlass13device_kernelIN5flash19enable_sm80_to_sm89INS1_16FlashAttnBwdSm80INS1_25CollectiveMainloopBwdSm80ILi2ELi2EN4cute5tupleIJNS5_1CILi128EEES8_NS7_ILi64EEEEEENS_6half_tEfNS_4arch4Sm80ELb1ELb0ELb1ELb1ELb0ELb0ELb0ELb0ELi2ELi4ELi4ELi4ELb0EEENS1_21CollectiveEpilogueBwdISA_SB_SD_Li256ELb1ELb0ELi2EEENS1_25SingleTileBwdLPTSchedulerILb1ELi128ELb0EEEEEEEEEvNT_6ParamsE$_ZN4cute3eso3ESOILb1ELb0EJNS_6LayoutINS_5tupleIJNS3_IJNS_1CILi8EEENS4_ILi1EEEEEEEEENS3_IJNS3_IJS6_NS4_ILi0EEEEEEEEEEEiEEC2ERKSC_RKi) ;  /* 0xfffbe10000007944 */ /* 0x002fea0003c3ffff */
[----:B------:R-:W-:Y:S01]  /*4b780*/  MOV R46, 0x4b7e0 ;  /* 0x0004b7e0002e7802 */ /* 0x000fe20000000f00 */
[----:B------:R-:W2:Y:S01]  /*4b790*/  LDL R3, [R1+0x1580] ;  /* 0x0015800001037983 */ /* 0x000ea20000100800 */
[----:B------:R-:W-:Y:S01]  /*4b7a0*/  IMAD.MOV.U32 R38, RZ, RZ, R83 ;  /* 0x000000ffff267224 */ /* 0x000fe200078e0053 */
[C---:B--2---:R-:W-:Y:S04]  /*4b7b0*/  LEA R2, P0, R3.reuse, R44, 0x1 ;  /* 0x0000002c03027211 */ /* 0x044fe800078008ff */
[----:B------:R-:W-:Y:S04]  /*4b7c0*/  LEA.HI.X.SX32 R3, R3, R45, 0x1, P0 ;  /* 0x0000002d03037211 */ /* 0x000fe800000f0eff */
[----:B-1----:R-:W-:Y:S05]  /*4b7d0*/  CALL.REL.NOINC `($_ZN7cutlass13device_kernelIN5flash19enable_sm80_to_sm89INS1_16FlashAttnBwdSm80INS1_25CollectiveMainloopBwdSm80ILi2ELi2EN4cute5tupleIJNS5_1CILi128EEES8_NS7_ILi64EEEEEENS_6half_tEfNS_4arch4Sm80ELb1ELb0ELb1ELb1ELb0ELb0ELb0ELb0ELi2ELi4ELi4ELi4ELb0EEENS1_21CollectiveEpilogueBwdISA_SB_SD_Li256ELb1ELb0ELi2EEENS1_25SingleTileBwdLPTSchedulerILb1ELi128ELb0EEEEEEEEEvNT_6ParamsE$_ZN4cute8smem_ptrIPN7cutlass6half_tEECI1NS_12iter_adaptorIS3_S4_EEES3_) ;  /* 0xfffbee6000007944 */ /* 0x002fea0003c3ffff */
[----:B-1----:R1:W5:Y:S01]  /*4b7e0*/  LDL.64 R2, [R1+0x1580] ;  /* 0x0015800001027983 */ /* 0x0023620000100a00 */
[----:B------:R-:W-:Y:S03]  /*4b7f0*/  MOV R38, 0x4b810 ;  /* 0x0004b81000267802 */ /* 0x000fe60000000f00 */
[----:B-1---5:R-:W-:Y:S05]  /*4b800*/  CALL.REL.NOINC `($_ZN7cutlass13device_kernelIN5flash19enable_sm80_to_sm89INS1_16FlashAttnBwdSm80INS1_25CollectiveMainloopBwdSm80ILi2ELi2EN4cute5tupleIJNS5_1CILi128EEES8_NS7_ILi64EEEEEENS_6half_tEfNS_4arch4Sm80ELb1ELb0ELb1ELb1ELb0ELb0ELb0ELb0ELi2ELi4ELi4ELi4ELb0EEENS1_21CollectiveEpilogueBwdISA_SB_SD_Li256ELb1ELb0ELi2EEENS1_25SingleTileBwdLPTSchedulerILb1ELi128ELb0EEEEEEEEEvNT_6ParamsE$_ZN4cute3eso3ESOILb1ELb0EJNS_6LayoutINS_5tupleIJNS3_IJNS_1CILi8EEENS4_ILi1EEEEEEEEENS3_IJNS3_IJS6_NS4_ILi0EEEEEEEEEEENS_10ViewEngineINS_8smem_ptrIPN7cutlass6half_tEEEEEEEC2ERKSC_RKSJ_) ;  /* 0xfffbdfe000007944 */ /* 0x022fea0003c3ffff */
[----:B------:R-:W-:Y:S01]  /*4b810*/  MOV R47, RZ ;  /* 0x000000ff002f7202 */ /* 0x000fe20000000f00 */
[----:B-1----:R1:W5:Y:S01]  /*4b820*/  LDL.64 R2, [R1+0x1580] ;  /* 0x0015800001027983 */ /* 0x0023620000100a00 */
[----:B------:R-:W-:Y:S03]  /*4b830*/  MOV R46, 0x4b850 ;  /* 0x0004b850002e7802 */ /* 0x000fe60000000f00 */
[----:B-1---5:R-:W-:Y:S05]  /*4b840*/  CALL.REL.NOINC `($_ZN7cutlass13device_kernelIN5flash19enable_sm80_to_sm89INS1_16FlashAttnBwdSm80INS1_25CollectiveMainloopBwdSm80ILi2ELi2EN4cute5tupleIJNS5_1CILi128EEES8_NS7_ILi64EEEEEENS_6half_tEfNS_4arch4Sm80ELb1ELb0ELb1ELb1ELb0ELb0ELb0ELb0ELi2ELi4ELi4ELi4ELb0EEENS1_21CollectiveEpilogueBwdISA_SB_SD_Li256ELb1ELb0ELi2EEENS1_25SingleTileBwdLPTSchedulerILb1ELi128ELb0EEEEEEEEEvNT_6ParamsE$_ZN4cute3eso3ESOILb1ELb0EJNS_10UnderscoreEiEEC2ERKS2_RKi) ;  /* 0xfffbcce000007944 */ /* 0x022fea0003c3ffff */
[----:B------:R-:W-:Y:S01]  /*4b850*/  MOV R38, 0x4b890 ;  /* 0x0004b89000267802 */ /* 0x000fe20000000f00 */
[----:B------:R-:W2:Y:S02]  /*4b860*/  LDL R37, [R1+0x1580] ;  /* 0x0015800001257983 */ /* 0x000ea40000100800 */
[----:B--2---:R-:W-:Y:S02]  /*4b870*/  SHF.L.U32 R37, R37, 0x3, RZ ;  /* 0x0000000325257819 */ /* 0x004fe400000006ff */
[----:B-1----:R-:W-:Y:S05]  /*4b880*/  CALL.REL.NOINC `($_ZN7cutlass13device_kernelIN5flash19enable_sm80_to_sm89INS1_16FlashAttnBwdSm80INS1_25CollectiveMainloopBwdSm80ILi2ELi2EN4cute5tupleIJNS5_1CILi128EEES8_NS7_ILi64EEEEEENS_6half_tEfNS_4arch4Sm80ELb1ELb0ELb1ELb1ELb0ELb0ELb0ELb0ELi2ELi4ELi4ELi4ELb0EEENS1_21CollectiveEpilogueBwdISA_SB_SD_Li256ELb1ELb0ELi2EEENS1_25SingleTileBwdLPTSchedulerILb1ELi128ELb0EEEEEEEEEvNT_6ParamsE$_ZN4cute3eso3ESOILb1ELb0EJNS_6LayoutINS_5tupleIJNS3_IJNS_1CILi8EEENS4_ILi1EEEEEEEEENS3_IJNS3_IJS6_NS4_ILi0EEEEEEEEEEEiEEC2ERKSC_RKi) ;  /* 0xfffbdff000007944 */ /* 0x002fea0003c3ffff */
[----:B------:R-:W-:Y:S01]  /*4b890*/  MOV R38, 0x4b8e0 ;  /* 0x0004b8e000267802 */ /* 0x000fe20000000f00 */
[----:B-1----:R-:W2:Y:S02]  /*4b8a0*/  LDL R37, [R1+0x1580] ;  /* 0x0015800001257983 */ /* 0x002ea40000100800 */
[C---:B--2---:R-:W-:Y:S04]  /*4b8b0*/  LEA R46, P0, R37.reuse, R42, 0x1 ;  /* 0x0000002a252e7211 */ /* 0x044fe800078008ff */
[----:B------:R-:W-:Y:S04]  /*4b8c0*/  LEA.HI.X.SX32 R37, R37, R43, 0x1, P0 ;  /* 0x0000002b25257211 */ /* 0x000fe800000f0eff */
[----:B------:R-:W-:Y:S05]  /*4b8d0*/  CALL.REL.NOINC `($_ZN7cutlass13device_kernelIN5flash19enable_sm80_to_sm89INS1_16FlashAttnBwdSm80INS1_25CollectiveMainloopBwdSm80ILi2ELi2EN4cute5tupleIJNS5_1CILi128EEES8_NS7_ILi64EEEEEENS_6half_tEfNS_4arch4Sm80ELb1ELb0ELb1ELb1ELb0ELb0ELb0ELb0ELi2ELi4ELi4ELi4ELb0EEENS1_21CollectiveEpilogueBwdISA_SB_SD_Li256ELb1ELb0ELi2EEENS1_25SingleTileBwdLPTSchedulerILb1ELi128ELb0EEEEEEEEEvNT_6ParamsE$_ZN4cute3eso3ESOILb1ELb0EJNS_6LayoutINS_5tupleIJNS3_IJNS_1CILi8EEENS4_ILi1EEEEEEEEENS3_IJNS3_IJS6_NS4_ILi0EEEEEEEEEEENS_10ViewEngineIPN7cutlass6half_tEEEEEC2ERKSC_RKSH_) ;  /* 0xfffbdf5000007944 */ /* 0x000fea0003c3ffff */
[----:B------:R-:W-:Y:S01]  /*4b8e0*/  MOV R38, R83 ;  /* 0x0000005300267202 */ /* 0x000fe20000000f00 */
[----:B-1----:R1:W5:Y:S01]  /*4b8f0*/  LDL.64 R36, [R1+0x1580] ;  /* 0x0015800001247983 */ /* 0x0023620000100a00 */
[----:B------:R-:W-:Y:S03]  /*4b900*/  MOV R46, 0x4b920 ;  /* 0x0004b920002e7802 */ /* 0x000fe60000000f00 */
[----:B-1---5:R-:W-:Y:S05]  /*4b910*/  CALL.REL.NOINC `($_ZN7cutlass13device_kernelIN5flash19enable_sm80_to_sm89INS1_16FlashAttnBwdSm80INS1_25CollectiveMainloopBwdSm80ILi2ELi2EN4cute5tupleIJNS5_1CILi128EEES8_NS7_ILi64EEEEEENS_6half_tEfNS_4arch4Sm80ELb1ELb0ELb1ELb1ELb0ELb0ELb0ELb0ELi2ELi4ELi4ELi4ELb0EEENS1_21CollectiveEpilogueBwdISA_SB_SD_Li256ELb1ELb0ELi2EEENS1_25SingleTileBwdLPTSchedulerILb1ELi128ELb0EEEEEEEEEvNT_6ParamsE$_ZN4cute8smem_ptrIPN7cutlass6half_tEECI1NS_12iter_adaptorIS3_S4_EEES3_) ;  /* 0xfffbed2000007944 */ /* 0x022fea0003c3ffff */
[----:B-1----:R1:W5:Y:S01]  /*4b920*/  LDL.64 R2, [R1+0x1580] ;  /* 0x0015800001027983 */ /* 0x0023620000100a00 */
[----:B------:R-:W-:Y:S03]  /*4b930*/  MOV R46, 0x4b950 ;  /* 0x0004b950002e7802 */ /* 0x000fe60000000f00 */
[----:B-1---5:R-:W-:Y:S05]  /*4b940*/  CALL.REL.NOINC `($_ZN7cutlass13device_kernelIN5flash19enable_sm80_to_sm89INS1_16FlashAttnBwdSm80INS1_25CollectiveMainloopBwdSm80ILi2ELi2EN4cute5tupleIJNS5_1CILi128EEES8_NS7_ILi64EEEEEENS_6half_tEfNS_4arch4Sm80ELb1ELb0ELb1ELb1ELb0ELb0ELb0ELb0ELi2ELi4ELi4ELi4ELb0EEENS1_21CollectiveEpilogueBwdISA_SB_SD_Li256ELb1ELb0ELi2EEENS1_25SingleTileBwdLPTSchedulerILb1ELi128ELb0EEEEEEEEEvNT_6ParamsE$_ZN4cute8smem_ptrIPN7cutlass9uint128_tEECI1NS_12iter_adaptorIS3_S4_EEES3_) ;  /* 0xfffbed3000007944 */ /* 0x022fea0003c3ffff */
[----:B-1----:R1:W5:Y:S01]  /*4b950*/  LDL.64 R2, [R1+0x1580] ;  /* 0x0015800001027983 */ /* 0x0023620000100a00 */
[----:B------:R-:W-:Y:S03]  /*4b960*/  MOV R46, 0x4b980 ;  /* 0x0004b980002e7802 */ /* 0x000fe60000000f00 */
[----:B-1---5:R-:W-:Y:S05]  /*4b970*/  CALL.REL.NOINC `($_ZN7cutlass13device_kernelIN5flash19enable_sm80_to_sm89INS1_16FlashAttnBwdSm80INS1_25CollectiveMainloopBwdSm80ILi2ELi2EN4cute5tupleIJNS5_1CILi128EEES8_NS7_ILi64EEEEEENS_6half_tEfNS_4arch4Sm80ELb1ELb0ELb1ELb1ELb0ELb0ELb0ELb0ELi2ELi4ELi4ELi4ELb0EEENS1_21CollectiveEpilogueBwdISA_SB_SD_Li256ELb1ELb0ELi2EEENS1_25SingleTileBwdLPTSchedulerILb1ELi128ELb0EEEEEEEEEvNT_6ParamsE$_ZN4cute3eso3ESOILb1ELb0EJNS_6LayoutINS_5tupleIJNS3_IJNS_1CILi1EEES5_EEEEEENS3_IJNS3_IJS5_NS4_ILi0EEEEEEEEEEENS_10ViewEngineINS_8smem_ptrIPN7cutlass9uint128_tEEEEEEEC2ERKSB_RKSI_) ;  /* 0xfffbd92000007944 */ /* 0x022fea0003c3ffff */
[----:B------:R2:W5:Y:S01]  /*4b980*/  LDL R41, [R1+0x1580] ;  /* 0x0015800001297983 */ /* 0x0005620000100800 */
[----:B-1----:R-:W-:Y:S03]  /*4b990*/  MOV R38, 0x4b9b0 ;  /* 0x0004b9b000267802 */ /* 0x002fe60000000f00 */
[----:B--2--5:R-:W-:Y:S05]  /*4b9a0*/  CALL.REL.NOINC `($_ZN7cutlass13device_kernelIN5flash19enable_sm80_to_sm89INS1_16FlashAttnBwdSm80INS1_25CollectiveMainloopBwdSm80ILi2ELi2EN4cute5tupleIJNS5_1CILi128EEES8_NS7_ILi64EEEEEENS_6half_tEfNS_4arch4Sm80ELb1ELb0ELb1ELb1ELb0ELb0ELb0ELb0ELi2ELi4ELi4ELi4ELb0EEENS1_21CollectiveEpilogueBwdISA_SB_SD_Li256ELb1ELb0ELi2EEENS1_25SingleTileBwdLPTSchedulerILb1ELi128ELb0EEEEEEEEEvNT_6ParamsE$_ZN4cute3eso3ESOILb1ELb0EJNS_6LayoutINS_5tupleIJNS3_IJNS_1CILi4EEENS4_ILi1EEEEEEEEENS3_IJNS3_IJS6_NS4_ILi0EEEEEEEEEEENS_10ViewEngineIPjEEEEC2ERKSC_RKSF_) ;  /* 0xfffbde0000007944 */ /* 0x024fea0003c3ffff */
        /* <DEDUP_REMOVED lines=9> */
[----:B-1----:R-:W-:Y:S05]  /*4ba40*/  CALL.REL.NOINC `($_ZN7cutlass13device_kernelIN5flash19enable_sm80_to_sm89INS1_16FlashAttnBwdSm80INS1_25CollectiveMainloopBwdSm80ILi2ELi2EN4cute5tupleIJNS5_1CILi128EEES8_NS7_ILi64EEEEEENS_6half_tEfNS_4arch4Sm80ELb1ELb0ELb1ELb1ELb0ELb0ELb0ELb0ELi2ELi4ELi4ELi4ELb0EEENS1_21CollectiveEpilogueBwdISA_SB_SD_Li256ELb1ELb0ELi2EEENS1_25SingleTileBwdLPTSchedulerILb1ELi128ELb0EEEEEEEEEvNT_6ParamsE$_ZN4cute3eso3ESOILb1ELb0EJNS_10UnderscoreEiEEC2ERKS2_RKi) ;  /* 0xfffbcae000007944 */ /* 0x002fea0003c3ffff */
        /* <DEDUP_REMOVED lines=13> */
[----:B------:R-:W-:Y:S01]  /*4bb20*/  MOV R47, 0x1 ;  /* 0x00000001002f7802 */ /* 0x000fe20000000f00 */
        /* <DEDUP_REMOVED lines=34> */
[----:B-1----:R-:W-:Y:S05]  /*4bd50*/  CALL.REL.NOINC `($_ZN7cutlass13device_kernelIN5flash19enable_sm80_to_sm89INS1_16FlashAttnBwdSm80INS1_25CollectiveMainloopBwdSm80ILi2ELi2EN4cute5tupleIJNS5_1CILi128EEES8_NS7_ILi64EEEEEENS_6half_tEfNS_4arch4Sm80ELb1ELb0ELb1ELb1ELb0ELb0ELb0ELb0ELi2ELi4ELi4ELi4ELb0EEENS1_21CollectiveEpilogueBwdISA_SB_SD_Li256ELb1ELb0ELi2EEENS1_25SingleTileBwdLPTSchedulerILb1ELi128ELb0EEEEEEEEEvNT_6ParamsE$_ZN4cute3eso3ESOILb1ELb0EJNS_10UnderscoreES2_iEEC2ERKS2_S5_RKi) ;  /* 0xfffbc79000007944 */ /* 0x002fea0003c3ffff */
[----:B------:R2:W5:Y:S01]  /*4bd60*/  LDL R39, [R1+0x1580] ;  /* 0x0015800001277983 */ /* 0x0005620000100800 */
[----:B-1----:R-:W-:Y:S03]  /*4bd70*/  MOV R2, 0x4bda0 ;  /* 0x0004bda000027802 */ /* 0x002fe60000000f00 */
[----:B------:R2:W5:Y:S04]  /*4bd80*/  LD.E R3, [R92.64] ;  /* 0x000000085c037980 */ /* 0x000568000c101900 */
[----:B--2--5:R-:W-:Y:S05]  /*4bd90*/  CALL.REL.NOINC `($_ZN7cutlass13device_kernelIN5flash19enable_sm80_to_sm89INS1_16FlashAttnBwdSm80INS1_25CollectiveMainloopBwdSm80ILi2ELi2EN4cute5tupleIJNS5_1CILi128EEES8_NS7_ILi64EEEEEENS_6half_tEfNS_4arch4Sm80ELb1ELb0ELb1ELb1ELb0ELb0ELb0ELb0ELi2ELi4ELi4ELi4ELb0EEENS1_21CollectiveEpilogueBwdISA_SB_SD_Li256ELb1ELb0ELi2EEENS1_25SingleTileBwdLPTSchedulerILb1ELi128ELb0EEEEEEEEEvNT_6ParamsE$_ZZN4cute5sliceINS_5tupleIJNS_10UnderscoreES2_iEEENS1_IJNS1_IJNS_1CILi1EEENS4_ILi0EEEEEEiNS4_ILi1024EEEEEEEEDaRKT_RKT0_ENKUlRKT_RKT0_E_clIS2_iEEDaSI_SL_) ;  /* 0xfffbf22000007944 */ /* 0x024fea0003c3ffff */
[----:B------:R-:W-:Y:S02]  /*4bda0*/  MOV R2, 0x4bdc0 ;  /* 0x0004bdc000027802 */ /* 0x000fe40000000f00 */
[----:B------:R-:W-:Y:S05]  /*4bdb0*/  CALL.REL.NOINC `($_ZN7cutlass13device_kernelIN5flash19enable_sm80_to_sm89INS1_16FlashAttnBwdSm80INS1_25CollectiveMainloopBwdSm80ILi2ELi2EN4cute5tupleIJNS5_1CILi128EEES8_NS7_ILi64EEEEEENS_6half_tEfNS_4arch4Sm80ELb1ELb0ELb1ELb1ELb0ELb0ELb0ELb0ELi2ELi4ELi4ELi4ELb0EEENS1_21CollectiveEpilogueBwdISA_SB_SD_Li256ELb1ELb0ELi2EEENS1_25SingleTileBwdLPTSchedulerILb1ELi128ELb0EEEEEEEEEvNT_6ParamsE$_ZZN4cute12filter_tupleINS_5tupleIJNS_10UnderscoreES2_iEEENS1_IJNS1_IJNS_1CILi1EEENS4_ILi0EEEEEEiNS4_ILi1024EEEEEEZNS_5sliceIS3_S9_EEDaRKT_RKT0_EUlRKT_RKT0_E_EEDaSD_SG_OT1_ENKUlDpSJ_E_clIJNS1_IJS7_EEENS1_IJiEEENS1_IJEEEEEEDaSQ_) ;  /* 0xfffbeb9000007944 */ /* 0x000fea0003c3ffff */
[----:B------:R-:W-:Y:S02]  /*4bdc0*/  MOV R36, 0x4bde0 ;  /* 0x0004bde000247802 */ /* 0x000fe40000000f00 */
[----:B------:R-:W-:Y:S05]  /*4bdd0*/  CALL.REL.NOINC `($_ZN7cutlass13device_kernelIN5flash19enable_sm80_to_sm89INS1_16FlashAttnBwdSm80INS1_25CollectiveMainloopBwdSm80ILi2ELi2EN4cute5tupleIJNS5_1CILi128EEES8_NS7_ILi64EEEEEENS_6half_tEfNS_4arch4Sm80ELb1ELb0ELb1ELb1ELb0ELb0ELb0ELb0ELi2ELi4ELi4ELi4ELb0EEENS1_21CollectiveEpilogueBwdISA_SB_SD_Li256ELb1ELb0ELi2EEENS1_25SingleTileBwdLPTSchedulerILb1ELi128ELb0EEEEEEEEEvNT_6ParamsE$_ZN4cute5tupleIJNS0_IJNS0_IJNS_1CILi8EEENS1_ILi1EEEEEENS1_ILi2EEEEEENS0_IJNS0_IJS3_NS1_ILi0EEEEEEiEEEEEC2ERKS6_RKS9_) ;  /* 0xfffbe54000007944 */ /* 0x000fea0003c3ffff */
[----:B------:R2:W5:Y:S01]  /*4bde0*/  LDL R38, [R1+0x1580] ;  /* 0x0015800001267983 */ /* 0x0005620000100800 */
[----:B-1----:R-:W-:Y:S02]  /*4bdf0*/  SHF.L.U32 R2, R39, 0xa, RZ ;  /* 0x0000000a27027819 */ /* 0x002fe400000006ff */
[----:B------:R-:W-:Y:S03]  /*4be00*/  MOV R36, 0x4be30 ;  /* 0x0004be3000247802 */ /* 0x000fe60000000f00 */
[----:B------:R2:W-:Y:S04]  /*4be10*/  STL [R1+0x15b0], R2 ;  /* 0x0015b00201007387 */ /* 0x0005e80000100800 */
[----:B--2--5:R-:W-:Y:S05]  /*4be20*/  CALL.REL.NOINC `($_ZN7cutlass13device_kernelIN5flash19enable_sm80_to_sm89INS1_16FlashAttnBwdSm80INS1_25CollectiveMainloopBwdSm80ILi2ELi2EN4cute5tupleIJNS5_1CILi128EEES8_NS7_ILi64EEEEEENS_6half_tEfNS_4arch4Sm80ELb1ELb0ELb1ELb1ELb0ELb0ELb0ELb0ELi2ELi4ELi4ELi4ELb0EEENS1_21CollectiveEpilogueBwdISA_SB_SD_Li256ELb1ELb0ELi2EEENS1_25SingleTileBwdLPTSchedulerILb1ELi128ELb0EEEEEEEEEvNT_6ParamsE$_ZN4cute3eso3ESOILb0ELb0EJNS_6LayoutINS_5tupleIJNS3_IJNS_1CILi8EEENS4_ILi1EEEEEENS4_ILi2EEEEEENS3_IJNS3_IJS6_NS4_ILi0EEEEEEiEEEEEiEEC2ERKSD_RKi) ;  /* 0xfffbbe1000007944 */ /* 0x024fea0003c3ffff */
[----:B-1----:R-:W2:Y:S01]  /*4be30*/  LD.E.64 R2, [R92.64+0x8] ;  /* 0x000008085c027980 */ /* 0x002ea2000c101b00 */
[----:B------:R-:W-:Y:S01]  /*4be40*/  MOV R46, 0x4bea0 ;  /* 0x0004bea0002e7802 */ /* 0x000fe20000000f00 */
[----:B------:R-:W-:Y:S02]  /*4be50*/  IMAD.MOV.U32 R38, RZ, RZ, R83 ;  /* 0x000000ffff267224 */ /* 0x000fe400078e0053 */
[----:B------:R-:W2:Y:S02]  /*4be60*/  LDL.64 R36, [R1+0x1580] ;  /* 0x0015800001247983 */ /* 0x000ea40000100a00 */
[C---:B--2---:R-:W-:Y:S04]  /*4be70*/  LEA R2, P0, R37.reuse, R2, 0x1 ;  /* 0x0000000225027211 */ /* 0x044fe800078008ff */
[----:B------:R-:W-:Y:S04]  /*4be80*/  LEA.HI.X.SX32 R3, R37, R3, 0x1, P0 ;  /* 0x0000000325037211 */ /* 0x000fe800000f0eff */
[----:B------:R-:W-:Y:S05]  /*4be90*/  CALL.REL.NOINC `($_ZN7cutlass13device_kernelIN5flash19enable_sm80_to_sm89INS1_16FlashAttnBwdSm80INS1_25CollectiveMainloopBwdSm80ILi2ELi2EN4cute5tupleIJNS5_1CILi128EEES8_NS7_ILi64EEEEEENS_6half_tEfNS_4arch4Sm80ELb1ELb0ELb1ELb1ELb0ELb0ELb0ELb0ELi2ELi4ELi4ELi4ELb0EEENS1_21CollectiveEpilogueBwdISA_SB_SD_Li256ELb1ELb0ELi2EEENS1_25SingleTileBwdLPTSchedulerILb1ELi128ELb0EEEEEEEEEvNT_6ParamsE$_ZN4cute8smem_ptrIPN7cutlass6half_tEECI1NS_12iter_adaptorIS3_S4_EEES3_) ;  /* 0xfffbe7a000007944 */ /* 0x000fea0003c3ffff */
[----:B-1----:R-:W2:Y:S01]  /*4bea0*/  LDL.64 R2, [R1+0x1580] ;  /* 0x0015800001027983 */ /* 0x002ea20000100a00 */
[----:B------:R-:W-:Y:S03]  /*4beb0*/  MOV R38, 0x4bee0 ;  /* 0x0004bee000267802 */ /* 0x000fe60000000f00 */
[----:B--2---:R1:W-:Y:S04]  /*4bec0*/  STL.64 [R1+0x15b0], R2 ;  /* 0x0015b00201007387 */ /* 0x0043e80000100a00 */
[----:B-1----:R-:W-:Y:S05]  /*4bed0*/  CALL.REL.NOINC `($_ZN7cutlass13device_kernelIN5flash19enable_sm80_to_sm89INS1_16FlashAttnBwdSm80INS1_25CollectiveMainloopBwdSm80ILi2ELi2EN4cute5tupleIJNS5_1CILi128EEES8_NS7_ILi64EEEEEENS_6half_tEfNS_4arch4Sm80ELb1ELb0ELb1ELb1ELb0ELb0ELb0ELb0ELi2ELi4ELi4ELi4ELb0EEENS1_21CollectiveEpilogueBwdISA_SB_SD_Li256ELb1ELb0ELi2EEENS1_25SingleTileBwdLPTSchedulerILb1ELi128ELb0EEEEEEEEEvNT_6ParamsE$_ZN4cute3eso3ESOILb0ELb0EJNS_6LayoutINS_5tupleIJNS3_IJNS_1CILi8EEENS4_ILi1EEEEEENS4_ILi2EEEEEENS3_IJNS3_IJS6_NS4_ILi0EEEEEEiEEEEENS_10ViewEngineINS_8smem_ptrIPN7cutlass6half_tEEEEEEEC2ERKSD_RKSK_) ;  /* 0xfffbbcf000007944 */ /* 0x002fea0003c3ffff */
[----:B------:R2:W5:Y:S01]  /*4bee0*/  LDL R37, [R1+0x1580] ;  /* 0x0015800001257983 */ /* 0x0005620000100800 */
[----:B-1----:R-:W-:Y:S02]  /*4bef0*/  MOV R3, R40 ;  /* 0x0000002800037202 */ /* 0x002fe40000000f00 */
[----:B------:R-:W-:Y:S01]  /*4bf00*/  MOV R46, 0x4bf30 ;  /* 0x0004bf30002e7802 */ /* 0x000fe20000000f00 */
[----:B------:R2:W5:Y:S04]  /*4bf10*/  LDL.64 R42, [R1+0x1588] ;  /* 0x00158800012a7983 */ /* 0x0005680000100a00 */
[----:B--2--5:R-:W-:Y:S05]  /*4bf20*/  CALL.REL.NOINC `($_ZN7cutlass13device_kernelIN5flash19enable_sm80_to_sm89INS1_16FlashAttnBwdSm80INS1_25CollectiveMainloopBwdSm80ILi2ELi2EN4cute5tupleIJNS5_1CILi128EEES8_NS7_ILi64EEEEEENS_6half_tEfNS_4arch4Sm80ELb1ELb0ELb1ELb1ELb0ELb0ELb0ELb0ELi2ELi4ELi4ELi4ELb0EEENS1_21CollectiveEpilogueBwdISA_SB_SD_Li256ELb1ELb0ELi2EEENS1_25SingleTileBwdLPTSchedulerILb1ELi128ELb0EEEEEEEEEvNT_6ParamsE$_ZN4cute3eso3ESOILb1ELb0EJNS_10UnderscoreES2_iEEC2ERKS2_S5_RKi) ;  /* 0xfffbc5c000007944 */ /* 0x024fea0003c3ffff */
[----:B------:R-:W-:Y:S01]  /*4bf30*/  MOV R36, 0x4bf70 ;  /* 0x0004bf7000247802 */ /* 0x000fe20000000f00 */
[----:B-1----:R-:W2:Y:S02]  /*4bf40*/  LDL R3, [R1+0x1580] ;  /* 0x0015800001037983 */ /* 0x002ea40000100800 */
[----:B--2---:R-:W-:Y:S02]  /*4bf50*/  SHF.L.U32 R3, R3, 0x2, RZ ;  /* 0x0000000203037819 */ /* 0x004fe400000006ff */
[----:B------:R-:W-:Y:S05]  /*4bf60*/  CALL.REL.NOINC `($_ZN7cutlass13device_kernelIN5flash19enable_sm80_to_sm89INS1_16FlashAttnBwdSm80INS1_25CollectiveMainloopBwdSm80ILi2ELi2EN4cute5tupleIJNS5_1CILi128EEES8_NS7_ILi64EEEEEENS_6half_tEfNS_4arch4Sm80ELb1ELb0ELb1ELb1ELb0ELb0ELb0ELb0ELi2ELi4ELi4ELi4ELb0EEENS1_21CollectiveEpilogueBwdISA_SB_SD_Li256ELb1ELb0ELi2EEENS1_25SingleTileBwdLPTSchedulerILb1ELi128ELb0EEEEEEEEEvNT_6ParamsE$_ZN4cute3eso3ESOILb1ELb0EJNS_6LayoutINS_5tupleIJNS3_IJNS3_IJNS_1CILi4EEENS4_ILi2EEEEEENS4_ILi1EEEEEES6_EEENS3_IJNS3_IJNS3_IJS8_NS4_ILi32EEEEEENS4_ILi0EEEEEENS4_ILi64EEEEEEEEiEEC2ERKSH_RKi) ;  /* 0xfffbcea000007944 */ /* 0x000fea0003c3ffff */
[----:B------:R-:W-:Y:S01]  /*4bf70*/  MOV R36, 0x4bfc0 ;  /* 0x0004bfc000247802 */ /* 0x000fe20000000f00 */
[----:B-1----:R-:W2:Y:S02]  /*4bf80*/  LDL R3, [R1+0x1580] ;  /* 0x0015800001037983 */ /* 0x002ea40000100800 */
[C---:B--2---:R-:W-:Y:S04]  /*4bf90*/  LEA R38, P0, R3.reuse, R88, 0x1 ;  /* 0x0000005803267211 */ /* 0x044fe800078008ff */
[----:B------:R-:W-:Y:S04]  /*4bfa0*/  LEA.HI.X.SX32 R3, R3, R89, 0x1, P0 ;  /* 0x0000005903037211 */ /* 0x000fe800000f0eff */
[----:B------:R-:W-:Y:S05]  /*4bfb0*/  CALL.REL.NOINC `($_ZN7cutlass13device_kernelIN5flash19enable_sm80_to_sm89INS1_16FlashAttnBwdSm80INS1_25CollectiveMainloopBwdSm80ILi2ELi2EN4cute5tupleIJNS5_1CILi128EEES8_NS7_ILi64EEEEEENS_6half_tEfNS_4arch4Sm80ELb1ELb0ELb1ELb1ELb0ELb0ELb0ELb0ELi2ELi4ELi4ELi4ELb0EEENS1_21CollectiveEpilogueBwdISA_SB_SD_Li256ELb1ELb0ELi2EEENS1_25SingleTileBwdLPTSchedulerILb1ELi128ELb0EEEEEEEEEvNT_6ParamsE$_ZN4cute3eso3ESOILb1ELb0EJNS_6LayoutINS_5tupleIJNS3_IJNS3_IJNS_1CILi4EEENS4_ILi2EEEEEENS4_ILi1EEEEEES6_EEENS3_IJNS3_IJNS3_IJS8_NS4_ILi32EEEEEENS4_ILi0EEEEEENS4_ILi64EEEEEEEENS_10ViewEngineIPN7cutlass6half_tEEEEEC2ERKSH_RKSM_) ;  /* 0xfffbcdf000007944 */ /* 0x000fea0003c3ffff */
[----:B-1----:R1:W5:Y:S01]  /*4bfc0*/  LDL.64 R2, [R1+0x1580] ;  /* 0x0015800001027983 */ /* 0x0023620000100a00 */
[----:B------:R-:W-:Y:S03]  /*4bfd0*/  MOV R36, 0x4bff0 ;  /* 0x0004bff000247802 */ /* 0x000fe60000000f00 */
[----:B-1---5:R-:W-:Y:S05]  /*4bfe0*/  CALL.REL.NOINC `($_ZN7cutlass13device_kernelIN5flash19enable_sm80_to_sm89INS1_16FlashAttnBwdSm80INS1_25CollectiveMainloopBwdSm80ILi2ELi2EN4cute5tupleIJNS5_1CILi128EEES8_NS7_ILi64EEEEEENS_6half_tEfNS_4arch4Sm80ELb1ELb0ELb1ELb1ELb0ELb0ELb0ELb0ELi2ELi4ELi4ELi4ELb0EEENS1_21CollectiveEpilogueBwdISA_SB_SD_Li256ELb1ELb0ELi2EEENS1_25SingleTileBwdLPTSchedulerILb1ELi128ELb0EEEEEEEEEvNT_6ParamsE$_ZZN4cute4takeILi1ELi2ENS_5tupleIJNS1_IJNS_1CILi1EEENS2_ILi0EEEEEEiEEEEEDaRKT1_ENKUlDpRKT_E_clIJiEEEDaSD_) ;  /* 0xfffbee7000007944 */ /* 0x022fea0003c3ffff */
[----:B------:R-:W-:Y:S02]  /*4bff0*/  MOV R38, 0x4c010 ;  /* 0x0004c01000267802 */ /* 0x000fe40000000f00 */
[----:B------:R-:W-:Y:S05]  /*4c000*/  CALL.REL.NOINC `($_ZN7cutlass13device_kernelIN5flash19enable_sm80_to_sm89INS1_16FlashAttnBwdSm80INS1_25CollectiveMainloopBwdSm80ILi2ELi2EN4cute5tupleIJNS5_1CILi128EEES8_NS7_ILi64EEEEEENS_6half_tEfNS_4arch4Sm80ELb1ELb0ELb1ELb1ELb0ELb0ELb0ELb0ELi2ELi4ELi4ELi4ELb0EEENS1_21CollectiveEpilogueBwdISA_SB_SD_Li256ELb1ELb0ELi2EEENS1_25SingleTileBwdLPTSchedulerILb1ELi128ELb0EEEEEEEEEvNT_6ParamsE$_ZN4cute3eso3ESOILb1ELb0EJNS_5tupleIJNS_1CILi1EEENS3_ILi0EEEEEENS2_IJiEEEEEC2ERKS6_RKS7_) ;  /* 0xfffbcc1000007944 */ /* 0x000fea0003c3ffff */
[----:B-1----:R1:W5:Y:S01]  /*4c010*/  LDL R37, [R1+0x1580] ;  /* 0x0015800001257983 */ /* 0x0023620000100800 */
[----:B------:R-:W-:Y:S03]  /*4c020*/  MOV R38, 0x4c040 ;  /* 0x0004c04000267802 */ /* 0x000fe60000000f00 */
[----:B-1---5:R-:W-:Y:S05]  /*4c030*/  CALL.REL.NOINC `($_ZN7cutlass13device_kernelIN5flash19enable_sm80_to_sm89INS1_16FlashAttnBwdSm80INS1_25CollectiveMainloopBwdSm80ILi2ELi2EN4cute5tupleIJNS5_1CILi128EEES8_NS7_ILi64EEEEEENS_6half_tEfNS_4arch4Sm80ELb1ELb0ELb1ELb1ELb0ELb0ELb0ELb0ELi2ELi4ELi4ELi4ELb0EEENS1_21CollectiveEpilogueBwdISA_SB_SD_Li256ELb1ELb0ELi2EEENS1_25SingleTileBwdLPTSchedulerILb1ELi128ELb0EEEEEEEEEvNT_6ParamsE$_ZN4cute5tupleIJNS0_IJNS0_IJNS_1CILi8EEENS1_ILi1EEEEEENS0_IJNS1_ILi2EEEEEEEEENS0_IJNS0_IJS3_NS1_ILi0EEEEEENS0_IJiEEEEEEEEC2ERKS7_RKSB_) ;  /* 0xfffbe2a000007944 */ /* 0x022fea0003c3ffff */
[----:B------:R2:W5:Y:S01]  /*4c040*/  LDL R40, [R1+0x1580] ;  /* 0x0015800001287983 */ /* 0x0005620000100800 */
[----:B------:R-:W-:Y:S03]  /*4c050*/  MOV R38, 0x4c080 ;  /* 0x0004c08000267802 */ /* 0x000fe60000000f00 */
[----:B------:R2:W-:Y:S04]  /*4c060*/  STL.64 [R1+0x15b0], R42 ;  /* 0x0015b02a01007387 */ /* 0x0005e80000100a00 */
[----:B-12--5:R-:W-:Y:S05]  /*4c070*/  CALL.REL.NOINC `($_ZN7cutlass13device_kernelIN5flash19enable_sm80_to_sm89INS1_16FlashAttnBwdSm80INS1_25CollectiveMainloopBwdSm80ILi2ELi2EN4cute5tupleIJNS5_1CILi128EEES8_NS7_ILi64EEEEEENS_6half_tEfNS_4arch4Sm80ELb1ELb0ELb1ELb1ELb0ELb0ELb0ELb0ELi2ELi4ELi4ELi4ELb0EEENS1_21CollectiveEpilogueBwdISA_SB_SD_Li256ELb1ELb0ELi2EEENS1_25SingleTileBwdLPTSchedulerILb1ELi128ELb0EEEEEEEEEvNT_6ParamsE$_ZN4cute3eso3ESOILb0ELb0EJNS_6LayoutINS_5tupleIJNS3_IJNS_1CILi8EEENS4_ILi1EEEEEENS3_IJNS4_ILi2EEEEEEEEENS3_IJNS3_IJS6_NS4_ILi0EEEEEENS3_IJiEEEEEEEENS_10ViewEngineINS_8smem_ptrIPN7cutlass6half_tEEEEEEEC2ERKSF_RKSM_) ;  /* 0xfffbbae000007944 */ /* 0x026fea0003c3ffff */
[----:B-1----:R1:W5:Y:S01]  /*4c080*/  LDL R37, [R1+0x1580] ;  /* 0x0015800001257983 */ /* 0x0023620000100800 */
[----:B------:R-:W-:Y:S03]  /*4c090*/  MOV R38, 0x4c0c0 ;  /* 0x0004c0c000267802 */ /* 0x000fe60000000f00 */
[----:B------:R1:W5:Y:S04]  /*4c0a0*/  LDL R40, [R1+0x1588] ;  /* 0x0015880001287983 */ /* 0x0003680000100800 */
[----:B-1---5:R-:W-:Y:S05]  /*4c0b0*/  CALL.REL.NOINC `($_ZN7cutlass13device_kernelIN5flash19enable_sm80_to_sm89INS1_16FlashAttnBwdSm80INS1_25CollectiveMainloopBwdSm80ILi2ELi2EN4cute5tupleIJNS5_1CILi128EEES8_NS7_ILi64EEEEEENS_6half_tEfNS_4arch4Sm80ELb1ELb0ELb1ELb1ELb0ELb0ELb0ELb0ELi2ELi4ELi4ELi4ELb0EEENS1_21CollectiveEpilogueBwdISA_SB_SD_Li256ELb1ELb0ELi2EEENS1_25SingleTileBwdLPTSchedulerILb1ELi128ELb0EEEEEEEEEvNT_6ParamsE$_ZN4cute3eso3ESOILb1ELb0EJNS_6LayoutINS_5tupleIJNS3_IJNS3_IJNS_1CILi4EEENS4_ILi2EEEEEENS4_ILi1EEEEEENS3_IJS6_EEEEEENS3_IJNS3_IJNS3_IJS8_NS4_ILi32EEEEEENS4_ILi0EEEEEENS3_IJNS4_ILi64EEEEEEEEEEENS_10ViewEngineIPN7cutlass6half_tEEEEEC2ERKSJ_RKSO_) ;  /* 0xfffbccb000007944 */ /* 0x022fea0003c3ffff */
[----:B-1----:R1:W5:Y:S01]  /*4c0c0*/  LDL.64 R2, [R1+0x1580] ;  /* 0x0015800001027983 */ /* 0x0023620000100a00 */
[----:B------:R-:W-:Y:S03]  /*4c0d0*/  MOV R38, 0x4c0f0 ;  /* 0x0004c0f000267802 */ /* 0x000fe60000000f00 */
[----:B-1---5:R-:W-:Y:S05]  /*4c0e0*/  CALL.REL.NOINC `($_ZN7cutlass13device_kernelIN5flash19enable_sm80_to_sm89INS1_16FlashAttnBwdSm80INS1_25CollectiveMainloopBwdSm80ILi2ELi2EN4cute5tupleIJNS5_1CILi128EEES8_NS7_ILi64EEEEEENS_6half_tEfNS_4arch4Sm80ELb1ELb0ELb1ELb1ELb0ELb0ELb0ELb0ELi2ELi4ELi4ELi4ELb0EEENS1_21CollectiveEpilogueBwdISA_SB_SD_Li256ELb1ELb0ELi2EEENS1_25SingleTileBwdLPTSchedulerILb1ELi128ELb0EEEEEEEEEvNT_6ParamsE$_ZN4cute3eso3ESOILb1ELb0EJNS_6LayoutINS_5tupleIJNS3_IJNS3_IJNS3_IJNS_1CILi4EEENS4_ILi2EEEEEENS4_ILi1EEEEEES8_EEENS3_IJNS3_IJNS3_IJS8_S8_EEES8_EEES6_EEEEEENS3_IJNS3_IJNS3_IJNS3_IJS8_NS4_ILi32EEEEEENS4_ILi0EEEEEESH_EEENS3_IJNS3_IJNS3_IJSH_SH_EEESH_EEENS4_ILi64EEEEEEEEEEENS_10ViewEngineIPN7cutlass6half_tEEEEEC2ERKSP_RKSU_) ;  /* 0xfffbcb7000007944 */ /* 0x022fea0003c3ffff */
        /* <DEDUP_REMOVED lines=16> */
[----:B-1----:R-:W-:Y:S05]  /*4c1f0*/  CALL.REL.NOINC `($_ZN7cutlass13device_kernelIN5flash19enable_sm80_to_sm89INS1_16FlashAttnBwdSm80INS1_25CollectiveMainloopBwdSm80ILi2ELi2EN4cute5tupleIJNS5_1CILi128EEES8_NS7_ILi64EEEEEENS_6half_tEfNS_4arch4Sm80ELb1ELb0ELb1ELb1ELb0ELb0ELb0ELb0ELi2ELi4ELi4ELi4ELb0EEENS1_21CollectiveEpilogueBwdISA_SB_SD_Li256ELb1ELb0ELi2EEENS1_25SingleTileBwdLPTSchedulerILb1ELi128ELb0EEEEEEEEEvNT_6ParamsE$_ZZN5flash25CollectiveMainloopBwdSm80ILi2ELi2EN4cute5tupleIJNS1_1CILi128EEES4_NS3_ILi64EEEEEEN7cutlass6half_tEfNS7_4arch4Sm80ELb1ELb0ELb1ELb1ELb0ELb0ELb0ELb0ELi2ELi4ELi4ELi4ELb0EE3mmaINS_16FlashAttnBwdSm80ISB_NS_21CollectiveEpilogueBwdIS6_S8_SA_Li256ELb1ELb0ELi2EEENS_25SingleTileBwdLPTSchedulerILb1ELi128ELb0EEEE13SharedStorageENS1_6TensorINS1_11ArrayEngineIfLm32EEENS1_6LayoutINS2_IJNS2_IJNS3_ILi2EEESO_EEESO_NS3_ILi4EEEEEENS2_IJNS2_IJNS3_ILi1EEESO_EEESQ_NS3_ILi8EEEEEEEEEEEEbRKNSB_6ParamsERT0_S12_iNS2_IJiiiEEERT_ENKUlvE0_clEv) ;  /* 0xffffb81000007944 */ /* 0x002fea0003c3ffff */
.L_x_4889:
        /* <DEDUP_REMOVED lines=36> */
.L_x_4894:
[----:B------:R-:W1:Y:S02]  /*4c440*/  LDS R2, [R0] ;  /* 0x0000000000027984 */ /* 0x000e640000000800 */
[----:B-1----:R-:W-:-:S06]  /*4c450*/  FADD R3, R4, R2 ;  /* 0x0000000204037221 */ /* 0x002fcc0000000000 */
[----:B------:R-:W1:Y:S02]  /*4c460*/  ATOMS.CAST.SPIN R3, [R0], R2, R3 ;  /* 0x000000020003738d */ /* 0x000e640001800003 */
[----:B-1----:R-:W-:-:S13]  /*4c470*/  ISETP.EQ.U32.AND P0, PT, R3, 0x1, PT ;  /* 0x000000010300780c */ /* 0x002fda0003f02070 */
[----:B------:R-:W-:Y:S05]  /*4c480*/  @!P0 BRA `(.L_x_4894) ;  /* 0xffffffb000008947 */ /* 0x000fea000383ffff */
[----:B------:R-:W-:Y:S05]  /*4c490*/  BRA `(.L_x_4892) ;  /* 0x0000003000007947 */ /* 0x000fea0003800000 */
.L_x_4893:
[----:B------:R-:W2:Y:S02]  /*4c4a0*/  LD.E R3, [R36.64] ;  /* 0x0000000824037980 */ /* 0x000ea4000c101900 */
[----:B--2---:R-:W-:-:S05]  /*4c4b0*/  FADD R3, R4, R3 ;  /* 0x0000000304037221 */ /* 0x004fca0000000000 */
[----:B------:R1:W-:Y:S02]  /*4c4c0*/  ST.E [R36.64], R3 ;  /* 0x0000000324007985 */ /* 0x0003e4000c101908 */
.L_x_4892:
[----:B------:R-:W-:Y:S05]  /*4c4d0*/  BSYNC B0 ;  /* 0x0000000000007941 */ /* 0x000fea0003800000 */
.L_x_4891:
[----:B------:R-:W2:Y:S01]  /*4c4e0*/  ATOM.E.ADD.F32.FTZ.RN.STRONG.GPU P0, RZ, [R36.64+0x400], R5 ;  /* 0x0004000524ff798a */ /* 0x000ea2000810e7c8 */
[----:B------:R-:W-:Y:S01]  /*4c4f0*/  BSSY B0, `(.L_x_4895) ;  /* 0x000000f000007945 */ /* 0x000fe20003800000 */
[----:B--2---:R-:W-:Y:S05]  /*4c500*/  @P0 BRA `(.L_x_4896) ;  /* 0x000000d000000947 */ /* 0x004fea0003800000 */
[----:B------:R-:W2:Y:S02]  /*4c510*/  QSPC.E.S P0, RZ, [R36+0x400] ;  /* 0x0004000024ff73aa */ /* 0x000ea40000000500 */
[----:B--2---:R-:W-:Y:S05]  /*4c520*/  @!P0 BRA `(.L_x_4897) ;  /* 0x0000008000008947 */ /* 0x004fea0003800000 */
[----:B------:R-:W-:-:S04]  /*4c530*/  IADD3 R0, R36, 0x400, RZ ;  /* 0x0000040024007810 */ /* 0x000fc80007ffe0ff */
[----:B------:R-:W-:-:S05]  /*4c540*/  LOP3.LUT R0, R0, 0xffffff, RZ, 0xc0, !PT ;  /* 0x00ffffff00007812 */ /* 0x000fca00078ec0ff */
.L_x_4898:
[----:B------:R-:W2:Y:S02]  /*4c550*/  LDS R2, [R0] ;  /* 0x0000000000027984 */ /* 0x000ea40000000800 */
[----:B-12---:R-:W-:-:S06]  /*4c560*/  FADD R3, R5, R2 ;  /* 0x0000000205037221 */ /* 0x006fcc0000000000 */
[----:B------:R-:W1:Y:S02]  /*4c570*/  ATOMS.CAST.SPIN R3, [R0], R2, R3 ;  /* 0x000000020003738d */ /* 0x000e640001800003 */
[----:B-1----:R-:W-:-:S13]  /*4c580*/  ISETP.EQ.U32.AND P0, PT, R3, 0x1, PT ;  /* 0x000000010300780c */ /* 0x002fda0003f02070 */
[----:B------:R-:W-:Y:S05]  /*4c590*/  @!P0 BRA `(.L_x_4898) ;  /* 0xffffffb000008947 */ /* 0x000fea000383ffff */
[----:B------:R-:W-:Y:S05]  /*4c5a0*/  BRA `(.L_x_4896) ;  /* 0x0000003000007947 */ /* 0x000fea0003800000 */
.L_x_4897:
[----:B------:R-:W2:Y:S02]  /*4c5b0*/  LD.E R0, [R36.64+0x400] ;  /* 0x0004000824007980 */ /* 0x000ea4000c101900 */
[----:B--2---:R-:W-:-:S05]  /*4c5c0*/  FADD R5, R5, R0 ;  /* 0x0000000005057221 */ /* 0x004fca0000000000 */
[----:B------:R2:W-:Y:S02]  /*4c5d0*/  ST.E [R36.64+0x400], R5 ;  /* 0x0004000524007985 */ /* 0x0005e4000c101908 */
.L_x_4896:
[----:B------:R-:W-:Y:S05]  /*4c5e0*/  BSYNC B0 ;  /* 0x0000000000007941 */ /* 0x000fea0003800000 */
.L_x_4895:
[----:B------:R-:W3:Y:S01]  /*4c5f0*/  ATOM.E.ADD.F32.FTZ.RN.STRONG.GPU P0, RZ, [R36.64+0x800], R6 ;  /* 0x0008000624ff798a */ /* 0x000ee2000810e7c8 */
[----:B------:R-:W-:Y:S01]  /*4c600*/  BSSY B0, `(.L_x_4899) ;  /* 0x000000f000007945 */ /* 0x000fe20003800000 */
[----:B---3--:R-:W-:Y:S05]  /*4c610*/  @P0 BRA `(.L_x_4900) ;  /* 0x000000d000000947 */ /* 0x008fea0003800000 */
[----:B------:R-:W3:Y:S02]  /*4c620*/  QSPC.E.S P0, RZ, [R36+0x800] ;  /* 0x0008000024ff73aa */ /* 0x000ee40000000500 */
[----:B---3--:R-:W-:Y:S05]  /*4c630*/  @!P0 BRA `(.L_x_4901) ;  /* 0x0000008000008947 */ /* 0x008fea0003800000 */
[----:B------:R-:W-:-:S04]  /*4c640*/  IADD3 R0, R36, 0x800, RZ ;  /* 0x0000080024007810 */ /* 0x000fc80007ffe0ff */
[----:B------:R-:W-:-:S05]  /*4c650*/  LOP3.LUT R0, R0, 0xffffff, RZ, 0xc0, !PT ;  /* 0x00ffffff00007812 */ /* 0x000fca00078ec0ff */
.L_x_4902:
[----:B------:R-:W3:Y:S02]  /*4c660*/  LDS R2, [R0] ;  /* 0x0000000000027984 */ /* 0x000ee40000000800 */
[----:B-1-3--:R-:W-:-:S06]  /*4c670*/  FADD R3, R6, R2 ;  /* 0x0000000206037221 */ /* 0x00afcc0000000000 */
[----:B------:R-:W1:Y:S02]  /*4c680*/  ATOMS.CAST.SPIN R3, [R0], R2, R3 ;  /* 0x000000020003738d */ /* 0x000e640001800003 */
[----:B-1----:R-:W-:-:S13]  /*4c690*/  ISETP.EQ.U32.AND P0, PT, R3, 0x1, PT ;  /* 0x000000010300780c */ /* 0x002fda0003f02070 */
[----:B------:R-:W-:Y:S05]  /*4c6a0*/  @!P0 BRA `(.L_x_4902) ;  /* 0xffffffb000008947 */ /* 0x000fea000383ffff */
[----:B------:R-:W-:Y:S05]  /*4c6b0*/  BRA `(.L_x_4900) ;  /* 0x0000003000007947 */ /* 0x000fea0003800000 */
.L_x_4901:
[----:B-1----:R-:W3:Y:S02]  /*4c6c0*/  LD.E R3, [R36.64+0x800] ;  /* 0x0008000824037980 */ /* 0x002ee4000c101900 */
[----:B---3--:R-:W-:-:S05]  /*4c6d0*/  FADD R3, R6, R3 ;  /* 0x0000000306037221 */ /* 0x008fca0000000000 */
[----:B------:R1:W-:Y:S02]  /*4c6e0*/  ST.E [R36.64+0x800], R3 ;  /* 0x0008000324007985 */ /* 0x0003e4000c101908 */
.L_x_4900:
[----:B------:R-:W-:Y:S05]  /*4c6f0*/  BSYNC B0 ;  /* 0x0000000000007941 */ /* 0x000fea0003800000 */
.L_x_4899:
[----:B------:R-:W3:Y:S01]  /*4c700*/  ATOM.E.ADD.F32.FTZ.RN.STRONG.GPU P0, RZ, [R36.64+0xc00], R7 ;  /* 0x000c000724ff798a */ /* 0x000ee2000810e7c8 */
[----:B------:R-:W-:Y:S01]  /*4c710*/  BSSY B0, `(.L_x_4903) ;  /* 0x000000f000007945 */ /* 0x000fe20003800000 */
[----:B---3--:R-:W-:Y:S05]  /*4c720*/  @P0 BRA `(.L_x_4904) ;  /* 0x000000d000000947 */ /* 0x008fea0003800000 */
[----:B------:R-:W3:Y:S02]  /*4c730*/  QSPC.E.S P0, RZ, [R36+0xc00] ;  /* 0x000c000024ff73aa */ /* 0x000ee40000000500 */
[----:B---3--:R-:W-:Y:S05]  /*4c740*/  @!P0 BRA `(.L_x_4905) ;  /* 0x0000008000008947 */ /* 0x008fea0003800000 */
[----:B------:R-:W-:-:S04]  /*4c750*/  IADD3 R0, R36, 0xc00, RZ ;  /* 0x00000c0024007810 */ /* 0x000fc80007ffe0ff */
[----:B------:R-:W-:-:S05]  /*4c760*/  LOP3.LUT R0, R0, 0xffffff, RZ, 0xc0, !PT ;  /* 0x00ffffff00007812 */ /* 0x000fca00078ec0ff */
.L_x_4906:
[----:B------:R-:W3:Y:S02]  /*4c770*/  LDS R2, [R0] ;  /* 0x0000000000027984 */ /* 0x000ee40000000800 */
[----:B-1-3--:R-:W-:-:S06]  /*4c780*/  FADD R3, R7, R2 ;  /* 0x0000000207037221 */ /* 0x00afcc0000000000 */
[----:B------:R-:W1:Y:S02]  /*4c790*/  ATOMS.CAST.SPIN R3, [R0], R2, R3 ;  /* 0x000000020003738d */ /* 0x000e640001800003 */
[----:B-1----:R-:W-:-:S13]  /*4c7a0*/  ISETP.EQ.U32.AND P0, PT, R3, 0x1, PT ;  /* 0x000000010300780c */ /* 0x002fda0003f02070 */
[----:B------:R-:W-:Y:S05]  /*4c7b0*/  @!P0 BRA `(.L_x_4906) ;  /* 0xffffffb000008947 */ /* 0x000fea000383ffff */
[----:B------:R-:W-:Y:S05]  /*4c7c0*/  BRA `(.L_x_4904) ;  /* 0x0000003000007947 */ /* 0x000fea0003800000 */
.L_x_4905:
[----:B------:R-:W3:Y:S02]  /*4c7d0*/  LD.E R0, [R36.64+0xc00] ;  /* 0x000c000824007980 */ /* 0x000ee4000c101900 */
[----:B---3--:R-:W-:-:S05]  /*4c7e0*/  FADD R7, R7, R0 ;  /* 0x0000000007077221 */ /* 0x008fca0000000000 */
[----:B------:R3:W-:Y:S02]  /*4c7f0*/  ST.E [R36.64+0xc00], R7 ;  /* 0x000c000724007985 */ /* 0x0007e4000c101908 */
.L_x_4904:
[----:B------:R-:W-:Y:S05]  /*4c800*/  BSYNC B0 ;  /* 0x0000000000007941 */ /* 0x000fea0003800000 */
.L_x_4903:
[----:B------:R-:W4:Y:S01]  /*4c810*/  ATOM.E.ADD.F32.FTZ.RN.STRONG.GPU P0, RZ, [R36.64+0x1000], R8 ;  /* 0x0010000824ff798a */ /* 0x000f22000810e7c8 */
[----:B------:R-:W-:Y:S01]  /*4c820*/  BSSY B0, `(.L_x_4907) ;  /* 0x000000f000007945 */ /* 0x000fe20003800000 */
[----:B----4-:R-:W-:Y:S05]  /*4c830*/  @P0 BRA `(.L_x_4908) ;  /* 0x000000d000000947 */ /* 0x010fea0003800000 */
[----:B------:R-:W4:Y:S02]  /*4c840*/  QSPC.E.S P0, RZ, [R36+0x1000] ;  /* 0x0010000024ff73aa */ /* 0x000f240000000500 */
[----:B----4-:R-:W-:Y:S05]  /*4c850*/  @!P0 BRA `(.L_x_4909) ;  /* 0x0000008000008947 */ /* 0x010fea0003800000 */
[----:B------:R-:W-:-:S04]  /*4c860*/  IADD3 R0, R36, 0x1000, RZ ;  /* 0x0000100024007810 */ /* 0x000fc80007ffe0ff */
[----:B------:R-:W-:-:S05]  /*4c870*/  LOP3.LUT R0, R0, 0xffffff, RZ, 0xc0, !PT ;  /* 0x00ffffff00007812 */ /* 0x000fca00078ec0ff */
.L_x_4910:
[----:B------:R-:W4:Y:S02]  /*4c880*/  LDS R2, [R0] ;  /* 0x0000000000027984 */ /* 0x000f240000000800 */
[----:B-1--4-:R-:W-:-:S06]  /*4c890*/  FADD R3, R8, R2 ;  /* 0x0000000208037221 */ /* 0x012fcc0000000000 */
[----:B------:R-:W1:Y:S02]  /*4c8a0*/  ATOMS.CAST.SPIN R3, [R0], R2, R3 ;  /* 0x000000020003738d */ /* 0x000e640001800003 */
[----:B-1----:R-:W-:-:S13]  /*4c8b0*/  ISETP.EQ.U32.AND P0, PT, R3, 0x1, PT ;  /* 0x000000010300780c */ /* 0x002fda0003f02070 */
[----:B------:R-:W-:Y:S05]  /*4c8c0*/  @!P0 BRA `(.L_x_4910) ;  /* 0xffffffb000008947 */ /* 0x000fea000383ffff */
[----:B------:R-:W-:Y:S05]  /*4c8d0*/  BRA `(.L_x_4908) ;  /* 0x0000003000007947 */ /* 0x000fea0003800000 */
.L_x_4909:
[----:B-1----:R-:W4:Y:S02]  /*4c8e0*/  LD.E R3, [R36.64+0x1000] ;  /* 0x0010000824037980 */ /* 0x002f24000c101900 */
[----:B----4-:R-:W-:-:S05]  /*4c8f0*/  FADD R3, R8, R3 ;  /* 0x0000000308037221 */ /* 0x010fca0000000000 */
[----:B------:R1:W-:Y:S02]  /*4c900*/  ST.E [R36.64+0x1000], R3 ;  /* 0x0010000324007985 */ /* 0x0003e4000c101908 */
.L_x_4908:
[----:B------:R-:W-:Y:S05]  /*4c910*/  BSYNC B0 ;  /* 0x0000000000007941 */ /* 0x000fea0003800000 */
.L_x_4907:
[----:B------:R-:W4:Y:S01]  /*4c920*/  ATOM.E.ADD.F32.FTZ.RN.STRONG.GPU P0, RZ, [R36.64+0x1400], R9 ;  /* 0x0014000924ff798a */ /* 0x000f22000810e7c8 */
[----:B------:R-:W-:Y:S01]  /*4c930*/  BSSY B0, `(.L_x_4911) ;  /* 0x000000f000007945 */ /* 0x000fe20003800000 */
[----:B----4-:R-:W-:Y:S05]  /*4c940*/  @P0 BRA `(.L_x_4912) ;  /* 0x000000d000000947 */ /* 0x010fea0003800000 */
[----:B------:R-:W4:Y:S02]  /*4c950*/  QSPC.E.S P0, RZ, [R36+0x1400] ;  /* 0x0014000024ff73aa */ /* 0x000f240000000500 */
[----:B----4-:R-:W-:Y:S05]  /*4c960*/  @!P0 BRA `(.L_x_4913) ;  /* 0x0000008000008947 */ /* 0x010fea0003800000 */
[----:B------:R-:W-:-:S04]  /*4c970*/  IADD3 R0, R36, 0x1400, RZ ;  /* 0x0000140024007810 */ /* 0x000fc80007ffe0ff */
[----:B------:R-:W-:-:S05]  /*4c980*/  LOP3.LUT R0, R0, 0xffffff, RZ, 0xc0, !PT ;  /* 0x00ffffff00007812 */ /* 0x000fca00078ec0ff */
.L_x_4914:
[----:B------:R-:W4:Y:S02]  /*4c990*/  LDS R2, [R0] ;  /* 0x0000000000027984 */ /* 0x000f240000000800 */
[----:B-1--4-:R-:W-:-:S06]  /*4c9a0*/  FADD R3, R9, R2 ;  /* 0x0000000209037221 */ /* 0x012fcc0000000000 */
[----:B------:R-:W1:Y:S02]  /*4c9b0*/  ATOMS.CAST.SPIN R3, [R0], R2, R3 ;  /* 0x000000020003738d */ /* 0x000e640001800003 */
[----:B-1----:R-:W-:-:S13]  /*4c9c0*/  ISETP.EQ.U32.AND P0, PT, R3, 0x1, PT ;  /* 0x000000010300780c */ /* 0x002fda0003f02070 */
[----:B------:R-:W-:Y:S05]  /*4c9d0*/  @!P0 BRA `(.L_x_4914) ;  /* 0xffffffb000008947 */ /* 0x000fea000383ffff */
[----:B------:R-:W-:Y:S05]  /*4c9e0*/  BRA `(.L_x_4912) ;  /* 0x0000003000007947 */ /* 0x000fea0003800000 */
.L_x_4913:
[----:B------:R-:W4:Y:S02]  /*4c9f0*/  LD.E R0, [R36.64+0x1400] ;  /* 0x0014000824007980 */ /* 0x000f24000c101900 */
[----:B----4-:R-:W-:-:S05]  /*4ca00*/  FADD R9, R9, R0 ;  /* 0x0000000009097221 */ /* 0x010fca0000000000 */
[----:B------:R4:W-:Y:S02]  /*4ca10*/  ST.E [R36.64+0x1400], R9 ;  /* 0x0014000924007985 */ /* 0x0009e4000c101908 */
.L_x_4912:
[----:B------:R-:W-:Y:S05]  /*4ca20*/  BSYNC B0 ;  /* 0x0000000000007941 */ /* 0x000fea0003800000 */
.L_x_4911:
[----:B------:R-:W5:Y:S01]  /*4ca30*/  ATOM.E.ADD.F32.FTZ.RN.STRONG.GPU P0, RZ, [R36.64+0x1800], R10 ;  /* 0x0018000a24ff798a */ /* 0x000f62000810e7c8 */
[----:B------:R-:W-:Y:S01]  /*4ca40*/  BSSY B0, `(.L_x_4915) ;  /* 0x000000f000007945 */ /* 0x000fe20003800000 */
[----:B-----5:R-:W-:Y:S05]  /*4ca50*/  @P0 BRA `(.L_x_4916) ;  /* 0x000000d000000947 */ /* 0x020fea0003800000 */
[----:B------:R-:W5:Y:S02]  /*4ca60*/  QSPC.E.S P0, RZ, [R36+0x1800] ;  /* 0x0018000024ff73aa */ /* 0x000f640000000500 */
[----:B-----5:R-:W-:Y:S05]  /*4ca70*/  @!P0 BRA `(.L_x_4917) ;  /* 0x0000008000008947 */ /* 0x020fea0003800000 */
[----:B------:R-:W-:-:S04]  /*4ca80*/  IADD3 R0, R36, 0x1800, RZ ;  /* 0x0000180024007810 */ /* 0x000fc80007ffe0ff */
[----:B------:R-:W-:-:S05]  /*4ca90*/  LOP3.LUT R0, R0, 0xffffff, RZ, 0xc0, !PT ;  /* 0x00ffffff00007812 */ /* 0x000fca00078ec0ff */
.L_x_4918:
[----:B------:R-:W5:Y:S02]  /*4caa0*/  LDS R2, [R0] ;  /* 0x0000000000027984 */ /* 0x000f640000000800 */
[----:B-1---5:R-:W-:-:S06]  /*4cab0*/  FADD R3, R10, R2 ;  /* 0x000000020a037221 */ /* 0x022fcc0000000000 */
[----:B------:R-:W1:Y:S02]  /*4cac0*/  ATOMS.CAST.SPIN R3, [R0], R2, R3 ;  /* 0x000000020003738d */ /* 0x000e640001800003 */
[----:B-1----:R-:W-:-:S13]  /*4cad0*/  ISETP.EQ.U32.AND P0, PT, R3, 0x1, PT ;  /* 0x000000010300780c */ /* 0x002fda0003f02070 */
[----:B------:R-:W-:Y:S05]  /*4cae0*/  @!P0 BRA `(.L_x_4918) ;  /* 0xffffffb000008947 */ /* 0x000fea000383ffff */
[----:B------:R-:W-:Y:S05]  /*4caf0*/  BRA `(.L_x_4916) ;  /* 0x0000003000007947 */ /* 0x000fea0003800000 */
.L_x_4917:
[----:B-1----:R-:W5:Y:S02]  /*4cb00*/  LD.E R3, [R36.64+0x1800] ;  /* 0x0018000824037980 */ /* 0x002f64000c101900 */
[----:B-----5:R-:W-:-:S05]  /*4cb10*/  FADD R3, R10, R3 ;  /* 0x000000030a037221 */ /* 0x020fca0000000000 */
[----:B------:R1:W-:Y:S02]  /*4cb20*/  ST.E [R36.64+0x1800], R3 ;  /* 0x0018000324007985 */ /* 0x0003e4000c101908 */
.L_x_4916:
[----:B------:R-:W-:Y:S05]  /*4cb30*/  BSYNC B0 ;  /* 0x0000000000007941 */ /* 0x000fea0003800000 */
.L_x_4915:
[----:B------:R-:W5:Y:S01]  /*4cb40*/  ATOM.E.ADD.F32.FTZ.RN.STRONG.GPU P0, RZ, [R36.64+0x1c00], R11 ;  /* 0x001c000b24ff798a */ /* 0x000f62000810e7c8 */
[----:B------:R-:W-:Y:S01]  /*4cb50*/  BSSY B0, `(.L_x_4919) ;  /* 0x000000f000007945 */ /* 0x000fe20003800000 */
[----:B-----5:R-:W-:Y:S05]  /*4cb60*/  @P0 BRA `(.L_x_4920) ;  /* 0x000000d000000947 */ /* 0x020fea0003800000 */
[----:B------:R-:W5:Y:S02]  /*4cb70*/  QSPC.E.S P0, RZ, [R36+0x1c00] ;  /* 0x001c000024ff73aa */ /* 0x000f640000000500 */
[----:B-----5:R-:W-:Y:S05]  /*4cb80*/  @!P0 BRA `(.L_x_4921) ;  /* 0x0000008000008947 */ /* 0x020fea0003800000 */
[----:B------:R-:W-:-:S04]  /*4cb90*/  IADD3 R0, R36, 0x1c00, RZ ;  /* 0x00001c0024007810 */ /* 0x000fc80007ffe0ff */
[----:B------:R-:W-:-:S05]  /*4cba0*/  LOP3.LUT R0, R0, 0xffffff, RZ, 0xc0, !PT ;  /* 0x00ffffff00007812 */ /* 0x000fca00078ec0ff */
.L_x_4922:
[----:B------:R-:W5:Y:S02]  /*4cbb0*/  LDS R2, [R0] ;  /* 0x0000000000027984 */ /* 0x000f640000000800 */
[----:B-1---5:R-:W-:-:S06]  /*4cbc0*/  FADD R3, R11, R2 ;  /* 0x000000020b037221 */ /* 0x022fcc0000000000 */
[----:B------:R-:W1:Y:S02]  /*4cbd0*/  ATOMS.CAST.SPIN R3, [R0], R2, R3 ;  /* 0x000000020003738d */ /* 0x000e640001800003 */
[----:B-1----:R-:W-:-:S13]  /*4cbe0*/  ISETP.EQ.U32.AND P0, PT, R3, 0x1, PT ;  /* 0x000000010300780c */ /* 0x002fda0003f02070 */
[----:B------:R-:W-:Y:S05]  /*4cbf0*/  @!P0 BRA `(.L_x_4922) ;  /* 0xffffffb000008947 */ /* 0x000fea000383ffff */
[----:B------:R-:W-:Y:S05]  /*4cc00*/  BRA `(.L_x_4920) ;  /* 0x0000003000007947 */ /* 0x000fea0003800000 */
.L_x_4921:
[----:B------:R-:W5:Y:S02]  /*4cc10*/  LD.E R0, [R36.64+0x1c00] ;  /* 0x001c000824007980 */ /* 0x000f64000c101900 */
[----:B-----5:R-:W-:-:S05]  /*4cc20*/  FADD R11, R11, R0 ;  /* 0x000000000b0b7221 */ /* 0x020fca0000000000 */
[----:B------:R1:W-:Y:S02]  /*4cc30*/  ST.E [R36.64+0x1c00], R11 ;  /* 0x001c000b24007985 */ /* 0x0003e4000c101908 */
.L_x_4920:
[----:B------:R-:W-:Y:S05]  /*4cc40*/  BSYNC B0 ;  /* 0x0000000000007941 */ /* 0x000fea0003800000 */
.L_x_4919:
[----:B------:R-:W5:Y:S01]  /*4cc50*/  ATOM.E.ADD.F32.FTZ.RN.STRONG.GPU P0, RZ, [R36.64+0x2000], R16 ;  /* 0x0020001024ff798a */ /* 0x000f62000810e7c8 */
[----:B------:R-:W-:Y:S01]  /*4cc60*/  BSSY B0, `(.L_x_4923) ;  /* 0x000000f000007945 */ /* 0x000fe20003800000 */
[----:B-----5:R-:W-:Y:S05]  /*4cc70*/  @P0 BRA `(.L_x_4924) ;  /* 0x000000d000000947 */ /* 0x020fea0003800000 */
[----:B------:R-:W5:Y:S02]  /*4cc80*/  QSPC.E.S P0, RZ, [R36+0x2000] ;  /* 0x0020000024ff73aa */ /* 0x000f640000000500 */
[----:B-----5:R-:W-:Y:S05]  /*4cc90*/  @!P0 BRA `(.L_x_4925) ;  /* 0x0000008000008947 */ /* 0x020fea0003800000 */
[----:B------:R-:W-:-:S04]  /*4cca0*/  IADD3 R0, R36, 0x2000, RZ ;  /* 0x0000200024007810 */ /* 0x000fc80007ffe0ff */
[----:B------:R-:W-:-:S05]  /*4ccb0*/  LOP3.LUT R0, R0, 0xffffff, RZ, 0xc0, !PT ;  /* 0x00ffffff00007812 */ /* 0x000fca00078ec0ff */
.L_x_4926:
[----:B------:R-:W5:Y:S02]  /*4ccc0*/  LDS R2, [R0] ;  /* 0x0000000000027984 */ /* 0x000f640000000800 */
[----:B-1---5:R-:W-:-:S06]  /*4ccd0*/  FADD R3, R16, R2 ;  /* 0x0000000210037221 */ /* 0x022fcc0000000000 */
[----:B------:R-:W1:Y:S02]  /*4cce0*/  ATOMS.CAST.SPIN R3, [R0], R2, R3 ;  /* 0x000000020003738d */ /* 0x000e640001800003 */
[----:B-1----:R-:W-:-:S13]  /*4ccf0*/  ISETP.EQ.U32.AND P0, PT, R3, 0x1, PT ;  /* 0x000000010300780c */ /* 0x002fda0003f02070 */
[----:B------:R-:W-:Y:S05]  /*4cd00*/  @!P0 BRA `(.L_x_4926) ;  /* 0xffffffb000008947 */ /* 0x000fea000383ffff */
[----:B------:R-:W-:Y:S05]  /*4cd10*/  BRA `(.L_x_4924) ;  /* 0x0000003000007947 */ /* 0x000fea0003800000 */
.L_x_4925:
[----:B-1----:R-:W5:Y:S02]  /*4cd20*/  LD.E R3, [R36.64+0x2000] ;  /* 0x0020000824037980 */ /* 0x002f64000c101900 */
[----:B-----5:R-:W-:-:S05]  /*4cd30*/  FADD R3, R16, R3 ;  /* 0x0000000310037221 */ /* 0x020fca0000000000 */
[----:B------:R1:W-:Y:S02]  /*4cd40*/  ST.E [R36.64+0x2000], R3 ;  /* 0x0020000324007985 */ /* 0x0003e4000c101908 */
.L_x_4924:
[----:B------:R-:W-:Y:S05]  /*4cd50*/  BSYNC B0 ;  /* 0x0000000000007941 */ /* 0x000fea0003800000 */
.L_x_4923:
[----:B------:R-:W5:Y:S01]  /*4cd60*/  ATOM.E.ADD.F32.FTZ.RN.STRONG.GPU P0, RZ, [R36.64+0x2400], R17 ;  /* 0x0024001124ff798a */ /* 0x000f62000810e7c8 */
[----:B------:R-:W-:Y:S01]  /*4cd70*/  BSSY B0, `(.L_x_4927) ;  /* 0x000000f000007945 */ /* 0x000fe20003800000 */
[----:B-----5:R-:W-:Y:S05]  /*4cd80*/  @P0 BRA `(.L_x_4928) ;  /* 0x000000d000000947 */ /* 0x020fea0003800000 */
[----:B------:R-:W5:Y:S02]  /*4cd90*/  QSPC.E.S P0, RZ, [R36+0x2400] ;  /* 0x0024000024ff73aa */ /* 0x000f640000000500 */
[----:B-----5:R-:W-:Y:S05]  /*4cda0*/  @!P0 BRA `(.L_x_4929) ;  /* 0x0000008000008947 */ /* 0x020fea0003800000 */
[----:B------:R-:W-:-:S04]  /*4cdb0*/  IADD3 R0, R36, 0x2400, RZ ;  /* 0x0000240024007810 */ /* 0x000fc80007ffe0ff */
[----:B------:R-:W-:-:S05]  /*4cdc0*/  LOP3.LUT R0, R0, 0xffffff, RZ, 0xc0, !PT ;  /* 0x00ffffff00007812 */ /* 0x000fca00078ec0ff */
.L_x_4930:
[----:B------:R-:W5:Y:S02]  /*4cdd0*/  LDS R2, [R0] ;  /* 0x0000000000027984 */ /* 0x000f640000000800 */
[----:B-1---5:R-:W-:-:S06]  /*4cde0*/  FADD R3, R17, R2 ;  /* 0x0000000211037221 */ /* 0x022fcc0000000000 */
[----:B------:R-:W1:Y:S02]  /*4cdf0*/  ATOMS.CAST.SPIN R3, [R0], R2, R3 ;  /* 0x000000020003738d */ /* 0x000e640001800003 */
[----:B-1----:R-:W-:-:S13]  /*4ce00*/  ISETP.EQ.U32.AND P0, PT, R3, 0x1, PT ;  /* 0x000000010300780c */ /* 0x002fda0003f02070 */
[----:B------:R-:W-:Y:S05]  /*4ce10*/  @!P0 BRA `(.L_x_4930) ;  /* 0xffffffb000008947 */ /* 0x000fea000383ffff */
[----:B------:R-:W-:Y:S05]  /*4ce20*/  BRA `(.L_x_4928) ;  /* 0x0000003000007947 */ /* 0x000fea0003800000 */
.L_x_4929:
[----:B------:R-:W5:Y:S02]  /*4ce30*/  LD.E R0, [R36.64+0x2400] ;  /* 0x0024000824007980 */ /* 0x000f64000c101900 */
[----:B-----5:R-:W-:-:S05]  /*4ce40*/  FADD R17, R17, R0 ;  /* 0x0000000011117221 */ /* 0x020fca0000000000 */
[----:B------:R1:W-:Y:S02]  /*4ce50*/  ST.E [R36.64+0x2400], R17 ;  /* 0x0024001124007985 */ /* 0x0003e4000c101908 */
.L_x_4928:
[----:B------:R-:W-:Y:S05]  /*4ce60*/  BSYNC B0 ;  /* 0x0000000000007941 */ /* 0x000fea0003800000 */
.L_x_4927:
[----:B------:R-:W5:Y:S01]  /*4ce70*/  ATOM.E.ADD.F32.FTZ.RN.STRONG.GPU P0, RZ, [R36.64+0x2800], R18 ;  /* 0x0028001224ff798a */ /* 0x000f62000810e7c8 */
[----:B------:R-:W-:Y:S01]  /*4ce80*/  BSSY B0, `(.L_x_4931) ;  /* 0x000000f000007945 */ /* 0x000fe20003800000 */
[----:B-----5:R-:W-:Y:S05]  /*4ce90*/  @P0 BRA `(.L_x_4932) ;  /* 0x000000d000000947 */ /* 0x020fea0003800000 */
[----:B------:R-:W5:Y:S02]  /*4cea0*/  QSPC.E.S P0, RZ, [R36+0x2800] ;  /* 0x0028000024ff73aa */ /* 0x000f640000000500 */
[----:B-----5:R-:W-:Y:S05]  /*4ceb0*/  @!P0 BRA `(.L_x_4933) ;  /* 0x0000008000008947 */ /* 0x020fea0003800000 */
[----:B------:R-:W-:-:S04]  /*4cec0*/  IADD3 R0, R36, 0x2800, RZ ;  /* 0x0000280024007810 */ /* 0x000fc80007ffe0ff */
[----:B------:R-:W-:-:S05]  /*4ced0*/  LOP3.LUT R0, R0, 0xffffff, RZ, 0xc0, !PT ;  /* 0x00ffffff00007812 */ /* 0x000fca00078ec0ff */
.L_x_4934:
[----:B------:R-:W5:Y:S02]  /*4cee0*/  LDS R2, [R0] ;  /* 0x0000000000027984 */ /* 0x000f640000000800 */
[----:B-1---5:R-:W-:-:S06]  /*4cef0*/  FADD R3, R18, R2 ;  /* 0x0000000212037221 */ /* 0x022fcc0000000000 */
[----:B------:R-:W1:Y:S02]  /*4cf00*/  ATOMS.CAST.SPIN R3, [R0], R2, R3 ;  /* 0x000000020003738d */ /* 0x000e640001800003 */
[----:B-1----:R-:W-:-:S13]  /*4cf10*/  ISETP.EQ.U32.AND P0, PT, R3, 0x1, PT ;  /* 0x000000010300780c */ /* 0x002fda0003f02070 */
[----:B------:R-:W-:Y:S05]  /*4cf20*/  @!P0 BRA `(.L_x_4934) ;  /* 0xffffffb000008947 */ /* 0x000fea000383ffff */
[----:B------:R-:W-:Y:S05]  /*4cf30*/  BRA `(.L_x_4932) ;  /* 0x0000003000007947 */ /* 0x000fea0003800000 */
.L_x_4933:
[----:B-1----:R-:W5:Y:S02]  /*4cf40*/  LD.E R3, [R36.64+0x2800] ;  /* 0x0028000824037980 */ /* 0x002f64000c101900 */
[----:B-----5:R-:W-:-:S05]  /*4cf50*/  FADD R3, R18, R3 ;  /* 0x0000000312037221 */ /* 0x020fca0000000000 */
[----:B------:R1:W-:Y:S02]  /*4cf60*/  ST.E [R36.64+0x2800], R3 ;  /* 0x0028000324007985 */ /* 0x0003e4000c101908 */
.L_x_4932:
[----:B------:R-:W-:Y:S05]  /*4cf70*/  BSYNC B0 ;  /* 0x0000000000007941 */ /* 0x000fea0003800000 */
.L_x_4931:
[----:B------:R-:W5:Y:S01]  /*4cf80*/  ATOM.E.ADD.F32.FTZ.RN.STRONG.GPU P0, RZ, [R36.64+0x2c00], R19 ;  /* 0x002c001324ff798a */ /* 0x000f62000810e7c8 */
[----:B------:R-:W-:Y:S01]  /*4cf90*/  BSSY B0, `(.L_x_4935) ;  /* 0x000000f000007945 */ /* 0x000fe20003800000 */
[----:B-----5:R-:W-:Y:S05]  /*4cfa0*/  @P0 BRA `(.L_x_4936) ;  /* 0x000000d000000947 */ /* 0x020fea0003800000 */
[----:B------:R-:W5:Y:S02]  /*4cfb0*/  QSPC.E.S P0, RZ, [R36+0x2c00] ;  /* 0x002c000024ff73aa */ /* 0x000f640000000500 */
[----:B-----5:R-:W-:Y:S05]  /*4cfc0*/  @!P0 BRA `(.L_x_4937) ;  /* 0x0000008000008947 */ /* 0x020fea0003800000 */
[----:B------:R-:W-:-:S04]  /*4cfd0*/  IADD3 R0, R36, 0x2c00, RZ ;  /* 0x00002c0024007810 */ /* 0x000fc80007ffe0ff */
[----:B------:R-:W-:-:S05]  /*4cfe0*/  LOP3.LUT R0, R0, 0xffffff, RZ, 0xc0, !PT ;  /* 0x00ffffff00007812 */ /* 0x000fca00078ec0ff */
.L_x_4938:
[----:B------:R-:W5:Y:S02]  /*4cff0*/  LDS R2, [R0] ;  /* 0x0000000000027984 */ /* 0x000f640000000800 */
[----:B-1---5:R-:W-:-:S06]  /*4d000*/  FADD R3, R19, R2 ;  /* 0x0000000213037221 */ /* 0x022fcc0000000000 */
[----:B------:R-:W1:Y:S02]  /*4d010*/  ATOMS.CAST.SPIN R3, [R0], R2, R3 ;  /* 0x000000020003738d */ /* 0x000e640001800003 */
[----:B-1----:R-:W-:-:S13]  /*4d020*/  ISETP.EQ.U32.AND P0, PT, R3, 0x1, PT ;  /* 0x000000010300780c */ /* 0x002fda0003f02070 */
[----:B------:R-:W-:Y:S05]  /*4d030*/  @!P0 BRA `(.L_x_4938) ;  /* 0xffffffb000008947 */ /* 0x000fea000383ffff */
[----:B------:R-:W-:Y:S05]  /*4d040*/  BRA `(.L_x_4936) ;  /* 0x0000003000007947 */ /* 0x000fea0003800000 */
.L_x_4937:
[----:B------:R-:W5:Y:S02]  /*4d050*/  LD.E R0, [R36.64+0x2c00] ;  /* 0x002c000824007980 */ /* 0x000f64000c101900 */
[----:B-----5:R-:W-:-:S05]  /*4d060*/  FADD R19, R19, R0 ;  /* 0x0000000013137221 */ /* 0x020fca0000000000 */
[----:B------:R1:W-:Y:S02]  /*4d070*/  ST.E [R36.64+0x2c00], R19 ;  /* 0x002c001324007985 */ /* 0x0003e4000c101908 */
.L_x_4936:
[----:B------:R-:W-:Y:S05]  /*4d080*/  BSYNC B0 ;  /* 0x0000000000007941 */ /* 0x000fea0003800000 */
.L_x_4935:
[----:B------:R-:W5:Y:S01]  /*4d090*/  ATOM.E.ADD.F32.FTZ.RN.STRONG.GPU P0, RZ, [R36.64+0x3000], R12 ;  /* 0x0030000c24ff798a */ /* 0x000f62000810e7c8 */
[----:B------:R-:W-:Y:S01]  /*4d0a0*/  BSSY B0, `(.L_x_4939) ;  /* 0x000000f000007945 */ /* 0x000fe20003800000 */
[----:B-----5:R-:W-:Y:S05]  /*4d0b0*/  @P0 BRA `(.L_x_4940) ;  /* 0x000000d000000947 */ /* 0x020fea0003800000 */
[----:B------:R-:W5:Y:S02]  /*4d0c0*/  QSPC.E.S P0, RZ, [R36+0x3000] ;  /* 0x0030000024ff73aa */ /* 0x000f640000000500 */
[----:B-----5:R-:W-:Y:S05]  /*4d0d0*/  @!P0 BRA `(.L_x_4941) ;  /* 0x0000008000008947 */ /* 0x020fea0003800000 */
[----:B------:R-:W-:-:S04]  /*4d0e0*/  IADD3 R0, R36, 0x3000, RZ ;  /* 0x0000300024007810 */ /* 0x000fc80007ffe0ff */
[----:B------:R-:W-:-:S05]  /*4d0f0*/  LOP3.LUT R0, R0, 0xffffff, RZ, 0xc0, !PT ;  /* 0x00ffffff00007812 */ /* 0x000fca00078ec0ff */
.L_x_4942:
[----:B------:R-:W5:Y:S02]  /*4d100*/  LDS R2, [R0] ;  /* 0x0000000000027984 */ /* 0x000f640000000800 */
[----:B-1---5:R-:W-:-:S06]  /*4d110*/  FADD R3, R12, R2 ;  /* 0x000000020c037221 */ /* 0x022fcc0000000000 */
[----:B------:R-:W1:Y:S02]  /*4d120*/  ATOMS.CAST.SPIN R3, [R0], R2, R3 ;  /* 0x000000020003738d */ /* 0x000e640001800003 */
[----:B-1----:R-:W-:-:S13]  /*4d130*/  ISETP.EQ.U32.AND P0, PT, R3, 0x1, PT ;  /* 0x000000010300780c */ /* 0x002fda0003f02070 */
[----:B------:R-:W-:Y:S05]  /*4d140*/  @!P0 BRA `(.L_x_4942) ;  /* 0xffffffb000008947 */ /* 0x000fea000383ffff */
[----:B------:R-:W-:Y:S05]  /*4d150*/  BRA `(.L_x_4940) ;  /* 0x0000003000007947 */ /* 0x000fea0003800000 */
.L_x_4941:
[----:B-1----:R-:W5:Y:S02]  /*4d160*/  LD.E R3, [R36.64+0x3000] ;  /* 0x0030000824037980 */ /* 0x002f64000c101900 */
[----:B-----5:R-:W-:-:S05]  /*4d170*/  FADD R3, R12, R3 ;  /* 0x000000030c037221 */ /* 0x020fca0000000000 */
[----:B------:R1:W-:Y:S02]  /*4d180*/  ST.E [R36.64+0x3000], R3 ;  /* 0x0030000324007985 */ /* 0x0003e4000c101908 */
.L_x_4940:
[----:B------:R-:W-:Y:S05]  /*4d190*/  BSYNC B0 ;  /* 0x0000000000007941 */ /* 0x000fea0003800000 */
.L_x_4939:
[----:B------:R-:W5:Y:S01]  /*4d1a0*/  ATOM.E.ADD.F32.FTZ.RN.STRONG.GPU P0, RZ, [R36.64+0x3400], R13 ;  /* 0x0034000d24ff798a */ /* 0x000f62000810e7c8 */
[----:B------:R-:W-:Y:S01]  /*4d1b0*/  BSSY B0, `(.L_x_4943) ;  /* 0x000000f000007945 */ /* 0x000fe20003800000 */
[----:B-----5:R-:W-:Y:S05]  /*4d1c0*/  @P0 BRA `(.L_x_4944) ;  /* 0x000000d000000947 */ /* 0x020fea0003800000 */
[----:B------:R-:W5:Y:S02]  /*4d1d0*/  QSPC.E.S P0, RZ, [R36+0x3400] ;  /* 0x0034000024ff73aa */ /* 0x000f640000000500 */
[----:B-----5:R-:W-:Y:S05]  /*4d1e0*/  @!P0 BRA `(.L_x_4945) ;  /* 0x0000008000008947 */ /* 0x020fea0003800000 */
[----:B------:R-:W-:-:S04]  /*4d1f0*/  IADD3 R0, R36, 0x3400, RZ ;  /* 0x0000340024007810 */ /* 0x000fc80007ffe0ff */
[----:B------:R-:W-:-:S05]  /*4d200*/  LOP3.LUT R0, R0, 0xffffff, RZ, 0xc0, !PT ;  /* 0x00ffffff00007812 */ /* 0x000fca00078ec0ff */
.L_x_4946:
[----:B------:R-:W5:Y:S02]  /*4d210*/  LDS R2, [R0] ;  /* 0x0000000000027984 */ /* 0x000f640000000800 */
[----:B-1---5:R-:W-:-:S06]  /*4d220*/  FADD R3, R13, R2 ;  /* 0x000000020d037221 */ /* 0x022fcc0000000000 */
[----:B------:R-:W1:Y:S02]  /*4d230*/  ATOMS.CAST.SPIN R3, [R0], R2, R3 ;  /* 0x000000020003738d */ /* 0x000e640001800003 */
[----:B-1----:R-:W-:-:S13]  /*4d240*/  ISETP.EQ.U32.AND P0, PT, R3, 0x1, PT ;  /* 0x000000010300780c */ /* 0x002fda0003f02070 */
[----:B------:R-:W-:Y:S05]  /*4d250*/  @!P0 BRA `(.L_x_4946) ;  /* 0xffffffb000008947 */ /* 0x000fea000383ffff */
[----:B------:R-:W-:Y:S05]  /*4d260*/  BRA `(.L_x_4944) ;  /* 0x0000003000007947 */ /* 0x000fea0003800000 */
.L_x_4945:
[----:B------:R-:W5:Y:S02]  /*4d270*/  LD.E R0, [R36.64+0x3400] ;  /* 0x0034000824007980 */ /* 0x000f64000c101900 */
[----:B-----5:R-:W-:-:S05]  /*4d280*/  FADD R13, R13, R0 ;  /* 0x000000000d0d7221 */ /* 0x020fca0000000000 */
[----:B------:R1:W-:Y:S02]  /*4d290*/  ST.E [R36.64+0x3400], R13 ;  /* 0x0034000d24007985 */ /* 0x0003e4000c101908 */
.L_x_4944:
[----:B------:R-:W-:Y:S05]  /*4d2a0*/  BSYNC B0 ;  /* 0x0000000000007941 */ /* 0x000fea0003800000 */
.L_x_4943:
[----:B------:R-:W5:Y:S01]  /*4d2b0*/  ATOM.E.ADD.F32.FTZ.RN.STRONG.GPU P0, RZ, [R36.64+0x3800], R14 ;  /* 0x0038000e24ff798a */ /* 0x000f62000810e7c8 */
[----:B------:R-:W-:Y:S01]  /*4d2c0*/  BSSY B0, `(.L_x_4947) ;  /* 0x000000f000007945 */ /* 0x000fe20003800000 */
[----:B-----5:R-:W-:Y:S05]  /*4d2d0*/  @P0 BRA `(.L_x_4948) ;  /* 0x000000d000000947 */ /* 0x020fea0003800000 */
[----:B------:R-:W5:Y:S02]  /*4d2e0*/  QSPC.E.S P0, RZ, [R36+0x3800] ;  /* 0x0038000024ff73aa */ /* 0x000f640000000500 */
[----:B-----5:R-:W-:Y:S05]  /*4d2f0*/  @!P0 BRA `(.L_x_4949) ;  /* 0x0000008000008947 */ /* 0x020fea0003800000 */
[----:B------:R-:W-:-:S04]  /*4d300*/  IADD3 R0, R36, 0x3800, RZ ;  /* 0x0000380024007810 */ /* 0x000fc80007ffe0ff */
[----:B------:R-:W-:-:S05]  /*4d310*/  LOP3.LUT R0, R0, 0xffffff, RZ, 0xc0, !PT ;  /* 0x00ffffff00007812 */ /* 0x000fca00078ec0ff */
.L_x_4950:
[----:B------:R-:W5:Y:S02]  /*4d320*/  LDS R2, [R0] ;  /* 0x0000000000027984 */ /* 0x000f640000000800 */
[----:B-1---5:R-:W-:-:S06]  /*4d330*/  FADD R3, R14, R2 ;  /* 0x000000020e037221 */ /* 0x022fcc0000000000 */
[----:B------:R-:W1:Y:S02]  /*4d340*/  ATOMS.CAST.SPIN R3, [R0], R2, R3 ;  /* 0x000000020003738d */ /* 0x000e640001800003 */
[----:B-1----:R-:W-:-:S13]  /*4d350*/  ISETP.EQ.U32.AND P0, PT, R3, 0x1, PT ;  /* 0x000000010300780c */ /* 0x002fda0003f02070 */
[----:B------:R-:W-:Y:S05]  /*4d360*/  @!P0 BRA `(.L_x_4950) ;  /* 0xffffffb000008947 */ /* 0x000fea000383ffff */
[----:B------:R-:W-:Y:S05]  /*4d370*/  BRA `(.L_x_4948) ;  /* 0x0000003000007947 */ /* 0x000fea0003800000 */
.L_x_4949:
[----:B-1----:R-:W5:Y:S02]  /*4d380*/  LD.E R3, [R36.64+0x3800] ;  /* 0x0038000824037980 */ /* 0x002f64000c101900 */
[----:B-----5:R-:W-:-:S05]  /*4d390*/  FADD R3, R14, R3 ;  /* 0x000000030e037221 */ /* 0x020fca0000000000 */
[----:B------:R1:W-:Y:S02]  /*4d3a0*/  ST.E [R36.64+0x3800], R3 ;  /* 0x0038000324007985 */ /* 0x0003e4000c101908 */
.L_x_4948:
[----:B------:R-:W-:Y:S05]  /*4d3b0*/  BSYNC B0 ;  /* 0x0000000000007941 */ /* 0x000fea0003800000 */
.L_x_4947:
[----:B------:R-:W5:Y:S01]  /*4d3c0*/  ATOM.E.ADD.F32.FTZ.RN.STRONG.GPU P0, RZ, [R36.64+0x3c00], R15 ;  /* 0x003c000f24ff798a */ /* 0x000f62000810e7c8 */
[----:B------:R-:W-:Y:S01]  /*4d3d0*/  BSSY B0, `(.L_x_4951) ;  /* 0x000000f000007945 */ /* 0x000fe20003800000 */
[----:B-----5:R-:W-:Y:S05]  /*4d3e0*/  @P0 BRA `(.L_x_4952) ;  /* 0x000000d000000947 */ /* 0x020fea0003800000 */
[----:B------:R-:W5:Y:S02]  /*4d3f0*/  QSPC.E.S P0, RZ, [R36+0x3c00] ;  /* 0x003c000024ff73aa */ /* 0x000f640000000500 */
[----:B-----5:R-:W-:Y:S05]  /*4d400*/  @!P0 BRA `(.L_x_4953) ;  /* 0x0000008000008947 */ /* 0x020fea0003800000 */
[----:B------:R-:W-:-:S04]  /*4d410*/  IADD3 R0, R36, 0x3c00, RZ ;  /* 0x00003c0024007810 */ /* 0x000fc80007ffe0ff */
[----:B------:R-:W-:-:S05]  /*4d420*/  LOP3.LUT R0, R0, 0xffffff, RZ, 0xc0, !PT ;  /* 0x00ffffff00007812 */ /* 0x000fca00078ec0ff */
.L_x_4954:
[----:B------:R-:W5:Y:S02]  /*4d430*/  LDS R2, [R0] ;  /* 0x0000000000027984 */ /* 0x000f640000000800 */
[----:B-1---5:R-:W-:-:S06]  /*4d440*/  FADD R3, R15, R2 ;  /* 0x000000020f037221 */ /* 0x022fcc0000000000 */
[----:B------:R-:W1:Y:S02]  /*4d450*/  ATOMS.CAST.SPIN R3, [R0], R2, R3 ;  /* 0x000000020003738d */ /* 0x000e640001800003 */
[----:B-1----:R-:W-:-:S13]  /*4d460*/  ISETP.EQ.U32.AND P0, PT, R3, 0x1, PT ;  /* 0x000000010300780c */ /* 0x002fda0003f02070 */
[----:B------:R-:W-:Y:S05]  /*4d470*/  @!P0 BRA `(.L_x_4954) ;  /* 0xffffffb000008947 */ /* 0x000fea000383ffff */
[----:B------:R-:W-:Y:S05]  /*4d480*/  BRA `(.L_x_4952) ;  /* 0x0000003000007947 */ /* 0x000fea0003800000 */
.L_x_4953:
[----:B------:R-:W5:Y:S02]  /*4d490*/  LD.E R0, [R36.64+0x3c00] ;  /* 0x003c000824007980 */ /* 0x000f64000c101900 */
[----:B-----5:R-:W-:-:S05]  /*4d4a0*/  FADD R15, R15, R0 ;  /* 0x000000000f0f7221 */ /* 0x020fca0000000000 */
[----:B------:R1:W-:Y:S02]  /*4d4b0*/  ST.E [R36.64+0x3c00], R15 ;  /* 0x003c000f24007985 */ /* 0x0003e4000c101908 */
.L_x_4952:
[----:B------:R-:W-:Y:S05]  /*4d4c0*/  BSYNC B0 ;  /* 0x0000000000007941 */ /* 0x000fea0003800000 */
.L_x_4951:
[----:B------:R-:W5:Y:S01]  /*4d4d0*/  ATOM.E.ADD.F32.FTZ.RN.STRONG.GPU P0, RZ, [R36.64+0x4000], R20 ;  /* 0x0040001424ff798a */ /* 0x000f62000810e7c8 */
[----:B------:R-:W-:Y:S01]  /*4d4e0*/  BSSY B0, `(.L_x_4955) ;  /* 0x000000f000007945 */ /* 0x000fe20003800000 */
[----:B-----5:R-:W-:Y:S05]  /*4d4f0*/  @P0 BRA `(.L_x_4956) ;  /* 0x000000d000000947 */ /* 0x020fea0003800000 */
[----:B------:R-:W5:Y:S02]  /*4d500*/  QSPC.E.S P0, RZ, [R36+0x4000] ;  /* 0x0040000024ff73aa */ /* 0x000f640000000500 */
[----:B-----5:R-:W-:Y:S05]  /*4d510*/  @!P0 BRA `(.L_x_4957) ;  /* 0x0000008000008947 */ /* 0x020fea0003800000 */
[----:B------:R-:W-:-:S04]  /*4d520*/  IADD3 R0, R36, 0x4000, RZ ;  /* 0x0000400024007810 */ /* 0x000fc80007ffe0ff */
[----:B------:R-:W-:-:S05]  /*4d530*/  LOP3.LUT R0, R0, 0xffffff, RZ, 0xc0, !PT ;  /* 0x00ffffff00007812 */ /* 0x000fca00078ec0ff */
.L_x_4958:
[----:B------:R-:W5:Y:S02]  /*4d540*/  LDS R2, [R0] ;  /* 0x0000000000027984 */ /* 0x000f640000000800 */
[----:B-1---5:R-:W-:-:S06]  /*4d550*/  FADD R3, R20, R2 ;  /* 0x0000000214037221 */ /* 0x022fcc0000000000 */
[----:B------:R-:W1:Y:S02]  /*4d560*/  ATOMS.CAST.SPIN R3, [R0], R2, R3 ;  /* 0x000000020003738d */ /* 0x000e640001800003 */
[----:B-1----:R-:W-:-:S13]  /*4d570*/  ISETP.EQ.U32.AND P0, PT, R3, 0x1, PT ;  /* 0x000000010300780c */ /* 0x002fda0003f02070 */
[----:B------:R-:W-:Y:S05]  /*4d580*/  @!P0 BRA `(.L_x_4958) ;  /* 0xffffffb000008947 */ /* 0x000fea000383ffff */
[----:B------:R-:W-:Y:S05]  /*4d590*/  BRA `(.L_x_4956) ;  /* 0x0000003000007947 */ /* 0x000fea0003800000 */
.L_x_4957:
[----:B-1----:R-:W5:Y:S02]  /*4d5a0*/  LD.E R3, [R36.64+0x4000] ;  /* 0x0040000824037980 */ /* 0x002f64000c101900 */
[----:B-----5:R-:W-:-:S05]  /*4d5b0*/  FADD R3, R20, R3 ;  /* 0x0000000314037221 */ /* 0x020fca0000000000 */
[----:B------:R1:W-:Y:S02]  /*4d5c0*/  ST.E [R36.64+0x4000], R3 ;  /* 0x0040000324007985 */ /* 0x0003e4000c101908 */
.L_x_4956:
[----:B------:R-:W-:Y:S05]  /*4d5d0*/  BSYNC B0 ;  /* 0x0000000000007941 */ /* 0x000fea0003800000 */
.L_x_4955:
[----:B------:R-:W5:Y:S01]  /*4d5e0*/  ATOM.E.ADD.F32.FTZ.RN.STRONG.GPU P0, RZ, [R36.64+0x4400], R21 ;  /* 0x0044001524ff798a */ /* 0x000f62000810e7c8 */
[----:B------:R-:W-:Y:S01]  /*4d5f0*/  BSSY B0, `(.L_x_4959) ;  /* 0x000000f000007945 */ /* 0x000fe20003800000 */
[----:B-----5:R-:W-:Y:S05]  /*4d600*/  @P0 BRA `(.L_x_4960) ;  /* 0x000000d000000947 */ /* 0x020fea0003800000 */
[----:B------:R-:W5:Y:S02]  /*4d610*/  QSPC.E.S P0, RZ, [R36+0x4400] ;  /* 0x0044000024ff73aa */ /* 0x000f640000000500 */
[----:B-----5:R-:W-:Y:S05]  /*4d620*/  @!P0 BRA `(.L_x_4961) ;  /* 0x0000008000008947 */ /* 0x020fea0003800000 */
[----:B------:R-:W-:-:S04]  /*4d630*/  IADD3 R0, R36, 0x4400, RZ ;  /* 0x0000440024007810 */ /* 0x000fc80007ffe0ff */
[----:B------:R-:W-:-:S05]  /*4d640*/  LOP3.LUT R0, R0, 0xffffff, RZ, 0xc0, !PT ;  /* 0x00ffffff00007812 */ /* 0x000fca00078ec0ff */
.L_x_4962:
[----:B------:R-:W5:Y:S02]  /*4d650*/  LDS R2, [R0] ;  /* 0x0000000000027984 */ /* 0x000f640000000800 */
[----:B-1---5:R-:W-:-:S06]  /*4d660*/  FADD R3, R21, R2 ;  /* 0x0000000215037221 */ /* 0x022fcc0000000000 */
[----:B------:R-:W1:Y:S02]  /*4d670*/  ATOMS.CAST.SPIN R3, [R0], R2, R3 ;  /* 0x000000020003738d */ /* 0x000e640001800003 */
[----:B-1----:R-:W-:-:S13]  /*4d680*/  ISETP.EQ.U32.AND P0, PT, R3, 0x1, PT ;  /* 0x000000010300780c */ /* 0x002fda0003f02070 */
[----:B------:R-:W-:Y:S05]  /*4d690*/  @!P0 BRA `(.L_x_4962) ;  /* 0xffffffb000008947 */ /* 0x000fea000383ffff */
[----:B------:R-:W-:Y:S05]  /*4d6a0*/  BRA `(.L_x_4960) ;  /* 0x0000003000007947 */ /* 0x000fea0003800000 */
.L_x_4961:
[----:B------:R-:W5:Y:S02]  /*4d6b0*/  LD.E R0, [R36.64+0x4400] ;  /* 0x0044000824007980 */ /* 0x000f64000c101900 */
[----:B-----5:R-:W-:-:S05]  /*4d6c0*/  FADD R21, R21, R0 ;  /* 0x0000000015157221 */ /* 0x020fca0000000000 */
[----:B------:R1:W-:Y:S02]  /*4d6d0*/  ST.E [R36.64+0x4400], R21 ;  /* 0x0044001524007985 */ /* 0x0003e4000c101908 */
.L_x_4960:
[----:B------:R-:W-:Y:S05]  /*4d6e0*/  BSYNC B0 ;  /* 0x0000000000007941 */ /* 0x000fea0003800000 */
.L_x_4959:
[----:B------:R-:W5:Y:S01]  /*4d6f0*/  ATOM.E.ADD.F32.FTZ.RN.STRONG.GPU P0, RZ, [R36.64+0x4800], R22 ;  /* 0x0048001624ff798a */ /* 0x000f62000810e7c8 */
[----:B------:R-:W-:Y:S01]  /*4d700*/  BSSY B0, `(.L_x_4963) ;  /* 0x000000f000007945 */ /* 0x000fe20003800000 */
[----:B-----5:R-:W-:Y:S05]  /*4d710*/  @P0 BRA `(.L_x_4964) ;  /* 0x000000d000000947 */ /* 0x020fea0003800000 */
[----:B------:R-:W5:Y:S02]  /*4d720*/  QSPC.E.S P0, RZ, [R36+0x4800] ;  /* 0x0048000024ff73aa */ /* 0x000f640000000500 */
[----:B-----5:R-:W-:Y:S05]  /*4d730*/  @!P0 BRA `(.L_x_4965) ;  /* 0x0000008000008947 */ /* 0x020fea0003800000 */
[----:B------:R-:W-:-:S04]  /*4d740*/  IADD3 R0, R36, 0x4800, RZ ;  /* 0x0000480024007810 */ /* 0x000fc80007ffe0ff */
[----:B------:R-:W-:-:S05]  /*4d750*/  LOP3.LUT R0, R0, 0xffffff, RZ, 0xc0, !PT ;  /* 0x00ffffff00007812 */ /* 0x000fca00078ec0ff */
.L_x_4966:
[----:B------:R-:W5:Y:S02]  /*4d760*/  LDS R2, [R0] ;  /* 0x0000000000027984 */ /* 0x000f640000000800 */
[----:B-1---5:R-:W-:-:S06]  /*4d770*/  FADD R3, R22, R2 ;  /* 0x0000000216037221 */ /* 0x022fcc0000000000 */
[----:B------:R-:W1:Y:S02]  /*4d780*/  ATOMS.CAST.SPIN R3, [R0], R2, R3 ;  /* 0x000000020003738d */ /* 0x000e640001800003 */
[----:B-1----:R-:W-:-:S13]  /*4d790*/  ISETP.EQ.U32.AND P0, PT, R3, 0x1, PT ;  /* 0x000000010300780c */ /* 0x002fda0003f02070 */
[----:B------:R-:W-:Y:S05]  /*4d7a0*/  @!P0 BRA `(.L_x_4966) ;  /* 0xffffffb000008947 */ /* 0x000fea000383ffff */
[----:B------:R-:W-:Y:S05]  /*4d7b0*/  BRA `(.L_x_4964) ;  /* 0x0000003000007947 */ /* 0x000fea0003800000 */
.L_x_4965:
[----:B-1----:R-:W5:Y:S02]  /*4d7c0*/  LD.E R3, [R36.64+0x4800] ;  /* 0x0048000824037980 */ /* 0x002f64000c101900 */
[----:B-----5:R-:W-:-:S05]  /*4d7d0*/  FADD R3, R22, R3 ;  /* 0x0000000316037221 */ /* 0x020fca0000000000 */
[----:B------:R1:W-:Y:S02]  /*4d7e0*/  ST.E [R36.64+0x4800], R3 ;  /* 0x0048000324007985 */ /* 0x0003e4000c101908 */
.L_x_4964:
[----:B------:R-:W-:Y:S05]  /*4d7f0*/  BSYNC B0 ;  /* 0x0000000000007941 */ /* 0x000fea0003800000 */
.L_x_4963:
[----:B------:R-:W5:Y:S01]  /*4d800*/  ATOM.E.ADD.F32.FTZ.RN.STRONG.GPU P0, RZ, [R36.64+0x4c00], R23 ;  /* 0x004c001724ff798a */ /* 0x000f62000810e7c8 */
[----:B------:R-:W-:Y:S01]  /*4d810*/  BSSY B0, `(.L_x_4967) ;  /* 0x000000f000007945 */ /* 0x000fe20003800000 */
[----:B-----5:R-:W-:Y:S05]  /*4d820*/  @P0 BRA `(.L_x_4968) ;  /* 0x000000d000000947 */ /* 0x020fea0003800000 */
[----:B------:R-:W5:Y:S02]  /*4d830*/  QSPC.E.S P0, RZ, [R36+0x4c00] ;  /* 0x004c000024ff73aa */ /* 0x000f640000000500 */
[----:B-----5:R-:W-:Y:S05]  /*4d840*/  @!P0 BRA `(.L_x_4969) ;  /* 0x0000008000008947 */ /* 0x020fea0003800000 */
[----:B------:R-:W-:-:S04]  /*4d850*/  IADD3 R0, R36, 0x4c00, RZ ;  /* 0x00004c0024007810 */ /* 0x000fc80007ffe0ff */
[----:B------:R-:W-:-:S05]  /*4d860*/  LOP3.LUT R0, R0, 0xffffff, RZ, 0xc0, !PT ;  /* 0x00ffffff00007812 */ /* 0x000fca00078ec0ff */
.L_x_4970:
[----:B------:R-:W5:Y:S02]  /*4d870*/  LDS R2, [R0] ;  /* 0x0000000000027984 */ /* 0x000f640000000800 */
[----:B-1---5:R-:W-:-:S06]  /*4d880*/  FADD R3, R23, R2 ;  /* 0x0000000217037221 */ /* 0x022fcc0000000000 */
[----:B------:R-:W1:Y:S02]  /*4d890*/  ATOMS.CAST.SPIN R3, [R0], R2, R3 ;  /* 0x000000020003738d */ /* 0x000e640001800003 */
[----:B-1----:R-:W-:-:S13]  /*4d8a0*/  ISETP.EQ.U32.AND P0, PT, R3, 0x1, PT ;  /* 0x000000010300780c */ /* 0x002fda0003f02070 */
[----:B------:R-:W-:Y:S05]  /*4d8b0*/  @!P0 BRA `(.L_x_4970) ;  /* 0xffffffb000008947 */ /* 0x000fea000383ffff */
[----:B------:R-:W-:Y:S05]  /*4d8c0*/  BRA `(.L_x_4968) ;  /* 0x0000003000007947 */ /* 0x000fea0003800000 */
.L_x_4969:
[----:B------:R-:W5:Y:S02]  /*4d8d0*/  LD.E R0, [R36.64+0x4c00] ;  /* 0x004c000824007980 */ /* 0x000f64000c101900 */
[----:B-----5:R-:W-:-:S05]  /*4d8e0*/  FADD R23, R23, R0 ;  /* 0x0000000017177221 */ /* 0x020fca0000000000 */
[----:B------:R1:W-:Y:S02]  /*4d8f0*/  ST.E [R36.64+0x4c00], R23 ;  /* 0x004c001724007985 */ /* 0x0003e4000c101908 */
.L_x_4968:
[----:B------:R-:W-:Y:S05]  /*4d900*/  BSYNC B0 ;  /* 0x0000000000007941 */ /* 0x000fea0003800000 */
.L_x_4967:
[----:B------:R-:W5:Y:S01]  /*4d910*/  ATOM.E.ADD.F32.FTZ.RN.STRONG.GPU P0, RZ, [R36.64+0x5000], R24 ;  /* 0x0050001824ff798a */ /* 0x000f62000810e7c8 */
[----:B------:R-:W-:Y:S01]  /*4d920*/  BSSY B0, `(.L_x_4971) ;  /* 0x000000f000007945 */ /* 0x000fe20003800000 */
[----:B-----5:R-:W-:Y:S05]  /*4d930*/  @P0 BRA `(.L_x_4972) ;  /* 0x000000d000000947 */ /* 0x020fea0003800000 */
[----:B------:R-:W5:Y:S02]  /*4d940*/  QSPC.E.S P0, RZ, [R36+0x5000] ;  /* 0x0050000024ff73aa */ /* 0x000f640000000500 */
[----:B-----5:R-:W-:Y:S05]  /*4d950*/  @!P0 BRA `(.L_x_4973) ;  /* 0x0000008000008947 */ /* 0x020fea0003800000 */
[----:B------:R-:W-:-:S04]  /*4d960*/  IADD3 R0, R36, 0x5000, RZ ;  /* 0x0000500024007810 */ /* 0x000fc80007ffe0ff */
[----:B------:R-:W-:-:S05]  /*4d970*/  LOP3.LUT R0, R0, 0xffffff, RZ, 0xc0, !PT ;  /* 0x00ffffff00007812 */ /* 0x000fca00078ec0ff */
.L_x_4974:
[----:B------:R-:W5:Y:S02]  /*4d980*/  LDS R2, [R0] ;  /* 0x0000000000027984 */ /* 0x000f640000000800 */
[----:B-1---5:R-:W-:-:S06]  /*4d990*/  FADD R3, R24, R2 ;  /* 0x0000000218037221 */ /* 0x022fcc0000000000 */
[----:B------:R-:W1:Y:S02]  /*4d9a0*/  ATOMS.CAST.SPIN R3, [R0], R2, R3 ;  /* 0x000000020003738d */ /* 0x000e640001800003 */
[----:B-1----:R-:W-:-:S13]  /*4d9b0*/  ISETP.EQ.U32.AND P0, PT, R3, 0x1, PT ;  /* 0x000000010300780c */ /* 0x002fda0003f02070 */
[----:B------:R-:W-:Y:S05]  /*4d9c0*/  @!P0 BRA `(.L_x_4974) ;  /* 0xffffffb000008947 */ /* 0x000fea000383ffff */
[----:B------:R-:W-:Y:S05]  /*4d9d0*/  BRA `(.L_x_4972) ;  /* 0x0000003000007947 */ /* 0x000fea0003800000 */
.L_x_4973:
[----:B-1----:R-:W5:Y:S02]  /*4d9e0*/  LD.E R3, [R36.64+0x5000] ;  /* 0x0050000824037980 */ /* 0x002f64000c101900 */
[----:B-----5:R-:W-:-:S05]  /*4d9f0*/  FADD R3, R24, R3 ;  /* 0x0000000318037221 */ /* 0x020fca0000000000 */
[----:B------:R1:W-:Y:S02]  /*4da00*/  ST.E [R36.64+0x5000], R3 ;  /* 0x0050000324007985 */ /* 0x0003e4000c101908 */
.L_x_4972:
[----:B------:R-:W-:Y:S05]  /*4da10*/  BSYNC B0 ;  /* 0x0000000000007941 */ /* 0x000fea0003800000 */
.L_x_4971:
[----:B------:R-:W5:Y:S01]  /*4da20*/  ATOM.E.ADD.F32.FTZ.RN.STRONG.GPU P0, RZ, [R36.64+0x5400], R25 ;  /* 0x0054001924ff798a */ /* 0x000f62000810e7c8 */
[----:B------:R-:W-:Y:S01]  /*4da30*/  BSSY B0, `(.L_x_4975) ;  /* 0x000000f000007945 */ /* 0x000fe20003800000 */
[----:B-----5:R-:W-:Y:S05]  /*4da40*/  @P0 BRA `(.L_x_4976) ;  /* 0x000000d000000947 */ /* 0x020fea0003800000 */
[----:B------:R-:W5:Y:S02]  /*4da50*/  QSPC.E.S P0, RZ, [R36+0x5400] ;  /* 0x0054000024ff73aa */ /* 0x000f640000000500 */
[----:B-----5:R-:W-:Y:S05]  /*4da60*/  @!P0 BRA `(.L_x_4977) ;  /* 0x0000008000008947 */ /* 0x020fea0003800000 */
[----:B------:R-:W-:-:S04]  /*4da70*/  IADD3 R0, R36, 0x5400, RZ ;  /* 0x0000540024007810 */ /* 0x000fc80007ffe0ff */
[----:B------:R-:W-:-:S05]  /*4da80*/  LOP3.LUT R0, R0, 0xffffff, RZ, 0xc0, !PT ;  /* 0x00ffffff00007812 */ /* 0x000fca00078ec0ff */
.L_x_4978:
[----:B------:R-:W5:Y:S02]  /*4da90*/  LDS R2, [R0] ;  /* 0x0000000000027984 */ /* 0x000f640000000800 */
[----:B-1---5:R-:W-:-:S06]  /*4daa0*/  FADD R3, R25, R2 ;  /* 0x0000000219037221 */ /* 0x022fcc0000000000 */
[----:B------:R-:W1:Y:S02]  /*4dab0*/  ATOMS.CAST.SPIN R3, [R0], R2, R3 ;  /* 0x000000020003738d */ /* 0x000e640001800003 */
[----:B-1----:R-:W-:-:S13]  /*4dac0*/  ISETP.EQ.U32.AND P0, PT, R3, 0x1, PT ;  /* 0x000000010300780c */ /* 0x002fda0003f02070 */
[----:B------:R-:W-:Y:S05]  /*4dad0*/  @!P0 BRA `(.L_x_4978) ;  /* 0xffffffb000008947 */ /* 0x000fea000383ffff */
[----:B------:R-:W-:Y:S05]  /*4dae0*/  BRA `(.L_x_4976) ;  /* 0x0000003000007947 */ /* 0x000fea0003800000 */
.L_x_4977:
[----:B------:R-:W5:Y:S02]  /*4daf0*/  LD.E R0, [R36.64+0x5400] ;  /* 0x0054000824007980 */ /* 0x000f64000c101900 */
[----:B-----5:R-:W-:-:S05]  /*4db00*/  FADD R25, R25, R0 ;  /* 0x0000000019197221 */ /* 0x020fca0000000000 */
[----:B------:R1:W-:Y:S02]  /*4db10*/  ST.E [R36.64+0x5400], R25 ;  /* 0x0054001924007985 */ /* 0x0003e4000c101908 */
.L_x_4976:
[----:B------:R-:W-:Y:S05]  /*4db20*/  BSYNC B0 ;  /* 0x0000000000007941 */ /* 0x000fea0003800000 */
.L_x_4975:
[----:B------:R-:W5:Y:S01]  /*4db30*/  ATOM.E.ADD.F32.FTZ.RN.STRONG.GPU P0, RZ, [R36.64+0x5800], R26 ;  /* 0x0058001a24ff798a */ /* 0x000f62000810e7c8 */
[----:B------:R-:W-:Y:S01]  /*4db40*/  BSSY B0, `(.L_x_4979) ;  /* 0x000000f000007945 */ /* 0x000fe20003800000 */
[----:B-----5:R-:W-:Y:S05]  /*4db50*/  @P0 BRA `(.L_x_4980) ;  /* 0x000000d000000947 */ /* 0x020fea0003800000 */
[----:B------:R-:W5:Y:S02]  /*4db60*/  QSPC.E.S P0, RZ, [R36+0x5800] ;  /* 0x0058000024ff73aa */ /* 0x000f640000000500 */
[----:B-----5:R-:W-:Y:S05]  /*4db70*/  @!P0 BRA `(.L_x_4981) ;  /* 0x0000008000008947 */ /* 0x020fea0003800000 */
[----:B------:R-:W-:-:S04]  /*4db80*/  IADD3 R0, R36, 0x5800, RZ ;  /* 0x0000580024007810 */ /* 0x000fc80007ffe0ff */
[----:B------:R-:W-:-:S05]  /*4db90*/  LOP3.LUT R0, R0, 0xffffff, RZ, 0xc0, !PT ;  /* 0x00ffffff00007812 */ /* 0x000fca00078ec0ff */
.L_x_4982:
[----:B------:R-:W5:Y:S02]  /*4dba0*/  LDS R2, [R0] ;  /* 0x0000000000027984 */ /* 0x000f640000000800 */
[----:B-1---5:R-:W-:-:S06]  /*4dbb0*/  FADD R3, R26, R2 ;  /* 0x000000021a037221 */ /* 0x022fcc0000000000 */
[----:B------:R-:W1:Y:S02]  /*4dbc0*/  ATOMS.CAST.SPIN R3, [R0], R2, R3 ;  /* 0x000000020003738d */ /* 0x000e640001800003 */
[----:B-1----:R-:W-:-:S13]  /*4dbd0*/  ISETP.EQ.U32.AND P0, PT, R3, 0x1, PT ;  /* 0x000000010300780c */ /* 0x002fda0003f02070 */
[----:B------:R-:W-:Y:S05]  /*4dbe0*/  @!P0 BRA `(.L_x_4982) ;  /* 0xffffffb000008947 */ /* 0x000fea000383ffff */
[----:B------:R-:W-:Y:S05]  /*4dbf0*/  BRA `(.L_x_4980) ;  /* 0x0000003000007947 */ /* 0x000fea0003800000 */
.L_x_4981:
[----:B-1----:R-:W5:Y:S02]  /*4dc00*/  LD.E R3, [R36.64+0x5800] ;  /* 0x0058000824037980 */ /* 0x002f64000c101900 */
[----:B-----5:R-:W-:-:S05]  /*4dc10*/  FADD R3, R26, R3 ;  /* 0x000000031a037221 */ /* 0x020fca0000000000 */
[----:B------:R1:W-:Y:S02]  /*4dc20*/  ST.E [R36.64+0x5800], R3 ;  /* 0x0058000324007985 */ /* 0x0003e4000c101908 */
.L_x_4980:
[----:B------:R-:W-:Y:S05]  /*4dc30*/  BSYNC B0 ;  /* 0x0000000000007941 */ /* 0x000fea0003800000 */
.L_x_4979:
[----:B------:R-:W5:Y:S01]  /*4dc40*/  ATOM.E.ADD.F32.FTZ.RN.STRONG.GPU P0, RZ, [R36.64+0x5c00], R27 ;  /* 0x005c001b24ff798a */ /* 0x000f62000810e7c8 */
[----:B------:R-:W-:Y:S01]  /*4dc50*/  BSSY B0, `(.L_x_4983) ;  /* 0x000000f000007945 */ /* 0x000fe20003800000 */
[----:B-----5:R-:W-:Y:S05]  /*4dc60*/  @P0 BRA `(.L_x_4984) ;  /* 0x000000d000000947 */ /* 0x020fea0003800000 */
[----:B------:R-:W5:Y:S02]  /*4dc70*/  QSPC.E.S P0, RZ, [R36+0x5c00] ;  /* 0x005c000024ff73aa */ /* 0x000f640000000500 */
[----:B-----5:R-:W-:Y:S05]  /*4dc80*/  @!P0 BRA `(.L_x_4985) ;  /* 0x0000008000008947 */ /* 0x020fea0003800000 */
[----:B------:R-:W-:-:S04]  /*4dc90*/  IADD3 R0, R36, 0x5c00, RZ ;  /* 0x00005c0024007810 */ /* 0x000fc80007ffe0ff */
[----:B------:R-:W-:-:S05]  /*4dca0*/  LOP3.LUT R0, R0, 0xffffff, RZ, 0xc0, !PT ;  /* 0x00ffffff00007812 */ /* 0x000fca00078ec0ff */
.L_x_4986:
[----:B------:R-:W5:Y:S02]  /*4dcb0*/  LDS R2, [R0] ;  /* 0x0000000000027984 */ /* 0x000f640000000800 */
[----:B-1---5:R-:W-:-:S06]  /*4dcc0*/  FADD R3, R27, R2 ;  /* 0x000000021b037221 */ /* 0x022fcc0000000000 */
[----:B------:R-:W1:Y:S02]  /*4dcd0*/  ATOMS.CAST.SPIN R3, [R0], R2, R3 ;  /* 0x000000020003738d */ /* 0x000e640001800003 */
[----:B-1----:R-:W-:-:S13]  /*4dce0*/  ISETP.EQ.U32.AND P0, PT, R3, 0x1, PT ;  /* 0x000000010300780c */ /* 0x002fda0003f02070 */
[----:B------:R-:W-:Y:S05]  /*4dcf0*/  @!P0 BRA `(.L_x_4986) ;  /* 0xffffffb000008947 */ /* 0x000fea000383ffff */
[----:B------:R-:W-:Y:S05]  /*4dd00*/  BRA `(.L_x_4984) ;  /* 0x0000003000007947 */ /* 0x000fea0003800000 */
.L_x_4985:
[----:B------:R-:W5:Y:S02]  /*4dd10*/  LD.E R0, [R36.64+0x5c00] ;  /* 0x005c000824007980 */ /* 0x000f64000c101900 */
[----:B-----5:R-:W-:-:S05]  /*4dd20*/  FADD R27, R27, R0 ;  /* 0x000000001b1b7221 */ /* 0x020fca0000000000 */
[----:B------:R1:W-:Y:S02]  /*4dd30*/  ST.E [R36.64+0x5c00], R27 ;  /* 0x005c001b24007985 */ /* 0x0003e4000c101908 */
.L_x_4984:
[----:B------:R-:W-:Y:S05]  /*4dd40*/  BSYNC B0 ;  /* 0x0000000000007941 */ /* 0x000fea0003800000 */
.L_x_4983:
[----:B------:R-:W5:Y:S01]  /*4dd50*/  ATOM.E.ADD.F32.FTZ.RN.STRONG.GPU P0, RZ, [R36.64+0x6000], R32 ;  /* 0x0060002024ff798a */ /* 0x000f62000810e7c8 */
[----:B------:R-:W-:Y:S01]  /*4dd60*/  BSSY B0, `(.L_x_4987) ;  /* 0x000000f000007945 */ /* 0x000fe20003800000 */
[----:B-----5:R-:W-:Y:S05]  /*4dd70*/  @P0 BRA `(.L_x_4988) ;  /* 0x000000d000000947 */ /* 0x020fea0003800000 */
[----:B------:R-:W5:Y:S02]  /*4dd80*/  QSPC.E.S P0, RZ, [R36+0x6000] ;  /* 0x0060000024ff73aa */ /* 0x000f640000000500 */
[----:B-----5:R-:W-:Y:S05]  /*4dd90*/  @!P0 BRA `(.L_x_4989) ;  /* 0x0000008000008947 */ /* 0x020fea0003800000 */
[----:B------:R-:W-:-:S04]  /*4dda0*/  IADD3 R0, R36, 0x6000, RZ ;  /* 0x0000600024007810 */ /* 0x000fc80007ffe0ff */
[----:B------:R-:W-:-:S05]  /*4ddb0*/  LOP3.LUT R0, R0, 0xffffff, RZ, 0xc0, !PT ;  /* 0x00ffffff00007812 */ /* 0x000fca00078ec0ff */
.L_x_4990:
[----:B------:R-:W5:Y:S02]  /*4ddc0*/  LDS R2, [R0] ;  /* 0x0000000000027984 */ /* 0x000f640000000800 */
[----:B-1---5:R-:W-:-:S06]  /*4ddd0*/  FADD R3, R32, R2 ;  /* 0x0000000220037221 */ /* 0x022fcc0000000000 */
[----:B------:R-:W1:Y:S02]  /*4dde0*/  ATOMS.CAST.SPIN R3, [R0], R2, R3 ;  /* 0x000000020003738d */ /* 0x000e640001800003 */
[----:B-1----:R-:W-:-:S13]  /*4ddf0*/  ISETP.EQ.U32.AND P0, PT, R3, 0x1, PT ;  /* 0x000000010300780c */ /* 0x002fda0003f02070 */
[----:B------:R-:W-:Y:S05]  /*4de00*/  @!P0 BRA `(.L_x_4990) ;  /* 0xffffffb000008947 */ /* 0x000fea000383ffff */
[----:B------:R-:W-:Y:S05]  /*4de10*/  BRA `(.L_x_4988) ;  /* 0x0000003000007947 */ /* 0x000fea0003800000 */
.L_x_4989:
[----:B-1----:R-:W5:Y:S02]  /*4de20*/  LD.E R3, [R36.64+0x6000] ;  /* 0x0060000824037980 */ /* 0x002f64000c101900 */
[----:B-----5:R-:W-:-:S05]  /*4de30*/  FADD R3, R32, R3 ;  /* 0x0000000320037221 */ /* 0x020fca0000000000 */
[----:B------:R1:W-:Y:S02]  /*4de40*/  ST.E [R36.64+0x6000], R3 ;  /* 0x0060000324007985 */ /* 0x0003e4000c101908 */
.L_x_4988:
[----:B------:R-:W-:Y:S05]  /*4de50*/  BSYNC B0 ;  /* 0x0000000000007941 */ /* 0x000fea0003800000 */
.L_x_4987:
[----:B------:R-:W5:Y:S01]  /*4de60*/  ATOM.E.ADD.F32.FTZ.RN.STRONG.GPU P0, RZ, [R36.64+0x6400], R33 ;  /* 0x0064002124ff798a */ /* 0x000f62000810e7c8 */
[----:B------:R-:W-:Y:S01]  /*4de70*/  BSSY B0, `(.L_x_4991) ;  /* 0x000000f000007945 */ /* 0x000fe20003800000 */
[----:B-----5:R-:W-:Y:S05]  /*4de80*/  @P0 BRA `(.L_x_4992) ;  /* 0x000000d000000947 */ /* 0x020fea0003800000 */
[----:B------:R-:W5:Y:S02]  /*4de90*/  QSPC.E.S P0, RZ, [R36+0x6400] ;  /* 0x0064000024ff73aa */ /* 0x000f640000000500 */
[----:B-----5:R-:W-:Y:S05]  /*4dea0*/  @!P0 BRA `(.L_x_4993) ;  /* 0x0000008000008947 */ /* 0x020fea0003800000 */
[----:B------:R-:W-:-:S04]  /*4deb0*/  IADD3 R0, R36, 0x6400, RZ ;  /* 0x0000640024007810 */ /* 0x000fc80007ffe0ff */
[----:B------:R-:W-:-:S05]  /*4dec0*/  LOP3.LUT R0, R0, 0xffffff, RZ, 0xc0, !PT ;  /* 0x00ffffff00007812 */ /* 0x000fca00078ec0ff */
.L_x_4994:
[----:B------:R-:W5:Y:S02]  /*4ded0*/  LDS R2, [R0] ;  /* 0x0000000000027984 */ /* 0x000f640000000800 */
[----:B-1---5:R-:W-:-:S06]  /*4dee0*/  FADD R3, R33, R2 ;  /* 0x0000000221037221 */ /* 0x022fcc0000000000 */
[----:B------:R-:W1:Y:S02]  /*4def0*/  ATOMS.CAST.SPIN R3, [R0], R2, R3 ;  /* 0x000000020003738d */ /* 0x000e640001800003 */
[----:B-1----:R-:W-:-:S13]  /*4df00*/  ISETP.EQ.U32.AND P0, PT, R3, 0x1, PT ;  /* 0x000000010300780c */ /* 0x002fda0003f02070 */
[----:B------:R-:W-:Y:S05]  /*4df10*/  @!P0 BRA `(.L_x_4994) ;  /* 0xffffffb000008947 */ /* 0x000fea000383ffff */
[----:B------:R-:W-:Y:S05]  /*4df20*/  BRA `(.L_x_4992) ;  /* 0x0000003000007947 */ /* 0x000fea0003800000 */
.L_x_4993:
[----:B------:R-:W5:Y:S02]  /*4df30*/  LD.E R0, [R36.64+0x6400] ;  /* 0x0064000824007980 */ /* 0x000f64000c101900 */
[----:B-----5:R-:W-:-:S05]  /*4df40*/  FADD R33, R33, R0 ;  /* 0x0000000021217221 */ /* 0x020fca0000000000 */
[----:B------:R1:W-:Y:S02]  /*4df50*/  ST.E [R36.64+0x6400], R33 ;  /* 0x0064002124007985 */ /* 0x0003e4000c101908 */
.L_x_4992:
[----:B------:R-:W-:Y:S05]  /*4df60*/  BSYNC B0 ;  /* 0x0000000000007941 */ /* 0x000fea0003800000 */
.L_x_4991:
[----:B------:R-:W5:Y:S01]  /*4df70*/  ATOM.E.ADD.F32.FTZ.RN.STRONG.GPU P0, RZ, [R36.64+0x6800], R34 ;  /* 0x0068002224ff798a */ /* 0x000f62000810e7c8 */
[----:B------:R-:W-:Y:S01]  /*4df80*/  BSSY B0, `(.L_x_4995) ;  /* 0x000000f000007945 */ /* 0x000fe20003800000 */
[----:B-----5:R-:W-:Y:S05]  /*4df90*/  @P0 BRA `(.L_x_4996) ;  /* 0x000000d000000947 */ /* 0x020fea0003800000 */
[----:B------:R-:W5:Y:S02]  /*4dfa0*/  QSPC.E.S P0, RZ, [R36+0x6800] ;  /* 0x0068000024ff73aa */ /* 0x000f640000000500 */
[----:B-----5:R-:W-:Y:S05]  /*4dfb0*/  @!P0 BRA `(.L_x_4997) ;  /* 0x0000008000008947 */ /* 0x020fea0003800000 */
[----:B------:R-:W-:-:S04]  /*4dfc0*/  IADD3 R0, R36, 0x6800, RZ ;  /* 0x0000680024007810 */ /* 0x000fc80007ffe0ff */
[----:B------:R-:W-:-:S05]  /*4dfd0*/  LOP3.LUT R0, R0, 0xffffff, RZ, 0xc0, !PT ;  /* 0x00ffffff00007812 */ /* 0x000fca00078ec0ff */
.L_x_4998:
[----:B------:R-:W5:Y:S02]  /*4dfe0*/  LDS R2, [R0] ;  /* 0x0000000000027984 */ /* 0x000f640000000800 */
[----:B-1---5:R-:W-:-:S06]  /*4dff0*/  FADD R3, R34, R2 ;  /* 0x0000000222037221 */ /* 0x022fcc0000000000 */
[----:B------:R-:W1:Y:S02]  /*4e000*/  ATOMS.CAST.SPIN R3, [R0], R2, R3 ;  /* 0x000000020003738d */ /* 0x000e640001800003 */
[----:B-1----:R-:W-:-:S13]  /*4e010*/  ISETP.EQ.U32.AND P0, PT, R3, 0x1, PT ;  /* 0x000000010300780c */ /* 0x002fda0003f02070 */
[----:B------:R-:W-:Y:S05]  /*4e020*/  @!P0 BRA `(.L_x_4998) ;  /* 0xffffffb000008947 */ /* 0x000fea000383ffff */
[----:B------:R-:W-:Y:S05]  /*4e030*/  BRA `(.L_x_4996) ;  /* 0x0000003000007947 */ /* 0x000fea0003800000 */
.L_x_4997:
[----:B-1----:R-:W5:Y:S02]  /*4e040*/  LD.E R3, [R36.64+0x6800] ;  /* 0x0068000824037980 */ /* 0x002f64000c101900 */
[----:B-----5:R-:W-:-:S05]  /*4e050*/  FADD R3, R34, R3 ;  /* 0x0000000322037221 */ /* 0x020fca0000000000 */
[----:B------:R1:W-:Y:S02]  /*4e060*/  ST.E [R36.64+0x6800], R3 ;  /* 0x0068000324007985 */ /* 0x0003e4000c101908 */
.L_x_4996:
[----:B------:R-:W-:Y:S05]  /*4e070*/  BSYNC B0 ;  /* 0x0000000000007941 */ /* 0x000fea0003800000 */
.L_x_4995:
[----:B------:R-:W5:Y:S01]  /*4e080*/  ATOM.E.ADD.F32.FTZ.RN.STRONG.GPU P0, RZ, [R36.64+0x6c00], R35 ;  /* 0x006c002324ff798a */ /* 0x000f62000810e7c8 */
[----:B------:R-:W-:Y:S01]  /*4e090*/  BSSY B0, `(.L_x_4999) ;  /* 0x000000f000007945 */ /* 0x000fe20003800000 */
[----:B-----5:R-:W-:Y:S05]  /*4e0a0*/  @P0 BRA `(.L_x_5000) ;  /* 0x000000d000000947 */ /* 0x020fea0003800000 */
[----:B------:R-:W5:Y:S02]  /*4e0b0*/  QSPC.E.S P0, RZ, [R36+0x6c00] ;  /* 0x006c000024ff73aa */ /* 0x000f640000000500 */
[----:B-----5:R-:W-:Y:S05]  /*4e0c0*/  @!P0 BRA `(.L_x_5001) ;  /* 0x0000008000008947 */ /* 0x020fea0003800000 */
[----:B------:R-:W-:-:S04]  /*4e0d0*/  IADD3 R0, R36, 0x6c00, RZ ;  /* 0x00006c0024007810 */ /* 0x000fc80007ffe0ff */
[----:B------:R-:W-:-:S05]  /*4e0e0*/  LOP3.LUT R0, R0, 0xffffff, RZ, 0xc0, !PT ;  /* 0x00ffffff00007812 */ /* 0x000fca00078ec0ff */
.L_x_5002:
[----:B------:R-:W5:Y:S02]  /*4e0f0*/  LDS R2, [R0] ;  /* 0x0000000000027984 */ /* 0x000f640000000800 */
[----:B-1---5:R-:W-:-:S06]  /*4e100*/  FADD R3, R35, R2 ;  /* 0x0000000223037221 */ /* 0x022fcc0000000000 */
[----:B------:R-:W1:Y:S02]  /*4e110*/  ATOMS.CAST.SPIN R3, [R0], R2, R3 ;  /* 0x000000020003738d */ /* 0x000e640001800003 */
[----:B-1----:R-:W-:-:S13]  /*4e120*/  ISETP.EQ.U32.AND P0, PT, R3, 0x1, PT ;  /* 0x000000010300780c */ /* 0x002fda0003f02070 */
[----:B------:R-:W-:Y:S05]  /*4e130*/  @!P0 BRA `(.L_x_5002) ;  /* 0xffffffb000008947 */ /* 0x000fea000383ffff */
[----:B------:R-:W-:Y:S05]  /*4e140*/  BRA `(.L_x_5000) ;  /* 0x0000003000007947 */ /* 0x000fea0003800000 */
.L_x_5001:
[----:B------:R-:W5:Y:S02]  /*4e150*/  LD.E R0, [R36.64+0x6c00] ;  /* 0x006c000824007980 */ /* 0x000f64000c101900 */
[----:B-----5:R-:W-:-:S05]  /*4e160*/  FADD R35, R35, R0 ;  /* 0x0000000023237221 */ /* 0x020fca0000000000 */
[----:B------:R1:W-:Y:S02]  /*4e170*/  ST.E [R36.64+0x6c00], R35 ;  /* 0x006c002324007985 */ /* 0x0003e4000c101908 */
.L_x_5000:
[----:B------:R-:W-:Y:S05]  /*4e180*/  BSYNC B0 ;  /* 0x0000000000007941 */ /* 0x000fea0003800000 */
.L_x_4999:
[----:B------:R-:W5:Y:S01]  /*4e190*/  ATOM.E.ADD.F32.FTZ.RN.STRONG.GPU P0, RZ, [R36.64+0x7000], R28 ;  /* 0x0070001c24ff798a */ /* 0x000f62000810e7c8 */
[----:B------:R-:W-:Y:S01]  /*4e1a0*/  BSSY B0, `(.L_x_5003) ;  /* 0x000000f000007945 */ /* 0x000fe20003800000 */
[----:B-----5:R-:W-:Y:S05]  /*4e1b0*/  @P0 BRA `(.L_x_5004) ;  /* 0x000000d000000947 */ /* 0x020fea0003800000 */
[----:B------:R-:W5:Y:S02]  /*4e1c0*/  QSPC.E.S P0, RZ, [R36+0x7000] ;  /* 0x0070000024ff73aa */ /* 0x000f640000000500 */
[----:B-----5:R-:W-:Y:S05]  /*4e1d0*/  @!P0 BRA `(.L_x_5005) ;  /* 0x0000008000008947 */ /* 0x020fea0003800000 */
[----:B------:R-:W-:-:S04]  /*4e1e0*/  IADD3 R0, R36, 0x7000, RZ ;  /* 0x0000700024007810 */ /* 0x000fc80007ffe0ff */
[----:B------:R-:W-:-:S05]  /*4e1f0*/  LOP3.LUT R0, R0, 0xffffff, RZ, 0xc0, !PT ;  /* 0x00ffffff00007812 */ /* 0x000fca00078ec0ff */
.L_x_5006:
[----:B------:R-:W5:Y:S02]  /*4e200*/  LDS R2, [R0] ;  /* 0x0000000000027984 */ /* 0x000f640000000800 */
[----:B-1---5:R-:W-:-:S06]  /*4e210*/  FADD R3, R28, R2 ;  /* 0x000000021c037221 */ /* 0x022fcc0000000000 */
[----:B------:R-:W1:Y:S02]  /*4e220*/  ATOMS.CAST.SPIN R3, [R0], R2, R3 ;  /* 0x000000020003738d */ /* 0x000e640001800003 */
[----:B-1----:R-:W-:-:S13]  /*4e230*/  ISETP.EQ.U32.AND P0, PT, R3, 0x1, PT ;  /* 0x000000010300780c */ /* 0x002fda0003f02070 */
[----:B------:R-:W-:Y:S05]  /*4e240*/  @!P0 BRA `(.L_x_5006) ;  /* 0xffffffb000008947 */ /* 0x000fea000383ffff */
[----:B------:R-:W-:Y:S05]  /*4e250*/  BRA `(.L_x_5004) ;  /* 0x0000003000007947 */ /* 0x000fea0003800000 */
.L_x_5005:
[----:B-1----:R-:W5:Y:S02]  /*4e260*/  LD.E R3, [R36.64+0x7000] ;  /* 0x0070000824037980 */ /* 0x002f64000c101900 */
[----:B-----5:R-:W-:-:S05]  /*4e270*/  FADD R3, R28, R3 ;  /* 0x000000031c037221 */ /* 0x020fca0000000000 */
[----:B------:R1:W-:Y:S02]  /*4e280*/  ST.E [R36.64+0x7000], R3 ;  /* 0x0070000324007985 */ /* 0x0003e4000c101908 */
.L_x_5004:
[----:B------:R-:W-:Y:S05]  /*4e290*/  BSYNC B0 ;  /* 0x0000000000007941 */ /* 0x000fea0003800000 */
.L_x_5003:
[----:B------:R-:W5:Y:S01]  /*4e2a0*/  ATOM.E.ADD.F32.FTZ.RN.STRONG.GPU P0, RZ, [R36.64+0x7400], R29 ;  /* 0x0074001d24ff798a */ /* 0x000f62000810e7c8 */
[----:B------:R-:W-:Y:S01]  /*4e2b0*/  BSSY B0, `(.L_x_5007) ;  /* 0x000000f000007945 */ /* 0x000fe20003800000 */
[----:B-----5:R-:W-:Y:S05]  /*4e2c0*/  @P0 BRA `(.L_x_5008) ;  /* 0x000000d000000947 */ /* 0x020fea0003800000 */
[----:B------:R-:W5:Y:S02]  /*4e2d0*/  QSPC.E.S P0, RZ, [R36+0x7400] ;  /* 0x0074000024ff73aa */ /* 0x000f640000000500 */
[----:B-----5:R-:W-:Y:S05]  /*4e2e0*/  @!P0 BRA `(.L_x_5009) ;  /* 0x0000008000008947 */ /* 0x020fea0003800000 */
[----:B------:R-:W-:-:S04]  /*4e2f0*/  IADD3 R0, R36, 0x7400, RZ ;  /* 0x0000740024007810 */ /* 0x000fc80007ffe0ff */
[----:B------:R-:W-:-:S05]  /*4e300*/  LOP3.LUT R0, R0, 0xffffff, RZ, 0xc0, !PT ;  /* 0x00ffffff00007812 */ /* 0x000fca00078ec0ff */
.L_x_5010:
[----:B------:R-:W5:Y:S02]  /*4e310*/  LDS R2, [R0] ;  /* 0x0000000000027984 */ /* 0x000f640000000800 */
[----:B-1---5:R-:W-:-:S06]  /*4e320*/  FADD R3, R29, R2 ;  /* 0x000000021d037221 */ /* 0x022fcc0000000000 */
[----:B------:R-:W1:Y:S02]  /*4e330*/  ATOMS.CAST.SPIN R3, [R0], R2, R3 ;  /* 0x000000020003738d */ /* 0x000e640001800003 */
[----:B-1----:R-:W-:-:S13]  /*4e340*/  ISETP.EQ.U32.AND P0, PT, R3, 0x1, PT ;  /* 0x000000010300780c */ /* 0x002fda0003f02070 */
[----:B------:R-:W-:Y:S05]  /*4e350*/  @!P0 BRA `(.L_x_5010) ;  /* 0xffffffb000008947 */ /* 0x000fea000383ffff */
[----:B------:R-:W-:Y:S05]  /*4e360*/  BRA `(.L_x_5008) ;  /* 0x0000003000007947 */ /* 0x000fea0003800000 */
.L_x_5009:
[----:B------:R-:W5:Y:S02]  /*4e370*/  LD.E R0, [R36.64+0x7400] ;  /* 0x0074000824007980 */ /* 0x000f64000c101900 */
[----:B-----5:R-:W-:-:S05]  /*4e380*/  FADD R29, R29, R0 ;  /* 0x000000001d1d7221 */ /* 0x020fca0000000000 */
[----:B------:R1:W-:Y:S02]  /*4e390*/  ST.E [R36.64+0x7400], R29 ;  /* 0x0074001d24007985 */ /* 0x0003e4000c101908 */
.L_x_5008:
[----:B------:R-:W-:Y:S05]  /*4e3a0*/  BSYNC B0 ;  /* 0x0000000000007941 */ /* 0x000fea0003800000 */
.L_x_5007:
[----:B------:R-:W5:Y:S01]  /*4e3b0*/  ATOM.E.ADD.F32.FTZ.RN.STRONG.GPU P0, RZ, [R36.64+0x7800], R30 ;  /* 0x0078001e24ff798a */ /* 0x000f62000810e7c8 */
[----:B------:R-:W-:Y:S01]  /*4e3c0*/  BSSY B0, `(.L_x_5011) ;  /* 0x000000f000007945 */ /* 0x000fe20003800000 */
[----:B-----5:R-:W-:Y:S05]  /*4e3d0*/  @P0 BRA `(.L_x_5012) ;  /* 0x000000d000000947 */ /* 0x020fea0003800000 */
[----:B------:R-:W5:Y:S02]  /*4e3e0*/  QSPC.E.S P0, RZ, [R36+0x7800] ;  /* 0x0078000024ff73aa */ /* 0x000f640000000500 */
[----:B-----5:R-:W-:Y:S05]  /*4e3f0*/  @!P0 BRA `(.L_x_5013) ;  /* 0x0000008000008947 */ /* 0x020fea0003800000 */
[----:B------:R-:W-:-:S04]  /*4e400*/  IADD3 R0, R36, 0x7800, RZ ;  /* 0x0000780024007810 */ /* 0x000fc80007ffe0ff */
[----:B------:R-:W-:-:S05]  /*4e410*/  LOP3.LUT R0, R0, 0xffffff, RZ, 0xc0, !PT ;  /* 0x00ffffff00007812 */ /* 0x000fca00078ec0ff */
.L_x_5014:
[----:B------:R-:W5:Y:S02]  /*4e420*/  LDS R2, [R0] ;  /* 0x0000000000027984 */ /* 0x000f640000000800 */
[----:B-1---5:R-:W-:-:S06]  /*4e430*/  FADD R3, R30, R2 ;  /* 0x000000021e037221 */ /* 0x022fcc0000000000 */
[----:B------:R-:W1:Y:S02]  /*4e440*/  ATOMS.CAST.SPIN R3, [R0], R2, R3 ;  /* 0x000000020003738d */ /* 0x000e640001800003 */
[----:B-1----:R-:W-:-:S13]  /*4e450*/  ISETP.EQ.U32.AND P0, PT, R3, 0x1, PT ;  /* 0x000000010300780c */ /* 0x002fda0003f02070 */
[----:B------:R-:W-:Y:S05]  /*4e460*/  @!P0 BRA `(.L_x_5014) ;  /* 0xffffffb000008947 */ /* 0x000fea000383ffff */
[----:B------:R-:W-:Y:S05]  /*4e470*/  BRA `(.L_x_5012) ;  /* 0x0000003000007947 */ /* 0x000fea0003800000 */
.L_x_5013:
[----:B-1----:R-:W5:Y:S02]  /*4e480*/  LD.E R3, [R36.64+0x7800] ;  /* 0x0078000824037980 */ /* 0x002f64000c101900 */
[----:B-----5:R-:W-:-:S05]  /*4e490*/  FADD R3, R30, R3 ;  /* 0x000000031e037221 */ /* 0x020fca0000000000 */
[----:B------:R1:W-:Y:S02]  /*4e4a0*/  ST.E [R36.64+0x7800], R3 ;  /* 0x0078000324007985 */ /* 0x0003e4000c101908 */
.L_x_5012:
[----:B------:R-:W-:Y:S05]  /*4e4b0*/  BSYNC B0 ;  /* 0x0000000000007941 */ /* 0x000fea0003800000 */
.L_x_5011:
[----:B------:R-:W5:Y:S01]  /*4e4c0*/  ATOM.E.ADD.F32.FTZ.RN.STRONG.GPU P0, RZ, [R36.64+0x7c00], R31 ;  /* 0x007c001f24ff798a */ /* 0x000f62000810e7c8 */
[----:B------:R-:W-:-:S04]  /*4e4d0*/  MOV R87, 0x0 ;  /* 0x0000000000577802 */ /* 0x000fc80000000f00 */
[----:B-----5:R-:W-:Y:S05]  /*4e4e0*/  @P0 RET.REL.NODEC R86 `(_ZN7cutlass13device_kernelIN5flash19enable_sm80_to_sm89INS1_16FlashAttnBwdSm80INS1_25CollectiveMainloopBwdSm80ILi2ELi2EN4cute5tupleIJNS5_1CILi128EEES8_NS7_ILi64EEEEEENS_6half_tEfNS_4arch4Sm80ELb1ELb0ELb1ELb1ELb0ELb0ELb0ELb0ELi2ELi4ELi4ELi4ELb0EEENS1_21CollectiveEpilogueBwdISA_SB_SD_Li256ELb1ELb0ELi2EEENS1_25SingleTileBwdLPTSchedulerILb1ELi128ELb0EEEEEEEEEvNT_6ParamsE) ;  /* 0xfffb1b1056000950 */ /* 0x020fea0003c3ffff */
[----:B------:R-:W5:Y:S02]  /*4e4f0*/  QSPC.E.S P0, RZ, [R36+0x7c00] ;  /* 0x007c000024ff73aa */ /* 0x000f640000000500 */
[----:B-----5:R-:W-:Y:S05]  /*4e500*/  @!P0 BRA `(.L_x_5015) ;  /* 0x0000009000008947 */ /* 0x020fea0003800000 */
[----:B------:R-:W-:-:S04]  /*4e510*/  IADD3 R0, R36, 0x7c00, RZ ;  /* 0x00007c0024007810 */ /* 0x000fc80007ffe0ff */
[----:B------:R-:W-:-:S05]  /*4e520*/  LOP3.LUT R0, R0, 0xffffff, RZ, 0xc0, !PT ;  /* 0x00ffffff00007812 */ /* 0x000fca00078ec0ff */
.L_x_5016:
[----:B------:R-:W5:Y:S02]  /*4e530*/  LDS R2, [R0] ;  /* 0x0000000000027984 */ /* 0x000f640000000800 */
[----:B-1---5:R-:W-:-:S06]  /*4e540*/  FADD R3, R31, R2 ;  /* 0x000000021f037221 */ /* 0x022fcc0000000000 */
[----:B------:R-:W1:Y:S02]  /*4e550*/  ATOMS.CAST.SPIN R3, [R0], R2, R3 ;  /* 0x000000020003738d */ /* 0x000e640001800003 */
[----:B-1----:R-:W-:-:S13]  /*4e560*/  ISETP.EQ.U32.AND P0, PT, R3, 0x1, PT ;  /* 0x000000010300780c */ /* 0x002fda0003f02070 */
[----:B------:R-:W-:Y:S05]  /*4e570*/  @!P0 BRA `(.L_x_5016) ;  /* 0xffffffb000008947 */ /* 0x000fea000383ffff */
[----:B------:R-:W-:-:S04]  /*4e580*/  MOV R87, 0x0 ;  /* 0x0000000000577802 */ /* 0x000fc80000000f00 */
[----:B------:R-:W-:Y:S05]  /*4e590*/  RET.REL.NODEC R86 `(_ZN7cutlass13device_kernelIN5flash19enable_sm80_to_sm89INS1_16FlashAttnBwdSm80INS1_25CollectiveMainloopBwdSm80ILi2ELi2EN4cute5tupleIJNS5_1CILi128EEES8_NS7_ILi64EEEEEENS_6half_tEfNS_4arch4Sm80ELb1ELb0ELb1ELb1ELb0ELb0ELb0ELb0ELi2ELi4ELi4ELi4ELb0EEENS1_21CollectiveEpilogueBwdISA_SB_SD_Li256ELb1ELb0ELi2EEENS1_25SingleTileBwdLPTSchedulerILb1ELi128ELb0EEEEEEEEEvNT_6ParamsE) ;  /* 0xfffb1a6056007950 */ /* 0x000fea0003c3ffff */
.L_x_5015:
[----:B------:R-:W5:Y:S01]  /*4e5a0*/  LD.E R0, [R36.64+0x7c00] ;  /* 0x007c000824007980 */ /* 0x000f62000c101900 */
[----:B------:R-:W-:Y:S01]  /*4e5b0*/  MOV R87, 0x0 ;  /* 0x0000000000577802 */ /* 0x000fe20000000f00 */
[----:B-----5:R-:W-:-:S05]  /*4e5c0*/  FADD R31, R31, R0 ;  /* 0x000000001f1f7221 */ /* 0x020fca0000000000 */
[----:B------:R1:W-:Y:S01]  /*4e5d0*/  ST.E [R36.64+0x7c00], R31 ;  /* 0x007c001f24007985 */ /* 0x0003e2000c101908 */
[----:B------:R-:W-:Y:S05]  /*4e5e0*/  RET.REL.NODEC R86 `(_ZN7cutlass13device_kernelIN5flash19enable_sm80_to_sm89INS1_16FlashAttnBwdSm80INS1_25CollectiveMainloopBwdSm80ILi2ELi2EN4cute5tupleIJNS5_1CILi128EEES8_NS7_ILi64EEEEEENS_6half_tEfNS_4arch4Sm80ELb1ELb0ELb1ELb1ELb0ELb0ELb0ELb0ELi2ELi4ELi4ELi4ELb0EEENS1_21CollectiveEpilogueBwdISA_SB_SD_Li256ELb1ELb0ELi2EEENS1_25SingleTileBwdLPTSchedulerILb1ELi128ELb0EEEEEEEEEvNT_6ParamsE) ;  /* 0xfffb1a1056007950 */ /* 0x000fea0003c3ffff */
        .type           $_ZN7cutlass13device_kernelIN5flash19enable_sm80_to_sm89INS1_16FlashAttnBwdSm80INS1_25CollectiveMainloopBwdSm80ILi2ELi2EN4cute5tupleIJNS5_1CILi128EEES8_NS7_ILi64EEEEEENS_6half_tEfNS_4arch4Sm80ELb1ELb0ELb1ELb1ELb0ELb0ELb0ELb0ELi2ELi4ELi4ELi4ELb0EEENS1_21CollectiveEpilogueBwdISA_SB_SD_Li256ELb1ELb0ELi2EEENS1_25SingleTileBwdLPTSchedulerILb1ELi128ELb0EEEEEEEEEvNT_6ParamsE$_ZZZN5flash25CollectiveMainloopBwdSm80ILi2ELi2EN4cute5tupleIJNS1_1CILi128EEES4_NS3_ILi64EEEEEEN7cutlass6half_tEfNS7_4arch4Sm80ELb1ELb0ELb1ELb1ELb0ELb0ELb0ELb0ELi2ELi4ELi4ELi4ELb0EE3mmaINS_16FlashAttnBwdSm80ISB_NS_21CollectiveEpilogueBwdIS6_S8_SA_Li256ELb1ELb0ELi2EEENS_25SingleTileBwdLPTSchedulerILb1ELi128ELb0EEEE13SharedStorageENS1_6TensorINS1_11ArrayEngineIfLm32EEENS1_6LayoutINS2_IJNS2_IJNS3_ILi2EEESO_EEESO_NS3_ILi4EEEEEENS2_IJNS2_IJNS3_ILi1EEESO_EEESQ_NS3_ILi8EEEEEEEEEEEEbRKNSB_6ParamsERT0_S12_iNS2_IJiiiEEERT_ENKUliT_E_clIZSC_ISJ_SX_EbS10_S12_S12_iS13_S15_EUlRS16_iE_EEDaiS16_ENKUlvE0_clEv,@function
        .size           $_ZN7cutlass13device_kernelIN5flash19enable_sm80_to_sm89INS1_16FlashAttnBwdSm80INS1_25CollectiveMainloopBwdSm80ILi2ELi2EN4cute5tupleIJNS5_1CILi128EEES8_NS7_ILi64EEEEEENS_6half_tEfNS_4arch4Sm80ELb1ELb0ELb1ELb1ELb0ELb0ELb0ELb0ELi2ELi4ELi4ELi4ELb0EEENS1_21CollectiveEpilogueBwdISA_SB_SD_Li256ELb1ELb0ELi2EEENS1_25SingleTileBwdLPTSchedulerILb1ELi128ELb0EEEEEEEEEvNT_6ParamsE$_ZZZN5flash25CollectiveMainloopBwdSm80ILi2ELi2EN4cute5tupleIJNS1_1CILi128EEES4_NS3_ILi64EEEEEEN7cutlass6half_tEfNS7_4arch4Sm80ELb1ELb0ELb1ELb1ELb0ELb0ELb0ELb0ELi2ELi4ELi4ELi4ELb0EE3mmaINS_16FlashAttnBwdSm80ISB_NS_21CollectiveEpilogueBwdIS6_S8_SA_Li256ELb1ELb0ELi2EEENS_25SingleTileBwdLPTSchedulerILb1ELi128ELb0EEEE13SharedStorageENS1_6TensorINS1_11ArrayEngineIfLm32EEENS1_6LayoutINS2_IJNS2_IJNS3_ILi2EEESO_EEESO_NS3_ILi4EEEEEENS2_IJNS2_IJNS3_ILi1EEESO_EEESQ_NS3_ILi8EEEEEEEEEEEEbRKNSB_6ParamsERT0_S12_iNS2_IJiiiEEERT_ENKUliT_E_clIZSC_ISJ_SX_EbS10_S12_S12_iS13_S15_EUlRS16_iE_EEDaiS16_ENKUlvE0_clEv,($_ZN7cutlass13device_kernelIN5flash19enable_sm80_to_sm89INS1_16FlashAttnBwdSm80INS1_25CollectiveMainloopBwdSm80ILi2ELi2EN4cute5tupleIJNS5_1CILi128EEES8_NS7_ILi64EEEEEENS_6half_tEfNS_4arch4Sm80ELb1ELb0ELb1ELb1ELb0ELb0ELb0ELb0ELi2ELi4ELi4ELi4ELb0EEENS1_21CollectiveEpilogueBwdISA_SB_SD_Li256ELb1ELb0ELi2EEENS1_25SingleTileBwdLPTSchedulerILb1ELi128ELb0EEEEEEEEEvNT_6ParamsE$_ZZZN5flash25CollectiveMainloopBwdSm80ILi2ELi2EN4cute5tupleIJNS1_1CILi128EEES4_NS3_ILi64EEEEEEN7cutlass6half_tEfNS7_4arch4Sm80ELb1ELb0ELb1ELb1ELb0ELb0ELb0ELb0ELi2ELi4ELi4ELi4ELb0EE3mmaINS_16FlashAttnBwdSm80ISB_NS_21CollectiveEpilogueBwdIS6_S8_SA_Li256ELb1ELb0ELi2EEENS_25SingleTileBwdLPTSchedulerILb1ELi128ELb0EEEE13SharedStorageENS1_6TensorINS1_11ArrayEngineIfLm32EEENS1_6LayoutINS2_IJNS2_IJNS3_ILi2EEESO_EEESO_NS3_ILi4EEEEEENS2_IJNS2_IJNS3_ILi1EEESO_EEESQ_NS3_ILi8EEEEEEEEEEEEbRKNSB_6ParamsERT0_S12_iNS2_IJiiiEEERT_ENKUliT_E_clIZSC_ISJ_SX_EbS10_S12_S12_iS13_S15_EUlRS16_iE_EEDaiS16_ENKUlvE1_clEv - $_ZN7cutlass13device_kernelIN5flash19enable_sm80_to_sm89INS1_16FlashAttnBwdSm80INS1_25CollectiveMainloopBwdSm80ILi2ELi2EN4cute5tupleIJNS5_1CILi128EEES8_NS7_ILi64EEEEEENS_6half_tEfNS_4arch4Sm80ELb1ELb0ELb1ELb1ELb0ELb0ELb0ELb0ELi2ELi4ELi4ELi4ELb0EEENS1_21CollectiveEpilogueBwdISA_SB_SD_Li256ELb1ELb0ELi2EEENS1_25SingleTileBwdLPTSchedulerILb1ELi128ELb0EEEEEEEEEvNT_6ParamsE$_ZZZN5flash25CollectiveMainloopBwdSm80ILi2ELi2EN4cute5tupleIJNS1_1CILi128EEES4_NS3_ILi64EEEEEEN7cutlass6half_tEfNS7_4arch4Sm80ELb1ELb0ELb1ELb1ELb0ELb0ELb0ELb0ELi2ELi4ELi4ELi4ELb0EE3mmaINS_16FlashAttnBwdSm80ISB_NS_21CollectiveEpilogueBwdIS6_S8_SA_Li256ELb1ELb0ELi2EEENS_25SingleTileBwdLPTSchedulerILb1ELi128ELb0EEEE13SharedStorageENS1_6TensorINS1_11ArrayEngineIfLm32EEENS1_6LayoutINS2_IJNS2_IJNS3_ILi2EEESO_EEESO_NS3_ILi4EEEEEENS2_IJNS2_IJNS3_ILi1EEESO_EEESQ_NS3_ILi8EEEEEEEEEEEEbRKNSB_6ParamsERT0_S12_iNS2_IJiiiEEERT_ENKUliT_E_clIZSC_ISJ_SX_EbS10_S12_S12_iS13_S15_EUlRS16_iE_EEDaiS16_ENKUlvE0_clEv)
$_ZN7cutlass13device_kernelIN5flash19enable_sm80_to_sm89INS1_16FlashAttnBwdSm80INS1_25CollectiveMainloopBwdSm80ILi2ELi2EN4cute5tupleIJNS5_1CILi128EEES8_NS7_ILi64EEEEEENS_6half_tEfNS_4arch4Sm80ELb1ELb0ELb1ELb1ELb0ELb0ELb0ELb0ELi2ELi4ELi4ELi4ELb0EEENS1_21CollectiveEpilogueBwdISA_SB_SD_Li256ELb1ELb0ELi2EEENS1_25SingleTileBwdLPTSchedulerILb1ELi128ELb0EEEEEEEEEvNT_6ParamsE$_ZZZN5flash25CollectiveMainloopBwdSm80ILi2ELi2EN4cute5tupleIJNS1_1CILi128EEES4_NS3_ILi64EEEEEEN7cutlass6half_tEfNS7_4arch4Sm80ELb1ELb0ELb1ELb1ELb0ELb0ELb0ELb0ELi2ELi4ELi4ELi4ELb0EE3mmaINS_16FlashAttnBwdSm80ISB_NS_21CollectiveEpilogueBwdIS6_S8_SA_Li256ELb1ELb0ELi2EEENS_25SingleTileBwdLPTSchedulerILb1ELi128ELb0EEEE13SharedStorageENS1_6TensorINS1_11ArrayEngineIfLm32EEENS1_6LayoutINS2_IJNS2_IJNS3_ILi2EEESO_EEESO_NS3_ILi4EEEEEENS2_IJNS2_IJNS3_ILi1EEESO_EEESQ_NS3_ILi8EEEEEEEEEEEEbRKNSB_6ParamsERT0_S12_iNS2_IJiiiEEERT_ENKUliT_E_clIZSC_ISJ_SX_EbS10_S12_S12_iS13_S15_EUlRS16_iE_EEDaiS16_ENKUlvE0_clEv:
[----:B------:R-:W-:-:S05]  /*4e5f0*/  IADD3 R6, R2, -c[0x0][0x20], RZ ;  /* 0x8000080002067a10 */ /* 0x000fca0007ffe0ff */
[----:B------:R-:W-:-:S06]  /*4e600*/  IMAD R6, R7, 0x4, R6 ;  /* 0x0000000407067824 */ /* 0x000fcc00078e0206 */
[----:B------:R-:W5:Y:S01]  /*4e610*/  LDL R6, [R6] ;  /* 0x0000000006067983 */ /* 0x000f620000100800 */
[----:B------:R-:W-:-:S04]  /*4e620*/  MOV R5, 0x0 ;  /* 0x0000000000057802 */ /* 0x000fc80000000f00 */
[----:B------:R-:W-:Y:S05]  /*4e630*/  RET.REL.NODEC R4 `(_ZN7cutlass13device_kernelIN5flash19enable_sm80_to_sm89INS1_16FlashAttnBwdSm80INS1_25CollectiveMainloopBwdSm80ILi2ELi2EN4cute5tupleIJNS5_1CILi128EEES8_NS7_ILi64EEEEEENS_6half_tEfNS_4arch4Sm80ELb1ELb0ELb1ELb1ELb0ELb0ELb0ELb0ELi2ELi4ELi4ELi4ELb0EEENS1_21CollectiveEpilogueBwdISA_SB_SD_Li256ELb1ELb0ELi2EEENS1_25SingleTileBwdLPTSchedulerILb1ELi128ELb0EEEEEEEEEvNT_6ParamsE) ;  /* 0xfffb19c004007950 */ /* 0x000fea0003c3ffff */
        .type           $_ZN7cutlass13device_kernelIN5flash19enable_sm80_to_sm89INS1_16FlashAttnBwdSm80INS1_25CollectiveMainloopBwdSm80ILi2ELi2EN4cute5tupleIJNS5_1CILi128EEES8_NS7_ILi64EEEEEENS_6half_tEfNS_4arch4Sm80ELb1ELb0ELb1ELb1ELb0ELb0ELb0ELb0ELi2ELi4ELi4ELi4ELb0EEENS1_21CollectiveEpilogueBwdISA_SB_SD_Li256ELb1ELb0ELi2EEENS1_25SingleTileBwdLPTSchedulerILb1ELi128ELb0EEEEEEEEEvNT_6ParamsE$_ZZZN5flash25CollectiveMainloopBwdSm80ILi2ELi2EN4cute5tupleIJNS1_1CILi128EEES4_NS3_ILi64EEEEEEN7cutlass6half_tEfNS7_4arch4Sm80ELb1ELb0ELb1ELb1ELb0ELb0ELb0ELb0ELi2ELi4ELi4ELi4ELb0EE3mmaINS_16FlashAttnBwdSm80ISB_NS_21CollectiveEpilogueBwdIS6_S8_SA_Li256ELb1ELb0ELi2EEENS_25SingleTileBwdLPTSchedulerILb1ELi128ELb0EEEE13SharedStorageENS1_6TensorINS1_11ArrayEngineIfLm32EEENS1_6LayoutINS2_IJNS2_IJNS3_ILi2EEESO_EEESO_NS3_ILi4EEEEEENS2_IJNS2_IJNS3_ILi1EEESO_EEESQ_NS3_ILi8EEEEEEEEEEEEbRKNSB_6ParamsERT0_S12_iNS2_IJiiiEEERT_ENKUliT_E_clIZSC_ISJ_SX_EbS10_S12_S12_iS13_S15_EUlRS16_iE_EEDaiS16_ENKUlvE1_clEv,@function
        .size           $_ZN7cutlass13device_kernelIN5flash19enable_sm80_to_sm89INS1_16FlashAttnBwdSm80INS1_25CollectiveMainloopBwdSm80ILi2ELi2EN4cute5tupleIJNS5_1CILi128EEES8_NS7_ILi64EEEEEENS_6half_tEfNS_4arch4Sm80ELb1ELb0ELb1ELb1ELb0ELb0ELb0ELb0ELi2ELi4ELi4ELi4ELb0EEENS1_21CollectiveEpilogueBwdISA_SB_SD_Li256ELb1ELb0ELi2EEENS1_25SingleTileBwdLPTSchedulerILb1ELi128ELb0EEEEEEEEEvNT_6ParamsE$_ZZZN5flash25CollectiveMainloopBwdSm80ILi2ELi2EN4cute5tupleIJNS1_1CILi128EEES4_NS3_ILi64EEEEEEN7cutlass6half_tEfNS7_4arch4Sm80ELb1ELb0ELb1ELb1ELb0ELb0ELb0ELb0ELi2ELi4ELi4ELi4ELb0EE3mmaINS_16FlashAttnBwdSm80ISB_NS_21CollectiveEpilogueBwdIS6_S8_SA_Li256ELb1ELb0ELi2EEENS_25SingleTileBwdLPTSchedulerILb1ELi128ELb0EEEE13SharedStorageENS1_6TensorINS1_11ArrayEngineIfLm32EEENS1_6LayoutINS2_IJNS2_IJNS3_ILi2EEESO_EEESO_NS3_ILi4EEEEEENS2_IJNS2_IJNS3_ILi1EEESO_EEESQ_NS3_ILi8EEEEEEEEEEEEbRKNSB_6ParamsERT0_S12_iNS2_IJiiiEEERT_ENKUliT_E_clIZSC_ISJ_SX_EbS10_S12_S12_iS13_S15_EUlRS16_iE_EEDaiS16_ENKUlvE1_clEv,($_ZN7cutlass13device_kernelIN5flash19enable_sm80_to_sm89INS1_16FlashAttnBwdSm80INS1_25CollectiveMainloopBwdSm80ILi2ELi2EN4cute5tupleIJNS5_1CILi128EEES8_NS7_ILi64EEEEEENS_6half_tEfNS_4arch4Sm80ELb1ELb0ELb1ELb1ELb0ELb0ELb0ELb0ELi2ELi4ELi4ELi4ELb0EEENS1_21CollectiveEpilogueBwdISA_SB_SD_Li256ELb1ELb0ELi2EEENS1_25SingleTileBwdLPTSchedulerILb1ELi128ELb0EEEEEEEEEvNT_6ParamsE$exp2f - $_ZN7cutlass13device_kernelIN5flash19enable_sm80_to_sm89INS1_16FlashAttnBwdSm80INS1_25CollectiveMainloopBwdSm80ILi2ELi2EN4cute5tupleIJNS5_1CILi128EEES8_NS7_ILi64EEEEEENS_6half_tEfNS_4arch4Sm80ELb1ELb0ELb1ELb1ELb0ELb0ELb0ELb0ELi2ELi4ELi4ELi4ELb0EEENS1_21CollectiveEpilogueBwdISA_SB_SD_Li256ELb1ELb0ELi2EEENS1_25SingleTileBwdLPTSchedulerILb1ELi128ELb0EEEEEEEEEvNT_6ParamsE$_ZZZN5flash25CollectiveMainloopBwdSm80ILi2ELi2EN4cute5tupleIJNS1_1CILi128EEES4_NS3_ILi64EEEEEEN7cutlass6half_tEfNS7_4arch4Sm80ELb1ELb0ELb1ELb1ELb0ELb0ELb0ELb0ELi2ELi4ELi4ELi4ELb0EE3mmaINS_16FlashAttnBwdSm80ISB_NS_21CollectiveEpilogueBwdIS6_S8_SA_Li256ELb1ELb0ELi2EEENS_25SingleTileBwdLPTSchedulerILb1ELi128ELb0EEEE13SharedStorageENS1_6TensorINS1_11ArrayEngineIfLm32EEENS1_6LayoutINS2_IJNS2_IJNS3_ILi2EEESO_EEESO_NS3_ILi4EEEEEENS2_IJNS2_IJNS3_ILi1EEESO_EEESQ_NS3_ILi8EEEEEEEEEEEEbRKNSB_6ParamsERT0_S12_iNS2_IJiiiEEERT_ENKUliT_E_clIZSC_ISJ_SX_EbS10_S12_S12_iS13_S15_EUlRS16_iE_EEDaiS16_ENKUlvE1_clEv)
$_ZN7cutlass13device_kernelIN5flash19enable_sm80_to_sm89INS1_16FlashAttnBwdSm80INS1_25CollectiveMainloopBwdSm80ILi2ELi2EN4cute5tupleIJNS5_1CILi128EEES8_NS7_ILi64EEEEEENS_6half_tEfNS_4arch4Sm80ELb1ELb0ELb1ELb1ELb0ELb0ELb0ELb0ELi2ELi4ELi4ELi4ELb0EEENS1_21CollectiveEpilogueBwdISA_SB_SD_Li256ELb1ELb0ELi2EEENS1_25SingleTileBwdLPTSchedulerILb1ELi128ELb0EEEEEEEEEvNT_6ParamsE$_ZZZN5flash25CollectiveMainloopBwdSm80ILi2ELi2EN4cute5tupleIJNS1_1CILi128EEES4_NS3_ILi64EEEEEEN7cutlass6half_tEfNS7_4arch4Sm80ELb1ELb0ELb1ELb1ELb0ELb0ELb0ELb0ELi2ELi4ELi4ELi4ELb0EE3mmaINS_16FlashAttnBwdSm80ISB_NS_21CollectiveEpilogueBwdIS6_S8_SA_Li256ELb1ELb0ELi2EEENS_25SingleTileBwdLPTSchedulerILb1ELi128ELb0EEEE13SharedStorageENS1_6TensorINS1_11ArrayEngineIfLm32EEENS1_6LayoutINS2_IJNS2_IJNS3_ILi2EEESO_EEESO_NS3_ILi4EEEEEENS2_IJNS2_IJNS3_ILi1EEESO_EEESQ_NS3_ILi8EEEEEEEEEEEEbRKNSB_6ParamsERT0_S12_iNS2_IJiiiEEERT_ENKUliT_E_clIZSC_ISJ_SX_EbS10_S12_S12_iS13_S15_EUlRS16_iE_EEDaiS16_ENKUlvE1_clEv:
[----:B------:R-:W-:-:S05]  /*4e640*/  IADD3 R4, R6, -c[0x0][0x20], RZ ;  /* 0x8000080006047a10 */ /* 0x000fca0007ffe0ff */
[----:B------:R-:W-:-:S06]  /*4e650*/  IMAD R4, R7, 0x4, R4 ;  /* 0x0000000407047824 */ /* 0x000fcc00078e0204 */
[----:B------:R-:W5:Y:S01]  /*4e660*/  LDL R4, [R4] ;  /* 0x0000000004047983 */ /* 0x000f620000100800 */
[----:B------:R-:W-:-:S04]  /*4e670*/  MOV R3, 0x0 ;  /* 0x0000000000037802 */ /* 0x000fc80000000f00 */
[----:B------:R-:W-:Y:S05]  /*4e680*/  RET.REL.NODEC R2 `(_ZN7cutlass13device_kernelIN5flash19enable_sm80_to_sm89INS1_16FlashAttnBwdSm80INS1_25CollectiveMainloopBwdSm80ILi2ELi2EN4cute5tupleIJNS5_1CILi128EEES8_NS7_ILi64EEEEEENS_6half_tEfNS_4arch4Sm80ELb1ELb0ELb1ELb1ELb0ELb0ELb0ELb0ELi2ELi4ELi4ELi4ELb0EEENS1_21CollectiveEpilogueBwdISA_SB_SD_Li256ELb1ELb0ELi2EEENS1_25SingleTileBwdLPTSchedulerILb1ELi128ELb0EEEEEEEEEvNT_6ParamsE) ;  /* 0xfffb197002007950 */ /* 0x000fea0003c3ffff */
        .type           $_ZN7cutlass13device_kernelIN5flash19enable_sm80_to_sm89INS1_16FlashAttnBwdSm80INS1_25CollectiveMainloopBwdSm80ILi2ELi2EN4cute5tupleIJNS5_1CILi128EEES8_NS7_ILi64EEEEEENS_6half_tEfNS_4arch4Sm80ELb1ELb0ELb1ELb1ELb0ELb0ELb0ELb0ELi2ELi4ELi4ELi4ELb0EEENS1_21CollectiveEpilogueBwdISA_SB_SD_Li256ELb1ELb0ELi2EEENS1_25SingleTileBwdLPTSchedulerILb1ELi128ELb0EEEEEEEEEvNT_6ParamsE$exp2f,@function
        .size           $_ZN7cutlass13device_kernelIN5flash19enable_sm80_to_sm89INS1_16FlashAttnBwdSm80INS1_25CollectiveMainloopBwdSm80ILi2ELi2EN4cute5tupleIJNS5_1CILi128EEES8_NS7_ILi64EEEEEENS_6half_tEfNS_4arch4Sm80ELb1ELb0ELb1ELb1ELb0ELb0ELb0ELb0ELi2ELi4ELi4ELi4ELb0EEENS1_21CollectiveEpilogueBwdISA_SB_SD_Li256ELb1ELb0ELi2EEENS1_25SingleTileBwdLPTSchedulerILb1ELi128ELb0EEEEEEEEEvNT_6ParamsE$exp2f,(.L_x_10105 - $_ZN7cutlass13device_kernelIN5flash19enable_sm80_to_sm89INS1_16FlashAttnBwdSm80INS1_25CollectiveMainloopBwdSm80ILi2ELi2EN4cute5tupleIJNS5_1CILi128EEES8_NS7_ILi64EEEEEENS_6half_tEfNS_4arch4Sm80ELb1ELb0ELb1ELb1ELb0ELb0ELb0ELb0ELi2ELi4ELi4ELi4ELb0EEENS1_21CollectiveEpilogueBwdISA_SB_SD_Li256ELb1ELb0ELi2EEENS1_25SingleTileBwdLPTSchedulerILb1ELi128ELb0EEEEEEEEEvNT_6ParamsE$exp2f)
$_ZN7cutlass13device_kernelIN5flash19enable_sm80_to_sm89INS1_16FlashAttnBwdSm80INS1_25CollectiveMainloopBwdSm80ILi2ELi2EN4cute5tupleIJNS5_1CILi128EEES8_NS7_ILi64EEEEEENS_6half_tEfNS_4arch4Sm80ELb1ELb0ELb1ELb1ELb0ELb0ELb0ELb0ELi2ELi4ELi4ELi4ELb0EEENS1_21CollectiveEpilogueBwdISA_SB_SD_Li256ELb1ELb0ELi2EEENS1_25SingleTileBwdLPTSchedulerILb1ELi128ELb0EEEEEEEEEvNT_6ParamsE$exp2f:
[----:B------:R-:W1:Y:S01]  /*4e690*/  MUFU.EX2 R9, R9 ;  /* 0x0000000900097308 */ /* 0x000e620000000800 */
[----:B------:R-:W-:-:S04]  /*4e6a0*/  MOV R5, 0x0 ;  /* 0x0000000000057802 */ /* 0x000fc80000000f00 */
[----:B------:R-:W-:Y:S05]  /*4e6b0*/  RET.REL.NODEC R4 `(_ZN7cutlass13device_kernelIN5flash19enable_sm80_to_sm89INS1_16FlashAttnBwdSm80INS1_25CollectiveMainloopBwdSm80ILi2ELi2EN4cute5tupleIJNS5_1CILi128EEES8_NS7_ILi64EEEEEENS_6half_tEfNS_4arch4Sm80ELb1ELb0ELb1ELb1ELb0ELb0ELb0ELb0ELi2ELi4ELi4ELi4ELb0EEENS1_21CollectiveEpilogueBwdISA_SB_SD_Li256ELb1ELb0ELi2EEENS1_25SingleTileBwdLPTSchedulerILb1ELi128ELb0EEEEEEEEEvNT_6ParamsE) ;  /* 0xfffb194004007950 */ /* 0x000fea0003c3ffff */
.L_x_5017:
        /* <DEDUP_REMOVED lines=12> */
.L_x_10105:


//--------------------- .text._ZN7cutlass13device_kernelIN5flash19enable_sm80_to_sm89INS1_16FlashAttnBwdSm80INS1_25CollectiveMainloopBwdSm80ILi2ELi2EN4cute5tupleIJNS5_1CILi128EEES8_NS7_ILi64EEEEEENS_6half_tEfNS_4arch4Sm80ELb1ELb0ELb1ELb1ELb1ELb0ELb0ELb0ELi2ELi4ELi4ELi4ELb0EEENS1_21CollectiveEpilogueBwdISA_SB_SD_Li256ELb1ELb0ELi2EEENS1_25SingleTileBwdLPTSchedulerILb1ELi128ELb1EEEEEEEEEvNT_6ParamsE --------------------------
	.section	.text._ZN7cutlass13device_kernelIN5flash19enable_sm80_to_sm89INS1_16FlashAttnBwdSm80INS1_25CollectiveMainloopBwdSm80ILi2ELi2EN4cute5tupleIJNS5_1CILi128EEES8_NS7_ILi64EEEEEENS_6half_tEfNS_4arch4Sm80ELb1ELb0ELb1ELb1ELb1ELb0ELb0ELb0ELi2ELi4ELi4ELi4ELb0EEENS1_21CollectiveEpilogueBwdISA_SB_SD_Li256ELb1ELb0ELi2EEENS1_25SingleTileBwdLPTSchedulerILb1ELi128ELb1EEEEEEEEEvNT_6ParamsE,"ax",@progbits
	.sectioninfo	@"SHI_REGISTERS=127"
	.align	128
.text._ZN7cutlass13device_kernelIN5flash19enable_sm80_to_sm89INS1_16FlashAttnBwdSm80INS1_25CollectiveMainloopBwdSm80ILi2ELi2EN4cute5tupleIJNS5_1CILi128EEES8_NS7_ILi64EEEEEENS_6half_tEfNS_4arch4Sm80ELb1ELb0ELb1ELb1ELb1ELb0ELb0ELb0ELi2ELi4ELi4ELi4ELb0EEENS1_21CollectiveEpilogueBwdISA_SB_SD_Li256ELb1ELb0ELi2EEENS1_25SingleTileBwdLPTSchedulerILb1ELi128ELb1EEEEEEEEEvNT_6ParamsE:
        .type           _ZN7cutlass13device_kernelIN5flash19enable_sm80_to_sm89INS1_16FlashAttnBwdSm80INS1_25CollectiveMainloopBwdSm80ILi2ELi2EN4cute5tupleIJNS5_1CILi128EEES8_NS7_ILi64EEEEEENS_6half_tEfNS_4arch4Sm80ELb1ELb0ELb1ELb1ELb1ELb0ELb0ELb0ELi2ELi4ELi4ELi4ELb0EEENS1_21CollectiveEpilogueBwdISA_SB_SD_Li256ELb1ELb0ELi2EEENS1_25SingleTileBwdLPTSchedulerILb1ELi128ELb1EEEEEEEEEvNT_6ParamsE,@function
        .size           _ZN7cutlass13device_kernelIN5flash19enable_sm80_to_sm89INS1_16FlashAttnBwdSm80INS1_25CollectiveMainloopBwdSm80ILi2ELi2EN4cute5tupleIJNS5_1CILi128EEES8_NS7_ILi64EEEEEENS_6half_tEfNS_4arch4Sm80ELb1ELb0ELb1ELb1ELb1ELb0ELb0ELb0ELi2ELi4ELi4ELi4ELb0EEENS1_21CollectiveEpilogueBwdISA_SB_SD_Li256ELb1ELb0ELi2EEENS1_25SingleTileBwdLPTSchedulerILb1ELi128ELb1EEEEEEEEEvNT_6ParamsE,(.L_x_10330 - _ZN7cutlass13device_kernelIN5flash19enable_sm80_to_sm89INS1_16FlashAttnBwdSm80INS1_25CollectiveMainloopBwdSm80ILi2ELi2EN4cute5tupleIJNS5_1CILi128EEES8_NS7_ILi64EEEEEENS_6half_tEfNS_4arch4Sm80ELb1ELb0ELb1ELb1ELb1ELb0ELb0ELb0ELi2ELi4ELi4ELi4ELb0EEENS1_21CollectiveEpilogueBwdISA_SB_SD_Li256ELb1ELb0ELi2EEENS1_25SingleTileBwdLPTSchedulerILb1ELi128ELb1EEEEEEEEEvNT_6ParamsE)
        .other          _ZN7cutlass13device_kernelIN5flash19enable_sm80_to_sm89INS1_16FlashAttnBwdSm80INS1_25CollectiveMainloopBwdSm80ILi2ELi2EN4cute5tupleIJNS5_1CILi128EEES8_NS7_ILi64EEEEEENS_6half_tEfNS_4arch4Sm80ELb1ELb0ELb1ELb1ELb1ELb0ELb0ELb0ELi2ELi4ELi4ELi4ELb0EEENS1_21CollectiveEpilogueBwdISA_SB_SD_Li256ELb1ELb0ELi2EEENS1_25SingleTileBwdLPTSchedulerILb1ELi128ELb1EEEEEEEEEvNT_6ParamsE,@"STO_CUDA_ENTRY STV_DEFAULT"
_ZN7cutlass13device_kernelIN5flash19enable_sm80_to_sm89INS1_16FlashAttnBwdSm80INS1_25CollectiveMainloopBwdSm80ILi2ELi2EN4cute5tupleIJNS5_1CILi128EEES8_NS7_ILi64EEEEEENS_6half_tEfNS_4arch4Sm80ELb1ELb0ELb1ELb1ELb1ELb0ELb0ELb0ELi2ELi4ELi4ELi4ELb0EEENS1_21CollectiveEpilogueBwdISA_SB_SD_Li256ELb1ELb0ELi2EEENS1_25SingleTileBwdLPTSchedulerILb1ELi128ELb1EEEEEEEEEvNT_6ParamsE:
        /* <DEDUP_REMOVED lines=27> */
.L_x_5019:
[----:B------:R-:W-:-:S04]  /*01b0*/  MOV R2, c[0x0][0x3ac] ;  /* 0x0000eb0000027a02 */ /* 0x000fc80000000f00 */
[----:B------:R-:W-:Y:S02]  /*01c0*/  ISETP.NE.AND P0, PT, R2, 0x1, PT ;  /* 0x000000010200780c */ /* 0x000fe40003f05270 */
[----:B------:R-:W-:-:S11]  /*01d0*/  MOV R2, R0 ;  /* 0x0000000000027202 */ /* 0x000fd60000000f00 */
[----:B------:R-:W-:-:S05]  /*01e0*/  @P0 IMAD.HI.U32 R3, R0, c[0x0][0x3b0], RZ ;  /* 0x0000ec0000030a27 */ /* 0x000fca00078e00ff */
[----:B------:R-:W-:-:S05]  /*01f0*/  @P0 SHF.R.U32.HI R2, RZ, c[0x0][0x3b4], R3 ;  /* 0x0000ed00ff020a19 */ /* 0x000fca0000011603 */
[----:B------:R-:W-:Y:S02]  /*0200*/  IMAD R5, R2, c[0x0][0x3ac], RZ ;  /* 0x0000eb0002057a24 */ /* 0x000fe400078e02ff */
.L_x_5020:
        /* <DEDUP_REMOVED lines=16> */
.L_x_5021:
        /* <DEDUP_REMOVED lines=9> */
.L_x_5023:
[----:B------:R-:W-:-:S04]  /*03a0*/  MOV R3, c[0x0][0x3d4] ;  /* 0x0000f50000037a02 */ /* 0x000fc80000000f00 */
.L_x_5022:
        /* <DEDUP_REMOVED lines=9> */
.L_x_5018:
        /* <DEDUP_REMOVED lines=16> */
.L_x_5025:
[----:B------:R-:W-:Y:S02]  /*0540*/  MOV R0, c[0x0][0x3ac] ;  /* 0x0000eb0000007a02 */ /* 0x000fe40000000f00 */
[----:B------:R-:W-:Y:S02]  /*0550*/  MOV R2, R3 ;  /* 0x0000000300027202 */ /* 0x000fe40000000f00 */
[----:B------:R-:W-:-:S13]  /*0560*/  ISETP.NE.AND P0, PT, R0, 0x1, PT ;  /* 0x000000010000780c */ /* 0x000fda0003f05270 */
[----:B------:R-:W-:-:S05]  /*0570*/  @P0 IMAD.HI.U32 R0, R3, c[0x0][0x3b0], RZ ;  /* 0x0000ec0003000a27 */ /* 0x000fca00078e00ff */
[----:B------:R-:W-:-:S05]  /*0580*/  @P0 SHF.R.U32.HI R2, RZ, c[0x0][0x3b4], R0 ;  /* 0x0000ed00ff020a19 */ /* 0x000fca0000011600 */
[----:B------:R-:W-:Y:S02]  /*0590*/  IMAD R4, R2, c[0x0][0x3ac], RZ ;  /* 0x0000eb0002047a24 */ /* 0x000fe400078e02ff */
.L_x_5026:
        /* <DEDUP_REMOVED lines=16> */
.L_x_5027:
        /* <DEDUP_REMOVED lines=9> */
.L_x_5029:
[----:B------:R-:W-:-:S04]  /*0730*/  MOV R3, c[0x0][0x3d4] ;  /* 0x0000f50000037a02 */ /* 0x000fc80000000f00 */
.L_x_5028:
        /* <DEDUP_REMOVED lines=8> */
.L_x_5024:
        /* <DEDUP_REMOVED lines=8> */
[----:B------:R-:W2:Y:S01]  /*0840*/  @P6 LDG.E R2, [R6.64] ;  /* 0x0000000606026981 */ /* 0x000ea2000c1e1900 */
[----:B------:R-:W-:Y:S01]  /*0850*/  CS2R R40, SRZ ;  /* 0x0000000000287805 */ /* 0x000fe2000001ff00 */
[----:B-1----:R-:W-:-:S05]  /*0860*/  IMAD.WIDE R4, R67, R0, c[0x0][0x2d0] ;  /* 0x0000b40043047625 */ /* 0x002fca00078e0200 */
        /* <DEDUP_REMOVED lines=38> */
.L_x_5030:
[----:B-----5:R2:W-:Y:S01]  /*0ad0*/  STL [R1+0x10], R36 ;  /* 0x0000102401007387 */ /* 0x0205e20000100800 */
[----:B------:R-:W-:-:S04]  /*0ae0*/  ISETP.NE.U32.AND P0, PT, RZ, c[0x0][0x2e0], PT ;  /* 0x0000b800ff007a0c */ /* 0x000fc80003f05070 */
[----:B------:R-:W-:-:S13]  /*0af0*/  ISETP.NE.AND.EX P0, PT, RZ, c[0x0][0x2e4], PT, P0 ;  /* 0x0000b900ff007a0c */ /* 0x000fda0003f05300 */
[----:B------:R-:W-:Y:S05]  /*0b00*/  @!P0 BRA `(.L_x_5031) ;  /* 0x0000003000008947 */ /* 0x000fea0003800000 */
[----:B------:R-:W-:-:S05]  /*0b10*/  IMAD.WIDE R4, R67, R0, c[0x0][0x2e0] ;  /* 0x0000b80043047625 */ /* 0x000fca00078e0200 */
[----:B------:R3:W5:Y:S01]  /*0b20*/  LDG.E R37, [R4.64] ;  /* 0x0000000604257981 */ /* 0x000762000c1e1900 */
[----:B------:R-:W-:Y:S05]  /*0b30*/  BRA `(.L_x_5032) ;  /* 0x0000004000007947 */ /* 0x000fea0003800000 */
.L_x_5031:
[----:B------:R-:W-:Y:S05]  /*0b40*/  @!P5 BRA `(.L_x_5032) ;  /* 0x000000300000d947 */ /* 0x000fea0003800000 */
[----:B------:R-:W3:Y:S04]  /*0b50*/  LDG.E R37, [R4.64] ;  /* 0x0000000604257981 */ /* 0x000ee8000c1e1900 */
[----:B------:R-:W3:Y:S02]  /*0b60*/  LDG.E R0, [R4.64+0x4] ;  /* 0x0000040604007981 */ /* 0x000ee4000c1e1900 */
[----:B---3--:R-:W-:-:S05]  /*0b70*/  IADD3 R37, -R37, R0, RZ ;  /* 0x0000000025257210 */ /* 0x008fca0007ffe1ff */
.L_x_5032:
        /* <DEDUP_REMOVED lines=61> */
[----:B------:R-:W-:Y:S01]  /*0f50*/  STL [R1+0x378], R18 ;  /* 0x0003781201007387 */ /* 0x000fe20000100800 */
[----:B------:R-:W-:Y:S01]  /*0f60*/  IMAD.SHL.U32 R52, R66, 0x4, RZ ;  /* 0x0000000442347824 */ /* 0x000fe200078e00ff */
[----:B------:R-:W-:Y:S01]  /*0f70*/  LEA.HI R44, R25, R66, RZ, 0x3 ;  /* 0x00000042192c7211 */ /* 0x000fe200078f18ff */
[----:B------:R-:W-:Y:S01]  /*0f80*/  IMAD R13, R68, -0x80, R37 ;  /* 0xffffff80440d7824 */ /* 0x000fe200078e0225 */
[----:B------:R-:W-:Y:S01]  /*0f90*/  STL.U8 [R1+0x70], R17 ;  /* 0x0000701101007387 */ /* 0x000fe20000100000 */
[----:B------:R-:W-:Y:S01]  /*0fa0*/  IMAD.MOV.U32 R38, RZ, RZ, c[0x0][0x2a0] ;  /* 0x0000a800ff267624 */ /* 0x000fe200078e00ff */
[----:B------:R-:W-:Y:S01]  /*0fb0*/  SHF.R.S32.HI R53, RZ, 0x1f, R52 ;  /* 0x0000001fff357819 */ /* 0x000fe20000011434 */
[----:B------:R-:W-:Y:S01]  /*0fc0*/  IMAD.MOV.U32 R39, RZ, RZ, c[0x0][0x2a4] ;  /* 0x0000a900ff277624 */ /* 0x000fe200078e00ff */
[----:B------:R5:W-:Y:S01]  /*0fd0*/  STL.U8 [R1+0x71], R17 ;  /* 0x0000711101007387 */ /* 0x000be20000100000 */
        /* <DEDUP_REMOVED lines=66> */
[----:B------:R-:W-:Y:S02]  /*1400*/  IADD3 R8, P0, R54, 0x340, RZ ;  /* 0x0000034036087810 */ /* 0x000fe40007f1e0ff */
[----:B------:R-:W-:Y:S02]  /*1410*/  SHF.R.S32.HI R24, RZ, 0x1f, R3 ;  /* 0x0000001fff187819 */ /* 0x000fe40000011403 */
[----:B------:R-:W-:Y:S01]  /*1420*/  LEA.HI R26, R26, R7, RZ, 0x7 ;  /* 0x000000071a1a7211 */ /* 0x000fe200078f38ff */
[----:B------:R-:W-:Y:S01]  /*1430*/  IMAD.X R9, RZ, RZ, R55, P0 ;  /* 0x000000ffff097224 */ /* 0x000fe200000e0637 */
[----:B------:R-:W-:Y:S01]  /*1440*/  LEA.HI R24, R24, R3, RZ, 0xd ;  /* 0x0000000318187211 */ /* 0x000fe200078f68ff */
[----:B------:R-:W-:Y:S01]  /*1450*/  IMAD.U32 R7, RZ, RZ, UR5 ;  /* 0x00000005ff077e24 */ /* 0x000fe2000f8e00ff */
[----:B------:R-:W-:Y:S01]  /*1460*/  IADD3 R22, P0, R54, 0x348, RZ ;  /* 0x0000034836167810 */ /* 0x000fe20007f1e0ff */
[----:B------:R-:W-:Y:S01]  /*1470*/  IMAD.U32 R3, RZ, RZ, UR8 ;  /* 0x00000008ff037e24 */ /* 0x000fe2000f8e00ff */
[----:B------:R3:W-:Y:S01]  /*1480*/  STL.128 [R1+0x3a0], R8 ;  /* 0x0003a00801007387 */ /* 0x0007e20000100c00 */
[----:B------:R-:W-:Y:S01]  /*1490*/  IMAD.MOV.U32 R29, RZ, RZ, R7 ;  /* 0x000000ffff1d7224 */ /* 0x000fe200078e0007 */
[----:B------:R-:W-:Y:S01]  /*14a0*/  SHF.R.S32.HI R7, RZ, 0x1f, R69 ;  /* 0x0000001fff077819 */ /* 0x000fe20000011445 */
[----:B------:R-:W-:Y:S01]  /*14b0*/  IMAD.MOV.U32 R18, RZ, RZ, R8 ;  /* 0x000000ffff127224 */ /* 0x000fe200078e0008 */
[----:B------:R-:W-:Y:S01]  /*14c0*/  ULDC.64 UR8, c[0x0][0x208] ;  /* 0x0000820000087ab9 */ /* 0x000fe20000000a00 */
[----:B------:R-:W-:Y:S01]  /*14d0*/  IMAD.MOV.U32 R19, RZ, RZ, R9 ;  /* 0x000000ffff137224 */ /* 0x000fe200078e0009 */
[----:B------:R-:W-:Y:S01]  /*14e0*/  USHF.L.U64.HI UR10, UR8, UR10, UR9 ;  /* 0x0000000a080a7299 */ /* 0x000fe20008010209 */
[----:B------:R-:W-:Y:S01]  /*14f0*/  IMAD.MOV.U32 R31, RZ, RZ, R3 ;  /* 0x000000ffff1f7224 */ /* 0x000fe200078e0003 */
[----:B------:R-:W-:Y:S01]  /*1500*/  USHF.L.U32 UR4, UR8, 0x5, URZ ;  /* 0x0000000508047899 */ /* 0x000fe2000800063f */
[----:B------:R-:W-:Y:S01]  /*1510*/  IMAD R6, R7, c[0x0][0x238], RZ ;  /* 0x00008e0007067a24 */ /* 0x000fe200078e02ff */
[----:B------:R5:W-:Y:S01]  /*1520*/  STL.128 [R1+0x3f0], R16 ;  /* 0x0003f01001007387 */ /* 0x000be20000100c00 */
[----:B------:R-:W-:-:S02]  /*1530*/  IMAD.X R23, RZ, RZ, R55, P0 ;  /* 0x000000ffff177224 */ /* 0x000fc400000e0637 */
[C---:B------:R-:W-:Y:S01]  /*1540*/  IMAD R48, R7.reuse, c[0x0][0x270], RZ ;  /* 0x00009c0007307a24 */ /* 0x040fe200078e02ff */
[----:B------:R1:W-:Y:S01]  /*1550*/  STL.128 [R1+0x80], R28 ;  /* 0x0000801c01007387 */ /* 0x0003e20000100c00 */
[----:B------:R-:W-:Y:S02]  /*1560*/  IMAD R56, R7, c[0x0][0x210], RZ ;  /* 0x0000840007387a24 */ /* 0x000fe400078e02ff */
[C---:B------:R-:W-:Y:S01]  /*1570*/  IMAD R48, R69.reuse, c[0x0][0x274], R48 ;  /* 0x00009d0045307a24 */ /* 0x040fe200078e0230 */
[----:B------:R1:W-:Y:S01]  /*1580*/  STL.128 [R1+0x400], R20 ;  /* 0x0004001401007387 */ /* 0x0003e20000100c00 */
[----:B---3--:R-:W-:Y:S01]  /*1590*/  SHF.R.S32.HI R8, RZ, 0x3, R44 ;  /* 0x00000003ff087819 */ /* 0x008fe2000001142c */
[----:B------:R-:W-:Y:S02]  /*15a0*/  IMAD.U32 R10, RZ, RZ, UR4 ;  /* 0x00000004ff0a7e24 */ /* 0x000fe4000f8e00ff */
[----:B------:R-:W-:Y:S01]  /*15b0*/  IMAD.U32 R11, RZ, RZ, UR10 ;  /* 0x0000000aff0b7e24 */ /* 0x000fe2000f8e00ff */
[C---:B------:R-:W-:Y:S01]  /*15c0*/  IADD3 R3, P1, R8.reuse, R41, RZ ;  /* 0x0000002908037210 */ /* 0x040fe20007f3e0ff */
[----:B------:R-:W-:Y:S01]  /*15d0*/  ULDC.64 UR10, c[0x0][0x18] ;  /* 0x00000600000a7ab9 */ /* 0x000fe20000000a00 */
[----:B------:R-:W-:Y:S01]  /*15e0*/  IADD3 R74, P0, R8, R40, RZ ;  /* 0x00000028084a7210 */ /* 0x000fe20007f1e0ff */
[----:B------:R-:W-:Y:S01]  /*15f0*/  UIADD3 UR5, UP0, UR10, 0x8080, URZ ;  /* 0x000080800a057890 */ /* 0x000fe2000ff1e03f */
[----:B------:R3:W-:Y:S01]  /*1600*/  STL.64 [R1+0xa8], R10 ;  /* 0x0000a80a01007387 */ /* 0x0007e20000100a00 */
[----:B-----5:R-:W-:Y:S01]  /*1610*/  IMAD.MOV.U32 R18, RZ, RZ, R4 ;  /* 0x000000ffff127224 */ /* 0x020fe200078e0004 */
[----:B------:R-:W-:Y:S01]  /*1620*/  SHF.R.S32.HI R4, RZ, 0x1f, R8 ;  /* 0x0000001fff047819 */ /* 0x000fe20000011408 */
[----:B------:R-:W-:Y:S01]  /*1630*/  IMAD.MOV.U32 R19, RZ, RZ, R5 ;  /* 0x000000ffff137224 */ /* 0x000fe200078e0005 */
[----:B------:R-:W-:Y:S01]  /*1640*/  LOP3.LUT R5, R44, 0xfffffff8, RZ, 0xc0, !PT ;  /* 0xfffffff82c057812 */ /* 0x000fe200078ec0ff */
[----:B-1----:R-:W-:Y:S01]  /*1650*/  IMAD R28, R69, c[0x0][0x23c], R6 ;  /* 0x00008f00451c7a24 */ /* 0x002fe200078e0206 */
[-C--:B------:R-:W-:Y:S01]  /*1660*/  LEA.HI.X.SX32 R6, R41, R4.reuse, 0x1, P1 ;  /* 0x0000000429067211 */ /* 0x080fe200008f0eff */
[----:B------:R-:W-:Y:S01]  /*1670*/  IMAD.MOV.U32 R16, RZ, RZ, R34 ;  /* 0x000000ffff107224 */ /* 0x000fe200078e0022 */
[----:B------:R-:W-:Y:S01]  /*1680*/  LEA.HI.X.SX32 R75, R40, R4, 0x1, P0 ;  /* 0x00000004284b7211 */ /* 0x000fe200000f0eff */
[----:B------:R-:W-:-:S02]  /*1690*/  IMAD.IADD R4, R66, 0x1, -R5 ;  /* 0x0000000142047824 */ /* 0x000fc400078e0a05 */
[----:B------:R-:W-:Y:S02]  /*16a0*/  IMAD.MOV.U32 R17, RZ, RZ, R35 ;  /* 0x000000ffff117224 */ /* 0x000fe400078e0023 */
[----:B------:R-:W-:Y:S02]  /*16b0*/  IMAD.SHL.U32 R9, R4, 0x8, RZ ;  /* 0x0000000804097824 */ /* 0x000fe400078e00ff */
[----:B------:R-:W-:Y:S01]  /*16c0*/  IMAD.WIDE.U32 R30, R69, c[0x0][0x270], R52 ;  /* 0x00009c00451e7a25 */ /* 0x000fe200078e0034 */
[----:B------:R1:W-:Y:S02]  /*16d0*/  STL.128 [R1+0x420], R16 ;  /* 0x0004201001007387 */ /* 0x0003e40000100c00 */
[--C-:B------:R-:W-:Y:S01]  /*16e0*/  SHF.R.S32.HI R71, RZ, 0x1f, R9.reuse ;  /* 0x0000001fff477819 */ /* 0x100fe20000011409 */
[----:B------:R-:W-:Y:S01]  /*16f0*/  IMAD.IADD R29, R15, 0x1, R28 ;  /* 0x000000010f1d7824 */ /* 0x000fe200078e021c */
[----:B------:R-:W-:Y:S01]  /*1700*/  LEA.HI R15, R25, R66, RZ, 0x4 ;  /* 0x00000042190f7211 */ /* 0x000fe200078f20ff */
[----:B------:R-:W-:Y:S01]  /*1710*/  IMAD.MOV.U32 R70, RZ, RZ, R9 ;  /* 0x000000ffff467224 */ /* 0x000fe200078e0009 */
[----:B------:R-:W-:Y:S01]  /*1720*/  MOV R28, R14 ;  /* 0x0000000e001c7202 */ /* 0x000fe20000000f00 */
[----:B------:R-:W-:Y:S01]  /*1730*/  IMAD.IADD R49, R31, 0x1, R48 ;  /* 0x000000011f317824 */ /* 0x000fe200078e0230 */
[----:B------:R-:W-:Y:S01]  /*1740*/  SHF.R.S32.HI R12, RZ, 0x4, R15 ;  /* 0x00000004ff0c7819 */ /* 0x000fe2000001140f */
[----:B------:R-:W-:Y:S01]  /*1750*/  IMAD.WIDE.U32 R22, R69, c[0x0][0x288], R52 ;  /* 0x0000a20045167a25 */ /* 0x000fe200078e0034 */
[----:B---3--:R-:W-:Y:S01]  /*1760*/  SHF.R.S32.HI R10, RZ, 0x1f, R67 ;  /* 0x0000001fff0a7819 */ /* 0x008fe20000011443 */
[----:B------:R3:W-:Y:S01]  /*1770*/  STL.64 [R1+0x338], R8 ;  /* 0x0003380801007387 */ /* 0x0007e20000100a00 */
[----:B------:R-:W-:Y:S01]  /*1780*/  LEA.HI R41, R15, R12, RZ, 0x1 ;  /* 0x0000000c0f297211 */ /* 0x000fe200078f08ff */
[----:B------:R-:W-:Y:S01]  /*1790*/  IMAD.MOV.U32 R48, RZ, RZ, R30 ;  /* 0x000000ffff307224 */ /* 0x000fe200078e001e */
[----:B------:R-:W-:Y:S01]  /*17a0*/  SEL R30, R10, RZ, !P6 ;  /* 0x000000ff0a1e7207 */ /* 0x000fe20007000000 */
[----:B------:R-:W-:Y:S01]  /*17b0*/  IMAD.WIDE.U32 R20, R69, c[0x0][0x180], R70 ;  /* 0x0000600045147a25 */ /* 0x000fe200078e0046 */
[----:B------:R-:W-:Y:S01]  /*17c0*/  SEL R11, R67, RZ, !P6 ;  /* 0x000000ff430b7207 */ /* 0x000fe20007000000 */
[----:B------:R-:W-:Y:S01]  /*17d0*/  UIADD3.X UR4, URZ, UR11, URZ, UP0, !UPT ;  /* 0x0000000b3f047290 */ /* 0x000fe200087fe43f */
[----:B------:R-:W-:Y:S01]  /*17e0*/  LOP3.LUT R15, R15, 0xfffffff0, RZ, 0xc0, !PT ;  /* 0xfffffff00f0f7812 */ /* 0x000fe200078ec0ff */
[----:B------:R-:W-:Y:S01]  /*17f0*/  IMAD.SHL.U32 R14, R8, 0x40, RZ ;  /* 0x00000040080e7824 */ /* 0x000fe200078e00ff */
[----:B------:R-:W-:Y:S01]  /*1800*/  LOP3.LUT R41, R41, 0xfffffffe, RZ, 0xc0, !PT ;  /* 0xfffffffe29297812 */ /* 0x000fe200078ec0ff */
[----:B------:R-:W-:Y:S01]  /*1810*/  IMAD R32, R30, c[0x0][0x240], RZ ;  /* 0x000090001e207a24 */ /* 0x000fe200078e02ff */
[----:B------:R-:W-:Y:S01]  /*1820*/  ISETP.GE.AND P2, PT, R9, c[0x0][0x16c], PT ;  /* 0x00005b0009007a0c */ /* 0x000fe20003f46270 */
[----:B------:R-:W-:Y:S01]  /*1830*/  IMAD.IADD R15, R66, 0x1, -R15 ;  /* 0x00000001420f7824 */ /* 0x000fe200078e0a0f */
[----:B------:R-:W-:Y:S01]  /*1840*/  LOP3.LUT R14, R14, 0x1c0, RZ, 0xc0, !PT ;  /* 0x000001c00e0e7812 */ /* 0x000fe200078ec0ff */
[----:B------:R-:W-:Y:S01]  /*1850*/  IMAD.IADD R41, R12, 0x1, -R41 ;  /* 0x000000010c297824 */ /* 0x000fe200078e0a29 */
[----:B------:R-:W4:Y:S01]  /*1860*/  LDL R36, [R1+0x338] ;  /* 0x0003380001247983 */ /* 0x000f220000100800 */
[----:B------:R-:W-:Y:S01]  /*1870*/  IMAD.IADD R5, R13, 0x1, -R8 ;  /* 0x000000010d057824 */ /* 0x000fe200078e0a08 */
[----:B------:R-:W-:Y:S01]  /*1880*/  LOP3.LUT R12, R14, 0x38, R9, 0xf8, !PT ;  /* 0x000000380e0c7812 */ /* 0x000fe200078ef809 */
[----:B------:R-:W-:Y:S01]  /*1890*/  IMAD.SHL.U32 R13, R2, 0x40, RZ ;  /* 0x00000040020d7824 */ /* 0x000fe200078e00ff */
[----:B------:R-:W-:Y:S01]  /*18a0*/  SHF.R.U32.HI R45, RZ, 0x3, R14 ;  /* 0x00000003ff2d7819 */ /* 0x000fe2000001160e */
[----:B-1----:R-:W-:-:S02]  /*18b0*/  IMAD R18, R7, c[0x0][0x288], RZ ;  /* 0x0000a20007127a24 */ /* 0x002fc400078e02ff */
[----:B------:R-:W-:Y:S01]  /*18c0*/  IMAD R16, R7, c[0x0][0x180], RZ ;  /* 0x0000600007107a24 */ /* 0x000fe200078e02ff */
[----:B------:R-:W-:Y:S01]  /*18d0*/  LOP3.LUT R45, R12, R45, RZ, 0x3c, !PT ;  /* 0x0000002d0c2d7212 */ /* 0x000fe200078e3cff */
[C---:B------:R-:W-:Y:S01]  /*18e0*/  IMAD R18, R69.reuse, c[0x0][0x28c], R18 ;  /* 0x0000a30045127a24 */ /* 0x040fe200078e0212 */
[----:B------:R-:W-:Y:S01]  /*18f0*/  SHF.R.S32.HI R12, RZ, 0x1f, R13 ;  /* 0x0000001fff0c7819 */ /* 0x000fe2000001140d */
[----:B------:R-:W-:Y:S01]  /*1900*/  IMAD R16, R69, c[0x0][0x184], R16 ;  /* 0x0000610045107a24 */ /* 0x000fe200078e0210 */
[----:B---3--:R-:W-:Y:S01]  /*1910*/  LEA.HI R8, R25, R66, RZ, 0x6 ;  /* 0x0000004219087211 */ /* 0x008fe200078f30ff */
[----:B------:R-:W-:Y:S01]  /*1920*/  IMAD.IADD R19, R23, 0x1, R18 ;  /* 0x0000000117137824 */ /* 0x000fe200078e0212 */
[----:B------:R-:W-:Y:S01]  /*1930*/  MOV R18, R22 ;  /* 0x0000001600127202 */ /* 0x000fe20000000f00 */
[----:B------:R-:W-:Y:S01]  /*1940*/  IMAD.IADD R17, R21, 0x1, R16 ;  /* 0x0000000115117824 */ /* 0x000fe200078e0210 */
[----:B------:R-:W-:Y:S01]  /*1950*/  SHF.R.S32.HI R21, RZ, 0x1f, R66 ;  /* 0x0000001fff157819 */ /* 0x000fe20000011442 */
[----:B------:R-:W-:Y:S01]  /*1960*/  IMAD.MOV.U32 R16, RZ, RZ, R20 ;  /* 0x000000ffff107224 */ /* 0x000fe200078e0014 */
[----:B------:R-:W-:Y:S01]  /*1970*/  SEL R20, RZ, 0x1, P2 ;  /* 0x00000001ff147807 */ /* 0x000fe20001000000 */
[----:B------:R-:W-:-:S02]  /*1980*/  IMAD R22, R30, c[0x0][0x188], RZ ;  /* 0x000062001e167a24 */ /* 0x000fc400078e02ff */
[C---:B------:R-:W-:Y:S02]  /*1990*/  IMAD.WIDE.U32 R16, R11.reuse, c[0x0][0x188], R16 ;  /* 0x000062000b107a25 */ /* 0x040fe400078e0010 */
[----:B------:R1:W-:Y:S02]  /*19a0*/  STL.U8 [R1+0x341], R20 ;  /* 0x0003411401007387 */ /* 0x0003e40000100000 */
[C---:B------:R-:W-:Y:S02]  /*19b0*/  IMAD R22, R11.reuse, c[0x0][0x18c], R22 ;  /* 0x000063000b167a24 */ /* 0x040fe400078e0216 */
[----:B------:R-:W-:Y:S01]  /*19c0*/  IMAD.WIDE.U32 R28, R11, c[0x0][0x240], R28 ;  /* 0x000090000b1c7a25 */ /* 0x000fe200078e001c */
[----:B------:R-:W3:Y:S03]  /*19d0*/  LDL.U8 R35, [R1+0x341] ;  /* 0x0003410001237983 */ /* 0x000ee60000100000 */
[----:B------:R-:W-:Y:S01]  /*19e0*/  IMAD.IADD R23, R17, 0x1, R22 ;  /* 0x0000000111177824 */ /* 0x000fe200078e0216 */
[----:B------:R-:W-:Y:S01]  /*19f0*/  MOV R22, R16 ;  /* 0x0000001000167202 */ /* 0x000fe20000000f00 */
[----:B------:R-:W-:Y:S01]  /*1a00*/  IMAD R32, R11, c[0x0][0x244], R32 ;  /* 0x000091000b207a24 */ /* 0x000fe200078e0220 */
[----:B------:R-:W-:Y:S01]  /*1a10*/  SHF.R.S32.HI R16, RZ, 0x1f, R15 ;  /* 0x0000001fff107819 */ /* 0x000fe2000001140f */
[----:B------:R-:W-:Y:S01]  /*1a20*/  IMAD R14, R6, c[0x0][0x178], RZ ;  /* 0x00005e00060e7a24 */ /* 0x000fe200078e02ff */
[----:B------:R-:W-:Y:S01]  /*1a30*/  IADD3 R39, P1, P0, R66, R28, R13 ;  /* 0x0000001c42277210 */ /* 0x000fe2000783e00d */
[----:B------:R-:W-:Y:S01]  /*1a40*/  IMAD.IADD R32, R29, 0x1, R32 ;  /* 0x000000011d207824 */ /* 0x000fe200078e0220 */
[----:B------:R-:W-:Y:S01]  /*1a50*/  LEA.HI R43, R16, R15, RZ, 0x3 ;  /* 0x0000000f102b7211 */ /* 0x000fe200078f18ff */
[----:B------:R-:W-:-:S02]  /*1a60*/  IMAD R13, R3, c[0x0][0x17c], R14 ;  /* 0x00005f00030d7a24 */ /* 0x000fc400078e020e */
[----:B------:R-:W-:Y:S01]  /*1a70*/  IMAD.WIDE.U32 R16, R3, c[0x0][0x178], R22 ;  /* 0x00005e0003107a25 */ /* 0x000fe200078e0016 */
[----:B------:R-:W-:Y:S02]  /*1a80*/  IADD3.X R32, R21, R32, R12, P1, P0 ;  /* 0x0000002015207210 */ /* 0x000fe40000fe040c */
[----:B------:R-:W-:Y:S01]  /*1a90*/  LOP3.LUT R42, R43, 0xfffffff8, RZ, 0xc0, !PT ;  /* 0xfffffff82b2a7812 */ /* 0x000fe200078ec0ff */
[----:B------:R-:W-:Y:S01]  /*1aa0*/  IMAD.SHL.U32 R8, R8, 0x8, RZ ;  /* 0x0000000808087824 */ /* 0x000fe200078e00ff */
[----:B------:R-:W-:Y:S01]  /*1ab0*/  LEA R12, P0, R16, c[0x0][0x160], 0x1 ;  /* 0x00005800100c7a11 */ /* 0x000fe200078008ff */
[----:B------:R-:W-:Y:S01]  /*1ac0*/  IMAD.IADD R13, R17, 0x1, R13 ;  /* 0x00000001110d7824 */ /* 0x000fe200078e020d */
[----:B-1----:R-:W5:Y:S01]  /*1ad0*/  LDL.128 R20, [R1+0x80] ;  /* 0x0000800001147983 */ /* 0x002f620000100c00 */
        /* <DEDUP_REMOVED lines=10> */
[C---:B------:R-:W-:Y:S01]  /*1b80*/  IMAD R17, R11.reuse, c[0x0][0x27c], R14 ;  /* 0x00009f000b117a24 */ /* 0x040fe200078e020e */
[C---:B------:R-:W-:Y:S01]  /*1b90*/  IADD3 R33, P1, R2.reuse, R48, RZ ;  /* 0x0000003002217210 */ /* 0x040fe20007f3e0ff */
[----:B------:R-:W-:Y:S01]  /*1ba0*/  IMAD R7, R11, c[0x0][0x294], R8 ;  /* 0x0000a5000b077a24 */ /* 0x000fe200078e0208 */
[----:B------:R-:W-:Y:S01]  /*1bb0*/  IADD3 R8, P0, R2, R18, RZ ;  /* 0x0000001202087210 */ /* 0x000fe20007f1e0ff */
[----:B------:R-:W-:Y:S01]  /*1bc0*/  IMAD.WIDE.U32 R14, R45, 0x2, R28 ;  /* 0x000000022d0e7825 */ /* 0x000fe200078e001c */
[C---:B------:R-:W-:Y:S02]  /*1bd0*/  IADD3.X R2, R16.reuse, R49, R17, P1, !PT ;  /* 0x0000003110027210 */ /* 0x040fe40000ffe411 */
[----:B------:R-:W-:-:S02]  /*1be0*/  IADD3.X R7, R16, R19, R7, P0, !PT ;  /* 0x0000001310077210 */ /* 0x000fc400007fe407 */
[----:B------:R1:W-:Y:S04]  /*1bf0*/  STL.128 [R1+0x90], R12 ;  /* 0x0000900c01007387 */ /* 0x0003e80000100c00 */
[----:B------:R-:W2:Y:S01]  /*1c00*/  LDL.128 R16, [R1+0x90] ;  /* 0x0000900001107983 */ /* 0x000ea20000100c00 */
[C---:B------:R-:W-:Y:S02]  /*1c10*/  IMAD R56, R69.reuse, c[0x0][0x214], R56 ;  /* 0x0000850045387a24 */ /* 0x040fe400078e0238 */
        /* <DEDUP_REMOVED lines=242> */
[----:B------:R-:W-:Y:S02]  /*2b40*/  LOP3.LUT R35, R35, 0x1, RZ, 0xc0, !PT ;  /* 0x0000000123237812 */ /* 0x000fe400078ec0ff */
[----:B------:R3:W-:Y:S01]  /*2b50*/  STL.64 [R1+0x2f0], R10 ;  /* 0x0002f00a01007387 */ /* 0x0007e20000100a00 */
[----:B------:R-:W-:-:S03]  /*2b60*/  IMAD.WIDE.U32 R24, R9, 0x2, R24 ;  /* 0x0000000209187825 */ /* 0x000fc600078e0018 */
[----:B------:R4:W-:Y:S01]  /*2b70*/  LDGSTS.E.BYPASS.LTC128B.128 [R46+0x6080], [R28.64], !P2 ;  /* 0x060800001c2e7fae */ /* 0x0009e2000d101d46 */
[----:B-----5:R-:W-:-:S03]  /*2b80*/  IMAD R9, R23, R0, RZ ;  /* 0x0000000017097224 */ /* 0x020fc600078e02ff */
        /* <DEDUP_REMOVED lines=27> */
[----:B-----5:R-:W-:Y:S01]  /*2d40*/  IMAD.WIDE R50, R52, 0x4, R44 ;  /* 0x0000000434327825 */ /* 0x020fe200078e022c */
[----:B------:R-:W-:Y:S01]  /*2d50*/  IADD3 R14, P2, R10, UR4, RZ ;  /* 0x000000040a0e7c10 */ /* 0x000fe2000ff5e0ff */
[----:B------:R1:W-:Y:S01]  /*2d60*/  LDGSTS.E.BYPASS.LTC128B.128 [R46+0x1080], [R6.64], !P4 ;  /* 0x01080000062e7fae */ /* 0x0003e2000e101d46 */
[----:B------:R-:W-:-:S02]  /*2d70*/  LEA R16, P1, R12, R16, 0x1 ;  /* 0x000000100c107211 */ /* 0x000fc400078208ff */
[----:B------:R-:W-:Y:S01]  /*2d80*/  IADD3.X R15, R11, UR5, RZ, P2, !PT ;  /* 0x000000050b0f7c10 */ /* 0x000fe200097fe4ff */
[----:B---3--:R-:W-:Y:S01]  /*2d90*/  IMAD.MOV.U32 R48, RZ, RZ, R34 ;  /* 0x000000ffff307224 */ /* 0x008fe200078e0022 */
        /* <DEDUP_REMOVED lines=269> */
.L_x_5035:
[----:B-1----:R-:W-:Y:S05]  /*3e70*/  BSYNC B0 ;  /* 0x0000000000007941 */ /* 0x002fea0003800000 */
.L_x_5034:
        /* <DEDUP_REMOVED lines=311> */
.L_x_5039:
[----:B-12---:R-:W-:Y:S02]  /*51f0*/  MOV R64, 0x5210 ;  /* 0x0000521000407802 */ /* 0x006fe40000000f00 */
[----:B------:R-:W-:Y:S05]  /*5200*/  CALL.REL.NOINC `($_ZN7cutlass13device_kernelIN5flash19enable_sm80_to_sm89INS1_16FlashAttnBwdSm80INS1_25CollectiveMainloopBwdSm80ILi2ELi2EN4cute5tupleIJNS5_1CILi128EEES8_NS7_ILi64EEEEEENS_6half_tEfNS_4arch4Sm80ELb1ELb0ELb1ELb1ELb1ELb0ELb0ELb0ELi2ELi4ELi4ELi4ELb0EEENS1_21CollectiveEpilogueBwdISA_SB_SD_Li256ELb1ELb0ELi2EEENS1_25SingleTileBwdLPTSchedulerILb1ELi128ELb1EEEEEEEEEvNT_6ParamsE$_ZZN5flash25CollectiveMainloopBwdSm80ILi2ELi2EN4cute5tupleIJNS1_1CILi128EEES4_NS3_ILi64EEEEEEN7cutlass6half_tEfNS7_4arch4Sm80ELb1ELb0ELb1ELb1ELb1ELb0ELb0ELb0ELi2ELi4ELi4ELi4ELb0EE3mmaINS_16FlashAttnBwdSm80ISB_NS_21CollectiveEpilogueBwdIS6_S8_SA_Li256ELb1ELb0ELi2EEENS_25SingleTileBwdLPTSchedulerILb1ELi128ELb1EEEE13SharedStorageENS1_6TensorINS1_11ArrayEngineIfLm32EEENS1_6LayoutINS2_IJNS2_IJNS3_ILi2EEESO_EEESO_NS3_ILi4EEEEEENS2_IJNS2_IJNS3_ILi1EEESO_EEESQ_NS3_ILi8EEEEEEEEEEEEbRKNSB_6ParamsERT0_S12_iNS2_IJiiiEEERT_ENKUliT_E_clIZSC_ISJ_SX_EbS10_S12_S12_iS13_S15_EUlRS16_iE_EEDaiS16_) ;  /* 0x0000768000007944 */ /* 0x000fea0003c00000 */
[----:B---3--:R-:W2:Y:S02]  /*5210*/  LDL R0, [R1+0x430] ;  /* 0x0004300001007983 */ /* 0x008ea40000100800 */
[----:B--2---:R-:W-:-:S04]  /*5220*/  IADD3 R0, R0, 0x1, RZ ;  /* 0x0000000100007810 */ /* 0x004fc80007ffe0ff */
[----:B------:R-:W-:Y:S01]  /*5230*/  ISETP.GE.AND P0, PT, R0, R65, PT ;  /* 0x000000410000720c */ /* 0x000fe20003f06270 */
[----:B------:R2:W-:-:S12]  /*5240*/  STL [R1+0x430], R0 ;  /* 0x0004300001007387 */ /* 0x0005d80000100800 */
[----:B------:R-:W-:Y:S05]  /*5250*/  @!P0 BRA `(.L_x_5039) ;  /* 0xffffff9000008947 */ /* 0x000fea000383ffff */
[----:B------:R-:W-:Y:S05]  /*5260*/  BSYNC B2 ;  /* 0x0000000000027941 */ /* 0x000fea0003800000 */
.L_x_5038:
        /* <DEDUP_REMOVED lines=8> */
.L_x_5037:
[----:B------:R-:W-:Y:S05]  /*52f0*/  BSYNC B3 ;  /* 0x0000000000037941 */ /* 0x000fea0003800000 */
.L_x_5036:
        /* <DEDUP_REMOVED lines=41> */
.L_x_5033:
        /* <DEDUP_REMOVED lines=125> */
.L_x_5041:
        /* <DEDUP_REMOVED lines=13> */
[----:B------:R-:W-:Y:S02]  /*5e30*/  LOP3.LUT R5, R5, 0x1c0, RZ, 0xc0, !PT ;  /* 0x000001c005057812 */ /* 0x000fe400078ec0ff */
[--C-:B------:R-:W-:Y:S02]  /*5e40*/  SHF.R.S32.HI R39, RZ, 0x1f, R38.reuse ;  /* 0x0000001fff277819 */ /* 0x100fe40000011426 */
[--C-:B------:R-:W-:Y:S02]  /*5e50*/  LOP3.LUT R2, R5, 0x38, R38.reuse, 0xf8, !PT ;  /* 0x0000003805027812 */ /* 0x100fe400078ef826 */
[----:B------:R-:W-:Y:S01]  /*5e60*/  SHF.R.U32.HI R5, RZ, 0x3, R5 ;  /* 0x00000003ff057819 */ /* 0x000fe20000011605 */
[----:B------:R-:W-:Y:S01]  /*5e70*/  IMAD.WIDE.U32 R42, R69, c[0x0][0x338], R38 ;  /* 0x0000ce00452a7a25 */ /* 0x000fe200078e0026 */
[----:B------:R-:W-:Y:S02]  /*5e80*/  SEL R67, R67, RZ, !P1 ;  /* 0x000000ff43437207 */ /* 0x000fe40004800000 */
[----:B------:R-:W-:-:S04]  /*5e90*/  LOP3.LUT R2, R2, R5, RZ, 0x3c, !PT ;  /* 0x0000000502027212 */ /* 0x000fc800078e3cff */
[----:B------:R-:W-:Y:S01]  /*5ea0*/  LOP3.LUT R2, R2, 0x7ffffe00, R3, 0xf8, !PT ;  /* 0x7ffffe0002027812 */ /* 0x000fe200078ef803 */
[----:B-----5:R-:W-:-:S04]  /*5eb0*/  IMAD R3, R68, -0x80, R33 ;  /* 0xffffff8044037824 */ /* 0x020fc800078e0221 */
[----:B------:R-:W-:Y:S01]  /*5ec0*/  IMAD.SHL.U32 R32, R2, 0x2, RZ ;  /* 0x0000000202207824 */ /* 0x000fe200078e00ff */
[----:B------:R-:W-:Y:S02]  /*5ed0*/  IMNMX R3, R3, 0x80, PT ;  /* 0x0000008003037817 */ /* 0x000fe40003800200 */
[----:B------:R-:W-:Y:S02]  /*5ee0*/  SHF.R.S32.HI R2, RZ, 0x1f, R69 ;  /* 0x0000001fff027819 */ /* 0x000fe40000011445 */
[----:B------:R1:W2:Y:S01]  /*5ef0*/  LDS.128 R28, [R32+0x5080] ;  /* 0x00508000201c7984 */ /* 0x0002a20000000c00 */
[----:B------:R-:W-:Y:S02]  /*5f00*/  ISETP.GE.AND P3, PT, R0, R3, PT ;  /* 0x000000030000720c */ /* 0x000fe40003f66270 */
[----:B------:R-:W-:Y:S01]  /*5f10*/  IMAD R34, R2, c[0x0][0x338], RZ ;  /* 0x0000ce0002227a24 */ /* 0x000fe200078e02ff */
[----:B------:R1:W3:Y:S01]  /*5f20*/  LDS.128 R24, [R32+0x6080] ;  /* 0x0060800020187984 */ /* 0x0002e20000000c00 */
[----:B------:R-:W-:-:S02]  /*5f30*/  ISETP.GE.OR P0, PT, R38, c[0x0][0x324], P3 ;  /* 0x0000c90026007a0c */ /* 0x000fc40001f06670 */
[----:B------:R-:W-:Y:S01]  /*5f40*/  IMAD R33, R69, c[0x0][0x33c], R34 ;  /* 0x0000cf0045217a24 */ /* 0x000fe200078e0222 */
[----:B------:R1:W4:Y:S01]  /*5f50*/  LDS.128 R20, [R32+0x7080] ;  /* 0x0070800020147984 */ /* 0x0003220000000c00 */
[----:B------:R-:W-:Y:S02]  /*5f60*/  IMAD R34, R36, c[0x0][0x340], RZ ;  /* 0x0000d00024227a24 */ /* 0x000fe400078e02ff */
[----:B------:R-:W-:Y:S01]  /*5f70*/  IMAD.IADD R43, R43, 0x1, R33 ;  /* 0x000000012b2b7824 */ /* 0x000fe200078e0221 */
[----:B------:R1:W1:Y:S01]  /*5f80*/  LDS.128 R16, [R32+0x80] ;  /* 0x0000800020107984 */ /* 0x0002620000000c00 */
[C---:B------:R-:W-:Y:S02]  /*5f90*/  IMAD R33, R67.reuse, c[0x0][0x344], R34 ;  /* 0x0000d10043217a24 */ /* 0x040fe400078e0222 */
[----:B------:R-:W-:Y:S01]  /*5fa0*/  IMAD.WIDE.U32 R40, R67, c[0x0][0x340], R42 ;  /* 0x0000d00043287a25 */ /* 0x000fe200078e002a */
[----:B------:R1:W1:Y:S03]  /*5fb0*/  LDS.128 R12, [R32+0x1080] ;  /* 0x00108000200c7984 */ /* 0x0002660000000c00 */
[----:B------:R-:W-:Y:S01]  /*5fc0*/  IMAD.WIDE R42, R68, 0x80, R44 ;  /* 0x00000080442a7825 */ /* 0x000fe200078e022c */
        /* <DEDUP_REMOVED lines=13> */
.L_x_5043:
[----:B------:R-:W-:Y:S05]  /*60a0*/  BSYNC B0 ;  /* 0x0000000000007941 */ /* 0x000fea0003800000 */
.L_x_5042:
        /* <DEDUP_REMOVED lines=16> */
.L_x_5045:
[----:B------:R-:W-:Y:S05]  /*61b0*/  BSYNC B0 ;  /* 0x0000000000007941 */ /* 0x000fea0003800000 */
.L_x_5044:
        /* <DEDUP_REMOVED lines=16> */
.L_x_5047:
[----:B------:R-:W-:Y:S05]  /*62c0*/  BSYNC B0 ;  /* 0x0000000000007941 */ /* 0x000fea0003800000 */
.L_x_5046:
        /* <DEDUP_REMOVED lines=16> */
.L_x_5049:
[----:B------:R-:W-:Y:S05]  /*63d0*/  BSYNC B0 ;  /* 0x0000000000007941 */ /* 0x000fea0003800000 */
.L_x_5048:
        /* <DEDUP_REMOVED lines=19> */
.L_x_5051:
[----:B------:R-:W-:Y:S05]  /*6510*/  BSYNC B0 ;  /* 0x0000000000007941 */ /* 0x000fea0003800000 */
.L_x_5050:
        /* <DEDUP_REMOVED lines=14> */
.L_x_5053:
[----:B------:R-:W-:Y:S05]  /*6600*/  BSYNC B0 ;  /* 0x0000000000007941 */ /* 0x000fea0003800000 */
.L_x_5052:
        /* <DEDUP_REMOVED lines=14> */
.L_x_5055:
[----:B------:R-:W-:Y:S05]  /*66f0*/  BSYNC B0 ;  /* 0x0000000000007941 */ /* 0x000fea0003800000 */
.L_x_5054:
        /* <DEDUP_REMOVED lines=14> */
.L_x_5040:
        /* <DEDUP_REMOVED lines=18> */
.L_x_5056:
        /* <DEDUP_REMOVED lines=35> */
.L_x_5058:
[----:B------:R-:W-:Y:S05]  /*6b30*/  BSYNC B0 ;  /* 0x0000000000007941 */ /* 0x000fea0003800000 */
.L_x_5057:
        /* <DEDUP_REMOVED lines=16> */
.L_x_5060:
[----:B------:R-:W-:Y:S05]  /*6c40*/  BSYNC B0 ;  /* 0x0000000000007941 */ /* 0x000fea0003800000 */
.L_x_5059:
        /* <DEDUP_REMOVED lines=16> */
.L_x_5062:
[----:B------:R-:W-:Y:S05]  /*6d50*/  BSYNC B0 ;  /* 0x0000000000007941 */ /* 0x000fea0003800000 */
.L_x_5061:
        /* <DEDUP_REMOVED lines=16> */
.L_x_5064:
[----:B------:R-:W-:Y:S05]  /*6e60*/  BSYNC B0 ;  /* 0x0000000000007941 */ /* 0x000fea0003800000 */
.L_x_5063:
        /* <DEDUP_REMOVED lines=19> */
.L_x_5066:
[----:B------:R-:W-:Y:S05]  /*6fa0*/  BSYNC B0 ;  /* 0x0000000000007941 */ /* 0x000fea0003800000 */
.L_x_5065:
        /* <DEDUP_REMOVED lines=14> */
.L_x_5068:
[----:B------:R-:W-:Y:S05]  /*7090*/  BSYNC B0 ;  /* 0x0000000000007941 */ /* 0x000fea0003800000 */
.L_x_5067:
        /* <DEDUP_REMOVED lines=14> */
.L_x_5070:
[----:B------:R-:W-:Y:S05]  /*7180*/  BSYNC B0 ;  /* 0x0000000000007941 */ /* 0x000fea0003800000 */
.L_x_5069:
        /* <DEDUP_REMOVED lines=13> */
        .type           $_ZN7cutlass13device_kernelIN5flash19enable_sm80_to_sm89INS1_16FlashAttnBwdSm80INS1_25CollectiveMainloopBwdSm80ILi2ELi2EN4cute5tupleIJNS5_1CILi128EEES8_NS7_ILi64EEEEEENS_6half_tEfNS_4arch4Sm80ELb1ELb0ELb1ELb1ELb1ELb0ELb0ELb0ELi2ELi4ELi4ELi4ELb0EEENS1_21CollectiveEpilogueBwdISA_SB_SD_Li256ELb1ELb0ELi2EEENS1_25SingleTileBwdLPTSchedulerILb1ELi128ELb1EEEEEEEEEvNT_6ParamsE$_ZN4cute3eso3ESOILb0ELb0EJNS_14ComposedLayoutINS_7SwizzleILi3ELi3ELi3EEENS_9MixedBitsILj0ELj432EEENS_6LayoutINS_5tupleIJNS8_IJNS_1CILi2EEESA_SA_EEESA_NS9_ILi8EEEEEENS8_IJNS8_IJNS9_ILi64EEESC_NS9_ILi512EEEEEENS9_ILi8192EEENS9_ILi1024EEEEEEEEEENS_10ViewEngineINS_8smem_ptrIPN7cutlass6half_tEEEEEEEC2ERKSL_RKSS_,@function
        .size           $_ZN7cutlass13device_kernelIN5flash19enable_sm80_to_sm89INS1_16FlashAttnBwdSm80INS1_25CollectiveMainloopBwdSm80ILi2ELi2EN4cute5tupleIJNS5_1CILi128EEES8_NS7_ILi64EEEEEENS_6half_tEfNS_4arch4Sm80ELb1ELb0ELb1ELb1ELb1ELb0ELb0ELb0ELi2ELi4ELi4ELi4ELb0EEENS1_21CollectiveEpilogueBwdISA_SB_SD_Li256ELb1ELb0ELi2EEENS1_25SingleTileBwdLPTSchedulerILb1ELi128ELb1EEEEEEEEEvNT_6ParamsE$_ZN4cute3eso3ESOILb0ELb0EJNS_14ComposedLayoutINS_7SwizzleILi3ELi3ELi3EEENS_9MixedBitsILj0ELj432EEENS_6LayoutINS_5tupleIJNS8_IJNS_1CILi2EEESA_SA_EEESA_NS9_ILi8EEEEEENS8_IJNS8_IJNS9_ILi64EEESC_NS9_ILi512EEEEEENS9_ILi8192EEENS9_ILi1024EEEEEEEEEENS_10ViewEngineINS_8smem_ptrIPN7cutlass6half_tEEEEEEEC2ERKSL_RKSS_,($_ZN7cutlass13device_kernelIN5flash19enable_sm80_to_sm89INS1_16FlashAttnBwdSm80INS1_25CollectiveMainloopBwdSm80ILi2ELi2EN4cute5tupleIJNS5_1CILi128EEES8_NS7_ILi64EEEEEENS_6half_tEfNS_4arch4Sm80ELb1ELb0ELb1ELb1ELb1ELb0ELb0ELb0ELi2ELi4ELi4ELi4ELb0EEENS1_21CollectiveEpilogueBwdISA_SB_SD_Li256ELb1ELb0ELi2EEENS1_25SingleTileBwdLPTSchedulerILb1ELi128ELb1EEEEEEEEEvNT_6ParamsE$_ZN4cute3eso3ESOILb0ELb0EJNS_14ComposedLayoutINS_7SwizzleILi3ELi3ELi3EEENS_9MixedBitsILj0ELj432EEENS_6LayoutINS_5tupleIJNS8_IJNS_1CILi2EEESA_SA_EEESA_NS9_ILi8EEEEEENS8_IJNS8_IJNS9_ILi64EEESC_NS9_ILi512EEEEEENS9_ILi8192EEENS9_ILi1024EEEEEEEEEEiEEC2ERKSL_RKi - $_ZN7cutlass13device_kernelIN5flash19enable_sm80_to_sm89INS1_16FlashAttnBwdSm80INS1_25CollectiveMainloopBwdSm80ILi2ELi2EN4cute5tupleIJNS5_1CILi128EEES8_NS7_ILi64EEEEEENS_6half_tEfNS_4arch4Sm80ELb1ELb0ELb1ELb1ELb1ELb0ELb0ELb0ELi2ELi4ELi4ELi4ELb0EEENS1_21CollectiveEpilogueBwdISA_SB_SD_Li256ELb1ELb0ELi2EEENS1_25SingleTileBwdLPTSchedulerILb1ELi128ELb1EEEEEEEEEvNT_6ParamsE$_ZN4cute3eso3ESOILb0ELb0EJNS_14ComposedLayoutINS_7SwizzleILi3ELi3ELi3EEENS_9MixedBitsILj0ELj432EEENS_6LayoutINS_5tupleIJNS8_IJNS_1CILi2EEESA_SA_EEESA_NS9_ILi8EEEEEENS8_IJNS8_IJNS9_ILi64EEESC_NS9_ILi512EEEEEENS9_ILi8192EEENS9_ILi1024EEEEEEEEEENS_10ViewEngineINS_8smem_ptrIPN7cutlass6half_tEEEEEEEC2ERKSL_RKSS_)
$_ZN7cutlass13device_kernelIN5flash19enable_sm80_to_sm89INS1_16FlashAttnBwdSm80INS1_25CollectiveMainloopBwdSm80ILi2ELi2EN4cute5tupleIJNS5_1CILi128EEES8_NS7_ILi64EEEEEENS_6half_tEfNS_4arch4Sm80ELb1ELb0ELb1ELb1ELb1ELb0ELb0ELb0ELi2ELi4ELi4ELi4ELb0EEENS1_21CollectiveEpilogueBwdISA_SB_SD_Li256ELb1ELb0ELi2EEENS1_25SingleTileBwdLPTSchedulerILb1ELi128ELb1EEEEEEEEEvNT_6ParamsE$_ZN4cute3eso3ESOILb0ELb0EJNS_14ComposedLayoutINS_7SwizzleILi3ELi3ELi3EEENS_9MixedBitsILj0ELj432EEENS_6LayoutINS_5tupleIJNS8_IJNS_1CILi2EEESA_SA_EEESA_NS9_ILi8EEEEEENS8_IJNS8_IJNS9_ILi64EEESC_NS9_ILi512EEEEEENS9_ILi8192EEENS9_ILi1024EEEEEEEEEENS_10ViewEngineINS_8smem_ptrIPN7cutlass6half_tEEEEEEEC2ERKSL_RKSS_:
[----:B------:R-:W-:Y:S02]  /*7260*/  IADD3 R3, R60, -c[0x0][0x20], RZ ;  /* 0x800008003c037a10 */ /* 0x000fe40007ffe0ff */
[----:B------:R-:W-:-:S03]  /*7270*/  IADD3 R2, R2, -c[0x0][0x20], RZ ;  /* 0x8000080002027a10 */ /* 0x000fc60007ffe0ff */
[----:B------:R1:W-:Y:S04]  /*7280*/  STL [R3], R6 ;  /* 0x0000000603007387 */ /* 0x0003e80000100800 */
[----:B------:R-:W2:Y:S01]  /*7290*/  LDL.64 R10, [R2] ;  /* 0x00000000020a7983 */ /* 0x000ea20000100a00 */
[----:B------:R-:W-:-:S03]  /*72a0*/  IMAD.MOV.U32 R5, RZ, RZ, 0x0 ;  /* 0x00000000ff057424 */ /* 0x000fc600078e00ff */
[----:B--2---:R1:W-:Y:S01]  /*72b0*/  STL.64 [R3+0x8], R10 ;  /* 0x0000080a03007387 */ /* 0x0043e20000100a00 */
[----:B------:R-:W-:Y:S05]  /*72c0*/  RET.REL.NODEC R4 `(_ZN7cutlass13device_kernelIN5flash19enable_sm80_to_sm89INS1_16FlashAttnBwdSm80INS1_25CollectiveMainloopBwdSm80ILi2ELi2EN4cute5tupleIJNS5_1CILi128EEES8_NS7_ILi64EEEEEENS_6half_tEfNS_4arch4Sm80ELb1ELb0ELb1ELb1ELb1ELb0ELb0ELb0ELi2ELi4ELi4ELi4ELb0EEENS1_21CollectiveEpilogueBwdISA_SB_SD_Li256ELb1ELb0ELi2EEENS1_25SingleTileBwdLPTSchedulerILb1ELi128ELb1EEEEEEEEEvNT_6ParamsE) ;  /* 0xffff8d3004007950 */ /* 0x000fea0003c3ffff */
        .type           $_ZN7cutlass13device_kernelIN5flash19enable_sm80_to_sm89INS1_16FlashAttnBwdSm80INS1_25CollectiveMainloopBwdSm80ILi2ELi2EN4cute5tupleIJNS5_1CILi128EEES8_NS7_ILi64EEEEEENS_6half_tEfNS_4arch4Sm80ELb1ELb0ELb1ELb1ELb1ELb0ELb0ELb0ELi2ELi4ELi4ELi4ELb0EEENS1_21CollectiveEpilogueBwdISA_SB_SD_Li256ELb1ELb0ELi2EEENS1_25SingleTileBwdLPTSchedulerILb1ELi128ELb1EEEEEEEEEvNT_6ParamsE$_ZN4cute3eso3ESOILb0ELb0EJNS_14ComposedLayoutINS_7SwizzleILi3ELi3ELi3EEENS_9MixedBitsILj0ELj432EEENS_6LayoutINS_5tupleIJNS8_IJNS_1CILi2EEESA_SA_EEESA_NS9_ILi8EEEEEENS8_IJNS8_IJNS9_ILi64EEESC_NS9_ILi512EEEEEENS9_ILi8192EEENS9_ILi1024EEEEEEEEEEiEEC2ERKSL_RKi,@function
        .size           $_ZN7cutlass13device_kernelIN5flash19enable_sm80_to_sm89INS1_16FlashAttnBwdSm80INS1_25CollectiveMainloopBwdSm80ILi2ELi2EN4cute5tupleIJNS5_1CILi128EEES8_NS7_ILi64EEEEEENS_6half_tEfNS_4arch4Sm80ELb1ELb0ELb1ELb1ELb1ELb0ELb0ELb0ELi2ELi4ELi4ELi4ELb0EEENS1_21CollectiveEpilogueBwdISA_SB_SD_Li256ELb1ELb0ELi2EEENS1_25SingleTileBwdLPTSchedulerILb1ELi128ELb1EEEEEEEEEvNT_6ParamsE$_ZN4cute3eso3ESOILb0ELb0EJNS_14ComposedLayoutINS_7SwizzleILi3ELi3ELi3EEENS_9MixedBitsILj0ELj432EEENS_6LayoutINS_5tupleIJNS8_IJNS_1CILi2EEESA_SA_EEESA_NS9_ILi8EEEEEENS8_IJNS8_IJNS9_ILi64EEESC_NS9_ILi512EEEEEENS9_ILi8192EEENS9_ILi1024EEEEEEEEEEiEEC2ERKSL_RKi,($_ZN7cutlass13device_kernelIN5flash19enable_sm80_to_sm89INS1_16FlashAttnBwdSm80INS1_25CollectiveMainloopBwdSm80ILi2ELi2EN4cute5tupleIJNS5_1CILi128EEES8_NS7_ILi64EEEEEENS_6half_tEfNS_4arch4Sm80ELb1ELb0ELb1ELb1ELb1ELb0ELb0ELb0ELi2ELi4ELi4ELi4ELb0EEENS1_21CollectiveEpilogueBwdISA_SB_SD_Li256ELb1ELb0ELi2EEENS1_25SingleTileBwdLPTSchedulerILb1ELi128ELb1EEEEEEEEEvNT_6ParamsE$_ZN4cute3eso3ESOILb0ELb0EJNS_5tupleIJNS_1CILi0EEENS2_IJNS3_ILi1EEENS3_ILi256EEEiEEEEEENS3_ILi2048EEENS2_IJiNS3_ILi4096EEEEEEEEC2ERKS8_RKS9_RKSB_ - $_ZN7cutlass13device_kernelIN5flash19enable_sm80_to_sm89INS1_16FlashAttnBwdSm80INS1_25CollectiveMainloopBwdSm80ILi2ELi2EN4cute5tupleIJNS5_1CILi128EEES8_NS7_ILi64EEEEEENS_6half_tEfNS_4arch4Sm80ELb1ELb0ELb1ELb1ELb1ELb0ELb0ELb0ELi2ELi4ELi4ELi4ELb0EEENS1_21CollectiveEpilogueBwdISA_SB_SD_Li256ELb1ELb0ELi2EEENS1_25SingleTileBwdLPTSchedulerILb1ELi128ELb1EEEEEEEEEvNT_6ParamsE$_ZN4cute3eso3ESOILb0ELb0EJNS_14ComposedLayoutINS_7SwizzleILi3ELi3ELi3EEENS_9MixedBitsILj0ELj432EEENS_6LayoutINS_5tupleIJNS8_IJNS_1CILi2EEESA_SA_EEESA_NS9_ILi8EEEEEENS8_IJNS8_IJNS9_ILi64EEESC_NS9_ILi512EEEEEENS9_ILi8192EEENS9_ILi1024EEEEEEEEEEiEEC2ERKSL_RKi)
$_ZN7cutlass13device_kernelIN5flash19enable_sm80_to_sm89INS1_16FlashAttnBwdSm80INS1_25CollectiveMainloopBwdSm80ILi2ELi2EN4cute5tupleIJNS5_1CILi128EEES8_NS7_ILi64EEEEEENS_6half_tEfNS_4arch4Sm80ELb1ELb0ELb1ELb1ELb1ELb0ELb0ELb0ELi2ELi4ELi4ELi4ELb0EEENS1_21CollectiveEpilogueBwdISA_SB_SD_Li256ELb1ELb0ELi2EEENS1_25SingleTileBwdLPTSchedulerILb1ELi128ELb1EEEEEEEEEvNT_6ParamsE$_ZN4cute3eso3ESOILb0ELb0EJNS_14ComposedLayoutINS_7SwizzleILi3ELi3ELi3EEENS_9MixedBitsILj0ELj432EEENS_6LayoutINS_5tupleIJNS8_IJNS_1CILi2EEESA_SA_EEESA_NS9_ILi8EEEEEENS8_IJNS8_IJNS9_ILi64EEESC_NS9_ILi512EEEEEENS9_ILi8192EEENS9_ILi1024EEEEEEEEEEiEEC2ERKSL_RKi:
[----:B------:R-:W-:Y:S02]  /*72d0*/  IADD3 R5, R60, -c[0x0][0x20], RZ ;  /* 0x800008003c057a10 */ /* 0x000fe40007ffe0ff */
[----:B------:R-:W-:-:S03]  /*72e0*/  IADD3 R3, R3, -c[0x0][0x20], RZ ;  /* 0x8000080003037a10 */ /* 0x000fc60007ffe0ff */
[----:B------:R1:W-:Y:S04]  /*72f0*/  STL [R5], R2 ;  /* 0x0000000205007387 */ /* 0x0003e80000100800 */
[----:B------:R-:W2:Y:S01]  /*7300*/  LDL R6, [R3] ;  /* 0x0000000003067983 */ /* 0x000ea20000100800 */
[----:B------:R-:W-:Y:S02]  /*7310*/  IMAD.MOV.U32 R14, RZ, RZ, R4 ;  /* 0x000000ffff0e7224 */ /* 0x000fe400078e0004 */
[----:B------:R-:W-:Y:S01]  /*7320*/  IMAD.MOV.U32 R15, RZ, RZ, 0x0 ;  /* 0x00000000ff0f7424 */ /* 0x000fe200078e00ff */
[----:B--2---:R1:W-:Y:S03]  /*7330*/  STL [R5+0x4], R6 ;  /* 0x0000040605007387 */ /* 0x0043e60000100800 */
[----:B------:R-:W-:Y:S05]  /*7340*/  RET.REL.NODEC R14 `(_ZN7cutlass13device_kernelIN5flash19enable_sm80_to_sm89INS1_16FlashAttnBwdSm80INS1_25CollectiveMainloopBwdSm80ILi2ELi2EN4cute5tupleIJNS5_1CILi128EEES8_NS7_ILi64EEEEEENS_6half_tEfNS_4arch4Sm80ELb1ELb0ELb1ELb1ELb1ELb0ELb0ELb0ELi2ELi4ELi4ELi4ELb0EEENS1_21CollectiveEpilogueBwdISA_SB_SD_Li256ELb1ELb0ELi2EEENS1_25SingleTileBwdLPTSchedulerILb1ELi128ELb1EEEEEEEEEvNT_6ParamsE) ;  /* 0xffff8cb00e007950 */ /* 0x000fea0003c3ffff */
        .type           $_ZN7cutlass13device_kernelIN5flash19enable_sm80_to_sm89INS1_16FlashAttnBwdSm80INS1_25CollectiveMainloopBwdSm80ILi2ELi2EN4cute5tupleIJNS5_1CILi128EEES8_NS7_ILi64EEEEEENS_6half_tEfNS_4arch4Sm80ELb1ELb0ELb1ELb1ELb1ELb0ELb0ELb0ELi2ELi4ELi4ELi4ELb0EEENS1_21CollectiveEpilogueBwdISA_SB_SD_Li256ELb1ELb0ELi2EEENS1_25SingleTileBwdLPTSchedulerILb1ELi128ELb1EEEEEEEEEvNT_6ParamsE$_ZN4cute3eso3ESOILb0ELb0EJNS_5tupleIJNS_1CILi0EEENS2_IJNS3_ILi1EEENS3_ILi256EEEiEEEEEENS3_ILi2048EEENS2_IJiNS3_ILi4096EEEEEEEEC2ERKS8_RKS9_RKSB_,@function
        .size           $_ZN7cutlass13device_kernelIN5flash19enable_sm80_to_sm89INS1_16FlashAttnBwdSm80INS1_25CollectiveMainloopBwdSm80ILi2ELi2EN4cute5tupleIJNS5_1CILi128EEES8_NS7_ILi64EEEEEENS_6half_tEfNS_4arch4Sm80ELb1ELb0ELb1ELb1ELb1ELb0ELb0ELb0ELi2ELi4ELi4ELi4ELb0EEENS1_21CollectiveEpilogueBwdISA_SB_SD_Li256ELb1ELb0ELi2EEENS1_25SingleTileBwdLPTSchedulerILb1ELi128ELb1EEEEEEEEEvNT_6ParamsE$_ZN4cute3eso3ESOILb0ELb0EJNS_5tupleIJNS_1CILi0EEENS2_IJNS3_ILi1EEENS3_ILi256EEEiEEEEEENS3_ILi2048EEENS2_IJiNS3_ILi4096EEEEEEEEC2ERKS8_RKS9_RKSB_,($_ZN7cutlass13device_kernelIN5flash19enable_sm80_to_sm89INS1_16FlashAttnBwdSm80INS1_25CollectiveMainloopBwdSm80ILi2ELi2EN4cute5tupleIJNS5_1CILi128EEES8_NS7_ILi64EEEEEENS_6half_tEfNS_4arch4Sm80ELb1ELb0ELb1ELb1ELb1ELb0ELb0ELb0ELi2ELi4ELi4ELi4ELb0EEENS1_21CollectiveEpilogueBwdISA_SB_SD_Li256ELb1ELb0ELi2EEENS1_25SingleTileBwdLPTSchedulerILb1ELi128ELb1EEEEEEEEEvNT_6ParamsE$_ZN4cute3eso3ESOILb0ELb0EJNS_5tupleIJNS_1CILi1EEENS3_ILi512EEEiEEENS3_ILi4096EEENS2_IJNS2_IJiiEEENS3_ILi8192EEEEEEEEC2ERKS6_RKS7_RKSA_ - $_ZN7cutlass13device_kernelIN5flash19enable_sm80_to_sm89INS1_16FlashAttnBwdSm80INS1_25CollectiveMainloopBwdSm80ILi2ELi2EN4cute5tupleIJNS5_1CILi128EEES8_NS7_ILi64EEEEEENS_6half_tEfNS_4arch4Sm80ELb1ELb0ELb1ELb1ELb1ELb0ELb0ELb0ELi2ELi4ELi4ELi4ELb0EEENS1_21CollectiveEpilogueBwdISA_SB_SD_Li256ELb1ELb0ELi2EEENS1_25SingleTileBwdLPTSchedulerILb1ELi128ELb1EEEEEEEEEvNT_6ParamsE$_ZN4cute3eso3ESOILb0ELb0EJNS_5tupleIJNS_1CILi0EEENS2_IJNS3_ILi1EEENS3_ILi256EEEiEEEEEENS3_ILi2048EEENS2_IJiNS3_ILi4096EEEEEEEEC2ERKS8_RKS9_RKSB_)
$_ZN7cutlass13device_kernelIN5flash19enable_sm80_to_sm89INS1_16FlashAttnBwdSm80INS1_25CollectiveMainloopBwdSm80ILi2ELi2EN4cute5tupleIJNS5_1CILi128EEES8_NS7_ILi64EEEEEENS_6half_tEfNS_4arch4Sm80ELb1ELb0ELb1ELb1ELb1ELb0ELb0ELb0ELi2ELi4ELi4ELi4ELb0EEENS1_21CollectiveEpilogueBwdISA_SB_SD_Li256ELb1ELb0ELi2EEENS1_25SingleTileBwdLPTSchedulerILb1ELi128ELb1EEEEEEEEEvNT_6ParamsE$_ZN4cute3eso3ESOILb0ELb0EJNS_5tupleIJNS_1CILi0EEENS2_IJNS3_ILi1EEENS3_ILi256EEEiEEEEEENS3_ILi2048EEENS2_IJiNS3_ILi4096EEEEEEEEC2ERKS8_RKS9_RKSB_:
        /* <DEDUP_REMOVED lines=8> */
        .type           $_ZN7cutlass13device_kernelIN5flash19enable_sm80_to_sm89INS1_16FlashAttnBwdSm80INS1_25CollectiveMainloopBwdSm80ILi2ELi2EN4cute5tupleIJNS5_1CILi128EEES8_NS7_ILi64EEEEEENS_6half_tEfNS_4arch4Sm80ELb1ELb0ELb1ELb1ELb1ELb0ELb0ELb0ELi2ELi4ELi4ELi4ELb0EEENS1_21CollectiveEpilogueBwdISA_SB_SD_Li256ELb1ELb0ELi2EEENS1_25SingleTileBwdLPTSchedulerILb1ELi128ELb1EEEEEEEEEvNT_6ParamsE$_ZN4cute3eso3ESOILb0ELb0EJNS_5tupleIJNS_1CILi1EEENS3_ILi512EEEiEEENS3_ILi4096EEENS2_IJNS2_IJiiEEENS3_ILi8192EEEEEEEEC2ERKS6_RKS7_RKSA_,@function
        .size           $_ZN7cutlass13device_kernelIN5flash19enable_sm80_to_sm89INS1_16FlashAttnBwdSm80INS1_25CollectiveMainloopBwdSm80ILi2ELi2EN4cute5tupleIJNS5_1CILi128EEES8_NS7_ILi64EEEEEENS_6half_tEfNS_4arch4Sm80ELb1ELb0ELb1ELb1ELb1ELb0ELb0ELb0ELi2ELi4ELi4ELi4ELb0EEENS1_21CollectiveEpilogueBwdISA_SB_SD_Li256ELb1ELb0ELi2EEENS1_25SingleTileBwdLPTSchedulerILb1ELi128ELb1EEEEEEEEEvNT_6ParamsE$_ZN4cute3eso3ESOILb0ELb0EJNS_5tupleIJNS_1CILi1EEENS3_ILi512EEEiEEENS3_ILi4096EEENS2_IJNS2_IJiiEEENS3_ILi8192EEEEEEEEC2ERKS6_RKS7_RKSA_,($_ZN7cutlass13device_kernelIN5flash19enable_sm80_to_sm89INS1_16FlashAttnBwdSm80INS1_25CollectiveMainloopBwdSm80ILi2ELi2EN4cute5tupleIJNS5_1CILi128EEES8_NS7_ILi64EEEEEENS_6half_tEfNS_4arch4Sm80ELb1ELb0ELb1ELb1ELb1ELb0ELb0ELb0ELi2ELi4ELi4ELi4ELb0EEENS1_21CollectiveEpilogueBwdISA_SB_SD_Li256ELb1ELb0ELi2EEENS1_25SingleTileBwdLPTSchedulerILb1ELi128ELb1EEEEEEEEEvNT_6ParamsE$_ZN4cute3eso3ESOILb0ELb0EJNS_5tupleIJNS_1CILi1EEENS3_ILi512EEEiEEENS3_ILi4096EEENS2_IJiiEEEEEC2ERKS6_RKS7_RKS8_ - $_ZN7cutlass13device_kernelIN5flash19enable_sm80_to_sm89INS1_16FlashAttnBwdSm80INS1_25CollectiveMainloopBwdSm80ILi2ELi2EN4cute5tupleIJNS5_1CILi128EEES8_NS7_ILi64EEEEEENS_6half_tEfNS_4arch4Sm80ELb1ELb0ELb1ELb1ELb1ELb0ELb0ELb0ELi2ELi4ELi4ELi4ELb0EEENS1_21CollectiveEpilogueBwdISA_SB_SD_Li256ELb1ELb0ELi2EEENS1_25SingleTileBwdLPTSchedulerILb1ELi128ELb1EEEEEEEEEvNT_6ParamsE$_ZN4cute3eso3ESOILb0ELb0EJNS_5tupleIJNS_1CILi1EEENS3_ILi512EEEiEEENS3_ILi4096EEENS2_IJNS2_IJiiEEENS3_ILi8192EEEEEEEEC2ERKS6_RKS7_RKSA_)
$_ZN7cutlass13device_kernelIN5flash19enable_sm80_to_sm89INS1_16FlashAttnBwdSm80INS1_25CollectiveMainloopBwdSm80ILi2ELi2EN4cute5tupleIJNS5_1CILi128EEES8_NS7_ILi64EEEEEENS_6half_tEfNS_4arch4Sm80ELb1ELb0ELb1ELb1ELb1ELb0ELb0ELb0ELi2ELi4ELi4ELi4ELb0EEENS1_21CollectiveEpilogueBwdISA_SB_SD_Li256ELb1ELb0ELi2EEENS1_25SingleTileBwdLPTSchedulerILb1ELi128ELb1EEEEEEEEEvNT_6ParamsE$_ZN4cute3eso3ESOILb0ELb0EJNS_5tupleIJNS_1CILi1EEENS3_ILi512EEEiEEENS3_ILi4096EEENS2_IJNS2_IJiiEEENS3_ILi8192EEEEEEEEC2ERKS6_RKS7_RKSA_:
        /* <DEDUP_REMOVED lines=9> */
[----:B------:R-:W-:Y:S05]  /*7460*/  RET.REL.NODEC R34 `(_ZN7cutlass13device_kernelIN5flash19enable_sm80_to_sm89INS1_16FlashAttnBwdSm80INS1_25CollectiveMainloopBwdSm80ILi2ELi2EN4cute5tupleIJNS5_1CILi128EEES8_NS7_ILi64EEEEEENS_6half_tEfNS_4arch4Sm80ELb1ELb0ELb1ELb1ELb1ELb0ELb0ELb0ELi2ELi4ELi4ELi4ELb0EEENS1_21CollectiveEpilogueBwdISA_SB_SD_Li256ELb1ELb0ELi2EEENS1_25SingleTileBwdLPTSchedulerILb1ELi128ELb1EEEEEEEEEvNT_6ParamsE) ;  /* 0xffff8b9022007950 */ /* 0x000fea0003c3ffff */
        .type           $_ZN7cutlass13device_kernelIN5flash19enable_sm80_to_sm89INS1_16FlashAttnBwdSm80INS1_25CollectiveMainloopBwdSm80ILi2ELi2EN4cute5tupleIJNS5_1CILi128EEES8_NS7_ILi64EEEEEENS_6half_tEfNS_4arch4Sm80ELb1ELb0ELb1ELb1ELb1ELb0ELb0ELb0ELi2ELi4ELi4ELi4ELb0EEENS1_21CollectiveEpilogueBwdISA_SB_SD_Li256ELb1ELb0ELi2EEENS1_25SingleTileBwdLPTSchedulerILb1ELi128ELb1EEEEEEEEEvNT_6ParamsE$_ZN4cute3eso3ESOILb0ELb0EJNS_5tupleIJNS_1CILi1EEENS3_ILi512EEEiEEENS3_ILi4096EEENS2_IJiiEEEEEC2ERKS6_RKS7_RKS8_,@function
        .size           $_ZN7cutlass13device_kernelIN5flash19enable_sm80_to_sm89INS1_16FlashAttnBwdSm80INS1_25CollectiveMainloopBwdSm80ILi2ELi2EN4cute5tupleIJNS5_1CILi128EEES8_NS7_ILi64EEEEEENS_6half_tEfNS_4arch4Sm80ELb1ELb0ELb1ELb1ELb1ELb0ELb0ELb0ELi2ELi4ELi4ELi4ELb0EEENS1_21CollectiveEpilogueBwdISA_SB_SD_Li256ELb1ELb0ELi2EEENS1_25SingleTileBwdLPTSchedulerILb1ELi128ELb1EEEEEEEEEvNT_6ParamsE$_ZN4cute3eso3ESOILb0ELb0EJNS_5tupleIJNS_1CILi1EEENS3_ILi512EEEiEEENS3_ILi4096EEENS2_IJiiEEEEEC2ERKS6_RKS7_RKS8_,($_ZN7cutlass13device_kernelIN5flash19enable_sm80_to_sm89INS1_16FlashAttnBwdSm80INS1_25CollectiveMainloopBwdSm80ILi2ELi2EN4cute5tupleIJNS5_1CILi128EEES8_NS7_ILi64EEEEEENS_6half_tEfNS_4arch4Sm80ELb1ELb0ELb1ELb1ELb1ELb0ELb0ELb0ELi2ELi4ELi4ELi4ELb0EEENS1_21CollectiveEpilogueBwdISA_SB_SD_Li256ELb1ELb0ELi2EEENS1_25SingleTileBwdLPTSchedulerILb1ELi128ELb1EEEEEEEEEvNT_6ParamsE$_ZN4cute3eso3ESOILb0ELb0EJNS_5tupleIJNS_1CILi1EEEiEEENS3_ILi1024EEENS2_IJiiEEEEEC2ERKS5_RKS6_RKS7_ - $_ZN7cutlass13device_kernelIN5flash19enable_sm80_to_sm89INS1_16FlashAttnBwdSm80INS1_25CollectiveMainloopBwdSm80ILi2ELi2EN4cute5tupleIJNS5_1CILi128EEES8_NS7_ILi64EEEEEENS_6half_tEfNS_4arch4Sm80ELb1ELb0ELb1ELb1ELb1ELb0ELb0ELb0ELi2ELi4ELi4ELi4ELb0EEENS1_21CollectiveEpilogueBwdISA_SB_SD_Li256ELb1ELb0ELi2EEENS1_25SingleTileBwdLPTSchedulerILb1ELi128ELb1EEEEEEEEEvNT_6ParamsE$_ZN4cute3eso3ESOILb0ELb0EJNS_5tupleIJNS_1CILi1EEENS3_ILi512EEEiEEENS3_ILi4096EEENS2_IJiiEEEEEC2ERKS6_RKS7_RKS8_)
$_ZN7cutlass13device_kernelIN5flash19enable_sm80_to_sm89INS1_16FlashAttnBwdSm80INS1_25CollectiveMainloopBwdSm80ILi2ELi2EN4cute5tupleIJNS5_1CILi128EEES8_NS7_ILi64EEEEEENS_6half_tEfNS_4arch4Sm80ELb1ELb0ELb1ELb1ELb1ELb0ELb0ELb0ELi2ELi4ELi4ELi4ELb0EEENS1_21CollectiveEpilogueBwdISA_SB_SD_Li256ELb1ELb0ELi2EEENS1_25SingleTileBwdLPTSchedulerILb1ELi128ELb1EEEEEEEEEvNT_6ParamsE$_ZN4cute3eso3ESOILb0ELb0EJNS_5tupleIJNS_1CILi1EEENS3_ILi512EEEiEEENS3_ILi4096EEENS2_IJiiEEEEEC2ERKS6_RKS7_RKS8_:
        /* <DEDUP_REMOVED lines=8> */
[----:B------:R-:W-:Y:S05]  /*74f0*/  RET.REL.NODEC R4 `(_ZN7cutlass13device_kernelIN5flash19enable_sm80_to_sm89INS1_16FlashAttnBwdSm80INS1_25CollectiveMainloopBwdSm80ILi2ELi2EN4cute5tupleIJNS5_1CILi128EEES8_NS7_ILi64EEEEEENS_6half_tEfNS_4arch4Sm80ELb1ELb0ELb1ELb1ELb1ELb0ELb0ELb0ELi2ELi4ELi4ELi4ELb0EEENS1_21CollectiveEpilogueBwdISA_SB_SD_Li256ELb1ELb0ELi2EEENS1_25SingleTileBwdLPTSchedulerILb1ELi128ELb1EEEEEEEEEvNT_6ParamsE) ;  /* 0xffff8b0004007950 */ /* 0x000fea0003c3ffff */
        .type           $_ZN7cutlass13device_kernelIN5flash19enable_sm80_to_sm89INS1_16FlashAttnBwdSm80INS1_25CollectiveMainloopBwdSm80ILi2ELi2EN4cute5tupleIJNS5_1CILi128EEES8_NS7_ILi64EEEEEENS_6half_tEfNS_4arch4Sm80ELb1ELb0ELb1ELb1ELb1ELb0ELb0ELb0ELi2ELi4ELi4ELi4ELb0EEENS1_21CollectiveEpilogueBwdISA_SB_SD_Li256ELb1ELb0ELi2EEENS1_25SingleTileBwdLPTSchedulerILb1ELi128ELb1EEEEEEEEEvNT_6ParamsE$_ZN4cute3eso3ESOILb0ELb0EJNS_5tupleIJNS_1CILi1EEEiEEENS3_ILi1024EEENS2_IJiiEEEEEC2ERKS5_RKS6_RKS7_,@function
        .size           $_ZN7cutlass13device_kernelIN5flash19enable_sm80_to_sm89INS1_16FlashAttnBwdSm80INS1_25CollectiveMainloopBwdSm80ILi2ELi2EN4cute5tupleIJNS5_1CILi128EEES8_NS7_ILi64EEEEEENS_6half_tEfNS_4arch4Sm80ELb1ELb0ELb1ELb1ELb1ELb0ELb0ELb0ELi2ELi4ELi4ELi4ELb0EEENS1_21CollectiveEpilogueBwdISA_SB_SD_Li256ELb1ELb0ELi2EEENS1_25SingleTileBwdLPTSchedulerILb1ELi128ELb1EEEEEEEEEvNT_6ParamsE$_ZN4cute3eso3ESOILb0ELb0EJNS_5tupleIJNS_1CILi1EEEiEEENS3_ILi1024EEENS2_IJiiEEEEEC2ERKS5_RKS6_RKS7_,($_ZN7cutlass13device_kernelIN5flash19enable_sm80_to_sm89INS1_16FlashAttnBwdSm80INS1_25CollectiveMainloopBwdSm80ILi2ELi2EN4cute5tupleIJNS5_1CILi128EEES8_NS7_ILi64EEEEEENS_6half_tEfNS_4arch4Sm80ELb1ELb0ELb1ELb1ELb1ELb0ELb0ELb0ELi2ELi4ELi4ELi4ELb0EEENS1_21CollectiveEpilogueBwdISA_SB_SD_Li256ELb1ELb0ELi2EEENS1_25SingleTileBwdLPTSchedulerILb1ELi128ELb1EEEEEEEEEvNT_6ParamsE$_ZN4cute3eso3ESOILb0ELb0EJNS_5tupleIJiNS_1CILi512EEEEEENS2_IJiiEEENS3_ILi1024EEEEEC2ERKS5_RKS6_RKS7_ - $_ZN7cutlass13device_kernelIN5flash19enable_sm80_to_sm89INS1_16FlashAttnBwdSm80INS1_25CollectiveMainloopBwdSm80ILi2ELi2EN4cute5tupleIJNS5_1CILi128EEES8_NS7_ILi64EEEEEENS_6half_tEfNS_4arch4Sm80ELb1ELb0ELb1ELb1ELb1ELb0ELb0ELb0ELi2ELi4ELi4ELi4ELb0EEENS1_21CollectiveEpilogueBwdISA_SB_SD_Li256ELb1ELb0ELi2EEENS1_25SingleTileBwdLPTSchedulerILb1ELi128ELb1EEEEEEEEEvNT_6ParamsE$_ZN4cute3eso3ESOILb0ELb0EJNS_5tupleIJNS_1CILi1EEEiEEENS3_ILi1024EEENS2_IJiiEEEEEC2ERKS5_RKS6_RKS7_)
$_ZN7cutlass13device_kernelIN5flash19enable_sm80_to_sm89INS1_16FlashAttnBwdSm80INS1_25CollectiveMainloopBwdSm80ILi2ELi2EN4cute5tupleIJNS5_1CILi128EEES8_NS7_ILi64EEEEEENS_6half_tEfNS_4arch4Sm80ELb1ELb0ELb1ELb1ELb1ELb0ELb0ELb0ELi2ELi4ELi4ELi4ELb0EEENS1_21CollectiveEpilogueBwdISA_SB_SD_Li256ELb1ELb0ELi2EEENS1_25SingleTileBwdLPTSchedulerILb1ELi128ELb1EEEEEEEEEvNT_6ParamsE$_ZN4cute3eso3ESOILb0ELb0EJNS_5tupleIJNS_1CILi1EEEiEEENS3_ILi1024EEENS2_IJiiEEEEEC2ERKS5_RKS6_RKS7_:
        /* <DEDUP_REMOVED lines=9> */
        .type           $_ZN7cutlass13device_kernelIN5flash19enable_sm80_to_sm89INS1_16FlashAttnBwdSm80INS1_25CollectiveMainloopBwdSm80ILi2ELi2EN4cute5tupleIJNS5_1CILi128EEES8_NS7_ILi64EEEEEENS_6half_tEfNS_4arch4Sm80ELb1ELb0ELb1ELb1ELb1ELb0ELb0ELb0ELi2ELi4ELi4ELi4ELb0EEENS1_21CollectiveEpilogueBwdISA_SB_SD_Li256ELb1ELb0ELi2EEENS1_25SingleTileBwdLPTSchedulerILb1ELi128ELb1EEEEEEEEEvNT_6ParamsE$_ZN4cute3eso3ESOILb0ELb0EJNS_5tupleIJiNS_1CILi512EEEEEENS2_IJiiEEENS3_ILi1024EEEEEC2ERKS5_RKS6_RKS7_,@function
        .size           $_ZN7cutlass13device_kernelIN5flash19enable_sm80_to_sm89INS1_16FlashAttnBwdSm80INS1_25CollectiveMainloopBwdSm80ILi2ELi2EN4cute5tupleIJNS5_1CILi128EEES8_NS7_ILi64EEEEEENS_6half_tEfNS_4arch4Sm80ELb1ELb0ELb1ELb1ELb1ELb0ELb0ELb0ELi2ELi4ELi4ELi4ELb0EEENS1_21CollectiveEpilogueBwdISA_SB_SD_Li256ELb1ELb0ELi2EEENS1_25SingleTileBwdLPTSchedulerILb1ELi128ELb1EEEEEEEEEvNT_6ParamsE$_ZN4cute3eso3ESOILb0ELb0EJNS_5tupleIJiNS_1CILi512EEEEEENS2_IJiiEEENS3_ILi1024EEEEEC2ERKS5_RKS6_RKS7_,($_ZN7cutlass13device_kernelIN5flash19enable_sm80_to_sm89INS1_16FlashAttnBwdSm80INS1_25CollectiveMainloopBwdSm80ILi2ELi2EN4cute5tupleIJNS5_1CILi128EEES8_NS7_ILi64EEEEEENS_6half_tEfNS_4arch4Sm80ELb1ELb0ELb1ELb1ELb1ELb0ELb0ELb0ELi2ELi4ELi4ELi4ELb0EEENS1_21CollectiveEpilogueBwdISA_SB_SD_Li256ELb1ELb0ELi2EEENS1_25SingleTileBwdLPTSchedulerILb1ELi128ELb1EEEEEEEEEvNT_6ParamsE$_ZN4cute3eso3ESOILb0ELb0EJNS_6LayoutINS_5tupleIJNS3_IJNS3_IJNS_1CILi8EEENS4_ILi1EEEEEES6_EEENS3_IJNS3_IJS6_S6_EEENS4_ILi2EEEEEEEEENS3_IJNS3_IJNS3_IJS6_NS4_ILi0EEEEEESD_EEENS3_IJNS3_IJSD_SD_EEEiEEEEEEEENS_10ViewEngineINS_8smem_ptrIPN7cutlass6half_tEEEEEEEC2ERKSJ_RKSQ_ - $_ZN7cutlass13device_kernelIN5flash19enable_sm80_to_sm89INS1_16FlashAttnBwdSm80INS1_25CollectiveMainloopBwdSm80ILi2ELi2EN4cute5tupleIJNS5_1CILi128EEES8_NS7_ILi64EEEEEENS_6half_tEfNS_4arch4Sm80ELb1ELb0ELb1ELb1ELb1ELb0ELb0ELb0ELi2ELi4ELi4ELi4ELb0EEENS1_21CollectiveEpilogueBwdISA_SB_SD_Li256ELb1ELb0ELi2EEENS1_25SingleTileBwdLPTSchedulerILb1ELi128ELb1EEEEEEEEEvNT_6ParamsE$_ZN4cute3eso3ESOILb0ELb0EJNS_5tupleIJiNS_1CILi512EEEEEENS2_IJiiEEENS3_ILi1024EEEEEC2ERKS5_RKS6_RKS7_)
$_ZN7cutlass13device_kernelIN5flash19enable_sm80_to_sm89INS1_16FlashAttnBwdSm80INS1_25CollectiveMainloopBwdSm80ILi2ELi2EN4cute5tupleIJNS5_1CILi128EEES8_NS7_ILi64EEEEEENS_6half_tEfNS_4arch4Sm80ELb1ELb0ELb1ELb1ELb1ELb0ELb0ELb0ELi2ELi4ELi4ELi4ELb0EEENS1_21CollectiveEpilogueBwdISA_SB_SD_Li256ELb1ELb0ELi2EEENS1_25SingleTileBwdLPTSchedulerILb1ELi128ELb1EEEEEEEEEvNT_6ParamsE$_ZN4cute3eso3ESOILb0ELb0EJNS_5tupleIJiNS_1CILi512EEEEEENS2_IJiiEEENS3_ILi1024EEEEEC2ERKS5_RKS6_RKS7_:
        /* <DEDUP_REMOVED lines=9> */
        .type           $_ZN7cutlass13device_kernelIN5flash19enable_sm80_to_sm89INS1_16FlashAttnBwdSm80INS1_25CollectiveMainloopBwdSm80ILi2ELi2EN4cute5tupleIJNS5_1CILi128EEES8_NS7_ILi64EEEEEENS_6half_tEfNS_4arch4Sm80ELb1ELb0ELb1ELb1ELb1ELb0ELb0ELb0ELi2ELi4ELi4ELi4ELb0EEENS1_21CollectiveEpilogueBwdISA_SB_SD_Li256ELb1ELb0ELi2EEENS1_25SingleTileBwdLPTSchedulerILb1ELi128ELb1EEEEEEEEEvNT_6ParamsE$_ZN4cute3eso3ESOILb0ELb0EJNS_6LayoutINS_5tupleIJNS3_IJNS3_IJNS_1CILi8EEENS4_ILi1EEEEEES6_EEENS3_IJNS3_IJS6_S6_EEENS4_ILi2EEEEEEEEENS3_IJNS3_IJNS3_IJS6_NS4_ILi0EEEEEESD_EEENS3_IJNS3_IJSD_SD_EEEiEEEEEEEENS_10ViewEngineINS_8smem_ptrIPN7cutlass6half_tEEEEEEEC2ERKSJ_RKSQ_,@function
        .size           $_ZN7cutlass13device_kernelIN5flash19enable_sm80_to_sm89INS1_16FlashAttnBwdSm80INS1_25CollectiveMainloopBwdSm80ILi2ELi2EN4cute5tupleIJNS5_1CILi128EEES8_NS7_ILi64EEEEEENS_6half_tEfNS_4arch4Sm80ELb1ELb0ELb1ELb1ELb1ELb0ELb0ELb0ELi2ELi4ELi4ELi4ELb0EEENS1_21CollectiveEpilogueBwdISA_SB_SD_Li256ELb1ELb0ELi2EEENS1_25SingleTileBwdLPTSchedulerILb1ELi128ELb1EEEEEEEEEvNT_6ParamsE$_ZN4cute3eso3ESOILb0ELb0EJNS_6LayoutINS_5tupleIJNS3_IJNS3_IJNS_1CILi8EEENS4_ILi1EEEEEES6_EEENS3_IJNS3_IJS6_S6_EEENS4_ILi2EEEEEEEEENS3_IJNS3_IJNS3_IJS6_NS4_ILi0EEEEEESD_EEENS3_IJNS3_IJSD_SD_EEEiEEEEEEEENS_10ViewEngineINS_8smem_ptrIPN7cutlass6half_tEEEEEEEC2ERKSJ_RKSQ_,($_ZN7cutlass13device_kernelIN5flash19enable_sm80_to_sm89INS1_16FlashAttnBwdSm80INS1_25CollectiveMainloopBwdSm80ILi2ELi2EN4cute5tupleIJNS5_1CILi128EEES8_NS7_ILi64EEEEEENS_6half_tEfNS_4arch4Sm80ELb1ELb0ELb1ELb1ELb1ELb0ELb0ELb0ELi2ELi4ELi4ELi4ELb0EEENS1_21CollectiveEpilogueBwdISA_SB_SD_Li256ELb1ELb0ELi2EEENS1_25SingleTileBwdLPTSchedulerILb1ELi128ELb1EEEEEEEEEvNT_6ParamsE$_ZN4cute3eso3ESOILb0ELb0EJNS_6LayoutINS_5tupleIJNS3_IJNS_1CILi1EEENS3_IJS5_NS4_ILi2EEES6_EEEEEES6_NS3_IJS6_S6_EEEEEENS3_IJNS3_IJNS4_ILi0EEENS3_IJS5_NS4_ILi256EEEiEEEEEENS4_ILi2048EEENS3_IJiNS4_ILi4096EEEEEEEEEEENS_10ViewEngineINS_8smem_ptrIPjEEEEEEC2ERKSJ_RKSO_ - $_ZN7cutlass13device_kernelIN5flash19enable_sm80_to_sm89INS1_16FlashAttnBwdSm80INS1_25CollectiveMainloopBwdSm80ILi2ELi2EN4cute5tupleIJNS5_1CILi128EEES8_NS7_ILi64EEEEEENS_6half_tEfNS_4arch4Sm80ELb1ELb0ELb1ELb1ELb1ELb0ELb0ELb0ELi2ELi4ELi4ELi4ELb0EEENS1_21CollectiveEpilogueBwdISA_SB_SD_Li256ELb1ELb0ELi2EEENS1_25SingleTileBwdLPTSchedulerILb1ELi128ELb1EEEEEEEEEvNT_6ParamsE$_ZN4cute3eso3ESOILb0ELb0EJNS_6LayoutINS_5tupleIJNS3_IJNS3_IJNS_1CILi8EEENS4_ILi1EEEEEES6_EEENS3_IJNS3_IJS6_S6_EEENS4_ILi2EEEEEEEEENS3_IJNS3_IJNS3_IJS6_NS4_ILi0EEEEEESD_EEENS3_IJNS3_IJSD_SD_EEEiEEEEEEEENS_10ViewEngineINS_8smem_ptrIPN7cutlass6half_tEEEEEEEC2ERKSJ_RKSQ_)
$_ZN7cutlass13device_kernelIN5flash19enable_sm80_to_sm89INS1_16FlashAttnBwdSm80INS1_25CollectiveMainloopBwdSm80ILi2ELi2EN4cute5tupleIJNS5_1CILi128EEES8_NS7_ILi64EEEEEENS_6half_tEfNS_4arch4Sm80ELb1ELb0ELb1ELb1ELb1ELb0ELb0ELb0ELi2ELi4ELi4ELi4ELb0EEENS1_21CollectiveEpilogueBwdISA_SB_SD_Li256ELb1ELb0ELi2EEENS1_25SingleTileBwdLPTSchedulerILb1ELi128ELb1EEEEEEEEEvNT_6ParamsE$_ZN4cute3eso3ESOILb0ELb0EJNS_6LayoutINS_5tupleIJNS3_IJNS3_IJNS_1CILi8EEENS4_ILi1EEEEEES6_EEENS3_IJNS3_IJS6_S6_EEENS4_ILi2EEEEEEEEENS3_IJNS3_IJNS3_IJS6_NS4_ILi0EEEEEESD_EEENS3_IJNS3_IJSD_SD_EEEiEEEEEEEENS_10ViewEngineINS_8smem_ptrIPN7cutlass6half_tEEEEEEEC2ERKSJ_RKSQ_:
[----:B------:R-:W-:Y:S02]  /*7620*/  IADD3 R5, R83, -c[0x0][0x20], RZ ;  /* 0x8000080053057a10 */ /* 0x000fe40007ffe0ff */
[----:B------:R-:W-:-:S03]  /*7630*/  IADD3 R4, R84, -c[0x0][0x20], RZ ;  /* 0x8000080054047a10 */ /* 0x000fc60007ffe0ff */
[----:B------:R1:W-:Y:S04]  /*7640*/  STL [R5], R10 ;  /* 0x0000000a05007387 */ /* 0x0003e80000100800 */
[----:B------:R-:W2:Y:S01]  /*7650*/  LDL.64 R34, [R4] ;  /* 0x0000000004227983 */ /* 0x000ea20000100a00 */
[----:B------:R-:W-:-:S03]  /*7660*/  IMAD.MOV.U32 R7, RZ, RZ, 0x0 ;  /* 0x00000000ff077424 */ /* 0x000fc600078e00ff */
[----:B--2---:R1:W-:Y:S01]  /*7670*/  STL.64 [R5+0x8], R34 ;  /* 0x0000082205007387 */ /* 0x0043e20000100a00 */
[----:B------:R-:W-:Y:S05]  /*7680*/  RET.REL.NODEC R6 `(_ZN7cutlass13device_kernelIN5flash19enable_sm80_to_sm89INS1_16FlashAttnBwdSm80INS1_25CollectiveMainloopBwdSm80ILi2ELi2EN4cute5tupleIJNS5_1CILi128EEES8_NS7_ILi64EEEEEENS_6half_tEfNS_4arch4Sm80ELb1ELb0ELb1ELb1ELb1ELb0ELb0ELb0ELi2ELi4ELi4ELi4ELb0EEENS1_21CollectiveEpilogueBwdISA_SB_SD_Li256ELb1ELb0ELi2EEENS1_25SingleTileBwdLPTSchedulerILb1ELi128ELb1EEEEEEEEEvNT_6ParamsE) ;  /* 0xffff897006007950 */ /* 0x000fea0003c3ffff */
        .type           $_ZN7cutlass13device_kernelIN5flash19enable_sm80_to_sm89INS1_16FlashAttnBwdSm80INS1_25CollectiveMainloopBwdSm80ILi2ELi2EN4cute5tupleIJNS5_1CILi128EEES8_NS7_ILi64EEEEEENS_6half_tEfNS_4arch4Sm80ELb1ELb0ELb1ELb1ELb1ELb0ELb0ELb0ELi2ELi4ELi4ELi4ELb0EEENS1_21CollectiveEpilogueBwdISA_SB_SD_Li256ELb1ELb0ELi2EEENS1_25SingleTileBwdLPTSchedulerILb1ELi128ELb1EEEEEEEEEvNT_6ParamsE$_ZN4cute3eso3ESOILb0ELb0EJNS_6LayoutINS_5tupleIJNS3_IJNS_1CILi1EEENS3_IJS5_NS4_ILi2EEES6_EEEEEES6_NS3_IJS6_S6_EEEEEENS3_IJNS3_IJNS4_ILi0EEENS3_IJS5_NS4_ILi256EEEiEEEEEENS4_ILi2048EEENS3_IJiNS4_ILi4096EEEEEEEEEEENS_10ViewEngineINS_8smem_ptrIPjEEEEEEC2ERKSJ_RKSO_,@function
        .size           $_ZN7cutlass13device_kernelIN5flash19enable_sm80_to_sm89INS1_16FlashAttnBwdSm80INS1_25CollectiveMainloopBwdSm80ILi2ELi2EN4cute5tupleIJNS5_1CILi128EEES8_NS7_ILi64EEEEEENS_6half_tEfNS_4arch4Sm80ELb1ELb0ELb1ELb1ELb1ELb0ELb0ELb0ELi2ELi4ELi4ELi4ELb0EEENS1_21CollectiveEpilogueBwdISA_SB_SD_Li256ELb1ELb0ELi2EEENS1_25SingleTileBwdLPTSchedulerILb1ELi128ELb1EEEEEEEEEvNT_6ParamsE$_ZN4cute3eso3ESOILb0ELb0EJNS_6LayoutINS_5tupleIJNS3_IJNS_1CILi1EEENS3_IJS5_NS4_ILi2EEES6_EEEEEES6_NS3_IJS6_S6_EEEEEENS3_IJNS3_IJNS4_ILi0EEENS3_IJS5_NS4_ILi256EEEiEEEEEENS4_ILi2048EEENS3_IJiNS4_ILi4096EEEEEEEEEEENS_10ViewEngineINS_8smem_ptrIPjEEEEEEC2ERKSJ_RKSO_,($_ZN7cutlass13device_kernelIN5flash19enable_sm80_to_sm89INS1_16FlashAttnBwdSm80INS1_25CollectiveMainloopBwdSm80ILi2ELi2EN4cute5tupleIJNS5_1CILi128EEES8_NS7_ILi64EEEEEENS_6half_tEfNS_4arch4Sm80ELb1ELb0ELb1ELb1ELb1ELb0ELb0ELb0ELi2ELi4ELi4ELi4ELb0EEENS1_21CollectiveEpilogueBwdISA_SB_SD_Li256ELb1ELb0ELi2EEENS1_25SingleTileBwdLPTSchedulerILb1ELi128ELb1EEEEEEEEEvNT_6ParamsE$_ZN4cute3eso3ESOILb0ELb0EJNS_6LayoutINS_5tupleIJNS3_IJNS_1CILi2EEES5_EEENS4_ILi8EEES6_EEENS3_IJNS3_IJNS4_ILi1EEEiEEENS4_ILi1024EEENS3_IJiiEEEEEEEENS_10ViewEngineINS_8smem_ptrIPN7cutlass6half_tEEEEEEEC2ERKSE_RKSL_ - $_ZN7cutlass13device_kernelIN5flash19enable_sm80_to_sm89INS1_16FlashAttnBwdSm80INS1_25CollectiveMainloopBwdSm80ILi2ELi2EN4cute5tupleIJNS5_1CILi128EEES8_NS7_ILi64EEEEEENS_6half_tEfNS_4arch4Sm80ELb1ELb0ELb1ELb1ELb1ELb0ELb0ELb0ELi2ELi4ELi4ELi4ELb0EEENS1_21CollectiveEpilogueBwdISA_SB_SD_Li256ELb1ELb0ELi2EEENS1_25SingleTileBwdLPTSchedulerILb1ELi128ELb1EEEEEEEEEvNT_6ParamsE$_ZN4cute3eso3ESOILb0ELb0EJNS_6LayoutINS_5tupleIJNS3_IJNS_1CILi1EEENS3_IJS5_NS4_ILi2EEES6_EEEEEES6_NS3_IJS6_S6_EEEEEENS3_IJNS3_IJNS4_ILi0EEENS3_IJS5_NS4_ILi256EEEiEEEEEENS4_ILi2048EEENS3_IJiNS4_ILi4096EEEEEEEEEEENS_10ViewEngineINS_8smem_ptrIPjEEEEEEC2ERKSJ_RKSO_)
$_ZN7cutlass13device_kernelIN5flash19enable_sm80_to_sm89INS1_16FlashAttnBwdSm80INS1_25CollectiveMainloopBwdSm80ILi2ELi2EN4cute5tupleIJNS5_1CILi128EEES8_NS7_ILi64EEEEEENS_6half_tEfNS_4arch4Sm80ELb1ELb0ELb1ELb1ELb1ELb0ELb0ELb0ELi2ELi4ELi4ELi4ELb0EEENS1_21CollectiveEpilogueBwdISA_SB_SD_Li256ELb1ELb0ELi2EEENS1_25SingleTileBwdLPTSchedulerILb1ELi128ELb1EEEEEEEEEvNT_6ParamsE$_ZN4cute3eso3ESOILb0ELb0EJNS_6LayoutINS_5tupleIJNS3_IJNS_1CILi1EEENS3_IJS5_NS4_ILi2EEES6_EEEEEES6_NS3_IJS6_S6_EEEEEENS3_IJNS3_IJNS4_ILi0EEENS3_IJS5_NS4_ILi256EEEiEEEEEENS4_ILi2048EEENS3_IJiNS4_ILi4096EEEEEEEEEEENS_10ViewEngineINS_8smem_ptrIPjEEEEEEC2ERKSJ_RKSO_:
[----:B------:R-:W-:Y:S02]  /*7690*/  IADD3 R5, R70, -c[0x0][0x20], RZ ;  /* 0x8000080046057a10 */ /* 0x000fe40007ffe0ff */
[----:B------:R-:W-:-:S03]  /*76a0*/  IADD3 R16, R58, -c[0x0][0x20], RZ ;  /* 0x800008003a107a10 */ /* 0x000fc60007ffe0ff */
[----:B------:R1:W-:Y:S04]  /*76b0*/  STL.64 [R5], R2 ;  /* 0x0000000205007387 */ /* 0x0003e80000100a00 */
[----:B------:R-:W2:Y:S01]  /*76c0*/  LDL.64 R16, [R16] ;  /* 0x0000000010107983 */ /* 0x000ea20000100a00 */
[----:B------:R-:W-:Y:S02]  /*76d0*/  IMAD.MOV.U32 R20, RZ, RZ, R6 ;  /* 0x000000ffff147224 */ /* 0x000fe400078e0006 */
[----:B------:R-:W-:Y:S01]  /*76e0*/  IMAD.MOV.U32 R21, RZ, RZ, 0x0 ;  /* 0x00000000ff157424 */ /* 0x000fe200078e00ff */
[----:B--2---:R1:W-:Y:S03]  /*76f0*/  STL.64 [R5+0x8], R16 ;  /* 0x0000081005007387 */ /* 0x0043e60000100a00 */
[----:B------:R-:W-:Y:S05]  /*7700*/  RET.REL.NODEC R20 `(_ZN7cutlass13device_kernelIN5flash19enable_sm80_to_sm89INS1_16FlashAttnBwdSm80INS1_25CollectiveMainloopBwdSm80ILi2ELi2EN4cute5tupleIJNS5_1CILi128EEES8_NS7_ILi64EEEEEENS_6half_tEfNS_4arch4Sm80ELb1ELb0ELb1ELb1ELb1ELb0ELb0ELb0ELi2ELi4ELi4ELi4ELb0EEENS1_21CollectiveEpilogueBwdISA_SB_SD_Li256ELb1ELb0ELi2EEENS1_25SingleTileBwdLPTSchedulerILb1ELi128ELb1EEEEEEEEEvNT_6ParamsE) ;  /* 0xffff88f014007950 */ /* 0x000fea0003c3ffff */
        .type           $_ZN7cutlass13device_kernelIN5flash19enable_sm80_to_sm89INS1_16FlashAttnBwdSm80INS1_25CollectiveMainloopBwdSm80ILi2ELi2EN4cute5tupleIJNS5_1CILi128EEES8_NS7_ILi64EEEEEENS_6half_tEfNS_4arch4Sm80ELb1ELb0ELb1ELb1ELb1ELb0ELb0ELb0ELi2ELi4ELi4ELi4ELb0EEENS1_21CollectiveEpilogueBwdISA_SB_SD_Li256ELb1ELb0ELi2EEENS1_25SingleTileBwdLPTSchedulerILb1ELi128ELb1EEEEEEEEEvNT_6ParamsE$_ZN4cute3eso3ESOILb0ELb0EJNS_6LayoutINS_5tupleIJNS3_IJNS_1CILi2EEES5_EEENS4_ILi8EEES6_EEENS3_IJNS3_IJNS4_ILi1EEEiEEENS4_ILi1024EEENS3_IJiiEEEEEEEENS_10ViewEngineINS_8smem_ptrIPN7cutlass6half_tEEEEEEEC2ERKSE_RKSL_,@function
        .size           $_ZN7cutlass13device_kernelIN5flash19enable_sm80_to_sm89INS1_16FlashAttnBwdSm80INS1_25CollectiveMainloopBwdSm80ILi2ELi2EN4cute5tupleIJNS5_1CILi128EEES8_NS7_ILi64EEEEEENS_6half_tEfNS_4arch4Sm80ELb1ELb0ELb1ELb1ELb1ELb0ELb0ELb0ELi2ELi4ELi4ELi4ELb0EEENS1_21CollectiveEpilogueBwdISA_SB_SD_Li256ELb1ELb0ELi2EEENS1_25SingleTileBwdLPTSchedulerILb1ELi128ELb1EEEEEEEEEvNT_6ParamsE$_ZN4cute3eso3ESOILb0ELb0EJNS_6LayoutINS_5tupleIJNS3_IJNS_1CILi2EEES5_EEENS4_ILi8EEES6_EEENS3_IJNS3_IJNS4_ILi1EEEiEEENS4_ILi1024EEENS3_IJiiEEEEEEEENS_10ViewEngineINS_8smem_ptrIPN7cutlass6half_tEEEEEEEC2ERKSE_RKSL_,($_ZN7cutlass13device_kernelIN5flash19enable_sm80_to_sm89INS1_16FlashAttnBwdSm80INS1_25CollectiveMainloopBwdSm80ILi2ELi2EN4cute5tupleIJNS5_1CILi128EEES8_NS7_ILi64EEEEEENS_6half_tEfNS_4arch4Sm80ELb1ELb0ELb1ELb1ELb1ELb0ELb0ELb0ELi2ELi4ELi4ELi4ELb0EEENS1_21CollectiveEpilogueBwdISA_SB_SD_Li256ELb1ELb0ELi2EEENS1_25SingleTileBwdLPTSchedulerILb1ELi128ELb1EEEEEEEEEvNT_6ParamsE$_ZN4cute3eso3ESOILb0ELb0EJNS_6LayoutINS_5tupleIJNS3_IJNS_1CILi2EEES5_EEENS4_ILi8EEES6_EEENS3_IJNS3_IJNS4_ILi1EEEiEEENS4_ILi1024EEENS3_IJiiEEEEEEEEjEEC2ERKSE_RKj - $_ZN7cutlass13device_kernelIN5flash19enable_sm80_to_sm89INS1_16FlashAttnBwdSm80INS1_25CollectiveMainloopBwdSm80ILi2ELi2EN4cute5tupleIJNS5_1CILi128EEES8_NS7_ILi64EEEEEENS_6half_tEfNS_4arch4Sm80ELb1ELb0ELb1ELb1ELb1ELb0ELb0ELb0ELi2ELi4ELi4ELi4ELb0EEENS1_21CollectiveEpilogueBwdISA_SB_SD_Li256ELb1ELb0ELi2EEENS1_25SingleTileBwdLPTSchedulerILb1ELi128ELb1EEEEEEEEEvNT_6ParamsE$_ZN4cute3eso3ESOILb0ELb0EJNS_6LayoutINS_5tupleIJNS3_IJNS_1CILi2EEES5_EEENS4_ILi8EEES6_EEENS3_IJNS3_IJNS4_ILi1EEEiEEENS4_ILi1024EEENS3_IJiiEEEEEEEENS_10ViewEngineINS_8smem_ptrIPN7cutlass6half_tEEEEEEEC2ERKSE_RKSL_)
$_ZN7cutlass13device_kernelIN5flash19enable_sm80_to_sm89INS1_16FlashAttnBwdSm80INS1_25CollectiveMainloopBwdSm80ILi2ELi2EN4cute5tupleIJNS5_1CILi128EEES8_NS7_ILi64EEEEEENS_6half_tEfNS_4arch4Sm80ELb1ELb0ELb1ELb1ELb1ELb0ELb0ELb0ELi2ELi4ELi4ELi4ELb0EEENS1_21CollectiveEpilogueBwdISA_SB_SD_Li256ELb1ELb0ELi2EEENS1_25SingleTileBwdLPTSchedulerILb1ELi128ELb1EEEEEEEEEvNT_6ParamsE$_ZN4cute3eso3ESOILb0ELb0EJNS_6LayoutINS_5tupleIJNS3_IJNS_1CILi2EEES5_EEENS4_ILi8EEES6_EEENS3_IJNS3_IJNS4_ILi1EEEiEEENS4_ILi1024EEENS3_IJiiEEEEEEEENS_10ViewEngineINS_8smem_ptrIPN7cutlass6half_tEEEEEEEC2ERKSE_RKSL_:
[----:B------:R-:W-:Y:S02]  /*7710*/  IADD3 R3, R60, -c[0x0][0x20], RZ ;  /* 0x800008003c037a10 */ /* 0x000fe40007ffe0ff */
[----:B------:R-:W-:-:S03]  /*7720*/  IADD3 R2, R59, -c[0x0][0x20], RZ ;  /* 0x800008003b027a10 */ /* 0x000fc60007ffe0ff */
[----:B------:R1:W-:Y:S04]  /*7730*/  STL.64 [R3], R4 ;  /* 0x0000000403007387 */ /* 0x0003e80000100a00 */
[----:B------:R1:W-:Y:S04]  /*7740*/  STL [R3+0x8], R6 ;  /* 0x0000080603007387 */ /* 0x0003e80000100800 */
[----:B------:R-:W2:Y:S01]  /*7750*/  LDL.64 R20, [R2] ;  /* 0x0000000002147983 */ /* 0x000ea20000100a00 */
[----:B------:R-:W-:-:S03]  /*7760*/  IMAD.MOV.U32 R13, RZ, RZ, 0x0 ;  /* 0x00000000ff0d7424 */ /* 0x000fc600078e00ff */
[----:B--2---:R1:W-:Y:S01]  /*7770*/  STL.64 [R3+0x10], R20 ;  /* 0x0000101403007387 */ /* 0x0043e20000100a00 */
[----:B------:R-:W-:Y:S05]  /*7780*/  RET.REL.NODEC R12 `(_ZN7cutlass13device_kernelIN5flash19enable_sm80_to_sm89INS1_16FlashAttnBwdSm80INS1_25CollectiveMainloopBwdSm80ILi2ELi2EN4cute5tupleIJNS5_1CILi128EEES8_NS7_ILi64EEEEEENS_6half_tEfNS_4arch4Sm80ELb1ELb0ELb1ELb1ELb1ELb0ELb0ELb0ELi2ELi4ELi4ELi4ELb0EEENS1_21CollectiveEpilogueBwdISA_SB_SD_Li256ELb1ELb0ELi2EEENS1_25SingleTileBwdLPTSchedulerILb1ELi128ELb1EEEEEEEEEvNT_6ParamsE) ;  /* 0xffff88700c007950 */ /* 0x000fea0003c3ffff */
        .type           $_ZN7cutlass13device_kernelIN5flash19enable_sm80_to_sm89INS1_16FlashAttnBwdSm80INS1_25CollectiveMainloopBwdSm80ILi2ELi2EN4cute5tupleIJNS5_1CILi128EEES8_NS7_ILi64EEEEEENS_6half_tEfNS_4arch4Sm80ELb1ELb0ELb1ELb1ELb1ELb0ELb0ELb0ELi2ELi4ELi4ELi4ELb0EEENS1_21CollectiveEpilogueBwdISA_SB_SD_Li256ELb1ELb0ELi2EEENS1_25SingleTileBwdLPTSchedulerILb1ELi128ELb1EEEEEEEEEvNT_6ParamsE$_ZN4cute3eso3ESOILb0ELb0EJNS_6LayoutINS_5tupleIJNS3_IJNS_1CILi2EEES5_EEENS4_ILi8EEES6_EEENS3_IJNS3_IJNS4_ILi1EEEiEEENS4_ILi1024EEENS3_IJiiEEEEEEEEjEEC2ERKSE_RKj,@function
        .size           $_ZN7cutlass13device_kernelIN5flash19enable_sm80_to_sm89INS1_16FlashAttnBwdSm80INS1_25CollectiveMainloopBwdSm80ILi2ELi2EN4cute5tupleIJNS5_1CILi128EEES8_NS7_ILi64EEEEEENS_6half_tEfNS_4arch4Sm80ELb1ELb0ELb1ELb1ELb1ELb0ELb0ELb0ELi2ELi4ELi4ELi4ELb0EEENS1_21CollectiveEpilogueBwdISA_SB_SD_Li256ELb1ELb0ELi2EEENS1_25SingleTileBwdLPTSchedulerILb1ELi128ELb1EEEEEEEEEvNT_6ParamsE$_ZN4cute3eso3ESOILb0ELb0EJNS_6LayoutINS_5tupleIJNS3_IJNS_1CILi2EEES5_EEENS4_ILi8EEES6_EEENS3_IJNS3_IJNS4_ILi1EEEiEEENS4_ILi1024EEENS3_IJiiEEEEEEEEjEEC2ERKSE_RKj,($_ZN7cutlass13device_kernelIN5flash19enable_sm80_to_sm89INS1_16FlashAttnBwdSm80INS1_25CollectiveMainloopBwdSm80ILi2ELi2EN4cute5tupleIJNS5_1CILi128EEES8_NS7_ILi64EEEEEENS_6half_tEfNS_4arch4Sm80ELb1ELb0ELb1ELb1ELb1ELb0ELb0ELb0ELi2ELi4ELi4ELi4ELb0EEENS1_21CollectiveEpilogueBwdISA_SB_SD_Li256ELb1ELb0ELi2EEENS1_25SingleTileBwdLPTSchedulerILb1ELi128ELb1EEEEEEEEEvNT_6ParamsE$_ZN4cute3eso3ESOILb0ELb0EJNS_6LayoutINS_5tupleIJNS3_IJNS_1CILi2EEES5_EEES6_NS4_ILi8EEEEEENS3_IJNS3_IJiNS4_ILi512EEEEEENS3_IJiiEEENS4_ILi1024EEEEEEEENS_10ViewEngineINS_8smem_ptrIPN7cutlass6half_tEEEEEEEC2ERKSE_RKSL_ - $_ZN7cutlass13device_kernelIN5flash19enable_sm80_to_sm89INS1_16FlashAttnBwdSm80INS1_25CollectiveMainloopBwdSm80ILi2ELi2EN4cute5tupleIJNS5_1CILi128EEES8_NS7_ILi64EEEEEENS_6half_tEfNS_4arch4Sm80ELb1ELb0ELb1ELb1ELb1ELb0ELb0ELb0ELi2ELi4ELi4ELi4ELb0EEENS1_21CollectiveEpilogueBwdISA_SB_SD_Li256ELb1ELb0ELi2EEENS1_25SingleTileBwdLPTSchedulerILb1ELi128ELb1EEEEEEEEEvNT_6ParamsE$_ZN4cute3eso3ESOILb0ELb0EJNS_6LayoutINS_5tupleIJNS3_IJNS_1CILi2EEES5_EEENS4_ILi8EEES6_EEENS3_IJNS3_IJNS4_ILi1EEEiEEENS4_ILi1024EEENS3_IJiiEEEEEEEEjEEC2ERKSE_RKj)
$_ZN7cutlass13device_kernelIN5flash19enable_sm80_to_sm89INS1_16FlashAttnBwdSm80INS1_25CollectiveMainloopBwdSm80ILi2ELi2EN4cute5tupleIJNS5_1CILi128EEES8_NS7_ILi64EEEEEENS_6half_tEfNS_4arch4Sm80ELb1ELb0ELb1ELb1ELb1ELb0ELb0ELb0ELi2ELi4ELi4ELi4ELb0EEENS1_21CollectiveEpilogueBwdISA_SB_SD_Li256ELb1ELb0ELi2EEENS1_25SingleTileBwdLPTSchedulerILb1ELi128ELb1EEEEEEEEEvNT_6ParamsE$_ZN4cute3eso3ESOILb0ELb0EJNS_6LayoutINS_5tupleIJNS3_IJNS_1CILi2EEES5_EEENS4_ILi8EEES6_EEENS3_IJNS3_IJNS4_ILi1EEEiEEENS4_ILi1024EEENS3_IJiiEEEEEEEEjEEC2ERKSE_RKj:
        /* <DEDUP_REMOVED lines=9> */
[----:B------:R-:W-:Y:S05]  /*7820*/  RET.REL.NODEC R28 `(_ZN7cutlass13device_kernelIN5flash19enable_sm80_to_sm89INS1_16FlashAttnBwdSm80INS1_25CollectiveMainloopBwdSm80ILi2ELi2EN4cute5tupleIJNS5_1CILi128EEES8_NS7_ILi64EEEEEENS_6half_tEfNS_4arch4Sm80ELb1ELb0ELb1ELb1ELb1ELb0ELb0ELb0ELi2ELi4ELi4ELi4ELb0EEENS1_21CollectiveEpilogueBwdISA_SB_SD_Li256ELb1ELb0ELi2EEENS1_25SingleTileBwdLPTSchedulerILb1ELi128ELb1EEEEEEEEEvNT_6ParamsE) ;  /* 0xffff87d01c007950 */ /* 0x000fea0003c3ffff */
        .type           $_ZN7cutlass13device_kernelIN5flash19enable_sm80_to_sm89INS1_16FlashAttnBwdSm80INS1_25CollectiveMainloopBwdSm80ILi2ELi2EN4cute5tupleIJNS5_1CILi128EEES8_NS7_ILi64EEEEEENS_6half_tEfNS_4arch4Sm80ELb1ELb0ELb1ELb1ELb1ELb0ELb0ELb0ELi2ELi4ELi4ELi4ELb0EEENS1_21CollectiveEpilogueBwdISA_SB_SD_Li256ELb1ELb0ELi2EEENS1_25SingleTileBwdLPTSchedulerILb1ELi128ELb1EEEEEEEEEvNT_6ParamsE$_ZN4cute3eso3ESOILb0ELb0EJNS_6LayoutINS_5tupleIJNS3_IJNS_1CILi2EEES5_EEES6_NS4_ILi8EEEEEENS3_IJNS3_IJiNS4_ILi512EEEEEENS3_IJiiEEENS4_ILi1024EEEEEEEENS_10ViewEngineINS_8smem_ptrIPN7cutlass6half_tEEEEEEEC2ERKSE_RKSL_,@function
        .size           $_ZN7cutlass13device_kernelIN5flash19enable_sm80_to_sm89INS1_16FlashAttnBwdSm80INS1_25CollectiveMainloopBwdSm80ILi2ELi2EN4cute5tupleIJNS5_1CILi128EEES8_NS7_ILi64EEEEEENS_6half_tEfNS_4arch4Sm80ELb1ELb0ELb1ELb1ELb1ELb0ELb0ELb0ELi2ELi4ELi4ELi4ELb0EEENS1_21CollectiveEpilogueBwdISA_SB_SD_Li256ELb1ELb0ELi2EEENS1_25SingleTileBwdLPTSchedulerILb1ELi128ELb1EEEEEEEEEvNT_6ParamsE$_ZN4cute3eso3ESOILb0ELb0EJNS_6LayoutINS_5tupleIJNS3_IJNS_1CILi2EEES5_EEES6_NS4_ILi8EEEEEENS3_IJNS3_IJiNS4_ILi512EEEEEENS3_IJiiEEENS4_ILi1024EEEEEEEENS_10ViewEngineINS_8smem_ptrIPN7cutlass6half_tEEEEEEEC2ERKSE_RKSL_,($_ZN7cutlass13device_kernelIN5flash19enable_sm80_to_sm89INS1_16FlashAttnBwdSm80INS1_25CollectiveMainloopBwdSm80ILi2ELi2EN4cute5tupleIJNS5_1CILi128EEES8_NS7_ILi64EEEEEENS_6half_tEfNS_4arch4Sm80ELb1ELb0ELb1ELb1ELb1ELb0ELb0ELb0ELi2ELi4ELi4ELi4ELb0EEENS1_21CollectiveEpilogueBwdISA_SB_SD_Li256ELb1ELb0ELi2EEENS1_25SingleTileBwdLPTSchedulerILb1ELi128ELb1EEEEEEEEEvNT_6ParamsE$_ZN4cute3eso3ESOILb0ELb0EJNS_6LayoutINS_5tupleIJNS3_IJNS_1CILi2EEES5_EEES6_NS4_ILi8EEEEEENS3_IJNS3_IJiNS4_ILi512EEEEEENS3_IJiiEEENS4_ILi1024EEEEEEEEjEEC2ERKSE_RKj - $_ZN7cutlass13device_kernelIN5flash19enable_sm80_to_sm89INS1_16FlashAttnBwdSm80INS1_25CollectiveMainloopBwdSm80ILi2ELi2EN4cute5tupleIJNS5_1CILi128EEES8_NS7_ILi64EEEEEENS_6half_tEfNS_4arch4Sm80ELb1ELb0ELb1ELb1ELb1ELb0ELb0ELb0ELi2ELi4ELi4ELi4ELb0EEENS1_21CollectiveEpilogueBwdISA_SB_SD_Li256ELb1ELb0ELi2EEENS1_25SingleTileBwdLPTSchedulerILb1ELi128ELb1EEEEEEEEEvNT_6ParamsE$_ZN4cute3eso3ESOILb0ELb0EJNS_6LayoutINS_5tupleIJNS3_IJNS_1CILi2EEES5_EEES6_NS4_ILi8EEEEEENS3_IJNS3_IJiNS4_ILi512EEEEEENS3_IJiiEEENS4_ILi1024EEEEEEEENS_10ViewEngineINS_8smem_ptrIPN7cutlass6half_tEEEEEEEC2ERKSE_RKSL_)
$_ZN7cutlass13device_kernelIN5flash19enable_sm80_to_sm89INS1_16FlashAttnBwdSm80INS1_25CollectiveMainloopBwdSm80ILi2ELi2EN4cute5tupleIJNS5_1CILi128EEES8_NS7_ILi64EEEEEENS_6half_tEfNS_4arch4Sm80ELb1ELb0ELb1ELb1ELb1ELb0ELb0ELb0ELi2ELi4ELi4ELi4ELb0EEENS1_21CollectiveEpilogueBwdISA_SB_SD_Li256ELb1ELb0ELi2EEENS1_25SingleTileBwdLPTSchedulerILb1ELi128ELb1EEEEEEEEEvNT_6ParamsE$_ZN4cute3eso3ESOILb0ELb0EJNS_6LayoutINS_5tupleIJNS3_IJNS_1CILi2EEES5_EEES6_NS4_ILi8EEEEEENS3_IJNS3_IJiNS4_ILi512EEEEEENS3_IJiiEEENS4_ILi1024EEEEEEEENS_10ViewEngineINS_8smem_ptrIPN7cutlass6half_tEEEEEEEC2ERKSE_RKSL_:
        /* <DEDUP_REMOVED lines=8> */
        .type           $_ZN7cutlass13device_kernelIN5flash19enable_sm80_to_sm89INS1_16FlashAttnBwdSm80INS1_25CollectiveMainloopBwdSm80ILi2ELi2EN4cute5tupleIJNS5_1CILi128EEES8_NS7_ILi64EEEEEENS_6half_tEfNS_4arch4Sm80ELb1ELb0ELb1ELb1ELb1ELb0ELb0ELb0ELi2ELi4ELi4ELi4ELb0EEENS1_21CollectiveEpilogueBwdISA_SB_SD_Li256ELb1ELb0ELi2EEENS1_25SingleTileBwdLPTSchedulerILb1ELi128ELb1EEEEEEEEEvNT_6ParamsE$_ZN4cute3eso3ESOILb0ELb0EJNS_6LayoutINS_5tupleIJNS3_IJNS_1CILi2EEES5_EEES6_NS4_ILi8EEEEEENS3_IJNS3_IJiNS4_ILi512EEEEEENS3_IJiiEEENS4_ILi1024EEEEEEEEjEEC2ERKSE_RKj,@function
        .size           $_ZN7cutlass13device_kernelIN5flash19enable_sm80_to_sm89INS1_16FlashAttnBwdSm80INS1_25CollectiveMainloopBwdSm80ILi2ELi2EN4cute5tupleIJNS5_1CILi128EEES8_NS7_ILi64EEEEEENS_6half_tEfNS_4arch4Sm80ELb1ELb0ELb1ELb1ELb1ELb0ELb0ELb0ELi2ELi4ELi4ELi4ELb0EEENS1_21CollectiveEpilogueBwdISA_SB_SD_Li256ELb1ELb0ELi2EEENS1_25SingleTileBwdLPTSchedulerILb1ELi128ELb1EEEEEEEEEvNT_6ParamsE$_ZN4cute3eso3ESOILb0ELb0EJNS_6LayoutINS_5tupleIJNS3_IJNS_1CILi2EEES5_EEES6_NS4_ILi8EEEEEENS3_IJNS3_IJiNS4_ILi512EEEEEENS3_IJiiEEENS4_ILi1024EEEEEEEEjEEC2ERKSE_RKj,($_ZN7cutlass13device_kernelIN5flash19enable_sm80_to_sm89INS1_16FlashAttnBwdSm80INS1_25CollectiveMainloopBwdSm80ILi2ELi2EN4cute5tupleIJNS5_1CILi128EEES8_NS7_ILi64EEEEEENS_6half_tEfNS_4arch4Sm80ELb1ELb0ELb1ELb1ELb1ELb0ELb0ELb0ELi2ELi4ELi4ELi4ELb0EEENS1_21CollectiveEpilogueBwdISA_SB_SD_Li256ELb1ELb0ELi2EEENS1_25SingleTileBwdLPTSchedulerILb1ELi128ELb1EEEEEEEEEvNT_6ParamsE$_ZN4cute3eso3ESOILb0ELb0EJNS_6LayoutINS_5tupleIJNS3_IJNS_1CILi2EEES5_S5_EEES5_NS3_IJNS3_IJS5_S5_EEES5_EEEEEENS3_IJNS3_IJNS4_ILi1EEENS4_ILi512EEEiEEENS4_ILi4096EEENS3_IJNS3_IJiiEEENS4_ILi8192EEEEEEEEEEENS_10ViewEngineINS_8smem_ptrIPN7cutlass6half_tEEEEEEEC2ERKSI_RKSP_ - $_ZN7cutlass13device_kernelIN5flash19enable_sm80_to_sm89INS1_16FlashAttnBwdSm80INS1_25CollectiveMainloopBwdSm80ILi2ELi2EN4cute5tupleIJNS5_1CILi128EEES8_NS7_ILi64EEEEEENS_6half_tEfNS_4arch4Sm80ELb1ELb0ELb1ELb1ELb1ELb0ELb0ELb0ELi2ELi4ELi4ELi4ELb0EEENS1_21CollectiveEpilogueBwdISA_SB_SD_Li256ELb1ELb0ELi2EEENS1_25SingleTileBwdLPTSchedulerILb1ELi128ELb1EEEEEEEEEvNT_6ParamsE$_ZN4cute3eso3ESOILb0ELb0EJNS_6LayoutINS_5tupleIJNS3_IJNS_1CILi2EEES5_EEES6_NS4_ILi8EEEEEENS3_IJNS3_IJiNS4_ILi512EEEEEENS3_IJiiEEENS4_ILi1024EEEEEEEEjEEC2ERKSE_RKj)
$_ZN7cutlass13device_kernelIN5flash19enable_sm80_to_sm89INS1_16FlashAttnBwdSm80INS1_25CollectiveMainloopBwdSm80ILi2ELi2EN4cute5tupleIJNS5_1CILi128EEES8_NS7_ILi64EEEEEENS_6half_tEfNS_4arch4Sm80ELb1ELb0ELb1ELb1ELb1ELb0ELb0ELb0ELi2ELi4ELi4ELi4ELb0EEENS1_21CollectiveEpilogueBwdISA_SB_SD_Li256ELb1ELb0ELi2EEENS1_25SingleTileBwdLPTSchedulerILb1ELi128ELb1EEEEEEEEEvNT_6ParamsE$_ZN4cute3eso3ESOILb0ELb0EJNS_6LayoutINS_5tupleIJNS3_IJNS_1CILi2EEES5_EEES6_NS4_ILi8EEEEEENS3_IJNS3_IJiNS4_ILi512EEEEEENS3_IJiiEEENS4_ILi1024EEEEEEEEjEEC2ERKSE_RKj:
        /* <DEDUP_REMOVED lines=10> */
        .type           $_ZN7cutlass13device_kernelIN5flash19enable_sm80_to_sm89INS1_16FlashAttnBwdSm80INS1_25CollectiveMainloopBwdSm80ILi2ELi2EN4cute5tupleIJNS5_1CILi128EEES8_NS7_ILi64EEEEEENS_6half_tEfNS_4arch4Sm80ELb1ELb0ELb1ELb1ELb1ELb0ELb0ELb0ELi2ELi4ELi4ELi4ELb0EEENS1_21CollectiveEpilogueBwdISA_SB_SD_Li256ELb1ELb0ELi2EEENS1_25SingleTileBwdLPTSchedulerILb1ELi128ELb1EEEEEEEEEvNT_6ParamsE$_ZN4cute3eso3ESOILb0ELb0EJNS_6LayoutINS_5tupleIJNS3_IJNS_1CILi2EEES5_S5_EEES5_NS3_IJNS3_IJS5_S5_EEES5_EEEEEENS3_IJNS3_IJNS4_ILi1EEENS4_ILi512EEEiEEENS4_ILi4096EEENS3_IJNS3_IJiiEEENS4_ILi8192EEEEEEEEEEENS_10ViewEngineINS_8smem_ptrIPN7cutlass6half_tEEEEEEEC2ERKSI_RKSP_,@function
        .size           $_ZN7cutlass13device_kernelIN5flash19enable_sm80_to_sm89INS1_16FlashAttnBwdSm80INS1_25CollectiveMainloopBwdSm80ILi2ELi2EN4cute5tupleIJNS5_1CILi128EEES8_NS7_ILi64EEEEEENS_6half_tEfNS_4arch4Sm80ELb1ELb0ELb1ELb1ELb1ELb0ELb0ELb0ELi2ELi4ELi4ELi4ELb0EEENS1_21CollectiveEpilogueBwdISA_SB_SD_Li256ELb1ELb0ELi2EEENS1_25SingleTileBwdLPTSchedulerILb1ELi128ELb1EEEEEEEEEvNT_6ParamsE$_ZN4cute3eso3ESOILb0ELb0EJNS_6LayoutINS_5tupleIJNS3_IJNS_1CILi2EEES5_S5_EEES5_NS3_IJNS3_IJS5_S5_EEES5_EEEEEENS3_IJNS3_IJNS4_ILi1EEENS4_ILi512EEEiEEENS4_ILi4096EEENS3_IJNS3_IJiiEEENS4_ILi8192EEEEEEEEEEENS_10ViewEngineINS_8smem_ptrIPN7cutlass6half_tEEEEEEEC2ERKSI_RKSP_,($_ZN7cutlass13device_kernelIN5flash19enable_sm80_to_sm89INS1_16FlashAttnBwdSm80INS1_25CollectiveMainloopBwdSm80ILi2ELi2EN4cute5tupleIJNS5_1CILi128EEES8_NS7_ILi64EEEEEENS_6half_tEfNS_4arch4Sm80ELb1ELb0ELb1ELb1ELb1ELb0ELb0ELb0ELi2ELi4ELi4ELi4ELb0EEENS1_21CollectiveEpilogueBwdISA_SB_SD_Li256ELb1ELb0ELi2EEENS1_25SingleTileBwdLPTSchedulerILb1ELi128ELb1EEEEEEEEEvNT_6ParamsE$_ZN4cute3eso3ESOILb0ELb0EJNS_6LayoutINS_5tupleIJNS3_IJNS_1CILi2EEES5_S5_EEES5_NS3_IJNS3_IJS5_S5_EEES5_EEEEEENS3_IJNS3_IJNS4_ILi1EEENS4_ILi512EEEiEEENS4_ILi4096EEENS3_IJNS3_IJiiEEENS4_ILi8192EEEEEEEEEEEjEEC2ERKSI_RKj - $_ZN7cutlass13device_kernelIN5flash19enable_sm80_to_sm89INS1_16FlashAttnBwdSm80INS1_25CollectiveMainloopBwdSm80ILi2ELi2EN4cute5tupleIJNS5_1CILi128EEES8_NS7_ILi64EEEEEENS_6half_tEfNS_4arch4Sm80ELb1ELb0ELb1ELb1ELb1ELb0ELb0ELb0ELi2ELi4ELi4ELi4ELb0EEENS1_21CollectiveEpilogueBwdISA_SB_SD_Li256ELb1ELb0ELi2EEENS1_25SingleTileBwdLPTSchedulerILb1ELi128ELb1EEEEEEEEEvNT_6ParamsE$_ZN4cute3eso3ESOILb0ELb0EJNS_6LayoutINS_5tupleIJNS3_IJNS_1CILi2EEES5_S5_EEES5_NS3_IJNS3_IJS5_S5_EEES5_EEEEEENS3_IJNS3_IJNS4_ILi1EEENS4_ILi512EEEiEEENS4_ILi4096EEENS3_IJNS3_IJiiEEENS4_ILi8192EEEEEEEEEEENS_10ViewEngineINS_8smem_ptrIPN7cutlass6half_tEEEEEEEC2ERKSI_RKSP_)
$_ZN7cutlass13device_kernelIN5flash19enable_sm80_to_sm89INS1_16FlashAttnBwdSm80INS1_25CollectiveMainloopBwdSm80ILi2ELi2EN4cute5tupleIJNS5_1CILi128EEES8_NS7_ILi64EEEEEENS_6half_tEfNS_4arch4Sm80ELb1ELb0ELb1ELb1ELb1ELb0ELb0ELb0ELi2ELi4ELi4ELi4ELb0EEENS1_21CollectiveEpilogueBwdISA_SB_SD_Li256ELb1ELb0ELi2EEENS1_25SingleTileBwdLPTSchedulerILb1ELi128ELb1EEEEEEEEEvNT_6ParamsE$_ZN4cute3eso3ESOILb0ELb0EJNS_6LayoutINS_5tupleIJNS3_IJNS_1CILi2EEES5_S5_EEES5_NS3_IJNS3_IJS5_S5_EEES5_EEEEEENS3_IJNS3_IJNS4_ILi1EEENS4_ILi512EEEiEEENS4_ILi4096EEENS3_IJNS3_IJiiEEENS4_ILi8192EEEEEEEEEEENS_10ViewEngineINS_8smem_ptrIPN7cutlass6half_tEEEEEEEC2ERKSI_RKSP_:
        /* <DEDUP_REMOVED lines=8> */
        .type           $_ZN7cutlass13device_kernelIN5flash19enable_sm80_to_sm89INS1_16FlashAttnBwdSm80INS1_25CollectiveMainloopBwdSm80ILi2ELi2EN4cute5tupleIJNS5_1CILi128EEES8_NS7_ILi64EEEEEENS_6half_tEfNS_4arch4Sm80ELb1ELb0ELb1ELb1ELb1ELb0ELb0ELb0ELi2ELi4ELi4ELi4ELb0EEENS1_21CollectiveEpilogueBwdISA_SB_SD_Li256ELb1ELb0ELi2EEENS1_25SingleTileBwdLPTSchedulerILb1ELi128ELb1EEEEEEEEEvNT_6ParamsE$_ZN4cute3eso3ESOILb0ELb0EJNS_6LayoutINS_5tupleIJNS3_IJNS_1CILi2EEES5_S5_EEES5_NS3_IJNS3_IJS5_S5_EEES5_EEEEEENS3_IJNS3_IJNS4_ILi1EEENS4_ILi512EEEiEEENS4_ILi4096EEENS3_IJNS3_IJiiEEENS4_ILi8192EEEEEEEEEEEjEEC2ERKSI_RKj,@function
        .size           $_ZN7cutlass13device_kernelIN5flash19enable_sm80_to_sm89INS1_16FlashAttnBwdSm80INS1_25CollectiveMainloopBwdSm80ILi2ELi2EN4cute5tupleIJNS5_1CILi128EEES8_NS7_ILi64EEEEEENS_6half_tEfNS_4arch4Sm80ELb1ELb0ELb1ELb1ELb1ELb0ELb0ELb0ELi2ELi4ELi4ELi4ELb0EEENS1_21CollectiveEpilogueBwdISA_SB_SD_Li256ELb1ELb0ELi2EEENS1_25SingleTileBwdLPTSchedulerILb1ELi128ELb1EEEEEEEEEvNT_6ParamsE$_ZN4cute3eso3ESOILb0ELb0EJNS_6LayoutINS_5tupleIJNS3_IJNS_1CILi2EEES5_S5_EEES5_NS3_IJNS3_IJS5_S5_EEES5_EEEEEENS3_IJNS3_IJNS4_ILi1EEENS4_ILi512EEEiEEENS4_ILi4096EEENS3_IJNS3_IJiiEEENS4_ILi8192EEEEEEEEEEEjEEC2ERKSI_RKj,($_ZN7cutlass13device_kernelIN5flash19enable_sm80_to_sm89INS1_16FlashAttnBwdSm80INS1_25CollectiveMainloopBwdSm80ILi2ELi2EN4cute5tupleIJNS5_1CILi128EEES8_NS7_ILi64EEEEEENS_6half_tEfNS_4arch4Sm80ELb1ELb0ELb1ELb1ELb1ELb0ELb0ELb0ELi2ELi4ELi4ELi4ELb0EEENS1_21CollectiveEpilogueBwdISA_SB_SD_Li256ELb1ELb0ELi2EEENS1_25SingleTileBwdLPTSchedulerILb1ELi128ELb1EEEEEEEEEvNT_6ParamsE$_ZN4cute3eso3ESOILb0ELb0EJNS_6LayoutINS_5tupleIJNS3_IJNS_1CILi2EEES5_S5_EEES5_NS3_IJS5_S5_EEEEEENS3_IJNS3_IJNS4_ILi1EEENS4_ILi512EEEiEEENS4_ILi4096EEENS3_IJiiEEEEEEEENS_10ViewEngineINS_8smem_ptrIPN7cutlass6half_tEEEEEEEC2ERKSF_RKSM_ - $_ZN7cutlass13device_kernelIN5flash19enable_sm80_to_sm89INS1_16FlashAttnBwdSm80INS1_25CollectiveMainloopBwdSm80ILi2ELi2EN4cute5tupleIJNS5_1CILi128EEES8_NS7_ILi64EEEEEENS_6half_tEfNS_4arch4Sm80ELb1ELb0ELb1ELb1ELb1ELb0ELb0ELb0ELi2ELi4ELi4ELi4ELb0EEENS1_21CollectiveEpilogueBwdISA_SB_SD_Li256ELb1ELb0ELi2EEENS1_25SingleTileBwdLPTSchedulerILb1ELi128ELb1EEEEEEEEEvNT_6ParamsE$_ZN4cute3eso3ESOILb0ELb0EJNS_6LayoutINS_5tupleIJNS3_IJNS_1CILi2EEES5_S5_EEES5_NS3_IJNS3_IJS5_S5_EEES5_EEEEEENS3_IJNS3_IJNS4_ILi1EEENS4_ILi512EEEiEEENS4_ILi4096EEENS3_IJNS3_IJiiEEENS4_ILi8192EEEEEEEEEEEjEEC2ERKSI_RKj)
$_ZN7cutlass13device_kernelIN5flash19enable_sm80_to_sm89INS1_16FlashAttnBwdSm80INS1_25CollectiveMainloopBwdSm80ILi2ELi2EN4cute5tupleIJNS5_1CILi128EEES8_NS7_ILi64EEEEEENS_6half_tEfNS_4arch4Sm80ELb1ELb0ELb1ELb1ELb1ELb0ELb0ELb0ELi2ELi4ELi4ELi4ELb0EEENS1_21CollectiveEpilogueBwdISA_SB_SD_Li256ELb1ELb0ELi2EEENS1_25SingleTileBwdLPTSchedulerILb1ELi128ELb1EEEEEEEEEvNT_6ParamsE$_ZN4cute3eso3ESOILb0ELb0EJNS_6LayoutINS_5tupleIJNS3_IJNS_1CILi2EEES5_S5_EEES5_NS3_IJNS3_IJS5_S5_EEES5_EEEEEENS3_IJNS3_IJNS4_ILi1EEENS4_ILi512EEEiEEENS4_ILi4096EEENS3_IJNS3_IJiiEEENS4_ILi8192EEEEEEEEEEEjEEC2ERKSI_RKj:
        /* <DEDUP_REMOVED lines=10> */
        .type           $_ZN7cutlass13device_kernelIN5flash19enable_sm80_to_sm89INS1_16FlashAttnBwdSm80INS1_25CollectiveMainloopBwdSm80ILi2ELi2EN4cute5tupleIJNS5_1CILi128EEES8_NS7_ILi64EEEEEENS_6half_tEfNS_4arch4Sm80ELb1ELb0ELb1ELb1ELb1ELb0ELb0ELb0ELi2ELi4ELi4ELi4ELb0EEENS1_21CollectiveEpilogueBwdISA_SB_SD_Li256ELb1ELb0ELi2EEENS1_25SingleTileBwdLPTSchedulerILb1ELi128ELb1EEEEEEEEEvNT_6ParamsE$_ZN4cute3eso3ESOILb0ELb0EJNS_6LayoutINS_5tupleIJNS3_IJNS_1CILi2EEES5_S5_EEES5_NS3_IJS5_S5_EEEEEENS3_IJNS3_IJNS4_ILi1EEENS4_ILi512EEEiEEENS4_ILi4096EEENS3_IJiiEEEEEEEENS_10ViewEngineINS_8smem_ptrIPN7cutlass6half_tEEEEEEEC2ERKSF_RKSM_,@function
        .size           $_ZN7cutlass13device_kernelIN5flash19enable_sm80_to_sm89INS1_16FlashAttnBwdSm80INS1_25CollectiveMainloopBwdSm80ILi2ELi2EN4cute5tupleIJNS5_1CILi128EEES8_NS7_ILi64EEEEEENS_6half_tEfNS_4arch4Sm80ELb1ELb0ELb1ELb1ELb1ELb0ELb0ELb0ELi2ELi4ELi4ELi4ELb0EEENS1_21CollectiveEpilogueBwdISA_SB_SD_Li256ELb1ELb0ELi2EEENS1_25SingleTileBwdLPTSchedulerILb1ELi128ELb1EEEEEEEEEvNT_6ParamsE$_ZN4cute3eso3ESOILb0ELb0EJNS_6LayoutINS_5tupleIJNS3_IJNS_1CILi2EEES5_S5_EEES5_NS3_IJS5_S5_EEEEEENS3_IJNS3_IJNS4_ILi1EEENS4_ILi512EEEiEEENS4_ILi4096EEENS3_IJiiEEEEEEEENS_10ViewEngineINS_8smem_ptrIPN7cutlass6half_tEEEEEEEC2ERKSF_RKSM_,($_ZN7cutlass13device_kernelIN5flash19enable_sm80_to_sm89INS1_16FlashAttnBwdSm80INS1_25CollectiveMainloopBwdSm80ILi2ELi2EN4cute5tupleIJNS5_1CILi128EEES8_NS7_ILi64EEEEEENS_6half_tEfNS_4arch4Sm80ELb1ELb0ELb1ELb1ELb1ELb0ELb0ELb0ELi2ELi4ELi4ELi4ELb0EEENS1_21CollectiveEpilogueBwdISA_SB_SD_Li256ELb1ELb0ELi2EEENS1_25SingleTileBwdLPTSchedulerILb1ELi128ELb1EEEEEEEEEvNT_6ParamsE$_ZN4cute3eso3ESOILb0ELb0EJNS_6LayoutINS_5tupleIJNS3_IJNS_1CILi2EEES5_S5_EEES5_NS3_IJS5_S5_EEEEEENS3_IJNS3_IJNS4_ILi1EEENS4_ILi512EEEiEEENS4_ILi4096EEENS3_IJiiEEEEEEEEjEEC2ERKSF_RKj - $_ZN7cutlass13device_kernelIN5flash19enable_sm80_to_sm89INS1_16FlashAttnBwdSm80INS1_25CollectiveMainloopBwdSm80ILi2ELi2EN4cute5tupleIJNS5_1CILi128EEES8_NS7_ILi64EEEEEENS_6half_tEfNS_4arch4Sm80ELb1ELb0ELb1ELb1ELb1ELb0ELb0ELb0ELi2ELi4ELi4ELi4ELb0EEENS1_21CollectiveEpilogueBwdISA_SB_SD_Li256ELb1ELb0ELi2EEENS1_25SingleTileBwdLPTSchedulerILb1ELi128ELb1EEEEEEEEEvNT_6ParamsE$_ZN4cute3eso3ESOILb0ELb0EJNS_6LayoutINS_5tupleIJNS3_IJNS_1CILi2EEES5_S5_EEES5_NS3_IJS5_S5_EEEEEENS3_IJNS3_IJNS4_ILi1EEENS4_ILi512EEEiEEENS4_ILi4096EEENS3_IJiiEEEEEEEENS_10ViewEngineINS_8smem_ptrIPN7cutlass6half_tEEEEEEEC2ERKSF_RKSM_)
$_ZN7cutlass13device_kernelIN5flash19enable_sm80_to_sm89INS1_16FlashAttnBwdSm80INS1_25CollectiveMainloopBwdSm80ILi2ELi2EN4cute5tupleIJNS5_1CILi128EEES8_NS7_ILi64EEEEEENS_6half_tEfNS_4arch4Sm80ELb1ELb0ELb1ELb1ELb1ELb0ELb0ELb0ELi2ELi4ELi4ELi4ELb0EEENS1_21CollectiveEpilogueBwdISA_SB_SD_Li256ELb1ELb0ELi2EEENS1_25SingleTileBwdLPTSchedulerILb1ELi128ELb1EEEEEEEEEvNT_6ParamsE$_ZN4cute3eso3ESOILb0ELb0EJNS_6LayoutINS_5tupleIJNS3_IJNS_1CILi2EEES5_S5_EEES5_NS3_IJS5_S5_EEEEEENS3_IJNS3_IJNS4_ILi1EEENS4_ILi512EEEiEEENS4_ILi4096EEENS3_IJiiEEEEEEEENS_10ViewEngineINS_8smem_ptrIPN7cutlass6half_tEEEEEEEC2ERKSF_RKSM_:
        /* <DEDUP_REMOVED lines=8> */
        .type           $_ZN7cutlass13device_kernelIN5flash19enable_sm80_to_sm89INS1_16FlashAttnBwdSm80INS1_25CollectiveMainloopBwdSm80ILi2ELi2EN4cute5tupleIJNS5_1CILi128EEES8_NS7_ILi64EEEEEENS_6half_tEfNS_4arch4Sm80ELb1ELb0ELb1ELb1ELb1ELb0ELb0ELb0ELi2ELi4ELi4ELi4ELb0EEENS1_21CollectiveEpilogueBwdISA_SB_SD_Li256ELb1ELb0ELi2EEENS1_25SingleTileBwdLPTSchedulerILb1ELi128ELb1EEEEEEEEEvNT_6ParamsE$_ZN4cute3eso3ESOILb0ELb0EJNS_6LayoutINS_5tupleIJNS3_IJNS_1CILi2EEES5_S5_EEES5_NS3_IJS5_S5_EEEEEENS3_IJNS3_IJNS4_ILi1EEENS4_ILi512EEEiEEENS4_ILi4096EEENS3_IJiiEEEEEEEEjEEC2ERKSF_RKj,@function
        .size           $_ZN7cutlass13device_kernelIN5flash19enable_sm80_to_sm89INS1_16FlashAttnBwdSm80INS1_25CollectiveMainloopBwdSm80ILi2ELi2EN4cute5tupleIJNS5_1CILi128EEES8_NS7_ILi64EEEEEENS_6half_tEfNS_4arch4Sm80ELb1ELb0ELb1ELb1ELb1ELb0ELb0ELb0ELi2ELi4ELi4ELi4ELb0EEENS1_21CollectiveEpilogueBwdISA_SB_SD_Li256ELb1ELb0ELi2EEENS1_25SingleTileBwdLPTSchedulerILb1ELi128ELb1EEEEEEEEEvNT_6ParamsE$_ZN4cute3eso3ESOILb0ELb0EJNS_6LayoutINS_5tupleIJNS3_IJNS_1CILi2EEES5_S5_EEES5_NS3_IJS5_S5_EEEEEENS3_IJNS3_IJNS4_ILi1EEENS4_ILi512EEEiEEENS4_ILi4096EEENS3_IJiiEEEEEEEEjEEC2ERKSF_RKj,($_ZN7cutlass13device_kernelIN5flash19enable_sm80_to_sm89INS1_16FlashAttnBwdSm80INS1_25CollectiveMainloopBwdSm80ILi2ELi2EN4cute5tupleIJNS5_1CILi128EEES8_NS7_ILi64EEEEEENS_6half_tEfNS_4arch4Sm80ELb1ELb0ELb1ELb1ELb1ELb0ELb0ELb0ELi2ELi4ELi4ELi4ELb0EEENS1_21CollectiveEpilogueBwdISA_SB_SD_Li256ELb1ELb0ELi2EEENS1_25SingleTileBwdLPTSchedulerILb1ELi128ELb1EEEEEEEEEvNT_6ParamsE$_ZN4cute3eso3ESOILb0ELb0EJNS_6LayoutINS_5tupleIJNS3_IJNS_1CILi8EEENS4_ILi1EEEEEENS3_IJNS4_ILi2EEEEEEEEENS3_IJNS3_IJS6_NS4_ILi0EEEEEENS3_IJiEEEEEEEENS_10ViewEngineINS_8smem_ptrIPN7cutlass6half_tEEEEEEEC2ERKSF_RKSM_ - $_ZN7cutlass13device_kernelIN5flash19enable_sm80_to_sm89INS1_16FlashAttnBwdSm80INS1_25CollectiveMainloopBwdSm80ILi2ELi2EN4cute5tupleIJNS5_1CILi128EEES8_NS7_ILi64EEEEEENS_6half_tEfNS_4arch4Sm80ELb1ELb0ELb1ELb1ELb1ELb0ELb0ELb0ELi2ELi4ELi4ELi4ELb0EEENS1_21CollectiveEpilogueBwdISA_SB_SD_Li256ELb1ELb0ELi2EEENS1_25SingleTileBwdLPTSchedulerILb1ELi128ELb1EEEEEEEEEvNT_6ParamsE$_ZN4cute3eso3ESOILb0ELb0EJNS_6LayoutINS_5tupleIJNS3_IJNS_1CILi2EEES5_S5_EEES5_NS3_IJS5_S5_EEEEEENS3_IJNS3_IJNS4_ILi1EEENS4_ILi512EEEiEEENS4_ILi4096EEENS3_IJiiEEEEEEEEjEEC2ERKSF_RKj)
$_ZN7cutlass13device_kernelIN5flash19enable_sm80_to_sm89INS1_16FlashAttnBwdSm80INS1_25CollectiveMainloopBwdSm80ILi2ELi2EN4cute5tupleIJNS5_1CILi128EEES8_NS7_ILi64EEEEEENS_6half_tEfNS_4arch4Sm80ELb1ELb0ELb1ELb1ELb1ELb0ELb0ELb0ELi2ELi4ELi4ELi4ELb0EEENS1_21CollectiveEpilogueBwdISA_SB_SD_Li256ELb1ELb0ELi2EEENS1_25SingleTileBwdLPTSchedulerILb1ELi128ELb1EEEEEEEEEvNT_6ParamsE$_ZN4cute3eso3ESOILb0ELb0EJNS_6LayoutINS_5tupleIJNS3_IJNS_1CILi2EEES5_S5_EEES5_NS3_IJS5_S5_EEEEEENS3_IJNS3_IJNS4_ILi1EEENS4_ILi512EEEiEEENS4_ILi4096EEENS3_IJiiEEEEEEEEjEEC2ERKSF_RKj:
        /* <DEDUP_REMOVED lines=10> */
        .type           $_ZN7cutlass13device_kernelIN5flash19enable_sm80_to_sm89INS1_16FlashAttnBwdSm80INS1_25CollectiveMainloopBwdSm80ILi2ELi2EN4cute5tupleIJNS5_1CILi128EEES8_NS7_ILi64EEEEEENS_6half_tEfNS_4arch4Sm80ELb1ELb0ELb1ELb1ELb1ELb0ELb0ELb0ELi2ELi4ELi4ELi4ELb0EEENS1_21CollectiveEpilogueBwdISA_SB_SD_Li256ELb1ELb0ELi2EEENS1_25SingleTileBwdLPTSchedulerILb1ELi128ELb1EEEEEEEEEvNT_6ParamsE$_ZN4cute3eso3ESOILb0ELb0EJNS_6LayoutINS_5tupleIJNS3_IJNS_1CILi8EEENS4_ILi1EEEEEENS3_IJNS4_ILi2EEEEEEEEENS3_IJNS3_IJS6_NS4_ILi0EEEEEENS3_IJiEEEEEEEENS_10ViewEngineINS_8smem_ptrIPN7cutlass6half_tEEEEEEEC2ERKSF_RKSM_,@function
        .size           $_ZN7cutlass13device_kernelIN5flash19enable_sm80_to_sm89INS1_16FlashAttnBwdSm80INS1_25CollectiveMainloopBwdSm80ILi2ELi2EN4cute5tupleIJNS5_1CILi128EEES8_NS7_ILi64EEEEEENS_6half_tEfNS_4arch4Sm80ELb1ELb0ELb1ELb1ELb1ELb0ELb0ELb0ELi2ELi4ELi4ELi4ELb0EEENS1_21CollectiveEpilogueBwdISA_SB_SD_Li256ELb1ELb0ELi2EEENS1_25SingleTileBwdLPTSchedulerILb1ELi128ELb1EEEEEEEEEvNT_6ParamsE$_ZN4cute3eso3ESOILb0ELb0EJNS_6LayoutINS_5tupleIJNS3_IJNS_1CILi8EEENS4_ILi1EEEEEENS3_IJNS4_ILi2EEEEEEEEENS3_IJNS3_IJS6_NS4_ILi0EEEEEENS3_IJiEEEEEEEENS_10ViewEngineINS_8smem_ptrIPN7cutlass6half_tEEEEEEEC2ERKSF_RKSM_,($_ZN7cutlass13device_kernelIN5flash19enable_sm80_to_sm89INS1_16FlashAttnBwdSm80INS1_25CollectiveMainloopBwdSm80ILi2ELi2EN4cute5tupleIJNS5_1CILi128EEES8_NS7_ILi64EEEEEENS_6half_tEfNS_4arch4Sm80ELb1ELb0ELb1ELb1ELb1ELb0ELb0ELb0ELi2ELi4ELi4ELi4ELb0EEENS1_21CollectiveEpilogueBwdISA_SB_SD_Li256ELb1ELb0ELi2EEENS1_25SingleTileBwdLPTSchedulerILb1ELi128ELb1EEEEEEEEEvNT_6ParamsE$_ZN4cute3eso3ESOILb0ELb0EJNS_6LayoutINS_5tupleIJNS3_IJNS_1CILi8EEENS4_ILi1EEEEEENS4_ILi2EEEEEENS3_IJNS3_IJS6_NS4_ILi0EEEEEEiEEEEENS_10ViewEngineINS_8smem_ptrIPN7cutlass6half_tEEEEEEEC2ERKSD_RKSK_ - $_ZN7cutlass13device_kernelIN5flash19enable_sm80_to_sm89INS1_16FlashAttnBwdSm80INS1_25CollectiveMainloopBwdSm80ILi2ELi2EN4cute5tupleIJNS5_1CILi128EEES8_NS7_ILi64EEEEEENS_6half_tEfNS_4arch4Sm80ELb1ELb0ELb1ELb1ELb1ELb0ELb0ELb0ELi2ELi4ELi4ELi4ELb0EEENS1_21CollectiveEpilogueBwdISA_SB_SD_Li256ELb1ELb0ELi2EEENS1_25SingleTileBwdLPTSchedulerILb1ELi128ELb1EEEEEEEEEvNT_6ParamsE$_ZN4cute3eso3ESOILb0ELb0EJNS_6LayoutINS_5tupleIJNS3_IJNS_1CILi8EEENS4_ILi1EEEEEENS3_IJNS4_ILi2EEEEEEEEENS3_IJNS3_IJS6_NS4_ILi0EEEEEENS3_IJiEEEEEEEENS_10ViewEngineINS_8smem_ptrIPN7cutlass6half_tEEEEEEEC2ERKSF_RKSM_)
$_ZN7cutlass13device_kernelIN5flash19enable_sm80_to_sm89INS1_16FlashAttnBwdSm80INS1_25CollectiveMainloopBwdSm80ILi2ELi2EN4cute5tupleIJNS5_1CILi128EEES8_NS7_ILi64EEEEEENS_6half_tEfNS_4arch4Sm80ELb1ELb0ELb1ELb1ELb1ELb0ELb0ELb0ELi2ELi4ELi4ELi4ELb0EEENS1_21CollectiveEpilogueBwdISA_SB_SD_Li256ELb1ELb0ELi2EEENS1_25SingleTileBwdLPTSchedulerILb1ELi128ELb1EEEEEEEEEvNT_6ParamsE$_ZN4cute3eso3ESOILb0ELb0EJNS_6LayoutINS_5tupleIJNS3_IJNS_1CILi8EEENS4_ILi1EEEEEENS3_IJNS4_ILi2EEEEEEEEENS3_IJNS3_IJS6_NS4_ILi0EEEEEENS3_IJiEEEEEEEENS_10ViewEngineINS_8smem_ptrIPN7cutlass6half_tEEEEEEEC2ERKSF_RKSM_:
[----:B------:R-:W-:Y:S02]  /*7b90*/  IADD3 R37, R83, -c[0x0][0x20], RZ ;  /* 0x8000080053257a10 */ /* 0x000fe40007ffe0ff */
[----:B------:R-:W-:-:S03]  /*7ba0*/  IADD3 R36, R84, -c[0x0][0x20], RZ ;  /* 0x8000080054247a10 */ /* 0x000fc60007ffe0ff */
[----:B------:R1:W-:Y:S04]  /*7bb0*/  STL [R37], R40 ;  /* 0x0000002825007387 */ /* 0x0003e80000100800 */
[----:B------:R-:W2:Y:S01]  /*7bc0*/  LDL.64 R42, [R36] ;  /* 0x00000000242a7983 */ /* 0x000ea20000100a00 */
[----:B------:R-:W-:-:S03]  /*7bd0*/  IMAD.MOV.U32 R39, RZ, RZ, 0x0 ;  /* 0x00000000ff277424 */ /* 0x000fc600078e00ff */
[----:B--2---:R1:W-:Y:S01]  /*7be0*/  STL.64 [R37+0x8], R42 ;  /* 0x0000082a25007387 */ /* 0x0043e20000100a00 */
[----:B------:R-:W-:Y:S05]  /*7bf0*/  RET.REL.NODEC R38 `(_ZN7cutlass13device_kernelIN5flash19enable_sm80_to_sm89INS1_16FlashAttnBwdSm80INS1_25CollectiveMainloopBwdSm80ILi2ELi2EN4cute5tupleIJNS5_1CILi128EEES8_NS7_ILi64EEEEEENS_6half_tEfNS_4arch4Sm80ELb1ELb0ELb1ELb1ELb1ELb0ELb0ELb0ELi2ELi4ELi4ELi4ELb0EEENS1_21CollectiveEpilogueBwdISA_SB_SD_Li256ELb1ELb0ELi2EEENS1_25SingleTileBwdLPTSchedulerILb1ELi128ELb1EEEEEEEEEvNT_6ParamsE) ;  /* 0xffff840026007950 */ /* 0x000fea0003c3ffff */
        .type           $_ZN7cutlass13device_kernelIN5flash19enable_sm80_to_sm89INS1_16FlashAttnBwdSm80INS1_25CollectiveMainloopBwdSm80ILi2ELi2EN4cute5tupleIJNS5_1CILi128EEES8_NS7_ILi64EEEEEENS_6half_tEfNS_4arch4Sm80ELb1ELb0ELb1ELb1ELb1ELb0ELb0ELb0ELi2ELi4ELi4ELi4ELb0EEENS1_21CollectiveEpilogueBwdISA_SB_SD_Li256ELb1ELb0ELi2EEENS1_25SingleTileBwdLPTSchedulerILb1ELi128ELb1EEEEEEEEEvNT_6ParamsE$_ZN4cute3eso3ESOILb0ELb0EJNS_6LayoutINS_5tupleIJNS3_IJNS_1CILi8EEENS4_ILi1EEEEEENS4_ILi2EEEEEENS3_IJNS3_IJS6_NS4_ILi0EEEEEEiEEEEENS_10ViewEngineINS_8smem_ptrIPN7cutlass6half_tEEEEEEEC2ERKSD_RKSK_,@function
        .size           $_ZN7cutlass13device_kernelIN5flash19enable_sm80_to_sm89INS1_16FlashAttnBwdSm80INS1_25CollectiveMainloopBwdSm80ILi2ELi2EN4cute5tupleIJNS5_1CILi128EEES8_NS7_ILi64EEEEEENS_6half_tEfNS_4arch4Sm80ELb1ELb0ELb1ELb1ELb1ELb0ELb0ELb0ELi2ELi4ELi4ELi4ELb0EEENS1_21CollectiveEpilogueBwdISA_SB_SD_Li256ELb1ELb0ELi2EEENS1_25SingleTileBwdLPTSchedulerILb1ELi128ELb1EEEEEEEEEvNT_6ParamsE$_ZN4cute3eso3ESOILb0ELb0EJNS_6LayoutINS_5tupleIJNS3_IJNS_1CILi8EEENS4_ILi1EEEEEENS4_ILi2EEEEEENS3_IJNS3_IJS6_NS4_ILi0EEEEEEiEEEEENS_10ViewEngineINS_8smem_ptrIPN7cutlass6half_tEEEEEEEC2ERKSD_RKSK_,($_ZN7cutlass13device_kernelIN5flash19enable_sm80_to_sm89INS1_16FlashAttnBwdSm80INS1_25CollectiveMainloopBwdSm80ILi2ELi2EN4cute5tupleIJNS5_1CILi128EEES8_NS7_ILi64EEEEEENS_6half_tEfNS_4arch4Sm80ELb1ELb0ELb1ELb1ELb1ELb0ELb0ELb0ELi2ELi4ELi4ELi4ELb0EEENS1_21CollectiveEpilogueBwdISA_SB_SD_Li256ELb1ELb0ELi2EEENS1_25SingleTileBwdLPTSchedulerILb1ELi128ELb1EEEEEEEEEvNT_6ParamsE$_ZN4cute3eso3ESOILb0ELb0EJNS_6LayoutINS_5tupleIJNS3_IJNS_1CILi8EEENS4_ILi1EEEEEENS4_ILi2EEEEEENS3_IJNS3_IJS6_NS4_ILi0EEEEEEiEEEEEiEEC2ERKSD_RKi - $_ZN7cutlass13device_kernelIN5flash19enable_sm80_to_sm89INS1_16FlashAttnBwdSm80INS1_25CollectiveMainloopBwdSm80ILi2ELi2EN4cute5tupleIJNS5_1CILi128EEES8_NS7_ILi64EEEEEENS_6half_tEfNS_4arch4Sm80ELb1ELb0ELb1ELb1ELb1ELb0ELb0ELb0ELi2ELi4ELi4ELi4ELb0EEENS1_21CollectiveEpilogueBwdISA_SB_SD_Li256ELb1ELb0ELi2EEENS1_25SingleTileBwdLPTSchedulerILb1ELi128ELb1EEEEEEEEEvNT_6ParamsE$_ZN4cute3eso3ESOILb0ELb0EJNS_6LayoutINS_5tupleIJNS3_IJNS_1CILi8EEENS4_ILi1EEEEEENS4_ILi2EEEEEENS3_IJNS3_IJS6_NS4_ILi0EEEEEEiEEEEENS_10ViewEngineINS_8smem_ptrIPN7cutlass6half_tEEEEEEEC2ERKSD_RKSK_)
$_ZN7cutlass13device_kernelIN5flash19enable_sm80_to_sm89INS1_16FlashAttnBwdSm80INS1_25CollectiveMainloopBwdSm80ILi2ELi2EN4cute5tupleIJNS5_1CILi128EEES8_NS7_ILi64EEEEEENS_6half_tEfNS_4arch4Sm80ELb1ELb0ELb1ELb1ELb1ELb0ELb0ELb0ELi2ELi4ELi4ELi4ELb0EEENS1_21CollectiveEpilogueBwdISA_SB_SD_Li256ELb1ELb0ELi2EEENS1_25SingleTileBwdLPTSchedulerILb1ELi128ELb1EEEEEEEEEvNT_6ParamsE$_ZN4cute3eso3ESOILb0ELb0EJNS_6LayoutINS_5tupleIJNS3_IJNS_1CILi8EEENS4_ILi1EEEEEENS4_ILi2EEEEEENS3_IJNS3_IJS6_NS4_ILi0EEEEEEiEEEEENS_10ViewEngineINS_8smem_ptrIPN7cutlass6half_tEEEEEEEC2ERKSD_RKSK_:
[----:B------:R-:W-:Y:S02]  /*7c00*/  IADD3 R3, R83, -c[0x0][0x20], RZ ;  /* 0x8000080053037a10 */ /* 0x000fe40007ffe0ff */
[----:B------:R-:W-:-:S03]  /*7c10*/  IADD3 R2, R84, -c[0x0][0x20], RZ ;  /* 0x8000080054027a10 */ /* 0x000fc60007ffe0ff */
[----:B------:R1:W-:Y:S04]  /*7c20*/  STL [R3], R36 ;  /* 0x0000002403007387 */ /* 0x0003e80000100800 */
[----:B------:R-:W2:Y:S01]  /*7c30*/  LDL.64 R42, [R2] ;  /* 0x00000000022a7983 */ /* 0x000ea20000100a00 */
[----:B------:R-:W-:-:S03]  /*7c40*/  IMAD.MOV.U32 R39, RZ, RZ, 0x0 ;  /* 0x00000000ff277424 */ /* 0x000fc600078e00ff */
[----:B--2---:R1:W-:Y:S01]  /*7c50*/  STL.64 [R3+0x8], R42 ;  /* 0x0000082a03007387 */ /* 0x0043e20000100a00 */
[----:B------:R-:W-:Y:S05]  /*7c60*/  RET.REL.NODEC R38 `(_ZN7cutlass13device_kernelIN5flash19enable_sm80_to_sm89INS1_16FlashAttnBwdSm80INS1_25CollectiveMainloopBwdSm80ILi2ELi2EN4cute5tupleIJNS5_1CILi128EEES8_NS7_ILi64EEEEEENS_6half_tEfNS_4arch4Sm80ELb1ELb0ELb1ELb1ELb1ELb0ELb0ELb0ELi2ELi4ELi4ELi4ELb0EEENS1_21CollectiveEpilogueBwdISA_SB_SD_Li256ELb1ELb0ELi2EEENS1_25SingleTileBwdLPTSchedulerILb1ELi128ELb1EEEEEEEEEvNT_6ParamsE) ;  /* 0xffff839026007950 */ /* 0x000fea0003c3ffff */
        .type           $_ZN7cutlass13device_kernelIN5flash19enable_sm80_to_sm89INS1_16FlashAttnBwdSm80INS1_25CollectiveMainloopBwdSm80ILi2ELi2EN4cute5tupleIJNS5_1CILi128EEES8_NS7_ILi64EEEEEENS_6half_tEfNS_4arch4Sm80ELb1ELb0ELb1ELb1ELb1ELb0ELb0ELb0ELi2ELi4ELi4ELi4ELb0EEENS1_21CollectiveEpilogueBwdISA_SB_SD_Li256ELb1ELb0ELi2EEENS1_25SingleTileBwdLPTSchedulerILb1ELi128ELb1EEEEEEEEEvNT_6ParamsE$_ZN4cute3eso3ESOILb0ELb0EJNS_6LayoutINS_5tupleIJNS3_IJNS_1CILi8EEENS4_ILi1EEEEEENS4_ILi2EEEEEENS3_IJNS3_IJS6_NS4_ILi0EEEEEEiEEEEEiEEC2ERKSD_RKi,@function
        .size           $_ZN7cutlass13device_kernelIN5flash19enable_sm80_to_sm89INS1_16FlashAttnBwdSm80INS1_25CollectiveMainloopBwdSm80ILi2ELi2EN4cute5tupleIJNS5_1CILi128EEES8_NS7_ILi64EEEEEENS_6half_tEfNS_4arch4Sm80ELb1ELb0ELb1ELb1ELb1ELb0ELb0ELb0ELi2ELi4ELi4ELi4ELb0EEENS1_21CollectiveEpilogueBwdISA_SB_SD_Li256ELb1ELb0ELi2EEENS1_25SingleTileBwdLPTSchedulerILb1ELi128ELb1EEEEEEEEEvNT_6ParamsE$_ZN4cute3eso3ESOILb0ELb0EJNS_6LayoutINS_5tupleIJNS3_IJNS_1CILi8EEENS4_ILi1EEEEEENS4_ILi2EEEEEENS3_IJNS3_IJS6_NS4_ILi0EEEEEEiEEEEEiEEC2ERKSD_RKi,($_ZN7cutlass13device_kernelIN5flash19enable_sm80_to_sm89INS1_16FlashAttnBwdSm80INS1_25CollectiveMainloopBwdSm80ILi2ELi2EN4cute5tupleIJNS5_1CILi128EEES8_NS7_ILi64EEEEEENS_6half_tEfNS_4arch4Sm80ELb1ELb0ELb1ELb1ELb1ELb0ELb0ELb0ELi2ELi4ELi4ELi4ELb0EEENS1_21CollectiveEpilogueBwdISA_SB_SD_Li256ELb1ELb0ELi2EEENS1_25SingleTileBwdLPTSchedulerILb1ELi128ELb1EEEEEEEEEvNT_6ParamsE$_ZN4cute3eso3ESOILb0ELb0EJNS_6LayoutINS_5tupleIJNS3_IJNS_1CILi8EEENS4_ILi1EEEEEENS4_ILi2EEENS3_IJS8_S8_EEEEEENS3_IJNS3_IJS6_NS4_ILi0EEEEEENS4_ILi4096EEENS3_IJiiEEEEEEEENS_10ViewEngineINS_8smem_ptrIPN7cutlass6half_tEEEEEEEC2ERKSG_RKSN_ - $_ZN7cutlass13device_kernelIN5flash19enable_sm80_to_sm89INS1_16FlashAttnBwdSm80INS1_25CollectiveMainloopBwdSm80ILi2ELi2EN4cute5tupleIJNS5_1CILi128EEES8_NS7_ILi64EEEEEENS_6half_tEfNS_4arch4Sm80ELb1ELb0ELb1ELb1ELb1ELb0ELb0ELb0ELi2ELi4ELi4ELi4ELb0EEENS1_21CollectiveEpilogueBwdISA_SB_SD_Li256ELb1ELb0ELi2EEENS1_25SingleTileBwdLPTSchedulerILb1ELi128ELb1EEEEEEEEEvNT_6ParamsE$_ZN4cute3eso3ESOILb0ELb0EJNS_6LayoutINS_5tupleIJNS3_IJNS_1CILi8EEENS4_ILi1EEEEEENS4_ILi2EEEEEENS3_IJNS3_IJS6_NS4_ILi0EEEEEEiEEEEEiEEC2ERKSD_RKi)
$_ZN7cutlass13device_kernelIN5flash19enable_sm80_to_sm89INS1_16FlashAttnBwdSm80INS1_25CollectiveMainloopBwdSm80ILi2ELi2EN4cute5tupleIJNS5_1CILi128EEES8_NS7_ILi64EEEEEENS_6half_tEfNS_4arch4Sm80ELb1ELb0ELb1ELb1ELb1ELb0ELb0ELb0ELi2ELi4ELi4ELi4ELb0EEENS1_21CollectiveEpilogueBwdISA_SB_SD_Li256ELb1ELb0ELi2EEENS1_25SingleTileBwdLPTSchedulerILb1ELi128ELb1EEEEEEEEEvNT_6ParamsE$_ZN4cute3eso3ESOILb0ELb0EJNS_6LayoutINS_5tupleIJNS3_IJNS_1CILi8EEENS4_ILi1EEEEEENS4_ILi2EEEEEENS3_IJNS3_IJS6_NS4_ILi0EEEEEEiEEEEEiEEC2ERKSD_RKi:
[----:B------:R-:W-:Y:S02]  /*7c70*/  IADD3 R3, R83, -c[0x0][0x20], RZ ;  /* 0x8000080053037a10 */ /* 0x000fe40007ffe0ff */
[----:B------:R-:W-:-:S03]  /*7c80*/  IADD3 R2, R84, -c[0x0][0x20], RZ ;  /* 0x8000080054027a10 */ /* 0x000fc60007ffe0ff */
[----:B------:R1:W-:Y:S04]  /*7c90*/  STL [R3], R38 ;  /* 0x0000002603007387 */ /* 0x0003e80000100800 */
[----:B------:R-:W2:Y:S01]  /*7ca0*/  LDL R2, [R2] ;  /* 0x0000000002027983 */ /* 0x000ea20000100800 */
[----:B------:R-:W-:-:S03]  /*7cb0*/  IMAD.MOV.U32 R37, RZ, RZ, 0x0 ;  /* 0x00000000ff257424 */ /* 0x000fc600078e00ff */
[----:B--2---:R1:W-:Y:S01]  /*7cc0*/  STL [R3+0x4], R2 ;  /* 0x0000040203007387 */ /* 0x0043e20000100800 */
[----:B------:R-:W-:Y:S05]  /*7cd0*/  RET.REL.NODEC R36 `(_ZN7cutlass13device_kernelIN5flash19enable_sm80_to_sm89INS1_16FlashAttnBwdSm80INS1_25CollectiveMainloopBwdSm80ILi2ELi2EN4cute5tupleIJNS5_1CILi128EEES8_NS7_ILi64EEEEEENS_6half_tEfNS_4arch4Sm80ELb1ELb0ELb1ELb1ELb1ELb0ELb0ELb0ELi2ELi4ELi4ELi4ELb0EEENS1_21CollectiveEpilogueBwdISA_SB_SD_Li256ELb1ELb0ELi2EEENS1_25SingleTileBwdLPTSchedulerILb1ELi128ELb1EEEEEEEEEvNT_6ParamsE) ;  /* 0xffff832024007950 */ /* 0x000fea0003c3ffff */
        .type           $_ZN7cutlass13device_kernelIN5flash19enable_sm80_to_sm89INS1_16FlashAttnBwdSm80INS1_25CollectiveMainloopBwdSm80ILi2ELi2EN4cute5tupleIJNS5_1CILi128EEES8_NS7_ILi64EEEEEENS_6half_tEfNS_4arch4Sm80ELb1ELb0ELb1ELb1ELb1ELb0ELb0ELb0ELi2ELi4ELi4ELi4ELb0EEENS1_21CollectiveEpilogueBwdISA_SB_SD_Li256ELb1ELb0ELi2EEENS1_25SingleTileBwdLPTSchedulerILb1ELi128ELb1EEEEEEEEEvNT_6ParamsE$_ZN4cute3eso3ESOILb0ELb0EJNS_6LayoutINS_5tupleIJNS3_IJNS_1CILi8EEENS4_ILi1EEEEEENS4_ILi2EEENS3_IJS8_S8_EEEEEENS3_IJNS3_IJS6_NS4_ILi0EEEEEENS4_ILi4096EEENS3_IJiiEEEEEEEENS_10ViewEngineINS_8smem_ptrIPN7cutlass6half_tEEEEEEEC2ERKSG_RKSN_,@function
        .size           $_ZN7cutlass13device_kernelIN5flash19enable_sm80_to_sm89INS1_16FlashAttnBwdSm80INS1_25CollectiveMainloopBwdSm80ILi2ELi2EN4cute5tupleIJNS5_1CILi128EEES8_NS7_ILi64EEEEEENS_6half_tEfNS_4arch4Sm80ELb1ELb0ELb1ELb1ELb1ELb0ELb0ELb0ELi2ELi4ELi4ELi4ELb0EEENS1_21CollectiveEpilogueBwdISA_SB_SD_Li256ELb1ELb0ELi2EEENS1_25SingleTileBwdLPTSchedulerILb1ELi128ELb1EEEEEEEEEvNT_6ParamsE$_ZN4cute3eso3ESOILb0ELb0EJNS_6LayoutINS_5tupleIJNS3_IJNS_1CILi8EEENS4_ILi1EEEEEENS4_ILi2EEENS3_IJS8_S8_EEEEEENS3_IJNS3_IJS6_NS4_ILi0EEEEEENS4_ILi4096EEENS3_IJiiEEEEEEEENS_10ViewEngineINS_8smem_ptrIPN7cutlass6half_tEEEEEEEC2ERKSG_RKSN_,($_ZN7cutlass13device_kernelIN5flash19enable_sm80_to_sm89INS1_16FlashAttnBwdSm80INS1_25CollectiveMainloopBwdSm80ILi2ELi2EN4cute5tupleIJNS5_1CILi128EEES8_NS7_ILi64EEEEEENS_6half_tEfNS_4arch4Sm80ELb1ELb0ELb1ELb1ELb1ELb0ELb0ELb0ELi2ELi4ELi4ELi4ELb0EEENS1_21CollectiveEpilogueBwdISA_SB_SD_Li256ELb1ELb0ELi2EEENS1_25SingleTileBwdLPTSchedulerILb1ELi128ELb1EEEEEEEEEvNT_6ParamsE$_ZN4cute3eso3ESOILb0ELb0EJNS_6LayoutINS_5tupleIJNS3_IJNS_1CILi8EEENS4_ILi1EEEEEENS4_ILi2EEENS3_IJS8_S8_EEEEEENS3_IJNS3_IJS6_NS4_ILi0EEEEEENS4_ILi4096EEENS3_IJiiEEEEEEEEiEEC2ERKSG_RKi - $_ZN7cutlass13device_kernelIN5flash19enable_sm80_to_sm89INS1_16FlashAttnBwdSm80INS1_25CollectiveMainloopBwdSm80ILi2ELi2EN4cute5tupleIJNS5_1CILi128EEES8_NS7_ILi64EEEEEENS_6half_tEfNS_4arch4Sm80ELb1ELb0ELb1ELb1ELb1ELb0ELb0ELb0ELi2ELi4ELi4ELi4ELb0EEENS1_21CollectiveEpilogueBwdISA_SB_SD_Li256ELb1ELb0ELi2EEENS1_25SingleTileBwdLPTSchedulerILb1ELi128ELb1EEEEEEEEEvNT_6ParamsE$_ZN4cute3eso3ESOILb0ELb0EJNS_6LayoutINS_5tupleIJNS3_IJNS_1CILi8EEENS4_ILi1EEEEEENS4_ILi2EEENS3_IJS8_S8_EEEEEENS3_IJNS3_IJS6_NS4_ILi0EEEEEENS4_ILi4096EEENS3_IJiiEEEEEEEENS_10ViewEngineINS_8smem_ptrIPN7cutlass6half_tEEEEEEEC2ERKSG_RKSN_)
$_ZN7cutlass13device_kernelIN5flash19enable_sm80_to_sm89INS1_16FlashAttnBwdSm80INS1_25CollectiveMainloopBwdSm80ILi2ELi2EN4cute5tupleIJNS5_1CILi128EEES8_NS7_ILi64EEEEEENS_6half_tEfNS_4arch4Sm80ELb1ELb0ELb1ELb1ELb1ELb0ELb0ELb0ELi2ELi4ELi4ELi4ELb0EEENS1_21CollectiveEpilogueBwdISA_SB_SD_Li256ELb1ELb0ELi2EEENS1_25SingleTileBwdLPTSchedulerILb1ELi128ELb1EEEEEEEEEvNT_6ParamsE$_ZN4cute3eso3ESOILb0ELb0EJNS_6LayoutINS_5tupleIJNS3_IJNS_1CILi8EEENS4_ILi1EEEEEENS4_ILi2EEENS3_IJS8_S8_EEEEEENS3_IJNS3_IJS6_NS4_ILi0EEEEEENS4_ILi4096EEENS3_IJiiEEEEEEEENS_10ViewEngineINS_8smem_ptrIPN7cutlass6half_tEEEEEEEC2ERKSG_RKSN_:
[----:B------:R-:W-:Y:S02]  /*7ce0*/  IADD3 R3, R60, -c[0x0][0x20], RZ ;  /* 0x800008003c037a10 */ /* 0x000fe40007ffe0ff */
[----:B------:R-:W-:-:S03]  /*7cf0*/  IADD3 R2, R59, -c[0x0][0x20], RZ ;  /* 0x800008003b027a10 */ /* 0x000fc60007ffe0ff */
[----:B------:R1:W-:Y:S04]  /*7d00*/  STL.64 [R3], R4 ;  /* 0x0000000403007387 */ /* 0x0003e80000100a00 */
[----:B------:R-:W2:Y:S01]  /*7d10*/  LDL.64 R12, [R2] ;  /* 0x00000000020c7983 */ /* 0x000ea20000100a00 */
[----:B------:R-:W-:-:S03]  /*7d20*/  IMAD.MOV.U32 R7, RZ, RZ, 0x0 ;  /* 0x00000000ff077424 */ /* 0x000fc600078e00ff */
[----:B--2---:R1:W-:Y:S01]  /*7d30*/  STL.64 [R3+0x8], R12 ;  /* 0x0000080c03007387 */ /* 0x0043e20000100a00 */
[----:B------:R-:W-:Y:S05]  /*7d40*/  RET.REL.NODEC R6 `(_ZN7cutlass13device_kernelIN5flash19enable_sm80_to_sm89INS1_16FlashAttnBwdSm80INS1_25CollectiveMainloopBwdSm80ILi2ELi2EN4cute5tupleIJNS5_1CILi128EEES8_NS7_ILi64EEEEEENS_6half_tEfNS_4arch4Sm80ELb1ELb0ELb1ELb1ELb1ELb0ELb0ELb0ELi2ELi4ELi4ELi4ELb0EEENS1_21CollectiveEpilogueBwdISA_SB_SD_Li256ELb1ELb0ELi2EEENS1_25SingleTileBwdLPTSchedulerILb1ELi128ELb1EEEEEEEEEvNT_6ParamsE) ;  /* 0xffff82b006007950 */ /* 0x000fea0003c3ffff */
        .type           $_ZN7cutlass13device_kernelIN5flash19enable_sm80_to_sm89INS1_16FlashAttnBwdSm80INS1_25CollectiveMainloopBwdSm80ILi2ELi2EN4cute5tupleIJNS5_1CILi128EEES8_NS7_ILi64EEEEEENS_6half_tEfNS_4arch4Sm80ELb1ELb0ELb1ELb1ELb1ELb0ELb0ELb0ELi2ELi4ELi4ELi4ELb0EEENS1_21CollectiveEpilogueBwdISA_SB_SD_Li256ELb1ELb0ELi2EEENS1_25SingleTileBwdLPTSchedulerILb1ELi128ELb1EEEEEEEEEvNT_6ParamsE$_ZN4cute3eso3ESOILb0ELb0EJNS_6LayoutINS_5tupleIJNS3_IJNS_1CILi8EEENS4_ILi1EEEEEENS4_ILi2EEENS3_IJS8_S8_EEEEEENS3_IJNS3_IJS6_NS4_ILi0EEEEEENS4_ILi4096EEENS3_IJiiEEEEEEEEiEEC2ERKSG_RKi,@function
        .size           $_ZN7cutlass13device_kernelIN5flash19enable_sm80_to_sm89INS1_16FlashAttnBwdSm80INS1_25CollectiveMainloopBwdSm80ILi2ELi2EN4cute5tupleIJNS5_1CILi128EEES8_NS7_ILi64EEEEEENS_6half_tEfNS_4arch4Sm80ELb1ELb0ELb1ELb1ELb1ELb0ELb0ELb0ELi2ELi4ELi4ELi4ELb0EEENS1_21CollectiveEpilogueBwdISA_SB_SD_Li256ELb1ELb0ELi2EEENS1_25SingleTileBwdLPTSchedulerILb1ELi128ELb1EEEEEEEEEvNT_6ParamsE$_ZN4cute3eso3ESOILb0ELb0EJNS_6LayoutINS_5tupleIJNS3_IJNS_1CILi8EEENS4_ILi1EEEEEENS4_ILi2EEENS3_IJS8_S8_EEEEEENS3_IJNS3_IJS6_NS4_ILi0EEEEEENS4_ILi4096EEENS3_IJiiEEEEEEEEiEEC2ERKSG_RKi,($_ZN7cutlass13device_kernelIN5flash19enable_sm80_to_sm89INS1_16FlashAttnBwdSm80INS1_25CollectiveMainloopBwdSm80ILi2ELi2EN4cute5tupleIJNS5_1CILi128EEES8_NS7_ILi64EEEEEENS_6half_tEfNS_4arch4Sm80ELb1ELb0ELb1ELb1ELb1ELb0ELb0ELb0ELi2ELi4ELi4ELi4ELb0EEENS1_21CollectiveEpilogueBwdISA_SB_SD_Li256ELb1ELb0ELi2EEENS1_25SingleTileBwdLPTSchedulerILb1ELi128ELb1EEEEEEEEEvNT_6ParamsE$_ZN4cute3eso3ESOILb0ELb0EJNS_6LayoutINS_5tupleIJNS3_IJNS_1CILi8EEENS4_ILi1EEEEEENS4_ILi2EEES5_EEENS3_IJNS3_IJS6_NS4_ILi0EEEEEEiNS4_ILi1024EEEEEEEENS_10ViewEngineINS_8smem_ptrIPN7cutlass6half_tEEEEEEEC2ERKSE_RKSL_ - $_ZN7cutlass13device_kernelIN5flash19enable_sm80_to_sm89INS1_16FlashAttnBwdSm80INS1_25CollectiveMainloopBwdSm80ILi2ELi2EN4cute5tupleIJNS5_1CILi128EEES8_NS7_ILi64EEEEEENS_6half_tEfNS_4arch4Sm80ELb1ELb0ELb1ELb1ELb1ELb0ELb0ELb0ELi2ELi4ELi4ELi4ELb0EEENS1_21CollectiveEpilogueBwdISA_SB_SD_Li256ELb1ELb0ELi2EEENS1_25SingleTileBwdLPTSchedulerILb1ELi128ELb1EEEEEEEEEvNT_6ParamsE$_ZN4cute3eso3ESOILb0ELb0EJNS_6LayoutINS_5tupleIJNS3_IJNS_1CILi8EEENS4_ILi1EEEEEENS4_ILi2EEENS3_IJS8_S8_EEEEEENS3_IJNS3_IJS6_NS4_ILi0EEEEEENS4_ILi4096EEENS3_IJiiEEEEEEEEiEEC2ERKSG_RKi)
$_ZN7cutlass13device_kernelIN5flash19enable_sm80_to_sm89INS1_16FlashAttnBwdSm80INS1_25CollectiveMainloopBwdSm80ILi2ELi2EN4cute5tupleIJNS5_1CILi128EEES8_NS7_ILi64EEEEEENS_6half_tEfNS_4arch4Sm80ELb1ELb0ELb1ELb1ELb1ELb0ELb0ELb0ELi2ELi4ELi4ELi4ELb0EEENS1_21CollectiveEpilogueBwdISA_SB_SD_Li256ELb1ELb0ELi2EEENS1_25SingleTileBwdLPTSchedulerILb1ELi128ELb1EEEEEEEEEvNT_6ParamsE$_ZN4cute3eso3ESOILb0ELb0EJNS_6LayoutINS_5tupleIJNS3_IJNS_1CILi8EEENS4_ILi1EEEEEENS4_ILi2EEENS3_IJS8_S8_EEEEEENS3_IJNS3_IJS6_NS4_ILi0EEEEEENS4_ILi4096EEENS3_IJiiEEEEEEEEiEEC2ERKSG_RKi:
[----:B------:R-:W-:Y:S02]  /*7d50*/  IADD3 R5, R60, -c[0x0][0x20], RZ ;  /* 0x800008003c057a10 */ /* 0x000fe40007ffe0ff */
[----:B------:R-:W-:-:S03]  /*7d60*/  IADD3 R4, R59, -c[0x0][0x20], RZ ;  /* 0x800008003b047a10 */ /* 0x000fc60007ffe0ff */
[----:B------:R1:W-:Y:S04]  /*7d70*/  STL [R5], R2 ;  /* 0x0000000205007387 */ /* 0x0003e80000100800 */
[----:B------:R1:W-:Y:S04]  /*7d80*/  STL [R5+0x4], R3 ;  /* 0x0000040305007387 */ /* 0x0003e80000100800 */
[----:B------:R-:W2:Y:S01]  /*7d90*/  LDL R4, [R4] ;  /* 0x0000000004047983 */ /* 0x000ea20000100800 */
[----:B------:R-:W-:-:S03]  /*7da0*/  IMAD.MOV.U32 R7, RZ, RZ, 0x0 ;  /* 0x00000000ff077424 */ /* 0x000fc600078e00ff */
[----:B--2---:R1:W-:Y:S01]  /*7db0*/  STL [R5+0x8], R4 ;  /* 0x0000080405007387 */ /* 0x0043e20000100800 */
[----:B------:R-:W-:Y:S05]  /*7dc0*/  RET.REL.NODEC R6 `(_ZN7cutlass13device_kernelIN5flash19enable_sm80_to_sm89INS1_16FlashAttnBwdSm80INS1_25CollectiveMainloopBwdSm80ILi2ELi2EN4cute5tupleIJNS5_1CILi128EEES8_NS7_ILi64EEEEEENS_6half_tEfNS_4arch4Sm80ELb1ELb0ELb1ELb1ELb1ELb0ELb0ELb0ELi2ELi4ELi4ELi4ELb0EEENS1_21CollectiveEpilogueBwdISA_SB_SD_Li256ELb1ELb0ELi2EEENS1_25SingleTileBwdLPTSchedulerILb1ELi128ELb1EEEEEEEEEvNT_6ParamsE) ;  /* 0xffff823006007950 */ /* 0x000fea0003c3ffff */
        .type           $_ZN7cutlass13device_kernelIN5flash19enable_sm80_to_sm89INS1_16FlashAttnBwdSm80INS1_25CollectiveMainloopBwdSm80ILi2ELi2EN4cute5tupleIJNS5_1CILi128EEES8_NS7_ILi64EEEEEENS_6half_tEfNS_4arch4Sm80ELb1ELb0ELb1ELb1ELb1ELb0ELb0ELb0ELi2ELi4ELi4ELi4ELb0EEENS1_21CollectiveEpilogueBwdISA_SB_SD_Li256ELb1ELb0ELi2EEENS1_25SingleTileBwdLPTSchedulerILb1ELi128ELb1EEEEEEEEEvNT_6ParamsE$_ZN4cute3eso3ESOILb0ELb0EJNS_6LayoutINS_5tupleIJNS3_IJNS_1CILi8EEENS4_ILi1EEEEEENS4_ILi2EEES5_EEENS3_IJNS3_IJS6_NS4_ILi0EEEEEEiNS4_ILi1024EEEEEEEENS_10ViewEngineINS_8smem_ptrIPN7cutlass6half_tEEEEEEEC2ERKSE_RKSL_,@function
        .size           $_ZN7cutlass13device_kernelIN5flash19enable_sm80_to_sm89INS1_16FlashAttnBwdSm80INS1_25CollectiveMainloopBwdSm80ILi2ELi2EN4cute5tupleIJNS5_1CILi128EEES8_NS7_ILi64EEEEEENS_6half_tEfNS_4arch4Sm80ELb1ELb0ELb1ELb1ELb1ELb0ELb0ELb0ELi2ELi4ELi4ELi4ELb0EEENS1_21CollectiveEpilogueBwdISA_SB_SD_Li256ELb1ELb0ELi2EEENS1_25SingleTileBwdLPTSchedulerILb1ELi128ELb1EEEEEEEEEvNT_6ParamsE$_ZN4cute3eso3ESOILb0ELb0EJNS_6LayoutINS_5tupleIJNS3_IJNS_1CILi8EEENS4_ILi1EEEEEENS4_ILi2EEES5_EEENS3_IJNS3_IJS6_NS4_ILi0EEEEEEiNS4_ILi1024EEEEEEEENS_10ViewEngineINS_8smem_ptrIPN7cutlass6half_tEEEEEEEC2ERKSE_RKSL_,($_ZN7cutlass13device_kernelIN5flash19enable_sm80_to_sm89INS1_16FlashAttnBwdSm80INS1_25CollectiveMainloopBwdSm80ILi2ELi2EN4cute5tupleIJNS5_1CILi128EEES8_NS7_ILi64EEEEEENS_6half_tEfNS_4arch4Sm80ELb1ELb0ELb1ELb1ELb1ELb0ELb0ELb0ELi2ELi4ELi4ELi4ELb0EEENS1_21CollectiveEpilogueBwdISA_SB_SD_Li256ELb1ELb0ELi2EEENS1_25SingleTileBwdLPTSchedulerILb1ELi128ELb1EEEEEEEEEvNT_6ParamsE$_ZN4cute3eso3ESOILb0ELb0EJNS_6LayoutINS_5tupleIJNS3_IJNS_1CILi8EEENS4_ILi1EEEEEENS4_ILi2EEES5_EEENS3_IJNS3_IJS6_NS4_ILi0EEEEEEiNS4_ILi1024EEEEEEEEiEEC2ERKSE_RKi - $_ZN7cutlass13device_kernelIN5flash19enable_sm80_to_sm89INS1_16FlashAttnBwdSm80INS1_25CollectiveMainloopBwdSm80ILi2ELi2EN4cute5tupleIJNS5_1CILi128EEES8_NS7_ILi64EEEEEENS_6half_tEfNS_4arch4Sm80ELb1ELb0ELb1ELb1ELb1ELb0ELb0ELb0ELi2ELi4ELi4ELi4ELb0EEENS1_21CollectiveEpilogueBwdISA_SB_SD_Li256ELb1ELb0ELi2EEENS1_25SingleTileBwdLPTSchedulerILb1ELi128ELb1EEEEEEEEEvNT_6ParamsE$_ZN4cute3eso3ESOILb0ELb0EJNS_6LayoutINS_5tupleIJNS3_IJNS_1CILi8EEENS4_ILi1EEEEEENS4_ILi2EEES5_EEENS3_IJNS3_IJS6_NS4_ILi0EEEEEEiNS4_ILi1024EEEEEEEENS_10ViewEngineINS_8smem_ptrIPN7cutlass6half_tEEEEEEEC2ERKSE_RKSL_)
$_ZN7cutlass13device_kernelIN5flash19enable_sm80_to_sm89INS1_16FlashAttnBwdSm80INS1_25CollectiveMainloopBwdSm80ILi2ELi2EN4cute5tupleIJNS5_1CILi128EEES8_NS7_ILi64EEEEEENS_6half_tEfNS_4arch4Sm80ELb1ELb0ELb1ELb1ELb1ELb0ELb0ELb0ELi2ELi4ELi4ELi4ELb0EEENS1_21CollectiveEpilogueBwdISA_SB_SD_Li256ELb1ELb0ELi2EEENS1_25SingleTileBwdLPTSchedulerILb1ELi128ELb1EEEEEEEEEvNT_6ParamsE$_ZN4cute3eso3ESOILb0ELb0EJNS_6LayoutINS_5tupleIJNS3_IJNS_1CILi8EEENS4_ILi1EEEEEENS4_ILi2EEES5_EEENS3_IJNS3_IJS6_NS4_ILi0EEEEEEiNS4_ILi1024EEEEEEEENS_10ViewEngineINS_8smem_ptrIPN7cutlass6half_tEEEEEEEC2ERKSE_RKSL_:
[----:B------:R-:W-:Y:S02]  /*7dd0*/  IADD3 R2, R60, -c[0x0][0x20], RZ ;  /* 0x800008003c027a10 */ /* 0x000fe40007ffe0ff */
[----:B------:R-:W-:-:S03]  /*7de0*/  IADD3 R0, R0, -c[0x0][0x20], RZ ;  /* 0x8000080000007a10 */ /* 0x000fc60007ffe0ff */
[----:B------:R1:W-:Y:S04]  /*7df0*/  STL [R2], R3 ;  /* 0x0000000302007387 */ /* 0x0003e80000100800 */
[----:B------:R-:W2:Y:S01]  /*7e00*/  LDL.64 R10, [R0] ;  /* 0x00000000000a7983 */ /* 0x000ea20000100a00 */
[----:B------:R-:W-:-:S03]  /*7e10*/  IMAD.MOV.U32 R5, RZ, RZ, 0x0 ;  /* 0x00000000ff057424 */ /* 0x000fc600078e00ff */
[----:B--2---:R1:W-:Y:S01]  /*7e20*/  STL.64 [R2+0x8], R10 ;  /* 0x0000080a02007387 */ /* 0x0043e20000100a00 */
[----:B------:R-:W-:Y:S05]  /*7e30*/  RET.REL.NODEC R4 `(_ZN7cutlass13device_kernelIN5flash19enable_sm80_to_sm89INS1_16FlashAttnBwdSm80INS1_25CollectiveMainloopBwdSm80ILi2ELi2EN4cute5tupleIJNS5_1CILi128EEES8_NS7_ILi64EEEEEENS_6half_tEfNS_4arch4Sm80ELb1ELb0ELb1ELb1ELb1ELb0ELb0ELb0ELi2ELi4ELi4ELi4ELb0EEENS1_21CollectiveEpilogueBwdISA_SB_SD_Li256ELb1ELb0ELi2EEENS1_25SingleTileBwdLPTSchedulerILb1ELi128ELb1EEEEEEEEEvNT_6ParamsE) ;  /* 0xffff81c004007950 */ /* 0x000fea0003c3ffff */
        .type           $_ZN7cutlass13device_kernelIN5flash19enable_sm80_to_sm89INS1_16FlashAttnBwdSm80INS1_25CollectiveMainloopBwdSm80ILi2ELi2EN4cute5tupleIJNS5_1CILi128EEES8_NS7_ILi64EEEEEENS_6half_tEfNS_4arch4Sm80ELb1ELb0ELb1ELb1ELb1ELb0ELb0ELb0ELi2ELi4ELi4ELi4ELb0EEENS1_21CollectiveEpilogueBwdISA_SB_SD_Li256ELb1ELb0ELi2EEENS1_25SingleTileBwdLPTSchedulerILb1ELi128ELb1EEEEEEEEEvNT_6ParamsE$_ZN4cute3eso3ESOILb0ELb0EJNS_6LayoutINS_5tupleIJNS3_IJNS_1CILi8EEENS4_ILi1EEEEEENS4_ILi2EEES5_EEENS3_IJNS3_IJS6_NS4_ILi0EEEEEEiNS4_ILi1024EEEEEEEEiEEC2ERKSE_RKi,@function
        .size           $_ZN7cutlass13device_kernelIN5flash19enable_sm80_to_sm89INS1_16FlashAttnBwdSm80INS1_25CollectiveMainloopBwdSm80ILi2ELi2EN4cute5tupleIJNS5_1CILi128EEES8_NS7_ILi64EEEEEENS_6half_tEfNS_4arch4Sm80ELb1ELb0ELb1ELb1ELb1ELb0ELb0ELb0ELi2ELi4ELi4ELi4ELb0EEENS1_21CollectiveEpilogueBwdISA_SB_SD_Li256ELb1ELb0ELi2EEENS1_25SingleTileBwdLPTSchedulerILb1ELi128ELb1EEEEEEEEEvNT_6ParamsE$_ZN4cute3eso3ESOILb0ELb0EJNS_6LayoutINS_5tupleIJNS3_IJNS_1CILi8EEENS4_ILi1EEEEEENS4_ILi2EEES5_EEENS3_IJNS3_IJS6_NS4_ILi0EEEEEEiNS4_ILi1024EEEEEEEEiEEC2ERKSE_RKi,($_ZN7cutlass13device_kernelIN5flash19enable_sm80_to_sm89INS1_16FlashAttnBwdSm80INS1_25CollectiveMainloopBwdSm80ILi2ELi2EN4cute5tupleIJNS5_1CILi128EEES8_NS7_ILi64EEEEEENS_6half_tEfNS_4arch4Sm80ELb1ELb0ELb1ELb1ELb1ELb0ELb0ELb0ELi2ELi4ELi4ELi4ELb0EEENS1_21CollectiveEpilogueBwdISA_SB_SD_Li256ELb1ELb0ELi2EEENS1_25SingleTileBwdLPTSchedulerILb1ELi128ELb1EEEEEEEEEvNT_6ParamsE$_ZN4cute3eso3ESOILb0ELb0EJiNS_5tupleIJiNS_1CILi0EEEEEEEEC2ERKiRKS5_ - $_ZN7cutlass13device_kernelIN5flash19enable_sm80_to_sm89INS1_16FlashAttnBwdSm80INS1_25CollectiveMainloopBwdSm80ILi2ELi2EN4cute5tupleIJNS5_1CILi128EEES8_NS7_ILi64EEEEEENS_6half_tEfNS_4arch4Sm80ELb1ELb0ELb1ELb1ELb1ELb0ELb0ELb0ELi2ELi4ELi4ELi4ELb0EEENS1_21CollectiveEpilogueBwdISA_SB_SD_Li256ELb1ELb0ELi2EEENS1_25SingleTileBwdLPTSchedulerILb1ELi128ELb1EEEEEEEEEvNT_6ParamsE$_ZN4cute3eso3ESOILb0ELb0EJNS_6LayoutINS_5tupleIJNS3_IJNS_1CILi8EEENS4_ILi1EEEEEENS4_ILi2EEES5_EEENS3_IJNS3_IJS6_NS4_ILi0EEEEEEiNS4_ILi1024EEEEEEEEiEEC2ERKSE_RKi)
$_ZN7cutlass13device_kernelIN5flash19enable_sm80_to_sm89INS1_16FlashAttnBwdSm80INS1_25CollectiveMainloopBwdSm80ILi2ELi2EN4cute5tupleIJNS5_1CILi128EEES8_NS7_ILi64EEEEEENS_6half_tEfNS_4arch4Sm80ELb1ELb0ELb1ELb1ELb1ELb0ELb0ELb0ELi2ELi4ELi4ELi4ELb0EEENS1_21CollectiveEpilogueBwdISA_SB_SD_Li256ELb1ELb0ELi2EEENS1_25SingleTileBwdLPTSchedulerILb1ELi128ELb1EEEEEEEEEvNT_6ParamsE$_ZN4cute3eso3ESOILb0ELb0EJNS_6LayoutINS_5tupleIJNS3_IJNS_1CILi8EEENS4_ILi1EEEEEENS4_ILi2EEES5_EEENS3_IJNS3_IJS6_NS4_ILi0EEEEEEiNS4_ILi1024EEEEEEEEiEEC2ERKSE_RKi:
[----:B------:R-:W-:Y:S02]  /*7e40*/  IADD3 R3, R60, -c[0x0][0x20], RZ ;  /* 0x800008003c037a10 */ /* 0x000fe40007ffe0ff */
[----:B------:R-:W-:-:S03]  /*7e50*/  IADD3 R0, R0, -c[0x0][0x20], RZ ;  /* 0x8000080000007a10 */ /* 0x000fc60007ffe0ff */
[----:B------:R1:W-:Y:S04]  /*7e60*/  STL [R3], R2 ;  /* 0x0000000203007387 */ /* 0x0003e80000100800 */
[----:B------:R-:W2:Y:S01]  /*7e70*/  LDL R0, [R0] ;  /* 0x0000000000007983 */ /* 0x000ea20000100800 */
[----:B------:R-:W-:-:S03]  /*7e80*/  IMAD.MOV.U32 R5, RZ, RZ, 0x0 ;  /* 0x00000000ff057424 */ /* 0x000fc600078e00ff */
[----:B--2---:R1:W-:Y:S01]  /*7e90*/  STL [R3+0x4], R0 ;  /* 0x0000040003007387 */ /* 0x0043e20000100800 */
[----:B------:R-:W-:Y:S05]  /*7ea0*/  RET.REL.NODEC R4 `(_ZN7cutlass13device_kernelIN5flash19enable_sm80_to_sm89INS1_16FlashAttnBwdSm80INS1_25CollectiveMainloopBwdSm80ILi2ELi2EN4cute5tupleIJNS5_1CILi128EEES8_NS7_ILi64EEEEEENS_6half_tEfNS_4arch4Sm80ELb1ELb0ELb1ELb1ELb1ELb0ELb0ELb0ELi2ELi4ELi4ELi4ELb0EEENS1_21CollectiveEpilogueBwdISA_SB_SD_Li256ELb1ELb0ELi2EEENS1_25SingleTileBwdLPTSchedulerILb1ELi128ELb1EEEEEEEEEvNT_6ParamsE) ;  /* 0xffff815004007950 */ /* 0x000fea0003c3ffff */
        .type           $_ZN7cutlass13device_kernelIN5flash19enable_sm80_to_sm89INS1_16FlashAttnBwdSm80INS1_25CollectiveMainloopBwdSm80ILi2ELi2EN4cute5tupleIJNS5_1CILi128EEES8_NS7_ILi64EEEEEENS_6half_tEfNS_4arch4Sm80ELb1ELb0ELb1ELb1ELb1ELb0ELb0ELb0ELi2ELi4ELi4ELi4ELb0EEENS1_21CollectiveEpilogueBwdISA_SB_SD_Li256ELb1ELb0ELi2EEENS1_25SingleTileBwdLPTSchedulerILb1ELi128ELb1EEEEEEEEEvNT_6ParamsE$_ZN4cute3eso3ESOILb0ELb0EJiNS_5tupleIJiNS_1CILi0EEEEEEEEC2ERKiRKS5_,@function
        .size           $_ZN7cutlass13device_kernelIN5flash19enable_sm80_to_sm89INS1_16FlashAttnBwdSm80INS1_25CollectiveMainloopBwdSm80ILi2ELi2EN4cute5tupleIJNS5_1CILi128EEES8_NS7_ILi64EEEEEENS_6half_tEfNS_4arch4Sm80ELb1ELb0ELb1ELb1ELb1ELb0ELb0ELb0ELi2ELi4ELi4ELi4ELb0EEENS1_21CollectiveEpilogueBwdISA_SB_SD_Li256ELb1ELb0ELi2EEENS1_25SingleTileBwdLPTSchedulerILb1ELi128ELb1EEEEEEEEEvNT_6ParamsE$_ZN4cute3eso3ESOILb0ELb0EJiNS_5tupleIJiNS_1CILi0EEEEEEEEC2ERKiRKS5_,($_ZN7cutlass13device_kernelIN5flash19enable_sm80_to_sm89INS1_16FlashAttnBwdSm80INS1_25CollectiveMainloopBwdSm80ILi2ELi2EN4cute5tupleIJNS5_1CILi128EEES8_NS7_ILi64EEEEEENS_6half_tEfNS_4arch4Sm80ELb1ELb0ELb1ELb1ELb1ELb0ELb0ELb0ELi2ELi4ELi4ELi4ELb0EEENS1_21CollectiveEpilogueBwdISA_SB_SD_Li256ELb1ELb0ELi2EEENS1_25SingleTileBwdLPTSchedulerILb1ELi128ELb1EEEEEEEEEvNT_6ParamsE$_ZN4cute3eso3ESOILb0ELb0EJiNS_5tupleIJiiEEEEEC2ERKiRKS3_ - $_ZN7cutlass13device_kernelIN5flash19enable_sm80_to_sm89INS1_16FlashAttnBwdSm80INS1_25CollectiveMainloopBwdSm80ILi2ELi2EN4cute5tupleIJNS5_1CILi128EEES8_NS7_ILi64EEEEEENS_6half_tEfNS_4arch4Sm80ELb1ELb0ELb1ELb1ELb1ELb0ELb0ELb0ELi2ELi4ELi4ELi4ELb0EEENS1_21CollectiveEpilogueBwdISA_SB_SD_Li256ELb1ELb0ELi2EEENS1_25SingleTileBwdLPTSchedulerILb1ELi128ELb1EEEEEEEEEvNT_6ParamsE$_ZN4cute3eso3ESOILb0ELb0EJiNS_5tupleIJiNS_1CILi0EEEEEEEEC2ERKiRKS5_)
$_ZN7cutlass13device_kernelIN5flash19enable_sm80_to_sm89INS1_16FlashAttnBwdSm80INS1_25CollectiveMainloopBwdSm80ILi2ELi2EN4cute5tupleIJNS5_1CILi128EEES8_NS7_ILi64EEEEEENS_6half_tEfNS_4arch4Sm80ELb1ELb0ELb1ELb1ELb1ELb0ELb0ELb0ELi2ELi4ELi4ELi4ELb0EEENS1_21CollectiveEpilogueBwdISA_SB_SD_Li256ELb1ELb0ELi2EEENS1_25SingleTileBwdLPTSchedulerILb1ELi128ELb1EEEEEEEEEvNT_6ParamsE$_ZN4cute3eso3ESOILb0ELb0EJiNS_5tupleIJiNS_1CILi0EEEEEEEEC2ERKiRKS5_:
[----:B------:R-:W-:Y:S02]  /*7eb0*/  IADD3 R3, R82, -c[0x0][0x20], RZ ;  /* 0x8000080052037a10 */ /* 0x000fe40007ffe0ff */
[----:B------:R-:W-:-:S03]  /*7ec0*/  IADD3 R2, R2, -c[0x0][0x20], RZ ;  /* 0x8000080002027a10 */ /* 0x000fc60007ffe0ff */
[----:B------:R1:W-:Y:S04]  /*7ed0*/  STL [R3], R6 ;  /* 0x0000000603007387 */ /* 0x0003e80000100800 */
[----:B------:R-:W2:Y:S01]  /*7ee0*/  LDL R2, [R2] ;  /* 0x0000000002027983 */ /* 0x000ea20000100800 */
[----:B------:R-:W-:-:S03]  /*7ef0*/  IMAD.MOV.U32 R5, RZ, RZ, 0x0 ;  /* 0x00000000ff057424 */ /* 0x000fc600078e00ff */
[----:B--2---:R1:W-:Y:S01]  /*7f00*/  STL [R3+0x4], R2 ;  /* 0x0000040203007387 */ /* 0x0043e20000100800 */
[----:B------:R-:W-:Y:S05]  /*7f10*/  RET.REL.NODEC R4 `(_ZN7cutlass13device_kernelIN5flash19enable_sm80_to_sm89INS1_16FlashAttnBwdSm80INS1_25CollectiveMainloopBwdSm80ILi2ELi2EN4cute5tupleIJNS5_1CILi128EEES8_NS7_ILi64EEEEEENS_6half_tEfNS_4arch4Sm80ELb1ELb0ELb1ELb1ELb1ELb0ELb0ELb0ELi2ELi4ELi4ELi4ELb0EEENS1_21CollectiveEpilogueBwdISA_SB_SD_Li256ELb1ELb0ELi2EEENS1_25SingleTileBwdLPTSchedulerILb1ELi128ELb1EEEEEEEEEvNT_6ParamsE) ;  /* 0xffff80e004007950 */ /* 0x000fea0003c3ffff */
        .type           $_ZN7cutlass13device_kernelIN5flash19enable_sm80_to_sm89INS1_16FlashAttnBwdSm80INS1_25CollectiveMainloopBwdSm80ILi2ELi2EN4cute5tupleIJNS5_1CILi128EEES8_NS7_ILi64EEEEEENS_6half_tEfNS_4arch4Sm80ELb1ELb0ELb1ELb1ELb1ELb0ELb0ELb0ELi2ELi4ELi4ELi4ELb0EEENS1_21CollectiveEpilogueBwdISA_SB_SD_Li256ELb1ELb0ELi2EEENS1_25SingleTileBwdLPTSchedulerILb1ELi128ELb1EEEEEEEEEvNT_6ParamsE$_ZN4cute3eso3ESOILb0ELb0EJiNS_5tupleIJiiEEEEEC2ERKiRKS3_,@function
        .size           $_ZN7cutlass13device_kernelIN5flash19enable_sm80_to_sm89INS1_16FlashAttnBwdSm80INS1_25CollectiveMainloopBwdSm80ILi2ELi2EN4cute5tupleIJNS5_1CILi128EEES8_NS7_ILi64EEEEEENS_6half_tEfNS_4arch4Sm80ELb1ELb0ELb1ELb1ELb1ELb0ELb0ELb0ELi2ELi4ELi4ELi4ELb0EEENS1_21CollectiveEpilogueBwdISA_SB_SD_Li256ELb1ELb0ELi2EEENS1_25SingleTileBwdLPTSchedulerILb1ELi128ELb1EEEEEEEEEvNT_6ParamsE$_ZN4cute3eso3ESOILb0ELb0EJiNS_5tupleIJiiEEEEEC2ERKiRKS3_,($_ZN7cutlass13device_kernelIN5flash19enable_sm80_to_sm89INS1_16FlashAttnBwdSm80INS1_25CollectiveMainloopBwdSm80ILi2ELi2EN4cute5tupleIJNS5_1CILi128EEES8_NS7_ILi64EEEEEENS_6half_tEfNS_4arch4Sm80ELb1ELb0ELb1ELb1ELb1ELb0ELb0ELb0ELi2ELi4ELi4ELi4ELb0EEENS1_21CollectiveEpilogueBwdISA_SB_SD_Li256ELb1ELb0ELi2EEENS1_25SingleTileBwdLPTSchedulerILb1ELi128ELb1EEEEEEEEEvNT_6ParamsE$_ZN4cute3eso3ESOILb0ELb0EJiiEEC2ERKiS4_ - $_ZN7cutlass13device_kernelIN5flash19enable_sm80_to_sm89INS1_16FlashAttnBwdSm80INS1_25CollectiveMainloopBwdSm80ILi2ELi2EN4cute5tupleIJNS5_1CILi128EEES8_NS7_ILi64EEEEEENS_6half_tEfNS_4arch4Sm80ELb1ELb0ELb1ELb1ELb1ELb0ELb0ELb0ELi2ELi4ELi4ELi4ELb0EEENS1_21CollectiveEpilogueBwdISA_SB_SD_Li256ELb1ELb0ELi2EEENS1_25SingleTileBwdLPTSchedulerILb1ELi128ELb1EEEEEEEEEvNT_6ParamsE$_ZN4cute3eso3ESOILb0ELb0EJiNS_5tupleIJiiEEEEEC2ERKiRKS3_)
$_ZN7cutlass13device_kernelIN5flash19enable_sm80_to_sm89INS1_16FlashAttnBwdSm80INS1_25CollectiveMainloopBwdSm80ILi2ELi2EN4cute5tupleIJNS5_1CILi128EEES8_NS7_ILi64EEEEEENS_6half_tEfNS_4arch4Sm80ELb1ELb0ELb1ELb1ELb1ELb0ELb0ELb0ELi2ELi4ELi4ELi4ELb0EEENS1_21CollectiveEpilogueBwdISA_SB_SD_Li256ELb1ELb0ELi2EEENS1_25SingleTileBwdLPTSchedulerILb1ELi128ELb1EEEEEEEEEvNT_6ParamsE$_ZN4cute3eso3ESOILb0ELb0EJiNS_5tupleIJiiEEEEEC2ERKiRKS3_:
        /* <DEDUP_REMOVED lines=9> */
        .type           $_ZN7cutlass13device_kernelIN5flash19enable_sm80_to_sm89INS1_16FlashAttnBwdSm80INS1_25CollectiveMainloopBwdSm80ILi2ELi2EN4cute5tupleIJNS5_1CILi128EEES8_NS7_ILi64EEEEEENS_6half_tEfNS_4arch4Sm80ELb1ELb0ELb1ELb1ELb1ELb0ELb0ELb0ELi2ELi4ELi4ELi4ELb0EEENS1_21CollectiveEpilogueBwdISA_SB_SD_Li256ELb1ELb0ELi2EEENS1_25SingleTileBwdLPTSchedulerILb1ELi128ELb1EEEEEEEEEvNT_6ParamsE$_ZN4cute3eso3ESOILb0ELb0EJiiEEC2ERKiS4_,@function
        .size           $_ZN7cutlass13device_kernelIN5flash19enable_sm80_to_sm89INS1_16FlashAttnBwdSm80INS1_25CollectiveMainloopBwdSm80ILi2ELi2EN4cute5tupleIJNS5_1CILi128EEES8_NS7_ILi64EEEEEENS_6half_tEfNS_4arch4Sm80ELb1ELb0ELb1ELb1ELb1ELb0ELb0ELb0ELi2ELi4ELi4ELi4ELb0EEENS1_21CollectiveEpilogueBwdISA_SB_SD_Li256ELb1ELb0ELi2EEENS1_25SingleTileBwdLPTSchedulerILb1ELi128ELb1EEEEEEEEEvNT_6ParamsE$_ZN4cute3eso3ESOILb0ELb0EJiiEEC2ERKiS4_,($_ZN7cutlass13device_kernelIN5flash19enable_sm80_to_sm89INS1_16FlashAttnBwdSm80INS1_25CollectiveMainloopBwdSm80ILi2ELi2EN4cute5tupleIJNS5_1CILi128EEES8_NS7_ILi64EEEEEENS_6half_tEfNS_4arch4Sm80ELb1ELb0ELb1ELb1ELb1ELb0ELb0ELb0ELi2ELi4ELi4ELi4ELb0EEENS1_21CollectiveEpilogueBwdISA_SB_SD_Li256ELb1ELb0ELi2EEENS1_25SingleTileBwdLPTSchedulerILb1ELi128ELb1EEEEEEEEEvNT_6ParamsE$_ZN4cute3eso3ESOILb0ELb0EJiiNS_1CILi144EEENS2_ILi512EEEEEC2ERKiS7_RKS3_RKS4_ - $_ZN7cutlass13device_kernelIN5flash19enable_sm80_to_sm89INS1_16FlashAttnBwdSm80INS1_25CollectiveMainloopBwdSm80ILi2ELi2EN4cute5tupleIJNS5_1CILi128EEES8_NS7_ILi64EEEEEENS_6half_tEfNS_4arch4Sm80ELb1ELb0ELb1ELb1ELb1ELb0ELb0ELb0ELi2ELi4ELi4ELi4ELb0EEENS1_21CollectiveEpilogueBwdISA_SB_SD_Li256ELb1ELb0ELi2EEENS1_25SingleTileBwdLPTSchedulerILb1ELi128ELb1EEEEEEEEEvNT_6ParamsE$_ZN4cute3eso3ESOILb0ELb0EJiiEEC2ERKiS4_)
$_ZN7cutlass13device_kernelIN5flash19enable_sm80_to_sm89INS1_16FlashAttnBwdSm80INS1_25CollectiveMainloopBwdSm80ILi2ELi2EN4cute5tupleIJNS5_1CILi128EEES8_NS7_ILi64EEEEEENS_6half_tEfNS_4arch4Sm80ELb1ELb0ELb1ELb1ELb1ELb0ELb0ELb0ELi2ELi4ELi4ELi4ELb0EEENS1_21CollectiveEpilogueBwdISA_SB_SD_Li256ELb1ELb0ELi2EEENS1_25SingleTileBwdLPTSchedulerILb1ELi128ELb1EEEEEEEEEvNT_6ParamsE$_ZN4cute3eso3ESOILb0ELb0EJiiEEC2ERKiS4_:
        /* <DEDUP_REMOVED lines=8> */
        .type           $_ZN7cutlass13device_kernelIN5flash19enable_sm80_to_sm89INS1_16FlashAttnBwdSm80INS1_25CollectiveMainloopBwdSm80ILi2ELi2EN4cute5tupleIJNS5_1CILi128EEES8_NS7_ILi64EEEEEENS_6half_tEfNS_4arch4Sm80ELb1ELb0ELb1ELb1ELb1ELb0ELb0ELb0ELi2ELi4ELi4ELi4ELb0EEENS1_21CollectiveEpilogueBwdISA_SB_SD_Li256ELb1ELb0ELi2EEENS1_25SingleTileBwdLPTSchedulerILb1ELi128ELb1EEEEEEEEEvNT_6ParamsE$_ZN4cute3eso3ESOILb0ELb0EJiiNS_1CILi144EEENS2_ILi512EEEEEC2ERKiS7_RKS3_RKS4_,@function
        .size           $_ZN7cutlass13device_kernelIN5flash19enable_sm80_to_sm89INS1_16FlashAttnBwdSm80INS1_25CollectiveMainloopBwdSm80ILi2ELi2EN4cute5tupleIJNS5_1CILi128EEES8_NS7_ILi64EEEEEENS_6half_tEfNS_4arch4Sm80ELb1ELb0ELb1ELb1ELb1ELb0ELb0ELb0ELi2ELi4ELi4ELi4ELb0EEENS1_21CollectiveEpilogueBwdISA_SB_SD_Li256ELb1ELb0ELi2EEENS1_25SingleTileBwdLPTSchedulerILb1ELi128ELb1EEEEEEEEEvNT_6ParamsE$_ZN4cute3eso3ESOILb0ELb0EJiiNS_1CILi144EEENS2_ILi512EEEEEC2ERKiS7_RKS3_RKS4_,($_ZN7cutlass13device_kernelIN5flash19enable_sm80_to_sm89INS1_16FlashAttnBwdSm80INS1_25CollectiveMainloopBwdSm80ILi2ELi2EN4cute5tupleIJNS5_1CILi128EEES8_NS7_ILi64EEEEEENS_6half_tEfNS_4arch4Sm80ELb1ELb0ELb1ELb1ELb1ELb0ELb0ELb0ELi2ELi4ELi4ELi4ELb0EEENS1_21CollectiveEpilogueBwdISA_SB_SD_Li256ELb1ELb0ELi2EEENS1_25SingleTileBwdLPTSchedulerILb1ELi128ELb1EEEEEEEEEvNT_6ParamsE$_ZN4cute3eso3ESOILb0ELb0EJiiNS_1CILi72EEENS2_ILi512EEEEEC2ERKiS7_RKS3_RKS4_ - $_ZN7cutlass13device_kernelIN5flash19enable_sm80_to_sm89INS1_16FlashAttnBwdSm80INS1_25CollectiveMainloopBwdSm80ILi2ELi2EN4cute5tupleIJNS5_1CILi128EEES8_NS7_ILi64EEEEEENS_6half_tEfNS_4arch4Sm80ELb1ELb0ELb1ELb1ELb1ELb0ELb0ELb0ELi2ELi4ELi4ELi4ELb0EEENS1_21CollectiveEpilogueBwdISA_SB_SD_Li256ELb1ELb0ELi2EEENS1_25SingleTileBwdLPTSchedulerILb1ELi128ELb1EEEEEEEEEvNT_6ParamsE$_ZN4cute3eso3ESOILb0ELb0EJiiNS_1CILi144EEENS2_ILi512EEEEEC2ERKiS7_RKS3_RKS4_)
$_ZN7cutlass13device_kernelIN5flash19enable_sm80_to_sm89INS1_16FlashAttnBwdSm80INS1_25CollectiveMainloopBwdSm80ILi2ELi2EN4cute5tupleIJNS5_1CILi128EEES8_NS7_ILi64EEEEEENS_6half_tEfNS_4arch4Sm80ELb1ELb0ELb1ELb1ELb1ELb0ELb0ELb0ELi2ELi4ELi4ELi4ELb0EEENS1_21CollectiveEpilogueBwdISA_SB_SD_Li256ELb1ELb0ELi2EEENS1_25SingleTileBwdLPTSchedulerILb1ELi128ELb1EEEEEEEEEvNT_6ParamsE$_ZN4cute3eso3ESOILb0ELb0EJiiNS_1CILi144EEENS2_ILi512EEEEEC2ERKiS7_RKS3_RKS4_:
[----:B------:R-:W-:Y:S02]  /*8030*/  IADD3 R26, R82, -c[0x0][0x20], RZ ;  /* 0x80000800521a7a10 */ /* 0x000fe40007ffe0ff */
[----:B------:R-:W-:-:S03]  /*8040*/  IADD3 R2, R2, -c[0x0][0x20], RZ ;  /* 0x8000080002027a10 */ /* 0x000fc60007ffe0ff */
[----:B------:R1:W-:Y:S04]  /*8050*/  STL [R26], R5 ;  /* 0x000000051a007387 */ /* 0x0003e80000100800 */
[----:B------:R-:W2:Y:S01]  /*8060*/  LDL R3, [R2] ;  /* 0x0000000002037983 */ /* 0x000ea20000100800 */
[----:B------:R-:W-:-:S03]  /*8070*/  IMAD.MOV.U32 R35, RZ, RZ, 0x0 ;  /* 0x00000000ff237424 */ /* 0x000fc600078e00ff */
[----:B--2---:R1:W-:Y:S01]  /*8080*/  STL [R26+0x4], R3 ;  /* 0x000004031a007387 */ /* 0x0043e20000100800 */
[----:B------:R-:W-:Y:S05]  /*8090*/  RET.REL.NODEC R34 `(_ZN7cutlass13device_kernelIN5flash19enable_sm80_to_sm89INS1_16FlashAttnBwdSm80INS1_25CollectiveMainloopBwdSm80ILi2ELi2EN4cute5tupleIJNS5_1CILi128EEES8_NS7_ILi64EEEEEENS_6half_tEfNS_4arch4Sm80ELb1ELb0ELb1ELb1ELb1ELb0ELb0ELb0ELi2ELi4ELi4ELi4ELb0EEENS1_21CollectiveEpilogueBwdISA_SB_SD_Li256ELb1ELb0ELi2EEENS1_25SingleTileBwdLPTSchedulerILb1ELi128ELb1EEEEEEEEEvNT_6ParamsE) ;  /* 0xffff7f6022007950 */ /* 0x000fea0003c3ffff */
        .type           $_ZN7cutlass13device_kernelIN5flash19enable_sm80_to_sm89INS1_16FlashAttnBwdSm80INS1_25CollectiveMainloopBwdSm80ILi2ELi2EN4cute5tupleIJNS5_1CILi128EEES8_NS7_ILi64EEEEEENS_6half_tEfNS_4arch4Sm80ELb1ELb0ELb1ELb1ELb1ELb0ELb0ELb0ELi2ELi4ELi4ELi4ELb0EEENS1_21CollectiveEpilogueBwdISA_SB_SD_Li256ELb1ELb0ELi2EEENS1_25SingleTileBwdLPTSchedulerILb1ELi128ELb1EEEEEEEEEvNT_6ParamsE$_ZN4cute3eso3ESOILb0ELb0EJiiNS_1CILi72EEENS2_ILi512EEEEEC2ERKiS7_RKS3_RKS4_,@function
        .size           $_ZN7cutlass13device_kernelIN5flash19enable_sm80_to_sm89INS1_16FlashAttnBwdSm80INS1_25CollectiveMainloopBwdSm80ILi2ELi2EN4cute5tupleIJNS5_1CILi128EEES8_NS7_ILi64EEEEEENS_6half_tEfNS_4arch4Sm80ELb1ELb0ELb1ELb1ELb1ELb0ELb0ELb0ELi2ELi4ELi4ELi4ELb0EEENS1_21CollectiveEpilogueBwdISA_SB_SD_Li256ELb1ELb0ELi2EEENS1_25SingleTileBwdLPTSchedulerILb1ELi128ELb1EEEEEEEEEvNT_6ParamsE$_ZN4cute3eso3ESOILb0ELb0EJiiNS_1CILi72EEENS2_ILi512EEEEEC2ERKiS7_RKS3_RKS4_,($_ZN7cutlass13device_kernelIN5flash19enable_sm80_to_sm89INS1_16FlashAttnBwdSm80INS1_25CollectiveMainloopBwdSm80ILi2ELi2EN4cute5tupleIJNS5_1CILi128EEES8_NS7_ILi64EEEEEENS_6half_tEfNS_4arch4Sm80ELb1ELb0ELb1ELb1ELb1ELb0ELb0ELb0ELi2ELi4ELi4ELi4ELb0EEENS1_21CollectiveEpilogueBwdISA_SB_SD_Li256ELb1ELb0ELi2EEENS1_25SingleTileBwdLPTSchedulerILb1ELi128ELb1EEEEEEEEEvNT_6ParamsE$_ZN4cute3eso3ESOILb0ELb0EJiiiEEC2ERKiS4_S4_ - $_ZN7cutlass13device_kernelIN5flash19enable_sm80_to_sm89INS1_16FlashAttnBwdSm80INS1_25CollectiveMainloopBwdSm80ILi2ELi2EN4cute5tupleIJNS5_1CILi128EEES8_NS7_ILi64EEEEEENS_6half_tEfNS_4arch4Sm80ELb1ELb0ELb1ELb1ELb1ELb0ELb0ELb0ELi2ELi4ELi4ELi4ELb0EEENS1_21CollectiveEpilogueBwdISA_SB_SD_Li256ELb1ELb0ELi2EEENS1_25SingleTileBwdLPTSchedulerILb1ELi128ELb1EEEEEEEEEvNT_6ParamsE$_ZN4cute3eso3ESOILb0ELb0EJiiNS_1CILi72EEENS2_ILi512EEEEEC2ERKiS7_RKS3_RKS4_)
$_ZN7cutlass13device_kernelIN5flash19enable_sm80_to_sm89INS1_16FlashAttnBwdSm80INS1_25CollectiveMainloopBwdSm80ILi2ELi2EN4cute5tupleIJNS5_1CILi128EEES8_NS7_ILi64EEEEEENS_6half_tEfNS_4arch4Sm80ELb1ELb0ELb1ELb1ELb1ELb0ELb0ELb0ELi2ELi4ELi4ELi4ELb0EEENS1_21CollectiveEpilogueBwdISA_SB_SD_Li256ELb1ELb0ELi2EEENS1_25SingleTileBwdLPTSchedulerILb1ELi128ELb1EEEEEEEEEvNT_6ParamsE$_ZN4cute3eso3ESOILb0ELb0EJiiNS_1CILi72EEENS2_ILi512EEEEEC2ERKiS7_RKS3_RKS4_:
        /* <DEDUP_REMOVED lines=8> */
        .type           $_ZN7cutlass13device_kernelIN5flash19enable_sm80_to_sm89INS1_16FlashAttnBwdSm80INS1_25CollectiveMainloopBwdSm80ILi2ELi2EN4cute5tupleIJNS5_1CILi128EEES8_NS7_ILi64EEEEEENS_6half_tEfNS_4arch4Sm80ELb1ELb0ELb1ELb1ELb1ELb0ELb0ELb0ELi2ELi4ELi4ELi4ELb0EEENS1_21CollectiveEpilogueBwdISA_SB_SD_Li256ELb1ELb0ELi2EEENS1_25SingleTileBwdLPTSchedulerILb1ELi128ELb1EEEEEEEEEvNT_6ParamsE$_ZN4cute3eso3ESOILb0ELb0EJiiiEEC2ERKiS4_S4_,@function
        .size           $_ZN7cutlass13device_kernelIN5flash19enable_sm80_to_sm89INS1_16FlashAttnBwdSm80INS1_25CollectiveMainloopBwdSm80ILi2ELi2EN4cute5tupleIJNS5_1CILi128EEES8_NS7_ILi64EEEEEENS_6half_tEfNS_4arch4Sm80ELb1ELb0ELb1ELb1ELb1ELb0ELb0ELb0ELi2ELi4ELi4ELi4ELb0EEENS1_21CollectiveEpilogueBwdISA_SB_SD_Li256ELb1ELb0ELi2EEENS1_25SingleTileBwdLPTSchedulerILb1ELi128ELb1EEEEEEEEEvNT_6ParamsE$_ZN4cute3eso3ESOILb0ELb0EJiiiEEC2ERKiS4_S4_,($_ZN7cutlass13device_kernelIN5flash19enable_sm80_to_sm89INS1_16FlashAttnBwdSm80INS1_25CollectiveMainloopBwdSm80ILi2ELi2EN4cute5tupleIJNS5_1CILi128EEES8_NS7_ILi64EEEEEENS_6half_tEfNS_4arch4Sm80ELb1ELb0ELb1ELb1ELb1ELb0ELb0ELb0ELi2ELi4ELi4ELi4ELb0EEENS1_21CollectiveEpilogueBwdISA_SB_SD_Li256ELb1ELb0ELi2EEENS1_25SingleTileBwdLPTSchedulerILb1ELi128ELb1EEEEEEEEEvNT_6ParamsE$_ZN4cute3eso3ESOILb0ELb0EJiiiNS_1CILi144EEENS2_ILi512EEEEEC2ERKiS7_S7_RKS3_RKS4_ - $_ZN7cutlass13device_kernelIN5flash19enable_sm80_to_sm89INS1_16FlashAttnBwdSm80INS1_25CollectiveMainloopBwdSm80ILi2ELi2EN4cute5tupleIJNS5_1CILi128EEES8_NS7_ILi64EEEEEENS_6half_tEfNS_4arch4Sm80ELb1ELb0ELb1ELb1ELb1ELb0ELb0ELb0ELi2ELi4ELi4ELi4ELb0EEENS1_21CollectiveEpilogueBwdISA_SB_SD_Li256ELb1ELb0ELi2EEENS1_25SingleTileBwdLPTSchedulerILb1ELi128ELb1EEEEEEEEEvNT_6ParamsE$_ZN4cute3eso3ESOILb0ELb0EJiiiEEC2ERKiS4_S4_)
$_ZN7cutlass13device_kernelIN5flash19enable_sm80_to_sm89INS1_16FlashAttnBwdSm80INS1_25CollectiveMainloopBwdSm80ILi2ELi2EN4cute5tupleIJNS5_1CILi128EEES8_NS7_ILi64EEEEEENS_6half_tEfNS_4arch4Sm80ELb1ELb0ELb1ELb1ELb1ELb0ELb0ELb0ELi2ELi4ELi4ELi4ELb0EEENS1_21CollectiveEpilogueBwdISA_SB_SD_Li256ELb1ELb0ELi2EEENS1_25SingleTileBwdLPTSchedulerILb1ELi128ELb1EEEEEEEEEvNT_6ParamsE$_ZN4cute3eso3ESOILb0ELb0EJiiiEEC2ERKiS4_S4_:
        /* <DEDUP_REMOVED lines=9> */
[----:B------:R-:W-:Y:S05]  /*81b0*/  RET.REL.NODEC R4 `(_ZN7cutlass13device_kernelIN5flash19enable_sm80_to_sm89INS1_16FlashAttnBwdSm80INS1_25CollectiveMainloopBwdSm80ILi2ELi2EN4cute5tupleIJNS5_1CILi128EEES8_NS7_ILi64EEEEEENS_6half_tEfNS_4arch4Sm80ELb1ELb0ELb1ELb1ELb1ELb0ELb0ELb0ELi2ELi4ELi4ELi4ELb0EEENS1_21CollectiveEpilogueBwdISA_SB_SD_Li256ELb1ELb0ELi2EEENS1_25SingleTileBwdLPTSchedulerILb1ELi128ELb1EEEEEEEEEvNT_6ParamsE) ;  /* 0xffff7e4004007950 */ /* 0x000fea0003c3ffff */
        .type           $_ZN7cutlass13device_kernelIN5flash19enable_sm80_to_sm89INS1_16FlashAttnBwdSm80INS1_25CollectiveMainloopBwdSm80ILi2ELi2EN4cute5tupleIJNS5_1CILi128EEES8_NS7_ILi64EEEEEENS_6half_tEfNS_4arch4Sm80ELb1ELb0ELb1ELb1ELb1ELb0ELb0ELb0ELi2ELi4ELi4ELi4ELb0EEENS1_21CollectiveEpilogueBwdISA_SB_SD_Li256ELb1ELb0ELi2EEENS1_25SingleTileBwdLPTSchedulerILb1ELi128ELb1EEEEEEEEEvNT_6ParamsE$_ZN4cute3eso3ESOILb0ELb0EJiiiNS_1CILi144EEENS2_ILi512EEEEEC2ERKiS7_S7_RKS3_RKS4_,@function
        .size           $_ZN7cutlass13device_kernelIN5flash19enable_sm80_to_sm89INS1_16FlashAttnBwdSm80INS1_25CollectiveMainloopBwdSm80ILi2ELi2EN4cute5tupleIJNS5_1CILi128EEES8_NS7_ILi64EEEEEENS_6half_tEfNS_4arch4Sm80ELb1ELb0ELb1ELb1ELb1ELb0ELb0ELb0ELi2ELi4ELi4ELi4ELb0EEENS1_21CollectiveEpilogueBwdISA_SB_SD_Li256ELb1ELb0ELi2EEENS1_25SingleTileBwdLPTSchedulerILb1ELi128ELb1EEEEEEEEEvNT_6ParamsE$_ZN4cute3eso3ESOILb0ELb0EJiiiNS_1CILi144EEENS2_ILi512EEEEEC2ERKiS7_S7_RKS3_RKS4_,($_ZN7cutlass13device_kernelIN5flash19enable_sm80_to_sm89INS1_16FlashAttnBwdSm80INS1_25CollectiveMainloopBwdSm80ILi2ELi2EN4cute5tupleIJNS5_1CILi128EEES8_NS7_ILi64EEEEEENS_6half_tEfNS_4arch4Sm80ELb1ELb0ELb1ELb1ELb1ELb0ELb0ELb0ELi2ELi4ELi4ELi4ELb0EEENS1_21CollectiveEpilogueBwdISA_SB_SD_Li256ELb1ELb0ELi2EEENS1_25SingleTileBwdLPTSchedulerILb1ELi128ELb1EEEEEEEEEvNT_6ParamsE$_ZN4cute3eso3ESOILb0ELb0EJiiiNS_1CILi72EEENS2_ILi512EEEEEC2ERKiS7_S7_RKS3_RKS4_ - $_ZN7cutlass13device_kernelIN5flash19enable_sm80_to_sm89INS1_16FlashAttnBwdSm80INS1_25CollectiveMainloopBwdSm80ILi2ELi2EN4cute5tupleIJNS5_1CILi128EEES8_NS7_ILi64EEEEEENS_6half_tEfNS_4arch4Sm80ELb1ELb0ELb1ELb1ELb1ELb0ELb0ELb0ELi2ELi4ELi4ELi4ELb0EEENS1_21CollectiveEpilogueBwdISA_SB_SD_Li256ELb1ELb0ELi2EEENS1_25SingleTileBwdLPTSchedulerILb1ELi128ELb1EEEEEEEEEvNT_6ParamsE$_ZN4cute3eso3ESOILb0ELb0EJiiiNS_1CILi144EEENS2_ILi512EEEEEC2ERKiS7_S7_RKS3_RKS4_)
$_ZN7cutlass13device_kernelIN5flash19enable_sm80_to_sm89INS1_16FlashAttnBwdSm80INS1_25CollectiveMainloopBwdSm80ILi2ELi2EN4cute5tupleIJNS5_1CILi128EEES8_NS7_ILi64EEEEEENS_6half_tEfNS_4arch4Sm80ELb1ELb0ELb1ELb1ELb1ELb0ELb0ELb0ELi2ELi4ELi4ELi4ELb0EEENS1_21CollectiveEpilogueBwdISA_SB_SD_Li256ELb1ELb0ELi2EEENS1_25SingleTileBwdLPTSchedulerILb1ELi128ELb1EEEEEEEEEvNT_6ParamsE$_ZN4cute3eso3ESOILb0ELb0EJiiiNS_1CILi144EEENS2_ILi512EEEEEC2ERKiS7_S7_RKS3_RKS4_:
        /* <DEDUP_REMOVED lines=10> */
[----:B------:R-:W-:Y:S05]  /*8260*/  RET.REL.NODEC R36 `(_ZN7cutlass13device_kernelIN5flash19enable_sm80_to_sm89INS1_16FlashAttnBwdSm80INS1_25CollectiveMainloopBwdSm80ILi2ELi2EN4cute5tupleIJNS5_1CILi128EEES8_NS7_ILi64EEEEEENS_6half_tEfNS_4arch4Sm80ELb1ELb0ELb1ELb1ELb1ELb0ELb0ELb0ELi2ELi4ELi4ELi4ELb0EEENS1_21CollectiveEpilogueBwdISA_SB_SD_Li256ELb1ELb0ELi2EEENS1_25SingleTileBwdLPTSchedulerILb1ELi128ELb1EEEEEEEEEvNT_6ParamsE) ;  /* 0xffff7d9024007950 */ /* 0x000fea0003c3ffff */
        .type           $_ZN7cutlass13device_kernelIN5flash19enable_sm80_to_sm89INS1_16FlashAttnBwdSm80INS1_25CollectiveMainloopBwdSm80ILi2ELi2EN4cute5tupleIJNS5_1CILi128EEES8_NS7_ILi64EEEEEENS_6half_tEfNS_4arch4Sm80ELb1ELb0ELb1ELb1ELb1ELb0ELb0ELb0ELi2ELi4ELi4ELi4ELb0EEENS1_21CollectiveEpilogueBwdISA_SB_SD_Li256ELb1ELb0ELi2EEENS1_25SingleTileBwdLPTSchedulerILb1ELi128ELb1EEEEEEEEEvNT_6ParamsE$_ZN4cute3eso3ESOILb0ELb0EJiiiNS_1CILi72EEENS2_ILi512EEEEEC2ERKiS7_S7_RKS3_RKS4_,@function
        .size           $_ZN7cutlass13device_kernelIN5flash19enable_sm80_to_sm89INS1_16FlashAttnBwdSm80INS1_25CollectiveMainloopBwdSm80ILi2ELi2EN4cute5tupleIJNS5_1CILi128EEES8_NS7_ILi64EEEEEENS_6half_tEfNS_4arch4Sm80ELb1ELb0ELb1ELb1ELb1ELb0ELb0ELb0ELi2ELi4ELi4ELi4ELb0EEENS1_21CollectiveEpilogueBwdISA_SB_SD_Li256ELb1ELb0ELi2EEENS1_25SingleTileBwdLPTSchedulerILb1ELi128ELb1EEEEEEEEEvNT_6ParamsE$_ZN4cute3eso3ESOILb0ELb0EJiiiNS_1CILi72EEENS2_ILi512EEEEEC2ERKiS7_S7_RKS3_RKS4_,($_ZN7cutlass13device_kernelIN5flash19enable_sm80_to_sm89INS1_16FlashAttnBwdSm80INS1_25CollectiveMainloopBwdSm80ILi2ELi2EN4cute5tupleIJNS5_1CILi128EEES8_NS7_ILi64EEEEEENS_6half_tEfNS_4arch4Sm80ELb1ELb0ELb1ELb1ELb1ELb0ELb0ELb0ELi2ELi4ELi4ELi4ELb0EEENS1_21CollectiveEpilogueBwdISA_SB_SD_Li256ELb1ELb0ELi2EEENS1_25SingleTileBwdLPTSchedulerILb1ELi128ELb1EEEEEEEEEvNT_6ParamsE$_ZN4cute3eso3ESOILb0ELb1EJNS_5tupleIJiNS2_IJiNS_1CILi0EEEEEEEEENS2_IJNS_10UnderscoreENS2_IJS7_S7_EEEEEEEEC2ERKS6_RKS9_ - $_ZN7cutlass13device_kernelIN5flash19enable_sm80_to_sm89INS1_16FlashAttnBwdSm80INS1_25CollectiveMainloopBwdSm80ILi2ELi2EN4cute5tupleIJNS5_1CILi128EEES8_NS7_ILi64EEEEEENS_6half_tEfNS_4arch4Sm80ELb1ELb0ELb1ELb1ELb1ELb0ELb0ELb0ELi2ELi4ELi4ELi4ELb0EEENS1_21CollectiveEpilogueBwdISA_SB_SD_Li256ELb1ELb0ELi2EEENS1_25SingleTileBwdLPTSchedulerILb1ELi128ELb1EEEEEEEEEvNT_6ParamsE$_ZN4cute3eso3ESOILb0ELb0EJiiiNS_1CILi72EEENS2_ILi512EEEEEC2ERKiS7_S7_RKS3_RKS4_)
$_ZN7cutlass13device_kernelIN5flash19enable_sm80_to_sm89INS1_16FlashAttnBwdSm80INS1_25CollectiveMainloopBwdSm80ILi2ELi2EN4cute5tupleIJNS5_1CILi128EEES8_NS7_ILi64EEEEEENS_6half_tEfNS_4arch4Sm80ELb1ELb0ELb1ELb1ELb1ELb0ELb0ELb0ELi2ELi4ELi4ELi4ELb0EEENS1_21CollectiveEpilogueBwdISA_SB_SD_Li256ELb1ELb0ELi2EEENS1_25SingleTileBwdLPTSchedulerILb1ELi128ELb1EEEEEEEEEvNT_6ParamsE$_ZN4cute3eso3ESOILb0ELb0EJiiiNS_1CILi72EEENS2_ILi512EEEEEC2ERKiS7_S7_RKS3_RKS4_:
        /* <DEDUP_REMOVED lines=10> */
        .type           $_ZN7cutlass13device_kernelIN5flash19enable_sm80_to_sm89INS1_16FlashAttnBwdSm80INS1_25CollectiveMainloopBwdSm80ILi2ELi2EN4cute5tupleIJNS5_1CILi128EEES8_NS7_ILi64EEEEEENS_6half_tEfNS_4arch4Sm80ELb1ELb0ELb1ELb1ELb1ELb0ELb0ELb0ELi2ELi4ELi4ELi4ELb0EEENS1_21CollectiveEpilogueBwdISA_SB_SD_Li256ELb1ELb0ELi2EEENS1_25SingleTileBwdLPTSchedulerILb1ELi128ELb1EEEEEEEEEvNT_6ParamsE$_ZN4cute3eso3ESOILb0ELb1EJNS_5tupleIJiNS2_IJiNS_1CILi0EEEEEEEEENS2_IJNS_10UnderscoreENS2_IJS7_S7_EEEEEEEEC2ERKS6_RKS9_,@function
        .size           $_ZN7cutlass13device_kernelIN5flash19enable_sm80_to_sm89INS1_16FlashAttnBwdSm80INS1_25CollectiveMainloopBwdSm80ILi2ELi2EN4cute5tupleIJNS5_1CILi128EEES8_NS7_ILi64EEEEEENS_6half_tEfNS_4arch4Sm80ELb1ELb0ELb1ELb1ELb1ELb0ELb0ELb0ELi2ELi4ELi4ELi4ELb0EEENS1_21CollectiveEpilogueBwdISA_SB_SD_Li256ELb1ELb0ELi2EEENS1_25SingleTileBwdLPTSchedulerILb1ELi128ELb1EEEEEEEEEvNT_6ParamsE$_ZN4cute3eso3ESOILb0ELb1EJNS_5tupleIJiNS2_IJiNS_1CILi0EEEEEEEEENS2_IJNS_10UnderscoreENS2_IJS7_S7_EEEEEEEEC2ERKS6_RKS9_,($_ZN7cutlass13device_kernelIN5flash19enable_sm80_to_sm89INS1_16FlashAttnBwdSm80INS1_25CollectiveMainloopBwdSm80ILi2ELi2EN4cute5tupleIJNS5_1CILi128EEES8_NS7_ILi64EEEEEENS_6half_tEfNS_4arch4Sm80ELb1ELb0ELb1ELb1ELb1ELb0ELb0ELb0ELi2ELi4ELi4ELi4ELb0EEENS1_21CollectiveEpilogueBwdISA_SB_SD_Li256ELb1ELb0ELi2EEENS1_25SingleTileBwdLPTSchedulerILb1ELi128ELb1EEEEEEEEEvNT_6ParamsE$_ZN4cute3eso3ESOILb0ELb1EJNS_6LayoutINS_5tupleIJNS3_IJNS_1CILi8EEENS4_ILi1EEEEEENS4_ILi2EEEEEENS3_IJNS3_IJS6_NS4_ILi0EEEEEEiEEEEESA_EEC2ERKSD_RKSA_ - $_ZN7cutlass13device_kernelIN5flash19enable_sm80_to_sm89INS1_16FlashAttnBwdSm80INS1_25CollectiveMainloopBwdSm80ILi2ELi2EN4cute5tupleIJNS5_1CILi128EEES8_NS7_ILi64EEEEEENS_6half_tEfNS_4arch4Sm80ELb1ELb0ELb1ELb1ELb1ELb0ELb0ELb0ELi2ELi4ELi4ELi4ELb0EEENS1_21CollectiveEpilogueBwdISA_SB_SD_Li256ELb1ELb0ELi2EEENS1_25SingleTileBwdLPTSchedulerILb1ELi128ELb1EEEEEEEEEvNT_6ParamsE$_ZN4cute3eso3ESOILb0ELb1EJNS_5tupleIJiNS2_IJiNS_1CILi0EEEEEEEEENS2_IJNS_10UnderscoreENS2_IJS7_S7_EEEEEEEEC2ERKS6_RKS9_)
$_ZN7cutlass13device_kernelIN5flash19enable_sm80_to_sm89INS1_16FlashAttnBwdSm80INS1_25CollectiveMainloopBwdSm80ILi2ELi2EN4cute5tupleIJNS5_1CILi128EEES8_NS7_ILi64EEEEEENS_6half_tEfNS_4arch4Sm80ELb1ELb0ELb1ELb1ELb1ELb0ELb0ELb0ELi2ELi4ELi4ELi4ELb0EEENS1_21CollectiveEpilogueBwdISA_SB_SD_Li256ELb1ELb0ELi2EEENS1_25SingleTileBwdLPTSchedulerILb1ELi128ELb1EEEEEEEEEvNT_6ParamsE$_ZN4cute3eso3ESOILb0ELb1EJNS_5tupleIJiNS2_IJiNS_1CILi0EEEEEEEEENS2_IJNS_10UnderscoreENS2_IJS7_S7_EEEEEEEEC2ERKS6_RKS9_:
[----:B------:R-:W-:Y:S01]  /*8310*/  IADD3 R4, R82, -c[0x0][0x20], RZ ;  /* 0x8000080052047a10 */ /* 0x000fe20007ffe0ff */
[----:B------:R-:W-:Y:S01]  /*8320*/  IMAD.MOV.U32 R36, RZ, RZ, R6 ;  /* 0x000000ffff247224 */ /* 0x000fe200078e0006 */
[----:B------:R-:W-:-:S03]  /*8330*/  MOV R37, 0x0 ;  /* 0x0000000000257802 */ /* 0x000fc60000000f00 */
[----:B------:R1:W-:Y:S04]  /*8340*/  STL [R4], R2 ;  /* 0x0000000204007387 */ /* 0x0003e80000100800 */
[----:B------:R1:W-:Y:S01]  /*8350*/  STL [R4+0x4], R3 ;  /* 0x0000040304007387 */ /* 0x0003e20000100800 */
[----:B------:R-:W-:Y:S05]  /*8360*/  RET.REL.NODEC R36 `(_ZN7cutlass13device_kernelIN5flash19enable_sm80_to_sm89INS1_16FlashAttnBwdSm80INS1_25CollectiveMainloopBwdSm80ILi2ELi2EN4cute5tupleIJNS5_1CILi128EEES8_NS7_ILi64EEEEEENS_6half_tEfNS_4arch4Sm80ELb1ELb0ELb1ELb1ELb1ELb0ELb0ELb0ELi2ELi4ELi4ELi4ELb0EEENS1_21CollectiveEpilogueBwdISA_SB_SD_Li256ELb1ELb0ELi2EEENS1_25SingleTileBwdLPTSchedulerILb1ELi128ELb1EEEEEEEEEvNT_6ParamsE) ;  /* 0xffff7c9024007950 */ /* 0x000fea0003c3ffff */
        .type           $_ZN7cutlass13device_kernelIN5flash19enable_sm80_to_sm89INS1_16FlashAttnBwdSm80INS1_25CollectiveMainloopBwdSm80ILi2ELi2EN4cute5tupleIJNS5_1CILi128EEES8_NS7_ILi64EEEEEENS_6half_tEfNS_4arch4Sm80ELb1ELb0ELb1ELb1ELb1ELb0ELb0ELb0ELi2ELi4ELi4ELi4ELb0EEENS1_21CollectiveEpilogueBwdISA_SB_SD_Li256ELb1ELb0ELi2EEENS1_25SingleTileBwdLPTSchedulerILb1ELi128ELb1EEEEEEEEEvNT_6ParamsE$_ZN4cute3eso3ESOILb0ELb1EJNS_6LayoutINS_5tupleIJNS3_IJNS_1CILi8EEENS4_ILi1EEEEEENS4_ILi2EEEEEENS3_IJNS3_IJS6_NS4_ILi0EEEEEEiEEEEESA_EEC2ERKSD_RKSA_,@function
        .size           $_ZN7cutlass13device_kernelIN5flash19enable_sm80_to_sm89INS1_16FlashAttnBwdSm80INS1_25CollectiveMainloopBwdSm80ILi2ELi2EN4cute5tupleIJNS5_1CILi128EEES8_NS7_ILi64EEEEEENS_6half_tEfNS_4arch4Sm80ELb1ELb0ELb1ELb1ELb1ELb0ELb0ELb0ELi2ELi4ELi4ELi4ELb0EEENS1_21CollectiveEpilogueBwdISA_SB_SD_Li256ELb1ELb0ELi2EEENS1_25SingleTileBwdLPTSchedulerILb1ELi128ELb1EEEEEEEEEvNT_6ParamsE$_ZN4cute3eso3ESOILb0ELb1EJNS_6LayoutINS_5tupleIJNS3_IJNS_1CILi8EEENS4_ILi1EEEEEENS4_ILi2EEEEEENS3_IJNS3_IJS6_NS4_ILi0EEEEEEiEEEEESA_EEC2ERKSD_RKSA_,($_ZN7cutlass13device_kernelIN5flash19enable_sm80_to_sm89INS1_16FlashAttnBwdSm80INS1_25CollectiveMainloopBwdSm80ILi2ELi2EN4cute5tupleIJNS5_1CILi128EEES8_NS7_ILi64EEEEEENS_6half_tEfNS_4arch4Sm80ELb1ELb0ELb1ELb1ELb1ELb0ELb0ELb0ELi2ELi4ELi4ELi4ELb0EEENS1_21CollectiveEpilogueBwdISA_SB_SD_Li256ELb1ELb0ELi2EEENS1_25SingleTileBwdLPTSchedulerILb1ELi128ELb1EEEEEEEEEvNT_6ParamsE$_ZN4cute3eso3ESOILb0ELb1EJiNS_1CILi0EEEEEC2ERKiRKS3_ - $_ZN7cutlass13device_kernelIN5flash19enable_sm80_to_sm89INS1_16FlashAttnBwdSm80INS1_25CollectiveMainloopBwdSm80ILi2ELi2EN4cute5tupleIJNS5_1CILi128EEES8_NS7_ILi64EEEEEENS_6half_tEfNS_4arch4Sm80ELb1ELb0ELb1ELb1ELb1ELb0ELb0ELb0ELi2ELi4ELi4ELi4ELb0EEENS1_21CollectiveEpilogueBwdISA_SB_SD_Li256ELb1ELb0ELi2EEENS1_25SingleTileBwdLPTSchedulerILb1ELi128ELb1EEEEEEEEEvNT_6ParamsE$_ZN4cute3eso3ESOILb0ELb1EJNS_6LayoutINS_5tupleIJNS3_IJNS_1CILi8EEENS4_ILi1EEEEEENS4_ILi2EEEEEENS3_IJNS3_IJS6_NS4_ILi0EEEEEEiEEEEESA_EEC2ERKSD_RKSA_)
$_ZN7cutlass13device_kernelIN5flash19enable_sm80_to_sm89INS1_16FlashAttnBwdSm80INS1_25CollectiveMainloopBwdSm80ILi2ELi2EN4cute5tupleIJNS5_1CILi128EEES8_NS7_ILi64EEEEEENS_6half_tEfNS_4arch4Sm80ELb1ELb0ELb1ELb1ELb1ELb0ELb0ELb0ELi2ELi4ELi4ELi4ELb0EEENS1_21CollectiveEpilogueBwdISA_SB_SD_Li256ELb1ELb0ELi2EEENS1_25SingleTileBwdLPTSchedulerILb1ELi128ELb1EEEEEEEEEvNT_6ParamsE$_ZN4cute3eso3ESOILb0ELb1EJNS_6LayoutINS_5tupleIJNS3_IJNS_1CILi8EEENS4_ILi1EEEEEENS4_ILi2EEEEEENS3_IJNS3_IJS6_NS4_ILi0EEEEEEiEEEEESA_EEC2ERKSD_RKSA_:
[----:B------:R-:W-:Y:S02]  /*8370*/  IADD3 R2, R83, -c[0x0][0x20], RZ ;  /* 0x8000080053027a10 */ /* 0x000fe40007ffe0ff */
[----:B------:R-:W-:-:S03]  /*8380*/  MOV R7, 0x0 ;  /* 0x0000000000077802 */ /* 0x000fc60000000f00 */
[----:B------:R1:W-:Y:S01]  /*8390*/  STL [R2], R3 ;  /* 0x0000000302007387 */ /* 0x0003e20000100800 */
[----:B------:R-:W-:Y:S05]  /*83a0*/  RET.REL.NODEC R6 `(_ZN7cutlass13device_kernelIN5flash19enable_sm80_to_sm89INS1_16FlashAttnBwdSm80INS1_25CollectiveMainloopBwdSm80ILi2ELi2EN4cute5tupleIJNS5_1CILi128EEES8_NS7_ILi64EEEEEENS_6half_tEfNS_4arch4Sm80ELb1ELb0ELb1ELb1ELb1ELb0ELb0ELb0ELi2ELi4ELi4ELi4ELb0EEENS1_21CollectiveEpilogueBwdISA_SB_SD_Li256ELb1ELb0ELi2EEENS1_25SingleTileBwdLPTSchedulerILb1ELi128ELb1EEEEEEEEEvNT_6ParamsE) ;  /* 0xffff7c5006007950 */ /* 0x000fea0003c3ffff */
        .type           $_ZN7cutlass13device_kernelIN5flash19enable_sm80_to_sm89INS1_16FlashAttnBwdSm80INS1_25CollectiveMainloopBwdSm80ILi2ELi2EN4cute5tupleIJNS5_1CILi128EEES8_NS7_ILi64EEEEEENS_6half_tEfNS_4arch4Sm80ELb1ELb0ELb1ELb1ELb1ELb0ELb0ELb0ELi2ELi4ELi4ELi4ELb0EEENS1_21CollectiveEpilogueBwdISA_SB_SD_Li256ELb1ELb0ELi2EEENS1_25SingleTileBwdLPTSchedulerILb1ELi128ELb1EEEEEEEEEvNT_6ParamsE$_ZN4cute3eso3ESOILb0ELb1EJiNS_1CILi0EEEEEC2ERKiRKS3_,@function
        .size           $_ZN7cutlass13device_kernelIN5flash19enable_sm80_to_sm89INS1_16FlashAttnBwdSm80INS1_25CollectiveMainloopBwdSm80ILi2ELi2EN4cute5tupleIJNS5_1CILi128EEES8_NS7_ILi64EEEEEENS_6half_tEfNS_4arch4Sm80ELb1ELb0ELb1ELb1ELb1ELb0ELb0ELb0ELi2ELi4ELi4ELi4ELb0EEENS1_21CollectiveEpilogueBwdISA_SB_SD_Li256ELb1ELb0ELi2EEENS1_25SingleTileBwdLPTSchedulerILb1ELi128ELb1EEEEEEEEEvNT_6ParamsE$_ZN4cute3eso3ESOILb0ELb1EJiNS_1CILi0EEEEEC2ERKiRKS3_,($_ZN7cutlass13device_kernelIN5flash19enable_sm80_to_sm89INS1_16FlashAttnBwdSm80INS1_25CollectiveMainloopBwdSm80ILi2ELi2EN4cute5tupleIJNS5_1CILi128EEES8_NS7_ILi64EEEEEENS_6half_tEfNS_4arch4Sm80ELb1ELb0ELb1ELb1ELb1ELb0ELb0ELb0ELi2ELi4ELi4ELi4ELb0EEENS1_21CollectiveEpilogueBwdISA_SB_SD_Li256ELb1ELb0ELi2EEENS1_25SingleTileBwdLPTSchedulerILb1ELi128ELb1EEEEEEEEEvNT_6ParamsE$_ZN4cute3eso3ESOILb0ELb1EJiNS_1CILi144EEENS2_ILi288EEEEEC2ERKiRKS3_RKS4_ - $_ZN7cutlass13device_kernelIN5flash19enable_sm80_to_sm89INS1_16FlashAttnBwdSm80INS1_25CollectiveMainloopBwdSm80ILi2ELi2EN4cute5tupleIJNS5_1CILi128EEES8_NS7_ILi64EEEEEENS_6half_tEfNS_4arch4Sm80ELb1ELb0ELb1ELb1ELb1ELb0ELb0ELb0ELi2ELi4ELi4ELi4ELb0EEENS1_21CollectiveEpilogueBwdISA_SB_SD_Li256ELb1ELb0ELi2EEENS1_25SingleTileBwdLPTSchedulerILb1ELi128ELb1EEEEEEEEEvNT_6ParamsE$_ZN4cute3eso3ESOILb0ELb1EJiNS_1CILi0EEEEEC2ERKiRKS3_)
$_ZN7cutlass13device_kernelIN5flash19enable_sm80_to_sm89INS1_16FlashAttnBwdSm80INS1_25CollectiveMainloopBwdSm80ILi2ELi2EN4cute5tupleIJNS5_1CILi128EEES8_NS7_ILi64EEEEEENS_6half_tEfNS_4arch4Sm80ELb1ELb0ELb1ELb1ELb1ELb0ELb0ELb0ELi2ELi4ELi4ELi4ELb0EEENS1_21CollectiveEpilogueBwdISA_SB_SD_Li256ELb1ELb0ELi2EEENS1_25SingleTileBwdLPTSchedulerILb1ELi128ELb1EEEEEEEEEvNT_6ParamsE$_ZN4cute3eso3ESOILb0ELb1EJiNS_1CILi0EEEEEC2ERKiRKS3_:
[----:B------:R-:W-:Y:S02]  /*83b0*/  IADD3 R2, R82, -c[0x0][0x20], RZ ;  /* 0x8000080052027a10 */ /* 0x000fe40007ffe0ff */
[----:B------:R-:W-:-:S03]  /*83c0*/  MOV R5, 0x0 ;  /* 0x0000000000057802 */ /* 0x000fc60000000f00 */
[----:B------:R1:W-:Y:S01]  /*83d0*/  STL [R2], R3 ;  /* 0x0000000302007387 */ /* 0x0003e20000100800 */
[----:B------:R-:W-:Y:S05]  /*83e0*/  RET.REL.NODEC R4 `(_ZN7cutlass13device_kernelIN5flash19enable_sm80_to_sm89INS1_16FlashAttnBwdSm80INS1_25CollectiveMainloopBwdSm80ILi2ELi2EN4cute5tupleIJNS5_1CILi128EEES8_NS7_ILi64EEEEEENS_6half_tEfNS_4arch4Sm80ELb1ELb0ELb1ELb1ELb1ELb0ELb0ELb0ELi2ELi4ELi4ELi4ELb0EEENS1_21CollectiveEpilogueBwdISA_SB_SD_Li256ELb1ELb0ELi2EEENS1_25SingleTileBwdLPTSchedulerILb1ELi128ELb1EEEEEEEEEvNT_6ParamsE) ;  /* 0xffff7c1004007950 */ /* 0x000fea0003c3ffff */
        .type           $_ZN7cutlass13device_kernelIN5flash19enable_sm80_to_sm89INS1_16FlashAttnBwdSm80INS1_25CollectiveMainloopBwdSm80ILi2ELi2EN4cute5tupleIJNS5_1CILi128EEES8_NS7_ILi64EEEEEENS_6half_tEfNS_4arch4Sm80ELb1ELb0ELb1ELb1ELb1ELb0ELb0ELb0ELi2ELi4ELi4ELi4ELb0EEENS1_21CollectiveEpilogueBwdISA_SB_SD_Li256ELb1ELb0ELi2EEENS1_25SingleTileBwdLPTSchedulerILb1ELi128ELb1EEEEEEEEEvNT_6ParamsE$_ZN4cute3eso3ESOILb0ELb1EJiNS_1CILi144EEENS2_ILi288EEEEEC2ERKiRKS3_RKS4_,@function
        .size           $_ZN7cutlass13device_kernelIN5flash19enable_sm80_to_sm89INS1_16FlashAttnBwdSm80INS1_25CollectiveMainloopBwdSm80ILi2ELi2EN4cute5tupleIJNS5_1CILi128EEES8_NS7_ILi64EEEEEENS_6half_tEfNS_4arch4Sm80ELb1ELb0ELb1ELb1ELb1ELb0ELb0ELb0ELi2ELi4ELi4ELi4ELb0EEENS1_21CollectiveEpilogueBwdISA_SB_SD_Li256ELb1ELb0ELi2EEENS1_25SingleTileBwdLPTSchedulerILb1ELi128ELb1EEEEEEEEEvNT_6ParamsE$_ZN4cute3eso3ESOILb0ELb1EJiNS_1CILi144EEENS2_ILi288EEEEEC2ERKiRKS3_RKS4_,($_ZN7cutlass13device_kernelIN5flash19enable_sm80_to_sm89INS1_16FlashAttnBwdSm80INS1_25CollectiveMainloopBwdSm80ILi2ELi2EN4cute5tupleIJNS5_1CILi128EEES8_NS7_ILi64EEEEEENS_6half_tEfNS_4arch4Sm80ELb1ELb0ELb1ELb1ELb1ELb0ELb0ELb0ELi2ELi4ELi4ELi4ELb0EEENS1_21CollectiveEpilogueBwdISA_SB_SD_Li256ELb1ELb0ELi2EEENS1_25SingleTileBwdLPTSchedulerILb1ELi128ELb1EEEEEEEEEvNT_6ParamsE$_ZN4cute3eso3ESOILb0ELb1EJiNS_1CILi144EEENS2_ILi512EEEEEC2ERKiRKS3_RKS4_ - $_ZN7cutlass13device_kernelIN5flash19enable_sm80_to_sm89INS1_16FlashAttnBwdSm80INS1_25CollectiveMainloopBwdSm80ILi2ELi2EN4cute5tupleIJNS5_1CILi128EEES8_NS7_ILi64EEEEEENS_6half_tEfNS_4arch4Sm80ELb1ELb0ELb1ELb1ELb1ELb0ELb0ELb0ELi2ELi4ELi4ELi4ELb0EEENS1_21CollectiveEpilogueBwdISA_SB_SD_Li256ELb1ELb0ELi2EEENS1_25SingleTileBwdLPTSchedulerILb1ELi128ELb1EEEEEEEEEvNT_6ParamsE$_ZN4cute3eso3ESOILb0ELb1EJiNS_1CILi144EEENS2_ILi288EEEEEC2ERKiRKS3_RKS4_)
$_ZN7cutlass13device_kernelIN5flash19enable_sm80_to_sm89INS1_16FlashAttnBwdSm80INS1_25CollectiveMainloopBwdSm80ILi2ELi2EN4cute5tupleIJNS5_1CILi128EEES8_NS7_ILi64EEEEEENS_6half_tEfNS_4arch4Sm80ELb1ELb0ELb1ELb1ELb1ELb0ELb0ELb0ELi2ELi4ELi4ELi4ELb0EEENS1_21CollectiveEpilogueBwdISA_SB_SD_Li256ELb1ELb0ELi2EEENS1_25SingleTileBwdLPTSchedulerILb1ELi128ELb1EEEEEEEEEvNT_6ParamsE$_ZN4cute3eso3ESOILb0ELb1EJiNS_1CILi144EEENS2_ILi288EEEEEC2ERKiRKS3_RKS4_:
[----:B------:R-:W-:Y:S01]  /*83f0*/  IADD3 R4, R82, -c[0x0][0x20], RZ ;  /* 0x8000080052047a10 */ /* 0x000fe20007ffe0ff */
[----:B------:R-:W-:Y:S01]  /*8400*/  IMAD.MOV.U32 R34, RZ, RZ, R26 ;  /* 0x000000ffff227224 */ /* 0x000fe200078e001a */
[----:B------:R-:W-:-:S03]  /*8410*/  MOV R35, 0x0 ;  /* 0x0000000000237802 */ /* 0x000fc60000000f00 */
[----:B------:R1:W-:Y:S01]  /*8420*/  STL [R4], R5 ;  /* 0x0000000504007387 */ /* 0x0003e20000100800 */
[----:B------:R-:W-:Y:S05]  /*8430*/  RET.REL.NODEC R34 `(_ZN7cutlass13device_kernelIN5flash19enable_sm80_to_sm89INS1_16FlashAttnBwdSm80INS1_25CollectiveMainloopBwdSm80ILi2ELi2EN4cute5tupleIJNS5_1CILi128EEES8_NS7_ILi64EEEEEENS_6half_tEfNS_4arch4Sm80ELb1ELb0ELb1ELb1ELb1ELb0ELb0ELb0ELi2ELi4ELi4ELi4ELb0EEENS1_21CollectiveEpilogueBwdISA_SB_SD_Li256ELb1ELb0ELi2EEENS1_25SingleTileBwdLPTSchedulerILb1ELi128ELb1EEEEEEEEEvNT_6ParamsE) ;  /* 0xffff7bc022007950 */ /* 0x000fea0003c3ffff */
        .type           $_ZN7cutlass13device_kernelIN5flash19enable_sm80_to_sm89INS1_16FlashAttnBwdSm80INS1_25CollectiveMainloopBwdSm80ILi2ELi2EN4cute5tupleIJNS5_1CILi128EEES8_NS7_ILi64EEEEEENS_6half_tEfNS_4arch4Sm80ELb1ELb0ELb1ELb1ELb1ELb0ELb0ELb0ELi2ELi4ELi4ELi4ELb0EEENS1_21CollectiveEpilogueBwdISA_SB_SD_Li256ELb1ELb0ELi2EEENS1_25SingleTileBwdLPTSchedulerILb1ELi128ELb1EEEEEEEEEvNT_6ParamsE$_ZN4cute3eso3ESOILb0ELb1EJiNS_1CILi144EEENS2_ILi512EEEEEC2ERKiRKS3_RKS4_,@function
        .size           $_ZN7cutlass13device_kernelIN5flash19enable_sm80_to_sm89INS1_16FlashAttnBwdSm80INS1_25CollectiveMainloopBwdSm80ILi2ELi2EN4cute5tupleIJNS5_1CILi128EEES8_NS7_ILi64EEEEEENS_6half_tEfNS_4arch4Sm80ELb1ELb0ELb1ELb1ELb1ELb0ELb0ELb0ELi2ELi4ELi4ELi4ELb0EEENS1_21CollectiveEpilogueBwdISA_SB_SD_Li256ELb1ELb0ELi2EEENS1_25SingleTileBwdLPTSchedulerILb1ELi128ELb1EEEEEEEEEvNT_6ParamsE$_ZN4cute3eso3ESOILb0ELb1EJiNS_1CILi144EEENS2_ILi512EEEEEC2ERKiRKS3_RKS4_,($_ZN7cutlass13device_kernelIN5flash19enable_sm80_to_sm89INS1_16FlashAttnBwdSm80INS1_25CollectiveMainloopBwdSm80ILi2ELi2EN4cute5tupleIJNS5_1CILi128EEES8_NS7_ILi64EEEEEENS_6half_tEfNS_4arch4Sm80ELb1ELb0ELb1ELb1ELb1ELb0ELb0ELb0ELi2ELi4ELi4ELi4ELb0EEENS1_21CollectiveEpilogueBwdISA_SB_SD_Li256ELb1ELb0ELi2EEENS1_25SingleTileBwdLPTSchedulerILb1ELi128ELb1EEEEEEEEEvNT_6ParamsE$_ZN4cute3eso3ESOILb0ELb1EJiNS_1CILi72EEENS2_ILi512EEEEEC2ERKiRKS3_RKS4_ - $_ZN7cutlass13device_kernelIN5flash19enable_sm80_to_sm89INS1_16FlashAttnBwdSm80INS1_25CollectiveMainloopBwdSm80ILi2ELi2EN4cute5tupleIJNS5_1CILi128EEES8_NS7_ILi64EEEEEENS_6half_tEfNS_4arch4Sm80ELb1ELb0ELb1ELb1ELb1ELb0ELb0ELb0ELi2ELi4ELi4ELi4ELb0EEENS1_21CollectiveEpilogueBwdISA_SB_SD_Li256ELb1ELb0ELi2EEENS1_25SingleTileBwdLPTSchedulerILb1ELi128ELb1EEEEEEEEEvNT_6ParamsE$_ZN4cute3eso3ESOILb0ELb1EJiNS_1CILi144EEENS2_ILi512EEEEEC2ERKiRKS3_RKS4_)
$_ZN7cutlass13device_kernelIN5flash19enable_sm80_to_sm89INS1_16FlashAttnBwdSm80INS1_25CollectiveMainloopBwdSm80ILi2ELi2EN4cute5tupleIJNS5_1CILi128EEES8_NS7_ILi64EEEEEENS_6half_tEfNS_4arch4Sm80ELb1ELb0ELb1ELb1ELb1ELb0ELb0ELb0ELi2ELi4ELi4ELi4ELb0EEENS1_21CollectiveEpilogueBwdISA_SB_SD_Li256ELb1ELb0ELi2EEENS1_25SingleTileBwdLPTSchedulerILb1ELi128ELb1EEEEEEEEEvNT_6ParamsE$_ZN4cute3eso3ESOILb0ELb1EJiNS_1CILi144EEENS2_ILi512EEEEEC2ERKiRKS3_RKS4_:
[----:B------:R-:W-:Y:S01]  /*8440*/  IADD3 R2, R82, -c[0x0][0x20], RZ ;  /* 0x8000080052027a10 */ /* 0x000fe20007ffe0ff */
[----:B------:R-:W-:Y:S01]  /*8450*/  IMAD.MOV.U32 R34, RZ, RZ, R26 ;  /* 0x000000ffff227224 */ /* 0x000fe200078e001a */
[----:B------:R-:W-:-:S03]  /*8460*/  MOV R35, 0x0 ;  /* 0x0000000000237802 */ /* 0x000fc60000000f00 */
[----:B------:R1:W-:Y:S01]  /*8470*/  STL [R2], R3 ;  /* 0x0000000302007387 */ /* 0x0003e20000100800 */
[----:B------:R-:W-:Y:S05]  /*8480*/  RET.REL.NODEC R34 `(_ZN7cutlass13device_kernelIN5flash19enable_sm80_to_sm89INS1_16FlashAttnBwdSm80INS1_25CollectiveMainloopBwdSm80ILi2ELi2EN4cute5tupleIJNS5_1CILi128EEES8_NS7_ILi64EEEEEENS_6half_tEfNS_4arch4Sm80ELb1ELb0ELb1ELb1ELb1ELb0ELb0ELb0ELi2ELi4ELi4ELi4ELb0EEENS1_21CollectiveEpilogueBwdISA_SB_SD_Li256ELb1ELb0ELi2EEENS1_25SingleTileBwdLPTSchedulerILb1ELi128ELb1EEEEEEEEEvNT_6ParamsE) ;  /* 0xffff7b7022007950 */ /* 0x000fea0003c3ffff */
        .type           $_ZN7cutlass13device_kernelIN5flash19enable_sm80_to_sm89INS1_16FlashAttnBwdSm80INS1_25CollectiveMainloopBwdSm80ILi2ELi2EN4cute5tupleIJNS5_1CILi128EEES8_NS7_ILi64EEEEEENS_6half_tEfNS_4arch4Sm80ELb1ELb0ELb1ELb1ELb1ELb0ELb0ELb0ELi2ELi4ELi4ELi4ELb0EEENS1_21CollectiveEpilogueBwdISA_SB_SD_Li256ELb1ELb0ELi2EEENS1_25SingleTileBwdLPTSchedulerILb1ELi128ELb1EEEEEEEEEvNT_6ParamsE$_ZN4cute3eso3ESOILb0ELb1EJiNS_1CILi72EEENS2_ILi512EEEEEC2ERKiRKS3_RKS4_,@function
        .size           $_ZN7cutlass13device_kernelIN5flash19enable_sm80_to_sm89INS1_16FlashAttnBwdSm80INS1_25CollectiveMainloopBwdSm80ILi2ELi2EN4cute5tupleIJNS5_1CILi128EEES8_NS7_ILi64EEEEEENS_6half_tEfNS_4arch4Sm80ELb1ELb0ELb1ELb1ELb1ELb0ELb0ELb0ELi2ELi4ELi4ELi4ELb0EEENS1_21CollectiveEpilogueBwdISA_SB_SD_Li256ELb1ELb0ELi2EEENS1_25SingleTileBwdLPTSchedulerILb1ELi128ELb1EEEEEEEEEvNT_6ParamsE$_ZN4cute3eso3ESOILb0ELb1EJiNS_1CILi72EEENS2_ILi512EEEEEC2ERKiRKS3_RKS4_,($_ZN7cutlass13device_kernelIN5flash19enable_sm80_to_sm89INS1_16FlashAttnBwdSm80INS1_25CollectiveMainloopBwdSm80ILi2ELi2EN4cute5tupleIJNS5_1CILi128EEES8_NS7_ILi64EEEEEENS_6half_tEfNS_4arch4Sm80ELb1ELb0ELb1ELb1ELb1ELb0ELb0ELb0ELi2ELi4ELi4ELi4ELb0EEENS1_21CollectiveEpilogueBwdISA_SB_SD_Li256ELb1ELb0ELi2EEENS1_25SingleTileBwdLPTSchedulerILb1ELi128ELb1EEEEEEEEEvNT_6ParamsE$_ZN4cute3eso3ESOILb1ELb0EJNS_10UnderscoreES2_S2_iEEC2ERKS2_S5_S5_RKi - $_ZN7cutlass13device_kernelIN5flash19enable_sm80_to_sm89INS1_16FlashAttnBwdSm80INS1_25CollectiveMainloopBwdSm80ILi2ELi2EN4cute5tupleIJNS5_1CILi128EEES8_NS7_ILi64EEEEEENS_6half_tEfNS_4arch4Sm80ELb1ELb0ELb1ELb1ELb1ELb0ELb0ELb0ELi2ELi4ELi4ELi4ELb0EEENS1_21CollectiveEpilogueBwdISA_SB_SD_Li256ELb1ELb0ELi2EEENS1_25SingleTileBwdLPTSchedulerILb1ELi128ELb1EEEEEEEEEvNT_6ParamsE$_ZN4cute3eso3ESOILb0ELb1EJiNS_1CILi72EEENS2_ILi512EEEEEC2ERKiRKS3_RKS4_)
$_ZN7cutlass13device_kernelIN5flash19enable_sm80_to_sm89INS1_16FlashAttnBwdSm80INS1_25CollectiveMainloopBwdSm80ILi2ELi2EN4cute5tupleIJNS5_1CILi128EEES8_NS7_ILi64EEEEEENS_6half_tEfNS_4arch4Sm80ELb1ELb0ELb1ELb1ELb1ELb0ELb0ELb0ELi2ELi4ELi4ELi4ELb0EEENS1_21CollectiveEpilogueBwdISA_SB_SD_Li256ELb1ELb0ELi2EEENS1_25SingleTileBwdLPTSchedulerILb1ELi128ELb1EEEEEEEEEvNT_6ParamsE$_ZN4cute3eso3ESOILb0ELb1EJiNS_1CILi72EEENS2_ILi512EEEEEC2ERKiRKS3_RKS4_:
[----:B------:R-:W-:Y:S01]  /*8490*/  IADD3 R2, R82, -c[0x0][0x20], RZ ;  /* 0x8000080052027a10 */ /* 0x000fe20007ffe0ff */
[----:B------:R-:W-:Y:S01]  /*84a0*/  IMAD.MOV.U32 R38, RZ, RZ, R6 ;  /* 0x000000ffff267224 */ /* 0x000fe200078e0006 */
[----:B------:R-:W-:-:S03]  /*84b0*/  MOV R39, 0x0 ;  /* 0x0000000000277802 */ /* 0x000fc60000000f00 */
[----:B------:R1:W-:Y:S01]  /*84c0*/  STL [R2], R3 ;  /* 0x0000000302007387 */ /* 0x0003e20000100800 */
[----:B------:R-:W-:Y:S05]  /*84d0*/  RET.REL.NODEC R38 `(_ZN7cutlass13device_kernelIN5flash19enable_sm80_to_sm89INS1_16FlashAttnBwdSm80INS1_25CollectiveMainloopBwdSm80ILi2ELi2EN4cute5tupleIJNS5_1CILi128EEES8_NS7_ILi64EEEEEENS_6half_tEfNS_4arch4Sm80ELb1ELb0ELb1ELb1ELb1ELb0ELb0ELb0ELi2ELi4ELi4ELi4ELb0EEENS1_21CollectiveEpilogueBwdISA_SB_SD_Li256ELb1ELb0ELi2EEENS1_25SingleTileBwdLPTSchedulerILb1ELi128ELb1EEEEEEEEEvNT_6ParamsE) ;  /* 0xffff7b2026007950 */ /* 0x000fea0003c3ffff */
        .type           $_ZN7cutlass13device_kernelIN5flash19enable_sm80_to_sm89INS1_16FlashAttnBwdSm80INS1_25CollectiveMainloopBwdSm80ILi2ELi2EN4cute5tupleIJNS5_1CILi128EEES8_NS7_ILi64EEEEEENS_6half_tEfNS_4arch4Sm80ELb1ELb0ELb1ELb1ELb1ELb0ELb0ELb0ELi2ELi4ELi4ELi4ELb0EEENS1_21CollectiveEpilogueBwdISA_SB_SD_Li256ELb1ELb0ELi2EEENS1_25SingleTileBwdLPTSchedulerILb1ELi128ELb1EEEEEEEEEvNT_6ParamsE$_ZN4cute3eso3ESOILb1ELb0EJNS_10UnderscoreES2_S2_iEEC2ERKS2_S5_S5_RKi,@function
        .size           $_ZN7cutlass13device_kernelIN5flash19enable_sm80_to_sm89INS1_16FlashAttnBwdSm80INS1_25CollectiveMainloopBwdSm80ILi2ELi2EN4cute5tupleIJNS5_1CILi128EEES8_NS7_ILi64EEEEEENS_6half_tEfNS_4arch4Sm80ELb1ELb0ELb1ELb1ELb1ELb0ELb0ELb0ELi2ELi4ELi4ELi4ELb0EEENS1_21CollectiveEpilogueBwdISA_SB_SD_Li256ELb1ELb0ELi2EEENS1_25SingleTileBwdLPTSchedulerILb1ELi128ELb1EEEEEEEEEvNT_6ParamsE$_ZN4cute3eso3ESOILb1ELb0EJNS_10UnderscoreES2_S2_iEEC2ERKS2_S5_S5_RKi,($_ZN7cutlass13device_kernelIN5flash19enable_sm80_to_sm89INS1_16FlashAttnBwdSm80INS1_25CollectiveMainloopBwdSm80ILi2ELi2EN4cute5tupleIJNS5_1CILi128EEES8_NS7_ILi64EEEEEENS_6half_tEfNS_4arch4Sm80ELb1ELb0ELb1ELb1ELb1ELb0ELb0ELb0ELi2ELi4ELi4ELi4ELb0EEENS1_21CollectiveEpilogueBwdISA_SB_SD_Li256ELb1ELb0ELi2EEENS1_25SingleTileBwdLPTSchedulerILb1ELi128ELb1EEEEEEEEEvNT_6ParamsE$_ZN4cute3eso3ESOILb1ELb0EJNS_10UnderscoreES2_iEEC2ERKS2_S5_RKi - $_ZN7cutlass13device_kernelIN5flash19enable_sm80_to_sm89INS1_16FlashAttnBwdSm80INS1_25CollectiveMainloopBwdSm80ILi2ELi2EN4cute5tupleIJNS5_1CILi128EEES8_NS7_ILi64EEEEEENS_6half_tEfNS_4arch4Sm80ELb1ELb0ELb1ELb1ELb1ELb0ELb0ELb0ELi2ELi4ELi4ELi4ELb0EEENS1_21CollectiveEpilogueBwdISA_SB_SD_Li256ELb1ELb0ELi2EEENS1_25SingleTileBwdLPTSchedulerILb1ELi128ELb1EEEEEEEEEvNT_6ParamsE$_ZN4cute3eso3ESOILb1ELb0EJNS_10UnderscoreES2_S2_iEEC2ERKS2_S5_S5_RKi)
$_ZN7cutlass13device_kernelIN5flash19enable_sm80_to_sm89INS1_16FlashAttnBwdSm80INS1_25CollectiveMainloopBwdSm80ILi2ELi2EN4cute5tupleIJNS5_1CILi128EEES8_NS7_ILi64EEEEEENS_6half_tEfNS_4arch4Sm80ELb1ELb0ELb1ELb1ELb1ELb0ELb0ELb0ELi2ELi4ELi4ELi4ELb0EEENS1_21CollectiveEpilogueBwdISA_SB_SD_Li256ELb1ELb0ELi2EEENS1_25SingleTileBwdLPTSchedulerILb1ELi128ELb1EEEEEEEEEvNT_6ParamsE$_ZN4cute3eso3ESOILb1ELb0EJNS_10UnderscoreES2_S2_iEEC2ERKS2_S5_S5_RKi:
[----:B------:R-:W-:Y:S02]  /*84e0*/  IADD3 R2, R60, -c[0x0][0x20], RZ ;  /* 0x800008003c027a10 */ /* 0x000fe40007ffe0ff */
[----:B------:R-:W-:-:S03]  /*84f0*/  MOV R5, 0x0 ;  /* 0x0000000000057802 */ /* 0x000fc60000000f00 */
[----:B------:R1:W-:Y:S01]  /*8500*/  STL [R2], R24 ;  /* 0x0000001802007387 */ /* 0x0003e20000100800 */
[----:B------:R-:W-:Y:S05]  /*8510*/  RET.REL.NODEC R4 `(_ZN7cutlass13device_kernelIN5flash19enable_sm80_to_sm89INS1_16FlashAttnBwdSm80INS1_25CollectiveMainloopBwdSm80ILi2ELi2EN4cute5tupleIJNS5_1CILi128EEES8_NS7_ILi64EEEEEENS_6half_tEfNS_4arch4Sm80ELb1ELb0ELb1ELb1ELb1ELb0ELb0ELb0ELi2ELi4ELi4ELi4ELb0EEENS1_21CollectiveEpilogueBwdISA_SB_SD_Li256ELb1ELb0ELi2EEENS1_25SingleTileBwdLPTSchedulerILb1ELi128ELb1EEEEEEEEEvNT_6ParamsE) ;  /* 0xffff7ae004007950 */ /* 0x000fea0003c3ffff */
        .type           $_ZN7cutlass13device_kernelIN5flash19enable_sm80_to_sm89INS1_16FlashAttnBwdSm80INS1_25CollectiveMainloopBwdSm80ILi2ELi2EN4cute5tupleIJNS5_1CILi128EEES8_NS7_ILi64EEEEEENS_6half_tEfNS_4arch4Sm80ELb1ELb0ELb1ELb1ELb1ELb0ELb0ELb0ELi2ELi4ELi4ELi4ELb0EEENS1_21CollectiveEpilogueBwdISA_SB_SD_Li256ELb1ELb0ELi2EEENS1_25SingleTileBwdLPTSchedulerILb1ELi128ELb1EEEEEEEEEvNT_6ParamsE$_ZN4cute3eso3ESOILb1ELb0EJNS_10UnderscoreES2_iEEC2ERKS2_S5_RKi,@function
        .size           $_ZN7cutlass13device_kernelIN5flash19enable_sm80_to_sm89INS1_16FlashAttnBwdSm80INS1_25CollectiveMainloopBwdSm80ILi2ELi2EN4cute5tupleIJNS5_1CILi128EEES8_NS7_ILi64EEEEEENS_6half_tEfNS_4arch4Sm80ELb1ELb0ELb1ELb1ELb1ELb0ELb0ELb0ELi2ELi4ELi4ELi4ELb0EEENS1_21CollectiveEpilogueBwdISA_SB_SD_Li256ELb1ELb0ELi2EEENS1_25SingleTileBwdLPTSchedulerILb1ELi128ELb1EEEEEEEEEvNT_6ParamsE$_ZN4cute3eso3ESOILb1ELb0EJNS_10UnderscoreES2_iEEC2ERKS2_S5_RKi,($_ZN7cutlass13device_kernelIN5flash19enable_sm80_to_sm89INS1_16FlashAttnBwdSm80INS1_25CollectiveMainloopBwdSm80ILi2ELi2EN4cute5tupleIJNS5_1CILi128EEES8_NS7_ILi64EEEEEENS_6half_tEfNS_4arch4Sm80ELb1ELb0ELb1ELb1ELb1ELb0ELb0ELb0ELi2ELi4ELi4ELi4ELb0EEENS1_21CollectiveEpilogueBwdISA_SB_SD_Li256ELb1ELb0ELi2EEENS1_25SingleTileBwdLPTSchedulerILb1ELi128ELb1EEEEEEEEEvNT_6ParamsE$_ZN4cute3eso3ESOILb1ELb0EJNS_10UnderscoreEiEEC2ERKS2_RKi - $_ZN7cutlass13device_kernelIN5flash19enable_sm80_to_sm89INS1_16FlashAttnBwdSm80INS1_25CollectiveMainloopBwdSm80ILi2ELi2EN4cute5tupleIJNS5_1CILi128EEES8_NS7_ILi64EEEEEENS_6half_tEfNS_4arch4Sm80ELb1ELb0ELb1ELb1ELb1ELb0ELb0ELb0ELi2ELi4ELi4ELi4ELb0EEENS1_21CollectiveEpilogueBwdISA_SB_SD_Li256ELb1ELb0ELi2EEENS1_25SingleTileBwdLPTSchedulerILb1ELi128ELb1EEEEEEEEEvNT_6ParamsE$_ZN4cute3eso3ESOILb1ELb0EJNS_10UnderscoreES2_iEEC2ERKS2_S5_RKi)
$_ZN7cutlass13device_kernelIN5flash19enable_sm80_to_sm89INS1_16FlashAttnBwdSm80INS1_25CollectiveMainloopBwdSm80ILi2ELi2EN4cute5tupleIJNS5_1CILi128EEES8_NS7_ILi64EEEEEENS_6half_tEfNS_4arch4Sm80ELb1ELb0ELb1ELb1ELb1ELb0ELb0ELb0ELi2ELi4ELi4ELi4ELb0EEENS1_21CollectiveEpilogueBwdISA_SB_SD_Li256ELb1ELb0ELi2EEENS1_25SingleTileBwdLPTSchedulerILb1ELi128ELb1EEEEEEEEEvNT_6ParamsE$_ZN4cute3eso3ESOILb1ELb0EJNS_10UnderscoreES2_iEEC2ERKS2_S5_RKi:
[----:B------:R-:W-:Y:S02]  /*8520*/  IADD3 R2, R83, -c[0x0][0x20], RZ ;  /* 0x8000080053027a10 */ /* 0x000fe40007ffe0ff */
[----:B------:R-:W-:-:S03]  /*8530*/  MOV R47, 0x0 ;  /* 0x00000000002f7802 */ /* 0x000fc60000000f00 */
[----:B------:R1:W-:Y:S01]  /*8540*/  STL [R2], R3 ;  /* 0x0000000302007387 */ /* 0x0003e20000100800 */
[----:B------:R-:W-:Y:S05]  /*8550*/  RET.REL.NODEC R46 `(_ZN7cutlass13device_kernelIN5flash19enable_sm80_to_sm89INS1_16FlashAttnBwdSm80INS1_25CollectiveMainloopBwdSm80ILi2ELi2EN4cute5tupleIJNS5_1CILi128EEES8_NS7_ILi64EEEEEENS_6half_tEfNS_4arch4Sm80ELb1ELb0ELb1ELb1ELb1ELb0ELb0ELb0ELi2ELi4ELi4ELi4ELb0EEENS1_21CollectiveEpilogueBwdISA_SB_SD_Li256ELb1ELb0ELi2EEENS1_25SingleTileBwdLPTSchedulerILb1ELi128ELb1EEEEEEEEEvNT_6ParamsE) ;  /* 0xffff7aa02e007950 */ /* 0x000fea0003c3ffff */
        .type           $_ZN7cutlass13device_kernelIN5flash19enable_sm80_to_sm89INS1_16FlashAttnBwdSm80INS1_25CollectiveMainloopBwdSm80ILi2ELi2EN4cute5tupleIJNS5_1CILi128EEES8_NS7_ILi64EEEEEENS_6half_tEfNS_4arch4Sm80ELb1ELb0ELb1ELb1ELb1ELb0ELb0ELb0ELi2ELi4ELi4ELi4ELb0EEENS1_21CollectiveEpilogueBwdISA_SB_SD_Li256ELb1ELb0ELi2EEENS1_25SingleTileBwdLPTSchedulerILb1ELi128ELb1EEEEEEEEEvNT_6ParamsE$_ZN4cute3eso3ESOILb1ELb0EJNS_10UnderscoreEiEEC2ERKS2_RKi,@function
        .size           $_ZN7cutlass13device_kernelIN5flash19enable_sm80_to_sm89INS1_16FlashAttnBwdSm80INS1_25CollectiveMainloopBwdSm80ILi2ELi2EN4cute5tupleIJNS5_1CILi128EEES8_NS7_ILi64EEEEEENS_6half_tEfNS_4arch4Sm80ELb1ELb0ELb1ELb1ELb1ELb0ELb0ELb0ELi2ELi4ELi4ELi4ELb0EEENS1_21CollectiveEpilogueBwdISA_SB_SD_Li256ELb1ELb0ELi2EEENS1_25SingleTileBwdLPTSchedulerILb1ELi128ELb1EEEEEEEEEvNT_6ParamsE$_ZN4cute3eso3ESOILb1ELb0EJNS_10UnderscoreEiEEC2ERKS2_RKi,($_ZN7cutlass13device_kernelIN5flash19enable_sm80_to_sm89INS1_16FlashAttnBwdSm80INS1_25CollectiveMainloopBwdSm80ILi2ELi2EN4cute5tupleIJNS5_1CILi128EEES8_NS7_ILi64EEEEEENS_6half_tEfNS_4arch4Sm80ELb1ELb0ELb1ELb1ELb1ELb0ELb0ELb0ELi2ELi4ELi4ELi4ELb0EEENS1_21CollectiveEpilogueBwdISA_SB_SD_Li256ELb1ELb0ELi2EEENS1_25SingleTileBwdLPTSchedulerILb1ELi128ELb1EEEEEEEEEvNT_6ParamsE$_ZN4cute3eso3ESOILb1ELb0EJNS_10UnderscoreEiiEEC2ERKS2_RKiS7_ - $_ZN7cutlass13device_kernelIN5flash19enable_sm80_to_sm89INS1_16FlashAttnBwdSm80INS1_25CollectiveMainloopBwdSm80ILi2ELi2EN4cute5tupleIJNS5_1CILi128EEES8_NS7_ILi64EEEEEENS_6half_tEfNS_4arch4Sm80ELb1ELb0ELb1ELb1ELb1ELb0ELb0ELb0ELi2ELi4ELi4ELi4ELb0EEENS1_21CollectiveEpilogueBwdISA_SB_SD_Li256ELb1ELb0ELi2EEENS1_25SingleTileBwdLPTSchedulerILb1ELi128ELb1EEEEEEEEEvNT_6ParamsE$_ZN4cute3eso3ESOILb1ELb0EJNS_10UnderscoreEiEEC2ERKS2_RKi)
$_ZN7cutlass13device_kernelIN5flash19enable_sm80_to_sm89INS1_16FlashAttnBwdSm80INS1_25CollectiveMainloopBwdSm80ILi2ELi2EN4cute5tupleIJNS5_1CILi128EEES8_NS7_ILi64EEEEEENS_6half_tEfNS_4arch4Sm80ELb1ELb0ELb1ELb1ELb1ELb0ELb0ELb0ELi2ELi4ELi4ELi4ELb0EEENS1_21CollectiveEpilogueBwdISA_SB_SD_Li256ELb1ELb0ELi2EEENS1_25SingleTileBwdLPTSchedulerILb1ELi128ELb1EEEEEEEEEvNT_6ParamsE$_ZN4cute3eso3ESOILb1ELb0EJNS_10UnderscoreEiEEC2ERKS2_RKi:
[----:B------:R-:W-:Y:S01]  /*8560*/  IADD3 R36, R83, -c[0x0][0x20], RZ ;  /* 0x8000080053247a10 */ /* 0x000fe20007ffe0ff */
[----:B------:R-:W-:Y:S01]  /*8570*/  IMAD.MOV.U32 R38, RZ, RZ, R46 ;  /* 0x000000ffff267224 */ /* 0x000fe200078e002e */
[----:B------:R-:W-:-:S03]  /*8580*/  MOV R39, 0x0 ;  /* 0x0000000000277802 */ /* 0x000fc60000000f00 */
[----:B------:R1:W-:Y:S01]  /*8590*/  STL [R36], R47 ;  /* 0x0000002f24007387 */ /* 0x0003e20000100800 */
[----:B------:R-:W-:Y:S05]  /*85a0*/  RET.REL.NODEC R38 `(_ZN7cutlass13device_kernelIN5flash19enable_sm80_to_sm89INS1_16FlashAttnBwdSm80INS1_25CollectiveMainloopBwdSm80ILi2ELi2EN4cute5tupleIJNS5_1CILi128EEES8_NS7_ILi64EEEEEENS_6half_tEfNS_4arch4Sm80ELb1ELb0ELb1ELb1ELb1ELb0ELb0ELb0ELi2ELi4ELi4ELi4ELb0EEENS1_21CollectiveEpilogueBwdISA_SB_SD_Li256ELb1ELb0ELi2EEENS1_25SingleTileBwdLPTSchedulerILb1ELi128ELb1EEEEEEEEEvNT_6ParamsE) ;  /* 0xffff7a5026007950 */ /* 0x000fea0003c3ffff */
        .type           $_ZN7cutlass13device_kernelIN5flash19enable_sm80_to_sm89INS1_16FlashAttnBwdSm80INS1_25CollectiveMainloopBwdSm80ILi2ELi2EN4cute5tupleIJNS5_1CILi128EEES8_NS7_ILi64EEEEEENS_6half_tEfNS_4arch4Sm80ELb1ELb0ELb1ELb1ELb1ELb0ELb0ELb0ELi2ELi4ELi4ELi4ELb0EEENS1_21CollectiveEpilogueBwdISA_SB_SD_Li256ELb1ELb0ELi2EEENS1_25SingleTileBwdLPTSchedulerILb1ELi128ELb1EEEEEEEEEvNT_6ParamsE$_ZN4cute3eso3ESOILb1ELb0EJNS_10UnderscoreEiiEEC2ERKS2_RKiS7_,@function
        .size           $_ZN7cutlass13device_kernelIN5flash19enable_sm80_to_sm89INS1_16FlashAttnBwdSm80INS1_25CollectiveMainloopBwdSm80ILi2ELi2EN4cute5tupleIJNS5_1CILi128EEES8_NS7_ILi64EEEEEENS_6half_tEfNS_4arch4Sm80ELb1ELb0ELb1ELb1ELb1ELb0ELb0ELb0ELi2ELi4ELi4ELi4ELb0EEENS1_21CollectiveEpilogueBwdISA_SB_SD_Li256ELb1ELb0ELi2EEENS1_25SingleTileBwdLPTSchedulerILb1ELi128ELb1EEEEEEEEEvNT_6ParamsE$_ZN4cute3eso3ESOILb1ELb0EJNS_10UnderscoreEiiEEC2ERKS2_RKiS7_,($_ZN7cutlass13device_kernelIN5flash19enable_sm80_to_sm89INS1_16FlashAttnBwdSm80INS1_25CollectiveMainloopBwdSm80ILi2ELi2EN4cute5tupleIJNS5_1CILi128EEES8_NS7_ILi64EEEEEENS_6half_tEfNS_4arch4Sm80ELb1ELb0ELb1ELb1ELb1ELb0ELb0ELb0ELi2ELi4ELi4ELi4ELb0EEENS1_21CollectiveEpilogueBwdISA_SB_SD_Li256ELb1ELb0ELi2EEENS1_25SingleTileBwdLPTSchedulerILb1ELi128ELb1EEEEEEEEEvNT_6ParamsE$_ZN4cute3eso3ESOILb1ELb0EJNS_14ComposedLayoutINS_7SwizzleILi3ELi3ELi3EEENS_1CILi0EEENS_6LayoutINS_5tupleIJNS8_IJNS8_IJNS5_ILi4EEENS5_ILi8EEEEEENS8_IJNS5_ILi2EEENS5_ILi1EEEEEEEEENS8_IJNS8_IJSC_SC_EEENS8_IJSA_S9_EEEEEEEEENS8_IJNS8_IJNS8_IJSC_NS5_ILi64EEEEEENS8_IJNS5_ILi512EEES6_EEEEEENS8_IJNS8_IJSD_SA_EEENS8_IJNS5_ILi1024EEENS5_ILi16EEEEEEEEEEEEEEEENS_10ViewEngineINS_8smem_ptrIPN7cutlass6half_tEEEEEEEC2ERKSW_RKS13_ - $_ZN7cutlass13device_kernelIN5flash19enable_sm80_to_sm89INS1_16FlashAttnBwdSm80INS1_25CollectiveMainloopBwdSm80ILi2ELi2EN4cute5tupleIJNS5_1CILi128EEES8_NS7_ILi64EEEEEENS_6half_tEfNS_4arch4Sm80ELb1ELb0ELb1ELb1ELb1ELb0ELb0ELb0ELi2ELi4ELi4ELi4ELb0EEENS1_21CollectiveEpilogueBwdISA_SB_SD_Li256ELb1ELb0ELi2EEENS1_25SingleTileBwdLPTSchedulerILb1ELi128ELb1EEEEEEEEEvNT_6ParamsE$_ZN4cute3eso3ESOILb1ELb0EJNS_10UnderscoreEiiEEC2ERKS2_RKiS7_)
$_ZN7cutlass13device_kernelIN5flash19enable_sm80_to_sm89INS1_16FlashAttnBwdSm80INS1_25CollectiveMainloopBwdSm80ILi2ELi2EN4cute5tupleIJNS5_1CILi128EEES8_NS7_ILi64EEEEEENS_6half_tEfNS_4arch4Sm80ELb1ELb0ELb1ELb1ELb1ELb0ELb0ELb0ELi2ELi4ELi4ELi4ELb0EEENS1_21CollectiveEpilogueBwdISA_SB_SD_Li256ELb1ELb0ELi2EEENS1_25SingleTileBwdLPTSchedulerILb1ELi128ELb1EEEEEEEEEvNT_6ParamsE$_ZN4cute3eso3ESOILb1ELb0EJNS_10UnderscoreEiiEEC2ERKS2_RKiS7_:
[----:B------:R-:W-:Y:S02]  /*85b0*/  IADD3 R3, R60, -c[0x0][0x20], RZ ;  /* 0x800008003c037a10 */ /* 0x000fe40007ffe0ff */
[----:B------:R-:W-:-:S03]  /*85c0*/  IADD3 R2, R59, -c[0x0][0x20], RZ ;  /* 0x800008003b027a10 */ /* 0x000fc60007ffe0ff */
[----:B------:R1:W-:Y:S04]  /*85d0*/  STL [R3], R38 ;  /* 0x0000002603007387 */ /* 0x0003e80000100800 */
[----:B------:R-:W2:Y:S01]  /*85e0*/  LDL R2, [R2] ;  /* 0x0000000002027983 */ /* 0x000ea20000100800 */
[----:B------:R-:W-:-:S03]  /*85f0*/  IMAD.MOV.U32 R37, RZ, RZ, 0x0 ;  /* 0x00000000ff257424 */ /* 0x000fc600078e00ff */
[----:B--2---:R1:W-:Y:S01]  /*8600*/  STL [R3+0x4], R2 ;  /* 0x0000040203007387 */ /* 0x0043e20000100800 */
[----:B------:R-:W-:Y:S05]  /*8610*/  RET.REL.NODEC R36 `(_ZN7cutlass13device_kernelIN5flash19enable_sm80_to_sm89INS1_16FlashAttnBwdSm80INS1_25CollectiveMainloopBwdSm80ILi2ELi2EN4cute5tupleIJNS5_1CILi128EEES8_NS7_ILi64EEEEEENS_6half_tEfNS_4arch4Sm80ELb1ELb0ELb1ELb1ELb1ELb0ELb0ELb0ELi2ELi4ELi4ELi4ELb0EEENS1_21CollectiveEpilogueBwdISA_SB_SD_Li256ELb1ELb0ELi2EEENS1_25SingleTileBwdLPTSchedulerILb1ELi128ELb1EEEEEEEEEvNT_6ParamsE) ;  /* 0xffff79e024007950 */ /* 0x000fea0003c3ffff */
        .type           $_ZN7cutlass13device_kernelIN5flash19enable_sm80_to_sm89INS1_16FlashAttnBwdSm80INS1_25CollectiveMainloopBwdSm80ILi2ELi2EN4cute5tupleIJNS5_1CILi128EEES8_NS7_ILi64EEEEEENS_6half_tEfNS_4arch4Sm80ELb1ELb0ELb1ELb1ELb1ELb0ELb0ELb0ELi2ELi4ELi4ELi4ELb0EEENS1_21CollectiveEpilogueBwdISA_SB_SD_Li256ELb1ELb0ELi2EEENS1_25SingleTileBwdLPTSchedulerILb1ELi128ELb1EEEEEEEEEvNT_6ParamsE$_ZN4cute3eso3ESOILb1ELb0EJNS_14ComposedLayoutINS_7SwizzleILi3ELi3ELi3EEENS_1CILi0EEENS_6LayoutINS_5tupleIJNS8_IJNS8_IJNS5_ILi4EEENS5_ILi8EEEEEENS8_IJNS5_ILi2EEENS5_ILi1EEEEEEEEENS8_IJNS8_IJSC_SC_EEENS8_IJSA_S9_EEEEEEEEENS8_IJNS8_IJNS8_IJSC_NS5_ILi64EEEEEENS8_IJNS5_ILi512EEES6_EEEEEENS8_IJNS8_IJSD_SA_EEENS8_IJNS5_ILi1024EEENS5_ILi16EEEEEEEEEEEEEEEENS_10ViewEngineINS_8smem_ptrIPN7cutlass6half_tEEEEEEEC2ERKSW_RKS13_,@function
        .size           $_ZN7cutlass13device_kernelIN5flash19enable_sm80_to_sm89INS1_16FlashAttnBwdSm80INS1_25CollectiveMainloopBwdSm80ILi2ELi2EN4cute5tupleIJNS5_1CILi128EEES8_NS7_ILi64EEEEEENS_6half_tEfNS_4arch4Sm80ELb1ELb0ELb1ELb1ELb1ELb0ELb0ELb0ELi2ELi4ELi4ELi4ELb0EEENS1_21CollectiveEpilogueBwdISA_SB_SD_Li256ELb1ELb0ELi2EEENS1_25SingleTileBwdLPTSchedulerILb1ELi128ELb1EEEEEEEEEvNT_6ParamsE$_ZN4cute3eso3ESOILb1ELb0EJNS_14ComposedLayoutINS_7SwizzleILi3ELi3ELi3EEENS_1CILi0EEENS_6LayoutINS_5tupleIJNS8_IJNS8_IJNS5_ILi4EEENS5_ILi8EEEEEENS8_IJNS5_ILi2EEENS5_ILi1EEEEEEEEENS8_IJNS8_IJSC_SC_EEENS8_IJSA_S9_EEEEEEEEENS8_IJNS8_IJNS8_IJSC_NS5_ILi64EEEEEENS8_IJNS5_ILi512EEES6_EEEEEENS8_IJNS8_IJSD_SA_EEENS8_IJNS5_ILi1024EEENS5_ILi16EEEEEEEEEEEEEEEENS_10ViewEngineINS_8smem_ptrIPN7cutlass6half_tEEEEEEEC2ERKSW_RKS13_,($_ZN7cutlass13device_kernelIN5flash19enable_sm80_to_sm89INS1_16FlashAttnBwdSm80INS1_25CollectiveMainloopBwdSm80ILi2ELi2EN4cute5tupleIJNS5_1CILi128EEES8_NS7_ILi64EEEEEENS_6half_tEfNS_4arch4Sm80ELb1ELb0ELb1ELb1ELb1ELb0ELb0ELb0ELi2ELi4ELi4ELi4ELb0EEENS1_21CollectiveEpilogueBwdISA_SB_SD_Li256ELb1ELb0ELi2EEENS1_25SingleTileBwdLPTSchedulerILb1ELi128ELb1EEEEEEEEEvNT_6ParamsE$_ZN4cute3eso3ESOILb1ELb0EJNS_14ComposedLayoutINS_7SwizzleILi3ELi3ELi3EEENS_1CILi0EEENS_6LayoutINS_5tupleIJNS8_IJNS8_IJNS5_ILi4EEENS5_ILi8EEEEEENS8_IJNS5_ILi2EEENS5_ILi1EEEEEEEEENS8_IJNS8_IJSC_SC_EEESB_EEEEEENS8_IJNS8_IJNS8_IJNS5_ILi128EEESD_EEENS8_IJSA_S6_EEEEEENS8_IJNS8_IJNS5_ILi64EEENS5_ILi512EEEEEENS8_IJNS5_ILi16EEENS5_ILi1024EEEEEEEEEEEEEEEENS_10ViewEngineINS_8smem_ptrIPN7cutlass6half_tEEEEEEEC2ERKSW_RKS13_ - $_ZN7cutlass13device_kernelIN5flash19enable_sm80_to_sm89INS1_16FlashAttnBwdSm80INS1_25CollectiveMainloopBwdSm80ILi2ELi2EN4cute5tupleIJNS5_1CILi128EEES8_NS7_ILi64EEEEEENS_6half_tEfNS_4arch4Sm80ELb1ELb0ELb1ELb1ELb1ELb0ELb0ELb0ELi2ELi4ELi4ELi4ELb0EEENS1_21CollectiveEpilogueBwdISA_SB_SD_Li256ELb1ELb0ELi2EEENS1_25SingleTileBwdLPTSchedulerILb1ELi128ELb1EEEEEEEEEvNT_6ParamsE$_ZN4cute3eso3ESOILb1ELb0EJNS_14ComposedLayoutINS_7SwizzleILi3ELi3ELi3EEENS_1CILi0EEENS_6LayoutINS_5tupleIJNS8_IJNS8_IJNS5_ILi4EEENS5_ILi8EEEEEENS8_IJNS5_ILi2EEENS5_ILi1EEEEEEEEENS8_IJNS8_IJSC_SC_EEENS8_IJSA_S9_EEEEEEEEENS8_IJNS8_IJNS8_IJSC_NS5_ILi64EEEEEENS8_IJNS5_ILi512EEES6_EEEEEENS8_IJNS8_IJSD_SA_EEENS8_IJNS5_ILi1024EEENS5_ILi16EEEEEEEEEEEEEEEENS_10ViewEngineINS_8smem_ptrIPN7cutlass6half_tEEEEEEEC2ERKSW_RKS13_)
$_ZN7cutlass13device_kernelIN5flash19enable_sm80_to_sm89INS1_16FlashAttnBwdSm80INS1_25CollectiveMainloopBwdSm80ILi2ELi2EN4cute5tupleIJNS5_1CILi128EEES8_NS7_ILi64EEEEEENS_6half_tEfNS_4arch4Sm80ELb1ELb0ELb1ELb1ELb1ELb0ELb0ELb0ELi2ELi4ELi4ELi4ELb0EEENS1_21CollectiveEpilogueBwdISA_SB_SD_Li256ELb1ELb0ELi2EEENS1_25SingleTileBwdLPTSchedulerILb1ELi128ELb1EEEEEEEEEvNT_6ParamsE$_ZN4cute3eso3ESOILb1ELb0EJNS_14ComposedLayoutINS_7SwizzleILi3ELi3ELi3EEENS_1CILi0EEENS_6LayoutINS_5tupleIJNS8_IJNS8_IJNS5_ILi4EEENS5_ILi8EEEEEENS8_IJNS5_ILi2EEENS5_ILi1EEEEEEEEENS8_IJNS8_IJSC_SC_EEENS8_IJSA_S9_EEEEEEEEENS8_IJNS8_IJNS8_IJSC_NS5_ILi64EEEEEENS8_IJNS5_ILi512EEES6_EEEEEENS8_IJNS8_IJSD_SA_EEENS8_IJNS5_ILi1024EEENS5_ILi16EEEEEEEEEEEEEEEENS_10ViewEngineINS_8smem_ptrIPN7cutlass6half_tEEEEEEEC2ERKSW_RKS13_:
[----:B------:R-:W-:Y:S01]  /*8620*/  IADD3 R4, R60, -c[0x0][0x20], RZ ;  /* 0x800008003c047a10 */ /* 0x000fe20007ffe0ff */
[----:B------:R-:W-:Y:S01]  /*8630*/  IMAD.MOV.U32 R36, RZ, RZ, R6 ;  /* 0x000000ffff247224 */ /* 0x000fe200078e0006 */
[----:B------:R-:W-:-:S03]  /*8640*/  MOV R37, 0x0 ;  /* 0x0000000000257802 */ /* 0x000fc60000000f00 */
[----:B------:R1:W-:Y:S01]  /*8650*/  STL.64 [R4], R2 ;  /* 0x0000000204007387 */ /* 0x0003e20000100a00 */
[----:B------:R-:W-:Y:S05]  /*8660*/  RET.REL.NODEC R36 `(_ZN7cutlass13device_kernelIN5flash19enable_sm80_to_sm89INS1_16FlashAttnBwdSm80INS1_25CollectiveMainloopBwdSm80ILi2ELi2EN4cute5tupleIJNS5_1CILi128EEES8_NS7_ILi64EEEEEENS_6half_tEfNS_4arch4Sm80ELb1ELb0ELb1ELb1ELb1ELb0ELb0ELb0ELi2ELi4ELi4ELi4ELb0EEENS1_21CollectiveEpilogueBwdISA_SB_SD_Li256ELb1ELb0ELi2EEENS1_25SingleTileBwdLPTSchedulerILb1ELi128ELb1EEEEEEEEEvNT_6ParamsE) ;  /* 0xffff799024007950 */ /* 0x000fea0003c3ffff */
        .type           $_ZN7cutlass13device_kernelIN5flash19enable_sm80_to_sm89INS1_16FlashAttnBwdSm80INS1_25CollectiveMainloopBwdSm80ILi2ELi2EN4cute5tupleIJNS5_1CILi128EEES8_NS7_ILi64EEEEEENS_6half_tEfNS_4arch4Sm80ELb1ELb0ELb1ELb1ELb1ELb0ELb0ELb0ELi2ELi4ELi4ELi4ELb0EEENS1_21CollectiveEpilogueBwdISA_SB_SD_Li256ELb1ELb0ELi2EEENS1_25SingleTileBwdLPTSchedulerILb1ELi128ELb1EEEEEEEEEvNT_6ParamsE$_ZN4cute3eso3ESOILb1ELb0EJNS_14ComposedLayoutINS_7SwizzleILi3ELi3ELi3EEENS_1CILi0EEENS_6LayoutINS_5tupleIJNS8_IJNS8_IJNS5_ILi4EEENS5_ILi8EEEEEENS8_IJNS5_ILi2EEENS5_ILi1EEEEEEEEENS8_IJNS8_IJSC_SC_EEESB_EEEEEENS8_IJNS8_IJNS8_IJNS5_ILi128EEESD_EEENS8_IJSA_S6_EEEEEENS8_IJNS8_IJNS5_ILi64EEENS5_ILi512EEEEEENS8_IJNS5_ILi16EEENS5_ILi1024EEEEEEEEEEEEEEEENS_10ViewEngineINS_8smem_ptrIPN7cutlass6half_tEEEEEEEC2ERKSW_RKS13_,@function
        .size           $_ZN7cutlass13device_kernelIN5flash19enable_sm80_to_sm89INS1_16FlashAttnBwdSm80INS1_25CollectiveMainloopBwdSm80ILi2ELi2EN4cute5tupleIJNS5_1CILi128EEES8_NS7_ILi64EEEEEENS_6half_tEfNS_4arch4Sm80ELb1ELb0ELb1ELb1ELb1ELb0ELb0ELb0ELi2ELi4ELi4ELi4ELb0EEENS1_21CollectiveEpilogueBwdISA_SB_SD_Li256ELb1ELb0ELi2EEENS1_25SingleTileBwdLPTSchedulerILb1ELi128ELb1EEEEEEEEEvNT_6ParamsE$_ZN4cute3eso3ESOILb1ELb0EJNS_14ComposedLayoutINS_7SwizzleILi3ELi3ELi3EEENS_1CILi0EEENS_6LayoutINS_5tupleIJNS8_IJNS8_IJNS5_ILi4EEENS5_ILi8EEEEEENS8_IJNS5_ILi2EEENS5_ILi1EEEEEEEEENS8_IJNS8_IJSC_SC_EEESB_EEEEEENS8_IJNS8_IJNS8_IJNS5_ILi128EEESD_EEENS8_IJSA_S6_EEEEEENS8_IJNS8_IJNS5_ILi64EEENS5_ILi512EEEEEENS8_IJNS5_ILi16EEENS5_ILi1024EEEEEEEEEEEEEEEENS_10ViewEngineINS_8smem_ptrIPN7cutlass6half_tEEEEEEEC2ERKSW_RKS13_,($_ZN7cutlass13device_kernelIN5flash19enable_sm80_to_sm89INS1_16FlashAttnBwdSm80INS1_25CollectiveMainloopBwdSm80ILi2ELi2EN4cute5tupleIJNS5_1CILi128EEES8_NS7_ILi64EEEEEENS_6half_tEfNS_4arch4Sm80ELb1ELb0ELb1ELb1ELb1ELb0ELb0ELb0ELi2ELi4ELi4ELi4ELb0EEENS1_21CollectiveEpilogueBwdISA_SB_SD_Li256ELb1ELb0ELi2EEENS1_25SingleTileBwdLPTSchedulerILb1ELi128ELb1EEEEEEEEEvNT_6ParamsE$_ZN4cute3eso3ESOILb1ELb0EJNS_14ComposedLayoutINS_7SwizzleILi3ELi3ELi3EEENS_1CILi0EEENS_6LayoutINS_5tupleIJNS8_IJNS8_IJNS5_ILi4EEENS5_ILi8EEEEEENS8_IJS9_NS5_ILi1EEEEEEEEENS8_IJNS8_IJNS5_ILi2EEESF_SF_EEENS8_IJSF_SA_EEEEEEEEENS8_IJNS8_IJNS8_IJNS5_ILi128EEESC_EEENS8_IJNS5_ILi16EEES6_EEEEEENS8_IJNS8_IJNS5_ILi64EEESA_NS5_ILi512EEEEEENS8_IJNS5_ILi8192EEENS5_ILi1024EEEEEEEEEEEEEEEENS_10ViewEngineINS_8smem_ptrIPN7cutlass6half_tEEEEEEEC2ERKSY_RKS15_ - $_ZN7cutlass13device_kernelIN5flash19enable_sm80_to_sm89INS1_16FlashAttnBwdSm80INS1_25CollectiveMainloopBwdSm80ILi2ELi2EN4cute5tupleIJNS5_1CILi128EEES8_NS7_ILi64EEEEEENS_6half_tEfNS_4arch4Sm80ELb1ELb0ELb1ELb1ELb1ELb0ELb0ELb0ELi2ELi4ELi4ELi4ELb0EEENS1_21CollectiveEpilogueBwdISA_SB_SD_Li256ELb1ELb0ELi2EEENS1_25SingleTileBwdLPTSchedulerILb1ELi128ELb1EEEEEEEEEvNT_6ParamsE$_ZN4cute3eso3ESOILb1ELb0EJNS_14ComposedLayoutINS_7SwizzleILi3ELi3ELi3EEENS_1CILi0EEENS_6LayoutINS_5tupleIJNS8_IJNS8_IJNS5_ILi4EEENS5_ILi8EEEEEENS8_IJNS5_ILi2EEENS5_ILi1EEEEEEEEENS8_IJNS8_IJSC_SC_EEESB_EEEEEENS8_IJNS8_IJNS8_IJNS5_ILi128EEESD_EEENS8_IJSA_S6_EEEEEENS8_IJNS8_IJNS5_ILi64EEENS5_ILi512EEEEEENS8_IJNS5_ILi16EEENS5_ILi1024EEEEEEEEEEEEEEEENS_10ViewEngineINS_8smem_ptrIPN7cutlass6half_tEEEEEEEC2ERKSW_RKS13_)
$_ZN7cutlass13device_kernelIN5flash19enable_sm80_to_sm89INS1_16FlashAttnBwdSm80INS1_25CollectiveMainloopBwdSm80ILi2ELi2EN4cute5tupleIJNS5_1CILi128EEES8_NS7_ILi64EEEEEENS_6half_tEfNS_4arch4Sm80ELb1ELb0ELb1ELb1ELb1ELb0ELb0ELb0ELi2ELi4ELi4ELi4ELb0EEENS1_21CollectiveEpilogueBwdISA_SB_SD_Li256ELb1ELb0ELi2EEENS1_25SingleTileBwdLPTSchedulerILb1ELi128ELb1EEEEEEEEEvNT_6ParamsE$_ZN4cute3eso3ESOILb1ELb0EJNS_14ComposedLayoutINS_7SwizzleILi3ELi3ELi3EEENS_1CILi0EEENS_6LayoutINS_5tupleIJNS8_IJNS8_IJNS5_ILi4EEENS5_ILi8EEEEEENS8_IJNS5_ILi2EEENS5_ILi1EEEEEEEEENS8_IJNS8_IJSC_SC_EEESB_EEEEEENS8_IJNS8_IJNS8_IJNS5_ILi128EEESD_EEENS8_IJSA_S6_EEEEEENS8_IJNS8_IJNS5_ILi64EEENS5_ILi512EEEEEENS8_IJNS5_ILi16EEENS5_ILi1024EEEEEEEEEEEEEEEENS_10ViewEngineINS_8smem_ptrIPN7cutlass6half_tEEEEEEEC2ERKSW_RKS13_:
[----:B------:R-:W-:Y:S02]  /*8670*/  IADD3 R4, R82, -c[0x0][0x20], RZ ;  /* 0x8000080052047a10 */ /* 0x000fe40007ffe0ff */
[----:B------:R-:W-:-:S03]  /*8680*/  MOV R31, 0x0 ;  /* 0x00000000001f7802 */ /* 0x000fc60000000f00 */
[----:B------:R1:W-:Y:S01]  /*8690*/  STL.64 [R4], R2 ;  /* 0x0000000204007387 */ /* 0x0003e20000100a00 */
[----:B------:R-:W-:Y:S05]  /*86a0*/  RET.REL.NODEC R30 `(_ZN7cutlass13device_kernelIN5flash19enable_sm80_to_sm89INS1_16FlashAttnBwdSm80INS1_25CollectiveMainloopBwdSm80ILi2ELi2EN4cute5tupleIJNS5_1CILi128EEES8_NS7_ILi64EEEEEENS_6half_tEfNS_4arch4Sm80ELb1ELb0ELb1ELb1ELb1ELb0ELb0ELb0ELi2ELi4ELi4ELi4ELb0EEENS1_21CollectiveEpilogueBwdISA_SB_SD_Li256ELb1ELb0ELi2EEENS1_25SingleTileBwdLPTSchedulerILb1ELi128ELb1EEEEEEEEEvNT_6ParamsE) ;  /* 0xffff79501e007950 */ /* 0x000fea0003c3ffff */
        .type           $_ZN7cutlass13device_kernelIN5flash19enable_sm80_to_sm89INS1_16FlashAttnBwdSm80INS1_25CollectiveMainloopBwdSm80ILi2ELi2EN4cute5tupleIJNS5_1CILi128EEES8_NS7_ILi64EEEEEENS_6half_tEfNS_4arch4Sm80ELb1ELb0ELb1ELb1ELb1ELb0ELb0ELb0ELi2ELi4ELi4ELi4ELb0EEENS1_21CollectiveEpilogueBwdISA_SB_SD_Li256ELb1ELb0ELi2EEENS1_25SingleTileBwdLPTSchedulerILb1ELi128ELb1EEEEEEEEEvNT_6ParamsE$_ZN4cute3eso3ESOILb1ELb0EJNS_14ComposedLayoutINS_7SwizzleILi3ELi3ELi3EEENS_1CILi0EEENS_6LayoutINS_5tupleIJNS8_IJNS8_IJNS5_ILi4EEENS5_ILi8EEEEEENS8_IJS9_NS5_ILi1EEEEEEEEENS8_IJNS8_IJNS5_ILi2EEESF_SF_EEENS8_IJSF_SA_EEEEEEEEENS8_IJNS8_IJNS8_IJNS5_ILi128EEESC_EEENS8_IJNS5_ILi16EEES6_EEEEEENS8_IJNS8_IJNS5_ILi64EEESA_NS5_ILi512EEEEEENS8_IJNS5_ILi8192EEENS5_ILi1024EEEEEEEEEEEEEEEENS_10ViewEngineINS_8smem_ptrIPN7cutlass6half_tEEEEEEEC2ERKSY_RKS15_,@function
        .size           $_ZN7cutlass13device_kernelIN5flash19enable_sm80_to_sm89INS1_16FlashAttnBwdSm80INS1_25CollectiveMainloopBwdSm80ILi2ELi2EN4cute5tupleIJNS5_1CILi128EEES8_NS7_ILi64EEEEEENS_6half_tEfNS_4arch4Sm80ELb1ELb0ELb1ELb1ELb1ELb0ELb0ELb0ELi2ELi4ELi4ELi4ELb0EEENS1_21CollectiveEpilogueBwdISA_SB_SD_Li256ELb1ELb0ELi2EEENS1_25SingleTileBwdLPTSchedulerILb1ELi128ELb1EEEEEEEEEvNT_6ParamsE$_ZN4cute3eso3ESOILb1ELb0EJNS_14ComposedLayoutINS_7SwizzleILi3ELi3ELi3EEENS_1CILi0EEENS_6LayoutINS_5tupleIJNS8_IJNS8_IJNS5_ILi4EEENS5_ILi8EEEEEENS8_IJS9_NS5_ILi1EEEEEEEEENS8_IJNS8_IJNS5_ILi2EEESF_SF_EEENS8_IJSF_SA_EEEEEEEEENS8_IJNS8_IJNS8_IJNS5_ILi128EEESC_EEENS8_IJNS5_ILi16EEES6_EEEEEENS8_IJNS8_IJNS5_ILi64EEESA_NS5_ILi512EEEEEENS8_IJNS5_ILi8192EEENS5_ILi1024EEEEEEEEEEEEEEEENS_10ViewEngineINS_8smem_ptrIPN7cutlass6half_tEEEEEEEC2ERKSY_RKS15_,($_ZN7cutlass13device_kernelIN5flash19enable_sm80_to_sm89INS1_16FlashAttnBwdSm80INS1_25CollectiveMainloopBwdSm80ILi2ELi2EN4cute5tupleIJNS5_1CILi128EEES8_NS7_ILi64EEEEEENS_6half_tEfNS_4arch4Sm80ELb1ELb0ELb1ELb1ELb1ELb0ELb0ELb0ELi2ELi4ELi4ELi4ELb0EEENS1_21CollectiveEpilogueBwdISA_SB_SD_Li256ELb1ELb0ELi2EEENS1_25SingleTileBwdLPTSchedulerILb1ELi128ELb1EEEEEEEEEvNT_6ParamsE$_ZN4cute3eso3ESOILb1ELb0EJNS_14ComposedLayoutINS_7SwizzleILi3ELi3ELi3EEENS_1CILj0EEENS_6LayoutINS_5tupleIJNS5_ILi64EEENS5_ILi128EEEEEENS8_IJNS5_ILi1EEES9_EEEEEEENS_10ViewEngineINS_8smem_ptrIPN7cutlass6half_tEEEEEEEC2ERKSF_RKSM_ - $_ZN7cutlass13device_kernelIN5flash19enable_sm80_to_sm89INS1_16FlashAttnBwdSm80INS1_25CollectiveMainloopBwdSm80ILi2ELi2EN4cute5tupleIJNS5_1CILi128EEES8_NS7_ILi64EEEEEENS_6half_tEfNS_4arch4Sm80ELb1ELb0ELb1ELb1ELb1ELb0ELb0ELb0ELi2ELi4ELi4ELi4ELb0EEENS1_21CollectiveEpilogueBwdISA_SB_SD_Li256ELb1ELb0ELi2EEENS1_25SingleTileBwdLPTSchedulerILb1ELi128ELb1EEEEEEEEEvNT_6ParamsE$_ZN4cute3eso3ESOILb1ELb0EJNS_14ComposedLayoutINS_7SwizzleILi3ELi3ELi3EEENS_1CILi0EEENS_6LayoutINS_5tupleIJNS8_IJNS8_IJNS5_ILi4EEENS5_ILi8EEEEEENS8_IJS9_NS5_ILi1EEEEEEEEENS8_IJNS8_IJNS5_ILi2EEESF_SF_EEENS8_IJSF_SA_EEEEEEEEENS8_IJNS8_IJNS8_IJNS5_ILi128EEESC_EEENS8_IJNS5_ILi16EEES6_EEEEEENS8_IJNS8_IJNS5_ILi64EEESA_NS5_ILi512EEEEEENS8_IJNS5_ILi8192EEENS5_ILi1024EEEEEEEEEEEEEEEENS_10ViewEngineINS_8smem_ptrIPN7cutlass6half_tEEEEEEEC2ERKSY_RKS15_)
$_ZN7cutlass13device_kernelIN5flash19enable_sm80_to_sm89INS1_16FlashAttnBwdSm80INS1_25CollectiveMainloopBwdSm80ILi2ELi2EN4cute5tupleIJNS5_1CILi128EEES8_NS7_ILi64EEEEEENS_6half_tEfNS_4arch4Sm80ELb1ELb0ELb1ELb1ELb1ELb0ELb0ELb0ELi2ELi4ELi4ELi4ELb0EEENS1_21CollectiveEpilogueBwdISA_SB_SD_Li256ELb1ELb0ELi2EEENS1_25SingleTileBwdLPTSchedulerILb1ELi128ELb1EEEEEEEEEvNT_6ParamsE$_ZN4cute3eso3ESOILb1ELb0EJNS_14ComposedLayoutINS_7SwizzleILi3ELi3ELi3EEENS_1CILi0EEENS_6LayoutINS_5tupleIJNS8_IJNS8_IJNS5_ILi4EEENS5_ILi8EEEEEENS8_IJS9_NS5_ILi1EEEEEEEEENS8_IJNS8_IJNS5_ILi2EEESF_SF_EEENS8_IJSF_SA_EEEEEEEEENS8_IJNS8_IJNS8_IJNS5_ILi128EEESC_EEENS8_IJNS5_ILi16EEES6_EEEEEENS8_IJNS8_IJNS5_ILi64EEESA_NS5_ILi512EEEEEENS8_IJNS5_ILi8192EEENS5_ILi1024EEEEEEEEEEEEEEEENS_10ViewEngineINS_8smem_ptrIPN7cutlass6half_tEEEEEEEC2ERKSY_RKS15_:
[----:B------:R-:W-:Y:S01]  /*86b0*/  IADD3 R4, R60, -c[0x0][0x20], RZ ;  /* 0x800008003c047a10 */ /* 0x000fe20007ffe0ff */
[----:B------:R-:W-:Y:S01]  /*86c0*/  IMAD.MOV.U32 R10, RZ, RZ, R6 ;  /* 0x000000ffff0a7224 */ /* 0x000fe200078e0006 */
[----:B------:R-:W-:-:S03]  /*86d0*/  MOV R11, 0x0 ;  /* 0x00000000000b7802 */ /* 0x000fc60000000f00 */
[----:B------:R1:W-:Y:S01]  /*86e0*/  STL.64 [R4], R2 ;  /* 0x0000000204007387 */ /* 0x0003e20000100a00 */
[----:B------:R-:W-:Y:S05]  /*86f0*/  RET.REL.NODEC R10 `(_ZN7cutlass13device_kernelIN5flash19enable_sm80_to_sm89INS1_16FlashAttnBwdSm80INS1_25CollectiveMainloopBwdSm80ILi2ELi2EN4cute5tupleIJNS5_1CILi128EEES8_NS7_ILi64EEEEEENS_6half_tEfNS_4arch4Sm80ELb1ELb0ELb1ELb1ELb1ELb0ELb0ELb0ELi2ELi4ELi4ELi4ELb0EEENS1_21CollectiveEpilogueBwdISA_SB_SD_Li256ELb1ELb0ELi2EEENS1_25SingleTileBwdLPTSchedulerILb1ELi128ELb1EEEEEEEEEvNT_6ParamsE) ;  /* 0xffff79000a007950 */ /* 0x000fea0003c3ffff */
        .type           $_ZN7cutlass13device_kernelIN5flash19enable_sm80_to_sm89INS1_16FlashAttnBwdSm80INS1_25CollectiveMainloopBwdSm80ILi2ELi2EN4cute5tupleIJNS5_1CILi128EEES8_NS7_ILi64EEEEEENS_6half_tEfNS_4arch4Sm80ELb1ELb0ELb1ELb1ELb1ELb0ELb0ELb0ELi2ELi4ELi4ELi4ELb0EEENS1_21CollectiveEpilogueBwdISA_SB_SD_Li256ELb1ELb0ELi2EEENS1_25SingleTileBwdLPTSchedulerILb1ELi128ELb1EEEEEEEEEvNT_6ParamsE$_ZN4cute3eso3ESOILb1ELb0EJNS_14ComposedLayoutINS_7SwizzleILi3ELi3ELi3EEENS_1CILj0EEENS_6LayoutINS_5tupleIJNS5_ILi64EEENS5_ILi128EEEEEENS8_IJNS5_ILi1EEES9_EEEEEEENS_10ViewEngineINS_8smem_ptrIPN7cutlass6half_tEEEEEEEC2ERKSF_RKSM_,@function
        .size           $_ZN7cutlass13device_kernelIN5flash19enable_sm80_to_sm89INS1_16FlashAttnBwdSm80INS1_25CollectiveMainloopBwdSm80ILi2ELi2EN4cute5tupleIJNS5_1CILi128EEES8_NS7_ILi64EEEEEENS_6half_tEfNS_4arch4Sm80ELb1ELb0ELb1ELb1ELb1ELb0ELb0ELb0ELi2ELi4ELi4ELi4ELb0EEENS1_21CollectiveEpilogueBwdISA_SB_SD_Li256ELb1ELb0ELi2EEENS1_25SingleTileBwdLPTSchedulerILb1ELi128ELb1EEEEEEEEEvNT_6ParamsE$_ZN4cute3eso3ESOILb1ELb0EJNS_14ComposedLayoutINS_7SwizzleILi3ELi3ELi3EEENS_1CILj0EEENS_6LayoutINS_5tupleIJNS5_ILi64EEENS5_ILi128EEEEEENS8_IJNS5_ILi1EEES9_EEEEEEENS_10ViewEngineINS_8smem_ptrIPN7cutlass6half_tEEEEEEEC2ERKSF_RKSM_,($_ZN7cutlass13device_kernelIN5flash19enable_sm80_to_sm89INS1_16FlashAttnBwdSm80INS1_25CollectiveMainloopBwdSm80ILi2ELi2EN4cute5tupleIJNS5_1CILi128EEES8_NS7_ILi64EEEEEENS_6half_tEfNS_4arch4Sm80ELb1ELb0ELb1ELb1ELb1ELb0ELb0ELb0ELi2ELi4ELi4ELi4ELb0EEENS1_21CollectiveEpilogueBwdISA_SB_SD_Li256ELb1ELb0ELi2EEENS1_25SingleTileBwdLPTSchedulerILb1ELi128ELb1EEEEEEEEEvNT_6ParamsE$_ZN4cute3eso3ESOILb1ELb0EJNS_14ComposedLayoutINS_7SwizzleILi3ELi3ELi3EEENS_1CILj0EEENS_6LayoutINS_5tupleIJNS8_IJNS5_ILi8EEENS5_ILi16EEEEEENS8_IJNS5_ILi64EEENS5_ILi1EEEEEEEEENS8_IJNS8_IJSC_NS5_ILi512EEEEEENS8_IJSD_NS5_ILi0EEEEEEEEEEEEENS_10ViewEngineINS_8smem_ptrIPN7cutlass6half_tEEEEEEEC2ERKSM_RKST_ - $_ZN7cutlass13device_kernelIN5flash19enable_sm80_to_sm89INS1_16FlashAttnBwdSm80INS1_25CollectiveMainloopBwdSm80ILi2ELi2EN4cute5tupleIJNS5_1CILi128EEES8_NS7_ILi64EEEEEENS_6half_tEfNS_4arch4Sm80ELb1ELb0ELb1ELb1ELb1ELb0ELb0ELb0ELi2ELi4ELi4ELi4ELb0EEENS1_21CollectiveEpilogueBwdISA_SB_SD_Li256ELb1ELb0ELi2EEENS1_25SingleTileBwdLPTSchedulerILb1ELi128ELb1EEEEEEEEEvNT_6ParamsE$_ZN4cute3eso3ESOILb1ELb0EJNS_14ComposedLayoutINS_7SwizzleILi3ELi3ELi3EEENS_1CILj0EEENS_6LayoutINS_5tupleIJNS5_ILi64EEENS5_ILi128EEEEEENS8_IJNS5_ILi1EEES9_EEEEEEENS_10ViewEngineINS_8smem_ptrIPN7cutlass6half_tEEEEEEEC2ERKSF_RKSM_)
$_ZN7cutlass13device_kernelIN5flash19enable_sm80_to_sm89INS1_16FlashAttnBwdSm80INS1_25CollectiveMainloopBwdSm80ILi2ELi2EN4cute5tupleIJNS5_1CILi128EEES8_NS7_ILi64EEEEEENS_6half_tEfNS_4arch4Sm80ELb1ELb0ELb1ELb1ELb1ELb0ELb0ELb0ELi2ELi4ELi4ELi4ELb0EEENS1_21CollectiveEpilogueBwdISA_SB_SD_Li256ELb1ELb0ELi2EEENS1_25SingleTileBwdLPTSchedulerILb1ELi128ELb1EEEEEEEEEvNT_6ParamsE$_ZN4cute3eso3ESOILb1ELb0EJNS_14ComposedLayoutINS_7SwizzleILi3ELi3ELi3EEENS_1CILj0EEENS_6LayoutINS_5tupleIJNS5_ILi64EEENS5_ILi128EEEEEENS8_IJNS5_ILi1EEES9_EEEEEEENS_10ViewEngineINS_8smem_ptrIPN7cutlass6half_tEEEEEEEC2ERKSF_RKSM_:
[----:B------:R-:W-:Y:S02]  /*8700*/  IADD3 R4, R60, -c[0x0][0x20], RZ ;  /* 0x800008003c047a10 */ /* 0x000fe40007ffe0ff */
[----:B------:R-:W-:-:S03]  /*8710*/  MOV R15, 0x0 ;  /* 0x00000000000f7802 */ /* 0x000fc60000000f00 */
[----:B------:R1:W-:Y:S01]  /*8720*/  STL.64 [R4], R2 ;  /* 0x0000000204007387 */ /* 0x0003e20000100a00 */
[----:B------:R-:W-:Y:S05]  /*8730*/  RET.REL.NODEC R14 `(_ZN7cutlass13device_kernelIN5flash19enable_sm80_to_sm89INS1_16FlashAttnBwdSm80INS1_25CollectiveMainloopBwdSm80ILi2ELi2EN4cute5tupleIJNS5_1CILi128EEES8_NS7_ILi64EEEEEENS_6half_tEfNS_4arch4Sm80ELb1ELb0ELb1ELb1ELb1ELb0ELb0ELb0ELi2ELi4ELi4ELi4ELb0EEENS1_21CollectiveEpilogueBwdISA_SB_SD_Li256ELb1ELb0ELi2EEENS1_25SingleTileBwdLPTSchedulerILb1ELi128ELb1EEEEEEEEEvNT_6ParamsE) ;  /* 0xffff78c00e007950 */ /* 0x000fea0003c3ffff */
        .type           $_ZN7cutlass13device_kernelIN5flash19enable_sm80_to_sm89INS1_16FlashAttnBwdSm80INS1_25CollectiveMainloopBwdSm80ILi2ELi2EN4cute5tupleIJNS5_1CILi128EEES8_NS7_ILi64EEEEEENS_6half_tEfNS_4arch4Sm80ELb1ELb0ELb1ELb1ELb1ELb0ELb0ELb0ELi2ELi4ELi4ELi4ELb0EEENS1_21CollectiveEpilogueBwdISA_SB_SD_Li256ELb1ELb0ELi2EEENS1_25SingleTileBwdLPTSchedulerILb1ELi128ELb1EEEEEEEEEvNT_6ParamsE$_ZN4cute3eso3ESOILb1ELb0EJNS_14ComposedLayoutINS_7SwizzleILi3ELi3ELi3EEENS_1CILj0EEENS_6LayoutINS_5tupleIJNS8_IJNS5_ILi8EEENS5_ILi16EEEEEENS8_IJNS5_ILi64EEENS5_ILi1EEEEEEEEENS8_IJNS8_IJSC_NS5_ILi512EEEEEENS8_IJSD_NS5_ILi0EEEEEEEEEEEEENS_10ViewEngineINS_8smem_ptrIPN7cutlass6half_tEEEEEEEC2ERKSM_RKST_,@function
        .size           $_ZN7cutlass13device_kernelIN5flash19enable_sm80_to_sm89INS1_16FlashAttnBwdSm80INS1_25CollectiveMainloopBwdSm80ILi2ELi2EN4cute5tupleIJNS5_1CILi128EEES8_NS7_ILi64EEEEEENS_6half_tEfNS_4arch4Sm80ELb1ELb0ELb1ELb1ELb1ELb0ELb0ELb0ELi2ELi4ELi4ELi4ELb0EEENS1_21CollectiveEpilogueBwdISA_SB_SD_Li256ELb1ELb0ELi2EEENS1_25SingleTileBwdLPTSchedulerILb1ELi128ELb1EEEEEEEEEvNT_6ParamsE$_ZN4cute3eso3ESOILb1ELb0EJNS_14ComposedLayoutINS_7SwizzleILi3ELi3ELi3EEENS_1CILj0EEENS_6LayoutINS_5tupleIJNS8_IJNS5_ILi8EEENS5_ILi16EEEEEENS8_IJNS5_ILi64EEENS5_ILi1EEEEEEEEENS8_IJNS8_IJSC_NS5_ILi512EEEEEENS8_IJSD_NS5_ILi0EEEEEEEEEEEEENS_10ViewEngineINS_8smem_ptrIPN7cutlass6half_tEEEEEEEC2ERKSM_RKST_,($_ZN7cutlass13device_kernelIN5flash19enable_sm80_to_sm89INS1_16FlashAttnBwdSm80INS1_25CollectiveMainloopBwdSm80ILi2ELi2EN4cute5tupleIJNS5_1CILi128EEES8_NS7_ILi64EEEEEENS_6half_tEfNS_4arch4Sm80ELb1ELb0ELb1ELb1ELb1ELb0ELb0ELb0ELi2ELi4ELi4ELi4ELb0EEENS1_21CollectiveEpilogueBwdISA_SB_SD_Li256ELb1ELb0ELi2EEENS1_25SingleTileBwdLPTSchedulerILb1ELi128ELb1EEEEEEEEEvNT_6ParamsE$_ZN4cute3eso3ESOILb1ELb0EJNS_14ComposedLayoutINS_7SwizzleILi3ELi3ELi3EEENS_1CILj0EEENS_6LayoutINS_5tupleIJNS8_IJNS8_IJNS5_ILi4EEENS5_ILi8EEEEEENS8_IJNS5_ILi2EEENS5_ILi1EEEEEEEEENS8_IJNS8_IJSC_SC_EEESB_EEEEEENS8_IJNS8_IJNS8_IJNS5_ILi128EEESD_EEENS8_IJSA_NS5_ILi0EEEEEEEEENS8_IJNS8_IJNS5_ILi64EEENS5_ILi512EEEEEENS8_IJNS5_ILi16EEENS5_ILi1024EEEEEEEEEEEEEEEENS_10ViewEngineINS_8smem_ptrIPN7cutlass6half_tEEEEEEEC2ERKSX_RKS14_ - $_ZN7cutlass13device_kernelIN5flash19enable_sm80_to_sm89INS1_16FlashAttnBwdSm80INS1_25CollectiveMainloopBwdSm80ILi2ELi2EN4cute5tupleIJNS5_1CILi128EEES8_NS7_ILi64EEEEEENS_6half_tEfNS_4arch4Sm80ELb1ELb0ELb1ELb1ELb1ELb0ELb0ELb0ELi2ELi4ELi4ELi4ELb0EEENS1_21CollectiveEpilogueBwdISA_SB_SD_Li256ELb1ELb0ELi2EEENS1_25SingleTileBwdLPTSchedulerILb1ELi128ELb1EEEEEEEEEvNT_6ParamsE$_ZN4cute3eso3ESOILb1ELb0EJNS_14ComposedLayoutINS_7SwizzleILi3ELi3ELi3EEENS_1CILj0EEENS_6LayoutINS_5tupleIJNS8_IJNS5_ILi8EEENS5_ILi16EEEEEENS8_IJNS5_ILi64EEENS5_ILi1EEEEEEEEENS8_IJNS8_IJSC_NS5_ILi512EEEEEENS8_IJSD_NS5_ILi0EEEEEEEEEEEEENS_10ViewEngineINS_8smem_ptrIPN7cutlass6half_tEEEEEEEC2ERKSM_RKST_)
$_ZN7cutlass13device_kernelIN5flash19enable_sm80_to_sm89INS1_16FlashAttnBwdSm80INS1_25CollectiveMainloopBwdSm80ILi2ELi2EN4cute5tupleIJNS5_1CILi128EEES8_NS7_ILi64EEEEEENS_6half_tEfNS_4arch4Sm80ELb1ELb0ELb1ELb1ELb1ELb0ELb0ELb0ELi2ELi4ELi4ELi4ELb0EEENS1_21CollectiveEpilogueBwdISA_SB_SD_Li256ELb1ELb0ELi2EEENS1_25SingleTileBwdLPTSchedulerILb1ELi128ELb1EEEEEEEEEvNT_6ParamsE$_ZN4cute3eso3ESOILb1ELb0EJNS_14ComposedLayoutINS_7SwizzleILi3ELi3ELi3EEENS_1CILj0EEENS_6LayoutINS_5tupleIJNS8_IJNS5_ILi8EEENS5_ILi16EEEEEENS8_IJNS5_ILi64EEENS5_ILi1EEEEEEEEENS8_IJNS8_IJSC_NS5_ILi512EEEEEENS8_IJSD_NS5_ILi0EEEEEEEEEEEEENS_10ViewEngineINS_8smem_ptrIPN7cutlass6half_tEEEEEEEC2ERKSM_RKST_:
[----:B------:R-:W-:Y:S01]  /*8740*/  IADD3 R4, R60, -c[0x0][0x20], RZ ;  /* 0x800008003c047a10 */ /* 0x000fe20007ffe0ff */
[----:B------:R-:W-:Y:S01]  /*8750*/  IMAD.MOV.U32 R30, RZ, RZ, R6 ;  /* 0x000000ffff1e7224 */ /* 0x000fe200078e0006 */
[----:B------:R-:W-:-:S03]  /*8760*/  MOV R31, 0x0 ;  /* 0x00000000001f7802 */ /* 0x000fc60000000f00 */
[----:B------:R1:W-:Y:S01]  /*8770*/  STL.64 [R4], R2 ;  /* 0x0000000204007387 */ /* 0x0003e20000100a00 */
[----:B------:R-:W-:Y:S05]  /*8780*/  RET.REL.NODEC R30 `(_ZN7cutlass13device_kernelIN5flash19enable_sm80_to_sm89INS1_16FlashAttnBwdSm80INS1_25CollectiveMainloopBwdSm80ILi2ELi2EN4cute5tupleIJNS5_1CILi128EEES8_NS7_ILi64EEEEEENS_6half_tEfNS_4arch4Sm80ELb1ELb0ELb1ELb1ELb1ELb0ELb0ELb0ELi2ELi4ELi4ELi4ELb0EEENS1_21CollectiveEpilogueBwdISA_SB_SD_Li256ELb1ELb0ELi2EEENS1_25SingleTileBwdLPTSchedulerILb1ELi128ELb1EEEEEEEEEvNT_6ParamsE) ;  /* 0xffff78701e007950 */ /* 0x000fea0003c3ffff */
        .type           $_ZN7cutlass13device_kernelIN5flash19enable_sm80_to_sm89INS1_16FlashAttnBwdSm80INS1_25CollectiveMainloopBwdSm80ILi2ELi2EN4cute5tupleIJNS5_1CILi128EEES8_NS7_ILi64EEEEEENS_6half_tEfNS_4arch4Sm80ELb1ELb0ELb1ELb1ELb1ELb0ELb0ELb0ELi2ELi4ELi4ELi4ELb0EEENS1_21CollectiveEpilogueBwdISA_SB_SD_Li256ELb1ELb0ELi2EEENS1_25SingleTileBwdLPTSchedulerILb1ELi128ELb1EEEEEEEEEvNT_6ParamsE$_ZN4cute3eso3ESOILb1ELb0EJNS_14ComposedLayoutINS_7SwizzleILi3ELi3ELi3EEENS_1CILj0EEENS_6LayoutINS_5tupleIJNS8_IJNS8_IJNS5_ILi4EEENS5_ILi8EEEEEENS8_IJNS5_ILi2EEENS5_ILi1EEEEEEEEENS8_IJNS8_IJSC_SC_EEESB_EEEEEENS8_IJNS8_IJNS8_IJNS5_ILi128EEESD_EEENS8_IJSA_NS5_ILi0EEEEEEEEENS8_IJNS8_IJNS5_ILi64EEENS5_ILi512EEEEEENS8_IJNS5_ILi16EEENS5_ILi1024EEEEEEEEEEEEEEEENS_10ViewEngineINS_8smem_ptrIPN7cutlass6half_tEEEEEEEC2ERKSX_RKS14_,@function
        .size           $_ZN7cutlass13device_kernelIN5flash19enable_sm80_to_sm89INS1_16FlashAttnBwdSm80INS1_25CollectiveMainloopBwdSm80ILi2ELi2EN4cute5tupleIJNS5_1CILi128EEES8_NS7_ILi64EEEEEENS_6half_tEfNS_4arch4Sm80ELb1ELb0ELb1ELb1ELb1ELb0ELb0ELb0ELi2ELi4ELi4ELi4ELb0EEENS1_21CollectiveEpilogueBwdISA_SB_SD_Li256ELb1ELb0ELi2EEENS1_25SingleTileBwdLPTSchedulerILb1ELi128ELb1EEEEEEEEEvNT_6ParamsE$_ZN4cute3eso3ESOILb1ELb0EJNS_14ComposedLayoutINS_7SwizzleILi3ELi3ELi3EEENS_1CILj0EEENS_6LayoutINS_5tupleIJNS8_IJNS8_IJNS5_ILi4EEENS5_ILi8EEEEEENS8_IJNS5_ILi2EEENS5_ILi1EEEEEEEEENS8_IJNS8_IJSC_SC_EEESB_EEEEEENS8_IJNS8_IJNS8_IJNS5_ILi128EEESD_EEENS8_IJSA_NS5_ILi0EEEEEEEEENS8_IJNS8_IJNS5_ILi64EEENS5_ILi512EEEEEENS8_IJNS5_ILi16EEENS5_ILi1024EEEEEEEEEEEEEEEENS_10ViewEngineINS_8smem_ptrIPN7cutlass6half_tEEEEEEEC2ERKSX_RKS14_,($_ZN7cutlass13device_kernelIN5flash19enable_sm80_to_sm89INS1_16FlashAttnBwdSm80INS1_25CollectiveMainloopBwdSm80ILi2ELi2EN4cute5tupleIJNS5_1CILi128EEES8_NS7_ILi64EEEEEENS_6half_tEfNS_4arch4Sm80ELb1ELb0ELb1ELb1ELb1ELb0ELb0ELb0ELi2ELi4ELi4ELi4ELb0EEENS1_21CollectiveEpilogueBwdISA_SB_SD_Li256ELb1ELb0ELi2EEENS1_25SingleTileBwdLPTSchedulerILb1ELi128ELb1EEEEEEEEEvNT_6ParamsE$_ZN4cute3eso3ESOILb1ELb0EJNS_14ComposedLayoutINS_7SwizzleILi3ELi3ELi3EEENS_1CILj0EEENS_6LayoutINS_5tupleIJNS8_IJNS8_IJNS5_ILi4EEENS5_ILi8EEEEEENS8_IJS9_NS5_ILi1EEEEEEEEENS8_IJNS8_IJNS5_ILi2EEESF_SF_EEENS8_IJSF_S9_EEEEEEEEENS8_IJNS8_IJNS8_IJSF_NS5_ILi64EEEEEENS8_IJNS5_ILi1024EEENS5_ILi0EEEEEEEEENS8_IJNS8_IJSC_NS5_ILi512EEESA_EEENS8_IJNS5_ILi4096EEENS5_ILi16EEEEEEEEEEEEEEEENS_10ViewEngineINS_8smem_ptrIPN7cutlass6half_tEEEEEEEC2ERKSY_RKS15_ - $_ZN7cutlass13device_kernelIN5flash19enable_sm80_to_sm89INS1_16FlashAttnBwdSm80INS1_25CollectiveMainloopBwdSm80ILi2ELi2EN4cute5tupleIJNS5_1CILi128EEES8_NS7_ILi64EEEEEENS_6half_tEfNS_4arch4Sm80ELb1ELb0ELb1ELb1ELb1ELb0ELb0ELb0ELi2ELi4ELi4ELi4ELb0EEENS1_21CollectiveEpilogueBwdISA_SB_SD_Li256ELb1ELb0ELi2EEENS1_25SingleTileBwdLPTSchedulerILb1ELi128ELb1EEEEEEEEEvNT_6ParamsE$_ZN4cute3eso3ESOILb1ELb0EJNS_14ComposedLayoutINS_7SwizzleILi3ELi3ELi3EEENS_1CILj0EEENS_6LayoutINS_5tupleIJNS8_IJNS8_IJNS5_ILi4EEENS5_ILi8EEEEEENS8_IJNS5_ILi2EEENS5_ILi1EEEEEEEEENS8_IJNS8_IJSC_SC_EEESB_EEEEEENS8_IJNS8_IJNS8_IJNS5_ILi128EEESD_EEENS8_IJSA_NS5_ILi0EEEEEEEEENS8_IJNS8_IJNS5_ILi64EEENS5_ILi512EEEEEENS8_IJNS5_ILi16EEENS5_ILi1024EEEEEEEEEEEEEEEENS_10ViewEngineINS_8smem_ptrIPN7cutlass6half_tEEEEEEEC2ERKSX_RKS14_)
$_ZN7cutlass13device_kernelIN5flash19enable_sm80_to_sm89INS1_16FlashAttnBwdSm80INS1_25CollectiveMainloopBwdSm80ILi2ELi2EN4cute5tupleIJNS5_1CILi128EEES8_NS7_ILi64EEEEEENS_6half_tEfNS_4arch4Sm80ELb1ELb0ELb1ELb1ELb1ELb0ELb0ELb0ELi2ELi4ELi4ELi4ELb0EEENS1_21CollectiveEpilogueBwdISA_SB_SD_Li256ELb1ELb0ELi2EEENS1_25SingleTileBwdLPTSchedulerILb1ELi128ELb1EEEEEEEEEvNT_6ParamsE$_ZN4cute3eso3ESOILb1ELb0EJNS_14ComposedLayoutINS_7SwizzleILi3ELi3ELi3EEENS_1CILj0EEENS_6LayoutINS_5tupleIJNS8_IJNS8_IJNS5_ILi4EEENS5_ILi8EEEEEENS8_IJNS5_ILi2EEENS5_ILi1EEEEEEEEENS8_IJNS8_IJSC_SC_EEESB_EEEEEENS8_IJNS8_IJNS8_IJNS5_ILi128EEESD_EEENS8_IJSA_NS5_ILi0EEEEEEEEENS8_IJNS8_IJNS5_ILi64EEENS5_ILi512EEEEEENS8_IJNS5_ILi16EEENS5_ILi1024EEEEEEEEEEEEEEEENS_10ViewEngineINS_8smem_ptrIPN7cutlass6half_tEEEEEEEC2ERKSX_RKS14_:
[----:B------:R-:W-:Y:S02]  /*8790*/  IADD3 R4, R60, -c[0x0][0x20], RZ ;  /* 0x800008003c047a10 */ /* 0x000fe40007ffe0ff */
[----:B------:R-:W-:-:S03]  /*87a0*/  MOV R15, 0x0 ;  /* 0x00000000000f7802 */ /* 0x000fc60000000f00 */
[----:B------:R1:W-:Y:S01]  /*87b0*/  STL.64 [R4], R2 ;  /* 0x0000000204007387 */ /* 0x0003e20000100a00 */
[----:B------:R-:W-:Y:S05]  /*87c0*/  RET.REL.NODEC R14 `(_ZN7cutlass13device_kernelIN5flash19enable_sm80_to_sm89INS1_16FlashAttnBwdSm80INS1_25CollectiveMainloopBwdSm80ILi2ELi2EN4cute5tupleIJNS5_1CILi128EEES8_NS7_ILi64EEEEEENS_6half_tEfNS_4arch4Sm80ELb1ELb0ELb1ELb1ELb1ELb0ELb0ELb0ELi2ELi4ELi4ELi4ELb0EEENS1_21CollectiveEpilogueBwdISA_SB_SD_Li256ELb1ELb0ELi2EEENS1_25SingleTileBwdLPTSchedulerILb1ELi128ELb1EEEEEEEEEvNT_6ParamsE) ;  /* 0xffff78300e007950 */ /* 0x000fea0003c3ffff */
        .type           $_ZN7cutlass13device_kernelIN5flash19enable_sm80_to_sm89INS1_16FlashAttnBwdSm80INS1_25CollectiveMainloopBwdSm80ILi2ELi2EN4cute5tupleIJNS5_1CILi128EEES8_NS7_ILi64EEEEEENS_6half_tEfNS_4arch4Sm80ELb1ELb0ELb1ELb1ELb1ELb0ELb0ELb0ELi2ELi4ELi4ELi4ELb0EEENS1_21CollectiveEpilogueBwdISA_SB_SD_Li256ELb1ELb0ELi2EEENS1_25SingleTileBwdLPTSchedulerILb1ELi128ELb1EEEEEEEEEvNT_6ParamsE$_ZN4cute3eso3ESOILb1ELb0EJNS_14ComposedLayoutINS_7SwizzleILi3ELi3ELi3EEENS_1CILj0EEENS_6LayoutINS_5tupleIJNS8_IJNS8_IJNS5_ILi4EEENS5_ILi8EEEEEENS8_IJS9_NS5_ILi1EEEEEEEEENS8_IJNS8_IJNS5_ILi2EEESF_SF_EEENS8_IJSF_S9_EEEEEEEEENS8_IJNS8_IJNS8_IJSF_NS5_ILi64EEEEEENS8_IJNS5_ILi1024EEENS5_ILi0EEEEEEEEENS8_IJNS8_IJSC_NS5_ILi512EEESA_EEENS8_IJNS5_ILi4096EEENS5_ILi16EEEEEEEEEEEEEEEENS_10ViewEngineINS_8smem_ptrIPN7cutlass6half_tEEEEEEEC2ERKSY_RKS15_,@function
        .size           $_ZN7cutlass13device_kernelIN5flash19enable_sm80_to_sm89INS1_16FlashAttnBwdSm80INS1_25CollectiveMainloopBwdSm80ILi2ELi2EN4cute5tupleIJNS5_1CILi128EEES8_NS7_ILi64EEEEEENS_6half_tEfNS_4arch4Sm80ELb1ELb0ELb1ELb1ELb1ELb0ELb0ELb0ELi2ELi4ELi4ELi4ELb0EEENS1_21CollectiveEpilogueBwdISA_SB_SD_Li256ELb1ELb0ELi2EEENS1_25SingleTileBwdLPTSchedulerILb1ELi128ELb1EEEEEEEEEvNT_6ParamsE$_ZN4cute3eso3ESOILb1ELb0EJNS_14ComposedLayoutINS_7SwizzleILi3ELi3ELi3EEENS_1CILj0EEENS_6LayoutINS_5tupleIJNS8_IJNS8_IJNS5_ILi4EEENS5_ILi8EEEEEENS8_IJS9_NS5_ILi1EEEEEEEEENS8_IJNS8_IJNS5_ILi2EEESF_SF_EEENS8_IJSF_S9_EEEEEEEEENS8_IJNS8_IJNS8_IJSF_NS5_ILi64EEEEEENS8_IJNS5_ILi1024EEENS5_ILi0EEEEEEEEENS8_IJNS8_IJSC_NS5_ILi512EEESA_EEENS8_IJNS5_ILi4096EEENS5_ILi16EEEEEEEEEEEEEEEENS_10ViewEngineINS_8smem_ptrIPN7cutlass6half_tEEEEEEEC2ERKSY_RKS15_,($_ZN7cutlass13device_kernelIN5flash19enable_sm80_to_sm89INS1_16FlashAttnBwdSm80INS1_25CollectiveMainloopBwdSm80ILi2ELi2EN4cute5tupleIJNS5_1CILi128EEES8_NS7_ILi64EEEEEENS_6half_tEfNS_4arch4Sm80ELb1ELb0ELb1ELb1ELb1ELb0ELb0ELb0ELi2ELi4ELi4ELi4ELb0EEENS1_21CollectiveEpilogueBwdISA_SB_SD_Li256ELb1ELb0ELi2EEENS1_25SingleTileBwdLPTSchedulerILb1ELi128ELb1EEEEEEEEEvNT_6ParamsE$_ZN4cute3eso3ESOILb1ELb0EJNS_1CILi1EEENS_5tupleIJNS2_ILi8EEEiiEEENS2_ILi64EEENS4_IJiNS2_ILi144EEENS2_ILi288EEEEEENS2_ILi512EEEEEC2ERKS3_RKS6_RKS7_RKSA_RKSB_ - $_ZN7cutlass13device_kernelIN5flash19enable_sm80_to_sm89INS1_16FlashAttnBwdSm80INS1_25CollectiveMainloopBwdSm80ILi2ELi2EN4cute5tupleIJNS5_1CILi128EEES8_NS7_ILi64EEEEEENS_6half_tEfNS_4arch4Sm80ELb1ELb0ELb1ELb1ELb1ELb0ELb0ELb0ELi2ELi4ELi4ELi4ELb0EEENS1_21CollectiveEpilogueBwdISA_SB_SD_Li256ELb1ELb0ELi2EEENS1_25SingleTileBwdLPTSchedulerILb1ELi128ELb1EEEEEEEEEvNT_6ParamsE$_ZN4cute3eso3ESOILb1ELb0EJNS_14ComposedLayoutINS_7SwizzleILi3ELi3ELi3EEENS_1CILj0EEENS_6LayoutINS_5tupleIJNS8_IJNS8_IJNS5_ILi4EEENS5_ILi8EEEEEENS8_IJS9_NS5_ILi1EEEEEEEEENS8_IJNS8_IJNS5_ILi2EEESF_SF_EEENS8_IJSF_S9_EEEEEEEEENS8_IJNS8_IJNS8_IJSF_NS5_ILi64EEEEEENS8_IJNS5_ILi1024EEENS5_ILi0EEEEEEEEENS8_IJNS8_IJSC_NS5_ILi512EEESA_EEENS8_IJNS5_ILi4096EEENS5_ILi16EEEEEEEEEEEEEEEENS_10ViewEngineINS_8smem_ptrIPN7cutlass6half_tEEEEEEEC2ERKSY_RKS15_)
$_ZN7cutlass13device_kernelIN5flash19enable_sm80_to_sm89INS1_16FlashAttnBwdSm80INS1_25CollectiveMainloopBwdSm80ILi2ELi2EN4cute5tupleIJNS5_1CILi128EEES8_NS7_ILi64EEEEEENS_6half_tEfNS_4arch4Sm80ELb1ELb0ELb1ELb1ELb1ELb0ELb0ELb0ELi2ELi4ELi4ELi4ELb0EEENS1_21CollectiveEpilogueBwdISA_SB_SD_Li256ELb1ELb0ELi2EEENS1_25SingleTileBwdLPTSchedulerILb1ELi128ELb1EEEEEEEEEvNT_6ParamsE$_ZN4cute3eso3ESOILb1ELb0EJNS_14ComposedLayoutINS_7SwizzleILi3ELi3ELi3EEENS_1CILj0EEENS_6LayoutINS_5tupleIJNS8_IJNS8_IJNS5_ILi4EEENS5_ILi8EEEEEENS8_IJS9_NS5_ILi1EEEEEEEEENS8_IJNS8_IJNS5_ILi2EEESF_SF_EEENS8_IJSF_S9_EEEEEEEEENS8_IJNS8_IJNS8_IJSF_NS5_ILi64EEEEEENS8_IJNS5_ILi1024EEENS5_ILi0EEEEEEEEENS8_IJNS8_IJSC_NS5_ILi512EEESA_EEENS8_IJNS5_ILi4096EEENS5_ILi16EEEEEEEEEEEEEEEENS_10ViewEngineINS_8smem_ptrIPN7cutlass6half_tEEEEEEEC2ERKSY_RKS15_:
[----:B------:R-:W-:Y:S01]  /*87d0*/  IADD3 R4, R60, -c[0x0][0x20], RZ ;  /* 0x800008003c047a10 */ /* 0x000fe20007ffe0ff */
[----:B------:R-:W-:Y:S01]  /*87e0*/  IMAD.MOV.U32 R30, RZ, RZ, R6 ;  /* 0x000000ffff1e7224 */ /* 0x000fe200078e0006 */
[----:B------:R-:W-:-:S03]  /*87f0*/  MOV R31, 0x0 ;  /* 0x00000000001f7802 */ /* 0x000fc60000000f00 */
[----:B------:R1:W-:Y:S01]  /*8800*/  STL.64 [R4], R2 ;  /* 0x0000000204007387 */ /* 0x0003e20000100a00 */
[----:B------:R-:W-:Y:S05]  /*8810*/  RET.REL.NODEC R30 `(_ZN7cutlass13device_kernelIN5flash19enable_sm80_to_sm89INS1_16FlashAttnBwdSm80INS1_25CollectiveMainloopBwdSm80ILi2ELi2EN4cute5tupleIJNS5_1CILi128EEES8_NS7_ILi64EEEEEENS_6half_tEfNS_4arch4Sm80ELb1ELb0ELb1ELb1ELb1ELb0ELb0ELb0ELi2ELi4ELi4ELi4ELb0EEENS1_21CollectiveEpilogueBwdISA_SB_SD_Li256ELb1ELb0ELi2EEENS1_25SingleTileBwdLPTSchedulerILb1ELi128ELb1EEEEEEEEEvNT_6ParamsE) ;  /* 0xffff77e01e007950 */ /* 0x000fea0003c3ffff */
        .type           $_ZN7cutlass13device_kernelIN5flash19enable_sm80_to_sm89INS1_16FlashAttnBwdSm80INS1_25CollectiveMainloopBwdSm80ILi2ELi2EN4cute5tupleIJNS5_1CILi128EEES8_NS7_ILi64EEEEEENS_6half_tEfNS_4arch4Sm80ELb1ELb0ELb1ELb1ELb1ELb0ELb0ELb0ELi2ELi4ELi4ELi4ELb0EEENS1_21CollectiveEpilogueBwdISA_SB_SD_Li256ELb1ELb0ELi2EEENS1_25SingleTileBwdLPTSchedulerILb1ELi128ELb1EEEEEEEEEvNT_6ParamsE$_ZN4cute3eso3ESOILb1ELb0EJNS_1CILi1EEENS_5tupleIJNS2_ILi8EEEiiEEENS2_ILi64EEENS4_IJiNS2_ILi144EEENS2_ILi288EEEEEENS2_ILi512EEEEEC2ERKS3_RKS6_RKS7_RKSA_RKSB_,@function
        .size           $_ZN7cutlass13device_kernelIN5flash19enable_sm80_to_sm89INS1_16FlashAttnBwdSm80INS1_25CollectiveMainloopBwdSm80ILi2ELi2EN4cute5tupleIJNS5_1CILi128EEES8_NS7_ILi64EEEEEENS_6half_tEfNS_4arch4Sm80ELb1ELb0ELb1ELb1ELb1ELb0ELb0ELb0ELi2ELi4ELi4ELi4ELb0EEENS1_21CollectiveEpilogueBwdISA_SB_SD_Li256ELb1ELb0ELi2EEENS1_25SingleTileBwdLPTSchedulerILb1ELi128ELb1EEEEEEEEEvNT_6ParamsE$_ZN4cute3eso3ESOILb1ELb0EJNS_1CILi1EEENS_5tupleIJNS2_ILi8EEEiiEEENS2_ILi64EEENS4_IJiNS2_ILi144EEENS2_ILi288EEEEEENS2_ILi512EEEEEC2ERKS3_RKS6_RKS7_RKSA_RKSB_,($_ZN7cutlass13device_kernelIN5flash19enable_sm80_to_sm89INS1_16FlashAttnBwdSm80INS1_25CollectiveMainloopBwdSm80ILi2ELi2EN4cute5tupleIJNS5_1CILi128EEES8_NS7_ILi64EEEEEENS_6half_tEfNS_4arch4Sm80ELb1ELb0ELb1ELb1ELb1ELb0ELb0ELb0ELi2ELi4ELi4ELi4ELb0EEENS1_21CollectiveEpilogueBwdISA_SB_SD_Li256ELb1ELb0ELi2EEENS1_25SingleTileBwdLPTSchedulerILb1ELi128ELb1EEEEEEEEEvNT_6ParamsE$_ZN4cute3eso3ESOILb1ELb0EJNS_1CILi1EEENS_5tupleIJiiiEEENS2_ILi64EEENS4_IJNS2_ILi72EEENS2_ILi144EEENS2_ILi288EEEEEENS2_ILi512EEEEEC2ERKS3_RKS5_RKS6_RKSA_RKSB_ - $_ZN7cutlass13device_kernelIN5flash19enable_sm80_to_sm89INS1_16FlashAttnBwdSm80INS1_25CollectiveMainloopBwdSm80ILi2ELi2EN4cute5tupleIJNS5_1CILi128EEES8_NS7_ILi64EEEEEENS_6half_tEfNS_4arch4Sm80ELb1ELb0ELb1ELb1ELb1ELb0ELb0ELb0ELi2ELi4ELi4ELi4ELb0EEENS1_21CollectiveEpilogueBwdISA_SB_SD_Li256ELb1ELb0ELi2EEENS1_25SingleTileBwdLPTSchedulerILb1ELi128ELb1EEEEEEEEEvNT_6ParamsE$_ZN4cute3eso3ESOILb1ELb0EJNS_1CILi1EEENS_5tupleIJNS2_ILi8EEEiiEEENS2_ILi64EEENS4_IJiNS2_ILi144EEENS2_ILi288EEEEEENS2_ILi512EEEEEC2ERKS3_RKS6_RKS7_RKSA_RKSB_)
$_ZN7cutlass13device_kernelIN5flash19enable_sm80_to_sm89INS1_16FlashAttnBwdSm80INS1_25CollectiveMainloopBwdSm80ILi2ELi2EN4cute5tupleIJNS5_1CILi128EEES8_NS7_ILi64EEEEEENS_6half_tEfNS_4arch4Sm80ELb1ELb0ELb1ELb1ELb1ELb0ELb0ELb0ELi2ELi4ELi4ELi4ELb0EEENS1_21CollectiveEpilogueBwdISA_SB_SD_Li256ELb1ELb0ELi2EEENS1_25SingleTileBwdLPTSchedulerILb1ELi128ELb1EEEEEEEEEvNT_6ParamsE$_ZN4cute3eso3ESOILb1ELb0EJNS_1CILi1EEENS_5tupleIJNS2_ILi8EEEiiEEENS2_ILi64EEENS4_IJiNS2_ILi144EEENS2_ILi288EEEEEENS2_ILi512EEEEEC2ERKS3_RKS6_RKS7_RKSA_RKSB_:
        /* <DEDUP_REMOVED lines=8> */
[----:B------:R-:W-:Y:S05]  /*88a0*/  RET.REL.NODEC R34 `(_ZN7cutlass13device_kernelIN5flash19enable_sm80_to_sm89INS1_16FlashAttnBwdSm80INS1_25CollectiveMainloopBwdSm80ILi2ELi2EN4cute5tupleIJNS5_1CILi128EEES8_NS7_ILi64EEEEEENS_6half_tEfNS_4arch4Sm80ELb1ELb0ELb1ELb1ELb1ELb0ELb0ELb0ELi2ELi4ELi4ELi4ELb0EEENS1_21CollectiveEpilogueBwdISA_SB_SD_Li256ELb1ELb0ELi2EEENS1_25SingleTileBwdLPTSchedulerILb1ELi128ELb1EEEEEEEEEvNT_6ParamsE) ;  /* 0xffff775022007950 */ /* 0x000fea0003c3ffff */
        .type           $_ZN7cutlass13device_kernelIN5flash19enable_sm80_to_sm89INS1_16FlashAttnBwdSm80INS1_25CollectiveMainloopBwdSm80ILi2ELi2EN4cute5tupleIJNS5_1CILi128EEES8_NS7_ILi64EEEEEENS_6half_tEfNS_4arch4Sm80ELb1ELb0ELb1ELb1ELb1ELb0ELb0ELb0ELi2ELi4ELi4ELi4ELb0EEENS1_21CollectiveEpilogueBwdISA_SB_SD_Li256ELb1ELb0ELi2EEENS1_25SingleTileBwdLPTSchedulerILb1ELi128ELb1EEEEEEEEEvNT_6ParamsE$_ZN4cute3eso3ESOILb1ELb0EJNS_1CILi1EEENS_5tupleIJiiiEEENS2_ILi64EEENS4_IJNS2_ILi72EEENS2_ILi144EEENS2_ILi288EEEEEENS2_ILi512EEEEEC2ERKS3_RKS5_RKS6_RKSA_RKSB_,@function
        .size           $_ZN7cutlass13device_kernelIN5flash19enable_sm80_to_sm89INS1_16FlashAttnBwdSm80INS1_25CollectiveMainloopBwdSm80ILi2ELi2EN4cute5tupleIJNS5_1CILi128EEES8_NS7_ILi64EEEEEENS_6half_tEfNS_4arch4Sm80ELb1ELb0ELb1ELb1ELb1ELb0ELb0ELb0ELi2ELi4ELi4ELi4ELb0EEENS1_21CollectiveEpilogueBwdISA_SB_SD_Li256ELb1ELb0ELi2EEENS1_25SingleTileBwdLPTSchedulerILb1ELi128ELb1EEEEEEEEEvNT_6ParamsE$_ZN4cute3eso3ESOILb1ELb0EJNS_1CILi1EEENS_5tupleIJiiiEEENS2_ILi64EEENS4_IJNS2_ILi72EEENS2_ILi144EEENS2_ILi288EEEEEENS2_ILi512EEEEEC2ERKS3_RKS5_RKS6_RKSA_RKSB_,($_ZN7cutlass13device_kernelIN5flash19enable_sm80_to_sm89INS1_16FlashAttnBwdSm80INS1_25CollectiveMainloopBwdSm80ILi2ELi2EN4cute5tupleIJNS5_1CILi128EEES8_NS7_ILi64EEEEEENS_6half_tEfNS_4arch4Sm80ELb1ELb0ELb1ELb1ELb1ELb0ELb0ELb0ELi2ELi4ELi4ELi4ELb0EEENS1_21CollectiveEpilogueBwdISA_SB_SD_Li256ELb1ELb0ELi2EEENS1_25SingleTileBwdLPTSchedulerILb1ELi128ELb1EEEEEEEEEvNT_6ParamsE$_ZN4cute3eso3ESOILb1ELb0EJNS_1CILi1EEEiiiNS2_ILi144EEENS2_ILi512EEEEEC2ERKS3_RKiSA_SA_RKS4_RKS5_ - $_ZN7cutlass13device_kernelIN5flash19enable_sm80_to_sm89INS1_16FlashAttnBwdSm80INS1_25CollectiveMainloopBwdSm80ILi2ELi2EN4cute5tupleIJNS5_1CILi128EEES8_NS7_ILi64EEEEEENS_6half_tEfNS_4arch4Sm80ELb1ELb0ELb1ELb1ELb1ELb0ELb0ELb0ELi2ELi4ELi4ELi4ELb0EEENS1_21CollectiveEpilogueBwdISA_SB_SD_Li256ELb1ELb0ELi2EEENS1_25SingleTileBwdLPTSchedulerILb1ELi128ELb1EEEEEEEEEvNT_6ParamsE$_ZN4cute3eso3ESOILb1ELb0EJNS_1CILi1EEENS_5tupleIJiiiEEENS2_ILi64EEENS4_IJNS2_ILi72EEENS2_ILi144EEENS2_ILi288EEEEEENS2_ILi512EEEEEC2ERKS3_RKS5_RKS6_RKSA_RKSB_)
$_ZN7cutlass13device_kernelIN5flash19enable_sm80_to_sm89INS1_16FlashAttnBwdSm80INS1_25CollectiveMainloopBwdSm80ILi2ELi2EN4cute5tupleIJNS5_1CILi128EEES8_NS7_ILi64EEEEEENS_6half_tEfNS_4arch4Sm80ELb1ELb0ELb1ELb1ELb1ELb0ELb0ELb0ELi2ELi4ELi4ELi4ELb0EEENS1_21CollectiveEpilogueBwdISA_SB_SD_Li256ELb1ELb0ELi2EEENS1_25SingleTileBwdLPTSchedulerILb1ELi128ELb1EEEEEEEEEvNT_6ParamsE$_ZN4cute3eso3ESOILb1ELb0EJNS_1CILi1EEENS_5tupleIJiiiEEENS2_ILi64EEENS4_IJNS2_ILi72EEENS2_ILi144EEENS2_ILi288EEEEEENS2_ILi512EEEEEC2ERKS3_RKS5_RKS6_RKSA_RKSB_:
[----:B------:R-:W-:Y:S01]  /*88b0*/  IADD3 R4, R82, -c[0x0][0x20], RZ ;  /* 0x8000080052047a10 */ /* 0x000fe20007ffe0ff */
[----:B------:R-:W-:Y:S01]  /*88c0*/  IMAD.MOV.U32 R36, RZ, RZ, R6 ;  /* 0x000000ffff247224 */ /* 0x000fe200078e0006 */
[----:B------:R-:W-:-:S03]  /*88d0*/  MOV R37, 0x0 ;  /* 0x0000000000257802 */ /* 0x000fc60000000f00 */
[----:B------:R1:W-:Y:S04]  /*88e0*/  STL [R4], R2 ;  /* 0x0000000204007387 */ /* 0x0003e80000100800 */
[----:B------:R1:W-:Y:S04]  /*88f0*/  STL [R4+0x4], R3 ;  /* 0x0000040304007387 */ /* 0x0003e80000100800 */
[----:B------:R1:W-:Y:S01]  /*8900*/  STL [R4+0x8], R5 ;  /* 0x0000080504007387 */ /* 0x0003e20000100800 */
[----:B------:R-:W-:Y:S05]  /*8910*/  RET.REL.NODEC R36 `(_ZN7cutlass13device_kernelIN5flash19enable_sm80_to_sm89INS1_16FlashAttnBwdSm80INS1_25CollectiveMainloopBwdSm80ILi2ELi2EN4cute5tupleIJNS5_1CILi128EEES8_NS7_ILi64EEEEEENS_6half_tEfNS_4arch4Sm80ELb1ELb0ELb1ELb1ELb1ELb0ELb0ELb0ELi2ELi4ELi4ELi4ELb0EEENS1_21CollectiveEpilogueBwdISA_SB_SD_Li256ELb1ELb0ELi2EEENS1_25SingleTileBwdLPTSchedulerILb1ELi128ELb1EEEEEEEEEvNT_6ParamsE) ;  /* 0xffff76e024007950 */ /* 0x000fea0003c3ffff */
        .type           $_ZN7cutlass13device_kernelIN5flash19enable_sm80_to_sm89INS1_16FlashAttnBwdSm80INS1_25CollectiveMainloopBwdSm80ILi2ELi2EN4cute5tupleIJNS5_1CILi128EEES8_NS7_ILi64EEEEEENS_6half_tEfNS_4arch4Sm80ELb1ELb0ELb1ELb1ELb1ELb0ELb0ELb0ELi2ELi4ELi4ELi4ELb0EEENS1_21CollectiveEpilogueBwdISA_SB_SD_Li256ELb1ELb0ELi2EEENS1_25SingleTileBwdLPTSchedulerILb1ELi128ELb1EEEEEEEEEvNT_6ParamsE$_ZN4cute3eso3ESOILb1ELb0EJNS_1CILi1EEEiiiNS2_ILi144EEENS2_ILi512EEEEEC2ERKS3_RKiSA_SA_RKS4_RKS5_,@function
        .size           $_ZN7cutlass13device_kernelIN5flash19enable_sm80_to_sm89INS1_16FlashAttnBwdSm80INS1_25CollectiveMainloopBwdSm80ILi2ELi2EN4cute5tupleIJNS5_1CILi128EEES8_NS7_ILi64EEEEEENS_6half_tEfNS_4arch4Sm80ELb1ELb0ELb1ELb1ELb1ELb0ELb0ELb0ELi2ELi4ELi4ELi4ELb0EEENS1_21CollectiveEpilogueBwdISA_SB_SD_Li256ELb1ELb0ELi2EEENS1_25SingleTileBwdLPTSchedulerILb1ELi128ELb1EEEEEEEEEvNT_6ParamsE$_ZN4cute3eso3ESOILb1ELb0EJNS_1CILi1EEEiiiNS2_ILi144EEENS2_ILi512EEEEEC2ERKS3_RKiSA_SA_RKS4_RKS5_,($_ZN7cutlass13device_kernelIN5flash19enable_sm80_to_sm89INS1_16FlashAttnBwdSm80INS1_25CollectiveMainloopBwdSm80ILi2ELi2EN4cute5tupleIJNS5_1CILi128EEES8_NS7_ILi64EEEEEENS_6half_tEfNS_4arch4Sm80ELb1ELb0ELb1ELb1ELb1ELb0ELb0ELb0ELi2ELi4ELi4ELi4ELb0EEENS1_21CollectiveEpilogueBwdISA_SB_SD_Li256ELb1ELb0ELi2EEENS1_25SingleTileBwdLPTSchedulerILb1ELi128ELb1EEEEEEEEEvNT_6ParamsE$_ZN4cute3eso3ESOILb1ELb0EJNS_1CILi1EEEiiiNS2_ILi72EEENS2_ILi512EEEEEC2ERKS3_RKiSA_SA_RKS4_RKS5_ - $_ZN7cutlass13device_kernelIN5flash19enable_sm80_to_sm89INS1_16FlashAttnBwdSm80INS1_25CollectiveMainloopBwdSm80ILi2ELi2EN4cute5tupleIJNS5_1CILi128EEES8_NS7_ILi64EEEEEENS_6half_tEfNS_4arch4Sm80ELb1ELb0ELb1ELb1ELb1ELb0ELb0ELb0ELi2ELi4ELi4ELi4ELb0EEENS1_21CollectiveEpilogueBwdISA_SB_SD_Li256ELb1ELb0ELi2EEENS1_25SingleTileBwdLPTSchedulerILb1ELi128ELb1EEEEEEEEEvNT_6ParamsE$_ZN4cute3eso3ESOILb1ELb0EJNS_1CILi1EEEiiiNS2_ILi144EEENS2_ILi512EEEEEC2ERKS3_RKiSA_SA_RKS4_RKS5_)
$_ZN7cutlass13device_kernelIN5flash19enable_sm80_to_sm89INS1_16FlashAttnBwdSm80INS1_25CollectiveMainloopBwdSm80ILi2ELi2EN4cute5tupleIJNS5_1CILi128EEES8_NS7_ILi64EEEEEENS_6half_tEfNS_4arch4Sm80ELb1ELb0ELb1ELb1ELb1ELb0ELb0ELb0ELi2ELi4ELi4ELi4ELb0EEENS1_21CollectiveEpilogueBwdISA_SB_SD_Li256ELb1ELb0ELi2EEENS1_25SingleTileBwdLPTSchedulerILb1ELi128ELb1EEEEEEEEEvNT_6ParamsE$_ZN4cute3eso3ESOILb1ELb0EJNS_1CILi1EEEiiiNS2_ILi144EEENS2_ILi512EEEEEC2ERKS3_RKiSA_SA_RKS4_RKS5_:
        /* <DEDUP_REMOVED lines=11> */
        .type           $_ZN7cutlass13device_kernelIN5flash19enable_sm80_to_sm89INS1_16FlashAttnBwdSm80INS1_25CollectiveMainloopBwdSm80ILi2ELi2EN4cute5tupleIJNS5_1CILi128EEES8_NS7_ILi64EEEEEENS_6half_tEfNS_4arch4Sm80ELb1ELb0ELb1ELb1ELb1ELb0ELb0ELb0ELi2ELi4ELi4ELi4ELb0EEENS1_21CollectiveEpilogueBwdISA_SB_SD_Li256ELb1ELb0ELi2EEENS1_25SingleTileBwdLPTSchedulerILb1ELi128ELb1EEEEEEEEEvNT_6ParamsE$_ZN4cute3eso3ESOILb1ELb0EJNS_1CILi1EEEiiiNS2_ILi72EEENS2_ILi512EEEEEC2ERKS3_RKiSA_SA_RKS4_RKS5_,@function
        .size           $_ZN7cutlass13device_kernelIN5flash19enable_sm80_to_sm89INS1_16FlashAttnBwdSm80INS1_25CollectiveMainloopBwdSm80ILi2ELi2EN4cute5tupleIJNS5_1CILi128EEES8_NS7_ILi64EEEEEENS_6half_tEfNS_4arch4Sm80ELb1ELb0ELb1ELb1ELb1ELb0ELb0ELb0ELi2ELi4ELi4ELi4ELb0EEENS1_21CollectiveEpilogueBwdISA_SB_SD_Li256ELb1ELb0ELi2EEENS1_25SingleTileBwdLPTSchedulerILb1ELi128ELb1EEEEEEEEEvNT_6ParamsE$_ZN4cute3eso3ESOILb1ELb0EJNS_1CILi1EEEiiiNS2_ILi72EEENS2_ILi512EEEEEC2ERKS3_RKiSA_SA_RKS4_RKS5_,($_ZN7cutlass13device_kernelIN5flash19enable_sm80_to_sm89INS1_16FlashAttnBwdSm80INS1_25CollectiveMainloopBwdSm80ILi2ELi2EN4cute5tupleIJNS5_1CILi128EEES8_NS7_ILi64EEEEEENS_6half_tEfNS_4arch4Sm80ELb1ELb0ELb1ELb1ELb1ELb0ELb0ELb0ELi2ELi4ELi4ELi4ELb0EEENS1_21CollectiveEpilogueBwdISA_SB_SD_Li256ELb1ELb0ELi2EEENS1_25SingleTileBwdLPTSchedulerILb1ELi128ELb1EEEEEEEEEvNT_6ParamsE$_ZN4cute3eso3ESOILb1ELb0EJNS_1CILi8EEEiiEEC2ERKS3_RKiS8_ - $_ZN7cutlass13device_kernelIN5flash19enable_sm80_to_sm89INS1_16FlashAttnBwdSm80INS1_25CollectiveMainloopBwdSm80ILi2ELi2EN4cute5tupleIJNS5_1CILi128EEES8_NS7_ILi64EEEEEENS_6half_tEfNS_4arch4Sm80ELb1ELb0ELb1ELb1ELb1ELb0ELb0ELb0ELi2ELi4ELi4ELi4ELb0EEENS1_21CollectiveEpilogueBwdISA_SB_SD_Li256ELb1ELb0ELi2EEENS1_25SingleTileBwdLPTSchedulerILb1ELi128ELb1EEEEEEEEEvNT_6ParamsE$_ZN4cute3eso3ESOILb1ELb0EJNS_1CILi1EEEiiiNS2_ILi72EEENS2_ILi512EEEEEC2ERKS3_RKiSA_SA_RKS4_RKS5_)
$_ZN7cutlass13device_kernelIN5flash19enable_sm80_to_sm89INS1_16FlashAttnBwdSm80INS1_25CollectiveMainloopBwdSm80ILi2ELi2EN4cute5tupleIJNS5_1CILi128EEES8_NS7_ILi64EEEEEENS_6half_tEfNS_4arch4Sm80ELb1ELb0ELb1ELb1ELb1ELb0ELb0ELb0ELi2ELi4ELi4ELi4ELb0EEENS1_21CollectiveEpilogueBwdISA_SB_SD_Li256ELb1ELb0ELi2EEENS1_25SingleTileBwdLPTSchedulerILb1ELi128ELb1EEEEEEEEEvNT_6ParamsE$_ZN4cute3eso3ESOILb1ELb0EJNS_1CILi1EEEiiiNS2_ILi72EEENS2_ILi512EEEEEC2ERKS3_RKiSA_SA_RKS4_RKS5_:
        /* <DEDUP_REMOVED lines=11> */
        .type           $_ZN7cutlass13device_kernelIN5flash19enable_sm80_to_sm89INS1_16FlashAttnBwdSm80INS1_25CollectiveMainloopBwdSm80ILi2ELi2EN4cute5tupleIJNS5_1CILi128EEES8_NS7_ILi64EEEEEENS_6half_tEfNS_4arch4Sm80ELb1ELb0ELb1ELb1ELb1ELb0ELb0ELb0ELi2ELi4ELi4ELi4ELb0EEENS1_21CollectiveEpilogueBwdISA_SB_SD_Li256ELb1ELb0ELi2EEENS1_25SingleTileBwdLPTSchedulerILb1ELi128ELb1EEEEEEEEEvNT_6ParamsE$_ZN4cute3eso3ESOILb1ELb0EJNS_1CILi8EEEiiEEC2ERKS3_RKiS8_,@function
        .size           $_ZN7cutlass13device_kernelIN5flash19enable_sm80_to_sm89INS1_16FlashAttnBwdSm80INS1_25CollectiveMainloopBwdSm80ILi2ELi2EN4cute5tupleIJNS5_1CILi128EEES8_NS7_ILi64EEEEEENS_6half_tEfNS_4arch4Sm80ELb1ELb0ELb1ELb1ELb1ELb0ELb0ELb0ELi2ELi4ELi4ELi4ELb0EEENS1_21CollectiveEpilogueBwdISA_SB_SD_Li256ELb1ELb0ELi2EEENS1_25SingleTileBwdLPTSchedulerILb1ELi128ELb1EEEEEEEEEvNT_6ParamsE$_ZN4cute3eso3ESOILb1ELb0EJNS_1CILi8EEEiiEEC2ERKS3_RKiS8_,($_ZN7cutlass13device_kernelIN5flash19enable_sm80_to_sm89INS1_16FlashAttnBwdSm80INS1_25CollectiveMainloopBwdSm80ILi2ELi2EN4cute5tupleIJNS5_1CILi128EEES8_NS7_ILi64EEEEEENS_6half_tEfNS_4arch4Sm80ELb1ELb0ELb1ELb1ELb1ELb0ELb0ELb0ELi2ELi4ELi4ELi4ELb0EEENS1_21CollectiveEpilogueBwdISA_SB_SD_Li256ELb1ELb0ELi2EEENS1_25SingleTileBwdLPTSchedulerILb1ELi128ELb1EEEEEEEEEvNT_6ParamsE$_ZN4cute3eso3ESOILb1ELb0EJNS_1CILi8EEEiiiNS2_ILi144EEENS2_ILi512EEEEEC2ERKS3_RKiSA_SA_RKS4_RKS5_ - $_ZN7cutlass13device_kernelIN5flash19enable_sm80_to_sm89INS1_16FlashAttnBwdSm80INS1_25CollectiveMainloopBwdSm80ILi2ELi2EN4cute5tupleIJNS5_1CILi128EEES8_NS7_ILi64EEEEEENS_6half_tEfNS_4arch4Sm80ELb1ELb0ELb1ELb1ELb1ELb0ELb0ELb0ELi2ELi4ELi4ELi4ELb0EEENS1_21CollectiveEpilogueBwdISA_SB_SD_Li256ELb1ELb0ELi2EEENS1_25SingleTileBwdLPTSchedulerILb1ELi128ELb1EEEEEEEEEvNT_6ParamsE$_ZN4cute3eso3ESOILb1ELb0EJNS_1CILi8EEEiiEEC2ERKS3_RKiS8_)
$_ZN7cutlass13device_kernelIN5flash19enable_sm80_to_sm89INS1_16FlashAttnBwdSm80INS1_25CollectiveMainloopBwdSm80ILi2ELi2EN4cute5tupleIJNS5_1CILi128EEES8_NS7_ILi64EEEEEENS_6half_tEfNS_4arch4Sm80ELb1ELb0ELb1ELb1ELb1ELb0ELb0ELb0ELi2ELi4ELi4ELi4ELb0EEENS1_21CollectiveEpilogueBwdISA_SB_SD_Li256ELb1ELb0ELi2EEENS1_25SingleTileBwdLPTSchedulerILb1ELi128ELb1EEEEEEEEEvNT_6ParamsE$_ZN4cute3eso3ESOILb1ELb0EJNS_1CILi8EEEiiEEC2ERKS3_RKiS8_:
[----:B------:R-:W-:Y:S02]  /*8a80*/  IADD3 R3, R82, -c[0x0][0x20], RZ ;  /* 0x8000080052037a10 */ /* 0x000fe40007ffe0ff */
[----:B------:R-:W-:-:S03]  /*8a90*/  IADD3 R2, R84, -c[0x0][0x20], RZ ;  /* 0x8000080054027a10 */ /* 0x000fc60007ffe0ff */
[----:B------:R1:W-:Y:S04]  /*8aa0*/  STL [R3], R26 ;  /* 0x0000001a03007387 */ /* 0x0003e80000100800 */
[----:B------:R-:W2:Y:S01]  /*8ab0*/  LDL R2, [R2] ;  /* 0x0000000002027983 */ /* 0x000ea20000100800 */
[----:B------:R-:W-:-:S03]  /*8ac0*/  IMAD.MOV.U32 R5, RZ, RZ, 0x0 ;  /* 0x00000000ff057424 */ /* 0x000fc600078e00ff */
[----:B--2---:R1:W-:Y:S01]  /*8ad0*/  STL [R3+0x4], R2 ;  /* 0x0000040203007387 */ /* 0x0043e20000100800 */
[----:B------:R-:W-:Y:S05]  /*8ae0*/  RET.REL.NODEC R4 `(_ZN7cutlass13device_kernelIN5flash19enable_sm80_to_sm89INS1_16FlashAttnBwdSm80INS1_25CollectiveMainloopBwdSm80ILi2ELi2EN4cute5tupleIJNS5_1CILi128EEES8_NS7_ILi64EEEEEENS_6half_tEfNS_4arch4Sm80ELb1ELb0ELb1ELb1ELb1ELb0ELb0ELb0ELi2ELi4ELi4ELi4ELb0EEENS1_21CollectiveEpilogueBwdISA_SB_SD_Li256ELb1ELb0ELi2EEENS1_25SingleTileBwdLPTSchedulerILb1ELi128ELb1EEEEEEEEEvNT_6ParamsE) ;  /* 0xffff751004007950 */ /* 0x000fea0003c3ffff */
        .type           $_ZN7cutlass13device_kernelIN5flash19enable_sm80_to_sm89INS1_16FlashAttnBwdSm80INS1_25CollectiveMainloopBwdSm80ILi2ELi2EN4cute5tupleIJNS5_1CILi128EEES8_NS7_ILi64EEEEEENS_6half_tEfNS_4arch4Sm80ELb1ELb0ELb1ELb1ELb1ELb0ELb0ELb0ELi2ELi4ELi4ELi4ELb0EEENS1_21CollectiveEpilogueBwdISA_SB_SD_Li256ELb1ELb0ELi2EEENS1_25SingleTileBwdLPTSchedulerILb1ELi128ELb1EEEEEEEEEvNT_6ParamsE$_ZN4cute3eso3ESOILb1ELb0EJNS_1CILi8EEEiiiNS2_ILi144EEENS2_ILi512EEEEEC2ERKS3_RKiSA_SA_RKS4_RKS5_,@function
        .size           $_ZN7cutlass13device_kernelIN5flash19enable_sm80_to_sm89INS1_16FlashAttnBwdSm80INS1_25CollectiveMainloopBwdSm80ILi2ELi2EN4cute5tupleIJNS5_1CILi128EEES8_NS7_ILi64EEEEEENS_6half_tEfNS_4arch4Sm80ELb1ELb0ELb1ELb1ELb1ELb0ELb0ELb0ELi2ELi4ELi4ELi4ELb0EEENS1_21CollectiveEpilogueBwdISA_SB_SD_Li256ELb1ELb0ELi2EEENS1_25SingleTileBwdLPTSchedulerILb1ELi128ELb1EEEEEEEEEvNT_6ParamsE$_ZN4cute3eso3ESOILb1ELb0EJNS_1CILi8EEEiiiNS2_ILi144EEENS2_ILi512EEEEEC2ERKS3_RKiSA_SA_RKS4_RKS5_,($_ZN7cutlass13device_kernelIN5flash19enable_sm80_to_sm89INS1_16FlashAttnBwdSm80INS1_25CollectiveMainloopBwdSm80ILi2ELi2EN4cute5tupleIJNS5_1CILi128EEES8_NS7_ILi64EEEEEENS_6half_tEfNS_4arch4Sm80ELb1ELb0ELb1ELb1ELb1ELb0ELb0ELb0ELi2ELi4ELi4ELi4ELb0EEENS1_21CollectiveEpilogueBwdISA_SB_SD_Li256ELb1ELb0ELi2EEENS1_25SingleTileBwdLPTSchedulerILb1ELi128ELb1EEEEEEEEEvNT_6ParamsE$_ZN4cute3eso3ESOILb1ELb0EJNS_5tupleIJNS2_IJNS_1CILi1EEENS3_ILi0EEEEEENS2_IJS5_S5_EEEEEENS2_IJS5_iEEEEEC2ERKS8_RKS9_ - $_ZN7cutlass13device_kernelIN5flash19enable_sm80_to_sm89INS1_16FlashAttnBwdSm80INS1_25CollectiveMainloopBwdSm80ILi2ELi2EN4cute5tupleIJNS5_1CILi128EEES8_NS7_ILi64EEEEEENS_6half_tEfNS_4arch4Sm80ELb1ELb0ELb1ELb1ELb1ELb0ELb0ELb0ELi2ELi4ELi4ELi4ELb0EEENS1_21CollectiveEpilogueBwdISA_SB_SD_Li256ELb1ELb0ELi2EEENS1_25SingleTileBwdLPTSchedulerILb1ELi128ELb1EEEEEEEEEvNT_6ParamsE$_ZN4cute3eso3ESOILb1ELb0EJNS_1CILi8EEEiiiNS2_ILi144EEENS2_ILi512EEEEEC2ERKS3_RKiSA_SA_RKS4_RKS5_)
$_ZN7cutlass13device_kernelIN5flash19enable_sm80_to_sm89INS1_16FlashAttnBwdSm80INS1_25CollectiveMainloopBwdSm80ILi2ELi2EN4cute5tupleIJNS5_1CILi128EEES8_NS7_ILi64EEEEEENS_6half_tEfNS_4arch4Sm80ELb1ELb0ELb1ELb1ELb1ELb0ELb0ELb0ELi2ELi4ELi4ELi4ELb0EEENS1_21CollectiveEpilogueBwdISA_SB_SD_Li256ELb1ELb0ELi2EEENS1_25SingleTileBwdLPTSchedulerILb1ELi128ELb1EEEEEEEEEvNT_6ParamsE$_ZN4cute3eso3ESOILb1ELb0EJNS_1CILi8EEEiiiNS2_ILi144EEENS2_ILi512EEEEEC2ERKS3_RKiSA_SA_RKS4_RKS5_:
        /* <DEDUP_REMOVED lines=9> */
[----:B------:R-:W-:Y:S05]  /*8b80*/  RET.REL.NODEC R4 `(_ZN7cutlass13device_kernelIN5flash19enable_sm80_to_sm89INS1_16FlashAttnBwdSm80INS1_25CollectiveMainloopBwdSm80ILi2ELi2EN4cute5tupleIJNS5_1CILi128EEES8_NS7_ILi64EEEEEENS_6half_tEfNS_4arch4Sm80ELb1ELb0ELb1ELb1ELb1ELb0ELb0ELb0ELi2ELi4ELi4ELi4ELb0EEENS1_21CollectiveEpilogueBwdISA_SB_SD_Li256ELb1ELb0ELi2EEENS1_25SingleTileBwdLPTSchedulerILb1ELi128ELb1EEEEEEEEEvNT_6ParamsE) ;  /* 0xffff747004007950 */ /* 0x000fea0003c3ffff */
        .type           $_ZN7cutlass13device_kernelIN5flash19enable_sm80_to_sm89INS1_16FlashAttnBwdSm80INS1_25CollectiveMainloopBwdSm80ILi2ELi2EN4cute5tupleIJNS5_1CILi128EEES8_NS7_ILi64EEEEEENS_6half_tEfNS_4arch4Sm80ELb1ELb0ELb1ELb1ELb1ELb0ELb0ELb0ELi2ELi4ELi4ELi4ELb0EEENS1_21CollectiveEpilogueBwdISA_SB_SD_Li256ELb1ELb0ELi2EEENS1_25SingleTileBwdLPTSchedulerILb1ELi128ELb1EEEEEEEEEvNT_6ParamsE$_ZN4cute3eso3ESOILb1ELb0EJNS_5tupleIJNS2_IJNS_1CILi1EEENS3_ILi0EEEEEENS2_IJS5_S5_EEEEEENS2_IJS5_iEEEEEC2ERKS8_RKS9_,@function
        .size           $_ZN7cutlass13device_kernelIN5flash19enable_sm80_to_sm89INS1_16FlashAttnBwdSm80INS1_25CollectiveMainloopBwdSm80ILi2ELi2EN4cute5tupleIJNS5_1CILi128EEES8_NS7_ILi64EEEEEENS_6half_tEfNS_4arch4Sm80ELb1ELb0ELb1ELb1ELb1ELb0ELb0ELb0ELi2ELi4ELi4ELi4ELb0EEENS1_21CollectiveEpilogueBwdISA_SB_SD_Li256ELb1ELb0ELi2EEENS1_25SingleTileBwdLPTSchedulerILb1ELi128ELb1EEEEEEEEEvNT_6ParamsE$_ZN4cute3eso3ESOILb1ELb0EJNS_5tupleIJNS2_IJNS_1CILi1EEENS3_ILi0EEEEEENS2_IJS5_S5_EEEEEENS2_IJS5_iEEEEEC2ERKS8_RKS9_,($_ZN7cutlass13device_kernelIN5flash19enable_sm80_to_sm89INS1_16FlashAttnBwdSm80INS1_25CollectiveMainloopBwdSm80ILi2ELi2EN4cute5tupleIJNS5_1CILi128EEES8_NS7_ILi64EEEEEENS_6half_tEfNS_4arch4Sm80ELb1ELb0ELb1ELb1ELb1ELb0ELb0ELb0ELi2ELi4ELi4ELi4ELb0EEENS1_21CollectiveEpilogueBwdISA_SB_SD_Li256ELb1ELb0ELi2EEENS1_25SingleTileBwdLPTSchedulerILb1ELi128ELb1EEEEEEEEEvNT_6ParamsE$_ZN4cute3eso3ESOILb1ELb0EJNS_5tupleIJNS2_IJNS_1CILi1EEENS3_ILi0EEEEEES5_EEENS2_IJNS2_IJS5_S5_EEEiEEEEEC2ERKS7_RKS9_ - $_ZN7cutlass13device_kernelIN5flash19enable_sm80_to_sm89INS1_16FlashAttnBwdSm80INS1_25CollectiveMainloopBwdSm80ILi2ELi2EN4cute5tupleIJNS5_1CILi128EEES8_NS7_ILi64EEEEEENS_6half_tEfNS_4arch4Sm80ELb1ELb0ELb1ELb1ELb1ELb0ELb0ELb0ELi2ELi4ELi4ELi4ELb0EEENS1_21CollectiveEpilogueBwdISA_SB_SD_Li256ELb1ELb0ELi2EEENS1_25SingleTileBwdLPTSchedulerILb1ELi128ELb1EEEEEEEEEvNT_6ParamsE$_ZN4cute3eso3ESOILb1ELb0EJNS_5tupleIJNS2_IJNS_1CILi1EEENS3_ILi0EEEEEENS2_IJS5_S5_EEEEEENS2_IJS5_iEEEEEC2ERKS8_RKS9_)
$_ZN7cutlass13device_kernelIN5flash19enable_sm80_to_sm89INS1_16FlashAttnBwdSm80INS1_25CollectiveMainloopBwdSm80ILi2ELi2EN4cute5tupleIJNS5_1CILi128EEES8_NS7_ILi64EEEEEENS_6half_tEfNS_4arch4Sm80ELb1ELb0ELb1ELb1ELb1ELb0ELb0ELb0ELi2ELi4ELi4ELi4ELb0EEENS1_21CollectiveEpilogueBwdISA_SB_SD_Li256ELb1ELb0ELi2EEENS1_25SingleTileBwdLPTSchedulerILb1ELi128ELb1EEEEEEEEEvNT_6ParamsE$_ZN4cute3eso3ESOILb1ELb0EJNS_5tupleIJNS2_IJNS_1CILi1EEENS3_ILi0EEEEEENS2_IJS5_S5_EEEEEENS2_IJS5_iEEEEEC2ERKS8_RKS9_:
[----:B------:R-:W-:Y:S02]  /*8b90*/  IADD3 R4, R4, -c[0x0][0x20], RZ ;  /* 0x8000080004047a10 */ /* 0x000fe40007ffe0ff */
[----:B------:R-:W-:-:S03]  /*8ba0*/  MOV R7, 0x0 ;  /* 0x0000000000077802 */ /* 0x000fc60000000f00 */
[----:B------:R1:W-:Y:S01]  /*8bb0*/  STL [R4], R5 ;  /* 0x0000000504007387 */ /* 0x0003e20000100800 */
[----:B------:R-:W-:Y:S05]  /*8bc0*/  RET.REL.NODEC R6 `(_ZN7cutlass13device_kernelIN5flash19enable_sm80_to_sm89INS1_16FlashAttnBwdSm80INS1_25CollectiveMainloopBwdSm80ILi2ELi2EN4cute5tupleIJNS5_1CILi128EEES8_NS7_ILi64EEEEEENS_6half_tEfNS_4arch4Sm80ELb1ELb0ELb1ELb1ELb1ELb0ELb0ELb0ELi2ELi4ELi4ELi4ELb0EEENS1_21CollectiveEpilogueBwdISA_SB_SD_Li256ELb1ELb0ELi2EEENS1_25SingleTileBwdLPTSchedulerILb1ELi128ELb1EEEEEEEEEvNT_6ParamsE) ;  /* 0xffff743006007950 */ /* 0x000fea0003c3ffff */
        .type           $_ZN7cutlass13device_kernelIN5flash19enable_sm80_to_sm89INS1_16FlashAttnBwdSm80INS1_25CollectiveMainloopBwdSm80ILi2ELi2EN4cute5tupleIJNS5_1CILi128EEES8_NS7_ILi64EEEEEENS_6half_tEfNS_4arch4Sm80ELb1ELb0ELb1ELb1ELb1ELb0ELb0ELb0ELi2ELi4ELi4ELi4ELb0EEENS1_21CollectiveEpilogueBwdISA_SB_SD_Li256ELb1ELb0ELi2EEENS1_25SingleTileBwdLPTSchedulerILb1ELi128ELb1EEEEEEEEEvNT_6ParamsE$_ZN4cute3eso3ESOILb1ELb0EJNS_5tupleIJNS2_IJNS_1CILi1EEENS3_ILi0EEEEEES5_EEENS2_IJNS2_IJS5_S5_EEEiEEEEEC2ERKS7_RKS9_,@function
        .size           $_ZN7cutlass13device_kernelIN5flash19enable_sm80_to_sm89INS1_16FlashAttnBwdSm80INS1_25CollectiveMainloopBwdSm80ILi2ELi2EN4cute5tupleIJNS5_1CILi128EEES8_NS7_ILi64EEEEEENS_6half_tEfNS_4arch4Sm80ELb1ELb0ELb1ELb1ELb1ELb0ELb0ELb0ELi2ELi4ELi4ELi4ELb0EEENS1_21CollectiveEpilogueBwdISA_SB_SD_Li256ELb1ELb0ELi2EEENS1_25SingleTileBwdLPTSchedulerILb1ELi128ELb1EEEEEEEEEvNT_6ParamsE$_ZN4cute3eso3ESOILb1ELb0EJNS_5tupleIJNS2_IJNS_1CILi1EEENS3_ILi0EEEEEES5_EEENS2_IJNS2_IJS5_S5_EEEiEEEEEC2ERKS7_RKS9_,($_ZN7cutlass13device_kernelIN5flash19enable_sm80_to_sm89INS1_16FlashAttnBwdSm80INS1_25CollectiveMainloopBwdSm80ILi2ELi2EN4cute5tupleIJNS5_1CILi128EEES8_NS7_ILi64EEEEEENS_6half_tEfNS_4arch4Sm80ELb1ELb0ELb1ELb1ELb1ELb0ELb0ELb0ELi2ELi4ELi4ELi4ELb0EEENS1_21CollectiveEpilogueBwdISA_SB_SD_Li256ELb1ELb0ELi2EEENS1_25SingleTileBwdLPTSchedulerILb1ELi128ELb1EEEEEEEEEvNT_6ParamsE$_ZN4cute3eso3ESOILb1ELb0EJNS_5tupleIJNS_1CILi0EEES4_EEEiEEC2ERKS5_RKi - $_ZN7cutlass13device_kernelIN5flash19enable_sm80_to_sm89INS1_16FlashAttnBwdSm80INS1_25CollectiveMainloopBwdSm80ILi2ELi2EN4cute5tupleIJNS5_1CILi128EEES8_NS7_ILi64EEEEEENS_6half_tEfNS_4arch4Sm80ELb1ELb0ELb1ELb1ELb1ELb0ELb0ELb0ELi2ELi4ELi4ELi4ELb0EEENS1_21CollectiveEpilogueBwdISA_SB_SD_Li256ELb1ELb0ELi2EEENS1_25SingleTileBwdLPTSchedulerILb1ELi128ELb1EEEEEEEEEvNT_6ParamsE$_ZN4cute3eso3ESOILb1ELb0EJNS_5tupleIJNS2_IJNS_1CILi1EEENS3_ILi0EEEEEES5_EEENS2_IJNS2_IJS5_S5_EEEiEEEEEC2ERKS7_RKS9_)
$_ZN7cutlass13device_kernelIN5flash19enable_sm80_to_sm89INS1_16FlashAttnBwdSm80INS1_25CollectiveMainloopBwdSm80ILi2ELi2EN4cute5tupleIJNS5_1CILi128EEES8_NS7_ILi64EEEEEENS_6half_tEfNS_4arch4Sm80ELb1ELb0ELb1ELb1ELb1ELb0ELb0ELb0ELi2ELi4ELi4ELi4ELb0EEENS1_21CollectiveEpilogueBwdISA_SB_SD_Li256ELb1ELb0ELi2EEENS1_25SingleTileBwdLPTSchedulerILb1ELi128ELb1EEEEEEEEEvNT_6ParamsE$_ZN4cute3eso3ESOILb1ELb0EJNS_5tupleIJNS2_IJNS_1CILi1EEENS3_ILi0EEEEEES5_EEENS2_IJNS2_IJS5_S5_EEEiEEEEEC2ERKS7_RKS9_:
[----:B------:R-:W-:Y:S02]  /*8bd0*/  IADD3 R4, R83, -c[0x0][0x20], RZ ;  /* 0x8000080053047a10 */ /* 0x000fe40007ffe0ff */
[----:B------:R-:W-:-:S03]  /*8be0*/  MOV R7, 0x0 ;  /* 0x0000000000077802 */ /* 0x000fc60000000f00 */
[----:B------:R1:W-:Y:S01]  /*8bf0*/  STL [R4], R5 ;  /* 0x0000000504007387 */ /* 0x0003e20000100800 */
[----:B------:R-:W-:Y:S05]  /*8c00*/  RET.REL.NODEC R6 `(_ZN7cutlass13device_kernelIN5flash19enable_sm80_to_sm89INS1_16FlashAttnBwdSm80INS1_25CollectiveMainloopBwdSm80ILi2ELi2EN4cute5tupleIJNS5_1CILi128EEES8_NS7_ILi64EEEEEENS_6half_tEfNS_4arch4Sm80ELb1ELb0ELb1ELb1ELb1ELb0ELb0ELb0ELi2ELi4ELi4ELi4ELb0EEENS1_21CollectiveEpilogueBwdISA_SB_SD_Li256ELb1ELb0ELi2EEENS1_25SingleTileBwdLPTSchedulerILb1ELi128ELb1EEEEEEEEEvNT_6ParamsE) ;  /* 0xffff73f006007950 */ /* 0x000fea0003c3ffff */
        .type           $_ZN7cutlass13device_kernelIN5flash19enable_sm80_to_sm89INS1_16FlashAttnBwdSm80INS1_25CollectiveMainloopBwdSm80ILi2ELi2EN4cute5tupleIJNS5_1CILi128EEES8_NS7_ILi64EEEEEENS_6half_tEfNS_4arch4Sm80ELb1ELb0ELb1ELb1ELb1ELb0ELb0ELb0ELi2ELi4ELi4ELi4ELb0EEENS1_21CollectiveEpilogueBwdISA_SB_SD_Li256ELb1ELb0ELi2EEENS1_25SingleTileBwdLPTSchedulerILb1ELi128ELb1EEEEEEEEEvNT_6ParamsE$_ZN4cute3eso3ESOILb1ELb0EJNS_5tupleIJNS_1CILi0EEES4_EEEiEEC2ERKS5_RKi,@function
        .size           $_ZN7cutlass13device_kernelIN5flash19enable_sm80_to_sm89INS1_16FlashAttnBwdSm80INS1_25CollectiveMainloopBwdSm80ILi2ELi2EN4cute5tupleIJNS5_1CILi128EEES8_NS7_ILi64EEEEEENS_6half_tEfNS_4arch4Sm80ELb1ELb0ELb1ELb1ELb1ELb0ELb0ELb0ELi2ELi4ELi4ELi4ELb0EEENS1_21CollectiveEpilogueBwdISA_SB_SD_Li256ELb1ELb0ELi2EEENS1_25SingleTileBwdLPTSchedulerILb1ELi128ELb1EEEEEEEEEvNT_6ParamsE$_ZN4cute3eso3ESOILb1ELb0EJNS_5tupleIJNS_1CILi0EEES4_EEEiEEC2ERKS5_RKi,($_ZN7cutlass13device_kernelIN5flash19enable_sm80_to_sm89INS1_16FlashAttnBwdSm80INS1_25CollectiveMainloopBwdSm80ILi2ELi2EN4cute5tupleIJNS5_1CILi128EEES8_NS7_ILi64EEEEEENS_6half_tEfNS_4arch4Sm80ELb1ELb0ELb1ELb1ELb1ELb0ELb0ELb0ELi2ELi4ELi4ELi4ELb0EEENS1_21CollectiveEpilogueBwdISA_SB_SD_Li256ELb1ELb0ELi2EEENS1_25SingleTileBwdLPTSchedulerILb1ELi128ELb1EEEEEEEEEvNT_6ParamsE$_ZN4cute3eso3ESOILb1ELb0EJNS_5tupleIJNS_1CILi1EEENS3_ILi0EEEEEENS2_IJiEEEEEC2ERKS6_RKS7_ - $_ZN7cutlass13device_kernelIN5flash19enable_sm80_to_sm89INS1_16FlashAttnBwdSm80INS1_25CollectiveMainloopBwdSm80ILi2ELi2EN4cute5tupleIJNS5_1CILi128EEES8_NS7_ILi64EEEEEENS_6half_tEfNS_4arch4Sm80ELb1ELb0ELb1ELb1ELb1ELb0ELb0ELb0ELi2ELi4ELi4ELi4ELb0EEENS1_21CollectiveEpilogueBwdISA_SB_SD_Li256ELb1ELb0ELi2EEENS1_25SingleTileBwdLPTSchedulerILb1ELi128ELb1EEEEEEEEEvNT_6ParamsE$_ZN4cute3eso3ESOILb1ELb0EJNS_5tupleIJNS_1CILi0EEES4_EEEiEEC2ERKS5_RKi)
$_ZN7cutlass13device_kernelIN5flash19enable_sm80_to_sm89INS1_16FlashAttnBwdSm80INS1_25CollectiveMainloopBwdSm80ILi2ELi2EN4cute5tupleIJNS5_1CILi128EEES8_NS7_ILi64EEEEEENS_6half_tEfNS_4arch4Sm80ELb1ELb0ELb1ELb1ELb1ELb0ELb0ELb0ELi2ELi4ELi4ELi4ELb0EEENS1_21CollectiveEpilogueBwdISA_SB_SD_Li256ELb1ELb0ELi2EEENS1_25SingleTileBwdLPTSchedulerILb1ELi128ELb1EEEEEEEEEvNT_6ParamsE$_ZN4cute3eso3ESOILb1ELb0EJNS_5tupleIJNS_1CILi0EEES4_EEEiEEC2ERKS5_RKi:
[----:B------:R-:W-:Y:S02]  /*8c10*/  IADD3 R4, R83, -c[0x0][0x20], RZ ;  /* 0x8000080053047a10 */ /* 0x000fe40007ffe0ff */
[----:B------:R-:W-:-:S03]  /*8c20*/  MOV R7, 0x0 ;  /* 0x0000000000077802 */ /* 0x000fc60000000f00 */
[----:B------:R1:W-:Y:S01]  /*8c30*/  STL [R4], R5 ;  /* 0x0000000504007387 */ /* 0x0003e20000100800 */
[----:B------:R-:W-:Y:S05]  /*8c40*/  RET.REL.NODEC R6 `(_ZN7cutlass13device_kernelIN5flash19enable_sm80_to_sm89INS1_16FlashAttnBwdSm80INS1_25CollectiveMainloopBwdSm80ILi2ELi2EN4cute5tupleIJNS5_1CILi128EEES8_NS7_ILi64EEEEEENS_6half_tEfNS_4arch4Sm80ELb1ELb0ELb1ELb1ELb1ELb0ELb0ELb0ELi2ELi4ELi4ELi4ELb0EEENS1_21CollectiveEpilogueBwdISA_SB_SD_Li256ELb1ELb0ELi2EEENS1_25SingleTileBwdLPTSchedulerILb1ELi128ELb1EEEEEEEEEvNT_6ParamsE) ;  /* 0xffff73b006007950 */ /* 0x000fea0003c3ffff */
        .type           $_ZN7cutlass13device_kernelIN5flash19enable_sm80_to_sm89INS1_16FlashAttnBwdSm80INS1_25CollectiveMainloopBwdSm80ILi2ELi2EN4cute5tupleIJNS5_1CILi128EEES8_NS7_ILi64EEEEEENS_6half_tEfNS_4arch4Sm80ELb1ELb0ELb1ELb1ELb1ELb0ELb0ELb0ELi2ELi4ELi4ELi4ELb0EEENS1_21CollectiveEpilogueBwdISA_SB_SD_Li256ELb1ELb0ELi2EEENS1_25SingleTileBwdLPTSchedulerILb1ELi128ELb1EEEEEEEEEvNT_6ParamsE$_ZN4cute3eso3ESOILb1ELb0EJNS_5tupleIJNS_1CILi1EEENS3_ILi0EEEEEENS2_IJiEEEEEC2ERKS6_RKS7_,@function
        .size           $_ZN7cutlass13device_kernelIN5flash19enable_sm80_to_sm89INS1_16FlashAttnBwdSm80INS1_25CollectiveMainloopBwdSm80ILi2ELi2EN4cute5tupleIJNS5_1CILi128EEES8_NS7_ILi64EEEEEENS_6half_tEfNS_4arch4Sm80ELb1ELb0ELb1ELb1ELb1ELb0ELb0ELb0ELi2ELi4ELi4ELi4ELb0EEENS1_21CollectiveEpilogueBwdISA_SB_SD_Li256ELb1ELb0ELi2EEENS1_25SingleTileBwdLPTSchedulerILb1ELi128ELb1EEEEEEEEEvNT_6ParamsE$_ZN4cute3eso3ESOILb1ELb0EJNS_5tupleIJNS_1CILi1EEENS3_ILi0EEEEEENS2_IJiEEEEEC2ERKS6_RKS7_,($_ZN7cutlass13device_kernelIN5flash19enable_sm80_to_sm89INS1_16FlashAttnBwdSm80INS1_25CollectiveMainloopBwdSm80ILi2ELi2EN4cute5tupleIJNS5_1CILi128EEES8_NS7_ILi64EEEEEENS_6half_tEfNS_4arch4Sm80ELb1ELb0ELb1ELb1ELb1ELb0ELb0ELb0ELi2ELi4ELi4ELi4ELb0EEENS1_21CollectiveEpilogueBwdISA_SB_SD_Li256ELb1ELb0ELi2EEENS1_25SingleTileBwdLPTSchedulerILb1ELi128ELb1EEEEEEEEEvNT_6ParamsE$_ZN4cute3eso3ESOILb1ELb0EJNS_6LayoutINS_5tupleIJNS3_IJNS3_IJNS3_IJNS_1CILi4EEENS4_ILi2EEEEEENS4_ILi1EEEEEES8_EEENS3_IJNS3_IJNS3_IJS8_S8_EEES8_EEES6_EEEEEENS3_IJNS3_IJNS3_IJNS3_IJS8_NS4_ILi32EEEEEENS4_ILi0EEEEEESH_EEENS3_IJNS3_IJNS3_IJSH_SH_EEESH_EEENS4_ILi64EEEEEEEEEEENS_10ViewEngineIPN7cutlass6half_tEEEEEC2ERKSP_RKSU_ - $_ZN7cutlass13device_kernelIN5flash19enable_sm80_to_sm89INS1_16FlashAttnBwdSm80INS1_25CollectiveMainloopBwdSm80ILi2ELi2EN4cute5tupleIJNS5_1CILi128EEES8_NS7_ILi64EEEEEENS_6half_tEfNS_4arch4Sm80ELb1ELb0ELb1ELb1ELb1ELb0ELb0ELb0ELi2ELi4ELi4ELi4ELb0EEENS1_21CollectiveEpilogueBwdISA_SB_SD_Li256ELb1ELb0ELi2EEENS1_25SingleTileBwdLPTSchedulerILb1ELi128ELb1EEEEEEEEEvNT_6ParamsE$_ZN4cute3eso3ESOILb1ELb0EJNS_5tupleIJNS_1CILi1EEENS3_ILi0EEEEEENS2_IJiEEEEEC2ERKS6_RKS7_)
$_ZN7cutlass13device_kernelIN5flash19enable_sm80_to_sm89INS1_16FlashAttnBwdSm80INS1_25CollectiveMainloopBwdSm80ILi2ELi2EN4cute5tupleIJNS5_1CILi128EEES8_NS7_ILi64EEEEEENS_6half_tEfNS_4arch4Sm80ELb1ELb0ELb1ELb1ELb1ELb0ELb0ELb0ELi2ELi4ELi4ELi4ELb0EEENS1_21CollectiveEpilogueBwdISA_SB_SD_Li256ELb1ELb0ELi2EEENS1_25SingleTileBwdLPTSchedulerILb1ELi128ELb1EEEEEEEEEvNT_6ParamsE$_ZN4cute3eso3ESOILb1ELb0EJNS_5tupleIJNS_1CILi1EEENS3_ILi0EEEEEENS2_IJiEEEEEC2ERKS6_RKS7_:
[----:B------:R-:W-:Y:S02]  /*8c50*/  IADD3 R36, R83, -c[0x0][0x20], RZ ;  /* 0x8000080053247a10 */ /* 0x000fe40007ffe0ff */
[----:B------:R-:W-:-:S03]  /*8c60*/  MOV R39, 0x0 ;  /* 0x0000000000277802 */ /* 0x000fc60000000f00 */
[----:B------:R1:W-:Y:S01]  /*8c70*/  STL [R36], R37 ;  /* 0x0000002524007387 */ /* 0x0003e20000100800 */
[----:B------:R-:W-:Y:S05]  /*8c80*/  RET.REL.NODEC R38 `(_ZN7cutlass13device_kernelIN5flash19enable_sm80_to_sm89INS1_16FlashAttnBwdSm80INS1_25CollectiveMainloopBwdSm80ILi2ELi2EN4cute5tupleIJNS5_1CILi128EEES8_NS7_ILi64EEEEEENS_6half_tEfNS_4arch4Sm80ELb1ELb0ELb1ELb1ELb1ELb0ELb0ELb0ELi2ELi4ELi4ELi4ELb0EEENS1_21CollectiveEpilogueBwdISA_SB_SD_Li256ELb1ELb0ELi2EEENS1_25SingleTileBwdLPTSchedulerILb1ELi128ELb1EEEEEEEEEvNT_6ParamsE) ;  /* 0xffff737026007950 */ /* 0x000fea0003c3ffff */
        .type           $_ZN7cutlass13device_kernelIN5flash19enable_sm80_to_sm89INS1_16FlashAttnBwdSm80INS1_25CollectiveMainloopBwdSm80ILi2ELi2EN4cute5tupleIJNS5_1CILi128EEES8_NS7_ILi64EEEEEENS_6half_tEfNS_4arch4Sm80ELb1ELb0ELb1ELb1ELb1ELb0ELb0ELb0ELi2ELi4ELi4ELi4ELb0EEENS1_21CollectiveEpilogueBwdISA_SB_SD_Li256ELb1ELb0ELi2EEENS1_25SingleTileBwdLPTSchedulerILb1ELi128ELb1EEEEEEEEEvNT_6ParamsE$_ZN4cute3eso3ESOILb1ELb0EJNS_6LayoutINS_5tupleIJNS3_IJNS3_IJNS3_IJNS_1CILi4EEENS4_ILi2EEEEEENS4_ILi1EEEEEES8_EEENS3_IJNS3_IJNS3_IJS8_S8_EEES8_EEES6_EEEEEENS3_IJNS3_IJNS3_IJNS3_IJS8_NS4_ILi32EEEEEENS4_ILi0EEEEEESH_EEENS3_IJNS3_IJNS3_IJSH_SH_EEESH_EEENS4_ILi64EEEEEEEEEEENS_10ViewEngineIPN7cutlass6half_tEEEEEC2ERKSP_RKSU_,@function
        .size           $_ZN7cutlass13device_kernelIN5flash19enable_sm80_to_sm89INS1_16FlashAttnBwdSm80INS1_25CollectiveMainloopBwdSm80ILi2ELi2EN4cute5tupleIJNS5_1CILi128EEES8_NS7_ILi64EEEEEENS_6half_tEfNS_4arch4Sm80ELb1ELb0ELb1ELb1ELb1ELb0ELb0ELb0ELi2ELi4ELi4ELi4ELb0EEENS1_21CollectiveEpilogueBwdISA_SB_SD_Li256ELb1ELb0ELi2EEENS1_25SingleTileBwdLPTSchedulerILb1ELi128ELb1EEEEEEEEEvNT_6ParamsE$_ZN4cute3eso3ESOILb1ELb0EJNS_6LayoutINS_5tupleIJNS3_IJNS3_IJNS3_IJNS_1CILi4EEENS4_ILi2EEEEEENS4_ILi1EEEEEES8_EEENS3_IJNS3_IJNS3_IJS8_S8_EEES8_EEES6_EEEEEENS3_IJNS3_IJNS3_IJNS3_IJS8_NS4_ILi32EEEEEENS4_ILi0EEEEEESH_EEENS3_IJNS3_IJNS3_IJSH_SH_EEESH_EEENS4_ILi64EEEEEEEEEEENS_10ViewEngineIPN7cutlass6half_tEEEEEC2ERKSP_RKSU_,($_ZN7cutlass13device_kernelIN5flash19enable_sm80_to_sm89INS1_16FlashAttnBwdSm80INS1_25CollectiveMainloopBwdSm80ILi2ELi2EN4cute5tupleIJNS5_1CILi128EEES8_NS7_ILi64EEEEEENS_6half_tEfNS_4arch4Sm80ELb1ELb0ELb1ELb1ELb1ELb0ELb0ELb0ELi2ELi4ELi4ELi4ELb0EEENS1_21CollectiveEpilogueBwdISA_SB_SD_Li256ELb1ELb0ELi2EEENS1_25SingleTileBwdLPTSchedulerILb1ELi128ELb1EEEEEEEEEvNT_6ParamsE$_ZN4cute3eso3ESOILb1ELb0EJNS_6LayoutINS_5tupleIJNS3_IJNS3_IJNS_1CILi2EEES5_EEENS4_ILi1EEEEEEEEENS3_IJNS3_IJNS3_IJS7_NS4_ILi16EEEEEENS4_ILi0EEEEEEEEEEENS_10ViewEngineIPjEEEEC2ERKSF_RKSI_ - $_ZN7cutlass13device_kernelIN5flash19enable_sm80_to_sm89INS1_16FlashAttnBwdSm80INS1_25CollectiveMainloopBwdSm80ILi2ELi2EN4cute5tupleIJNS5_1CILi128EEES8_NS7_ILi64EEEEEENS_6half_tEfNS_4arch4Sm80ELb1ELb0ELb1ELb1ELb1ELb0ELb0ELb0ELi2ELi4ELi4ELi4ELb0EEENS1_21CollectiveEpilogueBwdISA_SB_SD_Li256ELb1ELb0ELi2EEENS1_25SingleTileBwdLPTSchedulerILb1ELi128ELb1EEEEEEEEEvNT_6ParamsE$_ZN4cute3eso3ESOILb1ELb0EJNS_6LayoutINS_5tupleIJNS3_IJNS3_IJNS3_IJNS_1CILi4EEENS4_ILi2EEEEEENS4_ILi1EEEEEES8_EEENS3_IJNS3_IJNS3_IJS8_S8_EEES8_EEES6_EEEEEENS3_IJNS3_IJNS3_IJNS3_IJS8_NS4_ILi32EEEEEENS4_ILi0EEEEEESH_EEENS3_IJNS3_IJNS3_IJSH_SH_EEESH_EEENS4_ILi64EEEEEEEEEEENS_10ViewEngineIPN7cutlass6half_tEEEEEC2ERKSP_RKSU_)
$_ZN7cutlass13device_kernelIN5flash19enable_sm80_to_sm89INS1_16FlashAttnBwdSm80INS1_25CollectiveMainloopBwdSm80ILi2ELi2EN4cute5tupleIJNS5_1CILi128EEES8_NS7_ILi64EEEEEENS_6half_tEfNS_4arch4Sm80ELb1ELb0ELb1ELb1ELb1ELb0ELb0ELb0ELi2ELi4ELi4ELi4ELb0EEENS1_21CollectiveEpilogueBwdISA_SB_SD_Li256ELb1ELb0ELi2EEENS1_25SingleTileBwdLPTSchedulerILb1ELi128ELb1EEEEEEEEEvNT_6ParamsE$_ZN4cute3eso3ESOILb1ELb0EJNS_6LayoutINS_5tupleIJNS3_IJNS3_IJNS3_IJNS_1CILi4EEENS4_ILi2EEEEEENS4_ILi1EEEEEES8_EEENS3_IJNS3_IJNS3_IJS8_S8_EEES8_EEES6_EEEEEENS3_IJNS3_IJNS3_IJNS3_IJS8_NS4_ILi32EEEEEENS4_ILi0EEEEEESH_EEENS3_IJNS3_IJNS3_IJSH_SH_EEESH_EEENS4_ILi64EEEEEEEEEEENS_10ViewEngineIPN7cutlass6half_tEEEEEC2ERKSP_RKSU_:
[----:B------:R-:W-:Y:S02]  /*8c90*/  IADD3 R36, R83, -c[0x0][0x20], RZ ;  /* 0x8000080053247a10 */ /* 0x000fe40007ffe0ff */
[----:B------:R-:W-:-:S03]  /*8ca0*/  MOV R39, 0x0 ;  /* 0x0000000000277802 */ /* 0x000fc60000000f00 */
[----:B------:R1:W-:Y:S01]  /*8cb0*/  STL.64 [R36], R2 ;  /* 0x0000000224007387 */ /* 0x0003e20000100a00 */
[----:B------:R-:W-:Y:S05]  /*8cc0*/  RET.REL.NODEC R38 `(_ZN7cutlass13device_kernelIN5flash19enable_sm80_to_sm89INS1_16FlashAttnBwdSm80INS1_25CollectiveMainloopBwdSm80ILi2ELi2EN4cute5tupleIJNS5_1CILi128EEES8_NS7_ILi64EEEEEENS_6half_tEfNS_4arch4Sm80ELb1ELb0ELb1ELb1ELb1ELb0ELb0ELb0ELi2ELi4ELi4ELi4ELb0EEENS1_21CollectiveEpilogueBwdISA_SB_SD_Li256ELb1ELb0ELi2EEENS1_25SingleTileBwdLPTSchedulerILb1ELi128ELb1EEEEEEEEEvNT_6ParamsE) ;  /* 0xffff733026007950 */ /* 0x000fea0003c3ffff */
        .type           $_ZN7cutlass13device_kernelIN5flash19enable_sm80_to_sm89INS1_16FlashAttnBwdSm80INS1_25CollectiveMainloopBwdSm80ILi2ELi2EN4cute5tupleIJNS5_1CILi128EEES8_NS7_ILi64EEEEEENS_6half_tEfNS_4arch4Sm80ELb1ELb0ELb1ELb1ELb1ELb0ELb0ELb0ELi2ELi4ELi4ELi4ELb0EEENS1_21CollectiveEpilogueBwdISA_SB_SD_Li256ELb1ELb0ELi2EEENS1_25SingleTileBwdLPTSchedulerILb1ELi128ELb1EEEEEEEEEvNT_6ParamsE$_ZN4cute3eso3ESOILb1ELb0EJNS_6LayoutINS_5tupleIJNS3_IJNS3_IJNS_1CILi2EEES5_EEENS4_ILi1EEEEEEEEENS3_IJNS3_IJNS3_IJS7_NS4_ILi16EEEEEENS4_ILi0EEEEEEEEEEENS_10ViewEngineIPjEEEEC2ERKSF_RKSI_,@function
        .size           $_ZN7cutlass13device_kernelIN5flash19enable_sm80_to_sm89INS1_16FlashAttnBwdSm80INS1_25CollectiveMainloopBwdSm80ILi2ELi2EN4cute5tupleIJNS5_1CILi128EEES8_NS7_ILi64EEEEEENS_6half_tEfNS_4arch4Sm80ELb1ELb0ELb1ELb1ELb1ELb0ELb0ELb0ELi2ELi4ELi4ELi4ELb0EEENS1_21CollectiveEpilogueBwdISA_SB_SD_Li256ELb1ELb0ELi2EEENS1_25SingleTileBwdLPTSchedulerILb1ELi128ELb1EEEEEEEEEvNT_6ParamsE$_ZN4cute3eso3ESOILb1ELb0EJNS_6LayoutINS_5tupleIJNS3_IJNS3_IJNS_1CILi2EEES5_EEENS4_ILi1EEEEEEEEENS3_IJNS3_IJNS3_IJS7_NS4_ILi16EEEEEENS4_ILi0EEEEEEEEEEENS_10ViewEngineIPjEEEEC2ERKSF_RKSI_,($_ZN7cutlass13device_kernelIN5flash19enable_sm80_to_sm89INS1_16FlashAttnBwdSm80INS1_25CollectiveMainloopBwdSm80ILi2ELi2EN4cute5tupleIJNS5_1CILi128EEES8_NS7_ILi64EEEEEENS_6half_tEfNS_4arch4Sm80ELb1ELb0ELb1ELb1ELb1ELb0ELb0ELb0ELi2ELi4ELi4ELi4ELb0EEENS1_21CollectiveEpilogueBwdISA_SB_SD_Li256ELb1ELb0ELi2EEENS1_25SingleTileBwdLPTSchedulerILb1ELi128ELb1EEEEEEEEEvNT_6ParamsE$_ZN4cute3eso3ESOILb1ELb0EJNS_6LayoutINS_5tupleIJNS3_IJNS3_IJNS_1CILi4EEENS4_ILi2EEEEEENS4_ILi1EEEEEEEEENS3_IJNS3_IJNS3_IJS8_NS4_ILi32EEEEEENS4_ILi0EEEEEEEEEEENS_10ViewEngineIPN7cutlass6half_tEEEEEC2ERKSG_RKSL_ - $_ZN7cutlass13device_kernelIN5flash19enable_sm80_to_sm89INS1_16FlashAttnBwdSm80INS1_25CollectiveMainloopBwdSm80ILi2ELi2EN4cute5tupleIJNS5_1CILi128EEES8_NS7_ILi64EEEEEENS_6half_tEfNS_4arch4Sm80ELb1ELb0ELb1ELb1ELb1ELb0ELb0ELb0ELi2ELi4ELi4ELi4ELb0EEENS1_21CollectiveEpilogueBwdISA_SB_SD_Li256ELb1ELb0ELi2EEENS1_25SingleTileBwdLPTSchedulerILb1ELi128ELb1EEEEEEEEEvNT_6ParamsE$_ZN4cute3eso3ESOILb1ELb0EJNS_6LayoutINS_5tupleIJNS3_IJNS3_IJNS_1CILi2EEES5_EEENS4_ILi1EEEEEEEEENS3_IJNS3_IJNS3_IJS7_NS4_ILi16EEEEEENS4_ILi0EEEEEEEEEEENS_10ViewEngineIPjEEEEC2ERKSF_RKSI_)
$_ZN7cutlass13device_kernelIN5flash19enable_sm80_to_sm89INS1_16FlashAttnBwdSm80INS1_25CollectiveMainloopBwdSm80ILi2ELi2EN4cute5tupleIJNS5_1CILi128EEES8_NS7_ILi64EEEEEENS_6half_tEfNS_4arch4Sm80ELb1ELb0ELb1ELb1ELb1ELb0ELb0ELb0ELi2ELi4ELi4ELi4ELb0EEENS1_21CollectiveEpilogueBwdISA_SB_SD_Li256ELb1ELb0ELi2EEENS1_25SingleTileBwdLPTSchedulerILb1ELi128ELb1EEEEEEEEEvNT_6ParamsE$_ZN4cute3eso3ESOILb1ELb0EJNS_6LayoutINS_5tupleIJNS3_IJNS3_IJNS_1CILi2EEES5_EEENS4_ILi1EEEEEEEEENS3_IJNS3_IJNS3_IJS7_NS4_ILi16EEEEEENS4_ILi0EEEEEEEEEEENS_10ViewEngineIPjEEEEC2ERKSF_RKSI_:
[----:B------:R-:W-:Y:S02]  /*8cd0*/  IADD3 R2, R83, -c[0x0][0x20], RZ ;  /* 0x8000080053027a10 */ /* 0x000fe40007ffe0ff */
[----:B------:R-:W-:-:S03]  /*8ce0*/  MOV R7, 0x0 ;  /* 0x0000000000077802 */ /* 0x000fc60000000f00 */
[----:B------:R1:W-:Y:S01]  /*8cf0*/  STL.64 [R2], R4 ;  /* 0x0000000402007387 */ /* 0x0003e20000100a00 */
[----:B------:R-:W-:Y:S05]  /*8d00*/  RET.REL.NODEC R6 `(_ZN7cutlass13device_kernelIN5flash19enable_sm80_to_sm89INS1_16FlashAttnBwdSm80INS1_25CollectiveMainloopBwdSm80ILi2ELi2EN4cute5tupleIJNS5_1CILi128EEES8_NS7_ILi64EEEEEENS_6half_tEfNS_4arch4Sm80ELb1ELb0ELb1ELb1ELb1ELb0ELb0ELb0ELi2ELi4ELi4ELi4ELb0EEENS1_21CollectiveEpilogueBwdISA_SB_SD_Li256ELb1ELb0ELi2EEENS1_25SingleTileBwdLPTSchedulerILb1ELi128ELb1EEEEEEEEEvNT_6ParamsE) ;  /* 0xffff72f006007950 */ /* 0x000fea0003c3ffff */
        .type           $_ZN7cutlass13device_kernelIN5flash19enable_sm80_to_sm89INS1_16FlashAttnBwdSm80INS1_25CollectiveMainloopBwdSm80ILi2ELi2EN4cute5tupleIJNS5_1CILi128EEES8_NS7_ILi64EEEEEENS_6half_tEfNS_4arch4Sm80ELb1ELb0ELb1ELb1ELb1ELb0ELb0ELb0ELi2ELi4ELi4ELi4ELb0EEENS1_21CollectiveEpilogueBwdISA_SB_SD_Li256ELb1ELb0ELi2EEENS1_25SingleTileBwdLPTSchedulerILb1ELi128ELb1EEEEEEEEEvNT_6ParamsE$_ZN4cute3eso3ESOILb1ELb0EJNS_6LayoutINS_5tupleIJNS3_IJNS3_IJNS_1CILi4EEENS4_ILi2EEEEEENS4_ILi1EEEEEEEEENS3_IJNS3_IJNS3_IJS8_NS4_ILi32EEEEEENS4_ILi0EEEEEEEEEEENS_10ViewEngineIPN7cutlass6half_tEEEEEC2ERKSG_RKSL_,@function
        .size           $_ZN7cutlass13device_kernelIN5flash19enable_sm80_to_sm89INS1_16FlashAttnBwdSm80INS1_25CollectiveMainloopBwdSm80ILi2ELi2EN4cute5tupleIJNS5_1CILi128EEES8_NS7_ILi64EEEEEENS_6half_tEfNS_4arch4Sm80ELb1ELb0ELb1ELb1ELb1ELb0ELb0ELb0ELi2ELi4ELi4ELi4ELb0EEENS1_21CollectiveEpilogueBwdISA_SB_SD_Li256ELb1ELb0ELi2EEENS1_25SingleTileBwdLPTSchedulerILb1ELi128ELb1EEEEEEEEEvNT_6ParamsE$_ZN4cute3eso3ESOILb1ELb0EJNS_6LayoutINS_5tupleIJNS3_IJNS3_IJNS_1CILi4EEENS4_ILi2EEEEEENS4_ILi1EEEEEEEEENS3_IJNS3_IJNS3_IJS8_NS4_ILi32EEEEEENS4_ILi0EEEEEEEEEEENS_10ViewEngineIPN7cutlass6half_tEEEEEC2ERKSG_RKSL_,($_ZN7cutlass13device_kernelIN5flash19enable_sm80_to_sm89INS1_16FlashAttnBwdSm80INS1_25CollectiveMainloopBwdSm80ILi2ELi2EN4cute5tupleIJNS5_1CILi128EEES8_NS7_ILi64EEEEEENS_6half_tEfNS_4arch4Sm80ELb1ELb0ELb1ELb1ELb1ELb0ELb0ELb0ELi2ELi4ELi4ELi4ELb0EEENS1_21CollectiveEpilogueBwdISA_SB_SD_Li256ELb1ELb0ELi2EEENS1_25SingleTileBwdLPTSchedulerILb1ELi128ELb1EEEEEEEEEvNT_6ParamsE$_ZN4cute3eso3ESOILb1ELb0EJNS_6LayoutINS_5tupleIJNS3_IJNS3_IJNS_1CILi4EEENS4_ILi2EEEEEENS4_ILi1EEEEEEEEENS3_IJNS3_IJNS3_IJS8_NS4_ILi32EEEEEENS4_ILi0EEEEEEEEEEEiEEC2ERKSG_RKi - $_ZN7cutlass13device_kernelIN5flash19enable_sm80_to_sm89INS1_16FlashAttnBwdSm80INS1_25CollectiveMainloopBwdSm80ILi2ELi2EN4cute5tupleIJNS5_1CILi128EEES8_NS7_ILi64EEEEEENS_6half_tEfNS_4arch4Sm80ELb1ELb0ELb1ELb1ELb1ELb0ELb0ELb0ELi2ELi4ELi4ELi4ELb0EEENS1_21CollectiveEpilogueBwdISA_SB_SD_Li256ELb1ELb0ELi2EEENS1_25SingleTileBwdLPTSchedulerILb1ELi128ELb1EEEEEEEEEvNT_6ParamsE$_ZN4cute3eso3ESOILb1ELb0EJNS_6LayoutINS_5tupleIJNS3_IJNS3_IJNS_1CILi4EEENS4_ILi2EEEEEENS4_ILi1EEEEEEEEENS3_IJNS3_IJNS3_IJS8_NS4_ILi32EEEEEENS4_ILi0EEEEEEEEEEENS_10ViewEngineIPN7cutlass6half_tEEEEEC2ERKSG_RKSL_)
$_ZN7cutlass13device_kernelIN5flash19enable_sm80_to_sm89INS1_16FlashAttnBwdSm80INS1_25CollectiveMainloopBwdSm80ILi2ELi2EN4cute5tupleIJNS5_1CILi128EEES8_NS7_ILi64EEEEEENS_6half_tEfNS_4arch4Sm80ELb1ELb0ELb1ELb1ELb1ELb0ELb0ELb0ELi2ELi4ELi4ELi4ELb0EEENS1_21CollectiveEpilogueBwdISA_SB_SD_Li256ELb1ELb0ELi2EEENS1_25SingleTileBwdLPTSchedulerILb1ELi128ELb1EEEEEEEEEvNT_6ParamsE$_ZN4cute3eso3ESOILb1ELb0EJNS_6LayoutINS_5tupleIJNS3_IJNS3_IJNS_1CILi4EEENS4_ILi2EEEEEENS4_ILi1EEEEEEEEENS3_IJNS3_IJNS3_IJS8_NS4_ILi32EEEEEENS4_ILi0EEEEEEEEEEENS_10ViewEngineIPN7cutlass6half_tEEEEEC2ERKSG_RKSL_:
[----:B------:R-:W-:Y:S01]  /*8d10*/  IADD3 R4, R83, -c[0x0][0x20], RZ ;  /* 0x8000080053047a10 */ /* 0x000fe20007ffe0ff */
[----:B------:R-:W-:Y:S01]  /*8d20*/  IMAD.MOV.U32 R35, RZ, RZ, R5 ;  /* 0x000000ffff237224 */ /* 0x000fe200078e0005 */
[----:B------:R-:W-:-:S04]  /*8d30*/  MOV R7, 0x0 ;  /* 0x0000000000077802 */ /* 0x000fc80000000f00 */
[----:B------:R1:W-:Y:S01]  /*8d40*/  STL.64 [R4], R34 ;  /* 0x0000002204007387 */ /* 0x0003e20000100a00 */
[----:B------:R-:W-:Y:S05]  /*8d50*/  RET.REL.NODEC R6 `(_ZN7cutlass13device_kernelIN5flash19enable_sm80_to_sm89INS1_16FlashAttnBwdSm80INS1_25CollectiveMainloopBwdSm80ILi2ELi2EN4cute5tupleIJNS5_1CILi128EEES8_NS7_ILi64EEEEEENS_6half_tEfNS_4arch4Sm80ELb1ELb0ELb1ELb1ELb1ELb0ELb0ELb0ELi2ELi4ELi4ELi4ELb0EEENS1_21CollectiveEpilogueBwdISA_SB_SD_Li256ELb1ELb0ELi2EEENS1_25SingleTileBwdLPTSchedulerILb1ELi128ELb1EEEEEEEEEvNT_6ParamsE) ;  /* 0xffff72a006007950 */ /* 0x000fea0003c3ffff */
        .type           $_ZN7cutlass13device_kernelIN5flash19enable_sm80_to_sm89INS1_16FlashAttnBwdSm80INS1_25CollectiveMainloopBwdSm80ILi2ELi2EN4cute5tupleIJNS5_1CILi128EEES8_NS7_ILi64EEEEEENS_6half_tEfNS_4arch4Sm80ELb1ELb0ELb1ELb1ELb1ELb0ELb0ELb0ELi2ELi4ELi4ELi4ELb0EEENS1_21CollectiveEpilogueBwdISA_SB_SD_Li256ELb1ELb0ELi2EEENS1_25SingleTileBwdLPTSchedulerILb1ELi128ELb1EEEEEEEEEvNT_6ParamsE$_ZN4cute3eso3ESOILb1ELb0EJNS_6LayoutINS_5tupleIJNS3_IJNS3_IJNS_1CILi4EEENS4_ILi2EEEEEENS4_ILi1EEEEEEEEENS3_IJNS3_IJNS3_IJS8_NS4_ILi32EEEEEENS4_ILi0EEEEEEEEEEEiEEC2ERKSG_RKi,@function
        .size           $_ZN7cutlass13device_kernelIN5flash19enable_sm80_to_sm89INS1_16FlashAttnBwdSm80INS1_25CollectiveMainloopBwdSm80ILi2ELi2EN4cute5tupleIJNS5_1CILi128EEES8_NS7_ILi64EEEEEENS_6half_tEfNS_4arch4Sm80ELb1ELb0ELb1ELb1ELb1ELb0ELb0ELb0ELi2ELi4ELi4ELi4ELb0EEENS1_21CollectiveEpilogueBwdISA_SB_SD_Li256ELb1ELb0ELi2EEENS1_25SingleTileBwdLPTSchedulerILb1ELi128ELb1EEEEEEEEEvNT_6ParamsE$_ZN4cute3eso3ESOILb1ELb0EJNS_6LayoutINS_5tupleIJNS3_IJNS3_IJNS_1CILi4EEENS4_ILi2EEEEEENS4_ILi1EEEEEEEEENS3_IJNS3_IJNS3_IJS8_NS4_ILi32EEEEEENS4_ILi0EEEEEEEEEEEiEEC2ERKSG_RKi,($_ZN7cutlass13device_kernelIN5flash19enable_sm80_to_sm89INS1_16FlashAttnBwdSm80INS1_25CollectiveMainloopBwdSm80ILi2ELi2EN4cute5tupleIJNS5_1CILi128EEES8_NS7_ILi64EEEEEENS_6half_tEfNS_4arch4Sm80ELb1ELb0ELb1ELb1ELb1ELb0ELb0ELb0ELi2ELi4ELi4ELi4ELb0EEENS1_21CollectiveEpilogueBwdISA_SB_SD_Li256ELb1ELb0ELi2EEENS1_25SingleTileBwdLPTSchedulerILb1ELi128ELb1EEEEEEEEEvNT_6ParamsE$_ZN4cute3eso3ESOILb1ELb0EJNS_6LayoutINS_5tupleIJNS3_IJNS3_IJNS_1CILi4EEENS4_ILi2EEEEEENS4_ILi1EEEEEENS3_IJS6_EEEEEENS3_IJNS3_IJNS3_IJS8_NS4_ILi32EEEEEENS4_ILi0EEEEEENS3_IJNS4_ILi64EEEEEEEEEEENS_10ViewEngineIPN7cutlass6half_tEEEEEC2ERKSJ_RKSO_ - $_ZN7cutlass13device_kernelIN5flash19enable_sm80_to_sm89INS1_16FlashAttnBwdSm80INS1_25CollectiveMainloopBwdSm80ILi2ELi2EN4cute5tupleIJNS5_1CILi128EEES8_NS7_ILi64EEEEEENS_6half_tEfNS_4arch4Sm80ELb1ELb0ELb1ELb1ELb1ELb0ELb0ELb0ELi2ELi4ELi4ELi4ELb0EEENS1_21CollectiveEpilogueBwdISA_SB_SD_Li256ELb1ELb0ELi2EEENS1_25SingleTileBwdLPTSchedulerILb1ELi128ELb1EEEEEEEEEvNT_6ParamsE$_ZN4cute3eso3ESOILb1ELb0EJNS_6LayoutINS_5tupleIJNS3_IJNS3_IJNS_1CILi4EEENS4_ILi2EEEEEENS4_ILi1EEEEEEEEENS3_IJNS3_IJNS3_IJS8_NS4_ILi32EEEEEENS4_ILi0EEEEEEEEEEEiEEC2ERKSG_RKi)
$_ZN7cutlass13device_kernelIN5flash19enable_sm80_to_sm89INS1_16FlashAttnBwdSm80INS1_25CollectiveMainloopBwdSm80ILi2ELi2EN4cute5tupleIJNS5_1CILi128EEES8_NS7_ILi64EEEEEENS_6half_tEfNS_4arch4Sm80ELb1ELb0ELb1ELb1ELb1ELb0ELb0ELb0ELi2ELi4ELi4ELi4ELb0EEENS1_21CollectiveEpilogueBwdISA_SB_SD_Li256ELb1ELb0ELi2EEENS1_25SingleTileBwdLPTSchedulerILb1ELi128ELb1EEEEEEEEEvNT_6ParamsE$_ZN4cute3eso3ESOILb1ELb0EJNS_6LayoutINS_5tupleIJNS3_IJNS3_IJNS_1CILi4EEENS4_ILi2EEEEEENS4_ILi1EEEEEEEEENS3_IJNS3_IJNS3_IJS8_NS4_ILi32EEEEEENS4_ILi0EEEEEEEEEEEiEEC2ERKSG_RKi:
[----:B------:R-:W-:Y:S02]  /*8d60*/  IADD3 R4, R83, -c[0x0][0x20], RZ ;  /* 0x8000080053047a10 */ /* 0x000fe40007ffe0ff */
[----:B------:R-:W-:-:S03]  /*8d70*/  MOV R7, 0x0 ;  /* 0x0000000000077802 */ /* 0x000fc60000000f00 */
[----:B------:R1:W-:Y:S01]  /*8d80*/  STL [R4], R5 ;  /* 0x0000000504007387 */ /* 0x0003e20000100800 */
[----:B------:R-:W-:Y:S05]  /*8d90*/  RET.REL.NODEC R6 `(_ZN7cutlass13device_kernelIN5flash19enable_sm80_to_sm89INS1_16FlashAttnBwdSm80INS1_25CollectiveMainloopBwdSm80ILi2ELi2EN4cute5tupleIJNS5_1CILi128EEES8_NS7_ILi64EEEEEENS_6half_tEfNS_4arch4Sm80ELb1ELb0ELb1ELb1ELb1ELb0ELb0ELb0ELi2ELi4ELi4ELi4ELb0EEENS1_21CollectiveEpilogueBwdISA_SB_SD_Li256ELb1ELb0ELi2EEENS1_25SingleTileBwdLPTSchedulerILb1ELi128ELb1EEEEEEEEEvNT_6ParamsE) ;  /* 0xffff726006007950 */ /* 0x000fea0003c3ffff */
        .type           $_ZN7cutlass13device_kernelIN5flash19enable_sm80_to_sm89INS1_16FlashAttnBwdSm80INS1_25CollectiveMainloopBwdSm80ILi2ELi2EN4cute5tupleIJNS5_1CILi128EEES8_NS7_ILi64EEEEEENS_6half_tEfNS_4arch4Sm80ELb1ELb0ELb1ELb1ELb1ELb0ELb0ELb0ELi2ELi4ELi4ELi4ELb0EEENS1_21CollectiveEpilogueBwdISA_SB_SD_Li256ELb1ELb0ELi2EEENS1_25SingleTileBwdLPTSchedulerILb1ELi128ELb1EEEEEEEEEvNT_6ParamsE$_ZN4cute3eso3ESOILb1ELb0EJNS_6LayoutINS_5tupleIJNS3_IJNS3_IJNS_1CILi4EEENS4_ILi2EEEEEENS4_ILi1EEEEEENS3_IJS6_EEEEEENS3_IJNS3_IJNS3_IJS8_NS4_ILi32EEEEEENS4_ILi0EEEEEENS3_IJNS4_ILi64EEEEEEEEEEENS_10ViewEngineIPN7cutlass6half_tEEEEEC2ERKSJ_RKSO_,@function
        .size           $_ZN7cutlass13device_kernelIN5flash19enable_sm80_to_sm89INS1_16FlashAttnBwdSm80INS1_25CollectiveMainloopBwdSm80ILi2ELi2EN4cute5tupleIJNS5_1CILi128EEES8_NS7_ILi64EEEEEENS_6half_tEfNS_4arch4Sm80ELb1ELb0ELb1ELb1ELb1ELb0ELb0ELb0ELi2ELi4ELi4ELi4ELb0EEENS1_21CollectiveEpilogueBwdISA_SB_SD_Li256ELb1ELb0ELi2EEENS1_25SingleTileBwdLPTSchedulerILb1ELi128ELb1EEEEEEEEEvNT_6ParamsE$_ZN4cute3eso3ESOILb1ELb0EJNS_6LayoutINS_5tupleIJNS3_IJNS3_IJNS_1CILi4EEENS4_ILi2EEEEEENS4_ILi1EEEEEENS3_IJS6_EEEEEENS3_IJNS3_IJNS3_IJS8_NS4_ILi32EEEEEENS4_ILi0EEEEEENS3_IJNS4_ILi64EEEEEEEEEEENS_10ViewEngineIPN7cutlass6half_tEEEEEC2ERKSJ_RKSO_,($_ZN7cutlass13device_kernelIN5flash19enable_sm80_to_sm89INS1_16FlashAttnBwdSm80INS1_25CollectiveMainloopBwdSm80ILi2ELi2EN4cute5tupleIJNS5_1CILi128EEES8_NS7_ILi64EEEEEENS_6half_tEfNS_4arch4Sm80ELb1ELb0ELb1ELb1ELb1ELb0ELb0ELb0ELi2ELi4ELi4ELi4ELb0EEENS1_21CollectiveEpilogueBwdISA_SB_SD_Li256ELb1ELb0ELi2EEENS1_25SingleTileBwdLPTSchedulerILb1ELi128ELb1EEEEEEEEEvNT_6ParamsE$_ZN4cute3eso3ESOILb1ELb0EJNS_6LayoutINS_5tupleIJNS3_IJNS3_IJNS_1CILi4EEENS4_ILi2EEEEEENS4_ILi1EEEEEES6_EEENS3_IJNS3_IJNS3_IJS8_NS4_ILi32EEEEEENS4_ILi0EEEEEENS4_ILi64EEEEEEEENS_10ViewEngineIPN7cutlass6half_tEEEEEC2ERKSH_RKSM_ - $_ZN7cutlass13device_kernelIN5flash19enable_sm80_to_sm89INS1_16FlashAttnBwdSm80INS1_25CollectiveMainloopBwdSm80ILi2ELi2EN4cute5tupleIJNS5_1CILi128EEES8_NS7_ILi64EEEEEENS_6half_tEfNS_4arch4Sm80ELb1ELb0ELb1ELb1ELb1ELb0ELb0ELb0ELi2ELi4ELi4ELi4ELb0EEENS1_21CollectiveEpilogueBwdISA_SB_SD_Li256ELb1ELb0ELi2EEENS1_25SingleTileBwdLPTSchedulerILb1ELi128ELb1EEEEEEEEEvNT_6ParamsE$_ZN4cute3eso3ESOILb1ELb0EJNS_6LayoutINS_5tupleIJNS3_IJNS3_IJNS_1CILi4EEENS4_ILi2EEEEEENS4_ILi1EEEEEENS3_IJS6_EEEEEENS3_IJNS3_IJNS3_IJS8_NS4_ILi32EEEEEENS4_ILi0EEEEEENS3_IJNS4_ILi64EEEEEEEEEEENS_10ViewEngineIPN7cutlass6half_tEEEEEC2ERKSJ_RKSO_)
$_ZN7cutlass13device_kernelIN5flash19enable_sm80_to_sm89INS1_16FlashAttnBwdSm80INS1_25CollectiveMainloopBwdSm80ILi2ELi2EN4cute5tupleIJNS5_1CILi128EEES8_NS7_ILi64EEEEEENS_6half_tEfNS_4arch4Sm80ELb1ELb0ELb1ELb1ELb1ELb0ELb0ELb0ELi2ELi4ELi4ELi4ELb0EEENS1_21CollectiveEpilogueBwdISA_SB_SD_Li256ELb1ELb0ELi2EEENS1_25SingleTileBwdLPTSchedulerILb1ELi128ELb1EEEEEEEEEvNT_6ParamsE$_ZN4cute3eso3ESOILb1ELb0EJNS_6LayoutINS_5tupleIJNS3_IJNS3_IJNS_1CILi4EEENS4_ILi2EEEEEENS4_ILi1EEEEEENS3_IJS6_EEEEEENS3_IJNS3_IJNS3_IJS8_NS4_ILi32EEEEEENS4_ILi0EEEEEENS3_IJNS4_ILi64EEEEEEEEEEENS_10ViewEngineIPN7cutlass6half_tEEEEEC2ERKSJ_RKSO_:
[----:B------:R-:W-:Y:S02]  /*8da0*/  IADD3 R36, R83, -c[0x0][0x20], RZ ;  /* 0x8000080053247a10 */ /* 0x000fe40007ffe0ff */
[----:B------:R-:W-:-:S03]  /*8db0*/  MOV R39, 0x0 ;  /* 0x0000000000277802 */ /* 0x000fc60000000f00 */
[----:B------:R1:W-:Y:S01]  /*8dc0*/  STL.64 [R36], R2 ;  /* 0x0000000224007387 */ /* 0x0003e20000100a00 */
[----:B------:R-:W-:Y:S05]  /*8dd0*/  RET.REL.NODEC R38 `(_ZN7cutlass13device_kernelIN5flash19enable_sm80_to_sm89INS1_16FlashAttnBwdSm80INS1_25CollectiveMainloopBwdSm80ILi2ELi2EN4cute5tupleIJNS5_1CILi128EEES8_NS7_ILi64EEEEEENS_6half_tEfNS_4arch4Sm80ELb1ELb0ELb1ELb1ELb1ELb0ELb0ELb0ELi2ELi4ELi4ELi4ELb0EEENS1_21CollectiveEpilogueBwdISA_SB_SD_Li256ELb1ELb0ELi2EEENS1_25SingleTileBwdLPTSchedulerILb1ELi128ELb1EEEEEEEEEvNT_6ParamsE) ;  /* 0xffff722026007950 */ /* 0x000fea0003c3ffff */
        .type           $_ZN7cutlass13device_kernelIN5flash19enable_sm80_to_sm89INS1_16FlashAttnBwdSm80INS1_25CollectiveMainloopBwdSm80ILi2ELi2EN4cute5tupleIJNS5_1CILi128EEES8_NS7_ILi64EEEEEENS_6half_tEfNS_4arch4Sm80ELb1ELb0ELb1ELb1ELb1ELb0ELb0ELb0ELi2ELi4ELi4ELi4ELb0EEENS1_21CollectiveEpilogueBwdISA_SB_SD_Li256ELb1ELb0ELi2EEENS1_25SingleTileBwdLPTSchedulerILb1ELi128ELb1EEEEEEEEEvNT_6ParamsE$_ZN4cute3eso3ESOILb1ELb0EJNS_6LayoutINS_5tupleIJNS3_IJNS3_IJNS_1CILi4EEENS4_ILi2EEEEEENS4_ILi1EEEEEES6_EEENS3_IJNS3_IJNS3_IJS8_NS4_ILi32EEEEEENS4_ILi0EEEEEENS4_ILi64EEEEEEEENS_10ViewEngineIPN7cutlass6half_tEEEEEC2ERKSH_RKSM_,@function
        .size           $_ZN7cutlass13device_kernelIN5flash19enable_sm80_to_sm89INS1_16FlashAttnBwdSm80INS1_25CollectiveMainloopBwdSm80ILi2ELi2EN4cute5tupleIJNS5_1CILi128EEES8_NS7_ILi64EEEEEENS_6half_tEfNS_4arch4Sm80ELb1ELb0ELb1ELb1ELb1ELb0ELb0ELb0ELi2ELi4ELi4ELi4ELb0EEENS1_21CollectiveEpilogueBwdISA_SB_SD_Li256ELb1ELb0ELi2EEENS1_25SingleTileBwdLPTSchedulerILb1ELi128ELb1EEEEEEEEEvNT_6ParamsE$_ZN4cute3eso3ESOILb1ELb0EJNS_6LayoutINS_5tupleIJNS3_IJNS3_IJNS_1CILi4EEENS4_ILi2EEEEEENS4_ILi1EEEEEES6_EEENS3_IJNS3_IJNS3_IJS8_NS4_ILi32EEEEEENS4_ILi0EEEEEENS4_ILi64EEEEEEEENS_10ViewEngineIPN7cutlass6half_tEEEEEC2ERKSH_RKSM_,($_ZN7cutlass13device_kernelIN5flash19enable_sm80_to_sm89INS1_16FlashAttnBwdSm80INS1_25CollectiveMainloopBwdSm80ILi2ELi2EN4cute5tupleIJNS5_1CILi128EEES8_NS7_ILi64EEEEEENS_6half_tEfNS_4arch4Sm80ELb1ELb0ELb1ELb1ELb1ELb0ELb0ELb0ELi2ELi4ELi4ELi4ELb0EEENS1_21CollectiveEpilogueBwdISA_SB_SD_Li256ELb1ELb0ELi2EEENS1_25SingleTileBwdLPTSchedulerILb1ELi128ELb1EEEEEEEEEvNT_6ParamsE$_ZN4cute3eso3ESOILb1ELb0EJNS_6LayoutINS_5tupleIJNS3_IJNS3_IJNS_1CILi4EEENS4_ILi2EEEEEENS4_ILi1EEEEEES6_EEENS3_IJNS3_IJNS3_IJS8_NS4_ILi32EEEEEENS4_ILi0EEEEEENS4_ILi64EEEEEEEEiEEC2ERKSH_RKi - $_ZN7cutlass13device_kernelIN5flash19enable_sm80_to_sm89INS1_16FlashAttnBwdSm80INS1_25CollectiveMainloopBwdSm80ILi2ELi2EN4cute5tupleIJNS5_1CILi128EEES8_NS7_ILi64EEEEEENS_6half_tEfNS_4arch4Sm80ELb1ELb0ELb1ELb1ELb1ELb0ELb0ELb0ELi2ELi4ELi4ELi4ELb0EEENS1_21CollectiveEpilogueBwdISA_SB_SD_Li256ELb1ELb0ELi2EEENS1_25SingleTileBwdLPTSchedulerILb1ELi128ELb1EEEEEEEEEvNT_6ParamsE$_ZN4cute3eso3ESOILb1ELb0EJNS_6LayoutINS_5tupleIJNS3_IJNS3_IJNS_1CILi4EEENS4_ILi2EEEEEENS4_ILi1EEEEEES6_EEENS3_IJNS3_IJNS3_IJS8_NS4_ILi32EEEEEENS4_ILi0EEEEEENS4_ILi64EEEEEEEENS_10ViewEngineIPN7cutlass6half_tEEEEEC2ERKSH_RKSM_)
$_ZN7cutlass13device_kernelIN5flash19enable_sm80_to_sm89INS1_16FlashAttnBwdSm80INS1_25CollectiveMainloopBwdSm80ILi2ELi2EN4cute5tupleIJNS5_1CILi128EEES8_NS7_ILi64EEEEEENS_6half_tEfNS_4arch4Sm80ELb1ELb0ELb1ELb1ELb1ELb0ELb0ELb0ELi2ELi4ELi4ELi4ELb0EEENS1_21CollectiveEpilogueBwdISA_SB_SD_Li256ELb1ELb0ELi2EEENS1_25SingleTileBwdLPTSchedulerILb1ELi128ELb1EEEEEEEEEvNT_6ParamsE$_ZN4cute3eso3ESOILb1ELb0EJNS_6LayoutINS_5tupleIJNS3_IJNS3_IJNS_1CILi4EEENS4_ILi2EEEEEENS4_ILi1EEEEEES6_EEENS3_IJNS3_IJNS3_IJS8_NS4_ILi32EEEEEENS4_ILi0EEEEEENS4_ILi64EEEEEEEENS_10ViewEngineIPN7cutlass6half_tEEEEEC2ERKSH_RKSM_:
[----:B------:R-:W-:Y:S01]  /*8de0*/  IADD3 R2, R83, -c[0x0][0x20], RZ ;  /* 0x8000080053027a10 */ /* 0x000fe20007ffe0ff */
[----:B------:R-:W-:Y:S01]  /*8df0*/  IMAD.MOV.U32 R39, RZ, RZ, R3 ;  /* 0x000000ffff277224 */ /* 0x000fe200078e0003 */
[----:B------:R-:W-:Y:S01]  /*8e00*/  MOV R40, R36 ;  /* 0x0000002400287202 */ /* 0x000fe20000000f00 */
[----:B------:R-:W-:-:S03]  /*8e10*/  IMAD.MOV.U32 R41, RZ, RZ, 0x0 ;  /* 0x00000000ff297424 */ /* 0x000fc600078e00ff */
[----:B------:R1:W-:Y:S01]  /*8e20*/  STL.64 [R2], R38 ;  /* 0x0000002602007387 */ /* 0x0003e20000100a00 */
[----:B------:R-:W-:Y:S05]  /*8e30*/  RET.REL.NODEC R40 `(_ZN7cutlass13device_kernelIN5flash19enable_sm80_to_sm89INS1_16FlashAttnBwdSm80INS1_25CollectiveMainloopBwdSm80ILi2ELi2EN4cute5tupleIJNS5_1CILi128EEES8_NS7_ILi64EEEEEENS_6half_tEfNS_4arch4Sm80ELb1ELb0ELb1ELb1ELb1ELb0ELb0ELb0ELi2ELi4ELi4ELi4ELb0EEENS1_21CollectiveEpilogueBwdISA_SB_SD_Li256ELb1ELb0ELi2EEENS1_25SingleTileBwdLPTSchedulerILb1ELi128ELb1EEEEEEEEEvNT_6ParamsE) ;  /* 0xffff71c028007950 */ /* 0x000fea0003c3ffff */
        .type           $_ZN7cutlass13device_kernelIN5flash19enable_sm80_to_sm89INS1_16FlashAttnBwdSm80INS1_25CollectiveMainloopBwdSm80ILi2ELi2EN4cute5tupleIJNS5_1CILi128EEES8_NS7_ILi64EEEEEENS_6half_tEfNS_4arch4Sm80ELb1ELb0ELb1ELb1ELb1ELb0ELb0ELb0ELi2ELi4ELi4ELi4ELb0EEENS1_21CollectiveEpilogueBwdISA_SB_SD_Li256ELb1ELb0ELi2EEENS1_25SingleTileBwdLPTSchedulerILb1ELi128ELb1EEEEEEEEEvNT_6ParamsE$_ZN4cute3eso3ESOILb1ELb0EJNS_6LayoutINS_5tupleIJNS3_IJNS3_IJNS_1CILi4EEENS4_ILi2EEEEEENS4_ILi1EEEEEES6_EEENS3_IJNS3_IJNS3_IJS8_NS4_ILi32EEEEEENS4_ILi0EEEEEENS4_ILi64EEEEEEEEiEEC2ERKSH_RKi,@function
        .size           $_ZN7cutlass13device_kernelIN5flash19enable_sm80_to_sm89INS1_16FlashAttnBwdSm80INS1_25CollectiveMainloopBwdSm80ILi2ELi2EN4cute5tupleIJNS5_1CILi128EEES8_NS7_ILi64EEEEEENS_6half_tEfNS_4arch4Sm80ELb1ELb0ELb1ELb1ELb1ELb0ELb0ELb0ELi2ELi4ELi4ELi4ELb0EEENS1_21CollectiveEpilogueBwdISA_SB_SD_Li256ELb1ELb0ELi2EEENS1_25SingleTileBwdLPTSchedulerILb1ELi128ELb1EEEEEEEEEvNT_6ParamsE$_ZN4cute3eso3ESOILb1ELb0EJNS_6LayoutINS_5tupleIJNS3_IJNS3_IJNS_1CILi4EEENS4_ILi2EEEEEENS4_ILi1EEEEEES6_EEENS3_IJNS3_IJNS3_IJS8_NS4_ILi32EEEEEENS4_ILi0EEEEEENS4_ILi64EEEEEEEEiEEC2ERKSH_RKi,($_ZN7cutlass13device_kernelIN5flash19enable_sm80_to_sm89INS1_16FlashAttnBwdSm80INS1_25CollectiveMainloopBwdSm80ILi2ELi2EN4cute5tupleIJNS5_1CILi128EEES8_NS7_ILi64EEEEEENS_6half_tEfNS_4arch4Sm80ELb1ELb0ELb1ELb1ELb1ELb0ELb0ELb0ELi2ELi4ELi4ELi4ELb0EEENS1_21CollectiveEpilogueBwdISA_SB_SD_Li256ELb1ELb0ELi2EEENS1_25SingleTileBwdLPTSchedulerILb1ELi128ELb1EEEEEEEEEvNT_6ParamsE$_ZN4cute3eso3ESOILb1ELb0EJNS_6LayoutINS_5tupleIJNS3_IJNS3_IJNS_1CILi4EEENS4_ILi2EEEEEENS4_ILi1EEEEEES6_NS4_ILi8EEEEEENS3_IJNS3_IJNS3_IJS8_NS4_ILi32EEEEEENS4_ILi0EEEEEENS4_ILi64EEES5_EEEEENS_10ViewEngineIPN7cutlass6half_tEEEEEC2ERKSI_RKSN_ - $_ZN7cutlass13device_kernelIN5flash19enable_sm80_to_sm89INS1_16FlashAttnBwdSm80INS1_25CollectiveMainloopBwdSm80ILi2ELi2EN4cute5tupleIJNS5_1CILi128EEES8_NS7_ILi64EEEEEENS_6half_tEfNS_4arch4Sm80ELb1ELb0ELb1ELb1ELb1ELb0ELb0ELb0ELi2ELi4ELi4ELi4ELb0EEENS1_21CollectiveEpilogueBwdISA_SB_SD_Li256ELb1ELb0ELi2EEENS1_25SingleTileBwdLPTSchedulerILb1ELi128ELb1EEEEEEEEEvNT_6ParamsE$_ZN4cute3eso3ESOILb1ELb0EJNS_6LayoutINS_5tupleIJNS3_IJNS3_IJNS_1CILi4EEENS4_ILi2EEEEEENS4_ILi1EEEEEES6_EEENS3_IJNS3_IJNS3_IJS8_NS4_ILi32EEEEEENS4_ILi0EEEEEENS4_ILi64EEEEEEEEiEEC2ERKSH_RKi)
$_ZN7cutlass13device_kernelIN5flash19enable_sm80_to_sm89INS1_16FlashAttnBwdSm80INS1_25CollectiveMainloopBwdSm80ILi2ELi2EN4cute5tupleIJNS5_1CILi128EEES8_NS7_ILi64EEEEEENS_6half_tEfNS_4arch4Sm80ELb1ELb0ELb1ELb1ELb1ELb0ELb0ELb0ELi2ELi4ELi4ELi4ELb0EEENS1_21CollectiveEpilogueBwdISA_SB_SD_Li256ELb1ELb0ELi2EEENS1_25SingleTileBwdLPTSchedulerILb1ELi128ELb1EEEEEEEEEvNT_6ParamsE$_ZN4cute3eso3ESOILb1ELb0EJNS_6LayoutINS_5tupleIJNS3_IJNS3_IJNS_1CILi4EEENS4_ILi2EEEEEENS4_ILi1EEEEEES6_EEENS3_IJNS3_IJNS3_IJS8_NS4_ILi32EEEEEENS4_ILi0EEEEEENS4_ILi64EEEEEEEEiEEC2ERKSH_RKi:
[----:B------:R-:W-:Y:S01]  /*8e40*/  IADD3 R2, R83, -c[0x0][0x20], RZ ;  /* 0x8000080053027a10 */ /* 0x000fe20007ffe0ff */
[----:B------:R-:W-:Y:S01]  /*8e50*/  IMAD.MOV.U32 R38, RZ, RZ, R36 ;  /* 0x000000ffff267224 */ /* 0x000fe200078e0024 */
[----:B------:R-:W-:-:S03]  /*8e60*/  MOV R39, 0x0 ;  /* 0x0000000000277802 */ /* 0x000fc60000000f00 */
[----:B------:R1:W-:Y:S01]  /*8e70*/  STL [R2], R3 ;  /* 0x0000000302007387 */ /* 0x0003e20000100800 */
[----:B------:R-:W-:Y:S05]  /*8e80*/  RET.REL.NODEC R38 `(_ZN7cutlass13device_kernelIN5flash19enable_sm80_to_sm89INS1_16FlashAttnBwdSm80INS1_25CollectiveMainloopBwdSm80ILi2ELi2EN4cute5tupleIJNS5_1CILi128EEES8_NS7_ILi64EEEEEENS_6half_tEfNS_4arch4Sm80ELb1ELb0ELb1ELb1ELb1ELb0ELb0ELb0ELi2ELi4ELi4ELi4ELb0EEENS1_21CollectiveEpilogueBwdISA_SB_SD_Li256ELb1ELb0ELi2EEENS1_25SingleTileBwdLPTSchedulerILb1ELi128ELb1EEEEEEEEEvNT_6ParamsE) ;  /* 0xffff717026007950 */ /* 0x000fea0003c3ffff */
        .type           $_ZN7cutlass13device_kernelIN5flash19enable_sm80_to_sm89INS1_16FlashAttnBwdSm80INS1_25CollectiveMainloopBwdSm80ILi2ELi2EN4cute5tupleIJNS5_1CILi128EEES8_NS7_ILi64EEEEEENS_6half_tEfNS_4arch4Sm80ELb1ELb0ELb1ELb1ELb1ELb0ELb0ELb0ELi2ELi4ELi4ELi4ELb0EEENS1_21CollectiveEpilogueBwdISA_SB_SD_Li256ELb1ELb0ELi2EEENS1_25SingleTileBwdLPTSchedulerILb1ELi128ELb1EEEEEEEEEvNT_6ParamsE$_ZN4cute3eso3ESOILb1ELb0EJNS_6LayoutINS_5tupleIJNS3_IJNS3_IJNS_1CILi4EEENS4_ILi2EEEEEENS4_ILi1EEEEEES6_NS4_ILi8EEEEEENS3_IJNS3_IJNS3_IJS8_NS4_ILi32EEEEEENS4_ILi0EEEEEENS4_ILi64EEES5_EEEEENS_10ViewEngineIPN7cutlass6half_tEEEEEC2ERKSI_RKSN_,@function
        .size           $_ZN7cutlass13device_kernelIN5flash19enable_sm80_to_sm89INS1_16FlashAttnBwdSm80INS1_25CollectiveMainloopBwdSm80ILi2ELi2EN4cute5tupleIJNS5_1CILi128EEES8_NS7_ILi64EEEEEENS_6half_tEfNS_4arch4Sm80ELb1ELb0ELb1ELb1ELb1ELb0ELb0ELb0ELi2ELi4ELi4ELi4ELb0EEENS1_21CollectiveEpilogueBwdISA_SB_SD_Li256ELb1ELb0ELi2EEENS1_25SingleTileBwdLPTSchedulerILb1ELi128ELb1EEEEEEEEEvNT_6ParamsE$_ZN4cute3eso3ESOILb1ELb0EJNS_6LayoutINS_5tupleIJNS3_IJNS3_IJNS_1CILi4EEENS4_ILi2EEEEEENS4_ILi1EEEEEES6_NS4_ILi8EEEEEENS3_IJNS3_IJNS3_IJS8_NS4_ILi32EEEEEENS4_ILi0EEEEEENS4_ILi64EEES5_EEEEENS_10ViewEngineIPN7cutlass6half_tEEEEEC2ERKSI_RKSN_,($_ZN7cutlass13device_kernelIN5flash19enable_sm80_to_sm89INS1_16FlashAttnBwdSm80INS1_25CollectiveMainloopBwdSm80ILi2ELi2EN4cute5tupleIJNS5_1CILi128EEES8_NS7_ILi64EEEEEENS_6half_tEfNS_4arch4Sm80ELb1ELb0ELb1ELb1ELb1ELb0ELb0ELb0ELi2ELi4ELi4ELi4ELb0EEENS1_21CollectiveEpilogueBwdISA_SB_SD_Li256ELb1ELb0ELi2EEENS1_25SingleTileBwdLPTSchedulerILb1ELi128ELb1EEEEEEEEEvNT_6ParamsE$_ZN4cute3eso3ESOILb1ELb0EJNS_6LayoutINS_5tupleIJNS3_IJNS3_IJNS_1CILi4EEENS4_ILi8EEEEEENS3_IJS5_NS4_ILi2EEEEEEEEENS3_IJNS3_IJS8_S8_EEENS3_IJS8_S6_EEEEEEEEENS3_IJNS3_IJNS3_IJNS_11ScaledBasisIS8_JLi1EEEENSF_INS4_ILi1EEEJLi0EEEEEEENS3_IJNSF_INS4_ILi16EEEJLi0EEEENSF_IS6_JLi1EEEEEEEEEENS3_IJNS3_IJNSF_ISH_JLi1EEEENSF_IS6_JLi0EEEEEEENS3_IJNSF_INS4_ILi64EEEJLi0EEEENSF_ISK_JLi1EEEEEEEEEEEEEEENS_10ViewEngineINS_23ArithmeticTupleIteratorINS_15ArithmeticTupleIJNS4_ILi0EEES12_EEEEEEEEEC2ERKSY_RKS15_ - $_ZN7cutlass13device_kernelIN5flash19enable_sm80_to_sm89INS1_16FlashAttnBwdSm80INS1_25CollectiveMainloopBwdSm80ILi2ELi2EN4cute5tupleIJNS5_1CILi128EEES8_NS7_ILi64EEEEEENS_6half_tEfNS_4arch4Sm80ELb1ELb0ELb1ELb1ELb1ELb0ELb0ELb0ELi2ELi4ELi4ELi4ELb0EEENS1_21CollectiveEpilogueBwdISA_SB_SD_Li256ELb1ELb0ELi2EEENS1_25SingleTileBwdLPTSchedulerILb1ELi128ELb1EEEEEEEEEvNT_6ParamsE$_ZN4cute3eso3ESOILb1ELb0EJNS_6LayoutINS_5tupleIJNS3_IJNS3_IJNS_1CILi4EEENS4_ILi2EEEEEENS4_ILi1EEEEEES6_NS4_ILi8EEEEEENS3_IJNS3_IJNS3_IJS8_NS4_ILi32EEEEEENS4_ILi0EEEEEENS4_ILi64EEES5_EEEEENS_10ViewEngineIPN7cutlass6half_tEEEEEC2ERKSI_RKSN_)
$_ZN7cutlass13device_kernelIN5flash19enable_sm80_to_sm89INS1_16FlashAttnBwdSm80INS1_25CollectiveMainloopBwdSm80ILi2ELi2EN4cute5tupleIJNS5_1CILi128EEES8_NS7_ILi64EEEEEENS_6half_tEfNS_4arch4Sm80ELb1ELb0ELb1ELb1ELb1ELb0ELb0ELb0ELi2ELi4ELi4ELi4ELb0EEENS1_21CollectiveEpilogueBwdISA_SB_SD_Li256ELb1ELb0ELi2EEENS1_25SingleTileBwdLPTSchedulerILb1ELi128ELb1EEEEEEEEEvNT_6ParamsE$_ZN4cute3eso3ESOILb1ELb0EJNS_6LayoutINS_5tupleIJNS3_IJNS3_IJNS_1CILi4EEENS4_ILi2EEEEEENS4_ILi1EEEEEES6_NS4_ILi8EEEEEENS3_IJNS3_IJNS3_IJS8_NS4_ILi32EEEEEENS4_ILi0EEEEEENS4_ILi64EEES5_EEEEENS_10ViewEngineIPN7cutlass6half_tEEEEEC2ERKSI_RKSN_:
[----:B------:R-:W-:Y:S01]  /*8e90*/  IADD3 R2, R83, -c[0x0][0x20], RZ ;  /* 0x8000080053027a10 */ /* 0x000fe20007ffe0ff */
[----:B------:R-:W-:Y:S01]  /*8ea0*/  IMAD.MOV.U32 R6, RZ, RZ, R9 ;  /* 0x000000ffff067224 */ /* 0x000fe200078e0009 */
[----:B------:R-:W-:-:S04]  /*8eb0*/  MOV R5, 0x0 ;  /* 0x0000000000057802 */ /* 0x000fc80000000f00 */
[----:B------:R1:W-:Y:S01]  /*8ec0*/  STL.64 [R2], R6 ;  /* 0x0000000602007387 */ /* 0x0003e20000100a00 */
[----:B------:R-:W-:Y:S05]  /*8ed0*/  RET.REL.NODEC R4 `(_ZN7cutlass13device_kernelIN5flash19enable_sm80_to_sm89INS1_16FlashAttnBwdSm80INS1_25CollectiveMainloopBwdSm80ILi2ELi2EN4cute5tupleIJNS5_1CILi128EEES8_NS7_ILi64EEEEEENS_6half_tEfNS_4arch4Sm80ELb1ELb0ELb1ELb1ELb1ELb0ELb0ELb0ELi2ELi4ELi4ELi4ELb0EEENS1_21CollectiveEpilogueBwdISA_SB_SD_Li256ELb1ELb0ELi2EEENS1_25SingleTileBwdLPTSchedulerILb1ELi128ELb1EEEEEEEEEvNT_6ParamsE) ;  /* 0xffff712004007950 */ /* 0x000fea0003c3ffff */
        .type           $_ZN7cutlass13device_kernelIN5flash19enable_sm80_to_sm89INS1_16FlashAttnBwdSm80INS1_25CollectiveMainloopBwdSm80ILi2ELi2EN4cute5tupleIJNS5_1CILi128EEES8_NS7_ILi64EEEEEENS_6half_tEfNS_4arch4Sm80ELb1ELb0ELb1ELb1ELb1ELb0ELb0ELb0ELi2ELi4ELi4ELi4ELb0EEENS1_21CollectiveEpilogueBwdISA_SB_SD_Li256ELb1ELb0ELi2EEENS1_25SingleTileBwdLPTSchedulerILb1ELi128ELb1EEEEEEEEEvNT_6ParamsE$_ZN4cute3eso3ESOILb1ELb0EJNS_6LayoutINS_5tupleIJNS3_IJNS3_IJNS_1CILi4EEENS4_ILi8EEEEEENS3_IJS5_NS4_ILi2EEEEEEEEENS3_IJNS3_IJS8_S8_EEENS3_IJS8_S6_EEEEEEEEENS3_IJNS3_IJNS3_IJNS_11ScaledBasisIS8_JLi1EEEENSF_INS4_ILi1EEEJLi0EEEEEEENS3_IJNSF_INS4_ILi16EEEJLi0EEEENSF_IS6_JLi1EEEEEEEEEENS3_IJNS3_IJNSF_ISH_JLi1EEEENSF_IS6_JLi0EEEEEEENS3_IJNSF_INS4_ILi64EEEJLi0EEEENSF_ISK_JLi1EEEEEEEEEEEEEEENS_10ViewEngineINS_23ArithmeticTupleIteratorINS_15ArithmeticTupleIJNS4_ILi0EEES12_EEEEEEEEEC2ERKSY_RKS15_,@function
        .size           $_ZN7cutlass13device_kernelIN5flash19enable_sm80_to_sm89INS1_16FlashAttnBwdSm80INS1_25CollectiveMainloopBwdSm80ILi2ELi2EN4cute5tupleIJNS5_1CILi128EEES8_NS7_ILi64EEEEEENS_6half_tEfNS_4arch4Sm80ELb1ELb0ELb1ELb1ELb1ELb0ELb0ELb0ELi2ELi4ELi4ELi4ELb0EEENS1_21CollectiveEpilogueBwdISA_SB_SD_Li256ELb1ELb0ELi2EEENS1_25SingleTileBwdLPTSchedulerILb1ELi128ELb1EEEEEEEEEvNT_6ParamsE$_ZN4cute3eso3ESOILb1ELb0EJNS_6LayoutINS_5tupleIJNS3_IJNS3_IJNS_1CILi4EEENS4_ILi8EEEEEENS3_IJS5_NS4_ILi2EEEEEEEEENS3_IJNS3_IJS8_S8_EEENS3_IJS8_S6_EEEEEEEEENS3_IJNS3_IJNS3_IJNS_11ScaledBasisIS8_JLi1EEEENSF_INS4_ILi1EEEJLi0EEEEEEENS3_IJNSF_INS4_ILi16EEEJLi0EEEENSF_IS6_JLi1EEEEEEEEEENS3_IJNS3_IJNSF_ISH_JLi1EEEENSF_IS6_JLi0EEEEEEENS3_IJNSF_INS4_ILi64EEEJLi0EEEENSF_ISK_JLi1EEEEEEEEEEEEEEENS_10ViewEngineINS_23ArithmeticTupleIteratorINS_15ArithmeticTupleIJNS4_ILi0EEES12_EEEEEEEEEC2ERKSY_RKS15_,($_ZN7cutlass13device_kernelIN5flash19enable_sm80_to_sm89INS1_16FlashAttnBwdSm80INS1_25CollectiveMainloopBwdSm80ILi2ELi2EN4cute5tupleIJNS5_1CILi128EEES8_NS7_ILi64EEEEEENS_6half_tEfNS_4arch4Sm80ELb1ELb0ELb1ELb1ELb1ELb0ELb0ELb0ELi2ELi4ELi4ELi4ELb0EEENS1_21CollectiveEpilogueBwdISA_SB_SD_Li256ELb1ELb0ELi2EEENS1_25SingleTileBwdLPTSchedulerILb1ELi128ELb1EEEEEEEEEvNT_6ParamsE$_ZN4cute3eso3ESOILb1ELb0EJNS_6LayoutINS_5tupleIJNS3_IJNS3_IJNS_1CILi8EEENS4_ILi1EEEEEES6_EEENS3_IJNS3_IJS6_S6_EEENS4_ILi2EEEEEEEEENS3_IJNS3_IJNS3_IJS6_NS4_ILi0EEEEEESD_EEENS3_IJNS3_IJSD_SD_EEENS4_ILi4096EEEEEEEEEEENS_10ViewEngineINS_8smem_ptrIPN7cutlass6half_tEEEEEEEC2ERKSK_RKSR_ - $_ZN7cutlass13device_kernelIN5flash19enable_sm80_to_sm89INS1_16FlashAttnBwdSm80INS1_25CollectiveMainloopBwdSm80ILi2ELi2EN4cute5tupleIJNS5_1CILi128EEES8_NS7_ILi64EEEEEENS_6half_tEfNS_4arch4Sm80ELb1ELb0ELb1ELb1ELb1ELb0ELb0ELb0ELi2ELi4ELi4ELi4ELb0EEENS1_21CollectiveEpilogueBwdISA_SB_SD_Li256ELb1ELb0ELi2EEENS1_25SingleTileBwdLPTSchedulerILb1ELi128ELb1EEEEEEEEEvNT_6ParamsE$_ZN4cute3eso3ESOILb1ELb0EJNS_6LayoutINS_5tupleIJNS3_IJNS3_IJNS_1CILi4EEENS4_ILi8EEEEEENS3_IJS5_NS4_ILi2EEEEEEEEENS3_IJNS3_IJS8_S8_EEENS3_IJS8_S6_EEEEEEEEENS3_IJNS3_IJNS3_IJNS_11ScaledBasisIS8_JLi1EEEENSF_INS4_ILi1EEEJLi0EEEEEEENS3_IJNSF_INS4_ILi16EEEJLi0EEEENSF_IS6_JLi1EEEEEEEEEENS3_IJNS3_IJNSF_ISH_JLi1EEEENSF_IS6_JLi0EEEEEEENS3_IJNSF_INS4_ILi64EEEJLi0EEEENSF_ISK_JLi1EEEEEEEEEEEEEEENS_10ViewEngineINS_23ArithmeticTupleIteratorINS_15ArithmeticTupleIJNS4_ILi0EEES12_EEEEEEEEEC2ERKSY_RKS15_)
$_ZN7cutlass13device_kernelIN5flash19enable_sm80_to_sm89INS1_16FlashAttnBwdSm80INS1_25CollectiveMainloopBwdSm80ILi2ELi2EN4cute5tupleIJNS5_1CILi128EEES8_NS7_ILi64EEEEEENS_6half_tEfNS_4arch4Sm80ELb1ELb0ELb1ELb1ELb1ELb0ELb0ELb0ELi2ELi4ELi4ELi4ELb0EEENS1_21CollectiveEpilogueBwdISA_SB_SD_Li256ELb1ELb0ELi2EEENS1_25SingleTileBwdLPTSchedulerILb1ELi128ELb1EEEEEEEEEvNT_6ParamsE$_ZN4cute3eso3ESOILb1ELb0EJNS_6LayoutINS_5tupleIJNS3_IJNS3_IJNS_1CILi4EEENS4_ILi8EEEEEENS3_IJS5_NS4_ILi2EEEEEEEEENS3_IJNS3_IJS8_S8_EEENS3_IJS8_S6_EEEEEEEEENS3_IJNS3_IJNS3_IJNS_11ScaledBasisIS8_JLi1EEEENSF_INS4_ILi1EEEJLi0EEEEEEENS3_IJNSF_INS4_ILi16EEEJLi0EEEENSF_IS6_JLi1EEEEEEEEEENS3_IJNS3_IJNSF_ISH_JLi1EEEENSF_IS6_JLi0EEEEEEENS3_IJNSF_INS4_ILi64EEEJLi0EEEENSF_ISK_JLi1EEEEEEEEEEEEEEENS_10ViewEngineINS_23ArithmeticTupleIteratorINS_15ArithmeticTupleIJNS4_ILi0EEES12_EEEEEEEEEC2ERKSY_RKS15_:
[----:B------:R-:W-:Y:S01]  /*8ee0*/  IADD3 R3, R3, -c[0x0][0x20], RZ ;  /* 0x8000080003037a10 */ /* 0x000fe20007ffe0ff */
[----:B------:R-:W-:Y:S01]  /*8ef0*/  IMAD.MOV.U32 R24, RZ, RZ, R12 ;  /* 0x000000ffff187224 */ /* 0x000fe200078e000c */
[----:B------:R-:W-:Y:S01]  /*8f00*/  PRMT R4, RZ, 0x7610, R4 ;  /* 0x00007610ff047816 */ /* 0x000fe20000000004 */
[----:B------:R-:W-:-:S04]  /*8f10*/  IMAD.MOV.U32 R25, RZ, RZ, 0x0 ;  /* 0x00000000ff197424 */ /* 0x000fc800078e00ff */
[----:B------:R1:W-:Y:S01]  /*8f20*/  STL.U8 [R3], R4 ;  /* 0x0000000403007387 */ /* 0x0003e20000100000 */
[----:B------:R-:W-:Y:S05]  /*8f30*/  RET.REL.NODEC R24 `(_ZN7cutlass13device_kernelIN5flash19enable_sm80_to_sm89INS1_16FlashAttnBwdSm80INS1_25CollectiveMainloopBwdSm80ILi2ELi2EN4cute5tupleIJNS5_1CILi128EEES8_NS7_ILi64EEEEEENS_6half_tEfNS_4arch4Sm80ELb1ELb0ELb1ELb1ELb1ELb0ELb0ELb0ELi2ELi4ELi4ELi4ELb0EEENS1_21CollectiveEpilogueBwdISA_SB_SD_Li256ELb1ELb0ELi2EEENS1_25SingleTileBwdLPTSchedulerILb1ELi128ELb1EEEEEEEEEvNT_6ParamsE) ;  /* 0xffff70c018007950 */ /* 0x000fea0003c3ffff */
        .type           $_ZN7cutlass13device_kernelIN5flash19enable_sm80_to_sm89INS1_16FlashAttnBwdSm80INS1_25CollectiveMainloopBwdSm80ILi2ELi2EN4cute5tupleIJNS5_1CILi128EEES8_NS7_ILi64EEEEEENS_6half_tEfNS_4arch4Sm80ELb1ELb0ELb1ELb1ELb1ELb0ELb0ELb0ELi2ELi4ELi4ELi4ELb0EEENS1_21CollectiveEpilogueBwdISA_SB_SD_Li256ELb1ELb0ELi2EEENS1_25SingleTileBwdLPTSchedulerILb1ELi128ELb1EEEEEEEEEvNT_6ParamsE$_ZN4cute3eso3ESOILb1ELb0EJNS_6LayoutINS_5tupleIJNS3_IJNS3_IJNS_1CILi8EEENS4_ILi1EEEEEES6_EEENS3_IJNS3_IJS6_S6_EEENS4_ILi2EEEEEEEEENS3_IJNS3_IJNS3_IJS6_NS4_ILi0EEEEEESD_EEENS3_IJNS3_IJSD_SD_EEENS4_ILi4096EEEEEEEEEEENS_10ViewEngineINS_8smem_ptrIPN7cutlass6half_tEEEEEEEC2ERKSK_RKSR_,@function
        .size           $_ZN7cutlass13device_kernelIN5flash19enable_sm80_to_sm89INS1_16FlashAttnBwdSm80INS1_25CollectiveMainloopBwdSm80ILi2ELi2EN4cute5tupleIJNS5_1CILi128EEES8_NS7_ILi64EEEEEENS_6half_tEfNS_4arch4Sm80ELb1ELb0ELb1ELb1ELb1ELb0ELb0ELb0ELi2ELi4ELi4ELi4ELb0EEENS1_21CollectiveEpilogueBwdISA_SB_SD_Li256ELb1ELb0ELi2EEENS1_25SingleTileBwdLPTSchedulerILb1ELi128ELb1EEEEEEEEEvNT_6ParamsE$_ZN4cute3eso3ESOILb1ELb0EJNS_6LayoutINS_5tupleIJNS3_IJNS3_IJNS_1CILi8EEENS4_ILi1EEEEEES6_EEENS3_IJNS3_IJS6_S6_EEENS4_ILi2EEEEEEEEENS3_IJNS3_IJNS3_IJS6_NS4_ILi0EEEEEESD_EEENS3_IJNS3_IJSD_SD_EEENS4_ILi4096EEEEEEEEEEENS_10ViewEngineINS_8smem_ptrIPN7cutlass6half_tEEEEEEEC2ERKSK_RKSR_,($_ZN7cutlass13device_kernelIN5flash19enable_sm80_to_sm89INS1_16FlashAttnBwdSm80INS1_25CollectiveMainloopBwdSm80ILi2ELi2EN4cute5tupleIJNS5_1CILi128EEES8_NS7_ILi64EEEEEENS_6half_tEfNS_4arch4Sm80ELb1ELb0ELb1ELb1ELb1ELb0ELb0ELb0ELi2ELi4ELi4ELi4ELb0EEENS1_21CollectiveEpilogueBwdISA_SB_SD_Li256ELb1ELb0ELi2EEENS1_25SingleTileBwdLPTSchedulerILb1ELi128ELb1EEEEEEEEEvNT_6ParamsE$_ZN4cute3eso3ESOILb1ELb0EJNS_6LayoutINS_5tupleIJNS3_IJNS3_IJNS_1CILi8EEENS4_ILi1EEEEEES6_EEENS3_IJNS3_IJS6_S6_EEENS4_ILi2EEEEEEEEENS3_IJNS3_IJNS3_IJS6_NS4_ILi0EEEEEESD_EEENS3_IJNS3_IJSD_SD_EEENS4_ILi64EEEEEEEEEEENS_10ViewEngineIPN7cutlass6half_tEEEEEC2ERKSK_RKSP_ - $_ZN7cutlass13device_kernelIN5flash19enable_sm80_to_sm89INS1_16FlashAttnBwdSm80INS1_25CollectiveMainloopBwdSm80ILi2ELi2EN4cute5tupleIJNS5_1CILi128EEES8_NS7_ILi64EEEEEENS_6half_tEfNS_4arch4Sm80ELb1ELb0ELb1ELb1ELb1ELb0ELb0ELb0ELi2ELi4ELi4ELi4ELb0EEENS1_21CollectiveEpilogueBwdISA_SB_SD_Li256ELb1ELb0ELi2EEENS1_25SingleTileBwdLPTSchedulerILb1ELi128ELb1EEEEEEEEEvNT_6ParamsE$_ZN4cute3eso3ESOILb1ELb0EJNS_6LayoutINS_5tupleIJNS3_IJNS3_IJNS_1CILi8EEENS4_ILi1EEEEEES6_EEENS3_IJNS3_IJS6_S6_EEENS4_ILi2EEEEEEEEENS3_IJNS3_IJNS3_IJS6_NS4_ILi0EEEEEESD_EEENS3_IJNS3_IJSD_SD_EEENS4_ILi4096EEEEEEEEEEENS_10ViewEngineINS_8smem_ptrIPN7cutlass6half_tEEEEEEEC2ERKSK_RKSR_)
$_ZN7cutlass13device_kernelIN5flash19enable_sm80_to_sm89INS1_16FlashAttnBwdSm80INS1_25CollectiveMainloopBwdSm80ILi2ELi2EN4cute5tupleIJNS5_1CILi128EEES8_NS7_ILi64EEEEEENS_6half_tEfNS_4arch4Sm80ELb1ELb0ELb1ELb1ELb1ELb0ELb0ELb0ELi2ELi4ELi4ELi4ELb0EEENS1_21CollectiveEpilogueBwdISA_SB_SD_Li256ELb1ELb0ELi2EEENS1_25SingleTileBwdLPTSchedulerILb1ELi128ELb1EEEEEEEEEvNT_6ParamsE$_ZN4cute3eso3ESOILb1ELb0EJNS_6LayoutINS_5tupleIJNS3_IJNS3_IJNS_1CILi8EEENS4_ILi1EEEEEES6_EEENS3_IJNS3_IJS6_S6_EEENS4_ILi2EEEEEEEEENS3_IJNS3_IJNS3_IJS6_NS4_ILi0EEEEEESD_EEENS3_IJNS3_IJSD_SD_EEENS4_ILi4096EEEEEEEEEEENS_10ViewEngineINS_8smem_ptrIPN7cutlass6half_tEEEEEEEC2ERKSK_RKSR_:
[----:B------:R-:W-:Y:S02]  /*8f40*/  IADD3 R2, R83, -c[0x0][0x20], RZ ;  /* 0x8000080053027a10 */ /* 0x000fe40007ffe0ff */
[----:B------:R-:W-:-:S03]  /*8f50*/  MOV R47, 0x0 ;  /* 0x00000000002f7802 */ /* 0x000fc60000000f00 */
[----:B------:R1:W-:Y:S01]  /*8f60*/  STL.64 [R2], R36 ;  /* 0x0000002402007387 */ /* 0x0003e20000100a00 */
[----:B------:R-:W-:Y:S05]  /*8f70*/  RET.REL.NODEC R46 `(_ZN7cutlass13device_kernelIN5flash19enable_sm80_to_sm89INS1_16FlashAttnBwdSm80INS1_25CollectiveMainloopBwdSm80ILi2ELi2EN4cute5tupleIJNS5_1CILi128EEES8_NS7_ILi64EEEEEENS_6half_tEfNS_4arch4Sm80ELb1ELb0ELb1ELb1ELb1ELb0ELb0ELb0ELi2ELi4ELi4ELi4ELb0EEENS1_21CollectiveEpilogueBwdISA_SB_SD_Li256ELb1ELb0ELi2EEENS1_25SingleTileBwdLPTSchedulerILb1ELi128ELb1EEEEEEEEEvNT_6ParamsE) ;  /* 0xffff70802e007950 */ /* 0x000fea0003c3ffff */
        .type           $_ZN7cutlass13device_kernelIN5flash19enable_sm80_to_sm89INS1_16FlashAttnBwdSm80INS1_25CollectiveMainloopBwdSm80ILi2ELi2EN4cute5tupleIJNS5_1CILi128EEES8_NS7_ILi64EEEEEENS_6half_tEfNS_4arch4Sm80ELb1ELb0ELb1ELb1ELb1ELb0ELb0ELb0ELi2ELi4ELi4ELi4ELb0EEENS1_21CollectiveEpilogueBwdISA_SB_SD_Li256ELb1ELb0ELi2EEENS1_25SingleTileBwdLPTSchedulerILb1ELi128ELb1EEEEEEEEEvNT_6ParamsE$_ZN4cute3eso3ESOILb1ELb0EJNS_6LayoutINS_5tupleIJNS3_IJNS3_IJNS_1CILi8EEENS4_ILi1EEEEEES6_EEENS3_IJNS3_IJS6_S6_EEENS4_ILi2EEEEEEEEENS3_IJNS3_IJNS3_IJS6_NS4_ILi0EEEEEESD_EEENS3_IJNS3_IJSD_SD_EEENS4_ILi64EEEEEEEEEEENS_10ViewEngineIPN7cutlass6half_tEEEEEC2ERKSK_RKSP_,@function
        .size           $_ZN7cutlass13device_kernelIN5flash19enable_sm80_to_sm89INS1_16FlashAttnBwdSm80INS1_25CollectiveMainloopBwdSm80ILi2ELi2EN4cute5tupleIJNS5_1CILi128EEES8_NS7_ILi64EEEEEENS_6half_tEfNS_4arch4Sm80ELb1ELb0ELb1ELb1ELb1ELb0ELb0ELb0ELi2ELi4ELi4ELi4ELb0EEENS1_21CollectiveEpilogueBwdISA_SB_SD_Li256ELb1ELb0ELi2EEENS1_25SingleTileBwdLPTSchedulerILb1ELi128ELb1EEEEEEEEEvNT_6ParamsE$_ZN4cute3eso3ESOILb1ELb0EJNS_6LayoutINS_5tupleIJNS3_IJNS3_IJNS_1CILi8EEENS4_ILi1EEEEEES6_EEENS3_IJNS3_IJS6_S6_EEENS4_ILi2EEEEEEEEENS3_IJNS3_IJNS3_IJS6_NS4_ILi0EEEEEESD_EEENS3_IJNS3_IJSD_SD_EEENS4_ILi64EEEEEEEEEEENS_10ViewEngineIPN7cutlass6half_tEEEEEC2ERKSK_RKSP_,($_ZN7cutlass13device_kernelIN5flash19enable_sm80_to_sm89INS1_16FlashAttnBwdSm80INS1_25CollectiveMainloopBwdSm80ILi2ELi2EN4cute5tupleIJNS5_1CILi128EEES8_NS7_ILi64EEEEEENS_6half_tEfNS_4arch4Sm80ELb1ELb0ELb1ELb1ELb1ELb0ELb0ELb0ELi2ELi4ELi4ELi4ELb0EEENS1_21CollectiveEpilogueBwdISA_SB_SD_Li256ELb1ELb0ELi2EEENS1_25SingleTileBwdLPTSchedulerILb1ELi128ELb1EEEEEEEEEvNT_6ParamsE$_ZN4cute3eso3ESOILb1ELb0EJNS_6LayoutINS_5tupleIJNS3_IJNS3_IJNS_1CILi8EEENS4_ILi1EEEEEES6_EEENS3_IJNS3_IJS6_S6_EEENS4_ILi2EEEEEEEEENS3_IJNS3_IJNS3_IJS6_NS4_ILi0EEEEEESD_EEENS3_IJNS3_IJSD_SD_EEENS4_ILi8192EEEEEEEEEEENS_10ViewEngineINS_8smem_ptrIPN7cutlass6half_tEEEEEEEC2ERKSK_RKSR_ - $_ZN7cutlass13device_kernelIN5flash19enable_sm80_to_sm89INS1_16FlashAttnBwdSm80INS1_25CollectiveMainloopBwdSm80ILi2ELi2EN4cute5tupleIJNS5_1CILi128EEES8_NS7_ILi64EEEEEENS_6half_tEfNS_4arch4Sm80ELb1ELb0ELb1ELb1ELb1ELb0ELb0ELb0ELi2ELi4ELi4ELi4ELb0EEENS1_21CollectiveEpilogueBwdISA_SB_SD_Li256ELb1ELb0ELi2EEENS1_25SingleTileBwdLPTSchedulerILb1ELi128ELb1EEEEEEEEEvNT_6ParamsE$_ZN4cute3eso3ESOILb1ELb0EJNS_6LayoutINS_5tupleIJNS3_IJNS3_IJNS_1CILi8EEENS4_ILi1EEEEEES6_EEENS3_IJNS3_IJS6_S6_EEENS4_ILi2EEEEEEEEENS3_IJNS3_IJNS3_IJS6_NS4_ILi0EEEEEESD_EEENS3_IJNS3_IJSD_SD_EEENS4_ILi64EEEEEEEEEEENS_10ViewEngineIPN7cutlass6half_tEEEEEC2ERKSK_RKSP_)
$_ZN7cutlass13device_kernelIN5flash19enable_sm80_to_sm89INS1_16FlashAttnBwdSm80INS1_25CollectiveMainloopBwdSm80ILi2ELi2EN4cute5tupleIJNS5_1CILi128EEES8_NS7_ILi64EEEEEENS_6half_tEfNS_4arch4Sm80ELb1ELb0ELb1ELb1ELb1ELb0ELb0ELb0ELi2ELi4ELi4ELi4ELb0EEENS1_21CollectiveEpilogueBwdISA_SB_SD_Li256ELb1ELb0ELi2EEENS1_25SingleTileBwdLPTSchedulerILb1ELi128ELb1EEEEEEEEEvNT_6ParamsE$_ZN4cute3eso3ESOILb1ELb0EJNS_6LayoutINS_5tupleIJNS3_IJNS3_IJNS_1CILi8EEENS4_ILi1EEEEEES6_EEENS3_IJNS3_IJS6_S6_EEENS4_ILi2EEEEEEEEENS3_IJNS3_IJNS3_IJS6_NS4_ILi0EEEEEESD_EEENS3_IJNS3_IJSD_SD_EEENS4_ILi64EEEEEEEEEEENS_10ViewEngineIPN7cutlass6half_tEEEEEC2ERKSK_RKSP_:
[----:B------:R-:W-:Y:S02]  /*8f80*/  IADD3 R6, R60, -c[0x0][0x20], RZ ;  /* 0x800008003c067a10 */ /* 0x000fe40007ffe0ff */
[----:B------:R-:W-:-:S03]  /*8f90*/  MOV R11, 0x0 ;  /* 0x00000000000b7802 */ /* 0x000fc60000000f00 */
[----:B------:R1:W-:Y:S01]  /*8fa0*/  STL.64 [R6], R2 ;  /* 0x0000000206007387 */ /* 0x0003e20000100a00 */
[----:B------:R-:W-:Y:S05]  /*8fb0*/  RET.REL.NODEC R10 `(_ZN7cutlass13device_kernelIN5flash19enable_sm80_to_sm89INS1_16FlashAttnBwdSm80INS1_25CollectiveMainloopBwdSm80ILi2ELi2EN4cute5tupleIJNS5_1CILi128EEES8_NS7_ILi64EEEEEENS_6half_tEfNS_4arch4Sm80ELb1ELb0ELb1ELb1ELb1ELb0ELb0ELb0ELi2ELi4ELi4ELi4ELb0EEENS1_21CollectiveEpilogueBwdISA_SB_SD_Li256ELb1ELb0ELi2EEENS1_25SingleTileBwdLPTSchedulerILb1ELi128ELb1EEEEEEEEEvNT_6ParamsE) ;  /* 0xffff70400a007950 */ /* 0x000fea0003c3ffff */
        .type           $_ZN7cutlass13device_kernelIN5flash19enable_sm80_to_sm89INS1_16FlashAttnBwdSm80INS1_25CollectiveMainloopBwdSm80ILi2ELi2EN4cute5tupleIJNS5_1CILi128EEES8_NS7_ILi64EEEEEENS_6half_tEfNS_4arch4Sm80ELb1ELb0ELb1ELb1ELb1ELb0ELb0ELb0ELi2ELi4ELi4ELi4ELb0EEENS1_21CollectiveEpilogueBwdISA_SB_SD_Li256ELb1ELb0ELi2EEENS1_25SingleTileBwdLPTSchedulerILb1ELi128ELb1EEEEEEEEEvNT_6ParamsE$_ZN4cute3eso3ESOILb1ELb0EJNS_6LayoutINS_5tupleIJNS3_IJNS3_IJNS_1CILi8EEENS4_ILi1EEEEEES6_EEENS3_IJNS3_IJS6_S6_EEENS4_ILi2EEEEEEEEENS3_IJNS3_IJNS3_IJS6_NS4_ILi0EEEEEESD_EEENS3_IJNS3_IJSD_SD_EEENS4_ILi8192EEEEEEEEEEENS_10ViewEngineINS_8smem_ptrIPN7cutlass6half_tEEEEEEEC2ERKSK_RKSR_,@function
        .size           $_ZN7cutlass13device_kernelIN5flash19enable_sm80_to_sm89INS1_16FlashAttnBwdSm80INS1_25CollectiveMainloopBwdSm80ILi2ELi2EN4cute5tupleIJNS5_1CILi128EEES8_NS7_ILi64EEEEEENS_6half_tEfNS_4arch4Sm80ELb1ELb0ELb1ELb1ELb1ELb0ELb0ELb0ELi2ELi4ELi4ELi4ELb0EEENS1_21CollectiveEpilogueBwdISA_SB_SD_Li256ELb1ELb0ELi2EEENS1_25SingleTileBwdLPTSchedulerILb1ELi128ELb1EEEEEEEEEvNT_6ParamsE$_ZN4cute3eso3ESOILb1ELb0EJNS_6LayoutINS_5tupleIJNS3_IJNS3_IJNS_1CILi8EEENS4_ILi1EEEEEES6_EEENS3_IJNS3_IJS6_S6_EEENS4_ILi2EEEEEEEEENS3_IJNS3_IJNS3_IJS6_NS4_ILi0EEEEEESD_EEENS3_IJNS3_IJSD_SD_EEENS4_ILi8192EEEEEEEEEEENS_10ViewEngineINS_8smem_ptrIPN7cutlass6half_tEEEEEEEC2ERKSK_RKSR_,($_ZN7cutlass13device_kernelIN5flash19enable_sm80_to_sm89INS1_16FlashAttnBwdSm80INS1_25CollectiveMainloopBwdSm80ILi2ELi2EN4cute5tupleIJNS5_1CILi128EEES8_NS7_ILi64EEEEEENS_6half_tEfNS_4arch4Sm80ELb1ELb0ELb1ELb1ELb1ELb0ELb0ELb0ELi2ELi4ELi4ELi4ELb0EEENS1_21CollectiveEpilogueBwdISA_SB_SD_Li256ELb1ELb0ELi2EEENS1_25SingleTileBwdLPTSchedulerILb1ELi128ELb1EEEEEEEEEvNT_6ParamsE$_ZN4cute3eso3ESOILb1ELb0EJNS_6LayoutINS_5tupleIJNS3_IJNS3_IJNS_1CILi8EEENS4_ILi1EEEEEES6_EEENS3_IJNS3_IJS6_S6_EEENS4_ILi2EEEEEEEEENS3_IJNS3_IJNS3_IJS6_NS4_ILi0EEEEEESD_EEENS3_IJNS3_IJSD_SD_EEES5_EEEEEEEENS_10ViewEngineIPN7cutlass6half_tEEEEEC2ERKSJ_RKSO_ - $_ZN7cutlass13device_kernelIN5flash19enable_sm80_to_sm89INS1_16FlashAttnBwdSm80INS1_25CollectiveMainloopBwdSm80ILi2ELi2EN4cute5tupleIJNS5_1CILi128EEES8_NS7_ILi64EEEEEENS_6half_tEfNS_4arch4Sm80ELb1ELb0ELb1ELb1ELb1ELb0ELb0ELb0ELi2ELi4ELi4ELi4ELb0EEENS1_21CollectiveEpilogueBwdISA_SB_SD_Li256ELb1ELb0ELi2EEENS1_25SingleTileBwdLPTSchedulerILb1ELi128ELb1EEEEEEEEEvNT_6ParamsE$_ZN4cute3eso3ESOILb1ELb0EJNS_6LayoutINS_5tupleIJNS3_IJNS3_IJNS_1CILi8EEENS4_ILi1EEEEEES6_EEENS3_IJNS3_IJS6_S6_EEENS4_ILi2EEEEEEEEENS3_IJNS3_IJNS3_IJS6_NS4_ILi0EEEEEESD_EEENS3_IJNS3_IJSD_SD_EEENS4_ILi8192EEEEEEEEEEENS_10ViewEngineINS_8smem_ptrIPN7cutlass6half_tEEEEEEEC2ERKSK_RKSR_)
$_ZN7cutlass13device_kernelIN5flash19enable_sm80_to_sm89INS1_16FlashAttnBwdSm80INS1_25CollectiveMainloopBwdSm80ILi2ELi2EN4cute5tupleIJNS5_1CILi128EEES8_NS7_ILi64EEEEEENS_6half_tEfNS_4arch4Sm80ELb1ELb0ELb1ELb1ELb1ELb0ELb0ELb0ELi2ELi4ELi4ELi4ELb0EEENS1_21CollectiveEpilogueBwdISA_SB_SD_Li256ELb1ELb0ELi2EEENS1_25SingleTileBwdLPTSchedulerILb1ELi128ELb1EEEEEEEEEvNT_6ParamsE$_ZN4cute3eso3ESOILb1ELb0EJNS_6LayoutINS_5tupleIJNS3_IJNS3_IJNS_1CILi8EEENS4_ILi1EEEEEES6_EEENS3_IJNS3_IJS6_S6_EEENS4_ILi2EEEEEEEEENS3_IJNS3_IJNS3_IJS6_NS4_ILi0EEEEEESD_EEENS3_IJNS3_IJSD_SD_EEENS4_ILi8192EEEEEEEEEEENS_10ViewEngineINS_8smem_ptrIPN7cutlass6half_tEEEEEEEC2ERKSK_RKSR_:
[----:B------:R-:W-:Y:S02]  /*8fc0*/  IADD3 R2, R60, -c[0x0][0x20], RZ ;  /* 0x800008003c027a10 */ /* 0x000fe40007ffe0ff */
[----:B------:R-:W-:-:S03]  /*8fd0*/  MOV R11, 0x0 ;  /* 0x00000000000b7802 */ /* 0x000fc60000000f00 */
[----:B------:R1:W-:Y:S01]  /*8fe0*/  STL.64 [R2], R4 ;  /* 0x0000000402007387 */ /* 0x0003e20000100a00 */
[----:B------:R-:W-:Y:S05]  /*8ff0*/  RET.REL.NODEC R10 `(_ZN7cutlass13device_kernelIN5flash19enable_sm80_to_sm89INS1_16FlashAttnBwdSm80INS1_25CollectiveMainloopBwdSm80ILi2ELi2EN4cute5tupleIJNS5_1CILi128EEES8_NS7_ILi64EEEEEENS_6half_tEfNS_4arch4Sm80ELb1ELb0ELb1ELb1ELb1ELb0ELb0ELb0ELi2ELi4ELi4ELi4ELb0EEENS1_21CollectiveEpilogueBwdISA_SB_SD_Li256ELb1ELb0ELi2EEENS1_25SingleTileBwdLPTSchedulerILb1ELi128ELb1EEEEEEEEEvNT_6ParamsE) ;  /* 0xffff70000a007950 */ /* 0x000fea0003c3ffff */
        .type           $_ZN7cutlass13device_kernelIN5flash19enable_sm80_to_sm89INS1_16FlashAttnBwdSm80INS1_25CollectiveMainloopBwdSm80ILi2ELi2EN4cute5tupleIJNS5_1CILi128EEES8_NS7_ILi64EEEEEENS_6half_tEfNS_4arch4Sm80ELb1ELb0ELb1ELb1ELb1ELb0ELb0ELb0ELi2ELi4ELi4ELi4ELb0EEENS1_21CollectiveEpilogueBwdISA_SB_SD_Li256ELb1ELb0ELi2EEENS1_25SingleTileBwdLPTSchedulerILb1ELi128ELb1EEEEEEEEEvNT_6ParamsE$_ZN4cute3eso3ESOILb1ELb0EJNS_6LayoutINS_5tupleIJNS3_IJNS3_IJNS_1CILi8EEENS4_ILi1EEEEEES6_EEENS3_IJNS3_IJS6_S6_EEENS4_ILi2EEEEEEEEENS3_IJNS3_IJNS3_IJS6_NS4_ILi0EEEEEESD_EEENS3_IJNS3_IJSD_SD_EEES5_EEEEEEEENS_10ViewEngineIPN7cutlass6half_tEEEEEC2ERKSJ_RKSO_,@function
        .size           $_ZN7cutlass13device_kernelIN5flash19enable_sm80_to_sm89INS1_16FlashAttnBwdSm80INS1_25CollectiveMainloopBwdSm80ILi2ELi2EN4cute5tupleIJNS5_1CILi128EEES8_NS7_ILi64EEEEEENS_6half_tEfNS_4arch4Sm80ELb1ELb0ELb1ELb1ELb1ELb0ELb0ELb0ELi2ELi4ELi4ELi4ELb0EEENS1_21CollectiveEpilogueBwdISA_SB_SD_Li256ELb1ELb0ELi2EEENS1_25SingleTileBwdLPTSchedulerILb1ELi128ELb1EEEEEEEEEvNT_6ParamsE$_ZN4cute3eso3ESOILb1ELb0EJNS_6LayoutINS_5tupleIJNS3_IJNS3_IJNS_1CILi8EEENS4_ILi1EEEEEES6_EEENS3_IJNS3_IJS6_S6_EEENS4_ILi2EEEEEEEEENS3_IJNS3_IJNS3_IJS6_NS4_ILi0EEEEEESD_EEENS3_IJNS3_IJSD_SD_EEES5_EEEEEEEENS_10ViewEngineIPN7cutlass6half_tEEEEEC2ERKSJ_RKSO_,($_ZN7cutlass13device_kernelIN5flash19enable_sm80_to_sm89INS1_16FlashAttnBwdSm80INS1_25CollectiveMainloopBwdSm80ILi2ELi2EN4cute5tupleIJNS5_1CILi128EEES8_NS7_ILi64EEEEEENS_6half_tEfNS_4arch4Sm80ELb1ELb0ELb1ELb1ELb1ELb0ELb0ELb0ELi2ELi4ELi4ELi4ELb0EEENS1_21CollectiveEpilogueBwdISA_SB_SD_Li256ELb1ELb0ELi2EEENS1_25SingleTileBwdLPTSchedulerILb1ELi128ELb1EEEEEEEEEvNT_6ParamsE$_ZN4cute3eso3ESOILb1ELb0EJNS_6LayoutINS_5tupleIJNS3_IJNS3_IJNS_1CILi8EEENS4_ILi1EEEEEES6_EEENS3_IJNS3_IJS6_S6_EEENS4_ILi4EEEEEEEEENS3_IJNS3_IJNS3_IJS6_NS4_ILi0EEEEEESD_EEENS3_IJNS3_IJSD_SD_EEENS4_ILi2048EEEEEEEEEEENS_10ViewEngineINS_8smem_ptrIPN7cutlass6half_tEEEEEEEC2ERKSK_RKSR_ - $_ZN7cutlass13device_kernelIN5flash19enable_sm80_to_sm89INS1_16FlashAttnBwdSm80INS1_25CollectiveMainloopBwdSm80ILi2ELi2EN4cute5tupleIJNS5_1CILi128EEES8_NS7_ILi64EEEEEENS_6half_tEfNS_4arch4Sm80ELb1ELb0ELb1ELb1ELb1ELb0ELb0ELb0ELi2ELi4ELi4ELi4ELb0EEENS1_21CollectiveEpilogueBwdISA_SB_SD_Li256ELb1ELb0ELi2EEENS1_25SingleTileBwdLPTSchedulerILb1ELi128ELb1EEEEEEEEEvNT_6ParamsE$_ZN4cute3eso3ESOILb1ELb0EJNS_6LayoutINS_5tupleIJNS3_IJNS3_IJNS_1CILi8EEENS4_ILi1EEEEEES6_EEENS3_IJNS3_IJS6_S6_EEENS4_ILi2EEEEEEEEENS3_IJNS3_IJNS3_IJS6_NS4_ILi0EEEEEESD_EEENS3_IJNS3_IJSD_SD_EEES5_EEEEEEEENS_10ViewEngineIPN7cutlass6half_tEEEEEC2ERKSJ_RKSO_)
$_ZN7cutlass13device_kernelIN5flash19enable_sm80_to_sm89INS1_16FlashAttnBwdSm80INS1_25CollectiveMainloopBwdSm80ILi2ELi2EN4cute5tupleIJNS5_1CILi128EEES8_NS7_ILi64EEEEEENS_6half_tEfNS_4arch4Sm80ELb1ELb0ELb1ELb1ELb1ELb0ELb0ELb0ELi2ELi4ELi4ELi4ELb0EEENS1_21CollectiveEpilogueBwdISA_SB_SD_Li256ELb1ELb0ELi2EEENS1_25SingleTileBwdLPTSchedulerILb1ELi128ELb1EEEEEEEEEvNT_6ParamsE$_ZN4cute3eso3ESOILb1ELb0EJNS_6LayoutINS_5tupleIJNS3_IJNS3_IJNS_1CILi8EEENS4_ILi1EEEEEES6_EEENS3_IJNS3_IJS6_S6_EEENS4_ILi2EEEEEEEEENS3_IJNS3_IJNS3_IJS6_NS4_ILi0EEEEEESD_EEENS3_IJNS3_IJSD_SD_EEES5_EEEEEEEENS_10ViewEngineIPN7cutlass6half_tEEEEEC2ERKSJ_RKSO_:
[----:B------:R-:W-:Y:S02]  /*9000*/  IADD3 R38, R83, -c[0x0][0x20], RZ ;  /* 0x8000080053267a10 */ /* 0x000fe40007ffe0ff */
[----:B------:R-:W-:-:S03]  /*9010*/  MOV R47, 0x0 ;  /* 0x00000000002f7802 */ /* 0x000fc60000000f00 */
[----:B------:R1:W-:Y:S01]  /*9020*/  STL.64 [R38], R2 ;  /* 0x0000000226007387 */ /* 0x0003e20000100a00 */
[----:B------:R-:W-:Y:S05]  /*9030*/  RET.REL.NODEC R46 `(_ZN7cutlass13device_kernelIN5flash19enable_sm80_to_sm89INS1_16FlashAttnBwdSm80INS1_25CollectiveMainloopBwdSm80ILi2ELi2EN4cute5tupleIJNS5_1CILi128EEES8_NS7_ILi64EEEEEENS_6half_tEfNS_4arch4Sm80ELb1ELb0ELb1ELb1ELb1ELb0ELb0ELb0ELi2ELi4ELi4ELi4ELb0EEENS1_21CollectiveEpilogueBwdISA_SB_SD_Li256ELb1ELb0ELi2EEENS1_25SingleTileBwdLPTSchedulerILb1ELi128ELb1EEEEEEEEEvNT_6ParamsE) ;  /* 0xffff6fc02e007950 */ /* 0x000fea0003c3ffff */
        .type           $_ZN7cutlass13device_kernelIN5flash19enable_sm80_to_sm89INS1_16FlashAttnBwdSm80INS1_25CollectiveMainloopBwdSm80ILi2ELi2EN4cute5tupleIJNS5_1CILi128EEES8_NS7_ILi64EEEEEENS_6half_tEfNS_4arch4Sm80ELb1ELb0ELb1ELb1ELb1ELb0ELb0ELb0ELi2ELi4ELi4ELi4ELb0EEENS1_21CollectiveEpilogueBwdISA_SB_SD_Li256ELb1ELb0ELi2EEENS1_25SingleTileBwdLPTSchedulerILb1ELi128ELb1EEEEEEEEEvNT_6ParamsE$_ZN4cute3eso3ESOILb1ELb0EJNS_6LayoutINS_5tupleIJNS3_IJNS3_IJNS_1CILi8EEENS4_ILi1EEEEEES6_EEENS3_IJNS3_IJS6_S6_EEENS4_ILi4EEEEEEEEENS3_IJNS3_IJNS3_IJS6_NS4_ILi0EEEEEESD_EEENS3_IJNS3_IJSD_SD_EEENS4_ILi2048EEEEEEEEEEENS_10ViewEngineINS_8smem_ptrIPN7cutlass6half_tEEEEEEEC2ERKSK_RKSR_,@function
        .size           $_ZN7cutlass13device_kernelIN5flash19enable_sm80_to_sm89INS1_16FlashAttnBwdSm80INS1_25CollectiveMainloopBwdSm80ILi2ELi2EN4cute5tupleIJNS5_1CILi128EEES8_NS7_ILi64EEEEEENS_6half_tEfNS_4arch4Sm80ELb1ELb0ELb1ELb1ELb1ELb0ELb0ELb0ELi2ELi4ELi4ELi4ELb0EEENS1_21CollectiveEpilogueBwdISA_SB_SD_Li256ELb1ELb0ELi2EEENS1_25SingleTileBwdLPTSchedulerILb1ELi128ELb1EEEEEEEEEvNT_6ParamsE$_ZN4cute3eso3ESOILb1ELb0EJNS_6LayoutINS_5tupleIJNS3_IJNS3_IJNS_1CILi8EEENS4_ILi1EEEEEES6_EEENS3_IJNS3_IJS6_S6_EEENS4_ILi4EEEEEEEEENS3_IJNS3_IJNS3_IJS6_NS4_ILi0EEEEEESD_EEENS3_IJNS3_IJSD_SD_EEENS4_ILi2048EEEEEEEEEEENS_10ViewEngineINS_8smem_ptrIPN7cutlass6half_tEEEEEEEC2ERKSK_RKSR_,($_ZN7cutlass13device_kernelIN5flash19enable_sm80_to_sm89INS1_16FlashAttnBwdSm80INS1_25CollectiveMainloopBwdSm80ILi2ELi2EN4cute5tupleIJNS5_1CILi128EEES8_NS7_ILi64EEEEEENS_6half_tEfNS_4arch4Sm80ELb1ELb0ELb1ELb1ELb1ELb0ELb0ELb0ELi2ELi4ELi4ELi4ELb0EEENS1_21CollectiveEpilogueBwdISA_SB_SD_Li256ELb1ELb0ELi2EEENS1_25SingleTileBwdLPTSchedulerILb1ELi128ELb1EEEEEEEEEvNT_6ParamsE$_ZN4cute3eso3ESOILb1ELb0EJNS_6LayoutINS_5tupleIJNS3_IJNS3_IJNS_1CILi8EEENS4_ILi1EEEEEES6_EEENS3_IJNS3_IJS6_S6_EEENS4_ILi4EEEEEEEEENS3_IJNS3_IJNS3_IJS6_NS4_ILi0EEEEEESD_EEENS3_IJNS3_IJSD_SD_EEES5_EEEEEEEENS_10ViewEngineIPN7cutlass6half_tEEEEEC2ERKSJ_RKSO_ - $_ZN7cutlass13device_kernelIN5flash19enable_sm80_to_sm89INS1_16FlashAttnBwdSm80INS1_25CollectiveMainloopBwdSm80ILi2ELi2EN4cute5tupleIJNS5_1CILi128EEES8_NS7_ILi64EEEEEENS_6half_tEfNS_4arch4Sm80ELb1ELb0ELb1ELb1ELb1ELb0ELb0ELb0ELi2ELi4ELi4ELi4ELb0EEENS1_21CollectiveEpilogueBwdISA_SB_SD_Li256ELb1ELb0ELi2EEENS1_25SingleTileBwdLPTSchedulerILb1ELi128ELb1EEEEEEEEEvNT_6ParamsE$_ZN4cute3eso3ESOILb1ELb0EJNS_6LayoutINS_5tupleIJNS3_IJNS3_IJNS_1CILi8EEENS4_ILi1EEEEEES6_EEENS3_IJNS3_IJS6_S6_EEENS4_ILi4EEEEEEEEENS3_IJNS3_IJNS3_IJS6_NS4_ILi0EEEEEESD_EEENS3_IJNS3_IJSD_SD_EEENS4_ILi2048EEEEEEEEEEENS_10ViewEngineINS_8smem_ptrIPN7cutlass6half_tEEEEEEEC2ERKSK_RKSR_)
$_ZN7cutlass13device_kernelIN5flash19enable_sm80_to_sm89INS1_16FlashAttnBwdSm80INS1_25CollectiveMainloopBwdSm80ILi2ELi2EN4cute5tupleIJNS5_1CILi128EEES8_NS7_ILi64EEEEEENS_6half_tEfNS_4arch4Sm80ELb1ELb0ELb1ELb1ELb1ELb0ELb0ELb0ELi2ELi4ELi4ELi4ELb0EEENS1_21CollectiveEpilogueBwdISA_SB_SD_Li256ELb1ELb0ELi2EEENS1_25SingleTileBwdLPTSchedulerILb1ELi128ELb1EEEEEEEEEvNT_6ParamsE$_ZN4cute3eso3ESOILb1ELb0EJNS_6LayoutINS_5tupleIJNS3_IJNS3_IJNS_1CILi8EEENS4_ILi1EEEEEES6_EEENS3_IJNS3_IJS6_S6_EEENS4_ILi4EEEEEEEEENS3_IJNS3_IJNS3_IJS6_NS4_ILi0EEEEEESD_EEENS3_IJNS3_IJSD_SD_EEENS4_ILi2048EEEEEEEEEEENS_10ViewEngineINS_8smem_ptrIPN7cutlass6half_tEEEEEEEC2ERKSK_RKSR_:
[----:B------:R-:W-:Y:S01]  /*9040*/  IADD3 R3, R60, -c[0x0][0x20], RZ ;  /* 0x800008003c037a10 */ /* 0x000fe20007ffe0ff */
[----:B------:R-:W-:Y:S01]  /*9050*/  IMAD.MOV.U32 R16, RZ, RZ, R2 ;  /* 0x000000ffff107224 */ /* 0x000fe200078e0002 */
[----:B------:R-:W-:Y:S01]  /*9060*/  MOV R17, R15 ;  /* 0x0000000f00117202 */ /* 0x000fe20000000f00 */
[----:B------:R-:W-:-:S04]  /*9070*/  IMAD.MOV.U32 R15, RZ, RZ, 0x0 ;  /* 0x00000000ff0f7424 */ /* 0x000fc800078e00ff */
[----:B------:R1:W-:Y:S01]  /*9080*/  STL.64 [R3], R16 ;  /* 0x0000001003007387 */ /* 0x0003e20000100a00 */
[----:B------:R-:W-:Y:S05]  /*9090*/  RET.REL.NODEC R14 `(_ZN7cutlass13device_kernelIN5flash19enable_sm80_to_sm89INS1_16FlashAttnBwdSm80INS1_25CollectiveMainloopBwdSm80ILi2ELi2EN4cute5tupleIJNS5_1CILi128EEES8_NS7_ILi64EEEEEENS_6half_tEfNS_4arch4Sm80ELb1ELb0ELb1ELb1ELb1ELb0ELb0ELb0ELi2ELi4ELi4ELi4ELb0EEENS1_21CollectiveEpilogueBwdISA_SB_SD_Li256ELb1ELb0ELi2EEENS1_25SingleTileBwdLPTSchedulerILb1ELi128ELb1EEEEEEEEEvNT_6ParamsE) ;  /* 0xffff6f600e007950 */ /* 0x000fea0003c3ffff */
        .type           $_ZN7cutlass13device_kernelIN5flash19enable_sm80_to_sm89INS1_16FlashAttnBwdSm80INS1_25CollectiveMainloopBwdSm80ILi2ELi2EN4cute5tupleIJNS5_1CILi128EEES8_NS7_ILi64EEEEEENS_6half_tEfNS_4arch4Sm80ELb1ELb0ELb1ELb1ELb1ELb0ELb0ELb0ELi2ELi4ELi4ELi4ELb0EEENS1_21CollectiveEpilogueBwdISA_SB_SD_Li256ELb1ELb0ELi2EEENS1_25SingleTileBwdLPTSchedulerILb1ELi128ELb1EEEEEEEEEvNT_6ParamsE$_ZN4cute3eso3ESOILb1ELb0EJNS_6LayoutINS_5tupleIJNS3_IJNS3_IJNS_1CILi8EEENS4_ILi1EEEEEES6_EEENS3_IJNS3_IJS6_S6_EEENS4_ILi4EEEEEEEEENS3_IJNS3_IJNS3_IJS6_NS4_ILi0EEEEEESD_EEENS3_IJNS3_IJSD_SD_EEES5_EEEEEEEENS_10ViewEngineIPN7cutlass6half_tEEEEEC2ERKSJ_RKSO_,@function
        .size           $_ZN7cutlass13device_kernelIN5flash19enable_sm80_to_sm89INS1_16FlashAttnBwdSm80INS1_25CollectiveMainloopBwdSm80ILi2ELi2EN4cute5tupleIJNS5_1CILi128EEES8_NS7_ILi64EEEEEENS_6half_tEfNS_4arch4Sm80ELb1ELb0ELb1ELb1ELb1ELb0ELb0ELb0ELi2ELi4ELi4ELi4ELb0EEENS1_21CollectiveEpilogueBwdISA_SB_SD_Li256ELb1ELb0ELi2EEENS1_25SingleTileBwdLPTSchedulerILb1ELi128ELb1EEEEEEEEEvNT_6ParamsE$_ZN4cute3eso3ESOILb1ELb0EJNS_6LayoutINS_5tupleIJNS3_IJNS3_IJNS_1CILi8EEENS4_ILi1EEEEEES6_EEENS3_IJNS3_IJS6_S6_EEENS4_ILi4EEEEEEEEENS3_IJNS3_IJNS3_IJS6_NS4_ILi0EEEEEESD_EEENS3_IJNS3_IJSD_SD_EEES5_EEEEEEEENS_10ViewEngineIPN7cutlass6half_tEEEEEC2ERKSJ_RKSO_,($_ZN7cutlass13device_kernelIN5flash19enable_sm80_to_sm89INS1_16FlashAttnBwdSm80INS1_25CollectiveMainloopBwdSm80ILi2ELi2EN4cute5tupleIJNS5_1CILi128EEES8_NS7_ILi64EEEEEENS_6half_tEfNS_4arch4Sm80ELb1ELb0ELb1ELb1ELb1ELb0ELb0ELb0ELi2ELi4ELi4ELi4ELb0EEENS1_21CollectiveEpilogueBwdISA_SB_SD_Li256ELb1ELb0ELi2EEENS1_25SingleTileBwdLPTSchedulerILb1ELi128ELb1EEEEEEEEEvNT_6ParamsE$_ZN4cute3eso3ESOILb1ELb0EJNS_6LayoutINS_5tupleIJNS3_IJNS_1CILi1EEENS3_IJNS4_ILi2EEES6_EEEEEES6_NS4_ILi4EEEEEENS3_IJNS3_IJNS4_ILi0EEENS3_IJS5_S9_EEEEEES6_NS4_ILi8EEEEEEEENS_10ViewEngineIPjEEEEC2ERKSG_RKSJ_ - $_ZN7cutlass13device_kernelIN5flash19enable_sm80_to_sm89INS1_16FlashAttnBwdSm80INS1_25CollectiveMainloopBwdSm80ILi2ELi2EN4cute5tupleIJNS5_1CILi128EEES8_NS7_ILi64EEEEEENS_6half_tEfNS_4arch4Sm80ELb1ELb0ELb1ELb1ELb1ELb0ELb0ELb0ELi2ELi4ELi4ELi4ELb0EEENS1_21CollectiveEpilogueBwdISA_SB_SD_Li256ELb1ELb0ELi2EEENS1_25SingleTileBwdLPTSchedulerILb1ELi128ELb1EEEEEEEEEvNT_6ParamsE$_ZN4cute3eso3ESOILb1ELb0EJNS_6LayoutINS_5tupleIJNS3_IJNS3_IJNS_1CILi8EEENS4_ILi1EEEEEES6_EEENS3_IJNS3_IJS6_S6_EEENS4_ILi4EEEEEEEEENS3_IJNS3_IJNS3_IJS6_NS4_ILi0EEEEEESD_EEENS3_IJNS3_IJSD_SD_EEES5_EEEEEEEENS_10ViewEngineIPN7cutlass6half_tEEEEEC2ERKSJ_RKSO_)
$_ZN7cutlass13device_kernelIN5flash19enable_sm80_to_sm89INS1_16FlashAttnBwdSm80INS1_25CollectiveMainloopBwdSm80ILi2ELi2EN4cute5tupleIJNS5_1CILi128EEES8_NS7_ILi64EEEEEENS_6half_tEfNS_4arch4Sm80ELb1ELb0ELb1ELb1ELb1ELb0ELb0ELb0ELi2ELi4ELi4ELi4ELb0EEENS1_21CollectiveEpilogueBwdISA_SB_SD_Li256ELb1ELb0ELi2EEENS1_25SingleTileBwdLPTSchedulerILb1ELi128ELb1EEEEEEEEEvNT_6ParamsE$_ZN4cute3eso3ESOILb1ELb0EJNS_6LayoutINS_5tupleIJNS3_IJNS3_IJNS_1CILi8EEENS4_ILi1EEEEEES6_EEENS3_IJNS3_IJS6_S6_EEENS4_ILi4EEEEEEEEENS3_IJNS3_IJNS3_IJS6_NS4_ILi0EEEEEESD_EEENS3_IJNS3_IJSD_SD_EEES5_EEEEEEEENS_10ViewEngineIPN7cutlass6half_tEEEEEC2ERKSJ_RKSO_:
[----:B------:R-:W-:Y:S02]  /*90a0*/  IADD3 R12, R60, -c[0x0][0x20], RZ ;  /* 0x800008003c0c7a10 */ /* 0x000fe40007ffe0ff */
[----:B------:R-:W-:-:S03]  /*90b0*/  MOV R15, 0x0 ;  /* 0x00000000000f7802 */ /* 0x000fc60000000f00 */
[----:B------:R1:W-:Y:S01]  /*90c0*/  STL.64 [R12], R2 ;  /* 0x000000020c007387 */ /* 0x0003e20000100a00 */
[----:B------:R-:W-:Y:S05]  /*90d0*/  RET.REL.NODEC R14 `(_ZN7cutlass13device_kernelIN5flash19enable_sm80_to_sm89INS1_16FlashAttnBwdSm80INS1_25CollectiveMainloopBwdSm80ILi2ELi2EN4cute5tupleIJNS5_1CILi128EEES8_NS7_ILi64EEEEEENS_6half_tEfNS_4arch4Sm80ELb1ELb0ELb1ELb1ELb1ELb0ELb0ELb0ELi2ELi4ELi4ELi4ELb0EEENS1_21CollectiveEpilogueBwdISA_SB_SD_Li256ELb1ELb0ELi2EEENS1_25SingleTileBwdLPTSchedulerILb1ELi128ELb1EEEEEEEEEvNT_6ParamsE) ;  /* 0xffff6f200e007950 */ /* 0x000fea0003c3ffff */
        .type           $_ZN7cutlass13device_kernelIN5flash19enable_sm80_to_sm89INS1_16FlashAttnBwdSm80INS1_25CollectiveMainloopBwdSm80ILi2ELi2EN4cute5tupleIJNS5_1CILi128EEES8_NS7_ILi64EEEEEENS_6half_tEfNS_4arch4Sm80ELb1ELb0ELb1ELb1ELb1ELb0ELb0ELb0ELi2ELi4ELi4ELi4ELb0EEENS1_21CollectiveEpilogueBwdISA_SB_SD_Li256ELb1ELb0ELi2EEENS1_25SingleTileBwdLPTSchedulerILb1ELi128ELb1EEEEEEEEEvNT_6ParamsE$_ZN4cute3eso3ESOILb1ELb0EJNS_6LayoutINS_5tupleIJNS3_IJNS_1CILi1EEENS3_IJNS4_ILi2EEES6_EEEEEES6_NS4_ILi4EEEEEENS3_IJNS3_IJNS4_ILi0EEENS3_IJS5_S9_EEEEEES6_NS4_ILi8EEEEEEEENS_10ViewEngineIPjEEEEC2ERKSG_RKSJ_,@function
        .size           $_ZN7cutlass13device_kernelIN5flash19enable_sm80_to_sm89INS1_16FlashAttnBwdSm80INS1_25CollectiveMainloopBwdSm80ILi2ELi2EN4cute5tupleIJNS5_1CILi128EEES8_NS7_ILi64EEEEEENS_6half_tEfNS_4arch4Sm80ELb1ELb0ELb1ELb1ELb1ELb0ELb0ELb0ELi2ELi4ELi4ELi4ELb0EEENS1_21CollectiveEpilogueBwdISA_SB_SD_Li256ELb1ELb0ELi2EEENS1_25SingleTileBwdLPTSchedulerILb1ELi128ELb1EEEEEEEEEvNT_6ParamsE$_ZN4cute3eso3ESOILb1ELb0EJNS_6LayoutINS_5tupleIJNS3_IJNS_1CILi1EEENS3_IJNS4_ILi2EEES6_EEEEEES6_NS4_ILi4EEEEEENS3_IJNS3_IJNS4_ILi0EEENS3_IJS5_S9_EEEEEES6_NS4_ILi8EEEEEEEENS_10ViewEngineIPjEEEEC2ERKSG_RKSJ_,($_ZN7cutlass13device_kernelIN5flash19enable_sm80_to_sm89INS1_16FlashAttnBwdSm80INS1_25CollectiveMainloopBwdSm80ILi2ELi2EN4cute5tupleIJNS5_1CILi128EEES8_NS7_ILi64EEEEEENS_6half_tEfNS_4arch4Sm80ELb1ELb0ELb1ELb1ELb1ELb0ELb0ELb0ELi2ELi4ELi4ELi4ELb0EEENS1_21CollectiveEpilogueBwdISA_SB_SD_Li256ELb1ELb0ELi2EEENS1_25SingleTileBwdLPTSchedulerILb1ELi128ELb1EEEEEEEEEvNT_6ParamsE$_ZN4cute3eso3ESOILb1ELb0EJNS_6LayoutINS_5tupleIJNS3_IJNS_1CILi1EEENS3_IJNS4_ILi4EEENS4_ILi2EEEEEEEEES7_S6_EEENS3_IJNS3_IJNS4_ILi0EEENS3_IJS5_NS4_ILi8EEEEEEEEES6_NS4_ILi16EEEEEEEENS_10ViewEngineIPN7cutlass6half_tEEEEEC2ERKSH_RKSM_ - $_ZN7cutlass13device_kernelIN5flash19enable_sm80_to_sm89INS1_16FlashAttnBwdSm80INS1_25CollectiveMainloopBwdSm80ILi2ELi2EN4cute5tupleIJNS5_1CILi128EEES8_NS7_ILi64EEEEEENS_6half_tEfNS_4arch4Sm80ELb1ELb0ELb1ELb1ELb1ELb0ELb0ELb0ELi2ELi4ELi4ELi4ELb0EEENS1_21CollectiveEpilogueBwdISA_SB_SD_Li256ELb1ELb0ELi2EEENS1_25SingleTileBwdLPTSchedulerILb1ELi128ELb1EEEEEEEEEvNT_6ParamsE$_ZN4cute3eso3ESOILb1ELb0EJNS_6LayoutINS_5tupleIJNS3_IJNS_1CILi1EEENS3_IJNS4_ILi2EEES6_EEEEEES6_NS4_ILi4EEEEEENS3_IJNS3_IJNS4_ILi0EEENS3_IJS5_S9_EEEEEES6_NS4_ILi8EEEEEEEENS_10ViewEngineIPjEEEEC2ERKSG_RKSJ_)
$_ZN7cutlass13device_kernelIN5flash19enable_sm80_to_sm89INS1_16FlashAttnBwdSm80INS1_25CollectiveMainloopBwdSm80ILi2ELi2EN4cute5tupleIJNS5_1CILi128EEES8_NS7_ILi64EEEEEENS_6half_tEfNS_4arch4Sm80ELb1ELb0ELb1ELb1ELb1ELb0ELb0ELb0ELi2ELi4ELi4ELi4ELb0EEENS1_21CollectiveEpilogueBwdISA_SB_SD_Li256ELb1ELb0ELi2EEENS1_25SingleTileBwdLPTSchedulerILb1ELi128ELb1EEEEEEEEEvNT_6ParamsE$_ZN4cute3eso3ESOILb1ELb0EJNS_6LayoutINS_5tupleIJNS3_IJNS_1CILi1EEENS3_IJNS4_ILi2EEES6_EEEEEES6_NS4_ILi4EEEEEENS3_IJNS3_IJNS4_ILi0EEENS3_IJS5_S9_EEEEEES6_NS4_ILi8EEEEEEEENS_10ViewEngineIPjEEEEC2ERKSG_RKSJ_:
[----:B------:R-:W-:Y:S01]  /*90e0*/  IADD3 R5, R70, -c[0x0][0x20], RZ ;  /* 0x8000080046057a10 */ /* 0x000fe20007ffe0ff */
[----:B------:R-:W-:Y:S01]  /*90f0*/  IMAD.MOV.U32 R14, RZ, RZ, R6 ;  /* 0x000000ffff0e7224 */ /* 0x000fe200078e0006 */
[----:B------:R-:W-:-:S03]  /*9100*/  MOV R15, 0x0 ;  /* 0x00000000000f7802 */ /* 0x000fc60000000f00 */
[----:B------:R1:W-:Y:S01]  /*9110*/  STL.64 [R5], R2 ;  /* 0x0000000205007387 */ /* 0x0003e20000100a00 */
[----:B------:R-:W-:Y:S05]  /*9120*/  RET.REL.NODEC R14 `(_ZN7cutlass13device_kernelIN5flash19enable_sm80_to_sm89INS1_16FlashAttnBwdSm80INS1_25CollectiveMainloopBwdSm80ILi2ELi2EN4cute5tupleIJNS5_1CILi128EEES8_NS7_ILi64EEEEEENS_6half_tEfNS_4arch4Sm80ELb1ELb0ELb1ELb1ELb1ELb0ELb0ELb0ELi2ELi4ELi4ELi4ELb0EEENS1_21CollectiveEpilogueBwdISA_SB_SD_Li256ELb1ELb0ELi2EEENS1_25SingleTileBwdLPTSchedulerILb1ELi128ELb1EEEEEEEEEvNT_6ParamsE) ;  /* 0xffff6ed00e007950 */ /* 0x000fea0003c3ffff */
        .type           $_ZN7cutlass13device_kernelIN5flash19enable_sm80_to_sm89INS1_16FlashAttnBwdSm80INS1_25CollectiveMainloopBwdSm80ILi2ELi2EN4cute5tupleIJNS5_1CILi128EEES8_NS7_ILi64EEEEEENS_6half_tEfNS_4arch4Sm80ELb1ELb0ELb1ELb1ELb1ELb0ELb0ELb0ELi2ELi4ELi4ELi4ELb0EEENS1_21CollectiveEpilogueBwdISA_SB_SD_Li256ELb1ELb0ELi2EEENS1_25SingleTileBwdLPTSchedulerILb1ELi128ELb1EEEEEEEEEvNT_6ParamsE$_ZN4cute3eso3ESOILb1ELb0EJNS_6LayoutINS_5tupleIJNS3_IJNS_1CILi1EEENS3_IJNS4_ILi4EEENS4_ILi2EEEEEEEEES7_S6_EEENS3_IJNS3_IJNS4_ILi0EEENS3_IJS5_NS4_ILi8EEEEEEEEES6_NS4_ILi16EEEEEEEENS_10ViewEngineIPN7cutlass6half_tEEEEEC2ERKSH_RKSM_,@function
        .size           $_ZN7cutlass13device_kernelIN5flash19enable_sm80_to_sm89INS1_16FlashAttnBwdSm80INS1_25CollectiveMainloopBwdSm80ILi2ELi2EN4cute5tupleIJNS5_1CILi128EEES8_NS7_ILi64EEEEEENS_6half_tEfNS_4arch4Sm80ELb1ELb0ELb1ELb1ELb1ELb0ELb0ELb0ELi2ELi4ELi4ELi4ELb0EEENS1_21CollectiveEpilogueBwdISA_SB_SD_Li256ELb1ELb0ELi2EEENS1_25SingleTileBwdLPTSchedulerILb1ELi128ELb1EEEEEEEEEvNT_6ParamsE$_ZN4cute3eso3ESOILb1ELb0EJNS_6LayoutINS_5tupleIJNS3_IJNS_1CILi1EEENS3_IJNS4_ILi4EEENS4_ILi2EEEEEEEEES7_S6_EEENS3_IJNS3_IJNS4_ILi0EEENS3_IJS5_NS4_ILi8EEEEEEEEES6_NS4_ILi16EEEEEEEENS_10ViewEngineIPN7cutlass6half_tEEEEEC2ERKSH_RKSM_,($_ZN7cutlass13device_kernelIN5flash19enable_sm80_to_sm89INS1_16FlashAttnBwdSm80INS1_25CollectiveMainloopBwdSm80ILi2ELi2EN4cute5tupleIJNS5_1CILi128EEES8_NS7_ILi64EEEEEENS_6half_tEfNS_4arch4Sm80ELb1ELb0ELb1ELb1ELb1ELb0ELb0ELb0ELi2ELi4ELi4ELi4ELb0EEENS1_21CollectiveEpilogueBwdISA_SB_SD_Li256ELb1ELb0ELi2EEENS1_25SingleTileBwdLPTSchedulerILb1ELi128ELb1EEEEEEEEEvNT_6ParamsE$_ZN4cute3eso3ESOILb1ELb0EJNS_6LayoutINS_5tupleIJNS3_IJNS_1CILi1EEENS4_ILi2EEEEEEEEENS3_IJNS3_IJS5_S5_EEEEEEEENS_10ViewEngineIPjEEEEC2ERKSB_RKSE_ - $_ZN7cutlass13device_kernelIN5flash19enable_sm80_to_sm89INS1_16FlashAttnBwdSm80INS1_25CollectiveMainloopBwdSm80ILi2ELi2EN4cute5tupleIJNS5_1CILi128EEES8_NS7_ILi64EEEEEENS_6half_tEfNS_4arch4Sm80ELb1ELb0ELb1ELb1ELb1ELb0ELb0ELb0ELi2ELi4ELi4ELi4ELb0EEENS1_21CollectiveEpilogueBwdISA_SB_SD_Li256ELb1ELb0ELi2EEENS1_25SingleTileBwdLPTSchedulerILb1ELi128ELb1EEEEEEEEEvNT_6ParamsE$_ZN4cute3eso3ESOILb1ELb0EJNS_6LayoutINS_5tupleIJNS3_IJNS_1CILi1EEENS3_IJNS4_ILi4EEENS4_ILi2EEEEEEEEES7_S6_EEENS3_IJNS3_IJNS4_ILi0EEENS3_IJS5_NS4_ILi8EEEEEEEEES6_NS4_ILi16EEEEEEEENS_10ViewEngineIPN7cutlass6half_tEEEEEC2ERKSH_RKSM_)
$_ZN7cutlass13device_kernelIN5flash19enable_sm80_to_sm89INS1_16FlashAttnBwdSm80INS1_25CollectiveMainloopBwdSm80ILi2ELi2EN4cute5tupleIJNS5_1CILi128EEES8_NS7_ILi64EEEEEENS_6half_tEfNS_4arch4Sm80ELb1ELb0ELb1ELb1ELb1ELb0ELb0ELb0ELi2ELi4ELi4ELi4ELb0EEENS1_21CollectiveEpilogueBwdISA_SB_SD_Li256ELb1ELb0ELi2EEENS1_25SingleTileBwdLPTSchedulerILb1ELi128ELb1EEEEEEEEEvNT_6ParamsE$_ZN4cute3eso3ESOILb1ELb0EJNS_6LayoutINS_5tupleIJNS3_IJNS_1CILi1EEENS3_IJNS4_ILi4EEENS4_ILi2EEEEEEEEES7_S6_EEENS3_IJNS3_IJNS4_ILi0EEENS3_IJS5_NS4_ILi8EEEEEEEEES6_NS4_ILi16EEEEEEEENS_10ViewEngineIPN7cutlass6half_tEEEEEC2ERKSH_RKSM_:
[----:B------:R-:W-:Y:S01]  /*9130*/  IADD3 R3, R70, -c[0x0][0x20], RZ ;  /* 0x8000080046037a10 */ /* 0x000fe20007ffe0ff */
[----:B------:R-:W-:Y:S01]  /*9140*/  IMAD.MOV.U32 R14, RZ, RZ, R2 ;  /* 0x000000ffff0e7224 */ /* 0x000fe200078e0002 */
[----:B------:R-:W-:Y:S01]  /*9150*/  MOV R16, R6 ;  /* 0x0000000600107202 */ /* 0x000fe20000000f00 */
[----:B------:R-:W-:Y:S01]  /*9160*/  IMAD.MOV.U32 R15, RZ, RZ, R5 ;  /* 0x000000ffff0f7224 */ /* 0x000fe200078e0005 */
[----:B------:R-:W-:-:S04]  /*9170*/  MOV R17, 0x0 ;  /* 0x0000000000117802 */ /* 0x000fc80000000f00 */
[----:B------:R1:W-:Y:S01]  /*9180*/  STL.64 [R3], R14 ;  /* 0x0000000e03007387 */ /* 0x0003e20000100a00 */
[----:B------:R-:W-:Y:S05]  /*9190*/  RET.REL.NODEC R16 `(_ZN7cutlass13device_kernelIN5flash19enable_sm80_to_sm89INS1_16FlashAttnBwdSm80INS1_25CollectiveMainloopBwdSm80ILi2ELi2EN4cute5tupleIJNS5_1CILi128EEES8_NS7_ILi64EEEEEENS_6half_tEfNS_4arch4Sm80ELb1ELb0ELb1ELb1ELb1ELb0ELb0ELb0ELi2ELi4ELi4ELi4ELb0EEENS1_21CollectiveEpilogueBwdISA_SB_SD_Li256ELb1ELb0ELi2EEENS1_25SingleTileBwdLPTSchedulerILb1ELi128ELb1EEEEEEEEEvNT_6ParamsE) ;  /* 0xffff6e6010007950 */ /* 0x000fea0003c3ffff */
        .type           $_ZN7cutlass13device_kernelIN5flash19enable_sm80_to_sm89INS1_16FlashAttnBwdSm80INS1_25CollectiveMainloopBwdSm80ILi2ELi2EN4cute5tupleIJNS5_1CILi128EEES8_NS7_ILi64EEEEEENS_6half_tEfNS_4arch4Sm80ELb1ELb0ELb1ELb1ELb1ELb0ELb0ELb0ELi2ELi4ELi4ELi4ELb0EEENS1_21CollectiveEpilogueBwdISA_SB_SD_Li256ELb1ELb0ELi2EEENS1_25SingleTileBwdLPTSchedulerILb1ELi128ELb1EEEEEEEEEvNT_6ParamsE$_ZN4cute3eso3ESOILb1ELb0EJNS_6LayoutINS_5tupleIJNS3_IJNS_1CILi1EEENS4_ILi2EEEEEEEEENS3_IJNS3_IJS5_S5_EEEEEEEENS_10ViewEngineIPjEEEEC2ERKSB_RKSE_,@function
        .size           $_ZN7cutlass13device_kernelIN5flash19enable_sm80_to_sm89INS1_16FlashAttnBwdSm80INS1_25CollectiveMainloopBwdSm80ILi2ELi2EN4cute5tupleIJNS5_1CILi128EEES8_NS7_ILi64EEEEEENS_6half_tEfNS_4arch4Sm80ELb1ELb0ELb1ELb1ELb1ELb0ELb0ELb0ELi2ELi4ELi4ELi4ELb0EEENS1_21CollectiveEpilogueBwdISA_SB_SD_Li256ELb1ELb0ELi2EEENS1_25SingleTileBwdLPTSchedulerILb1ELi128ELb1EEEEEEEEEvNT_6ParamsE$_ZN4cute3eso3ESOILb1ELb0EJNS_6LayoutINS_5tupleIJNS3_IJNS_1CILi1EEENS4_ILi2EEEEEEEEENS3_IJNS3_IJS5_S5_EEEEEEEENS_10ViewEngineIPjEEEEC2ERKSB_RKSE_,($_ZN7cutlass13device_kernelIN5flash19enable_sm80_to_sm89INS1_16FlashAttnBwdSm80INS1_25CollectiveMainloopBwdSm80ILi2ELi2EN4cute5tupleIJNS5_1CILi128EEES8_NS7_ILi64EEEEEENS_6half_tEfNS_4arch4Sm80ELb1ELb0ELb1ELb1ELb1ELb0ELb0ELb0ELi2ELi4ELi4ELi4ELb0EEENS1_21CollectiveEpilogueBwdISA_SB_SD_Li256ELb1ELb0ELi2EEENS1_25SingleTileBwdLPTSchedulerILb1ELi128ELb1EEEEEEEEEvNT_6ParamsE$_ZN4cute3eso3ESOILb1ELb0EJNS_6LayoutINS_5tupleIJNS3_IJNS_1CILi1EEENS4_ILi2EEEEEES6_NS4_ILi8EEEEEENS3_IJNS3_IJS5_S5_EEES6_NS4_ILi4EEEEEEEENS_10ViewEngineIPKN7cutlass5ArrayIfLi2ELb1EEEEEEEC2ERKSD_RKSK_ - $_ZN7cutlass13device_kernelIN5flash19enable_sm80_to_sm89INS1_16FlashAttnBwdSm80INS1_25CollectiveMainloopBwdSm80ILi2ELi2EN4cute5tupleIJNS5_1CILi128EEES8_NS7_ILi64EEEEEENS_6half_tEfNS_4arch4Sm80ELb1ELb0ELb1ELb1ELb1ELb0ELb0ELb0ELi2ELi4ELi4ELi4ELb0EEENS1_21CollectiveEpilogueBwdISA_SB_SD_Li256ELb1ELb0ELi2EEENS1_25SingleTileBwdLPTSchedulerILb1ELi128ELb1EEEEEEEEEvNT_6ParamsE$_ZN4cute3eso3ESOILb1ELb0EJNS_6LayoutINS_5tupleIJNS3_IJNS_1CILi1EEENS4_ILi2EEEEEEEEENS3_IJNS3_IJS5_S5_EEEEEEEENS_10ViewEngineIPjEEEEC2ERKSB_RKSE_)
$_ZN7cutlass13device_kernelIN5flash19enable_sm80_to_sm89INS1_16FlashAttnBwdSm80INS1_25CollectiveMainloopBwdSm80ILi2ELi2EN4cute5tupleIJNS5_1CILi128EEES8_NS7_ILi64EEEEEENS_6half_tEfNS_4arch4Sm80ELb1ELb0ELb1ELb1ELb1ELb0ELb0ELb0ELi2ELi4ELi4ELi4ELb0EEENS1_21CollectiveEpilogueBwdISA_SB_SD_Li256ELb1ELb0ELi2EEENS1_25SingleTileBwdLPTSchedulerILb1ELi128ELb1EEEEEEEEEvNT_6ParamsE$_ZN4cute3eso3ESOILb1ELb0EJNS_6LayoutINS_5tupleIJNS3_IJNS_1CILi1EEENS4_ILi2EEEEEEEEENS3_IJNS3_IJS5_S5_EEEEEEEENS_10ViewEngineIPjEEEEC2ERKSB_RKSE_:
[----:B------:R-:W-:Y:S01]  /*91a0*/  IADD3 R2, R60, -c[0x0][0x20], RZ ;  /* 0x800008003c027a10 */ /* 0x000fe20007ffe0ff */
[----:B------:R-:W-:Y:S01]  /*91b0*/  IMAD.MOV.U32 R11, RZ, RZ, R3 ;  /* 0x000000ffff0b7224 */ /* 0x000fe200078e0003 */
[----:B------:R-:W-:-:S04]  /*91c0*/  MOV R5, 0x0 ;  /* 0x0000000000057802 */ /* 0x000fc80000000f00 */
[----:B------:R1:W-:Y:S01]  /*91d0*/  STL.64 [R2], R10 ;  /* 0x0000000a02007387 */ /* 0x0003e20000100a00 */
[----:B------:R-:W-:Y:S05]  /*91e0*/  RET.REL.NODEC R4 `(_ZN7cutlass13device_kernelIN5flash19enable_sm80_to_sm89INS1_16FlashAttnBwdSm80INS1_25CollectiveMainloopBwdSm80ILi2ELi2EN4cute5tupleIJNS5_1CILi128EEES8_NS7_ILi64EEEEEENS_6half_tEfNS_4arch4Sm80ELb1ELb0ELb1ELb1ELb1ELb0ELb0ELb0ELi2ELi4ELi4ELi4ELb0EEENS1_21CollectiveEpilogueBwdISA_SB_SD_Li256ELb1ELb0ELi2EEENS1_25SingleTileBwdLPTSchedulerILb1ELi128ELb1EEEEEEEEEvNT_6ParamsE) ;  /* 0xffff6e1004007950 */ /* 0x000fea0003c3ffff */
        .type           $_ZN7cutlass13device_kernelIN5flash19enable_sm80_to_sm89INS1_16FlashAttnBwdSm80INS1_25CollectiveMainloopBwdSm80ILi2ELi2EN4cute5tupleIJNS5_1CILi128EEES8_NS7_ILi64EEEEEENS_6half_tEfNS_4arch4Sm80ELb1ELb0ELb1ELb1ELb1ELb0ELb0ELb0ELi2ELi4ELi4ELi4ELb0EEENS1_21CollectiveEpilogueBwdISA_SB_SD_Li256ELb1ELb0ELi2EEENS1_25SingleTileBwdLPTSchedulerILb1ELi128ELb1EEEEEEEEEvNT_6ParamsE$_ZN4cute3eso3ESOILb1ELb0EJNS_6LayoutINS_5tupleIJNS3_IJNS_1CILi1EEENS4_ILi2EEEEEES6_NS4_ILi8EEEEEENS3_IJNS3_IJS5_S5_EEES6_NS4_ILi4EEEEEEEENS_10ViewEngineIPKN7cutlass5ArrayIfLi2ELb1EEEEEEEC2ERKSD_RKSK_,@function
        .size           $_ZN7cutlass13device_kernelIN5flash19enable_sm80_to_sm89INS1_16FlashAttnBwdSm80INS1_25CollectiveMainloopBwdSm80ILi2ELi2EN4cute5tupleIJNS5_1CILi128EEES8_NS7_ILi64EEEEEENS_6half_tEfNS_4arch4Sm80ELb1ELb0ELb1ELb1ELb1ELb0ELb0ELb0ELi2ELi4ELi4ELi4ELb0EEENS1_21CollectiveEpilogueBwdISA_SB_SD_Li256ELb1ELb0ELi2EEENS1_25SingleTileBwdLPTSchedulerILb1ELi128ELb1EEEEEEEEEvNT_6ParamsE$_ZN4cute3eso3ESOILb1ELb0EJNS_6LayoutINS_5tupleIJNS3_IJNS_1CILi1EEENS4_ILi2EEEEEES6_NS4_ILi8EEEEEENS3_IJNS3_IJS5_S5_EEES6_NS4_ILi4EEEEEEEENS_10ViewEngineIPKN7cutlass5ArrayIfLi2ELb1EEEEEEEC2ERKSD_RKSK_,($_ZN7cutlass13device_kernelIN5flash19enable_sm80_to_sm89INS1_16FlashAttnBwdSm80INS1_25CollectiveMainloopBwdSm80ILi2ELi2EN4cute5tupleIJNS5_1CILi128EEES8_NS7_ILi64EEEEEENS_6half_tEfNS_4arch4Sm80ELb1ELb0ELb1ELb1ELb1ELb0ELb0ELb0ELi2ELi4ELi4ELi4ELb0EEENS1_21CollectiveEpilogueBwdISA_SB_SD_Li256ELb1ELb0ELi2EEENS1_25SingleTileBwdLPTSchedulerILb1ELi128ELb1EEEEEEEEEvNT_6ParamsE$_ZN4cute3eso3ESOILb1ELb0EJNS_6LayoutINS_5tupleIJNS3_IJNS_1CILi1EEENS4_ILi2EEEEEES6_NS4_ILi8EEEEEENS3_IJNS3_IJS5_S5_EEES6_NS4_ILi4EEEEEEEENS_10ViewEngineIPN7cutlass5ArrayINSF_6half_tELi2ELb0EEEEEEEC2ERKSD_RKSK_ - $_ZN7cutlass13device_kernelIN5flash19enable_sm80_to_sm89INS1_16FlashAttnBwdSm80INS1_25CollectiveMainloopBwdSm80ILi2ELi2EN4cute5tupleIJNS5_1CILi128EEES8_NS7_ILi64EEEEEENS_6half_tEfNS_4arch4Sm80ELb1ELb0ELb1ELb1ELb1ELb0ELb0ELb0ELi2ELi4ELi4ELi4ELb0EEENS1_21CollectiveEpilogueBwdISA_SB_SD_Li256ELb1ELb0ELi2EEENS1_25SingleTileBwdLPTSchedulerILb1ELi128ELb1EEEEEEEEEvNT_6ParamsE$_ZN4cute3eso3ESOILb1ELb0EJNS_6LayoutINS_5tupleIJNS3_IJNS_1CILi1EEENS4_ILi2EEEEEES6_NS4_ILi8EEEEEENS3_IJNS3_IJS5_S5_EEES6_NS4_ILi4EEEEEEEENS_10ViewEngineIPKN7cutlass5ArrayIfLi2ELb1EEEEEEEC2ERKSD_RKSK_)
$_ZN7cutlass13device_kernelIN5flash19enable_sm80_to_sm89INS1_16FlashAttnBwdSm80INS1_25CollectiveMainloopBwdSm80ILi2ELi2EN4cute5tupleIJNS5_1CILi128EEES8_NS7_ILi64EEEEEENS_6half_tEfNS_4arch4Sm80ELb1ELb0ELb1ELb1ELb1ELb0ELb0ELb0ELi2ELi4ELi4ELi4ELb0EEENS1_21CollectiveEpilogueBwdISA_SB_SD_Li256ELb1ELb0ELi2EEENS1_25SingleTileBwdLPTSchedulerILb1ELi128ELb1EEEEEEEEEvNT_6ParamsE$_ZN4cute3eso3ESOILb1ELb0EJNS_6LayoutINS_5tupleIJNS3_IJNS_1CILi1EEENS4_ILi2EEEEEES6_NS4_ILi8EEEEEENS3_IJNS3_IJS5_S5_EEES6_NS4_ILi4EEEEEEEENS_10ViewEngineIPKN7cutlass5ArrayIfLi2ELb1EEEEEEEC2ERKSD_RKSK_:
[----:B------:R-:W-:Y:S01]  /*91f0*/  IADD3 R3, R70, -c[0x0][0x20], RZ ;  /* 0x8000080046037a10 */ /* 0x000fe20007ffe0ff */
[----:B------:R-:W-:Y:S01]  /*9200*/  IMAD.MOV.U32 R22, RZ, RZ, R2 ;  /* 0x000000ffff167224 */ /* 0x000fe200078e0002 */
[----:B------:R-:W-:-:S04]  /*9210*/  MOV R15, 0x0 ;  /* 0x00000000000f7802 */ /* 0x000fc80000000f00 */
[----:B------:R1:W-:Y:S01]  /*9220*/  STL.64 [R3], R22 ;  /* 0x0000001603007387 */ /* 0x0003e20000100a00 */
[----:B------:R-:W-:Y:S05]  /*9230*/  RET.REL.NODEC R14 `(_ZN7cutlass13device_kernelIN5flash19enable_sm80_to_sm89INS1_16FlashAttnBwdSm80INS1_25CollectiveMainloopBwdSm80ILi2ELi2EN4cute5tupleIJNS5_1CILi128EEES8_NS7_ILi64EEEEEENS_6half_tEfNS_4arch4Sm80ELb1ELb0ELb1ELb1ELb1ELb0ELb0ELb0ELi2ELi4ELi4ELi4ELb0EEENS1_21CollectiveEpilogueBwdISA_SB_SD_Li256ELb1ELb0ELi2EEENS1_25SingleTileBwdLPTSchedulerILb1ELi128ELb1EEEEEEEEEvNT_6ParamsE) ;  /* 0xffff6dc00e007950 */ /* 0x000fea0003c3ffff */
        .type           $_ZN7cutlass13device_kernelIN5flash19enable_sm80_to_sm89INS1_16FlashAttnBwdSm80INS1_25CollectiveMainloopBwdSm80ILi2ELi2EN4cute5tupleIJNS5_1CILi128EEES8_NS7_ILi64EEEEEENS_6half_tEfNS_4arch4Sm80ELb1ELb0ELb1ELb1ELb1ELb0ELb0ELb0ELi2ELi4ELi4ELi4ELb0EEENS1_21CollectiveEpilogueBwdISA_SB_SD_Li256ELb1ELb0ELi2EEENS1_25SingleTileBwdLPTSchedulerILb1ELi128ELb1EEEEEEEEEvNT_6ParamsE$_ZN4cute3eso3ESOILb1ELb0EJNS_6LayoutINS_5tupleIJNS3_IJNS_1CILi1EEENS4_ILi2EEEEEES6_NS4_ILi8EEEEEENS3_IJNS3_IJS5_S5_EEES6_NS4_ILi4EEEEEEEENS_10ViewEngineIPN7cutlass5ArrayINSF_6half_tELi2ELb0EEEEEEEC2ERKSD_RKSK_,@function
        .size           $_ZN7cutlass13device_kernelIN5flash19enable_sm80_to_sm89INS1_16FlashAttnBwdSm80INS1_25CollectiveMainloopBwdSm80ILi2ELi2EN4cute5tupleIJNS5_1CILi128EEES8_NS7_ILi64EEEEEENS_6half_tEfNS_4arch4Sm80ELb1ELb0ELb1ELb1ELb1ELb0ELb0ELb0ELi2ELi4ELi4ELi4ELb0EEENS1_21CollectiveEpilogueBwdISA_SB_SD_Li256ELb1ELb0ELi2EEENS1_25SingleTileBwdLPTSchedulerILb1ELi128ELb1EEEEEEEEEvNT_6ParamsE$_ZN4cute3eso3ESOILb1ELb0EJNS_6LayoutINS_5tupleIJNS3_IJNS_1CILi1EEENS4_ILi2EEEEEES6_NS4_ILi8EEEEEENS3_IJNS3_IJS5_S5_EEES6_NS4_ILi4EEEEEEEENS_10ViewEngineIPN7cutlass5ArrayINSF_6half_tELi2ELb0EEEEEEEC2ERKSD_RKSK_,($_ZN7cutlass13device_kernelIN5flash19enable_sm80_to_sm89INS1_16FlashAttnBwdSm80INS1_25CollectiveMainloopBwdSm80ILi2ELi2EN4cute5tupleIJNS5_1CILi128EEES8_NS7_ILi64EEEEEENS_6half_tEfNS_4arch4Sm80ELb1ELb0ELb1ELb1ELb1ELb0ELb0ELb0ELi2ELi4ELi4ELi4ELb0EEENS1_21CollectiveEpilogueBwdISA_SB_SD_Li256ELb1ELb0ELi2EEENS1_25SingleTileBwdLPTSchedulerILb1ELi128ELb1EEEEEEEEEvNT_6ParamsE$_ZN4cute3eso3ESOILb1ELb0EJNS_6LayoutINS_5tupleIJNS3_IJNS_1CILi1EEENS4_ILi2EEES6_EEEEEENS3_IJNS3_IJS5_S5_S6_EEEEEEEENS_10ViewEngineIPjEEEEC2ERKSB_RKSE_ - $_ZN7cutlass13device_kernelIN5flash19enable_sm80_to_sm89INS1_16FlashAttnBwdSm80INS1_25CollectiveMainloopBwdSm80ILi2ELi2EN4cute5tupleIJNS5_1CILi128EEES8_NS7_ILi64EEEEEENS_6half_tEfNS_4arch4Sm80ELb1ELb0ELb1ELb1ELb1ELb0ELb0ELb0ELi2ELi4ELi4ELi4ELb0EEENS1_21CollectiveEpilogueBwdISA_SB_SD_Li256ELb1ELb0ELi2EEENS1_25SingleTileBwdLPTSchedulerILb1ELi128ELb1EEEEEEEEEvNT_6ParamsE$_ZN4cute3eso3ESOILb1ELb0EJNS_6LayoutINS_5tupleIJNS3_IJNS_1CILi1EEENS4_ILi2EEEEEES6_NS4_ILi8EEEEEENS3_IJNS3_IJS5_S5_EEES6_NS4_ILi4EEEEEEEENS_10ViewEngineIPN7cutlass5ArrayINSF_6half_tELi2ELb0EEEEEEEC2ERKSD_RKSK_)
$_ZN7cutlass13device_kernelIN5flash19enable_sm80_to_sm89INS1_16FlashAttnBwdSm80INS1_25CollectiveMainloopBwdSm80ILi2ELi2EN4cute5tupleIJNS5_1CILi128EEES8_NS7_ILi64EEEEEENS_6half_tEfNS_4arch4Sm80ELb1ELb0ELb1ELb1ELb1ELb0ELb0ELb0ELi2ELi4ELi4ELi4ELb0EEENS1_21CollectiveEpilogueBwdISA_SB_SD_Li256ELb1ELb0ELi2EEENS1_25SingleTileBwdLPTSchedulerILb1ELi128ELb1EEEEEEEEEvNT_6ParamsE$_ZN4cute3eso3ESOILb1ELb0EJNS_6LayoutINS_5tupleIJNS3_IJNS_1CILi1EEENS4_ILi2EEEEEES6_NS4_ILi8EEEEEENS3_IJNS3_IJS5_S5_EEES6_NS4_ILi4EEEEEEEENS_10ViewEngineIPN7cutlass5ArrayINSF_6half_tELi2ELb0EEEEEEEC2ERKSD_RKSK_:
[----:B------:R-:W-:Y:S01]  /*9240*/  IADD3 R2, R70, -c[0x0][0x20], RZ ;  /* 0x8000080046027a10 */ /* 0x000fe20007ffe0ff */
[----:B------:R-:W-:Y:S01]  /*9250*/  IMAD.MOV.U32 R17, RZ, RZ, R3 ;  /* 0x000000ffff117224 */ /* 0x000fe200078e0003 */
[----:B------:R-:W-:-:S04]  /*9260*/  MOV R15, 0x0 ;  /* 0x00000000000f7802 */ /* 0x000fc80000000f00 */
[----:B------:R1:W-:Y:S01]  /*9270*/  STL.64 [R2], R16 ;  /* 0x0000001002007387 */ /* 0x0003e20000100a00 */
[----:B------:R-:W-:Y:S05]  /*9280*/  RET.REL.NODEC R14 `(_ZN7cutlass13device_kernelIN5flash19enable_sm80_to_sm89INS1_16FlashAttnBwdSm80INS1_25CollectiveMainloopBwdSm80ILi2ELi2EN4cute5tupleIJNS5_1CILi128EEES8_NS7_ILi64EEEEEENS_6half_tEfNS_4arch4Sm80ELb1ELb0ELb1ELb1ELb1ELb0ELb0ELb0ELi2ELi4ELi4ELi4ELb0EEENS1_21CollectiveEpilogueBwdISA_SB_SD_Li256ELb1ELb0ELi2EEENS1_25SingleTileBwdLPTSchedulerILb1ELi128ELb1EEEEEEEEEvNT_6ParamsE) ;  /* 0xffff6d700e007950 */ /* 0x000fea0003c3ffff */
        .type           $_ZN7cutlass13device_kernelIN5flash19enable_sm80_to_sm89INS1_16FlashAttnBwdSm80INS1_25CollectiveMainloopBwdSm80ILi2ELi2EN4cute5tupleIJNS5_1CILi128EEES8_NS7_ILi64EEEEEENS_6half_tEfNS_4arch4Sm80ELb1ELb0ELb1ELb1ELb1ELb0ELb0ELb0ELi2ELi4ELi4ELi4ELb0EEENS1_21CollectiveEpilogueBwdISA_SB_SD_Li256ELb1ELb0ELi2EEENS1_25SingleTileBwdLPTSchedulerILb1ELi128ELb1EEEEEEEEEvNT_6ParamsE$_ZN4cute3eso3ESOILb1ELb0EJNS_6LayoutINS_5tupleIJNS3_IJNS_1CILi1EEENS4_ILi2EEES6_EEEEEENS3_IJNS3_IJS5_S5_S6_EEEEEEEENS_10ViewEngineIPjEEEEC2ERKSB_RKSE_,@function
        .size           $_ZN7cutlass13device_kernelIN5flash19enable_sm80_to_sm89INS1_16FlashAttnBwdSm80INS1_25CollectiveMainloopBwdSm80ILi2ELi2EN4cute5tupleIJNS5_1CILi128EEES8_NS7_ILi64EEEEEENS_6half_tEfNS_4arch4Sm80ELb1ELb0ELb1ELb1ELb1ELb0ELb0ELb0ELi2ELi4ELi4ELi4ELb0EEENS1_21CollectiveEpilogueBwdISA_SB_SD_Li256ELb1ELb0ELi2EEENS1_25SingleTileBwdLPTSchedulerILb1ELi128ELb1EEEEEEEEEvNT_6ParamsE$_ZN4cute3eso3ESOILb1ELb0EJNS_6LayoutINS_5tupleIJNS3_IJNS_1CILi1EEENS4_ILi2EEES6_EEEEEENS3_IJNS3_IJS5_S5_S6_EEEEEEEENS_10ViewEngineIPjEEEEC2ERKSB_RKSE_,($_ZN7cutlass13device_kernelIN5flash19enable_sm80_to_sm89INS1_16FlashAttnBwdSm80INS1_25CollectiveMainloopBwdSm80ILi2ELi2EN4cute5tupleIJNS5_1CILi128EEES8_NS7_ILi64EEEEEENS_6half_tEfNS_4arch4Sm80ELb1ELb0ELb1ELb1ELb1ELb0ELb0ELb0ELi2ELi4ELi4ELi4ELb0EEENS1_21CollectiveEpilogueBwdISA_SB_SD_Li256ELb1ELb0ELi2EEENS1_25SingleTileBwdLPTSchedulerILb1ELi128ELb1EEEEEEEEEvNT_6ParamsE$_ZN4cute3eso3ESOILb1ELb0EJNS_6LayoutINS_5tupleIJNS3_IJNS_1CILi1EEES5_EEEEEENS3_IJNS3_IJS5_NS4_ILi0EEEEEEEEEEENS_10ViewEngineINS_8smem_ptrIPN7cutlass9uint128_tEEEEEEEC2ERKSB_RKSI_ - $_ZN7cutlass13device_kernelIN5flash19enable_sm80_to_sm89INS1_16FlashAttnBwdSm80INS1_25CollectiveMainloopBwdSm80ILi2ELi2EN4cute5tupleIJNS5_1CILi128EEES8_NS7_ILi64EEEEEENS_6half_tEfNS_4arch4Sm80ELb1ELb0ELb1ELb1ELb1ELb0ELb0ELb0ELi2ELi4ELi4ELi4ELb0EEENS1_21CollectiveEpilogueBwdISA_SB_SD_Li256ELb1ELb0ELi2EEENS1_25SingleTileBwdLPTSchedulerILb1ELi128ELb1EEEEEEEEEvNT_6ParamsE$_ZN4cute3eso3ESOILb1ELb0EJNS_6LayoutINS_5tupleIJNS3_IJNS_1CILi1EEENS4_ILi2EEES6_EEEEEENS3_IJNS3_IJS5_S5_S6_EEEEEEEENS_10ViewEngineIPjEEEEC2ERKSB_RKSE_)
$_ZN7cutlass13device_kernelIN5flash19enable_sm80_to_sm89INS1_16FlashAttnBwdSm80INS1_25CollectiveMainloopBwdSm80ILi2ELi2EN4cute5tupleIJNS5_1CILi128EEES8_NS7_ILi64EEEEEENS_6half_tEfNS_4arch4Sm80ELb1ELb0ELb1ELb1ELb1ELb0ELb0ELb0ELi2ELi4ELi4ELi4ELb0EEENS1_21CollectiveEpilogueBwdISA_SB_SD_Li256ELb1ELb0ELi2EEENS1_25SingleTileBwdLPTSchedulerILb1ELi128ELb1EEEEEEEEEvNT_6ParamsE$_ZN4cute3eso3ESOILb1ELb0EJNS_6LayoutINS_5tupleIJNS3_IJNS_1CILi1EEENS4_ILi2EEES6_EEEEEENS3_IJNS3_IJS5_S5_S6_EEEEEEEENS_10ViewEngineIPjEEEEC2ERKSB_RKSE_:
[----:B------:R-:W-:Y:S02]  /*9290*/  IADD3 R2, R60, -c[0x0][0x20], RZ ;  /* 0x800008003c027a10 */ /* 0x000fe40007ffe0ff */
[----:B------:R-:W-:-:S03]  /*92a0*/  MOV R5, 0x0 ;  /* 0x0000000000057802 */ /* 0x000fc60000000f00 */
[----:B------:R1:W-:Y:S01]  /*92b0*/  STL.64 [R2], R12 ;  /* 0x0000000c02007387 */ /* 0x0003e20000100a00 */
[----:B------:R-:W-:Y:S05]  /*92c0*/  RET.REL.NODEC R4 `(_ZN7cutlass13device_kernelIN5flash19enable_sm80_to_sm89INS1_16FlashAttnBwdSm80INS1_25CollectiveMainloopBwdSm80ILi2ELi2EN4cute5tupleIJNS5_1CILi128EEES8_NS7_ILi64EEEEEENS_6half_tEfNS_4arch4Sm80ELb1ELb0ELb1ELb1ELb1ELb0ELb0ELb0ELi2ELi4ELi4ELi4ELb0EEENS1_21CollectiveEpilogueBwdISA_SB_SD_Li256ELb1ELb0ELi2EEENS1_25SingleTileBwdLPTSchedulerILb1ELi128ELb1EEEEEEEEEvNT_6ParamsE) ;  /* 0xffff6d3004007950 */ /* 0x000fea0003c3ffff */
        .type           $_ZN7cutlass13device_kernelIN5flash19enable_sm80_to_sm89INS1_16FlashAttnBwdSm80INS1_25CollectiveMainloopBwdSm80ILi2ELi2EN4cute5tupleIJNS5_1CILi128EEES8_NS7_ILi64EEEEEENS_6half_tEfNS_4arch4Sm80ELb1ELb0ELb1ELb1ELb1ELb0ELb0ELb0ELi2ELi4ELi4ELi4ELb0EEENS1_21CollectiveEpilogueBwdISA_SB_SD_Li256ELb1ELb0ELi2EEENS1_25SingleTileBwdLPTSchedulerILb1ELi128ELb1EEEEEEEEEvNT_6ParamsE$_ZN4cute3eso3ESOILb1ELb0EJNS_6LayoutINS_5tupleIJNS3_IJNS_1CILi1EEES5_EEEEEENS3_IJNS3_IJS5_NS4_ILi0EEEEEEEEEEENS_10ViewEngineINS_8smem_ptrIPN7cutlass9uint128_tEEEEEEEC2ERKSB_RKSI_,@function
        .size           $_ZN7cutlass13device_kernelIN5flash19enable_sm80_to_sm89INS1_16FlashAttnBwdSm80INS1_25CollectiveMainloopBwdSm80ILi2ELi2EN4cute5tupleIJNS5_1CILi128EEES8_NS7_ILi64EEEEEENS_6half_tEfNS_4arch4Sm80ELb1ELb0ELb1ELb1ELb1ELb0ELb0ELb0ELi2ELi4ELi4ELi4ELb0EEENS1_21CollectiveEpilogueBwdISA_SB_SD_Li256ELb1ELb0ELi2EEENS1_25SingleTileBwdLPTSchedulerILb1ELi128ELb1EEEEEEEEEvNT_6ParamsE$_ZN4cute3eso3ESOILb1ELb0EJNS_6LayoutINS_5tupleIJNS3_IJNS_1CILi1EEES5_EEEEEENS3_IJNS3_IJS5_NS4_ILi0EEEEEEEEEEENS_10ViewEngineINS_8smem_ptrIPN7cutlass9uint128_tEEEEEEEC2ERKSB_RKSI_,($_ZN7cutlass13device_kernelIN5flash19enable_sm80_to_sm89INS1_16FlashAttnBwdSm80INS1_25CollectiveMainloopBwdSm80ILi2ELi2EN4cute5tupleIJNS5_1CILi128EEES8_NS7_ILi64EEEEEENS_6half_tEfNS_4arch4Sm80ELb1ELb0ELb1ELb1ELb1ELb0ELb0ELb0ELi2ELi4ELi4ELi4ELb0EEENS1_21CollectiveEpilogueBwdISA_SB_SD_Li256ELb1ELb0ELi2EEENS1_25SingleTileBwdLPTSchedulerILb1ELi128ELb1EEEEEEEEEvNT_6ParamsE$_ZN4cute3eso3ESOILb1ELb0EJNS_6LayoutINS_5tupleIJNS3_IJNS_1CILi2EEES5_EEEEEENS3_IJNS3_IJNS4_ILi1EEES5_EEEEEEEENS_10ViewEngineIPKfEEEEC2ERKSB_RKSF_ - $_ZN7cutlass13device_kernelIN5flash19enable_sm80_to_sm89INS1_16FlashAttnBwdSm80INS1_25CollectiveMainloopBwdSm80ILi2ELi2EN4cute5tupleIJNS5_1CILi128EEES8_NS7_ILi64EEEEEENS_6half_tEfNS_4arch4Sm80ELb1ELb0ELb1ELb1ELb1ELb0ELb0ELb0ELi2ELi4ELi4ELi4ELb0EEENS1_21CollectiveEpilogueBwdISA_SB_SD_Li256ELb1ELb0ELi2EEENS1_25SingleTileBwdLPTSchedulerILb1ELi128ELb1EEEEEEEEEvNT_6ParamsE$_ZN4cute3eso3ESOILb1ELb0EJNS_6LayoutINS_5tupleIJNS3_IJNS_1CILi1EEES5_EEEEEENS3_IJNS3_IJS5_NS4_ILi0EEEEEEEEEEENS_10ViewEngineINS_8smem_ptrIPN7cutlass9uint128_tEEEEEEEC2ERKSB_RKSI_)
$_ZN7cutlass13device_kernelIN5flash19enable_sm80_to_sm89INS1_16FlashAttnBwdSm80INS1_25CollectiveMainloopBwdSm80ILi2ELi2EN4cute5tupleIJNS5_1CILi128EEES8_NS7_ILi64EEEEEENS_6half_tEfNS_4arch4Sm80ELb1ELb0ELb1ELb1ELb1ELb0ELb0ELb0ELi2ELi4ELi4ELi4ELb0EEENS1_21CollectiveEpilogueBwdISA_SB_SD_Li256ELb1ELb0ELi2EEENS1_25SingleTileBwdLPTSchedulerILb1ELi128ELb1EEEEEEEEEvNT_6ParamsE$_ZN4cute3eso3ESOILb1ELb0EJNS_6LayoutINS_5tupleIJNS3_IJNS_1CILi1EEES5_EEEEEENS3_IJNS3_IJS5_NS4_ILi0EEEEEEEEEEENS_10ViewEngineINS_8smem_ptrIPN7cutlass9uint128_tEEEEEEEC2ERKSB_RKSI_:
[----:B------:R-:W-:Y:S02]  /*92d0*/  IADD3 R38, R83, -c[0x0][0x20], RZ ;  /* 0x8000080053267a10 */ /* 0x000fe40007ffe0ff */
[----:B------:R-:W-:-:S03]  /*92e0*/  MOV R47, 0x0 ;  /* 0x00000000002f7802 */ /* 0x000fc60000000f00 */
[----:B------:R1:W-:Y:S01]  /*92f0*/  STL.64 [R38], R2 ;  /* 0x0000000226007387 */ /* 0x0003e20000100a00 */
[----:B------:R-:W-:Y:S05]  /*9300*/  RET.REL.NODEC R46 `(_ZN7cutlass13device_kernelIN5flash19enable_sm80_to_sm89INS1_16FlashAttnBwdSm80INS1_25CollectiveMainloopBwdSm80ILi2ELi2EN4cute5tupleIJNS5_1CILi128EEES8_NS7_ILi64EEEEEENS_6half_tEfNS_4arch4Sm80ELb1ELb0ELb1ELb1ELb1ELb0ELb0ELb0ELi2ELi4ELi4ELi4ELb0EEENS1_21CollectiveEpilogueBwdISA_SB_SD_Li256ELb1ELb0ELi2EEENS1_25SingleTileBwdLPTSchedulerILb1ELi128ELb1EEEEEEEEEvNT_6ParamsE) ;  /* 0xffff6cf02e007950 */ /* 0x000fea0003c3ffff */
        .type           $_ZN7cutlass13device_kernelIN5flash19enable_sm80_to_sm89INS1_16FlashAttnBwdSm80INS1_25CollectiveMainloopBwdSm80ILi2ELi2EN4cute5tupleIJNS5_1CILi128EEES8_NS7_ILi64EEEEEENS_6half_tEfNS_4arch4Sm80ELb1ELb0ELb1ELb1ELb1ELb0ELb0ELb0ELi2ELi4ELi4ELi4ELb0EEENS1_21CollectiveEpilogueBwdISA_SB_SD_Li256ELb1ELb0ELi2EEENS1_25SingleTileBwdLPTSchedulerILb1ELi128ELb1EEEEEEEEEvNT_6ParamsE$_ZN4cute3eso3ESOILb1ELb0EJNS_6LayoutINS_5tupleIJNS3_IJNS_1CILi2EEES5_EEEEEENS3_IJNS3_IJNS4_ILi1EEES5_EEEEEEEENS_10ViewEngineIPKfEEEEC2ERKSB_RKSF_,@function
        .size           $_ZN7cutlass13device_kernelIN5flash19enable_sm80_to_sm89INS1_16FlashAttnBwdSm80INS1_25CollectiveMainloopBwdSm80ILi2ELi2EN4cute5tupleIJNS5_1CILi128EEES8_NS7_ILi64EEEEEENS_6half_tEfNS_4arch4Sm80ELb1ELb0ELb1ELb1ELb1ELb0ELb0ELb0ELi2ELi4ELi4ELi4ELb0EEENS1_21CollectiveEpilogueBwdISA_SB_SD_Li256ELb1ELb0ELi2EEENS1_25SingleTileBwdLPTSchedulerILb1ELi128ELb1EEEEEEEEEvNT_6ParamsE$_ZN4cute3eso3ESOILb1ELb0EJNS_6LayoutINS_5tupleIJNS3_IJNS_1CILi2EEES5_EEEEEENS3_IJNS3_IJNS4_ILi1EEES5_EEEEEEEENS_10ViewEngineIPKfEEEEC2ERKSB_RKSF_,($_ZN7cutlass13device_kernelIN5flash19enable_sm80_to_sm89INS1_16FlashAttnBwdSm80INS1_25CollectiveMainloopBwdSm80ILi2ELi2EN4cute5tupleIJNS5_1CILi128EEES8_NS7_ILi64EEEEEENS_6half_tEfNS_4arch4Sm80ELb1ELb0ELb1ELb1ELb1ELb0ELb0ELb0ELi2ELi4ELi4ELi4ELb0EEENS1_21CollectiveEpilogueBwdISA_SB_SD_Li256ELb1ELb0ELi2EEENS1_25SingleTileBwdLPTSchedulerILb1ELi128ELb1EEEEEEEEEvNT_6ParamsE$_ZN4cute3eso3ESOILb1ELb0EJNS_6LayoutINS_5tupleIJNS3_IJNS_1CILi2EEES5_EEEEEENS3_IJNS3_IJNS4_ILi1EEES5_EEEEEEEENS_10ViewEngineIPN7cutlass6half_tEEEEEC2ERKSB_RKSG_ - $_ZN7cutlass13device_kernelIN5flash19enable_sm80_to_sm89INS1_16FlashAttnBwdSm80INS1_25CollectiveMainloopBwdSm80ILi2ELi2EN4cute5tupleIJNS5_1CILi128EEES8_NS7_ILi64EEEEEENS_6half_tEfNS_4arch4Sm80ELb1ELb0ELb1ELb1ELb1ELb0ELb0ELb0ELi2ELi4ELi4ELi4ELb0EEENS1_21CollectiveEpilogueBwdISA_SB_SD_Li256ELb1ELb0ELi2EEENS1_25SingleTileBwdLPTSchedulerILb1ELi128ELb1EEEEEEEEEvNT_6ParamsE$_ZN4cute3eso3ESOILb1ELb0EJNS_6LayoutINS_5tupleIJNS3_IJNS_1CILi2EEES5_EEEEEENS3_IJNS3_IJNS4_ILi1EEES5_EEEEEEEENS_10ViewEngineIPKfEEEEC2ERKSB_RKSF_)
$_ZN7cutlass13device_kernelIN5flash19enable_sm80_to_sm89INS1_16FlashAttnBwdSm80INS1_25CollectiveMainloopBwdSm80ILi2ELi2EN4cute5tupleIJNS5_1CILi128EEES8_NS7_ILi64EEEEEENS_6half_tEfNS_4arch4Sm80ELb1ELb0ELb1ELb1ELb1ELb0ELb0ELb0ELi2ELi4ELi4ELi4ELb0EEENS1_21CollectiveEpilogueBwdISA_SB_SD_Li256ELb1ELb0ELi2EEENS1_25SingleTileBwdLPTSchedulerILb1ELi128ELb1EEEEEEEEEvNT_6ParamsE$_ZN4cute3eso3ESOILb1ELb0EJNS_6LayoutINS_5tupleIJNS3_IJNS_1CILi2EEES5_EEEEEENS3_IJNS3_IJNS4_ILi1EEES5_EEEEEEEENS_10ViewEngineIPKfEEEEC2ERKSB_RKSF_:
[----:B------:R-:W-:Y:S01]  /*9310*/  IADD3 R2, R60, -c[0x0][0x20], RZ ;  /* 0x800008003c027a10 */ /* 0x000fe20007ffe0ff */
[----:B------:R-:W-:Y:S01]  /*9320*/  IMAD.MOV.U32 R7, RZ, RZ, R3 ;  /* 0x000000ffff077224 */ /* 0x000fe200078e0003 */
[----:B------:R-:W-:-:S04]  /*9330*/  MOV R5, 0x0 ;  /* 0x0000000000057802 */ /* 0x000fc80000000f00 */
[----:B------:R1:W-:Y:S01]  /*9340*/  STL.64 [R2], R6 ;  /* 0x0000000602007387 */ /* 0x0003e20000100a00 */
[----:B------:R-:W-:Y:S05]  /*9350*/  RET.REL.NODEC R4 `(_ZN7cutlass13device_kernelIN5flash19enable_sm80_to_sm89INS1_16FlashAttnBwdSm80INS1_25CollectiveMainloopBwdSm80ILi2ELi2EN4cute5tupleIJNS5_1CILi128EEES8_NS7_ILi64EEEEEENS_6half_tEfNS_4arch4Sm80ELb1ELb0ELb1ELb1ELb1ELb0ELb0ELb0ELi2ELi4ELi4ELi4ELb0EEENS1_21CollectiveEpilogueBwdISA_SB_SD_Li256ELb1ELb0ELi2EEENS1_25SingleTileBwdLPTSchedulerILb1ELi128ELb1EEEEEEEEEvNT_6ParamsE) ;  /* 0xffff6ca004007950 */ /* 0x000fea0003c3ffff */
        .type           $_ZN7cutlass13device_kernelIN5flash19enable_sm80_to_sm89INS1_16FlashAttnBwdSm80INS1_25CollectiveMainloopBwdSm80ILi2ELi2EN4cute5tupleIJNS5_1CILi128EEES8_NS7_ILi64EEEEEENS_6half_tEfNS_4arch4Sm80ELb1ELb0ELb1ELb1ELb1ELb0ELb0ELb0ELi2ELi4ELi4ELi4ELb0EEENS1_21CollectiveEpilogueBwdISA_SB_SD_Li256ELb1ELb0ELi2EEENS1_25SingleTileBwdLPTSchedulerILb1ELi128ELb1EEEEEEEEEvNT_6ParamsE$_ZN4cute3eso3ESOILb1ELb0EJNS_6LayoutINS_5tupleIJNS3_IJNS_1CILi2EEES5_EEEEEENS3_IJNS3_IJNS4_ILi1EEES5_EEEEEEEENS_10ViewEngineIPN7cutlass6half_tEEEEEC2ERKSB_RKSG_,@function
        .size           $_ZN7cutlass13device_kernelIN5flash19enable_sm80_to_sm89INS1_16FlashAttnBwdSm80INS1_25CollectiveMainloopBwdSm80ILi2ELi2EN4cute5tupleIJNS5_1CILi128EEES8_NS7_ILi64EEEEEENS_6half_tEfNS_4arch4Sm80ELb1ELb0ELb1ELb1ELb1ELb0ELb0ELb0ELi2ELi4ELi4ELi4ELb0EEENS1_21CollectiveEpilogueBwdISA_SB_SD_Li256ELb1ELb0ELi2EEENS1_25SingleTileBwdLPTSchedulerILb1ELi128ELb1EEEEEEEEEvNT_6ParamsE$_ZN4cute3eso3ESOILb1ELb0EJNS_6LayoutINS_5tupleIJNS3_IJNS_1CILi2EEES5_EEEEEENS3_IJNS3_IJNS4_ILi1EEES5_EEEEEEEENS_10ViewEngineIPN7cutlass6half_tEEEEEC2ERKSB_RKSG_,($_ZN7cutlass13device_kernelIN5flash19enable_sm80_to_sm89INS1_16FlashAttnBwdSm80INS1_25CollectiveMainloopBwdSm80ILi2ELi2EN4cute5tupleIJNS5_1CILi128EEES8_NS7_ILi64EEEEEENS_6half_tEfNS_4arch4Sm80ELb1ELb0ELb1ELb1ELb1ELb0ELb0ELb0ELi2ELi4ELi4ELi4ELb0EEENS1_21CollectiveEpilogueBwdISA_SB_SD_Li256ELb1ELb0ELi2EEENS1_25SingleTileBwdLPTSchedulerILb1ELi128ELb1EEEEEEEEEvNT_6ParamsE$_ZN4cute3eso3ESOILb1ELb0EJNS_6LayoutINS_5tupleIJNS3_IJNS_1CILi2EEES5_EEEEEENS3_IJNS3_IJNS4_ILi1EEES5_EEEEEEEENS_10ViewEngineIPfEEEEC2ERKSB_RKSE_ - $_ZN7cutlass13device_kernelIN5flash19enable_sm80_to_sm89INS1_16FlashAttnBwdSm80INS1_25CollectiveMainloopBwdSm80ILi2ELi2EN4cute5tupleIJNS5_1CILi128EEES8_NS7_ILi64EEEEEENS_6half_tEfNS_4arch4Sm80ELb1ELb0ELb1ELb1ELb1ELb0ELb0ELb0ELi2ELi4ELi4ELi4ELb0EEENS1_21CollectiveEpilogueBwdISA_SB_SD_Li256ELb1ELb0ELi2EEENS1_25SingleTileBwdLPTSchedulerILb1ELi128ELb1EEEEEEEEEvNT_6ParamsE$_ZN4cute3eso3ESOILb1ELb0EJNS_6LayoutINS_5tupleIJNS3_IJNS_1CILi2EEES5_EEEEEENS3_IJNS3_IJNS4_ILi1EEES5_EEEEEEEENS_10ViewEngineIPN7cutlass6half_tEEEEEC2ERKSB_RKSG_)
$_ZN7cutlass13device_kernelIN5flash19enable_sm80_to_sm89INS1_16FlashAttnBwdSm80INS1_25CollectiveMainloopBwdSm80ILi2ELi2EN4cute5tupleIJNS5_1CILi128EEES8_NS7_ILi64EEEEEENS_6half_tEfNS_4arch4Sm80ELb1ELb0ELb1ELb1ELb1ELb0ELb0ELb0ELi2ELi4ELi4ELi4ELb0EEENS1_21CollectiveEpilogueBwdISA_SB_SD_Li256ELb1ELb0ELi2EEENS1_25SingleTileBwdLPTSchedulerILb1ELi128ELb1EEEEEEEEEvNT_6ParamsE$_ZN4cute3eso3ESOILb1ELb0EJNS_6LayoutINS_5tupleIJNS3_IJNS_1CILi2EEES5_EEEEEENS3_IJNS3_IJNS4_ILi1EEES5_EEEEEEEENS_10ViewEngineIPN7cutlass6half_tEEEEEC2ERKSB_RKSG_:
[----:B------:R-:W-:Y:S01]  /*9360*/  IADD3 R2, R60, -c[0x0][0x20], RZ ;  /* 0x800008003c027a10 */ /* 0x000fe20007ffe0ff */
[----:B------:R-:W-:Y:S01]  /*9370*/  IMAD.MOV.U32 R7, RZ, RZ, R3 ;  /* 0x000000ffff077224 */ /* 0x000fe200078e0003 */
[----:B------:R-:W-:-:S04]  /*9380*/  MOV R5, 0x0 ;  /* 0x0000000000057802 */ /* 0x000fc80000000f00 */
[----:B------:R1:W-:Y:S01]  /*9390*/  STL.64 [R2], R6 ;  /* 0x0000000602007387 */ /* 0x0003e20000100a00 */
[----:B------:R-:W-:Y:S05]  /*93a0*/  RET.REL.NODEC R4 `(_ZN7cutlass13device_kernelIN5flash19enable_sm80_to_sm89INS1_16FlashAttnBwdSm80INS1_25CollectiveMainloopBwdSm80ILi2ELi2EN4cute5tupleIJNS5_1CILi128EEES8_NS7_ILi64EEEEEENS_6half_tEfNS_4arch4Sm80ELb1ELb0ELb1ELb1ELb1ELb0ELb0ELb0ELi2ELi4ELi4ELi4ELb0EEENS1_21CollectiveEpilogueBwdISA_SB_SD_Li256ELb1ELb0ELi2EEENS1_25SingleTileBwdLPTSchedulerILb1ELi128ELb1EEEEEEEEEvNT_6ParamsE) ;  /* 0xffff6c5004007950 */ /* 0x000fea0003c3ffff */
        .type           $_ZN7cutlass13device_kernelIN5flash19enable_sm80_to_sm89INS1_16FlashAttnBwdSm80INS1_25CollectiveMainloopBwdSm80ILi2ELi2EN4cute5tupleIJNS5_1CILi128EEES8_NS7_ILi64EEEEEENS_6half_tEfNS_4arch4Sm80ELb1ELb0ELb1ELb1ELb1ELb0ELb0ELb0ELi2ELi4ELi4ELi4ELb0EEENS1_21CollectiveEpilogueBwdISA_SB_SD_Li256ELb1ELb0ELi2EEENS1_25SingleTileBwdLPTSchedulerILb1ELi128ELb1EEEEEEEEEvNT_6ParamsE$_ZN4cute3eso3ESOILb1ELb0EJNS_6LayoutINS_5tupleIJNS3_IJNS_1CILi2EEES5_EEEEEENS3_IJNS3_IJNS4_ILi1EEES5_EEEEEEEENS_10ViewEngineIPfEEEEC2ERKSB_RKSE_,@function
        .size           $_ZN7cutlass13device_kernelIN5flash19enable_sm80_to_sm89INS1_16FlashAttnBwdSm80INS1_25CollectiveMainloopBwdSm80ILi2ELi2EN4cute5tupleIJNS5_1CILi128EEES8_NS7_ILi64EEEEEENS_6half_tEfNS_4arch4Sm80ELb1ELb0ELb1ELb1ELb1ELb0ELb0ELb0ELi2ELi4ELi4ELi4ELb0EEENS1_21CollectiveEpilogueBwdISA_SB_SD_Li256ELb1ELb0ELi2EEENS1_25SingleTileBwdLPTSchedulerILb1ELi128ELb1EEEEEEEEEvNT_6ParamsE$_ZN4cute3eso3ESOILb1ELb0EJNS_6LayoutINS_5tupleIJNS3_IJNS_1CILi2EEES5_EEEEEENS3_IJNS3_IJNS4_ILi1EEES5_EEEEEEEENS_10ViewEngineIPfEEEEC2ERKSB_RKSE_,($_ZN7cutlass13device_kernelIN5flash19enable_sm80_to_sm89INS1_16FlashAttnBwdSm80INS1_25CollectiveMainloopBwdSm80ILi2ELi2EN4cute5tupleIJNS5_1CILi128EEES8_NS7_ILi64EEEEEENS_6half_tEfNS_4arch4Sm80ELb1ELb0ELb1ELb1ELb1ELb0ELb0ELb0ELi2ELi4ELi4ELi4ELb0EEENS1_21CollectiveEpilogueBwdISA_SB_SD_Li256ELb1ELb0ELi2EEENS1_25SingleTileBwdLPTSchedulerILb1ELi128ELb1EEEEEEEEEvNT_6ParamsE$_ZN4cute3eso3ESOILb1ELb0EJNS_6LayoutINS_5tupleIJNS3_IJNS_1CILi2EEES5_EEEEEENS3_IJNS3_IJNS4_ILi1EEES5_EEEEEEEEiEEC2ERKSB_RKi - $_ZN7cutlass13device_kernelIN5flash19enable_sm80_to_sm89INS1_16FlashAttnBwdSm80INS1_25CollectiveMainloopBwdSm80ILi2ELi2EN4cute5tupleIJNS5_1CILi128EEES8_NS7_ILi64EEEEEENS_6half_tEfNS_4arch4Sm80ELb1ELb0ELb1ELb1ELb1ELb0ELb0ELb0ELi2ELi4ELi4ELi4ELb0EEENS1_21CollectiveEpilogueBwdISA_SB_SD_Li256ELb1ELb0ELi2EEENS1_25SingleTileBwdLPTSchedulerILb1ELi128ELb1EEEEEEEEEvNT_6ParamsE$_ZN4cute3eso3ESOILb1ELb0EJNS_6LayoutINS_5tupleIJNS3_IJNS_1CILi2EEES5_EEEEEENS3_IJNS3_IJNS4_ILi1EEES5_EEEEEEEENS_10ViewEngineIPfEEEEC2ERKSB_RKSE_)
$_ZN7cutlass13device_kernelIN5flash19enable_sm80_to_sm89INS1_16FlashAttnBwdSm80INS1_25CollectiveMainloopBwdSm80ILi2ELi2EN4cute5tupleIJNS5_1CILi128EEES8_NS7_ILi64EEEEEENS_6half_tEfNS_4arch4Sm80ELb1ELb0ELb1ELb1ELb1ELb0ELb0ELb0ELi2ELi4ELi4ELi4ELb0EEENS1_21CollectiveEpilogueBwdISA_SB_SD_Li256ELb1ELb0ELi2EEENS1_25SingleTileBwdLPTSchedulerILb1ELi128ELb1EEEEEEEEEvNT_6ParamsE$_ZN4cute3eso3ESOILb1ELb0EJNS_6LayoutINS_5tupleIJNS3_IJNS_1CILi2EEES5_EEEEEENS3_IJNS3_IJNS4_ILi1EEES5_EEEEEEEENS_10ViewEngineIPfEEEEC2ERKSB_RKSE_:
[----:B------:R-:W-:Y:S01]  /*93b0*/  IADD3 R2, R60, -c[0x0][0x20], RZ ;  /* 0x800008003c027a10 */ /* 0x000fe20007ffe0ff */
[----:B------:R-:W-:Y:S01]  /*93c0*/  IMAD.MOV.U32 R9, RZ, RZ, R3 ;  /* 0x000000ffff097224 */ /* 0x000fe200078e0003 */
[----:B------:R-:W-:-:S04]  /*93d0*/  MOV R5, 0x0 ;  /* 0x0000000000057802 */ /* 0x000fc80000000f00 */
[----:B------:R1:W-:Y:S01]  /*93e0*/  STL.64 [R2], R8 ;  /* 0x0000000802007387 */ /* 0x0003e20000100a00 */
[----:B------:R-:W-:Y:S05]  /*93f0*/  RET.REL.NODEC R4 `(_ZN7cutlass13device_kernelIN5flash19enable_sm80_to_sm89INS1_16FlashAttnBwdSm80INS1_25CollectiveMainloopBwdSm80ILi2ELi2EN4cute5tupleIJNS5_1CILi128EEES8_NS7_ILi64EEEEEENS_6half_tEfNS_4arch4Sm80ELb1ELb0ELb1ELb1ELb1ELb0ELb0ELb0ELi2ELi4ELi4ELi4ELb0EEENS1_21CollectiveEpilogueBwdISA_SB_SD_Li256ELb1ELb0ELi2EEENS1_25SingleTileBwdLPTSchedulerILb1ELi128ELb1EEEEEEEEEvNT_6ParamsE) ;  /* 0xffff6c0004007950 */ /* 0x000fea0003c3ffff */
        .type           $_ZN7cutlass13device_kernelIN5flash19enable_sm80_to_sm89INS1_16FlashAttnBwdSm80INS1_25CollectiveMainloopBwdSm80ILi2ELi2EN4cute5tupleIJNS5_1CILi128EEES8_NS7_ILi64EEEEEENS_6half_tEfNS_4arch4Sm80ELb1ELb0ELb1ELb1ELb1ELb0ELb0ELb0ELi2ELi4ELi4ELi4ELb0EEENS1_21CollectiveEpilogueBwdISA_SB_SD_Li256ELb1ELb0ELi2EEENS1_25SingleTileBwdLPTSchedulerILb1ELi128ELb1EEEEEEEEEvNT_6ParamsE$_ZN4cute3eso3ESOILb1ELb0EJNS_6LayoutINS_5tupleIJNS3_IJNS_1CILi2EEES5_EEEEEENS3_IJNS3_IJNS4_ILi1EEES5_EEEEEEEEiEEC2ERKSB_RKi,@function
        .size           $_ZN7cutlass13device_kernelIN5flash19enable_sm80_to_sm89INS1_16FlashAttnBwdSm80INS1_25CollectiveMainloopBwdSm80ILi2ELi2EN4cute5tupleIJNS5_1CILi128EEES8_NS7_ILi64EEEEEENS_6half_tEfNS_4arch4Sm80ELb1ELb0ELb1ELb1ELb1ELb0ELb0ELb0ELi2ELi4ELi4ELi4ELb0EEENS1_21CollectiveEpilogueBwdISA_SB_SD_Li256ELb1ELb0ELi2EEENS1_25SingleTileBwdLPTSchedulerILb1ELi128ELb1EEEEEEEEEvNT_6ParamsE$_ZN4cute3eso3ESOILb1ELb0EJNS_6LayoutINS_5tupleIJNS3_IJNS_1CILi2EEES5_EEEEEENS3_IJNS3_IJNS4_ILi1EEES5_EEEEEEEEiEEC2ERKSB_RKi,($_ZN7cutlass13device_kernelIN5flash19enable_sm80_to_sm89INS1_16FlashAttnBwdSm80INS1_25CollectiveMainloopBwdSm80ILi2ELi2EN4cute5tupleIJNS5_1CILi128EEES8_NS7_ILi64EEEEEENS_6half_tEfNS_4arch4Sm80ELb1ELb0ELb1ELb1ELb1ELb0ELb0ELb0ELi2ELi4ELi4ELi4ELb0EEENS1_21CollectiveEpilogueBwdISA_SB_SD_Li256ELb1ELb0ELi2EEENS1_25SingleTileBwdLPTSchedulerILb1ELi128ELb1EEEEEEEEEvNT_6ParamsE$_ZN4cute3eso3ESOILb1ELb0EJNS_6LayoutINS_5tupleIJNS3_IJNS_1CILi2EEES5_EEEEEENS3_IJNS3_IJNS4_ILi8EEENS4_ILi64EEEEEEEEEEENS_10ViewEngineINS_8smem_ptrIPfEEEEEEC2ERKSC_RKSH_ - $_ZN7cutlass13device_kernelIN5flash19enable_sm80_to_sm89INS1_16FlashAttnBwdSm80INS1_25CollectiveMainloopBwdSm80ILi2ELi2EN4cute5tupleIJNS5_1CILi128EEES8_NS7_ILi64EEEEEENS_6half_tEfNS_4arch4Sm80ELb1ELb0ELb1ELb1ELb1ELb0ELb0ELb0ELi2ELi4ELi4ELi4ELb0EEENS1_21CollectiveEpilogueBwdISA_SB_SD_Li256ELb1ELb0ELi2EEENS1_25SingleTileBwdLPTSchedulerILb1ELi128ELb1EEEEEEEEEvNT_6ParamsE$_ZN4cute3eso3ESOILb1ELb0EJNS_6LayoutINS_5tupleIJNS3_IJNS_1CILi2EEES5_EEEEEENS3_IJNS3_IJNS4_ILi1EEES5_EEEEEEEEiEEC2ERKSB_RKi)
$_ZN7cutlass13device_kernelIN5flash19enable_sm80_to_sm89INS1_16FlashAttnBwdSm80INS1_25CollectiveMainloopBwdSm80ILi2ELi2EN4cute5tupleIJNS5_1CILi128EEES8_NS7_ILi64EEEEEENS_6half_tEfNS_4arch4Sm80ELb1ELb0ELb1ELb1ELb1ELb0ELb0ELb0ELi2ELi4ELi4ELi4ELb0EEENS1_21CollectiveEpilogueBwdISA_SB_SD_Li256ELb1ELb0ELi2EEENS1_25SingleTileBwdLPTSchedulerILb1ELi128ELb1EEEEEEEEEvNT_6ParamsE$_ZN4cute3eso3ESOILb1ELb0EJNS_6LayoutINS_5tupleIJNS3_IJNS_1CILi2EEES5_EEEEEENS3_IJNS3_IJNS4_ILi1EEES5_EEEEEEEEiEEC2ERKSB_RKi:
[----:B------:R-:W-:Y:S02]  /*9400*/  IADD3 R2, R60, -c[0x0][0x20], RZ ;  /* 0x800008003c027a10 */ /* 0x000fe40007ffe0ff */
[----:B------:R-:W-:-:S03]  /*9410*/  MOV R5, 0x0 ;  /* 0x0000000000057802 */ /* 0x000fc60000000f00 */
[----:B------:R1:W-:Y:S01]  /*9420*/  STL [R2], R3 ;  /* 0x0000000302007387 */ /* 0x0003e20000100800 */
[----:B------:R-:W-:Y:S05]  /*9430*/  RET.REL.NODEC R4 `(_ZN7cutlass13device_kernelIN5flash19enable_sm80_to_sm89INS1_16FlashAttnBwdSm80INS1_25CollectiveMainloopBwdSm80ILi2ELi2EN4cute5tupleIJNS5_1CILi128EEES8_NS7_ILi64EEEEEENS_6half_tEfNS_4arch4Sm80ELb1ELb0ELb1ELb1ELb1ELb0ELb0ELb0ELi2ELi4ELi4ELi4ELb0EEENS1_21CollectiveEpilogueBwdISA_SB_SD_Li256ELb1ELb0ELi2EEENS1_25SingleTileBwdLPTSchedulerILb1ELi128ELb1EEEEEEEEEvNT_6ParamsE) ;  /* 0xffff6bc004007950 */ /* 0x000fea0003c3ffff */
        .type           $_ZN7cutlass13device_kernelIN5flash19enable_sm80_to_sm89INS1_16FlashAttnBwdSm80INS1_25CollectiveMainloopBwdSm80ILi2ELi2EN4cute5tupleIJNS5_1CILi128EEES8_NS7_ILi64EEEEEENS_6half_tEfNS_4arch4Sm80ELb1ELb0ELb1ELb1ELb1ELb0ELb0ELb0ELi2ELi4ELi4ELi4ELb0EEENS1_21CollectiveEpilogueBwdISA_SB_SD_Li256ELb1ELb0ELi2EEENS1_25SingleTileBwdLPTSchedulerILb1ELi128ELb1EEEEEEEEEvNT_6ParamsE$_ZN4cute3eso3ESOILb1ELb0EJNS_6LayoutINS_5tupleIJNS3_IJNS_1CILi2EEES5_EEEEEENS3_IJNS3_IJNS4_ILi8EEENS4_ILi64EEEEEEEEEEENS_10ViewEngineINS_8smem_ptrIPfEEEEEEC2ERKSC_RKSH_,@function
        .size           $_ZN7cutlass13device_kernelIN5flash19enable_sm80_to_sm89INS1_16FlashAttnBwdSm80INS1_25CollectiveMainloopBwdSm80ILi2ELi2EN4cute5tupleIJNS5_1CILi128EEES8_NS7_ILi64EEEEEENS_6half_tEfNS_4arch4Sm80ELb1ELb0ELb1ELb1ELb1ELb0ELb0ELb0ELi2ELi4ELi4ELi4ELb0EEENS1_21CollectiveEpilogueBwdISA_SB_SD_Li256ELb1ELb0ELi2EEENS1_25SingleTileBwdLPTSchedulerILb1ELi128ELb1EEEEEEEEEvNT_6ParamsE$_ZN4cute3eso3ESOILb1ELb0EJNS_6LayoutINS_5tupleIJNS3_IJNS_1CILi2EEES5_EEEEEENS3_IJNS3_IJNS4_ILi8EEENS4_ILi64EEEEEEEEEEENS_10ViewEngineINS_8smem_ptrIPfEEEEEEC2ERKSC_RKSH_,($_ZN7cutlass13device_kernelIN5flash19enable_sm80_to_sm89INS1_16FlashAttnBwdSm80INS1_25CollectiveMainloopBwdSm80ILi2ELi2EN4cute5tupleIJNS5_1CILi128EEES8_NS7_ILi64EEEEEENS_6half_tEfNS_4arch4Sm80ELb1ELb0ELb1ELb1ELb1ELb0ELb0ELb0ELi2ELi4ELi4ELi4ELb0EEENS1_21CollectiveEpilogueBwdISA_SB_SD_Li256ELb1ELb0ELi2EEENS1_25SingleTileBwdLPTSchedulerILb1ELi128ELb1EEEEEEEEEvNT_6ParamsE$_ZN4cute3eso3ESOILb1ELb0EJNS_6LayoutINS_5tupleIJNS3_IJNS_1CILi2EEES5_EEEEEENS3_IJNS3_IJNS4_ILi8EEENS4_ILi64EEEEEEEEEEEiEEC2ERKSC_RKi - $_ZN7cutlass13device_kernelIN5flash19enable_sm80_to_sm89INS1_16FlashAttnBwdSm80INS1_25CollectiveMainloopBwdSm80ILi2ELi2EN4cute5tupleIJNS5_1CILi128EEES8_NS7_ILi64EEEEEENS_6half_tEfNS_4arch4Sm80ELb1ELb0ELb1ELb1ELb1ELb0ELb0ELb0ELi2ELi4ELi4ELi4ELb0EEENS1_21CollectiveEpilogueBwdISA_SB_SD_Li256ELb1ELb0ELi2EEENS1_25SingleTileBwdLPTSchedulerILb1ELi128ELb1EEEEEEEEEvNT_6ParamsE$_ZN4cute3eso3ESOILb1ELb0EJNS_6LayoutINS_5tupleIJNS3_IJNS_1CILi2EEES5_EEEEEENS3_IJNS3_IJNS4_ILi8EEENS4_ILi64EEEEEEEEEEENS_10ViewEngineINS_8smem_ptrIPfEEEEEEC2ERKSC_RKSH_)
$_ZN7cutlass13device_kernelIN5flash19enable_sm80_to_sm89INS1_16FlashAttnBwdSm80INS1_25CollectiveMainloopBwdSm80ILi2ELi2EN4cute5tupleIJNS5_1CILi128EEES8_NS7_ILi64EEEEEENS_6half_tEfNS_4arch4Sm80ELb1ELb0ELb1ELb1ELb1ELb0ELb0ELb0ELi2ELi4ELi4ELi4ELb0EEENS1_21CollectiveEpilogueBwdISA_SB_SD_Li256ELb1ELb0ELi2EEENS1_25SingleTileBwdLPTSchedulerILb1ELi128ELb1EEEEEEEEEvNT_6ParamsE$_ZN4cute3eso3ESOILb1ELb0EJNS_6LayoutINS_5tupleIJNS3_IJNS_1CILi2EEES5_EEEEEENS3_IJNS3_IJNS4_ILi8EEENS4_ILi64EEEEEEEEEEENS_10ViewEngineINS_8smem_ptrIPfEEEEEEC2ERKSC_RKSH_:
[----:B------:R-:W-:Y:S02]  /*9440*/  IADD3 R8, R60, -c[0x0][0x20], RZ ;  /* 0x800008003c087a10 */ /* 0x000fe40007ffe0ff */
[----:B------:R-:W-:-:S03]  /*9450*/  MOV R11, 0x0 ;  /* 0x00000000000b7802 */ /* 0x000fc60000000f00 */
[----:B------:R1:W-:Y:S01]  /*9460*/  STL.64 [R8], R4 ;  /* 0x0000000408007387 */ /* 0x0003e20000100a00 */
[----:B------:R-:W-:Y:S05]  /*9470*/  RET.REL.NODEC R10 `(_ZN7cutlass13device_kernelIN5flash19enable_sm80_to_sm89INS1_16FlashAttnBwdSm80INS1_25CollectiveMainloopBwdSm80ILi2ELi2EN4cute5tupleIJNS5_1CILi128EEES8_NS7_ILi64EEEEEENS_6half_tEfNS_4arch4Sm80ELb1ELb0ELb1ELb1ELb1ELb0ELb0ELb0ELi2ELi4ELi4ELi4ELb0EEENS1_21CollectiveEpilogueBwdISA_SB_SD_Li256ELb1ELb0ELi2EEENS1_25SingleTileBwdLPTSchedulerILb1ELi128ELb1EEEEEEEEEvNT_6ParamsE) ;  /* 0xffff6b800a007950 */ /* 0x000fea0003c3ffff */
        .type           $_ZN7cutlass13device_kernelIN5flash19enable_sm80_to_sm89INS1_16FlashAttnBwdSm80INS1_25CollectiveMainloopBwdSm80ILi2ELi2EN4cute5tupleIJNS5_1CILi128EEES8_NS7_ILi64EEEEEENS_6half_tEfNS_4arch4Sm80ELb1ELb0ELb1ELb1ELb1ELb0ELb0ELb0ELi2ELi4ELi4ELi4ELb0EEENS1_21CollectiveEpilogueBwdISA_SB_SD_Li256ELb1ELb0ELi2EEENS1_25SingleTileBwdLPTSchedulerILb1ELi128ELb1EEEEEEEEEvNT_6ParamsE$_ZN4cute3eso3ESOILb1ELb0EJNS_6LayoutINS_5tupleIJNS3_IJNS_1CILi2EEES5_EEEEEENS3_IJNS3_IJNS4_ILi8EEENS4_ILi64EEEEEEEEEEEiEEC2ERKSC_RKi,@function
        .size           $_ZN7cutlass13device_kernelIN5flash19enable_sm80_to_sm89INS1_16FlashAttnBwdSm80INS1_25CollectiveMainloopBwdSm80ILi2ELi2EN4cute5tupleIJNS5_1CILi128EEES8_NS7_ILi64EEEEEENS_6half_tEfNS_4arch4Sm80ELb1ELb0ELb1ELb1ELb1ELb0ELb0ELb0ELi2ELi4ELi4ELi4ELb0EEENS1_21CollectiveEpilogueBwdISA_SB_SD_Li256ELb1ELb0ELi2EEENS1_25SingleTileBwdLPTSchedulerILb1ELi128ELb1EEEEEEEEEvNT_6ParamsE$_ZN4cute3eso3ESOILb1ELb0EJNS_6LayoutINS_5tupleIJNS3_IJNS_1CILi2EEES5_EEEEEENS3_IJNS3_IJNS4_ILi8EEENS4_ILi64EEEEEEEEEEEiEEC2ERKSC_RKi,($_ZN7cutlass13device_kernelIN5flash19enable_sm80_to_sm89INS1_16FlashAttnBwdSm80INS1_25CollectiveMainloopBwdSm80ILi2ELi2EN4cute5tupleIJNS5_1CILi128EEES8_NS7_ILi64EEEEEENS_6half_tEfNS_4arch4Sm80ELb1ELb0ELb1ELb1ELb1ELb0ELb0ELb0ELi2ELi4ELi4ELi4ELb0EEENS1_21CollectiveEpilogueBwdISA_SB_SD_Li256ELb1ELb0ELi2EEENS1_25SingleTileBwdLPTSchedulerILb1ELi128ELb1EEEEEEEEEvNT_6ParamsE$_ZN4cute3eso3ESOILb1ELb0EJNS_6LayoutINS_5tupleIJNS3_IJNS_1CILi2EEES5_EEENS3_IJS5_NS4_ILi8EEEEEEEEENS3_IJNS3_IJS5_NS4_ILi4EEEEEENS3_IJNS4_ILi1EEES7_EEEEEEEENS_10ViewEngineIPfEEEEC2ERKSF_RKSI_ - $_ZN7cutlass13device_kernelIN5flash19enable_sm80_to_sm89INS1_16FlashAttnBwdSm80INS1_25CollectiveMainloopBwdSm80ILi2ELi2EN4cute5tupleIJNS5_1CILi128EEES8_NS7_ILi64EEEEEENS_6half_tEfNS_4arch4Sm80ELb1ELb0ELb1ELb1ELb1ELb0ELb0ELb0ELi2ELi4ELi4ELi4ELb0EEENS1_21CollectiveEpilogueBwdISA_SB_SD_Li256ELb1ELb0ELi2EEENS1_25SingleTileBwdLPTSchedulerILb1ELi128ELb1EEEEEEEEEvNT_6ParamsE$_ZN4cute3eso3ESOILb1ELb0EJNS_6LayoutINS_5tupleIJNS3_IJNS_1CILi2EEES5_EEEEEENS3_IJNS3_IJNS4_ILi8EEENS4_ILi64EEEEEEEEEEEiEEC2ERKSC_RKi)
$_ZN7cutlass13device_kernelIN5flash19enable_sm80_to_sm89INS1_16FlashAttnBwdSm80INS1_25CollectiveMainloopBwdSm80ILi2ELi2EN4cute5tupleIJNS5_1CILi128EEES8_NS7_ILi64EEEEEENS_6half_tEfNS_4arch4Sm80ELb1ELb0ELb1ELb1ELb1ELb0ELb0ELb0ELi2ELi4ELi4ELi4ELb0EEENS1_21CollectiveEpilogueBwdISA_SB_SD_Li256ELb1ELb0ELi2EEENS1_25SingleTileBwdLPTSchedulerILb1ELi128ELb1EEEEEEEEEvNT_6ParamsE$_ZN4cute3eso3ESOILb1ELb0EJNS_6LayoutINS_5tupleIJNS3_IJNS_1CILi2EEES5_EEEEEENS3_IJNS3_IJNS4_ILi8EEENS4_ILi64EEEEEEEEEEEiEEC2ERKSC_RKi:
[----:B------:R-:W-:Y:S02]  /*9480*/  IADD3 R4, R60, -c[0x0][0x20], RZ ;  /* 0x800008003c047a10 */ /* 0x000fe40007ffe0ff */
[----:B------:R-:W-:-:S03]  /*9490*/  MOV R9, 0x0 ;  /* 0x0000000000097802 */ /* 0x000fc60000000f00 */
[----:B------:R1:W-:Y:S01]  /*94a0*/  STL [R4], R5 ;  /* 0x0000000504007387 */ /* 0x0003e20000100800 */
[----:B------:R-:W-:Y:S05]  /*94b0*/  RET.REL.NODEC R8 `(_ZN7cutlass13device_kernelIN5flash19enable_sm80_to_sm89INS1_16FlashAttnBwdSm80INS1_25CollectiveMainloopBwdSm80ILi2ELi2EN4cute5tupleIJNS5_1CILi128EEES8_NS7_ILi64EEEEEENS_6half_tEfNS_4arch4Sm80ELb1ELb0ELb1ELb1ELb1ELb0ELb0ELb0ELi2ELi4ELi4ELi4ELb0EEENS1_21CollectiveEpilogueBwdISA_SB_SD_Li256ELb1ELb0ELi2EEENS1_25SingleTileBwdLPTSchedulerILb1ELi128ELb1EEEEEEEEEvNT_6ParamsE) ;  /* 0xffff6b4008007950 */ /* 0x000fea0003c3ffff */
        .type           $_ZN7cutlass13device_kernelIN5flash19enable_sm80_to_sm89INS1_16FlashAttnBwdSm80INS1_25CollectiveMainloopBwdSm80ILi2ELi2EN4cute5tupleIJNS5_1CILi128EEES8_NS7_ILi64EEEEEENS_6half_tEfNS_4arch4Sm80ELb1ELb0ELb1ELb1ELb1ELb0ELb0ELb0ELi2ELi4ELi4ELi4ELb0EEENS1_21CollectiveEpilogueBwdISA_SB_SD_Li256ELb1ELb0ELi2EEENS1_25SingleTileBwdLPTSchedulerILb1ELi128ELb1EEEEEEEEEvNT_6ParamsE$_ZN4cute3eso3ESOILb1ELb0EJNS_6LayoutINS_5tupleIJNS3_IJNS_1CILi2EEES5_EEENS3_IJS5_NS4_ILi8EEEEEEEEENS3_IJNS3_IJS5_NS4_ILi4EEEEEENS3_IJNS4_ILi1EEES7_EEEEEEEENS_10ViewEngineIPfEEEEC2ERKSF_RKSI_,@function
        .size           $_ZN7cutlass13device_kernelIN5flash19enable_sm80_to_sm89INS1_16FlashAttnBwdSm80INS1_25CollectiveMainloopBwdSm80ILi2ELi2EN4cute5tupleIJNS5_1CILi128EEES8_NS7_ILi64EEEEEENS_6half_tEfNS_4arch4Sm80ELb1ELb0ELb1ELb1ELb1ELb0ELb0ELb0ELi2ELi4ELi4ELi4ELb0EEENS1_21CollectiveEpilogueBwdISA_SB_SD_Li256ELb1ELb0ELi2EEENS1_25SingleTileBwdLPTSchedulerILb1ELi128ELb1EEEEEEEEEvNT_6ParamsE$_ZN4cute3eso3ESOILb1ELb0EJNS_6LayoutINS_5tupleIJNS3_IJNS_1CILi2EEES5_EEENS3_IJS5_NS4_ILi8EEEEEEEEENS3_IJNS3_IJS5_NS4_ILi4EEEEEENS3_IJNS4_ILi1EEES7_EEEEEEEENS_10ViewEngineIPfEEEEC2ERKSF_RKSI_,($_ZN7cutlass13device_kernelIN5flash19enable_sm80_to_sm89INS1_16FlashAttnBwdSm80INS1_25CollectiveMainloopBwdSm80ILi2ELi2EN4cute5tupleIJNS5_1CILi128EEES8_NS7_ILi64EEEEEENS_6half_tEfNS_4arch4Sm80ELb1ELb0ELb1ELb1ELb1ELb0ELb0ELb0ELi2ELi4ELi4ELi4ELb0EEENS1_21CollectiveEpilogueBwdISA_SB_SD_Li256ELb1ELb0ELi2EEENS1_25SingleTileBwdLPTSchedulerILb1ELi128ELb1EEEEEEEEEvNT_6ParamsE$_ZN4cute3eso3ESOILb1ELb0EJNS_6LayoutINS_5tupleIJNS3_IJNS_1CILi2EEES5_EEENS4_ILi8EEEEEENS3_IJNS3_IJNS4_ILi1EEES5_EEENS4_ILi4EEEEEEEENS_10ViewEngineIPN7cutlass6half_tEEEEEC2ERKSD_RKSI_ - $_ZN7cutlass13device_kernelIN5flash19enable_sm80_to_sm89INS1_16FlashAttnBwdSm80INS1_25CollectiveMainloopBwdSm80ILi2ELi2EN4cute5tupleIJNS5_1CILi128EEES8_NS7_ILi64EEEEEENS_6half_tEfNS_4arch4Sm80ELb1ELb0ELb1ELb1ELb1ELb0ELb0ELb0ELi2ELi4ELi4ELi4ELb0EEENS1_21CollectiveEpilogueBwdISA_SB_SD_Li256ELb1ELb0ELi2EEENS1_25SingleTileBwdLPTSchedulerILb1ELi128ELb1EEEEEEEEEvNT_6ParamsE$_ZN4cute3eso3ESOILb1ELb0EJNS_6LayoutINS_5tupleIJNS3_IJNS_1CILi2EEES5_EEENS3_IJS5_NS4_ILi8EEEEEEEEENS3_IJNS3_IJS5_NS4_ILi4EEEEEENS3_IJNS4_ILi1EEES7_EEEEEEEENS_10ViewEngineIPfEEEEC2ERKSF_RKSI_)
$_ZN7cutlass13device_kernelIN5flash19enable_sm80_to_sm89INS1_16FlashAttnBwdSm80INS1_25CollectiveMainloopBwdSm80ILi2ELi2EN4cute5tupleIJNS5_1CILi128EEES8_NS7_ILi64EEEEEENS_6half_tEfNS_4arch4Sm80ELb1ELb0ELb1ELb1ELb1ELb0ELb0ELb0ELi2ELi4ELi4ELi4ELb0EEENS1_21CollectiveEpilogueBwdISA_SB_SD_Li256ELb1ELb0ELi2EEENS1_25SingleTileBwdLPTSchedulerILb1ELi128ELb1EEEEEEEEEvNT_6ParamsE$_ZN4cute3eso3ESOILb1ELb0EJNS_6LayoutINS_5tupleIJNS3_IJNS_1CILi2EEES5_EEENS3_IJS5_NS4_ILi8EEEEEEEEENS3_IJNS3_IJS5_NS4_ILi4EEEEEENS3_IJNS4_ILi1EEES7_EEEEEEEENS_10ViewEngineIPfEEEEC2ERKSF_RKSI_:
[----:B------:R-:W-:Y:S01]  /*94c0*/  IADD3 R3, R60, -c[0x0][0x20], RZ ;  /* 0x800008003c037a10 */ /* 0x000fe20007ffe0ff */
[----:B------:R-:W-:Y:S01]  /*94d0*/  IMAD.MOV.U32 R4, RZ, RZ, R14 ;  /* 0x000000ffff047224 */ /* 0x000fe200078e000e */
[----:B------:R-:W-:-:S04]  /*94e0*/  MOV R13, 0x0 ;  /* 0x00000000000d7802 */ /* 0x000fc80000000f00 */
[----:B------:R1:W-:Y:S01]  /*94f0*/  STL.64 [R3], R4 ;  /* 0x0000000403007387 */ /* 0x0003e20000100a00 */
[----:B------:R-:W-:Y:S05]  /*9500*/  RET.REL.NODEC R12 `(_ZN7cutlass13device_kernelIN5flash19enable_sm80_to_sm89INS1_16FlashAttnBwdSm80INS1_25CollectiveMainloopBwdSm80ILi2ELi2EN4cute5tupleIJNS5_1CILi128EEES8_NS7_ILi64EEEEEENS_6half_tEfNS_4arch4Sm80ELb1ELb0ELb1ELb1ELb1ELb0ELb0ELb0ELi2ELi4ELi4ELi4ELb0EEENS1_21CollectiveEpilogueBwdISA_SB_SD_Li256ELb1ELb0ELi2EEENS1_25SingleTileBwdLPTSchedulerILb1ELi128ELb1EEEEEEEEEvNT_6ParamsE) ;  /* 0xffff6af00c007950 */ /* 0x000fea0003c3ffff */
        .type           $_ZN7cutlass13device_kernelIN5flash19enable_sm80_to_sm89INS1_16FlashAttnBwdSm80INS1_25CollectiveMainloopBwdSm80ILi2ELi2EN4cute5tupleIJNS5_1CILi128EEES8_NS7_ILi64EEEEEENS_6half_tEfNS_4arch4Sm80ELb1ELb0ELb1ELb1ELb1ELb0ELb0ELb0ELi2ELi4ELi4ELi4ELb0EEENS1_21CollectiveEpilogueBwdISA_SB_SD_Li256ELb1ELb0ELi2EEENS1_25SingleTileBwdLPTSchedulerILb1ELi128ELb1EEEEEEEEEvNT_6ParamsE$_ZN4cute3eso3ESOILb1ELb0EJNS_6LayoutINS_5tupleIJNS3_IJNS_1CILi2EEES5_EEENS4_ILi8EEEEEENS3_IJNS3_IJNS4_ILi1EEES5_EEENS4_ILi4EEEEEEEENS_10ViewEngineIPN7cutlass6half_tEEEEEC2ERKSD_RKSI_,@function
        .size           $_ZN7cutlass13device_kernelIN5flash19enable_sm80_to_sm89INS1_16FlashAttnBwdSm80INS1_25CollectiveMainloopBwdSm80ILi2ELi2EN4cute5tupleIJNS5_1CILi128EEES8_NS7_ILi64EEEEEENS_6half_tEfNS_4arch4Sm80ELb1ELb0ELb1ELb1ELb1ELb0ELb0ELb0ELi2ELi4ELi4ELi4ELb0EEENS1_21CollectiveEpilogueBwdISA_SB_SD_Li256ELb1ELb0ELi2EEENS1_25SingleTileBwdLPTSchedulerILb1ELi128ELb1EEEEEEEEEvNT_6ParamsE$_ZN4cute3eso3ESOILb1ELb0EJNS_6LayoutINS_5tupleIJNS3_IJNS_1CILi2EEES5_EEENS4_ILi8EEEEEENS3_IJNS3_IJNS4_ILi1EEES5_EEENS4_ILi4EEEEEEEENS_10ViewEngineIPN7cutlass6half_tEEEEEC2ERKSD_RKSI_,($_ZN7cutlass13device_kernelIN5flash19enable_sm80_to_sm89INS1_16FlashAttnBwdSm80INS1_25CollectiveMainloopBwdSm80ILi2ELi2EN4cute5tupleIJNS5_1CILi128EEES8_NS7_ILi64EEEEEENS_6half_tEfNS_4arch4Sm80ELb1ELb0ELb1ELb1ELb1ELb0ELb0ELb0ELi2ELi4ELi4ELi4ELb0EEENS1_21CollectiveEpilogueBwdISA_SB_SD_Li256ELb1ELb0ELi2EEENS1_25SingleTileBwdLPTSchedulerILb1ELi128ELb1EEEEEEEEEvNT_6ParamsE$_ZN4cute3eso3ESOILb1ELb0EJNS_6LayoutINS_5tupleIJNS3_IJNS_1CILi2EEES5_EEENS4_ILi8EEEEEENS3_IJNS3_IJNS4_ILi1EEES5_EEENS4_ILi4EEEEEEEEiEEC2ERKSD_RKi - $_ZN7cutlass13device_kernelIN5flash19enable_sm80_to_sm89INS1_16FlashAttnBwdSm80INS1_25CollectiveMainloopBwdSm80ILi2ELi2EN4cute5tupleIJNS5_1CILi128EEES8_NS7_ILi64EEEEEENS_6half_tEfNS_4arch4Sm80ELb1ELb0ELb1ELb1ELb1ELb0ELb0ELb0ELi2ELi4ELi4ELi4ELb0EEENS1_21CollectiveEpilogueBwdISA_SB_SD_Li256ELb1ELb0ELi2EEENS1_25SingleTileBwdLPTSchedulerILb1ELi128ELb1EEEEEEEEEvNT_6ParamsE$_ZN4cute3eso3ESOILb1ELb0EJNS_6LayoutINS_5tupleIJNS3_IJNS_1CILi2EEES5_EEENS4_ILi8EEEEEENS3_IJNS3_IJNS4_ILi1EEES5_EEENS4_ILi4EEEEEEEENS_10ViewEngineIPN7cutlass6half_tEEEEEC2ERKSD_RKSI_)
$_ZN7cutlass13device_kernelIN5flash19enable_sm80_to_sm89INS1_16FlashAttnBwdSm80INS1_25CollectiveMainloopBwdSm80ILi2ELi2EN4cute5tupleIJNS5_1CILi128EEES8_NS7_ILi64EEEEEENS_6half_tEfNS_4arch4Sm80ELb1ELb0ELb1ELb1ELb1ELb0ELb0ELb0ELi2ELi4ELi4ELi4ELb0EEENS1_21CollectiveEpilogueBwdISA_SB_SD_Li256ELb1ELb0ELi2EEENS1_25SingleTileBwdLPTSchedulerILb1ELi128ELb1EEEEEEEEEvNT_6ParamsE$_ZN4cute3eso3ESOILb1ELb0EJNS_6LayoutINS_5tupleIJNS3_IJNS_1CILi2EEES5_EEENS4_ILi8EEEEEENS3_IJNS3_IJNS4_ILi1EEES5_EEENS4_ILi4EEEEEEEENS_10ViewEngineIPN7cutlass6half_tEEEEEC2ERKSD_RKSI_:
[----:B------:R-:W-:Y:S01]  /*9510*/  IADD3 R2, R60, -c[0x0][0x20], RZ ;  /* 0x800008003c027a10 */ /* 0x000fe20007ffe0ff */
[----:B------:R-:W-:Y:S01]  /*9520*/  IMAD.MOV.U32 R7, RZ, RZ, R3 ;  /* 0x000000ffff077224 */ /* 0x000fe200078e0003 */
[----:B------:R-:W-:-:S04]  /*9530*/  MOV R5, 0x0 ;  /* 0x0000000000057802 */ /* 0x000fc80000000f00 */
[----:B------:R1:W-:Y:S01]  /*9540*/  STL.64 [R2], R6 ;  /* 0x0000000602007387 */ /* 0x0003e20000100a00 */
[----:B------:R-:W-:Y:S05]  /*9550*/  RET.REL.NODEC R4 `(_ZN7cutlass13device_kernelIN5flash19enable_sm80_to_sm89INS1_16FlashAttnBwdSm80INS1_25CollectiveMainloopBwdSm80ILi2ELi2EN4cute5tupleIJNS5_1CILi128EEES8_NS7_ILi64EEEEEENS_6half_tEfNS_4arch4Sm80ELb1ELb0ELb1ELb1ELb1ELb0ELb0ELb0ELi2ELi4ELi4ELi4ELb0EEENS1_21CollectiveEpilogueBwdISA_SB_SD_Li256ELb1ELb0ELi2EEENS1_25SingleTileBwdLPTSchedulerILb1ELi128ELb1EEEEEEEEEvNT_6ParamsE) ;  /* 0xffff6aa004007950 */ /* 0x000fea0003c3ffff */
        .type           $_ZN7cutlass13device_kernelIN5flash19enable_sm80_to_sm89INS1_16FlashAttnBwdSm80INS1_25CollectiveMainloopBwdSm80ILi2ELi2EN4cute5tupleIJNS5_1CILi128EEES8_NS7_ILi64EEEEEENS_6half_tEfNS_4arch4Sm80ELb1ELb0ELb1ELb1ELb1ELb0ELb0ELb0ELi2ELi4ELi4ELi4ELb0EEENS1_21CollectiveEpilogueBwdISA_SB_SD_Li256ELb1ELb0ELi2EEENS1_25SingleTileBwdLPTSchedulerILb1ELi128ELb1EEEEEEEEEvNT_6ParamsE$_ZN4cute3eso3ESOILb1ELb0EJNS_6LayoutINS_5tupleIJNS3_IJNS_1CILi2EEES5_EEENS4_ILi8EEEEEENS3_IJNS3_IJNS4_ILi1EEES5_EEENS4_ILi4EEEEEEEEiEEC2ERKSD_RKi,@function
        .size           $_ZN7cutlass13device_kernelIN5flash19enable_sm80_to_sm89INS1_16FlashAttnBwdSm80INS1_25CollectiveMainloopBwdSm80ILi2ELi2EN4cute5tupleIJNS5_1CILi128EEES8_NS7_ILi64EEEEEENS_6half_tEfNS_4arch4Sm80ELb1ELb0ELb1ELb1ELb1ELb0ELb0ELb0ELi2ELi4ELi4ELi4ELb0EEENS1_21CollectiveEpilogueBwdISA_SB_SD_Li256ELb1ELb0ELi2EEENS1_25SingleTileBwdLPTSchedulerILb1ELi128ELb1EEEEEEEEEvNT_6ParamsE$_ZN4cute3eso3ESOILb1ELb0EJNS_6LayoutINS_5tupleIJNS3_IJNS_1CILi2EEES5_EEENS4_ILi8EEEEEENS3_IJNS3_IJNS4_ILi1EEES5_EEENS4_ILi4EEEEEEEEiEEC2ERKSD_RKi,($_ZN7cutlass13device_kernelIN5flash19enable_sm80_to_sm89INS1_16FlashAttnBwdSm80INS1_25CollectiveMainloopBwdSm80ILi2ELi2EN4cute5tupleIJNS5_1CILi128EEES8_NS7_ILi64EEEEEENS_6half_tEfNS_4arch4Sm80ELb1ELb0ELb1ELb1ELb1ELb0ELb0ELb0ELi2ELi4ELi4ELi4ELb0EEENS1_21CollectiveEpilogueBwdISA_SB_SD_Li256ELb1ELb0ELi2EEENS1_25SingleTileBwdLPTSchedulerILb1ELi128ELb1EEEEEEEEEvNT_6ParamsE$_ZN4cute3eso3ESOILb1ELb0EJNS_6LayoutINS_5tupleIJNS3_IJNS_1CILi2EEES5_EEES6_EEENS3_IJNS3_IJNS4_ILi1EEES5_EEENS3_IJNS4_ILi32EEENS4_ILi64EEEEEEEEEEENS_10ViewEngineIPN7cutlass6half_tEEEEEC2ERKSE_RKSJ_ - $_ZN7cutlass13device_kernelIN5flash19enable_sm80_to_sm89INS1_16FlashAttnBwdSm80INS1_25CollectiveMainloopBwdSm80ILi2ELi2EN4cute5tupleIJNS5_1CILi128EEES8_NS7_ILi64EEEEEENS_6half_tEfNS_4arch4Sm80ELb1ELb0ELb1ELb1ELb1ELb0ELb0ELb0ELi2ELi4ELi4ELi4ELb0EEENS1_21CollectiveEpilogueBwdISA_SB_SD_Li256ELb1ELb0ELi2EEENS1_25SingleTileBwdLPTSchedulerILb1ELi128ELb1EEEEEEEEEvNT_6ParamsE$_ZN4cute3eso3ESOILb1ELb0EJNS_6LayoutINS_5tupleIJNS3_IJNS_1CILi2EEES5_EEENS4_ILi8EEEEEENS3_IJNS3_IJNS4_ILi1EEES5_EEENS4_ILi4EEEEEEEEiEEC2ERKSD_RKi)
$_ZN7cutlass13device_kernelIN5flash19enable_sm80_to_sm89INS1_16FlashAttnBwdSm80INS1_25CollectiveMainloopBwdSm80ILi2ELi2EN4cute5tupleIJNS5_1CILi128EEES8_NS7_ILi64EEEEEENS_6half_tEfNS_4arch4Sm80ELb1ELb0ELb1ELb1ELb1ELb0ELb0ELb0ELi2ELi4ELi4ELi4ELb0EEENS1_21CollectiveEpilogueBwdISA_SB_SD_Li256ELb1ELb0ELi2EEENS1_25SingleTileBwdLPTSchedulerILb1ELi128ELb1EEEEEEEEEvNT_6ParamsE$_ZN4cute3eso3ESOILb1ELb0EJNS_6LayoutINS_5tupleIJNS3_IJNS_1CILi2EEES5_EEENS4_ILi8EEEEEENS3_IJNS3_IJNS4_ILi1EEES5_EEENS4_ILi4EEEEEEEEiEEC2ERKSD_RKi:
[----:B------:R-:W-:Y:S02]  /*9560*/  IADD3 R2, R60, -c[0x0][0x20], RZ ;  /* 0x800008003c027a10 */ /* 0x000fe40007ffe0ff */
[----:B------:R-:W-:-:S03]  /*9570*/  MOV R7, 0x0 ;  /* 0x0000000000077802 */ /* 0x000fc60000000f00 */
[----:B------:R1:W-:Y:S01]  /*9580*/  STL [R2], R3 ;  /* 0x0000000302007387 */ /* 0x0003e20000100800 */
[----:B------:R-:W-:Y:S05]  /*9590*/  RET.REL.NODEC R6 `(_ZN7cutlass13device_kernelIN5flash19enable_sm80_to_sm89INS1_16FlashAttnBwdSm80INS1_25CollectiveMainloopBwdSm80ILi2ELi2EN4cute5tupleIJNS5_1CILi128EEES8_NS7_ILi64EEEEEENS_6half_tEfNS_4arch4Sm80ELb1ELb0ELb1ELb1ELb1ELb0ELb0ELb0ELi2ELi4ELi4ELi4ELb0EEENS1_21CollectiveEpilogueBwdISA_SB_SD_Li256ELb1ELb0ELi2EEENS1_25SingleTileBwdLPTSchedulerILb1ELi128ELb1EEEEEEEEEvNT_6ParamsE) ;  /* 0xffff6a6006007950 */ /* 0x000fea0003c3ffff */
        .type           $_ZN7cutlass13device_kernelIN5flash19enable_sm80_to_sm89INS1_16FlashAttnBwdSm80INS1_25CollectiveMainloopBwdSm80ILi2ELi2EN4cute5tupleIJNS5_1CILi128EEES8_NS7_ILi64EEEEEENS_6half_tEfNS_4arch4Sm80ELb1ELb0ELb1ELb1ELb1ELb0ELb0ELb0ELi2ELi4ELi4ELi4ELb0EEENS1_21CollectiveEpilogueBwdISA_SB_SD_Li256ELb1ELb0ELi2EEENS1_25SingleTileBwdLPTSchedulerILb1ELi128ELb1EEEEEEEEEvNT_6ParamsE$_ZN4cute3eso3ESOILb1ELb0EJNS_6LayoutINS_5tupleIJNS3_IJNS_1CILi2EEES5_EEES6_EEENS3_IJNS3_IJNS4_ILi1EEES5_EEENS3_IJNS4_ILi32EEENS4_ILi64EEEEEEEEEEENS_10ViewEngineIPN7cutlass6half_tEEEEEC2ERKSE_RKSJ_,@function
        .size           $_ZN7cutlass13device_kernelIN5flash19enable_sm80_to_sm89INS1_16FlashAttnBwdSm80INS1_25CollectiveMainloopBwdSm80ILi2ELi2EN4cute5tupleIJNS5_1CILi128EEES8_NS7_ILi64EEEEEENS_6half_tEfNS_4arch4Sm80ELb1ELb0ELb1ELb1ELb1ELb0ELb0ELb0ELi2ELi4ELi4ELi4ELb0EEENS1_21CollectiveEpilogueBwdISA_SB_SD_Li256ELb1ELb0ELi2EEENS1_25SingleTileBwdLPTSchedulerILb1ELi128ELb1EEEEEEEEEvNT_6ParamsE$_ZN4cute3eso3ESOILb1ELb0EJNS_6LayoutINS_5tupleIJNS3_IJNS_1CILi2EEES5_EEES6_EEENS3_IJNS3_IJNS4_ILi1EEES5_EEENS3_IJNS4_ILi32EEENS4_ILi64EEEEEEEEEEENS_10ViewEngineIPN7cutlass6half_tEEEEEC2ERKSE_RKSJ_,($_ZN7cutlass13device_kernelIN5flash19enable_sm80_to_sm89INS1_16FlashAttnBwdSm80INS1_25CollectiveMainloopBwdSm80ILi2ELi2EN4cute5tupleIJNS5_1CILi128EEES8_NS7_ILi64EEEEEENS_6half_tEfNS_4arch4Sm80ELb1ELb0ELb1ELb1ELb1ELb0ELb0ELb0ELi2ELi4ELi4ELi4ELb0EEENS1_21CollectiveEpilogueBwdISA_SB_SD_Li256ELb1ELb0ELi2EEENS1_25SingleTileBwdLPTSchedulerILb1ELi128ELb1EEEEEEEEEvNT_6ParamsE$_ZN4cute3eso3ESOILb1ELb0EJNS_6LayoutINS_5tupleIJNS3_IJNS_1CILi2EEES5_EEES6_EEENS3_IJNS3_IJNS4_ILi1EEES5_EEENS3_IJNS4_ILi32EEENS4_ILi64EEEEEEEEEEEiEEC2ERKSE_RKi - $_ZN7cutlass13device_kernelIN5flash19enable_sm80_to_sm89INS1_16FlashAttnBwdSm80INS1_25CollectiveMainloopBwdSm80ILi2ELi2EN4cute5tupleIJNS5_1CILi128EEES8_NS7_ILi64EEEEEENS_6half_tEfNS_4arch4Sm80ELb1ELb0ELb1ELb1ELb1ELb0ELb0ELb0ELi2ELi4ELi4ELi4ELb0EEENS1_21CollectiveEpilogueBwdISA_SB_SD_Li256ELb1ELb0ELi2EEENS1_25SingleTileBwdLPTSchedulerILb1ELi128ELb1EEEEEEEEEvNT_6ParamsE$_ZN4cute3eso3ESOILb1ELb0EJNS_6LayoutINS_5tupleIJNS3_IJNS_1CILi2EEES5_EEES6_EEENS3_IJNS3_IJNS4_ILi1EEES5_EEENS3_IJNS4_ILi32EEENS4_ILi64EEEEEEEEEEENS_10ViewEngineIPN7cutlass6half_tEEEEEC2ERKSE_RKSJ_)
$_ZN7cutlass13device_kernelIN5flash19enable_sm80_to_sm89INS1_16FlashAttnBwdSm80INS1_25CollectiveMainloopBwdSm80ILi2ELi2EN4cute5tupleIJNS5_1CILi128EEES8_NS7_ILi64EEEEEENS_6half_tEfNS_4arch4Sm80ELb1ELb0ELb1ELb1ELb1ELb0ELb0ELb0ELi2ELi4ELi4ELi4ELb0EEENS1_21CollectiveEpilogueBwdISA_SB_SD_Li256ELb1ELb0ELi2EEENS1_25SingleTileBwdLPTSchedulerILb1ELi128ELb1EEEEEEEEEvNT_6ParamsE$_ZN4cute3eso3ESOILb1ELb0EJNS_6LayoutINS_5tupleIJNS3_IJNS_1CILi2EEES5_EEES6_EEENS3_IJNS3_IJNS4_ILi1EEES5_EEENS3_IJNS4_ILi32EEENS4_ILi64EEEEEEEEEEENS_10ViewEngineIPN7cutlass6half_tEEEEEC2ERKSE_RKSJ_:
[----:B------:R-:W-:Y:S01]  /*95a0*/  IADD3 R2, R60, -c[0x0][0x20], RZ ;  /* 0x800008003c027a10 */ /* 0x000fe20007ffe0ff */
[----:B------:R-:W-:Y:S01]  /*95b0*/  IMAD.MOV.U32 R7, RZ, RZ, R3 ;  /* 0x000000ffff077224 */ /* 0x000fe200078e0003 */
[----:B------:R-:W-:-:S04]  /*95c0*/  MOV R5, 0x0 ;  /* 0x0000000000057802 */ /* 0x000fc80000000f00 */
[----:B------:R1:W-:Y:S01]  /*95d0*/  STL.64 [R2], R6 ;  /* 0x0000000602007387 */ /* 0x0003e20000100a00 */
[----:B------:R-:W-:Y:S05]  /*95e0*/  RET.REL.NODEC R4 `(_ZN7cutlass13device_kernelIN5flash19enable_sm80_to_sm89INS1_16FlashAttnBwdSm80INS1_25CollectiveMainloopBwdSm80ILi2ELi2EN4cute5tupleIJNS5_1CILi128EEES8_NS7_ILi64EEEEEENS_6half_tEfNS_4arch4Sm80ELb1ELb0ELb1ELb1ELb1ELb0ELb0ELb0ELi2ELi4ELi4ELi4ELb0EEENS1_21CollectiveEpilogueBwdISA_SB_SD_Li256ELb1ELb0ELi2EEENS1_25SingleTileBwdLPTSchedulerILb1ELi128ELb1EEEEEEEEEvNT_6ParamsE) ;  /* 0xffff6a1004007950 */ /* 0x000fea0003c3ffff */
        .type           $_ZN7cutlass13device_kernelIN5flash19enable_sm80_to_sm89INS1_16FlashAttnBwdSm80INS1_25CollectiveMainloopBwdSm80ILi2ELi2EN4cute5tupleIJNS5_1CILi128EEES8_NS7_ILi64EEEEEENS_6half_tEfNS_4arch4Sm80ELb1ELb0ELb1ELb1ELb1ELb0ELb0ELb0ELi2ELi4ELi4ELi4ELb0EEENS1_21CollectiveEpilogueBwdISA_SB_SD_Li256ELb1ELb0ELi2EEENS1_25SingleTileBwdLPTSchedulerILb1ELi128ELb1EEEEEEEEEvNT_6ParamsE$_ZN4cute3eso3ESOILb1ELb0EJNS_6LayoutINS_5tupleIJNS3_IJNS_1CILi2EEES5_EEES6_EEENS3_IJNS3_IJNS4_ILi1EEES5_EEENS3_IJNS4_ILi32EEENS4_ILi64EEEEEEEEEEEiEEC2ERKSE_RKi,@function
        .size           $_ZN7cutlass13device_kernelIN5flash19enable_sm80_to_sm89INS1_16FlashAttnBwdSm80INS1_25CollectiveMainloopBwdSm80ILi2ELi2EN4cute5tupleIJNS5_1CILi128EEES8_NS7_ILi64EEEEEENS_6half_tEfNS_4arch4Sm80ELb1ELb0ELb1ELb1ELb1ELb0ELb0ELb0ELi2ELi4ELi4ELi4ELb0EEENS1_21CollectiveEpilogueBwdISA_SB_SD_Li256ELb1ELb0ELi2EEENS1_25SingleTileBwdLPTSchedulerILb1ELi128ELb1EEEEEEEEEvNT_6ParamsE$_ZN4cute3eso3ESOILb1ELb0EJNS_6LayoutINS_5tupleIJNS3_IJNS_1CILi2EEES5_EEES6_EEENS3_IJNS3_IJNS4_ILi1EEES5_EEENS3_IJNS4_ILi32EEENS4_ILi64EEEEEEEEEEEiEEC2ERKSE_RKi,($_ZN7cutlass13device_kernelIN5flash19enable_sm80_to_sm89INS1_16FlashAttnBwdSm80INS1_25CollectiveMainloopBwdSm80ILi2ELi2EN4cute5tupleIJNS5_1CILi128EEES8_NS7_ILi64EEEEEENS_6half_tEfNS_4arch4Sm80ELb1ELb0ELb1ELb1ELb1ELb0ELb0ELb0ELi2ELi4ELi4ELi4ELb0EEENS1_21CollectiveEpilogueBwdISA_SB_SD_Li256ELb1ELb0ELi2EEENS1_25SingleTileBwdLPTSchedulerILb1ELi128ELb1EEEEEEEEEvNT_6ParamsE$_ZN4cute3eso3ESOILb1ELb0EJNS_6LayoutINS_5tupleIJNS3_IJNS_1CILi2EEES5_S5_EEEEEENS3_IJNS3_IJNS4_ILi1EEES5_NS4_ILi4EEEEEEEEEEENS_10ViewEngineIPN7cutlass6half_tEEEEEC2ERKSC_RKSH_ - $_ZN7cutlass13device_kernelIN5flash19enable_sm80_to_sm89INS1_16FlashAttnBwdSm80INS1_25CollectiveMainloopBwdSm80ILi2ELi2EN4cute5tupleIJNS5_1CILi128EEES8_NS7_ILi64EEEEEENS_6half_tEfNS_4arch4Sm80ELb1ELb0ELb1ELb1ELb1ELb0ELb0ELb0ELi2ELi4ELi4ELi4ELb0EEENS1_21CollectiveEpilogueBwdISA_SB_SD_Li256ELb1ELb0ELi2EEENS1_25SingleTileBwdLPTSchedulerILb1ELi128ELb1EEEEEEEEEvNT_6ParamsE$_ZN4cute3eso3ESOILb1ELb0EJNS_6LayoutINS_5tupleIJNS3_IJNS_1CILi2EEES5_EEES6_EEENS3_IJNS3_IJNS4_ILi1EEES5_EEENS3_IJNS4_ILi32EEENS4_ILi64EEEEEEEEEEEiEEC2ERKSE_RKi)
$_ZN7cutlass13device_kernelIN5flash19enable_sm80_to_sm89INS1_16FlashAttnBwdSm80INS1_25CollectiveMainloopBwdSm80ILi2ELi2EN4cute5tupleIJNS5_1CILi128EEES8_NS7_ILi64EEEEEENS_6half_tEfNS_4arch4Sm80ELb1ELb0ELb1ELb1ELb1ELb0ELb0ELb0ELi2ELi4ELi4ELi4ELb0EEENS1_21CollectiveEpilogueBwdISA_SB_SD_Li256ELb1ELb0ELi2EEENS1_25SingleTileBwdLPTSchedulerILb1ELi128ELb1EEEEEEEEEvNT_6ParamsE$_ZN4cute3eso3ESOILb1ELb0EJNS_6LayoutINS_5tupleIJNS3_IJNS_1CILi2EEES5_EEES6_EEENS3_IJNS3_IJNS4_ILi1EEES5_EEENS3_IJNS4_ILi32EEENS4_ILi64EEEEEEEEEEEiEEC2ERKSE_RKi:
[----:B------:R-:W-:Y:S02]  /*95f0*/  IADD3 R2, R60, -c[0x0][0x20], RZ ;  /* 0x800008003c027a10 */ /* 0x000fe40007ffe0ff */
[----:B------:R-:W-:-:S03]  /*9600*/  MOV R5, 0x0 ;  /* 0x0000000000057802 */ /* 0x000fc60000000f00 */
[----:B------:R1:W-:Y:S01]  /*9610*/  STL [R2], R3 ;  /* 0x0000000302007387 */ /* 0x0003e20000100800 */
[----:B------:R-:W-:Y:S05]  /*9620*/  RET.REL.NODEC R4 `(_ZN7cutlass13device_kernelIN5flash19enable_sm80_to_sm89INS1_16FlashAttnBwdSm80INS1_25CollectiveMainloopBwdSm80ILi2ELi2EN4cute5tupleIJNS5_1CILi128EEES8_NS7_ILi64EEEEEENS_6half_tEfNS_4arch4Sm80ELb1ELb0ELb1ELb1ELb1ELb0ELb0ELb0ELi2ELi4ELi4ELi4ELb0EEENS1_21CollectiveEpilogueBwdISA_SB_SD_Li256ELb1ELb0ELi2EEENS1_25SingleTileBwdLPTSchedulerILb1ELi128ELb1EEEEEEEEEvNT_6ParamsE) ;  /* 0xffff69d004007950 */ /* 0x000fea0003c3ffff */
        .type           $_ZN7cutlass13device_kernelIN5flash19enable_sm80_to_sm89INS1_16FlashAttnBwdSm80INS1_25CollectiveMainloopBwdSm80ILi2ELi2EN4cute5tupleIJNS5_1CILi128EEES8_NS7_ILi64EEEEEENS_6half_tEfNS_4arch4Sm80ELb1ELb0ELb1ELb1ELb1ELb0ELb0ELb0ELi2ELi4ELi4ELi4ELb0EEENS1_21CollectiveEpilogueBwdISA_SB_SD_Li256ELb1ELb0ELi2EEENS1_25SingleTileBwdLPTSchedulerILb1ELi128ELb1EEEEEEEEEvNT_6ParamsE$_ZN4cute3eso3ESOILb1ELb0EJNS_6LayoutINS_5tupleIJNS3_IJNS_1CILi2EEES5_S5_EEEEEENS3_IJNS3_IJNS4_ILi1EEES5_NS4_ILi4EEEEEEEEEEENS_10ViewEngineIPN7cutlass6half_tEEEEEC2ERKSC_RKSH_,@function
        .size           $_ZN7cutlass13device_kernelIN5flash19enable_sm80_to_sm89INS1_16FlashAttnBwdSm80INS1_25CollectiveMainloopBwdSm80ILi2ELi2EN4cute5tupleIJNS5_1CILi128EEES8_NS7_ILi64EEEEEENS_6half_tEfNS_4arch4Sm80ELb1ELb0ELb1ELb1ELb1ELb0ELb0ELb0ELi2ELi4ELi4ELi4ELb0EEENS1_21CollectiveEpilogueBwdISA_SB_SD_Li256ELb1ELb0ELi2EEENS1_25SingleTileBwdLPTSchedulerILb1ELi128ELb1EEEEEEEEEvNT_6ParamsE$_ZN4cute3eso3ESOILb1ELb0EJNS_6LayoutINS_5tupleIJNS3_IJNS_1CILi2EEES5_S5_EEEEEENS3_IJNS3_IJNS4_ILi1EEES5_NS4_ILi4EEEEEEEEEEENS_10ViewEngineIPN7cutlass6half_tEEEEEC2ERKSC_RKSH_,($_ZN7cutlass13device_kernelIN5flash19enable_sm80_to_sm89INS1_16FlashAttnBwdSm80INS1_25CollectiveMainloopBwdSm80ILi2ELi2EN4cute5tupleIJNS5_1CILi128EEES8_NS7_ILi64EEEEEENS_6half_tEfNS_4arch4Sm80ELb1ELb0ELb1ELb1ELb1ELb0ELb0ELb0ELi2ELi4ELi4ELi4ELb0EEENS1_21CollectiveEpilogueBwdISA_SB_SD_Li256ELb1ELb0ELi2EEENS1_25SingleTileBwdLPTSchedulerILb1ELi128ELb1EEEEEEEEEvNT_6ParamsE$_ZN4cute3eso3ESOILb1ELb0EJNS_6LayoutINS_5tupleIJNS3_IJNS_1CILi2EEES5_S5_EEEEEENS3_IJNS3_IJNS4_ILi1EEES5_NS4_ILi4EEEEEEEEEEEiEEC2ERKSC_RKi - $_ZN7cutlass13device_kernelIN5flash19enable_sm80_to_sm89INS1_16FlashAttnBwdSm80INS1_25CollectiveMainloopBwdSm80ILi2ELi2EN4cute5tupleIJNS5_1CILi128EEES8_NS7_ILi64EEEEEENS_6half_tEfNS_4arch4Sm80ELb1ELb0ELb1ELb1ELb1ELb0ELb0ELb0ELi2ELi4ELi4ELi4ELb0EEENS1_21CollectiveEpilogueBwdISA_SB_SD_Li256ELb1ELb0ELi2EEENS1_25SingleTileBwdLPTSchedulerILb1ELi128ELb1EEEEEEEEEvNT_6ParamsE$_ZN4cute3eso3ESOILb1ELb0EJNS_6LayoutINS_5tupleIJNS3_IJNS_1CILi2EEES5_S5_EEEEEENS3_IJNS3_IJNS4_ILi1EEES5_NS4_ILi4EEEEEEEEEEENS_10ViewEngineIPN7cutlass6half_tEEEEEC2ERKSC_RKSH_)
$_ZN7cutlass13device_kernelIN5flash19enable_sm80_to_sm89INS1_16FlashAttnBwdSm80INS1_25CollectiveMainloopBwdSm80ILi2ELi2EN4cute5tupleIJNS5_1CILi128EEES8_NS7_ILi64EEEEEENS_6half_tEfNS_4arch4Sm80ELb1ELb0ELb1ELb1ELb1ELb0ELb0ELb0ELi2ELi4ELi4ELi4ELb0EEENS1_21CollectiveEpilogueBwdISA_SB_SD_Li256ELb1ELb0ELi2EEENS1_25SingleTileBwdLPTSchedulerILb1ELi128ELb1EEEEEEEEEvNT_6ParamsE$_ZN4cute3eso3ESOILb1ELb0EJNS_6LayoutINS_5tupleIJNS3_IJNS_1CILi2EEES5_S5_EEEEEENS3_IJNS3_IJNS4_ILi1EEES5_NS4_ILi4EEEEEEEEEEENS_10ViewEngineIPN7cutlass6half_tEEEEEC2ERKSC_RKSH_:
[----:B------:R-:W-:Y:S01]  /*9630*/  IADD3 R2, R60, -c[0x0][0x20], RZ ;  /* 0x800008003c027a10 */ /* 0x000fe20007ffe0ff */
[----:B------:R-:W-:Y:S01]  /*9640*/  IMAD.MOV.U32 R7, RZ, RZ, R3 ;  /* 0x000000ffff077224 */ /* 0x000fe200078e0003 */
[----:B------:R-:W-:-:S04]  /*9650*/  MOV R5, 0x0 ;  /* 0x0000000000057802 */ /* 0x000fc80000000f00 */
[----:B------:R1:W-:Y:S01]  /*9660*/  STL.64 [R2], R6 ;  /* 0x0000000602007387 */ /* 0x0003e20000100a00 */
[----:B------:R-:W-:Y:S05]  /*9670*/  RET.REL.NODEC R4 `(_ZN7cutlass13device_kernelIN5flash19enable_sm80_to_sm89INS1_16FlashAttnBwdSm80INS1_25CollectiveMainloopBwdSm80ILi2ELi2EN4cute5tupleIJNS5_1CILi128EEES8_NS7_ILi64EEEEEENS_6half_tEfNS_4arch4Sm80ELb1ELb0ELb1ELb1ELb1ELb0ELb0ELb0ELi2ELi4ELi4ELi4ELb0EEENS1_21CollectiveEpilogueBwdISA_SB_SD_Li256ELb1ELb0ELi2EEENS1_25SingleTileBwdLPTSchedulerILb1ELi128ELb1EEEEEEEEEvNT_6ParamsE) ;  /* 0xffff698004007950 */ /* 0x000fea0003c3ffff */
        .type           $_ZN7cutlass13device_kernelIN5flash19enable_sm80_to_sm89INS1_16FlashAttnBwdSm80INS1_25CollectiveMainloopBwdSm80ILi2ELi2EN4cute5tupleIJNS5_1CILi128EEES8_NS7_ILi64EEEEEENS_6half_tEfNS_4arch4Sm80ELb1ELb0ELb1ELb1ELb1ELb0ELb0ELb0ELi2ELi4ELi4ELi4ELb0EEENS1_21CollectiveEpilogueBwdISA_SB_SD_Li256ELb1ELb0ELi2EEENS1_25SingleTileBwdLPTSchedulerILb1ELi128ELb1EEEEEEEEEvNT_6ParamsE$_ZN4cute3eso3ESOILb1ELb0EJNS_6LayoutINS_5tupleIJNS3_IJNS_1CILi2EEES5_S5_EEEEEENS3_IJNS3_IJNS4_ILi1EEES5_NS4_ILi4EEEEEEEEEEEiEEC2ERKSC_RKi,@function
        .size           $_ZN7cutlass13device_kernelIN5flash19enable_sm80_to_sm89INS1_16FlashAttnBwdSm80INS1_25CollectiveMainloopBwdSm80ILi2ELi2EN4cute5tupleIJNS5_1CILi128EEES8_NS7_ILi64EEEEEENS_6half_tEfNS_4arch4Sm80ELb1ELb0ELb1ELb1ELb1ELb0ELb0ELb0ELi2ELi4ELi4ELi4ELb0EEENS1_21CollectiveEpilogueBwdISA_SB_SD_Li256ELb1ELb0ELi2EEENS1_25SingleTileBwdLPTSchedulerILb1ELi128ELb1EEEEEEEEEvNT_6ParamsE$_ZN4cute3eso3ESOILb1ELb0EJNS_6LayoutINS_5tupleIJNS3_IJNS_1CILi2EEES5_S5_EEEEEENS3_IJNS3_IJNS4_ILi1EEES5_NS4_ILi4EEEEEEEEEEEiEEC2ERKSC_RKi,($_ZN7cutlass13device_kernelIN5flash19enable_sm80_to_sm89INS1_16FlashAttnBwdSm80INS1_25CollectiveMainloopBwdSm80ILi2ELi2EN4cute5tupleIJNS5_1CILi128EEES8_NS7_ILi64EEEEEENS_6half_tEfNS_4arch4Sm80ELb1ELb0ELb1ELb1ELb1ELb0ELb0ELb0ELi2ELi4ELi4ELi4ELb0EEENS1_21CollectiveEpilogueBwdISA_SB_SD_Li256ELb1ELb0ELi2EEENS1_25SingleTileBwdLPTSchedulerILb1ELi128ELb1EEEEEEEEEvNT_6ParamsE$_ZN4cute3eso3ESOILb1ELb0EJNS_6LayoutINS_5tupleIJNS3_IJNS_1CILi2EEES5_S5_EEES5_EEENS3_IJNS3_IJNS4_ILi1EEES5_NS4_ILi4EEEEEENS4_ILi64EEEEEEEENS_10ViewEngineIPN7cutlass6half_tEEEEEC2ERKSD_RKSI_ - $_ZN7cutlass13device_kernelIN5flash19enable_sm80_to_sm89INS1_16FlashAttnBwdSm80INS1_25CollectiveMainloopBwdSm80ILi2ELi2EN4cute5tupleIJNS5_1CILi128EEES8_NS7_ILi64EEEEEENS_6half_tEfNS_4arch4Sm80ELb1ELb0ELb1ELb1ELb1ELb0ELb0ELb0ELi2ELi4ELi4ELi4ELb0EEENS1_21CollectiveEpilogueBwdISA_SB_SD_Li256ELb1ELb0ELi2EEENS1_25SingleTileBwdLPTSchedulerILb1ELi128ELb1EEEEEEEEEvNT_6ParamsE$_ZN4cute3eso3ESOILb1ELb0EJNS_6LayoutINS_5tupleIJNS3_IJNS_1CILi2EEES5_S5_EEEEEENS3_IJNS3_IJNS4_ILi1EEES5_NS4_ILi4EEEEEEEEEEEiEEC2ERKSC_RKi)
$_ZN7cutlass13device_kernelIN5flash19enable_sm80_to_sm89INS1_16FlashAttnBwdSm80INS1_25CollectiveMainloopBwdSm80ILi2ELi2EN4cute5tupleIJNS5_1CILi128EEES8_NS7_ILi64EEEEEENS_6half_tEfNS_4arch4Sm80ELb1ELb0ELb1ELb1ELb1ELb0ELb0ELb0ELi2ELi4ELi4ELi4ELb0EEENS1_21CollectiveEpilogueBwdISA_SB_SD_Li256ELb1ELb0ELi2EEENS1_25SingleTileBwdLPTSchedulerILb1ELi128ELb1EEEEEEEEEvNT_6ParamsE$_ZN4cute3eso3ESOILb1ELb0EJNS_6LayoutINS_5tupleIJNS3_IJNS_1CILi2EEES5_S5_EEEEEENS3_IJNS3_IJNS4_ILi1EEES5_NS4_ILi4EEEEEEEEEEEiEEC2ERKSC_RKi:
[----:B------:R-:W-:Y:S02]  /*9680*/  IADD3 R2, R60, -c[0x0][0x20], RZ ;  /* 0x800008003c027a10 */ /* 0x000fe40007ffe0ff */
[----:B------:R-:W-:-:S03]  /*9690*/  MOV R5, 0x0 ;  /* 0x0000000000057802 */ /* 0x000fc60000000f00 */
[----:B------:R1:W-:Y:S01]  /*96a0*/  STL [R2], R3 ;  /* 0x0000000302007387 */ /* 0x0003e20000100800 */
[----:B------:R-:W-:Y:S05]  /*96b0*/  RET.REL.NODEC R4 `(_ZN7cutlass13device_kernelIN5flash19enable_sm80_to_sm89INS1_16FlashAttnBwdSm80INS1_25CollectiveMainloopBwdSm80ILi2ELi2EN4cute5tupleIJNS5_1CILi128EEES8_NS7_ILi64EEEEEENS_6half_tEfNS_4arch4Sm80ELb1ELb0ELb1ELb1ELb1ELb0ELb0ELb0ELi2ELi4ELi4ELi4ELb0EEENS1_21CollectiveEpilogueBwdISA_SB_SD_Li256ELb1ELb0ELi2EEENS1_25SingleTileBwdLPTSchedulerILb1ELi128ELb1EEEEEEEEEvNT_6ParamsE) ;  /* 0xffff694004007950 */ /* 0x000fea0003c3ffff */
        .type           $_ZN7cutlass13device_kernelIN5flash19enable_sm80_to_sm89INS1_16FlashAttnBwdSm80INS1_25CollectiveMainloopBwdSm80ILi2ELi2EN4cute5tupleIJNS5_1CILi128EEES8_NS7_ILi64EEEEEENS_6half_tEfNS_4arch4Sm80ELb1ELb0ELb1ELb1ELb1ELb0ELb0ELb0ELi2ELi4ELi4ELi4ELb0EEENS1_21CollectiveEpilogueBwdISA_SB_SD_Li256ELb1ELb0ELi2EEENS1_25SingleTileBwdLPTSchedulerILb1ELi128ELb1EEEEEEEEEvNT_6ParamsE$_ZN4cute3eso3ESOILb1ELb0EJNS_6LayoutINS_5tupleIJNS3_IJNS_1CILi2EEES5_S5_EEES5_EEENS3_IJNS3_IJNS4_ILi1EEES5_NS4_ILi4EEEEEENS4_ILi64EEEEEEEENS_10ViewEngineIPN7cutlass6half_tEEEEEC2ERKSD_RKSI_,@function
        .size           $_ZN7cutlass13device_kernelIN5flash19enable_sm80_to_sm89INS1_16FlashAttnBwdSm80INS1_25CollectiveMainloopBwdSm80ILi2ELi2EN4cute5tupleIJNS5_1CILi128EEES8_NS7_ILi64EEEEEENS_6half_tEfNS_4arch4Sm80ELb1ELb0ELb1ELb1ELb1ELb0ELb0ELb0ELi2ELi4ELi4ELi4ELb0EEENS1_21CollectiveEpilogueBwdISA_SB_SD_Li256ELb1ELb0ELi2EEENS1_25SingleTileBwdLPTSchedulerILb1ELi128ELb1EEEEEEEEEvNT_6ParamsE$_ZN4cute3eso3ESOILb1ELb0EJNS_6LayoutINS_5tupleIJNS3_IJNS_1CILi2EEES5_S5_EEES5_EEENS3_IJNS3_IJNS4_ILi1EEES5_NS4_ILi4EEEEEENS4_ILi64EEEEEEEENS_10ViewEngineIPN7cutlass6half_tEEEEEC2ERKSD_RKSI_,($_ZN7cutlass13device_kernelIN5flash19enable_sm80_to_sm89INS1_16FlashAttnBwdSm80INS1_25CollectiveMainloopBwdSm80ILi2ELi2EN4cute5tupleIJNS5_1CILi128EEES8_NS7_ILi64EEEEEENS_6half_tEfNS_4arch4Sm80ELb1ELb0ELb1ELb1ELb1ELb0ELb0ELb0ELi2ELi4ELi4ELi4ELb0EEENS1_21CollectiveEpilogueBwdISA_SB_SD_Li256ELb1ELb0ELi2EEENS1_25SingleTileBwdLPTSchedulerILb1ELi128ELb1EEEEEEEEEvNT_6ParamsE$_ZN4cute3eso3ESOILb1ELb0EJNS_6LayoutINS_5tupleIJNS3_IJNS_1CILi2EEES5_S5_EEES5_EEENS3_IJNS3_IJNS4_ILi1EEES5_NS4_ILi4EEEEEENS4_ILi64EEEEEEEEiEEC2ERKSD_RKi - $_ZN7cutlass13device_kernelIN5flash19enable_sm80_to_sm89INS1_16FlashAttnBwdSm80INS1_25CollectiveMainloopBwdSm80ILi2ELi2EN4cute5tupleIJNS5_1CILi128EEES8_NS7_ILi64EEEEEENS_6half_tEfNS_4arch4Sm80ELb1ELb0ELb1ELb1ELb1ELb0ELb0ELb0ELi2ELi4ELi4ELi4ELb0EEENS1_21CollectiveEpilogueBwdISA_SB_SD_Li256ELb1ELb0ELi2EEENS1_25SingleTileBwdLPTSchedulerILb1ELi128ELb1EEEEEEEEEvNT_6ParamsE$_ZN4cute3eso3ESOILb1ELb0EJNS_6LayoutINS_5tupleIJNS3_IJNS_1CILi2EEES5_S5_EEES5_EEENS3_IJNS3_IJNS4_ILi1EEES5_NS4_ILi4EEEEEENS4_ILi64EEEEEEEENS_10ViewEngineIPN7cutlass6half_tEEEEEC2ERKSD_RKSI_)
$_ZN7cutlass13device_kernelIN5flash19enable_sm80_to_sm89INS1_16FlashAttnBwdSm80INS1_25CollectiveMainloopBwdSm80ILi2ELi2EN4cute5tupleIJNS5_1CILi128EEES8_NS7_ILi64EEEEEENS_6half_tEfNS_4arch4Sm80ELb1ELb0ELb1ELb1ELb1ELb0ELb0ELb0ELi2ELi4ELi4ELi4ELb0EEENS1_21CollectiveEpilogueBwdISA_SB_SD_Li256ELb1ELb0ELi2EEENS1_25SingleTileBwdLPTSchedulerILb1ELi128ELb1EEEEEEEEEvNT_6ParamsE$_ZN4cute3eso3ESOILb1ELb0EJNS_6LayoutINS_5tupleIJNS3_IJNS_1CILi2EEES5_S5_EEES5_EEENS3_IJNS3_IJNS4_ILi1EEES5_NS4_ILi4EEEEEENS4_ILi64EEEEEEEENS_10ViewEngineIPN7cutlass6half_tEEEEEC2ERKSD_RKSI_:
[----:B------:R-:W-:Y:S01]  /*96c0*/  IADD3 R2, R60, -c[0x0][0x20], RZ ;  /* 0x800008003c027a10 */ /* 0x000fe20007ffe0ff */
[----:B------:R-:W-:Y:S01]  /*96d0*/  IMAD.MOV.U32 R7, RZ, RZ, R3 ;  /* 0x000000ffff077224 */ /* 0x000fe200078e0003 */
[----:B------:R-:W-:-:S04]  /*96e0*/  MOV R5, 0x0 ;  /* 0x0000000000057802 */ /* 0x000fc80000000f00 */
[----:B------:R1:W-:Y:S01]  /*96f0*/  STL.64 [R2], R6 ;  /* 0x0000000602007387 */ /* 0x0003e20000100a00 */
[----:B------:R-:W-:Y:S05]  /*9700*/  RET.REL.NODEC R4 `(_ZN7cutlass13device_kernelIN5flash19enable_sm80_to_sm89INS1_16FlashAttnBwdSm80INS1_25CollectiveMainloopBwdSm80ILi2ELi2EN4cute5tupleIJNS5_1CILi128EEES8_NS7_ILi64EEEEEENS_6half_tEfNS_4arch4Sm80ELb1ELb0ELb1ELb1ELb1ELb0ELb0ELb0ELi2ELi4ELi4ELi4ELb0EEENS1_21CollectiveEpilogueBwdISA_SB_SD_Li256ELb1ELb0ELi2EEENS1_25SingleTileBwdLPTSchedulerILb1ELi128ELb1EEEEEEEEEvNT_6ParamsE) ;  /* 0xffff68f004007950 */ /* 0x000fea0003c3ffff */
        .type           $_ZN7cutlass13device_kernelIN5flash19enable_sm80_to_sm89INS1_16FlashAttnBwdSm80INS1_25CollectiveMainloopBwdSm80ILi2ELi2EN4cute5tupleIJNS5_1CILi128EEES8_NS7_ILi64EEEEEENS_6half_tEfNS_4arch4Sm80ELb1ELb0ELb1ELb1ELb1ELb0ELb0ELb0ELi2ELi4ELi4ELi4ELb0EEENS1_21CollectiveEpilogueBwdISA_SB_SD_Li256ELb1ELb0ELi2EEENS1_25SingleTileBwdLPTSchedulerILb1ELi128ELb1EEEEEEEEEvNT_6ParamsE$_ZN4cute3eso3ESOILb1ELb0EJNS_6LayoutINS_5tupleIJNS3_IJNS_1CILi2EEES5_S5_EEES5_EEENS3_IJNS3_IJNS4_ILi1EEES5_NS4_ILi4EEEEEENS4_ILi64EEEEEEEEiEEC2ERKSD_RKi,@function
        .size           $_ZN7cutlass13device_kernelIN5flash19enable_sm80_to_sm89INS1_16FlashAttnBwdSm80INS1_25CollectiveMainloopBwdSm80ILi2ELi2EN4cute5tupleIJNS5_1CILi128EEES8_NS7_ILi64EEEEEENS_6half_tEfNS_4arch4Sm80ELb1ELb0ELb1ELb1ELb1ELb0ELb0ELb0ELi2ELi4ELi4ELi4ELb0EEENS1_21CollectiveEpilogueBwdISA_SB_SD_Li256ELb1ELb0ELi2EEENS1_25SingleTileBwdLPTSchedulerILb1ELi128ELb1EEEEEEEEEvNT_6ParamsE$_ZN4cute3eso3ESOILb1ELb0EJNS_6LayoutINS_5tupleIJNS3_IJNS_1CILi2EEES5_S5_EEES5_EEENS3_IJNS3_IJNS4_ILi1EEES5_NS4_ILi4EEEEEENS4_ILi64EEEEEEEEiEEC2ERKSD_RKi,($_ZN7cutlass13device_kernelIN5flash19enable_sm80_to_sm89INS1_16FlashAttnBwdSm80INS1_25CollectiveMainloopBwdSm80ILi2ELi2EN4cute5tupleIJNS5_1CILi128EEES8_NS7_ILi64EEEEEENS_6half_tEfNS_4arch4Sm80ELb1ELb0ELb1ELb1ELb1ELb0ELb0ELb0ELi2ELi4ELi4ELi4ELb0EEENS1_21CollectiveEpilogueBwdISA_SB_SD_Li256ELb1ELb0ELi2EEENS1_25SingleTileBwdLPTSchedulerILb1ELi128ELb1EEEEEEEEEvNT_6ParamsE$_ZN4cute3eso3ESOILb1ELb0EJNS_6LayoutINS_5tupleIJNS3_IJNS_1CILi2EEES5_S5_EEES5_EEENS3_IJNS3_IJNS4_ILi1EEES5_NS4_ILi4EEEEEENS4_ILi8EEEEEEEENS_10ViewEngineIPN7cutlass6half_tEEEEEC2ERKSD_RKSI_ - $_ZN7cutlass13device_kernelIN5flash19enable_sm80_to_sm89INS1_16FlashAttnBwdSm80INS1_25CollectiveMainloopBwdSm80ILi2ELi2EN4cute5tupleIJNS5_1CILi128EEES8_NS7_ILi64EEEEEENS_6half_tEfNS_4arch4Sm80ELb1ELb0ELb1ELb1ELb1ELb0ELb0ELb0ELi2ELi4ELi4ELi4ELb0EEENS1_21CollectiveEpilogueBwdISA_SB_SD_Li256ELb1ELb0ELi2EEENS1_25SingleTileBwdLPTSchedulerILb1ELi128ELb1EEEEEEEEEvNT_6ParamsE$_ZN4cute3eso3ESOILb1ELb0EJNS_6LayoutINS_5tupleIJNS3_IJNS_1CILi2EEES5_S5_EEES5_EEENS3_IJNS3_IJNS4_ILi1EEES5_NS4_ILi4EEEEEENS4_ILi64EEEEEEEEiEEC2ERKSD_RKi)
$_ZN7cutlass13device_kernelIN5flash19enable_sm80_to_sm89INS1_16FlashAttnBwdSm80INS1_25CollectiveMainloopBwdSm80ILi2ELi2EN4cute5tupleIJNS5_1CILi128EEES8_NS7_ILi64EEEEEENS_6half_tEfNS_4arch4Sm80ELb1ELb0ELb1ELb1ELb1ELb0ELb0ELb0ELi2ELi4ELi4ELi4ELb0EEENS1_21CollectiveEpilogueBwdISA_SB_SD_Li256ELb1ELb0ELi2EEENS1_25SingleTileBwdLPTSchedulerILb1ELi128ELb1EEEEEEEEEvNT_6ParamsE$_ZN4cute3eso3ESOILb1ELb0EJNS_6LayoutINS_5tupleIJNS3_IJNS_1CILi2EEES5_S5_EEES5_EEENS3_IJNS3_IJNS4_ILi1EEES5_NS4_ILi4EEEEEENS4_ILi64EEEEEEEEiEEC2ERKSD_RKi:
[----:B------:R-:W-:Y:S02]  /*9710*/  IADD3 R2, R60, -c[0x0][0x20], RZ ;  /* 0x800008003c027a10 */ /* 0x000fe40007ffe0ff */
[----:B------:R-:W-:-:S03]  /*9720*/  MOV R5, 0x0 ;  /* 0x0000000000057802 */ /* 0x000fc60000000f00 */
[----:B------:R1:W-:Y:S01]  /*9730*/  STL [R2], R3 ;  /* 0x0000000302007387 */ /* 0x0003e20000100800 */
[----:B------:R-:W-:Y:S05]  /*9740*/  RET.REL.NODEC R4 `(_ZN7cutlass13device_kernelIN5flash19enable_sm80_to_sm89INS1_16FlashAttnBwdSm80INS1_25CollectiveMainloopBwdSm80ILi2ELi2EN4cute5tupleIJNS5_1CILi128EEES8_NS7_ILi64EEEEEENS_6half_tEfNS_4arch4Sm80ELb1ELb0ELb1ELb1ELb1ELb0ELb0ELb0ELi2ELi4ELi4ELi4ELb0EEENS1_21CollectiveEpilogueBwdISA_SB_SD_Li256ELb1ELb0ELi2EEENS1_25SingleTileBwdLPTSchedulerILb1ELi128ELb1EEEEEEEEEvNT_6ParamsE) ;  /* 0xffff68b004007950 */ /* 0x000fea0003c3ffff */
        .type           $_ZN7cutlass13device_kernelIN5flash19enable_sm80_to_sm89INS1_16FlashAttnBwdSm80INS1_25CollectiveMainloopBwdSm80ILi2ELi2EN4cute5tupleIJNS5_1CILi128EEES8_NS7_ILi64EEEEEENS_6half_tEfNS_4arch4Sm80ELb1ELb0ELb1ELb1ELb1ELb0ELb0ELb0ELi2ELi4ELi4ELi4ELb0EEENS1_21CollectiveEpilogueBwdISA_SB_SD_Li256ELb1ELb0ELi2EEENS1_25SingleTileBwdLPTSchedulerILb1ELi128ELb1EEEEEEEEEvNT_6ParamsE$_ZN4cute3eso3ESOILb1ELb0EJNS_6LayoutINS_5tupleIJNS3_IJNS_1CILi2EEES5_S5_EEES5_EEENS3_IJNS3_IJNS4_ILi1EEES5_NS4_ILi4EEEEEENS4_ILi8EEEEEEEENS_10ViewEngineIPN7cutlass6half_tEEEEEC2ERKSD_RKSI_,@function
        .size           $_ZN7cutlass13device_kernelIN5flash19enable_sm80_to_sm89INS1_16FlashAttnBwdSm80INS1_25CollectiveMainloopBwdSm80ILi2ELi2EN4cute5tupleIJNS5_1CILi128EEES8_NS7_ILi64EEEEEENS_6half_tEfNS_4arch4Sm80ELb1ELb0ELb1ELb1ELb1ELb0ELb0ELb0ELi2ELi4ELi4ELi4ELb0EEENS1_21CollectiveEpilogueBwdISA_SB_SD_Li256ELb1ELb0ELi2EEENS1_25SingleTileBwdLPTSchedulerILb1ELi128ELb1EEEEEEEEEvNT_6ParamsE$_ZN4cute3eso3ESOILb1ELb0EJNS_6LayoutINS_5tupleIJNS3_IJNS_1CILi2EEES5_S5_EEES5_EEENS3_IJNS3_IJNS4_ILi1EEES5_NS4_ILi4EEEEEENS4_ILi8EEEEEEEENS_10ViewEngineIPN7cutlass6half_tEEEEEC2ERKSD_RKSI_,($_ZN7cutlass13device_kernelIN5flash19enable_sm80_to_sm89INS1_16FlashAttnBwdSm80INS1_25CollectiveMainloopBwdSm80ILi2ELi2EN4cute5tupleIJNS5_1CILi128EEES8_NS7_ILi64EEEEEENS_6half_tEfNS_4arch4Sm80ELb1ELb0ELb1ELb1ELb1ELb0ELb0ELb0ELi2ELi4ELi4ELi4ELb0EEENS1_21CollectiveEpilogueBwdISA_SB_SD_Li256ELb1ELb0ELi2EEENS1_25SingleTileBwdLPTSchedulerILb1ELi128ELb1EEEEEEEEEvNT_6ParamsE$_ZN4cute3eso3ESOILb1ELb0EJNS_6LayoutINS_5tupleIJNS3_IJNS_1CILi2EEES5_S5_EEES5_EEENS3_IJNS3_IJNS4_ILi1EEES5_NS4_ILi4EEEEEENS4_ILi8EEEEEEEEiEEC2ERKSD_RKi - $_ZN7cutlass13device_kernelIN5flash19enable_sm80_to_sm89INS1_16FlashAttnBwdSm80INS1_25CollectiveMainloopBwdSm80ILi2ELi2EN4cute5tupleIJNS5_1CILi128EEES8_NS7_ILi64EEEEEENS_6half_tEfNS_4arch4Sm80ELb1ELb0ELb1ELb1ELb1ELb0ELb0ELb0ELi2ELi4ELi4ELi4ELb0EEENS1_21CollectiveEpilogueBwdISA_SB_SD_Li256ELb1ELb0ELi2EEENS1_25SingleTileBwdLPTSchedulerILb1ELi128ELb1EEEEEEEEEvNT_6ParamsE$_ZN4cute3eso3ESOILb1ELb0EJNS_6LayoutINS_5tupleIJNS3_IJNS_1CILi2EEES5_S5_EEES5_EEENS3_IJNS3_IJNS4_ILi1EEES5_NS4_ILi4EEEEEENS4_ILi8EEEEEEEENS_10ViewEngineIPN7cutlass6half_tEEEEEC2ERKSD_RKSI_)
$_ZN7cutlass13device_kernelIN5flash19enable_sm80_to_sm89INS1_16FlashAttnBwdSm80INS1_25CollectiveMainloopBwdSm80ILi2ELi2EN4cute5tupleIJNS5_1CILi128EEES8_NS7_ILi64EEEEEENS_6half_tEfNS_4arch4Sm80ELb1ELb0ELb1ELb1ELb1ELb0ELb0ELb0ELi2ELi4ELi4ELi4ELb0EEENS1_21CollectiveEpilogueBwdISA_SB_SD_Li256ELb1ELb0ELi2EEENS1_25SingleTileBwdLPTSchedulerILb1ELi128ELb1EEEEEEEEEvNT_6ParamsE$_ZN4cute3eso3ESOILb1ELb0EJNS_6LayoutINS_5tupleIJNS3_IJNS_1CILi2EEES5_S5_EEES5_EEENS3_IJNS3_IJNS4_ILi1EEES5_NS4_ILi4EEEEEENS4_ILi8EEEEEEEENS_10ViewEngineIPN7cutlass6half_tEEEEEC2ERKSD_RKSI_:
[----:B------:R-:W-:Y:S01]  /*9750*/  IADD3 R2, R60, -c[0x0][0x20], RZ ;  /* 0x800008003c027a10 */ /* 0x000fe20007ffe0ff */
[----:B------:R-:W-:Y:S01]  /*9760*/  IMAD.MOV.U32 R11, RZ, RZ, R3 ;  /* 0x000000ffff0b7224 */ /* 0x000fe200078e0003 */
[----:B------:R-:W-:-:S04]  /*9770*/  MOV R7, 0x0 ;  /* 0x0000000000077802 */ /* 0x000fc80000000f00 */
[----:B------:R1:W-:Y:S01]  /*9780*/  STL.64 [R2], R10 ;  /* 0x0000000a02007387 */ /* 0x0003e20000100a00 */
[----:B------:R-:W-:Y:S05]  /*9790*/  RET.REL.NODEC R6 `(_ZN7cutlass13device_kernelIN5flash19enable_sm80_to_sm89INS1_16FlashAttnBwdSm80INS1_25CollectiveMainloopBwdSm80ILi2ELi2EN4cute5tupleIJNS5_1CILi128EEES8_NS7_ILi64EEEEEENS_6half_tEfNS_4arch4Sm80ELb1ELb0ELb1ELb1ELb1ELb0ELb0ELb0ELi2ELi4ELi4ELi4ELb0EEENS1_21CollectiveEpilogueBwdISA_SB_SD_Li256ELb1ELb0ELi2EEENS1_25SingleTileBwdLPTSchedulerILb1ELi128ELb1EEEEEEEEEvNT_6ParamsE) ;  /* 0xffff686006007950 */ /* 0x000fea0003c3ffff */
        .type           $_ZN7cutlass13device_kernelIN5flash19enable_sm80_to_sm89INS1_16FlashAttnBwdSm80INS1_25CollectiveMainloopBwdSm80ILi2ELi2EN4cute5tupleIJNS5_1CILi128EEES8_NS7_ILi64EEEEEENS_6half_tEfNS_4arch4Sm80ELb1ELb0ELb1ELb1ELb1ELb0ELb0ELb0ELi2ELi4ELi4ELi4ELb0EEENS1_21CollectiveEpilogueBwdISA_SB_SD_Li256ELb1ELb0ELi2EEENS1_25SingleTileBwdLPTSchedulerILb1ELi128ELb1EEEEEEEEEvNT_6ParamsE$_ZN4cute3eso3ESOILb1ELb0EJNS_6LayoutINS_5tupleIJNS3_IJNS_1CILi2EEES5_S5_EEES5_EEENS3_IJNS3_IJNS4_ILi1EEES5_NS4_ILi4EEEEEENS4_ILi8EEEEEEEEiEEC2ERKSD_RKi,@function
        .size           $_ZN7cutlass13device_kernelIN5flash19enable_sm80_to_sm89INS1_16FlashAttnBwdSm80INS1_25CollectiveMainloopBwdSm80ILi2ELi2EN4cute5tupleIJNS5_1CILi128EEES8_NS7_ILi64EEEEEENS_6half_tEfNS_4arch4Sm80ELb1ELb0ELb1ELb1ELb1ELb0ELb0ELb0ELi2ELi4ELi4ELi4ELb0EEENS1_21CollectiveEpilogueBwdISA_SB_SD_Li256ELb1ELb0ELi2EEENS1_25SingleTileBwdLPTSchedulerILb1ELi128ELb1EEEEEEEEEvNT_6ParamsE$_ZN4cute3eso3ESOILb1ELb0EJNS_6LayoutINS_5tupleIJNS3_IJNS_1CILi2EEES5_S5_EEES5_EEENS3_IJNS3_IJNS4_ILi1EEES5_NS4_ILi4EEEEEENS4_ILi8EEEEEEEEiEEC2ERKSD_RKi,($_ZN7cutlass13device_kernelIN5flash19enable_sm80_to_sm89INS1_16FlashAttnBwdSm80INS1_25CollectiveMainloopBwdSm80ILi2ELi2EN4cute5tupleIJNS5_1CILi128EEES8_NS7_ILi64EEEEEENS_6half_tEfNS_4arch4Sm80ELb1ELb0ELb1ELb1ELb1ELb0ELb0ELb0ELi2ELi4ELi4ELi4ELb0EEENS1_21CollectiveEpilogueBwdISA_SB_SD_Li256ELb1ELb0ELi2EEENS1_25SingleTileBwdLPTSchedulerILb1ELi128ELb1EEEEEEEEEvNT_6ParamsE$_ZN4cute3eso3ESOILb1ELb0EJNS_6LayoutINS_5tupleIJNS3_IJNS_1CILi4EEENS4_ILi1EEEEEEEEENS3_IJNS3_IJS6_NS4_ILi0EEEEEEEEEEENS_10ViewEngineIPjEEEEC2ERKSC_RKSF_ - $_ZN7cutlass13device_kernelIN5flash19enable_sm80_to_sm89INS1_16FlashAttnBwdSm80INS1_25CollectiveMainloopBwdSm80ILi2ELi2EN4cute5tupleIJNS5_1CILi128EEES8_NS7_ILi64EEEEEENS_6half_tEfNS_4arch4Sm80ELb1ELb0ELb1ELb1ELb1ELb0ELb0ELb0ELi2ELi4ELi4ELi4ELb0EEENS1_21CollectiveEpilogueBwdISA_SB_SD_Li256ELb1ELb0ELi2EEENS1_25SingleTileBwdLPTSchedulerILb1ELi128ELb1EEEEEEEEEvNT_6ParamsE$_ZN4cute3eso3ESOILb1ELb0EJNS_6LayoutINS_5tupleIJNS3_IJNS_1CILi2EEES5_S5_EEES5_EEENS3_IJNS3_IJNS4_ILi1EEES5_NS4_ILi4EEEEEENS4_ILi8EEEEEEEEiEEC2ERKSD_RKi)
$_ZN7cutlass13device_kernelIN5flash19enable_sm80_to_sm89INS1_16FlashAttnBwdSm80INS1_25CollectiveMainloopBwdSm80ILi2ELi2EN4cute5tupleIJNS5_1CILi128EEES8_NS7_ILi64EEEEEENS_6half_tEfNS_4arch4Sm80ELb1ELb0ELb1ELb1ELb1ELb0ELb0ELb0ELi2ELi4ELi4ELi4ELb0EEENS1_21CollectiveEpilogueBwdISA_SB_SD_Li256ELb1ELb0ELi2EEENS1_25SingleTileBwdLPTSchedulerILb1ELi128ELb1EEEEEEEEEvNT_6ParamsE$_ZN4cute3eso3ESOILb1ELb0EJNS_6LayoutINS_5tupleIJNS3_IJNS_1CILi2EEES5_S5_EEES5_EEENS3_IJNS3_IJNS4_ILi1EEES5_NS4_ILi4EEEEEENS4_ILi8EEEEEEEEiEEC2ERKSD_RKi:
[----:B------:R-:W-:Y:S02]  /*97a0*/  IADD3 R2, R60, -c[0x0][0x20], RZ ;  /* 0x800008003c027a10 */ /* 0x000fe40007ffe0ff */
[----:B------:R-:W-:-:S03]  /*97b0*/  MOV R13, 0x0 ;  /* 0x00000000000d7802 */ /* 0x000fc60000000f00 */
[----:B------:R1:W-:Y:S01]  /*97c0*/  STL [R2], R3 ;  /* 0x0000000302007387 */ /* 0x0003e20000100800 */
[----:B------:R-:W-:Y:S05]  /*97d0*/  RET.REL.NODEC R12 `(_ZN7cutlass13device_kernelIN5flash19enable_sm80_to_sm89INS1_16FlashAttnBwdSm80INS1_25CollectiveMainloopBwdSm80ILi2ELi2EN4cute5tupleIJNS5_1CILi128EEES8_NS7_ILi64EEEEEENS_6half_tEfNS_4arch4Sm80ELb1ELb0ELb1ELb1ELb1ELb0ELb0ELb0ELi2ELi4ELi4ELi4ELb0EEENS1_21CollectiveEpilogueBwdISA_SB_SD_Li256ELb1ELb0ELi2EEENS1_25SingleTileBwdLPTSchedulerILb1ELi128ELb1EEEEEEEEEvNT_6ParamsE) ;  /* 0xffff68200c007950 */ /* 0x000fea0003c3ffff */
        .type           $_ZN7cutlass13device_kernelIN5flash19enable_sm80_to_sm89INS1_16FlashAttnBwdSm80INS1_25CollectiveMainloopBwdSm80ILi2ELi2EN4cute5tupleIJNS5_1CILi128EEES8_NS7_ILi64EEEEEENS_6half_tEfNS_4arch4Sm80ELb1ELb0ELb1ELb1ELb1ELb0ELb0ELb0ELi2ELi4ELi4ELi4ELb0EEENS1_21CollectiveEpilogueBwdISA_SB_SD_Li256ELb1ELb0ELi2EEENS1_25SingleTileBwdLPTSchedulerILb1ELi128ELb1EEEEEEEEEvNT_6ParamsE$_ZN4cute3eso3ESOILb1ELb0EJNS_6LayoutINS_5tupleIJNS3_IJNS_1CILi4EEENS4_ILi1EEEEEEEEENS3_IJNS3_IJS6_NS4_ILi0EEEEEEEEEEENS_10ViewEngineIPjEEEEC2ERKSC_RKSF_,@function
        .size           $_ZN7cutlass13device_kernelIN5flash19enable_sm80_to_sm89INS1_16FlashAttnBwdSm80INS1_25CollectiveMainloopBwdSm80ILi2ELi2EN4cute5tupleIJNS5_1CILi128EEES8_NS7_ILi64EEEEEENS_6half_tEfNS_4arch4Sm80ELb1ELb0ELb1ELb1ELb1ELb0ELb0ELb0ELi2ELi4ELi4ELi4ELb0EEENS1_21CollectiveEpilogueBwdISA_SB_SD_Li256ELb1ELb0ELi2EEENS1_25SingleTileBwdLPTSchedulerILb1ELi128ELb1EEEEEEEEEvNT_6ParamsE$_ZN4cute3eso3ESOILb1ELb0EJNS_6LayoutINS_5tupleIJNS3_IJNS_1CILi4EEENS4_ILi1EEEEEEEEENS3_IJNS3_IJS6_NS4_ILi0EEEEEEEEEEENS_10ViewEngineIPjEEEEC2ERKSC_RKSF_,($_ZN7cutlass13device_kernelIN5flash19enable_sm80_to_sm89INS1_16FlashAttnBwdSm80INS1_25CollectiveMainloopBwdSm80ILi2ELi2EN4cute5tupleIJNS5_1CILi128EEES8_NS7_ILi64EEEEEENS_6half_tEfNS_4arch4Sm80ELb1ELb0ELb1ELb1ELb1ELb0ELb0ELb0ELi2ELi4ELi4ELi4ELb0EEENS1_21CollectiveEpilogueBwdISA_SB_SD_Li256ELb1ELb0ELi2EEENS1_25SingleTileBwdLPTSchedulerILb1ELi128ELb1EEEEEEEEEvNT_6ParamsE$_ZN4cute3eso3ESOILb1ELb0EJNS_6LayoutINS_5tupleIJNS3_IJNS_1CILi8EEENS4_ILi1EEEEEEEEENS3_IJNS3_IJS6_NS4_ILi0EEEEEEEEEEENS_10ViewEngineINS_8smem_ptrIPN7cutlass6half_tEEEEEEEC2ERKSC_RKSJ_ - $_ZN7cutlass13device_kernelIN5flash19enable_sm80_to_sm89INS1_16FlashAttnBwdSm80INS1_25CollectiveMainloopBwdSm80ILi2ELi2EN4cute5tupleIJNS5_1CILi128EEES8_NS7_ILi64EEEEEENS_6half_tEfNS_4arch4Sm80ELb1ELb0ELb1ELb1ELb1ELb0ELb0ELb0ELi2ELi4ELi4ELi4ELb0EEENS1_21CollectiveEpilogueBwdISA_SB_SD_Li256ELb1ELb0ELi2EEENS1_25SingleTileBwdLPTSchedulerILb1ELi128ELb1EEEEEEEEEvNT_6ParamsE$_ZN4cute3eso3ESOILb1ELb0EJNS_6LayoutINS_5tupleIJNS3_IJNS_1CILi4EEENS4_ILi1EEEEEEEEENS3_IJNS3_IJS6_NS4_ILi0EEEEEEEEEEENS_10ViewEngineIPjEEEEC2ERKSC_RKSF_)
$_ZN7cutlass13device_kernelIN5flash19enable_sm80_to_sm89INS1_16FlashAttnBwdSm80INS1_25CollectiveMainloopBwdSm80ILi2ELi2EN4cute5tupleIJNS5_1CILi128EEES8_NS7_ILi64EEEEEENS_6half_tEfNS_4arch4Sm80ELb1ELb0ELb1ELb1ELb1ELb0ELb0ELb0ELi2ELi4ELi4ELi4ELb0EEENS1_21CollectiveEpilogueBwdISA_SB_SD_Li256ELb1ELb0ELi2EEENS1_25SingleTileBwdLPTSchedulerILb1ELi128ELb1EEEEEEEEEvNT_6ParamsE$_ZN4cute3eso3ESOILb1ELb0EJNS_6LayoutINS_5tupleIJNS3_IJNS_1CILi4EEENS4_ILi1EEEEEEEEENS3_IJNS3_IJS6_NS4_ILi0EEEEEEEEEEENS_10ViewEngineIPjEEEEC2ERKSC_RKSF_:
[----:B------:R-:W-:Y:S02]  /*97e0*/  IADD3 R2, R83, -c[0x0][0x20], RZ ;  /* 0x8000080053027a10 */ /* 0x000fe40007ffe0ff */
[----:B------:R-:W-:-:S03]  /*97f0*/  MOV R39, 0x0 ;  /* 0x0000000000277802 */ /* 0x000fc60000000f00 */
[----:B------:R1:W-:Y:S01]  /*9800*/  STL.64 [R2], R36 ;  /* 0x0000002402007387 */ /* 0x0003e20000100a00 */
[----:B------:R-:W-:Y:S05]  /*9810*/  RET.REL.NODEC R38 `(_ZN7cutlass13device_kernelIN5flash19enable_sm80_to_sm89INS1_16FlashAttnBwdSm80INS1_25CollectiveMainloopBwdSm80ILi2ELi2EN4cute5tupleIJNS5_1CILi128EEES8_NS7_ILi64EEEEEENS_6half_tEfNS_4arch4Sm80ELb1ELb0ELb1ELb1ELb1ELb0ELb0ELb0ELi2ELi4ELi4ELi4ELb0EEENS1_21CollectiveEpilogueBwdISA_SB_SD_Li256ELb1ELb0ELi2EEENS1_25SingleTileBwdLPTSchedulerILb1ELi128ELb1EEEEEEEEEvNT_6ParamsE) ;  /* 0xffff67e026007950 */ /* 0x000fea0003c3ffff */
        .type           $_ZN7cutlass13device_kernelIN5flash19enable_sm80_to_sm89INS1_16FlashAttnBwdSm80INS1_25CollectiveMainloopBwdSm80ILi2ELi2EN4cute5tupleIJNS5_1CILi128EEES8_NS7_ILi64EEEEEENS_6half_tEfNS_4arch4Sm80ELb1ELb0ELb1ELb1ELb1ELb0ELb0ELb0ELi2ELi4ELi4ELi4ELb0EEENS1_21CollectiveEpilogueBwdISA_SB_SD_Li256ELb1ELb0ELi2EEENS1_25SingleTileBwdLPTSchedulerILb1ELi128ELb1EEEEEEEEEvNT_6ParamsE$_ZN4cute3eso3ESOILb1ELb0EJNS_6LayoutINS_5tupleIJNS3_IJNS_1CILi8EEENS4_ILi1EEEEEEEEENS3_IJNS3_IJS6_NS4_ILi0EEEEEEEEEEENS_10ViewEngineINS_8smem_ptrIPN7cutlass6half_tEEEEEEEC2ERKSC_RKSJ_,@function
        .size           $_ZN7cutlass13device_kernelIN5flash19enable_sm80_to_sm89INS1_16FlashAttnBwdSm80INS1_25CollectiveMainloopBwdSm80ILi2ELi2EN4cute5tupleIJNS5_1CILi128EEES8_NS7_ILi64EEEEEENS_6half_tEfNS_4arch4Sm80ELb1ELb0ELb1ELb1ELb1ELb0ELb0ELb0ELi2ELi4ELi4ELi4ELb0EEENS1_21CollectiveEpilogueBwdISA_SB_SD_Li256ELb1ELb0ELi2EEENS1_25SingleTileBwdLPTSchedulerILb1ELi128ELb1EEEEEEEEEvNT_6ParamsE$_ZN4cute3eso3ESOILb1ELb0EJNS_6LayoutINS_5tupleIJNS3_IJNS_1CILi8EEENS4_ILi1EEEEEEEEENS3_IJNS3_IJS6_NS4_ILi0EEEEEEEEEEENS_10ViewEngineINS_8smem_ptrIPN7cutlass6half_tEEEEEEEC2ERKSC_RKSJ_,($_ZN7cutlass13device_kernelIN5flash19enable_sm80_to_sm89INS1_16FlashAttnBwdSm80INS1_25CollectiveMainloopBwdSm80ILi2ELi2EN4cute5tupleIJNS5_1CILi128EEES8_NS7_ILi64EEEEEENS_6half_tEfNS_4arch4Sm80ELb1ELb0ELb1ELb1ELb1ELb0ELb0ELb0ELi2ELi4ELi4ELi4ELb0EEENS1_21CollectiveEpilogueBwdISA_SB_SD_Li256ELb1ELb0ELi2EEENS1_25SingleTileBwdLPTSchedulerILb1ELi128ELb1EEEEEEEEEvNT_6ParamsE$_ZN4cute3eso3ESOILb1ELb0EJNS_6LayoutINS_5tupleIJNS3_IJNS_1CILi8EEENS4_ILi1EEEEEEEEENS3_IJNS3_IJS6_NS4_ILi0EEEEEEEEEEENS_10ViewEngineIPN7cutlass6half_tEEEEEC2ERKSC_RKSH_ - $_ZN7cutlass13device_kernelIN5flash19enable_sm80_to_sm89INS1_16FlashAttnBwdSm80INS1_25CollectiveMainloopBwdSm80ILi2ELi2EN4cute5tupleIJNS5_1CILi128EEES8_NS7_ILi64EEEEEENS_6half_tEfNS_4arch4Sm80ELb1ELb0ELb1ELb1ELb1ELb0ELb0ELb0ELi2ELi4ELi4ELi4ELb0EEENS1_21CollectiveEpilogueBwdISA_SB_SD_Li256ELb1ELb0ELi2EEENS1_25SingleTileBwdLPTSchedulerILb1ELi128ELb1EEEEEEEEEvNT_6ParamsE$_ZN4cute3eso3ESOILb1ELb0EJNS_6LayoutINS_5tupleIJNS3_IJNS_1CILi8EEENS4_ILi1EEEEEEEEENS3_IJNS3_IJS6_NS4_ILi0EEEEEEEEEEENS_10ViewEngineINS_8smem_ptrIPN7cutlass6half_tEEEEEEEC2ERKSC_RKSJ_)
$_ZN7cutlass13device_kernelIN5flash19enable_sm80_to_sm89INS1_16FlashAttnBwdSm80INS1_25CollectiveMainloopBwdSm80ILi2ELi2EN4cute5tupleIJNS5_1CILi128EEES8_NS7_ILi64EEEEEENS_6half_tEfNS_4arch4Sm80ELb1ELb0ELb1ELb1ELb1ELb0ELb0ELb0ELi2ELi4ELi4ELi4ELb0EEENS1_21CollectiveEpilogueBwdISA_SB_SD_Li256ELb1ELb0ELi2EEENS1_25SingleTileBwdLPTSchedulerILb1ELi128ELb1EEEEEEEEEvNT_6ParamsE$_ZN4cute3eso3ESOILb1ELb0EJNS_6LayoutINS_5tupleIJNS3_IJNS_1CILi8EEENS4_ILi1EEEEEEEEENS3_IJNS3_IJS6_NS4_ILi0EEEEEEEEEEENS_10ViewEngineINS_8smem_ptrIPN7cutlass6half_tEEEEEEEC2ERKSC_RKSJ_:
[----:B------:R-:W-:Y:S02]  /*9820*/  IADD3 R36, R83, -c[0x0][0x20], RZ ;  /* 0x8000080053247a10 */ /* 0x000fe40007ffe0ff */
[----:B------:R-:W-:-:S03]  /*9830*/  MOV R39, 0x0 ;  /* 0x0000000000277802 */ /* 0x000fc60000000f00 */
[----:B------:R1:W-:Y:S01]  /*9840*/  STL.64 [R36], R2 ;  /* 0x0000000224007387 */ /* 0x0003e20000100a00 */
[----:B------:R-:W-:Y:S05]  /*9850*/  RET.REL.NODEC R38 `(_ZN7cutlass13device_kernelIN5flash19enable_sm80_to_sm89INS1_16FlashAttnBwdSm80INS1_25CollectiveMainloopBwdSm80ILi2ELi2EN4cute5tupleIJNS5_1CILi128EEES8_NS7_ILi64EEEEEENS_6half_tEfNS_4arch4Sm80ELb1ELb0ELb1ELb1ELb1ELb0ELb0ELb0ELi2ELi4ELi4ELi4ELb0EEENS1_21CollectiveEpilogueBwdISA_SB_SD_Li256ELb1ELb0ELi2EEENS1_25SingleTileBwdLPTSchedulerILb1ELi128ELb1EEEEEEEEEvNT_6ParamsE) ;  /* 0xffff67a026007950 */ /* 0x000fea0003c3ffff */
        .type           $_ZN7cutlass13device_kernelIN5flash19enable_sm80_to_sm89INS1_16FlashAttnBwdSm80INS1_25CollectiveMainloopBwdSm80ILi2ELi2EN4cute5tupleIJNS5_1CILi128EEES8_NS7_ILi64EEEEEENS_6half_tEfNS_4arch4Sm80ELb1ELb0ELb1ELb1ELb1ELb0ELb0ELb0ELi2ELi4ELi4ELi4ELb0EEENS1_21CollectiveEpilogueBwdISA_SB_SD_Li256ELb1ELb0ELi2EEENS1_25SingleTileBwdLPTSchedulerILb1ELi128ELb1EEEEEEEEEvNT_6ParamsE$_ZN4cute3eso3ESOILb1ELb0EJNS_6LayoutINS_5tupleIJNS3_IJNS_1CILi8EEENS4_ILi1EEEEEEEEENS3_IJNS3_IJS6_NS4_ILi0EEEEEEEEEEENS_10ViewEngineIPN7cutlass6half_tEEEEEC2ERKSC_RKSH_,@function
        .size           $_ZN7cutlass13device_kernelIN5flash19enable_sm80_to_sm89INS1_16FlashAttnBwdSm80INS1_25CollectiveMainloopBwdSm80ILi2ELi2EN4cute5tupleIJNS5_1CILi128EEES8_NS7_ILi64EEEEEENS_6half_tEfNS_4arch4Sm80ELb1ELb0ELb1ELb1ELb1ELb0ELb0ELb0ELi2ELi4ELi4ELi4ELb0EEENS1_21CollectiveEpilogueBwdISA_SB_SD_Li256ELb1ELb0ELi2EEENS1_25SingleTileBwdLPTSchedulerILb1ELi128ELb1EEEEEEEEEvNT_6ParamsE$_ZN4cute3eso3ESOILb1ELb0EJNS_6LayoutINS_5tupleIJNS3_IJNS_1CILi8EEENS4_ILi1EEEEEEEEENS3_IJNS3_IJS6_NS4_ILi0EEEEEEEEEEENS_10ViewEngineIPN7cutlass6half_tEEEEEC2ERKSC_RKSH_,($_ZN7cutlass13device_kernelIN5flash19enable_sm80_to_sm89INS1_16FlashAttnBwdSm80INS1_25CollectiveMainloopBwdSm80ILi2ELi2EN4cute5tupleIJNS5_1CILi128EEES8_NS7_ILi64EEEEEENS_6half_tEfNS_4arch4Sm80ELb1ELb0ELb1ELb1ELb1ELb0ELb0ELb0ELi2ELi4ELi4ELi4ELb0EEENS1_21CollectiveEpilogueBwdISA_SB_SD_Li256ELb1ELb0ELi2EEENS1_25SingleTileBwdLPTSchedulerILb1ELi128ELb1EEEEEEEEEvNT_6ParamsE$_ZN4cute3eso3ESOILb1ELb0EJNS_6LayoutINS_5tupleIJNS3_IJNS_1CILi8EEENS4_ILi1EEEEEEEEENS3_IJNS3_IJS6_NS4_ILi0EEEEEEEEEEEiEEC2ERKSC_RKi - $_ZN7cutlass13device_kernelIN5flash19enable_sm80_to_sm89INS1_16FlashAttnBwdSm80INS1_25CollectiveMainloopBwdSm80ILi2ELi2EN4cute5tupleIJNS5_1CILi128EEES8_NS7_ILi64EEEEEENS_6half_tEfNS_4arch4Sm80ELb1ELb0ELb1ELb1ELb1ELb0ELb0ELb0ELi2ELi4ELi4ELi4ELb0EEENS1_21CollectiveEpilogueBwdISA_SB_SD_Li256ELb1ELb0ELi2EEENS1_25SingleTileBwdLPTSchedulerILb1ELi128ELb1EEEEEEEEEvNT_6ParamsE$_ZN4cute3eso3ESOILb1ELb0EJNS_6LayoutINS_5tupleIJNS3_IJNS_1CILi8EEENS4_ILi1EEEEEEEEENS3_IJNS3_IJS6_NS4_ILi0EEEEEEEEEEENS_10ViewEngineIPN7cutlass6half_tEEEEEC2ERKSC_RKSH_)
$_ZN7cutlass13device_kernelIN5flash19enable_sm80_to_sm89INS1_16FlashAttnBwdSm80INS1_25CollectiveMainloopBwdSm80ILi2ELi2EN4cute5tupleIJNS5_1CILi128EEES8_NS7_ILi64EEEEEENS_6half_tEfNS_4arch4Sm80ELb1ELb0ELb1ELb1ELb1ELb0ELb0ELb0ELi2ELi4ELi4ELi4ELb0EEENS1_21CollectiveEpilogueBwdISA_SB_SD_Li256ELb1ELb0ELi2EEENS1_25SingleTileBwdLPTSchedulerILb1ELi128ELb1EEEEEEEEEvNT_6ParamsE$_ZN4cute3eso3ESOILb1ELb0EJNS_6LayoutINS_5tupleIJNS3_IJNS_1CILi8EEENS4_ILi1EEEEEEEEENS3_IJNS3_IJS6_NS4_ILi0EEEEEEEEEEENS_10ViewEngineIPN7cutlass6half_tEEEEEC2ERKSC_RKSH_:
[----:B------:R-:W-:Y:S01]  /*9860*/  IADD3 R36, R83, -c[0x0][0x20], RZ ;  /* 0x8000080053247a10 */ /* 0x000fe20007ffe0ff */
[----:B------:R-:W-:Y:S01]  /*9870*/  IMAD.MOV.U32 R47, RZ, RZ, R37 ;  /* 0x000000ffff2f7224 */ /* 0x000fe200078e0025 */
[----:B------:R-:W-:-:S04]  /*9880*/  MOV R39, 0x0 ;  /* 0x0000000000277802 */ /* 0x000fc80000000f00 */
[----:B------:R1:W-:Y:S01]  /*9890*/  STL.64 [R36], R46 ;  /* 0x0000002e24007387 */ /* 0x0003e20000100a00 */
[----:B------:R-:W-:Y:S05]  /*98a0*/  RET.REL.NODEC R38 `(_ZN7cutlass13device_kernelIN5flash19enable_sm80_to_sm89INS1_16FlashAttnBwdSm80INS1_25CollectiveMainloopBwdSm80ILi2ELi2EN4cute5tupleIJNS5_1CILi128EEES8_NS7_ILi64EEEEEENS_6half_tEfNS_4arch4Sm80ELb1ELb0ELb1ELb1ELb1ELb0ELb0ELb0ELi2ELi4ELi4ELi4ELb0EEENS1_21CollectiveEpilogueBwdISA_SB_SD_Li256ELb1ELb0ELi2EEENS1_25SingleTileBwdLPTSchedulerILb1ELi128ELb1EEEEEEEEEvNT_6ParamsE) ;  /* 0xffff675026007950 */ /* 0x000fea0003c3ffff */
        .type           $_ZN7cutlass13device_kernelIN5flash19enable_sm80_to_sm89INS1_16FlashAttnBwdSm80INS1_25CollectiveMainloopBwdSm80ILi2ELi2EN4cute5tupleIJNS5_1CILi128EEES8_NS7_ILi64EEEEEENS_6half_tEfNS_4arch4Sm80ELb1ELb0ELb1ELb1ELb1ELb0ELb0ELb0ELi2ELi4ELi4ELi4ELb0EEENS1_21CollectiveEpilogueBwdISA_SB_SD_Li256ELb1ELb0ELi2EEENS1_25SingleTileBwdLPTSchedulerILb1ELi128ELb1EEEEEEEEEvNT_6ParamsE$_ZN4cute3eso3ESOILb1ELb0EJNS_6LayoutINS_5tupleIJNS3_IJNS_1CILi8EEENS4_ILi1EEEEEEEEENS3_IJNS3_IJS6_NS4_ILi0EEEEEEEEEEEiEEC2ERKSC_RKi,@function
        .size           $_ZN7cutlass13device_kernelIN5flash19enable_sm80_to_sm89INS1_16FlashAttnBwdSm80INS1_25CollectiveMainloopBwdSm80ILi2ELi2EN4cute5tupleIJNS5_1CILi128EEES8_NS7_ILi64EEEEEENS_6half_tEfNS_4arch4Sm80ELb1ELb0ELb1ELb1ELb1ELb0ELb0ELb0ELi2ELi4ELi4ELi4ELb0EEENS1_21CollectiveEpilogueBwdISA_SB_SD_Li256ELb1ELb0ELi2EEENS1_25SingleTileBwdLPTSchedulerILb1ELi128ELb1EEEEEEEEEvNT_6ParamsE$_ZN4cute3eso3ESOILb1ELb0EJNS_6LayoutINS_5tupleIJNS3_IJNS_1CILi8EEENS4_ILi1EEEEEEEEENS3_IJNS3_IJS6_NS4_ILi0EEEEEEEEEEEiEEC2ERKSC_RKi,($_ZN7cutlass13device_kernelIN5flash19enable_sm80_to_sm89INS1_16FlashAttnBwdSm80INS1_25CollectiveMainloopBwdSm80ILi2ELi2EN4cute5tupleIJNS5_1CILi128EEES8_NS7_ILi64EEEEEENS_6half_tEfNS_4arch4Sm80ELb1ELb0ELb1ELb1ELb1ELb0ELb0ELb0ELi2ELi4ELi4ELi4ELb0EEENS1_21CollectiveEpilogueBwdISA_SB_SD_Li256ELb1ELb0ELi2EEENS1_25SingleTileBwdLPTSchedulerILb1ELi128ELb1EEEEEEEEEvNT_6ParamsE$_ZN4cute3eso3ESOILb1ELb0EJNS_6LayoutINS_5tupleIJNS3_IJNS_1CILi8EEENS4_ILi1EEEEEENS3_IJNS4_ILi2EEEEEEEEENS3_IJNS3_IJS6_NS4_ILi0EEEEEENS3_IJNS4_ILi4096EEEEEEEEEEENS_10ViewEngineINS_8smem_ptrIPN7cutlass6half_tEEEEEEEC2ERKSG_RKSN_ - $_ZN7cutlass13device_kernelIN5flash19enable_sm80_to_sm89INS1_16FlashAttnBwdSm80INS1_25CollectiveMainloopBwdSm80ILi2ELi2EN4cute5tupleIJNS5_1CILi128EEES8_NS7_ILi64EEEEEENS_6half_tEfNS_4arch4Sm80ELb1ELb0ELb1ELb1ELb1ELb0ELb0ELb0ELi2ELi4ELi4ELi4ELb0EEENS1_21CollectiveEpilogueBwdISA_SB_SD_Li256ELb1ELb0ELi2EEENS1_25SingleTileBwdLPTSchedulerILb1ELi128ELb1EEEEEEEEEvNT_6ParamsE$_ZN4cute3eso3ESOILb1ELb0EJNS_6LayoutINS_5tupleIJNS3_IJNS_1CILi8EEENS4_ILi1EEEEEEEEENS3_IJNS3_IJS6_NS4_ILi0EEEEEEEEEEEiEEC2ERKSC_RKi)
$_ZN7cutlass13device_kernelIN5flash19enable_sm80_to_sm89INS1_16FlashAttnBwdSm80INS1_25CollectiveMainloopBwdSm80ILi2ELi2EN4cute5tupleIJNS5_1CILi128EEES8_NS7_ILi64EEEEEENS_6half_tEfNS_4arch4Sm80ELb1ELb0ELb1ELb1ELb1ELb0ELb0ELb0ELi2ELi4ELi4ELi4ELb0EEENS1_21CollectiveEpilogueBwdISA_SB_SD_Li256ELb1ELb0ELi2EEENS1_25SingleTileBwdLPTSchedulerILb1ELi128ELb1EEEEEEEEEvNT_6ParamsE$_ZN4cute3eso3ESOILb1ELb0EJNS_6LayoutINS_5tupleIJNS3_IJNS_1CILi8EEENS4_ILi1EEEEEEEEENS3_IJNS3_IJS6_NS4_ILi0EEEEEEEEEEEiEEC2ERKSC_RKi:
[----:B------:R-:W-:Y:S02]  /*98b0*/  IADD3 R36, R83, -c[0x0][0x20], RZ ;  /* 0x8000080053247a10 */ /* 0x000fe40007ffe0ff */
[----:B------:R-:W-:-:S03]  /*98c0*/  MOV R39, 0x0 ;  /* 0x0000000000277802 */ /* 0x000fc60000000f00 */
[----:B------:R1:W-:Y:S01]  /*98d0*/  STL [R36], R37 ;  /* 0x0000002524007387 */ /* 0x0003e20000100800 */
[----:B------:R-:W-:Y:S05]  /*98e0*/  RET.REL.NODEC R38 `(_ZN7cutlass13device_kernelIN5flash19enable_sm80_to_sm89INS1_16FlashAttnBwdSm80INS1_25CollectiveMainloopBwdSm80ILi2ELi2EN4cute5tupleIJNS5_1CILi128EEES8_NS7_ILi64EEEEEENS_6half_tEfNS_4arch4Sm80ELb1ELb0ELb1ELb1ELb1ELb0ELb0ELb0ELi2ELi4ELi4ELi4ELb0EEENS1_21CollectiveEpilogueBwdISA_SB_SD_Li256ELb1ELb0ELi2EEENS1_25SingleTileBwdLPTSchedulerILb1ELi128ELb1EEEEEEEEEvNT_6ParamsE) ;  /* 0xffff671026007950 */ /* 0x000fea0003c3ffff */
        .type           $_ZN7cutlass13device_kernelIN5flash19enable_sm80_to_sm89INS1_16FlashAttnBwdSm80INS1_25CollectiveMainloopBwdSm80ILi2ELi2EN4cute5tupleIJNS5_1CILi128EEES8_NS7_ILi64EEEEEENS_6half_tEfNS_4arch4Sm80ELb1ELb0ELb1ELb1ELb1ELb0ELb0ELb0ELi2ELi4ELi4ELi4ELb0EEENS1_21CollectiveEpilogueBwdISA_SB_SD_Li256ELb1ELb0ELi2EEENS1_25SingleTileBwdLPTSchedulerILb1ELi128ELb1EEEEEEEEEvNT_6ParamsE$_ZN4cute3eso3ESOILb1ELb0EJNS_6LayoutINS_5tupleIJNS3_IJNS_1CILi8EEENS4_ILi1EEEEEENS3_IJNS4_ILi2EEEEEEEEENS3_IJNS3_IJS6_NS4_ILi0EEEEEENS3_IJNS4_ILi4096EEEEEEEEEEENS_10ViewEngineINS_8smem_ptrIPN7cutlass6half_tEEEEEEEC2ERKSG_RKSN_,@function
        .size           $_ZN7cutlass13device_kernelIN5flash19enable_sm80_to_sm89INS1_16FlashAttnBwdSm80INS1_25CollectiveMainloopBwdSm80ILi2ELi2EN4cute5tupleIJNS5_1CILi128EEES8_NS7_ILi64EEEEEENS_6half_tEfNS_4arch4Sm80ELb1ELb0ELb1ELb1ELb1ELb0ELb0ELb0ELi2ELi4ELi4ELi4ELb0EEENS1_21CollectiveEpilogueBwdISA_SB_SD_Li256ELb1ELb0ELi2EEENS1_25SingleTileBwdLPTSchedulerILb1ELi128ELb1EEEEEEEEEvNT_6ParamsE$_ZN4cute3eso3ESOILb1ELb0EJNS_6LayoutINS_5tupleIJNS3_IJNS_1CILi8EEENS4_ILi1EEEEEENS3_IJNS4_ILi2EEEEEEEEENS3_IJNS3_IJS6_NS4_ILi0EEEEEENS3_IJNS4_ILi4096EEEEEEEEEEENS_10ViewEngineINS_8smem_ptrIPN7cutlass6half_tEEEEEEEC2ERKSG_RKSN_,($_ZN7cutlass13device_kernelIN5flash19enable_sm80_to_sm89INS1_16FlashAttnBwdSm80INS1_25CollectiveMainloopBwdSm80ILi2ELi2EN4cute5tupleIJNS5_1CILi128EEES8_NS7_ILi64EEEEEENS_6half_tEfNS_4arch4Sm80ELb1ELb0ELb1ELb1ELb1ELb0ELb0ELb0ELi2ELi4ELi4ELi4ELb0EEENS1_21CollectiveEpilogueBwdISA_SB_SD_Li256ELb1ELb0ELi2EEENS1_25SingleTileBwdLPTSchedulerILb1ELi128ELb1EEEEEEEEEvNT_6ParamsE$_ZN4cute3eso3ESOILb1ELb0EJNS_6LayoutINS_5tupleIJNS3_IJNS_1CILi8EEENS4_ILi1EEEEEENS3_IJNS4_ILi2EEEEEEEEENS3_IJNS3_IJS6_NS4_ILi0EEEEEENS3_IJNS4_ILi64EEEEEEEEEEENS_10ViewEngineIPN7cutlass6half_tEEEEEC2ERKSG_RKSL_ - $_ZN7cutlass13device_kernelIN5flash19enable_sm80_to_sm89INS1_16FlashAttnBwdSm80INS1_25CollectiveMainloopBwdSm80ILi2ELi2EN4cute5tupleIJNS5_1CILi128EEES8_NS7_ILi64EEEEEENS_6half_tEfNS_4arch4Sm80ELb1ELb0ELb1ELb1ELb1ELb0ELb0ELb0ELi2ELi4ELi4ELi4ELb0EEENS1_21CollectiveEpilogueBwdISA_SB_SD_Li256ELb1ELb0ELi2EEENS1_25SingleTileBwdLPTSchedulerILb1ELi128ELb1EEEEEEEEEvNT_6ParamsE$_ZN4cute3eso3ESOILb1ELb0EJNS_6LayoutINS_5tupleIJNS3_IJNS_1CILi8EEENS4_ILi1EEEEEENS3_IJNS4_ILi2EEEEEEEEENS3_IJNS3_IJS6_NS4_ILi0EEEEEENS3_IJNS4_ILi4096EEEEEEEEEEENS_10ViewEngineINS_8smem_ptrIPN7cutlass6half_tEEEEEEEC2ERKSG_RKSN_)
$_ZN7cutlass13device_kernelIN5flash19enable_sm80_to_sm89INS1_16FlashAttnBwdSm80INS1_25CollectiveMainloopBwdSm80ILi2ELi2EN4cute5tupleIJNS5_1CILi128EEES8_NS7_ILi64EEEEEENS_6half_tEfNS_4arch4Sm80ELb1ELb0ELb1ELb1ELb1ELb0ELb0ELb0ELi2ELi4ELi4ELi4ELb0EEENS1_21CollectiveEpilogueBwdISA_SB_SD_Li256ELb1ELb0ELi2EEENS1_25SingleTileBwdLPTSchedulerILb1ELi128ELb1EEEEEEEEEvNT_6ParamsE$_ZN4cute3eso3ESOILb1ELb0EJNS_6LayoutINS_5tupleIJNS3_IJNS_1CILi8EEENS4_ILi1EEEEEENS3_IJNS4_ILi2EEEEEEEEENS3_IJNS3_IJS6_NS4_ILi0EEEEEENS3_IJNS4_ILi4096EEEEEEEEEEENS_10ViewEngineINS_8smem_ptrIPN7cutlass6half_tEEEEEEEC2ERKSG_RKSN_:
[----:B------:R-:W-:Y:S02]  /*98f0*/  IADD3 R38, R83, -c[0x0][0x20], RZ ;  /* 0x8000080053267a10 */ /* 0x000fe40007ffe0ff */
[----:B------:R-:W-:-:S03]  /*9900*/  MOV R47, 0x0 ;  /* 0x00000000002f7802 */ /* 0x000fc60000000f00 */
[----:B------:R1:W-:Y:S01]  /*9910*/  STL.64 [R38], R36 ;  /* 0x0000002426007387 */ /* 0x0003e20000100a00 */
[----:B------:R-:W-:Y:S05]  /*9920*/  RET.REL.NODEC R46 `(_ZN7cutlass13device_kernelIN5flash19enable_sm80_to_sm89INS1_16FlashAttnBwdSm80INS1_25CollectiveMainloopBwdSm80ILi2ELi2EN4cute5tupleIJNS5_1CILi128EEES8_NS7_ILi64EEEEEENS_6half_tEfNS_4arch4Sm80ELb1ELb0ELb1ELb1ELb1ELb0ELb0ELb0ELi2ELi4ELi4ELi4ELb0EEENS1_21CollectiveEpilogueBwdISA_SB_SD_Li256ELb1ELb0ELi2EEENS1_25SingleTileBwdLPTSchedulerILb1ELi128ELb1EEEEEEEEEvNT_6ParamsE) ;  /* 0xffff66d02e007950 */ /* 0x000fea0003c3ffff */
        .type           $_ZN7cutlass13device_kernelIN5flash19enable_sm80_to_sm89INS1_16FlashAttnBwdSm80INS1_25CollectiveMainloopBwdSm80ILi2ELi2EN4cute5tupleIJNS5_1CILi128EEES8_NS7_ILi64EEEEEENS_6half_tEfNS_4arch4Sm80ELb1ELb0ELb1ELb1ELb1ELb0ELb0ELb0ELi2ELi4ELi4ELi4ELb0EEENS1_21CollectiveEpilogueBwdISA_SB_SD_Li256ELb1ELb0ELi2EEENS1_25SingleTileBwdLPTSchedulerILb1ELi128ELb1EEEEEEEEEvNT_6ParamsE$_ZN4cute3eso3ESOILb1ELb0EJNS_6LayoutINS_5tupleIJNS3_IJNS_1CILi8EEENS4_ILi1EEEEEENS3_IJNS4_ILi2EEEEEEEEENS3_IJNS3_IJS6_NS4_ILi0EEEEEENS3_IJNS4_ILi64EEEEEEEEEEENS_10ViewEngineIPN7cutlass6half_tEEEEEC2ERKSG_RKSL_,@function
        .size           $_ZN7cutlass13device_kernelIN5flash19enable_sm80_to_sm89INS1_16FlashAttnBwdSm80INS1_25CollectiveMainloopBwdSm80ILi2ELi2EN4cute5tupleIJNS5_1CILi128EEES8_NS7_ILi64EEEEEENS_6half_tEfNS_4arch4Sm80ELb1ELb0ELb1ELb1ELb1ELb0ELb0ELb0ELi2ELi4ELi4ELi4ELb0EEENS1_21CollectiveEpilogueBwdISA_SB_SD_Li256ELb1ELb0ELi2EEENS1_25SingleTileBwdLPTSchedulerILb1ELi128ELb1EEEEEEEEEvNT_6ParamsE$_ZN4cute3eso3ESOILb1ELb0EJNS_6LayoutINS_5tupleIJNS3_IJNS_1CILi8EEENS4_ILi1EEEEEENS3_IJNS4_ILi2EEEEEEEEENS3_IJNS3_IJS6_NS4_ILi0EEEEEENS3_IJNS4_ILi64EEEEEEEEEEENS_10ViewEngineIPN7cutlass6half_tEEEEEC2ERKSG_RKSL_,($_ZN7cutlass13device_kernelIN5flash19enable_sm80_to_sm89INS1_16FlashAttnBwdSm80INS1_25CollectiveMainloopBwdSm80ILi2ELi2EN4cute5tupleIJNS5_1CILi128EEES8_NS7_ILi64EEEEEENS_6half_tEfNS_4arch4Sm80ELb1ELb0ELb1ELb1ELb1ELb0ELb0ELb0ELi2ELi4ELi4ELi4ELb0EEENS1_21CollectiveEpilogueBwdISA_SB_SD_Li256ELb1ELb0ELi2EEENS1_25SingleTileBwdLPTSchedulerILb1ELi128ELb1EEEEEEEEEvNT_6ParamsE$_ZN4cute3eso3ESOILb1ELb0EJNS_6LayoutINS_5tupleIJNS3_IJNS_1CILi8EEENS4_ILi1EEEEEENS3_IJNS4_ILi2EEEEEEEEENS3_IJNS3_IJS6_NS4_ILi0EEEEEENS3_IJNS4_ILi8192EEEEEEEEEEENS_10ViewEngineINS_8smem_ptrIPN7cutlass6half_tEEEEEEEC2ERKSG_RKSN_ - $_ZN7cutlass13device_kernelIN5flash19enable_sm80_to_sm89INS1_16FlashAttnBwdSm80INS1_25CollectiveMainloopBwdSm80ILi2ELi2EN4cute5tupleIJNS5_1CILi128EEES8_NS7_ILi64EEEEEENS_6half_tEfNS_4arch4Sm80ELb1ELb0ELb1ELb1ELb1ELb0ELb0ELb0ELi2ELi4ELi4ELi4ELb0EEENS1_21CollectiveEpilogueBwdISA_SB_SD_Li256ELb1ELb0ELi2EEENS1_25SingleTileBwdLPTSchedulerILb1ELi128ELb1EEEEEEEEEvNT_6ParamsE$_ZN4cute3eso3ESOILb1ELb0EJNS_6LayoutINS_5tupleIJNS3_IJNS_1CILi8EEENS4_ILi1EEEEEENS3_IJNS4_ILi2EEEEEEEEENS3_IJNS3_IJS6_NS4_ILi0EEEEEENS3_IJNS4_ILi64EEEEEEEEEEENS_10ViewEngineIPN7cutlass6half_tEEEEEC2ERKSG_RKSL_)
$_ZN7cutlass13device_kernelIN5flash19enable_sm80_to_sm89INS1_16FlashAttnBwdSm80INS1_25CollectiveMainloopBwdSm80ILi2ELi2EN4cute5tupleIJNS5_1CILi128EEES8_NS7_ILi64EEEEEENS_6half_tEfNS_4arch4Sm80ELb1ELb0ELb1ELb1ELb1ELb0ELb0ELb0ELi2ELi4ELi4ELi4ELb0EEENS1_21CollectiveEpilogueBwdISA_SB_SD_Li256ELb1ELb0ELi2EEENS1_25SingleTileBwdLPTSchedulerILb1ELi128ELb1EEEEEEEEEvNT_6ParamsE$_ZN4cute3eso3ESOILb1ELb0EJNS_6LayoutINS_5tupleIJNS3_IJNS_1CILi8EEENS4_ILi1EEEEEENS3_IJNS4_ILi2EEEEEEEEENS3_IJNS3_IJS6_NS4_ILi0EEEEEENS3_IJNS4_ILi64EEEEEEEEEEENS_10ViewEngineIPN7cutlass6half_tEEEEEC2ERKSG_RKSL_:
[----:B------:R-:W-:Y:S01]  /*9930*/  IADD3 R3, R60, -c[0x0][0x20], RZ ;  /* 0x800008003c037a10 */ /* 0x000fe20007ffe0ff */
[----:B------:R-:W-:Y:S01]  /*9940*/  IMAD.MOV.U32 R10, RZ, RZ, R2 ;  /* 0x000000ffff0a7224 */ /* 0x000fe200078e0002 */
[----:B------:R-:W-:Y:S01]  /*9950*/  MOV R11, R7 ;  /* 0x00000007000b7202 */ /* 0x000fe20000000f00 */
[----:B------:R-:W-:-:S04]  /*9960*/  IMAD.MOV.U32 R7, RZ, RZ, 0x0 ;  /* 0x00000000ff077424 */ /* 0x000fc800078e00ff */
[----:B------:R1:W-:Y:S01]  /*9970*/  STL.64 [R3], R10 ;  /* 0x0000000a03007387 */ /* 0x0003e20000100a00 */
[----:B------:R-:W-:Y:S05]  /*9980*/  RET.REL.NODEC R6 `(_ZN7cutlass13device_kernelIN5flash19enable_sm80_to_sm89INS1_16FlashAttnBwdSm80INS1_25CollectiveMainloopBwdSm80ILi2ELi2EN4cute5tupleIJNS5_1CILi128EEES8_NS7_ILi64EEEEEENS_6half_tEfNS_4arch4Sm80ELb1ELb0ELb1ELb1ELb1ELb0ELb0ELb0ELi2ELi4ELi4ELi4ELb0EEENS1_21CollectiveEpilogueBwdISA_SB_SD_Li256ELb1ELb0ELi2EEENS1_25SingleTileBwdLPTSchedulerILb1ELi128ELb1EEEEEEEEEvNT_6ParamsE) ;  /* 0xffff667006007950 */ /* 0x000fea0003c3ffff */
        .type           $_ZN7cutlass13device_kernelIN5flash19enable_sm80_to_sm89INS1_16FlashAttnBwdSm80INS1_25CollectiveMainloopBwdSm80ILi2ELi2EN4cute5tupleIJNS5_1CILi128EEES8_NS7_ILi64EEEEEENS_6half_tEfNS_4arch4Sm80ELb1ELb0ELb1ELb1ELb1ELb0ELb0ELb0ELi2ELi4ELi4ELi4ELb0EEENS1_21CollectiveEpilogueBwdISA_SB_SD_Li256ELb1ELb0ELi2EEENS1_25SingleTileBwdLPTSchedulerILb1ELi128ELb1EEEEEEEEEvNT_6ParamsE$_ZN4cute3eso3ESOILb1ELb0EJNS_6LayoutINS_5tupleIJNS3_IJNS_1CILi8EEENS4_ILi1EEEEEENS3_IJNS4_ILi2EEEEEEEEENS3_IJNS3_IJS6_NS4_ILi0EEEEEENS3_IJNS4_ILi8192EEEEEEEEEEENS_10ViewEngineINS_8smem_ptrIPN7cutlass6half_tEEEEEEEC2ERKSG_RKSN_,@function
        .size           $_ZN7cutlass13device_kernelIN5flash19enable_sm80_to_sm89INS1_16FlashAttnBwdSm80INS1_25CollectiveMainloopBwdSm80ILi2ELi2EN4cute5tupleIJNS5_1CILi128EEES8_NS7_ILi64EEEEEENS_6half_tEfNS_4arch4Sm80ELb1ELb0ELb1ELb1ELb1ELb0ELb0ELb0ELi2ELi4ELi4ELi4ELb0EEENS1_21CollectiveEpilogueBwdISA_SB_SD_Li256ELb1ELb0ELi2EEENS1_25SingleTileBwdLPTSchedulerILb1ELi128ELb1EEEEEEEEEvNT_6ParamsE$_ZN4cute3eso3ESOILb1ELb0EJNS_6LayoutINS_5tupleIJNS3_IJNS_1CILi8EEENS4_ILi1EEEEEENS3_IJNS4_ILi2EEEEEEEEENS3_IJNS3_IJS6_NS4_ILi0EEEEEENS3_IJNS4_ILi8192EEEEEEEEEEENS_10ViewEngineINS_8smem_ptrIPN7cutlass6half_tEEEEEEEC2ERKSG_RKSN_,($_ZN7cutlass13device_kernelIN5flash19enable_sm80_to_sm89INS1_16FlashAttnBwdSm80INS1_25CollectiveMainloopBwdSm80ILi2ELi2EN4cute5tupleIJNS5_1CILi128EEES8_NS7_ILi64EEEEEENS_6half_tEfNS_4arch4Sm80ELb1ELb0ELb1ELb1ELb1ELb0ELb0ELb0ELi2ELi4ELi4ELi4ELb0EEENS1_21CollectiveEpilogueBwdISA_SB_SD_Li256ELb1ELb0ELi2EEENS1_25SingleTileBwdLPTSchedulerILb1ELi128ELb1EEEEEEEEEvNT_6ParamsE$_ZN4cute3eso3ESOILb1ELb0EJNS_6LayoutINS_5tupleIJNS3_IJNS_1CILi8EEENS4_ILi1EEEEEENS3_IJNS4_ILi2EEEEEEEEENS3_IJNS3_IJS6_NS4_ILi0EEEEEENS3_IJS5_EEEEEEEENS_10ViewEngineIPN7cutlass6half_tEEEEEC2ERKSF_RKSK_ - $_ZN7cutlass13device_kernelIN5flash19enable_sm80_to_sm89INS1_16FlashAttnBwdSm80INS1_25CollectiveMainloopBwdSm80ILi2ELi2EN4cute5tupleIJNS5_1CILi128EEES8_NS7_ILi64EEEEEENS_6half_tEfNS_4arch4Sm80ELb1ELb0ELb1ELb1ELb1ELb0ELb0ELb0ELi2ELi4ELi4ELi4ELb0EEENS1_21CollectiveEpilogueBwdISA_SB_SD_Li256ELb1ELb0ELi2EEENS1_25SingleTileBwdLPTSchedulerILb1ELi128ELb1EEEEEEEEEvNT_6ParamsE$_ZN4cute3eso3ESOILb1ELb0EJNS_6LayoutINS_5tupleIJNS3_IJNS_1CILi8EEENS4_ILi1EEEEEENS3_IJNS4_ILi2EEEEEEEEENS3_IJNS3_IJS6_NS4_ILi0EEEEEENS3_IJNS4_ILi8192EEEEEEEEEEENS_10ViewEngineINS_8smem_ptrIPN7cutlass6half_tEEEEEEEC2ERKSG_RKSN_)
$_ZN7cutlass13device_kernelIN5flash19enable_sm80_to_sm89INS1_16FlashAttnBwdSm80INS1_25CollectiveMainloopBwdSm80ILi2ELi2EN4cute5tupleIJNS5_1CILi128EEES8_NS7_ILi64EEEEEENS_6half_tEfNS_4arch4Sm80ELb1ELb0ELb1ELb1ELb1ELb0ELb0ELb0ELi2ELi4ELi4ELi4ELb0EEENS1_21CollectiveEpilogueBwdISA_SB_SD_Li256ELb1ELb0ELi2EEENS1_25SingleTileBwdLPTSchedulerILb1ELi128ELb1EEEEEEEEEvNT_6ParamsE$_ZN4cute3eso3ESOILb1ELb0EJNS_6LayoutINS_5tupleIJNS3_IJNS_1CILi8EEENS4_ILi1EEEEEENS3_IJNS4_ILi2EEEEEEEEENS3_IJNS3_IJS6_NS4_ILi0EEEEEENS3_IJNS4_ILi8192EEEEEEEEEEENS_10ViewEngineINS_8smem_ptrIPN7cutlass6half_tEEEEEEEC2ERKSG_RKSN_:
[----:B------:R-:W-:Y:S01]  /*9990*/  IADD3 R5, R60, -c[0x0][0x20], RZ ;  /* 0x800008003c057a10 */ /* 0x000fe20007ffe0ff */
[----:B------:R-:W-:Y:S01]  /*99a0*/  IMAD.MOV.U32 R34, RZ, RZ, R4 ;  /* 0x000000ffff227224 */ /* 0x000fe200078e0004 */
[----:B------:R-:W-:Y:S01]  /*99b0*/  MOV R35, R11 ;  /* 0x0000000b00237202 */ /* 0x000fe20000000f00 */
[----:B------:R-:W-:-:S04]  /*99c0*/  IMAD.MOV.U32 R11, RZ, RZ, 0x0 ;  /* 0x00000000ff0b7424 */ /* 0x000fc800078e00ff */
[----:B------:R1:W-:Y:S01]  /*99d0*/  STL.64 [R5], R34 ;  /* 0x0000002205007387 */ /* 0x0003e20000100a00 */
[----:B------:R-:W-:Y:S05]  /*99e0*/  RET.REL.NODEC R10 `(_ZN7cutlass13device_kernelIN5flash19enable_sm80_to_sm89INS1_16FlashAttnBwdSm80INS1_25CollectiveMainloopBwdSm80ILi2ELi2EN4cute5tupleIJNS5_1CILi128EEES8_NS7_ILi64EEEEEENS_6half_tEfNS_4arch4Sm80ELb1ELb0ELb1ELb1ELb1ELb0ELb0ELb0ELi2ELi4ELi4ELi4ELb0EEENS1_21CollectiveEpilogueBwdISA_SB_SD_Li256ELb1ELb0ELi2EEENS1_25SingleTileBwdLPTSchedulerILb1ELi128ELb1EEEEEEEEEvNT_6ParamsE) ;  /* 0xffff66100a007950 */ /* 0x000fea0003c3ffff */
        .type           $_ZN7cutlass13device_kernelIN5flash19enable_sm80_to_sm89INS1_16FlashAttnBwdSm80INS1_25CollectiveMainloopBwdSm80ILi2ELi2EN4cute5tupleIJNS5_1CILi128EEES8_NS7_ILi64EEEEEENS_6half_tEfNS_4arch4Sm80ELb1ELb0ELb1ELb1ELb1ELb0ELb0ELb0ELi2ELi4ELi4ELi4ELb0EEENS1_21CollectiveEpilogueBwdISA_SB_SD_Li256ELb1ELb0ELi2EEENS1_25SingleTileBwdLPTSchedulerILb1ELi128ELb1EEEEEEEEEvNT_6ParamsE$_ZN4cute3eso3ESOILb1ELb0EJNS_6LayoutINS_5tupleIJNS3_IJNS_1CILi8EEENS4_ILi1EEEEEENS3_IJNS4_ILi2EEEEEEEEENS3_IJNS3_IJS6_NS4_ILi0EEEEEENS3_IJS5_EEEEEEEENS_10ViewEngineIPN7cutlass6half_tEEEEEC2ERKSF_RKSK_,@function
        .size           $_ZN7cutlass13device_kernelIN5flash19enable_sm80_to_sm89INS1_16FlashAttnBwdSm80INS1_25CollectiveMainloopBwdSm80ILi2ELi2EN4cute5tupleIJNS5_1CILi128EEES8_NS7_ILi64EEEEEENS_6half_tEfNS_4arch4Sm80ELb1ELb0ELb1ELb1ELb1ELb0ELb0ELb0ELi2ELi4ELi4ELi4ELb0EEENS1_21CollectiveEpilogueBwdISA_SB_SD_Li256ELb1ELb0ELi2EEENS1_25SingleTileBwdLPTSchedulerILb1ELi128ELb1EEEEEEEEEvNT_6ParamsE$_ZN4cute3eso3ESOILb1ELb0EJNS_6LayoutINS_5tupleIJNS3_IJNS_1CILi8EEENS4_ILi1EEEEEENS3_IJNS4_ILi2EEEEEEEEENS3_IJNS3_IJS6_NS4_ILi0EEEEEENS3_IJS5_EEEEEEEENS_10ViewEngineIPN7cutlass6half_tEEEEEC2ERKSF_RKSK_,($_ZN7cutlass13device_kernelIN5flash19enable_sm80_to_sm89INS1_16FlashAttnBwdSm80INS1_25CollectiveMainloopBwdSm80ILi2ELi2EN4cute5tupleIJNS5_1CILi128EEES8_NS7_ILi64EEEEEENS_6half_tEfNS_4arch4Sm80ELb1ELb0ELb1ELb1ELb1ELb0ELb0ELb0ELi2ELi4ELi4ELi4ELb0EEENS1_21CollectiveEpilogueBwdISA_SB_SD_Li256ELb1ELb0ELi2EEENS1_25SingleTileBwdLPTSchedulerILb1ELi128ELb1EEEEEEEEEvNT_6ParamsE$_ZN4cute3eso3ESOILb1ELb0EJNS_6LayoutINS_5tupleIJNS3_IJNS_1CILi8EEENS4_ILi1EEEEEENS3_IJNS4_ILi4EEEEEEEEENS3_IJNS3_IJS6_NS4_ILi0EEEEEENS3_IJNS4_ILi2048EEEEEEEEEEENS_10ViewEngineINS_8smem_ptrIPN7cutlass6half_tEEEEEEEC2ERKSG_RKSN_ - $_ZN7cutlass13device_kernelIN5flash19enable_sm80_to_sm89INS1_16FlashAttnBwdSm80INS1_25CollectiveMainloopBwdSm80ILi2ELi2EN4cute5tupleIJNS5_1CILi128EEES8_NS7_ILi64EEEEEENS_6half_tEfNS_4arch4Sm80ELb1ELb0ELb1ELb1ELb1ELb0ELb0ELb0ELi2ELi4ELi4ELi4ELb0EEENS1_21CollectiveEpilogueBwdISA_SB_SD_Li256ELb1ELb0ELi2EEENS1_25SingleTileBwdLPTSchedulerILb1ELi128ELb1EEEEEEEEEvNT_6ParamsE$_ZN4cute3eso3ESOILb1ELb0EJNS_6LayoutINS_5tupleIJNS3_IJNS_1CILi8EEENS4_ILi1EEEEEENS3_IJNS4_ILi2EEEEEEEEENS3_IJNS3_IJS6_NS4_ILi0EEEEEENS3_IJS5_EEEEEEEENS_10ViewEngineIPN7cutlass6half_tEEEEEC2ERKSF_RKSK_)
$_ZN7cutlass13device_kernelIN5flash19enable_sm80_to_sm89INS1_16FlashAttnBwdSm80INS1_25CollectiveMainloopBwdSm80ILi2ELi2EN4cute5tupleIJNS5_1CILi128EEES8_NS7_ILi64EEEEEENS_6half_tEfNS_4arch4Sm80ELb1ELb0ELb1ELb1ELb1ELb0ELb0ELb0ELi2ELi4ELi4ELi4ELb0EEENS1_21CollectiveEpilogueBwdISA_SB_SD_Li256ELb1ELb0ELi2EEENS1_25SingleTileBwdLPTSchedulerILb1ELi128ELb1EEEEEEEEEvNT_6ParamsE$_ZN4cute3eso3ESOILb1ELb0EJNS_6LayoutINS_5tupleIJNS3_IJNS_1CILi8EEENS4_ILi1EEEEEENS3_IJNS4_ILi2EEEEEEEEENS3_IJNS3_IJS6_NS4_ILi0EEEEEENS3_IJS5_EEEEEEEENS_10ViewEngineIPN7cutlass6half_tEEEEEC2ERKSF_RKSK_:
[----:B------:R-:W-:Y:S02]  /*99f0*/  IADD3 R38, R83, -c[0x0][0x20], RZ ;  /* 0x8000080053267a10 */ /* 0x000fe40007ffe0ff */
[----:B------:R-:W-:-:S03]  /*9a00*/  MOV R47, 0x0 ;  /* 0x00000000002f7802 */ /* 0x000fc60000000f00 */
[----:B------:R1:W-:Y:S01]  /*9a10*/  STL.64 [R38], R2 ;  /* 0x0000000226007387 */ /* 0x0003e20000100a00 */
[----:B------:R-:W-:Y:S05]  /*9a20*/  RET.REL.NODEC R46 `(_ZN7cutlass13device_kernelIN5flash19enable_sm80_to_sm89INS1_16FlashAttnBwdSm80INS1_25CollectiveMainloopBwdSm80ILi2ELi2EN4cute5tupleIJNS5_1CILi128EEES8_NS7_ILi64EEEEEENS_6half_tEfNS_4arch4Sm80ELb1ELb0ELb1ELb1ELb1ELb0ELb0ELb0ELi2ELi4ELi4ELi4ELb0EEENS1_21CollectiveEpilogueBwdISA_SB_SD_Li256ELb1ELb0ELi2EEENS1_25SingleTileBwdLPTSchedulerILb1ELi128ELb1EEEEEEEEEvNT_6ParamsE) ;  /* 0xffff65d02e007950 */ /* 0x000fea0003c3ffff */
        .type           $_ZN7cutlass13device_kernelIN5flash19enable_sm80_to_sm89INS1_16FlashAttnBwdSm80INS1_25CollectiveMainloopBwdSm80ILi2ELi2EN4cute5tupleIJNS5_1CILi128EEES8_NS7_ILi64EEEEEENS_6half_tEfNS_4arch4Sm80ELb1ELb0ELb1ELb1ELb1ELb0ELb0ELb0ELi2ELi4ELi4ELi4ELb0EEENS1_21CollectiveEpilogueBwdISA_SB_SD_Li256ELb1ELb0ELi2EEENS1_25SingleTileBwdLPTSchedulerILb1ELi128ELb1EEEEEEEEEvNT_6ParamsE$_ZN4cute3eso3ESOILb1ELb0EJNS_6LayoutINS_5tupleIJNS3_IJNS_1CILi8EEENS4_ILi1EEEEEENS3_IJNS4_ILi4EEEEEEEEENS3_IJNS3_IJS6_NS4_ILi0EEEEEENS3_IJNS4_ILi2048EEEEEEEEEEENS_10ViewEngineINS_8smem_ptrIPN7cutlass6half_tEEEEEEEC2ERKSG_RKSN_,@function
        .size           $_ZN7cutlass13device_kernelIN5flash19enable_sm80_to_sm89INS1_16FlashAttnBwdSm80INS1_25CollectiveMainloopBwdSm80ILi2ELi2EN4cute5tupleIJNS5_1CILi128EEES8_NS7_ILi64EEEEEENS_6half_tEfNS_4arch4Sm80ELb1ELb0ELb1ELb1ELb1ELb0ELb0ELb0ELi2ELi4ELi4ELi4ELb0EEENS1_21CollectiveEpilogueBwdISA_SB_SD_Li256ELb1ELb0ELi2EEENS1_25SingleTileBwdLPTSchedulerILb1ELi128ELb1EEEEEEEEEvNT_6ParamsE$_ZN4cute3eso3ESOILb1ELb0EJNS_6LayoutINS_5tupleIJNS3_IJNS_1CILi8EEENS4_ILi1EEEEEENS3_IJNS4_ILi4EEEEEEEEENS3_IJNS3_IJS6_NS4_ILi0EEEEEENS3_IJNS4_ILi2048EEEEEEEEEEENS_10ViewEngineINS_8smem_ptrIPN7cutlass6half_tEEEEEEEC2ERKSG_RKSN_,($_ZN7cutlass13device_kernelIN5flash19enable_sm80_to_sm89INS1_16FlashAttnBwdSm80INS1_25CollectiveMainloopBwdSm80ILi2ELi2EN4cute5tupleIJNS5_1CILi128EEES8_NS7_ILi64EEEEEENS_6half_tEfNS_4arch4Sm80ELb1ELb0ELb1ELb1ELb1ELb0ELb0ELb0ELi2ELi4ELi4ELi4ELb0EEENS1_21CollectiveEpilogueBwdISA_SB_SD_Li256ELb1ELb0ELi2EEENS1_25SingleTileBwdLPTSchedulerILb1ELi128ELb1EEEEEEEEEvNT_6ParamsE$_ZN4cute3eso3ESOILb1ELb0EJNS_6LayoutINS_5tupleIJNS3_IJNS_1CILi8EEENS4_ILi1EEEEEENS3_IJNS4_ILi4EEEEEEEEENS3_IJNS3_IJS6_NS4_ILi0EEEEEENS3_IJS5_EEEEEEEENS_10ViewEngineIPN7cutlass6half_tEEEEEC2ERKSF_RKSK_ - $_ZN7cutlass13device_kernelIN5flash19enable_sm80_to_sm89INS1_16FlashAttnBwdSm80INS1_25CollectiveMainloopBwdSm80ILi2ELi2EN4cute5tupleIJNS5_1CILi128EEES8_NS7_ILi64EEEEEENS_6half_tEfNS_4arch4Sm80ELb1ELb0ELb1ELb1ELb1ELb0ELb0ELb0ELi2ELi4ELi4ELi4ELb0EEENS1_21CollectiveEpilogueBwdISA_SB_SD_Li256ELb1ELb0ELi2EEENS1_25SingleTileBwdLPTSchedulerILb1ELi128ELb1EEEEEEEEEvNT_6ParamsE$_ZN4cute3eso3ESOILb1ELb0EJNS_6LayoutINS_5tupleIJNS3_IJNS_1CILi8EEENS4_ILi1EEEEEENS3_IJNS4_ILi4EEEEEEEEENS3_IJNS3_IJS6_NS4_ILi0EEEEEENS3_IJNS4_ILi2048EEEEEEEEEEENS_10ViewEngineINS_8smem_ptrIPN7cutlass6half_tEEEEEEEC2ERKSG_RKSN_)
$_ZN7cutlass13device_kernelIN5flash19enable_sm80_to_sm89INS1_16FlashAttnBwdSm80INS1_25CollectiveMainloopBwdSm80ILi2ELi2EN4cute5tupleIJNS5_1CILi128EEES8_NS7_ILi64EEEEEENS_6half_tEfNS_4arch4Sm80ELb1ELb0ELb1ELb1ELb1ELb0ELb0ELb0ELi2ELi4ELi4ELi4ELb0EEENS1_21CollectiveEpilogueBwdISA_SB_SD_Li256ELb1ELb0ELi2EEENS1_25SingleTileBwdLPTSchedulerILb1ELi128ELb1EEEEEEEEEvNT_6ParamsE$_ZN4cute3eso3ESOILb1ELb0EJNS_6LayoutINS_5tupleIJNS3_IJNS_1CILi8EEENS4_ILi1EEEEEENS3_IJNS4_ILi4EEEEEEEEENS3_IJNS3_IJS6_NS4_ILi0EEEEEENS3_IJNS4_ILi2048EEEEEEEEEEENS_10ViewEngineINS_8smem_ptrIPN7cutlass6half_tEEEEEEEC2ERKSG_RKSN_:
[----:B------:R-:W-:Y:S01]  /*9a30*/  IADD3 R13, R60, -c[0x0][0x20], RZ ;  /* 0x800008003c0d7a10 */ /* 0x000fe20007ffe0ff */
[----:B------:R-:W-:Y:S01]  /*9a40*/  IMAD.MOV.U32 R16, RZ, RZ, R12 ;  /* 0x000000ffff107224 */ /* 0x000fe200078e000c */
[----:B------:R-:W-:Y:S01]  /*9a50*/  MOV R17, R15 ;  /* 0x0000000f00117202 */ /* 0x000fe20000000f00 */
[----:B------:R-:W-:-:S04]  /*9a60*/  IMAD.MOV.U32 R15, RZ, RZ, 0x0 ;  /* 0x00000000ff0f7424 */ /* 0x000fc800078e00ff */
[----:B------:R1:W-:Y:S01]  /*9a70*/  STL.64 [R13], R16 ;  /* 0x000000100d007387 */ /* 0x0003e20000100a00 */
[----:B------:R-:W-:Y:S05]  /*9a80*/  RET.REL.NODEC R14 `(_ZN7cutlass13device_kernelIN5flash19enable_sm80_to_sm89INS1_16FlashAttnBwdSm80INS1_25CollectiveMainloopBwdSm80ILi2ELi2EN4cute5tupleIJNS5_1CILi128EEES8_NS7_ILi64EEEEEENS_6half_tEfNS_4arch4Sm80ELb1ELb0ELb1ELb1ELb1ELb0ELb0ELb0ELi2ELi4ELi4ELi4ELb0EEENS1_21CollectiveEpilogueBwdISA_SB_SD_Li256ELb1ELb0ELi2EEENS1_25SingleTileBwdLPTSchedulerILb1ELi128ELb1EEEEEEEEEvNT_6ParamsE) ;  /* 0xffff65700e007950 */ /* 0x000fea0003c3ffff */
        .type           $_ZN7cutlass13device_kernelIN5flash19enable_sm80_to_sm89INS1_16FlashAttnBwdSm80INS1_25CollectiveMainloopBwdSm80ILi2ELi2EN4cute5tupleIJNS5_1CILi128EEES8_NS7_ILi64EEEEEENS_6half_tEfNS_4arch4Sm80ELb1ELb0ELb1ELb1ELb1ELb0ELb0ELb0ELi2ELi4ELi4ELi4ELb0EEENS1_21CollectiveEpilogueBwdISA_SB_SD_Li256ELb1ELb0ELi2EEENS1_25SingleTileBwdLPTSchedulerILb1ELi128ELb1EEEEEEEEEvNT_6ParamsE$_ZN4cute3eso3ESOILb1ELb0EJNS_6LayoutINS_5tupleIJNS3_IJNS_1CILi8EEENS4_ILi1EEEEEENS3_IJNS4_ILi4EEEEEEEEENS3_IJNS3_IJS6_NS4_ILi0EEEEEENS3_IJS5_EEEEEEEENS_10ViewEngineIPN7cutlass6half_tEEEEEC2ERKSF_RKSK_,@function
        .size           $_ZN7cutlass13device_kernelIN5flash19enable_sm80_to_sm89INS1_16FlashAttnBwdSm80INS1_25CollectiveMainloopBwdSm80ILi2ELi2EN4cute5tupleIJNS5_1CILi128EEES8_NS7_ILi64EEEEEENS_6half_tEfNS_4arch4Sm80ELb1ELb0ELb1ELb1ELb1ELb0ELb0ELb0ELi2ELi4ELi4ELi4ELb0EEENS1_21CollectiveEpilogueBwdISA_SB_SD_Li256ELb1ELb0ELi2EEENS1_25SingleTileBwdLPTSchedulerILb1ELi128ELb1EEEEEEEEEvNT_6ParamsE$_ZN4cute3eso3ESOILb1ELb0EJNS_6LayoutINS_5tupleIJNS3_IJNS_1CILi8EEENS4_ILi1EEEEEENS3_IJNS4_ILi4EEEEEEEEENS3_IJNS3_IJS6_NS4_ILi0EEEEEENS3_IJS5_EEEEEEEENS_10ViewEngineIPN7cutlass6half_tEEEEEC2ERKSF_RKSK_,($_ZN7cutlass13device_kernelIN5flash19enable_sm80_to_sm89INS1_16FlashAttnBwdSm80INS1_25CollectiveMainloopBwdSm80ILi2ELi2EN4cute5tupleIJNS5_1CILi128EEES8_NS7_ILi64EEEEEENS_6half_tEfNS_4arch4Sm80ELb1ELb0ELb1ELb1ELb1ELb0ELb0ELb0ELi2ELi4ELi4ELi4ELb0EEENS1_21CollectiveEpilogueBwdISA_SB_SD_Li256ELb1ELb0ELi2EEENS1_25SingleTileBwdLPTSchedulerILb1ELi128ELb1EEEEEEEEEvNT_6ParamsE$_ZN4cute3eso3ESOILb1ELb0EJNS_6LayoutINS_5tupleIJNS3_IJNS_1CILi8EEENS4_ILi1EEEEEENS4_ILi2EEEEEENS3_IJNS3_IJS6_NS4_ILi0EEEEEENS4_ILi4096EEEEEEEENS_10ViewEngineINS_8smem_ptrIPN7cutlass6half_tEEEEEEEC2ERKSE_RKSL_ - $_ZN7cutlass13device_kernelIN5flash19enable_sm80_to_sm89INS1_16FlashAttnBwdSm80INS1_25CollectiveMainloopBwdSm80ILi2ELi2EN4cute5tupleIJNS5_1CILi128EEES8_NS7_ILi64EEEEEENS_6half_tEfNS_4arch4Sm80ELb1ELb0ELb1ELb1ELb1ELb0ELb0ELb0ELi2ELi4ELi4ELi4ELb0EEENS1_21CollectiveEpilogueBwdISA_SB_SD_Li256ELb1ELb0ELi2EEENS1_25SingleTileBwdLPTSchedulerILb1ELi128ELb1EEEEEEEEEvNT_6ParamsE$_ZN4cute3eso3ESOILb1ELb0EJNS_6LayoutINS_5tupleIJNS3_IJNS_1CILi8EEENS4_ILi1EEEEEENS3_IJNS4_ILi4EEEEEEEEENS3_IJNS3_IJS6_NS4_ILi0EEEEEENS3_IJS5_EEEEEEEENS_10ViewEngineIPN7cutlass6half_tEEEEEC2ERKSF_RKSK_)
$_ZN7cutlass13device_kernelIN5flash19enable_sm80_to_sm89INS1_16FlashAttnBwdSm80INS1_25CollectiveMainloopBwdSm80ILi2ELi2EN4cute5tupleIJNS5_1CILi128EEES8_NS7_ILi64EEEEEENS_6half_tEfNS_4arch4Sm80ELb1ELb0ELb1ELb1ELb1ELb0ELb0ELb0ELi2ELi4ELi4ELi4ELb0EEENS1_21CollectiveEpilogueBwdISA_SB_SD_Li256ELb1ELb0ELi2EEENS1_25SingleTileBwdLPTSchedulerILb1ELi128ELb1EEEEEEEEEvNT_6ParamsE$_ZN4cute3eso3ESOILb1ELb0EJNS_6LayoutINS_5tupleIJNS3_IJNS_1CILi8EEENS4_ILi1EEEEEENS3_IJNS4_ILi4EEEEEEEEENS3_IJNS3_IJS6_NS4_ILi0EEEEEENS3_IJS5_EEEEEEEENS_10ViewEngineIPN7cutlass6half_tEEEEEC2ERKSF_RKSK_:
[----:B------:R-:W-:Y:S01]  /*9a90*/  IADD3 R3, R60, -c[0x0][0x20], RZ ;  /* 0x800008003c037a10 */ /* 0x000fe20007ffe0ff */
[----:B------:R-:W-:Y:S01]  /*9aa0*/  IMAD.MOV.U32 R14, RZ, RZ, R2 ;  /* 0x000000ffff0e7224 */ /* 0x000fe200078e0002 */
[----:B------:R-:W-:Y:S01]  /*9ab0*/  MOV R15, R13 ;  /* 0x0000000d000f7202 */ /* 0x000fe20000000f00 */
[----:B------:R-:W-:-:S04]  /*9ac0*/  IMAD.MOV.U32 R13, RZ, RZ, 0x0 ;  /* 0x00000000ff0d7424 */ /* 0x000fc800078e00ff */
[----:B------:R1:W-:Y:S01]  /*9ad0*/  STL.64 [R3], R14 ;  /* 0x0000000e03007387 */ /* 0x0003e20000100a00 */
[----:B------:R-:W-:Y:S05]  /*9ae0*/  RET.REL.NODEC R12 `(_ZN7cutlass13device_kernelIN5flash19enable_sm80_to_sm89INS1_16FlashAttnBwdSm80INS1_25CollectiveMainloopBwdSm80ILi2ELi2EN4cute5tupleIJNS5_1CILi128EEES8_NS7_ILi64EEEEEENS_6half_tEfNS_4arch4Sm80ELb1ELb0ELb1ELb1ELb1ELb0ELb0ELb0ELi2ELi4ELi4ELi4ELb0EEENS1_21CollectiveEpilogueBwdISA_SB_SD_Li256ELb1ELb0ELi2EEENS1_25SingleTileBwdLPTSchedulerILb1ELi128ELb1EEEEEEEEEvNT_6ParamsE) ;  /* 0xffff65100c007950 */ /* 0x000fea0003c3ffff */
        .type           $_ZN7cutlass13device_kernelIN5flash19enable_sm80_to_sm89INS1_16FlashAttnBwdSm80INS1_25CollectiveMainloopBwdSm80ILi2ELi2EN4cute5tupleIJNS5_1CILi128EEES8_NS7_ILi64EEEEEENS_6half_tEfNS_4arch4Sm80ELb1ELb0ELb1ELb1ELb1ELb0ELb0ELb0ELi2ELi4ELi4ELi4ELb0EEENS1_21CollectiveEpilogueBwdISA_SB_SD_Li256ELb1ELb0ELi2EEENS1_25SingleTileBwdLPTSchedulerILb1ELi128ELb1EEEEEEEEEvNT_6ParamsE$_ZN4cute3eso3ESOILb1ELb0EJNS_6LayoutINS_5tupleIJNS3_IJNS_1CILi8EEENS4_ILi1EEEEEENS4_ILi2EEEEEENS3_IJNS3_IJS6_NS4_ILi0EEEEEENS4_ILi4096EEEEEEEENS_10ViewEngineINS_8smem_ptrIPN7cutlass6half_tEEEEEEEC2ERKSE_RKSL_,@function
        .size           $_ZN7cutlass13device_kernelIN5flash19enable_sm80_to_sm89INS1_16FlashAttnBwdSm80INS1_25CollectiveMainloopBwdSm80ILi2ELi2EN4cute5tupleIJNS5_1CILi128EEES8_NS7_ILi64EEEEEENS_6half_tEfNS_4arch4Sm80ELb1ELb0ELb1ELb1ELb1ELb0ELb0ELb0ELi2ELi4ELi4ELi4ELb0EEENS1_21CollectiveEpilogueBwdISA_SB_SD_Li256ELb1ELb0ELi2EEENS1_25SingleTileBwdLPTSchedulerILb1ELi128ELb1EEEEEEEEEvNT_6ParamsE$_ZN4cute3eso3ESOILb1ELb0EJNS_6LayoutINS_5tupleIJNS3_IJNS_1CILi8EEENS4_ILi1EEEEEENS4_ILi2EEEEEENS3_IJNS3_IJS6_NS4_ILi0EEEEEENS4_ILi4096EEEEEEEENS_10ViewEngineINS_8smem_ptrIPN7cutlass6half_tEEEEEEEC2ERKSE_RKSL_,($_ZN7cutlass13device_kernelIN5flash19enable_sm80_to_sm89INS1_16FlashAttnBwdSm80INS1_25CollectiveMainloopBwdSm80ILi2ELi2EN4cute5tupleIJNS5_1CILi128EEES8_NS7_ILi64EEEEEENS_6half_tEfNS_4arch4Sm80ELb1ELb0ELb1ELb1ELb1ELb0ELb0ELb0ELi2ELi4ELi4ELi4ELb0EEENS1_21CollectiveEpilogueBwdISA_SB_SD_Li256ELb1ELb0ELi2EEENS1_25SingleTileBwdLPTSchedulerILb1ELi128ELb1EEEEEEEEEvNT_6ParamsE$_ZN4cute3eso3ESOILb1ELb0EJNS_6LayoutINS_5tupleIJNS3_IJNS_1CILi8EEENS4_ILi1EEEEEENS4_ILi2EEEEEENS3_IJNS3_IJS6_NS4_ILi0EEEEEENS4_ILi4096EEEEEEEEiEEC2ERKSE_RKi - $_ZN7cutlass13device_kernelIN5flash19enable_sm80_to_sm89INS1_16FlashAttnBwdSm80INS1_25CollectiveMainloopBwdSm80ILi2ELi2EN4cute5tupleIJNS5_1CILi128EEES8_NS7_ILi64EEEEEENS_6half_tEfNS_4arch4Sm80ELb1ELb0ELb1ELb1ELb1ELb0ELb0ELb0ELi2ELi4ELi4ELi4ELb0EEENS1_21CollectiveEpilogueBwdISA_SB_SD_Li256ELb1ELb0ELi2EEENS1_25SingleTileBwdLPTSchedulerILb1ELi128ELb1EEEEEEEEEvNT_6ParamsE$_ZN4cute3eso3ESOILb1ELb0EJNS_6LayoutINS_5tupleIJNS3_IJNS_1CILi8EEENS4_ILi1EEEEEENS4_ILi2EEEEEENS3_IJNS3_IJS6_NS4_ILi0EEEEEENS4_ILi4096EEEEEEEENS_10ViewEngineINS_8smem_ptrIPN7cutlass6half_tEEEEEEEC2ERKSE_RKSL_)
$_ZN7cutlass13device_kernelIN5flash19enable_sm80_to_sm89INS1_16FlashAttnBwdSm80INS1_25CollectiveMainloopBwdSm80ILi2ELi2EN4cute5tupleIJNS5_1CILi128EEES8_NS7_ILi64EEEEEENS_6half_tEfNS_4arch4Sm80ELb1ELb0ELb1ELb1ELb1ELb0ELb0ELb0ELi2ELi4ELi4ELi4ELb0EEENS1_21CollectiveEpilogueBwdISA_SB_SD_Li256ELb1ELb0ELi2EEENS1_25SingleTileBwdLPTSchedulerILb1ELi128ELb1EEEEEEEEEvNT_6ParamsE$_ZN4cute3eso3ESOILb1ELb0EJNS_6LayoutINS_5tupleIJNS3_IJNS_1CILi8EEENS4_ILi1EEEEEENS4_ILi2EEEEEENS3_IJNS3_IJS6_NS4_ILi0EEEEEENS4_ILi4096EEEEEEEENS_10ViewEngineINS_8smem_ptrIPN7cutlass6half_tEEEEEEEC2ERKSE_RKSL_:
[----:B------:R-:W-:Y:S02]  /*9af0*/  IADD3 R36, R83, -c[0x0][0x20], RZ ;  /* 0x8000080053247a10 */ /* 0x000fe40007ffe0ff */
[----:B------:R-:W-:-:S03]  /*9b00*/  MOV R39, 0x0 ;  /* 0x0000000000277802 */ /* 0x000fc60000000f00 */
[----:B------:R1:W-:Y:S01]  /*9b10*/  STL.64 [R36], R2 ;  /* 0x0000000224007387 */ /* 0x0003e20000100a00 */
[----:B------:R-:W-:Y:S05]  /*9b20*/  RET.REL.NODEC R38 `(_ZN7cutlass13device_kernelIN5flash19enable_sm80_to_sm89INS1_16FlashAttnBwdSm80INS1_25CollectiveMainloopBwdSm80ILi2ELi2EN4cute5tupleIJNS5_1CILi128EEES8_NS7_ILi64EEEEEENS_6half_tEfNS_4arch4Sm80ELb1ELb0ELb1ELb1ELb1ELb0ELb0ELb0ELi2ELi4ELi4ELi4ELb0EEENS1_21CollectiveEpilogueBwdISA_SB_SD_Li256ELb1ELb0ELi2EEENS1_25SingleTileBwdLPTSchedulerILb1ELi128ELb1EEEEEEEEEvNT_6ParamsE) ;  /* 0xffff64d026007950 */ /* 0x000fea0003c3ffff */
        .type           $_ZN7cutlass13device_kernelIN5flash19enable_sm80_to_sm89INS1_16FlashAttnBwdSm80INS1_25CollectiveMainloopBwdSm80ILi2ELi2EN4cute5tupleIJNS5_1CILi128EEES8_NS7_ILi64EEEEEENS_6half_tEfNS_4arch4Sm80ELb1ELb0ELb1ELb1ELb1ELb0ELb0ELb0ELi2ELi4ELi4ELi4ELb0EEENS1_21CollectiveEpilogueBwdISA_SB_SD_Li256ELb1ELb0ELi2EEENS1_25SingleTileBwdLPTSchedulerILb1ELi128ELb1EEEEEEEEEvNT_6ParamsE$_ZN4cute3eso3ESOILb1ELb0EJNS_6LayoutINS_5tupleIJNS3_IJNS_1CILi8EEENS4_ILi1EEEEEENS4_ILi2EEEEEENS3_IJNS3_IJS6_NS4_ILi0EEEEEENS4_ILi4096EEEEEEEEiEEC2ERKSE_RKi,@function
        .size           $_ZN7cutlass13device_kernelIN5flash19enable_sm80_to_sm89INS1_16FlashAttnBwdSm80INS1_25CollectiveMainloopBwdSm80ILi2ELi2EN4cute5tupleIJNS5_1CILi128EEES8_NS7_ILi64EEEEEENS_6half_tEfNS_4arch4Sm80ELb1ELb0ELb1ELb1ELb1ELb0ELb0ELb0ELi2ELi4ELi4ELi4ELb0EEENS1_21CollectiveEpilogueBwdISA_SB_SD_Li256ELb1ELb0ELi2EEENS1_25SingleTileBwdLPTSchedulerILb1ELi128ELb1EEEEEEEEEvNT_6ParamsE$_ZN4cute3eso3ESOILb1ELb0EJNS_6LayoutINS_5tupleIJNS3_IJNS_1CILi8EEENS4_ILi1EEEEEENS4_ILi2EEEEEENS3_IJNS3_IJS6_NS4_ILi0EEEEEENS4_ILi4096EEEEEEEEiEEC2ERKSE_RKi,($_ZN7cutlass13device_kernelIN5flash19enable_sm80_to_sm89INS1_16FlashAttnBwdSm80INS1_25CollectiveMainloopBwdSm80ILi2ELi2EN4cute5tupleIJNS5_1CILi128EEES8_NS7_ILi64EEEEEENS_6half_tEfNS_4arch4Sm80ELb1ELb0ELb1ELb1ELb1ELb0ELb0ELb0ELi2ELi4ELi4ELi4ELb0EEENS1_21CollectiveEpilogueBwdISA_SB_SD_Li256ELb1ELb0ELi2EEENS1_25SingleTileBwdLPTSchedulerILb1ELi128ELb1EEEEEEEEEvNT_6ParamsE$_ZN4cute3eso3ESOILb1ELb0EJNS_6LayoutINS_5tupleIJNS3_IJNS_1CILi8EEENS4_ILi1EEEEEENS4_ILi2EEEEEENS3_IJNS3_IJS6_NS4_ILi0EEEEEENS4_ILi64EEEEEEEENS_10ViewEngineIPN7cutlass6half_tEEEEEC2ERKSE_RKSJ_ - $_ZN7cutlass13device_kernelIN5flash19enable_sm80_to_sm89INS1_16FlashAttnBwdSm80INS1_25CollectiveMainloopBwdSm80ILi2ELi2EN4cute5tupleIJNS5_1CILi128EEES8_NS7_ILi64EEEEEENS_6half_tEfNS_4arch4Sm80ELb1ELb0ELb1ELb1ELb1ELb0ELb0ELb0ELi2ELi4ELi4ELi4ELb0EEENS1_21CollectiveEpilogueBwdISA_SB_SD_Li256ELb1ELb0ELi2EEENS1_25SingleTileBwdLPTSchedulerILb1ELi128ELb1EEEEEEEEEvNT_6ParamsE$_ZN4cute3eso3ESOILb1ELb0EJNS_6LayoutINS_5tupleIJNS3_IJNS_1CILi8EEENS4_ILi1EEEEEENS4_ILi2EEEEEENS3_IJNS3_IJS6_NS4_ILi0EEEEEENS4_ILi4096EEEEEEEEiEEC2ERKSE_RKi)
$_ZN7cutlass13device_kernelIN5flash19enable_sm80_to_sm89INS1_16FlashAttnBwdSm80INS1_25CollectiveMainloopBwdSm80ILi2ELi2EN4cute5tupleIJNS5_1CILi128EEES8_NS7_ILi64EEEEEENS_6half_tEfNS_4arch4Sm80ELb1ELb0ELb1ELb1ELb1ELb0ELb0ELb0ELi2ELi4ELi4ELi4ELb0EEENS1_21CollectiveEpilogueBwdISA_SB_SD_Li256ELb1ELb0ELi2EEENS1_25SingleTileBwdLPTSchedulerILb1ELi128ELb1EEEEEEEEEvNT_6ParamsE$_ZN4cute3eso3ESOILb1ELb0EJNS_6LayoutINS_5tupleIJNS3_IJNS_1CILi8EEENS4_ILi1EEEEEENS4_ILi2EEEEEENS3_IJNS3_IJS6_NS4_ILi0EEEEEENS4_ILi4096EEEEEEEEiEEC2ERKSE_RKi:
[----:B------:R-:W-:Y:S02]  /*9b30*/  IADD3 R2, R83, -c[0x0][0x20], RZ ;  /* 0x8000080053027a10 */ /* 0x000fe40007ffe0ff */
[----:B------:R-:W-:-:S03]  /*9b40*/  MOV R37, 0x0 ;  /* 0x0000000000257802 */ /* 0x000fc60000000f00 */
[----:B------:R1:W-:Y:S01]  /*9b50*/  STL [R2], R3 ;  /* 0x0000000302007387 */ /* 0x0003e20000100800 */
[----:B------:R-:W-:Y:S05]  /*9b60*/  RET.REL.NODEC R36 `(_ZN7cutlass13device_kernelIN5flash19enable_sm80_to_sm89INS1_16FlashAttnBwdSm80INS1_25CollectiveMainloopBwdSm80ILi2ELi2EN4cute5tupleIJNS5_1CILi128EEES8_NS7_ILi64EEEEEENS_6half_tEfNS_4arch4Sm80ELb1ELb0ELb1ELb1ELb1ELb0ELb0ELb0ELi2ELi4ELi4ELi4ELb0EEENS1_21CollectiveEpilogueBwdISA_SB_SD_Li256ELb1ELb0ELi2EEENS1_25SingleTileBwdLPTSchedulerILb1ELi128ELb1EEEEEEEEEvNT_6ParamsE) ;  /* 0xffff649024007950 */ /* 0x000fea0003c3ffff */
        .type           $_ZN7cutlass13device_kernelIN5flash19enable_sm80_to_sm89INS1_16FlashAttnBwdSm80INS1_25CollectiveMainloopBwdSm80ILi2ELi2EN4cute5tupleIJNS5_1CILi128EEES8_NS7_ILi64EEEEEENS_6half_tEfNS_4arch4Sm80ELb1ELb0ELb1ELb1ELb1ELb0ELb0ELb0ELi2ELi4ELi4ELi4ELb0EEENS1_21CollectiveEpilogueBwdISA_SB_SD_Li256ELb1ELb0ELi2EEENS1_25SingleTileBwdLPTSchedulerILb1ELi128ELb1EEEEEEEEEvNT_6ParamsE$_ZN4cute3eso3ESOILb1ELb0EJNS_6LayoutINS_5tupleIJNS3_IJNS_1CILi8EEENS4_ILi1EEEEEENS4_ILi2EEEEEENS3_IJNS3_IJS6_NS4_ILi0EEEEEENS4_ILi64EEEEEEEENS_10ViewEngineIPN7cutlass6half_tEEEEEC2ERKSE_RKSJ_,@function
        .size           $_ZN7cutlass13device_kernelIN5flash19enable_sm80_to_sm89INS1_16FlashAttnBwdSm80INS1_25CollectiveMainloopBwdSm80ILi2ELi2EN4cute5tupleIJNS5_1CILi128EEES8_NS7_ILi64EEEEEENS_6half_tEfNS_4arch4Sm80ELb1ELb0ELb1ELb1ELb1ELb0ELb0ELb0ELi2ELi4ELi4ELi4ELb0EEENS1_21CollectiveEpilogueBwdISA_SB_SD_Li256ELb1ELb0ELi2EEENS1_25SingleTileBwdLPTSchedulerILb1ELi128ELb1EEEEEEEEEvNT_6ParamsE$_ZN4cute3eso3ESOILb1ELb0EJNS_6LayoutINS_5tupleIJNS3_IJNS_1CILi8EEENS4_ILi1EEEEEENS4_ILi2EEEEEENS3_IJNS3_IJS6_NS4_ILi0EEEEEENS4_ILi64EEEEEEEENS_10ViewEngineIPN7cutlass6half_tEEEEEC2ERKSE_RKSJ_,($_ZN7cutlass13device_kernelIN5flash19enable_sm80_to_sm89INS1_16FlashAttnBwdSm80INS1_25CollectiveMainloopBwdSm80ILi2ELi2EN4cute5tupleIJNS5_1CILi128EEES8_NS7_ILi64EEEEEENS_6half_tEfNS_4arch4Sm80ELb1ELb0ELb1ELb1ELb1ELb0ELb0ELb0ELi2ELi4ELi4ELi4ELb0EEENS1_21CollectiveEpilogueBwdISA_SB_SD_Li256ELb1ELb0ELi2EEENS1_25SingleTileBwdLPTSchedulerILb1ELi128ELb1EEEEEEEEEvNT_6ParamsE$_ZN4cute3eso3ESOILb1ELb0EJNS_6LayoutINS_5tupleIJNS3_IJNS_1CILi8EEENS4_ILi1EEEEEENS4_ILi2EEEEEENS3_IJNS3_IJS6_NS4_ILi0EEEEEENS4_ILi64EEEEEEEEiEEC2ERKSE_RKi - $_ZN7cutlass13device_kernelIN5flash19enable_sm80_to_sm89INS1_16FlashAttnBwdSm80INS1_25CollectiveMainloopBwdSm80ILi2ELi2EN4cute5tupleIJNS5_1CILi128EEES8_NS7_ILi64EEEEEENS_6half_tEfNS_4arch4Sm80ELb1ELb0ELb1ELb1ELb1ELb0ELb0ELb0ELi2ELi4ELi4ELi4ELb0EEENS1_21CollectiveEpilogueBwdISA_SB_SD_Li256ELb1ELb0ELi2EEENS1_25SingleTileBwdLPTSchedulerILb1ELi128ELb1EEEEEEEEEvNT_6ParamsE$_ZN4cute3eso3ESOILb1ELb0EJNS_6LayoutINS_5tupleIJNS3_IJNS_1CILi8EEENS4_ILi1EEEEEENS4_ILi2EEEEEENS3_IJNS3_IJS6_NS4_ILi0EEEEEENS4_ILi64EEEEEEEENS_10ViewEngineIPN7cutlass6half_tEEEEEC2ERKSE_RKSJ_)
$_ZN7cutlass13device_kernelIN5flash19enable_sm80_to_sm89INS1_16FlashAttnBwdSm80INS1_25CollectiveMainloopBwdSm80ILi2ELi2EN4cute5tupleIJNS5_1CILi128EEES8_NS7_ILi64EEEEEENS_6half_tEfNS_4arch4Sm80ELb1ELb0ELb1ELb1ELb1ELb0ELb0ELb0ELi2ELi4ELi4ELi4ELb0EEENS1_21CollectiveEpilogueBwdISA_SB_SD_Li256ELb1ELb0ELi2EEENS1_25SingleTileBwdLPTSchedulerILb1ELi128ELb1EEEEEEEEEvNT_6ParamsE$_ZN4cute3eso3ESOILb1ELb0EJNS_6LayoutINS_5tupleIJNS3_IJNS_1CILi8EEENS4_ILi1EEEEEENS4_ILi2EEEEEENS3_IJNS3_IJS6_NS4_ILi0EEEEEENS4_ILi64EEEEEEEENS_10ViewEngineIPN7cutlass6half_tEEEEEC2ERKSE_RKSJ_:
[----:B------:R-:W-:Y:S01]  /*9b70*/  IADD3 R6, R60, -c[0x0][0x20], RZ ;  /* 0x800008003c067a10 */ /* 0x000fe20007ffe0ff */
[----:B------:R-:W-:Y:S01]  /*9b80*/  IMAD.MOV.U32 R35, RZ, RZ, R7 ;  /* 0x000000ffff237224 */ /* 0x000fe200078e0007 */
[----:B------:R-:W-:-:S04]  /*9b90*/  MOV R11, 0x0 ;  /* 0x00000000000b7802 */ /* 0x000fc80000000f00 */
[----:B------:R1:W-:Y:S01]  /*9ba0*/  STL.64 [R6], R34 ;  /* 0x0000002206007387 */ /* 0x0003e20000100a00 */
[----:B------:R-:W-:Y:S05]  /*9bb0*/  RET.REL.NODEC R10 `(_ZN7cutlass13device_kernelIN5flash19enable_sm80_to_sm89INS1_16FlashAttnBwdSm80INS1_25CollectiveMainloopBwdSm80ILi2ELi2EN4cute5tupleIJNS5_1CILi128EEES8_NS7_ILi64EEEEEENS_6half_tEfNS_4arch4Sm80ELb1ELb0ELb1ELb1ELb1ELb0ELb0ELb0ELi2ELi4ELi4ELi4ELb0EEENS1_21CollectiveEpilogueBwdISA_SB_SD_Li256ELb1ELb0ELi2EEENS1_25SingleTileBwdLPTSchedulerILb1ELi128ELb1EEEEEEEEEvNT_6ParamsE) ;  /* 0xffff64400a007950 */ /* 0x000fea0003c3ffff */
        .type           $_ZN7cutlass13device_kernelIN5flash19enable_sm80_to_sm89INS1_16FlashAttnBwdSm80INS1_25CollectiveMainloopBwdSm80ILi2ELi2EN4cute5tupleIJNS5_1CILi128EEES8_NS7_ILi64EEEEEENS_6half_tEfNS_4arch4Sm80ELb1ELb0ELb1ELb1ELb1ELb0ELb0ELb0ELi2ELi4ELi4ELi4ELb0EEENS1_21CollectiveEpilogueBwdISA_SB_SD_Li256ELb1ELb0ELi2EEENS1_25SingleTileBwdLPTSchedulerILb1ELi128ELb1EEEEEEEEEvNT_6ParamsE$_ZN4cute3eso3ESOILb1ELb0EJNS_6LayoutINS_5tupleIJNS3_IJNS_1CILi8EEENS4_ILi1EEEEEENS4_ILi2EEEEEENS3_IJNS3_IJS6_NS4_ILi0EEEEEENS4_ILi64EEEEEEEEiEEC2ERKSE_RKi,@function
        .size           $_ZN7cutlass13device_kernelIN5flash19enable_sm80_to_sm89INS1_16FlashAttnBwdSm80INS1_25CollectiveMainloopBwdSm80ILi2ELi2EN4cute5tupleIJNS5_1CILi128EEES8_NS7_ILi64EEEEEENS_6half_tEfNS_4arch4Sm80ELb1ELb0ELb1ELb1ELb1ELb0ELb0ELb0ELi2ELi4ELi4ELi4ELb0EEENS1_21CollectiveEpilogueBwdISA_SB_SD_Li256ELb1ELb0ELi2EEENS1_25SingleTileBwdLPTSchedulerILb1ELi128ELb1EEEEEEEEEvNT_6ParamsE$_ZN4cute3eso3ESOILb1ELb0EJNS_6LayoutINS_5tupleIJNS3_IJNS_1CILi8EEENS4_ILi1EEEEEENS4_ILi2EEEEEENS3_IJNS3_IJS6_NS4_ILi0EEEEEENS4_ILi64EEEEEEEEiEEC2ERKSE_RKi,($_ZN7cutlass13device_kernelIN5flash19enable_sm80_to_sm89INS1_16FlashAttnBwdSm80INS1_25CollectiveMainloopBwdSm80ILi2ELi2EN4cute5tupleIJNS5_1CILi128EEES8_NS7_ILi64EEEEEENS_6half_tEfNS_4arch4Sm80ELb1ELb0ELb1ELb1ELb1ELb0ELb0ELb0ELi2ELi4ELi4ELi4ELb0EEENS1_21CollectiveEpilogueBwdISA_SB_SD_Li256ELb1ELb0ELi2EEENS1_25SingleTileBwdLPTSchedulerILb1ELi128ELb1EEEEEEEEEvNT_6ParamsE$_ZN4cute3eso3ESOILb1ELb0EJNS_6LayoutINS_5tupleIJNS3_IJNS_1CILi8EEENS4_ILi1EEEEEENS4_ILi2EEEEEENS3_IJNS3_IJS6_NS4_ILi0EEEEEENS4_ILi8192EEEEEEEENS_10ViewEngineINS_8smem_ptrIPN7cutlass6half_tEEEEEEEC2ERKSE_RKSL_ - $_ZN7cutlass13device_kernelIN5flash19enable_sm80_to_sm89INS1_16FlashAttnBwdSm80INS1_25CollectiveMainloopBwdSm80ILi2ELi2EN4cute5tupleIJNS5_1CILi128EEES8_NS7_ILi64EEEEEENS_6half_tEfNS_4arch4Sm80ELb1ELb0ELb1ELb1ELb1ELb0ELb0ELb0ELi2ELi4ELi4ELi4ELb0EEENS1_21CollectiveEpilogueBwdISA_SB_SD_Li256ELb1ELb0ELi2EEENS1_25SingleTileBwdLPTSchedulerILb1ELi128ELb1EEEEEEEEEvNT_6ParamsE$_ZN4cute3eso3ESOILb1ELb0EJNS_6LayoutINS_5tupleIJNS3_IJNS_1CILi8EEENS4_ILi1EEEEEENS4_ILi2EEEEEENS3_IJNS3_IJS6_NS4_ILi0EEEEEENS4_ILi64EEEEEEEEiEEC2ERKSE_RKi)
$_ZN7cutlass13device_kernelIN5flash19enable_sm80_to_sm89INS1_16FlashAttnBwdSm80INS1_25CollectiveMainloopBwdSm80ILi2ELi2EN4cute5tupleIJNS5_1CILi128EEES8_NS7_ILi64EEEEEENS_6half_tEfNS_4arch4Sm80ELb1ELb0ELb1ELb1ELb1ELb0ELb0ELb0ELi2ELi4ELi4ELi4ELb0EEENS1_21CollectiveEpilogueBwdISA_SB_SD_Li256ELb1ELb0ELi2EEENS1_25SingleTileBwdLPTSchedulerILb1ELi128ELb1EEEEEEEEEvNT_6ParamsE$_ZN4cute3eso3ESOILb1ELb0EJNS_6LayoutINS_5tupleIJNS3_IJNS_1CILi8EEENS4_ILi1EEEEEENS4_ILi2EEEEEENS3_IJNS3_IJS6_NS4_ILi0EEEEEENS4_ILi64EEEEEEEEiEEC2ERKSE_RKi:
[----:B------:R-:W-:Y:S02]  /*9bc0*/  IADD3 R2, R60, -c[0x0][0x20], RZ ;  /* 0x800008003c027a10 */ /* 0x000fe40007ffe0ff */
[----:B------:R-:W-:-:S03]  /*9bd0*/  MOV R7, 0x0 ;  /* 0x0000000000077802 */ /* 0x000fc60000000f00 */
[----:B------:R1:W-:Y:S01]  /*9be0*/  STL [R2], R3 ;  /* 0x0000000302007387 */ /* 0x0003e20000100800 */
[----:B------:R-:W-:Y:S05]  /*9bf0*/  RET.REL.NODEC R6 `(_ZN7cutlass13device_kernelIN5flash19enable_sm80_to_sm89INS1_16FlashAttnBwdSm80INS1_25CollectiveMainloopBwdSm80ILi2ELi2EN4cute5tupleIJNS5_1CILi128EEES8_NS7_ILi64EEEEEENS_6half_tEfNS_4arch4Sm80ELb1ELb0ELb1ELb1ELb1ELb0ELb0ELb0ELi2ELi4ELi4ELi4ELb0EEENS1_21CollectiveEpilogueBwdISA_SB_SD_Li256ELb1ELb0ELi2EEENS1_25SingleTileBwdLPTSchedulerILb1ELi128ELb1EEEEEEEEEvNT_6ParamsE) ;  /* 0xffff640006007950 */ /* 0x000fea0003c3ffff */
        .type           $_ZN7cutlass13device_kernelIN5flash19enable_sm80_to_sm89INS1_16FlashAttnBwdSm80INS1_25CollectiveMainloopBwdSm80ILi2ELi2EN4cute5tupleIJNS5_1CILi128EEES8_NS7_ILi64EEEEEENS_6half_tEfNS_4arch4Sm80ELb1ELb0ELb1ELb1ELb1ELb0ELb0ELb0ELi2ELi4ELi4ELi4ELb0EEENS1_21CollectiveEpilogueBwdISA_SB_SD_Li256ELb1ELb0ELi2EEENS1_25SingleTileBwdLPTSchedulerILb1ELi128ELb1EEEEEEEEEvNT_6ParamsE$_ZN4cute3eso3ESOILb1ELb0EJNS_6LayoutINS_5tupleIJNS3_IJNS_1CILi8EEENS4_ILi1EEEEEENS4_ILi2EEEEEENS3_IJNS3_IJS6_NS4_ILi0EEEEEENS4_ILi8192EEEEEEEENS_10ViewEngineINS_8smem_ptrIPN7cutlass6half_tEEEEEEEC2ERKSE_RKSL_,@function
        .size           $_ZN7cutlass13device_kernelIN5flash19enable_sm80_to_sm89INS1_16FlashAttnBwdSm80INS1_25CollectiveMainloopBwdSm80ILi2ELi2EN4cute5tupleIJNS5_1CILi128EEES8_NS7_ILi64EEEEEENS_6half_tEfNS_4arch4Sm80ELb1ELb0ELb1ELb1ELb1ELb0ELb0ELb0ELi2ELi4ELi4ELi4ELb0EEENS1_21CollectiveEpilogueBwdISA_SB_SD_Li256ELb1ELb0ELi2EEENS1_25SingleTileBwdLPTSchedulerILb1ELi128ELb1EEEEEEEEEvNT_6ParamsE$_ZN4cute3eso3ESOILb1ELb0EJNS_6LayoutINS_5tupleIJNS3_IJNS_1CILi8EEENS4_ILi1EEEEEENS4_ILi2EEEEEENS3_IJNS3_IJS6_NS4_ILi0EEEEEENS4_ILi8192EEEEEEEENS_10ViewEngineINS_8smem_ptrIPN7cutlass6half_tEEEEEEEC2ERKSE_RKSL_,($_ZN7cutlass13device_kernelIN5flash19enable_sm80_to_sm89INS1_16FlashAttnBwdSm80INS1_25CollectiveMainloopBwdSm80ILi2ELi2EN4cute5tupleIJNS5_1CILi128EEES8_NS7_ILi64EEEEEENS_6half_tEfNS_4arch4Sm80ELb1ELb0ELb1ELb1ELb1ELb0ELb0ELb0ELi2ELi4ELi4ELi4ELb0EEENS1_21CollectiveEpilogueBwdISA_SB_SD_Li256ELb1ELb0ELi2EEENS1_25SingleTileBwdLPTSchedulerILb1ELi128ELb1EEEEEEEEEvNT_6ParamsE$_ZN4cute3eso3ESOILb1ELb0EJNS_6LayoutINS_5tupleIJNS3_IJNS_1CILi8EEENS4_ILi1EEEEEENS4_ILi2EEEEEENS3_IJNS3_IJS6_NS4_ILi0EEEEEENS4_ILi8192EEEEEEEEiEEC2ERKSE_RKi - $_ZN7cutlass13device_kernelIN5flash19enable_sm80_to_sm89INS1_16FlashAttnBwdSm80INS1_25CollectiveMainloopBwdSm80ILi2ELi2EN4cute5tupleIJNS5_1CILi128EEES8_NS7_ILi64EEEEEENS_6half_tEfNS_4arch4Sm80ELb1ELb0ELb1ELb1ELb1ELb0ELb0ELb0ELi2ELi4ELi4ELi4ELb0EEENS1_21CollectiveEpilogueBwdISA_SB_SD_Li256ELb1ELb0ELi2EEENS1_25SingleTileBwdLPTSchedulerILb1ELi128ELb1EEEEEEEEEvNT_6ParamsE$_ZN4cute3eso3ESOILb1ELb0EJNS_6LayoutINS_5tupleIJNS3_IJNS_1CILi8EEENS4_ILi1EEEEEENS4_ILi2EEEEEENS3_IJNS3_IJS6_NS4_ILi0EEEEEENS4_ILi8192EEEEEEEENS_10ViewEngineINS_8smem_ptrIPN7cutlass6half_tEEEEEEEC2ERKSE_RKSL_)
$_ZN7cutlass13device_kernelIN5flash19enable_sm80_to_sm89INS1_16FlashAttnBwdSm80INS1_25CollectiveMainloopBwdSm80ILi2ELi2EN4cute5tupleIJNS5_1CILi128EEES8_NS7_ILi64EEEEEENS_6half_tEfNS_4arch4Sm80ELb1ELb0ELb1ELb1ELb1ELb0ELb0ELb0ELi2ELi4ELi4ELi4ELb0EEENS1_21CollectiveEpilogueBwdISA_SB_SD_Li256ELb1ELb0ELi2EEENS1_25SingleTileBwdLPTSchedulerILb1ELi128ELb1EEEEEEEEEvNT_6ParamsE$_ZN4cute3eso3ESOILb1ELb0EJNS_6LayoutINS_5tupleIJNS3_IJNS_1CILi8EEENS4_ILi1EEEEEENS4_ILi2EEEEEENS3_IJNS3_IJS6_NS4_ILi0EEEEEENS4_ILi8192EEEEEEEENS_10ViewEngineINS_8smem_ptrIPN7cutlass6half_tEEEEEEEC2ERKSE_RKSL_:
[----:B------:R-:W-:Y:S02]  /*9c00*/  IADD3 R4, R60, -c[0x0][0x20], RZ ;  /* 0x800008003c047a10 */ /* 0x000fe40007ffe0ff */
[----:B------:R-:W-:-:S03]  /*9c10*/  MOV R7, 0x0 ;  /* 0x0000000000077802 */ /* 0x000fc60000000f00 */
[----:B------:R1:W-:Y:S01]  /*9c20*/  STL.64 [R4], R2 ;  /* 0x0000000204007387 */ /* 0x0003e20000100a00 */
[----:B------:R-:W-:Y:S05]  /*9c30*/  RET.REL.NODEC R6 `(_ZN7cutlass13device_kernelIN5flash19enable_sm80_to_sm89INS1_16FlashAttnBwdSm80INS1_25CollectiveMainloopBwdSm80ILi2ELi2EN4cute5tupleIJNS5_1CILi128EEES8_NS7_ILi64EEEEEENS_6half_tEfNS_4arch4Sm80ELb1ELb0ELb1ELb1ELb1ELb0ELb0ELb0ELi2ELi4ELi4ELi4ELb0EEENS1_21CollectiveEpilogueBwdISA_SB_SD_Li256ELb1ELb0ELi2EEENS1_25SingleTileBwdLPTSchedulerILb1ELi128ELb1EEEEEEEEEvNT_6ParamsE) ;  /* 0xffff63c006007950 */ /* 0x000fea0003c3ffff */
        .type           $_ZN7cutlass13device_kernelIN5flash19enable_sm80_to_sm89INS1_16FlashAttnBwdSm80INS1_25CollectiveMainloopBwdSm80ILi2ELi2EN4cute5tupleIJNS5_1CILi128EEES8_NS7_ILi64EEEEEENS_6half_tEfNS_4arch4Sm80ELb1ELb0ELb1ELb1ELb1ELb0ELb0ELb0ELi2ELi4ELi4ELi4ELb0EEENS1_21CollectiveEpilogueBwdISA_SB_SD_Li256ELb1ELb0ELi2EEENS1_25SingleTileBwdLPTSchedulerILb1ELi128ELb1EEEEEEEEEvNT_6ParamsE$_ZN4cute3eso3ESOILb1ELb0EJNS_6LayoutINS_5tupleIJNS3_IJNS_1CILi8EEENS4_ILi1EEEEEENS4_ILi2EEEEEENS3_IJNS3_IJS6_NS4_ILi0EEEEEENS4_ILi8192EEEEEEEEiEEC2ERKSE_RKi,@function
        .size           $_ZN7cutlass13device_kernelIN5flash19enable_sm80_to_sm89INS1_16FlashAttnBwdSm80INS1_25CollectiveMainloopBwdSm80ILi2ELi2EN4cute5tupleIJNS5_1CILi128EEES8_NS7_ILi64EEEEEENS_6half_tEfNS_4arch4Sm80ELb1ELb0ELb1ELb1ELb1ELb0ELb0ELb0ELi2ELi4ELi4ELi4ELb0EEENS1_21CollectiveEpilogueBwdISA_SB_SD_Li256ELb1ELb0ELi2EEENS1_25SingleTileBwdLPTSchedulerILb1ELi128ELb1EEEEEEEEEvNT_6ParamsE$_ZN4cute3eso3ESOILb1ELb0EJNS_6LayoutINS_5tupleIJNS3_IJNS_1CILi8EEENS4_ILi1EEEEEENS4_ILi2EEEEEENS3_IJNS3_IJS6_NS4_ILi0EEEEEENS4_ILi8192EEEEEEEEiEEC2ERKSE_RKi,($_ZN7cutlass13device_kernelIN5flash19enable_sm80_to_sm89INS1_16FlashAttnBwdSm80INS1_25CollectiveMainloopBwdSm80ILi2ELi2EN4cute5tupleIJNS5_1CILi128EEES8_NS7_ILi64EEEEEENS_6half_tEfNS_4arch4Sm80ELb1ELb0ELb1ELb1ELb1ELb0ELb0ELb0ELi2ELi4ELi4ELi4ELb0EEENS1_21CollectiveEpilogueBwdISA_SB_SD_Li256ELb1ELb0ELi2EEENS1_25SingleTileBwdLPTSchedulerILb1ELi128ELb1EEEEEEEEEvNT_6ParamsE$_ZN4cute3eso3ESOILb1ELb0EJNS_6LayoutINS_5tupleIJNS3_IJNS_1CILi8EEENS4_ILi1EEEEEENS4_ILi2EEEEEENS3_IJNS3_IJS6_NS4_ILi0EEEEEES5_EEEEENS_10ViewEngineIPN7cutlass6half_tEEEEEC2ERKSD_RKSI_ - $_ZN7cutlass13device_kernelIN5flash19enable_sm80_to_sm89INS1_16FlashAttnBwdSm80INS1_25CollectiveMainloopBwdSm80ILi2ELi2EN4cute5tupleIJNS5_1CILi128EEES8_NS7_ILi64EEEEEENS_6half_tEfNS_4arch4Sm80ELb1ELb0ELb1ELb1ELb1ELb0ELb0ELb0ELi2ELi4ELi4ELi4ELb0EEENS1_21CollectiveEpilogueBwdISA_SB_SD_Li256ELb1ELb0ELi2EEENS1_25SingleTileBwdLPTSchedulerILb1ELi128ELb1EEEEEEEEEvNT_6ParamsE$_ZN4cute3eso3ESOILb1ELb0EJNS_6LayoutINS_5tupleIJNS3_IJNS_1CILi8EEENS4_ILi1EEEEEENS4_ILi2EEEEEENS3_IJNS3_IJS6_NS4_ILi0EEEEEENS4_ILi8192EEEEEEEEiEEC2ERKSE_RKi)
$_ZN7cutlass13device_kernelIN5flash19enable_sm80_to_sm89INS1_16FlashAttnBwdSm80INS1_25CollectiveMainloopBwdSm80ILi2ELi2EN4cute5tupleIJNS5_1CILi128EEES8_NS7_ILi64EEEEEENS_6half_tEfNS_4arch4Sm80ELb1ELb0ELb1ELb1ELb1ELb0ELb0ELb0ELi2ELi4ELi4ELi4ELb0EEENS1_21CollectiveEpilogueBwdISA_SB_SD_Li256ELb1ELb0ELi2EEENS1_25SingleTileBwdLPTSchedulerILb1ELi128ELb1EEEEEEEEEvNT_6ParamsE$_ZN4cute3eso3ESOILb1ELb0EJNS_6LayoutINS_5tupleIJNS3_IJNS_1CILi8EEENS4_ILi1EEEEEENS4_ILi2EEEEEENS3_IJNS3_IJS6_NS4_ILi0EEEEEENS4_ILi8192EEEEEEEEiEEC2ERKSE_RKi:
[----:B------:R-:W-:Y:S02]  /*9c40*/  IADD3 R2, R60, -c[0x0][0x20], RZ ;  /* 0x800008003c027a10 */ /* 0x000fe40007ffe0ff */
[----:B------:R-:W-:-:S03]  /*9c50*/  MOV R5, 0x0 ;  /* 0x0000000000057802 */ /* 0x000fc60000000f00 */
[----:B------:R1:W-:Y:S01]  /*9c60*/  STL [R2], R3 ;  /* 0x0000000302007387 */ /* 0x0003e20000100800 */
[----:B------:R-:W-:Y:S05]  /*9c70*/  RET.REL.NODEC R4 `(_ZN7cutlass13device_kernelIN5flash19enable_sm80_to_sm89INS1_16FlashAttnBwdSm80INS1_25CollectiveMainloopBwdSm80ILi2ELi2EN4cute5tupleIJNS5_1CILi128EEES8_NS7_ILi64EEEEEENS_6half_tEfNS_4arch4Sm80ELb1ELb0ELb1ELb1ELb1ELb0ELb0ELb0ELi2ELi4ELi4ELi4ELb0EEENS1_21CollectiveEpilogueBwdISA_SB_SD_Li256ELb1ELb0ELi2EEENS1_25SingleTileBwdLPTSchedulerILb1ELi128ELb1EEEEEEEEEvNT_6ParamsE) ;  /* 0xffff638004007950 */ /* 0x000fea0003c3ffff */
        .type           $_ZN7cutlass13device_kernelIN5flash19enable_sm80_to_sm89INS1_16FlashAttnBwdSm80INS1_25CollectiveMainloopBwdSm80ILi2ELi2EN4cute5tupleIJNS5_1CILi128EEES8_NS7_ILi64EEEEEENS_6half_tEfNS_4arch4Sm80ELb1ELb0ELb1ELb1ELb1ELb0ELb0ELb0ELi2ELi4ELi4ELi4ELb0EEENS1_21CollectiveEpilogueBwdISA_SB_SD_Li256ELb1ELb0ELi2EEENS1_25SingleTileBwdLPTSchedulerILb1ELi128ELb1EEEEEEEEEvNT_6ParamsE$_ZN4cute3eso3ESOILb1ELb0EJNS_6LayoutINS_5tupleIJNS3_IJNS_1CILi8EEENS4_ILi1EEEEEENS4_ILi2EEEEEENS3_IJNS3_IJS6_NS4_ILi0EEEEEES5_EEEEENS_10ViewEngineIPN7cutlass6half_tEEEEEC2ERKSD_RKSI_,@function
        .size           $_ZN7cutlass13device_kernelIN5flash19enable_sm80_to_sm89INS1_16FlashAttnBwdSm80INS1_25CollectiveMainloopBwdSm80ILi2ELi2EN4cute5tupleIJNS5_1CILi128EEES8_NS7_ILi64EEEEEENS_6half_tEfNS_4arch4Sm80ELb1ELb0ELb1ELb1ELb1ELb0ELb0ELb0ELi2ELi4ELi4ELi4ELb0EEENS1_21CollectiveEpilogueBwdISA_SB_SD_Li256ELb1ELb0ELi2EEENS1_25SingleTileBwdLPTSchedulerILb1ELi128ELb1EEEEEEEEEvNT_6ParamsE$_ZN4cute3eso3ESOILb1ELb0EJNS_6LayoutINS_5tupleIJNS3_IJNS_1CILi8EEENS4_ILi1EEEEEENS4_ILi2EEEEEENS3_IJNS3_IJS6_NS4_ILi0EEEEEES5_EEEEENS_10ViewEngineIPN7cutlass6half_tEEEEEC2ERKSD_RKSI_,($_ZN7cutlass13device_kernelIN5flash19enable_sm80_to_sm89INS1_16FlashAttnBwdSm80INS1_25CollectiveMainloopBwdSm80ILi2ELi2EN4cute5tupleIJNS5_1CILi128EEES8_NS7_ILi64EEEEEENS_6half_tEfNS_4arch4Sm80ELb1ELb0ELb1ELb1ELb1ELb0ELb0ELb0ELi2ELi4ELi4ELi4ELb0EEENS1_21CollectiveEpilogueBwdISA_SB_SD_Li256ELb1ELb0ELi2EEENS1_25SingleTileBwdLPTSchedulerILb1ELi128ELb1EEEEEEEEEvNT_6ParamsE$_ZN4cute3eso3ESOILb1ELb0EJNS_6LayoutINS_5tupleIJNS3_IJNS_1CILi8EEENS4_ILi1EEEEEENS4_ILi2EEEEEENS3_IJNS3_IJS6_NS4_ILi0EEEEEES5_EEEEEiEEC2ERKSD_RKi - $_ZN7cutlass13device_kernelIN5flash19enable_sm80_to_sm89INS1_16FlashAttnBwdSm80INS1_25CollectiveMainloopBwdSm80ILi2ELi2EN4cute5tupleIJNS5_1CILi128EEES8_NS7_ILi64EEEEEENS_6half_tEfNS_4arch4Sm80ELb1ELb0ELb1ELb1ELb1ELb0ELb0ELb0ELi2ELi4ELi4ELi4ELb0EEENS1_21CollectiveEpilogueBwdISA_SB_SD_Li256ELb1ELb0ELi2EEENS1_25SingleTileBwdLPTSchedulerILb1ELi128ELb1EEEEEEEEEvNT_6ParamsE$_ZN4cute3eso3ESOILb1ELb0EJNS_6LayoutINS_5tupleIJNS3_IJNS_1CILi8EEENS4_ILi1EEEEEENS4_ILi2EEEEEENS3_IJNS3_IJS6_NS4_ILi0EEEEEES5_EEEEENS_10ViewEngineIPN7cutlass6half_tEEEEEC2ERKSD_RKSI_)
$_ZN7cutlass13device_kernelIN5flash19enable_sm80_to_sm89INS1_16FlashAttnBwdSm80INS1_25CollectiveMainloopBwdSm80ILi2ELi2EN4cute5tupleIJNS5_1CILi128EEES8_NS7_ILi64EEEEEENS_6half_tEfNS_4arch4Sm80ELb1ELb0ELb1ELb1ELb1ELb0ELb0ELb0ELi2ELi4ELi4ELi4ELb0EEENS1_21CollectiveEpilogueBwdISA_SB_SD_Li256ELb1ELb0ELi2EEENS1_25SingleTileBwdLPTSchedulerILb1ELi128ELb1EEEEEEEEEvNT_6ParamsE$_ZN4cute3eso3ESOILb1ELb0EJNS_6LayoutINS_5tupleIJNS3_IJNS_1CILi8EEENS4_ILi1EEEEEENS4_ILi2EEEEEENS3_IJNS3_IJS6_NS4_ILi0EEEEEES5_EEEEENS_10ViewEngineIPN7cutlass6half_tEEEEEC2ERKSD_RKSI_:
[----:B------:R-:W-:Y:S02]  /*9c80*/  IADD3 R46, R83, -c[0x0][0x20], RZ ;  /* 0x80000800532e7a10 */ /* 0x000fe40007ffe0ff */
[----:B------:R-:W-:-:S03]  /*9c90*/  MOV R49, 0x0 ;  /* 0x0000000000317802 */ /* 0x000fc60000000f00 */
[----:B------:R1:W-:Y:S01]  /*9ca0*/  STL.64 [R46], R38 ;  /* 0x000000262e007387 */ /* 0x0003e20000100a00 */
[----:B------:R-:W-:Y:S05]  /*9cb0*/  RET.REL.NODEC R48 `(_ZN7cutlass13device_kernelIN5flash19enable_sm80_to_sm89INS1_16FlashAttnBwdSm80INS1_25CollectiveMainloopBwdSm80ILi2ELi2EN4cute5tupleIJNS5_1CILi128EEES8_NS7_ILi64EEEEEENS_6half_tEfNS_4arch4Sm80ELb1ELb0ELb1ELb1ELb1ELb0ELb0ELb0ELi2ELi4ELi4ELi4ELb0EEENS1_21CollectiveEpilogueBwdISA_SB_SD_Li256ELb1ELb0ELi2EEENS1_25SingleTileBwdLPTSchedulerILb1ELi128ELb1EEEEEEEEEvNT_6ParamsE) ;  /* 0xffff634030007950 */ /* 0x000fea0003c3ffff */
        .type           $_ZN7cutlass13device_kernelIN5flash19enable_sm80_to_sm89INS1_16FlashAttnBwdSm80INS1_25CollectiveMainloopBwdSm80ILi2ELi2EN4cute5tupleIJNS5_1CILi128EEES8_NS7_ILi64EEEEEENS_6half_tEfNS_4arch4Sm80ELb1ELb0ELb1ELb1ELb1ELb0ELb0ELb0ELi2ELi4ELi4ELi4ELb0EEENS1_21CollectiveEpilogueBwdISA_SB_SD_Li256ELb1ELb0ELi2EEENS1_25SingleTileBwdLPTSchedulerILb1ELi128ELb1EEEEEEEEEvNT_6ParamsE$_ZN4cute3eso3ESOILb1ELb0EJNS_6LayoutINS_5tupleIJNS3_IJNS_1CILi8EEENS4_ILi1EEEEEENS4_ILi2EEEEEENS3_IJNS3_IJS6_NS4_ILi0EEEEEES5_EEEEEiEEC2ERKSD_RKi,@function
        .size           $_ZN7cutlass13device_kernelIN5flash19enable_sm80_to_sm89INS1_16FlashAttnBwdSm80INS1_25CollectiveMainloopBwdSm80ILi2ELi2EN4cute5tupleIJNS5_1CILi128EEES8_NS7_ILi64EEEEEENS_6half_tEfNS_4arch4Sm80ELb1ELb0ELb1ELb1ELb1ELb0ELb0ELb0ELi2ELi4ELi4ELi4ELb0EEENS1_21CollectiveEpilogueBwdISA_SB_SD_Li256ELb1ELb0ELi2EEENS1_25SingleTileBwdLPTSchedulerILb1ELi128ELb1EEEEEEEEEvNT_6ParamsE$_ZN4cute3eso3ESOILb1ELb0EJNS_6LayoutINS_5tupleIJNS3_IJNS_1CILi8EEENS4_ILi1EEEEEENS4_ILi2EEEEEENS3_IJNS3_IJS6_NS4_ILi0EEEEEES5_EEEEEiEEC2ERKSD_RKi,($_ZN7cutlass13device_kernelIN5flash19enable_sm80_to_sm89INS1_16FlashAttnBwdSm80INS1_25CollectiveMainloopBwdSm80ILi2ELi2EN4cute5tupleIJNS5_1CILi128EEES8_NS7_ILi64EEEEEENS_6half_tEfNS_4arch4Sm80ELb1ELb0ELb1ELb1ELb1ELb0ELb0ELb0ELi2ELi4ELi4ELi4ELb0EEENS1_21CollectiveEpilogueBwdISA_SB_SD_Li256ELb1ELb0ELi2EEENS1_25SingleTileBwdLPTSchedulerILb1ELi128ELb1EEEEEEEEEvNT_6ParamsE$_ZN4cute3eso3ESOILb1ELb0EJNS_6LayoutINS_5tupleIJNS3_IJNS_1CILi8EEENS4_ILi1EEEEEENS4_ILi2EEENS3_IJNS4_ILi4EEES8_EEEEEENS3_IJNS3_IJS6_NS4_ILi0EEEEEES5_NS3_IJNS4_ILi32EEENS4_ILi16EEEEEEEEEEENS_10ViewEngineIPN7cutlass6half_tEEEEEC2ERKSI_RKSN_ - $_ZN7cutlass13device_kernelIN5flash19enable_sm80_to_sm89INS1_16FlashAttnBwdSm80INS1_25CollectiveMainloopBwdSm80ILi2ELi2EN4cute5tupleIJNS5_1CILi128EEES8_NS7_ILi64EEEEEENS_6half_tEfNS_4arch4Sm80ELb1ELb0ELb1ELb1ELb1ELb0ELb0ELb0ELi2ELi4ELi4ELi4ELb0EEENS1_21CollectiveEpilogueBwdISA_SB_SD_Li256ELb1ELb0ELi2EEENS1_25SingleTileBwdLPTSchedulerILb1ELi128ELb1EEEEEEEEEvNT_6ParamsE$_ZN4cute3eso3ESOILb1ELb0EJNS_6LayoutINS_5tupleIJNS3_IJNS_1CILi8EEENS4_ILi1EEEEEENS4_ILi2EEEEEENS3_IJNS3_IJS6_NS4_ILi0EEEEEES5_EEEEEiEEC2ERKSD_RKi)
$_ZN7cutlass13device_kernelIN5flash19enable_sm80_to_sm89INS1_16FlashAttnBwdSm80INS1_25CollectiveMainloopBwdSm80ILi2ELi2EN4cute5tupleIJNS5_1CILi128EEES8_NS7_ILi64EEEEEENS_6half_tEfNS_4arch4Sm80ELb1ELb0ELb1ELb1ELb1ELb0ELb0ELb0ELi2ELi4ELi4ELi4ELb0EEENS1_21CollectiveEpilogueBwdISA_SB_SD_Li256ELb1ELb0ELi2EEENS1_25SingleTileBwdLPTSchedulerILb1ELi128ELb1EEEEEEEEEvNT_6ParamsE$_ZN4cute3eso3ESOILb1ELb0EJNS_6LayoutINS_5tupleIJNS3_IJNS_1CILi8EEENS4_ILi1EEEEEENS4_ILi2EEEEEENS3_IJNS3_IJS6_NS4_ILi0EEEEEES5_EEEEEiEEC2ERKSD_RKi:
[----:B------:R-:W-:Y:S02]  /*9cc0*/  IADD3 R2, R83, -c[0x0][0x20], RZ ;  /* 0x8000080053027a10 */ /* 0x000fe40007ffe0ff */
[----:B------:R-:W-:-:S03]  /*9cd0*/  MOV R39, 0x0 ;  /* 0x0000000000277802 */ /* 0x000fc60000000f00 */
[----:B------:R1:W-:Y:S01]  /*9ce0*/  STL [R2], R3 ;  /* 0x0000000302007387 */ /* 0x0003e20000100800 */
[----:B------:R-:W-:Y:S05]  /*9cf0*/  RET.REL.NODEC R38 `(_ZN7cutlass13device_kernelIN5flash19enable_sm80_to_sm89INS1_16FlashAttnBwdSm80INS1_25CollectiveMainloopBwdSm80ILi2ELi2EN4cute5tupleIJNS5_1CILi128EEES8_NS7_ILi64EEEEEENS_6half_tEfNS_4arch4Sm80ELb1ELb0ELb1ELb1ELb1ELb0ELb0ELb0ELi2ELi4ELi4ELi4ELb0EEENS1_21CollectiveEpilogueBwdISA_SB_SD_Li256ELb1ELb0ELi2EEENS1_25SingleTileBwdLPTSchedulerILb1ELi128ELb1EEEEEEEEEvNT_6ParamsE) ;  /* 0xffff630026007950 */ /* 0x000fea0003c3ffff */
        .type           $_ZN7cutlass13device_kernelIN5flash19enable_sm80_to_sm89INS1_16FlashAttnBwdSm80INS1_25CollectiveMainloopBwdSm80ILi2ELi2EN4cute5tupleIJNS5_1CILi128EEES8_NS7_ILi64EEEEEENS_6half_tEfNS_4arch4Sm80ELb1ELb0ELb1ELb1ELb1ELb0ELb0ELb0ELi2ELi4ELi4ELi4ELb0EEENS1_21CollectiveEpilogueBwdISA_SB_SD_Li256ELb1ELb0ELi2EEENS1_25SingleTileBwdLPTSchedulerILb1ELi128ELb1EEEEEEEEEvNT_6ParamsE$_ZN4cute3eso3ESOILb1ELb0EJNS_6LayoutINS_5tupleIJNS3_IJNS_1CILi8EEENS4_ILi1EEEEEENS4_ILi2EEENS3_IJNS4_ILi4EEES8_EEEEEENS3_IJNS3_IJS6_NS4_ILi0EEEEEES5_NS3_IJNS4_ILi32EEENS4_ILi16EEEEEEEEEEENS_10ViewEngineIPN7cutlass6half_tEEEEEC2ERKSI_RKSN_,@function
        .size           $_ZN7cutlass13device_kernelIN5flash19enable_sm80_to_sm89INS1_16FlashAttnBwdSm80INS1_25CollectiveMainloopBwdSm80ILi2ELi2EN4cute5tupleIJNS5_1CILi128EEES8_NS7_ILi64EEEEEENS_6half_tEfNS_4arch4Sm80ELb1ELb0ELb1ELb1ELb1ELb0ELb0ELb0ELi2ELi4ELi4ELi4ELb0EEENS1_21CollectiveEpilogueBwdISA_SB_SD_Li256ELb1ELb0ELi2EEENS1_25SingleTileBwdLPTSchedulerILb1ELi128ELb1EEEEEEEEEvNT_6ParamsE$_ZN4cute3eso3ESOILb1ELb0EJNS_6LayoutINS_5tupleIJNS3_IJNS_1CILi8EEENS4_ILi1EEEEEENS4_ILi2EEENS3_IJNS4_ILi4EEES8_EEEEEENS3_IJNS3_IJS6_NS4_ILi0EEEEEES5_NS3_IJNS4_ILi32EEENS4_ILi16EEEEEEEEEEENS_10ViewEngineIPN7cutlass6half_tEEEEEC2ERKSI_RKSN_,($_ZN7cutlass13device_kernelIN5flash19enable_sm80_to_sm89INS1_16FlashAttnBwdSm80INS1_25CollectiveMainloopBwdSm80ILi2ELi2EN4cute5tupleIJNS5_1CILi128EEES8_NS7_ILi64EEEEEENS_6half_tEfNS_4arch4Sm80ELb1ELb0ELb1ELb1ELb1ELb0ELb0ELb0ELi2ELi4ELi4ELi4ELb0EEENS1_21CollectiveEpilogueBwdISA_SB_SD_Li256ELb1ELb0ELi2EEENS1_25SingleTileBwdLPTSchedulerILb1ELi128ELb1EEEEEEEEEvNT_6ParamsE$_ZN4cute3eso3ESOILb1ELb0EJNS_6LayoutINS_5tupleIJNS3_IJNS_1CILi8EEENS4_ILi1EEEEEENS4_ILi2EEENS4_ILi4EEEEEENS3_IJNS3_IJS6_NS4_ILi0EEEEEES5_NS4_ILi16EEEEEEEENS_10ViewEngineIPN7cutlass6half_tEEEEEC2ERKSF_RKSK_ - $_ZN7cutlass13device_kernelIN5flash19enable_sm80_to_sm89INS1_16FlashAttnBwdSm80INS1_25CollectiveMainloopBwdSm80ILi2ELi2EN4cute5tupleIJNS5_1CILi128EEES8_NS7_ILi64EEEEEENS_6half_tEfNS_4arch4Sm80ELb1ELb0ELb1ELb1ELb1ELb0ELb0ELb0ELi2ELi4ELi4ELi4ELb0EEENS1_21CollectiveEpilogueBwdISA_SB_SD_Li256ELb1ELb0ELi2EEENS1_25SingleTileBwdLPTSchedulerILb1ELi128ELb1EEEEEEEEEvNT_6ParamsE$_ZN4cute3eso3ESOILb1ELb0EJNS_6LayoutINS_5tupleIJNS3_IJNS_1CILi8EEENS4_ILi1EEEEEENS4_ILi2EEENS3_IJNS4_ILi4EEES8_EEEEEENS3_IJNS3_IJS6_NS4_ILi0EEEEEES5_NS3_IJNS4_ILi32EEENS4_ILi16EEEEEEEEEEENS_10ViewEngineIPN7cutlass6half_tEEEEEC2ERKSI_RKSN_)
$_ZN7cutlass13device_kernelIN5flash19enable_sm80_to_sm89INS1_16FlashAttnBwdSm80INS1_25CollectiveMainloopBwdSm80ILi2ELi2EN4cute5tupleIJNS5_1CILi128EEES8_NS7_ILi64EEEEEENS_6half_tEfNS_4arch4Sm80ELb1ELb0ELb1ELb1ELb1ELb0ELb0ELb0ELi2ELi4ELi4ELi4ELb0EEENS1_21CollectiveEpilogueBwdISA_SB_SD_Li256ELb1ELb0ELi2EEENS1_25SingleTileBwdLPTSchedulerILb1ELi128ELb1EEEEEEEEEvNT_6ParamsE$_ZN4cute3eso3ESOILb1ELb0EJNS_6LayoutINS_5tupleIJNS3_IJNS_1CILi8EEENS4_ILi1EEEEEENS4_ILi2EEENS3_IJNS4_ILi4EEES8_EEEEEENS3_IJNS3_IJS6_NS4_ILi0EEEEEES5_NS3_IJNS4_ILi32EEENS4_ILi16EEEEEEEEEEENS_10ViewEngineIPN7cutlass6half_tEEEEEC2ERKSI_RKSN_:
[----:B------:R-:W-:Y:S02]  /*9d00*/  IADD3 R2, R83, -c[0x0][0x20], RZ ;  /* 0x8000080053027a10 */ /* 0x000fe40007ffe0ff */
[----:B------:R-:W-:-:S03]  /*9d10*/  MOV R5, 0x0 ;  /* 0x0000000000057802 */ /* 0x000fc60000000f00 */
[----:B------:R1:W-:Y:S01]  /*9d20*/  STL.64 [R2], R10 ;  /* 0x0000000a02007387 */ /* 0x0003e20000100a00 */
[----:B------:R-:W-:Y:S05]  /*9d30*/  RET.REL.NODEC R4 `(_ZN7cutlass13device_kernelIN5flash19enable_sm80_to_sm89INS1_16FlashAttnBwdSm80INS1_25CollectiveMainloopBwdSm80ILi2ELi2EN4cute5tupleIJNS5_1CILi128EEES8_NS7_ILi64EEEEEENS_6half_tEfNS_4arch4Sm80ELb1ELb0ELb1ELb1ELb1ELb0ELb0ELb0ELi2ELi4ELi4ELi4ELb0EEENS1_21CollectiveEpilogueBwdISA_SB_SD_Li256ELb1ELb0ELi2EEENS1_25SingleTileBwdLPTSchedulerILb1ELi128ELb1EEEEEEEEEvNT_6ParamsE) ;  /* 0xffff62c004007950 */ /* 0x000fea0003c3ffff */
        .type           $_ZN7cutlass13device_kernelIN5flash19enable_sm80_to_sm89INS1_16FlashAttnBwdSm80INS1_25CollectiveMainloopBwdSm80ILi2ELi2EN4cute5tupleIJNS5_1CILi128EEES8_NS7_ILi64EEEEEENS_6half_tEfNS_4arch4Sm80ELb1ELb0ELb1ELb1ELb1ELb0ELb0ELb0ELi2ELi4ELi4ELi4ELb0EEENS1_21CollectiveEpilogueBwdISA_SB_SD_Li256ELb1ELb0ELi2EEENS1_25SingleTileBwdLPTSchedulerILb1ELi128ELb1EEEEEEEEEvNT_6ParamsE$_ZN4cute3eso3ESOILb1ELb0EJNS_6LayoutINS_5tupleIJNS3_IJNS_1CILi8EEENS4_ILi1EEEEEENS4_ILi2EEENS4_ILi4EEEEEENS3_IJNS3_IJS6_NS4_ILi0EEEEEES5_NS4_ILi16EEEEEEEENS_10ViewEngineIPN7cutlass6half_tEEEEEC2ERKSF_RKSK_,@function
        .size           $_ZN7cutlass13device_kernelIN5flash19enable_sm80_to_sm89INS1_16FlashAttnBwdSm80INS1_25CollectiveMainloopBwdSm80ILi2ELi2EN4cute5tupleIJNS5_1CILi128EEES8_NS7_ILi64EEEEEENS_6half_tEfNS_4arch4Sm80ELb1ELb0ELb1ELb1ELb1ELb0ELb0ELb0ELi2ELi4ELi4ELi4ELb0EEENS1_21CollectiveEpilogueBwdISA_SB_SD_Li256ELb1ELb0ELi2EEENS1_25SingleTileBwdLPTSchedulerILb1ELi128ELb1EEEEEEEEEvNT_6ParamsE$_ZN4cute3eso3ESOILb1ELb0EJNS_6LayoutINS_5tupleIJNS3_IJNS_1CILi8EEENS4_ILi1EEEEEENS4_ILi2EEENS4_ILi4EEEEEENS3_IJNS3_IJS6_NS4_ILi0EEEEEES5_NS4_ILi16EEEEEEEENS_10ViewEngineIPN7cutlass6half_tEEEEEC2ERKSF_RKSK_,($_ZN7cutlass13device_kernelIN5flash19enable_sm80_to_sm89INS1_16FlashAttnBwdSm80INS1_25CollectiveMainloopBwdSm80ILi2ELi2EN4cute5tupleIJNS5_1CILi128EEES8_NS7_ILi64EEEEEENS_6half_tEfNS_4arch4Sm80ELb1ELb0ELb1ELb1ELb1ELb0ELb0ELb0ELi2ELi4ELi4ELi4ELb0EEENS1_21CollectiveEpilogueBwdISA_SB_SD_Li256ELb1ELb0ELi2EEENS1_25SingleTileBwdLPTSchedulerILb1ELi128ELb1EEEEEEEEEvNT_6ParamsE$_ZN4cute3eso3ESOILb1ELb0EJNS_6LayoutINS_5tupleIJNS3_IJNS_1CILi8EEENS4_ILi1EEEEEENS4_ILi2EEES5_EEENS3_IJNS3_IJS6_NS4_ILi0EEEEEENS4_ILi64EEES5_EEEEENS_10ViewEngineIPN7cutlass6half_tEEEEEC2ERKSE_RKSJ_ - $_ZN7cutlass13device_kernelIN5flash19enable_sm80_to_sm89INS1_16FlashAttnBwdSm80INS1_25CollectiveMainloopBwdSm80ILi2ELi2EN4cute5tupleIJNS5_1CILi128EEES8_NS7_ILi64EEEEEENS_6half_tEfNS_4arch4Sm80ELb1ELb0ELb1ELb1ELb1ELb0ELb0ELb0ELi2ELi4ELi4ELi4ELb0EEENS1_21CollectiveEpilogueBwdISA_SB_SD_Li256ELb1ELb0ELi2EEENS1_25SingleTileBwdLPTSchedulerILb1ELi128ELb1EEEEEEEEEvNT_6ParamsE$_ZN4cute3eso3ESOILb1ELb0EJNS_6LayoutINS_5tupleIJNS3_IJNS_1CILi8EEENS4_ILi1EEEEEENS4_ILi2EEENS4_ILi4EEEEEENS3_IJNS3_IJS6_NS4_ILi0EEEEEES5_NS4_ILi16EEEEEEEENS_10ViewEngineIPN7cutlass6half_tEEEEEC2ERKSF_RKSK_)
$_ZN7cutlass13device_kernelIN5flash19enable_sm80_to_sm89INS1_16FlashAttnBwdSm80INS1_25CollectiveMainloopBwdSm80ILi2ELi2EN4cute5tupleIJNS5_1CILi128EEES8_NS7_ILi64EEEEEENS_6half_tEfNS_4arch4Sm80ELb1ELb0ELb1ELb1ELb1ELb0ELb0ELb0ELi2ELi4ELi4ELi4ELb0EEENS1_21CollectiveEpilogueBwdISA_SB_SD_Li256ELb1ELb0ELi2EEENS1_25SingleTileBwdLPTSchedulerILb1ELi128ELb1EEEEEEEEEvNT_6ParamsE$_ZN4cute3eso3ESOILb1ELb0EJNS_6LayoutINS_5tupleIJNS3_IJNS_1CILi8EEENS4_ILi1EEEEEENS4_ILi2EEENS4_ILi4EEEEEENS3_IJNS3_IJS6_NS4_ILi0EEEEEES5_NS4_ILi16EEEEEEEENS_10ViewEngineIPN7cutlass6half_tEEEEEC2ERKSF_RKSK_:
[----:B------:R-:W-:Y:S01]  /*9d40*/  IADD3 R2, R60, -c[0x0][0x20], RZ ;  /* 0x800008003c027a10 */ /* 0x000fe20007ffe0ff */
[----:B------:R-:W-:Y:S01]  /*9d50*/  IMAD.MOV.U32 R7, RZ, RZ, R3 ;  /* 0x000000ffff077224 */ /* 0x000fe200078e0003 */
[----:B------:R-:W-:-:S04]  /*9d60*/  MOV R5, 0x0 ;  /* 0x0000000000057802 */ /* 0x000fc80000000f00 */
[----:B------:R1:W-:Y:S01]  /*9d70*/  STL.64 [R2], R6 ;  /* 0x0000000602007387 */ /* 0x0003e20000100a00 */
[----:B------:R-:W-:Y:S05]  /*9d80*/  RET.REL.NODEC R4 `(_ZN7cutlass13device_kernelIN5flash19enable_sm80_to_sm89INS1_16FlashAttnBwdSm80INS1_25CollectiveMainloopBwdSm80ILi2ELi2EN4cute5tupleIJNS5_1CILi128EEES8_NS7_ILi64EEEEEENS_6half_tEfNS_4arch4Sm80ELb1ELb0ELb1ELb1ELb1ELb0ELb0ELb0ELi2ELi4ELi4ELi4ELb0EEENS1_21CollectiveEpilogueBwdISA_SB_SD_Li256ELb1ELb0ELi2EEENS1_25SingleTileBwdLPTSchedulerILb1ELi128ELb1EEEEEEEEEvNT_6ParamsE) ;  /* 0xffff627004007950 */ /* 0x000fea0003c3ffff */
        .type           $_ZN7cutlass13device_kernelIN5flash19enable_sm80_to_sm89INS1_16FlashAttnBwdSm80INS1_25CollectiveMainloopBwdSm80ILi2ELi2EN4cute5tupleIJNS5_1CILi128EEES8_NS7_ILi64EEEEEENS_6half_tEfNS_4arch4Sm80ELb1ELb0ELb1ELb1ELb1ELb0ELb0ELb0ELi2ELi4ELi4ELi4ELb0EEENS1_21CollectiveEpilogueBwdISA_SB_SD_Li256ELb1ELb0ELi2EEENS1_25SingleTileBwdLPTSchedulerILb1ELi128ELb1EEEEEEEEEvNT_6ParamsE$_ZN4cute3eso3ESOILb1ELb0EJNS_6LayoutINS_5tupleIJNS3_IJNS_1CILi8EEENS4_ILi1EEEEEENS4_ILi2EEES5_EEENS3_IJNS3_IJS6_NS4_ILi0EEEEEENS4_ILi64EEES5_EEEEENS_10ViewEngineIPN7cutlass6half_tEEEEEC2ERKSE_RKSJ_,@function
        .size           $_ZN7cutlass13device_kernelIN5flash19enable_sm80_to_sm89INS1_16FlashAttnBwdSm80INS1_25CollectiveMainloopBwdSm80ILi2ELi2EN4cute5tupleIJNS5_1CILi128EEES8_NS7_ILi64EEEEEENS_6half_tEfNS_4arch4Sm80ELb1ELb0ELb1ELb1ELb1ELb0ELb0ELb0ELi2ELi4ELi4ELi4ELb0EEENS1_21CollectiveEpilogueBwdISA_SB_SD_Li256ELb1ELb0ELi2EEENS1_25SingleTileBwdLPTSchedulerILb1ELi128ELb1EEEEEEEEEvNT_6ParamsE$_ZN4cute3eso3ESOILb1ELb0EJNS_6LayoutINS_5tupleIJNS3_IJNS_1CILi8EEENS4_ILi1EEEEEENS4_ILi2EEES5_EEENS3_IJNS3_IJS6_NS4_ILi0EEEEEENS4_ILi64EEES5_EEEEENS_10ViewEngineIPN7cutlass6half_tEEEEEC2ERKSE_RKSJ_,($_ZN7cutlass13device_kernelIN5flash19enable_sm80_to_sm89INS1_16FlashAttnBwdSm80INS1_25CollectiveMainloopBwdSm80ILi2ELi2EN4cute5tupleIJNS5_1CILi128EEES8_NS7_ILi64EEEEEENS_6half_tEfNS_4arch4Sm80ELb1ELb0ELb1ELb1ELb1ELb0ELb0ELb0ELi2ELi4ELi4ELi4ELb0EEENS1_21CollectiveEpilogueBwdISA_SB_SD_Li256ELb1ELb0ELi2EEENS1_25SingleTileBwdLPTSchedulerILb1ELi128ELb1EEEEEEEEEvNT_6ParamsE$_ZN4cute3eso3ESOILb1ELb0EJNS_6LayoutINS_5tupleIJNS3_IJNS_1CILi8EEENS4_ILi1EEEEEENS4_ILi4EEEEEENS3_IJNS3_IJS6_NS4_ILi0EEEEEENS4_ILi2048EEEEEEEENS_10ViewEngineINS_8smem_ptrIPN7cutlass6half_tEEEEEEEC2ERKSE_RKSL_ - $_ZN7cutlass13device_kernelIN5flash19enable_sm80_to_sm89INS1_16FlashAttnBwdSm80INS1_25CollectiveMainloopBwdSm80ILi2ELi2EN4cute5tupleIJNS5_1CILi128EEES8_NS7_ILi64EEEEEENS_6half_tEfNS_4arch4Sm80ELb1ELb0ELb1ELb1ELb1ELb0ELb0ELb0ELi2ELi4ELi4ELi4ELb0EEENS1_21CollectiveEpilogueBwdISA_SB_SD_Li256ELb1ELb0ELi2EEENS1_25SingleTileBwdLPTSchedulerILb1ELi128ELb1EEEEEEEEEvNT_6ParamsE$_ZN4cute3eso3ESOILb1ELb0EJNS_6LayoutINS_5tupleIJNS3_IJNS_1CILi8EEENS4_ILi1EEEEEENS4_ILi2EEES5_EEENS3_IJNS3_IJS6_NS4_ILi0EEEEEENS4_ILi64EEES5_EEEEENS_10ViewEngineIPN7cutlass6half_tEEEEEC2ERKSE_RKSJ_)
$_ZN7cutlass13device_kernelIN5flash19enable_sm80_to_sm89INS1_16FlashAttnBwdSm80INS1_25CollectiveMainloopBwdSm80ILi2ELi2EN4cute5tupleIJNS5_1CILi128EEES8_NS7_ILi64EEEEEENS_6half_tEfNS_4arch4Sm80ELb1ELb0ELb1ELb1ELb1ELb0ELb0ELb0ELi2ELi4ELi4ELi4ELb0EEENS1_21CollectiveEpilogueBwdISA_SB_SD_Li256ELb1ELb0ELi2EEENS1_25SingleTileBwdLPTSchedulerILb1ELi128ELb1EEEEEEEEEvNT_6ParamsE$_ZN4cute3eso3ESOILb1ELb0EJNS_6LayoutINS_5tupleIJNS3_IJNS_1CILi8EEENS4_ILi1EEEEEENS4_ILi2EEES5_EEENS3_IJNS3_IJS6_NS4_ILi0EEEEEENS4_ILi64EEES5_EEEEENS_10ViewEngineIPN7cutlass6half_tEEEEEC2ERKSE_RKSJ_:
[----:B------:R-:W-:Y:S01]  /*9d90*/  IADD3 R2, R60, -c[0x0][0x20], RZ ;  /* 0x800008003c027a10 */ /* 0x000fe20007ffe0ff */
[----:B------:R-:W-:Y:S01]  /*9da0*/  IMAD.MOV.U32 R10, RZ, RZ, R6 ;  /* 0x000000ffff0a7224 */ /* 0x000fe200078e0006 */
[----:B------:R-:W-:Y:S01]  /*9db0*/  MOV R11, R3 ;  /* 0x00000003000b7202 */ /* 0x000fe20000000f00 */
[----:B------:R-:W-:-:S04]  /*9dc0*/  IMAD.MOV.U32 R5, RZ, RZ, 0x0 ;  /* 0x00000000ff057424 */ /* 0x000fc800078e00ff */
[----:B------:R1:W-:Y:S01]  /*9dd0*/  STL.64 [R2], R10 ;  /* 0x0000000a02007387 */ /* 0x0003e20000100a00 */
[----:B------:R-:W-:Y:S05]  /*9de0*/  RET.REL.NODEC R4 `(_ZN7cutlass13device_kernelIN5flash19enable_sm80_to_sm89INS1_16FlashAttnBwdSm80INS1_25CollectiveMainloopBwdSm80ILi2ELi2EN4cute5tupleIJNS5_1CILi128EEES8_NS7_ILi64EEEEEENS_6half_tEfNS_4arch4Sm80ELb1ELb0ELb1ELb1ELb1ELb0ELb0ELb0ELi2ELi4ELi4ELi4ELb0EEENS1_21CollectiveEpilogueBwdISA_SB_SD_Li256ELb1ELb0ELi2EEENS1_25SingleTileBwdLPTSchedulerILb1ELi128ELb1EEEEEEEEEvNT_6ParamsE) ;  /* 0xffff621004007950 */ /* 0x000fea0003c3ffff */
        .type           $_ZN7cutlass13device_kernelIN5flash19enable_sm80_to_sm89INS1_16FlashAttnBwdSm80INS1_25CollectiveMainloopBwdSm80ILi2ELi2EN4cute5tupleIJNS5_1CILi128EEES8_NS7_ILi64EEEEEENS_6half_tEfNS_4arch4Sm80ELb1ELb0ELb1ELb1ELb1ELb0ELb0ELb0ELi2ELi4ELi4ELi4ELb0EEENS1_21CollectiveEpilogueBwdISA_SB_SD_Li256ELb1ELb0ELi2EEENS1_25SingleTileBwdLPTSchedulerILb1ELi128ELb1EEEEEEEEEvNT_6ParamsE$_ZN4cute3eso3ESOILb1ELb0EJNS_6LayoutINS_5tupleIJNS3_IJNS_1CILi8EEENS4_ILi1EEEEEENS4_ILi4EEEEEENS3_IJNS3_IJS6_NS4_ILi0EEEEEENS4_ILi2048EEEEEEEENS_10ViewEngineINS_8smem_ptrIPN7cutlass6half_tEEEEEEEC2ERKSE_RKSL_,@function
        .size           $_ZN7cutlass13device_kernelIN5flash19enable_sm80_to_sm89INS1_16FlashAttnBwdSm80INS1_25CollectiveMainloopBwdSm80ILi2ELi2EN4cute5tupleIJNS5_1CILi128EEES8_NS7_ILi64EEEEEENS_6half_tEfNS_4arch4Sm80ELb1ELb0ELb1ELb1ELb1ELb0ELb0ELb0ELi2ELi4ELi4ELi4ELb0EEENS1_21CollectiveEpilogueBwdISA_SB_SD_Li256ELb1ELb0ELi2EEENS1_25SingleTileBwdLPTSchedulerILb1ELi128ELb1EEEEEEEEEvNT_6ParamsE$_ZN4cute3eso3ESOILb1ELb0EJNS_6LayoutINS_5tupleIJNS3_IJNS_1CILi8EEENS4_ILi1EEEEEENS4_ILi4EEEEEENS3_IJNS3_IJS6_NS4_ILi0EEEEEENS4_ILi2048EEEEEEEENS_10ViewEngineINS_8smem_ptrIPN7cutlass6half_tEEEEEEEC2ERKSE_RKSL_,($_ZN7cutlass13device_kernelIN5flash19enable_sm80_to_sm89INS1_16FlashAttnBwdSm80INS1_25CollectiveMainloopBwdSm80ILi2ELi2EN4cute5tupleIJNS5_1CILi128EEES8_NS7_ILi64EEEEEENS_6half_tEfNS_4arch4Sm80ELb1ELb0ELb1ELb1ELb1ELb0ELb0ELb0ELi2ELi4ELi4ELi4ELb0EEENS1_21CollectiveEpilogueBwdISA_SB_SD_Li256ELb1ELb0ELi2EEENS1_25SingleTileBwdLPTSchedulerILb1ELi128ELb1EEEEEEEEEvNT_6ParamsE$_ZN4cute3eso3ESOILb1ELb0EJNS_6LayoutINS_5tupleIJNS3_IJNS_1CILi8EEENS4_ILi1EEEEEENS4_ILi4EEEEEENS3_IJNS3_IJS6_NS4_ILi0EEEEEENS4_ILi2048EEEEEEEEiEEC2ERKSE_RKi - $_ZN7cutlass13device_kernelIN5flash19enable_sm80_to_sm89INS1_16FlashAttnBwdSm80INS1_25CollectiveMainloopBwdSm80ILi2ELi2EN4cute5tupleIJNS5_1CILi128EEES8_NS7_ILi64EEEEEENS_6half_tEfNS_4arch4Sm80ELb1ELb0ELb1ELb1ELb1ELb0ELb0ELb0ELi2ELi4ELi4ELi4ELb0EEENS1_21CollectiveEpilogueBwdISA_SB_SD_Li256ELb1ELb0ELi2EEENS1_25SingleTileBwdLPTSchedulerILb1ELi128ELb1EEEEEEEEEvNT_6ParamsE$_ZN4cute3eso3ESOILb1ELb0EJNS_6LayoutINS_5tupleIJNS3_IJNS_1CILi8EEENS4_ILi1EEEEEENS4_ILi4EEEEEENS3_IJNS3_IJS6_NS4_ILi0EEEEEENS4_ILi2048EEEEEEEENS_10ViewEngineINS_8smem_ptrIPN7cutlass6half_tEEEEEEEC2ERKSE_RKSL_)
$_ZN7cutlass13device_kernelIN5flash19enable_sm80_to_sm89INS1_16FlashAttnBwdSm80INS1_25CollectiveMainloopBwdSm80ILi2ELi2EN4cute5tupleIJNS5_1CILi128EEES8_NS7_ILi64EEEEEENS_6half_tEfNS_4arch4Sm80ELb1ELb0ELb1ELb1ELb1ELb0ELb0ELb0ELi2ELi4ELi4ELi4ELb0EEENS1_21CollectiveEpilogueBwdISA_SB_SD_Li256ELb1ELb0ELi2EEENS1_25SingleTileBwdLPTSchedulerILb1ELi128ELb1EEEEEEEEEvNT_6ParamsE$_ZN4cute3eso3ESOILb1ELb0EJNS_6LayoutINS_5tupleIJNS3_IJNS_1CILi8EEENS4_ILi1EEEEEENS4_ILi4EEEEEENS3_IJNS3_IJS6_NS4_ILi0EEEEEENS4_ILi2048EEEEEEEENS_10ViewEngineINS_8smem_ptrIPN7cutlass6half_tEEEEEEEC2ERKSE_RKSL_:
[----:B------:R-:W-:Y:S02]  /*9df0*/  IADD3 R14, R60, -c[0x0][0x20], RZ ;  /* 0x800008003c0e7a10 */ /* 0x000fe40007ffe0ff */
[----:B------:R-:W-:-:S03]  /*9e00*/  MOV R17, 0x0 ;  /* 0x0000000000117802 */ /* 0x000fc60000000f00 */
[----:B------:R1:W-:Y:S01]  /*9e10*/  STL.64 [R14], R2 ;  /* 0x000000020e007387 */ /* 0x0003e20000100a00 */
[----:B------:R-:W-:Y:S05]  /*9e20*/  RET.REL.NODEC R16 `(_ZN7cutlass13device_kernelIN5flash19enable_sm80_to_sm89INS1_16FlashAttnBwdSm80INS1_25CollectiveMainloopBwdSm80ILi2ELi2EN4cute5tupleIJNS5_1CILi128EEES8_NS7_ILi64EEEEEENS_6half_tEfNS_4arch4Sm80ELb1ELb0ELb1ELb1ELb1ELb0ELb0ELb0ELi2ELi4ELi4ELi4ELb0EEENS1_21CollectiveEpilogueBwdISA_SB_SD_Li256ELb1ELb0ELi2EEENS1_25SingleTileBwdLPTSchedulerILb1ELi128ELb1EEEEEEEEEvNT_6ParamsE) ;  /* 0xffff61d010007950 */ /* 0x000fea0003c3ffff */
        .type           $_ZN7cutlass13device_kernelIN5flash19enable_sm80_to_sm89INS1_16FlashAttnBwdSm80INS1_25CollectiveMainloopBwdSm80ILi2ELi2EN4cute5tupleIJNS5_1CILi128EEES8_NS7_ILi64EEEEEENS_6half_tEfNS_4arch4Sm80ELb1ELb0ELb1ELb1ELb1ELb0ELb0ELb0ELi2ELi4ELi4ELi4ELb0EEENS1_21CollectiveEpilogueBwdISA_SB_SD_Li256ELb1ELb0ELi2EEENS1_25SingleTileBwdLPTSchedulerILb1ELi128ELb1EEEEEEEEEvNT_6ParamsE$_ZN4cute3eso3ESOILb1ELb0EJNS_6LayoutINS_5tupleIJNS3_IJNS_1CILi8EEENS4_ILi1EEEEEENS4_ILi4EEEEEENS3_IJNS3_IJS6_NS4_ILi0EEEEEENS4_ILi2048EEEEEEEEiEEC2ERKSE_RKi,@function
        .size           $_ZN7cutlass13device_kernelIN5flash19enable_sm80_to_sm89INS1_16FlashAttnBwdSm80INS1_25CollectiveMainloopBwdSm80ILi2ELi2EN4cute5tupleIJNS5_1CILi128EEES8_NS7_ILi64EEEEEENS_6half_tEfNS_4arch4Sm80ELb1ELb0ELb1ELb1ELb1ELb0ELb0ELb0ELi2ELi4ELi4ELi4ELb0EEENS1_21CollectiveEpilogueBwdISA_SB_SD_Li256ELb1ELb0ELi2EEENS1_25SingleTileBwdLPTSchedulerILb1ELi128ELb1EEEEEEEEEvNT_6ParamsE$_ZN4cute3eso3ESOILb1ELb0EJNS_6LayoutINS_5tupleIJNS3_IJNS_1CILi8EEENS4_ILi1EEEEEENS4_ILi4EEEEEENS3_IJNS3_IJS6_NS4_ILi0EEEEEENS4_ILi2048EEEEEEEEiEEC2ERKSE_RKi,($_ZN7cutlass13device_kernelIN5flash19enable_sm80_to_sm89INS1_16FlashAttnBwdSm80INS1_25CollectiveMainloopBwdSm80ILi2ELi2EN4cute5tupleIJNS5_1CILi128EEES8_NS7_ILi64EEEEEENS_6half_tEfNS_4arch4Sm80ELb1ELb0ELb1ELb1ELb1ELb0ELb0ELb0ELi2ELi4ELi4ELi4ELb0EEENS1_21CollectiveEpilogueBwdISA_SB_SD_Li256ELb1ELb0ELi2EEENS1_25SingleTileBwdLPTSchedulerILb1ELi128ELb1EEEEEEEEEvNT_6ParamsE$_ZN4cute3eso3ESOILb1ELb0EJNS_6LayoutINS_5tupleIJNS3_IJNS_1CILi8EEENS4_ILi1EEEEEENS4_ILi4EEEEEENS3_IJNS3_IJS6_NS4_ILi0EEEEEES5_EEEEENS_10ViewEngineIPN7cutlass6half_tEEEEEC2ERKSD_RKSI_ - $_ZN7cutlass13device_kernelIN5flash19enable_sm80_to_sm89INS1_16FlashAttnBwdSm80INS1_25CollectiveMainloopBwdSm80ILi2ELi2EN4cute5tupleIJNS5_1CILi128EEES8_NS7_ILi64EEEEEENS_6half_tEfNS_4arch4Sm80ELb1ELb0ELb1ELb1ELb1ELb0ELb0ELb0ELi2ELi4ELi4ELi4ELb0EEENS1_21CollectiveEpilogueBwdISA_SB_SD_Li256ELb1ELb0ELi2EEENS1_25SingleTileBwdLPTSchedulerILb1ELi128ELb1EEEEEEEEEvNT_6ParamsE$_ZN4cute3eso3ESOILb1ELb0EJNS_6LayoutINS_5tupleIJNS3_IJNS_1CILi8EEENS4_ILi1EEEEEENS4_ILi4EEEEEENS3_IJNS3_IJS6_NS4_ILi0EEEEEENS4_ILi2048EEEEEEEEiEEC2ERKSE_RKi)
$_ZN7cutlass13device_kernelIN5flash19enable_sm80_to_sm89INS1_16FlashAttnBwdSm80INS1_25CollectiveMainloopBwdSm80ILi2ELi2EN4cute5tupleIJNS5_1CILi128EEES8_NS7_ILi64EEEEEENS_6half_tEfNS_4arch4Sm80ELb1ELb0ELb1ELb1ELb1ELb0ELb0ELb0ELi2ELi4ELi4ELi4ELb0EEENS1_21CollectiveEpilogueBwdISA_SB_SD_Li256ELb1ELb0ELi2EEENS1_25SingleTileBwdLPTSchedulerILb1ELi128ELb1EEEEEEEEEvNT_6ParamsE$_ZN4cute3eso3ESOILb1ELb0EJNS_6LayoutINS_5tupleIJNS3_IJNS_1CILi8EEENS4_ILi1EEEEEENS4_ILi4EEEEEENS3_IJNS3_IJS6_NS4_ILi0EEEEEENS4_ILi2048EEEEEEEEiEEC2ERKSE_RKi:
[----:B------:R-:W-:Y:S02]  /*9e30*/  IADD3 R2, R60, -c[0x0][0x20], RZ ;  /* 0x800008003c027a10 */ /* 0x000fe40007ffe0ff */
[----:B------:R-:W-:-:S03]  /*9e40*/  MOV R13, 0x0 ;  /* 0x00000000000d7802 */ /* 0x000fc60000000f00 */
[----:B------:R1:W-:Y:S01]  /*9e50*/  STL [R2], R3 ;  /* 0x0000000302007387 */ /* 0x0003e20000100800 */
[----:B------:R-:W-:Y:S05]  /*9e60*/  RET.REL.NODEC R12 `(_ZN7cutlass13device_kernelIN5flash19enable_sm80_to_sm89INS1_16FlashAttnBwdSm80INS1_25CollectiveMainloopBwdSm80ILi2ELi2EN4cute5tupleIJNS5_1CILi128EEES8_NS7_ILi64EEEEEENS_6half_tEfNS_4arch4Sm80ELb1ELb0ELb1ELb1ELb1ELb0ELb0ELb0ELi2ELi4ELi4ELi4ELb0EEENS1_21CollectiveEpilogueBwdISA_SB_SD_Li256ELb1ELb0ELi2EEENS1_25SingleTileBwdLPTSchedulerILb1ELi128ELb1EEEEEEEEEvNT_6ParamsE) ;  /* 0xffff61900c007950 */ /* 0x000fea0003c3ffff */
        .type           $_ZN7cutlass13device_kernelIN5flash19enable_sm80_to_sm89INS1_16FlashAttnBwdSm80INS1_25CollectiveMainloopBwdSm80ILi2ELi2EN4cute5tupleIJNS5_1CILi128EEES8_NS7_ILi64EEEEEENS_6half_tEfNS_4arch4Sm80ELb1ELb0ELb1ELb1ELb1ELb0ELb0ELb0ELi2ELi4ELi4ELi4ELb0EEENS1_21CollectiveEpilogueBwdISA_SB_SD_Li256ELb1ELb0ELi2EEENS1_25SingleTileBwdLPTSchedulerILb1ELi128ELb1EEEEEEEEEvNT_6ParamsE$_ZN4cute3eso3ESOILb1ELb0EJNS_6LayoutINS_5tupleIJNS3_IJNS_1CILi8EEENS4_ILi1EEEEEENS4_ILi4EEEEEENS3_IJNS3_IJS6_NS4_ILi0EEEEEES5_EEEEENS_10ViewEngineIPN7cutlass6half_tEEEEEC2ERKSD_RKSI_,@function
        .size           $_ZN7cutlass13device_kernelIN5flash19enable_sm80_to_sm89INS1_16FlashAttnBwdSm80INS1_25CollectiveMainloopBwdSm80ILi2ELi2EN4cute5tupleIJNS5_1CILi128EEES8_NS7_ILi64EEEEEENS_6half_tEfNS_4arch4Sm80ELb1ELb0ELb1ELb1ELb1ELb0ELb0ELb0ELi2ELi4ELi4ELi4ELb0EEENS1_21CollectiveEpilogueBwdISA_SB_SD_Li256ELb1ELb0ELi2EEENS1_25SingleTileBwdLPTSchedulerILb1ELi128ELb1EEEEEEEEEvNT_6ParamsE$_ZN4cute3eso3ESOILb1ELb0EJNS_6LayoutINS_5tupleIJNS3_IJNS_1CILi8EEENS4_ILi1EEEEEENS4_ILi4EEEEEENS3_IJNS3_IJS6_NS4_ILi0EEEEEES5_EEEEENS_10ViewEngineIPN7cutlass6half_tEEEEEC2ERKSD_RKSI_,($_ZN7cutlass13device_kernelIN5flash19enable_sm80_to_sm89INS1_16FlashAttnBwdSm80INS1_25CollectiveMainloopBwdSm80ILi2ELi2EN4cute5tupleIJNS5_1CILi128EEES8_NS7_ILi64EEEEEENS_6half_tEfNS_4arch4Sm80ELb1ELb0ELb1ELb1ELb1ELb0ELb0ELb0ELi2ELi4ELi4ELi4ELb0EEENS1_21CollectiveEpilogueBwdISA_SB_SD_Li256ELb1ELb0ELi2EEENS1_25SingleTileBwdLPTSchedulerILb1ELi128ELb1EEEEEEEEEvNT_6ParamsE$_ZN4cute3eso3ESOILb1ELb0EJNS_6LayoutINS_5tupleIJNS3_IJNS_1CILi8EEENS4_ILi1EEEEEENS4_ILi4EEEEEENS3_IJNS3_IJS6_NS4_ILi0EEEEEES5_EEEEEiEEC2ERKSD_RKi - $_ZN7cutlass13device_kernelIN5flash19enable_sm80_to_sm89INS1_16FlashAttnBwdSm80INS1_25CollectiveMainloopBwdSm80ILi2ELi2EN4cute5tupleIJNS5_1CILi128EEES8_NS7_ILi64EEEEEENS_6half_tEfNS_4arch4Sm80ELb1ELb0ELb1ELb1ELb1ELb0ELb0ELb0ELi2ELi4ELi4ELi4ELb0EEENS1_21CollectiveEpilogueBwdISA_SB_SD_Li256ELb1ELb0ELi2EEENS1_25SingleTileBwdLPTSchedulerILb1ELi128ELb1EEEEEEEEEvNT_6ParamsE$_ZN4cute3eso3ESOILb1ELb0EJNS_6LayoutINS_5tupleIJNS3_IJNS_1CILi8EEENS4_ILi1EEEEEENS4_ILi4EEEEEENS3_IJNS3_IJS6_NS4_ILi0EEEEEES5_EEEEENS_10ViewEngineIPN7cutlass6half_tEEEEEC2ERKSD_RKSI_)
$_ZN7cutlass13device_kernelIN5flash19enable_sm80_to_sm89INS1_16FlashAttnBwdSm80INS1_25CollectiveMainloopBwdSm80ILi2ELi2EN4cute5tupleIJNS5_1CILi128EEES8_NS7_ILi64EEEEEENS_6half_tEfNS_4arch4Sm80ELb1ELb0ELb1ELb1ELb1ELb0ELb0ELb0ELi2ELi4ELi4ELi4ELb0EEENS1_21CollectiveEpilogueBwdISA_SB_SD_Li256ELb1ELb0ELi2EEENS1_25SingleTileBwdLPTSchedulerILb1ELi128ELb1EEEEEEEEEvNT_6ParamsE$_ZN4cute3eso3ESOILb1ELb0EJNS_6LayoutINS_5tupleIJNS3_IJNS_1CILi8EEENS4_ILi1EEEEEENS4_ILi4EEEEEENS3_IJNS3_IJS6_NS4_ILi0EEEEEES5_EEEEENS_10ViewEngineIPN7cutlass6half_tEEEEEC2ERKSD_RKSI_:
[----:B------:R-:W-:Y:S01]  /*9e70*/  IADD3 R13, R60, -c[0x0][0x20], RZ ;  /* 0x800008003c0d7a10 */ /* 0x000fe20007ffe0ff */
[----:B------:R-:W-:Y:S01]  /*9e80*/  IMAD.MOV.U32 R16, RZ, RZ, R12 ;  /* 0x000000ffff107224 */ /* 0x000fe200078e000c */
[----:B------:R-:W-:Y:S01]  /*9e90*/  MOV R17, R15 ;  /* 0x0000000f00117202 */ /* 0x000fe20000000f00 */
[----:B------:R-:W-:-:S04]  /*9ea0*/  IMAD.MOV.U32 R15, RZ, RZ, 0x0 ;  /* 0x00000000ff0f7424 */ /* 0x000fc800078e00ff */
[----:B------:R1:W-:Y:S01]  /*9eb0*/  STL.64 [R13], R16 ;  /* 0x000000100d007387 */ /* 0x0003e20000100a00 */
[----:B------:R-:W-:Y:S05]  /*9ec0*/  RET.REL.NODEC R14 `(_ZN7cutlass13device_kernelIN5flash19enable_sm80_to_sm89INS1_16FlashAttnBwdSm80INS1_25CollectiveMainloopBwdSm80ILi2ELi2EN4cute5tupleIJNS5_1CILi128EEES8_NS7_ILi64EEEEEENS_6half_tEfNS_4arch4Sm80ELb1ELb0ELb1ELb1ELb1ELb0ELb0ELb0ELi2ELi4ELi4ELi4ELb0EEENS1_21CollectiveEpilogueBwdISA_SB_SD_Li256ELb1ELb0ELi2EEENS1_25SingleTileBwdLPTSchedulerILb1ELi128ELb1EEEEEEEEEvNT_6ParamsE) ;  /* 0xffff61300e007950 */ /* 0x000fea0003c3ffff */
        .type           $_ZN7cutlass13device_kernelIN5flash19enable_sm80_to_sm89INS1_16FlashAttnBwdSm80INS1_25CollectiveMainloopBwdSm80ILi2ELi2EN4cute5tupleIJNS5_1CILi128EEES8_NS7_ILi64EEEEEENS_6half_tEfNS_4arch4Sm80ELb1ELb0ELb1ELb1ELb1ELb0ELb0ELb0ELi2ELi4ELi4ELi4ELb0EEENS1_21CollectiveEpilogueBwdISA_SB_SD_Li256ELb1ELb0ELi2EEENS1_25SingleTileBwdLPTSchedulerILb1ELi128ELb1EEEEEEEEEvNT_6ParamsE$_ZN4cute3eso3ESOILb1ELb0EJNS_6LayoutINS_5tupleIJNS3_IJNS_1CILi8EEENS4_ILi1EEEEEENS4_ILi4EEEEEENS3_IJNS3_IJS6_NS4_ILi0EEEEEES5_EEEEEiEEC2ERKSD_RKi,@function
        .size           $_ZN7cutlass13device_kernelIN5flash19enable_sm80_to_sm89INS1_16FlashAttnBwdSm80INS1_25CollectiveMainloopBwdSm80ILi2ELi2EN4cute5tupleIJNS5_1CILi128EEES8_NS7_ILi64EEEEEENS_6half_tEfNS_4arch4Sm80ELb1ELb0ELb1ELb1ELb1ELb0ELb0ELb0ELi2ELi4ELi4ELi4ELb0EEENS1_21CollectiveEpilogueBwdISA_SB_SD_Li256ELb1ELb0ELi2EEENS1_25SingleTileBwdLPTSchedulerILb1ELi128ELb1EEEEEEEEEvNT_6ParamsE$_ZN4cute3eso3ESOILb1ELb0EJNS_6LayoutINS_5tupleIJNS3_IJNS_1CILi8EEENS4_ILi1EEEEEENS4_ILi4EEEEEENS3_IJNS3_IJS6_NS4_ILi0EEEEEES5_EEEEEiEEC2ERKSD_RKi,($_ZN7cutlass13device_kernelIN5flash19enable_sm80_to_sm89INS1_16FlashAttnBwdSm80INS1_25CollectiveMainloopBwdSm80ILi2ELi2EN4cute5tupleIJNS5_1CILi128EEES8_NS7_ILi64EEEEEENS_6half_tEfNS_4arch4Sm80ELb1ELb0ELb1ELb1ELb1ELb0ELb0ELb0ELi2ELi4ELi4ELi4ELb0EEENS1_21CollectiveEpilogueBwdISA_SB_SD_Li256ELb1ELb0ELi2EEENS1_25SingleTileBwdLPTSchedulerILb1ELi128ELb1EEEEEEEEEvNT_6ParamsE$_ZN4cute3eso3ESOILb1ELb0EJNS_6LayoutINS_5tupleIJNS3_IJNS_1CILi8EEENS4_ILi1EEEEEENS4_ILi4EEES8_EEENS3_IJNS3_IJS6_NS4_ILi0EEEEEES5_NS4_ILi32EEEEEEEENS_10ViewEngineIPN7cutlass6half_tEEEEEC2ERKSE_RKSJ_ - $_ZN7cutlass13device_kernelIN5flash19enable_sm80_to_sm89INS1_16FlashAttnBwdSm80INS1_25CollectiveMainloopBwdSm80ILi2ELi2EN4cute5tupleIJNS5_1CILi128EEES8_NS7_ILi64EEEEEENS_6half_tEfNS_4arch4Sm80ELb1ELb0ELb1ELb1ELb1ELb0ELb0ELb0ELi2ELi4ELi4ELi4ELb0EEENS1_21CollectiveEpilogueBwdISA_SB_SD_Li256ELb1ELb0ELi2EEENS1_25SingleTileBwdLPTSchedulerILb1ELi128ELb1EEEEEEEEEvNT_6ParamsE$_ZN4cute3eso3ESOILb1ELb0EJNS_6LayoutINS_5tupleIJNS3_IJNS_1CILi8EEENS4_ILi1EEEEEENS4_ILi4EEEEEENS3_IJNS3_IJS6_NS4_ILi0EEEEEES5_EEEEEiEEC2ERKSD_RKi)
$_ZN7cutlass13device_kernelIN5flash19enable_sm80_to_sm89INS1_16FlashAttnBwdSm80INS1_25CollectiveMainloopBwdSm80ILi2ELi2EN4cute5tupleIJNS5_1CILi128EEES8_NS7_ILi64EEEEEENS_6half_tEfNS_4arch4Sm80ELb1ELb0ELb1ELb1ELb1ELb0ELb0ELb0ELi2ELi4ELi4ELi4ELb0EEENS1_21CollectiveEpilogueBwdISA_SB_SD_Li256ELb1ELb0ELi2EEENS1_25SingleTileBwdLPTSchedulerILb1ELi128ELb1EEEEEEEEEvNT_6ParamsE$_ZN4cute3eso3ESOILb1ELb0EJNS_6LayoutINS_5tupleIJNS3_IJNS_1CILi8EEENS4_ILi1EEEEEENS4_ILi4EEEEEENS3_IJNS3_IJS6_NS4_ILi0EEEEEES5_EEEEEiEEC2ERKSD_RKi:
[----:B------:R-:W-:Y:S02]  /*9ed0*/  IADD3 R2, R60, -c[0x0][0x20], RZ ;  /* 0x800008003c027a10 */ /* 0x000fe40007ffe0ff */
[----:B------:R-:W-:-:S03]  /*9ee0*/  MOV R13, 0x0 ;  /* 0x00000000000d7802 */ /* 0x000fc60000000f00 */
[----:B------:R1:W-:Y:S01]  /*9ef0*/  STL [R2], R3 ;  /* 0x0000000302007387 */ /* 0x0003e20000100800 */
[----:B------:R-:W-:Y:S05]  /*9f00*/  RET.REL.NODEC R12 `(_ZN7cutlass13device_kernelIN5flash19enable_sm80_to_sm89INS1_16FlashAttnBwdSm80INS1_25CollectiveMainloopBwdSm80ILi2ELi2EN4cute5tupleIJNS5_1CILi128EEES8_NS7_ILi64EEEEEENS_6half_tEfNS_4arch4Sm80ELb1ELb0ELb1ELb1ELb1ELb0ELb0ELb0ELi2ELi4ELi4ELi4ELb0EEENS1_21CollectiveEpilogueBwdISA_SB_SD_Li256ELb1ELb0ELi2EEENS1_25SingleTileBwdLPTSchedulerILb1ELi128ELb1EEEEEEEEEvNT_6ParamsE) ;  /* 0xffff60f00c007950 */ /* 0x000fea0003c3ffff */
        .type           $_ZN7cutlass13device_kernelIN5flash19enable_sm80_to_sm89INS1_16FlashAttnBwdSm80INS1_25CollectiveMainloopBwdSm80ILi2ELi2EN4cute5tupleIJNS5_1CILi128EEES8_NS7_ILi64EEEEEENS_6half_tEfNS_4arch4Sm80ELb1ELb0ELb1ELb1ELb1ELb0ELb0ELb0ELi2ELi4ELi4ELi4ELb0EEENS1_21CollectiveEpilogueBwdISA_SB_SD_Li256ELb1ELb0ELi2EEENS1_25SingleTileBwdLPTSchedulerILb1ELi128ELb1EEEEEEEEEvNT_6ParamsE$_ZN4cute3eso3ESOILb1ELb0EJNS_6LayoutINS_5tupleIJNS3_IJNS_1CILi8EEENS4_ILi1EEEEEENS4_ILi4EEES8_EEENS3_IJNS3_IJS6_NS4_ILi0EEEEEES5_NS4_ILi32EEEEEEEENS_10ViewEngineIPN7cutlass6half_tEEEEEC2ERKSE_RKSJ_,@function
        .size           $_ZN7cutlass13device_kernelIN5flash19enable_sm80_to_sm89INS1_16FlashAttnBwdSm80INS1_25CollectiveMainloopBwdSm80ILi2ELi2EN4cute5tupleIJNS5_1CILi128EEES8_NS7_ILi64EEEEEENS_6half_tEfNS_4arch4Sm80ELb1ELb0ELb1ELb1ELb1ELb0ELb0ELb0ELi2ELi4ELi4ELi4ELb0EEENS1_21CollectiveEpilogueBwdISA_SB_SD_Li256ELb1ELb0ELi2EEENS1_25SingleTileBwdLPTSchedulerILb1ELi128ELb1EEEEEEEEEvNT_6ParamsE$_ZN4cute3eso3ESOILb1ELb0EJNS_6LayoutINS_5tupleIJNS3_IJNS_1CILi8EEENS4_ILi1EEEEEENS4_ILi4EEES8_EEENS3_IJNS3_IJS6_NS4_ILi0EEEEEES5_NS4_ILi32EEEEEEEENS_10ViewEngineIPN7cutlass6half_tEEEEEC2ERKSE_RKSJ_,($_ZN7cutlass13device_kernelIN5flash19enable_sm80_to_sm89INS1_16FlashAttnBwdSm80INS1_25CollectiveMainloopBwdSm80ILi2ELi2EN4cute5tupleIJNS5_1CILi128EEES8_NS7_ILi64EEEEEENS_6half_tEfNS_4arch4Sm80ELb1ELb0ELb1ELb1ELb1ELb0ELb0ELb0ELi2ELi4ELi4ELi4ELb0EEENS1_21CollectiveEpilogueBwdISA_SB_SD_Li256ELb1ELb0ELi2EEENS1_25SingleTileBwdLPTSchedulerILb1ELi128ELb1EEEEEEEEEvNT_6ParamsE$_ZN4cute3eso3ESOILb1ELb0EJNS_6LayoutINS_5tupleIJNS_1CILi1EEENS3_IJNS4_ILi2EEES6_EEEEEENS3_IJNS4_ILi0EEENS3_IJNS4_ILi8EEENS4_ILi64EEEEEEEEEEENS_10ViewEngineINS_8smem_ptrIPfEEEEEEC2ERKSE_RKSJ_ - $_ZN7cutlass13device_kernelIN5flash19enable_sm80_to_sm89INS1_16FlashAttnBwdSm80INS1_25CollectiveMainloopBwdSm80ILi2ELi2EN4cute5tupleIJNS5_1CILi128EEES8_NS7_ILi64EEEEEENS_6half_tEfNS_4arch4Sm80ELb1ELb0ELb1ELb1ELb1ELb0ELb0ELb0ELi2ELi4ELi4ELi4ELb0EEENS1_21CollectiveEpilogueBwdISA_SB_SD_Li256ELb1ELb0ELi2EEENS1_25SingleTileBwdLPTSchedulerILb1ELi128ELb1EEEEEEEEEvNT_6ParamsE$_ZN4cute3eso3ESOILb1ELb0EJNS_6LayoutINS_5tupleIJNS3_IJNS_1CILi8EEENS4_ILi1EEEEEENS4_ILi4EEES8_EEENS3_IJNS3_IJS6_NS4_ILi0EEEEEES5_NS4_ILi32EEEEEEEENS_10ViewEngineIPN7cutlass6half_tEEEEEC2ERKSE_RKSJ_)
$_ZN7cutlass13device_kernelIN5flash19enable_sm80_to_sm89INS1_16FlashAttnBwdSm80INS1_25CollectiveMainloopBwdSm80ILi2ELi2EN4cute5tupleIJNS5_1CILi128EEES8_NS7_ILi64EEEEEENS_6half_tEfNS_4arch4Sm80ELb1ELb0ELb1ELb1ELb1ELb0ELb0ELb0ELi2ELi4ELi4ELi4ELb0EEENS1_21CollectiveEpilogueBwdISA_SB_SD_Li256ELb1ELb0ELi2EEENS1_25SingleTileBwdLPTSchedulerILb1ELi128ELb1EEEEEEEEEvNT_6ParamsE$_ZN4cute3eso3ESOILb1ELb0EJNS_6LayoutINS_5tupleIJNS3_IJNS_1CILi8EEENS4_ILi1EEEEEENS4_ILi4EEES8_EEENS3_IJNS3_IJS6_NS4_ILi0EEEEEES5_NS4_ILi32EEEEEEEENS_10ViewEngineIPN7cutlass6half_tEEEEEC2ERKSE_RKSJ_:
[----:B------:R-:W-:Y:S01]  /*9f10*/  IADD3 R2, R60, -c[0x0][0x20], RZ ;  /* 0x800008003c027a10 */ /* 0x000fe20007ffe0ff */
[----:B------:R-:W-:Y:S01]  /*9f20*/  IMAD.MOV.U32 R7, RZ, RZ, R3 ;  /* 0x000000ffff077224 */ /* 0x000fe200078e0003 */
[----:B------:R-:W-:-:S04]  /*9f30*/  MOV R5, 0x0 ;  /* 0x0000000000057802 */ /* 0x000fc80000000f00 */
[----:B------:R1:W-:Y:S01]  /*9f40*/  STL.64 [R2], R6 ;  /* 0x0000000602007387 */ /* 0x0003e20000100a00 */
[----:B------:R-:W-:Y:S05]  /*9f50*/  RET.REL.NODEC R4 `(_ZN7cutlass13device_kernelIN5flash19enable_sm80_to_sm89INS1_16FlashAttnBwdSm80INS1_25CollectiveMainloopBwdSm80ILi2ELi2EN4cute5tupleIJNS5_1CILi128EEES8_NS7_ILi64EEEEEENS_6half_tEfNS_4arch4Sm80ELb1ELb0ELb1ELb1ELb1ELb0ELb0ELb0ELi2ELi4ELi4ELi4ELb0EEENS1_21CollectiveEpilogueBwdISA_SB_SD_Li256ELb1ELb0ELi2EEENS1_25SingleTileBwdLPTSchedulerILb1ELi128ELb1EEEEEEEEEvNT_6ParamsE) ;  /* 0xffff60a004007950 */ /* 0x000fea0003c3ffff */
        .type           $_ZN7cutlass13device_kernelIN5flash19enable_sm80_to_sm89INS1_16FlashAttnBwdSm80INS1_25CollectiveMainloopBwdSm80ILi2ELi2EN4cute5tupleIJNS5_1CILi128EEES8_NS7_ILi64EEEEEENS_6half_tEfNS_4arch4Sm80ELb1ELb0ELb1ELb1ELb1ELb0ELb0ELb0ELi2ELi4ELi4ELi4ELb0EEENS1_21CollectiveEpilogueBwdISA_SB_SD_Li256ELb1ELb0ELi2EEENS1_25SingleTileBwdLPTSchedulerILb1ELi128ELb1EEEEEEEEEvNT_6ParamsE$_ZN4cute3eso3ESOILb1ELb0EJNS_6LayoutINS_5tupleIJNS_1CILi1EEENS3_IJNS4_ILi2EEES6_EEEEEENS3_IJNS4_ILi0EEENS3_IJNS4_ILi8EEENS4_ILi64EEEEEEEEEEENS_10ViewEngineINS_8smem_ptrIPfEEEEEEC2ERKSE_RKSJ_,@function
        .size           $_ZN7cutlass13device_kernelIN5flash19enable_sm80_to_sm89INS1_16FlashAttnBwdSm80INS1_25CollectiveMainloopBwdSm80ILi2ELi2EN4cute5tupleIJNS5_1CILi128EEES8_NS7_ILi64EEEEEENS_6half_tEfNS_4arch4Sm80ELb1ELb0ELb1ELb1ELb1ELb0ELb0ELb0ELi2ELi4ELi4ELi4ELb0EEENS1_21CollectiveEpilogueBwdISA_SB_SD_Li256ELb1ELb0ELi2EEENS1_25SingleTileBwdLPTSchedulerILb1ELi128ELb1EEEEEEEEEvNT_6ParamsE$_ZN4cute3eso3ESOILb1ELb0EJNS_6LayoutINS_5tupleIJNS_1CILi1EEENS3_IJNS4_ILi2EEES6_EEEEEENS3_IJNS4_ILi0EEENS3_IJNS4_ILi8EEENS4_ILi64EEEEEEEEEEENS_10ViewEngineINS_8smem_ptrIPfEEEEEEC2ERKSE_RKSJ_,($_ZN7cutlass13device_kernelIN5flash19enable_sm80_to_sm89INS1_16FlashAttnBwdSm80INS1_25CollectiveMainloopBwdSm80ILi2ELi2EN4cute5tupleIJNS5_1CILi128EEES8_NS7_ILi64EEEEEENS_6half_tEfNS_4arch4Sm80ELb1ELb0ELb1ELb1ELb1ELb0ELb0ELb0ELi2ELi4ELi4ELi4ELb0EEENS1_21CollectiveEpilogueBwdISA_SB_SD_Li256ELb1ELb0ELi2EEENS1_25SingleTileBwdLPTSchedulerILb1ELi128ELb1EEEEEEEEEvNT_6ParamsE$_ZN4cute3eso3ESOILb1ELb0EJNS_6LayoutINS_5tupleIJNS_1CILi1EEENS4_ILi4EEEEEENS3_IJNS4_ILi0EEES5_EEEEENS_10ViewEngineIPfEEEEC2ERKSA_RKSD_ - $_ZN7cutlass13device_kernelIN5flash19enable_sm80_to_sm89INS1_16FlashAttnBwdSm80INS1_25CollectiveMainloopBwdSm80ILi2ELi2EN4cute5tupleIJNS5_1CILi128EEES8_NS7_ILi64EEEEEENS_6half_tEfNS_4arch4Sm80ELb1ELb0ELb1ELb1ELb1ELb0ELb0ELb0ELi2ELi4ELi4ELi4ELb0EEENS1_21CollectiveEpilogueBwdISA_SB_SD_Li256ELb1ELb0ELi2EEENS1_25SingleTileBwdLPTSchedulerILb1ELi128ELb1EEEEEEEEEvNT_6ParamsE$_ZN4cute3eso3ESOILb1ELb0EJNS_6LayoutINS_5tupleIJNS_1CILi1EEENS3_IJNS4_ILi2EEES6_EEEEEENS3_IJNS4_ILi0EEENS3_IJNS4_ILi8EEENS4_ILi64EEEEEEEEEEENS_10ViewEngineINS_8smem_ptrIPfEEEEEEC2ERKSE_RKSJ_)
$_ZN7cutlass13device_kernelIN5flash19enable_sm80_to_sm89INS1_16FlashAttnBwdSm80INS1_25CollectiveMainloopBwdSm80ILi2ELi2EN4cute5tupleIJNS5_1CILi128EEES8_NS7_ILi64EEEEEENS_6half_tEfNS_4arch4Sm80ELb1ELb0ELb1ELb1ELb1ELb0ELb0ELb0ELi2ELi4ELi4ELi4ELb0EEENS1_21CollectiveEpilogueBwdISA_SB_SD_Li256ELb1ELb0ELi2EEENS1_25SingleTileBwdLPTSchedulerILb1ELi128ELb1EEEEEEEEEvNT_6ParamsE$_ZN4cute3eso3ESOILb1ELb0EJNS_6LayoutINS_5tupleIJNS_1CILi1EEENS3_IJNS4_ILi2EEES6_EEEEEENS3_IJNS4_ILi0EEENS3_IJNS4_ILi8EEENS4_ILi64EEEEEEEEEEENS_10ViewEngineINS_8smem_ptrIPfEEEEEEC2ERKSE_RKSJ_:
[----:B------:R-:W-:Y:S01]  /*9f60*/  IADD3 R5, R60, -c[0x0][0x20], RZ ;  /* 0x800008003c057a10 */ /* 0x000fe20007ffe0ff */
[----:B------:R-:W-:Y:S01]  /*9f70*/  IMAD.MOV.U32 R10, RZ, RZ, R4 ;  /* 0x000000ffff0a7224 */ /* 0x000fe200078e0004 */
[----:B------:R-:W-:Y:S01]  /*9f80*/  MOV R11, R9 ;  /* 0x00000009000b7202 */ /* 0x000fe20000000f00 */
[----:B------:R-:W-:-:S04]  /*9f90*/  IMAD.MOV.U32 R9, RZ, RZ, 0x0 ;  /* 0x00000000ff097424 */ /* 0x000fc800078e00ff */
[----:B------:R1:W-:Y:S01]  /*9fa0*/  STL.64 [R5], R10 ;  /* 0x0000000a05007387 */ /* 0x0003e20000100a00 */
[----:B------:R-:W-:Y:S05]  /*9fb0*/  RET.REL.NODEC R8 `(_ZN7cutlass13device_kernelIN5flash19enable_sm80_to_sm89INS1_16FlashAttnBwdSm80INS1_25CollectiveMainloopBwdSm80ILi2ELi2EN4cute5tupleIJNS5_1CILi128EEES8_NS7_ILi64EEEEEENS_6half_tEfNS_4arch4Sm80ELb1ELb0ELb1ELb1ELb1ELb0ELb0ELb0ELi2ELi4ELi4ELi4ELb0EEENS1_21CollectiveEpilogueBwdISA_SB_SD_Li256ELb1ELb0ELi2EEENS1_25SingleTileBwdLPTSchedulerILb1ELi128ELb1EEEEEEEEEvNT_6ParamsE) ;  /* 0xffff604008007950 */ /* 0x000fea0003c3ffff */
        .type           $_ZN7cutlass13device_kernelIN5flash19enable_sm80_to_sm89INS1_16FlashAttnBwdSm80INS1_25CollectiveMainloopBwdSm80ILi2ELi2EN4cute5tupleIJNS5_1CILi128EEES8_NS7_ILi64EEEEEENS_6half_tEfNS_4arch4Sm80ELb1ELb0ELb1ELb1ELb1ELb0ELb0ELb0ELi2ELi4ELi4ELi4ELb0EEENS1_21CollectiveEpilogueBwdISA_SB_SD_Li256ELb1ELb0ELi2EEENS1_25SingleTileBwdLPTSchedulerILb1ELi128ELb1EEEEEEEEEvNT_6ParamsE$_ZN4cute3eso3ESOILb1ELb0EJNS_6LayoutINS_5tupleIJNS_1CILi1EEENS4_ILi4EEEEEENS3_IJNS4_ILi0EEES5_EEEEENS_10ViewEngineIPfEEEEC2ERKSA_RKSD_,@function
        .size           $_ZN7cutlass13device_kernelIN5flash19enable_sm80_to_sm89INS1_16FlashAttnBwdSm80INS1_25CollectiveMainloopBwdSm80ILi2ELi2EN4cute5tupleIJNS5_1CILi128EEES8_NS7_ILi64EEEEEENS_6half_tEfNS_4arch4Sm80ELb1ELb0ELb1ELb1ELb1ELb0ELb0ELb0ELi2ELi4ELi4ELi4ELb0EEENS1_21CollectiveEpilogueBwdISA_SB_SD_Li256ELb1ELb0ELi2EEENS1_25SingleTileBwdLPTSchedulerILb1ELi128ELb1EEEEEEEEEvNT_6ParamsE$_ZN4cute3eso3ESOILb1ELb0EJNS_6LayoutINS_5tupleIJNS_1CILi1EEENS4_ILi4EEEEEENS3_IJNS4_ILi0EEES5_EEEEENS_10ViewEngineIPfEEEEC2ERKSA_RKSD_,($_ZN7cutlass13device_kernelIN5flash19enable_sm80_to_sm89INS1_16FlashAttnBwdSm80INS1_25CollectiveMainloopBwdSm80ILi2ELi2EN4cute5tupleIJNS5_1CILi128EEES8_NS7_ILi64EEEEEENS_6half_tEfNS_4arch4Sm80ELb1ELb0ELb1ELb1ELb1ELb0ELb0ELb0ELi2ELi4ELi4ELi4ELb0EEENS1_21CollectiveEpilogueBwdISA_SB_SD_Li256ELb1ELb0ELi2EEENS1_25SingleTileBwdLPTSchedulerILb1ELi128ELb1EEEEEEEEEvNT_6ParamsE$_ZN4cute3eso3ESOILb1ELb0EJNS_6LayoutINS_5tupleIJNS_1CILi4EEEEEENS3_IJNS4_ILi1EEEEEEEENS_10ViewEngineIPfEEEEC2ERKS9_RKSC_ - $_ZN7cutlass13device_kernelIN5flash19enable_sm80_to_sm89INS1_16FlashAttnBwdSm80INS1_25CollectiveMainloopBwdSm80ILi2ELi2EN4cute5tupleIJNS5_1CILi128EEES8_NS7_ILi64EEEEEENS_6half_tEfNS_4arch4Sm80ELb1ELb0ELb1ELb1ELb1ELb0ELb0ELb0ELi2ELi4ELi4ELi4ELb0EEENS1_21CollectiveEpilogueBwdISA_SB_SD_Li256ELb1ELb0ELi2EEENS1_25SingleTileBwdLPTSchedulerILb1ELi128ELb1EEEEEEEEEvNT_6ParamsE$_ZN4cute3eso3ESOILb1ELb0EJNS_6LayoutINS_5tupleIJNS_1CILi1EEENS4_ILi4EEEEEENS3_IJNS4_ILi0EEES5_EEEEENS_10ViewEngineIPfEEEEC2ERKSA_RKSD_)
$_ZN7cutlass13device_kernelIN5flash19enable_sm80_to_sm89INS1_16FlashAttnBwdSm80INS1_25CollectiveMainloopBwdSm80ILi2ELi2EN4cute5tupleIJNS5_1CILi128EEES8_NS7_ILi64EEEEEENS_6half_tEfNS_4arch4Sm80ELb1ELb0ELb1ELb1ELb1ELb0ELb0ELb0ELi2ELi4ELi4ELi4ELb0EEENS1_21CollectiveEpilogueBwdISA_SB_SD_Li256ELb1ELb0ELi2EEENS1_25SingleTileBwdLPTSchedulerILb1ELi128ELb1EEEEEEEEEvNT_6ParamsE$_ZN4cute3eso3ESOILb1ELb0EJNS_6LayoutINS_5tupleIJNS_1CILi1EEENS4_ILi4EEEEEENS3_IJNS4_ILi0EEES5_EEEEENS_10ViewEngineIPfEEEEC2ERKSA_RKSD_:
[----:B------:R-:W-:Y:S01]  /*9fc0*/  IADD3 R7, R60, -c[0x0][0x20], RZ ;  /* 0x800008003c077a10 */ /* 0x000fe20007ffe0ff */
[----:B------:R-:W-:Y:S01]  /*9fd0*/  IMAD.MOV.U32 R10, RZ, RZ, R2 ;  /* 0x000000ffff0a7224 */ /* 0x000fe200078e0002 */
[----:B------:R-:W-:Y:S01]  /*9fe0*/  MOV R11, R9 ;  /* 0x00000009000b7202 */ /* 0x000fe20000000f00 */
[----:B------:R-:W-:-:S04]  /*9ff0*/  IMAD.MOV.U32 R9, RZ, RZ, 0x0 ;  /* 0x00000000ff097424 */ /* 0x000fc800078e00ff */
[----:B------:R1:W-:Y:S01]  /*a000*/  STL.64 [R7], R10 ;  /* 0x0000000a07007387 */ /* 0x0003e20000100a00 */
[----:B------:R-:W-:Y:S05]  /*a010*/  RET.REL.NODEC R8 `(_ZN7cutlass13device_kernelIN5flash19enable_sm80_to_sm89INS1_16FlashAttnBwdSm80INS1_25CollectiveMainloopBwdSm80ILi2ELi2EN4cute5tupleIJNS5_1CILi128EEES8_NS7_ILi64EEEEEENS_6half_tEfNS_4arch4Sm80ELb1ELb0ELb1ELb1ELb1ELb0ELb0ELb0ELi2ELi4ELi4ELi4ELb0EEENS1_21CollectiveEpilogueBwdISA_SB_SD_Li256ELb1ELb0ELi2EEENS1_25SingleTileBwdLPTSchedulerILb1ELi128ELb1EEEEEEEEEvNT_6ParamsE) ;  /* 0xffff5fe008007950 */ /* 0x000fea0003c3ffff */
        .type           $_ZN7cutlass13device_kernelIN5flash19enable_sm80_to_sm89INS1_16FlashAttnBwdSm80INS1_25CollectiveMainloopBwdSm80ILi2ELi2EN4cute5tupleIJNS5_1CILi128EEES8_NS7_ILi64EEEEEENS_6half_tEfNS_4arch4Sm80ELb1ELb0ELb1ELb1ELb1ELb0ELb0ELb0ELi2ELi4ELi4ELi4ELb0EEENS1_21CollectiveEpilogueBwdISA_SB_SD_Li256ELb1ELb0ELi2EEENS1_25SingleTileBwdLPTSchedulerILb1ELi128ELb1EEEEEEEEEvNT_6ParamsE$_ZN4cute3eso3ESOILb1ELb0EJNS_6LayoutINS_5tupleIJNS_1CILi4EEEEEENS3_IJNS4_ILi1EEEEEEEENS_10ViewEngineIPfEEEEC2ERKS9_RKSC_,@function
        .size           $_ZN7cutlass13device_kernelIN5flash19enable_sm80_to_sm89INS1_16FlashAttnBwdSm80INS1_25CollectiveMainloopBwdSm80ILi2ELi2EN4cute5tupleIJNS5_1CILi128EEES8_NS7_ILi64EEEEEENS_6half_tEfNS_4arch4Sm80ELb1ELb0ELb1ELb1ELb1ELb0ELb0ELb0ELi2ELi4ELi4ELi4ELb0EEENS1_21CollectiveEpilogueBwdISA_SB_SD_Li256ELb1ELb0ELi2EEENS1_25SingleTileBwdLPTSchedulerILb1ELi128ELb1EEEEEEEEEvNT_6ParamsE$_ZN4cute3eso3ESOILb1ELb0EJNS_6LayoutINS_5tupleIJNS_1CILi4EEEEEENS3_IJNS4_ILi1EEEEEEEENS_10ViewEngineIPfEEEEC2ERKS9_RKSC_,($_ZN7cutlass13device_kernelIN5flash19enable_sm80_to_sm89INS1_16FlashAttnBwdSm80INS1_25CollectiveMainloopBwdSm80ILi2ELi2EN4cute5tupleIJNS5_1CILi128EEES8_NS7_ILi64EEEEEENS_6half_tEfNS_4arch4Sm80ELb1ELb0ELb1ELb1ELb1ELb0ELb0ELb0ELi2ELi4ELi4ELi4ELb0EEENS1_21CollectiveEpilogueBwdISA_SB_SD_Li256ELb1ELb0ELi2EEENS1_25SingleTileBwdLPTSchedulerILb1ELi128ELb1EEEEEEEEEvNT_6ParamsE$_ZN4cute5tupleIJNS0_IJNS0_IJNS0_IJNS_1CILi8EEENS1_ILi1EEEEEENS0_IJS3_S3_EEEEEENS0_IJS3_NS1_ILi2EEEEEEEEENS0_IJNS0_IJNS0_IJS3_NS1_ILi0EEEEEENS0_IJSA_SA_EEEEEENS0_IJSA_iEEEEEEEEC2ERKS9_RKSF_ - $_ZN7cutlass13device_kernelIN5flash19enable_sm80_to_sm89INS1_16FlashAttnBwdSm80INS1_25CollectiveMainloopBwdSm80ILi2ELi2EN4cute5tupleIJNS5_1CILi128EEES8_NS7_ILi64EEEEEENS_6half_tEfNS_4arch4Sm80ELb1ELb0ELb1ELb1ELb1ELb0ELb0ELb0ELi2ELi4ELi4ELi4ELb0EEENS1_21CollectiveEpilogueBwdISA_SB_SD_Li256ELb1ELb0ELi2EEENS1_25SingleTileBwdLPTSchedulerILb1ELi128ELb1EEEEEEEEEvNT_6ParamsE$_ZN4cute3eso3ESOILb1ELb0EJNS_6LayoutINS_5tupleIJNS_1CILi4EEEEEENS3_IJNS4_ILi1EEEEEEEENS_10ViewEngineIPfEEEEC2ERKS9_RKSC_)
$_ZN7cutlass13device_kernelIN5flash19enable_sm80_to_sm89INS1_16FlashAttnBwdSm80INS1_25CollectiveMainloopBwdSm80ILi2ELi2EN4cute5tupleIJNS5_1CILi128EEES8_NS7_ILi64EEEEEENS_6half_tEfNS_4arch4Sm80ELb1ELb0ELb1ELb1ELb1ELb0ELb0ELb0ELi2ELi4ELi4ELi4ELb0EEENS1_21CollectiveEpilogueBwdISA_SB_SD_Li256ELb1ELb0ELi2EEENS1_25SingleTileBwdLPTSchedulerILb1ELi128ELb1EEEEEEEEEvNT_6ParamsE$_ZN4cute3eso3ESOILb1ELb0EJNS_6LayoutINS_5tupleIJNS_1CILi4EEEEEENS3_IJNS4_ILi1EEEEEEEENS_10ViewEngineIPfEEEEC2ERKS9_RKSC_:
[----:B------:R-:W-:Y:S01]  /*a020*/  IADD3 R5, R60, -c[0x0][0x20], RZ ;  /* 0x800008003c057a10 */ /* 0x000fe20007ffe0ff */
[----:B------:R-:W-:Y:S01]  /*a030*/  IMAD.MOV.U32 R12, RZ, RZ, R4 ;  /* 0x000000ffff0c7224 */ /* 0x000fe200078e0004 */
[----:B------:R-:W-:Y:S01]  /*a040*/  MOV R13, R7 ;  /* 0x00000007000d7202 */ /* 0x000fe20000000f00 */
[----:B------:R-:W-:-:S04]  /*a050*/  IMAD.MOV.U32 R9, RZ, RZ, 0x0 ;  /* 0x00000000ff097424 */ /* 0x000fc800078e00ff */
[----:B------:R1:W-:Y:S01]  /*a060*/  STL.64 [R5], R12 ;  /* 0x0000000c05007387 */ /* 0x0003e20000100a00 */
[----:B------:R-:W-:Y:S05]  /*a070*/  RET.REL.NODEC R8 `(_ZN7cutlass13device_kernelIN5flash19enable_sm80_to_sm89INS1_16FlashAttnBwdSm80INS1_25CollectiveMainloopBwdSm80ILi2ELi2EN4cute5tupleIJNS5_1CILi128EEES8_NS7_ILi64EEEEEENS_6half_tEfNS_4arch4Sm80ELb1ELb0ELb1ELb1ELb1ELb0ELb0ELb0ELi2ELi4ELi4ELi4ELb0EEENS1_21CollectiveEpilogueBwdISA_SB_SD_Li256ELb1ELb0ELi2EEENS1_25SingleTileBwdLPTSchedulerILb1ELi128ELb1EEEEEEEEEvNT_6ParamsE) ;  /* 0xffff5f8008007950 */ /* 0x000fea0003c3ffff */
        .type           $_ZN7cutlass13device_kernelIN5flash19enable_sm80_to_sm89INS1_16FlashAttnBwdSm80INS1_25CollectiveMainloopBwdSm80ILi2ELi2EN4cute5tupleIJNS5_1CILi128EEES8_NS7_ILi64EEEEEENS_6half_tEfNS_4arch4Sm80ELb1ELb0ELb1ELb1ELb1ELb0ELb0ELb0ELi2ELi4ELi4ELi4ELb0EEENS1_21CollectiveEpilogueBwdISA_SB_SD_Li256ELb1ELb0ELi2EEENS1_25SingleTileBwdLPTSchedulerILb1ELi128ELb1EEEEEEEEEvNT_6ParamsE$_ZN4cute5tupleIJNS0_IJNS0_IJNS0_IJNS_1CILi8EEENS1_ILi1EEEEEENS0_IJS3_S3_EEEEEENS0_IJS3_NS1_ILi2EEEEEEEEENS0_IJNS0_IJNS0_IJS3_NS1_ILi0EEEEEENS0_IJSA_SA_EEEEEENS0_IJSA_iEEEEEEEEC2ERKS9_RKSF_,@function
        .size           $_ZN7cutlass13device_kernelIN5flash19enable_sm80_to_sm89INS1_16FlashAttnBwdSm80INS1_25CollectiveMainloopBwdSm80ILi2ELi2EN4cute5tupleIJNS5_1CILi128EEES8_NS7_ILi64EEEEEENS_6half_tEfNS_4arch4Sm80ELb1ELb0ELb1ELb1ELb1ELb0ELb0ELb0ELi2ELi4ELi4ELi4ELb0EEENS1_21CollectiveEpilogueBwdISA_SB_SD_Li256ELb1ELb0ELi2EEENS1_25SingleTileBwdLPTSchedulerILb1ELi128ELb1EEEEEEEEEvNT_6ParamsE$_ZN4cute5tupleIJNS0_IJNS0_IJNS0_IJNS_1CILi8EEENS1_ILi1EEEEEENS0_IJS3_S3_EEEEEENS0_IJS3_NS1_ILi2EEEEEEEEENS0_IJNS0_IJNS0_IJS3_NS1_ILi0EEEEEENS0_IJSA_SA_EEEEEENS0_IJSA_iEEEEEEEEC2ERKS9_RKSF_,($_ZN7cutlass13device_kernelIN5flash19enable_sm80_to_sm89INS1_16FlashAttnBwdSm80INS1_25CollectiveMainloopBwdSm80ILi2ELi2EN4cute5tupleIJNS5_1CILi128EEES8_NS7_ILi64EEEEEENS_6half_tEfNS_4arch4Sm80ELb1ELb0ELb1ELb1ELb1ELb0ELb0ELb0ELi2ELi4ELi4ELi4ELb0EEENS1_21CollectiveEpilogueBwdISA_SB_SD_Li256ELb1ELb0ELi2EEENS1_25SingleTileBwdLPTSchedulerILb1ELi128ELb1EEEEEEEEEvNT_6ParamsE$_ZN4cute5tupleIJNS0_IJNS0_IJNS0_IJNS_1CILi8EEENS1_ILi1EEEEEES3_EEENS0_IJNS0_IJS3_S3_EEENS1_ILi2EEEEEEEEENS0_IJNS0_IJNS0_IJS3_NS1_ILi0EEEEEESA_EEENS0_IJNS0_IJSA_SA_EEEiEEEEEEEEC2ERKS9_RKSF_ - $_ZN7cutlass13device_kernelIN5flash19enable_sm80_to_sm89INS1_16FlashAttnBwdSm80INS1_25CollectiveMainloopBwdSm80ILi2ELi2EN4cute5tupleIJNS5_1CILi128EEES8_NS7_ILi64EEEEEENS_6half_tEfNS_4arch4Sm80ELb1ELb0ELb1ELb1ELb1ELb0ELb0ELb0ELi2ELi4ELi4ELi4ELb0EEENS1_21CollectiveEpilogueBwdISA_SB_SD_Li256ELb1ELb0ELi2EEENS1_25SingleTileBwdLPTSchedulerILb1ELi128ELb1EEEEEEEEEvNT_6ParamsE$_ZN4cute5tupleIJNS0_IJNS0_IJNS0_IJNS_1CILi8EEENS1_ILi1EEEEEENS0_IJS3_S3_EEEEEENS0_IJS3_NS1_ILi2EEEEEEEEENS0_IJNS0_IJNS0_IJS3_NS1_ILi0EEEEEENS0_IJSA_SA_EEEEEENS0_IJSA_iEEEEEEEEC2ERKS9_RKSF_)
$_ZN7cutlass13device_kernelIN5flash19enable_sm80_to_sm89INS1_16FlashAttnBwdSm80INS1_25CollectiveMainloopBwdSm80ILi2ELi2EN4cute5tupleIJNS5_1CILi128EEES8_NS7_ILi64EEEEEENS_6half_tEfNS_4arch4Sm80ELb1ELb0ELb1ELb1ELb1ELb0ELb0ELb0ELi2ELi4ELi4ELi4ELb0EEENS1_21CollectiveEpilogueBwdISA_SB_SD_Li256ELb1ELb0ELi2EEENS1_25SingleTileBwdLPTSchedulerILb1ELi128ELb1EEEEEEEEEvNT_6ParamsE$_ZN4cute5tupleIJNS0_IJNS0_IJNS0_IJNS_1CILi8EEENS1_ILi1EEEEEENS0_IJS3_S3_EEEEEENS0_IJS3_NS1_ILi2EEEEEEEEENS0_IJNS0_IJNS0_IJS3_NS1_ILi0EEEEEENS0_IJSA_SA_EEEEEENS0_IJSA_iEEEEEEEEC2ERKS9_RKSF_:
[----:B------:R-:W-:Y:S02]  /*a080*/  IADD3 R4, R84, -c[0x0][0x20], RZ ;  /* 0x8000080054047a10 */ /* 0x000fe40007ffe0ff */
[----:B------:R-:W-:-:S03]  /*a090*/  MOV R7, 0x0 ;  /* 0x0000000000077802 */ /* 0x000fc60000000f00 */
[----:B------:R1:W-:Y:S01]  /*a0a0*/  STL [R4], R5 ;  /* 0x0000000504007387 */ /* 0x0003e20000100800 */
[----:B------:R-:W-:Y:S05]  /*a0b0*/  RET.REL.NODEC R6 `(_ZN7cutlass13device_kernelIN5flash19enable_sm80_to_sm89INS1_16FlashAttnBwdSm80INS1_25CollectiveMainloopBwdSm80ILi2ELi2EN4cute5tupleIJNS5_1CILi128EEES8_NS7_ILi64EEEEEENS_6half_tEfNS_4arch4Sm80ELb1ELb0ELb1ELb1ELb1ELb0ELb0ELb0ELi2ELi4ELi4ELi4ELb0EEENS1_21CollectiveEpilogueBwdISA_SB_SD_Li256ELb1ELb0ELi2EEENS1_25SingleTileBwdLPTSchedulerILb1ELi128ELb1EEEEEEEEEvNT_6ParamsE) ;  /* 0xffff5f4006007950 */ /* 0x000fea0003c3ffff */
        .type           $_ZN7cutlass13device_kernelIN5flash19enable_sm80_to_sm89INS1_16FlashAttnBwdSm80INS1_25CollectiveMainloopBwdSm80ILi2ELi2EN4cute5tupleIJNS5_1CILi128EEES8_NS7_ILi64EEEEEENS_6half_tEfNS_4arch4Sm80ELb1ELb0ELb1ELb1ELb1ELb0ELb0ELb0ELi2ELi4ELi4ELi4ELb0EEENS1_21CollectiveEpilogueBwdISA_SB_SD_Li256ELb1ELb0ELi2EEENS1_25SingleTileBwdLPTSchedulerILb1ELi128ELb1EEEEEEEEEvNT_6ParamsE$_ZN4cute5tupleIJNS0_IJNS0_IJNS0_IJNS_1CILi8EEENS1_ILi1EEEEEES3_EEENS0_IJNS0_IJS3_S3_EEENS1_ILi2EEEEEEEEENS0_IJNS0_IJNS0_IJS3_NS1_ILi0EEEEEESA_EEENS0_IJNS0_IJSA_SA_EEEiEEEEEEEEC2ERKS9_RKSF_,@function
        .size           $_ZN7cutlass13device_kernelIN5flash19enable_sm80_to_sm89INS1_16FlashAttnBwdSm80INS1_25CollectiveMainloopBwdSm80ILi2ELi2EN4cute5tupleIJNS5_1CILi128EEES8_NS7_ILi64EEEEEENS_6half_tEfNS_4arch4Sm80ELb1ELb0ELb1ELb1ELb1ELb0ELb0ELb0ELi2ELi4ELi4ELi4ELb0EEENS1_21CollectiveEpilogueBwdISA_SB_SD_Li256ELb1ELb0ELi2EEENS1_25SingleTileBwdLPTSchedulerILb1ELi128ELb1EEEEEEEEEvNT_6ParamsE$_ZN4cute5tupleIJNS0_IJNS0_IJNS0_IJNS_1CILi8EEENS1_ILi1EEEEEES3_EEENS0_IJNS0_IJS3_S3_EEENS1_ILi2EEEEEEEEENS0_IJNS0_IJNS0_IJS3_NS1_ILi0EEEEEESA_EEENS0_IJNS0_IJSA_SA_EEEiEEEEEEEEC2ERKS9_RKSF_,($_ZN7cutlass13device_kernelIN5flash19enable_sm80_to_sm89INS1_16FlashAttnBwdSm80INS1_25CollectiveMainloopBwdSm80ILi2ELi2EN4cute5tupleIJNS5_1CILi128EEES8_NS7_ILi64EEEEEENS_6half_tEfNS_4arch4Sm80ELb1ELb0ELb1ELb1ELb1ELb0ELb0ELb0ELi2ELi4ELi4ELi4ELb0EEENS1_21CollectiveEpilogueBwdISA_SB_SD_Li256ELb1ELb0ELi2EEENS1_25SingleTileBwdLPTSchedulerILb1ELi128ELb1EEEEEEEEEvNT_6ParamsE$_ZN4cute5tupleIJNS0_IJNS0_IJNS_1CILi1EEENS0_IJS2_NS1_ILi2EEES3_EEEEEES3_NS0_IJS3_S3_EEEEEENS0_IJNS0_IJNS1_ILi0EEENS0_IJS2_NS1_ILi256EEEiEEEEEENS1_ILi2048EEENS0_IJiNS1_ILi4096EEEEEEEEEEEC2ERKS7_RKSF_ - $_ZN7cutlass13device_kernelIN5flash19enable_sm80_to_sm89INS1_16FlashAttnBwdSm80INS1_25CollectiveMainloopBwdSm80ILi2ELi2EN4cute5tupleIJNS5_1CILi128EEES8_NS7_ILi64EEEEEENS_6half_tEfNS_4arch4Sm80ELb1ELb0ELb1ELb1ELb1ELb0ELb0ELb0ELi2ELi4ELi4ELi4ELb0EEENS1_21CollectiveEpilogueBwdISA_SB_SD_Li256ELb1ELb0ELi2EEENS1_25SingleTileBwdLPTSchedulerILb1ELi128ELb1EEEEEEEEEvNT_6ParamsE$_ZN4cute5tupleIJNS0_IJNS0_IJNS0_IJNS_1CILi8EEENS1_ILi1EEEEEES3_EEENS0_IJNS0_IJS3_S3_EEENS1_ILi2EEEEEEEEENS0_IJNS0_IJNS0_IJS3_NS1_ILi0EEEEEESA_EEENS0_IJNS0_IJSA_SA_EEEiEEEEEEEEC2ERKS9_RKSF_)
$_ZN7cutlass13device_kernelIN5flash19enable_sm80_to_sm89INS1_16FlashAttnBwdSm80INS1_25CollectiveMainloopBwdSm80ILi2ELi2EN4cute5tupleIJNS5_1CILi128EEES8_NS7_ILi64EEEEEENS_6half_tEfNS_4arch4Sm80ELb1ELb0ELb1ELb1ELb1ELb0ELb0ELb0ELi2ELi4ELi4ELi4ELb0EEENS1_21CollectiveEpilogueBwdISA_SB_SD_Li256ELb1ELb0ELi2EEENS1_25SingleTileBwdLPTSchedulerILb1ELi128ELb1EEEEEEEEEvNT_6ParamsE$_ZN4cute5tupleIJNS0_IJNS0_IJNS0_IJNS_1CILi8EEENS1_ILi1EEEEEES3_EEENS0_IJNS0_IJS3_S3_EEENS1_ILi2EEEEEEEEENS0_IJNS0_IJNS0_IJS3_NS1_ILi0EEEEEESA_EEENS0_IJNS0_IJSA_SA_EEEiEEEEEEEEC2ERKS9_RKSF_:
[----:B------:R-:W-:Y:S02]  /*a0c0*/  IADD3 R4, R83, -c[0x0][0x20], RZ ;  /* 0x8000080053047a10 */ /* 0x000fe40007ffe0ff */
[----:B------:R-:W-:-:S03]  /*a0d0*/  MOV R7, 0x0 ;  /* 0x0000000000077802 */ /* 0x000fc60000000f00 */
[----:B------:R1:W-:Y:S01]  /*a0e0*/  STL [R4], R5 ;  /* 0x0000000504007387 */ /* 0x0003e20000100800 */
[----:B------:R-:W-:Y:S05]  /*a0f0*/  RET.REL.NODEC R6 `(_ZN7cutlass13device_kernelIN5flash19enable_sm80_to_sm89INS1_16FlashAttnBwdSm80INS1_25CollectiveMainloopBwdSm80ILi2ELi2EN4cute5tupleIJNS5_1CILi128EEES8_NS7_ILi64EEEEEENS_6half_tEfNS_4arch4Sm80ELb1ELb0ELb1ELb1ELb1ELb0ELb0ELb0ELi2ELi4ELi4ELi4ELb0EEENS1_21CollectiveEpilogueBwdISA_SB_SD_Li256ELb1ELb0ELi2EEENS1_25SingleTileBwdLPTSchedulerILb1ELi128ELb1EEEEEEEEEvNT_6ParamsE) ;  /* 0xffff5f0006007950 */ /* 0x000fea0003c3ffff */
        .type           $_ZN7cutlass13device_kernelIN5flash19enable_sm80_to_sm89INS1_16FlashAttnBwdSm80INS1_25CollectiveMainloopBwdSm80ILi2ELi2EN4cute5tupleIJNS5_1CILi128EEES8_NS7_ILi64EEEEEENS_6half_tEfNS_4arch4Sm80ELb1ELb0ELb1ELb1ELb1ELb0ELb0ELb0ELi2ELi4ELi4ELi4ELb0EEENS1_21CollectiveEpilogueBwdISA_SB_SD_Li256ELb1ELb0ELi2EEENS1_25SingleTileBwdLPTSchedulerILb1ELi128ELb1EEEEEEEEEvNT_6ParamsE$_ZN4cute5tupleIJNS0_IJNS0_IJNS_1CILi1EEENS0_IJS2_NS1_ILi2EEES3_EEEEEES3_NS0_IJS3_S3_EEEEEENS0_IJNS0_IJNS1_ILi0EEENS0_IJS2_NS1_ILi256EEEiEEEEEENS1_ILi2048EEENS0_IJiNS1_ILi4096EEEEEEEEEEEC2ERKS7_RKSF_,@function
        .size           $_ZN7cutlass13device_kernelIN5flash19enable_sm80_to_sm89INS1_16FlashAttnBwdSm80INS1_25CollectiveMainloopBwdSm80ILi2ELi2EN4cute5tupleIJNS5_1CILi128EEES8_NS7_ILi64EEEEEENS_6half_tEfNS_4arch4Sm80ELb1ELb0ELb1ELb1ELb1ELb0ELb0ELb0ELi2ELi4ELi4ELi4ELb0EEENS1_21CollectiveEpilogueBwdISA_SB_SD_Li256ELb1ELb0ELi2EEENS1_25SingleTileBwdLPTSchedulerILb1ELi128ELb1EEEEEEEEEvNT_6ParamsE$_ZN4cute5tupleIJNS0_IJNS0_IJNS_1CILi1EEENS0_IJS2_NS1_ILi2EEES3_EEEEEES3_NS0_IJS3_S3_EEEEEENS0_IJNS0_IJNS1_ILi0EEENS0_IJS2_NS1_ILi256EEEiEEEEEENS1_ILi2048EEENS0_IJiNS1_ILi4096EEEEEEEEEEEC2ERKS7_RKSF_,($_ZN7cutlass13device_kernelIN5flash19enable_sm80_to_sm89INS1_16FlashAttnBwdSm80INS1_25CollectiveMainloopBwdSm80ILi2ELi2EN4cute5tupleIJNS5_1CILi128EEES8_NS7_ILi64EEEEEENS_6half_tEfNS_4arch4Sm80ELb1ELb0ELb1ELb1ELb1ELb0ELb0ELb0ELi2ELi4ELi4ELi4ELb0EEENS1_21CollectiveEpilogueBwdISA_SB_SD_Li256ELb1ELb0ELi2EEENS1_25SingleTileBwdLPTSchedulerILb1ELi128ELb1EEEEEEEEEvNT_6ParamsE$_ZN4cute5tupleIJNS0_IJNS0_IJNS_1CILi2EEES2_EEENS1_ILi8EEES3_EEENS0_IJNS0_IJNS1_ILi1EEEiEEENS1_ILi1024EEENS0_IJiiEEEEEEEEC2ERKS5_RKSA_ - $_ZN7cutlass13device_kernelIN5flash19enable_sm80_to_sm89INS1_16FlashAttnBwdSm80INS1_25CollectiveMainloopBwdSm80ILi2ELi2EN4cute5tupleIJNS5_1CILi128EEES8_NS7_ILi64EEEEEENS_6half_tEfNS_4arch4Sm80ELb1ELb0ELb1ELb1ELb1ELb0ELb0ELb0ELi2ELi4ELi4ELi4ELb0EEENS1_21CollectiveEpilogueBwdISA_SB_SD_Li256ELb1ELb0ELi2EEENS1_25SingleTileBwdLPTSchedulerILb1ELi128ELb1EEEEEEEEEvNT_6ParamsE$_ZN4cute5tupleIJNS0_IJNS0_IJNS_1CILi1EEENS0_IJS2_NS1_ILi2EEES3_EEEEEES3_NS0_IJS3_S3_EEEEEENS0_IJNS0_IJNS1_ILi0EEENS0_IJS2_NS1_ILi256EEEiEEEEEENS1_ILi2048EEENS0_IJiNS1_ILi4096EEEEEEEEEEEC2ERKS7_RKSF_)
$_ZN7cutlass13device_kernelIN5flash19enable_sm80_to_sm89INS1_16FlashAttnBwdSm80INS1_25CollectiveMainloopBwdSm80ILi2ELi2EN4cute5tupleIJNS5_1CILi128EEES8_NS7_ILi64EEEEEENS_6half_tEfNS_4arch4Sm80ELb1ELb0ELb1ELb1ELb1ELb0ELb0ELb0ELi2ELi4ELi4ELi4ELb0EEENS1_21CollectiveEpilogueBwdISA_SB_SD_Li256ELb1ELb0ELi2EEENS1_25SingleTileBwdLPTSchedulerILb1ELi128ELb1EEEEEEEEEvNT_6ParamsE$_ZN4cute5tupleIJNS0_IJNS0_IJNS_1CILi1EEENS0_IJS2_NS1_ILi2EEES3_EEEEEES3_NS0_IJS3_S3_EEEEEENS0_IJNS0_IJNS1_ILi0EEENS0_IJS2_NS1_ILi256EEEiEEEEEENS1_ILi2048EEENS0_IJiNS1_ILi4096EEEEEEEEEEEC2ERKS7_RKSF_:
[----:B------:R-:W-:Y:S01]  /*a100*/  IADD3 R2, R70, -c[0x0][0x20], RZ ;  /* 0x8000080046027a10 */ /* 0x000fe20007ffe0ff */
[----:B------:R-:W-:Y:S01]  /*a110*/  IMAD.MOV.U32 R20, RZ, RZ, R6 ;  /* 0x000000ffff147224 */ /* 0x000fe200078e0006 */
[----:B------:R-:W-:-:S03]  /*a120*/  MOV R21, 0x0 ;  /* 0x0000000000157802 */ /* 0x000fc60000000f00 */
[----:B------:R1:W-:Y:S04]  /*a130*/  STL [R2], R5 ;  /* 0x0000000502007387 */ /* 0x0003e80000100800 */
[----:B------:R1:W-:Y:S01]  /*a140*/  STL [R2+0x4], R3 ;  /* 0x0000040302007387 */ /* 0x0003e20000100800 */
[----:B------:R-:W-:Y:S05]  /*a150*/  RET.REL.NODEC R20 `(_ZN7cutlass13device_kernelIN5flash19enable_sm80_to_sm89INS1_16FlashAttnBwdSm80INS1_25CollectiveMainloopBwdSm80ILi2ELi2EN4cute5tupleIJNS5_1CILi128EEES8_NS7_ILi64EEEEEENS_6half_tEfNS_4arch4Sm80ELb1ELb0ELb1ELb1ELb1ELb0ELb0ELb0ELi2ELi4ELi4ELi4ELb0EEENS1_21CollectiveEpilogueBwdISA_SB_SD_Li256ELb1ELb0ELi2EEENS1_25SingleTileBwdLPTSchedulerILb1ELi128ELb1EEEEEEEEEvNT_6ParamsE) ;  /* 0xffff5ea014007950 */ /* 0x000fea0003c3ffff */
        .type           $_ZN7cutlass13device_kernelIN5flash19enable_sm80_to_sm89INS1_16FlashAttnBwdSm80INS1_25CollectiveMainloopBwdSm80ILi2ELi2EN4cute5tupleIJNS5_1CILi128EEES8_NS7_ILi64EEEEEENS_6half_tEfNS_4arch4Sm80ELb1ELb0ELb1ELb1ELb1ELb0ELb0ELb0ELi2ELi4ELi4ELi4ELb0EEENS1_21CollectiveEpilogueBwdISA_SB_SD_Li256ELb1ELb0ELi2EEENS1_25SingleTileBwdLPTSchedulerILb1ELi128ELb1EEEEEEEEEvNT_6ParamsE$_ZN4cute5tupleIJNS0_IJNS0_IJNS_1CILi2EEES2_EEENS1_ILi8EEES3_EEENS0_IJNS0_IJNS1_ILi1EEEiEEENS1_ILi1024EEENS0_IJiiEEEEEEEEC2ERKS5_RKSA_,@function
        .size           $_ZN7cutlass13device_kernelIN5flash19enable_sm80_to_sm89INS1_16FlashAttnBwdSm80INS1_25CollectiveMainloopBwdSm80ILi2ELi2EN4cute5tupleIJNS5_1CILi128EEES8_NS7_ILi64EEEEEENS_6half_tEfNS_4arch4Sm80ELb1ELb0ELb1ELb1ELb1ELb0ELb0ELb0ELi2ELi4ELi4ELi4ELb0EEENS1_21CollectiveEpilogueBwdISA_SB_SD_Li256ELb1ELb0ELi2EEENS1_25SingleTileBwdLPTSchedulerILb1ELi128ELb1EEEEEEEEEvNT_6ParamsE$_ZN4cute5tupleIJNS0_IJNS0_IJNS_1CILi2EEES2_EEENS1_ILi8EEES3_EEENS0_IJNS0_IJNS1_ILi1EEEiEEENS1_ILi1024EEENS0_IJiiEEEEEEEEC2ERKS5_RKSA_,($_ZN7cutlass13device_kernelIN5flash19enable_sm80_to_sm89INS1_16FlashAttnBwdSm80INS1_25CollectiveMainloopBwdSm80ILi2ELi2EN4cute5tupleIJNS5_1CILi128EEES8_NS7_ILi64EEEEEENS_6half_tEfNS_4arch4Sm80ELb1ELb0ELb1ELb1ELb1ELb0ELb0ELb0ELi2ELi4ELi4ELi4ELb0EEENS1_21CollectiveEpilogueBwdISA_SB_SD_Li256ELb1ELb0ELi2EEENS1_25SingleTileBwdLPTSchedulerILb1ELi128ELb1EEEEEEEEEvNT_6ParamsE$_ZN4cute5tupleIJNS0_IJNS0_IJNS_1CILi2EEES2_EEES3_NS1_ILi8EEEEEENS0_IJNS0_IJiNS1_ILi512EEEEEENS0_IJiiEEENS1_ILi1024EEEEEEEEC2ERKS5_RKSA_ - $_ZN7cutlass13device_kernelIN5flash19enable_sm80_to_sm89INS1_16FlashAttnBwdSm80INS1_25CollectiveMainloopBwdSm80ILi2ELi2EN4cute5tupleIJNS5_1CILi128EEES8_NS7_ILi64EEEEEENS_6half_tEfNS_4arch4Sm80ELb1ELb0ELb1ELb1ELb1ELb0ELb0ELb0ELi2ELi4ELi4ELi4ELb0EEENS1_21CollectiveEpilogueBwdISA_SB_SD_Li256ELb1ELb0ELi2EEENS1_25SingleTileBwdLPTSchedulerILb1ELi128ELb1EEEEEEEEEvNT_6ParamsE$_ZN4cute5tupleIJNS0_IJNS0_IJNS_1CILi2EEES2_EEENS1_ILi8EEES3_EEENS0_IJNS0_IJNS1_ILi1EEEiEEENS1_ILi1024EEENS0_IJiiEEEEEEEEC2ERKS5_RKSA_)
$_ZN7cutlass13device_kernelIN5flash19enable_sm80_to_sm89INS1_16FlashAttnBwdSm80INS1_25CollectiveMainloopBwdSm80ILi2ELi2EN4cute5tupleIJNS5_1CILi128EEES8_NS7_ILi64EEEEEENS_6half_tEfNS_4arch4Sm80ELb1ELb0ELb1ELb1ELb1ELb0ELb0ELb0ELi2ELi4ELi4ELi4ELb0EEENS1_21CollectiveEpilogueBwdISA_SB_SD_Li256ELb1ELb0ELi2EEENS1_25SingleTileBwdLPTSchedulerILb1ELi128ELb1EEEEEEEEEvNT_6ParamsE$_ZN4cute5tupleIJNS0_IJNS0_IJNS_1CILi2EEES2_EEENS1_ILi8EEES3_EEENS0_IJNS0_IJNS1_ILi1EEEiEEENS1_ILi1024EEENS0_IJiiEEEEEEEEC2ERKS5_RKSA_:
[----:B------:R-:W-:Y:S01]  /*a160*/  IADD3 R4, R60, -c[0x0][0x20], RZ ;  /* 0x800008003c047a10 */ /* 0x000fe20007ffe0ff */
[----:B------:R-:W-:Y:S01]  /*a170*/  IMAD.MOV.U32 R28, RZ, RZ, R6 ;  /* 0x000000ffff1c7224 */ /* 0x000fe200078e0006 */
[----:B------:R-:W-:-:S03]  /*a180*/  MOV R29, 0x0 ;  /* 0x00000000001d7802 */ /* 0x000fc60000000f00 */
[----:B------:R1:W-:Y:S04]  /*a190*/  STL [R4], R2 ;  /* 0x0000000204007387 */ /* 0x0003e80000100800 */
[----:B------:R1:W-:Y:S04]  /*a1a0*/  STL [R4+0x4], R3 ;  /* 0x0000040304007387 */ /* 0x0003e80000100800 */
[----:B------:R1:W-:Y:S01]  /*a1b0*/  STL [R4+0x8], R5 ;  /* 0x0000080504007387 */ /* 0x0003e20000100800 */
[----:B------:R-:W-:Y:S05]  /*a1c0*/  RET.REL.NODEC R28 `(_ZN7cutlass13device_kernelIN5flash19enable_sm80_to_sm89INS1_16FlashAttnBwdSm80INS1_25CollectiveMainloopBwdSm80ILi2ELi2EN4cute5tupleIJNS5_1CILi128EEES8_NS7_ILi64EEEEEENS_6half_tEfNS_4arch4Sm80ELb1ELb0ELb1ELb1ELb1ELb0ELb0ELb0ELi2ELi4ELi4ELi4ELb0EEENS1_21CollectiveEpilogueBwdISA_SB_SD_Li256ELb1ELb0ELi2EEENS1_25SingleTileBwdLPTSchedulerILb1ELi128ELb1EEEEEEEEEvNT_6ParamsE) ;  /* 0xffff5e301c007950 */ /* 0x000fea0003c3ffff */
        .type           $_ZN7cutlass13device_kernelIN5flash19enable_sm80_to_sm89INS1_16FlashAttnBwdSm80INS1_25CollectiveMainloopBwdSm80ILi2ELi2EN4cute5tupleIJNS5_1CILi128EEES8_NS7_ILi64EEEEEENS_6half_tEfNS_4arch4Sm80ELb1ELb0ELb1ELb1ELb1ELb0ELb0ELb0ELi2ELi4ELi4ELi4ELb0EEENS1_21CollectiveEpilogueBwdISA_SB_SD_Li256ELb1ELb0ELi2EEENS1_25SingleTileBwdLPTSchedulerILb1ELi128ELb1EEEEEEEEEvNT_6ParamsE$_ZN4cute5tupleIJNS0_IJNS0_IJNS_1CILi2EEES2_EEES3_NS1_ILi8EEEEEENS0_IJNS0_IJiNS1_ILi512EEEEEENS0_IJiiEEENS1_ILi1024EEEEEEEEC2ERKS5_RKSA_,@function
        .size           $_ZN7cutlass13device_kernelIN5flash19enable_sm80_to_sm89INS1_16FlashAttnBwdSm80INS1_25CollectiveMainloopBwdSm80ILi2ELi2EN4cute5tupleIJNS5_1CILi128EEES8_NS7_ILi64EEEEEENS_6half_tEfNS_4arch4Sm80ELb1ELb0ELb1ELb1ELb1ELb0ELb0ELb0ELi2ELi4ELi4ELi4ELb0EEENS1_21CollectiveEpilogueBwdISA_SB_SD_Li256ELb1ELb0ELi2EEENS1_25SingleTileBwdLPTSchedulerILb1ELi128ELb1EEEEEEEEEvNT_6ParamsE$_ZN4cute5tupleIJNS0_IJNS0_IJNS_1CILi2EEES2_EEES3_NS1_ILi8EEEEEENS0_IJNS0_IJiNS1_ILi512EEEEEENS0_IJiiEEENS1_ILi1024EEEEEEEEC2ERKS5_RKSA_,($_ZN7cutlass13device_kernelIN5flash19enable_sm80_to_sm89INS1_16FlashAttnBwdSm80INS1_25CollectiveMainloopBwdSm80ILi2ELi2EN4cute5tupleIJNS5_1CILi128EEES8_NS7_ILi64EEEEEENS_6half_tEfNS_4arch4Sm80ELb1ELb0ELb1ELb1ELb1ELb0ELb0ELb0ELi2ELi4ELi4ELi4ELb0EEENS1_21CollectiveEpilogueBwdISA_SB_SD_Li256ELb1ELb0ELi2EEENS1_25SingleTileBwdLPTSchedulerILb1ELi128ELb1EEEEEEEEEvNT_6ParamsE$_ZN4cute5tupleIJNS0_IJNS0_IJNS_1CILi2EEES2_S2_EEES2_NS0_IJNS0_IJS2_S2_EEES2_EEEEEENS0_IJNS0_IJNS1_ILi1EEENS1_ILi512EEEiEEENS1_ILi4096EEENS0_IJNS0_IJiiEEENS1_ILi8192EEEEEEEEEEEC2ERKS6_RKSE_ - $_ZN7cutlass13device_kernelIN5flash19enable_sm80_to_sm89INS1_16FlashAttnBwdSm80INS1_25CollectiveMainloopBwdSm80ILi2ELi2EN4cute5tupleIJNS5_1CILi128EEES8_NS7_ILi64EEEEEENS_6half_tEfNS_4arch4Sm80ELb1ELb0ELb1ELb1ELb1ELb0ELb0ELb0ELi2ELi4ELi4ELi4ELb0EEENS1_21CollectiveEpilogueBwdISA_SB_SD_Li256ELb1ELb0ELi2EEENS1_25SingleTileBwdLPTSchedulerILb1ELi128ELb1EEEEEEEEEvNT_6ParamsE$_ZN4cute5tupleIJNS0_IJNS0_IJNS_1CILi2EEES2_EEES3_NS1_ILi8EEEEEENS0_IJNS0_IJiNS1_ILi512EEEEEENS0_IJiiEEENS1_ILi1024EEEEEEEEC2ERKS5_RKSA_)
$_ZN7cutlass13device_kernelIN5flash19enable_sm80_to_sm89INS1_16FlashAttnBwdSm80INS1_25CollectiveMainloopBwdSm80ILi2ELi2EN4cute5tupleIJNS5_1CILi128EEES8_NS7_ILi64EEEEEENS_6half_tEfNS_4arch4Sm80ELb1ELb0ELb1ELb1ELb1ELb0ELb0ELb0ELi2ELi4ELi4ELi4ELb0EEENS1_21CollectiveEpilogueBwdISA_SB_SD_Li256ELb1ELb0ELi2EEENS1_25SingleTileBwdLPTSchedulerILb1ELi128ELb1EEEEEEEEEvNT_6ParamsE$_ZN4cute5tupleIJNS0_IJNS0_IJNS_1CILi2EEES2_EEES3_NS1_ILi8EEEEEENS0_IJNS0_IJiNS1_ILi512EEEEEENS0_IJiiEEENS1_ILi1024EEEEEEEEC2ERKS5_RKSA_:
[----:B------:R-:W-:Y:S02]  /*a1d0*/  IADD3 R4, R82, -c[0x0][0x20], RZ ;  /* 0x8000080052047a10 */ /* 0x000fe40007ffe0ff */
[----:B------:R-:W-:-:S03]  /*a1e0*/  MOV R27, 0x0 ;  /* 0x00000000001b7802 */ /* 0x000fc60000000f00 */
[----:B------:R1:W-:Y:S04]  /*a1f0*/  STL [R4], R2 ;  /* 0x0000000204007387 */ /* 0x0003e80000100800 */
[----:B------:R1:W-:Y:S04]  /*a200*/  STL [R4+0x4], R3 ;  /* 0x0000040304007387 */ /* 0x0003e80000100800 */
[----:B------:R1:W-:Y:S01]  /*a210*/  STL [R4+0x8], R5 ;  /* 0x0000080504007387 */ /* 0x0003e20000100800 */
[----:B------:R-:W-:Y:S05]  /*a220*/  RET.REL.NODEC R26 `(_ZN7cutlass13device_kernelIN5flash19enable_sm80_to_sm89INS1_16FlashAttnBwdSm80INS1_25CollectiveMainloopBwdSm80ILi2ELi2EN4cute5tupleIJNS5_1CILi128EEES8_NS7_ILi64EEEEEENS_6half_tEfNS_4arch4Sm80ELb1ELb0ELb1ELb1ELb1ELb0ELb0ELb0ELi2ELi4ELi4ELi4ELb0EEENS1_21CollectiveEpilogueBwdISA_SB_SD_Li256ELb1ELb0ELi2EEENS1_25SingleTileBwdLPTSchedulerILb1ELi128ELb1EEEEEEEEEvNT_6ParamsE) ;  /* 0xffff5dd01a007950 */ /* 0x000fea0003c3ffff */
        .type           $_ZN7cutlass13device_kernelIN5flash19enable_sm80_to_sm89INS1_16FlashAttnBwdSm80INS1_25CollectiveMainloopBwdSm80ILi2ELi2EN4cute5tupleIJNS5_1CILi128EEES8_NS7_ILi64EEEEEENS_6half_tEfNS_4arch4Sm80ELb1ELb0ELb1ELb1ELb1ELb0ELb0ELb0ELi2ELi4ELi4ELi4ELb0EEENS1_21CollectiveEpilogueBwdISA_SB_SD_Li256ELb1ELb0ELi2EEENS1_25SingleTileBwdLPTSchedulerILb1ELi128ELb1EEEEEEEEEvNT_6ParamsE$_ZN4cute5tupleIJNS0_IJNS0_IJNS_1CILi2EEES2_S2_EEES2_NS0_IJNS0_IJS2_S2_EEES2_EEEEEENS0_IJNS0_IJNS1_ILi1EEENS1_ILi512EEEiEEENS1_ILi4096EEENS0_IJNS0_IJiiEEENS1_ILi8192EEEEEEEEEEEC2ERKS6_RKSE_,@function
        .size           $_ZN7cutlass13device_kernelIN5flash19enable_sm80_to_sm89INS1_16FlashAttnBwdSm80INS1_25CollectiveMainloopBwdSm80ILi2ELi2EN4cute5tupleIJNS5_1CILi128EEES8_NS7_ILi64EEEEEENS_6half_tEfNS_4arch4Sm80ELb1ELb0ELb1ELb1ELb1ELb0ELb0ELb0ELi2ELi4ELi4ELi4ELb0EEENS1_21CollectiveEpilogueBwdISA_SB_SD_Li256ELb1ELb0ELi2EEENS1_25SingleTileBwdLPTSchedulerILb1ELi128ELb1EEEEEEEEEvNT_6ParamsE$_ZN4cute5tupleIJNS0_IJNS0_IJNS_1CILi2EEES2_S2_EEES2_NS0_IJNS0_IJS2_S2_EEES2_EEEEEENS0_IJNS0_IJNS1_ILi1EEENS1_ILi512EEEiEEENS1_ILi4096EEENS0_IJNS0_IJiiEEENS1_ILi8192EEEEEEEEEEEC2ERKS6_RKSE_,($_ZN7cutlass13device_kernelIN5flash19enable_sm80_to_sm89INS1_16FlashAttnBwdSm80INS1_25CollectiveMainloopBwdSm80ILi2ELi2EN4cute5tupleIJNS5_1CILi128EEES8_NS7_ILi64EEEEEENS_6half_tEfNS_4arch4Sm80ELb1ELb0ELb1ELb1ELb1ELb0ELb0ELb0ELi2ELi4ELi4ELi4ELb0EEENS1_21CollectiveEpilogueBwdISA_SB_SD_Li256ELb1ELb0ELi2EEENS1_25SingleTileBwdLPTSchedulerILb1ELi128ELb1EEEEEEEEEvNT_6ParamsE$_ZN4cute5tupleIJNS0_IJNS0_IJNS_1CILi2EEES2_S2_EEES2_NS0_IJS2_S2_EEEEEENS0_IJNS0_IJNS1_ILi1EEENS1_ILi512EEEiEEENS1_ILi4096EEENS0_IJiiEEEEEEEEC2ERKS5_RKSB_ - $_ZN7cutlass13device_kernelIN5flash19enable_sm80_to_sm89INS1_16FlashAttnBwdSm80INS1_25CollectiveMainloopBwdSm80ILi2ELi2EN4cute5tupleIJNS5_1CILi128EEES8_NS7_ILi64EEEEEENS_6half_tEfNS_4arch4Sm80ELb1ELb0ELb1ELb1ELb1ELb0ELb0ELb0ELi2ELi4ELi4ELi4ELb0EEENS1_21CollectiveEpilogueBwdISA_SB_SD_Li256ELb1ELb0ELi2EEENS1_25SingleTileBwdLPTSchedulerILb1ELi128ELb1EEEEEEEEEvNT_6ParamsE$_ZN4cute5tupleIJNS0_IJNS0_IJNS_1CILi2EEES2_S2_EEES2_NS0_IJNS0_IJS2_S2_EEES2_EEEEEENS0_IJNS0_IJNS1_ILi1EEENS1_ILi512EEEiEEENS1_ILi4096EEENS0_IJNS0_IJiiEEENS1_ILi8192EEEEEEEEEEEC2ERKS6_RKSE_)
$_ZN7cutlass13device_kernelIN5flash19enable_sm80_to_sm89INS1_16FlashAttnBwdSm80INS1_25CollectiveMainloopBwdSm80ILi2ELi2EN4cute5tupleIJNS5_1CILi128EEES8_NS7_ILi64EEEEEENS_6half_tEfNS_4arch4Sm80ELb1ELb0ELb1ELb1ELb1ELb0ELb0ELb0ELi2ELi4ELi4ELi4ELb0EEENS1_21CollectiveEpilogueBwdISA_SB_SD_Li256ELb1ELb0ELi2EEENS1_25SingleTileBwdLPTSchedulerILb1ELi128ELb1EEEEEEEEEvNT_6ParamsE$_ZN4cute5tupleIJNS0_IJNS0_IJNS_1CILi2EEES2_S2_EEES2_NS0_IJNS0_IJS2_S2_EEES2_EEEEEENS0_IJNS0_IJNS1_ILi1EEENS1_ILi512EEEiEEENS1_ILi4096EEENS0_IJNS0_IJiiEEENS1_ILi8192EEEEEEEEEEEC2ERKS6_RKSE_:
[----:B------:R-:W-:Y:S01]  /*a230*/  IADD3 R4, R82, -c[0x0][0x20], RZ ;  /* 0x8000080052047a10 */ /* 0x000fe20007ffe0ff */
[----:B------:R-:W-:Y:S01]  /*a240*/  IMAD.MOV.U32 R32, RZ, RZ, R6 ;  /* 0x000000ffff207224 */ /* 0x000fe200078e0006 */
[----:B------:R-:W-:-:S03]  /*a250*/  MOV R33, 0x0 ;  /* 0x0000000000217802 */ /* 0x000fc60000000f00 */
[----:B------:R1:W-:Y:S04]  /*a260*/  STL [R4], R2 ;  /* 0x0000000204007387 */ /* 0x0003e80000100800 */
[----:B------:R1:W-:Y:S04]  /*a270*/  STL [R4+0x4], R3 ;  /* 0x0000040304007387 */ /* 0x0003e80000100800 */
[----:B------:R1:W-:Y:S01]  /*a280*/  STL [R4+0x8], R5 ;  /* 0x0000080504007387 */ /* 0x0003e20000100800 */
[----:B------:R-:W-:Y:S05]  /*a290*/  RET.REL.NODEC R32 `(_ZN7cutlass13device_kernelIN5flash19enable_sm80_to_sm89INS1_16FlashAttnBwdSm80INS1_25CollectiveMainloopBwdSm80ILi2ELi2EN4cute5tupleIJNS5_1CILi128EEES8_NS7_ILi64EEEEEENS_6half_tEfNS_4arch4Sm80ELb1ELb0ELb1ELb1ELb1ELb0ELb0ELb0ELi2ELi4ELi4ELi4ELb0EEENS1_21CollectiveEpilogueBwdISA_SB_SD_Li256ELb1ELb0ELi2EEENS1_25SingleTileBwdLPTSchedulerILb1ELi128ELb1EEEEEEEEEvNT_6ParamsE) ;  /* 0xffff5d6020007950 */ /* 0x000fea0003c3ffff */
        .type           $_ZN7cutlass13device_kernelIN5flash19enable_sm80_to_sm89INS1_16FlashAttnBwdSm80INS1_25CollectiveMainloopBwdSm80ILi2ELi2EN4cute5tupleIJNS5_1CILi128EEES8_NS7_ILi64EEEEEENS_6half_tEfNS_4arch4Sm80ELb1ELb0ELb1ELb1ELb1ELb0ELb0ELb0ELi2ELi4ELi4ELi4ELb0EEENS1_21CollectiveEpilogueBwdISA_SB_SD_Li256ELb1ELb0ELi2EEENS1_25SingleTileBwdLPTSchedulerILb1ELi128ELb1EEEEEEEEEvNT_6ParamsE$_ZN4cute5tupleIJNS0_IJNS0_IJNS_1CILi2EEES2_S2_EEES2_NS0_IJS2_S2_EEEEEENS0_IJNS0_IJNS1_ILi1EEENS1_ILi512EEEiEEENS1_ILi4096EEENS0_IJiiEEEEEEEEC2ERKS5_RKSB_,@function
        .size           $_ZN7cutlass13device_kernelIN5flash19enable_sm80_to_sm89INS1_16FlashAttnBwdSm80INS1_25CollectiveMainloopBwdSm80ILi2ELi2EN4cute5tupleIJNS5_1CILi128EEES8_NS7_ILi64EEEEEENS_6half_tEfNS_4arch4Sm80ELb1ELb0ELb1ELb1ELb1ELb0ELb0ELb0ELi2ELi4ELi4ELi4ELb0EEENS1_21CollectiveEpilogueBwdISA_SB_SD_Li256ELb1ELb0ELi2EEENS1_25SingleTileBwdLPTSchedulerILb1ELi128ELb1EEEEEEEEEvNT_6ParamsE$_ZN4cute5tupleIJNS0_IJNS0_IJNS_1CILi2EEES2_S2_EEES2_NS0_IJS2_S2_EEEEEENS0_IJNS0_IJNS1_ILi1EEENS1_ILi512EEEiEEENS1_ILi4096EEENS0_IJiiEEEEEEEEC2ERKS5_RKSB_,($_ZN7cutlass13device_kernelIN5flash19enable_sm80_to_sm89INS1_16FlashAttnBwdSm80INS1_25CollectiveMainloopBwdSm80ILi2ELi2EN4cute5tupleIJNS5_1CILi128EEES8_NS7_ILi64EEEEEENS_6half_tEfNS_4arch4Sm80ELb1ELb0ELb1ELb1ELb1ELb0ELb0ELb0ELi2ELi4ELi4ELi4ELb0EEENS1_21CollectiveEpilogueBwdISA_SB_SD_Li256ELb1ELb0ELi2EEENS1_25SingleTileBwdLPTSchedulerILb1ELi128ELb1EEEEEEEEEvNT_6ParamsE$_ZN4cute5tupleIJNS0_IJNS0_IJNS_1CILi8EEENS1_ILi1EEEEEENS0_IJNS1_ILi2EEEEEEEEENS0_IJNS0_IJS3_NS1_ILi0EEEEEENS0_IJiEEEEEEEEC2ERKS7_RKSB_ - $_ZN7cutlass13device_kernelIN5flash19enable_sm80_to_sm89INS1_16FlashAttnBwdSm80INS1_25CollectiveMainloopBwdSm80ILi2ELi2EN4cute5tupleIJNS5_1CILi128EEES8_NS7_ILi64EEEEEENS_6half_tEfNS_4arch4Sm80ELb1ELb0ELb1ELb1ELb1ELb0ELb0ELb0ELi2ELi4ELi4ELi4ELb0EEENS1_21CollectiveEpilogueBwdISA_SB_SD_Li256ELb1ELb0ELi2EEENS1_25SingleTileBwdLPTSchedulerILb1ELi128ELb1EEEEEEEEEvNT_6ParamsE$_ZN4cute5tupleIJNS0_IJNS0_IJNS_1CILi2EEES2_S2_EEES2_NS0_IJS2_S2_EEEEEENS0_IJNS0_IJNS1_ILi1EEENS1_ILi512EEEiEEENS1_ILi4096EEENS0_IJiiEEEEEEEEC2ERKS5_RKSB_)
$_ZN7cutlass13device_kernelIN5flash19enable_sm80_to_sm89INS1_16FlashAttnBwdSm80INS1_25CollectiveMainloopBwdSm80ILi2ELi2EN4cute5tupleIJNS5_1CILi128EEES8_NS7_ILi64EEEEEENS_6half_tEfNS_4arch4Sm80ELb1ELb0ELb1ELb1ELb1ELb0ELb0ELb0ELi2ELi4ELi4ELi4ELb0EEENS1_21CollectiveEpilogueBwdISA_SB_SD_Li256ELb1ELb0ELi2EEENS1_25SingleTileBwdLPTSchedulerILb1ELi128ELb1EEEEEEEEEvNT_6ParamsE$_ZN4cute5tupleIJNS0_IJNS0_IJNS_1CILi2EEES2_S2_EEES2_NS0_IJS2_S2_EEEEEENS0_IJNS0_IJNS1_ILi1EEENS1_ILi512EEEiEEENS1_ILi4096EEENS0_IJiiEEEEEEEEC2ERKS5_RKSB_:
[----:B------:R-:W-:Y:S01]  /*a2a0*/  IADD3 R4, R60, -c[0x0][0x20], RZ ;  /* 0x800008003c047a10 */ /* 0x000fe20007ffe0ff */
[----:B------:R-:W-:Y:S01]  /*a2b0*/  IMAD.MOV.U32 R30, RZ, RZ, R6 ;  /* 0x000000ffff1e7224 */ /* 0x000fe200078e0006 */
[----:B------:R-:W-:-:S03]  /*a2c0*/  MOV R31, 0x0 ;  /* 0x00000000001f7802 */ /* 0x000fc60000000f00 */
[----:B------:R1:W-:Y:S04]  /*a2d0*/  STL [R4], R2 ;  /* 0x0000000204007387 */ /* 0x0003e80000100800 */
[----:B------:R1:W-:Y:S04]  /*a2e0*/  STL [R4+0x4], R3 ;  /* 0x0000040304007387 */ /* 0x0003e80000100800 */
[----:B------:R1:W-:Y:S01]  /*a2f0*/  STL [R4+0x8], R5 ;  /* 0x0000080504007387 */ /* 0x0003e20000100800 */
[----:B------:R-:W-:Y:S05]  /*a300*/  RET.REL.NODEC R30 `(_ZN7cutlass13device_kernelIN5flash19enable_sm80_to_sm89INS1_16FlashAttnBwdSm80INS1_25CollectiveMainloopBwdSm80ILi2ELi2EN4cute5tupleIJNS5_1CILi128EEES8_NS7_ILi64EEEEEENS_6half_tEfNS_4arch4Sm80ELb1ELb0ELb1ELb1ELb1ELb0ELb0ELb0ELi2ELi4ELi4ELi4ELb0EEENS1_21CollectiveEpilogueBwdISA_SB_SD_Li256ELb1ELb0ELi2EEENS1_25SingleTileBwdLPTSchedulerILb1ELi128ELb1EEEEEEEEEvNT_6ParamsE) ;  /* 0xffff5cf01e007950 */ /* 0x000fea0003c3ffff */
        .type           $_ZN7cutlass13device_kernelIN5flash19enable_sm80_to_sm89INS1_16FlashAttnBwdSm80INS1_25CollectiveMainloopBwdSm80ILi2ELi2EN4cute5tupleIJNS5_1CILi128EEES8_NS7_ILi64EEEEEENS_6half_tEfNS_4arch4Sm80ELb1ELb0ELb1ELb1ELb1ELb0ELb0ELb0ELi2ELi4ELi4ELi4ELb0EEENS1_21CollectiveEpilogueBwdISA_SB_SD_Li256ELb1ELb0ELi2EEENS1_25SingleTileBwdLPTSchedulerILb1ELi128ELb1EEEEEEEEEvNT_6ParamsE$_ZN4cute5tupleIJNS0_IJNS0_IJNS_1CILi8EEENS1_ILi1EEEEEENS0_IJNS1_ILi2EEEEEEEEENS0_IJNS0_IJS3_NS1_ILi0EEEEEENS0_IJiEEEEEEEEC2ERKS7_RKSB_,@function
        .size           $_ZN7cutlass13device_kernelIN5flash19enable_sm80_to_sm89INS1_16FlashAttnBwdSm80INS1_25CollectiveMainloopBwdSm80ILi2ELi2EN4cute5tupleIJNS5_1CILi128EEES8_NS7_ILi64EEEEEENS_6half_tEfNS_4arch4Sm80ELb1ELb0ELb1ELb1ELb1ELb0ELb0ELb0ELi2ELi4ELi4ELi4ELb0EEENS1_21CollectiveEpilogueBwdISA_SB_SD_Li256ELb1ELb0ELi2EEENS1_25SingleTileBwdLPTSchedulerILb1ELi128ELb1EEEEEEEEEvNT_6ParamsE$_ZN4cute5tupleIJNS0_IJNS0_IJNS_1CILi8EEENS1_ILi1EEEEEENS0_IJNS1_ILi2EEEEEEEEENS0_IJNS0_IJS3_NS1_ILi0EEEEEENS0_IJiEEEEEEEEC2ERKS7_RKSB_,($_ZN7cutlass13device_kernelIN5flash19enable_sm80_to_sm89INS1_16FlashAttnBwdSm80INS1_25CollectiveMainloopBwdSm80ILi2ELi2EN4cute5tupleIJNS5_1CILi128EEES8_NS7_ILi64EEEEEENS_6half_tEfNS_4arch4Sm80ELb1ELb0ELb1ELb1ELb1ELb0ELb0ELb0ELi2ELi4ELi4ELi4ELb0EEENS1_21CollectiveEpilogueBwdISA_SB_SD_Li256ELb1ELb0ELi2EEENS1_25SingleTileBwdLPTSchedulerILb1ELi128ELb1EEEEEEEEEvNT_6ParamsE$_ZN4cute5tupleIJNS0_IJNS0_IJNS_1CILi8EEENS1_ILi1EEEEEENS1_ILi2EEEEEENS0_IJNS0_IJS3_NS1_ILi0EEEEEEiEEEEEC2ERKS6_RKS9_ - $_ZN7cutlass13device_kernelIN5flash19enable_sm80_to_sm89INS1_16FlashAttnBwdSm80INS1_25CollectiveMainloopBwdSm80ILi2ELi2EN4cute5tupleIJNS5_1CILi128EEES8_NS7_ILi64EEEEEENS_6half_tEfNS_4arch4Sm80ELb1ELb0ELb1ELb1ELb1ELb0ELb0ELb0ELi2ELi4ELi4ELi4ELb0EEENS1_21CollectiveEpilogueBwdISA_SB_SD_Li256ELb1ELb0ELi2EEENS1_25SingleTileBwdLPTSchedulerILb1ELi128ELb1EEEEEEEEEvNT_6ParamsE$_ZN4cute5tupleIJNS0_IJNS0_IJNS_1CILi8EEENS1_ILi1EEEEEENS0_IJNS1_ILi2EEEEEEEEENS0_IJNS0_IJS3_NS1_ILi0EEEEEENS0_IJiEEEEEEEEC2ERKS7_RKSB_)
$_ZN7cutlass13device_kernelIN5flash19enable_sm80_to_sm89INS1_16FlashAttnBwdSm80INS1_25CollectiveMainloopBwdSm80ILi2ELi2EN4cute5tupleIJNS5_1CILi128EEES8_NS7_ILi64EEEEEENS_6half_tEfNS_4arch4Sm80ELb1ELb0ELb1ELb1ELb1ELb0ELb0ELb0ELi2ELi4ELi4ELi4ELb0EEENS1_21CollectiveEpilogueBwdISA_SB_SD_Li256ELb1ELb0ELi2EEENS1_25SingleTileBwdLPTSchedulerILb1ELi128ELb1EEEEEEEEEvNT_6ParamsE$_ZN4cute5tupleIJNS0_IJNS0_IJNS_1CILi8EEENS1_ILi1EEEEEENS0_IJNS1_ILi2EEEEEEEEENS0_IJNS0_IJS3_NS1_ILi0EEEEEENS0_IJiEEEEEEEEC2ERKS7_RKSB_:
[----:B------:R-:W-:Y:S02]  /*a310*/  IADD3 R36, R83, -c[0x0][0x20], RZ ;  /* 0x8000080053247a10 */ /* 0x000fe40007ffe0ff */
[----:B------:R-:W-:-:S03]  /*a320*/  MOV R39, 0x0 ;  /* 0x0000000000277802 */ /* 0x000fc60000000f00 */
[----:B------:R1:W-:Y:S01]  /*a330*/  STL [R36], R37 ;  /* 0x0000002524007387 */ /* 0x0003e20000100800 */
[----:B------:R-:W-:Y:S05]  /*a340*/  RET.REL.NODEC R38 `(_ZN7cutlass13device_kernelIN5flash19enable_sm80_to_sm89INS1_16FlashAttnBwdSm80INS1_25CollectiveMainloopBwdSm80ILi2ELi2EN4cute5tupleIJNS5_1CILi128EEES8_NS7_ILi64EEEEEENS_6half_tEfNS_4arch4Sm80ELb1ELb0ELb1ELb1ELb1ELb0ELb0ELb0ELi2ELi4ELi4ELi4ELb0EEENS1_21CollectiveEpilogueBwdISA_SB_SD_Li256ELb1ELb0ELi2EEENS1_25SingleTileBwdLPTSchedulerILb1ELi128ELb1EEEEEEEEEvNT_6ParamsE) ;  /* 0xffff5cb026007950 */ /* 0x000fea0003c3ffff */
        .type           $_ZN7cutlass13device_kernelIN5flash19enable_sm80_to_sm89INS1_16FlashAttnBwdSm80INS1_25CollectiveMainloopBwdSm80ILi2ELi2EN4cute5tupleIJNS5_1CILi128EEES8_NS7_ILi64EEEEEENS_6half_tEfNS_4arch4Sm80ELb1ELb0ELb1ELb1ELb1ELb0ELb0ELb0ELi2ELi4ELi4ELi4ELb0EEENS1_21CollectiveEpilogueBwdISA_SB_SD_Li256ELb1ELb0ELi2EEENS1_25SingleTileBwdLPTSchedulerILb1ELi128ELb1EEEEEEEEEvNT_6ParamsE$_ZN4cute5tupleIJNS0_IJNS0_IJNS_1CILi8EEENS1_ILi1EEEEEENS1_ILi2EEEEEENS0_IJNS0_IJS3_NS1_ILi0EEEEEEiEEEEEC2ERKS6_RKS9_,@function
        .size           $_ZN7cutlass13device_kernelIN5flash19enable_sm80_to_sm89INS1_16FlashAttnBwdSm80INS1_25CollectiveMainloopBwdSm80ILi2ELi2EN4cute5tupleIJNS5_1CILi128EEES8_NS7_ILi64EEEEEENS_6half_tEfNS_4arch4Sm80ELb1ELb0ELb1ELb1ELb1ELb0ELb0ELb0ELi2ELi4ELi4ELi4ELb0EEENS1_21CollectiveEpilogueBwdISA_SB_SD_Li256ELb1ELb0ELi2EEENS1_25SingleTileBwdLPTSchedulerILb1ELi128ELb1EEEEEEEEEvNT_6ParamsE$_ZN4cute5tupleIJNS0_IJNS0_IJNS_1CILi8EEENS1_ILi1EEEEEENS1_ILi2EEEEEENS0_IJNS0_IJS3_NS1_ILi0EEEEEEiEEEEEC2ERKS6_RKS9_,($_ZN7cutlass13device_kernelIN5flash19enable_sm80_to_sm89INS1_16FlashAttnBwdSm80INS1_25CollectiveMainloopBwdSm80ILi2ELi2EN4cute5tupleIJNS5_1CILi128EEES8_NS7_ILi64EEEEEENS_6half_tEfNS_4arch4Sm80ELb1ELb0ELb1ELb1ELb1ELb0ELb0ELb0ELi2ELi4ELi4ELi4ELb0EEENS1_21CollectiveEpilogueBwdISA_SB_SD_Li256ELb1ELb0ELi2EEENS1_25SingleTileBwdLPTSchedulerILb1ELi128ELb1EEEEEEEEEvNT_6ParamsE$_ZN4cute5tupleIJNS0_IJNS0_IJNS_1CILi8EEENS1_ILi1EEEEEENS1_ILi2EEENS0_IJS5_S5_EEEEEENS0_IJNS0_IJS3_NS1_ILi0EEEEEENS1_ILi4096EEENS0_IJiiEEEEEEEEC2ERKS7_RKSC_ - $_ZN7cutlass13device_kernelIN5flash19enable_sm80_to_sm89INS1_16FlashAttnBwdSm80INS1_25CollectiveMainloopBwdSm80ILi2ELi2EN4cute5tupleIJNS5_1CILi128EEES8_NS7_ILi64EEEEEENS_6half_tEfNS_4arch4Sm80ELb1ELb0ELb1ELb1ELb1ELb0ELb0ELb0ELi2ELi4ELi4ELi4ELb0EEENS1_21CollectiveEpilogueBwdISA_SB_SD_Li256ELb1ELb0ELi2EEENS1_25SingleTileBwdLPTSchedulerILb1ELi128ELb1EEEEEEEEEvNT_6ParamsE$_ZN4cute5tupleIJNS0_IJNS0_IJNS_1CILi8EEENS1_ILi1EEEEEENS1_ILi2EEEEEENS0_IJNS0_IJS3_NS1_ILi0EEEEEEiEEEEEC2ERKS6_RKS9_)
$_ZN7cutlass13device_kernelIN5flash19enable_sm80_to_sm89INS1_16FlashAttnBwdSm80INS1_25CollectiveMainloopBwdSm80ILi2ELi2EN4cute5tupleIJNS5_1CILi128EEES8_NS7_ILi64EEEEEENS_6half_tEfNS_4arch4Sm80ELb1ELb0ELb1ELb1ELb1ELb0ELb0ELb0ELi2ELi4ELi4ELi4ELb0EEENS1_21CollectiveEpilogueBwdISA_SB_SD_Li256ELb1ELb0ELi2EEENS1_25SingleTileBwdLPTSchedulerILb1ELi128ELb1EEEEEEEEEvNT_6ParamsE$_ZN4cute5tupleIJNS0_IJNS0_IJNS_1CILi8EEENS1_ILi1EEEEEENS1_ILi2EEEEEENS0_IJNS0_IJS3_NS1_ILi0EEEEEEiEEEEEC2ERKS6_RKS9_:
[----:B------:R-:W-:Y:S02]  /*a350*/  IADD3 R2, R83, -c[0x0][0x20], RZ ;  /* 0x8000080053027a10 */ /* 0x000fe40007ffe0ff */
[----:B------:R-:W-:-:S03]  /*a360*/  MOV R37, 0x0 ;  /* 0x0000000000257802 */ /* 0x000fc60000000f00 */
[----:B------:R1:W-:Y:S01]  /*a370*/  STL [R2], R3 ;  /* 0x0000000302007387 */ /* 0x0003e20000100800 */
[----:B------:R-:W-:Y:S05]  /*a380*/  RET.REL.NODEC R36 `(_ZN7cutlass13device_kernelIN5flash19enable_sm80_to_sm89INS1_16FlashAttnBwdSm80INS1_25CollectiveMainloopBwdSm80ILi2ELi2EN4cute5tupleIJNS5_1CILi128EEES8_NS7_ILi64EEEEEENS_6half_tEfNS_4arch4Sm80ELb1ELb0ELb1ELb1ELb1ELb0ELb0ELb0ELi2ELi4ELi4ELi4ELb0EEENS1_21CollectiveEpilogueBwdISA_SB_SD_Li256ELb1ELb0ELi2EEENS1_25SingleTileBwdLPTSchedulerILb1ELi128ELb1EEEEEEEEEvNT_6ParamsE) ;  /* 0xffff5c7024007950 */ /* 0x000fea0003c3ffff */
        .type           $_ZN7cutlass13device_kernelIN5flash19enable_sm80_to_sm89INS1_16FlashAttnBwdSm80INS1_25CollectiveMainloopBwdSm80ILi2ELi2EN4cute5tupleIJNS5_1CILi128EEES8_NS7_ILi64EEEEEENS_6half_tEfNS_4arch4Sm80ELb1ELb0ELb1ELb1ELb1ELb0ELb0ELb0ELi2ELi4ELi4ELi4ELb0EEENS1_21CollectiveEpilogueBwdISA_SB_SD_Li256ELb1ELb0ELi2EEENS1_25SingleTileBwdLPTSchedulerILb1ELi128ELb1EEEEEEEEEvNT_6ParamsE$_ZN4cute5tupleIJNS0_IJNS0_IJNS_1CILi8EEENS1_ILi1EEEEEENS1_ILi2EEENS0_IJS5_S5_EEEEEENS0_IJNS0_IJS3_NS1_ILi0EEEEEENS1_ILi4096EEENS0_IJiiEEEEEEEEC2ERKS7_RKSC_,@function
        .size           $_ZN7cutlass13device_kernelIN5flash19enable_sm80_to_sm89INS1_16FlashAttnBwdSm80INS1_25CollectiveMainloopBwdSm80ILi2ELi2EN4cute5tupleIJNS5_1CILi128EEES8_NS7_ILi64EEEEEENS_6half_tEfNS_4arch4Sm80ELb1ELb0ELb1ELb1ELb1ELb0ELb0ELb0ELi2ELi4ELi4ELi4ELb0EEENS1_21CollectiveEpilogueBwdISA_SB_SD_Li256ELb1ELb0ELi2EEENS1_25SingleTileBwdLPTSchedulerILb1ELi128ELb1EEEEEEEEEvNT_6ParamsE$_ZN4cute5tupleIJNS0_IJNS0_IJNS_1CILi8EEENS1_ILi1EEEEEENS1_ILi2EEENS0_IJS5_S5_EEEEEENS0_IJNS0_IJS3_NS1_ILi0EEEEEENS1_ILi4096EEENS0_IJiiEEEEEEEEC2ERKS7_RKSC_,($_ZN7cutlass13device_kernelIN5flash19enable_sm80_to_sm89INS1_16FlashAttnBwdSm80INS1_25CollectiveMainloopBwdSm80ILi2ELi2EN4cute5tupleIJNS5_1CILi128EEES8_NS7_ILi64EEEEEENS_6half_tEfNS_4arch4Sm80ELb1ELb0ELb1ELb1ELb1ELb0ELb0ELb0ELi2ELi4ELi4ELi4ELb0EEENS1_21CollectiveEpilogueBwdISA_SB_SD_Li256ELb1ELb0ELi2EEENS1_25SingleTileBwdLPTSchedulerILb1ELi128ELb1EEEEEEEEEvNT_6ParamsE$_ZN4cute5tupleIJNS0_IJNS0_IJNS_1CILi8EEENS1_ILi1EEEEEENS1_ILi2EEES2_EEENS0_IJNS0_IJS3_NS1_ILi0EEEEEEiNS1_ILi1024EEEEEEEEC2ERKS6_RKSA_ - $_ZN7cutlass13device_kernelIN5flash19enable_sm80_to_sm89INS1_16FlashAttnBwdSm80INS1_25CollectiveMainloopBwdSm80ILi2ELi2EN4cute5tupleIJNS5_1CILi128EEES8_NS7_ILi64EEEEEENS_6half_tEfNS_4arch4Sm80ELb1ELb0ELb1ELb1ELb1ELb0ELb0ELb0ELi2ELi4ELi4ELi4ELb0EEENS1_21CollectiveEpilogueBwdISA_SB_SD_Li256ELb1ELb0ELi2EEENS1_25SingleTileBwdLPTSchedulerILb1ELi128ELb1EEEEEEEEEvNT_6ParamsE$_ZN4cute5tupleIJNS0_IJNS0_IJNS_1CILi8EEENS1_ILi1EEEEEENS1_ILi2EEENS0_IJS5_S5_EEEEEENS0_IJNS0_IJS3_NS1_ILi0EEEEEENS1_ILi4096EEENS0_IJiiEEEEEEEEC2ERKS7_RKSC_)
$_ZN7cutlass13device_kernelIN5flash19enable_sm80_to_sm89INS1_16FlashAttnBwdSm80INS1_25CollectiveMainloopBwdSm80ILi2ELi2EN4cute5tupleIJNS5_1CILi128EEES8_NS7_ILi64EEEEEENS_6half_tEfNS_4arch4Sm80ELb1ELb0ELb1ELb1ELb1ELb0ELb0ELb0ELi2ELi4ELi4ELi4ELb0EEENS1_21CollectiveEpilogueBwdISA_SB_SD_Li256ELb1ELb0ELi2EEENS1_25SingleTileBwdLPTSchedulerILb1ELi128ELb1EEEEEEEEEvNT_6ParamsE$_ZN4cute5tupleIJNS0_IJNS0_IJNS_1CILi8EEENS1_ILi1EEEEEENS1_ILi2EEENS0_IJS5_S5_EEEEEENS0_IJNS0_IJS3_NS1_ILi0EEEEEENS1_ILi4096EEENS0_IJiiEEEEEEEEC2ERKS7_RKSC_:
[----:B------:R-:W-:Y:S01]  /*a390*/  IADD3 R2, R60, -c[0x0][0x20], RZ ;  /* 0x800008003c027a10 */ /* 0x000fe20007ffe0ff */
[----:B------:R-:W-:Y:S01]  /*a3a0*/  IMAD.MOV.U32 R20, RZ, RZ, R4 ;  /* 0x000000ffff147224 */ /* 0x000fe200078e0004 */
[----:B------:R-:W-:-:S03]  /*a3b0*/  MOV R21, 0x0 ;  /* 0x0000000000157802 */ /* 0x000fc60000000f00 */
[----:B------:R1:W-:Y:S04]  /*a3c0*/  STL [R2], R5 ;  /* 0x0000000502007387 */ /* 0x0003e80000100800 */
[----:B------:R1:W-:Y:S01]  /*a3d0*/  STL [R2+0x4], R3 ;  /* 0x0000040302007387 */ /* 0x0003e20000100800 */
[----:B------:R-:W-:Y:S05]  /*a3e0*/  RET.REL.NODEC R20 `(_ZN7cutlass13device_kernelIN5flash19enable_sm80_to_sm89INS1_16FlashAttnBwdSm80INS1_25CollectiveMainloopBwdSm80ILi2ELi2EN4cute5tupleIJNS5_1CILi128EEES8_NS7_ILi64EEEEEENS_6half_tEfNS_4arch4Sm80ELb1ELb0ELb1ELb1ELb1ELb0ELb0ELb0ELi2ELi4ELi4ELi4ELb0EEENS1_21CollectiveEpilogueBwdISA_SB_SD_Li256ELb1ELb0ELi2EEENS1_25SingleTileBwdLPTSchedulerILb1ELi128ELb1EEEEEEEEEvNT_6ParamsE) ;  /* 0xffff5c1014007950 */ /* 0x000fea0003c3ffff */
        .type           $_ZN7cutlass13device_kernelIN5flash19enable_sm80_to_sm89INS1_16FlashAttnBwdSm80INS1_25CollectiveMainloopBwdSm80ILi2ELi2EN4cute5tupleIJNS5_1CILi128EEES8_NS7_ILi64EEEEEENS_6half_tEfNS_4arch4Sm80ELb1ELb0ELb1ELb1ELb1ELb0ELb0ELb0ELi2ELi4ELi4ELi4ELb0EEENS1_21CollectiveEpilogueBwdISA_SB_SD_Li256ELb1ELb0ELi2EEENS1_25SingleTileBwdLPTSchedulerILb1ELi128ELb1EEEEEEEEEvNT_6ParamsE$_ZN4cute5tupleIJNS0_IJNS0_IJNS_1CILi8EEENS1_ILi1EEEEEENS1_ILi2EEES2_EEENS0_IJNS0_IJS3_NS1_ILi0EEEEEEiNS1_ILi1024EEEEEEEEC2ERKS6_RKSA_,@function
        .size           $_ZN7cutlass13device_kernelIN5flash19enable_sm80_to_sm89INS1_16FlashAttnBwdSm80INS1_25CollectiveMainloopBwdSm80ILi2ELi2EN4cute5tupleIJNS5_1CILi128EEES8_NS7_ILi64EEEEEENS_6half_tEfNS_4arch4Sm80ELb1ELb0ELb1ELb1ELb1ELb0ELb0ELb0ELi2ELi4ELi4ELi4ELb0EEENS1_21CollectiveEpilogueBwdISA_SB_SD_Li256ELb1ELb0ELi2EEENS1_25SingleTileBwdLPTSchedulerILb1ELi128ELb1EEEEEEEEEvNT_6ParamsE$_ZN4cute5tupleIJNS0_IJNS0_IJNS_1CILi8EEENS1_ILi1EEEEEENS1_ILi2EEES2_EEENS0_IJNS0_IJS3_NS1_ILi0EEEEEEiNS1_ILi1024EEEEEEEEC2ERKS6_RKSA_,($_ZN7cutlass13device_kernelIN5flash19enable_sm80_to_sm89INS1_16FlashAttnBwdSm80INS1_25CollectiveMainloopBwdSm80ILi2ELi2EN4cute5tupleIJNS5_1CILi128EEES8_NS7_ILi64EEEEEENS_6half_tEfNS_4arch4Sm80ELb1ELb0ELb1ELb1ELb1ELb0ELb0ELb0ELi2ELi4ELi4ELi4ELb0EEENS1_21CollectiveEpilogueBwdISA_SB_SD_Li256ELb1ELb0ELi2EEENS1_25SingleTileBwdLPTSchedulerILb1ELi128ELb1EEEEEEEEEvNT_6ParamsE$_ZN4cute5tupleIJNS0_IJNS_1CILi16EEENS1_ILi2EEES3_S3_NS1_ILi4EEES3_EEENS0_IJNS1_ILi1EEEiiiNS1_ILi144EEENS1_ILi512EEEEEEEEC2ERKS5_RKS9_ - $_ZN7cutlass13device_kernelIN5flash19enable_sm80_to_sm89INS1_16FlashAttnBwdSm80INS1_25CollectiveMainloopBwdSm80ILi2ELi2EN4cute5tupleIJNS5_1CILi128EEES8_NS7_ILi64EEEEEENS_6half_tEfNS_4arch4Sm80ELb1ELb0ELb1ELb1ELb1ELb0ELb0ELb0ELi2ELi4ELi4ELi4ELb0EEENS1_21CollectiveEpilogueBwdISA_SB_SD_Li256ELb1ELb0ELi2EEENS1_25SingleTileBwdLPTSchedulerILb1ELi128ELb1EEEEEEEEEvNT_6ParamsE$_ZN4cute5tupleIJNS0_IJNS0_IJNS_1CILi8EEENS1_ILi1EEEEEENS1_ILi2EEES2_EEENS0_IJNS0_IJS3_NS1_ILi0EEEEEEiNS1_ILi1024EEEEEEEEC2ERKS6_RKSA_)
$_ZN7cutlass13device_kernelIN5flash19enable_sm80_to_sm89INS1_16FlashAttnBwdSm80INS1_25CollectiveMainloopBwdSm80ILi2ELi2EN4cute5tupleIJNS5_1CILi128EEES8_NS7_ILi64EEEEEENS_6half_tEfNS_4arch4Sm80ELb1ELb0ELb1ELb1ELb1ELb0ELb0ELb0ELi2ELi4ELi4ELi4ELb0EEENS1_21CollectiveEpilogueBwdISA_SB_SD_Li256ELb1ELb0ELi2EEENS1_25SingleTileBwdLPTSchedulerILb1ELi128ELb1EEEEEEEEEvNT_6ParamsE$_ZN4cute5tupleIJNS0_IJNS0_IJNS_1CILi8EEENS1_ILi1EEEEEENS1_ILi2EEES2_EEENS0_IJNS0_IJS3_NS1_ILi0EEEEEEiNS1_ILi1024EEEEEEEEC2ERKS6_RKSA_:
[----:B------:R-:W-:Y:S01]  /*a3f0*/  IADD3 R2, R60, -c[0x0][0x20], RZ ;  /* 0x800008003c027a10 */ /* 0x000fe20007ffe0ff */
[----:B------:R-:W-:Y:S01]  /*a400*/  IMAD.MOV.U32 R12, RZ, RZ, R4 ;  /* 0x000000ffff0c7224 */ /* 0x000fe200078e0004 */
[----:B------:R-:W-:-:S03]  /*a410*/  MOV R13, 0x0 ;  /* 0x00000000000d7802 */ /* 0x000fc60000000f00 */
[----:B------:R1:W-:Y:S01]  /*a420*/  STL [R2], R3 ;  /* 0x0000000302007387 */ /* 0x0003e20000100800 */
[----:B------:R-:W-:Y:S05]  /*a430*/  RET.REL.NODEC R12 `(_ZN7cutlass13device_kernelIN5flash19enable_sm80_to_sm89INS1_16FlashAttnBwdSm80INS1_25CollectiveMainloopBwdSm80ILi2ELi2EN4cute5tupleIJNS5_1CILi128EEES8_NS7_ILi64EEEEEENS_6half_tEfNS_4arch4Sm80ELb1ELb0ELb1ELb1ELb1ELb0ELb0ELb0ELi2ELi4ELi4ELi4ELb0EEENS1_21CollectiveEpilogueBwdISA_SB_SD_Li256ELb1ELb0ELi2EEENS1_25SingleTileBwdLPTSchedulerILb1ELi128ELb1EEEEEEEEEvNT_6ParamsE) ;  /* 0xffff5bc00c007950 */ /* 0x000fea0003c3ffff */
        .type           $_ZN7cutlass13device_kernelIN5flash19enable_sm80_to_sm89INS1_16FlashAttnBwdSm80INS1_25CollectiveMainloopBwdSm80ILi2ELi2EN4cute5tupleIJNS5_1CILi128EEES8_NS7_ILi64EEEEEENS_6half_tEfNS_4arch4Sm80ELb1ELb0ELb1ELb1ELb1ELb0ELb0ELb0ELi2ELi4ELi4ELi4ELb0EEENS1_21CollectiveEpilogueBwdISA_SB_SD_Li256ELb1ELb0ELi2EEENS1_25SingleTileBwdLPTSchedulerILb1ELi128ELb1EEEEEEEEEvNT_6ParamsE$_ZN4cute5tupleIJNS0_IJNS_1CILi16EEENS1_ILi2EEES3_S3_NS1_ILi4EEES3_EEENS0_IJNS1_ILi1EEEiiiNS1_ILi144EEENS1_ILi512EEEEEEEEC2ERKS5_RKS9_,@function
        .size           $_ZN7cutlass13device_kernelIN5flash19enable_sm80_to_sm89INS1_16FlashAttnBwdSm80INS1_25CollectiveMainloopBwdSm80ILi2ELi2EN4cute5tupleIJNS5_1CILi128EEES8_NS7_ILi64EEEEEENS_6half_tEfNS_4arch4Sm80ELb1ELb0ELb1ELb1ELb1ELb0ELb0ELb0ELi2ELi4ELi4ELi4ELb0EEENS1_21CollectiveEpilogueBwdISA_SB_SD_Li256ELb1ELb0ELi2EEENS1_25SingleTileBwdLPTSchedulerILb1ELi128ELb1EEEEEEEEEvNT_6ParamsE$_ZN4cute5tupleIJNS0_IJNS_1CILi16EEENS1_ILi2EEES3_S3_NS1_ILi4EEES3_EEENS0_IJNS1_ILi1EEEiiiNS1_ILi144EEENS1_ILi512EEEEEEEEC2ERKS5_RKS9_,($_ZN7cutlass13device_kernelIN5flash19enable_sm80_to_sm89INS1_16FlashAttnBwdSm80INS1_25CollectiveMainloopBwdSm80ILi2ELi2EN4cute5tupleIJNS5_1CILi128EEES8_NS7_ILi64EEEEEENS_6half_tEfNS_4arch4Sm80ELb1ELb0ELb1ELb1ELb1ELb0ELb0ELb0ELi2ELi4ELi4ELi4ELb0EEENS1_21CollectiveEpilogueBwdISA_SB_SD_Li256ELb1ELb0ELi2EEENS1_25SingleTileBwdLPTSchedulerILb1ELi128ELb1EEEEEEEEEvNT_6ParamsE$_ZN4cute5tupleIJNS0_IJNS_1CILi2EEEEEENS0_IJiEEEEEC2ERKS3_RKS4_ - $_ZN7cutlass13device_kernelIN5flash19enable_sm80_to_sm89INS1_16FlashAttnBwdSm80INS1_25CollectiveMainloopBwdSm80ILi2ELi2EN4cute5tupleIJNS5_1CILi128EEES8_NS7_ILi64EEEEEENS_6half_tEfNS_4arch4Sm80ELb1ELb0ELb1ELb1ELb1ELb0ELb0ELb0ELi2ELi4ELi4ELi4ELb0EEENS1_21CollectiveEpilogueBwdISA_SB_SD_Li256ELb1ELb0ELi2EEENS1_25SingleTileBwdLPTSchedulerILb1ELi128ELb1EEEEEEEEEvNT_6ParamsE$_ZN4cute5tupleIJNS0_IJNS_1CILi16EEENS1_ILi2EEES3_S3_NS1_ILi4EEES3_EEENS0_IJNS1_ILi1EEEiiiNS1_ILi144EEENS1_ILi512EEEEEEEEC2ERKS5_RKS9_)
$_ZN7cutlass13device_kernelIN5flash19enable_sm80_to_sm89INS1_16FlashAttnBwdSm80INS1_25CollectiveMainloopBwdSm80ILi2ELi2EN4cute5tupleIJNS5_1CILi128EEES8_NS7_ILi64EEEEEENS_6half_tEfNS_4arch4Sm80ELb1ELb0ELb1ELb1ELb1ELb0ELb0ELb0ELi2ELi4ELi4ELi4ELb0EEENS1_21CollectiveEpilogueBwdISA_SB_SD_Li256ELb1ELb0ELi2EEENS1_25SingleTileBwdLPTSchedulerILb1ELi128ELb1EEEEEEEEEvNT_6ParamsE$_ZN4cute5tupleIJNS0_IJNS_1CILi16EEENS1_ILi2EEES3_S3_NS1_ILi4EEES3_EEENS0_IJNS1_ILi1EEEiiiNS1_ILi144EEENS1_ILi512EEEEEEEEC2ERKS5_RKS9_:
[----:B------:R-:W-:Y:S02]  /*a440*/  IADD3 R4, R84, -c[0x0][0x20], RZ ;  /* 0x8000080054047a10 */ /* 0x000fe40007ffe0ff */
[----:B------:R-:W-:-:S03]  /*a450*/  MOV R27, 0x0 ;  /* 0x00000000001b7802 */ /* 0x000fc60000000f00 */
[----:B------:R1:W-:Y:S04]  /*a460*/  STL [R4], R2 ;  /* 0x0000000204007387 */ /* 0x0003e80000100800 */
[----:B------:R1:W-:Y:S04]  /*a470*/  STL [R4+0x4], R3 ;  /* 0x0000040304007387 */ /* 0x0003e80000100800 */
[----:B------:R1:W-:Y:S01]  /*a480*/  STL [R4+0x8], R5 ;  /* 0x0000080504007387 */ /* 0x0003e20000100800 */
[----:B------:R-:W-:Y:S05]  /*a490*/  RET.REL.NODEC R26 `(_ZN7cutlass13device_kernelIN5flash19enable_sm80_to_sm89INS1_16FlashAttnBwdSm80INS1_25CollectiveMainloopBwdSm80ILi2ELi2EN4cute5tupleIJNS5_1CILi128EEES8_NS7_ILi64EEEEEENS_6half_tEfNS_4arch4Sm80ELb1ELb0ELb1ELb1ELb1ELb0ELb0ELb0ELi2ELi4ELi4ELi4ELb0EEENS1_21CollectiveEpilogueBwdISA_SB_SD_Li256ELb1ELb0ELi2EEENS1_25SingleTileBwdLPTSchedulerILb1ELi128ELb1EEEEEEEEEvNT_6ParamsE) ;  /* 0xffff5b601a007950 */ /* 0x000fea0003c3ffff */
        .type           $_ZN7cutlass13device_kernelIN5flash19enable_sm80_to_sm89INS1_16FlashAttnBwdSm80INS1_25CollectiveMainloopBwdSm80ILi2ELi2EN4cute5tupleIJNS5_1CILi128EEES8_NS7_ILi64EEEEEENS_6half_tEfNS_4arch4Sm80ELb1ELb0ELb1ELb1ELb1ELb0ELb0ELb0ELi2ELi4ELi4ELi4ELb0EEENS1_21CollectiveEpilogueBwdISA_SB_SD_Li256ELb1ELb0ELi2EEENS1_25SingleTileBwdLPTSchedulerILb1ELi128ELb1EEEEEEEEEvNT_6ParamsE$_ZN4cute5tupleIJNS0_IJNS_1CILi2EEEEEENS0_IJiEEEEEC2ERKS3_RKS4_,@function
        .size           $_ZN7cutlass13device_kernelIN5flash19enable_sm80_to_sm89INS1_16FlashAttnBwdSm80INS1_25CollectiveMainloopBwdSm80ILi2ELi2EN4cute5tupleIJNS5_1CILi128EEES8_NS7_ILi64EEEEEENS_6half_tEfNS_4arch4Sm80ELb1ELb0ELb1ELb1ELb1ELb0ELb0ELb0ELi2ELi4ELi4ELi4ELb0EEENS1_21CollectiveEpilogueBwdISA_SB_SD_Li256ELb1ELb0ELi2EEENS1_25SingleTileBwdLPTSchedulerILb1ELi128ELb1EEEEEEEEEvNT_6ParamsE$_ZN4cute5tupleIJNS0_IJNS_1CILi2EEEEEENS0_IJiEEEEEC2ERKS3_RKS4_,($_ZN7cutlass13device_kernelIN5flash19enable_sm80_to_sm89INS1_16FlashAttnBwdSm80INS1_25CollectiveMainloopBwdSm80ILi2ELi2EN4cute5tupleIJNS5_1CILi128EEES8_NS7_ILi64EEEEEENS_6half_tEfNS_4arch4Sm80ELb1ELb0ELb1ELb1ELb1ELb0ELb0ELb0ELi2ELi4ELi4ELi4ELb0EEENS1_21CollectiveEpilogueBwdISA_SB_SD_Li256ELb1ELb0ELi2EEENS1_25SingleTileBwdLPTSchedulerILb1ELi128ELb1EEEEEEEEEvNT_6ParamsE$_ZN4cute5tupleIJNS0_IJNS_1CILi8EEENS0_IJNS1_ILi2EEES3_S3_EEENS1_ILi1EEES4_S5_EEENS0_IJS5_NS0_IJS2_iiEEENS1_ILi64EEENS0_IJiNS1_ILi144EEENS1_ILi288EEEEEENS1_ILi512EEEEEEEEC2ERKS6_RKSD_ - $_ZN7cutlass13device_kernelIN5flash19enable_sm80_to_sm89INS1_16FlashAttnBwdSm80INS1_25CollectiveMainloopBwdSm80ILi2ELi2EN4cute5tupleIJNS5_1CILi128EEES8_NS7_ILi64EEEEEENS_6half_tEfNS_4arch4Sm80ELb1ELb0ELb1ELb1ELb1ELb0ELb0ELb0ELi2ELi4ELi4ELi4ELb0EEENS1_21CollectiveEpilogueBwdISA_SB_SD_Li256ELb1ELb0ELi2EEENS1_25SingleTileBwdLPTSchedulerILb1ELi128ELb1EEEEEEEEEvNT_6ParamsE$_ZN4cute5tupleIJNS0_IJNS_1CILi2EEEEEENS0_IJiEEEEEC2ERKS3_RKS4_)
$_ZN7cutlass13device_kernelIN5flash19enable_sm80_to_sm89INS1_16FlashAttnBwdSm80INS1_25CollectiveMainloopBwdSm80ILi2ELi2EN4cute5tupleIJNS5_1CILi128EEES8_NS7_ILi64EEEEEENS_6half_tEfNS_4arch4Sm80ELb1ELb0ELb1ELb1ELb1ELb0ELb0ELb0ELi2ELi4ELi4ELi4ELb0EEENS1_21CollectiveEpilogueBwdISA_SB_SD_Li256ELb1ELb0ELi2EEENS1_25SingleTileBwdLPTSchedulerILb1ELi128ELb1EEEEEEEEEvNT_6ParamsE$_ZN4cute5tupleIJNS0_IJNS_1CILi2EEEEEENS0_IJiEEEEEC2ERKS3_RKS4_:
[----:B------:R-:W-:Y:S02]  /*a4a0*/  IADD3 R4, R84, -c[0x0][0x20], RZ ;  /* 0x8000080054047a10 */ /* 0x000fe40007ffe0ff */
[----:B------:R-:W-:-:S03]  /*a4b0*/  MOV R7, 0x0 ;  /* 0x0000000000077802 */ /* 0x000fc60000000f00 */
[----:B------:R1:W-:Y:S01]  /*a4c0*/  STL [R4], R5 ;  /* 0x0000000504007387 */ /* 0x0003e20000100800 */
[----:B------:R-:W-:Y:S05]  /*a4d0*/  RET.REL.NODEC R6 `(_ZN7cutlass13device_kernelIN5flash19enable_sm80_to_sm89INS1_16FlashAttnBwdSm80INS1_25CollectiveMainloopBwdSm80ILi2ELi2EN4cute5tupleIJNS5_1CILi128EEES8_NS7_ILi64EEEEEENS_6half_tEfNS_4arch4Sm80ELb1ELb0ELb1ELb1ELb1ELb0ELb0ELb0ELi2ELi4ELi4ELi4ELb0EEENS1_21CollectiveEpilogueBwdISA_SB_SD_Li256ELb1ELb0ELi2EEENS1_25SingleTileBwdLPTSchedulerILb1ELi128ELb1EEEEEEEEEvNT_6ParamsE) ;  /* 0xffff5b2006007950 */ /* 0x000fea0003c3ffff */
        .type           $_ZN7cutlass13device_kernelIN5flash19enable_sm80_to_sm89INS1_16FlashAttnBwdSm80INS1_25CollectiveMainloopBwdSm80ILi2ELi2EN4cute5tupleIJNS5_1CILi128EEES8_NS7_ILi64EEEEEENS_6half_tEfNS_4arch4Sm80ELb1ELb0ELb1ELb1ELb1ELb0ELb0ELb0ELi2ELi4ELi4ELi4ELb0EEENS1_21CollectiveEpilogueBwdISA_SB_SD_Li256ELb1ELb0ELi2EEENS1_25SingleTileBwdLPTSchedulerILb1ELi128ELb1EEEEEEEEEvNT_6ParamsE$_ZN4cute5tupleIJNS0_IJNS_1CILi8EEENS0_IJNS1_ILi2EEES3_S3_EEENS1_ILi1EEES4_S5_EEENS0_IJS5_NS0_IJS2_iiEEENS1_ILi64EEENS0_IJiNS1_ILi144EEENS1_ILi288EEEEEENS1_ILi512EEEEEEEEC2ERKS6_RKSD_,@function
        .size           $_ZN7cutlass13device_kernelIN5flash19enable_sm80_to_sm89INS1_16FlashAttnBwdSm80INS1_25CollectiveMainloopBwdSm80ILi2ELi2EN4cute5tupleIJNS5_1CILi128EEES8_NS7_ILi64EEEEEENS_6half_tEfNS_4arch4Sm80ELb1ELb0ELb1ELb1ELb1ELb0ELb0ELb0ELi2ELi4ELi4ELi4ELb0EEENS1_21CollectiveEpilogueBwdISA_SB_SD_Li256ELb1ELb0ELi2EEENS1_25SingleTileBwdLPTSchedulerILb1ELi128ELb1EEEEEEEEEvNT_6ParamsE$_ZN4cute5tupleIJNS0_IJNS_1CILi8EEENS0_IJNS1_ILi2EEES3_S3_EEENS1_ILi1EEES4_S5_EEENS0_IJS5_NS0_IJS2_iiEEENS1_ILi64EEENS0_IJiNS1_ILi144EEENS1_ILi288EEEEEENS1_ILi512EEEEEEEEC2ERKS6_RKSD_,($_ZN7cutlass13device_kernelIN5flash19enable_sm80_to_sm89INS1_16FlashAttnBwdSm80INS1_25CollectiveMainloopBwdSm80ILi2ELi2EN4cute5tupleIJNS5_1CILi128EEES8_NS7_ILi64EEEEEENS_6half_tEfNS_4arch4Sm80ELb1ELb0ELb1ELb1ELb1ELb0ELb0ELb0ELi2ELi4ELi4ELi4ELb0EEENS1_21CollectiveEpilogueBwdISA_SB_SD_Li256ELb1ELb0ELi2EEENS1_25SingleTileBwdLPTSchedulerILb1ELi128ELb1EEEEEEEEEvNT_6ParamsE$_ZN4cute5tupleIJNS0_IJNS_1CILi8EEENS0_IJNS1_ILi2EEES3_S3_EEENS1_ILi1EEES4_S5_EEENS0_IJS5_NS0_IJiiiEEENS1_ILi64EEENS0_IJNS1_ILi72EEENS1_ILi144EEENS1_ILi288EEEEEENS1_ILi512EEEEEEEEC2ERKS6_RKSE_ - $_ZN7cutlass13device_kernelIN5flash19enable_sm80_to_sm89INS1_16FlashAttnBwdSm80INS1_25CollectiveMainloopBwdSm80ILi2ELi2EN4cute5tupleIJNS5_1CILi128EEES8_NS7_ILi64EEEEEENS_6half_tEfNS_4arch4Sm80ELb1ELb0ELb1ELb1ELb1ELb0ELb0ELb0ELi2ELi4ELi4ELi4ELb0EEENS1_21CollectiveEpilogueBwdISA_SB_SD_Li256ELb1ELb0ELi2EEENS1_25SingleTileBwdLPTSchedulerILb1ELi128ELb1EEEEEEEEEvNT_6ParamsE$_ZN4cute5tupleIJNS0_IJNS_1CILi8EEENS0_IJNS1_ILi2EEES3_S3_EEENS1_ILi1EEES4_S5_EEENS0_IJS5_NS0_IJS2_iiEEENS1_ILi64EEENS0_IJiNS1_ILi144EEENS1_ILi288EEEEEENS1_ILi512EEEEEEEEC2ERKS6_RKSD_)
$_ZN7cutlass13device_kernelIN5flash19enable_sm80_to_sm89INS1_16FlashAttnBwdSm80INS1_25CollectiveMainloopBwdSm80ILi2ELi2EN4cute5tupleIJNS5_1CILi128EEES8_NS7_ILi64EEEEEENS_6half_tEfNS_4arch4Sm80ELb1ELb0ELb1ELb1ELb1ELb0ELb0ELb0ELi2ELi4ELi4ELi4ELb0EEENS1_21CollectiveEpilogueBwdISA_SB_SD_Li256ELb1ELb0ELi2EEENS1_25SingleTileBwdLPTSchedulerILb1ELi128ELb1EEEEEEEEEvNT_6ParamsE$_ZN4cute5tupleIJNS0_IJNS_1CILi8EEENS0_IJNS1_ILi2EEES3_S3_EEENS1_ILi1EEES4_S5_EEENS0_IJS5_NS0_IJS2_iiEEENS1_ILi64EEENS0_IJiNS1_ILi144EEENS1_ILi288EEEEEENS1_ILi512EEEEEEEEC2ERKS6_RKSD_:
[----:B------:R-:W-:Y:S01]  /*a4e0*/  IADD3 R4, R82, -c[0x0][0x20], RZ ;  /* 0x8000080052047a10 */ /* 0x000fe20007ffe0ff */
[----:B------:R-:W-:Y:S01]  /*a4f0*/  IMAD.MOV.U32 R34, RZ, RZ, R26 ;  /* 0x000000ffff227224 */ /* 0x000fe200078e001a */
[----:B------:R-:W-:-:S03]  /*a500*/  MOV R35, 0x0 ;  /* 0x0000000000237802 */ /* 0x000fc60000000f00 */
[----:B------:R1:W-:Y:S04]  /*a510*/  STL [R4], R2 ;  /* 0x0000000204007387 */ /* 0x0003e80000100800 */
[----:B------:R1:W-:Y:S04]  /*a520*/  STL [R4+0x4], R3 ;  /* 0x0000040304007387 */ /* 0x0003e80000100800 */
[----:B------:R1:W-:Y:S01]  /*a530*/  STL [R4+0x8], R5 ;  /* 0x0000080504007387 */ /* 0x0003e20000100800 */
[----:B------:R-:W-:Y:S05]  /*a540*/  RET.REL.NODEC R34 `(_ZN7cutlass13device_kernelIN5flash19enable_sm80_to_sm89INS1_16FlashAttnBwdSm80INS1_25CollectiveMainloopBwdSm80ILi2ELi2EN4cute5tupleIJNS5_1CILi128EEES8_NS7_ILi64EEEEEENS_6half_tEfNS_4arch4Sm80ELb1ELb0ELb1ELb1ELb1ELb0ELb0ELb0ELi2ELi4ELi4ELi4ELb0EEENS1_21CollectiveEpilogueBwdISA_SB_SD_Li256ELb1ELb0ELi2EEENS1_25SingleTileBwdLPTSchedulerILb1ELi128ELb1EEEEEEEEEvNT_6ParamsE) ;  /* 0xffff5ab022007950 */ /* 0x000fea0003c3ffff */
        .type           $_ZN7cutlass13device_kernelIN5flash19enable_sm80_to_sm89INS1_16FlashAttnBwdSm80INS1_25CollectiveMainloopBwdSm80ILi2ELi2EN4cute5tupleIJNS5_1CILi128EEES8_NS7_ILi64EEEEEENS_6half_tEfNS_4arch4Sm80ELb1ELb0ELb1ELb1ELb1ELb0ELb0ELb0ELi2ELi4ELi4ELi4ELb0EEENS1_21CollectiveEpilogueBwdISA_SB_SD_Li256ELb1ELb0ELi2EEENS1_25SingleTileBwdLPTSchedulerILb1ELi128ELb1EEEEEEEEEvNT_6ParamsE$_ZN4cute5tupleIJNS0_IJNS_1CILi8EEENS0_IJNS1_ILi2EEES3_S3_EEENS1_ILi1EEES4_S5_EEENS0_IJS5_NS0_IJiiiEEENS1_ILi64EEENS0_IJNS1_ILi72EEENS1_ILi144EEENS1_ILi288EEEEEENS1_ILi512EEEEEEEEC2ERKS6_RKSE_,@function
        .size           $_ZN7cutlass13device_kernelIN5flash19enable_sm80_to_sm89INS1_16FlashAttnBwdSm80INS1_25CollectiveMainloopBwdSm80ILi2ELi2EN4cute5tupleIJNS5_1CILi128EEES8_NS7_ILi64EEEEEENS_6half_tEfNS_4arch4Sm80ELb1ELb0ELb1ELb1ELb1ELb0ELb0ELb0ELi2ELi4ELi4ELi4ELb0EEENS1_21CollectiveEpilogueBwdISA_SB_SD_Li256ELb1ELb0ELi2EEENS1_25SingleTileBwdLPTSchedulerILb1ELi128ELb1EEEEEEEEEvNT_6ParamsE$_ZN4cute5tupleIJNS0_IJNS_1CILi8EEENS0_IJNS1_ILi2EEES3_S3_EEENS1_ILi1EEES4_S5_EEENS0_IJS5_NS0_IJiiiEEENS1_ILi64EEENS0_IJNS1_ILi72EEENS1_ILi144EEENS1_ILi288EEEEEENS1_ILi512EEEEEEEEC2ERKS6_RKSE_,($_ZN7cutlass13device_kernelIN5flash19enable_sm80_to_sm89INS1_16FlashAttnBwdSm80INS1_25CollectiveMainloopBwdSm80ILi2ELi2EN4cute5tupleIJNS5_1CILi128EEES8_NS7_ILi64EEEEEENS_6half_tEfNS_4arch4Sm80ELb1ELb0ELb1ELb1ELb1ELb0ELb0ELb0ELi2ELi4ELi4ELi4ELb0EEENS1_21CollectiveEpilogueBwdISA_SB_SD_Li256ELb1ELb0ELi2EEENS1_25SingleTileBwdLPTSchedulerILb1ELi128ELb1EEEEEEEEEvNT_6ParamsE$_ZN4cute5tupleIJNS0_IJNS_1CILi8EEENS1_ILi2EEES3_S3_S2_S3_EEENS0_IJNS1_ILi1EEEiiiNS1_ILi72EEENS1_ILi512EEEEEEEEC2ERKS4_RKS8_ - $_ZN7cutlass13device_kernelIN5flash19enable_sm80_to_sm89INS1_16FlashAttnBwdSm80INS1_25CollectiveMainloopBwdSm80ILi2ELi2EN4cute5tupleIJNS5_1CILi128EEES8_NS7_ILi64EEEEEENS_6half_tEfNS_4arch4Sm80ELb1ELb0ELb1ELb1ELb1ELb0ELb0ELb0ELi2ELi4ELi4ELi4ELb0EEENS1_21CollectiveEpilogueBwdISA_SB_SD_Li256ELb1ELb0ELi2EEENS1_25SingleTileBwdLPTSchedulerILb1ELi128ELb1EEEEEEEEEvNT_6ParamsE$_ZN4cute5tupleIJNS0_IJNS_1CILi8EEENS0_IJNS1_ILi2EEES3_S3_EEENS1_ILi1EEES4_S5_EEENS0_IJS5_NS0_IJiiiEEENS1_ILi64EEENS0_IJNS1_ILi72EEENS1_ILi144EEENS1_ILi288EEEEEENS1_ILi512EEEEEEEEC2ERKS6_RKSE_)
$_ZN7cutlass13device_kernelIN5flash19enable_sm80_to_sm89INS1_16FlashAttnBwdSm80INS1_25CollectiveMainloopBwdSm80ILi2ELi2EN4cute5tupleIJNS5_1CILi128EEES8_NS7_ILi64EEEEEENS_6half_tEfNS_4arch4Sm80ELb1ELb0ELb1ELb1ELb1ELb0ELb0ELb0ELi2ELi4ELi4ELi4ELb0EEENS1_21CollectiveEpilogueBwdISA_SB_SD_Li256ELb1ELb0ELi2EEENS1_25SingleTileBwdLPTSchedulerILb1ELi128ELb1EEEEEEEEEvNT_6ParamsE$_ZN4cute5tupleIJNS0_IJNS_1CILi8EEENS0_IJNS1_ILi2EEES3_S3_EEENS1_ILi1EEES4_S5_EEENS0_IJS5_NS0_IJiiiEEENS1_ILi64EEENS0_IJNS1_ILi72EEENS1_ILi144EEENS1_ILi288EEEEEENS1_ILi512EEEEEEEEC2ERKS6_RKSE_:
[----:B------:R-:W-:Y:S01]  /*a550*/  IADD3 R4, R82, -c[0x0][0x20], RZ ;  /* 0x8000080052047a10 */ /* 0x000fe20007ffe0ff */
[----:B------:R-:W-:Y:S01]  /*a560*/  IMAD.MOV.U32 R36, RZ, RZ, R6 ;  /* 0x000000ffff247224 */ /* 0x000fe200078e0006 */
[----:B------:R-:W-:-:S03]  /*a570*/  MOV R37, 0x0 ;  /* 0x0000000000257802 */ /* 0x000fc60000000f00 */
[----:B------:R1:W-:Y:S04]  /*a580*/  STL [R4], R2 ;  /* 0x0000000204007387 */ /* 0x0003e80000100800 */
[----:B------:R1:W-:Y:S04]  /*a590*/  STL [R4+0x4], R3 ;  /* 0x0000040304007387 */ /* 0x0003e80000100800 */
[----:B------:R1:W-:Y:S01]  /*a5a0*/  STL [R4+0x8], R5 ;  /* 0x0000080504007387 */ /* 0x0003e20000100800 */
[----:B------:R-:W-:Y:S05]  /*a5b0*/  RET.REL.NODEC R36 `(_ZN7cutlass13device_kernelIN5flash19enable_sm80_to_sm89INS1_16FlashAttnBwdSm80INS1_25CollectiveMainloopBwdSm80ILi2ELi2EN4cute5tupleIJNS5_1CILi128EEES8_NS7_ILi64EEEEEENS_6half_tEfNS_4arch4Sm80ELb1ELb0ELb1ELb1ELb1ELb0ELb0ELb0ELi2ELi4ELi4ELi4ELb0EEENS1_21CollectiveEpilogueBwdISA_SB_SD_Li256ELb1ELb0ELi2EEENS1_25SingleTileBwdLPTSchedulerILb1ELi128ELb1EEEEEEEEEvNT_6ParamsE) ;  /* 0xffff5a4024007950 */ /* 0x000fea0003c3ffff */
        .type           $_ZN7cutlass13device_kernelIN5flash19enable_sm80_to_sm89INS1_16FlashAttnBwdSm80INS1_25CollectiveMainloopBwdSm80ILi2ELi2EN4cute5tupleIJNS5_1CILi128EEES8_NS7_ILi64EEEEEENS_6half_tEfNS_4arch4Sm80ELb1ELb0ELb1ELb1ELb1ELb0ELb0ELb0ELi2ELi4ELi4ELi4ELb0EEENS1_21CollectiveEpilogueBwdISA_SB_SD_Li256ELb1ELb0ELi2EEENS1_25SingleTileBwdLPTSchedulerILb1ELi128ELb1EEEEEEEEEvNT_6ParamsE$_ZN4cute5tupleIJNS0_IJNS_1CILi8EEENS1_ILi2EEES3_S3_S2_S3_EEENS0_IJNS1_ILi1EEEiiiNS1_ILi72EEENS1_ILi512EEEEEEEEC2ERKS4_RKS8_,@function
        .size           $_ZN7cutlass13device_kernelIN5flash19enable_sm80_to_sm89INS1_16FlashAttnBwdSm80INS1_25CollectiveMainloopBwdSm80ILi2ELi2EN4cute5tupleIJNS5_1CILi128EEES8_NS7_ILi64EEEEEENS_6half_tEfNS_4arch4Sm80ELb1ELb0ELb1ELb1ELb1ELb0ELb0ELb0ELi2ELi4ELi4ELi4ELb0EEENS1_21CollectiveEpilogueBwdISA_SB_SD_Li256ELb1ELb0ELi2EEENS1_25SingleTileBwdLPTSchedulerILb1ELi128ELb1EEEEEEEEEvNT_6ParamsE$_ZN4cute5tupleIJNS0_IJNS_1CILi8EEENS1_ILi2EEES3_S3_S2_S3_EEENS0_IJNS1_ILi1EEEiiiNS1_ILi72EEENS1_ILi512EEEEEEEEC2ERKS4_RKS8_,($_ZN7cutlass13device_kernelIN5flash19enable_sm80_to_sm89INS1_16FlashAttnBwdSm80INS1_25CollectiveMainloopBwdSm80ILi2ELi2EN4cute5tupleIJNS5_1CILi128EEES8_NS7_ILi64EEEEEENS_6half_tEfNS_4arch4Sm80ELb1ELb0ELb1ELb1ELb1ELb0ELb0ELb0ELi2ELi4ELi4ELi4ELb0EEENS1_21CollectiveEpilogueBwdISA_SB_SD_Li256ELb1ELb0ELi2EEENS1_25SingleTileBwdLPTSchedulerILb1ELi128ELb1EEEEEEEEEvNT_6ParamsE$_ZN4cute5tupleIJNS_7SwizzleILi3ELi3ELi3EEENS_9MixedBitsILj0ELj432EEENS_6LayoutINS0_IJNS0_IJNS_1CILi2EEES7_S7_EEES7_NS6_ILi8EEEEEENS0_IJNS0_IJNS6_ILi64EEES9_NS6_ILi512EEEEEENS6_ILi8192EEENS6_ILi1024EEEEEEEEEEC2ERKS2_RKS4_RKSH_ - $_ZN7cutlass13device_kernelIN5flash19enable_sm80_to_sm89INS1_16FlashAttnBwdSm80INS1_25CollectiveMainloopBwdSm80ILi2ELi2EN4cute5tupleIJNS5_1CILi128EEES8_NS7_ILi64EEEEEENS_6half_tEfNS_4arch4Sm80ELb1ELb0ELb1ELb1ELb1ELb0ELb0ELb0ELi2ELi4ELi4ELi4ELb0EEENS1_21CollectiveEpilogueBwdISA_SB_SD_Li256ELb1ELb0ELi2EEENS1_25SingleTileBwdLPTSchedulerILb1ELi128ELb1EEEEEEEEEvNT_6ParamsE$_ZN4cute5tupleIJNS0_IJNS_1CILi8EEENS1_ILi2EEES3_S3_S2_S3_EEENS0_IJNS1_ILi1EEEiiiNS1_ILi72EEENS1_ILi512EEEEEEEEC2ERKS4_RKS8_)
$_ZN7cutlass13device_kernelIN5flash19enable_sm80_to_sm89INS1_16FlashAttnBwdSm80INS1_25CollectiveMainloopBwdSm80ILi2ELi2EN4cute5tupleIJNS5_1CILi128EEES8_NS7_ILi64EEEEEENS_6half_tEfNS_4arch4Sm80ELb1ELb0ELb1ELb1ELb1ELb0ELb0ELb0ELi2ELi4ELi4ELi4ELb0EEENS1_21CollectiveEpilogueBwdISA_SB_SD_Li256ELb1ELb0ELi2EEENS1_25SingleTileBwdLPTSchedulerILb1ELi128ELb1EEEEEEEEEvNT_6ParamsE$_ZN4cute5tupleIJNS0_IJNS_1CILi8EEENS1_ILi2EEES3_S3_S2_S3_EEENS0_IJNS1_ILi1EEEiiiNS1_ILi72EEENS1_ILi512EEEEEEEEC2ERKS4_RKS8_:
[----:B------:R-:W-:Y:S01]  /*a5c0*/  IADD3 R4, R83, -c[0x0][0x20], RZ ;  /* 0x8000080053047a10 */ /* 0x000fe20007ffe0ff */
[----:B------:R-:W-:Y:S01]  /*a5d0*/  IMAD.MOV.U32 R36, RZ, RZ, R6 ;  /* 0x000000ffff247224 */ /* 0x000fe200078e0006 */
[----:B------:R-:W-:-:S03]  /*a5e0*/  MOV R37, 0x0 ;  /* 0x0000000000257802 */ /* 0x000fc60000000f00 */
[----:B------:R1:W-:Y:S04]  /*a5f0*/  STL [R4], R2 ;  /* 0x0000000204007387 */ /* 0x0003e80000100800 */
[----:B------:R1:W-:Y:S04]  /*a600*/  STL [R4+0x4], R3 ;  /* 0x0000040304007387 */ /* 0x0003e80000100800 */
[----:B------:R1:W-:Y:S01]  /*a610*/  STL [R4+0x8], R5 ;  /* 0x0000080504007387 */ /* 0x0003e20000100800 */
[----:B------:R-:W-:Y:S05]  /*a620*/  RET.REL.NODEC R36 `(_ZN7cutlass13device_kernelIN5flash19enable_sm80_to_sm89INS1_16FlashAttnBwdSm80INS1_25CollectiveMainloopBwdSm80ILi2ELi2EN4cute5tupleIJNS5_1CILi128EEES8_NS7_ILi64EEEEEENS_6half_tEfNS_4arch4Sm80ELb1ELb0ELb1ELb1ELb1ELb0ELb0ELb0ELi2ELi4ELi4ELi4ELb0EEENS1_21CollectiveEpilogueBwdISA_SB_SD_Li256ELb1ELb0ELi2EEENS1_25SingleTileBwdLPTSchedulerILb1ELi128ELb1EEEEEEEEEvNT_6ParamsE) ;  /* 0xffff59d024007950 */ /* 0x000fea0003c3ffff */
        .type           $_ZN7cutlass13device_kernelIN5flash19enable_sm80_to_sm89INS1_16FlashAttnBwdSm80INS1_25CollectiveMainloopBwdSm80ILi2ELi2EN4cute5tupleIJNS5_1CILi128EEES8_NS7_ILi64EEEEEENS_6half_tEfNS_4arch4Sm80ELb1ELb0ELb1ELb1ELb1ELb0ELb0ELb0ELi2ELi4ELi4ELi4ELb0EEENS1_21CollectiveEpilogueBwdISA_SB_SD_Li256ELb1ELb0ELi2EEENS1_25SingleTileBwdLPTSchedulerILb1ELi128ELb1EEEEEEEEEvNT_6ParamsE$_ZN4cute5tupleIJNS_7SwizzleILi3ELi3ELi3EEENS_9MixedBitsILj0ELj432EEENS_6LayoutINS0_IJNS0_IJNS_1CILi2EEES7_S7_EEES7_NS6_ILi8EEEEEENS0_IJNS0_IJNS6_ILi64EEES9_NS6_ILi512EEEEEENS6_ILi8192EEENS6_ILi1024EEEEEEEEEEC2ERKS2_RKS4_RKSH_,@function
        .size           $_ZN7cutlass13device_kernelIN5flash19enable_sm80_to_sm89INS1_16FlashAttnBwdSm80INS1_25CollectiveMainloopBwdSm80ILi2ELi2EN4cute5tupleIJNS5_1CILi128EEES8_NS7_ILi64EEEEEENS_6half_tEfNS_4arch4Sm80ELb1ELb0ELb1ELb1ELb1ELb0ELb0ELb0ELi2ELi4ELi4ELi4ELb0EEENS1_21CollectiveEpilogueBwdISA_SB_SD_Li256ELb1ELb0ELi2EEENS1_25SingleTileBwdLPTSchedulerILb1ELi128ELb1EEEEEEEEEvNT_6ParamsE$_ZN4cute5tupleIJNS_7SwizzleILi3ELi3ELi3EEENS_9MixedBitsILj0ELj432EEENS_6LayoutINS0_IJNS0_IJNS_1CILi2EEES7_S7_EEES7_NS6_ILi8EEEEEENS0_IJNS0_IJNS6_ILi64EEES9_NS6_ILi512EEEEEENS6_ILi8192EEENS6_ILi1024EEEEEEEEEEC2ERKS2_RKS4_RKSH_,($_ZN7cutlass13device_kernelIN5flash19enable_sm80_to_sm89INS1_16FlashAttnBwdSm80INS1_25CollectiveMainloopBwdSm80ILi2ELi2EN4cute5tupleIJNS5_1CILi128EEES8_NS7_ILi64EEEEEENS_6half_tEfNS_4arch4Sm80ELb1ELb0ELb1ELb1ELb1ELb0ELb0ELb0ELi2ELi4ELi4ELi4ELb0EEENS1_21CollectiveEpilogueBwdISA_SB_SD_Li256ELb1ELb0ELi2EEENS1_25SingleTileBwdLPTSchedulerILb1ELi128ELb1EEEEEEEEEvNT_6ParamsE$_ZN4cute8smem_ptrIPN7cutlass6half_tEECI1NS_12iter_adaptorIS3_S4_EEES3_ - $_ZN7cutlass13device_kernelIN5flash19enable_sm80_to_sm89INS1_16FlashAttnBwdSm80INS1_25CollectiveMainloopBwdSm80ILi2ELi2EN4cute5tupleIJNS5_1CILi128EEES8_NS7_ILi64EEEEEENS_6half_tEfNS_4arch4Sm80ELb1ELb0ELb1ELb1ELb1ELb0ELb0ELb0ELi2ELi4ELi4ELi4ELb0EEENS1_21CollectiveEpilogueBwdISA_SB_SD_Li256ELb1ELb0ELi2EEENS1_25SingleTileBwdLPTSchedulerILb1ELi128ELb1EEEEEEEEEvNT_6ParamsE$_ZN4cute5tupleIJNS_7SwizzleILi3ELi3ELi3EEENS_9MixedBitsILj0ELj432EEENS_6LayoutINS0_IJNS0_IJNS_1CILi2EEES7_S7_EEES7_NS6_ILi8EEEEEENS0_IJNS0_IJNS6_ILi64EEES9_NS6_ILi512EEEEEENS6_ILi8192EEENS6_ILi1024EEEEEEEEEEC2ERKS2_RKS4_RKSH_)
$_ZN7cutlass13device_kernelIN5flash19enable_sm80_to_sm89INS1_16FlashAttnBwdSm80INS1_25CollectiveMainloopBwdSm80ILi2ELi2EN4cute5tupleIJNS5_1CILi128EEES8_NS7_ILi64EEEEEENS_6half_tEfNS_4arch4Sm80ELb1ELb0ELb1ELb1ELb1ELb0ELb0ELb0ELi2ELi4ELi4ELi4ELb0EEENS1_21CollectiveEpilogueBwdISA_SB_SD_Li256ELb1ELb0ELi2EEENS1_25SingleTileBwdLPTSchedulerILb1ELi128ELb1EEEEEEEEEvNT_6ParamsE$_ZN4cute5tupleIJNS_7SwizzleILi3ELi3ELi3EEENS_9MixedBitsILj0ELj432EEENS_6LayoutINS0_IJNS0_IJNS_1CILi2EEES7_S7_EEES7_NS6_ILi8EEEEEENS0_IJNS0_IJNS6_ILi64EEES9_NS6_ILi512EEEEEENS6_ILi8192EEENS6_ILi1024EEEEEEEEEEC2ERKS2_RKS4_RKSH_:
[----:B------:R-:W-:Y:S02]  /*a630*/  IADD3 R2, R60, -c[0x0][0x20], RZ ;  /* 0x800008003c027a10 */ /* 0x000fe40007ffe0ff */
[----:B------:R-:W-:-:S03]  /*a640*/  MOV R5, 0x0 ;  /* 0x0000000000057802 */ /* 0x000fc60000000f00 */
[----:B------:R1:W-:Y:S01]  /*a650*/  STL [R2], R3 ;  /* 0x0000000302007387 */ /* 0x0003e20000100800 */
[----:B------:R-:W-:Y:S05]  /*a660*/  RET.REL.NODEC R4 `(_ZN7cutlass13device_kernelIN5flash19enable_sm80_to_sm89INS1_16FlashAttnBwdSm80INS1_25CollectiveMainloopBwdSm80ILi2ELi2EN4cute5tupleIJNS5_1CILi128EEES8_NS7_ILi64EEEEEENS_6half_tEfNS_4arch4Sm80ELb1ELb0ELb1ELb1ELb1ELb0ELb0ELb0ELi2ELi4ELi4ELi4ELb0EEENS1_21CollectiveEpilogueBwdISA_SB_SD_Li256ELb1ELb0ELi2EEENS1_25SingleTileBwdLPTSchedulerILb1ELi128ELb1EEEEEEEEEvNT_6ParamsE) ;  /* 0xffff599004007950 */ /* 0x000fea0003c3ffff */
        .type           $_ZN7cutlass13device_kernelIN5flash19enable_sm80_to_sm89INS1_16FlashAttnBwdSm80INS1_25CollectiveMainloopBwdSm80ILi2ELi2EN4cute5tupleIJNS5_1CILi128EEES8_NS7_ILi64EEEEEENS_6half_tEfNS_4arch4Sm80ELb1ELb0ELb1ELb1ELb1ELb0ELb0ELb0ELi2ELi4ELi4ELi4ELb0EEENS1_21CollectiveEpilogueBwdISA_SB_SD_Li256ELb1ELb0ELi2EEENS1_25SingleTileBwdLPTSchedulerILb1ELi128ELb1EEEEEEEEEvNT_6ParamsE$_ZN4cute8smem_ptrIPN7cutlass6half_tEECI1NS_12iter_adaptorIS3_S4_EEES3_,@function
        .size           $_ZN7cutlass13device_kernelIN5flash19enable_sm80_to_sm89INS1_16FlashAttnBwdSm80INS1_25CollectiveMainloopBwdSm80ILi2ELi2EN4cute5tupleIJNS5_1CILi128EEES8_NS7_ILi64EEEEEENS_6half_tEfNS_4arch4Sm80ELb1ELb0ELb1ELb1ELb1ELb0ELb0ELb0ELi2ELi4ELi4ELi4ELb0EEENS1_21CollectiveEpilogueBwdISA_SB_SD_Li256ELb1ELb0ELi2EEENS1_25SingleTileBwdLPTSchedulerILb1ELi128ELb1EEEEEEEEEvNT_6ParamsE$_ZN4cute8smem_ptrIPN7cutlass6half_tEECI1NS_12iter_adaptorIS3_S4_EEES3_,($_ZN7cutlass13device_kernelIN5flash19enable_sm80_to_sm89INS1_16FlashAttnBwdSm80INS1_25CollectiveMainloopBwdSm80ILi2ELi2EN4cute5tupleIJNS5_1CILi128EEES8_NS7_ILi64EEEEEENS_6half_tEfNS_4arch4Sm80ELb1ELb0ELb1ELb1ELb1ELb0ELb0ELb0ELi2ELi4ELi4ELi4ELb0EEENS1_21CollectiveEpilogueBwdISA_SB_SD_Li256ELb1ELb0ELi2EEENS1_25SingleTileBwdLPTSchedulerILb1ELi128ELb1EEEEEEEEEvNT_6ParamsE$_ZN4cute8smem_ptrIPN7cutlass9uint128_tEECI1NS_12iter_adaptorIS3_S4_EEES3_ - $_ZN7cutlass13device_kernelIN5flash19enable_sm80_to_sm89INS1_16FlashAttnBwdSm80INS1_25CollectiveMainloopBwdSm80ILi2ELi2EN4cute5tupleIJNS5_1CILi128EEES8_NS7_ILi64EEEEEENS_6half_tEfNS_4arch4Sm80ELb1ELb0ELb1ELb1ELb1ELb0ELb0ELb0ELi2ELi4ELi4ELi4ELb0EEENS1_21CollectiveEpilogueBwdISA_SB_SD_Li256ELb1ELb0ELi2EEENS1_25SingleTileBwdLPTSchedulerILb1ELi128ELb1EEEEEEEEEvNT_6ParamsE$_ZN4cute8smem_ptrIPN7cutlass6half_tEECI1NS_12iter_adaptorIS3_S4_EEES3_)
$_ZN7cutlass13device_kernelIN5flash19enable_sm80_to_sm89INS1_16FlashAttnBwdSm80INS1_25CollectiveMainloopBwdSm80ILi2ELi2EN4cute5tupleIJNS5_1CILi128EEES8_NS7_ILi64EEEEEENS_6half_tEfNS_4arch4Sm80ELb1ELb0ELb1ELb1ELb1ELb0ELb0ELb0ELi2ELi4ELi4ELi4ELb0EEENS1_21CollectiveEpilogueBwdISA_SB_SD_Li256ELb1ELb0ELi2EEENS1_25SingleTileBwdLPTSchedulerILb1ELi128ELb1EEEEEEEEEvNT_6ParamsE$_ZN4cute8smem_ptrIPN7cutlass6half_tEECI1NS_12iter_adaptorIS3_S4_EEES3_:
[----:B------:R-:W-:Y:S02]  /*a670*/  IADD3 R38, R38, -c[0x0][0x20], RZ ;  /* 0x8000080026267a10 */ /* 0x000fe40007ffe0ff */
[----:B------:R-:W-:-:S03]  /*a680*/  MOV R47, 0x0 ;  /* 0x00000000002f7802 */ /* 0x000fc60000000f00 */
[----:B------:R1:W-:Y:S01]  /*a690*/  STL.64 [R38], R2 ;  /* 0x0000000226007387 */ /* 0x0003e20000100a00 */
[----:B------:R-:W-:Y:S05]  /*a6a0*/  RET.REL.NODEC R46 `(_ZN7cutlass13device_kernelIN5flash19enable_sm80_to_sm89INS1_16FlashAttnBwdSm80INS1_25CollectiveMainloopBwdSm80ILi2ELi2EN4cute5tupleIJNS5_1CILi128EEES8_NS7_ILi64EEEEEENS_6half_tEfNS_4arch4Sm80ELb1ELb0ELb1ELb1ELb1ELb0ELb0ELb0ELi2ELi4ELi4ELi4ELb0EEENS1_21CollectiveEpilogueBwdISA_SB_SD_Li256ELb1ELb0ELi2EEENS1_25SingleTileBwdLPTSchedulerILb1ELi128ELb1EEEEEEEEEvNT_6ParamsE) ;  /* 0xffff59502e007950 */ /* 0x000fea0003c3ffff */
        .type           $_ZN7cutlass13device_kernelIN5flash19enable_sm80_to_sm89INS1_16FlashAttnBwdSm80INS1_25CollectiveMainloopBwdSm80ILi2ELi2EN4cute5tupleIJNS5_1CILi128EEES8_NS7_ILi64EEEEEENS_6half_tEfNS_4arch4Sm80ELb1ELb0ELb1ELb1ELb1ELb0ELb0ELb0ELi2ELi4ELi4ELi4ELb0EEENS1_21CollectiveEpilogueBwdISA_SB_SD_Li256ELb1ELb0ELi2EEENS1_25SingleTileBwdLPTSchedulerILb1ELi128ELb1EEEEEEEEEvNT_6ParamsE$_ZN4cute8smem_ptrIPN7cutlass9uint128_tEECI1NS_12iter_adaptorIS3_S4_EEES3_,@function
        .size           $_ZN7cutlass13device_kernelIN5flash19enable_sm80_to_sm89INS1_16FlashAttnBwdSm80INS1_25CollectiveMainloopBwdSm80ILi2ELi2EN4cute5tupleIJNS5_1CILi128EEES8_NS7_ILi64EEEEEENS_6half_tEfNS_4arch4Sm80ELb1ELb0ELb1ELb1ELb1ELb0ELb0ELb0ELi2ELi4ELi4ELi4ELb0EEENS1_21CollectiveEpilogueBwdISA_SB_SD_Li256ELb1ELb0ELi2EEENS1_25SingleTileBwdLPTSchedulerILb1ELi128ELb1EEEEEEEEEvNT_6ParamsE$_ZN4cute8smem_ptrIPN7cutlass9uint128_tEECI1NS_12iter_adaptorIS3_S4_EEES3_,($_ZN7cutlass13device_kernelIN5flash19enable_sm80_to_sm89INS1_16FlashAttnBwdSm80INS1_25CollectiveMainloopBwdSm80ILi2ELi2EN4cute5tupleIJNS5_1CILi128EEES8_NS7_ILi64EEEEEENS_6half_tEfNS_4arch4Sm80ELb1ELb0ELb1ELb1ELb1ELb0ELb0ELb0ELi2ELi4ELi4ELi4ELb0EEENS1_21CollectiveEpilogueBwdISA_SB_SD_Li256ELb1ELb0ELi2EEENS1_25SingleTileBwdLPTSchedulerILb1ELi128ELb1EEEEEEEEEvNT_6ParamsE$_ZN4cute8smem_ptrIPfECI1NS_12iter_adaptorIS1_S2_EEES1_ - $_ZN7cutlass13device_kernelIN5flash19enable_sm80_to_sm89INS1_16FlashAttnBwdSm80INS1_25CollectiveMainloopBwdSm80ILi2ELi2EN4cute5tupleIJNS5_1CILi128EEES8_NS7_ILi64EEEEEENS_6half_tEfNS_4arch4Sm80ELb1ELb0ELb1ELb1ELb1ELb0ELb0ELb0ELi2ELi4ELi4ELi4ELb0EEENS1_21CollectiveEpilogueBwdISA_SB_SD_Li256ELb1ELb0ELi2EEENS1_25SingleTileBwdLPTSchedulerILb1ELi128ELb1EEEEEEEEEvNT_6ParamsE$_ZN4cute8smem_ptrIPN7cutlass9uint128_tEECI1NS_12iter_adaptorIS3_S4_EEES3_)
$_ZN7cutlass13device_kernelIN5flash19enable_sm80_to_sm89INS1_16FlashAttnBwdSm80INS1_25CollectiveMainloopBwdSm80ILi2ELi2EN4cute5tupleIJNS5_1CILi128EEES8_NS7_ILi64EEEEEENS_6half_tEfNS_4arch4Sm80ELb1ELb0ELb1ELb1ELb1ELb0ELb0ELb0ELi2ELi4ELi4ELi4ELb0EEENS1_21CollectiveEpilogueBwdISA_SB_SD_Li256ELb1ELb0ELi2EEENS1_25SingleTileBwdLPTSchedulerILb1ELi128ELb1EEEEEEEEEvNT_6ParamsE$_ZN4cute8smem_ptrIPN7cutlass9uint128_tEECI1NS_12iter_adaptorIS3_S4_EEES3_:
[----:B------:R-:W-:Y:S02]  /*a6b0*/  IADD3 R38, R83, -c[0x0][0x20], RZ ;  /* 0x8000080053267a10 */ /* 0x000fe40007ffe0ff */
[----:B------:R-:W-:-:S03]  /*a6c0*/  MOV R47, 0x0 ;  /* 0x00000000002f7802 */ /* 0x000fc60000000f00 */
[----:B------:R1:W-:Y:S01]  /*a6d0*/  STL.64 [R38], R2 ;  /* 0x0000000226007387 */ /* 0x0003e20000100a00 */
[----:B------:R-:W-:Y:S05]  /*a6e0*/  RET.REL.NODEC R46 `(_ZN7cutlass13device_kernelIN5flash19enable_sm80_to_sm89INS1_16FlashAttnBwdSm80INS1_25CollectiveMainloopBwdSm80ILi2ELi2EN4cute5tupleIJNS5_1CILi128EEES8_NS7_ILi64EEEEEENS_6half_tEfNS_4arch4Sm80ELb1ELb0ELb1ELb1ELb1ELb0ELb0ELb0ELi2ELi4ELi4ELi4ELb0EEENS1_21CollectiveEpilogueBwdISA_SB_SD_Li256ELb1ELb0ELi2EEENS1_25SingleTileBwdLPTSchedulerILb1ELi128ELb1EEEEEEEEEvNT_6ParamsE) ;  /* 0xffff59102e007950 */ /* 0x000fea0003c3ffff */
        .type           $_ZN7cutlass13device_kernelIN5flash19enable_sm80_to_sm89INS1_16FlashAttnBwdSm80INS1_25CollectiveMainloopBwdSm80ILi2ELi2EN4cute5tupleIJNS5_1CILi128EEES8_NS7_ILi64EEEEEENS_6half_tEfNS_4arch4Sm80ELb1ELb0ELb1ELb1ELb1ELb0ELb0ELb0ELi2ELi4ELi4ELi4ELb0EEENS1_21CollectiveEpilogueBwdISA_SB_SD_Li256ELb1ELb0ELi2EEENS1_25SingleTileBwdLPTSchedulerILb1ELi128ELb1EEEEEEEEEvNT_6ParamsE$_ZN4cute8smem_ptrIPfECI1NS_12iter_adaptorIS1_S2_EEES1_,@function
        .size           $_ZN7cutlass13device_kernelIN5flash19enable_sm80_to_sm89INS1_16FlashAttnBwdSm80INS1_25CollectiveMainloopBwdSm80ILi2ELi2EN4cute5tupleIJNS5_1CILi128EEES8_NS7_ILi64EEEEEENS_6half_tEfNS_4arch4Sm80ELb1ELb0ELb1ELb1ELb1ELb0ELb0ELb0ELi2ELi4ELi4ELi4ELb0EEENS1_21CollectiveEpilogueBwdISA_SB_SD_Li256ELb1ELb0ELi2EEENS1_25SingleTileBwdLPTSchedulerILb1ELi128ELb1EEEEEEEEEvNT_6ParamsE$_ZN4cute8smem_ptrIPfECI1NS_12iter_adaptorIS1_S2_EEES1_,($_ZN7cutlass13device_kernelIN5flash19enable_sm80_to_sm89INS1_16FlashAttnBwdSm80INS1_25CollectiveMainloopBwdSm80ILi2ELi2EN4cute5tupleIJNS5_1CILi128EEES8_NS7_ILi64EEEEEENS_6half_tEfNS_4arch4Sm80ELb1ELb0ELb1ELb1ELb1ELb0ELb0ELb0ELi2ELi4ELi4ELi4ELb0EEENS1_21CollectiveEpilogueBwdISA_SB_SD_Li256ELb1ELb0ELi2EEENS1_25SingleTileBwdLPTSchedulerILb1ELi128ELb1EEEEEEEEEvNT_6ParamsE$_ZN4cute8smem_ptrIPjECI1NS_12iter_adaptorIS1_S2_EEES1_ - $_ZN7cutlass13device_kernelIN5flash19enable_sm80_to_sm89INS1_16FlashAttnBwdSm80INS1_25CollectiveMainloopBwdSm80ILi2ELi2EN4cute5tupleIJNS5_1CILi128EEES8_NS7_ILi64EEEEEENS_6half_tEfNS_4arch4Sm80ELb1ELb0ELb1ELb1ELb1ELb0ELb0ELb0ELi2ELi4ELi4ELi4ELb0EEENS1_21CollectiveEpilogueBwdISA_SB_SD_Li256ELb1ELb0ELi2EEENS1_25SingleTileBwdLPTSchedulerILb1ELi128ELb1EEEEEEEEEvNT_6ParamsE$_ZN4cute8smem_ptrIPfECI1NS_12iter_adaptorIS1_S2_EEES1_)
$_ZN7cutlass13device_kernelIN5flash19enable_sm80_to_sm89INS1_16FlashAttnBwdSm80INS1_25CollectiveMainloopBwdSm80ILi2ELi2EN4cute5tupleIJNS5_1CILi128EEES8_NS7_ILi64EEEEEENS_6half_tEfNS_4arch4Sm80ELb1ELb0ELb1ELb1ELb1ELb0ELb0ELb0ELi2ELi4ELi4ELi4ELb0EEENS1_21CollectiveEpilogueBwdISA_SB_SD_Li256ELb1ELb0ELi2EEENS1_25SingleTileBwdLPTSchedulerILb1ELi128ELb1EEEEEEEEEvNT_6ParamsE$_ZN4cute8smem_ptrIPfECI1NS_12iter_adaptorIS1_S2_EEES1_:
[----:B------:R-:W-:Y:S02]  /*a6f0*/  IADD3 R8, R60, -c[0x0][0x20], RZ ;  /* 0x800008003c087a10 */ /* 0x000fe40007ffe0ff */
[----:B------:R-:W-:-:S03]  /*a700*/  MOV R11, 0x0 ;  /* 0x00000000000b7802 */ /* 0x000fc60000000f00 */
[----:B------:R1:W-:Y:S01]  /*a710*/  STL.64 [R8], R4 ;  /* 0x0000000408007387 */ /* 0x0003e20000100a00 */
[----:B------:R-:W-:Y:S05]  /*a720*/  RET.REL.NODEC R10 `(_ZN7cutlass13device_kernelIN5flash19enable_sm80_to_sm89INS1_16FlashAttnBwdSm80INS1_25CollectiveMainloopBwdSm80ILi2ELi2EN4cute5tupleIJNS5_1CILi128EEES8_NS7_ILi64EEEEEENS_6half_tEfNS_4arch4Sm80ELb1ELb0ELb1ELb1ELb1ELb0ELb0ELb0ELi2ELi4ELi4ELi4ELb0EEENS1_21CollectiveEpilogueBwdISA_SB_SD_Li256ELb1ELb0ELi2EEENS1_25SingleTileBwdLPTSchedulerILb1ELi128ELb1EEEEEEEEEvNT_6ParamsE) ;  /* 0xffff58d00a007950 */ /* 0x000fea0003c3ffff */
        .type           $_ZN7cutlass13device_kernelIN5flash19enable_sm80_to_sm89INS1_16FlashAttnBwdSm80INS1_25CollectiveMainloopBwdSm80ILi2ELi2EN4cute5tupleIJNS5_1CILi128EEES8_NS7_ILi64EEEEEENS_6half_tEfNS_4arch4Sm80ELb1ELb0ELb1ELb1ELb1ELb0ELb0ELb0ELi2ELi4ELi4ELi4ELb0EEENS1_21CollectiveEpilogueBwdISA_SB_SD_Li256ELb1ELb0ELi2EEENS1_25SingleTileBwdLPTSchedulerILb1ELi128ELb1EEEEEEEEEvNT_6ParamsE$_ZN4cute8smem_ptrIPjECI1NS_12iter_adaptorIS1_S2_EEES1_,@function
        .size           $_ZN7cutlass13device_kernelIN5flash19enable_sm80_to_sm89INS1_16FlashAttnBwdSm80INS1_25CollectiveMainloopBwdSm80ILi2ELi2EN4cute5tupleIJNS5_1CILi128EEES8_NS7_ILi64EEEEEENS_6half_tEfNS_4arch4Sm80ELb1ELb0ELb1ELb1ELb1ELb0ELb0ELb0ELi2ELi4ELi4ELi4ELb0EEENS1_21CollectiveEpilogueBwdISA_SB_SD_Li256ELb1ELb0ELi2EEENS1_25SingleTileBwdLPTSchedulerILb1ELi128ELb1EEEEEEEEEvNT_6ParamsE$_ZN4cute8smem_ptrIPjECI1NS_12iter_adaptorIS1_S2_EEES1_,($_ZN7cutlass13device_kernelIN5flash19enable_sm80_to_sm89INS1_16FlashAttnBwdSm80INS1_25CollectiveMainloopBwdSm80ILi2ELi2EN4cute5tupleIJNS5_1CILi128EEES8_NS7_ILi64EEEEEENS_6half_tEfNS_4arch4Sm80ELb1ELb0ELb1ELb1ELb1ELb0ELb0ELb0ELi2ELi4ELi4ELi4ELb0EEENS1_21CollectiveEpilogueBwdISA_SB_SD_Li256ELb1ELb0ELi2EEENS1_25SingleTileBwdLPTSchedulerILb1ELi128ELb1EEEEEEEEEvNT_6ParamsE$_ZN73_INTERNAL_e48e4f46_37_flash_bwd_hdim64_fp16_softcap_sm80_cu_3fbc093a_281817__float22half2_rnE6float2 - $_ZN7cutlass13device_kernelIN5flash19enable_sm80_to_sm89INS1_16FlashAttnBwdSm80INS1_25CollectiveMainloopBwdSm80ILi2ELi2EN4cute5tupleIJNS5_1CILi128EEES8_NS7_ILi64EEEEEENS_6half_tEfNS_4arch4Sm80ELb1ELb0ELb1ELb1ELb1ELb0ELb0ELb0ELi2ELi4ELi4ELi4ELb0EEENS1_21CollectiveEpilogueBwdISA_SB_SD_Li256ELb1ELb0ELi2EEENS1_25SingleTileBwdLPTSchedulerILb1ELi128ELb1EEEEEEEEEvNT_6ParamsE$_ZN4cute8smem_ptrIPjECI1NS_12iter_adaptorIS1_S2_EEES1_)
$_ZN7cutlass13device_kernelIN5flash19enable_sm80_to_sm89INS1_16FlashAttnBwdSm80INS1_25CollectiveMainloopBwdSm80ILi2ELi2EN4cute5tupleIJNS5_1CILi128EEES8_NS7_ILi64EEEEEENS_6half_tEfNS_4arch4Sm80ELb1ELb0ELb1ELb1ELb1ELb0ELb0ELb0ELi2ELi4ELi4ELi4ELb0EEENS1_21CollectiveEpilogueBwdISA_SB_SD_Li256ELb1ELb0ELi2EEENS1_25SingleTileBwdLPTSchedulerILb1ELi128ELb1EEEEEEEEEvNT_6ParamsE$_ZN4cute8smem_ptrIPjECI1NS_12iter_adaptorIS1_S2_EEES1_:
[----:B------:R-:W-:Y:S01]  /*a730*/  IADD3 R16, R70, -c[0x0][0x20], RZ ;  /* 0x8000080046107a10 */ /* 0x000fe20007ffe0ff */
[----:B------:R-:W-:Y:S01]  /*a740*/  IMAD.MOV.U32 R20, RZ, RZ, R18 ;  /* 0x000000ffff147224 */ /* 0x000fe200078e0012 */
[----:B------:R-:W-:-:S03]  /*a750*/  MOV R21, 0x0 ;  /* 0x0000000000157802 */ /* 0x000fc60000000f00 */
[----:B------:R1:W-:Y:S01]  /*a760*/  STL.64 [R16], R2 ;  /* 0x0000000210007387 */ /* 0x0003e20000100a00 */
[----:B------:R-:W-:Y:S05]  /*a770*/  RET.REL.NODEC R20 `(_ZN7cutlass13device_kernelIN5flash19enable_sm80_to_sm89INS1_16FlashAttnBwdSm80INS1_25CollectiveMainloopBwdSm80ILi2ELi2EN4cute5tupleIJNS5_1CILi128EEES8_NS7_ILi64EEEEEENS_6half_tEfNS_4arch4Sm80ELb1ELb0ELb1ELb1ELb1ELb0ELb0ELb0ELi2ELi4ELi4ELi4ELb0EEENS1_21CollectiveEpilogueBwdISA_SB_SD_Li256ELb1ELb0ELi2EEENS1_25SingleTileBwdLPTSchedulerILb1ELi128ELb1EEEEEEEEEvNT_6ParamsE) ;  /* 0xffff588014007950 */ /* 0x000fea0003c3ffff */
        .type           $_ZN7cutlass13device_kernelIN5flash19enable_sm80_to_sm89INS1_16FlashAttnBwdSm80INS1_25CollectiveMainloopBwdSm80ILi2ELi2EN4cute5tupleIJNS5_1CILi128EEES8_NS7_ILi64EEEEEENS_6half_tEfNS_4arch4Sm80ELb1ELb0ELb1ELb1ELb1ELb0ELb0ELb0ELi2ELi4ELi4ELi4ELb0EEENS1_21CollectiveEpilogueBwdISA_SB_SD_Li256ELb1ELb0ELi2EEENS1_25SingleTileBwdLPTSchedulerILb1ELi128ELb1EEEEEEEEEvNT_6ParamsE$_ZN73_INTERNAL_e48e4f46_37_flash_bwd_hdim64_fp16_softcap_sm80_cu_3fbc093a_281817__float22half2_rnE6float2,@function
        .size           $_ZN7cutlass13device_kernelIN5flash19enable_sm80_to_sm89INS1_16FlashAttnBwdSm80INS1_25CollectiveMainloopBwdSm80ILi2ELi2EN4cute5tupleIJNS5_1CILi128EEES8_NS7_ILi64EEEEEENS_6half_tEfNS_4arch4Sm80ELb1ELb0ELb1ELb1ELb1ELb0ELb0ELb0ELi2ELi4ELi4ELi4ELb0EEENS1_21CollectiveEpilogueBwdISA_SB_SD_Li256ELb1ELb0ELi2EEENS1_25SingleTileBwdLPTSchedulerILb1ELi128ELb1EEEEEEEEEvNT_6ParamsE$_ZN73_INTERNAL_e48e4f46_37_flash_bwd_hdim64_fp16_softcap_sm80_cu_3fbc093a_281817__float22half2_rnE6float2,($_ZN7cutlass13device_kernelIN5flash19enable_sm80_to_sm89INS1_16FlashAttnBwdSm80INS1_25CollectiveMainloopBwdSm80ILi2ELi2EN4cute5tupleIJNS5_1CILi128EEES8_NS7_ILi64EEEEEENS_6half_tEfNS_4arch4Sm80ELb1ELb0ELb1ELb1ELb1ELb0ELb0ELb0ELi2ELi4ELi4ELi4ELb0EEENS1_21CollectiveEpilogueBwdISA_SB_SD_Li256ELb1ELb0ELi2EEENS1_25SingleTileBwdLPTSchedulerILb1ELi128ELb1EEEEEEEEEvNT_6ParamsE$_ZN7__half2aSEOKS_ - $_ZN7cutlass13device_kernelIN5flash19enable_sm80_to_sm89INS1_16FlashAttnBwdSm80INS1_25CollectiveMainloopBwdSm80ILi2ELi2EN4cute5tupleIJNS5_1CILi128EEES8_NS7_ILi64EEEEEENS_6half_tEfNS_4arch4Sm80ELb1ELb0ELb1ELb1ELb1ELb0ELb0ELb0ELi2ELi4ELi4ELi4ELb0EEENS1_21CollectiveEpilogueBwdISA_SB_SD_Li256ELb1ELb0ELi2EEENS1_25SingleTileBwdLPTSchedulerILb1ELi128ELb1EEEEEEEEEvNT_6ParamsE$_ZN73_INTERNAL_e48e4f46_37_flash_bwd_hdim64_fp16_softcap_sm80_cu_3fbc093a_281817__float22half2_rnE6float2)
$_ZN7cutlass13device_kernelIN5flash19enable_sm80_to_sm89INS1_16FlashAttnBwdSm80INS1_25CollectiveMainloopBwdSm80ILi2ELi2EN4cute5tupleIJNS5_1CILi128EEES8_NS7_ILi64EEEEEENS_6half_tEfNS_4arch4Sm80ELb1ELb0ELb1ELb1ELb1ELb0ELb0ELb0ELi2ELi4ELi4ELi4ELb0EEENS1_21CollectiveEpilogueBwdISA_SB_SD_Li256ELb1ELb0ELi2EEENS1_25SingleTileBwdLPTSchedulerILb1ELi128ELb1EEEEEEEEEvNT_6ParamsE$_ZN73_INTERNAL_e48e4f46_37_flash_bwd_hdim64_fp16_softcap_sm80_cu_3fbc093a_281817__float22half2_rnE6float2:
[----:B------:R-:W-:Y:S01]  /*a780*/  F2FP.PACK_AB R2, R3, R2 ;  /* 0x000000020302723e */ /* 0x000fe200000000ff */
[----:B------:R-:W-:Y:S01]  /*a790*/  IMAD.MOV.U32 R15, RZ, RZ, 0x0 ;  /* 0x00000000ff0f7424 */ /* 0x000fe200078e00ff */
[----:B------:R-:W-:-:S05]  /*a7a0*/  IADD3 R3, R60, -c[0x0][0x20], RZ ;  /* 0x800008003c037a10 */ /* 0x000fca0007ffe0ff */
[----:B------:R1:W-:Y:S01]  /*a7b0*/  STL [R3], R2 ;  /* 0x0000000203007387 */ /* 0x0003e20000100800 */
[----:B------:R-:W-:Y:S05]  /*a7c0*/  RET.REL.NODEC R14 `(_ZN7cutlass13device_kernelIN5flash19enable_sm80_to_sm89INS1_16FlashAttnBwdSm80INS1_25CollectiveMainloopBwdSm80ILi2ELi2EN4cute5tupleIJNS5_1CILi128EEES8_NS7_ILi64EEEEEENS_6half_tEfNS_4arch4Sm80ELb1ELb0ELb1ELb1ELb1ELb0ELb0ELb0ELi2ELi4ELi4ELi4ELb0EEENS1_21CollectiveEpilogueBwdISA_SB_SD_Li256ELb1ELb0ELi2EEENS1_25SingleTileBwdLPTSchedulerILb1ELi128ELb1EEEEEEEEEvNT_6ParamsE) ;  /* 0xffff58300e007950 */ /* 0x000fea0003c3ffff */
        .type           $_ZN7cutlass13device_kernelIN5flash19enable_sm80_to_sm89INS1_16FlashAttnBwdSm80INS1_25CollectiveMainloopBwdSm80ILi2ELi2EN4cute5tupleIJNS5_1CILi128EEES8_NS7_ILi64EEEEEENS_6half_tEfNS_4arch4Sm80ELb1ELb0ELb1ELb1ELb1ELb0ELb0ELb0ELi2ELi4ELi4ELi4ELb0EEENS1_21CollectiveEpilogueBwdISA_SB_SD_Li256ELb1ELb0ELi2EEENS1_25SingleTileBwdLPTSchedulerILb1ELi128ELb1EEEEEEEEEvNT_6ParamsE$_ZN7__half2aSEOKS_,@function
        .size           $_ZN7cutlass13device_kernelIN5flash19enable_sm80_to_sm89INS1_16FlashAttnBwdSm80INS1_25CollectiveMainloopBwdSm80ILi2ELi2EN4cute5tupleIJNS5_1CILi128EEES8_NS7_ILi64EEEEEENS_6half_tEfNS_4arch4Sm80ELb1ELb0ELb1ELb1ELb1ELb0ELb0ELb0ELi2ELi4ELi4ELi4ELb0EEENS1_21CollectiveEpilogueBwdISA_SB_SD_Li256ELb1ELb0ELi2EEENS1_25SingleTileBwdLPTSchedulerILb1ELi128ELb1EEEEEEEEEvNT_6ParamsE$_ZN7__half2aSEOKS_,($_ZN7cutlass13device_kernelIN5flash19enable_sm80_to_sm89INS1_16FlashAttnBwdSm80INS1_25CollectiveMainloopBwdSm80ILi2ELi2EN4cute5tupleIJNS5_1CILi128EEES8_NS7_ILi64EEEEEENS_6half_tEfNS_4arch4Sm80ELb1ELb0ELb1ELb1ELb1ELb0ELb0ELb0ELi2ELi4ELi4ELi4ELb0EEENS1_21CollectiveEpilogueBwdISA_SB_SD_Li256ELb1ELb0ELi2EEENS1_25SingleTileBwdLPTSchedulerILb1ELi128ELb1EEEEEEEEEvNT_6ParamsE$_ZZN4cute12filter_tupleINS_5tupleIJNS1_IJNS_10UnderscoreENS_1CILi0EEEEEENS1_IJS4_S2_EEEEEENS1_IJNS1_IJNS1_IJNS3_ILi1EEES4_EEES4_EEENS1_IJNS1_IJS4_S4_EEEiEEEEEEZNS_5sliceIS7_SD_EEDaRKT_RKT0_EUlRKT_RKT0_E_EEDaSH_SK_OT1_ENKUlDpSN_E_clIJNS1_IJS9_EEENS1_IJiEEEEEEDaSU_ - $_ZN7cutlass13device_kernelIN5flash19enable_sm80_to_sm89INS1_16FlashAttnBwdSm80INS1_25CollectiveMainloopBwdSm80ILi2ELi2EN4cute5tupleIJNS5_1CILi128EEES8_NS7_ILi64EEEEEENS_6half_tEfNS_4arch4Sm80ELb1ELb0ELb1ELb1ELb1ELb0ELb0ELb0ELi2ELi4ELi4ELi4ELb0EEENS1_21CollectiveEpilogueBwdISA_SB_SD_Li256ELb1ELb0ELi2EEENS1_25SingleTileBwdLPTSchedulerILb1ELi128ELb1EEEEEEEEEvNT_6ParamsE$_ZN7__half2aSEOKS_)
$_ZN7cutlass13device_kernelIN5flash19enable_sm80_to_sm89INS1_16FlashAttnBwdSm80INS1_25CollectiveMainloopBwdSm80ILi2ELi2EN4cute5tupleIJNS5_1CILi128EEES8_NS7_ILi64EEEEEENS_6half_tEfNS_4arch4Sm80ELb1ELb0ELb1ELb1ELb1ELb0ELb0ELb0ELi2ELi4ELi4ELi4ELb0EEENS1_21CollectiveEpilogueBwdISA_SB_SD_Li256ELb1ELb0ELi2EEENS1_25SingleTileBwdLPTSchedulerILb1ELi128ELb1EEEEEEEEEvNT_6ParamsE$_ZN7__half2aSEOKS_:
[----:B------:R-:W-:-:S06]  /*a7d0*/  IADD3 R3, R60, -c[0x0][0x20], RZ ;  /* 0x800008003c037a10 */ /* 0x000fcc0007ffe0ff */
[----:B------:R-:W2:Y:S01]  /*a7e0*/  LDL R3, [R3] ;  /* 0x0000000003037983 */ /* 0x000ea20000100800 */
[----:B------:R-:W-:Y:S01]  /*a7f0*/  IADD3 R2, R59, -c[0x0][0x20], RZ ;  /* 0x800008003b027a10 */ /* 0x000fe20007ffe0ff */
[----:B------:R-:W-:-:S04]  /*a800*/  IMAD.MOV.U32 R15, RZ, RZ, 0x0 ;  /* 0x00000000ff0f7424 */ /* 0x000fc800078e00ff */
[----:B--2---:R1:W-:Y:S01]  /*a810*/  STL [R2], R3 ;  /* 0x0000000302007387 */ /* 0x0043e20000100800 */
[----:B------:R-:W-:Y:S05]  /*a820*/  RET.REL.NODEC R14 `(_ZN7cutlass13device_kernelIN5flash19enable_sm80_to_sm89INS1_16FlashAttnBwdSm80INS1_25CollectiveMainloopBwdSm80ILi2ELi2EN4cute5tupleIJNS5_1CILi128EEES8_NS7_ILi64EEEEEENS_6half_tEfNS_4arch4Sm80ELb1ELb0ELb1ELb1ELb1ELb0ELb0ELb0ELi2ELi4ELi4ELi4ELb0EEENS1_21CollectiveEpilogueBwdISA_SB_SD_Li256ELb1ELb0ELi2EEENS1_25SingleTileBwdLPTSchedulerILb1ELi128ELb1EEEEEEEEEvNT_6ParamsE) ;  /* 0xffff57d00e007950 */ /* 0x000fea0003c3ffff */
        .type           $_ZN7cutlass13device_kernelIN5flash19enable_sm80_to_sm89INS1_16FlashAttnBwdSm80INS1_25CollectiveMainloopBwdSm80ILi2ELi2EN4cute5tupleIJNS5_1CILi128EEES8_NS7_ILi64EEEEEENS_6half_tEfNS_4arch4Sm80ELb1ELb0ELb1ELb1ELb1ELb0ELb0ELb0ELi2ELi4ELi4ELi4ELb0EEENS1_21CollectiveEpilogueBwdISA_SB_SD_Li256ELb1ELb0ELi2EEENS1_25SingleTileBwdLPTSchedulerILb1ELi128ELb1EEEEEEEEEvNT_6ParamsE$_ZZN4cute12filter_tupleINS_5tupleIJNS1_IJNS_10UnderscoreENS_1CILi0EEEEEENS1_IJS4_S2_EEEEEENS1_IJNS1_IJNS1_IJNS3_ILi1EEES4_EEES4_EEENS1_IJNS1_IJS4_S4_EEEiEEEEEEZNS_5sliceIS7_SD_EEDaRKT_RKT0_EUlRKT_RKT0_E_EEDaSH_SK_OT1_ENKUlDpSN_E_clIJNS1_IJS9_EEENS1_IJiEEEEEEDaSU_,@function
        .size           $_ZN7cutlass13device_kernelIN5flash19enable_sm80_to_sm89INS1_16FlashAttnBwdSm80INS1_25CollectiveMainloopBwdSm80ILi2ELi2EN4cute5tupleIJNS5_1CILi128EEES8_NS7_ILi64EEEEEENS_6half_tEfNS_4arch4Sm80ELb1ELb0ELb1ELb1ELb1ELb0ELb0ELb0ELi2ELi4ELi4ELi4ELb0EEENS1_21CollectiveEpilogueBwdISA_SB_SD_Li256ELb1ELb0ELi2EEENS1_25SingleTileBwdLPTSchedulerILb1ELi128ELb1EEEEEEEEEvNT_6ParamsE$_ZZN4cute12filter_tupleINS_5tupleIJNS1_IJNS_10UnderscoreENS_1CILi0EEEEEENS1_IJS4_S2_EEEEEENS1_IJNS1_IJNS1_IJNS3_ILi1EEES4_EEES4_EEENS1_IJNS1_IJS4_S4_EEEiEEEEEEZNS_5sliceIS7_SD_EEDaRKT_RKT0_EUlRKT_RKT0_E_EEDaSH_SK_OT1_ENKUlDpSN_E_clIJNS1_IJS9_EEENS1_IJiEEEEEEDaSU_,($_ZN7cutlass13device_kernelIN5flash19enable_sm80_to_sm89INS1_16FlashAttnBwdSm80INS1_25CollectiveMainloopBwdSm80ILi2ELi2EN4cute5tupleIJNS5_1CILi128EEES8_NS7_ILi64EEEEEENS_6half_tEfNS_4arch4Sm80ELb1ELb0ELb1ELb1ELb1ELb0ELb0ELb0ELi2ELi4ELi4ELi4ELb0EEENS1_21CollectiveEpilogueBwdISA_SB_SD_Li256ELb1ELb0ELi2EEENS1_25SingleTileBwdLPTSchedulerILb1ELi128ELb1EEEEEEEEEvNT_6ParamsE$_ZZN4cute12filter_tupleINS_5tupleIJNS1_IJNS_1CILi0EEENS1_IJNS2_ILi1EEENS2_ILi512EEEiEEEEEENS2_ILi4096EEENS1_IJiNS2_ILi8192EEEEEEEEEZNS_7flattenISB_EEDaRKT_EUlRKT_E_EEDaSF_OT0_ENKUlDpSI_E_clIJNS1_IJS3_S4_S5_iEEENS1_IJS8_EEESA_EEEDaSM_ - $_ZN7cutlass13device_kernelIN5flash19enable_sm80_to_sm89INS1_16FlashAttnBwdSm80INS1_25CollectiveMainloopBwdSm80ILi2ELi2EN4cute5tupleIJNS5_1CILi128EEES8_NS7_ILi64EEEEEENS_6half_tEfNS_4arch4Sm80ELb1ELb0ELb1ELb1ELb1ELb0ELb0ELb0ELi2ELi4ELi4ELi4ELb0EEENS1_21CollectiveEpilogueBwdISA_SB_SD_Li256ELb1ELb0ELi2EEENS1_25SingleTileBwdLPTSchedulerILb1ELi128ELb1EEEEEEEEEvNT_6ParamsE$_ZZN4cute12filter_tupleINS_5tupleIJNS1_IJNS_10UnderscoreENS_1CILi0EEEEEENS1_IJS4_S2_EEEEEENS1_IJNS1_IJNS1_IJNS3_ILi1EEES4_EEES4_EEENS1_IJNS1_IJS4_S4_EEEiEEEEEEZNS_5sliceIS7_SD_EEDaRKT_RKT0_EUlRKT_RKT0_E_EEDaSH_SK_OT1_ENKUlDpSN_E_clIJNS1_IJS9_EEENS1_IJiEEEEEEDaSU_)
$_ZN7cutlass13device_kernelIN5flash19enable_sm80_to_sm89INS1_16FlashAttnBwdSm80INS1_25CollectiveMainloopBwdSm80ILi2ELi2EN4cute5tupleIJNS5_1CILi128EEES8_NS7_ILi64EEEEEENS_6half_tEfNS_4arch4Sm80ELb1ELb0ELb1ELb1ELb1ELb0ELb0ELb0ELi2ELi4ELi4ELi4ELb0EEENS1_21CollectiveEpilogueBwdISA_SB_SD_Li256ELb1ELb0ELi2EEENS1_25SingleTileBwdLPTSchedulerILb1ELi128ELb1EEEEEEEEEvNT_6ParamsE$_ZZN4cute12filter_tupleINS_5tupleIJNS1_IJNS_10UnderscoreENS_1CILi0EEEEEENS1_IJS4_S2_EEEEEENS1_IJNS1_IJNS1_IJNS3_ILi1EEES4_EEES4_EEENS1_IJNS1_IJS4_S4_EEEiEEEEEEZNS_5sliceIS7_SD_EEDaRKT_RKT0_EUlRKT_RKT0_E_EEDaSH_SK_OT1_ENKUlDpSN_E_clIJNS1_IJS9_EEENS1_IJiEEEEEEDaSU_:
[----:B------:R-:W-:Y:S02]  /*a830*/  MOV R6, R2 ;  /* 0x0000000200067202 */ /* 0x000fe40000000f00 */
[----:B------:R-:W-:-:S04]  /*a840*/  MOV R7, 0x0 ;  /* 0x0000000000077802 */ /* 0x000fc80000000f00 */
[----:B------:R-:W-:Y:S05]  /*a850*/  RET.REL.NODEC R6 `(_ZN7cutlass13device_kernelIN5flash19enable_sm80_to_sm89INS1_16FlashAttnBwdSm80INS1_25CollectiveMainloopBwdSm80ILi2ELi2EN4cute5tupleIJNS5_1CILi128EEES8_NS7_ILi64EEEEEENS_6half_tEfNS_4arch4Sm80ELb1ELb0ELb1ELb1ELb1ELb0ELb0ELb0ELi2ELi4ELi4ELi4ELb0EEENS1_21CollectiveEpilogueBwdISA_SB_SD_Li256ELb1ELb0ELi2EEENS1_25SingleTileBwdLPTSchedulerILb1ELi128ELb1EEEEEEEEEvNT_6ParamsE) ;  /* 0xffff57a006007950 */ /* 0x000fea0003c3ffff */
        .type           $_ZN7cutlass13device_kernelIN5flash19enable_sm80_to_sm89INS1_16FlashAttnBwdSm80INS1_25CollectiveMainloopBwdSm80ILi2ELi2EN4cute5tupleIJNS5_1CILi128EEES8_NS7_ILi64EEEEEENS_6half_tEfNS_4arch4Sm80ELb1ELb0ELb1ELb1ELb1ELb0ELb0ELb0ELi2ELi4ELi4ELi4ELb0EEENS1_21CollectiveEpilogueBwdISA_SB_SD_Li256ELb1ELb0ELi2EEENS1_25SingleTileBwdLPTSchedulerILb1ELi128ELb1EEEEEEEEEvNT_6ParamsE$_ZZN4cute12filter_tupleINS_5tupleIJNS1_IJNS_1CILi0EEENS1_IJNS2_ILi1EEENS2_ILi512EEEiEEEEEENS2_ILi4096EEENS1_IJiNS2_ILi8192EEEEEEEEEZNS_7flattenISB_EEDaRKT_EUlRKT_E_EEDaSF_OT0_ENKUlDpSI_E_clIJNS1_IJS3_S4_S5_iEEENS1_IJS8_EEESA_EEEDaSM_,@function
        .size           $_ZN7cutlass13device_kernelIN5flash19enable_sm80_to_sm89INS1_16FlashAttnBwdSm80INS1_25CollectiveMainloopBwdSm80ILi2ELi2EN4cute5tupleIJNS5_1CILi128EEES8_NS7_ILi64EEEEEENS_6half_tEfNS_4arch4Sm80ELb1ELb0ELb1ELb1ELb1ELb0ELb0ELb0ELi2ELi4ELi4ELi4ELb0EEENS1_21CollectiveEpilogueBwdISA_SB_SD_Li256ELb1ELb0ELi2EEENS1_25SingleTileBwdLPTSchedulerILb1ELi128ELb1EEEEEEEEEvNT_6ParamsE$_ZZN4cute12filter_tupleINS_5tupleIJNS1_IJNS_1CILi0EEENS1_IJNS2_ILi1EEENS2_ILi512EEEiEEEEEENS2_ILi4096EEENS1_IJiNS2_ILi8192EEEEEEEEEZNS_7flattenISB_EEDaRKT_EUlRKT_E_EEDaSF_OT0_ENKUlDpSI_E_clIJNS1_IJS3_S4_S5_iEEENS1_IJS8_EEESA_EEEDaSM_,($_ZN7cutlass13device_kernelIN5flash19enable_sm80_to_sm89INS1_16FlashAttnBwdSm80INS1_25CollectiveMainloopBwdSm80ILi2ELi2EN4cute5tupleIJNS5_1CILi128EEES8_NS7_ILi64EEEEEENS_6half_tEfNS_4arch4Sm80ELb1ELb0ELb1ELb1ELb1ELb0ELb0ELb0ELi2ELi4ELi4ELi4ELb0EEENS1_21CollectiveEpilogueBwdISA_SB_SD_Li256ELb1ELb0ELi2EEENS1_25SingleTileBwdLPTSchedulerILb1ELi128ELb1EEEEEEEEEvNT_6ParamsE$_ZZN4cute12filter_tupleINS_5tupleIJNS1_IJiNS1_IJiNS_1CILi0EEEEEEEEENS1_IJNS_10UnderscoreENS1_IJS6_S6_EEEEEEEEES9_ZNS_4diceIS9_S9_EEDaRKT_RKT0_EUlRKT_RKT0_E_EEDaSD_SG_OT1_ENKUlDpSJ_E_clIJNS1_IJiiS3_EEENS1_IJEEEEEEDaSQ_ - $_ZN7cutlass13device_kernelIN5flash19enable_sm80_to_sm89INS1_16FlashAttnBwdSm80INS1_25CollectiveMainloopBwdSm80ILi2ELi2EN4cute5tupleIJNS5_1CILi128EEES8_NS7_ILi64EEEEEENS_6half_tEfNS_4arch4Sm80ELb1ELb0ELb1ELb1ELb1ELb0ELb0ELb0ELi2ELi4ELi4ELi4ELb0EEENS1_21CollectiveEpilogueBwdISA_SB_SD_Li256ELb1ELb0ELi2EEENS1_25SingleTileBwdLPTSchedulerILb1ELi128ELb1EEEEEEEEEvNT_6ParamsE$_ZZN4cute12filter_tupleINS_5tupleIJNS1_IJNS_1CILi0EEENS1_IJNS2_ILi1EEENS2_ILi512EEEiEEEEEENS2_ILi4096EEENS1_IJiNS2_ILi8192EEEEEEEEEZNS_7flattenISB_EEDaRKT_EUlRKT_E_EEDaSF_OT0_ENKUlDpSI_E_clIJNS1_IJS3_S4_S5_iEEENS1_IJS8_EEESA_EEEDaSM_)
$_ZN7cutlass13device_kernelIN5flash19enable_sm80_to_sm89INS1_16FlashAttnBwdSm80INS1_25CollectiveMainloopBwdSm80ILi2ELi2EN4cute5tupleIJNS5_1CILi128EEES8_NS7_ILi64EEEEEENS_6half_tEfNS_4arch4Sm80ELb1ELb0ELb1ELb1ELb1ELb0ELb0ELb0ELi2ELi4ELi4ELi4ELb0EEENS1_21CollectiveEpilogueBwdISA_SB_SD_Li256ELb1ELb0ELi2EEENS1_25SingleTileBwdLPTSchedulerILb1ELi128ELb1EEEEEEEEEvNT_6ParamsE$_ZZN4cute12filter_tupleINS_5tupleIJNS1_IJNS_1CILi0EEENS1_IJNS2_ILi1EEENS2_ILi512EEEiEEEEEENS2_ILi4096EEENS1_IJiNS2_ILi8192EEEEEEEEEZNS_7flattenISB_EEDaRKT_EUlRKT_E_EEDaSF_OT0_ENKUlDpSI_E_clIJNS1_IJS3_S4_S5_iEEENS1_IJS8_EEESA_EEEDaSM_:
[----:B------:R-:W-:-:S04]  /*a860*/  MOV R3, 0x0 ;  /* 0x0000000000037802 */ /* 0x000fc80000000f00 */
[----:B------:R-:W-:Y:S05]  /*a870*/  RET.REL.NODEC R2 `(_ZN7cutlass13device_kernelIN5flash19enable_sm80_to_sm89INS1_16FlashAttnBwdSm80INS1_25CollectiveMainloopBwdSm80ILi2ELi2EN4cute5tupleIJNS5_1CILi128EEES8_NS7_ILi64EEEEEENS_6half_tEfNS_4arch4Sm80ELb1ELb0ELb1ELb1ELb1ELb0ELb0ELb0ELi2ELi4ELi4ELi4ELb0EEENS1_21CollectiveEpilogueBwdISA_SB_SD_Li256ELb1ELb0ELi2EEENS1_25SingleTileBwdLPTSchedulerILb1ELi128ELb1EEEEEEEEEvNT_6ParamsE) ;  /* 0xffff578002007950 */ /* 0x000fea0003c3ffff */
        .type           $_ZN7cutlass13device_kernelIN5flash19enable_sm80_to_sm89INS1_16FlashAttnBwdSm80INS1_25CollectiveMainloopBwdSm80ILi2ELi2EN4cute5tupleIJNS5_1CILi128EEES8_NS7_ILi64EEEEEENS_6half_tEfNS_4arch4Sm80ELb1ELb0ELb1ELb1ELb1ELb0ELb0ELb0ELi2ELi4ELi4ELi4ELb0EEENS1_21CollectiveEpilogueBwdISA_SB_SD_Li256ELb1ELb0ELi2EEENS1_25SingleTileBwdLPTSchedulerILb1ELi128ELb1EEEEEEEEEvNT_6ParamsE$_ZZN4cute12filter_tupleINS_5tupleIJNS1_IJiNS1_IJiNS_1CILi0EEEEEEEEENS1_IJNS_10UnderscoreENS1_IJS6_S6_EEEEEEEEES9_ZNS_4diceIS9_S9_EEDaRKT_RKT0_EUlRKT_RKT0_E_EEDaSD_SG_OT1_ENKUlDpSJ_E_clIJNS1_IJiiS3_EEENS1_IJEEEEEEDaSQ_,@function
        .size           $_ZN7cutlass13device_kernelIN5flash19enable_sm80_to_sm89INS1_16FlashAttnBwdSm80INS1_25CollectiveMainloopBwdSm80ILi2ELi2EN4cute5tupleIJNS5_1CILi128EEES8_NS7_ILi64EEEEEENS_6half_tEfNS_4arch4Sm80ELb1ELb0ELb1ELb1ELb1ELb0ELb0ELb0ELi2ELi4ELi4ELi4ELb0EEENS1_21CollectiveEpilogueBwdISA_SB_SD_Li256ELb1ELb0ELi2EEENS1_25SingleTileBwdLPTSchedulerILb1ELi128ELb1EEEEEEEEEvNT_6ParamsE$_ZZN4cute12filter_tupleINS_5tupleIJNS1_IJiNS1_IJiNS_1CILi0EEEEEEEEENS1_IJNS_10UnderscoreENS1_IJS6_S6_EEEEEEEEES9_ZNS_4diceIS9_S9_EEDaRKT_RKT0_EUlRKT_RKT0_E_EEDaSD_SG_OT1_ENKUlDpSJ_E_clIJNS1_IJiiS3_EEENS1_IJEEEEEEDaSQ_,($_ZN7cutlass13device_kernelIN5flash19enable_sm80_to_sm89INS1_16FlashAttnBwdSm80INS1_25CollectiveMainloopBwdSm80ILi2ELi2EN4cute5tupleIJNS5_1CILi128EEES8_NS7_ILi64EEEEEENS_6half_tEfNS_4arch4Sm80ELb1ELb0ELb1ELb1ELb1ELb0ELb0ELb0ELi2ELi4ELi4ELi4ELb0EEENS1_21CollectiveEpilogueBwdISA_SB_SD_Li256ELb1ELb0ELi2EEENS1_25SingleTileBwdLPTSchedulerILb1ELi128ELb1EEEEEEEEEvNT_6ParamsE$_ZZN4cute12filter_tupleINS_5tupleIJNS1_IJiiEEENS_1CILi1024EEEEEEZNS_16flatten_to_tupleIS5_EEDaRKT_EUlRKT_E_EEDaS9_OT0_ENKUlDpSC_E_clIJS2_NS1_IJS4_EEEEEEDaSG_ - $_ZN7cutlass13device_kernelIN5flash19enable_sm80_to_sm89INS1_16FlashAttnBwdSm80INS1_25CollectiveMainloopBwdSm80ILi2ELi2EN4cute5tupleIJNS5_1CILi128EEES8_NS7_ILi64EEEEEENS_6half_tEfNS_4arch4Sm80ELb1ELb0ELb1ELb1ELb1ELb0ELb0ELb0ELi2ELi4ELi4ELi4ELb0EEENS1_21CollectiveEpilogueBwdISA_SB_SD_Li256ELb1ELb0ELi2EEENS1_25SingleTileBwdLPTSchedulerILb1ELi128ELb1EEEEEEEEEvNT_6ParamsE$_ZZN4cute12filter_tupleINS_5tupleIJNS1_IJiNS1_IJiNS_1CILi0EEEEEEEEENS1_IJNS_10UnderscoreENS1_IJS6_S6_EEEEEEEEES9_ZNS_4diceIS9_S9_EEDaRKT_RKT0_EUlRKT_RKT0_E_EEDaSD_SG_OT1_ENKUlDpSJ_E_clIJNS1_IJiiS3_EEENS1_IJEEEEEEDaSQ_)
$_ZN7cutlass13device_kernelIN5flash19enable_sm80_to_sm89INS1_16FlashAttnBwdSm80INS1_25CollectiveMainloopBwdSm80ILi2ELi2EN4cute5tupleIJNS5_1CILi128EEES8_NS7_ILi64EEEEEENS_6half_tEfNS_4arch4Sm80ELb1ELb0ELb1ELb1ELb1ELb0ELb0ELb0ELi2ELi4ELi4ELi4ELb0EEENS1_21CollectiveEpilogueBwdISA_SB_SD_Li256ELb1ELb0ELi2EEENS1_25SingleTileBwdLPTSchedulerILb1ELi128ELb1EEEEEEEEEvNT_6ParamsE$_ZZN4cute12filter_tupleINS_5tupleIJNS1_IJiNS1_IJiNS_1CILi0EEEEEEEEENS1_IJNS_10UnderscoreENS1_IJS6_S6_EEEEEEEEES9_ZNS_4diceIS9_S9_EEDaRKT_RKT0_EUlRKT_RKT0_E_EEDaSD_SG_OT1_ENKUlDpSJ_E_clIJNS1_IJiiS3_EEENS1_IJEEEEEEDaSQ_:
[----:B------:R-:W-:-:S04]  /*a880*/  MOV R5, 0x0 ;  /* 0x0000000000057802 */ /* 0x000fc80000000f00 */
[----:B------:R-:W-:Y:S05]  /*a890*/  RET.REL.NODEC R4 `(_ZN7cutlass13device_kernelIN5flash19enable_sm80_to_sm89INS1_16FlashAttnBwdSm80INS1_25CollectiveMainloopBwdSm80ILi2ELi2EN4cute5tupleIJNS5_1CILi128EEES8_NS7_ILi64EEEEEENS_6half_tEfNS_4arch4Sm80ELb1ELb0ELb1ELb1ELb1ELb0ELb0ELb0ELi2ELi4ELi4ELi4ELb0EEENS1_21CollectiveEpilogueBwdISA_SB_SD_Li256ELb1ELb0ELi2EEENS1_25SingleTileBwdLPTSchedulerILb1ELi128ELb1EEEEEEEEEvNT_6ParamsE) ;  /* 0xffff576004007950 */ /* 0x000fea0003c3ffff */
        .type           $_ZN7cutlass13device_kernelIN5flash19enable_sm80_to_sm89INS1_16FlashAttnBwdSm80INS1_25CollectiveMainloopBwdSm80ILi2ELi2EN4cute5tupleIJNS5_1CILi128EEES8_NS7_ILi64EEEEEENS_6half_tEfNS_4arch4Sm80ELb1ELb0ELb1ELb1ELb1ELb0ELb0ELb0ELi2ELi4ELi4ELi4ELb0EEENS1_21CollectiveEpilogueBwdISA_SB_SD_Li256ELb1ELb0ELi2EEENS1_25SingleTileBwdLPTSchedulerILb1ELi128ELb1EEEEEEEEEvNT_6ParamsE$_ZZN4cute12filter_tupleINS_5tupleIJNS1_IJiiEEENS_1CILi1024EEEEEEZNS_16flatten_to_tupleIS5_EEDaRKT_EUlRKT_E_EEDaS9_OT0_ENKUlDpSC_E_clIJS2_NS1_IJS4_EEEEEEDaSG_,@function
        .size           $_ZN7cutlass13device_kernelIN5flash19enable_sm80_to_sm89INS1_16FlashAttnBwdSm80INS1_25CollectiveMainloopBwdSm80ILi2ELi2EN4cute5tupleIJNS5_1CILi128EEES8_NS7_ILi64EEEEEENS_6half_tEfNS_4arch4Sm80ELb1ELb0ELb1ELb1ELb1ELb0ELb0ELb0ELi2ELi4ELi4ELi4ELb0EEENS1_21CollectiveEpilogueBwdISA_SB_SD_Li256ELb1ELb0ELi2EEENS1_25SingleTileBwdLPTSchedulerILb1ELi128ELb1EEEEEEEEEvNT_6ParamsE$_ZZN4cute12filter_tupleINS_5tupleIJNS1_IJiiEEENS_1CILi1024EEEEEEZNS_16flatten_to_tupleIS5_EEDaRKT_EUlRKT_E_EEDaS9_OT0_ENKUlDpSC_E_clIJS2_NS1_IJS4_EEEEEEDaSG_,($_ZN7cutlass13device_kernelIN5flash19enable_sm80_to_sm89INS1_16FlashAttnBwdSm80INS1_25CollectiveMainloopBwdSm80ILi2ELi2EN4cute5tupleIJNS5_1CILi128EEES8_NS7_ILi64EEEEEENS_6half_tEfNS_4arch4Sm80ELb1ELb0ELb1ELb1ELb1ELb0ELb0ELb0ELi2ELi4ELi4ELi4ELb0EEENS1_21CollectiveEpilogueBwdISA_SB_SD_Li256ELb1ELb0ELi2EEENS1_25SingleTileBwdLPTSchedulerILb1ELi128ELb1EEEEEEEEEvNT_6ParamsE$_ZZN4cute12filter_tupleINS_5tupleIJNS_10UnderscoreES2_NS_1CILi0EEEEEENS1_IJNS1_IJNS3_ILi1EEES4_EEEiNS3_ILi1024EEEEEEZNS_5sliceIS5_S9_EEDaRKT_RKT0_EUlRKT_RKT0_E_EEDaSD_SG_OT1_ENKUlDpSJ_E_clIJNS1_IJS7_EEENS1_IJiEEENS1_IJEEEEEEDaSQ_ - $_ZN7cutlass13device_kernelIN5flash19enable_sm80_to_sm89INS1_16FlashAttnBwdSm80INS1_25CollectiveMainloopBwdSm80ILi2ELi2EN4cute5tupleIJNS5_1CILi128EEES8_NS7_ILi64EEEEEENS_6half_tEfNS_4arch4Sm80ELb1ELb0ELb1ELb1ELb1ELb0ELb0ELb0ELi2ELi4ELi4ELi4ELb0EEENS1_21CollectiveEpilogueBwdISA_SB_SD_Li256ELb1ELb0ELi2EEENS1_25SingleTileBwdLPTSchedulerILb1ELi128ELb1EEEEEEEEEvNT_6ParamsE$_ZZN4cute12filter_tupleINS_5tupleIJNS1_IJiiEEENS_1CILi1024EEEEEEZNS_16flatten_to_tupleIS5_EEDaRKT_EUlRKT_E_EEDaS9_OT0_ENKUlDpSC_E_clIJS2_NS1_IJS4_EEEEEEDaSG_)
$_ZN7cutlass13device_kernelIN5flash19enable_sm80_to_sm89INS1_16FlashAttnBwdSm80INS1_25CollectiveMainloopBwdSm80ILi2ELi2EN4cute5tupleIJNS5_1CILi128EEES8_NS7_ILi64EEEEEENS_6half_tEfNS_4arch4Sm80ELb1ELb0ELb1ELb1ELb1ELb0ELb0ELb0ELi2ELi4ELi4ELi4ELb0EEENS1_21CollectiveEpilogueBwdISA_SB_SD_Li256ELb1ELb0ELi2EEENS1_25SingleTileBwdLPTSchedulerILb1ELi128ELb1EEEEEEEEEvNT_6ParamsE$_ZZN4cute12filter_tupleINS_5tupleIJNS1_IJiiEEENS_1CILi1024EEEEEEZNS_16flatten_to_tupleIS5_EEDaRKT_EUlRKT_E_EEDaS9_OT0_ENKUlDpSC_E_clIJS2_NS1_IJS4_EEEEEEDaSG_:
[----:B------:R-:W-:-:S04]  /*a8a0*/  MOV R3, 0x0 ;  /* 0x0000000000037802 */ /* 0x000fc80000000f00 */
[----:B------:R-:W-:Y:S05]  /*a8b0*/  RET.REL.NODEC R2 `(_ZN7cutlass13device_kernelIN5flash19enable_sm80_to_sm89INS1_16FlashAttnBwdSm80INS1_25CollectiveMainloopBwdSm80ILi2ELi2EN4cute5tupleIJNS5_1CILi128EEES8_NS7_ILi64EEEEEENS_6half_tEfNS_4arch4Sm80ELb1ELb0ELb1ELb1ELb1ELb0ELb0ELb0ELi2ELi4ELi4ELi4ELb0EEENS1_21CollectiveEpilogueBwdISA_SB_SD_Li256ELb1ELb0ELi2EEENS1_25SingleTileBwdLPTSchedulerILb1ELi128ELb1EEEEEEEEEvNT_6ParamsE) ;  /* 0xffff574002007950 */ /* 0x000fea0003c3ffff */
        .type           $_ZN7cutlass13device_kernelIN5flash19enable_sm80_to_sm89INS1_16FlashAttnBwdSm80INS1_25CollectiveMainloopBwdSm80ILi2ELi2EN4cute5tupleIJNS5_1CILi128EEES8_NS7_ILi64EEEEEENS_6half_tEfNS_4arch4Sm80ELb1ELb0ELb1ELb1ELb1ELb0ELb0ELb0ELi2ELi4ELi4ELi4ELb0EEENS1_21CollectiveEpilogueBwdISA_SB_SD_Li256ELb1ELb0ELi2EEENS1_25SingleTileBwdLPTSchedulerILb1ELi128ELb1EEEEEEEEEvNT_6ParamsE$_ZZN4cute12filter_tupleINS_5tupleIJNS_10UnderscoreES2_NS_1CILi0EEEEEENS1_IJNS1_IJNS3_ILi1EEES4_EEEiNS3_ILi1024EEEEEEZNS_5sliceIS5_S9_EEDaRKT_RKT0_EUlRKT_RKT0_E_EEDaSD_SG_OT1_ENKUlDpSJ_E_clIJNS1_IJS7_EEENS1_IJiEEENS1_IJEEEEEEDaSQ_,@function
        .size           $_ZN7cutlass13device_kernelIN5flash19enable_sm80_to_sm89INS1_16FlashAttnBwdSm80INS1_25CollectiveMainloopBwdSm80ILi2ELi2EN4cute5tupleIJNS5_1CILi128EEES8_NS7_ILi64EEEEEENS_6half_tEfNS_4arch4Sm80ELb1ELb0ELb1ELb1ELb1ELb0ELb0ELb0ELi2ELi4ELi4ELi4ELb0EEENS1_21CollectiveEpilogueBwdISA_SB_SD_Li256ELb1ELb0ELi2EEENS1_25SingleTileBwdLPTSchedulerILb1ELi128ELb1EEEEEEEEEvNT_6ParamsE$_ZZN4cute12filter_tupleINS_5tupleIJNS_10UnderscoreES2_NS_1CILi0EEEEEENS1_IJNS1_IJNS3_ILi1EEES4_EEEiNS3_ILi1024EEEEEEZNS_5sliceIS5_S9_EEDaRKT_RKT0_EUlRKT_RKT0_E_EEDaSD_SG_OT1_ENKUlDpSJ_E_clIJNS1_IJS7_EEENS1_IJiEEENS1_IJEEEEEEDaSQ_,($_ZN7cutlass13device_kernelIN5flash19enable_sm80_to_sm89INS1_16FlashAttnBwdSm80INS1_25CollectiveMainloopBwdSm80ILi2ELi2EN4cute5tupleIJNS5_1CILi128EEES8_NS7_ILi64EEEEEENS_6half_tEfNS_4arch4Sm80ELb1ELb0ELb1ELb1ELb1ELb0ELb0ELb0ELi2ELi4ELi4ELi4ELb0EEENS1_21CollectiveEpilogueBwdISA_SB_SD_Li256ELb1ELb0ELi2EEENS1_25SingleTileBwdLPTSchedulerILb1ELi128ELb1EEEEEEEEEvNT_6ParamsE$_ZZN4cute12filter_tupleINS_5tupleIJNS_10UnderscoreES2_S2_iEEENS1_IJNS1_IJNS_1CILi1EEENS4_ILi0EEEEEENS4_ILi4096EEENS1_IJiiEEENS1_IJS6_NS4_ILi8192EEEEEEEEEZNS_5sliceIS3_SC_EEDaRKT_RKT0_EUlRKT_RKT0_E_EEDaSG_SJ_OT1_ENKUlDpSM_E_clIJNS1_IJS7_EEENS1_IJS8_EEENS1_IJS9_EEENS1_IJEEEEEEDaST_ - $_ZN7cutlass13device_kernelIN5flash19enable_sm80_to_sm89INS1_16FlashAttnBwdSm80INS1_25CollectiveMainloopBwdSm80ILi2ELi2EN4cute5tupleIJNS5_1CILi128EEES8_NS7_ILi64EEEEEENS_6half_tEfNS_4arch4Sm80ELb1ELb0ELb1ELb1ELb1ELb0ELb0ELb0ELi2ELi4ELi4ELi4ELb0EEENS1_21CollectiveEpilogueBwdISA_SB_SD_Li256ELb1ELb0ELi2EEENS1_25SingleTileBwdLPTSchedulerILb1ELi128ELb1EEEEEEEEEvNT_6ParamsE$_ZZN4cute12filter_tupleINS_5tupleIJNS_10UnderscoreES2_NS_1CILi0EEEEEENS1_IJNS1_IJNS3_ILi1EEES4_EEEiNS3_ILi1024EEEEEEZNS_5sliceIS5_S9_EEDaRKT_RKT0_EUlRKT_RKT0_E_EEDaSD_SG_OT1_ENKUlDpSJ_E_clIJNS1_IJS7_EEENS1_IJiEEENS1_IJEEEEEEDaSQ_)
$_ZN7cutlass13device_kernelIN5flash19enable_sm80_to_sm89INS1_16FlashAttnBwdSm80INS1_25CollectiveMainloopBwdSm80ILi2ELi2EN4cute5tupleIJNS5_1CILi128EEES8_NS7_ILi64EEEEEENS_6half_tEfNS_4arch4Sm80ELb1ELb0ELb1ELb1ELb1ELb0ELb0ELb0ELi2ELi4ELi4ELi4ELb0EEENS1_21CollectiveEpilogueBwdISA_SB_SD_Li256ELb1ELb0ELi2EEENS1_25SingleTileBwdLPTSchedulerILb1ELi128ELb1EEEEEEEEEvNT_6ParamsE$_ZZN4cute12filter_tupleINS_5tupleIJNS_10UnderscoreES2_NS_1CILi0EEEEEENS1_IJNS1_IJNS3_ILi1EEES4_EEEiNS3_ILi1024EEEEEEZNS_5sliceIS5_S9_EEDaRKT_RKT0_EUlRKT_RKT0_E_EEDaSD_SG_OT1_ENKUlDpSJ_E_clIJNS1_IJS7_EEENS1_IJiEEENS1_IJEEEEEEDaSQ_:
[----:B------:R-:W-:Y:S02]  /*a8c0*/  MOV R4, R2 ;  /* 0x0000000200047202 */ /* 0x000fe40000000f00 */
[----:B------:R-:W-:-:S04]  /*a8d0*/  MOV R5, 0x0 ;  /* 0x0000000000057802 */ /* 0x000fc80000000f00 */
[----:B------:R-:W-:Y:S05]  /*a8e0*/  RET.REL.NODEC R4 `(_ZN7cutlass13device_kernelIN5flash19enable_sm80_to_sm89INS1_16FlashAttnBwdSm80INS1_25CollectiveMainloopBwdSm80ILi2ELi2EN4cute5tupleIJNS5_1CILi128EEES8_NS7_ILi64EEEEEENS_6half_tEfNS_4arch4Sm80ELb1ELb0ELb1ELb1ELb1ELb0ELb0ELb0ELi2ELi4ELi4ELi4ELb0EEENS1_21CollectiveEpilogueBwdISA_SB_SD_Li256ELb1ELb0ELi2EEENS1_25SingleTileBwdLPTSchedulerILb1ELi128ELb1EEEEEEEEEvNT_6ParamsE) ;  /* 0xffff571004007950 */ /* 0x000fea0003c3ffff */
        .type           $_ZN7cutlass13device_kernelIN5flash19enable_sm80_to_sm89INS1_16FlashAttnBwdSm80INS1_25CollectiveMainloopBwdSm80ILi2ELi2EN4cute5tupleIJNS5_1CILi128EEES8_NS7_ILi64EEEEEENS_6half_tEfNS_4arch4Sm80ELb1ELb0ELb1ELb1ELb1ELb0ELb0ELb0ELi2ELi4ELi4ELi4ELb0EEENS1_21CollectiveEpilogueBwdISA_SB_SD_Li256ELb1ELb0ELi2EEENS1_25SingleTileBwdLPTSchedulerILb1ELi128ELb1EEEEEEEEEvNT_6ParamsE$_ZZN4cute12filter_tupleINS_5tupleIJNS_10UnderscoreES2_S2_iEEENS1_IJNS1_IJNS_1CILi1EEENS4_ILi0EEEEEENS4_ILi4096EEENS1_IJiiEEENS1_IJS6_NS4_ILi8192EEEEEEEEEZNS_5sliceIS3_SC_EEDaRKT_RKT0_EUlRKT_RKT0_E_EEDaSG_SJ_OT1_ENKUlDpSM_E_clIJNS1_IJS7_EEENS1_IJS8_EEENS1_IJS9_EEENS1_IJEEEEEEDaST_,@function
        .size           $_ZN7cutlass13device_kernelIN5flash19enable_sm80_to_sm89INS1_16FlashAttnBwdSm80INS1_25CollectiveMainloopBwdSm80ILi2ELi2EN4cute5tupleIJNS5_1CILi128EEES8_NS7_ILi64EEEEEENS_6half_tEfNS_4arch4Sm80ELb1ELb0ELb1ELb1ELb1ELb0ELb0ELb0ELi2ELi4ELi4ELi4ELb0EEENS1_21CollectiveEpilogueBwdISA_SB_SD_Li256ELb1ELb0ELi2EEENS1_25SingleTileBwdLPTSchedulerILb1ELi128ELb1EEEEEEEEEvNT_6ParamsE$_ZZN4cute12filter_tupleINS_5tupleIJNS_10UnderscoreES2_S2_iEEENS1_IJNS1_IJNS_1CILi1EEENS4_ILi0EEEEEENS4_ILi4096EEENS1_IJiiEEENS1_IJS6_NS4_ILi8192EEEEEEEEEZNS_5sliceIS3_SC_EEDaRKT_RKT0_EUlRKT_RKT0_E_EEDaSG_SJ_OT1_ENKUlDpSM_E_clIJNS1_IJS7_EEENS1_IJS8_EEENS1_IJS9_EEENS1_IJEEEEEEDaST_,($_ZN7cutlass13device_kernelIN5flash19enable_sm80_to_sm89INS1_16FlashAttnBwdSm80INS1_25CollectiveMainloopBwdSm80ILi2ELi2EN4cute5tupleIJNS5_1CILi128EEES8_NS7_ILi64EEEEEENS_6half_tEfNS_4arch4Sm80ELb1ELb0ELb1ELb1ELb1ELb0ELb0ELb0ELi2ELi4ELi4ELi4ELb0EEENS1_21CollectiveEpilogueBwdISA_SB_SD_Li256ELb1ELb0ELi2EEENS1_25SingleTileBwdLPTSchedulerILb1ELi128ELb1EEEEEEEEEvNT_6ParamsE$_ZZN4cute12filter_tupleINS_5tupleIJNS_10UnderscoreES2_S2_iEEENS1_IJNS1_IJNS_1CILi1EEENS4_ILi0EEEEEEiNS4_ILi1024EEENS4_ILi8192EEEEEEZNS_5sliceIS3_SA_EEDaRKT_RKT0_EUlRKT_RKT0_E_EEDaSE_SH_OT1_ENKUlDpSK_E_clIJNS1_IJS7_EEENS1_IJiEEENS1_IJS8_EEENS1_IJEEEEEEDaSR_ - $_ZN7cutlass13device_kernelIN5flash19enable_sm80_to_sm89INS1_16FlashAttnBwdSm80INS1_25CollectiveMainloopBwdSm80ILi2ELi2EN4cute5tupleIJNS5_1CILi128EEES8_NS7_ILi64EEEEEENS_6half_tEfNS_4arch4Sm80ELb1ELb0ELb1ELb1ELb1ELb0ELb0ELb0ELi2ELi4ELi4ELi4ELb0EEENS1_21CollectiveEpilogueBwdISA_SB_SD_Li256ELb1ELb0ELi2EEENS1_25SingleTileBwdLPTSchedulerILb1ELi128ELb1EEEEEEEEEvNT_6ParamsE$_ZZN4cute12filter_tupleINS_5tupleIJNS_10UnderscoreES2_S2_iEEENS1_IJNS1_IJNS_1CILi1EEENS4_ILi0EEEEEENS4_ILi4096EEENS1_IJiiEEENS1_IJS6_NS4_ILi8192EEEEEEEEEZNS_5sliceIS3_SC_EEDaRKT_RKT0_EUlRKT_RKT0_E_EEDaSG_SJ_OT1_ENKUlDpSM_E_clIJNS1_IJS7_EEENS1_IJS8_EEENS1_IJS9_EEENS1_IJEEEEEEDaST_)
$_ZN7cutlass13device_kernelIN5flash19enable_sm80_to_sm89INS1_16FlashAttnBwdSm80INS1_25CollectiveMainloopBwdSm80ILi2ELi2EN4cute5tupleIJNS5_1CILi128EEES8_NS7_ILi64EEEEEENS_6half_tEfNS_4arch4Sm80ELb1ELb0ELb1ELb1ELb1ELb0ELb0ELb0ELi2ELi4ELi4ELi4ELb0EEENS1_21CollectiveEpilogueBwdISA_SB_SD_Li256ELb1ELb0ELi2EEENS1_25SingleTileBwdLPTSchedulerILb1ELi128ELb1EEEEEEEEEvNT_6ParamsE$_ZZN4cute12filter_tupleINS_5tupleIJNS_10UnderscoreES2_S2_iEEENS1_IJNS1_IJNS_1CILi1EEENS4_ILi0EEEEEENS4_ILi4096EEENS1_IJiiEEENS1_IJS6_NS4_ILi8192EEEEEEEEEZNS_5sliceIS3_SC_EEDaRKT_RKT0_EUlRKT_RKT0_E_EEDaSG_SJ_OT1_ENKUlDpSM_E_clIJNS1_IJS7_EEENS1_IJS8_EEENS1_IJS9_EEENS1_IJEEEEEEDaST_:
[----:B------:R-:W-:-:S05]  /*a8f0*/  IADD3 R2, R70, -c[0x0][0x20], RZ ;  /* 0x8000080046027a10 */ /* 0x000fca0007ffe0ff */
[----:B------:R1:W5:Y:S04]  /*a900*/  LDL R3, [R2+0x4] ;  /* 0x0000040002037983 */ /* 0x0003680000100800 */
[----:B------:R1:W5:Y:S01]  /*a910*/  LDL R5, [R2] ;  /* 0x0000000002057983 */ /* 0x0003620000100800 */
[----:B------:R-:W-:Y:S01]  /*a920*/  IMAD.MOV.U32 R20, RZ, RZ, R4 ;  /* 0x000000ffff147224 */ /* 0x000fe200078e0004 */
[----:B------:R-:W-:-:S04]  /*a930*/  MOV R21, 0x0 ;  /* 0x0000000000157802 */ /* 0x000fc80000000f00 */
[----:B------:R-:W-:Y:S05]  /*a940*/  RET.REL.NODEC R20 `(_ZN7cutlass13device_kernelIN5flash19enable_sm80_to_sm89INS1_16FlashAttnBwdSm80INS1_25CollectiveMainloopBwdSm80ILi2ELi2EN4cute5tupleIJNS5_1CILi128EEES8_NS7_ILi64EEEEEENS_6half_tEfNS_4arch4Sm80ELb1ELb0ELb1ELb1ELb1ELb0ELb0ELb0ELi2ELi4ELi4ELi4ELb0EEENS1_21CollectiveEpilogueBwdISA_SB_SD_Li256ELb1ELb0ELi2EEENS1_25SingleTileBwdLPTSchedulerILb1ELi128ELb1EEEEEEEEEvNT_6ParamsE) ;  /* 0xffff56b014007950 */ /* 0x000fea0003c3ffff */
        .type           $_ZN7cutlass13device_kernelIN5flash19enable_sm80_to_sm89INS1_16FlashAttnBwdSm80INS1_25CollectiveMainloopBwdSm80ILi2ELi2EN4cute5tupleIJNS5_1CILi128EEES8_NS7_ILi64EEEEEENS_6half_tEfNS_4arch4Sm80ELb1ELb0ELb1ELb1ELb1ELb0ELb0ELb0ELi2ELi4ELi4ELi4ELb0EEENS1_21CollectiveEpilogueBwdISA_SB_SD_Li256ELb1ELb0ELi2EEENS1_25SingleTileBwdLPTSchedulerILb1ELi128ELb1EEEEEEEEEvNT_6ParamsE$_ZZN4cute12filter_tupleINS_5tupleIJNS_10UnderscoreES2_S2_iEEENS1_IJNS1_IJNS_1CILi1EEENS4_ILi0EEEEEEiNS4_ILi1024EEENS4_ILi8192EEEEEEZNS_5sliceIS3_SA_EEDaRKT_RKT0_EUlRKT_RKT0_E_EEDaSE_SH_OT1_ENKUlDpSK_E_clIJNS1_IJS7_EEENS1_IJiEEENS1_IJS8_EEENS1_IJEEEEEEDaSR_,@function
        .size           $_ZN7cutlass13device_kernelIN5flash19enable_sm80_to_sm89INS1_16FlashAttnBwdSm80INS1_25CollectiveMainloopBwdSm80ILi2ELi2EN4cute5tupleIJNS5_1CILi128EEES8_NS7_ILi64EEEEEENS_6half_tEfNS_4arch4Sm80ELb1ELb0ELb1ELb1ELb1ELb0ELb0ELb0ELi2ELi4ELi4ELi4ELb0EEENS1_21CollectiveEpilogueBwdISA_SB_SD_Li256ELb1ELb0ELi2EEENS1_25SingleTileBwdLPTSchedulerILb1ELi128ELb1EEEEEEEEEvNT_6ParamsE$_ZZN4cute12filter_tupleINS_5tupleIJNS_10UnderscoreES2_S2_iEEENS1_IJNS1_IJNS_1CILi1EEENS4_ILi0EEEEEEiNS4_ILi1024EEENS4_ILi8192EEEEEEZNS_5sliceIS3_SA_EEDaRKT_RKT0_EUlRKT_RKT0_E_EEDaSE_SH_OT1_ENKUlDpSK_E_clIJNS1_IJS7_EEENS1_IJiEEENS1_IJS8_EEENS1_IJEEEEEEDaSR_,($_ZN7cutlass13device_kernelIN5flash19enable_sm80_to_sm89INS1_16FlashAttnBwdSm80INS1_25CollectiveMainloopBwdSm80ILi2ELi2EN4cute5tupleIJNS5_1CILi128EEES8_NS7_ILi64EEEEEENS_6half_tEfNS_4arch4Sm80ELb1ELb0ELb1ELb1ELb1ELb0ELb0ELb0ELi2ELi4ELi4ELi4ELb0EEENS1_21CollectiveEpilogueBwdISA_SB_SD_Li256ELb1ELb0ELi2EEENS1_25SingleTileBwdLPTSchedulerILb1ELi128ELb1EEEEEEEEEvNT_6ParamsE$_ZZN4cute12filter_tupleINS_5tupleIJNS_10UnderscoreES2_iEEENS1_IJNS1_IJNS_1CILi1EEENS4_ILi0EEEEEEiNS4_ILi1024EEEEEEZNS_5sliceIS3_S9_EEDaRKT_RKT0_EUlRKT_RKT0_E_EEDaSD_SG_OT1_ENKUlDpSJ_E_clIJNS1_IJS7_EEENS1_IJiEEENS1_IJEEEEEEDaSQ_ - $_ZN7cutlass13device_kernelIN5flash19enable_sm80_to_sm89INS1_16FlashAttnBwdSm80INS1_25CollectiveMainloopBwdSm80ILi2ELi2EN4cute5tupleIJNS5_1CILi128EEES8_NS7_ILi64EEEEEENS_6half_tEfNS_4arch4Sm80ELb1ELb0ELb1ELb1ELb1ELb0ELb0ELb0ELi2ELi4ELi4ELi4ELb0EEENS1_21CollectiveEpilogueBwdISA_SB_SD_Li256ELb1ELb0ELi2EEENS1_25SingleTileBwdLPTSchedulerILb1ELi128ELb1EEEEEEEEEvNT_6ParamsE$_ZZN4cute12filter_tupleINS_5tupleIJNS_10UnderscoreES2_S2_iEEENS1_IJNS1_IJNS_1CILi1EEENS4_ILi0EEEEEEiNS4_ILi1024EEENS4_ILi8192EEEEEEZNS_5sliceIS3_SA_EEDaRKT_RKT0_EUlRKT_RKT0_E_EEDaSE_SH_OT1_ENKUlDpSK_E_clIJNS1_IJS7_EEENS1_IJiEEENS1_IJS8_EEENS1_IJEEEEEEDaSR_)
$_ZN7cutlass13device_kernelIN5flash19enable_sm80_to_sm89INS1_16FlashAttnBwdSm80INS1_25CollectiveMainloopBwdSm80ILi2ELi2EN4cute5tupleIJNS5_1CILi128EEES8_NS7_ILi64EEEEEENS_6half_tEfNS_4arch4Sm80ELb1ELb0ELb1ELb1ELb1ELb0ELb0ELb0ELi2ELi4ELi4ELi4ELb0EEENS1_21CollectiveEpilogueBwdISA_SB_SD_Li256ELb1ELb0ELi2EEENS1_25SingleTileBwdLPTSchedulerILb1ELi128ELb1EEEEEEEEEvNT_6ParamsE$_ZZN4cute12filter_tupleINS_5tupleIJNS_10UnderscoreES2_S2_iEEENS1_IJNS1_IJNS_1CILi1EEENS4_ILi0EEEEEEiNS4_ILi1024EEENS4_ILi8192EEEEEEZNS_5sliceIS3_SA_EEDaRKT_RKT0_EUlRKT_RKT0_E_EEDaSE_SH_OT1_ENKUlDpSK_E_clIJNS1_IJS7_EEENS1_IJiEEENS1_IJS8_EEENS1_IJEEEEEEDaSR_:
[----:B------:R-:W-:Y:S02]  /*a950*/  MOV R12, R2 ;  /* 0x00000002000c7202 */ /* 0x000fe40000000f00 */
[----:B------:R-:W-:-:S04]  /*a960*/  MOV R13, 0x0 ;  /* 0x00000000000d7802 */ /* 0x000fc80000000f00 */
[----:B------:R-:W-:Y:S05]  /*a970*/  RET.REL.NODEC R12 `(_ZN7cutlass13device_kernelIN5flash19enable_sm80_to_sm89INS1_16FlashAttnBwdSm80INS1_25CollectiveMainloopBwdSm80ILi2ELi2EN4cute5tupleIJNS5_1CILi128EEES8_NS7_ILi64EEEEEENS_6half_tEfNS_4arch4Sm80ELb1ELb0ELb1ELb1ELb1ELb0ELb0ELb0ELi2ELi4ELi4ELi4ELb0EEENS1_21CollectiveEpilogueBwdISA_SB_SD_Li256ELb1ELb0ELi2EEENS1_25SingleTileBwdLPTSchedulerILb1ELi128ELb1EEEEEEEEEvNT_6ParamsE) ;  /* 0xffff56800c007950 */ /* 0x000fea0003c3ffff */
        .type           $_ZN7cutlass13device_kernelIN5flash19enable_sm80_to_sm89INS1_16FlashAttnBwdSm80INS1_25CollectiveMainloopBwdSm80ILi2ELi2EN4cute5tupleIJNS5_1CILi128EEES8_NS7_ILi64EEEEEENS_6half_tEfNS_4arch4Sm80ELb1ELb0ELb1ELb1ELb1ELb0ELb0ELb0ELi2ELi4ELi4ELi4ELb0EEENS1_21CollectiveEpilogueBwdISA_SB_SD_Li256ELb1ELb0ELi2EEENS1_25SingleTileBwdLPTSchedulerILb1ELi128ELb1EEEEEEEEEvNT_6ParamsE$_ZZN4cute12filter_tupleINS_5tupleIJNS_10UnderscoreES2_iEEENS1_IJNS1_IJNS_1CILi1EEENS4_ILi0EEEEEEiNS4_ILi1024EEEEEEZNS_5sliceIS3_S9_EEDaRKT_RKT0_EUlRKT_RKT0_E_EEDaSD_SG_OT1_ENKUlDpSJ_E_clIJNS1_IJS7_EEENS1_IJiEEENS1_IJEEEEEEDaSQ_,@function
        .size           $_ZN7cutlass13device_kernelIN5flash19enable_sm80_to_sm89INS1_16FlashAttnBwdSm80INS1_25CollectiveMainloopBwdSm80ILi2ELi2EN4cute5tupleIJNS5_1CILi128EEES8_NS7_ILi64EEEEEENS_6half_tEfNS_4arch4Sm80ELb1ELb0ELb1ELb1ELb1ELb0ELb0ELb0ELi2ELi4ELi4ELi4ELb0EEENS1_21CollectiveEpilogueBwdISA_SB_SD_Li256ELb1ELb0ELi2EEENS1_25SingleTileBwdLPTSchedulerILb1ELi128ELb1EEEEEEEEEvNT_6ParamsE$_ZZN4cute12filter_tupleINS_5tupleIJNS_10UnderscoreES2_iEEENS1_IJNS1_IJNS_1CILi1EEENS4_ILi0EEEEEEiNS4_ILi1024EEEEEEZNS_5sliceIS3_S9_EEDaRKT_RKT0_EUlRKT_RKT0_E_EEDaSD_SG_OT1_ENKUlDpSJ_E_clIJNS1_IJS7_EEENS1_IJiEEENS1_IJEEEEEEDaSQ_,($_ZN7cutlass13device_kernelIN5flash19enable_sm80_to_sm89INS1_16FlashAttnBwdSm80INS1_25CollectiveMainloopBwdSm80ILi2ELi2EN4cute5tupleIJNS5_1CILi128EEES8_NS7_ILi64EEEEEENS_6half_tEfNS_4arch4Sm80ELb1ELb0ELb1ELb1ELb1ELb0ELb0ELb0ELi2ELi4ELi4ELi4ELb0EEENS1_21CollectiveEpilogueBwdISA_SB_SD_Li256ELb1ELb0ELi2EEENS1_25SingleTileBwdLPTSchedulerILb1ELi128ELb1EEEEEEEEEvNT_6ParamsE$_ZZN4cute12filter_tupleINS_5tupleIJNS_1CILi1024EEENS1_IJiiEEEEEEZNS_16flatten_to_tupleIS5_EEDaRKT_EUlRKT_E_EEDaS9_OT0_ENKUlDpSC_E_clIJNS1_IJS3_EEES4_EEEDaSG_ - $_ZN7cutlass13device_kernelIN5flash19enable_sm80_to_sm89INS1_16FlashAttnBwdSm80INS1_25CollectiveMainloopBwdSm80ILi2ELi2EN4cute5tupleIJNS5_1CILi128EEES8_NS7_ILi64EEEEEENS_6half_tEfNS_4arch4Sm80ELb1ELb0ELb1ELb1ELb1ELb0ELb0ELb0ELi2ELi4ELi4ELi4ELb0EEENS1_21CollectiveEpilogueBwdISA_SB_SD_Li256ELb1ELb0ELi2EEENS1_25SingleTileBwdLPTSchedulerILb1ELi128ELb1EEEEEEEEEvNT_6ParamsE$_ZZN4cute12filter_tupleINS_5tupleIJNS_10UnderscoreES2_iEEENS1_IJNS1_IJNS_1CILi1EEENS4_ILi0EEEEEEiNS4_ILi1024EEEEEEZNS_5sliceIS3_S9_EEDaRKT_RKT0_EUlRKT_RKT0_E_EEDaSD_SG_OT1_ENKUlDpSJ_E_clIJNS1_IJS7_EEENS1_IJiEEENS1_IJEEEEEEDaSQ_)
$_ZN7cutlass13device_kernelIN5flash19enable_sm80_to_sm89INS1_16FlashAttnBwdSm80INS1_25CollectiveMainloopBwdSm80ILi2ELi2EN4cute5tupleIJNS5_1CILi128EEES8_NS7_ILi64EEEEEENS_6half_tEfNS_4arch4Sm80ELb1ELb0ELb1ELb1ELb1ELb0ELb0ELb0ELi2ELi4ELi4ELi4ELb0EEENS1_21CollectiveEpilogueBwdISA_SB_SD_Li256ELb1ELb0ELi2EEENS1_25SingleTileBwdLPTSchedulerILb1ELi128ELb1EEEEEEEEEvNT_6ParamsE$_ZZN4cute12filter_tupleINS_5tupleIJNS_10UnderscoreES2_iEEENS1_IJNS1_IJNS_1CILi1EEENS4_ILi0EEEEEEiNS4_ILi1024EEEEEEZNS_5sliceIS3_S9_EEDaRKT_RKT0_EUlRKT_RKT0_E_EEDaSD_SG_OT1_ENKUlDpSJ_E_clIJNS1_IJS7_EEENS1_IJiEEENS1_IJEEEEEEDaSQ_:
[----:B------:R-:W-:Y:S02]  /*a980*/  MOV R36, R2 ;  /* 0x0000000200247202 */ /* 0x000fe40000000f00 */
[----:B------:R-:W-:-:S04]  /*a990*/  MOV R37, 0x0 ;  /* 0x0000000000257802 */ /* 0x000fc80000000f00 */
[----:B------:R-:W-:Y:S05]  /*a9a0*/  RET.REL.NODEC R36 `(_ZN7cutlass13device_kernelIN5flash19enable_sm80_to_sm89INS1_16FlashAttnBwdSm80INS1_25CollectiveMainloopBwdSm80ILi2ELi2EN4cute5tupleIJNS5_1CILi128EEES8_NS7_ILi64EEEEEENS_6half_tEfNS_4arch4Sm80ELb1ELb0ELb1ELb1ELb1ELb0ELb0ELb0ELi2ELi4ELi4ELi4ELb0EEENS1_21CollectiveEpilogueBwdISA_SB_SD_Li256ELb1ELb0ELi2EEENS1_25SingleTileBwdLPTSchedulerILb1ELi128ELb1EEEEEEEEEvNT_6ParamsE) ;  /* 0xffff565024007950 */ /* 0x000fea0003c3ffff */
        .type           $_ZN7cutlass13device_kernelIN5flash19enable_sm80_to_sm89INS1_16FlashAttnBwdSm80INS1_25CollectiveMainloopBwdSm80ILi2ELi2EN4cute5tupleIJNS5_1CILi128EEES8_NS7_ILi64EEEEEENS_6half_tEfNS_4arch4Sm80ELb1ELb0ELb1ELb1ELb1ELb0ELb0ELb0ELi2ELi4ELi4ELi4ELb0EEENS1_21CollectiveEpilogueBwdISA_SB_SD_Li256ELb1ELb0ELi2EEENS1_25SingleTileBwdLPTSchedulerILb1ELi128ELb1EEEEEEEEEvNT_6ParamsE$_ZZN4cute12filter_tupleINS_5tupleIJNS_1CILi1024EEENS1_IJiiEEEEEEZNS_16flatten_to_tupleIS5_EEDaRKT_EUlRKT_E_EEDaS9_OT0_ENKUlDpSC_E_clIJNS1_IJS3_EEES4_EEEDaSG_,@function
        .size           $_ZN7cutlass13device_kernelIN5flash19enable_sm80_to_sm89INS1_16FlashAttnBwdSm80INS1_25CollectiveMainloopBwdSm80ILi2ELi2EN4cute5tupleIJNS5_1CILi128EEES8_NS7_ILi64EEEEEENS_6half_tEfNS_4arch4Sm80ELb1ELb0ELb1ELb1ELb1ELb0ELb0ELb0ELi2ELi4ELi4ELi4ELb0EEENS1_21CollectiveEpilogueBwdISA_SB_SD_Li256ELb1ELb0ELi2EEENS1_25SingleTileBwdLPTSchedulerILb1ELi128ELb1EEEEEEEEEvNT_6ParamsE$_ZZN4cute12filter_tupleINS_5tupleIJNS_1CILi1024EEENS1_IJiiEEEEEEZNS_16flatten_to_tupleIS5_EEDaRKT_EUlRKT_E_EEDaS9_OT0_ENKUlDpSC_E_clIJNS1_IJS3_EEES4_EEEDaSG_,($_ZN7cutlass13device_kernelIN5flash19enable_sm80_to_sm89INS1_16FlashAttnBwdSm80INS1_25CollectiveMainloopBwdSm80ILi2ELi2EN4cute5tupleIJNS5_1CILi128EEES8_NS7_ILi64EEEEEENS_6half_tEfNS_4arch4Sm80ELb1ELb0ELb1ELb1ELb1ELb0ELb0ELb0ELi2ELi4ELi4ELi4ELb0EEENS1_21CollectiveEpilogueBwdISA_SB_SD_Li256ELb1ELb0ELi2EEENS1_25SingleTileBwdLPTSchedulerILb1ELi128ELb1EEEEEEEEEvNT_6ParamsE$_ZZN4cute12filter_tupleINS_5tupleIJNS_1CILi1EEENS1_IJNS2_ILi8EEEiiEEENS2_ILi64EEENS1_IJiNS2_ILi144EEENS2_ILi288EEEEEENS2_ILi512EEEEEEZNS_7flattenISB_EEDaRKT_EUlRKT_E_EEDaSF_OT0_ENKUlDpSI_E_clIJNS1_IJS3_EEES5_NS1_IJS6_EEES9_NS1_IJSA_EEEEEEDaSM_ - $_ZN7cutlass13device_kernelIN5flash19enable_sm80_to_sm89INS1_16FlashAttnBwdSm80INS1_25CollectiveMainloopBwdSm80ILi2ELi2EN4cute5tupleIJNS5_1CILi128EEES8_NS7_ILi64EEEEEENS_6half_tEfNS_4arch4Sm80ELb1ELb0ELb1ELb1ELb1ELb0ELb0ELb0ELi2ELi4ELi4ELi4ELb0EEENS1_21CollectiveEpilogueBwdISA_SB_SD_Li256ELb1ELb0ELi2EEENS1_25SingleTileBwdLPTSchedulerILb1ELi128ELb1EEEEEEEEEvNT_6ParamsE$_ZZN4cute12filter_tupleINS_5tupleIJNS_1CILi1024EEENS1_IJiiEEEEEEZNS_16flatten_to_tupleIS5_EEDaRKT_EUlRKT_E_EEDaS9_OT0_ENKUlDpSC_E_clIJNS1_IJS3_EEES4_EEEDaSG_)
$_ZN7cutlass13device_kernelIN5flash19enable_sm80_to_sm89INS1_16FlashAttnBwdSm80INS1_25CollectiveMainloopBwdSm80ILi2ELi2EN4cute5tupleIJNS5_1CILi128EEES8_NS7_ILi64EEEEEENS_6half_tEfNS_4arch4Sm80ELb1ELb0ELb1ELb1ELb1ELb0ELb0ELb0ELi2ELi4ELi4ELi4ELb0EEENS1_21CollectiveEpilogueBwdISA_SB_SD_Li256ELb1ELb0ELi2EEENS1_25SingleTileBwdLPTSchedulerILb1ELi128ELb1EEEEEEEEEvNT_6ParamsE$_ZZN4cute12filter_tupleINS_5tupleIJNS_1CILi1024EEENS1_IJiiEEEEEEZNS_16flatten_to_tupleIS5_EEDaRKT_EUlRKT_E_EEDaS9_OT0_ENKUlDpSC_E_clIJNS1_IJS3_EEES4_EEEDaSG_:
[----:B------:R-:W-:-:S04]  /*a9b0*/  MOV R3, 0x0 ;  /* 0x0000000000037802 */ /* 0x000fc80000000f00 */
[----:B------:R-:W-:Y:S05]  /*a9c0*/  RET.REL.NODEC R2 `(_ZN7cutlass13device_kernelIN5flash19enable_sm80_to_sm89INS1_16FlashAttnBwdSm80INS1_25CollectiveMainloopBwdSm80ILi2ELi2EN4cute5tupleIJNS5_1CILi128EEES8_NS7_ILi64EEEEEENS_6half_tEfNS_4arch4Sm80ELb1ELb0ELb1ELb1ELb1ELb0ELb0ELb0ELi2ELi4ELi4ELi4ELb0EEENS1_21CollectiveEpilogueBwdISA_SB_SD_Li256ELb1ELb0ELi2EEENS1_25SingleTileBwdLPTSchedulerILb1ELi128ELb1EEEEEEEEEvNT_6ParamsE) ;  /* 0xffff563002007950 */ /* 0x000fea0003c3ffff */
        .type           $_ZN7cutlass13device_kernelIN5flash19enable_sm80_to_sm89INS1_16FlashAttnBwdSm80INS1_25CollectiveMainloopBwdSm80ILi2ELi2EN4cute5tupleIJNS5_1CILi128EEES8_NS7_ILi64EEEEEENS_6half_tEfNS_4arch4Sm80ELb1ELb0ELb1ELb1ELb1ELb0ELb0ELb0ELi2ELi4ELi4ELi4ELb0EEENS1_21CollectiveEpilogueBwdISA_SB_SD_Li256ELb1ELb0ELi2EEENS1_25SingleTileBwdLPTSchedulerILb1ELi128ELb1EEEEEEEEEvNT_6ParamsE$_ZZN4cute12filter_tupleINS_5tupleIJNS_1CILi1EEENS1_IJNS2_ILi8EEEiiEEENS2_ILi64EEENS1_IJiNS2_ILi144EEENS2_ILi288EEEEEENS2_ILi512EEEEEEZNS_7flattenISB_EEDaRKT_EUlRKT_E_EEDaSF_OT0_ENKUlDpSI_E_clIJNS1_IJS3_EEES5_NS1_IJS6_EEES9_NS1_IJSA_EEEEEEDaSM_,@function
        .size           $_ZN7cutlass13device_kernelIN5flash19enable_sm80_to_sm89INS1_16FlashAttnBwdSm80INS1_25CollectiveMainloopBwdSm80ILi2ELi2EN4cute5tupleIJNS5_1CILi128EEES8_NS7_ILi64EEEEEENS_6half_tEfNS_4arch4Sm80ELb1ELb0ELb1ELb1ELb1ELb0ELb0ELb0ELi2ELi4ELi4ELi4ELb0EEENS1_21CollectiveEpilogueBwdISA_SB_SD_Li256ELb1ELb0ELi2EEENS1_25SingleTileBwdLPTSchedulerILb1ELi128ELb1EEEEEEEEEvNT_6ParamsE$_ZZN4cute12filter_tupleINS_5tupleIJNS_1CILi1EEENS1_IJNS2_ILi8EEEiiEEENS2_ILi64EEENS1_IJiNS2_ILi144EEENS2_ILi288EEEEEENS2_ILi512EEEEEEZNS_7flattenISB_EEDaRKT_EUlRKT_E_EEDaSF_OT0_ENKUlDpSI_E_clIJNS1_IJS3_EEES5_NS1_IJS6_EEES9_NS1_IJSA_EEEEEEDaSM_,($_ZN7cutlass13device_kernelIN5flash19enable_sm80_to_sm89INS1_16FlashAttnBwdSm80INS1_25CollectiveMainloopBwdSm80ILi2ELi2EN4cute5tupleIJNS5_1CILi128EEES8_NS7_ILi64EEEEEENS_6half_tEfNS_4arch4Sm80ELb1ELb0ELb1ELb1ELb1ELb0ELb0ELb0ELi2ELi4ELi4ELi4ELb0EEENS1_21CollectiveEpilogueBwdISA_SB_SD_Li256ELb1ELb0ELi2EEENS1_25SingleTileBwdLPTSchedulerILb1ELi128ELb1EEEEEEEEEvNT_6ParamsE$_ZZN4cute12filter_tupleINS_5tupleIJNS_1CILi1EEENS1_IJiiiEEENS2_ILi64EEENS1_IJNS2_ILi72EEENS2_ILi144EEENS2_ILi288EEEEEENS2_ILi512EEEEEEZNS_7flattenISB_EEDaRKT_EUlRKT_E_EEDaSF_OT0_ENKUlDpSI_E_clIJNS1_IJS3_EEES4_NS1_IJS5_EEES9_NS1_IJSA_EEEEEEDaSM_ - $_ZN7cutlass13device_kernelIN5flash19enable_sm80_to_sm89INS1_16FlashAttnBwdSm80INS1_25CollectiveMainloopBwdSm80ILi2ELi2EN4cute5tupleIJNS5_1CILi128EEES8_NS7_ILi64EEEEEENS_6half_tEfNS_4arch4Sm80ELb1ELb0ELb1ELb1ELb1ELb0ELb0ELb0ELi2ELi4ELi4ELi4ELb0EEENS1_21CollectiveEpilogueBwdISA_SB_SD_Li256ELb1ELb0ELi2EEENS1_25SingleTileBwdLPTSchedulerILb1ELi128ELb1EEEEEEEEEvNT_6ParamsE$_ZZN4cute12filter_tupleINS_5tupleIJNS_1CILi1EEENS1_IJNS2_ILi8EEEiiEEENS2_ILi64EEENS1_IJiNS2_ILi144EEENS2_ILi288EEEEEENS2_ILi512EEEEEEZNS_7flattenISB_EEDaRKT_EUlRKT_E_EEDaSF_OT0_ENKUlDpSI_E_clIJNS1_IJS3_EEES5_NS1_IJS6_EEES9_NS1_IJSA_EEEEEEDaSM_)
$_ZN7cutlass13device_kernelIN5flash19enable_sm80_to_sm89INS1_16FlashAttnBwdSm80INS1_25CollectiveMainloopBwdSm80ILi2ELi2EN4cute5tupleIJNS5_1CILi128EEES8_NS7_ILi64EEEEEENS_6half_tEfNS_4arch4Sm80ELb1ELb0ELb1ELb1ELb1ELb0ELb0ELb0ELi2ELi4ELi4ELi4ELb0EEENS1_21CollectiveEpilogueBwdISA_SB_SD_Li256ELb1ELb0ELi2EEENS1_25SingleTileBwdLPTSchedulerILb1ELi128ELb1EEEEEEEEEvNT_6ParamsE$_ZZN4cute12filter_tupleINS_5tupleIJNS_1CILi1EEENS1_IJNS2_ILi8EEEiiEEENS2_ILi64EEENS1_IJiNS2_ILi144EEENS2_ILi288EEEEEENS2_ILi512EEEEEEZNS_7flattenISB_EEDaRKT_EUlRKT_E_EEDaSF_OT0_ENKUlDpSI_E_clIJNS1_IJS3_EEES5_NS1_IJS6_EEES9_NS1_IJSA_EEEEEEDaSM_:
[----:B------:R-:W-:Y:S02]  /*a9d0*/  MOV R34, R2 ;  /* 0x0000000200227202 */ /* 0x000fe40000000f00 */
[----:B------:R-:W-:-:S04]  /*a9e0*/  MOV R35, 0x0 ;  /* 0x0000000000237802 */ /* 0x000fc80000000f00 */
[----:B------:R-:W-:Y:S05]  /*a9f0*/  RET.REL.NODEC R34 `(_ZN7cutlass13device_kernelIN5flash19enable_sm80_to_sm89INS1_16FlashAttnBwdSm80INS1_25CollectiveMainloopBwdSm80ILi2ELi2EN4cute5tupleIJNS5_1CILi128EEES8_NS7_ILi64EEEEEENS_6half_tEfNS_4arch4Sm80ELb1ELb0ELb1ELb1ELb1ELb0ELb0ELb0ELi2ELi4ELi4ELi4ELb0EEENS1_21CollectiveEpilogueBwdISA_SB_SD_Li256ELb1ELb0ELi2EEENS1_25SingleTileBwdLPTSchedulerILb1ELi128ELb1EEEEEEEEEvNT_6ParamsE) ;  /* 0xffff560022007950 */ /* 0x000fea0003c3ffff */
        .type           $_ZN7cutlass13device_kernelIN5flash19enable_sm80_to_sm89INS1_16FlashAttnBwdSm80INS1_25CollectiveMainloopBwdSm80ILi2ELi2EN4cute5tupleIJNS5_1CILi128EEES8_NS7_ILi64EEEEEENS_6half_tEfNS_4arch4Sm80ELb1ELb0ELb1ELb1ELb1ELb0ELb0ELb0ELi2ELi4ELi4ELi4ELb0EEENS1_21CollectiveEpilogueBwdISA_SB_SD_Li256ELb1ELb0ELi2EEENS1_25SingleTileBwdLPTSchedulerILb1ELi128ELb1EEEEEEEEEvNT_6ParamsE$_ZZN4cute12filter_tupleINS_5tupleIJNS_1CILi1EEENS1_IJiiiEEENS2_ILi64EEENS1_IJNS2_ILi72EEENS2_ILi144EEENS2_ILi288EEEEEENS2_ILi512EEEEEEZNS_7flattenISB_EEDaRKT_EUlRKT_E_EEDaSF_OT0_ENKUlDpSI_E_clIJNS1_IJS3_EEES4_NS1_IJS5_EEES9_NS1_IJSA_EEEEEEDaSM_,@function
        .size           $_ZN7cutlass13device_kernelIN5flash19enable_sm80_to_sm89INS1_16FlashAttnBwdSm80INS1_25CollectiveMainloopBwdSm80ILi2ELi2EN4cute5tupleIJNS5_1CILi128EEES8_NS7_ILi64EEEEEENS_6half_tEfNS_4arch4Sm80ELb1ELb0ELb1ELb1ELb1ELb0ELb0ELb0ELi2ELi4ELi4ELi4ELb0EEENS1_21CollectiveEpilogueBwdISA_SB_SD_Li256ELb1ELb0ELi2EEENS1_25SingleTileBwdLPTSchedulerILb1ELi128ELb1EEEEEEEEEvNT_6ParamsE$_ZZN4cute12filter_tupleINS_5tupleIJNS_1CILi1EEENS1_IJiiiEEENS2_ILi64EEENS1_IJNS2_ILi72EEENS2_ILi144EEENS2_ILi288EEEEEENS2_ILi512EEEEEEZNS_7flattenISB_EEDaRKT_EUlRKT_E_EEDaSF_OT0_ENKUlDpSI_E_clIJNS1_IJS3_EEES4_NS1_IJS5_EEES9_NS1_IJSA_EEEEEEDaSM_,($_ZN7cutlass13device_kernelIN5flash19enable_sm80_to_sm89INS1_16FlashAttnBwdSm80INS1_25CollectiveMainloopBwdSm80ILi2ELi2EN4cute5tupleIJNS5_1CILi128EEES8_NS7_ILi64EEEEEENS_6half_tEfNS_4arch4Sm80ELb1ELb0ELb1ELb1ELb1ELb0ELb0ELb0ELi2ELi4ELi4ELi4ELb0EEENS1_21CollectiveEpilogueBwdISA_SB_SD_Li256ELb1ELb0ELi2EEENS1_25SingleTileBwdLPTSchedulerILb1ELi128ELb1EEEEEEEEEvNT_6ParamsE$_ZZN4cute12filter_tupleINS_5tupleIJNS_1CILi4096EEENS1_IJNS1_IJiiEEENS2_ILi8192EEEEEEEEEZNS_16flatten_to_tupleIS7_EEDaRKT_EUlRKT_E_EEDaSB_OT0_ENKUlDpSE_E_clIJNS1_IJS3_EEENS1_IJiiS5_EEEEEEDaSI_ - $_ZN7cutlass13device_kernelIN5flash19enable_sm80_to_sm89INS1_16FlashAttnBwdSm80INS1_25CollectiveMainloopBwdSm80ILi2ELi2EN4cute5tupleIJNS5_1CILi128EEES8_NS7_ILi64EEEEEENS_6half_tEfNS_4arch4Sm80ELb1ELb0ELb1ELb1ELb1ELb0ELb0ELb0ELi2ELi4ELi4ELi4ELb0EEENS1_21CollectiveEpilogueBwdISA_SB_SD_Li256ELb1ELb0ELi2EEENS1_25SingleTileBwdLPTSchedulerILb1ELi128ELb1EEEEEEEEEvNT_6ParamsE$_ZZN4cute12filter_tupleINS_5tupleIJNS_1CILi1EEENS1_IJiiiEEENS2_ILi64EEENS1_IJNS2_ILi72EEENS2_ILi144EEENS2_ILi288EEEEEENS2_ILi512EEEEEEZNS_7flattenISB_EEDaRKT_EUlRKT_E_EEDaSF_OT0_ENKUlDpSI_E_clIJNS1_IJS3_EEES4_NS1_IJS5_EEES9_NS1_IJSA_EEEEEEDaSM_)
$_ZN7cutlass13device_kernelIN5flash19enable_sm80_to_sm89INS1_16FlashAttnBwdSm80INS1_25CollectiveMainloopBwdSm80ILi2ELi2EN4cute5tupleIJNS5_1CILi128EEES8_NS7_ILi64EEEEEENS_6half_tEfNS_4arch4Sm80ELb1ELb0ELb1ELb1ELb1ELb0ELb0ELb0ELi2ELi4ELi4ELi4ELb0EEENS1_21CollectiveEpilogueBwdISA_SB_SD_Li256ELb1ELb0ELi2EEENS1_25SingleTileBwdLPTSchedulerILb1ELi128ELb1EEEEEEEEEvNT_6ParamsE$_ZZN4cute12filter_tupleINS_5tupleIJNS_1CILi1EEENS1_IJiiiEEENS2_ILi64EEENS1_IJNS2_ILi72EEENS2_ILi144EEENS2_ILi288EEEEEENS2_ILi512EEEEEEZNS_7flattenISB_EEDaRKT_EUlRKT_E_EEDaSF_OT0_ENKUlDpSI_E_clIJNS1_IJS3_EEES4_NS1_IJS5_EEES9_NS1_IJSA_EEEEEEDaSM_:
[----:B------:R-:W-:Y:S01]  /*aa00*/  MOV R38, R6 ;  /* 0x0000000600267202 */ /* 0x000fe20000000f00 */
[----:B------:R-:W-:Y:S01]  /*aa10*/  IMAD.MOV.U32 R39, RZ, RZ, 0x0 ;  /* 0x00000000ff277424 */ /* 0x000fe200078e00ff */
[----:B------:R-:W-:Y:S01]  /*aa20*/  MOV R36, R3 ;  /* 0x0000000300247202 */ /* 0x000fe20000000f00 */
[----:B------:R-:W-:Y:S01]  /*aa30*/  IMAD.MOV.U32 R3, RZ, RZ, R5 ;  /* 0x000000ffff037224 */ /* 0x000fe200078e0005 */
[----:B------:R-:W-:Y:S01]  /*aa40*/  MOV R4, R2 ;  /* 0x0000000200047202 */ /* 0x000fe20000000f00 */
[----:B------:R-:W-:Y:S06]  /*aa50*/  RET.REL.NODEC R38 `(_ZN7cutlass13device_kernelIN5flash19enable_sm80_to_sm89INS1_16FlashAttnBwdSm80INS1_25CollectiveMainloopBwdSm80ILi2ELi2EN4cute5tupleIJNS5_1CILi128EEES8_NS7_ILi64EEEEEENS_6half_tEfNS_4arch4Sm80ELb1ELb0ELb1ELb1ELb1ELb0ELb0ELb0ELi2ELi4ELi4ELi4ELb0EEENS1_21CollectiveEpilogueBwdISA_SB_SD_Li256ELb1ELb0ELi2EEENS1_25SingleTileBwdLPTSchedulerILb1ELi128ELb1EEEEEEEEEvNT_6ParamsE) ;  /* 0xffff55a026007950 */ /* 0x000fec0003c3ffff */
        .type           $_ZN7cutlass13device_kernelIN5flash19enable_sm80_to_sm89INS1_16FlashAttnBwdSm80INS1_25CollectiveMainloopBwdSm80ILi2ELi2EN4cute5tupleIJNS5_1CILi128EEES8_NS7_ILi64EEEEEENS_6half_tEfNS_4arch4Sm80ELb1ELb0ELb1ELb1ELb1ELb0ELb0ELb0ELi2ELi4ELi4ELi4ELb0EEENS1_21CollectiveEpilogueBwdISA_SB_SD_Li256ELb1ELb0ELi2EEENS1_25SingleTileBwdLPTSchedulerILb1ELi128ELb1EEEEEEEEEvNT_6ParamsE$_ZZN4cute12filter_tupleINS_5tupleIJNS_1CILi4096EEENS1_IJNS1_IJiiEEENS2_ILi8192EEEEEEEEEZNS_16flatten_to_tupleIS7_EEDaRKT_EUlRKT_E_EEDaSB_OT0_ENKUlDpSE_E_clIJNS1_IJS3_EEENS1_IJiiS5_EEEEEEDaSI_,@function
        .size           $_ZN7cutlass13device_kernelIN5flash19enable_sm80_to_sm89INS1_16FlashAttnBwdSm80INS1_25CollectiveMainloopBwdSm80ILi2ELi2EN4cute5tupleIJNS5_1CILi128EEES8_NS7_ILi64EEEEEENS_6half_tEfNS_4arch4Sm80ELb1ELb0ELb1ELb1ELb1ELb0ELb0ELb0ELi2ELi4ELi4ELi4ELb0EEENS1_21CollectiveEpilogueBwdISA_SB_SD_Li256ELb1ELb0ELi2EEENS1_25SingleTileBwdLPTSchedulerILb1ELi128ELb1EEEEEEEEEvNT_6ParamsE$_ZZN4cute12filter_tupleINS_5tupleIJNS_1CILi4096EEENS1_IJNS1_IJiiEEENS2_ILi8192EEEEEEEEEZNS_16flatten_to_tupleIS7_EEDaRKT_EUlRKT_E_EEDaSB_OT0_ENKUlDpSE_E_clIJNS1_IJS3_EEENS1_IJiiS5_EEEEEEDaSI_,($_ZN7cutlass13device_kernelIN5flash19enable_sm80_to_sm89INS1_16FlashAttnBwdSm80INS1_25CollectiveMainloopBwdSm80ILi2ELi2EN4cute5tupleIJNS5_1CILi128EEES8_NS7_ILi64EEEEEENS_6half_tEfNS_4arch4Sm80ELb1ELb0ELb1ELb1ELb1ELb0ELb0ELb0ELi2ELi4ELi4ELi4ELb0EEENS1_21CollectiveEpilogueBwdISA_SB_SD_Li256ELb1ELb0ELi2EEENS1_25SingleTileBwdLPTSchedulerILb1ELi128ELb1EEEEEEEEEvNT_6ParamsE$_ZZN4cute12filter_tupleINS_5tupleIJNS_1CILi4096EEENS1_IJiiEEEEEEZNS_16flatten_to_tupleIS5_EEDaRKT_EUlRKT_E_EEDaS9_OT0_ENKUlDpSC_E_clIJNS1_IJS3_EEES4_EEEDaSG_ - $_ZN7cutlass13device_kernelIN5flash19enable_sm80_to_sm89INS1_16FlashAttnBwdSm80INS1_25CollectiveMainloopBwdSm80ILi2ELi2EN4cute5tupleIJNS5_1CILi128EEES8_NS7_ILi64EEEEEENS_6half_tEfNS_4arch4Sm80ELb1ELb0ELb1ELb1ELb1ELb0ELb0ELb0ELi2ELi4ELi4ELi4ELb0EEENS1_21CollectiveEpilogueBwdISA_SB_SD_Li256ELb1ELb0ELi2EEENS1_25SingleTileBwdLPTSchedulerILb1ELi128ELb1EEEEEEEEEvNT_6ParamsE$_ZZN4cute12filter_tupleINS_5tupleIJNS_1CILi4096EEENS1_IJNS1_IJiiEEENS2_ILi8192EEEEEEEEEZNS_16flatten_to_tupleIS7_EEDaRKT_EUlRKT_E_EEDaSB_OT0_ENKUlDpSE_E_clIJNS1_IJS3_EEENS1_IJiiS5_EEEEEEDaSI_)
$_ZN7cutlass13device_kernelIN5flash19enable_sm80_to_sm89INS1_16FlashAttnBwdSm80INS1_25CollectiveMainloopBwdSm80ILi2ELi2EN4cute5tupleIJNS5_1CILi128EEES8_NS7_ILi64EEEEEENS_6half_tEfNS_4arch4Sm80ELb1ELb0ELb1ELb1ELb1ELb0ELb0ELb0ELi2ELi4ELi4ELi4ELb0EEENS1_21CollectiveEpilogueBwdISA_SB_SD_Li256ELb1ELb0ELi2EEENS1_25SingleTileBwdLPTSchedulerILb1ELi128ELb1EEEEEEEEEvNT_6ParamsE$_ZZN4cute12filter_tupleINS_5tupleIJNS_1CILi4096EEENS1_IJNS1_IJiiEEENS2_ILi8192EEEEEEEEEZNS_16flatten_to_tupleIS7_EEDaRKT_EUlRKT_E_EEDaSB_OT0_ENKUlDpSE_E_clIJNS1_IJS3_EEENS1_IJiiS5_EEEEEEDaSI_:
[----:B------:R-:W-:-:S04]  /*aa60*/  MOV R3, 0x0 ;  /* 0x0000000000037802 */ /* 0x000fc80000000f00 */
[----:B------:R-:W-:Y:S05]  /*aa70*/  RET.REL.NODEC R2 `(_ZN7cutlass13device_kernelIN5flash19enable_sm80_to_sm89INS1_16FlashAttnBwdSm80INS1_25CollectiveMainloopBwdSm80ILi2ELi2EN4cute5tupleIJNS5_1CILi128EEES8_NS7_ILi64EEEEEENS_6half_tEfNS_4arch4Sm80ELb1ELb0ELb1ELb1ELb1ELb0ELb0ELb0ELi2ELi4ELi4ELi4ELb0EEENS1_21CollectiveEpilogueBwdISA_SB_SD_Li256ELb1ELb0ELi2EEENS1_25SingleTileBwdLPTSchedulerILb1ELi128ELb1EEEEEEEEEvNT_6ParamsE) ;  /* 0xffff558002007950 */ /* 0x000fea0003c3ffff */
        .type           $_ZN7cutlass13device_kernelIN5flash19enable_sm80_to_sm89INS1_16FlashAttnBwdSm80INS1_25CollectiveMainloopBwdSm80ILi2ELi2EN4cute5tupleIJNS5_1CILi128EEES8_NS7_ILi64EEEEEENS_6half_tEfNS_4arch4Sm80ELb1ELb0ELb1ELb1ELb1ELb0ELb0ELb0ELi2ELi4ELi4ELi4ELb0EEENS1_21CollectiveEpilogueBwdISA_SB_SD_Li256ELb1ELb0ELi2EEENS1_25SingleTileBwdLPTSchedulerILb1ELi128ELb1EEEEEEEEEvNT_6ParamsE$_ZZN4cute12filter_tupleINS_5tupleIJNS_1CILi4096EEENS1_IJiiEEEEEEZNS_16flatten_to_tupleIS5_EEDaRKT_EUlRKT_E_EEDaS9_OT0_ENKUlDpSC_E_clIJNS1_IJS3_EEES4_EEEDaSG_,@function
        .size           $_ZN7cutlass13device_kernelIN5flash19enable_sm80_to_sm89INS1_16FlashAttnBwdSm80INS1_25CollectiveMainloopBwdSm80ILi2ELi2EN4cute5tupleIJNS5_1CILi128EEES8_NS7_ILi64EEEEEENS_6half_tEfNS_4arch4Sm80ELb1ELb0ELb1ELb1ELb1ELb0ELb0ELb0ELi2ELi4ELi4ELi4ELb0EEENS1_21CollectiveEpilogueBwdISA_SB_SD_Li256ELb1ELb0ELi2EEENS1_25SingleTileBwdLPTSchedulerILb1ELi128ELb1EEEEEEEEEvNT_6ParamsE$_ZZN4cute12filter_tupleINS_5tupleIJNS_1CILi4096EEENS1_IJiiEEEEEEZNS_16flatten_to_tupleIS5_EEDaRKT_EUlRKT_E_EEDaS9_OT0_ENKUlDpSC_E_clIJNS1_IJS3_EEES4_EEEDaSG_,($_ZN7cutlass13device_kernelIN5flash19enable_sm80_to_sm89INS1_16FlashAttnBwdSm80INS1_25CollectiveMainloopBwdSm80ILi2ELi2EN4cute5tupleIJNS5_1CILi128EEES8_NS7_ILi64EEEEEENS_6half_tEfNS_4arch4Sm80ELb1ELb0ELb1ELb1ELb1ELb0ELb0ELb0ELi2ELi4ELi4ELi4ELb0EEENS1_21CollectiveEpilogueBwdISA_SB_SD_Li256ELb1ELb0ELi2EEENS1_25SingleTileBwdLPTSchedulerILb1ELi128ELb1EEEEEEEEEvNT_6ParamsE$_ZZN4cute13to_mixed_bitsINS_5tupleIJNS1_IJNS_1CILi4EEENS2_ILi8EEEEEENS2_ILi2EEENS2_ILi1EEEEEENS1_IJNS1_IJNS2_ILi0EEENS2_ILi64EEEEEES9_S9_EEENS1_IJNS1_IJiiEEEiS9_EEEEEDaRKT_RKT0_RKT1_ENKUlDpRKT_E_clIJNS_9MixedBitsILj0ELj448EEENS2_ILj0EEESW_EEEDaSR_ - $_ZN7cutlass13device_kernelIN5flash19enable_sm80_to_sm89INS1_16FlashAttnBwdSm80INS1_25CollectiveMainloopBwdSm80ILi2ELi2EN4cute5tupleIJNS5_1CILi128EEES8_NS7_ILi64EEEEEENS_6half_tEfNS_4arch4Sm80ELb1ELb0ELb1ELb1ELb1ELb0ELb0ELb0ELi2ELi4ELi4ELi4ELb0EEENS1_21CollectiveEpilogueBwdISA_SB_SD_Li256ELb1ELb0ELi2EEENS1_25SingleTileBwdLPTSchedulerILb1ELi128ELb1EEEEEEEEEvNT_6ParamsE$_ZZN4cute12filter_tupleINS_5tupleIJNS_1CILi4096EEENS1_IJiiEEEEEEZNS_16flatten_to_tupleIS5_EEDaRKT_EUlRKT_E_EEDaS9_OT0_ENKUlDpSC_E_clIJNS1_IJS3_EEES4_EEEDaSG_)
$_ZN7cutlass13device_kernelIN5flash19enable_sm80_to_sm89INS1_16FlashAttnBwdSm80INS1_25CollectiveMainloopBwdSm80ILi2ELi2EN4cute5tupleIJNS5_1CILi128EEES8_NS7_ILi64EEEEEENS_6half_tEfNS_4arch4Sm80ELb1ELb0ELb1ELb1ELb1ELb0ELb0ELb0ELi2ELi4ELi4ELi4ELb0EEENS1_21CollectiveEpilogueBwdISA_SB_SD_Li256ELb1ELb0ELi2EEENS1_25SingleTileBwdLPTSchedulerILb1ELi128ELb1EEEEEEEEEvNT_6ParamsE$_ZZN4cute12filter_tupleINS_5tupleIJNS_1CILi4096EEENS1_IJiiEEEEEEZNS_16flatten_to_tupleIS5_EEDaRKT_EUlRKT_E_EEDaS9_OT0_ENKUlDpSC_E_clIJNS1_IJS3_EEES4_EEEDaSG_:
[----:B------:R-:W-:-:S04]  /*aa80*/  MOV R3, 0x0 ;  /* 0x0000000000037802 */ /* 0x000fc80000000f00 */
[----:B------:R-:W-:Y:S05]  /*aa90*/  RET.REL.NODEC R2 `(_ZN7cutlass13device_kernelIN5flash19enable_sm80_to_sm89INS1_16FlashAttnBwdSm80INS1_25CollectiveMainloopBwdSm80ILi2ELi2EN4cute5tupleIJNS5_1CILi128EEES8_NS7_ILi64EEEEEENS_6half_tEfNS_4arch4Sm80ELb1ELb0ELb1ELb1ELb1ELb0ELb0ELb0ELi2ELi4ELi4ELi4ELb0EEENS1_21CollectiveEpilogueBwdISA_SB_SD_Li256ELb1ELb0ELi2EEENS1_25SingleTileBwdLPTSchedulerILb1ELi128ELb1EEEEEEEEEvNT_6ParamsE) ;  /* 0xffff556002007950 */ /* 0x000fea0003c3ffff */
        .type           $_ZN7cutlass13device_kernelIN5flash19enable_sm80_to_sm89INS1_16FlashAttnBwdSm80INS1_25CollectiveMainloopBwdSm80ILi2ELi2EN4cute5tupleIJNS5_1CILi128EEES8_NS7_ILi64EEEEEENS_6half_tEfNS_4arch4Sm80ELb1ELb0ELb1ELb1ELb1ELb0ELb0ELb0ELi2ELi4ELi4ELi4ELb0EEENS1_21CollectiveEpilogueBwdISA_SB_SD_Li256ELb1ELb0ELi2EEENS1_25SingleTileBwdLPTSchedulerILb1ELi128ELb1EEEEEEEEEvNT_6ParamsE$_ZZN4cute13to_mixed_bitsINS_5tupleIJNS1_IJNS_1CILi4EEENS2_ILi8EEEEEENS2_ILi2EEENS2_ILi1EEEEEENS1_IJNS1_IJNS2_ILi0EEENS2_ILi64EEEEEES9_S9_EEENS1_IJNS1_IJiiEEEiS9_EEEEEDaRKT_RKT0_RKT1_ENKUlDpRKT_E_clIJNS_9MixedBitsILj0ELj448EEENS2_ILj0EEESW_EEEDaSR_,@function
        .size           $_ZN7cutlass13device_kernelIN5flash19enable_sm80_to_sm89INS1_16FlashAttnBwdSm80INS1_25CollectiveMainloopBwdSm80ILi2ELi2EN4cute5tupleIJNS5_1CILi128EEES8_NS7_ILi64EEEEEENS_6half_tEfNS_4arch4Sm80ELb1ELb0ELb1ELb1ELb1ELb0ELb0ELb0ELi2ELi4ELi4ELi4ELb0EEENS1_21CollectiveEpilogueBwdISA_SB_SD_Li256ELb1ELb0ELi2EEENS1_25SingleTileBwdLPTSchedulerILb1ELi128ELb1EEEEEEEEEvNT_6ParamsE$_ZZN4cute13to_mixed_bitsINS_5tupleIJNS1_IJNS_1CILi4EEENS2_ILi8EEEEEENS2_ILi2EEENS2_ILi1EEEEEENS1_IJNS1_IJNS2_ILi0EEENS2_ILi64EEEEEES9_S9_EEENS1_IJNS1_IJiiEEEiS9_EEEEEDaRKT_RKT0_RKT1_ENKUlDpRKT_E_clIJNS_9MixedBitsILj0ELj448EEENS2_ILj0EEESW_EEEDaSR_,($_ZN7cutlass13device_kernelIN5flash19enable_sm80_to_sm89INS1_16FlashAttnBwdSm80INS1_25CollectiveMainloopBwdSm80ILi2ELi2EN4cute5tupleIJNS5_1CILi128EEES8_NS7_ILi64EEEEEENS_6half_tEfNS_4arch4Sm80ELb1ELb0ELb1ELb1ELb1ELb0ELb0ELb0ELi2ELi4ELi4ELi4ELb0EEENS1_21CollectiveEpilogueBwdISA_SB_SD_Li256ELb1ELb0ELi2EEENS1_25SingleTileBwdLPTSchedulerILb1ELi128ELb1EEEEEEEEEvNT_6ParamsE$_ZZN4cute13to_mixed_bitsINS_5tupleIJNS1_IJNS_1CILi4EEENS2_ILi8EEEEEENS2_ILi2EEENS2_ILi1EEEEEENS1_IJNS1_IJNS2_ILi0EEENS2_ILi64EEEEEES9_S9_EEENS1_IJNS1_IJiiEEEiS9_EEEEEDaRKT_RKT0_RKT1_ENKUlRKT_RKT0_RKT1_E_clIS5_SB_SD_EEDaSQ_ST_SW_ - $_ZN7cutlass13device_kernelIN5flash19enable_sm80_to_sm89INS1_16FlashAttnBwdSm80INS1_25CollectiveMainloopBwdSm80ILi2ELi2EN4cute5tupleIJNS5_1CILi128EEES8_NS7_ILi64EEEEEENS_6half_tEfNS_4arch4Sm80ELb1ELb0ELb1ELb1ELb1ELb0ELb0ELb0ELi2ELi4ELi4ELi4ELb0EEENS1_21CollectiveEpilogueBwdISA_SB_SD_Li256ELb1ELb0ELi2EEENS1_25SingleTileBwdLPTSchedulerILb1ELi128ELb1EEEEEEEEEvNT_6ParamsE$_ZZN4cute13to_mixed_bitsINS_5tupleIJNS1_IJNS_1CILi4EEENS2_ILi8EEEEEENS2_ILi2EEENS2_ILi1EEEEEENS1_IJNS1_IJNS2_ILi0EEENS2_ILi64EEEEEES9_S9_EEENS1_IJNS1_IJiiEEEiS9_EEEEEDaRKT_RKT0_RKT1_ENKUlDpRKT_E_clIJNS_9MixedBitsILj0ELj448EEENS2_ILj0EEESW_EEEDaSR_)
$_ZN7cutlass13device_kernelIN5flash19enable_sm80_to_sm89INS1_16FlashAttnBwdSm80INS1_25CollectiveMainloopBwdSm80ILi2ELi2EN4cute5tupleIJNS5_1CILi128EEES8_NS7_ILi64EEEEEENS_6half_tEfNS_4arch4Sm80ELb1ELb0ELb1ELb1ELb1ELb0ELb0ELb0ELi2ELi4ELi4ELi4ELb0EEENS1_21CollectiveEpilogueBwdISA_SB_SD_Li256ELb1ELb0ELi2EEENS1_25SingleTileBwdLPTSchedulerILb1ELi128ELb1EEEEEEEEEvNT_6ParamsE$_ZZN4cute13to_mixed_bitsINS_5tupleIJNS1_IJNS_1CILi4EEENS2_ILi8EEEEEENS2_ILi2EEENS2_ILi1EEEEEENS1_IJNS1_IJNS2_ILi0EEENS2_ILi64EEEEEES9_S9_EEENS1_IJNS1_IJiiEEEiS9_EEEEEDaRKT_RKT0_RKT1_ENKUlDpRKT_E_clIJNS_9MixedBitsILj0ELj448EEENS2_ILj0EEESW_EEEDaSR_:
[----:B------:R-:W-:Y:S01]  /*aaa0*/  IMAD.MOV.U32 R36, RZ, RZ, R6 ;  /* 0x000000ffff247224 */ /* 0x000fe200078e0006 */
[----:B------:R-:W-:Y:S02]  /*aab0*/  MOV R37, 0x0 ;  /* 0x0000000000257802 */ /* 0x000fe40000000f00 */
[----:B------:R-:W-:Y:S02]  /*aac0*/  LOP3.LUT R4, R4, 0x1c0, RZ, 0xc0, !PT ;  /* 0x000001c004047812 */ /* 0x000fe400078ec0ff */
[----:B------:R-:W-:Y:S05]  /*aad0*/  RET.REL.NODEC R36 `(_ZN7cutlass13device_kernelIN5flash19enable_sm80_to_sm89INS1_16FlashAttnBwdSm80INS1_25CollectiveMainloopBwdSm80ILi2ELi2EN4cute5tupleIJNS5_1CILi128EEES8_NS7_ILi64EEEEEENS_6half_tEfNS_4arch4Sm80ELb1ELb0ELb1ELb1ELb1ELb0ELb0ELb0ELi2ELi4ELi4ELi4ELb0EEENS1_21CollectiveEpilogueBwdISA_SB_SD_Li256ELb1ELb0ELi2EEENS1_25SingleTileBwdLPTSchedulerILb1ELi128ELb1EEEEEEEEEvNT_6ParamsE) ;  /* 0xffff552024007950 */ /* 0x000fea0003c3ffff */
        .type           $_ZN7cutlass13device_kernelIN5flash19enable_sm80_to_sm89INS1_16FlashAttnBwdSm80INS1_25CollectiveMainloopBwdSm80ILi2ELi2EN4cute5tupleIJNS5_1CILi128EEES8_NS7_ILi64EEEEEENS_6half_tEfNS_4arch4Sm80ELb1ELb0ELb1ELb1ELb1ELb0ELb0ELb0ELi2ELi4ELi4ELi4ELb0EEENS1_21CollectiveEpilogueBwdISA_SB_SD_Li256ELb1ELb0ELi2EEENS1_25SingleTileBwdLPTSchedulerILb1ELi128ELb1EEEEEEEEEvNT_6ParamsE$_ZZN4cute13to_mixed_bitsINS_5tupleIJNS1_IJNS_1CILi4EEENS2_ILi8EEEEEENS2_ILi2EEENS2_ILi1EEEEEENS1_IJNS1_IJNS2_ILi0EEENS2_ILi64EEEEEES9_S9_EEENS1_IJNS1_IJiiEEEiS9_EEEEEDaRKT_RKT0_RKT1_ENKUlRKT_RKT0_RKT1_E_clIS5_SB_SD_EEDaSQ_ST_SW_,@function
        .size           $_ZN7cutlass13device_kernelIN5flash19enable_sm80_to_sm89INS1_16FlashAttnBwdSm80INS1_25CollectiveMainloopBwdSm80ILi2ELi2EN4cute5tupleIJNS5_1CILi128EEES8_NS7_ILi64EEEEEENS_6half_tEfNS_4arch4Sm80ELb1ELb0ELb1ELb1ELb1ELb0ELb0ELb0ELi2ELi4ELi4ELi4ELb0EEENS1_21CollectiveEpilogueBwdISA_SB_SD_Li256ELb1ELb0ELi2EEENS1_25SingleTileBwdLPTSchedulerILb1ELi128ELb1EEEEEEEEEvNT_6ParamsE$_ZZN4cute13to_mixed_bitsINS_5tupleIJNS1_IJNS_1CILi4EEENS2_ILi8EEEEEENS2_ILi2EEENS2_ILi1EEEEEENS1_IJNS1_IJNS2_ILi0EEENS2_ILi64EEEEEES9_S9_EEENS1_IJNS1_IJiiEEEiS9_EEEEEDaRKT_RKT0_RKT1_ENKUlRKT_RKT0_RKT1_E_clIS5_SB_SD_EEDaSQ_ST_SW_,($_ZN7cutlass13device_kernelIN5flash19enable_sm80_to_sm89INS1_16FlashAttnBwdSm80INS1_25CollectiveMainloopBwdSm80ILi2ELi2EN4cute5tupleIJNS5_1CILi128EEES8_NS7_ILi64EEEEEENS_6half_tEfNS_4arch4Sm80ELb1ELb0ELb1ELb1ELb1ELb0ELb0ELb0ELi2ELi4ELi4ELi4ELb0EEENS1_21CollectiveEpilogueBwdISA_SB_SD_Li256ELb1ELb0ELi2EEENS1_25SingleTileBwdLPTSchedulerILb1ELi128ELb1EEEEEEEEEvNT_6ParamsE$_ZZN4cute13to_mixed_bitsINS_5tupleIJNS1_IJNS_1CILi4EEENS2_ILi8EEEEEENS2_ILi2EEENS2_ILi1EEEEEENS1_IJNS1_IJNS2_ILi128EEENS2_ILi0EEEEEES4_SA_EEENS1_IJNS1_IJiiEEEiSA_EEEEEDaRKT_RKT0_RKT1_ENKUlDpRKT_E_clIJNS_9MixedBitsILj0ELj384EEENSU_ILj0ELj8EEENS2_ILj0EEEEEEDaSR_ - $_ZN7cutlass13device_kernelIN5flash19enable_sm80_to_sm89INS1_16FlashAttnBwdSm80INS1_25CollectiveMainloopBwdSm80ILi2ELi2EN4cute5tupleIJNS5_1CILi128EEES8_NS7_ILi64EEEEEENS_6half_tEfNS_4arch4Sm80ELb1ELb0ELb1ELb1ELb1ELb0ELb0ELb0ELi2ELi4ELi4ELi4ELb0EEENS1_21CollectiveEpilogueBwdISA_SB_SD_Li256ELb1ELb0ELi2EEENS1_25SingleTileBwdLPTSchedulerILb1ELi128ELb1EEEEEEEEEvNT_6ParamsE$_ZZN4cute13to_mixed_bitsINS_5tupleIJNS1_IJNS_1CILi4EEENS2_ILi8EEEEEENS2_ILi2EEENS2_ILi1EEEEEENS1_IJNS1_IJNS2_ILi0EEENS2_ILi64EEEEEES9_S9_EEENS1_IJNS1_IJiiEEEiS9_EEEEEDaRKT_RKT0_RKT1_ENKUlRKT_RKT0_RKT1_E_clIS5_SB_SD_EEDaSQ_ST_SW_)
$_ZN7cutlass13device_kernelIN5flash19enable_sm80_to_sm89INS1_16FlashAttnBwdSm80INS1_25CollectiveMainloopBwdSm80ILi2ELi2EN4cute5tupleIJNS5_1CILi128EEES8_NS7_ILi64EEEEEENS_6half_tEfNS_4arch4Sm80ELb1ELb0ELb1ELb1ELb1ELb0ELb0ELb0ELi2ELi4ELi4ELi4ELb0EEENS1_21CollectiveEpilogueBwdISA_SB_SD_Li256ELb1ELb0ELi2EEENS1_25SingleTileBwdLPTSchedulerILb1ELi128ELb1EEEEEEEEEvNT_6ParamsE$_ZZN4cute13to_mixed_bitsINS_5tupleIJNS1_IJNS_1CILi4EEENS2_ILi8EEEEEENS2_ILi2EEENS2_ILi1EEEEEENS1_IJNS1_IJNS2_ILi0EEENS2_ILi64EEEEEES9_S9_EEENS1_IJNS1_IJiiEEEiS9_EEEEEDaRKT_RKT0_RKT1_ENKUlRKT_RKT0_RKT1_E_clIS5_SB_SD_EEDaSQ_ST_SW_:
[----:B------:R-:W-:Y:S01]  /*aae0*/  MOV R36, R6 ;  /* 0x0000000600247202 */ /* 0x000fe20000000f00 */
[----:B------:R-:W-:Y:S02]  /*aaf0*/  IMAD.MOV.U32 R37, RZ, RZ, 0x0 ;  /* 0x00000000ff257424 */ /* 0x000fe400078e00ff */
[----:B------:R-:W-:-:S05]  /*ab00*/  IMAD.SHL.U32 R4, R5, 0x40, RZ ;  /* 0x0000004005047824 */ /* 0x000fca00078e00ff */
[----:B------:R-:W-:Y:S01]  /*ab10*/  LOP3.LUT R4, R4, 0x1c0, RZ, 0xc0, !PT ;  /* 0x000001c004047812 */ /* 0x000fe200078ec0ff */
[----:B------:R-:W-:Y:S06]  /*ab20*/  RET.REL.NODEC R36 `(_ZN7cutlass13device_kernelIN5flash19enable_sm80_to_sm89INS1_16FlashAttnBwdSm80INS1_25CollectiveMainloopBwdSm80ILi2ELi2EN4cute5tupleIJNS5_1CILi128EEES8_NS7_ILi64EEEEEENS_6half_tEfNS_4arch4Sm80ELb1ELb0ELb1ELb1ELb1ELb0ELb0ELb0ELi2ELi4ELi4ELi4ELb0EEENS1_21CollectiveEpilogueBwdISA_SB_SD_Li256ELb1ELb0ELi2EEENS1_25SingleTileBwdLPTSchedulerILb1ELi128ELb1EEEEEEEEEvNT_6ParamsE) ;  /* 0xffff54d024007950 */ /* 0x000fec0003c3ffff */
        .type           $_ZN7cutlass13device_kernelIN5flash19enable_sm80_to_sm89INS1_16FlashAttnBwdSm80INS1_25CollectiveMainloopBwdSm80ILi2ELi2EN4cute5tupleIJNS5_1CILi128EEES8_NS7_ILi64EEEEEENS_6half_tEfNS_4arch4Sm80ELb1ELb0ELb1ELb1ELb1ELb0ELb0ELb0ELi2ELi4ELi4ELi4ELb0EEENS1_21CollectiveEpilogueBwdISA_SB_SD_Li256ELb1ELb0ELi2EEENS1_25SingleTileBwdLPTSchedulerILb1ELi128ELb1EEEEEEEEEvNT_6ParamsE$_ZZN4cute13to_mixed_bitsINS_5tupleIJNS1_IJNS_1CILi4EEENS2_ILi8EEEEEENS2_ILi2EEENS2_ILi1EEEEEENS1_IJNS1_IJNS2_ILi128EEENS2_ILi0EEEEEES4_SA_EEENS1_IJNS1_IJiiEEEiSA_EEEEEDaRKT_RKT0_RKT1_ENKUlDpRKT_E_clIJNS_9MixedBitsILj0ELj384EEENSU_ILj0ELj8EEENS2_ILj0EEEEEEDaSR_,@function
        .size           $_ZN7cutlass13device_kernelIN5flash19enable_sm80_to_sm89INS1_16FlashAttnBwdSm80INS1_25CollectiveMainloopBwdSm80ILi2ELi2EN4cute5tupleIJNS5_1CILi128EEES8_NS7_ILi64EEEEEENS_6half_tEfNS_4arch4Sm80ELb1ELb0ELb1ELb1ELb1ELb0ELb0ELb0ELi2ELi4ELi4ELi4ELb0EEENS1_21CollectiveEpilogueBwdISA_SB_SD_Li256ELb1ELb0ELi2EEENS1_25SingleTileBwdLPTSchedulerILb1ELi128ELb1EEEEEEEEEvNT_6ParamsE$_ZZN4cute13to_mixed_bitsINS_5tupleIJNS1_IJNS_1CILi4EEENS2_ILi8EEEEEENS2_ILi2EEENS2_ILi1EEEEEENS1_IJNS1_IJNS2_ILi128EEENS2_ILi0EEEEEES4_SA_EEENS1_IJNS1_IJiiEEEiSA_EEEEEDaRKT_RKT0_RKT1_ENKUlDpRKT_E_clIJNS_9MixedBitsILj0ELj384EEENSU_ILj0ELj8EEENS2_ILj0EEEEEEDaSR_,($_ZN7cutlass13device_kernelIN5flash19enable_sm80_to_sm89INS1_16FlashAttnBwdSm80INS1_25CollectiveMainloopBwdSm80ILi2ELi2EN4cute5tupleIJNS5_1CILi128EEES8_NS7_ILi64EEEEEENS_6half_tEfNS_4arch4Sm80ELb1ELb0ELb1ELb1ELb1ELb0ELb0ELb0ELi2ELi4ELi4ELi4ELb0EEENS1_21CollectiveEpilogueBwdISA_SB_SD_Li256ELb1ELb0ELi2EEENS1_25SingleTileBwdLPTSchedulerILb1ELi128ELb1EEEEEEEEEvNT_6ParamsE$_ZZN4cute13to_mixed_bitsINS_5tupleIJNS1_IJNS_1CILi4EEENS2_ILi8EEEEEENS2_ILi2EEENS2_ILi1EEEEEENS1_IJNS1_IJNS2_ILi128EEENS2_ILi0EEEEEES4_SA_EEENS1_IJNS1_IJiiEEEiSA_EEEEEDaRKT_RKT0_RKT1_ENKUlRKT_RKT0_RKT1_E_clIS5_SB_SD_EEDaSQ_ST_SW_ - $_ZN7cutlass13device_kernelIN5flash19enable_sm80_to_sm89INS1_16FlashAttnBwdSm80INS1_25CollectiveMainloopBwdSm80ILi2ELi2EN4cute5tupleIJNS5_1CILi128EEES8_NS7_ILi64EEEEEENS_6half_tEfNS_4arch4Sm80ELb1ELb0ELb1ELb1ELb1ELb0ELb0ELb0ELi2ELi4ELi4ELi4ELb0EEENS1_21CollectiveEpilogueBwdISA_SB_SD_Li256ELb1ELb0ELi2EEENS1_25SingleTileBwdLPTSchedulerILb1ELi128ELb1EEEEEEEEEvNT_6ParamsE$_ZZN4cute13to_mixed_bitsINS_5tupleIJNS1_IJNS_1CILi4EEENS2_ILi8EEEEEENS2_ILi2EEENS2_ILi1EEEEEENS1_IJNS1_IJNS2_ILi128EEENS2_ILi0EEEEEES4_SA_EEENS1_IJNS1_IJiiEEEiSA_EEEEEDaRKT_RKT0_RKT1_ENKUlDpRKT_E_clIJNS_9MixedBitsILj0ELj384EEENSU_ILj0ELj8EEENS2_ILj0EEEEEEDaSR_)
$_ZN7cutlass13device_kernelIN5flash19enable_sm80_to_sm89INS1_16FlashAttnBwdSm80INS1_25CollectiveMainloopBwdSm80ILi2ELi2EN4cute5tupleIJNS5_1CILi128EEES8_NS7_ILi64EEEEEENS_6half_tEfNS_4arch4Sm80ELb1ELb0ELb1ELb1ELb1ELb0ELb0ELb0ELi2ELi4ELi4ELi4ELb0EEENS1_21CollectiveEpilogueBwdISA_SB_SD_Li256ELb1ELb0ELi2EEENS1_25SingleTileBwdLPTSchedulerILb1ELi128ELb1EEEEEEEEEvNT_6ParamsE$_ZZN4cute13to_mixed_bitsINS_5tupleIJNS1_IJNS_1CILi4EEENS2_ILi8EEEEEENS2_ILi2EEENS2_ILi1EEEEEENS1_IJNS1_IJNS2_ILi128EEENS2_ILi0EEEEEES4_SA_EEENS1_IJNS1_IJiiEEEiSA_EEEEEDaRKT_RKT0_RKT1_ENKUlDpRKT_E_clIJNS_9MixedBitsILj0ELj384EEENSU_ILj0ELj8EEENS2_ILj0EEEEEEDaSR_:
[----:B------:R-:W-:Y:S01]  /*ab30*/  LOP3.LUT R6, R5, 0x8, RZ, 0xc0, !PT ;  /* 0x0000000805067812 */ /* 0x000fe200078ec0ff */
[----:B------:R-:W-:-:S03]  /*ab40*/  IMAD.MOV.U32 R5, RZ, RZ, 0x0 ;  /* 0x00000000ff057424 */ /* 0x000fc600078e00ff */
[----:B------:R-:W-:Y:S01]  /*ab50*/  LOP3.LUT R6, R6, 0x188, R3, 0x78, !PT ;  /* 0x0000018806067812 */ /* 0x000fe200078e7803 */
[----:B------:R-:W-:Y:S06]  /*ab60*/  RET.REL.NODEC R4 `(_ZN7cutlass13device_kernelIN5flash19enable_sm80_to_sm89INS1_16FlashAttnBwdSm80INS1_25CollectiveMainloopBwdSm80ILi2ELi2EN4cute5tupleIJNS5_1CILi128EEES8_NS7_ILi64EEEEEENS_6half_tEfNS_4arch4Sm80ELb1ELb0ELb1ELb1ELb1ELb0ELb0ELb0ELi2ELi4ELi4ELi4ELb0EEENS1_21CollectiveEpilogueBwdISA_SB_SD_Li256ELb1ELb0ELi2EEENS1_25SingleTileBwdLPTSchedulerILb1ELi128ELb1EEEEEEEEEvNT_6ParamsE) ;  /* 0xffff549004007950 */ /* 0x000fec0003c3ffff */
        .type           $_ZN7cutlass13device_kernelIN5flash19enable_sm80_to_sm89INS1_16FlashAttnBwdSm80INS1_25CollectiveMainloopBwdSm80ILi2ELi2EN4cute5tupleIJNS5_1CILi128EEES8_NS7_ILi64EEEEEENS_6half_tEfNS_4arch4Sm80ELb1ELb0ELb1ELb1ELb1ELb0ELb0ELb0ELi2ELi4ELi4ELi4ELb0EEENS1_21CollectiveEpilogueBwdISA_SB_SD_Li256ELb1ELb0ELi2EEENS1_25SingleTileBwdLPTSchedulerILb1ELi128ELb1EEEEEEEEEvNT_6ParamsE$_ZZN4cute13to_mixed_bitsINS_5tupleIJNS1_IJNS_1CILi4EEENS2_ILi8EEEEEENS2_ILi2EEENS2_ILi1EEEEEENS1_IJNS1_IJNS2_ILi128EEENS2_ILi0EEEEEES4_SA_EEENS1_IJNS1_IJiiEEEiSA_EEEEEDaRKT_RKT0_RKT1_ENKUlRKT_RKT0_RKT1_E_clIS5_SB_SD_EEDaSQ_ST_SW_,@function
        .size           $_ZN7cutlass13device_kernelIN5flash19enable_sm80_to_sm89INS1_16FlashAttnBwdSm80INS1_25CollectiveMainloopBwdSm80ILi2ELi2EN4cute5tupleIJNS5_1CILi128EEES8_NS7_ILi64EEEEEENS_6half_tEfNS_4arch4Sm80ELb1ELb0ELb1ELb1ELb1ELb0ELb0ELb0ELi2ELi4ELi4ELi4ELb0EEENS1_21CollectiveEpilogueBwdISA_SB_SD_Li256ELb1ELb0ELi2EEENS1_25SingleTileBwdLPTSchedulerILb1ELi128ELb1EEEEEEEEEvNT_6ParamsE$_ZZN4cute13to_mixed_bitsINS_5tupleIJNS1_IJNS_1CILi4EEENS2_ILi8EEEEEENS2_ILi2EEENS2_ILi1EEEEEENS1_IJNS1_IJNS2_ILi128EEENS2_ILi0EEEEEES4_SA_EEENS1_IJNS1_IJiiEEEiSA_EEEEEDaRKT_RKT0_RKT1_ENKUlRKT_RKT0_RKT1_E_clIS5_SB_SD_EEDaSQ_ST_SW_,($_ZN7cutlass13device_kernelIN5flash19enable_sm80_to_sm89INS1_16FlashAttnBwdSm80INS1_25CollectiveMainloopBwdSm80ILi2ELi2EN4cute5tupleIJNS5_1CILi128EEES8_NS7_ILi64EEEEEENS_6half_tEfNS_4arch4Sm80ELb1ELb0ELb1ELb1ELb1ELb0ELb0ELb0ELi2ELi4ELi4ELi4ELb0EEENS1_21CollectiveEpilogueBwdISA_SB_SD_Li256ELb1ELb0ELi2EEENS1_25SingleTileBwdLPTSchedulerILb1ELi128ELb1EEEEEEEEEvNT_6ParamsE$_ZZN4cute13to_mixed_bitsINS_5tupleIJNS1_IJNS_1CILi4EEENS2_ILi8EEEEEENS2_ILi2EEENS2_ILi1EEEEEENS1_IJNS1_IJNS2_ILi128EEENS2_ILi0EEEEEES4_SA_EEENS1_IJNS1_IJiiEEEiSA_EEEEEDaRKT_RKT0_RKT1_ENKUlRKT_RKT0_RKT1_E_clIS6_S4_iEEDaSQ_ST_SW_ - $_ZN7cutlass13device_kernelIN5flash19enable_sm80_to_sm89INS1_16FlashAttnBwdSm80INS1_25CollectiveMainloopBwdSm80ILi2ELi2EN4cute5tupleIJNS5_1CILi128EEES8_NS7_ILi64EEEEEENS_6half_tEfNS_4arch4Sm80ELb1ELb0ELb1ELb1ELb1ELb0ELb0ELb0ELi2ELi4ELi4ELi4ELb0EEENS1_21CollectiveEpilogueBwdISA_SB_SD_Li256ELb1ELb0ELi2EEENS1_25SingleTileBwdLPTSchedulerILb1ELi128ELb1EEEEEEEEEvNT_6ParamsE$_ZZN4cute13to_mixed_bitsINS_5tupleIJNS1_IJNS_1CILi4EEENS2_ILi8EEEEEENS2_ILi2EEENS2_ILi1EEEEEENS1_IJNS1_IJNS2_ILi128EEENS2_ILi0EEEEEES4_SA_EEENS1_IJNS1_IJiiEEEiSA_EEEEEDaRKT_RKT0_RKT1_ENKUlRKT_RKT0_RKT1_E_clIS5_SB_SD_EEDaSQ_ST_SW_)
$_ZN7cutlass13device_kernelIN5flash19enable_sm80_to_sm89INS1_16FlashAttnBwdSm80INS1_25CollectiveMainloopBwdSm80ILi2ELi2EN4cute5tupleIJNS5_1CILi128EEES8_NS7_ILi64EEEEEENS_6half_tEfNS_4arch4Sm80ELb1ELb0ELb1ELb1ELb1ELb0ELb0ELb0ELi2ELi4ELi4ELi4ELb0EEENS1_21CollectiveEpilogueBwdISA_SB_SD_Li256ELb1ELb0ELi2EEENS1_25SingleTileBwdLPTSchedulerILb1ELi128ELb1EEEEEEEEEvNT_6ParamsE$_ZZN4cute13to_mixed_bitsINS_5tupleIJNS1_IJNS_1CILi4EEENS2_ILi8EEEEEENS2_ILi2EEENS2_ILi1EEEEEENS1_IJNS1_IJNS2_ILi128EEENS2_ILi0EEEEEES4_SA_EEENS1_IJNS1_IJiiEEEiSA_EEEEEDaRKT_RKT0_RKT1_ENKUlRKT_RKT0_RKT1_E_clIS5_SB_SD_EEDaSQ_ST_SW_:
[----:B------:R-:W-:Y:S01]  /*ab70*/  MOV R5, 0x0 ;  /* 0x0000000000057802 */ /* 0x000fe20000000f00 */
[----:B------:R-:W-:-:S05]  /*ab80*/  IMAD.SHL.U32 R3, R3, 0x80, RZ ;  /* 0x0000008003037824 */ /* 0x000fca00078e00ff */
[----:B------:R-:W-:Y:S01]  /*ab90*/  LOP3.LUT R3, R3, 0x180, RZ, 0xc0, !PT ;  /* 0x0000018003037812 */ /* 0x000fe200078ec0ff */
[----:B------:R-:W-:Y:S06]  /*aba0*/  RET.REL.NODEC R4 `(_ZN7cutlass13device_kernelIN5flash19enable_sm80_to_sm89INS1_16FlashAttnBwdSm80INS1_25CollectiveMainloopBwdSm80ILi2ELi2EN4cute5tupleIJNS5_1CILi128EEES8_NS7_ILi64EEEEEENS_6half_tEfNS_4arch4Sm80ELb1ELb0ELb1ELb1ELb1ELb0ELb0ELb0ELi2ELi4ELi4ELi4ELb0EEENS1_21CollectiveEpilogueBwdISA_SB_SD_Li256ELb1ELb0ELi2EEENS1_25SingleTileBwdLPTSchedulerILb1ELi128ELb1EEEEEEEEEvNT_6ParamsE) ;  /* 0xffff545004007950 */ /* 0x000fec0003c3ffff */
        .type           $_ZN7cutlass13device_kernelIN5flash19enable_sm80_to_sm89INS1_16FlashAttnBwdSm80INS1_25CollectiveMainloopBwdSm80ILi2ELi2EN4cute5tupleIJNS5_1CILi128EEES8_NS7_ILi64EEEEEENS_6half_tEfNS_4arch4Sm80ELb1ELb0ELb1ELb1ELb1ELb0ELb0ELb0ELi2ELi4ELi4ELi4ELb0EEENS1_21CollectiveEpilogueBwdISA_SB_SD_Li256ELb1ELb0ELi2EEENS1_25SingleTileBwdLPTSchedulerILb1ELi128ELb1EEEEEEEEEvNT_6ParamsE$_ZZN4cute13to_mixed_bitsINS_5tupleIJNS1_IJNS_1CILi4EEENS2_ILi8EEEEEENS2_ILi2EEENS2_ILi1EEEEEENS1_IJNS1_IJNS2_ILi128EEENS2_ILi0EEEEEES4_SA_EEENS1_IJNS1_IJiiEEEiSA_EEEEEDaRKT_RKT0_RKT1_ENKUlRKT_RKT0_RKT1_E_clIS6_S4_iEEDaSQ_ST_SW_,@function
        .size           $_ZN7cutlass13device_kernelIN5flash19enable_sm80_to_sm89INS1_16FlashAttnBwdSm80INS1_25CollectiveMainloopBwdSm80ILi2ELi2EN4cute5tupleIJNS5_1CILi128EEES8_NS7_ILi64EEEEEENS_6half_tEfNS_4arch4Sm80ELb1ELb0ELb1ELb1ELb1ELb0ELb0ELb0ELi2ELi4ELi4ELi4ELb0EEENS1_21CollectiveEpilogueBwdISA_SB_SD_Li256ELb1ELb0ELi2EEENS1_25SingleTileBwdLPTSchedulerILb1ELi128ELb1EEEEEEEEEvNT_6ParamsE$_ZZN4cute13to_mixed_bitsINS_5tupleIJNS1_IJNS_1CILi4EEENS2_ILi8EEEEEENS2_ILi2EEENS2_ILi1EEEEEENS1_IJNS1_IJNS2_ILi128EEENS2_ILi0EEEEEES4_SA_EEENS1_IJNS1_IJiiEEEiSA_EEEEEDaRKT_RKT0_RKT1_ENKUlRKT_RKT0_RKT1_E_clIS6_S4_iEEDaSQ_ST_SW_,($_ZN7cutlass13device_kernelIN5flash19enable_sm80_to_sm89INS1_16FlashAttnBwdSm80INS1_25CollectiveMainloopBwdSm80ILi2ELi2EN4cute5tupleIJNS5_1CILi128EEES8_NS7_ILi64EEEEEENS_6half_tEfNS_4arch4Sm80ELb1ELb0ELb1ELb1ELb1ELb0ELb0ELb0ELi2ELi4ELi4ELi4ELb0EEENS1_21CollectiveEpilogueBwdISA_SB_SD_Li256ELb1ELb0ELi2EEENS1_25SingleTileBwdLPTSchedulerILb1ELi128ELb1EEEEEEEEEvNT_6ParamsE$_ZZN4cute13to_mixed_bitsINS_5tupleIJNS1_IJNS_1CILi4EEENS2_ILi8EEEEEES3_NS2_ILi1EEEEEENS1_IJNS1_IJNS2_ILi0EEENS2_ILi64EEEEEES8_S8_EEENS1_IJNS1_IJiiEEEiS8_EEEEEDaRKT_RKT0_RKT1_ENKUlDpRKT_E_clIJNS_9MixedBitsILj0ELj448EEENS2_ILj0EEESV_EEEDaSQ_ - $_ZN7cutlass13device_kernelIN5flash19enable_sm80_to_sm89INS1_16FlashAttnBwdSm80INS1_25CollectiveMainloopBwdSm80ILi2ELi2EN4cute5tupleIJNS5_1CILi128EEES8_NS7_ILi64EEEEEENS_6half_tEfNS_4arch4Sm80ELb1ELb0ELb1ELb1ELb1ELb0ELb0ELb0ELi2ELi4ELi4ELi4ELb0EEENS1_21CollectiveEpilogueBwdISA_SB_SD_Li256ELb1ELb0ELi2EEENS1_25SingleTileBwdLPTSchedulerILb1ELi128ELb1EEEEEEEEEvNT_6ParamsE$_ZZN4cute13to_mixed_bitsINS_5tupleIJNS1_IJNS_1CILi4EEENS2_ILi8EEEEEENS2_ILi2EEENS2_ILi1EEEEEENS1_IJNS1_IJNS2_ILi128EEENS2_ILi0EEEEEES4_SA_EEENS1_IJNS1_IJiiEEEiSA_EEEEEDaRKT_RKT0_RKT1_ENKUlRKT_RKT0_RKT1_E_clIS6_S4_iEEDaSQ_ST_SW_)
$_ZN7cutlass13device_kernelIN5flash19enable_sm80_to_sm89INS1_16FlashAttnBwdSm80INS1_25CollectiveMainloopBwdSm80ILi2ELi2EN4cute5tupleIJNS5_1CILi128EEES8_NS7_ILi64EEEEEENS_6half_tEfNS_4arch4Sm80ELb1ELb0ELb1ELb1ELb1ELb0ELb0ELb0ELi2ELi4ELi4ELi4ELb0EEENS1_21CollectiveEpilogueBwdISA_SB_SD_Li256ELb1ELb0ELi2EEENS1_25SingleTileBwdLPTSchedulerILb1ELi128ELb1EEEEEEEEEvNT_6ParamsE$_ZZN4cute13to_mixed_bitsINS_5tupleIJNS1_IJNS_1CILi4EEENS2_ILi8EEEEEENS2_ILi2EEENS2_ILi1EEEEEENS1_IJNS1_IJNS2_ILi128EEENS2_ILi0EEEEEES4_SA_EEENS1_IJNS1_IJiiEEEiSA_EEEEEDaRKT_RKT0_RKT1_ENKUlRKT_RKT0_RKT1_E_clIS6_S4_iEEDaSQ_ST_SW_:
[----:B------:R-:W-:Y:S01]  /*abb0*/  MOV R34, R6 ;  /* 0x0000000600227202 */ /* 0x000fe20000000f00 */
[----:B------:R-:W-:Y:S02]  /*abc0*/  IMAD.MOV.U32 R35, RZ, RZ, 0x0 ;  /* 0x00000000ff237424 */ /* 0x000fe400078e00ff */
[----:B------:R-:W-:-:S05]  /*abd0*/  IMAD.SHL.U32 R4, R29, 0x8, RZ ;  /* 0x000000081d047824 */ /* 0x000fca00078e00ff */
[----:B------:R-:W-:Y:S01]  /*abe0*/  LOP3.LUT R4, R4, 0x8, RZ, 0xc0, !PT ;  /* 0x0000000804047812 */ /* 0x000fe200078ec0ff */
[----:B------:R-:W-:Y:S06]  /*abf0*/  RET.REL.NODEC R34 `(_ZN7cutlass13device_kernelIN5flash19enable_sm80_to_sm89INS1_16FlashAttnBwdSm80INS1_25CollectiveMainloopBwdSm80ILi2ELi2EN4cute5tupleIJNS5_1CILi128EEES8_NS7_ILi64EEEEEENS_6half_tEfNS_4arch4Sm80ELb1ELb0ELb1ELb1ELb1ELb0ELb0ELb0ELi2ELi4ELi4ELi4ELb0EEENS1_21CollectiveEpilogueBwdISA_SB_SD_Li256ELb1ELb0ELi2EEENS1_25SingleTileBwdLPTSchedulerILb1ELi128ELb1EEEEEEEEEvNT_6ParamsE) ;  /* 0xffff540022007950 */ /* 0x000fec0003c3ffff */
        .type           $_ZN7cutlass13device_kernelIN5flash19enable_sm80_to_sm89INS1_16FlashAttnBwdSm80INS1_25CollectiveMainloopBwdSm80ILi2ELi2EN4cute5tupleIJNS5_1CILi128EEES8_NS7_ILi64EEEEEENS_6half_tEfNS_4arch4Sm80ELb1ELb0ELb1ELb1ELb1ELb0ELb0ELb0ELi2ELi4ELi4ELi4ELb0EEENS1_21CollectiveEpilogueBwdISA_SB_SD_Li256ELb1ELb0ELi2EEENS1_25SingleTileBwdLPTSchedulerILb1ELi128ELb1EEEEEEEEEvNT_6ParamsE$_ZZN4cute13to_mixed_bitsINS_5tupleIJNS1_IJNS_1CILi4EEENS2_ILi8EEEEEES3_NS2_ILi1EEEEEENS1_IJNS1_IJNS2_ILi0EEENS2_ILi64EEEEEES8_S8_EEENS1_IJNS1_IJiiEEEiS8_EEEEEDaRKT_RKT0_RKT1_ENKUlDpRKT_E_clIJNS_9MixedBitsILj0ELj448EEENS2_ILj0EEESV_EEEDaSQ_,@function
        .size           $_ZN7cutlass13device_kernelIN5flash19enable_sm80_to_sm89INS1_16FlashAttnBwdSm80INS1_25CollectiveMainloopBwdSm80ILi2ELi2EN4cute5tupleIJNS5_1CILi128EEES8_NS7_ILi64EEEEEENS_6half_tEfNS_4arch4Sm80ELb1ELb0ELb1ELb1ELb1ELb0ELb0ELb0ELi2ELi4ELi4ELi4ELb0EEENS1_21CollectiveEpilogueBwdISA_SB_SD_Li256ELb1ELb0ELi2EEENS1_25SingleTileBwdLPTSchedulerILb1ELi128ELb1EEEEEEEEEvNT_6ParamsE$_ZZN4cute13to_mixed_bitsINS_5tupleIJNS1_IJNS_1CILi4EEENS2_ILi8EEEEEES3_NS2_ILi1EEEEEENS1_IJNS1_IJNS2_ILi0EEENS2_ILi64EEEEEES8_S8_EEENS1_IJNS1_IJiiEEEiS8_EEEEEDaRKT_RKT0_RKT1_ENKUlDpRKT_E_clIJNS_9MixedBitsILj0ELj448EEENS2_ILj0EEESV_EEEDaSQ_,($_ZN7cutlass13device_kernelIN5flash19enable_sm80_to_sm89INS1_16FlashAttnBwdSm80INS1_25CollectiveMainloopBwdSm80ILi2ELi2EN4cute5tupleIJNS5_1CILi128EEES8_NS7_ILi64EEEEEENS_6half_tEfNS_4arch4Sm80ELb1ELb0ELb1ELb1ELb1ELb0ELb0ELb0ELi2ELi4ELi4ELi4ELb0EEENS1_21CollectiveEpilogueBwdISA_SB_SD_Li256ELb1ELb0ELi2EEENS1_25SingleTileBwdLPTSchedulerILb1ELi128ELb1EEEEEEEEEvNT_6ParamsE$_ZZN4cute13to_mixed_bitsINS_5tupleIJNS1_IJNS_1CILi4EEENS2_ILi8EEEEEES3_NS2_ILi1EEEEEENS1_IJNS1_IJNS2_ILi0EEENS2_ILi64EEEEEES8_S8_EEENS1_IJNS1_IJiiEEEiS8_EEEEEDaRKT_RKT0_RKT1_ENKUlRKT_RKT0_RKT1_E_clIS5_SA_SC_EEDaSP_SS_SV_ - $_ZN7cutlass13device_kernelIN5flash19enable_sm80_to_sm89INS1_16FlashAttnBwdSm80INS1_25CollectiveMainloopBwdSm80ILi2ELi2EN4cute5tupleIJNS5_1CILi128EEES8_NS7_ILi64EEEEEENS_6half_tEfNS_4arch4Sm80ELb1ELb0ELb1ELb1ELb1ELb0ELb0ELb0ELi2ELi4ELi4ELi4ELb0EEENS1_21CollectiveEpilogueBwdISA_SB_SD_Li256ELb1ELb0ELi2EEENS1_25SingleTileBwdLPTSchedulerILb1ELi128ELb1EEEEEEEEEvNT_6ParamsE$_ZZN4cute13to_mixed_bitsINS_5tupleIJNS1_IJNS_1CILi4EEENS2_ILi8EEEEEES3_NS2_ILi1EEEEEENS1_IJNS1_IJNS2_ILi0EEENS2_ILi64EEEEEES8_S8_EEENS1_IJNS1_IJiiEEEiS8_EEEEEDaRKT_RKT0_RKT1_ENKUlDpRKT_E_clIJNS_9MixedBitsILj0ELj448EEENS2_ILj0EEESV_EEEDaSQ_)
$_ZN7cutlass13device_kernelIN5flash19enable_sm80_to_sm89INS1_16FlashAttnBwdSm80INS1_25CollectiveMainloopBwdSm80ILi2ELi2EN4cute5tupleIJNS5_1CILi128EEES8_NS7_ILi64EEEEEENS_6half_tEfNS_4arch4Sm80ELb1ELb0ELb1ELb1ELb1ELb0ELb0ELb0ELi2ELi4ELi4ELi4ELb0EEENS1_21CollectiveEpilogueBwdISA_SB_SD_Li256ELb1ELb0ELi2EEENS1_25SingleTileBwdLPTSchedulerILb1ELi128ELb1EEEEEEEEEvNT_6ParamsE$_ZZN4cute13to_mixed_bitsINS_5tupleIJNS1_IJNS_1CILi4EEENS2_ILi8EEEEEES3_NS2_ILi1EEEEEENS1_IJNS1_IJNS2_ILi0EEENS2_ILi64EEEEEES8_S8_EEENS1_IJNS1_IJiiEEEiS8_EEEEEDaRKT_RKT0_RKT1_ENKUlDpRKT_E_clIJNS_9MixedBitsILj0ELj448EEENS2_ILj0EEESV_EEEDaSQ_:
[----:B------:R-:W-:Y:S02]  /*ac00*/  MOV R5, 0x0 ;  /* 0x0000000000057802 */ /* 0x000fe40000000f00 */
[----:B------:R-:W-:Y:S02]  /*ac10*/  LOP3.LUT R29, R29, 0x1c0, RZ, 0xc0, !PT ;  /* 0x000001c01d1d7812 */ /* 0x000fe400078ec0ff */
[----:B------:R-:W-:Y:S05]  /*ac20*/  RET.REL.NODEC R4 `(_ZN7cutlass13device_kernelIN5flash19enable_sm80_to_sm89INS1_16FlashAttnBwdSm80INS1_25CollectiveMainloopBwdSm80ILi2ELi2EN4cute5tupleIJNS5_1CILi128EEES8_NS7_ILi64EEEEEENS_6half_tEfNS_4arch4Sm80ELb1ELb0ELb1ELb1ELb1ELb0ELb0ELb0ELi2ELi4ELi4ELi4ELb0EEENS1_21CollectiveEpilogueBwdISA_SB_SD_Li256ELb1ELb0ELi2EEENS1_25SingleTileBwdLPTSchedulerILb1ELi128ELb1EEEEEEEEEvNT_6ParamsE) ;  /* 0xffff53d004007950 */ /* 0x000fea0003c3ffff */
        .type           $_ZN7cutlass13device_kernelIN5flash19enable_sm80_to_sm89INS1_16FlashAttnBwdSm80INS1_25CollectiveMainloopBwdSm80ILi2ELi2EN4cute5tupleIJNS5_1CILi128EEES8_NS7_ILi64EEEEEENS_6half_tEfNS_4arch4Sm80ELb1ELb0ELb1ELb1ELb1ELb0ELb0ELb0ELi2ELi4ELi4ELi4ELb0EEENS1_21CollectiveEpilogueBwdISA_SB_SD_Li256ELb1ELb0ELi2EEENS1_25SingleTileBwdLPTSchedulerILb1ELi128ELb1EEEEEEEEEvNT_6ParamsE$_ZZN4cute13to_mixed_bitsINS_5tupleIJNS1_IJNS_1CILi4EEENS2_ILi8EEEEEES3_NS2_ILi1EEEEEENS1_IJNS1_IJNS2_ILi0EEENS2_ILi64EEEEEES8_S8_EEENS1_IJNS1_IJiiEEEiS8_EEEEEDaRKT_RKT0_RKT1_ENKUlRKT_RKT0_RKT1_E_clIS5_SA_SC_EEDaSP_SS_SV_,@function
        .size           $_ZN7cutlass13device_kernelIN5flash19enable_sm80_to_sm89INS1_16FlashAttnBwdSm80INS1_25CollectiveMainloopBwdSm80ILi2ELi2EN4cute5tupleIJNS5_1CILi128EEES8_NS7_ILi64EEEEEENS_6half_tEfNS_4arch4Sm80ELb1ELb0ELb1ELb1ELb1ELb0ELb0ELb0ELi2ELi4ELi4ELi4ELb0EEENS1_21CollectiveEpilogueBwdISA_SB_SD_Li256ELb1ELb0ELi2EEENS1_25SingleTileBwdLPTSchedulerILb1ELi128ELb1EEEEEEEEEvNT_6ParamsE$_ZZN4cute13to_mixed_bitsINS_5tupleIJNS1_IJNS_1CILi4EEENS2_ILi8EEEEEES3_NS2_ILi1EEEEEENS1_IJNS1_IJNS2_ILi0EEENS2_ILi64EEEEEES8_S8_EEENS1_IJNS1_IJiiEEEiS8_EEEEEDaRKT_RKT0_RKT1_ENKUlRKT_RKT0_RKT1_E_clIS5_SA_SC_EEDaSP_SS_SV_,($_ZN7cutlass13device_kernelIN5flash19enable_sm80_to_sm89INS1_16FlashAttnBwdSm80INS1_25CollectiveMainloopBwdSm80ILi2ELi2EN4cute5tupleIJNS5_1CILi128EEES8_NS7_ILi64EEEEEENS_6half_tEfNS_4arch4Sm80ELb1ELb0ELb1ELb1ELb1ELb0ELb0ELb0ELi2ELi4ELi4ELi4ELb0EEENS1_21CollectiveEpilogueBwdISA_SB_SD_Li256ELb1ELb0ELi2EEENS1_25SingleTileBwdLPTSchedulerILb1ELi128ELb1EEEEEEEEEvNT_6ParamsE$_ZZN4cute13to_mixed_bitsINS_5tupleIJNS1_IJNS_1CILi4EEENS2_ILi8EEEEEES3_NS2_ILi1EEEEEENS1_IJNS1_IJNS2_ILi128EEENS2_ILi0EEEEEENS2_ILi16EEES9_EEENS1_IJNS1_IJiiEEEiS9_EEEEEDaRKT_RKT0_RKT1_ENKUlDpRKT_E_clIJNS_9MixedBitsILj0ELj384EEENSU_ILj0ELj48EEENS2_ILj0EEEEEEDaSR_ - $_ZN7cutlass13device_kernelIN5flash19enable_sm80_to_sm89INS1_16FlashAttnBwdSm80INS1_25CollectiveMainloopBwdSm80ILi2ELi2EN4cute5tupleIJNS5_1CILi128EEES8_NS7_ILi64EEEEEENS_6half_tEfNS_4arch4Sm80ELb1ELb0ELb1ELb1ELb1ELb0ELb0ELb0ELi2ELi4ELi4ELi4ELb0EEENS1_21CollectiveEpilogueBwdISA_SB_SD_Li256ELb1ELb0ELi2EEENS1_25SingleTileBwdLPTSchedulerILb1ELi128ELb1EEEEEEEEEvNT_6ParamsE$_ZZN4cute13to_mixed_bitsINS_5tupleIJNS1_IJNS_1CILi4EEENS2_ILi8EEEEEES3_NS2_ILi1EEEEEENS1_IJNS1_IJNS2_ILi0EEENS2_ILi64EEEEEES8_S8_EEENS1_IJNS1_IJiiEEEiS8_EEEEEDaRKT_RKT0_RKT1_ENKUlRKT_RKT0_RKT1_E_clIS5_SA_SC_EEDaSP_SS_SV_)
$_ZN7cutlass13device_kernelIN5flash19enable_sm80_to_sm89INS1_16FlashAttnBwdSm80INS1_25CollectiveMainloopBwdSm80ILi2ELi2EN4cute5tupleIJNS5_1CILi128EEES8_NS7_ILi64EEEEEENS_6half_tEfNS_4arch4Sm80ELb1ELb0ELb1ELb1ELb1ELb0ELb0ELb0ELi2ELi4ELi4ELi4ELb0EEENS1_21CollectiveEpilogueBwdISA_SB_SD_Li256ELb1ELb0ELi2EEENS1_25SingleTileBwdLPTSchedulerILb1ELi128ELb1EEEEEEEEEvNT_6ParamsE$_ZZN4cute13to_mixed_bitsINS_5tupleIJNS1_IJNS_1CILi4EEENS2_ILi8EEEEEES3_NS2_ILi1EEEEEENS1_IJNS1_IJNS2_ILi0EEENS2_ILi64EEEEEES8_S8_EEENS1_IJNS1_IJiiEEEiS8_EEEEEDaRKT_RKT0_RKT1_ENKUlRKT_RKT0_RKT1_E_clIS5_SA_SC_EEDaSP_SS_SV_:
[----:B------:R-:W-:Y:S01]  /*ac30*/  MOV R28, R6 ;  /* 0x00000006001c7202 */ /* 0x000fe20000000f00 */
[----:B------:R-:W-:Y:S02]  /*ac40*/  IMAD.MOV.U32 R29, RZ, RZ, 0x0 ;  /* 0x00000000ff1d7424 */ /* 0x000fe400078e00ff */
[----:B------:R-:W-:-:S05]  /*ac50*/  IMAD.SHL.U32 R4, R4, 0x40, RZ ;  /* 0x0000004004047824 */ /* 0x000fca00078e00ff */
[----:B------:R-:W-:Y:S01]  /*ac60*/  LOP3.LUT R4, R4, 0x1c0, RZ, 0xc0, !PT ;  /* 0x000001c004047812 */ /* 0x000fe200078ec0ff */
[----:B------:R-:W-:Y:S06]  /*ac70*/  RET.REL.NODEC R28 `(_ZN7cutlass13device_kernelIN5flash19enable_sm80_to_sm89INS1_16FlashAttnBwdSm80INS1_25CollectiveMainloopBwdSm80ILi2ELi2EN4cute5tupleIJNS5_1CILi128EEES8_NS7_ILi64EEEEEENS_6half_tEfNS_4arch4Sm80ELb1ELb0ELb1ELb1ELb1ELb0ELb0ELb0ELi2ELi4ELi4ELi4ELb0EEENS1_21CollectiveEpilogueBwdISA_SB_SD_Li256ELb1ELb0ELi2EEENS1_25SingleTileBwdLPTSchedulerILb1ELi128ELb1EEEEEEEEEvNT_6ParamsE) ;  /* 0xffff53801c007950 */ /* 0x000fec0003c3ffff */
        .type           $_ZN7cutlass13device_kernelIN5flash19enable_sm80_to_sm89INS1_16FlashAttnBwdSm80INS1_25CollectiveMainloopBwdSm80ILi2ELi2EN4cute5tupleIJNS5_1CILi128EEES8_NS7_ILi64EEEEEENS_6half_tEfNS_4arch4Sm80ELb1ELb0ELb1ELb1ELb1ELb0ELb0ELb0ELi2ELi4ELi4ELi4ELb0EEENS1_21CollectiveEpilogueBwdISA_SB_SD_Li256ELb1ELb0ELi2EEENS1_25SingleTileBwdLPTSchedulerILb1ELi128ELb1EEEEEEEEEvNT_6ParamsE$_ZZN4cute13to_mixed_bitsINS_5tupleIJNS1_IJNS_1CILi4EEENS2_ILi8EEEEEES3_NS2_ILi1EEEEEENS1_IJNS1_IJNS2_ILi128EEENS2_ILi0EEEEEENS2_ILi16EEES9_EEENS1_IJNS1_IJiiEEEiS9_EEEEEDaRKT_RKT0_RKT1_ENKUlDpRKT_E_clIJNS_9MixedBitsILj0ELj384EEENSU_ILj0ELj48EEENS2_ILj0EEEEEEDaSR_,@function
        .size           $_ZN7cutlass13device_kernelIN5flash19enable_sm80_to_sm89INS1_16FlashAttnBwdSm80INS1_25CollectiveMainloopBwdSm80ILi2ELi2EN4cute5tupleIJNS5_1CILi128EEES8_NS7_ILi64EEEEEENS_6half_tEfNS_4arch4Sm80ELb1ELb0ELb1ELb1ELb1ELb0ELb0ELb0ELi2ELi4ELi4ELi4ELb0EEENS1_21CollectiveEpilogueBwdISA_SB_SD_Li256ELb1ELb0ELi2EEENS1_25SingleTileBwdLPTSchedulerILb1ELi128ELb1EEEEEEEEEvNT_6ParamsE$_ZZN4cute13to_mixed_bitsINS_5tupleIJNS1_IJNS_1CILi4EEENS2_ILi8EEEEEES3_NS2_ILi1EEEEEENS1_IJNS1_IJNS2_ILi128EEENS2_ILi0EEEEEENS2_ILi16EEES9_EEENS1_IJNS1_IJiiEEEiS9_EEEEEDaRKT_RKT0_RKT1_ENKUlDpRKT_E_clIJNS_9MixedBitsILj0ELj384EEENSU_ILj0ELj48EEENS2_ILj0EEEEEEDaSR_,($_ZN7cutlass13device_kernelIN5flash19enable_sm80_to_sm89INS1_16FlashAttnBwdSm80INS1_25CollectiveMainloopBwdSm80ILi2ELi2EN4cute5tupleIJNS5_1CILi128EEES8_NS7_ILi64EEEEEENS_6half_tEfNS_4arch4Sm80ELb1ELb0ELb1ELb1ELb1ELb0ELb0ELb0ELi2ELi4ELi4ELi4ELb0EEENS1_21CollectiveEpilogueBwdISA_SB_SD_Li256ELb1ELb0ELi2EEENS1_25SingleTileBwdLPTSchedulerILb1ELi128ELb1EEEEEEEEEvNT_6ParamsE$_ZZN4cute13to_mixed_bitsINS_5tupleIJNS1_IJNS_1CILi4EEENS2_ILi8EEEEEES3_NS2_ILi1EEEEEENS1_IJNS1_IJNS2_ILi128EEENS2_ILi0EEEEEENS2_ILi16EEES9_EEENS1_IJNS1_IJiiEEEiS9_EEEEEDaRKT_RKT0_RKT1_ENKUlRKT_RKT0_RKT1_E_clIS3_SB_iEEDaSQ_ST_SW_ - $_ZN7cutlass13device_kernelIN5flash19enable_sm80_to_sm89INS1_16FlashAttnBwdSm80INS1_25CollectiveMainloopBwdSm80ILi2ELi2EN4cute5tupleIJNS5_1CILi128EEES8_NS7_ILi64EEEEEENS_6half_tEfNS_4arch4Sm80ELb1ELb0ELb1ELb1ELb1ELb0ELb0ELb0ELi2ELi4ELi4ELi4ELb0EEENS1_21CollectiveEpilogueBwdISA_SB_SD_Li256ELb1ELb0ELi2EEENS1_25SingleTileBwdLPTSchedulerILb1ELi128ELb1EEEEEEEEEvNT_6ParamsE$_ZZN4cute13to_mixed_bitsINS_5tupleIJNS1_IJNS_1CILi4EEENS2_ILi8EEEEEES3_NS2_ILi1EEEEEENS1_IJNS1_IJNS2_ILi128EEENS2_ILi0EEEEEENS2_ILi16EEES9_EEENS1_IJNS1_IJiiEEEiS9_EEEEEDaRKT_RKT0_RKT1_ENKUlDpRKT_E_clIJNS_9MixedBitsILj0ELj384EEENSU_ILj0ELj48EEENS2_ILj0EEEEEEDaSR_)
$_ZN7cutlass13device_kernelIN5flash19enable_sm80_to_sm89INS1_16FlashAttnBwdSm80INS1_25CollectiveMainloopBwdSm80ILi2ELi2EN4cute5tupleIJNS5_1CILi128EEES8_NS7_ILi64EEEEEENS_6half_tEfNS_4arch4Sm80ELb1ELb0ELb1ELb1ELb1ELb0ELb0ELb0ELi2ELi4ELi4ELi4ELb0EEENS1_21CollectiveEpilogueBwdISA_SB_SD_Li256ELb1ELb0ELi2EEENS1_25SingleTileBwdLPTSchedulerILb1ELi128ELb1EEEEEEEEEvNT_6ParamsE$_ZZN4cute13to_mixed_bitsINS_5tupleIJNS1_IJNS_1CILi4EEENS2_ILi8EEEEEES3_NS2_ILi1EEEEEENS1_IJNS1_IJNS2_ILi128EEENS2_ILi0EEEEEENS2_ILi16EEES9_EEENS1_IJNS1_IJiiEEEiS9_EEEEEDaRKT_RKT0_RKT1_ENKUlDpRKT_E_clIJNS_9MixedBitsILj0ELj384EEENSU_ILj0ELj48EEENS2_ILj0EEEEEEDaSR_:
[----:B------:R-:W-:Y:S01]  /*ac80*/  LOP3.LUT R6, R5, 0x30, RZ, 0xc0, !PT ;  /* 0x0000003005067812 */ /* 0x000fe200078ec0ff */
[----:B------:R-:W-:-:S03]  /*ac90*/  IMAD.MOV.U32 R5, RZ, RZ, 0x0 ;  /* 0x00000000ff057424 */ /* 0x000fc600078e00ff */
[----:B------:R-:W-:Y:S01]  /*aca0*/  LOP3.LUT R3, R6, 0x1b0, R3, 0x78, !PT ;  /* 0x000001b006037812 */ /* 0x000fe200078e7803 */
[----:B------:R-:W-:Y:S06]  /*acb0*/  RET.REL.NODEC R4 `(_ZN7cutlass13device_kernelIN5flash19enable_sm80_to_sm89INS1_16FlashAttnBwdSm80INS1_25CollectiveMainloopBwdSm80ILi2ELi2EN4cute5tupleIJNS5_1CILi128EEES8_NS7_ILi64EEEEEENS_6half_tEfNS_4arch4Sm80ELb1ELb0ELb1ELb1ELb1ELb0ELb0ELb0ELi2ELi4ELi4ELi4ELb0EEENS1_21CollectiveEpilogueBwdISA_SB_SD_Li256ELb1ELb0ELi2EEENS1_25SingleTileBwdLPTSchedulerILb1ELi128ELb1EEEEEEEEEvNT_6ParamsE) ;  /* 0xffff534004007950 */ /* 0x000fec0003c3ffff */
        .type           $_ZN7cutlass13device_kernelIN5flash19enable_sm80_to_sm89INS1_16FlashAttnBwdSm80INS1_25CollectiveMainloopBwdSm80ILi2ELi2EN4cute5tupleIJNS5_1CILi128EEES8_NS7_ILi64EEEEEENS_6half_tEfNS_4arch4Sm80ELb1ELb0ELb1ELb1ELb1ELb0ELb0ELb0ELi2ELi4ELi4ELi4ELb0EEENS1_21CollectiveEpilogueBwdISA_SB_SD_Li256ELb1ELb0ELi2EEENS1_25SingleTileBwdLPTSchedulerILb1ELi128ELb1EEEEEEEEEvNT_6ParamsE$_ZZN4cute13to_mixed_bitsINS_5tupleIJNS1_IJNS_1CILi4EEENS2_ILi8EEEEEES3_NS2_ILi1EEEEEENS1_IJNS1_IJNS2_ILi128EEENS2_ILi0EEEEEENS2_ILi16EEES9_EEENS1_IJNS1_IJiiEEEiS9_EEEEEDaRKT_RKT0_RKT1_ENKUlRKT_RKT0_RKT1_E_clIS3_SB_iEEDaSQ_ST_SW_,@function
        .size           $_ZN7cutlass13device_kernelIN5flash19enable_sm80_to_sm89INS1_16FlashAttnBwdSm80INS1_25CollectiveMainloopBwdSm80ILi2ELi2EN4cute5tupleIJNS5_1CILi128EEES8_NS7_ILi64EEEEEENS_6half_tEfNS_4arch4Sm80ELb1ELb0ELb1ELb1ELb1ELb0ELb0ELb0ELi2ELi4ELi4ELi4ELb0EEENS1_21CollectiveEpilogueBwdISA_SB_SD_Li256ELb1ELb0ELi2EEENS1_25SingleTileBwdLPTSchedulerILb1ELi128ELb1EEEEEEEEEvNT_6ParamsE$_ZZN4cute13to_mixed_bitsINS_5tupleIJNS1_IJNS_1CILi4EEENS2_ILi8EEEEEES3_NS2_ILi1EEEEEENS1_IJNS1_IJNS2_ILi128EEENS2_ILi0EEEEEENS2_ILi16EEES9_EEENS1_IJNS1_IJiiEEEiS9_EEEEEDaRKT_RKT0_RKT1_ENKUlRKT_RKT0_RKT1_E_clIS3_SB_iEEDaSQ_ST_SW_,($_ZN7cutlass13device_kernelIN5flash19enable_sm80_to_sm89INS1_16FlashAttnBwdSm80INS1_25CollectiveMainloopBwdSm80ILi2ELi2EN4cute5tupleIJNS5_1CILi128EEES8_NS7_ILi64EEEEEENS_6half_tEfNS_4arch4Sm80ELb1ELb0ELb1ELb1ELb1ELb0ELb0ELb0ELi2ELi4ELi4ELi4ELb0EEENS1_21CollectiveEpilogueBwdISA_SB_SD_Li256ELb1ELb0ELi2EEENS1_25SingleTileBwdLPTSchedulerILb1ELi128ELb1EEEEEEEEEvNT_6ParamsE$_ZZN4cute13to_mixed_bitsINS_5tupleIJNS1_IJNS_1CILi4EEENS2_ILi8EEEEEES3_NS2_ILi1EEEEEENS1_IJNS1_IJNS2_ILi128EEENS2_ILi0EEEEEENS2_ILi16EEES9_EEENS1_IJNS1_IJiiEEEiS9_EEEEEDaRKT_RKT0_RKT1_ENKUlRKT_RKT0_RKT1_E_clIS5_SA_SD_EEDaSQ_ST_SW_ - $_ZN7cutlass13device_kernelIN5flash19enable_sm80_to_sm89INS1_16FlashAttnBwdSm80INS1_25CollectiveMainloopBwdSm80ILi2ELi2EN4cute5tupleIJNS5_1CILi128EEES8_NS7_ILi64EEEEEENS_6half_tEfNS_4arch4Sm80ELb1ELb0ELb1ELb1ELb1ELb0ELb0ELb0ELi2ELi4ELi4ELi4ELb0EEENS1_21CollectiveEpilogueBwdISA_SB_SD_Li256ELb1ELb0ELi2EEENS1_25SingleTileBwdLPTSchedulerILb1ELi128ELb1EEEEEEEEEvNT_6ParamsE$_ZZN4cute13to_mixed_bitsINS_5tupleIJNS1_IJNS_1CILi4EEENS2_ILi8EEEEEES3_NS2_ILi1EEEEEENS1_IJNS1_IJNS2_ILi128EEENS2_ILi0EEEEEENS2_ILi16EEES9_EEENS1_IJNS1_IJiiEEEiS9_EEEEEDaRKT_RKT0_RKT1_ENKUlRKT_RKT0_RKT1_E_clIS3_SB_iEEDaSQ_ST_SW_)
$_ZN7cutlass13device_kernelIN5flash19enable_sm80_to_sm89INS1_16FlashAttnBwdSm80INS1_25CollectiveMainloopBwdSm80ILi2ELi2EN4cute5tupleIJNS5_1CILi128EEES8_NS7_ILi64EEEEEENS_6half_tEfNS_4arch4Sm80ELb1ELb0ELb1ELb1ELb1ELb0ELb0ELb0ELi2ELi4ELi4ELi4ELb0EEENS1_21CollectiveEpilogueBwdISA_SB_SD_Li256ELb1ELb0ELi2EEENS1_25SingleTileBwdLPTSchedulerILb1ELi128ELb1EEEEEEEEEvNT_6ParamsE$_ZZN4cute13to_mixed_bitsINS_5tupleIJNS1_IJNS_1CILi4EEENS2_ILi8EEEEEES3_NS2_ILi1EEEEEENS1_IJNS1_IJNS2_ILi128EEENS2_ILi0EEEEEENS2_ILi16EEES9_EEENS1_IJNS1_IJiiEEEiS9_EEEEEDaRKT_RKT0_RKT1_ENKUlRKT_RKT0_RKT1_E_clIS3_SB_iEEDaSQ_ST_SW_:
[----:B------:R-:W-:Y:S01]  /*acc0*/  MOV R14, R6 ;  /* 0x00000006000e7202 */ /* 0x000fe20000000f00 */
[----:B------:R-:W-:Y:S02]  /*acd0*/  IMAD.MOV.U32 R15, RZ, RZ, 0x0 ;  /* 0x00000000ff0f7424 */ /* 0x000fe400078e00ff */
[----:B------:R-:W-:-:S05]  /*ace0*/  IMAD.SHL.U32 R4, R5, 0x10, RZ ;  /* 0x0000001005047824 */ /* 0x000fca00078e00ff */
[----:B------:R-:W-:Y:S01]  /*acf0*/  LOP3.LUT R4, R4, 0x30, RZ, 0xc0, !PT ;  /* 0x0000003004047812 */ /* 0x000fe200078ec0ff */
[----:B------:R-:W-:Y:S06]  /*ad00*/  RET.REL.NODEC R14 `(_ZN7cutlass13device_kernelIN5flash19enable_sm80_to_sm89INS1_16FlashAttnBwdSm80INS1_25CollectiveMainloopBwdSm80ILi2ELi2EN4cute5tupleIJNS5_1CILi128EEES8_NS7_ILi64EEEEEENS_6half_tEfNS_4arch4Sm80ELb1ELb0ELb1ELb1ELb1ELb0ELb0ELb0ELi2ELi4ELi4ELi4ELb0EEENS1_21CollectiveEpilogueBwdISA_SB_SD_Li256ELb1ELb0ELi2EEENS1_25SingleTileBwdLPTSchedulerILb1ELi128ELb1EEEEEEEEEvNT_6ParamsE) ;  /* 0xffff52f00e007950 */ /* 0x000fec0003c3ffff */
        .type           $_ZN7cutlass13device_kernelIN5flash19enable_sm80_to_sm89INS1_16FlashAttnBwdSm80INS1_25CollectiveMainloopBwdSm80ILi2ELi2EN4cute5tupleIJNS5_1CILi128EEES8_NS7_ILi64EEEEEENS_6half_tEfNS_4arch4Sm80ELb1ELb0ELb1ELb1ELb1ELb0ELb0ELb0ELi2ELi4ELi4ELi4ELb0EEENS1_21CollectiveEpilogueBwdISA_SB_SD_Li256ELb1ELb0ELi2EEENS1_25SingleTileBwdLPTSchedulerILb1ELi128ELb1EEEEEEEEEvNT_6ParamsE$_ZZN4cute13to_mixed_bitsINS_5tupleIJNS1_IJNS_1CILi4EEENS2_ILi8EEEEEES3_NS2_ILi1EEEEEENS1_IJNS1_IJNS2_ILi128EEENS2_ILi0EEEEEENS2_ILi16EEES9_EEENS1_IJNS1_IJiiEEEiS9_EEEEEDaRKT_RKT0_RKT1_ENKUlRKT_RKT0_RKT1_E_clIS5_SA_SD_EEDaSQ_ST_SW_,@function
        .size           $_ZN7cutlass13device_kernelIN5flash19enable_sm80_to_sm89INS1_16FlashAttnBwdSm80INS1_25CollectiveMainloopBwdSm80ILi2ELi2EN4cute5tupleIJNS5_1CILi128EEES8_NS7_ILi64EEEEEENS_6half_tEfNS_4arch4Sm80ELb1ELb0ELb1ELb1ELb1ELb0ELb0ELb0ELi2ELi4ELi4ELi4ELb0EEENS1_21CollectiveEpilogueBwdISA_SB_SD_Li256ELb1ELb0ELi2EEENS1_25SingleTileBwdLPTSchedulerILb1ELi128ELb1EEEEEEEEEvNT_6ParamsE$_ZZN4cute13to_mixed_bitsINS_5tupleIJNS1_IJNS_1CILi4EEENS2_ILi8EEEEEES3_NS2_ILi1EEEEEENS1_IJNS1_IJNS2_ILi128EEENS2_ILi0EEEEEENS2_ILi16EEES9_EEENS1_IJNS1_IJiiEEEiS9_EEEEEDaRKT_RKT0_RKT1_ENKUlRKT_RKT0_RKT1_E_clIS5_SA_SD_EEDaSQ_ST_SW_,($_ZN7cutlass13device_kernelIN5flash19enable_sm80_to_sm89INS1_16FlashAttnBwdSm80INS1_25CollectiveMainloopBwdSm80ILi2ELi2EN4cute5tupleIJNS5_1CILi128EEES8_NS7_ILi64EEEEEENS_6half_tEfNS_4arch4Sm80ELb1ELb0ELb1ELb1ELb1ELb0ELb0ELb0ELi2ELi4ELi4ELi4ELb0EEENS1_21CollectiveEpilogueBwdISA_SB_SD_Li256ELb1ELb0ELi2EEENS1_25SingleTileBwdLPTSchedulerILb1ELi128ELb1EEEEEEEEEvNT_6ParamsE$_ZZN4cute14logical_divideINS_5tupleIJNS1_IJNS_1CILi8EEENS2_ILi1EEEEEENS1_IJNS2_ILi2EEEEEEEEENS1_IJNS1_IJS4_NS2_ILi0EEEEEENS1_IJiEEEEEENS1_IJS5_NS_6LayoutIS4_S9_EEEEEEEDaRKNSD_IT_T0_EERKT1_ENKUlRKT_RKT0_E_clINSD_IS7_SB_EESE_EEDaSQ_ST_ - $_ZN7cutlass13device_kernelIN5flash19enable_sm80_to_sm89INS1_16FlashAttnBwdSm80INS1_25CollectiveMainloopBwdSm80ILi2ELi2EN4cute5tupleIJNS5_1CILi128EEES8_NS7_ILi64EEEEEENS_6half_tEfNS_4arch4Sm80ELb1ELb0ELb1ELb1ELb1ELb0ELb0ELb0ELi2ELi4ELi4ELi4ELb0EEENS1_21CollectiveEpilogueBwdISA_SB_SD_Li256ELb1ELb0ELi2EEENS1_25SingleTileBwdLPTSchedulerILb1ELi128ELb1EEEEEEEEEvNT_6ParamsE$_ZZN4cute13to_mixed_bitsINS_5tupleIJNS1_IJNS_1CILi4EEENS2_ILi8EEEEEES3_NS2_ILi1EEEEEENS1_IJNS1_IJNS2_ILi128EEENS2_ILi0EEEEEENS2_ILi16EEES9_EEENS1_IJNS1_IJiiEEEiS9_EEEEEDaRKT_RKT0_RKT1_ENKUlRKT_RKT0_RKT1_E_clIS5_SA_SD_EEDaSQ_ST_SW_)
$_ZN7cutlass13device_kernelIN5flash19enable_sm80_to_sm89INS1_16FlashAttnBwdSm80INS1_25CollectiveMainloopBwdSm80ILi2ELi2EN4cute5tupleIJNS5_1CILi128EEES8_NS7_ILi64EEEEEENS_6half_tEfNS_4arch4Sm80ELb1ELb0ELb1ELb1ELb1ELb0ELb0ELb0ELi2ELi4ELi4ELi4ELb0EEENS1_21CollectiveEpilogueBwdISA_SB_SD_Li256ELb1ELb0ELi2EEENS1_25SingleTileBwdLPTSchedulerILb1ELi128ELb1EEEEEEEEEvNT_6ParamsE$_ZZN4cute13to_mixed_bitsINS_5tupleIJNS1_IJNS_1CILi4EEENS2_ILi8EEEEEES3_NS2_ILi1EEEEEENS1_IJNS1_IJNS2_ILi128EEENS2_ILi0EEEEEENS2_ILi16EEES9_EEENS1_IJNS1_IJiiEEEiS9_EEEEEDaRKT_RKT0_RKT1_ENKUlRKT_RKT0_RKT1_E_clIS5_SA_SD_EEDaSQ_ST_SW_:
[----:B------:R-:W-:Y:S01]  /*ad10*/  MOV R14, R4 ;  /* 0x00000004000e7202 */ /* 0x000fe20000000f00 */
[----:B------:R-:W-:Y:S02]  /*ad20*/  IMAD.MOV.U32 R15, RZ, RZ, 0x0 ;  /* 0x00000000ff0f7424 */ /* 0x000fe400078e00ff */
[----:B------:R-:W-:-:S05]  /*ad30*/  IMAD.SHL.U32 R3, R36, 0x80, RZ ;  /* 0x0000008024037824 */ /* 0x000fca00078e00ff */
[----:B------:R-:W-:Y:S01]  /*ad40*/  LOP3.LUT R3, R3, 0x180, RZ, 0xc0, !PT ;  /* 0x0000018003037812 */ /* 0x000fe200078ec0ff */
[----:B------:R-:W-:Y:S06]  /*ad50*/  RET.REL.NODEC R14 `(_ZN7cutlass13device_kernelIN5flash19enable_sm80_to_sm89INS1_16FlashAttnBwdSm80INS1_25CollectiveMainloopBwdSm80ILi2ELi2EN4cute5tupleIJNS5_1CILi128EEES8_NS7_ILi64EEEEEENS_6half_tEfNS_4arch4Sm80ELb1ELb0ELb1ELb1ELb1ELb0ELb0ELb0ELi2ELi4ELi4ELi4ELb0EEENS1_21CollectiveEpilogueBwdISA_SB_SD_Li256ELb1ELb0ELi2EEENS1_25SingleTileBwdLPTSchedulerILb1ELi128ELb1EEEEEEEEEvNT_6ParamsE) ;  /* 0xffff52a00e007950 */ /* 0x000fec0003c3ffff */
        .type           $_ZN7cutlass13device_kernelIN5flash19enable_sm80_to_sm89INS1_16FlashAttnBwdSm80INS1_25CollectiveMainloopBwdSm80ILi2ELi2EN4cute5tupleIJNS5_1CILi128EEES8_NS7_ILi64EEEEEENS_6half_tEfNS_4arch4Sm80ELb1ELb0ELb1ELb1ELb1ELb0ELb0ELb0ELi2ELi4ELi4ELi4ELb0EEENS1_21CollectiveEpilogueBwdISA_SB_SD_Li256ELb1ELb0ELi2EEENS1_25SingleTileBwdLPTSchedulerILb1ELi128ELb1EEEEEEEEEvNT_6ParamsE$_ZZN4cute14logical_divideINS_5tupleIJNS1_IJNS_1CILi8EEENS2_ILi1EEEEEENS1_IJNS2_ILi2EEEEEEEEENS1_IJNS1_IJS4_NS2_ILi0EEEEEENS1_IJiEEEEEENS1_IJS5_NS_6LayoutIS4_S9_EEEEEEEDaRKNSD_IT_T0_EERKT1_ENKUlRKT_RKT0_E_clINSD_IS7_SB_EESE_EEDaSQ_ST_,@function
        .size           $_ZN7cutlass13device_kernelIN5flash19enable_sm80_to_sm89INS1_16FlashAttnBwdSm80INS1_25CollectiveMainloopBwdSm80ILi2ELi2EN4cute5tupleIJNS5_1CILi128EEES8_NS7_ILi64EEEEEENS_6half_tEfNS_4arch4Sm80ELb1ELb0ELb1ELb1ELb1ELb0ELb0ELb0ELi2ELi4ELi4ELi4ELb0EEENS1_21CollectiveEpilogueBwdISA_SB_SD_Li256ELb1ELb0ELi2EEENS1_25SingleTileBwdLPTSchedulerILb1ELi128ELb1EEEEEEEEEvNT_6ParamsE$_ZZN4cute14logical_divideINS_5tupleIJNS1_IJNS_1CILi8EEENS2_ILi1EEEEEENS1_IJNS2_ILi2EEEEEEEEENS1_IJNS1_IJS4_NS2_ILi0EEEEEENS1_IJiEEEEEENS1_IJS5_NS_6LayoutIS4_S9_EEEEEEEDaRKNSD_IT_T0_EERKT1_ENKUlRKT_RKT0_E_clINSD_IS7_SB_EESE_EEDaSQ_ST_,($_ZN7cutlass13device_kernelIN5flash19enable_sm80_to_sm89INS1_16FlashAttnBwdSm80INS1_25CollectiveMainloopBwdSm80ILi2ELi2EN4cute5tupleIJNS5_1CILi128EEES8_NS7_ILi64EEEEEENS_6half_tEfNS_4arch4Sm80ELb1ELb0ELb1ELb1ELb1ELb0ELb0ELb0ELi2ELi4ELi4ELi4ELb0EEENS1_21CollectiveEpilogueBwdISA_SB_SD_Li256ELb1ELb0ELi2EEENS1_25SingleTileBwdLPTSchedulerILb1ELi128ELb1EEEEEEEEEvNT_6ParamsE$_ZZN4cute16flatten_to_tupleINS_5tupleIJNS1_IJiiEEENS_1CILi1024EEEEEEEEDaRKT_ENKUlRKT_E_clIS2_EEDaSB_ - $_ZN7cutlass13device_kernelIN5flash19enable_sm80_to_sm89INS1_16FlashAttnBwdSm80INS1_25CollectiveMainloopBwdSm80ILi2ELi2EN4cute5tupleIJNS5_1CILi128EEES8_NS7_ILi64EEEEEENS_6half_tEfNS_4arch4Sm80ELb1ELb0ELb1ELb1ELb1ELb0ELb0ELb0ELi2ELi4ELi4ELi4ELb0EEENS1_21CollectiveEpilogueBwdISA_SB_SD_Li256ELb1ELb0ELi2EEENS1_25SingleTileBwdLPTSchedulerILb1ELi128ELb1EEEEEEEEEvNT_6ParamsE$_ZZN4cute14logical_divideINS_5tupleIJNS1_IJNS_1CILi8EEENS2_ILi1EEEEEENS1_IJNS2_ILi2EEEEEEEEENS1_IJNS1_IJS4_NS2_ILi0EEEEEENS1_IJiEEEEEENS1_IJS5_NS_6LayoutIS4_S9_EEEEEEEDaRKNSD_IT_T0_EERKT1_ENKUlRKT_RKT0_E_clINSD_IS7_SB_EESE_EEDaSQ_ST_)
$_ZN7cutlass13device_kernelIN5flash19enable_sm80_to_sm89INS1_16FlashAttnBwdSm80INS1_25CollectiveMainloopBwdSm80ILi2ELi2EN4cute5tupleIJNS5_1CILi128EEES8_NS7_ILi64EEEEEENS_6half_tEfNS_4arch4Sm80ELb1ELb0ELb1ELb1ELb1ELb0ELb0ELb0ELi2ELi4ELi4ELi4ELb0EEENS1_21CollectiveEpilogueBwdISA_SB_SD_Li256ELb1ELb0ELi2EEENS1_25SingleTileBwdLPTSchedulerILb1ELi128ELb1EEEEEEEEEvNT_6ParamsE$_ZZN4cute14logical_divideINS_5tupleIJNS1_IJNS_1CILi8EEENS2_ILi1EEEEEENS1_IJNS2_ILi2EEEEEEEEENS1_IJNS1_IJS4_NS2_ILi0EEEEEENS1_IJiEEEEEENS1_IJS5_NS_6LayoutIS4_S9_EEEEEEEDaRKNSD_IT_T0_EERKT1_ENKUlRKT_RKT0_E_clINSD_IS7_SB_EESE_EEDaSQ_ST_:
[----:B------:R-:W-:-:S06]  /*ad60*/  IADD3 R5, R83, -c[0x0][0x20], RZ ;  /* 0x8000080053057a10 */ /* 0x000fcc0007ffe0ff */
[----:B------:R-:W5:Y:S01]  /*ad70*/  LDL R5, [R5] ;  /* 0x0000000005057983 */ /* 0x000f620000100800 */
[----:B------:R-:W-:Y:S01]  /*ad80*/  IMAD.MOV.U32 R6, RZ, RZ, R4 ;  /* 0x000000ffff067224 */ /* 0x000fe200078e0004 */
[----:B------:R-:W-:-:S04]  /*ad90*/  MOV R7, 0x0 ;  /* 0x0000000000077802 */ /* 0x000fc80000000f00 */
[----:B------:R-:W-:Y:S05]  /*ada0*/  RET.REL.NODEC R6 `(_ZN7cutlass13device_kernelIN5flash19enable_sm80_to_sm89INS1_16FlashAttnBwdSm80INS1_25CollectiveMainloopBwdSm80ILi2ELi2EN4cute5tupleIJNS5_1CILi128EEES8_NS7_ILi64EEEEEENS_6half_tEfNS_4arch4Sm80ELb1ELb0ELb1ELb1ELb1ELb0ELb0ELb0ELi2ELi4ELi4ELi4ELb0EEENS1_21CollectiveEpilogueBwdISA_SB_SD_Li256ELb1ELb0ELi2EEENS1_25SingleTileBwdLPTSchedulerILb1ELi128ELb1EEEEEEEEEvNT_6ParamsE) ;  /* 0xffff525006007950 */ /* 0x000fea0003c3ffff */
        .type           $_ZN7cutlass13device_kernelIN5flash19enable_sm80_to_sm89INS1_16FlashAttnBwdSm80INS1_25CollectiveMainloopBwdSm80ILi2ELi2EN4cute5tupleIJNS5_1CILi128EEES8_NS7_ILi64EEEEEENS_6half_tEfNS_4arch4Sm80ELb1ELb0ELb1ELb1ELb1ELb0ELb0ELb0ELi2ELi4ELi4ELi4ELb0EEENS1_21CollectiveEpilogueBwdISA_SB_SD_Li256ELb1ELb0ELi2EEENS1_25SingleTileBwdLPTSchedulerILb1ELi128ELb1EEEEEEEEEvNT_6ParamsE$_ZZN4cute16flatten_to_tupleINS_5tupleIJNS1_IJiiEEENS_1CILi1024EEEEEEEEDaRKT_ENKUlRKT_E_clIS2_EEDaSB_,@function
        .size           $_ZN7cutlass13device_kernelIN5flash19enable_sm80_to_sm89INS1_16FlashAttnBwdSm80INS1_25CollectiveMainloopBwdSm80ILi2ELi2EN4cute5tupleIJNS5_1CILi128EEES8_NS7_ILi64EEEEEENS_6half_tEfNS_4arch4Sm80ELb1ELb0ELb1ELb1ELb1ELb0ELb0ELb0ELi2ELi4ELi4ELi4ELb0EEENS1_21CollectiveEpilogueBwdISA_SB_SD_Li256ELb1ELb0ELi2EEENS1_25SingleTileBwdLPTSchedulerILb1ELi128ELb1EEEEEEEEEvNT_6ParamsE$_ZZN4cute16flatten_to_tupleINS_5tupleIJNS1_IJiiEEENS_1CILi1024EEEEEEEEDaRKT_ENKUlRKT_E_clIS2_EEDaSB_,($_ZN7cutlass13device_kernelIN5flash19enable_sm80_to_sm89INS1_16FlashAttnBwdSm80INS1_25CollectiveMainloopBwdSm80ILi2ELi2EN4cute5tupleIJNS5_1CILi128EEES8_NS7_ILi64EEEEEENS_6half_tEfNS_4arch4Sm80ELb1ELb0ELb1ELb1ELb1ELb0ELb0ELb0ELi2ELi4ELi4ELi4ELb0EEENS1_21CollectiveEpilogueBwdISA_SB_SD_Li256ELb1ELb0ELi2EEENS1_25SingleTileBwdLPTSchedulerILb1ELi128ELb1EEEEEEEEEvNT_6ParamsE$_ZZN4cute16flatten_to_tupleINS_5tupleIJNS_1CILi1024EEENS1_IJiiEEEEEEEEDaRKT_ENKUlRKT_E_clIS4_EEDaSB_ - $_ZN7cutlass13device_kernelIN5flash19enable_sm80_to_sm89INS1_16FlashAttnBwdSm80INS1_25CollectiveMainloopBwdSm80ILi2ELi2EN4cute5tupleIJNS5_1CILi128EEES8_NS7_ILi64EEEEEENS_6half_tEfNS_4arch4Sm80ELb1ELb0ELb1ELb1ELb1ELb0ELb0ELb0ELi2ELi4ELi4ELi4ELb0EEENS1_21CollectiveEpilogueBwdISA_SB_SD_Li256ELb1ELb0ELi2EEENS1_25SingleTileBwdLPTSchedulerILb1ELi128ELb1EEEEEEEEEvNT_6ParamsE$_ZZN4cute16flatten_to_tupleINS_5tupleIJNS1_IJiiEEENS_1CILi1024EEEEEEEEDaRKT_ENKUlRKT_E_clIS2_EEDaSB_)
$_ZN7cutlass13device_kernelIN5flash19enable_sm80_to_sm89INS1_16FlashAttnBwdSm80INS1_25CollectiveMainloopBwdSm80ILi2ELi2EN4cute5tupleIJNS5_1CILi128EEES8_NS7_ILi64EEEEEENS_6half_tEfNS_4arch4Sm80ELb1ELb0ELb1ELb1ELb1ELb0ELb0ELb0ELi2ELi4ELi4ELi4ELb0EEENS1_21CollectiveEpilogueBwdISA_SB_SD_Li256ELb1ELb0ELi2EEENS1_25SingleTileBwdLPTSchedulerILb1ELi128ELb1EEEEEEEEEvNT_6ParamsE$_ZZN4cute16flatten_to_tupleINS_5tupleIJNS1_IJiiEEENS_1CILi1024EEEEEEEEDaRKT_ENKUlRKT_E_clIS2_EEDaSB_:
[----:B------:R-:W-:-:S04]  /*adb0*/  MOV R3, 0x0 ;  /* 0x0000000000037802 */ /* 0x000fc80000000f00 */
[----:B------:R-:W-:Y:S05]  /*adc0*/  RET.REL.NODEC R2 `(_ZN7cutlass13device_kernelIN5flash19enable_sm80_to_sm89INS1_16FlashAttnBwdSm80INS1_25CollectiveMainloopBwdSm80ILi2ELi2EN4cute5tupleIJNS5_1CILi128EEES8_NS7_ILi64EEEEEENS_6half_tEfNS_4arch4Sm80ELb1ELb0ELb1ELb1ELb1ELb0ELb0ELb0ELi2ELi4ELi4ELi4ELb0EEENS1_21CollectiveEpilogueBwdISA_SB_SD_Li256ELb1ELb0ELi2EEENS1_25SingleTileBwdLPTSchedulerILb1ELi128ELb1EEEEEEEEEvNT_6ParamsE) ;  /* 0xffff523002007950 */ /* 0x000fea0003c3ffff */
        .type           $_ZN7cutlass13device_kernelIN5flash19enable_sm80_to_sm89INS1_16FlashAttnBwdSm80INS1_25CollectiveMainloopBwdSm80ILi2ELi2EN4cute5tupleIJNS5_1CILi128EEES8_NS7_ILi64EEEEEENS_6half_tEfNS_4arch4Sm80ELb1ELb0ELb1ELb1ELb1ELb0ELb0ELb0ELi2ELi4ELi4ELi4ELb0EEENS1_21CollectiveEpilogueBwdISA_SB_SD_Li256ELb1ELb0ELi2EEENS1_25SingleTileBwdLPTSchedulerILb1ELi128ELb1EEEEEEEEEvNT_6ParamsE$_ZZN4cute16flatten_to_tupleINS_5tupleIJNS_1CILi1024EEENS1_IJiiEEEEEEEEDaRKT_ENKUlRKT_E_clIS4_EEDaSB_,@function
        .size           $_ZN7cutlass13device_kernelIN5flash19enable_sm80_to_sm89INS1_16FlashAttnBwdSm80INS1_25CollectiveMainloopBwdSm80ILi2ELi2EN4cute5tupleIJNS5_1CILi128EEES8_NS7_ILi64EEEEEENS_6half_tEfNS_4arch4Sm80ELb1ELb0ELb1ELb1ELb1ELb0ELb0ELb0ELi2ELi4ELi4ELi4ELb0EEENS1_21CollectiveEpilogueBwdISA_SB_SD_Li256ELb1ELb0ELi2EEENS1_25SingleTileBwdLPTSchedulerILb1ELi128ELb1EEEEEEEEEvNT_6ParamsE$_ZZN4cute16flatten_to_tupleINS_5tupleIJNS_1CILi1024EEENS1_IJiiEEEEEEEEDaRKT_ENKUlRKT_E_clIS4_EEDaSB_,($_ZN7cutlass13device_kernelIN5flash19enable_sm80_to_sm89INS1_16FlashAttnBwdSm80INS1_25CollectiveMainloopBwdSm80ILi2ELi2EN4cute5tupleIJNS5_1CILi128EEES8_NS7_ILi64EEEEEENS_6half_tEfNS_4arch4Sm80ELb1ELb0ELb1ELb1ELb1ELb0ELb0ELb0ELi2ELi4ELi4ELi4ELb0EEENS1_21CollectiveEpilogueBwdISA_SB_SD_Li256ELb1ELb0ELi2EEENS1_25SingleTileBwdLPTSchedulerILb1ELi128ELb1EEEEEEEEEvNT_6ParamsE$_ZZN4cute16flatten_to_tupleINS_5tupleIJNS_1CILi4096EEENS1_IJNS1_IJiiEEENS2_ILi8192EEEEEEEEEEEDaRKT_ENKUlRKT_E_clIS6_EEDaSD_ - $_ZN7cutlass13device_kernelIN5flash19enable_sm80_to_sm89INS1_16FlashAttnBwdSm80INS1_25CollectiveMainloopBwdSm80ILi2ELi2EN4cute5tupleIJNS5_1CILi128EEES8_NS7_ILi64EEEEEENS_6half_tEfNS_4arch4Sm80ELb1ELb0ELb1ELb1ELb1ELb0ELb0ELb0ELi2ELi4ELi4ELi4ELb0EEENS1_21CollectiveEpilogueBwdISA_SB_SD_Li256ELb1ELb0ELi2EEENS1_25SingleTileBwdLPTSchedulerILb1ELi128ELb1EEEEEEEEEvNT_6ParamsE$_ZZN4cute16flatten_to_tupleINS_5tupleIJNS_1CILi1024EEENS1_IJiiEEEEEEEEDaRKT_ENKUlRKT_E_clIS4_EEDaSB_)
$_ZN7cutlass13device_kernelIN5flash19enable_sm80_to_sm89INS1_16FlashAttnBwdSm80INS1_25CollectiveMainloopBwdSm80ILi2ELi2EN4cute5tupleIJNS5_1CILi128EEES8_NS7_ILi64EEEEEENS_6half_tEfNS_4arch4Sm80ELb1ELb0ELb1ELb1ELb1ELb0ELb0ELb0ELi2ELi4ELi4ELi4ELb0EEENS1_21CollectiveEpilogueBwdISA_SB_SD_Li256ELb1ELb0ELi2EEENS1_25SingleTileBwdLPTSchedulerILb1ELi128ELb1EEEEEEEEEvNT_6ParamsE$_ZZN4cute16flatten_to_tupleINS_5tupleIJNS_1CILi1024EEENS1_IJiiEEEEEEEEDaRKT_ENKUlRKT_E_clIS4_EEDaSB_:
[----:B------:R-:W-:-:S04]  /*add0*/  MOV R3, 0x0 ;  /* 0x0000000000037802 */ /* 0x000fc80000000f00 */
[----:B------:R-:W-:Y:S05]  /*ade0*/  RET.REL.NODEC R2 `(_ZN7cutlass13device_kernelIN5flash19enable_sm80_to_sm89INS1_16FlashAttnBwdSm80INS1_25CollectiveMainloopBwdSm80ILi2ELi2EN4cute5tupleIJNS5_1CILi128EEES8_NS7_ILi64EEEEEENS_6half_tEfNS_4arch4Sm80ELb1ELb0ELb1ELb1ELb1ELb0ELb0ELb0ELi2ELi4ELi4ELi4ELb0EEENS1_21CollectiveEpilogueBwdISA_SB_SD_Li256ELb1ELb0ELi2EEENS1_25SingleTileBwdLPTSchedulerILb1ELi128ELb1EEEEEEEEEvNT_6ParamsE) ;  /* 0xffff521002007950 */ /* 0x000fea0003c3ffff */
        .type           $_ZN7cutlass13device_kernelIN5flash19enable_sm80_to_sm89INS1_16FlashAttnBwdSm80INS1_25CollectiveMainloopBwdSm80ILi2ELi2EN4cute5tupleIJNS5_1CILi128EEES8_NS7_ILi64EEEEEENS_6half_tEfNS_4arch4Sm80ELb1ELb0ELb1ELb1ELb1ELb0ELb0ELb0ELi2ELi4ELi4ELi4ELb0EEENS1_21CollectiveEpilogueBwdISA_SB_SD_Li256ELb1ELb0ELi2EEENS1_25SingleTileBwdLPTSchedulerILb1ELi128ELb1EEEEEEEEEvNT_6ParamsE$_ZZN4cute16flatten_to_tupleINS_5tupleIJNS_1CILi4096EEENS1_IJNS1_IJiiEEENS2_ILi8192EEEEEEEEEEEDaRKT_ENKUlRKT_E_clIS6_EEDaSD_,@function
        .size           $_ZN7cutlass13device_kernelIN5flash19enable_sm80_to_sm89INS1_16FlashAttnBwdSm80INS1_25CollectiveMainloopBwdSm80ILi2ELi2EN4cute5tupleIJNS5_1CILi128EEES8_NS7_ILi64EEEEEENS_6half_tEfNS_4arch4Sm80ELb1ELb0ELb1ELb1ELb1ELb0ELb0ELb0ELi2ELi4ELi4ELi4ELb0EEENS1_21CollectiveEpilogueBwdISA_SB_SD_Li256ELb1ELb0ELi2EEENS1_25SingleTileBwdLPTSchedulerILb1ELi128ELb1EEEEEEEEEvNT_6ParamsE$_ZZN4cute16flatten_to_tupleINS_5tupleIJNS_1CILi4096EEENS1_IJNS1_IJiiEEENS2_ILi8192EEEEEEEEEEEDaRKT_ENKUlRKT_E_clIS6_EEDaSD_,($_ZN7cutlass13device_kernelIN5flash19enable_sm80_to_sm89INS1_16FlashAttnBwdSm80INS1_25CollectiveMainloopBwdSm80ILi2ELi2EN4cute5tupleIJNS5_1CILi128EEES8_NS7_ILi64EEEEEENS_6half_tEfNS_4arch4Sm80ELb1ELb0ELb1ELb1ELb1ELb0ELb0ELb0ELi2ELi4ELi4ELi4ELb0EEENS1_21CollectiveEpilogueBwdISA_SB_SD_Li256ELb1ELb0ELi2EEENS1_25SingleTileBwdLPTSchedulerILb1ELi128ELb1EEEEEEEEEvNT_6ParamsE$_ZZN4cute16flatten_to_tupleINS_5tupleIJNS_1CILi4096EEENS1_IJiiEEEEEEEEDaRKT_ENKUlRKT_E_clIS4_EEDaSB_ - $_ZN7cutlass13device_kernelIN5flash19enable_sm80_to_sm89INS1_16FlashAttnBwdSm80INS1_25CollectiveMainloopBwdSm80ILi2ELi2EN4cute5tupleIJNS5_1CILi128EEES8_NS7_ILi64EEEEEENS_6half_tEfNS_4arch4Sm80ELb1ELb0ELb1ELb1ELb1ELb0ELb0ELb0ELi2ELi4ELi4ELi4ELb0EEENS1_21CollectiveEpilogueBwdISA_SB_SD_Li256ELb1ELb0ELi2EEENS1_25SingleTileBwdLPTSchedulerILb1ELi128ELb1EEEEEEEEEvNT_6ParamsE$_ZZN4cute16flatten_to_tupleINS_5tupleIJNS_1CILi4096EEENS1_IJNS1_IJiiEEENS2_ILi8192EEEEEEEEEEEDaRKT_ENKUlRKT_E_clIS6_EEDaSD_)
$_ZN7cutlass13device_kernelIN5flash19enable_sm80_to_sm89INS1_16FlashAttnBwdSm80INS1_25CollectiveMainloopBwdSm80ILi2ELi2EN4cute5tupleIJNS5_1CILi128EEES8_NS7_ILi64EEEEEENS_6half_tEfNS_4arch4Sm80ELb1ELb0ELb1ELb1ELb1ELb0ELb0ELb0ELi2ELi4ELi4ELi4ELb0EEENS1_21CollectiveEpilogueBwdISA_SB_SD_Li256ELb1ELb0ELi2EEENS1_25SingleTileBwdLPTSchedulerILb1ELi128ELb1EEEEEEEEEvNT_6ParamsE$_ZZN4cute16flatten_to_tupleINS_5tupleIJNS_1CILi4096EEENS1_IJNS1_IJiiEEENS2_ILi8192EEEEEEEEEEEDaRKT_ENKUlRKT_E_clIS6_EEDaSD_:
[----:B------:R-:W-:-:S04]  /*adf0*/  MOV R5, 0x0 ;  /* 0x0000000000057802 */ /* 0x000fc80000000f00 */
[----:B------:R-:W-:Y:S05]  /*ae00*/  RET.REL.NODEC R4 `(_ZN7cutlass13device_kernelIN5flash19enable_sm80_to_sm89INS1_16FlashAttnBwdSm80INS1_25CollectiveMainloopBwdSm80ILi2ELi2EN4cute5tupleIJNS5_1CILi128EEES8_NS7_ILi64EEEEEENS_6half_tEfNS_4arch4Sm80ELb1ELb0ELb1ELb1ELb1ELb0ELb0ELb0ELi2ELi4ELi4ELi4ELb0EEENS1_21CollectiveEpilogueBwdISA_SB_SD_Li256ELb1ELb0ELi2EEENS1_25SingleTileBwdLPTSchedulerILb1ELi128ELb1EEEEEEEEEvNT_6ParamsE) ;  /* 0xffff51f004007950 */ /* 0x000fea0003c3ffff */
        .type           $_ZN7cutlass13device_kernelIN5flash19enable_sm80_to_sm89INS1_16FlashAttnBwdSm80INS1_25CollectiveMainloopBwdSm80ILi2ELi2EN4cute5tupleIJNS5_1CILi128EEES8_NS7_ILi64EEEEEENS_6half_tEfNS_4arch4Sm80ELb1ELb0ELb1ELb1ELb1ELb0ELb0ELb0ELi2ELi4ELi4ELi4ELb0EEENS1_21CollectiveEpilogueBwdISA_SB_SD_Li256ELb1ELb0ELi2EEENS1_25SingleTileBwdLPTSchedulerILb1ELi128ELb1EEEEEEEEEvNT_6ParamsE$_ZZN4cute16flatten_to_tupleINS_5tupleIJNS_1CILi4096EEENS1_IJiiEEEEEEEEDaRKT_ENKUlRKT_E_clIS4_EEDaSB_,@function
        .size           $_ZN7cutlass13device_kernelIN5flash19enable_sm80_to_sm89INS1_16FlashAttnBwdSm80INS1_25CollectiveMainloopBwdSm80ILi2ELi2EN4cute5tupleIJNS5_1CILi128EEES8_NS7_ILi64EEEEEENS_6half_tEfNS_4arch4Sm80ELb1ELb0ELb1ELb1ELb1ELb0ELb0ELb0ELi2ELi4ELi4ELi4ELb0EEENS1_21CollectiveEpilogueBwdISA_SB_SD_Li256ELb1ELb0ELi2EEENS1_25SingleTileBwdLPTSchedulerILb1ELi128ELb1EEEEEEEEEvNT_6ParamsE$_ZZN4cute16flatten_to_tupleINS_5tupleIJNS_1CILi4096EEENS1_IJiiEEEEEEEEDaRKT_ENKUlRKT_E_clIS4_EEDaSB_,($_ZN7cutlass13device_kernelIN5flash19enable_sm80_to_sm89INS1_16FlashAttnBwdSm80INS1_25CollectiveMainloopBwdSm80ILi2ELi2EN4cute5tupleIJNS5_1CILi128EEES8_NS7_ILi64EEEEEENS_6half_tEfNS_4arch4Sm80ELb1ELb0ELb1ELb1ELb1ELb0ELb0ELb0ELi2ELi4ELi4ELi4ELb0EEENS1_21CollectiveEpilogueBwdISA_SB_SD_Li256ELb1ELb0ELi2EEENS1_25SingleTileBwdLPTSchedulerILb1ELi128ELb1EEEEEEEEEvNT_6ParamsE$_ZZN4cute4diceINS_5tupleIJNS1_IJiNS1_IJiNS_1CILi0EEEEEEEEENS1_IJNS_10UnderscoreENS1_IJS6_S6_EEEEEEEEES9_EEDaRKT_RKT0_ENKUlRKT_RKT0_E_clIS5_S5_EEDaSI_SL_ - $_ZN7cutlass13device_kernelIN5flash19enable_sm80_to_sm89INS1_16FlashAttnBwdSm80INS1_25CollectiveMainloopBwdSm80ILi2ELi2EN4cute5tupleIJNS5_1CILi128EEES8_NS7_ILi64EEEEEENS_6half_tEfNS_4arch4Sm80ELb1ELb0ELb1ELb1ELb1ELb0ELb0ELb0ELi2ELi4ELi4ELi4ELb0EEENS1_21CollectiveEpilogueBwdISA_SB_SD_Li256ELb1ELb0ELi2EEENS1_25SingleTileBwdLPTSchedulerILb1ELi128ELb1EEEEEEEEEvNT_6ParamsE$_ZZN4cute16flatten_to_tupleINS_5tupleIJNS_1CILi4096EEENS1_IJiiEEEEEEEEDaRKT_ENKUlRKT_E_clIS4_EEDaSB_)
$_ZN7cutlass13device_kernelIN5flash19enable_sm80_to_sm89INS1_16FlashAttnBwdSm80INS1_25CollectiveMainloopBwdSm80ILi2ELi2EN4cute5tupleIJNS5_1CILi128EEES8_NS7_ILi64EEEEEENS_6half_tEfNS_4arch4Sm80ELb1ELb0ELb1ELb1ELb1ELb0ELb0ELb0ELi2ELi4ELi4ELi4ELb0EEENS1_21CollectiveEpilogueBwdISA_SB_SD_Li256ELb1ELb0ELi2EEENS1_25SingleTileBwdLPTSchedulerILb1ELi128ELb1EEEEEEEEEvNT_6ParamsE$_ZZN4cute16flatten_to_tupleINS_5tupleIJNS_1CILi4096EEENS1_IJiiEEEEEEEEDaRKT_ENKUlRKT_E_clIS4_EEDaSB_:
[----:B------:R-:W-:-:S04]  /*ae10*/  MOV R3, 0x0 ;  /* 0x0000000000037802 */ /* 0x000fc80000000f00 */
[----:B------:R-:W-:Y:S05]  /*ae20*/  RET.REL.NODEC R2 `(_ZN7cutlass13device_kernelIN5flash19enable_sm80_to_sm89INS1_16FlashAttnBwdSm80INS1_25CollectiveMainloopBwdSm80ILi2ELi2EN4cute5tupleIJNS5_1CILi128EEES8_NS7_ILi64EEEEEENS_6half_tEfNS_4arch4Sm80ELb1ELb0ELb1ELb1ELb1ELb0ELb0ELb0ELi2ELi4ELi4ELi4ELb0EEENS1_21CollectiveEpilogueBwdISA_SB_SD_Li256ELb1ELb0ELi2EEENS1_25SingleTileBwdLPTSchedulerILb1ELi128ELb1EEEEEEEEEvNT_6ParamsE) ;  /* 0xffff51d002007950 */ /* 0x000fea0003c3ffff */
        .type           $_ZN7cutlass13device_kernelIN5flash19enable_sm80_to_sm89INS1_16FlashAttnBwdSm80INS1_25CollectiveMainloopBwdSm80ILi2ELi2EN4cute5tupleIJNS5_1CILi128EEES8_NS7_ILi64EEEEEENS_6half_tEfNS_4arch4Sm80ELb1ELb0ELb1ELb1ELb1ELb0ELb0ELb0ELi2ELi4ELi4ELi4ELb0EEENS1_21CollectiveEpilogueBwdISA_SB_SD_Li256ELb1ELb0ELi2EEENS1_25SingleTileBwdLPTSchedulerILb1ELi128ELb1EEEEEEEEEvNT_6ParamsE$_ZZN4cute4diceINS_5tupleIJNS1_IJiNS1_IJiNS_1CILi0EEEEEEEEENS1_IJNS_10UnderscoreENS1_IJS6_S6_EEEEEEEEES9_EEDaRKT_RKT0_ENKUlRKT_RKT0_E_clIS5_S5_EEDaSI_SL_,@function
        .size           $_ZN7cutlass13device_kernelIN5flash19enable_sm80_to_sm89INS1_16FlashAttnBwdSm80INS1_25CollectiveMainloopBwdSm80ILi2ELi2EN4cute5tupleIJNS5_1CILi128EEES8_NS7_ILi64EEEEEENS_6half_tEfNS_4arch4Sm80ELb1ELb0ELb1ELb1ELb1ELb0ELb0ELb0ELi2ELi4ELi4ELi4ELb0EEENS1_21CollectiveEpilogueBwdISA_SB_SD_Li256ELb1ELb0ELi2EEENS1_25SingleTileBwdLPTSchedulerILb1ELi128ELb1EEEEEEEEEvNT_6ParamsE$_ZZN4cute4diceINS_5tupleIJNS1_IJiNS1_IJiNS_1CILi0EEEEEEEEENS1_IJNS_10UnderscoreENS1_IJS6_S6_EEEEEEEEES9_EEDaRKT_RKT0_ENKUlRKT_RKT0_E_clIS5_S5_EEDaSI_SL_,($_ZN7cutlass13device_kernelIN5flash19enable_sm80_to_sm89INS1_16FlashAttnBwdSm80INS1_25CollectiveMainloopBwdSm80ILi2ELi2EN4cute5tupleIJNS5_1CILi128EEES8_NS7_ILi64EEEEEENS_6half_tEfNS_4arch4Sm80ELb1ELb0ELb1ELb1ELb1ELb0ELb0ELb0ELi2ELi4ELi4ELi4ELb0EEENS1_21CollectiveEpilogueBwdISA_SB_SD_Li256ELb1ELb0ELi2EEENS1_25SingleTileBwdLPTSchedulerILb1ELi128ELb1EEEEEEEEEvNT_6ParamsE$_ZZN4cute4takeILi1ELi2ENS_5tupleIJNS1_IJNS_1CILi1EEENS2_ILi0EEEEEEiEEEEEDaRKT1_ENKUlDpRKT_E_clIJiEEEDaSD_ - $_ZN7cutlass13device_kernelIN5flash19enable_sm80_to_sm89INS1_16FlashAttnBwdSm80INS1_25CollectiveMainloopBwdSm80ILi2ELi2EN4cute5tupleIJNS5_1CILi128EEES8_NS7_ILi64EEEEEENS_6half_tEfNS_4arch4Sm80ELb1ELb0ELb1ELb1ELb1ELb0ELb0ELb0ELi2ELi4ELi4ELi4ELb0EEENS1_21CollectiveEpilogueBwdISA_SB_SD_Li256ELb1ELb0ELi2EEENS1_25SingleTileBwdLPTSchedulerILb1ELi128ELb1EEEEEEEEEvNT_6ParamsE$_ZZN4cute4diceINS_5tupleIJNS1_IJiNS1_IJiNS_1CILi0EEEEEEEEENS1_IJNS_10UnderscoreENS1_IJS6_S6_EEEEEEEEES9_EEDaRKT_RKT0_ENKUlRKT_RKT0_E_clIS5_S5_EEDaSI_SL_)
$_ZN7cutlass13device_kernelIN5flash19enable_sm80_to_sm89INS1_16FlashAttnBwdSm80INS1_25CollectiveMainloopBwdSm80ILi2ELi2EN4cute5tupleIJNS5_1CILi128EEES8_NS7_ILi64EEEEEENS_6half_tEfNS_4arch4Sm80ELb1ELb0ELb1ELb1ELb1ELb0ELb0ELb0ELi2ELi4ELi4ELi4ELb0EEENS1_21CollectiveEpilogueBwdISA_SB_SD_Li256ELb1ELb0ELi2EEENS1_25SingleTileBwdLPTSchedulerILb1ELi128ELb1EEEEEEEEEvNT_6ParamsE$_ZZN4cute4diceINS_5tupleIJNS1_IJiNS1_IJiNS_1CILi0EEEEEEEEENS1_IJNS_10UnderscoreENS1_IJS6_S6_EEEEEEEEES9_EEDaRKT_RKT0_ENKUlRKT_RKT0_E_clIS5_S5_EEDaSI_SL_:
[----:B------:R-:W-:-:S05]  /*ae30*/  IADD3 R5, R2, -c[0x0][0x20], RZ ;  /* 0x8000080002057a10 */ /* 0x000fca0007ffe0ff */
[----:B------:R1:W5:Y:S04]  /*ae40*/  LDL R3, [R5+0x4] ;  /* 0x0000040005037983 */ /* 0x0003680000100800 */
[----:B------:R1:W5:Y:S01]  /*ae50*/  LDL R2, [R5] ;  /* 0x0000000005027983 */ /* 0x0003620000100800 */
[----:B------:R-:W-:Y:S01]  /*ae60*/  IMAD.MOV.U32 R36, RZ, RZ, R4 ;  /* 0x000000ffff247224 */ /* 0x000fe200078e0004 */
[----:B------:R-:W-:-:S04]  /*ae70*/  MOV R37, 0x0 ;  /* 0x0000000000257802 */ /* 0x000fc80000000f00 */
[----:B------:R-:W-:Y:S05]  /*ae80*/  RET.REL.NODEC R36 `(_ZN7cutlass13device_kernelIN5flash19enable_sm80_to_sm89INS1_16FlashAttnBwdSm80INS1_25CollectiveMainloopBwdSm80ILi2ELi2EN4cute5tupleIJNS5_1CILi128EEES8_NS7_ILi64EEEEEENS_6half_tEfNS_4arch4Sm80ELb1ELb0ELb1ELb1ELb1ELb0ELb0ELb0ELi2ELi4ELi4ELi4ELb0EEENS1_21CollectiveEpilogueBwdISA_SB_SD_Li256ELb1ELb0ELi2EEENS1_25SingleTileBwdLPTSchedulerILb1ELi128ELb1EEEEEEEEEvNT_6ParamsE) ;  /* 0xffff517024007950 */ /* 0x000fea0003c3ffff */
        .type           $_ZN7cutlass13device_kernelIN5flash19enable_sm80_to_sm89INS1_16FlashAttnBwdSm80INS1_25CollectiveMainloopBwdSm80ILi2ELi2EN4cute5tupleIJNS5_1CILi128EEES8_NS7_ILi64EEEEEENS_6half_tEfNS_4arch4Sm80ELb1ELb0ELb1ELb1ELb1ELb0ELb0ELb0ELi2ELi4ELi4ELi4ELb0EEENS1_21CollectiveEpilogueBwdISA_SB_SD_Li256ELb1ELb0ELi2EEENS1_25SingleTileBwdLPTSchedulerILb1ELi128ELb1EEEEEEEEEvNT_6ParamsE$_ZZN4cute4takeILi1ELi2ENS_5tupleIJNS1_IJNS_1CILi1EEENS2_ILi0EEEEEEiEEEEEDaRKT1_ENKUlDpRKT_E_clIJiEEEDaSD_,@function
        .size           $_ZN7cutlass13device_kernelIN5flash19enable_sm80_to_sm89INS1_16FlashAttnBwdSm80INS1_25CollectiveMainloopBwdSm80ILi2ELi2EN4cute5tupleIJNS5_1CILi128EEES8_NS7_ILi64EEEEEENS_6half_tEfNS_4arch4Sm80ELb1ELb0ELb1ELb1ELb1ELb0ELb0ELb0ELi2ELi4ELi4ELi4ELb0EEENS1_21CollectiveEpilogueBwdISA_SB_SD_Li256ELb1ELb0ELi2EEENS1_25SingleTileBwdLPTSchedulerILb1ELi128ELb1EEEEEEEEEvNT_6ParamsE$_ZZN4cute4takeILi1ELi2ENS_5tupleIJNS1_IJNS_1CILi1EEENS2_ILi0EEEEEEiEEEEEDaRKT1_ENKUlDpRKT_E_clIJiEEEDaSD_,($_ZN7cutlass13device_kernelIN5flash19enable_sm80_to_sm89INS1_16FlashAttnBwdSm80INS1_25CollectiveMainloopBwdSm80ILi2ELi2EN4cute5tupleIJNS5_1CILi128EEES8_NS7_ILi64EEEEEENS_6half_tEfNS_4arch4Sm80ELb1ELb0ELb1ELb1ELb1ELb0ELb0ELb0ELi2ELi4ELi4ELi4ELb0EEENS1_21CollectiveEpilogueBwdISA_SB_SD_Li256ELb1ELb0ELi2EEENS1_25SingleTileBwdLPTSchedulerILb1ELi128ELb1EEEEEEEEEvNT_6ParamsE$_ZZN4cute4takeILi1ELi3ENS_5tupleIJNS1_IJNS_1CILi1EEENS2_ILi512EEEiEEENS2_ILi4096EEENS1_IJNS1_IJiiEEENS2_ILi8192EEEEEEEEEEEDaRKT1_ENKUlDpRKT_E_clIJS6_S9_EEEDaSH_ - $_ZN7cutlass13device_kernelIN5flash19enable_sm80_to_sm89INS1_16FlashAttnBwdSm80INS1_25CollectiveMainloopBwdSm80ILi2ELi2EN4cute5tupleIJNS5_1CILi128EEES8_NS7_ILi64EEEEEENS_6half_tEfNS_4arch4Sm80ELb1ELb0ELb1ELb1ELb1ELb0ELb0ELb0ELi2ELi4ELi4ELi4ELb0EEENS1_21CollectiveEpilogueBwdISA_SB_SD_Li256ELb1ELb0ELi2EEENS1_25SingleTileBwdLPTSchedulerILb1ELi128ELb1EEEEEEEEEvNT_6ParamsE$_ZZN4cute4takeILi1ELi2ENS_5tupleIJNS1_IJNS_1CILi1EEENS2_ILi0EEEEEEiEEEEEDaRKT1_ENKUlDpRKT_E_clIJiEEEDaSD_)
$_ZN7cutlass13device_kernelIN5flash19enable_sm80_to_sm89INS1_16FlashAttnBwdSm80INS1_25CollectiveMainloopBwdSm80ILi2ELi2EN4cute5tupleIJNS5_1CILi128EEES8_NS7_ILi64EEEEEENS_6half_tEfNS_4arch4Sm80ELb1ELb0ELb1ELb1ELb1ELb0ELb0ELb0ELi2ELi4ELi4ELi4ELb0EEENS1_21CollectiveEpilogueBwdISA_SB_SD_Li256ELb1ELb0ELi2EEENS1_25SingleTileBwdLPTSchedulerILb1ELi128ELb1EEEEEEEEEvNT_6ParamsE$_ZZN4cute4takeILi1ELi2ENS_5tupleIJNS1_IJNS_1CILi1EEENS2_ILi0EEEEEEiEEEEEDaRKT1_ENKUlDpRKT_E_clIJiEEEDaSD_:
[----:B------:R-:W-:Y:S02]  /*ae90*/  MOV R38, R36 ;  /* 0x0000002400267202 */ /* 0x000fe40000000f00 */
[----:B------:R-:W-:-:S04]  /*aea0*/  MOV R39, 0x0 ;  /* 0x0000000000277802 */ /* 0x000fc80000000f00 */
[----:B------:R-:W-:Y:S05]  /*aeb0*/  RET.REL.NODEC R38 `(_ZN7cutlass13device_kernelIN5flash19enable_sm80_to_sm89INS1_16FlashAttnBwdSm80INS1_25CollectiveMainloopBwdSm80ILi2ELi2EN4cute5tupleIJNS5_1CILi128EEES8_NS7_ILi64EEEEEENS_6half_tEfNS_4arch4Sm80ELb1ELb0ELb1ELb1ELb1ELb0ELb0ELb0ELi2ELi4ELi4ELi4ELb0EEENS1_21CollectiveEpilogueBwdISA_SB_SD_Li256ELb1ELb0ELi2EEENS1_25SingleTileBwdLPTSchedulerILb1ELi128ELb1EEEEEEEEEvNT_6ParamsE) ;  /* 0xffff514026007950 */ /* 0x000fea0003c3ffff */
        .type           $_ZN7cutlass13device_kernelIN5flash19enable_sm80_to_sm89INS1_16FlashAttnBwdSm80INS1_25CollectiveMainloopBwdSm80ILi2ELi2EN4cute5tupleIJNS5_1CILi128EEES8_NS7_ILi64EEEEEENS_6half_tEfNS_4arch4Sm80ELb1ELb0ELb1ELb1ELb1ELb0ELb0ELb0ELi2ELi4ELi4ELi4ELb0EEENS1_21CollectiveEpilogueBwdISA_SB_SD_Li256ELb1ELb0ELi2EEENS1_25SingleTileBwdLPTSchedulerILb1ELi128ELb1EEEEEEEEEvNT_6ParamsE$_ZZN4cute4takeILi1ELi3ENS_5tupleIJNS1_IJNS_1CILi1EEENS2_ILi512EEEiEEENS2_ILi4096EEENS1_IJNS1_IJiiEEENS2_ILi8192EEEEEEEEEEEDaRKT1_ENKUlDpRKT_E_clIJS6_S9_EEEDaSH_,@function
        .size           $_ZN7cutlass13device_kernelIN5flash19enable_sm80_to_sm89INS1_16FlashAttnBwdSm80INS1_25CollectiveMainloopBwdSm80ILi2ELi2EN4cute5tupleIJNS5_1CILi128EEES8_NS7_ILi64EEEEEENS_6half_tEfNS_4arch4Sm80ELb1ELb0ELb1ELb1ELb1ELb0ELb0ELb0ELi2ELi4ELi4ELi4ELb0EEENS1_21CollectiveEpilogueBwdISA_SB_SD_Li256ELb1ELb0ELi2EEENS1_25SingleTileBwdLPTSchedulerILb1ELi128ELb1EEEEEEEEEvNT_6ParamsE$_ZZN4cute4takeILi1ELi3ENS_5tupleIJNS1_IJNS_1CILi1EEENS2_ILi512EEEiEEENS2_ILi4096EEENS1_IJNS1_IJiiEEENS2_ILi8192EEEEEEEEEEEDaRKT1_ENKUlDpRKT_E_clIJS6_S9_EEEDaSH_,($_ZN7cutlass13device_kernelIN5flash19enable_sm80_to_sm89INS1_16FlashAttnBwdSm80INS1_25CollectiveMainloopBwdSm80ILi2ELi2EN4cute5tupleIJNS5_1CILi128EEES8_NS7_ILi64EEEEEENS_6half_tEfNS_4arch4Sm80ELb1ELb0ELb1ELb1ELb1ELb0ELb0ELb0ELi2ELi4ELi4ELi4ELb0EEENS1_21CollectiveEpilogueBwdISA_SB_SD_Li256ELb1ELb0ELi2EEENS1_25SingleTileBwdLPTSchedulerILb1ELi128ELb1EEEEEEEEEvNT_6ParamsE$_ZZN4cute4takeILi1ELi3ENS_5tupleIJNS1_IJNS_1CILi1EEENS2_ILi512EEEiEEENS2_ILi4096EEENS1_IJiiEEEEEEEEDaRKT1_ENKUlDpRKT_E_clIJS6_S7_EEEDaSF_ - $_ZN7cutlass13device_kernelIN5flash19enable_sm80_to_sm89INS1_16FlashAttnBwdSm80INS1_25CollectiveMainloopBwdSm80ILi2ELi2EN4cute5tupleIJNS5_1CILi128EEES8_NS7_ILi64EEEEEENS_6half_tEfNS_4arch4Sm80ELb1ELb0ELb1ELb1ELb1ELb0ELb0ELb0ELi2ELi4ELi4ELi4ELb0EEENS1_21CollectiveEpilogueBwdISA_SB_SD_Li256ELb1ELb0ELi2EEENS1_25SingleTileBwdLPTSchedulerILb1ELi128ELb1EEEEEEEEEvNT_6ParamsE$_ZZN4cute4takeILi1ELi3ENS_5tupleIJNS1_IJNS_1CILi1EEENS2_ILi512EEEiEEENS2_ILi4096EEENS1_IJNS1_IJiiEEENS2_ILi8192EEEEEEEEEEEDaRKT1_ENKUlDpRKT_E_clIJS6_S9_EEEDaSH_)
$_ZN7cutlass13device_kernelIN5flash19enable_sm80_to_sm89INS1_16FlashAttnBwdSm80INS1_25CollectiveMainloopBwdSm80ILi2ELi2EN4cute5tupleIJNS5_1CILi128EEES8_NS7_ILi64EEEEEENS_6half_tEfNS_4arch4Sm80ELb1ELb0ELb1ELb1ELb1ELb0ELb0ELb0ELi2ELi4ELi4ELi4ELb0EEENS1_21CollectiveEpilogueBwdISA_SB_SD_Li256ELb1ELb0ELi2EEENS1_25SingleTileBwdLPTSchedulerILb1ELi128ELb1EEEEEEEEEvNT_6ParamsE$_ZZN4cute4takeILi1ELi3ENS_5tupleIJNS1_IJNS_1CILi1EEENS2_ILi512EEEiEEENS2_ILi4096EEENS1_IJNS1_IJiiEEENS2_ILi8192EEEEEEEEEEEDaRKT1_ENKUlDpRKT_E_clIJS6_S9_EEEDaSH_:
[----:B------:R-:W-:-:S04]  /*aec0*/  MOV R5, 0x0 ;  /* 0x0000000000057802 */ /* 0x000fc80000000f00 */
[----:B------:R-:W-:Y:S05]  /*aed0*/  RET.REL.NODEC R4 `(_ZN7cutlass13device_kernelIN5flash19enable_sm80_to_sm89INS1_16FlashAttnBwdSm80INS1_25CollectiveMainloopBwdSm80ILi2ELi2EN4cute5tupleIJNS5_1CILi128EEES8_NS7_ILi64EEEEEENS_6half_tEfNS_4arch4Sm80ELb1ELb0ELb1ELb1ELb1ELb0ELb0ELb0ELi2ELi4ELi4ELi4ELb0EEENS1_21CollectiveEpilogueBwdISA_SB_SD_Li256ELb1ELb0ELi2EEENS1_25SingleTileBwdLPTSchedulerILb1ELi128ELb1EEEEEEEEEvNT_6ParamsE) ;  /* 0xffff512004007950 */ /* 0x000fea0003c3ffff */
        .type           $_ZN7cutlass13device_kernelIN5flash19enable_sm80_to_sm89INS1_16FlashAttnBwdSm80INS1_25CollectiveMainloopBwdSm80ILi2ELi2EN4cute5tupleIJNS5_1CILi128EEES8_NS7_ILi64EEEEEENS_6half_tEfNS_4arch4Sm80ELb1ELb0ELb1ELb1ELb1ELb0ELb0ELb0ELi2ELi4ELi4ELi4ELb0EEENS1_21CollectiveEpilogueBwdISA_SB_SD_Li256ELb1ELb0ELi2EEENS1_25SingleTileBwdLPTSchedulerILb1ELi128ELb1EEEEEEEEEvNT_6ParamsE$_ZZN4cute4takeILi1ELi3ENS_5tupleIJNS1_IJNS_1CILi1EEENS2_ILi512EEEiEEENS2_ILi4096EEENS1_IJiiEEEEEEEEDaRKT1_ENKUlDpRKT_E_clIJS6_S7_EEEDaSF_,@function
        .size           $_ZN7cutlass13device_kernelIN5flash19enable_sm80_to_sm89INS1_16FlashAttnBwdSm80INS1_25CollectiveMainloopBwdSm80ILi2ELi2EN4cute5tupleIJNS5_1CILi128EEES8_NS7_ILi64EEEEEENS_6half_tEfNS_4arch4Sm80ELb1ELb0ELb1ELb1ELb1ELb0ELb0ELb0ELi2ELi4ELi4ELi4ELb0EEENS1_21CollectiveEpilogueBwdISA_SB_SD_Li256ELb1ELb0ELi2EEENS1_25SingleTileBwdLPTSchedulerILb1ELi128ELb1EEEEEEEEEvNT_6ParamsE$_ZZN4cute4takeILi1ELi3ENS_5tupleIJNS1_IJNS_1CILi1EEENS2_ILi512EEEiEEENS2_ILi4096EEENS1_IJiiEEEEEEEEDaRKT1_ENKUlDpRKT_E_clIJS6_S7_EEEDaSF_,($_ZN7cutlass13device_kernelIN5flash19enable_sm80_to_sm89INS1_16FlashAttnBwdSm80INS1_25CollectiveMainloopBwdSm80ILi2ELi2EN4cute5tupleIJNS5_1CILi128EEES8_NS7_ILi64EEEEEENS_6half_tEfNS_4arch4Sm80ELb1ELb0ELb1ELb1ELb1ELb0ELb0ELb0ELi2ELi4ELi4ELi4ELb0EEENS1_21CollectiveEpilogueBwdISA_SB_SD_Li256ELb1ELb0ELi2EEENS1_25SingleTileBwdLPTSchedulerILb1ELi128ELb1EEEEEEEEEvNT_6ParamsE$_ZZN4cute4takeILi1ELi3ENS_5tupleIJNS1_IJNS_1CILi1EEEiEEENS2_ILi1024EEENS1_IJiiEEEEEEEEDaRKT1_ENKUlDpRKT_E_clIJS5_S6_EEEDaSE_ - $_ZN7cutlass13device_kernelIN5flash19enable_sm80_to_sm89INS1_16FlashAttnBwdSm80INS1_25CollectiveMainloopBwdSm80ILi2ELi2EN4cute5tupleIJNS5_1CILi128EEES8_NS7_ILi64EEEEEENS_6half_tEfNS_4arch4Sm80ELb1ELb0ELb1ELb1ELb1ELb0ELb0ELb0ELi2ELi4ELi4ELi4ELb0EEENS1_21CollectiveEpilogueBwdISA_SB_SD_Li256ELb1ELb0ELi2EEENS1_25SingleTileBwdLPTSchedulerILb1ELi128ELb1EEEEEEEEEvNT_6ParamsE$_ZZN4cute4takeILi1ELi3ENS_5tupleIJNS1_IJNS_1CILi1EEENS2_ILi512EEEiEEENS2_ILi4096EEENS1_IJiiEEEEEEEEDaRKT1_ENKUlDpRKT_E_clIJS6_S7_EEEDaSF_)
$_ZN7cutlass13device_kernelIN5flash19enable_sm80_to_sm89INS1_16FlashAttnBwdSm80INS1_25CollectiveMainloopBwdSm80ILi2ELi2EN4cute5tupleIJNS5_1CILi128EEES8_NS7_ILi64EEEEEENS_6half_tEfNS_4arch4Sm80ELb1ELb0ELb1ELb1ELb1ELb0ELb0ELb0ELi2ELi4ELi4ELi4ELb0EEENS1_21CollectiveEpilogueBwdISA_SB_SD_Li256ELb1ELb0ELi2EEENS1_25SingleTileBwdLPTSchedulerILb1ELi128ELb1EEEEEEEEEvNT_6ParamsE$_ZZN4cute4takeILi1ELi3ENS_5tupleIJNS1_IJNS_1CILi1EEENS2_ILi512EEEiEEENS2_ILi4096EEENS1_IJiiEEEEEEEEDaRKT1_ENKUlDpRKT_E_clIJS6_S7_EEEDaSF_:
[----:B------:R-:W-:-:S04]  /*aee0*/  MOV R3, 0x0 ;  /* 0x0000000000037802 */ /* 0x000fc80000000f00 */
[----:B------:R-:W-:Y:S05]  /*aef0*/  RET.REL.NODEC R2 `(_ZN7cutlass13device_kernelIN5flash19enable_sm80_to_sm89INS1_16FlashAttnBwdSm80INS1_25CollectiveMainloopBwdSm80ILi2ELi2EN4cute5tupleIJNS5_1CILi128EEES8_NS7_ILi64EEEEEENS_6half_tEfNS_4arch4Sm80ELb1ELb0ELb1ELb1ELb1ELb0ELb0ELb0ELi2ELi4ELi4ELi4ELb0EEENS1_21CollectiveEpilogueBwdISA_SB_SD_Li256ELb1ELb0ELi2EEENS1_25SingleTileBwdLPTSchedulerILb1ELi128ELb1EEEEEEEEEvNT_6ParamsE) ;  /* 0xffff510002007950 */ /* 0x000fea0003c3ffff */
        .type           $_ZN7cutlass13device_kernelIN5flash19enable_sm80_to_sm89INS1_16FlashAttnBwdSm80INS1_25CollectiveMainloopBwdSm80ILi2ELi2EN4cute5tupleIJNS5_1CILi128EEES8_NS7_ILi64EEEEEENS_6half_tEfNS_4arch4Sm80ELb1ELb0ELb1ELb1ELb1ELb0ELb0ELb0ELi2ELi4ELi4ELi4ELb0EEENS1_21CollectiveEpilogueBwdISA_SB_SD_Li256ELb1ELb0ELi2EEENS1_25SingleTileBwdLPTSchedulerILb1ELi128ELb1EEEEEEEEEvNT_6ParamsE$_ZZN4cute4takeILi1ELi3ENS_5tupleIJNS1_IJNS_1CILi1EEEiEEENS2_ILi1024EEENS1_IJiiEEEEEEEEDaRKT1_ENKUlDpRKT_E_clIJS5_S6_EEEDaSE_,@function
        .size           $_ZN7cutlass13device_kernelIN5flash19enable_sm80_to_sm89INS1_16FlashAttnBwdSm80INS1_25CollectiveMainloopBwdSm80ILi2ELi2EN4cute5tupleIJNS5_1CILi128EEES8_NS7_ILi64EEEEEENS_6half_tEfNS_4arch4Sm80ELb1ELb0ELb1ELb1ELb1ELb0ELb0ELb0ELi2ELi4ELi4ELi4ELb0EEENS1_21CollectiveEpilogueBwdISA_SB_SD_Li256ELb1ELb0ELi2EEENS1_25SingleTileBwdLPTSchedulerILb1ELi128ELb1EEEEEEEEEvNT_6ParamsE$_ZZN4cute4takeILi1ELi3ENS_5tupleIJNS1_IJNS_1CILi1EEEiEEENS2_ILi1024EEENS1_IJiiEEEEEEEEDaRKT1_ENKUlDpRKT_E_clIJS5_S6_EEEDaSE_,($_ZN7cutlass13device_kernelIN5flash19enable_sm80_to_sm89INS1_16FlashAttnBwdSm80INS1_25CollectiveMainloopBwdSm80ILi2ELi2EN4cute5tupleIJNS5_1CILi128EEES8_NS7_ILi64EEEEEENS_6half_tEfNS_4arch4Sm80ELb1ELb0ELb1ELb1ELb1ELb0ELb0ELb0ELi2ELi4ELi4ELi4ELb0EEENS1_21CollectiveEpilogueBwdISA_SB_SD_Li256ELb1ELb0ELi2EEENS1_25SingleTileBwdLPTSchedulerILb1ELi128ELb1EEEEEEEEEvNT_6ParamsE$_ZZN4cute4takeILi1ELi3ENS_5tupleIJNS1_IJiNS_1CILi512EEEEEENS1_IJiiEEENS2_ILi1024EEEEEEEEDaRKT1_ENKUlDpRKT_E_clIJS5_S6_EEEDaSE_ - $_ZN7cutlass13device_kernelIN5flash19enable_sm80_to_sm89INS1_16FlashAttnBwdSm80INS1_25CollectiveMainloopBwdSm80ILi2ELi2EN4cute5tupleIJNS5_1CILi128EEES8_NS7_ILi64EEEEEENS_6half_tEfNS_4arch4Sm80ELb1ELb0ELb1ELb1ELb1ELb0ELb0ELb0ELi2ELi4ELi4ELi4ELb0EEENS1_21CollectiveEpilogueBwdISA_SB_SD_Li256ELb1ELb0ELi2EEENS1_25SingleTileBwdLPTSchedulerILb1ELi128ELb1EEEEEEEEEvNT_6ParamsE$_ZZN4cute4takeILi1ELi3ENS_5tupleIJNS1_IJNS_1CILi1EEEiEEENS2_ILi1024EEENS1_IJiiEEEEEEEEDaRKT1_ENKUlDpRKT_E_clIJS5_S6_EEEDaSE_)
$_ZN7cutlass13device_kernelIN5flash19enable_sm80_to_sm89INS1_16FlashAttnBwdSm80INS1_25CollectiveMainloopBwdSm80ILi2ELi2EN4cute5tupleIJNS5_1CILi128EEES8_NS7_ILi64EEEEEENS_6half_tEfNS_4arch4Sm80ELb1ELb0ELb1ELb1ELb1ELb0ELb0ELb0ELi2ELi4ELi4ELi4ELb0EEENS1_21CollectiveEpilogueBwdISA_SB_SD_Li256ELb1ELb0ELi2EEENS1_25SingleTileBwdLPTSchedulerILb1ELi128ELb1EEEEEEEEEvNT_6ParamsE$_ZZN4cute4takeILi1ELi3ENS_5tupleIJNS1_IJNS_1CILi1EEEiEEENS2_ILi1024EEENS1_IJiiEEEEEEEEDaRKT1_ENKUlDpRKT_E_clIJS5_S6_EEEDaSE_:
[----:B------:R-:W-:-:S04]  /*af00*/  MOV R3, 0x0 ;  /* 0x0000000000037802 */ /* 0x000fc80000000f00 */
[----:B------:R-:W-:Y:S05]  /*af10*/  RET.REL.NODEC R2 `(_ZN7cutlass13device_kernelIN5flash19enable_sm80_to_sm89INS1_16FlashAttnBwdSm80INS1_25CollectiveMainloopBwdSm80ILi2ELi2EN4cute5tupleIJNS5_1CILi128EEES8_NS7_ILi64EEEEEENS_6half_tEfNS_4arch4Sm80ELb1ELb0ELb1ELb1ELb1ELb0ELb0ELb0ELi2ELi4ELi4ELi4ELb0EEENS1_21CollectiveEpilogueBwdISA_SB_SD_Li256ELb1ELb0ELi2EEENS1_25SingleTileBwdLPTSchedulerILb1ELi128ELb1EEEEEEEEEvNT_6ParamsE) ;  /* 0xffff50e002007950 */ /* 0x000fea0003c3ffff */
        .type           $_ZN7cutlass13device_kernelIN5flash19enable_sm80_to_sm89INS1_16FlashAttnBwdSm80INS1_25CollectiveMainloopBwdSm80ILi2ELi2EN4cute5tupleIJNS5_1CILi128EEES8_NS7_ILi64EEEEEENS_6half_tEfNS_4arch4Sm80ELb1ELb0ELb1ELb1ELb1ELb0ELb0ELb0ELi2ELi4ELi4ELi4ELb0EEENS1_21CollectiveEpilogueBwdISA_SB_SD_Li256ELb1ELb0ELi2EEENS1_25SingleTileBwdLPTSchedulerILb1ELi128ELb1EEEEEEEEEvNT_6ParamsE$_ZZN4cute4takeILi1ELi3ENS_5tupleIJNS1_IJiNS_1CILi512EEEEEENS1_IJiiEEENS2_ILi1024EEEEEEEEDaRKT1_ENKUlDpRKT_E_clIJS5_S6_EEEDaSE_,@function
        .size           $_ZN7cutlass13device_kernelIN5flash19enable_sm80_to_sm89INS1_16FlashAttnBwdSm80INS1_25CollectiveMainloopBwdSm80ILi2ELi2EN4cute5tupleIJNS5_1CILi128EEES8_NS7_ILi64EEEEEENS_6half_tEfNS_4arch4Sm80ELb1ELb0ELb1ELb1ELb1ELb0ELb0ELb0ELi2ELi4ELi4ELi4ELb0EEENS1_21CollectiveEpilogueBwdISA_SB_SD_Li256ELb1ELb0ELi2EEENS1_25SingleTileBwdLPTSchedulerILb1ELi128ELb1EEEEEEEEEvNT_6ParamsE$_ZZN4cute4takeILi1ELi3ENS_5tupleIJNS1_IJiNS_1CILi512EEEEEENS1_IJiiEEENS2_ILi1024EEEEEEEEDaRKT1_ENKUlDpRKT_E_clIJS5_S6_EEEDaSE_,($_ZN7cutlass13device_kernelIN5flash19enable_sm80_to_sm89INS1_16FlashAttnBwdSm80INS1_25CollectiveMainloopBwdSm80ILi2ELi2EN4cute5tupleIJNS5_1CILi128EEES8_NS7_ILi64EEEEEENS_6half_tEfNS_4arch4Sm80ELb1ELb0ELb1ELb1ELb1ELb0ELb0ELb0ELi2ELi4ELi4ELi4ELb0EEENS1_21CollectiveEpilogueBwdISA_SB_SD_Li256ELb1ELb0ELi2EEENS1_25SingleTileBwdLPTSchedulerILb1ELi128ELb1EEEEEEEEEvNT_6ParamsE$_ZZN4cute5sliceINS_5tupleIJNS1_IJNS_10UnderscoreENS_1CILi0EEEEEENS1_IJS4_S2_EEEEEENS1_IJNS1_IJNS1_IJNS3_ILi1EEES4_EEES4_EEENS1_IJNS1_IJS4_S4_EEEiEEEEEEEEDaRKT_RKT0_ENKUlRKT_RKT0_E_clIS6_SC_EEDaSM_SP_ - $_ZN7cutlass13device_kernelIN5flash19enable_sm80_to_sm89INS1_16FlashAttnBwdSm80INS1_25CollectiveMainloopBwdSm80ILi2ELi2EN4cute5tupleIJNS5_1CILi128EEES8_NS7_ILi64EEEEEENS_6half_tEfNS_4arch4Sm80ELb1ELb0ELb1ELb1ELb1ELb0ELb0ELb0ELi2ELi4ELi4ELi4ELb0EEENS1_21CollectiveEpilogueBwdISA_SB_SD_Li256ELb1ELb0ELi2EEENS1_25SingleTileBwdLPTSchedulerILb1ELi128ELb1EEEEEEEEEvNT_6ParamsE$_ZZN4cute4takeILi1ELi3ENS_5tupleIJNS1_IJiNS_1CILi512EEEEEENS1_IJiiEEENS2_ILi1024EEEEEEEEDaRKT1_ENKUlDpRKT_E_clIJS5_S6_EEEDaSE_)
$_ZN7cutlass13device_kernelIN5flash19enable_sm80_to_sm89INS1_16FlashAttnBwdSm80INS1_25CollectiveMainloopBwdSm80ILi2ELi2EN4cute5tupleIJNS5_1CILi128EEES8_NS7_ILi64EEEEEENS_6half_tEfNS_4arch4Sm80ELb1ELb0ELb1ELb1ELb1ELb0ELb0ELb0ELi2ELi4ELi4ELi4ELb0EEENS1_21CollectiveEpilogueBwdISA_SB_SD_Li256ELb1ELb0ELi2EEENS1_25SingleTileBwdLPTSchedulerILb1ELi128ELb1EEEEEEEEEvNT_6ParamsE$_ZZN4cute4takeILi1ELi3ENS_5tupleIJNS1_IJiNS_1CILi512EEEEEENS1_IJiiEEENS2_ILi1024EEEEEEEEDaRKT1_ENKUlDpRKT_E_clIJS5_S6_EEEDaSE_:
[----:B------:R-:W-:-:S04]  /*af20*/  MOV R3, 0x0 ;  /* 0x0000000000037802 */ /* 0x000fc80000000f00 */
[----:B------:R-:W-:Y:S05]  /*af30*/  RET.REL.NODEC R2 `(_ZN7cutlass13device_kernelIN5flash19enable_sm80_to_sm89INS1_16FlashAttnBwdSm80INS1_25CollectiveMainloopBwdSm80ILi2ELi2EN4cute5tupleIJNS5_1CILi128EEES8_NS7_ILi64EEEEEENS_6half_tEfNS_4arch4Sm80ELb1ELb0ELb1ELb1ELb1ELb0ELb0ELb0ELi2ELi4ELi4ELi4ELb0EEENS1_21CollectiveEpilogueBwdISA_SB_SD_Li256ELb1ELb0ELi2EEENS1_25SingleTileBwdLPTSchedulerILb1ELi128ELb1EEEEEEEEEvNT_6ParamsE) ;  /* 0xffff50c002007950 */ /* 0x000fea0003c3ffff */
        .type           $_ZN7cutlass13device_kernelIN5flash19enable_sm80_to_sm89INS1_16FlashAttnBwdSm80INS1_25CollectiveMainloopBwdSm80ILi2ELi2EN4cute5tupleIJNS5_1CILi128EEES8_NS7_ILi64EEEEEENS_6half_tEfNS_4arch4Sm80ELb1ELb0ELb1ELb1ELb1ELb0ELb0ELb0ELi2ELi4ELi4ELi4ELb0EEENS1_21CollectiveEpilogueBwdISA_SB_SD_Li256ELb1ELb0ELi2EEENS1_25SingleTileBwdLPTSchedulerILb1ELi128ELb1EEEEEEEEEvNT_6ParamsE$_ZZN4cute5sliceINS_5tupleIJNS1_IJNS_10UnderscoreENS_1CILi0EEEEEENS1_IJS4_S2_EEEEEENS1_IJNS1_IJNS1_IJNS3_ILi1EEES4_EEES4_EEENS1_IJNS1_IJS4_S4_EEEiEEEEEEEEDaRKT_RKT0_ENKUlRKT_RKT0_E_clIS6_SC_EEDaSM_SP_,@function
        .size           $_ZN7cutlass13device_kernelIN5flash19enable_sm80_to_sm89INS1_16FlashAttnBwdSm80INS1_25CollectiveMainloopBwdSm80ILi2ELi2EN4cute5tupleIJNS5_1CILi128EEES8_NS7_ILi64EEEEEENS_6half_tEfNS_4arch4Sm80ELb1ELb0ELb1ELb1ELb1ELb0ELb0ELb0ELi2ELi4ELi4ELi4ELb0EEENS1_21CollectiveEpilogueBwdISA_SB_SD_Li256ELb1ELb0ELi2EEENS1_25SingleTileBwdLPTSchedulerILb1ELi128ELb1EEEEEEEEEvNT_6ParamsE$_ZZN4cute5sliceINS_5tupleIJNS1_IJNS_10UnderscoreENS_1CILi0EEEEEENS1_IJS4_S2_EEEEEENS1_IJNS1_IJNS1_IJNS3_ILi1EEES4_EEES4_EEENS1_IJNS1_IJS4_S4_EEEiEEEEEEEEDaRKT_RKT0_ENKUlRKT_RKT0_E_clIS6_SC_EEDaSM_SP_,($_ZN7cutlass13device_kernelIN5flash19enable_sm80_to_sm89INS1_16FlashAttnBwdSm80INS1_25CollectiveMainloopBwdSm80ILi2ELi2EN4cute5tupleIJNS5_1CILi128EEES8_NS7_ILi64EEEEEENS_6half_tEfNS_4arch4Sm80ELb1ELb0ELb1ELb1ELb1ELb0ELb0ELb0ELi2ELi4ELi4ELi4ELb0EEENS1_21CollectiveEpilogueBwdISA_SB_SD_Li256ELb1ELb0ELi2EEENS1_25SingleTileBwdLPTSchedulerILb1ELi128ELb1EEEEEEEEEvNT_6ParamsE$_ZZN4cute5sliceINS_5tupleIJNS_10UnderscoreES2_NS_1CILi0EEEEEENS1_IJNS1_IJNS3_ILi1EEES4_EEEiNS3_ILi1024EEEEEEEEDaRKT_RKT0_ENKUlRKT_RKT0_E_clIS2_iEEDaSI_SL_ - $_ZN7cutlass13device_kernelIN5flash19enable_sm80_to_sm89INS1_16FlashAttnBwdSm80INS1_25CollectiveMainloopBwdSm80ILi2ELi2EN4cute5tupleIJNS5_1CILi128EEES8_NS7_ILi64EEEEEENS_6half_tEfNS_4arch4Sm80ELb1ELb0ELb1ELb1ELb1ELb0ELb0ELb0ELi2ELi4ELi4ELi4ELb0EEENS1_21CollectiveEpilogueBwdISA_SB_SD_Li256ELb1ELb0ELi2EEENS1_25SingleTileBwdLPTSchedulerILb1ELi128ELb1EEEEEEEEEvNT_6ParamsE$_ZZN4cute5sliceINS_5tupleIJNS1_IJNS_10UnderscoreENS_1CILi0EEEEEENS1_IJS4_S2_EEEEEENS1_IJNS1_IJNS1_IJNS3_ILi1EEES4_EEES4_EEENS1_IJNS1_IJS4_S4_EEEiEEEEEEEEDaRKT_RKT0_ENKUlRKT_RKT0_E_clIS6_SC_EEDaSM_SP_)
$_ZN7cutlass13device_kernelIN5flash19enable_sm80_to_sm89INS1_16FlashAttnBwdSm80INS1_25CollectiveMainloopBwdSm80ILi2ELi2EN4cute5tupleIJNS5_1CILi128EEES8_NS7_ILi64EEEEEENS_6half_tEfNS_4arch4Sm80ELb1ELb0ELb1ELb1ELb1ELb0ELb0ELb0ELi2ELi4ELi4ELi4ELb0EEENS1_21CollectiveEpilogueBwdISA_SB_SD_Li256ELb1ELb0ELi2EEENS1_25SingleTileBwdLPTSchedulerILb1ELi128ELb1EEEEEEEEEvNT_6ParamsE$_ZZN4cute5sliceINS_5tupleIJNS1_IJNS_10UnderscoreENS_1CILi0EEEEEENS1_IJS4_S2_EEEEEENS1_IJNS1_IJNS1_IJNS3_ILi1EEES4_EEES4_EEENS1_IJNS1_IJS4_S4_EEEiEEEEEEEEDaRKT_RKT0_ENKUlRKT_RKT0_E_clIS6_SC_EEDaSM_SP_:
[----:B------:R-:W-:Y:S02]  /*af40*/  MOV R6, R2 ;  /* 0x0000000200067202 */ /* 0x000fe40000000f00 */
[----:B------:R-:W-:-:S04]  /*af50*/  MOV R7, 0x0 ;  /* 0x0000000000077802 */ /* 0x000fc80000000f00 */
[----:B------:R-:W-:Y:S05]  /*af60*/  RET.REL.NODEC R6 `(_ZN7cutlass13device_kernelIN5flash19enable_sm80_to_sm89INS1_16FlashAttnBwdSm80INS1_25CollectiveMainloopBwdSm80ILi2ELi2EN4cute5tupleIJNS5_1CILi128EEES8_NS7_ILi64EEEEEENS_6half_tEfNS_4arch4Sm80ELb1ELb0ELb1ELb1ELb1ELb0ELb0ELb0ELi2ELi4ELi4ELi4ELb0EEENS1_21CollectiveEpilogueBwdISA_SB_SD_Li256ELb1ELb0ELi2EEENS1_25SingleTileBwdLPTSchedulerILb1ELi128ELb1EEEEEEEEEvNT_6ParamsE) ;  /* 0xffff509006007950 */ /* 0x000fea0003c3ffff */
        .type           $_ZN7cutlass13device_kernelIN5flash19enable_sm80_to_sm89INS1_16FlashAttnBwdSm80INS1_25CollectiveMainloopBwdSm80ILi2ELi2EN4cute5tupleIJNS5_1CILi128EEES8_NS7_ILi64EEEEEENS_6half_tEfNS_4arch4Sm80ELb1ELb0ELb1ELb1ELb1ELb0ELb0ELb0ELi2ELi4ELi4ELi4ELb0EEENS1_21CollectiveEpilogueBwdISA_SB_SD_Li256ELb1ELb0ELi2EEENS1_25SingleTileBwdLPTSchedulerILb1ELi128ELb1EEEEEEEEEvNT_6ParamsE$_ZZN4cute5sliceINS_5tupleIJNS_10UnderscoreES2_NS_1CILi0EEEEEENS1_IJNS1_IJNS3_ILi1EEES4_EEEiNS3_ILi1024EEEEEEEEDaRKT_RKT0_ENKUlRKT_RKT0_E_clIS2_iEEDaSI_SL_,@function
        .size           $_ZN7cutlass13device_kernelIN5flash19enable_sm80_to_sm89INS1_16FlashAttnBwdSm80INS1_25CollectiveMainloopBwdSm80ILi2ELi2EN4cute5tupleIJNS5_1CILi128EEES8_NS7_ILi64EEEEEENS_6half_tEfNS_4arch4Sm80ELb1ELb0ELb1ELb1ELb1ELb0ELb0ELb0ELi2ELi4ELi4ELi4ELb0EEENS1_21CollectiveEpilogueBwdISA_SB_SD_Li256ELb1ELb0ELi2EEENS1_25SingleTileBwdLPTSchedulerILb1ELi128ELb1EEEEEEEEEvNT_6ParamsE$_ZZN4cute5sliceINS_5tupleIJNS_10UnderscoreES2_NS_1CILi0EEEEEENS1_IJNS1_IJNS3_ILi1EEES4_EEEiNS3_ILi1024EEEEEEEEDaRKT_RKT0_ENKUlRKT_RKT0_E_clIS2_iEEDaSI_SL_,($_ZN7cutlass13device_kernelIN5flash19enable_sm80_to_sm89INS1_16FlashAttnBwdSm80INS1_25CollectiveMainloopBwdSm80ILi2ELi2EN4cute5tupleIJNS5_1CILi128EEES8_NS7_ILi64EEEEEENS_6half_tEfNS_4arch4Sm80ELb1ELb0ELb1ELb1ELb1ELb0ELb0ELb0ELi2ELi4ELi4ELi4ELb0EEENS1_21CollectiveEpilogueBwdISA_SB_SD_Li256ELb1ELb0ELi2EEENS1_25SingleTileBwdLPTSchedulerILb1ELi128ELb1EEEEEEEEEvNT_6ParamsE$_ZZN4cute5sliceINS_5tupleIJNS_10UnderscoreES2_S2_iEEENS1_IJNS1_IJNS_1CILi1EEENS4_ILi0EEEEEENS4_ILi4096EEENS1_IJiiEEENS1_IJS6_NS4_ILi8192EEEEEEEEEEEDaRKT_RKT0_ENKUlRKT_RKT0_E_clIS2_S9_EEDaSL_SO_ - $_ZN7cutlass13device_kernelIN5flash19enable_sm80_to_sm89INS1_16FlashAttnBwdSm80INS1_25CollectiveMainloopBwdSm80ILi2ELi2EN4cute5tupleIJNS5_1CILi128EEES8_NS7_ILi64EEEEEENS_6half_tEfNS_4arch4Sm80ELb1ELb0ELb1ELb1ELb1ELb0ELb0ELb0ELi2ELi4ELi4ELi4ELb0EEENS1_21CollectiveEpilogueBwdISA_SB_SD_Li256ELb1ELb0ELi2EEENS1_25SingleTileBwdLPTSchedulerILb1ELi128ELb1EEEEEEEEEvNT_6ParamsE$_ZZN4cute5sliceINS_5tupleIJNS_10UnderscoreES2_NS_1CILi0EEEEEENS1_IJNS1_IJNS3_ILi1EEES4_EEEiNS3_ILi1024EEEEEEEEDaRKT_RKT0_ENKUlRKT_RKT0_E_clIS2_iEEDaSI_SL_)
$_ZN7cutlass13device_kernelIN5flash19enable_sm80_to_sm89INS1_16FlashAttnBwdSm80INS1_25CollectiveMainloopBwdSm80ILi2ELi2EN4cute5tupleIJNS5_1CILi128EEES8_NS7_ILi64EEEEEENS_6half_tEfNS_4arch4Sm80ELb1ELb0ELb1ELb1ELb1ELb0ELb0ELb0ELi2ELi4ELi4ELi4ELb0EEENS1_21CollectiveEpilogueBwdISA_SB_SD_Li256ELb1ELb0ELi2EEENS1_25SingleTileBwdLPTSchedulerILb1ELi128ELb1EEEEEEEEEvNT_6ParamsE$_ZZN4cute5sliceINS_5tupleIJNS_10UnderscoreES2_NS_1CILi0EEEEEENS1_IJNS1_IJNS3_ILi1EEES4_EEEiNS3_ILi1024EEEEEEEEDaRKT_RKT0_ENKUlRKT_RKT0_E_clIS2_iEEDaSI_SL_:
[----:B------:R-:W-:Y:S02]  /*af70*/  MOV R4, R2 ;  /* 0x0000000200047202 */ /* 0x000fe40000000f00 */
[----:B------:R-:W-:-:S04]  /*af80*/  MOV R5, 0x0 ;  /* 0x0000000000057802 */ /* 0x000fc80000000f00 */
[----:B------:R-:W-:Y:S05]  /*af90*/  RET.REL.NODEC R4 `(_ZN7cutlass13device_kernelIN5flash19enable_sm80_to_sm89INS1_16FlashAttnBwdSm80INS1_25CollectiveMainloopBwdSm80ILi2ELi2EN4cute5tupleIJNS5_1CILi128EEES8_NS7_ILi64EEEEEENS_6half_tEfNS_4arch4Sm80ELb1ELb0ELb1ELb1ELb1ELb0ELb0ELb0ELi2ELi4ELi4ELi4ELb0EEENS1_21CollectiveEpilogueBwdISA_SB_SD_Li256ELb1ELb0ELi2EEENS1_25SingleTileBwdLPTSchedulerILb1ELi128ELb1EEEEEEEEEvNT_6ParamsE) ;  /* 0xffff506004007950 */ /* 0x000fea0003c3ffff */
        .type           $_ZN7cutlass13device_kernelIN5flash19enable_sm80_to_sm89INS1_16FlashAttnBwdSm80INS1_25CollectiveMainloopBwdSm80ILi2ELi2EN4cute5tupleIJNS5_1CILi128EEES8_NS7_ILi64EEEEEENS_6half_tEfNS_4arch4Sm80ELb1ELb0ELb1ELb1ELb1ELb0ELb0ELb0ELi2ELi4ELi4ELi4ELb0EEENS1_21CollectiveEpilogueBwdISA_SB_SD_Li256ELb1ELb0ELi2EEENS1_25SingleTileBwdLPTSchedulerILb1ELi128ELb1EEEEEEEEEvNT_6ParamsE$_ZZN4cute5sliceINS_5tupleIJNS_10UnderscoreES2_S2_iEEENS1_IJNS1_IJNS_1CILi1EEENS4_ILi0EEEEEENS4_ILi4096EEENS1_IJiiEEENS1_IJS6_NS4_ILi8192EEEEEEEEEEEDaRKT_RKT0_ENKUlRKT_RKT0_E_clIS2_S9_EEDaSL_SO_,@function
        .size           $_ZN7cutlass13device_kernelIN5flash19enable_sm80_to_sm89INS1_16FlashAttnBwdSm80INS1_25CollectiveMainloopBwdSm80ILi2ELi2EN4cute5tupleIJNS5_1CILi128EEES8_NS7_ILi64EEEEEENS_6half_tEfNS_4arch4Sm80ELb1ELb0ELb1ELb1ELb1ELb0ELb0ELb0ELi2ELi4ELi4ELi4ELb0EEENS1_21CollectiveEpilogueBwdISA_SB_SD_Li256ELb1ELb0ELi2EEENS1_25SingleTileBwdLPTSchedulerILb1ELi128ELb1EEEEEEEEEvNT_6ParamsE$_ZZN4cute5sliceINS_5tupleIJNS_10UnderscoreES2_S2_iEEENS1_IJNS1_IJNS_1CILi1EEENS4_ILi0EEEEEENS4_ILi4096EEENS1_IJiiEEENS1_IJS6_NS4_ILi8192EEEEEEEEEEEDaRKT_RKT0_ENKUlRKT_RKT0_E_clIS2_S9_EEDaSL_SO_,($_ZN7cutlass13device_kernelIN5flash19enable_sm80_to_sm89INS1_16FlashAttnBwdSm80INS1_25CollectiveMainloopBwdSm80ILi2ELi2EN4cute5tupleIJNS5_1CILi128EEES8_NS7_ILi64EEEEEENS_6half_tEfNS_4arch4Sm80ELb1ELb0ELb1ELb1ELb1ELb0ELb0ELb0ELi2ELi4ELi4ELi4ELb0EEENS1_21CollectiveEpilogueBwdISA_SB_SD_Li256ELb1ELb0ELi2EEENS1_25SingleTileBwdLPTSchedulerILb1ELi128ELb1EEEEEEEEEvNT_6ParamsE$_ZZN4cute5sliceINS_5tupleIJNS_10UnderscoreES2_S2_iEEENS1_IJNS1_IJNS_1CILi1EEENS4_ILi0EEEEEEiNS4_ILi1024EEENS4_ILi8192EEEEEEEEDaRKT_RKT0_ENKUlRKT_RKT0_E_clIS2_iEEDaSJ_SM_ - $_ZN7cutlass13device_kernelIN5flash19enable_sm80_to_sm89INS1_16FlashAttnBwdSm80INS1_25CollectiveMainloopBwdSm80ILi2ELi2EN4cute5tupleIJNS5_1CILi128EEES8_NS7_ILi64EEEEEENS_6half_tEfNS_4arch4Sm80ELb1ELb0ELb1ELb1ELb1ELb0ELb0ELb0ELi2ELi4ELi4ELi4ELb0EEENS1_21CollectiveEpilogueBwdISA_SB_SD_Li256ELb1ELb0ELi2EEENS1_25SingleTileBwdLPTSchedulerILb1ELi128ELb1EEEEEEEEEvNT_6ParamsE$_ZZN4cute5sliceINS_5tupleIJNS_10UnderscoreES2_S2_iEEENS1_IJNS1_IJNS_1CILi1EEENS4_ILi0EEEEEENS4_ILi4096EEENS1_IJiiEEENS1_IJS6_NS4_ILi8192EEEEEEEEEEEDaRKT_RKT0_ENKUlRKT_RKT0_E_clIS2_S9_EEDaSL_SO_)
$_ZN7cutlass13device_kernelIN5flash19enable_sm80_to_sm89INS1_16FlashAttnBwdSm80INS1_25CollectiveMainloopBwdSm80ILi2ELi2EN4cute5tupleIJNS5_1CILi128EEES8_NS7_ILi64EEEEEENS_6half_tEfNS_4arch4Sm80ELb1ELb0ELb1ELb1ELb1ELb0ELb0ELb0ELi2ELi4ELi4ELi4ELb0EEENS1_21CollectiveEpilogueBwdISA_SB_SD_Li256ELb1ELb0ELi2EEENS1_25SingleTileBwdLPTSchedulerILb1ELi128ELb1EEEEEEEEEvNT_6ParamsE$_ZZN4cute5sliceINS_5tupleIJNS_10UnderscoreES2_S2_iEEENS1_IJNS1_IJNS_1CILi1EEENS4_ILi0EEEEEENS4_ILi4096EEENS1_IJiiEEENS1_IJS6_NS4_ILi8192EEEEEEEEEEEDaRKT_RKT0_ENKUlRKT_RKT0_E_clIS2_S9_EEDaSL_SO_:
[----:B------:R-:W-:-:S04]  /*afa0*/  MOV R5, 0x0 ;  /* 0x0000000000057802 */ /* 0x000fc80000000f00 */
[----:B------:R-:W-:Y:S05]  /*afb0*/  RET.REL.NODEC R4 `(_ZN7cutlass13device_kernelIN5flash19enable_sm80_to_sm89INS1_16FlashAttnBwdSm80INS1_25CollectiveMainloopBwdSm80ILi2ELi2EN4cute5tupleIJNS5_1CILi128EEES8_NS7_ILi64EEEEEENS_6half_tEfNS_4arch4Sm80ELb1ELb0ELb1ELb1ELb1ELb0ELb0ELb0ELi2ELi4ELi4ELi4ELb0EEENS1_21CollectiveEpilogueBwdISA_SB_SD_Li256ELb1ELb0ELi2EEENS1_25SingleTileBwdLPTSchedulerILb1ELi128ELb1EEEEEEEEEvNT_6ParamsE) ;  /* 0xffff504004007950 */ /* 0x000fea0003c3ffff */
        .type           $_ZN7cutlass13device_kernelIN5flash19enable_sm80_to_sm89INS1_16FlashAttnBwdSm80INS1_25CollectiveMainloopBwdSm80ILi2ELi2EN4cute5tupleIJNS5_1CILi128EEES8_NS7_ILi64EEEEEENS_6half_tEfNS_4arch4Sm80ELb1ELb0ELb1ELb1ELb1ELb0ELb0ELb0ELi2ELi4ELi4ELi4ELb0EEENS1_21CollectiveEpilogueBwdISA_SB_SD_Li256ELb1ELb0ELi2EEENS1_25SingleTileBwdLPTSchedulerILb1ELi128ELb1EEEEEEEEEvNT_6ParamsE$_ZZN4cute5sliceINS_5tupleIJNS_10UnderscoreES2_S2_iEEENS1_IJNS1_IJNS_1CILi1EEENS4_ILi0EEEEEEiNS4_ILi1024EEENS4_ILi8192EEEEEEEEDaRKT_RKT0_ENKUlRKT_RKT0_E_clIS2_iEEDaSJ_SM_,@function
        .size           $_ZN7cutlass13device_kernelIN5flash19enable_sm80_to_sm89INS1_16FlashAttnBwdSm80INS1_25CollectiveMainloopBwdSm80ILi2ELi2EN4cute5tupleIJNS5_1CILi128EEES8_NS7_ILi64EEEEEENS_6half_tEfNS_4arch4Sm80ELb1ELb0ELb1ELb1ELb1ELb0ELb0ELb0ELi2ELi4ELi4ELi4ELb0EEENS1_21CollectiveEpilogueBwdISA_SB_SD_Li256ELb1ELb0ELi2EEENS1_25SingleTileBwdLPTSchedulerILb1ELi128ELb1EEEEEEEEEvNT_6ParamsE$_ZZN4cute5sliceINS_5tupleIJNS_10UnderscoreES2_S2_iEEENS1_IJNS1_IJNS_1CILi1EEENS4_ILi0EEEEEEiNS4_ILi1024EEENS4_ILi8192EEEEEEEEDaRKT_RKT0_ENKUlRKT_RKT0_E_clIS2_iEEDaSJ_SM_,($_ZN7cutlass13device_kernelIN5flash19enable_sm80_to_sm89INS1_16FlashAttnBwdSm80INS1_25CollectiveMainloopBwdSm80ILi2ELi2EN4cute5tupleIJNS5_1CILi128EEES8_NS7_ILi64EEEEEENS_6half_tEfNS_4arch4Sm80ELb1ELb0ELb1ELb1ELb1ELb0ELb0ELb0ELi2ELi4ELi4ELi4ELb0EEENS1_21CollectiveEpilogueBwdISA_SB_SD_Li256ELb1ELb0ELi2EEENS1_25SingleTileBwdLPTSchedulerILb1ELi128ELb1EEEEEEEEEvNT_6ParamsE$_ZZN4cute5sliceINS_5tupleIJNS_10UnderscoreES2_iEEENS1_IJNS1_IJNS_1CILi1EEENS4_ILi0EEEEEEiNS4_ILi1024EEEEEEEEDaRKT_RKT0_ENKUlRKT_RKT0_E_clIS2_iEEDaSI_SL_ - $_ZN7cutlass13device_kernelIN5flash19enable_sm80_to_sm89INS1_16FlashAttnBwdSm80INS1_25CollectiveMainloopBwdSm80ILi2ELi2EN4cute5tupleIJNS5_1CILi128EEES8_NS7_ILi64EEEEEENS_6half_tEfNS_4arch4Sm80ELb1ELb0ELb1ELb1ELb1ELb0ELb0ELb0ELi2ELi4ELi4ELi4ELb0EEENS1_21CollectiveEpilogueBwdISA_SB_SD_Li256ELb1ELb0ELi2EEENS1_25SingleTileBwdLPTSchedulerILb1ELi128ELb1EEEEEEEEEvNT_6ParamsE$_ZZN4cute5sliceINS_5tupleIJNS_10UnderscoreES2_S2_iEEENS1_IJNS1_IJNS_1CILi1EEENS4_ILi0EEEEEEiNS4_ILi1024EEENS4_ILi8192EEEEEEEEDaRKT_RKT0_ENKUlRKT_RKT0_E_clIS2_iEEDaSJ_SM_)
$_ZN7cutlass13device_kernelIN5flash19enable_sm80_to_sm89INS1_16FlashAttnBwdSm80INS1_25CollectiveMainloopBwdSm80ILi2ELi2EN4cute5tupleIJNS5_1CILi128EEES8_NS7_ILi64EEEEEENS_6half_tEfNS_4arch4Sm80ELb1ELb0ELb1ELb1ELb1ELb0ELb0ELb0ELi2ELi4ELi4ELi4ELb0EEENS1_21CollectiveEpilogueBwdISA_SB_SD_Li256ELb1ELb0ELi2EEENS1_25SingleTileBwdLPTSchedulerILb1ELi128ELb1EEEEEEEEEvNT_6ParamsE$_ZZN4cute5sliceINS_5tupleIJNS_10UnderscoreES2_S2_iEEENS1_IJNS1_IJNS_1CILi1EEENS4_ILi0EEEEEEiNS4_ILi1024EEENS4_ILi8192EEEEEEEEDaRKT_RKT0_ENKUlRKT_RKT0_E_clIS2_iEEDaSJ_SM_:
[----:B------:R-:W-:Y:S02]  /*afc0*/  MOV R12, R2 ;  /* 0x00000002000c7202 */ /* 0x000fe40000000f00 */
[----:B------:R-:W-:-:S04]  /*afd0*/  MOV R13, 0x0 ;  /* 0x00000000000d7802 */ /* 0x000fc80000000f00 */
[----:B------:R-:W-:Y:S05]  /*afe0*/  RET.REL.NODEC R12 `(_ZN7cutlass13device_kernelIN5flash19enable_sm80_to_sm89INS1_16FlashAttnBwdSm80INS1_25CollectiveMainloopBwdSm80ILi2ELi2EN4cute5tupleIJNS5_1CILi128EEES8_NS7_ILi64EEEEEENS_6half_tEfNS_4arch4Sm80ELb1ELb0ELb1ELb1ELb1ELb0ELb0ELb0ELi2ELi4ELi4ELi4ELb0EEENS1_21CollectiveEpilogueBwdISA_SB_SD_Li256ELb1ELb0ELi2EEENS1_25SingleTileBwdLPTSchedulerILb1ELi128ELb1EEEEEEEEEvNT_6ParamsE) ;  /* 0xffff50100c007950 */ /* 0x000fea0003c3ffff */
        .type           $_ZN7cutlass13device_kernelIN5flash19enable_sm80_to_sm89INS1_16FlashAttnBwdSm80INS1_25CollectiveMainloopBwdSm80ILi2ELi2EN4cute5tupleIJNS5_1CILi128EEES8_NS7_ILi64EEEEEENS_6half_tEfNS_4arch4Sm80ELb1ELb0ELb1ELb1ELb1ELb0ELb0ELb0ELi2ELi4ELi4ELi4ELb0EEENS1_21CollectiveEpilogueBwdISA_SB_SD_Li256ELb1ELb0ELi2EEENS1_25SingleTileBwdLPTSchedulerILb1ELi128ELb1EEEEEEEEEvNT_6ParamsE$_ZZN4cute5sliceINS_5tupleIJNS_10UnderscoreES2_iEEENS1_IJNS1_IJNS_1CILi1EEENS4_ILi0EEEEEEiNS4_ILi1024EEEEEEEEDaRKT_RKT0_ENKUlRKT_RKT0_E_clIS2_iEEDaSI_SL_,@function
        .size           $_ZN7cutlass13device_kernelIN5flash19enable_sm80_to_sm89INS1_16FlashAttnBwdSm80INS1_25CollectiveMainloopBwdSm80ILi2ELi2EN4cute5tupleIJNS5_1CILi128EEES8_NS7_ILi64EEEEEENS_6half_tEfNS_4arch4Sm80ELb1ELb0ELb1ELb1ELb1ELb0ELb0ELb0ELi2ELi4ELi4ELi4ELb0EEENS1_21CollectiveEpilogueBwdISA_SB_SD_Li256ELb1ELb0ELi2EEENS1_25SingleTileBwdLPTSchedulerILb1ELi128ELb1EEEEEEEEEvNT_6ParamsE$_ZZN4cute5sliceINS_5tupleIJNS_10UnderscoreES2_iEEENS1_IJNS1_IJNS_1CILi1EEENS4_ILi0EEEEEEiNS4_ILi1024EEEEEEEEDaRKT_RKT0_ENKUlRKT_RKT0_E_clIS2_iEEDaSI_SL_,($_ZN7cutlass13device_kernelIN5flash19enable_sm80_to_sm89INS1_16FlashAttnBwdSm80INS1_25CollectiveMainloopBwdSm80ILi2ELi2EN4cute5tupleIJNS5_1CILi128EEES8_NS7_ILi64EEEEEENS_6half_tEfNS_4arch4Sm80ELb1ELb0ELb1ELb1ELb1ELb0ELb0ELb0ELi2ELi4ELi4ELi4ELb0EEENS1_21CollectiveEpilogueBwdISA_SB_SD_Li256ELb1ELb0ELi2EEENS1_25SingleTileBwdLPTSchedulerILb1ELi128ELb1EEEEEEEEEvNT_6ParamsE$_ZZN4cute6detail16composition_implINS_5tupleIJNS_1CILi16EEENS3_ILi2EEES5_S5_NS3_ILi4EEES5_EEENS2_IJNS3_ILi1EEEiiiNS3_ILi144EEENS3_ILi512EEEEEENS2_IJNS2_IJS5_S5_EEES6_NS3_ILi8EEEEEENS2_IJNS2_IJNS3_ILi64EEESA_EEES4_NS3_ILi1024EEEEEEEEDaRKT_RKT0_RKT1_RKT2_ENKUlRKT_RKT0_E_clIS6_S4_EEDaSX_S10_ - $_ZN7cutlass13device_kernelIN5flash19enable_sm80_to_sm89INS1_16FlashAttnBwdSm80INS1_25CollectiveMainloopBwdSm80ILi2ELi2EN4cute5tupleIJNS5_1CILi128EEES8_NS7_ILi64EEEEEENS_6half_tEfNS_4arch4Sm80ELb1ELb0ELb1ELb1ELb1ELb0ELb0ELb0ELi2ELi4ELi4ELi4ELb0EEENS1_21CollectiveEpilogueBwdISA_SB_SD_Li256ELb1ELb0ELi2EEENS1_25SingleTileBwdLPTSchedulerILb1ELi128ELb1EEEEEEEEEvNT_6ParamsE$_ZZN4cute5sliceINS_5tupleIJNS_10UnderscoreES2_iEEENS1_IJNS1_IJNS_1CILi1EEENS4_ILi0EEEEEEiNS4_ILi1024EEEEEEEEDaRKT_RKT0_ENKUlRKT_RKT0_E_clIS2_iEEDaSI_SL_)
$_ZN7cutlass13device_kernelIN5flash19enable_sm80_to_sm89INS1_16FlashAttnBwdSm80INS1_25CollectiveMainloopBwdSm80ILi2ELi2EN4cute5tupleIJNS5_1CILi128EEES8_NS7_ILi64EEEEEENS_6half_tEfNS_4arch4Sm80ELb1ELb0ELb1ELb1ELb1ELb0ELb0ELb0ELi2ELi4ELi4ELi4ELb0EEENS1_21CollectiveEpilogueBwdISA_SB_SD_Li256ELb1ELb0ELi2EEENS1_25SingleTileBwdLPTSchedulerILb1ELi128ELb1EEEEEEEEEvNT_6ParamsE$_ZZN4cute5sliceINS_5tupleIJNS_10UnderscoreES2_iEEENS1_IJNS1_IJNS_1CILi1EEENS4_ILi0EEEEEEiNS4_ILi1024EEEEEEEEDaRKT_RKT0_ENKUlRKT_RKT0_E_clIS2_iEEDaSI_SL_:
[----:B------:R-:W-:Y:S02]  /*aff0*/  MOV R36, R2 ;  /* 0x0000000200247202 */ /* 0x000fe40000000f00 */
[----:B------:R-:W-:-:S04]  /*b000*/  MOV R37, 0x0 ;  /* 0x0000000000257802 */ /* 0x000fc80000000f00 */
[----:B------:R-:W-:Y:S05]  /*b010*/  RET.REL.NODEC R36 `(_ZN7cutlass13device_kernelIN5flash19enable_sm80_to_sm89INS1_16FlashAttnBwdSm80INS1_25CollectiveMainloopBwdSm80ILi2ELi2EN4cute5tupleIJNS5_1CILi128EEES8_NS7_ILi64EEEEEENS_6half_tEfNS_4arch4Sm80ELb1ELb0ELb1ELb1ELb1ELb0ELb0ELb0ELi2ELi4ELi4ELi4ELb0EEENS1_21CollectiveEpilogueBwdISA_SB_SD_Li256ELb1ELb0ELi2EEENS1_25SingleTileBwdLPTSchedulerILb1ELi128ELb1EEEEEEEEEvNT_6ParamsE) ;  /* 0xffff4fe024007950 */ /* 0x000fea0003c3ffff */
        .type           $_ZN7cutlass13device_kernelIN5flash19enable_sm80_to_sm89INS1_16FlashAttnBwdSm80INS1_25CollectiveMainloopBwdSm80ILi2ELi2EN4cute5tupleIJNS5_1CILi128EEES8_NS7_ILi64EEEEEENS_6half_tEfNS_4arch4Sm80ELb1ELb0ELb1ELb1ELb1ELb0ELb0ELb0ELi2ELi4ELi4ELi4ELb0EEENS1_21CollectiveEpilogueBwdISA_SB_SD_Li256ELb1ELb0ELi2EEENS1_25SingleTileBwdLPTSchedulerILb1ELi128ELb1EEEEEEEEEvNT_6ParamsE$_ZZN4cute6detail16composition_implINS_5tupleIJNS_1CILi16EEENS3_ILi2EEES5_S5_NS3_ILi4EEES5_EEENS2_IJNS3_ILi1EEEiiiNS3_ILi144EEENS3_ILi512EEEEEENS2_IJNS2_IJS5_S5_EEES6_NS3_ILi8EEEEEENS2_IJNS2_IJNS3_ILi64EEESA_EEES4_NS3_ILi1024EEEEEEEEDaRKT_RKT0_RKT1_RKT2_ENKUlRKT_RKT0_E_clIS6_S4_EEDaSX_S10_,@function
        .size           $_ZN7cutlass13device_kernelIN5flash19enable_sm80_to_sm89INS1_16FlashAttnBwdSm80INS1_25CollectiveMainloopBwdSm80ILi2ELi2EN4cute5tupleIJNS5_1CILi128EEES8_NS7_ILi64EEEEEENS_6half_tEfNS_4arch4Sm80ELb1ELb0ELb1ELb1ELb1ELb0ELb0ELb0ELi2ELi4ELi4ELi4ELb0EEENS1_21CollectiveEpilogueBwdISA_SB_SD_Li256ELb1ELb0ELi2EEENS1_25SingleTileBwdLPTSchedulerILb1ELi128ELb1EEEEEEEEEvNT_6ParamsE$_ZZN4cute6detail16composition_implINS_5tupleIJNS_1CILi16EEENS3_ILi2EEES5_S5_NS3_ILi4EEES5_EEENS2_IJNS3_ILi1EEEiiiNS3_ILi144EEENS3_ILi512EEEEEENS2_IJNS2_IJS5_S5_EEES6_NS3_ILi8EEEEEENS2_IJNS2_IJNS3_ILi64EEESA_EEES4_NS3_ILi1024EEEEEEEEDaRKT_RKT0_RKT1_RKT2_ENKUlRKT_RKT0_E_clIS6_S4_EEDaSX_S10_,($_ZN7cutlass13device_kernelIN5flash19enable_sm80_to_sm89INS1_16FlashAttnBwdSm80INS1_25CollectiveMainloopBwdSm80ILi2ELi2EN4cute5tupleIJNS5_1CILi128EEES8_NS7_ILi64EEEEEENS_6half_tEfNS_4arch4Sm80ELb1ELb0ELb1ELb1ELb1ELb0ELb0ELb0ELi2ELi4ELi4ELi4ELb0EEENS1_21CollectiveEpilogueBwdISA_SB_SD_Li256ELb1ELb0ELi2EEENS1_25SingleTileBwdLPTSchedulerILb1ELi128ELb1EEEEEEEEEvNT_6ParamsE$_ZZN4cute6detail16composition_implINS_5tupleIJNS_1CILi16EEENS3_ILi2EEES5_S5_NS3_ILi4EEES5_EEENS2_IJNS3_ILi1EEEiiiNS3_ILi144EEENS3_ILi512EEEEEENS2_IJNS2_IJS5_S5_EEES6_NS3_ILi8EEEEEENS2_IJNS2_IJNS3_ILi64EEESA_EEES4_NS3_ILi1024EEEEEEEEDaRKT_RKT0_RKT1_RKT2_ENKUlRKT_RKT0_E_clISC_SG_EEDaSX_S10_ - $_ZN7cutlass13device_kernelIN5flash19enable_sm80_to_sm89INS1_16FlashAttnBwdSm80INS1_25CollectiveMainloopBwdSm80ILi2ELi2EN4cute5tupleIJNS5_1CILi128EEES8_NS7_ILi64EEEEEENS_6half_tEfNS_4arch4Sm80ELb1ELb0ELb1ELb1ELb1ELb0ELb0ELb0ELi2ELi4ELi4ELi4ELb0EEENS1_21CollectiveEpilogueBwdISA_SB_SD_Li256ELb1ELb0ELi2EEENS1_25SingleTileBwdLPTSchedulerILb1ELi128ELb1EEEEEEEEEvNT_6ParamsE$_ZZN4cute6detail16composition_implINS_5tupleIJNS_1CILi16EEENS3_ILi2EEES5_S5_NS3_ILi4EEES5_EEENS2_IJNS3_ILi1EEEiiiNS3_ILi144EEENS3_ILi512EEEEEENS2_IJNS2_IJS5_S5_EEES6_NS3_ILi8EEEEEENS2_IJNS2_IJNS3_ILi64EEESA_EEES4_NS3_ILi1024EEEEEEEEDaRKT_RKT0_RKT1_RKT2_ENKUlRKT_RKT0_E_clIS6_S4_EEDaSX_S10_)
$_ZN7cutlass13device_kernelIN5flash19enable_sm80_to_sm89INS1_16FlashAttnBwdSm80INS1_25CollectiveMainloopBwdSm80ILi2ELi2EN4cute5tupleIJNS5_1CILi128EEES8_NS7_ILi64EEEEEENS_6half_tEfNS_4arch4Sm80ELb1ELb0ELb1ELb1ELb1ELb0ELb0ELb0ELi2ELi4ELi4ELi4ELb0EEENS1_21CollectiveEpilogueBwdISA_SB_SD_Li256ELb1ELb0ELi2EEENS1_25SingleTileBwdLPTSchedulerILb1ELi128ELb1EEEEEEEEEvNT_6ParamsE$_ZZN4cute6detail16composition_implINS_5tupleIJNS_1CILi16EEENS3_ILi2EEES5_S5_NS3_ILi4EEES5_EEENS2_IJNS3_ILi1EEEiiiNS3_ILi144EEENS3_ILi512EEEEEENS2_IJNS2_IJS5_S5_EEES6_NS3_ILi8EEEEEENS2_IJNS2_IJNS3_ILi64EEESA_EEES4_NS3_ILi1024EEEEEEEEDaRKT_RKT0_RKT1_RKT2_ENKUlRKT_RKT0_E_clIS6_S4_EEDaSX_S10_:
[----:B------:R-:W-:-:S05]  /*b020*/  IADD3 R5, R2, -c[0x0][0x20], RZ ;  /* 0x8000080002057a10 */ /* 0x000fca0007ffe0ff */
[----:B------:R1:W5:Y:S04]  /*b030*/  LDL R3, [R5+0x4] ;  /* 0x0000040005037983 */ /* 0x0003680000100800 */
[----:B------:R1:W5:Y:S01]  /*b040*/  LDL R2, [R5] ;  /* 0x0000000005027983 */ /* 0x0003620000100800 */
[----:B------:R-:W-:-:S04]  /*b050*/  MOV R27, 0x0 ;  /* 0x00000000001b7802 */ /* 0x000fc80000000f00 */
[----:B------:R-:W-:Y:S05]  /*b060*/  RET.REL.NODEC R26 `(_ZN7cutlass13device_kernelIN5flash19enable_sm80_to_sm89INS1_16FlashAttnBwdSm80INS1_25CollectiveMainloopBwdSm80ILi2ELi2EN4cute5tupleIJNS5_1CILi128EEES8_NS7_ILi64EEEEEENS_6half_tEfNS_4arch4Sm80ELb1ELb0ELb1ELb1ELb1ELb0ELb0ELb0ELi2ELi4ELi4ELi4ELb0EEENS1_21CollectiveEpilogueBwdISA_SB_SD_Li256ELb1ELb0ELi2EEENS1_25SingleTileBwdLPTSchedulerILb1ELi128ELb1EEEEEEEEEvNT_6ParamsE) ;  /* 0xffff4f901a007950 */ /* 0x000fea0003c3ffff */
        .type           $_ZN7cutlass13device_kernelIN5flash19enable_sm80_to_sm89INS1_16FlashAttnBwdSm80INS1_25CollectiveMainloopBwdSm80ILi2ELi2EN4cute5tupleIJNS5_1CILi128EEES8_NS7_ILi64EEEEEENS_6half_tEfNS_4arch4Sm80ELb1ELb0ELb1ELb1ELb1ELb0ELb0ELb0ELi2ELi4ELi4ELi4ELb0EEENS1_21CollectiveEpilogueBwdISA_SB_SD_Li256ELb1ELb0ELi2EEENS1_25SingleTileBwdLPTSchedulerILb1ELi128ELb1EEEEEEEEEvNT_6ParamsE$_ZZN4cute6detail16composition_implINS_5tupleIJNS_1CILi16EEENS3_ILi2EEES5_S5_NS3_ILi4EEES5_EEENS2_IJNS3_ILi1EEEiiiNS3_ILi144EEENS3_ILi512EEEEEENS2_IJNS2_IJS5_S5_EEES6_NS3_ILi8EEEEEENS2_IJNS2_IJNS3_ILi64EEESA_EEES4_NS3_ILi1024EEEEEEEEDaRKT_RKT0_RKT1_RKT2_ENKUlRKT_RKT0_E_clISC_SG_EEDaSX_S10_,@function
        .size           $_ZN7cutlass13device_kernelIN5flash19enable_sm80_to_sm89INS1_16FlashAttnBwdSm80INS1_25CollectiveMainloopBwdSm80ILi2ELi2EN4cute5tupleIJNS5_1CILi128EEES8_NS7_ILi64EEEEEENS_6half_tEfNS_4arch4Sm80ELb1ELb0ELb1ELb1ELb1ELb0ELb0ELb0ELi2ELi4ELi4ELi4ELb0EEENS1_21CollectiveEpilogueBwdISA_SB_SD_Li256ELb1ELb0ELi2EEENS1_25SingleTileBwdLPTSchedulerILb1ELi128ELb1EEEEEEEEEvNT_6ParamsE$_ZZN4cute6detail16composition_implINS_5tupleIJNS_1CILi16EEENS3_ILi2EEES5_S5_NS3_ILi4EEES5_EEENS2_IJNS3_ILi1EEEiiiNS3_ILi144EEENS3_ILi512EEEEEENS2_IJNS2_IJS5_S5_EEES6_NS3_ILi8EEEEEENS2_IJNS2_IJNS3_ILi64EEESA_EEES4_NS3_ILi1024EEEEEEEEDaRKT_RKT0_RKT1_RKT2_ENKUlRKT_RKT0_E_clISC_SG_EEDaSX_S10_,($_ZN7cutlass13device_kernelIN5flash19enable_sm80_to_sm89INS1_16FlashAttnBwdSm80INS1_25CollectiveMainloopBwdSm80ILi2ELi2EN4cute5tupleIJNS5_1CILi128EEES8_NS7_ILi64EEEEEENS_6half_tEfNS_4arch4Sm80ELb1ELb0ELb1ELb1ELb1ELb0ELb0ELb0ELi2ELi4ELi4ELi4ELb0EEENS1_21CollectiveEpilogueBwdISA_SB_SD_Li256ELb1ELb0ELi2EEENS1_25SingleTileBwdLPTSchedulerILb1ELi128ELb1EEEEEEEEEvNT_6ParamsE$_ZZN4cute6detail16composition_implINS_5tupleIJNS_1CILi8EEENS3_ILi2EEES5_S5_S4_S5_EEENS2_IJNS3_ILi1EEEiiiNS3_ILi72EEENS3_ILi512EEEEEENS2_IJNS2_IJS5_S5_EEES4_NS3_ILi4EEEEEENS2_IJNS2_IJS7_S4_EEENS3_ILi1024EEENS3_ILi16EEEEEEEEDaRKT_RKT0_RKT1_RKT2_ENKUlRKT_RKT0_E_clISB_SE_EEDaSW_SZ_ - $_ZN7cutlass13device_kernelIN5flash19enable_sm80_to_sm89INS1_16FlashAttnBwdSm80INS1_25CollectiveMainloopBwdSm80ILi2ELi2EN4cute5tupleIJNS5_1CILi128EEES8_NS7_ILi64EEEEEENS_6half_tEfNS_4arch4Sm80ELb1ELb0ELb1ELb1ELb1ELb0ELb0ELb0ELi2ELi4ELi4ELi4ELb0EEENS1_21CollectiveEpilogueBwdISA_SB_SD_Li256ELb1ELb0ELi2EEENS1_25SingleTileBwdLPTSchedulerILb1ELi128ELb1EEEEEEEEEvNT_6ParamsE$_ZZN4cute6detail16composition_implINS_5tupleIJNS_1CILi16EEENS3_ILi2EEES5_S5_NS3_ILi4EEES5_EEENS2_IJNS3_ILi1EEEiiiNS3_ILi144EEENS3_ILi512EEEEEENS2_IJNS2_IJS5_S5_EEES6_NS3_ILi8EEEEEENS2_IJNS2_IJNS3_ILi64EEESA_EEES4_NS3_ILi1024EEEEEEEEDaRKT_RKT0_RKT1_RKT2_ENKUlRKT_RKT0_E_clISC_SG_EEDaSX_S10_)
$_ZN7cutlass13device_kernelIN5flash19enable_sm80_to_sm89INS1_16FlashAttnBwdSm80INS1_25CollectiveMainloopBwdSm80ILi2ELi2EN4cute5tupleIJNS5_1CILi128EEES8_NS7_ILi64EEEEEENS_6half_tEfNS_4arch4Sm80ELb1ELb0ELb1ELb1ELb1ELb0ELb0ELb0ELi2ELi4ELi4ELi4ELb0EEENS1_21CollectiveEpilogueBwdISA_SB_SD_Li256ELb1ELb0ELi2EEENS1_25SingleTileBwdLPTSchedulerILb1ELi128ELb1EEEEEEEEEvNT_6ParamsE$_ZZN4cute6detail16composition_implINS_5tupleIJNS_1CILi16EEENS3_ILi2EEES5_S5_NS3_ILi4EEES5_EEENS2_IJNS3_ILi1EEEiiiNS3_ILi144EEENS3_ILi512EEEEEENS2_IJNS2_IJS5_S5_EEES6_NS3_ILi8EEEEEENS2_IJNS2_IJNS3_ILi64EEESA_EEES4_NS3_ILi1024EEEEEEEEDaRKT_RKT0_RKT1_RKT2_ENKUlRKT_RKT0_E_clISC_SG_EEDaSX_S10_:
[----:B------:R-:W-:-:S06]  /*b070*/  IADD3 R4, R5, -c[0x0][0x20], RZ ;  /* 0x8000080005047a10 */ /* 0x000fcc0007ffe0ff */
[----:B------:R-:W5:Y:S01]  /*b080*/  LDL R4, [R4+0x8] ;  /* 0x0000080004047983 */ /* 0x000f620000100800 */
[----:B------:R-:W-:-:S04]  /*b090*/  MOV R27, 0x0 ;  /* 0x00000000001b7802 */ /* 0x000fc80000000f00 */
[----:B------:R-:W-:Y:S05]  /*b0a0*/  RET.REL.NODEC R26 `(_ZN7cutlass13device_kernelIN5flash19enable_sm80_to_sm89INS1_16FlashAttnBwdSm80INS1_25CollectiveMainloopBwdSm80ILi2ELi2EN4cute5tupleIJNS5_1CILi128EEES8_NS7_ILi64EEEEEENS_6half_tEfNS_4arch4Sm80ELb1ELb0ELb1ELb1ELb1ELb0ELb0ELb0ELi2ELi4ELi4ELi4ELb0EEENS1_21CollectiveEpilogueBwdISA_SB_SD_Li256ELb1ELb0ELi2EEENS1_25SingleTileBwdLPTSchedulerILb1ELi128ELb1EEEEEEEEEvNT_6ParamsE) ;  /* 0xffff4f501a007950 */ /* 0x000fea0003c3ffff */
        .type           $_ZN7cutlass13device_kernelIN5flash19enable_sm80_to_sm89INS1_16FlashAttnBwdSm80INS1_25CollectiveMainloopBwdSm80ILi2ELi2EN4cute5tupleIJNS5_1CILi128EEES8_NS7_ILi64EEEEEENS_6half_tEfNS_4arch4Sm80ELb1ELb0ELb1ELb1ELb1ELb0ELb0ELb0ELi2ELi4ELi4ELi4ELb0EEENS1_21CollectiveEpilogueBwdISA_SB_SD_Li256ELb1ELb0ELi2EEENS1_25SingleTileBwdLPTSchedulerILb1ELi128ELb1EEEEEEEEEvNT_6ParamsE$_ZZN4cute6detail16composition_implINS_5tupleIJNS_1CILi8EEENS3_ILi2EEES5_S5_S4_S5_EEENS2_IJNS3_ILi1EEEiiiNS3_ILi72EEENS3_ILi512EEEEEENS2_IJNS2_IJS5_S5_EEES4_NS3_ILi4EEEEEENS2_IJNS2_IJS7_S4_EEENS3_ILi1024EEENS3_ILi16EEEEEEEEDaRKT_RKT0_RKT1_RKT2_ENKUlRKT_RKT0_E_clISB_SE_EEDaSW_SZ_,@function
        .size           $_ZN7cutlass13device_kernelIN5flash19enable_sm80_to_sm89INS1_16FlashAttnBwdSm80INS1_25CollectiveMainloopBwdSm80ILi2ELi2EN4cute5tupleIJNS5_1CILi128EEES8_NS7_ILi64EEEEEENS_6half_tEfNS_4arch4Sm80ELb1ELb0ELb1ELb1ELb1ELb0ELb0ELb0ELi2ELi4ELi4ELi4ELb0EEENS1_21CollectiveEpilogueBwdISA_SB_SD_Li256ELb1ELb0ELi2EEENS1_25SingleTileBwdLPTSchedulerILb1ELi128ELb1EEEEEEEEEvNT_6ParamsE$_ZZN4cute6detail16composition_implINS_5tupleIJNS_1CILi8EEENS3_ILi2EEES5_S5_S4_S5_EEENS2_IJNS3_ILi1EEEiiiNS3_ILi72EEENS3_ILi512EEEEEENS2_IJNS2_IJS5_S5_EEES4_NS3_ILi4EEEEEENS2_IJNS2_IJS7_S4_EEENS3_ILi1024EEENS3_ILi16EEEEEEEEDaRKT_RKT0_RKT1_RKT2_ENKUlRKT_RKT0_E_clISB_SE_EEDaSW_SZ_,($_ZN7cutlass13device_kernelIN5flash19enable_sm80_to_sm89INS1_16FlashAttnBwdSm80INS1_25CollectiveMainloopBwdSm80ILi2ELi2EN4cute5tupleIJNS5_1CILi128EEES8_NS7_ILi64EEEEEENS_6half_tEfNS_4arch4Sm80ELb1ELb0ELb1ELb1ELb1ELb0ELb0ELb0ELi2ELi4ELi4ELi4ELb0EEENS1_21CollectiveEpilogueBwdISA_SB_SD_Li256ELb1ELb0ELi2EEENS1_25SingleTileBwdLPTSchedulerILb1ELi128ELb1EEEEEEEEEvNT_6ParamsE$_ZZN4cute6detail16composition_implINS_5tupleIJNS_1CILi8EEENS3_ILi2EEES5_S5_S4_S5_EEENS2_IJNS3_ILi1EEEiiiNS3_ILi72EEENS3_ILi512EEEEEENS2_IJNS2_IJS5_S5_EEES4_NS3_ILi4EEEEEENS2_IJNS2_IJS7_S4_EEENS3_ILi1024EEENS3_ILi16EEEEEEEEDaRKT_RKT0_RKT1_RKT2_ENKUlRKT_RKT0_E_clISC_SG_EEDaSW_SZ_ - $_ZN7cutlass13device_kernelIN5flash19enable_sm80_to_sm89INS1_16FlashAttnBwdSm80INS1_25CollectiveMainloopBwdSm80ILi2ELi2EN4cute5tupleIJNS5_1CILi128EEES8_NS7_ILi64EEEEEENS_6half_tEfNS_4arch4Sm80ELb1ELb0ELb1ELb1ELb1ELb0ELb0ELb0ELi2ELi4ELi4ELi4ELb0EEENS1_21CollectiveEpilogueBwdISA_SB_SD_Li256ELb1ELb0ELi2EEENS1_25SingleTileBwdLPTSchedulerILb1ELi128ELb1EEEEEEEEEvNT_6ParamsE$_ZZN4cute6detail16composition_implINS_5tupleIJNS_1CILi8EEENS3_ILi2EEES5_S5_S4_S5_EEENS2_IJNS3_ILi1EEEiiiNS3_ILi72EEENS3_ILi512EEEEEENS2_IJNS2_IJS5_S5_EEES4_NS3_ILi4EEEEEENS2_IJNS2_IJS7_S4_EEENS3_ILi1024EEENS3_ILi16EEEEEEEEDaRKT_RKT0_RKT1_RKT2_ENKUlRKT_RKT0_E_clISB_SE_EEDaSW_SZ_)
$_ZN7cutlass13device_kernelIN5flash19enable_sm80_to_sm89INS1_16FlashAttnBwdSm80INS1_25CollectiveMainloopBwdSm80ILi2ELi2EN4cute5tupleIJNS5_1CILi128EEES8_NS7_ILi64EEEEEENS_6half_tEfNS_4arch4Sm80ELb1ELb0ELb1ELb1ELb1ELb0ELb0ELb0ELi2ELi4ELi4ELi4ELb0EEENS1_21CollectiveEpilogueBwdISA_SB_SD_Li256ELb1ELb0ELi2EEENS1_25SingleTileBwdLPTSchedulerILb1ELi128ELb1EEEEEEEEEvNT_6ParamsE$_ZZN4cute6detail16composition_implINS_5tupleIJNS_1CILi8EEENS3_ILi2EEES5_S5_S4_S5_EEENS2_IJNS3_ILi1EEEiiiNS3_ILi72EEENS3_ILi512EEEEEENS2_IJNS2_IJS5_S5_EEES4_NS3_ILi4EEEEEENS2_IJNS2_IJS7_S4_EEENS3_ILi1024EEENS3_ILi16EEEEEEEEDaRKT_RKT0_RKT1_RKT2_ENKUlRKT_RKT0_E_clISB_SE_EEDaSW_SZ_:
[----:B------:R-:W-:-:S06]  /*b0b0*/  IADD3 R4, R12, -c[0x0][0x20], RZ ;  /* 0x800008000c047a10 */ /* 0x000fcc0007ffe0ff */
[----:B------:R-:W5:Y:S01]  /*b0c0*/  LDL R4, [R4] ;  /* 0x0000000004047983 */ /* 0x000f620000100800 */
[----:B------:R-:W-:Y:S01]  /*b0d0*/  IMAD.MOV.U32 R2, RZ, RZ, R6 ;  /* 0x000000ffff027224 */ /* 0x000fe200078e0006 */
[----:B------:R-:W-:-:S04]  /*b0e0*/  MOV R3, 0x0 ;  /* 0x0000000000037802 */ /* 0x000fc80000000f00 */
[----:B------:R-:W-:Y:S05]  /*b0f0*/  RET.REL.NODEC R2 `(_ZN7cutlass13device_kernelIN5flash19enable_sm80_to_sm89INS1_16FlashAttnBwdSm80INS1_25CollectiveMainloopBwdSm80ILi2ELi2EN4cute5tupleIJNS5_1CILi128EEES8_NS7_ILi64EEEEEENS_6half_tEfNS_4arch4Sm80ELb1ELb0ELb1ELb1ELb1ELb0ELb0ELb0ELi2ELi4ELi4ELi4ELb0EEENS1_21CollectiveEpilogueBwdISA_SB_SD_Li256ELb1ELb0ELi2EEENS1_25SingleTileBwdLPTSchedulerILb1ELi128ELb1EEEEEEEEEvNT_6ParamsE) ;  /* 0xffff4f0002007950 */ /* 0x000fea0003c3ffff */
        .type           $_ZN7cutlass13device_kernelIN5flash19enable_sm80_to_sm89INS1_16FlashAttnBwdSm80INS1_25CollectiveMainloopBwdSm80ILi2ELi2EN4cute5tupleIJNS5_1CILi128EEES8_NS7_ILi64EEEEEENS_6half_tEfNS_4arch4Sm80ELb1ELb0ELb1ELb1ELb1ELb0ELb0ELb0ELi2ELi4ELi4ELi4ELb0EEENS1_21CollectiveEpilogueBwdISA_SB_SD_Li256ELb1ELb0ELi2EEENS1_25SingleTileBwdLPTSchedulerILb1ELi128ELb1EEEEEEEEEvNT_6ParamsE$_ZZN4cute6detail16composition_implINS_5tupleIJNS_1CILi8EEENS3_ILi2EEES5_S5_S4_S5_EEENS2_IJNS3_ILi1EEEiiiNS3_ILi72EEENS3_ILi512EEEEEENS2_IJNS2_IJS5_S5_EEES4_NS3_ILi4EEEEEENS2_IJNS2_IJS7_S4_EEENS3_ILi1024EEENS3_ILi16EEEEEEEEDaRKT_RKT0_RKT1_RKT2_ENKUlRKT_RKT0_E_clISC_SG_EEDaSW_SZ_,@function
        .size           $_ZN7cutlass13device_kernelIN5flash19enable_sm80_to_sm89INS1_16FlashAttnBwdSm80INS1_25CollectiveMainloopBwdSm80ILi2ELi2EN4cute5tupleIJNS5_1CILi128EEES8_NS7_ILi64EEEEEENS_6half_tEfNS_4arch4Sm80ELb1ELb0ELb1ELb1ELb1ELb0ELb0ELb0ELi2ELi4ELi4ELi4ELb0EEENS1_21CollectiveEpilogueBwdISA_SB_SD_Li256ELb1ELb0ELi2EEENS1_25SingleTileBwdLPTSchedulerILb1ELi128ELb1EEEEEEEEEvNT_6ParamsE$_ZZN4cute6detail16composition_implINS_5tupleIJNS_1CILi8EEENS3_ILi2EEES5_S5_S4_S5_EEENS2_IJNS3_ILi1EEEiiiNS3_ILi72EEENS3_ILi512EEEEEENS2_IJNS2_IJS5_S5_EEES4_NS3_ILi4EEEEEENS2_IJNS2_IJS7_S4_EEENS3_ILi1024EEENS3_ILi16EEEEEEEEDaRKT_RKT0_RKT1_RKT2_ENKUlRKT_RKT0_E_clISC_SG_EEDaSW_SZ_,($_ZN7cutlass13device_kernelIN5flash19enable_sm80_to_sm89INS1_16FlashAttnBwdSm80INS1_25CollectiveMainloopBwdSm80ILi2ELi2EN4cute5tupleIJNS5_1CILi128EEES8_NS7_ILi64EEEEEENS_6half_tEfNS_4arch4Sm80ELb1ELb0ELb1ELb1ELb1ELb0ELb0ELb0ELi2ELi4ELi4ELi4ELb0EEENS1_21CollectiveEpilogueBwdISA_SB_SD_Li256ELb1ELb0ELi2EEENS1_25SingleTileBwdLPTSchedulerILb1ELi128ELb1EEEEEEEEEvNT_6ParamsE$_ZZN4cute6detail16composition_implINS_5tupleIJNS_1CILi8EEENS3_ILi2EEES5_S5_S4_S5_EEENS2_IJNS3_ILi1EEEiiiNS3_ILi72EEENS3_ILi512EEEEEENS2_IJNS2_IJS5_S5_S5_EEES5_NS2_IJNS3_ILi4EEES5_EEEEEENS2_IJNS2_IJS7_S9_S4_EEENS3_ILi4096EEENS2_IJNS3_ILi16EEENS3_ILi8192EEEEEEEEEEEDaRKT_RKT0_RKT1_RKT2_ENKUlRKT_RKT0_E_clISB_SF_EEDaSZ_S12_ - $_ZN7cutlass13device_kernelIN5flash19enable_sm80_to_sm89INS1_16FlashAttnBwdSm80INS1_25CollectiveMainloopBwdSm80ILi2ELi2EN4cute5tupleIJNS5_1CILi128EEES8_NS7_ILi64EEEEEENS_6half_tEfNS_4arch4Sm80ELb1ELb0ELb1ELb1ELb1ELb0ELb0ELb0ELi2ELi4ELi4ELi4ELb0EEENS1_21CollectiveEpilogueBwdISA_SB_SD_Li256ELb1ELb0ELi2EEENS1_25SingleTileBwdLPTSchedulerILb1ELi128ELb1EEEEEEEEEvNT_6ParamsE$_ZZN4cute6detail16composition_implINS_5tupleIJNS_1CILi8EEENS3_ILi2EEES5_S5_S4_S5_EEENS2_IJNS3_ILi1EEEiiiNS3_ILi72EEENS3_ILi512EEEEEENS2_IJNS2_IJS5_S5_EEES4_NS3_ILi4EEEEEENS2_IJNS2_IJS7_S4_EEENS3_ILi1024EEENS3_ILi16EEEEEEEEDaRKT_RKT0_RKT1_RKT2_ENKUlRKT_RKT0_E_clISC_SG_EEDaSW_SZ_)
$_ZN7cutlass13device_kernelIN5flash19enable_sm80_to_sm89INS1_16FlashAttnBwdSm80INS1_25CollectiveMainloopBwdSm80ILi2ELi2EN4cute5tupleIJNS5_1CILi128EEES8_NS7_ILi64EEEEEENS_6half_tEfNS_4arch4Sm80ELb1ELb0ELb1ELb1ELb1ELb0ELb0ELb0ELi2ELi4ELi4ELi4ELb0EEENS1_21CollectiveEpilogueBwdISA_SB_SD_Li256ELb1ELb0ELi2EEENS1_25SingleTileBwdLPTSchedulerILb1ELi128ELb1EEEEEEEEEvNT_6ParamsE$_ZZN4cute6detail16composition_implINS_5tupleIJNS_1CILi8EEENS3_ILi2EEES5_S5_S4_S5_EEENS2_IJNS3_ILi1EEEiiiNS3_ILi72EEENS3_ILi512EEEEEENS2_IJNS2_IJS5_S5_EEES4_NS3_ILi4EEEEEENS2_IJNS2_IJS7_S4_EEENS3_ILi1024EEENS3_ILi16EEEEEEEEDaRKT_RKT0_RKT1_RKT2_ENKUlRKT_RKT0_E_clISC_SG_EEDaSW_SZ_:
[----:B------:R-:W-:-:S05]  /*b100*/  IADD3 R5, R12, -c[0x0][0x20], RZ ;  /* 0x800008000c057a10 */ /* 0x000fca0007ffe0ff */
[----:B------:R1:W5:Y:S04]  /*b110*/  LDL R3, [R5+0x8] ;  /* 0x0000080005037983 */ /* 0x0003680000100800 */
[----:B------:R1:W5:Y:S01]  /*b120*/  LDL R2, [R5+0x4] ;  /* 0x0000040005027983 */ /* 0x0003620000100800 */
[----:B------:R-:W-:Y:S01]  /*b130*/  IMAD.MOV.U32 R28, RZ, RZ, R6 ;  /* 0x000000ffff1c7224 */ /* 0x000fe200078e0006 */
[----:B------:R-:W-:-:S04]  /*b140*/  MOV R29, 0x0 ;  /* 0x00000000001d7802 */ /* 0x000fc80000000f00 */
[----:B------:R-:W-:Y:S05]  /*b150*/  RET.REL.NODEC R28 `(_ZN7cutlass13device_kernelIN5flash19enable_sm80_to_sm89INS1_16FlashAttnBwdSm80INS1_25CollectiveMainloopBwdSm80ILi2ELi2EN4cute5tupleIJNS5_1CILi128EEES8_NS7_ILi64EEEEEENS_6half_tEfNS_4arch4Sm80ELb1ELb0ELb1ELb1ELb1ELb0ELb0ELb0ELi2ELi4ELi4ELi4ELb0EEENS1_21CollectiveEpilogueBwdISA_SB_SD_Li256ELb1ELb0ELi2EEENS1_25SingleTileBwdLPTSchedulerILb1ELi128ELb1EEEEEEEEEvNT_6ParamsE) ;  /* 0xffff4ea01c007950 */ /* 0x000fea0003c3ffff */
        .type           $_ZN7cutlass13device_kernelIN5flash19enable_sm80_to_sm89INS1_16FlashAttnBwdSm80INS1_25CollectiveMainloopBwdSm80ILi2ELi2EN4cute5tupleIJNS5_1CILi128EEES8_NS7_ILi64EEEEEENS_6half_tEfNS_4arch4Sm80ELb1ELb0ELb1ELb1ELb1ELb0ELb0ELb0ELi2ELi4ELi4ELi4ELb0EEENS1_21CollectiveEpilogueBwdISA_SB_SD_Li256ELb1ELb0ELi2EEENS1_25SingleTileBwdLPTSchedulerILb1ELi128ELb1EEEEEEEEEvNT_6ParamsE$_ZZN4cute6detail16composition_implINS_5tupleIJNS_1CILi8EEENS3_ILi2EEES5_S5_S4_S5_EEENS2_IJNS3_ILi1EEEiiiNS3_ILi72EEENS3_ILi512EEEEEENS2_IJNS2_IJS5_S5_S5_EEES5_NS2_IJNS3_ILi4EEES5_EEEEEENS2_IJNS2_IJS7_S9_S4_EEENS3_ILi4096EEENS2_IJNS3_ILi16EEENS3_ILi8192EEEEEEEEEEEDaRKT_RKT0_RKT1_RKT2_ENKUlRKT_RKT0_E_clISB_SF_EEDaSZ_S12_,@function
        .size           $_ZN7cutlass13device_kernelIN5flash19enable_sm80_to_sm89INS1_16FlashAttnBwdSm80INS1_25CollectiveMainloopBwdSm80ILi2ELi2EN4cute5tupleIJNS5_1CILi128EEES8_NS7_ILi64EEEEEENS_6half_tEfNS_4arch4Sm80ELb1ELb0ELb1ELb1ELb1ELb0ELb0ELb0ELi2ELi4ELi4ELi4ELb0EEENS1_21CollectiveEpilogueBwdISA_SB_SD_Li256ELb1ELb0ELi2EEENS1_25SingleTileBwdLPTSchedulerILb1ELi128ELb1EEEEEEEEEvNT_6ParamsE$_ZZN4cute6detail16composition_implINS_5tupleIJNS_1CILi8EEENS3_ILi2EEES5_S5_S4_S5_EEENS2_IJNS3_ILi1EEEiiiNS3_ILi72EEENS3_ILi512EEEEEENS2_IJNS2_IJS5_S5_S5_EEES5_NS2_IJNS3_ILi4EEES5_EEEEEENS2_IJNS2_IJS7_S9_S4_EEENS3_ILi4096EEENS2_IJNS3_ILi16EEENS3_ILi8192EEEEEEEEEEEDaRKT_RKT0_RKT1_RKT2_ENKUlRKT_RKT0_E_clISB_SF_EEDaSZ_S12_,($_ZN7cutlass13device_kernelIN5flash19enable_sm80_to_sm89INS1_16FlashAttnBwdSm80INS1_25CollectiveMainloopBwdSm80ILi2ELi2EN4cute5tupleIJNS5_1CILi128EEES8_NS7_ILi64EEEEEENS_6half_tEfNS_4arch4Sm80ELb1ELb0ELb1ELb1ELb1ELb0ELb0ELb0ELi2ELi4ELi4ELi4ELb0EEENS1_21CollectiveEpilogueBwdISA_SB_SD_Li256ELb1ELb0ELi2EEENS1_25SingleTileBwdLPTSchedulerILb1ELi128ELb1EEEEEEEEEvNT_6ParamsE$_ZZN4cute6detail16composition_implINS_5tupleIJNS_1CILi8EEENS3_ILi2EEES5_S5_S4_S5_EEENS2_IJNS3_ILi1EEEiiiNS3_ILi72EEENS3_ILi512EEEEEENS2_IJNS2_IJS5_S5_S5_EEES5_NS2_IJNS3_ILi4EEES5_EEEEEENS2_IJNS2_IJS7_S9_S4_EEENS3_ILi4096EEENS2_IJNS3_ILi16EEENS3_ILi8192EEEEEEEEEEEDaRKT_RKT0_RKT1_RKT2_ENKUlRKT_RKT0_E_clISD_SJ_EEDaSZ_S12_ - $_ZN7cutlass13device_kernelIN5flash19enable_sm80_to_sm89INS1_16FlashAttnBwdSm80INS1_25CollectiveMainloopBwdSm80ILi2ELi2EN4cute5tupleIJNS5_1CILi128EEES8_NS7_ILi64EEEEEENS_6half_tEfNS_4arch4Sm80ELb1ELb0ELb1ELb1ELb1ELb0ELb0ELb0ELi2ELi4ELi4ELi4ELb0EEENS1_21CollectiveEpilogueBwdISA_SB_SD_Li256ELb1ELb0ELi2EEENS1_25SingleTileBwdLPTSchedulerILb1ELi128ELb1EEEEEEEEEvNT_6ParamsE$_ZZN4cute6detail16composition_implINS_5tupleIJNS_1CILi8EEENS3_ILi2EEES5_S5_S4_S5_EEENS2_IJNS3_ILi1EEEiiiNS3_ILi72EEENS3_ILi512EEEEEENS2_IJNS2_IJS5_S5_S5_EEES5_NS2_IJNS3_ILi4EEES5_EEEEEENS2_IJNS2_IJS7_S9_S4_EEENS3_ILi4096EEENS2_IJNS3_ILi16EEENS3_ILi8192EEEEEEEEEEEDaRKT_RKT0_RKT1_RKT2_ENKUlRKT_RKT0_E_clISB_SF_EEDaSZ_S12_)
$_ZN7cutlass13device_kernelIN5flash19enable_sm80_to_sm89INS1_16FlashAttnBwdSm80INS1_25CollectiveMainloopBwdSm80ILi2ELi2EN4cute5tupleIJNS5_1CILi128EEES8_NS7_ILi64EEEEEENS_6half_tEfNS_4arch4Sm80ELb1ELb0ELb1ELb1ELb1ELb0ELb0ELb0ELi2ELi4ELi4ELi4ELb0EEENS1_21CollectiveEpilogueBwdISA_SB_SD_Li256ELb1ELb0ELi2EEENS1_25SingleTileBwdLPTSchedulerILb1ELi128ELb1EEEEEEEEEvNT_6ParamsE$_ZZN4cute6detail16composition_implINS_5tupleIJNS_1CILi8EEENS3_ILi2EEES5_S5_S4_S5_EEENS2_IJNS3_ILi1EEEiiiNS3_ILi72EEENS3_ILi512EEEEEENS2_IJNS2_IJS5_S5_S5_EEES5_NS2_IJNS3_ILi4EEES5_EEEEEENS2_IJNS2_IJS7_S9_S4_EEENS3_ILi4096EEENS2_IJNS3_ILi16EEENS3_ILi8192EEEEEEEEEEEDaRKT_RKT0_RKT1_RKT2_ENKUlRKT_RKT0_E_clISB_SF_EEDaSZ_S12_:
[----:B------:R-:W-:-:S06]  /*b160*/  IADD3 R5, R84, -c[0x0][0x20], RZ ;  /* 0x8000080054057a10 */ /* 0x000fcc0007ffe0ff */
[----:B------:R-:W5:Y:S01]  /*b170*/  LDL R5, [R5] ;  /* 0x0000000005057983 */ /* 0x000f620000100800 */
[----:B------:R-:W-:Y:S01]  /*b180*/  IMAD.MOV.U32 R2, RZ, RZ, R6 ;  /* 0x000000ffff027224 */ /* 0x000fe200078e0006 */
[----:B------:R-:W-:-:S04]  /*b190*/  MOV R3, 0x0 ;  /* 0x0000000000037802 */ /* 0x000fc80000000f00 */
[----:B------:R-:W-:Y:S05]  /*b1a0*/  RET.REL.NODEC R2 `(_ZN7cutlass13device_kernelIN5flash19enable_sm80_to_sm89INS1_16FlashAttnBwdSm80INS1_25CollectiveMainloopBwdSm80ILi2ELi2EN4cute5tupleIJNS5_1CILi128EEES8_NS7_ILi64EEEEEENS_6half_tEfNS_4arch4Sm80ELb1ELb0ELb1ELb1ELb1ELb0ELb0ELb0ELi2ELi4ELi4ELi4ELb0EEENS1_21CollectiveEpilogueBwdISA_SB_SD_Li256ELb1ELb0ELi2EEENS1_25SingleTileBwdLPTSchedulerILb1ELi128ELb1EEEEEEEEEvNT_6ParamsE) ;  /* 0xffff4e5002007950 */ /* 0x000fea0003c3ffff */
        .type           $_ZN7cutlass13device_kernelIN5flash19enable_sm80_to_sm89INS1_16FlashAttnBwdSm80INS1_25CollectiveMainloopBwdSm80ILi2ELi2EN4cute5tupleIJNS5_1CILi128EEES8_NS7_ILi64EEEEEENS_6half_tEfNS_4arch4Sm80ELb1ELb0ELb1ELb1ELb1ELb0ELb0ELb0ELi2ELi4ELi4ELi4ELb0EEENS1_21CollectiveEpilogueBwdISA_SB_SD_Li256ELb1ELb0ELi2EEENS1_25SingleTileBwdLPTSchedulerILb1ELi128ELb1EEEEEEEEEvNT_6ParamsE$_ZZN4cute6detail16composition_implINS_5tupleIJNS_1CILi8EEENS3_ILi2EEES5_S5_S4_S5_EEENS2_IJNS3_ILi1EEEiiiNS3_ILi72EEENS3_ILi512EEEEEENS2_IJNS2_IJS5_S5_S5_EEES5_NS2_IJNS3_ILi4EEES5_EEEEEENS2_IJNS2_IJS7_S9_S4_EEENS3_ILi4096EEENS2_IJNS3_ILi16EEENS3_ILi8192EEEEEEEEEEEDaRKT_RKT0_RKT1_RKT2_ENKUlRKT_RKT0_E_clISD_SJ_EEDaSZ_S12_,@function
        .size           $_ZN7cutlass13device_kernelIN5flash19enable_sm80_to_sm89INS1_16FlashAttnBwdSm80INS1_25CollectiveMainloopBwdSm80ILi2ELi2EN4cute5tupleIJNS5_1CILi128EEES8_NS7_ILi64EEEEEENS_6half_tEfNS_4arch4Sm80ELb1ELb0ELb1ELb1ELb1ELb0ELb0ELb0ELi2ELi4ELi4ELi4ELb0EEENS1_21CollectiveEpilogueBwdISA_SB_SD_Li256ELb1ELb0ELi2EEENS1_25SingleTileBwdLPTSchedulerILb1ELi128ELb1EEEEEEEEEvNT_6ParamsE$_ZZN4cute6detail16composition_implINS_5tupleIJNS_1CILi8EEENS3_ILi2EEES5_S5_S4_S5_EEENS2_IJNS3_ILi1EEEiiiNS3_ILi72EEENS3_ILi512EEEEEENS2_IJNS2_IJS5_S5_S5_EEES5_NS2_IJNS3_ILi4EEES5_EEEEEENS2_IJNS2_IJS7_S9_S4_EEENS3_ILi4096EEENS2_IJNS3_ILi16EEENS3_ILi8192EEEEEEEEEEEDaRKT_RKT0_RKT1_RKT2_ENKUlRKT_RKT0_E_clISD_SJ_EEDaSZ_S12_,($_ZN7cutlass13device_kernelIN5flash19enable_sm80_to_sm89INS1_16FlashAttnBwdSm80INS1_25CollectiveMainloopBwdSm80ILi2ELi2EN4cute5tupleIJNS5_1CILi128EEES8_NS7_ILi64EEEEEENS_6half_tEfNS_4arch4Sm80ELb1ELb0ELb1ELb1ELb1ELb0ELb0ELb0ELi2ELi4ELi4ELi4ELb0EEENS1_21CollectiveEpilogueBwdISA_SB_SD_Li256ELb1ELb0ELi2EEENS1_25SingleTileBwdLPTSchedulerILb1ELi128ELb1EEEEEEEEEvNT_6ParamsE$_ZZN4cute6detail16composition_implINS_5tupleIJNS_1CILi8EEENS3_ILi2EEES5_S5_S4_S5_EEENS2_IJNS3_ILi1EEEiiiNS3_ILi72EEENS3_ILi512EEEEEENS2_IJNS2_IJS5_S5_S5_EEES5_NS3_ILi4EEEEEENS2_IJNS2_IJS7_S9_S4_EEENS3_ILi4096EEENS3_ILi16EEEEEEEEDaRKT_RKT0_RKT1_RKT2_ENKUlRKT_RKT0_E_clISB_SE_EEDaSW_SZ_ - $_ZN7cutlass13device_kernelIN5flash19enable_sm80_to_sm89INS1_16FlashAttnBwdSm80INS1_25CollectiveMainloopBwdSm80ILi2ELi2EN4cute5tupleIJNS5_1CILi128EEES8_NS7_ILi64EEEEEENS_6half_tEfNS_4arch4Sm80ELb1ELb0ELb1ELb1ELb1ELb0ELb0ELb0ELi2ELi4ELi4ELi4ELb0EEENS1_21CollectiveEpilogueBwdISA_SB_SD_Li256ELb1ELb0ELi2EEENS1_25SingleTileBwdLPTSchedulerILb1ELi128ELb1EEEEEEEEEvNT_6ParamsE$_ZZN4cute6detail16composition_implINS_5tupleIJNS_1CILi8EEENS3_ILi2EEES5_S5_S4_S5_EEENS2_IJNS3_ILi1EEEiiiNS3_ILi72EEENS3_ILi512EEEEEENS2_IJNS2_IJS5_S5_S5_EEES5_NS2_IJNS3_ILi4EEES5_EEEEEENS2_IJNS2_IJS7_S9_S4_EEENS3_ILi4096EEENS2_IJNS3_ILi16EEENS3_ILi8192EEEEEEEEEEEDaRKT_RKT0_RKT1_RKT2_ENKUlRKT_RKT0_E_clISD_SJ_EEDaSZ_S12_)
$_ZN7cutlass13device_kernelIN5flash19enable_sm80_to_sm89INS1_16FlashAttnBwdSm80INS1_25CollectiveMainloopBwdSm80ILi2ELi2EN4cute5tupleIJNS5_1CILi128EEES8_NS7_ILi64EEEEEENS_6half_tEfNS_4arch4Sm80ELb1ELb0ELb1ELb1ELb1ELb0ELb0ELb0ELi2ELi4ELi4ELi4ELb0EEENS1_21CollectiveEpilogueBwdISA_SB_SD_Li256ELb1ELb0ELi2EEENS1_25SingleTileBwdLPTSchedulerILb1ELi128ELb1EEEEEEEEEvNT_6ParamsE$_ZZN4cute6detail16composition_implINS_5tupleIJNS_1CILi8EEENS3_ILi2EEES5_S5_S4_S5_EEENS2_IJNS3_ILi1EEEiiiNS3_ILi72EEENS3_ILi512EEEEEENS2_IJNS2_IJS5_S5_S5_EEES5_NS2_IJNS3_ILi4EEES5_EEEEEENS2_IJNS2_IJS7_S9_S4_EEENS3_ILi4096EEENS2_IJNS3_ILi16EEENS3_ILi8192EEEEEEEEEEEDaRKT_RKT0_RKT1_RKT2_ENKUlRKT_RKT0_E_clISD_SJ_EEDaSZ_S12_:
[----:B------:R-:W-:-:S05]  /*b1b0*/  IADD3 R6, R84, -c[0x0][0x20], RZ ;  /* 0x8000080054067a10 */ /* 0x000fca0007ffe0ff */
[----:B------:R1:W5:Y:S04]  /*b1c0*/  LDL R3, [R6+0x8] ;  /* 0x0000080006037983 */ /* 0x0003680000100800 */
[----:B------:R1:W5:Y:S01]  /*b1d0*/  LDL R2, [R6+0x4] ;  /* 0x0000040006027983 */ /* 0x0003620000100800 */
[----:B------:R-:W-:Y:S01]  /*b1e0*/  IMAD.MOV.U32 R32, RZ, RZ, R4 ;  /* 0x000000ffff207224 */ /* 0x000fe200078e0004 */
[----:B------:R-:W-:-:S04]  /*b1f0*/  MOV R33, 0x0 ;  /* 0x0000000000217802 */ /* 0x000fc80000000f00 */
[----:B------:R-:W-:Y:S05]  /*b200*/  RET.REL.NODEC R32 `(_ZN7cutlass13device_kernelIN5flash19enable_sm80_to_sm89INS1_16FlashAttnBwdSm80INS1_25CollectiveMainloopBwdSm80ILi2ELi2EN4cute5tupleIJNS5_1CILi128EEES8_NS7_ILi64EEEEEENS_6half_tEfNS_4arch4Sm80ELb1ELb0ELb1ELb1ELb1ELb0ELb0ELb0ELi2ELi4ELi4ELi4ELb0EEENS1_21CollectiveEpilogueBwdISA_SB_SD_Li256ELb1ELb0ELi2EEENS1_25SingleTileBwdLPTSchedulerILb1ELi128ELb1EEEEEEEEEvNT_6ParamsE) ;  /* 0xffff4df020007950 */ /* 0x000fea0003c3ffff */
        .type           $_ZN7cutlass13device_kernelIN5flash19enable_sm80_to_sm89INS1_16FlashAttnBwdSm80INS1_25CollectiveMainloopBwdSm80ILi2ELi2EN4cute5tupleIJNS5_1CILi128EEES8_NS7_ILi64EEEEEENS_6half_tEfNS_4arch4Sm80ELb1ELb0ELb1ELb1ELb1ELb0ELb0ELb0ELi2ELi4ELi4ELi4ELb0EEENS1_21CollectiveEpilogueBwdISA_SB_SD_Li256ELb1ELb0ELi2EEENS1_25SingleTileBwdLPTSchedulerILb1ELi128ELb1EEEEEEEEEvNT_6ParamsE$_ZZN4cute6detail16composition_implINS_5tupleIJNS_1CILi8EEENS3_ILi2EEES5_S5_S4_S5_EEENS2_IJNS3_ILi1EEEiiiNS3_ILi72EEENS3_ILi512EEEEEENS2_IJNS2_IJS5_S5_S5_EEES5_NS3_ILi4EEEEEENS2_IJNS2_IJS7_S9_S4_EEENS3_ILi4096EEENS3_ILi16EEEEEEEEDaRKT_RKT0_RKT1_RKT2_ENKUlRKT_RKT0_E_clISB_SE_EEDaSW_SZ_,@function
        .size           $_ZN7cutlass13device_kernelIN5flash19enable_sm80_to_sm89INS1_16FlashAttnBwdSm80INS1_25CollectiveMainloopBwdSm80ILi2ELi2EN4cute5tupleIJNS5_1CILi128EEES8_NS7_ILi64EEEEEENS_6half_tEfNS_4arch4Sm80ELb1ELb0ELb1ELb1ELb1ELb0ELb0ELb0ELi2ELi4ELi4ELi4ELb0EEENS1_21CollectiveEpilogueBwdISA_SB_SD_Li256ELb1ELb0ELi2EEENS1_25SingleTileBwdLPTSchedulerILb1ELi128ELb1EEEEEEEEEvNT_6ParamsE$_ZZN4cute6detail16composition_implINS_5tupleIJNS_1CILi8EEENS3_ILi2EEES5_S5_S4_S5_EEENS2_IJNS3_ILi1EEEiiiNS3_ILi72EEENS3_ILi512EEEEEENS2_IJNS2_IJS5_S5_S5_EEES5_NS3_ILi4EEEEEENS2_IJNS2_IJS7_S9_S4_EEENS3_ILi4096EEENS3_ILi16EEEEEEEEDaRKT_RKT0_RKT1_RKT2_ENKUlRKT_RKT0_E_clISB_SE_EEDaSW_SZ_,($_ZN7cutlass13device_kernelIN5flash19enable_sm80_to_sm89INS1_16FlashAttnBwdSm80INS1_25CollectiveMainloopBwdSm80ILi2ELi2EN4cute5tupleIJNS5_1CILi128EEES8_NS7_ILi64EEEEEENS_6half_tEfNS_4arch4Sm80ELb1ELb0ELb1ELb1ELb1ELb0ELb0ELb0ELi2ELi4ELi4ELi4ELb0EEENS1_21CollectiveEpilogueBwdISA_SB_SD_Li256ELb1ELb0ELi2EEENS1_25SingleTileBwdLPTSchedulerILb1ELi128ELb1EEEEEEEEEvNT_6ParamsE$_ZZN4cute6detail16composition_implINS_5tupleIJNS_1CILi8EEENS3_ILi2EEES5_S5_S4_S5_EEENS2_IJNS3_ILi1EEEiiiNS3_ILi72EEENS3_ILi512EEEEEENS2_IJNS2_IJS5_S5_S5_EEES5_NS3_ILi4EEEEEENS2_IJNS2_IJS7_S9_S4_EEENS3_ILi4096EEENS3_ILi16EEEEEEEEDaRKT_RKT0_RKT1_RKT2_ENKUlRKT_RKT0_E_clISC_SG_EEDaSW_SZ_ - $_ZN7cutlass13device_kernelIN5flash19enable_sm80_to_sm89INS1_16FlashAttnBwdSm80INS1_25CollectiveMainloopBwdSm80ILi2ELi2EN4cute5tupleIJNS5_1CILi128EEES8_NS7_ILi64EEEEEENS_6half_tEfNS_4arch4Sm80ELb1ELb0ELb1ELb1ELb1ELb0ELb0ELb0ELi2ELi4ELi4ELi4ELb0EEENS1_21CollectiveEpilogueBwdISA_SB_SD_Li256ELb1ELb0ELi2EEENS1_25SingleTileBwdLPTSchedulerILb1ELi128ELb1EEEEEEEEEvNT_6ParamsE$_ZZN4cute6detail16composition_implINS_5tupleIJNS_1CILi8EEENS3_ILi2EEES5_S5_S4_S5_EEENS2_IJNS3_ILi1EEEiiiNS3_ILi72EEENS3_ILi512EEEEEENS2_IJNS2_IJS5_S5_S5_EEES5_NS3_ILi4EEEEEENS2_IJNS2_IJS7_S9_S4_EEENS3_ILi4096EEENS3_ILi16EEEEEEEEDaRKT_RKT0_RKT1_RKT2_ENKUlRKT_RKT0_E_clISB_SE_EEDaSW_SZ_)
$_ZN7cutlass13device_kernelIN5flash19enable_sm80_to_sm89INS1_16FlashAttnBwdSm80INS1_25CollectiveMainloopBwdSm80ILi2ELi2EN4cute5tupleIJNS5_1CILi128EEES8_NS7_ILi64EEEEEENS_6half_tEfNS_4arch4Sm80ELb1ELb0ELb1ELb1ELb1ELb0ELb0ELb0ELi2ELi4ELi4ELi4ELb0EEENS1_21CollectiveEpilogueBwdISA_SB_SD_Li256ELb1ELb0ELi2EEENS1_25SingleTileBwdLPTSchedulerILb1ELi128ELb1EEEEEEEEEvNT_6ParamsE$_ZZN4cute6detail16composition_implINS_5tupleIJNS_1CILi8EEENS3_ILi2EEES5_S5_S4_S5_EEENS2_IJNS3_ILi1EEEiiiNS3_ILi72EEENS3_ILi512EEEEEENS2_IJNS2_IJS5_S5_S5_EEES5_NS3_ILi4EEEEEENS2_IJNS2_IJS7_S9_S4_EEENS3_ILi4096EEENS3_ILi16EEEEEEEEDaRKT_RKT0_RKT1_RKT2_ENKUlRKT_RKT0_E_clISB_SE_EEDaSW_SZ_:
[----:B------:R-:W-:-:S06]  /*b210*/  IADD3 R4, R70, -c[0x0][0x20], RZ ;  /* 0x8000080046047a10 */ /* 0x000fcc0007ffe0ff */
[----:B------:R-:W5:Y:S01]  /*b220*/  LDL R4, [R4] ;  /* 0x0000000004047983 */ /* 0x000f620000100800 */
[----:B------:R-:W-:Y:S01]  /*b230*/  IMAD.MOV.U32 R2, RZ, RZ, R6 ;  /* 0x000000ffff027224 */ /* 0x000fe200078e0006 */
[----:B------:R-:W-:-:S04]  /*b240*/  MOV R3, 0x0 ;  /* 0x0000000000037802 */ /* 0x000fc80000000f00 */
[----:B------:R-:W-:Y:S05]  /*b250*/  RET.REL.NODEC R2 `(_ZN7cutlass13device_kernelIN5flash19enable_sm80_to_sm89INS1_16FlashAttnBwdSm80INS1_25CollectiveMainloopBwdSm80ILi2ELi2EN4cute5tupleIJNS5_1CILi128EEES8_NS7_ILi64EEEEEENS_6half_tEfNS_4arch4Sm80ELb1ELb0ELb1ELb1ELb1ELb0ELb0ELb0ELi2ELi4ELi4ELi4ELb0EEENS1_21CollectiveEpilogueBwdISA_SB_SD_Li256ELb1ELb0ELi2EEENS1_25SingleTileBwdLPTSchedulerILb1ELi128ELb1EEEEEEEEEvNT_6ParamsE) ;  /* 0xffff4da002007950 */ /* 0x000fea0003c3ffff */
        .type           $_ZN7cutlass13device_kernelIN5flash19enable_sm80_to_sm89INS1_16FlashAttnBwdSm80INS1_25CollectiveMainloopBwdSm80ILi2ELi2EN4cute5tupleIJNS5_1CILi128EEES8_NS7_ILi64EEEEEENS_6half_tEfNS_4arch4Sm80ELb1ELb0ELb1ELb1ELb1ELb0ELb0ELb0ELi2ELi4ELi4ELi4ELb0EEENS1_21CollectiveEpilogueBwdISA_SB_SD_Li256ELb1ELb0ELi2EEENS1_25SingleTileBwdLPTSchedulerILb1ELi128ELb1EEEEEEEEEvNT_6ParamsE$_ZZN4cute6detail16composition_implINS_5tupleIJNS_1CILi8EEENS3_ILi2EEES5_S5_S4_S5_EEENS2_IJNS3_ILi1EEEiiiNS3_ILi72EEENS3_ILi512EEEEEENS2_IJNS2_IJS5_S5_S5_EEES5_NS3_ILi4EEEEEENS2_IJNS2_IJS7_S9_S4_EEENS3_ILi4096EEENS3_ILi16EEEEEEEEDaRKT_RKT0_RKT1_RKT2_ENKUlRKT_RKT0_E_clISC_SG_EEDaSW_SZ_,@function
        .size           $_ZN7cutlass13device_kernelIN5flash19enable_sm80_to_sm89INS1_16FlashAttnBwdSm80INS1_25CollectiveMainloopBwdSm80ILi2ELi2EN4cute5tupleIJNS5_1CILi128EEES8_NS7_ILi64EEEEEENS_6half_tEfNS_4arch4Sm80ELb1ELb0ELb1ELb1ELb1ELb0ELb0ELb0ELi2ELi4ELi4ELi4ELb0EEENS1_21CollectiveEpilogueBwdISA_SB_SD_Li256ELb1ELb0ELi2EEENS1_25SingleTileBwdLPTSchedulerILb1ELi128ELb1EEEEEEEEEvNT_6ParamsE$_ZZN4cute6detail16composition_implINS_5tupleIJNS_1CILi8EEENS3_ILi2EEES5_S5_S4_S5_EEENS2_IJNS3_ILi1EEEiiiNS3_ILi72EEENS3_ILi512EEEEEENS2_IJNS2_IJS5_S5_S5_EEES5_NS3_ILi4EEEEEENS2_IJNS2_IJS7_S9_S4_EEENS3_ILi4096EEENS3_ILi16EEEEEEEEDaRKT_RKT0_RKT1_RKT2_ENKUlRKT_RKT0_E_clISC_SG_EEDaSW_SZ_,($_ZN7cutlass13device_kernelIN5flash19enable_sm80_to_sm89INS1_16FlashAttnBwdSm80INS1_25CollectiveMainloopBwdSm80ILi2ELi2EN4cute5tupleIJNS5_1CILi128EEES8_NS7_ILi64EEEEEENS_6half_tEfNS_4arch4Sm80ELb1ELb0ELb1ELb1ELb1ELb0ELb0ELb0ELi2ELi4ELi4ELi4ELb0EEENS1_21CollectiveEpilogueBwdISA_SB_SD_Li256ELb1ELb0ELi2EEENS1_25SingleTileBwdLPTSchedulerILb1ELi128ELb1EEEEEEEEEvNT_6ParamsE$_ZZN4cute6upcastILi2ENS_5tupleIJNS1_IJNS_1CILi1EEENS1_IJNS2_ILi2EEES4_S4_EEEEEES4_NS1_IJS4_S4_EEEEEENS1_IJNS1_IJNS2_ILi0EEENS1_IJS3_NS2_ILi512EEEiEEEEEENS2_ILi4096EEENS1_IJiNS2_ILi8192EEEEEEEEEEEDaRKT0_RKT1_ENKUlRKT_RKT0_E_clIS6_SC_EEDaSP_SS_ - $_ZN7cutlass13device_kernelIN5flash19enable_sm80_to_sm89INS1_16FlashAttnBwdSm80INS1_25CollectiveMainloopBwdSm80ILi2ELi2EN4cute5tupleIJNS5_1CILi128EEES8_NS7_ILi64EEEEEENS_6half_tEfNS_4arch4Sm80ELb1ELb0ELb1ELb1ELb1ELb0ELb0ELb0ELi2ELi4ELi4ELi4ELb0EEENS1_21CollectiveEpilogueBwdISA_SB_SD_Li256ELb1ELb0ELi2EEENS1_25SingleTileBwdLPTSchedulerILb1ELi128ELb1EEEEEEEEEvNT_6ParamsE$_ZZN4cute6detail16composition_implINS_5tupleIJNS_1CILi8EEENS3_ILi2EEES5_S5_S4_S5_EEENS2_IJNS3_ILi1EEEiiiNS3_ILi72EEENS3_ILi512EEEEEENS2_IJNS2_IJS5_S5_S5_EEES5_NS3_ILi4EEEEEENS2_IJNS2_IJS7_S9_S4_EEENS3_ILi4096EEENS3_ILi16EEEEEEEEDaRKT_RKT0_RKT1_RKT2_ENKUlRKT_RKT0_E_clISC_SG_EEDaSW_SZ_)
$_ZN7cutlass13device_kernelIN5flash19enable_sm80_to_sm89INS1_16FlashAttnBwdSm80INS1_25CollectiveMainloopBwdSm80ILi2ELi2EN4cute5tupleIJNS5_1CILi128EEES8_NS7_ILi64EEEEEENS_6half_tEfNS_4arch4Sm80ELb1ELb0ELb1ELb1ELb1ELb0ELb0ELb0ELi2ELi4ELi4ELi4ELb0EEENS1_21CollectiveEpilogueBwdISA_SB_SD_Li256ELb1ELb0ELi2EEENS1_25SingleTileBwdLPTSchedulerILb1ELi128ELb1EEEEEEEEEvNT_6ParamsE$_ZZN4cute6detail16composition_implINS_5tupleIJNS_1CILi8EEENS3_ILi2EEES5_S5_S4_S5_EEENS2_IJNS3_ILi1EEEiiiNS3_ILi72EEENS3_ILi512EEEEEENS2_IJNS2_IJS5_S5_S5_EEES5_NS3_ILi4EEEEEENS2_IJNS2_IJS7_S9_S4_EEENS3_ILi4096EEENS3_ILi16EEEEEEEEDaRKT_RKT0_RKT1_RKT2_ENKUlRKT_RKT0_E_clISC_SG_EEDaSW_SZ_:
[----:B------:R-:W-:-:S05]  /*b260*/  IADD3 R5, R70, -c[0x0][0x20], RZ ;  /* 0x8000080046057a10 */ /* 0x000fca0007ffe0ff */
[----:B------:R1:W5:Y:S04]  /*b270*/  LDL R3, [R5+0x8] ;  /* 0x0000080005037983 */ /* 0x0003680000100800 */
[----:B------:R1:W5:Y:S01]  /*b280*/  LDL R2, [R5+0x4] ;  /* 0x0000040005027983 */ /* 0x0003620000100800 */
[----:B------:R-:W-:Y:S01]  /*b290*/  IMAD.MOV.U32 R30, RZ, RZ, R6 ;  /* 0x000000ffff1e7224 */ /* 0x000fe200078e0006 */
[----:B------:R-:W-:-:S04]  /*b2a0*/  MOV R31, 0x0 ;  /* 0x00000000001f7802 */ /* 0x000fc80000000f00 */
[----:B------:R-:W-:Y:S05]  /*b2b0*/  RET.REL.NODEC R30 `(_ZN7cutlass13device_kernelIN5flash19enable_sm80_to_sm89INS1_16FlashAttnBwdSm80INS1_25CollectiveMainloopBwdSm80ILi2ELi2EN4cute5tupleIJNS5_1CILi128EEES8_NS7_ILi64EEEEEENS_6half_tEfNS_4arch4Sm80ELb1ELb0ELb1ELb1ELb1ELb0ELb0ELb0ELi2ELi4ELi4ELi4ELb0EEENS1_21CollectiveEpilogueBwdISA_SB_SD_Li256ELb1ELb0ELi2EEENS1_25SingleTileBwdLPTSchedulerILb1ELi128ELb1EEEEEEEEEvNT_6ParamsE) ;  /* 0xffff4d401e007950 */ /* 0x000fea0003c3ffff */
        .type           $_ZN7cutlass13device_kernelIN5flash19enable_sm80_to_sm89INS1_16FlashAttnBwdSm80INS1_25CollectiveMainloopBwdSm80ILi2ELi2EN4cute5tupleIJNS5_1CILi128EEES8_NS7_ILi64EEEEEENS_6half_tEfNS_4arch4Sm80ELb1ELb0ELb1ELb1ELb1ELb0ELb0ELb0ELi2ELi4ELi4ELi4ELb0EEENS1_21CollectiveEpilogueBwdISA_SB_SD_Li256ELb1ELb0ELi2EEENS1_25SingleTileBwdLPTSchedulerILb1ELi128ELb1EEEEEEEEEvNT_6ParamsE$_ZZN4cute6upcastILi2ENS_5tupleIJNS1_IJNS_1CILi1EEENS1_IJNS2_ILi2EEES4_S4_EEEEEES4_NS1_IJS4_S4_EEEEEENS1_IJNS1_IJNS2_ILi0EEENS1_IJS3_NS2_ILi512EEEiEEEEEENS2_ILi4096EEENS1_IJiNS2_ILi8192EEEEEEEEEEEDaRKT0_RKT1_ENKUlRKT_RKT0_E_clIS6_SC_EEDaSP_SS_,@function
        .size           $_ZN7cutlass13device_kernelIN5flash19enable_sm80_to_sm89INS1_16FlashAttnBwdSm80INS1_25CollectiveMainloopBwdSm80ILi2ELi2EN4cute5tupleIJNS5_1CILi128EEES8_NS7_ILi64EEEEEENS_6half_tEfNS_4arch4Sm80ELb1ELb0ELb1ELb1ELb1ELb0ELb0ELb0ELi2ELi4ELi4ELi4ELb0EEENS1_21CollectiveEpilogueBwdISA_SB_SD_Li256ELb1ELb0ELi2EEENS1_25SingleTileBwdLPTSchedulerILb1ELi128ELb1EEEEEEEEEvNT_6ParamsE$_ZZN4cute6upcastILi2ENS_5tupleIJNS1_IJNS_1CILi1EEENS1_IJNS2_ILi2EEES4_S4_EEEEEES4_NS1_IJS4_S4_EEEEEENS1_IJNS1_IJNS2_ILi0EEENS1_IJS3_NS2_ILi512EEEiEEEEEENS2_ILi4096EEENS1_IJiNS2_ILi8192EEEEEEEEEEEDaRKT0_RKT1_ENKUlRKT_RKT0_E_clIS6_SC_EEDaSP_SS_,($_ZN7cutlass13device_kernelIN5flash19enable_sm80_to_sm89INS1_16FlashAttnBwdSm80INS1_25CollectiveMainloopBwdSm80ILi2ELi2EN4cute5tupleIJNS5_1CILi128EEES8_NS7_ILi64EEEEEENS_6half_tEfNS_4arch4Sm80ELb1ELb0ELb1ELb1ELb1ELb0ELb0ELb0ELi2ELi4ELi4ELi4ELb0EEENS1_21CollectiveEpilogueBwdISA_SB_SD_Li256ELb1ELb0ELi2EEENS1_25SingleTileBwdLPTSchedulerILb1ELi128ELb1EEEEEEEEEvNT_6ParamsE$_ZZN4cute6upcastILi2ENS_5tupleIJNS1_IJNS_1CILi1EEENS1_IJNS2_ILi2EEES4_S4_EEEEEES4_NS1_IJS4_S4_EEEEEENS1_IJNS1_IJNS2_ILi0EEENS1_IJS3_NS2_ILi512EEEiEEEEEENS2_ILi4096EEENS1_IJiNS2_ILi8192EEEEEEEEEEEDaRKT0_RKT1_ENKUlRKT_RKT0_E_clIS7_SF_EEDaSP_SS_ - $_ZN7cutlass13device_kernelIN5flash19enable_sm80_to_sm89INS1_16FlashAttnBwdSm80INS1_25CollectiveMainloopBwdSm80ILi2ELi2EN4cute5tupleIJNS5_1CILi128EEES8_NS7_ILi64EEEEEENS_6half_tEfNS_4arch4Sm80ELb1ELb0ELb1ELb1ELb1ELb0ELb0ELb0ELi2ELi4ELi4ELi4ELb0EEENS1_21CollectiveEpilogueBwdISA_SB_SD_Li256ELb1ELb0ELi2EEENS1_25SingleTileBwdLPTSchedulerILb1ELi128ELb1EEEEEEEEEvNT_6ParamsE$_ZZN4cute6upcastILi2ENS_5tupleIJNS1_IJNS_1CILi1EEENS1_IJNS2_ILi2EEES4_S4_EEEEEES4_NS1_IJS4_S4_EEEEEENS1_IJNS1_IJNS2_ILi0EEENS1_IJS3_NS2_ILi512EEEiEEEEEENS2_ILi4096EEENS1_IJiNS2_ILi8192EEEEEEEEEEEDaRKT0_RKT1_ENKUlRKT_RKT0_E_clIS6_SC_EEDaSP_SS_)
$_ZN7cutlass13device_kernelIN5flash19enable_sm80_to_sm89INS1_16FlashAttnBwdSm80INS1_25CollectiveMainloopBwdSm80ILi2ELi2EN4cute5tupleIJNS5_1CILi128EEES8_NS7_ILi64EEEEEENS_6half_tEfNS_4arch4Sm80ELb1ELb0ELb1ELb1ELb1ELb0ELb0ELb0ELi2ELi4ELi4ELi4ELb0EEENS1_21CollectiveEpilogueBwdISA_SB_SD_Li256ELb1ELb0ELi2EEENS1_25SingleTileBwdLPTSchedulerILb1ELi128ELb1EEEEEEEEEvNT_6ParamsE$_ZZN4cute6upcastILi2ENS_5tupleIJNS1_IJNS_1CILi1EEENS1_IJNS2_ILi2EEES4_S4_EEEEEES4_NS1_IJS4_S4_EEEEEENS1_IJNS1_IJNS2_ILi0EEENS1_IJS3_NS2_ILi512EEEiEEEEEENS2_ILi4096EEENS1_IJiNS2_ILi8192EEEEEEEEEEEDaRKT0_RKT1_ENKUlRKT_RKT0_E_clIS6_SC_EEDaSP_SS_:
[----:B------:R-:W-:-:S06]  /*b2c0*/  IADD3 R3, R4, -c[0x0][0x20], RZ ;  /* 0x8000080004037a10 */ /* 0x000fcc0007ffe0ff */
[----:B------:R-:W2:Y:S02]  /*b2d0*/  LDL R3, [R3] ;  /* 0x0000000003037983 */ /* 0x000ea40000100800 */
[----:B--2---:R-:W-:Y:S01]  /*b2e0*/  LEA.HI R18, R3, R3, RZ, 0x1 ;  /* 0x0000000303127211 */ /* 0x004fe200078f08ff */
[----:B------:R-:W-:-:S03]  /*b2f0*/  IMAD.MOV.U32 R3, RZ, RZ, 0x0 ;  /* 0x00000000ff037424 */ /* 0x000fc600078e00ff */
[----:B------:R-:W-:Y:S01]  /*b300*/  SHF.R.S32.HI R18, RZ, 0x1, R18 ;  /* 0x00000001ff127819 */ /* 0x000fe20000011412 */
[----:B------:R-:W-:Y:S06]  /*b310*/  RET.REL.NODEC R2 `(_ZN7cutlass13device_kernelIN5flash19enable_sm80_to_sm89INS1_16FlashAttnBwdSm80INS1_25CollectiveMainloopBwdSm80ILi2ELi2EN4cute5tupleIJNS5_1CILi128EEES8_NS7_ILi64EEEEEENS_6half_tEfNS_4arch4Sm80ELb1ELb0ELb1ELb1ELb1ELb0ELb0ELb0ELi2ELi4ELi4ELi4ELb0EEENS1_21CollectiveEpilogueBwdISA_SB_SD_Li256ELb1ELb0ELi2EEENS1_25SingleTileBwdLPTSchedulerILb1ELi128ELb1EEEEEEEEEvNT_6ParamsE) ;  /* 0xffff4ce002007950 */ /* 0x000fec0003c3ffff */
        .type           $_ZN7cutlass13device_kernelIN5flash19enable_sm80_to_sm89INS1_16FlashAttnBwdSm80INS1_25CollectiveMainloopBwdSm80ILi2ELi2EN4cute5tupleIJNS5_1CILi128EEES8_NS7_ILi64EEEEEENS_6half_tEfNS_4arch4Sm80ELb1ELb0ELb1ELb1ELb1ELb0ELb0ELb0ELi2ELi4ELi4ELi4ELb0EEENS1_21CollectiveEpilogueBwdISA_SB_SD_Li256ELb1ELb0ELi2EEENS1_25SingleTileBwdLPTSchedulerILb1ELi128ELb1EEEEEEEEEvNT_6ParamsE$_ZZN4cute6upcastILi2ENS_5tupleIJNS1_IJNS_1CILi1EEENS1_IJNS2_ILi2EEES4_S4_EEEEEES4_NS1_IJS4_S4_EEEEEENS1_IJNS1_IJNS2_ILi0EEENS1_IJS3_NS2_ILi512EEEiEEEEEENS2_ILi4096EEENS1_IJiNS2_ILi8192EEEEEEEEEEEDaRKT0_RKT1_ENKUlRKT_RKT0_E_clIS7_SF_EEDaSP_SS_,@function
        .size           $_ZN7cutlass13device_kernelIN5flash19enable_sm80_to_sm89INS1_16FlashAttnBwdSm80INS1_25CollectiveMainloopBwdSm80ILi2ELi2EN4cute5tupleIJNS5_1CILi128EEES8_NS7_ILi64EEEEEENS_6half_tEfNS_4arch4Sm80ELb1ELb0ELb1ELb1ELb1ELb0ELb0ELb0ELi2ELi4ELi4ELi4ELb0EEENS1_21CollectiveEpilogueBwdISA_SB_SD_Li256ELb1ELb0ELi2EEENS1_25SingleTileBwdLPTSchedulerILb1ELi128ELb1EEEEEEEEEvNT_6ParamsE$_ZZN4cute6upcastILi2ENS_5tupleIJNS1_IJNS_1CILi1EEENS1_IJNS2_ILi2EEES4_S4_EEEEEES4_NS1_IJS4_S4_EEEEEENS1_IJNS1_IJNS2_ILi0EEENS1_IJS3_NS2_ILi512EEEiEEEEEENS2_ILi4096EEENS1_IJiNS2_ILi8192EEEEEEEEEEEDaRKT0_RKT1_ENKUlRKT_RKT0_E_clIS7_SF_EEDaSP_SS_,($_ZN7cutlass13device_kernelIN5flash19enable_sm80_to_sm89INS1_16FlashAttnBwdSm80INS1_25CollectiveMainloopBwdSm80ILi2ELi2EN4cute5tupleIJNS5_1CILi128EEES8_NS7_ILi64EEEEEENS_6half_tEfNS_4arch4Sm80ELb1ELb0ELb1ELb1ELb1ELb0ELb0ELb0ELi2ELi4ELi4ELi4ELb0EEENS1_21CollectiveEpilogueBwdISA_SB_SD_Li256ELb1ELb0ELi2EEENS1_25SingleTileBwdLPTSchedulerILb1ELi128ELb1EEEEEEEEEvNT_6ParamsE$_ZZN4cute7crd2crdINS_5tupleIJiiiNS_1CILi0EEEEEENS1_IJNS2_ILi32EEENS2_ILi4EEENS2_ILi2EEENS2_ILi1EEEEEENS1_IJS8_S8_S8_S8_EEEEEDaRKT_RKT0_RKT1_ENKUlRKT_RKT0_RKT1_E_clIiS5_S8_EEDaSM_SP_SS_ - $_ZN7cutlass13device_kernelIN5flash19enable_sm80_to_sm89INS1_16FlashAttnBwdSm80INS1_25CollectiveMainloopBwdSm80ILi2ELi2EN4cute5tupleIJNS5_1CILi128EEES8_NS7_ILi64EEEEEENS_6half_tEfNS_4arch4Sm80ELb1ELb0ELb1ELb1ELb1ELb0ELb0ELb0ELi2ELi4ELi4ELi4ELb0EEENS1_21CollectiveEpilogueBwdISA_SB_SD_Li256ELb1ELb0ELi2EEENS1_25SingleTileBwdLPTSchedulerILb1ELi128ELb1EEEEEEEEEvNT_6ParamsE$_ZZN4cute6upcastILi2ENS_5tupleIJNS1_IJNS_1CILi1EEENS1_IJNS2_ILi2EEES4_S4_EEEEEES4_NS1_IJS4_S4_EEEEEENS1_IJNS1_IJNS2_ILi0EEENS1_IJS3_NS2_ILi512EEEiEEEEEENS2_ILi4096EEENS1_IJiNS2_ILi8192EEEEEEEEEEEDaRKT0_RKT1_ENKUlRKT_RKT0_E_clIS7_SF_EEDaSP_SS_)
$_ZN7cutlass13device_kernelIN5flash19enable_sm80_to_sm89INS1_16FlashAttnBwdSm80INS1_25CollectiveMainloopBwdSm80ILi2ELi2EN4cute5tupleIJNS5_1CILi128EEES8_NS7_ILi64EEEEEENS_6half_tEfNS_4arch4Sm80ELb1ELb0ELb1ELb1ELb1ELb0ELb0ELb0ELi2ELi4ELi4ELi4ELb0EEENS1_21CollectiveEpilogueBwdISA_SB_SD_Li256ELb1ELb0ELi2EEENS1_25SingleTileBwdLPTSchedulerILb1ELi128ELb1EEEEEEEEEvNT_6ParamsE$_ZZN4cute6upcastILi2ENS_5tupleIJNS1_IJNS_1CILi1EEENS1_IJNS2_ILi2EEES4_S4_EEEEEES4_NS1_IJS4_S4_EEEEEENS1_IJNS1_IJNS2_ILi0EEENS1_IJS3_NS2_ILi512EEEiEEEEEENS2_ILi4096EEENS1_IJiNS2_ILi8192EEEEEEEEEEEDaRKT0_RKT1_ENKUlRKT_RKT0_E_clIS7_SF_EEDaSP_SS_:
[----:B------:R-:W-:Y:S01]  /*b320*/  IMAD.MOV.U32 R20, RZ, RZ, R6 ;  /* 0x000000ffff147224 */ /* 0x000fe200078e0006 */
[----:B------:R-:W-:Y:S01]  /*b330*/  LEA.HI R2, R2, R2, RZ, 0x1 ;  /* 0x0000000202027211 */ /* 0x000fe200078f08ff */
[----:B------:R-:W-:-:S03]  /*b340*/  IMAD.MOV.U32 R21, RZ, RZ, 0x0 ;  /* 0x00000000ff157424 */ /* 0x000fc600078e00ff */
[----:B------:R-:W-:Y:S01]  /*b350*/  SHF.R.S32.HI R2, RZ, 0x1, R2 ;  /* 0x00000001ff027819 */ /* 0x000fe20000011402 */
[----:B------:R-:W-:Y:S06]  /*b360*/  RET.REL.NODEC R20 `(_ZN7cutlass13device_kernelIN5flash19enable_sm80_to_sm89INS1_16FlashAttnBwdSm80INS1_25CollectiveMainloopBwdSm80ILi2ELi2EN4cute5tupleIJNS5_1CILi128EEES8_NS7_ILi64EEEEEENS_6half_tEfNS_4arch4Sm80ELb1ELb0ELb1ELb1ELb1ELb0ELb0ELb0ELi2ELi4ELi4ELi4ELb0EEENS1_21CollectiveEpilogueBwdISA_SB_SD_Li256ELb1ELb0ELi2EEENS1_25SingleTileBwdLPTSchedulerILb1ELi128ELb1EEEEEEEEEvNT_6ParamsE) ;  /* 0xffff4c9014007950 */ /* 0x000fec0003c3ffff */
        .type           $_ZN7cutlass13device_kernelIN5flash19enable_sm80_to_sm89INS1_16FlashAttnBwdSm80INS1_25CollectiveMainloopBwdSm80ILi2ELi2EN4cute5tupleIJNS5_1CILi128EEES8_NS7_ILi64EEEEEENS_6half_tEfNS_4arch4Sm80ELb1ELb0ELb1ELb1ELb1ELb0ELb0ELb0ELi2ELi4ELi4ELi4ELb0EEENS1_21CollectiveEpilogueBwdISA_SB_SD_Li256ELb1ELb0ELi2EEENS1_25SingleTileBwdLPTSchedulerILb1ELi128ELb1EEEEEEEEEvNT_6ParamsE$_ZZN4cute7crd2crdINS_5tupleIJiiiNS_1CILi0EEEEEENS1_IJNS2_ILi32EEENS2_ILi4EEENS2_ILi2EEENS2_ILi1EEEEEENS1_IJS8_S8_S8_S8_EEEEEDaRKT_RKT0_RKT1_ENKUlRKT_RKT0_RKT1_E_clIiS5_S8_EEDaSM_SP_SS_,@function
        .size           $_ZN7cutlass13device_kernelIN5flash19enable_sm80_to_sm89INS1_16FlashAttnBwdSm80INS1_25CollectiveMainloopBwdSm80ILi2ELi2EN4cute5tupleIJNS5_1CILi128EEES8_NS7_ILi64EEEEEENS_6half_tEfNS_4arch4Sm80ELb1ELb0ELb1ELb1ELb1ELb0ELb0ELb0ELi2ELi4ELi4ELi4ELb0EEENS1_21CollectiveEpilogueBwdISA_SB_SD_Li256ELb1ELb0ELi2EEENS1_25SingleTileBwdLPTSchedulerILb1ELi128ELb1EEEEEEEEEvNT_6ParamsE$_ZZN4cute7crd2crdINS_5tupleIJiiiNS_1CILi0EEEEEENS1_IJNS2_ILi32EEENS2_ILi4EEENS2_ILi2EEENS2_ILi1EEEEEENS1_IJS8_S8_S8_S8_EEEEEDaRKT_RKT0_RKT1_ENKUlRKT_RKT0_RKT1_E_clIiS5_S8_EEDaSM_SP_SS_,($_ZN7cutlass13device_kernelIN5flash19enable_sm80_to_sm89INS1_16FlashAttnBwdSm80INS1_25CollectiveMainloopBwdSm80ILi2ELi2EN4cute5tupleIJNS5_1CILi128EEES8_NS7_ILi64EEEEEENS_6half_tEfNS_4arch4Sm80ELb1ELb0ELb1ELb1ELb1ELb0ELb0ELb0ELi2ELi4ELi4ELi4ELb0EEENS1_21CollectiveEpilogueBwdISA_SB_SD_Li256ELb1ELb0ELi2EEENS1_25SingleTileBwdLPTSchedulerILb1ELi128ELb1EEEEEEEEEvNT_6ParamsE$_ZZN4cute7crd2crdINS_5tupleIJiiiNS_1CILi0EEEEEENS1_IJNS2_ILi32EEENS2_ILi4EEENS2_ILi2EEENS2_ILi1EEEEEENS1_IJS8_S8_S8_S8_EEEEEDaRKT_RKT0_RKT1_ENKUlRKT_RKT0_RKT1_E_clIiS6_S8_EEDaSM_SP_SS_ - $_ZN7cutlass13device_kernelIN5flash19enable_sm80_to_sm89INS1_16FlashAttnBwdSm80INS1_25CollectiveMainloopBwdSm80ILi2ELi2EN4cute5tupleIJNS5_1CILi128EEES8_NS7_ILi64EEEEEENS_6half_tEfNS_4arch4Sm80ELb1ELb0ELb1ELb1ELb1ELb0ELb0ELb0ELi2ELi4ELi4ELi4ELb0EEENS1_21CollectiveEpilogueBwdISA_SB_SD_Li256ELb1ELb0ELi2EEENS1_25SingleTileBwdLPTSchedulerILb1ELi128ELb1EEEEEEEEEvNT_6ParamsE$_ZZN4cute7crd2crdINS_5tupleIJiiiNS_1CILi0EEEEEENS1_IJNS2_ILi32EEENS2_ILi4EEENS2_ILi2EEENS2_ILi1EEEEEENS1_IJS8_S8_S8_S8_EEEEEDaRKT_RKT0_RKT1_ENKUlRKT_RKT0_RKT1_E_clIiS5_S8_EEDaSM_SP_SS_)
$_ZN7cutlass13device_kernelIN5flash19enable_sm80_to_sm89INS1_16FlashAttnBwdSm80INS1_25CollectiveMainloopBwdSm80ILi2ELi2EN4cute5tupleIJNS5_1CILi128EEES8_NS7_ILi64EEEEEENS_6half_tEfNS_4arch4Sm80ELb1ELb0ELb1ELb1ELb1ELb0ELb0ELb0ELi2ELi4ELi4ELi4ELb0EEENS1_21CollectiveEpilogueBwdISA_SB_SD_Li256ELb1ELb0ELi2EEENS1_25SingleTileBwdLPTSchedulerILb1ELi128ELb1EEEEEEEEEvNT_6ParamsE$_ZZN4cute7crd2crdINS_5tupleIJiiiNS_1CILi0EEEEEENS1_IJNS2_ILi32EEENS2_ILi4EEENS2_ILi2EEENS2_ILi1EEEEEENS1_IJS8_S8_S8_S8_EEEEEDaRKT_RKT0_RKT1_ENKUlRKT_RKT0_RKT1_E_clIiS5_S8_EEDaSM_SP_SS_:
[----:B------:R-:W-:Y:S02]  /*b370*/  MOV R24, R12 ;  /* 0x0000000c00187202 */ /* 0x000fe40000000f00 */
[----:B------:R-:W-:-:S04]  /*b380*/  MOV R25, 0x0 ;  /* 0x0000000000197802 */ /* 0x000fc80000000f00 */
[----:B------:R-:W-:Y:S05]  /*b390*/  RET.REL.NODEC R24 `(_ZN7cutlass13device_kernelIN5flash19enable_sm80_to_sm89INS1_16FlashAttnBwdSm80INS1_25CollectiveMainloopBwdSm80ILi2ELi2EN4cute5tupleIJNS5_1CILi128EEES8_NS7_ILi64EEEEEENS_6half_tEfNS_4arch4Sm80ELb1ELb0ELb1ELb1ELb1ELb0ELb0ELb0ELi2ELi4ELi4ELi4ELb0EEENS1_21CollectiveEpilogueBwdISA_SB_SD_Li256ELb1ELb0ELi2EEENS1_25SingleTileBwdLPTSchedulerILb1ELi128ELb1EEEEEEEEEvNT_6ParamsE) ;  /* 0xffff4c6018007950 */ /* 0x000fea0003c3ffff */
        .type           $_ZN7cutlass13device_kernelIN5flash19enable_sm80_to_sm89INS1_16FlashAttnBwdSm80INS1_25CollectiveMainloopBwdSm80ILi2ELi2EN4cute5tupleIJNS5_1CILi128EEES8_NS7_ILi64EEEEEENS_6half_tEfNS_4arch4Sm80ELb1ELb0ELb1ELb1ELb1ELb0ELb0ELb0ELi2ELi4ELi4ELi4ELb0EEENS1_21CollectiveEpilogueBwdISA_SB_SD_Li256ELb1ELb0ELi2EEENS1_25SingleTileBwdLPTSchedulerILb1ELi128ELb1EEEEEEEEEvNT_6ParamsE$_ZZN4cute7crd2crdINS_5tupleIJiiiNS_1CILi0EEEEEENS1_IJNS2_ILi32EEENS2_ILi4EEENS2_ILi2EEENS2_ILi1EEEEEENS1_IJS8_S8_S8_S8_EEEEEDaRKT_RKT0_RKT1_ENKUlRKT_RKT0_RKT1_E_clIiS6_S8_EEDaSM_SP_SS_,@function
        .size           $_ZN7cutlass13device_kernelIN5flash19enable_sm80_to_sm89INS1_16FlashAttnBwdSm80INS1_25CollectiveMainloopBwdSm80ILi2ELi2EN4cute5tupleIJNS5_1CILi128EEES8_NS7_ILi64EEEEEENS_6half_tEfNS_4arch4Sm80ELb1ELb0ELb1ELb1ELb1ELb0ELb0ELb0ELi2ELi4ELi4ELi4ELb0EEENS1_21CollectiveEpilogueBwdISA_SB_SD_Li256ELb1ELb0ELi2EEENS1_25SingleTileBwdLPTSchedulerILb1ELi128ELb1EEEEEEEEEvNT_6ParamsE$_ZZN4cute7crd2crdINS_5tupleIJiiiNS_1CILi0EEEEEENS1_IJNS2_ILi32EEENS2_ILi4EEENS2_ILi2EEENS2_ILi1EEEEEENS1_IJS8_S8_S8_S8_EEEEEDaRKT_RKT0_RKT1_ENKUlRKT_RKT0_RKT1_E_clIiS6_S8_EEDaSM_SP_SS_,($_ZN7cutlass13device_kernelIN5flash19enable_sm80_to_sm89INS1_16FlashAttnBwdSm80INS1_25CollectiveMainloopBwdSm80ILi2ELi2EN4cute5tupleIJNS5_1CILi128EEES8_NS7_ILi64EEEEEENS_6half_tEfNS_4arch4Sm80ELb1ELb0ELb1ELb1ELb1ELb0ELb0ELb0ELi2ELi4ELi4ELi4ELb0EEENS1_21CollectiveEpilogueBwdISA_SB_SD_Li256ELb1ELb0ELi2EEENS1_25SingleTileBwdLPTSchedulerILb1ELi128ELb1EEEEEEEEEvNT_6ParamsE$_ZZN4cute7crd2crdINS_5tupleIJiiiNS_1CILi0EEEEEENS1_IJNS2_ILi32EEENS2_ILi4EEENS2_ILi2EEENS2_ILi1EEEEEENS1_IJS8_S8_S8_S8_EEEEEDaRKT_RKT0_RKT1_ENKUlRKT_RKT0_RKT1_E_clIiS7_S8_EEDaSM_SP_SS_ - $_ZN7cutlass13device_kernelIN5flash19enable_sm80_to_sm89INS1_16FlashAttnBwdSm80INS1_25CollectiveMainloopBwdSm80ILi2ELi2EN4cute5tupleIJNS5_1CILi128EEES8_NS7_ILi64EEEEEENS_6half_tEfNS_4arch4Sm80ELb1ELb0ELb1ELb1ELb1ELb0ELb0ELb0ELi2ELi4ELi4ELi4ELb0EEENS1_21CollectiveEpilogueBwdISA_SB_SD_Li256ELb1ELb0ELi2EEENS1_25SingleTileBwdLPTSchedulerILb1ELi128ELb1EEEEEEEEEvNT_6ParamsE$_ZZN4cute7crd2crdINS_5tupleIJiiiNS_1CILi0EEEEEENS1_IJNS2_ILi32EEENS2_ILi4EEENS2_ILi2EEENS2_ILi1EEEEEENS1_IJS8_S8_S8_S8_EEEEEDaRKT_RKT0_RKT1_ENKUlRKT_RKT0_RKT1_E_clIiS6_S8_EEDaSM_SP_SS_)
$_ZN7cutlass13device_kernelIN5flash19enable_sm80_to_sm89INS1_16FlashAttnBwdSm80INS1_25CollectiveMainloopBwdSm80ILi2ELi2EN4cute5tupleIJNS5_1CILi128EEES8_NS7_ILi64EEEEEENS_6half_tEfNS_4arch4Sm80ELb1ELb0ELb1ELb1ELb1ELb0ELb0ELb0ELi2ELi4ELi4ELi4ELb0EEENS1_21CollectiveEpilogueBwdISA_SB_SD_Li256ELb1ELb0ELi2EEENS1_25SingleTileBwdLPTSchedulerILb1ELi128ELb1EEEEEEEEEvNT_6ParamsE$_ZZN4cute7crd2crdINS_5tupleIJiiiNS_1CILi0EEEEEENS1_IJNS2_ILi32EEENS2_ILi4EEENS2_ILi2EEENS2_ILi1EEEEEENS1_IJS8_S8_S8_S8_EEEEEDaRKT_RKT0_RKT1_ENKUlRKT_RKT0_RKT1_E_clIiS6_S8_EEDaSM_SP_SS_:
[----:B------:R-:W-:Y:S02]  /*b3a0*/  MOV R24, R12 ;  /* 0x0000000c00187202 */ /* 0x000fe40000000f00 */
[----:B------:R-:W-:-:S04]  /*b3b0*/  MOV R25, 0x0 ;  /* 0x0000000000197802 */ /* 0x000fc80000000f00 */
[----:B------:R-:W-:Y:S05]  /*b3c0*/  RET.REL.NODEC R24 `(_ZN7cutlass13device_kernelIN5flash19enable_sm80_to_sm89INS1_16FlashAttnBwdSm80INS1_25CollectiveMainloopBwdSm80ILi2ELi2EN4cute5tupleIJNS5_1CILi128EEES8_NS7_ILi64EEEEEENS_6half_tEfNS_4arch4Sm80ELb1ELb0ELb1ELb1ELb1ELb0ELb0ELb0ELi2ELi4ELi4ELi4ELb0EEENS1_21CollectiveEpilogueBwdISA_SB_SD_Li256ELb1ELb0ELi2EEENS1_25SingleTileBwdLPTSchedulerILb1ELi128ELb1EEEEEEEEEvNT_6ParamsE) ;  /* 0xffff4c3018007950 */ /* 0x000fea0003c3ffff */
        .type           $_ZN7cutlass13device_kernelIN5flash19enable_sm80_to_sm89INS1_16FlashAttnBwdSm80INS1_25CollectiveMainloopBwdSm80ILi2ELi2EN4cute5tupleIJNS5_1CILi128EEES8_NS7_ILi64EEEEEENS_6half_tEfNS_4arch4Sm80ELb1ELb0ELb1ELb1ELb1ELb0ELb0ELb0ELi2ELi4ELi4ELi4ELb0EEENS1_21CollectiveEpilogueBwdISA_SB_SD_Li256ELb1ELb0ELi2EEENS1_25SingleTileBwdLPTSchedulerILb1ELi128ELb1EEEEEEEEEvNT_6ParamsE$_ZZN4cute7crd2crdINS_5tupleIJiiiNS_1CILi0EEEEEENS1_IJNS2_ILi32EEENS2_ILi4EEENS2_ILi2EEENS2_ILi1EEEEEENS1_IJS8_S8_S8_S8_EEEEEDaRKT_RKT0_RKT1_ENKUlRKT_RKT0_RKT1_E_clIiS7_S8_EEDaSM_SP_SS_,@function
        .size           $_ZN7cutlass13device_kernelIN5flash19enable_sm80_to_sm89INS1_16FlashAttnBwdSm80INS1_25CollectiveMainloopBwdSm80ILi2ELi2EN4cute5tupleIJNS5_1CILi128EEES8_NS7_ILi64EEEEEENS_6half_tEfNS_4arch4Sm80ELb1ELb0ELb1ELb1ELb1ELb0ELb0ELb0ELi2ELi4ELi4ELi4ELb0EEENS1_21CollectiveEpilogueBwdISA_SB_SD_Li256ELb1ELb0ELi2EEENS1_25SingleTileBwdLPTSchedulerILb1ELi128ELb1EEEEEEEEEvNT_6ParamsE$_ZZN4cute7crd2crdINS_5tupleIJiiiNS_1CILi0EEEEEENS1_IJNS2_ILi32EEENS2_ILi4EEENS2_ILi2EEENS2_ILi1EEEEEENS1_IJS8_S8_S8_S8_EEEEEDaRKT_RKT0_RKT1_ENKUlRKT_RKT0_RKT1_E_clIiS7_S8_EEDaSM_SP_SS_,($_ZN7cutlass13device_kernelIN5flash19enable_sm80_to_sm89INS1_16FlashAttnBwdSm80INS1_25CollectiveMainloopBwdSm80ILi2ELi2EN4cute5tupleIJNS5_1CILi128EEES8_NS7_ILi64EEEEEENS_6half_tEfNS_4arch4Sm80ELb1ELb0ELb1ELb1ELb1ELb0ELb0ELb0ELi2ELi4ELi4ELi4ELb0EEENS1_21CollectiveEpilogueBwdISA_SB_SD_Li256ELb1ELb0ELi2EEENS1_25SingleTileBwdLPTSchedulerILb1ELi128ELb1EEEEEEEEEvNT_6ParamsE$_ZZN4cute7flattenINS_5tupleIJNS1_IJNS_1CILi0EEENS1_IJNS2_ILi1EEENS2_ILi512EEEiEEEEEENS2_ILi4096EEENS1_IJiNS2_ILi8192EEEEEEEEEEEDaRKT_ENKUlRKT_E_clIS7_EEDaSH_ - $_ZN7cutlass13device_kernelIN5flash19enable_sm80_to_sm89INS1_16FlashAttnBwdSm80INS1_25CollectiveMainloopBwdSm80ILi2ELi2EN4cute5tupleIJNS5_1CILi128EEES8_NS7_ILi64EEEEEENS_6half_tEfNS_4arch4Sm80ELb1ELb0ELb1ELb1ELb1ELb0ELb0ELb0ELi2ELi4ELi4ELi4ELb0EEENS1_21CollectiveEpilogueBwdISA_SB_SD_Li256ELb1ELb0ELi2EEENS1_25SingleTileBwdLPTSchedulerILb1ELi128ELb1EEEEEEEEEvNT_6ParamsE$_ZZN4cute7crd2crdINS_5tupleIJiiiNS_1CILi0EEEEEENS1_IJNS2_ILi32EEENS2_ILi4EEENS2_ILi2EEENS2_ILi1EEEEEENS1_IJS8_S8_S8_S8_EEEEEDaRKT_RKT0_RKT1_ENKUlRKT_RKT0_RKT1_E_clIiS7_S8_EEDaSM_SP_SS_)
$_ZN7cutlass13device_kernelIN5flash19enable_sm80_to_sm89INS1_16FlashAttnBwdSm80INS1_25CollectiveMainloopBwdSm80ILi2ELi2EN4cute5tupleIJNS5_1CILi128EEES8_NS7_ILi64EEEEEENS_6half_tEfNS_4arch4Sm80ELb1ELb0ELb1ELb1ELb1ELb0ELb0ELb0ELi2ELi4ELi4ELi4ELb0EEENS1_21CollectiveEpilogueBwdISA_SB_SD_Li256ELb1ELb0ELi2EEENS1_25SingleTileBwdLPTSchedulerILb1ELi128ELb1EEEEEEEEEvNT_6ParamsE$_ZZN4cute7crd2crdINS_5tupleIJiiiNS_1CILi0EEEEEENS1_IJNS2_ILi32EEENS2_ILi4EEENS2_ILi2EEENS2_ILi1EEEEEENS1_IJS8_S8_S8_S8_EEEEEDaRKT_RKT0_RKT1_ENKUlRKT_RKT0_RKT1_E_clIiS7_S8_EEDaSM_SP_SS_:
[----:B------:R-:W-:Y:S02]  /*b3d0*/  MOV R24, R12 ;  /* 0x0000000c00187202 */ /* 0x000fe40000000f00 */
[----:B------:R-:W-:-:S04]  /*b3e0*/  MOV R25, 0x0 ;  /* 0x0000000000197802 */ /* 0x000fc80000000f00 */
[----:B------:R-:W-:Y:S05]  /*b3f0*/  RET.REL.NODEC R24 `(_ZN7cutlass13device_kernelIN5flash19enable_sm80_to_sm89INS1_16FlashAttnBwdSm80INS1_25CollectiveMainloopBwdSm80ILi2ELi2EN4cute5tupleIJNS5_1CILi128EEES8_NS7_ILi64EEEEEENS_6half_tEfNS_4arch4Sm80ELb1ELb0ELb1ELb1ELb1ELb0ELb0ELb0ELi2ELi4ELi4ELi4ELb0EEENS1_21CollectiveEpilogueBwdISA_SB_SD_Li256ELb1ELb0ELi2EEENS1_25SingleTileBwdLPTSchedulerILb1ELi128ELb1EEEEEEEEEvNT_6ParamsE) ;  /* 0xffff4c0018007950 */ /* 0x000fea0003c3ffff */
        .type           $_ZN7cutlass13device_kernelIN5flash19enable_sm80_to_sm89INS1_16FlashAttnBwdSm80INS1_25CollectiveMainloopBwdSm80ILi2ELi2EN4cute5tupleIJNS5_1CILi128EEES8_NS7_ILi64EEEEEENS_6half_tEfNS_4arch4Sm80ELb1ELb0ELb1ELb1ELb1ELb0ELb0ELb0ELi2ELi4ELi4ELi4ELb0EEENS1_21CollectiveEpilogueBwdISA_SB_SD_Li256ELb1ELb0ELi2EEENS1_25SingleTileBwdLPTSchedulerILb1ELi128ELb1EEEEEEEEEvNT_6ParamsE$_ZZN4cute7flattenINS_5tupleIJNS1_IJNS_1CILi0EEENS1_IJNS2_ILi1EEENS2_ILi512EEEiEEEEEENS2_ILi4096EEENS1_IJiNS2_ILi8192EEEEEEEEEEEDaRKT_ENKUlRKT_E_clIS7_EEDaSH_,@function
        .size           $_ZN7cutlass13device_kernelIN5flash19enable_sm80_to_sm89INS1_16FlashAttnBwdSm80INS1_25CollectiveMainloopBwdSm80ILi2ELi2EN4cute5tupleIJNS5_1CILi128EEES8_NS7_ILi64EEEEEENS_6half_tEfNS_4arch4Sm80ELb1ELb0ELb1ELb1ELb1ELb0ELb0ELb0ELi2ELi4ELi4ELi4ELb0EEENS1_21CollectiveEpilogueBwdISA_SB_SD_Li256ELb1ELb0ELi2EEENS1_25SingleTileBwdLPTSchedulerILb1ELi128ELb1EEEEEEEEEvNT_6ParamsE$_ZZN4cute7flattenINS_5tupleIJNS1_IJNS_1CILi0EEENS1_IJNS2_ILi1EEENS2_ILi512EEEiEEEEEENS2_ILi4096EEENS1_IJiNS2_ILi8192EEEEEEEEEEEDaRKT_ENKUlRKT_E_clIS7_EEDaSH_,($_ZN7cutlass13device_kernelIN5flash19enable_sm80_to_sm89INS1_16FlashAttnBwdSm80INS1_25CollectiveMainloopBwdSm80ILi2ELi2EN4cute5tupleIJNS5_1CILi128EEES8_NS7_ILi64EEEEEENS_6half_tEfNS_4arch4Sm80ELb1ELb0ELb1ELb1ELb1ELb0ELb0ELb0ELi2ELi4ELi4ELi4ELb0EEENS1_21CollectiveEpilogueBwdISA_SB_SD_Li256ELb1ELb0ELi2EEENS1_25SingleTileBwdLPTSchedulerILb1ELi128ELb1EEEEEEEEEvNT_6ParamsE$_ZZN4cute7flattenINS_5tupleIJNS1_IJNS_1CILi0EEENS1_IJNS2_ILi1EEENS2_ILi512EEEiEEEEEENS2_ILi4096EEENS1_IJiNS2_ILi8192EEEEEEEEEEEDaRKT_ENKUlRKT_E_clISA_EEDaSH_ - $_ZN7cutlass13device_kernelIN5flash19enable_sm80_to_sm89INS1_16FlashAttnBwdSm80INS1_25CollectiveMainloopBwdSm80ILi2ELi2EN4cute5tupleIJNS5_1CILi128EEES8_NS7_ILi64EEEEEENS_6half_tEfNS_4arch4Sm80ELb1ELb0ELb1ELb1ELb1ELb0ELb0ELb0ELi2ELi4ELi4ELi4ELb0EEENS1_21CollectiveEpilogueBwdISA_SB_SD_Li256ELb1ELb0ELi2EEENS1_25SingleTileBwdLPTSchedulerILb1ELi128ELb1EEEEEEEEEvNT_6ParamsE$_ZZN4cute7flattenINS_5tupleIJNS1_IJNS_1CILi0EEENS1_IJNS2_ILi1EEENS2_ILi512EEEiEEEEEENS2_ILi4096EEENS1_IJiNS2_ILi8192EEEEEEEEEEEDaRKT_ENKUlRKT_E_clIS7_EEDaSH_)
$_ZN7cutlass13device_kernelIN5flash19enable_sm80_to_sm89INS1_16FlashAttnBwdSm80INS1_25CollectiveMainloopBwdSm80ILi2ELi2EN4cute5tupleIJNS5_1CILi128EEES8_NS7_ILi64EEEEEENS_6half_tEfNS_4arch4Sm80ELb1ELb0ELb1ELb1ELb1ELb0ELb0ELb0ELi2ELi4ELi4ELi4ELb0EEENS1_21CollectiveEpilogueBwdISA_SB_SD_Li256ELb1ELb0ELi2EEENS1_25SingleTileBwdLPTSchedulerILb1ELi128ELb1EEEEEEEEEvNT_6ParamsE$_ZZN4cute7flattenINS_5tupleIJNS1_IJNS_1CILi0EEENS1_IJNS2_ILi1EEENS2_ILi512EEEiEEEEEENS2_ILi4096EEENS1_IJiNS2_ILi8192EEEEEEEEEEEDaRKT_ENKUlRKT_E_clIS7_EEDaSH_:
[----:B------:R-:W-:-:S04]  /*b400*/  MOV R3, 0x0 ;  /* 0x0000000000037802 */ /* 0x000fc80000000f00 */
[----:B------:R-:W-:Y:S05]  /*b410*/  RET.REL.NODEC R2 `(_ZN7cutlass13device_kernelIN5flash19enable_sm80_to_sm89INS1_16FlashAttnBwdSm80INS1_25CollectiveMainloopBwdSm80ILi2ELi2EN4cute5tupleIJNS5_1CILi128EEES8_NS7_ILi64EEEEEENS_6half_tEfNS_4arch4Sm80ELb1ELb0ELb1ELb1ELb1ELb0ELb0ELb0ELi2ELi4ELi4ELi4ELb0EEENS1_21CollectiveEpilogueBwdISA_SB_SD_Li256ELb1ELb0ELi2EEENS1_25SingleTileBwdLPTSchedulerILb1ELi128ELb1EEEEEEEEEvNT_6ParamsE) ;  /* 0xffff4be002007950 */ /* 0x000fea0003c3ffff */
        .type           $_ZN7cutlass13device_kernelIN5flash19enable_sm80_to_sm89INS1_16FlashAttnBwdSm80INS1_25CollectiveMainloopBwdSm80ILi2ELi2EN4cute5tupleIJNS5_1CILi128EEES8_NS7_ILi64EEEEEENS_6half_tEfNS_4arch4Sm80ELb1ELb0ELb1ELb1ELb1ELb0ELb0ELb0ELi2ELi4ELi4ELi4ELb0EEENS1_21CollectiveEpilogueBwdISA_SB_SD_Li256ELb1ELb0ELi2EEENS1_25SingleTileBwdLPTSchedulerILb1ELi128ELb1EEEEEEEEEvNT_6ParamsE$_ZZN4cute7flattenINS_5tupleIJNS1_IJNS_1CILi0EEENS1_IJNS2_ILi1EEENS2_ILi512EEEiEEEEEENS2_ILi4096EEENS1_IJiNS2_ILi8192EEEEEEEEEEEDaRKT_ENKUlRKT_E_clISA_EEDaSH_,@function
        .size           $_ZN7cutlass13device_kernelIN5flash19enable_sm80_to_sm89INS1_16FlashAttnBwdSm80INS1_25CollectiveMainloopBwdSm80ILi2ELi2EN4cute5tupleIJNS5_1CILi128EEES8_NS7_ILi64EEEEEENS_6half_tEfNS_4arch4Sm80ELb1ELb0ELb1ELb1ELb1ELb0ELb0ELb0ELi2ELi4ELi4ELi4ELb0EEENS1_21CollectiveEpilogueBwdISA_SB_SD_Li256ELb1ELb0ELi2EEENS1_25SingleTileBwdLPTSchedulerILb1ELi128ELb1EEEEEEEEEvNT_6ParamsE$_ZZN4cute7flattenINS_5tupleIJNS1_IJNS_1CILi0EEENS1_IJNS2_ILi1EEENS2_ILi512EEEiEEEEEENS2_ILi4096EEENS1_IJiNS2_ILi8192EEEEEEEEEEEDaRKT_ENKUlRKT_E_clISA_EEDaSH_,($_ZN7cutlass13device_kernelIN5flash19enable_sm80_to_sm89INS1_16FlashAttnBwdSm80INS1_25CollectiveMainloopBwdSm80ILi2ELi2EN4cute5tupleIJNS5_1CILi128EEES8_NS7_ILi64EEEEEENS_6half_tEfNS_4arch4Sm80ELb1ELb0ELb1ELb1ELb1ELb0ELb0ELb0ELi2ELi4ELi4ELi4ELb0EEENS1_21CollectiveEpilogueBwdISA_SB_SD_Li256ELb1ELb0ELi2EEENS1_25SingleTileBwdLPTSchedulerILb1ELi128ELb1EEEEEEEEEvNT_6ParamsE$_ZZN4cute7flattenINS_5tupleIJNS_1CILi1EEENS1_IJNS2_ILi8EEEiiEEENS2_ILi64EEENS1_IJiNS2_ILi144EEENS2_ILi288EEEEEENS2_ILi512EEEEEEEEDaRKT_ENKUlRKT_E_clIS5_EEDaSH_ - $_ZN7cutlass13device_kernelIN5flash19enable_sm80_to_sm89INS1_16FlashAttnBwdSm80INS1_25CollectiveMainloopBwdSm80ILi2ELi2EN4cute5tupleIJNS5_1CILi128EEES8_NS7_ILi64EEEEEENS_6half_tEfNS_4arch4Sm80ELb1ELb0ELb1ELb1ELb1ELb0ELb0ELb0ELi2ELi4ELi4ELi4ELb0EEENS1_21CollectiveEpilogueBwdISA_SB_SD_Li256ELb1ELb0ELi2EEENS1_25SingleTileBwdLPTSchedulerILb1ELi128ELb1EEEEEEEEEvNT_6ParamsE$_ZZN4cute7flattenINS_5tupleIJNS1_IJNS_1CILi0EEENS1_IJNS2_ILi1EEENS2_ILi512EEEiEEEEEENS2_ILi4096EEENS1_IJiNS2_ILi8192EEEEEEEEEEEDaRKT_ENKUlRKT_E_clISA_EEDaSH_)
$_ZN7cutlass13device_kernelIN5flash19enable_sm80_to_sm89INS1_16FlashAttnBwdSm80INS1_25CollectiveMainloopBwdSm80ILi2ELi2EN4cute5tupleIJNS5_1CILi128EEES8_NS7_ILi64EEEEEENS_6half_tEfNS_4arch4Sm80ELb1ELb0ELb1ELb1ELb1ELb0ELb0ELb0ELi2ELi4ELi4ELi4ELb0EEENS1_21CollectiveEpilogueBwdISA_SB_SD_Li256ELb1ELb0ELi2EEENS1_25SingleTileBwdLPTSchedulerILb1ELi128ELb1EEEEEEEEEvNT_6ParamsE$_ZZN4cute7flattenINS_5tupleIJNS1_IJNS_1CILi0EEENS1_IJNS2_ILi1EEENS2_ILi512EEEiEEEEEENS2_ILi4096EEENS1_IJiNS2_ILi8192EEEEEEEEEEEDaRKT_ENKUlRKT_E_clISA_EEDaSH_:
[----:B------:R-:W-:-:S04]  /*b420*/  MOV R3, 0x0 ;  /* 0x0000000000037802 */ /* 0x000fc80000000f00 */
[----:B------:R-:W-:Y:S05]  /*b430*/  RET.REL.NODEC R2 `(_ZN7cutlass13device_kernelIN5flash19enable_sm80_to_sm89INS1_16FlashAttnBwdSm80INS1_25CollectiveMainloopBwdSm80ILi2ELi2EN4cute5tupleIJNS5_1CILi128EEES8_NS7_ILi64EEEEEENS_6half_tEfNS_4arch4Sm80ELb1ELb0ELb1ELb1ELb1ELb0ELb0ELb0ELi2ELi4ELi4ELi4ELb0EEENS1_21CollectiveEpilogueBwdISA_SB_SD_Li256ELb1ELb0ELi2EEENS1_25SingleTileBwdLPTSchedulerILb1ELi128ELb1EEEEEEEEEvNT_6ParamsE) ;  /* 0xffff4bc002007950 */ /* 0x000fea0003c3ffff */
        .type           $_ZN7cutlass13device_kernelIN5flash19enable_sm80_to_sm89INS1_16FlashAttnBwdSm80INS1_25CollectiveMainloopBwdSm80ILi2ELi2EN4cute5tupleIJNS5_1CILi128EEES8_NS7_ILi64EEEEEENS_6half_tEfNS_4arch4Sm80ELb1ELb0ELb1ELb1ELb1ELb0ELb0ELb0ELi2ELi4ELi4ELi4ELb0EEENS1_21CollectiveEpilogueBwdISA_SB_SD_Li256ELb1ELb0ELi2EEENS1_25SingleTileBwdLPTSchedulerILb1ELi128ELb1EEEEEEEEEvNT_6ParamsE$_ZZN4cute7flattenINS_5tupleIJNS_1CILi1EEENS1_IJNS2_ILi8EEEiiEEENS2_ILi64EEENS1_IJiNS2_ILi144EEENS2_ILi288EEEEEENS2_ILi512EEEEEEEEDaRKT_ENKUlRKT_E_clIS5_EEDaSH_,@function
        .size           $_ZN7cutlass13device_kernelIN5flash19enable_sm80_to_sm89INS1_16FlashAttnBwdSm80INS1_25CollectiveMainloopBwdSm80ILi2ELi2EN4cute5tupleIJNS5_1CILi128EEES8_NS7_ILi64EEEEEENS_6half_tEfNS_4arch4Sm80ELb1ELb0ELb1ELb1ELb1ELb0ELb0ELb0ELi2ELi4ELi4ELi4ELb0EEENS1_21CollectiveEpilogueBwdISA_SB_SD_Li256ELb1ELb0ELi2EEENS1_25SingleTileBwdLPTSchedulerILb1ELi128ELb1EEEEEEEEEvNT_6ParamsE$_ZZN4cute7flattenINS_5tupleIJNS_1CILi1EEENS1_IJNS2_ILi8EEEiiEEENS2_ILi64EEENS1_IJiNS2_ILi144EEENS2_ILi288EEEEEENS2_ILi512EEEEEEEEDaRKT_ENKUlRKT_E_clIS5_EEDaSH_,($_ZN7cutlass13device_kernelIN5flash19enable_sm80_to_sm89INS1_16FlashAttnBwdSm80INS1_25CollectiveMainloopBwdSm80ILi2ELi2EN4cute5tupleIJNS5_1CILi128EEES8_NS7_ILi64EEEEEENS_6half_tEfNS_4arch4Sm80ELb1ELb0ELb1ELb1ELb1ELb0ELb0ELb0ELi2ELi4ELi4ELi4ELb0EEENS1_21CollectiveEpilogueBwdISA_SB_SD_Li256ELb1ELb0ELi2EEENS1_25SingleTileBwdLPTSchedulerILb1ELi128ELb1EEEEEEEEEvNT_6ParamsE$_ZZN4cute7flattenINS_5tupleIJNS_1CILi1EEENS1_IJNS2_ILi8EEEiiEEENS2_ILi64EEENS1_IJiNS2_ILi144EEENS2_ILi288EEEEEENS2_ILi512EEEEEEEEDaRKT_ENKUlRKT_E_clIS9_EEDaSH_ - $_ZN7cutlass13device_kernelIN5flash19enable_sm80_to_sm89INS1_16FlashAttnBwdSm80INS1_25CollectiveMainloopBwdSm80ILi2ELi2EN4cute5tupleIJNS5_1CILi128EEES8_NS7_ILi64EEEEEENS_6half_tEfNS_4arch4Sm80ELb1ELb0ELb1ELb1ELb1ELb0ELb0ELb0ELi2ELi4ELi4ELi4ELb0EEENS1_21CollectiveEpilogueBwdISA_SB_SD_Li256ELb1ELb0ELi2EEENS1_25SingleTileBwdLPTSchedulerILb1ELi128ELb1EEEEEEEEEvNT_6ParamsE$_ZZN4cute7flattenINS_5tupleIJNS_1CILi1EEENS1_IJNS2_ILi8EEEiiEEENS2_ILi64EEENS1_IJiNS2_ILi144EEENS2_ILi288EEEEEENS2_ILi512EEEEEEEEDaRKT_ENKUlRKT_E_clIS5_EEDaSH_)
$_ZN7cutlass13device_kernelIN5flash19enable_sm80_to_sm89INS1_16FlashAttnBwdSm80INS1_25CollectiveMainloopBwdSm80ILi2ELi2EN4cute5tupleIJNS5_1CILi128EEES8_NS7_ILi64EEEEEENS_6half_tEfNS_4arch4Sm80ELb1ELb0ELb1ELb1ELb1ELb0ELb0ELb0ELi2ELi4ELi4ELi4ELb0EEENS1_21CollectiveEpilogueBwdISA_SB_SD_Li256ELb1ELb0ELi2EEENS1_25SingleTileBwdLPTSchedulerILb1ELi128ELb1EEEEEEEEEvNT_6ParamsE$_ZZN4cute7flattenINS_5tupleIJNS_1CILi1EEENS1_IJNS2_ILi8EEEiiEEENS2_ILi64EEENS1_IJiNS2_ILi144EEENS2_ILi288EEEEEENS2_ILi512EEEEEEEEDaRKT_ENKUlRKT_E_clIS5_EEDaSH_:
[----:B------:R-:W-:Y:S02]  /*b440*/  MOV R34, R4 ;  /* 0x0000000400227202 */ /* 0x000fe40000000f00 */
[----:B------:R-:W-:Y:S02]  /*b450*/  MOV R35, 0x0 ;  /* 0x0000000000237802 */ /* 0x000fe40000000f00 */
[----:B------:R-:W-:Y:S02]  /*b460*/  MOV R5, R3 ;  /* 0x0000000300057202 */ /* 0x000fe40000000f00 */
[----:B------:R-:W-:Y:S05]  /*b470*/  RET.REL.NODEC R34 `(_ZN7cutlass13device_kernelIN5flash19enable_sm80_to_sm89INS1_16FlashAttnBwdSm80INS1_25CollectiveMainloopBwdSm80ILi2ELi2EN4cute5tupleIJNS5_1CILi128EEES8_NS7_ILi64EEEEEENS_6half_tEfNS_4arch4Sm80ELb1ELb0ELb1ELb1ELb1ELb0ELb0ELb0ELi2ELi4ELi4ELi4ELb0EEENS1_21CollectiveEpilogueBwdISA_SB_SD_Li256ELb1ELb0ELi2EEENS1_25SingleTileBwdLPTSchedulerILb1ELi128ELb1EEEEEEEEEvNT_6ParamsE) ;  /* 0xffff4b8022007950 */ /* 0x000fea0003c3ffff */
        .type           $_ZN7cutlass13device_kernelIN5flash19enable_sm80_to_sm89INS1_16FlashAttnBwdSm80INS1_25CollectiveMainloopBwdSm80ILi2ELi2EN4cute5tupleIJNS5_1CILi128EEES8_NS7_ILi64EEEEEENS_6half_tEfNS_4arch4Sm80ELb1ELb0ELb1ELb1ELb1ELb0ELb0ELb0ELi2ELi4ELi4ELi4ELb0EEENS1_21CollectiveEpilogueBwdISA_SB_SD_Li256ELb1ELb0ELi2EEENS1_25SingleTileBwdLPTSchedulerILb1ELi128ELb1EEEEEEEEEvNT_6ParamsE$_ZZN4cute7flattenINS_5tupleIJNS_1CILi1EEENS1_IJNS2_ILi8EEEiiEEENS2_ILi64EEENS1_IJiNS2_ILi144EEENS2_ILi288EEEEEENS2_ILi512EEEEEEEEDaRKT_ENKUlRKT_E_clIS9_EEDaSH_,@function
        .size           $_ZN7cutlass13device_kernelIN5flash19enable_sm80_to_sm89INS1_16FlashAttnBwdSm80INS1_25CollectiveMainloopBwdSm80ILi2ELi2EN4cute5tupleIJNS5_1CILi128EEES8_NS7_ILi64EEEEEENS_6half_tEfNS_4arch4Sm80ELb1ELb0ELb1ELb1ELb1ELb0ELb0ELb0ELi2ELi4ELi4ELi4ELb0EEENS1_21CollectiveEpilogueBwdISA_SB_SD_Li256ELb1ELb0ELi2EEENS1_25SingleTileBwdLPTSchedulerILb1ELi128ELb1EEEEEEEEEvNT_6ParamsE$_ZZN4cute7flattenINS_5tupleIJNS_1CILi1EEENS1_IJNS2_ILi8EEEiiEEENS2_ILi64EEENS1_IJiNS2_ILi144EEENS2_ILi288EEEEEENS2_ILi512EEEEEEEEDaRKT_ENKUlRKT_E_clIS9_EEDaSH_,($_ZN7cutlass13device_kernelIN5flash19enable_sm80_to_sm89INS1_16FlashAttnBwdSm80INS1_25CollectiveMainloopBwdSm80ILi2ELi2EN4cute5tupleIJNS5_1CILi128EEES8_NS7_ILi64EEEEEENS_6half_tEfNS_4arch4Sm80ELb1ELb0ELb1ELb1ELb1ELb0ELb0ELb0ELi2ELi4ELi4ELi4ELb0EEENS1_21CollectiveEpilogueBwdISA_SB_SD_Li256ELb1ELb0ELi2EEENS1_25SingleTileBwdLPTSchedulerILb1ELi128ELb1EEEEEEEEEvNT_6ParamsE$_ZZN4cute7flattenINS_5tupleIJNS_1CILi1EEENS1_IJiiiEEENS2_ILi64EEENS1_IJNS2_ILi72EEENS2_ILi144EEENS2_ILi288EEEEEENS2_ILi512EEEEEEEEDaRKT_ENKUlRKT_E_clIS4_EEDaSH_ - $_ZN7cutlass13device_kernelIN5flash19enable_sm80_to_sm89INS1_16FlashAttnBwdSm80INS1_25CollectiveMainloopBwdSm80ILi2ELi2EN4cute5tupleIJNS5_1CILi128EEES8_NS7_ILi64EEEEEENS_6half_tEfNS_4arch4Sm80ELb1ELb0ELb1ELb1ELb1ELb0ELb0ELb0ELi2ELi4ELi4ELi4ELb0EEENS1_21CollectiveEpilogueBwdISA_SB_SD_Li256ELb1ELb0ELi2EEENS1_25SingleTileBwdLPTSchedulerILb1ELi128ELb1EEEEEEEEEvNT_6ParamsE$_ZZN4cute7flattenINS_5tupleIJNS_1CILi1EEENS1_IJNS2_ILi8EEEiiEEENS2_ILi64EEENS1_IJiNS2_ILi144EEENS2_ILi288EEEEEENS2_ILi512EEEEEEEEDaRKT_ENKUlRKT_E_clIS9_EEDaSH_)
$_ZN7cutlass13device_kernelIN5flash19enable_sm80_to_sm89INS1_16FlashAttnBwdSm80INS1_25CollectiveMainloopBwdSm80ILi2ELi2EN4cute5tupleIJNS5_1CILi128EEES8_NS7_ILi64EEEEEENS_6half_tEfNS_4arch4Sm80ELb1ELb0ELb1ELb1ELb1ELb0ELb0ELb0ELi2ELi4ELi4ELi4ELb0EEENS1_21CollectiveEpilogueBwdISA_SB_SD_Li256ELb1ELb0ELi2EEENS1_25SingleTileBwdLPTSchedulerILb1ELi128ELb1EEEEEEEEEvNT_6ParamsE$_ZZN4cute7flattenINS_5tupleIJNS_1CILi1EEENS1_IJNS2_ILi8EEEiiEEENS2_ILi64EEENS1_IJiNS2_ILi144EEENS2_ILi288EEEEEENS2_ILi512EEEEEEEEDaRKT_ENKUlRKT_E_clIS9_EEDaSH_:
[----:B------:R-:W-:Y:S02]  /*b480*/  MOV R34, R4 ;  /* 0x0000000400227202 */ /* 0x000fe40000000f00 */
[----:B------:R-:W-:-:S04]  /*b490*/  MOV R35, 0x0 ;  /* 0x0000000000237802 */ /* 0x000fc80000000f00 */
[----:B------:R-:W-:Y:S05]  /*b4a0*/  RET.REL.NODEC R34 `(_ZN7cutlass13device_kernelIN5flash19enable_sm80_to_sm89INS1_16FlashAttnBwdSm80INS1_25CollectiveMainloopBwdSm80ILi2ELi2EN4cute5tupleIJNS5_1CILi128EEES8_NS7_ILi64EEEEEENS_6half_tEfNS_4arch4Sm80ELb1ELb0ELb1ELb1ELb1ELb0ELb0ELb0ELi2ELi4ELi4ELi4ELb0EEENS1_21CollectiveEpilogueBwdISA_SB_SD_Li256ELb1ELb0ELi2EEENS1_25SingleTileBwdLPTSchedulerILb1ELi128ELb1EEEEEEEEEvNT_6ParamsE) ;  /* 0xffff4b5022007950 */ /* 0x000fea0003c3ffff */
        .type           $_ZN7cutlass13device_kernelIN5flash19enable_sm80_to_sm89INS1_16FlashAttnBwdSm80INS1_25CollectiveMainloopBwdSm80ILi2ELi2EN4cute5tupleIJNS5_1CILi128EEES8_NS7_ILi64EEEEEENS_6half_tEfNS_4arch4Sm80ELb1ELb0ELb1ELb1ELb1ELb0ELb0ELb0ELi2ELi4ELi4ELi4ELb0EEENS1_21CollectiveEpilogueBwdISA_SB_SD_Li256ELb1ELb0ELi2EEENS1_25SingleTileBwdLPTSchedulerILb1ELi128ELb1EEEEEEEEEvNT_6ParamsE$_ZZN4cute7flattenINS_5tupleIJNS_1CILi1EEENS1_IJiiiEEENS2_ILi64EEENS1_IJNS2_ILi72EEENS2_ILi144EEENS2_ILi288EEEEEENS2_ILi512EEEEEEEEDaRKT_ENKUlRKT_E_clIS4_EEDaSH_,@function
        .size           $_ZN7cutlass13device_kernelIN5flash19enable_sm80_to_sm89INS1_16FlashAttnBwdSm80INS1_25CollectiveMainloopBwdSm80ILi2ELi2EN4cute5tupleIJNS5_1CILi128EEES8_NS7_ILi64EEEEEENS_6half_tEfNS_4arch4Sm80ELb1ELb0ELb1ELb1ELb1ELb0ELb0ELb0ELi2ELi4ELi4ELi4ELb0EEENS1_21CollectiveEpilogueBwdISA_SB_SD_Li256ELb1ELb0ELi2EEENS1_25SingleTileBwdLPTSchedulerILb1ELi128ELb1EEEEEEEEEvNT_6ParamsE$_ZZN4cute7flattenINS_5tupleIJNS_1CILi1EEENS1_IJiiiEEENS2_ILi64EEENS1_IJNS2_ILi72EEENS2_ILi144EEENS2_ILi288EEEEEENS2_ILi512EEEEEEEEDaRKT_ENKUlRKT_E_clIS4_EEDaSH_,($_ZN7cutlass13device_kernelIN5flash19enable_sm80_to_sm89INS1_16FlashAttnBwdSm80INS1_25CollectiveMainloopBwdSm80ILi2ELi2EN4cute5tupleIJNS5_1CILi128EEES8_NS7_ILi64EEEEEENS_6half_tEfNS_4arch4Sm80ELb1ELb0ELb1ELb1ELb1ELb0ELb0ELb0ELi2ELi4ELi4ELi4ELb0EEENS1_21CollectiveEpilogueBwdISA_SB_SD_Li256ELb1ELb0ELi2EEENS1_25SingleTileBwdLPTSchedulerILb1ELi128ELb1EEEEEEEEEvNT_6ParamsE$_ZZN4cute7idx2crdINS_5tupleIJiiNS_1CILi0EEEEEENS1_IJNS1_IJNS2_ILi4EEENS2_ILi8EEEEEENS2_ILi2EEENS2_ILi1EEEEEEEEDaRKT_RKT0_ENKUlRKT_RKT0_E_clIiS7_EEDaSJ_SM_ - $_ZN7cutlass13device_kernelIN5flash19enable_sm80_to_sm89INS1_16FlashAttnBwdSm80INS1_25CollectiveMainloopBwdSm80ILi2ELi2EN4cute5tupleIJNS5_1CILi128EEES8_NS7_ILi64EEEEEENS_6half_tEfNS_4arch4Sm80ELb1ELb0ELb1ELb1ELb1ELb0ELb0ELb0ELi2ELi4ELi4ELi4ELb0EEENS1_21CollectiveEpilogueBwdISA_SB_SD_Li256ELb1ELb0ELi2EEENS1_25SingleTileBwdLPTSchedulerILb1ELi128ELb1EEEEEEEEEvNT_6ParamsE$_ZZN4cute7flattenINS_5tupleIJNS_1CILi1EEENS1_IJiiiEEENS2_ILi64EEENS1_IJNS2_ILi72EEENS2_ILi144EEENS2_ILi288EEEEEENS2_ILi512EEEEEEEEDaRKT_ENKUlRKT_E_clIS4_EEDaSH_)
$_ZN7cutlass13device_kernelIN5flash19enable_sm80_to_sm89INS1_16FlashAttnBwdSm80INS1_25CollectiveMainloopBwdSm80ILi2ELi2EN4cute5tupleIJNS5_1CILi128EEES8_NS7_ILi64EEEEEENS_6half_tEfNS_4arch4Sm80ELb1ELb0ELb1ELb1ELb1ELb0ELb0ELb0ELi2ELi4ELi4ELi4ELb0EEENS1_21CollectiveEpilogueBwdISA_SB_SD_Li256ELb1ELb0ELi2EEENS1_25SingleTileBwdLPTSchedulerILb1ELi128ELb1EEEEEEEEEvNT_6ParamsE$_ZZN4cute7flattenINS_5tupleIJNS_1CILi1EEENS1_IJiiiEEENS2_ILi64EEENS1_IJNS2_ILi72EEENS2_ILi144EEENS2_ILi288EEEEEENS2_ILi512EEEEEEEEDaRKT_ENKUlRKT_E_clIS4_EEDaSH_:
[----:B------:R-:W-:Y:S02]  /*b4b0*/  MOV R36, R4 ;  /* 0x0000000400247202 */ /* 0x000fe40000000f00 */
[----:B------:R-:W-:-:S04]  /*b4c0*/  MOV R37, 0x0 ;  /* 0x0000000000257802 */ /* 0x000fc80000000f00 */
[----:B------:R-:W-:Y:S05]  /*b4d0*/  RET.REL.NODEC R36 `(_ZN7cutlass13device_kernelIN5flash19enable_sm80_to_sm89INS1_16FlashAttnBwdSm80INS1_25CollectiveMainloopBwdSm80ILi2ELi2EN4cute5tupleIJNS5_1CILi128EEES8_NS7_ILi64EEEEEENS_6half_tEfNS_4arch4Sm80ELb1ELb0ELb1ELb1ELb1ELb0ELb0ELb0ELi2ELi4ELi4ELi4ELb0EEENS1_21CollectiveEpilogueBwdISA_SB_SD_Li256ELb1ELb0ELi2EEENS1_25SingleTileBwdLPTSchedulerILb1ELi128ELb1EEEEEEEEEvNT_6ParamsE) ;  /* 0xffff4b2024007950 */ /* 0x000fea0003c3ffff */
        .type           $_ZN7cutlass13device_kernelIN5flash19enable_sm80_to_sm89INS1_16FlashAttnBwdSm80INS1_25CollectiveMainloopBwdSm80ILi2ELi2EN4cute5tupleIJNS5_1CILi128EEES8_NS7_ILi64EEEEEENS_6half_tEfNS_4arch4Sm80ELb1ELb0ELb1ELb1ELb1ELb0ELb0ELb0ELi2ELi4ELi4ELi4ELb0EEENS1_21CollectiveEpilogueBwdISA_SB_SD_Li256ELb1ELb0ELi2EEENS1_25SingleTileBwdLPTSchedulerILb1ELi128ELb1EEEEEEEEEvNT_6ParamsE$_ZZN4cute7idx2crdINS_5tupleIJiiNS_1CILi0EEEEEENS1_IJNS1_IJNS2_ILi4EEENS2_ILi8EEEEEENS2_ILi2EEENS2_ILi1EEEEEEEEDaRKT_RKT0_ENKUlRKT_RKT0_E_clIiS7_EEDaSJ_SM_,@function
        .size           $_ZN7cutlass13device_kernelIN5flash19enable_sm80_to_sm89INS1_16FlashAttnBwdSm80INS1_25CollectiveMainloopBwdSm80ILi2ELi2EN4cute5tupleIJNS5_1CILi128EEES8_NS7_ILi64EEEEEENS_6half_tEfNS_4arch4Sm80ELb1ELb0ELb1ELb1ELb1ELb0ELb0ELb0ELi2ELi4ELi4ELi4ELb0EEENS1_21CollectiveEpilogueBwdISA_SB_SD_Li256ELb1ELb0ELi2EEENS1_25SingleTileBwdLPTSchedulerILb1ELi128ELb1EEEEEEEEEvNT_6ParamsE$_ZZN4cute7idx2crdINS_5tupleIJiiNS_1CILi0EEEEEENS1_IJNS1_IJNS2_ILi4EEENS2_ILi8EEEEEENS2_ILi2EEENS2_ILi1EEEEEEEEDaRKT_RKT0_ENKUlRKT_RKT0_E_clIiS7_EEDaSJ_SM_,($_ZN7cutlass13device_kernelIN5flash19enable_sm80_to_sm89INS1_16FlashAttnBwdSm80INS1_25CollectiveMainloopBwdSm80ILi2ELi2EN4cute5tupleIJNS5_1CILi128EEES8_NS7_ILi64EEEEEENS_6half_tEfNS_4arch4Sm80ELb1ELb0ELb1ELb1ELb1ELb0ELb0ELb0ELi2ELi4ELi4ELi4ELb0EEENS1_21CollectiveEpilogueBwdISA_SB_SD_Li256ELb1ELb0ELi2EEENS1_25SingleTileBwdLPTSchedulerILb1ELi128ELb1EEEEEEEEEvNT_6ParamsE$_ZZN4cute7idx2crdINS_5tupleIJiiNS_1CILi0EEEEEENS1_IJNS1_IJNS2_ILi4EEENS2_ILi8EEEEEENS2_ILi2EEENS2_ILi1EEEEEEEEDaRKT_RKT0_ENKUlRKT_RKT0_E_clIiS8_EEDaSJ_SM_ - $_ZN7cutlass13device_kernelIN5flash19enable_sm80_to_sm89INS1_16FlashAttnBwdSm80INS1_25CollectiveMainloopBwdSm80ILi2ELi2EN4cute5tupleIJNS5_1CILi128EEES8_NS7_ILi64EEEEEENS_6half_tEfNS_4arch4Sm80ELb1ELb0ELb1ELb1ELb1ELb0ELb0ELb0ELi2ELi4ELi4ELi4ELb0EEENS1_21CollectiveEpilogueBwdISA_SB_SD_Li256ELb1ELb0ELi2EEENS1_25SingleTileBwdLPTSchedulerILb1ELi128ELb1EEEEEEEEEvNT_6ParamsE$_ZZN4cute7idx2crdINS_5tupleIJiiNS_1CILi0EEEEEENS1_IJNS1_IJNS2_ILi4EEENS2_ILi8EEEEEENS2_ILi2EEENS2_ILi1EEEEEEEEDaRKT_RKT0_ENKUlRKT_RKT0_E_clIiS7_EEDaSJ_SM_)
$_ZN7cutlass13device_kernelIN5flash19enable_sm80_to_sm89INS1_16FlashAttnBwdSm80INS1_25CollectiveMainloopBwdSm80ILi2ELi2EN4cute5tupleIJNS5_1CILi128EEES8_NS7_ILi64EEEEEENS_6half_tEfNS_4arch4Sm80ELb1ELb0ELb1ELb1ELb1ELb0ELb0ELb0ELi2ELi4ELi4ELi4ELb0EEENS1_21CollectiveEpilogueBwdISA_SB_SD_Li256ELb1ELb0ELi2EEENS1_25SingleTileBwdLPTSchedulerILb1ELi128ELb1EEEEEEEEEvNT_6ParamsE$_ZZN4cute7idx2crdINS_5tupleIJiiNS_1CILi0EEEEEENS1_IJNS1_IJNS2_ILi4EEENS2_ILi8EEEEEENS2_ILi2EEENS2_ILi1EEEEEEEEDaRKT_RKT0_ENKUlRKT_RKT0_E_clIiS7_EEDaSJ_SM_:
[----:B------:R-:W-:Y:S01]  /*b4e0*/  SHF.R.S32.HI R5, RZ, 0x1f, R2 ;  /* 0x0000001fff057819 */ /* 0x000fe20000011402 */
[----:B------:R-:W-:Y:S02]  /*b4f0*/  IMAD.MOV.U32 R36, RZ, RZ, R6 ;  /* 0x000000ffff247224 */ /* 0x000fe400078e0006 */
[----:B------:R-:W-:Y:S01]  /*b500*/  IMAD.MOV.U32 R37, RZ, RZ, 0x0 ;  /* 0x00000000ff257424 */ /* 0x000fe200078e00ff */
[----:B------:R-:W-:-:S04]  /*b510*/  LEA.HI R5, R5, R2, RZ, 0x2 ;  /* 0x0000000205057211 */ /* 0x000fc800078f10ff */
[----:B------:R-:W-:Y:S02]  /*b520*/  LOP3.LUT R4, R5, 0xfffffffc, RZ, 0xc0, !PT ;  /* 0xfffffffc05047812 */ /* 0x000fe400078ec0ff */
[----:B------:R-:W-:-:S03]  /*b530*/  SHF.R.S32.HI R5, RZ, 0x2, R5 ;  /* 0x00000002ff057819 */ /* 0x000fc60000011405 */
[----:B------:R-:W-:Y:S01]  /*b540*/  IMAD.IADD R4, R2, 0x1, -R4 ;  /* 0x0000000102047824 */ /* 0x000fe200078e0a04 */
[----:B------:R-:W-:Y:S06]  /*b550*/  RET.REL.NODEC R36 `(_ZN7cutlass13device_kernelIN5flash19enable_sm80_to_sm89INS1_16FlashAttnBwdSm80INS1_25CollectiveMainloopBwdSm80ILi2ELi2EN4cute5tupleIJNS5_1CILi128EEES8_NS7_ILi64EEEEEENS_6half_tEfNS_4arch4Sm80ELb1ELb0ELb1ELb1ELb1ELb0ELb0ELb0ELi2ELi4ELi4ELi4ELb0EEENS1_21CollectiveEpilogueBwdISA_SB_SD_Li256ELb1ELb0ELi2EEENS1_25SingleTileBwdLPTSchedulerILb1ELi128ELb1EEEEEEEEEvNT_6ParamsE) ;  /* 0xffff4aa024007950 */ /* 0x000fec0003c3ffff */
        .type           $_ZN7cutlass13device_kernelIN5flash19enable_sm80_to_sm89INS1_16FlashAttnBwdSm80INS1_25CollectiveMainloopBwdSm80ILi2ELi2EN4cute5tupleIJNS5_1CILi128EEES8_NS7_ILi64EEEEEENS_6half_tEfNS_4arch4Sm80ELb1ELb0ELb1ELb1ELb1ELb0ELb0ELb0ELi2ELi4ELi4ELi4ELb0EEENS1_21CollectiveEpilogueBwdISA_SB_SD_Li256ELb1ELb0ELi2EEENS1_25SingleTileBwdLPTSchedulerILb1ELi128ELb1EEEEEEEEEvNT_6ParamsE$_ZZN4cute7idx2crdINS_5tupleIJiiNS_1CILi0EEEEEENS1_IJNS1_IJNS2_ILi4EEENS2_ILi8EEEEEENS2_ILi2EEENS2_ILi1EEEEEEEEDaRKT_RKT0_ENKUlRKT_RKT0_E_clIiS8_EEDaSJ_SM_,@function
        .size           $_ZN7cutlass13device_kernelIN5flash19enable_sm80_to_sm89INS1_16FlashAttnBwdSm80INS1_25CollectiveMainloopBwdSm80ILi2ELi2EN4cute5tupleIJNS5_1CILi128EEES8_NS7_ILi64EEEEEENS_6half_tEfNS_4arch4Sm80ELb1ELb0ELb1ELb1ELb1ELb0ELb0ELb0ELi2ELi4ELi4ELi4ELb0EEENS1_21CollectiveEpilogueBwdISA_SB_SD_Li256ELb1ELb0ELi2EEENS1_25SingleTileBwdLPTSchedulerILb1ELi128ELb1EEEEEEEEEvNT_6ParamsE$_ZZN4cute7idx2crdINS_5tupleIJiiNS_1CILi0EEEEEENS1_IJNS1_IJNS2_ILi4EEENS2_ILi8EEEEEENS2_ILi2EEENS2_ILi1EEEEEEEEDaRKT_RKT0_ENKUlRKT_RKT0_E_clIiS8_EEDaSJ_SM_,($_ZN7cutlass13device_kernelIN5flash19enable_sm80_to_sm89INS1_16FlashAttnBwdSm80INS1_25CollectiveMainloopBwdSm80ILi2ELi2EN4cute5tupleIJNS5_1CILi128EEES8_NS7_ILi64EEEEEENS_6half_tEfNS_4arch4Sm80ELb1ELb0ELb1ELb1ELb1ELb0ELb0ELb0ELi2ELi4ELi4ELi4ELb0EEENS1_21CollectiveEpilogueBwdISA_SB_SD_Li256ELb1ELb0ELi2EEENS1_25SingleTileBwdLPTSchedulerILb1ELi128ELb1EEEEEEEEEvNT_6ParamsE$_ZZN4cute7idx2crdINS_5tupleIJiiNS_1CILi0EEEEEENS1_IJNS1_IJNS2_ILi4EEENS2_ILi8EEEEEES5_NS2_ILi1EEEEEEEEDaRKT_RKT0_ENKUlRKT_RKT0_E_clIiS5_EEDaSI_SL_ - $_ZN7cutlass13device_kernelIN5flash19enable_sm80_to_sm89INS1_16FlashAttnBwdSm80INS1_25CollectiveMainloopBwdSm80ILi2ELi2EN4cute5tupleIJNS5_1CILi128EEES8_NS7_ILi64EEEEEENS_6half_tEfNS_4arch4Sm80ELb1ELb0ELb1ELb1ELb1ELb0ELb0ELb0ELi2ELi4ELi4ELi4ELb0EEENS1_21CollectiveEpilogueBwdISA_SB_SD_Li256ELb1ELb0ELi2EEENS1_25SingleTileBwdLPTSchedulerILb1ELi128ELb1EEEEEEEEEvNT_6ParamsE$_ZZN4cute7idx2crdINS_5tupleIJiiNS_1CILi0EEEEEENS1_IJNS1_IJNS2_ILi4EEENS2_ILi8EEEEEENS2_ILi2EEENS2_ILi1EEEEEEEEDaRKT_RKT0_ENKUlRKT_RKT0_E_clIiS8_EEDaSJ_SM_)
$_ZN7cutlass13device_kernelIN5flash19enable_sm80_to_sm89INS1_16FlashAttnBwdSm80INS1_25CollectiveMainloopBwdSm80ILi2ELi2EN4cute5tupleIJNS5_1CILi128EEES8_NS7_ILi64EEEEEENS_6half_tEfNS_4arch4Sm80ELb1ELb0ELb1ELb1ELb1ELb0ELb0ELb0ELi2ELi4ELi4ELi4ELb0EEENS1_21CollectiveEpilogueBwdISA_SB_SD_Li256ELb1ELb0ELi2EEENS1_25SingleTileBwdLPTSchedulerILb1ELi128ELb1EEEEEEEEEvNT_6ParamsE$_ZZN4cute7idx2crdINS_5tupleIJiiNS_1CILi0EEEEEENS1_IJNS1_IJNS2_ILi4EEENS2_ILi8EEEEEENS2_ILi2EEENS2_ILi1EEEEEEEEDaRKT_RKT0_ENKUlRKT_RKT0_E_clIiS8_EEDaSJ_SM_:
[----:B------:R-:W-:Y:S02]  /*b560*/  MOV R36, R6 ;  /* 0x0000000600247202 */ /* 0x000fe40000000f00 */
[----:B------:R-:W-:Y:S02]  /*b570*/  MOV R37, 0x0 ;  /* 0x0000000000257802 */ /* 0x000fe40000000f00 */
[----:B------:R-:W-:Y:S02]  /*b580*/  MOV R29, R3 ;  /* 0x00000003001d7202 */ /* 0x000fe40000000f00 */
[----:B------:R-:W-:Y:S05]  /*b590*/  RET.REL.NODEC R36 `(_ZN7cutlass13device_kernelIN5flash19enable_sm80_to_sm89INS1_16FlashAttnBwdSm80INS1_25CollectiveMainloopBwdSm80ILi2ELi2EN4cute5tupleIJNS5_1CILi128EEES8_NS7_ILi64EEEEEENS_6half_tEfNS_4arch4Sm80ELb1ELb0ELb1ELb1ELb1ELb0ELb0ELb0ELi2ELi4ELi4ELi4ELb0EEENS1_21CollectiveEpilogueBwdISA_SB_SD_Li256ELb1ELb0ELi2EEENS1_25SingleTileBwdLPTSchedulerILb1ELi128ELb1EEEEEEEEEvNT_6ParamsE) ;  /* 0xffff4a6024007950 */ /* 0x000fea0003c3ffff */
        .type           $_ZN7cutlass13device_kernelIN5flash19enable_sm80_to_sm89INS1_16FlashAttnBwdSm80INS1_25CollectiveMainloopBwdSm80ILi2ELi2EN4cute5tupleIJNS5_1CILi128EEES8_NS7_ILi64EEEEEENS_6half_tEfNS_4arch4Sm80ELb1ELb0ELb1ELb1ELb1ELb0ELb0ELb0ELi2ELi4ELi4ELi4ELb0EEENS1_21CollectiveEpilogueBwdISA_SB_SD_Li256ELb1ELb0ELi2EEENS1_25SingleTileBwdLPTSchedulerILb1ELi128ELb1EEEEEEEEEvNT_6ParamsE$_ZZN4cute7idx2crdINS_5tupleIJiiNS_1CILi0EEEEEENS1_IJNS1_IJNS2_ILi4EEENS2_ILi8EEEEEES5_NS2_ILi1EEEEEEEEDaRKT_RKT0_ENKUlRKT_RKT0_E_clIiS5_EEDaSI_SL_,@function
        .size           $_ZN7cutlass13device_kernelIN5flash19enable_sm80_to_sm89INS1_16FlashAttnBwdSm80INS1_25CollectiveMainloopBwdSm80ILi2ELi2EN4cute5tupleIJNS5_1CILi128EEES8_NS7_ILi64EEEEEENS_6half_tEfNS_4arch4Sm80ELb1ELb0ELb1ELb1ELb1ELb0ELb0ELb0ELi2ELi4ELi4ELi4ELb0EEENS1_21CollectiveEpilogueBwdISA_SB_SD_Li256ELb1ELb0ELi2EEENS1_25SingleTileBwdLPTSchedulerILb1ELi128ELb1EEEEEEEEEvNT_6ParamsE$_ZZN4cute7idx2crdINS_5tupleIJiiNS_1CILi0EEEEEENS1_IJNS1_IJNS2_ILi4EEENS2_ILi8EEEEEES5_NS2_ILi1EEEEEEEEDaRKT_RKT0_ENKUlRKT_RKT0_E_clIiS5_EEDaSI_SL_,($_ZN7cutlass13device_kernelIN5flash19enable_sm80_to_sm89INS1_16FlashAttnBwdSm80INS1_25CollectiveMainloopBwdSm80ILi2ELi2EN4cute5tupleIJNS5_1CILi128EEES8_NS7_ILi64EEEEEENS_6half_tEfNS_4arch4Sm80ELb1ELb0ELb1ELb1ELb1ELb0ELb0ELb0ELi2ELi4ELi4ELi4ELb0EEENS1_21CollectiveEpilogueBwdISA_SB_SD_Li256ELb1ELb0ELi2EEENS1_25SingleTileBwdLPTSchedulerILb1ELi128ELb1EEEEEEEEEvNT_6ParamsE$_ZZN4cute7idx2crdINS_5tupleIJiiNS_1CILi0EEEEEENS1_IJNS1_IJNS2_ILi4EEENS2_ILi8EEEEEES5_NS2_ILi1EEEEEEEEDaRKT_RKT0_ENKUlRKT_RKT0_E_clIiS7_EEDaSI_SL_ - $_ZN7cutlass13device_kernelIN5flash19enable_sm80_to_sm89INS1_16FlashAttnBwdSm80INS1_25CollectiveMainloopBwdSm80ILi2ELi2EN4cute5tupleIJNS5_1CILi128EEES8_NS7_ILi64EEEEEENS_6half_tEfNS_4arch4Sm80ELb1ELb0ELb1ELb1ELb1ELb0ELb0ELb0ELi2ELi4ELi4ELi4ELb0EEENS1_21CollectiveEpilogueBwdISA_SB_SD_Li256ELb1ELb0ELi2EEENS1_25SingleTileBwdLPTSchedulerILb1ELi128ELb1EEEEEEEEEvNT_6ParamsE$_ZZN4cute7idx2crdINS_5tupleIJiiNS_1CILi0EEEEEENS1_IJNS1_IJNS2_ILi4EEENS2_ILi8EEEEEES5_NS2_ILi1EEEEEEEEDaRKT_RKT0_ENKUlRKT_RKT0_E_clIiS5_EEDaSI_SL_)
$_ZN7cutlass13device_kernelIN5flash19enable_sm80_to_sm89INS1_16FlashAttnBwdSm80INS1_25CollectiveMainloopBwdSm80ILi2ELi2EN4cute5tupleIJNS5_1CILi128EEES8_NS7_ILi64EEEEEENS_6half_tEfNS_4arch4Sm80ELb1ELb0ELb1ELb1ELb1ELb0ELb0ELb0ELi2ELi4ELi4ELi4ELb0EEENS1_21CollectiveEpilogueBwdISA_SB_SD_Li256ELb1ELb0ELi2EEENS1_25SingleTileBwdLPTSchedulerILb1ELi128ELb1EEEEEEEEEvNT_6ParamsE$_ZZN4cute7idx2crdINS_5tupleIJiiNS_1CILi0EEEEEENS1_IJNS1_IJNS2_ILi4EEENS2_ILi8EEEEEES5_NS2_ILi1EEEEEEEEDaRKT_RKT0_ENKUlRKT_RKT0_E_clIiS5_EEDaSI_SL_:
[----:B------:R-:W-:Y:S02]  /*b5a0*/  MOV R38, R4 ;  /* 0x0000000400267202 */ /* 0x000fe40000000f00 */
[----:B------:R-:W-:Y:S02]  /*b5b0*/  MOV R39, 0x0 ;  /* 0x0000000000277802 */ /* 0x000fe40000000f00 */
[----:B------:R-:W-:-:S02]  /*b5c0*/  MOV R5, R3 ;  /* 0x0000000300057202 */ /* 0x000fc40000000f00 */
[----:B------:R-:W-:Y:S05]  /*b5d0*/  RET.REL.NODEC R38 `(_ZN7cutlass13device_kernelIN5flash19enable_sm80_to_sm89INS1_16FlashAttnBwdSm80INS1_25CollectiveMainloopBwdSm80ILi2ELi2EN4cute5tupleIJNS5_1CILi128EEES8_NS7_ILi64EEEEEENS_6half_tEfNS_4arch4Sm80ELb1ELb0ELb1ELb1ELb1ELb0ELb0ELb0ELi2ELi4ELi4ELi4ELb0EEENS1_21CollectiveEpilogueBwdISA_SB_SD_Li256ELb1ELb0ELi2EEENS1_25SingleTileBwdLPTSchedulerILb1ELi128ELb1EEEEEEEEEvNT_6ParamsE) ;  /* 0xffff4a2026007950 */ /* 0x000fea0003c3ffff */
        .type           $_ZN7cutlass13device_kernelIN5flash19enable_sm80_to_sm89INS1_16FlashAttnBwdSm80INS1_25CollectiveMainloopBwdSm80ILi2ELi2EN4cute5tupleIJNS5_1CILi128EEES8_NS7_ILi64EEEEEENS_6half_tEfNS_4arch4Sm80ELb1ELb0ELb1ELb1ELb1ELb0ELb0ELb0ELi2ELi4ELi4ELi4ELb0EEENS1_21CollectiveEpilogueBwdISA_SB_SD_Li256ELb1ELb0ELi2EEENS1_25SingleTileBwdLPTSchedulerILb1ELi128ELb1EEEEEEEEEvNT_6ParamsE$_ZZN4cute7idx2crdINS_5tupleIJiiNS_1CILi0EEEEEENS1_IJNS1_IJNS2_ILi4EEENS2_ILi8EEEEEES5_NS2_ILi1EEEEEEEEDaRKT_RKT0_ENKUlRKT_RKT0_E_clIiS7_EEDaSI_SL_,@function
        .size           $_ZN7cutlass13device_kernelIN5flash19enable_sm80_to_sm89INS1_16FlashAttnBwdSm80INS1_25CollectiveMainloopBwdSm80ILi2ELi2EN4cute5tupleIJNS5_1CILi128EEES8_NS7_ILi64EEEEEENS_6half_tEfNS_4arch4Sm80ELb1ELb0ELb1ELb1ELb1ELb0ELb0ELb0ELi2ELi4ELi4ELi4ELb0EEENS1_21CollectiveEpilogueBwdISA_SB_SD_Li256ELb1ELb0ELi2EEENS1_25SingleTileBwdLPTSchedulerILb1ELi128ELb1EEEEEEEEEvNT_6ParamsE$_ZZN4cute7idx2crdINS_5tupleIJiiNS_1CILi0EEEEEENS1_IJNS1_IJNS2_ILi4EEENS2_ILi8EEEEEES5_NS2_ILi1EEEEEEEEDaRKT_RKT0_ENKUlRKT_RKT0_E_clIiS7_EEDaSI_SL_,($_ZN7cutlass13device_kernelIN5flash19enable_sm80_to_sm89INS1_16FlashAttnBwdSm80INS1_25CollectiveMainloopBwdSm80ILi2ELi2EN4cute5tupleIJNS5_1CILi128EEES8_NS7_ILi64EEEEEENS_6half_tEfNS_4arch4Sm80ELb1ELb0ELb1ELb1ELb1ELb0ELb0ELb0ELi2ELi4ELi4ELi4ELb0EEENS1_21CollectiveEpilogueBwdISA_SB_SD_Li256ELb1ELb0ELi2EEENS1_25SingleTileBwdLPTSchedulerILb1ELi128ELb1EEEEEEEEEvNT_6ParamsE$_ZZN4cute7idx2crdIiNS_5tupleIJNS_1CILi32EEENS2_ILi4EEENS2_ILi2EEENS2_ILi1EEEEEENS1_IJS6_S3_NS2_ILi128EEENS2_ILi0EEEEEEEEDaRKT_RKT0_RKT1_ENKUlRKT_RKT0_E_clIS5_S8_EEDaSM_SP_ - $_ZN7cutlass13device_kernelIN5flash19enable_sm80_to_sm89INS1_16FlashAttnBwdSm80INS1_25CollectiveMainloopBwdSm80ILi2ELi2EN4cute5tupleIJNS5_1CILi128EEES8_NS7_ILi64EEEEEENS_6half_tEfNS_4arch4Sm80ELb1ELb0ELb1ELb1ELb1ELb0ELb0ELb0ELi2ELi4ELi4ELi4ELb0EEENS1_21CollectiveEpilogueBwdISA_SB_SD_Li256ELb1ELb0ELi2EEENS1_25SingleTileBwdLPTSchedulerILb1ELi128ELb1EEEEEEEEEvNT_6ParamsE$_ZZN4cute7idx2crdINS_5tupleIJiiNS_1CILi0EEEEEENS1_IJNS1_IJNS2_ILi4EEENS2_ILi8EEEEEES5_NS2_ILi1EEEEEEEEDaRKT_RKT0_ENKUlRKT_RKT0_E_clIiS7_EEDaSI_SL_)
$_ZN7cutlass13device_kernelIN5flash19enable_sm80_to_sm89INS1_16FlashAttnBwdSm80INS1_25CollectiveMainloopBwdSm80ILi2ELi2EN4cute5tupleIJNS5_1CILi128EEES8_NS7_ILi64EEEEEENS_6half_tEfNS_4arch4Sm80ELb1ELb0ELb1ELb1ELb1ELb0ELb0ELb0ELi2ELi4ELi4ELi4ELb0EEENS1_21CollectiveEpilogueBwdISA_SB_SD_Li256ELb1ELb0ELi2EEENS1_25SingleTileBwdLPTSchedulerILb1ELi128ELb1EEEEEEEEEvNT_6ParamsE$_ZZN4cute7idx2crdINS_5tupleIJiiNS_1CILi0EEEEEENS1_IJNS1_IJNS2_ILi4EEENS2_ILi8EEEEEES5_NS2_ILi1EEEEEEEEDaRKT_RKT0_ENKUlRKT_RKT0_E_clIiS7_EEDaSI_SL_:
[----:B------:R-:W-:-:S04]  /*b5e0*/  SHF.R.S32.HI R5, RZ, 0x1f, R2 ;  /* 0x0000001fff057819 */ /* 0x000fc80000011402 */
[----:B------:R-:W-:-:S04]  /*b5f0*/  LEA.HI R6, R5, R2, RZ, 0x2 ;  /* 0x0000000205067211 */ /* 0x000fc800078f10ff */
[----:B------:R-:W-:Y:S02]  /*b600*/  LOP3.LUT R5, R6, 0xfffffffc, RZ, 0xc0, !PT ;  /* 0xfffffffc06057812 */ /* 0x000fe400078ec0ff */
[----:B------:R-:W-:-:S03]  /*b610*/  SHF.R.S32.HI R6, RZ, 0x2, R6 ;  /* 0x00000002ff067819 */ /* 0x000fc60000011406 */
[----:B------:R-:W-:Y:S02]  /*b620*/  IMAD.IADD R36, R2, 0x1, -R5 ;  /* 0x0000000102247824 */ /* 0x000fe400078e0a05 */
[----:B------:R-:W-:-:S04]  /*b630*/  IMAD.MOV.U32 R5, RZ, RZ, 0x0 ;  /* 0x00000000ff057424 */ /* 0x000fc800078e00ff */
[----:B------:R-:W-:Y:S05]  /*b640*/  RET.REL.NODEC R4 `(_ZN7cutlass13device_kernelIN5flash19enable_sm80_to_sm89INS1_16FlashAttnBwdSm80INS1_25CollectiveMainloopBwdSm80ILi2ELi2EN4cute5tupleIJNS5_1CILi128EEES8_NS7_ILi64EEEEEENS_6half_tEfNS_4arch4Sm80ELb1ELb0ELb1ELb1ELb1ELb0ELb0ELb0ELi2ELi4ELi4ELi4ELb0EEENS1_21CollectiveEpilogueBwdISA_SB_SD_Li256ELb1ELb0ELi2EEENS1_25SingleTileBwdLPTSchedulerILb1ELi128ELb1EEEEEEEEEvNT_6ParamsE) ;  /* 0xffff49b004007950 */ /* 0x000fea0003c3ffff */
        .type           $_ZN7cutlass13device_kernelIN5flash19enable_sm80_to_sm89INS1_16FlashAttnBwdSm80INS1_25CollectiveMainloopBwdSm80ILi2ELi2EN4cute5tupleIJNS5_1CILi128EEES8_NS7_ILi64EEEEEENS_6half_tEfNS_4arch4Sm80ELb1ELb0ELb1ELb1ELb1ELb0ELb0ELb0ELi2ELi4ELi4ELi4ELb0EEENS1_21CollectiveEpilogueBwdISA_SB_SD_Li256ELb1ELb0ELi2EEENS1_25SingleTileBwdLPTSchedulerILb1ELi128ELb1EEEEEEEEEvNT_6ParamsE$_ZZN4cute7idx2crdIiNS_5tupleIJNS_1CILi32EEENS2_ILi4EEENS2_ILi2EEENS2_ILi1EEEEEENS1_IJS6_S3_NS2_ILi128EEENS2_ILi0EEEEEEEEDaRKT_RKT0_RKT1_ENKUlRKT_RKT0_E_clIS5_S8_EEDaSM_SP_,@function
        .size           $_ZN7cutlass13device_kernelIN5flash19enable_sm80_to_sm89INS1_16FlashAttnBwdSm80INS1_25CollectiveMainloopBwdSm80ILi2ELi2EN4cute5tupleIJNS5_1CILi128EEES8_NS7_ILi64EEEEEENS_6half_tEfNS_4arch4Sm80ELb1ELb0ELb1ELb1ELb1ELb0ELb0ELb0ELi2ELi4ELi4ELi4ELb0EEENS1_21CollectiveEpilogueBwdISA_SB_SD_Li256ELb1ELb0ELi2EEENS1_25SingleTileBwdLPTSchedulerILb1ELi128ELb1EEEEEEEEEvNT_6ParamsE$_ZZN4cute7idx2crdIiNS_5tupleIJNS_1CILi32EEENS2_ILi4EEENS2_ILi2EEENS2_ILi1EEEEEENS1_IJS6_S3_NS2_ILi128EEENS2_ILi0EEEEEEEEDaRKT_RKT0_RKT1_ENKUlRKT_RKT0_E_clIS5_S8_EEDaSM_SP_,($_ZN7cutlass13device_kernelIN5flash19enable_sm80_to_sm89INS1_16FlashAttnBwdSm80INS1_25CollectiveMainloopBwdSm80ILi2ELi2EN4cute5tupleIJNS5_1CILi128EEES8_NS7_ILi64EEEEEENS_6half_tEfNS_4arch4Sm80ELb1ELb0ELb1ELb1ELb1ELb0ELb0ELb0ELi2ELi4ELi4ELi4ELb0EEENS1_21CollectiveEpilogueBwdISA_SB_SD_Li256ELb1ELb0ELi2EEENS1_25SingleTileBwdLPTSchedulerILb1ELi128ELb1EEEEEEEEEvNT_6ParamsE$_ZZN4cute9transformINS_5tupleIJNS_1CILi32EEENS2_ILi4EEENS2_ILi2EEENS2_ILi1EEEEEENS1_IJS6_S3_NS2_ILi128EEENS2_ILi0EEEEEEZNS_7idx2crdIiS7_SA_EEDaRKT_RKT0_RKT1_EUlRKT_RKT0_E_EEDaSE_SH_OSI_ENKUlDpSN_E_clIJiiiS9_EEEDaST_ - $_ZN7cutlass13device_kernelIN5flash19enable_sm80_to_sm89INS1_16FlashAttnBwdSm80INS1_25CollectiveMainloopBwdSm80ILi2ELi2EN4cute5tupleIJNS5_1CILi128EEES8_NS7_ILi64EEEEEENS_6half_tEfNS_4arch4Sm80ELb1ELb0ELb1ELb1ELb1ELb0ELb0ELb0ELi2ELi4ELi4ELi4ELb0EEENS1_21CollectiveEpilogueBwdISA_SB_SD_Li256ELb1ELb0ELi2EEENS1_25SingleTileBwdLPTSchedulerILb1ELi128ELb1EEEEEEEEEvNT_6ParamsE$_ZZN4cute7idx2crdIiNS_5tupleIJNS_1CILi32EEENS2_ILi4EEENS2_ILi2EEENS2_ILi1EEEEEENS1_IJS6_S3_NS2_ILi128EEENS2_ILi0EEEEEEEEDaRKT_RKT0_RKT1_ENKUlRKT_RKT0_E_clIS5_S8_EEDaSM_SP_)
$_ZN7cutlass13device_kernelIN5flash19enable_sm80_to_sm89INS1_16FlashAttnBwdSm80INS1_25CollectiveMainloopBwdSm80ILi2ELi2EN4cute5tupleIJNS5_1CILi128EEES8_NS7_ILi64EEEEEENS_6half_tEfNS_4arch4Sm80ELb1ELb0ELb1ELb1ELb1ELb0ELb0ELb0ELi2ELi4ELi4ELi4ELb0EEENS1_21CollectiveEpilogueBwdISA_SB_SD_Li256ELb1ELb0ELi2EEENS1_25SingleTileBwdLPTSchedulerILb1ELi128ELb1EEEEEEEEEvNT_6ParamsE$_ZZN4cute7idx2crdIiNS_5tupleIJNS_1CILi32EEENS2_ILi4EEENS2_ILi2EEENS2_ILi1EEEEEENS1_IJS6_S3_NS2_ILi128EEENS2_ILi0EEEEEEEEDaRKT_RKT0_RKT1_ENKUlRKT_RKT0_E_clIS5_S8_EEDaSM_SP_:
        /* <DEDUP_REMOVED lines=8> */
[----:B------:R-:W-:Y:S06]  /*b6d0*/  RET.REL.NODEC R24 `(_ZN7cutlass13device_kernelIN5flash19enable_sm80_to_sm89INS1_16FlashAttnBwdSm80INS1_25CollectiveMainloopBwdSm80ILi2ELi2EN4cute5tupleIJNS5_1CILi128EEES8_NS7_ILi64EEEEEENS_6half_tEfNS_4arch4Sm80ELb1ELb0ELb1ELb1ELb1ELb0ELb0ELb0ELi2ELi4ELi4ELi4ELb0EEENS1_21CollectiveEpilogueBwdISA_SB_SD_Li256ELb1ELb0ELi2EEENS1_25SingleTileBwdLPTSchedulerILb1ELi128ELb1EEEEEEEEEvNT_6ParamsE) ;  /* 0xffff492018007950 */ /* 0x000fec0003c3ffff */
        .type           $_ZN7cutlass13device_kernelIN5flash19enable_sm80_to_sm89INS1_16FlashAttnBwdSm80INS1_25CollectiveMainloopBwdSm80ILi2ELi2EN4cute5tupleIJNS5_1CILi128EEES8_NS7_ILi64EEEEEENS_6half_tEfNS_4arch4Sm80ELb1ELb0ELb1ELb1ELb1ELb0ELb0ELb0ELi2ELi4ELi4ELi4ELb0EEENS1_21CollectiveEpilogueBwdISA_SB_SD_Li256ELb1ELb0ELi2EEENS1_25SingleTileBwdLPTSchedulerILb1ELi128ELb1EEEEEEEEEvNT_6ParamsE$_ZZN4cute9transformINS_5tupleIJNS_1CILi32EEENS2_ILi4EEENS2_ILi2EEENS2_ILi1EEEEEENS1_IJS6_S3_NS2_ILi128EEENS2_ILi0EEEEEEZNS_7idx2crdIiS7_SA_EEDaRKT_RKT0_RKT1_EUlRKT_RKT0_E_EEDaSE_SH_OSI_ENKUlDpSN_E_clIJiiiS9_EEEDaST_,@function
        .size           $_ZN7cutlass13device_kernelIN5flash19enable_sm80_to_sm89INS1_16FlashAttnBwdSm80INS1_25CollectiveMainloopBwdSm80ILi2ELi2EN4cute5tupleIJNS5_1CILi128EEES8_NS7_ILi64EEEEEENS_6half_tEfNS_4arch4Sm80ELb1ELb0ELb1ELb1ELb1ELb0ELb0ELb0ELi2ELi4ELi4ELi4ELb0EEENS1_21CollectiveEpilogueBwdISA_SB_SD_Li256ELb1ELb0ELi2EEENS1_25SingleTileBwdLPTSchedulerILb1ELi128ELb1EEEEEEEEEvNT_6ParamsE$_ZZN4cute9transformINS_5tupleIJNS_1CILi32EEENS2_ILi4EEENS2_ILi2EEENS2_ILi1EEEEEENS1_IJS6_S3_NS2_ILi128EEENS2_ILi0EEEEEEZNS_7idx2crdIiS7_SA_EEDaRKT_RKT0_RKT1_EUlRKT_RKT0_E_EEDaSE_SH_OSI_ENKUlDpSN_E_clIJiiiS9_EEEDaST_,($_ZN7cutlass13device_kernelIN5flash19enable_sm80_to_sm89INS1_16FlashAttnBwdSm80INS1_25CollectiveMainloopBwdSm80ILi2ELi2EN4cute5tupleIJNS5_1CILi128EEES8_NS7_ILi64EEEEEENS_6half_tEfNS_4arch4Sm80ELb1ELb0ELb1ELb1ELb1ELb0ELb0ELb0ELi2ELi4ELi4ELi4ELb0EEENS1_21CollectiveEpilogueBwdISA_SB_SD_Li256ELb1ELb0ELi2EEENS1_25SingleTileBwdLPTSchedulerILb1ELi128ELb1EEEEEEEEEvNT_6ParamsE$_ZZN4cute9transformINS_5tupleIJiiNS_1CILi0EEEEEENS1_IJNS1_IJNS2_ILi4EEENS2_ILi8EEEEEENS2_ILi2EEENS2_ILi1EEEEEEZNS_7idx2crdIS4_SA_EEDaRKT_RKT0_EUlRKT_RKT0_E_EEDaSE_SH_OT1_ENKUlDpSK_E_clIJNS1_IJiiEEEiS3_EEEDaSR_ - $_ZN7cutlass13device_kernelIN5flash19enable_sm80_to_sm89INS1_16FlashAttnBwdSm80INS1_25CollectiveMainloopBwdSm80ILi2ELi2EN4cute5tupleIJNS5_1CILi128EEES8_NS7_ILi64EEEEEENS_6half_tEfNS_4arch4Sm80ELb1ELb0ELb1ELb1ELb1ELb0ELb0ELb0ELi2ELi4ELi4ELi4ELb0EEENS1_21CollectiveEpilogueBwdISA_SB_SD_Li256ELb1ELb0ELi2EEENS1_25SingleTileBwdLPTSchedulerILb1ELi128ELb1EEEEEEEEEvNT_6ParamsE$_ZZN4cute9transformINS_5tupleIJNS_1CILi32EEENS2_ILi4EEENS2_ILi2EEENS2_ILi1EEEEEENS1_IJS6_S3_NS2_ILi128EEENS2_ILi0EEEEEEZNS_7idx2crdIiS7_SA_EEDaRKT_RKT0_RKT1_EUlRKT_RKT0_E_EEDaSE_SH_OSI_ENKUlDpSN_E_clIJiiiS9_EEEDaST_)
$_ZN7cutlass13device_kernelIN5flash19enable_sm80_to_sm89INS1_16FlashAttnBwdSm80INS1_25CollectiveMainloopBwdSm80ILi2ELi2EN4cute5tupleIJNS5_1CILi128EEES8_NS7_ILi64EEEEEENS_6half_tEfNS_4arch4Sm80ELb1ELb0ELb1ELb1ELb1ELb0ELb0ELb0ELi2ELi4ELi4ELi4ELb0EEENS1_21CollectiveEpilogueBwdISA_SB_SD_Li256ELb1ELb0ELi2EEENS1_25SingleTileBwdLPTSchedulerILb1ELi128ELb1EEEEEEEEEvNT_6ParamsE$_ZZN4cute9transformINS_5tupleIJNS_1CILi32EEENS2_ILi4EEENS2_ILi2EEENS2_ILi1EEEEEENS1_IJS6_S3_NS2_ILi128EEENS2_ILi0EEEEEEZNS_7idx2crdIiS7_SA_EEDaRKT_RKT0_RKT1_EUlRKT_RKT0_E_EEDaSE_SH_OSI_ENKUlDpSN_E_clIJiiiS9_EEEDaST_:
[----:B------:R-:W-:Y:S02]  /*b6e0*/  MOV R24, R12 ;  /* 0x0000000c00187202 */ /* 0x000fe40000000f00 */
[----:B------:R-:W-:-:S04]  /*b6f0*/  MOV R25, 0x0 ;  /* 0x0000000000197802 */ /* 0x000fc80000000f00 */
[----:B------:R-:W-:Y:S05]  /*b700*/  RET.REL.NODEC R24 `(_ZN7cutlass13device_kernelIN5flash19enable_sm80_to_sm89INS1_16FlashAttnBwdSm80INS1_25CollectiveMainloopBwdSm80ILi2ELi2EN4cute5tupleIJNS5_1CILi128EEES8_NS7_ILi64EEEEEENS_6half_tEfNS_4arch4Sm80ELb1ELb0ELb1ELb1ELb1ELb0ELb0ELb0ELi2ELi4ELi4ELi4ELb0EEENS1_21CollectiveEpilogueBwdISA_SB_SD_Li256ELb1ELb0ELi2EEENS1_25SingleTileBwdLPTSchedulerILb1ELi128ELb1EEEEEEEEEvNT_6ParamsE) ;  /* 0xffff48f018007950 */ /* 0x000fea0003c3ffff */
        .type           $_ZN7cutlass13device_kernelIN5flash19enable_sm80_to_sm89INS1_16FlashAttnBwdSm80INS1_25CollectiveMainloopBwdSm80ILi2ELi2EN4cute5tupleIJNS5_1CILi128EEES8_NS7_ILi64EEEEEENS_6half_tEfNS_4arch4Sm80ELb1ELb0ELb1ELb1ELb1ELb0ELb0ELb0ELi2ELi4ELi4ELi4ELb0EEENS1_21CollectiveEpilogueBwdISA_SB_SD_Li256ELb1ELb0ELi2EEENS1_25SingleTileBwdLPTSchedulerILb1ELi128ELb1EEEEEEEEEvNT_6ParamsE$_ZZN4cute9transformINS_5tupleIJiiNS_1CILi0EEEEEENS1_IJNS1_IJNS2_ILi4EEENS2_ILi8EEEEEENS2_ILi2EEENS2_ILi1EEEEEEZNS_7idx2crdIS4_SA_EEDaRKT_RKT0_EUlRKT_RKT0_E_EEDaSE_SH_OT1_ENKUlDpSK_E_clIJNS1_IJiiEEEiS3_EEEDaSR_,@function
        .size           $_ZN7cutlass13device_kernelIN5flash19enable_sm80_to_sm89INS1_16FlashAttnBwdSm80INS1_25CollectiveMainloopBwdSm80ILi2ELi2EN4cute5tupleIJNS5_1CILi128EEES8_NS7_ILi64EEEEEENS_6half_tEfNS_4arch4Sm80ELb1ELb0ELb1ELb1ELb1ELb0ELb0ELb0ELi2ELi4ELi4ELi4ELb0EEENS1_21CollectiveEpilogueBwdISA_SB_SD_Li256ELb1ELb0ELi2EEENS1_25SingleTileBwdLPTSchedulerILb1ELi128ELb1EEEEEEEEEvNT_6ParamsE$_ZZN4cute9transformINS_5tupleIJiiNS_1CILi0EEEEEENS1_IJNS1_IJNS2_ILi4EEENS2_ILi8EEEEEENS2_ILi2EEENS2_ILi1EEEEEEZNS_7idx2crdIS4_SA_EEDaRKT_RKT0_EUlRKT_RKT0_E_EEDaSE_SH_OT1_ENKUlDpSK_E_clIJNS1_IJiiEEEiS3_EEEDaSR_,($_ZN7cutlass13device_kernelIN5flash19enable_sm80_to_sm89INS1_16FlashAttnBwdSm80INS1_25CollectiveMainloopBwdSm80ILi2ELi2EN4cute5tupleIJNS5_1CILi128EEES8_NS7_ILi64EEEEEENS_6half_tEfNS_4arch4Sm80ELb1ELb0ELb1ELb1ELb1ELb0ELb0ELb0ELi2ELi4ELi4ELi4ELb0EEENS1_21CollectiveEpilogueBwdISA_SB_SD_Li256ELb1ELb0ELi2EEENS1_25SingleTileBwdLPTSchedulerILb1ELi128ELb1EEEEEEEEEvNT_6ParamsE$_ZZN4cute9transformINS_5tupleIJiiNS_1CILi0EEEEEENS1_IJNS1_IJNS2_ILi4EEENS2_ILi8EEEEEES5_NS2_ILi1EEEEEEZNS_7idx2crdIS4_S9_EEDaRKT_RKT0_EUlRKT_RKT0_E_EEDaSD_SG_OT1_ENKUlDpSJ_E_clIJNS1_IJiiEEEiS3_EEEDaSQ_ - $_ZN7cutlass13device_kernelIN5flash19enable_sm80_to_sm89INS1_16FlashAttnBwdSm80INS1_25CollectiveMainloopBwdSm80ILi2ELi2EN4cute5tupleIJNS5_1CILi128EEES8_NS7_ILi64EEEEEENS_6half_tEfNS_4arch4Sm80ELb1ELb0ELb1ELb1ELb1ELb0ELb0ELb0ELi2ELi4ELi4ELi4ELb0EEENS1_21CollectiveEpilogueBwdISA_SB_SD_Li256ELb1ELb0ELi2EEENS1_25SingleTileBwdLPTSchedulerILb1ELi128ELb1EEEEEEEEEvNT_6ParamsE$_ZZN4cute9transformINS_5tupleIJiiNS_1CILi0EEEEEENS1_IJNS1_IJNS2_ILi4EEENS2_ILi8EEEEEENS2_ILi2EEENS2_ILi1EEEEEEZNS_7idx2crdIS4_SA_EEDaRKT_RKT0_EUlRKT_RKT0_E_EEDaSE_SH_OT1_ENKUlDpSK_E_clIJNS1_IJiiEEEiS3_EEEDaSR_)
$_ZN7cutlass13device_kernelIN5flash19enable_sm80_to_sm89INS1_16FlashAttnBwdSm80INS1_25CollectiveMainloopBwdSm80ILi2ELi2EN4cute5tupleIJNS5_1CILi128EEES8_NS7_ILi64EEEEEENS_6half_tEfNS_4arch4Sm80ELb1ELb0ELb1ELb1ELb1ELb0ELb0ELb0ELi2ELi4ELi4ELi4ELb0EEENS1_21CollectiveEpilogueBwdISA_SB_SD_Li256ELb1ELb0ELi2EEENS1_25SingleTileBwdLPTSchedulerILb1ELi128ELb1EEEEEEEEEvNT_6ParamsE$_ZZN4cute9transformINS_5tupleIJiiNS_1CILi0EEEEEENS1_IJNS1_IJNS2_ILi4EEENS2_ILi8EEEEEENS2_ILi2EEENS2_ILi1EEEEEEZNS_7idx2crdIS4_SA_EEDaRKT_RKT0_EUlRKT_RKT0_E_EEDaSE_SH_OT1_ENKUlDpSK_E_clIJNS1_IJiiEEEiS3_EEEDaSR_:
[----:B------:R-:W-:Y:S02]  /*b710*/  MOV R36, R6 ;  /* 0x0000000600247202 */ /* 0x000fe40000000f00 */
[----:B------:R-:W-:-:S04]  /*b720*/  MOV R37, 0x0 ;  /* 0x0000000000257802 */ /* 0x000fc80000000f00 */
[----:B------:R-:W-:Y:S05]  /*b730*/  RET.REL.NODEC R36 `(_ZN7cutlass13device_kernelIN5flash19enable_sm80_to_sm89INS1_16FlashAttnBwdSm80INS1_25CollectiveMainloopBwdSm80ILi2ELi2EN4cute5tupleIJNS5_1CILi128EEES8_NS7_ILi64EEEEEENS_6half_tEfNS_4arch4Sm80ELb1ELb0ELb1ELb1ELb1ELb0ELb0ELb0ELi2ELi4ELi4ELi4ELb0EEENS1_21CollectiveEpilogueBwdISA_SB_SD_Li256ELb1ELb0ELi2EEENS1_25SingleTileBwdLPTSchedulerILb1ELi128ELb1EEEEEEEEEvNT_6ParamsE) ;  /* 0xffff48c024007950 */ /* 0x000fea0003c3ffff */
        .type           $_ZN7cutlass13device_kernelIN5flash19enable_sm80_to_sm89INS1_16FlashAttnBwdSm80INS1_25CollectiveMainloopBwdSm80ILi2ELi2EN4cute5tupleIJNS5_1CILi128EEES8_NS7_ILi64EEEEEENS_6half_tEfNS_4arch4Sm80ELb1ELb0ELb1ELb1ELb1ELb0ELb0ELb0ELi2ELi4ELi4ELi4ELb0EEENS1_21CollectiveEpilogueBwdISA_SB_SD_Li256ELb1ELb0ELi2EEENS1_25SingleTileBwdLPTSchedulerILb1ELi128ELb1EEEEEEEEEvNT_6ParamsE$_ZZN4cute9transformINS_5tupleIJiiNS_1CILi0EEEEEENS1_IJNS1_IJNS2_ILi4EEENS2_ILi8EEEEEES5_NS2_ILi1EEEEEEZNS_7idx2crdIS4_S9_EEDaRKT_RKT0_EUlRKT_RKT0_E_EEDaSD_SG_OT1_ENKUlDpSJ_E_clIJNS1_IJiiEEEiS3_EEEDaSQ_,@function
        .size           $_ZN7cutlass13device_kernelIN5flash19enable_sm80_to_sm89INS1_16FlashAttnBwdSm80INS1_25CollectiveMainloopBwdSm80ILi2ELi2EN4cute5tupleIJNS5_1CILi128EEES8_NS7_ILi64EEEEEENS_6half_tEfNS_4arch4Sm80ELb1ELb0ELb1ELb1ELb1ELb0ELb0ELb0ELi2ELi4ELi4ELi4ELb0EEENS1_21CollectiveEpilogueBwdISA_SB_SD_Li256ELb1ELb0ELi2EEENS1_25SingleTileBwdLPTSchedulerILb1ELi128ELb1EEEEEEEEEvNT_6ParamsE$_ZZN4cute9transformINS_5tupleIJiiNS_1CILi0EEEEEENS1_IJNS1_IJNS2_ILi4EEENS2_ILi8EEEEEES5_NS2_ILi1EEEEEEZNS_7idx2crdIS4_S9_EEDaRKT_RKT0_EUlRKT_RKT0_E_EEDaSD_SG_OT1_ENKUlDpSJ_E_clIJNS1_IJiiEEEiS3_EEEDaSQ_,($_ZN7cutlass13device_kernelIN5flash19enable_sm80_to_sm89INS1_16FlashAttnBwdSm80INS1_25CollectiveMainloopBwdSm80ILi2ELi2EN4cute5tupleIJNS5_1CILi128EEES8_NS7_ILi64EEEEEENS_6half_tEfNS_4arch4Sm80ELb1ELb0ELb1ELb1ELb1ELb0ELb0ELb0ELi2ELi4ELi4ELi4ELb0EEENS1_21CollectiveEpilogueBwdISA_SB_SD_Li256ELb1ELb0ELi2EEENS1_25SingleTileBwdLPTSchedulerILb1ELi128ELb1EEEEEEEEEvNT_6ParamsE$_ZZN4cute9transformINS_5tupleIJiiiNS_1CILi0EEEEEENS1_IJNS2_ILi32EEENS2_ILi4EEENS2_ILi2EEENS2_ILi1EEEEEENS1_IJS8_S8_S8_S8_EEEZNS_7crd2crdIS4_S9_SA_EEDaRKT_RKT0_RKT1_EUlRKT_RKT0_RKT1_E_EEDaSE_SH_SK_OT2_ENKUlDpSN_E_clIJiiiS3_EEEDaSX_ - $_ZN7cutlass13device_kernelIN5flash19enable_sm80_to_sm89INS1_16FlashAttnBwdSm80INS1_25CollectiveMainloopBwdSm80ILi2ELi2EN4cute5tupleIJNS5_1CILi128EEES8_NS7_ILi64EEEEEENS_6half_tEfNS_4arch4Sm80ELb1ELb0ELb1ELb1ELb1ELb0ELb0ELb0ELi2ELi4ELi4ELi4ELb0EEENS1_21CollectiveEpilogueBwdISA_SB_SD_Li256ELb1ELb0ELi2EEENS1_25SingleTileBwdLPTSchedulerILb1ELi128ELb1EEEEEEEEEvNT_6ParamsE$_ZZN4cute9transformINS_5tupleIJiiNS_1CILi0EEEEEENS1_IJNS1_IJNS2_ILi4EEENS2_ILi8EEEEEES5_NS2_ILi1EEEEEEZNS_7idx2crdIS4_S9_EEDaRKT_RKT0_EUlRKT_RKT0_E_EEDaSD_SG_OT1_ENKUlDpSJ_E_clIJNS1_IJiiEEEiS3_EEEDaSQ_)
$_ZN7cutlass13device_kernelIN5flash19enable_sm80_to_sm89INS1_16FlashAttnBwdSm80INS1_25CollectiveMainloopBwdSm80ILi2ELi2EN4cute5tupleIJNS5_1CILi128EEES8_NS7_ILi64EEEEEENS_6half_tEfNS_4arch4Sm80ELb1ELb0ELb1ELb1ELb1ELb0ELb0ELb0ELi2ELi4ELi4ELi4ELb0EEENS1_21CollectiveEpilogueBwdISA_SB_SD_Li256ELb1ELb0ELi2EEENS1_25SingleTileBwdLPTSchedulerILb1ELi128ELb1EEEEEEEEEvNT_6ParamsE$_ZZN4cute9transformINS_5tupleIJiiNS_1CILi0EEEEEENS1_IJNS1_IJNS2_ILi4EEENS2_ILi8EEEEEES5_NS2_ILi1EEEEEEZNS_7idx2crdIS4_S9_EEDaRKT_RKT0_EUlRKT_RKT0_E_EEDaSD_SG_OT1_ENKUlDpSJ_E_clIJNS1_IJiiEEEiS3_EEEDaSQ_:
[----:B------:R-:W-:Y:S02]  /*b740*/  MOV R38, R4 ;  /* 0x0000000400267202 */ /* 0x000fe40000000f00 */
[----:B------:R-:W-:-:S04]  /*b750*/  MOV R39, 0x0 ;  /* 0x0000000000277802 */ /* 0x000fc80000000f00 */
[----:B------:R-:W-:Y:S05]  /*b760*/  RET.REL.NODEC R38 `(_ZN7cutlass13device_kernelIN5flash19enable_sm80_to_sm89INS1_16FlashAttnBwdSm80INS1_25CollectiveMainloopBwdSm80ILi2ELi2EN4cute5tupleIJNS5_1CILi128EEES8_NS7_ILi64EEEEEENS_6half_tEfNS_4arch4Sm80ELb1ELb0ELb1ELb1ELb1ELb0ELb0ELb0ELi2ELi4ELi4ELi4ELb0EEENS1_21CollectiveEpilogueBwdISA_SB_SD_Li256ELb1ELb0ELi2EEENS1_25SingleTileBwdLPTSchedulerILb1ELi128ELb1EEEEEEEEEvNT_6ParamsE) ;  /* 0xffff489026007950 */ /* 0x000fea0003c3ffff */
        .type           $_ZN7cutlass13device_kernelIN5flash19enable_sm80_to_sm89INS1_16FlashAttnBwdSm80INS1_25CollectiveMainloopBwdSm80ILi2ELi2EN4cute5tupleIJNS5_1CILi128EEES8_NS7_ILi64EEEEEENS_6half_tEfNS_4arch4Sm80ELb1ELb0ELb1ELb1ELb1ELb0ELb0ELb0ELi2ELi4ELi4ELi4ELb0EEENS1_21CollectiveEpilogueBwdISA_SB_SD_Li256ELb1ELb0ELi2EEENS1_25SingleTileBwdLPTSchedulerILb1ELi128ELb1EEEEEEEEEvNT_6ParamsE$_ZZN4cute9transformINS_5tupleIJiiiNS_1CILi0EEEEEENS1_IJNS2_ILi32EEENS2_ILi4EEENS2_ILi2EEENS2_ILi1EEEEEENS1_IJS8_S8_S8_S8_EEEZNS_7crd2crdIS4_S9_SA_EEDaRKT_RKT0_RKT1_EUlRKT_RKT0_RKT1_E_EEDaSE_SH_SK_OT2_ENKUlDpSN_E_clIJiiiS3_EEEDaSX_,@function
        .size           $_ZN7cutlass13device_kernelIN5flash19enable_sm80_to_sm89INS1_16FlashAttnBwdSm80INS1_25CollectiveMainloopBwdSm80ILi2ELi2EN4cute5tupleIJNS5_1CILi128EEES8_NS7_ILi64EEEEEENS_6half_tEfNS_4arch4Sm80ELb1ELb0ELb1ELb1ELb1ELb0ELb0ELb0ELi2ELi4ELi4ELi4ELb0EEENS1_21CollectiveEpilogueBwdISA_SB_SD_Li256ELb1ELb0ELi2EEENS1_25SingleTileBwdLPTSchedulerILb1ELi128ELb1EEEEEEEEEvNT_6ParamsE$_ZZN4cute9transformINS_5tupleIJiiiNS_1CILi0EEEEEENS1_IJNS2_ILi32EEENS2_ILi4EEENS2_ILi2EEENS2_ILi1EEEEEENS1_IJS8_S8_S8_S8_EEEZNS_7crd2crdIS4_S9_SA_EEDaRKT_RKT0_RKT1_EUlRKT_RKT0_RKT1_E_EEDaSE_SH_SK_OT2_ENKUlDpSN_E_clIJiiiS3_EEEDaSX_,($_ZN7cutlass13device_kernelIN5flash19enable_sm80_to_sm89INS1_16FlashAttnBwdSm80INS1_25CollectiveMainloopBwdSm80ILi2ELi2EN4cute5tupleIJNS5_1CILi128EEES8_NS7_ILi64EEEEEENS_6half_tEfNS_4arch4Sm80ELb1ELb0ELb1ELb1ELb1ELb0ELb0ELb0ELi2ELi4ELi4ELi4ELb0EEENS1_21CollectiveEpilogueBwdISA_SB_SD_Li256ELb1ELb0ELi2EEENS1_25SingleTileBwdLPTSchedulerILb1ELi128ELb1EEEEEEEEEvNT_6ParamsE$_ZZN5flash25CollectiveMainloopBwdSm80ILi2ELi2EN4cute5tupleIJNS1_1CILi128EEES4_NS3_ILi64EEEEEEN7cutlass6half_tEfNS7_4arch4Sm80ELb1ELb0ELb1ELb1ELb1ELb0ELb0ELb0ELi2ELi4ELi4ELi4ELb0EE3mmaINS_16FlashAttnBwdSm80ISB_NS_21CollectiveEpilogueBwdIS6_S8_SA_Li256ELb1ELb0ELi2EEENS_25SingleTileBwdLPTSchedulerILb1ELi128ELb1EEEE13SharedStorageENS1_6TensorINS1_11ArrayEngineIfLm32EEENS1_6LayoutINS2_IJNS2_IJNS3_ILi2EEESO_EEESO_NS3_ILi4EEEEEENS2_IJNS2_IJNS3_ILi1EEESO_EEESQ_NS3_ILi8EEEEEEEEEEEEbRKNSB_6ParamsERT0_S12_iNS2_IJiiiEEERT_ENKUlRT_iE_clINSK_INSL_IfLm64EEENSN_INS2_IJSP_SO_SU_EEESV_EEEEEEDaS17_i - $_ZN7cutlass13device_kernelIN5flash19enable_sm80_to_sm89INS1_16FlashAttnBwdSm80INS1_25CollectiveMainloopBwdSm80ILi2ELi2EN4cute5tupleIJNS5_1CILi128EEES8_NS7_ILi64EEEEEENS_6half_tEfNS_4arch4Sm80ELb1ELb0ELb1ELb1ELb1ELb0ELb0ELb0ELi2ELi4ELi4ELi4ELb0EEENS1_21CollectiveEpilogueBwdISA_SB_SD_Li256ELb1ELb0ELi2EEENS1_25SingleTileBwdLPTSchedulerILb1ELi128ELb1EEEEEEEEEvNT_6ParamsE$_ZZN4cute9transformINS_5tupleIJiiiNS_1CILi0EEEEEENS1_IJNS2_ILi32EEENS2_ILi4EEENS2_ILi2EEENS2_ILi1EEEEEENS1_IJS8_S8_S8_S8_EEEZNS_7crd2crdIS4_S9_SA_EEDaRKT_RKT0_RKT1_EUlRKT_RKT0_RKT1_E_EEDaSE_SH_SK_OT2_ENKUlDpSN_E_clIJiiiS3_EEEDaSX_)
$_ZN7cutlass13device_kernelIN5flash19enable_sm80_to_sm89INS1_16FlashAttnBwdSm80INS1_25CollectiveMainloopBwdSm80ILi2ELi2EN4cute5tupleIJNS5_1CILi128EEES8_NS7_ILi64EEEEEENS_6half_tEfNS_4arch4Sm80ELb1ELb0ELb1ELb1ELb1ELb0ELb0ELb0ELi2ELi4ELi4ELi4ELb0EEENS1_21CollectiveEpilogueBwdISA_SB_SD_Li256ELb1ELb0ELi2EEENS1_25SingleTileBwdLPTSchedulerILb1ELi128ELb1EEEEEEEEEvNT_6ParamsE$_ZZN4cute9transformINS_5tupleIJiiiNS_1CILi0EEEEEENS1_IJNS2_ILi32EEENS2_ILi4EEENS2_ILi2EEENS2_ILi1EEEEEENS1_IJS8_S8_S8_S8_EEEZNS_7crd2crdIS4_S9_SA_EEDaRKT_RKT0_RKT1_EUlRKT_RKT0_RKT1_E_EEDaSE_SH_SK_OT2_ENKUlDpSN_E_clIJiiiS3_EEEDaSX_:
[----:B------:R-:W-:Y:S02]  /*b770*/  MOV R24, R12 ;  /* 0x0000000c00187202 */ /* 0x000fe40000000f00 */
[----:B------:R-:W-:-:S04]  /*b780*/  MOV R25, 0x0 ;  /* 0x0000000000197802 */ /* 0x000fc80000000f00 */
[----:B------:R-:W-:Y:S05]  /*b790*/  RET.REL.NODEC R24 `(_ZN7cutlass13device_kernelIN5flash19enable_sm80_to_sm89INS1_16FlashAttnBwdSm80INS1_25CollectiveMainloopBwdSm80ILi2ELi2EN4cute5tupleIJNS5_1CILi128EEES8_NS7_ILi64EEEEEENS_6half_tEfNS_4arch4Sm80ELb1ELb0ELb1ELb1ELb1ELb0ELb0ELb0ELi2ELi4ELi4ELi4ELb0EEENS1_21CollectiveEpilogueBwdISA_SB_SD_Li256ELb1ELb0ELi2EEENS1_25SingleTileBwdLPTSchedulerILb1ELi128ELb1EEEEEEEEEvNT_6ParamsE) ;  /* 0xffff486018007950 */ /* 0x000fea0003c3ffff */
        .type           $_ZN7cutlass13device_kernelIN5flash19enable_sm80_to_sm89INS1_16FlashAttnBwdSm80INS1_25CollectiveMainloopBwdSm80ILi2ELi2EN4cute5tupleIJNS5_1CILi128EEES8_NS7_ILi64EEEEEENS_6half_tEfNS_4arch4Sm80ELb1ELb0ELb1ELb1ELb1ELb0ELb0ELb0ELi2ELi4ELi4ELi4ELb0EEENS1_21CollectiveEpilogueBwdISA_SB_SD_Li256ELb1ELb0ELi2EEENS1_25SingleTileBwdLPTSchedulerILb1ELi128ELb1EEEEEEEEEvNT_6ParamsE$_ZZN5flash25CollectiveMainloopBwdSm80ILi2ELi2EN4cute5tupleIJNS1_1CILi128EEES4_NS3_ILi64EEEEEEN7cutlass6half_tEfNS7_4arch4Sm80ELb1ELb0ELb1ELb1ELb1ELb0ELb0ELb0ELi2ELi4ELi4ELi4ELb0EE3mmaINS_16FlashAttnBwdSm80ISB_NS_21CollectiveEpilogueBwdIS6_S8_SA_Li256ELb1ELb0ELi2EEENS_25SingleTileBwdLPTSchedulerILb1ELi128ELb1EEEE13SharedStorageENS1_6TensorINS1_11ArrayEngineIfLm32EEENS1_6LayoutINS2_IJNS2_IJNS3_ILi2EEESO_EEESO_NS3_ILi4EEEEEENS2_IJNS2_IJNS3_ILi1EEESO_EEESQ_NS3_ILi8EEEEEEEEEEEEbRKNSB_6ParamsERT0_S12_iNS2_IJiiiEEERT_ENKUlRT_iE_clINSK_INSL_IfLm64EEENSN_INS2_IJSP_SO_SU_EEESV_EEEEEEDaS17_i,@function
        .size           $_ZN7cutlass13device_kernelIN5flash19enable_sm80_to_sm89INS1_16FlashAttnBwdSm80INS1_25CollectiveMainloopBwdSm80ILi2ELi2EN4cute5tupleIJNS5_1CILi128EEES8_NS7_ILi64EEEEEENS_6half_tEfNS_4arch4Sm80ELb1ELb0ELb1ELb1ELb1ELb0ELb0ELb0ELi2ELi4ELi4ELi4ELb0EEENS1_21CollectiveEpilogueBwdISA_SB_SD_Li256ELb1ELb0ELi2EEENS1_25SingleTileBwdLPTSchedulerILb1ELi128ELb1EEEEEEEEEvNT_6ParamsE$_ZZN5flash25CollectiveMainloopBwdSm80ILi2ELi2EN4cute5tupleIJNS1_1CILi128EEES4_NS3_ILi64EEEEEEN7cutlass6half_tEfNS7_4arch4Sm80ELb1ELb0ELb1ELb1ELb1ELb0ELb0ELb0ELi2ELi4ELi4ELi4ELb0EE3mmaINS_16FlashAttnBwdSm80ISB_NS_21CollectiveEpilogueBwdIS6_S8_SA_Li256ELb1ELb0ELi2EEENS_25SingleTileBwdLPTSchedulerILb1ELi128ELb1EEEE13SharedStorageENS1_6TensorINS1_11ArrayEngineIfLm32EEENS1_6LayoutINS2_IJNS2_IJNS3_ILi2EEESO_EEESO_NS3_ILi4EEEEEENS2_IJNS2_IJNS3_ILi1EEESO_EEESQ_NS3_ILi8EEEEEEEEEEEEbRKNSB_6ParamsERT0_S12_iNS2_IJiiiEEERT_ENKUlRT_iE_clINSK_INSL_IfLm64EEENSN_INS2_IJSP_SO_SU_EEESV_EEEEEEDaS17_i,($_ZN7cutlass13device_kernelIN5flash19enable_sm80_to_sm89INS1_16FlashAttnBwdSm80INS1_25CollectiveMainloopBwdSm80ILi2ELi2EN4cute5tupleIJNS5_1CILi128EEES8_NS7_ILi64EEEEEENS_6half_tEfNS_4arch4Sm80ELb1ELb0ELb1ELb1ELb1ELb0ELb0ELb0ELi2ELi4ELi4ELi4ELb0EEENS1_21CollectiveEpilogueBwdISA_SB_SD_Li256ELb1ELb0ELi2EEENS1_25SingleTileBwdLPTSchedulerILb1ELi128ELb1EEEEEEEEEvNT_6ParamsE$_ZZN5flash25CollectiveMainloopBwdSm80ILi2ELi2EN4cute5tupleIJNS1_1CILi128EEES4_NS3_ILi64EEEEEEN7cutlass6half_tEfNS7_4arch4Sm80ELb1ELb0ELb1ELb1ELb1ELb0ELb0ELb0ELi2ELi4ELi4ELi4ELb0EE3mmaINS_16FlashAttnBwdSm80ISB_NS_21CollectiveEpilogueBwdIS6_S8_SA_Li256ELb1ELb0ELi2EEENS_25SingleTileBwdLPTSchedulerILb1ELi128ELb1EEEE13SharedStorageENS1_6TensorINS1_11ArrayEngineIfLm32EEENS1_6LayoutINS2_IJNS2_IJNS3_ILi2EEESO_EEESO_NS3_ILi4EEEEEENS2_IJNS2_IJNS3_ILi1EEESO_EEESQ_NS3_ILi8EEEEEEEEEEEEbRKNSB_6ParamsERT0_S12_iNS2_IJiiiEEERT_ENKUliT_E_clIZSC_ISJ_SX_EbS10_S12_S12_iS13_S15_EUlRS16_iE_EEDaiS16_ - $_ZN7cutlass13device_kernelIN5flash19enable_sm80_to_sm89INS1_16FlashAttnBwdSm80INS1_25CollectiveMainloopBwdSm80ILi2ELi2EN4cute5tupleIJNS5_1CILi128EEES8_NS7_ILi64EEEEEENS_6half_tEfNS_4arch4Sm80ELb1ELb0ELb1ELb1ELb1ELb0ELb0ELb0ELi2ELi4ELi4ELi4ELb0EEENS1_21CollectiveEpilogueBwdISA_SB_SD_Li256ELb1ELb0ELi2EEENS1_25SingleTileBwdLPTSchedulerILb1ELi128ELb1EEEEEEEEEvNT_6ParamsE$_ZZN5flash25CollectiveMainloopBwdSm80ILi2ELi2EN4cute5tupleIJNS1_1CILi128EEES4_NS3_ILi64EEEEEEN7cutlass6half_tEfNS7_4arch4Sm80ELb1ELb0ELb1ELb1ELb1ELb0ELb0ELb0ELi2ELi4ELi4ELi4ELb0EE3mmaINS_16FlashAttnBwdSm80ISB_NS_21CollectiveEpilogueBwdIS6_S8_SA_Li256ELb1ELb0ELi2EEENS_25SingleTileBwdLPTSchedulerILb1ELi128ELb1EEEE13SharedStorageENS1_6TensorINS1_11ArrayEngineIfLm32EEENS1_6LayoutINS2_IJNS2_IJNS3_ILi2EEESO_EEESO_NS3_ILi4EEEEEENS2_IJNS2_IJNS3_ILi1EEESO_EEESQ_NS3_ILi8EEEEEEEEEEEEbRKNSB_6ParamsERT0_S12_iNS2_IJiiiEEERT_ENKUlRT_iE_clINSK_INSL_IfLm64EEENSN_INS2_IJSP_SO_SU_EEESV_EEEEEEDaS17_i)
$_ZN7cutlass13device_kernelIN5flash19enable_sm80_to_sm89INS1_16FlashAttnBwdSm80INS1_25CollectiveMainloopBwdSm80ILi2ELi2EN4cute5tupleIJNS5_1CILi128EEES8_NS7_ILi64EEEEEENS_6half_tEfNS_4arch4Sm80ELb1ELb0ELb1ELb1ELb1ELb0ELb0ELb0ELi2ELi4ELi4ELi4ELb0EEENS1_21CollectiveEpilogueBwdISA_SB_SD_Li256ELb1ELb0ELi2EEENS1_25SingleTileBwdLPTSchedulerILb1ELi128ELb1EEEEEEEEEvNT_6ParamsE$_ZZN5flash25CollectiveMainloopBwdSm80ILi2ELi2EN4cute5tupleIJNS1_1CILi128EEES4_NS3_ILi64EEEEEEN7cutlass6half_tEfNS7_4arch4Sm80ELb1ELb0ELb1ELb1ELb1ELb0ELb0ELb0ELi2ELi4ELi4ELi4ELb0EE3mmaINS_16FlashAttnBwdSm80ISB_NS_21CollectiveEpilogueBwdIS6_S8_SA_Li256ELb1ELb0ELi2EEENS_25SingleTileBwdLPTSchedulerILb1ELi128ELb1EEEE13SharedStorageENS1_6TensorINS1_11ArrayEngineIfLm32EEENS1_6LayoutINS2_IJNS2_IJNS3_ILi2EEESO_EEESO_NS3_ILi4EEEEEENS2_IJNS2_IJNS3_ILi1EEESO_EEESQ_NS3_ILi8EEEEEEEEEEEEbRKNSB_6ParamsERT0_S12_iNS2_IJiiiEEERT_ENKUlRT_iE_clINSK_INSL_IfLm64EEENSN_INS2_IJSP_SO_SU_EEESV_EEEEEEDaS17_i:
        /* <DEDUP_REMOVED lines=20> */
[----:B------:R-:W-:Y:S05]  /*b8e0*/  CALL.REL.NOINC `($_ZN7cutlass13device_kernelIN5flash19enable_sm80_to_sm89INS1_16FlashAttnBwdSm80INS1_25CollectiveMainloopBwdSm80ILi2ELi2EN4cute5tupleIJNS5_1CILi128EEES8_NS7_ILi64EEEEEENS_6half_tEfNS_4arch4Sm80ELb1ELb0ELb1ELb1ELb1ELb0ELb0ELb0ELi2ELi4ELi4ELi4ELb0EEENS1_21CollectiveEpilogueBwdISA_SB_SD_Li256ELb1ELb0ELi2EEENS1_25SingleTileBwdLPTSchedulerILb1ELi128ELb1EEEEEEEEEvNT_6ParamsE$_ZZN4cute7idx2crdIiNS_5tupleIJNS_1CILi32EEENS2_ILi4EEENS2_ILi2EEENS2_ILi1EEEEEENS1_IJS6_S3_NS2_ILi128EEENS2_ILi0EEEEEEEEDaRKT_RKT0_RKT1_ENKUlRKT_RKT0_E_clIS5_S8_EEDaSM_SP_) ;  /* 0xfffffd6000007944 */ /* 0x000fea0003c3ffff */
[----:B------:R-:W-:Y:S02]  /*b8f0*/  MOV R12, 0xb910 ;  /* 0x0000b910000c7802 */ /* 0x000fe40000000f00 */
[----:B------:R-:W-:Y:S05]  /*b900*/  CALL.REL.NOINC `($_ZN7cutlass13device_kernelIN5flash19enable_sm80_to_sm89INS1_16FlashAttnBwdSm80INS1_25CollectiveMainloopBwdSm80ILi2ELi2EN4cute5tupleIJNS5_1CILi128EEES8_NS7_ILi64EEEEEENS_6half_tEfNS_4arch4Sm80ELb1ELb0ELb1ELb1ELb1ELb0ELb0ELb0ELi2ELi4ELi4ELi4ELb0EEENS1_21CollectiveEpilogueBwdISA_SB_SD_Li256ELb1ELb0ELi2EEENS1_25SingleTileBwdLPTSchedulerILb1ELi128ELb1EEEEEEEEEvNT_6ParamsE$_ZZN4cute9transformINS_5tupleIJNS_1CILi32EEENS2_ILi4EEENS2_ILi2EEENS2_ILi1EEEEEENS1_IJS6_S3_NS2_ILi128EEENS2_ILi0EEEEEEZNS_7idx2crdIiS7_SA_EEDaRKT_RKT0_RKT1_EUlRKT_RKT0_E_EEDaSE_SH_OSI_ENKUlDpSN_E_clIJiiiS9_EEEDaST_) ;  /* 0xfffffdd000007944 */ /* 0x000fea0003c3ffff */
[----:B------:R-:W-:Y:S02]  /*b910*/  MOV R12, 0xb930 ;  /* 0x0000b930000c7802 */ /* 0x000fe40000000f00 */
[----:B------:R-:W-:Y:S05]  /*b920*/  CALL.REL.NOINC `($_ZN7cutlass13device_kernelIN5flash19enable_sm80_to_sm89INS1_16FlashAttnBwdSm80INS1_25CollectiveMainloopBwdSm80ILi2ELi2EN4cute5tupleIJNS5_1CILi128EEES8_NS7_ILi64EEEEEENS_6half_tEfNS_4arch4Sm80ELb1ELb0ELb1ELb1ELb1ELb0ELb0ELb0ELi2ELi4ELi4ELi4ELb0EEENS1_21CollectiveEpilogueBwdISA_SB_SD_Li256ELb1ELb0ELi2EEENS1_25SingleTileBwdLPTSchedulerILb1ELi128ELb1EEEEEEEEEvNT_6ParamsE$_ZZN4cute7crd2crdINS_5tupleIJiiiNS_1CILi0EEEEEENS1_IJNS2_ILi32EEENS2_ILi4EEENS2_ILi2EEENS2_ILi1EEEEEENS1_IJS8_S8_S8_S8_EEEEEDaRKT_RKT0_RKT1_ENKUlRKT_RKT0_RKT1_E_clIiS5_S8_EEDaSM_SP_SS_) ;  /* 0xfffffa4000007944 */ /* 0x000fea0003c3ffff */
[----:B------:R-:W-:Y:S02]  /*b930*/  MOV R12, 0xb950 ;  /* 0x0000b950000c7802 */ /* 0x000fe40000000f00 */
[----:B------:R-:W-:Y:S05]  /*b940*/  CALL.REL.NOINC `($_ZN7cutlass13device_kernelIN5flash19enable_sm80_to_sm89INS1_16FlashAttnBwdSm80INS1_25CollectiveMainloopBwdSm80ILi2ELi2EN4cute5tupleIJNS5_1CILi128EEES8_NS7_ILi64EEEEEENS_6half_tEfNS_4arch4Sm80ELb1ELb0ELb1ELb1ELb1ELb0ELb0ELb0ELi2ELi4ELi4ELi4ELb0EEENS1_21CollectiveEpilogueBwdISA_SB_SD_Li256ELb1ELb0ELi2EEENS1_25SingleTileBwdLPTSchedulerILb1ELi128ELb1EEEEEEEEEvNT_6ParamsE$_ZZN4cute7crd2crdINS_5tupleIJiiiNS_1CILi0EEEEEENS1_IJNS2_ILi32EEENS2_ILi4EEENS2_ILi2EEENS2_ILi1EEEEEENS1_IJS8_S8_S8_S8_EEEEEDaRKT_RKT0_RKT1_ENKUlRKT_RKT0_RKT1_E_clIiS6_S8_EEDaSM_SP_SS_) ;  /* 0xfffffa5000007944 */ /* 0x000fea0003c3ffff */
[----:B------:R-:W-:Y:S02]  /*b950*/  MOV R5, R3 ;  /* 0x0000000300057202 */ /* 0x000fe40000000f00 */
[----:B------:R-:W-:Y:S02]  /*b960*/  MOV R12, 0xb980 ;  /* 0x0000b980000c7802 */ /* 0x000fe40000000f00 */
[----:B------:R-:W-:Y:S05]  /*b970*/  CALL.REL.NOINC `($_ZN7cutlass13device_kernelIN5flash19enable_sm80_to_sm89INS1_16FlashAttnBwdSm80INS1_25CollectiveMainloopBwdSm80ILi2ELi2EN4cute5tupleIJNS5_1CILi128EEES8_NS7_ILi64EEEEEENS_6half_tEfNS_4arch4Sm80ELb1ELb0ELb1ELb1ELb1ELb0ELb0ELb0ELi2ELi4ELi4ELi4ELb0EEENS1_21CollectiveEpilogueBwdISA_SB_SD_Li256ELb1ELb0ELi2EEENS1_25SingleTileBwdLPTSchedulerILb1ELi128ELb1EEEEEEEEEvNT_6ParamsE$_ZZN4cute7crd2crdINS_5tupleIJiiiNS_1CILi0EEEEEENS1_IJNS2_ILi32EEENS2_ILi4EEENS2_ILi2EEENS2_ILi1EEEEEENS1_IJS8_S8_S8_S8_EEEEEDaRKT_RKT0_RKT1_ENKUlRKT_RKT0_RKT1_E_clIiS7_S8_EEDaSM_SP_SS_) ;  /* 0xfffffa5000007944 */ /* 0x000fea0003c3ffff */
[----:B------:R-:W-:Y:S02]  /*b980*/  MOV R12, 0xb9a0 ;  /* 0x0000b9a0000c7802 */ /* 0x000fe40000000f00 */
[----:B------:R-:W-:Y:S05]  /*b990*/  CALL.REL.NOINC `($_ZN7cutlass13device_kernelIN5flash19enable_sm80_to_sm89INS1_16FlashAttnBwdSm80INS1_25CollectiveMainloopBwdSm80ILi2ELi2EN4cute5tupleIJNS5_1CILi128EEES8_NS7_ILi64EEEEEENS_6half_tEfNS_4arch4Sm80ELb1ELb0ELb1ELb1ELb1ELb0ELb0ELb0ELi2ELi4ELi4ELi4ELb0EEENS1_21CollectiveEpilogueBwdISA_SB_SD_Li256ELb1ELb0ELi2EEENS1_25SingleTileBwdLPTSchedulerILb1ELi128ELb1EEEEEEEEEvNT_6ParamsE$_ZZN4cute9transformINS_5tupleIJiiiNS_1CILi0EEEEEENS1_IJNS2_ILi32EEENS2_ILi4EEENS2_ILi2EEENS2_ILi1EEEEEENS1_IJS8_S8_S8_S8_EEEZNS_7crd2crdIS4_S9_SA_EEDaRKT_RKT0_RKT1_EUlRKT_RKT0_RKT1_E_EEDaSE_SH_SK_OT2_ENKUlDpSN_E_clIJiiiS3_EEEDaSX_) ;  /* 0xfffffdd000007944 */ /* 0x000fea0003c3ffff */
[----:B------:R1:W-:Y:S01]  /*b9a0*/  STL [R1+0x13a0], R14 ;  /* 0x0013a00e01007387 */ /* 0x0003e20000100800 */
[----:B------:R-:W-:Y:S01]  /*b9b0*/  IMAD.MOV.U32 R15, RZ, RZ, R4 ;  /* 0x000000ffff0f7224 */ /* 0x000fe200078e0004 */
[----:B------:R-:W-:Y:S02]  /*b9c0*/  IADD3 R3, R13, 0x24, RZ ;  /* 0x000000240d037810 */ /* 0x000fe40007ffe0ff */
[----:B------:R1:W-:Y:S01]  /*b9d0*/  STL.U8 [R1+0x1394], RZ ;  /* 0x001394ff01007387 */ /* 0x0003e20000100000 */
[----:B------:R-:W-:-:S03]  /*b9e0*/  MOV R12, 0xba10 ;  /* 0x0000ba10000c7802 */ /* 0x000fc60000000f00 */
[----:B------:R1:W-:Y:S04]  /*b9f0*/  STL.64 [R1+0x1398], R4 ;  /* 0x0013980401007387 */ /* 0x0003e80000100a00 */
[----:B-1----:R-:W-:Y:S05]  /*ba00*/  CALL.REL.NOINC `($_ZN7cutlass13device_kernelIN5flash19enable_sm80_to_sm89INS1_16FlashAttnBwdSm80INS1_25CollectiveMainloopBwdSm80ILi2ELi2EN4cute5tupleIJNS5_1CILi128EEES8_NS7_ILi64EEEEEENS_6half_tEfNS_4arch4Sm80ELb1ELb0ELb1ELb1ELb1ELb0ELb0ELb0ELi2ELi4ELi4ELi4ELb0EEENS1_21CollectiveEpilogueBwdISA_SB_SD_Li256ELb1ELb0ELi2EEENS1_25SingleTileBwdLPTSchedulerILb1ELi128ELb1EEEEEEEEEvNT_6ParamsE$_ZN4cute3eso3ESOILb1ELb0EJNS_6LayoutINS_5tupleIJNS3_IJNS3_IJNS_1CILi4EEENS4_ILi8EEEEEENS3_IJS5_NS4_ILi2EEEEEEEEENS3_IJNS3_IJS8_S8_EEENS3_IJS8_S6_EEEEEEEEENS3_IJNS3_IJNS3_IJNS_11ScaledBasisIS8_JLi1EEEENSF_INS4_ILi1EEEJLi0EEEEEEENS3_IJNSF_INS4_ILi16EEEJLi0EEEENSF_IS6_JLi1EEEEEEEEEENS3_IJNS3_IJNSF_ISH_JLi1EEEENSF_IS6_JLi0EEEEEEENS3_IJNSF_INS4_ILi64EEEJLi0EEEENSF_ISK_JLi1EEEEEEEEEEEEEEENS_10ViewEngineINS_23ArithmeticTupleIteratorINS_15ArithmeticTupleIJNS4_ILi0EEES12_EEEEEEEEEC2ERKSY_RKS15_) ;  /* 0xffffd4d000007944 */ /* 0x002fea0003c3ffff */
[----:B------:R-:W-:Y:S01]  /*ba10*/  IMAD.MOV.U32 R7, RZ, RZ, R5 ;  /* 0x000000ffff077224 */ /* 0x000fe200078e0005 */
[----:B-1----:R-:W-:Y:S01]  /*ba20*/  IADD3 R3, R13, 0x20, RZ ;  /* 0x000000200d037810 */ /* 0x002fe20007ffe0ff */
[----:B------:R-:W-:Y:S01]  /*ba30*/  IMAD.MOV.U32 R11, RZ, RZ, R13 ;  /* 0x000000ffff0b7224 */ /* 0x000fe200078e000d */
[----:B------:R-:W-:Y:S02]  /*ba40*/  MOV R12, 0xba60 ;  /* 0x0000ba60000c7802 */ /* 0x000fe40000000f00 */
[----:B------:R-:W-:Y:S05]  /*ba50*/  CALL.REL.NOINC `($_ZN7cutlass13device_kernelIN5flash19enable_sm80_to_sm89INS1_16FlashAttnBwdSm80INS1_25CollectiveMainloopBwdSm80ILi2ELi2EN4cute5tupleIJNS5_1CILi128EEES8_NS7_ILi64EEEEEENS_6half_tEfNS_4arch4Sm80ELb1ELb0ELb1ELb1ELb1ELb0ELb0ELb0ELi2ELi4ELi4ELi4ELb0EEENS1_21CollectiveEpilogueBwdISA_SB_SD_Li256ELb1ELb0ELi2EEENS1_25SingleTileBwdLPTSchedulerILb1ELi128ELb1EEEEEEEEEvNT_6ParamsE$_ZN4cute3eso3ESOILb0ELb0EJiiEEC2ERKiS4_) ;  /* 0xffffc55000007944 */ /* 0x000fea0003c3ffff */
[----:B------:R-:W2:Y:S01]  /*ba60*/  LDL.64 R4, [R1+0x1380] ;  /* 0x0013800001047983 */ /* 0x000ea20000100a00 */
[----:B------:R-:W-:-:S03]  /*ba70*/  MOV R12, 0xbab0 ;  /* 0x0000bab0000c7802 */ /* 0x000fc60000000f00 */
[----:B--2---:R2:W-:Y:S04]  /*ba80*/  STL [R1+0x138c], R4 ;  /* 0x00138c0401007387 */ /* 0x0045e80000100800 */
[----:B------:R2:W-:Y:S02]  /*ba90*/  STL [R1+0x1390], R5 ;  /* 0x0013900501007387 */ /* 0x0005e40000100800 */
[----:B-12---:R-:W-:Y:S05]  /*baa0*/  CALL.REL.NOINC `($_ZN7cutlass13device_kernelIN5flash19enable_sm80_to_sm89INS1_16FlashAttnBwdSm80INS1_25CollectiveMainloopBwdSm80ILi2ELi2EN4cute5tupleIJNS5_1CILi128EEES8_NS7_ILi64EEEEEENS_6half_tEfNS_4arch4Sm80ELb1ELb0ELb1ELb1ELb1ELb0ELb0ELb0ELi2ELi4ELi4ELi4ELb0EEENS1_21CollectiveEpilogueBwdISA_SB_SD_Li256ELb1ELb0ELi2EEENS1_25SingleTileBwdLPTSchedulerILb1ELi128ELb1EEEEEEEEEvNT_6ParamsE$_ZN4cute3eso3ESOILb0ELb0EJiNS_5tupleIJiiEEEEEC2ERKiRKS3_) ;  /* 0xffffc47000007944 */ /* 0x006fea0003c3ffff */
        /* <DEDUP_REMOVED lines=217> */
[----:B------:R-:W-:Y:S05]  /*c840*/  @P0 RET.REL.NODEC R16 `(_ZN7cutlass13device_kernelIN5flash19enable_sm80_to_sm89INS1_16FlashAttnBwdSm80INS1_25CollectiveMainloopBwdSm80ILi2ELi2EN4cute5tupleIJNS5_1CILi128EEES8_NS7_ILi64EEEEEENS_6half_tEfNS_4arch4Sm80ELb1ELb0ELb1ELb1ELb1ELb0ELb0ELb0ELi2ELi4ELi4ELi4ELb0EEENS1_21CollectiveEpilogueBwdISA_SB_SD_Li256ELb1ELb0ELi2EEENS1_25SingleTileBwdLPTSchedulerILb1ELi128ELb1EEEEEEEEEvNT_6ParamsE) ;  /* 0xffff37b010000950 */ /* 0x000fea0003c3ffff */
[----:B------:R-:W-:Y:S02]  /*c850*/  MOV R3, 0xff800000 ;  /* 0xff80000000037802 */ /* 0x000fe40000000f00 */
[----:B------:R-:W-:-:S03]  /*c860*/  MOV R17, 0x0 ;  /* 0x0000000000117802 */ /* 0x000fc60000000f00 */
[----:B------:R1:W-:Y:S01]  /*c870*/  STL [R6+0xfc], R3 ;  /* 0x0000fc0306007387 */ /* 0x0003e20000100800 */
[----:B------:R-:W-:Y:S05]  /*c880*/  RET.REL.NODEC R16 `(_ZN7cutlass13device_kernelIN5flash19enable_sm80_to_sm89INS1_16FlashAttnBwdSm80INS1_25CollectiveMainloopBwdSm80ILi2ELi2EN4cute5tupleIJNS5_1CILi128EEES8_NS7_ILi64EEEEEENS_6half_tEfNS_4arch4Sm80ELb1ELb0ELb1ELb1ELb1ELb0ELb0ELb0ELi2ELi4ELi4ELi4ELb0EEENS1_21CollectiveEpilogueBwdISA_SB_SD_Li256ELb1ELb0ELi2EEENS1_25SingleTileBwdLPTSchedulerILb1ELi128ELb1EEEEEEEEEvNT_6ParamsE) ;  /* 0xffff377010007950 */ /* 0x000fea0003c3ffff */
        .type           $_ZN7cutlass13device_kernelIN5flash19enable_sm80_to_sm89INS1_16FlashAttnBwdSm80INS1_25CollectiveMainloopBwdSm80ILi2ELi2EN4cute5tupleIJNS5_1CILi128EEES8_NS7_ILi64EEEEEENS_6half_tEfNS_4arch4Sm80ELb1ELb0ELb1ELb1ELb1ELb0ELb0ELb0ELi2ELi4ELi4ELi4ELb0EEENS1_21CollectiveEpilogueBwdISA_SB_SD_Li256ELb1ELb0ELi2EEENS1_25SingleTileBwdLPTSchedulerILb1ELi128ELb1EEEEEEEEEvNT_6ParamsE$_ZZN5flash25CollectiveMainloopBwdSm80ILi2ELi2EN4cute5tupleIJNS1_1CILi128EEES4_NS3_ILi64EEEEEEN7cutlass6half_tEfNS7_4arch4Sm80ELb1ELb0ELb1ELb1ELb1ELb0ELb0ELb0ELi2ELi4ELi4ELi4ELb0EE3mmaINS_16FlashAttnBwdSm80ISB_NS_21CollectiveEpilogueBwdIS6_S8_SA_Li256ELb1ELb0ELi2EEENS_25SingleTileBwdLPTSchedulerILb1ELi128ELb1EEEE13SharedStorageENS1_6TensorINS1_11ArrayEngineIfLm32EEENS1_6LayoutINS2_IJNS2_IJNS3_ILi2EEESO_EEESO_NS3_ILi4EEEEEENS2_IJNS2_IJNS3_ILi1EEESO_EEESQ_NS3_ILi8EEEEEEEEEEEEbRKNSB_6ParamsERT0_S12_iNS2_IJiiiEEERT_ENKUliT_E_clIZSC_ISJ_SX_EbS10_S12_S12_iS13_S15_EUlRS16_iE_EEDaiS16_,@function
        .size           $_ZN7cutlass13device_kernelIN5flash19enable_sm80_to_sm89INS1_16FlashAttnBwdSm80INS1_25CollectiveMainloopBwdSm80ILi2ELi2EN4cute5tupleIJNS5_1CILi128EEES8_NS7_ILi64EEEEEENS_6half_tEfNS_4arch4Sm80ELb1ELb0ELb1ELb1ELb1ELb0ELb0ELb0ELi2ELi4ELi4ELi4ELb0EEENS1_21CollectiveEpilogueBwdISA_SB_SD_Li256ELb1ELb0ELi2EEENS1_25SingleTileBwdLPTSchedulerILb1ELi128ELb1EEEEEEEEEvNT_6ParamsE$_ZZN5flash25CollectiveMainloopBwdSm80ILi2ELi2EN4cute5tupleIJNS1_1CILi128EEES4_NS3_ILi64EEEEEEN7cutlass6half_tEfNS7_4arch4Sm80ELb1ELb0ELb1ELb1ELb1ELb0ELb0ELb0ELi2ELi4ELi4ELi4ELb0EE3mmaINS_16FlashAttnBwdSm80ISB_NS_21CollectiveEpilogueBwdIS6_S8_SA_Li256ELb1ELb0ELi2EEENS_25SingleTileBwdLPTSchedulerILb1ELi128ELb1EEEE13SharedStorageENS1_6TensorINS1_11ArrayEngineIfLm32EEENS1_6LayoutINS2_IJNS2_IJNS3_ILi2EEESO_EEESO_NS3_ILi4EEEEEENS2_IJNS2_IJNS3_ILi1EEESO_EEESQ_NS3_ILi8EEEEEEEEEEEEbRKNSB_6ParamsERT0_S12_iNS2_IJiiiEEERT_ENKUliT_E_clIZSC_ISJ_SX_EbS10_S12_S12_iS13_S15_EUlRS16_iE_EEDaiS16_,($_ZN7cutlass13device_kernelIN5flash19enable_sm80_to_sm89INS1_16FlashAttnBwdSm80INS1_25CollectiveMainloopBwdSm80ILi2ELi2EN4cute5tupleIJNS5_1CILi128EEES8_NS7_ILi64EEEEEENS_6half_tEfNS_4arch4Sm80ELb1ELb0ELb1ELb1ELb1ELb0ELb0ELb0ELi2ELi4ELi4ELi4ELb0EEENS1_21CollectiveEpilogueBwdISA_SB_SD_Li256ELb1ELb0ELi2EEENS1_25SingleTileBwdLPTSchedulerILb1ELi128ELb1EEEEEEEEEvNT_6ParamsE$_ZZN5flash25CollectiveMainloopBwdSm80ILi2ELi2EN4cute5tupleIJNS1_1CILi128EEES4_NS3_ILi64EEEEEEN7cutlass6half_tEfNS7_4arch4Sm80ELb1ELb0ELb1ELb1ELb1ELb0ELb0ELb0ELi2ELi4ELi4ELi4ELb0EE3mmaINS_16FlashAttnBwdSm80ISB_NS_21CollectiveEpilogueBwdIS6_S8_SA_Li256ELb1ELb0ELi2EEENS_25SingleTileBwdLPTSchedulerILb1ELi128ELb1EEEE13SharedStorageENS1_6TensorINS1_11ArrayEngineIfLm32EEENS1_6LayoutINS2_IJNS2_IJNS3_ILi2EEESO_EEESO_NS3_ILi4EEEEEENS2_IJNS2_IJNS3_ILi1EEESO_EEESQ_NS3_ILi8EEEEEEEEEEEEbRKNSB_6ParamsERT0_S12_iNS2_IJiiiEEERT_ENKUlvE0_clEv - $_ZN7cutlass13device_kernelIN5flash19enable_sm80_to_sm89INS1_16FlashAttnBwdSm80INS1_25CollectiveMainloopBwdSm80ILi2ELi2EN4cute5tupleIJNS5_1CILi128EEES8_NS7_ILi64EEEEEENS_6half_tEfNS_4arch4Sm80ELb1ELb0ELb1ELb1ELb1ELb0ELb0ELb0ELi2ELi4ELi4ELi4ELb0EEENS1_21CollectiveEpilogueBwdISA_SB_SD_Li256ELb1ELb0ELi2EEENS1_25SingleTileBwdLPTSchedulerILb1ELi128ELb1EEEEEEEEEvNT_6ParamsE$_ZZN5flash25CollectiveMainloopBwdSm80ILi2ELi2EN4cute5tupleIJNS1_1CILi128EEES4_NS3_ILi64EEEEEEN7cutlass6half_tEfNS7_4arch4Sm80ELb1ELb0ELb1ELb1ELb1ELb0ELb0ELb0ELi2ELi4ELi4ELi4ELb0EE3mmaINS_16FlashAttnBwdSm80ISB_NS_21CollectiveEpilogueBwdIS6_S8_SA_Li256ELb1ELb0ELi2EEENS_25SingleTileBwdLPTSchedulerILb1ELi128ELb1EEEE13SharedStorageENS1_6TensorINS1_11ArrayEngineIfLm32EEENS1_6LayoutINS2_IJNS2_IJNS3_ILi2EEESO_EEESO_NS3_ILi4EEEEEENS2_IJNS2_IJNS3_ILi1EEESO_EEESQ_NS3_ILi8EEEEEEEEEEEEbRKNSB_6ParamsERT0_S12_iNS2_IJiiiEEERT_ENKUliT_E_clIZSC_ISJ_SX_EbS10_S12_S12_iS13_S15_EUlRS16_iE_EEDaiS16_)
$_ZN7cutlass13device_kernelIN5flash19enable_sm80_to_sm89INS1_16FlashAttnBwdSm80INS1_25CollectiveMainloopBwdSm80ILi2ELi2EN4cute5tupleIJNS5_1CILi128EEES8_NS7_ILi64EEEEEENS_6half_tEfNS_4arch4Sm80ELb1ELb0ELb1ELb1ELb1ELb0ELb0ELb0ELi2ELi4ELi4ELi4ELb0EEENS1_21CollectiveEpilogueBwdISA_SB_SD_Li256ELb1ELb0ELi2EEENS1_25SingleTileBwdLPTSchedulerILb1ELi128ELb1EEEEEEEEEvNT_6ParamsE$_ZZN5flash25CollectiveMainloopBwdSm80ILi2ELi2EN4cute5tupleIJNS1_1CILi128EEES4_NS3_ILi64EEEEEEN7cutlass6half_tEfNS7_4arch4Sm80ELb1ELb0ELb1ELb1ELb1ELb0ELb0ELb0ELi2ELi4ELi4ELi4ELb0EE3mmaINS_16FlashAttnBwdSm80ISB_NS_21CollectiveEpilogueBwdIS6_S8_SA_Li256ELb1ELb0ELi2EEENS_25SingleTileBwdLPTSchedulerILb1ELi128ELb1EEEE13SharedStorageENS1_6TensorINS1_11ArrayEngineIfLm32EEENS1_6LayoutINS2_IJNS2_IJNS3_ILi2EEESO_EEESO_NS3_ILi4EEEEEENS2_IJNS2_IJNS3_ILi1EEESO_EEESQ_NS3_ILi8EEEEEEEEEEEEbRKNSB_6ParamsERT0_S12_iNS2_IJiiiEEERT_ENKUliT_E_clIZSC_ISJ_SX_EbS10_S12_S12_iS13_S15_EUlRS16_iE_EEDaiS16_:
        /* <DEDUP_REMOVED lines=46> */
[----:B-1---5:R-:W-:Y:S05]  /*cb70*/  CALL.REL.NOINC `($_ZN7cutlass13device_kernelIN5flash19enable_sm80_to_sm89INS1_16FlashAttnBwdSm80INS1_25CollectiveMainloopBwdSm80ILi2ELi2EN4cute5tupleIJNS5_1CILi128EEES8_NS7_ILi64EEEEEENS_6half_tEfNS_4arch4Sm80ELb1ELb0ELb1ELb1ELb1ELb0ELb0ELb0ELi2ELi4ELi4ELi4ELb0EEENS1_21CollectiveEpilogueBwdISA_SB_SD_Li256ELb1ELb0ELi2EEENS1_25SingleTileBwdLPTSchedulerILb1ELi128ELb1EEEEEEEEEvNT_6ParamsE$_ZN4cute3eso3ESOILb1ELb0EJNS_14ComposedLayoutINS_7SwizzleILi3ELi3ELi3EEENS_1CILj0EEENS_6LayoutINS_5tupleIJNS8_IJNS5_ILi8EEENS5_ILi16EEEEEENS8_IJNS5_ILi64EEENS5_ILi1EEEEEEEEENS8_IJNS8_IJSC_NS5_ILi512EEEEEENS8_IJSD_NS5_ILi0EEEEEEEEEEEEENS_10ViewEngineINS_8smem_ptrIPN7cutlass6half_tEEEEEEEC2ERKSM_RKST_) ;  /* 0xffffbbc000007944 */ /* 0x022fea0003c3ffff */
[----:B-1----:R1:W5:Y:S01]  /*cb80*/  LDL.64 R2, [R1+0x758] ;  /* 0x0007580001027983 */ /* 0x0023620000100a00 */
[----:B------:R-:W-:-:S03]  /*cb90*/  MOV R6, 0xcbb0 ;  /* 0x0000cbb000067802 */ /* 0x000fc60000000f00 */
[----:B-1---5:R-:W-:Y:S05]  /*cba0*/  CALL.REL.NOINC `($_ZN7cutlass13device_kernelIN5flash19enable_sm80_to_sm89INS1_16FlashAttnBwdSm80INS1_25CollectiveMainloopBwdSm80ILi2ELi2EN4cute5tupleIJNS5_1CILi128EEES8_NS7_ILi64EEEEEENS_6half_tEfNS_4arch4Sm80ELb1ELb0ELb1ELb1ELb1ELb0ELb0ELb0ELi2ELi4ELi4ELi4ELb0EEENS1_21CollectiveEpilogueBwdISA_SB_SD_Li256ELb1ELb0ELi2EEENS1_25SingleTileBwdLPTSchedulerILb1ELi128ELb1EEEEEEEEEvNT_6ParamsE$_ZN4cute3eso3ESOILb1ELb0EJNS_14ComposedLayoutINS_7SwizzleILi3ELi3ELi3EEENS_1CILj0EEENS_6LayoutINS_5tupleIJNS8_IJNS8_IJNS5_ILi4EEENS5_ILi8EEEEEENS8_IJS9_NS5_ILi1EEEEEEEEENS8_IJNS8_IJNS5_ILi2EEESF_SF_EEENS8_IJSF_S9_EEEEEEEEENS8_IJNS8_IJNS8_IJSF_NS5_ILi64EEEEEENS8_IJNS5_ILi1024EEENS5_ILi0EEEEEEEEENS8_IJNS8_IJSC_NS5_ILi512EEESA_EEENS8_IJNS5_ILi4096EEENS5_ILi16EEEEEEEEEEEEEEEENS_10ViewEngineINS_8smem_ptrIPN7cutlass6half_tEEEEEEEC2ERKSY_RKS15_) ;  /* 0xffffbc2000007944 */ /* 0x022fea0003c3ffff */
[----:B------:R-:W-:Y:S01]  /*cbb0*/  ULDC.64 UR4, c[0x0][0x118] ;  /* 0x0000460000047ab9 */ /* 0x000fe20000000a00 */
[----:B------:R2:W5:Y:S04]  /*cbc0*/  LDL.64 R24, [R1+0x758] ;  /* 0x0007580001187983 */ /* 0x0005680000100a00 */
[----:B-1----:R2:W5:Y:S01]  /*cbd0*/  LD.E R3, [R20.64+0x8] ;  /* 0x0000080414037980 */ /* 0x002562000c101900 */
[----:B------:R-:W-:-:S02]  /*cbe0*/  MOV R82, R60 ;  /* 0x0000003c00527202 */ /* 0x000fc40000000f00 */
[----:B------:R-:W-:Y:S02]  /*cbf0*/  MOV R4, 0xcc10 ;  /* 0x0000cc1000047802 */ /* 0x000fe40000000f00 */
[----:B--2--5:R-:W-:Y:S05]  /*cc00*/  CALL.REL.NOINC `($_ZN7cutlass13device_kernelIN5flash19enable_sm80_to_sm89INS1_16FlashAttnBwdSm80INS1_25CollectiveMainloopBwdSm80ILi2ELi2EN4cute5tupleIJNS5_1CILi128EEES8_NS7_ILi64EEEEEENS_6half_tEfNS_4arch4Sm80ELb1ELb0ELb1ELb1ELb1ELb0ELb0ELb0ELi2ELi4ELi4ELi4ELb0EEENS1_21CollectiveEpilogueBwdISA_SB_SD_Li256ELb1ELb0ELi2EEENS1_25SingleTileBwdLPTSchedulerILb1ELi128ELb1EEEEEEEEEvNT_6ParamsE$_ZN4cute3eso3ESOILb0ELb1EJiNS_1CILi0EEEEEC2ERKiRKS3_) ;  /* 0xffffb7a000007944 */ /* 0x024fea0003c3ffff */
[----:B------:R-:W2:Y:S01]  /*cc10*/  LDL R26, [R1+0x758] ;  /* 0x00075800011a7983 */ /* 0x000ea20000100800 */
[----:B------:R-:W-:Y:S01]  /*cc20*/  ULDC.64 UR4, c[0x0][0x118] ;  /* 0x0000460000047ab9 */ /* 0x000fe20000000a00 */
[----:B------:R-:W-:Y:S01]  /*cc30*/  IMAD.MOV.U32 R82, RZ, RZ, R60 ;  /* 0x000000ffff527224 */ /* 0x000fe200078e003c */
[----:B-1----:R-:W-:Y:S01]  /*cc40*/  MOV R2, R15 ;  /* 0x0000000f00027202 */ /* 0x002fe20000000f00 */
[----:B--2---:R1:W-:Y:S04]  /*cc50*/  STL [R1+0x11e8], R26 ;  /* 0x0011e81a01007387 */ /* 0x0043e80000100800 */
[----:B------:R1:W5:Y:S01]  /*cc60*/  LD.E R6, [R20.64+0x4] ;  /* 0x0000040414067980 */ /* 0x000362000c101900 */
[----:B------:R-:W-:-:S03]  /*cc70*/  MOV R4, 0xcc90 ;  /* 0x0000cc9000047802 */ /* 0x000fc60000000f00 */
[----:B-1---5:R-:W-:Y:S05]  /*cc80*/  CALL.REL.NOINC `($_ZN7cutlass13device_kernelIN5flash19enable_sm80_to_sm89INS1_16FlashAttnBwdSm80INS1_25CollectiveMainloopBwdSm80ILi2ELi2EN4cute5tupleIJNS5_1CILi128EEES8_NS7_ILi64EEEEEENS_6half_tEfNS_4arch4Sm80ELb1ELb0ELb1ELb1ELb1ELb0ELb0ELb0ELi2ELi4ELi4ELi4ELb0EEENS1_21CollectiveEpilogueBwdISA_SB_SD_Li256ELb1ELb0ELi2EEENS1_25SingleTileBwdLPTSchedulerILb1ELi128ELb1EEEEEEEEEvNT_6ParamsE$_ZN4cute3eso3ESOILb0ELb0EJiNS_5tupleIJiNS_1CILi0EEEEEEEEC2ERKiRKS5_) ;  /* 0xffffb22000007944 */ /* 0x022fea0003c3ffff */
[----:B-1----:R1:W5:Y:S01]  /*cc90*/  LDL.64 R2, [R1+0x758] ;  /* 0x0007580001027983 */ /* 0x0023620000100a00 */
[----:B------:R-:W-:-:S02]  /*cca0*/  MOV R82, R60 ;  /* 0x0000003c00527202 */ /* 0x000fc40000000f00 */
[----:B------:R-:W-:Y:S02]  /*ccb0*/  MOV R6, 0xccd0 ;  /* 0x0000ccd000067802 */ /* 0x000fe40000000f00 */
[----:B-1---5:R-:W-:Y:S05]  /*ccc0*/  CALL.REL.NOINC `($_ZN7cutlass13device_kernelIN5flash19enable_sm80_to_sm89INS1_16FlashAttnBwdSm80INS1_25CollectiveMainloopBwdSm80ILi2ELi2EN4cute5tupleIJNS5_1CILi128EEES8_NS7_ILi64EEEEEENS_6half_tEfNS_4arch4Sm80ELb1ELb0ELb1ELb1ELb1ELb0ELb0ELb0ELi2ELi4ELi4ELi4ELb0EEENS1_21CollectiveEpilogueBwdISA_SB_SD_Li256ELb1ELb0ELi2EEENS1_25SingleTileBwdLPTSchedulerILb1ELi128ELb1EEEEEEEEEvNT_6ParamsE$_ZN4cute3eso3ESOILb0ELb1EJNS_5tupleIJiNS2_IJiNS_1CILi0EEEEEEEEENS2_IJNS_10UnderscoreENS2_IJS7_S7_EEEEEEEEC2ERKS6_RKS9_) ;  /* 0xffffb64000007944 */ /* 0x022fea0003c3ffff */
[----:B------:R-:W2:Y:S01]  /*ccd0*/  LDL.64 R20, [R1+0x758] ;  /* 0x0007580001147983 */ /* 0x000ea20000100a00 */
[----:B-1----:R-:W-:Y:S02]  /*cce0*/  MOV R2, R17 ;  /* 0x0000001100027202 */ /* 0x002fe40000000f00 */
[----:B------:R-:W-:Y:S01]  /*ccf0*/  MOV R4, 0xcd30 ;  /* 0x0000cd3000047802 */ /* 0x000fe20000000f00 */
[----:B--2---:R1:W-:Y:S04]  /*cd00*/  STL [R1+0x11ec], R20 ;  /* 0x0011ec1401007387 */ /* 0x0043e80000100800 */
[----:B------:R1:W-:Y:S02]  /*cd10*/  STL [R1+0x11f0], R21 ;  /* 0x0011f01501007387 */ /* 0x0003e40000100800 */
[----:B-1----:R-:W-:Y:S05]  /*cd20*/  CALL.REL.NOINC `($_ZN7cutlass13device_kernelIN5flash19enable_sm80_to_sm89INS1_16FlashAttnBwdSm80INS1_25CollectiveMainloopBwdSm80ILi2ELi2EN4cute5tupleIJNS5_1CILi128EEES8_NS7_ILi64EEEEEENS_6half_tEfNS_4arch4Sm80ELb1ELb0ELb1ELb1ELb1ELb0ELb0ELb0ELi2ELi4ELi4ELi4ELb0EEENS1_21CollectiveEpilogueBwdISA_SB_SD_Li256ELb1ELb0ELi2EEENS1_25SingleTileBwdLPTSchedulerILb1ELi128ELb1EEEEEEEEEvNT_6ParamsE$_ZZN4cute4diceINS_5tupleIJNS1_IJiNS1_IJiNS_1CILi0EEEEEEEEENS1_IJNS_10UnderscoreENS1_IJS6_S6_EEEEEEEEES9_EEDaRKT_RKT0_ENKUlRKT_RKT0_E_clIS5_S5_EEDaSI_SL_) ;  /* 0xffffe10000007944 */ /* 0x002fea0003c3ffff */
[----:B------:R-:W-:Y:S02]  /*cd30*/  MOV R4, 0xcd50 ;  /* 0x0000cd5000047802 */ /* 0x000fe40000000f00 */
[----:B-1---5:R-:W-:Y:S05]  /*cd40*/  CALL.REL.NOINC `($_ZN7cutlass13device_kernelIN5flash19enable_sm80_to_sm89INS1_16FlashAttnBwdSm80INS1_25CollectiveMainloopBwdSm80ILi2ELi2EN4cute5tupleIJNS5_1CILi128EEES8_NS7_ILi64EEEEEENS_6half_tEfNS_4arch4Sm80ELb1ELb0ELb1ELb1ELb1ELb0ELb0ELb0ELi2ELi4ELi4ELi4ELb0EEENS1_21CollectiveEpilogueBwdISA_SB_SD_Li256ELb1ELb0ELi2EEENS1_25SingleTileBwdLPTSchedulerILb1ELi128ELb1EEEEEEEEEvNT_6ParamsE$_ZZN4cute12filter_tupleINS_5tupleIJNS1_IJiNS1_IJiNS_1CILi0EEEEEEEEENS1_IJNS_10UnderscoreENS1_IJS6_S6_EEEEEEEEES9_ZNS_4diceIS9_S9_EEDaRKT_RKT0_EUlRKT_RKT0_E_EEDaSD_SG_OT1_ENKUlDpSJ_E_clIJNS1_IJiiS3_EEENS1_IJEEEEEEDaSQ_) ;  /* 0xffffdb3000007944 */ /* 0x022fea0003c3ffff */
[----:B------:R-:W-:Y:S02]  /*cd50*/  MOV R4, 0xcd70 ;  /* 0x0000cd7000047802 */ /* 0x000fe40000000f00 */
[----:B------:R-:W-:Y:S05]  /*cd60*/  CALL.REL.NOINC `($_ZN7cutlass13device_kernelIN5flash19enable_sm80_to_sm89INS1_16FlashAttnBwdSm80INS1_25CollectiveMainloopBwdSm80ILi2ELi2EN4cute5tupleIJNS5_1CILi128EEES8_NS7_ILi64EEEEEENS_6half_tEfNS_4arch4Sm80ELb1ELb0ELb1ELb1ELb1ELb0ELb0ELb0ELi2ELi4ELi4ELi4ELb0EEENS1_21CollectiveEpilogueBwdISA_SB_SD_Li256ELb1ELb0ELi2EEENS1_25SingleTileBwdLPTSchedulerILb1ELi128ELb1EEEEEEEEEvNT_6ParamsE$_ZZN4cute7idx2crdINS_5tupleIJiiNS_1CILi0EEEEEENS1_IJNS1_IJNS2_ILi4EEENS2_ILi8EEEEEES5_NS2_ILi1EEEEEEEEDaRKT_RKT0_ENKUlRKT_RKT0_E_clIiS7_EEDaSI_SL_) ;  /* 0xffffe87000007944 */ /* 0x000fea0003c3ffff */
[----:B------:R-:W-:Y:S02]  /*cd70*/  MOV R5, R3 ;  /* 0x0000000300057202 */ /* 0x000fe40000000f00 */
[----:B------:R-:W-:-:S02]  /*cd80*/  MOV R4, 0xcda0 ;  /* 0x0000cda000047802 */ /* 0x000fc40000000f00 */
[----:B------:R-:W-:Y:S05]  /*cd90*/  CALL.REL.NOINC `($_ZN7cutlass13device_kernelIN5flash19enable_sm80_to_sm89INS1_16FlashAttnBwdSm80INS1_25CollectiveMainloopBwdSm80ILi2ELi2EN4cute5tupleIJNS5_1CILi128EEES8_NS7_ILi64EEEEEENS_6half_tEfNS_4arch4Sm80ELb1ELb0ELb1ELb1ELb1ELb0ELb0ELb0ELi2ELi4ELi4ELi4ELb0EEENS1_21CollectiveEpilogueBwdISA_SB_SD_Li256ELb1ELb0ELi2EEENS1_25SingleTileBwdLPTSchedulerILb1ELi128ELb1EEEEEEEEEvNT_6ParamsE$_ZZN4cute9transformINS_5tupleIJiiNS_1CILi0EEEEEENS1_IJNS1_IJNS2_ILi4EEENS2_ILi8EEEEEES5_NS2_ILi1EEEEEEZNS_7idx2crdIS4_S9_EEDaRKT_RKT0_EUlRKT_RKT0_E_EEDaSD_SG_OT1_ENKUlDpSJ_E_clIJNS1_IJiiEEEiS3_EEEDaSQ_) ;  /* 0xffffe9a000007944 */ /* 0x000fea0003c3ffff */
[----:B------:R-:W-:Y:S02]  /*cda0*/  MOV R4, R6 ;  /* 0x0000000600047202 */ /* 0x000fe40000000f00 */
[----:B------:R-:W-:-:S02]  /*cdb0*/  MOV R6, 0xcdd0 ;  /* 0x0000cdd000067802 */ /* 0x000fc40000000f00 */
[----:B------:R-:W-:Y:S05]  /*cdc0*/  CALL.REL.NOINC `($_ZN7cutlass13device_kernelIN5flash19enable_sm80_to_sm89INS1_16FlashAttnBwdSm80INS1_25CollectiveMainloopBwdSm80ILi2ELi2EN4cute5tupleIJNS5_1CILi128EEES8_NS7_ILi64EEEEEENS_6half_tEfNS_4arch4Sm80ELb1ELb0ELb1ELb1ELb1ELb0ELb0ELb0ELi2ELi4ELi4ELi4ELb0EEENS1_21CollectiveEpilogueBwdISA_SB_SD_Li256ELb1ELb0ELi2EEENS1_25SingleTileBwdLPTSchedulerILb1ELi128ELb1EEEEEEEEEvNT_6ParamsE$_ZZN4cute13to_mixed_bitsINS_5tupleIJNS1_IJNS_1CILi4EEENS2_ILi8EEEEEES3_NS2_ILi1EEEEEENS1_IJNS1_IJNS2_ILi0EEENS2_ILi64EEEEEES8_S8_EEENS1_IJNS1_IJiiEEEiS8_EEEEEDaRKT_RKT0_RKT1_ENKUlRKT_RKT0_RKT1_E_clIS5_SA_SC_EEDaSP_SS_SV_) ;  /* 0xffffde6000007944 */ /* 0x000fea0003c3ffff */
[----:B------:R-:W-:Y:S02]  /*cdd0*/  MOV R29, R4 ;  /* 0x00000004001d7202 */ /* 0x000fe40000000f00 */
[----:B------:R-:W-:-:S02]  /*cde0*/  MOV R4, 0xce00 ;  /* 0x0000ce0000047802 */ /* 0x000fc40000000f00 */
[----:B------:R-:W-:Y:S05]  /*cdf0*/  CALL.REL.NOINC `($_ZN7cutlass13device_kernelIN5flash19enable_sm80_to_sm89INS1_16FlashAttnBwdSm80INS1_25CollectiveMainloopBwdSm80ILi2ELi2EN4cute5tupleIJNS5_1CILi128EEES8_NS7_ILi64EEEEEENS_6half_tEfNS_4arch4Sm80ELb1ELb0ELb1ELb1ELb1ELb0ELb0ELb0ELi2ELi4ELi4ELi4ELb0EEENS1_21CollectiveEpilogueBwdISA_SB_SD_Li256ELb1ELb0ELi2EEENS1_25SingleTileBwdLPTSchedulerILb1ELi128ELb1EEEEEEEEEvNT_6ParamsE$_ZZN4cute13to_mixed_bitsINS_5tupleIJNS1_IJNS_1CILi4EEENS2_ILi8EEEEEES3_NS2_ILi1EEEEEENS1_IJNS1_IJNS2_ILi0EEENS2_ILi64EEEEEES8_S8_EEENS1_IJNS1_IJiiEEEiS8_EEEEEDaRKT_RKT0_RKT1_ENKUlDpRKT_E_clIJNS_9MixedBitsILj0ELj448EEENS2_ILj0EEESV_EEEDaSQ_) ;  /* 0xffffde0000007944 */ /* 0x000fea0003c3ffff */
        /* <DEDUP_REMOVED lines=21> */
[----:B------:R-:W-:Y:S05]  /*cf50*/  CALL.REL.NOINC `($_ZN7cutlass13device_kernelIN5flash19enable_sm80_to_sm89INS1_16FlashAttnBwdSm80INS1_25CollectiveMainloopBwdSm80ILi2ELi2EN4cute5tupleIJNS5_1CILi128EEES8_NS7_ILi64EEEEEENS_6half_tEfNS_4arch4Sm80ELb1ELb0ELb1ELb1ELb1ELb0ELb0ELb0ELi2ELi4ELi4ELi4ELb0EEENS1_21CollectiveEpilogueBwdISA_SB_SD_Li256ELb1ELb0ELi2EEENS1_25SingleTileBwdLPTSchedulerILb1ELi128ELb1EEEEEEEEEvNT_6ParamsE$_ZN4cute3eso3ESOILb0ELb0EJiiiEEC2ERKiS4_S4_) ;  /* 0xffffb1c000007944 */ /* 0x000fea0003c3ffff */
[----:B------:R2:W5:Y:S04]  /*cf60*/  LDL R5, [R1+0x760] ;  /* 0x0007600001057983 */ /* 0x0005680000100800 */
[----:B-1----:R2:W5:Y:S01]  /*cf70*/  LDL.64 R2, [R1+0x758] ;  /* 0x0007580001027983 */ /* 0x0025620000100a00 */
[----:B------:R-:W-:-:S02]  /*cf80*/  MOV R82, R60 ;  /* 0x0000003c00527202 */ /* 0x000fc40000000f00 */
[----:B------:R-:W-:Y:S02]  /*cf90*/  MOV R6, 0xcfb0 ;  /* 0x0000cfb000067802 */ /* 0x000fe40000000f00 */
[----:B--2--5:R-:W-:Y:S05]  /*cfa0*/  CALL.REL.NOINC `($_ZN7cutlass13device_kernelIN5flash19enable_sm80_to_sm89INS1_16FlashAttnBwdSm80INS1_25CollectiveMainloopBwdSm80ILi2ELi2EN4cute5tupleIJNS5_1CILi128EEES8_NS7_ILi64EEEEEENS_6half_tEfNS_4arch4Sm80ELb1ELb0ELb1ELb1ELb1ELb0ELb0ELb0ELi2ELi4ELi4ELi4ELb0EEENS1_21CollectiveEpilogueBwdISA_SB_SD_Li256ELb1ELb0ELi2EEENS1_25SingleTileBwdLPTSchedulerILb1ELi128ELb1EEEEEEEEEvNT_6ParamsE$_ZN4cute3eso3ESOILb1ELb0EJNS_1CILi1EEENS_5tupleIJiiiEEENS2_ILi64EEENS4_IJNS2_ILi72EEENS2_ILi144EEENS2_ILi288EEEEEENS2_ILi512EEEEEC2ERKS3_RKS5_RKS6_RKSA_RKSB_) ;  /* 0xffffb90000007944 */ /* 0x024fea0003c3ffff */
[----:B-1----:R1:W5:Y:S04]  /*cfb0*/  LDL R5, [R1+0x760] ;  /* 0x0007600001057983 */ /* 0x0023680000100800 */
[----:B------:R1:W5:Y:S01]  /*cfc0*/  LDL.64 R2, [R1+0x758] ;  /* 0x0007580001027983 */ /* 0x0003620000100a00 */
[----:B------:R-:W-:Y:S02]  /*cfd0*/  MOV R82, R60 ;  /* 0x0000003c00527202 */ /* 0x000fe40000000f00 */
[----:B------:R-:W-:Y:S02]  /*cfe0*/  MOV R6, 0xd000 ;  /* 0x0000d00000067802 */ /* 0x000fe40000000f00 */
[----:B-1---5:R-:W-:Y:S05]  /*cff0*/  CALL.REL.NOINC `($_ZN7cutlass13device_kernelIN5flash19enable_sm80_to_sm89INS1_16FlashAttnBwdSm80INS1_25CollectiveMainloopBwdSm80ILi2ELi2EN4cute5tupleIJNS5_1CILi128EEES8_NS7_ILi64EEEEEENS_6half_tEfNS_4arch4Sm80ELb1ELb0ELb1ELb1ELb1ELb0ELb0ELb0ELi2ELi4ELi4ELi4ELb0EEENS1_21CollectiveEpilogueBwdISA_SB_SD_Li256ELb1ELb0ELi2EEENS1_25SingleTileBwdLPTSchedulerILb1ELi128ELb1EEEEEEEEEvNT_6ParamsE$_ZN4cute5tupleIJNS0_IJNS_1CILi8EEENS0_IJNS1_ILi2EEES3_S3_EEENS1_ILi1EEES4_S5_EEENS0_IJS5_NS0_IJiiiEEENS1_ILi64EEENS0_IJNS1_ILi72EEENS1_ILi144EEENS1_ILi288EEEEEENS1_ILi512EEEEEEEEC2ERKS6_RKSE_) ;  /* 0xffffd55000007944 */ /* 0x022fea0003c3ffff */
[----:B-1----:R1:W5:Y:S04]  /*d000*/  LDL R5, [R1+0x760] ;  /* 0x0007600001057983 */ /* 0x0023680000100800 */
[----:B------:R1:W5:Y:S01]  /*d010*/  LDL.64 R2, [R1+0x758] ;  /* 0x0007580001027983 */ /* 0x0003620000100a00 */
[----:B------:R-:W-:-:S03]  /*d020*/  MOV R4, 0xd040 ;  /* 0x0000d04000047802 */ /* 0x000fc60000000f00 */
[----:B-1---5:R-:W-:Y:S05]  /*d030*/  CALL.REL.NOINC `($_ZN7cutlass13device_kernelIN5flash19enable_sm80_to_sm89INS1_16FlashAttnBwdSm80INS1_25CollectiveMainloopBwdSm80ILi2ELi2EN4cute5tupleIJNS5_1CILi128EEES8_NS7_ILi64EEEEEENS_6half_tEfNS_4arch4Sm80ELb1ELb0ELb1ELb1ELb1ELb0ELb0ELb0ELi2ELi4ELi4ELi4ELb0EEENS1_21CollectiveEpilogueBwdISA_SB_SD_Li256ELb1ELb0ELi2EEENS1_25SingleTileBwdLPTSchedulerILb1ELi128ELb1EEEEEEEEEvNT_6ParamsE$_ZZN4cute7flattenINS_5tupleIJNS_1CILi1EEENS1_IJiiiEEENS2_ILi64EEENS1_IJNS2_ILi72EEENS2_ILi144EEENS2_ILi288EEEEEENS2_ILi512EEEEEEEEDaRKT_ENKUlRKT_E_clIS4_EEDaSH_) ;  /* 0xffffe47000007944 */ /* 0x022fea0003c3ffff */
[----:B------:R-:W-:Y:S02]  /*d040*/  MOV R6, 0xd060 ;  /* 0x0000d06000067802 */ /* 0x000fe40000000f00 */
[----:B------:R-:W-:Y:S05]  /*d050*/  CALL.REL.NOINC `($_ZN7cutlass13device_kernelIN5flash19enable_sm80_to_sm89INS1_16FlashAttnBwdSm80INS1_25CollectiveMainloopBwdSm80ILi2ELi2EN4cute5tupleIJNS5_1CILi128EEES8_NS7_ILi64EEEEEENS_6half_tEfNS_4arch4Sm80ELb1ELb0ELb1ELb1ELb1ELb0ELb0ELb0ELi2ELi4ELi4ELi4ELb0EEENS1_21CollectiveEpilogueBwdISA_SB_SD_Li256ELb1ELb0ELi2EEENS1_25SingleTileBwdLPTSchedulerILb1ELi128ELb1EEEEEEEEEvNT_6ParamsE$_ZZN4cute12filter_tupleINS_5tupleIJNS_1CILi1EEENS1_IJiiiEEENS2_ILi64EEENS1_IJNS2_ILi72EEENS2_ILi144EEENS2_ILi288EEEEEENS2_ILi512EEEEEEZNS_7flattenISB_EEDaRKT_EUlRKT_E_EEDaSF_OT0_ENKUlDpSI_E_clIJNS1_IJS3_EEES4_NS1_IJS5_EEES9_NS1_IJSA_EEEEEEDaSM_) ;  /* 0xffffd9a000007944 */ /* 0x000fea0003c3ffff */
[----:B------:R-:W-:Y:S02]  /*d060*/  MOV R82, R60 ;  /* 0x0000003c00527202 */ /* 0x000fe40000000f00 */
[----:B------:R-:W-:-:S02]  /*d070*/  MOV R6, 0xd090 ;  /* 0x0000d09000067802 */ /* 0x000fc40000000f00 */
[----:B------:R-:W-:Y:S05]  /*d080*/  CALL.REL.NOINC `($_ZN7cutlass13device_kernelIN5flash19enable_sm80_to_sm89INS1_16FlashAttnBwdSm80INS1_25CollectiveMainloopBwdSm80ILi2ELi2EN4cute5tupleIJNS5_1CILi128EEES8_NS7_ILi64EEEEEENS_6half_tEfNS_4arch4Sm80ELb1ELb0ELb1ELb1ELb1ELb0ELb0ELb0ELi2ELi4ELi4ELi4ELb0EEENS1_21CollectiveEpilogueBwdISA_SB_SD_Li256ELb1ELb0ELi2EEENS1_25SingleTileBwdLPTSchedulerILb1ELi128ELb1EEEEEEEEEvNT_6ParamsE$_ZN4cute3eso3ESOILb0ELb1EJiNS_1CILi72EEENS2_ILi512EEEEEC2ERKiRKS3_RKS4_) ;  /* 0xffffb40000007944 */ /* 0x000fea0003c3ffff */
[----:B------:R-:W2:Y:S01]  /*d090*/  LDL R20, [R1+0x758] ;  /* 0x0007580001147983 */ /* 0x000ea20000100800 */
[----:B------:R-:W-:Y:S01]  /*d0a0*/  IMAD.MOV.U32 R82, RZ, RZ, R60 ;  /* 0x000000ffff527224 */ /* 0x000fe200078e003c */
[----:B-1----:R-:W-:-:S02]  /*d0b0*/  MOV R2, R7 ;  /* 0x0000000700027202 */ /* 0x002fc40000000f00 */
[----:B------:R-:W-:Y:S01]  /*d0c0*/  MOV R6, 0xd0f0 ;  /* 0x0000d0f000067802 */ /* 0x000fe20000000f00 */
[----:B--2---:R1:W-:Y:S04]  /*d0d0*/  STL [R1+0x790], R20 ;  /* 0x0007901401007387 */ /* 0x0043e80000100800 */
[----:B-1----:R-:W-:Y:S05]  /*d0e0*/  CALL.REL.NOINC `($_ZN7cutlass13device_kernelIN5flash19enable_sm80_to_sm89INS1_16FlashAttnBwdSm80INS1_25CollectiveMainloopBwdSm80ILi2ELi2EN4cute5tupleIJNS5_1CILi128EEES8_NS7_ILi64EEEEEENS_6half_tEfNS_4arch4Sm80ELb1ELb0ELb1ELb1ELb1ELb0ELb0ELb0ELi2ELi4ELi4ELi4ELb0EEENS1_21CollectiveEpilogueBwdISA_SB_SD_Li256ELb1ELb0ELi2EEENS1_25SingleTileBwdLPTSchedulerILb1ELi128ELb1EEEEEEEEEvNT_6ParamsE$_ZN4cute3eso3ESOILb0ELb0EJiiNS_1CILi72EEENS2_ILi512EEEEEC2ERKiS7_RKS3_RKS4_) ;  /* 0xffffafb000007944 */ /* 0x002fea0003c3ffff */
        /* <DEDUP_REMOVED lines=8> */
[----:B-1----:R-:W-:Y:S05]  /*d170*/  CALL.REL.NOINC `($_ZN7cutlass13device_kernelIN5flash19enable_sm80_to_sm89INS1_16FlashAttnBwdSm80INS1_25CollectiveMainloopBwdSm80ILi2ELi2EN4cute5tupleIJNS5_1CILi128EEES8_NS7_ILi64EEEEEENS_6half_tEfNS_4arch4Sm80ELb1ELb0ELb1ELb1ELb1ELb0ELb0ELb0ELi2ELi4ELi4ELi4ELb0EEENS1_21CollectiveEpilogueBwdISA_SB_SD_Li256ELb1ELb0ELi2EEENS1_25SingleTileBwdLPTSchedulerILb1ELi128ELb1EEEEEEEEEvNT_6ParamsE$_ZN4cute3eso3ESOILb0ELb0EJiiiNS_1CILi72EEENS2_ILi512EEEEEC2ERKiS7_S7_RKS3_RKS4_) ;  /* 0xffffb0f000007944 */ /* 0x002fea0003c3ffff */
        /* <DEDUP_REMOVED lines=9> */
[----:B-1----:R-:W-:Y:S05]  /*d210*/  CALL.REL.NOINC `($_ZN7cutlass13device_kernelIN5flash19enable_sm80_to_sm89INS1_16FlashAttnBwdSm80INS1_25CollectiveMainloopBwdSm80ILi2ELi2EN4cute5tupleIJNS5_1CILi128EEES8_NS7_ILi64EEEEEENS_6half_tEfNS_4arch4Sm80ELb1ELb0ELb1ELb1ELb1ELb0ELb0ELb0ELi2ELi4ELi4ELi4ELb0EEENS1_21CollectiveEpilogueBwdISA_SB_SD_Li256ELb1ELb0ELi2EEENS1_25SingleTileBwdLPTSchedulerILb1ELi128ELb1EEEEEEEEEvNT_6ParamsE$_ZN4cute3eso3ESOILb1ELb0EJNS_1CILi1EEEiiiNS2_ILi72EEENS2_ILi512EEEEEC2ERKS3_RKiSA_SA_RKS4_RKS5_) ;  /* 0xffffb7b000007944 */ /* 0x002fea0003c3ffff */
[----:B-1----:R1:W5:Y:S04]  /*d220*/  LDL R5, [R1+0x778] ;  /* 0x0007780001057983 */ /* 0x0023680000100800 */
[----:B------:R1:W5:Y:S01]  /*d230*/  LDL.64 R2, [R1+0x770] ;  /* 0x0007700001027983 */ /* 0x0003620000100a00 */
[----:B------:R-:W-:-:S02]  /*d240*/  MOV R83, R59 ;  /* 0x0000003b00537202 */ /* 0x000fc40000000f00 */
[----:B------:R-:W-:Y:S02]  /*d250*/  MOV R6, 0xd270 ;  /* 0x0000d27000067802 */ /* 0x000fe40000000f00 */
[----:B-1---5:R-:W-:Y:S05]  /*d260*/  CALL.REL.NOINC `($_ZN7cutlass13device_kernelIN5flash19enable_sm80_to_sm89INS1_16FlashAttnBwdSm80INS1_25CollectiveMainloopBwdSm80ILi2ELi2EN4cute5tupleIJNS5_1CILi128EEES8_NS7_ILi64EEEEEENS_6half_tEfNS_4arch4Sm80ELb1ELb0ELb1ELb1ELb1ELb0ELb0ELb0ELi2ELi4ELi4ELi4ELb0EEENS1_21CollectiveEpilogueBwdISA_SB_SD_Li256ELb1ELb0ELi2EEENS1_25SingleTileBwdLPTSchedulerILb1ELi128ELb1EEEEEEEEEvNT_6ParamsE$_ZN4cute5tupleIJNS0_IJNS_1CILi8EEENS1_ILi2EEES3_S3_S2_S3_EEENS0_IJNS1_ILi1EEEiiiNS1_ILi72EEENS1_ILi512EEEEEEEEC2ERKS4_RKS8_) ;  /* 0xffffd35000007944 */ /* 0x022fea0003c3ffff */
        /* <DEDUP_REMOVED lines=8> */
[----:B-1----:R-:W-:Y:S05]  /*d2f0*/  CALL.REL.NOINC `($_ZN7cutlass13device_kernelIN5flash19enable_sm80_to_sm89INS1_16FlashAttnBwdSm80INS1_25CollectiveMainloopBwdSm80ILi2ELi2EN4cute5tupleIJNS5_1CILi128EEES8_NS7_ILi64EEEEEENS_6half_tEfNS_4arch4Sm80ELb1ELb0ELb1ELb1ELb1ELb0ELb0ELb0ELi2ELi4ELi4ELi4ELb0EEENS1_21CollectiveEpilogueBwdISA_SB_SD_Li256ELb1ELb0ELi2EEENS1_25SingleTileBwdLPTSchedulerILb1ELi128ELb1EEEEEEEEEvNT_6ParamsE$_ZZN4cute6detail16composition_implINS_5tupleIJNS_1CILi8EEENS3_ILi2EEES5_S5_S4_S5_EEENS2_IJNS3_ILi1EEEiiiNS3_ILi72EEENS3_ILi512EEEEEENS2_IJNS2_IJS5_S5_S5_EEES5_NS3_ILi4EEEEEENS2_IJNS2_IJS7_S9_S4_EEENS3_ILi4096EEENS3_ILi16EEEEEEEEDaRKT_RKT0_RKT1_RKT2_ENKUlRKT_RKT0_E_clISB_SE_EEDaSW_SZ_) ;  /* 0xffffdf1000007944 */ /* 0x002fea0003c3ffff */
[----:B------:R-:W-:Y:S02]  /*d300*/  MOV R70, R12 ;  /* 0x0000000c00467202 */ /* 0x000fe40000000f00 */
[----:B------:R-:W-:Y:S02]  /*d310*/  MOV R6, 0xd330 ;  /* 0x0000d33000067802 */ /* 0x000fe40000000f00 */
[----:B-----5:R-:W-:Y:S05]  /*d320*/  CALL.REL.NOINC `($_ZN7cutlass13device_kernelIN5flash19enable_sm80_to_sm89INS1_16FlashAttnBwdSm80INS1_25CollectiveMainloopBwdSm80ILi2ELi2EN4cute5tupleIJNS5_1CILi128EEES8_NS7_ILi64EEEEEENS_6half_tEfNS_4arch4Sm80ELb1ELb0ELb1ELb1ELb1ELb0ELb0ELb0ELi2ELi4ELi4ELi4ELb0EEENS1_21CollectiveEpilogueBwdISA_SB_SD_Li256ELb1ELb0ELi2EEENS1_25SingleTileBwdLPTSchedulerILb1ELi128ELb1EEEEEEEEEvNT_6ParamsE$_ZZN4cute6detail16composition_implINS_5tupleIJNS_1CILi8EEENS3_ILi2EEES5_S5_S4_S5_EEENS2_IJNS3_ILi1EEEiiiNS3_ILi72EEENS3_ILi512EEEEEENS2_IJNS2_IJS5_S5_S5_EEES5_NS3_ILi4EEEEEENS2_IJNS2_IJS7_S9_S4_EEENS3_ILi4096EEENS3_ILi16EEEEEEEEDaRKT_RKT0_RKT1_RKT2_ENKUlRKT_RKT0_E_clISC_SG_EEDaSW_SZ_) ;  /* 0xffffdf3000007944 */ /* 0x020fea0003c3ffff */
[----:B-----5:R2:W-:Y:S01]  /*d330*/  STL.64 [R1+0x770], R2 ;  /* 0x0007700201007387 */ /* 0x0205e20000100a00 */
[----:B------:R-:W-:Y:S02]  /*d340*/  MOV R6, R4 ;  /* 0x0000000400067202 */ /* 0x000fe40000000f00 */
[----:B------:R-:W-:Y:S02]  /*d350*/  MOV R4, 0xd370 ;  /* 0x0000d37000047802 */ /* 0x000fe40000000f00 */
[----:B-12---:R-:W-:Y:S05]  /*d360*/  CALL.REL.NOINC `($_ZN7cutlass13device_kernelIN5flash19enable_sm80_to_sm89INS1_16FlashAttnBwdSm80INS1_25CollectiveMainloopBwdSm80ILi2ELi2EN4cute5tupleIJNS5_1CILi128EEES8_NS7_ILi64EEEEEENS_6half_tEfNS_4arch4Sm80ELb1ELb0ELb1ELb1ELb1ELb0ELb0ELb0ELi2ELi4ELi4ELi4ELb0EEENS1_21CollectiveEpilogueBwdISA_SB_SD_Li256ELb1ELb0ELi2EEENS1_25SingleTileBwdLPTSchedulerILb1ELi128ELb1EEEEEEEEEvNT_6ParamsE$_ZN4cute3eso3ESOILb0ELb0EJNS_5tupleIJNS_1CILi1EEENS3_ILi512EEEiEEENS3_ILi4096EEENS2_IJiiEEEEEC2ERKS6_RKS7_RKS8_) ;  /* 0xffffa10000007944 */ /* 0x006fea0003c3ffff */
[----:B------:R2:W5:Y:S04]  /*d370*/  LDL R5, [R1+0x760] ;  /* 0x0007600001057983 */ /* 0x0005680000100800 */
[----:B-1----:R2:W5:Y:S01]  /*d380*/  LDL.64 R2, [R1+0x758] ;  /* 0x0007580001027983 */ /* 0x0025620000100a00 */
[----:B------:R-:W-:-:S03]  /*d390*/  MOV R6, 0xd3b0 ;  /* 0x0000d3b000067802 */ /* 0x000fc60000000f00 */
[----:B--2--5:R-:W-:Y:S05]  /*d3a0*/  CALL.REL.NOINC `($_ZN7cutlass13device_kernelIN5flash19enable_sm80_to_sm89INS1_16FlashAttnBwdSm80INS1_25CollectiveMainloopBwdSm80ILi2ELi2EN4cute5tupleIJNS5_1CILi128EEES8_NS7_ILi64EEEEEENS_6half_tEfNS_4arch4Sm80ELb1ELb0ELb1ELb1ELb1ELb0ELb0ELb0ELi2ELi4ELi4ELi4ELb0EEENS1_21CollectiveEpilogueBwdISA_SB_SD_Li256ELb1ELb0ELi2EEENS1_25SingleTileBwdLPTSchedulerILb1ELi128ELb1EEEEEEEEEvNT_6ParamsE$_ZN4cute5tupleIJNS0_IJNS0_IJNS_1CILi2EEES2_S2_EEES2_NS0_IJS2_S2_EEEEEENS0_IJNS0_IJNS1_ILi1EEENS1_ILi512EEEiEEENS1_ILi4096EEENS0_IJiiEEEEEEEEC2ERKS5_RKSB_) ;  /* 0xffffcef000007944 */ /* 0x024fea0003c3ffff */
[----:B-1----:R1:W5:Y:S04]  /*d3b0*/  LDL R4, [R1+0x760] ;  /* 0x0007600001047983 */ /* 0x0023680000100800 */
[----:B------:R1:W5:Y:S01]  /*d3c0*/  LDL.64 R2, [R1+0x758] ;  /* 0x0007580001027983 */ /* 0x0003620000100a00 */
[----:B------:R-:W-:Y:S01]  /*d3d0*/  LEA.HI R26, R26, R26, RZ, 0x1d ;  /* 0x0000001a1a1a7211 */ /* 0x000fe200078fe8ff */
[----:B------:R-:W-:Y:S01]  /*d3e0*/  IMAD.MOV.U32 R5, RZ, RZ, R14 ;  /* 0x000000ffff057224 */ /* 0x000fe200078e000e */
[----:B------:R-:W-:-:S03]  /*d3f0*/  MOV R6, 0xd430 ;  /* 0x0000d43000067802 */ /* 0x000fc60000000f00 */
[----:B------:R-:W-:-:S05]  /*d400*/  IMAD.U32 R26, R21, 0x2, R26 ;  /* 0x00000002151a7824 */ /* 0x000fca00078e001a */
[----:B------:R1:W-:Y:S02]  /*d410*/  STL [R1+0x11e4], R26 ;  /* 0x0011e41a01007387 */ /* 0x0003e40000100800 */
[----:B-1---5:R-:W-:Y:S05]  /*d420*/  CALL.REL.NOINC `($_ZN7cutlass13device_kernelIN5flash19enable_sm80_to_sm89INS1_16FlashAttnBwdSm80INS1_25CollectiveMainloopBwdSm80ILi2ELi2EN4cute5tupleIJNS5_1CILi128EEES8_NS7_ILi64EEEEEENS_6half_tEfNS_4arch4Sm80ELb1ELb0ELb1ELb1ELb1ELb0ELb0ELb0ELi2ELi4ELi4ELi4ELb0EEENS1_21CollectiveEpilogueBwdISA_SB_SD_Li256ELb1ELb0ELi2EEENS1_25SingleTileBwdLPTSchedulerILb1ELi128ELb1EEEEEEEEEvNT_6ParamsE$_ZN4cute3eso3ESOILb0ELb0EJNS_6LayoutINS_5tupleIJNS3_IJNS_1CILi2EEES5_S5_EEES5_NS3_IJS5_S5_EEEEEENS3_IJNS3_IJNS4_ILi1EEENS4_ILi512EEEiEEENS4_ILi4096EEENS3_IJiiEEEEEEEEjEEC2ERKSF_RKj) ;  /* 0xffffa6c000007944 */ /* 0x022fea0003c3ffff */
[----:B------:R-:W2:Y:S04]  /*d430*/  LDL.64 R26, [R1+0x760] ;  /* 0x00076000011a7983 */ /* 0x000ea80000100a00 */
[----:B-1----:R1:W5:Y:S01]  /*d440*/  LDL.64 R4, [R1+0x758] ;  /* 0x0007580001047983 */ /* 0x0023620000100a00 */
[----:B------:R-:W-:Y:S02]  /*d450*/  MOV R38, R60 ;  /* 0x0000003c00267202 */ /* 0x000fe40000000f00 */
[----:B------:R-:W-:Y:S01]  /*d460*/  MOV R46, 0xd490 ;  /* 0x0000d490002e7802 */ /* 0x000fe20000000f00 */
[----:B--2---:R-:W-:-:S04]  /*d470*/  IMAD.WIDE.U32 R2, R27, 0x2, R24 ;  /* 0x000000021b027825 */ /* 0x004fc800078e0018 */
[----:B-1---5:R-:W-:Y:S05]  /*d480*/  CALL.REL.NOINC `($_ZN7cutlass13device_kernelIN5flash19enable_sm80_to_sm89INS1_16FlashAttnBwdSm80INS1_25CollectiveMainloopBwdSm80ILi2ELi2EN4cute5tupleIJNS5_1CILi128EEES8_NS7_ILi64EEEEEENS_6half_tEfNS_4arch4Sm80ELb1ELb0ELb1ELb1ELb1ELb0ELb0ELb0ELi2ELi4ELi4ELi4ELb0EEENS1_21CollectiveEpilogueBwdISA_SB_SD_Li256ELb1ELb0ELi2EEENS1_25SingleTileBwdLPTSchedulerILb1ELi128ELb1EEEEEEEEEvNT_6ParamsE$_ZN4cute8smem_ptrIPN7cutlass6half_tEECI1NS_12iter_adaptorIS3_S4_EEES3_) ;  /* 0xffffd1e000007944 */ /* 0x022fea0003c3ffff */
[----:B------:R-:W2:Y:S01]  /*d490*/  LDL.64 R24, [R1+0x758] ;  /* 0x0007580001187983 */ /* 0x000ea20000100a00 */
[----:B------:R-:W-:Y:S01]  /*d4a0*/  IMAD.MOV.U32 R6, RZ, RZ, R26 ;  /* 0x000000ffff067224 */ /* 0x000fe200078e001a */
[----:B-1----:R-:W-:Y:S01]  /*d4b0*/  MOV R2, R4 ;  /* 0x0000000400027202 */ /* 0x002fe20000000f00 */
[----:B------:R-:W-:Y:S01]  /*d4c0*/  IMAD.MOV.U32 R3, RZ, RZ, R5 ;  /* 0x000000ffff037224 */ /* 0x000fe200078e0005 */
[----:B------:R-:W-:Y:S01]  /*d4d0*/  MOV R30, 0xd500 ;  /* 0x0000d500001e7802 */ /* 0x000fe20000000f00 */
[----:B--2---:R1:W-:Y:S04]  /*d4e0*/  STL.64 [R1+0x770], R24 ;  /* 0x0007701801007387 */ /* 0x0043e80000100a00 */
[----:B-1----:R-:W-:Y:S05]  /*d4f0*/  CALL.REL.NOINC `($_ZN7cutlass13device_kernelIN5flash19enable_sm80_to_sm89INS1_16FlashAttnBwdSm80INS1_25CollectiveMainloopBwdSm80ILi2ELi2EN4cute5tupleIJNS5_1CILi128EEES8_NS7_ILi64EEEEEENS_6half_tEfNS_4arch4Sm80ELb1ELb0ELb1ELb1ELb1ELb0ELb0ELb0ELi2ELi4ELi4ELi4ELb0EEENS1_21CollectiveEpilogueBwdISA_SB_SD_Li256ELb1ELb0ELi2EEENS1_25SingleTileBwdLPTSchedulerILb1ELi128ELb1EEEEEEEEEvNT_6ParamsE$_ZN4cute3eso3ESOILb0ELb0EJNS_6LayoutINS_5tupleIJNS3_IJNS_1CILi2EEES5_S5_EEES5_NS3_IJS5_S5_EEEEEENS3_IJNS3_IJNS4_ILi1EEENS4_ILi512EEEiEEENS4_ILi4096EEENS3_IJiiEEEEEEEENS_10ViewEngineINS_8smem_ptrIPN7cutlass6half_tEEEEEEEC2ERKSF_RKSM_) ;  /* 0xffffa57000007944 */ /* 0x002fea0003c3ffff */
[----:B-1----:R-:W-:Y:S02]  /*d500*/  MOV R2, 0xd520 ;  /* 0x0000d52000027802 */ /* 0x002fe40000000f00 */
[----:B------:R-:W-:Y:S05]  /*d510*/  CALL.REL.NOINC `($_ZN7cutlass13device_kernelIN5flash19enable_sm80_to_sm89INS1_16FlashAttnBwdSm80INS1_25CollectiveMainloopBwdSm80ILi2ELi2EN4cute5tupleIJNS5_1CILi128EEES8_NS7_ILi64EEEEEENS_6half_tEfNS_4arch4Sm80ELb1ELb0ELb1ELb1ELb1ELb0ELb0ELb0ELi2ELi4ELi4ELi4ELb0EEENS1_21CollectiveEpilogueBwdISA_SB_SD_Li256ELb1ELb0ELi2EEENS1_25SingleTileBwdLPTSchedulerILb1ELi128ELb1EEEEEEEEEvNT_6ParamsE$_ZZN4cute4takeILi1ELi3ENS_5tupleIJNS1_IJNS_1CILi1EEENS2_ILi512EEEiEEENS2_ILi4096EEENS1_IJiiEEEEEEEEDaRKT1_ENKUlDpRKT_E_clIJS6_S7_EEEDaSF_) ;  /* 0xffffd9c000007944 */ /* 0x000fea0003c3ffff */
[----:B------:R-:W-:Y:S02]  /*d520*/  MOV R2, 0xd540 ;  /* 0x0000d54000027802 */ /* 0x000fe40000000f00 */
[----:B------:R-:W-:Y:S05]  /*d530*/  CALL.REL.NOINC `($_ZN7cutlass13device_kernelIN5flash19enable_sm80_to_sm89INS1_16FlashAttnBwdSm80INS1_25CollectiveMainloopBwdSm80ILi2ELi2EN4cute5tupleIJNS5_1CILi128EEES8_NS7_ILi64EEEEEENS_6half_tEfNS_4arch4Sm80ELb1ELb0ELb1ELb1ELb1ELb0ELb0ELb0ELi2ELi4ELi4ELi4ELb0EEENS1_21CollectiveEpilogueBwdISA_SB_SD_Li256ELb1ELb0ELi2EEENS1_25SingleTileBwdLPTSchedulerILb1ELi128ELb1EEEEEEEEEvNT_6ParamsE$_ZZN4cute16flatten_to_tupleINS_5tupleIJNS_1CILi4096EEENS1_IJiiEEEEEEEEDaRKT_ENKUlRKT_E_clIS4_EEDaSB_) ;  /* 0xffffd8d000007944 */ /* 0x000fea0003c3ffff */
[----:B------:R-:W-:Y:S02]  /*d540*/  MOV R2, 0xd560 ;  /* 0x0000d56000027802 */ /* 0x000fe40000000f00 */
[----:B------:R-:W-:Y:S05]  /*d550*/  CALL.REL.NOINC `($_ZN7cutlass13device_kernelIN5flash19enable_sm80_to_sm89INS1_16FlashAttnBwdSm80INS1_25CollectiveMainloopBwdSm80ILi2ELi2EN4cute5tupleIJNS5_1CILi128EEES8_NS7_ILi64EEEEEENS_6half_tEfNS_4arch4Sm80ELb1ELb0ELb1ELb1ELb1ELb0ELb0ELb0ELi2ELi4ELi4ELi4ELb0EEENS1_21CollectiveEpilogueBwdISA_SB_SD_Li256ELb1ELb0ELi2EEENS1_25SingleTileBwdLPTSchedulerILb1ELi128ELb1EEEEEEEEEvNT_6ParamsE$_ZZN4cute12filter_tupleINS_5tupleIJNS_1CILi4096EEENS1_IJiiEEEEEEZNS_16flatten_to_tupleIS5_EEDaRKT_EUlRKT_E_EEDaS9_OT0_ENKUlDpSC_E_clIJNS1_IJS3_EEES4_EEEDaSG_) ;  /* 0xffffd52000007944 */ /* 0x000fea0003c3ffff */
        /* <DEDUP_REMOVED lines=14> */
[----:B-1---5:R-:W-:Y:S05]  /*d640*/  CALL.REL.NOINC `($_ZN7cutlass13device_kernelIN5flash19enable_sm80_to_sm89INS1_16FlashAttnBwdSm80INS1_25CollectiveMainloopBwdSm80ILi2ELi2EN4cute5tupleIJNS5_1CILi128EEES8_NS7_ILi64EEEEEENS_6half_tEfNS_4arch4Sm80ELb1ELb0ELb1ELb1ELb1ELb0ELb0ELb0ELi2ELi4ELi4ELi4ELb0EEENS1_21CollectiveEpilogueBwdISA_SB_SD_Li256ELb1ELb0ELi2EEENS1_25SingleTileBwdLPTSchedulerILb1ELi128ELb1EEEEEEEEEvNT_6ParamsE$_ZN4cute3eso3ESOILb1ELb0EJNS_14ComposedLayoutINS_7SwizzleILi3ELi3ELi3EEENS_1CILi0EEENS_6LayoutINS_5tupleIJNS8_IJNS8_IJNS5_ILi4EEENS5_ILi8EEEEEENS8_IJNS5_ILi2EEENS5_ILi1EEEEEEEEENS8_IJNS8_IJSC_SC_EEENS8_IJSA_S9_EEEEEEEEENS8_IJNS8_IJNS8_IJSC_NS5_ILi64EEEEEENS8_IJNS5_ILi512EEES6_EEEEEENS8_IJNS8_IJSD_SA_EEENS8_IJNS5_ILi1024EEENS5_ILi16EEEEEEEEEEEEEEEENS_10ViewEngineINS_8smem_ptrIPN7cutlass6half_tEEEEEEEC2ERKSW_RKS13_) ;  /* 0xffffafd000007944 */ /* 0x022fea0003c3ffff */
        /* <DEDUP_REMOVED lines=8> */
[----:B-1----:R-:W-:Y:S01]  /*d6d0*/  IMAD.MOV.U32 R2, RZ, RZ, R7 ;  /* 0x000000ffff027224 */ /* 0x002fe200078e0007 */
[----:B------:R-:W-:Y:S01]  /*d6e0*/  MOV R82, R60 ;  /* 0x0000003c00527202 */ /* 0x000fe20000000f00 */
        /* <DEDUP_REMOVED lines=17> */
[----:B------:R-:W-:Y:S05]  /*d800*/  CALL.REL.NOINC `($_ZN7cutlass13device_kernelIN5flash19enable_sm80_to_sm89INS1_16FlashAttnBwdSm80INS1_25CollectiveMainloopBwdSm80ILi2ELi2EN4cute5tupleIJNS5_1CILi128EEES8_NS7_ILi64EEEEEENS_6half_tEfNS_4arch4Sm80ELb1ELb0ELb1ELb1ELb1ELb0ELb0ELb0ELi2ELi4ELi4ELi4ELb0EEENS1_21CollectiveEpilogueBwdISA_SB_SD_Li256ELb1ELb0ELi2EEENS1_25SingleTileBwdLPTSchedulerILb1ELi128ELb1EEEEEEEEEvNT_6ParamsE$_ZZN4cute7idx2crdINS_5tupleIJiiNS_1CILi0EEEEEENS1_IJNS1_IJNS2_ILi4EEENS2_ILi8EEEEEENS2_ILi2EEENS2_ILi1EEEEEEEEDaRKT_RKT0_ENKUlRKT_RKT0_E_clIiS7_EEDaSJ_SM_) ;  /* 0xffffdcd000007944 */ /* 0x000fea0003c3ffff */
[----:B------:R-:W-:Y:S02]  /*d810*/  MOV R6, 0xd830 ;  /* 0x0000d83000067802 */ /* 0x000fe40000000f00 */
[----:B------:R-:W-:Y:S05]  /*d820*/  CALL.REL.NOINC `($_ZN7cutlass13device_kernelIN5flash19enable_sm80_to_sm89INS1_16FlashAttnBwdSm80INS1_25CollectiveMainloopBwdSm80ILi2ELi2EN4cute5tupleIJNS5_1CILi128EEES8_NS7_ILi64EEEEEENS_6half_tEfNS_4arch4Sm80ELb1ELb0ELb1ELb1ELb1ELb0ELb0ELb0ELi2ELi4ELi4ELi4ELb0EEENS1_21CollectiveEpilogueBwdISA_SB_SD_Li256ELb1ELb0ELi2EEENS1_25SingleTileBwdLPTSchedulerILb1ELi128ELb1EEEEEEEEEvNT_6ParamsE$_ZZN4cute7idx2crdINS_5tupleIJiiNS_1CILi0EEEEEENS1_IJNS1_IJNS2_ILi4EEENS2_ILi8EEEEEENS2_ILi2EEENS2_ILi1EEEEEEEEDaRKT_RKT0_ENKUlRKT_RKT0_E_clIiS8_EEDaSJ_SM_) ;  /* 0xffffdd3000007944 */ /* 0x000fea0003c3ffff */
[----:B------:R-:W-:Y:S02]  /*d830*/  MOV R6, 0xd850 ;  /* 0x0000d85000067802 */ /* 0x000fe40000000f00 */
[----:B------:R-:W-:Y:S05]  /*d840*/  CALL.REL.NOINC `($_ZN7cutlass13device_kernelIN5flash19enable_sm80_to_sm89INS1_16FlashAttnBwdSm80INS1_25CollectiveMainloopBwdSm80ILi2ELi2EN4cute5tupleIJNS5_1CILi128EEES8_NS7_ILi64EEEEEENS_6half_tEfNS_4arch4Sm80ELb1ELb0ELb1ELb1ELb1ELb0ELb0ELb0ELi2ELi4ELi4ELi4ELb0EEENS1_21CollectiveEpilogueBwdISA_SB_SD_Li256ELb1ELb0ELi2EEENS1_25SingleTileBwdLPTSchedulerILb1ELi128ELb1EEEEEEEEEvNT_6ParamsE$_ZZN4cute9transformINS_5tupleIJiiNS_1CILi0EEEEEENS1_IJNS1_IJNS2_ILi4EEENS2_ILi8EEEEEENS2_ILi2EEENS2_ILi1EEEEEEZNS_7idx2crdIS4_SA_EEDaRKT_RKT0_EUlRKT_RKT0_E_EEDaSE_SH_OT1_ENKUlDpSK_E_clIJNS1_IJiiEEEiS3_EEEDaSR_) ;  /* 0xffffdec000007944 */ /* 0x000fea0003c3ffff */
[----:B------:R-:W-:Y:S02]  /*d850*/  MOV R6, 0xd870 ;  /* 0x0000d87000067802 */ /* 0x000fe40000000f00 */
[----:B------:R-:W-:Y:S05]  /*d860*/  CALL.REL.NOINC `($_ZN7cutlass13device_kernelIN5flash19enable_sm80_to_sm89INS1_16FlashAttnBwdSm80INS1_25CollectiveMainloopBwdSm80ILi2ELi2EN4cute5tupleIJNS5_1CILi128EEES8_NS7_ILi64EEEEEENS_6half_tEfNS_4arch4Sm80ELb1ELb0ELb1ELb1ELb1ELb0ELb0ELb0ELi2ELi4ELi4ELi4ELb0EEENS1_21CollectiveEpilogueBwdISA_SB_SD_Li256ELb1ELb0ELi2EEENS1_25SingleTileBwdLPTSchedulerILb1ELi128ELb1EEEEEEEEEvNT_6ParamsE$_ZZN4cute13to_mixed_bitsINS_5tupleIJNS1_IJNS_1CILi4EEENS2_ILi8EEEEEENS2_ILi2EEENS2_ILi1EEEEEENS1_IJNS1_IJNS2_ILi0EEENS2_ILi64EEEEEES9_S9_EEENS1_IJNS1_IJiiEEEiS9_EEEEEDaRKT_RKT0_RKT1_ENKUlRKT_RKT0_RKT1_E_clIS5_SB_SD_EEDaSQ_ST_SW_) ;  /* 0xffffd27000007944 */ /* 0x000fea0003c3ffff */
[----:B------:R-:W-:Y:S02]  /*d870*/  MOV R6, 0xd890 ;  /* 0x0000d89000067802 */ /* 0x000fe40000000f00 */
[----:B------:R-:W-:Y:S05]  /*d880*/  CALL.REL.NOINC `($_ZN7cutlass13device_kernelIN5flash19enable_sm80_to_sm89INS1_16FlashAttnBwdSm80INS1_25CollectiveMainloopBwdSm80ILi2ELi2EN4cute5tupleIJNS5_1CILi128EEES8_NS7_ILi64EEEEEENS_6half_tEfNS_4arch4Sm80ELb1ELb0ELb1ELb1ELb1ELb0ELb0ELb0ELi2ELi4ELi4ELi4ELb0EEENS1_21CollectiveEpilogueBwdISA_SB_SD_Li256ELb1ELb0ELi2EEENS1_25SingleTileBwdLPTSchedulerILb1ELi128ELb1EEEEEEEEEvNT_6ParamsE$_ZZN4cute13to_mixed_bitsINS_5tupleIJNS1_IJNS_1CILi4EEENS2_ILi8EEEEEENS2_ILi2EEENS2_ILi1EEEEEENS1_IJNS1_IJNS2_ILi0EEENS2_ILi64EEEEEES9_S9_EEENS1_IJNS1_IJiiEEEiS9_EEEEEDaRKT_RKT0_RKT1_ENKUlDpRKT_E_clIJNS_9MixedBitsILj0ELj448EEENS2_ILj0EEESW_EEEDaSR_) ;  /* 0xffffd21000007944 */ /* 0x000fea0003c3ffff */
        /* <DEDUP_REMOVED lines=21> */
[----:B-1----:R-:W-:Y:S05]  /*d9e0*/  CALL.REL.NOINC `($_ZN7cutlass13device_kernelIN5flash19enable_sm80_to_sm89INS1_16FlashAttnBwdSm80INS1_25CollectiveMainloopBwdSm80ILi2ELi2EN4cute5tupleIJNS5_1CILi128EEES8_NS7_ILi64EEEEEENS_6half_tEfNS_4arch4Sm80ELb1ELb0ELb1ELb1ELb1ELb0ELb0ELb0ELi2ELi4ELi4ELi4ELb0EEENS1_21CollectiveEpilogueBwdISA_SB_SD_Li256ELb1ELb0ELi2EEENS1_25SingleTileBwdLPTSchedulerILb1ELi128ELb1EEEEEEEEEvNT_6ParamsE$_ZN4cute3eso3ESOILb0ELb0EJiiiEEC2ERKiS4_S4_) ;  /* 0xffffa73000007944 */ /* 0x002fea0003c3ffff */
[----:B------:R2:W5:Y:S04]  /*d9f0*/  LDL R5, [R1+0x760] ;  /* 0x0007600001057983 */ /* 0x0005680000100800 */
[----:B-1----:R2:W5:Y:S01]  /*da00*/  LDL.64 R2, [R1+0x758] ;  /* 0x0007580001027983 */ /* 0x0025620000100a00 */
[----:B------:R-:W-:Y:S02]  /*da10*/  MOV R82, R60 ;  /* 0x0000003c00527202 */ /* 0x000fe40000000f00 */
[----:B------:R-:W-:Y:S02]  /*da20*/  MOV R6, 0xda40 ;  /* 0x0000da4000067802 */ /* 0x000fe40000000f00 */
[----:B--2--5:R-:W-:Y:S05]  /*da30*/  CALL.REL.NOINC `($_ZN7cutlass13device_kernelIN5flash19enable_sm80_to_sm89INS1_16FlashAttnBwdSm80INS1_25CollectiveMainloopBwdSm80ILi2ELi2EN4cute5tupleIJNS5_1CILi128EEES8_NS7_ILi64EEEEEENS_6half_tEfNS_4arch4Sm80ELb1ELb0ELb1ELb1ELb1ELb0ELb0ELb0ELi2ELi4ELi4ELi4ELb0EEENS1_21CollectiveEpilogueBwdISA_SB_SD_Li256ELb1ELb0ELi2EEENS1_25SingleTileBwdLPTSchedulerILb1ELi128ELb1EEEEEEEEEvNT_6ParamsE$_ZN4cute3eso3ESOILb1ELb0EJNS_1CILi1EEENS_5tupleIJiiiEEENS2_ILi64EEENS4_IJNS2_ILi72EEENS2_ILi144EEENS2_ILi288EEEEEENS2_ILi512EEEEEC2ERKS3_RKS5_RKS6_RKSA_RKSB_) ;  /* 0xffffae7000007944 */ /* 0x024fea0003c3ffff */
[----:B-1----:R1:W5:Y:S04]  /*da40*/  LDL R5, [R1+0x760] ;  /* 0x0007600001057983 */ /* 0x0023680000100800 */
[----:B------:R1:W5:Y:S01]  /*da50*/  LDL.64 R2, [R1+0x758] ;  /* 0x0007580001027983 */ /* 0x0003620000100a00 */
[----:B------:R-:W-:-:S02]  /*da60*/  MOV R82, R60 ;  /* 0x0000003c00527202 */ /* 0x000fc40000000f00 */
        /* <DEDUP_REMOVED lines=9> */
[----:B------:R-:W-:Y:S02]  /*db00*/  MOV R6, 0xdb20 ;  /* 0x0000db2000067802 */ /* 0x000fe40000000f00 */
[----:B------:R-:W-:Y:S05]  /*db10*/  CALL.REL.NOINC `($_ZN7cutlass13device_kernelIN5flash19enable_sm80_to_sm89INS1_16FlashAttnBwdSm80INS1_25CollectiveMainloopBwdSm80ILi2ELi2EN4cute5tupleIJNS5_1CILi128EEES8_NS7_ILi64EEEEEENS_6half_tEfNS_4arch4Sm80ELb1ELb0ELb1ELb1ELb1ELb0ELb0ELb0ELi2ELi4ELi4ELi4ELb0EEENS1_21CollectiveEpilogueBwdISA_SB_SD_Li256ELb1ELb0ELi2EEENS1_25SingleTileBwdLPTSchedulerILb1ELi128ELb1EEEEEEEEEvNT_6ParamsE$_ZN4cute3eso3ESOILb0ELb1EJiNS_1CILi72EEENS2_ILi512EEEEEC2ERKiRKS3_RKS4_) ;  /* 0xffffa97000007944 */ /* 0x000fea0003c3ffff */
[----:B------:R-:W2:Y:S01]  /*db20*/  LDL R26, [R1+0x758] ;  /* 0x00075800011a7983 */ /* 0x000ea20000100800 */
[----:B-1----:R-:W-:Y:S01]  /*db30*/  IMAD.MOV.U32 R2, RZ, RZ, R15 ;  /* 0x000000ffff027224 */ /* 0x002fe200078e000f */
[----:B------:R-:W-:Y:S02]  /*db40*/  MOV R82, R60 ;  /* 0x0000003c00527202 */ /* 0x000fe40000000f00 */
[----:B------:R-:W-:Y:S01]  /*db50*/  MOV R6, 0xdb80 ;  /* 0x0000db8000067802 */ /* 0x000fe20000000f00 */
[----:B--2---:R1:W-:Y:S04]  /*db60*/  STL [R1+0x11e8], R26 ;  /* 0x0011e81a01007387 */ /* 0x0043e80000100800 */
[----:B-1----:R-:W-:Y:S05]  /*db70*/  CALL.REL.NOINC `($_ZN7cutlass13device_kernelIN5flash19enable_sm80_to_sm89INS1_16FlashAttnBwdSm80INS1_25CollectiveMainloopBwdSm80ILi2ELi2EN4cute5tupleIJNS5_1CILi128EEES8_NS7_ILi64EEEEEENS_6half_tEfNS_4arch4Sm80ELb1ELb0ELb1ELb1ELb1ELb0ELb0ELb0ELi2ELi4ELi4ELi4ELb0EEENS1_21CollectiveEpilogueBwdISA_SB_SD_Li256ELb1ELb0ELi2EEENS1_25SingleTileBwdLPTSchedulerILb1ELi128ELb1EEEEEEEEEvNT_6ParamsE$_ZN4cute3eso3ESOILb0ELb0EJiiNS_1CILi72EEENS2_ILi512EEEEEC2ERKiS7_RKS3_RKS4_) ;  /* 0xffffa52000007944 */ /* 0x002fea0003c3ffff */
[----:B-1----:R-:W2:Y:S01]  /*db80*/  LDL.64 R2, [R1+0x758] ;  /* 0x0007580001027983 */ /* 0x002ea20000100a00 */
[----:B------:R-:W-:Y:S01]  /*db90*/  IMAD.MOV.U32 R6, RZ, RZ, R4 ;  /* 0x000000ffff067224 */ /* 0x000fe200078e0004 */
[----:B------:R-:W-:Y:S01]  /*dba0*/  MOV R83, R59 ;  /* 0x0000003b00537202 */ /* 0x000fe20000000f00 */
[----:B------:R-:W-:Y:S01]  /*dbb0*/  IMAD.MOV.U32 R36, RZ, RZ, R16 ;  /* 0x000000ffff247224 */ /* 0x000fe200078e0010 */
[----:B------:R-:W-:-:S02]  /*dbc0*/  MOV R5, R19 ;  /* 0x0000001300057202 */ /* 0x000fc40000000f00 */
[----:B------:R-:W-:Y:S01]  /*dbd0*/  MOV R4, 0xdc00 ;  /* 0x0000dc0000047802 */ /* 0x000fe20000000f00 */
[----:B--2---:R1:W-:Y:S04]  /*dbe0*/  STL.64 [R1+0x788], R2 ;  /* 0x0007880201007387 */ /* 0x0043e80000100a00 */
[----:B-1----:R-:W-:Y:S05]  /*dbf0*/  CALL.REL.NOINC `($_ZN7cutlass13device_kernelIN5flash19enable_sm80_to_sm89INS1_16FlashAttnBwdSm80INS1_25CollectiveMainloopBwdSm80ILi2ELi2EN4cute5tupleIJNS5_1CILi128EEES8_NS7_ILi64EEEEEENS_6half_tEfNS_4arch4Sm80ELb1ELb0ELb1ELb1ELb1ELb0ELb0ELb0ELi2ELi4ELi4ELi4ELb0EEENS1_21CollectiveEpilogueBwdISA_SB_SD_Li256ELb1ELb0ELi2EEENS1_25SingleTileBwdLPTSchedulerILb1ELi128ELb1EEEEEEEEEvNT_6ParamsE$_ZN4cute3eso3ESOILb0ELb0EJiiiNS_1CILi72EEENS2_ILi512EEEEEC2ERKiS7_S7_RKS3_RKS4_) ;  /* 0xffffa67000007944 */ /* 0x002fea0003c3ffff */
[----:B-1----:R-:W2:Y:S04]  /*dc00*/  LDL.64 R2, [R1+0x770] ;  /* 0x0007700001027983 */ /* 0x002ea80000100a00 */
[----:B------:R-:W3:Y:S01]  /*dc10*/  LDL R16, [R1+0x778] ;  /* 0x0007780001107983 */ /* 0x000ee20000100800 */
[----:B------:R-:W-:Y:S01]  /*dc20*/  IMAD.MOV.U32 R6, RZ, RZ, R20 ;  /* 0x000000ffff067224 */ /* 0x000fe200078e0014 */
[----:B------:R-:W-:Y:S02]  /*dc30*/  MOV R83, R59 ;  /* 0x0000003b00537202 */ /* 0x000fe40000000f00 */
[----:B------:R-:W-:Y:S01]  /*dc40*/  MOV R4, 0xdc80 ;  /* 0x0000dc8000047802 */ /* 0x000fe20000000f00 */
[----:B--2---:R1:W-:Y:S04]  /*dc50*/  STL.64 [R1+0x758], R2 ;  /* 0x0007580201007387 */ /* 0x0043e80000100a00 */
[----:B---3--:R1:W-:Y:S02]  /*dc60*/  STL [R1+0x760], R16 ;  /* 0x0007601001007387 */ /* 0x0083e40000100800 */
        /* <DEDUP_REMOVED lines=8> */
[----:B------:R-:W-:-:S03]  /*dcf0*/  MOV R6, 0xdd50 ;  /* 0x0000dd5000067802 */ /* 0x000fc60000000f00 */
[----:B------:R1:W-:Y:S01]  /*dd00*/  STL.U8 [R1+0x11e0], RZ ;  /* 0x0011e0ff01007387 */ /* 0x0003e20000100000 */
[----:B--2---:R-:W-:-:S03]  /*dd10*/  MOV R2, R5 ;  /* 0x0000000500027202 */ /* 0x004fc60000000f00 */
[----:B------:R1:W-:Y:S04]  /*dd20*/  STL [R1+0x77c], R4 ;  /* 0x00077c0401007387 */ /* 0x0003e80000100800 */
[----:B---3--:R1:W-:Y:S02]  /*dd30*/  STL.64 [R1+0x780], R2 ;  /* 0x0007800201007387 */ /* 0x0083e40000100a00 */
[----:B-1----:R-:W-:Y:S05]  /*dd40*/  CALL.REL.NOINC `($_ZN7cutlass13device_kernelIN5flash19enable_sm80_to_sm89INS1_16FlashAttnBwdSm80INS1_25CollectiveMainloopBwdSm80ILi2ELi2EN4cute5tupleIJNS5_1CILi128EEES8_NS7_ILi64EEEEEENS_6half_tEfNS_4arch4Sm80ELb1ELb0ELb1ELb1ELb1ELb0ELb0ELb0ELi2ELi4ELi4ELi4ELb0EEENS1_21CollectiveEpilogueBwdISA_SB_SD_Li256ELb1ELb0ELi2EEENS1_25SingleTileBwdLPTSchedulerILb1ELi128ELb1EEEEEEEEEvNT_6ParamsE$_ZZN4cute6detail16composition_implINS_5tupleIJNS_1CILi8EEENS3_ILi2EEES5_S5_S4_S5_EEENS2_IJNS3_ILi1EEEiiiNS3_ILi72EEENS3_ILi512EEEEEENS2_IJNS2_IJS5_S5_EEES4_NS3_ILi4EEEEEENS2_IJNS2_IJS7_S4_EEENS3_ILi1024EEENS3_ILi16EEEEEEEEDaRKT_RKT0_RKT1_RKT2_ENKUlRKT_RKT0_E_clISB_SE_EEDaSW_SZ_) ;  /* 0xffffd36000007944 */ /* 0x002fea0003c3ffff */
[----:B------:R-:W-:Y:S02]  /*dd50*/  MOV R6, 0xdd70 ;  /* 0x0000dd7000067802 */ /* 0x000fe40000000f00 */
[----:B-----5:R-:W-:Y:S05]  /*dd60*/  CALL.REL.NOINC `($_ZN7cutlass13device_kernelIN5flash19enable_sm80_to_sm89INS1_16FlashAttnBwdSm80INS1_25CollectiveMainloopBwdSm80ILi2ELi2EN4cute5tupleIJNS5_1CILi128EEES8_NS7_ILi64EEEEEENS_6half_tEfNS_4arch4Sm80ELb1ELb0ELb1ELb1ELb1ELb0ELb0ELb0ELi2ELi4ELi4ELi4ELb0EEENS1_21CollectiveEpilogueBwdISA_SB_SD_Li256ELb1ELb0ELi2EEENS1_25SingleTileBwdLPTSchedulerILb1ELi128ELb1EEEEEEEEEvNT_6ParamsE$_ZZN4cute6detail16composition_implINS_5tupleIJNS_1CILi8EEENS3_ILi2EEES5_S5_S4_S5_EEENS2_IJNS3_ILi1EEEiiiNS3_ILi72EEENS3_ILi512EEEEEENS2_IJNS2_IJS5_S5_EEES4_NS3_ILi4EEEEEENS2_IJNS2_IJS7_S4_EEENS3_ILi1024EEENS3_ILi16EEEEEEEEDaRKT_RKT0_RKT1_RKT2_ENKUlRKT_RKT0_E_clISC_SG_EEDaSW_SZ_) ;  /* 0xffffd39000007944 */ /* 0x020fea0003c3ffff */
[----:B-----5:R2:W-:Y:S01]  /*dd70*/  STL.64 [R1+0x770], R2 ;  /* 0x0007700201007387 */ /* 0x0205e20000100a00 */
[----:B------:R-:W-:Y:S02]  /*dd80*/  MOV R6, R4 ;  /* 0x0000000400067202 */ /* 0x000fe40000000f00 */
[----:B------:R-:W-:Y:S02]  /*dd90*/  MOV R4, 0xddb0 ;  /* 0x0000ddb000047802 */ /* 0x000fe40000000f00 */
[----:B-12---:R-:W-:Y:S05]  /*dda0*/  CALL.REL.NOINC `($_ZN7cutlass13device_kernelIN5flash19enable_sm80_to_sm89INS1_16FlashAttnBwdSm80INS1_25CollectiveMainloopBwdSm80ILi2ELi2EN4cute5tupleIJNS5_1CILi128EEES8_NS7_ILi64EEEEEENS_6half_tEfNS_4arch4Sm80ELb1ELb0ELb1ELb1ELb1ELb0ELb0ELb0ELi2ELi4ELi4ELi4ELb0EEENS1_21CollectiveEpilogueBwdISA_SB_SD_Li256ELb1ELb0ELi2EEENS1_25SingleTileBwdLPTSchedulerILb1ELi128ELb1EEEEEEEEEvNT_6ParamsE$_ZN4cute3eso3ESOILb0ELb0EJNS_5tupleIJNS_1CILi1EEEiEEENS3_ILi1024EEENS2_IJiiEEEEEC2ERKS5_RKS6_RKS7_) ;  /* 0xffff975000007944 */ /* 0x006fea0003c3ffff */
[----:B------:R2:W5:Y:S04]  /*ddb0*/  LDL R5, [R1+0x760] ;  /* 0x0007600001057983 */ /* 0x0005680000100800 */
[----:B-1----:R2:W5:Y:S01]  /*ddc0*/  LDL.64 R2, [R1+0x758] ;  /* 0x0007580001027983 */ /* 0x0025620000100a00 */
[----:B------:R-:W-:-:S03]  /*ddd0*/  MOV R6, 0xddf0 ;  /* 0x0000ddf000067802 */ /* 0x000fc60000000f00 */
[----:B--2--5:R-:W-:Y:S05]  /*dde0*/  CALL.REL.NOINC `($_ZN7cutlass13device_kernelIN5flash19enable_sm80_to_sm89INS1_16FlashAttnBwdSm80INS1_25CollectiveMainloopBwdSm80ILi2ELi2EN4cute5tupleIJNS5_1CILi128EEES8_NS7_ILi64EEEEEENS_6half_tEfNS_4arch4Sm80ELb1ELb0ELb1ELb1ELb1ELb0ELb0ELb0ELi2ELi4ELi4ELi4ELb0EEENS1_21CollectiveEpilogueBwdISA_SB_SD_Li256ELb1ELb0ELi2EEENS1_25SingleTileBwdLPTSchedulerILb1ELi128ELb1EEEEEEEEEvNT_6ParamsE$_ZN4cute5tupleIJNS0_IJNS0_IJNS_1CILi2EEES2_EEENS1_ILi8EEES3_EEENS0_IJNS0_IJNS1_ILi1EEEiEEENS1_ILi1024EEENS0_IJiiEEEEEEEEC2ERKS5_RKSA_) ;  /* 0xffffc37000007944 */ /* 0x024fea0003c3ffff */
[----:B-1----:R1:W5:Y:S04]  /*ddf0*/  LDL R4, [R1+0x760] ;  /* 0x0007600001047983 */ /* 0x0023680000100800 */
[----:B------:R1:W5:Y:S01]  /*de00*/  LDL.64 R2, [R1+0x758] ;  /* 0x0007580001027983 */ /* 0x0003620000100a00 */
[----:B------:R-:W-:Y:S01]  /*de10*/  LEA.HI R6, R13, R13, RZ, 0x1d ;  /* 0x0000000d0d067211 */ /* 0x000fe200078fe8ff */
[----:B------:R-:W-:-:S04]  /*de20*/  IMAD.MOV.U32 R5, RZ, RZ, R14 ;  /* 0x000000ffff057224 */ /* 0x000fc800078e000e */
[----:B------:R-:W-:Y:S01]  /*de30*/  IMAD.U32 R12, R7, 0x2, R6 ;  /* 0x00000002070c7824 */ /* 0x000fe200078e0006 */
[----:B------:R-:W-:-:S04]  /*de40*/  MOV R6, 0xde70 ;  /* 0x0000de7000067802 */ /* 0x000fc80000000f00 */
[----:B------:R1:W-:Y:S03]  /*de50*/  STL [R1+0x11e4], R12 ;  /* 0x0011e40c01007387 */ /* 0x0003e60000100800 */
[----:B-1---5:R-:W-:Y:S05]  /*de60*/  CALL.REL.NOINC `($_ZN7cutlass13device_kernelIN5flash19enable_sm80_to_sm89INS1_16FlashAttnBwdSm80INS1_25CollectiveMainloopBwdSm80ILi2ELi2EN4cute5tupleIJNS5_1CILi128EEES8_NS7_ILi64EEEEEENS_6half_tEfNS_4arch4Sm80ELb1ELb0ELb1ELb1ELb1ELb0ELb0ELb0ELi2ELi4ELi4ELi4ELb0EEENS1_21CollectiveEpilogueBwdISA_SB_SD_Li256ELb1ELb0ELi2EEENS1_25SingleTileBwdLPTSchedulerILb1ELi128ELb1EEEEEEEEEvNT_6ParamsE$_ZN4cute3eso3ESOILb0ELb0EJNS_6LayoutINS_5tupleIJNS3_IJNS_1CILi2EEES5_EEENS4_ILi8EEES6_EEENS3_IJNS3_IJNS4_ILi1EEEiEEENS4_ILi1024EEENS3_IJiiEEEEEEEEjEEC2ERKSE_RKj) ;  /* 0xffff992000007944 */ /* 0x022fea0003c3ffff */
[----:B-1----:R-:W2:Y:S04]  /*de70*/  LDL.64 R6, [R1+0x760] ;  /* 0x0007600001067983 */ /* 0x002ea80000100a00 */
[----:B------:R1:W5:Y:S01]  /*de80*/  LDL.64 R4, [R1+0x758] ;  /* 0x0007580001047983 */ /* 0x0003620000100a00 */
[----:B------:R-:W-:Y:S02]  /*de90*/  MOV R38, R60 ;  /* 0x0000003c00267202 */ /* 0x000fe40000000f00 */
[----:B------:R-:W-:Y:S01]  /*dea0*/  MOV R46, 0xded0 ;  /* 0x0000ded0002e7802 */ /* 0x000fe20000000f00 */
[----:B--2---:R-:W-:-:S04]  /*deb0*/  IMAD.WIDE.U32 R2, R7, 0x2, R24 ;  /* 0x0000000207027825 */ /* 0x004fc800078e0018 */
[----:B-1---5:R-:W-:Y:S05]  /*dec0*/  CALL.REL.NOINC `($_ZN7cutlass13device_kernelIN5flash19enable_sm80_to_sm89INS1_16FlashAttnBwdSm80INS1_25CollectiveMainloopBwdSm80ILi2ELi2EN4cute5tupleIJNS5_1CILi128EEES8_NS7_ILi64EEEEEENS_6half_tEfNS_4arch4Sm80ELb1ELb0ELb1ELb1ELb1ELb0ELb0ELb0ELi2ELi4ELi4ELi4ELb0EEENS1_21CollectiveEpilogueBwdISA_SB_SD_Li256ELb1ELb0ELi2EEENS1_25SingleTileBwdLPTSchedulerILb1ELi128ELb1EEEEEEEEEvNT_6ParamsE$_ZN4cute8smem_ptrIPN7cutlass6half_tEECI1NS_12iter_adaptorIS3_S4_EEES3_) ;  /* 0xffffc7a000007944 */ /* 0x022fea0003c3ffff */
[----:B-1----:R-:W2:Y:S01]  /*ded0*/  LDL.64 R2, [R1+0x758] ;  /* 0x0007580001027983 */ /* 0x002ea20000100a00 */
[----:B------:R-:W-:-:S03]  /*dee0*/  MOV R12, 0xdf10 ;  /* 0x0000df10000c7802 */ /* 0x000fc60000000f00 */
[----:B--2---:R1:W-:Y:S04]  /*def0*/  STL.64 [R1+0x770], R2 ;  /* 0x0007700201007387 */ /* 0x0043e80000100a00 */
[----:B-1----:R-:W-:Y:S05]  /*df00*/  CALL.REL.NOINC `($_ZN7cutlass13device_kernelIN5flash19enable_sm80_to_sm89INS1_16FlashAttnBwdSm80INS1_25CollectiveMainloopBwdSm80ILi2ELi2EN4cute5tupleIJNS5_1CILi128EEES8_NS7_ILi64EEEEEENS_6half_tEfNS_4arch4Sm80ELb1ELb0ELb1ELb1ELb1ELb0ELb0ELb0ELi2ELi4ELi4ELi4ELb0EEENS1_21CollectiveEpilogueBwdISA_SB_SD_Li256ELb1ELb0ELi2EEENS1_25SingleTileBwdLPTSchedulerILb1ELi128ELb1EEEEEEEEEvNT_6ParamsE$_ZN4cute3eso3ESOILb0ELb0EJNS_6LayoutINS_5tupleIJNS3_IJNS_1CILi2EEES5_EEENS4_ILi8EEES6_EEENS3_IJNS3_IJNS4_ILi1EEEiEEENS4_ILi1024EEENS3_IJiiEEEEEEEENS_10ViewEngineINS_8smem_ptrIPN7cutlass6half_tEEEEEEEC2ERKSE_RKSL_) ;  /* 0xffff980000007944 */ /* 0x002fea0003c3ffff */
[----:B------:R-:W-:Y:S02]  /*df10*/  MOV R2, 0xdf30 ;  /* 0x0000df3000027802 */ /* 0x000fe40000000f00 */
[----:B-1----:R-:W-:Y:S05]  /*df20*/  CALL.REL.NOINC `($_ZN7cutlass13device_kernelIN5flash19enable_sm80_to_sm89INS1_16FlashAttnBwdSm80INS1_25CollectiveMainloopBwdSm80ILi2ELi2EN4cute5tupleIJNS5_1CILi128EEES8_NS7_ILi64EEEEEENS_6half_tEfNS_4arch4Sm80ELb1ELb0ELb1ELb1ELb1ELb0ELb0ELb0ELi2ELi4ELi4ELi4ELb0EEENS1_21CollectiveEpilogueBwdISA_SB_SD_Li256ELb1ELb0ELi2EEENS1_25SingleTileBwdLPTSchedulerILb1ELi128ELb1EEEEEEEEEvNT_6ParamsE$_ZZN4cute4takeILi1ELi3ENS_5tupleIJNS1_IJNS_1CILi1EEEiEEENS2_ILi1024EEENS1_IJiiEEEEEEEEDaRKT1_ENKUlDpRKT_E_clIJS5_S6_EEEDaSE_) ;  /* 0xffffcfd000007944 */ /* 0x002fea0003c3ffff */
[----:B------:R-:W-:Y:S02]  /*df30*/  MOV R2, 0xdf50 ;  /* 0x0000df5000027802 */ /* 0x000fe40000000f00 */
[----:B------:R-:W-:Y:S05]  /*df40*/  CALL.REL.NOINC `($_ZN7cutlass13device_kernelIN5flash19enable_sm80_to_sm89INS1_16FlashAttnBwdSm80INS1_25CollectiveMainloopBwdSm80ILi2ELi2EN4cute5tupleIJNS5_1CILi128EEES8_NS7_ILi64EEEEEENS_6half_tEfNS_4arch4Sm80ELb1ELb0ELb1ELb1ELb1ELb0ELb0ELb0ELi2ELi4ELi4ELi4ELb0EEENS1_21CollectiveEpilogueBwdISA_SB_SD_Li256ELb1ELb0ELi2EEENS1_25SingleTileBwdLPTSchedulerILb1ELi128ELb1EEEEEEEEEvNT_6ParamsE$_ZZN4cute16flatten_to_tupleINS_5tupleIJNS_1CILi1024EEENS1_IJiiEEEEEEEEDaRKT_ENKUlRKT_E_clIS4_EEDaSB_) ;  /* 0xffffce8000007944 */ /* 0x000fea0003c3ffff */
[----:B------:R-:W-:Y:S02]  /*df50*/  MOV R2, 0xdf70 ;  /* 0x0000df7000027802 */ /* 0x000fe40000000f00 */
[----:B------:R-:W-:Y:S05]  /*df60*/  CALL.REL.NOINC `($_ZN7cutlass13device_kernelIN5flash19enable_sm80_to_sm89INS1_16FlashAttnBwdSm80INS1_25CollectiveMainloopBwdSm80ILi2ELi2EN4cute5tupleIJNS5_1CILi128EEES8_NS7_ILi64EEEEEENS_6half_tEfNS_4arch4Sm80ELb1ELb0ELb1ELb1ELb1ELb0ELb0ELb0ELi2ELi4ELi4ELi4ELb0EEENS1_21CollectiveEpilogueBwdISA_SB_SD_Li256ELb1ELb0ELi2EEENS1_25SingleTileBwdLPTSchedulerILb1ELi128ELb1EEEEEEEEEvNT_6ParamsE$_ZZN4cute12filter_tupleINS_5tupleIJNS_1CILi1024EEENS1_IJiiEEEEEEZNS_16flatten_to_tupleIS5_EEDaRKT_EUlRKT_E_EEDaS9_OT0_ENKUlDpSC_E_clIJNS1_IJS3_EEES4_EEEDaSG_) ;  /* 0xffffca4000007944 */ /* 0x000fea0003c3ffff */
        /* <DEDUP_REMOVED lines=21> */
[----:B-1---5:R-:W-:Y:S05]  /*e0c0*/  CALL.REL.NOINC `($_ZN7cutlass13device_kernelIN5flash19enable_sm80_to_sm89INS1_16FlashAttnBwdSm80INS1_25CollectiveMainloopBwdSm80ILi2ELi2EN4cute5tupleIJNS5_1CILi128EEES8_NS7_ILi64EEEEEENS_6half_tEfNS_4arch4Sm80ELb1ELb0ELb1ELb1ELb1ELb0ELb0ELb0ELi2ELi4ELi4ELi4ELb0EEENS1_21CollectiveEpilogueBwdISA_SB_SD_Li256ELb1ELb0ELi2EEENS1_25SingleTileBwdLPTSchedulerILb1ELi128ELb1EEEEEEEEEvNT_6ParamsE$_ZN4cute3eso3ESOILb1ELb0EJNS_10UnderscoreES2_S2_iEEC2ERKS2_S5_S5_RKi) ;  /* 0xffffa41000007944 */ /* 0x022fea0003c3ffff */
[----:B------:R-:W-:Y:S01]  /*e0d0*/  ULDC.64 UR4, c[0x0][0x118] ;  /* 0x0000460000047ab9 */ /* 0x000fe20000000a00 */
[----:B------:R2:W5:Y:S04]  /*e0e0*/  LDL R6, [R1+0x758] ;  /* 0x0007580001067983 */ /* 0x0005680000100800 */
[----:B-1----:R2:W5:Y:S04]  /*e0f0*/  LD.E R2, [R12.64] ;  /* 0x000000040c027980 */ /* 0x002568000c101900 */
[----:B------:R2:W5:Y:S01]  /*e100*/  LD.E R3, [R12.64+0x4] ;  /* 0x000004040c037980 */ /* 0x000562000c101900 */
[----:B------:R-:W-:-:S03]  /*e110*/  MOV R4, 0xe130 ;  /* 0x0000e13000047802 */ /* 0x000fc60000000f00 */
[----:B--2--5:R-:W-:Y:S05]  /*e120*/  CALL.REL.NOINC `($_ZN7cutlass13device_kernelIN5flash19enable_sm80_to_sm89INS1_16FlashAttnBwdSm80INS1_25CollectiveMainloopBwdSm80ILi2ELi2EN4cute5tupleIJNS5_1CILi128EEES8_NS7_ILi64EEEEEENS_6half_tEfNS_4arch4Sm80ELb1ELb0ELb1ELb1ELb1ELb0ELb0ELb0ELi2ELi4ELi4ELi4ELb0EEENS1_21CollectiveEpilogueBwdISA_SB_SD_Li256ELb1ELb0ELi2EEENS1_25SingleTileBwdLPTSchedulerILb1ELi128ELb1EEEEEEEEEvNT_6ParamsE$_ZZN4cute5sliceINS_5tupleIJNS_10UnderscoreES2_S2_iEEENS1_IJNS1_IJNS_1CILi1EEENS4_ILi0EEEEEENS4_ILi4096EEENS1_IJiiEEENS1_IJS6_NS4_ILi8192EEEEEEEEEEEDaRKT_RKT0_ENKUlRKT_RKT0_E_clIS2_S9_EEDaSL_SO_) ;  /* 0xffffce7000007944 */ /* 0x024fea0003c3ffff */
[----:B------:R1:W-:Y:S01]  /*e130*/  STL.64 [R1+0x758], R2 ;  /* 0x0007580201007387 */ /* 0x0003e20000100a00 */
[----:B------:R-:W-:-:S02]  /*e140*/  MOV R70, R60 ;  /* 0x0000003c00467202 */ /* 0x000fc40000000f00 */
[----:B------:R-:W-:Y:S02]  /*e150*/  MOV R4, 0xe170 ;  /* 0x0000e17000047802 */ /* 0x000fe40000000f00 */
[----:B-1----:R-:W-:Y:S05]  /*e160*/  CALL.REL.NOINC `($_ZN7cutlass13device_kernelIN5flash19enable_sm80_to_sm89INS1_16FlashAttnBwdSm80INS1_25CollectiveMainloopBwdSm80ILi2ELi2EN4cute5tupleIJNS5_1CILi128EEES8_NS7_ILi64EEEEEENS_6half_tEfNS_4arch4Sm80ELb1ELb0ELb1ELb1ELb1ELb0ELb0ELb0ELi2ELi4ELi4ELi4ELb0EEENS1_21CollectiveEpilogueBwdISA_SB_SD_Li256ELb1ELb0ELi2EEENS1_25SingleTileBwdLPTSchedulerILb1ELi128ELb1EEEEEEEEEvNT_6ParamsE$_ZZN4cute12filter_tupleINS_5tupleIJNS_10UnderscoreES2_S2_iEEENS1_IJNS1_IJNS_1CILi1EEENS4_ILi0EEEEEENS4_ILi4096EEENS1_IJiiEEENS1_IJS6_NS4_ILi8192EEEEEEEEEZNS_5sliceIS3_SC_EEDaRKT_RKT0_EUlRKT_RKT0_E_EEDaSG_SJ_OT1_ENKUlDpSM_E_clIJNS1_IJS7_EEENS1_IJS8_EEENS1_IJS9_EEENS1_IJEEEEEEDaST_) ;  /* 0xffffc78000007944 */ /* 0x002fea0003c3ffff */
[----:B------:R-:W-:Y:S02]  /*e170*/  MOV R4, 0xe190 ;  /* 0x0000e19000047802 */ /* 0x000fe40000000f00 */
[----:B-1---5:R-:W-:Y:S05]  /*e180*/  CALL.REL.NOINC `($_ZN7cutlass13device_kernelIN5flash19enable_sm80_to_sm89INS1_16FlashAttnBwdSm80INS1_25CollectiveMainloopBwdSm80ILi2ELi2EN4cute5tupleIJNS5_1CILi128EEES8_NS7_ILi64EEEEEENS_6half_tEfNS_4arch4Sm80ELb1ELb0ELb1ELb1ELb1ELb0ELb0ELb0ELi2ELi4ELi4ELi4ELb0EEENS1_21CollectiveEpilogueBwdISA_SB_SD_Li256ELb1ELb0ELi2EEENS1_25SingleTileBwdLPTSchedulerILb1ELi128ELb1EEEEEEEEEvNT_6ParamsE$_ZN4cute5tupleIJNS0_IJNS0_IJNS_1CILi8EEENS1_ILi1EEEEEENS1_ILi2EEENS0_IJS5_S5_EEEEEENS0_IJNS0_IJS3_NS1_ILi0EEEEEENS1_ILi4096EEENS0_IJiiEEEEEEEEC2ERKS7_RKSC_) ;  /* 0xffffc20000007944 */ /* 0x022fea0003c3ffff */
[----:B-1----:R1:W5:Y:S01]  /*e190*/  LDL.64 R2, [R1+0x758] ;  /* 0x0007580001027983 */ /* 0x0023620000100a00 */
[----:B------:R-:W-:Y:S02]  /*e1a0*/  SHF.L.U32 R4, R6, 0xd, RZ ;  /* 0x0000000d06047819 */ /* 0x000fe400000006ff */
[----:B------:R-:W-:-:S03]  /*e1b0*/  MOV R6, 0xe1e0 ;  /* 0x0000e1e000067802 */ /* 0x000fc60000000f00 */
[----:B------:R1:W-:Y:S04]  /*e1c0*/  STL [R1+0x770], R4 ;  /* 0x0007700401007387 */ /* 0x0003e80000100800 */
[----:B-1---5:R-:W-:Y:S05]  /*e1d0*/  CALL.REL.NOINC `($_ZN7cutlass13device_kernelIN5flash19enable_sm80_to_sm89INS1_16FlashAttnBwdSm80INS1_25CollectiveMainloopBwdSm80ILi2ELi2EN4cute5tupleIJNS5_1CILi128EEES8_NS7_ILi64EEEEEENS_6half_tEfNS_4arch4Sm80ELb1ELb0ELb1ELb1ELb1ELb0ELb0ELb0ELi2ELi4ELi4ELi4ELb0EEENS1_21CollectiveEpilogueBwdISA_SB_SD_Li256ELb1ELb0ELi2EEENS1_25SingleTileBwdLPTSchedulerILb1ELi128ELb1EEEEEEEEEvNT_6ParamsE$_ZN4cute3eso3ESOILb0ELb0EJNS_6LayoutINS_5tupleIJNS3_IJNS_1CILi8EEENS4_ILi1EEEEEENS4_ILi2EEENS3_IJS8_S8_EEEEEENS3_IJNS3_IJS6_NS4_ILi0EEEEEENS4_ILi4096EEENS3_IJiiEEEEEEEEiEEC2ERKSG_RKi) ;  /* 0xffff9b7000007944 */ /* 0x022fea0003c3ffff */
[----:B------:R-:W-:Y:S01]  /*e1e0*/  ULDC.64 UR4, c[0x0][0x118] ;  /* 0x0000460000047ab9 */ /* 0x000fe20000000a00 */
[----:B-1----:R-:W2:Y:S04]  /*e1f0*/  LDL R2, [R1+0x760] ;  /* 0x0007600001027983 */ /* 0x002ea80000100800 */
[----:B------:R-:W2:Y:S04]  /*e200*/  LD.E.64 R12, [R12.64+0x8] ;  /* 0x000008040c0c7980 */ /* 0x000ea8000c101b00 */
[----:B------:R1:W5:Y:S01]  /*e210*/  LDL.64 R4, [R1+0x758] ;  /* 0x0007580001047983 */ /* 0x0003620000100a00 */
[----:B------:R-:W-:-:S02]  /*e220*/  MOV R38, R60 ;  /* 0x0000003c00267202 */ /* 0x000fc40000000f00 */
[----:B------:R-:W-:Y:S01]  /*e230*/  MOV R46, 0xe260 ;  /* 0x0000e260002e7802 */ /* 0x000fe20000000f00 */
[----:B--2---:R-:W-:-:S04]  /*e240*/  IMAD.WIDE R2, R2, 0x2, R12 ;  /* 0x0000000202027825 */ /* 0x004fc800078e020c */
[----:B-1---5:R-:W-:Y:S05]  /*e250*/  CALL.REL.NOINC `($_ZN7cutlass13device_kernelIN5flash19enable_sm80_to_sm89INS1_16FlashAttnBwdSm80INS1_25CollectiveMainloopBwdSm80ILi2ELi2EN4cute5tupleIJNS5_1CILi128EEES8_NS7_ILi64EEEEEENS_6half_tEfNS_4arch4Sm80ELb1ELb0ELb1ELb1ELb1ELb0ELb0ELb0ELi2ELi4ELi4ELi4ELb0EEENS1_21CollectiveEpilogueBwdISA_SB_SD_Li256ELb1ELb0ELi2EEENS1_25SingleTileBwdLPTSchedulerILb1ELi128ELb1EEEEEEEEEvNT_6ParamsE$_ZN4cute8smem_ptrIPN7cutlass6half_tEECI1NS_12iter_adaptorIS3_S4_EEES3_) ;  /* 0xffffc41000007944 */ /* 0x022fea0003c3ffff */
[----:B-1----:R-:W2:Y:S01]  /*e260*/  LDL.64 R2, [R1+0x758] ;  /* 0x0007580001027983 */ /* 0x002ea20000100a00 */
[----:B------:R-:W-:-:S03]  /*e270*/  MOV R6, 0xe2a0 ;  /* 0x0000e2a000067802 */ /* 0x000fc60000000f00 */
[----:B--2---:R1:W-:Y:S04]  /*e280*/  STL.64 [R1+0x770], R2 ;  /* 0x0007700201007387 */ /* 0x0043e80000100a00 */
[----:B-1----:R-:W-:Y:S05]  /*e290*/  CALL.REL.NOINC `($_ZN7cutlass13device_kernelIN5flash19enable_sm80_to_sm89INS1_16FlashAttnBwdSm80INS1_25CollectiveMainloopBwdSm80ILi2ELi2EN4cute5tupleIJNS5_1CILi128EEES8_NS7_ILi64EEEEEENS_6half_tEfNS_4arch4Sm80ELb1ELb0ELb1ELb1ELb1ELb0ELb0ELb0ELi2ELi4ELi4ELi4ELb0EEENS1_21CollectiveEpilogueBwdISA_SB_SD_Li256ELb1ELb0ELi2EEENS1_25SingleTileBwdLPTSchedulerILb1ELi128ELb1EEEEEEEEEvNT_6ParamsE$_ZN4cute3eso3ESOILb0ELb0EJNS_6LayoutINS_5tupleIJNS3_IJNS_1CILi8EEENS4_ILi1EEEEEENS4_ILi2EEENS3_IJS8_S8_EEEEEENS3_IJNS3_IJS6_NS4_ILi0EEEEEENS4_ILi4096EEENS3_IJiiEEEEEEEENS_10ViewEngineINS_8smem_ptrIPN7cutlass6half_tEEEEEEEC2ERKSG_RKSN_) ;  /* 0xffff9a4000007944 */ /* 0x002fea0003c3ffff */
[----:B------:R2:W5:Y:S04]  /*e2a0*/  LDL.64 R30, [R1+0x760] ;  /* 0x00076000011e7983 */ /* 0x0005680000100a00 */
[----:B------:R2:W5:Y:S04]  /*e2b0*/  LDL.64 R28, [R61+0x30] ;  /* 0x000030003d1c7983 */ /* 0x0005680000100a00 */
[----:B------:R2:W5:Y:S01]  /*e2c0*/  LDL.64 R20, [R1+0x758] ;  /* 0x0007580001147983 */ /* 0x0005620000100a00 */
[----:B------:R-:W-:Y:S01]  /*e2d0*/  IMAD.MOV.U32 R6, RZ, RZ, R10 ;  /* 0x000000ffff067224 */ /* 0x000fe200078e000a */
[----:B-1----:R-:W-:-:S02]  /*e2e0*/  MOV R3, R11 ;  /* 0x0000000b00037202 */ /* 0x002fc40000000f00 */
[----:B------:R-:W-:Y:S02]  /*e2f0*/  MOV R4, 0xe310 ;  /* 0x0000e31000047802 */ /* 0x000fe40000000f00 */
[----:B--2--5:R-:W-:Y:S05]  /*e300*/  CALL.REL.NOINC `($_ZN7cutlass13device_kernelIN5flash19enable_sm80_to_sm89INS1_16FlashAttnBwdSm80INS1_25CollectiveMainloopBwdSm80ILi2ELi2EN4cute5tupleIJNS5_1CILi128EEES8_NS7_ILi64EEEEEENS_6half_tEfNS_4arch4Sm80ELb1ELb0ELb1ELb1ELb1ELb0ELb0ELb0ELi2ELi4ELi4ELi4ELb0EEENS1_21CollectiveEpilogueBwdISA_SB_SD_Li256ELb1ELb0ELi2EEENS1_25SingleTileBwdLPTSchedulerILb1ELi128ELb1EEEEEEEEEvNT_6ParamsE$_ZN4cute3eso3ESOILb1ELb0EJNS_6LayoutINS_5tupleIJNS3_IJNS_1CILi8EEENS4_ILi1EEEEEENS4_ILi2EEENS4_ILi4EEEEEENS3_IJNS3_IJS6_NS4_ILi0EEEEEES5_NS4_ILi16EEEEEEEENS_10ViewEngineIPN7cutlass6half_tEEEEEC2ERKSF_RKSK_) ;  /* 0xffffba3000007944 */ /* 0x024fea0003c3ffff */
[----:B------:R2:W5:Y:S01]  /*e310*/  LDL.64 R26, [R1+0x758] ;  /* 0x00075800011a7983 */ /* 0x0005620000100a00 */
[----:B-1----:R-:W-:Y:S01]  /*e320*/  IMAD.MOV.U32 R6, RZ, RZ, R8 ;  /* 0x000000ffff067224 */ /* 0x002fe200078e0008 */
[----:B------:R-:W-:Y:S02]  /*e330*/  MOV R3, R9 ;  /* 0x0000000900037202 */ /* 0x000fe40000000f00 */
[----:B------:R-:W-:Y:S02]  /*e340*/  MOV R4, 0xe360 ;  /* 0x0000e36000047802 */ /* 0x000fe40000000f00 */
[----:B--2--5:R-:W-:Y:S05]  /*e350*/  CALL.REL.NOINC `($_ZN7cutlass13device_kernelIN5flash19enable_sm80_to_sm89INS1_16FlashAttnBwdSm80INS1_25CollectiveMainloopBwdSm80ILi2ELi2EN4cute5tupleIJNS5_1CILi128EEES8_NS7_ILi64EEEEEENS_6half_tEfNS_4arch4Sm80ELb1ELb0ELb1ELb1ELb1ELb0ELb0ELb0ELi2ELi4ELi4ELi4ELb0EEENS1_21CollectiveEpilogueBwdISA_SB_SD_Li256ELb1ELb0ELi2EEENS1_25SingleTileBwdLPTSchedulerILb1ELi128ELb1EEEEEEEEEvNT_6ParamsE$_ZN4cute3eso3ESOILb1ELb0EJNS_6LayoutINS_5tupleIJNS3_IJNS_1CILi8EEENS4_ILi1EEEEEENS4_ILi4EEES8_EEENS3_IJNS3_IJS6_NS4_ILi0EEEEEES5_NS4_ILi32EEEEEEEENS_10ViewEngineIPN7cutlass6half_tEEEEEC2ERKSE_RKSJ_) ;  /* 0xffffbbb000007944 */ /* 0x024fea0003c3ffff */
[----:B------:R2:W5:Y:S01]  /*e360*/  LDL.64 R24, [R1+0x758] ;  /* 0x0007580001187983 */ /* 0x0005620000100a00 */
[----:B------:R-:W-:Y:S01]  /*e370*/  IMAD.MOV.U32 R38, RZ, RZ, R60 ;  /* 0x000000ffff267224 */ /* 0x000fe200078e003c */
[----:B-1----:R-:W-:Y:S01]  /*e380*/  MOV R2, R30 ;  /* 0x0000001e00027202 */ /* 0x002fe20000000f00 */
[----:B------:R-:W-:Y:S01]  /*e390*/  IMAD.MOV.U32 R3, RZ, RZ, R31 ;  /* 0x000000ffff037224 */ /* 0x000fe200078e001f */
[----:B------:R-:W-:Y:S02]  /*e3a0*/  MOV R46, 0xe3c0 ;  /* 0x0000e3c0002e7802 */ /* 0x000fe40000000f00 */
[----:B--2--5:R-:W-:Y:S05]  /*e3b0*/  CALL.REL.NOINC `($_ZN7cutlass13device_kernelIN5flash19enable_sm80_to_sm89INS1_16FlashAttnBwdSm80INS1_25CollectiveMainloopBwdSm80ILi2ELi2EN4cute5tupleIJNS5_1CILi128EEES8_NS7_ILi64EEEEEENS_6half_tEfNS_4arch4Sm80ELb1ELb0ELb1ELb1ELb1ELb0ELb0ELb0ELi2ELi4ELi4ELi4ELb0EEENS1_21CollectiveEpilogueBwdISA_SB_SD_Li256ELb1ELb0ELi2EEENS1_25SingleTileBwdLPTSchedulerILb1ELi128ELb1EEEEEEEEEvNT_6ParamsE$_ZN4cute8smem_ptrIPN7cutlass6half_tEECI1NS_12iter_adaptorIS3_S4_EEES3_) ;  /* 0xffffc2b000007944 */ /* 0x024fea0003c3ffff */
[----:B-1----:R1:W5:Y:S01]  /*e3c0*/  LDL.64 R2, [R1+0x758] ;  /* 0x0007580001027983 */ /* 0x0023620000100a00 */
[----:B------:R-:W-:Y:S02]  /*e3d0*/  MOV R83, R60 ;  /* 0x0000003c00537202 */ /* 0x000fe40000000f00 */
[----:B------:R-:W-:-:S02]  /*e3e0*/  MOV R38, 0xe400 ;  /* 0x0000e40000267802 */ /* 0x000fc40000000f00 */
[----:B-1---5:R-:W-:Y:S05]  /*e3f0*/  CALL.REL.NOINC `($_ZN7cutlass13device_kernelIN5flash19enable_sm80_to_sm89INS1_16FlashAttnBwdSm80INS1_25CollectiveMainloopBwdSm80ILi2ELi2EN4cute5tupleIJNS5_1CILi128EEES8_NS7_ILi64EEEEEENS_6half_tEfNS_4arch4Sm80ELb1ELb0ELb1ELb1ELb1ELb0ELb0ELb0ELi2ELi4ELi4ELi4ELb0EEENS1_21CollectiveEpilogueBwdISA_SB_SD_Li256ELb1ELb0ELi2EEENS1_25SingleTileBwdLPTSchedulerILb1ELi128ELb1EEEEEEEEEvNT_6ParamsE$_ZN4cute3eso3ESOILb1ELb0EJNS_6LayoutINS_5tupleIJNS3_IJNS_1CILi8EEENS4_ILi1EEEEEENS4_ILi2EEEEEENS3_IJNS3_IJS6_NS4_ILi0EEEEEENS4_ILi4096EEEEEEEENS_10ViewEngineINS_8smem_ptrIPN7cutlass6half_tEEEEEEEC2ERKSE_RKSL_) ;  /* 0xffffb6f000007944 */ /* 0x022fea0003c3ffff */
[----:B-1----:R1:W5:Y:S01]  /*e400*/  LDL.64 R36, [R1+0x758] ;  /* 0x0007580001247983 */ /* 0x0023620000100a00 */
[----:B------:R-:W-:Y:S01]  /*e410*/  IMAD.MOV.U32 R83, RZ, RZ, R60 ;  /* 0x000000ffff537224 */ /* 0x000fe200078e003c */
[----:B------:R-:W-:Y:S01]  /*e420*/  MOV R38, R26 ;  /* 0x0000001a00267202 */ /* 0x000fe20000000f00 */
[----:B------:R-:W-:Y:S01]  /*e430*/  IMAD.MOV.U32 R39, RZ, RZ, R27 ;  /* 0x000000ffff277224 */ /* 0x000fe200078e001b */
[----:B------:R-:W-:-:S02]  /*e440*/  MOV R48, 0xe460 ;  /* 0x0000e46000307802 */ /* 0x000fc40000000f00 */
[----:B-1---5:R-:W-:Y:S05]  /*e450*/  CALL.REL.NOINC `($_ZN7cutlass13device_kernelIN5flash19enable_sm80_to_sm89INS1_16FlashAttnBwdSm80INS1_25CollectiveMainloopBwdSm80ILi2ELi2EN4cute5tupleIJNS5_1CILi128EEES8_NS7_ILi64EEEEEENS_6half_tEfNS_4arch4Sm80ELb1ELb0ELb1ELb1ELb1ELb0ELb0ELb0ELi2ELi4ELi4ELi4ELb0EEENS1_21CollectiveEpilogueBwdISA_SB_SD_Li256ELb1ELb0ELi2EEENS1_25SingleTileBwdLPTSchedulerILb1ELi128ELb1EEEEEEEEEvNT_6ParamsE$_ZN4cute3eso3ESOILb1ELb0EJNS_6LayoutINS_5tupleIJNS3_IJNS_1CILi8EEENS4_ILi1EEEEEENS4_ILi2EEEEEENS3_IJNS3_IJS6_NS4_ILi0EEEEEES5_EEEEENS_10ViewEngineIPN7cutlass6half_tEEEEEC2ERKSD_RKSI_) ;  /* 0xffffb82000007944 */ /* 0x022fea0003c3ffff */
[----:B------:R2:W5:Y:S01]  /*e460*/  LDL.64 R2, [R1+0x758] ;  /* 0x0007580001027983 */ /* 0x0005620000100a00 */
[----:B------:R-:W-:-:S02]  /*e470*/  MOV R83, R60 ;  /* 0x0000003c00537202 */ /* 0x000fc40000000f00 */
[----:B-1----:R-:W-:Y:S02]  /*e480*/  MOV R46, 0xe4a0 ;  /* 0x0000e4a0002e7802 */ /* 0x002fe40000000f00 */
[----:B--2--5:R-:W-:Y:S05]  /*e490*/  CALL.REL.NOINC `($_ZN7cutlass13device_kernelIN5flash19enable_sm80_to_sm89INS1_16FlashAttnBwdSm80INS1_25CollectiveMainloopBwdSm80ILi2ELi2EN4cute5tupleIJNS5_1CILi128EEES8_NS7_ILi64EEEEEENS_6half_tEfNS_4arch4Sm80ELb1ELb0ELb1ELb1ELb1ELb0ELb0ELb0ELi2ELi4ELi4ELi4ELb0EEENS1_21CollectiveEpilogueBwdISA_SB_SD_Li256ELb1ELb0ELi2EEENS1_25SingleTileBwdLPTSchedulerILb1ELi128ELb1EEEEEEEEEvNT_6ParamsE$_ZN4cute3eso3ESOILb1ELb0EJNS_6LayoutINS_5tupleIJNS3_IJNS_1CILi8EEENS4_ILi1EEEEEENS3_IJNS4_ILi2EEEEEEEEENS3_IJNS3_IJS6_NS4_ILi0EEEEEENS3_IJNS4_ILi4096EEEEEEEEEEENS_10ViewEngineINS_8smem_ptrIPN7cutlass6half_tEEEEEEEC2ERKSG_RKSN_) ;  /* 0xffffb45000007944 */ /* 0x024fea0003c3ffff */
[----:B-1----:R1:W5:Y:S01]  /*e4a0*/  LDL.64 R36, [R1+0x758] ;  /* 0x0007580001247983 */ /* 0x0023620000100a00 */
[----:B------:R-:W-:Y:S02]  /*e4b0*/  MOV R83, R60 ;  /* 0x0000003c00537202 */ /* 0x000fe40000000f00 */
[----:B------:R-:W-:Y:S02]  /*e4c0*/  MOV R46, 0xe4e0 ;  /* 0x0000e4e0002e7802 */ /* 0x000fe40000000f00 */
[----:B-1---5:R-:W-:Y:S05]  /*e4d0*/  CALL.REL.NOINC `($_ZN7cutlass13device_kernelIN5flash19enable_sm80_to_sm89INS1_16FlashAttnBwdSm80INS1_25CollectiveMainloopBwdSm80ILi2ELi2EN4cute5tupleIJNS5_1CILi128EEES8_NS7_ILi64EEEEEENS_6half_tEfNS_4arch4Sm80ELb1ELb0ELb1ELb1ELb1ELb0ELb0ELb0ELi2ELi4ELi4ELi4ELb0EEENS1_21CollectiveEpilogueBwdISA_SB_SD_Li256ELb1ELb0ELi2EEENS1_25SingleTileBwdLPTSchedulerILb1ELi128ELb1EEEEEEEEEvNT_6ParamsE$_ZN4cute3eso3ESOILb1ELb0EJNS_6LayoutINS_5tupleIJNS3_IJNS_1CILi8EEENS4_ILi1EEEEEENS3_IJNS4_ILi2EEEEEEEEENS3_IJNS3_IJS6_NS4_ILi0EEEEEENS3_IJS5_EEEEEEEENS_10ViewEngineIPN7cutlass6half_tEEEEEC2ERKSF_RKSK_) ;  /* 0xffffb51000007944 */ /* 0x022fea0003c3ffff */
[----:B-1----:R1:W5:Y:S01]  /*e4e0*/  LDL.64 R2, [R1+0x758] ;  /* 0x0007580001027983 */ /* 0x0023620000100a00 */
[----:B------:R-:W-:Y:S02]  /*e4f0*/  MOV R83, R60 ;  /* 0x0000003c00537202 */ /* 0x000fe40000000f00 */
[----:B------:R-:W-:Y:S02]  /*e500*/  MOV R46, 0xe520 ;  /* 0x0000e520002e7802 */ /* 0x000fe40000000f00 */
[----:B-1---5:R-:W-:Y:S05]  /*e510*/  CALL.REL.NOINC `($_ZN7cutlass13device_kernelIN5flash19enable_sm80_to_sm89INS1_16FlashAttnBwdSm80INS1_25CollectiveMainloopBwdSm80ILi2ELi2EN4cute5tupleIJNS5_1CILi128EEES8_NS7_ILi64EEEEEENS_6half_tEfNS_4arch4Sm80ELb1ELb0ELb1ELb1ELb1ELb0ELb0ELb0ELi2ELi4ELi4ELi4ELb0EEENS1_21CollectiveEpilogueBwdISA_SB_SD_Li256ELb1ELb0ELi2EEENS1_25SingleTileBwdLPTSchedulerILb1ELi128ELb1EEEEEEEEEvNT_6ParamsE$_ZN4cute3eso3ESOILb1ELb0EJNS_6LayoutINS_5tupleIJNS3_IJNS3_IJNS_1CILi8EEENS4_ILi1EEEEEES6_EEENS3_IJNS3_IJS6_S6_EEENS4_ILi2EEEEEEEEENS3_IJNS3_IJNS3_IJS6_NS4_ILi0EEEEEESD_EEENS3_IJNS3_IJSD_SD_EEES5_EEEEEEEENS_10ViewEngineIPN7cutlass6half_tEEEEEC2ERKSJ_RKSO_) ;  /* 0xffffaae000007944 */ /* 0x022fea0003c3ffff */
[----:B-1----:R1:W5:Y:S01]  /*e520*/  LDL.64 R38, [R1+0x758] ;  /* 0x0007580001267983 */ /* 0x0023620000100a00 */
[----:B------:R-:W-:Y:S02]  /*e530*/  MOV R83, R60 ;  /* 0x0000003c00537202 */ /* 0x000fe40000000f00 */
[----:B------:R-:W-:Y:S02]  /*e540*/  MOV R46, 0xe560 ;  /* 0x0000e560002e7802 */ /* 0x000fe40000000f00 */
[----:B-1---5:R-:W-:Y:S05]  /*e550*/  CALL.REL.NOINC `($_ZN7cutlass13device_kernelIN5flash19enable_sm80_to_sm89INS1_16FlashAttnBwdSm80INS1_25CollectiveMainloopBwdSm80ILi2ELi2EN4cute5tupleIJNS5_1CILi128EEES8_NS7_ILi64EEEEEENS_6half_tEfNS_4arch4Sm80ELb1ELb0ELb1ELb1ELb1ELb0ELb0ELb0ELi2ELi4ELi4ELi4ELb0EEENS1_21CollectiveEpilogueBwdISA_SB_SD_Li256ELb1ELb0ELi2EEENS1_25SingleTileBwdLPTSchedulerILb1ELi128ELb1EEEEEEEEEvNT_6ParamsE$_ZN4cute3eso3ESOILb1ELb0EJNS_6LayoutINS_5tupleIJNS3_IJNS3_IJNS_1CILi8EEENS4_ILi1EEEEEES6_EEENS3_IJNS3_IJS6_S6_EEENS4_ILi2EEEEEEEEENS3_IJNS3_IJNS3_IJS6_NS4_ILi0EEEEEESD_EEENS3_IJNS3_IJSD_SD_EEENS4_ILi4096EEEEEEEEEEENS_10ViewEngineINS_8smem_ptrIPN7cutlass6half_tEEEEEEEC2ERKSK_RKSR_) ;  /* 0xffffa9e000007944 */ /* 0x022fea0003c3ffff */
[----:B-1----:R1:W5:Y:S01]  /*e560*/  LDL.64 R2, [R1+0x758] ;  /* 0x0007580001027983 */ /* 0x0023620000100a00 */
[----:B------:R-:W-:-:S02]  /*e570*/  MOV R83, R60 ;  /* 0x0000003c00537202 */ /* 0x000fc40000000f00 */
[----:B------:R-:W-:Y:S02]  /*e580*/  MOV R48, 0xe5a0 ;  /* 0x0000e5a000307802 */ /* 0x000fe40000000f00 */
[----:B-1---5:R-:W-:Y:S05]  /*e590*/  CALL.REL.NOINC `($_ZN7cutlass13device_kernelIN5flash19enable_sm80_to_sm89INS1_16FlashAttnBwdSm80INS1_25CollectiveMainloopBwdSm80ILi2ELi2EN4cute5tupleIJNS5_1CILi128EEES8_NS7_ILi64EEEEEENS_6half_tEfNS_4arch4Sm80ELb1ELb0ELb1ELb1ELb1ELb0ELb0ELb0ELi2ELi4ELi4ELi4ELb0EEENS1_21CollectiveEpilogueBwdISA_SB_SD_Li256ELb1ELb0ELi2EEENS1_25SingleTileBwdLPTSchedulerILb1ELi128ELb1EEEEEEEEEvNT_6ParamsE$_ZN4cute3eso3ESOILb1ELb0EJNS_6LayoutINS_5tupleIJNS3_IJNS_1CILi8EEENS4_ILi1EEEEEENS4_ILi2EEEEEENS3_IJNS3_IJS6_NS4_ILi0EEEEEES5_EEEEENS_10ViewEngineIPN7cutlass6half_tEEEEEC2ERKSD_RKSI_) ;  /* 0xffffb6e000007944 */ /* 0x022fea0003c3ffff */
[----:B------:R2:W5:Y:S01]  /*e5a0*/  LDL.64 R12, [R1+0x758] ;  /* 0x00075800010c7983 */ /* 0x0005620000100a00 */
[----:B-1----:R-:W-:Y:S02]  /*e5b0*/  MOV R38, R60 ;  /* 0x0000003c00267202 */ /* 0x002fe40000000f00 */
[----:B------:R-:W-:Y:S02]  /*e5c0*/  MOV R46, 0xe5e0 ;  /* 0x0000e5e0002e7802 */ /* 0x000fe40000000f00 */
[----:B--2--5:R-:W-:Y:S05]  /*e5d0*/  CALL.REL.NOINC `($_ZN7cutlass13device_kernelIN5flash19enable_sm80_to_sm89INS1_16FlashAttnBwdSm80INS1_25CollectiveMainloopBwdSm80ILi2ELi2EN4cute5tupleIJNS5_1CILi128EEES8_NS7_ILi64EEEEEENS_6half_tEfNS_4arch4Sm80ELb1ELb0ELb1ELb1ELb1ELb0ELb0ELb0ELi2ELi4ELi4ELi4ELb0EEENS1_21CollectiveEpilogueBwdISA_SB_SD_Li256ELb1ELb0ELi2EEENS1_25SingleTileBwdLPTSchedulerILb1ELi128ELb1EEEEEEEEEvNT_6ParamsE$_ZN4cute8smem_ptrIPN7cutlass6half_tEECI1NS_12iter_adaptorIS3_S4_EEES3_) ;  /* 0xffffc09000007944 */ /* 0x024fea0003c3ffff */
[----:B-1----:R1:W5:Y:S01]  /*e5e0*/  LDL.64 R2, [R1+0x758] ;  /* 0x0007580001027983 */ /* 0x0023620000100a00 */
[----:B------:R-:W-:Y:S02]  /*e5f0*/  MOV R83, R60 ;  /* 0x0000003c00537202 */ /* 0x000fe40000000f00 */
[----:B------:R-:W-:Y:S02]  /*e600*/  MOV R38, 0xe620 ;  /* 0x0000e62000267802 */ /* 0x000fe40000000f00 */
[----:B-1---5:R-:W-:Y:S05]  /*e610*/  CALL.REL.NOINC `($_ZN7cutlass13device_kernelIN5flash19enable_sm80_to_sm89INS1_16FlashAttnBwdSm80INS1_25CollectiveMainloopBwdSm80ILi2ELi2EN4cute5tupleIJNS5_1CILi128EEES8_NS7_ILi64EEEEEENS_6half_tEfNS_4arch4Sm80ELb1ELb0ELb1ELb1ELb1ELb0ELb0ELb0ELi2ELi4ELi4ELi4ELb0EEENS1_21CollectiveEpilogueBwdISA_SB_SD_Li256ELb1ELb0ELi2EEENS1_25SingleTileBwdLPTSchedulerILb1ELi128ELb1EEEEEEEEEvNT_6ParamsE$_ZN4cute3eso3ESOILb1ELb0EJNS_6LayoutINS_5tupleIJNS3_IJNS_1CILi8EEENS4_ILi1EEEEEENS4_ILi2EEEEEENS3_IJNS3_IJS6_NS4_ILi0EEEEEENS4_ILi4096EEEEEEEENS_10ViewEngineINS_8smem_ptrIPN7cutlass6half_tEEEEEEEC2ERKSE_RKSL_) ;  /* 0xffffb4d000007944 */ /* 0x022fea0003c3ffff */
[----:B------:R2:W5:Y:S01]  /*e620*/  LDL.64 R14, [R1+0x758] ;  /* 0x00075800010e7983 */ /* 0x0005620000100a00 */
[----:B------:R-:W-:Y:S01]  /*e630*/  IMAD.MOV.U32 R83, RZ, RZ, R60 ;  /* 0x000000ffff537224 */ /* 0x000fe200078e003c */
[----:B------:R-:W-:Y:S02]  /*e640*/  MOV R47, RZ ;  /* 0x000000ff002f7202 */ /* 0x000fe40000000f00 */
[----:B------:R-:W-:-:S02]  /*e650*/  MOV R46, 0xe670 ;  /* 0x0000e670002e7802 */ /* 0x000fc40000000f00 */
[----:B-12--5:R-:W-:Y:S05]  /*e660*/  CALL.REL.NOINC `($_ZN7cutlass13device_kernelIN5flash19enable_sm80_to_sm89INS1_16FlashAttnBwdSm80INS1_25CollectiveMainloopBwdSm80ILi2ELi2EN4cute5tupleIJNS5_1CILi128EEES8_NS7_ILi64EEEEEENS_6half_tEfNS_4arch4Sm80ELb1ELb0ELb1ELb1ELb1ELb0ELb0ELb0ELi2ELi4ELi4ELi4ELb0EEENS1_21CollectiveEpilogueBwdISA_SB_SD_Li256ELb1ELb0ELi2EEENS1_25SingleTileBwdLPTSchedulerILb1ELi128ELb1EEEEEEEEEvNT_6ParamsE$_ZN4cute3eso3ESOILb1ELb0EJNS_10UnderscoreEiEEC2ERKS2_RKi) ;  /* 0xffff9ef000007944 */ /* 0x026fea0003c3ffff */
[----:B------:R-:W2:Y:S01]  /*e670*/  LDL R37, [R1+0x758] ;  /* 0x0007580001257983 */ /* 0x000ea20000100800 */
[----:B------:R-:W-:Y:S01]  /*e680*/  IMAD.MOV.U32 R83, RZ, RZ, R60 ;  /* 0x000000ffff537224 */ /* 0x000fe200078e003c */
[----:B------:R-:W-:-:S02]  /*e690*/  MOV R38, 0xe6c0 ;  /* 0x0000e6c000267802 */ /* 0x000fc40000000f00 */
[----:B--2---:R-:W-:Y:S02]  /*e6a0*/  SHF.L.U32 R37, R37, 0xc, RZ ;  /* 0x0000000c25257819 */ /* 0x004fe400000006ff */
[----:B-1----:R-:W-:Y:S05]  /*e6b0*/  CALL.REL.NOINC `($_ZN7cutlass13device_kernelIN5flash19enable_sm80_to_sm89INS1_16FlashAttnBwdSm80INS1_25CollectiveMainloopBwdSm80ILi2ELi2EN4cute5tupleIJNS5_1CILi128EEES8_NS7_ILi64EEEEEENS_6half_tEfNS_4arch4Sm80ELb1ELb0ELb1ELb1ELb1ELb0ELb0ELb0ELi2ELi4ELi4ELi4ELb0EEENS1_21CollectiveEpilogueBwdISA_SB_SD_Li256ELb1ELb0ELi2EEENS1_25SingleTileBwdLPTSchedulerILb1ELi128ELb1EEEEEEEEEvNT_6ParamsE$_ZN4cute3eso3ESOILb1ELb0EJNS_6LayoutINS_5tupleIJNS3_IJNS_1CILi8EEENS4_ILi1EEEEEEEEENS3_IJNS3_IJS6_NS4_ILi0EEEEEEEEEEEiEEC2ERKSC_RKi) ;  /* 0xffffb1f000007944 */ /* 0x002fea0003c3ffff */
[----:B------:R-:W2:Y:S01]  /*e6c0*/  LDL R3, [R1+0x758] ;  /* 0x0007580001037983 */ /* 0x000ea20000100800 */
[----:B------:R-:W-:Y:S02]  /*e6d0*/  MOV R38, R60 ;  /* 0x0000003c00267202 */ /* 0x000fe40000000f00 */
[----:B------:R-:W-:Y:S01]  /*e6e0*/  MOV R46, 0xe710 ;  /* 0x0000e710002e7802 */ /* 0x000fe20000000f00 */
[----:B--2---:R-:W-:-:S04]  /*e6f0*/  IMAD.WIDE R2, R3, 0x2, R14 ;  /* 0x0000000203027825 */ /* 0x004fc800078e020e */
[----:B-1----:R-:W-:Y:S05]  /*e700*/  CALL.REL.NOINC `($_ZN7cutlass13device_kernelIN5flash19enable_sm80_to_sm89INS1_16FlashAttnBwdSm80INS1_25CollectiveMainloopBwdSm80ILi2ELi2EN4cute5tupleIJNS5_1CILi128EEES8_NS7_ILi64EEEEEENS_6half_tEfNS_4arch4Sm80ELb1ELb0ELb1ELb1ELb1ELb0ELb0ELb0ELi2ELi4ELi4ELi4ELb0EEENS1_21CollectiveEpilogueBwdISA_SB_SD_Li256ELb1ELb0ELi2EEENS1_25SingleTileBwdLPTSchedulerILb1ELi128ELb1EEEEEEEEEvNT_6ParamsE$_ZN4cute8smem_ptrIPN7cutlass6half_tEECI1NS_12iter_adaptorIS3_S4_EEES3_) ;  /* 0xffffbf6000007944 */ /* 0x002fea0003c3ffff */
[----:B-1----:R1:W5:Y:S01]  /*e710*/  LDL.64 R2, [R1+0x758] ;  /* 0x0007580001027983 */ /* 0x0023620000100a00 */
[----:B------:R-:W-:Y:S02]  /*e720*/  MOV R83, R60 ;  /* 0x0000003c00537202 */ /* 0x000fe40000000f00 */
[----:B------:R-:W-:Y:S02]  /*e730*/  MOV R38, 0xe750 ;  /* 0x0000e75000267802 */ /* 0x000fe40000000f00 */
[----:B-1---5:R-:W-:Y:S05]  /*e740*/  CALL.REL.NOINC `($_ZN7cutlass13device_kernelIN5flash19enable_sm80_to_sm89INS1_16FlashAttnBwdSm80INS1_25CollectiveMainloopBwdSm80ILi2ELi2EN4cute5tupleIJNS5_1CILi128EEES8_NS7_ILi64EEEEEENS_6half_tEfNS_4arch4Sm80ELb1ELb0ELb1ELb1ELb1ELb0ELb0ELb0ELi2ELi4ELi4ELi4ELb0EEENS1_21CollectiveEpilogueBwdISA_SB_SD_Li256ELb1ELb0ELi2EEENS1_25SingleTileBwdLPTSchedulerILb1ELi128ELb1EEEEEEEEEvNT_6ParamsE$_ZN4cute3eso3ESOILb1ELb0EJNS_6LayoutINS_5tupleIJNS3_IJNS_1CILi8EEENS4_ILi1EEEEEEEEENS3_IJNS3_IJS6_NS4_ILi0EEEEEEEEEEENS_10ViewEngineINS_8smem_ptrIPN7cutlass6half_tEEEEEEEC2ERKSC_RKSJ_) ;  /* 0xffffb0d000007944 */ /* 0x022fea0003c3ffff */
[----:B-1----:R1:W5:Y:S01]  /*e750*/  LDL.64 R2, [R1+0x758] ;  /* 0x0007580001027983 */ /* 0x0023620000100a00 */
[----:B------:R-:W-:Y:S01]  /*e760*/  IMAD.MOV.U32 R83, RZ, RZ, R60 ;  /* 0x000000ffff537224 */ /* 0x000fe200078e003c */
[----:B------:R-:W-:Y:S02]  /*e770*/  MOV R47, RZ ;  /* 0x000000ff002f7202 */ /* 0x000fe40000000f00 */
[----:B------:R-:W-:-:S02]  /*e780*/  MOV R46, 0xe7a0 ;  /* 0x0000e7a0002e7802 */ /* 0x000fc40000000f00 */
[----:B-1---5:R-:W-:Y:S05]  /*e790*/  CALL.REL.NOINC `($_ZN7cutlass13device_kernelIN5flash19enable_sm80_to_sm89INS1_16FlashAttnBwdSm80INS1_25CollectiveMainloopBwdSm80ILi2ELi2EN4cute5tupleIJNS5_1CILi128EEES8_NS7_ILi64EEEEEENS_6half_tEfNS_4arch4Sm80ELb1ELb0ELb1ELb1ELb1ELb0ELb0ELb0ELi2ELi4ELi4ELi4ELb0EEENS1_21CollectiveEpilogueBwdISA_SB_SD_Li256ELb1ELb0ELi2EEENS1_25SingleTileBwdLPTSchedulerILb1ELi128ELb1EEEEEEEEEvNT_6ParamsE$_ZN4cute3eso3ESOILb1ELb0EJNS_10UnderscoreEiEEC2ERKS2_RKi) ;  /* 0xffff9dc000007944 */ /* 0x022fea0003c3ffff */
        /* <DEDUP_REMOVED lines=8> */
[----:B-12---:R-:W-:-:S05]  /*e820*/  IMAD.WIDE R36, R5, 0x2, R12 ;  /* 0x0000000205247825 */ /* 0x006fca00078e020c */
[----:B------:R-:W-:Y:S02]  /*e830*/  MOV R46, R36 ;  /* 0x00000024002e7202 */ /* 0x000fe40000000f00 */
[----:B------:R-:W-:Y:S05]  /*e840*/  CALL.REL.NOINC `($_ZN7cutlass13device_kernelIN5flash19enable_sm80_to_sm89INS1_16FlashAttnBwdSm80INS1_25CollectiveMainloopBwdSm80ILi2ELi2EN4cute5tupleIJNS5_1CILi128EEES8_NS7_ILi64EEEEEENS_6half_tEfNS_4arch4Sm80ELb1ELb0ELb1ELb1ELb1ELb0ELb0ELb0ELi2ELi4ELi4ELi4ELb0EEENS1_21CollectiveEpilogueBwdISA_SB_SD_Li256ELb1ELb0ELi2EEENS1_25SingleTileBwdLPTSchedulerILb1ELi128ELb1EEEEEEEEEvNT_6ParamsE$_ZN4cute3eso3ESOILb1ELb0EJNS_6LayoutINS_5tupleIJNS3_IJNS_1CILi8EEENS4_ILi1EEEEEEEEENS3_IJNS3_IJS6_NS4_ILi0EEEEEEEEEEENS_10ViewEngineIPN7cutlass6half_tEEEEEC2ERKSC_RKSH_) ;  /* 0xffffb01000007944 */ /* 0x000fea0003c3ffff */
[----:B-1----:R1:W5:Y:S01]  /*e850*/  LDL.64 R36, [R1+0x758] ;  /* 0x0007580001247983 */ /* 0x0023620000100a00 */
[----:B------:R-:W-:Y:S02]  /*e860*/  MOV R38, R60 ;  /* 0x0000003c00267202 */ /* 0x000fe40000000f00 */
[----:B------:R-:W-:Y:S02]  /*e870*/  MOV R46, 0xe890 ;  /* 0x0000e890002e7802 */ /* 0x000fe40000000f00 */
[----:B-1---5:R-:W-:Y:S05]  /*e880*/  CALL.REL.NOINC `($_ZN7cutlass13device_kernelIN5flash19enable_sm80_to_sm89INS1_16FlashAttnBwdSm80INS1_25CollectiveMainloopBwdSm80ILi2ELi2EN4cute5tupleIJNS5_1CILi128EEES8_NS7_ILi64EEEEEENS_6half_tEfNS_4arch4Sm80ELb1ELb0ELb1ELb1ELb1ELb0ELb0ELb0ELi2ELi4ELi4ELi4ELb0EEENS1_21CollectiveEpilogueBwdISA_SB_SD_Li256ELb1ELb0ELi2EEENS1_25SingleTileBwdLPTSchedulerILb1ELi128ELb1EEEEEEEEEvNT_6ParamsE$_ZN4cute8smem_ptrIPN7cutlass6half_tEECI1NS_12iter_adaptorIS3_S4_EEES3_) ;  /* 0xffffbde000007944 */ /* 0x022fea0003c3ffff */
[----:B-1----:R1:W5:Y:S01]  /*e890*/  LDL.64 R2, [R1+0x758] ;  /* 0x0007580001027983 */ /* 0x0023620000100a00 */
[----:B------:R-:W-:Y:S02]  /*e8a0*/  MOV R83, R60 ;  /* 0x0000003c00537202 */ /* 0x000fe40000000f00 */
[----:B------:R-:W-:Y:S02]  /*e8b0*/  MOV R46, 0xe8d0 ;  /* 0x0000e8d0002e7802 */ /* 0x000fe40000000f00 */
[----:B-1---5:R-:W-:Y:S05]  /*e8c0*/  CALL.REL.NOINC `($_ZN7cutlass13device_kernelIN5flash19enable_sm80_to_sm89INS1_16FlashAttnBwdSm80INS1_25CollectiveMainloopBwdSm80ILi2ELi2EN4cute5tupleIJNS5_1CILi128EEES8_NS7_ILi64EEEEEENS_6half_tEfNS_4arch4Sm80ELb1ELb0ELb1ELb1ELb1ELb0ELb0ELb0ELi2ELi4ELi4ELi4ELb0EEENS1_21CollectiveEpilogueBwdISA_SB_SD_Li256ELb1ELb0ELi2EEENS1_25SingleTileBwdLPTSchedulerILb1ELi128ELb1EEEEEEEEEvNT_6ParamsE$_ZN4cute8smem_ptrIPN7cutlass9uint128_tEECI1NS_12iter_adaptorIS3_S4_EEES3_) ;  /* 0xffffbde000007944 */ /* 0x022fea0003c3ffff */
[----:B-1----:R1:W5:Y:S01]  /*e8d0*/  LDL.64 R2, [R1+0x758] ;  /* 0x0007580001027983 */ /* 0x0023620000100a00 */
[----:B------:R-:W-:Y:S02]  /*e8e0*/  MOV R83, R60 ;  /* 0x0000003c00537202 */ /* 0x000fe40000000f00 */
[----:B------:R-:W-:Y:S02]  /*e8f0*/  MOV R46, 0xe910 ;  /* 0x0000e910002e7802 */ /* 0x000fe40000000f00 */
[----:B-1---5:R-:W-:Y:S05]  /*e900*/  CALL.REL.NOINC `($_ZN7cutlass13device_kernelIN5flash19enable_sm80_to_sm89INS1_16FlashAttnBwdSm80INS1_25CollectiveMainloopBwdSm80ILi2ELi2EN4cute5tupleIJNS5_1CILi128EEES8_NS7_ILi64EEEEEENS_6half_tEfNS_4arch4Sm80ELb1ELb0ELb1ELb1ELb1ELb0ELb0ELb0ELi2ELi4ELi4ELi4ELb0EEENS1_21CollectiveEpilogueBwdISA_SB_SD_Li256ELb1ELb0ELi2EEENS1_25SingleTileBwdLPTSchedulerILb1ELi128ELb1EEEEEEEEEvNT_6ParamsE$_ZN4cute3eso3ESOILb1ELb0EJNS_6LayoutINS_5tupleIJNS3_IJNS_1CILi1EEES5_EEEEEENS3_IJNS3_IJS5_NS4_ILi0EEEEEEEEEEENS_10ViewEngineINS_8smem_ptrIPN7cutlass9uint128_tEEEEEEEC2ERKSB_RKSI_) ;  /* 0xffffa9c000007944 */ /* 0x022fea0003c3ffff */
[----:B------:R2:W5:Y:S01]  /*e910*/  LDL R4, [R1+0x758] ;  /* 0x0007580001047983 */ /* 0x0005620000100800 */
[----:B------:R-:W-:-:S02]  /*e920*/  MOV R83, R60 ;  /* 0x0000003c00537202 */ /* 0x000fc40000000f00 */
[----:B-1----:R-:W-:Y:S02]  /*e930*/  MOV R38, 0xe950 ;  /* 0x0000e95000267802 */ /* 0x002fe40000000f00 */
[----:B--2--5:R-:W-:Y:S05]  /*e940*/  CALL.REL.NOINC `($_ZN7cutlass13device_kernelIN5flash19enable_sm80_to_sm89INS1_16FlashAttnBwdSm80INS1_25CollectiveMainloopBwdSm80ILi2ELi2EN4cute5tupleIJNS5_1CILi128EEES8_NS7_ILi64EEEEEENS_6half_tEfNS_4arch4Sm80ELb1ELb0ELb1ELb1ELb1ELb0ELb0ELb0ELi2ELi4ELi4ELi4ELb0EEENS1_21CollectiveEpilogueBwdISA_SB_SD_Li256ELb1ELb0ELi2EEENS1_25SingleTileBwdLPTSchedulerILb1ELi128ELb1EEEEEEEEEvNT_6ParamsE$_ZN4cute3eso3ESOILb1ELb0EJNS_6LayoutINS_5tupleIJNS3_IJNS_1CILi4EEENS4_ILi1EEEEEEEEENS3_IJNS3_IJS6_NS4_ILi0EEEEEEEEEEENS_10ViewEngineIPjEEEEC2ERKSC_RKSF_) ;  /* 0xffffae9000007944 */ /* 0x024fea0003c3ffff */
        /* <DEDUP_REMOVED lines=11> */
[----:B-1----:R-:W-:Y:S05]  /*ea00*/  CALL.REL.NOINC `($_ZN7cutlass13device_kernelIN5flash19enable_sm80_to_sm89INS1_16FlashAttnBwdSm80INS1_25CollectiveMainloopBwdSm80ILi2ELi2EN4cute5tupleIJNS5_1CILi128EEES8_NS7_ILi64EEEEEENS_6half_tEfNS_4arch4Sm80ELb1ELb0ELb1ELb1ELb1ELb0ELb0ELb0ELi2ELi4ELi4ELi4ELb0EEENS1_21CollectiveEpilogueBwdISA_SB_SD_Li256ELb1ELb0ELi2EEENS1_25SingleTileBwdLPTSchedulerILb1ELi128ELb1EEEEEEEEEvNT_6ParamsE$_ZN4cute3eso3ESOILb1ELb0EJNS_10UnderscoreEiEEC2ERKS2_RKi) ;  /* 0xffff9b5000007944 */ /* 0x002fea0003c3ffff */
        /* <DEDUP_REMOVED lines=16> */
[----:B------:R-:W-:Y:S02]  /*eb10*/  MOV R47, 0x1 ;  /* 0x00000001002f7802 */ /* 0x000fe40000000f00 */
        /* <DEDUP_REMOVED lines=40> */
[----:B--2--5:R-:W-:Y:S05]  /*eda0*/  CALL.REL.NOINC `($_ZN7cutlass13device_kernelIN5flash19enable_sm80_to_sm89INS1_16FlashAttnBwdSm80INS1_25CollectiveMainloopBwdSm80ILi2ELi2EN4cute5tupleIJNS5_1CILi128EEES8_NS7_ILi64EEEEEENS_6half_tEfNS_4arch4Sm80ELb1ELb0ELb1ELb1ELb1ELb0ELb0ELb0ELi2ELi4ELi4ELi4ELb0EEENS1_21CollectiveEpilogueBwdISA_SB_SD_Li256ELb1ELb0ELi2EEENS1_25SingleTileBwdLPTSchedulerILb1ELi128ELb1EEEEEEEEEvNT_6ParamsE$_ZN4cute8smem_ptrIPN7cutlass6half_tEECI1NS_12iter_adaptorIS3_S4_EEES3_) ;  /* 0xffffb8c000007944 */ /* 0x024fea0003c3ffff */
[----:B-1----:R1:W5:Y:S01]  /*edb0*/  LDL.64 R2, [R1+0x758] ;  /* 0x0007580001027983 */ /* 0x0023620000100a00 */
[----:B------:R-:W-:-:S03]  /*edc0*/  MOV R16, 0xede0 ;  /* 0x0000ede000107802 */ /* 0x000fc60000000f00 */
[----:B-1---5:R-:W-:Y:S05]  /*edd0*/  CALL.REL.NOINC `($_ZN7cutlass13device_kernelIN5flash19enable_sm80_to_sm89INS1_16FlashAttnBwdSm80INS1_25CollectiveMainloopBwdSm80ILi2ELi2EN4cute5tupleIJNS5_1CILi128EEES8_NS7_ILi64EEEEEENS_6half_tEfNS_4arch4Sm80ELb1ELb0ELb1ELb1ELb1ELb0ELb0ELb0ELi2ELi4ELi4ELi4ELb0EEENS1_21CollectiveEpilogueBwdISA_SB_SD_Li256ELb1ELb0ELi2EEENS1_25SingleTileBwdLPTSchedulerILb1ELi128ELb1EEEEEEEEEvNT_6ParamsE$_ZN4cute3eso3ESOILb1ELb0EJNS_6LayoutINS_5tupleIJNS3_IJNS_1CILi8EEENS4_ILi1EEEEEENS4_ILi4EEEEEENS3_IJNS3_IJS6_NS4_ILi0EEEEEENS4_ILi2048EEEEEEEENS_10ViewEngineINS_8smem_ptrIPN7cutlass6half_tEEEEEEEC2ERKSE_RKSL_) ;  /* 0xffffb01000007944 */ /* 0x022fea0003c3ffff */
[----:B-1----:R1:W5:Y:S01]  /*ede0*/  LDL.64 R2, [R1+0x758] ;  /* 0x0007580001027983 */ /* 0x0023620000100a00 */
[----:B------:R-:W-:Y:S01]  /*edf0*/  IMAD.MOV.U32 R12, RZ, RZ, R24 ;  /* 0x000000ffff0c7224 */ /* 0x000fe200078e0018 */
[----:B------:R-:W-:-:S02]  /*ee00*/  MOV R15, R25 ;  /* 0x00000019000f7202 */ /* 0x000fc40000000f00 */
[----:B------:R-:W-:Y:S02]  /*ee10*/  MOV R14, 0xee30 ;  /* 0x0000ee30000e7802 */ /* 0x000fe40000000f00 */
[----:B-1---5:R-:W-:Y:S05]  /*ee20*/  CALL.REL.NOINC `($_ZN7cutlass13device_kernelIN5flash19enable_sm80_to_sm89INS1_16FlashAttnBwdSm80INS1_25CollectiveMainloopBwdSm80ILi2ELi2EN4cute5tupleIJNS5_1CILi128EEES8_NS7_ILi64EEEEEENS_6half_tEfNS_4arch4Sm80ELb1ELb0ELb1ELb1ELb1ELb0ELb0ELb0ELi2ELi4ELi4ELi4ELb0EEENS1_21CollectiveEpilogueBwdISA_SB_SD_Li256ELb1ELb0ELi2EEENS1_25SingleTileBwdLPTSchedulerILb1ELi128ELb1EEEEEEEEEvNT_6ParamsE$_ZN4cute3eso3ESOILb1ELb0EJNS_6LayoutINS_5tupleIJNS3_IJNS_1CILi8EEENS4_ILi1EEEEEENS4_ILi4EEEEEENS3_IJNS3_IJS6_NS4_ILi0EEEEEES5_EEEEENS_10ViewEngineIPN7cutlass6half_tEEEEEC2ERKSD_RKSI_) ;  /* 0xffffb04000007944 */ /* 0x022fea0003c3ffff */
[----:B------:R2:W5:Y:S01]  /*ee30*/  LDL.64 R6, [R1+0x758] ;  /* 0x0007580001067983 */ /* 0x0005620000100a00 */
[----:B------:R-:W-:Y:S01]  /*ee40*/  IMAD.MOV.U32 R12, RZ, RZ, R2 ;  /* 0x000000ffff0c7224 */ /* 0x000fe200078e0002 */
[----:B------:R-:W-:Y:S02]  /*ee50*/  MOV R15, R3 ;  /* 0x00000003000f7202 */ /* 0x000fe40000000f00 */
[----:B------:R-:W-:Y:S02]  /*ee60*/  MOV R14, 0xee80 ;  /* 0x0000ee80000e7802 */ /* 0x000fe40000000f00 */
[----:B-12--5:R-:W-:Y:S05]  /*ee70*/  CALL.REL.NOINC `($_ZN7cutlass13device_kernelIN5flash19enable_sm80_to_sm89INS1_16FlashAttnBwdSm80INS1_25CollectiveMainloopBwdSm80ILi2ELi2EN4cute5tupleIJNS5_1CILi128EEES8_NS7_ILi64EEEEEENS_6half_tEfNS_4arch4Sm80ELb1ELb0ELb1ELb1ELb1ELb0ELb0ELb0ELi2ELi4ELi4ELi4ELb0EEENS1_21CollectiveEpilogueBwdISA_SB_SD_Li256ELb1ELb0ELi2EEENS1_25SingleTileBwdLPTSchedulerILb1ELi128ELb1EEEEEEEEEvNT_6ParamsE$_ZN4cute3eso3ESOILb1ELb0EJNS_6LayoutINS_5tupleIJNS3_IJNS_1CILi8EEENS4_ILi1EEEEEENS3_IJNS4_ILi4EEEEEEEEENS3_IJNS3_IJS6_NS4_ILi0EEEEEENS3_IJNS4_ILi2048EEEEEEEEEEENS_10ViewEngineINS_8smem_ptrIPN7cutlass6half_tEEEEEEEC2ERKSG_RKSN_) ;  /* 0xffffabb000007944 */ /* 0x026fea0003c3ffff */
[----:B------:R2:W5:Y:S01]  /*ee80*/  LDL.64 R4, [R1+0x758] ;  /* 0x0007580001047983 */ /* 0x0005620000100a00 */
[----:B------:R-:W-:Y:S01]  /*ee90*/  IMAD.MOV.U32 R2, RZ, RZ, R6 ;  /* 0x000000ffff027224 */ /* 0x000fe200078e0006 */
[----:B-1----:R-:W-:Y:S02]  /*eea0*/  MOV R13, R7 ;  /* 0x00000007000d7202 */ /* 0x002fe40000000f00 */
[----:B------:R-:W-:Y:S02]  /*eeb0*/  MOV R12, 0xeed0 ;  /* 0x0000eed0000c7802 */ /* 0x000fe40000000f00 */
[----:B--2--5:R-:W-:Y:S05]  /*eec0*/  CALL.REL.NOINC `($_ZN7cutlass13device_kernelIN5flash19enable_sm80_to_sm89INS1_16FlashAttnBwdSm80INS1_25CollectiveMainloopBwdSm80ILi2ELi2EN4cute5tupleIJNS5_1CILi128EEES8_NS7_ILi64EEEEEENS_6half_tEfNS_4arch4Sm80ELb1ELb0ELb1ELb1ELb1ELb0ELb0ELb0ELi2ELi4ELi4ELi4ELb0EEENS1_21CollectiveEpilogueBwdISA_SB_SD_Li256ELb1ELb0ELi2EEENS1_25SingleTileBwdLPTSchedulerILb1ELi128ELb1EEEEEEEEEvNT_6ParamsE$_ZN4cute3eso3ESOILb1ELb0EJNS_6LayoutINS_5tupleIJNS3_IJNS_1CILi8EEENS4_ILi1EEEEEENS3_IJNS4_ILi4EEEEEEEEENS3_IJNS3_IJS6_NS4_ILi0EEEEEENS3_IJS5_EEEEEEEENS_10ViewEngineIPN7cutlass6half_tEEEEEC2ERKSF_RKSK_) ;  /* 0xffffabc000007944 */ /* 0x024fea0003c3ffff */
[----:B-1----:R1:W5:Y:S01]  /*eed0*/  LDL.64 R2, [R1+0x758] ;  /* 0x0007580001027983 */ /* 0x0023620000100a00 */
[----:B------:R-:W-:-:S03]  /*eee0*/  MOV R14, 0xef00 ;  /* 0x0000ef00000e7802 */ /* 0x000fc60000000f00 */
[----:B-1---5:R-:W-:Y:S05]  /*eef0*/  CALL.REL.NOINC `($_ZN7cutlass13device_kernelIN5flash19enable_sm80_to_sm89INS1_16FlashAttnBwdSm80INS1_25CollectiveMainloopBwdSm80ILi2ELi2EN4cute5tupleIJNS5_1CILi128EEES8_NS7_ILi64EEEEEENS_6half_tEfNS_4arch4Sm80ELb1ELb0ELb1ELb1ELb1ELb0ELb0ELb0ELi2ELi4ELi4ELi4ELb0EEENS1_21CollectiveEpilogueBwdISA_SB_SD_Li256ELb1ELb0ELi2EEENS1_25SingleTileBwdLPTSchedulerILb1ELi128ELb1EEEEEEEEEvNT_6ParamsE$_ZN4cute3eso3ESOILb1ELb0EJNS_6LayoutINS_5tupleIJNS3_IJNS3_IJNS_1CILi8EEENS4_ILi1EEEEEES6_EEENS3_IJNS3_IJS6_S6_EEENS4_ILi4EEEEEEEEENS3_IJNS3_IJNS3_IJS6_NS4_ILi0EEEEEESD_EEENS3_IJNS3_IJSD_SD_EEES5_EEEEEEEENS_10ViewEngineIPN7cutlass6half_tEEEEEC2ERKSJ_RKSO_) ;  /* 0xffffa1a000007944 */ /* 0x022fea0003c3ffff */
[----:B-1----:R1:W5:Y:S01]  /*ef00*/  LDL.64 R12, [R1+0x758] ;  /* 0x00075800010c7983 */ /* 0x0023620000100a00 */
[----:B------:R-:W-:Y:S01]  /*ef10*/  IMAD.MOV.U32 R2, RZ, RZ, R4 ;  /* 0x000000ffff027224 */ /* 0x000fe200078e0004 */
[----:B------:R-:W-:-:S02]  /*ef20*/  MOV R15, R5 ;  /* 0x00000005000f7202 */ /* 0x000fc40000000f00 */
[----:B------:R-:W-:Y:S02]  /*ef30*/  MOV R14, 0xef50 ;  /* 0x0000ef50000e7802 */ /* 0x000fe40000000f00 */
[----:B-1---5:R-:W-:Y:S05]  /*ef40*/  CALL.REL.NOINC `($_ZN7cutlass13device_kernelIN5flash19enable_sm80_to_sm89INS1_16FlashAttnBwdSm80INS1_25CollectiveMainloopBwdSm80ILi2ELi2EN4cute5tupleIJNS5_1CILi128EEES8_NS7_ILi64EEEEEENS_6half_tEfNS_4arch4Sm80ELb1ELb0ELb1ELb1ELb1ELb0ELb0ELb0ELi2ELi4ELi4ELi4ELb0EEENS1_21CollectiveEpilogueBwdISA_SB_SD_Li256ELb1ELb0ELi2EEENS1_25SingleTileBwdLPTSchedulerILb1ELi128ELb1EEEEEEEEEvNT_6ParamsE$_ZN4cute3eso3ESOILb1ELb0EJNS_6LayoutINS_5tupleIJNS3_IJNS3_IJNS_1CILi8EEENS4_ILi1EEEEEES6_EEENS3_IJNS3_IJS6_S6_EEENS4_ILi4EEEEEEEEENS3_IJNS3_IJNS3_IJS6_NS4_ILi0EEEEEESD_EEENS3_IJNS3_IJSD_SD_EEENS4_ILi2048EEEEEEEEEEENS_10ViewEngineINS_8smem_ptrIPN7cutlass6half_tEEEEEEEC2ERKSK_RKSR_) ;  /* 0xffffa0f000007944 */ /* 0x022fea0003c3ffff */
[----:B-1----:R1:W5:Y:S01]  /*ef50*/  LDL.64 R2, [R1+0x758] ;  /* 0x0007580001027983 */ /* 0x0023620000100a00 */
[----:B------:R-:W-:Y:S02]  /*ef60*/  MOV R15, R13 ;  /* 0x0000000d000f7202 */ /* 0x000fe40000000f00 */
[----:B------:R-:W-:Y:S02]  /*ef70*/  MOV R14, 0xef90 ;  /* 0x0000ef90000e7802 */ /* 0x000fe40000000f00 */
[----:B-1---5:R-:W-:Y:S05]  /*ef80*/  CALL.REL.NOINC `($_ZN7cutlass13device_kernelIN5flash19enable_sm80_to_sm89INS1_16FlashAttnBwdSm80INS1_25CollectiveMainloopBwdSm80ILi2ELi2EN4cute5tupleIJNS5_1CILi128EEES8_NS7_ILi64EEEEEENS_6half_tEfNS_4arch4Sm80ELb1ELb0ELb1ELb1ELb1ELb0ELb0ELb0ELi2ELi4ELi4ELi4ELb0EEENS1_21CollectiveEpilogueBwdISA_SB_SD_Li256ELb1ELb0ELi2EEENS1_25SingleTileBwdLPTSchedulerILb1ELi128ELb1EEEEEEEEEvNT_6ParamsE$_ZN4cute3eso3ESOILb1ELb0EJNS_6LayoutINS_5tupleIJNS3_IJNS_1CILi8EEENS4_ILi1EEEEEENS4_ILi4EEEEEENS3_IJNS3_IJS6_NS4_ILi0EEEEEES5_EEEEENS_10ViewEngineIPN7cutlass6half_tEEEEEC2ERKSD_RKSI_) ;  /* 0xffffaee000007944 */ /* 0x022fea0003c3ffff */
[----:B-1----:R1:W5:Y:S01]  /*ef90*/  LDL.64 R12, [R1+0x758] ;  /* 0x00075800010c7983 */ /* 0x0023620000100a00 */
[----:B------:R-:W-:Y:S02]  /*efa0*/  MOV R38, R60 ;  /* 0x0000003c00267202 */ /* 0x000fe40000000f00 */
[----:B------:R-:W-:Y:S02]  /*efb0*/  MOV R46, 0xefd0 ;  /* 0x0000efd0002e7802 */ /* 0x000fe40000000f00 */
[----:B-1---5:R-:W-:Y:S05]  /*efc0*/  CALL.REL.NOINC `($_ZN7cutlass13device_kernelIN5flash19enable_sm80_to_sm89INS1_16FlashAttnBwdSm80INS1_25CollectiveMainloopBwdSm80ILi2ELi2EN4cute5tupleIJNS5_1CILi128EEES8_NS7_ILi64EEEEEENS_6half_tEfNS_4arch4Sm80ELb1ELb0ELb1ELb1ELb1ELb0ELb0ELb0ELi2ELi4ELi4ELi4ELb0EEENS1_21CollectiveEpilogueBwdISA_SB_SD_Li256ELb1ELb0ELi2EEENS1_25SingleTileBwdLPTSchedulerILb1ELi128ELb1EEEEEEEEEvNT_6ParamsE$_ZN4cute8smem_ptrIPN7cutlass6half_tEECI1NS_12iter_adaptorIS3_S4_EEES3_) ;  /* 0xffffb6a000007944 */ /* 0x022fea0003c3ffff */
[----:B-1----:R1:W5:Y:S01]  /*efd0*/  LDL.64 R2, [R1+0x758] ;  /* 0x0007580001027983 */ /* 0x0023620000100a00 */
[----:B------:R-:W-:-:S03]  /*efe0*/  MOV R16, 0xf000 ;  /* 0x0000f00000107802 */ /* 0x000fc60000000f00 */
[----:B-1---5:R-:W-:Y:S05]  /*eff0*/  CALL.REL.NOINC `($_ZN7cutlass13device_kernelIN5flash19enable_sm80_to_sm89INS1_16FlashAttnBwdSm80INS1_25CollectiveMainloopBwdSm80ILi2ELi2EN4cute5tupleIJNS5_1CILi128EEES8_NS7_ILi64EEEEEENS_6half_tEfNS_4arch4Sm80ELb1ELb0ELb1ELb1ELb1ELb0ELb0ELb0ELi2ELi4ELi4ELi4ELb0EEENS1_21CollectiveEpilogueBwdISA_SB_SD_Li256ELb1ELb0ELi2EEENS1_25SingleTileBwdLPTSchedulerILb1ELi128ELb1EEEEEEEEEvNT_6ParamsE$_ZN4cute3eso3ESOILb1ELb0EJNS_6LayoutINS_5tupleIJNS3_IJNS_1CILi8EEENS4_ILi1EEEEEENS4_ILi4EEEEEENS3_IJNS3_IJS6_NS4_ILi0EEEEEENS4_ILi2048EEEEEEEENS_10ViewEngineINS_8smem_ptrIPN7cutlass6half_tEEEEEEEC2ERKSE_RKSL_) ;  /* 0xffffadf000007944 */ /* 0x022fea0003c3ffff */
        /* <DEDUP_REMOVED lines=236> */
[----:B-12---:R-:W-:Y:S05]  /*fec0*/  CALL.REL.NOINC `($_ZN7cutlass13device_kernelIN5flash19enable_sm80_to_sm89INS1_16FlashAttnBwdSm80INS1_25CollectiveMainloopBwdSm80ILi2ELi2EN4cute5tupleIJNS5_1CILi128EEES8_NS7_ILi64EEEEEENS_6half_tEfNS_4arch4Sm80ELb1ELb0ELb1ELb1ELb1ELb0ELb0ELb0ELi2ELi4ELi4ELi4ELb0EEENS1_21CollectiveEpilogueBwdISA_SB_SD_Li256ELb1ELb0ELi2EEENS1_25SingleTileBwdLPTSchedulerILb1ELi128ELb1EEEEEEEEEvNT_6ParamsE$_ZN4cute3eso3ESOILb1ELb0EJNS_10UnderscoreES2_iEEC2ERKS2_S5_RKi) ;  /* 0xffff865000007944 */ /* 0x006fea0003c3ffff */
        /* <DEDUP_REMOVED lines=9> */
[----:B------:R-:W-:Y:S05]  /*ff60*/  CALL.REL.NOINC `($_ZN7cutlass13device_kernelIN5flash19enable_sm80_to_sm89INS1_16FlashAttnBwdSm80INS1_25CollectiveMainloopBwdSm80ILi2ELi2EN4cute5tupleIJNS5_1CILi128EEES8_NS7_ILi64EEEEEENS_6half_tEfNS_4arch4Sm80ELb1ELb0ELb1ELb1ELb1ELb0ELb0ELb0ELi2ELi4ELi4ELi4ELb0EEENS1_21CollectiveEpilogueBwdISA_SB_SD_Li256ELb1ELb0ELi2EEENS1_25SingleTileBwdLPTSchedulerILb1ELi128ELb1EEEEEEEEEvNT_6ParamsE$_ZN4cute3eso3ESOILb1ELb0EJNS_6LayoutINS_5tupleIJNS3_IJNS_1CILi8EEENS4_ILi1EEEEEENS4_ILi2EEEEEENS3_IJNS3_IJS6_NS4_ILi0EEEEEENS4_ILi4096EEEEEEEEiEEC2ERKSE_RKi) ;  /* 0xffff9bc000007944 */ /* 0x000fea0003c3ffff */
[----:B-1----:R-:W2:Y:S01]  /*ff70*/  LDL R3, [R1+0x758] ;  /* 0x0007580001037983 */ /* 0x002ea20000100800 */
[----:B------:R-:W-:Y:S02]  /*ff80*/  MOV R38, R60 ;  /* 0x0000003c00267202 */ /* 0x000fe40000000f00 */
[----:B------:R-:W-:Y:S01]  /*ff90*/  MOV R46, 0xffc0 ;  /* 0x0000ffc0002e7802 */ /* 0x000fe20000000f00 */
[----:B--2---:R-:W-:-:S04]  /*ffa0*/  IMAD.WIDE R2, R3, 0x2, R30 ;  /* 0x0000000203027825 */ /* 0x004fc800078e021e */
[----:B------:R-:W-:Y:S05]  /*ffb0*/  CALL.REL.NOINC `($_ZN7cutlass13device_kernelIN5flash19enable_sm80_to_sm89INS1_16FlashAttnBwdSm80INS1_25CollectiveMainloopBwdSm80ILi2ELi2EN4cute5tupleIJNS5_1CILi128EEES8_NS7_ILi64EEEEEENS_6half_tEfNS_4arch4Sm80ELb1ELb0ELb1ELb1ELb1ELb0ELb0ELb0ELi2ELi4ELi4ELi4ELb0EEENS1_21CollectiveEpilogueBwdISA_SB_SD_Li256ELb1ELb0ELi2EEENS1_25SingleTileBwdLPTSchedulerILb1ELi128ELb1EEEEEEEEEvNT_6ParamsE$_ZN4cute8smem_ptrIPN7cutlass6half_tEECI1NS_12iter_adaptorIS3_S4_EEES3_) ;  /* 0xffffa6b000007944 */ /* 0x000fea0003c3ffff */
[----:B-1----:R1:W5:Y:S01]  /*ffc0*/  LDL.64 R2, [R1+0x758] ;  /* 0x0007580001027983 */ /* 0x0023620000100a00 */
[----:B------:R-:W-:Y:S02]  /*ffd0*/  MOV R83, R60 ;  /* 0x0000003c00537202 */ /* 0x000fe40000000f00 */
[----:B------:R-:W-:Y:S02]  /*ffe0*/  MOV R38, 0x10000 ;  /* 0x0001000000267802 */ /* 0x000fe40000000f00 */
[----:B-1---5:R-:W-:Y:S05]  /*fff0*/  CALL.REL.NOINC `($_ZN7cutlass13device_kernelIN5flash19enable_sm80_to_sm89INS1_16FlashAttnBwdSm80INS1_25CollectiveMainloopBwdSm80ILi2ELi2EN4cute5tupleIJNS5_1CILi128EEES8_NS7_ILi64EEEEEENS_6half_tEfNS_4arch4Sm80ELb1ELb0ELb1ELb1ELb1ELb0ELb0ELb0ELi2ELi4ELi4ELi4ELb0EEENS1_21CollectiveEpilogueBwdISA_SB_SD_Li256ELb1ELb0ELi2EEENS1_25SingleTileBwdLPTSchedulerILb1ELi128ELb1EEEEEEEEEvNT_6ParamsE$_ZN4cute3eso3ESOILb1ELb0EJNS_6LayoutINS_5tupleIJNS3_IJNS_1CILi8EEENS4_ILi1EEEEEENS4_ILi2EEEEEENS3_IJNS3_IJS6_NS4_ILi0EEEEEENS4_ILi4096EEEEEEEENS_10ViewEngineINS_8smem_ptrIPN7cutlass6half_tEEEEEEEC2ERKSE_RKSL_) ;  /* 0xffff9af000007944 */ /* 0x022fea0003c3ffff */
[----:B-1----:R1:W5:Y:S01]  /*10000*/  LDL.64 R36, [R1+0x758] ;  /* 0x0007580001247983 */ /* 0x0023620000100a00 */
[----:B------:R-:W-:Y:S01]  /*10010*/  IMAD.MOV.U32 R83, RZ, RZ, R60 ;  /* 0x000000ffff537224 */ /* 0x000fe200078e003c */
[----:B------:R-:W-:Y:S02]  /*10020*/  MOV R3, 0x1 ;  /* 0x0000000100037802 */ /* 0x000fe40000000f00 */
[----:B------:R-:W-:-:S02]  /*10030*/  MOV R46, 0x10050 ;  /* 0x00010050002e7802 */ /* 0x000fc40000000f00 */
[----:B-1---5:R-:W-:Y:S05]  /*10040*/  CALL.REL.NOINC `($_ZN7cutlass13device_kernelIN5flash19enable_sm80_to_sm89INS1_16FlashAttnBwdSm80INS1_25CollectiveMainloopBwdSm80ILi2ELi2EN4cute5tupleIJNS5_1CILi128EEES8_NS7_ILi64EEEEEENS_6half_tEfNS_4arch4Sm80ELb1ELb0ELb1ELb1ELb1ELb0ELb0ELb0ELi2ELi4ELi4ELi4ELb0EEENS1_21CollectiveEpilogueBwdISA_SB_SD_Li256ELb1ELb0ELi2EEENS1_25SingleTileBwdLPTSchedulerILb1ELi128ELb1EEEEEEEEEvNT_6ParamsE$_ZN4cute3eso3ESOILb1ELb0EJNS_10UnderscoreES2_iEEC2ERKS2_S5_RKi) ;  /* 0xffff84d000007944 */ /* 0x022fea0003c3ffff */
[----:B-1----:R-:W2:Y:S01]  /*10050*/  LDL R3, [R1+0x758] ;  /* 0x0007580001037983 */ /* 0x002ea20000100800 */
[----:B------:R-:W-:Y:S01]  /*10060*/  IMAD.MOV.U32 R83, RZ, RZ, R60 ;  /* 0x000000ffff537224 */ /* 0x000fe200078e003c */
[----:B------:R-:W-:-:S02]  /*10070*/  MOV R38, 0x100a0 ;  /* 0x000100a000267802 */ /* 0x000fc40000000f00 */
[----:B--2---:R-:W-:Y:S02]  /*10080*/  SHF.L.U32 R3, R3, 0x4, RZ ;  /* 0x0000000403037819 */ /* 0x004fe400000006ff */
[----:B------:R-:W-:Y:S05]  /*10090*/  CALL.REL.NOINC `($_ZN7cutlass13device_kernelIN5flash19enable_sm80_to_sm89INS1_16FlashAttnBwdSm80INS1_25CollectiveMainloopBwdSm80ILi2ELi2EN4cute5tupleIJNS5_1CILi128EEES8_NS7_ILi64EEEEEENS_6half_tEfNS_4arch4Sm80ELb1ELb0ELb1ELb1ELb1ELb0ELb0ELb0ELi2ELi4ELi4ELi4ELb0EEENS1_21CollectiveEpilogueBwdISA_SB_SD_Li256ELb1ELb0ELi2EEENS1_25SingleTileBwdLPTSchedulerILb1ELi128ELb1EEEEEEEEEvNT_6ParamsE$_ZN4cute3eso3ESOILb1ELb0EJNS_6LayoutINS_5tupleIJNS3_IJNS_1CILi8EEENS4_ILi1EEEEEENS4_ILi2EEEEEENS3_IJNS3_IJS6_NS4_ILi0EEEEEES5_EEEEEiEEC2ERKSD_RKi) ;  /* 0xffff9c2000007944 */ /* 0x000fea0003c3ffff */
[----:B-1----:R-:W2:Y:S01]  /*100a0*/  LDL R3, [R1+0x758] ;  /* 0x0007580001037983 */ /* 0x002ea20000100800 */
[----:B------:R-:W-:Y:S02]  /*100b0*/  MOV R83, R60 ;  /* 0x0000003c00537202 */ /* 0x000fe40000000f00 */
[----:B------:R-:W-:Y:S01]  /*100c0*/  MOV R48, 0x100f0 ;  /* 0x000100f000307802 */ /* 0x000fe20000000f00 */
[----:B--2---:R-:W-:-:S04]  /*100d0*/  IMAD.WIDE R38, R3, 0x2, R26 ;  /* 0x0000000203267825 */ /* 0x004fc800078e021a */
[----:B------:R-:W-:Y:S05]  /*100e0*/  CALL.REL.NOINC `($_ZN7cutlass13device_kernelIN5flash19enable_sm80_to_sm89INS1_16FlashAttnBwdSm80INS1_25CollectiveMainloopBwdSm80ILi2ELi2EN4cute5tupleIJNS5_1CILi128EEES8_NS7_ILi64EEEEEENS_6half_tEfNS_4arch4Sm80ELb1ELb0ELb1ELb1ELb1ELb0ELb0ELb0ELi2ELi4ELi4ELi4ELb0EEENS1_21CollectiveEpilogueBwdISA_SB_SD_Li256ELb1ELb0ELi2EEENS1_25SingleTileBwdLPTSchedulerILb1ELi128ELb1EEEEEEEEEvNT_6ParamsE$_ZN4cute3eso3ESOILb1ELb0EJNS_6LayoutINS_5tupleIJNS3_IJNS_1CILi8EEENS4_ILi1EEEEEENS4_ILi2EEEEEENS3_IJNS3_IJS6_NS4_ILi0EEEEEES5_EEEEENS_10ViewEngineIPN7cutlass6half_tEEEEEC2ERKSD_RKSI_) ;  /* 0xffff9b9000007944 */ /* 0x000fea0003c3ffff */
[----:B------:R2:W5:Y:S01]  /*100f0*/  LDL.64 R2, [R1+0x758] ;  /* 0x0007580001027983 */ /* 0x0005620000100a00 */
[----:B------:R-:W-:Y:S02]  /*10100*/  MOV R83, R60 ;  /* 0x0000003c00537202 */ /* 0x000fe40000000f00 */
[----:B-1----:R-:W-:Y:S02]  /*10110*/  MOV R46, 0x10130 ;  /* 0x00010130002e7802 */ /* 0x002fe40000000f00 */
[----:B--2--5:R-:W-:Y:S05]  /*10120*/  CALL.REL.NOINC `($_ZN7cutlass13device_kernelIN5flash19enable_sm80_to_sm89INS1_16FlashAttnBwdSm80INS1_25CollectiveMainloopBwdSm80ILi2ELi2EN4cute5tupleIJNS5_1CILi128EEES8_NS7_ILi64EEEEEENS_6half_tEfNS_4arch4Sm80ELb1ELb0ELb1ELb1ELb1ELb0ELb0ELb0ELi2ELi4ELi4ELi4ELb0EEENS1_21CollectiveEpilogueBwdISA_SB_SD_Li256ELb1ELb0ELi2EEENS1_25SingleTileBwdLPTSchedulerILb1ELi128ELb1EEEEEEEEEvNT_6ParamsE$_ZN4cute3eso3ESOILb1ELb0EJNS_6LayoutINS_5tupleIJNS3_IJNS_1CILi8EEENS4_ILi1EEEEEENS3_IJNS4_ILi2EEEEEEEEENS3_IJNS3_IJS6_NS4_ILi0EEEEEENS3_IJNS4_ILi4096EEEEEEEEEEENS_10ViewEngineINS_8smem_ptrIPN7cutlass6half_tEEEEEEEC2ERKSG_RKSN_) ;  /* 0xffff97c000007944 */ /* 0x024fea0003c3ffff */
[----:B-1----:R1:W5:Y:S01]  /*10130*/  LDL.64 R36, [R1+0x758] ;  /* 0x0007580001247983 */ /* 0x0023620000100a00 */
[----:B------:R-:W-:Y:S02]  /*10140*/  MOV R83, R60 ;  /* 0x0000003c00537202 */ /* 0x000fe40000000f00 */
[----:B------:R-:W-:-:S02]  /*10150*/  MOV R46, 0x10170 ;  /* 0x00010170002e7802 */ /* 0x000fc40000000f00 */
[----:B-1---5:R-:W-:Y:S05]  /*10160*/  CALL.REL.NOINC `($_ZN7cutlass13device_kernelIN5flash19enable_sm80_to_sm89INS1_16FlashAttnBwdSm80INS1_25CollectiveMainloopBwdSm80ILi2ELi2EN4cute5tupleIJNS5_1CILi128EEES8_NS7_ILi64EEEEEENS_6half_tEfNS_4arch4Sm80ELb1ELb0ELb1ELb1ELb1ELb0ELb0ELb0ELi2ELi4ELi4ELi4ELb0EEENS1_21CollectiveEpilogueBwdISA_SB_SD_Li256ELb1ELb0ELi2EEENS1_25SingleTileBwdLPTSchedulerILb1ELi128ELb1EEEEEEEEEvNT_6ParamsE$_ZN4cute3eso3ESOILb1ELb0EJNS_6LayoutINS_5tupleIJNS3_IJNS_1CILi8EEENS4_ILi1EEEEEENS3_IJNS4_ILi2EEEEEEEEENS3_IJNS3_IJS6_NS4_ILi0EEEEEENS3_IJS5_EEEEEEEENS_10ViewEngineIPN7cutlass6half_tEEEEEC2ERKSF_RKSK_) ;  /* 0xffff988000007944 */ /* 0x022fea0003c3ffff */
[----:B-1----:R1:W5:Y:S01]  /*10170*/  LDL.64 R2, [R1+0x758] ;  /* 0x0007580001027983 */ /* 0x0023620000100a00 */
[----:B------:R-:W-:-:S02]  /*10180*/  MOV R83, R60 ;  /* 0x0000003c00537202 */ /* 0x000fc40000000f00 */
[----:B------:R-:W-:Y:S02]  /*10190*/  MOV R46, 0x101b0 ;  /* 0x000101b0002e7802 */ /* 0x000fe40000000f00 */
[----:B-1---5:R-:W-:Y:S05]  /*101a0*/  CALL.REL.NOINC `($_ZN7cutlass13device_kernelIN5flash19enable_sm80_to_sm89INS1_16FlashAttnBwdSm80INS1_25CollectiveMainloopBwdSm80ILi2ELi2EN4cute5tupleIJNS5_1CILi128EEES8_NS7_ILi64EEEEEENS_6half_tEfNS_4arch4Sm80ELb1ELb0ELb1ELb1ELb1ELb0ELb0ELb0ELi2ELi4ELi4ELi4ELb0EEENS1_21CollectiveEpilogueBwdISA_SB_SD_Li256ELb1ELb0ELi2EEENS1_25SingleTileBwdLPTSchedulerILb1ELi128ELb1EEEEEEEEEvNT_6ParamsE$_ZN4cute3eso3ESOILb1ELb0EJNS_6LayoutINS_5tupleIJNS3_IJNS3_IJNS_1CILi8EEENS4_ILi1EEEEEES6_EEENS3_IJNS3_IJS6_S6_EEENS4_ILi2EEEEEEEEENS3_IJNS3_IJNS3_IJS6_NS4_ILi0EEEEEESD_EEENS3_IJNS3_IJSD_SD_EEES5_EEEEEEEENS_10ViewEngineIPN7cutlass6half_tEEEEEC2ERKSJ_RKSO_) ;  /* 0xffff8e5000007944 */ /* 0x022fea0003c3ffff */
[----:B-1----:R1:W5:Y:S01]  /*101b0*/  LDL.64 R38, [R1+0x758] ;  /* 0x0007580001267983 */ /* 0x0023620000100a00 */
[----:B------:R-:W-:Y:S02]  /*101c0*/  MOV R83, R60 ;  /* 0x0000003c00537202 */ /* 0x000fe40000000f00 */
[----:B------:R-:W-:Y:S02]  /*101d0*/  MOV R46, 0x101f0 ;  /* 0x000101f0002e7802 */ /* 0x000fe40000000f00 */
[----:B-1---5:R-:W-:Y:S05]  /*101e0*/  CALL.REL.NOINC `($_ZN7cutlass13device_kernelIN5flash19enable_sm80_to_sm89INS1_16FlashAttnBwdSm80INS1_25CollectiveMainloopBwdSm80ILi2ELi2EN4cute5tupleIJNS5_1CILi128EEES8_NS7_ILi64EEEEEENS_6half_tEfNS_4arch4Sm80ELb1ELb0ELb1ELb1ELb1ELb0ELb0ELb0ELi2ELi4ELi4ELi4ELb0EEENS1_21CollectiveEpilogueBwdISA_SB_SD_Li256ELb1ELb0ELi2EEENS1_25SingleTileBwdLPTSchedulerILb1ELi128ELb1EEEEEEEEEvNT_6ParamsE$_ZN4cute3eso3ESOILb1ELb0EJNS_6LayoutINS_5tupleIJNS3_IJNS3_IJNS_1CILi8EEENS4_ILi1EEEEEES6_EEENS3_IJNS3_IJS6_S6_EEENS4_ILi2EEEEEEEEENS3_IJNS3_IJNS3_IJS6_NS4_ILi0EEEEEESD_EEENS3_IJNS3_IJSD_SD_EEENS4_ILi4096EEEEEEEEEEENS_10ViewEngineINS_8smem_ptrIPN7cutlass6half_tEEEEEEEC2ERKSK_RKSR_) ;  /* 0xffff8d5000007944 */ /* 0x022fea0003c3ffff */
[----:B-1----:R1:W5:Y:S01]  /*101f0*/  LDL.64 R2, [R1+0x758] ;  /* 0x0007580001027983 */ /* 0x0023620000100a00 */
[----:B------:R-:W-:Y:S02]  /*10200*/  MOV R83, R60 ;  /* 0x0000003c00537202 */ /* 0x000fe40000000f00 */
[----:B------:R-:W-:Y:S02]  /*10210*/  MOV R48, 0x10230 ;  /* 0x0001023000307802 */ /* 0x000fe40000000f00 */
[----:B-1---5:R-:W-:Y:S05]  /*10220*/  CALL.REL.NOINC `($_ZN7cutlass13device_kernelIN5flash19enable_sm80_to_sm89INS1_16FlashAttnBwdSm80INS1_25CollectiveMainloopBwdSm80ILi2ELi2EN4cute5tupleIJNS5_1CILi128EEES8_NS7_ILi64EEEEEENS_6half_tEfNS_4arch4Sm80ELb1ELb0ELb1ELb1ELb1ELb0ELb0ELb0ELi2ELi4ELi4ELi4ELb0EEENS1_21CollectiveEpilogueBwdISA_SB_SD_Li256ELb1ELb0ELi2EEENS1_25SingleTileBwdLPTSchedulerILb1ELi128ELb1EEEEEEEEEvNT_6ParamsE$_ZN4cute3eso3ESOILb1ELb0EJNS_6LayoutINS_5tupleIJNS3_IJNS_1CILi8EEENS4_ILi1EEEEEENS4_ILi2EEEEEENS3_IJNS3_IJS6_NS4_ILi0EEEEEES5_EEEEENS_10ViewEngineIPN7cutlass6half_tEEEEEC2ERKSD_RKSI_) ;  /* 0xffff9a5000007944 */ /* 0x022fea0003c3ffff */
[----:B------:R2:W5:Y:S01]  /*10230*/  LDL.64 R12, [R1+0x758] ;  /* 0x00075800010c7983 */ /* 0x0005620000100a00 */
[----:B-1----:R-:W-:Y:S02]  /*10240*/  MOV R38, R60 ;  /* 0x0000003c00267202 */ /* 0x002fe40000000f00 */
[----:B------:R-:W-:Y:S02]  /*10250*/  MOV R46, 0x10270 ;  /* 0x00010270002e7802 */ /* 0x000fe40000000f00 */
[----:B--2--5:R-:W-:Y:S05]  /*10260*/  CALL.REL.NOINC `($_ZN7cutlass13device_kernelIN5flash19enable_sm80_to_sm89INS1_16FlashAttnBwdSm80INS1_25CollectiveMainloopBwdSm80ILi2ELi2EN4cute5tupleIJNS5_1CILi128EEES8_NS7_ILi64EEEEEENS_6half_tEfNS_4arch4Sm80ELb1ELb0ELb1ELb1ELb1ELb0ELb0ELb0ELi2ELi4ELi4ELi4ELb0EEENS1_21CollectiveEpilogueBwdISA_SB_SD_Li256ELb1ELb0ELi2EEENS1_25SingleTileBwdLPTSchedulerILb1ELi128ELb1EEEEEEEEEvNT_6ParamsE$_ZN4cute8smem_ptrIPN7cutlass6half_tEECI1NS_12iter_adaptorIS3_S4_EEES3_) ;  /* 0xffffa40000007944 */ /* 0x024fea0003c3ffff */
[----:B-1----:R1:W5:Y:S01]  /*10270*/  LDL.64 R2, [R1+0x758] ;  /* 0x0007580001027983 */ /* 0x0023620000100a00 */
[----:B------:R-:W-:-:S02]  /*10280*/  MOV R83, R60 ;  /* 0x0000003c00537202 */ /* 0x000fc40000000f00 */
[----:B------:R-:W-:Y:S02]  /*10290*/  MOV R38, 0x102b0 ;  /* 0x000102b000267802 */ /* 0x000fe40000000f00 */
[----:B-1---5:R-:W-:Y:S05]  /*102a0*/  CALL.REL.NOINC `($_ZN7cutlass13device_kernelIN5flash19enable_sm80_to_sm89INS1_16FlashAttnBwdSm80INS1_25CollectiveMainloopBwdSm80ILi2ELi2EN4cute5tupleIJNS5_1CILi128EEES8_NS7_ILi64EEEEEENS_6half_tEfNS_4arch4Sm80ELb1ELb0ELb1ELb1ELb1ELb0ELb0ELb0ELi2ELi4ELi4ELi4ELb0EEENS1_21CollectiveEpilogueBwdISA_SB_SD_Li256ELb1ELb0ELi2EEENS1_25SingleTileBwdLPTSchedulerILb1ELi128ELb1EEEEEEEEEvNT_6ParamsE$_ZN4cute3eso3ESOILb1ELb0EJNS_6LayoutINS_5tupleIJNS3_IJNS_1CILi8EEENS4_ILi1EEEEEENS4_ILi2EEEEEENS3_IJNS3_IJS6_NS4_ILi0EEEEEENS4_ILi4096EEEEEEEENS_10ViewEngineINS_8smem_ptrIPN7cutlass6half_tEEEEEEEC2ERKSE_RKSL_) ;  /* 0xffff984000007944 */ /* 0x022fea0003c3ffff */
[----:B------:R2:W5:Y:S01]  /*102b0*/  LDL.64 R14, [R1+0x758] ;  /* 0x00075800010e7983 */ /* 0x0005620000100a00 */
[----:B------:R-:W-:Y:S01]  /*102c0*/  IMAD.MOV.U32 R83, RZ, RZ, R60 ;  /* 0x000000ffff537224 */ /* 0x000fe200078e003c */
[----:B------:R-:W-:Y:S02]  /*102d0*/  MOV R47, RZ ;  /* 0x000000ff002f7202 */ /* 0x000fe40000000f00 */
[----:B------:R-:W-:Y:S02]  /*102e0*/  MOV R46, 0x10300 ;  /* 0x00010300002e7802 */ /* 0x000fe40000000f00 */
[----:B-12--5:R-:W-:Y:S05]  /*102f0*/  CALL.REL.NOINC `($_ZN7cutlass13device_kernelIN5flash19enable_sm80_to_sm89INS1_16FlashAttnBwdSm80INS1_25CollectiveMainloopBwdSm80ILi2ELi2EN4cute5tupleIJNS5_1CILi128EEES8_NS7_ILi64EEEEEENS_6half_tEfNS_4arch4Sm80ELb1ELb0ELb1ELb1ELb1ELb0ELb0ELb0ELi2ELi4ELi4ELi4ELb0EEENS1_21CollectiveEpilogueBwdISA_SB_SD_Li256ELb1ELb0ELi2EEENS1_25SingleTileBwdLPTSchedulerILb1ELi128ELb1EEEEEEEEEvNT_6ParamsE$_ZN4cute3eso3ESOILb1ELb0EJNS_10UnderscoreEiEEC2ERKS2_RKi) ;  /* 0xffff826000007944 */ /* 0x026fea0003c3ffff */
[----:B------:R-:W2:Y:S01]  /*10300*/  LDL R37, [R1+0x758] ;  /* 0x0007580001257983 */ /* 0x000ea20000100800 */
[----:B------:R-:W-:Y:S01]  /*10310*/  IMAD.MOV.U32 R83, RZ, RZ, R60 ;  /* 0x000000ffff537224 */ /* 0x000fe200078e003c */
[----:B------:R-:W-:Y:S02]  /*10320*/  MOV R38, 0x10350 ;  /* 0x0001035000267802 */ /* 0x000fe40000000f00 */
        /* <DEDUP_REMOVED lines=8> */
[----:B------:R-:W-:-:S02]  /*103b0*/  MOV R83, R60 ;  /* 0x0000003c00537202 */ /* 0x000fc40000000f00 */
[----:B------:R-:W-:Y:S02]  /*103c0*/  MOV R38, 0x103e0 ;  /* 0x000103e000267802 */ /* 0x000fe40000000f00 */
[----:B-1---5:R-:W-:Y:S05]  /*103d0*/  CALL.REL.NOINC `($_ZN7cutlass13device_kernelIN5flash19enable_sm80_to_sm89INS1_16FlashAttnBwdSm80INS1_25CollectiveMainloopBwdSm80ILi2ELi2EN4cute5tupleIJNS5_1CILi128EEES8_NS7_ILi64EEEEEENS_6half_tEfNS_4arch4Sm80ELb1ELb0ELb1ELb1ELb1ELb0ELb0ELb0ELi2ELi4ELi4ELi4ELb0EEENS1_21CollectiveEpilogueBwdISA_SB_SD_Li256ELb1ELb0ELi2EEENS1_25SingleTileBwdLPTSchedulerILb1ELi128ELb1EEEEEEEEEvNT_6ParamsE$_ZN4cute3eso3ESOILb1ELb0EJNS_6LayoutINS_5tupleIJNS3_IJNS_1CILi8EEENS4_ILi1EEEEEEEEENS3_IJNS3_IJS6_NS4_ILi0EEEEEEEEEEENS_10ViewEngineINS_8smem_ptrIPN7cutlass6half_tEEEEEEEC2ERKSC_RKSJ_) ;  /* 0xffff944000007944 */ /* 0x022fea0003c3ffff */
[----:B-1----:R1:W5:Y:S01]  /*103e0*/  LDL.64 R2, [R1+0x758] ;  /* 0x0007580001027983 */ /* 0x0023620000100a00 */
[----:B------:R-:W-:Y:S01]  /*103f0*/  IMAD.MOV.U32 R83, RZ, RZ, R60 ;  /* 0x000000ffff537224 */ /* 0x000fe200078e003c */
[----:B------:R-:W-:Y:S02]  /*10400*/  MOV R47, RZ ;  /* 0x000000ff002f7202 */ /* 0x000fe40000000f00 */
[----:B------:R-:W-:Y:S02]  /*10410*/  MOV R46, 0x10430 ;  /* 0x00010430002e7802 */ /* 0x000fe40000000f00 */
[----:B-1---5:R-:W-:Y:S05]  /*10420*/  CALL.REL.NOINC `($_ZN7cutlass13device_kernelIN5flash19enable_sm80_to_sm89INS1_16FlashAttnBwdSm80INS1_25CollectiveMainloopBwdSm80ILi2ELi2EN4cute5tupleIJNS5_1CILi128EEES8_NS7_ILi64EEEEEENS_6half_tEfNS_4arch4Sm80ELb1ELb0ELb1ELb1ELb1ELb0ELb0ELb0ELi2ELi4ELi4ELi4ELb0EEENS1_21CollectiveEpilogueBwdISA_SB_SD_Li256ELb1ELb0ELi2EEENS1_25SingleTileBwdLPTSchedulerILb1ELi128ELb1EEEEEEEEEvNT_6ParamsE$_ZN4cute3eso3ESOILb1ELb0EJNS_10UnderscoreEiEEC2ERKS2_RKi) ;  /* 0xffff813000007944 */ /* 0x022fea0003c3ffff */
        /* <DEDUP_REMOVED lines=108> */
[----:B------:R-:W-:Y:S05]  /*10af0*/  CALL.REL.NOINC `($_ZN7cutlass13device_kernelIN5flash19enable_sm80_to_sm89INS1_16FlashAttnBwdSm80INS1_25CollectiveMainloopBwdSm80ILi2ELi2EN4cute5tupleIJNS5_1CILi128EEES8_NS7_ILi64EEEEEENS_6half_tEfNS_4arch4Sm80ELb1ELb0ELb1ELb1ELb1ELb0ELb0ELb0ELi2ELi4ELi4ELi4ELb0EEENS1_21CollectiveEpilogueBwdISA_SB_SD_Li256ELb1ELb0ELi2EEENS1_25SingleTileBwdLPTSchedulerILb1ELi128ELb1EEEEEEEEEvNT_6ParamsE$_ZN4cute3eso3ESOILb1ELb0EJNS_6LayoutINS_5tupleIJNS3_IJNS_1CILi8EEENS4_ILi1EEEEEENS4_ILi4EEEEEENS3_IJNS3_IJS6_NS4_ILi0EEEEEENS4_ILi2048EEEEEEEEiEEC2ERKSE_RKi) ;  /* 0xffff933000007944 */ /* 0x000fea0003c3ffff */
[----:B------:R-:W-:Y:S01]  /*10b00*/  ULDC.64 UR4, c[0x0][0x118] ;  /* 0x0000460000047ab9 */ /* 0x000fe20000000a00 */
[----:B-1----:R-:W2:Y:S04]  /*10b10*/  LDL R2, [R1+0x758] ;  /* 0x0007580001027983 */ /* 0x002ea80000100800 */
[----:B------:R-:W2:Y:S01]  /*10b20*/  LD.E.64 R4, [R28.64+0x8] ;  /* 0x000008041c047980 */ /* 0x000ea2000c101b00 */
[----:B------:R-:W-:Y:S02]  /*10b30*/  MOV R38, R60 ;  /* 0x0000003c00267202 */ /* 0x000fe40000000f00 */
[----:B------:R-:W-:Y:S01]  /*10b40*/  MOV R46, 0x10b70 ;  /* 0x00010b70002e7802 */ /* 0x000fe20000000f00 */
[----:B--2---:R-:W-:-:S04]  /*10b50*/  IMAD.WIDE R2, R2, 0x2, R4 ;  /* 0x0000000202027825 */ /* 0x004fc800078e0204 */
[----:B------:R-:W-:Y:S05]  /*10b60*/  CALL.REL.NOINC `($_ZN7cutlass13device_kernelIN5flash19enable_sm80_to_sm89INS1_16FlashAttnBwdSm80INS1_25CollectiveMainloopBwdSm80ILi2ELi2EN4cute5tupleIJNS5_1CILi128EEES8_NS7_ILi64EEEEEENS_6half_tEfNS_4arch4Sm80ELb1ELb0ELb1ELb1ELb1ELb0ELb0ELb0ELi2ELi4ELi4ELi4ELb0EEENS1_21CollectiveEpilogueBwdISA_SB_SD_Li256ELb1ELb0ELi2EEENS1_25SingleTileBwdLPTSchedulerILb1ELi128ELb1EEEEEEEEEvNT_6ParamsE$_ZN4cute8smem_ptrIPN7cutlass6half_tEECI1NS_12iter_adaptorIS3_S4_EEES3_) ;  /* 0xffff9b0000007944 */ /* 0x000fea0003c3ffff */
[----:B-1----:R1:W5:Y:S01]  /*10b70*/  LDL.64 R2, [R1+0x758] ;  /* 0x0007580001027983 */ /* 0x0023620000100a00 */
[----:B------:R-:W-:-:S03]  /*10b80*/  MOV R16, 0x10ba0 ;  /* 0x00010ba000107802 */ /* 0x000fc60000000f00 */
[----:B-1---5:R-:W-:Y:S05]  /*10b90*/  CALL.REL.NOINC `($_ZN7cutlass13device_kernelIN5flash19enable_sm80_to_sm89INS1_16FlashAttnBwdSm80INS1_25CollectiveMainloopBwdSm80ILi2ELi2EN4cute5tupleIJNS5_1CILi128EEES8_NS7_ILi64EEEEEENS_6half_tEfNS_4arch4Sm80ELb1ELb0ELb1ELb1ELb1ELb0ELb0ELb0ELi2ELi4ELi4ELi4ELb0EEENS1_21CollectiveEpilogueBwdISA_SB_SD_Li256ELb1ELb0ELi2EEENS1_25SingleTileBwdLPTSchedulerILb1ELi128ELb1EEEEEEEEEvNT_6ParamsE$_ZN4cute3eso3ESOILb1ELb0EJNS_6LayoutINS_5tupleIJNS3_IJNS_1CILi8EEENS4_ILi1EEEEEENS4_ILi4EEEEEENS3_IJNS3_IJS6_NS4_ILi0EEEEEENS4_ILi2048EEEEEEEENS_10ViewEngineINS_8smem_ptrIPN7cutlass6half_tEEEEEEEC2ERKSE_RKSL_) ;  /* 0xffff925000007944 */ /* 0x022fea0003c3ffff */
[----:B------:R2:W5:Y:S01]  /*10ba0*/  LDL.64 R4, [R1+0x758] ;  /* 0x0007580001047983 */ /* 0x0005620000100a00 */
[----:B------:R-:W-:Y:S01]  /*10bb0*/  IMAD.MOV.U32 R83, RZ, RZ, R60 ;  /* 0x000000ffff537224 */ /* 0x000fe200078e003c */
[----:B-1----:R-:W-:-:S02]  /*10bc0*/  MOV R3, 0x1 ;  /* 0x0000000100037802 */ /* 0x002fc40000000f00 */
[----:B------:R-:W-:Y:S02]  /*10bd0*/  MOV R46, 0x10bf0 ;  /* 0x00010bf0002e7802 */ /* 0x000fe40000000f00 */
[----:B--2--5:R-:W-:Y:S05]  /*10be0*/  CALL.REL.NOINC `($_ZN7cutlass13device_kernelIN5flash19enable_sm80_to_sm89INS1_16FlashAttnBwdSm80INS1_25CollectiveMainloopBwdSm80ILi2ELi2EN4cute5tupleIJNS5_1CILi128EEES8_NS7_ILi64EEEEEENS_6half_tEfNS_4arch4Sm80ELb1ELb0ELb1ELb1ELb1ELb0ELb0ELb0ELi2ELi4ELi4ELi4ELb0EEENS1_21CollectiveEpilogueBwdISA_SB_SD_Li256ELb1ELb0ELi2EEENS1_25SingleTileBwdLPTSchedulerILb1ELi128ELb1EEEEEEEEEvNT_6ParamsE$_ZN4cute3eso3ESOILb1ELb0EJNS_10UnderscoreES2_iEEC2ERKS2_S5_RKi) ;  /* 0xffff793000007944 */ /* 0x024fea0003c3ffff */
[----:B-1----:R-:W2:Y:S01]  /*10bf0*/  LDL R3, [R1+0x758] ;  /* 0x0007580001037983 */ /* 0x002ea20000100800 */
[----:B------:R-:W-:Y:S02]  /*10c00*/  MOV R12, 0x10c30 ;  /* 0x00010c30000c7802 */ /* 0x000fe40000000f00 */
[----:B--2---:R-:W-:Y:S02]  /*10c10*/  SHF.L.U32 R3, R3, 0x5, RZ ;  /* 0x0000000503037819 */ /* 0x004fe400000006ff */
[----:B------:R-:W-:Y:S05]  /*10c20*/  CALL.REL.NOINC `($_ZN7cutlass13device_kernelIN5flash19enable_sm80_to_sm89INS1_16FlashAttnBwdSm80INS1_25CollectiveMainloopBwdSm80ILi2ELi2EN4cute5tupleIJNS5_1CILi128EEES8_NS7_ILi64EEEEEENS_6half_tEfNS_4arch4Sm80ELb1ELb0ELb1ELb1ELb1ELb0ELb0ELb0ELi2ELi4ELi4ELi4ELb0EEENS1_21CollectiveEpilogueBwdISA_SB_SD_Li256ELb1ELb0ELi2EEENS1_25SingleTileBwdLPTSchedulerILb1ELi128ELb1EEEEEEEEEvNT_6ParamsE$_ZN4cute3eso3ESOILb1ELb0EJNS_6LayoutINS_5tupleIJNS3_IJNS_1CILi8EEENS4_ILi1EEEEEENS4_ILi4EEEEEENS3_IJNS3_IJS6_NS4_ILi0EEEEEES5_EEEEEiEEC2ERKSD_RKi) ;  /* 0xffff92a000007944 */ /* 0x000fea0003c3ffff */
[----:B-1----:R-:W2:Y:S01]  /*10c30*/  LDL R3, [R1+0x758] ;  /* 0x0007580001037983 */ /* 0x002ea20000100800 */
[----:B------:R-:W-:Y:S01]  /*10c40*/  MOV R14, 0x10c80 ;  /* 0x00010c80000e7802 */ /* 0x000fe20000000f00 */
[----:B--2---:R-:W-:-:S05]  /*10c50*/  IMAD.WIDE R12, R3, 0x2, R24 ;  /* 0x00000002030c7825 */ /* 0x004fca00078e0218 */
[----:B------:R-:W-:Y:S02]  /*10c60*/  MOV R15, R13 ;  /* 0x0000000d000f7202 */ /* 0x000fe40000000f00 */
[----:B------:R-:W-:Y:S05]  /*10c70*/  CALL.REL.NOINC `($_ZN7cutlass13device_kernelIN5flash19enable_sm80_to_sm89INS1_16FlashAttnBwdSm80INS1_25CollectiveMainloopBwdSm80ILi2ELi2EN4cute5tupleIJNS5_1CILi128EEES8_NS7_ILi64EEEEEENS_6half_tEfNS_4arch4Sm80ELb1ELb0ELb1ELb1ELb1ELb0ELb0ELb0ELi2ELi4ELi4ELi4ELb0EEENS1_21CollectiveEpilogueBwdISA_SB_SD_Li256ELb1ELb0ELi2EEENS1_25SingleTileBwdLPTSchedulerILb1ELi128ELb1EEEEEEEEEvNT_6ParamsE$_ZN4cute3eso3ESOILb1ELb0EJNS_6LayoutINS_5tupleIJNS3_IJNS_1CILi8EEENS4_ILi1EEEEEENS4_ILi4EEEEEENS3_IJNS3_IJS6_NS4_ILi0EEEEEES5_EEEEENS_10ViewEngineIPN7cutlass6half_tEEEEEC2ERKSD_RKSI_) ;  /* 0xffff91f000007944 */ /* 0x000fea0003c3ffff */
[----:B------:R2:W5:Y:S01]  /*10c80*/  LDL.64 R2, [R1+0x758] ;  /* 0x0007580001027983 */ /* 0x0005620000100a00 */
[----:B------:R-:W-:Y:S01]  /*10c90*/  IMAD.MOV.U32 R12, RZ, RZ, R4 ;  /* 0x000000ffff0c7224 */ /* 0x000fe200078e0004 */
[----:B------:R-:W-:Y:S02]  /*10ca0*/  MOV R15, R5 ;  /* 0x00000005000f7202 */ /* 0x000fe40000000f00 */
[----:B------:R-:W-:Y:S02]  /*10cb0*/  MOV R14, 0x10cd0 ;  /* 0x00010cd0000e7802 */ /* 0x000fe40000000f00 */
[----:B-12--5:R-:W-:Y:S05]  /*10cc0*/  CALL.REL.NOINC `($_ZN7cutlass13device_kernelIN5flash19enable_sm80_to_sm89INS1_16FlashAttnBwdSm80INS1_25CollectiveMainloopBwdSm80ILi2ELi2EN4cute5tupleIJNS5_1CILi128EEES8_NS7_ILi64EEEEEENS_6half_tEfNS_4arch4Sm80ELb1ELb0ELb1ELb1ELb1ELb0ELb0ELb0ELi2ELi4ELi4ELi4ELb0EEENS1_21CollectiveEpilogueBwdISA_SB_SD_Li256ELb1ELb0ELi2EEENS1_25SingleTileBwdLPTSchedulerILb1ELi128ELb1EEEEEEEEEvNT_6ParamsE$_ZN4cute3eso3ESOILb1ELb0EJNS_6LayoutINS_5tupleIJNS3_IJNS_1CILi8EEENS4_ILi1EEEEEENS3_IJNS4_ILi4EEEEEEEEENS3_IJNS3_IJS6_NS4_ILi0EEEEEENS3_IJNS4_ILi2048EEEEEEEEEEENS_10ViewEngineINS_8smem_ptrIPN7cutlass6half_tEEEEEEEC2ERKSG_RKSN_) ;  /* 0xffff8d6000007944 */ /* 0x026fea0003c3ffff */
[----:B------:R2:W5:Y:S01]  /*10cd0*/  LDL.64 R4, [R1+0x758] ;  /* 0x0007580001047983 */ /* 0x0005620000100a00 */
        /* <DEDUP_REMOVED lines=258> */
[----:B-12---:R-:W-:Y:S05]  /*11d00*/  CALL.REL.NOINC `($_ZN7cutlass13device_kernelIN5flash19enable_sm80_to_sm89INS1_16FlashAttnBwdSm80INS1_25CollectiveMainloopBwdSm80ILi2ELi2EN4cute5tupleIJNS5_1CILi128EEES8_NS7_ILi64EEEEEENS_6half_tEfNS_4arch4Sm80ELb1ELb0ELb1ELb1ELb1ELb0ELb0ELb0ELi2ELi4ELi4ELi4ELb0EEENS1_21CollectiveEpilogueBwdISA_SB_SD_Li256ELb1ELb0ELi2EEENS1_25SingleTileBwdLPTSchedulerILb1ELi128ELb1EEEEEEEEEvNT_6ParamsE$_ZN4cute3eso3ESOILb1ELb0EJNS_10UnderscoreES2_iEEC2ERKS2_S5_RKi) ;  /* 0xffff681000007944 */ /* 0x006fea0003c3ffff */
        /* <DEDUP_REMOVED lines=8> */
[----:B------:R-:W-:Y:S05]  /*11d90*/  CALL.REL.NOINC `($_ZN7cutlass13device_kernelIN5flash19enable_sm80_to_sm89INS1_16FlashAttnBwdSm80INS1_25CollectiveMainloopBwdSm80ILi2ELi2EN4cute5tupleIJNS5_1CILi128EEES8_NS7_ILi64EEEEEENS_6half_tEfNS_4arch4Sm80ELb1ELb0ELb1ELb1ELb1ELb0ELb0ELb0ELi2ELi4ELi4ELi4ELb0EEENS1_21CollectiveEpilogueBwdISA_SB_SD_Li256ELb1ELb0ELi2EEENS1_25SingleTileBwdLPTSchedulerILb1ELi128ELb1EEEEEEEEEvNT_6ParamsE$_ZN4cute3eso3ESOILb1ELb0EJNS_6LayoutINS_5tupleIJNS3_IJNS_1CILi2EEES5_S5_EEES5_EEENS3_IJNS3_IJNS4_ILi1EEES5_NS4_ILi4EEEEEENS4_ILi8EEEEEEEEiEEC2ERKSD_RKi) ;  /* 0xffff7a0000007944 */ /* 0x000fea0003c3ffff */
[----:B-1----:R-:W2:Y:S01]  /*11da0*/  LDL R3, [R1+0x758] ;  /* 0x0007580001037983 */ /* 0x002ea20000100800 */
[----:B------:R-:W-:Y:S01]  /*11db0*/  MOV R6, 0x11df0 ;  /* 0x00011df000067802 */ /* 0x000fe20000000f00 */
[----:B--2---:R-:W-:-:S05]  /*11dc0*/  IMAD.WIDE R10, R3, 0x2, R10 ;  /* 0x00000002030a7825 */ /* 0x004fca00078e020a */
[----:B------:R-:W-:Y:S02]  /*11dd0*/  MOV R3, R11 ;  /* 0x0000000b00037202 */ /* 0x000fe40000000f00 */
[----:B------:R-:W-:Y:S05]  /*11de0*/  CALL.REL.NOINC `($_ZN7cutlass13device_kernelIN5flash19enable_sm80_to_sm89INS1_16FlashAttnBwdSm80INS1_25CollectiveMainloopBwdSm80ILi2ELi2EN4cute5tupleIJNS5_1CILi128EEES8_NS7_ILi64EEEEEENS_6half_tEfNS_4arch4Sm80ELb1ELb0ELb1ELb1ELb1ELb0ELb0ELb0ELi2ELi4ELi4ELi4ELb0EEENS1_21CollectiveEpilogueBwdISA_SB_SD_Li256ELb1ELb0ELi2EEENS1_25SingleTileBwdLPTSchedulerILb1ELi128ELb1EEEEEEEEEvNT_6ParamsE$_ZN4cute3eso3ESOILb1ELb0EJNS_6LayoutINS_5tupleIJNS3_IJNS_1CILi2EEES5_S5_EEES5_EEENS3_IJNS3_IJNS4_ILi1EEES5_NS4_ILi4EEEEEENS4_ILi8EEEEEEEENS_10ViewEngineIPN7cutlass6half_tEEEEEC2ERKSD_RKSI_) ;  /* 0xffff796000007944 */ /* 0x000fea0003c3ffff */
[----:B------:R2:W5:Y:S01]  /*11df0*/  LDL.64 R34, [R1+0x758] ;  /* 0x0007580001227983 */ /* 0x0005620000100a00 */
[----:B------:R-:W-:Y:S01]  /*11e00*/  IMAD.MOV.U32 R83, RZ, RZ, R60 ;  /* 0x000000ffff537224 */ /* 0x000fe200078e003c */
[----:B------:R-:W-:Y:S02]  /*11e10*/  MOV R3, RZ ;  /* 0x000000ff00037202 */ /* 0x000fe40000000f00 */
[----:B------:R-:W-:Y:S02]  /*11e20*/  MOV R46, 0x11e40 ;  /* 0x00011e40002e7802 */ /* 0x000fe40000000f00 */
[----:B-12--5:R-:W-:Y:S05]  /*11e30*/  CALL.REL.NOINC `($_ZN7cutlass13device_kernelIN5flash19enable_sm80_to_sm89INS1_16FlashAttnBwdSm80INS1_25CollectiveMainloopBwdSm80ILi2ELi2EN4cute5tupleIJNS5_1CILi128EEES8_NS7_ILi64EEEEEENS_6half_tEfNS_4arch4Sm80ELb1ELb0ELb1ELb1ELb1ELb0ELb0ELb0ELi2ELi4ELi4ELi4ELb0EEENS1_21CollectiveEpilogueBwdISA_SB_SD_Li256ELb1ELb0ELi2EEENS1_25SingleTileBwdLPTSchedulerILb1ELi128ELb1EEEEEEEEEvNT_6ParamsE$_ZN4cute3eso3ESOILb1ELb0EJNS_10UnderscoreES2_iEEC2ERKS2_S5_RKi) ;  /* 0xffff66e000007944 */ /* 0x026fea0003c3ffff */
        /* <DEDUP_REMOVED lines=8> */
[----:B------:R-:W-:Y:S05]  /*11ec0*/  CALL.REL.NOINC `($_ZN7cutlass13device_kernelIN5flash19enable_sm80_to_sm89INS1_16FlashAttnBwdSm80INS1_25CollectiveMainloopBwdSm80ILi2ELi2EN4cute5tupleIJNS5_1CILi128EEES8_NS7_ILi64EEEEEENS_6half_tEfNS_4arch4Sm80ELb1ELb0ELb1ELb1ELb1ELb0ELb0ELb0ELi2ELi4ELi4ELi4ELb0EEENS1_21CollectiveEpilogueBwdISA_SB_SD_Li256ELb1ELb0ELi2EEENS1_25SingleTileBwdLPTSchedulerILb1ELi128ELb1EEEEEEEEEvNT_6ParamsE$_ZN4cute3eso3ESOILb1ELb0EJNS_6LayoutINS_5tupleIJNS3_IJNS_1CILi2EEES5_EEENS4_ILi8EEEEEENS3_IJNS3_IJNS4_ILi1EEES5_EEENS4_ILi4EEEEEEEEiEEC2ERKSD_RKi) ;  /* 0xffff769000007944 */ /* 0x000fea0003c3ffff */
[----:B-1----:R-:W2:Y:S01]  /*11ed0*/  LDL R3, [R1+0x758] ;  /* 0x0007580001037983 */ /* 0x002ea20000100800 */
[----:B------:R-:W-:Y:S01]  /*11ee0*/  MOV R4, 0x11f20 ;  /* 0x00011f2000047802 */ /* 0x000fe20000000f00 */
[----:B--2---:R-:W-:-:S05]  /*11ef0*/  IMAD.WIDE R2, R3, 0x2, R8 ;  /* 0x0000000203027825 */ /* 0x004fca00078e0208 */
[----:B------:R-:W-:Y:S02]  /*11f00*/  MOV R6, R2 ;  /* 0x0000000200067202 */ /* 0x000fe40000000f00 */
[----:B------:R-:W-:Y:S05]  /*11f10*/  CALL.REL.NOINC `($_ZN7cutlass13device_kernelIN5flash19enable_sm80_to_sm89INS1_16FlashAttnBwdSm80INS1_25CollectiveMainloopBwdSm80ILi2ELi2EN4cute5tupleIJNS5_1CILi128EEES8_NS7_ILi64EEEEEENS_6half_tEfNS_4arch4Sm80ELb1ELb0ELb1ELb1ELb1ELb0ELb0ELb0ELi2ELi4ELi4ELi4ELb0EEENS1_21CollectiveEpilogueBwdISA_SB_SD_Li256ELb1ELb0ELi2EEENS1_25SingleTileBwdLPTSchedulerILb1ELi128ELb1EEEEEEEEEvNT_6ParamsE$_ZN4cute3eso3ESOILb1ELb0EJNS_6LayoutINS_5tupleIJNS3_IJNS_1CILi2EEES5_EEENS4_ILi8EEEEEENS3_IJNS3_IJNS4_ILi1EEES5_EEENS4_ILi4EEEEEEEENS_10ViewEngineIPN7cutlass6half_tEEEEEC2ERKSD_RKSI_) ;  /* 0xffff75f000007944 */ /* 0x000fea0003c3ffff */
[----:B------:R2:W5:Y:S04]  /*11f20*/  LDL.64 R40, [R1+0x758] ;  /* 0x0007580001287983 */ /* 0x0005680000100a00 */
[----:B------:R2:W-:Y:S02]  /*11f30*/  STL [R1+0x770], RZ ;  /* 0x000770ff01007387 */ /* 0x0005e40000100800 */
.L_x_5071:
[----:B------:R-:W-:Y:S02]  /*11f40*/  LOP3.LUT R33, R32, 0x1, RZ, 0xc0, !PT ;  /* 0x0000000120217812 */ /* 0x000fe400078ec0ff */
[----:B-1----:R-:W-:Y:S03]  /*11f50*/  MOV R36, 0x11f80 ;  /* 0x00011f8000247802 */ /* 0x002fe60000000f00 */
[----:B------:R-:W-:Y:S02]  /*11f60*/  IMAD.MOV.U32 R38, RZ, RZ, R33 ;  /* 0x000000ffff267224 */ /* 0x000fe400078e0021 */
[----:B-12--5:R-:W-:Y:S05]  /*11f70*/  CALL.REL.NOINC `($_ZN7cutlass13device_kernelIN5flash19enable_sm80_to_sm89INS1_16FlashAttnBwdSm80INS1_25CollectiveMainloopBwdSm80ILi2ELi2EN4cute5tupleIJNS5_1CILi128EEES8_NS7_ILi64EEEEEENS_6half_tEfNS_4arch4Sm80ELb1ELb0ELb1ELb1ELb1ELb0ELb0ELb0ELi2ELi4ELi4ELi4ELb0EEENS1_21CollectiveEpilogueBwdISA_SB_SD_Li256ELb1ELb0ELi2EEENS1_25SingleTileBwdLPTSchedulerILb1ELi128ELb1EEEEEEEEEvNT_6ParamsE$_ZN4cute3eso3ESOILb1ELb0EJNS_10UnderscoreEiiEEC2ERKS2_RKiS7_) ;  /* 0xffff663000007944 */ /* 0x026fea0003c3ffff */
[----:B------:R-:W-:Y:S01]  /*11f80*/  MOV R4, 0x11fd0 ;  /* 0x00011fd000047802 */ /* 0x000fe20000000f00 */
[----:B-1----:R-:W2:Y:S02]  /*11f90*/  LDL.64 R2, [R1+0x758] ;  /* 0x0007580001027983 */ /* 0x002ea40000100a00 */
[----:B--2---:R-:W-:Y:S05]  /*11fa0*/  IMAD R3, R3, 0x2, R2 ;  /* 0x0000000203037824 */ /* 0x004fea00078e0202 */
[----:B------:R-:W-:Y:S02]  /*11fb0*/  SHF.L.U32 R3, R3, 0x2, RZ ;  /* 0x0000000203037819 */ /* 0x000fe400000006ff */
[----:B------:R-:W-:Y:S05]  /*11fc0*/  CALL.REL.NOINC `($_ZN7cutlass13device_kernelIN5flash19enable_sm80_to_sm89INS1_16FlashAttnBwdSm80INS1_25CollectiveMainloopBwdSm80ILi2ELi2EN4cute5tupleIJNS5_1CILi128EEES8_NS7_ILi64EEEEEENS_6half_tEfNS_4arch4Sm80ELb1ELb0ELb1ELb1ELb1ELb0ELb0ELb0ELi2ELi4ELi4ELi4ELb0EEENS1_21CollectiveEpilogueBwdISA_SB_SD_Li256ELb1ELb0ELi2EEENS1_25SingleTileBwdLPTSchedulerILb1ELi128ELb1EEEEEEEEEvNT_6ParamsE$_ZN4cute3eso3ESOILb1ELb0EJNS_6LayoutINS_5tupleIJNS3_IJNS_1CILi2EEES5_EEEEEENS3_IJNS3_IJNS4_ILi1EEES5_EEEEEEEEiEEC2ERKSB_RKi) ;  /* 0xffff743000007944 */ /* 0x000fea0003c3ffff */
[----:B------:R-:W-:Y:S01]  /*11fd0*/  MOV R4, 0x12020 ;  /* 0x0001202000047802 */ /* 0x000fe20000000f00 */
[----:B-1----:R-:W2:Y:S02]  /*11fe0*/  LDL R3, [R1+0x758] ;  /* 0x0007580001037983 */ /* 0x002ea40000100800 */
[C---:B--2---:R-:W-:Y:S04]  /*11ff0*/  LEA R8, P0, R3.reuse, R22, 0x2 ;  /* 0x0000001603087211 */ /* 0x044fe800078010ff */
[----:B------:R-:W-:Y:S04]  /*12000*/  LEA.HI.X.SX32 R3, R3, R23, 0x2, P0 ;  /* 0x0000001703037211 */ /* 0x000fe800000f16ff */
[----:B------:R-:W-:Y:S05]  /*12010*/  CALL.REL.NOINC `($_ZN7cutlass13device_kernelIN5flash19enable_sm80_to_sm89INS1_16FlashAttnBwdSm80INS1_25CollectiveMainloopBwdSm80ILi2ELi2EN4cute5tupleIJNS5_1CILi128EEES8_NS7_ILi64EEEEEENS_6half_tEfNS_4arch4Sm80ELb1ELb0ELb1ELb1ELb1ELb0ELb0ELb0ELi2ELi4ELi4ELi4ELb0EEENS1_21CollectiveEpilogueBwdISA_SB_SD_Li256ELb1ELb0ELi2EEENS1_25SingleTileBwdLPTSchedulerILb1ELi128ELb1EEEEEEEEEvNT_6ParamsE$_ZN4cute3eso3ESOILb1ELb0EJNS_6LayoutINS_5tupleIJNS3_IJNS_1CILi2EEES5_EEEEEENS3_IJNS3_IJNS4_ILi1EEES5_EEEEEEEENS_10ViewEngineIPfEEEEC2ERKSB_RKSE_) ;  /* 0xffff739000007944 */ /* 0x000fea0003c3ffff */
[----:B------:R-:W-:Y:S01]  /*12020*/  MOV R47, R33 ;  /* 0x00000021002f7202 */ /* 0x000fe20000000f00 */
[----:B-1----:R1:W5:Y:S01]  /*12030*/  LDL.64 R8, [R1+0x758] ;  /* 0x0007580001087983 */ /* 0x0023620000100a00 */
[----:B------:R-:W-:Y:S01]  /*12040*/  MOV R46, 0x12070 ;  /* 0x00012070002e7802 */ /* 0x000fe20000000f00 */
[----:B------:R-:W-:Y:S02]  /*12050*/  IMAD.MOV.U32 R83, RZ, RZ, R60 ;  /* 0x000000ffff537224 */ /* 0x000fe400078e003c */
[----:B-1---5:R-:W-:Y:S05]  /*12060*/  CALL.REL.NOINC `($_ZN7cutlass13device_kernelIN5flash19enable_sm80_to_sm89INS1_16FlashAttnBwdSm80INS1_25CollectiveMainloopBwdSm80ILi2ELi2EN4cute5tupleIJNS5_1CILi128EEES8_NS7_ILi64EEEEEENS_6half_tEfNS_4arch4Sm80ELb1ELb0ELb1ELb1ELb1ELb0ELb0ELb0ELi2ELi4ELi4ELi4ELb0EEENS1_21CollectiveEpilogueBwdISA_SB_SD_Li256ELb1ELb0ELi2EEENS1_25SingleTileBwdLPTSchedulerILb1ELi128ELb1EEEEEEEEEvNT_6ParamsE$_ZN4cute3eso3ESOILb1ELb0EJNS_10UnderscoreEiEEC2ERKS2_RKi) ;  /* 0xffff64f000007944 */ /* 0x022fea0003c3ffff */
[----:B------:R-:W-:Y:S01]  /*12070*/  MOV R4, 0x120b0 ;  /* 0x000120b000047802 */ /* 0x000fe20000000f00 */
[----:B------:R-:W2:Y:S02]  /*12080*/  LDL R3, [R1+0x758] ;  /* 0x0007580001037983 */ /* 0x000ea40000100800 */
[----:B--2---:R-:W-:Y:S02]  /*12090*/  SHF.L.U32 R3, R3, 0x3, RZ ;  /* 0x0000000303037819 */ /* 0x004fe400000006ff */
[----:B-1----:R-:W-:Y:S05]  /*120a0*/  CALL.REL.NOINC `($_ZN7cutlass13device_kernelIN5flash19enable_sm80_to_sm89INS1_16FlashAttnBwdSm80INS1_25CollectiveMainloopBwdSm80ILi2ELi2EN4cute5tupleIJNS5_1CILi128EEES8_NS7_ILi64EEEEEENS_6half_tEfNS_4arch4Sm80ELb1ELb0ELb1ELb1ELb1ELb0ELb0ELb0ELi2ELi4ELi4ELi4ELb0EEENS1_21CollectiveEpilogueBwdISA_SB_SD_Li256ELb1ELb0ELi2EEENS1_25SingleTileBwdLPTSchedulerILb1ELi128ELb1EEEEEEEEEvNT_6ParamsE$_ZN4cute3eso3ESOILb1ELb0EJNS_6LayoutINS_5tupleIJNS3_IJNS_1CILi2EEES5_S5_EEEEEENS3_IJNS3_IJNS4_ILi1EEES5_NS4_ILi4EEEEEEEEEEEiEEC2ERKSC_RKi) ;  /* 0xffff75d000007944 */ /* 0x002fea0003c3ffff */
[----:B------:R-:W-:Y:S01]  /*120b0*/  MOV R4, 0x12100 ;  /* 0x0001210000047802 */ /* 0x000fe20000000f00 */
[----:B-1----:R-:W2:Y:S02]  /*120c0*/  LDL R3, [R1+0x758] ;  /* 0x0007580001037983 */ /* 0x002ea40000100800 */
[C---:B--2---:R-:W-:Y:S04]  /*120d0*/  LEA R6, P0, R3.reuse, R34, 0x1 ;  /* 0x0000002203067211 */ /* 0x044fe800078008ff */
[----:B------:R-:W-:Y:S04]  /*120e0*/  LEA.HI.X.SX32 R3, R3, R35, 0x1, P0 ;  /* 0x0000002303037211 */ /* 0x000fe800000f0eff */
[----:B------:R-:W-:Y:S05]  /*120f0*/  CALL.REL.NOINC `($_ZN7cutlass13device_kernelIN5flash19enable_sm80_to_sm89INS1_16FlashAttnBwdSm80INS1_25CollectiveMainloopBwdSm80ILi2ELi2EN4cute5tupleIJNS5_1CILi128EEES8_NS7_ILi64EEEEEENS_6half_tEfNS_4arch4Sm80ELb1ELb0ELb1ELb1ELb1ELb0ELb0ELb0ELi2ELi4ELi4ELi4ELb0EEENS1_21CollectiveEpilogueBwdISA_SB_SD_Li256ELb1ELb0ELi2EEENS1_25SingleTileBwdLPTSchedulerILb1ELi128ELb1EEEEEEEEEvNT_6ParamsE$_ZN4cute3eso3ESOILb1ELb0EJNS_6LayoutINS_5tupleIJNS3_IJNS_1CILi2EEES5_S5_EEEEEENS3_IJNS3_IJNS4_ILi1EEES5_NS4_ILi4EEEEEEEEEEENS_10ViewEngineIPN7cutlass6half_tEEEEEC2ERKSC_RKSH_) ;  /* 0xffff753000007944 */ /* 0x000fea0003c3ffff */
[----:B------:R-:W-:Y:S01]  /*12100*/  MOV R47, R32 ;  /* 0x00000020002f7202 */ /* 0x000fe20000000f00 */
[----:B------:R2:W5:Y:S01]  /*12110*/  LDL.64 R12, [R1+0x758] ;  /* 0x00075800010c7983 */ /* 0x0005620000100a00 */
[----:B------:R-:W-:Y:S01]  /*12120*/  MOV R46, 0x12150 ;  /* 0x00012150002e7802 */ /* 0x000fe20000000f00 */
[----:B------:R-:W-:Y:S02]  /*12130*/  IMAD.MOV.U32 R83, RZ, RZ, R60 ;  /* 0x000000ffff537224 */ /* 0x000fe400078e003c */
[----:B-12--5:R-:W-:Y:S05]  /*12140*/  CALL.REL.NOINC `($_ZN7cutlass13device_kernelIN5flash19enable_sm80_to_sm89INS1_16FlashAttnBwdSm80INS1_25CollectiveMainloopBwdSm80ILi2ELi2EN4cute5tupleIJNS5_1CILi128EEES8_NS7_ILi64EEEEEENS_6half_tEfNS_4arch4Sm80ELb1ELb0ELb1ELb1ELb1ELb0ELb0ELb0ELi2ELi4ELi4ELi4ELb0EEENS1_21CollectiveEpilogueBwdISA_SB_SD_Li256ELb1ELb0ELi2EEENS1_25SingleTileBwdLPTSchedulerILb1ELi128ELb1EEEEEEEEEvNT_6ParamsE$_ZN4cute3eso3ESOILb1ELb0EJNS_10UnderscoreEiEEC2ERKS2_RKi) ;  /* 0xffff641000007944 */ /* 0x026fea0003c3ffff */
[----:B------:R-:W-:Y:S01]  /*12150*/  MOV R4, 0x12190 ;  /* 0x0001219000047802 */ /* 0x000fe20000000f00 */
[----:B------:R-:W2:Y:S02]  /*12160*/  LDL R3, [R1+0x758] ;  /* 0x0007580001037983 */ /* 0x000ea40000100800 */
[----:B--2---:R-:W-:Y:S02]  /*12170*/  SHF.L.U32 R3, R3, 0x2, RZ ;  /* 0x0000000203037819 */ /* 0x004fe400000006ff */
[----:B-1----:R-:W-:Y:S05]  /*12180*/  CALL.REL.NOINC `($_ZN7cutlass13device_kernelIN5flash19enable_sm80_to_sm89INS1_16FlashAttnBwdSm80INS1_25CollectiveMainloopBwdSm80ILi2ELi2EN4cute5tupleIJNS5_1CILi128EEES8_NS7_ILi64EEEEEENS_6half_tEfNS_4arch4Sm80ELb1ELb0ELb1ELb1ELb1ELb0ELb0ELb0ELi2ELi4ELi4ELi4ELb0EEENS1_21CollectiveEpilogueBwdISA_SB_SD_Li256ELb1ELb0ELi2EEENS1_25SingleTileBwdLPTSchedulerILb1ELi128ELb1EEEEEEEEEvNT_6ParamsE$_ZN4cute3eso3ESOILb1ELb0EJNS_6LayoutINS_5tupleIJNS3_IJNS_1CILi2EEES5_EEEEEENS3_IJNS3_IJNS4_ILi1EEES5_EEEEEEEEiEEC2ERKSB_RKi) ;  /* 0xffff727000007944 */ /* 0x002fea0003c3ffff */
[----:B------:R-:W-:Y:S01]  /*12190*/  MOV R4, 0x121e0 ;  /* 0x000121e000047802 */ /* 0x000fe20000000f00 */
[----:B-1----:R-:W2:Y:S02]  /*121a0*/  LDL R3, [R1+0x758] ;  /* 0x0007580001037983 */ /* 0x002ea40000100800 */
[C---:B--2---:R-:W-:Y:S04]  /*121b0*/  LEA R6, P0, R3.reuse, R40, 0x1 ;  /* 0x0000002803067211 */ /* 0x044fe800078008ff */
[----:B------:R-:W-:Y:S04]  /*121c0*/  LEA.HI.X.SX32 R3, R3, R41, 0x1, P0 ;  /* 0x0000002903037211 */ /* 0x000fe800000f0eff */
[----:B------:R-:W-:Y:S05]  /*121d0*/  CALL.REL.NOINC `($_ZN7cutlass13device_kernelIN5flash19enable_sm80_to_sm89INS1_16FlashAttnBwdSm80INS1_25CollectiveMainloopBwdSm80ILi2ELi2EN4cute5tupleIJNS5_1CILi128EEES8_NS7_ILi64EEEEEENS_6half_tEfNS_4arch4Sm80ELb1ELb0ELb1ELb1ELb1ELb0ELb0ELb0ELi2ELi4ELi4ELi4ELb0EEENS1_21CollectiveEpilogueBwdISA_SB_SD_Li256ELb1ELb0ELi2EEENS1_25SingleTileBwdLPTSchedulerILb1ELi128ELb1EEEEEEEEEvNT_6ParamsE$_ZN4cute3eso3ESOILb1ELb0EJNS_6LayoutINS_5tupleIJNS3_IJNS_1CILi2EEES5_EEEEEENS3_IJNS3_IJNS4_ILi1EEES5_EEEEEEEENS_10ViewEngineIPN7cutlass6half_tEEEEEC2ERKSB_RKSG_) ;  /* 0xffff718000007944 */ /* 0x000fea0003c3ffff */
[----:B------:R-:W-:Y:S01]  /*121e0*/  MOV R38, R33 ;  /* 0x0000002100267202 */ /* 0x000fe20000000f00 */
[----:B------:R2:W5:Y:S01]  /*121f0*/  LDL.64 R10, [R1+0x758] ;  /* 0x00075800010a7983 */ /* 0x0005620000100a00 */
[----:B------:R-:W-:Y:S03]  /*12200*/  MOV R36, 0x12220 ;  /* 0x0001222000247802 */ /* 0x000fe60000000f00 */
        /* <DEDUP_REMOVED lines=10> */
[----:B------:R-:W-:Y:S05]  /*122b0*/  CALL.REL.NOINC `($_ZN7cutlass13device_kernelIN5flash19enable_sm80_to_sm89INS1_16FlashAttnBwdSm80INS1_25CollectiveMainloopBwdSm80ILi2ELi2EN4cute5tupleIJNS5_1CILi128EEES8_NS7_ILi64EEEEEENS_6half_tEfNS_4arch4Sm80ELb1ELb0ELb1ELb1ELb1ELb0ELb0ELb0ELi2ELi4ELi4ELi4ELb0EEENS1_21CollectiveEpilogueBwdISA_SB_SD_Li256ELb1ELb0ELi2EEENS1_25SingleTileBwdLPTSchedulerILb1ELi128ELb1EEEEEEEEEvNT_6ParamsE$_ZN4cute3eso3ESOILb1ELb0EJNS_6LayoutINS_5tupleIJNS3_IJNS_1CILi2EEES5_EEEEEENS3_IJNS3_IJNS4_ILi1EEES5_EEEEEEEENS_10ViewEngineIPKfEEEEC2ERKSB_RKSF_) ;  /* 0xffff705000007944 */ /* 0x000fea0003c3ffff */
[----:B-1----:R1:W5:Y:S01]  /*122c0*/  LDL.64 R6, [R1+0x758] ;  /* 0x0007580001067983 */ /* 0x0023620000100a00 */
[----:B------:R-:W-:Y:S03]  /*122d0*/  MOV R4, 0x122f0 ;  /* 0x000122f000047802 */ /* 0x000fe60000000f00 */
[----:B-1---5:R-:W-:Y:S05]  /*122e0*/  CALL.REL.NOINC `($_ZN7cutlass13device_kernelIN5flash19enable_sm80_to_sm89INS1_16FlashAttnBwdSm80INS1_25CollectiveMainloopBwdSm80ILi2ELi2EN4cute5tupleIJNS5_1CILi128EEES8_NS7_ILi64EEEEEENS_6half_tEfNS_4arch4Sm80ELb1ELb0ELb1ELb1ELb1ELb0ELb0ELb0ELi2ELi4ELi4ELi4ELb0EEENS1_21CollectiveEpilogueBwdISA_SB_SD_Li256ELb1ELb0ELi2EEENS1_25SingleTileBwdLPTSchedulerILb1ELi128ELb1EEEEEEEEEvNT_6ParamsE$_ZN4cute3eso3ESOILb1ELb0EJNS_6LayoutINS_5tupleIJNS3_IJNS_1CILi1EEENS4_ILi2EEES6_EEEEEENS3_IJNS3_IJS5_S5_S6_EEEEEEEENS_10ViewEngineIPjEEEEC2ERKSB_RKSE_) ;  /* 0xffff6fa000007944 */ /* 0x022fea0003c3ffff */
[----:B------:R-:W-:Y:S01]  /*122f0*/  MOV R3, R11 ;  /* 0x0000000b00037202 */ /* 0x000fe20000000f00 */
[----:B------:R2:W5:Y:S01]  /*12300*/  LDL.64 R14, [R1+0x758] ;  /* 0x00075800010e7983 */ /* 0x0005620000100a00 */
[----:B------:R-:W-:Y:S03]  /*12310*/  MOV R4, 0x12330 ;  /* 0x0001233000047802 */ /* 0x000fe60000000f00 */
[----:B-12--5:R-:W-:Y:S05]  /*12320*/  CALL.REL.NOINC `($_ZN7cutlass13device_kernelIN5flash19enable_sm80_to_sm89INS1_16FlashAttnBwdSm80INS1_25CollectiveMainloopBwdSm80ILi2ELi2EN4cute5tupleIJNS5_1CILi128EEES8_NS7_ILi64EEEEEENS_6half_tEfNS_4arch4Sm80ELb1ELb0ELb1ELb1ELb1ELb0ELb0ELb0ELi2ELi4ELi4ELi4ELb0EEENS1_21CollectiveEpilogueBwdISA_SB_SD_Li256ELb1ELb0ELi2EEENS1_25SingleTileBwdLPTSchedulerILb1ELi128ELb1EEEEEEEEEvNT_6ParamsE$_ZN4cute3eso3ESOILb1ELb0EJNS_6LayoutINS_5tupleIJNS3_IJNS_1CILi1EEENS4_ILi2EEEEEEEEENS3_IJNS3_IJS5_S5_EEEEEEEENS_10ViewEngineIPjEEEEC2ERKSB_RKSE_) ;  /* 0xffff6e7000007944 */ /* 0x026fea0003c3ffff */
[----:B------:R-:W-:Y:S01]  /*12330*/  MOV R3, R9 ;  /* 0x0000000900037202 */ /* 0x000fe20000000f00 */
[----:B------:R2:W5:Y:S01]  /*12340*/  LDL.64 R16, [R1+0x758] ;  /* 0x0007580001107983 */ /* 0x0005620000100a00 */
[----:B------:R-:W-:Y:S03]  /*12350*/  MOV R4, 0x12370 ;  /* 0x0001237000047802 */ /* 0x000fe60000000f00 */
[----:B-12--5:R-:W-:Y:S05]  /*12360*/  CALL.REL.NOINC `($_ZN7cutlass13device_kernelIN5flash19enable_sm80_to_sm89INS1_16FlashAttnBwdSm80INS1_25CollectiveMainloopBwdSm80ILi2ELi2EN4cute5tupleIJNS5_1CILi128EEES8_NS7_ILi64EEEEEENS_6half_tEfNS_4arch4Sm80ELb1ELb0ELb1ELb1ELb1ELb0ELb0ELb0ELi2ELi4ELi4ELi4ELb0EEENS1_21CollectiveEpilogueBwdISA_SB_SD_Li256ELb1ELb0ELi2EEENS1_25SingleTileBwdLPTSchedulerILb1ELi128ELb1EEEEEEEEEvNT_6ParamsE$_ZN4cute3eso3ESOILb1ELb0EJNS_6LayoutINS_5tupleIJNS3_IJNS_1CILi2EEES5_EEEEEENS3_IJNS3_IJNS4_ILi1EEES5_EEEEEEEENS_10ViewEngineIPfEEEEC2ERKSB_RKSE_) ;  /* 0xffff704000007944 */ /* 0x026fea0003c3ffff */
[----:B------:R-:W-:Y:S01]  /*12370*/  MOV R3, R7 ;  /* 0x0000000700037202 */ /* 0x000fe20000000f00 */
[----:B------:R2:W5:Y:S01]  /*12380*/  LDL.64 R42, [R1+0x758] ;  /* 0x00075800012a7983 */ /* 0x0005620000100a00 */
[----:B------:R-:W-:Y:S03]  /*12390*/  MOV R4, 0x123b0 ;  /* 0x000123b000047802 */ /* 0x000fe60000000f00 */
[----:B-12--5:R-:W-:Y:S05]  /*123a0*/  CALL.REL.NOINC `($_ZN7cutlass13device_kernelIN5flash19enable_sm80_to_sm89INS1_16FlashAttnBwdSm80INS1_25CollectiveMainloopBwdSm80ILi2ELi2EN4cute5tupleIJNS5_1CILi128EEES8_NS7_ILi64EEEEEENS_6half_tEfNS_4arch4Sm80ELb1ELb0ELb1ELb1ELb1ELb0ELb0ELb0ELi2ELi4ELi4ELi4ELb0EEENS1_21CollectiveEpilogueBwdISA_SB_SD_Li256ELb1ELb0ELi2EEENS1_25SingleTileBwdLPTSchedulerILb1ELi128ELb1EEEEEEEEEvNT_6ParamsE$_ZN4cute3eso3ESOILb1ELb0EJNS_6LayoutINS_5tupleIJNS3_IJNS_1CILi2EEES5_EEEEEENS3_IJNS3_IJNS4_ILi1EEES5_EEEEEEEENS_10ViewEngineIPKfEEEEC2ERKSB_RKSF_) ;  /* 0xffff6f6000007944 */ /* 0x026fea0003c3ffff */
        /* <DEDUP_REMOVED lines=23> */
[----:B-1----:R-:W-:Y:S05]  /*12520*/  CALL.REL.NOINC `($_ZN7cutlass13device_kernelIN5flash19enable_sm80_to_sm89INS1_16FlashAttnBwdSm80INS1_25CollectiveMainloopBwdSm80ILi2ELi2EN4cute5tupleIJNS5_1CILi128EEES8_NS7_ILi64EEEEEENS_6half_tEfNS_4arch4Sm80ELb1ELb0ELb1ELb1ELb1ELb0ELb0ELb0ELi2ELi4ELi4ELi4ELb0EEENS1_21CollectiveEpilogueBwdISA_SB_SD_Li256ELb1ELb0ELi2EEENS1_25SingleTileBwdLPTSchedulerILb1ELi128ELb1EEEEEEEEEvNT_6ParamsE$_ZN4cute3eso3ESOILb1ELb0EJNS_10UnderscoreEiiEEC2ERKS2_RKiS7_) ;  /* 0xffff608000007944 */ /* 0x002fea0003c3ffff */
        /* <DEDUP_REMOVED lines=99> */
[----:B-1----:R-:W-:Y:S05]  /*12b60*/  CALL.REL.NOINC `($_ZN7cutlass13device_kernelIN5flash19enable_sm80_to_sm89INS1_16FlashAttnBwdSm80INS1_25CollectiveMainloopBwdSm80ILi2ELi2EN4cute5tupleIJNS5_1CILi128EEES8_NS7_ILi64EEEEEENS_6half_tEfNS_4arch4Sm80ELb1ELb0ELb1ELb1ELb1ELb0ELb0ELb0ELi2ELi4ELi4ELi4ELb0EEENS1_21CollectiveEpilogueBwdISA_SB_SD_Li256ELb1ELb0ELi2EEENS1_25SingleTileBwdLPTSchedulerILb1ELi128ELb1EEEEEEEEEvNT_6ParamsE$_ZN4cute3eso3ESOILb1ELb0EJNS_10UnderscoreES2_iEEC2ERKS2_S5_RKi) ;  /* 0xffff59b000007944 */ /* 0x002fea0003c3ffff */
        /* <DEDUP_REMOVED lines=500> */
[----:B------:R-:W-:Y:S02]  /*14ab0*/  MOV R3, 0x1 ;  /* 0x0000000100037802 */ /* 0x000fe40000000f00 */
        /* <DEDUP_REMOVED lines=18> */
.L_x_5072:
        /* <DEDUP_REMOVED lines=194> */
[----:B------:R-:W-:Y:S05]  /*15800*/  CALL.REL.NOINC `($_ZN7cutlass13device_kernelIN5flash19enable_sm80_to_sm89INS1_16FlashAttnBwdSm80INS1_25CollectiveMainloopBwdSm80ILi2ELi2EN4cute5tupleIJNS5_1CILi128EEES8_NS7_ILi64EEEEEENS_6half_tEfNS_4arch4Sm80ELb1ELb0ELb1ELb1ELb1ELb0ELb0ELb0ELi2ELi4ELi4ELi4ELb0EEENS1_21CollectiveEpilogueBwdISA_SB_SD_Li256ELb1ELb0ELi2EEENS1_25SingleTileBwdLPTSchedulerILb1ELi128ELb1EEEEEEEEEvNT_6ParamsE$_ZN4cute3eso3ESOILb1ELb0EJNS_10UnderscoreES2_iEEC2ERKS2_S5_RKi) ;  /* 0xffff2d1000007944 */ /* 0x000fea0003c3ffff */
        /* <DEDUP_REMOVED lines=493> */
[----:B-1----:R-:W2:Y:S02]  /*176e0*/  LDL R3, [R1+0x758] ;  /* 0x0007580001037983 */ /* 0x002ea40000100800 */
[----:B--2---:R-:W-:Y:S01]  /*176f0*/  IMAD.WIDE R2, R3, 0x2, R6 ;  /* 0x0000000203027825 */ /* 0x004fe200078e0206 */
[----:B------:R-:W-:-:S04]  /*17700*/  MOV R6, 0x17730 ;  /* 0x0001773000067802 */ /* 0x000fc80000000f00 */
        /* <DEDUP_REMOVED lines=16> */
[----:B-1----:R-:W2:Y:S02]  /*17810*/  LDL R3, [R1+0x758] ;  /* 0x0007580001037983 */ /* 0x002ea40000100800 */
[----:B--2---:R-:W-:Y:S01]  /*17820*/  IMAD.WIDE R2, R3, 0x2, R4 ;  /* 0x0000000203027825 */ /* 0x004fe200078e0204 */
[----:B------:R-:W-:-:S04]  /*17830*/  MOV R4, 0x17860 ;  /* 0x0001786000047802 */ /* 0x000fc80000000f00 */
[----:B------:R-:W-:Y:S02]  /*17840*/  MOV R6, R2 ;  /* 0x0000000200067202 */ /* 0x000fe40000000f00 */
[----:B------:R-:W-:Y:S05]  /*17850*/  CALL.REL.NOINC `($_ZN7cutlass13device_kernelIN5flash19enable_sm80_to_sm89INS1_16FlashAttnBwdSm80INS1_25CollectiveMainloopBwdSm80ILi2ELi2EN4cute5tupleIJNS5_1CILi128EEES8_NS7_ILi64EEEEEENS_6half_tEfNS_4arch4Sm80ELb1ELb0ELb1ELb1ELb1ELb0ELb0ELb0ELi2ELi4ELi4ELi4ELb0EEENS1_21CollectiveEpilogueBwdISA_SB_SD_Li256ELb1ELb0ELi2EEENS1_25SingleTileBwdLPTSchedulerILb1ELi128ELb1EEEEEEEEEvNT_6ParamsE$_ZN4cute3eso3ESOILb1ELb0EJNS_6LayoutINS_5tupleIJNS3_IJNS_1CILi2EEES5_EEENS4_ILi8EEEEEENS3_IJNS3_IJNS4_ILi1EEES5_EEENS4_ILi4EEEEEEEENS_10ViewEngineIPN7cutlass6half_tEEEEEC2ERKSD_RKSI_) ;  /* 0xffff1cb000007944 */ /* 0x000fea0003c3ffff */
[----:B------:R2:W5:Y:S04]  /*17860*/  LDL.64 R26, [R1+0x758] ;  /* 0x00075800011a7983 */ /* 0x0005680000100a00 */
[----:B------:R2:W-:Y:S02]  /*17870*/  STL [R1+0x770], RZ ;  /* 0x000770ff01007387 */ /* 0x0005e40000100800 */
.L_x_5073:
[----:B-1----:R-:W-:Y:S02]  /*17880*/  LOP3.LUT R24, R32, 0x1, RZ, 0xc0, !PT ;  /* 0x0000000120187812 */ /* 0x002fe400078ec0ff */
[----:B------:R-:W-:Y:S03]  /*17890*/  MOV R36, 0x178c0 ;  /* 0x000178c000247802 */ /* 0x000fe60000000f00 */
        /* <DEDUP_REMOVED lines=228> */
.L_x_5074:
[----:B------:R-:W-:Y:S02]  /*186e0*/  LOP3.LUT R21, R20, 0x1, RZ, 0xc0, !PT ;  /* 0x0000000114157812 */ /* 0x000fe400078ec0ff */
[----:B------:R-:W-:Y:S03]  /*186f0*/  MOV R36, 0x18720 ;  /* 0x0001872000247802 */ /* 0x000fe60000000f00 */
[----:B-1----:R-:W-:Y:S02]  /*18700*/  IMAD.MOV.U32 R38, RZ, RZ, R21 ;  /* 0x000000ffff267224 */ /* 0x002fe400078e0015 */
        /* <DEDUP_REMOVED lines=188> */
[----:B-----5:R-:W-:Y:S05]  /*192d0*/  CALL.REL.NOINC `($_ZN7cutlass13device_kernelIN5flash19enable_sm80_to_sm89INS1_16FlashAttnBwdSm80INS1_25CollectiveMainloopBwdSm80ILi2ELi2EN4cute5tupleIJNS5_1CILi128EEES8_NS7_ILi64EEEEEENS_6half_tEfNS_4arch4Sm80ELb1ELb0ELb1ELb1ELb1ELb0ELb0ELb0ELi2ELi4ELi4ELi4ELb0EEENS1_21CollectiveEpilogueBwdISA_SB_SD_Li256ELb1ELb0ELi2EEENS1_25SingleTileBwdLPTSchedulerILb1ELi128ELb1EEEEEEEEEvNT_6ParamsE$_ZN4cute8smem_ptrIPfECI1NS_12iter_adaptorIS1_S2_EEES1_) ;  /* 0xffff141000007944 */ /* 0x020fea0003c3ffff */
[----:B-1----:R1:W5:Y:S01]  /*192e0*/  LDL.64 R4, [R1+0x758] ;  /* 0x0007580001047983 */ /* 0x0023620000100a00 */
[----:B------:R-:W-:-:S03]  /*192f0*/  MOV R10, 0x19310 ;  /* 0x00019310000a7802 */ /* 0x000fc60000000f00 */
[----:B-1---5:R-:W-:Y:S05]  /*19300*/  CALL.REL.NOINC `($_ZN7cutlass13device_kernelIN5flash19enable_sm80_to_sm89INS1_16FlashAttnBwdSm80INS1_25CollectiveMainloopBwdSm80ILi2ELi2EN4cute5tupleIJNS5_1CILi128EEES8_NS7_ILi64EEEEEENS_6half_tEfNS_4arch4Sm80ELb1ELb0ELb1ELb1ELb1ELb0ELb0ELb0ELi2ELi4ELi4ELi4ELb0EEENS1_21CollectiveEpilogueBwdISA_SB_SD_Li256ELb1ELb0ELi2EEENS1_25SingleTileBwdLPTSchedulerILb1ELi128ELb1EEEEEEEEEvNT_6ParamsE$_ZN4cute3eso3ESOILb1ELb0EJNS_6LayoutINS_5tupleIJNS3_IJNS_1CILi2EEES5_EEEEEENS3_IJNS3_IJNS4_ILi8EEENS4_ILi64EEEEEEEEEEENS_10ViewEngineINS_8smem_ptrIPfEEEEEEC2ERKSC_RKSH_) ;  /* 0xffff013000007944 */ /* 0x022fea0003c3ffff */
        /* <DEDUP_REMOVED lines=9> */
[----:B--2--5:R-:W-:Y:S05]  /*193a0*/  CALL.REL.NOINC `($_ZN7cutlass13device_kernelIN5flash19enable_sm80_to_sm89INS1_16FlashAttnBwdSm80INS1_25CollectiveMainloopBwdSm80ILi2ELi2EN4cute5tupleIJNS5_1CILi128EEES8_NS7_ILi64EEEEEENS_6half_tEfNS_4arch4Sm80ELb1ELb0ELb1ELb1ELb1ELb0ELb0ELb0ELi2ELi4ELi4ELi4ELb0EEENS1_21CollectiveEpilogueBwdISA_SB_SD_Li256ELb1ELb0ELi2EEENS1_25SingleTileBwdLPTSchedulerILb1ELi128ELb1EEEEEEEEEvNT_6ParamsE$_ZN4cute3eso3ESOILb1ELb0EJNS_10UnderscoreEiEEC2ERKS2_RKi) ;  /* 0xfffef1b000007944 */ /* 0x024fea0003c3ffff */
[----:B------:R-:W2:Y:S01]  /*193b0*/  LDL R5, [R1+0x758] ;  /* 0x0007580001057983 */ /* 0x000ea20000100800 */
[----:B------:R-:W-:Y:S02]  /*193c0*/  MOV R8, 0x193f0 ;  /* 0x000193f000087802 */ /* 0x000fe40000000f00 */
[----:B--2---:R-:W-:Y:S02]  /*193d0*/  SHF.L.U32 R5, R5, 0x7, RZ ;  /* 0x0000000705057819 */ /* 0x004fe400000006ff */
[----:B-1----:R-:W-:Y:S05]  /*193e0*/  CALL.REL.NOINC `($_ZN7cutlass13device_kernelIN5flash19enable_sm80_to_sm89INS1_16FlashAttnBwdSm80INS1_25CollectiveMainloopBwdSm80ILi2ELi2EN4cute5tupleIJNS5_1CILi128EEES8_NS7_ILi64EEEEEENS_6half_tEfNS_4arch4Sm80ELb1ELb0ELb1ELb1ELb1ELb0ELb0ELb0ELi2ELi4ELi4ELi4ELb0EEENS1_21CollectiveEpilogueBwdISA_SB_SD_Li256ELb1ELb0ELi2EEENS1_25SingleTileBwdLPTSchedulerILb1ELi128ELb1EEEEEEEEEvNT_6ParamsE$_ZN4cute3eso3ESOILb1ELb0EJNS_6LayoutINS_5tupleIJNS3_IJNS_1CILi2EEES5_EEEEEENS3_IJNS3_IJNS4_ILi8EEENS4_ILi64EEEEEEEEEEEiEEC2ERKSC_RKi) ;  /* 0xffff009000007944 */ /* 0x002fea0003c3ffff */
[----:B------:R-:W-:Y:S01]  /*193f0*/  ULDC.64 UR4, c[0x0][0x118] ;  /* 0x0000460000047ab9 */ /* 0x000fe20000000a00 */
[----:B-1----:R-:W2:Y:S04]  /*19400*/  LDL R4, [R1+0x758] ;  /* 0x0007580001047983 */ /* 0x002ea80000100800 */
[----:B------:R-:W2:Y:S01]  /*19410*/  LD.E.64 R12, [R12.64] ;  /* 0x000000040c0c7980 */ /* 0x000ea2000c101b00 */
[----:B------:R-:W-:Y:S01]  /*19420*/  MOV R10, 0x19450 ;  /* 0x00019450000a7802 */ /* 0x000fe20000000f00 */
[----:B--2---:R-:W-:-:S04]  /*19430*/  IMAD.WIDE R4, R4, 0x4, R12 ;  /* 0x0000000404047825 */ /* 0x004fc800078e020c */
[----:B------:R-:W-:Y:S05]  /*19440*/  CALL.REL.NOINC `($_ZN7cutlass13device_kernelIN5flash19enable_sm80_to_sm89INS1_16FlashAttnBwdSm80INS1_25CollectiveMainloopBwdSm80ILi2ELi2EN4cute5tupleIJNS5_1CILi128EEES8_NS7_ILi64EEEEEENS_6half_tEfNS_4arch4Sm80ELb1ELb0ELb1ELb1ELb1ELb0ELb0ELb0ELi2ELi4ELi4ELi4ELb0EEENS1_21CollectiveEpilogueBwdISA_SB_SD_Li256ELb1ELb0ELi2EEENS1_25SingleTileBwdLPTSchedulerILb1ELi128ELb1EEEEEEEEEvNT_6ParamsE$_ZN4cute8smem_ptrIPfECI1NS_12iter_adaptorIS1_S2_EEES1_) ;  /* 0xffff12a000007944 */ /* 0x000fea0003c3ffff */
[----:B-1----:R1:W5:Y:S01]  /*19450*/  LDL.64 R4, [R1+0x758] ;  /* 0x0007580001047983 */ /* 0x0023620000100a00 */
[----:B------:R-:W-:-:S03]  /*19460*/  MOV R10, 0x19480 ;  /* 0x00019480000a7802 */ /* 0x000fc60000000f00 */
[----:B-1---5:R-:W-:Y:S05]  /*19470*/  CALL.REL.NOINC `($_ZN7cutlass13device_kernelIN5flash19enable_sm80_to_sm89INS1_16FlashAttnBwdSm80INS1_25CollectiveMainloopBwdSm80ILi2ELi2EN4cute5tupleIJNS5_1CILi128EEES8_NS7_ILi64EEEEEENS_6half_tEfNS_4arch4Sm80ELb1ELb0ELb1ELb1ELb1ELb0ELb0ELb0ELi2ELi4ELi4ELi4ELb0EEENS1_21CollectiveEpilogueBwdISA_SB_SD_Li256ELb1ELb0ELi2EEENS1_25SingleTileBwdLPTSchedulerILb1ELi128ELb1EEEEEEEEEvNT_6ParamsE$_ZN4cute3eso3ESOILb1ELb0EJNS_6LayoutINS_5tupleIJNS3_IJNS_1CILi2EEES5_EEEEEENS3_IJNS3_IJNS4_ILi8EEENS4_ILi64EEEEEEEEEEENS_10ViewEngineINS_8smem_ptrIPfEEEEEEC2ERKSC_RKSH_) ;  /* 0xfffeffc000007944 */ /* 0x022fea0003c3ffff */
[----:B-1----:R1:W5:Y:S01]  /*19480*/  LDL.64 R4, [R1+0x758] ;  /* 0x0007580001047983 */ /* 0x0023620000100a00 */
[----:B------:R-:W-:-:S02]  /*19490*/  MOV R9, R6 ;  /* 0x0000000600097202 */ /* 0x000fc40000000f00 */
[----:B------:R-:W-:Y:S02]  /*194a0*/  MOV R8, 0x194c0 ;  /* 0x000194c000087802 */ /* 0x000fe40000000f00 */
[----:B-1---5:R-:W-:Y:S05]  /*194b0*/  CALL.REL.NOINC `($_ZN7cutlass13device_kernelIN5flash19enable_sm80_to_sm89INS1_16FlashAttnBwdSm80INS1_25CollectiveMainloopBwdSm80ILi2ELi2EN4cute5tupleIJNS5_1CILi128EEES8_NS7_ILi64EEEEEENS_6half_tEfNS_4arch4Sm80ELb1ELb0ELb1ELb1ELb1ELb0ELb0ELb0ELi2ELi4ELi4ELi4ELb0EEENS1_21CollectiveEpilogueBwdISA_SB_SD_Li256ELb1ELb0ELi2EEENS1_25SingleTileBwdLPTSchedulerILb1ELi128ELb1EEEEEEEEEvNT_6ParamsE$_ZN4cute3eso3ESOILb1ELb0EJNS_6LayoutINS_5tupleIJNS_1CILi1EEENS4_ILi4EEEEEENS3_IJNS4_ILi0EEES5_EEEEENS_10ViewEngineIPfEEEEC2ERKSA_RKSD_) ;  /* 0xffff0b0000007944 */ /* 0x022fea0003c3ffff */
[----:B-1----:R1:W5:Y:S01]  /*194c0*/  LDL.64 R6, [R1+0x758] ;  /* 0x0007580001067983 */ /* 0x0023620000100a00 */
[----:B------:R-:W-:Y:S02]  /*194d0*/  MOV R9, R5 ;  /* 0x0000000500097202 */ /* 0x000fe40000000f00 */
[----:B------:R-:W-:Y:S02]  /*194e0*/  MOV R8, 0x19500 ;  /* 0x0001950000087802 */ /* 0x000fe40000000f00 */
[----:B-1---5:R-:W-:Y:S05]  /*194f0*/  CALL.REL.NOINC `($_ZN7cutlass13device_kernelIN5flash19enable_sm80_to_sm89INS1_16FlashAttnBwdSm80INS1_25CollectiveMainloopBwdSm80ILi2ELi2EN4cute5tupleIJNS5_1CILi128EEES8_NS7_ILi64EEEEEENS_6half_tEfNS_4arch4Sm80ELb1ELb0ELb1ELb1ELb1ELb0ELb0ELb0ELi2ELi4ELi4ELi4ELb0EEENS1_21CollectiveEpilogueBwdISA_SB_SD_Li256ELb1ELb0ELi2EEENS1_25SingleTileBwdLPTSchedulerILb1ELi128ELb1EEEEEEEEEvNT_6ParamsE$_ZN4cute3eso3ESOILb1ELb0EJNS_6LayoutINS_5tupleIJNS_1CILi1EEENS3_IJNS4_ILi2EEES6_EEEEEENS3_IJNS4_ILi0EEENS3_IJNS4_ILi8EEENS4_ILi64EEEEEEEEEEENS_10ViewEngineINS_8smem_ptrIPfEEEEEEC2ERKSE_RKSJ_) ;  /* 0xffff0a6000007944 */ /* 0x022fea0003c3ffff */
[----:B-1----:R1:W5:Y:S01]  /*19500*/  LDL.64 R4, [R1+0x758] ;  /* 0x0007580001047983 */ /* 0x0023620000100a00 */
[----:B------:R-:W-:-:S03]  /*19510*/  MOV R10, 0x19530 ;  /* 0x00019530000a7802 */ /* 0x000fc60000000f00 */
[----:B-1---5:R-:W-:Y:S05]  /*19520*/  CALL.REL.NOINC `($_ZN7cutlass13device_kernelIN5flash19enable_sm80_to_sm89INS1_16FlashAttnBwdSm80INS1_25CollectiveMainloopBwdSm80ILi2ELi2EN4cute5tupleIJNS5_1CILi128EEES8_NS7_ILi64EEEEEENS_6half_tEfNS_4arch4Sm80ELb1ELb0ELb1ELb1ELb1ELb0ELb0ELb0ELi2ELi4ELi4ELi4ELb0EEENS1_21CollectiveEpilogueBwdISA_SB_SD_Li256ELb1ELb0ELi2EEENS1_25SingleTileBwdLPTSchedulerILb1ELi128ELb1EEEEEEEEEvNT_6ParamsE$_ZN4cute8smem_ptrIPfECI1NS_12iter_adaptorIS1_S2_EEES1_) ;  /* 0xffff11c000007944 */ /* 0x022fea0003c3ffff */
[----:B-1----:R1:W5:Y:S01]  /*19530*/  LDL.64 R4, [R1+0x758] ;  /* 0x0007580001047983 */ /* 0x0023620000100a00 */
[----:B------:R-:W-:-:S03]  /*19540*/  MOV R10, 0x19560 ;  /* 0x00019560000a7802 */ /* 0x000fc60000000f00 */
[----:B-1---5:R-:W-:Y:S05]  /*19550*/  CALL.REL.NOINC `($_ZN7cutlass13device_kernelIN5flash19enable_sm80_to_sm89INS1_16FlashAttnBwdSm80INS1_25CollectiveMainloopBwdSm80ILi2ELi2EN4cute5tupleIJNS5_1CILi128EEES8_NS7_ILi64EEEEEENS_6half_tEfNS_4arch4Sm80ELb1ELb0ELb1ELb1ELb1ELb0ELb0ELb0ELi2ELi4ELi4ELi4ELb0EEENS1_21CollectiveEpilogueBwdISA_SB_SD_Li256ELb1ELb0ELi2EEENS1_25SingleTileBwdLPTSchedulerILb1ELi128ELb1EEEEEEEEEvNT_6ParamsE$_ZN4cute3eso3ESOILb1ELb0EJNS_6LayoutINS_5tupleIJNS3_IJNS_1CILi2EEES5_EEEEEENS3_IJNS3_IJNS4_ILi8EEENS4_ILi64EEEEEEEEEEENS_10ViewEngineINS_8smem_ptrIPfEEEEEEC2ERKSC_RKSH_) ;  /* 0xfffefee000007944 */ /* 0x022fea0003c3ffff */
[----:B------:R2:W5:Y:S01]  /*19560*/  LDL.64 R14, [R1+0x758] ;  /* 0x00075800010e7983 */ /* 0x0005620000100a00 */
[----:B-1----:R-:W-:Y:S02]  /*19570*/  MOV R4, R6 ;  /* 0x0000000600047202 */ /* 0x002fe40000000f00 */
[----:B------:R-:W-:Y:S02]  /*19580*/  MOV R8, 0x195a0 ;  /* 0x000195a000087802 */ /* 0x000fe40000000f00 */
[----:B--2--5:R-:W-:Y:S05]  /*19590*/  CALL.REL.NOINC `($_ZN7cutlass13device_kernelIN5flash19enable_sm80_to_sm89INS1_16FlashAttnBwdSm80INS1_25CollectiveMainloopBwdSm80ILi2ELi2EN4cute5tupleIJNS5_1CILi128EEES8_NS7_ILi64EEEEEENS_6half_tEfNS_4arch4Sm80ELb1ELb0ELb1ELb1ELb1ELb0ELb0ELb0ELi2ELi4ELi4ELi4ELb0EEENS1_21CollectiveEpilogueBwdISA_SB_SD_Li256ELb1ELb0ELi2EEENS1_25SingleTileBwdLPTSchedulerILb1ELi128ELb1EEEEEEEEEvNT_6ParamsE$_ZN4cute3eso3ESOILb1ELb0EJNS_6LayoutINS_5tupleIJNS_1CILi4EEEEEENS3_IJNS4_ILi1EEEEEEEENS_10ViewEngineIPfEEEEC2ERKS9_RKSC_) ;  /* 0xffff0a8000007944 */ /* 0x024fea0003c3ffff */
        /* <DEDUP_REMOVED lines=271> */
[----:B------:R-:W-:Y:S05]  /*1a690*/  CALL.REL.NOINC `($_ZN7cutlass13device_kernelIN5flash19enable_sm80_to_sm89INS1_16FlashAttnBwdSm80INS1_25CollectiveMainloopBwdSm80ILi2ELi2EN4cute5tupleIJNS5_1CILi128EEES8_NS7_ILi64EEEEEENS_6half_tEfNS_4arch4Sm80ELb1ELb0ELb1ELb1ELb1ELb0ELb0ELb0ELi2ELi4ELi4ELi4ELb0EEENS1_21CollectiveEpilogueBwdISA_SB_SD_Li256ELb1ELb0ELi2EEENS1_25SingleTileBwdLPTSchedulerILb1ELi128ELb1EEEEEEEEEvNT_6ParamsE$_ZN4cute3eso3ESOILb1ELb0EJNS_6LayoutINS_5tupleIJNS3_IJNS_1CILi2EEES5_EEENS3_IJS5_NS4_ILi8EEEEEEEEENS3_IJNS3_IJS5_NS4_ILi4EEEEEENS3_IJNS4_ILi1EEES7_EEEEEEEENS_10ViewEngineIPfEEEEC2ERKSF_RKSI_) ;  /* 0xfffeee2000007944 */ /* 0x000fea0003c3ffff */
        /* <DEDUP_REMOVED lines=150> */
[----:B-1---5:R-:W-:Y:S05]  /*1b000*/  CALL.REL.NOINC `($_ZN7cutlass13device_kernelIN5flash19enable_sm80_to_sm89INS1_16FlashAttnBwdSm80INS1_25CollectiveMainloopBwdSm80ILi2ELi2EN4cute5tupleIJNS5_1CILi128EEES8_NS7_ILi64EEEEEENS_6half_tEfNS_4arch4Sm80ELb1ELb0ELb1ELb1ELb1ELb0ELb0ELb0ELi2ELi4ELi4ELi4ELb0EEENS1_21CollectiveEpilogueBwdISA_SB_SD_Li256ELb1ELb0ELi2EEENS1_25SingleTileBwdLPTSchedulerILb1ELi128ELb1EEEEEEEEEvNT_6ParamsE$_ZZN5flash25CollectiveMainloopBwdSm80ILi2ELi2EN4cute5tupleIJNS1_1CILi128EEES4_NS3_ILi64EEEEEEN7cutlass6half_tEfNS7_4arch4Sm80ELb1ELb0ELb1ELb1ELb1ELb0ELb0ELb0ELi2ELi4ELi4ELi4ELb0EE3mmaINS_16FlashAttnBwdSm80ISB_NS_21CollectiveEpilogueBwdIS6_S8_SA_Li256ELb1ELb0ELi2EEENS_25SingleTileBwdLPTSchedulerILb1ELi128ELb1EEEE13SharedStorageENS1_6TensorINS1_11ArrayEngineIfLm32EEENS1_6LayoutINS2_IJNS2_IJNS3_ILi2EEESO_EEESO_NS3_ILi4EEEEEENS2_IJNS2_IJNS3_ILi1EEESO_EEESQ_NS3_ILi8EEEEEEEEEEEEbRKNSB_6ParamsERT0_S12_iNS2_IJiiiEEERT_ENKUlRT_iE_clINSK_INSL_IfLm64EEENSN_INS2_IJSP_SO_SU_EEESV_EEEEEEDaS17_i) ;  /* 0xffff079000007944 */ /* 0x022fea0003c3ffff */
[----:B------:R-:W-:Y:S05]  /*1b010*/  BSYNC B0 ;  /* 0x0000000000007941 */ /* 0x000fea0003800000 */
.L_x_5075:
[----:B------:R-:W-:Y:S02]  /*1b020*/  MOV R7, RZ ;  /* 0x000000ff00077202 */ /* 0x000fe40000000f00 */
.L_x_5077:
[----:B-1----:R-:W-:-:S05]  /*1b030*/  MOV R4, 0x1b050 ;  /* 0x0001b05000047802 */ /* 0x002fca0000000f00 */
[----:B-12---:R-:W-:Y:S05]  /*1b040*/  CALL.REL.NOINC `($_ZN7cutlass13device_kernelIN5flash19enable_sm80_to_sm89INS1_16FlashAttnBwdSm80INS1_25CollectiveMainloopBwdSm80ILi2ELi2EN4cute5tupleIJNS5_1CILi128EEES8_NS7_ILi64EEEEEENS_6half_tEfNS_4arch4Sm80ELb1ELb0ELb1ELb1ELb1ELb0ELb0ELb0ELi2ELi4ELi4ELi4ELb0EEENS1_21CollectiveEpilogueBwdISA_SB_SD_Li256ELb1ELb0ELi2EEENS1_25SingleTileBwdLPTSchedulerILb1ELi128ELb1EEEEEEEEEvNT_6ParamsE$_ZZZN5flash25CollectiveMainloopBwdSm80ILi2ELi2EN4cute5tupleIJNS1_1CILi128EEES4_NS3_ILi64EEEEEEN7cutlass6half_tEfNS7_4arch4Sm80ELb1ELb0ELb1ELb1ELb1ELb0ELb0ELb0ELi2ELi4ELi4ELi4ELb0EE3mmaINS_16FlashAttnBwdSm80ISB_NS_21CollectiveEpilogueBwdIS6_S8_SA_Li256ELb1ELb0ELi2EEENS_25SingleTileBwdLPTSchedulerILb1ELi128ELb1EEEE13SharedStorageENS1_6TensorINS1_11ArrayEngineIfLm32EEENS1_6LayoutINS2_IJNS2_IJNS3_ILi2EEESO_EEESO_NS3_ILi4EEEEEENS2_IJNS2_IJNS3_ILi1EEESO_EEESQ_NS3_ILi8EEEEEEEEEEEEbRKNSB_6ParamsERT0_S12_iNS2_IJiiiEEERT_ENKUliT_E_clIZSC_ISJ_SX_EbS10_S12_S12_iS13_S15_EUlRS16_iE_EEDaiS16_ENKUlvE0_clEv) ;  /* 0x000335d000007944 */ /* 0x006fea0003c00000 */
[----:B------:R1:W-:Y:S01]  /*1b050*/  STL [R1+0x770], RZ ;  /* 0x000770ff01007387 */ /* 0x0003e20000100800 */
[----:B------:R-:W-:-:S03]  /*1b060*/  MOV R8, RZ ;  /* 0x000000ff00087202 */ /* 0x000fc60000000f00 */
.L_x_5076:
[----:B-1----:R-:W-:Y:S01]  /*1b070*/  IMAD.MOV.U32 R11, RZ, RZ, R60 ;  /* 0x000000ffff0b7224 */ /* 0x002fe200078e003c */
[----:B------:R-:W-:-:S02]  /*1b080*/  MOV R3, R59 ;  /* 0x0000003b00037202 */ /* 0x000fc40000000f00 */
[----:B------:R-:W-:Y:S02]  /*1b090*/  MOV R12, 0x1b0b0 ;  /* 0x0001b0b0000c7802 */ /* 0x000fe40000000f00 */
[----:B-1---5:R-:W-:Y:S05]  /*1b0a0*/  CALL.REL.NOINC `($_ZN7cutlass13device_kernelIN5flash19enable_sm80_to_sm89INS1_16FlashAttnBwdSm80INS1_25CollectiveMainloopBwdSm80ILi2ELi2EN4cute5tupleIJNS5_1CILi128EEES8_NS7_ILi64EEEEEENS_6half_tEfNS_4arch4Sm80ELb1ELb0ELb1ELb1ELb1ELb0ELb0ELb0ELi2ELi4ELi4ELi4ELb0EEENS1_21CollectiveEpilogueBwdISA_SB_SD_Li256ELb1ELb0ELi2EEENS1_25SingleTileBwdLPTSchedulerILb1ELi128ELb1EEEEEEEEEvNT_6ParamsE$_ZN4cute3eso3ESOILb0ELb0EJiiEEC2ERKiS4_) ;  /* 0xfffecf0000007944 */ /* 0x022fea0003c3ffff */
        /* <DEDUP_REMOVED lines=20> */
[----:B------:R-:W-:Y:S05]  /*1b1f0*/  CALL.REL.NOINC `($_ZN7cutlass13device_kernelIN5flash19enable_sm80_to_sm89INS1_16FlashAttnBwdSm80INS1_25CollectiveMainloopBwdSm80ILi2ELi2EN4cute5tupleIJNS5_1CILi128EEES8_NS7_ILi64EEEEEENS_6half_tEfNS_4arch4Sm80ELb1ELb0ELb1ELb1ELb1ELb0ELb0ELb0ELi2ELi4ELi4ELi4ELb0EEENS1_21CollectiveEpilogueBwdISA_SB_SD_Li256ELb1ELb0ELi2EEENS1_25SingleTileBwdLPTSchedulerILb1ELi128ELb1EEEEEEEEEvNT_6ParamsE$exp2f) ;  /* 0x000334c000007944 */ /* 0x000fea0003c00000 */
[----:B------:R-:W-:Y:S01]  /*1b200*/  IMAD.MOV.U32 R11, RZ, RZ, R60 ;  /* 0x000000ffff0b7224 */ /* 0x000fe200078e003c */
[----:B------:R-:W-:Y:S02]  /*1b210*/  MOV R3, R59 ;  /* 0x0000003b00037202 */ /* 0x000fe40000000f00 */
[----:B------:R-:W-:Y:S02]  /*1b220*/  MOV R12, 0x1b240 ;  /* 0x0001b240000c7802 */ /* 0x000fe40000000f00 */
[----:B-1----:R-:W-:Y:S05]  /*1b230*/  CALL.REL.NOINC `($_ZN7cutlass13device_kernelIN5flash19enable_sm80_to_sm89INS1_16FlashAttnBwdSm80INS1_25CollectiveMainloopBwdSm80ILi2ELi2EN4cute5tupleIJNS5_1CILi128EEES8_NS7_ILi64EEEEEENS_6half_tEfNS_4arch4Sm80ELb1ELb0ELb1ELb1ELb1ELb0ELb0ELb0ELi2ELi4ELi4ELi4ELb0EEENS1_21CollectiveEpilogueBwdISA_SB_SD_Li256ELb1ELb0ELi2EEENS1_25SingleTileBwdLPTSchedulerILb1ELi128ELb1EEEEEEEEEvNT_6ParamsE$_ZN4cute3eso3ESOILb0ELb0EJiiEEC2ERKiS4_) ;  /* 0xfffecd7000007944 */ /* 0x002fea0003c3ffff */
        /* <DEDUP_REMOVED lines=65> */
[----:B-1---5:R-:W-:Y:S05]  /*1b650*/  CALL.REL.NOINC `($_ZN7cutlass13device_kernelIN5flash19enable_sm80_to_sm89INS1_16FlashAttnBwdSm80INS1_25CollectiveMainloopBwdSm80ILi2ELi2EN4cute5tupleIJNS5_1CILi128EEES8_NS7_ILi64EEEEEENS_6half_tEfNS_4arch4Sm80ELb1ELb0ELb1ELb1ELb1ELb0ELb0ELb0ELi2ELi4ELi4ELi4ELb0EEENS1_21CollectiveEpilogueBwdISA_SB_SD_Li256ELb1ELb0ELi2EEENS1_25SingleTileBwdLPTSchedulerILb1ELi128ELb1EEEEEEEEEvNT_6ParamsE$_ZN4cute8smem_ptrIPN7cutlass6half_tEECI1NS_12iter_adaptorIS3_S4_EEES3_) ;  /* 0xfffef01000007944 */ /* 0x022fea0003c3ffff */
[----:B-1----:R1:W5:Y:S01]  /*1b660*/  LDL.64 R2, [R1+0x758] ;  /* 0x0007580001027983 */ /* 0x0023620000100a00 */
        /* <DEDUP_REMOVED lines=26> */
[----:B--2---:R1:W-:Y:S04]  /*1b810*/  STL.64 [R1+0x750], R28 ;  /* 0x0007501c01007387 */ /* 0x0043e80000100a00 */
[----:B-1----:R-:W-:Y:S05]  /*1b820*/  CALL.REL.NOINC `($_ZN7cutlass13device_kernelIN5flash19enable_sm80_to_sm89INS1_16FlashAttnBwdSm80INS1_25CollectiveMainloopBwdSm80ILi2ELi2EN4cute5tupleIJNS5_1CILi128EEES8_NS7_ILi64EEEEEENS_6half_tEfNS_4arch4Sm80ELb1ELb0ELb1ELb1ELb1ELb0ELb0ELb0ELi2ELi4ELi4ELi4ELb0EEENS1_21CollectiveEpilogueBwdISA_SB_SD_Li256ELb1ELb0ELi2EEENS1_25SingleTileBwdLPTSchedulerILb1ELi128ELb1EEEEEEEEEvNT_6ParamsE$_ZZN4cute4diceINS_5tupleIJNS1_IJiNS1_IJiNS_1CILi0EEEEEEEEENS1_IJNS_10UnderscoreENS1_IJS6_S6_EEEEEEEEES9_EEDaRKT_RKT0_ENKUlRKT_RKT0_E_clIS5_S5_EEDaSI_SL_) ;  /* 0xfffef60000007944 */ /* 0x002fea0003c3ffff */
[----:B------:R-:W-:Y:S02]  /*1b830*/  MOV R4, 0x1b850 ;  /* 0x0001b85000047802 */ /* 0x000fe40000000f00 */
[----:B-1---5:R-:W-:Y:S05]  /*1b840*/  CALL.REL.NOINC `($_ZN7cutlass13device_kernelIN5flash19enable_sm80_to_sm89INS1_16FlashAttnBwdSm80INS1_25CollectiveMainloopBwdSm80ILi2ELi2EN4cute5tupleIJNS5_1CILi128EEES8_NS7_ILi64EEEEEENS_6half_tEfNS_4arch4Sm80ELb1ELb0ELb1ELb1ELb1ELb0ELb0ELb0ELi2ELi4ELi4ELi4ELb0EEENS1_21CollectiveEpilogueBwdISA_SB_SD_Li256ELb1ELb0ELi2EEENS1_25SingleTileBwdLPTSchedulerILb1ELi128ELb1EEEEEEEEEvNT_6ParamsE$_ZZN4cute12filter_tupleINS_5tupleIJNS1_IJiNS1_IJiNS_1CILi0EEEEEEEEENS1_IJNS_10UnderscoreENS1_IJS6_S6_EEEEEEEEES9_ZNS_4diceIS9_S9_EEDaRKT_RKT0_EUlRKT_RKT0_E_EEDaSD_SG_OT1_ENKUlDpSJ_E_clIJNS1_IJiiS3_EEENS1_IJEEEEEEDaSQ_) ;  /* 0xfffef03000007944 */ /* 0x022fea0003c3ffff */
[----:B------:R-:W-:Y:S02]  /*1b850*/  MOV R4, 0x1b870 ;  /* 0x0001b87000047802 */ /* 0x000fe40000000f00 */
[----:B------:R-:W-:Y:S05]  /*1b860*/  CALL.REL.NOINC `($_ZN7cutlass13device_kernelIN5flash19enable_sm80_to_sm89INS1_16FlashAttnBwdSm80INS1_25CollectiveMainloopBwdSm80ILi2ELi2EN4cute5tupleIJNS5_1CILi128EEES8_NS7_ILi64EEEEEENS_6half_tEfNS_4arch4Sm80ELb1ELb0ELb1ELb1ELb1ELb0ELb0ELb0ELi2ELi4ELi4ELi4ELb0EEENS1_21CollectiveEpilogueBwdISA_SB_SD_Li256ELb1ELb0ELi2EEENS1_25SingleTileBwdLPTSchedulerILb1ELi128ELb1EEEEEEEEEvNT_6ParamsE$_ZZN4cute7idx2crdINS_5tupleIJiiNS_1CILi0EEEEEENS1_IJNS1_IJNS2_ILi4EEENS2_ILi8EEEEEES5_NS2_ILi1EEEEEEEEDaRKT_RKT0_ENKUlRKT_RKT0_E_clIiS7_EEDaSI_SL_) ;  /* 0xfffefd7000007944 */ /* 0x000fea0003c3ffff */
[----:B------:R-:W-:Y:S02]  /*1b870*/  MOV R4, 0x1b890 ;  /* 0x0001b89000047802 */ /* 0x000fe40000000f00 */
[----:B------:R-:W-:Y:S05]  /*1b880*/  CALL.REL.NOINC `($_ZN7cutlass13device_kernelIN5flash19enable_sm80_to_sm89INS1_16FlashAttnBwdSm80INS1_25CollectiveMainloopBwdSm80ILi2ELi2EN4cute5tupleIJNS5_1CILi128EEES8_NS7_ILi64EEEEEENS_6half_tEfNS_4arch4Sm80ELb1ELb0ELb1ELb1ELb1ELb0ELb0ELb0ELi2ELi4ELi4ELi4ELb0EEENS1_21CollectiveEpilogueBwdISA_SB_SD_Li256ELb1ELb0ELi2EEENS1_25SingleTileBwdLPTSchedulerILb1ELi128ELb1EEEEEEEEEvNT_6ParamsE$_ZZN4cute7idx2crdINS_5tupleIJiiNS_1CILi0EEEEEENS1_IJNS1_IJNS2_ILi4EEENS2_ILi8EEEEEES5_NS2_ILi1EEEEEEEEDaRKT_RKT0_ENKUlRKT_RKT0_E_clIiS5_EEDaSI_SL_) ;  /* 0xfffefd1000007944 */ /* 0x000fea0003c3ffff */
[----:B------:R-:W-:Y:S02]  /*1b890*/  MOV R4, 0x1b8b0 ;  /* 0x0001b8b000047802 */ /* 0x000fe40000000f00 */
[----:B------:R-:W-:Y:S05]  /*1b8a0*/  CALL.REL.NOINC `($_ZN7cutlass13device_kernelIN5flash19enable_sm80_to_sm89INS1_16FlashAttnBwdSm80INS1_25CollectiveMainloopBwdSm80ILi2ELi2EN4cute5tupleIJNS5_1CILi128EEES8_NS7_ILi64EEEEEENS_6half_tEfNS_4arch4Sm80ELb1ELb0ELb1ELb1ELb1ELb0ELb0ELb0ELi2ELi4ELi4ELi4ELb0EEENS1_21CollectiveEpilogueBwdISA_SB_SD_Li256ELb1ELb0ELi2EEENS1_25SingleTileBwdLPTSchedulerILb1ELi128ELb1EEEEEEEEEvNT_6ParamsE$_ZZN4cute9transformINS_5tupleIJiiNS_1CILi0EEEEEENS1_IJNS1_IJNS2_ILi4EEENS2_ILi8EEEEEES5_NS2_ILi1EEEEEEZNS_7idx2crdIS4_S9_EEDaRKT_RKT0_EUlRKT_RKT0_E_EEDaSD_SG_OT1_ENKUlDpSJ_E_clIJNS1_IJiiEEEiS3_EEEDaSQ_) ;  /* 0xfffefe9000007944 */ /* 0x000fea0003c3ffff */
[----:B------:R-:W-:Y:S02]  /*1b8b0*/  MOV R4, R6 ;  /* 0x0000000600047202 */ /* 0x000fe40000000f00 */
[----:B------:R-:W-:Y:S02]  /*1b8c0*/  MOV R6, 0x1b8e0 ;  /* 0x0001b8e000067802 */ /* 0x000fe40000000f00 */
[----:B------:R-:W-:Y:S05]  /*1b8d0*/  CALL.REL.NOINC `($_ZN7cutlass13device_kernelIN5flash19enable_sm80_to_sm89INS1_16FlashAttnBwdSm80INS1_25CollectiveMainloopBwdSm80ILi2ELi2EN4cute5tupleIJNS5_1CILi128EEES8_NS7_ILi64EEEEEENS_6half_tEfNS_4arch4Sm80ELb1ELb0ELb1ELb1ELb1ELb0ELb0ELb0ELi2ELi4ELi4ELi4ELb0EEENS1_21CollectiveEpilogueBwdISA_SB_SD_Li256ELb1ELb0ELi2EEENS1_25SingleTileBwdLPTSchedulerILb1ELi128ELb1EEEEEEEEEvNT_6ParamsE$_ZZN4cute13to_mixed_bitsINS_5tupleIJNS1_IJNS_1CILi4EEENS2_ILi8EEEEEES3_NS2_ILi1EEEEEENS1_IJNS1_IJNS2_ILi0EEENS2_ILi64EEEEEES8_S8_EEENS1_IJNS1_IJiiEEEiS8_EEEEEDaRKT_RKT0_RKT1_ENKUlRKT_RKT0_RKT1_E_clIS5_SA_SC_EEDaSP_SS_SV_) ;  /* 0xfffef35000007944 */ /* 0x000fea0003c3ffff */
[----:B------:R-:W-:Y:S02]  /*1b8e0*/  MOV R29, R4 ;  /* 0x00000004001d7202 */ /* 0x000fe40000000f00 */
[----:B------:R-:W-:Y:S02]  /*1b8f0*/  MOV R4, 0x1b910 ;  /* 0x0001b91000047802 */ /* 0x000fe40000000f00 */
[----:B------:R-:W-:Y:S05]  /*1b900*/  CALL.REL.NOINC `($_ZN7cutlass13device_kernelIN5flash19enable_sm80_to_sm89INS1_16FlashAttnBwdSm80INS1_25CollectiveMainloopBwdSm80ILi2ELi2EN4cute5tupleIJNS5_1CILi128EEES8_NS7_ILi64EEEEEENS_6half_tEfNS_4arch4Sm80ELb1ELb0ELb1ELb1ELb1ELb0ELb0ELb0ELi2ELi4ELi4ELi4ELb0EEENS1_21CollectiveEpilogueBwdISA_SB_SD_Li256ELb1ELb0ELi2EEENS1_25SingleTileBwdLPTSchedulerILb1ELi128ELb1EEEEEEEEEvNT_6ParamsE$_ZZN4cute13to_mixed_bitsINS_5tupleIJNS1_IJNS_1CILi4EEENS2_ILi8EEEEEES3_NS2_ILi1EEEEEENS1_IJNS1_IJNS2_ILi0EEENS2_ILi64EEEEEES8_S8_EEENS1_IJNS1_IJiiEEEiS8_EEEEEDaRKT_RKT0_RKT1_ENKUlDpRKT_E_clIJNS_9MixedBitsILj0ELj448EEENS2_ILj0EEESV_EEEDaSQ_) ;  /* 0xfffef2f000007944 */ /* 0x000fea0003c3ffff */
        /* <DEDUP_REMOVED lines=46> */
[----:B------:R-:W-:Y:S01]  /*1bbf0*/  IMAD.MOV.U32 R6, RZ, RZ, R4 ;  /* 0x000000ffff067224 */ /* 0x000fe200078e0004 */
[----:B------:R-:W-:Y:S01]  /*1bc00*/  MOV R36, R10 ;  /* 0x0000000a00247202 */ /* 0x000fe20000000f00 */
[----:B------:R-:W-:Y:S01]  /*1bc10*/  IMAD.MOV.U32 R83, RZ, RZ, R59 ;  /* 0x000000ffff537224 */ /* 0x000fe200078e003b */
[----:B------:R-:W-:Y:S02]  /*1bc20*/  MOV R5, R19 ;  /* 0x0000001300057202 */ /* 0x000fe40000000f00 */
[----:B------:R-:W-:Y:S01]  /*1bc30*/  MOV R4, 0x1bc60 ;  /* 0x0001bc6000047802 */ /* 0x000fe20000000f00 */
[----:B--2---:R1:W-:Y:S04]  /*1bc40*/  STL.64 [R1+0x788], R2 ;  /* 0x0007880201007387 */ /* 0x0043e80000100a00 */
[----:B-1----:R-:W-:Y:S05]  /*1bc50*/  CALL.REL.NOINC `($_ZN7cutlass13device_kernelIN5flash19enable_sm80_to_sm89INS1_16FlashAttnBwdSm80INS1_25CollectiveMainloopBwdSm80ILi2ELi2EN4cute5tupleIJNS5_1CILi128EEES8_NS7_ILi64EEEEEENS_6half_tEfNS_4arch4Sm80ELb1ELb0ELb1ELb1ELb1ELb0ELb0ELb0ELi2ELi4ELi4ELi4ELb0EEENS1_21CollectiveEpilogueBwdISA_SB_SD_Li256ELb1ELb0ELi2EEENS1_25SingleTileBwdLPTSchedulerILb1ELi128ELb1EEEEEEEEEvNT_6ParamsE$_ZN4cute3eso3ESOILb0ELb0EJiiiNS_1CILi72EEENS2_ILi512EEEEEC2ERKiS7_S7_RKS3_RKS4_) ;  /* 0xfffec61000007944 */ /* 0x002fea0003c3ffff */
        /* <DEDUP_REMOVED lines=16> */
[----:B------:R-:W-:Y:S02]  /*1bd60*/  IADD3 R70, R58, 0x50, RZ ;  /* 0x000000503a467810 */ /* 0x000fe40007ffe0ff */
[----:B------:R-:W-:Y:S01]  /*1bd70*/  MOV R6, 0x1bdc0 ;  /* 0x0001bdc000067802 */ /* 0x000fe20000000f00 */
[----:B------:R1:W-:Y:S04]  /*1bd80*/  STL.U8 [R1+0x794], RZ ;  /* 0x000794ff01007387 */ /* 0x0003e80000100000 */
[----:B--2---:R1:W-:Y:S04]  /*1bd90*/  STL.64 [R1+0x7a0], R2 ;  /* 0x0007a00201007387 */ /* 0x0043e80000100a00 */
[----:B---3--:R1:W-:Y:S02]  /*1bda0*/  STL [R1+0x7a8], R4 ;  /* 0x0007a80401007387 */ /* 0x0083e40000100800 */
[----:B-1----:R-:W-:Y:S05]  /*1bdb0*/  CALL.REL.NOINC `($_ZN7cutlass13device_kernelIN5flash19enable_sm80_to_sm89INS1_16FlashAttnBwdSm80INS1_25CollectiveMainloopBwdSm80ILi2ELi2EN4cute5tupleIJNS5_1CILi128EEES8_NS7_ILi64EEEEEENS_6half_tEfNS_4arch4Sm80ELb1ELb0ELb1ELb1ELb1ELb0ELb0ELb0ELi2ELi4ELi4ELi4ELb0EEENS1_21CollectiveEpilogueBwdISA_SB_SD_Li256ELb1ELb0ELi2EEENS1_25SingleTileBwdLPTSchedulerILb1ELi128ELb1EEEEEEEEEvNT_6ParamsE$_ZZN4cute6detail16composition_implINS_5tupleIJNS_1CILi8EEENS3_ILi2EEES5_S5_S4_S5_EEENS2_IJNS3_ILi1EEEiiiNS3_ILi72EEENS3_ILi512EEEEEENS2_IJNS2_IJS5_S5_S5_EEES5_NS3_ILi4EEEEEENS2_IJNS2_IJS7_S9_S4_EEENS3_ILi4096EEENS3_ILi16EEEEEEEEDaRKT_RKT0_RKT1_RKT2_ENKUlRKT_RKT0_E_clISB_SE_EEDaSW_SZ_) ;  /* 0xfffef45000007944 */ /* 0x002fea0003c3ffff */
[----:B------:R-:W-:Y:S02]  /*1bdc0*/  MOV R6, 0x1bde0 ;  /* 0x0001bde000067802 */ /* 0x000fe40000000f00 */
[----:B-----5:R-:W-:Y:S05]  /*1bdd0*/  CALL.REL.NOINC `($_ZN7cutlass13device_kernelIN5flash19enable_sm80_to_sm89INS1_16FlashAttnBwdSm80INS1_25CollectiveMainloopBwdSm80ILi2ELi2EN4cute5tupleIJNS5_1CILi128EEES8_NS7_ILi64EEEEEENS_6half_tEfNS_4arch4Sm80ELb1ELb0ELb1ELb1ELb1ELb0ELb0ELb0ELi2ELi4ELi4ELi4ELb0EEENS1_21CollectiveEpilogueBwdISA_SB_SD_Li256ELb1ELb0ELi2EEENS1_25SingleTileBwdLPTSchedulerILb1ELi128ELb1EEEEEEEEEvNT_6ParamsE$_ZZN4cute6detail16composition_implINS_5tupleIJNS_1CILi8EEENS3_ILi2EEES5_S5_S4_S5_EEENS2_IJNS3_ILi1EEEiiiNS3_ILi72EEENS3_ILi512EEEEEENS2_IJNS2_IJS5_S5_S5_EEES5_NS3_ILi4EEEEEENS2_IJNS2_IJS7_S9_S4_EEENS3_ILi4096EEENS3_ILi16EEEEEEEEDaRKT_RKT0_RKT1_RKT2_ENKUlRKT_RKT0_E_clISC_SG_EEDaSW_SZ_) ;  /* 0xfffef48000007944 */ /* 0x020fea0003c3ffff */
[----:B-----5:R2:W-:Y:S01]  /*1bde0*/  STL.64 [R1+0x770], R2 ;  /* 0x0007700201007387 */ /* 0x0205e20000100a00 */
[----:B------:R-:W-:-:S02]  /*1bdf0*/  MOV R6, R4 ;  /* 0x0000000400067202 */ /* 0x000fc40000000f00 */
        /* <DEDUP_REMOVED lines=9> */
[----:B------:R-:W-:-:S04]  /*1be90*/  IMAD.MOV.U32 R5, RZ, RZ, R13 ;  /* 0x000000ffff057224 */ /* 0x000fc800078e000d */
[----:B------:R-:W-:Y:S01]  /*1bea0*/  IMAD.U32 R28, R25, 0x2, R6 ;  /* 0x00000002191c7824 */ /* 0x000fe200078e0006 */
[----:B------:R-:W-:-:S04]  /*1beb0*/  MOV R6, 0x1bee0 ;  /* 0x0001bee000067802 */ /* 0x000fc80000000f00 */
[----:B------:R1:W-:Y:S03]  /*1bec0*/  STL [R1+0x77c], R28 ;  /* 0x00077c1c01007387 */ /* 0x0003e60000100800 */
[----:B-1---5:R-:W-:Y:S05]  /*1bed0*/  CALL.REL.NOINC `($_ZN7cutlass13device_kernelIN5flash19enable_sm80_to_sm89INS1_16FlashAttnBwdSm80INS1_25CollectiveMainloopBwdSm80ILi2ELi2EN4cute5tupleIJNS5_1CILi128EEES8_NS7_ILi64EEEEEENS_6half_tEfNS_4arch4Sm80ELb1ELb0ELb1ELb1ELb1ELb0ELb0ELb0ELi2ELi4ELi4ELi4ELb0EEENS1_21CollectiveEpilogueBwdISA_SB_SD_Li256ELb1ELb0ELi2EEENS1_25SingleTileBwdLPTSchedulerILb1ELi128ELb1EEEEEEEEEvNT_6ParamsE$_ZN4cute3eso3ESOILb0ELb0EJNS_6LayoutINS_5tupleIJNS3_IJNS_1CILi2EEES5_S5_EEES5_NS3_IJS5_S5_EEEEEENS3_IJNS3_IJNS4_ILi1EEENS4_ILi512EEEiEEENS4_ILi4096EEENS3_IJiiEEEEEEEEjEEC2ERKSF_RKj) ;  /* 0xfffebc1000007944 */ /* 0x022fea0003c3ffff */
[----:B-1----:R-:W2:Y:S04]  /*1bee0*/  LDL.64 R28, [R1+0x760] ;  /* 0x00076000011c7983 */ /* 0x002ea80000100a00 */
[----:B------:R1:W5:Y:S01]  /*1bef0*/  LDL.64 R4, [R1+0x758] ;  /* 0x0007580001047983 */ /* 0x0003620000100a00 */
        /* <DEDUP_REMOVED lines=33> */
[----:B-1---5:R-:W-:Y:S05]  /*1c110*/  CALL.REL.NOINC `($_ZN7cutlass13device_kernelIN5flash19enable_sm80_to_sm89INS1_16FlashAttnBwdSm80INS1_25CollectiveMainloopBwdSm80ILi2ELi2EN4cute5tupleIJNS5_1CILi128EEES8_NS7_ILi64EEEEEENS_6half_tEfNS_4arch4Sm80ELb1ELb0ELb1ELb1ELb1ELb0ELb0ELb0ELi2ELi4ELi4ELi4ELb0EEENS1_21CollectiveEpilogueBwdISA_SB_SD_Li256ELb1ELb0ELi2EEENS1_25SingleTileBwdLPTSchedulerILb1ELi128ELb1EEEEEEEEEvNT_6ParamsE$_ZN4cute3eso3ESOILb1ELb0EJNS_14ComposedLayoutINS_7SwizzleILi3ELi3ELi3EEENS_1CILi0EEENS_6LayoutINS_5tupleIJNS8_IJNS8_IJNS5_ILi4EEENS5_ILi8EEEEEENS8_IJNS5_ILi2EEENS5_ILi1EEEEEEEEENS8_IJNS8_IJSC_SC_EEENS8_IJSA_S9_EEEEEEEEENS8_IJNS8_IJNS8_IJSC_NS5_ILi64EEEEEENS8_IJNS5_ILi512EEES6_EEEEEENS8_IJNS8_IJSD_SA_EEENS8_IJNS5_ILi1024EEENS5_ILi16EEEEEEEEEEEEEEEENS_10ViewEngineINS_8smem_ptrIPN7cutlass6half_tEEEEEEEC2ERKSW_RKS13_) ;  /* 0xfffec50000007944 */ /* 0x022fea0003c3ffff */
[----:B------:R-:W-:Y:S01]  /*1c120*/  ULDC.64 UR4, c[0x0][0x118] ;  /* 0x0000460000047ab9 */ /* 0x000fe20000000a00 */
[----:B------:R2:W5:Y:S04]  /*1c130*/  LDL.64 R20, [R1+0x758] ;  /* 0x0007580001147983 */ /* 0x0005680000100a00 */
[----:B-1----:R2:W5:Y:S01]  /*1c140*/  LD.E R3, [R28.64+0xc] ;  /* 0x00000c041c037980 */ /* 0x002562000c101900 */
[----:B------:R-:W-:Y:S02]  /*1c150*/  MOV R82, R60 ;  /* 0x0000003c00527202 */ /* 0x000fe40000000f00 */
[----:B------:R-:W-:-:S02]  /*1c160*/  MOV R4, 0x1c180 ;  /* 0x0001c18000047802 */ /* 0x000fc40000000f00 */
        /* <DEDUP_REMOVED lines=103> */
[----:B------:R1:W-:Y:S04]  /*1c7e0*/  STL.U8 [R1+0x794], RZ ;  /* 0x000794ff01007387 */ /* 0x0003e80000100000 */
[----:B--2---:R1:W-:Y:S04]  /*1c7f0*/  STL.64 [R1+0x7a0], R2 ;  /* 0x0007a00201007387 */ /* 0x0043e80000100a00 */
[----:B---3--:R1:W-:Y:S02]  /*1c800*/  STL [R1+0x7a8], R4 ;  /* 0x0007a80401007387 */ /* 0x0083e40000100800 */
[----:B-1----:R-:W-:Y:S05]  /*1c810*/  CALL.REL.NOINC `($_ZN7cutlass13device_kernelIN5flash19enable_sm80_to_sm89INS1_16FlashAttnBwdSm80INS1_25CollectiveMainloopBwdSm80ILi2ELi2EN4cute5tupleIJNS5_1CILi128EEES8_NS7_ILi64EEEEEENS_6half_tEfNS_4arch4Sm80ELb1ELb0ELb1ELb1ELb1ELb0ELb0ELb0ELi2ELi4ELi4ELi4ELb0EEENS1_21CollectiveEpilogueBwdISA_SB_SD_Li256ELb1ELb0ELi2EEENS1_25SingleTileBwdLPTSchedulerILb1ELi128ELb1EEEEEEEEEvNT_6ParamsE$_ZZN4cute6detail16composition_implINS_5tupleIJNS_1CILi8EEENS3_ILi2EEES5_S5_S4_S5_EEENS2_IJNS3_ILi1EEEiiiNS3_ILi72EEENS3_ILi512EEEEEENS2_IJNS2_IJS5_S5_EEES4_NS3_ILi4EEEEEENS2_IJNS2_IJS7_S4_EEENS3_ILi1024EEENS3_ILi16EEEEEEEEDaRKT_RKT0_RKT1_RKT2_ENKUlRKT_RKT0_E_clISB_SE_EEDaSW_SZ_) ;  /* 0xfffee89000007944 */ /* 0x002fea0003c3ffff */
[----:B------:R-:W-:Y:S02]  /*1c820*/  MOV R12, R70 ;  /* 0x00000046000c7202 */ /* 0x000fe40000000f00 */
[----:B------:R-:W-:-:S02]  /*1c830*/  MOV R6, 0x1c850 ;  /* 0x0001c85000067802 */ /* 0x000fc40000000f00 */
[----:B-----5:R-:W-:Y:S05]  /*1c840*/  CALL.REL.NOINC `($_ZN7cutlass13device_kernelIN5flash19enable_sm80_to_sm89INS1_16FlashAttnBwdSm80INS1_25CollectiveMainloopBwdSm80ILi2ELi2EN4cute5tupleIJNS5_1CILi128EEES8_NS7_ILi64EEEEEENS_6half_tEfNS_4arch4Sm80ELb1ELb0ELb1ELb1ELb1ELb0ELb0ELb0ELi2ELi4ELi4ELi4ELb0EEENS1_21CollectiveEpilogueBwdISA_SB_SD_Li256ELb1ELb0ELi2EEENS1_25SingleTileBwdLPTSchedulerILb1ELi128ELb1EEEEEEEEEvNT_6ParamsE$_ZZN4cute6detail16composition_implINS_5tupleIJNS_1CILi8EEENS3_ILi2EEES5_S5_S4_S5_EEENS2_IJNS3_ILi1EEEiiiNS3_ILi72EEENS3_ILi512EEEEEENS2_IJNS2_IJS5_S5_EEES4_NS3_ILi4EEEEEENS2_IJNS2_IJS7_S4_EEENS3_ILi1024EEENS3_ILi16EEEEEEEEDaRKT_RKT0_RKT1_RKT2_ENKUlRKT_RKT0_E_clISC_SG_EEDaSW_SZ_) ;  /* 0xfffee8b000007944 */ /* 0x020fea0003c3ffff */
[----:B-----5:R2:W-:Y:S01]  /*1c850*/  STL.64 [R1+0x770], R2 ;  /* 0x0007700201007387 */ /* 0x0205e20000100a00 */
[----:B------:R-:W-:-:S02]  /*1c860*/  MOV R6, R4 ;  /* 0x0000000400067202 */ /* 0x000fc40000000f00 */
        /* <DEDUP_REMOVED lines=58> */
[----:B------:R-:W-:-:S03]  /*1cc10*/  MOV R4, 0x1cc30 ;  /* 0x0001cc3000047802 */ /* 0x000fc60000000f00 */
[----:B-1----:R-:W-:Y:S05]  /*1cc20*/  CALL.REL.NOINC `($_ZN7cutlass13device_kernelIN5flash19enable_sm80_to_sm89INS1_16FlashAttnBwdSm80INS1_25CollectiveMainloopBwdSm80ILi2ELi2EN4cute5tupleIJNS5_1CILi128EEES8_NS7_ILi64EEEEEENS_6half_tEfNS_4arch4Sm80ELb1ELb0ELb1ELb1ELb1ELb0ELb0ELb0ELi2ELi4ELi4ELi4ELb0EEENS1_21CollectiveEpilogueBwdISA_SB_SD_Li256ELb1ELb0ELi2EEENS1_25SingleTileBwdLPTSchedulerILb1ELi128ELb1EEEEEEEEEvNT_6ParamsE$_ZZN4cute12filter_tupleINS_5tupleIJNS_10UnderscoreES2_S2_iEEENS1_IJNS1_IJNS_1CILi1EEENS4_ILi0EEEEEENS4_ILi4096EEENS1_IJiiEEENS1_IJS6_NS4_ILi8192EEEEEEEEEZNS_5sliceIS3_SC_EEDaRKT_RKT0_EUlRKT_RKT0_E_EEDaSG_SJ_OT1_ENKUlDpSM_E_clIJNS1_IJS7_EEENS1_IJS8_EEENS1_IJS9_EEENS1_IJEEEEEEDaST_) ;  /* 0xfffedcc000007944 */ /* 0x002fea0003c3ffff */
[----:B------:R-:W-:Y:S02]  /*1cc30*/  MOV R4, 0x1cc50 ;  /* 0x0001cc5000047802 */ /* 0x000fe40000000f00 */
[----:B-1---5:R-:W-:Y:S05]  /*1cc40*/  CALL.REL.NOINC `($_ZN7cutlass13device_kernelIN5flash19enable_sm80_to_sm89INS1_16FlashAttnBwdSm80INS1_25CollectiveMainloopBwdSm80ILi2ELi2EN4cute5tupleIJNS5_1CILi128EEES8_NS7_ILi64EEEEEENS_6half_tEfNS_4arch4Sm80ELb1ELb0ELb1ELb1ELb1ELb0ELb0ELb0ELi2ELi4ELi4ELi4ELb0EEENS1_21CollectiveEpilogueBwdISA_SB_SD_Li256ELb1ELb0ELi2EEENS1_25SingleTileBwdLPTSchedulerILb1ELi128ELb1EEEEEEEEEvNT_6ParamsE$_ZN4cute5tupleIJNS0_IJNS0_IJNS_1CILi8EEENS1_ILi1EEEEEENS1_ILi2EEENS0_IJS5_S5_EEEEEENS0_IJNS0_IJS3_NS1_ILi0EEEEEENS1_ILi4096EEENS0_IJiiEEEEEEEEC2ERKS7_RKSC_) ;  /* 0xfffed74000007944 */ /* 0x022fea0003c3ffff */
[----:B-1----:R1:W5:Y:S01]  /*1cc50*/  LDL.64 R2, [R1+0x758] ;  /* 0x0007580001027983 */ /* 0x0023620000100a00 */
[----:B------:R-:W-:-:S02]  /*1cc60*/  SHF.L.U32 R4, R6, 0xd, RZ ;  /* 0x0000000d06047819 */ /* 0x000fc400000006ff */
        /* <DEDUP_REMOVED lines=199> */
[----:B------:R2:W5:Y:S01]  /*1d8e0*/  LDL.64 R4, [R1+0x758] ;  /* 0x0007580001047983 */ /* 0x0005620000100a00 */
[----:B------:R-:W-:Y:S01]  /*1d8f0*/  IMAD.MOV.U32 R12, RZ, RZ, R32 ;  /* 0x000000ffff0c7224 */ /* 0x000fe200078e0020 */
[----:B------:R-:W-:-:S02]  /*1d900*/  MOV R15, R33 ;  /* 0x00000021000f7202 */ /* 0x000fc40000000f00 */
[----:B-1----:R-:W-:Y:S02]  /*1d910*/  MOV R14, 0x1d930 ;  /* 0x0001d930000e7802 */ /* 0x002fe40000000f00 */
[----:B--2--5:R-:W-:Y:S05]  /*1d920*/  CALL.REL.NOINC `($_ZN7cutlass13device_kernelIN5flash19enable_sm80_to_sm89INS1_16FlashAttnBwdSm80INS1_25CollectiveMainloopBwdSm80ILi2ELi2EN4cute5tupleIJNS5_1CILi128EEES8_NS7_ILi64EEEEEENS_6half_tEfNS_4arch4Sm80ELb1ELb0ELb1ELb1ELb1ELb0ELb0ELb0ELi2ELi4ELi4ELi4ELb0EEENS1_21CollectiveEpilogueBwdISA_SB_SD_Li256ELb1ELb0ELi2EEENS1_25SingleTileBwdLPTSchedulerILb1ELi128ELb1EEEEEEEEEvNT_6ParamsE$_ZN4cute3eso3ESOILb1ELb0EJNS_6LayoutINS_5tupleIJNS3_IJNS_1CILi8EEENS4_ILi1EEEEEENS4_ILi4EEEEEENS3_IJNS3_IJS6_NS4_ILi0EEEEEES5_EEEEENS_10ViewEngineIPN7cutlass6half_tEEEEEC2ERKSD_RKSI_) ;  /* 0xfffec54000007944 */ /* 0x024fea0003c3ffff */
        /* <DEDUP_REMOVED lines=12> */
[----:B------:R2:W5:Y:S01]  /*1d9f0*/  LDL.64 R4, [R1+0x758] ;  /* 0x0007580001047983 */ /* 0x0005620000100a00 */
[----:B-1----:R-:W-:Y:S01]  /*1da00*/  IMAD.MOV.U32 R2, RZ, RZ, R6 ;  /* 0x000000ffff027224 */ /* 0x002fe200078e0006 */
[----:B------:R-:W-:-:S02]  /*1da10*/  MOV R15, R7 ;  /* 0x00000007000f7202 */ /* 0x000fc40000000f00 */
[----:B------:R-:W-:Y:S02]  /*1da20*/  MOV R14, 0x1da40 ;  /* 0x0001da40000e7802 */ /* 0x000fe40000000f00 */
[----:B--2--5:R-:W-:Y:S05]  /*1da30*/  CALL.REL.NOINC `($_ZN7cutlass13device_kernelIN5flash19enable_sm80_to_sm89INS1_16FlashAttnBwdSm80INS1_25CollectiveMainloopBwdSm80ILi2ELi2EN4cute5tupleIJNS5_1CILi128EEES8_NS7_ILi64EEEEEENS_6half_tEfNS_4arch4Sm80ELb1ELb0ELb1ELb1ELb1ELb0ELb0ELb0ELi2ELi4ELi4ELi4ELb0EEENS1_21CollectiveEpilogueBwdISA_SB_SD_Li256ELb1ELb0ELi2EEENS1_25SingleTileBwdLPTSchedulerILb1ELi128ELb1EEEEEEEEEvNT_6ParamsE$_ZN4cute3eso3ESOILb1ELb0EJNS_6LayoutINS_5tupleIJNS3_IJNS3_IJNS_1CILi8EEENS4_ILi1EEEEEES6_EEENS3_IJNS3_IJS6_S6_EEENS4_ILi4EEEEEEEEENS3_IJNS3_IJNS3_IJS6_NS4_ILi0EEEEEESD_EEENS3_IJNS3_IJSD_SD_EEENS4_ILi2048EEEEEEEEEEENS_10ViewEngineINS_8smem_ptrIPN7cutlass6half_tEEEEEEEC2ERKSK_RKSR_) ;  /* 0xfffeb60000007944 */ /* 0x024fea0003c3ffff */
[----:B-1----:R1:W5:Y:S01]  /*1da40*/  LDL.64 R2, [R1+0x758] ;  /* 0x0007580001027983 */ /* 0x0023620000100a00 */
[----:B------:R-:W-:Y:S01]  /*1da50*/  IMAD.MOV.U32 R12, RZ, RZ, R4 ;  /* 0x000000ffff0c7224 */ /* 0x000fe200078e0004 */
[----:B------:R-:W-:Y:S02]  /*1da60*/  MOV R15, R5 ;  /* 0x00000005000f7202 */ /* 0x000fe40000000f00 */
[----:B------:R-:W-:Y:S02]  /*1da70*/  MOV R14, 0x1da90 ;  /* 0x0001da90000e7802 */ /* 0x000fe40000000f00 */
[----:B-1---5:R-:W-:Y:S05]  /*1da80*/  CALL.REL.NOINC `($_ZN7cutlass13device_kernelIN5flash19enable_sm80_to_sm89INS1_16FlashAttnBwdSm80INS1_25CollectiveMainloopBwdSm80ILi2ELi2EN4cute5tupleIJNS5_1CILi128EEES8_NS7_ILi64EEEEEENS_6half_tEfNS_4arch4Sm80ELb1ELb0ELb1ELb1ELb1ELb0ELb0ELb0ELi2ELi4ELi4ELi4ELb0EEENS1_21CollectiveEpilogueBwdISA_SB_SD_Li256ELb1ELb0ELi2EEENS1_25SingleTileBwdLPTSchedulerILb1ELi128ELb1EEEEEEEEEvNT_6ParamsE$_ZN4cute3eso3ESOILb1ELb0EJNS_6LayoutINS_5tupleIJNS3_IJNS_1CILi8EEENS4_ILi1EEEEEENS4_ILi4EEEEEENS3_IJNS3_IJS6_NS4_ILi0EEEEEES5_EEEEENS_10ViewEngineIPN7cutlass6half_tEEEEEC2ERKSD_RKSI_) ;  /* 0xfffec3e000007944 */ /* 0x022fea0003c3ffff */
[----:B------:R2:W5:Y:S01]  /*1da90*/  LDL.64 R8, [R1+0x758] ;  /* 0x0007580001087983 */ /* 0x0005620000100a00 */
[----:B------:R-:W-:Y:S02]  /*1daa0*/  MOV R38, R60 ;  /* 0x0000003c00267202 */ /* 0x000fe40000000f00 */
[----:B------:R-:W-:Y:S02]  /*1dab0*/  MOV R46, 0x1dad0 ;  /* 0x0001dad0002e7802 */ /* 0x000fe40000000f00 */
[----:B-12--5:R-:W-:Y:S05]  /*1dac0*/  CALL.REL.NOINC `($_ZN7cutlass13device_kernelIN5flash19enable_sm80_to_sm89INS1_16FlashAttnBwdSm80INS1_25CollectiveMainloopBwdSm80ILi2ELi2EN4cute5tupleIJNS5_1CILi128EEES8_NS7_ILi64EEEEEENS_6half_tEfNS_4arch4Sm80ELb1ELb0ELb1ELb1ELb1ELb0ELb0ELb0ELi2ELi4ELi4ELi4ELb0EEENS1_21CollectiveEpilogueBwdISA_SB_SD_Li256ELb1ELb0ELi2EEENS1_25SingleTileBwdLPTSchedulerILb1ELi128ELb1EEEEEEEEEvNT_6ParamsE$_ZN4cute8smem_ptrIPN7cutlass6half_tEECI1NS_12iter_adaptorIS3_S4_EEES3_) ;  /* 0xfffecba000007944 */ /* 0x026fea0003c3ffff */
[----:B-1----:R1:W5:Y:S01]  /*1dad0*/  LDL.64 R2, [R1+0x758] ;  /* 0x0007580001027983 */ /* 0x0023620000100a00 */
[----:B------:R-:W-:-:S03]  /*1dae0*/  MOV R16, 0x1db00 ;  /* 0x0001db0000107802 */ /* 0x000fc60000000f00 */
[----:B-1---5:R-:W-:Y:S05]  /*1daf0*/  CALL.REL.NOINC `($_ZN7cutlass13device_kernelIN5flash19enable_sm80_to_sm89INS1_16FlashAttnBwdSm80INS1_25CollectiveMainloopBwdSm80ILi2ELi2EN4cute5tupleIJNS5_1CILi128EEES8_NS7_ILi64EEEEEENS_6half_tEfNS_4arch4Sm80ELb1ELb0ELb1ELb1ELb1ELb0ELb0ELb0ELi2ELi4ELi4ELi4ELb0EEENS1_21CollectiveEpilogueBwdISA_SB_SD_Li256ELb1ELb0ELi2EEENS1_25SingleTileBwdLPTSchedulerILb1ELi128ELb1EEEEEEEEEvNT_6ParamsE$_ZN4cute3eso3ESOILb1ELb0EJNS_6LayoutINS_5tupleIJNS3_IJNS_1CILi8EEENS4_ILi1EEEEEENS4_ILi4EEEEEENS3_IJNS3_IJS6_NS4_ILi0EEEEEENS4_ILi2048EEEEEEEENS_10ViewEngineINS_8smem_ptrIPN7cutlass6half_tEEEEEEEC2ERKSE_RKSL_) ;  /* 0xfffec2f000007944 */ /* 0x022fea0003c3ffff */
[----:B------:R2:W5:Y:S01]  /*1db00*/  LDL.64 R10, [R1+0x758] ;  /* 0x00075800010a7983 */ /* 0x0005620000100a00 */
[----:B------:R-:W-:Y:S01]  /*1db10*/  IMAD.MOV.U32 R83, RZ, RZ, R60 ;  /* 0x000000ffff537224 */ /* 0x000fe200078e003c */
[----:B------:R-:W-:-:S02]  /*1db20*/  MOV R47, RZ ;  /* 0x000000ff002f7202 */ /* 0x000fc40000000f00 */
        /* <DEDUP_REMOVED lines=14> */
[----:B------:R-:W-:-:S02]  /*1dc10*/  MOV R38, 0x1dc30 ;  /* 0x0001dc3000267802 */ /* 0x000fc40000000f00 */
[----:B-1---5:R-:W-:Y:S05]  /*1dc20*/  CALL.REL.NOINC `($_ZN7cutlass13device_kernelIN5flash19enable_sm80_to_sm89INS1_16FlashAttnBwdSm80INS1_25CollectiveMainloopBwdSm80ILi2ELi2EN4cute5tupleIJNS5_1CILi128EEES8_NS7_ILi64EEEEEENS_6half_tEfNS_4arch4Sm80ELb1ELb0ELb1ELb1ELb1ELb0ELb0ELb0ELi2ELi4ELi4ELi4ELb0EEENS1_21CollectiveEpilogueBwdISA_SB_SD_Li256ELb1ELb0ELi2EEENS1_25SingleTileBwdLPTSchedulerILb1ELi128ELb1EEEEEEEEEvNT_6ParamsE$_ZN4cute3eso3ESOILb1ELb0EJNS_6LayoutINS_5tupleIJNS3_IJNS_1CILi8EEENS4_ILi1EEEEEEEEENS3_IJNS3_IJS6_NS4_ILi0EEEEEEEEEEENS_10ViewEngineINS_8smem_ptrIPN7cutlass6half_tEEEEEEEC2ERKSC_RKSJ_) ;  /* 0xfffebbf000007944 */ /* 0x022fea0003c3ffff */
[----:B-1----:R1:W5:Y:S01]  /*1dc30*/  LDL.64 R2, [R1+0x758] ;  /* 0x0007580001027983 */ /* 0x0023620000100a00 */
[----:B------:R-:W-:Y:S01]  /*1dc40*/  IMAD.MOV.U32 R83, RZ, RZ, R60 ;  /* 0x000000ffff537224 */ /* 0x000fe200078e003c */
[----:B------:R-:W-:-:S02]  /*1dc50*/  MOV R47, RZ ;  /* 0x000000ff002f7202 */ /* 0x000fc40000000f00 */
        /* <DEDUP_REMOVED lines=211> */
.L_x_5081:
[----:B------:R-:W-:-:S13]  /*1e990*/  ISETP.NE.AND P0, PT, R25, 0x3, PT ;  /* 0x000000031900780c */ /* 0x000fda0003f05270 */
[----:B-1----:R-:W-:Y:S05]  /*1e9a0*/  @!P0 BRA `(.L_x_5078) ;  /* 0x00001ea000008947 */ /* 0x002fea0003800000 */
[----:B------:R-:W-:Y:S01]  /*1e9b0*/  IADD3 R8, R25, 0x1, RZ ;  /* 0x0000000119087810 */ /* 0x000fe20007ffe0ff */
[----:B------:R-:W-:Y:S01]  /*1e9c0*/  IMAD.MOV.U32 R83, RZ, RZ, R60 ;  /* 0x000000ffff537224 */ /* 0x000fe200078e003c */
[----:B------:R-:W-:-:S03]  /*1e9d0*/  MOV R46, 0x1ea00 ;  /* 0x0001ea00002e7802 */ /* 0x000fc60000000f00 */
[----:B-1----:R-:W-:Y:S02]  /*1e9e0*/  IMAD.MOV.U32 R3, RZ, RZ, R8 ;  /* 0x000000ffff037224 */ /* 0x002fe400078e0008 */
[----:B------:R-:W-:Y:S05]  /*1e9f0*/  CALL.REL.NOINC `($_ZN7cutlass13device_kernelIN5flash19enable_sm80_to_sm89INS1_16FlashAttnBwdSm80INS1_25CollectiveMainloopBwdSm80ILi2ELi2EN4cute5tupleIJNS5_1CILi128EEES8_NS7_ILi64EEEEEENS_6half_tEfNS_4arch4Sm80ELb1ELb0ELb1ELb1ELb1ELb0ELb0ELb0ELi2ELi4ELi4ELi4ELb0EEENS1_21CollectiveEpilogueBwdISA_SB_SD_Li256ELb1ELb0ELi2EEENS1_25SingleTileBwdLPTSchedulerILb1ELi128ELb1EEEEEEEEEvNT_6ParamsE$_ZN4cute3eso3ESOILb1ELb0EJNS_10UnderscoreES2_iEEC2ERKS2_S5_RKi) ;  /* 0xfffe9b2000007944 */ /* 0x000fea0003c3ffff */
        /* <DEDUP_REMOVED lines=21> */
[----:B------:R-:W-:Y:S02]  /*1eb50*/  MOV R3, R8 ;  /* 0x0000000800037202 */ /* 0x000fe40000000f00 */
        /* <DEDUP_REMOVED lines=184> */
[----:B-1----:R-:W-:Y:S01]  /*1f6e0*/  IMAD.MOV.U32 R3, RZ, RZ, R8 ;  /* 0x000000ffff037224 */ /* 0x002fe200078e0008 */
[----:B------:R-:W-:-:S02]  /*1f6f0*/  MOV R83, R60 ;  /* 0x0000003c00537202 */ /* 0x000fc40000000f00 */
        /* <DEDUP_REMOVED lines=276> */
[----:B------:R-:W-:Y:S05]  /*20840*/  CALL.REL.NOINC `($_ZN7cutlass13device_kernelIN5flash19enable_sm80_to_sm89INS1_16FlashAttnBwdSm80INS1_25CollectiveMainloopBwdSm80ILi2ELi2EN4cute5tupleIJNS5_1CILi128EEES8_NS7_ILi64EEEEEENS_6half_tEfNS_4arch4Sm80ELb1ELb0ELb1ELb1ELb1ELb0ELb0ELb0ELi2ELi4ELi4ELi4ELb0EEENS1_21CollectiveEpilogueBwdISA_SB_SD_Li256ELb1ELb0ELi2EEENS1_25SingleTileBwdLPTSchedulerILb1ELi128ELb1EEEEEEEEEvNT_6ParamsE$_ZZN5flash25CollectiveMainloopBwdSm80ILi2ELi2EN4cute5tupleIJNS1_1CILi128EEES4_NS3_ILi64EEEEEEN7cutlass6half_tEfNS7_4arch4Sm80ELb1ELb0ELb1ELb1ELb1ELb0ELb0ELb0ELi2ELi4ELi4ELi4ELb0EE3mmaINS_16FlashAttnBwdSm80ISB_NS_21CollectiveEpilogueBwdIS6_S8_SA_Li256ELb1ELb0ELi2EEENS_25SingleTileBwdLPTSchedulerILb1ELi128ELb1EEEE13SharedStorageENS1_6TensorINS1_11ArrayEngineIfLm32EEENS1_6LayoutINS2_IJNS2_IJNS3_ILi2EEESO_EEESO_NS3_ILi4EEEEEENS2_IJNS2_IJNS3_ILi1EEESO_EEESQ_NS3_ILi8EEEEEEEEEEEEbRKNSB_6ParamsERT0_S12_iNS2_IJiiiEEERT_ENKUlvE_clEv) ;  /* 0x0002783000007944 */ /* 0x000fea0003c00000 */
.L_x_5078:
[----:B------:R-:W-:Y:S01]  /*20850*/  IMAD.MOV.U32 R83, RZ, RZ, R60 ;  /* 0x000000ffff537224 */ /* 0x000fe200078e003c */
[----:B-1----:R-:W-:Y:S01]  /*20860*/  MOV R3, R25 ;  /* 0x0000001900037202 */ /* 0x002fe20000000f00 */
[----:B------:R-:W-:Y:S01]  /*20870*/  IMAD.MOV.U32 R48, RZ, RZ, RZ ;  /* 0x000000ffff307224 */ /* 0x000fe200078e00ff */
[----:B------:R-:W-:-:S02]  /*20880*/  MOV R46, 0x208a0 ;  /* 0x000208a0002e7802 */ /* 0x000fc40000000f00 */
[----:B------:R-:W-:Y:S05]  /*20890*/  CALL.REL.NOINC `($_ZN7cutlass13device_kernelIN5flash19enable_sm80_to_sm89INS1_16FlashAttnBwdSm80INS1_25CollectiveMainloopBwdSm80ILi2ELi2EN4cute5tupleIJNS5_1CILi128EEES8_NS7_ILi64EEEEEENS_6half_tEfNS_4arch4Sm80ELb1ELb0ELb1ELb1ELb1ELb0ELb0ELb0ELi2ELi4ELi4ELi4ELb0EEENS1_21CollectiveEpilogueBwdISA_SB_SD_Li256ELb1ELb0ELi2EEENS1_25SingleTileBwdLPTSchedulerILb1ELi128ELb1EEEEEEEEEvNT_6ParamsE$_ZN4cute3eso3ESOILb1ELb0EJNS_10UnderscoreES2_iEEC2ERKS2_S5_RKi) ;  /* 0xfffe7c8000007944 */ /* 0x000fea0003c3ffff */
        /* <DEDUP_REMOVED lines=16> */
[----:B------:R-:W-:Y:S02]  /*209a0*/  MOV R3, R25 ;  /* 0x0000001900037202 */ /* 0x000fe40000000f00 */
        /* <DEDUP_REMOVED lines=18> */
.L_x_5079:
        /* <DEDUP_REMOVED lines=190> */
.L_x_5080:
[----:B-1----:R-:W2:Y:S01]  /*216b0*/  LDL.64 R4, [R61+0xa0] ;  /* 0x0000a0003d047983 */ /* 0x002ea20000100a00 */
[----:B------:R-:W-:Y:S01]  /*216c0*/  ULDC.64 UR4, c[0x0][0x118] ;  /* 0x0000460000047ab9 */ /* 0x000fe20000000a00 */
[----:B------:R-:W-:Y:S02]  /*216d0*/  MOV R10, 0x21700 ;  /* 0x00021700000a7802 */ /* 0x000fe40000000f00 */
[----:B--2---:R-:W5:Y:S04]  /*216e0*/  LD.E.64 R4, [R4.64] ;  /* 0x0000000404047980 */ /* 0x004f68000c101b00 */
[----:B-----5:R-:W-:Y:S05]  /*216f0*/  CALL.REL.NOINC `($_ZN7cutlass13device_kernelIN5flash19enable_sm80_to_sm89INS1_16FlashAttnBwdSm80INS1_25CollectiveMainloopBwdSm80ILi2ELi2EN4cute5tupleIJNS5_1CILi128EEES8_NS7_ILi64EEEEEENS_6half_tEfNS_4arch4Sm80ELb1ELb0ELb1ELb1ELb1ELb0ELb0ELb0ELi2ELi4ELi4ELi4ELb0EEENS1_21CollectiveEpilogueBwdISA_SB_SD_Li256ELb1ELb0ELi2EEENS1_25SingleTileBwdLPTSchedulerILb1ELi128ELb1EEEEEEEEEvNT_6ParamsE$_ZN4cute8smem_ptrIPfECI1NS_12iter_adaptorIS1_S2_EEES1_) ;  /* 0xfffe8ff000007944 */ /* 0x020fea0003c3ffff */
[----:B-1----:R1:W5:Y:S01]  /*21700*/  LDL.64 R4, [R1+0x758] ;  /* 0x0007580001047983 */ /* 0x0023620000100a00 */
[----:B------:R-:W-:-:S03]  /*21710*/  MOV R10, 0x21730 ;  /* 0x00021730000a7802 */ /* 0x000fc60000000f00 */
[----:B-1---5:R-:W-:Y:S05]  /*21720*/  CALL.REL.NOINC `($_ZN7cutlass13device_kernelIN5flash19enable_sm80_to_sm89INS1_16FlashAttnBwdSm80INS1_25CollectiveMainloopBwdSm80ILi2ELi2EN4cute5tupleIJNS5_1CILi128EEES8_NS7_ILi64EEEEEENS_6half_tEfNS_4arch4Sm80ELb1ELb0ELb1ELb1ELb1ELb0ELb0ELb0ELi2ELi4ELi4ELi4ELb0EEENS1_21CollectiveEpilogueBwdISA_SB_SD_Li256ELb1ELb0ELi2EEENS1_25SingleTileBwdLPTSchedulerILb1ELi128ELb1EEEEEEEEEvNT_6ParamsE$_ZN4cute3eso3ESOILb1ELb0EJNS_6LayoutINS_5tupleIJNS3_IJNS_1CILi2EEES5_EEEEEENS3_IJNS3_IJNS4_ILi8EEENS4_ILi64EEEEEEEEEEENS_10ViewEngineINS_8smem_ptrIPfEEEEEEC2ERKSC_RKSH_) ;  /* 0xfffe7d1000007944 */ /* 0x022fea0003c3ffff */
[----:B------:R2:W-:Y:S04]  /*21730*/  STL.128 [R1+0xa50], RZ ;  /* 0x000a50ff01007387 */ /* 0x0005e80000100c00 */
[----:B------:R2:W5:Y:S01]  /*21740*/  LDL.64 R12, [R61+0xa0] ;  /* 0x0000a0003d0c7983 */ /* 0x0005620000100a00 */
[----:B------:R-:W-:Y:S01]  /*21750*/  IADD3 R6, P0, R58, 0x300, RZ ;  /* 0x000003003a067810 */ /* 0x000fe20007f1e0ff */
[----:B------:R-:W-:Y:S01]  /*21760*/  IMAD.MOV.U32 R83, RZ, RZ, R60 ;  /* 0x000000ffff537224 */ /* 0x000fe200078e003c */
[----:B------:R-:W-:-:S02]  /*21770*/  MOV R47, R24 ;  /* 0x00000018002f7202 */ /* 0x000fc40000000f00 */
[----:B------:R-:W-:Y:S01]  /*21780*/  MOV R46, 0x217b0 ;  /* 0x000217b0002e7802 */ /* 0x000fe20000000f00 */
[----:B------:R-:W-:-:S03]  /*21790*/  IMAD.X R2, RZ, RZ, R57, P0 ;  /* 0x000000ffff027224 */ /* 0x000fc600000e0639 */
[----:B-12--5:R-:W-:Y:S05]  /*217a0*/  CALL.REL.NOINC `($_ZN7cutlass13device_kernelIN5flash19enable_sm80_to_sm89INS1_16FlashAttnBwdSm80INS1_25CollectiveMainloopBwdSm80ILi2ELi2EN4cute5tupleIJNS5_1CILi128EEES8_NS7_ILi64EEEEEENS_6half_tEfNS_4arch4Sm80ELb1ELb0ELb1ELb1ELb1ELb0ELb0ELb0ELi2ELi4ELi4ELi4ELb0EEENS1_21CollectiveEpilogueBwdISA_SB_SD_Li256ELb1ELb0ELi2EEENS1_25SingleTileBwdLPTSchedulerILb1ELi128ELb1EEEEEEEEEvNT_6ParamsE$_ZN4cute3eso3ESOILb1ELb0EJNS_10UnderscoreEiEEC2ERKS2_RKi) ;  /* 0xfffe6db000007944 */ /* 0x026fea0003c3ffff */
[----:B------:R-:W2:Y:S01]  /*217b0*/  LDL R5, [R1+0x758] ;  /* 0x0007580001057983 */ /* 0x000ea20000100800 */
[----:B------:R-:W-:Y:S02]  /*217c0*/  MOV R8, 0x217f0 ;  /* 0x000217f000087802 */ /* 0x000fe40000000f00 */
[----:B--2---:R-:W-:Y:S02]  /*217d0*/  SHF.L.U32 R5, R5, 0x7, RZ ;  /* 0x0000000705057819 */ /* 0x004fe400000006ff */
[----:B-1----:R-:W-:Y:S05]  /*217e0*/  CALL.REL.NOINC `($_ZN7cutlass13device_kernelIN5flash19enable_sm80_to_sm89INS1_16FlashAttnBwdSm80INS1_25CollectiveMainloopBwdSm80ILi2ELi2EN4cute5tupleIJNS5_1CILi128EEES8_NS7_ILi64EEEEEENS_6half_tEfNS_4arch4Sm80ELb1ELb0ELb1ELb1ELb1ELb0ELb0ELb0ELi2ELi4ELi4ELi4ELb0EEENS1_21CollectiveEpilogueBwdISA_SB_SD_Li256ELb1ELb0ELi2EEENS1_25SingleTileBwdLPTSchedulerILb1ELi128ELb1EEEEEEEEEvNT_6ParamsE$_ZN4cute3eso3ESOILb1ELb0EJNS_6LayoutINS_5tupleIJNS3_IJNS_1CILi2EEES5_EEEEEENS3_IJNS3_IJNS4_ILi8EEENS4_ILi64EEEEEEEEEEEiEEC2ERKSC_RKi) ;  /* 0xfffe7c9000007944 */ /* 0x002fea0003c3ffff */
[----:B------:R-:W-:Y:S01]  /*217f0*/  ULDC.64 UR4, c[0x0][0x118] ;  /* 0x0000460000047ab9 */ /* 0x000fe20000000a00 */
[----:B------:R-:W2:Y:S04]  /*21800*/  LDL R3, [R1+0x758] ;  /* 0x0007580001037983 */ /* 0x000ea80000100800 */
[----:B-1----:R-:W2:Y:S01]  /*21810*/  LD.E.64 R4, [R12.64] ;  /* 0x000000040c047980 */ /* 0x002ea2000c101b00 */
[----:B------:R-:W-:Y:S01]  /*21820*/  MOV R10, 0x21850 ;  /* 0x00021850000a7802 */ /* 0x000fe20000000f00 */
[----:B--2---:R-:W-:-:S04]  /*21830*/  IMAD.WIDE R4, R3, 0x4, R4 ;  /* 0x0000000403047825 */ /* 0x004fc800078e0204 */
[----:B------:R-:W-:Y:S05]  /*21840*/  CALL.REL.NOINC `($_ZN7cutlass13device_kernelIN5flash19enable_sm80_to_sm89INS1_16FlashAttnBwdSm80INS1_25CollectiveMainloopBwdSm80ILi2ELi2EN4cute5tupleIJNS5_1CILi128EEES8_NS7_ILi64EEEEEENS_6half_tEfNS_4arch4Sm80ELb1ELb0ELb1ELb1ELb1ELb0ELb0ELb0ELi2ELi4ELi4ELi4ELb0EEENS1_21CollectiveEpilogueBwdISA_SB_SD_Li256ELb1ELb0ELi2EEENS1_25SingleTileBwdLPTSchedulerILb1ELi128ELb1EEEEEEEEEvNT_6ParamsE$_ZN4cute8smem_ptrIPfECI1NS_12iter_adaptorIS1_S2_EEES1_) ;  /* 0xfffe8ea000007944 */ /* 0x000fea0003c3ffff */
[----:B-1----:R1:W5:Y:S01]  /*21850*/  LDL.64 R4, [R1+0x758] ;  /* 0x0007580001047983 */ /* 0x0023620000100a00 */
[----:B------:R-:W-:-:S03]  /*21860*/  MOV R10, 0x21880 ;  /* 0x00021880000a7802 */ /* 0x000fc60000000f00 */
[----:B-1---5:R-:W-:Y:S05]  /*21870*/  CALL.REL.NOINC `($_ZN7cutlass13device_kernelIN5flash19enable_sm80_to_sm89INS1_16FlashAttnBwdSm80INS1_25CollectiveMainloopBwdSm80ILi2ELi2EN4cute5tupleIJNS5_1CILi128EEES8_NS7_ILi64EEEEEENS_6half_tEfNS_4arch4Sm80ELb1ELb0ELb1ELb1ELb1ELb0ELb0ELb0ELi2ELi4ELi4ELi4ELb0EEENS1_21CollectiveEpilogueBwdISA_SB_SD_Li256ELb1ELb0ELi2EEENS1_25SingleTileBwdLPTSchedulerILb1ELi128ELb1EEEEEEEEEvNT_6ParamsE$_ZN4cute3eso3ESOILb1ELb0EJNS_6LayoutINS_5tupleIJNS3_IJNS_1CILi2EEES5_EEEEEENS3_IJNS3_IJNS4_ILi8EEENS4_ILi64EEEEEEEEEEENS_10ViewEngineINS_8smem_ptrIPfEEEEEEC2ERKSC_RKSH_) ;  /* 0xfffe7bc000007944 */ /* 0x022fea0003c3ffff */
[----:B-1----:R1:W5:Y:S01]  /*21880*/  LDL.64 R4, [R1+0x758] ;  /* 0x0007580001047983 */ /* 0x0023620000100a00 */
[----:B------:R-:W-:Y:S01]  /*21890*/  IMAD.MOV.U32 R9, RZ, RZ, R2 ;  /* 0x000000ffff097224 */ /* 0x000fe200078e0002 */
[----:B------:R-:W-:-:S02]  /*218a0*/  MOV R2, R6 ;  /* 0x0000000600027202 */ /* 0x000fc40000000f00 */
[----:B------:R-:W-:Y:S02]  /*218b0*/  MOV R8, 0x218d0 ;  /* 0x000218d000087802 */ /* 0x000fe40000000f00 */
[----:B-1---5:R-:W-:Y:S05]  /*218c0*/  CALL.REL.NOINC `($_ZN7cutlass13device_kernelIN5flash19enable_sm80_to_sm89INS1_16FlashAttnBwdSm80INS1_25CollectiveMainloopBwdSm80ILi2ELi2EN4cute5tupleIJNS5_1CILi128EEES8_NS7_ILi64EEEEEENS_6half_tEfNS_4arch4Sm80ELb1ELb0ELb1ELb1ELb1ELb0ELb0ELb0ELi2ELi4ELi4ELi4ELb0EEENS1_21CollectiveEpilogueBwdISA_SB_SD_Li256ELb1ELb0ELi2EEENS1_25SingleTileBwdLPTSchedulerILb1ELi128ELb1EEEEEEEEEvNT_6ParamsE$_ZN4cute3eso3ESOILb1ELb0EJNS_6LayoutINS_5tupleIJNS_1CILi1EEENS4_ILi4EEEEEENS3_IJNS4_ILi0EEES5_EEEEENS_10ViewEngineIPfEEEEC2ERKSA_RKSD_) ;  /* 0xfffe86f000007944 */ /* 0x022fea0003c3ffff */
[----:B------:R2:W5:Y:S01]  /*218d0*/  LDL.64 R2, [R1+0x758] ;  /* 0x0007580001027983 */ /* 0x0005620000100a00 */
[----:B------:R-:W-:Y:S02]  /*218e0*/  MOV R9, R5 ;  /* 0x0000000500097202 */ /* 0x000fe40000000f00 */
[----:B------:R-:W-:Y:S02]  /*218f0*/  MOV R8, 0x21910 ;  /* 0x0002191000087802 */ /* 0x000fe40000000f00 */
[----:B-12--5:R-:W-:Y:S05]  /*21900*/  CALL.REL.NOINC `($_ZN7cutlass13device_kernelIN5flash19enable_sm80_to_sm89INS1_16FlashAttnBwdSm80INS1_25CollectiveMainloopBwdSm80ILi2ELi2EN4cute5tupleIJNS5_1CILi128EEES8_NS7_ILi64EEEEEENS_6half_tEfNS_4arch4Sm80ELb1ELb0ELb1ELb1ELb1ELb0ELb0ELb0ELi2ELi4ELi4ELi4ELb0EEENS1_21CollectiveEpilogueBwdISA_SB_SD_Li256ELb1ELb0ELi2EEENS1_25SingleTileBwdLPTSchedulerILb1ELi128ELb1EEEEEEEEEvNT_6ParamsE$_ZN4cute3eso3ESOILb1ELb0EJNS_6LayoutINS_5tupleIJNS_1CILi1EEENS3_IJNS4_ILi2EEES6_EEEEEENS3_IJNS4_ILi0EEENS3_IJNS4_ILi8EEENS4_ILi64EEEEEEEEEEENS_10ViewEngineINS_8smem_ptrIPfEEEEEEC2ERKSE_RKSJ_) ;  /* 0xfffe865000007944 */ /* 0x026fea0003c3ffff */
[----:B-1----:R1:W5:Y:S01]  /*21910*/  LDL.64 R4, [R1+0x758] ;  /* 0x0007580001047983 */ /* 0x0023620000100a00 */
[----:B------:R-:W-:-:S03]  /*21920*/  MOV R10, 0x21940 ;  /* 0x00021940000a7802 */ /* 0x000fc60000000f00 */
[----:B-1---5:R-:W-:Y:S05]  /*21930*/  CALL.REL.NOINC `($_ZN7cutlass13device_kernelIN5flash19enable_sm80_to_sm89INS1_16FlashAttnBwdSm80INS1_25CollectiveMainloopBwdSm80ILi2ELi2EN4cute5tupleIJNS5_1CILi128EEES8_NS7_ILi64EEEEEENS_6half_tEfNS_4arch4Sm80ELb1ELb0ELb1ELb1ELb1ELb0ELb0ELb0ELi2ELi4ELi4ELi4ELb0EEENS1_21CollectiveEpilogueBwdISA_SB_SD_Li256ELb1ELb0ELi2EEENS1_25SingleTileBwdLPTSchedulerILb1ELi128ELb1EEEEEEEEEvNT_6ParamsE$_ZN4cute8smem_ptrIPfECI1NS_12iter_adaptorIS1_S2_EEES1_) ;  /* 0xfffe8db000007944 */ /* 0x022fea0003c3ffff */
[----:B-1----:R1:W5:Y:S01]  /*21940*/  LDL.64 R4, [R1+0x758] ;  /* 0x0007580001047983 */ /* 0x0023620000100a00 */
[----:B------:R-:W-:-:S03]  /*21950*/  MOV R10, 0x21970 ;  /* 0x00021970000a7802 */ /* 0x000fc60000000f00 */
[----:B-1---5:R-:W-:Y:S05]  /*21960*/  CALL.REL.NOINC `($_ZN7cutlass13device_kernelIN5flash19enable_sm80_to_sm89INS1_16FlashAttnBwdSm80INS1_25CollectiveMainloopBwdSm80ILi2ELi2EN4cute5tupleIJNS5_1CILi128EEES8_NS7_ILi64EEEEEENS_6half_tEfNS_4arch4Sm80ELb1ELb0ELb1ELb1ELb1ELb0ELb0ELb0ELi2ELi4ELi4ELi4ELb0EEENS1_21CollectiveEpilogueBwdISA_SB_SD_Li256ELb1ELb0ELi2EEENS1_25SingleTileBwdLPTSchedulerILb1ELi128ELb1EEEEEEEEEvNT_6ParamsE$_ZN4cute3eso3ESOILb1ELb0EJNS_6LayoutINS_5tupleIJNS3_IJNS_1CILi2EEES5_EEEEEENS3_IJNS3_IJNS4_ILi8EEENS4_ILi64EEEEEEEEEEENS_10ViewEngineINS_8smem_ptrIPfEEEEEEC2ERKSC_RKSH_) ;  /* 0xfffe7ad000007944 */ /* 0x022fea0003c3ffff */
[----:B------:R2:W5:Y:S01]  /*21970*/  LDL.64 R10, [R1+0x758] ;  /* 0x00075800010a7983 */ /* 0x0005620000100a00 */
[----:B-1----:R-:W-:Y:S01]  /*21980*/  IMAD.MOV.U32 R4, RZ, RZ, R2 ;  /* 0x000000ffff047224 */ /* 0x002fe200078e0002 */
[----:B------:R-:W-:Y:S02]  /*21990*/  MOV R7, R3 ;  /* 0x0000000300077202 */ /* 0x000fe40000000f00 */
[----:B------:R-:W-:Y:S02]  /*219a0*/  MOV R8, 0x219c0 ;  /* 0x000219c000087802 */ /* 0x000fe40000000f00 */
[----:B--2--5:R-:W-:Y:S05]  /*219b0*/  CALL.REL.NOINC `($_ZN7cutlass13device_kernelIN5flash19enable_sm80_to_sm89INS1_16FlashAttnBwdSm80INS1_25CollectiveMainloopBwdSm80ILi2ELi2EN4cute5tupleIJNS5_1CILi128EEES8_NS7_ILi64EEEEEENS_6half_tEfNS_4arch4Sm80ELb1ELb0ELb1ELb1ELb1ELb0ELb0ELb0ELi2ELi4ELi4ELi4ELb0EEENS1_21CollectiveEpilogueBwdISA_SB_SD_Li256ELb1ELb0ELi2EEENS1_25SingleTileBwdLPTSchedulerILb1ELi128ELb1EEEEEEEEEvNT_6ParamsE$_ZN4cute3eso3ESOILb1ELb0EJNS_6LayoutINS_5tupleIJNS_1CILi4EEEEEENS3_IJNS4_ILi1EEEEEEEENS_10ViewEngineIPfEEEEC2ERKS9_RKSC_) ;  /* 0xfffe866000007944 */ /* 0x024fea0003c3ffff */
        /* <DEDUP_REMOVED lines=13> */
[----:B--2---:R-:W-:Y:S05]  /*21a90*/  CALL.REL.NOINC `($_ZN7cutlass13device_kernelIN5flash19enable_sm80_to_sm89INS1_16FlashAttnBwdSm80INS1_25CollectiveMainloopBwdSm80ILi2ELi2EN4cute5tupleIJNS5_1CILi128EEES8_NS7_ILi64EEEEEENS_6half_tEfNS_4arch4Sm80ELb1ELb0ELb1ELb1ELb1ELb0ELb0ELb0ELi2ELi4ELi4ELi4ELb0EEENS1_21CollectiveEpilogueBwdISA_SB_SD_Li256ELb1ELb0ELi2EEENS1_25SingleTileBwdLPTSchedulerILb1ELi128ELb1EEEEEEEEEvNT_6ParamsE$_ZN4cute3eso3ESOILb1ELb0EJNS_6LayoutINS_5tupleIJNS3_IJNS_1CILi2EEES5_EEENS3_IJS5_NS4_ILi8EEEEEEEEENS3_IJNS3_IJS5_NS4_ILi4EEEEEENS3_IJNS4_ILi1EEES7_EEEEEEEENS_10ViewEngineIPfEEEEC2ERKSF_RKSI_) ;  /* 0xfffe7a2000007944 */ /* 0x004fea0003c3ffff */
[----:B------:R2:W5:Y:S01]  /*21aa0*/  LDL.64 R8, [R1+0x758] ;  /* 0x0007580001087983 */ /* 0x0005620000100a00 */
[----:B------:R-:W-:-:S03]  /*21ab0*/  MOV R7, RZ ;  /* 0x000000ff00077202 */ /* 0x000fc60000000f00 */
.L_x_5083:
[----:B-1----:R-:W-:-:S04]  /*21ac0*/  MOV R2, 0x21ae0 ;  /* 0x00021ae000027802 */ /* 0x002fc80000000f00 */
[----:B-12--5:R-:W-:Y:S05]  /*21ad0*/  CALL.REL.NOINC `($_ZN7cutlass13device_kernelIN5flash19enable_sm80_to_sm89INS1_16FlashAttnBwdSm80INS1_25CollectiveMainloopBwdSm80ILi2ELi2EN4cute5tupleIJNS5_1CILi128EEES8_NS7_ILi64EEEEEENS_6half_tEfNS_4arch4Sm80ELb1ELb0ELb1ELb1ELb1ELb0ELb0ELb0ELi2ELi4ELi4ELi4ELb0EEENS1_21CollectiveEpilogueBwdISA_SB_SD_Li256ELb1ELb0ELi2EEENS1_25SingleTileBwdLPTSchedulerILb1ELi128ELb1EEEEEEEEEvNT_6ParamsE$_ZZZN5flash25CollectiveMainloopBwdSm80ILi2ELi2EN4cute5tupleIJNS1_1CILi128EEES4_NS3_ILi64EEEEEEN7cutlass6half_tEfNS7_4arch4Sm80ELb1ELb0ELb1ELb1ELb1ELb0ELb0ELb0ELi2ELi4ELi4ELi4ELb0EE3mmaINS_16FlashAttnBwdSm80ISB_NS_21CollectiveEpilogueBwdIS6_S8_SA_Li256ELb1ELb0ELi2EEENS_25SingleTileBwdLPTSchedulerILb1ELi128ELb1EEEE13SharedStorageENS1_6TensorINS1_11ArrayEngineIfLm32EEENS1_6LayoutINS2_IJNS2_IJNS3_ILi2EEESO_EEESO_NS3_ILi4EEEEEENS2_IJNS2_IJNS3_ILi1EEESO_EEESQ_NS3_ILi8EEEEEEEEEEEEbRKNSB_6ParamsERT0_S12_iNS2_IJiiiEEERT_ENKUliT_E_clIZSC_ISJ_SX_EbS10_S12_S12_iS13_S15_EUlRS16_iE_EEDaiS16_ENKUlvE1_clEv) ;  /* 0x0002cb9000007944 */ /* 0x026fea0003c00000 */
[----:B------:R1:W-:Y:S01]  /*21ae0*/  STL [R1+0x770], RZ ;  /* 0x000770ff01007387 */ /* 0x0003e20000100800 */
[----:B------:R-:W-:-:S03]  /*21af0*/  MOV R5, RZ ;  /* 0x000000ff00057202 */ /* 0x000fc60000000f00 */
.L_x_5082:
[----:B------:R-:W-:Y:S01]  /*21b00*/  IMAD.MOV.U32 R11, RZ, RZ, R60 ;  /* 0x000000ffff0b7224 */ /* 0x000fe200078e003c */
[----:B------:R-:W-:Y:S02]  /*21b10*/  MOV R3, R59 ;  /* 0x0000003b00037202 */ /* 0x000fe40000000f00 */
[----:B-1----:R-:W-:Y:S02]  /*21b20*/  MOV R12, 0x21b40 ;  /* 0x00021b40000c7802 */ /* 0x002fe40000000f00 */
[----:B-1---5:R-:W-:Y:S05]  /*21b30*/  CALL.REL.NOINC `($_ZN7cutlass13device_kernelIN5flash19enable_sm80_to_sm89INS1_16FlashAttnBwdSm80INS1_25CollectiveMainloopBwdSm80ILi2ELi2EN4cute5tupleIJNS5_1CILi128EEES8_NS7_ILi64EEEEEENS_6half_tEfNS_4arch4Sm80ELb1ELb0ELb1ELb1ELb1ELb0ELb0ELb0ELi2ELi4ELi4ELi4ELb0EEENS1_21CollectiveEpilogueBwdISA_SB_SD_Li256ELb1ELb0ELi2EEENS1_25SingleTileBwdLPTSchedulerILb1ELi128ELb1EEEEEEEEEvNT_6ParamsE$_ZN4cute3eso3ESOILb0ELb0EJiiEEC2ERKiS4_) ;  /* 0xfffe647000007944 */ /* 0x022fea0003c3ffff */
        /* <DEDUP_REMOVED lines=19> */
[----:B-1---5:R-:W-:Y:S05]  /*21c70*/  CALL.REL.NOINC `($_ZN7cutlass13device_kernelIN5flash19enable_sm80_to_sm89INS1_16FlashAttnBwdSm80INS1_25CollectiveMainloopBwdSm80ILi2ELi2EN4cute5tupleIJNS5_1CILi128EEES8_NS7_ILi64EEEEEENS_6half_tEfNS_4arch4Sm80ELb1ELb0ELb1ELb1ELb1ELb0ELb0ELb0ELi2ELi4ELi4ELi4ELb0EEENS1_21CollectiveEpilogueBwdISA_SB_SD_Li256ELb1ELb0ELi2EEENS1_25SingleTileBwdLPTSchedulerILb1ELi128ELb1EEEEEEEEEvNT_6ParamsE$_ZN4cute3eso3ESOILb0ELb0EJiiEEC2ERKiS4_) ;  /* 0xfffe633000007944 */ /* 0x022fea0003c3ffff */
        /* <DEDUP_REMOVED lines=21> */
[----:B------:R-:W-:Y:S05]  /*21dd0*/  CALL.REL.NOINC `($_ZN7cutlass13device_kernelIN5flash19enable_sm80_to_sm89INS1_16FlashAttnBwdSm80INS1_25CollectiveMainloopBwdSm80ILi2ELi2EN4cute5tupleIJNS5_1CILi128EEES8_NS7_ILi64EEEEEENS_6half_tEfNS_4arch4Sm80ELb1ELb0ELb1ELb1ELb1ELb0ELb0ELb0ELi2ELi4ELi4ELi4ELb0EEENS1_21CollectiveEpilogueBwdISA_SB_SD_Li256ELb1ELb0ELi2EEENS1_25SingleTileBwdLPTSchedulerILb1ELi128ELb1EEEEEEEEEvNT_6ParamsE$_ZN4cute3eso3ESOILb0ELb0EJiiEEC2ERKiS4_) ;  /* 0xfffe61d000007944 */ /* 0x000fea0003c3ffff */
        /* <DEDUP_REMOVED lines=19> */
[----:B-1----:R-:W-:Y:S05]  /*21f10*/  CALL.REL.NOINC `($_ZN7cutlass13device_kernelIN5flash19enable_sm80_to_sm89INS1_16FlashAttnBwdSm80INS1_25CollectiveMainloopBwdSm80ILi2ELi2EN4cute5tupleIJNS5_1CILi128EEES8_NS7_ILi64EEEEEENS_6half_tEfNS_4arch4Sm80ELb1ELb0ELb1ELb1ELb1ELb0ELb0ELb0ELi2ELi4ELi4ELi4ELb0EEENS1_21CollectiveEpilogueBwdISA_SB_SD_Li256ELb1ELb0ELi2EEENS1_25SingleTileBwdLPTSchedulerILb1ELi128ELb1EEEEEEEEEvNT_6ParamsE$_ZN4cute3eso3ESOILb0ELb0EJiiEEC2ERKiS4_) ;  /* 0xfffe609000007944 */ /* 0x002fea0003c3ffff */
        /* <DEDUP_REMOVED lines=13> */
[----:B-----5:R-:W-:Y:S05]  /*21ff0*/  CALL.REL.NOINC `($_ZN7cutlass13device_kernelIN5flash19enable_sm80_to_sm89INS1_16FlashAttnBwdSm80INS1_25CollectiveMainloopBwdSm80ILi2ELi2EN4cute5tupleIJNS5_1CILi128EEES8_NS7_ILi64EEEEEENS_6half_tEfNS_4arch4Sm80ELb1ELb0ELb1ELb1ELb1ELb0ELb0ELb0ELi2ELi4ELi4ELi4ELb0EEENS1_21CollectiveEpilogueBwdISA_SB_SD_Li256ELb1ELb0ELi2EEENS1_25SingleTileBwdLPTSchedulerILb1ELi128ELb1EEEEEEEEEvNT_6ParamsE$_ZN4cute3eso3ESOILb0ELb0EJiiEEC2ERKiS4_) ;  /* 0xfffe5fb000007944 */ /* 0x020fea0003c3ffff */
        /* <DEDUP_REMOVED lines=48> */
[----:B--2---:R-:W-:Y:S05]  /*22300*/  CALL.REL.NOINC `($_ZN7cutlass13device_kernelIN5flash19enable_sm80_to_sm89INS1_16FlashAttnBwdSm80INS1_25CollectiveMainloopBwdSm80ILi2ELi2EN4cute5tupleIJNS5_1CILi128EEES8_NS7_ILi64EEEEEENS_6half_tEfNS_4arch4Sm80ELb1ELb0ELb1ELb1ELb1ELb0ELb0ELb0ELi2ELi4ELi4ELi4ELb0EEENS1_21CollectiveEpilogueBwdISA_SB_SD_Li256ELb1ELb0ELi2EEENS1_25SingleTileBwdLPTSchedulerILb1ELi128ELb1EEEEEEEEEvNT_6ParamsE$_ZN4cute3eso3ESOILb1ELb0EJNS_6LayoutINS_5tupleIJNS3_IJNS_1CILi1EEENS4_ILi2EEEEEES6_NS4_ILi8EEEEEENS3_IJNS3_IJS5_S5_EEES6_NS4_ILi4EEEEEEEENS_10ViewEngineIPKN7cutlass5ArrayIfLi2ELb1EEEEEEEC2ERKSD_RKSK_) ;  /* 0xfffe6ee000007944 */ /* 0x004fea0003c3ffff */
[----:B------:R2:W5:Y:S01]  /*22310*/  LDL.64 R20, [R8] ;  /* 0x0000000008147983 */ /* 0x0005620000100a00 */
[----:B------:R-:W-:Y:S01]  /*22320*/  IMAD.MOV.U32 R16, RZ, RZ, R6 ;  /* 0x000000ffff107224 */ /* 0x000fe200078e0006 */
[----:B-1----:R-:W-:Y:S02]  /*22330*/  MOV R3, R5 ;  /* 0x0000000500037202 */ /* 0x002fe40000000f00 */
[----:B------:R-:W-:Y:S02]  /*22340*/  MOV R14, 0x22360 ;  /* 0x00022360000e7802 */ /* 0x000fe40000000f00 */
[----:B--2--5:R-:W-:Y:S05]  /*22350*/  CALL.REL.NOINC `($_ZN7cutlass13device_kernelIN5flash19enable_sm80_to_sm89INS1_16FlashAttnBwdSm80INS1_25CollectiveMainloopBwdSm80ILi2ELi2EN4cute5tupleIJNS5_1CILi128EEES8_NS7_ILi64EEEEEENS_6half_tEfNS_4arch4Sm80ELb1ELb0ELb1ELb1ELb1ELb0ELb0ELb0ELi2ELi4ELi4ELi4ELb0EEENS1_21CollectiveEpilogueBwdISA_SB_SD_Li256ELb1ELb0ELi2EEENS1_25SingleTileBwdLPTSchedulerILb1ELi128ELb1EEEEEEEEEvNT_6ParamsE$_ZN4cute3eso3ESOILb1ELb0EJNS_6LayoutINS_5tupleIJNS3_IJNS_1CILi1EEENS4_ILi2EEEEEES6_NS4_ILi8EEEEEENS3_IJNS3_IJS5_S5_EEES6_NS4_ILi4EEEEEEEENS_10ViewEngineIPN7cutlass5ArrayINSF_6half_tELi2ELb0EEEEEEEC2ERKSD_RKSK_) ;  /* 0xfffe6ee000007944 */ /* 0x024fea0003c3ffff */
[----:B------:R-:W-:Y:S01]  /*22360*/  ULDC.64 UR4, c[0x0][0x118] ;  /* 0x0000460000047ab9 */ /* 0x000fe20000000a00 */
[----:B-1----:R1:W5:Y:S04]  /*22370*/  LDL.64 R16, [R8] ;  /* 0x0000000008107983 */ /* 0x0023680000100a00 */
[----:B------:R1:W5:Y:S01]  /*22380*/  LD.E.64 R2, [R20.64] ;  /* 0x0000000414027980 */ /* 0x000362000c101b00 */
[----:B------:R-:W-:-:S03]  /*22390*/  MOV R14, 0x223b0 ;  /* 0x000223b0000e7802 */ /* 0x000fc60000000f00 */
[----:B-1---5:R-:W-:Y:S05]  /*223a0*/  CALL.REL.NOINC `($_ZN7cutlass13device_kernelIN5flash19enable_sm80_to_sm89INS1_16FlashAttnBwdSm80INS1_25CollectiveMainloopBwdSm80ILi2ELi2EN4cute5tupleIJNS5_1CILi128EEES8_NS7_ILi64EEEEEENS_6half_tEfNS_4arch4Sm80ELb1ELb0ELb1ELb1ELb1ELb0ELb0ELb0ELi2ELi4ELi4ELi4ELb0EEENS1_21CollectiveEpilogueBwdISA_SB_SD_Li256ELb1ELb0ELi2EEENS1_25SingleTileBwdLPTSchedulerILb1ELi128ELb1EEEEEEEEEvNT_6ParamsE$_ZN73_INTERNAL_e48e4f46_37_flash_bwd_hdim64_fp16_softcap_sm80_cu_3fbc093a_281817__float22half2_rnE6float2) ;  /* 0xfffe83d000007944 */ /* 0x022fea0003c3ffff */
[----:B------:R-:W-:Y:S02]  /*223b0*/  MOV R14, 0x223d0 ;  /* 0x000223d0000e7802 */ /* 0x000fe40000000f00 */
[----:B-1----:R-:W-:Y:S05]  /*223c0*/  CALL.REL.NOINC `($_ZN7cutlass13device_kernelIN5flash19enable_sm80_to_sm89INS1_16FlashAttnBwdSm80INS1_25CollectiveMainloopBwdSm80ILi2ELi2EN4cute5tupleIJNS5_1CILi128EEES8_NS7_ILi64EEEEEENS_6half_tEfNS_4arch4Sm80ELb1ELb0ELb1ELb1ELb1ELb0ELb0ELb0ELi2ELi4ELi4ELi4ELb0EEENS1_21CollectiveEpilogueBwdISA_SB_SD_Li256ELb1ELb0ELi2EEENS1_25SingleTileBwdLPTSchedulerILb1ELi128ELb1EEEEEEEEEvNT_6ParamsE$_ZN7__half2aSEOKS_) ;  /* 0xfffe840000007944 */ /* 0x002fea0003c3ffff */
[----:B------:R-:W2:Y:S01]  /*223d0*/  LDL R15, [R1+0x770] ;  /* 0x00077000010f7983 */ /* 0x000ea20000100800 */
[----:B------:R-:W-:Y:S01]  /*223e0*/  ULDC.64 UR4, c[0x0][0x118] ;  /* 0x0000460000047ab9 */ /* 0x000fe20000000a00 */
[----:B------:R-:W-:-:S02]  /*223f0*/  MOV R14, 0x22430 ;  /* 0x00022430000e7802 */ /* 0x000fc40000000f00 */
[----:B--2---:R2:W-:Y:S04]  /*22400*/  ST.E [R16.64], R15 ;  /* 0x0000000f10007985 */ /* 0x0045e8000c101904 */
[----:B-1----:R2:W5:Y:S02]  /*22410*/  LD.E.64 R2, [R20.64+0x8] ;  /* 0x0000080414027980 */ /* 0x002564000c101b00 */
[----:B--2--5:R-:W-:Y:S05]  /*22420*/  CALL.REL.NOINC `($_ZN7cutlass13device_kernelIN5flash19enable_sm80_to_sm89INS1_16FlashAttnBwdSm80INS1_25CollectiveMainloopBwdSm80ILi2ELi2EN4cute5tupleIJNS5_1CILi128EEES8_NS7_ILi64EEEEEENS_6half_tEfNS_4arch4Sm80ELb1ELb0ELb1ELb1ELb1ELb0ELb0ELb0ELi2ELi4ELi4ELi4ELb0EEENS1_21CollectiveEpilogueBwdISA_SB_SD_Li256ELb1ELb0ELi2EEENS1_25SingleTileBwdLPTSchedulerILb1ELi128ELb1EEEEEEEEEvNT_6ParamsE$_ZN73_INTERNAL_e48e4f46_37_flash_bwd_hdim64_fp16_softcap_sm80_cu_3fbc093a_281817__float22half2_rnE6float2) ;  /* 0xfffe835000007944 */ /* 0x024fea0003c3ffff */
[----:B------:R-:W-:Y:S02]  /*22430*/  MOV R14, 0x22450 ;  /* 0x00022450000e7802 */ /* 0x000fe40000000f00 */
[----:B-1----:R-:W-:Y:S05]  /*22440*/  CALL.REL.NOINC `($_ZN7cutlass13device_kernelIN5flash19enable_sm80_to_sm89INS1_16FlashAttnBwdSm80INS1_25CollectiveMainloopBwdSm80ILi2ELi2EN4cute5tupleIJNS5_1CILi128EEES8_NS7_ILi64EEEEEENS_6half_tEfNS_4arch4Sm80ELb1ELb0ELb1ELb1ELb1ELb0ELb0ELb0ELi2ELi4ELi4ELi4ELb0EEENS1_21CollectiveEpilogueBwdISA_SB_SD_Li256ELb1ELb0ELi2EEENS1_25SingleTileBwdLPTSchedulerILb1ELi128ELb1EEEEEEEEEvNT_6ParamsE$_ZN7__half2aSEOKS_) ;  /* 0xfffe838000007944 */ /* 0x002fea0003c3ffff */
[----:B------:R-:W2:Y:S01]  /*22450*/  LDL R15, [R1+0x770] ;  /* 0x00077000010f7983 */ /* 0x000ea20000100800 */
[----:B------:R-:W-:Y:S01]  /*22460*/  ULDC.64 UR4, c[0x0][0x118] ;  /* 0x0000460000047ab9 */ /* 0x000fe20000000a00 */
[----:B------:R-:W-:Y:S02]  /*22470*/  MOV R14, 0x224b0 ;  /* 0x000224b0000e7802 */ /* 0x000fe40000000f00 */
[----:B--2---:R2:W-:Y:S04]  /*22480*/  ST.E [R16.64+0x4], R15 ;  /* 0x0000040f10007985 */ /* 0x0045e8000c101904 */
[----:B-1----:R2:W5:Y:S02]  /*22490*/  LD.E.64 R2, [R20.64+0x10] ;  /* 0x0000100414027980 */ /* 0x002564000c101b00 */
[----:B--2--5:R-:W-:Y:S05]  /*224a0*/  CALL.REL.NOINC `($_ZN7cutlass13device_kernelIN5flash19enable_sm80_to_sm89INS1_16FlashAttnBwdSm80INS1_25CollectiveMainloopBwdSm80ILi2ELi2EN4cute5tupleIJNS5_1CILi128EEES8_NS7_ILi64EEEEEENS_6half_tEfNS_4arch4Sm80ELb1ELb0ELb1ELb1ELb1ELb0ELb0ELb0ELi2ELi4ELi4ELi4ELb0EEENS1_21CollectiveEpilogueBwdISA_SB_SD_Li256ELb1ELb0ELi2EEENS1_25SingleTileBwdLPTSchedulerILb1ELi128ELb1EEEEEEEEEvNT_6ParamsE$_ZN73_INTERNAL_e48e4f46_37_flash_bwd_hdim64_fp16_softcap_sm80_cu_3fbc093a_281817__float22half2_rnE6float2) ;  /* 0xfffe82d000007944 */ /* 0x024fea0003c3ffff */
[----:B------:R-:W-:Y:S02]  /*224b0*/  MOV R14, 0x224d0 ;  /* 0x000224d0000e7802 */ /* 0x000fe40000000f00 */
[----:B-1----:R-:W-:Y:S05]  /*224c0*/  CALL.REL.NOINC `($_ZN7cutlass13device_kernelIN5flash19enable_sm80_to_sm89INS1_16FlashAttnBwdSm80INS1_25CollectiveMainloopBwdSm80ILi2ELi2EN4cute5tupleIJNS5_1CILi128EEES8_NS7_ILi64EEEEEENS_6half_tEfNS_4arch4Sm80ELb1ELb0ELb1ELb1ELb1ELb0ELb0ELb0ELi2ELi4ELi4ELi4ELb0EEENS1_21CollectiveEpilogueBwdISA_SB_SD_Li256ELb1ELb0ELi2EEENS1_25SingleTileBwdLPTSchedulerILb1ELi128ELb1EEEEEEEEEvNT_6ParamsE$_ZN7__half2aSEOKS_) ;  /* 0xfffe830000007944 */ /* 0x002fea0003c3ffff */
[----:B------:R-:W2:Y:S01]  /*224d0*/  LDL R15, [R1+0x770] ;  /* 0x00077000010f7983 */ /* 0x000ea20000100800 */
[----:B------:R-:W-:Y:S01]  /*224e0*/  ULDC.64 UR4, c[0x0][0x118] ;  /* 0x0000460000047ab9 */ /* 0x000fe20000000a00 */
[----:B------:R-:W-:-:S02]  /*224f0*/  MOV R14, 0x22530 ;  /* 0x00022530000e7802 */ /* 0x000fc40000000f00 */
[----:B--2---:R2:W-:Y:S04]  /*22500*/  ST.E [R16.64+0x8], R15 ;  /* 0x0000080f10007985 */ /* 0x0045e8000c101904 */
        /* <DEDUP_REMOVED lines=228> */
[----:B-1----:R-:W2:Y:S01]  /*23350*/  LDL R3, [R1+0x770] ;  /* 0x0007700001037983 */ /* 0x002ea20000100800 */
[----:B------:R-:W-:Y:S01]  /*23360*/  ULDC.64 UR4, c[0x0][0x118] ;  /* 0x0000460000047ab9 */ /* 0x000fe20000000a00 */
[----:B------:R-:W-:Y:S02]  /*23370*/  MOV R2, R6 ;  /* 0x0000000600027202 */ /* 0x000fe40000000f00 */
[----:B------:R-:W-:Y:S01]  /*23380*/  MOV R6, 0x233b0 ;  /* 0x000233b000067802 */ /* 0x000fe20000000f00 */
[----:B--2---:R1:W-:Y:S04]  /*23390*/  ST.E [R16.64+0x7c], R3 ;  /* 0x00007c0310007985 */ /* 0x0043e8000c101904 */
[----:B-1----:R-:W-:Y:S05]  /*233a0*/  CALL.REL.NOINC `($_ZN7cutlass13device_kernelIN5flash19enable_sm80_to_sm89INS1_16FlashAttnBwdSm80INS1_25CollectiveMainloopBwdSm80ILi2ELi2EN4cute5tupleIJNS5_1CILi128EEES8_NS7_ILi64EEEEEENS_6half_tEfNS_4arch4Sm80ELb1ELb0ELb1ELb1ELb1ELb0ELb0ELb0ELi2ELi4ELi4ELi4ELb0EEENS1_21CollectiveEpilogueBwdISA_SB_SD_Li256ELb1ELb0ELi2EEENS1_25SingleTileBwdLPTSchedulerILb1ELi128ELb1EEEEEEEEEvNT_6ParamsE$_ZN4cute3eso3ESOILb1ELb0EJNS_6LayoutINS_5tupleIJNS3_IJNS_1CILi1EEENS3_IJNS4_ILi4EEENS4_ILi2EEEEEEEEES7_S6_EEENS3_IJNS3_IJNS4_ILi0EEENS3_IJS5_NS4_ILi8EEEEEEEEES6_NS4_ILi16EEEEEEEENS_10ViewEngineIPN7cutlass6half_tEEEEEC2ERKSH_RKSM_) ;  /* 0xfffe5d8000007944 */ /* 0x002fea0003c3ffff */
[----:B------:R2:W5:Y:S04]  /*233b0*/  LDL.64 R16, [R61+0xb8] ;  /* 0x0000b8003d107983 */ /* 0x0005680000100a00 */
[----:B-1----:R2:W5:Y:S01]  /*233c0*/  LDL.64 R2, [R8] ;  /* 0x0000000008027983 */ /* 0x0025620000100a00 */
[----:B------:R-:W-:-:S03]  /*233d0*/  MOV R6, 0x233f0 ;  /* 0x000233f000067802 */ /* 0x000fc60000000f00 */
[----:B--2--5:R-:W-:Y:S05]  /*233e0*/  CALL.REL.NOINC `($_ZN7cutlass13device_kernelIN5flash19enable_sm80_to_sm89INS1_16FlashAttnBwdSm80INS1_25CollectiveMainloopBwdSm80ILi2ELi2EN4cute5tupleIJNS5_1CILi128EEES8_NS7_ILi64EEEEEENS_6half_tEfNS_4arch4Sm80ELb1ELb0ELb1ELb1ELb1ELb0ELb0ELb0ELi2ELi4ELi4ELi4ELb0EEENS1_21CollectiveEpilogueBwdISA_SB_SD_Li256ELb1ELb0ELi2EEENS1_25SingleTileBwdLPTSchedulerILb1ELi128ELb1EEEEEEEEEvNT_6ParamsE$_ZN4cute3eso3ESOILb1ELb0EJNS_6LayoutINS_5tupleIJNS3_IJNS_1CILi1EEENS3_IJNS4_ILi2EEES6_EEEEEES6_NS4_ILi4EEEEEENS3_IJNS3_IJNS4_ILi0EEENS3_IJS5_S9_EEEEEES6_NS4_ILi8EEEEEEEENS_10ViewEngineIPjEEEEC2ERKSG_RKSJ_) ;  /* 0xfffe5cf000007944 */ /* 0x024fea0003c3ffff */
[----:B------:R-:W-:Y:S01]  /*233f0*/  ULDC.64 UR4, c[0x0][0x118] ;  /* 0x0000460000047ab9 */ /* 0x000fe20000000a00 */
[----:B------:R2:W5:Y:S04]  /*23400*/  LDL.64 R14, [R8] ;  /* 0x00000000080e7983 */ /* 0x0005680000100a00 */
[----:B------:R-:W3:Y:S04]  /*23410*/  LD.E R18, [R16.64] ;  /* 0x0000000410127980 */ /* 0x000ee8000c101900 */
[----:B------:R-:W4:Y:S01]  /*23420*/  LD.E R6, [R16.64+0x4] ;  /* 0x0000040410067980 */ /* 0x000f22000c101900 */
[----:B-1----:R-:W-:-:S03]  /*23430*/  MOV R2, 0x23470 ;  /* 0x0002347000027802 */ /* 0x002fc60000000f00 */
[----:B---3--:R2:W-:Y:S04]  /*23440*/  STL [R1+0x794], R18 ;  /* 0x0007941201007387 */ /* 0x0085e80000100800 */
[----:B----4-:R2:W-:Y:S02]  /*23450*/  STL [R1+0x798], R6 ;  /* 0x0007980601007387 */ /* 0x0105e40000100800 */
[----:B--2--5:R-:W-:Y:S05]  /*23460*/  CALL.REL.NOINC `($_ZN7cutlass13device_kernelIN5flash19enable_sm80_to_sm89INS1_16FlashAttnBwdSm80INS1_25CollectiveMainloopBwdSm80ILi2ELi2EN4cute5tupleIJNS5_1CILi128EEES8_NS7_ILi64EEEEEENS_6half_tEfNS_4arch4Sm80ELb1ELb0ELb1ELb1ELb1ELb0ELb0ELb0ELi2ELi4ELi4ELi4ELb0EEENS1_21CollectiveEpilogueBwdISA_SB_SD_Li256ELb1ELb0ELi2EEENS1_25SingleTileBwdLPTSchedulerILb1ELi128ELb1EEEEEEEEEvNT_6ParamsE$_ZZN4cute6upcastILi2ENS_5tupleIJNS1_IJNS_1CILi1EEENS1_IJNS2_ILi2EEES4_S4_EEEEEES4_NS1_IJS4_S4_EEEEEENS1_IJNS1_IJNS2_ILi0EEENS1_IJS3_NS2_ILi512EEEiEEEEEENS2_ILi4096EEENS1_IJiNS2_ILi8192EEEEEEEEEEEDaRKT0_RKT1_ENKUlRKT_RKT0_E_clIS6_SC_EEDaSP_SS_) ;  /* 0xfffe7e5000007944 */ /* 0x024fea0003c3ffff */
[----:B------:R1:W5:Y:S01]  /*23470*/  LDL R2, [R1+0x798] ;  /* 0x0007980001027983 */ /* 0x0003620000100800 */
[----:B------:R-:W-:-:S03]  /*23480*/  MOV R6, 0x234a0 ;  /* 0x000234a000067802 */ /* 0x000fc60000000f00 */
[----:B-1---5:R-:W-:Y:S05]  /*23490*/  CALL.REL.NOINC `($_ZN7cutlass13device_kernelIN5flash19enable_sm80_to_sm89INS1_16FlashAttnBwdSm80INS1_25CollectiveMainloopBwdSm80ILi2ELi2EN4cute5tupleIJNS5_1CILi128EEES8_NS7_ILi64EEEEEENS_6half_tEfNS_4arch4Sm80ELb1ELb0ELb1ELb1ELb1ELb0ELb0ELb0ELi2ELi4ELi4ELi4ELb0EEENS1_21CollectiveEpilogueBwdISA_SB_SD_Li256ELb1ELb0ELi2EEENS1_25SingleTileBwdLPTSchedulerILb1ELi128ELb1EEEEEEEEEvNT_6ParamsE$_ZZN4cute6upcastILi2ENS_5tupleIJNS1_IJNS_1CILi1EEENS1_IJNS2_ILi2EEES4_S4_EEEEEES4_NS1_IJS4_S4_EEEEEENS1_IJNS1_IJNS2_ILi0EEENS1_IJS3_NS2_ILi512EEEiEEEEEENS2_ILi4096EEENS1_IJiNS2_ILi8192EEEEEEEEEEEDaRKT0_RKT1_ENKUlRKT_RKT0_E_clIS7_SF_EEDaSP_SS_) ;  /* 0xfffe7e8000007944 */ /* 0x022fea0003c3ffff */
[----:B------:R1:W-:Y:S01]  /*234a0*/  STL [R1+0x750], R2 ;  /* 0x0007500201007387 */ /* 0x0003e20000100800 */
[----:B------:R-:W-:-:S03]  /*234b0*/  MOV R6, 0x234d0 ;  /* 0x000234d000067802 */ /* 0x000fc60000000f00 */
[----:B-1----:R-:W-:Y:S05]  /*234c0*/  CALL.REL.NOINC `($_ZN7cutlass13device_kernelIN5flash19enable_sm80_to_sm89INS1_16FlashAttnBwdSm80INS1_25CollectiveMainloopBwdSm80ILi2ELi2EN4cute5tupleIJNS5_1CILi128EEES8_NS7_ILi64EEEEEENS_6half_tEfNS_4arch4Sm80ELb1ELb0ELb1ELb1ELb1ELb0ELb0ELb0ELi2ELi4ELi4ELi4ELb0EEENS1_21CollectiveEpilogueBwdISA_SB_SD_Li256ELb1ELb0ELi2EEENS1_25SingleTileBwdLPTSchedulerILb1ELi128ELb1EEEEEEEEEvNT_6ParamsE$_ZN4cute3eso3ESOILb0ELb0EJNS_5tupleIJNS_1CILi0EEENS2_IJNS3_ILi1EEENS3_ILi256EEEiEEEEEENS3_ILi2048EEENS2_IJiNS3_ILi4096EEEEEEEEC2ERKS8_RKS9_RKSB_) ;  /* 0xfffe3e8000007944 */ /* 0x002fea0003c3ffff */
[----:B------:R2:W5:Y:S04]  /*234d0*/  LDL R5, [R8] ;  /* 0x0000000008057983 */ /* 0x0005680000100800 */
[----:B-1----:R2:W5:Y:S01]  /*234e0*/  LDL R3, [R8+0x4] ;  /* 0x0000040008037983 */ /* 0x0025620000100800 */
[----:B------:R-:W-:-:S03]  /*234f0*/  MOV R6, 0x23510 ;  /* 0x0002351000067802 */ /* 0x000fc60000000f00 */
[----:B--2--5:R-:W-:Y:S05]  /*23500*/  CALL.REL.NOINC `($_ZN7cutlass13device_kernelIN5flash19enable_sm80_to_sm89INS1_16FlashAttnBwdSm80INS1_25CollectiveMainloopBwdSm80ILi2ELi2EN4cute5tupleIJNS5_1CILi128EEES8_NS7_ILi64EEEEEENS_6half_tEfNS_4arch4Sm80ELb1ELb0ELb1ELb1ELb1ELb0ELb0ELb0ELi2ELi4ELi4ELi4ELb0EEENS1_21CollectiveEpilogueBwdISA_SB_SD_Li256ELb1ELb0ELi2EEENS1_25SingleTileBwdLPTSchedulerILb1ELi128ELb1EEEEEEEEEvNT_6ParamsE$_ZN4cute5tupleIJNS0_IJNS0_IJNS_1CILi1EEENS0_IJS2_NS1_ILi2EEES3_EEEEEES3_NS0_IJS3_S3_EEEEEENS0_IJNS0_IJNS1_ILi0EEENS0_IJS2_NS1_ILi256EEEiEEEEEENS1_ILi2048EEENS0_IJiNS1_ILi4096EEEEEEEEEEEC2ERKS7_RKSF_) ;  /* 0xfffe6bf000007944 */ /* 0x024fea0003c3ffff */
[----:B------:R2:W5:Y:S04]  /*23510*/  LDL R6, [R8] ;  /* 0x0000000008067983 */ /* 0x0005680000100800 */
[----:B-1----:R2:W5:Y:S01]  /*23520*/  LDL R5, [R8+0x4] ;  /* 0x0000040008057983 */ /* 0x0025620000100800 */
[----:B------:R-:W-:-:S03]  /*23530*/  MOV R2, 0x23550 ;  /* 0x0002355000027802 */ /* 0x000fc60000000f00 */
[----:B--2--5:R-:W-:Y:S05]  /*23540*/  CALL.REL.NOINC `($_ZN7cutlass13device_kernelIN5flash19enable_sm80_to_sm89INS1_16FlashAttnBwdSm80INS1_25CollectiveMainloopBwdSm80ILi2ELi2EN4cute5tupleIJNS5_1CILi128EEES8_NS7_ILi64EEEEEENS_6half_tEfNS_4arch4Sm80ELb1ELb0ELb1ELb1ELb1ELb0ELb0ELb0ELi2ELi4ELi4ELi4ELb0EEENS1_21CollectiveEpilogueBwdISA_SB_SD_Li256ELb1ELb0ELi2EEENS1_25SingleTileBwdLPTSchedulerILb1ELi128ELb1EEEEEEEEEvNT_6ParamsE$_ZZN4cute7flattenINS_5tupleIJNS1_IJNS_1CILi0EEENS1_IJNS2_ILi1EEENS2_ILi512EEEiEEEEEENS2_ILi4096EEENS1_IJiNS2_ILi8192EEEEEEEEEEEDaRKT_ENKUlRKT_E_clIS7_EEDaSH_) ;  /* 0xfffe7eb000007944 */ /* 0x024fea0003c3ffff */
[----:B------:R-:W-:Y:S02]  /*23550*/  MOV R2, 0x23570 ;  /* 0x0002357000027802 */ /* 0x000fe40000000f00 */
[----:B------:R-:W-:Y:S05]  /*23560*/  CALL.REL.NOINC `($_ZN7cutlass13device_kernelIN5flash19enable_sm80_to_sm89INS1_16FlashAttnBwdSm80INS1_25CollectiveMainloopBwdSm80ILi2ELi2EN4cute5tupleIJNS5_1CILi128EEES8_NS7_ILi64EEEEEENS_6half_tEfNS_4arch4Sm80ELb1ELb0ELb1ELb1ELb1ELb0ELb0ELb0ELi2ELi4ELi4ELi4ELb0EEENS1_21CollectiveEpilogueBwdISA_SB_SD_Li256ELb1ELb0ELi2EEENS1_25SingleTileBwdLPTSchedulerILb1ELi128ELb1EEEEEEEEEvNT_6ParamsE$_ZZN4cute7flattenINS_5tupleIJNS1_IJNS_1CILi0EEENS1_IJNS2_ILi1EEENS2_ILi512EEEiEEEEEENS2_ILi4096EEENS1_IJiNS2_ILi8192EEEEEEEEEEEDaRKT_ENKUlRKT_E_clISA_EEDaSH_) ;  /* 0xfffe7eb000007944 */ /* 0x000fea0003c3ffff */
[----:B------:R-:W-:Y:S02]  /*23570*/  MOV R2, 0x23590 ;  /* 0x0002359000027802 */ /* 0x000fe40000000f00 */
[----:B------:R-:W-:Y:S05]  /*23580*/  CALL.REL.NOINC `($_ZN7cutlass13device_kernelIN5flash19enable_sm80_to_sm89INS1_16FlashAttnBwdSm80INS1_25CollectiveMainloopBwdSm80ILi2ELi2EN4cute5tupleIJNS5_1CILi128EEES8_NS7_ILi64EEEEEENS_6half_tEfNS_4arch4Sm80ELb1ELb0ELb1ELb1ELb1ELb0ELb0ELb0ELi2ELi4ELi4ELi4ELb0EEENS1_21CollectiveEpilogueBwdISA_SB_SD_Li256ELb1ELb0ELi2EEENS1_25SingleTileBwdLPTSchedulerILb1ELi128ELb1EEEEEEEEEvNT_6ParamsE$_ZZN4cute12filter_tupleINS_5tupleIJNS1_IJNS_1CILi0EEENS1_IJNS2_ILi1EEENS2_ILi512EEEiEEEEEENS2_ILi4096EEENS1_IJiNS2_ILi8192EEEEEEEEEZNS_7flattenISB_EEDaRKT_EUlRKT_E_EEDaSF_OT0_ENKUlDpSI_E_clIJNS1_IJS3_S4_S5_iEEENS1_IJS8_EEESA_EEEDaSM_) ;  /* 0xfffe72d000007944 */ /* 0x000fea0003c3ffff */
[----:B------:R-:W-:Y:S02]  /*23590*/  ULDC.64 UR4, c[0x0][0x118] ;  /* 0x0000460000047ab9 */ /* 0x000fe40000000a00 */
[----:B------:R1:W5:Y:S01]  /*235a0*/  LD.E.64 R2, [R16.64+0x8] ;  /* 0x0000080410027980 */ /* 0x000362000c101b00 */
[----:B------:R-:W-:-:S02]  /*235b0*/  MOV R38, R70 ;  /* 0x0000004600267202 */ /* 0x000fc40000000f00 */
[----:B------:R-:W-:Y:S02]  /*235c0*/  MOV R46, 0x235e0 ;  /* 0x000235e0002e7802 */ /* 0x000fe40000000f00 */
[----:B-1---5:R-:W-:Y:S05]  /*235d0*/  CALL.REL.NOINC `($_ZN7cutlass13device_kernelIN5flash19enable_sm80_to_sm89INS1_16FlashAttnBwdSm80INS1_25CollectiveMainloopBwdSm80ILi2ELi2EN4cute5tupleIJNS5_1CILi128EEES8_NS7_ILi64EEEEEENS_6half_tEfNS_4arch4Sm80ELb1ELb0ELb1ELb1ELb1ELb0ELb0ELb0ELi2ELi4ELi4ELi4ELb0EEENS1_21CollectiveEpilogueBwdISA_SB_SD_Li256ELb1ELb0ELi2EEENS1_25SingleTileBwdLPTSchedulerILb1ELi128ELb1EEEEEEEEEvNT_6ParamsE$_ZN4cute8smem_ptrIPN7cutlass6half_tEECI1NS_12iter_adaptorIS3_S4_EEES3_) ;  /* 0xfffe709000007944 */ /* 0x022fea0003c3ffff */
[----:B-1----:R1:W5:Y:S01]  /*235e0*/  LDL.64 R2, [R8] ;  /* 0x0000000008027983 */ /* 0x0023620000100a00 */
[----:B------:R-:W-:-:S03]  /*235f0*/  MOV R18, 0x23610 ;  /* 0x0002361000127802 */ /* 0x000fc60000000f00 */
[----:B-1---5:R-:W-:Y:S05]  /*23600*/  CALL.REL.NOINC `($_ZN7cutlass13device_kernelIN5flash19enable_sm80_to_sm89INS1_16FlashAttnBwdSm80INS1_25CollectiveMainloopBwdSm80ILi2ELi2EN4cute5tupleIJNS5_1CILi128EEES8_NS7_ILi64EEEEEENS_6half_tEfNS_4arch4Sm80ELb1ELb0ELb1ELb1ELb1ELb0ELb0ELb0ELi2ELi4ELi4ELi4ELb0EEENS1_21CollectiveEpilogueBwdISA_SB_SD_Li256ELb1ELb0ELi2EEENS1_25SingleTileBwdLPTSchedulerILb1ELi128ELb1EEEEEEEEEvNT_6ParamsE$_ZN4cute8smem_ptrIPjECI1NS_12iter_adaptorIS1_S2_EEES1_) ;  /* 0xfffe712000007944 */ /* 0x022fea0003c3ffff */
[----:B-1----:R-:W2:Y:S01]  /*23610*/  LDL.64 R16, [R8] ;  /* 0x0000000008107983 */ /* 0x002ea20000100a00 */
[----:B------:R-:W-:Y:S01]  /*23620*/  IMAD.MOV.U32 R2, RZ, RZ, R6 ;  /* 0x000000ffff027224 */ /* 0x000fe200078e0006 */
[----:B------:R-:W-:Y:S02]  /*23630*/  MOV R3, R5 ;  /* 0x0000000500037202 */ /* 0x000fe40000000f00 */
[----:B------:R-:W-:Y:S01]  /*23640*/  MOV R6, 0x23670 ;  /* 0x0002367000067802 */ /* 0x000fe20000000f00 */
[----:B--2---:R1:W-:Y:S04]  /*23650*/  STL.64 [R1+0x750], R16 ;  /* 0x0007501001007387 */ /* 0x0043e80000100a00 */
[----:B-1----:R-:W-:Y:S05]  /*23660*/  CALL.REL.NOINC `($_ZN7cutlass13device_kernelIN5flash19enable_sm80_to_sm89INS1_16FlashAttnBwdSm80INS1_25CollectiveMainloopBwdSm80ILi2ELi2EN4cute5tupleIJNS5_1CILi128EEES8_NS7_ILi64EEEEEENS_6half_tEfNS_4arch4Sm80ELb1ELb0ELb1ELb1ELb1ELb0ELb0ELb0ELi2ELi4ELi4ELi4ELb0EEENS1_21CollectiveEpilogueBwdISA_SB_SD_Li256ELb1ELb0ELi2EEENS1_25SingleTileBwdLPTSchedulerILb1ELi128ELb1EEEEEEEEEvNT_6ParamsE$_ZN4cute3eso3ESOILb0ELb0EJNS_6LayoutINS_5tupleIJNS3_IJNS_1CILi1EEENS3_IJS5_NS4_ILi2EEES6_EEEEEES6_NS3_IJS6_S6_EEEEEENS3_IJNS3_IJNS4_ILi0EEENS3_IJS5_NS4_ILi256EEEiEEEEEENS4_ILi2048EEENS3_IJiNS4_ILi4096EEEEEEEEEEENS_10ViewEngineINS_8smem_ptrIPjEEEEEEC2ERKSJ_RKSO_) ;  /* 0xfffe402000007944 */ /* 0x002fea0003c3ffff */
        /* <DEDUP_REMOVED lines=84> */
[----:B---3--:R-:W-:Y:S05]  /*23bb0*/  CALL.REL.NOINC `($_ZN7cutlass13device_kernelIN5flash19enable_sm80_to_sm89INS1_16FlashAttnBwdSm80INS1_25CollectiveMainloopBwdSm80ILi2ELi2EN4cute5tupleIJNS5_1CILi128EEES8_NS7_ILi64EEEEEENS_6half_tEfNS_4arch4Sm80ELb1ELb0ELb1ELb1ELb1ELb0ELb0ELb0ELi2ELi4ELi4ELi4ELb0EEENS1_21CollectiveEpilogueBwdISA_SB_SD_Li256ELb1ELb0ELi2EEENS1_25SingleTileBwdLPTSchedulerILb1ELi128ELb1EEEEEEEEEvNT_6ParamsE$_ZN4cute3eso3ESOILb1ELb0EJNS_6LayoutINS_5tupleIJNS3_IJNS_1CILi1EEENS4_ILi2EEEEEES6_NS4_ILi8EEEEEENS3_IJNS3_IJS5_S5_EEES6_NS4_ILi4EEEEEEEENS_10ViewEngineIPKN7cutlass5ArrayIfLi2ELb1EEEEEEEC2ERKSD_RKSK_) ;  /* 0xfffe563000007944 */ /* 0x008fea0003c3ffff */
[----:B------:R2:W5:Y:S01]  /*23bc0*/  LDL.64 R20, [R8] ;  /* 0x0000000008147983 */ /* 0x0005620000100a00 */
[----:B------:R-:W-:Y:S01]  /*23bd0*/  IMAD.MOV.U32 R16, RZ, RZ, R5 ;  /* 0x000000ffff107224 */ /* 0x000fe200078e0005 */
[----:B-1----:R-:W-:-:S02]  /*23be0*/  MOV R3, R6 ;  /* 0x0000000600037202 */ /* 0x002fc40000000f00 */
        /* <DEDUP_REMOVED lines=11> */
[----:B------:R-:W-:Y:S02]  /*23ca0*/  MOV R14, 0x23ce0 ;  /* 0x00023ce0000e7802 */ /* 0x000fe40000000f00 */
[----:B--2---:R2:W-:Y:S04]  /*23cb0*/  ST.E [R16.64], R15 ;  /* 0x0000000f10007985 */ /* 0x0045e8000c101904 */
        /* <DEDUP_REMOVED lines=244> */
[----:B-1----:R-:W2:Y:S01]  /*24c00*/  LDL R3, [R1+0x770] ;  /* 0x0007700001037983 */ /* 0x002ea20000100800 */
[----:B------:R-:W-:Y:S01]  /*24c10*/  ULDC.64 UR4, c[0x0][0x118] ;  /* 0x0000460000047ab9 */ /* 0x000fe20000000a00 */
[----:B------:R-:W-:Y:S01]  /*24c20*/  IMAD.MOV.U32 R2, RZ, RZ, R5 ;  /* 0x000000ffff027224 */ /* 0x000fe200078e0005 */
[----:B------:R-:W-:-:S02]  /*24c30*/  MOV R5, R6 ;  /* 0x0000000600057202 */ /* 0x000fc40000000f00 */
[----:B------:R-:W-:Y:S01]  /*24c40*/  MOV R6, 0x24c80 ;  /* 0x00024c8000067802 */ /* 0x000fe20000000f00 */
[----:B--2---:R1:W-:Y:S04]  /*24c50*/  ST.E [R16.64+0x7c], R3 ;  /* 0x00007c0310007985 */ /* 0x0043e8000c101904 */
[----:B------:R-:W-:Y:S06]  /*24c60*/  BAR.SYNC.DEFER_BLOCKING 0x0 ;  /* 0x0000000000007b1d */ /* 0x000fec0000010000 */
        /* <DEDUP_REMOVED lines=23> */
[----:B-1----:R1:W5:Y:S04]  /*24de0*/  LDL R5, [R8] ;  /* 0x0000000008057983 */ /* 0x0023680000100800 */
[----:B------:R1:W5:Y:S01]  /*24df0*/  LDL R4, [R8+0x4] ;  /* 0x0000040008047983 */ /* 0x0003620000100800 */
[----:B------:R-:W-:-:S03]  /*24e00*/  MOV R2, 0x24e20 ;  /* 0x00024e2000027802 */ /* 0x000fc60000000f00 */
[----:B-1---5:R-:W-:Y:S05]  /*24e10*/  CALL.REL.NOINC `($_ZN7cutlass13device_kernelIN5flash19enable_sm80_to_sm89INS1_16FlashAttnBwdSm80INS1_25CollectiveMainloopBwdSm80ILi2ELi2EN4cute5tupleIJNS5_1CILi128EEES8_NS7_ILi64EEEEEENS_6half_tEfNS_4arch4Sm80ELb1ELb0ELb1ELb1ELb1ELb0ELb0ELb0ELi2ELi4ELi4ELi4ELb0EEENS1_21CollectiveEpilogueBwdISA_SB_SD_Li256ELb1ELb0ELi2EEENS1_25SingleTileBwdLPTSchedulerILb1ELi128ELb1EEEEEEEEEvNT_6ParamsE$_ZZN4cute7flattenINS_5tupleIJNS1_IJNS_1CILi0EEENS1_IJNS2_ILi1EEENS2_ILi512EEEiEEEEEENS2_ILi4096EEENS1_IJiNS2_ILi8192EEEEEEEEEEEDaRKT_ENKUlRKT_E_clIS7_EEDaSH_) ;  /* 0xfffe65e000007944 */ /* 0x022fea0003c3ffff */
        /* <DEDUP_REMOVED lines=94> */
[----:B--2--5:R-:W-:Y:S05]  /*25400*/  CALL.REL.NOINC `($_ZN7cutlass13device_kernelIN5flash19enable_sm80_to_sm89INS1_16FlashAttnBwdSm80INS1_25CollectiveMainloopBwdSm80ILi2ELi2EN4cute5tupleIJNS5_1CILi128EEES8_NS7_ILi64EEEEEENS_6half_tEfNS_4arch4Sm80ELb1ELb0ELb1ELb1ELb1ELb0ELb0ELb0ELi2ELi4ELi4ELi4ELb0EEENS1_21CollectiveEpilogueBwdISA_SB_SD_Li256ELb1ELb0ELi2EEENS1_25SingleTileBwdLPTSchedulerILb1ELi128ELb1EEEEEEEEEvNT_6ParamsE$_ZN4cute8smem_ptrIPN7cutlass6half_tEECI1NS_12iter_adaptorIS3_S4_EEES3_) ;  /* 0xfffe526000007944 */ /* 0x024fea0003c3ffff */
[----:B-1----:R1:W5:Y:S01]  /*25410*/  LDL.64 R2, [R8] ;  /* 0x0000000008027983 */ /* 0x0023620000100a00 */
[----:B------:R-:W-:-:S03]  /*25420*/  MOV R14, 0x25440 ;  /* 0x00025440000e7802 */ /* 0x000fc60000000f00 */
[----:B-1---5:R-:W-:Y:S05]  /*25430*/  CALL.REL.NOINC `($_ZN7cutlass13device_kernelIN5flash19enable_sm80_to_sm89INS1_16FlashAttnBwdSm80INS1_25CollectiveMainloopBwdSm80ILi2ELi2EN4cute5tupleIJNS5_1CILi128EEES8_NS7_ILi64EEEEEENS_6half_tEfNS_4arch4Sm80ELb1ELb0ELb1ELb1ELb1ELb0ELb0ELb0ELi2ELi4ELi4ELi4ELb0EEENS1_21CollectiveEpilogueBwdISA_SB_SD_Li256ELb1ELb0ELi2EEENS1_25SingleTileBwdLPTSchedulerILb1ELi128ELb1EEEEEEEEEvNT_6ParamsE$_ZN4cute3eso3ESOILb1ELb0EJNS_14ComposedLayoutINS_7SwizzleILi3ELi3ELi3EEENS_1CILj0EEENS_6LayoutINS_5tupleIJNS5_ILi64EEENS5_ILi128EEEEEENS8_IJNS5_ILi1EEES9_EEEEEEENS_10ViewEngineINS_8smem_ptrIPN7cutlass6half_tEEEEEEEC2ERKSF_RKSM_) ;  /* 0xfffe32c000007944 */ /* 0x022fea0003c3ffff */
[----:B-1----:R1:W5:Y:S01]  /*25440*/  LDL.64 R2, [R1+0x758] ;  /* 0x0007580001027983 */ /* 0x0023620000100a00 */
[----:B------:R-:W-:-:S03]  /*25450*/  MOV R14, 0x25470 ;  /* 0x00025470000e7802 */ /* 0x000fc60000000f00 */
[----:B-1---5:R-:W-:Y:S05]  /*25460*/  CALL.REL.NOINC `($_ZN7cutlass13device_kernelIN5flash19enable_sm80_to_sm89INS1_16FlashAttnBwdSm80INS1_25CollectiveMainloopBwdSm80ILi2ELi2EN4cute5tupleIJNS5_1CILi128EEES8_NS7_ILi64EEEEEENS_6half_tEfNS_4arch4Sm80ELb1ELb0ELb1ELb1ELb1ELb0ELb0ELb0ELi2ELi4ELi4ELi4ELb0EEENS1_21CollectiveEpilogueBwdISA_SB_SD_Li256ELb1ELb0ELi2EEENS1_25SingleTileBwdLPTSchedulerILb1ELi128ELb1EEEEEEEEEvNT_6ParamsE$_ZN4cute3eso3ESOILb1ELb0EJNS_14ComposedLayoutINS_7SwizzleILi3ELi3ELi3EEENS_1CILj0EEENS_6LayoutINS_5tupleIJNS8_IJNS8_IJNS5_ILi4EEENS5_ILi8EEEEEENS8_IJNS5_ILi2EEENS5_ILi1EEEEEEEEENS8_IJNS8_IJSC_SC_EEESB_EEEEEENS8_IJNS8_IJNS8_IJNS5_ILi128EEESD_EEENS8_IJSA_NS5_ILi0EEEEEEEEENS8_IJNS8_IJNS5_ILi64EEENS5_ILi512EEEEEENS8_IJNS5_ILi16EEENS5_ILi1024EEEEEEEEEEEEEEEENS_10ViewEngineINS_8smem_ptrIPN7cutlass6half_tEEEEEEEC2ERKSX_RKS14_) ;  /* 0xfffe332000007944 */ /* 0x022fea0003c3ffff */
        /* <DEDUP_REMOVED lines=31> */
[----:B------:R-:W-:Y:S02]  /*25660*/  MOV R3, R4 ;  /* 0x0000000400037202 */ /* 0x000fe40000000f00 */
[----:B------:R-:W-:Y:S02]  /*25670*/  MOV R4, 0x25690 ;  /* 0x0002569000047802 */ /* 0x000fe40000000f00 */
[----:B------:R-:W-:Y:S05]  /*25680*/  CALL.REL.NOINC `($_ZN7cutlass13device_kernelIN5flash19enable_sm80_to_sm89INS1_16FlashAttnBwdSm80INS1_25CollectiveMainloopBwdSm80ILi2ELi2EN4cute5tupleIJNS5_1CILi128EEES8_NS7_ILi64EEEEEENS_6half_tEfNS_4arch4Sm80ELb1ELb0ELb1ELb1ELb1ELb0ELb0ELb0ELi2ELi4ELi4ELi4ELb0EEENS1_21CollectiveEpilogueBwdISA_SB_SD_Li256ELb1ELb0ELi2EEENS1_25SingleTileBwdLPTSchedulerILb1ELi128ELb1EEEEEEEEEvNT_6ParamsE$_ZZN4cute13to_mixed_bitsINS_5tupleIJNS1_IJNS_1CILi4EEENS2_ILi8EEEEEENS2_ILi2EEENS2_ILi1EEEEEENS1_IJNS1_IJNS2_ILi128EEENS2_ILi0EEEEEES4_SA_EEENS1_IJNS1_IJiiEEEiSA_EEEEEDaRKT_RKT0_RKT1_ENKUlRKT_RKT0_RKT1_E_clIS5_SB_SD_EEDaSQ_ST_SW_) ;  /* 0xfffe54e000007944 */ /* 0x000fea0003c3ffff */
[----:B------:R-:W-:Y:S02]  /*25690*/  MOV R6, 0x256b0 ;  /* 0x000256b000067802 */ /* 0x000fe40000000f00 */
[----:B------:R-:W-:Y:S05]  /*256a0*/  CALL.REL.NOINC `($_ZN7cutlass13device_kernelIN5flash19enable_sm80_to_sm89INS1_16FlashAttnBwdSm80INS1_25CollectiveMainloopBwdSm80ILi2ELi2EN4cute5tupleIJNS5_1CILi128EEES8_NS7_ILi64EEEEEENS_6half_tEfNS_4arch4Sm80ELb1ELb0ELb1ELb1ELb1ELb0ELb0ELb0ELi2ELi4ELi4ELi4ELb0EEENS1_21CollectiveEpilogueBwdISA_SB_SD_Li256ELb1ELb0ELi2EEENS1_25SingleTileBwdLPTSchedulerILb1ELi128ELb1EEEEEEEEEvNT_6ParamsE$_ZZN4cute13to_mixed_bitsINS_5tupleIJNS1_IJNS_1CILi4EEENS2_ILi8EEEEEENS2_ILi2EEENS2_ILi1EEEEEENS1_IJNS1_IJNS2_ILi128EEENS2_ILi0EEEEEES4_SA_EEENS1_IJNS1_IJiiEEEiSA_EEEEEDaRKT_RKT0_RKT1_ENKUlRKT_RKT0_RKT1_E_clIS6_S4_iEEDaSQ_ST_SW_) ;  /* 0xfffe550000007944 */ /* 0x000fea0003c3ffff */
[----:B------:R-:W-:Y:S02]  /*256b0*/  MOV R5, R4 ;  /* 0x0000000400057202 */ /* 0x000fe40000000f00 */
[----:B------:R-:W-:Y:S02]  /*256c0*/  MOV R4, 0x256e0 ;  /* 0x000256e000047802 */ /* 0x000fe40000000f00 */
[----:B------:R-:W-:Y:S05]  /*256d0*/  CALL.REL.NOINC `($_ZN7cutlass13device_kernelIN5flash19enable_sm80_to_sm89INS1_16FlashAttnBwdSm80INS1_25CollectiveMainloopBwdSm80ILi2ELi2EN4cute5tupleIJNS5_1CILi128EEES8_NS7_ILi64EEEEEENS_6half_tEfNS_4arch4Sm80ELb1ELb0ELb1ELb1ELb1ELb0ELb0ELb0ELi2ELi4ELi4ELi4ELb0EEENS1_21CollectiveEpilogueBwdISA_SB_SD_Li256ELb1ELb0ELi2EEENS1_25SingleTileBwdLPTSchedulerILb1ELi128ELb1EEEEEEEEEvNT_6ParamsE$_ZZN4cute13to_mixed_bitsINS_5tupleIJNS1_IJNS_1CILi4EEENS2_ILi8EEEEEENS2_ILi2EEENS2_ILi1EEEEEENS1_IJNS1_IJNS2_ILi128EEENS2_ILi0EEEEEES4_SA_EEENS1_IJNS1_IJiiEEEiSA_EEEEEDaRKT_RKT0_RKT1_ENKUlDpRKT_E_clIJNS_9MixedBitsILj0ELj384EEENSU_ILj0ELj8EEENS2_ILj0EEEEEEDaSR_) ;  /* 0xfffe545000007944 */ /* 0x000fea0003c3ffff */
        /* <DEDUP_REMOVED lines=13> */
[----:B-1----:R-:W-:Y:S05]  /*257b0*/  CALL.REL.NOINC `($_ZN7cutlass13device_kernelIN5flash19enable_sm80_to_sm89INS1_16FlashAttnBwdSm80INS1_25CollectiveMainloopBwdSm80ILi2ELi2EN4cute5tupleIJNS5_1CILi128EEES8_NS7_ILi64EEEEEENS_6half_tEfNS_4arch4Sm80ELb1ELb0ELb1ELb1ELb1ELb0ELb0ELb0ELi2ELi4ELi4ELi4ELb0EEENS1_21CollectiveEpilogueBwdISA_SB_SD_Li256ELb1ELb0ELi2EEENS1_25SingleTileBwdLPTSchedulerILb1ELi128ELb1EEEEEEEEEvNT_6ParamsE$_ZN4cute3eso3ESOILb1ELb0EJNS_1CILi8EEEiiEEC2ERKS3_RKiS8_) ;  /* 0xfffe32c000007944 */ /* 0x002fea0003c3ffff */
[----:B-1----:R1:W5:Y:S01]  /*257c0*/  LDL.64 R2, [R1+0x758] ;  /* 0x0007580001027983 */ /* 0x0023620000100a00 */
[----:B------:R-:W-:Y:S01]  /*257d0*/  IMAD.MOV.U32 R5, RZ, RZ, 0x48 ;  /* 0x00000048ff057424 */ /* 0x000fe200078e00ff */
[----:B------:R-:W-:Y:S01]  /*257e0*/  LOP3.LUT P0, RZ, R6, 0x8, RZ, 0xc0, !PT ;  /* 0x0000000806ff7812 */ /* 0x000fe2000780c0ff */
[----:B------:R-:W-:Y:S01]  /*257f0*/  IMAD.MOV.U32 R82, RZ, RZ, R60 ;  /* 0x000000ffff527224 */ /* 0x000fe200078e003c */
[----:B------:R-:W-:-:S02]  /*25800*/  MOV R26, 0x25830 ;  /* 0x00025830001a7802 */ /* 0x000fc40000000f00 */
[----:B------:R-:W-:-:S04]  /*25810*/  SEL R5, R5, 0x38, !P0 ;  /* 0x0000003805057807 */ /* 0x000fc80004000000 */
[----:B-1---5:R-:W-:Y:S05]  /*25820*/  CALL.REL.NOINC `($_ZN7cutlass13device_kernelIN5flash19enable_sm80_to_sm89INS1_16FlashAttnBwdSm80INS1_25CollectiveMainloopBwdSm80ILi2ELi2EN4cute5tupleIJNS5_1CILi128EEES8_NS7_ILi64EEEEEENS_6half_tEfNS_4arch4Sm80ELb1ELb0ELb1ELb1ELb1ELb0ELb0ELb0ELi2ELi4ELi4ELi4ELb0EEENS1_21CollectiveEpilogueBwdISA_SB_SD_Li256ELb1ELb0ELi2EEENS1_25SingleTileBwdLPTSchedulerILb1ELi128ELb1EEEEEEEEEvNT_6ParamsE$_ZN4cute3eso3ESOILb0ELb1EJiNS_1CILi144EEENS2_ILi288EEEEEC2ERKiRKS3_RKS4_) ;  /* 0xfffe2bc000007944 */ /* 0x022fea0003c3ffff */
[----:B------:R-:W2:Y:S01]  /*25830*/  LDL R16, [R1+0x758] ;  /* 0x0007580001107983 */ /* 0x000ea20000100800 */
[----:B------:R-:W-:Y:S01]  /*25840*/  IMAD.MOV.U32 R82, RZ, RZ, R60 ;  /* 0x000000ffff527224 */ /* 0x000fe200078e003c */
[----:B-1----:R-:W-:Y:S02]  /*25850*/  MOV R4, R9 ;  /* 0x0000000900047202 */ /* 0x002fe40000000f00 */
[----:B------:R-:W-:Y:S01]  /*25860*/  MOV R26, 0x25890 ;  /* 0x00025890001a7802 */ /* 0x000fe20000000f00 */
[----:B--2---:R1:W-:Y:S04]  /*25870*/  STL [R1+0x790], R16 ;  /* 0x0007901001007387 */ /* 0x0043e80000100800 */
[----:B-1----:R-:W-:Y:S05]  /*25880*/  CALL.REL.NOINC `($_ZN7cutlass13device_kernelIN5flash19enable_sm80_to_sm89INS1_16FlashAttnBwdSm80INS1_25CollectiveMainloopBwdSm80ILi2ELi2EN4cute5tupleIJNS5_1CILi128EEES8_NS7_ILi64EEEEEENS_6half_tEfNS_4arch4Sm80ELb1ELb0ELb1ELb1ELb1ELb0ELb0ELb0ELi2ELi4ELi4ELi4ELb0EEENS1_21CollectiveEpilogueBwdISA_SB_SD_Li256ELb1ELb0ELi2EEENS1_25SingleTileBwdLPTSchedulerILb1ELi128ELb1EEEEEEEEEvNT_6ParamsE$_ZN4cute3eso3ESOILb1ELb0EJNS_1CILi1EEENS_5tupleIJNS2_ILi8EEEiiEEENS2_ILi64EEENS4_IJiNS2_ILi144EEENS2_ILi288EEEEEENS2_ILi512EEEEEC2ERKS3_RKS6_RKS7_RKSA_RKSB_) ;  /* 0xfffe2f9000007944 */ /* 0x002fea0003c3ffff */
[----:B-1----:R1:W5:Y:S04]  /*25890*/  LDL R5, [R1+0x760] ;  /* 0x0007600001057983 */ /* 0x0023680000100800 */
[----:B------:R1:W5:Y:S01]  /*258a0*/  LDL.64 R2, [R1+0x758] ;  /* 0x0007580001027983 */ /* 0x0003620000100a00 */
[----:B------:R-:W-:-:S02]  /*258b0*/  MOV R82, R60 ;  /* 0x0000003c00527202 */ /* 0x000fc40000000f00 */
[----:B------:R-:W-:Y:S02]  /*258c0*/  MOV R26, 0x258e0 ;  /* 0x000258e0001a7802 */ /* 0x000fe40000000f00 */
[----:B-1---5:R-:W-:Y:S05]  /*258d0*/  CALL.REL.NOINC `($_ZN7cutlass13device_kernelIN5flash19enable_sm80_to_sm89INS1_16FlashAttnBwdSm80INS1_25CollectiveMainloopBwdSm80ILi2ELi2EN4cute5tupleIJNS5_1CILi128EEES8_NS7_ILi64EEEEEENS_6half_tEfNS_4arch4Sm80ELb1ELb0ELb1ELb1ELb1ELb0ELb0ELb0ELi2ELi4ELi4ELi4ELb0EEENS1_21CollectiveEpilogueBwdISA_SB_SD_Li256ELb1ELb0ELi2EEENS1_25SingleTileBwdLPTSchedulerILb1ELi128ELb1EEEEEEEEEvNT_6ParamsE$_ZN4cute5tupleIJNS0_IJNS_1CILi8EEENS0_IJNS1_ILi2EEES3_S3_EEENS1_ILi1EEES4_S5_EEENS0_IJS5_NS0_IJS2_iiEEENS1_ILi64EEENS0_IJiNS1_ILi144EEENS1_ILi288EEEEEENS1_ILi512EEEEEEEEC2ERKS6_RKSD_) ;  /* 0xfffe4c0000007944 */ /* 0x022fea0003c3ffff */
[----:B------:R2:W5:Y:S04]  /*258e0*/  LDL R16, [R1+0x760] ;  /* 0x0007600001107983 */ /* 0x0005680000100800 */
[----:B-1----:R2:W5:Y:S01]  /*258f0*/  LDL.64 R2, [R1+0x758] ;  /* 0x0007580001027983 */ /* 0x0025620000100a00 */
[----:B------:R-:W-:-:S03]  /*25900*/  MOV R4, 0x25920 ;  /* 0x0002592000047802 */ /* 0x000fc60000000f00 */
[----:B--2--5:R-:W-:Y:S05]  /*25910*/  CALL.REL.NOINC `($_ZN7cutlass13device_kernelIN5flash19enable_sm80_to_sm89INS1_16FlashAttnBwdSm80INS1_25CollectiveMainloopBwdSm80ILi2ELi2EN4cute5tupleIJNS5_1CILi128EEES8_NS7_ILi64EEEEEENS_6half_tEfNS_4arch4Sm80ELb1ELb0ELb1ELb1ELb1ELb0ELb0ELb0ELi2ELi4ELi4ELi4ELb0EEENS1_21CollectiveEpilogueBwdISA_SB_SD_Li256ELb1ELb0ELi2EEENS1_25SingleTileBwdLPTSchedulerILb1ELi128ELb1EEEEEEEEEvNT_6ParamsE$_ZZN4cute7flattenINS_5tupleIJNS_1CILi1EEENS1_IJNS2_ILi8EEEiiEEENS2_ILi64EEENS1_IJiNS2_ILi144EEENS2_ILi288EEEEEENS2_ILi512EEEEEEEEDaRKT_ENKUlRKT_E_clIS5_EEDaSH_) ;  /* 0xfffe5b2000007944 */ /* 0x024fea0003c3ffff */
[----:B------:R-:W-:Y:S02]  /*25920*/  MOV R3, R16 ;  /* 0x0000001000037202 */ /* 0x000fe40000000f00 */
[----:B------:R-:W-:Y:S02]  /*25930*/  MOV R4, 0x25950 ;  /* 0x0002595000047802 */ /* 0x000fe40000000f00 */
[----:B------:R-:W-:Y:S05]  /*25940*/  CALL.REL.NOINC `($_ZN7cutlass13device_kernelIN5flash19enable_sm80_to_sm89INS1_16FlashAttnBwdSm80INS1_25CollectiveMainloopBwdSm80ILi2ELi2EN4cute5tupleIJNS5_1CILi128EEES8_NS7_ILi64EEEEEENS_6half_tEfNS_4arch4Sm80ELb1ELb0ELb1ELb1ELb1ELb0ELb0ELb0ELi2ELi4ELi4ELi4ELb0EEENS1_21CollectiveEpilogueBwdISA_SB_SD_Li256ELb1ELb0ELi2EEENS1_25SingleTileBwdLPTSchedulerILb1ELi128ELb1EEEEEEEEEvNT_6ParamsE$_ZZN4cute7flattenINS_5tupleIJNS_1CILi1EEENS1_IJNS2_ILi8EEEiiEEENS2_ILi64EEENS1_IJiNS2_ILi144EEENS2_ILi288EEEEEENS2_ILi512EEEEEEEEDaRKT_ENKUlRKT_E_clIS9_EEDaSH_) ;  /* 0xfffe5b3000007944 */ /* 0x000fea0003c3ffff */
[----:B------:R-:W-:Y:S02]  /*25950*/  MOV R4, R2 ;  /* 0x0000000200047202 */ /* 0x000fe40000000f00 */
[----:B------:R-:W-:Y:S02]  /*25960*/  MOV R2, 0x25980 ;  /* 0x0002598000027802 */ /* 0x000fe40000000f00 */
[----:B------:R-:W-:Y:S05]  /*25970*/  CALL.REL.NOINC `($_ZN7cutlass13device_kernelIN5flash19enable_sm80_to_sm89INS1_16FlashAttnBwdSm80INS1_25CollectiveMainloopBwdSm80ILi2ELi2EN4cute5tupleIJNS5_1CILi128EEES8_NS7_ILi64EEEEEENS_6half_tEfNS_4arch4Sm80ELb1ELb0ELb1ELb1ELb1ELb0ELb0ELb0ELi2ELi4ELi4ELi4ELb0EEENS1_21CollectiveEpilogueBwdISA_SB_SD_Li256ELb1ELb0ELi2EEENS1_25SingleTileBwdLPTSchedulerILb1ELi128ELb1EEEEEEEEEvNT_6ParamsE$_ZZN4cute12filter_tupleINS_5tupleIJNS_1CILi1EEENS1_IJNS2_ILi8EEEiiEEENS2_ILi64EEENS1_IJiNS2_ILi144EEENS2_ILi288EEEEEENS2_ILi512EEEEEEZNS_7flattenISB_EEDaRKT_EUlRKT_E_EEDaSF_OT0_ENKUlDpSI_E_clIJNS1_IJS3_EEES5_NS1_IJS6_EEES9_NS1_IJSA_EEEEEEDaSM_) ;  /* 0xfffe505000007944 */ /* 0x000fea0003c3ffff */
[----:B------:R-:W-:Y:S02]  /*25980*/  MOV R82, R60 ;  /* 0x0000003c00527202 */ /* 0x000fe40000000f00 */
[----:B------:R-:W-:-:S02]  /*25990*/  MOV R26, 0x259b0 ;  /* 0x000259b0001a7802 */ /* 0x000fc40000000f00 */
[----:B------:R-:W-:Y:S05]  /*259a0*/  CALL.REL.NOINC `($_ZN7cutlass13device_kernelIN5flash19enable_sm80_to_sm89INS1_16FlashAttnBwdSm80INS1_25CollectiveMainloopBwdSm80ILi2ELi2EN4cute5tupleIJNS5_1CILi128EEES8_NS7_ILi64EEEEEENS_6half_tEfNS_4arch4Sm80ELb1ELb0ELb1ELb1ELb1ELb0ELb0ELb0ELi2ELi4ELi4ELi4ELb0EEENS1_21CollectiveEpilogueBwdISA_SB_SD_Li256ELb1ELb0ELi2EEENS1_25SingleTileBwdLPTSchedulerILb1ELi128ELb1EEEEEEEEEvNT_6ParamsE$_ZN4cute3eso3ESOILb0ELb1EJiNS_1CILi144EEENS2_ILi512EEEEEC2ERKiRKS3_RKS4_) ;  /* 0xfffe2a9000007944 */ /* 0x000fea0003c3ffff */
[----:B------:R-:W2:Y:S01]  /*259b0*/  LDL R16, [R1+0x758] ;  /* 0x0007580001107983 */ /* 0x000ea20000100800 */
[----:B-1----:R-:W-:Y:S01]  /*259c0*/  IMAD.MOV.U32 R2, RZ, RZ, R11 ;  /* 0x000000ffff027224 */ /* 0x002fe200078e000b */
[----:B------:R-:W-:-:S02]  /*259d0*/  MOV R82, R60 ;  /* 0x0000003c00527202 */ /* 0x000fc40000000f00 */
[----:B------:R-:W-:Y:S01]  /*259e0*/  MOV R34, 0x25a10 ;  /* 0x00025a1000227802 */ /* 0x000fe20000000f00 */
[----:B--2---:R1:W-:Y:S04]  /*259f0*/  STL [R1+0x11ec], R16 ;  /* 0x0011ec1001007387 */ /* 0x0043e80000100800 */
[----:B-1----:R-:W-:Y:S05]  /*25a00*/  CALL.REL.NOINC `($_ZN7cutlass13device_kernelIN5flash19enable_sm80_to_sm89INS1_16FlashAttnBwdSm80INS1_25CollectiveMainloopBwdSm80ILi2ELi2EN4cute5tupleIJNS5_1CILi128EEES8_NS7_ILi64EEEEEENS_6half_tEfNS_4arch4Sm80ELb1ELb0ELb1ELb1ELb1ELb0ELb0ELb0ELi2ELi4ELi4ELi4ELb0EEENS1_21CollectiveEpilogueBwdISA_SB_SD_Li256ELb1ELb0ELi2EEENS1_25SingleTileBwdLPTSchedulerILb1ELi128ELb1EEEEEEEEEvNT_6ParamsE$_ZN4cute3eso3ESOILb0ELb0EJiiNS_1CILi144EEENS2_ILi512EEEEEC2ERKiS7_RKS3_RKS4_) ;  /* 0xfffe262000007944 */ /* 0x002fea0003c3ffff */
[----:B-1----:R-:W2:Y:S01]  /*25a10*/  LDL.64 R2, [R1+0x758] ;  /* 0x0007580001027983 */ /* 0x002ea20000100a00 */
[----:B------:R-:W-:Y:S01]  /*25a20*/  IMAD.MOV.U32 R5, RZ, RZ, R10 ;  /* 0x000000ffff057224 */ /* 0x000fe200078e000a */
[----:B------:R-:W-:Y:S01]  /*25a30*/  MOV R29, R19 ;  /* 0x00000013001d7202 */ /* 0x000fe20000000f00 */
[----:B------:R-:W-:Y:S01]  /*25a40*/  IMAD.MOV.U32 R83, RZ, RZ, R60 ;  /* 0x000000ffff537224 */ /* 0x000fe200078e003c */
[----:B------:R-:W-:Y:S01]  /*25a50*/  MOV R26, 0x25a80 ;  /* 0x00025a80001a7802 */ /* 0x000fe20000000f00 */
[----:B--2---:R1:W-:Y:S04]  /*25a60*/  STL.64 [R1+0x788], R2 ;  /* 0x0007880201007387 */ /* 0x0043e80000100a00 */
[----:B-1----:R-:W-:Y:S05]  /*25a70*/  CALL.REL.NOINC `($_ZN7cutlass13device_kernelIN5flash19enable_sm80_to_sm89INS1_16FlashAttnBwdSm80INS1_25CollectiveMainloopBwdSm80ILi2ELi2EN4cute5tupleIJNS5_1CILi128EEES8_NS7_ILi64EEEEEENS_6half_tEfNS_4arch4Sm80ELb1ELb0ELb1ELb1ELb1ELb0ELb0ELb0ELi2ELi4ELi4ELi4ELb0EEENS1_21CollectiveEpilogueBwdISA_SB_SD_Li256ELb1ELb0ELi2EEENS1_25SingleTileBwdLPTSchedulerILb1ELi128ELb1EEEEEEEEEvNT_6ParamsE$_ZN4cute3eso3ESOILb0ELb0EJiiiNS_1CILi144EEENS2_ILi512EEEEEC2ERKiS7_S7_RKS3_RKS4_) ;  /* 0xfffe274000007944 */ /* 0x002fea0003c3ffff */
        /* <DEDUP_REMOVED lines=9> */
[----:B-1----:R-:W-:Y:S05]  /*25b10*/  CALL.REL.NOINC `($_ZN7cutlass13device_kernelIN5flash19enable_sm80_to_sm89INS1_16FlashAttnBwdSm80INS1_25CollectiveMainloopBwdSm80ILi2ELi2EN4cute5tupleIJNS5_1CILi128EEES8_NS7_ILi64EEEEEENS_6half_tEfNS_4arch4Sm80ELb1ELb0ELb1ELb1ELb1ELb0ELb0ELb0ELi2ELi4ELi4ELi4ELb0EEENS1_21CollectiveEpilogueBwdISA_SB_SD_Li256ELb1ELb0ELi2EEENS1_25SingleTileBwdLPTSchedulerILb1ELi128ELb1EEEEEEEEEvNT_6ParamsE$_ZN4cute3eso3ESOILb1ELb0EJNS_1CILi8EEEiiiNS2_ILi144EEENS2_ILi512EEEEEC2ERKS3_RKiSA_SA_RKS4_RKS5_) ;  /* 0xfffe2fd000007944 */ /* 0x002fea0003c3ffff */
        /* <DEDUP_REMOVED lines=8> */
[----:B-1----:R-:W-:Y:S05]  /*25ba0*/  CALL.REL.NOINC `($_ZN7cutlass13device_kernelIN5flash19enable_sm80_to_sm89INS1_16FlashAttnBwdSm80INS1_25CollectiveMainloopBwdSm80ILi2ELi2EN4cute5tupleIJNS5_1CILi128EEES8_NS7_ILi64EEEEEENS_6half_tEfNS_4arch4Sm80ELb1ELb0ELb1ELb1ELb1ELb0ELb0ELb0ELi2ELi4ELi4ELi4ELb0EEENS1_21CollectiveEpilogueBwdISA_SB_SD_Li256ELb1ELb0ELi2EEENS1_25SingleTileBwdLPTSchedulerILb1ELi128ELb1EEEEEEEEEvNT_6ParamsE$_ZN4cute3eso3ESOILb1ELb0EJNS_1CILi1EEEiiiNS2_ILi144EEENS2_ILi512EEEEEC2ERKS3_RKiSA_SA_RKS4_RKS5_) ;  /* 0xfffe2d7000007944 */ /* 0x002fea0003c3ffff */
[----:B-1----:R1:W5:Y:S04]  /*25bb0*/  LDL R5, [R1+0x760] ;  /* 0x0007600001057983 */ /* 0x0023680000100800 */
[----:B------:R1:W5:Y:S01]  /*25bc0*/  LDL.64 R2, [R1+0x758] ;  /* 0x0007580001027983 */ /* 0x0003620000100a00 */
[----:B------:R-:W-:-:S02]  /*25bd0*/  MOV R84, R60 ;  /* 0x0000003c00547202 */ /* 0x000fc40000000f00 */
[----:B------:R-:W-:Y:S02]  /*25be0*/  MOV R26, 0x25c00 ;  /* 0x00025c00001a7802 */ /* 0x000fe40000000f00 */
[----:B-1---5:R-:W-:Y:S05]  /*25bf0*/  CALL.REL.NOINC `($_ZN7cutlass13device_kernelIN5flash19enable_sm80_to_sm89INS1_16FlashAttnBwdSm80INS1_25CollectiveMainloopBwdSm80ILi2ELi2EN4cute5tupleIJNS5_1CILi128EEES8_NS7_ILi64EEEEEENS_6half_tEfNS_4arch4Sm80ELb1ELb0ELb1ELb1ELb1ELb0ELb0ELb0ELi2ELi4ELi4ELi4ELb0EEENS1_21CollectiveEpilogueBwdISA_SB_SD_Li256ELb1ELb0ELi2EEENS1_25SingleTileBwdLPTSchedulerILb1ELi128ELb1EEEEEEEEEvNT_6ParamsE$_ZN4cute5tupleIJNS0_IJNS_1CILi16EEENS1_ILi2EEES3_S3_NS1_ILi4EEES3_EEENS0_IJNS1_ILi1EEEiiiNS1_ILi144EEENS1_ILi512EEEEEEEEC2ERKS5_RKS9_) ;  /* 0xfffe484000007944 */ /* 0x022fea0003c3ffff */
        /* <DEDUP_REMOVED lines=8> */
[----:B-1----:R-:W-:Y:S05]  /*25c80*/  CALL.REL.NOINC `($_ZN7cutlass13device_kernelIN5flash19enable_sm80_to_sm89INS1_16FlashAttnBwdSm80INS1_25CollectiveMainloopBwdSm80ILi2ELi2EN4cute5tupleIJNS5_1CILi128EEES8_NS7_ILi64EEEEEENS_6half_tEfNS_4arch4Sm80ELb1ELb0ELb1ELb1ELb1ELb0ELb0ELb0ELi2ELi4ELi4ELi4ELb0EEENS1_21CollectiveEpilogueBwdISA_SB_SD_Li256ELb1ELb0ELi2EEENS1_25SingleTileBwdLPTSchedulerILb1ELi128ELb1EEEEEEEEEvNT_6ParamsE$_ZZN4cute6detail16composition_implINS_5tupleIJNS_1CILi16EEENS3_ILi2EEES5_S5_NS3_ILi4EEES5_EEENS2_IJNS3_ILi1EEEiiiNS3_ILi144EEENS3_ILi512EEEEEENS2_IJNS2_IJS5_S5_EEES6_NS3_ILi8EEEEEENS2_IJNS2_IJNS3_ILi64EEESA_EEES4_NS3_ILi1024EEEEEEEEDaRKT_RKT0_RKT1_RKT2_ENKUlRKT_RKT0_E_clISC_SG_EEDaSX_S10_) ;  /* 0xfffe53e000007944 */ /* 0x002fea0003c3ffff */
[----:B------:R-:W-:Y:S02]  /*25c90*/  MOV R2, R70 ;  /* 0x0000004600027202 */ /* 0x000fe40000000f00 */
[----:B------:R-:W-:-:S02]  /*25ca0*/  MOV R26, 0x25cc0 ;  /* 0x00025cc0001a7802 */ /* 0x000fc40000000f00 */
[----:B-----5:R-:W-:Y:S05]  /*25cb0*/  CALL.REL.NOINC `($_ZN7cutlass13device_kernelIN5flash19enable_sm80_to_sm89INS1_16FlashAttnBwdSm80INS1_25CollectiveMainloopBwdSm80ILi2ELi2EN4cute5tupleIJNS5_1CILi128EEES8_NS7_ILi64EEEEEENS_6half_tEfNS_4arch4Sm80ELb1ELb0ELb1ELb1ELb1ELb0ELb0ELb0ELi2ELi4ELi4ELi4ELb0EEENS1_21CollectiveEpilogueBwdISA_SB_SD_Li256ELb1ELb0ELi2EEENS1_25SingleTileBwdLPTSchedulerILb1ELi128ELb1EEEEEEEEEvNT_6ParamsE$_ZZN4cute6detail16composition_implINS_5tupleIJNS_1CILi16EEENS3_ILi2EEES5_S5_NS3_ILi4EEES5_EEENS2_IJNS3_ILi1EEEiiiNS3_ILi144EEENS3_ILi512EEEEEENS2_IJNS2_IJS5_S5_EEES6_NS3_ILi8EEEEEENS2_IJNS2_IJNS3_ILi64EEESA_EEES4_NS3_ILi1024EEEEEEEEDaRKT_RKT0_RKT1_RKT2_ENKUlRKT_RKT0_E_clIS6_S4_EEDaSX_S10_) ;  /* 0xfffe536000007944 */ /* 0x020fea0003c3ffff */
[----:B-----5:R2:W-:Y:S01]  /*25cc0*/  STL.64 [R1+0x770], R2 ;  /* 0x0007700201007387 */ /* 0x0205e20000100a00 */
[----:B------:R-:W-:Y:S01]  /*25cd0*/  IMAD.MOV.U32 R26, RZ, RZ, R4 ;  /* 0x000000ffff1a7224 */ /* 0x000fe200078e0004 */
[----:B------:R-:W-:Y:S01]  /*25ce0*/  MOV R82, R60 ;  /* 0x0000003c00527202 */ /* 0x000fe20000000f00 */
[----:B------:R-:W-:Y:S01]  /*25cf0*/  IMAD.MOV.U32 R83, RZ, RZ, R59 ;  /* 0x000000ffff537224 */ /* 0x000fe200078e003b */
[----:B------:R-:W-:-:S02]  /*25d00*/  MOV R4, 0x25d20 ;  /* 0x00025d2000047802 */ /* 0x000fc40000000f00 */
[----:B-12---:R-:W-:Y:S05]  /*25d10*/  CALL.REL.NOINC `($_ZN7cutlass13device_kernelIN5flash19enable_sm80_to_sm89INS1_16FlashAttnBwdSm80INS1_25CollectiveMainloopBwdSm80ILi2ELi2EN4cute5tupleIJNS5_1CILi128EEES8_NS7_ILi64EEEEEENS_6half_tEfNS_4arch4Sm80ELb1ELb0ELb1ELb1ELb1ELb0ELb0ELb0ELi2ELi4ELi4ELi4ELb0EEENS1_21CollectiveEpilogueBwdISA_SB_SD_Li256ELb1ELb0ELi2EEENS1_25SingleTileBwdLPTSchedulerILb1ELi128ELb1EEEEEEEEEvNT_6ParamsE$_ZN4cute3eso3ESOILb0ELb0EJNS_5tupleIJiNS_1CILi512EEEEEENS2_IJiiEEENS3_ILi1024EEEEEC2ERKS5_RKS6_RKS7_) ;  /* 0xfffe187000007944 */ /* 0x006fea0003c3ffff */
[----:B------:R2:W5:Y:S04]  /*25d20*/  LDL R5, [R1+0x760] ;  /* 0x0007600001057983 */ /* 0x0005680000100800 */
[----:B-1----:R2:W5:Y:S01]  /*25d30*/  LDL.64 R2, [R1+0x758] ;  /* 0x0007580001027983 */ /* 0x0025620000100a00 */
[----:B------:R-:W-:-:S02]  /*25d40*/  MOV R82, R60 ;  /* 0x0000003c00527202 */ /* 0x000fc40000000f00 */
[----:B------:R-:W-:Y:S02]  /*25d50*/  MOV R26, 0x25d70 ;  /* 0x00025d70001a7802 */ /* 0x000fe40000000f00 */
[----:B--2--5:R-:W-:Y:S05]  /*25d60*/  CALL.REL.NOINC `($_ZN7cutlass13device_kernelIN5flash19enable_sm80_to_sm89INS1_16FlashAttnBwdSm80INS1_25CollectiveMainloopBwdSm80ILi2ELi2EN4cute5tupleIJNS5_1CILi128EEES8_NS7_ILi64EEEEEENS_6half_tEfNS_4arch4Sm80ELb1ELb0ELb1ELb1ELb1ELb0ELb0ELb0ELi2ELi4ELi4ELi4ELb0EEENS1_21CollectiveEpilogueBwdISA_SB_SD_Li256ELb1ELb0ELi2EEENS1_25SingleTileBwdLPTSchedulerILb1ELi128ELb1EEEEEEEEEvNT_6ParamsE$_ZN4cute5tupleIJNS0_IJNS0_IJNS_1CILi2EEES2_EEES3_NS1_ILi8EEEEEENS0_IJNS0_IJiNS1_ILi512EEEEEENS0_IJiiEEENS1_ILi1024EEEEEEEEC2ERKS5_RKSA_) ;  /* 0xfffe446000007944 */ /* 0x024fea0003c3ffff */
        /* <DEDUP_REMOVED lines=9> */
[----:B-1---5:R-:W-:Y:S05]  /*25e00*/  CALL.REL.NOINC `($_ZN7cutlass13device_kernelIN5flash19enable_sm80_to_sm89INS1_16FlashAttnBwdSm80INS1_25CollectiveMainloopBwdSm80ILi2ELi2EN4cute5tupleIJNS5_1CILi128EEES8_NS7_ILi64EEEEEENS_6half_tEfNS_4arch4Sm80ELb1ELb0ELb1ELb1ELb1ELb0ELb0ELb0ELi2ELi4ELi4ELi4ELb0EEENS1_21CollectiveEpilogueBwdISA_SB_SD_Li256ELb1ELb0ELi2EEENS1_25SingleTileBwdLPTSchedulerILb1ELi128ELb1EEEEEEEEEvNT_6ParamsE$_ZN4cute3eso3ESOILb0ELb0EJNS_6LayoutINS_5tupleIJNS3_IJNS_1CILi2EEES5_EEES6_NS4_ILi8EEEEEENS3_IJNS3_IJiNS4_ILi512EEEEEENS3_IJiiEEENS4_ILi1024EEEEEEEEjEEC2ERKSE_RKj) ;  /* 0xfffe1aa000007944 */ /* 0x022fea0003c3ffff */
[----:B------:R-:W2:Y:S04]  /*25e10*/  LDL.64 R10, [R1+0x760] ;  /* 0x00076000010a7983 */ /* 0x000ea80000100a00 */
[----:B-1----:R1:W5:Y:S01]  /*25e20*/  LDL.64 R4, [R1+0x758] ;  /* 0x0007580001047983 */ /* 0x0023620000100a00 */
[----:B------:R-:W-:Y:S02]  /*25e30*/  MOV R38, R60 ;  /* 0x0000003c00267202 */ /* 0x000fe40000000f00 */
[----:B------:R-:W-:Y:S01]  /*25e40*/  MOV R46, 0x25e70 ;  /* 0x00025e70002e7802 */ /* 0x000fe20000000f00 */
[----:B--2---:R-:W-:-:S04]  /*25e50*/  IMAD.WIDE.U32 R2, R11, 0x2, R14 ;  /* 0x000000020b027825 */ /* 0x004fc800078e000e */
[----:B-1---5:R-:W-:Y:S05]  /*25e60*/  CALL.REL.NOINC `($_ZN7cutlass13device_kernelIN5flash19enable_sm80_to_sm89INS1_16FlashAttnBwdSm80INS1_25CollectiveMainloopBwdSm80ILi2ELi2EN4cute5tupleIJNS5_1CILi128EEES8_NS7_ILi64EEEEEENS_6half_tEfNS_4arch4Sm80ELb1ELb0ELb1ELb1ELb1ELb0ELb0ELb0ELi2ELi4ELi4ELi4ELb0EEENS1_21CollectiveEpilogueBwdISA_SB_SD_Li256ELb1ELb0ELi2EEENS1_25SingleTileBwdLPTSchedulerILb1ELi128ELb1EEEEEEEEEvNT_6ParamsE$_ZN4cute8smem_ptrIPN7cutlass6half_tEECI1NS_12iter_adaptorIS3_S4_EEES3_) ;  /* 0xfffe480000007944 */ /* 0x022fea0003c3ffff */
[----:B-1----:R-:W2:Y:S01]  /*25e70*/  LDL.64 R2, [R1+0x758] ;  /* 0x0007580001027983 */ /* 0x002ea20000100a00 */
[----:B------:R-:W-:Y:S01]  /*25e80*/  IMAD.MOV.U32 R6, RZ, RZ, R10 ;  /* 0x000000ffff067224 */ /* 0x000fe200078e000a */
[----:B------:R-:W-:Y:S01]  /*25e90*/  MOV R82, R60 ;  /* 0x0000003c00527202 */ /* 0x000fe20000000f00 */
[----:B------:R-:W-:Y:S01]  /*25ea0*/  IMAD.MOV.U32 R83, RZ, RZ, R70 ;  /* 0x000000ffff537224 */ /* 0x000fe200078e0046 */
[----:B------:R-:W-:Y:S01]  /*25eb0*/  MOV R12, 0x25ee0 ;  /* 0x00025ee0000c7802 */ /* 0x000fe20000000f00 */
[----:B--2---:R1:W-:Y:S04]  /*25ec0*/  STL.64 [R8], R2 ;  /* 0x0000000208007387 */ /* 0x0043e80000100a00 */
[----:B-1----:R-:W-:Y:S05]  /*25ed0*/  CALL.REL.NOINC `($_ZN7cutlass13device_kernelIN5flash19enable_sm80_to_sm89INS1_16FlashAttnBwdSm80INS1_25CollectiveMainloopBwdSm80ILi2ELi2EN4cute5tupleIJNS5_1CILi128EEES8_NS7_ILi64EEEEEENS_6half_tEfNS_4arch4Sm80ELb1ELb0ELb1ELb1ELb1ELb0ELb0ELb0ELi2ELi4ELi4ELi4ELb0EEENS1_21CollectiveEpilogueBwdISA_SB_SD_Li256ELb1ELb0ELi2EEENS1_25SingleTileBwdLPTSchedulerILb1ELi128ELb1EEEEEEEEEvNT_6ParamsE$_ZN4cute3eso3ESOILb0ELb0EJNS_6LayoutINS_5tupleIJNS3_IJNS_1CILi2EEES5_EEES6_NS4_ILi8EEEEEENS3_IJNS3_IJiNS4_ILi512EEEEEENS3_IJiiEEENS4_ILi1024EEEEEEEENS_10ViewEngineINS_8smem_ptrIPN7cutlass6half_tEEEEEEEC2ERKSE_RKSL_) ;  /* 0xfffe195000007944 */ /* 0x002fea0003c3ffff */
[----:B------:R-:W-:Y:S02]  /*25ee0*/  MOV R2, 0x25f00 ;  /* 0x00025f0000027802 */ /* 0x000fe40000000f00 */
[----:B-1----:R-:W-:Y:S05]  /*25ef0*/  CALL.REL.NOINC `($_ZN7cutlass13device_kernelIN5flash19enable_sm80_to_sm89INS1_16FlashAttnBwdSm80INS1_25CollectiveMainloopBwdSm80ILi2ELi2EN4cute5tupleIJNS5_1CILi128EEES8_NS7_ILi64EEEEEENS_6half_tEfNS_4arch4Sm80ELb1ELb0ELb1ELb1ELb1ELb0ELb0ELb0ELi2ELi4ELi4ELi4ELb0EEENS1_21CollectiveEpilogueBwdISA_SB_SD_Li256ELb1ELb0ELi2EEENS1_25SingleTileBwdLPTSchedulerILb1ELi128ELb1EEEEEEEEEvNT_6ParamsE$_ZZN4cute4takeILi1ELi3ENS_5tupleIJNS1_IJiNS_1CILi512EEEEEENS1_IJiiEEENS2_ILi1024EEEEEEEEDaRKT1_ENKUlDpRKT_E_clIJS5_S6_EEEDaSE_) ;  /* 0xfffe502000007944 */ /* 0x002fea0003c3ffff */
[----:B------:R-:W-:Y:S02]  /*25f00*/  MOV R2, 0x25f20 ;  /* 0x00025f2000027802 */ /* 0x000fe40000000f00 */
[----:B------:R-:W-:Y:S05]  /*25f10*/  CALL.REL.NOINC `($_ZN7cutlass13device_kernelIN5flash19enable_sm80_to_sm89INS1_16FlashAttnBwdSm80INS1_25CollectiveMainloopBwdSm80ILi2ELi2EN4cute5tupleIJNS5_1CILi128EEES8_NS7_ILi64EEEEEENS_6half_tEfNS_4arch4Sm80ELb1ELb0ELb1ELb1ELb1ELb0ELb0ELb0ELi2ELi4ELi4ELi4ELb0EEENS1_21CollectiveEpilogueBwdISA_SB_SD_Li256ELb1ELb0ELi2EEENS1_25SingleTileBwdLPTSchedulerILb1ELi128ELb1EEEEEEEEEvNT_6ParamsE$_ZZN4cute16flatten_to_tupleINS_5tupleIJNS1_IJiiEEENS_1CILi1024EEEEEEEEDaRKT_ENKUlRKT_E_clIS2_EEDaSB_) ;  /* 0xfffe4e9000007944 */ /* 0x000fea0003c3ffff */
[----:B------:R-:W-:Y:S02]  /*25f20*/  MOV R2, 0x25f40 ;  /* 0x00025f4000027802 */ /* 0x000fe40000000f00 */
[----:B------:R-:W-:Y:S05]  /*25f30*/  CALL.REL.NOINC `($_ZN7cutlass13device_kernelIN5flash19enable_sm80_to_sm89INS1_16FlashAttnBwdSm80INS1_25CollectiveMainloopBwdSm80ILi2ELi2EN4cute5tupleIJNS5_1CILi128EEES8_NS7_ILi64EEEEEENS_6half_tEfNS_4arch4Sm80ELb1ELb0ELb1ELb1ELb1ELb0ELb0ELb0ELi2ELi4ELi4ELi4ELb0EEENS1_21CollectiveEpilogueBwdISA_SB_SD_Li256ELb1ELb0ELi2EEENS1_25SingleTileBwdLPTSchedulerILb1ELi128ELb1EEEEEEEEEvNT_6ParamsE$_ZZN4cute12filter_tupleINS_5tupleIJNS1_IJiiEEENS_1CILi1024EEEEEEZNS_16flatten_to_tupleIS5_EEDaRKT_EUlRKT_E_EEDaS9_OT0_ENKUlDpSC_E_clIJS2_NS1_IJS4_EEEEEEDaSG_) ;  /* 0xfffe496000007944 */ /* 0x000fea0003c3ffff */
        /* <DEDUP_REMOVED lines=23> */
[----:B------:R2:W5:Y:S01]  /*260b0*/  LD.E R3, [R10.64] ;  /* 0x000000040a037980 */ /* 0x000562000c101900 */
[----:B-1----:R-:W-:-:S03]  /*260c0*/  MOV R2, 0x260e0 ;  /* 0x000260e000027802 */ /* 0x002fc60000000f00 */
[----:B--2--5:R-:W-:Y:S05]  /*260d0*/  CALL.REL.NOINC `($_ZN7cutlass13device_kernelIN5flash19enable_sm80_to_sm89INS1_16FlashAttnBwdSm80INS1_25CollectiveMainloopBwdSm80ILi2ELi2EN4cute5tupleIJNS5_1CILi128EEES8_NS7_ILi64EEEEEENS_6half_tEfNS_4arch4Sm80ELb1ELb0ELb1ELb1ELb1ELb0ELb0ELb0ELi2ELi4ELi4ELi4ELb0EEENS1_21CollectiveEpilogueBwdISA_SB_SD_Li256ELb1ELb0ELi2EEENS1_25SingleTileBwdLPTSchedulerILb1ELi128ELb1EEEEEEEEEvNT_6ParamsE$_ZZN4cute5sliceINS_5tupleIJNS_10UnderscoreES2_S2_iEEENS1_IJNS1_IJNS_1CILi1EEENS4_ILi0EEEEEEiNS4_ILi1024EEENS4_ILi8192EEEEEEEEDaRKT_RKT0_ENKUlRKT_RKT0_E_clIS2_iEEDaSJ_SM_) ;  /* 0xfffe4ee000007944 */ /* 0x024fea0003c3ffff */
[----:B------:R-:W-:Y:S02]  /*260e0*/  MOV R2, 0x26100 ;  /* 0x0002610000027802 */ /* 0x000fe40000000f00 */
[----:B------:R-:W-:Y:S05]  /*260f0*/  CALL.REL.NOINC `($_ZN7cutlass13device_kernelIN5flash19enable_sm80_to_sm89INS1_16FlashAttnBwdSm80INS1_25CollectiveMainloopBwdSm80ILi2ELi2EN4cute5tupleIJNS5_1CILi128EEES8_NS7_ILi64EEEEEENS_6half_tEfNS_4arch4Sm80ELb1ELb0ELb1ELb1ELb1ELb0ELb0ELb0ELi2ELi4ELi4ELi4ELb0EEENS1_21CollectiveEpilogueBwdISA_SB_SD_Li256ELb1ELb0ELi2EEENS1_25SingleTileBwdLPTSchedulerILb1ELi128ELb1EEEEEEEEEvNT_6ParamsE$_ZZN4cute12filter_tupleINS_5tupleIJNS_10UnderscoreES2_S2_iEEENS1_IJNS1_IJNS_1CILi1EEENS4_ILi0EEEEEEiNS4_ILi1024EEENS4_ILi8192EEEEEEZNS_5sliceIS3_SA_EEDaRKT_RKT0_EUlRKT_RKT0_E_EEDaSE_SH_OT1_ENKUlDpSK_E_clIJNS1_IJS7_EEENS1_IJiEEENS1_IJS8_EEENS1_IJEEEEEEDaSR_) ;  /* 0xfffe485000007944 */ /* 0x000fea0003c3ffff */
[----:B------:R-:W-:Y:S02]  /*26100*/  MOV R4, 0x26120 ;  /* 0x0002612000047802 */ /* 0x000fe40000000f00 */
[----:B------:R-:W-:Y:S05]  /*26110*/  CALL.REL.NOINC `($_ZN7cutlass13device_kernelIN5flash19enable_sm80_to_sm89INS1_16FlashAttnBwdSm80INS1_25CollectiveMainloopBwdSm80ILi2ELi2EN4cute5tupleIJNS5_1CILi128EEES8_NS7_ILi64EEEEEENS_6half_tEfNS_4arch4Sm80ELb1ELb0ELb1ELb1ELb1ELb0ELb0ELb0ELi2ELi4ELi4ELi4ELb0EEENS1_21CollectiveEpilogueBwdISA_SB_SD_Li256ELb1ELb0ELi2EEENS1_25SingleTileBwdLPTSchedulerILb1ELi128ELb1EEEEEEEEEvNT_6ParamsE$_ZN4cute5tupleIJNS0_IJNS0_IJNS_1CILi8EEENS1_ILi1EEEEEENS1_ILi2EEES2_EEENS0_IJNS0_IJS3_NS1_ILi0EEEEEEiNS1_ILi1024EEEEEEEEC2ERKS6_RKSA_) ;  /* 0xfffe42d000007944 */ /* 0x000fea0003c3ffff */
[----:B-1----:R1:W5:Y:S01]  /*26120*/  LDL R2, [R1+0x758] ;  /* 0x0007580001027983 */ /* 0x0023620000100800 */
[----:B------:R-:W-:Y:S02]  /*26130*/  SHF.L.U32 R6, R5, 0xd, RZ ;  /* 0x0000000d05067819 */ /* 0x000fe400000006ff */
[----:B------:R-:W-:-:S03]  /*26140*/  MOV R4, 0x26170 ;  /* 0x0002617000047802 */ /* 0x000fc60000000f00 */
[----:B------:R1:W-:Y:S04]  /*26150*/  STL [R1+0x11e0], R6 ;  /* 0x0011e00601007387 */ /* 0x0003e80000100800 */
[----:B-1---5:R-:W-:Y:S05]  /*26160*/  CALL.REL.NOINC `($_ZN7cutlass13device_kernelIN5flash19enable_sm80_to_sm89INS1_16FlashAttnBwdSm80INS1_25CollectiveMainloopBwdSm80ILi2ELi2EN4cute5tupleIJNS5_1CILi128EEES8_NS7_ILi64EEEEEENS_6half_tEfNS_4arch4Sm80ELb1ELb0ELb1ELb1ELb1ELb0ELb0ELb0ELi2ELi4ELi4ELi4ELb0EEENS1_21CollectiveEpilogueBwdISA_SB_SD_Li256ELb1ELb0ELi2EEENS1_25SingleTileBwdLPTSchedulerILb1ELi128ELb1EEEEEEEEEvNT_6ParamsE$_ZN4cute3eso3ESOILb0ELb0EJNS_6LayoutINS_5tupleIJNS3_IJNS_1CILi8EEENS4_ILi1EEEEEENS4_ILi2EEES5_EEENS3_IJNS3_IJS6_NS4_ILi0EEEEEEiNS4_ILi1024EEEEEEEEiEEC2ERKSE_RKi) ;  /* 0xfffe1cd000007944 */ /* 0x022fea0003c3ffff */
[----:B------:R-:W-:Y:S01]  /*26170*/  ULDC.64 UR4, c[0x0][0x118] ;  /* 0x0000460000047ab9 */ /* 0x000fe20000000a00 */
[----:B------:R-:W2:Y:S04]  /*26180*/  LDL.64 R4, [R1+0x758] ;  /* 0x0007580001047983 */ /* 0x000ea80000100a00 */
[----:B-1----:R-:W2:Y:S01]  /*26190*/  LD.E.64 R2, [R10.64+0x8] ;  /* 0x000008040a027980 */ /* 0x002ea2000c101b00 */
[----:B------:R-:W-:Y:S02]  /*261a0*/  MOV R38, R60 ;  /* 0x0000003c00267202 */ /* 0x000fe40000000f00 */
[----:B------:R-:W-:Y:S01]  /*261b0*/  MOV R46, 0x261e0 ;  /* 0x000261e0002e7802 */ /* 0x000fe20000000f00 */
[----:B--2---:R-:W-:-:S04]  /*261c0*/  IMAD.WIDE R2, R5, 0x2, R2 ;  /* 0x0000000205027825 */ /* 0x004fc800078e0202 */
[----:B------:R-:W-:Y:S05]  /*261d0*/  CALL.REL.NOINC `($_ZN7cutlass13device_kernelIN5flash19enable_sm80_to_sm89INS1_16FlashAttnBwdSm80INS1_25CollectiveMainloopBwdSm80ILi2ELi2EN4cute5tupleIJNS5_1CILi128EEES8_NS7_ILi64EEEEEENS_6half_tEfNS_4arch4Sm80ELb1ELb0ELb1ELb1ELb1ELb0ELb0ELb0ELi2ELi4ELi4ELi4ELb0EEENS1_21CollectiveEpilogueBwdISA_SB_SD_Li256ELb1ELb0ELi2EEENS1_25SingleTileBwdLPTSchedulerILb1ELi128ELb1EEEEEEEEEvNT_6ParamsE$_ZN4cute8smem_ptrIPN7cutlass6half_tEECI1NS_12iter_adaptorIS3_S4_EEES3_) ;  /* 0xfffe449000007944 */ /* 0x000fea0003c3ffff */
[----:B------:R-:W2:Y:S01]  /*261e0*/  LDL.64 R10, [R1+0x758] ;  /* 0x00075800010a7983 */ /* 0x000ea20000100a00 */
[----:B-1----:R-:W-:Y:S01]  /*261f0*/  IMAD.MOV.U32 R3, RZ, RZ, R4 ;  /* 0x000000ffff037224 */ /* 0x002fe200078e0004 */
[----:B------:R-:W-:-:S02]  /*26200*/  MOV R0, R70 ;  /* 0x0000004600007202 */ /* 0x000fc40000000f00 */
[----:B------:R-:W-:Y:S01]  /*26210*/  MOV R4, 0x26240 ;  /* 0x0002624000047802 */ /* 0x000fe20000000f00 */
[----:B--2---:R1:W-:Y:S04]  /*26220*/  STL.64 [R8], R10 ;  /* 0x0000000a08007387 */ /* 0x0043e80000100a00 */
[----:B-1----:R-:W-:Y:S05]  /*26230*/  CALL.REL.NOINC `($_ZN7cutlass13device_kernelIN5flash19enable_sm80_to_sm89INS1_16FlashAttnBwdSm80INS1_25CollectiveMainloopBwdSm80ILi2ELi2EN4cute5tupleIJNS5_1CILi128EEES8_NS7_ILi64EEEEEENS_6half_tEfNS_4arch4Sm80ELb1ELb0ELb1ELb1ELb1ELb0ELb0ELb0ELi2ELi4ELi4ELi4ELb0EEENS1_21CollectiveEpilogueBwdISA_SB_SD_Li256ELb1ELb0ELi2EEENS1_25SingleTileBwdLPTSchedulerILb1ELi128ELb1EEEEEEEEEvNT_6ParamsE$_ZN4cute3eso3ESOILb0ELb0EJNS_6LayoutINS_5tupleIJNS3_IJNS_1CILi8EEENS4_ILi1EEEEEENS4_ILi2EEES5_EEENS3_IJNS3_IJS6_NS4_ILi0EEEEEEiNS4_ILi1024EEEEEEEENS_10ViewEngineINS_8smem_ptrIPN7cutlass6half_tEEEEEEEC2ERKSE_RKSL_) ;  /* 0xfffe1b9000007944 */ /* 0x002fea0003c3ffff */
[----:B-1----:R-:W2:Y:S01]  /*26240*/  LDL.64 R2, [R61+0xe0] ;  /* 0x0000e0003d027983 */ /* 0x002ea20000100a00 */
[----:B------:R-:W-:-:S03]  /*26250*/  ULDC.64 UR4, c[0x0][0x118] ;  /* 0x0000460000047ab9 */ /* 0x000fc60000000a00 */
[----:B------:R1:W5:Y:S04]  /*26260*/  LDL R0, [R1+0x758] ;  /* 0x0007580001007983 */ /* 0x0003680000100800 */
[----:B------:R1:W5:Y:S04]  /*26270*/  LDL.64 R28, [R1+0x760] ;  /* 0x00076000011c7983 */ /* 0x0003680000100a00 */
[----:B------:R1:W5:Y:S04]  /*26280*/  LDL.64 R12, [R61+0xc8] ;  /* 0x0000c8003d0c7983 */ /* 0x0003680000100a00 */
[----:B--2---:R-:W5:Y:S01]  /*26290*/  LD.E.64 R2, [R2.64] ;  /* 0x0000000402027980 */ /* 0x004f62000c101b00 */
[----:B------:R-:W-:-:S03]  /*262a0*/  MOV R6, 0x262c0 ;  /* 0x000262c000067802 */ /* 0x000fc60000000f00 */
[----:B-1---5:R-:W-:Y:S05]  /*262b0*/  CALL.REL.NOINC `($_ZN7cutlass13device_kernelIN5flash19enable_sm80_to_sm89INS1_16FlashAttnBwdSm80INS1_25CollectiveMainloopBwdSm80ILi2ELi2EN4cute5tupleIJNS5_1CILi128EEES8_NS7_ILi64EEEEEENS_6half_tEfNS_4arch4Sm80ELb1ELb0ELb1ELb1ELb1ELb0ELb0ELb0ELi2ELi4ELi4ELi4ELb0EEENS1_21CollectiveEpilogueBwdISA_SB_SD_Li256ELb1ELb0ELi2EEENS1_25SingleTileBwdLPTSchedulerILb1ELi128ELb1EEEEEEEEEvNT_6ParamsE$_ZN4cute3eso3ESOILb1ELb0EJNS_14ComposedLayoutINS_7SwizzleILi3ELi3ELi3EEENS_1CILi0EEENS_6LayoutINS_5tupleIJNS8_IJNS8_IJNS5_ILi4EEENS5_ILi8EEEEEENS8_IJS9_NS5_ILi1EEEEEEEEENS8_IJNS8_IJNS5_ILi2EEESF_SF_EEENS8_IJSF_SA_EEEEEEEEENS8_IJNS8_IJNS8_IJNS5_ILi128EEESC_EEENS8_IJNS5_ILi16EEES6_EEEEEENS8_IJNS8_IJNS5_ILi64EEESA_NS5_ILi512EEEEEENS8_IJNS5_ILi8192EEENS5_ILi1024EEEEEEEEEEEEEEEENS_10ViewEngineINS_8smem_ptrIPN7cutlass6half_tEEEEEEEC2ERKSY_RKS15_) ;  /* 0xfffe23f000007944 */ /* 0x022fea0003c3ffff */
        /* <DEDUP_REMOVED lines=31> */
[----:B------:R-:W-:Y:S02]  /*264b0*/  MOV R4, 0x264d0 ;  /* 0x000264d000047802 */ /* 0x000fe40000000f00 */
[----:B------:R-:W-:Y:S05]  /*264c0*/  CALL.REL.NOINC `($_ZN7cutlass13device_kernelIN5flash19enable_sm80_to_sm89INS1_16FlashAttnBwdSm80INS1_25CollectiveMainloopBwdSm80ILi2ELi2EN4cute5tupleIJNS5_1CILi128EEES8_NS7_ILi64EEEEEENS_6half_tEfNS_4arch4Sm80ELb1ELb0ELb1ELb1ELb1ELb0ELb0ELb0ELi2ELi4ELi4ELi4ELb0EEENS1_21CollectiveEpilogueBwdISA_SB_SD_Li256ELb1ELb0ELi2EEENS1_25SingleTileBwdLPTSchedulerILb1ELi128ELb1EEEEEEEEEvNT_6ParamsE$_ZZN4cute13to_mixed_bitsINS_5tupleIJNS1_IJNS_1CILi4EEENS2_ILi8EEEEEES3_NS2_ILi1EEEEEENS1_IJNS1_IJNS2_ILi128EEENS2_ILi0EEEEEENS2_ILi16EEES9_EEENS1_IJNS1_IJiiEEEiS9_EEEEEDaRKT_RKT0_RKT1_ENKUlRKT_RKT0_RKT1_E_clIS5_SA_SD_EEDaSQ_ST_SW_) ;  /* 0xfffe484000007944 */ /* 0x000fea0003c3ffff */
[----:B------:R-:W-:Y:S02]  /*264d0*/  MOV R6, 0x264f0 ;  /* 0x000264f000067802 */ /* 0x000fe40000000f00 */
[----:B------:R-:W-:Y:S05]  /*264e0*/  CALL.REL.NOINC `($_ZN7cutlass13device_kernelIN5flash19enable_sm80_to_sm89INS1_16FlashAttnBwdSm80INS1_25CollectiveMainloopBwdSm80ILi2ELi2EN4cute5tupleIJNS5_1CILi128EEES8_NS7_ILi64EEEEEENS_6half_tEfNS_4arch4Sm80ELb1ELb0ELb1ELb1ELb1ELb0ELb0ELb0ELi2ELi4ELi4ELi4ELb0EEENS1_21CollectiveEpilogueBwdISA_SB_SD_Li256ELb1ELb0ELi2EEENS1_25SingleTileBwdLPTSchedulerILb1ELi128ELb1EEEEEEEEEvNT_6ParamsE$_ZZN4cute13to_mixed_bitsINS_5tupleIJNS1_IJNS_1CILi4EEENS2_ILi8EEEEEES3_NS2_ILi1EEEEEENS1_IJNS1_IJNS2_ILi128EEENS2_ILi0EEEEEENS2_ILi16EEES9_EEENS1_IJNS1_IJiiEEEiS9_EEEEEDaRKT_RKT0_RKT1_ENKUlRKT_RKT0_RKT1_E_clIS3_SB_iEEDaSQ_ST_SW_) ;  /* 0xfffe47d000007944 */ /* 0x000fea0003c3ffff */
[----:B------:R-:W-:Y:S02]  /*264f0*/  MOV R5, R4 ;  /* 0x0000000400057202 */ /* 0x000fe40000000f00 */
[----:B------:R-:W-:Y:S02]  /*26500*/  MOV R4, 0x26520 ;  /* 0x0002652000047802 */ /* 0x000fe40000000f00 */
[----:B------:R-:W-:Y:S05]  /*26510*/  CALL.REL.NOINC `($_ZN7cutlass13device_kernelIN5flash19enable_sm80_to_sm89INS1_16FlashAttnBwdSm80INS1_25CollectiveMainloopBwdSm80ILi2ELi2EN4cute5tupleIJNS5_1CILi128EEES8_NS7_ILi64EEEEEENS_6half_tEfNS_4arch4Sm80ELb1ELb0ELb1ELb1ELb1ELb0ELb0ELb0ELi2ELi4ELi4ELi4ELb0EEENS1_21CollectiveEpilogueBwdISA_SB_SD_Li256ELb1ELb0ELi2EEENS1_25SingleTileBwdLPTSchedulerILb1ELi128ELb1EEEEEEEEEvNT_6ParamsE$_ZZN4cute13to_mixed_bitsINS_5tupleIJNS1_IJNS_1CILi4EEENS2_ILi8EEEEEES3_NS2_ILi1EEEEEENS1_IJNS1_IJNS2_ILi128EEENS2_ILi0EEEEEENS2_ILi16EEES9_EEENS1_IJNS1_IJiiEEEiS9_EEEEEDaRKT_RKT0_RKT1_ENKUlDpRKT_E_clIJNS_9MixedBitsILj0ELj384EEENSU_ILj0ELj48EEENS2_ILj0EEEEEEDaSR_) ;  /* 0xfffe476000007944 */ /* 0x000fea0003c3ffff */
[----:B------:R-:W-:Y:S02]  /*26520*/  SHF.R.S32.HI R5, RZ, 0x1f, R2 ;  /* 0x0000001fff057819 */ /* 0x000fe40000011402 */
[----:B------:R-:W-:Y:S02]  /*26530*/  LOP3.LUT R3, R3, 0x1b0, RZ, 0xc0, !PT ;  /* 0x000001b003037812 */ /* 0x000fe400078ec0ff */
[----:B------:R-:W-:-:S02]  /*26540*/  LEA.HI R2, R5, R2, RZ, 0x2 ;  /* 0x0000000205027211 */ /* 0x000fc400078f10ff */
[----:B------:R-:W-:Y:S02]  /*26550*/  MOV R4, 0x26590 ;  /* 0x0002659000047802 */ /* 0x000fe40000000f00 */
[----:B------:R-:W-:-:S05]  /*26560*/  SHF.R.S32.HI R2, RZ, 0x2, R2 ;  /* 0x00000002ff027819 */ /* 0x000fca0000011402 */
[----:B------:R1:W-:Y:S02]  /*26570*/  STL [R1+0x77c], R2 ;  /* 0x00077c0201007387 */ /* 0x0003e40000100800 */
[----:B-1----:R-:W-:Y:S05]  /*26580*/  CALL.REL.NOINC `($_ZN7cutlass13device_kernelIN5flash19enable_sm80_to_sm89INS1_16FlashAttnBwdSm80INS1_25CollectiveMainloopBwdSm80ILi2ELi2EN4cute5tupleIJNS5_1CILi128EEES8_NS7_ILi64EEEEEENS_6half_tEfNS_4arch4Sm80ELb1ELb0ELb1ELb1ELb1ELb0ELb0ELb0ELi2ELi4ELi4ELi4ELb0EEENS1_21CollectiveEpilogueBwdISA_SB_SD_Li256ELb1ELb0ELi2EEENS1_25SingleTileBwdLPTSchedulerILb1ELi128ELb1EEEEEEEEEvNT_6ParamsE$_ZN4cute5tupleIJNS_7SwizzleILi3ELi3ELi3EEENS_9MixedBitsILj0ELj432EEENS_6LayoutINS0_IJNS0_IJNS_1CILi2EEES7_S7_EEES7_NS6_ILi8EEEEEENS0_IJNS0_IJNS6_ILi64EEES9_NS6_ILi512EEEEEENS6_ILi8192EEENS6_ILi1024EEEEEEEEEEC2ERKS2_RKS4_RKSH_) ;  /* 0xfffe40a000007944 */ /* 0x002fea0003c3ffff */
[----:B-1----:R1:W5:Y:S01]  /*26590*/  LDL R2, [R1+0x758] ;  /* 0x0007580001027983 */ /* 0x0023620000100800 */
[----:B------:R-:W-:Y:S02]  /*265a0*/  MOV R3, R7 ;  /* 0x0000000700037202 */ /* 0x000fe40000000f00 */
[----:B------:R-:W-:Y:S02]  /*265b0*/  MOV R4, 0x265d0 ;  /* 0x000265d000047802 */ /* 0x000fe40000000f00 */
[----:B-1---5:R-:W-:Y:S05]  /*265c0*/  CALL.REL.NOINC `($_ZN7cutlass13device_kernelIN5flash19enable_sm80_to_sm89INS1_16FlashAttnBwdSm80INS1_25CollectiveMainloopBwdSm80ILi2ELi2EN4cute5tupleIJNS5_1CILi128EEES8_NS7_ILi64EEEEEENS_6half_tEfNS_4arch4Sm80ELb1ELb0ELb1ELb1ELb1ELb0ELb0ELb0ELi2ELi4ELi4ELi4ELb0EEENS1_21CollectiveEpilogueBwdISA_SB_SD_Li256ELb1ELb0ELi2EEENS1_25SingleTileBwdLPTSchedulerILb1ELi128ELb1EEEEEEEEEvNT_6ParamsE$_ZN4cute3eso3ESOILb0ELb0EJNS_14ComposedLayoutINS_7SwizzleILi3ELi3ELi3EEENS_9MixedBitsILj0ELj432EEENS_6LayoutINS_5tupleIJNS8_IJNS_1CILi2EEESA_SA_EEESA_NS9_ILi8EEEEEENS8_IJNS8_IJNS9_ILi64EEESC_NS9_ILi512EEEEEENS9_ILi8192EEENS9_ILi1024EEEEEEEEEEiEEC2ERKSL_RKi) ;  /* 0xfffe0d0000007944 */ /* 0x022fea0003c3ffff */
[----:B-1----:R-:W2:Y:S01]  /*265d0*/  LDL.64 R4, [R1+0x758] ;  /* 0x0007580001047983 */ /* 0x002ea20000100a00 */
[----:B------:R-:W-:Y:S02]  /*265e0*/  MOV R38, R60 ;  /* 0x0000003c00267202 */ /* 0x000fe40000000f00 */
[----:B------:R-:W-:Y:S01]  /*265f0*/  MOV R46, 0x26620 ;  /* 0x00026620002e7802 */ /* 0x000fe20000000f00 */
[----:B--2---:R-:W-:-:S04]  /*26600*/  IMAD.WIDE R2, R5, 0x2, R10 ;  /* 0x0000000205027825 */ /* 0x004fc800078e020a */
[----:B------:R-:W-:Y:S05]  /*26610*/  CALL.REL.NOINC `($_ZN7cutlass13device_kernelIN5flash19enable_sm80_to_sm89INS1_16FlashAttnBwdSm80INS1_25CollectiveMainloopBwdSm80ILi2ELi2EN4cute5tupleIJNS5_1CILi128EEES8_NS7_ILi64EEEEEENS_6half_tEfNS_4arch4Sm80ELb1ELb0ELb1ELb1ELb1ELb0ELb0ELb0ELi2ELi4ELi4ELi4ELb0EEENS1_21CollectiveEpilogueBwdISA_SB_SD_Li256ELb1ELb0ELi2EEENS1_25SingleTileBwdLPTSchedulerILb1ELi128ELb1EEEEEEEEEvNT_6ParamsE$_ZN4cute8smem_ptrIPN7cutlass6half_tEECI1NS_12iter_adaptorIS3_S4_EEES3_) ;  /* 0xfffe405000007944 */ /* 0x000fea0003c3ffff */
[----:B------:R-:W2:Y:S01]  /*26620*/  LDL.64 R10, [R1+0x758] ;  /* 0x00075800010a7983 */ /* 0x000ea20000100a00 */
[----:B------:R-:W-:Y:S01]  /*26630*/  IMAD.MOV.U32 R6, RZ, RZ, R4 ;  /* 0x000000ffff067224 */ /* 0x000fe200078e0004 */
[----:B-1----:R-:W-:Y:S02]  /*26640*/  MOV R2, R70 ;  /* 0x0000004600027202 */ /* 0x002fe40000000f00 */
[----:B------:R-:W-:Y:S01]  /*26650*/  MOV R4, 0x26680 ;  /* 0x0002668000047802 */ /* 0x000fe20000000f00 */
[----:B--2---:R1:W-:Y:S04]  /*26660*/  STL.64 [R8], R10 ;  /* 0x0000000a08007387 */ /* 0x0043e80000100a00 */
[----:B-1----:R-:W-:Y:S05]  /*26670*/  CALL.REL.NOINC `($_ZN7cutlass13device_kernelIN5flash19enable_sm80_to_sm89INS1_16FlashAttnBwdSm80INS1_25CollectiveMainloopBwdSm80ILi2ELi2EN4cute5tupleIJNS5_1CILi128EEES8_NS7_ILi64EEEEEENS_6half_tEfNS_4arch4Sm80ELb1ELb0ELb1ELb1ELb1ELb0ELb0ELb0ELi2ELi4ELi4ELi4ELb0EEENS1_21CollectiveEpilogueBwdISA_SB_SD_Li256ELb1ELb0ELi2EEENS1_25SingleTileBwdLPTSchedulerILb1ELi128ELb1EEEEEEEEEvNT_6ParamsE$_ZN4cute3eso3ESOILb0ELb0EJNS_14ComposedLayoutINS_7SwizzleILi3ELi3ELi3EEENS_9MixedBitsILj0ELj432EEENS_6LayoutINS_5tupleIJNS8_IJNS_1CILi2EEESA_SA_EEESA_NS9_ILi8EEEEEENS8_IJNS8_IJNS9_ILi64EEESC_NS9_ILi512EEEEEENS9_ILi8192EEENS9_ILi1024EEEEEEEEEENS_10ViewEngineINS_8smem_ptrIPN7cutlass6half_tEEEEEEEC2ERKSL_RKSS_) ;  /* 0xfffe0be000007944 */ /* 0x002fea0003c3ffff */
        /* <DEDUP_REMOVED lines=23> */
[----:B--2--5:R-:W-:Y:S05]  /*267f0*/  CALL.REL.NOINC `($_ZN7cutlass13device_kernelIN5flash19enable_sm80_to_sm89INS1_16FlashAttnBwdSm80INS1_25CollectiveMainloopBwdSm80ILi2ELi2EN4cute5tupleIJNS5_1CILi128EEES8_NS7_ILi64EEEEEENS_6half_tEfNS_4arch4Sm80ELb1ELb0ELb1ELb1ELb1ELb0ELb0ELb0ELi2ELi4ELi4ELi4ELb0EEENS1_21CollectiveEpilogueBwdISA_SB_SD_Li256ELb1ELb0ELi2EEENS1_25SingleTileBwdLPTSchedulerILb1ELi128ELb1EEEEEEEEEvNT_6ParamsE$_ZN4cute3eso3ESOILb1ELb0EJNS_6LayoutINS_5tupleIJNS3_IJNS_1CILi8EEENS4_ILi1EEEEEENS4_ILi2EEES5_EEENS3_IJNS3_IJS6_NS4_ILi0EEEEEENS4_ILi64EEES5_EEEEENS_10ViewEngineIPN7cutlass6half_tEEEEEC2ERKSE_RKSJ_) ;  /* 0xfffe359000007944 */ /* 0x024fea0003c3ffff */
[----:B------:R2:W5:Y:S01]  /*26800*/  LDL.64 R24, [R1+0x758] ;  /* 0x0007580001187983 */ /* 0x0005620000100a00 */
[----:B------:R-:W-:Y:S01]  /*26810*/  IMAD.MOV.U32 R9, RZ, RZ, R20 ;  /* 0x000000ffff097224 */ /* 0x000fe200078e0014 */
[----:B------:R-:W-:Y:S01]  /*26820*/  MOV R7, R21 ;  /* 0x0000001500077202 */ /* 0x000fe20000000f00 */
[----:B------:R-:W-:Y:S01]  /*26830*/  IMAD.MOV.U32 R83, RZ, RZ, R60 ;  /* 0x000000ffff537224 */ /* 0x000fe200078e003c */
[----:B------:R-:W-:Y:S02]  /*26840*/  MOV R4, 0x26860 ;  /* 0x0002686000047802 */ /* 0x000fe40000000f00 */
[----:B-12--5:R-:W-:Y:S05]  /*26850*/  CALL.REL.NOINC `($_ZN7cutlass13device_kernelIN5flash19enable_sm80_to_sm89INS1_16FlashAttnBwdSm80INS1_25CollectiveMainloopBwdSm80ILi2ELi2EN4cute5tupleIJNS5_1CILi128EEES8_NS7_ILi64EEEEEENS_6half_tEfNS_4arch4Sm80ELb1ELb0ELb1ELb1ELb1ELb0ELb0ELb0ELi2ELi4ELi4ELi4ELb0EEENS1_21CollectiveEpilogueBwdISA_SB_SD_Li256ELb1ELb0ELi2EEENS1_25SingleTileBwdLPTSchedulerILb1ELi128ELb1EEEEEEEEEvNT_6ParamsE$_ZN4cute3eso3ESOILb1ELb0EJNS_6LayoutINS_5tupleIJNS3_IJNS3_IJNS_1CILi4EEENS4_ILi2EEEEEENS4_ILi1EEEEEES6_NS4_ILi8EEEEEENS3_IJNS3_IJNS3_IJS8_NS4_ILi32EEEEEENS4_ILi0EEEEEENS4_ILi64EEES5_EEEEENS_10ViewEngineIPN7cutlass6half_tEEEEEC2ERKSI_RKSN_) ;  /* 0xfffe263000007944 */ /* 0x026fea0003c3ffff */
[----:B------:R-:W-:Y:S01]  /*26860*/  ULDC.64 UR4, c[0x0][0x118] ;  /* 0x0000460000047ab9 */ /* 0x000fe20000000a00 */
[----:B------:R2:W5:Y:S04]  /*26870*/  LDL.64 R22, [R1+0x758] ;  /* 0x0007580001167983 */ /* 0x0005680000100a00 */
[----:B-1----:R2:W5:Y:S01]  /*26880*/  LD.E.64 R2, [R26.64] ;  /* 0x000000041a027980 */ /* 0x002562000c101b00 */
[----:B------:R-:W-:-:S02]  /*26890*/  MOV R38, R60 ;  /* 0x0000003c00267202 */ /* 0x000fc40000000f00 */
[----:B------:R-:W-:Y:S02]  /*268a0*/  MOV R46, 0x268c0 ;  /* 0x000268c0002e7802 */ /* 0x000fe40000000f00 */
[----:B--2--5:R-:W-:Y:S05]  /*268b0*/  CALL.REL.NOINC `($_ZN7cutlass13device_kernelIN5flash19enable_sm80_to_sm89INS1_16FlashAttnBwdSm80INS1_25CollectiveMainloopBwdSm80ILi2ELi2EN4cute5tupleIJNS5_1CILi128EEES8_NS7_ILi64EEEEEENS_6half_tEfNS_4arch4Sm80ELb1ELb0ELb1ELb1ELb1ELb0ELb0ELb0ELi2ELi4ELi4ELi4ELb0EEENS1_21CollectiveEpilogueBwdISA_SB_SD_Li256ELb1ELb0ELi2EEENS1_25SingleTileBwdLPTSchedulerILb1ELi128ELb1EEEEEEEEEvNT_6ParamsE$_ZN4cute8smem_ptrIPN7cutlass6half_tEECI1NS_12iter_adaptorIS3_S4_EEES3_) ;  /* 0xfffe3db000007944 */ /* 0x024fea0003c3ffff */
[----:B-1----:R1:W5:Y:S01]  /*268c0*/  LDL.64 R2, [R1+0x758] ;  /* 0x0007580001027983 */ /* 0x0023620000100a00 */
[----:B------:R-:W-:-:S03]  /*268d0*/  MOV R6, 0x268f0 ;  /* 0x000268f000067802 */ /* 0x000fc60000000f00 */
[----:B-1---5:R-:W-:Y:S05]  /*268e0*/  CALL.REL.NOINC `($_ZN7cutlass13device_kernelIN5flash19enable_sm80_to_sm89INS1_16FlashAttnBwdSm80INS1_25CollectiveMainloopBwdSm80ILi2ELi2EN4cute5tupleIJNS5_1CILi128EEES8_NS7_ILi64EEEEEENS_6half_tEfNS_4arch4Sm80ELb1ELb0ELb1ELb1ELb1ELb0ELb0ELb0ELi2ELi4ELi4ELi4ELb0EEENS1_21CollectiveEpilogueBwdISA_SB_SD_Li256ELb1ELb0ELi2EEENS1_25SingleTileBwdLPTSchedulerILb1ELi128ELb1EEEEEEEEEvNT_6ParamsE$_ZN4cute3eso3ESOILb1ELb0EJNS_6LayoutINS_5tupleIJNS3_IJNS_1CILi8EEENS4_ILi1EEEEEENS4_ILi2EEEEEENS3_IJNS3_IJS6_NS4_ILi0EEEEEENS4_ILi8192EEEEEEEENS_10ViewEngineINS_8smem_ptrIPN7cutlass6half_tEEEEEEEC2ERKSE_RKSL_) ;  /* 0xfffe331000007944 */ /* 0x022fea0003c3ffff */
[----:B-1----:R1:W5:Y:S01]  /*268f0*/  LDL.64 R2, [R1+0x758] ;  /* 0x0007580001027983 */ /* 0x0023620000100a00 */
[----:B------:R-:W-:Y:S01]  /*26900*/  IMAD.MOV.U32 R34, RZ, RZ, R24 ;  /* 0x000000ffff227224 */ /* 0x000fe200078e0018 */
[----:B------:R-:W-:Y:S02]  /*26910*/  MOV R7, R25 ;  /* 0x0000001900077202 */ /* 0x000fe40000000f00 */
[----:B------:R-:W-:Y:S02]  /*26920*/  MOV R10, 0x26940 ;  /* 0x00026940000a7802 */ /* 0x000fe40000000f00 */
[----:B-1---5:R-:W-:Y:S05]  /*26930*/  CALL.REL.NOINC `($_ZN7cutlass13device_kernelIN5flash19enable_sm80_to_sm89INS1_16FlashAttnBwdSm80INS1_25CollectiveMainloopBwdSm80ILi2ELi2EN4cute5tupleIJNS5_1CILi128EEES8_NS7_ILi64EEEEEENS_6half_tEfNS_4arch4Sm80ELb1ELb0ELb1ELb1ELb1ELb0ELb0ELb0ELi2ELi4ELi4ELi4ELb0EEENS1_21CollectiveEpilogueBwdISA_SB_SD_Li256ELb1ELb0ELi2EEENS1_25SingleTileBwdLPTSchedulerILb1ELi128ELb1EEEEEEEEEvNT_6ParamsE$_ZN4cute3eso3ESOILb1ELb0EJNS_6LayoutINS_5tupleIJNS3_IJNS_1CILi8EEENS4_ILi1EEEEEENS4_ILi2EEEEEENS3_IJNS3_IJS6_NS4_ILi0EEEEEENS4_ILi64EEEEEEEENS_10ViewEngineIPN7cutlass6half_tEEEEEC2ERKSE_RKSJ_) ;  /* 0xfffe323000007944 */ /* 0x022fea0003c3ffff */
[----:B-1----:R1:W5:Y:S01]  /*26940*/  LDL.64 R6, [R1+0x758] ;  /* 0x0007580001067983 */ /* 0x0023620000100a00 */
[----:B------:R-:W-:Y:S01]  /*26950*/  IMAD.MOV.U32 R4, RZ, RZ, R2 ;  /* 0x000000ffff047224 */ /* 0x000fe200078e0002 */
[----:B------:R-:W-:Y:S02]  /*26960*/  MOV R11, R3 ;  /* 0x00000003000b7202 */ /* 0x000fe40000000f00 */
[----:B------:R-:W-:Y:S02]  /*26970*/  MOV R10, 0x26990 ;  /* 0x00026990000a7802 */ /* 0x000fe40000000f00 */
[----:B-1---5:R-:W-:Y:S05]  /*26980*/  CALL.REL.NOINC `($_ZN7cutlass13device_kernelIN5flash19enable_sm80_to_sm89INS1_16FlashAttnBwdSm80INS1_25CollectiveMainloopBwdSm80ILi2ELi2EN4cute5tupleIJNS5_1CILi128EEES8_NS7_ILi64EEEEEENS_6half_tEfNS_4arch4Sm80ELb1ELb0ELb1ELb1ELb1ELb0ELb0ELb0ELi2ELi4ELi4ELi4ELb0EEENS1_21CollectiveEpilogueBwdISA_SB_SD_Li256ELb1ELb0ELi2EEENS1_25SingleTileBwdLPTSchedulerILb1ELi128ELb1EEEEEEEEEvNT_6ParamsE$_ZN4cute3eso3ESOILb1ELb0EJNS_6LayoutINS_5tupleIJNS3_IJNS_1CILi8EEENS4_ILi1EEEEEENS3_IJNS4_ILi2EEEEEEEEENS3_IJNS3_IJS6_NS4_ILi0EEEEEENS3_IJNS4_ILi8192EEEEEEEEEEENS_10ViewEngineINS_8smem_ptrIPN7cutlass6half_tEEEEEEEC2ERKSG_RKSN_) ;  /* 0xfffe300000007944 */ /* 0x022fea0003c3ffff */
[----:B-1----:R1:W5:Y:S01]  /*26990*/  LDL.64 R4, [R1+0x758] ;  /* 0x0007580001047983 */ /* 0x0023620000100a00 */
[----:B------:R-:W-:-:S02]  /*269a0*/  MOV R2, R6 ;  /* 0x0000000600027202 */ /* 0x000fc40000000f00 */
[----:B------:R-:W-:Y:S02]  /*269b0*/  MOV R6, 0x269d0 ;  /* 0x000269d000067802 */ /* 0x000fe40000000f00 */
[----:B-1---5:R-:W-:Y:S05]  /*269c0*/  CALL.REL.NOINC `($_ZN7cutlass13device_kernelIN5flash19enable_sm80_to_sm89INS1_16FlashAttnBwdSm80INS1_25CollectiveMainloopBwdSm80ILi2ELi2EN4cute5tupleIJNS5_1CILi128EEES8_NS7_ILi64EEEEEENS_6half_tEfNS_4arch4Sm80ELb1ELb0ELb1ELb1ELb1ELb0ELb0ELb0ELi2ELi4ELi4ELi4ELb0EEENS1_21CollectiveEpilogueBwdISA_SB_SD_Li256ELb1ELb0ELi2EEENS1_25SingleTileBwdLPTSchedulerILb1ELi128ELb1EEEEEEEEEvNT_6ParamsE$_ZN4cute3eso3ESOILb1ELb0EJNS_6LayoutINS_5tupleIJNS3_IJNS_1CILi8EEENS4_ILi1EEEEEENS3_IJNS4_ILi2EEEEEEEEENS3_IJNS3_IJS6_NS4_ILi0EEEEEENS3_IJNS4_ILi64EEEEEEEEEEENS_10ViewEngineIPN7cutlass6half_tEEEEEC2ERKSG_RKSL_) ;  /* 0xfffe2f6000007944 */ /* 0x022fea0003c3ffff */
[----:B-1----:R1:W5:Y:S01]  /*269d0*/  LDL.64 R2, [R1+0x758] ;  /* 0x0007580001027983 */ /* 0x0023620000100a00 */
[----:B------:R-:W-:-:S03]  /*269e0*/  MOV R10, 0x26a00 ;  /* 0x00026a00000a7802 */ /* 0x000fc60000000f00 */
[----:B-1---5:R-:W-:Y:S05]  /*269f0*/  CALL.REL.NOINC `($_ZN7cutlass13device_kernelIN5flash19enable_sm80_to_sm89INS1_16FlashAttnBwdSm80INS1_25CollectiveMainloopBwdSm80ILi2ELi2EN4cute5tupleIJNS5_1CILi128EEES8_NS7_ILi64EEEEEENS_6half_tEfNS_4arch4Sm80ELb1ELb0ELb1ELb1ELb1ELb0ELb0ELb0ELi2ELi4ELi4ELi4ELb0EEENS1_21CollectiveEpilogueBwdISA_SB_SD_Li256ELb1ELb0ELi2EEENS1_25SingleTileBwdLPTSchedulerILb1ELi128ELb1EEEEEEEEEvNT_6ParamsE$_ZN4cute3eso3ESOILb1ELb0EJNS_6LayoutINS_5tupleIJNS3_IJNS3_IJNS_1CILi8EEENS4_ILi1EEEEEES6_EEENS3_IJNS3_IJS6_S6_EEENS4_ILi2EEEEEEEEENS3_IJNS3_IJNS3_IJS6_NS4_ILi0EEEEEESD_EEENS3_IJNS3_IJSD_SD_EEENS4_ILi64EEEEEEEEEEENS_10ViewEngineIPN7cutlass6half_tEEEEEC2ERKSK_RKSP_) ;  /* 0xfffe258000007944 */ /* 0x022fea0003c3ffff */
[----:B-1----:R1:W5:Y:S01]  /*26a00*/  LDL.64 R6, [R1+0x758] ;  /* 0x0007580001067983 */ /* 0x0023620000100a00 */
[----:B------:R-:W-:-:S03]  /*26a10*/  MOV R10, 0x26a30 ;  /* 0x00026a30000a7802 */ /* 0x000fc60000000f00 */
[----:B-1---5:R-:W-:Y:S05]  /*26a20*/  CALL.REL.NOINC `($_ZN7cutlass13device_kernelIN5flash19enable_sm80_to_sm89INS1_16FlashAttnBwdSm80INS1_25CollectiveMainloopBwdSm80ILi2ELi2EN4cute5tupleIJNS5_1CILi128EEES8_NS7_ILi64EEEEEENS_6half_tEfNS_4arch4Sm80ELb1ELb0ELb1ELb1ELb1ELb0ELb0ELb0ELi2ELi4ELi4ELi4ELb0EEENS1_21CollectiveEpilogueBwdISA_SB_SD_Li256ELb1ELb0ELi2EEENS1_25SingleTileBwdLPTSchedulerILb1ELi128ELb1EEEEEEEEEvNT_6ParamsE$_ZN4cute3eso3ESOILb1ELb0EJNS_6LayoutINS_5tupleIJNS3_IJNS3_IJNS_1CILi8EEENS4_ILi1EEEEEES6_EEENS3_IJNS3_IJS6_S6_EEENS4_ILi2EEEEEEEEENS3_IJNS3_IJNS3_IJS6_NS4_ILi0EEEEEESD_EEENS3_IJNS3_IJSD_SD_EEENS4_ILi8192EEEEEEEEEEENS_10ViewEngineINS_8smem_ptrIPN7cutlass6half_tEEEEEEEC2ERKSK_RKSR_) ;  /* 0xfffe259000007944 */ /* 0x022fea0003c3ffff */
[----:B-1----:R1:W5:Y:S01]  /*26a30*/  LDL.64 R2, [R1+0x758] ;  /* 0x0007580001027983 */ /* 0x0023620000100a00 */
[----:B------:R-:W-:Y:S02]  /*26a40*/  MOV R34, R6 ;  /* 0x0000000600227202 */ /* 0x000fe40000000f00 */
[----:B------:R-:W-:Y:S02]  /*26a50*/  MOV R10, 0x26a70 ;  /* 0x00026a70000a7802 */ /* 0x000fe40000000f00 */
[----:B-1---5:R-:W-:Y:S05]  /*26a60*/  CALL.REL.NOINC `($_ZN7cutlass13device_kernelIN5flash19enable_sm80_to_sm89INS1_16FlashAttnBwdSm80INS1_25CollectiveMainloopBwdSm80ILi2ELi2EN4cute5tupleIJNS5_1CILi128EEES8_NS7_ILi64EEEEEENS_6half_tEfNS_4arch4Sm80ELb1ELb0ELb1ELb1ELb1ELb0ELb0ELb0ELi2ELi4ELi4ELi4ELb0EEENS1_21CollectiveEpilogueBwdISA_SB_SD_Li256ELb1ELb0ELi2EEENS1_25SingleTileBwdLPTSchedulerILb1ELi128ELb1EEEEEEEEEvNT_6ParamsE$_ZN4cute3eso3ESOILb1ELb0EJNS_6LayoutINS_5tupleIJNS3_IJNS_1CILi8EEENS4_ILi1EEEEEENS4_ILi2EEEEEENS3_IJNS3_IJS6_NS4_ILi0EEEEEENS4_ILi64EEEEEEEENS_10ViewEngineIPN7cutlass6half_tEEEEEC2ERKSE_RKSJ_) ;  /* 0xfffe310000007944 */ /* 0x022fea0003c3ffff */
[----:B------:R2:W5:Y:S01]  /*26a70*/  LDL.64 R10, [R1+0x758] ;  /* 0x00075800010a7983 */ /* 0x0005620000100a00 */
[----:B------:R-:W-:Y:S02]  /*26a80*/  MOV R38, R60 ;  /* 0x0000003c00267202 */ /* 0x000fe40000000f00 */
[----:B------:R-:W-:Y:S02]  /*26a90*/  MOV R46, 0x26ab0 ;  /* 0x00026ab0002e7802 */ /* 0x000fe40000000f00 */
[----:B-12--5:R-:W-:Y:S05]  /*26aa0*/  CALL.REL.NOINC `($_ZN7cutlass13device_kernelIN5flash19enable_sm80_to_sm89INS1_16FlashAttnBwdSm80INS1_25CollectiveMainloopBwdSm80ILi2ELi2EN4cute5tupleIJNS5_1CILi128EEES8_NS7_ILi64EEEEEENS_6half_tEfNS_4arch4Sm80ELb1ELb0ELb1ELb1ELb1ELb0ELb0ELb0ELi2ELi4ELi4ELi4ELb0EEENS1_21CollectiveEpilogueBwdISA_SB_SD_Li256ELb1ELb0ELi2EEENS1_25SingleTileBwdLPTSchedulerILb1ELi128ELb1EEEEEEEEEvNT_6ParamsE$_ZN4cute8smem_ptrIPN7cutlass6half_tEECI1NS_12iter_adaptorIS3_S4_EEES3_) ;  /* 0xfffe3bc000007944 */ /* 0x026fea0003c3ffff */
[----:B-1----:R1:W5:Y:S01]  /*26ab0*/  LDL.64 R2, [R1+0x758] ;  /* 0x0007580001027983 */ /* 0x0023620000100a00 */
[----:B------:R-:W-:-:S03]  /*26ac0*/  MOV R6, 0x26ae0 ;  /* 0x00026ae000067802 */ /* 0x000fc60000000f00 */
[----:B-1---5:R-:W-:Y:S05]  /*26ad0*/  CALL.REL.NOINC `($_ZN7cutlass13device_kernelIN5flash19enable_sm80_to_sm89INS1_16FlashAttnBwdSm80INS1_25CollectiveMainloopBwdSm80ILi2ELi2EN4cute5tupleIJNS5_1CILi128EEES8_NS7_ILi64EEEEEENS_6half_tEfNS_4arch4Sm80ELb1ELb0ELb1ELb1ELb1ELb0ELb0ELb0ELi2ELi4ELi4ELi4ELb0EEENS1_21CollectiveEpilogueBwdISA_SB_SD_Li256ELb1ELb0ELi2EEENS1_25SingleTileBwdLPTSchedulerILb1ELi128ELb1EEEEEEEEEvNT_6ParamsE$_ZN4cute3eso3ESOILb1ELb0EJNS_6LayoutINS_5tupleIJNS3_IJNS_1CILi8EEENS4_ILi1EEEEEENS4_ILi2EEEEEENS3_IJNS3_IJS6_NS4_ILi0EEEEEENS4_ILi8192EEEEEEEENS_10ViewEngineINS_8smem_ptrIPN7cutlass6half_tEEEEEEEC2ERKSE_RKSL_) ;  /* 0xfffe312000007944 */ /* 0x022fea0003c3ffff */
        /* <DEDUP_REMOVED lines=119> */
[----:B-1----:R-:W-:Y:S05]  /*27250*/  CALL.REL.NOINC `($_ZN7cutlass13device_kernelIN5flash19enable_sm80_to_sm89INS1_16FlashAttnBwdSm80INS1_25CollectiveMainloopBwdSm80ILi2ELi2EN4cute5tupleIJNS5_1CILi128EEES8_NS7_ILi64EEEEEENS_6half_tEfNS_4arch4Sm80ELb1ELb0ELb1ELb1ELb1ELb0ELb0ELb0ELi2ELi4ELi4ELi4ELb0EEENS1_21CollectiveEpilogueBwdISA_SB_SD_Li256ELb1ELb0ELi2EEENS1_25SingleTileBwdLPTSchedulerILb1ELi128ELb1EEEEEEEEEvNT_6ParamsE$_ZZN4cute5sliceINS_5tupleIJNS_10UnderscoreES2_NS_1CILi0EEEEEENS1_IJNS1_IJNS3_ILi1EEES4_EEEiNS3_ILi1024EEEEEEEEDaRKT_RKT0_ENKUlRKT_RKT0_E_clIS2_iEEDaSI_SL_) ;  /* 0xfffe3d1000007944 */ /* 0x002fea0003c3ffff */
[----:B------:R-:W-:Y:S02]  /*27260*/  MOV R2, 0x27280 ;  /* 0x0002728000027802 */ /* 0x000fe40000000f00 */
[----:B------:R-:W-:Y:S05]  /*27270*/  CALL.REL.NOINC `($_ZN7cutlass13device_kernelIN5flash19enable_sm80_to_sm89INS1_16FlashAttnBwdSm80INS1_25CollectiveMainloopBwdSm80ILi2ELi2EN4cute5tupleIJNS5_1CILi128EEES8_NS7_ILi64EEEEEENS_6half_tEfNS_4arch4Sm80ELb1ELb0ELb1ELb1ELb1ELb0ELb0ELb0ELi2ELi4ELi4ELi4ELb0EEENS1_21CollectiveEpilogueBwdISA_SB_SD_Li256ELb1ELb0ELi2EEENS1_25SingleTileBwdLPTSchedulerILb1ELi128ELb1EEEEEEEEEvNT_6ParamsE$_ZZN4cute12filter_tupleINS_5tupleIJNS_10UnderscoreES2_NS_1CILi0EEEEEENS1_IJNS1_IJNS3_ILi1EEES4_EEEiNS3_ILi1024EEEEEEZNS_5sliceIS5_S9_EEDaRKT_RKT0_EUlRKT_RKT0_E_EEDaSD_SG_OT1_ENKUlDpSJ_E_clIJNS1_IJS7_EEENS1_IJiEEENS1_IJEEEEEEDaSQ_) ;  /* 0xfffe364000007944 */ /* 0x000fea0003c3ffff */
[----:B------:R-:W-:Y:S02]  /*27280*/  MOV R83, R70 ;  /* 0x0000004600537202 */ /* 0x000fe40000000f00 */
[----:B------:R-:W-:-:S02]  /*27290*/  MOV R36, 0x272b0 ;  /* 0x000272b000247802 */ /* 0x000fc40000000f00 */
[----:B------:R-:W-:Y:S05]  /*272a0*/  CALL.REL.NOINC `($_ZN7cutlass13device_kernelIN5flash19enable_sm80_to_sm89INS1_16FlashAttnBwdSm80INS1_25CollectiveMainloopBwdSm80ILi2ELi2EN4cute5tupleIJNS5_1CILi128EEES8_NS7_ILi64EEEEEENS_6half_tEfNS_4arch4Sm80ELb1ELb0ELb1ELb1ELb1ELb0ELb0ELb0ELi2ELi4ELi4ELi4ELb0EEENS1_21CollectiveEpilogueBwdISA_SB_SD_Li256ELb1ELb0ELi2EEENS1_25SingleTileBwdLPTSchedulerILb1ELi128ELb1EEEEEEEEEvNT_6ParamsE$_ZN4cute5tupleIJNS0_IJNS0_IJNS_1CILi8EEENS1_ILi1EEEEEENS1_ILi2EEEEEENS0_IJNS0_IJS3_NS1_ILi0EEEEEEiEEEEEC2ERKS6_RKS9_) ;  /* 0xfffe30a000007944 */ /* 0x000fea0003c3ffff */
[----:B-1----:R1:W5:Y:S01]  /*272b0*/  LDL R3, [R8] ;  /* 0x0000000008037983 */ /* 0x0023620000100800 */
[----:B------:R-:W-:-:S02]  /*272c0*/  MOV R83, R70 ;  /* 0x0000004600537202 */ /* 0x000fc40000000f00 */
[----:B------:R-:W-:Y:S02]  /*272d0*/  MOV R6, 0x272f0 ;  /* 0x000272f000067802 */ /* 0x000fe40000000f00 */
[----:B-1---5:R-:W-:Y:S05]  /*272e0*/  CALL.REL.NOINC `($_ZN7cutlass13device_kernelIN5flash19enable_sm80_to_sm89INS1_16FlashAttnBwdSm80INS1_25CollectiveMainloopBwdSm80ILi2ELi2EN4cute5tupleIJNS5_1CILi128EEES8_NS7_ILi64EEEEEENS_6half_tEfNS_4arch4Sm80ELb1ELb0ELb1ELb1ELb1ELb0ELb0ELb0ELi2ELi4ELi4ELi4ELb0EEENS1_21CollectiveEpilogueBwdISA_SB_SD_Li256ELb1ELb0ELi2EEENS1_25SingleTileBwdLPTSchedulerILb1ELi128ELb1EEEEEEEEEvNT_6ParamsE$_ZN4cute3eso3ESOILb0ELb1EJNS_6LayoutINS_5tupleIJNS3_IJNS_1CILi8EEENS4_ILi1EEEEEENS4_ILi2EEEEEENS3_IJNS3_IJS6_NS4_ILi0EEEEEEiEEEEESA_EEC2ERKSD_RKSA_) ;  /* 0xfffe108000007944 */ /* 0x022fea0003c3ffff */
[----:B------:R2:W5:Y:S01]  /*272f0*/  LDL R36, [R8] ;  /* 0x0000000008247983 */ /* 0x0005620000100800 */
[----:B------:R-:W-:Y:S01]  /*27300*/  IMAD.MOV.U32 R38, RZ, RZ, R60 ;  /* 0x000000ffff267224 */ /* 0x000fe200078e003c */
[----:B-1----:R-:W-:Y:S01]  /*27310*/  MOV R2, R28 ;  /* 0x0000001c00027202 */ /* 0x002fe20000000f00 */
[----:B------:R-:W-:Y:S01]  /*27320*/  IMAD.MOV.U32 R3, RZ, RZ, R29 ;  /* 0x000000ffff037224 */ /* 0x000fe200078e001d */
[----:B------:R-:W-:Y:S02]  /*27330*/  MOV R46, 0x27350 ;  /* 0x00027350002e7802 */ /* 0x000fe40000000f00 */
[----:B--2--5:R-:W-:Y:S05]  /*27340*/  CALL.REL.NOINC `($_ZN7cutlass13device_kernelIN5flash19enable_sm80_to_sm89INS1_16FlashAttnBwdSm80INS1_25CollectiveMainloopBwdSm80ILi2ELi2EN4cute5tupleIJNS5_1CILi128EEES8_NS7_ILi64EEEEEENS_6half_tEfNS_4arch4Sm80ELb1ELb0ELb1ELb1ELb1ELb0ELb0ELb0ELi2ELi4ELi4ELi4ELb0EEENS1_21CollectiveEpilogueBwdISA_SB_SD_Li256ELb1ELb0ELi2EEENS1_25SingleTileBwdLPTSchedulerILb1ELi128ELb1EEEEEEEEEvNT_6ParamsE$_ZN4cute8smem_ptrIPN7cutlass6half_tEECI1NS_12iter_adaptorIS3_S4_EEES3_) ;  /* 0xfffe332000007944 */ /* 0x024fea0003c3ffff */
[----:B-1----:R-:W2:Y:S01]  /*27350*/  LDL.64 R2, [R1+0x758] ;  /* 0x0007580001027983 */ /* 0x002ea20000100a00 */
[----:B------:R-:W-:Y:S01]  /*27360*/  IMAD.MOV.U32 R83, RZ, RZ, R70 ;  /* 0x000000ffff537224 */ /* 0x000fe200078e0046 */
[----:B------:R-:W-:Y:S02]  /*27370*/  MOV R84, R59 ;  /* 0x0000003b00547202 */ /* 0x000fe40000000f00 */
[----:B------:R-:W-:Y:S01]  /*27380*/  MOV R38, 0x273b0 ;  /* 0x000273b000267802 */ /* 0x000fe20000000f00 */
[----:B--2---:R1:W-:Y:S04]  /*27390*/  STL.64 [R1+0x770], R2 ;  /* 0x0007700201007387 */ /* 0x0043e80000100a00 */
[----:B-1----:R-:W-:Y:S05]  /*273a0*/  CALL.REL.NOINC `($_ZN7cutlass13device_kernelIN5flash19enable_sm80_to_sm89INS1_16FlashAttnBwdSm80INS1_25CollectiveMainloopBwdSm80ILi2ELi2EN4cute5tupleIJNS5_1CILi128EEES8_NS7_ILi64EEEEEENS_6half_tEfNS_4arch4Sm80ELb1ELb0ELb1ELb1ELb1ELb0ELb0ELb0ELi2ELi4ELi4ELi4ELb0EEENS1_21CollectiveEpilogueBwdISA_SB_SD_Li256ELb1ELb0ELi2EEENS1_25SingleTileBwdLPTSchedulerILb1ELi128ELb1EEEEEEEEEvNT_6ParamsE$_ZN4cute3eso3ESOILb0ELb0EJNS_6LayoutINS_5tupleIJNS3_IJNS_1CILi8EEENS4_ILi1EEEEEENS4_ILi2EEEEEENS3_IJNS3_IJS6_NS4_ILi0EEEEEEiEEEEENS_10ViewEngineINS_8smem_ptrIPN7cutlass6half_tEEEEEEEC2ERKSD_RKSK_) ;  /* 0xfffe085000007944 */ /* 0x002fea0003c3ffff */
[----:B------:R2:W5:Y:S04]  /*273b0*/  LDL R37, [R8] ;  /* 0x0000000008257983 */ /* 0x0005680000100800 */
[----:B------:R2:W5:Y:S01]  /*273c0*/  LDL.64 R4, [R8+0x8] ;  /* 0x0000080008047983 */ /* 0x0005620000100a00 */
[----:B------:R-:W-:Y:S01]  /*273d0*/  IMAD.MOV.U32 R83, RZ, RZ, R70 ;  /* 0x000000ffff537224 */ /* 0x000fe200078e0046 */
[----:B------:R-:W-:Y:S01]  /*273e0*/  MOV R38, R22 ;  /* 0x0000001600267202 */ /* 0x000fe20000000f00 */
[----:B-1----:R-:W-:Y:S01]  /*273f0*/  IMAD.MOV.U32 R3, RZ, RZ, R23 ;  /* 0x000000ffff037224 */ /* 0x002fe200078e0017 */
[----:B------:R-:W-:-:S02]  /*27400*/  MOV R36, 0x27420 ;  /* 0x0002742000247802 */ /* 0x000fc40000000f00 */
[----:B--2--5:R-:W-:Y:S05]  /*27410*/  CALL.REL.NOINC `($_ZN7cutlass13device_kernelIN5flash19enable_sm80_to_sm89INS1_16FlashAttnBwdSm80INS1_25CollectiveMainloopBwdSm80ILi2ELi2EN4cute5tupleIJNS5_1CILi128EEES8_NS7_ILi64EEEEEENS_6half_tEfNS_4arch4Sm80ELb1ELb0ELb1ELb1ELb1ELb0ELb0ELb0ELi2ELi4ELi4ELi4ELb0EEENS1_21CollectiveEpilogueBwdISA_SB_SD_Li256ELb1ELb0ELi2EEENS1_25SingleTileBwdLPTSchedulerILb1ELi128ELb1EEEEEEEEEvNT_6ParamsE$_ZN4cute3eso3ESOILb1ELb0EJNS_6LayoutINS_5tupleIJNS3_IJNS3_IJNS_1CILi4EEENS4_ILi2EEEEEENS4_ILi1EEEEEES6_EEENS3_IJNS3_IJNS3_IJS8_NS4_ILi32EEEEEENS4_ILi0EEEEEENS4_ILi64EEEEEEEENS_10ViewEngineIPN7cutlass6half_tEEEEEC2ERKSH_RKSM_) ;  /* 0xfffe19c000007944 */ /* 0x024fea0003c3ffff */
[----:B-1----:R1:W5:Y:S01]  /*27420*/  LDL.64 R2, [R8] ;  /* 0x0000000008027983 */ /* 0x0023620000100a00 */
[----:B------:R-:W-:-:S03]  /*27430*/  MOV R36, 0x27450 ;  /* 0x0002745000247802 */ /* 0x000fc60000000f00 */
[----:B-1---5:R-:W-:Y:S05]  /*27440*/  CALL.REL.NOINC `($_ZN7cutlass13device_kernelIN5flash19enable_sm80_to_sm89INS1_16FlashAttnBwdSm80INS1_25CollectiveMainloopBwdSm80ILi2ELi2EN4cute5tupleIJNS5_1CILi128EEES8_NS7_ILi64EEEEEENS_6half_tEfNS_4arch4Sm80ELb1ELb0ELb1ELb1ELb1ELb0ELb0ELb0ELi2ELi4ELi4ELi4ELb0EEENS1_21CollectiveEpilogueBwdISA_SB_SD_Li256ELb1ELb0ELi2EEENS1_25SingleTileBwdLPTSchedulerILb1ELi128ELb1EEEEEEEEEvNT_6ParamsE$_ZZN4cute4takeILi1ELi2ENS_5tupleIJNS1_IJNS_1CILi1EEENS2_ILi0EEEEEEiEEEEEDaRKT1_ENKUlDpRKT_E_clIJiEEEDaSD_) ;  /* 0xfffe3a4000007944 */ /* 0x022fea0003c3ffff */
[----:B------:R-:W-:Y:S02]  /*27450*/  MOV R83, R60 ;  /* 0x0000003c00537202 */ /* 0x000fe40000000f00 */
[----:B------:R-:W-:-:S02]  /*27460*/  MOV R38, 0x27480 ;  /* 0x0002748000267802 */ /* 0x000fc40000000f00 */
[----:B------:R-:W-:Y:S05]  /*27470*/  CALL.REL.NOINC `($_ZN7cutlass13device_kernelIN5flash19enable_sm80_to_sm89INS1_16FlashAttnBwdSm80INS1_25CollectiveMainloopBwdSm80ILi2ELi2EN4cute5tupleIJNS5_1CILi128EEES8_NS7_ILi64EEEEEENS_6half_tEfNS_4arch4Sm80ELb1ELb0ELb1ELb1ELb1ELb0ELb0ELb0ELi2ELi4ELi4ELi4ELb0EEENS1_21CollectiveEpilogueBwdISA_SB_SD_Li256ELb1ELb0ELi2EEENS1_25SingleTileBwdLPTSchedulerILb1ELi128ELb1EEEEEEEEEvNT_6ParamsE$_ZN4cute3eso3ESOILb1ELb0EJNS_5tupleIJNS_1CILi1EEENS3_ILi0EEEEEENS2_IJiEEEEEC2ERKS6_RKS7_) ;  /* 0xfffe17d000007944 */ /* 0x000fea0003c3ffff */
[----:B-1----:R1:W5:Y:S01]  /*27480*/  LDL R37, [R1+0x758] ;  /* 0x0007580001257983 */ /* 0x0023620000100800 */
[----:B------:R-:W-:-:S02]  /*27490*/  MOV R83, R70 ;  /* 0x0000004600537202 */ /* 0x000fc40000000f00 */
[----:B------:R-:W-:Y:S02]  /*274a0*/  MOV R38, 0x274c0 ;  /* 0x000274c000267802 */ /* 0x000fe40000000f00 */
[----:B-1---5:R-:W-:Y:S05]  /*274b0*/  CALL.REL.NOINC `($_ZN7cutlass13device_kernelIN5flash19enable_sm80_to_sm89INS1_16FlashAttnBwdSm80INS1_25CollectiveMainloopBwdSm80ILi2ELi2EN4cute5tupleIJNS5_1CILi128EEES8_NS7_ILi64EEEEEENS_6half_tEfNS_4arch4Sm80ELb1ELb0ELb1ELb1ELb1ELb0ELb0ELb0ELi2ELi4ELi4ELi4ELb0EEENS1_21CollectiveEpilogueBwdISA_SB_SD_Li256ELb1ELb0ELi2EEENS1_25SingleTileBwdLPTSchedulerILb1ELi128ELb1EEEEEEEEEvNT_6ParamsE$_ZN4cute5tupleIJNS0_IJNS0_IJNS_1CILi8EEENS1_ILi1EEEEEENS0_IJNS1_ILi2EEEEEEEEENS0_IJNS0_IJS3_NS1_ILi0EEEEEENS0_IJiEEEEEEEEC2ERKS7_RKSB_) ;  /* 0xfffe2e5000007944 */ /* 0x022fea0003c3ffff */
[----:B------:R2:W5:Y:S01]  /*274c0*/  LDL R40, [R8] ;  /* 0x0000000008287983 */ /* 0x0005620000100800 */
[----:B------:R-:W-:Y:S01]  /*274d0*/  IMAD.MOV.U32 R83, RZ, RZ, R70 ;  /* 0x000000ffff537224 */ /* 0x000fe200078e0046 */
[----:B------:R-:W-:Y:S02]  /*274e0*/  MOV R84, R59 ;  /* 0x0000003b00547202 */ /* 0x000fe40000000f00 */
[----:B------:R2:W-:Y:S01]  /*274f0*/  STL.64 [R1+0x770], R4 ;  /* 0x0007700401007387 */ /* 0x0005e20000100a00 */
[----:B------:R-:W-:-:S03]  /*27500*/  MOV R38, 0x27520 ;  /* 0x0002752000267802 */ /* 0x000fc60000000f00 */
[----:B-12--5:R-:W-:Y:S05]  /*27510*/  CALL.REL.NOINC `($_ZN7cutlass13device_kernelIN5flash19enable_sm80_to_sm89INS1_16FlashAttnBwdSm80INS1_25CollectiveMainloopBwdSm80ILi2ELi2EN4cute5tupleIJNS5_1CILi128EEES8_NS7_ILi64EEEEEENS_6half_tEfNS_4arch4Sm80ELb1ELb0ELb1ELb1ELb1ELb0ELb0ELb0ELi2ELi4ELi4ELi4ELb0EEENS1_21CollectiveEpilogueBwdISA_SB_SD_Li256ELb1ELb0ELi2EEENS1_25SingleTileBwdLPTSchedulerILb1ELi128ELb1EEEEEEEEEvNT_6ParamsE$_ZN4cute3eso3ESOILb0ELb0EJNS_6LayoutINS_5tupleIJNS3_IJNS_1CILi8EEENS4_ILi1EEEEEENS3_IJNS4_ILi2EEEEEEEEENS3_IJNS3_IJS6_NS4_ILi0EEEEEENS3_IJiEEEEEEEENS_10ViewEngineINS_8smem_ptrIPN7cutlass6half_tEEEEEEEC2ERKSF_RKSM_) ;  /* 0xfffe067000007944 */ /* 0x026fea0003c3ffff */
[----:B------:R2:W5:Y:S04]  /*27520*/  LDL R5, [R8] ;  /* 0x0000000008057983 */ /* 0x0005680000100800 */
[----:B------:R2:W5:Y:S01]  /*27530*/  LDL.64 R12, [R8+0x8] ;  /* 0x00000800080c7983 */ /* 0x0005620000100a00 */
[----:B------:R-:W-:-:S02]  /*27540*/  MOV R83, R70 ;  /* 0x0000004600537202 */ /* 0x000fc40000000f00 */
[----:B------:R-:W-:Y:S02]  /*27550*/  MOV R38, 0x27570 ;  /* 0x0002757000267802 */ /* 0x000fe40000000f00 */
[----:B-12--5:R-:W-:Y:S05]  /*27560*/  CALL.REL.NOINC `($_ZN7cutlass13device_kernelIN5flash19enable_sm80_to_sm89INS1_16FlashAttnBwdSm80INS1_25CollectiveMainloopBwdSm80ILi2ELi2EN4cute5tupleIJNS5_1CILi128EEES8_NS7_ILi64EEEEEENS_6half_tEfNS_4arch4Sm80ELb1ELb0ELb1ELb1ELb1ELb0ELb0ELb0ELi2ELi4ELi4ELi4ELb0EEENS1_21CollectiveEpilogueBwdISA_SB_SD_Li256ELb1ELb0ELi2EEENS1_25SingleTileBwdLPTSchedulerILb1ELi128ELb1EEEEEEEEEvNT_6ParamsE$_ZN4cute3eso3ESOILb1ELb0EJNS_6LayoutINS_5tupleIJNS3_IJNS3_IJNS_1CILi4EEENS4_ILi2EEEEEENS4_ILi1EEEEEENS3_IJS6_EEEEEENS3_IJNS3_IJNS3_IJS8_NS4_ILi32EEEEEENS4_ILi0EEEEEENS3_IJNS4_ILi64EEEEEEEEEEENS_10ViewEngineIPN7cutlass6half_tEEEEEC2ERKSJ_RKSO_) ;  /* 0xfffe183000007944 */ /* 0x026fea0003c3ffff */
[----:B-1----:R1:W5:Y:S01]  /*27570*/  LDL.64 R2, [R8] ;  /* 0x0000000008027983 */ /* 0x0023620000100a00 */
[----:B------:R-:W-:Y:S02]  /*27580*/  MOV R83, R70 ;  /* 0x0000004600537202 */ /* 0x000fe40000000f00 */
[----:B------:R-:W-:Y:S02]  /*27590*/  MOV R38, 0x275b0 ;  /* 0x000275b000267802 */ /* 0x000fe40000000f00 */
[----:B-1---5:R-:W-:Y:S05]  /*275a0*/  CALL.REL.NOINC `($_ZN7cutlass13device_kernelIN5flash19enable_sm80_to_sm89INS1_16FlashAttnBwdSm80INS1_25CollectiveMainloopBwdSm80ILi2ELi2EN4cute5tupleIJNS5_1CILi128EEES8_NS7_ILi64EEEEEENS_6half_tEfNS_4arch4Sm80ELb1ELb0ELb1ELb1ELb1ELb0ELb0ELb0ELi2ELi4ELi4ELi4ELb0EEENS1_21CollectiveEpilogueBwdISA_SB_SD_Li256ELb1ELb0ELi2EEENS1_25SingleTileBwdLPTSchedulerILb1ELi128ELb1EEEEEEEEEvNT_6ParamsE$_ZN4cute3eso3ESOILb1ELb0EJNS_6LayoutINS_5tupleIJNS3_IJNS3_IJNS3_IJNS_1CILi4EEENS4_ILi2EEEEEENS4_ILi1EEEEEES8_EEENS3_IJNS3_IJNS3_IJS8_S8_EEES8_EEES6_EEEEEENS3_IJNS3_IJNS3_IJNS3_IJS8_NS4_ILi32EEEEEENS4_ILi0EEEEEESH_EEENS3_IJNS3_IJNS3_IJSH_SH_EEESH_EEENS4_ILi64EEEEEEEEEEENS_10ViewEngineIPN7cutlass6half_tEEEEEC2ERKSP_RKSU_) ;  /* 0xfffe16e000007944 */ /* 0x022fea0003c3ffff */
[----:B-1----:R1:W5:Y:S01]  /*275b0*/  LDL.64 R2, [R8] ;  /* 0x0000000008027983 */ /* 0x0023620000100a00 */
[----:B------:R-:W-:Y:S02]  /*275c0*/  MOV R84, R70 ;  /* 0x0000004600547202 */ /* 0x000fe40000000f00 */
[----:B------:R-:W-:Y:S02]  /*275d0*/  MOV R6, 0x275f0 ;  /* 0x000275f000067802 */ /* 0x000fe40000000f00 */
[----:B-1---5:R-:W-:Y:S05]  /*275e0*/  CALL.REL.NOINC `($_ZN7cutlass13device_kernelIN5flash19enable_sm80_to_sm89INS1_16FlashAttnBwdSm80INS1_25CollectiveMainloopBwdSm80ILi2ELi2EN4cute5tupleIJNS5_1CILi128EEES8_NS7_ILi64EEEEEENS_6half_tEfNS_4arch4Sm80ELb1ELb0ELb1ELb1ELb1ELb0ELb0ELb0ELi2ELi4ELi4ELi4ELb0EEENS1_21CollectiveEpilogueBwdISA_SB_SD_Li256ELb1ELb0ELi2EEENS1_25SingleTileBwdLPTSchedulerILb1ELi128ELb1EEEEEEEEEvNT_6ParamsE$_ZN4cute5tupleIJNS0_IJNS_1CILi2EEEEEENS0_IJiEEEEEC2ERKS3_RKS4_) ;  /* 0xfffe2eb000007944 */ /* 0x022fea0003c3ffff */
[----:B------:R-:W2:Y:S01]  /*275f0*/  LDL R6, [R8] ;  /* 0x0000000008067983 */ /* 0x000ea20000100800 */
[----:B------:R-:W-:Y:S02]  /*27600*/  MOV R83, R58 ;  /* 0x0000003a00537202 */ /* 0x000fe40000000f00 */
[----:B-1----:R-:W-:Y:S01]  /*27610*/  MOV R4, 0x27640 ;  /* 0x0002764000047802 */ /* 0x002fe20000000f00 */
[----:B--2---:R1:W-:Y:S04]  /*27620*/  STL [R1+0x750], R6 ;  /* 0x0007500601007387 */ /* 0x0043e80000100800 */
[----:B-1----:R-:W-:Y:S05]  /*27630*/  CALL.REL.NOINC `($_ZN7cutlass13device_kernelIN5flash19enable_sm80_to_sm89INS1_16FlashAttnBwdSm80INS1_25CollectiveMainloopBwdSm80ILi2ELi2EN4cute5tupleIJNS5_1CILi128EEES8_NS7_ILi64EEEEEENS_6half_tEfNS_4arch4Sm80ELb1ELb0ELb1ELb1ELb1ELb0ELb0ELb0ELi2ELi4ELi4ELi4ELb0EEENS1_21CollectiveEpilogueBwdISA_SB_SD_Li256ELb1ELb0ELi2EEENS1_25SingleTileBwdLPTSchedulerILb1ELi128ELb1EEEEEEEEEvNT_6ParamsE$_ZZN4cute14logical_divideINS_5tupleIJNS1_IJNS_1CILi8EEENS2_ILi1EEEEEENS1_IJNS2_ILi2EEEEEEEEENS1_IJNS1_IJS4_NS2_ILi0EEEEEENS1_IJiEEEEEENS1_IJS5_NS_6LayoutIS4_S9_EEEEEEEDaRKNSD_IT_T0_EERKT1_ENKUlRKT_RKT0_E_clINSD_IS7_SB_EESE_EEDaSQ_ST_) ;  /* 0xfffe372000007944 */ /* 0x002fea0003c3ffff */
[----:B------:R-:W-:Y:S02]  /*27640*/  MOV R4, R70 ;  /* 0x0000004600047202 */ /* 0x000fe40000000f00 */
[----:B------:R-:W-:-:S02]  /*27650*/  MOV R6, 0x27670 ;  /* 0x0002767000067802 */ /* 0x000fc40000000f00 */
[----:B-----5:R-:W-:Y:S05]  /*27660*/  CALL.REL.NOINC `($_ZN7cutlass13device_kernelIN5flash19enable_sm80_to_sm89INS1_16FlashAttnBwdSm80INS1_25CollectiveMainloopBwdSm80ILi2ELi2EN4cute5tupleIJNS5_1CILi128EEES8_NS7_ILi64EEEEEENS_6half_tEfNS_4arch4Sm80ELb1ELb0ELb1ELb1ELb1ELb0ELb0ELb0ELi2ELi4ELi4ELi4ELb0EEENS1_21CollectiveEpilogueBwdISA_SB_SD_Li256ELb1ELb0ELi2EEENS1_25SingleTileBwdLPTSchedulerILb1ELi128ELb1EEEEEEEEEvNT_6ParamsE$_ZN4cute3eso3ESOILb1ELb0EJNS_5tupleIJNS2_IJNS_1CILi1EEENS3_ILi0EEEEEENS2_IJS5_S5_EEEEEENS2_IJS5_iEEEEEC2ERKS8_RKS9_) ;  /* 0xfffe152000007944 */ /* 0x020fea0003c3ffff */
[----:B-1----:R1:W5:Y:S01]  /*27670*/  LDL R5, [R8] ;  /* 0x0000000008057983 */ /* 0x0023620000100800 */
[----:B------:R-:W-:-:S02]  /*27680*/  MOV R84, R70 ;  /* 0x0000004600547202 */ /* 0x000fc40000000f00 */
[----:B------:R-:W-:Y:S02]  /*27690*/  MOV R6, 0x276b0 ;  /* 0x000276b000067802 */ /* 0x000fe40000000f00 */
[----:B-1---5:R-:W-:Y:S05]  /*276a0*/  CALL.REL.NOINC `($_ZN7cutlass13device_kernelIN5flash19enable_sm80_to_sm89INS1_16FlashAttnBwdSm80INS1_25CollectiveMainloopBwdSm80ILi2ELi2EN4cute5tupleIJNS5_1CILi128EEES8_NS7_ILi64EEEEEENS_6half_tEfNS_4arch4Sm80ELb1ELb0ELb1ELb1ELb1ELb0ELb0ELb0ELi2ELi4ELi4ELi4ELb0EEENS1_21CollectiveEpilogueBwdISA_SB_SD_Li256ELb1ELb0ELi2EEENS1_25SingleTileBwdLPTSchedulerILb1ELi128ELb1EEEEEEEEEvNT_6ParamsE$_ZN4cute5tupleIJNS0_IJNS0_IJNS0_IJNS_1CILi8EEENS1_ILi1EEEEEENS0_IJS3_S3_EEEEEENS0_IJS3_NS1_ILi2EEEEEEEEENS0_IJNS0_IJNS0_IJS3_NS1_ILi0EEEEEENS0_IJSA_SA_EEEEEENS0_IJSA_iEEEEEEEEC2ERKS9_RKSF_) ;  /* 0xfffe29d000007944 */ /* 0x022fea0003c3ffff */
[----:B-1----:R1:W5:Y:S01]  /*276b0*/  LDL R5, [R8] ;  /* 0x0000000008057983 */ /* 0x0023620000100800 */
[----:B------:R-:W-:Y:S02]  /*276c0*/  MOV R4, R70 ;  /* 0x0000004600047202 */ /* 0x000fe40000000f00 */
[----:B------:R-:W-:Y:S02]  /*276d0*/  MOV R6, 0x276f0 ;  /* 0x000276f000067802 */ /* 0x000fe40000000f00 */
[----:B-1---5:R-:W-:Y:S05]  /*276e0*/  CALL.REL.NOINC `($_ZN7cutlass13device_kernelIN5flash19enable_sm80_to_sm89INS1_16FlashAttnBwdSm80INS1_25CollectiveMainloopBwdSm80ILi2ELi2EN4cute5tupleIJNS5_1CILi128EEES8_NS7_ILi64EEEEEENS_6half_tEfNS_4arch4Sm80ELb1ELb0ELb1ELb1ELb1ELb0ELb0ELb0ELi2ELi4ELi4ELi4ELb0EEENS1_21CollectiveEpilogueBwdISA_SB_SD_Li256ELb1ELb0ELi2EEENS1_25SingleTileBwdLPTSchedulerILb1ELi128ELb1EEEEEEEEEvNT_6ParamsE$_ZN4cute3eso3ESOILb1ELb0EJNS_5tupleIJNS2_IJNS_1CILi1EEENS3_ILi0EEEEEENS2_IJS5_S5_EEEEEENS2_IJS5_iEEEEEC2ERKS8_RKS9_) ;  /* 0xfffe14a000007944 */ /* 0x022fea0003c3ffff */
[----:B-1----:R1:W5:Y:S01]  /*276f0*/  LDL R5, [R8] ;  /* 0x0000000008057983 */ /* 0x0023620000100800 */
[----:B------:R-:W-:Y:S02]  /*27700*/  MOV R83, R70 ;  /* 0x0000004600537202 */ /* 0x000fe40000000f00 */
[----:B------:R-:W-:Y:S02]  /*27710*/  MOV R6, 0x27730 ;  /* 0x0002773000067802 */ /* 0x000fe40000000f00 */
[----:B-1---5:R-:W-:Y:S05]  /*27720*/  CALL.REL.NOINC `($_ZN7cutlass13device_kernelIN5flash19enable_sm80_to_sm89INS1_16FlashAttnBwdSm80INS1_25CollectiveMainloopBwdSm80ILi2ELi2EN4cute5tupleIJNS5_1CILi128EEES8_NS7_ILi64EEEEEENS_6half_tEfNS_4arch4Sm80ELb1ELb0ELb1ELb1ELb1ELb0ELb0ELb0ELi2ELi4ELi4ELi4ELb0EEENS1_21CollectiveEpilogueBwdISA_SB_SD_Li256ELb1ELb0ELi2EEENS1_25SingleTileBwdLPTSchedulerILb1ELi128ELb1EEEEEEEEEvNT_6ParamsE$_ZN4cute3eso3ESOILb1ELb0EJNS_5tupleIJNS_1CILi0EEES4_EEEiEEC2ERKS5_RKi) ;  /* 0xfffe14e000007944 */ /* 0x022fea0003c3ffff */
[----:B-1----:R1:W5:Y:S01]  /*27730*/  LDL R5, [R8] ;  /* 0x0000000008057983 */ /* 0x0023620000100800 */
[----:B------:R-:W-:Y:S02]  /*27740*/  MOV R83, R70 ;  /* 0x0000004600537202 */ /* 0x000fe40000000f00 */
[----:B------:R-:W-:Y:S02]  /*27750*/  MOV R6, 0x27770 ;  /* 0x0002777000067802 */ /* 0x000fe40000000f00 */
[----:B-1---5:R-:W-:Y:S05]  /*27760*/  CALL.REL.NOINC `($_ZN7cutlass13device_kernelIN5flash19enable_sm80_to_sm89INS1_16FlashAttnBwdSm80INS1_25CollectiveMainloopBwdSm80ILi2ELi2EN4cute5tupleIJNS5_1CILi128EEES8_NS7_ILi64EEEEEENS_6half_tEfNS_4arch4Sm80ELb1ELb0ELb1ELb1ELb1ELb0ELb0ELb0ELi2ELi4ELi4ELi4ELb0EEENS1_21CollectiveEpilogueBwdISA_SB_SD_Li256ELb1ELb0ELi2EEENS1_25SingleTileBwdLPTSchedulerILb1ELi128ELb1EEEEEEEEEvNT_6ParamsE$_ZN4cute3eso3ESOILb1ELb0EJNS_5tupleIJNS2_IJNS_1CILi1EEENS3_ILi0EEEEEES5_EEENS2_IJNS2_IJS5_S5_EEEiEEEEEC2ERKS7_RKS9_) ;  /* 0xfffe146000007944 */ /* 0x022fea0003c3ffff */
[----:B-1----:R1:W5:Y:S01]  /*27770*/  LDL R5, [R8] ;  /* 0x0000000008057983 */ /* 0x0023620000100800 */
[----:B------:R-:W-:-:S02]  /*27780*/  MOV R83, R70 ;  /* 0x0000004600537202 */ /* 0x000fc40000000f00 */
[----:B------:R-:W-:Y:S02]  /*27790*/  MOV R6, 0x277b0 ;  /* 0x000277b000067802 */ /* 0x000fe40000000f00 */
[----:B-1---5:R-:W-:Y:S05]  /*277a0*/  CALL.REL.NOINC `($_ZN7cutlass13device_kernelIN5flash19enable_sm80_to_sm89INS1_16FlashAttnBwdSm80INS1_25CollectiveMainloopBwdSm80ILi2ELi2EN4cute5tupleIJNS5_1CILi128EEES8_NS7_ILi64EEEEEENS_6half_tEfNS_4arch4Sm80ELb1ELb0ELb1ELb1ELb1ELb0ELb0ELb0ELi2ELi4ELi4ELi4ELb0EEENS1_21CollectiveEpilogueBwdISA_SB_SD_Li256ELb1ELb0ELi2EEENS1_25SingleTileBwdLPTSchedulerILb1ELi128ELb1EEEEEEEEEvNT_6ParamsE$_ZN4cute5tupleIJNS0_IJNS0_IJNS0_IJNS_1CILi8EEENS1_ILi1EEEEEES3_EEENS0_IJNS0_IJS3_S3_EEENS1_ILi2EEEEEEEEENS0_IJNS0_IJNS0_IJS3_NS1_ILi0EEEEEESA_EEENS0_IJNS0_IJSA_SA_EEEiEEEEEEEEC2ERKS9_RKSF_) ;  /* 0xfffe291000007944 */ /* 0x022fea0003c3ffff */
[----:B------:R2:W5:Y:S01]  /*277b0*/  LDL R10, [R8] ;  /* 0x00000000080a7983 */ /* 0x0005620000100800 */
[----:B------:R-:W-:Y:S01]  /*277c0*/  IMAD.MOV.U32 R83, RZ, RZ, R70 ;  /* 0x000000ffff537224 */ /* 0x000fe200078e0046 */
[----:B------:R-:W-:Y:S02]  /*277d0*/  MOV R84, R59 ;  /* 0x0000003b00547202 */ /* 0x000fe40000000f00 */
[----:B------:R2:W-:Y:S01]  /*277e0*/  STL.64 [R1+0x770], R12 ;  /* 0x0007700c01007387 */ /* 0x0005e20000100a00 */
[----:B------:R-:W-:-:S03]  /*277f0*/  MOV R6, 0x27810 ;  /* 0x0002781000067802 */ /* 0x000fc60000000f00 */
[----:B-12--5:R-:W-:Y:S05]  /*27800*/  CALL.REL.NOINC `($_ZN7cutlass13device_kernelIN5flash19enable_sm80_to_sm89INS1_16FlashAttnBwdSm80INS1_25CollectiveMainloopBwdSm80ILi2ELi2EN4cute5tupleIJNS5_1CILi128EEES8_NS7_ILi64EEEEEENS_6half_tEfNS_4arch4Sm80ELb1ELb0ELb1ELb1ELb1ELb0ELb0ELb0ELi2ELi4ELi4ELi4ELb0EEENS1_21CollectiveEpilogueBwdISA_SB_SD_Li256ELb1ELb0ELi2EEENS1_25SingleTileBwdLPTSchedulerILb1ELi128ELb1EEEEEEEEEvNT_6ParamsE$_ZN4cute3eso3ESOILb0ELb0EJNS_6LayoutINS_5tupleIJNS3_IJNS3_IJNS_1CILi8EEENS4_ILi1EEEEEES6_EEENS3_IJNS3_IJS6_S6_EEENS4_ILi2EEEEEEEEENS3_IJNS3_IJNS3_IJS6_NS4_ILi0EEEEEESD_EEENS3_IJNS3_IJSD_SD_EEEiEEEEEEEENS_10ViewEngineINS_8smem_ptrIPN7cutlass6half_tEEEEEEEC2ERKSJ_RKSQ_) ;  /* 0xfffdfe1000007944 */ /* 0x026fea0003c3ffff */
[----:B------:R2:W5:Y:S04]  /*27810*/  LDL R6, [R8] ;  /* 0x0000000008067983 */ /* 0x0005680000100800 */
[----:B-1----:R2:W5:Y:S01]  /*27820*/  LDL.64 R4, [R8+0x8] ;  /* 0x0000080008047983 */ /* 0x0025620000100a00 */
[----:B------:R-:W-:Y:S01]  /*27830*/  IMAD.MOV.U32 R38, RZ, RZ, R2 ;  /* 0x000000ffff267224 */ /* 0x000fe200078e0002 */
[----:B------:R-:W-:-:S02]  /*27840*/  MOV R83, R60 ;  /* 0x0000003c00537202 */ /* 0x000fc40000000f00 */
[----:B------:R-:W-:Y:S02]  /*27850*/  MOV R36, 0x27870 ;  /* 0x0002787000247802 */ /* 0x000fe40000000f00 */
[----:B--2--5:R-:W-:Y:S05]  /*27860*/  CALL.REL.NOINC `($_ZN7cutlass13device_kernelIN5flash19enable_sm80_to_sm89INS1_16FlashAttnBwdSm80INS1_25CollectiveMainloopBwdSm80ILi2ELi2EN4cute5tupleIJNS5_1CILi128EEES8_NS7_ILi64EEEEEENS_6half_tEfNS_4arch4Sm80ELb1ELb0ELb1ELb1ELb1ELb0ELb0ELb0ELi2ELi4ELi4ELi4ELb0EEENS1_21CollectiveEpilogueBwdISA_SB_SD_Li256ELb1ELb0ELi2EEENS1_25SingleTileBwdLPTSchedulerILb1ELi128ELb1EEEEEEEEEvNT_6ParamsE$_ZN4cute3eso3ESOILb1ELb0EJNS_6LayoutINS_5tupleIJNS3_IJNS3_IJNS_1CILi4EEENS4_ILi2EEEEEENS4_ILi1EEEEEES6_EEENS3_IJNS3_IJNS3_IJS8_NS4_ILi32EEEEEENS4_ILi0EEEEEENS4_ILi64EEEEEEEENS_10ViewEngineIPN7cutlass6half_tEEEEEC2ERKSH_RKSM_) ;  /* 0xfffe157000007944 */ /* 0x024fea0003c3ffff */
[----:B------:R2:W5:Y:S01]  /*27870*/  LDL.64 R10, [R1+0x758] ;  /* 0x00075800010a7983 */ /* 0x0005620000100a00 */
[----:B------:R-:W-:Y:S02]  /*27880*/  MOV R3, R6 ;  /* 0x0000000600037202 */ /* 0x000fe40000000f00 */
[----:B-1----:R-:W-:Y:S02]  /*27890*/  MOV R2, 0x278b0 ;  /* 0x000278b000027802 */ /* 0x002fe40000000f00 */
[----:B--2--5:R-:W-:Y:S05]  /*278a0*/  CALL.REL.NOINC `($_ZN7cutlass13device_kernelIN5flash19enable_sm80_to_sm89INS1_16FlashAttnBwdSm80INS1_25CollectiveMainloopBwdSm80ILi2ELi2EN4cute5tupleIJNS5_1CILi128EEES8_NS7_ILi64EEEEEENS_6half_tEfNS_4arch4Sm80ELb1ELb0ELb1ELb1ELb1ELb0ELb0ELb0ELi2ELi4ELi4ELi4ELb0EEENS1_21CollectiveEpilogueBwdISA_SB_SD_Li256ELb1ELb0ELi2EEENS1_25SingleTileBwdLPTSchedulerILb1ELi128ELb1EEEEEEEEEvNT_6ParamsE$_ZZN4cute5sliceINS_5tupleIJNS1_IJNS_10UnderscoreENS_1CILi0EEEEEENS1_IJS4_S2_EEEEEENS1_IJNS1_IJNS1_IJNS3_ILi1EEES4_EEES4_EEENS1_IJNS1_IJS4_S4_EEEiEEEEEEEEDaRKT_RKT0_ENKUlRKT_RKT0_E_clIS6_SC_EEDaSM_SP_) ;  /* 0xfffe369000007944 */ /* 0x024fea0003c3ffff */
[----:B------:R-:W-:Y:S02]  /*278b0*/  MOV R2, 0x278d0 ;  /* 0x000278d000027802 */ /* 0x000fe40000000f00 */
[----:B------:R-:W-:Y:S05]  /*278c0*/  CALL.REL.NOINC `($_ZN7cutlass13device_kernelIN5flash19enable_sm80_to_sm89INS1_16FlashAttnBwdSm80INS1_25CollectiveMainloopBwdSm80ILi2ELi2EN4cute5tupleIJNS5_1CILi128EEES8_NS7_ILi64EEEEEENS_6half_tEfNS_4arch4Sm80ELb1ELb0ELb1ELb1ELb1ELb0ELb0ELb0ELi2ELi4ELi4ELi4ELb0EEENS1_21CollectiveEpilogueBwdISA_SB_SD_Li256ELb1ELb0ELi2EEENS1_25SingleTileBwdLPTSchedulerILb1ELi128ELb1EEEEEEEEEvNT_6ParamsE$_ZZN4cute12filter_tupleINS_5tupleIJNS1_IJNS_10UnderscoreENS_1CILi0EEEEEENS1_IJS4_S2_EEEEEENS1_IJNS1_IJNS1_IJNS3_ILi1EEES4_EEES4_EEENS1_IJNS1_IJS4_S4_EEEiEEEEEEZNS_5sliceIS7_SD_EEDaRKT_RKT0_EUlRKT_RKT0_E_EEDaSH_SK_OT1_ENKUlDpSN_E_clIJNS1_IJS9_EEENS1_IJiEEEEEEDaSU_) ;  /* 0xfffe2f6000007944 */ /* 0x000fea0003c3ffff */
[----:B------:R-:W-:Y:S02]  /*278d0*/  MOV R83, R60 ;  /* 0x0000003c00537202 */ /* 0x000fe40000000f00 */
[----:B------:R-:W-:Y:S02]  /*278e0*/  MOV R36, 0x27900 ;  /* 0x0002790000247802 */ /* 0x000fe40000000f00 */
[----:B------:R-:W-:Y:S05]  /*278f0*/  CALL.REL.NOINC `($_ZN7cutlass13device_kernelIN5flash19enable_sm80_to_sm89INS1_16FlashAttnBwdSm80INS1_25CollectiveMainloopBwdSm80ILi2ELi2EN4cute5tupleIJNS5_1CILi128EEES8_NS7_ILi64EEEEEENS_6half_tEfNS_4arch4Sm80ELb1ELb0ELb1ELb1ELb1ELb0ELb0ELb0ELi2ELi4ELi4ELi4ELb0EEENS1_21CollectiveEpilogueBwdISA_SB_SD_Li256ELb1ELb0ELi2EEENS1_25SingleTileBwdLPTSchedulerILb1ELi128ELb1EEEEEEEEEvNT_6ParamsE$_ZN4cute5tupleIJNS0_IJNS0_IJNS_1CILi8EEENS1_ILi1EEEEEENS1_ILi2EEEEEENS0_IJNS0_IJS3_NS1_ILi0EEEEEEiEEEEEC2ERKS6_RKS9_) ;  /* 0xfffe2a5000007944 */ /* 0x000fea0003c3ffff */
[----:B-1----:R1:W5:Y:S01]  /*27900*/  LDL R3, [R1+0x758] ;  /* 0x0007580001037983 */ /* 0x0023620000100800 */
[----:B------:R-:W-:Y:S02]  /*27910*/  MOV R83, R60 ;  /* 0x0000003c00537202 */ /* 0x000fe40000000f00 */
[----:B------:R-:W-:Y:S02]  /*27920*/  MOV R6, 0x27940 ;  /* 0x0002794000067802 */ /* 0x000fe40000000f00 */
[----:B-1---5:R-:W-:Y:S05]  /*27930*/  CALL.REL.NOINC `($_ZN7cutlass13device_kernelIN5flash19enable_sm80_to_sm89INS1_16FlashAttnBwdSm80INS1_25CollectiveMainloopBwdSm80ILi2ELi2EN4cute5tupleIJNS5_1CILi128EEES8_NS7_ILi64EEEEEENS_6half_tEfNS_4arch4Sm80ELb1ELb0ELb1ELb1ELb1ELb0ELb0ELb0ELi2ELi4ELi4ELi4ELb0EEENS1_21CollectiveEpilogueBwdISA_SB_SD_Li256ELb1ELb0ELi2EEENS1_25SingleTileBwdLPTSchedulerILb1ELi128ELb1EEEEEEEEEvNT_6ParamsE$_ZN4cute3eso3ESOILb0ELb1EJNS_6LayoutINS_5tupleIJNS3_IJNS_1CILi8EEENS4_ILi1EEEEEENS4_ILi2EEEEEENS3_IJNS3_IJS6_NS4_ILi0EEEEEEiEEEEESA_EEC2ERKSD_RKSA_) ;  /* 0xfffe0a3000007944 */ /* 0x022fea0003c3ffff */
[----:B------:R2:W5:Y:S01]  /*27940*/  LDL R36, [R1+0x758] ;  /* 0x0007580001247983 */ /* 0x0005620000100800 */
[----:B-1----:R-:W-:Y:S01]  /*27950*/  IMAD.MOV.U32 R2, RZ, RZ, R4 ;  /* 0x000000ffff027224 */ /* 0x002fe200078e0004 */
[----:B------:R-:W-:Y:S01]  /*27960*/  MOV R3, R5 ;  /* 0x0000000500037202 */ /* 0x000fe20000000f00 */
[----:B------:R-:W-:Y:S01]  /*27970*/  IMAD.MOV.U32 R38, RZ, RZ, R60 ;  /* 0x000000ffff267224 */ /* 0x000fe200078e003c */
[----:B------:R-:W-:-:S02]  /*27980*/  MOV R46, 0x279a0 ;  /* 0x000279a0002e7802 */ /* 0x000fc40000000f00 */
[----:B--2--5:R-:W-:Y:S05]  /*27990*/  CALL.REL.NOINC `($_ZN7cutlass13device_kernelIN5flash19enable_sm80_to_sm89INS1_16FlashAttnBwdSm80INS1_25CollectiveMainloopBwdSm80ILi2ELi2EN4cute5tupleIJNS5_1CILi128EEES8_NS7_ILi64EEEEEENS_6half_tEfNS_4arch4Sm80ELb1ELb0ELb1ELb1ELb1ELb0ELb0ELb0ELi2ELi4ELi4ELi4ELb0EEENS1_21CollectiveEpilogueBwdISA_SB_SD_Li256ELb1ELb0ELi2EEENS1_25SingleTileBwdLPTSchedulerILb1ELi128ELb1EEEEEEEEEvNT_6ParamsE$_ZN4cute8smem_ptrIPN7cutlass6half_tEECI1NS_12iter_adaptorIS3_S4_EEES3_) ;  /* 0xfffe2cd000007944 */ /* 0x024fea0003c3ffff */
[----:B-1----:R-:W2:Y:S01]  /*279a0*/  LDL.64 R2, [R1+0x758] ;  /* 0x0007580001027983 */ /* 0x002ea20000100a00 */
[----:B------:R-:W-:Y:S01]  /*279b0*/  IMAD.MOV.U32 R83, RZ, RZ, R60 ;  /* 0x000000ffff537224 */ /* 0x000fe200078e003c */
[----:B------:R-:W-:-:S02]  /*279c0*/  MOV R84, R59 ;  /* 0x0000003b00547202 */ /* 0x000fc40000000f00 */
[----:B------:R-:W-:Y:S01]  /*279d0*/  MOV R38, 0x27a00 ;  /* 0x00027a0000267802 */ /* 0x000fe20000000f00 */
[----:B--2---:R1:W-:Y:S04]  /*279e0*/  STL.64 [R1+0x770], R2 ;  /* 0x0007700201007387 */ /* 0x0043e80000100a00 */
[----:B-1----:R-:W-:Y:S05]  /*279f0*/  CALL.REL.NOINC `($_ZN7cutlass13device_kernelIN5flash19enable_sm80_to_sm89INS1_16FlashAttnBwdSm80INS1_25CollectiveMainloopBwdSm80ILi2ELi2EN4cute5tupleIJNS5_1CILi128EEES8_NS7_ILi64EEEEEENS_6half_tEfNS_4arch4Sm80ELb1ELb0ELb1ELb1ELb1ELb0ELb0ELb0ELi2ELi4ELi4ELi4ELb0EEENS1_21CollectiveEpilogueBwdISA_SB_SD_Li256ELb1ELb0ELi2EEENS1_25SingleTileBwdLPTSchedulerILb1ELi128ELb1EEEEEEEEEvNT_6ParamsE$_ZN4cute3eso3ESOILb0ELb0EJNS_6LayoutINS_5tupleIJNS3_IJNS_1CILi8EEENS4_ILi1EEEEEENS4_ILi2EEEEEENS3_IJNS3_IJS6_NS4_ILi0EEEEEEiEEEEENS_10ViewEngineINS_8smem_ptrIPN7cutlass6half_tEEEEEEEC2ERKSD_RKSK_) ;  /* 0xfffe020000007944 */ /* 0x002fea0003c3ffff */
[----:B------:R2:W5:Y:S04]  /*27a00*/  LDL R8, [R1+0x758] ;  /* 0x0007580001087983 */ /* 0x0005680000100800 */
[----:B------:R2:W5:Y:S01]  /*27a10*/  LDL.64 R12, [R1+0x760] ;  /* 0x00076000010c7983 */ /* 0x0005620000100a00 */
[----:B------:R-:W-:Y:S01]  /*27a20*/  IMAD.MOV.U32 R83, RZ, RZ, R60 ;  /* 0x000000ffff537224 */ /* 0x000fe200078e003c */
[----:B------:R-:W-:Y:S02]  /*27a30*/  MOV R47, RZ ;  /* 0x000000ff002f7202 */ /* 0x000fe40000000f00 */
[----:B------:R-:W-:Y:S02]  /*27a40*/  MOV R46, 0x27a60 ;  /* 0x00027a60002e7802 */ /* 0x000fe40000000f00 */
[----:B-12--5:R-:W-:Y:S05]  /*27a50*/  CALL.REL.NOINC `($_ZN7cutlass13device_kernelIN5flash19enable_sm80_to_sm89INS1_16FlashAttnBwdSm80INS1_25CollectiveMainloopBwdSm80ILi2ELi2EN4cute5tupleIJNS5_1CILi128EEES8_NS7_ILi64EEEEEENS_6half_tEfNS_4arch4Sm80ELb1ELb0ELb1ELb1ELb1ELb0ELb0ELb0ELi2ELi4ELi4ELi4ELb0EEENS1_21CollectiveEpilogueBwdISA_SB_SD_Li256ELb1ELb0ELi2EEENS1_25SingleTileBwdLPTSchedulerILb1ELi128ELb1EEEEEEEEEvNT_6ParamsE$_ZN4cute3eso3ESOILb1ELb0EJNS_10UnderscoreEiEEC2ERKS2_RKi) ;  /* 0xfffe0b0000007944 */ /* 0x026fea0003c3ffff */
[----:B------:R-:W2:Y:S01]  /*27a60*/  LDL R37, [R1+0x758] ;  /* 0x0007580001257983 */ /* 0x000ea20000100800 */
[----:B------:R-:W-:-:S02]  /*27a70*/  MOV R83, R60 ;  /* 0x0000003c00537202 */ /* 0x000fc40000000f00 */
[----:B------:R-:W-:Y:S01]  /*27a80*/  MOV R38, 0x27ab0 ;  /* 0x00027ab000267802 */ /* 0x000fe20000000f00 */
[----:B--2---:R-:W-:Y:S02]  /*27a90*/  IMAD R37, R8, R37, RZ ;  /* 0x0000002508257224 */ /* 0x004fe400078e02ff */
        /* <DEDUP_REMOVED lines=19> */
[----:B-1----:R-:W-:Y:S05]  /*27bd0*/  CALL.REL.NOINC `($_ZN7cutlass13device_kernelIN5flash19enable_sm80_to_sm89INS1_16FlashAttnBwdSm80INS1_25CollectiveMainloopBwdSm80ILi2ELi2EN4cute5tupleIJNS5_1CILi128EEES8_NS7_ILi64EEEEEENS_6half_tEfNS_4arch4Sm80ELb1ELb0ELb1ELb1ELb1ELb0ELb0ELb0ELi2ELi4ELi4ELi4ELb0EEENS1_21CollectiveEpilogueBwdISA_SB_SD_Li256ELb1ELb0ELi2EEENS1_25SingleTileBwdLPTSchedulerILb1ELi128ELb1EEEEEEEEEvNT_6ParamsE$_ZN4cute3eso3ESOILb1ELb0EJNS_6LayoutINS_5tupleIJNS3_IJNS3_IJNS_1CILi4EEENS4_ILi2EEEEEENS4_ILi1EEEEEEEEENS3_IJNS3_IJNS3_IJS8_NS4_ILi32EEEEEENS4_ILi0EEEEEEEEEEEiEEC2ERKSG_RKi) ;  /* 0xfffe118000007944 */ /* 0x002fea0003c3ffff */
[----:B-1----:R-:W2:Y:S01]  /*27be0*/  LDL R5, [R1+0x758] ;  /* 0x0007580001057983 */ /* 0x002ea20000100800 */
[----:B------:R-:W-:Y:S02]  /*27bf0*/  MOV R83, R60 ;  /* 0x0000003c00537202 */ /* 0x000fe40000000f00 */
[----:B------:R-:W-:Y:S01]  /*27c00*/  MOV R6, 0x27c40 ;  /* 0x00027c4000067802 */ /* 0x000fe20000000f00 */
[----:B--2---:R-:W-:-:S05]  /*27c10*/  IMAD.WIDE R4, R5, 0x2, R10 ;  /* 0x0000000205047825 */ /* 0x004fca00078e020a */
[----:B------:R-:W-:Y:S02]  /*27c20*/  MOV R34, R4 ;  /* 0x0000000400227202 */ /* 0x000fe40000000f00 */
[----:B------:R-:W-:Y:S05]  /*27c30*/  CALL.REL.NOINC `($_ZN7cutlass13device_kernelIN5flash19enable_sm80_to_sm89INS1_16FlashAttnBwdSm80INS1_25CollectiveMainloopBwdSm80ILi2ELi2EN4cute5tupleIJNS5_1CILi128EEES8_NS7_ILi64EEEEEENS_6half_tEfNS_4arch4Sm80ELb1ELb0ELb1ELb1ELb1ELb0ELb0ELb0ELi2ELi4ELi4ELi4ELb0EEENS1_21CollectiveEpilogueBwdISA_SB_SD_Li256ELb1ELb0ELi2EEENS1_25SingleTileBwdLPTSchedulerILb1ELi128ELb1EEEEEEEEEvNT_6ParamsE$_ZN4cute3eso3ESOILb1ELb0EJNS_6LayoutINS_5tupleIJNS3_IJNS3_IJNS_1CILi4EEENS4_ILi2EEEEEENS4_ILi1EEEEEEEEENS3_IJNS3_IJNS3_IJS8_NS4_ILi32EEEEEENS4_ILi0EEEEEEEEEEENS_10ViewEngineIPN7cutlass6half_tEEEEEC2ERKSG_RKSL_) ;  /* 0xfffe10d000007944 */ /* 0x000fea0003c3ffff */
        /* <DEDUP_REMOVED lines=12> */
[----:B-1----:R1:W5:Y:S01]  /*27d00*/  LDL R3, [R1+0x758] ;  /* 0x0007580001037983 */ /* 0x0023620000100800 */
[----:B------:R-:W-:-:S02]  /*27d10*/  MOV R83, R60 ;  /* 0x0000003c00537202 */ /* 0x000fc40000000f00 */
[----:B------:R-:W-:Y:S02]  /*27d20*/  MOV R6, 0x27d40 ;  /* 0x00027d4000067802 */ /* 0x000fe40000000f00 */
[----:B-1---5:R-:W-:Y:S05]  /*27d30*/  CALL.REL.NOINC `($_ZN7cutlass13device_kernelIN5flash19enable_sm80_to_sm89INS1_16FlashAttnBwdSm80INS1_25CollectiveMainloopBwdSm80ILi2ELi2EN4cute5tupleIJNS5_1CILi128EEES8_NS7_ILi64EEEEEENS_6half_tEfNS_4arch4Sm80ELb1ELb0ELb1ELb1ELb1ELb0ELb0ELb0ELi2ELi4ELi4ELi4ELb0EEENS1_21CollectiveEpilogueBwdISA_SB_SD_Li256ELb1ELb0ELi2EEENS1_25SingleTileBwdLPTSchedulerILb1ELi128ELb1EEEEEEEEEvNT_6ParamsE$_ZN4cute3eso3ESOILb1ELb0EJNS_6LayoutINS_5tupleIJNS3_IJNS3_IJNS_1CILi2EEES5_EEENS4_ILi1EEEEEEEEENS3_IJNS3_IJNS3_IJS7_NS4_ILi16EEEEEENS4_ILi0EEEEEEEEEEENS_10ViewEngineIPjEEEEC2ERKSF_RKSI_) ;  /* 0xfffe0f9000007944 */ /* 0x022fea0003c3ffff */
        /* <DEDUP_REMOVED lines=11> */
[----:B-1----:R-:W-:Y:S05]  /*27df0*/  CALL.REL.NOINC `($_ZN7cutlass13device_kernelIN5flash19enable_sm80_to_sm89INS1_16FlashAttnBwdSm80INS1_25CollectiveMainloopBwdSm80ILi2ELi2EN4cute5tupleIJNS5_1CILi128EEES8_NS7_ILi64EEEEEENS_6half_tEfNS_4arch4Sm80ELb1ELb0ELb1ELb1ELb1ELb0ELb0ELb0ELi2ELi4ELi4ELi4ELb0EEENS1_21CollectiveEpilogueBwdISA_SB_SD_Li256ELb1ELb0ELi2EEENS1_25SingleTileBwdLPTSchedulerILb1ELi128ELb1EEEEEEEEEvNT_6ParamsE$_ZN4cute3eso3ESOILb1ELb0EJNS_10UnderscoreEiEEC2ERKS2_RKi) ;  /* 0xfffe076000007944 */ /* 0x002fea0003c3ffff */
        /* <DEDUP_REMOVED lines=16> */
[----:B------:R-:W-:-:S02]  /*27f00*/  MOV R47, 0x1 ;  /* 0x00000001002f7802 */ /* 0x000fc40000000f00 */
        /* <DEDUP_REMOVED lines=40> */
[----:B-1----:R-:W-:Y:S05]  /*28190*/  CALL.REL.NOINC `($_ZN7cutlass13device_kernelIN5flash19enable_sm80_to_sm89INS1_16FlashAttnBwdSm80INS1_25CollectiveMainloopBwdSm80ILi2ELi2EN4cute5tupleIJNS5_1CILi128EEES8_NS7_ILi64EEEEEENS_6half_tEfNS_4arch4Sm80ELb1ELb0ELb1ELb1ELb1ELb0ELb0ELb0ELi2ELi4ELi4ELi4ELb0EEENS1_21CollectiveEpilogueBwdISA_SB_SD_Li256ELb1ELb0ELi2EEENS1_25SingleTileBwdLPTSchedulerILb1ELi128ELb1EEEEEEEEEvNT_6ParamsE$_ZN4cute3eso3ESOILb1ELb0EJNS_10UnderscoreES2_iEEC2ERKS2_S5_RKi) ;  /* 0xfffe038000007944 */ /* 0x002fea0003c3ffff */
[----:B-1----:R-:W2:Y:S01]  /*281a0*/  LDL R3, [R1+0x758] ;  /* 0x0007580001037983 */ /* 0x002ea20000100800 */
[----:B------:R-:W-:-:S02]  /*281b0*/  MOV R4, 0x281e0 ;  /* 0x000281e000047802 */ /* 0x000fc40000000f00 */
[----:B--2---:R-:W-:Y:S02]  /*281c0*/  SHF.L.U32 R3, R3, 0xa, RZ ;  /* 0x0000000a03037819 */ /* 0x004fe400000006ff */
[----:B------:R-:W-:Y:S05]  /*281d0*/  CALL.REL.NOINC `($_ZN7cutlass13device_kernelIN5flash19enable_sm80_to_sm89INS1_16FlashAttnBwdSm80INS1_25CollectiveMainloopBwdSm80ILi2ELi2EN4cute5tupleIJNS5_1CILi128EEES8_NS7_ILi64EEEEEENS_6half_tEfNS_4arch4Sm80ELb1ELb0ELb1ELb1ELb1ELb0ELb0ELb0ELi2ELi4ELi4ELi4ELb0EEENS1_21CollectiveEpilogueBwdISA_SB_SD_Li256ELb1ELb0ELi2EEENS1_25SingleTileBwdLPTSchedulerILb1ELi128ELb1EEEEEEEEEvNT_6ParamsE$_ZN4cute3eso3ESOILb1ELb0EJNS_6LayoutINS_5tupleIJNS3_IJNS_1CILi8EEENS4_ILi1EEEEEENS4_ILi2EEEEEENS3_IJNS3_IJS6_NS4_ILi0EEEEEENS4_ILi8192EEEEEEEEiEEC2ERKSE_RKi) ;  /* 0xfffe1a6000007944 */ /* 0x000fea0003c3ffff */
[----:B------:R-:W-:Y:S01]  /*281e0*/  ULDC.64 UR4, c[0x0][0x118] ;  /* 0x0000460000047ab9 */ /* 0x000fe20000000a00 */
[----:B-1----:R-:W2:Y:S04]  /*281f0*/  LDL R2, [R1+0x758] ;  /* 0x0007580001027983 */ /* 0x002ea80000100800 */
[----:B------:R-:W2:Y:S01]  /*28200*/  LD.E.64 R4, [R26.64] ;  /* 0x000000041a047980 */ /* 0x000ea2000c101b00 */
[----:B------:R-:W-:Y:S02]  /*28210*/  MOV R38, R60 ;  /* 0x0000003c00267202 */ /* 0x000fe40000000f00 */
[----:B------:R-:W-:Y:S01]  /*28220*/  MOV R46, 0x28250 ;  /* 0x00028250002e7802 */ /* 0x000fe20000000f00 */
[----:B--2---:R-:W-:-:S04]  /*28230*/  IMAD.WIDE R2, R2, 0x2, R4 ;  /* 0x0000000202027825 */ /* 0x004fc800078e0204 */
[----:B------:R-:W-:Y:S05]  /*28240*/  CALL.REL.NOINC `($_ZN7cutlass13device_kernelIN5flash19enable_sm80_to_sm89INS1_16FlashAttnBwdSm80INS1_25CollectiveMainloopBwdSm80ILi2ELi2EN4cute5tupleIJNS5_1CILi128EEES8_NS7_ILi64EEEEEENS_6half_tEfNS_4arch4Sm80ELb1ELb0ELb1ELb1ELb1ELb0ELb0ELb0ELi2ELi4ELi4ELi4ELb0EEENS1_21CollectiveEpilogueBwdISA_SB_SD_Li256ELb1ELb0ELi2EEENS1_25SingleTileBwdLPTSchedulerILb1ELi128ELb1EEEEEEEEEvNT_6ParamsE$_ZN4cute8smem_ptrIPN7cutlass6half_tEECI1NS_12iter_adaptorIS3_S4_EEES3_) ;  /* 0xfffe242000007944 */ /* 0x000fea0003c3ffff */
[----:B-1----:R1:W5:Y:S01]  /*28250*/  LDL.64 R2, [R1+0x758] ;  /* 0x0007580001027983 */ /* 0x0023620000100a00 */
[----:B------:R-:W-:-:S03]  /*28260*/  MOV R6, 0x28280 ;  /* 0x0002828000067802 */ /* 0x000fc60000000f00 */
[----:B-1---5:R-:W-:Y:S05]  /*28270*/  CALL.REL.NOINC `($_ZN7cutlass13device_kernelIN5flash19enable_sm80_to_sm89INS1_16FlashAttnBwdSm80INS1_25CollectiveMainloopBwdSm80ILi2ELi2EN4cute5tupleIJNS5_1CILi128EEES8_NS7_ILi64EEEEEENS_6half_tEfNS_4arch4Sm80ELb1ELb0ELb1ELb1ELb1ELb0ELb0ELb0ELi2ELi4ELi4ELi4ELb0EEENS1_21CollectiveEpilogueBwdISA_SB_SD_Li256ELb1ELb0ELi2EEENS1_25SingleTileBwdLPTSchedulerILb1ELi128ELb1EEEEEEEEEvNT_6ParamsE$_ZN4cute3eso3ESOILb1ELb0EJNS_6LayoutINS_5tupleIJNS3_IJNS_1CILi8EEENS4_ILi1EEEEEENS4_ILi2EEEEEENS3_IJNS3_IJS6_NS4_ILi0EEEEEENS4_ILi8192EEEEEEEENS_10ViewEngineINS_8smem_ptrIPN7cutlass6half_tEEEEEEEC2ERKSE_RKSL_) ;  /* 0xfffe198000007944 */ /* 0x022fea0003c3ffff */
[----:B-1----:R1:W5:Y:S01]  /*28280*/  LDL.64 R4, [R1+0x758] ;  /* 0x0007580001047983 */ /* 0x0023620000100a00 */
[----:B------:R-:W-:Y:S01]  /*28290*/  IMAD.MOV.U32 R83, RZ, RZ, R60 ;  /* 0x000000ffff537224 */ /* 0x000fe200078e003c */
[----:B------:R-:W-:-:S02]  /*282a0*/  MOV R3, 0x1 ;  /* 0x0000000100037802 */ /* 0x000fc40000000f00 */
[----:B------:R-:W-:Y:S02]  /*282b0*/  MOV R46, 0x282d0 ;  /* 0x000282d0002e7802 */ /* 0x000fe40000000f00 */
[----:B-1---5:R-:W-:Y:S05]  /*282c0*/  CALL.REL.NOINC `($_ZN7cutlass13device_kernelIN5flash19enable_sm80_to_sm89INS1_16FlashAttnBwdSm80INS1_25CollectiveMainloopBwdSm80ILi2ELi2EN4cute5tupleIJNS5_1CILi128EEES8_NS7_ILi64EEEEEENS_6half_tEfNS_4arch4Sm80ELb1ELb0ELb1ELb1ELb1ELb0ELb0ELb0ELi2ELi4ELi4ELi4ELb0EEENS1_21CollectiveEpilogueBwdISA_SB_SD_Li256ELb1ELb0ELi2EEENS1_25SingleTileBwdLPTSchedulerILb1ELi128ELb1EEEEEEEEEvNT_6ParamsE$_ZN4cute3eso3ESOILb1ELb0EJNS_10UnderscoreES2_iEEC2ERKS2_S5_RKi) ;  /* 0xfffe025000007944 */ /* 0x022fea0003c3ffff */
[----:B-1----:R-:W2:Y:S01]  /*282d0*/  LDL R3, [R1+0x758] ;  /* 0x0007580001037983 */ /* 0x002ea20000100800 */
[----:B------:R-:W-:Y:S02]  /*282e0*/  MOV R6, 0x28310 ;  /* 0x0002831000067802 */ /* 0x000fe40000000f00 */
[----:B--2---:R-:W-:Y:S02]  /*282f0*/  SHF.L.U32 R3, R3, 0x3, RZ ;  /* 0x0000000303037819 */ /* 0x004fe400000006ff */
[----:B------:R-:W-:Y:S05]  /*28300*/  CALL.REL.NOINC `($_ZN7cutlass13device_kernelIN5flash19enable_sm80_to_sm89INS1_16FlashAttnBwdSm80INS1_25CollectiveMainloopBwdSm80ILi2ELi2EN4cute5tupleIJNS5_1CILi128EEES8_NS7_ILi64EEEEEENS_6half_tEfNS_4arch4Sm80ELb1ELb0ELb1ELb1ELb1ELb0ELb0ELb0ELi2ELi4ELi4ELi4ELb0EEENS1_21CollectiveEpilogueBwdISA_SB_SD_Li256ELb1ELb0ELi2EEENS1_25SingleTileBwdLPTSchedulerILb1ELi128ELb1EEEEEEEEEvNT_6ParamsE$_ZN4cute3eso3ESOILb1ELb0EJNS_6LayoutINS_5tupleIJNS3_IJNS_1CILi8EEENS4_ILi1EEEEEENS4_ILi2EEEEEENS3_IJNS3_IJS6_NS4_ILi0EEEEEENS4_ILi64EEEEEEEEiEEC2ERKSE_RKi) ;  /* 0xfffe18b000007944 */ /* 0x000fea0003c3ffff */
[----:B-1----:R-:W2:Y:S01]  /*28310*/  LDL R3, [R1+0x758] ;  /* 0x0007580001037983 */ /* 0x002ea20000100800 */
[----:B------:R-:W-:Y:S01]  /*28320*/  MOV R10, 0x28360 ;  /* 0x00028360000a7802 */ /* 0x000fe20000000f00 */
[----:B--2---:R-:W-:-:S05]  /*28330*/  IMAD.WIDE R6, R3, 0x2, R24 ;  /* 0x0000000203067825 */ /* 0x004fca00078e0218 */
[----:B------:R-:W-:Y:S02]  /*28340*/  MOV R34, R6 ;  /* 0x0000000600227202 */ /* 0x000fe40000000f00 */
[----:B------:R-:W-:Y:S05]  /*28350*/  CALL.REL.NOINC `($_ZN7cutlass13device_kernelIN5flash19enable_sm80_to_sm89INS1_16FlashAttnBwdSm80INS1_25CollectiveMainloopBwdSm80ILi2ELi2EN4cute5tupleIJNS5_1CILi128EEES8_NS7_ILi64EEEEEENS_6half_tEfNS_4arch4Sm80ELb1ELb0ELb1ELb1ELb1ELb0ELb0ELb0ELi2ELi4ELi4ELi4ELb0EEENS1_21CollectiveEpilogueBwdISA_SB_SD_Li256ELb1ELb0ELi2EEENS1_25SingleTileBwdLPTSchedulerILb1ELi128ELb1EEEEEEEEEvNT_6ParamsE$_ZN4cute3eso3ESOILb1ELb0EJNS_6LayoutINS_5tupleIJNS3_IJNS_1CILi8EEENS4_ILi1EEEEEENS4_ILi2EEEEEENS3_IJNS3_IJS6_NS4_ILi0EEEEEENS4_ILi64EEEEEEEENS_10ViewEngineIPN7cutlass6half_tEEEEEC2ERKSE_RKSJ_) ;  /* 0xfffe181000007944 */ /* 0x000fea0003c3ffff */
[----:B------:R2:W5:Y:S01]  /*28360*/  LDL.64 R2, [R1+0x758] ;  /* 0x0007580001027983 */ /* 0x0005620000100a00 */
[----:B------:R-:W-:Y:S02]  /*28370*/  MOV R11, R5 ;  /* 0x00000005000b7202 */ /* 0x000fe40000000f00 */
[----:B------:R-:W-:Y:S02]  /*28380*/  MOV R10, 0x283a0 ;  /* 0x000283a0000a7802 */ /* 0x000fe40000000f00 */
[----:B-12--5:R-:W-:Y:S05]  /*28390*/  CALL.REL.NOINC `($_ZN7cutlass13device_kernelIN5flash19enable_sm80_to_sm89INS1_16FlashAttnBwdSm80INS1_25CollectiveMainloopBwdSm80ILi2ELi2EN4cute5tupleIJNS5_1CILi128EEES8_NS7_ILi64EEEEEENS_6half_tEfNS_4arch4Sm80ELb1ELb0ELb1ELb1ELb1ELb0ELb0ELb0ELi2ELi4ELi4ELi4ELb0EEENS1_21CollectiveEpilogueBwdISA_SB_SD_Li256ELb1ELb0ELi2EEENS1_25SingleTileBwdLPTSchedulerILb1ELi128ELb1EEEEEEEEEvNT_6ParamsE$_ZN4cute3eso3ESOILb1ELb0EJNS_6LayoutINS_5tupleIJNS3_IJNS_1CILi8EEENS4_ILi1EEEEEENS3_IJNS4_ILi2EEEEEEEEENS3_IJNS3_IJS6_NS4_ILi0EEEEEENS3_IJNS4_ILi8192EEEEEEEEEEENS_10ViewEngineINS_8smem_ptrIPN7cutlass6half_tEEEEEEEC2ERKSG_RKSN_) ;  /* 0xfffe15f000007944 */ /* 0x026fea0003c3ffff */
[----:B-1----:R1:W5:Y:S01]  /*283a0*/  LDL.64 R4, [R1+0x758] ;  /* 0x0007580001047983 */ /* 0x0023620000100a00 */
[----:B------:R-:W-:Y:S02]  /*283b0*/  MOV R7, R3 ;  /* 0x0000000300077202 */ /* 0x000fe40000000f00 */
        /* <DEDUP_REMOVED lines=10> */
[----:B------:R-:W-:-:S02]  /*28460*/  MOV R10, 0x28480 ;  /* 0x00028480000a7802 */ /* 0x000fc40000000f00 */
[----:B-1---5:R-:W-:Y:S05]  /*28470*/  CALL.REL.NOINC `($_ZN7cutlass13device_kernelIN5flash19enable_sm80_to_sm89INS1_16FlashAttnBwdSm80INS1_25CollectiveMainloopBwdSm80ILi2ELi2EN4cute5tupleIJNS5_1CILi128EEES8_NS7_ILi64EEEEEENS_6half_tEfNS_4arch4Sm80ELb1ELb0ELb1ELb1ELb1ELb0ELb0ELb0ELi2ELi4ELi4ELi4ELb0EEENS1_21CollectiveEpilogueBwdISA_SB_SD_Li256ELb1ELb0ELi2EEENS1_25SingleTileBwdLPTSchedulerILb1ELi128ELb1EEEEEEEEEvNT_6ParamsE$_ZN4cute3eso3ESOILb1ELb0EJNS_6LayoutINS_5tupleIJNS3_IJNS_1CILi8EEENS4_ILi1EEEEEENS4_ILi2EEEEEENS3_IJNS3_IJS6_NS4_ILi0EEEEEENS4_ILi64EEEEEEEENS_10ViewEngineIPN7cutlass6half_tEEEEEC2ERKSE_RKSJ_) ;  /* 0xfffe16f000007944 */ /* 0x022fea0003c3ffff */
[----:B------:R2:W5:Y:S01]  /*28480*/  LDL.64 R8, [R1+0x758] ;  /* 0x0007580001087983 */ /* 0x0005620000100a00 */
[----:B------:R-:W-:-:S02]  /*28490*/  MOV R38, R60 ;  /* 0x0000003c00267202 */ /* 0x000fc40000000f00 */
[----:B------:R-:W-:Y:S02]  /*284a0*/  MOV R46, 0x284c0 ;  /* 0x000284c0002e7802 */ /* 0x000fe40000000f00 */
[----:B-12--5:R-:W-:Y:S05]  /*284b0*/  CALL.REL.NOINC `($_ZN7cutlass13device_kernelIN5flash19enable_sm80_to_sm89INS1_16FlashAttnBwdSm80INS1_25CollectiveMainloopBwdSm80ILi2ELi2EN4cute5tupleIJNS5_1CILi128EEES8_NS7_ILi64EEEEEENS_6half_tEfNS_4arch4Sm80ELb1ELb0ELb1ELb1ELb1ELb0ELb0ELb0ELi2ELi4ELi4ELi4ELb0EEENS1_21CollectiveEpilogueBwdISA_SB_SD_Li256ELb1ELb0ELi2EEENS1_25SingleTileBwdLPTSchedulerILb1ELi128ELb1EEEEEEEEEvNT_6ParamsE$_ZN4cute8smem_ptrIPN7cutlass6half_tEECI1NS_12iter_adaptorIS3_S4_EEES3_) ;  /* 0xfffe21b000007944 */ /* 0x026fea0003c3ffff */
[----:B-1----:R1:W5:Y:S01]  /*284c0*/  LDL.64 R2, [R1+0x758] ;  /* 0x0007580001027983 */ /* 0x0023620000100a00 */
[----:B------:R-:W-:-:S03]  /*284d0*/  MOV R6, 0x284f0 ;  /* 0x000284f000067802 */ /* 0x000fc60000000f00 */
[----:B-1---5:R-:W-:Y:S05]  /*284e0*/  CALL.REL.NOINC `($_ZN7cutlass13device_kernelIN5flash19enable_sm80_to_sm89INS1_16FlashAttnBwdSm80INS1_25CollectiveMainloopBwdSm80ILi2ELi2EN4cute5tupleIJNS5_1CILi128EEES8_NS7_ILi64EEEEEENS_6half_tEfNS_4arch4Sm80ELb1ELb0ELb1ELb1ELb1ELb0ELb0ELb0ELi2ELi4ELi4ELi4ELb0EEENS1_21CollectiveEpilogueBwdISA_SB_SD_Li256ELb1ELb0ELi2EEENS1_25SingleTileBwdLPTSchedulerILb1ELi128ELb1EEEEEEEEEvNT_6ParamsE$_ZN4cute3eso3ESOILb1ELb0EJNS_6LayoutINS_5tupleIJNS3_IJNS_1CILi8EEENS4_ILi1EEEEEENS4_ILi2EEEEEENS3_IJNS3_IJS6_NS4_ILi0EEEEEENS4_ILi8192EEEEEEEENS_10ViewEngineINS_8smem_ptrIPN7cutlass6half_tEEEEEEEC2ERKSE_RKSL_) ;  /* 0xfffe171000007944 */ /* 0x022fea0003c3ffff */
        /* <DEDUP_REMOVED lines=11> */
[----:B------:R-:W-:-:S02]  /*285a0*/  MOV R38, R60 ;  /* 0x0000003c00267202 */ /* 0x000fc40000000f00 */
        /* <DEDUP_REMOVED lines=108> */
[----:B-12---:R-:W-:Y:S05]  /*28c70*/  CALL.REL.NOINC `($_ZN7cutlass13device_kernelIN5flash19enable_sm80_to_sm89INS1_16FlashAttnBwdSm80INS1_25CollectiveMainloopBwdSm80ILi2ELi2EN4cute5tupleIJNS5_1CILi128EEES8_NS7_ILi64EEEEEENS_6half_tEfNS_4arch4Sm80ELb1ELb0ELb1ELb1ELb1ELb0ELb0ELb0ELi2ELi4ELi4ELi4ELb0EEENS1_21CollectiveEpilogueBwdISA_SB_SD_Li256ELb1ELb0ELi2EEENS1_25SingleTileBwdLPTSchedulerILb1ELi128ELb1EEEEEEEEEvNT_6ParamsE$_ZN4cute3eso3ESOILb1ELb0EJNS_10UnderscoreES2_iEEC2ERKS2_S5_RKi) ;  /* 0xfffdf8a000007944 */ /* 0x006fea0003c3ffff */
[----:B------:R2:W5:Y:S01]  /*28c80*/  LDL R4, [R1+0x758] ;  /* 0x0007580001047983 */ /* 0x0005620000100800 */
[----:B-1----:R-:W-:-:S02]  /*28c90*/  MOV R3, R0 ;  /* 0x0000000000037202 */ /* 0x002fc40000000f00 */
[----:B------:R-:W-:Y:S02]  /*28ca0*/  MOV R2, 0x28cc0 ;  /* 0x00028cc000027802 */ /* 0x000fe40000000f00 */
[----:B--2--5:R-:W-:Y:S05]  /*28cb0*/  CALL.REL.NOINC `($_ZN7cutlass13device_kernelIN5flash19enable_sm80_to_sm89INS1_16FlashAttnBwdSm80INS1_25CollectiveMainloopBwdSm80ILi2ELi2EN4cute5tupleIJNS5_1CILi128EEES8_NS7_ILi64EEEEEENS_6half_tEfNS_4arch4Sm80ELb1ELb0ELb1ELb1ELb1ELb0ELb0ELb0ELi2ELi4ELi4ELi4ELb0EEENS1_21CollectiveEpilogueBwdISA_SB_SD_Li256ELb1ELb0ELi2EEENS1_25SingleTileBwdLPTSchedulerILb1ELi128ELb1EEEEEEEEEvNT_6ParamsE$_ZZN4cute5sliceINS_5tupleIJNS_10UnderscoreES2_iEEENS1_IJNS1_IJNS_1CILi1EEENS4_ILi0EEEEEEiNS4_ILi1024EEEEEEEEDaRKT_RKT0_ENKUlRKT_RKT0_E_clIS2_iEEDaSI_SL_) ;  /* 0xfffe233000007944 */ /* 0x024fea0003c3ffff */
[----:B------:R-:W-:Y:S02]  /*28cc0*/  MOV R2, 0x28ce0 ;  /* 0x00028ce000027802 */ /* 0x000fe40000000f00 */
[----:B------:R-:W-:Y:S05]  /*28cd0*/  CALL.REL.NOINC `($_ZN7cutlass13device_kernelIN5flash19enable_sm80_to_sm89INS1_16FlashAttnBwdSm80INS1_25CollectiveMainloopBwdSm80ILi2ELi2EN4cute5tupleIJNS5_1CILi128EEES8_NS7_ILi64EEEEEENS_6half_tEfNS_4arch4Sm80ELb1ELb0ELb1ELb1ELb1ELb0ELb0ELb0ELi2ELi4ELi4ELi4ELb0EEENS1_21CollectiveEpilogueBwdISA_SB_SD_Li256ELb1ELb0ELi2EEENS1_25SingleTileBwdLPTSchedulerILb1ELi128ELb1EEEEEEEEEvNT_6ParamsE$_ZZN4cute12filter_tupleINS_5tupleIJNS_10UnderscoreES2_iEEENS1_IJNS1_IJNS_1CILi1EEENS4_ILi0EEEEEEiNS4_ILi1024EEEEEEZNS_5sliceIS3_S9_EEDaRKT_RKT0_EUlRKT_RKT0_E_EEDaSD_SG_OT1_ENKUlDpSJ_E_clIJNS1_IJS7_EEENS1_IJiEEENS1_IJEEEEEEDaSQ_) ;  /* 0xfffe1ca000007944 */ /* 0x000fea0003c3ffff */
[----:B------:R-:W-:Y:S02]  /*28ce0*/  MOV R83, R60 ;  /* 0x0000003c00537202 */ /* 0x000fe40000000f00 */
[----:B------:R-:W-:Y:S02]  /*28cf0*/  MOV R36, 0x28d10 ;  /* 0x00028d1000247802 */ /* 0x000fe40000000f00 */
[----:B------:R-:W-:Y:S05]  /*28d00*/  CALL.REL.NOINC `($_ZN7cutlass13device_kernelIN5flash19enable_sm80_to_sm89INS1_16FlashAttnBwdSm80INS1_25CollectiveMainloopBwdSm80ILi2ELi2EN4cute5tupleIJNS5_1CILi128EEES8_NS7_ILi64EEEEEENS_6half_tEfNS_4arch4Sm80ELb1ELb0ELb1ELb1ELb1ELb0ELb0ELb0ELi2ELi4ELi4ELi4ELb0EEENS1_21CollectiveEpilogueBwdISA_SB_SD_Li256ELb1ELb0ELi2EEENS1_25SingleTileBwdLPTSchedulerILb1ELi128ELb1EEEEEEEEEvNT_6ParamsE$_ZN4cute5tupleIJNS0_IJNS0_IJNS_1CILi8EEENS1_ILi1EEEEEENS1_ILi2EEEEEENS0_IJNS0_IJS3_NS1_ILi0EEEEEEiEEEEEC2ERKS6_RKS9_) ;  /* 0xfffe164000007944 */ /* 0x000fea0003c3ffff */
[----:B------:R2:W5:Y:S01]  /*28d10*/  LDL R38, [R1+0x758] ;  /* 0x0007580001267983 */ /* 0x0005620000100800 */
[----:B------:R-:W-:Y:S01]  /*28d20*/  IMAD.SHL.U32 R4, R4, 0x400, RZ ;  /* 0x0000040004047824 */ /* 0x000fe200078e00ff */
[----:B------:R-:W-:Y:S01]  /*28d30*/  MOV R83, R60 ;  /* 0x0000003c00537202 */ /* 0x000fe20000000f00 */
[----:B------:R-:W-:Y:S01]  /*28d40*/  IMAD.MOV.U32 R84, RZ, RZ, R59 ;  /* 0x000000ffff547224 */ /* 0x000fe200078e003b */
[----:B------:R-:W-:Y:S02]  /*28d50*/  MOV R36, 0x28d80 ;  /* 0x00028d8000247802 */ /* 0x000fe40000000f00 */
[----:B------:R2:W-:Y:S04]  /*28d60*/  STL [R1+0x770], R4 ;  /* 0x0007700401007387 */ /* 0x0005e80000100800 */
[----:B-12--5:R-:W-:Y:S05]  /*28d70*/  CALL.REL.NOINC `($_ZN7cutlass13device_kernelIN5flash19enable_sm80_to_sm89INS1_16FlashAttnBwdSm80INS1_25CollectiveMainloopBwdSm80ILi2ELi2EN4cute5tupleIJNS5_1CILi128EEES8_NS7_ILi64EEEEEENS_6half_tEfNS_4arch4Sm80ELb1ELb0ELb1ELb1ELb1ELb0ELb0ELb0ELi2ELi4ELi4ELi4ELb0EEENS1_21CollectiveEpilogueBwdISA_SB_SD_Li256ELb1ELb0ELi2EEENS1_25SingleTileBwdLPTSchedulerILb1ELi128ELb1EEEEEEEEEvNT_6ParamsE$_ZN4cute3eso3ESOILb0ELb0EJNS_6LayoutINS_5tupleIJNS3_IJNS_1CILi8EEENS4_ILi1EEEEEENS4_ILi2EEEEEENS3_IJNS3_IJS6_NS4_ILi0EEEEEEiEEEEEiEEC2ERKSD_RKi) ;  /* 0xfffdeef000007944 */ /* 0x026fea0003c3ffff */
[----:B------:R-:W2:Y:S01]  /*28d80*/  LDL.64 R36, [R1+0x758] ;  /* 0x0007580001247983 */ /* 0x000ea20000100a00 */
[----:B-1----:R-:W-:Y:S02]  /*28d90*/  MOV R38, R60 ;  /* 0x0000003c00267202 */ /* 0x002fe40000000f00 */
[----:B------:R-:W-:Y:S01]  /*28da0*/  MOV R46, 0x28dd0 ;  /* 0x00028dd0002e7802 */ /* 0x000fe20000000f00 */
[----:B--2---:R-:W-:-:S04]  /*28db0*/  IMAD.WIDE R2, R37, 0x2, R28 ;  /* 0x0000000225027825 */ /* 0x004fc800078e021c */
[----:B------:R-:W-:Y:S05]  /*28dc0*/  CALL.REL.NOINC `($_ZN7cutlass13device_kernelIN5flash19enable_sm80_to_sm89INS1_16FlashAttnBwdSm80INS1_25CollectiveMainloopBwdSm80ILi2ELi2EN4cute5tupleIJNS5_1CILi128EEES8_NS7_ILi64EEEEEENS_6half_tEfNS_4arch4Sm80ELb1ELb0ELb1ELb1ELb1ELb0ELb0ELb0ELi2ELi4ELi4ELi4ELb0EEENS1_21CollectiveEpilogueBwdISA_SB_SD_Li256ELb1ELb0ELi2EEENS1_25SingleTileBwdLPTSchedulerILb1ELi128ELb1EEEEEEEEEvNT_6ParamsE$_ZN4cute8smem_ptrIPN7cutlass6half_tEECI1NS_12iter_adaptorIS3_S4_EEES3_) ;  /* 0xfffe18a000007944 */ /* 0x000fea0003c3ffff */
        /* <DEDUP_REMOVED lines=9> */
[----:B-1----:R-:W-:Y:S02]  /*28e60*/  MOV R3, 0x1 ;  /* 0x0000000100037802 */ /* 0x002fe40000000f00 */
[----:B------:R-:W-:Y:S02]  /*28e70*/  MOV R46, 0x28e90 ;  /* 0x00028e90002e7802 */ /* 0x000fe40000000f00 */
[----:B--2--5:R-:W-:Y:S05]  /*28e80*/  CALL.REL.NOINC `($_ZN7cutlass13device_kernelIN5flash19enable_sm80_to_sm89INS1_16FlashAttnBwdSm80INS1_25CollectiveMainloopBwdSm80ILi2ELi2EN4cute5tupleIJNS5_1CILi128EEES8_NS7_ILi64EEEEEENS_6half_tEfNS_4arch4Sm80ELb1ELb0ELb1ELb1ELb1ELb0ELb0ELb0ELi2ELi4ELi4ELi4ELb0EEENS1_21CollectiveEpilogueBwdISA_SB_SD_Li256ELb1ELb0ELi2EEENS1_25SingleTileBwdLPTSchedulerILb1ELi128ELb1EEEEEEEEEvNT_6ParamsE$_ZN4cute3eso3ESOILb1ELb0EJNS_10UnderscoreES2_iEEC2ERKS2_S5_RKi) ;  /* 0xfffdf69000007944 */ /* 0x024fea0003c3ffff */
[----:B-1----:R-:W2:Y:S01]  /*28e90*/  LDL R3, [R1+0x758] ;  /* 0x0007580001037983 */ /* 0x002ea20000100800 */
[----:B------:R-:W-:Y:S01]  /*28ea0*/  IMAD.MOV.U32 R83, RZ, RZ, R60 ;  /* 0x000000ffff537224 */ /* 0x000fe200078e003c */
[----:B------:R-:W-:-:S02]  /*28eb0*/  MOV R36, 0x28ee0 ;  /* 0x00028ee000247802 */ /* 0x000fc40000000f00 */
[----:B--2---:R-:W-:Y:S02]  /*28ec0*/  SHF.L.U32 R3, R3, 0x2, RZ ;  /* 0x0000000203037819 */ /* 0x004fe400000006ff */
[----:B------:R-:W-:Y:S05]  /*28ed0*/  CALL.REL.NOINC `($_ZN7cutlass13device_kernelIN5flash19enable_sm80_to_sm89INS1_16FlashAttnBwdSm80INS1_25CollectiveMainloopBwdSm80ILi2ELi2EN4cute5tupleIJNS5_1CILi128EEES8_NS7_ILi64EEEEEENS_6half_tEfNS_4arch4Sm80ELb1ELb0ELb1ELb1ELb1ELb0ELb0ELb0ELi2ELi4ELi4ELi4ELb0EEENS1_21CollectiveEpilogueBwdISA_SB_SD_Li256ELb1ELb0ELi2EEENS1_25SingleTileBwdLPTSchedulerILb1ELi128ELb1EEEEEEEEEvNT_6ParamsE$_ZN4cute3eso3ESOILb1ELb0EJNS_6LayoutINS_5tupleIJNS3_IJNS3_IJNS_1CILi4EEENS4_ILi2EEEEEENS4_ILi1EEEEEES6_EEENS3_IJNS3_IJNS3_IJS8_NS4_ILi32EEEEEENS4_ILi0EEEEEENS4_ILi64EEEEEEEEiEEC2ERKSH_RKi) ;  /* 0xfffdff6000007944 */ /* 0x000fea0003c3ffff */
[----:B-1----:R-:W2:Y:S01]  /*28ee0*/  LDL R3, [R1+0x758] ;  /* 0x0007580001037983 */ /* 0x002ea20000100800 */
[----:B------:R-:W-:Y:S02]  /*28ef0*/  MOV R83, R60 ;  /* 0x0000003c00537202 */ /* 0x000fe40000000f00 */
[----:B------:R-:W-:Y:S01]  /*28f00*/  MOV R36, 0x28f40 ;  /* 0x00028f4000247802 */ /* 0x000fe20000000f00 */
[----:B--2---:R-:W-:-:S05]  /*28f10*/  IMAD.WIDE R2, R3, 0x2, R22 ;  /* 0x0000000203027825 */ /* 0x004fca00078e0216 */
[----:B------:R-:W-:Y:S02]  /*28f20*/  MOV R38, R2 ;  /* 0x0000000200267202 */ /* 0x000fe40000000f00 */
[----:B------:R-:W-:Y:S05]  /*28f30*/  CALL.REL.NOINC `($_ZN7cutlass13device_kernelIN5flash19enable_sm80_to_sm89INS1_16FlashAttnBwdSm80INS1_25CollectiveMainloopBwdSm80ILi2ELi2EN4cute5tupleIJNS5_1CILi128EEES8_NS7_ILi64EEEEEENS_6half_tEfNS_4arch4Sm80ELb1ELb0ELb1ELb1ELb1ELb0ELb0ELb0ELi2ELi4ELi4ELi4ELb0EEENS1_21CollectiveEpilogueBwdISA_SB_SD_Li256ELb1ELb0ELi2EEENS1_25SingleTileBwdLPTSchedulerILb1ELi128ELb1EEEEEEEEEvNT_6ParamsE$_ZN4cute3eso3ESOILb1ELb0EJNS_6LayoutINS_5tupleIJNS3_IJNS3_IJNS_1CILi4EEENS4_ILi2EEEEEENS4_ILi1EEEEEES6_EEENS3_IJNS3_IJNS3_IJS8_NS4_ILi32EEEEEENS4_ILi0EEEEEENS4_ILi64EEEEEEEENS_10ViewEngineIPN7cutlass6half_tEEEEEC2ERKSH_RKSM_) ;  /* 0xfffdfea000007944 */ /* 0x000fea0003c3ffff */
[----:B-1----:R1:W5:Y:S01]  /*28f40*/  LDL.64 R2, [R1+0x758] ;  /* 0x0007580001027983 */ /* 0x0023620000100a00 */
[----:B------:R-:W-:-:S03]  /*28f50*/  MOV R36, 0x28f70 ;  /* 0x00028f7000247802 */ /* 0x000fc60000000f00 */
[----:B-1---5:R-:W-:Y:S05]  /*28f60*/  CALL.REL.NOINC `($_ZN7cutlass13device_kernelIN5flash19enable_sm80_to_sm89INS1_16FlashAttnBwdSm80INS1_25CollectiveMainloopBwdSm80ILi2ELi2EN4cute5tupleIJNS5_1CILi128EEES8_NS7_ILi64EEEEEENS_6half_tEfNS_4arch4Sm80ELb1ELb0ELb1ELb1ELb1ELb0ELb0ELb0ELi2ELi4ELi4ELi4ELb0EEENS1_21CollectiveEpilogueBwdISA_SB_SD_Li256ELb1ELb0ELi2EEENS1_25SingleTileBwdLPTSchedulerILb1ELi128ELb1EEEEEEEEEvNT_6ParamsE$_ZZN4cute4takeILi1ELi2ENS_5tupleIJNS1_IJNS_1CILi1EEENS2_ILi0EEEEEEiEEEEEDaRKT1_ENKUlDpRKT_E_clIJiEEEDaSD_) ;  /* 0xfffe1f2000007944 */ /* 0x022fea0003c3ffff */
[----:B------:R-:W-:Y:S02]  /*28f70*/  MOV R83, R60 ;  /* 0x0000003c00537202 */ /* 0x000fe40000000f00 */
[----:B------:R-:W-:Y:S02]  /*28f80*/  MOV R38, 0x28fa0 ;  /* 0x00028fa000267802 */ /* 0x000fe40000000f00 */
[----:B------:R-:W-:Y:S05]  /*28f90*/  CALL.REL.NOINC `($_ZN7cutlass13device_kernelIN5flash19enable_sm80_to_sm89INS1_16FlashAttnBwdSm80INS1_25CollectiveMainloopBwdSm80ILi2ELi2EN4cute5tupleIJNS5_1CILi128EEES8_NS7_ILi64EEEEEENS_6half_tEfNS_4arch4Sm80ELb1ELb0ELb1ELb1ELb1ELb0ELb0ELb0ELi2ELi4ELi4ELi4ELb0EEENS1_21CollectiveEpilogueBwdISA_SB_SD_Li256ELb1ELb0ELi2EEENS1_25SingleTileBwdLPTSchedulerILb1ELi128ELb1EEEEEEEEEvNT_6ParamsE$_ZN4cute3eso3ESOILb1ELb0EJNS_5tupleIJNS_1CILi1EEENS3_ILi0EEEEEENS2_IJiEEEEEC2ERKS6_RKS7_) ;  /* 0xfffdfcb000007944 */ /* 0x000fea0003c3ffff */
[----:B-1----:R1:W5:Y:S01]  /*28fa0*/  LDL R37, [R1+0x758] ;  /* 0x0007580001257983 */ /* 0x0023620000100800 */
[----:B------:R-:W-:Y:S02]  /*28fb0*/  MOV R83, R60 ;  /* 0x0000003c00537202 */ /* 0x000fe40000000f00 */
[----:B------:R-:W-:Y:S02]  /*28fc0*/  MOV R38, 0x28fe0 ;  /* 0x00028fe000267802 */ /* 0x000fe40000000f00 */
[----:B-1---5:R-:W-:Y:S05]  /*28fd0*/  CALL.REL.NOINC `($_ZN7cutlass13device_kernelIN5flash19enable_sm80_to_sm89INS1_16FlashAttnBwdSm80INS1_25CollectiveMainloopBwdSm80ILi2ELi2EN4cute5tupleIJNS5_1CILi128EEES8_NS7_ILi64EEEEEENS_6half_tEfNS_4arch4Sm80ELb1ELb0ELb1ELb1ELb1ELb0ELb0ELb0ELi2ELi4ELi4ELi4ELb0EEENS1_21CollectiveEpilogueBwdISA_SB_SD_Li256ELb1ELb0ELi2EEENS1_25SingleTileBwdLPTSchedulerILb1ELi128ELb1EEEEEEEEEvNT_6ParamsE$_ZN4cute5tupleIJNS0_IJNS0_IJNS_1CILi8EEENS1_ILi1EEEEEENS0_IJNS1_ILi2EEEEEEEEENS0_IJNS0_IJS3_NS1_ILi0EEEEEENS0_IJiEEEEEEEEC2ERKS7_RKSB_) ;  /* 0xfffe133000007944 */ /* 0x022fea0003c3ffff */
[----:B------:R2:W5:Y:S01]  /*28fe0*/  LDL R40, [R1+0x758] ;  /* 0x0007580001287983 */ /* 0x0005620000100800 */
[----:B------:R-:W-:Y:S01]  /*28ff0*/  IMAD.MOV.U32 R83, RZ, RZ, R60 ;  /* 0x000000ffff537224 */ /* 0x000fe200078e003c */
[----:B------:R-:W-:Y:S02]  /*29000*/  MOV R84, R59 ;  /* 0x0000003b00547202 */ /* 0x000fe40000000f00 */
[----:B------:R2:W-:Y:S01]  /*29010*/  STL.64 [R1+0x770], R4 ;  /* 0x0007700401007387 */ /* 0x0005e20000100a00 */
[----:B------:R-:W-:-:S03]  /*29020*/  MOV R38, 0x29040 ;  /* 0x0002904000267802 */ /* 0x000fc60000000f00 */
[----:B-12--5:R-:W-:Y:S05]  /*29030*/  CALL.REL.NOINC `($_ZN7cutlass13device_kernelIN5flash19enable_sm80_to_sm89INS1_16FlashAttnBwdSm80INS1_25CollectiveMainloopBwdSm80ILi2ELi2EN4cute5tupleIJNS5_1CILi128EEES8_NS7_ILi64EEEEEENS_6half_tEfNS_4arch4Sm80ELb1ELb0ELb1ELb1ELb1ELb0ELb0ELb0ELi2ELi4ELi4ELi4ELb0EEENS1_21CollectiveEpilogueBwdISA_SB_SD_Li256ELb1ELb0ELi2EEENS1_25SingleTileBwdLPTSchedulerILb1ELi128ELb1EEEEEEEEEvNT_6ParamsE$_ZN4cute3eso3ESOILb0ELb0EJNS_6LayoutINS_5tupleIJNS3_IJNS_1CILi8EEENS4_ILi1EEEEEENS3_IJNS4_ILi2EEEEEEEEENS3_IJNS3_IJS6_NS4_ILi0EEEEEENS3_IJiEEEEEEEENS_10ViewEngineINS_8smem_ptrIPN7cutlass6half_tEEEEEEEC2ERKSF_RKSM_) ;  /* 0xfffdeb5000007944 */ /* 0x026fea0003c3ffff */
[----:B------:R2:W5:Y:S04]  /*29040*/  LDL R5, [R1+0x758] ;  /* 0x0007580001057983 */ /* 0x0005680000100800 */
[----:B------:R2:W5:Y:S01]  /*29050*/  LDL.64 R8, [R1+0x760] ;  /* 0x0007600001087983 */ /* 0x0005620000100a00 */
[----:B------:R-:W-:-:S02]  /*29060*/  MOV R83, R60 ;  /* 0x0000003c00537202 */ /* 0x000fc40000000f00 */
[----:B------:R-:W-:Y:S02]  /*29070*/  MOV R38, 0x29090 ;  /* 0x0002909000267802 */ /* 0x000fe40000000f00 */
[----:B-12--5:R-:W-:Y:S05]  /*29080*/  CALL.REL.NOINC `($_ZN7cutlass13device_kernelIN5flash19enable_sm80_to_sm89INS1_16FlashAttnBwdSm80INS1_25CollectiveMainloopBwdSm80ILi2ELi2EN4cute5tupleIJNS5_1CILi128EEES8_NS7_ILi64EEEEEENS_6half_tEfNS_4arch4Sm80ELb1ELb0ELb1ELb1ELb1ELb0ELb0ELb0ELi2ELi4ELi4ELi4ELb0EEENS1_21CollectiveEpilogueBwdISA_SB_SD_Li256ELb1ELb0ELi2EEENS1_25SingleTileBwdLPTSchedulerILb1ELi128ELb1EEEEEEEEEvNT_6ParamsE$_ZN4cute3eso3ESOILb1ELb0EJNS_6LayoutINS_5tupleIJNS3_IJNS3_IJNS_1CILi4EEENS4_ILi2EEEEEENS4_ILi1EEEEEENS3_IJS6_EEEEEENS3_IJNS3_IJNS3_IJS8_NS4_ILi32EEEEEENS4_ILi0EEEEEENS3_IJNS4_ILi64EEEEEEEEEEENS_10ViewEngineIPN7cutlass6half_tEEEEEC2ERKSJ_RKSO_) ;  /* 0xfffdfd1000007944 */ /* 0x026fea0003c3ffff */
[----:B-1----:R1:W5:Y:S01]  /*29090*/  LDL.64 R2, [R1+0x758] ;  /* 0x0007580001027983 */ /* 0x0023620000100a00 */
[----:B------:R-:W-:Y:S02]  /*290a0*/  MOV R83, R60 ;  /* 0x0000003c00537202 */ /* 0x000fe40000000f00 */
[----:B------:R-:W-:Y:S02]  /*290b0*/  MOV R38, 0x290d0 ;  /* 0x000290d000267802 */ /* 0x000fe40000000f00 */
[----:B-1---5:R-:W-:Y:S05]  /*290c0*/  CALL.REL.NOINC `($_ZN7cutlass13device_kernelIN5flash19enable_sm80_to_sm89INS1_16FlashAttnBwdSm80INS1_25CollectiveMainloopBwdSm80ILi2ELi2EN4cute5tupleIJNS5_1CILi128EEES8_NS7_ILi64EEEEEENS_6half_tEfNS_4arch4Sm80ELb1ELb0ELb1ELb1ELb1ELb0ELb0ELb0ELi2ELi4ELi4ELi4ELb0EEENS1_21CollectiveEpilogueBwdISA_SB_SD_Li256ELb1ELb0ELi2EEENS1_25SingleTileBwdLPTSchedulerILb1ELi128ELb1EEEEEEEEEvNT_6ParamsE$_ZN4cute3eso3ESOILb1ELb0EJNS_6LayoutINS_5tupleIJNS3_IJNS3_IJNS3_IJNS_1CILi4EEENS4_ILi2EEEEEENS4_ILi1EEEEEES8_EEENS3_IJNS3_IJNS3_IJS8_S8_EEES8_EEES6_EEEEEENS3_IJNS3_IJNS3_IJNS3_IJS8_NS4_ILi32EEEEEENS4_ILi0EEEEEESH_EEENS3_IJNS3_IJNS3_IJSH_SH_EEESH_EEENS4_ILi64EEEEEEEEEEENS_10ViewEngineIPN7cutlass6half_tEEEEEC2ERKSP_RKSU_) ;  /* 0xfffdfbc000007944 */ /* 0x022fea0003c3ffff */
[----:B-1----:R1:W5:Y:S01]  /*290d0*/  LDL.64 R2, [R1+0x758] ;  /* 0x0007580001027983 */ /* 0x0023620000100a00 */
[----:B------:R-:W-:Y:S02]  /*290e0*/  MOV R84, R60 ;  /* 0x0000003c00547202 */ /* 0x000fe40000000f00 */
[----:B------:R-:W-:Y:S02]  /*290f0*/  MOV R6, 0x29110 ;  /* 0x0002911000067802 */ /* 0x000fe40000000f00 */
[----:B-1---5:R-:W-:Y:S05]  /*29100*/  CALL.REL.NOINC `($_ZN7cutlass13device_kernelIN5flash19enable_sm80_to_sm89INS1_16FlashAttnBwdSm80INS1_25CollectiveMainloopBwdSm80ILi2ELi2EN4cute5tupleIJNS5_1CILi128EEES8_NS7_ILi64EEEEEENS_6half_tEfNS_4arch4Sm80ELb1ELb0ELb1ELb1ELb1ELb0ELb0ELb0ELi2ELi4ELi4ELi4ELb0EEENS1_21CollectiveEpilogueBwdISA_SB_SD_Li256ELb1ELb0ELi2EEENS1_25SingleTileBwdLPTSchedulerILb1ELi128ELb1EEEEEEEEEvNT_6ParamsE$_ZN4cute5tupleIJNS0_IJNS_1CILi2EEEEEENS0_IJiEEEEEC2ERKS3_RKS4_) ;  /* 0xfffe139000007944 */ /* 0x022fea0003c3ffff */
[----:B------:R-:W2:Y:S01]  /*29110*/  LDL R6, [R1+0x758] ;  /* 0x0007580001067983 */ /* 0x000ea20000100800 */
[----:B------:R-:W-:Y:S02]  /*29120*/  MOV R83, R59 ;  /* 0x0000003b00537202 */ /* 0x000fe40000000f00 */
[----:B-1----:R-:W-:Y:S01]  /*29130*/  MOV R4, 0x29160 ;  /* 0x0002916000047802 */ /* 0x002fe20000000f00 */
[----:B--2---:R1:W-:Y:S04]  /*29140*/  STL [R1+0x770], R6 ;  /* 0x0007700601007387 */ /* 0x0043e80000100800 */
[----:B-1----:R-:W-:Y:S05]  /*29150*/  CALL.REL.NOINC `($_ZN7cutlass13device_kernelIN5flash19enable_sm80_to_sm89INS1_16FlashAttnBwdSm80INS1_25CollectiveMainloopBwdSm80ILi2ELi2EN4cute5tupleIJNS5_1CILi128EEES8_NS7_ILi64EEEEEENS_6half_tEfNS_4arch4Sm80ELb1ELb0ELb1ELb1ELb1ELb0ELb0ELb0ELi2ELi4ELi4ELi4ELb0EEENS1_21CollectiveEpilogueBwdISA_SB_SD_Li256ELb1ELb0ELi2EEENS1_25SingleTileBwdLPTSchedulerILb1ELi128ELb1EEEEEEEEEvNT_6ParamsE$_ZZN4cute14logical_divideINS_5tupleIJNS1_IJNS_1CILi8EEENS2_ILi1EEEEEENS1_IJNS2_ILi2EEEEEEEEENS1_IJNS1_IJS4_NS2_ILi0EEEEEENS1_IJiEEEEEENS1_IJS5_NS_6LayoutIS4_S9_EEEEEEEDaRKNSD_IT_T0_EERKT1_ENKUlRKT_RKT0_E_clINSD_IS7_SB_EESE_EEDaSQ_ST_) ;  /* 0xfffe1c0000007944 */ /* 0x002fea0003c3ffff */
[----:B------:R-:W-:Y:S02]  /*29160*/  MOV R4, R60 ;  /* 0x0000003c00047202 */ /* 0x000fe40000000f00 */
[----:B------:R-:W-:-:S02]  /*29170*/  MOV R6, 0x29190 ;  /* 0x0002919000067802 */ /* 0x000fc40000000f00 */
[----:B-----5:R-:W-:Y:S05]  /*29180*/  CALL.REL.NOINC `($_ZN7cutlass13device_kernelIN5flash19enable_sm80_to_sm89INS1_16FlashAttnBwdSm80INS1_25CollectiveMainloopBwdSm80ILi2ELi2EN4cute5tupleIJNS5_1CILi128EEES8_NS7_ILi64EEEEEENS_6half_tEfNS_4arch4Sm80ELb1ELb0ELb1ELb1ELb1ELb0ELb0ELb0ELi2ELi4ELi4ELi4ELb0EEENS1_21CollectiveEpilogueBwdISA_SB_SD_Li256ELb1ELb0ELi2EEENS1_25SingleTileBwdLPTSchedulerILb1ELi128ELb1EEEEEEEEEvNT_6ParamsE$_ZN4cute3eso3ESOILb1ELb0EJNS_5tupleIJNS2_IJNS_1CILi1EEENS3_ILi0EEEEEENS2_IJS5_S5_EEEEEENS2_IJS5_iEEEEEC2ERKS8_RKS9_) ;  /* 0xfffdfa0000007944 */ /* 0x020fea0003c3ffff */
[----:B-1----:R1:W5:Y:S01]  /*29190*/  LDL R5, [R1+0x758] ;  /* 0x0007580001057983 */ /* 0x0023620000100800 */
[----:B------:R-:W-:-:S02]  /*291a0*/  MOV R84, R60 ;  /* 0x0000003c00547202 */ /* 0x000fc40000000f00 */
[----:B------:R-:W-:Y:S02]  /*291b0*/  MOV R6, 0x291d0 ;  /* 0x000291d000067802 */ /* 0x000fe40000000f00 */
[----:B-1---5:R-:W-:Y:S05]  /*291c0*/  CALL.REL.NOINC `($_ZN7cutlass13device_kernelIN5flash19enable_sm80_to_sm89INS1_16FlashAttnBwdSm80INS1_25CollectiveMainloopBwdSm80ILi2ELi2EN4cute5tupleIJNS5_1CILi128EEES8_NS7_ILi64EEEEEENS_6half_tEfNS_4arch4Sm80ELb1ELb0ELb1ELb1ELb1ELb0ELb0ELb0ELi2ELi4ELi4ELi4ELb0EEENS1_21CollectiveEpilogueBwdISA_SB_SD_Li256ELb1ELb0ELi2EEENS1_25SingleTileBwdLPTSchedulerILb1ELi128ELb1EEEEEEEEEvNT_6ParamsE$_ZN4cute5tupleIJNS0_IJNS0_IJNS0_IJNS_1CILi8EEENS1_ILi1EEEEEENS0_IJS3_S3_EEEEEENS0_IJS3_NS1_ILi2EEEEEEEEENS0_IJNS0_IJNS0_IJS3_NS1_ILi0EEEEEENS0_IJSA_SA_EEEEEENS0_IJSA_iEEEEEEEEC2ERKS9_RKSF_) ;  /* 0xfffe0eb000007944 */ /* 0x022fea0003c3ffff */
[----:B-1----:R1:W5:Y:S01]  /*291d0*/  LDL R5, [R1+0x758] ;  /* 0x0007580001057983 */ /* 0x0023620000100800 */
[----:B------:R-:W-:Y:S02]  /*291e0*/  MOV R4, R60 ;  /* 0x0000003c00047202 */ /* 0x000fe40000000f00 */
[----:B------:R-:W-:Y:S02]  /*291f0*/  MOV R6, 0x29210 ;  /* 0x0002921000067802 */ /* 0x000fe40000000f00 */
[----:B-1---5:R-:W-:Y:S05]  /*29200*/  CALL.REL.NOINC `($_ZN7cutlass13device_kernelIN5flash19enable_sm80_to_sm89INS1_16FlashAttnBwdSm80INS1_25CollectiveMainloopBwdSm80ILi2ELi2EN4cute5tupleIJNS5_1CILi128EEES8_NS7_ILi64EEEEEENS_6half_tEfNS_4arch4Sm80ELb1ELb0ELb1ELb1ELb1ELb0ELb0ELb0ELi2ELi4ELi4ELi4ELb0EEENS1_21CollectiveEpilogueBwdISA_SB_SD_Li256ELb1ELb0ELi2EEENS1_25SingleTileBwdLPTSchedulerILb1ELi128ELb1EEEEEEEEEvNT_6ParamsE$_ZN4cute3eso3ESOILb1ELb0EJNS_5tupleIJNS2_IJNS_1CILi1EEENS3_ILi0EEEEEENS2_IJS5_S5_EEEEEENS2_IJS5_iEEEEEC2ERKS8_RKS9_) ;  /* 0xfffdf98000007944 */ /* 0x022fea0003c3ffff */
[----:B-1----:R1:W5:Y:S01]  /*29210*/  LDL R5, [R1+0x758] ;  /* 0x0007580001057983 */ /* 0x0023620000100800 */
[----:B------:R-:W-:Y:S02]  /*29220*/  MOV R83, R60 ;  /* 0x0000003c00537202 */ /* 0x000fe40000000f00 */
[----:B------:R-:W-:Y:S02]  /*29230*/  MOV R6, 0x29250 ;  /* 0x0002925000067802 */ /* 0x000fe40000000f00 */
[----:B-1---5:R-:W-:Y:S05]  /*29240*/  CALL.REL.NOINC `($_ZN7cutlass13device_kernelIN5flash19enable_sm80_to_sm89INS1_16FlashAttnBwdSm80INS1_25CollectiveMainloopBwdSm80ILi2ELi2EN4cute5tupleIJNS5_1CILi128EEES8_NS7_ILi64EEEEEENS_6half_tEfNS_4arch4Sm80ELb1ELb0ELb1ELb1ELb1ELb0ELb0ELb0ELi2ELi4ELi4ELi4ELb0EEENS1_21CollectiveEpilogueBwdISA_SB_SD_Li256ELb1ELb0ELi2EEENS1_25SingleTileBwdLPTSchedulerILb1ELi128ELb1EEEEEEEEEvNT_6ParamsE$_ZN4cute3eso3ESOILb1ELb0EJNS_5tupleIJNS_1CILi0EEES4_EEEiEEC2ERKS5_RKi) ;  /* 0xfffdf9c000007944 */ /* 0x022fea0003c3ffff */
[----:B-1----:R1:W5:Y:S01]  /*29250*/  LDL R5, [R1+0x758] ;  /* 0x0007580001057983 */ /* 0x0023620000100800 */
[----:B------:R-:W-:Y:S02]  /*29260*/  MOV R83, R60 ;  /* 0x0000003c00537202 */ /* 0x000fe40000000f00 */
[----:B------:R-:W-:Y:S02]  /*29270*/  MOV R6, 0x29290 ;  /* 0x0002929000067802 */ /* 0x000fe40000000f00 */
[----:B-1---5:R-:W-:Y:S05]  /*29280*/  CALL.REL.NOINC `($_ZN7cutlass13device_kernelIN5flash19enable_sm80_to_sm89INS1_16FlashAttnBwdSm80INS1_25CollectiveMainloopBwdSm80ILi2ELi2EN4cute5tupleIJNS5_1CILi128EEES8_NS7_ILi64EEEEEENS_6half_tEfNS_4arch4Sm80ELb1ELb0ELb1ELb1ELb1ELb0ELb0ELb0ELi2ELi4ELi4ELi4ELb0EEENS1_21CollectiveEpilogueBwdISA_SB_SD_Li256ELb1ELb0ELi2EEENS1_25SingleTileBwdLPTSchedulerILb1ELi128ELb1EEEEEEEEEvNT_6ParamsE$_ZN4cute3eso3ESOILb1ELb0EJNS_5tupleIJNS2_IJNS_1CILi1EEENS3_ILi0EEEEEES5_EEENS2_IJNS2_IJS5_S5_EEEiEEEEEC2ERKS7_RKS9_) ;  /* 0xfffdf94000007944 */ /* 0x022fea0003c3ffff */
[----:B-1----:R1:W5:Y:S01]  /*29290*/  LDL R5, [R1+0x758] ;  /* 0x0007580001057983 */ /* 0x0023620000100800 */
[----:B------:R-:W-:-:S02]  /*292a0*/  MOV R83, R60 ;  /* 0x0000003c00537202 */ /* 0x000fc40000000f00 */
[----:B------:R-:W-:Y:S02]  /*292b0*/  MOV R6, 0x292d0 ;  /* 0x000292d000067802 */ /* 0x000fe40000000f00 */
[----:B-1---5:R-:W-:Y:S05]  /*292c0*/  CALL.REL.NOINC `($_ZN7cutlass13device_kernelIN5flash19enable_sm80_to_sm89INS1_16FlashAttnBwdSm80INS1_25CollectiveMainloopBwdSm80ILi2ELi2EN4cute5tupleIJNS5_1CILi128EEES8_NS7_ILi64EEEEEENS_6half_tEfNS_4arch4Sm80ELb1ELb0ELb1ELb1ELb1ELb0ELb0ELb0ELi2ELi4ELi4ELi4ELb0EEENS1_21CollectiveEpilogueBwdISA_SB_SD_Li256ELb1ELb0ELi2EEENS1_25SingleTileBwdLPTSchedulerILb1ELi128ELb1EEEEEEEEEvNT_6ParamsE$_ZN4cute5tupleIJNS0_IJNS0_IJNS0_IJNS_1CILi8EEENS1_ILi1EEEEEES3_EEENS0_IJNS0_IJS3_S3_EEENS1_ILi2EEEEEEEEENS0_IJNS0_IJNS0_IJS3_NS1_ILi0EEEEEESA_EEENS0_IJNS0_IJSA_SA_EEEiEEEEEEEEC2ERKS9_RKSF_) ;  /* 0xfffe0df000007944 */ /* 0x022fea0003c3ffff */
[----:B------:R2:W5:Y:S01]  /*292d0*/  LDL R10, [R1+0x758] ;  /* 0x00075800010a7983 */ /* 0x0005620000100800 */
[----:B------:R-:W-:Y:S01]  /*292e0*/  IMAD.MOV.U32 R83, RZ, RZ, R60 ;  /* 0x000000ffff537224 */ /* 0x000fe200078e003c */
[----:B------:R-:W-:Y:S02]  /*292f0*/  MOV R84, R59 ;  /* 0x0000003b00547202 */ /* 0x000fe40000000f00 */
[----:B------:R2:W-:Y:S01]  /*29300*/  STL.64 [R1+0x770], R8 ;  /* 0x0007700801007387 */ /* 0x0005e20000100a00 */
[----:B------:R-:W-:-:S03]  /*29310*/  MOV R6, 0x29330 ;  /* 0x0002933000067802 */ /* 0x000fc60000000f00 */
[----:B-12--5:R-:W-:Y:S05]  /*29320*/  CALL.REL.NOINC `($_ZN7cutlass13device_kernelIN5flash19enable_sm80_to_sm89INS1_16FlashAttnBwdSm80INS1_25CollectiveMainloopBwdSm80ILi2ELi2EN4cute5tupleIJNS5_1CILi128EEES8_NS7_ILi64EEEEEENS_6half_tEfNS_4arch4Sm80ELb1ELb0ELb1ELb1ELb1ELb0ELb0ELb0ELi2ELi4ELi4ELi4ELb0EEENS1_21CollectiveEpilogueBwdISA_SB_SD_Li256ELb1ELb0ELi2EEENS1_25SingleTileBwdLPTSchedulerILb1ELi128ELb1EEEEEEEEEvNT_6ParamsE$_ZN4cute3eso3ESOILb0ELb0EJNS_6LayoutINS_5tupleIJNS3_IJNS3_IJNS_1CILi8EEENS4_ILi1EEEEEES6_EEENS3_IJNS3_IJS6_S6_EEENS4_ILi2EEEEEEEEENS3_IJNS3_IJNS3_IJS6_NS4_ILi0EEEEEESD_EEENS3_IJNS3_IJSD_SD_EEEiEEEEEEEENS_10ViewEngineINS_8smem_ptrIPN7cutlass6half_tEEEEEEEC2ERKSJ_RKSQ_) ;  /* 0xfffde2f000007944 */ /* 0x026fea0003c3ffff */
[----:B------:R2:W5:Y:S04]  /*29330*/  LDL R6, [R1+0x758] ;  /* 0x0007580001067983 */ /* 0x0005680000100800 */
        /* <DEDUP_REMOVED lines=155> */
[----:B------:R-:W-:Y:S05]  /*29cf0*/  CALL.REL.NOINC `($_ZN7cutlass13device_kernelIN5flash19enable_sm80_to_sm89INS1_16FlashAttnBwdSm80INS1_25CollectiveMainloopBwdSm80ILi2ELi2EN4cute5tupleIJNS5_1CILi128EEES8_NS7_ILi64EEEEEENS_6half_tEfNS_4arch4Sm80ELb1ELb0ELb1ELb1ELb1ELb0ELb0ELb0ELi2ELi4ELi4ELi4ELb0EEENS1_21CollectiveEpilogueBwdISA_SB_SD_Li256ELb1ELb0ELi2EEENS1_25SingleTileBwdLPTSchedulerILb1ELi128ELb1EEEEEEEEEvNT_6ParamsE$_ZN4cute3eso3ESOILb1ELb0EJNS_6LayoutINS_5tupleIJNS3_IJNS_1CILi2EEES5_S5_EEES5_EEENS3_IJNS3_IJNS4_ILi1EEES5_NS4_ILi4EEEEEENS4_ILi64EEEEEEEEiEEC2ERKSD_RKi) ;  /* 0xfffdfa1000007944 */ /* 0x000fea0003c3ffff */
[----:B-1----:R-:W2:Y:S01]  /*29d00*/  LDL R3, [R1+0x758] ;  /* 0x0007580001037983 */ /* 0x002ea20000100800 */
[----:B------:R-:W-:Y:S01]  /*29d10*/  MOV R4, 0x29d50 ;  /* 0x00029d5000047802 */ /* 0x000fe20000000f00 */
[----:B--2---:R-:W-:-:S05]  /*29d20*/  IMAD.WIDE R2, R3, 0x2, R30 ;  /* 0x0000000203027825 */ /* 0x004fca00078e021e */
[----:B------:R-:W-:Y:S02]  /*29d30*/  MOV R6, R2 ;  /* 0x0000000200067202 */ /* 0x000fe40000000f00 */
[----:B------:R-:W-:Y:S05]  /*29d40*/  CALL.REL.NOINC `($_ZN7cutlass13device_kernelIN5flash19enable_sm80_to_sm89INS1_16FlashAttnBwdSm80INS1_25CollectiveMainloopBwdSm80ILi2ELi2EN4cute5tupleIJNS5_1CILi128EEES8_NS7_ILi64EEEEEENS_6half_tEfNS_4arch4Sm80ELb1ELb0ELb1ELb1ELb1ELb0ELb0ELb0ELi2ELi4ELi4ELi4ELb0EEENS1_21CollectiveEpilogueBwdISA_SB_SD_Li256ELb1ELb0ELi2EEENS1_25SingleTileBwdLPTSchedulerILb1ELi128ELb1EEEEEEEEEvNT_6ParamsE$_ZN4cute3eso3ESOILb1ELb0EJNS_6LayoutINS_5tupleIJNS3_IJNS_1CILi2EEES5_S5_EEES5_EEENS3_IJNS3_IJNS4_ILi1EEES5_NS4_ILi4EEEEEENS4_ILi64EEEEEEEENS_10ViewEngineIPN7cutlass6half_tEEEEEC2ERKSD_RKSI_) ;  /* 0xfffdf97000007944 */ /* 0x000fea0003c3ffff */
[----:B------:R2:W5:Y:S01]  /*29d50*/  LDL.64 R34, [R1+0x758] ;  /* 0x0007580001227983 */ /* 0x0005620000100a00 */
[----:B------:R-:W-:Y:S01]  /*29d60*/  IMAD.MOV.U32 R83, RZ, RZ, R60 ;  /* 0x000000ffff537224 */ /* 0x000fe200078e003c */
[----:B------:R-:W-:Y:S02]  /*29d70*/  MOV R3, RZ ;  /* 0x000000ff00037202 */ /* 0x000fe40000000f00 */
[----:B------:R-:W-:Y:S02]  /*29d80*/  MOV R46, 0x29da0 ;  /* 0x00029da0002e7802 */ /* 0x000fe40000000f00 */
[----:B-12--5:R-:W-:Y:S05]  /*29d90*/  CALL.REL.NOINC `($_ZN7cutlass13device_kernelIN5flash19enable_sm80_to_sm89INS1_16FlashAttnBwdSm80INS1_25CollectiveMainloopBwdSm80ILi2ELi2EN4cute5tupleIJNS5_1CILi128EEES8_NS7_ILi64EEEEEENS_6half_tEfNS_4arch4Sm80ELb1ELb0ELb1ELb1ELb1ELb0ELb0ELb0ELi2ELi4ELi4ELi4ELb0EEENS1_21CollectiveEpilogueBwdISA_SB_SD_Li256ELb1ELb0ELi2EEENS1_25SingleTileBwdLPTSchedulerILb1ELi128ELb1EEEEEEEEEvNT_6ParamsE$_ZN4cute3eso3ESOILb1ELb0EJNS_10UnderscoreES2_iEEC2ERKS2_S5_RKi) ;  /* 0xfffde78000007944 */ /* 0x026fea0003c3ffff */
[----:B-1----:R-:W2:Y:S01]  /*29da0*/  LDL R3, [R1+0x758] ;  /* 0x0007580001037983 */ /* 0x002ea20000100800 */
[----:B------:R-:W-:Y:S02]  /*29db0*/  MOV R4, 0x29de0 ;  /* 0x00029de000047802 */ /* 0x000fe40000000f00 */
[----:B--2---:R-:W-:Y:S02]  /*29dc0*/  SHF.L.U32 R3, R3, 0x2, RZ ;  /* 0x0000000203037819 */ /* 0x004fe400000006ff */
[----:B------:R-:W-:Y:S05]  /*29dd0*/  CALL.REL.NOINC `($_ZN7cutlass13device_kernelIN5flash19enable_sm80_to_sm89INS1_16FlashAttnBwdSm80INS1_25CollectiveMainloopBwdSm80ILi2ELi2EN4cute5tupleIJNS5_1CILi128EEES8_NS7_ILi64EEEEEENS_6half_tEfNS_4arch4Sm80ELb1ELb0ELb1ELb1ELb1ELb0ELb0ELb0ELi2ELi4ELi4ELi4ELb0EEENS1_21CollectiveEpilogueBwdISA_SB_SD_Li256ELb1ELb0ELi2EEENS1_25SingleTileBwdLPTSchedulerILb1ELi128ELb1EEEEEEEEEvNT_6ParamsE$_ZN4cute3eso3ESOILb1ELb0EJNS_6LayoutINS_5tupleIJNS3_IJNS_1CILi2EEES5_EEES6_EEENS3_IJNS3_IJNS4_ILi1EEES5_EEENS3_IJNS4_ILi32EEENS4_ILi64EEEEEEEEEEEiEEC2ERKSE_RKi) ;  /* 0xfffdf81000007944 */ /* 0x000fea0003c3ffff */
[----:B-1----:R-:W2:Y:S01]  /*29de0*/  LDL R3, [R1+0x758] ;  /* 0x0007580001037983 */ /* 0x002ea20000100800 */
[----:B------:R-:W-:Y:S01]  /*29df0*/  MOV R4, 0x29e30 ;  /* 0x00029e3000047802 */ /* 0x000fe20000000f00 */
[----:B--2---:R-:W-:-:S05]  /*29e00*/  IMAD.WIDE R2, R3, 0x2, R20 ;  /* 0x0000000203027825 */ /* 0x004fca00078e0214 */
[----:B------:R-:W-:Y:S02]  /*29e10*/  MOV R6, R2 ;  /* 0x0000000200067202 */ /* 0x000fe40000000f00 */
[----:B------:R-:W-:Y:S05]  /*29e20*/  CALL.REL.NOINC `($_ZN7cutlass13device_kernelIN5flash19enable_sm80_to_sm89INS1_16FlashAttnBwdSm80INS1_25CollectiveMainloopBwdSm80ILi2ELi2EN4cute5tupleIJNS5_1CILi128EEES8_NS7_ILi64EEEEEENS_6half_tEfNS_4arch4Sm80ELb1ELb0ELb1ELb1ELb1ELb0ELb0ELb0ELi2ELi4ELi4ELi4ELb0EEENS1_21CollectiveEpilogueBwdISA_SB_SD_Li256ELb1ELb0ELi2EEENS1_25SingleTileBwdLPTSchedulerILb1ELi128ELb1EEEEEEEEEvNT_6ParamsE$_ZN4cute3eso3ESOILb1ELb0EJNS_6LayoutINS_5tupleIJNS3_IJNS_1CILi2EEES5_EEES6_EEENS3_IJNS3_IJNS4_ILi1EEES5_EEENS3_IJNS4_ILi32EEENS4_ILi64EEEEEEEEEEENS_10ViewEngineIPN7cutlass6half_tEEEEEC2ERKSE_RKSJ_) ;  /* 0xfffdf77000007944 */ /* 0x000fea0003c3ffff */
[----:B------:R2:W5:Y:S04]  /*29e30*/  LDL.64 R40, [R1+0x758] ;  /* 0x0007580001287983 */ /* 0x0005680000100a00 */
[----:B------:R2:W-:Y:S02]  /*29e40*/  STL [R1+0x770], RZ ;  /* 0x000770ff01007387 */ /* 0x0005e40000100800 */
.L_x_5084:
        /* <DEDUP_REMOVED lines=640> */
[----:B------:R-:W-:Y:S02]  /*2c650*/  MOV R4, R30 ;  /* 0x0000001e00047202 */ /* 0x000fe40000000f00 */
[----:B------:R-:W-:-:S05]  /*2c660*/  MOV R5, R31 ;  /* 0x0000001f00057202 */ /* 0x000fca0000000f00 */
[----:B--2---:R-:W-:Y:S01]  /*2c670*/  IMAD.WIDE R2, R2, 0x2, R4 ;  /* 0x0000000202027825 */ /* 0x004fe200078e0204 */
[----:B------:R-:W-:-:S04]  /*2c680*/  MOV R4, 0x2c6b0 ;  /* 0x0002c6b000047802 */ /* 0x000fc80000000f00 */
[----:B------:R-:W-:Y:S02]  /*2c690*/  MOV R6, R2 ;  /* 0x0000000200067202 */ /* 0x000fe40000000f00 */
[----:B------:R-:W-:Y:S05]  /*2c6a0*/  CALL.REL.NOINC `($_ZN7cutlass13device_kernelIN5flash19enable_sm80_to_sm89INS1_16FlashAttnBwdSm80INS1_25CollectiveMainloopBwdSm80ILi2ELi2EN4cute5tupleIJNS5_1CILi128EEES8_NS7_ILi64EEEEEENS_6half_tEfNS_4arch4Sm80ELb1ELb0ELb1ELb1ELb1ELb0ELb0ELb0ELi2ELi4ELi4ELi4ELb0EEENS1_21CollectiveEpilogueBwdISA_SB_SD_Li256ELb1ELb0ELi2EEENS1_25SingleTileBwdLPTSchedulerILb1ELi128ELb1EEEEEEEEEvNT_6ParamsE$_ZN4cute3eso3ESOILb1ELb0EJNS_6LayoutINS_5tupleIJNS3_IJNS_1CILi2EEES5_S5_EEES5_EEENS3_IJNS3_IJNS4_ILi1EEES5_NS4_ILi4EEEEEENS4_ILi64EEEEEEEENS_10ViewEngineIPN7cutlass6half_tEEEEEC2ERKSD_RKSI_) ;  /* 0xfffdd01000007944 */ /* 0x000fea0003c3ffff */
[----:B------:R2:W5:Y:S01]  /*2c6b0*/  LDL.64 R34, [R1+0x758] ;  /* 0x0007580001227983 */ /* 0x0005620000100a00 */
[----:B------:R-:W-:Y:S01]  /*2c6c0*/  IMAD.MOV.U32 R83, RZ, RZ, R60 ;  /* 0x000000ffff537224 */ /* 0x000fe200078e003c */
[----:B------:R-:W-:Y:S02]  /*2c6d0*/  MOV R3, 0x1 ;  /* 0x0000000100037802 */ /* 0x000fe40000000f00 */
        /* <DEDUP_REMOVED lines=13> */
.L_x_5085:
        /* <DEDUP_REMOVED lines=660> */
.L_x_5086:
        /* <DEDUP_REMOVED lines=202> */
[----:B------:R-:W-:Y:S05]  /*2fd90*/  CALL.REL.NOINC `($_ZN7cutlass13device_kernelIN5flash19enable_sm80_to_sm89INS1_16FlashAttnBwdSm80INS1_25CollectiveMainloopBwdSm80ILi2ELi2EN4cute5tupleIJNS5_1CILi128EEES8_NS7_ILi64EEEEEENS_6half_tEfNS_4arch4Sm80ELb1ELb0ELb1ELb1ELb1ELb0ELb0ELb0ELi2ELi4ELi4ELi4ELb0EEENS1_21CollectiveEpilogueBwdISA_SB_SD_Li256ELb1ELb0ELi2EEENS1_25SingleTileBwdLPTSchedulerILb1ELi128ELb1EEEEEEEEEvNT_6ParamsE$_ZN4cute3eso3ESOILb1ELb0EJNS_10UnderscoreES2_iEEC2ERKS2_S5_RKi) ;  /* 0xfffd878000007944 */ /* 0x000fea0003c3ffff */
        /* <DEDUP_REMOVED lines=459> */
.L_x_5087:
        /* <DEDUP_REMOVED lines=662> */
.L_x_5088:
        /* <DEDUP_REMOVED lines=662> */
.L_x_5089:
        /* <DEDUP_REMOVED lines=623> */
[----:B------:R-:W-:Y:S02]  /*39400*/  MOV R6, 0x39420 ;  /* 0x0003942000067802 */ /* 0x000fe40000000f00 */
[----:B-12--5:R-:W-:Y:S05]  /*39410*/  CALL.REL.NOINC `($_ZN7cutlass13device_kernelIN5flash19enable_sm80_to_sm89INS1_16FlashAttnBwdSm80INS1_25CollectiveMainloopBwdSm80ILi2ELi2EN4cute5tupleIJNS5_1CILi128EEES8_NS7_ILi64EEEEEENS_6half_tEfNS_4arch4Sm80ELb1ELb0ELb1ELb1ELb1ELb0ELb0ELb0ELi2ELi4ELi4ELi4ELb0EEENS1_21CollectiveEpilogueBwdISA_SB_SD_Li256ELb1ELb0ELi2EEENS1_25SingleTileBwdLPTSchedulerILb1ELi128ELb1EEEEEEEEEvNT_6ParamsE$_ZN4cute3eso3ESOILb1ELb0EJNS_6LayoutINS_5tupleIJNS3_IJNS3_IJNS_1CILi2EEES5_EEENS4_ILi1EEEEEEEEENS3_IJNS3_IJNS3_IJS7_NS4_ILi16EEEEEENS4_ILi0EEEEEEEEEEENS_10ViewEngineIPjEEEEC2ERKSF_RKSI_) ;  /* 0xfffcf8b000007944 */ /* 0x026fea0003c3ffff */
        /* <DEDUP_REMOVED lines=37> */
.L_x_5090:
        /* <DEDUP_REMOVED lines=202> */
[----:B------:R-:W-:Y:S05]  /*3a310*/  CALL.REL.NOINC `($_ZN7cutlass13device_kernelIN5flash19enable_sm80_to_sm89INS1_16FlashAttnBwdSm80INS1_25CollectiveMainloopBwdSm80ILi2ELi2EN4cute5tupleIJNS5_1CILi128EEES8_NS7_ILi64EEEEEENS_6half_tEfNS_4arch4Sm80ELb1ELb0ELb1ELb1ELb1ELb0ELb0ELb0ELi2ELi4ELi4ELi4ELb0EEENS1_21CollectiveEpilogueBwdISA_SB_SD_Li256ELb1ELb0ELi2EEENS1_25SingleTileBwdLPTSchedulerILb1ELi128ELb1EEEEEEEEEvNT_6ParamsE$_ZN4cute3eso3ESOILb1ELb0EJNS_10UnderscoreES2_iEEC2ERKS2_S5_RKi) ;  /* 0xfffce20000007944 */ /* 0x000fea0003c3ffff */
        /* <DEDUP_REMOVED lines=25> */
.L_x_5091:
        /* <DEDUP_REMOVED lines=244> */
[----:B--2--5:R-:W-:Y:S05]  /*3b3f0*/  CALL.REL.NOINC `($_ZN7cutlass13device_kernelIN5flash19enable_sm80_to_sm89INS1_16FlashAttnBwdSm80INS1_25CollectiveMainloopBwdSm80ILi2ELi2EN4cute5tupleIJNS5_1CILi128EEES8_NS7_ILi64EEEEEENS_6half_tEfNS_4arch4Sm80ELb1ELb0ELb1ELb1ELb1ELb0ELb0ELb0ELi2ELi4ELi4ELi4ELb0EEENS1_21CollectiveEpilogueBwdISA_SB_SD_Li256ELb1ELb0ELi2EEENS1_25SingleTileBwdLPTSchedulerILb1ELi128ELb1EEEEEEEEEvNT_6ParamsE$_ZZZN5flash25CollectiveMainloopBwdSm80ILi2ELi2EN4cute5tupleIJNS1_1CILi128EEES4_NS3_ILi64EEEEEEN7cutlass6half_tEfNS7_4arch4Sm80ELb1ELb0ELb1ELb1ELb1ELb0ELb0ELb0ELi2ELi4ELi4ELi4ELb0EE3mmaINS_16FlashAttnBwdSm80ISB_NS_21CollectiveEpilogueBwdIS6_S8_SA_Li256ELb1ELb0ELi2EEENS_25SingleTileBwdLPTSchedulerILb1ELi128ELb1EEEE13SharedStorageENS1_6TensorINS1_11ArrayEngineIfLm32EEENS1_6LayoutINS2_IJNS2_IJNS3_ILi2EEESO_EEESO_NS3_ILi4EEEEEENS2_IJNS2_IJNS3_ILi1EEESO_EEESQ_NS3_ILi8EEEEEEEEEEEEbRKNSB_6ParamsERT0_S12_iNS2_IJiiiEEERT_ENKUliT_E_clIZSC_ISJ_SX_EbS10_S12_S12_iS13_S15_EUlRS16_iE_EEDaiS16_ENKUlT_E_clIZSC_ISJ_SX_EbS10_S12_S12_iS13_S15_EUlvE0_EEDaS1B_) ;  /* 0x0000d2c000007944 */ /* 0x024fea0003c00000 */
[----:B------:R-:W-:Y:S05]  /*3b400*/  BSYNC B1 ;  /* 0x0000000000017941 */ /* 0x000fea0003800000 */
.L_x_5092:
[----:B-12---:R-:W2:Y:S01]  /*3b410*/  LDL.64 R2, [R61+0x188] ;  /* 0x000188003d027983 */ /* 0x006ea20000100a00 */
[----:B------:R-:W-:-:S03]  /*3b420*/  ULDC.64 UR4, c[0x0][0x118] ;  /* 0x0000460000047ab9 */ /* 0x000fc60000000a00 */
[----:B---3--:R1:W5:Y:S04]  /*3b430*/  LDL.64 R6, [R61+0xc8] ;  /* 0x0000c8003d067983 */ /* 0x0083680000100a00 */
[----:B--2---:R-:W5:Y:S01]  /*3b440*/  LD.E.64 R2, [R2.64] ;  /* 0x0000000402027980 */ /* 0x004f62000c101b00 */
[----:B------:R-:W-:Y:S02]  /*3b450*/  MOV R38, R60 ;  /* 0x0000003c00267202 */ /* 0x000fe40000000f00 */
[----:B------:R-:W-:Y:S02]  /*3b460*/  MOV R46, 0x3b480 ;  /* 0x0003b480002e7802 */ /* 0x000fe40000000f00 */
[----:B-1--45:R-:W-:Y:S05]  /*3b470*/  CALL.REL.NOINC `($_ZN7cutlass13device_kernelIN5flash19enable_sm80_to_sm89INS1_16FlashAttnBwdSm80INS1_25CollectiveMainloopBwdSm80ILi2ELi2EN4cute5tupleIJNS5_1CILi128EEES8_NS7_ILi64EEEEEENS_6half_tEfNS_4arch4Sm80ELb1ELb0ELb1ELb1ELb1ELb0ELb0ELb0ELi2ELi4ELi4ELi4ELb0EEENS1_21CollectiveEpilogueBwdISA_SB_SD_Li256ELb1ELb0ELi2EEENS1_25SingleTileBwdLPTSchedulerILb1ELi128ELb1EEEEEEEEEvNT_6ParamsE$_ZN4cute8smem_ptrIPN7cutlass6half_tEECI1NS_12iter_adaptorIS3_S4_EEES3_) ;  /* 0xfffcf1f000007944 */ /* 0x032fea0003c3ffff */
[----:B-1----:R1:W5:Y:S01]  /*3b480*/  LDL.64 R2, [R1+0x758] ;  /* 0x0007580001027983 */ /* 0x0023620000100a00 */
        /* <DEDUP_REMOVED lines=111> */
[----:B-1----:R-:W-:Y:S05]  /*3bb80*/  CALL.REL.NOINC `($_ZN7cutlass13device_kernelIN5flash19enable_sm80_to_sm89INS1_16FlashAttnBwdSm80INS1_25CollectiveMainloopBwdSm80ILi2ELi2EN4cute5tupleIJNS5_1CILi128EEES8_NS7_ILi64EEEEEENS_6half_tEfNS_4arch4Sm80ELb1ELb0ELb1ELb1ELb1ELb0ELb0ELb0ELi2ELi4ELi4ELi4ELb0EEENS1_21CollectiveEpilogueBwdISA_SB_SD_Li256ELb1ELb0ELi2EEENS1_25SingleTileBwdLPTSchedulerILb1ELi128ELb1EEEEEEEEEvNT_6ParamsE$_ZN4cute3eso3ESOILb1ELb0EJNS_1CILi8EEEiiiNS2_ILi144EEENS2_ILi512EEEEEC2ERKS3_RKiSA_SA_RKS4_RKS5_) ;  /* 0xfffccf6000007944 */ /* 0x002fea0003c3ffff */
        /* <DEDUP_REMOVED lines=55> */
[----:B------:R-:W-:-:S02]  /*3bf00*/  MOV R83, R59 ;  /* 0x0000003b00537202 */ /* 0x000fc40000000f00 */
[----:B------:R-:W-:Y:S01]  /*3bf10*/  MOV R12, 0x3bf40 ;  /* 0x0003bf40000c7802 */ /* 0x000fe20000000f00 */
[----:B--2---:R1:W-:Y:S04]  /*3bf20*/  STL.64 [R1+0x770], R2 ;  /* 0x0007700201007387 */ /* 0x0043e80000100a00 */
        /* <DEDUP_REMOVED lines=41> */
[----:B------:R-:W-:Y:S01]  /*3c1c0*/  IMAD.SHL.U32 R6, R0, 0x2000, RZ ;  /* 0x0000200000067824 */ /* 0x000fe200078e00ff */
[----:B------:R-:W-:-:S02]  /*3c1d0*/  MOV R0, R76 ;  /* 0x0000004c00007202 */ /* 0x000fc40000000f00 */
[----:B------:R-:W-:Y:S02]  /*3c1e0*/  MOV R4, 0x3c210 ;  /* 0x0003c21000047802 */ /* 0x000fe40000000f00 */
        /* <DEDUP_REMOVED lines=13> */
[----:B--2---:R1:W-:Y:S04]  /*3c2c0*/  STL.64 [R1+0x770], R10 ;  /* 0x0007700a01007387 */ /* 0x0043e80000100a00 */
        /* <DEDUP_REMOVED lines=30> */
[----:B--2---:R1:W-:Y:S04]  /*3c4b0*/  STL [R77], R14 ;  /* 0x0000000e4d007387 */ /* 0x0043e80000100800 */
[----:B------:R1:W-:Y:S02]  /*3c4c0*/  STL [R77+0x4], R15 ;  /* 0x0000040f4d007387 */ /* 0x0003e40000100800 */
        /* <DEDUP_REMOVED lines=14> */
[----:B------:R-:W-:-:S02]  /*3c5b0*/  MOV R4, 0x3c5d0 ;  /* 0x0003c5d000047802 */ /* 0x000fc40000000f00 */
[----:B------:R-:W-:Y:S05]  /*3c5c0*/  CALL.REL.NOINC `($_ZN7cutlass13device_kernelIN5flash19enable_sm80_to_sm89INS1_16FlashAttnBwdSm80INS1_25CollectiveMainloopBwdSm80ILi2ELi2EN4cute5tupleIJNS5_1CILi128EEES8_NS7_ILi64EEEEEENS_6half_tEfNS_4arch4Sm80ELb1ELb0ELb1ELb1ELb1ELb0ELb0ELb0ELi2ELi4ELi4ELi4ELb0EEENS1_21CollectiveEpilogueBwdISA_SB_SD_Li256ELb1ELb0ELi2EEENS1_25SingleTileBwdLPTSchedulerILb1ELi128ELb1EEEEEEEEEvNT_6ParamsE$_ZZN4cute13to_mixed_bitsINS_5tupleIJNS1_IJNS_1CILi4EEENS2_ILi8EEEEEES3_NS2_ILi1EEEEEENS1_IJNS1_IJNS2_ILi128EEENS2_ILi0EEEEEENS2_ILi16EEES9_EEENS1_IJNS1_IJiiEEEiS9_EEEEEDaRKT_RKT0_RKT1_ENKUlDpRKT_E_clIJNS_9MixedBitsILj0ELj384EEENSU_ILj0ELj48EEENS2_ILj0EEEEEEDaSR_) ;  /* 0xfffce6b000007944 */ /* 0x000fea0003c3ffff */
[----:B------:R-:W-:Y:S02]  /*3c5d0*/  SHF.R.S32.HI R5, RZ, 0x1f, R2 ;  /* 0x0000001fff057819 */ /* 0x000fe40000011402 */
[----:B------:R-:W-:-:S02]  /*3c5e0*/  LOP3.LUT R3, R3, 0x1b0, RZ, 0xc0, !PT ;  /* 0x000001b003037812 */ /* 0x000fc400078ec0ff */
[----:B------:R-:W-:Y:S02]  /*3c5f0*/  LEA.HI R2, R5, R2, RZ, 0x2 ;  /* 0x0000000205027211 */ /* 0x000fe400078f10ff */
        /* <DEDUP_REMOVED lines=17> */
[----:B--2---:R1:W-:Y:S04]  /*3c710*/  STL.64 [R1+0x770], R10 ;  /* 0x0007700a01007387 */ /* 0x0043e80000100a00 */
        /* <DEDUP_REMOVED lines=22> */
[----:B--2--5:R-:W-:Y:S05]  /*3c880*/  CALL.REL.NOINC `($_ZN7cutlass13device_kernelIN5flash19enable_sm80_to_sm89INS1_16FlashAttnBwdSm80INS1_25CollectiveMainloopBwdSm80ILi2ELi2EN4cute5tupleIJNS5_1CILi128EEES8_NS7_ILi64EEEEEENS_6half_tEfNS_4arch4Sm80ELb1ELb0ELb1ELb1ELb1ELb0ELb0ELb0ELi2ELi4ELi4ELi4ELb0EEENS1_21CollectiveEpilogueBwdISA_SB_SD_Li256ELb1ELb0ELi2EEENS1_25SingleTileBwdLPTSchedulerILb1ELi128ELb1EEEEEEEEEvNT_6ParamsE$_ZN4cute3eso3ESOILb1ELb0EJNS_6LayoutINS_5tupleIJNS3_IJNS_1CILi8EEENS4_ILi1EEEEEENS4_ILi2EEES5_EEENS3_IJNS3_IJS6_NS4_ILi0EEEEEENS4_ILi64EEES5_EEEEENS_10ViewEngineIPN7cutlass6half_tEEEEEC2ERKSE_RKSJ_) ;  /* 0xfffcd50000007944 */ /* 0x024fea0003c3ffff */
[----:B------:R2:W5:Y:S01]  /*3c890*/  LDL.64 R20, [R1+0x758] ;  /* 0x0007580001147983 */ /* 0x0005620000100a00 */
[----:B------:R-:W-:Y:S01]  /*3c8a0*/  IMAD.MOV.U32 R9, RZ, RZ, R8 ;  /* 0x000000ffff097224 */ /* 0x000fe200078e0008 */
[----:B------:R-:W-:Y:S02]  /*3c8b0*/  MOV R83, R60 ;  /* 0x0000003c00537202 */ /* 0x000fe40000000f00 */
        /* <DEDUP_REMOVED lines=16> */
[----:B------:R2:W5:Y:S01]  /*3c9c0*/  LDL.64 R2, [R1+0x758] ;  /* 0x0007580001027983 */ /* 0x0005620000100a00 */
[----:B------:R-:W-:Y:S02]  /*3c9d0*/  MOV R11, R5 ;  /* 0x00000005000b7202 */ /* 0x000fe40000000f00 */
[----:B------:R-:W-:Y:S02]  /*3c9e0*/  MOV R10, 0x3ca00 ;  /* 0x0003ca00000a7802 */ /* 0x000fe40000000f00 */
[----:B-12--5:R-:W-:Y:S05]  /*3c9f0*/  CALL.REL.NOINC `($_ZN7cutlass13device_kernelIN5flash19enable_sm80_to_sm89INS1_16FlashAttnBwdSm80INS1_25CollectiveMainloopBwdSm80ILi2ELi2EN4cute5tupleIJNS5_1CILi128EEES8_NS7_ILi64EEEEEENS_6half_tEfNS_4arch4Sm80ELb1ELb0ELb1ELb1ELb1ELb0ELb0ELb0ELi2ELi4ELi4ELi4ELb0EEENS1_21CollectiveEpilogueBwdISA_SB_SD_Li256ELb1ELb0ELi2EEENS1_25SingleTileBwdLPTSchedulerILb1ELi128ELb1EEEEEEEEEvNT_6ParamsE$_ZN4cute3eso3ESOILb1ELb0EJNS_6LayoutINS_5tupleIJNS3_IJNS_1CILi8EEENS4_ILi1EEEEEENS3_IJNS4_ILi2EEEEEEEEENS3_IJNS3_IJS6_NS4_ILi0EEEEEENS3_IJNS4_ILi8192EEEEEEEEEEENS_10ViewEngineINS_8smem_ptrIPN7cutlass6half_tEEEEEEEC2ERKSG_RKSN_) ;  /* 0xfffccf9000007944 */ /* 0x026fea0003c3ffff */
[----:B-1----:R1:W5:Y:S01]  /*3ca00*/  LDL.64 R4, [R1+0x758] ;  /* 0x0007580001047983 */ /* 0x0023620000100a00 */
[----:B------:R-:W-:Y:S02]  /*3ca10*/  MOV R7, R3 ;  /* 0x0000000300077202 */ /* 0x000fe40000000f00 */
[----:B------:R-:W-:-:S02]  /*3ca20*/  MOV R6, 0x3ca40 ;  /* 0x0003ca4000067802 */ /* 0x000fc40000000f00 */
        /* <DEDUP_REMOVED lines=8> */
[----:B------:R-:W-:-:S02]  /*3cab0*/  MOV R34, R6 ;  /* 0x0000000600227202 */ /* 0x000fc40000000f00 */
        /* <DEDUP_REMOVED lines=134> */
[----:B-1----:R1:W5:Y:S01]  /*3d320*/  LDL R3, [R1+0x758] ;  /* 0x0007580001037983 */ /* 0x0023620000100800 */
[----:B------:R-:W-:-:S02]  /*3d330*/  MOV R83, R60 ;  /* 0x0000003c00537202 */ /* 0x000fc40000000f00 */
[----:B------:R-:W-:Y:S02]  /*3d340*/  MOV R6, 0x3d360 ;  /* 0x0003d36000067802 */ /* 0x000fe40000000f00 */
[----:B-1---5:R-:W-:Y:S05]  /*3d350*/  CALL.REL.NOINC `($_ZN7cutlass13device_kernelIN5flash19enable_sm80_to_sm89INS1_16FlashAttnBwdSm80INS1_25CollectiveMainloopBwdSm80ILi2ELi2EN4cute5tupleIJNS5_1CILi128EEES8_NS7_ILi64EEEEEENS_6half_tEfNS_4arch4Sm80ELb1ELb0ELb1ELb1ELb1ELb0ELb0ELb0ELi2ELi4ELi4ELi4ELb0EEENS1_21CollectiveEpilogueBwdISA_SB_SD_Li256ELb1ELb0ELi2EEENS1_25SingleTileBwdLPTSchedulerILb1ELi128ELb1EEEEEEEEEvNT_6ParamsE$_ZN4cute3eso3ESOILb0ELb1EJNS_6LayoutINS_5tupleIJNS3_IJNS_1CILi8EEENS4_ILi1EEEEEENS4_ILi2EEEEEENS3_IJNS3_IJS6_NS4_ILi0EEEEEEiEEEEESA_EEC2ERKSD_RKSA_) ;  /* 0xfffcb01000007944 */ /* 0x022fea0003c3ffff */
[----:B------:R2:W5:Y:S01]  /*3d360*/  LDL R36, [R1+0x758] ;  /* 0x0007580001247983 */ /* 0x0005620000100800 */
        /* <DEDUP_REMOVED lines=11> */
[----:B------:R2:W5:Y:S04]  /*3d420*/  LDL R37, [R1+0x758] ;  /* 0x0007580001257983 */ /* 0x0005680000100800 */
[----:B------:R2:W5:Y:S01]  /*3d430*/  LDL.64 R4, [R1+0x760] ;  /* 0x0007600001047983 */ /* 0x0005620000100a00 */
[----:B------:R-:W-:Y:S01]  /*3d440*/  IMAD.MOV.U32 R83, RZ, RZ, R60 ;  /* 0x000000ffff537224 */ /* 0x000fe200078e003c */
[----:B------:R-:W-:Y:S01]  /*3d450*/  MOV R38, R18 ;  /* 0x0000001200267202 */ /* 0x000fe20000000f00 */
[----:B-1----:R-:W-:Y:S01]  /*3d460*/  IMAD.MOV.U32 R3, RZ, RZ, R19 ;  /* 0x000000ffff037224 */ /* 0x002fe200078e0013 */
[----:B------:R-:W-:-:S02]  /*3d470*/  MOV R36, 0x3d490 ;  /* 0x0003d49000247802 */ /* 0x000fc40000000f00 */
[----:B--2--5:R-:W-:Y:S05]  /*3d480*/  CALL.REL.NOINC `($_ZN7cutlass13device_kernelIN5flash19enable_sm80_to_sm89INS1_16FlashAttnBwdSm80INS1_25CollectiveMainloopBwdSm80ILi2ELi2EN4cute5tupleIJNS5_1CILi128EEES8_NS7_ILi64EEEEEENS_6half_tEfNS_4arch4Sm80ELb1ELb0ELb1ELb1ELb1ELb0ELb0ELb0ELi2ELi4ELi4ELi4ELb0EEENS1_21CollectiveEpilogueBwdISA_SB_SD_Li256ELb1ELb0ELi2EEENS1_25SingleTileBwdLPTSchedulerILb1ELi128ELb1EEEEEEEEEvNT_6ParamsE$_ZN4cute3eso3ESOILb1ELb0EJNS_6LayoutINS_5tupleIJNS3_IJNS3_IJNS_1CILi4EEENS4_ILi2EEEEEENS4_ILi1EEEEEES6_EEENS3_IJNS3_IJNS3_IJS8_NS4_ILi32EEEEEENS4_ILi0EEEEEENS4_ILi64EEEEEEEENS_10ViewEngineIPN7cutlass6half_tEEEEEC2ERKSH_RKSM_) ;  /* 0xfffcb95000007944 */ /* 0x024fea0003c3ffff */
[----:B-1----:R1:W5:Y:S01]  /*3d490*/  LDL.64 R2, [R1+0x758] ;  /* 0x0007580001027983 */ /* 0x0023620000100a00 */
        /* <DEDUP_REMOVED lines=31> */
[----:B--2---:R1:W-:Y:S04]  /*3d690*/  STL [R77], R6 ;  /* 0x000000064d007387 */ /* 0x0043e80000100800 */
        /* <DEDUP_REMOVED lines=385> */
[----:B------:R2:W5:Y:S01]  /*3eeb0*/  LDL R4, [R1+0x760] ;  /* 0x0007600001047983 */ /* 0x0005620000100800 */
        /* <DEDUP_REMOVED lines=128> */
[----:B-12---:R-:W-:Y:S05]  /*3f6c0*/  CALL.REL.NOINC `($_ZN7cutlass13device_kernelIN5flash19enable_sm80_to_sm89INS1_16FlashAttnBwdSm80INS1_25CollectiveMainloopBwdSm80ILi2ELi2EN4cute5tupleIJNS5_1CILi128EEES8_NS7_ILi64EEEEEENS_6half_tEfNS_4arch4Sm80ELb1ELb0ELb1ELb1ELb1ELb0ELb0ELb0ELi2ELi4ELi4ELi4ELb0EEENS1_21CollectiveEpilogueBwdISA_SB_SD_Li256ELb1ELb0ELi2EEENS1_25SingleTileBwdLPTSchedulerILb1ELi128ELb1EEEEEEEEEvNT_6ParamsE$_ZN4cute3eso3ESOILb1ELb0EJNS_10UnderscoreES2_iEEC2ERKS2_S5_RKi) ;  /* 0xfffc8e5000007944 */ /* 0x006fea0003c3ffff */
        /* <DEDUP_REMOVED lines=2102> */
[----:B------:R-:W-:Y:S05]  /*47a30*/  RET.REL.NODEC R8 `(_ZN7cutlass13device_kernelIN5flash19enable_sm80_to_sm89INS1_16FlashAttnBwdSm80INS1_25CollectiveMainloopBwdSm80ILi2ELi2EN4cute5tupleIJNS5_1CILi128EEES8_NS7_ILi64EEEEEENS_6half_tEfNS_4arch4Sm80ELb1ELb0ELb1ELb1ELb1ELb0ELb0ELb0ELi2ELi4ELi4ELi4ELb0EEENS1_21CollectiveEpilogueBwdISA_SB_SD_Li256ELb1ELb0ELi2EEENS1_25SingleTileBwdLPTSchedulerILb1ELi128ELb1EEEEEEEEEvNT_6ParamsE) ;  /* 0xfffb85c008007950 */ /* 0x000fea0003c3ffff */
        .type           $_ZN7cutlass13device_kernelIN5flash19enable_sm80_to_sm89INS1_16FlashAttnBwdSm80INS1_25CollectiveMainloopBwdSm80ILi2ELi2EN4cute5tupleIJNS5_1CILi128EEES8_NS7_ILi64EEEEEENS_6half_tEfNS_4arch4Sm80ELb1ELb0ELb1ELb1ELb1ELb0ELb0ELb0ELi2ELi4ELi4ELi4ELb0EEENS1_21CollectiveEpilogueBwdISA_SB_SD_Li256ELb1ELb0ELi2EEENS1_25SingleTileBwdLPTSchedulerILb1ELi128ELb1EEEEEEEEEvNT_6ParamsE$_ZZN5flash25CollectiveMainloopBwdSm80ILi2ELi2EN4cute5tupleIJNS1_1CILi128EEES4_NS3_ILi64EEEEEEN7cutlass6half_tEfNS7_4arch4Sm80ELb1ELb0ELb1ELb1ELb1ELb0ELb0ELb0ELi2ELi4ELi4ELi4ELb0EE3mmaINS_16FlashAttnBwdSm80ISB_NS_21CollectiveEpilogueBwdIS6_S8_SA_Li256ELb1ELb0ELi2EEENS_25SingleTileBwdLPTSchedulerILb1ELi128ELb1EEEE13SharedStorageENS1_6TensorINS1_11ArrayEngineIfLm32EEENS1_6LayoutINS2_IJNS2_IJNS3_ILi2EEESO_EEESO_NS3_ILi4EEEEEENS2_IJNS2_IJNS3_ILi1EEESO_EEESQ_NS3_ILi8EEEEEEEEEEEEbRKNSB_6ParamsERT0_S12_iNS2_IJiiiEEERT_ENKUlvE0_clEv,@function
        .size           $_ZN7cutlass13device_kernelIN5flash19enable_sm80_to_sm89INS1_16FlashAttnBwdSm80INS1_25CollectiveMainloopBwdSm80ILi2ELi2EN4cute5tupleIJNS5_1CILi128EEES8_NS7_ILi64EEEEEENS_6half_tEfNS_4arch4Sm80ELb1ELb0ELb1ELb1ELb1ELb0ELb0ELb0ELi2ELi4ELi4ELi4ELb0EEENS1_21CollectiveEpilogueBwdISA_SB_SD_Li256ELb1ELb0ELi2EEENS1_25SingleTileBwdLPTSchedulerILb1ELi128ELb1EEEEEEEEEvNT_6ParamsE$_ZZN5flash25CollectiveMainloopBwdSm80ILi2ELi2EN4cute5tupleIJNS1_1CILi128EEES4_NS3_ILi64EEEEEEN7cutlass6half_tEfNS7_4arch4Sm80ELb1ELb0ELb1ELb1ELb1ELb0ELb0ELb0ELi2ELi4ELi4ELi4ELb0EE3mmaINS_16FlashAttnBwdSm80ISB_NS_21CollectiveEpilogueBwdIS6_S8_SA_Li256ELb1ELb0ELi2EEENS_25SingleTileBwdLPTSchedulerILb1ELi128ELb1EEEE13SharedStorageENS1_6TensorINS1_11ArrayEngineIfLm32EEENS1_6LayoutINS2_IJNS2_IJNS3_ILi2EEESO_EEESO_NS3_ILi4EEEEEENS2_IJNS2_IJNS3_ILi1EEESO_EEESQ_NS3_ILi8EEEEEEEEEEEEbRKNSB_6ParamsERT0_S12_iNS2_IJiiiEEERT_ENKUlvE0_clEv,($_ZN7cutlass13device_kernelIN5flash19enable_sm80_to_sm89INS1_16FlashAttnBwdSm80INS1_25CollectiveMainloopBwdSm80ILi2ELi2EN4cute5tupleIJNS5_1CILi128EEES8_NS7_ILi64EEEEEENS_6half_tEfNS_4arch4Sm80ELb1ELb0ELb1ELb1ELb1ELb0ELb0ELb0ELi2ELi4ELi4ELi4ELb0EEENS1_21CollectiveEpilogueBwdISA_SB_SD_Li256ELb1ELb0ELi2EEENS1_25SingleTileBwdLPTSchedulerILb1ELi128ELb1EEEEEEEEEvNT_6ParamsE$_ZZN5flash25CollectiveMainloopBwdSm80ILi2ELi2EN4cute5tupleIJNS1_1CILi128EEES4_NS3_ILi64EEEEEEN7cutlass6half_tEfNS7_4arch4Sm80ELb1ELb0ELb1ELb1ELb1ELb0ELb0ELb0ELi2ELi4ELi4ELi4ELb0EE3mmaINS_16FlashAttnBwdSm80ISB_NS_21CollectiveEpilogueBwdIS6_S8_SA_Li256ELb1ELb0ELi2EEENS_25SingleTileBwdLPTSchedulerILb1ELi128ELb1EEEE13SharedStorageENS1_6TensorINS1_11ArrayEngineIfLm32EEENS1_6LayoutINS2_IJNS2_IJNS3_ILi2EEESO_EEESO_NS3_ILi4EEEEEENS2_IJNS2_IJNS3_ILi1EEESO_EEESQ_NS3_ILi8EEEEEEEEEEEEbRKNSB_6ParamsERT0_S12_iNS2_IJiiiEEERT_ENKUlvE_clEv - $_ZN7cutlass13device_kernelIN5flash19enable_sm80_to_sm89INS1_16FlashAttnBwdSm80INS1_25CollectiveMainloopBwdSm80ILi2ELi2EN4cute5tupleIJNS5_1CILi128EEES8_NS7_ILi64EEEEEENS_6half_tEfNS_4arch4Sm80ELb1ELb0ELb1ELb1ELb1ELb0ELb0ELb0ELi2ELi4ELi4ELi4ELb0EEENS1_21CollectiveEpilogueBwdISA_SB_SD_Li256ELb1ELb0ELi2EEENS1_25SingleTileBwdLPTSchedulerILb1ELi128ELb1EEEEEEEEEvNT_6ParamsE$_ZZN5flash25CollectiveMainloopBwdSm80ILi2ELi2EN4cute5tupleIJNS1_1CILi128EEES4_NS3_ILi64EEEEEEN7cutlass6half_tEfNS7_4arch4Sm80ELb1ELb0ELb1ELb1ELb1ELb0ELb0ELb0ELi2ELi4ELi4ELi4ELb0EE3mmaINS_16FlashAttnBwdSm80ISB_NS_21CollectiveEpilogueBwdIS6_S8_SA_Li256ELb1ELb0ELi2EEENS_25SingleTileBwdLPTSchedulerILb1ELi128ELb1EEEE13SharedStorageENS1_6TensorINS1_11ArrayEngineIfLm32EEENS1_6LayoutINS2_IJNS2_IJNS3_ILi2EEESO_EEESO_NS3_ILi4EEEEEENS2_IJNS2_IJNS3_ILi1EEESO_EEESQ_NS3_ILi8EEEEEEEEEEEEbRKNSB_6ParamsERT0_S12_iNS2_IJiiiEEERT_ENKUlvE0_clEv)
$_ZN7cutlass13device_kernelIN5flash19enable_sm80_to_sm89INS1_16FlashAttnBwdSm80INS1_25CollectiveMainloopBwdSm80ILi2ELi2EN4cute5tupleIJNS5_1CILi128EEES8_NS7_ILi64EEEEEENS_6half_tEfNS_4arch4Sm80ELb1ELb0ELb1ELb1ELb1ELb0ELb0ELb0ELi2ELi4ELi4ELi4ELb0EEENS1_21CollectiveEpilogueBwdISA_SB_SD_Li256ELb1ELb0ELi2EEENS1_25SingleTileBwdLPTSchedulerILb1ELi128ELb1EEEEEEEEEvNT_6ParamsE$_ZZN5flash25CollectiveMainloopBwdSm80ILi2ELi2EN4cute5tupleIJNS1_1CILi128EEES4_NS3_ILi64EEEEEEN7cutlass6half_tEfNS7_4arch4Sm80ELb1ELb0ELb1ELb1ELb1ELb0ELb0ELb0ELi2ELi4ELi4ELi4ELb0EE3mmaINS_16FlashAttnBwdSm80ISB_NS_21CollectiveEpilogueBwdIS6_S8_SA_Li256ELb1ELb0ELi2EEENS_25SingleTileBwdLPTSchedulerILb1ELi128ELb1EEEE13SharedStorageENS1_6TensorINS1_11ArrayEngineIfLm32EEENS1_6LayoutINS2_IJNS2_IJNS3_ILi2EEESO_EEESO_NS3_ILi4EEEEEENS2_IJNS2_IJNS3_ILi1EEESO_EEESQ_NS3_ILi8EEEEEEEEEEEEbRKNSB_6ParamsERT0_S12_iNS2_IJiiiEEERT_ENKUlvE0_clEv:
        /* <DEDUP_REMOVED lines=96> */
.L_x_5094:
[----:B--2---:R-:W-:Y:S05]  /*48040*/  BSYNC B0 ;  /* 0x0000000000007941 */ /* 0x004fea0003800000 */
.L_x_5093:
[----:B------:R-:W-:Y:S01]  /*48050*/  MOV R41, 0x0 ;  /* 0x0000000000297802 */ /* 0x000fe20000000f00 */
[----:B------:R-:W0:Y:S03]  /*48060*/  LDGDEPBAR ;  /* 0x00000000000079af */ /* 0x000e260000000000 */
[----:B------:R-:W-:Y:S05]  /*48070*/  RET.REL.NODEC R40 `(_ZN7cutlass13device_kernelIN5flash19enable_sm80_to_sm89INS1_16FlashAttnBwdSm80INS1_25CollectiveMainloopBwdSm80ILi2ELi2EN4cute5tupleIJNS5_1CILi128EEES8_NS7_ILi64EEEEEENS_6half_tEfNS_4arch4Sm80ELb1ELb0ELb1ELb1ELb1ELb0ELb0ELb0ELi2ELi4ELi4ELi4ELb0EEENS1_21CollectiveEpilogueBwdISA_SB_SD_Li256ELb1ELb0ELi2EEENS1_25SingleTileBwdLPTSchedulerILb1ELi128ELb1EEEEEEEEEvNT_6ParamsE) ;  /* 0xfffb7f8028007950 */ /* 0x000fea0003c3ffff */
        .type           $_ZN7cutlass13device_kernelIN5flash19enable_sm80_to_sm89INS1_16FlashAttnBwdSm80INS1_25CollectiveMainloopBwdSm80ILi2ELi2EN4cute5tupleIJNS5_1CILi128EEES8_NS7_ILi64EEEEEENS_6half_tEfNS_4arch4Sm80ELb1ELb0ELb1ELb1ELb1ELb0ELb0ELb0ELi2ELi4ELi4ELi4ELb0EEENS1_21CollectiveEpilogueBwdISA_SB_SD_Li256ELb1ELb0ELi2EEENS1_25SingleTileBwdLPTSchedulerILb1ELi128ELb1EEEEEEEEEvNT_6ParamsE$_ZZN5flash25CollectiveMainloopBwdSm80ILi2ELi2EN4cute5tupleIJNS1_1CILi128EEES4_NS3_ILi64EEEEEEN7cutlass6half_tEfNS7_4arch4Sm80ELb1ELb0ELb1ELb1ELb1ELb0ELb0ELb0ELi2ELi4ELi4ELi4ELb0EE3mmaINS_16FlashAttnBwdSm80ISB_NS_21CollectiveEpilogueBwdIS6_S8_SA_Li256ELb1ELb0ELi2EEENS_25SingleTileBwdLPTSchedulerILb1ELi128ELb1EEEE13SharedStorageENS1_6TensorINS1_11ArrayEngineIfLm32EEENS1_6LayoutINS2_IJNS2_IJNS3_ILi2EEESO_EEESO_NS3_ILi4EEEEEENS2_IJNS2_IJNS3_ILi1EEESO_EEESQ_NS3_ILi8EEEEEEEEEEEEbRKNSB_6ParamsERT0_S12_iNS2_IJiiiEEERT_ENKUlvE_clEv,@function
        .size           $_ZN7cutlass13device_kernelIN5flash19enable_sm80_to_sm89INS1_16FlashAttnBwdSm80INS1_25CollectiveMainloopBwdSm80ILi2ELi2EN4cute5tupleIJNS5_1CILi128EEES8_NS7_ILi64EEEEEENS_6half_tEfNS_4arch4Sm80ELb1ELb0ELb1ELb1ELb1ELb0ELb0ELb0ELi2ELi4ELi4ELi4ELb0EEENS1_21CollectiveEpilogueBwdISA_SB_SD_Li256ELb1ELb0ELi2EEENS1_25SingleTileBwdLPTSchedulerILb1ELi128ELb1EEEEEEEEEvNT_6ParamsE$_ZZN5flash25CollectiveMainloopBwdSm80ILi2ELi2EN4cute5tupleIJNS1_1CILi128EEES4_NS3_ILi64EEEEEEN7cutlass6half_tEfNS7_4arch4Sm80ELb1ELb0ELb1ELb1ELb1ELb0ELb0ELb0ELi2ELi4ELi4ELi4ELb0EE3mmaINS_16FlashAttnBwdSm80ISB_NS_21CollectiveEpilogueBwdIS6_S8_SA_Li256ELb1ELb0ELi2EEENS_25SingleTileBwdLPTSchedulerILb1ELi128ELb1EEEE13SharedStorageENS1_6TensorINS1_11ArrayEngineIfLm32EEENS1_6LayoutINS2_IJNS2_IJNS3_ILi2EEESO_EEESO_NS3_ILi4EEEEEENS2_IJNS2_IJNS3_ILi1EEESO_EEESQ_NS3_ILi8EEEEEEEEEEEEbRKNSB_6ParamsERT0_S12_iNS2_IJiiiEEERT_ENKUlvE_clEv,($_ZN7cutlass13device_kernelIN5flash19enable_sm80_to_sm89INS1_16FlashAttnBwdSm80INS1_25CollectiveMainloopBwdSm80ILi2ELi2EN4cute5tupleIJNS5_1CILi128EEES8_NS7_ILi64EEEEEENS_6half_tEfNS_4arch4Sm80ELb1ELb0ELb1ELb1ELb1ELb0ELb0ELb0ELi2ELi4ELi4ELi4ELb0EEENS1_21CollectiveEpilogueBwdISA_SB_SD_Li256ELb1ELb0ELi2EEENS1_25SingleTileBwdLPTSchedulerILb1ELi128ELb1EEEEEEEEEvNT_6ParamsE$_ZZZN5flash25CollectiveMainloopBwdSm80ILi2ELi2EN4cute5tupleIJNS1_1CILi128EEES4_NS3_ILi64EEEEEEN7cutlass6half_tEfNS7_4arch4Sm80ELb1ELb0ELb1ELb1ELb1ELb0ELb0ELb0ELi2ELi4ELi4ELi4ELb0EE3mmaINS_16FlashAttnBwdSm80ISB_NS_21CollectiveEpilogueBwdIS6_S8_SA_Li256ELb1ELb0ELi2EEENS_25SingleTileBwdLPTSchedulerILb1ELi128ELb1EEEE13SharedStorageENS1_6TensorINS1_11ArrayEngineIfLm32EEENS1_6LayoutINS2_IJNS2_IJNS3_ILi2EEESO_EEESO_NS3_ILi4EEEEEENS2_IJNS2_IJNS3_ILi1EEESO_EEESQ_NS3_ILi8EEEEEEEEEEEEbRKNSB_6ParamsERT0_S12_iNS2_IJiiiEEERT_ENKUliT_E_clIZSC_ISJ_SX_EbS10_S12_S12_iS13_S15_EUlRS16_iE_EEDaiS16_ENKUlT_E_clIZSC_ISJ_SX_EbS10_S12_S12_iS13_S15_EUlvE0_EEDaS1B_ - $_ZN7cutlass13device_kernelIN5flash19enable_sm80_to_sm89INS1_16FlashAttnBwdSm80INS1_25CollectiveMainloopBwdSm80ILi2ELi2EN4cute5tupleIJNS5_1CILi128EEES8_NS7_ILi64EEEEEENS_6half_tEfNS_4arch4Sm80ELb1ELb0ELb1ELb1ELb1ELb0ELb0ELb0ELi2ELi4ELi4ELi4ELb0EEENS1_21CollectiveEpilogueBwdISA_SB_SD_Li256ELb1ELb0ELi2EEENS1_25SingleTileBwdLPTSchedulerILb1ELi128ELb1EEEEEEEEEvNT_6ParamsE$_ZZN5flash25CollectiveMainloopBwdSm80ILi2ELi2EN4cute5tupleIJNS1_1CILi128EEES4_NS3_ILi64EEEEEEN7cutlass6half_tEfNS7_4arch4Sm80ELb1ELb0ELb1ELb1ELb1ELb0ELb0ELb0ELi2ELi4ELi4ELi4ELb0EE3mmaINS_16FlashAttnBwdSm80ISB_NS_21CollectiveEpilogueBwdIS6_S8_SA_Li256ELb1ELb0ELi2EEENS_25SingleTileBwdLPTSchedulerILb1ELi128ELb1EEEE13SharedStorageENS1_6TensorINS1_11ArrayEngineIfLm32EEENS1_6LayoutINS2_IJNS2_IJNS3_ILi2EEESO_EEESO_NS3_ILi4EEEEEENS2_IJNS2_IJNS3_ILi1EEESO_EEESQ_NS3_ILi8EEEEEEEEEEEEbRKNSB_6ParamsERT0_S12_iNS2_IJiiiEEERT_ENKUlvE_clEv)
$_ZN7cutlass13device_kernelIN5flash19enable_sm80_to_sm89INS1_16FlashAttnBwdSm80INS1_25CollectiveMainloopBwdSm80ILi2ELi2EN4cute5tupleIJNS5_1CILi128EEES8_NS7_ILi64EEEEEENS_6half_tEfNS_4arch4Sm80ELb1ELb0ELb1ELb1ELb1ELb0ELb0ELb0ELi2ELi4ELi4ELi4ELb0EEENS1_21CollectiveEpilogueBwdISA_SB_SD_Li256ELb1ELb0ELi2EEENS1_25SingleTileBwdLPTSchedulerILb1ELi128ELb1EEEEEEEEEvNT_6ParamsE$_ZZN5flash25CollectiveMainloopBwdSm80ILi2ELi2EN4cute5tupleIJNS1_1CILi128EEES4_NS3_ILi64EEEEEEN7cutlass6half_tEfNS7_4arch4Sm80ELb1ELb0ELb1ELb1ELb1ELb0ELb0ELb0ELi2ELi4ELi4ELi4ELb0EE3mmaINS_16FlashAttnBwdSm80ISB_NS_21CollectiveEpilogueBwdIS6_S8_SA_Li256ELb1ELb0ELi2EEENS_25SingleTileBwdLPTSchedulerILb1ELi128ELb1EEEE13SharedStorageENS1_6TensorINS1_11ArrayEngineIfLm32EEENS1_6LayoutINS2_IJNS2_IJNS3_ILi2EEESO_EEESO_NS3_ILi4EEEEEENS2_IJNS2_IJNS3_ILi1EEESO_EEESQ_NS3_ILi8EEEEEEEEEEEEbRKNSB_6ParamsERT0_S12_iNS2_IJiiiEEERT_ENKUlvE_clEv:
        /* <DEDUP_REMOVED lines=96> */
.L_x_5096:
[----:B---3--:R-:W-:Y:S05]  /*48680*/  BSYNC B0 ;  /* 0x0000000000007941 */ /* 0x008fea0003800000 */
.L_x_5095:
[----:B------:R-:W-:Y:S01]  /*48690*/  MOV R5, 0x0 ;  /* 0x0000000000057802 */ /* 0x000fe20000000f00 */
[----:B------:R-:W0:Y:S03]  /*486a0*/  LDGDEPBAR ;  /* 0x00000000000079af */ /* 0x000e260000000000 */
[----:B------:R-:W-:Y:S05]  /*486b0*/  RET.REL.NODEC R4 `(_ZN7cutlass13device_kernelIN5flash19enable_sm80_to_sm89INS1_16FlashAttnBwdSm80INS1_25CollectiveMainloopBwdSm80ILi2ELi2EN4cute5tupleIJNS5_1CILi128EEES8_NS7_ILi64EEEEEENS_6half_tEfNS_4arch4Sm80ELb1ELb0ELb1ELb1ELb1ELb0ELb0ELb0ELi2ELi4ELi4ELi4ELb0EEENS1_21CollectiveEpilogueBwdISA_SB_SD_Li256ELb1ELb0ELi2EEENS1_25SingleTileBwdLPTSchedulerILb1ELi128ELb1EEEEEEEEEvNT_6ParamsE) ;  /* 0xfffb794004007950 */ /* 0x000fea0003c3ffff */
        .type           $_ZN7cutlass13device_kernelIN5flash19enable_sm80_to_sm89INS1_16FlashAttnBwdSm80INS1_25CollectiveMainloopBwdSm80ILi2ELi2EN4cute5tupleIJNS5_1CILi128EEES8_NS7_ILi64EEEEEENS_6half_tEfNS_4arch4Sm80ELb1ELb0ELb1ELb1ELb1ELb0ELb0ELb0ELi2ELi4ELi4ELi4ELb0EEENS1_21CollectiveEpilogueBwdISA_SB_SD_Li256ELb1ELb0ELi2EEENS1_25SingleTileBwdLPTSchedulerILb1ELi128ELb1EEEEEEEEEvNT_6ParamsE$_ZZZN5flash25CollectiveMainloopBwdSm80ILi2ELi2EN4cute5tupleIJNS1_1CILi128EEES4_NS3_ILi64EEEEEEN7cutlass6half_tEfNS7_4arch4Sm80ELb1ELb0ELb1ELb1ELb1ELb0ELb0ELb0ELi2ELi4ELi4ELi4ELb0EE3mmaINS_16FlashAttnBwdSm80ISB_NS_21CollectiveEpilogueBwdIS6_S8_SA_Li256ELb1ELb0ELi2EEENS_25SingleTileBwdLPTSchedulerILb1ELi128ELb1EEEE13SharedStorageENS1_6TensorINS1_11ArrayEngineIfLm32EEENS1_6LayoutINS2_IJNS2_IJNS3_ILi2EEESO_EEESO_NS3_ILi4EEEEEENS2_IJNS2_IJNS3_ILi1EEESO_EEESQ_NS3_ILi8EEEEEEEEEEEEbRKNSB_6ParamsERT0_S12_iNS2_IJiiiEEERT_ENKUliT_E_clIZSC_ISJ_SX_EbS10_S12_S12_iS13_S15_EUlRS16_iE_EEDaiS16_ENKUlT_E_clIZSC_ISJ_SX_EbS10_S12_S12_iS13_S15_EUlvE0_EEDaS1B_,@function
        .size           $_ZN7cutlass13device_kernelIN5flash19enable_sm80_to_sm89INS1_16FlashAttnBwdSm80INS1_25CollectiveMainloopBwdSm80ILi2ELi2EN4cute5tupleIJNS5_1CILi128EEES8_NS7_ILi64EEEEEENS_6half_tEfNS_4arch4Sm80ELb1ELb0ELb1ELb1ELb1ELb0ELb0ELb0ELi2ELi4ELi4ELi4ELb0EEENS1_21CollectiveEpilogueBwdISA_SB_SD_Li256ELb1ELb0ELi2EEENS1_25SingleTileBwdLPTSchedulerILb1ELi128ELb1EEEEEEEEEvNT_6ParamsE$_ZZZN5flash25CollectiveMainloopBwdSm80ILi2ELi2EN4cute5tupleIJNS1_1CILi128EEES4_NS3_ILi64EEEEEEN7cutlass6half_tEfNS7_4arch4Sm80ELb1ELb0ELb1ELb1ELb1ELb0ELb0ELb0ELi2ELi4ELi4ELi4ELb0EE3mmaINS_16FlashAttnBwdSm80ISB_NS_21CollectiveEpilogueBwdIS6_S8_SA_Li256ELb1ELb0ELi2EEENS_25SingleTileBwdLPTSchedulerILb1ELi128ELb1EEEE13SharedStorageENS1_6TensorINS1_11ArrayEngineIfLm32EEENS1_6LayoutINS2_IJNS2_IJNS3_ILi2EEESO_EEESO_NS3_ILi4EEEEEENS2_IJNS2_IJNS3_ILi1EEESO_EEESQ_NS3_ILi8EEEEEEEEEEEEbRKNSB_6ParamsERT0_S12_iNS2_IJiiiEEERT_ENKUliT_E_clIZSC_ISJ_SX_EbS10_S12_S12_iS13_S15_EUlRS16_iE_EEDaiS16_ENKUlT_E_clIZSC_ISJ_SX_EbS10_S12_S12_iS13_S15_EUlvE0_EEDaS1B_,($_ZN7cutlass13device_kernelIN5flash19enable_sm80_to_sm89INS1_16FlashAttnBwdSm80INS1_25CollectiveMainloopBwdSm80ILi2ELi2EN4cute5tupleIJNS5_1CILi128EEES8_NS7_ILi64EEEEEENS_6half_tEfNS_4arch4Sm80ELb1ELb0ELb1ELb1ELb1ELb0ELb0ELb0ELi2ELi4ELi4ELi4ELb0EEENS1_21CollectiveEpilogueBwdISA_SB_SD_Li256ELb1ELb0ELi2EEENS1_25SingleTileBwdLPTSchedulerILb1ELi128ELb1EEEEEEEEEvNT_6ParamsE$_ZZZN5flash25CollectiveMainloopBwdSm80ILi2ELi2EN4cute5tupleIJNS1_1CILi128EEES4_NS3_ILi64EEEEEEN7cutlass6half_tEfNS7_4arch4Sm80ELb1ELb0ELb1ELb1ELb1ELb0ELb0ELb0ELi2ELi4ELi4ELi4ELb0EE3mmaINS_16FlashAttnBwdSm80ISB_NS_21CollectiveEpilogueBwdIS6_S8_SA_Li256ELb1ELb0ELi2EEENS_25SingleTileBwdLPTSchedulerILb1ELi128ELb1EEEE13SharedStorageENS1_6TensorINS1_11ArrayEngineIfLm32EEENS1_6LayoutINS2_IJNS2_IJNS3_ILi2EEESO_EEESO_NS3_ILi4EEEEEENS2_IJNS2_IJNS3_ILi1EEESO_EEESQ_NS3_ILi8EEEEEEEEEEEEbRKNSB_6ParamsERT0_S12_iNS2_IJiiiEEERT_ENKUliT_E_clIZSC_ISJ_SX_EbS10_S12_S12_iS13_S15_EUlRS16_iE_EEDaiS16_ENKUlvE0_clEv - $_ZN7cutlass13device_kernelIN5flash19enable_sm80_to_sm89INS1_16FlashAttnBwdSm80INS1_25CollectiveMainloopBwdSm80ILi2ELi2EN4cute5tupleIJNS5_1CILi128EEES8_NS7_ILi64EEEEEENS_6half_tEfNS_4arch4Sm80ELb1ELb0ELb1ELb1ELb1ELb0ELb0ELb0ELi2ELi4ELi4ELi4ELb0EEENS1_21CollectiveEpilogueBwdISA_SB_SD_Li256ELb1ELb0ELi2EEENS1_25SingleTileBwdLPTSchedulerILb1ELi128ELb1EEEEEEEEEvNT_6ParamsE$_ZZZN5flash25CollectiveMainloopBwdSm80ILi2ELi2EN4cute5tupleIJNS1_1CILi128EEES4_NS3_ILi64EEEEEEN7cutlass6half_tEfNS7_4arch4Sm80ELb1ELb0ELb1ELb1ELb1ELb0ELb0ELb0ELi2ELi4ELi4ELi4ELb0EE3mmaINS_16FlashAttnBwdSm80ISB_NS_21CollectiveEpilogueBwdIS6_S8_SA_Li256ELb1ELb0ELi2EEENS_25SingleTileBwdLPTSchedulerILb1ELi128ELb1EEEE13SharedStorageENS1_6TensorINS1_11ArrayEngineIfLm32EEENS1_6LayoutINS2_IJNS2_IJNS3_ILi2EEESO_EEESO_NS3_ILi4EEEEEENS2_IJNS2_IJNS3_ILi1EEESO_EEESQ_NS3_ILi8EEEEEEEEEEEEbRKNSB_6ParamsERT0_S12_iNS2_IJiiiEEERT_ENKUliT_E_clIZSC_ISJ_SX_EbS10_S12_S12_iS13_S15_EUlRS16_iE_EEDaiS16_ENKUlT_E_clIZSC_ISJ_SX_EbS10_S12_S12_iS13_S15_EUlvE0_EEDaS1B_)
$_ZN7cutlass13device_kernelIN5flash19enable_sm80_to_sm89INS1_16FlashAttnBwdSm80INS1_25CollectiveMainloopBwdSm80ILi2ELi2EN4cute5tupleIJNS5_1CILi128EEES8_NS7_ILi64EEEEEENS_6half_tEfNS_4arch4Sm80ELb1ELb0ELb1ELb1ELb1ELb0ELb0ELb0ELi2ELi4ELi4ELi4ELb0EEENS1_21CollectiveEpilogueBwdISA_SB_SD_Li256ELb1ELb0ELi2EEENS1_25SingleTileBwdLPTSchedulerILb1ELi128ELb1EEEEEEEEEvNT_6ParamsE$_ZZZN5flash25CollectiveMainloopBwdSm80ILi2ELi2EN4cute5tupleIJNS1_1CILi128EEES4_NS3_ILi64EEEEEEN7cutlass6half_tEfNS7_4arch4Sm80ELb1ELb0ELb1ELb1ELb1ELb0ELb0ELb0ELi2ELi4ELi4ELi4ELb0EE3mmaINS_16FlashAttnBwdSm80ISB_NS_21CollectiveEpilogueBwdIS6_S8_SA_Li256ELb1ELb0ELi2EEENS_25SingleTileBwdLPTSchedulerILb1ELi128ELb1EEEE13SharedStorageENS1_6TensorINS1_11ArrayEngineIfLm32EEENS1_6LayoutINS2_IJNS2_IJNS3_ILi2EEESO_EEESO_NS3_ILi4EEEEEENS2_IJNS2_IJNS3_ILi1EEESO_EEESQ_NS3_ILi8EEEEEEEEEEEEbRKNSB_6ParamsERT0_S12_iNS2_IJiiiEEERT_ENKUliT_E_clIZSC_ISJ_SX_EbS10_S12_S12_iS13_S15_EUlRS16_iE_EEDaiS16_ENKUlT_E_clIZSC_ISJ_SX_EbS10_S12_S12_iS13_S15_EUlvE0_EEDaS1B_:
        /* <DEDUP_REMOVED lines=23> */
[----:B-1---5:R-:W-:Y:S05]  /*48830*/  CALL.REL.NOINC `($_ZN7cutlass13device_kernelIN5flash19enable_sm80_to_sm89INS1_16FlashAttnBwdSm80INS1_25CollectiveMainloopBwdSm80ILi2ELi2EN4cute5tupleIJNS5_1CILi128EEES8_NS7_ILi64EEEEEENS_6half_tEfNS_4arch4Sm80ELb1ELb0ELb1ELb1ELb1ELb0ELb0ELb0ELi2ELi4ELi4ELi4ELb0EEENS1_21CollectiveEpilogueBwdISA_SB_SD_Li256ELb1ELb0ELi2EEENS1_25SingleTileBwdLPTSchedulerILb1ELi128ELb1EEEEEEEEEvNT_6ParamsE$_ZN4cute3eso3ESOILb0ELb1EJiNS_1CILi0EEEEEC2ERKiRKS3_) ;  /* 0xfffbfb7000007944 */ /* 0x022fea0003c3ffff */
[----:B------:R-:W2:Y:S01]  /*48840*/  LDL R28, [R1+0x1590] ;  /* 0x00159000011c7983 */ /* 0x000ea20000100800 */
[----:B-1----:R-:W-:Y:S02]  /*48850*/  MOV R2, R15 ;  /* 0x0000000f00027202 */ /* 0x002fe40000000f00 */
[----:B------:R-:W-:Y:S01]  /*48860*/  MOV R4, 0x488a0 ;  /* 0x000488a000047802 */ /* 0x000fe20000000f00 */
[----:B--2---:R1:W-:Y:S04]  /*48870*/  STL [R1+0x15d8], R28 ;  /* 0x0015d81c01007387 */ /* 0x0043e80000100800 */
[----:B------:R1:W5:Y:S02]  /*48880*/  LD.E R6, [R6.64+0x4] ;  /* 0x0000040806067980 */ /* 0x000364000c101900 */
[----:B-1---5:R-:W-:Y:S05]  /*48890*/  CALL.REL.NOINC `($_ZN7cutlass13device_kernelIN5flash19enable_sm80_to_sm89INS1_16FlashAttnBwdSm80INS1_25CollectiveMainloopBwdSm80ILi2ELi2EN4cute5tupleIJNS5_1CILi128EEES8_NS7_ILi64EEEEEENS_6half_tEfNS_4arch4Sm80ELb1ELb0ELb1ELb1ELb1ELb0ELb0ELb0ELi2ELi4ELi4ELi4ELb0EEENS1_21CollectiveEpilogueBwdISA_SB_SD_Li256ELb1ELb0ELi2EEENS1_25SingleTileBwdLPTSchedulerILb1ELi128ELb1EEEEEEEEEvNT_6ParamsE$_ZN4cute3eso3ESOILb0ELb0EJiNS_5tupleIJiNS_1CILi0EEEEEEEEC2ERKiRKS5_) ;  /* 0xfffbf61000007944 */ /* 0x022fea0003c3ffff */
[----:B-1----:R1:W5:Y:S01]  /*488a0*/  LDL.64 R2, [R1+0x1590] ;  /* 0x0015900001027983 */ /* 0x0023620000100a00 */
[----:B------:R-:W-:-:S03]  /*488b0*/  MOV R6, 0x488d0 ;  /* 0x000488d000067802 */ /* 0x000fc60000000f00 */
[----:B-1---5:R-:W-:Y:S05]  /*488c0*/  CALL.REL.NOINC `($_ZN7cutlass13device_kernelIN5flash19enable_sm80_to_sm89INS1_16FlashAttnBwdSm80INS1_25CollectiveMainloopBwdSm80ILi2ELi2EN4cute5tupleIJNS5_1CILi128EEES8_NS7_ILi64EEEEEENS_6half_tEfNS_4arch4Sm80ELb1ELb0ELb1ELb1ELb1ELb0ELb0ELb0ELi2ELi4ELi4ELi4ELb0EEENS1_21CollectiveEpilogueBwdISA_SB_SD_Li256ELb1ELb0ELi2EEENS1_25SingleTileBwdLPTSchedulerILb1ELi128ELb1EEEEEEEEEvNT_6ParamsE$_ZN4cute3eso3ESOILb0ELb1EJNS_5tupleIJiNS2_IJiNS_1CILi0EEEEEEEEENS2_IJNS_10UnderscoreENS2_IJS7_S7_EEEEEEEEC2ERKS6_RKS9_) ;  /* 0xfffbfa4000007944 */ /* 0x022fea0003c3ffff */
[----:B------:R-:W2:Y:S01]  /*488d0*/  LDL.64 R6, [R1+0x1590] ;  /* 0x0015900001067983 */ /* 0x000ea20000100a00 */
[----:B-1----:R-:W-:-:S02]  /*488e0*/  MOV R2, R12 ;  /* 0x0000000c00027202 */ /* 0x002fc40000000f00 */
        /* <DEDUP_REMOVED lines=36> */
[----:B------:R-:W-:Y:S05]  /*48b30*/  CALL.REL.NOINC `($_ZN7cutlass13device_kernelIN5flash19enable_sm80_to_sm89INS1_16FlashAttnBwdSm80INS1_25CollectiveMainloopBwdSm80ILi2ELi2EN4cute5tupleIJNS5_1CILi128EEES8_NS7_ILi64EEEEEENS_6half_tEfNS_4arch4Sm80ELb1ELb0ELb1ELb1ELb1ELb0ELb0ELb0ELi2ELi4ELi4ELi4ELb0EEENS1_21CollectiveEpilogueBwdISA_SB_SD_Li256ELb1ELb0ELi2EEENS1_25SingleTileBwdLPTSchedulerILb1ELi128ELb1EEEEEEEEEvNT_6ParamsE$_ZN4cute3eso3ESOILb0ELb0EJiiiEEC2ERKiS4_S4_) ;  /* 0xfffbf5e000007944 */ /* 0x000fea0003c3ffff */
[----:B------:R2:W5:Y:S04]  /*48b40*/  LDL R5, [R1+0x1598] ;  /* 0x0015980001057983 */ /* 0x0005680000100800 */
[----:B-1----:R2:W5:Y:S01]  /*48b50*/  LDL.64 R2, [R1+0x1590] ;  /* 0x0015900001027983 */ /* 0x0025620000100a00 */
[----:B------:R-:W-:-:S03]  /*48b60*/  MOV R6, 0x48b80 ;  /* 0x00048b8000067802 */ /* 0x000fc60000000f00 */
[----:B--2--5:R-:W-:Y:S05]  /*48b70*/  CALL.REL.NOINC `($_ZN7cutlass13device_kernelIN5flash19enable_sm80_to_sm89INS1_16FlashAttnBwdSm80INS1_25CollectiveMainloopBwdSm80ILi2ELi2EN4cute5tupleIJNS5_1CILi128EEES8_NS7_ILi64EEEEEENS_6half_tEfNS_4arch4Sm80ELb1ELb0ELb1ELb1ELb1ELb0ELb0ELb0ELi2ELi4ELi4ELi4ELb0EEENS1_21CollectiveEpilogueBwdISA_SB_SD_Li256ELb1ELb0ELi2EEENS1_25SingleTileBwdLPTSchedulerILb1ELi128ELb1EEEEEEEEEvNT_6ParamsE$_ZN4cute3eso3ESOILb1ELb0EJNS_1CILi1EEENS_5tupleIJiiiEEENS2_ILi64EEENS4_IJNS2_ILi72EEENS2_ILi144EEENS2_ILi288EEEEEENS2_ILi512EEEEEC2ERKS3_RKS5_RKS6_RKSA_RKSB_) ;  /* 0xfffbfd3000007944 */ /* 0x024fea0003c3ffff */
[----:B-1----:R1:W5:Y:S04]  /*48b80*/  LDL R5, [R1+0x1598] ;  /* 0x0015980001057983 */ /* 0x0023680000100800 */
[----:B------:R1:W5:Y:S01]  /*48b90*/  LDL.64 R2, [R1+0x1590] ;  /* 0x0015900001027983 */ /* 0x0003620000100a00 */
[----:B------:R-:W-:-:S03]  /*48ba0*/  MOV R6, 0x48bc0 ;  /* 0x00048bc000067802 */ /* 0x000fc60000000f00 */
[----:B-1---5:R-:W-:Y:S05]  /*48bb0*/  CALL.REL.NOINC `($_ZN7cutlass13device_kernelIN5flash19enable_sm80_to_sm89INS1_16FlashAttnBwdSm80INS1_25CollectiveMainloopBwdSm80ILi2ELi2EN4cute5tupleIJNS5_1CILi128EEES8_NS7_ILi64EEEEEENS_6half_tEfNS_4arch4Sm80ELb1ELb0ELb1ELb1ELb1ELb0ELb0ELb0ELi2ELi4ELi4ELi4ELb0EEENS1_21CollectiveEpilogueBwdISA_SB_SD_Li256ELb1ELb0ELi2EEENS1_25SingleTileBwdLPTSchedulerILb1ELi128ELb1EEEEEEEEEvNT_6ParamsE$_ZN4cute5tupleIJNS0_IJNS_1CILi8EEENS0_IJNS1_ILi2EEES3_S3_EEENS1_ILi1EEES4_S5_EEENS0_IJS5_NS0_IJiiiEEENS1_ILi64EEENS0_IJNS1_ILi72EEENS1_ILi144EEENS1_ILi288EEEEEENS1_ILi512EEEEEEEEC2ERKS6_RKSE_) ;  /* 0xfffc199000007944 */ /* 0x022fea0003c3ffff */
[----:B-1----:R1:W5:Y:S04]  /*48bc0*/  LDL R5, [R1+0x1598] ;  /* 0x0015980001057983 */ /* 0x0023680000100800 */
[----:B------:R1:W5:Y:S01]  /*48bd0*/  LDL.64 R2, [R1+0x1590] ;  /* 0x0015900001027983 */ /* 0x0003620000100a00 */
[----:B------:R-:W-:-:S03]  /*48be0*/  MOV R4, 0x48c00 ;  /* 0x00048c0000047802 */ /* 0x000fc60000000f00 */
[----:B-1---5:R-:W-:Y:S05]  /*48bf0*/  CALL.REL.NOINC `($_ZN7cutlass13device_kernelIN5flash19enable_sm80_to_sm89INS1_16FlashAttnBwdSm80INS1_25CollectiveMainloopBwdSm80ILi2ELi2EN4cute5tupleIJNS5_1CILi128EEES8_NS7_ILi64EEEEEENS_6half_tEfNS_4arch4Sm80ELb1ELb0ELb1ELb1ELb1ELb0ELb0ELb0ELi2ELi4ELi4ELi4ELb0EEENS1_21CollectiveEpilogueBwdISA_SB_SD_Li256ELb1ELb0ELi2EEENS1_25SingleTileBwdLPTSchedulerILb1ELi128ELb1EEEEEEEEEvNT_6ParamsE$_ZZN4cute7flattenINS_5tupleIJNS_1CILi1EEENS1_IJiiiEEENS2_ILi64EEENS1_IJNS2_ILi72EEENS2_ILi144EEENS2_ILi288EEEEEENS2_ILi512EEEEEEEEDaRKT_ENKUlRKT_E_clIS4_EEDaSH_) ;  /* 0xfffc28b000007944 */ /* 0x022fea0003c3ffff */
[----:B------:R-:W-:Y:S02]  /*48c00*/  MOV R6, 0x48c20 ;  /* 0x00048c2000067802 */ /* 0x000fe40000000f00 */
[----:B------:R-:W-:Y:S05]  /*48c10*/  CALL.REL.NOINC `($_ZN7cutlass13device_kernelIN5flash19enable_sm80_to_sm89INS1_16FlashAttnBwdSm80INS1_25CollectiveMainloopBwdSm80ILi2ELi2EN4cute5tupleIJNS5_1CILi128EEES8_NS7_ILi64EEEEEENS_6half_tEfNS_4arch4Sm80ELb1ELb0ELb1ELb1ELb1ELb0ELb0ELb0ELi2ELi4ELi4ELi4ELb0EEENS1_21CollectiveEpilogueBwdISA_SB_SD_Li256ELb1ELb0ELi2EEENS1_25SingleTileBwdLPTSchedulerILb1ELi128ELb1EEEEEEEEEvNT_6ParamsE$_ZZN4cute12filter_tupleINS_5tupleIJNS_1CILi1EEENS1_IJiiiEEENS2_ILi64EEENS1_IJNS2_ILi72EEENS2_ILi144EEENS2_ILi288EEEEEENS2_ILi512EEEEEEZNS_7flattenISB_EEDaRKT_EUlRKT_E_EEDaSF_OT0_ENKUlDpSI_E_clIJNS1_IJS3_EEES4_NS1_IJS5_EEES9_NS1_IJSA_EEEEEEDaSM_) ;  /* 0xfffc1de000007944 */ /* 0x000fea0003c3ffff */
[----:B------:R-:W-:Y:S02]  /*48c20*/  MOV R6, 0x48c40 ;  /* 0x00048c4000067802 */ /* 0x000fe40000000f00 */
[----:B------:R-:W-:Y:S05]  /*48c30*/  CALL.REL.NOINC `($_ZN7cutlass13device_kernelIN5flash19enable_sm80_to_sm89INS1_16FlashAttnBwdSm80INS1_25CollectiveMainloopBwdSm80ILi2ELi2EN4cute5tupleIJNS5_1CILi128EEES8_NS7_ILi64EEEEEENS_6half_tEfNS_4arch4Sm80ELb1ELb0ELb1ELb1ELb1ELb0ELb0ELb0ELi2ELi4ELi4ELi4ELb0EEENS1_21CollectiveEpilogueBwdISA_SB_SD_Li256ELb1ELb0ELi2EEENS1_25SingleTileBwdLPTSchedulerILb1ELi128ELb1EEEEEEEEEvNT_6ParamsE$_ZN4cute3eso3ESOILb0ELb1EJiNS_1CILi72EEENS2_ILi512EEEEEC2ERKiRKS3_RKS4_) ;  /* 0xfffbf85000007944 */ /* 0x000fea0003c3ffff */
[----:B------:R-:W2:Y:S01]  /*48c40*/  LDL R28, [R1+0x1590] ;  /* 0x00159000011c7983 */ /* 0x000ea20000100800 */
[----:B-1----:R-:W-:-:S02]  /*48c50*/  MOV R2, R25 ;  /* 0x0000001900027202 */ /* 0x002fc40000000f00 */
[----:B------:R-:W-:Y:S01]  /*48c60*/  MOV R6, 0x48c90 ;  /* 0x00048c9000067802 */ /* 0x000fe20000000f00 */
[----:B--2---:R1:W-:Y:S04]  /*48c70*/  STL [R1+0x15e0], R28 ;  /* 0x0015e01c01007387 */ /* 0x0043e80000100800 */
[----:B-1----:R-:W-:Y:S05]  /*48c80*/  CALL.REL.NOINC `($_ZN7cutlass13device_kernelIN5flash19enable_sm80_to_sm89INS1_16FlashAttnBwdSm80INS1_25CollectiveMainloopBwdSm80ILi2ELi2EN4cute5tupleIJNS5_1CILi128EEES8_NS7_ILi64EEEEEENS_6half_tEfNS_4arch4Sm80ELb1ELb0ELb1ELb1ELb1ELb0ELb0ELb0ELi2ELi4ELi4ELi4ELb0EEENS1_21CollectiveEpilogueBwdISA_SB_SD_Li256ELb1ELb0ELi2EEENS1_25SingleTileBwdLPTSchedulerILb1ELi128ELb1EEEEEEEEEvNT_6ParamsE$_ZN4cute3eso3ESOILb0ELb0EJiiNS_1CILi72EEENS2_ILi512EEEEEC2ERKiS7_RKS3_RKS4_) ;  /* 0xfffbf41000007944 */ /* 0x002fea0003c3ffff */
[----:B-1----:R-:W2:Y:S01]  /*48c90*/  LDL.64 R2, [R1+0x1590] ;  /* 0x0015900001027983 */ /* 0x002ea20000100a00 */
[----:B------:R-:W-:Y:S01]  /*48ca0*/  IMAD.MOV.U32 R6, RZ, RZ, R4 ;  /* 0x000000ffff067224 */ /* 0x000fe200078e0004 */
[----:B------:R-:W-:Y:S01]  /*48cb0*/  IADD3 R5, R10, 0x250, RZ ;  /* 0x000002500a057810 */ /* 0x000fe20007ffe0ff */
[----:B------:R-:W-:Y:S01]  /*48cc0*/  IMAD.MOV.U32 R36, RZ, RZ, R14 ;  /* 0x000000ffff247224 */ /* 0x000fe200078e000e */
[----:B------:R-:W-:Y:S01]  /*48cd0*/  MOV R4, 0x48d10 ;  /* 0x00048d1000047802 */ /* 0x000fe20000000f00 */
[----:B--2---:R1:W-:Y:S04]  /*48ce0*/  STL [R1+0x15cc], R2 ;  /* 0x0015cc0201007387 */ /* 0x0043e80000100800 */
[----:B------:R1:W-:Y:S02]  /*48cf0*/  STL [R1+0x15d0], R3 ;  /* 0x0015d00301007387 */ /* 0x0003e40000100800 */
[----:B-1----:R-:W-:Y:S05]  /*48d00*/  CALL.REL.NOINC `($_ZN7cutlass13device_kernelIN5flash19enable_sm80_to_sm89INS1_16FlashAttnBwdSm80INS1_25CollectiveMainloopBwdSm80ILi2ELi2EN4cute5tupleIJNS5_1CILi128EEES8_NS7_ILi64EEEEEENS_6half_tEfNS_4arch4Sm80ELb1ELb0ELb1ELb1ELb1ELb0ELb0ELb0ELi2ELi4ELi4ELi4ELb0EEENS1_21CollectiveEpilogueBwdISA_SB_SD_Li256ELb1ELb0ELi2EEENS1_25SingleTileBwdLPTSchedulerILb1ELi128ELb1EEEEEEEEEvNT_6ParamsE$_ZN4cute3eso3ESOILb0ELb0EJiiiNS_1CILi72EEENS2_ILi512EEEEEC2ERKiS7_S7_RKS3_RKS4_) ;  /* 0xfffbf56000007944 */ /* 0x002fea0003c3ffff */
        /* <DEDUP_REMOVED lines=8> */
[----:B-1----:R-:W-:Y:S05]  /*48d90*/  CALL.REL.NOINC `($_ZN7cutlass13device_kernelIN5flash19enable_sm80_to_sm89INS1_16FlashAttnBwdSm80INS1_25CollectiveMainloopBwdSm80ILi2ELi2EN4cute5tupleIJNS5_1CILi128EEES8_NS7_ILi64EEEEEENS_6half_tEfNS_4arch4Sm80ELb1ELb0ELb1ELb1ELb1ELb0ELb0ELb0ELi2ELi4ELi4ELi4ELb0EEENS1_21CollectiveEpilogueBwdISA_SB_SD_Li256ELb1ELb0ELi2EEENS1_25SingleTileBwdLPTSchedulerILb1ELi128ELb1EEEEEEEEEvNT_6ParamsE$_ZN4cute3eso3ESOILb1ELb0EJNS_1CILi1EEEiiiNS2_ILi72EEENS2_ILi512EEEEEC2ERKS3_RKiSA_SA_RKS4_RKS5_) ;  /* 0xfffbfc3000007944 */ /* 0x002fea0003c3ffff */
[----:B-1----:R1:W5:Y:S04]  /*48da0*/  LDL R5, [R1+0x1588] ;  /* 0x0015880001057983 */ /* 0x0023680000100800 */
[----:B------:R1:W5:Y:S01]  /*48db0*/  LDL.64 R2, [R1+0x1580] ;  /* 0x0015800001027983 */ /* 0x0003620000100a00 */
[----:B------:R-:W-:-:S03]  /*48dc0*/  MOV R6, 0x48de0 ;  /* 0x00048de000067802 */ /* 0x000fc60000000f00 */
[----:B-1---5:R-:W-:Y:S05]  /*48dd0*/  CALL.REL.NOINC `($_ZN7cutlass13device_kernelIN5flash19enable_sm80_to_sm89INS1_16FlashAttnBwdSm80INS1_25CollectiveMainloopBwdSm80ILi2ELi2EN4cute5tupleIJNS5_1CILi128EEES8_NS7_ILi64EEEEEENS_6half_tEfNS_4arch4Sm80ELb1ELb0ELb1ELb1ELb1ELb0ELb0ELb0ELi2ELi4ELi4ELi4ELb0EEENS1_21CollectiveEpilogueBwdISA_SB_SD_Li256ELb1ELb0ELi2EEENS1_25SingleTileBwdLPTSchedulerILb1ELi128ELb1EEEEEEEEEvNT_6ParamsE$_ZN4cute5tupleIJNS0_IJNS_1CILi8EEENS1_ILi2EEES3_S3_S2_S3_EEENS0_IJNS1_ILi1EEEiiiNS1_ILi72EEENS1_ILi512EEEEEEEEC2ERKS4_RKS8_) ;  /* 0xfffc17e000007944 */ /* 0x022fea0003c3ffff */
[----:B-1----:R-:W2:Y:S04]  /*48de0*/  LDL.64 R2, [R1+0x1580] ;  /* 0x0015800001027983 */ /* 0x002ea80000100a00 */
[----:B------:R-:W3:Y:S01]  /*48df0*/  LDL R4, [R1+0x1588] ;  /* 0x0015880001047983 */ /* 0x000ee20000100800 */
[----:B------:R-:W-:-:S03]  /*48e00*/  MOV R6, 0x48e50 ;  /* 0x00048e5000067802 */ /* 0x000fc60000000f00 */
[----:B------:R1:W-:Y:S04]  /*48e10*/  STL.U8 [R1+0x15dc], RZ ;  /* 0x0015dcff01007387 */ /* 0x0003e80000100000 */
[----:B--2---:R1:W-:Y:S04]  /*48e20*/  STL.64 [R1+0x15b0], R2 ;  /* 0x0015b00201007387 */ /* 0x0043e80000100a00 */
[----:B---3--:R1:W-:Y:S02]  /*48e30*/  STL [R1+0x15b8], R4 ;  /* 0x0015b80401007387 */ /* 0x0083e40000100800 */
[----:B-1----:R-:W-:Y:S05]  /*48e40*/  CALL.REL.NOINC `($_ZN7cutlass13device_kernelIN5flash19enable_sm80_to_sm89INS1_16FlashAttnBwdSm80INS1_25CollectiveMainloopBwdSm80ILi2ELi2EN4cute5tupleIJNS5_1CILi128EEES8_NS7_ILi64EEEEEENS_6half_tEfNS_4arch4Sm80ELb1ELb0ELb1ELb1ELb1ELb0ELb0ELb0ELi2ELi4ELi4ELi4ELb0EEENS1_21CollectiveEpilogueBwdISA_SB_SD_Li256ELb1ELb0ELi2EEENS1_25SingleTileBwdLPTSchedulerILb1ELi128ELb1EEEEEEEEEvNT_6ParamsE$_ZZN4cute6detail16composition_implINS_5tupleIJNS_1CILi8EEENS3_ILi2EEES5_S5_S4_S5_EEENS2_IJNS3_ILi1EEEiiiNS3_ILi72EEENS3_ILi512EEEEEENS2_IJNS2_IJS5_S5_S5_EEES5_NS2_IJNS3_ILi4EEES5_EEEEEENS2_IJNS2_IJS7_S9_S4_EEENS3_ILi4096EEENS2_IJNS3_ILi16EEENS3_ILi8192EEEEEEEEEEEDaRKT_RKT0_RKT1_RKT2_ENKUlRKT_RKT0_E_clISB_SF_EEDaSZ_S12_) ;  /* 0xfffc231000007944 */ /* 0x002fea0003c3ffff */
[----:B------:R-:W-:Y:S02]  /*48e50*/  MOV R4, 0x48e70 ;  /* 0x00048e7000047802 */ /* 0x000fe40000000f00 */
[----:B-----5:R-:W-:Y:S05]  /*48e60*/  CALL.REL.NOINC `($_ZN7cutlass13device_kernelIN5flash19enable_sm80_to_sm89INS1_16FlashAttnBwdSm80INS1_25CollectiveMainloopBwdSm80ILi2ELi2EN4cute5tupleIJNS5_1CILi128EEES8_NS7_ILi64EEEEEENS_6half_tEfNS_4arch4Sm80ELb1ELb0ELb1ELb1ELb1ELb0ELb0ELb0ELi2ELi4ELi4ELi4ELb0EEENS1_21CollectiveEpilogueBwdISA_SB_SD_Li256ELb1ELb0ELi2EEENS1_25SingleTileBwdLPTSchedulerILb1ELi128ELb1EEEEEEEEEvNT_6ParamsE$_ZZN4cute6detail16composition_implINS_5tupleIJNS_1CILi8EEENS3_ILi2EEES5_S5_S4_S5_EEENS2_IJNS3_ILi1EEEiiiNS3_ILi72EEENS3_ILi512EEEEEENS2_IJNS2_IJS5_S5_S5_EEES5_NS2_IJNS3_ILi4EEES5_EEEEEENS2_IJNS2_IJS7_S9_S4_EEENS3_ILi4096EEENS2_IJNS3_ILi16EEENS3_ILi8192EEEEEEEEEEEDaRKT_RKT0_RKT1_RKT2_ENKUlRKT_RKT0_E_clISD_SJ_EEDaSZ_S12_) ;  /* 0xfffc234000007944 */ /* 0x020fea0003c3ffff */
[----:B-----5:R2:W-:Y:S01]  /*48e70*/  STL.64 [R1+0x1580], R2 ;  /* 0x0015800201007387 */ /* 0x0205e20000100a00 */
[----:B-1----:R-:W-:-:S03]  /*48e80*/  MOV R6, 0x48ea0 ;  /* 0x00048ea000067802 */ /* 0x002fc60000000f00 */
[----:B--2---:R-:W-:Y:S05]  /*48e90*/  CALL.REL.NOINC `($_ZN7cutlass13device_kernelIN5flash19enable_sm80_to_sm89INS1_16FlashAttnBwdSm80INS1_25CollectiveMainloopBwdSm80ILi2ELi2EN4cute5tupleIJNS5_1CILi128EEES8_NS7_ILi64EEEEEENS_6half_tEfNS_4arch4Sm80ELb1ELb0ELb1ELb1ELb1ELb0ELb0ELb0ELi2ELi4ELi4ELi4ELb0EEENS1_21CollectiveEpilogueBwdISA_SB_SD_Li256ELb1ELb0ELi2EEENS1_25SingleTileBwdLPTSchedulerILb1ELi128ELb1EEEEEEEEEvNT_6ParamsE$_ZN4cute3eso3ESOILb0ELb0EJNS_5tupleIJNS_1CILi1EEENS3_ILi512EEEiEEENS3_ILi4096EEENS2_IJNS2_IJiiEEENS3_ILi8192EEEEEEEEC2ERKS6_RKS7_RKSA_) ;  /* 0xfffbe53000007944 */ /* 0x004fea0003c3ffff */
[----:B-1----:R1:W5:Y:S04]  /*48ea0*/  LDL R5, [R1+0x1598] ;  /* 0x0015980001057983 */ /* 0x0023680000100800 */
[----:B------:R1:W5:Y:S01]  /*48eb0*/  LDL.64 R2, [R1+0x1590] ;  /* 0x0015900001027983 */ /* 0x0003620000100a00 */
[----:B------:R-:W-:-:S03]  /*48ec0*/  MOV R6, 0x48ee0 ;  /* 0x00048ee000067802 */ /* 0x000fc60000000f00 */
[----:B-1---5:R-:W-:Y:S05]  /*48ed0*/  CALL.REL.NOINC `($_ZN7cutlass13device_kernelIN5flash19enable_sm80_to_sm89INS1_16FlashAttnBwdSm80INS1_25CollectiveMainloopBwdSm80ILi2ELi2EN4cute5tupleIJNS5_1CILi128EEES8_NS7_ILi64EEEEEENS_6half_tEfNS_4arch4Sm80ELb1ELb0ELb1ELb1ELb1ELb0ELb0ELb0ELi2ELi4ELi4ELi4ELb0EEENS1_21CollectiveEpilogueBwdISA_SB_SD_Li256ELb1ELb0ELi2EEENS1_25SingleTileBwdLPTSchedulerILb1ELi128ELb1EEEEEEEEEvNT_6ParamsE$_ZN4cute5tupleIJNS0_IJNS0_IJNS_1CILi2EEES2_S2_EEES2_NS0_IJNS0_IJS2_S2_EEES2_EEEEEENS0_IJNS0_IJNS1_ILi1EEENS1_ILi512EEEiEEENS1_ILi4096EEENS0_IJNS0_IJiiEEENS1_ILi8192EEEEEEEEEEEC2ERKS6_RKSE_) ;  /* 0xfffc135000007944 */ /* 0x022fea0003c3ffff */
[----:B-1----:R1:W5:Y:S04]  /*48ee0*/  LDL R4, [R1+0x1598] ;  /* 0x0015980001047983 */ /* 0x0023680000100800 */
[----:B------:R1:W5:Y:S01]  /*48ef0*/  LDL.64 R2, [R1+0x1590] ;  /* 0x0015900001027983 */ /* 0x0003620000100a00 */
[----:B------:R-:W-:-:S05]  /*48f00*/  LEA.HI R6, R29, R29, RZ, 0x1d ;  /* 0x0000001d1d067211 */ /* 0x000fca00078fe8ff */
[----:B------:R-:W-:Y:S01]  /*48f10*/  IMAD.U32 R32, R7, 0x2, R6 ;  /* 0x0000000207207824 */ /* 0x000fe200078e0006 */
[----:B------:R-:W-:-:S04]  /*48f20*/  MOV R6, 0x48f50 ;  /* 0x00048f5000067802 */ /* 0x000fc80000000f00 */
[----:B------:R1:W-:Y:S03]  /*48f30*/  STL [R1+0x15c4], R32 ;  /* 0x0015c42001007387 */ /* 0x0003e60000100800 */
[----:B-1---5:R-:W-:Y:S05]  /*48f40*/  CALL.REL.NOINC `($_ZN7cutlass13device_kernelIN5flash19enable_sm80_to_sm89INS1_16FlashAttnBwdSm80INS1_25CollectiveMainloopBwdSm80ILi2ELi2EN4cute5tupleIJNS5_1CILi128EEES8_NS7_ILi64EEEEEENS_6half_tEfNS_4arch4Sm80ELb1ELb0ELb1ELb1ELb1ELb0ELb0ELb0ELi2ELi4ELi4ELi4ELb0EEENS1_21CollectiveEpilogueBwdISA_SB_SD_Li256ELb1ELb0ELi2EEENS1_25SingleTileBwdLPTSchedulerILb1ELi128ELb1EEEEEEEEEvNT_6ParamsE$_ZN4cute3eso3ESOILb0ELb0EJNS_6LayoutINS_5tupleIJNS3_IJNS_1CILi2EEES5_S5_EEES5_NS3_IJNS3_IJS5_S5_EEES5_EEEEEENS3_IJNS3_IJNS4_ILi1EEENS4_ILi512EEEiEEENS4_ILi4096EEENS3_IJNS3_IJiiEEENS4_ILi8192EEEEEEEEEEEjEEC2ERKSI_RKj) ;  /* 0xfffbea8000007944 */ /* 0x022fea0003c3ffff */
        /* <DEDUP_REMOVED lines=9> */
[----:B-1----:R-:W-:Y:S05]  /*48fe0*/  CALL.REL.NOINC `($_ZN7cutlass13device_kernelIN5flash19enable_sm80_to_sm89INS1_16FlashAttnBwdSm80INS1_25CollectiveMainloopBwdSm80ILi2ELi2EN4cute5tupleIJNS5_1CILi128EEES8_NS7_ILi64EEEEEENS_6half_tEfNS_4arch4Sm80ELb1ELb0ELb1ELb1ELb1ELb0ELb0ELb0ELi2ELi4ELi4ELi4ELb0EEENS1_21CollectiveEpilogueBwdISA_SB_SD_Li256ELb1ELb0ELi2EEENS1_25SingleTileBwdLPTSchedulerILb1ELi128ELb1EEEEEEEEEvNT_6ParamsE$_ZN4cute3eso3ESOILb0ELb0EJNS_6LayoutINS_5tupleIJNS3_IJNS_1CILi2EEES5_S5_EEES5_NS3_IJNS3_IJS5_S5_EEES5_EEEEEENS3_IJNS3_IJNS4_ILi1EEENS4_ILi512EEEiEEENS4_ILi4096EEENS3_IJNS3_IJiiEEENS4_ILi8192EEEEEEEEEEENS_10ViewEngineINS_8smem_ptrIPN7cutlass6half_tEEEEEEEC2ERKSI_RKSP_) ;  /* 0xfffbe96000007944 */ /* 0x002fea0003c3ffff */
[----:B------:R2:W5:Y:S04]  /*48ff0*/  LDL R2, [R1+0x1594] ;  /* 0x0015940001027983 */ /* 0x0005680000100800 */
[----:B-1----:R2:W5:Y:S01]  /*49000*/  LDL R3, [R1+0x1598] ;  /* 0x0015980001037983 */ /* 0x0025620000100800 */
[----:B------:R-:W-:-:S03]  /*49010*/  MOV R4, 0x49030 ;  /* 0x0004903000047802 */ /* 0x000fc60000000f00 */
[----:B--2--5:R-:W-:Y:S05]  /*49020*/  CALL.REL.NOINC `($_ZN7cutlass13device_kernelIN5flash19enable_sm80_to_sm89INS1_16FlashAttnBwdSm80INS1_25CollectiveMainloopBwdSm80ILi2ELi2EN4cute5tupleIJNS5_1CILi128EEES8_NS7_ILi64EEEEEENS_6half_tEfNS_4arch4Sm80ELb1ELb0ELb1ELb1ELb1ELb0ELb0ELb0ELi2ELi4ELi4ELi4ELb0EEENS1_21CollectiveEpilogueBwdISA_SB_SD_Li256ELb1ELb0ELi2EEENS1_25SingleTileBwdLPTSchedulerILb1ELi128ELb1EEEEEEEEEvNT_6ParamsE$_ZZN4cute4takeILi1ELi3ENS_5tupleIJNS1_IJNS_1CILi1EEENS2_ILi512EEEiEEENS2_ILi4096EEENS1_IJNS1_IJiiEEENS2_ILi8192EEEEEEEEEEEDaRKT1_ENKUlDpRKT_E_clIJS6_S9_EEEDaSH_) ;  /* 0xfffc1e9000007944 */ /* 0x024fea0003c3ffff */
[----:B------:R1:W-:Y:S01]  /*49030*/  STL.64 [R1+0x1590], R2 ;  /* 0x0015900201007387 */ /* 0x0003e20000100a00 */
[----:B------:R-:W-:-:S03]  /*49040*/  MOV R4, 0x49060 ;  /* 0x0004906000047802 */ /* 0x000fc60000000f00 */
[----:B-1----:R-:W-:Y:S05]  /*49050*/  CALL.REL.NOINC `($_ZN7cutlass13device_kernelIN5flash19enable_sm80_to_sm89INS1_16FlashAttnBwdSm80INS1_25CollectiveMainloopBwdSm80ILi2ELi2EN4cute5tupleIJNS5_1CILi128EEES8_NS7_ILi64EEEEEENS_6half_tEfNS_4arch4Sm80ELb1ELb0ELb1ELb1ELb1ELb0ELb0ELb0ELi2ELi4ELi4ELi4ELb0EEENS1_21CollectiveEpilogueBwdISA_SB_SD_Li256ELb1ELb0ELi2EEENS1_25SingleTileBwdLPTSchedulerILb1ELi128ELb1EEEEEEEEEvNT_6ParamsE$_ZZN4cute16flatten_to_tupleINS_5tupleIJNS_1CILi4096EEENS1_IJNS1_IJiiEEENS2_ILi8192EEEEEEEEEEEDaRKT_ENKUlRKT_E_clIS6_EEDaSD_) ;  /* 0xfffc1d9000007944 */ /* 0x002fea0003c3ffff */
[----:B------:R-:W-:Y:S02]  /*49060*/  MOV R2, 0x49080 ;  /* 0x0004908000027802 */ /* 0x000fe40000000f00 */
[----:B------:R-:W-:Y:S05]  /*49070*/  CALL.REL.NOINC `($_ZN7cutlass13device_kernelIN5flash19enable_sm80_to_sm89INS1_16FlashAttnBwdSm80INS1_25CollectiveMainloopBwdSm80ILi2ELi2EN4cute5tupleIJNS5_1CILi128EEES8_NS7_ILi64EEEEEENS_6half_tEfNS_4arch4Sm80ELb1ELb0ELb1ELb1ELb1ELb0ELb0ELb0ELi2ELi4ELi4ELi4ELb0EEENS1_21CollectiveEpilogueBwdISA_SB_SD_Li256ELb1ELb0ELi2EEENS1_25SingleTileBwdLPTSchedulerILb1ELi128ELb1EEEEEEEEEvNT_6ParamsE$_ZZN4cute12filter_tupleINS_5tupleIJNS_1CILi4096EEENS1_IJNS1_IJiiEEENS2_ILi8192EEEEEEEEEZNS_16flatten_to_tupleIS7_EEDaRKT_EUlRKT_E_EEDaSB_OT0_ENKUlDpSE_E_clIJNS1_IJS3_EEENS1_IJiiS5_EEEEEEDaSI_) ;  /* 0xfffc19e000007944 */ /* 0x000fea0003c3ffff */
        /* <DEDUP_REMOVED lines=21> */
[----:B-1---5:R-:W-:Y:S05]  /*491d0*/  CALL.REL.NOINC `($_ZN7cutlass13device_kernelIN5flash19enable_sm80_to_sm89INS1_16FlashAttnBwdSm80INS1_25CollectiveMainloopBwdSm80ILi2ELi2EN4cute5tupleIJNS5_1CILi128EEES8_NS7_ILi64EEEEEENS_6half_tEfNS_4arch4Sm80ELb1ELb0ELb1ELb1ELb1ELb0ELb0ELb0ELi2ELi4ELi4ELi4ELb0EEENS1_21CollectiveEpilogueBwdISA_SB_SD_Li256ELb1ELb0ELi2EEENS1_25SingleTileBwdLPTSchedulerILb1ELi128ELb1EEEEEEEEEvNT_6ParamsE$_ZN4cute3eso3ESOILb1ELb0EJNS_14ComposedLayoutINS_7SwizzleILi3ELi3ELi3EEENS_1CILi0EEENS_6LayoutINS_5tupleIJNS8_IJNS8_IJNS5_ILi4EEENS5_ILi8EEEEEENS8_IJNS5_ILi2EEENS5_ILi1EEEEEEEEENS8_IJNS8_IJSC_SC_EEESB_EEEEEENS8_IJNS8_IJNS8_IJNS5_ILi128EEESD_EEENS8_IJSA_S6_EEEEEENS8_IJNS8_IJNS5_ILi64EEENS5_ILi512EEEEEENS8_IJNS5_ILi16EEENS5_ILi1024EEEEEEEEEEEEEEEENS_10ViewEngineINS_8smem_ptrIPN7cutlass6half_tEEEEEEEC2ERKSW_RKS13_) ;  /* 0xfffbf49000007944 */ /* 0x022fea0003c3ffff */
[----:B-1----:R1:W5:Y:S04]  /*491e0*/  LD.E R3, [R6.64+0xc] ;  /* 0x00000c0806037980 */ /* 0x002368000c101900 */
[----:B------:R1:W5:Y:S01]  /*491f0*/  LDL.64 R30, [R1+0x1590] ;  /* 0x00159000011e7983 */ /* 0x0003620000100a00 */
[----:B------:R-:W-:-:S03]  /*49200*/  MOV R4, 0x49220 ;  /* 0x0004922000047802 */ /* 0x000fc60000000f00 */
        /* <DEDUP_REMOVED lines=45> */
[----:B------:R-:W-:-:S02]  /*494e0*/  LOP3.LUT P0, RZ, R6, 0x8, RZ, 0xc0, !PT ;  /* 0x0000000806ff7812 */ /* 0x000fc4000780c0ff */
[----:B------:R-:W-:Y:S02]  /*494f0*/  MOV R26, 0x49520 ;  /* 0x00049520001a7802 */ /* 0x000fe40000000f00 */
[----:B------:R-:W-:-:S04]  /*49500*/  SEL R5, R5, 0x38, !P0 ;  /* 0x0000003805057807 */ /* 0x000fc80004000000 */
[----:B-1---5:R-:W-:Y:S05]  /*49510*/  CALL.REL.NOINC `($_ZN7cutlass13device_kernelIN5flash19enable_sm80_to_sm89INS1_16FlashAttnBwdSm80INS1_25CollectiveMainloopBwdSm80ILi2ELi2EN4cute5tupleIJNS5_1CILi128EEES8_NS7_ILi64EEEEEENS_6half_tEfNS_4arch4Sm80ELb1ELb0ELb1ELb1ELb1ELb0ELb0ELb0ELi2ELi4ELi4ELi4ELb0EEENS1_21CollectiveEpilogueBwdISA_SB_SD_Li256ELb1ELb0ELi2EEENS1_25SingleTileBwdLPTSchedulerILb1ELi128ELb1EEEEEEEEEvNT_6ParamsE$_ZN4cute3eso3ESOILb0ELb1EJiNS_1CILi144EEENS2_ILi288EEEEEC2ERKiRKS3_RKS4_) ;  /* 0xfffbeed000007944 */ /* 0x022fea0003c3ffff */
[----:B------:R-:W2:Y:S01]  /*49520*/  LDL R32, [R1+0x1590] ;  /* 0x0015900001207983 */ /* 0x000ea20000100800 */
[----:B-1----:R-:W-:Y:S02]  /*49530*/  MOV R4, R24 ;  /* 0x0000001800047202 */ /* 0x002fe40000000f00 */
[----:B------:R-:W-:Y:S01]  /*49540*/  MOV R26, 0x49570 ;  /* 0x00049570001a7802 */ /* 0x000fe20000000f00 */
[----:B--2---:R1:W-:Y:S04]  /*49550*/  STL [R1+0x15dc], R32 ;  /* 0x0015dc2001007387 */ /* 0x0043e80000100800 */
[----:B-1----:R-:W-:Y:S05]  /*49560*/  CALL.REL.NOINC `($_ZN7cutlass13device_kernelIN5flash19enable_sm80_to_sm89INS1_16FlashAttnBwdSm80INS1_25CollectiveMainloopBwdSm80ILi2ELi2EN4cute5tupleIJNS5_1CILi128EEES8_NS7_ILi64EEEEEENS_6half_tEfNS_4arch4Sm80ELb1ELb0ELb1ELb1ELb1ELb0ELb0ELb0ELi2ELi4ELi4ELi4ELb0EEENS1_21CollectiveEpilogueBwdISA_SB_SD_Li256ELb1ELb0ELi2EEENS1_25SingleTileBwdLPTSchedulerILb1ELi128ELb1EEEEEEEEEvNT_6ParamsE$_ZN4cute3eso3ESOILb1ELb0EJNS_1CILi1EEENS_5tupleIJNS2_ILi8EEEiiEEENS2_ILi64EEENS4_IJiNS2_ILi144EEENS2_ILi288EEEEEENS2_ILi512EEEEEC2ERKS3_RKS6_RKS7_RKSA_RKSB_) ;  /* 0xfffbf2b000007944 */ /* 0x002fea0003c3ffff */
[----:B-1----:R1:W5:Y:S04]  /*49570*/  LDL R5, [R1+0x1598] ;  /* 0x0015980001057983 */ /* 0x0023680000100800 */
[----:B------:R1:W5:Y:S01]  /*49580*/  LDL.64 R2, [R1+0x1590] ;  /* 0x0015900001027983 */ /* 0x0003620000100a00 */
[----:B------:R-:W-:-:S03]  /*49590*/  MOV R26, 0x495b0 ;  /* 0x000495b0001a7802 */ /* 0x000fc60000000f00 */
[----:B-1---5:R-:W-:Y:S05]  /*495a0*/  CALL.REL.NOINC `($_ZN7cutlass13device_kernelIN5flash19enable_sm80_to_sm89INS1_16FlashAttnBwdSm80INS1_25CollectiveMainloopBwdSm80ILi2ELi2EN4cute5tupleIJNS5_1CILi128EEES8_NS7_ILi64EEEEEENS_6half_tEfNS_4arch4Sm80ELb1ELb0ELb1ELb1ELb1ELb0ELb0ELb0ELi2ELi4ELi4ELi4ELb0EEENS1_21CollectiveEpilogueBwdISA_SB_SD_Li256ELb1ELb0ELi2EEENS1_25SingleTileBwdLPTSchedulerILb1ELi128ELb1EEEEEEEEEvNT_6ParamsE$_ZN4cute5tupleIJNS0_IJNS_1CILi8EEENS0_IJNS1_ILi2EEES3_S3_EEENS1_ILi1EEES4_S5_EEENS0_IJS5_NS0_IJS2_iiEEENS1_ILi64EEENS0_IJiNS1_ILi144EEENS1_ILi288EEEEEENS1_ILi512EEEEEEEEC2ERKS6_RKSD_) ;  /* 0xfffc0f3000007944 */ /* 0x022fea0003c3ffff */
[----:B------:R2:W5:Y:S04]  /*495b0*/  LDL R24, [R1+0x1598] ;  /* 0x0015980001187983 */ /* 0x0005680000100800 */
[----:B-1----:R2:W5:Y:S01]  /*495c0*/  LDL.64 R2, [R1+0x1590] ;  /* 0x0015900001027983 */ /* 0x0025620000100a00 */
[----:B------:R-:W-:-:S03]  /*495d0*/  MOV R4, 0x495f0 ;  /* 0x000495f000047802 */ /* 0x000fc60000000f00 */
[----:B--2--5:R-:W-:Y:S05]  /*495e0*/  CALL.REL.NOINC `($_ZN7cutlass13device_kernelIN5flash19enable_sm80_to_sm89INS1_16FlashAttnBwdSm80INS1_25CollectiveMainloopBwdSm80ILi2ELi2EN4cute5tupleIJNS5_1CILi128EEES8_NS7_ILi64EEEEEENS_6half_tEfNS_4arch4Sm80ELb1ELb0ELb1ELb1ELb1ELb0ELb0ELb0ELi2ELi4ELi4ELi4ELb0EEENS1_21CollectiveEpilogueBwdISA_SB_SD_Li256ELb1ELb0ELi2EEENS1_25SingleTileBwdLPTSchedulerILb1ELi128ELb1EEEEEEEEEvNT_6ParamsE$_ZZN4cute7flattenINS_5tupleIJNS_1CILi1EEENS1_IJNS2_ILi8EEEiiEEENS2_ILi64EEENS1_IJiNS2_ILi144EEENS2_ILi288EEEEEENS2_ILi512EEEEEEEEDaRKT_ENKUlRKT_E_clIS5_EEDaSH_) ;  /* 0xfffc1e5000007944 */ /* 0x024fea0003c3ffff */
[----:B------:R-:W-:Y:S02]  /*495f0*/  MOV R3, R24 ;  /* 0x0000001800037202 */ /* 0x000fe40000000f00 */
[----:B------:R-:W-:-:S02]  /*49600*/  MOV R4, 0x49620 ;  /* 0x0004962000047802 */ /* 0x000fc40000000f00 */
[----:B------:R-:W-:Y:S05]  /*49610*/  CALL.REL.NOINC `($_ZN7cutlass13device_kernelIN5flash19enable_sm80_to_sm89INS1_16FlashAttnBwdSm80INS1_25CollectiveMainloopBwdSm80ILi2ELi2EN4cute5tupleIJNS5_1CILi128EEES8_NS7_ILi64EEEEEENS_6half_tEfNS_4arch4Sm80ELb1ELb0ELb1ELb1ELb1ELb0ELb0ELb0ELi2ELi4ELi4ELi4ELb0EEENS1_21CollectiveEpilogueBwdISA_SB_SD_Li256ELb1ELb0ELi2EEENS1_25SingleTileBwdLPTSchedulerILb1ELi128ELb1EEEEEEEEEvNT_6ParamsE$_ZZN4cute7flattenINS_5tupleIJNS_1CILi1EEENS1_IJNS2_ILi8EEEiiEEENS2_ILi64EEENS1_IJiNS2_ILi144EEENS2_ILi288EEEEEENS2_ILi512EEEEEEEEDaRKT_ENKUlRKT_E_clIS9_EEDaSH_) ;  /* 0xfffc1e6000007944 */ /* 0x000fea0003c3ffff */
[----:B------:R-:W-:Y:S02]  /*49620*/  MOV R4, R2 ;  /* 0x0000000200047202 */ /* 0x000fe40000000f00 */
[----:B------:R-:W-:-:S02]  /*49630*/  MOV R2, 0x49650 ;  /* 0x0004965000027802 */ /* 0x000fc40000000f00 */
[----:B------:R-:W-:Y:S05]  /*49640*/  CALL.REL.NOINC `($_ZN7cutlass13device_kernelIN5flash19enable_sm80_to_sm89INS1_16FlashAttnBwdSm80INS1_25CollectiveMainloopBwdSm80ILi2ELi2EN4cute5tupleIJNS5_1CILi128EEES8_NS7_ILi64EEEEEENS_6half_tEfNS_4arch4Sm80ELb1ELb0ELb1ELb1ELb1ELb0ELb0ELb0ELi2ELi4ELi4ELi4ELb0EEENS1_21CollectiveEpilogueBwdISA_SB_SD_Li256ELb1ELb0ELi2EEENS1_25SingleTileBwdLPTSchedulerILb1ELi128ELb1EEEEEEEEEvNT_6ParamsE$_ZZN4cute12filter_tupleINS_5tupleIJNS_1CILi1EEENS1_IJNS2_ILi8EEEiiEEENS2_ILi64EEENS1_IJiNS2_ILi144EEENS2_ILi288EEEEEENS2_ILi512EEEEEEZNS_7flattenISB_EEDaRKT_EUlRKT_E_EEDaSF_OT0_ENKUlDpSI_E_clIJNS1_IJS3_EEES5_NS1_IJS6_EEES9_NS1_IJSA_EEEEEEDaSM_) ;  /* 0xfffc138000007944 */ /* 0x000fea0003c3ffff */
[----:B------:R-:W-:Y:S02]  /*49650*/  MOV R26, 0x49670 ;  /* 0x00049670001a7802 */ /* 0x000fe40000000f00 */
[----:B------:R-:W-:Y:S05]  /*49660*/  CALL.REL.NOINC `($_ZN7cutlass13device_kernelIN5flash19enable_sm80_to_sm89INS1_16FlashAttnBwdSm80INS1_25CollectiveMainloopBwdSm80ILi2ELi2EN4cute5tupleIJNS5_1CILi128EEES8_NS7_ILi64EEEEEENS_6half_tEfNS_4arch4Sm80ELb1ELb0ELb1ELb1ELb1ELb0ELb0ELb0ELi2ELi4ELi4ELi4ELb0EEENS1_21CollectiveEpilogueBwdISA_SB_SD_Li256ELb1ELb0ELi2EEENS1_25SingleTileBwdLPTSchedulerILb1ELi128ELb1EEEEEEEEEvNT_6ParamsE$_ZN4cute3eso3ESOILb0ELb1EJiNS_1CILi144EEENS2_ILi512EEEEEC2ERKiRKS3_RKS4_) ;  /* 0xfffbedd000007944 */ /* 0x000fea0003c3ffff */
[----:B------:R-:W2:Y:S01]  /*49670*/  LDL R24, [R1+0x1590] ;  /* 0x0015900001187983 */ /* 0x000ea20000100800 */
[----:B-1----:R-:W-:-:S02]  /*49680*/  MOV R2, R13 ;  /* 0x0000000d00027202 */ /* 0x002fc40000000f00 */
[----:B------:R-:W-:Y:S01]  /*49690*/  MOV R34, 0x496c0 ;  /* 0x000496c000227802 */ /* 0x000fe20000000f00 */
[----:B--2---:R1:W-:Y:S04]  /*496a0*/  STL [R1+0x15c4], R24 ;  /* 0x0015c41801007387 */ /* 0x0043e80000100800 */
[----:B-1----:R-:W-:Y:S05]  /*496b0*/  CALL.REL.NOINC `($_ZN7cutlass13device_kernelIN5flash19enable_sm80_to_sm89INS1_16FlashAttnBwdSm80INS1_25CollectiveMainloopBwdSm80ILi2ELi2EN4cute5tupleIJNS5_1CILi128EEES8_NS7_ILi64EEEEEENS_6half_tEfNS_4arch4Sm80ELb1ELb0ELb1ELb1ELb1ELb0ELb0ELb0ELi2ELi4ELi4ELi4ELb0EEENS1_21CollectiveEpilogueBwdISA_SB_SD_Li256ELb1ELb0ELi2EEENS1_25SingleTileBwdLPTSchedulerILb1ELi128ELb1EEEEEEEEEvNT_6ParamsE$_ZN4cute3eso3ESOILb0ELb0EJiiNS_1CILi144EEENS2_ILi512EEEEEC2ERKiS7_RKS3_RKS4_) ;  /* 0xfffbe97000007944 */ /* 0x002fea0003c3ffff */
[----:B-1----:R-:W2:Y:S01]  /*496c0*/  LDL.64 R2, [R1+0x1590] ;  /* 0x0015900001027983 */ /* 0x002ea20000100a00 */
[----:B------:R-:W-:Y:S01]  /*496d0*/  IMAD.MOV.U32 R5, RZ, RZ, R12 ;  /* 0x000000ffff057224 */ /* 0x000fe200078e000c */
[----:B------:R-:W-:Y:S02]  /*496e0*/  IADD3 R29, R10, 0x240, RZ ;  /* 0x000002400a1d7810 */ /* 0x000fe40007ffe0ff */
[----:B------:R-:W-:Y:S01]  /*496f0*/  MOV R26, 0x49730 ;  /* 0x00049730001a7802 */ /* 0x000fe20000000f00 */
[----:B--2---:R1:W-:Y:S04]  /*49700*/  STL [R1+0x15bc], R2 ;  /* 0x0015bc0201007387 */ /* 0x0043e80000100800 */
[----:B------:R1:W-:Y:S02]  /*49710*/  STL [R1+0x15c0], R3 ;  /* 0x0015c00301007387 */ /* 0x0003e40000100800 */
[----:B-1----:R-:W-:Y:S05]  /*49720*/  CALL.REL.NOINC `($_ZN7cutlass13device_kernelIN5flash19enable_sm80_to_sm89INS1_16FlashAttnBwdSm80INS1_25CollectiveMainloopBwdSm80ILi2ELi2EN4cute5tupleIJNS5_1CILi128EEES8_NS7_ILi64EEEEEENS_6half_tEfNS_4arch4Sm80ELb1ELb0ELb1ELb1ELb1ELb0ELb0ELb0ELi2ELi4ELi4ELi4ELb0EEENS1_21CollectiveEpilogueBwdISA_SB_SD_Li256ELb1ELb0ELi2EEENS1_25SingleTileBwdLPTSchedulerILb1ELi128ELb1EEEEEEEEEvNT_6ParamsE$_ZN4cute3eso3ESOILb0ELb0EJiiiNS_1CILi144EEENS2_ILi512EEEEEC2ERKiS7_S7_RKS3_RKS4_) ;  /* 0xfffbea9000007944 */ /* 0x002fea0003c3ffff */
[----:B-1----:R-:W2:Y:S04]  /*49730*/  LDL.64 R2, [R1+0x1580] ;  /* 0x0015800001027983 */ /* 0x002ea80000100a00 */
[----:B------:R-:W3:Y:S01]  /*49740*/  LDL R12, [R1+0x1588] ;  /* 0x00158800010c7983 */ /* 0x000ee20000100800 */
[----:B------:R-:W-:-:S03]  /*49750*/  MOV R4, 0x49790 ;  /* 0x0004979000047802 */ /* 0x000fc60000000f00 */
[----:B--2---:R1:W-:Y:S04]  /*49760*/  STL.64 [R1+0x1590], R2 ;  /* 0x0015900201007387 */ /* 0x0043e80000100a00 */
[----:B---3--:R1:W-:Y:S02]  /*49770*/  STL [R1+0x1598], R12 ;  /* 0x0015980c01007387 */ /* 0x0083e40000100800 */
[----:B-1----:R-:W-:Y:S05]  /*49780*/  CALL.REL.NOINC `($_ZN7cutlass13device_kernelIN5flash19enable_sm80_to_sm89INS1_16FlashAttnBwdSm80INS1_25CollectiveMainloopBwdSm80ILi2ELi2EN4cute5tupleIJNS5_1CILi128EEES8_NS7_ILi64EEEEEENS_6half_tEfNS_4arch4Sm80ELb1ELb0ELb1ELb1ELb1ELb0ELb0ELb0ELi2ELi4ELi4ELi4ELb0EEENS1_21CollectiveEpilogueBwdISA_SB_SD_Li256ELb1ELb0ELi2EEENS1_25SingleTileBwdLPTSchedulerILb1ELi128ELb1EEEEEEEEEvNT_6ParamsE$_ZN4cute3eso3ESOILb1ELb0EJNS_1CILi8EEEiiiNS2_ILi144EEENS2_ILi512EEEEEC2ERKS3_RKiSA_SA_RKS4_RKS5_) ;  /* 0xfffbf36000007944 */ /* 0x002fea0003c3ffff */
[----:B-1----:R-:W2:Y:S04]  /*49790*/  LDL.64 R2, [R1+0x15b0] ;  /* 0x0015b00001027983 */ /* 0x002ea80000100a00 */
[----:B------:R-:W3:Y:S01]  /*497a0*/  LDL R12, [R1+0x15b8] ;  /* 0x0015b800010c7983 */ /* 0x000ee20000100800 */
[C---:B------:R-:W-:Y:S02]  /*497b0*/  IADD3 R27, R10.reuse, 0x204, RZ ;  /* 0x000002040a1b7810 */ /* 0x040fe40007ffe0ff */
[----:B------:R-:W-:-:S02]  /*497c0*/  IADD3 R26, R10, 0x208, RZ ;  /* 0x000002080a1a7810 */ /* 0x000fc40007ffe0ff */
[----:B------:R-:W-:Y:S01]  /*497d0*/  MOV R4, 0x49810 ;  /* 0x0004981000047802 */ /* 0x000fe20000000f00 */
[----:B--2---:R1:W-:Y:S04]  /*497e0*/  STL.64 [R1+0x1580], R2 ;  /* 0x0015800201007387 */ /* 0x0043e80000100a00 */
[----:B---3--:R1:W-:Y:S02]  /*497f0*/  STL [R1+0x1588], R12 ;  /* 0x0015880c01007387 */ /* 0x0083e40000100800 */
[----:B-1----:R-:W-:Y:S05]  /*49800*/  CALL.REL.NOINC `($_ZN7cutlass13device_kernelIN5flash19enable_sm80_to_sm89INS1_16FlashAttnBwdSm80INS1_25CollectiveMainloopBwdSm80ILi2ELi2EN4cute5tupleIJNS5_1CILi128EEES8_NS7_ILi64EEEEEENS_6half_tEfNS_4arch4Sm80ELb1ELb0ELb1ELb1ELb1ELb0ELb0ELb0ELi2ELi4ELi4ELi4ELb0EEENS1_21CollectiveEpilogueBwdISA_SB_SD_Li256ELb1ELb0ELi2EEENS1_25SingleTileBwdLPTSchedulerILb1ELi128ELb1EEEEEEEEEvNT_6ParamsE$_ZN4cute3eso3ESOILb1ELb0EJNS_1CILi1EEEiiiNS2_ILi144EEENS2_ILi512EEEEEC2ERKS3_RKiSA_SA_RKS4_RKS5_) ;  /* 0xfffbf11000007944 */ /* 0x002fea0003c3ffff */
[----:B-1----:R1:W5:Y:S04]  /*49810*/  LDL R5, [R1+0x15b8] ;  /* 0x0015b80001057983 */ /* 0x0023680000100800 */
[----:B------:R1:W5:Y:S01]  /*49820*/  LDL.64 R2, [R1+0x15b0] ;  /* 0x0015b00001027983 */ /* 0x0003620000100a00 */
[----:B------:R-:W-:-:S03]  /*49830*/  MOV R26, 0x49850 ;  /* 0x00049850001a7802 */ /* 0x000fc60000000f00 */
[----:B-1---5:R-:W-:Y:S05]  /*49840*/  CALL.REL.NOINC `($_ZN7cutlass13device_kernelIN5flash19enable_sm80_to_sm89INS1_16FlashAttnBwdSm80INS1_25CollectiveMainloopBwdSm80ILi2ELi2EN4cute5tupleIJNS5_1CILi128EEES8_NS7_ILi64EEEEEENS_6half_tEfNS_4arch4Sm80ELb1ELb0ELb1ELb1ELb1ELb0ELb0ELb0ELi2ELi4ELi4ELi4ELb0EEENS1_21CollectiveEpilogueBwdISA_SB_SD_Li256ELb1ELb0ELi2EEENS1_25SingleTileBwdLPTSchedulerILb1ELi128ELb1EEEEEEEEEvNT_6ParamsE$_ZN4cute5tupleIJNS0_IJNS_1CILi16EEENS1_ILi2EEES3_S3_NS1_ILi4EEES3_EEENS0_IJNS1_ILi1EEEiiiNS1_ILi144EEENS1_ILi512EEEEEEEEC2ERKS5_RKS9_) ;  /* 0xfffc0bf000007944 */ /* 0x022fea0003c3ffff */
        /* <DEDUP_REMOVED lines=8> */
[----:B-1----:R-:W-:Y:S05]  /*498d0*/  CALL.REL.NOINC `($_ZN7cutlass13device_kernelIN5flash19enable_sm80_to_sm89INS1_16FlashAttnBwdSm80INS1_25CollectiveMainloopBwdSm80ILi2ELi2EN4cute5tupleIJNS5_1CILi128EEES8_NS7_ILi64EEEEEENS_6half_tEfNS_4arch4Sm80ELb1ELb0ELb1ELb1ELb1ELb0ELb0ELb0ELi2ELi4ELi4ELi4ELb0EEENS1_21CollectiveEpilogueBwdISA_SB_SD_Li256ELb1ELb0ELi2EEENS1_25SingleTileBwdLPTSchedulerILb1ELi128ELb1EEEEEEEEEvNT_6ParamsE$_ZZN4cute6detail16composition_implINS_5tupleIJNS_1CILi16EEENS3_ILi2EEES5_S5_NS3_ILi4EEES5_EEENS2_IJNS3_ILi1EEEiiiNS3_ILi144EEENS3_ILi512EEEEEENS2_IJNS2_IJS5_S5_EEES6_NS3_ILi8EEEEEENS2_IJNS2_IJNS3_ILi64EEESA_EEES4_NS3_ILi1024EEEEEEEEDaRKT_RKT0_RKT1_RKT2_ENKUlRKT_RKT0_E_clISC_SG_EEDaSX_S10_) ;  /* 0xfffc179000007944 */ /* 0x002fea0003c3ffff */
[----:B------:R-:W-:Y:S02]  /*498e0*/  MOV R2, R14 ;  /* 0x0000000e00027202 */ /* 0x000fe40000000f00 */
[----:B------:R-:W-:Y:S02]  /*498f0*/  MOV R26, 0x49910 ;  /* 0x00049910001a7802 */ /* 0x000fe40000000f00 */
[----:B-----5:R-:W-:Y:S05]  /*49900*/  CALL.REL.NOINC `($_ZN7cutlass13device_kernelIN5flash19enable_sm80_to_sm89INS1_16FlashAttnBwdSm80INS1_25CollectiveMainloopBwdSm80ILi2ELi2EN4cute5tupleIJNS5_1CILi128EEES8_NS7_ILi64EEEEEENS_6half_tEfNS_4arch4Sm80ELb1ELb0ELb1ELb1ELb1ELb0ELb0ELb0ELi2ELi4ELi4ELi4ELb0EEENS1_21CollectiveEpilogueBwdISA_SB_SD_Li256ELb1ELb0ELi2EEENS1_25SingleTileBwdLPTSchedulerILb1ELi128ELb1EEEEEEEEEvNT_6ParamsE$_ZZN4cute6detail16composition_implINS_5tupleIJNS_1CILi16EEENS3_ILi2EEES5_S5_NS3_ILi4EEES5_EEENS2_IJNS3_ILi1EEEiiiNS3_ILi144EEENS3_ILi512EEEEEENS2_IJNS2_IJS5_S5_EEES6_NS3_ILi8EEEEEENS2_IJNS2_IJNS3_ILi64EEESA_EEES4_NS3_ILi1024EEEEEEEEDaRKT_RKT0_RKT1_RKT2_ENKUlRKT_RKT0_E_clIS6_S4_EEDaSX_S10_) ;  /* 0xfffc171000007944 */ /* 0x020fea0003c3ffff */
[----:B-----5:R2:W-:Y:S01]  /*49910*/  STL.64 [R1+0x1580], R2 ;  /* 0x0015800201007387 */ /* 0x0205e20000100a00 */
[----:B------:R-:W-:Y:S02]  /*49920*/  MOV R26, R4 ;  /* 0x00000004001a7202 */ /* 0x000fe40000000f00 */
[----:B------:R-:W-:Y:S02]  /*49930*/  MOV R4, 0x49950 ;  /* 0x0004995000047802 */ /* 0x000fe40000000f00 */
[----:B-12---:R-:W-:Y:S05]  /*49940*/  CALL.REL.NOINC `($_ZN7cutlass13device_kernelIN5flash19enable_sm80_to_sm89INS1_16FlashAttnBwdSm80INS1_25CollectiveMainloopBwdSm80ILi2ELi2EN4cute5tupleIJNS5_1CILi128EEES8_NS7_ILi64EEEEEENS_6half_tEfNS_4arch4Sm80ELb1ELb0ELb1ELb1ELb1ELb0ELb0ELb0ELi2ELi4ELi4ELi4ELb0EEENS1_21CollectiveEpilogueBwdISA_SB_SD_Li256ELb1ELb0ELi2EEENS1_25SingleTileBwdLPTSchedulerILb1ELi128ELb1EEEEEEEEEvNT_6ParamsE$_ZN4cute3eso3ESOILb0ELb0EJNS_5tupleIJiNS_1CILi512EEEEEENS2_IJiiEEENS3_ILi1024EEEEEC2ERKS5_RKS6_RKS7_) ;  /* 0xfffbdc4000007944 */ /* 0x006fea0003c3ffff */
[----:B------:R2:W5:Y:S04]  /*49950*/  LDL R5, [R1+0x1598] ;  /* 0x0015980001057983 */ /* 0x0005680000100800 */
[----:B-1----:R2:W5:Y:S01]  /*49960*/  LDL.64 R2, [R1+0x1590] ;  /* 0x0015900001027983 */ /* 0x0025620000100a00 */
[----:B------:R-:W-:-:S03]  /*49970*/  MOV R26, 0x49990 ;  /* 0x00049990001a7802 */ /* 0x000fc60000000f00 */
[----:B--2--5:R-:W-:Y:S05]  /*49980*/  CALL.REL.NOINC `($_ZN7cutlass13device_kernelIN5flash19enable_sm80_to_sm89INS1_16FlashAttnBwdSm80INS1_25CollectiveMainloopBwdSm80ILi2ELi2EN4cute5tupleIJNS5_1CILi128EEES8_NS7_ILi64EEEEEENS_6half_tEfNS_4arch4Sm80ELb1ELb0ELb1ELb1ELb1ELb0ELb0ELb0ELi2ELi4ELi4ELi4ELb0EEENS1_21CollectiveEpilogueBwdISA_SB_SD_Li256ELb1ELb0ELi2EEENS1_25SingleTileBwdLPTSchedulerILb1ELi128ELb1EEEEEEEEEvNT_6ParamsE$_ZN4cute5tupleIJNS0_IJNS0_IJNS_1CILi2EEES2_EEES3_NS1_ILi8EEEEEENS0_IJNS0_IJiNS1_ILi512EEEEEENS0_IJiiEEENS1_ILi1024EEEEEEEEC2ERKS5_RKSA_) ;  /* 0xfffc084000007944 */ /* 0x024fea0003c3ffff */
        /* <DEDUP_REMOVED lines=16> */
[----:B------:R-:W-:-:S03]  /*49a90*/  MOV R12, 0x49ac0 ;  /* 0x00049ac0000c7802 */ /* 0x000fc60000000f00 */
        /* <DEDUP_REMOVED lines=31> */
[----:B-1---5:R-:W-:Y:S05]  /*49c90*/  CALL.REL.NOINC `($_ZN7cutlass13device_kernelIN5flash19enable_sm80_to_sm89INS1_16FlashAttnBwdSm80INS1_25CollectiveMainloopBwdSm80ILi2ELi2EN4cute5tupleIJNS5_1CILi128EEES8_NS7_ILi64EEEEEENS_6half_tEfNS_4arch4Sm80ELb1ELb0ELb1ELb1ELb1ELb0ELb0ELb0ELi2ELi4ELi4ELi4ELb0EEENS1_21CollectiveEpilogueBwdISA_SB_SD_Li256ELb1ELb0ELi2EEENS1_25SingleTileBwdLPTSchedulerILb1ELi128ELb1EEEEEEEEEvNT_6ParamsE$_ZN4cute3eso3ESOILb1ELb0EJNS_6LayoutINS_5tupleIJNS3_IJNS_1CILi8EEENS4_ILi1EEEEEENS4_ILi2EEENS3_IJNS4_ILi4EEES8_EEEEEENS3_IJNS3_IJS6_NS4_ILi0EEEEEES5_NS3_IJNS4_ILi32EEENS4_ILi16EEEEEEEEEEENS_10ViewEngineIPN7cutlass6half_tEEEEEC2ERKSI_RKSN_) ;  /* 0xfffc006000007944 */ /* 0x022fea0003c3ffff */
[----:B------:R2:W5:Y:S01]  /*49ca0*/  LDL.64 R90, [R1+0x1580] ;  /* 0x00158000015a7983 */ /* 0x0005620000100a00 */
[----:B------:R-:W-:-:S02]  /*49cb0*/  MOV R7, R8 ;  /* 0x0000000800077202 */ /* 0x000fc40000000f00 */
[----:B------:R-:W-:Y:S02]  /*49cc0*/  MOV R4, 0x49ce0 ;  /* 0x00049ce000047802 */ /* 0x000fe40000000f00 */
[----:B-12--5:R-:W-:Y:S05]  /*49cd0*/  CALL.REL.NOINC `($_ZN7cutlass13device_kernelIN5flash19enable_sm80_to_sm89INS1_16FlashAttnBwdSm80INS1_25CollectiveMainloopBwdSm80ILi2ELi2EN4cute5tupleIJNS5_1CILi128EEES8_NS7_ILi64EEEEEENS_6half_tEfNS_4arch4Sm80ELb1ELb0ELb1ELb1ELb1ELb0ELb0ELb0ELi2ELi4ELi4ELi4ELb0EEENS1_21CollectiveEpilogueBwdISA_SB_SD_Li256ELb1ELb0ELi2EEENS1_25SingleTileBwdLPTSchedulerILb1ELi128ELb1EEEEEEEEEvNT_6ParamsE$_ZN4cute3eso3ESOILb1ELb0EJNS_6LayoutINS_5tupleIJNS3_IJNS3_IJNS_1CILi4EEENS4_ILi2EEEEEENS4_ILi1EEEEEES6_NS4_ILi8EEEEEENS3_IJNS3_IJNS3_IJS8_NS4_ILi32EEEEEENS4_ILi0EEEEEENS4_ILi64EEES5_EEEEENS_10ViewEngineIPN7cutlass6half_tEEEEEC2ERKSI_RKSN_) ;  /* 0xfffbf1b000007944 */ /* 0x026fea0003c3ffff */
[----:B------:R2:W5:Y:S04]  /*49ce0*/  LDL.64 R88, [R1+0x1580] ;  /* 0x0015800001587983 */ /* 0x0005680000100a00 */
[----:B-1----:R2:W5:Y:S01]  /*49cf0*/  LD.E.64 R2, [R94.64+0x8] ;  /* 0x000008085e027980 */ /* 0x002562000c101b00 */
[----:B------:R-:W-:Y:S02]  /*49d00*/  MOV R38, R83 ;  /* 0x0000005300267202 */ /* 0x000fe40000000f00 */
[----:B------:R-:W-:Y:S02]  /*49d10*/  MOV R46, 0x49d30 ;  /* 0x00049d30002e7802 */ /* 0x000fe40000000f00 */
[----:B--2--5:R-:W-:Y:S05]  /*49d20*/  CALL.REL.NOINC `($_ZN7cutlass13device_kernelIN5flash19enable_sm80_to_sm89INS1_16FlashAttnBwdSm80INS1_25CollectiveMainloopBwdSm80ILi2ELi2EN4cute5tupleIJNS5_1CILi128EEES8_NS7_ILi64EEEEEENS_6half_tEfNS_4arch4Sm80ELb1ELb0ELb1ELb1ELb1ELb0ELb0ELb0ELi2ELi4ELi4ELi4ELb0EEENS1_21CollectiveEpilogueBwdISA_SB_SD_Li256ELb1ELb0ELi2EEENS1_25SingleTileBwdLPTSchedulerILb1ELi128ELb1EEEEEEEEEvNT_6ParamsE$_ZN4cute8smem_ptrIPN7cutlass6half_tEECI1NS_12iter_adaptorIS3_S4_EEES3_) ;  /* 0xfffc094000007944 */ /* 0x024fea0003c3ffff */
[----:B-1----:R1:W5:Y:S01]  /*49d30*/  LDL.64 R2, [R1+0x1580] ;  /* 0x0015800001027983 */ /* 0x0023620000100a00 */
[----:B------:R-:W-:-:S03]  /*49d40*/  MOV R38, 0x49d60 ;  /* 0x00049d6000267802 */ /* 0x000fc60000000f00 */
[----:B-1---5:R-:W-:Y:S05]  /*49d50*/  CALL.REL.NOINC `($_ZN7cutlass13device_kernelIN5flash19enable_sm80_to_sm89INS1_16FlashAttnBwdSm80INS1_25CollectiveMainloopBwdSm80ILi2ELi2EN4cute5tupleIJNS5_1CILi128EEES8_NS7_ILi64EEEEEENS_6half_tEfNS_4arch4Sm80ELb1ELb0ELb1ELb1ELb1ELb0ELb0ELb0ELi2ELi4ELi4ELi4ELb0EEENS1_21CollectiveEpilogueBwdISA_SB_SD_Li256ELb1ELb0ELi2EEENS1_25SingleTileBwdLPTSchedulerILb1ELi128ELb1EEEEEEEEEvNT_6ParamsE$_ZN4cute3eso3ESOILb1ELb0EJNS_6LayoutINS_5tupleIJNS3_IJNS_1CILi8EEENS4_ILi1EEEEEENS4_ILi2EEEEEENS3_IJNS3_IJS6_NS4_ILi0EEEEEENS4_ILi4096EEEEEEEENS_10ViewEngineINS_8smem_ptrIPN7cutlass6half_tEEEEEEEC2ERKSE_RKSL_) ;  /* 0xfffbfd9000007944 */ /* 0x022fea0003c3ffff */
[----:B-1----:R1:W5:Y:S01]  /*49d60*/  LDL.64 R36, [R1+0x1580] ;  /* 0x0015800001247983 */ /* 0x0023620000100a00 */
[----:B------:R-:W-:Y:S01]  /*49d70*/  IMAD.MOV.U32 R38, RZ, RZ, R90 ;  /* 0x000000ffff267224 */ /* 0x000fe200078e005a */
[----:B------:R-:W-:-:S02]  /*49d80*/  MOV R39, R91 ;  /* 0x0000005b00277202 */ /* 0x000fc40000000f00 */
[----:B------:R-:W-:Y:S02]  /*49d90*/  MOV R48, 0x49db0 ;  /* 0x00049db000307802 */ /* 0x000fe40000000f00 */
[----:B-1---5:R-:W-:Y:S05]  /*49da0*/  CALL.REL.NOINC `($_ZN7cutlass13device_kernelIN5flash19enable_sm80_to_sm89INS1_16FlashAttnBwdSm80INS1_25CollectiveMainloopBwdSm80ILi2ELi2EN4cute5tupleIJNS5_1CILi128EEES8_NS7_ILi64EEEEEENS_6half_tEfNS_4arch4Sm80ELb1ELb0ELb1ELb1ELb1ELb0ELb0ELb0ELi2ELi4ELi4ELi4ELb0EEENS1_21CollectiveEpilogueBwdISA_SB_SD_Li256ELb1ELb0ELi2EEENS1_25SingleTileBwdLPTSchedulerILb1ELi128ELb1EEEEEEEEEvNT_6ParamsE$_ZN4cute3eso3ESOILb1ELb0EJNS_6LayoutINS_5tupleIJNS3_IJNS_1CILi8EEENS4_ILi1EEEEEENS4_ILi2EEEEEENS3_IJNS3_IJS6_NS4_ILi0EEEEEES5_EEEEENS_10ViewEngineIPN7cutlass6half_tEEEEEC2ERKSD_RKSI_) ;  /* 0xfffbfed000007944 */ /* 0x022fea0003c3ffff */
[----:B------:R2:W5:Y:S01]  /*49db0*/  LDL.64 R2, [R1+0x1580] ;  /* 0x0015800001027983 */ /* 0x0005620000100a00 */
[----:B-1----:R-:W-:-:S03]  /*49dc0*/  MOV R46, 0x49de0 ;  /* 0x00049de0002e7802 */ /* 0x002fc60000000f00 */
[----:B--2--5:R-:W-:Y:S05]  /*49dd0*/  CALL.REL.NOINC `($_ZN7cutlass13device_kernelIN5flash19enable_sm80_to_sm89INS1_16FlashAttnBwdSm80INS1_25CollectiveMainloopBwdSm80ILi2ELi2EN4cute5tupleIJNS5_1CILi128EEES8_NS7_ILi64EEEEEENS_6half_tEfNS_4arch4Sm80ELb1ELb0ELb1ELb1ELb1ELb0ELb0ELb0ELi2ELi4ELi4ELi4ELb0EEENS1_21CollectiveEpilogueBwdISA_SB_SD_Li256ELb1ELb0ELi2EEENS1_25SingleTileBwdLPTSchedulerILb1ELi128ELb1EEEEEEEEEvNT_6ParamsE$_ZN4cute3eso3ESOILb1ELb0EJNS_6LayoutINS_5tupleIJNS3_IJNS_1CILi8EEENS4_ILi1EEEEEENS3_IJNS4_ILi2EEEEEEEEENS3_IJNS3_IJS6_NS4_ILi0EEEEEENS3_IJNS4_ILi4096EEEEEEEEEEENS_10ViewEngineINS_8smem_ptrIPN7cutlass6half_tEEEEEEEC2ERKSG_RKSN_) ;  /* 0xfffbfb1000007944 */ /* 0x024fea0003c3ffff */
[----:B-1----:R1:W5:Y:S01]  /*49de0*/  LDL.64 R36, [R1+0x1580] ;  /* 0x0015800001247983 */ /* 0x0023620000100a00 */
[----:B------:R-:W-:-:S03]  /*49df0*/  MOV R46, 0x49e10 ;  /* 0x00049e10002e7802 */ /* 0x000fc60000000f00 */
[----:B-1---5:R-:W-:Y:S05]  /*49e00*/  CALL.REL.NOINC `($_ZN7cutlass13device_kernelIN5flash19enable_sm80_to_sm89INS1_16FlashAttnBwdSm80INS1_25CollectiveMainloopBwdSm80ILi2ELi2EN4cute5tupleIJNS5_1CILi128EEES8_NS7_ILi64EEEEEENS_6half_tEfNS_4arch4Sm80ELb1ELb0ELb1ELb1ELb1ELb0ELb0ELb0ELi2ELi4ELi4ELi4ELb0EEENS1_21CollectiveEpilogueBwdISA_SB_SD_Li256ELb1ELb0ELi2EEENS1_25SingleTileBwdLPTSchedulerILb1ELi128ELb1EEEEEEEEEvNT_6ParamsE$_ZN4cute3eso3ESOILb1ELb0EJNS_6LayoutINS_5tupleIJNS3_IJNS_1CILi8EEENS4_ILi1EEEEEENS3_IJNS4_ILi2EEEEEEEEENS3_IJNS3_IJS6_NS4_ILi0EEEEEENS3_IJS5_EEEEEEEENS_10ViewEngineIPN7cutlass6half_tEEEEEC2ERKSF_RKSK_) ;  /* 0xfffbfbe000007944 */ /* 0x022fea0003c3ffff */
[----:B-1----:R1:W5:Y:S01]  /*49e10*/  LDL.64 R2, [R1+0x1580] ;  /* 0x0015800001027983 */ /* 0x0023620000100a00 */
[----:B------:R-:W-:-:S03]  /*49e20*/  MOV R46, 0x49e40 ;  /* 0x00049e40002e7802 */ /* 0x000fc60000000f00 */
[----:B-1---5:R-:W-:Y:S05]  /*49e30*/  CALL.REL.NOINC `($_ZN7cutlass13device_kernelIN5flash19enable_sm80_to_sm89INS1_16FlashAttnBwdSm80INS1_25CollectiveMainloopBwdSm80ILi2ELi2EN4cute5tupleIJNS5_1CILi128EEES8_NS7_ILi64EEEEEENS_6half_tEfNS_4arch4Sm80ELb1ELb0ELb1ELb1ELb1ELb0ELb0ELb0ELi2ELi4ELi4ELi4ELb0EEENS1_21CollectiveEpilogueBwdISA_SB_SD_Li256ELb1ELb0ELi2EEENS1_25SingleTileBwdLPTSchedulerILb1ELi128ELb1EEEEEEEEEvNT_6ParamsE$_ZN4cute3eso3ESOILb1ELb0EJNS_6LayoutINS_5tupleIJNS3_IJNS3_IJNS_1CILi8EEENS4_ILi1EEEEEES6_EEENS3_IJNS3_IJS6_S6_EEENS4_ILi2EEEEEEEEENS3_IJNS3_IJNS3_IJS6_NS4_ILi0EEEEEESD_EEENS3_IJNS3_IJSD_SD_EEES5_EEEEEEEENS_10ViewEngineIPN7cutlass6half_tEEEEEC2ERKSJ_RKSO_) ;  /* 0xfffbf1c000007944 */ /* 0x022fea0003c3ffff */
[----:B-1----:R1:W5:Y:S01]  /*49e40*/  LDL.64 R38, [R1+0x1580] ;  /* 0x0015800001267983 */ /* 0x0023620000100a00 */
[----:B------:R-:W-:-:S03]  /*49e50*/  MOV R46, 0x49e70 ;  /* 0x00049e70002e7802 */ /* 0x000fc60000000f00 */
[----:B-1---5:R-:W-:Y:S05]  /*49e60*/  CALL.REL.NOINC `($_ZN7cutlass13device_kernelIN5flash19enable_sm80_to_sm89INS1_16FlashAttnBwdSm80INS1_25CollectiveMainloopBwdSm80ILi2ELi2EN4cute5tupleIJNS5_1CILi128EEES8_NS7_ILi64EEEEEENS_6half_tEfNS_4arch4Sm80ELb1ELb0ELb1ELb1ELb1ELb0ELb0ELb0ELi2ELi4ELi4ELi4ELb0EEENS1_21CollectiveEpilogueBwdISA_SB_SD_Li256ELb1ELb0ELi2EEENS1_25SingleTileBwdLPTSchedulerILb1ELi128ELb1EEEEEEEEEvNT_6ParamsE$_ZN4cute3eso3ESOILb1ELb0EJNS_6LayoutINS_5tupleIJNS3_IJNS3_IJNS_1CILi8EEENS4_ILi1EEEEEES6_EEENS3_IJNS3_IJS6_S6_EEENS4_ILi2EEEEEEEEENS3_IJNS3_IJNS3_IJS6_NS4_ILi0EEEEEESD_EEENS3_IJNS3_IJSD_SD_EEENS4_ILi4096EEEEEEEEEEENS_10ViewEngineINS_8smem_ptrIPN7cutlass6half_tEEEEEEEC2ERKSK_RKSR_) ;  /* 0xfffbf0d000007944 */ /* 0x022fea0003c3ffff */
[----:B-1----:R1:W5:Y:S01]  /*49e70*/  LDL.64 R2, [R1+0x1580] ;  /* 0x0015800001027983 */ /* 0x0023620000100a00 */
[----:B------:R-:W-:-:S03]  /*49e80*/  MOV R48, 0x49ea0 ;  /* 0x00049ea000307802 */ /* 0x000fc60000000f00 */
[----:B-1---5:R-:W-:Y:S05]  /*49e90*/  CALL.REL.NOINC `($_ZN7cutlass13device_kernelIN5flash19enable_sm80_to_sm89INS1_16FlashAttnBwdSm80INS1_25CollectiveMainloopBwdSm80ILi2ELi2EN4cute5tupleIJNS5_1CILi128EEES8_NS7_ILi64EEEEEENS_6half_tEfNS_4arch4Sm80ELb1ELb0ELb1ELb1ELb1ELb0ELb0ELb0ELi2ELi4ELi4ELi4ELb0EEENS1_21CollectiveEpilogueBwdISA_SB_SD_Li256ELb1ELb0ELi2EEENS1_25SingleTileBwdLPTSchedulerILb1ELi128ELb1EEEEEEEEEvNT_6ParamsE$_ZN4cute3eso3ESOILb1ELb0EJNS_6LayoutINS_5tupleIJNS3_IJNS_1CILi8EEENS4_ILi1EEEEEENS4_ILi2EEEEEENS3_IJNS3_IJS6_NS4_ILi0EEEEEES5_EEEEENS_10ViewEngineIPN7cutlass6half_tEEEEEC2ERKSD_RKSI_) ;  /* 0xfffbfde000007944 */ /* 0x022fea0003c3ffff */
[----:B------:R2:W5:Y:S01]  /*49ea0*/  LDL.64 R8, [R1+0x1580] ;  /* 0x0015800001087983 */ /* 0x0005620000100a00 */
[----:B-1----:R-:W-:Y:S02]  /*49eb0*/  MOV R38, R83 ;  /* 0x0000005300267202 */ /* 0x002fe40000000f00 */
[----:B------:R-:W-:Y:S02]  /*49ec0*/  MOV R46, 0x49ee0 ;  /* 0x00049ee0002e7802 */ /* 0x000fe40000000f00 */
[----:B--2--5:R-:W-:Y:S05]  /*49ed0*/  CALL.REL.NOINC `($_ZN7cutlass13device_kernelIN5flash19enable_sm80_to_sm89INS1_16FlashAttnBwdSm80INS1_25CollectiveMainloopBwdSm80ILi2ELi2EN4cute5tupleIJNS5_1CILi128EEES8_NS7_ILi64EEEEEENS_6half_tEfNS_4arch4Sm80ELb1ELb0ELb1ELb1ELb1ELb0ELb0ELb0ELi2ELi4ELi4ELi4ELb0EEENS1_21CollectiveEpilogueBwdISA_SB_SD_Li256ELb1ELb0ELi2EEENS1_25SingleTileBwdLPTSchedulerILb1ELi128ELb1EEEEEEEEEvNT_6ParamsE$_ZN4cute8smem_ptrIPN7cutlass6half_tEECI1NS_12iter_adaptorIS3_S4_EEES3_) ;  /* 0xfffc079000007944 */ /* 0x024fea0003c3ffff */
[----:B-1----:R1:W5:Y:S01]  /*49ee0*/  LDL.64 R2, [R1+0x1580] ;  /* 0x0015800001027983 */ /* 0x0023620000100a00 */
[----:B------:R-:W-:-:S03]  /*49ef0*/  MOV R38, 0x49f10 ;  /* 0x00049f1000267802 */ /* 0x000fc60000000f00 */
[----:B-1---5:R-:W-:Y:S05]  /*49f00*/  CALL.REL.NOINC `($_ZN7cutlass13device_kernelIN5flash19enable_sm80_to_sm89INS1_16FlashAttnBwdSm80INS1_25CollectiveMainloopBwdSm80ILi2ELi2EN4cute5tupleIJNS5_1CILi128EEES8_NS7_ILi64EEEEEENS_6half_tEfNS_4arch4Sm80ELb1ELb0ELb1ELb1ELb1ELb0ELb0ELb0ELi2ELi4ELi4ELi4ELb0EEENS1_21CollectiveEpilogueBwdISA_SB_SD_Li256ELb1ELb0ELi2EEENS1_25SingleTileBwdLPTSchedulerILb1ELi128ELb1EEEEEEEEEvNT_6ParamsE$_ZN4cute3eso3ESOILb1ELb0EJNS_6LayoutINS_5tupleIJNS3_IJNS_1CILi8EEENS4_ILi1EEEEEENS4_ILi2EEEEEENS3_IJNS3_IJS6_NS4_ILi0EEEEEENS4_ILi4096EEEEEEEENS_10ViewEngineINS_8smem_ptrIPN7cutlass6half_tEEEEEEEC2ERKSE_RKSL_) ;  /* 0xfffbfbe000007944 */ /* 0x022fea0003c3ffff */
[----:B------:R2:W5:Y:S01]  /*49f10*/  LDL.64 R10, [R1+0x1580] ;  /* 0x00158000010a7983 */ /* 0x0005620000100a00 */
[----:B------:R-:W-:-:S02]  /*49f20*/  MOV R47, RZ ;  /* 0x000000ff002f7202 */ /* 0x000fc40000000f00 */
[----:B------:R-:W-:Y:S02]  /*49f30*/  MOV R46, 0x49f50 ;  /* 0x00049f50002e7802 */ /* 0x000fe40000000f00 */
[----:B-12--5:R-:W-:Y:S05]  /*49f40*/  CALL.REL.NOINC `($_ZN7cutlass13device_kernelIN5flash19enable_sm80_to_sm89INS1_16FlashAttnBwdSm80INS1_25CollectiveMainloopBwdSm80ILi2ELi2EN4cute5tupleIJNS5_1CILi128EEES8_NS7_ILi64EEEEEENS_6half_tEfNS_4arch4Sm80ELb1ELb0ELb1ELb1ELb1ELb0ELb0ELb0ELi2ELi4ELi4ELi4ELb0EEENS1_21CollectiveEpilogueBwdISA_SB_SD_Li256ELb1ELb0ELi2EEENS1_25SingleTileBwdLPTSchedulerILb1ELi128ELb1EEEEEEEEEvNT_6ParamsE$_ZN4cute3eso3ESOILb1ELb0EJNS_10UnderscoreEiEEC2ERKS2_RKi) ;  /* 0xfffbe61000007944 */ /* 0x026fea0003c3ffff */
[----:B------:R-:W2:Y:S01]  /*49f50*/  LDL R37, [R1+0x1580] ;  /* 0x0015800001257983 */ /* 0x000ea20000100800 */
        /* <DEDUP_REMOVED lines=9> */
[----:B------:R-:W-:-:S03]  /*49ff0*/  MOV R38, 0x4a010 ;  /* 0x0004a01000267802 */ /* 0x000fc60000000f00 */
[----:B-1---5:R-:W-:Y:S05]  /*4a000*/  CALL.REL.NOINC `($_ZN7cutlass13device_kernelIN5flash19enable_sm80_to_sm89INS1_16FlashAttnBwdSm80INS1_25CollectiveMainloopBwdSm80ILi2ELi2EN4cute5tupleIJNS5_1CILi128EEES8_NS7_ILi64EEEEEENS_6half_tEfNS_4arch4Sm80ELb1ELb0ELb1ELb1ELb1ELb0ELb0ELb0ELi2ELi4ELi4ELi4ELb0EEENS1_21CollectiveEpilogueBwdISA_SB_SD_Li256ELb1ELb0ELi2EEENS1_25SingleTileBwdLPTSchedulerILb1ELi128ELb1EEEEEEEEEvNT_6ParamsE$_ZN4cute3eso3ESOILb1ELb0EJNS_6LayoutINS_5tupleIJNS3_IJNS_1CILi8EEENS4_ILi1EEEEEEEEENS3_IJNS3_IJS6_NS4_ILi0EEEEEEEEEEENS_10ViewEngineINS_8smem_ptrIPN7cutlass6half_tEEEEEEEC2ERKSC_RKSJ_) ;  /* 0xfffbf81000007944 */ /* 0x022fea0003c3ffff */
[----:B-1----:R1:W5:Y:S01]  /*4a010*/  LDL.64 R2, [R1+0x1580] ;  /* 0x0015800001027983 */ /* 0x0023620000100a00 */
[----:B------:R-:W-:Y:S02]  /*4a020*/  MOV R47, RZ ;  /* 0x000000ff002f7202 */ /* 0x000fe40000000f00 */
[----:B------:R-:W-:-:S02]  /*4a030*/  MOV R46, 0x4a050 ;  /* 0x0004a050002e7802 */ /* 0x000fc40000000f00 */
[----:B-1---5:R-:W-:Y:S05]  /*4a040*/  CALL.REL.NOINC `($_ZN7cutlass13device_kernelIN5flash19enable_sm80_to_sm89INS1_16FlashAttnBwdSm80INS1_25CollectiveMainloopBwdSm80ILi2ELi2EN4cute5tupleIJNS5_1CILi128EEES8_NS7_ILi64EEEEEENS_6half_tEfNS_4arch4Sm80ELb1ELb0ELb1ELb1ELb1ELb0ELb0ELb0ELi2ELi4ELi4ELi4ELb0EEENS1_21CollectiveEpilogueBwdISA_SB_SD_Li256ELb1ELb0ELi2EEENS1_25SingleTileBwdLPTSchedulerILb1ELi128ELb1EEEEEEEEEvNT_6ParamsE$_ZN4cute3eso3ESOILb1ELb0EJNS_10UnderscoreEiEEC2ERKS2_RKi) ;  /* 0xfffbe51000007944 */ /* 0x022fea0003c3ffff */
[----:B------:R-:W2:Y:S01]  /*4a050*/  LDL R37, [R1+0x1580] ;  /* 0x0015800001257983 */ /* 0x000ea20000100800 */
[----:B------:R-:W-:-:S02]  /*4a060*/  MOV R38, 0x4a090 ;  /* 0x0004a09000267802 */ /* 0x000fc40000000f00 */
[----:B--2---:R-:W-:Y:S02]  /*4a070*/  SHF.L.U32 R37, R37, 0x3, RZ ;  /* 0x0000000325257819 */ /* 0x004fe400000006ff */
[----:B-1----:R-:W-:Y:S05]  /*4a080*/  CALL.REL.NOINC `($_ZN7cutlass13device_kernelIN5flash19enable_sm80_to_sm89INS1_16FlashAttnBwdSm80INS1_25CollectiveMainloopBwdSm80ILi2ELi2EN4cute5tupleIJNS5_1CILi128EEES8_NS7_ILi64EEEEEENS_6half_tEfNS_4arch4Sm80ELb1ELb0ELb1ELb1ELb1ELb0ELb0ELb0ELi2ELi4ELi4ELi4ELb0EEENS1_21CollectiveEpilogueBwdISA_SB_SD_Li256ELb1ELb0ELi2EEENS1_25SingleTileBwdLPTSchedulerILb1ELi128ELb1EEEEEEEEEvNT_6ParamsE$_ZN4cute3eso3ESOILb1ELb0EJNS_6LayoutINS_5tupleIJNS3_IJNS_1CILi8EEENS4_ILi1EEEEEEEEENS3_IJNS3_IJS6_NS4_ILi0EEEEEEEEEEEiEEC2ERKSC_RKi) ;  /* 0xfffbf82000007944 */ /* 0x002fea0003c3ffff */
[----:B------:R-:W2:Y:S01]  /*4a090*/  LDL R5, [R1+0x1580] ;  /* 0x0015800001057983 */ /* 0x000ea20000100800 */
        /* <DEDUP_REMOVED lines=9> */
[----:B------:R-:W-:-:S03]  /*4a130*/  MOV R46, 0x4a150 ;  /* 0x0004a150002e7802 */ /* 0x000fc60000000f00 */
[----:B-1---5:R-:W-:Y:S05]  /*4a140*/  CALL.REL.NOINC `($_ZN7cutlass13device_kernelIN5flash19enable_sm80_to_sm89INS1_16FlashAttnBwdSm80INS1_25CollectiveMainloopBwdSm80ILi2ELi2EN4cute5tupleIJNS5_1CILi128EEES8_NS7_ILi64EEEEEENS_6half_tEfNS_4arch4Sm80ELb1ELb0ELb1ELb1ELb1ELb0ELb0ELb0ELi2ELi4ELi4ELi4ELb0EEENS1_21CollectiveEpilogueBwdISA_SB_SD_Li256ELb1ELb0ELi2EEENS1_25SingleTileBwdLPTSchedulerILb1ELi128ELb1EEEEEEEEEvNT_6ParamsE$_ZN4cute8smem_ptrIPN7cutlass9uint128_tEECI1NS_12iter_adaptorIS3_S4_EEES3_) ;  /* 0xfffc056000007944 */ /* 0x022fea0003c3ffff */
[----:B-1----:R1:W5:Y:S01]  /*4a150*/  LDL.64 R2, [R1+0x1580] ;  /* 0x0015800001027983 */ /* 0x0023620000100a00 */
[----:B------:R-:W-:-:S03]  /*4a160*/  MOV R46, 0x4a180 ;  /* 0x0004a180002e7802 */ /* 0x000fc60000000f00 */
[----:B-1---5:R-:W-:Y:S05]  /*4a170*/  CALL.REL.NOINC `($_ZN7cutlass13device_kernelIN5flash19enable_sm80_to_sm89INS1_16FlashAttnBwdSm80INS1_25CollectiveMainloopBwdSm80ILi2ELi2EN4cute5tupleIJNS5_1CILi128EEES8_NS7_ILi64EEEEEENS_6half_tEfNS_4arch4Sm80ELb1ELb0ELb1ELb1ELb1ELb0ELb0ELb0ELi2ELi4ELi4ELi4ELb0EEENS1_21CollectiveEpilogueBwdISA_SB_SD_Li256ELb1ELb0ELi2EEENS1_25SingleTileBwdLPTSchedulerILb1ELi128ELb1EEEEEEEEEvNT_6ParamsE$_ZN4cute3eso3ESOILb1ELb0EJNS_6LayoutINS_5tupleIJNS3_IJNS_1CILi1EEES5_EEEEEENS3_IJNS3_IJS5_NS4_ILi0EEEEEEEEEEENS_10ViewEngineINS_8smem_ptrIPN7cutlass9uint128_tEEEEEEEC2ERKSB_RKSI_) ;  /* 0xfffbf15000007944 */ /* 0x022fea0003c3ffff */
[----:B------:R2:W5:Y:S01]  /*4a180*/  LDL R4, [R1+0x1580] ;  /* 0x0015800001047983 */ /* 0x0005620000100800 */
[----:B-1----:R-:W-:-:S03]  /*4a190*/  MOV R38, 0x4a1b0 ;  /* 0x0004a1b000267802 */ /* 0x002fc60000000f00 */
[----:B--2--5:R-:W-:Y:S05]  /*4a1a0*/  CALL.REL.NOINC `($_ZN7cutlass13device_kernelIN5flash19enable_sm80_to_sm89INS1_16FlashAttnBwdSm80INS1_25CollectiveMainloopBwdSm80ILi2ELi2EN4cute5tupleIJNS5_1CILi128EEES8_NS7_ILi64EEEEEENS_6half_tEfNS_4arch4Sm80ELb1ELb0ELb1ELb1ELb1ELb0ELb0ELb0ELi2ELi4ELi4ELi4ELb0EEENS1_21CollectiveEpilogueBwdISA_SB_SD_Li256ELb1ELb0ELi2EEENS1_25SingleTileBwdLPTSchedulerILb1ELi128ELb1EEEEEEEEEvNT_6ParamsE$_ZN4cute3eso3ESOILb1ELb0EJNS_6LayoutINS_5tupleIJNS3_IJNS_1CILi4EEENS4_ILi1EEEEEEEEENS3_IJNS3_IJS6_NS4_ILi0EEEEEEEEEEENS_10ViewEngineIPjEEEEC2ERKSC_RKSF_) ;  /* 0xfffbf63000007944 */ /* 0x024fea0003c3ffff */
        /* <DEDUP_REMOVED lines=9> */
[----:B-1----:R-:W-:Y:S05]  /*4a240*/  CALL.REL.NOINC `($_ZN7cutlass13device_kernelIN5flash19enable_sm80_to_sm89INS1_16FlashAttnBwdSm80INS1_25CollectiveMainloopBwdSm80ILi2ELi2EN4cute5tupleIJNS5_1CILi128EEES8_NS7_ILi64EEEEEENS_6half_tEfNS_4arch4Sm80ELb1ELb0ELb1ELb1ELb1ELb0ELb0ELb0ELi2ELi4ELi4ELi4ELb0EEENS1_21CollectiveEpilogueBwdISA_SB_SD_Li256ELb1ELb0ELi2EEENS1_25SingleTileBwdLPTSchedulerILb1ELi128ELb1EEEEEEEEEvNT_6ParamsE$_ZN4cute3eso3ESOILb1ELb0EJNS_10UnderscoreEiEEC2ERKS2_RKi) ;  /* 0xfffbe31000007944 */ /* 0x002fea0003c3ffff */
[----:B------:R-:W2:Y:S01]  /*4a250*/  LDL R37, [R1+0x1580] ;  /* 0x0015800001257983 */ /* 0x000ea20000100800 */
        /* <DEDUP_REMOVED lines=12> */
[----:B------:R-:W-:Y:S02]  /*4a320*/  MOV R47, 0x1 ;  /* 0x00000001002f7802 */ /* 0x000fe40000000f00 */
[----:B------:R-:W-:Y:S02]  /*4a330*/  MOV R46, 0x4a350 ;  /* 0x0004a350002e7802 */ /* 0x000fe40000000f00 */
[----:B-1---5:R-:W-:Y:S05]  /*4a340*/  CALL.REL.NOINC `($_ZN7cutlass13device_kernelIN5flash19enable_sm80_to_sm89INS1_16FlashAttnBwdSm80INS1_25CollectiveMainloopBwdSm80ILi2ELi2EN4cute5tupleIJNS5_1CILi128EEES8_NS7_ILi64EEEEEENS_6half_tEfNS_4arch4Sm80ELb1ELb0ELb1ELb1ELb1ELb0ELb0ELb0ELi2ELi4ELi4ELi4ELb0EEENS1_21CollectiveEpilogueBwdISA_SB_SD_Li256ELb1ELb0ELi2EEENS1_25SingleTileBwdLPTSchedulerILb1ELi128ELb1EEEEEEEEEvNT_6ParamsE$_ZN4cute3eso3ESOILb1ELb0EJNS_10UnderscoreEiEEC2ERKS2_RKi) ;  /* 0xfffbe21000007944 */ /* 0x022fea0003c3ffff */
[----:B------:R-:W2:Y:S01]  /*4a350*/  LDL R37, [R1+0x1580] ;  /* 0x0015800001257983 */ /* 0x000ea20000100800 */
[----:B------:R-:W-:Y:S02]  /*4a360*/  MOV R38, 0x4a390 ;  /* 0x0004a39000267802 */ /* 0x000fe40000000f00 */
[----:B--2---:R-:W-:-:S02]  /*4a370*/  SHF.L.U32 R37, R37, 0x3, RZ ;  /* 0x0000000325257819 */ /* 0x004fc400000006ff */
        /* <DEDUP_REMOVED lines=28> */
[----:B--2--5:R-:W-:Y:S05]  /*4a540*/  CALL.REL.NOINC `($_ZN7cutlass13device_kernelIN5flash19enable_sm80_to_sm89INS1_16FlashAttnBwdSm80INS1_25CollectiveMainloopBwdSm80ILi2ELi2EN4cute5tupleIJNS5_1CILi128EEES8_NS7_ILi64EEEEEENS_6half_tEfNS_4arch4Sm80ELb1ELb0ELb1ELb1ELb1ELb0ELb0ELb0ELi2ELi4ELi4ELi4ELb0EEENS1_21CollectiveEpilogueBwdISA_SB_SD_Li256ELb1ELb0ELi2EEENS1_25SingleTileBwdLPTSchedulerILb1ELi128ELb1EEEEEEEEEvNT_6ParamsE$_ZZN4cute5sliceINS_5tupleIJNS_10UnderscoreES2_NS_1CILi0EEEEEENS1_IJNS1_IJNS3_ILi1EEES4_EEEiNS3_ILi1024EEEEEEEEDaRKT_RKT0_ENKUlRKT_RKT0_E_clIS2_iEEDaSI_SL_) ;  /* 0xfffc0a2000007944 */ /* 0x024fea0003c3ffff */
[----:B------:R-:W-:Y:S02]  /*4a550*/  MOV R2, 0x4a570 ;  /* 0x0004a57000027802 */ /* 0x000fe40000000f00 */
[----:B------:R-:W-:Y:S05]  /*4a560*/  CALL.REL.NOINC `($_ZN7cutlass13device_kernelIN5flash19enable_sm80_to_sm89INS1_16FlashAttnBwdSm80INS1_25CollectiveMainloopBwdSm80ILi2ELi2EN4cute5tupleIJNS5_1CILi128EEES8_NS7_ILi64EEEEEENS_6half_tEfNS_4arch4Sm80ELb1ELb0ELb1ELb1ELb1ELb0ELb0ELb0ELi2ELi4ELi4ELi4ELb0EEENS1_21CollectiveEpilogueBwdISA_SB_SD_Li256ELb1ELb0ELi2EEENS1_25SingleTileBwdLPTSchedulerILb1ELi128ELb1EEEEEEEEEvNT_6ParamsE$_ZZN4cute12filter_tupleINS_5tupleIJNS_10UnderscoreES2_NS_1CILi0EEEEEENS1_IJNS1_IJNS3_ILi1EEES4_EEEiNS3_ILi1024EEEEEEZNS_5sliceIS5_S9_EEDaRKT_RKT0_EUlRKT_RKT0_E_EEDaSD_SG_OT1_ENKUlDpSJ_E_clIJNS1_IJS7_EEENS1_IJiEEENS1_IJEEEEEEDaSQ_) ;  /* 0xfffc035000007944 */ /* 0x000fea0003c3ffff */
[----:B------:R-:W-:Y:S02]  /*4a570*/  MOV R36, 0x4a590 ;  /* 0x0004a59000247802 */ /* 0x000fe40000000f00 */
[----:B------:R-:W-:Y:S05]  /*4a580*/  CALL.REL.NOINC `($_ZN7cutlass13device_kernelIN5flash19enable_sm80_to_sm89INS1_16FlashAttnBwdSm80INS1_25CollectiveMainloopBwdSm80ILi2ELi2EN4cute5tupleIJNS5_1CILi128EEES8_NS7_ILi64EEEEEENS_6half_tEfNS_4arch4Sm80ELb1ELb0ELb1ELb1ELb1ELb0ELb0ELb0ELi2ELi4ELi4ELi4ELb0EEENS1_21CollectiveEpilogueBwdISA_SB_SD_Li256ELb1ELb0ELi2EEENS1_25SingleTileBwdLPTSchedulerILb1ELi128ELb1EEEEEEEEEvNT_6ParamsE$_ZN4cute5tupleIJNS0_IJNS0_IJNS_1CILi8EEENS1_ILi1EEEEEENS1_ILi2EEEEEENS0_IJNS0_IJS3_NS1_ILi0EEEEEEiEEEEEC2ERKS6_RKS9_) ;  /* 0xfffbfdc000007944 */ /* 0x000fea0003c3ffff */
[----:B-1----:R1:W5:Y:S01]  /*4a590*/  LDL R3, [R1+0x1580] ;  /* 0x0015800001037983 */ /* 0x0023620000100800 */
[----:B------:R-:W-:-:S03]  /*4a5a0*/  MOV R6, 0x4a5c0 ;  /* 0x0004a5c000067802 */ /* 0x000fc60000000f00 */
[----:B-1---5:R-:W-:Y:S05]  /*4a5b0*/  CALL.REL.NOINC `($_ZN7cutlass13device_kernelIN5flash19enable_sm80_to_sm89INS1_16FlashAttnBwdSm80INS1_25CollectiveMainloopBwdSm80ILi2ELi2EN4cute5tupleIJNS5_1CILi128EEES8_NS7_ILi64EEEEEENS_6half_tEfNS_4arch4Sm80ELb1ELb0ELb1ELb1ELb1ELb0ELb0ELb0ELi2ELi4ELi4ELi4ELb0EEENS1_21CollectiveEpilogueBwdISA_SB_SD_Li256ELb1ELb0ELi2EEENS1_25SingleTileBwdLPTSchedulerILb1ELi128ELb1EEEEEEEEEvNT_6ParamsE$_ZN4cute3eso3ESOILb0ELb1EJNS_6LayoutINS_5tupleIJNS3_IJNS_1CILi8EEENS4_ILi1EEEEEENS4_ILi2EEEEEENS3_IJNS3_IJS6_NS4_ILi0EEEEEEiEEEEESA_EEC2ERKSD_RKSA_) ;  /* 0xfffbddb000007944 */ /* 0x022fea0003c3ffff */
[----:B------:R2:W5:Y:S04]  /*4a5c0*/  LDL R36, [R1+0x1580] ;  /* 0x0015800001247983 */ /* 0x0005680000100800 */
[----:B-1----:R2:W5:Y:S01]  /*4a5d0*/  LD.E.64 R2, [R92.64+0x8] ;  /* 0x000008085c027980 */ /* 0x002562000c101b00 */
[----:B------:R-:W-:-:S02]  /*4a5e0*/  MOV R38, R83 ;  /* 0x0000005300267202 */ /* 0x000fc40000000f00 */
[----:B------:R-:W-:Y:S02]  /*4a5f0*/  MOV R46, 0x4a610 ;  /* 0x0004a610002e7802 */ /* 0x000fe40000000f00 */
[----:B--2--5:R-:W-:Y:S05]  /*4a600*/  CALL.REL.NOINC `($_ZN7cutlass13device_kernelIN5flash19enable_sm80_to_sm89INS1_16FlashAttnBwdSm80INS1_25CollectiveMainloopBwdSm80ILi2ELi2EN4cute5tupleIJNS5_1CILi128EEES8_NS7_ILi64EEEEEENS_6half_tEfNS_4arch4Sm80ELb1ELb0ELb1ELb1ELb1ELb0ELb0ELb0ELi2ELi4ELi4ELi4ELb0EEENS1_21CollectiveEpilogueBwdISA_SB_SD_Li256ELb1ELb0ELi2EEENS1_25SingleTileBwdLPTSchedulerILb1ELi128ELb1EEEEEEEEEvNT_6ParamsE$_ZN4cute8smem_ptrIPN7cutlass6half_tEECI1NS_12iter_adaptorIS3_S4_EEES3_) ;  /* 0xfffc006000007944 */ /* 0x024fea0003c3ffff */
[----:B-1----:R-:W2:Y:S01]  /*4a610*/  LDL.64 R2, [R1+0x1580] ;  /* 0x0015800001027983 */ /* 0x002ea20000100a00 */
[----:B------:R-:W-:-:S03]  /*4a620*/  MOV R38, 0x4a650 ;  /* 0x0004a65000267802 */ /* 0x000fc60000000f00 */
[----:B--2---:R1:W-:Y:S04]  /*4a630*/  STL.64 [R1+0x15b0], R2 ;  /* 0x0015b00201007387 */ /* 0x0043e80000100a00 */
[----:B-1----:R-:W-:Y:S05]  /*4a640*/  CALL.REL.NOINC `($_ZN7cutlass13device_kernelIN5flash19enable_sm80_to_sm89INS1_16FlashAttnBwdSm80INS1_25CollectiveMainloopBwdSm80ILi2ELi2EN4cute5tupleIJNS5_1CILi128EEES8_NS7_ILi64EEEEEENS_6half_tEfNS_4arch4Sm80ELb1ELb0ELb1ELb1ELb1ELb0ELb0ELb0ELi2ELi4ELi4ELi4ELb0EEENS1_21CollectiveEpilogueBwdISA_SB_SD_Li256ELb1ELb0ELi2EEENS1_25SingleTileBwdLPTSchedulerILb1ELi128ELb1EEEEEEEEEvNT_6ParamsE$_ZN4cute3eso3ESOILb0ELb0EJNS_6LayoutINS_5tupleIJNS3_IJNS_1CILi8EEENS4_ILi1EEEEEENS4_ILi2EEEEEENS3_IJNS3_IJS6_NS4_ILi0EEEEEEiEEEEENS_10ViewEngineINS_8smem_ptrIPN7cutlass6half_tEEEEEEEC2ERKSD_RKSK_) ;  /* 0xfffbd5b000007944 */ /* 0x002fea0003c3ffff */
[----:B------:R2:W5:Y:S04]  /*4a650*/  LDL R37, [R1+0x1580] ;  /* 0x0015800001257983 */ /* 0x0005680000100800 */
[----:B------:R2:W5:Y:S01]  /*4a660*/  LDL.64 R4, [R1+0x1588] ;  /* 0x0015880001047983 */ /* 0x0005620000100a00 */
[----:B------:R-:W-:Y:S01]  /*4a670*/  IMAD.MOV.U32 R38, RZ, RZ, R88 ;  /* 0x000000ffff267224 */ /* 0x000fe200078e0058 */
[----:B-1----:R-:W-:Y:S02]  /*4a680*/  MOV R3, R89 ;  /* 0x0000005900037202 */ /* 0x002fe40000000f00 */
[----:B------:R-:W-:Y:S02]  /*4a690*/  MOV R36, 0x4a6b0 ;  /* 0x0004a6b000247802 */ /* 0x000fe40000000f00 */
[----:B--2--5:R-:W-:Y:S05]  /*4a6a0*/  CALL.REL.NOINC `($_ZN7cutlass13device_kernelIN5flash19enable_sm80_to_sm89INS1_16FlashAttnBwdSm80INS1_25CollectiveMainloopBwdSm80ILi2ELi2EN4cute5tupleIJNS5_1CILi128EEES8_NS7_ILi64EEEEEENS_6half_tEfNS_4arch4Sm80ELb1ELb0ELb1ELb1ELb1ELb0ELb0ELb0ELi2ELi4ELi4ELi4ELb0EEENS1_21CollectiveEpilogueBwdISA_SB_SD_Li256ELb1ELb0ELi2EEENS1_25SingleTileBwdLPTSchedulerILb1ELi128ELb1EEEEEEEEEvNT_6ParamsE$_ZN4cute3eso3ESOILb1ELb0EJNS_6LayoutINS_5tupleIJNS3_IJNS3_IJNS_1CILi4EEENS4_ILi2EEEEEENS4_ILi1EEEEEES6_EEENS3_IJNS3_IJNS3_IJS8_NS4_ILi32EEEEEENS4_ILi0EEEEEENS4_ILi64EEEEEEEENS_10ViewEngineIPN7cutlass6half_tEEEEEC2ERKSH_RKSM_) ;  /* 0xfffbe73000007944 */ /* 0x024fea0003c3ffff */
[----:B-1----:R1:W5:Y:S01]  /*4a6b0*/  LDL.64 R2, [R1+0x1580] ;  /* 0x0015800001027983 */ /* 0x0023620000100a00 */
[----:B------:R-:W-:-:S03]  /*4a6c0*/  MOV R36, 0x4a6e0 ;  /* 0x0004a6e000247802 */ /* 0x000fc60000000f00 */
[----:B-1---5:R-:W-:Y:S05]  /*4a6d0*/  CALL.REL.NOINC `($_ZN7cutlass13device_kernelIN5flash19enable_sm80_to_sm89INS1_16FlashAttnBwdSm80INS1_25CollectiveMainloopBwdSm80ILi2ELi2EN4cute5tupleIJNS5_1CILi128EEES8_NS7_ILi64EEEEEENS_6half_tEfNS_4arch4Sm80ELb1ELb0ELb1ELb1ELb1ELb0ELb0ELb0ELi2ELi4ELi4ELi4ELb0EEENS1_21CollectiveEpilogueBwdISA_SB_SD_Li256ELb1ELb0ELi2EEENS1_25SingleTileBwdLPTSchedulerILb1ELi128ELb1EEEEEEEEEvNT_6ParamsE$_ZZN4cute4takeILi1ELi2ENS_5tupleIJNS1_IJNS_1CILi1EEENS2_ILi0EEEEEEiEEEEEDaRKT1_ENKUlDpRKT_E_clIJiEEEDaSD_) ;  /* 0xfffc07b000007944 */ /* 0x022fea0003c3ffff */
[----:B------:R-:W-:Y:S02]  /*4a6e0*/  MOV R38, 0x4a700 ;  /* 0x0004a70000267802 */ /* 0x000fe40000000f00 */
[----:B------:R-:W-:Y:S05]  /*4a6f0*/  CALL.REL.NOINC `($_ZN7cutlass13device_kernelIN5flash19enable_sm80_to_sm89INS1_16FlashAttnBwdSm80INS1_25CollectiveMainloopBwdSm80ILi2ELi2EN4cute5tupleIJNS5_1CILi128EEES8_NS7_ILi64EEEEEENS_6half_tEfNS_4arch4Sm80ELb1ELb0ELb1ELb1ELb1ELb0ELb0ELb0ELi2ELi4ELi4ELi4ELb0EEENS1_21CollectiveEpilogueBwdISA_SB_SD_Li256ELb1ELb0ELi2EEENS1_25SingleTileBwdLPTSchedulerILb1ELi128ELb1EEEEEEEEEvNT_6ParamsE$_ZN4cute3eso3ESOILb1ELb0EJNS_5tupleIJNS_1CILi1EEENS3_ILi0EEEEEENS2_IJiEEEEEC2ERKS6_RKS7_) ;  /* 0xfffbe55000007944 */ /* 0x000fea0003c3ffff */
[----:B-1----:R1:W5:Y:S01]  /*4a700*/  LDL R37, [R1+0x1580] ;  /* 0x0015800001257983 */ /* 0x0023620000100800 */
[----:B------:R-:W-:-:S03]  /*4a710*/  MOV R38, 0x4a730 ;  /* 0x0004a73000267802 */ /* 0x000fc60000000f00 */
[----:B-1---5:R-:W-:Y:S05]  /*4a720*/  CALL.REL.NOINC `($_ZN7cutlass13device_kernelIN5flash19enable_sm80_to_sm89INS1_16FlashAttnBwdSm80INS1_25CollectiveMainloopBwdSm80ILi2ELi2EN4cute5tupleIJNS5_1CILi128EEES8_NS7_ILi64EEEEEENS_6half_tEfNS_4arch4Sm80ELb1ELb0ELb1ELb1ELb1ELb0ELb0ELb0ELi2ELi4ELi4ELi4ELb0EEENS1_21CollectiveEpilogueBwdISA_SB_SD_Li256ELb1ELb0ELi2EEENS1_25SingleTileBwdLPTSchedulerILb1ELi128ELb1EEEEEEEEEvNT_6ParamsE$_ZN4cute5tupleIJNS0_IJNS0_IJNS_1CILi8EEENS1_ILi1EEEEEENS0_IJNS1_ILi2EEEEEEEEENS0_IJNS0_IJS3_NS1_ILi0EEEEEENS0_IJiEEEEEEEEC2ERKS7_RKSB_) ;  /* 0xfffbfbe000007944 */ /* 0x022fea0003c3ffff */
[----:B------:R2:W5:Y:S01]  /*4a730*/  LDL R40, [R1+0x1580] ;  /* 0x0015800001287983 */ /* 0x0005620000100800 */
[----:B------:R-:W-:-:S03]  /*4a740*/  MOV R38, 0x4a770 ;  /* 0x0004a77000267802 */ /* 0x000fc60000000f00 */
[----:B------:R2:W-:Y:S04]  /*4a750*/  STL.64 [R1+0x15b0], R4 ;  /* 0x0015b00401007387 */ /* 0x0005e80000100a00 */
[----:B-12--5:R-:W-:Y:S05]  /*4a760*/  CALL.REL.NOINC `($_ZN7cutlass13device_kernelIN5flash19enable_sm80_to_sm89INS1_16FlashAttnBwdSm80INS1_25CollectiveMainloopBwdSm80ILi2ELi2EN4cute5tupleIJNS5_1CILi128EEES8_NS7_ILi64EEEEEENS_6half_tEfNS_4arch4Sm80ELb1ELb0ELb1ELb1ELb1ELb0ELb0ELb0ELi2ELi4ELi4ELi4ELb0EEENS1_21CollectiveEpilogueBwdISA_SB_SD_Li256ELb1ELb0ELi2EEENS1_25SingleTileBwdLPTSchedulerILb1ELi128ELb1EEEEEEEEEvNT_6ParamsE$_ZN4cute3eso3ESOILb0ELb0EJNS_6LayoutINS_5tupleIJNS3_IJNS_1CILi8EEENS4_ILi1EEEEEENS3_IJNS4_ILi2EEEEEEEEENS3_IJNS3_IJS6_NS4_ILi0EEEEEENS3_IJiEEEEEEEENS_10ViewEngineINS_8smem_ptrIPN7cutlass6half_tEEEEEEEC2ERKSF_RKSM_) ;  /* 0xfffbd42000007944 */ /* 0x026fea0003c3ffff */
[----:B------:R2:W5:Y:S04]  /*4a770*/  LDL R5, [R1+0x1580] ;  /* 0x0015800001057983 */ /* 0x0005680000100800 */
[----:B------:R2:W5:Y:S01]  /*4a780*/  LDL.64 R8, [R1+0x1588] ;  /* 0x0015880001087983 */ /* 0x0005620000100a00 */
[----:B------:R-:W-:-:S03]  /*4a790*/  MOV R38, 0x4a7b0 ;  /* 0x0004a7b000267802 */ /* 0x000fc60000000f00 */
[----:B-12--5:R-:W-:Y:S05]  /*4a7a0*/  CALL.REL.NOINC `($_ZN7cutlass13device_kernelIN5flash19enable_sm80_to_sm89INS1_16FlashAttnBwdSm80INS1_25CollectiveMainloopBwdSm80ILi2ELi2EN4cute5tupleIJNS5_1CILi128EEES8_NS7_ILi64EEEEEENS_6half_tEfNS_4arch4Sm80ELb1ELb0ELb1ELb1ELb1ELb0ELb0ELb0ELi2ELi4ELi4ELi4ELb0EEENS1_21CollectiveEpilogueBwdISA_SB_SD_Li256ELb1ELb0ELi2EEENS1_25SingleTileBwdLPTSchedulerILb1ELi128ELb1EEEEEEEEEvNT_6ParamsE$_ZN4cute3eso3ESOILb1ELb0EJNS_6LayoutINS_5tupleIJNS3_IJNS3_IJNS_1CILi4EEENS4_ILi2EEEEEENS4_ILi1EEEEEENS3_IJS6_EEEEEENS3_IJNS3_IJNS3_IJS8_NS4_ILi32EEEEEENS4_ILi0EEEEEENS3_IJNS4_ILi64EEEEEEEEEEENS_10ViewEngineIPN7cutlass6half_tEEEEEC2ERKSJ_RKSO_) ;  /* 0xfffbe5f000007944 */ /* 0x026fea0003c3ffff */
[----:B-1----:R1:W5:Y:S01]  /*4a7b0*/  LDL.64 R2, [R1+0x1580] ;  /* 0x0015800001027983 */ /* 0x0023620000100a00 */
[----:B------:R-:W-:-:S03]  /*4a7c0*/  MOV R38, 0x4a7e0 ;  /* 0x0004a7e000267802 */ /* 0x000fc60000000f00 */
[----:B-1---5:R-:W-:Y:S05]  /*4a7d0*/  CALL.REL.NOINC `($_ZN7cutlass13device_kernelIN5flash19enable_sm80_to_sm89INS1_16FlashAttnBwdSm80INS1_25CollectiveMainloopBwdSm80ILi2ELi2EN4cute5tupleIJNS5_1CILi128EEES8_NS7_ILi64EEEEEENS_6half_tEfNS_4arch4Sm80ELb1ELb0ELb1ELb1ELb1ELb0ELb0ELb0ELi2ELi4ELi4ELi4ELb0EEENS1_21CollectiveEpilogueBwdISA_SB_SD_Li256ELb1ELb0ELi2EEENS1_25SingleTileBwdLPTSchedulerILb1ELi128ELb1EEEEEEEEEvNT_6ParamsE$_ZN4cute3eso3ESOILb1ELb0EJNS_6LayoutINS_5tupleIJNS3_IJNS3_IJNS3_IJNS_1CILi4EEENS4_ILi2EEEEEENS4_ILi1EEEEEES8_EEENS3_IJNS3_IJNS3_IJS8_S8_EEES8_EEES6_EEEEEENS3_IJNS3_IJNS3_IJNS3_IJS8_NS4_ILi32EEEEEENS4_ILi0EEEEEESH_EEENS3_IJNS3_IJNS3_IJSH_SH_EEESH_EEENS4_ILi64EEEEEEEEEEENS_10ViewEngineIPN7cutlass6half_tEEEEEC2ERKSP_RKSU_) ;  /* 0xfffbe4b000007944 */ /* 0x022fea0003c3ffff */
[----:B-1----:R1:W5:Y:S01]  /*4a7e0*/  LDL.64 R2, [R1+0x1580] ;  /* 0x0015800001027983 */ /* 0x0023620000100a00 */
[----:B------:R-:W-:-:S03]  /*4a7f0*/  MOV R6, 0x4a810 ;  /* 0x0004a81000067802 */ /* 0x000fc60000000f00 */
[----:B-1---5:R-:W-:Y:S05]  /*4a800*/  CALL.REL.NOINC `($_ZN7cutlass13device_kernelIN5flash19enable_sm80_to_sm89INS1_16FlashAttnBwdSm80INS1_25CollectiveMainloopBwdSm80ILi2ELi2EN4cute5tupleIJNS5_1CILi128EEES8_NS7_ILi64EEEEEENS_6half_tEfNS_4arch4Sm80ELb1ELb0ELb1ELb1ELb1ELb0ELb0ELb0ELi2ELi4ELi4ELi4ELb0EEENS1_21CollectiveEpilogueBwdISA_SB_SD_Li256ELb1ELb0ELi2EEENS1_25SingleTileBwdLPTSchedulerILb1ELi128ELb1EEEEEEEEEvNT_6ParamsE$_ZN4cute5tupleIJNS0_IJNS_1CILi2EEEEEENS0_IJiEEEEEC2ERKS3_RKS4_) ;  /* 0xfffbfc9000007944 */ /* 0x022fea0003c3ffff */
[----:B------:R-:W2:Y:S01]  /*4a810*/  LDL R6, [R1+0x15b0] ;  /* 0x0015b00001067983 */ /* 0x000ea20000100800 */
[----:B-1----:R-:W-:-:S03]  /*4a820*/  MOV R4, 0x4a850 ;  /* 0x0004a85000047802 */ /* 0x002fc60000000f00 */
[----:B--2---:R1:W-:Y:S04]  /*4a830*/  STL [R1+0x1580], R6 ;  /* 0x0015800601007387 */ /* 0x0043e80000100800 */
[----:B-1----:R-:W-:Y:S05]  /*4a840*/  CALL.REL.NOINC `($_ZN7cutlass13device_kernelIN5flash19enable_sm80_to_sm89INS1_16FlashAttnBwdSm80INS1_25CollectiveMainloopBwdSm80ILi2ELi2EN4cute5tupleIJNS5_1CILi128EEES8_NS7_ILi64EEEEEENS_6half_tEfNS_4arch4Sm80ELb1ELb0ELb1ELb1ELb1ELb0ELb0ELb0ELi2ELi4ELi4ELi4ELb0EEENS1_21CollectiveEpilogueBwdISA_SB_SD_Li256ELb1ELb0ELi2EEENS1_25SingleTileBwdLPTSchedulerILb1ELi128ELb1EEEEEEEEEvNT_6ParamsE$_ZZN4cute14logical_divideINS_5tupleIJNS1_IJNS_1CILi8EEENS2_ILi1EEEEEENS1_IJNS2_ILi2EEEEEEEEENS1_IJNS1_IJS4_NS2_ILi0EEEEEENS1_IJiEEEEEENS1_IJS5_NS_6LayoutIS4_S9_EEEEEEEDaRKNSD_IT_T0_EERKT1_ENKUlRKT_RKT0_E_clINSD_IS7_SB_EESE_EEDaSQ_ST_) ;  /* 0xfffc051000007944 */ /* 0x002fea0003c3ffff */
[----:B------:R-:W-:Y:S02]  /*4a850*/  MOV R4, R84 ;  /* 0x0000005400047202 */ /* 0x000fe40000000f00 */
[----:B------:R-:W-:Y:S02]  /*4a860*/  MOV R6, 0x4a880 ;  /* 0x0004a88000067802 */ /* 0x000fe40000000f00 */
[----:B-----5:R-:W-:Y:S05]  /*4a870*/  CALL.REL.NOINC `($_ZN7cutlass13device_kernelIN5flash19enable_sm80_to_sm89INS1_16FlashAttnBwdSm80INS1_25CollectiveMainloopBwdSm80ILi2ELi2EN4cute5tupleIJNS5_1CILi128EEES8_NS7_ILi64EEEEEENS_6half_tEfNS_4arch4Sm80ELb1ELb0ELb1ELb1ELb1ELb0ELb0ELb0ELi2ELi4ELi4ELi4ELb0EEENS1_21CollectiveEpilogueBwdISA_SB_SD_Li256ELb1ELb0ELi2EEENS1_25SingleTileBwdLPTSchedulerILb1ELi128ELb1EEEEEEEEEvNT_6ParamsE$_ZN4cute3eso3ESOILb1ELb0EJNS_5tupleIJNS2_IJNS_1CILi1EEENS3_ILi0EEEEEENS2_IJS5_S5_EEEEEENS2_IJS5_iEEEEEC2ERKS8_RKS9_) ;  /* 0xfffbe31000007944 */ /* 0x020fea0003c3ffff */
[----:B-1----:R1:W5:Y:S01]  /*4a880*/  LDL R5, [R1+0x15b0] ;  /* 0x0015b00001057983 */ /* 0x0023620000100800 */
[----:B------:R-:W-:-:S03]  /*4a890*/  MOV R6, 0x4a8b0 ;  /* 0x0004a8b000067802 */ /* 0x000fc60000000f00 */
[----:B-1---5:R-:W-:Y:S05]  /*4a8a0*/  CALL.REL.NOINC `($_ZN7cutlass13device_kernelIN5flash19enable_sm80_to_sm89INS1_16FlashAttnBwdSm80INS1_25CollectiveMainloopBwdSm80ILi2ELi2EN4cute5tupleIJNS5_1CILi128EEES8_NS7_ILi64EEEEEENS_6half_tEfNS_4arch4Sm80ELb1ELb0ELb1ELb1ELb1ELb0ELb0ELb0ELi2ELi4ELi4ELi4ELb0EEENS1_21CollectiveEpilogueBwdISA_SB_SD_Li256ELb1ELb0ELi2EEENS1_25SingleTileBwdLPTSchedulerILb1ELi128ELb1EEEEEEEEEvNT_6ParamsE$_ZN4cute5tupleIJNS0_IJNS0_IJNS0_IJNS_1CILi8EEENS1_ILi1EEEEEENS0_IJS3_S3_EEEEEENS0_IJS3_NS1_ILi2EEEEEEEEENS0_IJNS0_IJNS0_IJS3_NS1_ILi0EEEEEENS0_IJSA_SA_EEEEEENS0_IJSA_iEEEEEEEEC2ERKS9_RKSF_) ;  /* 0xfffbf7d000007944 */ /* 0x022fea0003c3ffff */
[----:B-1----:R1:W5:Y:S01]  /*4a8b0*/  LDL R5, [R1+0x15b0] ;  /* 0x0015b00001057983 */ /* 0x0023620000100800 */
[----:B------:R-:W-:Y:S02]  /*4a8c0*/  MOV R4, R83 ;  /* 0x0000005300047202 */ /* 0x000fe40000000f00 */
[----:B------:R-:W-:Y:S02]  /*4a8d0*/  MOV R6, 0x4a8f0 ;  /* 0x0004a8f000067802 */ /* 0x000fe40000000f00 */
[----:B-1---5:R-:W-:Y:S05]  /*4a8e0*/  CALL.REL.NOINC `($_ZN7cutlass13device_kernelIN5flash19enable_sm80_to_sm89INS1_16FlashAttnBwdSm80INS1_25CollectiveMainloopBwdSm80ILi2ELi2EN4cute5tupleIJNS5_1CILi128EEES8_NS7_ILi64EEEEEENS_6half_tEfNS_4arch4Sm80ELb1ELb0ELb1ELb1ELb1ELb0ELb0ELb0ELi2ELi4ELi4ELi4ELb0EEENS1_21CollectiveEpilogueBwdISA_SB_SD_Li256ELb1ELb0ELi2EEENS1_25SingleTileBwdLPTSchedulerILb1ELi128ELb1EEEEEEEEEvNT_6ParamsE$_ZN4cute3eso3ESOILb1ELb0EJNS_5tupleIJNS2_IJNS_1CILi1EEENS3_ILi0EEEEEENS2_IJS5_S5_EEEEEENS2_IJS5_iEEEEEC2ERKS8_RKS9_) ;  /* 0xfffbe2a000007944 */ /* 0x022fea0003c3ffff */
[----:B-1----:R1:W5:Y:S01]  /*4a8f0*/  LDL R5, [R1+0x1580] ;  /* 0x0015800001057983 */ /* 0x0023620000100800 */
[----:B------:R-:W-:-:S03]  /*4a900*/  MOV R6, 0x4a920 ;  /* 0x0004a92000067802 */ /* 0x000fc60000000f00 */
[----:B-1---5:R-:W-:Y:S05]  /*4a910*/  CALL.REL.NOINC `($_ZN7cutlass13device_kernelIN5flash19enable_sm80_to_sm89INS1_16FlashAttnBwdSm80INS1_25CollectiveMainloopBwdSm80ILi2ELi2EN4cute5tupleIJNS5_1CILi128EEES8_NS7_ILi64EEEEEENS_6half_tEfNS_4arch4Sm80ELb1ELb0ELb1ELb1ELb1ELb0ELb0ELb0ELi2ELi4ELi4ELi4ELb0EEENS1_21CollectiveEpilogueBwdISA_SB_SD_Li256ELb1ELb0ELi2EEENS1_25SingleTileBwdLPTSchedulerILb1ELi128ELb1EEEEEEEEEvNT_6ParamsE$_ZN4cute3eso3ESOILb1ELb0EJNS_5tupleIJNS_1CILi0EEES4_EEEiEEC2ERKS5_RKi) ;  /* 0xfffbe2f000007944 */ /* 0x022fea0003c3ffff */
[----:B-1----:R1:W5:Y:S01]  /*4a920*/  LDL R5, [R1+0x1580] ;  /* 0x0015800001057983 */ /* 0x0023620000100800 */
[----:B------:R-:W-:-:S03]  /*4a930*/  MOV R6, 0x4a950 ;  /* 0x0004a95000067802 */ /* 0x000fc60000000f00 */
[----:B-1---5:R-:W-:Y:S05]  /*4a940*/  CALL.REL.NOINC `($_ZN7cutlass13device_kernelIN5flash19enable_sm80_to_sm89INS1_16FlashAttnBwdSm80INS1_25CollectiveMainloopBwdSm80ILi2ELi2EN4cute5tupleIJNS5_1CILi128EEES8_NS7_ILi64EEEEEENS_6half_tEfNS_4arch4Sm80ELb1ELb0ELb1ELb1ELb1ELb0ELb0ELb0ELi2ELi4ELi4ELi4ELb0EEENS1_21CollectiveEpilogueBwdISA_SB_SD_Li256ELb1ELb0ELi2EEENS1_25SingleTileBwdLPTSchedulerILb1ELi128ELb1EEEEEEEEEvNT_6ParamsE$_ZN4cute3eso3ESOILb1ELb0EJNS_5tupleIJNS2_IJNS_1CILi1EEENS3_ILi0EEEEEES5_EEENS2_IJNS2_IJS5_S5_EEEiEEEEEC2ERKS7_RKS9_) ;  /* 0xfffbe28000007944 */ /* 0x022fea0003c3ffff */
[----:B-1----:R1:W5:Y:S01]  /*4a950*/  LDL R5, [R1+0x1580] ;  /* 0x0015800001057983 */ /* 0x0023620000100800 */
[----:B------:R-:W-:-:S03]  /*4a960*/  MOV R6, 0x4a980 ;  /* 0x0004a98000067802 */ /* 0x000fc60000000f00 */
[----:B-1---5:R-:W-:Y:S05]  /*4a970*/  CALL.REL.NOINC `($_ZN7cutlass13device_kernelIN5flash19enable_sm80_to_sm89INS1_16FlashAttnBwdSm80INS1_25CollectiveMainloopBwdSm80ILi2ELi2EN4cute5tupleIJNS5_1CILi128EEES8_NS7_ILi64EEEEEENS_6half_tEfNS_4arch4Sm80ELb1ELb0ELb1ELb1ELb1ELb0ELb0ELb0ELi2ELi4ELi4ELi4ELb0EEENS1_21CollectiveEpilogueBwdISA_SB_SD_Li256ELb1ELb0ELi2EEENS1_25SingleTileBwdLPTSchedulerILb1ELi128ELb1EEEEEEEEEvNT_6ParamsE$_ZN4cute5tupleIJNS0_IJNS0_IJNS0_IJNS_1CILi8EEENS1_ILi1EEEEEES3_EEENS0_IJNS0_IJS3_S3_EEENS1_ILi2EEEEEEEEENS0_IJNS0_IJNS0_IJS3_NS1_ILi0EEEEEESA_EEENS0_IJNS0_IJSA_SA_EEEiEEEEEEEEC2ERKS9_RKSF_) ;  /* 0xfffbf74000007944 */ /* 0x022fea0003c3ffff */
[----:B------:R2:W5:Y:S01]  /*4a980*/  LDL R10, [R1+0x1580] ;  /* 0x00158000010a7983 */ /* 0x0005620000100800 */
[----:B------:R-:W-:-:S03]  /*4a990*/  MOV R6, 0x4a9c0 ;  /* 0x0004a9c000067802 */ /* 0x000fc60000000f00 */
[----:B------:R2:W-:Y:S04]  /*4a9a0*/  STL.64 [R1+0x15b0], R8 ;  /* 0x0015b00801007387 */ /* 0x0005e80000100a00 */
[----:B-12--5:R-:W-:Y:S05]  /*4a9b0*/  CALL.REL.NOINC `($_ZN7cutlass13device_kernelIN5flash19enable_sm80_to_sm89INS1_16FlashAttnBwdSm80INS1_25CollectiveMainloopBwdSm80ILi2ELi2EN4cute5tupleIJNS5_1CILi128EEES8_NS7_ILi64EEEEEENS_6half_tEfNS_4arch4Sm80ELb1ELb0ELb1ELb1ELb1ELb0ELb0ELb0ELi2ELi4ELi4ELi4ELb0EEENS1_21CollectiveEpilogueBwdISA_SB_SD_Li256ELb1ELb0ELi2EEENS1_25SingleTileBwdLPTSchedulerILb1ELi128ELb1EEEEEEEEEvNT_6ParamsE$_ZN4cute3eso3ESOILb0ELb0EJNS_6LayoutINS_5tupleIJNS3_IJNS3_IJNS_1CILi8EEENS4_ILi1EEEEEES6_EEENS3_IJNS3_IJS6_S6_EEENS4_ILi2EEEEEEEEENS3_IJNS3_IJNS3_IJS6_NS4_ILi0EEEEEESD_EEENS3_IJNS3_IJSD_SD_EEEiEEEEEEEENS_10ViewEngineINS_8smem_ptrIPN7cutlass6half_tEEEEEEEC2ERKSJ_RKSQ_) ;  /* 0xfffbcc6000007944 */ /* 0x026fea0003c3ffff */
[----:B------:R2:W5:Y:S04]  /*4a9c0*/  LDL R6, [R1+0x1580] ;  /* 0x0015800001067983 */ /* 0x0005680000100800 */
[----:B-1----:R2:W5:Y:S01]  /*4a9d0*/  LDL.64 R4, [R1+0x1588] ;  /* 0x0015880001047983 */ /* 0x0025620000100a00 */
[----:B------:R-:W-:Y:S02]  /*4a9e0*/  MOV R38, R2 ;  /* 0x0000000200267202 */ /* 0x000fe40000000f00 */
[----:B------:R-:W-:Y:S02]  /*4a9f0*/  MOV R36, 0x4aa10 ;  /* 0x0004aa1000247802 */ /* 0x000fe40000000f00 */
[----:B--2--5:R-:W-:Y:S05]  /*4aa00*/  CALL.REL.NOINC `($_ZN7cutlass13device_kernelIN5flash19enable_sm80_to_sm89INS1_16FlashAttnBwdSm80INS1_25CollectiveMainloopBwdSm80ILi2ELi2EN4cute5tupleIJNS5_1CILi128EEES8_NS7_ILi64EEEEEENS_6half_tEfNS_4arch4Sm80ELb1ELb0ELb1ELb1ELb1ELb0ELb0ELb0ELi2ELi4ELi4ELi4ELb0EEENS1_21CollectiveEpilogueBwdISA_SB_SD_Li256ELb1ELb0ELi2EEENS1_25SingleTileBwdLPTSchedulerILb1ELi128ELb1EEEEEEEEEvNT_6ParamsE$_ZN4cute3eso3ESOILb1ELb0EJNS_6LayoutINS_5tupleIJNS3_IJNS3_IJNS_1CILi4EEENS4_ILi2EEEEEENS4_ILi1EEEEEES6_EEENS3_IJNS3_IJNS3_IJS8_NS4_ILi32EEEEEENS4_ILi0EEEEEENS4_ILi64EEEEEEEENS_10ViewEngineIPN7cutlass6half_tEEEEEC2ERKSH_RKSM_) ;  /* 0xfffbe3d000007944 */ /* 0x024fea0003c3ffff */
[----:B------:R2:W5:Y:S01]  /*4aa10*/  LDL.64 R10, [R1+0x1580] ;  /* 0x00158000010a7983 */ /* 0x0005620000100a00 */
[----:B------:R-:W-:Y:S02]  /*4aa20*/  MOV R3, R6 ;  /* 0x0000000600037202 */ /* 0x000fe40000000f00 */
[----:B-1----:R-:W-:-:S02]  /*4aa30*/  MOV R2, 0x4aa50 ;  /* 0x0004aa5000027802 */ /* 0x002fc40000000f00 */
[----:B--2--5:R-:W-:Y:S05]  /*4aa40*/  CALL.REL.NOINC `($_ZN7cutlass13device_kernelIN5flash19enable_sm80_to_sm89INS1_16FlashAttnBwdSm80INS1_25CollectiveMainloopBwdSm80ILi2ELi2EN4cute5tupleIJNS5_1CILi128EEES8_NS7_ILi64EEEEEENS_6half_tEfNS_4arch4Sm80ELb1ELb0ELb1ELb1ELb1ELb0ELb0ELb0ELi2ELi4ELi4ELi4ELb0EEENS1_21CollectiveEpilogueBwdISA_SB_SD_Li256ELb1ELb0ELi2EEENS1_25SingleTileBwdLPTSchedulerILb1ELi128ELb1EEEEEEEEEvNT_6ParamsE$_ZZN4cute5sliceINS_5tupleIJNS1_IJNS_10UnderscoreENS_1CILi0EEEEEENS1_IJS4_S2_EEEEEENS1_IJNS1_IJNS1_IJNS3_ILi1EEES4_EEES4_EEENS1_IJNS1_IJS4_S4_EEEiEEEEEEEEDaRKT_RKT0_ENKUlRKT_RKT0_E_clIS6_SC_EEDaSM_SP_) ;  /* 0xfffc04f000007944 */ /* 0x024fea0003c3ffff */
[----:B------:R-:W-:Y:S02]  /*4aa50*/  MOV R2, 0x4aa70 ;  /* 0x0004aa7000027802 */ /* 0x000fe40000000f00 */
[----:B------:R-:W-:Y:S05]  /*4aa60*/  CALL.REL.NOINC `($_ZN7cutlass13device_kernelIN5flash19enable_sm80_to_sm89INS1_16FlashAttnBwdSm80INS1_25CollectiveMainloopBwdSm80ILi2ELi2EN4cute5tupleIJNS5_1CILi128EEES8_NS7_ILi64EEEEEENS_6half_tEfNS_4arch4Sm80ELb1ELb0ELb1ELb1ELb1ELb0ELb0ELb0ELi2ELi4ELi4ELi4ELb0EEENS1_21CollectiveEpilogueBwdISA_SB_SD_Li256ELb1ELb0ELi2EEENS1_25SingleTileBwdLPTSchedulerILb1ELi128ELb1EEEEEEEEEvNT_6ParamsE$_ZZN4cute12filter_tupleINS_5tupleIJNS1_IJNS_10UnderscoreENS_1CILi0EEEEEENS1_IJS4_S2_EEEEEENS1_IJNS1_IJNS1_IJNS3_ILi1EEES4_EEES4_EEENS1_IJNS1_IJS4_S4_EEEiEEEEEEZNS_5sliceIS7_SD_EEDaRKT_RKT0_EUlRKT_RKT0_E_EEDaSH_SK_OT1_ENKUlDpSN_E_clIJNS1_IJS9_EEENS1_IJiEEEEEEDaSU_) ;  /* 0xfffbfdc000007944 */ /* 0x000fea0003c3ffff */
[----:B------:R-:W-:Y:S02]  /*4aa70*/  MOV R36, 0x4aa90 ;  /* 0x0004aa9000247802 */ /* 0x000fe40000000f00 */
[----:B------:R-:W-:Y:S05]  /*4aa80*/  CALL.REL.NOINC `($_ZN7cutlass13device_kernelIN5flash19enable_sm80_to_sm89INS1_16FlashAttnBwdSm80INS1_25CollectiveMainloopBwdSm80ILi2ELi2EN4cute5tupleIJNS5_1CILi128EEES8_NS7_ILi64EEEEEENS_6half_tEfNS_4arch4Sm80ELb1ELb0ELb1ELb1ELb1ELb0ELb0ELb0ELi2ELi4ELi4ELi4ELb0EEENS1_21CollectiveEpilogueBwdISA_SB_SD_Li256ELb1ELb0ELi2EEENS1_25SingleTileBwdLPTSchedulerILb1ELi128ELb1EEEEEEEEEvNT_6ParamsE$_ZN4cute5tupleIJNS0_IJNS0_IJNS_1CILi8EEENS1_ILi1EEEEEENS1_ILi2EEEEEENS0_IJNS0_IJS3_NS1_ILi0EEEEEEiEEEEEC2ERKS6_RKS9_) ;  /* 0xfffbf8c000007944 */ /* 0x000fea0003c3ffff */
[----:B-1----:R1:W5:Y:S01]  /*4aa90*/  LDL R3, [R1+0x1580] ;  /* 0x0015800001037983 */ /* 0x0023620000100800 */
[----:B------:R-:W-:-:S03]  /*4aaa0*/  MOV R6, 0x4aac0 ;  /* 0x0004aac000067802 */ /* 0x000fc60000000f00 */
        /* <DEDUP_REMOVED lines=8> */
[----:B------:R-:W-:-:S03]  /*4ab30*/  MOV R38, 0x4ab60 ;  /* 0x0004ab6000267802 */ /* 0x000fc60000000f00 */
[----:B--2---:R1:W-:Y:S04]  /*4ab40*/  STL.64 [R1+0x15b0], R2 ;  /* 0x0015b00201007387 */ /* 0x0043e80000100a00 */
[----:B-1----:R-:W-:Y:S05]  /*4ab50*/  CALL.REL.NOINC `($_ZN7cutlass13device_kernelIN5flash19enable_sm80_to_sm89INS1_16FlashAttnBwdSm80INS1_25CollectiveMainloopBwdSm80ILi2ELi2EN4cute5tupleIJNS5_1CILi128EEES8_NS7_ILi64EEEEEENS_6half_tEfNS_4arch4Sm80ELb1ELb0ELb1ELb1ELb1ELb0ELb0ELb0ELi2ELi4ELi4ELi4ELb0EEENS1_21CollectiveEpilogueBwdISA_SB_SD_Li256ELb1ELb0ELi2EEENS1_25SingleTileBwdLPTSchedulerILb1ELi128ELb1EEEEEEEEEvNT_6ParamsE$_ZN4cute3eso3ESOILb0ELb0EJNS_6LayoutINS_5tupleIJNS3_IJNS_1CILi8EEENS4_ILi1EEEEEENS4_ILi2EEEEEENS3_IJNS3_IJS6_NS4_ILi0EEEEEEiEEEEENS_10ViewEngineINS_8smem_ptrIPN7cutlass6half_tEEEEEEEC2ERKSD_RKSK_) ;  /* 0xfffbd0a000007944 */ /* 0x002fea0003c3ffff */
[----:B------:R2:W5:Y:S04]  /*4ab60*/  LDL R8, [R1+0x1580] ;  /* 0x0015800001087983 */ /* 0x0005680000100800 */
[----:B------:R2:W5:Y:S01]  /*4ab70*/  LDL.64 R12, [R1+0x1588] ;  /* 0x00158800010c7983 */ /* 0x0005620000100a00 */
[----:B------:R-:W-:Y:S02]  /*4ab80*/  MOV R47, RZ ;  /* 0x000000ff002f7202 */ /* 0x000fe40000000f00 */
[----:B------:R-:W-:Y:S02]  /*4ab90*/  MOV R46, 0x4abb0 ;  /* 0x0004abb0002e7802 */ /* 0x000fe40000000f00 */
[----:B-12--5:R-:W-:Y:S05]  /*4aba0*/  CALL.REL.NOINC `($_ZN7cutlass13device_kernelIN5flash19enable_sm80_to_sm89INS1_16FlashAttnBwdSm80INS1_25CollectiveMainloopBwdSm80ILi2ELi2EN4cute5tupleIJNS5_1CILi128EEES8_NS7_ILi64EEEEEENS_6half_tEfNS_4arch4Sm80ELb1ELb0ELb1ELb1ELb1ELb0ELb0ELb0ELi2ELi4ELi4ELi4ELb0EEENS1_21CollectiveEpilogueBwdISA_SB_SD_Li256ELb1ELb0ELi2EEENS1_25SingleTileBwdLPTSchedulerILb1ELi128ELb1EEEEEEEEEvNT_6ParamsE$_ZN4cute3eso3ESOILb1ELb0EJNS_10UnderscoreEiEEC2ERKS2_RKi) ;  /* 0xfffbd9b000007944 */ /* 0x026fea0003c3ffff */
[----:B------:R-:W2:Y:S01]  /*4abb0*/  LDL R37, [R1+0x1580] ;  /* 0x0015800001257983 */ /* 0x000ea20000100800 */
[----:B------:R-:W-:Y:S01]  /*4abc0*/  MOV R38, 0x4abf0 ;  /* 0x0004abf000267802 */ /* 0x000fe20000000f00 */
[----:B--2---:R-:W-:Y:S02]  /*4abd0*/  IMAD R37, R8, R37, RZ ;  /* 0x0000002508257224 */ /* 0x004fe400078e02ff */
[----:B-1----:R-:W-:Y:S05]  /*4abe0*/  CALL.REL.NOINC `($_ZN7cutlass13device_kernelIN5flash19enable_sm80_to_sm89INS1_16FlashAttnBwdSm80INS1_25CollectiveMainloopBwdSm80ILi2ELi2EN4cute5tupleIJNS5_1CILi128EEES8_NS7_ILi64EEEEEENS_6half_tEfNS_4arch4Sm80ELb1ELb0ELb1ELb1ELb1ELb0ELb0ELb0ELi2ELi4ELi4ELi4ELb0EEENS1_21CollectiveEpilogueBwdISA_SB_SD_Li256ELb1ELb0ELi2EEENS1_25SingleTileBwdLPTSchedulerILb1ELi128ELb1EEEEEEEEEvNT_6ParamsE$_ZN4cute3eso3ESOILb1ELb0EJNS_6LayoutINS_5tupleIJNS3_IJNS_1CILi8EEENS4_ILi1EEEEEEEEENS3_IJNS3_IJS6_NS4_ILi0EEEEEEEEEEEiEEC2ERKSC_RKi) ;  /* 0xfffbecc000007944 */ /* 0x002fea0003c3ffff */
[----:B------:R-:W2:Y:S01]  /*4abf0*/  LDL R3, [R1+0x1580] ;  /* 0x0015800001037983 */ /* 0x000ea20000100800 */
[----:B------:R-:W-:-:S02]  /*4ac00*/  MOV R38, R83 ;  /* 0x0000005300267202 */ /* 0x000fc40000000f00 */
        /* <DEDUP_REMOVED lines=8> */
[----:B------:R-:W-:Y:S02]  /*4ac90*/  MOV R46, 0x4acb0 ;  /* 0x0004acb0002e7802 */ /* 0x000fe40000000f00 */
[----:B-1---5:R-:W-:Y:S05]  /*4aca0*/  CALL.REL.NOINC `($_ZN7cutlass13device_kernelIN5flash19enable_sm80_to_sm89INS1_16FlashAttnBwdSm80INS1_25CollectiveMainloopBwdSm80ILi2ELi2EN4cute5tupleIJNS5_1CILi128EEES8_NS7_ILi64EEEEEENS_6half_tEfNS_4arch4Sm80ELb1ELb0ELb1ELb1ELb1ELb0ELb0ELb0ELi2ELi4ELi4ELi4ELb0EEENS1_21CollectiveEpilogueBwdISA_SB_SD_Li256ELb1ELb0ELi2EEENS1_25SingleTileBwdLPTSchedulerILb1ELi128ELb1EEEEEEEEEvNT_6ParamsE$_ZN4cute3eso3ESOILb1ELb0EJNS_10UnderscoreEiEEC2ERKS2_RKi) ;  /* 0xfffbd8b000007944 */ /* 0x022fea0003c3ffff */
[----:B------:R-:W2:Y:S01]  /*4acb0*/  LDL R5, [R1+0x1580] ;  /* 0x0015800001057983 */ /* 0x000ea20000100800 */
[----:B------:R-:W-:Y:S02]  /*4acc0*/  MOV R6, 0x4acf0 ;  /* 0x0004acf000067802 */ /* 0x000fe40000000f00 */
[----:B--2---:R-:W-:Y:S02]  /*4acd0*/  SHF.L.U32 R5, R5, 0x6, RZ ;  /* 0x0000000605057819 */ /* 0x004fe400000006ff */
[----:B-1----:R-:W-:Y:S05]  /*4ace0*/  CALL.REL.NOINC `($_ZN7cutlass13device_kernelIN5flash19enable_sm80_to_sm89INS1_16FlashAttnBwdSm80INS1_25CollectiveMainloopBwdSm80ILi2ELi2EN4cute5tupleIJNS5_1CILi128EEES8_NS7_ILi64EEEEEENS_6half_tEfNS_4arch4Sm80ELb1ELb0ELb1ELb1ELb1ELb0ELb0ELb0ELi2ELi4ELi4ELi4ELb0EEENS1_21CollectiveEpilogueBwdISA_SB_SD_Li256ELb1ELb0ELi2EEENS1_25SingleTileBwdLPTSchedulerILb1ELi128ELb1EEEEEEEEEvNT_6ParamsE$_ZN4cute3eso3ESOILb1ELb0EJNS_6LayoutINS_5tupleIJNS3_IJNS3_IJNS_1CILi4EEENS4_ILi2EEEEEENS4_ILi1EEEEEEEEENS3_IJNS3_IJNS3_IJS8_NS4_ILi32EEEEEENS4_ILi0EEEEEEEEEEEiEEC2ERKSG_RKi) ;  /* 0xfffbe07000007944 */ /* 0x002fea0003c3ffff */
[----:B-1----:R-:W2:Y:S01]  /*4acf0*/  LDL R5, [R1+0x1580] ;  /* 0x0015800001057983 */ /* 0x002ea20000100800 */
        /* <DEDUP_REMOVED lines=14> */
[----:B-1----:R1:W5:Y:S01]  /*4ade0*/  LDL R3, [R1+0x1580] ;  /* 0x0015800001037983 */ /* 0x0023620000100800 */
[----:B------:R-:W-:-:S03]  /*4adf0*/  MOV R6, 0x4ae10 ;  /* 0x0004ae1000067802 */ /* 0x000fc60000000f00 */
[----:B-1---5:R-:W-:Y:S05]  /*4ae00*/  CALL.REL.NOINC `($_ZN7cutlass13device_kernelIN5flash19enable_sm80_to_sm89INS1_16FlashAttnBwdSm80INS1_25CollectiveMainloopBwdSm80ILi2ELi2EN4cute5tupleIJNS5_1CILi128EEES8_NS7_ILi64EEEEEENS_6half_tEfNS_4arch4Sm80ELb1ELb0ELb1ELb1ELb1ELb0ELb0ELb0ELi2ELi4ELi4ELi4ELb0EEENS1_21CollectiveEpilogueBwdISA_SB_SD_Li256ELb1ELb0ELi2EEENS1_25SingleTileBwdLPTSchedulerILb1ELi128ELb1EEEEEEEEEvNT_6ParamsE$_ZN4cute3eso3ESOILb1ELb0EJNS_6LayoutINS_5tupleIJNS3_IJNS3_IJNS_1CILi2EEES5_EEENS4_ILi1EEEEEEEEENS3_IJNS3_IJNS3_IJS7_NS4_ILi16EEEEEENS4_ILi0EEEEEEEEEEENS_10ViewEngineIPjEEEEC2ERKSF_RKSI_) ;  /* 0xfffbdec000007944 */ /* 0x022fea0003c3ffff */
        /* <DEDUP_REMOVED lines=9> */
[----:B-1----:R-:W-:Y:S05]  /*4aea0*/  CALL.REL.NOINC `($_ZN7cutlass13device_kernelIN5flash19enable_sm80_to_sm89INS1_16FlashAttnBwdSm80INS1_25CollectiveMainloopBwdSm80ILi2ELi2EN4cute5tupleIJNS5_1CILi128EEES8_NS7_ILi64EEEEEENS_6half_tEfNS_4arch4Sm80ELb1ELb0ELb1ELb1ELb1ELb0ELb0ELb0ELi2ELi4ELi4ELi4ELb0EEENS1_21CollectiveEpilogueBwdISA_SB_SD_Li256ELb1ELb0ELi2EEENS1_25SingleTileBwdLPTSchedulerILb1ELi128ELb1EEEEEEEEEvNT_6ParamsE$_ZN4cute3eso3ESOILb1ELb0EJNS_10UnderscoreEiEEC2ERKS2_RKi) ;  /* 0xfffbd6b000007944 */ /* 0x002fea0003c3ffff */
[----:B------:R-:W2:Y:S01]  /*4aeb0*/  LDL R37, [R1+0x1580] ;  /* 0x0015800001257983 */ /* 0x000ea20000100800 */
[----:B------:R-:W-:Y:S01]  /*4aec0*/  MOV R38, 0x4aef0 ;  /* 0x0004aef000267802 */ /* 0x000fe20000000f00 */
[----:B--2---:R-:W-:-:S02]  /*4aed0*/  IMAD R37, R8, R37, RZ ;  /* 0x0000002508257224 */ /* 0x004fc400078e02ff */
        /* <DEDUP_REMOVED lines=58> */
.L_x_5098:
[----:B------:R-:W-:Y:S11]  /*4b280*/  ISETP.NE.AND P0, PT, R50, 0x7, PT ;  /* 0x000000073200780c */ /* 0x000ff60003f05270 */
[----:B------:R-:W-:Y:S02]  /*4b290*/  @!UPT UIADD3 URZ, URZ, URZ, URZ ;  /* 0x0000003f3f3ff290 */ /* 0x000fe4000fffe03f */
[----:B------:R-:W-:-:S05]  /*4b2a0*/  @!P0 BRA `(.L_x_5097) ;  /* 0x00000f8000008947 */ /* 0x000fca0003800000 */
[----:B------:R-:W-:Y:S02]  /*4b2b0*/  IADD3 R40, R50, 0x1, RZ ;  /* 0x0000000132287810 */ /* 0x000fe40007ffe0ff */
[----:B------:R-:W-:Y:S03]  /*4b2c0*/  MOV R46, 0x4b2f0 ;  /* 0x0004b2f0002e7802 */ /* 0x000fe60000000f00 */
[----:B------:R-:W-:Y:S02]  /*4b2d0*/  IMAD.MOV.U32 R3, RZ, RZ, R40 ;  /* 0x000000ffff037224 */ /* 0x000fe400078e0028 */
[----:B------:R-:W-:Y:S05]  /*4b2e0*/  CALL.REL.NOINC `($_ZN7cutlass13device_kernelIN5flash19enable_sm80_to_sm89INS1_16FlashAttnBwdSm80INS1_25CollectiveMainloopBwdSm80ILi2ELi2EN4cute5tupleIJNS5_1CILi128EEES8_NS7_ILi64EEEEEENS_6half_tEfNS_4arch4Sm80ELb1ELb0ELb1ELb1ELb1ELb0ELb0ELb0ELi2ELi4ELi4ELi4ELb0EEENS1_21CollectiveEpilogueBwdISA_SB_SD_Li256ELb1ELb0ELi2EEENS1_25SingleTileBwdLPTSchedulerILb1ELi128ELb1EEEEEEEEEvNT_6ParamsE$_ZN4cute3eso3ESOILb1ELb0EJNS_10UnderscoreES2_iEEC2ERKS2_S5_RKi) ;  /* 0xfffbd23000007944 */ /* 0x000fea0003c3ffff */
        /* <DEDUP_REMOVED lines=16> */
[----:B------:R-:W-:Y:S05]  /*4b3f0*/  CALL.REL.NOINC `($_ZN7cutlass13device_kernelIN5flash19enable_sm80_to_sm89INS1_16FlashAttnBwdSm80INS1_25CollectiveMainloopBwdSm80ILi2ELi2EN4cute5tupleIJNS5_1CILi128EEES8_NS7_ILi64EEEEEENS_6half_tEfNS_4arch4Sm80ELb1ELb0ELb1ELb1ELb1ELb0ELb0ELb0ELi2ELi4ELi4ELi4ELb0EEENS1_21CollectiveEpilogueBwdISA_SB_SD_Li256ELb1ELb0ELi2EEENS1_25SingleTileBwdLPTSchedulerILb1ELi128ELb1EEEEEEEEEvNT_6ParamsE$_ZN4cute3eso3ESOILb1ELb0EJNS_6LayoutINS_5tupleIJNS3_IJNS_1CILi8EEENS4_ILi1EEEEEENS4_ILi2EEEEEENS3_IJNS3_IJS6_NS4_ILi0EEEEEENS4_ILi4096EEEEEEEEiEEC2ERKSE_RKi) ;  /* 0xfffbe73000007944 */ /* 0x000fea0003c3ffff */
[----:B-1----:R-:W2:Y:S01]  /*4b400*/  LDL R3, [R1+0x1580] ;  /* 0x0015800001037983 */ /* 0x002ea20000100800 */
[----:B------:R-:W-:Y:S01]  /*4b410*/  MOV R46, 0x4b470 ;  /* 0x0004b470002e7802 */ /* 0x000fe20000000f00 */
[----:B------:R-:W-:Y:S02]  /*4b420*/  IMAD.MOV.U32 R38, RZ, RZ, R83 ;  /* 0x000000ffff267224 */ /* 0x000fe400078e0053 */
[----:B------:R-:W2:Y:S02]  /*4b430*/  LD.E.64 R36, [R94.64+0x8] ;  /* 0x000008085e247980 */ /* 0x000ea4000c101b00 */
[C---:B--2---:R-:W-:Y:S04]  /*4b440*/  LEA R2, P0, R3.reuse, R36, 0x1 ;  /* 0x0000002403027211 */ /* 0x044fe800078008ff */
[----:B------:R-:W-:Y:S04]  /*4b450*/  LEA.HI.X.SX32 R3, R3, R37, 0x1, P0 ;  /* 0x0000002503037211 */ /* 0x000fe800000f0eff */
[----:B------:R-:W-:Y:S05]  /*4b460*/  CALL.REL.NOINC `($_ZN7cutlass13device_kernelIN5flash19enable_sm80_to_sm89INS1_16FlashAttnBwdSm80INS1_25CollectiveMainloopBwdSm80ILi2ELi2EN4cute5tupleIJNS5_1CILi128EEES8_NS7_ILi64EEEEEENS_6half_tEfNS_4arch4Sm80ELb1ELb0ELb1ELb1ELb1ELb0ELb0ELb0ELi2ELi4ELi4ELi4ELb0EEENS1_21CollectiveEpilogueBwdISA_SB_SD_Li256ELb1ELb0ELi2EEENS1_25SingleTileBwdLPTSchedulerILb1ELi128ELb1EEEEEEEEEvNT_6ParamsE$_ZN4cute8smem_ptrIPN7cutlass6half_tEECI1NS_12iter_adaptorIS3_S4_EEES3_) ;  /* 0xfffbf20000007944 */ /* 0x000fea0003c3ffff */
[----:B-1----:R1:W5:Y:S01]  /*4b470*/  LDL.64 R2, [R1+0x1580] ;  /* 0x0015800001027983 */ /* 0x0023620000100a00 */
[----:B------:R-:W-:Y:S03]  /*4b480*/  MOV R38, 0x4b4a0 ;  /* 0x0004b4a000267802 */ /* 0x000fe60000000f00 */
[----:B-1---5:R-:W-:Y:S05]  /*4b490*/  CALL.REL.NOINC `($_ZN7cutlass13device_kernelIN5flash19enable_sm80_to_sm89INS1_16FlashAttnBwdSm80INS1_25CollectiveMainloopBwdSm80ILi2ELi2EN4cute5tupleIJNS5_1CILi128EEES8_NS7_ILi64EEEEEENS_6half_tEfNS_4arch4Sm80ELb1ELb0ELb1ELb1ELb1ELb0ELb0ELb0ELi2ELi4ELi4ELi4ELb0EEENS1_21CollectiveEpilogueBwdISA_SB_SD_Li256ELb1ELb0ELi2EEENS1_25SingleTileBwdLPTSchedulerILb1ELi128ELb1EEEEEEEEEvNT_6ParamsE$_ZN4cute3eso3ESOILb1ELb0EJNS_6LayoutINS_5tupleIJNS3_IJNS_1CILi8EEENS4_ILi1EEEEEENS4_ILi2EEEEEENS3_IJNS3_IJS6_NS4_ILi0EEEEEENS4_ILi4096EEEEEEEENS_10ViewEngineINS_8smem_ptrIPN7cutlass6half_tEEEEEEEC2ERKSE_RKSL_) ;  /* 0xfffbe65000007944 */ /* 0x022fea0003c3ffff */
[----:B-1----:R-:W-:Y:S01]  /*4b4a0*/  MOV R3, R40 ;  /* 0x0000002800037202 */ /* 0x002fe20000000f00 */
[----:B------:R1:W5:Y:S01]  /*4b4b0*/  LDL.64 R36, [R1+0x1580] ;  /* 0x0015800001247983 */ /* 0x0003620000100a00 */
[----:B------:R-:W-:Y:S03]  /*4b4c0*/  MOV R46, 0x4b4e0 ;  /* 0x0004b4e0002e7802 */ /* 0x000fe60000000f00 */
[----:B-1---5:R-:W-:Y:S05]  /*4b4d0*/  CALL.REL.NOINC `($_ZN7cutlass13device_kernelIN5flash19enable_sm80_to_sm89INS1_16FlashAttnBwdSm80INS1_25CollectiveMainloopBwdSm80ILi2ELi2EN4cute5tupleIJNS5_1CILi128EEES8_NS7_ILi64EEEEEENS_6half_tEfNS_4arch4Sm80ELb1ELb0ELb1ELb1ELb1ELb0ELb0ELb0ELi2ELi4ELi4ELi4ELb0EEENS1_21CollectiveEpilogueBwdISA_SB_SD_Li256ELb1ELb0ELi2EEENS1_25SingleTileBwdLPTSchedulerILb1ELi128ELb1EEEEEEEEEvNT_6ParamsE$_ZN4cute3eso3ESOILb1ELb0EJNS_10UnderscoreES2_iEEC2ERKS2_S5_RKi) ;  /* 0xfffbd04000007944 */ /* 0x022fea0003c3ffff */
        /* <DEDUP_REMOVED lines=9> */
[----:B------:R-:W-:Y:S05]  /*4b570*/  CALL.REL.NOINC `($_ZN7cutlass13device_kernelIN5flash19enable_sm80_to_sm89INS1_16FlashAttnBwdSm80INS1_25CollectiveMainloopBwdSm80ILi2ELi2EN4cute5tupleIJNS5_1CILi128EEES8_NS7_ILi64EEEEEENS_6half_tEfNS_4arch4Sm80ELb1ELb0ELb1ELb1ELb1ELb0ELb0ELb0ELi2ELi4ELi4ELi4ELb0EEENS1_21CollectiveEpilogueBwdISA_SB_SD_Li256ELb1ELb0ELi2EEENS1_25SingleTileBwdLPTSchedulerILb1ELi128ELb1EEEEEEEEEvNT_6ParamsE$_ZN4cute3eso3ESOILb1ELb0EJNS_6LayoutINS_5tupleIJNS3_IJNS_1CILi8EEENS4_ILi1EEEEEENS4_ILi2EEEEEENS3_IJNS3_IJS6_NS4_ILi0EEEEEES5_EEEEEiEEC2ERKSD_RKi) ;  /* 0xfffbe74000007944 */ /* 0x000fea0003c3ffff */
[----:B------:R-:W-:Y:S01]  /*4b580*/  MOV R48, 0x4b5d0 ;  /* 0x0004b5d000307802 */ /* 0x000fe20000000f00 */
[----:B------:R-:W2:Y:S02]  /*4b590*/  LDL R39, [R1+0x1580] ;  /* 0x0015800001277983 */ /* 0x000ea40000100800 */
[C---:B--2---:R-:W-:Y:S04]  /*4b5a0*/  LEA R38, P0, R39.reuse, R90, 0x1 ;  /* 0x0000005a27267211 */ /* 0x044fe800078008ff */
[----:B------:R-:W-:Y:S04]  /*4b5b0*/  LEA.HI.X.SX32 R39, R39, R91, 0x1, P0 ;  /* 0x0000005b27277211 */ /* 0x000fe800000f0eff */
[----:B-1----:R-:W-:Y:S05]  /*4b5c0*/  CALL.REL.NOINC `($_ZN7cutlass13device_kernelIN5flash19enable_sm80_to_sm89INS1_16FlashAttnBwdSm80INS1_25CollectiveMainloopBwdSm80ILi2ELi2EN4cute5tupleIJNS5_1CILi128EEES8_NS7_ILi64EEEEEENS_6half_tEfNS_4arch4Sm80ELb1ELb0ELb1ELb1ELb1ELb0ELb0ELb0ELi2ELi4ELi4ELi4ELb0EEENS1_21CollectiveEpilogueBwdISA_SB_SD_Li256ELb1ELb0ELi2EEENS1_25SingleTileBwdLPTSchedulerILb1ELi128ELb1EEEEEEEEEvNT_6ParamsE$_ZN4cute3eso3ESOILb1ELb0EJNS_6LayoutINS_5tupleIJNS3_IJNS_1CILi8EEENS4_ILi1EEEEEENS4_ILi2EEEEEENS3_IJNS3_IJS6_NS4_ILi0EEEEEES5_EEEEENS_10ViewEngineIPN7cutlass6half_tEEEEEC2ERKSD_RKSI_) ;  /* 0xfffbe6b000007944 */ /* 0x002fea0003c3ffff */
[----:B------:R2:W5:Y:S01]  /*4b5d0*/  LDL.64 R2, [R1+0x1580] ;  /* 0x0015800001027983 */ /* 0x0005620000100a00 */
[----:B-1----:R-:W-:Y:S03]  /*4b5e0*/  MOV R46, 0x4b600 ;  /* 0x0004b600002e7802 */ /* 0x002fe60000000f00 */
[----:B--2--5:R-:W-:Y:S05]  /*4b5f0*/  CALL.REL.NOINC `($_ZN7cutlass13device_kernelIN5flash19enable_sm80_to_sm89INS1_16FlashAttnBwdSm80INS1_25CollectiveMainloopBwdSm80ILi2ELi2EN4cute5tupleIJNS5_1CILi128EEES8_NS7_ILi64EEEEEENS_6half_tEfNS_4arch4Sm80ELb1ELb0ELb1ELb1ELb1ELb0ELb0ELb0ELi2ELi4ELi4ELi4ELb0EEENS1_21CollectiveEpilogueBwdISA_SB_SD_Li256ELb1ELb0ELi2EEENS1_25SingleTileBwdLPTSchedulerILb1ELi128ELb1EEEEEEEEEvNT_6ParamsE$_ZN4cute3eso3ESOILb1ELb0EJNS_6LayoutINS_5tupleIJNS3_IJNS_1CILi8EEENS4_ILi1EEEEEENS3_IJNS4_ILi2EEEEEEEEENS3_IJNS3_IJS6_NS4_ILi0EEEEEENS3_IJNS4_ILi4096EEEEEEEEEEENS_10ViewEngineINS_8smem_ptrIPN7cutlass6half_tEEEEEEEC2ERKSG_RKSN_) ;  /* 0xfffbe2f000007944 */ /* 0x024fea0003c3ffff */
[----:B-1----:R1:W5:Y:S01]  /*4b600*/  LDL.64 R36, [R1+0x1580] ;  /* 0x0015800001247983 */ /* 0x0023620000100a00 */
[----:B------:R-:W-:Y:S03]  /*4b610*/  MOV R46, 0x4b630 ;  /* 0x0004b630002e7802 */ /* 0x000fe60000000f00 */
[----:B-1---5:R-:W-:Y:S05]  /*4b620*/  CALL.REL.NOINC `($_ZN7cutlass13device_kernelIN5flash19enable_sm80_to_sm89INS1_16FlashAttnBwdSm80INS1_25CollectiveMainloopBwdSm80ILi2ELi2EN4cute5tupleIJNS5_1CILi128EEES8_NS7_ILi64EEEEEENS_6half_tEfNS_4arch4Sm80ELb1ELb0ELb1ELb1ELb1ELb0ELb0ELb0ELi2ELi4ELi4ELi4ELb0EEENS1_21CollectiveEpilogueBwdISA_SB_SD_Li256ELb1ELb0ELi2EEENS1_25SingleTileBwdLPTSchedulerILb1ELi128ELb1EEEEEEEEEvNT_6ParamsE$_ZN4cute3eso3ESOILb1ELb0EJNS_6LayoutINS_5tupleIJNS3_IJNS_1CILi8EEENS4_ILi1EEEEEENS3_IJNS4_ILi2EEEEEEEEENS3_IJNS3_IJS6_NS4_ILi0EEEEEENS3_IJS5_EEEEEEEENS_10ViewEngineIPN7cutlass6half_tEEEEEC2ERKSF_RKSK_) ;  /* 0xfffbe3c000007944 */ /* 0x022fea0003c3ffff */
[----:B-1----:R1:W5:Y:S01]  /*4b630*/  LDL.64 R2, [R1+0x1580] ;  /* 0x0015800001027983 */ /* 0x0023620000100a00 */
[----:B------:R-:W-:Y:S03]  /*4b640*/  MOV R46, 0x4b660 ;  /* 0x0004b660002e7802 */ /* 0x000fe60000000f00 */
[----:B-1---5:R-:W-:Y:S05]  /*4b650*/  CALL.REL.NOINC `($_ZN7cutlass13device_kernelIN5flash19enable_sm80_to_sm89INS1_16FlashAttnBwdSm80INS1_25CollectiveMainloopBwdSm80ILi2ELi2EN4cute5tupleIJNS5_1CILi128EEES8_NS7_ILi64EEEEEENS_6half_tEfNS_4arch4Sm80ELb1ELb0ELb1ELb1ELb1ELb0ELb0ELb0ELi2ELi4ELi4ELi4ELb0EEENS1_21CollectiveEpilogueBwdISA_SB_SD_Li256ELb1ELb0ELi2EEENS1_25SingleTileBwdLPTSchedulerILb1ELi128ELb1EEEEEEEEEvNT_6ParamsE$_ZN4cute3eso3ESOILb1ELb0EJNS_6LayoutINS_5tupleIJNS3_IJNS3_IJNS_1CILi8EEENS4_ILi1EEEEEES6_EEENS3_IJNS3_IJS6_S6_EEENS4_ILi2EEEEEEEEENS3_IJNS3_IJNS3_IJS6_NS4_ILi0EEEEEESD_EEENS3_IJNS3_IJSD_SD_EEES5_EEEEEEEENS_10ViewEngineIPN7cutlass6half_tEEEEEC2ERKSJ_RKSO_) ;  /* 0xfffbd9a000007944 */ /* 0x022fea0003c3ffff */
[----:B-1----:R1:W5:Y:S01]  /*4b660*/  LDL.64 R38, [R1+0x1580] ;  /* 0x0015800001267983 */ /* 0x0023620000100a00 */
[----:B------:R-:W-:Y:S03]  /*4b670*/  MOV R46, 0x4b690 ;  /* 0x0004b690002e7802 */ /* 0x000fe60000000f00 */
[----:B-1---5:R-:W-:Y:S05]  /*4b680*/  CALL.REL.NOINC `($_ZN7cutlass13device_kernelIN5flash19enable_sm80_to_sm89INS1_16FlashAttnBwdSm80INS1_25CollectiveMainloopBwdSm80ILi2ELi2EN4cute5tupleIJNS5_1CILi128EEES8_NS7_ILi64EEEEEENS_6half_tEfNS_4arch4Sm80ELb1ELb0ELb1ELb1ELb1ELb0ELb0ELb0ELi2ELi4ELi4ELi4ELb0EEENS1_21CollectiveEpilogueBwdISA_SB_SD_Li256ELb1ELb0ELi2EEENS1_25SingleTileBwdLPTSchedulerILb1ELi128ELb1EEEEEEEEEvNT_6ParamsE$_ZN4cute3eso3ESOILb1ELb0EJNS_6LayoutINS_5tupleIJNS3_IJNS3_IJNS_1CILi8EEENS4_ILi1EEEEEES6_EEENS3_IJNS3_IJS6_S6_EEENS4_ILi2EEEEEEEEENS3_IJNS3_IJNS3_IJS6_NS4_ILi0EEEEEESD_EEENS3_IJNS3_IJSD_SD_EEENS4_ILi4096EEEEEEEEEEENS_10ViewEngineINS_8smem_ptrIPN7cutlass6half_tEEEEEEEC2ERKSK_RKSR_) ;  /* 0xfffbd8b000007944 */ /* 0x022fea0003c3ffff */
[----:B-1----:R1:W5:Y:S01]  /*4b690*/  LDL.64 R2, [R1+0x1580] ;  /* 0x0015800001027983 */ /* 0x0023620000100a00 */
[----:B------:R-:W-:Y:S03]  /*4b6a0*/  MOV R48, 0x4b6c0 ;  /* 0x0004b6c000307802 */ /* 0x000fe60000000f00 */
[----:B-1---5:R-:W-:Y:S05]  /*4b6b0*/  CALL.REL.NOINC `($_ZN7cutlass13device_kernelIN5flash19enable_sm80_to_sm89INS1_16FlashAttnBwdSm80INS1_25CollectiveMainloopBwdSm80ILi2ELi2EN4cute5tupleIJNS5_1CILi128EEES8_NS7_ILi64EEEEEENS_6half_tEfNS_4arch4Sm80ELb1ELb0ELb1ELb1ELb1ELb0ELb0ELb0ELi2ELi4ELi4ELi4ELb0EEENS1_21CollectiveEpilogueBwdISA_SB_SD_Li256ELb1ELb0ELi2EEENS1_25SingleTileBwdLPTSchedulerILb1ELi128ELb1EEEEEEEEEvNT_6ParamsE$_ZN4cute3eso3ESOILb1ELb0EJNS_6LayoutINS_5tupleIJNS3_IJNS_1CILi8EEENS4_ILi1EEEEEENS4_ILi2EEEEEENS3_IJNS3_IJS6_NS4_ILi0EEEEEES5_EEEEENS_10ViewEngineIPN7cutlass6half_tEEEEEC2ERKSD_RKSI_) ;  /* 0xfffbe5c000007944 */ /* 0x022fea0003c3ffff */
[----:B-1----:R-:W-:Y:S01]  /*4b6c0*/  MOV R38, R83 ;  /* 0x0000005300267202 */ /* 0x002fe20000000f00 */
[----:B------:R1:W5:Y:S01]  /*4b6d0*/  LDL.64 R42, [R1+0x1580] ;  /* 0x00158000012a7983 */ /* 0x0003620000100a00 */
[----:B------:R-:W-:Y:S03]  /*4b6e0*/  MOV R46, 0x4b700 ;  /* 0x0004b700002e7802 */ /* 0x000fe60000000f00 */
[----:B-1---5:R-:W-:Y:S05]  /*4b6f0*/  CALL.REL.NOINC `($_ZN7cutlass13device_kernelIN5flash19enable_sm80_to_sm89INS1_16FlashAttnBwdSm80INS1_25CollectiveMainloopBwdSm80ILi2ELi2EN4cute5tupleIJNS5_1CILi128EEES8_NS7_ILi64EEEEEENS_6half_tEfNS_4arch4Sm80ELb1ELb0ELb1ELb1ELb1ELb0ELb0ELb0ELi2ELi4ELi4ELi4ELb0EEENS1_21CollectiveEpilogueBwdISA_SB_SD_Li256ELb1ELb0ELi2EEENS1_25SingleTileBwdLPTSchedulerILb1ELi128ELb1EEEEEEEEEvNT_6ParamsE$_ZN4cute8smem_ptrIPN7cutlass6half_tEECI1NS_12iter_adaptorIS3_S4_EEES3_) ;  /* 0xfffbef7000007944 */ /* 0x022fea0003c3ffff */
[----:B-1----:R1:W5:Y:S01]  /*4b700*/  LDL.64 R2, [R1+0x1580] ;  /* 0x0015800001027983 */ /* 0x0023620000100a00 */
[----:B------:R-:W-:Y:S03]  /*4b710*/  MOV R38, 0x4b730 ;  /* 0x0004b73000267802 */ /* 0x000fe60000000f00 */
[----:B-1---5:R-:W-:Y:S05]  /*4b720*/  CALL.REL.NOINC `($_ZN7cutlass13device_kernelIN5flash19enable_sm80_to_sm89INS1_16FlashAttnBwdSm80INS1_25CollectiveMainloopBwdSm80ILi2ELi2EN4cute5tupleIJNS5_1CILi128EEES8_NS7_ILi64EEEEEENS_6half_tEfNS_4arch4Sm80ELb1ELb0ELb1ELb1ELb1ELb0ELb0ELb0ELi2ELi4ELi4ELi4ELb0EEENS1_21CollectiveEpilogueBwdISA_SB_SD_Li256ELb1ELb0ELi2EEENS1_25SingleTileBwdLPTSchedulerILb1ELi128ELb1EEEEEEEEEvNT_6ParamsE$_ZN4cute3eso3ESOILb1ELb0EJNS_6LayoutINS_5tupleIJNS3_IJNS_1CILi8EEENS4_ILi1EEEEEENS4_ILi2EEEEEENS3_IJNS3_IJS6_NS4_ILi0EEEEEENS4_ILi4096EEEEEEEENS_10ViewEngineINS_8smem_ptrIPN7cutlass6half_tEEEEEEEC2ERKSE_RKSL_) ;  /* 0xfffbe3c000007944 */ /* 0x022fea0003c3ffff */
[----:B------:R-:W-:Y:S01]  /*4b730*/  MOV R47, RZ ;  /* 0x000000ff002f7202 */ /* 0x000fe20000000f00 */
[----:B------:R2:W5:Y:S01]  /*4b740*/  LDL.64 R44, [R1+0x1580] ;  /* 0x00158000012c7983 */ /* 0x0005620000100a00 */
[----:B------:R-:W-:Y:S03]  /*4b750*/  MOV R46, 0x4b770 ;  /* 0x0004b770002e7802 */ /* 0x000fe60000000f00 */
[----:B-12--5:R-:W-:Y:S05]  /*4b760*/  CALL.REL.NOINC `($_ZN7cutlass13device_kernelIN5flash19enable_sm80_to_sm89INS1_16FlashAttnBwdSm80INS1_25CollectiveMainloopBwdSm80ILi2ELi2EN4cute5tupleIJNS5_1CILi128EEES8_NS7_ILi64EEEEEENS_6half_tEfNS_4arch4Sm80ELb1ELb0ELb1ELb1ELb1ELb0ELb0ELb0ELi2ELi4ELi4ELi4ELb0EEENS1_21CollectiveEpilogueBwdISA_SB_SD_Li256ELb1ELb0ELi2EEENS1_25SingleTileBwdLPTSchedulerILb1ELi128ELb1EEEEEEEEEvNT_6ParamsE$_ZN4cute3eso3ESOILb1ELb0EJNS_10UnderscoreEiEEC2ERKS2_RKi) ;  /* 0xfffbcdf000007944 */ /* 0x026fea0003c3ffff */
[----:B------:R-:W-:Y:S01]  /*4b770*/  MOV R38, 0x4b7b0 ;  /* 0x0004b7b000267802 */ /* 0x000fe20000000f00 */
[----:B------:R-:W2:Y:S02]  /*4b780*/  LDL R37, [R1+0x1580] ;  /* 0x0015800001257983 */ /* 0x000ea40000100800 */
[----:B--2---:R-:W-:Y:S02]  /*4b790*/  SHF.L.U32 R37, R37, 0xc, RZ ;  /* 0x0000000c25257819 */ /* 0x004fe400000006ff */
[----:B-1----:R-:W-:Y:S05]  /*4b7a0*/  CALL.REL.NOINC `($_ZN7cutlass13device_kernelIN5flash19enable_sm80_to_sm89INS1_16FlashAttnBwdSm80INS1_25CollectiveMainloopBwdSm80ILi2ELi2EN4cute5tupleIJNS5_1CILi128EEES8_NS7_ILi64EEEEEENS_6half_tEfNS_4arch4Sm80ELb1ELb0ELb1ELb1ELb1ELb0ELb0ELb0ELi2ELi4ELi4ELi4ELb0EEENS1_21CollectiveEpilogueBwdISA_SB_SD_Li256ELb1ELb0ELi2EEENS1_25SingleTileBwdLPTSchedulerILb1ELi128ELb1EEEEEEEEEvNT_6ParamsE$_ZN4cute3eso3ESOILb1ELb0EJNS_6LayoutINS_5tupleIJNS3_IJNS_1CILi8EEENS4_ILi1EEEEEEEEENS3_IJNS3_IJS6_NS4_ILi0EEEEEEEEEEEiEEC2ERKSC_RKi) ;  /* 0xfffbe10000007944 */ /* 0x002fea0003c3ffff */
[----:B------:R-:W-:Y:S01]  /*4b7b0*/  MOV R46, 0x4b810 ;  /* 0x0004b810002e7802 */ /* 0x000fe20000000f00 */
[----:B------:R-:W2:Y:S01]  /*4b7c0*/  LDL R3, [R1+0x1580] ;  /* 0x0015800001037983 */ /* 0x000ea20000100800 */
[----:B------:R-:W-:Y:S01]  /*4b7d0*/  IMAD.MOV.U32 R38, RZ, RZ, R83 ;  /* 0x000000ffff267224 */ /* 0x000fe200078e0053 */
[C---:B--2---:R-:W-:Y:S04]  /*4b7e0*/  LEA R2, P0, R3.reuse, R44, 0x1 ;  /* 0x0000002c03027211 */ /* 0x044fe800078008ff */
[----:B------:R-:W-:Y:S04]  /*4b7f0*/  LEA.HI.X.SX32 R3, R3, R45, 0x1, P0 ;  /* 0x0000002d03037211 */ /* 0x000fe800000f0eff */
[----:B-1----:R-:W-:Y:S05]  /*4b800*/  CALL.REL.NOINC `($_ZN7cutlass13device_kernelIN5flash19enable_sm80_to_sm89INS1_16FlashAttnBwdSm80INS1_25CollectiveMainloopBwdSm80ILi2ELi2EN4cute5tupleIJNS5_1CILi128EEES8_NS7_ILi64EEEEEENS_6half_tEfNS_4arch4Sm80ELb1ELb0ELb1ELb1ELb1ELb0ELb0ELb0ELi2ELi4ELi4ELi4ELb0EEENS1_21CollectiveEpilogueBwdISA_SB_SD_Li256ELb1ELb0ELi2EEENS1_25SingleTileBwdLPTSchedulerILb1ELi128ELb1EEEEEEEEEvNT_6ParamsE$_ZN4cute8smem_ptrIPN7cutlass6half_tEECI1NS_12iter_adaptorIS3_S4_EEES3_) ;  /* 0xfffbee6000007944 */ /* 0x002fea0003c3ffff */
[----:B-1----:R1:W5:Y:S01]  /*4b810*/  LDL.64 R2, [R1+0x1580] ;  /* 0x0015800001027983 */ /* 0x0023620000100a00 */
[----:B------:R-:W-:Y:S03]  /*4b820*/  MOV R38, 0x4b840 ;  /* 0x0004b84000267802 */ /* 0x000fe60000000f00 */
[----:B-1---5:R-:W-:Y:S05]  /*4b830*/  CALL.REL.NOINC `($_ZN7cutlass13device_kernelIN5flash19enable_sm80_to_sm89INS1_16FlashAttnBwdSm80INS1_25CollectiveMainloopBwdSm80ILi2ELi2EN4cute5tupleIJNS5_1CILi128EEES8_NS7_ILi64EEEEEENS_6half_tEfNS_4arch4Sm80ELb1ELb0ELb1ELb1ELb1ELb0ELb0ELb0ELi2ELi4ELi4ELi4ELb0EEENS1_21CollectiveEpilogueBwdISA_SB_SD_Li256ELb1ELb0ELi2EEENS1_25SingleTileBwdLPTSchedulerILb1ELi128ELb1EEEEEEEEEvNT_6ParamsE$_ZN4cute3eso3ESOILb1ELb0EJNS_6LayoutINS_5tupleIJNS3_IJNS_1CILi8EEENS4_ILi1EEEEEEEEENS3_IJNS3_IJS6_NS4_ILi0EEEEEEEEEEENS_10ViewEngineINS_8smem_ptrIPN7cutlass6half_tEEEEEEEC2ERKSC_RKSJ_) ;  /* 0xfffbdfe000007944 */ /* 0x022fea0003c3ffff */
[----:B------:R-:W-:Y:S01]  /*4b840*/  MOV R47, RZ ;  /* 0x000000ff002f7202 */ /* 0x000fe20000000f00 */
[----:B-1----:R1:W5:Y:S01]  /*4b850*/  LDL.64 R2, [R1+0x1580] ;  /* 0x0015800001027983 */ /* 0x0023620000100a00 */
[----:B------:R-:W-:Y:S03]  /*4b860*/  MOV R46, 0x4b880 ;  /* 0x0004b880002e7802 */ /* 0x000fe60000000f00 */
[----:B-1---5:R-:W-:Y:S05]  /*4b870*/  CALL.REL.NOINC `($_ZN7cutlass13device_kernelIN5flash19enable_sm80_to_sm89INS1_16FlashAttnBwdSm80INS1_25CollectiveMainloopBwdSm80ILi2ELi2EN4cute5tupleIJNS5_1CILi128EEES8_NS7_ILi64EEEEEENS_6half_tEfNS_4arch4Sm80ELb1ELb0ELb1ELb1ELb1ELb0ELb0ELb0ELi2ELi4ELi4ELi4ELb0EEENS1_21CollectiveEpilogueBwdISA_SB_SD_Li256ELb1ELb0ELi2EEENS1_25SingleTileBwdLPTSchedulerILb1ELi128ELb1EEEEEEEEEvNT_6ParamsE$_ZN4cute3eso3ESOILb1ELb0EJNS_10UnderscoreEiEEC2ERKS2_RKi) ;  /* 0xfffbcce000007944 */ /* 0x022fea0003c3ffff */
[----:B------:R-:W-:Y:S01]  /*4b880*/  MOV R38, 0x4b8c0 ;  /* 0x0004b8c000267802 */ /* 0x000fe20000000f00 */
[----:B------:R-:W2:Y:S02]  /*4b890*/  LDL R37, [R1+0x1580] ;  /* 0x0015800001257983 */ /* 0x000ea40000100800 */
[----:B--2---:R-:W-:Y:S02]  /*4b8a0*/  SHF.L.U32 R37, R37, 0x3, RZ ;  /* 0x0000000325257819 */ /* 0x004fe400000006ff */
[----:B-1----:R-:W-:Y:S05]  /*4b8b0*/  CALL.REL.NOINC `($_ZN7cutlass13device_kernelIN5flash19enable_sm80_to_sm89INS1_16FlashAttnBwdSm80INS1_25CollectiveMainloopBwdSm80ILi2ELi2EN4cute5tupleIJNS5_1CILi128EEES8_NS7_ILi64EEEEEENS_6half_tEfNS_4arch4Sm80ELb1ELb0ELb1ELb1ELb1ELb0ELb0ELb0ELi2ELi4ELi4ELi4ELb0EEENS1_21CollectiveEpilogueBwdISA_SB_SD_Li256ELb1ELb0ELi2EEENS1_25SingleTileBwdLPTSchedulerILb1ELi128ELb1EEEEEEEEEvNT_6ParamsE$_ZN4cute3eso3ESOILb1ELb0EJNS_6LayoutINS_5tupleIJNS3_IJNS_1CILi8EEENS4_ILi1EEEEEEEEENS3_IJNS3_IJS6_NS4_ILi0EEEEEEEEEEEiEEC2ERKSC_RKi) ;  /* 0xfffbdff000007944 */ /* 0x002fea0003c3ffff */
[----:B------:R-:W-:Y:S01]  /*4b8c0*/  MOV R38, 0x4b910 ;  /* 0x0004b91000267802 */ /* 0x000fe20000000f00 */
[----:B-1----:R-:W2:Y:S02]  /*4b8d0*/  LDL R37, [R1+0x1580] ;  /* 0x0015800001257983 */ /* 0x002ea40000100800 */
[C---:B--2---:R-:W-:Y:S04]  /*4b8e0*/  LEA R46, P0, R37.reuse, R42, 0x1 ;  /* 0x0000002a252e7211 */ /* 0x044fe800078008ff */
[----:B------:R-:W-:Y:S04]  /*4b8f0*/  LEA.HI.X.SX32 R37, R37, R43, 0x1, P0 ;  /* 0x0000002b25257211 */ /* 0x000fe800000f0eff */
[----:B------:R-:W-:Y:S05]  /*4b900*/  CALL.REL.NOINC `($_ZN7cutlass13device_kernelIN5flash19enable_sm80_to_sm89INS1_16FlashAttnBwdSm80INS1_25CollectiveMainloopBwdSm80ILi2ELi2EN4cute5tupleIJNS5_1CILi128EEES8_NS7_ILi64EEEEEENS_6half_tEfNS_4arch4Sm80ELb1ELb0ELb1ELb1ELb1ELb0ELb0ELb0ELi2ELi4ELi4ELi4ELb0EEENS1_21CollectiveEpilogueBwdISA_SB_SD_Li256ELb1ELb0ELi2EEENS1_25SingleTileBwdLPTSchedulerILb1ELi128ELb1EEEEEEEEEvNT_6ParamsE$_ZN4cute3eso3ESOILb1ELb0EJNS_6LayoutINS_5tupleIJNS3_IJNS_1CILi8EEENS4_ILi1EEEEEEEEENS3_IJNS3_IJS6_NS4_ILi0EEEEEEEEEEENS_10ViewEngineIPN7cutlass6half_tEEEEEC2ERKSC_RKSH_) ;  /* 0xfffbdf5000007944 */ /* 0x000fea0003c3ffff */
[----:B------:R-:W-:Y:S01]  /*4b910*/  MOV R38, R83 ;  /* 0x0000005300267202 */ /* 0x000fe20000000f00 */
[----:B-1----:R1:W5:Y:S01]  /*4b920*/  LDL.64 R36, [R1+0x1580] ;  /* 0x0015800001247983 */ /* 0x0023620000100a00 */
[----:B------:R-:W-:Y:S03]  /*4b930*/  MOV R46, 0x4b950 ;  /* 0x0004b950002e7802 */ /* 0x000fe60000000f00 */
[----:B-1---5:R-:W-:Y:S05]  /*4b940*/  CALL.REL.NOINC `($_ZN7cutlass13device_kernelIN5flash19enable_sm80_to_sm89INS1_16FlashAttnBwdSm80INS1_25CollectiveMainloopBwdSm80ILi2ELi2EN4cute5tupleIJNS5_1CILi128EEES8_NS7_ILi64EEEEEENS_6half_tEfNS_4arch4Sm80ELb1ELb0ELb1ELb1ELb1ELb0ELb0ELb0ELi2ELi4ELi4ELi4ELb0EEENS1_21CollectiveEpilogueBwdISA_SB_SD_Li256ELb1ELb0ELi2EEENS1_25SingleTileBwdLPTSchedulerILb1ELi128ELb1EEEEEEEEEvNT_6ParamsE$_ZN4cute8smem_ptrIPN7cutlass6half_tEECI1NS_12iter_adaptorIS3_S4_EEES3_) ;  /* 0xfffbed2000007944 */ /* 0x022fea0003c3ffff */
[----:B-1----:R1:W5:Y:S01]  /*4b950*/  LDL.64 R2, [R1+0x1580] ;  /* 0x0015800001027983 */ /* 0x0023620000100a00 */
[----:B------:R-:W-:Y:S03]  /*4b960*/  MOV R46, 0x4b980 ;  /* 0x0004b980002e7802 */ /* 0x000fe60000000f00 */
[----:B-1---5:R-:W-:Y:S05]  /*4b970*/  CALL.REL.NOINC `($_ZN7cutlass13device_kernelIN5flash19enable_sm80_to_sm89INS1_16FlashAttnBwdSm80INS1_25CollectiveMainloopBwdSm80ILi2ELi2EN4cute5tupleIJNS5_1CILi128EEES8_NS7_ILi64EEEEEENS_6half_tEfNS_4arch4Sm80ELb1ELb0ELb1ELb1ELb1ELb0ELb0ELb0ELi2ELi4ELi4ELi4ELb0EEENS1_21CollectiveEpilogueBwdISA_SB_SD_Li256ELb1ELb0ELi2EEENS1_25SingleTileBwdLPTSchedulerILb1ELi128ELb1EEEEEEEEEvNT_6ParamsE$_ZN4cute8smem_ptrIPN7cutlass9uint128_tEECI1NS_12iter_adaptorIS3_S4_EEES3_) ;  /* 0xfffbed3000007944 */ /* 0x022fea0003c3ffff */
[----:B-1----:R1:W5:Y:S01]  /*4b980*/  LDL.64 R2, [R1+0x1580] ;  /* 0x0015800001027983 */ /* 0x0023620000100a00 */
[----:B------:R-:W-:Y:S03]  /*4b990*/  MOV R46, 0x4b9b0 ;  /* 0x0004b9b0002e7802 */ /* 0x000fe60000000f00 */
[----:B-1---5:R-:W-:Y:S05]  /*4b9a0*/  CALL.REL.NOINC `($_ZN7cutlass13device_kernelIN5flash19enable_sm80_to_sm89INS1_16FlashAttnBwdSm80INS1_25CollectiveMainloopBwdSm80ILi2ELi2EN4cute5tupleIJNS5_1CILi128EEES8_NS7_ILi64EEEEEENS_6half_tEfNS_4arch4Sm80ELb1ELb0ELb1ELb1ELb1ELb0ELb0ELb0ELi2ELi4ELi4ELi4ELb0EEENS1_21CollectiveEpilogueBwdISA_SB_SD_Li256ELb1ELb0ELi2EEENS1_25SingleTileBwdLPTSchedulerILb1ELi128ELb1EEEEEEEEEvNT_6ParamsE$_ZN4cute3eso3ESOILb1ELb0EJNS_6LayoutINS_5tupleIJNS3_IJNS_1CILi1EEES5_EEEEEENS3_IJNS3_IJS5_NS4_ILi0EEEEEEEEEEENS_10ViewEngineINS_8smem_ptrIPN7cutlass9uint128_tEEEEEEEC2ERKSB_RKSI_) ;  /* 0xfffbd92000007944 */ /* 0x022fea0003c3ffff */
[----:B------:R2:W5:Y:S01]  /*4b9b0*/  LDL R41, [R1+0x1580] ;  /* 0x0015800001297983 */ /* 0x0005620000100800 */
[----:B-1----:R-:W-:Y:S03]  /*4b9c0*/  MOV R38, 0x4b9e0 ;  /* 0x0004b9e000267802 */ /* 0x002fe60000000f00 */
[----:B--2--5:R-:W-:Y:S05]  /*4b9d0*/  CALL.REL.NOINC `($_ZN7cutlass13device_kernelIN5flash19enable_sm80_to_sm89INS1_16FlashAttnBwdSm80INS1_25CollectiveMainloopBwdSm80ILi2ELi2EN4cute5tupleIJNS5_1CILi128EEES8_NS7_ILi64EEEEEENS_6half_tEfNS_4arch4Sm80ELb1ELb0ELb1ELb1ELb1ELb0ELb0ELb0ELi2ELi4ELi4ELi4ELb0EEENS1_21CollectiveEpilogueBwdISA_SB_SD_Li256ELb1ELb0ELi2EEENS1_25SingleTileBwdLPTSchedulerILb1ELi128ELb1EEEEEEEEEvNT_6ParamsE$_ZN4cute3eso3ESOILb1ELb0EJNS_6LayoutINS_5tupleIJNS3_IJNS_1CILi4EEENS4_ILi1EEEEEEEEENS3_IJNS3_IJS6_NS4_ILi0EEEEEEEEEEENS_10ViewEngineIPjEEEEC2ERKSC_RKSF_) ;  /* 0xfffbde0000007944 */ /* 0x024fea0003c3ffff */
        /* <DEDUP_REMOVED lines=9> */
[----:B-1----:R-:W-:Y:S05]  /*4ba70*/  CALL.REL.NOINC `($_ZN7cutlass13device_kernelIN5flash19enable_sm80_to_sm89INS1_16FlashAttnBwdSm80INS1_25CollectiveMainloopBwdSm80ILi2ELi2EN4cute5tupleIJNS5_1CILi128EEES8_NS7_ILi64EEEEEENS_6half_tEfNS_4arch4Sm80ELb1ELb0ELb1ELb1ELb1ELb0ELb0ELb0ELi2ELi4ELi4ELi4ELb0EEENS1_21CollectiveEpilogueBwdISA_SB_SD_Li256ELb1ELb0ELi2EEENS1_25SingleTileBwdLPTSchedulerILb1ELi128ELb1EEEEEEEEEvNT_6ParamsE$_ZN4cute3eso3ESOILb1ELb0EJNS_10UnderscoreEiEEC2ERKS2_RKi) ;  /* 0xfffbcae000007944 */ /* 0x002fea0003c3ffff */
        /* <DEDUP_REMOVED lines=13> */
[----:B------:R-:W-:Y:S01]  /*4bb50*/  MOV R47, 0x1 ;  /* 0x00000001002f7802 */ /* 0x000fe20000000f00 */
        /* <DEDUP_REMOVED lines=34> */
[----:B-1----:R-:W-:Y:S05]  /*4bd80*/  CALL.REL.NOINC `($_ZN7cutlass13device_kernelIN5flash19enable_sm80_to_sm89INS1_16FlashAttnBwdSm80INS1_25CollectiveMainloopBwdSm80ILi2ELi2EN4cute5tupleIJNS5_1CILi128EEES8_NS7_ILi64EEEEEENS_6half_tEfNS_4arch4Sm80ELb1ELb0ELb1ELb1ELb1ELb0ELb0ELb0ELi2ELi4ELi4ELi4ELb0EEENS1_21CollectiveEpilogueBwdISA_SB_SD_Li256ELb1ELb0ELi2EEENS1_25SingleTileBwdLPTSchedulerILb1ELi128ELb1EEEEEEEEEvNT_6ParamsE$_ZN4cute3eso3ESOILb1ELb0EJNS_10UnderscoreES2_iEEC2ERKS2_S5_RKi) ;  /* 0xfffbc79000007944 */ /* 0x002fea0003c3ffff */
[----:B------:R2:W5:Y:S01]  /*4bd90*/  LDL R39, [R1+0x1580] ;  /* 0x0015800001277983 */ /* 0x0005620000100800 */
[----:B-1----:R-:W-:Y:S03]  /*4bda0*/  MOV R2, 0x4bdd0 ;  /* 0x0004bdd000027802 */ /* 0x002fe60000000f00 */
[----:B------:R2:W5:Y:S04]  /*4bdb0*/  LD.E R3, [R92.64] ;  /* 0x000000085c037980 */ /* 0x000568000c101900 */
[----:B--2--5:R-:W-:Y:S05]  /*4bdc0*/  CALL.REL.NOINC `($_ZN7cutlass13device_kernelIN5flash19enable_sm80_to_sm89INS1_16FlashAttnBwdSm80INS1_25CollectiveMainloopBwdSm80ILi2ELi2EN4cute5tupleIJNS5_1CILi128EEES8_NS7_ILi64EEEEEENS_6half_tEfNS_4arch4Sm80ELb1ELb0ELb1ELb1ELb1ELb0ELb0ELb0ELi2ELi4ELi4ELi4ELb0EEENS1_21CollectiveEpilogueBwdISA_SB_SD_Li256ELb1ELb0ELi2EEENS1_25SingleTileBwdLPTSchedulerILb1ELi128ELb1EEEEEEEEEvNT_6ParamsE$_ZZN4cute5sliceINS_5tupleIJNS_10UnderscoreES2_iEEENS1_IJNS1_IJNS_1CILi1EEENS4_ILi0EEEEEEiNS4_ILi1024EEEEEEEEDaRKT_RKT0_ENKUlRKT_RKT0_E_clIS2_iEEDaSI_SL_) ;  /* 0xfffbf22000007944 */ /* 0x024fea0003c3ffff */
[----:B------:R-:W-:Y:S02]  /*4bdd0*/  MOV R2, 0x4bdf0 ;  /* 0x0004bdf000027802 */ /* 0x000fe40000000f00 */
[----:B------:R-:W-:Y:S05]  /*4bde0*/  CALL.REL.NOINC `($_ZN7cutlass13device_kernelIN5flash19enable_sm80_to_sm89INS1_16FlashAttnBwdSm80INS1_25CollectiveMainloopBwdSm80ILi2ELi2EN4cute5tupleIJNS5_1CILi128EEES8_NS7_ILi64EEEEEENS_6half_tEfNS_4arch4Sm80ELb1ELb0ELb1ELb1ELb1ELb0ELb0ELb0ELi2ELi4ELi4ELi4ELb0EEENS1_21CollectiveEpilogueBwdISA_SB_SD_Li256ELb1ELb0ELi2EEENS1_25SingleTileBwdLPTSchedulerILb1ELi128ELb1EEEEEEEEEvNT_6ParamsE$_ZZN4cute12filter_tupleINS_5tupleIJNS_10UnderscoreES2_iEEENS1_IJNS1_IJNS_1CILi1EEENS4_ILi0EEEEEEiNS4_ILi1024EEEEEEZNS_5sliceIS3_S9_EEDaRKT_RKT0_EUlRKT_RKT0_E_EEDaSD_SG_OT1_ENKUlDpSJ_E_clIJNS1_IJS7_EEENS1_IJiEEENS1_IJEEEEEEDaSQ_) ;  /* 0xfffbeb9000007944 */ /* 0x000fea0003c3ffff */
[----:B------:R-:W-:Y:S02]  /*4bdf0*/  MOV R36, 0x4be10 ;  /* 0x0004be1000247802 */ /* 0x000fe40000000f00 */
[----:B------:R-:W-:Y:S05]  /*4be00*/  CALL.REL.NOINC `($_ZN7cutlass13device_kernelIN5flash19enable_sm80_to_sm89INS1_16FlashAttnBwdSm80INS1_25CollectiveMainloopBwdSm80ILi2ELi2EN4cute5tupleIJNS5_1CILi128EEES8_NS7_ILi64EEEEEENS_6half_tEfNS_4arch4Sm80ELb1ELb0ELb1ELb1ELb1ELb0ELb0ELb0ELi2ELi4ELi4ELi4ELb0EEENS1_21CollectiveEpilogueBwdISA_SB_SD_Li256ELb1ELb0ELi2EEENS1_25SingleTileBwdLPTSchedulerILb1ELi128ELb1EEEEEEEEEvNT_6ParamsE$_ZN4cute5tupleIJNS0_IJNS0_IJNS_1CILi8EEENS1_ILi1EEEEEENS1_ILi2EEEEEENS0_IJNS0_IJS3_NS1_ILi0EEEEEEiEEEEEC2ERKS6_RKS9_) ;  /* 0xfffbe54000007944 */ /* 0x000fea0003c3ffff */
[----:B------:R2:W5:Y:S01]  /*4be10*/  LDL R38, [R1+0x1580] ;  /* 0x0015800001267983 */ /* 0x0005620000100800 */
[----:B-1----:R-:W-:Y:S02]  /*4be20*/  SHF.L.U32 R2, R39, 0xa, RZ ;  /* 0x0000000a27027819 */ /* 0x002fe400000006ff */
[----:B------:R-:W-:Y:S03]  /*4be30*/  MOV R36, 0x4be60 ;  /* 0x0004be6000247802 */ /* 0x000fe60000000f00 */
[----:B------:R2:W-:Y:S04]  /*4be40*/  STL [R1+0x15b0], R2 ;  /* 0x0015b00201007387 */ /* 0x0005e80000100800 */
[----:B--2--5:R-:W-:Y:S05]  /*4be50*/  CALL.REL.NOINC `($_ZN7cutlass13device_kernelIN5flash19enable_sm80_to_sm89INS1_16FlashAttnBwdSm80INS1_25CollectiveMainloopBwdSm80ILi2ELi2EN4cute5tupleIJNS5_1CILi128EEES8_NS7_ILi64EEEEEENS_6half_tEfNS_4arch4Sm80ELb1ELb0ELb1ELb1ELb1ELb0ELb0ELb0ELi2ELi4ELi4ELi4ELb0EEENS1_21CollectiveEpilogueBwdISA_SB_SD_Li256ELb1ELb0ELi2EEENS1_25SingleTileBwdLPTSchedulerILb1ELi128ELb1EEEEEEEEEvNT_6ParamsE$_ZN4cute3eso3ESOILb0ELb0EJNS_6LayoutINS_5tupleIJNS3_IJNS_1CILi8EEENS4_ILi1EEEEEENS4_ILi2EEEEEENS3_IJNS3_IJS6_NS4_ILi0EEEEEEiEEEEEiEEC2ERKSD_RKi) ;  /* 0xfffbbe1000007944 */ /* 0x024fea0003c3ffff */
[----:B-1----:R-:W2:Y:S01]  /*4be60*/  LD.E.64 R2, [R92.64+0x8] ;  /* 0x000008085c027980 */ /* 0x002ea2000c101b00 */
[----:B------:R-:W-:Y:S01]  /*4be70*/  MOV R46, 0x4bed0 ;  /* 0x0004bed0002e7802 */ /* 0x000fe20000000f00 */
[----:B------:R-:W-:Y:S02]  /*4be80*/  IMAD.MOV.U32 R38, RZ, RZ, R83 ;  /* 0x000000ffff267224 */ /* 0x000fe400078e0053 */
[----:B------:R-:W2:Y:S02]  /*4be90*/  LDL.64 R36, [R1+0x1580] ;  /* 0x0015800001247983 */ /* 0x000ea40000100a00 */
[C---:B--2---:R-:W-:Y:S04]  /*4bea0*/  LEA R2, P0, R37.reuse, R2, 0x1 ;  /* 0x0000000225027211 */ /* 0x044fe800078008ff */
[----:B------:R-:W-:Y:S04]  /*4beb0*/  LEA.HI.X.SX32 R3, R37, R3, 0x1, P0 ;  /* 0x0000000325037211 */ /* 0x000fe800000f0eff */
[----:B------:R-:W-:Y:S05]  /*4bec0*/  CALL.REL.NOINC `($_ZN7cutlass13device_kernelIN5flash19enable_sm80_to_sm89INS1_16FlashAttnBwdSm80INS1_25CollectiveMainloopBwdSm80ILi2ELi2EN4cute5tupleIJNS5_1CILi128EEES8_NS7_ILi64EEEEEENS_6half_tEfNS_4arch4Sm80ELb1ELb0ELb1ELb1ELb1ELb0ELb0ELb0ELi2ELi4ELi4ELi4ELb0EEENS1_21CollectiveEpilogueBwdISA_SB_SD_Li256ELb1ELb0ELi2EEENS1_25SingleTileBwdLPTSchedulerILb1ELi128ELb1EEEEEEEEEvNT_6ParamsE$_ZN4cute8smem_ptrIPN7cutlass6half_tEECI1NS_12iter_adaptorIS3_S4_EEES3_) ;  /* 0xfffbe7a000007944 */ /* 0x000fea0003c3ffff */
[----:B-1----:R-:W2:Y:S01]  /*4bed0*/  LDL.64 R2, [R1+0x1580] ;  /* 0x0015800001027983 */ /* 0x002ea20000100a00 */
[----:B------:R-:W-:Y:S03]  /*4bee0*/  MOV R38, 0x4bf10 ;  /* 0x0004bf1000267802 */ /* 0x000fe60000000f00 */
[----:B--2---:R1:W-:Y:S04]  /*4bef0*/  STL.64 [R1+0x15b0], R2 ;  /* 0x0015b00201007387 */ /* 0x0043e80000100a00 */
[----:B-1----:R-:W-:Y:S05]  /*4bf00*/  CALL.REL.NOINC `($_ZN7cutlass13device_kernelIN5flash19enable_sm80_to_sm89INS1_16FlashAttnBwdSm80INS1_25CollectiveMainloopBwdSm80ILi2ELi2EN4cute5tupleIJNS5_1CILi128EEES8_NS7_ILi64EEEEEENS_6half_tEfNS_4arch4Sm80ELb1ELb0ELb1ELb1ELb1ELb0ELb0ELb0ELi2ELi4ELi4ELi4ELb0EEENS1_21CollectiveEpilogueBwdISA_SB_SD_Li256ELb1ELb0ELi2EEENS1_25SingleTileBwdLPTSchedulerILb1ELi128ELb1EEEEEEEEEvNT_6ParamsE$_ZN4cute3eso3ESOILb0ELb0EJNS_6LayoutINS_5tupleIJNS3_IJNS_1CILi8EEENS4_ILi1EEEEEENS4_ILi2EEEEEENS3_IJNS3_IJS6_NS4_ILi0EEEEEEiEEEEENS_10ViewEngineINS_8smem_ptrIPN7cutlass6half_tEEEEEEEC2ERKSD_RKSK_) ;  /* 0xfffbbcf000007944 */ /* 0x002fea0003c3ffff */
[----:B------:R2:W5:Y:S01]  /*4bf10*/  LDL R37, [R1+0x1580] ;  /* 0x0015800001257983 */ /* 0x0005620000100800 */
[----:B-1----:R-:W-:Y:S02]  /*4bf20*/  MOV R3, R40 ;  /* 0x0000002800037202 */ /* 0x002fe40000000f00 */
[----:B------:R-:W-:Y:S01]  /*4bf30*/  MOV R46, 0x4bf60 ;  /* 0x0004bf60002e7802 */ /* 0x000fe20000000f00 */
[----:B------:R2:W5:Y:S04]  /*4bf40*/  LDL.64 R42, [R1+0x1588] ;  /* 0x00158800012a7983 */ /* 0x0005680000100a00 */
[----:B--2--5:R-:W-:Y:S05]  /*4bf50*/  CALL.REL.NOINC `($_ZN7cutlass13device_kernelIN5flash19enable_sm80_to_sm89INS1_16FlashAttnBwdSm80INS1_25CollectiveMainloopBwdSm80ILi2ELi2EN4cute5tupleIJNS5_1CILi128EEES8_NS7_ILi64EEEEEENS_6half_tEfNS_4arch4Sm80ELb1ELb0ELb1ELb1ELb1ELb0ELb0ELb0ELi2ELi4ELi4ELi4ELb0EEENS1_21CollectiveEpilogueBwdISA_SB_SD_Li256ELb1ELb0ELi2EEENS1_25SingleTileBwdLPTSchedulerILb1ELi128ELb1EEEEEEEEEvNT_6ParamsE$_ZN4cute3eso3ESOILb1ELb0EJNS_10UnderscoreES2_iEEC2ERKS2_S5_RKi) ;  /* 0xfffbc5c000007944 */ /* 0x024fea0003c3ffff */
[----:B------:R-:W-:Y:S01]  /*4bf60*/  MOV R36, 0x4bfa0 ;  /* 0x0004bfa000247802 */ /* 0x000fe20000000f00 */
[----:B-1----:R-:W2:Y:S02]  /*4bf70*/  LDL R3, [R1+0x1580] ;  /* 0x0015800001037983 */ /* 0x002ea40000100800 */
[----:B--2---:R-:W-:Y:S02]  /*4bf80*/  SHF.L.U32 R3, R3, 0x2, RZ ;  /* 0x0000000203037819 */ /* 0x004fe400000006ff */
[----:B------:R-:W-:Y:S05]  /*4bf90*/  CALL.REL.NOINC `($_ZN7cutlass13device_kernelIN5flash19enable_sm80_to_sm89INS1_16FlashAttnBwdSm80INS1_25CollectiveMainloopBwdSm80ILi2ELi2EN4cute5tupleIJNS5_1CILi128EEES8_NS7_ILi64EEEEEENS_6half_tEfNS_4arch4Sm80ELb1ELb0ELb1ELb1ELb1ELb0ELb0ELb0ELi2ELi4ELi4ELi4ELb0EEENS1_21CollectiveEpilogueBwdISA_SB_SD_Li256ELb1ELb0ELi2EEENS1_25SingleTileBwdLPTSchedulerILb1ELi128ELb1EEEEEEEEEvNT_6ParamsE$_ZN4cute3eso3ESOILb1ELb0EJNS_6LayoutINS_5tupleIJNS3_IJNS3_IJNS_1CILi4EEENS4_ILi2EEEEEENS4_ILi1EEEEEES6_EEENS3_IJNS3_IJNS3_IJS8_NS4_ILi32EEEEEENS4_ILi0EEEEEENS4_ILi64EEEEEEEEiEEC2ERKSH_RKi) ;  /* 0xfffbcea000007944 */ /* 0x000fea0003c3ffff */
[----:B------:R-:W-:Y:S01]  /*4bfa0*/  MOV R36, 0x4bff0 ;  /* 0x0004bff000247802 */ /* 0x000fe20000000f00 */
[----:B-1----:R-:W2:Y:S02]  /*4bfb0*/  LDL R3, [R1+0x1580] ;  /* 0x0015800001037983 */ /* 0x002ea40000100800 */
[C---:B--2---:R-:W-:Y:S04]  /*4bfc0*/  LEA R38, P0, R3.reuse, R88, 0x1 ;  /* 0x0000005803267211 */ /* 0x044fe800078008ff */
[----:B------:R-:W-:Y:S04]  /*4bfd0*/  LEA.HI.X.SX32 R3, R3, R89, 0x1, P0 ;  /* 0x0000005903037211 */ /* 0x000fe800000f0eff */
[----:B------:R-:W-:Y:S05]  /*4bfe0*/  CALL.REL.NOINC `($_ZN7cutlass13device_kernelIN5flash19enable_sm80_to_sm89INS1_16FlashAttnBwdSm80INS1_25CollectiveMainloopBwdSm80ILi2ELi2EN4cute5tupleIJNS5_1CILi128EEES8_NS7_ILi64EEEEEENS_6half_tEfNS_4arch4Sm80ELb1ELb0ELb1ELb1ELb1ELb0ELb0ELb0ELi2ELi4ELi4ELi4ELb0EEENS1_21CollectiveEpilogueBwdISA_SB_SD_Li256ELb1ELb0ELi2EEENS1_25SingleTileBwdLPTSchedulerILb1ELi128ELb1EEEEEEEEEvNT_6ParamsE$_ZN4cute3eso3ESOILb1ELb0EJNS_6LayoutINS_5tupleIJNS3_IJNS3_IJNS_1CILi4EEENS4_ILi2EEEEEENS4_ILi1EEEEEES6_EEENS3_IJNS3_IJNS3_IJS8_NS4_ILi32EEEEEENS4_ILi0EEEEEENS4_ILi64EEEEEEEENS_10ViewEngineIPN7cutlass6half_tEEEEEC2ERKSH_RKSM_) ;  /* 0xfffbcdf000007944 */ /* 0x000fea0003c3ffff */
[----:B-1----:R1:W5:Y:S01]  /*4bff0*/  LDL.64 R2, [R1+0x1580] ;  /* 0x0015800001027983 */ /* 0x0023620000100a00 */
[----:B------:R-:W-:Y:S03]  /*4c000*/  MOV R36, 0x4c020 ;  /* 0x0004c02000247802 */ /* 0x000fe60000000f00 */
[----:B-1---5:R-:W-:Y:S05]  /*4c010*/  CALL.REL.NOINC `($_ZN7cutlass13device_kernelIN5flash19enable_sm80_to_sm89INS1_16FlashAttnBwdSm80INS1_25CollectiveMainloopBwdSm80ILi2ELi2EN4cute5tupleIJNS5_1CILi128EEES8_NS7_ILi64EEEEEENS_6half_tEfNS_4arch4Sm80ELb1ELb0ELb1ELb1ELb1ELb0ELb0ELb0ELi2ELi4ELi4ELi4ELb0EEENS1_21CollectiveEpilogueBwdISA_SB_SD_Li256ELb1ELb0ELi2EEENS1_25SingleTileBwdLPTSchedulerILb1ELi128ELb1EEEEEEEEEvNT_6ParamsE$_ZZN4cute4takeILi1ELi2ENS_5tupleIJNS1_IJNS_1CILi1EEENS2_ILi0EEEEEEiEEEEEDaRKT1_ENKUlDpRKT_E_clIJiEEEDaSD_) ;  /* 0xfffbee7000007944 */ /* 0x022fea0003c3ffff */
[----:B------:R-:W-:Y:S02]  /*4c020*/  MOV R38, 0x4c040 ;  /* 0x0004c04000267802 */ /* 0x000fe40000000f00 */
[----:B------:R-:W-:Y:S05]  /*4c030*/  CALL.REL.NOINC `($_ZN7cutlass13device_kernelIN5flash19enable_sm80_to_sm89INS1_16FlashAttnBwdSm80INS1_25CollectiveMainloopBwdSm80ILi2ELi2EN4cute5tupleIJNS5_1CILi128EEES8_NS7_ILi64EEEEEENS_6half_tEfNS_4arch4Sm80ELb1ELb0ELb1ELb1ELb1ELb0ELb0ELb0ELi2ELi4ELi4ELi4ELb0EEENS1_21CollectiveEpilogueBwdISA_SB_SD_Li256ELb1ELb0ELi2EEENS1_25SingleTileBwdLPTSchedulerILb1ELi128ELb1EEEEEEEEEvNT_6ParamsE$_ZN4cute3eso3ESOILb1ELb0EJNS_5tupleIJNS_1CILi1EEENS3_ILi0EEEEEENS2_IJiEEEEEC2ERKS6_RKS7_) ;  /* 0xfffbcc1000007944 */ /* 0x000fea0003c3ffff */
[----:B-1----:R1:W5:Y:S01]  /*4c040*/  LDL R37, [R1+0x1580] ;  /* 0x0015800001257983 */ /* 0x0023620000100800 */
[----:B------:R-:W-:Y:S03]  /*4c050*/  MOV R38, 0x4c070 ;  /* 0x0004c07000267802 */ /* 0x000fe60000000f00 */
[----:B-1---5:R-:W-:Y:S05]  /*4c060*/  CALL.REL.NOINC `($_ZN7cutlass13device_kernelIN5flash19enable_sm80_to_sm89INS1_16FlashAttnBwdSm80INS1_25CollectiveMainloopBwdSm80ILi2ELi2EN4cute5tupleIJNS5_1CILi128EEES8_NS7_ILi64EEEEEENS_6half_tEfNS_4arch4Sm80ELb1ELb0ELb1ELb1ELb1ELb0ELb0ELb0ELi2ELi4ELi4ELi4ELb0EEENS1_21CollectiveEpilogueBwdISA_SB_SD_Li256ELb1ELb0ELi2EEENS1_25SingleTileBwdLPTSchedulerILb1ELi128ELb1EEEEEEEEEvNT_6ParamsE$_ZN4cute5tupleIJNS0_IJNS0_IJNS_1CILi8EEENS1_ILi1EEEEEENS0_IJNS1_ILi2EEEEEEEEENS0_IJNS0_IJS3_NS1_ILi0EEEEEENS0_IJiEEEEEEEEC2ERKS7_RKSB_) ;  /* 0xfffbe2a000007944 */ /* 0x022fea0003c3ffff */
[----:B------:R2:W5:Y:S01]  /*4c070*/  LDL R40, [R1+0x1580] ;  /* 0x0015800001287983 */ /* 0x0005620000100800 */
[----:B------:R-:W-:Y:S03]  /*4c080*/  MOV R38, 0x4c0b0 ;  /* 0x0004c0b000267802 */ /* 0x000fe60000000f00 */
[----:B------:R2:W-:Y:S04]  /*4c090*/  STL.64 [R1+0x15b0], R42 ;  /* 0x0015b02a01007387 */ /* 0x0005e80000100a00 */
[----:B-12--5:R-:W-:Y:S05]  /*4c0a0*/  CALL.REL.NOINC `($_ZN7cutlass13device_kernelIN5flash19enable_sm80_to_sm89INS1_16FlashAttnBwdSm80INS1_25CollectiveMainloopBwdSm80ILi2ELi2EN4cute5tupleIJNS5_1CILi128EEES8_NS7_ILi64EEEEEENS_6half_tEfNS_4arch4Sm80ELb1ELb0ELb1ELb1ELb1ELb0ELb0ELb0ELi2ELi4ELi4ELi4ELb0EEENS1_21CollectiveEpilogueBwdISA_SB_SD_Li256ELb1ELb0ELi2EEENS1_25SingleTileBwdLPTSchedulerILb1ELi128ELb1EEEEEEEEEvNT_6ParamsE$_ZN4cute3eso3ESOILb0ELb0EJNS_6LayoutINS_5tupleIJNS3_IJNS_1CILi8EEENS4_ILi1EEEEEENS3_IJNS4_ILi2EEEEEEEEENS3_IJNS3_IJS6_NS4_ILi0EEEEEENS3_IJiEEEEEEEENS_10ViewEngineINS_8smem_ptrIPN7cutlass6half_tEEEEEEEC2ERKSF_RKSM_) ;  /* 0xfffbbae000007944 */ /* 0x026fea0003c3ffff */
[----:B-1----:R1:W5:Y:S01]  /*4c0b0*/  LDL R37, [R1+0x1580] ;  /* 0x0015800001257983 */ /* 0x0023620000100800 */
[----:B------:R-:W-:Y:S03]  /*4c0c0*/  MOV R38, 0x4c0f0 ;  /* 0x0004c0f000267802 */ /* 0x000fe60000000f00 */
[----:B------:R1:W5:Y:S04]  /*4c0d0*/  LDL R40, [R1+0x1588] ;  /* 0x0015880001287983 */ /* 0x0003680000100800 */
[----:B-1---5:R-:W-:Y:S05]  /*4c0e0*/  CALL.REL.NOINC `($_ZN7cutlass13device_kernelIN5flash19enable_sm80_to_sm89INS1_16FlashAttnBwdSm80INS1_25CollectiveMainloopBwdSm80ILi2ELi2EN4cute5tupleIJNS5_1CILi128EEES8_NS7_ILi64EEEEEENS_6half_tEfNS_4arch4Sm80ELb1ELb0ELb1ELb1ELb1ELb0ELb0ELb0ELi2ELi4ELi4ELi4ELb0EEENS1_21CollectiveEpilogueBwdISA_SB_SD_Li256ELb1ELb0ELi2EEENS1_25SingleTileBwdLPTSchedulerILb1ELi128ELb1EEEEEEEEEvNT_6ParamsE$_ZN4cute3eso3ESOILb1ELb0EJNS_6LayoutINS_5tupleIJNS3_IJNS3_IJNS_1CILi4EEENS4_ILi2EEEEEENS4_ILi1EEEEEENS3_IJS6_EEEEEENS3_IJNS3_IJNS3_IJS8_NS4_ILi32EEEEEENS4_ILi0EEEEEENS3_IJNS4_ILi64EEEEEEEEEEENS_10ViewEngineIPN7cutlass6half_tEEEEEC2ERKSJ_RKSO_) ;  /* 0xfffbccb000007944 */ /* 0x022fea0003c3ffff */
[----:B-1----:R1:W5:Y:S01]  /*4c0f0*/  LDL.64 R2, [R1+0x1580] ;  /* 0x0015800001027983 */ /* 0x0023620000100a00 */
[----:B------:R-:W-:Y:S03]  /*4c100*/  MOV R38, 0x4c120 ;  /* 0x0004c12000267802 */ /* 0x000fe60000000f00 */
[----:B-1---5:R-:W-:Y:S05]  /*4c110*/  CALL.REL.NOINC `($_ZN7cutlass13device_kernelIN5flash19enable_sm80_to_sm89INS1_16FlashAttnBwdSm80INS1_25CollectiveMainloopBwdSm80ILi2ELi2EN4cute5tupleIJNS5_1CILi128EEES8_NS7_ILi64EEEEEENS_6half_tEfNS_4arch4Sm80ELb1ELb0ELb1ELb1ELb1ELb0ELb0ELb0ELi2ELi4ELi4ELi4ELb0EEENS1_21CollectiveEpilogueBwdISA_SB_SD_Li256ELb1ELb0ELi2EEENS1_25SingleTileBwdLPTSchedulerILb1ELi128ELb1EEEEEEEEEvNT_6ParamsE$_ZN4cute3eso3ESOILb1ELb0EJNS_6LayoutINS_5tupleIJNS3_IJNS3_IJNS3_IJNS_1CILi4EEENS4_ILi2EEEEEENS4_ILi1EEEEEES8_EEENS3_IJNS3_IJNS3_IJS8_S8_EEES8_EEES6_EEEEEENS3_IJNS3_IJNS3_IJNS3_IJS8_NS4_ILi32EEEEEENS4_ILi0EEEEEESH_EEENS3_IJNS3_IJNS3_IJSH_SH_EEESH_EEENS4_ILi64EEEEEEEEEEENS_10ViewEngineIPN7cutlass6half_tEEEEEC2ERKSP_RKSU_) ;  /* 0xfffbcb7000007944 */ /* 0x022fea0003c3ffff */
        /* <DEDUP_REMOVED lines=16> */
[----:B-1----:R-:W-:Y:S05]  /*4c220*/  CALL.REL.NOINC `($_ZN7cutlass13device_kernelIN5flash19enable_sm80_to_sm89INS1_16FlashAttnBwdSm80INS1_25CollectiveMainloopBwdSm80ILi2ELi2EN4cute5tupleIJNS5_1CILi128EEES8_NS7_ILi64EEEEEENS_6half_tEfNS_4arch4Sm80ELb1ELb0ELb1ELb1ELb1ELb0ELb0ELb0ELi2ELi4ELi4ELi4ELb0EEENS1_21CollectiveEpilogueBwdISA_SB_SD_Li256ELb1ELb0ELi2EEENS1_25SingleTileBwdLPTSchedulerILb1ELi128ELb1EEEEEEEEEvNT_6ParamsE$_ZZN5flash25CollectiveMainloopBwdSm80ILi2ELi2EN4cute5tupleIJNS1_1CILi128EEES4_NS3_ILi64EEEEEEN7cutlass6half_tEfNS7_4arch4Sm80ELb1ELb0ELb1ELb1ELb1ELb0ELb0ELb0ELi2ELi4ELi4ELi4ELb0EE3mmaINS_16FlashAttnBwdSm80ISB_NS_21CollectiveEpilogueBwdIS6_S8_SA_Li256ELb1ELb0ELi2EEENS_25SingleTileBwdLPTSchedulerILb1ELi128ELb1EEEE13SharedStorageENS1_6TensorINS1_11ArrayEngineIfLm32EEENS1_6LayoutINS2_IJNS2_IJNS3_ILi2EEESO_EEESO_NS3_ILi4EEEEEENS2_IJNS2_IJNS3_ILi1EEESO_EEESQ_NS3_ILi8EEEEEEEEEEEEbRKNSB_6ParamsERT0_S12_iNS2_IJiiiEEERT_ENKUlvE0_clEv) ;  /* 0xffffb81000007944 */ /* 0x002fea0003c3ffff */
.L_x_5097:
        /* <DEDUP_REMOVED lines=36> */
.L_x_5102:
[----:B------:R-:W1:Y:S02]  /*4c470*/  LDS R2, [R0] ;  /* 0x0000000000027984 */ /* 0x000e640000000800 */
[----:B-1----:R-:W-:-:S06]  /*4c480*/  FADD R3, R4, R2 ;  /* 0x0000000204037221 */ /* 0x002fcc0000000000 */
[----:B------:R-:W1:Y:S02]  /*4c490*/  ATOMS.CAST.SPIN R3, [R0], R2, R3 ;  /* 0x000000020003738d */ /* 0x000e640001800003 */
[----:B-1----:R-:W-:-:S13]  /*4c4a0*/  ISETP.EQ.U32.AND P0, PT, R3, 0x1, PT ;  /* 0x000000010300780c */ /* 0x002fda0003f02070 */
[----:B------:R-:W-:Y:S05]  /*4c4b0*/  @!P0 BRA `(.L_x_5102) ;  /* 0xffffffb000008947 */ /* 0x000fea000383ffff */
[----:B------:R-:W-:Y:S05]  /*4c4c0*/  BRA `(.L_x_5100) ;  /* 0x0000003000007947 */ /* 0x000fea0003800000 */
.L_x_5101:
[----:B------:R-:W2:Y:S02]  /*4c4d0*/  LD.E R3, [R36.64] ;  /* 0x0000000824037980 */ /* 0x000ea4000c101900 */
[----:B--2---:R-:W-:-:S05]  /*4c4e0*/  FADD R3, R4, R3 ;  /* 0x0000000304037221 */ /* 0x004fca0000000000 */
[----:B------:R1:W-:Y:S02]  /*4c4f0*/  ST.E [R36.64], R3 ;  /* 0x0000000324007985 */ /* 0x0003e4000c101908 */
.L_x_5100:
[----:B------:R-:W-:Y:S05]  /*4c500*/  BSYNC B0 ;  /* 0x0000000000007941 */ /* 0x000fea0003800000 */
.L_x_5099:
[----:B------:R-:W2:Y:S01]  /*4c510*/  ATOM.E.ADD.F32.FTZ.RN.STRONG.GPU P0, RZ, [R36.64+0x400], R5 ;  /* 0x0004000524ff798a */ /* 0x000ea2000810e7c8 */
[----:B------:R-:W-:Y:S01]  /*4c520*/  BSSY B0, `(.L_x_5103) ;  /* 0x000000f000007945 */ /* 0x000fe20003800000 */
[----:B--2---:R-:W-:Y:S05]  /*4c530*/  @P0 BRA `(.L_x_5104) ;  /* 0x000000d000000947 */ /* 0x004fea0003800000 */
[----:B------:R-:W2:Y:S02]  /*4c540*/  QSPC.E.S P0, RZ, [R36+0x400] ;  /* 0x0004000024ff73aa */ /* 0x000ea40000000500 */
[----:B--2---:R-:W-:Y:S05]  /*4c550*/  @!P0 BRA `(.L_x_5105) ;  /* 0x0000008000008947 */ /* 0x004fea0003800000 */
[----:B------:R-:W-:-:S04]  /*4c560*/  IADD3 R0, R36, 0x400, RZ ;  /* 0x0000040024007810 */ /* 0x000fc80007ffe0ff */
[----:B------:R-:W-:-:S05]  /*4c570*/  LOP3.LUT R0, R0, 0xffffff, RZ, 0xc0, !PT ;  /* 0x00ffffff00007812 */ /* 0x000fca00078ec0ff */
.L_x_5106:
[----:B------:R-:W2:Y:S02]  /*4c580*/  LDS R2, [R0] ;  /* 0x0000000000027984 */ /* 0x000ea40000000800 */
[----:B-12---:R-:W-:-:S06]  /*4c590*/  FADD R3, R5, R2 ;  /* 0x0000000205037221 */ /* 0x006fcc0000000000 */
[----:B------:R-:W1:Y:S02]  /*4c5a0*/  ATOMS.CAST.SPIN R3, [R0], R2, R3 ;  /* 0x000000020003738d */ /* 0x000e640001800003 */
[----:B-1----:R-:W-:-:S13]  /*4c5b0*/  ISETP.EQ.U32.AND P0, PT, R3, 0x1, PT ;  /* 0x000000010300780c */ /* 0x002fda0003f02070 */
[----:B------:R-:W-:Y:S05]  /*4c5c0*/  @!P0 BRA `(.L_x_5106) ;  /* 0xffffffb000008947 */ /* 0x000fea000383ffff */
[----:B------:R-:W-:Y:S05]  /*4c5d0*/  BRA `(.L_x_5104) ;  /* 0x0000003000007947 */ /* 0x000fea0003800000 */
.L_x_5105:
[----:B------:R-:W2:Y:S02]  /*4c5e0*/  LD.E R0, [R36.64+0x400] ;  /* 0x0004000824007980 */ /* 0x000ea4000c101900 */
[----:B--2---:R-:W-:-:S05]  /*4c5f0*/  FADD R5, R5, R0 ;  /* 0x0000000005057221 */ /* 0x004fca0000000000 */
[----:B------:R2:W-:Y:S02]  /*4c600*/  ST.E [R36.64+0x400], R5 ;  /* 0x0004000524007985 */ /* 0x0005e4000c101908 */
.L_x_5104:
[----:B------:R-:W-:Y:S05]  /*4c610*/  BSYNC B0 ;  /* 0x0000000000007941 */ /* 0x000fea0003800000 */
.L_x_5103:
[----:B------:R-:W3:Y:S01]  /*4c620*/  ATOM.E.ADD.F32.FTZ.RN.STRONG.GPU P0, RZ, [R36.64+0x800], R6 ;  /* 0x0008000624ff798a */ /* 0x000ee2000810e7c8 */
[----:B------:R-:W-:Y:S01]  /*4c630*/  BSSY B0, `(.L_x_5107) ;  /* 0x000000f000007945 */ /* 0x000fe20003800000 */
[----:B---3--:R-:W-:Y:S05]  /*4c640*/  @P0 BRA `(.L_x_5108) ;  /* 0x000000d000000947 */ /* 0x008fea0003800000 */
[----:B------:R-:W3:Y:S02]  /*4c650*/  QSPC.E.S P0, RZ, [R36+0x800] ;  /* 0x0008000024ff73aa */ /* 0x000ee40000000500 */
[----:B---3--:R-:W-:Y:S05]  /*4c660*/  @!P0 BRA `(.L_x_5109) ;  /* 0x0000008000008947 */ /* 0x008fea0003800000 */
[----:B------:R-:W-:-:S04]  /*4c670*/  IADD3 R0, R36, 0x800, RZ ;  /* 0x0000080024007810 */ /* 0x000fc80007ffe0ff */
[----:B------:R-:W-:-:S05]  /*4c680*/  LOP3.LUT R0, R0, 0xffffff, RZ, 0xc0, !PT ;  /* 0x00ffffff00007812 */ /* 0x000fca00078ec0ff */
.L_x_5110:
[----:B------:R-:W3:Y:S02]  /*4c690*/  LDS R2, [R0] ;  /* 0x0000000000027984 */ /* 0x000ee40000000800 */
[----:B-1-3--:R-:W-:-:S06]  /*4c6a0*/  FADD R3, R6, R2 ;  /* 0x0000000206037221 */ /* 0x00afcc0000000000 */
[----:B------:R-:W1:Y:S02]  /*4c6b0*/  ATOMS.CAST.SPIN R3, [R0], R2, R3 ;  /* 0x000000020003738d */ /* 0x000e640001800003 */
[----:B-1----:R-:W-:-:S13]  /*4c6c0*/  ISETP.EQ.U32.AND P0, PT, R3, 0x1, PT ;  /* 0x000000010300780c */ /* 0x002fda0003f02070 */
[----:B------:R-:W-:Y:S05]  /*4c6d0*/  @!P0 BRA `(.L_x_5110) ;  /* 0xffffffb000008947 */ /* 0x000fea000383ffff */
[----:B------:R-:W-:Y:S05]  /*4c6e0*/  BRA `(.L_x_5108) ;  /* 0x0000003000007947 */ /* 0x000fea0003800000 */
.L_x_5109:
[----:B-1----:R-:W3:Y:S02]  /*4c6f0*/  LD.E R3, [R36.64+0x800] ;  /* 0x0008000824037980 */ /* 0x002ee4000c101900 */
[----:B---3--:R-:W-:-:S05]  /*4c700*/  FADD R3, R6, R3 ;  /* 0x0000000306037221 */ /* 0x008fca0000000000 */
[----:B------:R1:W-:Y:S02]  /*4c710*/  ST.E [R36.64+0x800], R3 ;  /* 0x0008000324007985 */ /* 0x0003e4000c101908 */
.L_x_5108:
[----:B------:R-:W-:Y:S05]  /*4c720*/  BSYNC B0 ;  /* 0x0000000000007941 */ /* 0x000fea0003800000 */
.L_x_5107:
[----:B------:R-:W3:Y:S01]  /*4c730*/  ATOM.E.ADD.F32.FTZ.RN.STRONG.GPU P0, RZ, [R36.64+0xc00], R7 ;  /* 0x000c000724ff798a */ /* 0x000ee2000810e7c8 */
[----:B------:R-:W-:Y:S01]  /*4c740*/  BSSY B0, `(.L_x_5111) ;  /* 0x000000f000007945 */ /* 0x000fe20003800000 */
[----:B---3--:R-:W-:Y:S05]  /*4c750*/  @P0 BRA `(.L_x_5112) ;  /* 0x000000d000000947 */ /* 0x008fea0003800000 */
[----:B------:R-:W3:Y:S02]  /*4c760*/  QSPC.E.S P0, RZ, [R36+0xc00] ;  /* 0x000c000024ff73aa */ /* 0x000ee40000000500 */
[----:B---3--:R-:W-:Y:S05]  /*4c770*/  @!P0 BRA `(.L_x_5113) ;  /* 0x0000008000008947 */ /* 0x008fea0003800000 */
[----:B------:R-:W-:-:S04]  /*4c780*/  IADD3 R0, R36, 0xc00, RZ ;  /* 0x00000c0024007810 */ /* 0x000fc80007ffe0ff */
[----:B------:R-:W-:-:S05]  /*4c790*/  LOP3.LUT R0, R0, 0xffffff, RZ, 0xc0, !PT ;  /* 0x00ffffff00007812 */ /* 0x000fca00078ec0ff */
.L_x_5114:
[----:B------:R-:W3:Y:S02]  /*4c7a0*/  LDS R2, [R0] ;  /* 0x0000000000027984 */ /* 0x000ee40000000800 */
[----:B-1-3--:R-:W-:-:S06]  /*4c7b0*/  FADD R3, R7, R2 ;  /* 0x0000000207037221 */ /* 0x00afcc0000000000 */
[----:B------:R-:W1:Y:S02]  /*4c7c0*/  ATOMS.CAST.SPIN R3, [R0], R2, R3 ;  /* 0x000000020003738d */ /* 0x000e640001800003 */
[----:B-1----:R-:W-:-:S13]  /*4c7d0*/  ISETP.EQ.U32.AND P0, PT, R3, 0x1, PT ;  /* 0x000000010300780c */ /* 0x002fda0003f02070 */
[----:B------:R-:W-:Y:S05]  /*4c7e0*/  @!P0 BRA `(.L_x_5114) ;  /* 0xffffffb000008947 */ /* 0x000fea000383ffff */
[----:B------:R-:W-:Y:S05]  /*4c7f0*/  BRA `(.L_x_5112) ;  /* 0x0000003000007947 */ /* 0x000fea0003800000 */
.L_x_5113:
[----:B------:R-:W3:Y:S02]  /*4c800*/  LD.E R0, [R36.64+0xc00] ;  /* 0x000c000824007980 */ /* 0x000ee4000c101900 */
[----:B---3--:R-:W-:-:S05]  /*4c810*/  FADD R7, R7, R0 ;  /* 0x0000000007077221 */ /* 0x008fca0000000000 */
[----:B------:R3:W-:Y:S02]  /*4c820*/  ST.E [R36.64+0xc00], R7 ;  /* 0x000c000724007985 */ /* 0x0007e4000c101908 */
.L_x_5112:
[----:B------:R-:W-:Y:S05]  /*4c830*/  BSYNC B0 ;  /* 0x0000000000007941 */ /* 0x000fea0003800000 */
.L_x_5111:
[----:B------:R-:W4:Y:S01]  /*4c840*/  ATOM.E.ADD.F32.FTZ.RN.STRONG.GPU P0, RZ, [R36.64+0x1000], R8 ;  /* 0x0010000824ff798a */ /* 0x000f22000810e7c8 */
[----:B------:R-:W-:Y:S01]  /*4c850*/  BSSY B0, `(.L_x_5115) ;  /* 0x000000f000007945 */ /* 0x000fe20003800000 */
[----:B----4-:R-:W-:Y:S05]  /*4c860*/  @P0 BRA `(.L_x_5116) ;  /* 0x000000d000000947 */ /* 0x010fea0003800000 */
[----:B------:R-:W4:Y:S02]  /*4c870*/  QSPC.E.S P0, RZ, [R36+0x1000] ;  /* 0x0010000024ff73aa */ /* 0x000f240000000500 */
[----:B----4-:R-:W-:Y:S05]  /*4c880*/  @!P0 BRA `(.L_x_5117) ;  /* 0x0000008000008947 */ /* 0x010fea0003800000 */
[----:B------:R-:W-:-:S04]  /*4c890*/  IADD3 R0, R36, 0x1000, RZ ;  /* 0x0000100024007810 */ /* 0x000fc80007ffe0ff */
[----:B------:R-:W-:-:S05]  /*4c8a0*/  LOP3.LUT R0, R0, 0xffffff, RZ, 0xc0, !PT ;  /* 0x00ffffff00007812 */ /* 0x000fca00078ec0ff */
.L_x_5118:
[----:B------:R-:W4:Y:S02]  /*4c8b0*/  LDS R2, [R0] ;  /* 0x0000000000027984 */ /* 0x000f240000000800 */
[----:B-1--4-:R-:W-:-:S06]  /*4c8c0*/  FADD R3, R8, R2 ;  /* 0x0000000208037221 */ /* 0x012fcc0000000000 */
[----:B------:R-:W1:Y:S02]  /*4c8d0*/  ATOMS.CAST.SPIN R3, [R0], R2, R3 ;  /* 0x000000020003738d */ /* 0x000e640001800003 */
[----:B-1----:R-:W-:-:S13]  /*4c8e0*/  ISETP.EQ.U32.AND P0, PT, R3, 0x1, PT ;  /* 0x000000010300780c */ /* 0x002fda0003f02070 */
[----:B------:R-:W-:Y:S05]  /*4c8f0*/  @!P0 BRA `(.L_x_5118) ;  /* 0xffffffb000008947 */ /* 0x000fea000383ffff */
[----:B------:R-:W-:Y:S05]  /*4c900*/  BRA `(.L_x_5116) ;  /* 0x0000003000007947 */ /* 0x000fea0003800000 */
.L_x_5117:
[----:B-1----:R-:W4:Y:S02]  /*4c910*/  LD.E R3, [R36.64+0x1000] ;  /* 0x0010000824037980 */ /* 0x002f24000c101900 */
[----:B----4-:R-:W-:-:S05]  /*4c920*/  FADD R3, R8, R3 ;  /* 0x0000000308037221 */ /* 0x010fca0000000000 */
[----:B------:R1:W-:Y:S02]  /*4c930*/  ST.E [R36.64+0x1000], R3 ;  /* 0x0010000324007985 */ /* 0x0003e4000c101908 */
.L_x_5116:
[----:B------:R-:W-:Y:S05]  /*4c940*/  BSYNC B0 ;  /* 0x0000000000007941 */ /* 0x000fea0003800000 */
.L_x_5115:
[----:B------:R-:W4:Y:S01]  /*4c950*/  ATOM.E.ADD.F32.FTZ.RN.STRONG.GPU P0, RZ, [R36.64+0x1400], R9 ;  /* 0x0014000924ff798a */ /* 0x000f22000810e7c8 */
[----:B------:R-:W-:Y:S01]  /*4c960*/  BSSY B0, `(.L_x_5119) ;  /* 0x000000f000007945 */ /* 0x000fe20003800000 */
[----:B----4-:R-:W-:Y:S05]  /*4c970*/  @P0 BRA `(.L_x_5120) ;  /* 0x000000d000000947 */ /* 0x010fea0003800000 */
[----:B------:R-:W4:Y:S02]  /*4c980*/  QSPC.E.S P0, RZ, [R36+0x1400] ;  /* 0x0014000024ff73aa */ /* 0x000f240000000500 */
[----:B----4-:R-:W-:Y:S05]  /*4c990*/  @!P0 BRA `(.L_x_5121) ;  /* 0x0000008000008947 */ /* 0x010fea0003800000 */
[----:B------:R-:W-:-:S04]  /*4c9a0*/  IADD3 R0, R36, 0x1400, RZ ;  /* 0x0000140024007810 */ /* 0x000fc80007ffe0ff */
[----:B------:R-:W-:-:S05]  /*4c9b0*/  LOP3.LUT R0, R0, 0xffffff, RZ, 0xc0, !PT ;  /* 0x00ffffff00007812 */ /* 0x000fca00078ec0ff */
.L_x_5122:
[----:B------:R-:W4:Y:S02]  /*4c9c0*/  LDS R2, [R0] ;  /* 0x0000000000027984 */ /* 0x000f240000000800 */
[----:B-1--4-:R-:W-:-:S06]  /*4c9d0*/  FADD R3, R9, R2 ;  /* 0x0000000209037221 */ /* 0x012fcc0000000000 */
[----:B------:R-:W1:Y:S02]  /*4c9e0*/  ATOMS.CAST.SPIN R3, [R0], R2, R3 ;  /* 0x000000020003738d */ /* 0x000e640001800003 */
[----:B-1----:R-:W-:-:S13]  /*4c9f0*/  ISETP.EQ.U32.AND P0, PT, R3, 0x1, PT ;  /* 0x000000010300780c */ /* 0x002fda0003f02070 */
[----:B------:R-:W-:Y:S05]  /*4ca00*/  @!P0 BRA `(.L_x_5122) ;  /* 0xffffffb000008947 */ /* 0x000fea000383ffff */
[----:B------:R-:W-:Y:S05]  /*4ca10*/  BRA `(.L_x_5120) ;  /* 0x0000003000007947 */ /* 0x000fea0003800000 */
.L_x_5121:
[----:B------:R-:W4:Y:S02]  /*4ca20*/  LD.E R0, [R36.64+0x1400] ;  /* 0x0014000824007980 */ /* 0x000f24000c101900 */
[----:B----4-:R-:W-:-:S05]  /*4ca30*/  FADD R9, R9, R0 ;  /* 0x0000000009097221 */ /* 0x010fca0000000000 */
[----:B------:R4:W-:Y:S02]  /*4ca40*/  ST.E [R36.64+0x1400], R9 ;  /* 0x0014000924007985 */ /* 0x0009e4000c101908 */
.L_x_5120:
[----:B------:R-:W-:Y:S05]  /*4ca50*/  BSYNC B0 ;  /* 0x0000000000007941 */ /* 0x000fea0003800000 */
.L_x_5119:
[----:B------:R-:W5:Y:S01]  /*4ca60*/  ATOM.E.ADD.F32.FTZ.RN.STRONG.GPU P0, RZ, [R36.64+0x1800], R10 ;  /* 0x0018000a24ff798a */ /* 0x000f62000810e7c8 */
[----:B------:R-:W-:Y:S01]  /*4ca70*/  BSSY B0, `(.L_x_5123) ;  /* 0x000000f000007945 */ /* 0x000fe20003800000 */
[----:B-----5:R-:W-:Y:S05]  /*4ca80*/  @P0 BRA `(.L_x_5124) ;  /* 0x000000d000000947 */ /* 0x020fea0003800000 */
[----:B------:R-:W5:Y:S02]  /*4ca90*/  QSPC.E.S P0, RZ, [R36+0x1800] ;  /* 0x0018000024ff73aa */ /* 0x000f640000000500 */
[----:B-----5:R-:W-:Y:S05]  /*4caa0*/  @!P0 BRA `(.L_x_5125) ;  /* 0x0000008000008947 */ /* 0x020fea0003800000 */
[----:B------:R-:W-:-:S04]  /*4cab0*/  IADD3 R0, R36, 0x1800, RZ ;  /* 0x0000180024007810 */ /* 0x000fc80007ffe0ff */
[----:B------:R-:W-:-:S05]  /*4cac0*/  LOP3.LUT R0, R0, 0xffffff, RZ, 0xc0, !PT ;  /* 0x00ffffff00007812 */ /* 0x000fca00078ec0ff */
.L_x_5126:
[----:B------:R-:W5:Y:S02]  /*4cad0*/  LDS R2, [R0] ;  /* 0x0000000000027984 */ /* 0x000f640000000800 */
[----:B-1---5:R-:W-:-:S06]  /*4cae0*/  FADD R3, R10, R2 ;  /* 0x000000020a037221 */ /* 0x022fcc0000000000 */
[----:B------:R-:W1:Y:S02]  /*4caf0*/  ATOMS.CAST.SPIN R3, [R0], R2, R3 ;  /* 0x000000020003738d */ /* 0x000e640001800003 */
[----:B-1----:R-:W-:-:S13]  /*4cb00*/  ISETP.EQ.U32.AND P0, PT, R3, 0x1, PT ;  /* 0x000000010300780c */ /* 0x002fda0003f02070 */
[----:B------:R-:W-:Y:S05]  /*4cb10*/  @!P0 BRA `(.L_x_5126) ;  /* 0xffffffb000008947 */ /* 0x000fea000383ffff */
[----:B------:R-:W-:Y:S05]  /*4cb20*/  BRA `(.L_x_5124) ;  /* 0x0000003000007947 */ /* 0x000fea0003800000 */
.L_x_5125:
[----:B-1----:R-:W5:Y:S02]  /*4cb30*/  LD.E R3, [R36.64+0x1800] ;  /* 0x0018000824037980 */ /* 0x002f64000c101900 */
[----:B-----5:R-:W-:-:S05]  /*4cb40*/  FADD R3, R10, R3 ;  /* 0x000000030a037221 */ /* 0x020fca0000000000 */
[----:B------:R1:W-:Y:S02]  /*4cb50*/  ST.E [R36.64+0x1800], R3 ;  /* 0x0018000324007985 */ /* 0x0003e4000c101908 */
.L_x_5124:
[----:B------:R-:W-:Y:S05]  /*4cb60*/  BSYNC B0 ;  /* 0x0000000000007941 */ /* 0x000fea0003800000 */
.L_x_5123:
[----:B------:R-:W5:Y:S01]  /*4cb70*/  ATOM.E.ADD.F32.FTZ.RN.STRONG.GPU P0, RZ, [R36.64+0x1c00], R11 ;  /* 0x001c000b24ff798a */ /* 0x000f62000810e7c8 */
[----:B------:R-:W-:Y:S01]  /*4cb80*/  BSSY B0, `(.L_x_5127) ;  /* 0x000000f000007945 */ /* 0x000fe20003800000 */
[----:B-----5:R-:W-:Y:S05]  /*4cb90*/  @P0 BRA `(.L_x_5128) ;  /* 0x000000d000000947 */ /* 0x020fea0003800000 */
[----:B------:R-:W5:Y:S02]  /*4cba0*/  QSPC.E.S P0, RZ, [R36+0x1c00] ;  /* 0x001c000024ff73aa */ /* 0x000f640000000500 */
[----:B-----5:R-:W-:Y:S05]  /*4cbb0*/  @!P0 BRA `(.L_x_5129) ;  /* 0x0000008000008947 */ /* 0x020fea0003800000 */
[----:B------:R-:W-:-:S04]  /*4cbc0*/  IADD3 R0, R36, 0x1c00, RZ ;  /* 0x00001c0024007810 */ /* 0x000fc80007ffe0ff */
[----:B------:R-:W-:-:S05]  /*4cbd0*/  LOP3.LUT R0, R0, 0xffffff, RZ, 0xc0, !PT ;  /* 0x00ffffff00007812 */ /* 0x000fca00078ec0ff */
.L_x_5130:
[----:B------:R-:W5:Y:S02]  /*4cbe0*/  LDS R2, [R0] ;  /* 0x0000000000027984 */ /* 0x000f640000000800 */
[----:B-1---5:R-:W-:-:S06]  /*4cbf0*/  FADD R3, R11, R2 ;  /* 0x000000020b037221 */ /* 0x022fcc0000000000 */
[----:B------:R-:W1:Y:S02]  /*4cc00*/  ATOMS.CAST.SPIN R3, [R0], R2, R3 ;  /* 0x000000020003738d */ /* 0x000e640001800003 */
[----:B-1----:R-:W-:-:S13]  /*4cc10*/  ISETP.EQ.U32.AND P0, PT, R3, 0x1, PT ;  /* 0x000000010300780c */ /* 0x002fda0003f02070 */
[----:B------:R-:W-:Y:S05]  /*4cc20*/  @!P0 BRA `(.L_x_5130) ;  /* 0xffffffb000008947 */ /* 0x000fea000383ffff */
[----:B------:R-:W-:Y:S05]  /*4cc30*/  BRA `(.L_x_5128) ;  /* 0x0000003000007947 */ /* 0x000fea0003800000 */
.L_x_5129:
[----:B------:R-:W5:Y:S02]  /*4cc40*/  LD.E R0, [R36.64+0x1c00] ;  /* 0x001c000824007980 */ /* 0x000f64000c101900 */
[----:B-----5:R-:W-:-:S05]  /*4cc50*/  FADD R11, R11, R0 ;  /* 0x000000000b0b7221 */ /* 0x020fca0000000000 */
[----:B------:R1:W-:Y:S02]  /*4cc60*/  ST.E [R36.64+0x1c00], R11 ;  /* 0x001c000b24007985 */ /* 0x0003e4000c101908 */
.L_x_5128:
[----:B------:R-:W-:Y:S05]  /*4cc70*/  BSYNC B0 ;  /* 0x0000000000007941 */ /* 0x000fea0003800000 */
.L_x_5127:
[----:B------:R-:W5:Y:S01]  /*4cc80*/  ATOM.E.ADD.F32.FTZ.RN.STRONG.GPU P0, RZ, [R36.64+0x2000], R16 ;  /* 0x0020001024ff798a */ /* 0x000f62000810e7c8 */
[----:B------:R-:W-:Y:S01]  /*4cc90*/  BSSY B0, `(.L_x_5131) ;  /* 0x000000f000007945 */ /* 0x000fe20003800000 */
[----:B-----5:R-:W-:Y:S05]  /*4cca0*/  @P0 BRA `(.L_x_5132) ;  /* 0x000000d000000947 */ /* 0x020fea0003800000 */
[----:B------:R-:W5:Y:S02]  /*4ccb0*/  QSPC.E.S P0, RZ, [R36+0x2000] ;  /* 0x0020000024ff73aa */ /* 0x000f640000000500 */
[----:B-----5:R-:W-:Y:S05]  /*4ccc0*/  @!P0 BRA `(.L_x_5133) ;  /* 0x0000008000008947 */ /* 0x020fea0003800000 */
[----:B------:R-:W-:-:S04]  /*4ccd0*/  IADD3 R0, R36, 0x2000, RZ ;  /* 0x0000200024007810 */ /* 0x000fc80007ffe0ff */
[----:B------:R-:W-:-:S05]  /*4cce0*/  LOP3.LUT R0, R0, 0xffffff, RZ, 0xc0, !PT ;  /* 0x00ffffff00007812 */ /* 0x000fca00078ec0ff */
.L_x_5134:
[----:B------:R-:W5:Y:S02]  /*4ccf0*/  LDS R2, [R0] ;  /* 0x0000000000027984 */ /* 0x000f640000000800 */
[----:B-1---5:R-:W-:-:S06]  /*4cd00*/  FADD R3, R16, R2 ;  /* 0x0000000210037221 */ /* 0x022fcc0000000000 */
[----:B------:R-:W1:Y:S02]  /*4cd10*/  ATOMS.CAST.SPIN R3, [R0], R2, R3 ;  /* 0x000000020003738d */ /* 0x000e640001800003 */
[----:B-1----:R-:W-:-:S13]  /*4cd20*/  ISETP.EQ.U32.AND P0, PT, R3, 0x1, PT ;  /* 0x000000010300780c */ /* 0x002fda0003f02070 */
[----:B------:R-:W-:Y:S05]  /*4cd30*/  @!P0 BRA `(.L_x_5134) ;  /* 0xffffffb000008947 */ /* 0x000fea000383ffff */
[----:B------:R-:W-:Y:S05]  /*4cd40*/  BRA `(.L_x_5132) ;  /* 0x0000003000007947 */ /* 0x000fea0003800000 */
.L_x_5133:
[----:B-1----:R-:W5:Y:S02]  /*4cd50*/  LD.E R3, [R36.64+0x2000] ;  /* 0x0020000824037980 */ /* 0x002f64000c101900 */
[----:B-----5:R-:W-:-:S05]  /*4cd60*/  FADD R3, R16, R3 ;  /* 0x0000000310037221 */ /* 0x020fca0000000000 */
[----:B------:R1:W-:Y:S02]  /*4cd70*/  ST.E [R36.64+0x2000], R3 ;  /* 0x0020000324007985 */ /* 0x0003e4000c101908 */
.L_x_5132:
[----:B------:R-:W-:Y:S05]  /*4cd80*/  BSYNC B0 ;  /* 0x0000000000007941 */ /* 0x000fea0003800000 */
.L_x_5131:
[----:B------:R-:W5:Y:S01]  /*4cd90*/  ATOM.E.ADD.F32.FTZ.RN.STRONG.GPU P0, RZ, [R36.64+0x2400], R17 ;  /* 0x0024001124ff798a */ /* 0x000f62000810e7c8 */
[----:B------:R-:W-:Y:S01]  /*4cda0*/  BSSY B0, `(.L_x_5135) ;  /* 0x000000f000007945 */ /* 0x000fe20003800000 */
[----:B-----5:R-:W-:Y:S05]  /*4cdb0*/  @P0 BRA `(.L_x_5136) ;  /* 0x000000d000000947 */ /* 0x020fea0003800000 */
[----:B------:R-:W5:Y:S02]  /*4cdc0*/  QSPC.E.S P0, RZ, [R36+0x2400] ;  /* 0x0024000024ff73aa */ /* 0x000f640000000500 */
[----:B-----5:R-:W-:Y:S05]  /*4cdd0*/  @!P0 BRA `(.L_x_5137) ;  /* 0x0000008000008947 */ /* 0x020fea0003800000 */
[----:B------:R-:W-:-:S04]  /*4cde0*/  IADD3 R0, R36, 0x2400, RZ ;  /* 0x0000240024007810 */ /* 0x000fc80007ffe0ff */
[----:B------:R-:W-:-:S05]  /*4cdf0*/  LOP3.LUT R0, R0, 0xffffff, RZ, 0xc0, !PT ;  /* 0x00ffffff00007812 */ /* 0x000fca00078ec0ff */
.L_x_5138:
[----:B------:R-:W5:Y:S02]  /*4ce00*/  LDS R2, [R0] ;  /* 0x0000000000027984 */ /* 0x000f640000000800 */
[----:B-1---5:R-:W-:-:S06]  /*4ce10*/  FADD R3, R17, R2 ;  /* 0x0000000211037221 */ /* 0x022fcc0000000000 */
[----:B------:R-:W1:Y:S02]  /*4ce20*/  ATOMS.CAST.SPIN R3, [R0], R2, R3 ;  /* 0x000000020003738d */ /* 0x000e640001800003 */
[----:B-1----:R-:W-:-:S13]  /*4ce30*/  ISETP.EQ.U32.AND P0, PT, R3, 0x1, PT ;  /* 0x000000010300780c */ /* 0x002fda0003f02070 */
[----:B------:R-:W-:Y:S05]  /*4ce40*/  @!P0 BRA `(.L_x_5138) ;  /* 0xffffffb000008947 */ /* 0x000fea000383ffff */
[----:B------:R-:W-:Y:S05]  /*4ce50*/  BRA `(.L_x_5136) ;  /* 0x0000003000007947 */ /* 0x000fea0003800000 */
.L_x_5137:
[----:B------:R-:W5:Y:S02]  /*4ce60*/  LD.E R0, [R36.64+0x2400] ;  /* 0x0024000824007980 */ /* 0x000f64000c101900 */
[----:B-----5:R-:W-:-:S05]  /*4ce70*/  FADD R17, R17, R0 ;  /* 0x0000000011117221 */ /* 0x020fca0000000000 */
[----:B------:R1:W-:Y:S02]  /*4ce80*/  ST.E [R36.64+0x2400], R17 ;  /* 0x0024001124007985 */ /* 0x0003e4000c101908 */
.L_x_5136:
[----:B------:R-:W-:Y:S05]  /*4ce90*/  BSYNC B0 ;  /* 0x0000000000007941 */ /* 0x000fea0003800000 */
.L_x_5135:
[----:B------:R-:W5:Y:S01]  /*4cea0*/  ATOM.E.ADD.F32.FTZ.RN.STRONG.GPU P0, RZ, [R36.64+0x2800], R18 ;  /* 0x0028001224ff798a */ /* 0x000f62000810e7c8 */
[----:B------:R-:W-:Y:S01]  /*4ceb0*/  BSSY B0, `(.L_x_5139) ;  /* 0x000000f000007945 */ /* 0x000fe20003800000 */
[----:B-----5:R-:W-:Y:S05]  /*4cec0*/  @P0 BRA `(.L_x_5140) ;  /* 0x000000d000000947 */ /* 0x020fea0003800000 */
[----:B------:R-:W5:Y:S02]  /*4ced0*/  QSPC.E.S P0, RZ, [R36+0x2800] ;  /* 0x0028000024ff73aa */ /* 0x000f640000000500 */
[----:B-----5:R-:W-:Y:S05]  /*4cee0*/  @!P0 BRA `(.L_x_5141) ;  /* 0x0000008000008947 */ /* 0x020fea0003800000 */
[----:B------:R-:W-:-:S04]  /*4cef0*/  IADD3 R0, R36, 0x2800, RZ ;  /* 0x0000280024007810 */ /* 0x000fc80007ffe0ff */
[----:B------:R-:W-:-:S05]  /*4cf00*/  LOP3.LUT R0, R0, 0xffffff, RZ, 0xc0, !PT ;  /* 0x00ffffff00007812 */ /* 0x000fca00078ec0ff */
.L_x_5142:
[----:B------:R-:W5:Y:S02]  /*4cf10*/  LDS R2, [R0] ;  /* 0x0000000000027984 */ /* 0x000f640000000800 */
[----:B-1---5:R-:W-:-:S06]  /*4cf20*/  FADD R3, R18, R2 ;  /* 0x0000000212037221 */ /* 0x022fcc0000000000 */
[----:B------:R-:W1:Y:S02]  /*4cf30*/  ATOMS.CAST.SPIN R3, [R0], R2, R3 ;  /* 0x000000020003738d */ /* 0x000e640001800003 */
[----:B-1----:R-:W-:-:S13]  /*4cf40*/  ISETP.EQ.U32.AND P0, PT, R3, 0x1, PT ;  /* 0x000000010300780c */ /* 0x002fda0003f02070 */
[----:B------:R-:W-:Y:S05]  /*4cf50*/  @!P0 BRA `(.L_x_5142) ;  /* 0xffffffb000008947 */ /* 0x000fea000383ffff */
[----:B------:R-:W-:Y:S05]  /*4cf60*/  BRA `(.L_x_5140) ;  /* 0x0000003000007947 */ /* 0x000fea0003800000 */
.L_x_5141:
[----:B-1----:R-:W5:Y:S02]  /*4cf70*/  LD.E R3, [R36.64+0x2800] ;  /* 0x0028000824037980 */ /* 0x002f64000c101900 */
[----:B-----5:R-:W-:-:S05]  /*4cf80*/  FADD R3, R18, R3 ;  /* 0x0000000312037221 */ /* 0x020fca0000000000 */
[----:B------:R1:W-:Y:S02]  /*4cf90*/  ST.E [R36.64+0x2800], R3 ;  /* 0x0028000324007985 */ /* 0x0003e4000c101908 */
.L_x_5140:
[----:B------:R-:W-:Y:S05]  /*4cfa0*/  BSYNC B0 ;  /* 0x0000000000007941 */ /* 0x000fea0003800000 */
.L_x_5139:
[----:B------:R-:W5:Y:S01]  /*4cfb0*/  ATOM.E.ADD.F32.FTZ.RN.STRONG.GPU P0, RZ, [R36.64+0x2c00], R19 ;  /* 0x002c001324ff798a */ /* 0x000f62000810e7c8 */
[----:B------:R-:W-:Y:S01]  /*4cfc0*/  BSSY B0, `(.L_x_5143) ;  /* 0x000000f000007945 */ /* 0x000fe20003800000 */
[----:B-----5:R-:W-:Y:S05]  /*4cfd0*/  @P0 BRA `(.L_x_5144) ;  /* 0x000000d000000947 */ /* 0x020fea0003800000 */
[----:B------:R-:W5:Y:S02]  /*4cfe0*/  QSPC.E.S P0, RZ, [R36+0x2c00] ;  /* 0x002c000024ff73aa */ /* 0x000f640000000500 */
[----:B-----5:R-:W-:Y:S05]  /*4cff0*/  @!P0 BRA `(.L_x_5145) ;  /* 0x0000008000008947 */ /* 0x020fea0003800000 */
[----:B------:R-:W-:-:S04]  /*4d000*/  IADD3 R0, R36, 0x2c00, RZ ;  /* 0x00002c0024007810 */ /* 0x000fc80007ffe0ff */
[----:B------:R-:W-:-:S05]  /*4d010*/  LOP3.LUT R0, R0, 0xffffff, RZ, 0xc0, !PT ;  /* 0x00ffffff00007812 */ /* 0x000fca00078ec0ff */
.L_x_5146:
[----:B------:R-:W5:Y:S02]  /*4d020*/  LDS R2, [R0] ;  /* 0x0000000000027984 */ /* 0x000f640000000800 */
[----:B-1---5:R-:W-:-:S06]  /*4d030*/  FADD R3, R19, R2 ;  /* 0x0000000213037221 */ /* 0x022fcc0000000000 */
[----:B------:R-:W1:Y:S02]  /*4d040*/  ATOMS.CAST.SPIN R3, [R0], R2, R3 ;  /* 0x000000020003738d */ /* 0x000e640001800003 */
[----:B-1----:R-:W-:-:S13]  /*4d050*/  ISETP.EQ.U32.AND P0, PT, R3, 0x1, PT ;  /* 0x000000010300780c */ /* 0x002fda0003f02070 */
[----:B------:R-:W-:Y:S05]  /*4d060*/  @!P0 BRA `(.L_x_5146) ;  /* 0xffffffb000008947 */ /* 0x000fea000383ffff */
[----:B------:R-:W-:Y:S05]  /*4d070*/  BRA `(.L_x_5144) ;  /* 0x0000003000007947 */ /* 0x000fea0003800000 */
.L_x_5145:
[----:B------:R-:W5:Y:S02]  /*4d080*/  LD.E R0, [R36.64+0x2c00] ;  /* 0x002c000824007980 */ /* 0x000f64000c101900 */
[----:B-----5:R-:W-:-:S05]  /*4d090*/  FADD R19, R19, R0 ;  /* 0x0000000013137221 */ /* 0x020fca0000000000 */
[----:B------:R1:W-:Y:S02]  /*4d0a0*/  ST.E [R36.64+0x2c00], R19 ;  /* 0x002c001324007985 */ /* 0x0003e4000c101908 */
.L_x_5144:
[----:B------:R-:W-:Y:S05]  /*4d0b0*/  BSYNC B0 ;  /* 0x0000000000007941 */ /* 0x000fea0003800000 */
.L_x_5143:
[----:B------:R-:W5:Y:S01]  /*4d0c0*/  ATOM.E.ADD.F32.FTZ.RN.STRONG.GPU P0, RZ, [R36.64+0x3000], R12 ;  /* 0x0030000c24ff798a */ /* 0x000f62000810e7c8 */
[----:B------:R-:W-:Y:S01]  /*4d0d0*/  BSSY B0, `(.L_x_5147) ;  /* 0x000000f000007945 */ /* 0x000fe20003800000 */
[----:B-----5:R-:W-:Y:S05]  /*4d0e0*/  @P0 BRA `(.L_x_5148) ;  /* 0x000000d000000947 */ /* 0x020fea0003800000 */
[----:B------:R-:W5:Y:S02]  /*4d0f0*/  QSPC.E.S P0, RZ, [R36+0x3000] ;  /* 0x0030000024ff73aa */ /* 0x000f640000000500 */
[----:B-----5:R-:W-:Y:S05]  /*4d100*/  @!P0 BRA `(.L_x_5149) ;  /* 0x0000008000008947 */ /* 0x020fea0003800000 */
[----:B------:R-:W-:-:S04]  /*4d110*/  IADD3 R0, R36, 0x3000, RZ ;  /* 0x0000300024007810 */ /* 0x000fc80007ffe0ff */
[----:B------:R-:W-:-:S05]  /*4d120*/  LOP3.LUT R0, R0, 0xffffff, RZ, 0xc0, !PT ;  /* 0x00ffffff00007812 */ /* 0x000fca00078ec0ff */
.L_x_5150:
[----:B------:R-:W5:Y:S02]  /*4d130*/  LDS R2, [R0] ;  /* 0x0000000000027984 */ /* 0x000f640000000800 */
[----:B-1---5:R-:W-:-:S06]  /*4d140*/  FADD R3, R12, R2 ;  /* 0x000000020c037221 */ /* 0x022fcc0000000000 */
[----:B------:R-:W1:Y:S02]  /*4d150*/  ATOMS.CAST.SPIN R3, [R0], R2, R3 ;  /* 0x000000020003738d */ /* 0x000e640001800003 */
[----:B-1----:R-:W-:-:S13]  /*4d160*/  ISETP.EQ.U32.AND P0, PT, R3, 0x1, PT ;  /* 0x000000010300780c */ /* 0x002fda0003f02070 */
[----:B------:R-:W-:Y:S05]  /*4d170*/  @!P0 BRA `(.L_x_5150) ;  /* 0xffffffb000008947 */ /* 0x000fea000383ffff */
[----:B------:R-:W-:Y:S05]  /*4d180*/  BRA `(.L_x_5148) ;  /* 0x0000003000007947 */ /* 0x000fea0003800000 */
.L_x_5149:
[----:B-1----:R-:W5:Y:S02]  /*4d190*/  LD.E R3, [R36.64+0x3000] ;  /* 0x0030000824037980 */ /* 0x002f64000c101900 */
[----:B-----5:R-:W-:-:S05]  /*4d1a0*/  FADD R3, R12, R3 ;  /* 0x000000030c037221 */ /* 0x020fca0000000000 */
[----:B------:R1:W-:Y:S02]  /*4d1b0*/  ST.E [R36.64+0x3000], R3 ;  /* 0x0030000324007985 */ /* 0x0003e4000c101908 */
.L_x_5148:
[----:B------:R-:W-:Y:S05]  /*4d1c0*/  BSYNC B0 ;  /* 0x0000000000007941 */ /* 0x000fea0003800000 */
.L_x_5147:
[----:B------:R-:W5:Y:S01]  /*4d1d0*/  ATOM.E.ADD.F32.FTZ.RN.STRONG.GPU P0, RZ, [R36.64+0x3400], R13 ;  /* 0x0034000d24ff798a */ /* 0x000f62000810e7c8 */
[----:B------:R-:W-:Y:S01]  /*4d1e0*/  BSSY B0, `(.L_x_5151) ;  /* 0x000000f000007945 */ /* 0x000fe20003800000 */
[----:B-----5:R-:W-:Y:S05]  /*4d1f0*/  @P0 BRA `(.L_x_5152) ;  /* 0x000000d000000947 */ /* 0x020fea0003800000 */
[----:B------:R-:W5:Y:S02]  /*4d200*/  QSPC.E.S P0, RZ, [R36+0x3400] ;  /* 0x0034000024ff73aa */ /* 0x000f640000000500 */
[----:B-----5:R-:W-:Y:S05]  /*4d210*/  @!P0 BRA `(.L_x_5153) ;  /* 0x0000008000008947 */ /* 0x020fea0003800000 */
[----:B------:R-:W-:-:S04]  /*4d220*/  IADD3 R0, R36, 0x3400, RZ ;  /* 0x0000340024007810 */ /* 0x000fc80007ffe0ff */
[----:B------:R-:W-:-:S05]  /*4d230*/  LOP3.LUT R0, R0, 0xffffff, RZ, 0xc0, !PT ;  /* 0x00ffffff00007812 */ /* 0x000fca00078ec0ff */
.L_x_5154:
[----:B------:R-:W5:Y:S02]  /*4d240*/  LDS R2, [R0] ;  /* 0x0000000000027984 */ /* 0x000f640000000800 */
[----:B-1---5:R-:W-:-:S06]  /*4d250*/  FADD R3, R13, R2 ;  /* 0x000000020d037221 */ /* 0x022fcc0000000000 */
[----:B------:R-:W1:Y:S02]  /*4d260*/  ATOMS.CAST.SPIN R3, [R0], R2, R3 ;  /* 0x000000020003738d */ /* 0x000e640001800003 */
[----:B-1----:R-:W-:-:S13]  /*4d270*/  ISETP.EQ.U32.AND P0, PT, R3, 0x1, PT ;  /* 0x000000010300780c */ /* 0x002fda0003f02070 */
[----:B------:R-:W-:Y:S05]  /*4d280*/  @!P0 BRA `(.L_x_5154) ;  /* 0xffffffb000008947 */ /* 0x000fea000383ffff */
[----:B------:R-:W-:Y:S05]  /*4d290*/  BRA `(.L_x_5152) ;  /* 0x0000003000007947 */ /* 0x000fea0003800000 */
.L_x_5153:
[----:B------:R-:W5:Y:S02]  /*4d2a0*/  LD.E R0, [R36.64+0x3400] ;  /* 0x0034000824007980 */ /* 0x000f64000c101900 */
[----:B-----5:R-:W-:-:S05]  /*4d2b0*/  FADD R13, R13, R0 ;  /* 0x000000000d0d7221 */ /* 0x020fca0000000000 */
[----:B------:R1:W-:Y:S02]  /*4d2c0*/  ST.E [R36.64+0x3400], R13 ;  /* 0x0034000d24007985 */ /* 0x0003e4000c101908 */
.L_x_5152:
[----:B------:R-:W-:Y:S05]  /*4d2d0*/  BSYNC B0 ;  /* 0x0000000000007941 */ /* 0x000fea0003800000 */
.L_x_5151:
[----:B------:R-:W5:Y:S01]  /*4d2e0*/  ATOM.E.ADD.F32.FTZ.RN.STRONG.GPU P0, RZ, [R36.64+0x3800], R14 ;  /* 0x0038000e24ff798a */ /* 0x000f62000810e7c8 */
[----:B------:R-:W-:Y:S01]  /*4d2f0*/  BSSY B0, `(.L_x_5155) ;  /* 0x000000f000007945 */ /* 0x000fe20003800000 */
[----:B-----5:R-:W-:Y:S05]  /*4d300*/  @P0 BRA `(.L_x_5156) ;  /* 0x000000d000000947 */ /* 0x020fea0003800000 */
[----:B------:R-:W5:Y:S02]  /*4d310*/  QSPC.E.S P0, RZ, [R36+0x3800] ;  /* 0x0038000024ff73aa */ /* 0x000f640000000500 */
[----:B-----5:R-:W-:Y:S05]  /*4d320*/  @!P0 BRA `(.L_x_5157) ;  /* 0x0000008000008947 */ /* 0x020fea0003800000 */
[----:B------:R-:W-:-:S04]  /*4d330*/  IADD3 R0, R36, 0x3800, RZ ;  /* 0x0000380024007810 */ /* 0x000fc80007ffe0ff */
[----:B------:R-:W-:-:S05]  /*4d340*/  LOP3.LUT R0, R0, 0xffffff, RZ, 0xc0, !PT ;  /* 0x00ffffff00007812 */ /* 0x000fca00078ec0ff */
.L_x_5158:
[----:B------:R-:W5:Y:S02]  /*4d350*/  LDS R2, [R0] ;  /* 0x0000000000027984 */ /* 0x000f640000000800 */
[----:B-1---5:R-:W-:-:S06]  /*4d360*/  FADD R3, R14, R2 ;  /* 0x000000020e037221 */ /* 0x022fcc0000000000 */
[----:B------:R-:W1:Y:S02]  /*4d370*/  ATOMS.CAST.SPIN R3, [R0], R2, R3 ;  /* 0x000000020003738d */ /* 0x000e640001800003 */
[----:B-1----:R-:W-:-:S13]  /*4d380*/  ISETP.EQ.U32.AND P0, PT, R3, 0x1, PT ;  /* 0x000000010300780c */ /* 0x002fda0003f02070 */
[----:B------:R-:W-:Y:S05]  /*4d390*/  @!P0 BRA `(.L_x_5158) ;  /* 0xffffffb000008947 */ /* 0x000fea000383ffff */
[----:B------:R-:W-:Y:S05]  /*4d3a0*/  BRA `(.L_x_5156) ;  /* 0x0000003000007947 */ /* 0x000fea0003800000 */
.L_x_5157:
[----:B-1----:R-:W5:Y:S02]  /*4d3b0*/  LD.E R3, [R36.64+0x3800] ;  /* 0x0038000824037980 */ /* 0x002f64000c101900 */
[----:B-----5:R-:W-:-:S05]  /*4d3c0*/  FADD R3, R14, R3 ;  /* 0x000000030e037221 */ /* 0x020fca0000000000 */
[----:B------:R1:W-:Y:S02]  /*4d3d0*/  ST.E [R36.64+0x3800], R3 ;  /* 0x0038000324007985 */ /* 0x0003e4000c101908 */
.L_x_5156:
[----:B------:R-:W-:Y:S05]  /*4d3e0*/  BSYNC B0 ;  /* 0x0000000000007941 */ /* 0x000fea0003800000 */
.L_x_5155:
[----:B------:R-:W5:Y:S01]  /*4d3f0*/  ATOM.E.ADD.F32.FTZ.RN.STRONG.GPU P0, RZ, [R36.64+0x3c00], R15 ;  /* 0x003c000f24ff798a */ /* 0x000f62000810e7c8 */
[----:B------:R-:W-:Y:S01]  /*4d400*/  BSSY B0, `(.L_x_5159) ;  /* 0x000000f000007945 */ /* 0x000fe20003800000 */
[----:B-----5:R-:W-:Y:S05]  /*4d410*/  @P0 BRA `(.L_x_5160) ;  /* 0x000000d000000947 */ /* 0x020fea0003800000 */
[----:B------:R-:W5:Y:S02]  /*4d420*/  QSPC.E.S P0, RZ, [R36+0x3c00] ;  /* 0x003c000024ff73aa */ /* 0x000f640000000500 */
[----:B-----5:R-:W-:Y:S05]  /*4d430*/  @!P0 BRA `(.L_x_5161) ;  /* 0x0000008000008947 */ /* 0x020fea0003800000 */
[----:B------:R-:W-:-:S04]  /*4d440*/  IADD3 R0, R36, 0x3c00, RZ ;  /* 0x00003c0024007810 */ /* 0x000fc80007ffe0ff */
[----:B------:R-:W-:-:S05]  /*4d450*/  LOP3.LUT R0, R0, 0xffffff, RZ, 0xc0, !PT ;  /* 0x00ffffff00007812 */ /* 0x000fca00078ec0ff */
.L_x_5162:
[----:B------:R-:W5:Y:S02]  /*4d460*/  LDS R2, [R0] ;  /* 0x0000000000027984 */ /* 0x000f640000000800 */
[----:B-1---5:R-:W-:-:S06]  /*4d470*/  FADD R3, R15, R2 ;  /* 0x000000020f037221 */ /* 0x022fcc0000000000 */
[----:B------:R-:W1:Y:S02]  /*4d480*/  ATOMS.CAST.SPIN R3, [R0], R2, R3 ;  /* 0x000000020003738d */ /* 0x000e640001800003 */
[----:B-1----:R-:W-:-:S13]  /*4d490*/  ISETP.EQ.U32.AND P0, PT, R3, 0x1, PT ;  /* 0x000000010300780c */ /* 0x002fda0003f02070 */
[----:B------:R-:W-:Y:S05]  /*4d4a0*/  @!P0 BRA `(.L_x_5162) ;  /* 0xffffffb000008947 */ /* 0x000fea000383ffff */
[----:B------:R-:W-:Y:S05]  /*4d4b0*/  BRA `(.L_x_5160) ;  /* 0x0000003000007947 */ /* 0x000fea0003800000 */
.L_x_5161:
[----:B------:R-:W5:Y:S02]  /*4d4c0*/  LD.E R0, [R36.64+0x3c00] ;  /* 0x003c000824007980 */ /* 0x000f64000c101900 */
[----:B-----5:R-:W-:-:S05]  /*4d4d0*/  FADD R15, R15, R0 ;  /* 0x000000000f0f7221 */ /* 0x020fca0000000000 */
[----:B------:R1:W-:Y:S02]  /*4d4e0*/  ST.E [R36.64+0x3c00], R15 ;  /* 0x003c000f24007985 */ /* 0x0003e4000c101908 */
.L_x_5160:
[----:B------:R-:W-:Y:S05]  /*4d4f0*/  BSYNC B0 ;  /* 0x0000000000007941 */ /* 0x000fea0003800000 */
.L_x_5159:
[----:B------:R-:W5:Y:S01]  /*4d500*/  ATOM.E.ADD.F32.FTZ.RN.STRONG.GPU P0, RZ, [R36.64+0x4000], R20 ;  /* 0x0040001424ff798a */ /* 0x000f62000810e7c8 */
[----:B------:R-:W-:Y:S01]  /*4d510*/  BSSY B0, `(.L_x_5163) ;  /* 0x000000f000007945 */ /* 0x000fe20003800000 */
[----:B-----5:R-:W-:Y:S05]  /*4d520*/  @P0 BRA `(.L_x_5164) ;  /* 0x000000d000000947 */ /* 0x020fea0003800000 */
[----:B------:R-:W5:Y:S02]  /*4d530*/  QSPC.E.S P0, RZ, [R36+0x4000] ;  /* 0x0040000024ff73aa */ /* 0x000f640000000500 */
[----:B-----5:R-:W-:Y:S05]  /*4d540*/  @!P0 BRA `(.L_x_5165) ;  /* 0x0000008000008947 */ /* 0x020fea0003800000 */
[----:B------:R-:W-:-:S04]  /*4d550*/  IADD3 R0, R36, 0x4000, RZ ;  /* 0x0000400024007810 */ /* 0x000fc80007ffe0ff */
[----:B------:R-:W-:-:S05]  /*4d560*/  LOP3.LUT R0, R0, 0xffffff, RZ, 0xc0, !PT ;  /* 0x00ffffff00007812 */ /* 0x000fca00078ec0ff */
.L_x_5166:
[----:B------:R-:W5:Y:S02]  /*4d570*/  LDS R2, [R0] ;  /* 0x0000000000027984 */ /* 0x000f640000000800 */
[----:B-1---5:R-:W-:-:S06]  /*4d580*/  FADD R3, R20, R2 ;  /* 0x0000000214037221 */ /* 0x022fcc0000000000 */
[----:B------:R-:W1:Y:S02]  /*4d590*/  ATOMS.CAST.SPIN R3, [R0], R2, R3 ;  /* 0x000000020003738d */ /* 0x000e640001800003 */
[----:B-1----:R-:W-:-:S13]  /*4d5a0*/  ISETP.EQ.U32.AND P0, PT, R3, 0x1, PT ;  /* 0x000000010300780c */ /* 0x002fda0003f02070 */
[----:B------:R-:W-:Y:S05]  /*4d5b0*/  @!P0 BRA `(.L_x_5166) ;  /* 0xffffffb000008947 */ /* 0x000fea000383ffff */
[----:B------:R-:W-:Y:S05]  /*4d5c0*/  BRA `(.L_x_5164) ;  /* 0x0000003000007947 */ /* 0x000fea0003800000 */
.L_x_5165:
[----:B-1----:R-:W5:Y:S02]  /*4d5d0*/  LD.E R3, [R36.64+0x4000] ;  /* 0x0040000824037980 */ /* 0x002f64000c101900 */
[----:B-----5:R-:W-:-:S05]  /*4d5e0*/  FADD R3, R20, R3 ;  /* 0x0000000314037221 */ /* 0x020fca0000000000 */
[----:B------:R1:W-:Y:S02]  /*4d5f0*/  ST.E [R36.64+0x4000], R3 ;  /* 0x0040000324007985 */ /* 0x0003e4000c101908 */
.L_x_5164:
[----:B------:R-:W-:Y:S05]  /*4d600*/  BSYNC B0 ;  /* 0x0000000000007941 */ /* 0x000fea0003800000 */
.L_x_5163:
[----:B------:R-:W5:Y:S01]  /*4d610*/  ATOM.E.ADD.F32.FTZ.RN.STRONG.GPU P0, RZ, [R36.64+0x4400], R21 ;  /* 0x0044001524ff798a */ /* 0x000f62000810e7c8 */
[----:B------:R-:W-:Y:S01]  /*4d620*/  BSSY B0, `(.L_x_5167) ;  /* 0x000000f000007945 */ /* 0x000fe20003800000 */
[----:B-----5:R-:W-:Y:S05]  /*4d630*/  @P0 BRA `(.L_x_5168) ;  /* 0x000000d000000947 */ /* 0x020fea0003800000 */
[----:B------:R-:W5:Y:S02]  /*4d640*/  QSPC.E.S P0, RZ, [R36+0x4400] ;  /* 0x0044000024ff73aa */ /* 0x000f640000000500 */
[----:B-----5:R-:W-:Y:S05]  /*4d650*/  @!P0 BRA `(.L_x_5169) ;  /* 0x0000008000008947 */ /* 0x020fea0003800000 */
[----:B------:R-:W-:-:S04]  /*4d660*/  IADD3 R0, R36, 0x4400, RZ ;  /* 0x0000440024007810 */ /* 0x000fc80007ffe0ff */
[----:B------:R-:W-:-:S05]  /*4d670*/  LOP3.LUT R0, R0, 0xffffff, RZ, 0xc0, !PT ;  /* 0x00ffffff00007812 */ /* 0x000fca00078ec0ff */
.L_x_5170:
[----:B------:R-:W5:Y:S02]  /*4d680*/  LDS R2, [R0] ;  /* 0x0000000000027984 */ /* 0x000f640000000800 */
[----:B-1---5:R-:W-:-:S06]  /*4d690*/  FADD R3, R21, R2 ;  /* 0x0000000215037221 */ /* 0x022fcc0000000000 */
[----:B------:R-:W1:Y:S02]  /*4d6a0*/  ATOMS.CAST.SPIN R3, [R0], R2, R3 ;  /* 0x000000020003738d */ /* 0x000e640001800003 */
[----:B-1----:R-:W-:-:S13]  /*4d6b0*/  ISETP.EQ.U32.AND P0, PT, R3, 0x1, PT ;  /* 0x000000010300780c */ /* 0x002fda0003f02070 */
[----:B------:R-:W-:Y:S05]  /*4d6c0*/  @!P0 BRA `(.L_x_5170) ;  /* 0xffffffb000008947 */ /* 0x000fea000383ffff */
[----:B------:R-:W-:Y:S05]  /*4d6d0*/  BRA `(.L_x_5168) ;  /* 0x0000003000007947 */ /* 0x000fea0003800000 */
.L_x_5169:
[----:B------:R-:W5:Y:S02]  /*4d6e0*/  LD.E R0, [R36.64+0x4400] ;  /* 0x0044000824007980 */ /* 0x000f64000c101900 */
[----:B-----5:R-:W-:-:S05]  /*4d6f0*/  FADD R21, R21, R0 ;  /* 0x0000000015157221 */ /* 0x020fca0000000000 */
[----:B------:R1:W-:Y:S02]  /*4d700*/  ST.E [R36.64+0x4400], R21 ;  /* 0x0044001524007985 */ /* 0x0003e4000c101908 */
.L_x_5168:
[----:B------:R-:W-:Y:S05]  /*4d710*/  BSYNC B0 ;  /* 0x0000000000007941 */ /* 0x000fea0003800000 */
.L_x_5167:
[----:B------:R-:W5:Y:S01]  /*4d720*/  ATOM.E.ADD.F32.FTZ.RN.STRONG.GPU P0, RZ, [R36.64+0x4800], R22 ;  /* 0x0048001624ff798a */ /* 0x000f62000810e7c8 */
[----:B------:R-:W-:Y:S01]  /*4d730*/  BSSY B0, `(.L_x_5171) ;  /* 0x000000f000007945 */ /* 0x000fe20003800000 */
[----:B-----5:R-:W-:Y:S05]  /*4d740*/  @P0 BRA `(.L_x_5172) ;  /* 0x000000d000000947 */ /* 0x020fea0003800000 */
[----:B------:R-:W5:Y:S02]  /*4d750*/  QSPC.E.S P0, RZ, [R36+0x4800] ;  /* 0x0048000024ff73aa */ /* 0x000f640000000500 */
[----:B-----5:R-:W-:Y:S05]  /*4d760*/  @!P0 BRA `(.L_x_5173) ;  /* 0x0000008000008947 */ /* 0x020fea0003800000 */
[----:B------:R-:W-:-:S04]  /*4d770*/  IADD3 R0, R36, 0x4800, RZ ;  /* 0x0000480024007810 */ /* 0x000fc80007ffe0ff */
[----:B------:R-:W-:-:S05]  /*4d780*/  LOP3.LUT R0, R0, 0xffffff, RZ, 0xc0, !PT ;  /* 0x00ffffff00007812 */ /* 0x000fca00078ec0ff */
.L_x_5174:
[----:B------:R-:W5:Y:S02]  /*4d790*/  LDS R2, [R0] ;  /* 0x0000000000027984 */ /* 0x000f640000000800 */
[----:B-1---5:R-:W-:-:S06]  /*4d7a0*/  FADD R3, R22, R2 ;  /* 0x0000000216037221 */ /* 0x022fcc0000000000 */
[----:B------:R-:W1:Y:S02]  /*4d7b0*/  ATOMS.CAST.SPIN R3, [R0], R2, R3 ;  /* 0x000000020003738d */ /* 0x000e640001800003 */
[----:B-1----:R-:W-:-:S13]  /*4d7c0*/  ISETP.EQ.U32.AND P0, PT, R3, 0x1, PT ;  /* 0x000000010300780c */ /* 0x002fda0003f02070 */
[----:B------:R-:W-:Y:S05]  /*4d7d0*/  @!P0 BRA `(.L_x_5174) ;  /* 0xffffffb000008947 */ /* 0x000fea000383ffff */
[----:B------:R-:W-:Y:S05]  /*4d7e0*/  BRA `(.L_x_5172) ;  /* 0x0000003000007947 */ /* 0x000fea0003800000 */
.L_x_5173:
[----:B-1----:R-:W5:Y:S02]  /*4d7f0*/  LD.E R3, [R36.64+0x4800] ;  /* 0x0048000824037980 */ /* 0x002f64000c101900 */
[----:B-----5:R-:W-:-:S05]  /*4d800*/  FADD R3, R22, R3 ;  /* 0x0000000316037221 */ /* 0x020fca0000000000 */
[----:B------:R1:W-:Y:S02]  /*4d810*/  ST.E [R36.64+0x4800], R3 ;  /* 0x0048000324007985 */ /* 0x0003e4000c101908 */
.L_x_5172:
[----:B------:R-:W-:Y:S05]  /*4d820*/  BSYNC B0 ;  /* 0x0000000000007941 */ /* 0x000fea0003800000 */
.L_x_5171:
[----:B------:R-:W5:Y:S01]  /*4d830*/  ATOM.E.ADD.F32.FTZ.RN.STRONG.GPU P0, RZ, [R36.64+0x4c00], R23 ;  /* 0x004c001724ff798a */ /* 0x000f62000810e7c8 */
[----:B------:R-:W-:Y:S01]  /*4d840*/  BSSY B0, `(.L_x_5175) ;  /* 0x000000f000007945 */ /* 0x000fe20003800000 */
[----:B-----5:R-:W-:Y:S05]  /*4d850*/  @P0 BRA `(.L_x_5176) ;  /* 0x000000d000000947 */ /* 0x020fea0003800000 */
[----:B------:R-:W5:Y:S02]  /*4d860*/  QSPC.E.S P0, RZ, [R36+0x4c00] ;  /* 0x004c000024ff73aa */ /* 0x000f640000000500 */
[----:B-----5:R-:W-:Y:S05]  /*4d870*/  @!P0 BRA `(.L_x_5177) ;  /* 0x0000008000008947 */ /* 0x020fea0003800000 */
[----:B------:R-:W-:-:S04]  /*4d880*/  IADD3 R0, R36, 0x4c00, RZ ;  /* 0x00004c0024007810 */ /* 0x000fc80007ffe0ff */
[----:B------:R-:W-:-:S05]  /*4d890*/  LOP3.LUT R0, R0, 0xffffff, RZ, 0xc0, !PT ;  /* 0x00ffffff00007812 */ /* 0x000fca00078ec0ff */
.L_x_5178:
[----:B------:R-:W5:Y:S02]  /*4d8a0*/  LDS R2, [R0] ;  /* 0x0000000000027984 */ /* 0x000f640000000800 */
[----:B-1---5:R-:W-:-:S06]  /*4d8b0*/  FADD R3, R23, R2 ;  /* 0x0000000217037221 */ /* 0x022fcc0000000000 */
[----:B------:R-:W1:Y:S02]  /*4d8c0*/  ATOMS.CAST.SPIN R3, [R0], R2, R3 ;  /* 0x000000020003738d */ /* 0x000e640001800003 */
[----:B-1----:R-:W-:-:S13]  /*4d8d0*/  ISETP.EQ.U32.AND P0, PT, R3, 0x1, PT ;  /* 0x000000010300780c */ /* 0x002fda0003f02070 */
[----:B------:R-:W-:Y:S05]  /*4d8e0*/  @!P0 BRA `(.L_x_5178) ;  /* 0xffffffb000008947 */ /* 0x000fea000383ffff */
[----:B------:R-:W-:Y:S05]  /*4d8f0*/  BRA `(.L_x_5176) ;  /* 0x0000003000007947 */ /* 0x000fea0003800000 */
.L_x_5177:
[----:B------:R-:W5:Y:S02]  /*4d900*/  LD.E R0, [R36.64+0x4c00] ;  /* 0x004c000824007980 */ /* 0x000f64000c101900 */
[----:B-----5:R-:W-:-:S05]  /*4d910*/  FADD R23, R23, R0 ;  /* 0x0000000017177221 */ /* 0x020fca0000000000 */
[----:B------:R1:W-:Y:S02]  /*4d920*/  ST.E [R36.64+0x4c00], R23 ;  /* 0x004c001724007985 */ /* 0x0003e4000c101908 */
.L_x_5176:
[----:B------:R-:W-:Y:S05]  /*4d930*/  BSYNC B0 ;  /* 0x0000000000007941 */ /* 0x000fea0003800000 */
.L_x_5175:
[----:B------:R-:W5:Y:S01]  /*4d940*/  ATOM.E.ADD.F32.FTZ.RN.STRONG.GPU P0, RZ, [R36.64+0x5000], R24 ;  /* 0x0050001824ff798a */ /* 0x000f62000810e7c8 */
[----:B------:R-:W-:Y:S01]  /*4d950*/  BSSY B0, `(.L_x_5179) ;  /* 0x000000f000007945 */ /* 0x000fe20003800000 */
[----:B-----5:R-:W-:Y:S05]  /*4d960*/  @P0 BRA `(.L_x_5180) ;  /* 0x000000d000000947 */ /* 0x020fea0003800000 */
[----:B------:R-:W5:Y:S02]  /*4d970*/  QSPC.E.S P0, RZ, [R36+0x5000] ;  /* 0x0050000024ff73aa */ /* 0x000f640000000500 */
[----:B-----5:R-:W-:Y:S05]  /*4d980*/  @!P0 BRA `(.L_x_5181) ;  /* 0x0000008000008947 */ /* 0x020fea0003800000 */
[----:B------:R-:W-:-:S04]  /*4d990*/  IADD3 R0, R36, 0x5000, RZ ;  /* 0x0000500024007810 */ /* 0x000fc80007ffe0ff */
[----:B------:R-:W-:-:S05]  /*4d9a0*/  LOP3.LUT R0, R0, 0xffffff, RZ, 0xc0, !PT ;  /* 0x00ffffff00007812 */ /* 0x000fca00078ec0ff */
.L_x_5182:
[----:B------:R-:W5:Y:S02]  /*4d9b0*/  LDS R2, [R0] ;  /* 0x0000000000027984 */ /* 0x000f640000000800 */
[----:B-1---5:R-:W-:-:S06]  /*4d9c0*/  FADD R3, R24, R2 ;  /* 0x0000000218037221 */ /* 0x022fcc0000000000 */
[----:B------:R-:W1:Y:S02]  /*4d9d0*/  ATOMS.CAST.SPIN R3, [R0], R2, R3 ;  /* 0x000000020003738d */ /* 0x000e640001800003 */
[----:B-1----:R-:W-:-:S13]  /*4d9e0*/  ISETP.EQ.U32.AND P0, PT, R3, 0x1, PT ;  /* 0x000000010300780c */ /* 0x002fda0003f02070 */
[----:B------:R-:W-:Y:S05]  /*4d9f0*/  @!P0 BRA `(.L_x_5182) ;  /* 0xffffffb000008947 */ /* 0x000fea000383ffff */
[----:B------:R-:W-:Y:S05]  /*4da00*/  BRA `(.L_x_5180) ;  /* 0x0000003000007947 */ /* 0x000fea0003800000 */
.L_x_5181:
[----:B-1----:R-:W5:Y:S02]  /*4da10*/  LD.E R3, [R36.64+0x5000] ;  /* 0x0050000824037980 */ /* 0x002f64000c101900 */
[----:B-----5:R-:W-:-:S05]  /*4da20*/  FADD R3, R24, R3 ;  /* 0x0000000318037221 */ /* 0x020fca0000000000 */
[----:B------:R1:W-:Y:S02]  /*4da30*/  ST.E [R36.64+0x5000], R3 ;  /* 0x0050000324007985 */ /* 0x0003e4000c101908 */
.L_x_5180:
[----:B------:R-:W-:Y:S05]  /*4da40*/  BSYNC B0 ;  /* 0x0000000000007941 */ /* 0x000fea0003800000 */
.L_x_5179:
[----:B------:R-:W5:Y:S01]  /*4da50*/  ATOM.E.ADD.F32.FTZ.RN.STRONG.GPU P0, RZ, [R36.64+0x5400], R25 ;  /* 0x0054001924ff798a */ /* 0x000f62000810e7c8 */
[----:B------:R-:W-:Y:S01]  /*4da60*/  BSSY B0, `(.L_x_5183) ;  /* 0x000000f000007945 */ /* 0x000fe20003800000 */
[----:B-----5:R-:W-:Y:S05]  /*4da70*/  @P0 BRA `(.L_x_5184) ;  /* 0x000000d000000947 */ /* 0x020fea0003800000 */
[----:B------:R-:W5:Y:S02]  /*4da80*/  QSPC.E.S P0, RZ, [R36+0x5400] ;  /* 0x0054000024ff73aa */ /* 0x000f640000000500 */
[----:B-----5:R-:W-:Y:S05]  /*4da90*/  @!P0 BRA `(.L_x_5185) ;  /* 0x0000008000008947 */ /* 0x020fea0003800000 */
[----:B------:R-:W-:-:S04]  /*4daa0*/  IADD3 R0, R36, 0x5400, RZ ;  /* 0x0000540024007810 */ /* 0x000fc80007ffe0ff */
[----:B------:R-:W-:-:S05]  /*4dab0*/  LOP3.LUT R0, R0, 0xffffff, RZ, 0xc0, !PT ;  /* 0x00ffffff00007812 */ /* 0x000fca00078ec0ff */
.L_x_5186:
[----:B------:R-:W5:Y:S02]  /*4dac0*/  LDS R2, [R0] ;  /* 0x0000000000027984 */ /* 0x000f640000000800 */
[----:B-1---5:R-:W-:-:S06]  /*4dad0*/  FADD R3, R25, R2 ;  /* 0x0000000219037221 */ /* 0x022fcc0000000000 */
[----:B------:R-:W1:Y:S02]  /*4dae0*/  ATOMS.CAST.SPIN R3, [R0], R2, R3 ;  /* 0x000000020003738d */ /* 0x000e640001800003 */
[----:B-1----:R-:W-:-:S13]  /*4daf0*/  ISETP.EQ.U32.AND P0, PT, R3, 0x1, PT ;  /* 0x000000010300780c */ /* 0x002fda0003f02070 */
[----:B------:R-:W-:Y:S05]  /*4db00*/  @!P0 BRA `(.L_x_5186) ;  /* 0xffffffb000008947 */ /* 0x000fea000383ffff */
[----:B------:R-:W-:Y:S05]  /*4db10*/  BRA `(.L_x_5184) ;  /* 0x0000003000007947 */ /* 0x000fea0003800000 */
.L_x_5185:
[----:B------:R-:W5:Y:S02]  /*4db20*/  LD.E R0, [R36.64+0x5400] ;  /* 0x0054000824007980 */ /* 0x000f64000c101900 */
[----:B-----5:R-:W-:-:S05]  /*4db30*/  FADD R25, R25, R0 ;  /* 0x0000000019197221 */ /* 0x020fca0000000000 */
[----:B------:R1:W-:Y:S02]  /*4db40*/  ST.E [R36.64+0x5400], R25 ;  /* 0x0054001924007985 */ /* 0x0003e4000c101908 */
.L_x_5184:
[----:B------:R-:W-:Y:S05]  /*4db50*/  BSYNC B0 ;  /* 0x0000000000007941 */ /* 0x000fea0003800000 */
.L_x_5183:
[----:B------:R-:W5:Y:S01]  /*4db60*/  ATOM.E.ADD.F32.FTZ.RN.STRONG.GPU P0, RZ, [R36.64+0x5800], R26 ;  /* 0x0058001a24ff798a */ /* 0x000f62000810e7c8 */
[----:B------:R-:W-:Y:S01]  /*4db70*/  BSSY B0, `(.L_x_5187) ;  /* 0x000000f000007945 */ /* 0x000fe20003800000 */
[----:B-----5:R-:W-:Y:S05]  /*4db80*/  @P0 BRA `(.L_x_5188) ;  /* 0x000000d000000947 */ /* 0x020fea0003800000 */
[----:B------:R-:W5:Y:S02]  /*4db90*/  QSPC.E.S P0, RZ, [R36+0x5800] ;  /* 0x0058000024ff73aa */ /* 0x000f640000000500 */
[----:B-----5:R-:W-:Y:S05]  /*4dba0*/  @!P0 BRA `(.L_x_5189) ;  /* 0x0000008000008947 */ /* 0x020fea0003800000 */
[----:B------:R-:W-:-:S04]  /*4dbb0*/  IADD3 R0, R36, 0x5800, RZ ;  /* 0x0000580024007810 */ /* 0x000fc80007ffe0ff */
[----:B------:R-:W-:-:S05]  /*4dbc0*/  LOP3.LUT R0, R0, 0xffffff, RZ, 0xc0, !PT ;  /* 0x00ffffff00007812 */ /* 0x000fca00078ec0ff */
.L_x_5190:
[----:B------:R-:W5:Y:S02]  /*4dbd0*/  LDS R2, [R0] ;  /* 0x0000000000027984 */ /* 0x000f640000000800 */
[----:B-1---5:R-:W-:-:S06]  /*4dbe0*/  FADD R3, R26, R2 ;  /* 0x000000021a037221 */ /* 0x022fcc0000000000 */
[----:B------:R-:W1:Y:S02]  /*4dbf0*/  ATOMS.CAST.SPIN R3, [R0], R2, R3 ;  /* 0x000000020003738d */ /* 0x000e640001800003 */
[----:B-1----:R-:W-:-:S13]  /*4dc00*/  ISETP.EQ.U32.AND P0, PT, R3, 0x1, PT ;  /* 0x000000010300780c */ /* 0x002fda0003f02070 */
[----:B------:R-:W-:Y:S05]  /*4dc10*/  @!P0 BRA `(.L_x_5190) ;  /* 0xffffffb000008947 */ /* 0x000fea000383ffff */
[----:B------:R-:W-:Y:S05]  /*4dc20*/  BRA `(.L_x_5188) ;  /* 0x0000003000007947 */ /* 0x000fea0003800000 */
.L_x_5189:
[----:B-1----:R-:W5:Y:S02]  /*4dc30*/  LD.E R3, [R36.64+0x5800] ;  /* 0x0058000824037980 */ /* 0x002f64000c101900 */
[----:B-----5:R-:W-:-:S05]  /*4dc40*/  FADD R3, R26, R3 ;  /* 0x000000031a037221 */ /* 0x020fca0000000000 */
[----:B------:R1:W-:Y:S02]  /*4dc50*/  ST.E [R36.64+0x5800], R3 ;  /* 0x0058000324007985 */ /* 0x0003e4000c101908 */
.L_x_5188:
[----:B------:R-:W-:Y:S05]  /*4dc60*/  BSYNC B0 ;  /* 0x0000000000007941 */ /* 0x000fea0003800000 */
.L_x_5187:
[----:B------:R-:W5:Y:S01]  /*4dc70*/  ATOM.E.ADD.F32.FTZ.RN.STRONG.GPU P0, RZ, [R36.64+0x5c00], R27 ;  /* 0x005c001b24ff798a */ /* 0x000f62000810e7c8 */
[----:B------:R-:W-:Y:S01]  /*4dc80*/  BSSY B0, `(.L_x_5191) ;  /* 0x000000f000007945 */ /* 0x000fe20003800000 */
[----:B-----5:R-:W-:Y:S05]  /*4dc90*/  @P0 BRA `(.L_x_5192) ;  /* 0x000000d000000947 */ /* 0x020fea0003800000 */
[----:B------:R-:W5:Y:S02]  /*4dca0*/  QSPC.E.S P0, RZ, [R36+0x5c00] ;  /* 0x005c000024ff73aa */ /* 0x000f640000000500 */
[----:B-----5:R-:W-:Y:S05]  /*4dcb0*/  @!P0 BRA `(.L_x_5193) ;  /* 0x0000008000008947 */ /* 0x020fea0003800000 */
[----:B------:R-:W-:-:S04]  /*4dcc0*/  IADD3 R0, R36, 0x5c00, RZ ;  /* 0x00005c0024007810 */ /* 0x000fc80007ffe0ff */
[----:B------:R-:W-:-:S05]  /*4dcd0*/  LOP3.LUT R0, R0, 0xffffff, RZ, 0xc0, !PT ;  /* 0x00ffffff00007812 */ /* 0x000fca00078ec0ff */
.L_x_5194:
[----:B------:R-:W5:Y:S02]  /*4dce0*/  LDS R2, [R0] ;  /* 0x0000000000027984 */ /* 0x000f640000000800 */
[----:B-1---5:R-:W-:-:S06]  /*4dcf0*/  FADD R3, R27, R2 ;  /* 0x000000021b037221 */ /* 0x022fcc0000000000 */
[----:B------:R-:W1:Y:S02]  /*4dd00*/  ATOMS.CAST.SPIN R3, [R0], R2, R3 ;  /* 0x000000020003738d */ /* 0x000e640001800003 */
[----:B-1----:R-:W-:-:S13]  /*4dd10*/  ISETP.EQ.U32.AND P0, PT, R3, 0x1, PT ;  /* 0x000000010300780c */ /* 0x002fda0003f02070 */
[----:B------:R-:W-:Y:S05]  /*4dd20*/  @!P0 BRA `(.L_x_5194) ;  /* 0xffffffb000008947 */ /* 0x000fea000383ffff */
[----:B------:R-:W-:Y:S05]  /*4dd30*/  BRA `(.L_x_5192) ;  /* 0x0000003000007947 */ /* 0x000fea0003800000 */
.L_x_5193:
[----:B------:R-:W5:Y:S02]  /*4dd40*/  LD.E R0, [R36.64+0x5c00] ;  /* 0x005c000824007980 */ /* 0x000f64000c101900 */
[----:B-----5:R-:W-:-:S05]  /*4dd50*/  FADD R27, R27, R0 ;  /* 0x000000001b1b7221 */ /* 0x020fca0000000000 */
[----:B------:R1:W-:Y:S02]  /*4dd60*/  ST.E [R36.64+0x5c00], R27 ;  /* 0x005c001b24007985 */ /* 0x0003e4000c101908 */
.L_x_5192:
[----:B------:R-:W-:Y:S05]  /*4dd70*/  BSYNC B0 ;  /* 0x0000000000007941 */ /* 0x000fea0003800000 */
.L_x_5191:
[----:B------:R-:W5:Y:S01]  /*4dd80*/  ATOM.E.ADD.F32.FTZ.RN.STRONG.GPU P0, RZ, [R36.64+0x6000], R32 ;  /* 0x0060002024ff798a */ /* 0x000f62000810e7c8 */
[----:B------:R-:W-:Y:S01]  /*4dd90*/  BSSY B0, `(.L_x_5195) ;  /* 0x000000f000007945 */ /* 0x000fe20003800000 */
[----:B-----5:R-:W-:Y:S05]  /*4dda0*/  @P0 BRA `(.L_x_5196) ;  /* 0x000000d000000947 */ /* 0x020fea0003800000 */
[----:B------:R-:W5:Y:S02]  /*4ddb0*/  QSPC.E.S P0, RZ, [R36+0x6000] ;  /* 0x0060000024ff73aa */ /* 0x000f640000000500 */
[----:B-----5:R-:W-:Y:S05]  /*4ddc0*/  @!P0 BRA `(.L_x_5197) ;  /* 0x0000008000008947 */ /* 0x020fea0003800000 */
[----:B------:R-:W-:-:S04]  /*4ddd0*/  IADD3 R0, R36, 0x6000, RZ ;  /* 0x0000600024007810 */ /* 0x000fc80007ffe0ff */
[----:B------:R-:W-:-:S05]  /*4dde0*/  LOP3.LUT R0, R0, 0xffffff, RZ, 0xc0, !PT ;  /* 0x00ffffff00007812 */ /* 0x000fca00078ec0ff */
.L_x_5198:
[----:B------:R-:W5:Y:S02]  /*4ddf0*/  LDS R2, [R0] ;  /* 0x0000000000027984 */ /* 0x000f640000000800 */
[----:B-1---5:R-:W-:-:S06]  /*4de00*/  FADD R3, R32, R2 ;  /* 0x0000000220037221 */ /* 0x022fcc0000000000 */
[----:B------:R-:W1:Y:S02]  /*4de10*/  ATOMS.CAST.SPIN R3, [R0], R2, R3 ;  /* 0x000000020003738d */ /* 0x000e640001800003 */
[----:B-1----:R-:W-:-:S13]  /*4de20*/  ISETP.EQ.U32.AND P0, PT, R3, 0x1, PT ;  /* 0x000000010300780c */ /* 0x002fda0003f02070 */
[----:B------:R-:W-:Y:S05]  /*4de30*/  @!P0 BRA `(.L_x_5198) ;  /* 0xffffffb000008947 */ /* 0x000fea000383ffff */
[----:B------:R-:W-:Y:S05]  /*4de40*/  BRA `(.L_x_5196) ;  /* 0x0000003000007947 */ /* 0x000fea0003800000 */
.L_x_5197:
[----:B-1----:R-:W5:Y:S02]  /*4de50*/  LD.E R3, [R36.64+0x6000] ;  /* 0x0060000824037980 */ /* 0x002f64000c101900 */
[----:B-----5:R-:W-:-:S05]  /*4de60*/  FADD R3, R32, R3 ;  /* 0x0000000320037221 */ /* 0x020fca0000000000 */
[----:B------:R1:W-:Y:S02]  /*4de70*/  ST.E [R36.64+0x6000], R3 ;  /* 0x0060000324007985 */ /* 0x0003e4000c101908 */
.L_x_5196:
[----:B------:R-:W-:Y:S05]  /*4de80*/  BSYNC B0 ;  /* 0x0000000000007941 */ /* 0x000fea0003800000 */
.L_x_5195:
[----:B------:R-:W5:Y:S01]  /*4de90*/  ATOM.E.ADD.F32.FTZ.RN.STRONG.GPU P0, RZ, [R36.64+0x6400], R33 ;  /* 0x0064002124ff798a */ /* 0x000f62000810e7c8 */
[----:B------:R-:W-:Y:S01]  /*4dea0*/  BSSY B0, `(.L_x_5199) ;  /* 0x000000f000007945 */ /* 0x000fe20003800000 */
[----:B-----5:R-:W-:Y:S05]  /*4deb0*/  @P0 BRA `(.L_x_5200) ;  /* 0x000000d000000947 */ /* 0x020fea0003800000 */
[----:B------:R-:W5:Y:S02]  /*4dec0*/  QSPC.E.S P0, RZ, [R36+0x6400] ;  /* 0x0064000024ff73aa */ /* 0x000f640000000500 */
[----:B-----5:R-:W-:Y:S05]  /*4ded0*/  @!P0 BRA `(.L_x_5201) ;  /* 0x0000008000008947 */ /* 0x020fea0003800000 */
[----:B------:R-:W-:-:S04]  /*4dee0*/  IADD3 R0, R36, 0x6400, RZ ;  /* 0x0000640024007810 */ /* 0x000fc80007ffe0ff */
[----:B------:R-:W-:-:S05]  /*4def0*/  LOP3.LUT R0, R0, 0xffffff, RZ, 0xc0, !PT ;  /* 0x00ffffff00007812 */ /* 0x000fca00078ec0ff */
.L_x_5202:
[----:B------:R-:W5:Y:S02]  /*4df00*/  LDS R2, [R0] ;  /* 0x0000000000027984 */ /* 0x000f640000000800 */
[----:B-1---5:R-:W-:-:S06]  /*4df10*/  FADD R3, R33, R2 ;  /* 0x0000000221037221 */ /* 0x022fcc0000000000 */
[----:B------:R-:W1:Y:S02]  /*4df20*/  ATOMS.CAST.SPIN R3, [R0], R2, R3 ;  /* 0x000000020003738d */ /* 0x000e640001800003 */
[----:B-1----:R-:W-:-:S13]  /*4df30*/  ISETP.EQ.U32.AND P0, PT, R3, 0x1, PT ;  /* 0x000000010300780c */ /* 0x002fda0003f02070 */
[----:B------:R-:W-:Y:S05]  /*4df40*/  @!P0 BRA `(.L_x_5202) ;  /* 0xffffffb000008947 */ /* 0x000fea000383ffff */
[----:B------:R-:W-:Y:S05]  /*4df50*/  BRA `(.L_x_5200) ;  /* 0x0000003000007947 */ /* 0x000fea0003800000 */
.L_x_5201:
[----:B------:R-:W5:Y:S02]  /*4df60*/  LD.E R0, [R36.64+0x6400] ;  /* 0x0064000824007980 */ /* 0x000f64000c101900 */
[----:B-----5:R-:W-:-:S05]  /*4df70*/  FADD R33, R33, R0 ;  /* 0x0000000021217221 */ /* 0x020fca0000000000 */
[----:B------:R1:W-:Y:S02]  /*4df80*/  ST.E [R36.64+0x6400], R33 ;  /* 0x0064002124007985 */ /* 0x0003e4000c101908 */
.L_x_5200:
[----:B------:R-:W-:Y:S05]  /*4df90*/  BSYNC B0 ;  /* 0x0000000000007941 */ /* 0x000fea0003800000 */
.L_x_5199:
[----:B------:R-:W5:Y:S01]  /*4dfa0*/  ATOM.E.ADD.F32.FTZ.RN.STRONG.GPU P0, RZ, [R36.64+0x6800], R34 ;  /* 0x0068002224ff798a */ /* 0x000f62000810e7c8 */
[----:B------:R-:W-:Y:S01]  /*4dfb0*/  BSSY B0, `(.L_x_5203) ;  /* 0x000000f000007945 */ /* 0x000fe20003800000 */
[----:B-----5:R-:W-:Y:S05]  /*4dfc0*/  @P0 BRA `(.L_x_5204) ;  /* 0x000000d000000947 */ /* 0x020fea0003800000 */
[----:B------:R-:W5:Y:S02]  /*4dfd0*/  QSPC.E.S P0, RZ, [R36+0x6800] ;  /* 0x0068000024ff73aa */ /* 0x000f640000000500 */
[----:B-----5:R-:W-:Y:S05]  /*4dfe0*/  @!P0 BRA `(.L_x_5205) ;  /* 0x0000008000008947 */ /* 0x020fea0003800000 */
[----:B------:R-:W-:-:S04]  /*4dff0*/  IADD3 R0, R36, 0x6800, RZ ;  /* 0x0000680024007810 */ /* 0x000fc80007ffe0ff */
[----:B------:R-:W-:-:S05]  /*4e000*/  LOP3.LUT R0, R0, 0xffffff, RZ, 0xc0, !PT ;  /* 0x00ffffff00007812 */ /* 0x000fca00078ec0ff */
.L_x_5206:
[----:B------:R-:W5:Y:S02]  /*4e010*/  LDS R2, [R0] ;  /* 0x0000000000027984 */ /* 0x000f640000000800 */
[----:B-1---5:R-:W-:-:S06]  /*4e020*/  FADD R3, R34, R2 ;  /* 0x0000000222037221 */ /* 0x022fcc0000000000 */
[----:B------:R-:W1:Y:S02]  /*4e030*/  ATOMS.CAST.SPIN R3, [R0], R2, R3 ;  /* 0x000000020003738d */ /* 0x000e640001800003 */
[----:B-1----:R-:W-:-:S13]  /*4e040*/  ISETP.EQ.U32.AND P0, PT, R3, 0x1, PT ;  /* 0x000000010300780c */ /* 0x002fda0003f02070 */
[----:B------:R-:W-:Y:S05]  /*4e050*/  @!P0 BRA `(.L_x_5206) ;  /* 0xffffffb000008947 */ /* 0x000fea000383ffff */
[----:B------:R-:W-:Y:S05]  /*4e060*/  BRA `(.L_x_5204) ;  /* 0x0000003000007947 */ /* 0x000fea0003800000 */
.L_x_5205:
[----:B-1----:R-:W5:Y:S02]  /*4e070*/  LD.E R3, [R36.64+0x6800] ;  /* 0x0068000824037980 */ /* 0x002f64000c101900 */
[----:B-----5:R-:W-:-:S05]  /*4e080*/  FADD R3, R34, R3 ;  /* 0x0000000322037221 */ /* 0x020fca0000000000 */
[----:B------:R1:W-:Y:S02]  /*4e090*/  ST.E [R36.64+0x6800], R3 ;  /* 0x0068000324007985 */ /* 0x0003e4000c101908 */
.L_x_5204:
[----:B------:R-:W-:Y:S05]  /*4e0a0*/  BSYNC B0 ;  /* 0x0000000000007941 */ /* 0x000fea0003800000 */
.L_x_5203:
[----:B------:R-:W5:Y:S01]  /*4e0b0*/  ATOM.E.ADD.F32.FTZ.RN.STRONG.GPU P0, RZ, [R36.64+0x6c00], R35 ;  /* 0x006c002324ff798a */ /* 0x000f62000810e7c8 */
[----:B------:R-:W-:Y:S01]  /*4e0c0*/  BSSY B0, `(.L_x_5207) ;  /* 0x000000f000007945 */ /* 0x000fe20003800000 */
[----:B-----5:R-:W-:Y:S05]  /*4e0d0*/  @P0 BRA `(.L_x_5208) ;  /* 0x000000d000000947 */ /* 0x020fea0003800000 */
[----:B------:R-:W5:Y:S02]  /*4e0e0*/  QSPC.E.S P0, RZ, [R36+0x6c00] ;  /* 0x006c000024ff73aa */ /* 0x000f640000000500 */
[----:B-----5:R-:W-:Y:S05]  /*4e0f0*/  @!P0 BRA `(.L_x_5209) ;  /* 0x0000008000008947 */ /* 0x020fea0003800000 */
[----:B------:R-:W-:-:S04]  /*4e100*/  IADD3 R0, R36, 0x6c00, RZ ;  /* 0x00006c0024007810 */ /* 0x000fc80007ffe0ff */
[----:B------:R-:W-:-:S05]  /*4e110*/  LOP3.LUT R0, R0, 0xffffff, RZ, 0xc0, !PT ;  /* 0x00ffffff00007812 */ /* 0x000fca00078ec0ff */
.L_x_5210:
[----:B------:R-:W5:Y:S02]  /*4e120*/  LDS R2, [R0] ;  /* 0x0000000000027984 */ /* 0x000f640000000800 */
[----:B-1---5:R-:W-:-:S06]  /*4e130*/  FADD R3, R35, R2 ;  /* 0x0000000223037221 */ /* 0x022fcc0000000000 */
[----:B------:R-:W1:Y:S02]  /*4e140*/  ATOMS.CAST.SPIN R3, [R0], R2, R3 ;  /* 0x000000020003738d */ /* 0x000e640001800003 */
[----:B-1----:R-:W-:-:S13]  /*4e150*/  ISETP.EQ.U32.AND P0, PT, R3, 0x1, PT ;  /* 0x000000010300780c */ /* 0x002fda0003f02070 */
[----:B------:R-:W-:Y:S05]  /*4e160*/  @!P0 BRA `(.L_x_5210) ;  /* 0xffffffb000008947 */ /* 0x000fea000383ffff */
[----:B------:R-:W-:Y:S05]  /*4e170*/  BRA `(.L_x_5208) ;  /* 0x0000003000007947 */ /* 0x000fea0003800000 */
.L_x_5209:
[----:B------:R-:W5:Y:S02]  /*4e180*/  LD.E R0, [R36.64+0x6c00] ;  /* 0x006c000824007980 */ /* 0x000f64000c101900 */
[----:B-----5:R-:W-:-:S05]  /*4e190*/  FADD R35, R35, R0 ;  /* 0x0000000023237221 */ /* 0x020fca0000000000 */
[----:B------:R1:W-:Y:S02]  /*4e1a0*/  ST.E [R36.64+0x6c00], R35 ;  /* 0x006c002324007985 */ /* 0x0003e4000c101908 */
.L_x_5208:
[----:B------:R-:W-:Y:S05]  /*4e1b0*/  BSYNC B0 ;  /* 0x0000000000007941 */ /* 0x000fea0003800000 */
.L_x_5207:
[----:B------:R-:W5:Y:S01]  /*4e1c0*/  ATOM.E.ADD.F32.FTZ.RN.STRONG.GPU P0, RZ, [R36.64+0x7000], R28 ;  /* 0x0070001c24ff798a */ /* 0x000f62000810e7c8 */
[----:B------:R-:W-:Y:S01]  /*4e1d0*/  BSSY B0, `(.L_x_5211) ;  /* 0x000000f000007945 */ /* 0x000fe20003800000 */
[----:B-----5:R-:W-:Y:S05]  /*4e1e0*/  @P0 BRA `(.L_x_5212) ;  /* 0x000000d000000947 */ /* 0x020fea0003800000 */
[----:B------:R-:W5:Y:S02]  /*4e1f0*/  QSPC.E.S P0, RZ, [R36+0x7000] ;  /* 0x0070000024ff73aa */ /* 0x000f640000000500 */
[----:B-----5:R-:W-:Y:S05]  /*4e200*/  @!P0 BRA `(.L_x_5213) ;  /* 0x0000008000008947 */ /* 0x020fea0003800000 */
[----:B------:R-:W-:-:S04]  /*4e210*/  IADD3 R0, R36, 0x7000, RZ ;  /* 0x0000700024007810 */ /* 0x000fc80007ffe0ff */
[----:B------:R-:W-:-:S05]  /*4e220*/  LOP3.LUT R0, R0, 0xffffff, RZ, 0xc0, !PT ;  /* 0x00ffffff00007812 */ /* 0x000fca00078ec0ff */
.L_x_5214:
[----:B------:R-:W5:Y:S02]  /*4e230*/  LDS R2, [R0] ;  /* 0x0000000000027984 */ /* 0x000f640000000800 */
[----:B-1---5:R-:W-:-:S06]  /*4e240*/  FADD R3, R28, R2 ;  /* 0x000000021c037221 */ /* 0x022fcc0000000000 */
[----:B------:R-:W1:Y:S02]  /*4e250*/  ATOMS.CAST.SPIN R3, [R0], R2, R3 ;  /* 0x000000020003738d */ /* 0x000e640001800003 */
[----:B-1----:R-:W-:-:S13]  /*4e260*/  ISETP.EQ.U32.AND P0, PT, R3, 0x1, PT ;  /* 0x000000010300780c */ /* 0x002fda0003f02070 */
[----:B------:R-:W-:Y:S05]  /*4e270*/  @!P0 BRA `(.L_x_5214) ;  /* 0xffffffb000008947 */ /* 0x000fea000383ffff */
[----:B------:R-:W-:Y:S05]  /*4e280*/  BRA `(.L_x_5212) ;  /* 0x0000003000007947 */ /* 0x000fea0003800000 */
.L_x_5213:
[----:B-1----:R-:W5:Y:S02]  /*4e290*/  LD.E R3, [R36.64+0x7000] ;  /* 0x0070000824037980 */ /* 0x002f64000c101900 */
[----:B-----5:R-:W-:-:S05]  /*4e2a0*/  FADD R3, R28, R3 ;  /* 0x000000031c037221 */ /* 0x020fca0000000000 */
[----:B------:R1:W-:Y:S02]  /*4e2b0*/  ST.E [R36.64+0x7000], R3 ;  /* 0x0070000324007985 */ /* 0x0003e4000c101908 */
.L_x_5212:
[----:B------:R-:W-:Y:S05]  /*4e2c0*/  BSYNC B0 ;  /* 0x0000000000007941 */ /* 0x000fea0003800000 */
.L_x_5211:
[----:B------:R-:W5:Y:S01]  /*4e2d0*/  ATOM.E.ADD.F32.FTZ.RN.STRONG.GPU P0, RZ, [R36.64+0x7400], R29 ;  /* 0x0074001d24ff798a */ /* 0x000f62000810e7c8 */
[----:B------:R-:W-:Y:S01]  /*4e2e0*/  BSSY B0, `(.L_x_5215) ;  /* 0x000000f000007945 */ /* 0x000fe20003800000 */
[----:B-----5:R-:W-:Y:S05]  /*4e2f0*/  @P0 BRA `(.L_x_5216) ;  /* 0x000000d000000947 */ /* 0x020fea0003800000 */
[----:B------:R-:W5:Y:S02]  /*4e300*/  QSPC.E.S P0, RZ, [R36+0x7400] ;  /* 0x0074000024ff73aa */ /* 0x000f640000000500 */
[----:B-----5:R-:W-:Y:S05]  /*4e310*/  @!P0 BRA `(.L_x_5217) ;  /* 0x0000008000008947 */ /* 0x020fea0003800000 */
[----:B------:R-:W-:-:S04]  /*4e320*/  IADD3 R0, R36, 0x7400, RZ ;  /* 0x0000740024007810 */ /* 0x000fc80007ffe0ff */
[----:B------:R-:W-:-:S05]  /*4e330*/  LOP3.LUT R0, R0, 0xffffff, RZ, 0xc0, !PT ;  /* 0x00ffffff00007812 */ /* 0x000fca00078ec0ff */
.L_x_5218:
[----:B------:R-:W5:Y:S02]  /*4e340*/  LDS R2, [R0] ;  /* 0x0000000000027984 */ /* 0x000f640000000800 */
[----:B-1---5:R-:W-:-:S06]  /*4e350*/  FADD R3, R29, R2 ;  /* 0x000000021d037221 */ /* 0x022fcc0000000000 */
[----:B------:R-:W1:Y:S02]  /*4e360*/  ATOMS.CAST.SPIN R3, [R0], R2, R3 ;  /* 0x000000020003738d */ /* 0x000e640001800003 */
[----:B-1----:R-:W-:-:S13]  /*4e370*/  ISETP.EQ.U32.AND P0, PT, R3, 0x1, PT ;  /* 0x000000010300780c */ /* 0x002fda0003f02070 */
[----:B------:R-:W-:Y:S05]  /*4e380*/  @!P0 BRA `(.L_x_5218) ;  /* 0xffffffb000008947 */ /* 0x000fea000383ffff */
[----:B------:R-:W-:Y:S05]  /*4e390*/  BRA `(.L_x_5216) ;  /* 0x0000003000007947 */ /* 0x000fea0003800000 */
.L_x_5217:
[----:B------:R-:W5:Y:S02]  /*4e3a0*/  LD.E R0, [R36.64+0x7400] ;  /* 0x0074000824007980 */ /* 0x000f64000c101900 */
[----:B-----5:R-:W-:-:S05]  /*4e3b0*/  FADD R29, R29, R0 ;  /* 0x000000001d1d7221 */ /* 0x020fca0000000000 */
[----:B------:R1:W-:Y:S02]  /*4e3c0*/  ST.E [R36.64+0x7400], R29 ;  /* 0x0074001d24007985 */ /* 0x0003e4000c101908 */
.L_x_5216:
[----:B------:R-:W-:Y:S05]  /*4e3d0*/  BSYNC B0 ;  /* 0x0000000000007941 */ /* 0x000fea0003800000 */
.L_x_5215:
[----:B------:R-:W5:Y:S01]  /*4e3e0*/  ATOM.E.ADD.F32.FTZ.RN.STRONG.GPU P0, RZ, [R36.64+0x7800], R30 ;  /* 0x0078001e24ff798a */ /* 0x000f62000810e7c8 */
[----:B------:R-:W-:Y:S01]  /*4e3f0*/  BSSY B0, `(.L_x_5219) ;  /* 0x000000f000007945 */ /* 0x000fe20003800000 */
[----:B-----5:R-:W-:Y:S05]  /*4e400*/  @P0 BRA `(.L_x_5220) ;  /* 0x000000d000000947 */ /* 0x020fea0003800000 */
[----:B------:R-:W5:Y:S02]  /*4e410*/  QSPC.E.S P0, RZ, [R36+0x7800] ;  /* 0x0078000024ff73aa */ /* 0x000f640000000500 */
[----:B-----5:R-:W-:Y:S05]  /*4e420*/  @!P0 BRA `(.L_x_5221) ;  /* 0x0000008000008947 */ /* 0x020fea0003800000 */
[----:B------:R-:W-:-:S04]  /*4e430*/  IADD3 R0, R36, 0x7800, RZ ;  /* 0x0000780024007810 */ /* 0x000fc80007ffe0ff */
[----:B------:R-:W-:-:S05]  /*4e440*/  LOP3.LUT R0, R0, 0xffffff, RZ, 0xc0, !PT ;  /* 0x00ffffff00007812 */ /* 0x000fca00078ec0ff */
.L_x_5222:
[----:B------:R-:W5:Y:S02]  /*4e450*/  LDS R2, [R0] ;  /* 0x0000000000027984 */ /* 0x000f640000000800 */
[----:B-1---5:R-:W-:-:S06]  /*4e460*/  FADD R3, R30, R2 ;  /* 0x000000021e037221 */ /* 0x022fcc0000000000 */
[----:B------:R-:W1:Y:S02]  /*4e470*/  ATOMS.CAST.SPIN R3, [R0], R2, R3 ;  /* 0x000000020003738d */ /* 0x000e640001800003 */
[----:B-1----:R-:W-:-:S13]  /*4e480*/  ISETP.EQ.U32.AND P0, PT, R3, 0x1, PT ;  /* 0x000000010300780c */ /* 0x002fda0003f02070 */
[----:B------:R-:W-:Y:S05]  /*4e490*/  @!P0 BRA `(.L_x_5222) ;  /* 0xffffffb000008947 */ /* 0x000fea000383ffff */
[----:B------:R-:W-:Y:S05]  /*4e4a0*/  BRA `(.L_x_5220) ;  /* 0x0000003000007947 */ /* 0x000fea0003800000 */
.L_x_5221:
[----:B-1----:R-:W5:Y:S02]  /*4e4b0*/  LD.E R3, [R36.64+0x7800] ;  /* 0x0078000824037980 */ /* 0x002f64000c101900 */
[----:B-----5:R-:W-:-:S05]  /*4e4c0*/  FADD R3, R30, R3 ;  /* 0x000000031e037221 */ /* 0x020fca0000000000 */
[----:B------:R1:W-:Y:S02]  /*4e4d0*/  ST.E [R36.64+0x7800], R3 ;  /* 0x0078000324007985 */ /* 0x0003e4000c101908 */
.L_x_5220:
[----:B------:R-:W-:Y:S05]  /*4e4e0*/  BSYNC B0 ;  /* 0x0000000000007941 */ /* 0x000fea0003800000 */
.L_x_5219:
[----:B------:R-:W5:Y:S01]  /*4e4f0*/  ATOM.E.ADD.F32.FTZ.RN.STRONG.GPU P0, RZ, [R36.64+0x7c00], R31 ;  /* 0x007c001f24ff798a */ /* 0x000f62000810e7c8 */
[----:B------:R-:W-:-:S04]  /*4e500*/  MOV R87, 0x0 ;  /* 0x0000000000577802 */ /* 0x000fc80000000f00 */
[----:B-----5:R-:W-:Y:S05]  /*4e510*/  @P0 RET.REL.NODEC R86 `(_ZN7cutlass13device_kernelIN5flash19enable_sm80_to_sm89INS1_16FlashAttnBwdSm80INS1_25CollectiveMainloopBwdSm80ILi2ELi2EN4cute5tupleIJNS5_1CILi128EEES8_NS7_ILi64EEEEEENS_6half_tEfNS_4arch4Sm80ELb1ELb0ELb1ELb1ELb1ELb0ELb0ELb0ELi2ELi4ELi4ELi4ELb0EEENS1_21CollectiveEpilogueBwdISA_SB_SD_Li256ELb1ELb0ELi2EEENS1_25SingleTileBwdLPTSchedulerILb1ELi128ELb1EEEEEEEEEvNT_6ParamsE) ;  /* 0xfffb1ae056000950 */ /* 0x020fea0003c3ffff */
[----:B------:R-:W5:Y:S02]  /*4e520*/  QSPC.E.S P0, RZ, [R36+0x7c00] ;  /* 0x007c000024ff73aa */ /* 0x000f640000000500 */
[----:B-----5:R-:W-:Y:S05]  /*4e530*/  @!P0 BRA `(.L_x_5223) ;  /* 0x0000009000008947 */ /* 0x020fea0003800000 */
[----:B------:R-:W-:-:S04]  /*4e540*/  IADD3 R0, R36, 0x7c00, RZ ;  /* 0x00007c0024007810 */ /* 0x000fc80007ffe0ff */
[----:B------:R-:W-:-:S05]  /*4e550*/  LOP3.LUT R0, R0, 0xffffff, RZ, 0xc0, !PT ;  /* 0x00ffffff00007812 */ /* 0x000fca00078ec0ff */
.L_x_5224:
[----:B------:R-:W5:Y:S02]  /*4e560*/  LDS R2, [R0] ;  /* 0x0000000000027984 */ /* 0x000f640000000800 */
[----:B-1---5:R-:W-:-:S06]  /*4e570*/  FADD R3, R31, R2 ;  /* 0x000000021f037221 */ /* 0x022fcc0000000000 */
[----:B------:R-:W1:Y:S02]  /*4e580*/  ATOMS.CAST.SPIN R3, [R0], R2, R3 ;  /* 0x000000020003738d */ /* 0x000e640001800003 */
[----:B-1----:R-:W-:-:S13]  /*4e590*/  ISETP.EQ.U32.AND P0, PT, R3, 0x1, PT ;  /* 0x000000010300780c */ /* 0x002fda0003f02070 */
[----:B------:R-:W-:Y:S05]  /*4e5a0*/  @!P0 BRA `(.L_x_5224) ;  /* 0xffffffb000008947 */ /* 0x000fea000383ffff */
[----:B------:R-:W-:-:S04]  /*4e5b0*/  MOV R87, 0x0 ;  /* 0x0000000000577802 */ /* 0x000fc80000000f00 */
[----:B------:R-:W-:Y:S05]  /*4e5c0*/  RET.REL.NODEC R86 `(_ZN7cutlass13device_kernelIN5flash19enable_sm80_to_sm89INS1_16FlashAttnBwdSm80INS1_25CollectiveMainloopBwdSm80ILi2ELi2EN4cute5tupleIJNS5_1CILi128EEES8_NS7_ILi64EEEEEENS_6half_tEfNS_4arch4Sm80ELb1ELb0ELb1ELb1ELb1ELb0ELb0ELb0ELi2ELi4ELi4ELi4ELb0EEENS1_21CollectiveEpilogueBwdISA_SB_SD_Li256ELb1ELb0ELi2EEENS1_25SingleTileBwdLPTSchedulerILb1ELi128ELb1EEEEEEEEEvNT_6ParamsE) ;  /* 0xfffb1a3056007950 */ /* 0x000fea0003c3ffff */
.L_x_5223:
[----:B------:R-:W5:Y:S01]  /*4e5d0*/  LD.E R0, [R36.64+0x7c00] ;  /* 0x007c000824007980 */ /* 0x000f62000c101900 */
[----:B------:R-:W-:Y:S01]  /*4e5e0*/  MOV R87, 0x0 ;  /* 0x0000000000577802 */ /* 0x000fe20000000f00 */
[----:B-----5:R-:W-:-:S05]  /*4e5f0*/  FADD R31, R31, R0 ;  /* 0x000000001f1f7221 */ /* 0x020fca0000000000 */
[----:B------:R1:W-:Y:S01]  /*4e600*/  ST.E [R36.64+0x7c00], R31 ;  /* 0x007c001f24007985 */ /* 0x0003e2000c101908 */
[----:B------:R-:W-:Y:S05]  /*4e610*/  RET.REL.NODEC R86 `(_ZN7cutlass13device_kernelIN5flash19enable_sm80_to_sm89INS1_16FlashAttnBwdSm80INS1_25CollectiveMainloopBwdSm80ILi2ELi2EN4cute5tupleIJNS5_1CILi128EEES8_NS7_ILi64EEEEEENS_6half_tEfNS_4arch4Sm80ELb1ELb0ELb1ELb1ELb1ELb0ELb0ELb0ELi2ELi4ELi4ELi4ELb0EEENS1_21CollectiveEpilogueBwdISA_SB_SD_Li256ELb1ELb0ELi2EEENS1_25SingleTileBwdLPTSchedulerILb1ELi128ELb1EEEEEEEEEvNT_6ParamsE) ;  /* 0xfffb19e056007950 */ /* 0x000fea0003c3ffff */
        .type           $_ZN7cutlass13device_kernelIN5flash19enable_sm80_to_sm89INS1_16FlashAttnBwdSm80INS1_25CollectiveMainloopBwdSm80ILi2ELi2EN4cute5tupleIJNS5_1CILi128EEES8_NS7_ILi64EEEEEENS_6half_tEfNS_4arch4Sm80ELb1ELb0ELb1ELb1ELb1ELb0ELb0ELb0ELi2ELi4ELi4ELi4ELb0EEENS1_21CollectiveEpilogueBwdISA_SB_SD_Li256ELb1ELb0ELi2EEENS1_25SingleTileBwdLPTSchedulerILb1ELi128ELb1EEEEEEEEEvNT_6ParamsE$_ZZZN5flash25CollectiveMainloopBwdSm80ILi2ELi2EN4cute5tupleIJNS1_1CILi128EEES4_NS3_ILi64EEEEEEN7cutlass6half_tEfNS7_4arch4Sm80ELb1ELb0ELb1ELb1ELb1ELb0ELb0ELb0ELi2ELi4ELi4ELi4ELb0EE3mmaINS_16FlashAttnBwdSm80ISB_NS_21CollectiveEpilogueBwdIS6_S8_SA_Li256ELb1ELb0ELi2EEENS_25SingleTileBwdLPTSchedulerILb1ELi128ELb1EEEE13SharedStorageENS1_6TensorINS1_11ArrayEngineIfLm32EEENS1_6LayoutINS2_IJNS2_IJNS3_ILi2EEESO_EEESO_NS3_ILi4EEEEEENS2_IJNS2_IJNS3_ILi1EEESO_EEESQ_NS3_ILi8EEEEEEEEEEEEbRKNSB_6ParamsERT0_S12_iNS2_IJiiiEEERT_ENKUliT_E_clIZSC_ISJ_SX_EbS10_S12_S12_iS13_S15_EUlRS16_iE_EEDaiS16_ENKUlvE0_clEv,@function
        .size           $_ZN7cutlass13device_kernelIN5flash19enable_sm80_to_sm89INS1_16FlashAttnBwdSm80INS1_25CollectiveMainloopBwdSm80ILi2ELi2EN4cute5tupleIJNS5_1CILi128EEES8_NS7_ILi64EEEEEENS_6half_tEfNS_4arch4Sm80ELb1ELb0ELb1ELb1ELb1ELb0ELb0ELb0ELi2ELi4ELi4ELi4ELb0EEENS1_21CollectiveEpilogueBwdISA_SB_SD_Li256ELb1ELb0ELi2EEENS1_25SingleTileBwdLPTSchedulerILb1ELi128ELb1EEEEEEEEEvNT_6ParamsE$_ZZZN5flash25CollectiveMainloopBwdSm80ILi2ELi2EN4cute5tupleIJNS1_1CILi128EEES4_NS3_ILi64EEEEEEN7cutlass6half_tEfNS7_4arch4Sm80ELb1ELb0ELb1ELb1ELb1ELb0ELb0ELb0ELi2ELi4ELi4ELi4ELb0EE3mmaINS_16FlashAttnBwdSm80ISB_NS_21CollectiveEpilogueBwdIS6_S8_SA_Li256ELb1ELb0ELi2EEENS_25SingleTileBwdLPTSchedulerILb1ELi128ELb1EEEE13SharedStorageENS1_6TensorINS1_11ArrayEngineIfLm32EEENS1_6LayoutINS2_IJNS2_IJNS3_ILi2EEESO_EEESO_NS3_ILi4EEEEEENS2_IJNS2_IJNS3_ILi1EEESO_EEESQ_NS3_ILi8EEEEEEEEEEEEbRKNSB_6ParamsERT0_S12_iNS2_IJiiiEEERT_ENKUliT_E_clIZSC_ISJ_SX_EbS10_S12_S12_iS13_S15_EUlRS16_iE_EEDaiS16_ENKUlvE0_clEv,($_ZN7cutlass13device_kernelIN5flash19enable_sm80_to_sm89INS1_16FlashAttnBwdSm80INS1_25CollectiveMainloopBwdSm80ILi2ELi2EN4cute5tupleIJNS5_1CILi128EEES8_NS7_ILi64EEEEEENS_6half_tEfNS_4arch4Sm80ELb1ELb0ELb1ELb1ELb1ELb0ELb0ELb0ELi2ELi4ELi4ELi4ELb0EEENS1_21CollectiveEpilogueBwdISA_SB_SD_Li256ELb1ELb0ELi2EEENS1_25SingleTileBwdLPTSchedulerILb1ELi128ELb1EEEEEEEEEvNT_6ParamsE$_ZZZN5flash25CollectiveMainloopBwdSm80ILi2ELi2EN4cute5tupleIJNS1_1CILi128EEES4_NS3_ILi64EEEEEEN7cutlass6half_tEfNS7_4arch4Sm80ELb1ELb0ELb1ELb1ELb1ELb0ELb0ELb0ELi2ELi4ELi4ELi4ELb0EE3mmaINS_16FlashAttnBwdSm80ISB_NS_21CollectiveEpilogueBwdIS6_S8_SA_Li256ELb1ELb0ELi2EEENS_25SingleTileBwdLPTSchedulerILb1ELi128ELb1EEEE13SharedStorageENS1_6TensorINS1_11ArrayEngineIfLm32EEENS1_6LayoutINS2_IJNS2_IJNS3_ILi2EEESO_EEESO_NS3_ILi4EEEEEENS2_IJNS2_IJNS3_ILi1EEESO_EEESQ_NS3_ILi8EEEEEEEEEEEEbRKNSB_6ParamsERT0_S12_iNS2_IJiiiEEERT_ENKUliT_E_clIZSC_ISJ_SX_EbS10_S12_S12_iS13_S15_EUlRS16_iE_EEDaiS16_ENKUlvE1_clEv - $_ZN7cutlass13device_kernelIN5flash19enable_sm80_to_sm89INS1_16FlashAttnBwdSm80INS1_25CollectiveMainloopBwdSm80ILi2ELi2EN4cute5tupleIJNS5_1CILi128EEES8_NS7_ILi64EEEEEENS_6half_tEfNS_4arch4Sm80ELb1ELb0ELb1ELb1ELb1ELb0ELb0ELb0ELi2ELi4ELi4ELi4ELb0EEENS1_21CollectiveEpilogueBwdISA_SB_SD_Li256ELb1ELb0ELi2EEENS1_25SingleTileBwdLPTSchedulerILb1ELi128ELb1EEEEEEEEEvNT_6ParamsE$_ZZZN5flash25CollectiveMainloopBwdSm80ILi2ELi2EN4cute5tupleIJNS1_1CILi128EEES4_NS3_ILi64EEEEEEN7cutlass6half_tEfNS7_4arch4Sm80ELb1ELb0ELb1ELb1ELb1ELb0ELb0ELb0ELi2ELi4ELi4ELi4ELb0EE3mmaINS_16FlashAttnBwdSm80ISB_NS_21CollectiveEpilogueBwdIS6_S8_SA_Li256ELb1ELb0ELi2EEENS_25SingleTileBwdLPTSchedulerILb1ELi128ELb1EEEE13SharedStorageENS1_6TensorINS1_11ArrayEngineIfLm32EEENS1_6LayoutINS2_IJNS2_IJNS3_ILi2EEESO_EEESO_NS3_ILi4EEEEEENS2_IJNS2_IJNS3_ILi1EEESO_EEESQ_NS3_ILi8EEEEEEEEEEEEbRKNSB_6ParamsERT0_S12_iNS2_IJiiiEEERT_ENKUliT_E_clIZSC_ISJ_SX_EbS10_S12_S12_iS13_S15_EUlRS16_iE_EEDaiS16_ENKUlvE0_clEv)
$_ZN7cutlass13device_kernelIN5flash19enable_sm80_to_sm89INS1_16FlashAttnBwdSm80INS1_25CollectiveMainloopBwdSm80ILi2ELi2EN4cute5tupleIJNS5_1CILi128EEES8_NS7_ILi64EEEEEENS_6half_tEfNS_4arch4Sm80ELb1ELb0ELb1ELb1ELb1ELb0ELb0ELb0ELi2ELi4ELi4ELi4ELb0EEENS1_21CollectiveEpilogueBwdISA_SB_SD_Li256ELb1ELb0ELi2EEENS1_25SingleTileBwdLPTSchedulerILb1ELi128ELb1EEEEEEEEEvNT_6ParamsE$_ZZZN5flash25CollectiveMainloopBwdSm80ILi2ELi2EN4cute5tupleIJNS1_1CILi128EEES4_NS3_ILi64EEEEEEN7cutlass6half_tEfNS7_4arch4Sm80ELb1ELb0ELb1ELb1ELb1ELb0ELb0ELb0ELi2ELi4ELi4ELi4ELb0EE3mmaINS_16FlashAttnBwdSm80ISB_NS_21CollectiveEpilogueBwdIS6_S8_SA_Li256ELb1ELb0ELi2EEENS_25SingleTileBwdLPTSchedulerILb1ELi128ELb1EEEE13SharedStorageENS1_6TensorINS1_11ArrayEngineIfLm32EEENS1_6LayoutINS2_IJNS2_IJNS3_ILi2EEESO_EEESO_NS3_ILi4EEEEEENS2_IJNS2_IJNS3_ILi1EEESO_EEESQ_NS3_ILi8EEEEEEEEEEEEbRKNSB_6ParamsERT0_S12_iNS2_IJiiiEEERT_ENKUliT_E_clIZSC_ISJ_SX_EbS10_S12_S12_iS13_S15_EUlRS16_iE_EEDaiS16_ENKUlvE0_clEv:
[----:B------:R-:W-:-:S05]  /*4e620*/  IADD3 R6, R2, -c[0x0][0x20], RZ ;  /* 0x8000080002067a10 */ /* 0x000fca0007ffe0ff */
[----:B------:R-:W-:-:S06]  /*4e630*/  IMAD R6, R7, 0x4, R6 ;  /* 0x0000000407067824 */ /* 0x000fcc00078e0206 */
[----:B------:R-:W5:Y:S01]  /*4e640*/  LDL R6, [R6] ;  /* 0x0000000006067983 */ /* 0x000f620000100800 */
[----:B------:R-:W-:-:S04]  /*4e650*/  MOV R5, 0x0 ;  /* 0x0000000000057802 */ /* 0x000fc80000000f00 */
[----:B------:R-:W-:Y:S05]  /*4e660*/  RET.REL.NODEC R4 `(_ZN7cutlass13device_kernelIN5flash19enable_sm80_to_sm89INS1_16FlashAttnBwdSm80INS1_25CollectiveMainloopBwdSm80ILi2ELi2EN4cute5tupleIJNS5_1CILi128EEES8_NS7_ILi64EEEEEENS_6half_tEfNS_4arch4Sm80ELb1ELb0ELb1ELb1ELb1ELb0ELb0ELb0ELi2ELi4ELi4ELi4ELb0EEENS1_21CollectiveEpilogueBwdISA_SB_SD_Li256ELb1ELb0ELi2EEENS1_25SingleTileBwdLPTSchedulerILb1ELi128ELb1EEEEEEEEEvNT_6ParamsE) ;  /* 0xfffb199004007950 */ /* 0x000fea0003c3ffff */
        .type           $_ZN7cutlass13device_kernelIN5flash19enable_sm80_to_sm89INS1_16FlashAttnBwdSm80INS1_25CollectiveMainloopBwdSm80ILi2ELi2EN4cute5tupleIJNS5_1CILi128EEES8_NS7_ILi64EEEEEENS_6half_tEfNS_4arch4Sm80ELb1ELb0ELb1ELb1ELb1ELb0ELb0ELb0ELi2ELi4ELi4ELi4ELb0EEENS1_21CollectiveEpilogueBwdISA_SB_SD_Li256ELb1ELb0ELi2EEENS1_25SingleTileBwdLPTSchedulerILb1ELi128ELb1EEEEEEEEEvNT_6ParamsE$_ZZZN5flash25CollectiveMainloopBwdSm80ILi2ELi2EN4cute5tupleIJNS1_1CILi128EEES4_NS3_ILi64EEEEEEN7cutlass6half_tEfNS7_4arch4Sm80ELb1ELb0ELb1ELb1ELb1ELb0ELb0ELb0ELi2ELi4ELi4ELi4ELb0EE3mmaINS_16FlashAttnBwdSm80ISB_NS_21CollectiveEpilogueBwdIS6_S8_SA_Li256ELb1ELb0ELi2EEENS_25SingleTileBwdLPTSchedulerILb1ELi128ELb1EEEE13SharedStorageENS1_6TensorINS1_11ArrayEngineIfLm32EEENS1_6LayoutINS2_IJNS2_IJNS3_ILi2EEESO_EEESO_NS3_ILi4EEEEEENS2_IJNS2_IJNS3_ILi1EEESO_EEESQ_NS3_ILi8EEEEEEEEEEEEbRKNSB_6ParamsERT0_S12_iNS2_IJiiiEEERT_ENKUliT_E_clIZSC_ISJ_SX_EbS10_S12_S12_iS13_S15_EUlRS16_iE_EEDaiS16_ENKUlvE1_clEv,@function
        .size           $_ZN7cutlass13device_kernelIN5flash19enable_sm80_to_sm89INS1_16FlashAttnBwdSm80INS1_25CollectiveMainloopBwdSm80ILi2ELi2EN4cute5tupleIJNS5_1CILi128EEES8_NS7_ILi64EEEEEENS_6half_tEfNS_4arch4Sm80ELb1ELb0ELb1ELb1ELb1ELb0ELb0ELb0ELi2ELi4ELi4ELi4ELb0EEENS1_21CollectiveEpilogueBwdISA_SB_SD_Li256ELb1ELb0ELi2EEENS1_25SingleTileBwdLPTSchedulerILb1ELi128ELb1EEEEEEEEEvNT_6ParamsE$_ZZZN5flash25CollectiveMainloopBwdSm80ILi2ELi2EN4cute5tupleIJNS1_1CILi128EEES4_NS3_ILi64EEEEEEN7cutlass6half_tEfNS7_4arch4Sm80ELb1ELb0ELb1ELb1ELb1ELb0ELb0ELb0ELi2ELi4ELi4ELi4ELb0EE3mmaINS_16FlashAttnBwdSm80ISB_NS_21CollectiveEpilogueBwdIS6_S8_SA_Li256ELb1ELb0ELi2EEENS_25SingleTileBwdLPTSchedulerILb1ELi128ELb1EEEE13SharedStorageENS1_6TensorINS1_11ArrayEngineIfLm32EEENS1_6LayoutINS2_IJNS2_IJNS3_ILi2EEESO_EEESO_NS3_ILi4EEEEEENS2_IJNS2_IJNS3_ILi1EEESO_EEESQ_NS3_ILi8EEEEEEEEEEEEbRKNSB_6ParamsERT0_S12_iNS2_IJiiiEEERT_ENKUliT_E_clIZSC_ISJ_SX_EbS10_S12_S12_iS13_S15_EUlRS16_iE_EEDaiS16_ENKUlvE1_clEv,($_ZN7cutlass13device_kernelIN5flash19enable_sm80_to_sm89INS1_16FlashAttnBwdSm80INS1_25CollectiveMainloopBwdSm80ILi2ELi2EN4cute5tupleIJNS5_1CILi128EEES8_NS7_ILi64EEEEEENS_6half_tEfNS_4arch4Sm80ELb1ELb0ELb1ELb1ELb1ELb0ELb0ELb0ELi2ELi4ELi4ELi4ELb0EEENS1_21CollectiveEpilogueBwdISA_SB_SD_Li256ELb1ELb0ELi2EEENS1_25SingleTileBwdLPTSchedulerILb1ELi128ELb1EEEEEEEEEvNT_6ParamsE$exp2f - $_ZN7cutlass13device_kernelIN5flash19enable_sm80_to_sm89INS1_16FlashAttnBwdSm80INS1_25CollectiveMainloopBwdSm80ILi2ELi2EN4cute5tupleIJNS5_1CILi128EEES8_NS7_ILi64EEEEEENS_6half_tEfNS_4arch4Sm80ELb1ELb0ELb1ELb1ELb1ELb0ELb0ELb0ELi2ELi4ELi4ELi4ELb0EEENS1_21CollectiveEpilogueBwdISA_SB_SD_Li256ELb1ELb0ELi2EEENS1_25SingleTileBwdLPTSchedulerILb1ELi128ELb1EEEEEEEEEvNT_6ParamsE$_ZZZN5flash25CollectiveMainloopBwdSm80ILi2ELi2EN4cute5tupleIJNS1_1CILi128EEES4_NS3_ILi64EEEEEEN7cutlass6half_tEfNS7_4arch4Sm80ELb1ELb0ELb1ELb1ELb1ELb0ELb0ELb0ELi2ELi4ELi4ELi4ELb0EE3mmaINS_16FlashAttnBwdSm80ISB_NS_21CollectiveEpilogueBwdIS6_S8_SA_Li256ELb1ELb0ELi2EEENS_25SingleTileBwdLPTSchedulerILb1ELi128ELb1EEEE13SharedStorageENS1_6TensorINS1_11ArrayEngineIfLm32EEENS1_6LayoutINS2_IJNS2_IJNS3_ILi2EEESO_EEESO_NS3_ILi4EEEEEENS2_IJNS2_IJNS3_ILi1EEESO_EEESQ_NS3_ILi8EEEEEEEEEEEEbRKNSB_6ParamsERT0_S12_iNS2_IJiiiEEERT_ENKUliT_E_clIZSC_ISJ_SX_EbS10_S12_S12_iS13_S15_EUlRS16_iE_EEDaiS16_ENKUlvE1_clEv)
$_ZN7cutlass13device_kernelIN5flash19enable_sm80_to_sm89INS1_16FlashAttnBwdSm80INS1_25CollectiveMainloopBwdSm80ILi2ELi2EN4cute5tupleIJNS5_1CILi128EEES8_NS7_ILi64EEEEEENS_6half_tEfNS_4arch4Sm80ELb1ELb0ELb1ELb1ELb1ELb0ELb0ELb0ELi2ELi4ELi4ELi4ELb0EEENS1_21CollectiveEpilogueBwdISA_SB_SD_Li256ELb1ELb0ELi2EEENS1_25SingleTileBwdLPTSchedulerILb1ELi128ELb1EEEEEEEEEvNT_6ParamsE$_ZZZN5flash25CollectiveMainloopBwdSm80ILi2ELi2EN4cute5tupleIJNS1_1CILi128EEES4_NS3_ILi64EEEEEEN7cutlass6half_tEfNS7_4arch4Sm80ELb1ELb0ELb1ELb1ELb1ELb0ELb0ELb0ELi2ELi4ELi4ELi4ELb0EE3mmaINS_16FlashAttnBwdSm80ISB_NS_21CollectiveEpilogueBwdIS6_S8_SA_Li256ELb1ELb0ELi2EEENS_25SingleTileBwdLPTSchedulerILb1ELi128ELb1EEEE13SharedStorageENS1_6TensorINS1_11ArrayEngineIfLm32EEENS1_6LayoutINS2_IJNS2_IJNS3_ILi2EEESO_EEESO_NS3_ILi4EEEEEENS2_IJNS2_IJNS3_ILi1EEESO_EEESQ_NS3_ILi8EEEEEEEEEEEEbRKNSB_6ParamsERT0_S12_iNS2_IJiiiEEERT_ENKUliT_E_clIZSC_ISJ_SX_EbS10_S12_S12_iS13_S15_EUlRS16_iE_EEDaiS16_ENKUlvE1_clEv:
[----:B------:R-:W-:-:S05]  /*4e670*/  IADD3 R4, R6, -c[0x0][0x20], RZ ;  /* 0x8000080006047a10 */ /* 0x000fca0007ffe0ff */
[----:B------:R-:W-:-:S06]  /*4e680*/  IMAD R4, R7, 0x4, R4 ;  /* 0x0000000407047824 */ /* 0x000fcc00078e0204 */
[----:B------:R-:W5:Y:S01]  /*4e690*/  LDL R4, [R4] ;  /* 0x0000000004047983 */ /* 0x000f620000100800 */
[----:B------:R-:W-:-:S04]  /*4e6a0*/  MOV R3, 0x0 ;  /* 0x0000000000037802 */ /* 0x000fc80000000f00 */
[----:B------:R-:W-:Y:S05]  /*4e6b0*/  RET.REL.NODEC R2 `(_ZN7cutlass13device_kernelIN5flash19enable_sm80_to_sm89INS1_16FlashAttnBwdSm80INS1_25CollectiveMainloopBwdSm80ILi2ELi2EN4cute5tupleIJNS5_1CILi128EEES8_NS7_ILi64EEEEEENS_6half_tEfNS_4arch4Sm80ELb1ELb0ELb1ELb1ELb1ELb0ELb0ELb0ELi2ELi4ELi4ELi4ELb0EEENS1_21CollectiveEpilogueBwdISA_SB_SD_Li256ELb1ELb0ELi2EEENS1_25SingleTileBwdLPTSchedulerILb1ELi128ELb1EEEEEEEEEvNT_6ParamsE) ;  /* 0xfffb194002007950 */ /* 0x000fea0003c3ffff */
        .type           $_ZN7cutlass13device_kernelIN5flash19enable_sm80_to_sm89INS1_16FlashAttnBwdSm80INS1_25CollectiveMainloopBwdSm80ILi2ELi2EN4cute5tupleIJNS5_1CILi128EEES8_NS7_ILi64EEEEEENS_6half_tEfNS_4arch4Sm80ELb1ELb0ELb1ELb1ELb1ELb0ELb0ELb0ELi2ELi4ELi4ELi4ELb0EEENS1_21CollectiveEpilogueBwdISA_SB_SD_Li256ELb1ELb0ELi2EEENS1_25SingleTileBwdLPTSchedulerILb1ELi128ELb1EEEEEEEEEvNT_6ParamsE$exp2f,@function
        .size           $_ZN7cutlass13device_kernelIN5flash19enable_sm80_to_sm89INS1_16FlashAttnBwdSm80INS1_25CollectiveMainloopBwdSm80ILi2ELi2EN4cute5tupleIJNS5_1CILi128EEES8_NS7_ILi64EEEEEENS_6half_tEfNS_4arch4Sm80ELb1ELb0ELb1ELb1ELb1ELb0ELb0ELb0ELi2ELi4ELi4ELi4ELb0EEENS1_21CollectiveEpilogueBwdISA_SB_SD_Li256ELb1ELb0ELi2EEENS1_25SingleTileBwdLPTSchedulerILb1ELi128ELb1EEEEEEEEEvNT_6ParamsE$exp2f,(.L_x_10330 - $_ZN7cutlass13device_kernelIN5flash19enable_sm80_to_sm89INS1_16FlashAttnBwdSm80INS1_25CollectiveMainloopBwdSm80ILi2ELi2EN4cute5tupleIJNS5_1CILi128EEES8_NS7_ILi64EEEEEENS_6half_tEfNS_4arch4Sm80ELb1ELb0ELb1ELb1ELb1ELb0ELb0ELb0ELi2ELi4ELi4ELi4ELb0EEENS1_21CollectiveEpilogueBwdISA_SB_SD_Li256ELb1ELb0ELi2EEENS1_25SingleTileBwdLPTSchedulerILb1ELi128ELb1EEEEEEEEEvNT_6ParamsE$exp2f)
$_ZN7cutlass13device_kernelIN5flash19enable_sm80_to_sm89INS1_16FlashAttnBwdSm80INS1_25CollectiveMainloopBwdSm80ILi2ELi2EN4cute5tupleIJNS5_1CILi128EEES8_NS7_ILi64EEEEEENS_6half_tEfNS_4arch4Sm80ELb1ELb0ELb1ELb1ELb1ELb0ELb0ELb0ELi2ELi4ELi4ELi4ELb0EEENS1_21CollectiveEpilogueBwdISA_SB_SD_Li256ELb1ELb0ELi2EEENS1_25SingleTileBwdLPTSchedulerILb1ELi128ELb1EEEEEEEEEvNT_6ParamsE$exp2f:
[----:B------:R-:W1:Y:S01]  /*4e6c0*/  MUFU.EX2 R9, R9 ;  /* 0x0000000900097308 */ /* 0x000e620000000800 */
[----:B------:R-:W-:-:S04]  /*4e6d0*/  MOV R5, 0x0 ;  /* 0x0000000000057802 */ /* 0x000fc80000000f00 */
[----:B------:R-:W-:Y:S05]  /*4e6e0*/  RET.REL.NODEC R4 `(_ZN7cutlass13device_kernelIN5flash19enable_sm80_to_sm89INS1_16FlashAttnBwdSm80INS1_25CollectiveMainloopBwdSm80ILi2ELi2EN4cute5tupleIJNS5_1CILi128EEES8_NS7_ILi64EEEEEENS_6half_tEfNS_4arch4Sm80ELb1ELb0ELb1ELb1ELb1ELb0ELb0ELb0ELi2ELi4ELi4ELi4ELb0EEENS1_21CollectiveEpilogueBwdISA_SB_SD_Li256ELb1ELb0ELi2EEENS1_25SingleTileBwdLPTSchedulerILb1ELi128ELb1EEEEEEEEEvNT_6ParamsE) ;  /* 0xfffb191004007950 */ /* 0x000fea0003c3ffff */
.L_x_5225:
        /* <DEDUP_REMOVED lines=9> */
.L_x_10330:


//--------------------- .text._ZN7cutlass13device_kernelIN5flash19enable_sm80_to_sm89INS1_16FlashAttnBwdSm80INS1_25CollectiveMainloopBwdSm80ILi2ELi2EN4cute5tupleIJNS5_1CILi128EEES8_NS7_ILi64EEEEEENS_6half_tEfNS_4arch4Sm80ELb1ELb0ELb1ELb1ELb0ELb0ELb0ELb0ELi2ELi4ELi4ELi4ELb0EEENS1_24CollectiveEpilogueBwdGQAISA_fSD_Li256ELb1ELb0EEENS1_25SingleTileBwdLPTSchedulerILb1ELi128ELb0EEEEEEEEEvNT_6ParamsE --------------------------
	.section	.text._ZN7cutlass13device_kernelIN5flash19enable_sm80_to_sm89INS1_16FlashAttnBwdSm80INS1_25CollectiveMainloopBwdSm80ILi2ELi2EN4cute5tupleIJNS5_1CILi128EEES8_NS7_ILi64EEEEEENS_6half_tEfNS_4arch4Sm80ELb1ELb0ELb1ELb1ELb0ELb0ELb0ELb0ELi2ELi4ELi4ELi4ELb0EEENS1_24CollectiveEpilogueBwdGQAISA_fSD_Li256ELb1ELb0EEENS1_25SingleTileBwdLPTSchedulerILb1ELi128ELb0EEEEEEEEEvNT_6ParamsE,"ax",@progbits
	.sectioninfo	@"SHI_REGISTERS=127"
	.align	128
.text._ZN7cutlass13device_kernelIN5flash19enable_sm80_to_sm89INS1_16FlashAttnBwdSm80INS1_25CollectiveMainloopBwdSm80ILi2ELi2EN4cute5tupleIJNS5_1CILi128EEES8_NS7_ILi64EEEEEENS_6half_tEfNS_4arch4Sm80ELb1ELb0ELb1ELb1ELb0ELb0ELb0ELb0ELi2ELi4ELi4ELi4ELb0EEENS1_24CollectiveEpilogueBwdGQAISA_fSD_Li256ELb1ELb0EEENS1_25SingleTileBwdLPTSchedulerILb1ELi128ELb0EEEEEEEEEvNT_6ParamsE:
        .type           _ZN7cutlass13device_kernelIN5flash19enable_sm80_to_sm89INS1_16FlashAttnBwdSm80INS1_25CollectiveMainloopBwdSm80ILi2ELi2EN4cute5tupleIJNS5_1CILi128EEES8_NS7_ILi64EEEEEENS_6half_tEfNS_4arch4Sm80ELb1ELb0ELb1ELb1ELb0ELb0ELb0ELb0ELi2ELi4ELi4ELi4ELb0EEENS1_24CollectiveEpilogueBwdGQAISA_fSD_Li256ELb1ELb0EEENS1_25SingleTileBwdLPTSchedulerILb1ELi128ELb0EEEEEEEEEvNT_6ParamsE,@function
        .size           _ZN7cutlass13device_kernelIN5flash19enable_sm80_to_sm89INS1_16FlashAttnBwdSm80INS1_25CollectiveMainloopBwdSm80ILi2ELi2EN4cute5tupleIJNS5_1CILi128EEES8_NS7_ILi64EEEEEENS_6half_tEfNS_4arch4Sm80ELb1ELb0ELb1ELb1ELb0ELb0ELb0ELb0ELi2ELi4ELi4ELi4ELb0EEENS1_24CollectiveEpilogueBwdGQAISA_fSD_Li256ELb1ELb0EEENS1_25SingleTileBwdLPTSchedulerILb1ELi128ELb0EEEEEEEEEvNT_6ParamsE,(.L_x_10555 - _ZN7cutlass13device_kernelIN5flash19enable_sm80_to_sm89INS1_16FlashAttnBwdSm80INS1_25CollectiveMainloopBwdSm80ILi2ELi2EN4cute5tupleIJNS5_1CILi128EEES8_NS7_ILi64EEEEEENS_6half_tEfNS_4arch4Sm80ELb1ELb0ELb1ELb1ELb0ELb0ELb0ELb0ELi2ELi4ELi4ELi4ELb0EEENS1_24CollectiveEpilogueBwdGQAISA_fSD_Li256ELb1ELb0EEENS1_25SingleTileBwdLPTSchedulerILb1ELi128ELb0EEEEEEEEEvNT_6ParamsE)
        .other          _ZN7cutlass13device_kernelIN5flash19enable_sm80_to_sm89INS1_16FlashAttnBwdSm80INS1_25CollectiveMainloopBwdSm80ILi2ELi2EN4cute5tupleIJNS5_1CILi128EEES8_NS7_ILi64EEEEEENS_6half_tEfNS_4arch4Sm80ELb1ELb0ELb1ELb1ELb0ELb0ELb0ELb0ELi2ELi4ELi4ELi4ELb0EEENS1_24CollectiveEpilogueBwdGQAISA_fSD_Li256ELb1ELb0EEENS1_25SingleTileBwdLPTSchedulerILb1ELi128ELb0EEEEEEEEEvNT_6ParamsE,@"STO_CUDA_ENTRY STV_DEFAULT"
_ZN7cutlass13device_kernelIN5flash19enable_sm80_to_sm89INS1_16FlashAttnBwdSm80INS1_25CollectiveMainloopBwdSm80ILi2ELi2EN4cute5tupleIJNS5_1CILi128EEES8_NS7_ILi64EEEEEENS_6half_tEfNS_4arch4Sm80ELb1ELb0ELb1ELb1ELb0ELb0ELb0ELb0ELi2ELi4ELi4ELi4ELb0EEENS1_24CollectiveEpilogueBwdGQAISA_fSD_Li256ELb1ELb0EEENS1_25SingleTileBwdLPTSchedulerILb1ELi128ELb0EEEEEEEEEvNT_6ParamsE:
        /* <DEDUP_REMOVED lines=27> */
.L_x_5227:
[----:B------:R-:W-:Y:S02]  /*01b0*/  MOV R2, c[0x0][0x3b4] ;  /* 0x0000ed0000027a02 */ /* 0x000fe40000000f00 */
[----:B------:R-:W-:Y:S02]  /*01c0*/  MOV R68, R0 ;  /* 0x0000000000447202 */ /* 0x000fe40000000f00 */
[----:B------:R-:W-:-:S13]  /*01d0*/  ISETP.NE.AND P0, PT, R2, 0x1, PT ;  /* 0x000000010200780c */ /* 0x000fda0003f05270 */
[----:B------:R-:W-:-:S05]  /*01e0*/  @P0 IMAD.HI.U32 R2, R0, c[0x0][0x3b8], RZ ;  /* 0x0000ee0000020a27 */ /* 0x000fca00078e00ff */
[----:B------:R-:W-:-:S05]  /*01f0*/  @P0 SHF.R.U32.HI R68, RZ, c[0x0][0x3bc], R2 ;  /* 0x0000ef00ff440a19 */ /* 0x000fca0000011602 */
[----:B------:R-:W-:Y:S02]  /*0200*/  IMAD R3, R68, c[0x0][0x3b4], RZ ;  /* 0x0000ed0044037a24 */ /* 0x000fe400078e02ff */
.L_x_5228:
        /* <DEDUP_REMOVED lines=16> */
.L_x_5229:
        /* <DEDUP_REMOVED lines=9> */
.L_x_5231:
[----:B------:R-:W-:-:S04]  /*03a0*/  MOV R3, c[0x0][0x3dc] ;  /* 0x0000f70000037a02 */ /* 0x000fc80000000f00 */
.L_x_5230:
[----:B-----5:R-:W-:-:S04]  /*03b0*/  IADD3 R3, R3, 0x7f, RZ ;  /* 0x0000007f03037810 */ /* 0x020fc80007ffe0ff */
[----:B------:R-:W-:-:S04]  /*03c0*/  SHF.R.S32.HI R0, RZ, 0x1f, R3 ;  /* 0x0000001fff007819 */ /* 0x000fc80000011403 */
[----:B------:R-:W-:-:S04]  /*03d0*/  LEA.HI R3, R0, R3, RZ, 0x7 ;  /* 0x0000000300037211 */ /* 0x000fc800078f38ff */
[----:B------:R-:W-:-:S04]  /*03e0*/  SHF.R.S32.HI R3, RZ, 0x7, R3 ;  /* 0x00000007ff037819 */ /* 0x000fc80000011403 */
[----:B------:R-:W-:-:S04]  /*03f0*/  ISETP.GE.AND P0, PT, R68, R3, PT ;  /* 0x000000034400720c */ /* 0x000fc80003f06270 */
[----:B------:R-:W-:Y:S01]  /*0400*/  SEL R66, R66, 0xffffffff, !P0 ;  /* 0xffffffff42427807 */ /* 0x000fe20004000000 */
[----:B------:R-:W-:Y:S05]  /*0410*/  BRA `(.L_x_5232) ;  /* 0x0000036000007947 */ /* 0x000fea0003800000 */
.L_x_5226:
        /* <DEDUP_REMOVED lines=16> */
.L_x_5233:
[----:B------:R-:W-:Y:S02]  /*0520*/  MOV R0, c[0x0][0x3b4] ;  /* 0x0000ed0000007a02 */ /* 0x000fe40000000f00 */
[----:B------:R-:W-:Y:S02]  /*0530*/  MOV R68, R2 ;  /* 0x0000000200447202 */ /* 0x000fe40000000f00 */
[----:B------:R-:W-:-:S13]  /*0540*/  ISETP.NE.AND P0, PT, R0, 0x1, PT ;  /* 0x000000010000780c */ /* 0x000fda0003f05270 */
[----:B------:R-:W-:-:S05]  /*0550*/  @P0 IMAD.HI.U32 R0, R2, c[0x0][0x3b8], RZ ;  /* 0x0000ee0002000a27 */ /* 0x000fca00078e00ff */
[----:B------:R-:W-:-:S05]  /*0560*/  @P0 SHF.R.U32.HI R68, RZ, c[0x0][0x3bc], R0 ;  /* 0x0000ef00ff440a19 */ /* 0x000fca0000011600 */
[----:B------:R-:W-:Y:S02]  /*0570*/  IMAD R3, R68, c[0x0][0x3b4], RZ ;  /* 0x0000ed0044037a24 */ /* 0x000fe400078e02ff */
.L_x_5234:
        /* <DEDUP_REMOVED lines=16> */
.L_x_5235:
        /* <DEDUP_REMOVED lines=9> */
.L_x_5237:
[----:B------:R-:W-:-:S04]  /*0710*/  MOV R3, c[0x0][0x3dc] ;  /* 0x0000f70000037a02 */ /* 0x000fc80000000f00 */
.L_x_5236:
[----:B-----5:R-:W-:-:S04]  /*0720*/  IADD3 R3, R3, 0x7f, RZ ;  /* 0x0000007f03037810 */ /* 0x020fc80007ffe0ff */
[----:B------:R-:W-:-:S04]  /*0730*/  SHF.R.S32.HI R0, RZ, 0x1f, R3 ;  /* 0x0000001fff007819 */ /* 0x000fc80000011403 */
[----:B------:R-:W-:-:S04]  /*0740*/  LEA.HI R3, R0, R3, RZ, 0x7 ;  /* 0x0000000300037211 */ /* 0x000fc800078f38ff */
[----:B------:R-:W-:-:S04]  /*0750*/  SHF.R.S32.HI R3, RZ, 0x7, R3 ;  /* 0x00000007ff037819 */ /* 0x000fc80000011403 */
[----:B------:R-:W-:-:S04]  /*0760*/  ISETP.GE.AND P0, PT, R68, R3, PT ;  /* 0x000000034400720c */ /* 0x000fc80003f06270 */
[----:B------:R-:W-:-:S04]  /*0770*/  SEL R66, R66, 0xffffffff, !P0 ;  /* 0xffffffff42427807 */ /* 0x000fc80004000000 */
.L_x_5232:
        /* <DEDUP_REMOVED lines=9> */
[----:B------:R-:W-:Y:S02]  /*0810*/  IMAD.MOV.U32 R5, RZ, RZ, RZ ;  /* 0x000000ffff057224 */ /* 0x000fe400078e00ff */
[----:B------:R-:W-:Y:S02]  /*0820*/  IMAD.MOV.U32 R31, RZ, RZ, RZ ;  /* 0x000000ffff1f7224 */ /* 0x000fe400078e00ff */
[----:B------:R-:W-:Y:S02]  /*0830*/  IMAD.WIDE R6, R66, R3, c[0x0][0x2d0] ;  /* 0x0000b40042067625 */ /* 0x000fe400078e0203 */
[----:B------:R-:W3:Y:S01]  /*0840*/  @P2 LDG.E R5, [R10.64] ;  /* 0x000000060a052981 */ /* 0x000ee2000c1e1900 */
[----:B------:R-:W-:-:S03]  /*0850*/  ISETP.NE.U32.AND P1, PT, RZ, c[0x0][0x2d8], PT ;  /* 0x0000b600ff007a0c */ /* 0x000fc60003f25070 */
[----:B------:R-:W4:Y:S01]  /*0860*/  @P0 LDG.E R31, [R6.64] ;  /* 0x00000006061f0981 */ /* 0x000f22000c1e1900 */
[----:B------:R-:W-:-:S13]  /*0870*/  ISETP.NE.AND.EX P1, PT, RZ, c[0x0][0x2dc], PT, P1 ;  /* 0x0000b700ff007a0c */ /* 0x000fda0003f25310 */
[----:B------:R-:W-:-:S05]  /*0880*/  @P1 IMAD.WIDE R12, R66, R3, c[0x0][0x2d8] ;  /* 0x0000b600420c1625 */ /* 0x000fca00078e0203 */
[----:B------:R1:W5:Y:S01]  /*0890*/  @P1 LDG.E R8, [R12.64] ;  /* 0x000000060c081981 */ /* 0x000362000c1e1900 */
[----:B------:R-:W-:-:S03]  /*08a0*/  IMAD.MOV.U32 R0, RZ, RZ, RZ ;  /* 0x000000ffff007224 */ /* 0x000fc600078e00ff */
        /* <DEDUP_REMOVED lines=17> */
[----:B--2---:R-:W-:-:S05]  /*09c0*/  @P2 IMAD R9, R66, 0x80, R9 ;  /* 0x0000008042092824 */ /* 0x004fca00078e0209 */
[----:B-1----:R-:W-:Y:S01]  /*09d0*/  @P2 SHF.R.S32.HI R2, RZ, 0x1f, R9 ;  /* 0x0000001fff022819 */ /* 0x002fe20000011409 */
[----:B---3--:R1:W-:Y:S03]  /*09e0*/  STL [R1+0x4], R5 ;  /* 0x0000040501007387 */ /* 0x0083e60000100800 */
[----:B------:R-:W-:Y:S01]  /*09f0*/  @P2 LEA.HI R2, R2, R9, RZ, 0x7 ;  /* 0x0000000902022211 */ /* 0x000fe200078f38ff */
[----:B------:R-:W-:Y:S01]  /*0a00*/  IMAD.MOV.U32 R9, RZ, RZ, c[0x0][0x198] ;  /* 0x00006600ff097624 */ /* 0x000fe200078e00ff */
        /* <DEDUP_REMOVED lines=9> */
.L_x_5238:
[----:B-----5:R2:W-:Y:S01]  /*0aa0*/  STL [R1+0x10], R8 ;  /* 0x0000100801007387 */ /* 0x0205e20000100800 */
[----:B------:R-:W-:-:S04]  /*0ab0*/  ISETP.NE.U32.AND P1, PT, RZ, c[0x0][0x2e0], PT ;  /* 0x0000b800ff007a0c */ /* 0x000fc80003f25070 */
[----:B------:R-:W-:-:S13]  /*0ac0*/  ISETP.NE.AND.EX P1, PT, RZ, c[0x0][0x2e4], PT, P1 ;  /* 0x0000b900ff007a0c */ /* 0x000fda0003f25310 */
[----:B------:R-:W-:Y:S05]  /*0ad0*/  @!P1 BRA `(.L_x_5239) ;  /* 0x0000003000009947 */ /* 0x000fea0003800000 */
[----:B------:R-:W-:-:S05]  /*0ae0*/  IMAD.WIDE R2, R66, R3, c[0x0][0x2e0] ;  /* 0x0000b80042027625 */ /* 0x000fca00078e0203 */
[----:B------:R3:W5:Y:S01]  /*0af0*/  LDG.E R9, [R2.64] ;  /* 0x0000000602097981 */ /* 0x000762000c1e1900 */
[----:B------:R-:W-:Y:S05]  /*0b00*/  BRA `(.L_x_5240) ;  /* 0x0000004000007947 */ /* 0x000fea0003800000 */
.L_x_5239:
[----:B------:R-:W-:Y:S05]  /*0b10*/  @!P0 BRA `(.L_x_5240) ;  /* 0x0000003000008947 */ /* 0x000fea0003800000 */
[----:B------:R-:W3:Y:S04]  /*0b20*/  LDG.E R9, [R6.64] ;  /* 0x0000000606097981 */ /* 0x000ee8000c1e1900 */
[----:B------:R-:W3:Y:S02]  /*0b30*/  LDG.E R2, [R6.64+0x4] ;  /* 0x0000040606027981 */ /* 0x000ee4000c1e1900 */
[----:B---3--:R-:W-:-:S04]  /*0b40*/  IADD3 R9, -R9, R2, RZ ;  /* 0x0000000209097210 */ /* 0x008fc80007ffe1ff */
.L_x_5240:
[----:B---3--:R-:W-:Y:S01]  /*0b50*/  IADD3 R3, R8, 0x7f, RZ ;  /* 0x0000007f08037810 */ /* 0x008fe20007ffe0ff */
[----:B-----5:R-:W-:Y:S01]  /*0b60*/  IMAD R7, R68, 0x80, -R9 ;  /* 0x0000008044077824 */ /* 0x020fe200078e0a09 */
[----:B------:R3:W-:Y:S01]  /*0b70*/  STL [R1+0x14], R9 ;  /* 0x0000140901007387 */ /* 0x0007e20000100800 */
[----:B------:R-:W-:-:S02]  /*0b80*/  PLOP3.LUT P3, PT, PT, PT, PT, 0x80, 0x0 ;  /* 0x000000000000781c */ /* 0x000fc40003f6f070 */
[----:B------:R-:W-:Y:S02]  /*0b90*/  SHF.R.S32.HI R2, RZ, 0x1f, R3 ;  /* 0x0000001fff027819 */ /* 0x000fe40000011403 */
[----:B------:R-:W-:Y:S02]  /*0ba0*/  IADD3 R4, R8, -c[0x0][0x2a4], R7 ;  /* 0x8000a90008047a10 */ /* 0x000fe40007ffe007 */
[----:B------:R-:W-:Y:S02]  /*0bb0*/  LEA.HI R2, R2, R3, RZ, 0x7 ;  /* 0x0000000302027211 */ /* 0x000fe400078f38ff */
[----:B------:R-:W-:Y:S02]  /*0bc0*/  SHF.R.S32.HI R3, RZ, 0x1f, R4 ;  /* 0x0000001fff037819 */ /* 0x000fe40000011404 */
[----:B------:R-:W-:Y:S02]  /*0bd0*/  SHF.R.S32.HI R2, RZ, 0x7, R2 ;  /* 0x00000007ff027819 */ /* 0x000fe40000011402 */
[----:B------:R-:W-:-:S03]  /*0be0*/  LEA.HI R3, R3, R4, RZ, 0x7 ;  /* 0x0000000403037211 */ /* 0x000fc600078f38ff */
[----:B------:R3:W-:Y:S01]  /*0bf0*/  STL [R1+0x18], R2 ;  /* 0x0000180201007387 */ /* 0x0007e20000100800 */
[----:B------:R-:W-:-:S04]  /*0c00*/  SHF.R.S32.HI R29, RZ, 0x7, R3 ;  /* 0x00000007ff1d7819 */ /* 0x000fc80000011403 */
[----:B------:R-:W-:-:S04]  /*0c10*/  IMNMX R29, RZ, R29, !PT ;  /* 0x0000001dff1d7217 */ /* 0x000fc80007800200 */
[----:B------:R-:W-:-:S13]  /*0c20*/  ISETP.GT.AND P1, PT, R2, R29, PT ;  /* 0x0000001d0200720c */ /* 0x000fda0003f24270 */
[----:B------:R-:W-:Y:S05]  /*0c30*/  @!P1 BRA `(.L_x_5241) ;  /* 0x000046b000009947 */ /* 0x000fea0003800000 */
[----:B------:R-:W-:Y:S01]  /*0c40*/  IMAD.MOV.U32 R4, RZ, RZ, c[0x0][0x228] ;  /* 0x00008a00ff047624 */ /* 0x000fe200078e00ff */
[----:B------:R-:W-:Y:S01]  /*0c50*/  SHF.R.S32.HI R17, RZ, 0x1f, R67 ;  /* 0x0000001fff117819 */ /* 0x000fe20000011443 */
[----:B------:R-:W-:Y:S01]  /*0c60*/  IMAD.MOV.U32 R3, RZ, RZ, c[0x0][0x1f8] ;  /* 0x00007e00ff037624 */ /* 0x000fe200078e00ff */
[----:B------:R-:W-:Y:S01]  /*0c70*/  SHF.R.S32.HI R13, RZ, 0x1f, R28 ;  /* 0x0000001fff0d7819 */ /* 0x000fe2000001141c */
[----:B------:R-:W-:Y:S01]  /*0c80*/  IMAD.MOV.U32 R6, RZ, RZ, c[0x0][0x260] ;  /* 0x00009800ff067624 */ /* 0x000fe200078e00ff */
[----:B------:R-:W-:Y:S01]  /*0c90*/  IADD3 R4, R4, 0x1fff, RZ ;  /* 0x00001fff04047810 */ /* 0x000fe20007ffe0ff */
[----:B------:R-:W-:Y:S01]  /*0ca0*/  IMAD.MOV.U32 R11, RZ, RZ, c[0x0][0x168] ;  /* 0x00005a00ff0b7624 */ /* 0x000fe200078e00ff */
[----:B------:R-:W-:Y:S01]  /*0cb0*/  IADD3 R3, R3, 0x7f, RZ ;  /* 0x0000007f03037810 */ /* 0x000fe20007ffe0ff */
[----:B------:R-:W-:Y:S01]  /*0cc0*/  IMAD.WIDE.U32 R18, R67, c[0x0][0x238], RZ ;  /* 0x00008e0043127a25 */ /* 0x000fe200078e00ff */
[----:B------:R-:W-:Y:S01]  /*0cd0*/  SHF.R.S32.HI R33, RZ, 0x1f, R4 ;  /* 0x0000001fff217819 */ /* 0x000fe20000011404 */
[----:B------:R-:W-:Y:S01]  /*0ce0*/  ULDC.64 UR8, c[0x0][0x18] ;  /* 0x0000060000087ab9 */ /* 0x000fe20000000a00 */
[----:B------:R-:W-:Y:S01]  /*0cf0*/  IADD3 R6, R6, 0x7f, RZ ;  /* 0x0000007f06067810 */ /* 0x000fe20007ffe0ff */
[----:B------:R-:W-:Y:S01]  /*0d00*/  UIADD3 UR5, UP1, UR8, 0x80, URZ ;  /* 0x0000008008057890 */ /* 0x000fe2000ff3e03f */
[----:B------:R-:W-:Y:S01]  /*0d10*/  SHF.R.S32.HI R42, RZ, 0x1f, R3 ;  /* 0x0000001fff2a7819 */ /* 0x000fe20000011403 */
[----:B------:R-:W-:Y:S01]  /*0d20*/  UIADD3 UR16, UP0, UR8, 0x4080, URZ ;  /* 0x0000408008107890 */ /* 0x000fe2000ff1e03f */
[----:B------:R-:W-:Y:S01]  /*0d30*/  LEA.HI R33, R33, R4, RZ, 0xd ;  /* 0x0000000421217211 */ /* 0x000fe200078f68ff */
[----:B------:R-:W-:Y:S01]  /*0d40*/  IMAD R4, R17, c[0x0][0x238], RZ ;  /* 0x00008e0011047a24 */ /* 0x000fe200078e02ff */
[----:B------:R-:W-:Y:S01]  /*0d50*/  SHF.R.S32.HI R41, RZ, 0x1f, R6 ;  /* 0x0000001fff297819 */ /* 0x000fe20000011406 */
[----:B------:R-:W-:Y:S01]  /*0d60*/  UMOV UR13, 0x7 ;  /* 0x00000007000d7882 */ /* 0x000fe20000000000 */
[----:B------:R-:W-:Y:S01]  /*0d70*/  IADD3 R11, R11, 0x7f, RZ ;  /* 0x0000007f0b0b7810 */ /* 0x000fe20007ffe0ff */
[----:B------:R-:W-:Y:S01]  /*0d80*/  UMOV UR12, 0x5 ;  /* 0x00000005000c7882 */ /* 0x000fe20000000000 */
[----:B------:R-:W-:Y:S01]  /*0d90*/  LEA.HI R42, R42, R3, RZ, 0x7 ;  /* 0x000000032a2a7211 */ /* 0x000fe200078f38ff */
[----:B------:R-:W-:Y:S01]  /*0da0*/  IMAD R3, R67, c[0x0][0x23c], R4 ;  /* 0x00008f0043037a24 */ /* 0x000fe200078e0204 */
[----:B------:R-:W-:Y:S01]  /*0db0*/  LEA.HI R41, R41, R6, RZ, 0x7 ;  /* 0x0000000629297211 */ /* 0x000fe200078f38ff */
[----:B------:R-:W-:Y:S01]  /*0dc0*/  ULDC.64 UR10, c[0x0][0x178] ;  /* 0x00005e00000a7ab9 */ /* 0x000fe20000000a00 */
[-C--:B------:R-:W-:Y:S01]  /*0dd0*/  LEA.HI R6, R13, R28.reuse, RZ, 0x2 ;  /* 0x0000001c0d067211 */ /* 0x080fe200078f10ff */
[----:B------:R-:W-:Y:S01]  /*0de0*/  IMAD.IADD R19, R19, 0x1, R3 ;  /* 0x0000000113137824 */ /* 0x000fe200078e0203 */
[----:B---3--:R-:W-:Y:S01]  /*0df0*/  SHF.R.S32.HI R2, RZ, 0x1f, R11 ;  /* 0x0000001fff027819 */ /* 0x008fe2000001140b */
[----:B------:R-:W-:Y:S01]  /*0e00*/  USHF.L.U64.HI UR14, UR10, UR13, UR11 ;  /* 0x0000000d0a0e7299 */ /* 0x000fe2000801020b */
[--C-:B------:R-:W-:Y:S01]  /*0e10*/  SHF.R.S32.HI R12, RZ, 0x2, R6.reuse ;  /* 0x00000002ff0c7819 */ /* 0x100fe20000011406 */
[----:B------:R-:W-:Y:S01]  /*0e20*/  USHF.L.U64.HI UR17, UR10, UR12, UR11 ;  /* 0x0000000c0a117299 */ /* 0x000fe2000801020b */
[----:B------:R-:W-:Y:S01]  /*0e30*/  SHF.R.S32.HI R3, RZ, 0x1f, R6 ;  /* 0x0000001fff037819 */ /* 0x000fe20000011406 */
[----:B------:R-:W-:Y:S01]  /*0e40*/  UIADD3.X UR4, URZ, UR9, URZ, UP1, !UPT ;  /* 0x000000093f047290 */ /* 0x000fe20008ffe43f */
[----:B------:R-:W-:Y:S01]  /*0e50*/  LEA.HI R2, R2, R11, RZ, 0x7 ;  /* 0x0000000b02027211 */ /* 0x000fe200078f38ff */
[----:B------:R-:W-:Y:S01]  /*0e60*/  UIADD3.X UR11, URZ, UR9, URZ, UP0, !UPT ;  /* 0x000000093f0b7290 */ /* 0x000fe200087fe43f */
[----:B------:R-:W-:Y:S01]  /*0e70*/  LEA.HI R11, R13, R28, RZ, 0x4 ;  /* 0x0000001c0d0b7211 */ /* 0x000fe200078f20ff */
[----:B------:R-:W-:Y:S01]  /*0e80*/  IMAD.SHL.U32 R48, R28, 0x4, RZ ;  /* 0x000000041c307824 */ /* 0x000fe200078e00ff */
[----:B------:R-:W-:Y:S01]  /*0e90*/  LEA.HI R3, R3, R12, RZ, 0x3 ;  /* 0x0000000c03037211 */ /* 0x000fe200078f18ff */
[----:B------:R-:W-:Y:S01]  /*0ea0*/  IMAD.MOV.U32 R7, RZ, RZ, 0x1 ;  /* 0x00000001ff077424 */ /* 0x000fe200078e00ff */
[----:B------:R-:W-:Y:S01]  /*0eb0*/  SHF.R.S32.HI R16, RZ, 0x4, R11 ;  /* 0x00000004ff107819 */ /* 0x000fe2000001140b */
[----:B------:R-:W-:Y:S01]  /*0ec0*/  IMAD.U32 R44, RZ, RZ, UR5 ;  /* 0x00000005ff2c7e24 */ /* 0x000fe2000f8e00ff */
[----:B------:R-:W-:Y:S01]  /*0ed0*/  MOV R47, UR11 ;  /* 0x0000000b002f7c02 */ /* 0x000fe20008000f00 */
[----:B------:R-:W-:Y:S01]  /*0ee0*/  IMAD.U32 R46, RZ, RZ, UR16 ;  /* 0x00000010ff2e7e24 */ /* 0x000fe2000f8e00ff */
[----:B------:R-:W-:Y:S01]  /*0ef0*/  SHF.R.S32.HI R49, RZ, 0x1f, R48 ;  /* 0x0000001fff317819 */ /* 0x000fe20000011430 */
[----:B------:R-:W-:Y:S01]  /*0f00*/  IMAD.U32 R45, RZ, RZ, UR4 ;  /* 0x00000004ff2d7e24 */ /* 0x000fe2000f8e00ff */
[----:B------:R-:W-:Y:S01]  /*0f10*/  SHF.R.S32.HI R2, RZ, 0x7, R2 ;  /* 0x00000007ff027819 */ /* 0x000fe20000011402 */
[----:B------:R-:W-:Y:S01]  /*0f20*/  STL.U8 [R1+0x70], R7 ;  /* 0x0000700701007387 */ /* 0x000fe20000100000 */
[----:B------:R-:W-:Y:S01]  /*0f30*/  LOP3.LUT R3, R3, 0xfffffff8, RZ, 0xc0, !PT ;  /* 0xfffffff803037812 */ /* 0x000fe200078ec0ff */
[----:B------:R-:W-:Y:S01]  /*0f40*/  IMAD R52, R17, c[0x0][0x270], RZ ;  /* 0x00009c0011347a24 */ /* 0x000fe200078e02ff */
[-C--:B------:R-:W-:Y:S01]  /*0f50*/  LEA.HI R51, R13, R28.reuse, RZ, 0x3 ;  /* 0x0000001c0d337211 */ /* 0x080fe200078f18ff */
[----:B------:R3:W-:Y:S01]  /*0f60*/  STL.U8 [R1+0x71], R7 ;  /* 0x0000710701007387 */ /* 0x0007e20000100000 */
[----:B------:R-:W-:Y:S01]  /*0f70*/  IMAD R4, R17, c[0x0][0x288], RZ ;  /* 0x0000a20011047a24 */ /* 0x000fe200078e02ff */
[----:B------:R-:W-:Y:S01]  /*0f80*/  USHF.L.U32 UR15, UR10, 0x7, URZ ;  /* 0x000000070a0f7899 */ /* 0x000fe2000800063f */
[C---:B------:R-:W-:Y:S01]  /*0f90*/  IMAD R52, R67.reuse, c[0x0][0x274], R52 ;  /* 0x00009d0043347a24 */ /* 0x040fe200078e0234 */
[----:B------:R-:W-:Y:S01]  /*0fa0*/  USHF.L.U32 UR18, UR10, 0x5, URZ ;  /* 0x000000050a127899 */ /* 0x000fe2000800063f */
[----:B------:R-:W-:Y:S01]  /*0fb0*/  STL.128 [R1+0x30], R44 ;  /* 0x0000302c01007387 */ /* 0x000fe20000100c00 */
[----:B------:R-:W-:Y:S01]  /*0fc0*/  IMAD.WIDE.U32 R14, R67, c[0x0][0x270], R48 ;  /* 0x00009c00430e7a25 */ /* 0x000fe200078e0030 */
[----:B------:R-:W-:Y:S01]  /*0fd0*/  UIADD3 UR5, UP0, UR8, 0x20880, URZ ;  /* 0x0002088008057890 */ /* 0x000fe2000ff1e03f */
[----:B------:R-:W-:Y:S01]  /*0fe0*/  SHF.R.S32.HI R26, RZ, 0x1f, R66 ;  /* 0x0000001fff1a7819 */ /* 0x000fe20000011442 */
[----:B------:R4:W-:Y:S01]  /*0ff0*/  STL [R1+0x78], R2 ;  /* 0x0000780201007387 */ /* 0x0009e20000100800 */
[----:B------:R-:W-:Y:S01]  /*1000*/  IMAD.IADD R12, R12, 0x1, -R3 ;  /* 0x000000010c0c7824 */ /* 0x000fe200078e0a03 */
[----:B------:R-:W-:Y:S01]  /*1010*/  LOP3.LUT R3, R51, 0xfffffff8, RZ, 0xc0, !PT ;  /* 0xfffffff833037812 */ /* 0x000fe200078ec0ff */
[----:B------:R-:W-:Y:S01]  /*1020*/  IMAD R4, R67, c[0x0][0x28c], R4 ;  /* 0x0000a30043047a24 */ /* 0x000fe200078e0204 */
[----:B------:R-:W-:Y:S01]  /*1030*/  UIADD3.X UR4, URZ, UR9, URZ, UP0, !UPT ;  /* 0x000000093f047290 */ /* 0x000fe200087fe43f */
[----:B------:R-:W-:Y:S01]  /*1040*/  IMAD.IADD R53, R15, 0x1, R52 ;  /* 0x000000010f357824 */ /* 0x000fe200078e0234 */
[----:B------:R-:W-:Y:S01]  /*1050*/  SEL R62, R66, RZ, !P2 ;  /* 0x000000ff423e7207 */ /* 0x000fe20005000000 */
[----:B------:R-:W-:Y:S01]  /*1060*/  IMAD.MOV.U32 R52, RZ, RZ, R14 ;  /* 0x000000ffff347224 */ /* 0x000fe200078e000e */
[----:B------:R-:W-:Y:S01]  /*1070*/  SHF.R.S32.HI R30, RZ, 0x1f, R28 ;  /* 0x0000001fff1e7819 */ /* 0x000fe2000001141c */
[----:B------:R-:W-:Y:S01]  /*1080*/  IMAD.U32 R20, RZ, RZ, UR18 ;  /* 0x00000012ff147e24 */ /* 0x000fe2000f8e00ff */
[----:B------:R-:W-:Y:S01]  /*1090*/  UIADD3 UR16, UP1, UR8, 0x18880, URZ ;  /* 0x0001888008107890 */ /* 0x000fe2000ff3e03f */
[----:B------:R-:W-:Y:S01]  /*10a0*/  IMAD.U32 R21, RZ, RZ, UR17 ;  /* 0x00000011ff157e24 */ /* 0x000fe2000f8e00ff */
[----:B------:R-:W-:Y:S01]  /*10b0*/  LEA.HI R24, R13, R28, RZ, 0x6 ;  /* 0x0000001c0d187211 */ /* 0x000fe200078f30ff */
[----:B------:R-:W-:Y:S01]  /*10c0*/  IMAD.U32 R22, RZ, RZ, UR15 ;  /* 0x0000000fff167e24 */ /* 0x000fe2000f8e00ff */
[----:B------:R-:W-:Y:S01]  /*10d0*/  UIADD3.X UR11, URZ, UR9, URZ, UP1, !UPT ;  /* 0x000000093f0b7290 */ /* 0x000fe20008ffe43f */
[----:B------:R-:W-:Y:S01]  /*10e0*/  IMAD.U32 R23, RZ, RZ, UR14 ;  /* 0x0000000eff177e24 */ /* 0x000fe2000f8e00ff */
[C---:B---3--:R-:W-:Y:S01]  /*10f0*/  LEA.HI R7, R11.reuse, R16, RZ, 0x1 ;  /* 0x000000100b077211 */ /* 0x048fe200078f08ff */
[----:B------:R-:W-:Y:S01]  /*1100*/  IMAD.IADD R14, R28, 0x1, -R3 ;  /* 0x000000011c0e7824 */ /* 0x000fe200078e0a03 */
[----:B------:R-:W-:Y:S01]  /*1110*/  LOP3.LUT R11, R11, 0xfffffff0, RZ, 0xc0, !PT ;  /* 0xfffffff00b0b7812 */ /* 0x000fe200078ec0ff */
[----:B------:R-:W-:Y:S01]  /*1120*/  IMAD.WIDE.U32 R18, R62, c[0x0][0x240], R18 ;  /* 0x000090003e127a25 */ /* 0x000fe200078e0012 */
[----:B------:R-:W-:Y:S01]  /*1130*/  LOP3.LUT R7, R7, 0xfffffffe, RZ, 0xc0, !PT ;  /* 0xfffffffe07077812 */ /* 0x000fe200078ec0ff */
[----:B------:R3:W-:Y:S01]  /*1140*/  STL.128 [R1+0x80], R20 ;  /* 0x0000801401007387 */ /* 0x0007e20000100c00 */
[----:B------:R-:W-:Y:S01]  /*1150*/  MOV R37, R45 ;  /* 0x0000002d00257202 */ /* 0x000fe20000000f00 */
[----:B------:R-:W-:Y:S01]  /*1160*/  IMAD.SHL.U32 R3, R14, 0x8, RZ ;  /* 0x000000080e037824 */ /* 0x000fe200078e00ff */
[----:B------:R-:W-:Y:S01]  /*1170*/  SHF.R.S32.HI R34, RZ, 0x1f, R0 ;  /* 0x0000001fff227819 */ /* 0x000fe20000011400 */
[----:B------:R-:W-:Y:S01]  /*1180*/  IMAD.IADD R16, R16, 0x1, -R7 ;  /* 0x0000000110107824 */ /* 0x000fe200078e0a07 */
[----:B----4-:R-:W-:Y:S01]  /*1190*/  SHF.R.S32.HI R2, RZ, 0x3, R51 ;  /* 0x00000003ff027819 */ /* 0x010fe20000011433 */
[----:B------:R-:W-:Y:S01]  /*11a0*/  IMAD.WIDE.U32 R46, R67, c[0x0][0x288], R48 ;  /* 0x0000a200432e7a25 */ /* 0x000fe200078e0030 */
[----:B------:R-:W-:Y:S01]  /*11b0*/  SEL R7, R26, RZ, !P2 ;  /* 0x000000ff1a077207 */ /* 0x000fe20005000000 */
[----:B------:R-:W-:Y:S01]  /*11c0*/  STL [R1+0x74], R28 ;  /* 0x0000741c01007387 */ /* 0x000fe20000100800 */
[----:B------:R-:W-:Y:S01]  /*11d0*/  SHF.R.S32.HI R41, RZ, 0x7, R41 ;  /* 0x00000007ff297819 */ /* 0x000fe20000011429 */
[----:B------:R-:W-:-:S02]  /*11e0*/  IMAD.IADD R47, R47, 0x1, R4 ;  /* 0x000000012f2f7824 */ /* 0x000fc400078e0204 */
[----:B------:R-:W-:Y:S02]  /*11f0*/  IMAD.SHL.U32 R4, R2, 0x40, RZ ;  /* 0x0000004002047824 */ /* 0x000fe400078e00ff */
[C---:B------:R-:W-:Y:S02]  /*1200*/  IMAD R15, R7.reuse, c[0x0][0x240], RZ ;  /* 0x00009000070f7a24 */ /* 0x040fe400078e02ff */
[----:B------:R-:W-:Y:S01]  /*1210*/  IMAD.SHL.U32 R24, R24, 0x8, RZ ;  /* 0x0000000818187824 */ /* 0x000fe200078e00ff */
[----:B------:R-:W-:Y:S01]  /*1220*/  LOP3.LUT R4, R4, 0x1c0, RZ, 0xc0, !PT ;  /* 0x000001c004047812 */ /* 0x000fe200078ec0ff */
[----:B------:R-:W-:Y:S01]  /*1230*/  IMAD.U32 R38, RZ, RZ, UR16 ;  /* 0x00000010ff267e24 */ /* 0x000fe2000f8e00ff */
[----:B------:R-:W-:Y:S01]  /*1240*/  UIADD3 UR16, UP0, UR8, 0x8080, URZ ;  /* 0x0000808008107890 */ /* 0x000fe2000ff1e03f */
[----:B------:R-:W-:Y:S01]  /*1250*/  IMAD.U32 R39, RZ, RZ, UR11 ;  /* 0x0000000bff277e24 */ /* 0x000fe2000f8e00ff */
[----:B------:R-:W-:Y:S01]  /*1260*/  LOP3.LUT R10, R4, 0x38, R3, 0xf8, !PT ;  /* 0x00000038040a7812 */ /* 0x000fe200078ef803 */
[----:B------:R-:W-:Y:S01]  /*1270*/  IMAD.MOV.U32 R36, RZ, RZ, R44 ;  /* 0x000000ffff247224 */ /* 0x000fe200078e002c */
[----:B------:R-:W-:Y:S01]  /*1280*/  SHF.R.U32.HI R27, RZ, 0x3, R4 ;  /* 0x00000003ff1b7819 */ /* 0x000fe20000011604 */
[----:B------:R-:W-:Y:S01]  /*1290*/  IMAD R4, R62, c[0x0][0x244], R15 ;  /* 0x000091003e047a24 */ /* 0x000fe200078e020f */
[----:B------:R-:W-:Y:S01]  /*12a0*/  UIADD3.X UR11, URZ, UR9, URZ, UP0, !UPT ;  /* 0x000000093f0b7290 */ /* 0x000fe200087fe43f */
[----:B------:R-:W-:Y:S01]  /*12b0*/  IMAD.SHL.U32 R15, R0, 0x40, RZ ;  /* 0x00000040000f7824 */ /* 0x000fe200078e00ff */
[----:B------:R-:W-:Y:S01]  /*12c0*/  LOP3.LUT R27, R10, R27, RZ, 0x3c, !PT ;  /* 0x0000001b0a1b7212 */ /* 0x000fe200078e3cff */
[----:B------:R-:W-:Y:S01]  /*12d0*/  IMAD R25, R7, c[0x0][0x290], RZ ;  /* 0x0000a40007197a24 */ /* 0x000fe200078e02ff */
[----:B------:R-:W-:Y:S01]  /*12e0*/  LEA.HI R10, R13, R28, RZ, 0x5 ;  /* 0x0000001c0d0a7211 */ /* 0x000fe200078f28ff */
[----:B------:R-:W-:Y:S01]  /*12f0*/  IMAD.WIDE.U32 R46, R62, c[0x0][0x290], R46 ;  /* 0x0000a4003e2e7a25 */ /* 0x000fe200078e002e */
[--C-:B------:R-:W-:Y:S01]  /*1300*/  IADD3 R32, P2, P1, R28, R18, R15.reuse ;  /* 0x000000121c207210 */ /* 0x100fe2000795e00f */
[----:B------:R-:W-:Y:S01]  /*1310*/  STL.128 [R1+0x50], R36 ;  /* 0x0000502401007387 */ /* 0x000fe20000100c00 */
[----:B------:R-:W-:Y:S01]  /*1320*/  SHF.R.S32.HI R15, RZ, 0x1f, R15 ;  /* 0x0000001fff0f7819 */ /* 0x000fe2000001140f */
[----:B---3--:R-:W-:Y:S01]  /*1330*/  IMAD.U32 R20, RZ, RZ, UR5 ;  /* 0x00000005ff147e24 */ /* 0x008fe2000f8e00ff */
[----:B------:R-:W-:Y:S01]  /*1340*/  SHF.R.S32.HI R18, RZ, 0x5, R10 ;  /* 0x00000005ff127819 */ /* 0x000fe2000001140a */
[----:B------:R-:W-:Y:S01]  /*1350*/  IMAD.U32 R21, RZ, RZ, UR4 ;  /* 0x00000004ff157e24 */ /* 0x000fe2000f8e00ff */
[----:B------:R-:W-:Y:S01]  /*1360*/  LOP3.LUT R27, R27, 0xfffffe00, R24, 0xf8, !PT ;  /* 0xfffffe001b1b7812 */ /* 0x000fe200078ef818 */
[----:B------:R-:W-:Y:S01]  /*1370*/  IMAD.MOV.U32 R22, RZ, RZ, R20 ;  /* 0x000000ffff167224 */ /* 0x000fe200078e0014 */
[----:B------:R-:W-:Y:S01]  /*1380*/  ULDC.64 UR4, c[0x0][0x208] ;  /* 0x0000820000047ab9 */ /* 0x000fe20000000a00 */
[----:B------:R-:W-:Y:S01]  /*1390*/  IMAD.MOV.U32 R23, RZ, RZ, R21 ;  /* 0x000000ffff177224 */ /* 0x000fe200078e0015 */
[----:B------:R-:W-:Y:S01]  /*13a0*/  USHF.L.U64.HI UR13, UR4, UR13, UR5 ;  /* 0x0000000d040d7299 */ /* 0x000fe20008010205 */
[----:B------:R-:W-:Y:S01]  /*13b0*/  IMAD.SHL.U32 R24, R14, 0x40, RZ ;  /* 0x000000400e187824 */ /* 0x000fe200078e00ff */
[----:B------:R-:W-:Y:S01]  /*13c0*/  USHF.L.U32 UR17, UR4, 0x7, URZ ;  /* 0x0000000704117899 */ /* 0x000fe2000800063f */
[----:B------:R-:W-:Y:S01]  /*13d0*/  IMAD.WIDE.U32 R52, R62, c[0x0][0x278], R52 ;  /* 0x00009e003e347a25 */ /* 0x000fe200078e0034 */
[----:B------:R3:W-:Y:S01]  /*13e0*/  STL.128 [R1+0x60], R20 ;  /* 0x0000601401007387 */ /* 0x0007e20000100c00 */
[----:B------:R-:W-:Y:S01]  /*13f0*/  USHF.L.U64.HI UR5, UR4, UR12, UR5 ;  /* 0x0000000c04057299 */ /* 0x000fe20008010205 */
[----:B------:R-:W-:Y:S01]  /*1400*/  LOP3.LUT R24, R24, 0x1c0, RZ, 0xc0, !PT ;  /* 0x000001c018187812 */ /* 0x000fe200078ec0ff */
[----:B------:R-:W-:Y:S01]  /*1410*/  IMAD R35, R7, c[0x0][0x278], RZ ;  /* 0x00009e0007237a24 */ /* 0x000fe200078e02ff */
[----:B------:R-:W-:Y:S01]  /*1420*/  USHF.L.U32 UR4, UR4, 0x5, URZ ;  /* 0x0000000504047899 */ /* 0x000fe2000800063f */
[----:B------:R-:W-:Y:S01]  /*1430*/  IMAD R25, R62, c[0x0][0x294], R25 ;  /* 0x0000a5003e197a24 */ /* 0x000fe200078e0219 */
[----:B------:R-:W-:Y:S01]  /*1440*/  LOP3.LUT R43, R24, 0x8, R51, 0xf8, !PT ;  /* 0x00000008182b7812 */ /* 0x000fe200078ef833 */
[----:B------:R-:W-:-:S02]  /*1450*/  IMAD R35, R62, c[0x0][0x27c], R35 ;  /* 0x00009f003e237a24 */ /* 0x000fc400078e0223 */
[----:B------:R-:W-:Y:S02]  /*1460*/  IMAD R64, R17, c[0x0][0x180], RZ ;  /* 0x0000600011407a24 */ /* 0x000fe400078e02ff */
[----:B------:R-:W-:Y:S01]  /*1470*/  IMAD.U32 R70, RZ, RZ, UR4 ;  /* 0x00000004ff467e24 */ /* 0x000fe2000f8e00ff */
[----:B------:R-:W-:Y:S01]  /*1480*/  ULDC UR4, c[0x0][0x1c] ;  /* 0x0000070000047ab9 */ /* 0x000fe20000000800 */
[----:B------:R-:W-:Y:S02]  /*1490*/  IMAD R64, R67, c[0x0][0x184], R64 ;  /* 0x0000610043407a24 */ /* 0x000fe400078e0240 */
[----:B------:R-:W-:Y:S02]  /*14a0*/  IMAD.U32 R71, RZ, RZ, UR5 ;  /* 0x00000005ff477e24 */ /* 0x000fe4000f8e00ff */
[----:B------:R-:W-:Y:S02]  /*14b0*/  IMAD.U32 R76, RZ, RZ, UR17 ;  /* 0x00000011ff4c7e24 */ /* 0x000fe4000f8e00ff */
[----:B------:R-:W-:-:S02]  /*14c0*/  IMAD.U32 R77, RZ, RZ, UR13 ;  /* 0x0000000dff4d7e24 */ /* 0x000fc4000f8e00ff */
[----:B---3--:R-:W-:Y:S02]  /*14d0*/  IMAD.IADD R23, R19, 0x1, R4 ;  /* 0x0000000113177824 */ /* 0x008fe400078e0204 */
[----:B------:R-:W-:Y:S01]  /*14e0*/  IMAD.IADD R22, R28, 0x1, -R11 ;  /* 0x000000011c167824 */ /* 0x000fe200078e0a0b */
[----:B------:R-:W-:Y:S02]  /*14f0*/  SHF.R.S32.HI R11, RZ, 0x1f, R10 ;  /* 0x0000001fff0b7819 */ /* 0x000fe4000001140a */
[----:B------:R-:W-:Y:S02]  /*1500*/  IADD3.X R23, R30, R23, R15, P2, P1 ;  /* 0x000000171e177210 */ /* 0x000fe400017e240f */
[----:B------:R-:W-:Y:S02]  /*1510*/  LOP3.LUT R15, R10, 0xffffffe0, RZ, 0xc0, !PT ;  /* 0xffffffe00a0f7812 */ /* 0x000fe400078ec0ff */
[----:B------:R-:W-:Y:S02]  /*1520*/  LEA.HI R11, R11, R18, RZ, 0x2 ;  /* 0x000000120b0b7211 */ /* 0x000fe400078f10ff */
[----:B------:R-:W-:Y:S01]  /*1530*/  LEA.HI R30, R13, R28, RZ, 0x7 ;  /* 0x0000001c0d1e7211 */ /* 0x000fe200078f38ff */
[----:B------:R-:W-:Y:S01]  /*1540*/  IMAD.IADD R10, R28, 0x1, -R15 ;  /* 0x000000011c0a7824 */ /* 0x000fe200078e0a0f */
[----:B------:R-:W-:-:S02]  /*1550*/  LOP3.LUT R11, R11, 0xfffffffc, RZ, 0xc0, !PT ;  /* 0xfffffffc0b0b7812 */ /* 0x000fc400078ec0ff */
[----:B------:R-:W-:Y:S02]  /*1560*/  SHF.R.S32.HI R19, RZ, 0x1f, R22 ;  /* 0x0000001fff137819 */ /* 0x000fe40000011416 */
[----:B------:R-:W-:Y:S01]  /*1570*/  SHF.R.S32.HI R13, RZ, 0x1f, R10 ;  /* 0x0000001fff0d7819 */ /* 0x000fe2000001140a */
[----:B------:R-:W-:Y:S01]  /*1580*/  IMAD.IADD R11, R18, 0x1, -R11 ;  /* 0x00000001120b7824 */ /* 0x000fe200078e0a0b */
[----:B------:R-:W-:Y:S02]  /*1590*/  LEA.HI R4, R19, R22, RZ, 0x3 ;  /* 0x0000001613047211 */ /* 0x000fe400078f18ff */
[----:B------:R-:W-:Y:S02]  /*15a0*/  LEA.HI R36, R13, R10, RZ, 0x2 ;  /* 0x0000000a0d247211 */ /* 0x000fe400078f10ff */
[----:B------:R-:W-:Y:S02]  /*15b0*/  SHF.L.U32 R13, R11, 0x4, RZ ;  /* 0x000000040b0d7819 */ /* 0x000fe400000006ff */
[----:B------:R-:W-:Y:S01]  /*15c0*/  IADD3 R15, P2, R0, R46, RZ ;  /* 0x0000002e000f7210 */ /* 0x000fe20007f5e0ff */
[----:B------:R-:W-:Y:S01]  /*15d0*/  IMAD.MOV.U32 R46, RZ, RZ, R3 ;  /* 0x000000ffff2e7224 */ /* 0x000fe200078e0003 */
[C---:B------:R-:W-:Y:S01]  /*15e0*/  LOP3.LUT R37, R4.reuse, 0xfffffff8, RZ, 0xc0, !PT ;  /* 0xfffffff804257812 */ /* 0x040fe200078ec0ff */
[----:B------:R-:W-:Y:S01]  /*15f0*/  IMAD.SHL.U32 R4, R4, 0x40, RZ ;  /* 0x0000004004047824 */ /* 0x000fe200078e00ff */
[----:B------:R-:W-:-:S02]  /*1600*/  LEA.HI.SX32 R36, R36, R13, 0x1e ;  /* 0x0000000d24247211 */ /* 0x000fc400078ff2ff */
[----:B------:R-:W-:Y:S01]  /*1610*/  LOP3.LUT R18, R24, 0x30, R13, 0xf8, !PT ;  /* 0x0000003018127812 */ /* 0x000fe200078ef80d */
[----:B------:R-:W-:Y:S01]  /*1620*/  IMAD.IADD R37, R22, 0x1, -R37 ;  /* 0x0000000116257824 */ /* 0x000fe200078e0a25 */
[----:B------:R-:W-:Y:S02]  /*1630*/  IADD3 R13, P3, R0, R52, RZ ;  /* 0x00000034000d7210 */ /* 0x000fe40007f7e0ff */
[----:B-1----:R-:W-:Y:S02]  /*1640*/  IADD3.X R0, R34, R47, R25, P2, !PT ;  /* 0x0000002f22007210 */ /* 0x002fe400017fe419 */
[----:B------:R-:W-:Y:S02]  /*1650*/  SHF.R.S32.HI R47, RZ, 0x1f, R3 ;  /* 0x0000001fff2f7819 */ /* 0x000fe40000011403 */
[----:B------:R-:W-:Y:S02]  /*1660*/  LEA R58, P1, R32, c[0x0][0x220], 0x2 ;  /* 0x00008800203a7a11 */ /* 0x000fe400078210ff */
[----:B------:R-:W-:Y:S01]  /*1670*/  IADD3.X R22, R34, R53, R35, P3, !PT ;  /* 0x0000003522167210 */ /* 0x000fe20001ffe423 */
[----:B------:R-:W-:Y:S01]  /*1680*/  IMAD R34, R17, c[0x0][0x210], RZ ;  /* 0x0000840011227a24 */ /* 0x000fe200078e02ff */
[----:B------:R-:W-:Y:S01]  /*1690*/  LEA.HI.X R59, R32, c[0x0][0x224], R23, 0x2, P1 ;  /* 0x00008900203b7a11 */ /* 0x000fe200008f1417 */
[----:B------:R-:W-:Y:S01]  /*16a0*/  IMAD.WIDE.U32 R60, R67, c[0x0][0x180], R46 ;  /* 0x00006000433c7a25 */ /* 0x000fe200078e002e */
[----:B------:R-:W-:-:S02]  /*16b0*/  SHF.R.S32.HI R19, RZ, 0x7, R30 ;  /* 0x00000007ff137819 */ /* 0x000fc4000001141e */
[----:B------:R-:W-:Y:S01]  /*16c0*/  SHF.R.U32.HI R24, RZ, 0x3, R24 ;  /* 0x00000003ff187819 */ /* 0x000fe20000011618 */
[----:B------:R-:W-:Y:S01]  /*16d0*/  IMAD R34, R67, c[0x0][0x214], R34 ;  /* 0x0000850043227a24 */ /* 0x000fe200078e0222 */
[----:B------:R-:W-:Y:S01]  /*16e0*/  LEA R23, P2, R13, c[0x0][0x258], 0x2 ;  /* 0x000096000d177a11 */ /* 0x000fe200078410ff */
[----:B------:R-:W-:Y:S01]  /*16f0*/  IMAD.WIDE.U32 R56, R67, c[0x0][0x210], R46 ;  /* 0x0000840043387a25 */ /* 0x000fe200078e002e */
[-C--:B------:R-:W-:Y:S02]  /*1700*/  LOP3.LUT R40, R43, R24.reuse, RZ, 0x3c, !PT ;  /* 0x000000182b287212 */ /* 0x080fe400078e3cff */
[----:B------:R-:W-:Y:S01]  /*1710*/  LEA.HI.X R22, R13, c[0x0][0x25c], R22, 0x2, P2 ;  /* 0x000097000d167a11 */ /* 0x000fe200010f1416 */
[----:B------:R-:W-:Y:S01]  /*1720*/  IMAD.IADD R65, R61, 0x1, R64 ;  /* 0x000000013d417824 */ /* 0x000fe200078e0240 */
[----:B------:R-:W-:Y:S01]  /*1730*/  LOP3.LUT R51, R18, 0x8, R51, 0xf8, !PT ;  /* 0x0000000812337812 */ /* 0x000fe200078ef833 */
[----:B------:R-:W-:Y:S01]  /*1740*/  IMAD.MOV.U32 R64, RZ, RZ, R60 ;  /* 0x000000ffff407224 */ /* 0x000fe200078e003c */
[----:B------:R-:W-:Y:S01]  /*1750*/  LEA R60, P1, R15, c[0x0][0x280], 0x2 ;  /* 0x0000a0000f3c7a11 */ /* 0x000fe200078210ff */
[----:B------:R-:W-:Y:S01]  /*1760*/  IMAD R49, R16, 0x2, R19 ;  /* 0x0000000210317824 */ /* 0x000fe200078e0213 */
[----:B------:R-:W-:Y:S01]  /*1770*/  LOP3.LUT R51, R51, R24, RZ, 0x3c, !PT ;  /* 0x0000001833337212 */ /* 0x000fe200078e3cff */
[----:B------:R-:W-:Y:S01]  /*1780*/  IMAD R13, R7, c[0x0][0x188], RZ ;  /* 0x00006200070d7a24 */ /* 0x000fe200078e02ff */
[----:B------:R-:W-:Y:S01]  /*1790*/  LEA.HI.X R61, R15, c[0x0][0x284], R0, 0x2, P1 ;  /* 0x0000a1000f3d7a11 */ /* 0x000fe200008f1400 */
[----:B------:R-:W-:Y:S01]  /*17a0*/  IMAD.IADD R35, R57, 0x1, R34 ;  /* 0x0000000139237824 */ /* 0x000fe200078e0222 */
[----:B------:R-:W-:Y:S01]  /*17b0*/  R2P PR, R37, 0x6 ;  /* 0x0000000625007804 */ /* 0x000fe20000000000 */
[----:B------:R-:W-:Y:S01]  /*17c0*/  IMAD R7, R7, c[0x0][0x218], RZ ;  /* 0x0000860007077a24 */ /* 0x000fe200078e02ff */
[----:B------:R-:W-:Y:S01]  /*17d0*/  LOP3.LUT R15, R6, 0x7ffffffc, RZ, 0xc0, !PT ;  /* 0x7ffffffc060f7812 */ /* 0x000fe200078ec0ff */
[----:B------:R-:W-:-:S02]  /*17e0*/  IMAD.MOV.U32 R34, RZ, RZ, R56 ;  /* 0x000000ffff227224 */ /* 0x000fc400078e0038 */
[----:B------:R-:W-:Y:S01]  /*17f0*/  IMAD.U32 R49, R49, 0x200, R40 ;  /* 0x0000020031317824 */ /* 0x000fe200078e0028 */
[----:B------:R-:W-:Y:S01]  /*1800*/  LEA.HI R40, R30, R19, RZ, 0x1 ;  /* 0x000000131e287211 */ /* 0x000fe200078f08ff */
[C---:B------:R-:W-:Y:S02]  /*1810*/  IMAD R13, R62.reuse, c[0x0][0x18c], R13 ;  /* 0x000063003e0d7a24 */ /* 0x040fe400078e020d */
[----:B------:R-:W-:Y:S01]  /*1820*/  IMAD R0, R62, c[0x0][0x21c], R7 ;  /* 0x000087003e007a24 */ /* 0x000fe200078e0207 */
[----:B------:R-:W-:Y:S01]  /*1830*/  LOP3.LUT R40, R40, 0xfffffffe, RZ, 0xc0, !PT ;  /* 0xfffffffe28287812 */ /* 0x000fe200078ec0ff */
[----:B------:R-:W-:-:S04]  /*1840*/  IMAD.WIDE.U32 R64, R62, c[0x0][0x188], R64 ;  /* 0x000062003e407a25 */ /* 0x000fc800078e0040 */
[----:B------:R-:W-:Y:S02]  /*1850*/  IMAD.MOV.U32 R24, RZ, RZ, 0x2 ;  /* 0x00000002ff187424 */ /* 0x000fe400078e00ff */
[----:B------:R-:W-:Y:S01]  /*1860*/  IMAD.WIDE.U32 R62, R62, c[0x0][0x218], R34 ;  /* 0x000086003e3e7a25 */ /* 0x000fe200078e0022 */
[----:B------:R-:W-:-:S03]  /*1870*/  MOV R34, 0x10 ;  /* 0x0000001000227802 */ /* 0x000fc60000000f00 */
[----:B------:R-:W-:Y:S01]  /*1880*/  IMAD.MOV.U32 R35, RZ, RZ, 0x20 ;  /* 0x00000020ff237424 */ /* 0x000fe200078e00ff */
[----:B------:R-:W-:Y:S01]  /*1890*/  SEL R6, R34, 0xfffffff0, !P1 ;  /* 0xfffffff022067807 */ /* 0x000fe20004800000 */
[----:B------:R-:W-:-:S03]  /*18a0*/  IMAD.WIDE.U32 R56, R49, R24, c[0x0][0x18] ;  /* 0x0000060031387625 */ /* 0x000fc600078e0018 */
[----:B------:R-:W-:Y:S01]  /*18b0*/  SEL R7, R35, 0xffffffe0, !P2 ;  /* 0xffffffe023077807 */ /* 0x000fe20005000000 */
[----:B------:R-:W-:Y:S01]  /*18c0*/  IMAD.SHL.U32 R30, R19, 0x8, RZ ;  /* 0x00000008131e7824 */ /* 0x000fe200078e00ff */
[----:B------:R-:W-:Y:S01]  /*18d0*/  R2P PR, R14, 0x6 ;  /* 0x000000060e007804 */ /* 0x000fe20000000000 */
[----:B------:R-:W-:Y:S01]  /*18e0*/  IMAD.SHL.U32 R37, R37, 0x40, RZ ;  /* 0x0000004025257824 */ /* 0x000fe200078e00ff */
[----:B------:R-:W-:Y:S01]  /*18f0*/  IADD3 R56, P3, R56, 0x4080, RZ ;  /* 0x0000408038387810 */ /* 0x000fe20007f7e0ff */
[----:B------:R-:W-:Y:S01]  /*1900*/  IMAD.IADD R40, R19, 0x1, -R40 ;  /* 0x0000000113287824 */ /* 0x000fe200078e0a28 */
[----:B------:R-:W-:Y:S01]  /*1910*/  LOP3.LUT R30, R30, 0x8, RZ, 0xc0, !PT ;  /* 0x000000081e1e7812 */ /* 0x000fe200078ec0ff */
[C---:B------:R-:W-:Y:S01]  /*1920*/  IMAD.SHL.U32 R19, R16.reuse, 0x10, RZ ;  /* 0x0000001010137824 */ /* 0x040fe200078e00ff */
[----:B------:R-:W-:Y:S01]  /*1930*/  LOP3.LUT R37, R37, 0x1c0, RZ, 0xc0, !PT ;  /* 0x000001c025257812 */ /* 0x000fe200078ec0ff */
[C---:B------:R-:W-:Y:S02]  /*1940*/  IMAD R51, R16.reuse, 0x200, R51 ;  /* 0x0000020010337824 */ /* 0x040fe400078e0233 */
[----:B------:R-:W-:Y:S01]  /*1950*/  IMAD.SHL.U32 R16, R16, 0x8, RZ ;  /* 0x0000000810107824 */ /* 0x000fe200078e00ff */
[----:B------:R-:W-:Y:S01]  /*1960*/  LOP3.LUT R18, R30, 0x10, R19, 0xf8, !PT ;  /* 0x000000101e127812 */ /* 0x000fe200078ef813 */
[----:B------:R-:W-:Y:S01]  /*1970*/  IMAD.SHL.U32 R17, R12, 0x40, RZ ;  /* 0x000000400c117824 */ /* 0x000fe200078e00ff */
[----:B------:R-:W-:Y:S01]  /*1980*/  SHF.R.U32.HI R43, RZ, 0x3, R37 ;  /* 0x00000003ff2b7819 */ /* 0x000fe20000011625 */
[----:B------:R-:W-:Y:S01]  /*1990*/  IMAD.IADD R15, R28, 0x1, -R15 ;  /* 0x000000011c0f7824 */ /* 0x000fe200078e0a0f */
[----:B------:R-:W-:Y:S01]  /*19a0*/  LOP3.LUT R16, R37, 0x8, R16, 0xf8, !PT ;  /* 0x0000000825107812 */ /* 0x000fe200078ef810 */
[----:B------:R-:W-:Y:S01]  /*19b0*/  IMAD.SHL.U32 R14, R11, 0x400, RZ ;  /* 0x000004000b0e7824 */ /* 0x000fe200078e00ff */
[----:B------:R-:W-:Y:S01]  /*19c0*/  LOP3.LUT R17, R17, 0x1c0, RZ, 0xc0, !PT ;  /* 0x000001c011117812 */ /* 0x000fe200078ec0ff */
[----:B------:R-:W-:Y:S01]  /*19d0*/  IMAD.X R57, RZ, RZ, R57, P3 ;  /* 0x000000ffff397224 */ /* 0x000fe200018e0639 */
[----:B------:R-:W-:Y:S01]  /*19e0*/  LOP3.LUT R37, R43, R18, R37, 0x1e, !PT ;  /* 0x000000122b257212 */ /* 0x000fe200078e1e25 */
[----:B------:R-:W-:Y:S01]  /*19f0*/  IMAD.IADD R65, R65, 0x1, R13 ;  /* 0x0000000141417824 */ /* 0x000fe200078e020d */
[----:B------:R-:W-:Y:S01]  /*1a00*/  IADD3 R13, P3, R2, R5, RZ ;  /* 0x00000005020d7210 */ /* 0x000fe20007f7e0ff */
[----:B------:R-:W-:Y:S01]  /*1a10*/  IMAD.IADD R63, R63, 0x1, R0 ;  /* 0x000000013f3f7824 */ /* 0x000fe200078e0200 */
[----:B------:R-:W-:Y:S01]  /*1a20*/  SHF.R.S32.HI R0, RZ, 0x1f, R2 ;  /* 0x0000001fff007819 */ /* 0x000fe20000011402 */
[----:B------:R-:W-:Y:S01]  /*1a30*/  IMAD R24, R15, 0x2, R14 ;  /* 0x000000020f187824 */ /* 0x000fe200078e020e */
[----:B------:R-:W-:Y:S01]  /*1a40*/  LOP3.LUT R43, R16, R43, RZ, 0x3c, !PT ;  /* 0x0000002b102b7212 */ /* 0x000fe200078e3cff */
[----:B------:R-:W-:Y:S01]  /*1a50*/  IMAD.WIDE.U32 R64, R13, c[0x0][0x178], R64 ;  /* 0x00005e000d407a25 */ /* 0x000fe200078e0040 */
[----:B------:R-:W-:-:S02]  /*1a60*/  LEA.HI.X.SX32 R15, R5, R0, 0x1, P3 ;  /* 0x00000000050f7211 */ /* 0x000fc400018f0eff */
[----:B------:R-:W-:Y:S01]  /*1a70*/  LOP3.LUT R16, R4, 0xfffffe00, RZ, 0xc0, !PT ;  /* 0xfffffe0004107812 */ /* 0x000fe200078ec0ff */
[----:B------:R-:W-:Y:S01]  /*1a80*/  IMAD.WIDE.U32 R62, R13, c[0x0][0x208], R62 ;  /* 0x000082000d3e7a25 */ /* 0x000fe200078e003e */
[----:B------:R-:W-:Y:S02]  /*1a90*/  SEL R5, R35, 0xffffffe0, !P2 ;  /* 0xffffffe023057807 */ /* 0x000fe40005000000 */
[----:B------:R-:W-:Y:S02]  /*1aa0*/  SEL R4, R34, 0xfffffff0, !P1 ;  /* 0xfffffff022047807 */ /* 0x000fe40004800000 */
[----:B------:R-:W-:Y:S02]  /*1ab0*/  SHF.R.U32.HI R53, RZ, 0x3, R17 ;  /* 0x00000003ff357819 */ /* 0x000fe40000011611 */
[----:B------:R-:W-:Y:S01]  /*1ac0*/  R2P PR, R12, 0x6 ;  /* 0x000000060c007804 */ /* 0x000fe20000000000 */
[----:B------:R-:W-:Y:S01]  /*1ad0*/  IMAD R12, R15, c[0x0][0x178], RZ ;  /* 0x00005e000f0c7a24 */ /* 0x000fe200078e02ff */
[----:B------:R-:W-:-:S02]  /*1ae0*/  LOP3.LUT R53, R53, R17, R30, 0x1e, !PT ;  /* 0x0000001135357212 */ /* 0x000fc400078e1e1e */
[-C--:B------:R-:W-:Y:S01]  /*1af0*/  IADD3 R43, R43, R16.reuse, R14 ;  /* 0x000000102b2b7210 */ /* 0x080fe20007ffe00e */
[----:B------:R-:W-:Y:S01]  /*1b00*/  IMAD R14, R15, c[0x0][0x208], RZ ;  /* 0x000082000f0e7a24 */ /* 0x000fe200078e02ff */
[----:B------:R-:W-:Y:S01]  /*1b10*/  LOP3.LUT R37, R37, R16, RZ, 0xfc, !PT ;  /* 0x0000001025257212 */ /* 0x000fe200078efcff */
[C---:B------:R-:W-:Y:S01]  /*1b20*/  IMAD R12, R13.reuse, c[0x0][0x17c], R12 ;  /* 0x00005f000d0c7a24 */ /* 0x040fe200078e020c */
[----:B------:R-:W-:Y:S01]  /*1b30*/  SEL R34, R34, 0xfffffff0, !P1 ;  /* 0xfffffff022227807 */ /* 0x000fe20004800000 */
[----:B------:R-:W-:Y:S01]  /*1b40*/  IMAD.IADD R53, R24, 0x1, R53 ;  /* 0x0000000118357824 */ /* 0x000fe200078e0235 */
[C---:B------:R-:W-:Y:S01]  /*1b50*/  LEA R24, P3, R64.reuse, c[0x0][0x160], 0x1 ;  /* 0x0000580040187a11 */ /* 0x040fe200078608ff */
[----:B------:R-:W-:Y:S01]  /*1b60*/  IMAD R14, R13, c[0x0][0x20c], R14 ;  /* 0x000083000d0e7a24 */ /* 0x000fe200078e020e */
[----:B------:R-:W-:Y:S01]  /*1b70*/  IADD3 R25, R65, R12, RZ ;  /* 0x0000000c41197210 */ /* 0x000fe20007ffe0ff */
[----:B------:R-:W-:Y:S01]  /*1b80*/  IMAD.U32 R13, RZ, RZ, UR11 ;  /* 0x0000000bff0d7e24 */ /* 0x000fe2000f8e00ff */
[----:B------:R-:W-:Y:S01]  /*1b90*/  UIADD3 UR11, UP0, UR8, 0x10080, URZ ;  /* 0x00010080080b7890 */ /* 0x000fe2000ff1e03f */
[----:B------:R-:W-:Y:S01]  /*1ba0*/  IMAD.IADD R14, R63, 0x1, R14 ;  /* 0x000000013f0e7824 */ /* 0x000fe200078e020e */
[----:B------:R-:W-:Y:S01]  /*1bb0*/  LEA.HI.X R25, R64, c[0x0][0x164], R25, 0x1, P3 ;  /* 0x0000590040197a11 */ /* 0x000fe200018f0c19 */
[----:B------:R-:W-:Y:S01]  /*1bc0*/  IMAD.U32 R12, RZ, RZ, UR16 ;  /* 0x00000010ff0c7e24 */ /* 0x000fe2000f8e00ff */
[C---:B------:R-:W-:Y:S01]  /*1bd0*/  LEA R64, P3, R62.reuse, c[0x0][0x1f0], 0x1 ;  /* 0x00007c003e407a11 */ /* 0x040fe200078608ff */
[----:B------:R-:W-:Y:S01]  /*1be0*/  UIADD3.X UR9, URZ, UR9, URZ, UP0, !UPT ;  /* 0x000000093f097290 */ /* 0x000fe200087fe43f */
[----:B------:R-:W-:Y:S01]  /*1bf0*/  IMAD.MOV.U32 R16, RZ, RZ, R24 ;  /* 0x000000ffff107224 */ /* 0x000fe200078e0018 */
[----:B------:R-:W-:Y:S01]  /*1c00*/  SEL R35, R35, 0xffffffe0, !P2 ;  /* 0xffffffe023237807 */ /* 0x000fe20005000000 */
[----:B------:R-:W-:Y:S01]  /*1c10*/  IMAD.WIDE.U32 R18, R27, 0x2, R12 ;  /* 0x000000021b127825 */ /* 0x000fe200078e000c */
[----:B------:R-:W-:-:S02]  /*1c20*/  LEA.HI.X R65, R62, c[0x0][0x1f4], R14, 0x1, P3 ;  /* 0x00007d003e417a11 */ /* 0x000fc400018f0c0e */
[----:B------:R-:W-:Y:S01]  /*1c30*/  IADD3 R32, P3, R54, 0xa0, RZ ;  /* 0x000000a036207810 */ /* 0x000fe20007f7e0ff */
[----:B------:R-:W-:Y:S01]  /*1c40*/  IMAD.U32 R15, RZ, RZ, UR9 ;  /* 0x00000009ff0f7e24 */ /* 0x000fe2000f8e00ff */
[----:B------:R-:W-:Y:S01]  /*1c50*/  UIADD3 UR9, UP0, UR8, 0x18080, URZ ;  /* 0x0001808008097890 */ /* 0x000fe2000ff1e03f */
[----:B------:R-:W-:Y:S01]  /*1c60*/  IMAD.MOV.U32 R17, RZ, RZ, R25 ;  /* 0x000000ffff117224 */ /* 0x000fe200078e0019 */
[----:B------:R-:W-:Y:S01]  /*1c70*/  IADD3 R30, R32, -c[0x0][0x20], RZ ;  /* 0x80000800201e7a10 */ /* 0x000fe20007ffe0ff */
[----:B------:R-:W-:Y:S01]  /*1c80*/  IMAD.U32 R14, RZ, RZ, UR11 ;  /* 0x0000000bff0e7e24 */ /* 0x000fe2000f8e00ff */
[----:B------:R-:W-:Y:S01]  /*1c90*/  UIADD3.X UR5, URZ, UR4, URZ, UP0, !UPT ;  /* 0x000000043f057290 */ /* 0x000fe200087fe43f */
[----:B------:R-:W-:Y:S01]  /*1ca0*/  IMAD.WIDE.U32 R62, R53, 0x2, R38 ;  /* 0x00000002353e7825 */ /* 0x000fe200078e0026 */
[----:B------:R1:W-:Y:S01]  /*1cb0*/  STL.128 [R1+0x90], R16 ;  /* 0x0000901001007387 */ /* 0x0003e20000100c00 */
[----:B------:R-:W-:Y:S01]  /*1cc0*/  UIADD3 UR8, UP0, UR8, 0x18480, URZ ;  /* 0x0001848008087890 */ /* 0x000fe2000ff1e03f */
[----:B------:R-:W-:Y:S01]  /*1cd0*/  ISETP.GE.AND P1, PT, R3, c[0x0][0x1fc], PT ;  /* 0x00007f0003007a0c */ /* 0x000fe20003f26270 */
[----:B------:R-:W-:Y:S01]  /*1ce0*/  IMAD.U32 R72, RZ, RZ, UR9 ;  /* 0x00000009ff487e24 */ /* 0x000fe2000f8e00ff */
[----:B------:R-:W-:Y:S01]  /*1cf0*/  STL.128 [R1+0x20], R12 ;  /* 0x0000200c01007387 */ /* 0x000fe20000100c00 */
[----:B------:R-:W-:Y:S01]  /*1d00*/  MOV R73, UR5 ;  /* 0x0000000500497c02 */ /* 0x000fe20008000f00 */
[--C-:B------:R-:W-:Y:S01]  /*1d10*/  IMAD.WIDE.U32 R74, R37, 0x2, R14.reuse ;  /* 0x00000002254a7825 */ /* 0x100fe200078e000e */
[----:B------:R-:W-:Y:S01]  /*1d20*/  UIADD3.X UR4, URZ, UR4, URZ, UP0, !UPT ;  /* 0x000000043f047290 */ /* 0x000fe200087fe43f */
[----:B------:R-:W-:Y:S01]  /*1d30*/  STL.128 [R1+0x40], R12 ;  /* 0x0000400c01007387 */ /* 0x000fe20000100c00 */
[----:B------:R-:W-:Y:S01]  /*1d40*/  ISETP.GE.AND P2, PT, R3, c[0x0][0x16c], PT ;  /* 0x00005b0003007a0c */ /* 0x000fe20003f46270 */
[----:B------:R-:W-:-:S02]  /*1d50*/  IMAD.WIDE.U32 R78, R27, 0x2, R14 ;  /* 0x000000021b4e7825 */ /* 0x000fc400078e000e */
[----:B------:R3:W-:Y:S04]  /*1d60*/  STL.64 [R30+0x18], R64 ;  /* 0x000018401e007387 */ /* 0x0007e80000100a00 */
[----:B------:R4:W-:Y:S04]  /*1d70*/  STL.64 [R30+0x8], R70 ;  /* 0x000008461e007387 */ /* 0x0009e80000100a00 */
[----:B------:R-:W-:Y:S04]  /*1d80*/  STL.64 [R30+0x10], R76 ;  /* 0x0000104c1e007387 */ /* 0x000fe80000100a00 */
[----:B------:R-:W-:Y:S01]  /*1d90*/  STL.64 [R30+0x20], R78 ;  /* 0x0000204e1e007387 */ /* 0x000fe20000100a00 */
[----:B-1----:R-:W-:-:S04]  /*1da0*/  IMAD.WIDE.U32 R16, R51, 0x2, R38 ;  /* 0x0000000233107825 */ /* 0x002fc800078e0026 */
[----:B------:R-:W-:-:S04]  /*1db0*/  IMAD.WIDE.U32 R38, R53, 0x2, R20 ;  /* 0x0000000235267825 */ /* 0x000fc800078e0014 */
[----:B------:R-:W-:-:S04]  /*1dc0*/  IMAD.WIDE.U32 R52, R43, 0x2, R12 ;  /* 0x000000022b347825 */ /* 0x000fc800078e000c */
[----:B---3--:R-:W-:Y:S01]  /*1dd0*/  IMAD.WIDE.U32 R64, R37, 0x2, R12 ;  /* 0x0000000225407825 */ /* 0x008fe200078e000c */
[----:B------:R-:W-:Y:S02]  /*1de0*/  SHF.R.S32.HI R13, RZ, 0x7, R42 ;  /* 0x00000007ff0d7819 */ /* 0x000fe4000001142a */
[----:B------:R-:W-:Y:S01]  /*1df0*/  IADD3 R42, P5, R54, 0x70, RZ ;  /* 0x00000070362a7810 */ /* 0x000fe20007fbe0ff */
[--C-:B------:R-:W-:Y:S02]  /*1e00*/  IMAD.WIDE.U32 R18, R51, 0x2, R20.reuse ;  /* 0x0000000233127825 */ /* 0x100fe400078e0014 */
[----:B------:R1:W-:Y:S02]  /*1e10*/  STL [R30], R13 ;  /* 0x0000000d1e007387 */ /* 0x0003e40000100800 */
[----:B------:R-:W-:Y:S02]  /*1e20*/  IMAD.WIDE.U32 R50, R43, 0x2, R20 ;  /* 0x000000022b327825 */ /* 0x000fe400078e0014 */
[----:B------:R-:W-:Y:S02]  /*1e30*/  STL [R1+0xc8], R41 ;  /* 0x0000c82901007387 */ /* 0x000fe40000100800 */
[----:B----4-:R-:W-:-:S04]  /*1e40*/  IMAD.WIDE.U32 R70, R49, 0x2, R44 ;  /* 0x0000000231467825 */ /* 0x010fc800078e002c */
[----:B------:R-:W-:-:S04]  /*1e50*/  IMAD.WIDE.U32 R20, R37, 0x2, R44 ;  /* 0x0000000225147825 */ /* 0x000fc800078e002c */
[----:B------:R-:W-:-:S04]  /*1e60*/  IMAD.WIDE.U32 R44, R43, 0x2, R14 ;  /* 0x000000022b2c7825 */ /* 0x000fc800078e000e */
[----:B------:R-:W-:-:S04]  /*1e70*/  IMAD.WIDE R14, R48, 0x4, R72 ;  /* 0x00000004300e7825 */ /* 0x000fc800078e0248 */
[----:B------:R-:W-:Y:S02]  /*1e80*/  IMAD.MOV.U32 R12, RZ, RZ, R23 ;  /* 0x000000ffff0c7224 */ /* 0x000fe400078e0017 */
[----:B------:R-:W-:Y:S02]  /*1e90*/  IMAD.X R43, RZ, RZ, R55, P5 ;  /* 0x000000ffff2b7224 */ /* 0x000fe400028e0637 */
[----:B-1----:R-:W-:Y:S02]  /*1ea0*/  IMAD.MOV.U32 R13, RZ, RZ, R22 ;  /* 0x000000ffff0d7224 */ /* 0x002fe400078e0016 */
[----:B------:R-:W-:-:S03]  /*1eb0*/  IMAD.WIDE R22, R36, 0x4, R72 ;  /* 0x0000000424167825 */ /* 0x000fc600078e0248 */
        /* <DEDUP_REMOVED lines=8> */
[----:B-1----:R-:W-:-:S03]  /*1f40*/  IMAD.U32 R12, RZ, RZ, UR8 ;  /* 0x00000008ff0c7e24 */ /* 0x002fc6000f8e00ff */
[----:B------:R1:W-:Y:S01]  /*1f50*/  STL.64 [R1+0x130], R10 ;  /* 0x0001300a01007387 */ /* 0x0003e20000100a00 */
[----:B------:R-:W-:Y:S01]  /*1f60*/  IMAD.U32 R13, RZ, RZ, UR4 ;  /* 0x00000004ff0d7e24 */ /* 0x000fe2000f8e00ff */
[----:B------:R-:W-:Y:S01]  /*1f70*/  SEL R26, R26, RZ, !P0 ;  /* 0x000000ff1a1a7207 */ /* 0x000fe20004000000 */
[----:B------:R-:W-:Y:S01]  /*1f80*/  ULDC.64 UR4, c[0x0][0x1d8] ;  /* 0x0000760000047ab9 */ /* 0x000fe20000000a00 */
[----:B------:R-:W-:Y:S01]  /*1f90*/  STL.128 [R1+0x320], R20 ;  /* 0x0003201401007387 */ /* 0x000fe20000100c00 */
[----:B------:R-:W-:-:S03]  /*1fa0*/  IMAD.WIDE R36, R36, 0x4, R12 ;  /* 0x0000000424247825 */ /* 0x000fc600078e020c */
[----:B------:R-:W-:Y:S01]  /*1fb0*/  STL.64 [R1+0x100], R58 ;  /* 0x0001003a01007387 */ /* 0x000fe20000100a00 */
[----:B------:R-:W-:Y:S01]  /*1fc0*/  IMAD.WIDE R12, R48, 0x4, R12 ;  /* 0x00000004300c7825 */ /* 0x000fe200078e020c */
[----:B---3--:R-:W-:Y:S02]  /*1fd0*/  SHF.R.S32.HI R4, RZ, 0xd, R33 ;  /* 0x0000000dff047819 */ /* 0x008fe40000011421 */
[----:B------:R-:W-:Y:S01]  /*1fe0*/  STL.64 [R1+0x278], R70 ;  /* 0x0002784601007387 */ /* 0x000fe20000100a00 */
[----:B------:R-:W-:Y:S02]  /*1ff0*/  IMAD.MOV.U32 R5, RZ, RZ, c[0x0][0x2a8] ;  /* 0x0000aa00ff057624 */ /* 0x000fe400078e00ff */
[----:B------:R-:W-:Y:S01]  /*2000*/  IMAD.X R33, RZ, RZ, R55, P3 ;  /* 0x000000ffff217224 */ /* 0x000fe200018e0637 */
[----:B------:R3:W-:Y:S01]  /*2010*/  STL.64 [R1+0xf0], R12 ;  /* 0x0000f00c01007387 */ /* 0x0007e20000100a00 */
[----:B----4-:R-:W-:-:S03]  /*2020*/  SEL R19, RZ, 0x1, P1 ;  /* 0x00000001ff137807 */ /* 0x010fc60000800000 */
[----:B------:R-:W-:Y:S01]  /*2030*/  STL.64 [R1+0x288], R56 ;  /* 0x0002883801007387 */ /* 0x000fe20000100a00 */
[C---:B------:R-:W-:Y:S02]  /*2040*/  IADD3 R16, P4, R54.reuse, 0x4, RZ ;  /* 0x0000000436107810 */ /* 0x040fe40007f9e0ff */
[C---:B------:R-:W-:Y:S01]  /*2050*/  IADD3 R18, P3, R54.reuse, 0x338, RZ ;  /* 0x0000033836127810 */ /* 0x040fe20007f7e0ff */
[----:B------:R-:W-:Y:S02]  /*2060*/  STL.64 [R1+0x298], R34 ;  /* 0x0002982201007387 */ /* 0x000fe40000100a00 */
[----:B------:R-:W-:Y:S01]  /*2070*/  IMAD.X R17, RZ, RZ, R55, P4 ;  /* 0x000000ffff117224 */ /* 0x000fe200020e0637 */
[----:B-1----:R-:W-:Y:S01]  /*2080*/  SEL R10, RZ, 0x1, P2 ;  /* 0x00000001ff0a7807 */ /* 0x002fe20001000000 */
[----:B------:R1:W-:Y:S04]  /*2090*/  STL.64 [R1+0x2a8], R34 ;  /* 0x0002a82201007387 */ /* 0x0003e80000100a00 */
[----:B------:R-:W-:Y:S04]  /*20a0*/  STL.64 [R1+0x2a0], R62 ;  /* 0x0002a03e01007387 */ /* 0x000fe80000100a00 */
[----:B------:R-:W-:Y:S04]  /*20b0*/  STL.64 [R1+0x2b0], R38 ;  /* 0x0002b02601007387 */ /* 0x000fe80000100a00 */
[----:B------:R-:W-:Y:S01]  /*20c0*/  STL.64 [R1+0x260], R44 ;  /* 0x0002602c01007387 */ /* 0x000fe20000100a00 */
[----:B---3--:R-:W-:-:S03]  /*20d0*/  IADD3 R12, P1, R54, 0x98, RZ ;  /* 0x00000098360c7810 */ /* 0x008fc60007f3e0ff */
[----:B------:R-:W-:Y:S01]  /*20e0*/  STL.64 [R1+0x2e0], R74 ;  /* 0x0002e04a01007387 */ /* 0x000fe20000100a00 */
[----:B------:R-:W-:-:S03]  /*20f0*/  IADD3 R13, P2, R54, 0x78, RZ ;  /* 0x00000078360d7810 */ /* 0x000fc60007f5e0ff */
[----:B------:R-:W-:Y:S01]  /*2100*/  STL.64 [R1+0x250], R52 ;  /* 0x0002503401007387 */ /* 0x000fe20000100a00 */
[--C-:B------:R-:W-:Y:S02]  /*2110*/  IMAD.X R15, RZ, RZ, R55.reuse, P1 ;  /* 0x000000ffff0f7224 */ /* 0x100fe400008e0637 */
[----:B------:R-:W-:Y:S01]  /*2120*/  IMAD.X R14, RZ, RZ, R55, P2 ;  /* 0x000000ffff0e7224 */ /* 0x000fe200010e0637 */
[----:B------:R-:W-:Y:S01]  /*2130*/  STL.64 [R1+0x2f0], R64 ;  /* 0x0002f04001007387 */ /* 0x000fe20000100a00 */
[----:B------:R-:W-:Y:S01]  /*2140*/  IADD3 R11, P2, R54, 0xc8, RZ ;  /* 0x000000c8360b7810 */ /* 0x000fe20007f5e0ff */
[----:B-1----:R-:W-:Y:S02]  /*2150*/  IMAD.MOV.U32 R34, RZ, RZ, R16 ;  /* 0x000000ffff227224 */ /* 0x002fe400078e0010 */
[----:B------:R1:W-:Y:S01]  /*2160*/  STL.64 [R1+0x330], R36 ;  /* 0x0003302401007387 */ /* 0x0003e20000100a00 */
[----:B------:R-:W-:-:S03]  /*2170*/  IMAD.MOV.U32 R35, RZ, RZ, R17 ;  /* 0x000000ffff237224 */ /* 0x000fc600078e0011 */
[----:B------:R-:W-:Y:S04]  /*2180*/  STL.64 [R1+0x308], R50 ;  /* 0x0003083201007387 */ /* 0x000fe80000100a00 */
[----:B------:R-:W-:Y:S04]  /*2190*/  STL [R1+0x118], R40 ;  /* 0x0001182801007387 */ /* 0x000fe80000100800 */
[----:B------:R-:W-:Y:S04]  /*21a0*/  STL [R1+0x128], R40 ;  /* 0x0001282801007387 */ /* 0x000fe80000100800 */
[----:B------:R-:W-:Y:S04]  /*21b0*/  STL [R1+0x138], R40 ;  /* 0x0001382801007387 */ /* 0x000fe80000100800 */
[----:B------:R-:W-:Y:S04]  /*21c0*/  STL.64 [R1+0x248], R6 ;  /* 0x0002480601007387 */ /* 0x000fe80000100a00 */
[----:B------:R-:W-:Y:S01]  /*21d0*/  STL.64 [R1+0x258], R6 ;  /* 0x0002580601007387 */ /* 0x000fe20000100a00 */
[----:B-1----:R-:W-:-:S03]  /*21e0*/  IADD3 R36, P4, R54, 0x71, RZ ;  /* 0x0000007136247810 */ /* 0x002fc60007f9e0ff */
[----:B------:R1:W-:Y:S04]  /*21f0*/  STL.64 [R1+0x300], R6 ;  /* 0x0003000601007387 */ /* 0x0003e80000100a00 */
[----:B------:R-:W-:Y:S01]  /*2200*/  STL [R1+0x2d8], R7 ;  /* 0x0002d80701007387 */ /* 0x000fe20000100800 */
[----:B------:R-:W-:-:S03]  /*2210*/  IMAD.X R37, RZ, RZ, R55, P4 ;  /* 0x000000ffff257224 */ /* 0x000fc600020e0637 */
        /* <DEDUP_REMOVED lines=11> */
[----:B----4-:R-:W-:-:S03]  /*22d0*/  IMAD.MOV.U32 R4, RZ, RZ, RZ ;  /* 0x000000ffff047224 */ /* 0x010fc600078e00ff */
        /* <DEDUP_REMOVED lines=36> */
[----:B------:R-:W-:Y:S01]  /*2520*/  STL [R1+0x430], R29 ;  /* 0x0004301d01007387 */ /* 0x000fe20000100800 */
[----:B-1----:R-:W-:-:S03]  /*2530*/  IADD3 R10, P1, R54, 0x341, RZ ;  /* 0x00000341360a7810 */ /* 0x002fc60007f3e0ff */
[----:B--2---:R-:W2:Y:S01]  /*2540*/  LDL.128 R56, [R1+0xd0] ;  /* 0x0000d00001387983 */ /* 0x004ea20000100c00 */
[----:B---3--:R-:W-:-:S05]  /*2550*/  IADD3.X R19, RZ, R55, RZ, P3, !PT ;  /* 0x00000037ff137210 */ /* 0x008fca0001ffe4ff */
[----:B------:R-:W-:Y:S01]  /*2560*/  STL.128 [R1+0x390], R16 ;  /* 0x0003901001007387 */ /* 0x000fe20000100c00 */
[----:B----4-:R-:W-:Y:S01]  /*2570*/  IMAD.MOV.U32 R6, RZ, RZ, R13 ;  /* 0x000000ffff067224 */ /* 0x010fe200078e000d */
[----:B------:R-:W-:Y:S01]  /*2580*/  MOV R7, R14 ;  /* 0x0000000e00077202 */ /* 0x000fe20000000f00 */
[----:B------:R-:W-:Y:S01]  /*2590*/  IMAD.X R13, RZ, RZ, R55, P1 ;  /* 0x000000ffff0d7224 */ /* 0x000fe200008e0637 */
[C---:B------:R-:W-:Y:S01]  /*25a0*/  IADD3 R40, P1, R54.reuse, 0x340, RZ ;  /* 0x0000034036287810 */ /* 0x040fe20007f3e0ff */
[----:B------:R-:W-:Y:S02]  /*25b0*/  IMAD.MOV.U32 R4, RZ, RZ, R12 ;  /* 0x000000ffff047224 */ /* 0x000fe400078e000c */
[----:B------:R-:W-:Y:S02]  /*25c0*/  IMAD.MOV.U32 R5, RZ, RZ, R15 ;  /* 0x000000ffff057224 */ /* 0x000fe400078e000f */
[--C-:B------:R-:W-:Y:S01]  /*25d0*/  IMAD.X R12, RZ, RZ, R55.reuse, P2 ;  /* 0x000000ffff0c7224 */ /* 0x100fe200010e0637 */
[C---:B------:R-:W-:Y:S01]  /*25e0*/  IADD3 R22, P2, R54.reuse, 0x344, RZ ;  /* 0x0000034436167810 */ /* 0x040fe20007f5e0ff */
[----:B------:R-:W-:Y:S01]  /*25f0*/  IMAD.X R41, RZ, RZ, R55, P1 ;  /* 0x000000ffff297224 */ /* 0x000fe200008e0637 */
[----:B------:R1:W-:Y:S01]  /*2600*/  STL.128 [R1+0x380], R4 ;  /* 0x0003800401007387 */ /* 0x0003e20000100c00 */
[----:B------:R-:W-:Y:S01]  /*2610*/  IADD3 R38, P1, R54, 0xc0, RZ ;  /* 0x000000c036267810 */ /* 0x000fe20007f3e0ff */
[----:B------:R-:W-:-:S02]  /*2620*/  IMAD.MOV.U32 R14, RZ, RZ, R40 ;  /* 0x000000ffff0e7224 */ /* 0x000fc400078e0028 */
[--C-:B------:R-:W-:Y:S01]  /*2630*/  IMAD.X R23, RZ, RZ, R55.reuse, P2 ;  /* 0x000000ffff177224 */ /* 0x100fe200010e0637 */
[C---:B------:R-:W-:Y:S01]  /*2640*/  IADD3 R20, P2, R54.reuse, 0x348, RZ ;  /* 0x0000034836147810 */ /* 0x040fe20007f5e0ff */
[----:B------:R-:W-:Y:S01]  /*2650*/  IMAD.X R39, RZ, RZ, R55, P1 ;  /* 0x000000ffff277224 */ /* 0x000fe200008e0637 */
[----:B-----5:R-:W-:Y:S01]  /*2660*/  IADD3 R34, P1, R54, 0xd8, RZ ;  /* 0x000000d836227810 */ /* 0x020fe20007f3e0ff */
[----:B------:R-:W-:Y:S01]  /*2670*/  IMAD.MOV.U32 R15, RZ, RZ, R41 ;  /* 0x000000ffff0f7224 */ /* 0x000fe200078e0029 */
[----:B------:R-:W-:Y:S01]  /*2680*/  STL.128 [R1+0x3a0], R40 ;  /* 0x0003a02801007387 */ /* 0x000fe20000100c00 */
[--C-:B------:R-:W-:Y:S02]  /*2690*/  IMAD.X R21, RZ, RZ, R55.reuse, P2 ;  /* 0x000000ffff157224 */ /* 0x100fe400010e0637 */
[----:B------:R-:W-:Y:S01]  /*26a0*/  IMAD.X R35, RZ, RZ, R55, P1 ;  /* 0x000000ffff237224 */ /* 0x000fe200008e0637 */
[----:B------:R-:W-:Y:S01]  /*26b0*/  STL.128 [R1+0x3d0], R36 ;  /* 0x0003d02401007387 */ /* 0x000fe20000100c00 */
[----:B-1----:R-:W-:-:S02]  /*26c0*/  IMAD.MOV.U32 R6, RZ, RZ, R11 ;  /* 0x000000ffff067224 */ /* 0x002fc400078e000b */
[----:B------:R-:W-:Y:S02]  /*26d0*/  IMAD.MOV.U32 R7, RZ, RZ, R12 ;  /* 0x000000ffff077224 */ /* 0x000fe400078e000c */
[----:B------:R-:W-:Y:S02]  /*26e0*/  IMAD.MOV.U32 R4, RZ, RZ, R10 ;  /* 0x000000ffff047224 */ /* 0x000fe400078e000a */
[----:B------:R-:W-:Y:S02]  /*26f0*/  IMAD.MOV.U32 R5, RZ, RZ, R13 ;  /* 0x000000ffff057224 */ /* 0x000fe400078e000d */
[----:B------:R-:W-:Y:S02]  /*2700*/  IMAD.MOV.U32 R12, RZ, RZ, R18 ;  /* 0x000000ffff0c7224 */ /* 0x000fe400078e0012 */
[----:B------:R-:W-:Y:S01]  /*2710*/  IMAD.MOV.U32 R13, RZ, RZ, R19 ;  /* 0x000000ffff0d7224 */ /* 0x000fe200078e0013 */
[----:B------:R1:W-:Y:S01]  /*2720*/  STL.128 [R1+0x3b0], R4 ;  /* 0x0003b00401007387 */ /* 0x0003e20000100c00 */
[----:B------:R-:W-:-:S02]  /*2730*/  IMAD.MOV.U32 R10, RZ, RZ, c[0x0][0x2a0] ;  /* 0x0000a800ff0a7624 */ /* 0x000fc400078e00ff */
[----:B------:R-:W-:Y:S01]  /*2740*/  IMAD.MOV.U32 R11, RZ, RZ, c[0x0][0x2a4] ;  /* 0x0000a900ff0b7624 */ /* 0x000fe200078e00ff */
[----:B------:R3:W-:Y:S04]  /*2750*/  STL.128 [R1+0x3f0], R12 ;  /* 0x0003f00c01007387 */ /* 0x0007e80000100c00 */
[----:B------:R4:W-:Y:S01]  /*2760*/  STL.128 [R1+0x350], R8 ;  /* 0x0003500801007387 */ /* 0x0009e20000100c00 */
[----:B-1----:R-:W-:Y:S01]  /*2770*/  IMAD.MOV.U32 R6, RZ, RZ, R36 ;  /* 0x000000ffff067224 */ /* 0x002fe200078e0024 */
[----:B------:R-:W-:Y:S01]  /*2780*/  MOV R5, R23 ;  /* 0x0000001700057202 */ /* 0x000fe20000000f00 */
[----:B------:R-:W-:Y:S02]  /*2790*/  IMAD.MOV.U32 R7, RZ, RZ, R37 ;  /* 0x000000ffff077224 */ /* 0x000fe400078e0025 */
[----:B------:R-:W-:-:S02]  /*27a0*/  IMAD.MOV.U32 R4, RZ, RZ, R22 ;  /* 0x000000ffff047224 */ /* 0x000fc400078e0016 */
[----:B---3--:R-:W-:Y:S02]  /*27b0*/  IMAD.MOV.U32 R14, RZ, RZ, R20 ;  /* 0x000000ffff0e7224 */ /* 0x008fe400078e0014 */
[----:B------:R-:W-:Y:S01]  /*27c0*/  IMAD.MOV.U32 R12, RZ, RZ, R42 ;  /* 0x000000ffff0c7224 */ /* 0x000fe200078e002a */
[----:B------:R1:W-:Y:S01]  /*27d0*/  STL.128 [R1+0x420], R4 ;  /* 0x0004200401007387 */ /* 0x0003e20000100c00 */
[----:B------:R-:W-:Y:S02]  /*27e0*/  IMAD.MOV.U32 R13, RZ, RZ, R43 ;  /* 0x000000ffff0d7224 */ /* 0x000fe400078e002b */
[----:B------:R-:W-:Y:S01]  /*27f0*/  IMAD.MOV.U32 R15, RZ, RZ, R21 ;  /* 0x000000ffff0f7224 */ /* 0x000fe200078e0015 */
[----:B----4-:R-:W3:Y:S01]  /*2800*/  LDL.U8 R11, [R1+0x341] ;  /* 0x00034100010b7983 */ /* 0x010ee20000100000 */
[----:B------:R-:W-:Y:S02]  /*2810*/  IMAD.MOV.U32 R20, RZ, RZ, R34 ;  /* 0x000000ffff147224 */ /* 0x000fe400078e0022 */
[----:B------:R-:W-:Y:S01]  /*2820*/  IMAD.MOV.U32 R21, RZ, RZ, R35 ;  /* 0x000000ffff157224 */ /* 0x000fe200078e0023 */
[----:B------:R4:W-:Y:S01]  /*2830*/  STL.128 [R1+0x400], R12 ;  /* 0x0004000c01007387 */ /* 0x0009e20000100c00 */
[----:B------:R-:W-:-:S03]  /*2840*/  IMAD.MOV.U32 R34, RZ, RZ, c[0x0][0x250] ;  /* 0x00009400ff227624 */ /* 0x000fc600078e00ff */
[----:B------:R-:W-:Y:S04]  /*2850*/  STL.128 [R1+0x3c0], R20 ;  /* 0x0003c01401007387 */ /* 0x000fe80000100c00 */
[----:B------:R-:W-:Y:S04]  /*2860*/  STL [R1+0x378], R34 ;  /* 0x0003782201007387 */ /* 0x000fe80000100800 */
[----:B------:R-:W5:Y:S01]  /*2870*/  LDL.U8 R10, [R1+0x341] ;  /* 0x00034100010a7983 */ /* 0x000f620000100000 */
[C---:B-1----:R-:W-:Y:S01]  /*2880*/  IADD3 R7, P2, R54.reuse, 0xe0, RZ ;  /* 0x000000e036077810 */ /* 0x042fe20007f5e0ff */
[----:B------:R-:W-:Y:S01]  /*2890*/  IMAD.MOV.U32 R4, RZ, RZ, c[0x0][0x248] ;  /* 0x00009200ff047624 */ /* 0x000fe200078e00ff */
[----:B------:R-:W-:Y:S01]  /*28a0*/  IADD3 R6, P1, R54, 0xf0, RZ ;  /* 0x000000f036067810 */ /* 0x000fe20007f3e0ff */
[----:B------:R-:W-:Y:S01]  /*28b0*/  IMAD.MOV.U32 R5, RZ, RZ, c[0x0][0x24c] ;  /* 0x00009300ff057624 */ /* 0x000fe200078e00ff */
[----:B------:R-:W-:Y:S01]  /*28c0*/  IADD3.X R41, RZ, R55, RZ, P2, !PT ;  /* 0x00000037ff297210 */ /* 0x000fe200017fe4ff */
[----:B------:R-:W-:-:S02]  /*28d0*/  IMAD.MOV.U32 R40, RZ, RZ, R7 ;  /* 0x000000ffff287224 */ /* 0x000fc400078e0007 */
[----:B------:R-:W-:Y:S01]  /*28e0*/  IMAD.X R43, RZ, RZ, R55, P1 ;  /* 0x000000ffff2b7224 */ /* 0x000fe200008e0637 */
[----:B------:R1:W-:Y:S01]  /*28f0*/  STL.64 [R1+0x370], R4 ;  /* 0x0003700401007387 */ /* 0x0003e20000100a00 */
[----:B------:R-:W-:-:S03]  /*2900*/  IMAD.MOV.U32 R42, RZ, RZ, R6 ;  /* 0x000000ffff2a7224 */ /* 0x000fc600078e0006 */
[----:B------:R-:W2:Y:S04]  /*2910*/  LDL.U8 R7, [R1+0x341] ;  /* 0x0003410001077983 */ /* 0x000ea80000100000 */
[----:B------:R2:W-:Y:S04]  /*2920*/  STL.128 [R1+0x410], R40 ;  /* 0x0004102801007387 */ /* 0x0005e80000100c00 */
[----:B------:R-:W2:Y:S01]  /*2930*/  LDL R30, [R30+0x2a4] ;  /* 0x0002a4001e1e7983 */ /* 0x000ea20000100800 */
[----:B------:R-:W-:-:S13]  /*2940*/  ISETP.NE.AND P1, PT, R4, 0x1, PT ;  /* 0x000000010400780c */ /* 0x000fda0003f25270 */
[----:B----4-:R-:W-:-:S05]  /*2950*/  @P1 IMAD.HI.U32 R13, R67, c[0x0][0x24c], RZ ;  /* 0x00009300430d1a27 */ /* 0x010fca00078e00ff */
[----:B------:R-:W-:Y:S01]  /*2960*/  @P1 SHF.R.U32.HI R13, RZ, c[0x0][0x250], R13 ;  /* 0x00009400ff0d1a19 */ /* 0x000fe2000001160d */
[----:B------:R-:W-:-:S05]  /*2970*/  @!P1 IMAD.MOV.U32 R13, RZ, RZ, R67 ;  /* 0x000000ffff0d9224 */ /* 0x000fca00078e0043 */
[----:B-1----:R-:W-:Y:S01]  /*2980*/  SHF.R.S32.HI R5, RZ, 0x1f, R13 ;  /* 0x0000001fff057819 */ /* 0x002fe2000001140d */
[----:B------:R-:W-:-:S04]  /*2990*/  IMAD.WIDE.U32 R34, R13, c[0x0][0x1e0], R46 ;  /* 0x000078000d227a25 */ /* 0x000fc800078e002e */
[----:B------:R-:W-:-:S04]  /*29a0*/  IMAD R4, R5, c[0x0][0x1e0], RZ ;  /* 0x0000780005047a24 */ /* 0x000fc800078e02ff */
[----:B------:R-:W-:Y:S01]  /*29b0*/  IMAD R4, R13, c[0x0][0x1e4], R4 ;  /* 0x000079000d047a24 */ /* 0x000fe200078e0204 */
[----:B------:R-:W-:-:S03]  /*29c0*/  SEL R21, R66, RZ, !P0 ;  /* 0x000000ff42157207 */ /* 0x000fc60004000000 */
[----:B------:R-:W-:Y:S02]  /*29d0*/  IMAD.IADD R35, R35, 0x1, R4 ;  /* 0x0000000123237824 */ /* 0x000fe400078e0204 */
[----:B------:R-:W-:Y:S02]  /*29e0*/  IMAD R4, R26, c[0x0][0x1e8], RZ ;  /* 0x00007a001a047a24 */ /* 0x000fe400078e02ff */
[----:B------:R-:W-:-:S04]  /*29f0*/  IMAD.WIDE.U32 R34, R21, c[0x0][0x1e8], R34 ;  /* 0x00007a0015227a25 */ /* 0x000fc800078e0022 */
[----:B------:R-:W-:Y:S02]  /*2a00*/  IMAD R4, R21, c[0x0][0x1ec], R4 ;  /* 0x00007b0015047a24 */ /* 0x000fe400078e0204 */
[----:B------:R-:W-:Y:S02]  /*2a10*/  IMAD R9, R68, -0x80, R9 ;  /* 0xffffff8044097824 */ /* 0x000fe400078e0209 */
[----:B------:R-:W-:-:S04]  /*2a20*/  IMAD.WIDE.U32 R36, R13, c[0x0][0x1b0], R46 ;  /* 0x00006c000d247a25 */ /* 0x000fc800078e002e */
[----:B------:R-:W-:Y:S02]  /*2a30*/  IMAD.IADD R35, R35, 0x1, R4 ;  /* 0x0000000123237824 */ /* 0x000fe400078e0204 */
[----:B------:R-:W-:Y:S01]  /*2a40*/  IMAD.IADD R9, R9, 0x1, -R2 ;  /* 0x0000000109097824 */ /* 0x000fe200078e0a02 */
[----:B--2---:R-:W-:-:S13]  /*2a50*/  ISETP.GT.AND P2, PT, R30, 0x7f, PT ;  /* 0x0000007f1e00780c */ /* 0x004fda0003f44270 */
[----:B------:R-:W2:Y:S04]  /*2a60*/  @!P2 LDL.U8 R6, [R1+0x71] ;  /* 0x000071000106a983 */ /* 0x000ea80000100000 */
[----:B------:R-:W4:Y:S04]  /*2a70*/  @!P2 LDL.128 R48, [R1+0x3e0] ;  /* 0x0003e0000130a983 */ /* 0x000f280000100c00 */
[----:B------:R-:W4:Y:S04]  /*2a80*/  @!P2 LDL.64 R14, [R1+0x408] ;  /* 0x00040800010ea983 */ /* 0x000f280000100a00 */
[----:B------:R-:W4:Y:S04]  /*2a90*/  @!P2 LDL.64 R18, [R1+0x3f0] ;  /* 0x0003f0000112a983 */ /* 0x000f280000100a00 */
[----:B------:R-:W4:Y:S01]  /*2aa0*/  @!P2 LDL.64 R38, [R1+0x3d8] ;  /* 0x0003d8000126a983 */ /* 0x000f220000100a00 */
[----:B------:R-:W-:Y:S01]  /*2ab0*/  IADD3 R30, P1, R2, R31, RZ ;  /* 0x0000001f021e7210 */ /* 0x000fe20007f3e0ff */
[----:B------:R-:W-:-:S02]  /*2ac0*/  USHF.L.U32 UR9, UR4, 0x6, URZ ;  /* 0x0000000604097899 */ /* 0x000fc4000800063f */
[----:B------:R-:W-:Y:S01]  /*2ad0*/  UMOV UR8, 0x6 ;  /* 0x0000000600087882 */ /* 0x000fe20000000000 */
[----:B------:R-:W-:Y:S01]  /*2ae0*/  LEA.HI.X.SX32 R31, R31, R0, 0x1, P1 ;  /* 0x000000001f1f7211 */ /* 0x000fe200008f0eff */
[----:B------:R-:W-:Y:S01]  /*2af0*/  IMAD R0, R5, c[0x0][0x1b0], RZ ;  /* 0x00006c0005007a24 */ /* 0x000fe200078e02ff */
[----:B------:R-:W-:Y:S01]  /*2b00*/  ISETP.GE.AND P6, PT, R9, 0x21, PT ;  /* 0x000000210900780c */ /* 0x000fe20003fc6270 */
[----:B------:R-:W-:Y:S01]  /*2b10*/  IMAD.SHL.U32 R27, R27, 0x2, RZ ;  /* 0x000000021b1b7824 */ /* 0x000fe200078e00ff */
[----:B------:R-:W-:Y:S01]  /*2b20*/  ISETP.GE.AND P5, PT, R9, 0x41, PT ;  /* 0x000000410900780c */ /* 0x000fe20003fa6270 */
[----:B------:R-:W-:Y:S01]  /*2b30*/  IMAD.WIDE R30, R68, 0x80, R30 ;  /* 0x00000080441e7825 */ /* 0x000fe200078e021e */
[----:B---3--:R-:W-:Y:S01]  /*2b40*/  LOP3.LUT R11, R11, 0x1, RZ, 0xc0, !PT ;  /* 0x000000010b0b7812 */ /* 0x008fe200078ec0ff */
[----:B------:R-:W3:Y:S02]  /*2b50*/  @!P2 LDL.64 R22, [R1+0x420] ;  /* 0x000420000116a983 */ /* 0x000ee40000100a00 */
[----:B------:R-:W-:-:S02]  /*2b60*/  IMAD R0, R13, c[0x0][0x1b4], R0 ;  /* 0x00006d000d007a24 */ /* 0x000fc400078e0200 */
        /* <DEDUP_REMOVED lines=9> */
[----:B------:R-:W5:Y:S02]  /*2c00*/  @!P2 LDL.64 R40, [R1+0x410] ;  /* 0x000410000128a983 */ /* 0x000f640000100a00 */
[----:B------:R-:W-:-:S02]  /*2c10*/  IADD3 R0, R35, R0, RZ ;  /* 0x0000000023007210 */ /* 0x000fc40007ffe0ff */
[----:B------:R-:W-:-:S04]  /*2c20*/  LEA R12, P0, R34, c[0x0][0x1c0], 0x1 ;  /* 0x00007000220c7a11 */ /* 0x000fc800078008ff */
[----:B------:R-:W-:Y:S02]  /*2c30*/  LEA.HI.X R13, R34, c[0x0][0x1c4], R0, 0x1, P0 ;  /* 0x00007100220d7a11 */ /* 0x000fe400000f0c00 */
[----:B------:R-:W-:Y:S02]  /*2c40*/  IADD3 R42, P0, R12, UR9, RZ ;  /* 0x000000090c2a7c10 */ /* 0x000fe4000ff1e0ff */
[----:B------:R-:W-:Y:S01]  /*2c50*/  ISETP.GE.OR P4, PT, R3, c[0x0][0x1cc], !P6 ;  /* 0x0000730003007a0c */ /* 0x000fe20007786670 */
[----:B------:R-:W-:Y:S01]  /*2c60*/  @!PT LDS RZ, [RZ] ;  /* 0x00000000fffff984 */ /* 0x000fe20000000800 */
[----:B------:R-:W-:Y:S01]  /*2c70*/  @!PT LDS RZ, [RZ] ;  /* 0x00000000fffff984 */ /* 0x000fe20000000800 */
[----:B------:R-:W-:Y:S01]  /*2c80*/  @!PT LDS RZ, [RZ] ;  /* 0x00000000fffff984 */ /* 0x000fe20000000800 */
[----:B------:R1:W-:Y:S01]  /*2c90*/  LDGSTS.E.BYPASS.LTC128B.128 [R27+0x4080], [R12.64], !P3 ;  /* 0x040800000c1b7fae */ /* 0x0003e2000d901d46 */
[----:B------:R-:W-:Y:S02]  /*2ca0*/  IADD3.X R43, R13, UR5, RZ, P0, !PT ;  /* 0x000000050d2b7c10 */ /* 0x000fe400087fe4ff */
[----:B------:R-:W-:Y:S01]  /*2cb0*/  ISETP.GE.OR P0, PT, R3, c[0x0][0x1cc], !P5 ;  /* 0x0000730003007a0c */ /* 0x000fe20006f06670 */
[----:B------:R-:W-:Y:S01]  /*2cc0*/  IMAD R26, R26, c[0x0][0x1b8], RZ ;  /* 0x00006e001a1a7a24 */ /* 0x000fe200078e02ff */
[----:B------:R-:W-:Y:S01]  /*2cd0*/  IADD3 R34, P3, R42, UR9, RZ ;  /* 0x000000092a227c10 */ /* 0x000fe2000ff7e0ff */
[----:B------:R-:W-:-:S03]  /*2ce0*/  IMAD.WIDE.U32 R36, R21, c[0x0][0x1b8], R36 ;  /* 0x00006e0015247a25 */ /* 0x000fc600078e0024 */
[----:B------:R-:W-:Y:S01]  /*2cf0*/  IADD3.X R35, R43, UR5, RZ, P3, !PT ;  /* 0x000000052b237c10 */ /* 0x000fe20009ffe4ff */
[----:B------:R-:W-:Y:S02]  /*2d00*/  IMAD R26, R21, c[0x0][0x1bc], R26 ;  /* 0x00006f00151a7a24 */ /* 0x000fe400078e021a */
[----:B------:R2:W-:Y:S01]  /*2d10*/  LDGSTS.E.BYPASS.LTC128B.128 [R27+0x5080], [R42.64], !P4 ;  /* 0x050800002a1b7fae */ /* 0x0005e2000e101d46 */
[----:B------:R-:W-:Y:S01]  /*2d20*/  IMAD R5, R31, c[0x0][0x1a8], RZ ;  /* 0x00006a001f057a24 */ /* 0x000fe200078e02ff */
[----:B------:R-:W-:Y:S01]  /*2d30*/  ISETP.GE.AND P4, PT, R9, 0x61, PT ;  /* 0x000000610900780c */ /* 0x000fe20003f86270 */
[----:B------:R-:W-:Y:S01]  /*2d40*/  IMAD.IADD R37, R37, 0x1, R26 ;  /* 0x0000000125257824 */ /* 0x000fe200078e021a */
[----:B------:R1:W-:Y:S01]  /*2d50*/  LDGSTS.E.BYPASS.LTC128B.128 [R27+0x6080], [R34.64], !P0 ;  /* 0x06080000221b7fae */ /* 0x0003e2000c101d46 */
[----:B------:R-:W-:Y:S01]  /*2d60*/  IADD3 R20, P0, R34, UR9, RZ ;  /* 0x0000000922147c10 */ /* 0x000fe2000ff1e0ff */
[C---:B------:R-:W-:Y:S01]  /*2d70*/  IMAD R5, R30.reuse, c[0x0][0x1ac], R5 ;  /* 0x00006b001e057a24 */ /* 0x040fe200078e0205 */
[C---:B------:R-:W-:Y:S01]  /*2d80*/  ISETP.GE.OR P3, PT, R3.reuse, c[0x0][0x1cc], !P4 ;  /* 0x0000730003007a0c */ /* 0x040fe20006766670 */
[----:B------:R-:W-:Y:S01]  /*2d90*/  IMAD.WIDE.U32 R30, R30, c[0x0][0x1a8], R36 ;  /* 0x00006a001e1e7a25 */ /* 0x000fe200078e0024 */
[----:B------:R-:W-:-:S02]  /*2da0*/  ISETP.GE.OR P1, PT, R3, c[0x0][0x19c], !P1 ;  /* 0x0000670003007a0c */ /* 0x000fc40004f26670 */
[----:B------:R-:W-:Y:S01]  /*2db0*/  IADD3.X R21, R35, UR5, RZ, P0, !PT ;  /* 0x0000000523157c10 */ /* 0x000fe200087fe4ff */
[----:B------:R-:W-:Y:S01]  /*2dc0*/  ULDC.64 UR4, c[0x0][0x1a8] ;  /* 0x00006a0000047ab9 */ /* 0x000fe20000000a00 */
[----:B------:R-:W-:Y:S01]  /*2dd0*/  IMAD.IADD R5, R31, 0x1, R5 ;  /* 0x000000011f057824 */ /* 0x000fe200078e0205 */
[----:B------:R-:W-:Y:S01]  /*2de0*/  USHF.L.U32 UR9, UR4, 0x6, URZ ;  /* 0x0000000604097899 */ /* 0x000fe2000800063f */
[C---:B-1----:R-:W-:Y:S01]  /*2df0*/  LEA R12, P0, R30.reuse, c[0x0][0x190], 0x1 ;  /* 0x000064001e0c7a11 */ /* 0x042fe200078008ff */
[----:B------:R-:W-:Y:S01]  /*2e00*/  USHF.L.U64.HI UR5, UR4, UR8, UR5 ;  /* 0x0000000804057299 */ /* 0x000fe20008010205 */
[C---:B------:R-:W-:Y:S02]  /*2e10*/  ISETP.GE.OR P6, PT, R3.reuse, c[0x0][0x19c], !P6 ;  /* 0x0000670003007a0c */ /* 0x040fe400077c6670 */
[----:B------:R-:W-:Y:S01]  /*2e20*/  LEA.HI.X R13, R30, c[0x0][0x194], R5, 0x1, P0 ;  /* 0x000065001e0d7a11 */ /* 0x000fe200000f0c05 */
[----:B------:R1:W-:Y:S01]  /*2e30*/  LDGSTS.E.BYPASS.LTC128B.128 [R27+0x7080], [R20.64], !P3 ;  /* 0x07080000141b7fae */ /* 0x0003e2000d901d46 */
[----:B------:R-:W-:Y:S01]  /*2e40*/  ISETP.GE.OR P5, PT, R3, c[0x0][0x19c], !P5 ;  /* 0x0000670003007a0c */ /* 0x000fe20006fa6670 */
[----:B------:R-:W-:-:S02]  /*2e50*/  IMAD.SHL.U32 R9, R29, 0x80, RZ ;  /* 0x000000801d097824 */ /* 0x000fc400078e00ff */
[----:B------:R1:W-:Y:S01]  /*2e60*/  LDGSTS.E.BYPASS.LTC128B.128 [R27+0x80], [R12.64], !P1 ;  /* 0x000800000c1b7fae */ /* 0x0003e2000c901d46 */
[----:B------:R-:W-:Y:S02]  /*2e70*/  SHF.R.S32.HI R4, RZ, 0x1f, R29 ;  /* 0x0000001fff047819 */ /* 0x000fe4000001141d */
[----:B------:R-:W-:Y:S01]  /*2e80*/  IADD3 R34, P0, R12, UR9, RZ ;  /* 0x000000090c227c10 */ /* 0x000fe2000ff1e0ff */
[----:B------:R-:W-:-:S03]  /*2e90*/  IMAD R5, R29, UR14, RZ ;  /* 0x0000000e1d057c24 */ /* 0x000fc6000f8e02ff */
[----:B------:R-:W-:Y:S02]  /*2ea0*/  IADD3.X R35, R13, UR5, RZ, P0, !PT ;  /* 0x000000050d237c10 */ /* 0x000fe400087fe4ff */
[----:B------:R-:W-:Y:S02]  /*2eb0*/  IADD3 R36, P1, R34, UR9, RZ ;  /* 0x0000000922247c10 */ /* 0x000fe4000ff3e0ff */
        /* <DEDUP_REMOVED lines=8> */
[----:B-1----:R-:W-:Y:S01]  /*2f40*/  IADD3 R20, P1, R36, UR9, RZ ;  /* 0x0000000924147c10 */ /* 0x002fe2000ff3e0ff */
[----:B------:R-:W-:Y:S01]  /*2f50*/  IMAD.IADD R0, R31, 0x1, R0 ;  /* 0x000000011f007824 */ /* 0x000fe200078e0200 */
[----:B------:R-:W-:-:S02]  /*2f60*/  ISETP.LT.OR P5, PT, R2, 0x1, P3 ;  /* 0x000000010200780c */ /* 0x000fc40001fa1670 */
[----:B------:R-:W-:Y:S01]  /*2f70*/  IADD3.X R21, R37, UR5, RZ, P1, !PT ;  /* 0x0000000525157c10 */ /* 0x000fe20008ffe4ff */
[----:B------:R-:W-:Y:S01]  /*2f80*/  USHF.L.U32 UR5, UR10, 0x6, URZ ;  /* 0x000000060a057899 */ /* 0x000fe2000800063f */
[C---:B------:R-:W-:Y:S01]  /*2f90*/  LEA R24, P0, R30.reuse, R24, 0x1 ;  /* 0x000000181e187211 */ /* 0x040fe200078008ff */
[----:B------:R-:W-:Y:S02]  /*2fa0*/  ULDC UR4, c[0x0][0x17c] ;  /* 0x00005f0000047ab9 */ /* 0x000fe40000000800 */
[----:B------:R-:W-:Y:S01]  /*2fb0*/  USHF.L.U64.HI UR4, UR10, UR8, UR4 ;  /* 0x000000080a047299 */ /* 0x000fe20008010204 */
[----:B------:R-:W-:Y:S01]  /*2fc0*/  LEA.HI.X R25, R30, R25, R0, 0x1, P0 ;  /* 0x000000191e197211 */ /* 0x000fe200000f0c00 */
[----:B------:R1:W-:Y:S01]  /*2fd0*/  LDGSTS.E.BYPASS.LTC128B.128 [R27+0x3080], [R20.64], !P4 ;  /* 0x03080000141b7fae */ /* 0x0003e2000e101d46 */
[----:B------:R-:W-:Y:S02]  /*2fe0*/  ISETP.NE.U32.AND P1, PT, R11, 0x1, PT ;  /* 0x000000010b00780c */ /* 0x000fe40003f25070 */
[----:B------:R-:W-:Y:S01]  /*2ff0*/  IADD3 R12, P0, R24, UR5, RZ ;  /* 0x00000005180c7c10 */ /* 0x000fe2000ff1e0ff */
[----:B------:R-:W0:Y:S01]  /*3000*/  LDGDEPBAR ;  /* 0x00000000000079af */ /* 0x000e220000000000 */
[----:B------:R-:W-:-:S02]  /*3010*/  ISETP.NE.U32.AND P4, PT, R10, 0x1, PT ;  /* 0x000000010a00780c */ /* 0x000fc40003f85070 */
[----:B------:R-:W-:Y:S01]  /*3020*/  ISETP.NE.U32.AND P3, PT, R7, 0x1, PT ;  /* 0x000000010700780c */ /* 0x000fe20003f65070 */
[----:B------:R1:W-:Y:S01]  /*3030*/  LDGSTS.E.BYPASS.LTC128B.128 [R27+0x8080], [R24.64], !P5 ;  /* 0x08080000181b7fae */ /* 0x0003e2000e901d46 */
[----:B------:R-:W-:Y:S02]  /*3040*/  IADD3.X R13, R25, UR4, RZ, P0, !PT ;  /* 0x00000004190d7c10 */ /* 0x000fe400087fe4ff */
[----:B------:R-:W-:Y:S02]  /*3050*/  ISETP.LT.OR P1, PT, R2, 0x21, P1 ;  /* 0x000000210200780c */ /* 0x000fe40000f21670 */
[----:B------:R-:W-:Y:S02]  /*3060*/  IADD3 R10, P0, R12, UR5, RZ ;  /* 0x000000050c0a7c10 */ /* 0x000fe4000ff1e0ff */
[C---:B------:R-:W-:Y:S02]  /*3070*/  ISETP.LT.OR P4, PT, R2.reuse, 0x41, P4 ;  /* 0x000000410200780c */ /* 0x040fe40002781670 */
[----:B------:R-:W-:-:S02]  /*3080*/  ISETP.LT.OR P3, PT, R2, 0x61, P3 ;  /* 0x000000610200780c */ /* 0x000fc40001f61670 */
[----:B------:R-:W-:Y:S02]  /*3090*/  IADD3.X R11, R13, UR4, RZ, P0, !PT ;  /* 0x000000040d0b7c10 */ /* 0x000fe400087fe4ff */
[----:B------:R-:W-:Y:S01]  /*30a0*/  IADD3 R2, P0, R10, UR5, RZ ;  /* 0x000000050a027c10 */ /* 0x000fe2000ff1e0ff */
[----:B------:R-:W-:Y:S01]  /*30b0*/  IMAD.WIDE R56, R9, 0x4, R56 ;  /* 0x0000000409387825 */ /* 0x000fe200078e0238 */
[----:B------:R-:W-:Y:S01]  /*30c0*/  @!P2 IADD3 R58, R58, -c[0x0][0x18], RZ ;  /* 0x800006003a3aaa10 */ /* 0x000fe20007ffe0ff */
[----:B------:R1:W-:Y:S01]  /*30d0*/  LDGSTS.E.BYPASS.LTC128B.128 [R27+0x9080], [R12.64], !P1 ;  /* 0x090800000c1b7fae */ /* 0x0003e2000c901d46 */
[----:B------:R-:W-:Y:S01]  /*30e0*/  IADD3.X R3, R11, UR4, RZ, P0, !PT ;  /* 0x000000040b037c10 */ /* 0x000fe200087fe4ff */
[----:B------:R-:W-:Y:S02]  /*30f0*/  IMAD.MOV.U32 R5, RZ, RZ, R4 ;  /* 0x000000ffff057224 */ /* 0x000fe400078e0004 */
[----:B------:R1:W-:Y:S01]  /*3100*/  LDGSTS.E.BYPASS.LTC128B.128 [R27+0xa080], [R10.64], !P4 ;  /* 0x0a0800000a1b7fae */ /* 0x0003e2000e101d46 */
[----:B------:R-:W-:-:S03]  /*3110*/  IMAD.MOV.U32 R4, RZ, RZ, R29 ;  /* 0x000000ffff047224 */ /* 0x000fc600078e001d */
[----:B------:R1:W-:Y:S04]  /*3120*/  LDGSTS.E.BYPASS.LTC128B.128 [R27+0xb080], [R2.64], !P3 ;  /* 0x0b080000021b7fae */ /* 0x0003e8000d901d46 */
[----:B------:R-:W3:Y:S01]  /*3130*/  @!P2 LDL R29, [R1+0x430] ;  /* 0x00043000011da983 */ /* 0x000ee20000100800 */
[----:B--2---:R-:W-:Y:S01]  /*3140*/  @!P2 ISETP.NE.AND P5, PT, R6, RZ, PT ;  /* 0x000000ff0600a20c */ /* 0x004fe20003fa5270 */
[----:B----4-:R-:W-:Y:S02]  /*3150*/  @!P2 IMAD.MOV.U32 R32, RZ, RZ, R48 ;  /* 0x000000ffff20a224 */ /* 0x010fe400078e0030 */
[----:B------:R-:W-:Y:S02]  /*3160*/  @!P2 IMAD.MOV.U32 R33, RZ, RZ, R49 ;  /* 0x000000ffff21a224 */ /* 0x000fe400078e0031 */
[----:B------:R-:W-:-:S02]  /*3170*/  @!P2 IMAD.MOV.U32 R16, RZ, RZ, R50 ;  /* 0x000000ffff10a224 */ /* 0x000fc400078e0032 */
[----:B------:R-:W-:-:S06]  /*3180*/  @!P2 IMAD.MOV.U32 R17, RZ, RZ, R51 ;  /* 0x000000ffff11a224 */ /* 0x000fcc00078e0033 */
[----:B------:R2:W-:Y:S04]  /*3190*/  @!P2 LDGSTS.E.BYPASS.LTC128B.128 [R58], [R56.64], P5 ;  /* 0x00000000383aafae */ /* 0x0005e8000a901d46 */
[----:B------:R-:W4:Y:S04]  /*31a0*/  LD.E.U8 R0, [R14.64] ;  /* 0x000000060e007980 */ /* 0x000f28000c101100 */
[----:B-1----:R1:W2:Y:S04]  /*31b0*/  LD.E.64 R2, [R32.64+0x10] ;  /* 0x0000100620027980 */ /* 0x0022a8000c101b00 */
[----:B------:R-:W5:Y:S04]  /*31c0*/  LD.E R18, [R18.64] ;  /* 0x0000000612127980 */ /* 0x000f68000c101900 */
[----:B------:R-:W5:Y:S04]  /*31d0*/  LD.E R16, [R16.64+0xc] ;  /* 0x00000c0610107980 */ /* 0x000f68000c101900 */
[----:B------:R1:W5:Y:S04]  /*31e0*/  LD.E.64 R6, [R32.64+0x18] ;  /* 0x0000180620067980 */ /* 0x000368000c101b00 */
[----:B------:R-:W5:Y:S01]  /*31f0*/  LD.E R38, [R38.64] ;  /* 0x0000000626267980 */ /* 0x000f62000c101900 */
[----:B------:R-:W-:-:S02]  /*3200*/  SHF.R.S32.HI R11, RZ, 0x1f, R9 ;  /* 0x0000001fff0b7819 */ /* 0x000fc40000011409 */
[----:B------:R-:W-:Y:S01]  /*3210*/  MOV R10, R9 ;  /* 0x00000009000a7202 */ /* 0x000fe20000000f00 */
[----:B------:R-:W0:Y:S04]  /*3220*/  LDGDEPBAR ;  /* 0x00000000000079af */ /* 0x000e280000000000 */
[----:B-1----:R-:W5:Y:S01]  /*3230*/  LD.E.64 R32, [R32.64+0x8] ;  /* 0x0000080620207980 */ /* 0x002f62000c101b00 */
[----:B---3--:R-:W-:Y:S02]  /*3240*/  @!P2 IMAD.SHL.U32 R9, R29, 0x80, RZ ;  /* 0x000000801d09a824 */ /* 0x008fe400078e00ff */
[--C-:B------:R-:W-:Y:S01]  /*3250*/  @!P2 IMAD.MOV.U32 R4, RZ, RZ, R29.reuse ;  /* 0x000000ffff04a224 */ /* 0x100fe200078e001d */
[----:B------:R-:W-:Y:S02]  /*3260*/  @!P2 SHF.R.S32.HI R5, RZ, 0x1f, R29 ;  /* 0x0000001fff05a819 */ /* 0x000fe4000001141d */
[----:B----4-:R-:W-:Y:S01]  /*3270*/  LOP3.LUT R0, R0, 0x1, RZ, 0xc0, !PT ;  /* 0x0000000100007812 */ /* 0x010fe200078ec0ff */
[----:B--2---:R-:W-:-:S03]  /*3280*/  IMAD R3, R3, R4, RZ ;  /* 0x0000000403037224 */ /* 0x004fc600078e02ff */
[----:B------:R-:W-:Y:S01]  /*3290*/  ISETP.NE.U32.AND P1, PT, R0, 0x1, PT ;  /* 0x000000010000780c */ /* 0x000fe20003f25070 */
[----:B------:R-:W-:Y:S01]  /*32a0*/  IMAD.WIDE.U32 R12, R2, R4, RZ ;  /* 0x00000004020c7225 */ /* 0x000fe200078e00ff */
[----:B-----5:R-:W-:-:S03]  /*32b0*/  IADD3 R18, -R18, R16, -R9 ;  /* 0x0000001012127210 */ /* 0x020fc60007ffe909 */
        /* <DEDUP_REMOVED lines=36> */
[----:B------:R-:W-:Y:S02]  /*3500*/  ISETP.NE.U32.AND P1, PT, R0, 0x1, PT ;  /* 0x000000010000780c */ /* 0x000fe40003f25070 */
[----:B------:R-:W3:Y:S02]  /*3510*/  LDL R0, [R1+0x18] ;  /* 0x0000180001007983 */ /* 0x000ee40000100800 */
[----:B------:R-:W-:-:S13]  /*3520*/  ISETP.LT.OR P1, PT, R18, 0x61, P1 ;  /* 0x000000611200780c */ /* 0x000fda0000f21670 */
[----:B------:R-:W-:Y:S01]  /*3530*/  @!PT LDS RZ, [RZ] ;  /* 0x00000000fffff984 */ /* 0x000fe20000000800 */
[----:B------:R-:W-:Y:S01]  /*3540*/  @!PT LDS RZ, [RZ] ;  /* 0x00000000fffff984 */ /* 0x000fe20000000800 */
[----:B------:R-:W-:Y:S01]  /*3550*/  @!PT LDS RZ, [RZ] ;  /* 0x00000000fffff984 */ /* 0x000fe20000000800 */
[----:B------:R4:W-:Y:S04]  /*3560*/  LDGSTS.E.BYPASS.LTC128B.128 [R38+0x3000], [R4.64], !P1 ;  /* 0x0300000004267fae */ /* 0x0009e8000c901d46 */
[----:B------:R-:W5:Y:S04]  /*3570*/  LD.E R22, [R22.64] ;  /* 0x0000000616167980 */ /* 0x000f68000c101900 */
[----:B------:R-:W2:Y:S01]  /*3580*/  LD.E.64 R40, [R40.64+0x8] ;  /* 0x0000080628287980 */ /* 0x000ea2000c101b00 */
[----:B-----5:R-:W-:-:S13]  /*3590*/  ISETP.GT.AND P1, PT, R22, 0x7f, PT ;  /* 0x0000007f1600780c */ /* 0x020fda0003f24270 */
[----:B--2---:R-:W1:Y:S04]  /*35a0*/  @!P1 LDL.64 R12, [R1+0x428] ;  /* 0x00042800010c9983 */ /* 0x004e680000100a00 */
[----:B------:R-:W2:Y:S04]  /*35b0*/  @!P1 LDL.64 R6, [R1+0x418] ;  /* 0x0004180001069983 */ /* 0x000ea80000100a00 */
[----:B------:R-:W5:Y:S04]  /*35c0*/  @!P1 LDL R29, [R1+0x430] ;  /* 0x00043000011d9983 */ /* 0x000f680000100800 */
[----:B-1----:R-:W3:Y:S04]  /*35d0*/  @!P1 LD.E.U8 R2, [R12.64] ;  /* 0x000000060c029980 */ /* 0x002ee8000c101100 */
[----:B--2---:R-:W2:Y:S01]  /*35e0*/  @!P1 LD.E R3, [R6.64] ;  /* 0x0000000606039980 */ /* 0x004ea2000c101900 */
[--C-:B------:R-:W-:Y:S01]  /*35f0*/  @!P2 IMAD.MOV.U32 R10, RZ, RZ, R9.reuse ;  /* 0x000000ffff0aa224 */ /* 0x100fe200078e0009 */
[----:B------:R-:W-:-:S04]  /*3600*/  @!P2 SHF.R.S32.HI R11, RZ, 0x1f, R9 ;  /* 0x0000001fff0ba819 */ /* 0x000fc80000011409 */
[----:B------:R-:W-:-:S04]  /*3610*/  LEA R8, P2, R10, R40, 0x2 ;  /* 0x000000280a087211 */ /* 0x000fc800078410ff */
[----:B------:R-:W-:Y:S02]  /*3620*/  LEA.HI.X R9, R10, R41, R11, 0x2, P2 ;  /* 0x000000290a097211 */ /* 0x000fe400010f140b */
[----:B-----5:R-:W-:Y:S01]  /*3630*/  IADD3 R29, R29, 0x1, RZ ;  /* 0x000000011d1d7810 */ /* 0x020fe20007ffe0ff */
[----:B------:R-:W-:Y:S01]  /*3640*/  BSSY B0, `(.L_x_5242) ;  /* 0x000005c000007945 */ /* 0x000fe20003800000 */
[----:B----4-:R-:W-:Y:S01]  /*3650*/  IMAD.MOV.U32 R5, RZ, RZ, 0x1 ;  /* 0x00000001ff057424 */ /* 0x010fe200078e00ff */
[----:B---3--:R-:W-:Y:S02]  /*3660*/  @!P1 ISETP.NE.AND P0, PT, R2, RZ, PT ;  /* 0x000000ff0200920c */ /* 0x008fe40003f05270 */
[----:B--2---:R-:W-:-:S11]  /*3670*/  @!P1 IADD3 R11, R3, -c[0x0][0x18], RZ ;  /* 0x80000600030b9a10 */ /* 0x004fd60007ffe0ff */
        /* <DEDUP_REMOVED lines=42> */
[----:B------:R-:W-:-:S05]  /*3920*/  IMAD.SHL.U32 R11, R8, 0x2, RZ ;  /* 0x00000002080b7824 */ /* 0x000fca00078e00ff */
[----:B------:R-:W-:Y:S02]  /*3930*/  IADD3 R20, P0, R11, R14, RZ ;  /* 0x0000000e0b147210 */ /* 0x000fe40007f1e0ff */
[----:B---3--:R-:W-:-:S04]  /*3940*/  LOP3.LUT R7, R7, 0x1, RZ, 0xc0, !PT ;  /* 0x0000000107077812 */ /* 0x008fc800078ec0ff */
[----:B------:R-:W-:-:S04]  /*3950*/  ISETP.NE.U32.AND P1, PT, R7, 0x1, PT ;  /* 0x000000010700780c */ /* 0x000fc80003f25070 */
[----:B------:R-:W-:Y:S02]  /*3960*/  ISETP.LT.OR P1, PT, R4, 0x21, P1 ;  /* 0x000000210400780c */ /* 0x000fe40000f21670 */
[----:B------:R-:W-:-:S05]  /*3970*/  SHF.L.U64.HI R7, R8, 0x1, R9 ;  /* 0x0000000108077819 */ /* 0x000fca0000010209 */
[----:B------:R-:W-:Y:S02]  /*3980*/  IMAD.X R21, R7, 0x1, R15, P0 ;  /* 0x0000000107157824 */ /* 0x000fe400000e060f */
[----:B-1----:R-:W3:Y:S04]  /*3990*/  LDL.128 R12, [R1+0x420] ;  /* 0x00042000010c7983 */ /* 0x002ee80000100c00 */
[----:B------:R-:W-:Y:S01]  /*39a0*/  @!PT LDS RZ, [RZ] ;  /* 0x00000000fffff984 */ /* 0x000fe20000000800 */
[----:B------:R-:W-:Y:S01]  /*39b0*/  @!PT LDS RZ, [RZ] ;  /* 0x00000000fffff984 */ /* 0x000fe20000000800 */
[----:B------:R-:W-:Y:S01]  /*39c0*/  @!PT LDS RZ, [RZ] ;  /* 0x00000000fffff984 */ /* 0x000fe20000000800 */
[----:B------:R1:W-:Y:S04]  /*39d0*/  LDGSTS.E.BYPASS.LTC128B.128 [R6+0x5000], [R20.64], !P1 ;  /* 0x0500000014067fae */ /* 0x0003e8000c901d46 */
[----:B-----5:R-:W4:Y:S01]  /*39e0*/  LD.E.U8 R8, [R22.64] ;  /* 0x0000000616087980 */ /* 0x020f22000c101100 */
        /* <DEDUP_REMOVED lines=19> */
[----:B---3--:R-:W2:Y:S02]  /*3b20*/  LD.E R12, [R12.64] ;  /* 0x000000060c0c7980 */ /* 0x008ea4000c101900 */
        /* <DEDUP_REMOVED lines=13> */
.L_x_5243:
[----:B-1----:R-:W-:Y:S05]  /*3c00*/  BSYNC B0 ;  /* 0x0000000000007941 */ /* 0x002fea0003800000 */
.L_x_5242:
[----:B------:R-:W2:Y:S04]  /*3c10*/  LDL R0, [R1+0x430] ;  /* 0x0004300001007983 */ /* 0x000ea80000100800 */
        /* <DEDUP_REMOVED lines=307> */
.L_x_5247:
[----:B-12---:R-:W-:Y:S02]  /*4f50*/  MOV R64, 0x4f70 ;  /* 0x00004f7000407802 */ /* 0x006fe40000000f00 */
[----:B------:R-:W-:Y:S05]  /*4f60*/  CALL.REL.NOINC `($_ZN7cutlass13device_kernelIN5flash19enable_sm80_to_sm89INS1_16FlashAttnBwdSm80INS1_25CollectiveMainloopBwdSm80ILi2ELi2EN4cute5tupleIJNS5_1CILi128EEES8_NS7_ILi64EEEEEENS_6half_tEfNS_4arch4Sm80ELb1ELb0ELb1ELb1ELb0ELb0ELb0ELb0ELi2ELi4ELi4ELi4ELb0EEENS1_24CollectiveEpilogueBwdGQAISA_fSD_Li256ELb1ELb0EEENS1_25SingleTileBwdLPTSchedulerILb1ELi128ELb0EEEEEEEEEvNT_6ParamsE$_ZZN5flash25CollectiveMainloopBwdSm80ILi2ELi2EN4cute5tupleIJNS1_1CILi128EEES4_NS3_ILi64EEEEEEN7cutlass6half_tEfNS7_4arch4Sm80ELb1ELb0ELb1ELb1ELb0ELb0ELb0ELb0ELi2ELi4ELi4ELi4ELb0EE3mmaINS_16FlashAttnBwdSm80ISB_NS_24CollectiveEpilogueBwdGQAIS6_fSA_Li256ELb1ELb0EEENS_25SingleTileBwdLPTSchedulerILb1ELi128ELb0EEEE13SharedStorageENS1_6TensorINS1_11ArrayEngineIfLm32EEENS1_6LayoutINS2_IJNS2_IJNS3_ILi2EEESO_EEESO_NS3_ILi4EEEEEENS2_IJNS2_IJNS3_ILi1EEESO_EEESQ_NS3_ILi8EEEEEEEEEEEEbRKNSB_6ParamsERT0_S12_iNS2_IJiiiEEERT_ENKUliT_E_clIZSC_ISJ_SX_EbS10_S12_S12_iS13_S15_EUlRS16_iE_EEDaiS16_) ;  /* 0x000061a000007944 */ /* 0x000fea0003c00000 */
[----:B---3--:R-:W2:Y:S02]  /*4f70*/  LDL R0, [R1+0x430] ;  /* 0x0004300001007983 */ /* 0x008ea40000100800 */
[----:B--2---:R-:W-:-:S04]  /*4f80*/  IADD3 R0, R0, 0x1, RZ ;  /* 0x0000000100007810 */ /* 0x004fc80007ffe0ff */
[----:B------:R-:W-:Y:S01]  /*4f90*/  ISETP.GE.AND P0, PT, R0, R65, PT ;  /* 0x000000410000720c */ /* 0x000fe20003f06270 */
[----:B------:R2:W-:-:S12]  /*4fa0*/  STL [R1+0x430], R0 ;  /* 0x0004300001007387 */ /* 0x0005d80000100800 */
[----:B------:R-:W-:Y:S05]  /*4fb0*/  @!P0 BRA `(.L_x_5247) ;  /* 0xffffff9000008947 */ /* 0x000fea000383ffff */
[----:B------:R-:W-:Y:S05]  /*4fc0*/  BSYNC B2 ;  /* 0x0000000000027941 */ /* 0x000fea0003800000 */
.L_x_5246:
        /* <DEDUP_REMOVED lines=8> */
.L_x_5245:
[----:B------:R-:W-:Y:S05]  /*5050*/  BSYNC B3 ;  /* 0x0000000000037941 */ /* 0x000fea0003800000 */
.L_x_5244:
        /* <DEDUP_REMOVED lines=41> */
.L_x_5241:
[----:B------:R-:W-:Y:S05]  /*52f0*/  @P3 EXIT ;  /* 0x000000000000394d */ /* 0x000fea0003800000 */
[----:B------:R-:W-:Y:S01]  /*5300*/  ISETP.NE.U32.AND P2, PT, RZ, c[0x0][0x360], PT ;  /* 0x0000d800ff007a0c */ /* 0x000fe20003f45070 */
[----:B------:R-:W5:Y:S03]  /*5310*/  LDL.128 R72, [R1+0x6d0] ;  /* 0x0006d00001487983 */ /* 0x000f660000100c00 */
[----:B------:R-:W-:Y:S01]  /*5320*/  ISETP.NE.AND.EX P2, PT, RZ, c[0x0][0x364], PT, P2 ;  /* 0x0000d900ff007a0c */ /* 0x000fe20003f45320 */
[----:B--2---:R-:W2:Y:S04]  /*5330*/  LDL.128 R60, [R1+0x6e0] ;  /* 0x0006e000013c7983 */ /* 0x004ea80000100c00 */
[----:B---3--:R-:W3:Y:S04]  /*5340*/  LDL.128 R56, [R1+0x6f0] ;  /* 0x0006f00001387983 */ /* 0x008ee80000100c00 */
[----:B----4-:R-:W4:Y:S04]  /*5350*/  LDL.128 R52, [R1+0x700] ;  /* 0x0007000001347983 */ /* 0x010f280000100c00 */
[----:B------:R-:W-:Y:S01]  /*5360*/  @P2 IMAD.MOV.U32 R3, RZ, RZ, 0x4 ;  /* 0x00000004ff032424 */ /* 0x000fe200078e00ff */
[----:B------:R-:W2:Y:S03]  /*5370*/  LDL.128 R48, [R1+0x710] ;  /* 0x0007100001307983 */ /* 0x000ea60000100c00 */
[----:B------:R-:W-:Y:S01]  /*5380*/  @P2 IMAD.WIDE R2, R66, R3, c[0x0][0x360] ;  /* 0x0000d80042022625 */ /* 0x000fe200078e0203 */
[----:B------:R-:W2:Y:S04]  /*5390*/  LDL.128 R44, [R1+0x720] ;  /* 0x00072000012c7983 */ /* 0x000ea80000100c00 */
[----:B------:R-:W2:Y:S04]  /*53a0*/  LDL.128 R40, [R1+0x730] ;  /* 0x0007300001287983 */ /* 0x000ea80000100c00 */
[----:B------:R1:W2:Y:S04]  /*53b0*/  @P2 LDG.E R3, [R2.64] ;  /* 0x0000000602032981 */ /* 0x0002a8000c1e1900 */
[----:B-1----:R-:W3:Y:S04]  /*53c0*/  LDL.128 R36, [R1+0x740] ;  /* 0x0007400001247983 */ /* 0x002ee80000100c00 */
[----:B------:R-:W3:Y:S04]  /*53d0*/  LDL.128 R32, [R1+0x650] ;  /* 0x0006500001207983 */ /* 0x000ee80000100c00 */
[----:B------:R-:W3:Y:S04]  /*53e0*/  LDL.128 R28, [R1+0x660] ;  /* 0x00066000011c7983 */ /* 0x000ee80000100c00 */
[----:B------:R-:W3:Y:S04]  /*53f0*/  LDL.128 R24, [R1+0x670] ;  /* 0x0006700001187983 */ /* 0x000ee80000100c00 */
[----:B------:R-:W3:Y:S04]  /*5400*/  LDL.128 R20, [R1+0x680] ;  /* 0x0006800001147983 */ /* 0x000ee80000100c00 */
[----:B------:R-:W3:Y:S04]  /*5410*/  LDL.128 R16, [R1+0x690] ;  /* 0x0006900001107983 */ /* 0x000ee80000100c00 */
[----:B------:R-:W3:Y:S04]  /*5420*/  LDL.128 R12, [R1+0x6a0] ;  /* 0x0006a000010c7983 */ /* 0x000ee80000100c00 */
[----:B------:R-:W3:Y:S04]  /*5430*/  LDL.128 R8, [R1+0x6b0] ;  /* 0x0006b00001087983 */ /* 0x000ee80000100c00 */
[----:B------:R-:W3:Y:S01]  /*5440*/  LDL.128 R4, [R1+0x6c0] ;  /* 0x0006c00001047983 */ /* 0x000ee20000100c00 */
[----:B------:R-:W-:-:S03]  /*5450*/  MOV R2, 0x1 ;  /* 0x0000000100027802 */ /* 0x000fc60000000f00 */
[----:B------:R-:W1:Y:S01]  /*5460*/  S2R R0, SR_TID.X ;  /* 0x0000000000007919 */ /* 0x000e620000002100 */
[----:B------:R-:W-:Y:S01]  /*5470*/  ISETP.NE.AND P0, PT, R2, c[0x0][0x338], PT ;  /* 0x0000ce0002007a0c */ /* 0x000fe20003f05270 */
[----:B------:R-:W-:Y:S01]  /*5480*/  IMAD.SHL.U32 R65, R68, 0x2000, RZ ;  /* 0x0000200044417824 */ /* 0x000fe200078e00ff */
[----:B------:R-:W-:Y:S01]  /*5490*/  WARPSYNC 0xffffffff ;  /* 0xffffffff00007948 */ /* 0x000fe20003800000 */
[----:B------:R-:W-:Y:S01]  /*54a0*/  BAR.SYNC.DEFER_BLOCKING 0x1, 0x100 ;  /* 0x0044000000007b1d */ /* 0x000fe20000010000 */
[----:B--2---:R-:W-:-:S05]  /*54b0*/  @P2 IMAD R64, R66, 0x80, R3 ;  /* 0x0000008042402824 */ /* 0x004fca00078e0203 */
[----:B------:R-:W-:-:S04]  /*54c0*/  @P2 SHF.R.S32.HI R3, RZ, 0x1f, R64 ;  /* 0x0000001fff032819 */ /* 0x000fc80000011440 */
[----:B------:R-:W-:-:S05]  /*54d0*/  @P2 LEA.HI R3, R3, R64, RZ, 0x7 ;  /* 0x0000004003032211 */ /* 0x000fca00078f38ff */
[----:B------:R-:W-:-:S05]  /*54e0*/  @P2 IMAD.SHL.U32 R2, R3, 0x40, RZ ;  /* 0x0000004003022824 */ /* 0x000fca00078e00ff */
[----:B------:R-:W-:Y:S01]  /*54f0*/  @P2 LOP3.LUT R2, R2, 0xffffe000, RZ, 0xc0, !PT ;  /* 0xffffe00002022812 */ /* 0x000fe200078ec0ff */
[----:B------:R-:W-:-:S03]  /*5500*/  @P0 IMAD.HI.U32 R3, R67, c[0x0][0x33c], RZ ;  /* 0x0000cf0043030a27 */ /* 0x000fc600078e00ff */
[----:B------:R-:W-:Y:S02]  /*5510*/  @P2 SHF.R.S32.HI R69, RZ, 0x1f, R2 ;  /* 0x0000001fff452819 */ /* 0x000fe40000011402 */
[----:B------:R-:W-:Y:S01]  /*5520*/  @P2 MOV R68, R2 ;  /* 0x0000000200442202 */ /* 0x000fe20000000f00 */
[----:B------:R-:W-:Y:S01]  /*5530*/  @!P2 CS2R R68, SRZ ;  /* 0x000000000044a805 */ /* 0x000fe2000001ff00 */
[----:B------:R-:W-:Y:S02]  /*5540*/  @P0 SHF.R.U32.HI R67, RZ, c[0x0][0x340], R3 ;  /* 0x0000d000ff430a19 */ /* 0x000fe40000011603 */
[----:B------:R-:W-:-:S03]  /*5550*/  SHF.R.S32.HI R3, RZ, 0x1f, R65 ;  /* 0x0000001fff037819 */ /* 0x000fc60000011441 */
[--C-:B-1----:R-:W-:Y:S02]  /*5560*/  IADD3 R2, P1, P0, R68, R65, R0.reuse ;  /* 0x0000004144027210 */ /* 0x102fe4000783e000 */
[----:B------:R-:W-:Y:S02]  /*5570*/  SHF.R.S32.HI R68, RZ, 0x1f, R0 ;  /* 0x0000001fff447819 */ /* 0x000fe40000011400 */
[----:B------:R-:W-:Y:S02]  /*5580*/  SHF.R.S32.HI R0, RZ, 0x1f, R67 ;  /* 0x0000001fff007819 */ /* 0x000fe40000011443 */
[----:B------:R-:W-:-:S03]  /*5590*/  IADD3.X R3, R69, R3, R68, P1, P0 ;  /* 0x0000000345037210 */ /* 0x000fc60000fe0444 */
[C---:B------:R-:W-:Y:S01]  /*55a0*/  IMAD R68, R0.reuse, c[0x0][0x328], RZ ;  /* 0x0000ca0000447a24 */ /* 0x040fe200078e02ff */
[----:B------:R-:W-:Y:S01]  /*55b0*/  SHF.R.S32.HI R64, RZ, 0x1f, R66 ;  /* 0x0000001fff407819 */ /* 0x000fe20000011442 */
[----:B------:R-:W-:Y:S02]  /*55c0*/  IMAD R0, R0, c[0x0][0x300], RZ ;  /* 0x0000c00000007a24 */ /* 0x000fe400078e02ff */
[----:B------:R-:W-:Y:S01]  /*55d0*/  IMAD.WIDE.U32 R70, R67, c[0x0][0x328], R2 ;  /* 0x0000ca0043467a25 */ /* 0x000fe200078e0002 */
[----:B------:R-:W-:-:S03]  /*55e0*/  SEL R64, R64, RZ, !P2 ;  /* 0x000000ff40407207 */ /* 0x000fc60005000000 */
[C---:B------:R-:W-:Y:S02]  /*55f0*/  IMAD R0, R67.reuse, c[0x0][0x304], R0 ;  /* 0x0000c10043007a24 */ /* 0x040fe400078e0200 */
[----:B------:R-:W-:-:S04]  /*5600*/  IMAD.WIDE.U32 R2, R67, c[0x0][0x300], R2 ;  /* 0x0000c00043027a25 */ /* 0x000fc800078e0002 */
[----:B------:R-:W-:Y:S02]  /*5610*/  IMAD R68, R67, c[0x0][0x32c], R68 ;  /* 0x0000cb0043447a24 */ /* 0x000fe400078e0244 */
[----:B------:R-:W-:Y:S01]  /*5620*/  IMAD.IADD R67, R3, 0x1, R0 ;  /* 0x0000000103437824 */ /* 0x000fe200078e0200 */
[----:B------:R-:W-:Y:S01]  /*5630*/  SEL R3, R66, RZ, !P2 ;  /* 0x000000ff42037207 */ /* 0x000fe20005000000 */
[----:B------:R-:W-:Y:S02]  /*5640*/  IMAD.IADD R71, R71, 0x1, R68 ;  /* 0x0000000147477824 */ /* 0x000fe400078e0244 */
[C---:B------:R-:W-:Y:S01]  /*5650*/  IMAD R0, R64.reuse, c[0x0][0x330], RZ ;  /* 0x0000cc0040007a24 */ /* 0x040fe200078e02ff */
[----:B------:R-:W-:Y:S01]  /*5660*/  MOV R66, R2 ;  /* 0x0000000200427202 */ /* 0x000fe20000000f00 */
[----:B------:R-:W-:Y:S02]  /*5670*/  IMAD R64, R64, c[0x0][0x308], RZ ;  /* 0x0000c20040407a24 */ /* 0x000fe400078e02ff */
[----:B------:R-:W-:-:S02]  /*5680*/  IMAD R0, R3, c[0x0][0x334], R0 ;  /* 0x0000cd0003007a24 */ /* 0x000fc400078e0200 */
        /* <DEDUP_REMOVED lines=74> */
        .type           $_ZN7cutlass13device_kernelIN5flash19enable_sm80_to_sm89INS1_16FlashAttnBwdSm80INS1_25CollectiveMainloopBwdSm80ILi2ELi2EN4cute5tupleIJNS5_1CILi128EEES8_NS7_ILi64EEEEEENS_6half_tEfNS_4arch4Sm80ELb1ELb0ELb1ELb1ELb0ELb0ELb0ELb0ELi2ELi4ELi4ELi4ELb0EEENS1_24CollectiveEpilogueBwdGQAISA_fSD_Li256ELb1ELb0EEENS1_25SingleTileBwdLPTSchedulerILb1ELi128ELb0EEEEEEEEEvNT_6ParamsE$_ZN4cute3eso3ESOILb0ELb0EJNS_14ComposedLayoutINS_7SwizzleILi3ELi3ELi3EEENS_9MixedBitsILj0ELj432EEENS_6LayoutINS_5tupleIJNS8_IJNS_1CILi2EEESA_SA_EEESA_NS9_ILi8EEEEEENS8_IJNS8_IJNS9_ILi64EEESC_NS9_ILi512EEEEEENS9_ILi8192EEENS9_ILi1024EEEEEEEEEENS_10ViewEngineINS_8smem_ptrIPN7cutlass6half_tEEEEEEEC2ERKSL_RKSS_,@function
        .size           $_ZN7cutlass13device_kernelIN5flash19enable_sm80_to_sm89INS1_16FlashAttnBwdSm80INS1_25CollectiveMainloopBwdSm80ILi2ELi2EN4cute5tupleIJNS5_1CILi128EEES8_NS7_ILi64EEEEEENS_6half_tEfNS_4arch4Sm80ELb1ELb0ELb1ELb1ELb0ELb0ELb0ELb0ELi2ELi4ELi4ELi4ELb0EEENS1_24CollectiveEpilogueBwdGQAISA_fSD_Li256ELb1ELb0EEENS1_25SingleTileBwdLPTSchedulerILb1ELi128ELb0EEEEEEEEEvNT_6ParamsE$_ZN4cute3eso3ESOILb0ELb0EJNS_14ComposedLayoutINS_7SwizzleILi3ELi3ELi3EEENS_9MixedBitsILj0ELj432EEENS_6LayoutINS_5tupleIJNS8_IJNS_1CILi2EEESA_SA_EEESA_NS9_ILi8EEEEEENS8_IJNS8_IJNS9_ILi64EEESC_NS9_ILi512EEEEEENS9_ILi8192EEENS9_ILi1024EEEEEEEEEENS_10ViewEngineINS_8smem_ptrIPN7cutlass6half_tEEEEEEEC2ERKSL_RKSS_,($_ZN7cutlass13device_kernelIN5flash19enable_sm80_to_sm89INS1_16FlashAttnBwdSm80INS1_25CollectiveMainloopBwdSm80ILi2ELi2EN4cute5tupleIJNS5_1CILi128EEES8_NS7_ILi64EEEEEENS_6half_tEfNS_4arch4Sm80ELb1ELb0ELb1ELb1ELb0ELb0ELb0ELb0ELi2ELi4ELi4ELi4ELb0EEENS1_24CollectiveEpilogueBwdGQAISA_fSD_Li256ELb1ELb0EEENS1_25SingleTileBwdLPTSchedulerILb1ELi128ELb0EEEEEEEEEvNT_6ParamsE$_ZN4cute3eso3ESOILb0ELb0EJNS_14ComposedLayoutINS_7SwizzleILi3ELi3ELi3EEENS_9MixedBitsILj0ELj432EEENS_6LayoutINS_5tupleIJNS8_IJNS_1CILi2EEESA_SA_EEESA_NS9_ILi8EEEEEENS8_IJNS8_IJNS9_ILi64EEESC_NS9_ILi512EEEEEENS9_ILi8192EEENS9_ILi1024EEEEEEEEEEiEEC2ERKSL_RKi - $_ZN7cutlass13device_kernelIN5flash19enable_sm80_to_sm89INS1_16FlashAttnBwdSm80INS1_25CollectiveMainloopBwdSm80ILi2ELi2EN4cute5tupleIJNS5_1CILi128EEES8_NS7_ILi64EEEEEENS_6half_tEfNS_4arch4Sm80ELb1ELb0ELb1ELb1ELb0ELb0ELb0ELb0ELi2ELi4ELi4ELi4ELb0EEENS1_24CollectiveEpilogueBwdGQAISA_fSD_Li256ELb1ELb0EEENS1_25SingleTileBwdLPTSchedulerILb1ELi128ELb0EEEEEEEEEvNT_6ParamsE$_ZN4cute3eso3ESOILb0ELb0EJNS_14ComposedLayoutINS_7SwizzleILi3ELi3ELi3EEENS_9MixedBitsILj0ELj432EEENS_6LayoutINS_5tupleIJNS8_IJNS_1CILi2EEESA_SA_EEESA_NS9_ILi8EEEEEENS8_IJNS8_IJNS9_ILi64EEESC_NS9_ILi512EEEEEENS9_ILi8192EEENS9_ILi1024EEEEEEEEEENS_10ViewEngineINS_8smem_ptrIPN7cutlass6half_tEEEEEEEC2ERKSL_RKSS_)
$_ZN7cutlass13device_kernelIN5flash19enable_sm80_to_sm89INS1_16FlashAttnBwdSm80INS1_25CollectiveMainloopBwdSm80ILi2ELi2EN4cute5tupleIJNS5_1CILi128EEES8_NS7_ILi64EEEEEENS_6half_tEfNS_4arch4Sm80ELb1ELb0ELb1ELb1ELb0ELb0ELb0ELb0ELi2ELi4ELi4ELi4ELb0EEENS1_24CollectiveEpilogueBwdGQAISA_fSD_Li256ELb1ELb0EEENS1_25SingleTileBwdLPTSchedulerILb1ELi128ELb0EEEEEEEEEvNT_6ParamsE$_ZN4cute3eso3ESOILb0ELb0EJNS_14ComposedLayoutINS_7SwizzleILi3ELi3ELi3EEENS_9MixedBitsILj0ELj432EEENS_6LayoutINS_5tupleIJNS8_IJNS_1CILi2EEESA_SA_EEESA_NS9_ILi8EEEEEENS8_IJNS8_IJNS9_ILi64EEESC_NS9_ILi512EEEEEENS9_ILi8192EEENS9_ILi1024EEEEEEEEEENS_10ViewEngineINS_8smem_ptrIPN7cutlass6half_tEEEEEEEC2ERKSL_RKSS_:
[----:B------:R-:W-:Y:S02]  /*5b30*/  IADD3 R3, R60, -c[0x0][0x20], RZ ;  /* 0x800008003c037a10 */ /* 0x000fe40007ffe0ff */
[----:B------:R-:W-:-:S03]  /*5b40*/  IADD3 R2, R2, -c[0x0][0x20], RZ ;  /* 0x8000080002027a10 */ /* 0x000fc60007ffe0ff */
[----:B------:R1:W-:Y:S04]  /*5b50*/  STL [R3], R10 ;  /* 0x0000000a03007387 */ /* 0x0003e80000100800 */
[----:B------:R-:W2:Y:S01]  /*5b60*/  LDL.64 R12, [R2] ;  /* 0x00000000020c7983 */ /* 0x000ea20000100a00 */
[----:B------:R-:W-:-:S03]  /*5b70*/  IMAD.MOV.U32 R7, RZ, RZ, 0x0 ;  /* 0x00000000ff077424 */ /* 0x000fc600078e00ff */
[----:B--2---:R1:W-:Y:S01]  /*5b80*/  STL.64 [R3+0x8], R12 ;  /* 0x0000080c03007387 */ /* 0x0043e20000100a00 */
[----:B------:R-:W-:Y:S05]  /*5b90*/  RET.REL.NODEC R6 `(_ZN7cutlass13device_kernelIN5flash19enable_sm80_to_sm89INS1_16FlashAttnBwdSm80INS1_25CollectiveMainloopBwdSm80ILi2ELi2EN4cute5tupleIJNS5_1CILi128EEES8_NS7_ILi64EEEEEENS_6half_tEfNS_4arch4Sm80ELb1ELb0ELb1ELb1ELb0ELb0ELb0ELb0ELi2ELi4ELi4ELi4ELb0EEENS1_24CollectiveEpilogueBwdGQAISA_fSD_Li256ELb1ELb0EEENS1_25SingleTileBwdLPTSchedulerILb1ELi128ELb0EEEEEEEEEvNT_6ParamsE) ;  /* 0xffffa46006007950 */ /* 0x000fea0003c3ffff */
        .type           $_ZN7cutlass13device_kernelIN5flash19enable_sm80_to_sm89INS1_16FlashAttnBwdSm80INS1_25CollectiveMainloopBwdSm80ILi2ELi2EN4cute5tupleIJNS5_1CILi128EEES8_NS7_ILi64EEEEEENS_6half_tEfNS_4arch4Sm80ELb1ELb0ELb1ELb1ELb0ELb0ELb0ELb0ELi2ELi4ELi4ELi4ELb0EEENS1_24CollectiveEpilogueBwdGQAISA_fSD_Li256ELb1ELb0EEENS1_25SingleTileBwdLPTSchedulerILb1ELi128ELb0EEEEEEEEEvNT_6ParamsE$_ZN4cute3eso3ESOILb0ELb0EJNS_14ComposedLayoutINS_7SwizzleILi3ELi3ELi3EEENS_9MixedBitsILj0ELj432EEENS_6LayoutINS_5tupleIJNS8_IJNS_1CILi2EEESA_SA_EEESA_NS9_ILi8EEEEEENS8_IJNS8_IJNS9_ILi64EEESC_NS9_ILi512EEEEEENS9_ILi8192EEENS9_ILi1024EEEEEEEEEEiEEC2ERKSL_RKi,@function
        .size           $_ZN7cutlass13device_kernelIN5flash19enable_sm80_to_sm89INS1_16FlashAttnBwdSm80INS1_25CollectiveMainloopBwdSm80ILi2ELi2EN4cute5tupleIJNS5_1CILi128EEES8_NS7_ILi64EEEEEENS_6half_tEfNS_4arch4Sm80ELb1ELb0ELb1ELb1ELb0ELb0ELb0ELb0ELi2ELi4ELi4ELi4ELb0EEENS1_24CollectiveEpilogueBwdGQAISA_fSD_Li256ELb1ELb0EEENS1_25SingleTileBwdLPTSchedulerILb1ELi128ELb0EEEEEEEEEvNT_6ParamsE$_ZN4cute3eso3ESOILb0ELb0EJNS_14ComposedLayoutINS_7SwizzleILi3ELi3ELi3EEENS_9MixedBitsILj0ELj432EEENS_6LayoutINS_5tupleIJNS8_IJNS_1CILi2EEESA_SA_EEESA_NS9_ILi8EEEEEENS8_IJNS8_IJNS9_ILi64EEESC_NS9_ILi512EEEEEENS9_ILi8192EEENS9_ILi1024EEEEEEEEEEiEEC2ERKSL_RKi,($_ZN7cutlass13device_kernelIN5flash19enable_sm80_to_sm89INS1_16FlashAttnBwdSm80INS1_25CollectiveMainloopBwdSm80ILi2ELi2EN4cute5tupleIJNS5_1CILi128EEES8_NS7_ILi64EEEEEENS_6half_tEfNS_4arch4Sm80ELb1ELb0ELb1ELb1ELb0ELb0ELb0ELb0ELi2ELi4ELi4ELi4ELb0EEENS1_24CollectiveEpilogueBwdGQAISA_fSD_Li256ELb1ELb0EEENS1_25SingleTileBwdLPTSchedulerILb1ELi128ELb0EEEEEEEEEvNT_6ParamsE$_ZN4cute3eso3ESOILb0ELb0EJNS_5tupleIJNS_1CILi0EEENS2_IJNS3_ILi1EEENS3_ILi256EEEiEEEEEENS3_ILi2048EEENS2_IJiNS3_ILi4096EEEEEEEEC2ERKS8_RKS9_RKSB_ - $_ZN7cutlass13device_kernelIN5flash19enable_sm80_to_sm89INS1_16FlashAttnBwdSm80INS1_25CollectiveMainloopBwdSm80ILi2ELi2EN4cute5tupleIJNS5_1CILi128EEES8_NS7_ILi64EEEEEENS_6half_tEfNS_4arch4Sm80ELb1ELb0ELb1ELb1ELb0ELb0ELb0ELb0ELi2ELi4ELi4ELi4ELb0EEENS1_24CollectiveEpilogueBwdGQAISA_fSD_Li256ELb1ELb0EEENS1_25SingleTileBwdLPTSchedulerILb1ELi128ELb0EEEEEEEEEvNT_6ParamsE$_ZN4cute3eso3ESOILb0ELb0EJNS_14ComposedLayoutINS_7SwizzleILi3ELi3ELi3EEENS_9MixedBitsILj0ELj432EEENS_6LayoutINS_5tupleIJNS8_IJNS_1CILi2EEESA_SA_EEESA_NS9_ILi8EEEEEENS8_IJNS8_IJNS9_ILi64EEESC_NS9_ILi512EEEEEENS9_ILi8192EEENS9_ILi1024EEEEEEEEEEiEEC2ERKSL_RKi)
$_ZN7cutlass13device_kernelIN5flash19enable_sm80_to_sm89INS1_16FlashAttnBwdSm80INS1_25CollectiveMainloopBwdSm80ILi2ELi2EN4cute5tupleIJNS5_1CILi128EEES8_NS7_ILi64EEEEEENS_6half_tEfNS_4arch4Sm80ELb1ELb0ELb1ELb1ELb0ELb0ELb0ELb0ELi2ELi4ELi4ELi4ELb0EEENS1_24CollectiveEpilogueBwdGQAISA_fSD_Li256ELb1ELb0EEENS1_25SingleTileBwdLPTSchedulerILb1ELi128ELb0EEEEEEEEEvNT_6ParamsE$_ZN4cute3eso3ESOILb0ELb0EJNS_14ComposedLayoutINS_7SwizzleILi3ELi3ELi3EEENS_9MixedBitsILj0ELj432EEENS_6LayoutINS_5tupleIJNS8_IJNS_1CILi2EEESA_SA_EEESA_NS9_ILi8EEEEEENS8_IJNS8_IJNS9_ILi64EEESC_NS9_ILi512EEEEEENS9_ILi8192EEENS9_ILi1024EEEEEEEEEEiEEC2ERKSL_RKi:
[----:B------:R-:W-:Y:S02]  /*5ba0*/  IADD3 R7, R60, -c[0x0][0x20], RZ ;  /* 0x800008003c077a10 */ /* 0x000fe40007ffe0ff */
[----:B------:R-:W-:-:S03]  /*5bb0*/  IADD3 R3, R3, -c[0x0][0x20], RZ ;  /* 0x8000080003037a10 */ /* 0x000fc60007ffe0ff */
[----:B------:R1:W-:Y:S04]  /*5bc0*/  STL [R7], R2 ;  /* 0x0000000207007387 */ /* 0x0003e80000100800 */
[----:B------:R-:W2:Y:S01]  /*5bd0*/  LDL R12, [R3] ;  /* 0x00000000030c7983 */ /* 0x000ea20000100800 */
[----:B------:R-:W-:Y:S02]  /*5be0*/  IMAD.MOV.U32 R14, RZ, RZ, R6 ;  /* 0x000000ffff0e7224 */ /* 0x000fe400078e0006 */
[----:B------:R-:W-:Y:S01]  /*5bf0*/  IMAD.MOV.U32 R15, RZ, RZ, 0x0 ;  /* 0x00000000ff0f7424 */ /* 0x000fe200078e00ff */
[----:B--2---:R1:W-:Y:S03]  /*5c00*/  STL [R7+0x4], R12 ;  /* 0x0000040c07007387 */ /* 0x0043e60000100800 */
[----:B------:R-:W-:Y:S05]  /*5c10*/  RET.REL.NODEC R14 `(_ZN7cutlass13device_kernelIN5flash19enable_sm80_to_sm89INS1_16FlashAttnBwdSm80INS1_25CollectiveMainloopBwdSm80ILi2ELi2EN4cute5tupleIJNS5_1CILi128EEES8_NS7_ILi64EEEEEENS_6half_tEfNS_4arch4Sm80ELb1ELb0ELb1ELb1ELb0ELb0ELb0ELb0ELi2ELi4ELi4ELi4ELb0EEENS1_24CollectiveEpilogueBwdGQAISA_fSD_Li256ELb1ELb0EEENS1_25SingleTileBwdLPTSchedulerILb1ELi128ELb0EEEEEEEEEvNT_6ParamsE) ;  /* 0xffffa3e00e007950 */ /* 0x000fea0003c3ffff */
        .type           $_ZN7cutlass13device_kernelIN5flash19enable_sm80_to_sm89INS1_16FlashAttnBwdSm80INS1_25CollectiveMainloopBwdSm80ILi2ELi2EN4cute5tupleIJNS5_1CILi128EEES8_NS7_ILi64EEEEEENS_6half_tEfNS_4arch4Sm80ELb1ELb0ELb1ELb1ELb0ELb0ELb0ELb0ELi2ELi4ELi4ELi4ELb0EEENS1_24CollectiveEpilogueBwdGQAISA_fSD_Li256ELb1ELb0EEENS1_25SingleTileBwdLPTSchedulerILb1ELi128ELb0EEEEEEEEEvNT_6ParamsE$_ZN4cute3eso3ESOILb0ELb0EJNS_5tupleIJNS_1CILi0EEENS2_IJNS3_ILi1EEENS3_ILi256EEEiEEEEEENS3_ILi2048EEENS2_IJiNS3_ILi4096EEEEEEEEC2ERKS8_RKS9_RKSB_,@function
        .size           $_ZN7cutlass13device_kernelIN5flash19enable_sm80_to_sm89INS1_16FlashAttnBwdSm80INS1_25CollectiveMainloopBwdSm80ILi2ELi2EN4cute5tupleIJNS5_1CILi128EEES8_NS7_ILi64EEEEEENS_6half_tEfNS_4arch4Sm80ELb1ELb0ELb1ELb1ELb0ELb0ELb0ELb0ELi2ELi4ELi4ELi4ELb0EEENS1_24CollectiveEpilogueBwdGQAISA_fSD_Li256ELb1ELb0EEENS1_25SingleTileBwdLPTSchedulerILb1ELi128ELb0EEEEEEEEEvNT_6ParamsE$_ZN4cute3eso3ESOILb0ELb0EJNS_5tupleIJNS_1CILi0EEENS2_IJNS3_ILi1EEENS3_ILi256EEEiEEEEEENS3_ILi2048EEENS2_IJiNS3_ILi4096EEEEEEEEC2ERKS8_RKS9_RKSB_,($_ZN7cutlass13device_kernelIN5flash19enable_sm80_to_sm89INS1_16FlashAttnBwdSm80INS1_25CollectiveMainloopBwdSm80ILi2ELi2EN4cute5tupleIJNS5_1CILi128EEES8_NS7_ILi64EEEEEENS_6half_tEfNS_4arch4Sm80ELb1ELb0ELb1ELb1ELb0ELb0ELb0ELb0ELi2ELi4ELi4ELi4ELb0EEENS1_24CollectiveEpilogueBwdGQAISA_fSD_Li256ELb1ELb0EEENS1_25SingleTileBwdLPTSchedulerILb1ELi128ELb0EEEEEEEEEvNT_6ParamsE$_ZN4cute3eso3ESOILb0ELb0EJNS_5tupleIJNS_1CILi1EEENS3_ILi512EEEiEEENS3_ILi4096EEENS2_IJNS2_IJiiEEENS3_ILi8192EEEEEEEEC2ERKS6_RKS7_RKSA_ - $_ZN7cutlass13device_kernelIN5flash19enable_sm80_to_sm89INS1_16FlashAttnBwdSm80INS1_25CollectiveMainloopBwdSm80ILi2ELi2EN4cute5tupleIJNS5_1CILi128EEES8_NS7_ILi64EEEEEENS_6half_tEfNS_4arch4Sm80ELb1ELb0ELb1ELb1ELb0ELb0ELb0ELb0ELi2ELi4ELi4ELi4ELb0EEENS1_24CollectiveEpilogueBwdGQAISA_fSD_Li256ELb1ELb0EEENS1_25SingleTileBwdLPTSchedulerILb1ELi128ELb0EEEEEEEEEvNT_6ParamsE$_ZN4cute3eso3ESOILb0ELb0EJNS_5tupleIJNS_1CILi0EEENS2_IJNS3_ILi1EEENS3_ILi256EEEiEEEEEENS3_ILi2048EEENS2_IJiNS3_ILi4096EEEEEEEEC2ERKS8_RKS9_RKSB_)
$_ZN7cutlass13device_kernelIN5flash19enable_sm80_to_sm89INS1_16FlashAttnBwdSm80INS1_25CollectiveMainloopBwdSm80ILi2ELi2EN4cute5tupleIJNS5_1CILi128EEES8_NS7_ILi64EEEEEENS_6half_tEfNS_4arch4Sm80ELb1ELb0ELb1ELb1ELb0ELb0ELb0ELb0ELi2ELi4ELi4ELi4ELb0EEENS1_24CollectiveEpilogueBwdGQAISA_fSD_Li256ELb1ELb0EEENS1_25SingleTileBwdLPTSchedulerILb1ELi128ELb0EEEEEEEEEvNT_6ParamsE$_ZN4cute3eso3ESOILb0ELb0EJNS_5tupleIJNS_1CILi0EEENS2_IJNS3_ILi1EEENS3_ILi256EEEiEEEEEENS3_ILi2048EEENS2_IJiNS3_ILi4096EEEEEEEEC2ERKS8_RKS9_RKSB_:
        /* <DEDUP_REMOVED lines=8> */
        .type           $_ZN7cutlass13device_kernelIN5flash19enable_sm80_to_sm89INS1_16FlashAttnBwdSm80INS1_25CollectiveMainloopBwdSm80ILi2ELi2EN4cute5tupleIJNS5_1CILi128EEES8_NS7_ILi64EEEEEENS_6half_tEfNS_4arch4Sm80ELb1ELb0ELb1ELb1ELb0ELb0ELb0ELb0ELi2ELi4ELi4ELi4ELb0EEENS1_24CollectiveEpilogueBwdGQAISA_fSD_Li256ELb1ELb0EEENS1_25SingleTileBwdLPTSchedulerILb1ELi128ELb0EEEEEEEEEvNT_6ParamsE$_ZN4cute3eso3ESOILb0ELb0EJNS_5tupleIJNS_1CILi1EEENS3_ILi512EEEiEEENS3_ILi4096EEENS2_IJNS2_IJiiEEENS3_ILi8192EEEEEEEEC2ERKS6_RKS7_RKSA_,@function
        .size           $_ZN7cutlass13device_kernelIN5flash19enable_sm80_to_sm89INS1_16FlashAttnBwdSm80INS1_25CollectiveMainloopBwdSm80ILi2ELi2EN4cute5tupleIJNS5_1CILi128EEES8_NS7_ILi64EEEEEENS_6half_tEfNS_4arch4Sm80ELb1ELb0ELb1ELb1ELb0ELb0ELb0ELb0ELi2ELi4ELi4ELi4ELb0EEENS1_24CollectiveEpilogueBwdGQAISA_fSD_Li256ELb1ELb0EEENS1_25SingleTileBwdLPTSchedulerILb1ELi128ELb0EEEEEEEEEvNT_6ParamsE$_ZN4cute3eso3ESOILb0ELb0EJNS_5tupleIJNS_1CILi1EEENS3_ILi512EEEiEEENS3_ILi4096EEENS2_IJNS2_IJiiEEENS3_ILi8192EEEEEEEEC2ERKS6_RKS7_RKSA_,($_ZN7cutlass13device_kernelIN5flash19enable_sm80_to_sm89INS1_16FlashAttnBwdSm80INS1_25CollectiveMainloopBwdSm80ILi2ELi2EN4cute5tupleIJNS5_1CILi128EEES8_NS7_ILi64EEEEEENS_6half_tEfNS_4arch4Sm80ELb1ELb0ELb1ELb1ELb0ELb0ELb0ELb0ELi2ELi4ELi4ELi4ELb0EEENS1_24CollectiveEpilogueBwdGQAISA_fSD_Li256ELb1ELb0EEENS1_25SingleTileBwdLPTSchedulerILb1ELi128ELb0EEEEEEEEEvNT_6ParamsE$_ZN4cute3eso3ESOILb0ELb0EJNS_5tupleIJNS_1CILi1EEENS3_ILi512EEEiEEENS3_ILi4096EEENS2_IJiiEEEEEC2ERKS6_RKS7_RKS8_ - $_ZN7cutlass13device_kernelIN5flash19enable_sm80_to_sm89INS1_16FlashAttnBwdSm80INS1_25CollectiveMainloopBwdSm80ILi2ELi2EN4cute5tupleIJNS5_1CILi128EEES8_NS7_ILi64EEEEEENS_6half_tEfNS_4arch4Sm80ELb1ELb0ELb1ELb1ELb0ELb0ELb0ELb0ELi2ELi4ELi4ELi4ELb0EEENS1_24CollectiveEpilogueBwdGQAISA_fSD_Li256ELb1ELb0EEENS1_25SingleTileBwdLPTSchedulerILb1ELi128ELb0EEEEEEEEEvNT_6ParamsE$_ZN4cute3eso3ESOILb0ELb0EJNS_5tupleIJNS_1CILi1EEENS3_ILi512EEEiEEENS3_ILi4096EEENS2_IJNS2_IJiiEEENS3_ILi8192EEEEEEEEC2ERKS6_RKS7_RKSA_)
$_ZN7cutlass13device_kernelIN5flash19enable_sm80_to_sm89INS1_16FlashAttnBwdSm80INS1_25CollectiveMainloopBwdSm80ILi2ELi2EN4cute5tupleIJNS5_1CILi128EEES8_NS7_ILi64EEEEEENS_6half_tEfNS_4arch4Sm80ELb1ELb0ELb1ELb1ELb0ELb0ELb0ELb0ELi2ELi4ELi4ELi4ELb0EEENS1_24CollectiveEpilogueBwdGQAISA_fSD_Li256ELb1ELb0EEENS1_25SingleTileBwdLPTSchedulerILb1ELi128ELb0EEEEEEEEEvNT_6ParamsE$_ZN4cute3eso3ESOILb0ELb0EJNS_5tupleIJNS_1CILi1EEENS3_ILi512EEEiEEENS3_ILi4096EEENS2_IJNS2_IJiiEEENS3_ILi8192EEEEEEEEC2ERKS6_RKS7_RKSA_:
        /* <DEDUP_REMOVED lines=9> */
[----:B------:R-:W-:Y:S05]  /*5d30*/  RET.REL.NODEC R34 `(_ZN7cutlass13device_kernelIN5flash19enable_sm80_to_sm89INS1_16FlashAttnBwdSm80INS1_25CollectiveMainloopBwdSm80ILi2ELi2EN4cute5tupleIJNS5_1CILi128EEES8_NS7_ILi64EEEEEENS_6half_tEfNS_4arch4Sm80ELb1ELb0ELb1ELb1ELb0ELb0ELb0ELb0ELi2ELi4ELi4ELi4ELb0EEENS1_24CollectiveEpilogueBwdGQAISA_fSD_Li256ELb1ELb0EEENS1_25SingleTileBwdLPTSchedulerILb1ELi128ELb0EEEEEEEEEvNT_6ParamsE) ;  /* 0xffffa2c022007950 */ /* 0x000fea0003c3ffff */
        .type           $_ZN7cutlass13device_kernelIN5flash19enable_sm80_to_sm89INS1_16FlashAttnBwdSm80INS1_25CollectiveMainloopBwdSm80ILi2ELi2EN4cute5tupleIJNS5_1CILi128EEES8_NS7_ILi64EEEEEENS_6half_tEfNS_4arch4Sm80ELb1ELb0ELb1ELb1ELb0ELb0ELb0ELb0ELi2ELi4ELi4ELi4ELb0EEENS1_24CollectiveEpilogueBwdGQAISA_fSD_Li256ELb1ELb0EEENS1_25SingleTileBwdLPTSchedulerILb1ELi128ELb0EEEEEEEEEvNT_6ParamsE$_ZN4cute3eso3ESOILb0ELb0EJNS_5tupleIJNS_1CILi1EEENS3_ILi512EEEiEEENS3_ILi4096EEENS2_IJiiEEEEEC2ERKS6_RKS7_RKS8_,@function
        .size           $_ZN7cutlass13device_kernelIN5flash19enable_sm80_to_sm89INS1_16FlashAttnBwdSm80INS1_25CollectiveMainloopBwdSm80ILi2ELi2EN4cute5tupleIJNS5_1CILi128EEES8_NS7_ILi64EEEEEENS_6half_tEfNS_4arch4Sm80ELb1ELb0ELb1ELb1ELb0ELb0ELb0ELb0ELi2ELi4ELi4ELi4ELb0EEENS1_24CollectiveEpilogueBwdGQAISA_fSD_Li256ELb1ELb0EEENS1_25SingleTileBwdLPTSchedulerILb1ELi128ELb0EEEEEEEEEvNT_6ParamsE$_ZN4cute3eso3ESOILb0ELb0EJNS_5tupleIJNS_1CILi1EEENS3_ILi512EEEiEEENS3_ILi4096EEENS2_IJiiEEEEEC2ERKS6_RKS7_RKS8_,($_ZN7cutlass13device_kernelIN5flash19enable_sm80_to_sm89INS1_16FlashAttnBwdSm80INS1_25CollectiveMainloopBwdSm80ILi2ELi2EN4cute5tupleIJNS5_1CILi128EEES8_NS7_ILi64EEEEEENS_6half_tEfNS_4arch4Sm80ELb1ELb0ELb1ELb1ELb0ELb0ELb0ELb0ELi2ELi4ELi4ELi4ELb0EEENS1_24CollectiveEpilogueBwdGQAISA_fSD_Li256ELb1ELb0EEENS1_25SingleTileBwdLPTSchedulerILb1ELi128ELb0EEEEEEEEEvNT_6ParamsE$_ZN4cute3eso3ESOILb0ELb0EJNS_5tupleIJNS_1CILi1EEEiEEENS3_ILi1024EEENS2_IJiiEEEEEC2ERKS5_RKS6_RKS7_ - $_ZN7cutlass13device_kernelIN5flash19enable_sm80_to_sm89INS1_16FlashAttnBwdSm80INS1_25CollectiveMainloopBwdSm80ILi2ELi2EN4cute5tupleIJNS5_1CILi128EEES8_NS7_ILi64EEEEEENS_6half_tEfNS_4arch4Sm80ELb1ELb0ELb1ELb1ELb0ELb0ELb0ELb0ELi2ELi4ELi4ELi4ELb0EEENS1_24CollectiveEpilogueBwdGQAISA_fSD_Li256ELb1ELb0EEENS1_25SingleTileBwdLPTSchedulerILb1ELi128ELb0EEEEEEEEEvNT_6ParamsE$_ZN4cute3eso3ESOILb0ELb0EJNS_5tupleIJNS_1CILi1EEENS3_ILi512EEEiEEENS3_ILi4096EEENS2_IJiiEEEEEC2ERKS6_RKS7_RKS8_)
$_ZN7cutlass13device_kernelIN5flash19enable_sm80_to_sm89INS1_16FlashAttnBwdSm80INS1_25CollectiveMainloopBwdSm80ILi2ELi2EN4cute5tupleIJNS5_1CILi128EEES8_NS7_ILi64EEEEEENS_6half_tEfNS_4arch4Sm80ELb1ELb0ELb1ELb1ELb0ELb0ELb0ELb0ELi2ELi4ELi4ELi4ELb0EEENS1_24CollectiveEpilogueBwdGQAISA_fSD_Li256ELb1ELb0EEENS1_25SingleTileBwdLPTSchedulerILb1ELi128ELb0EEEEEEEEEvNT_6ParamsE$_ZN4cute3eso3ESOILb0ELb0EJNS_5tupleIJNS_1CILi1EEENS3_ILi512EEEiEEENS3_ILi4096EEENS2_IJiiEEEEEC2ERKS6_RKS7_RKS8_:
        /* <DEDUP_REMOVED lines=8> */
[----:B------:R-:W-:Y:S05]  /*5dc0*/  RET.REL.NODEC R4 `(_ZN7cutlass13device_kernelIN5flash19enable_sm80_to_sm89INS1_16FlashAttnBwdSm80INS1_25CollectiveMainloopBwdSm80ILi2ELi2EN4cute5tupleIJNS5_1CILi128EEES8_NS7_ILi64EEEEEENS_6half_tEfNS_4arch4Sm80ELb1ELb0ELb1ELb1ELb0ELb0ELb0ELb0ELi2ELi4ELi4ELi4ELb0EEENS1_24CollectiveEpilogueBwdGQAISA_fSD_Li256ELb1ELb0EEENS1_25SingleTileBwdLPTSchedulerILb1ELi128ELb0EEEEEEEEEvNT_6ParamsE) ;  /* 0xffffa23004007950 */ /* 0x000fea0003c3ffff */
        .type           $_ZN7cutlass13device_kernelIN5flash19enable_sm80_to_sm89INS1_16FlashAttnBwdSm80INS1_25CollectiveMainloopBwdSm80ILi2ELi2EN4cute5tupleIJNS5_1CILi128EEES8_NS7_ILi64EEEEEENS_6half_tEfNS_4arch4Sm80ELb1ELb0ELb1ELb1ELb0ELb0ELb0ELb0ELi2ELi4ELi4ELi4ELb0EEENS1_24CollectiveEpilogueBwdGQAISA_fSD_Li256ELb1ELb0EEENS1_25SingleTileBwdLPTSchedulerILb1ELi128ELb0EEEEEEEEEvNT_6ParamsE$_ZN4cute3eso3ESOILb0ELb0EJNS_5tupleIJNS_1CILi1EEEiEEENS3_ILi1024EEENS2_IJiiEEEEEC2ERKS5_RKS6_RKS7_,@function
        .size           $_ZN7cutlass13device_kernelIN5flash19enable_sm80_to_sm89INS1_16FlashAttnBwdSm80INS1_25CollectiveMainloopBwdSm80ILi2ELi2EN4cute5tupleIJNS5_1CILi128EEES8_NS7_ILi64EEEEEENS_6half_tEfNS_4arch4Sm80ELb1ELb0ELb1ELb1ELb0ELb0ELb0ELb0ELi2ELi4ELi4ELi4ELb0EEENS1_24CollectiveEpilogueBwdGQAISA_fSD_Li256ELb1ELb0EEENS1_25SingleTileBwdLPTSchedulerILb1ELi128ELb0EEEEEEEEEvNT_6ParamsE$_ZN4cute3eso3ESOILb0ELb0EJNS_5tupleIJNS_1CILi1EEEiEEENS3_ILi1024EEENS2_IJiiEEEEEC2ERKS5_RKS6_RKS7_,($_ZN7cutlass13device_kernelIN5flash19enable_sm80_to_sm89INS1_16FlashAttnBwdSm80INS1_25CollectiveMainloopBwdSm80ILi2ELi2EN4cute5tupleIJNS5_1CILi128EEES8_NS7_ILi64EEEEEENS_6half_tEfNS_4arch4Sm80ELb1ELb0ELb1ELb1ELb0ELb0ELb0ELb0ELi2ELi4ELi4ELi4ELb0EEENS1_24CollectiveEpilogueBwdGQAISA_fSD_Li256ELb1ELb0EEENS1_25SingleTileBwdLPTSchedulerILb1ELi128ELb0EEEEEEEEEvNT_6ParamsE$_ZN4cute3eso3ESOILb0ELb0EJNS_5tupleIJiNS_1CILi512EEEEEENS2_IJiiEEENS3_ILi1024EEEEEC2ERKS5_RKS6_RKS7_ - $_ZN7cutlass13device_kernelIN5flash19enable_sm80_to_sm89INS1_16FlashAttnBwdSm80INS1_25CollectiveMainloopBwdSm80ILi2ELi2EN4cute5tupleIJNS5_1CILi128EEES8_NS7_ILi64EEEEEENS_6half_tEfNS_4arch4Sm80ELb1ELb0ELb1ELb1ELb0ELb0ELb0ELb0ELi2ELi4ELi4ELi4ELb0EEENS1_24CollectiveEpilogueBwdGQAISA_fSD_Li256ELb1ELb0EEENS1_25SingleTileBwdLPTSchedulerILb1ELi128ELb0EEEEEEEEEvNT_6ParamsE$_ZN4cute3eso3ESOILb0ELb0EJNS_5tupleIJNS_1CILi1EEEiEEENS3_ILi1024EEENS2_IJiiEEEEEC2ERKS5_RKS6_RKS7_)
$_ZN7cutlass13device_kernelIN5flash19enable_sm80_to_sm89INS1_16FlashAttnBwdSm80INS1_25CollectiveMainloopBwdSm80ILi2ELi2EN4cute5tupleIJNS5_1CILi128EEES8_NS7_ILi64EEEEEENS_6half_tEfNS_4arch4Sm80ELb1ELb0ELb1ELb1ELb0ELb0ELb0ELb0ELi2ELi4ELi4ELi4ELb0EEENS1_24CollectiveEpilogueBwdGQAISA_fSD_Li256ELb1ELb0EEENS1_25SingleTileBwdLPTSchedulerILb1ELi128ELb0EEEEEEEEEvNT_6ParamsE$_ZN4cute3eso3ESOILb0ELb0EJNS_5tupleIJNS_1CILi1EEEiEEENS3_ILi1024EEENS2_IJiiEEEEEC2ERKS5_RKS6_RKS7_:
        /* <DEDUP_REMOVED lines=9> */
        .type           $_ZN7cutlass13device_kernelIN5flash19enable_sm80_to_sm89INS1_16FlashAttnBwdSm80INS1_25CollectiveMainloopBwdSm80ILi2ELi2EN4cute5tupleIJNS5_1CILi128EEES8_NS7_ILi64EEEEEENS_6half_tEfNS_4arch4Sm80ELb1ELb0ELb1ELb1ELb0ELb0ELb0ELb0ELi2ELi4ELi4ELi4ELb0EEENS1_24CollectiveEpilogueBwdGQAISA_fSD_Li256ELb1ELb0EEENS1_25SingleTileBwdLPTSchedulerILb1ELi128ELb0EEEEEEEEEvNT_6ParamsE$_ZN4cute3eso3ESOILb0ELb0EJNS_5tupleIJiNS_1CILi512EEEEEENS2_IJiiEEENS3_ILi1024EEEEEC2ERKS5_RKS6_RKS7_,@function
        .size           $_ZN7cutlass13device_kernelIN5flash19enable_sm80_to_sm89INS1_16FlashAttnBwdSm80INS1_25CollectiveMainloopBwdSm80ILi2ELi2EN4cute5tupleIJNS5_1CILi128EEES8_NS7_ILi64EEEEEENS_6half_tEfNS_4arch4Sm80ELb1ELb0ELb1ELb1ELb0ELb0ELb0ELb0ELi2ELi4ELi4ELi4ELb0EEENS1_24CollectiveEpilogueBwdGQAISA_fSD_Li256ELb1ELb0EEENS1_25SingleTileBwdLPTSchedulerILb1ELi128ELb0EEEEEEEEEvNT_6ParamsE$_ZN4cute3eso3ESOILb0ELb0EJNS_5tupleIJiNS_1CILi512EEEEEENS2_IJiiEEENS3_ILi1024EEEEEC2ERKS5_RKS6_RKS7_,($_ZN7cutlass13device_kernelIN5flash19enable_sm80_to_sm89INS1_16FlashAttnBwdSm80INS1_25CollectiveMainloopBwdSm80ILi2ELi2EN4cute5tupleIJNS5_1CILi128EEES8_NS7_ILi64EEEEEENS_6half_tEfNS_4arch4Sm80ELb1ELb0ELb1ELb1ELb0ELb0ELb0ELb0ELi2ELi4ELi4ELi4ELb0EEENS1_24CollectiveEpilogueBwdGQAISA_fSD_Li256ELb1ELb0EEENS1_25SingleTileBwdLPTSchedulerILb1ELi128ELb0EEEEEEEEEvNT_6ParamsE$_ZN4cute3eso3ESOILb0ELb0EJNS_6LayoutINS_5tupleIJNS3_IJNS3_IJNS_1CILi8EEENS4_ILi1EEEEEES6_EEENS3_IJNS3_IJS6_S6_EEENS4_ILi2EEEEEEEEENS3_IJNS3_IJNS3_IJS6_NS4_ILi0EEEEEESD_EEENS3_IJNS3_IJSD_SD_EEEiEEEEEEEENS_10ViewEngineINS_8smem_ptrIPN7cutlass6half_tEEEEEEEC2ERKSJ_RKSQ_ - $_ZN7cutlass13device_kernelIN5flash19enable_sm80_to_sm89INS1_16FlashAttnBwdSm80INS1_25CollectiveMainloopBwdSm80ILi2ELi2EN4cute5tupleIJNS5_1CILi128EEES8_NS7_ILi64EEEEEENS_6half_tEfNS_4arch4Sm80ELb1ELb0ELb1ELb1ELb0ELb0ELb0ELb0ELi2ELi4ELi4ELi4ELb0EEENS1_24CollectiveEpilogueBwdGQAISA_fSD_Li256ELb1ELb0EEENS1_25SingleTileBwdLPTSchedulerILb1ELi128ELb0EEEEEEEEEvNT_6ParamsE$_ZN4cute3eso3ESOILb0ELb0EJNS_5tupleIJiNS_1CILi512EEEEEENS2_IJiiEEENS3_ILi1024EEEEEC2ERKS5_RKS6_RKS7_)
$_ZN7cutlass13device_kernelIN5flash19enable_sm80_to_sm89INS1_16FlashAttnBwdSm80INS1_25CollectiveMainloopBwdSm80ILi2ELi2EN4cute5tupleIJNS5_1CILi128EEES8_NS7_ILi64EEEEEENS_6half_tEfNS_4arch4Sm80ELb1ELb0ELb1ELb1ELb0ELb0ELb0ELb0ELi2ELi4ELi4ELi4ELb0EEENS1_24CollectiveEpilogueBwdGQAISA_fSD_Li256ELb1ELb0EEENS1_25SingleTileBwdLPTSchedulerILb1ELi128ELb0EEEEEEEEEvNT_6ParamsE$_ZN4cute3eso3ESOILb0ELb0EJNS_5tupleIJiNS_1CILi512EEEEEENS2_IJiiEEENS3_ILi1024EEEEEC2ERKS5_RKS6_RKS7_:
        /* <DEDUP_REMOVED lines=9> */
        .type           $_ZN7cutlass13device_kernelIN5flash19enable_sm80_to_sm89INS1_16FlashAttnBwdSm80INS1_25CollectiveMainloopBwdSm80ILi2ELi2EN4cute5tupleIJNS5_1CILi128EEES8_NS7_ILi64EEEEEENS_6half_tEfNS_4arch4Sm80ELb1ELb0ELb1ELb1ELb0ELb0ELb0ELb0ELi2ELi4ELi4ELi4ELb0EEENS1_24CollectiveEpilogueBwdGQAISA_fSD_Li256ELb1ELb0EEENS1_25SingleTileBwdLPTSchedulerILb1ELi128ELb0EEEEEEEEEvNT_6ParamsE$_ZN4cute3eso3ESOILb0ELb0EJNS_6LayoutINS_5tupleIJNS3_IJNS3_IJNS_1CILi8EEENS4_ILi1EEEEEES6_EEENS3_IJNS3_IJS6_S6_EEENS4_ILi2EEEEEEEEENS3_IJNS3_IJNS3_IJS6_NS4_ILi0EEEEEESD_EEENS3_IJNS3_IJSD_SD_EEEiEEEEEEEENS_10ViewEngineINS_8smem_ptrIPN7cutlass6half_tEEEEEEEC2ERKSJ_RKSQ_,@function
        .size           $_ZN7cutlass13device_kernelIN5flash19enable_sm80_to_sm89INS1_16FlashAttnBwdSm80INS1_25CollectiveMainloopBwdSm80ILi2ELi2EN4cute5tupleIJNS5_1CILi128EEES8_NS7_ILi64EEEEEENS_6half_tEfNS_4arch4Sm80ELb1ELb0ELb1ELb1ELb0ELb0ELb0ELb0ELi2ELi4ELi4ELi4ELb0EEENS1_24CollectiveEpilogueBwdGQAISA_fSD_Li256ELb1ELb0EEENS1_25SingleTileBwdLPTSchedulerILb1ELi128ELb0EEEEEEEEEvNT_6ParamsE$_ZN4cute3eso3ESOILb0ELb0EJNS_6LayoutINS_5tupleIJNS3_IJNS3_IJNS_1CILi8EEENS4_ILi1EEEEEES6_EEENS3_IJNS3_IJS6_S6_EEENS4_ILi2EEEEEEEEENS3_IJNS3_IJNS3_IJS6_NS4_ILi0EEEEEESD_EEENS3_IJNS3_IJSD_SD_EEEiEEEEEEEENS_10ViewEngineINS_8smem_ptrIPN7cutlass6half_tEEEEEEEC2ERKSJ_RKSQ_,($_ZN7cutlass13device_kernelIN5flash19enable_sm80_to_sm89INS1_16FlashAttnBwdSm80INS1_25CollectiveMainloopBwdSm80ILi2ELi2EN4cute5tupleIJNS5_1CILi128EEES8_NS7_ILi64EEEEEENS_6half_tEfNS_4arch4Sm80ELb1ELb0ELb1ELb1ELb0ELb0ELb0ELb0ELi2ELi4ELi4ELi4ELb0EEENS1_24CollectiveEpilogueBwdGQAISA_fSD_Li256ELb1ELb0EEENS1_25SingleTileBwdLPTSchedulerILb1ELi128ELb0EEEEEEEEEvNT_6ParamsE$_ZN4cute3eso3ESOILb0ELb0EJNS_6LayoutINS_5tupleIJNS3_IJNS_1CILi1EEENS3_IJS5_NS4_ILi2EEES6_EEEEEES6_NS3_IJS6_S6_EEEEEENS3_IJNS3_IJNS4_ILi0EEENS3_IJS5_NS4_ILi256EEEiEEEEEENS4_ILi2048EEENS3_IJiNS4_ILi4096EEEEEEEEEEENS_10ViewEngineINS_8smem_ptrIPjEEEEEEC2ERKSJ_RKSO_ - $_ZN7cutlass13device_kernelIN5flash19enable_sm80_to_sm89INS1_16FlashAttnBwdSm80INS1_25CollectiveMainloopBwdSm80ILi2ELi2EN4cute5tupleIJNS5_1CILi128EEES8_NS7_ILi64EEEEEENS_6half_tEfNS_4arch4Sm80ELb1ELb0ELb1ELb1ELb0ELb0ELb0ELb0ELi2ELi4ELi4ELi4ELb0EEENS1_24CollectiveEpilogueBwdGQAISA_fSD_Li256ELb1ELb0EEENS1_25SingleTileBwdLPTSchedulerILb1ELi128ELb0EEEEEEEEEvNT_6ParamsE$_ZN4cute3eso3ESOILb0ELb0EJNS_6LayoutINS_5tupleIJNS3_IJNS3_IJNS_1CILi8EEENS4_ILi1EEEEEES6_EEENS3_IJNS3_IJS6_S6_EEENS4_ILi2EEEEEEEEENS3_IJNS3_IJNS3_IJS6_NS4_ILi0EEEEEESD_EEENS3_IJNS3_IJSD_SD_EEEiEEEEEEEENS_10ViewEngineINS_8smem_ptrIPN7cutlass6half_tEEEEEEEC2ERKSJ_RKSQ_)
$_ZN7cutlass13device_kernelIN5flash19enable_sm80_to_sm89INS1_16FlashAttnBwdSm80INS1_25CollectiveMainloopBwdSm80ILi2ELi2EN4cute5tupleIJNS5_1CILi128EEES8_NS7_ILi64EEEEEENS_6half_tEfNS_4arch4Sm80ELb1ELb0ELb1ELb1ELb0ELb0ELb0ELb0ELi2ELi4ELi4ELi4ELb0EEENS1_24CollectiveEpilogueBwdGQAISA_fSD_Li256ELb1ELb0EEENS1_25SingleTileBwdLPTSchedulerILb1ELi128ELb0EEEEEEEEEvNT_6ParamsE$_ZN4cute3eso3ESOILb0ELb0EJNS_6LayoutINS_5tupleIJNS3_IJNS3_IJNS_1CILi8EEENS4_ILi1EEEEEES6_EEENS3_IJNS3_IJS6_S6_EEENS4_ILi2EEEEEEEEENS3_IJNS3_IJNS3_IJS6_NS4_ILi0EEEEEESD_EEENS3_IJNS3_IJSD_SD_EEEiEEEEEEEENS_10ViewEngineINS_8smem_ptrIPN7cutlass6half_tEEEEEEEC2ERKSJ_RKSQ_:
[----:B------:R-:W-:Y:S02]  /*5ef0*/  IADD3 R11, R82, -c[0x0][0x20], RZ ;  /* 0x80000800520b7a10 */ /* 0x000fe40007ffe0ff */
[----:B------:R-:W-:-:S03]  /*5f00*/  IADD3 R10, R83, -c[0x0][0x20], RZ ;  /* 0x80000800530a7a10 */ /* 0x000fc60007ffe0ff */
[----:B------:R1:W-:Y:S04]  /*5f10*/  STL [R11], R14 ;  /* 0x0000000e0b007387 */ /* 0x0003e80000100800 */
[----:B------:R-:W2:Y:S01]  /*5f20*/  LDL.64 R34, [R10] ;  /* 0x000000000a227983 */ /* 0x000ea20000100a00 */
[----:B------:R-:W-:-:S03]  /*5f30*/  IMAD.MOV.U32 R13, RZ, RZ, 0x0 ;  /* 0x00000000ff0d7424 */ /* 0x000fc600078e00ff */
[----:B--2---:R1:W-:Y:S01]  /*5f40*/  STL.64 [R11+0x8], R34 ;  /* 0x000008220b007387 */ /* 0x0043e20000100a00 */
[----:B------:R-:W-:Y:S05]  /*5f50*/  RET.REL.NODEC R12 `(_ZN7cutlass13device_kernelIN5flash19enable_sm80_to_sm89INS1_16FlashAttnBwdSm80INS1_25CollectiveMainloopBwdSm80ILi2ELi2EN4cute5tupleIJNS5_1CILi128EEES8_NS7_ILi64EEEEEENS_6half_tEfNS_4arch4Sm80ELb1ELb0ELb1ELb1ELb0ELb0ELb0ELb0ELi2ELi4ELi4ELi4ELb0EEENS1_24CollectiveEpilogueBwdGQAISA_fSD_Li256ELb1ELb0EEENS1_25SingleTileBwdLPTSchedulerILb1ELi128ELb0EEEEEEEEEvNT_6ParamsE) ;  /* 0xffffa0a00c007950 */ /* 0x000fea0003c3ffff */
        .type           $_ZN7cutlass13device_kernelIN5flash19enable_sm80_to_sm89INS1_16FlashAttnBwdSm80INS1_25CollectiveMainloopBwdSm80ILi2ELi2EN4cute5tupleIJNS5_1CILi128EEES8_NS7_ILi64EEEEEENS_6half_tEfNS_4arch4Sm80ELb1ELb0ELb1ELb1ELb0ELb0ELb0ELb0ELi2ELi4ELi4ELi4ELb0EEENS1_24CollectiveEpilogueBwdGQAISA_fSD_Li256ELb1ELb0EEENS1_25SingleTileBwdLPTSchedulerILb1ELi128ELb0EEEEEEEEEvNT_6ParamsE$_ZN4cute3eso3ESOILb0ELb0EJNS_6LayoutINS_5tupleIJNS3_IJNS_1CILi1EEENS3_IJS5_NS4_ILi2EEES6_EEEEEES6_NS3_IJS6_S6_EEEEEENS3_IJNS3_IJNS4_ILi0EEENS3_IJS5_NS4_ILi256EEEiEEEEEENS4_ILi2048EEENS3_IJiNS4_ILi4096EEEEEEEEEEENS_10ViewEngineINS_8smem_ptrIPjEEEEEEC2ERKSJ_RKSO_,@function
        .size           $_ZN7cutlass13device_kernelIN5flash19enable_sm80_to_sm89INS1_16FlashAttnBwdSm80INS1_25CollectiveMainloopBwdSm80ILi2ELi2EN4cute5tupleIJNS5_1CILi128EEES8_NS7_ILi64EEEEEENS_6half_tEfNS_4arch4Sm80ELb1ELb0ELb1ELb1ELb0ELb0ELb0ELb0ELi2ELi4ELi4ELi4ELb0EEENS1_24CollectiveEpilogueBwdGQAISA_fSD_Li256ELb1ELb0EEENS1_25SingleTileBwdLPTSchedulerILb1ELi128ELb0EEEEEEEEEvNT_6ParamsE$_ZN4cute3eso3ESOILb0ELb0EJNS_6LayoutINS_5tupleIJNS3_IJNS_1CILi1EEENS3_IJS5_NS4_ILi2EEES6_EEEEEES6_NS3_IJS6_S6_EEEEEENS3_IJNS3_IJNS4_ILi0EEENS3_IJS5_NS4_ILi256EEEiEEEEEENS4_ILi2048EEENS3_IJiNS4_ILi4096EEEEEEEEEEENS_10ViewEngineINS_8smem_ptrIPjEEEEEEC2ERKSJ_RKSO_,($_ZN7cutlass13device_kernelIN5flash19enable_sm80_to_sm89INS1_16FlashAttnBwdSm80INS1_25CollectiveMainloopBwdSm80ILi2ELi2EN4cute5tupleIJNS5_1CILi128EEES8_NS7_ILi64EEEEEENS_6half_tEfNS_4arch4Sm80ELb1ELb0ELb1ELb1ELb0ELb0ELb0ELb0ELi2ELi4ELi4ELi4ELb0EEENS1_24CollectiveEpilogueBwdGQAISA_fSD_Li256ELb1ELb0EEENS1_25SingleTileBwdLPTSchedulerILb1ELi128ELb0EEEEEEEEEvNT_6ParamsE$_ZN4cute3eso3ESOILb0ELb0EJNS_6LayoutINS_5tupleIJNS3_IJNS_1CILi2EEES5_EEENS4_ILi8EEES6_EEENS3_IJNS3_IJNS4_ILi1EEEiEEENS4_ILi1024EEENS3_IJiiEEEEEEEENS_10ViewEngineINS_8smem_ptrIPN7cutlass6half_tEEEEEEEC2ERKSE_RKSL_ - $_ZN7cutlass13device_kernelIN5flash19enable_sm80_to_sm89INS1_16FlashAttnBwdSm80INS1_25CollectiveMainloopBwdSm80ILi2ELi2EN4cute5tupleIJNS5_1CILi128EEES8_NS7_ILi64EEEEEENS_6half_tEfNS_4arch4Sm80ELb1ELb0ELb1ELb1ELb0ELb0ELb0ELb0ELi2ELi4ELi4ELi4ELb0EEENS1_24CollectiveEpilogueBwdGQAISA_fSD_Li256ELb1ELb0EEENS1_25SingleTileBwdLPTSchedulerILb1ELi128ELb0EEEEEEEEEvNT_6ParamsE$_ZN4cute3eso3ESOILb0ELb0EJNS_6LayoutINS_5tupleIJNS3_IJNS_1CILi1EEENS3_IJS5_NS4_ILi2EEES6_EEEEEES6_NS3_IJS6_S6_EEEEEENS3_IJNS3_IJNS4_ILi0EEENS3_IJS5_NS4_ILi256EEEiEEEEEENS4_ILi2048EEENS3_IJiNS4_ILi4096EEEEEEEEEEENS_10ViewEngineINS_8smem_ptrIPjEEEEEEC2ERKSJ_RKSO_)
$_ZN7cutlass13device_kernelIN5flash19enable_sm80_to_sm89INS1_16FlashAttnBwdSm80INS1_25CollectiveMainloopBwdSm80ILi2ELi2EN4cute5tupleIJNS5_1CILi128EEES8_NS7_ILi64EEEEEENS_6half_tEfNS_4arch4Sm80ELb1ELb0ELb1ELb1ELb0ELb0ELb0ELb0ELi2ELi4ELi4ELi4ELb0EEENS1_24CollectiveEpilogueBwdGQAISA_fSD_Li256ELb1ELb0EEENS1_25SingleTileBwdLPTSchedulerILb1ELi128ELb0EEEEEEEEEvNT_6ParamsE$_ZN4cute3eso3ESOILb0ELb0EJNS_6LayoutINS_5tupleIJNS3_IJNS_1CILi1EEENS3_IJS5_NS4_ILi2EEES6_EEEEEES6_NS3_IJS6_S6_EEEEEENS3_IJNS3_IJNS4_ILi0EEENS3_IJS5_NS4_ILi256EEEiEEEEEENS4_ILi2048EEENS3_IJiNS4_ILi4096EEEEEEEEEEENS_10ViewEngineINS_8smem_ptrIPjEEEEEEC2ERKSJ_RKSO_:
[----:B------:R-:W-:Y:S02]  /*5f60*/  IADD3 R17, R69, -c[0x0][0x20], RZ ;  /* 0x8000080045117a10 */ /* 0x000fe40007ffe0ff */
[----:B------:R-:W-:-:S03]  /*5f70*/  IADD3 R18, R58, -c[0x0][0x20], RZ ;  /* 0x800008003a127a10 */ /* 0x000fc60007ffe0ff */
[----:B------:R1:W-:Y:S04]  /*5f80*/  STL.64 [R17], R2 ;  /* 0x0000000211007387 */ /* 0x0003e80000100a00 */
[----:B------:R-:W2:Y:S01]  /*5f90*/  LDL.64 R20, [R18] ;  /* 0x0000000012147983 */ /* 0x000ea20000100a00 */
[----:B------:R-:W-:Y:S02]  /*5fa0*/  IMAD.MOV.U32 R22, RZ, RZ, R16 ;  /* 0x000000ffff167224 */ /* 0x000fe400078e0010 */
[----:B------:R-:W-:Y:S01]  /*5fb0*/  IMAD.MOV.U32 R23, RZ, RZ, 0x0 ;  /* 0x00000000ff177424 */ /* 0x000fe200078e00ff */
[----:B--2---:R1:W-:Y:S03]  /*5fc0*/  STL.64 [R17+0x8], R20 ;  /* 0x0000081411007387 */ /* 0x0043e60000100a00 */
[----:B------:R-:W-:Y:S05]  /*5fd0*/  RET.REL.NODEC R22 `(_ZN7cutlass13device_kernelIN5flash19enable_sm80_to_sm89INS1_16FlashAttnBwdSm80INS1_25CollectiveMainloopBwdSm80ILi2ELi2EN4cute5tupleIJNS5_1CILi128EEES8_NS7_ILi64EEEEEENS_6half_tEfNS_4arch4Sm80ELb1ELb0ELb1ELb1ELb0ELb0ELb0ELb0ELi2ELi4ELi4ELi4ELb0EEENS1_24CollectiveEpilogueBwdGQAISA_fSD_Li256ELb1ELb0EEENS1_25SingleTileBwdLPTSchedulerILb1ELi128ELb0EEEEEEEEEvNT_6ParamsE) ;  /* 0xffffa02016007950 */ /* 0x000fea0003c3ffff */
        .type           $_ZN7cutlass13device_kernelIN5flash19enable_sm80_to_sm89INS1_16FlashAttnBwdSm80INS1_25CollectiveMainloopBwdSm80ILi2ELi2EN4cute5tupleIJNS5_1CILi128EEES8_NS7_ILi64EEEEEENS_6half_tEfNS_4arch4Sm80ELb1ELb0ELb1ELb1ELb0ELb0ELb0ELb0ELi2ELi4ELi4ELi4ELb0EEENS1_24CollectiveEpilogueBwdGQAISA_fSD_Li256ELb1ELb0EEENS1_25SingleTileBwdLPTSchedulerILb1ELi128ELb0EEEEEEEEEvNT_6ParamsE$_ZN4cute3eso3ESOILb0ELb0EJNS_6LayoutINS_5tupleIJNS3_IJNS_1CILi2EEES5_EEENS4_ILi8EEES6_EEENS3_IJNS3_IJNS4_ILi1EEEiEEENS4_ILi1024EEENS3_IJiiEEEEEEEENS_10ViewEngineINS_8smem_ptrIPN7cutlass6half_tEEEEEEEC2ERKSE_RKSL_,@function
        .size           $_ZN7cutlass13device_kernelIN5flash19enable_sm80_to_sm89INS1_16FlashAttnBwdSm80INS1_25CollectiveMainloopBwdSm80ILi2ELi2EN4cute5tupleIJNS5_1CILi128EEES8_NS7_ILi64EEEEEENS_6half_tEfNS_4arch4Sm80ELb1ELb0ELb1ELb1ELb0ELb0ELb0ELb0ELi2ELi4ELi4ELi4ELb0EEENS1_24CollectiveEpilogueBwdGQAISA_fSD_Li256ELb1ELb0EEENS1_25SingleTileBwdLPTSchedulerILb1ELi128ELb0EEEEEEEEEvNT_6ParamsE$_ZN4cute3eso3ESOILb0ELb0EJNS_6LayoutINS_5tupleIJNS3_IJNS_1CILi2EEES5_EEENS4_ILi8EEES6_EEENS3_IJNS3_IJNS4_ILi1EEEiEEENS4_ILi1024EEENS3_IJiiEEEEEEEENS_10ViewEngineINS_8smem_ptrIPN7cutlass6half_tEEEEEEEC2ERKSE_RKSL_,($_ZN7cutlass13device_kernelIN5flash19enable_sm80_to_sm89INS1_16FlashAttnBwdSm80INS1_25CollectiveMainloopBwdSm80ILi2ELi2EN4cute5tupleIJNS5_1CILi128EEES8_NS7_ILi64EEEEEENS_6half_tEfNS_4arch4Sm80ELb1ELb0ELb1ELb1ELb0ELb0ELb0ELb0ELi2ELi4ELi4ELi4ELb0EEENS1_24CollectiveEpilogueBwdGQAISA_fSD_Li256ELb1ELb0EEENS1_25SingleTileBwdLPTSchedulerILb1ELi128ELb0EEEEEEEEEvNT_6ParamsE$_ZN4cute3eso3ESOILb0ELb0EJNS_6LayoutINS_5tupleIJNS3_IJNS_1CILi2EEES5_EEENS4_ILi8EEES6_EEENS3_IJNS3_IJNS4_ILi1EEEiEEENS4_ILi1024EEENS3_IJiiEEEEEEEEjEEC2ERKSE_RKj - $_ZN7cutlass13device_kernelIN5flash19enable_sm80_to_sm89INS1_16FlashAttnBwdSm80INS1_25CollectiveMainloopBwdSm80ILi2ELi2EN4cute5tupleIJNS5_1CILi128EEES8_NS7_ILi64EEEEEENS_6half_tEfNS_4arch4Sm80ELb1ELb0ELb1ELb1ELb0ELb0ELb0ELb0ELi2ELi4ELi4ELi4ELb0EEENS1_24CollectiveEpilogueBwdGQAISA_fSD_Li256ELb1ELb0EEENS1_25SingleTileBwdLPTSchedulerILb1ELi128ELb0EEEEEEEEEvNT_6ParamsE$_ZN4cute3eso3ESOILb0ELb0EJNS_6LayoutINS_5tupleIJNS3_IJNS_1CILi2EEES5_EEENS4_ILi8EEES6_EEENS3_IJNS3_IJNS4_ILi1EEEiEEENS4_ILi1024EEENS3_IJiiEEEEEEEENS_10ViewEngineINS_8smem_ptrIPN7cutlass6half_tEEEEEEEC2ERKSE_RKSL_)
$_ZN7cutlass13device_kernelIN5flash19enable_sm80_to_sm89INS1_16FlashAttnBwdSm80INS1_25CollectiveMainloopBwdSm80ILi2ELi2EN4cute5tupleIJNS5_1CILi128EEES8_NS7_ILi64EEEEEENS_6half_tEfNS_4arch4Sm80ELb1ELb0ELb1ELb1ELb0ELb0ELb0ELb0ELi2ELi4ELi4ELi4ELb0EEENS1_24CollectiveEpilogueBwdGQAISA_fSD_Li256ELb1ELb0EEENS1_25SingleTileBwdLPTSchedulerILb1ELi128ELb0EEEEEEEEEvNT_6ParamsE$_ZN4cute3eso3ESOILb0ELb0EJNS_6LayoutINS_5tupleIJNS3_IJNS_1CILi2EEES5_EEENS4_ILi8EEES6_EEENS3_IJNS3_IJNS4_ILi1EEEiEEENS4_ILi1024EEENS3_IJiiEEEEEEEENS_10ViewEngineINS_8smem_ptrIPN7cutlass6half_tEEEEEEEC2ERKSE_RKSL_:
[----:B------:R-:W-:Y:S02]  /*5fe0*/  IADD3 R3, R60, -c[0x0][0x20], RZ ;  /* 0x800008003c037a10 */ /* 0x000fe40007ffe0ff */
[----:B------:R-:W-:-:S03]  /*5ff0*/  IADD3 R2, R59, -c[0x0][0x20], RZ ;  /* 0x800008003b027a10 */ /* 0x000fc60007ffe0ff */
[----:B------:R1:W-:Y:S04]  /*6000*/  STL.64 [R3], R4 ;  /* 0x0000000403007387 */ /* 0x0003e80000100a00 */
[----:B------:R1:W-:Y:S04]  /*6010*/  STL [R3+0x8], R6 ;  /* 0x0000080603007387 */ /* 0x0003e80000100800 */
[----:B------:R-:W2:Y:S01]  /*6020*/  LDL.64 R14, [R2] ;  /* 0x00000000020e7983 */ /* 0x000ea20000100a00 */
[----:B------:R-:W-:-:S03]  /*6030*/  IMAD.MOV.U32 R13, RZ, RZ, 0x0 ;  /* 0x00000000ff0d7424 */ /* 0x000fc600078e00ff */
[----:B--2---:R1:W-:Y:S01]  /*6040*/  STL.64 [R3+0x10], R14 ;  /* 0x0000100e03007387 */ /* 0x0043e20000100a00 */
[----:B------:R-:W-:Y:S05]  /*6050*/  RET.REL.NODEC R12 `(_ZN7cutlass13device_kernelIN5flash19enable_sm80_to_sm89INS1_16FlashAttnBwdSm80INS1_25CollectiveMainloopBwdSm80ILi2ELi2EN4cute5tupleIJNS5_1CILi128EEES8_NS7_ILi64EEEEEENS_6half_tEfNS_4arch4Sm80ELb1ELb0ELb1ELb1ELb0ELb0ELb0ELb0ELi2ELi4ELi4ELi4ELb0EEENS1_24CollectiveEpilogueBwdGQAISA_fSD_Li256ELb1ELb0EEENS1_25SingleTileBwdLPTSchedulerILb1ELi128ELb0EEEEEEEEEvNT_6ParamsE) ;  /* 0xffff9fa00c007950 */ /* 0x000fea0003c3ffff */
        .type           $_ZN7cutlass13device_kernelIN5flash19enable_sm80_to_sm89INS1_16FlashAttnBwdSm80INS1_25CollectiveMainloopBwdSm80ILi2ELi2EN4cute5tupleIJNS5_1CILi128EEES8_NS7_ILi64EEEEEENS_6half_tEfNS_4arch4Sm80ELb1ELb0ELb1ELb1ELb0ELb0ELb0ELb0ELi2ELi4ELi4ELi4ELb0EEENS1_24CollectiveEpilogueBwdGQAISA_fSD_Li256ELb1ELb0EEENS1_25SingleTileBwdLPTSchedulerILb1ELi128ELb0EEEEEEEEEvNT_6ParamsE$_ZN4cute3eso3ESOILb0ELb0EJNS_6LayoutINS_5tupleIJNS3_IJNS_1CILi2EEES5_EEENS4_ILi8EEES6_EEENS3_IJNS3_IJNS4_ILi1EEEiEEENS4_ILi1024EEENS3_IJiiEEEEEEEEjEEC2ERKSE_RKj,@function
        .size           $_ZN7cutlass13device_kernelIN5flash19enable_sm80_to_sm89INS1_16FlashAttnBwdSm80INS1_25CollectiveMainloopBwdSm80ILi2ELi2EN4cute5tupleIJNS5_1CILi128EEES8_NS7_ILi64EEEEEENS_6half_tEfNS_4arch4Sm80ELb1ELb0ELb1ELb1ELb0ELb0ELb0ELb0ELi2ELi4ELi4ELi4ELb0EEENS1_24CollectiveEpilogueBwdGQAISA_fSD_Li256ELb1ELb0EEENS1_25SingleTileBwdLPTSchedulerILb1ELi128ELb0EEEEEEEEEvNT_6ParamsE$_ZN4cute3eso3ESOILb0ELb0EJNS_6LayoutINS_5tupleIJNS3_IJNS_1CILi2EEES5_EEENS4_ILi8EEES6_EEENS3_IJNS3_IJNS4_ILi1EEEiEEENS4_ILi1024EEENS3_IJiiEEEEEEEEjEEC2ERKSE_RKj,($_ZN7cutlass13device_kernelIN5flash19enable_sm80_to_sm89INS1_16FlashAttnBwdSm80INS1_25CollectiveMainloopBwdSm80ILi2ELi2EN4cute5tupleIJNS5_1CILi128EEES8_NS7_ILi64EEEEEENS_6half_tEfNS_4arch4Sm80ELb1ELb0ELb1ELb1ELb0ELb0ELb0ELb0ELi2ELi4ELi4ELi4ELb0EEENS1_24CollectiveEpilogueBwdGQAISA_fSD_Li256ELb1ELb0EEENS1_25SingleTileBwdLPTSchedulerILb1ELi128ELb0EEEEEEEEEvNT_6ParamsE$_ZN4cute3eso3ESOILb0ELb0EJNS_6LayoutINS_5tupleIJNS3_IJNS_1CILi2EEES5_EEES6_NS4_ILi8EEEEEENS3_IJNS3_IJiNS4_ILi512EEEEEENS3_IJiiEEENS4_ILi1024EEEEEEEENS_10ViewEngineINS_8smem_ptrIPN7cutlass6half_tEEEEEEEC2ERKSE_RKSL_ - $_ZN7cutlass13device_kernelIN5flash19enable_sm80_to_sm89INS1_16FlashAttnBwdSm80INS1_25CollectiveMainloopBwdSm80ILi2ELi2EN4cute5tupleIJNS5_1CILi128EEES8_NS7_ILi64EEEEEENS_6half_tEfNS_4arch4Sm80ELb1ELb0ELb1ELb1ELb0ELb0ELb0ELb0ELi2ELi4ELi4ELi4ELb0EEENS1_24CollectiveEpilogueBwdGQAISA_fSD_Li256ELb1ELb0EEENS1_25SingleTileBwdLPTSchedulerILb1ELi128ELb0EEEEEEEEEvNT_6ParamsE$_ZN4cute3eso3ESOILb0ELb0EJNS_6LayoutINS_5tupleIJNS3_IJNS_1CILi2EEES5_EEENS4_ILi8EEES6_EEENS3_IJNS3_IJNS4_ILi1EEEiEEENS4_ILi1024EEENS3_IJiiEEEEEEEEjEEC2ERKSE_RKj)
$_ZN7cutlass13device_kernelIN5flash19enable_sm80_to_sm89INS1_16FlashAttnBwdSm80INS1_25CollectiveMainloopBwdSm80ILi2ELi2EN4cute5tupleIJNS5_1CILi128EEES8_NS7_ILi64EEEEEENS_6half_tEfNS_4arch4Sm80ELb1ELb0ELb1ELb1ELb0ELb0ELb0ELb0ELi2ELi4ELi4ELi4ELb0EEENS1_24CollectiveEpilogueBwdGQAISA_fSD_Li256ELb1ELb0EEENS1_25SingleTileBwdLPTSchedulerILb1ELi128ELb0EEEEEEEEEvNT_6ParamsE$_ZN4cute3eso3ESOILb0ELb0EJNS_6LayoutINS_5tupleIJNS3_IJNS_1CILi2EEES5_EEENS4_ILi8EEES6_EEENS3_IJNS3_IJNS4_ILi1EEEiEEENS4_ILi1024EEENS3_IJiiEEEEEEEEjEEC2ERKSE_RKj:
        /* <DEDUP_REMOVED lines=9> */
[----:B------:R-:W-:Y:S05]  /*60f0*/  RET.REL.NODEC R14 `(_ZN7cutlass13device_kernelIN5flash19enable_sm80_to_sm89INS1_16FlashAttnBwdSm80INS1_25CollectiveMainloopBwdSm80ILi2ELi2EN4cute5tupleIJNS5_1CILi128EEES8_NS7_ILi64EEEEEENS_6half_tEfNS_4arch4Sm80ELb1ELb0ELb1ELb1ELb0ELb0ELb0ELb0ELi2ELi4ELi4ELi4ELb0EEENS1_24CollectiveEpilogueBwdGQAISA_fSD_Li256ELb1ELb0EEENS1_25SingleTileBwdLPTSchedulerILb1ELi128ELb0EEEEEEEEEvNT_6ParamsE) ;  /* 0xffff9f000e007950 */ /* 0x000fea0003c3ffff */
        .type           $_ZN7cutlass13device_kernelIN5flash19enable_sm80_to_sm89INS1_16FlashAttnBwdSm80INS1_25CollectiveMainloopBwdSm80ILi2ELi2EN4cute5tupleIJNS5_1CILi128EEES8_NS7_ILi64EEEEEENS_6half_tEfNS_4arch4Sm80ELb1ELb0ELb1ELb1ELb0ELb0ELb0ELb0ELi2ELi4ELi4ELi4ELb0EEENS1_24CollectiveEpilogueBwdGQAISA_fSD_Li256ELb1ELb0EEENS1_25SingleTileBwdLPTSchedulerILb1ELi128ELb0EEEEEEEEEvNT_6ParamsE$_ZN4cute3eso3ESOILb0ELb0EJNS_6LayoutINS_5tupleIJNS3_IJNS_1CILi2EEES5_EEES6_NS4_ILi8EEEEEENS3_IJNS3_IJiNS4_ILi512EEEEEENS3_IJiiEEENS4_ILi1024EEEEEEEENS_10ViewEngineINS_8smem_ptrIPN7cutlass6half_tEEEEEEEC2ERKSE_RKSL_,@function
        .size           $_ZN7cutlass13device_kernelIN5flash19enable_sm80_to_sm89INS1_16FlashAttnBwdSm80INS1_25CollectiveMainloopBwdSm80ILi2ELi2EN4cute5tupleIJNS5_1CILi128EEES8_NS7_ILi64EEEEEENS_6half_tEfNS_4arch4Sm80ELb1ELb0ELb1ELb1ELb0ELb0ELb0ELb0ELi2ELi4ELi4ELi4ELb0EEENS1_24CollectiveEpilogueBwdGQAISA_fSD_Li256ELb1ELb0EEENS1_25SingleTileBwdLPTSchedulerILb1ELi128ELb0EEEEEEEEEvNT_6ParamsE$_ZN4cute3eso3ESOILb0ELb0EJNS_6LayoutINS_5tupleIJNS3_IJNS_1CILi2EEES5_EEES6_NS4_ILi8EEEEEENS3_IJNS3_IJiNS4_ILi512EEEEEENS3_IJiiEEENS4_ILi1024EEEEEEEENS_10ViewEngineINS_8smem_ptrIPN7cutlass6half_tEEEEEEEC2ERKSE_RKSL_,($_ZN7cutlass13device_kernelIN5flash19enable_sm80_to_sm89INS1_16FlashAttnBwdSm80INS1_25CollectiveMainloopBwdSm80ILi2ELi2EN4cute5tupleIJNS5_1CILi128EEES8_NS7_ILi64EEEEEENS_6half_tEfNS_4arch4Sm80ELb1ELb0ELb1ELb1ELb0ELb0ELb0ELb0ELi2ELi4ELi4ELi4ELb0EEENS1_24CollectiveEpilogueBwdGQAISA_fSD_Li256ELb1ELb0EEENS1_25SingleTileBwdLPTSchedulerILb1ELi128ELb0EEEEEEEEEvNT_6ParamsE$_ZN4cute3eso3ESOILb0ELb0EJNS_6LayoutINS_5tupleIJNS3_IJNS_1CILi2EEES5_EEES6_NS4_ILi8EEEEEENS3_IJNS3_IJiNS4_ILi512EEEEEENS3_IJiiEEENS4_ILi1024EEEEEEEEjEEC2ERKSE_RKj - $_ZN7cutlass13device_kernelIN5flash19enable_sm80_to_sm89INS1_16FlashAttnBwdSm80INS1_25CollectiveMainloopBwdSm80ILi2ELi2EN4cute5tupleIJNS5_1CILi128EEES8_NS7_ILi64EEEEEENS_6half_tEfNS_4arch4Sm80ELb1ELb0ELb1ELb1ELb0ELb0ELb0ELb0ELi2ELi4ELi4ELi4ELb0EEENS1_24CollectiveEpilogueBwdGQAISA_fSD_Li256ELb1ELb0EEENS1_25SingleTileBwdLPTSchedulerILb1ELi128ELb0EEEEEEEEEvNT_6ParamsE$_ZN4cute3eso3ESOILb0ELb0EJNS_6LayoutINS_5tupleIJNS3_IJNS_1CILi2EEES5_EEES6_NS4_ILi8EEEEEENS3_IJNS3_IJiNS4_ILi512EEEEEENS3_IJiiEEENS4_ILi1024EEEEEEEENS_10ViewEngineINS_8smem_ptrIPN7cutlass6half_tEEEEEEEC2ERKSE_RKSL_)
$_ZN7cutlass13device_kernelIN5flash19enable_sm80_to_sm89INS1_16FlashAttnBwdSm80INS1_25CollectiveMainloopBwdSm80ILi2ELi2EN4cute5tupleIJNS5_1CILi128EEES8_NS7_ILi64EEEEEENS_6half_tEfNS_4arch4Sm80ELb1ELb0ELb1ELb1ELb0ELb0ELb0ELb0ELi2ELi4ELi4ELi4ELb0EEENS1_24CollectiveEpilogueBwdGQAISA_fSD_Li256ELb1ELb0EEENS1_25SingleTileBwdLPTSchedulerILb1ELi128ELb0EEEEEEEEEvNT_6ParamsE$_ZN4cute3eso3ESOILb0ELb0EJNS_6LayoutINS_5tupleIJNS3_IJNS_1CILi2EEES5_EEES6_NS4_ILi8EEEEEENS3_IJNS3_IJiNS4_ILi512EEEEEENS3_IJiiEEENS4_ILi1024EEEEEEEENS_10ViewEngineINS_8smem_ptrIPN7cutlass6half_tEEEEEEEC2ERKSE_RKSL_:
        /* <DEDUP_REMOVED lines=8> */
        .type           $_ZN7cutlass13device_kernelIN5flash19enable_sm80_to_sm89INS1_16FlashAttnBwdSm80INS1_25CollectiveMainloopBwdSm80ILi2ELi2EN4cute5tupleIJNS5_1CILi128EEES8_NS7_ILi64EEEEEENS_6half_tEfNS_4arch4Sm80ELb1ELb0ELb1ELb1ELb0ELb0ELb0ELb0ELi2ELi4ELi4ELi4ELb0EEENS1_24CollectiveEpilogueBwdGQAISA_fSD_Li256ELb1ELb0EEENS1_25SingleTileBwdLPTSchedulerILb1ELi128ELb0EEEEEEEEEvNT_6ParamsE$_ZN4cute3eso3ESOILb0ELb0EJNS_6LayoutINS_5tupleIJNS3_IJNS_1CILi2EEES5_EEES6_NS4_ILi8EEEEEENS3_IJNS3_IJiNS4_ILi512EEEEEENS3_IJiiEEENS4_ILi1024EEEEEEEEjEEC2ERKSE_RKj,@function
        .size           $_ZN7cutlass13device_kernelIN5flash19enable_sm80_to_sm89INS1_16FlashAttnBwdSm80INS1_25CollectiveMainloopBwdSm80ILi2ELi2EN4cute5tupleIJNS5_1CILi128EEES8_NS7_ILi64EEEEEENS_6half_tEfNS_4arch4Sm80ELb1ELb0ELb1ELb1ELb0ELb0ELb0ELb0ELi2ELi4ELi4ELi4ELb0EEENS1_24CollectiveEpilogueBwdGQAISA_fSD_Li256ELb1ELb0EEENS1_25SingleTileBwdLPTSchedulerILb1ELi128ELb0EEEEEEEEEvNT_6ParamsE$_ZN4cute3eso3ESOILb0ELb0EJNS_6LayoutINS_5tupleIJNS3_IJNS_1CILi2EEES5_EEES6_NS4_ILi8EEEEEENS3_IJNS3_IJiNS4_ILi512EEEEEENS3_IJiiEEENS4_ILi1024EEEEEEEEjEEC2ERKSE_RKj,($_ZN7cutlass13device_kernelIN5flash19enable_sm80_to_sm89INS1_16FlashAttnBwdSm80INS1_25CollectiveMainloopBwdSm80ILi2ELi2EN4cute5tupleIJNS5_1CILi128EEES8_NS7_ILi64EEEEEENS_6half_tEfNS_4arch4Sm80ELb1ELb0ELb1ELb1ELb0ELb0ELb0ELb0ELi2ELi4ELi4ELi4ELb0EEENS1_24CollectiveEpilogueBwdGQAISA_fSD_Li256ELb1ELb0EEENS1_25SingleTileBwdLPTSchedulerILb1ELi128ELb0EEEEEEEEEvNT_6ParamsE$_ZN4cute3eso3ESOILb0ELb0EJNS_6LayoutINS_5tupleIJNS3_IJNS_1CILi2EEES5_S5_EEES5_NS3_IJNS3_IJS5_S5_EEES5_EEEEEENS3_IJNS3_IJNS4_ILi1EEENS4_ILi512EEEiEEENS4_ILi4096EEENS3_IJNS3_IJiiEEENS4_ILi8192EEEEEEEEEEENS_10ViewEngineINS_8smem_ptrIPN7cutlass6half_tEEEEEEEC2ERKSI_RKSP_ - $_ZN7cutlass13device_kernelIN5flash19enable_sm80_to_sm89INS1_16FlashAttnBwdSm80INS1_25CollectiveMainloopBwdSm80ILi2ELi2EN4cute5tupleIJNS5_1CILi128EEES8_NS7_ILi64EEEEEENS_6half_tEfNS_4arch4Sm80ELb1ELb0ELb1ELb1ELb0ELb0ELb0ELb0ELi2ELi4ELi4ELi4ELb0EEENS1_24CollectiveEpilogueBwdGQAISA_fSD_Li256ELb1ELb0EEENS1_25SingleTileBwdLPTSchedulerILb1ELi128ELb0EEEEEEEEEvNT_6ParamsE$_ZN4cute3eso3ESOILb0ELb0EJNS_6LayoutINS_5tupleIJNS3_IJNS_1CILi2EEES5_EEES6_NS4_ILi8EEEEEENS3_IJNS3_IJiNS4_ILi512EEEEEENS3_IJiiEEENS4_ILi1024EEEEEEEEjEEC2ERKSE_RKj)
$_ZN7cutlass13device_kernelIN5flash19enable_sm80_to_sm89INS1_16FlashAttnBwdSm80INS1_25CollectiveMainloopBwdSm80ILi2ELi2EN4cute5tupleIJNS5_1CILi128EEES8_NS7_ILi64EEEEEENS_6half_tEfNS_4arch4Sm80ELb1ELb0ELb1ELb1ELb0ELb0ELb0ELb0ELi2ELi4ELi4ELi4ELb0EEENS1_24CollectiveEpilogueBwdGQAISA_fSD_Li256ELb1ELb0EEENS1_25SingleTileBwdLPTSchedulerILb1ELi128ELb0EEEEEEEEEvNT_6ParamsE$_ZN4cute3eso3ESOILb0ELb0EJNS_6LayoutINS_5tupleIJNS3_IJNS_1CILi2EEES5_EEES6_NS4_ILi8EEEEEENS3_IJNS3_IJiNS4_ILi512EEEEEENS3_IJiiEEENS4_ILi1024EEEEEEEEjEEC2ERKSE_RKj:
        /* <DEDUP_REMOVED lines=10> */
        .type           $_ZN7cutlass13device_kernelIN5flash19enable_sm80_to_sm89INS1_16FlashAttnBwdSm80INS1_25CollectiveMainloopBwdSm80ILi2ELi2EN4cute5tupleIJNS5_1CILi128EEES8_NS7_ILi64EEEEEENS_6half_tEfNS_4arch4Sm80ELb1ELb0ELb1ELb1ELb0ELb0ELb0ELb0ELi2ELi4ELi4ELi4ELb0EEENS1_24CollectiveEpilogueBwdGQAISA_fSD_Li256ELb1ELb0EEENS1_25SingleTileBwdLPTSchedulerILb1ELi128ELb0EEEEEEEEEvNT_6ParamsE$_ZN4cute3eso3ESOILb0ELb0EJNS_6LayoutINS_5tupleIJNS3_IJNS_1CILi2EEES5_S5_EEES5_NS3_IJNS3_IJS5_S5_EEES5_EEEEEENS3_IJNS3_IJNS4_ILi1EEENS4_ILi512EEEiEEENS4_ILi4096EEENS3_IJNS3_IJiiEEENS4_ILi8192EEEEEEEEEEENS_10ViewEngineINS_8smem_ptrIPN7cutlass6half_tEEEEEEEC2ERKSI_RKSP_,@function
        .size           $_ZN7cutlass13device_kernelIN5flash19enable_sm80_to_sm89INS1_16FlashAttnBwdSm80INS1_25CollectiveMainloopBwdSm80ILi2ELi2EN4cute5tupleIJNS5_1CILi128EEES8_NS7_ILi64EEEEEENS_6half_tEfNS_4arch4Sm80ELb1ELb0ELb1ELb1ELb0ELb0ELb0ELb0ELi2ELi4ELi4ELi4ELb0EEENS1_24CollectiveEpilogueBwdGQAISA_fSD_Li256ELb1ELb0EEENS1_25SingleTileBwdLPTSchedulerILb1ELi128ELb0EEEEEEEEEvNT_6ParamsE$_ZN4cute3eso3ESOILb0ELb0EJNS_6LayoutINS_5tupleIJNS3_IJNS_1CILi2EEES5_S5_EEES5_NS3_IJNS3_IJS5_S5_EEES5_EEEEEENS3_IJNS3_IJNS4_ILi1EEENS4_ILi512EEEiEEENS4_ILi4096EEENS3_IJNS3_IJiiEEENS4_ILi8192EEEEEEEEEEENS_10ViewEngineINS_8smem_ptrIPN7cutlass6half_tEEEEEEEC2ERKSI_RKSP_,($_ZN7cutlass13device_kernelIN5flash19enable_sm80_to_sm89INS1_16FlashAttnBwdSm80INS1_25CollectiveMainloopBwdSm80ILi2ELi2EN4cute5tupleIJNS5_1CILi128EEES8_NS7_ILi64EEEEEENS_6half_tEfNS_4arch4Sm80ELb1ELb0ELb1ELb1ELb0ELb0ELb0ELb0ELi2ELi4ELi4ELi4ELb0EEENS1_24CollectiveEpilogueBwdGQAISA_fSD_Li256ELb1ELb0EEENS1_25SingleTileBwdLPTSchedulerILb1ELi128ELb0EEEEEEEEEvNT_6ParamsE$_ZN4cute3eso3ESOILb0ELb0EJNS_6LayoutINS_5tupleIJNS3_IJNS_1CILi2EEES5_S5_EEES5_NS3_IJNS3_IJS5_S5_EEES5_EEEEEENS3_IJNS3_IJNS4_ILi1EEENS4_ILi512EEEiEEENS4_ILi4096EEENS3_IJNS3_IJiiEEENS4_ILi8192EEEEEEEEEEEjEEC2ERKSI_RKj - $_ZN7cutlass13device_kernelIN5flash19enable_sm80_to_sm89INS1_16FlashAttnBwdSm80INS1_25CollectiveMainloopBwdSm80ILi2ELi2EN4cute5tupleIJNS5_1CILi128EEES8_NS7_ILi64EEEEEENS_6half_tEfNS_4arch4Sm80ELb1ELb0ELb1ELb1ELb0ELb0ELb0ELb0ELi2ELi4ELi4ELi4ELb0EEENS1_24CollectiveEpilogueBwdGQAISA_fSD_Li256ELb1ELb0EEENS1_25SingleTileBwdLPTSchedulerILb1ELi128ELb0EEEEEEEEEvNT_6ParamsE$_ZN4cute3eso3ESOILb0ELb0EJNS_6LayoutINS_5tupleIJNS3_IJNS_1CILi2EEES5_S5_EEES5_NS3_IJNS3_IJS5_S5_EEES5_EEEEEENS3_IJNS3_IJNS4_ILi1EEENS4_ILi512EEEiEEENS4_ILi4096EEENS3_IJNS3_IJiiEEENS4_ILi8192EEEEEEEEEEENS_10ViewEngineINS_8smem_ptrIPN7cutlass6half_tEEEEEEEC2ERKSI_RKSP_)
$_ZN7cutlass13device_kernelIN5flash19enable_sm80_to_sm89INS1_16FlashAttnBwdSm80INS1_25CollectiveMainloopBwdSm80ILi2ELi2EN4cute5tupleIJNS5_1CILi128EEES8_NS7_ILi64EEEEEENS_6half_tEfNS_4arch4Sm80ELb1ELb0ELb1ELb1ELb0ELb0ELb0ELb0ELi2ELi4ELi4ELi4ELb0EEENS1_24CollectiveEpilogueBwdGQAISA_fSD_Li256ELb1ELb0EEENS1_25SingleTileBwdLPTSchedulerILb1ELi128ELb0EEEEEEEEEvNT_6ParamsE$_ZN4cute3eso3ESOILb0ELb0EJNS_6LayoutINS_5tupleIJNS3_IJNS_1CILi2EEES5_S5_EEES5_NS3_IJNS3_IJS5_S5_EEES5_EEEEEENS3_IJNS3_IJNS4_ILi1EEENS4_ILi512EEEiEEENS4_ILi4096EEENS3_IJNS3_IJiiEEENS4_ILi8192EEEEEEEEEEENS_10ViewEngineINS_8smem_ptrIPN7cutlass6half_tEEEEEEEC2ERKSI_RKSP_:
        /* <DEDUP_REMOVED lines=8> */
        .type           $_ZN7cutlass13device_kernelIN5flash19enable_sm80_to_sm89INS1_16FlashAttnBwdSm80INS1_25CollectiveMainloopBwdSm80ILi2ELi2EN4cute5tupleIJNS5_1CILi128EEES8_NS7_ILi64EEEEEENS_6half_tEfNS_4arch4Sm80ELb1ELb0ELb1ELb1ELb0ELb0ELb0ELb0ELi2ELi4ELi4ELi4ELb0EEENS1_24CollectiveEpilogueBwdGQAISA_fSD_Li256ELb1ELb0EEENS1_25SingleTileBwdLPTSchedulerILb1ELi128ELb0EEEEEEEEEvNT_6ParamsE$_ZN4cute3eso3ESOILb0ELb0EJNS_6LayoutINS_5tupleIJNS3_IJNS_1CILi2EEES5_S5_EEES5_NS3_IJNS3_IJS5_S5_EEES5_EEEEEENS3_IJNS3_IJNS4_ILi1EEENS4_ILi512EEEiEEENS4_ILi4096EEENS3_IJNS3_IJiiEEENS4_ILi8192EEEEEEEEEEEjEEC2ERKSI_RKj,@function
        .size           $_ZN7cutlass13device_kernelIN5flash19enable_sm80_to_sm89INS1_16FlashAttnBwdSm80INS1_25CollectiveMainloopBwdSm80ILi2ELi2EN4cute5tupleIJNS5_1CILi128EEES8_NS7_ILi64EEEEEENS_6half_tEfNS_4arch4Sm80ELb1ELb0ELb1ELb1ELb0ELb0ELb0ELb0ELi2ELi4ELi4ELi4ELb0EEENS1_24CollectiveEpilogueBwdGQAISA_fSD_Li256ELb1ELb0EEENS1_25SingleTileBwdLPTSchedulerILb1ELi128ELb0EEEEEEEEEvNT_6ParamsE$_ZN4cute3eso3ESOILb0ELb0EJNS_6LayoutINS_5tupleIJNS3_IJNS_1CILi2EEES5_S5_EEES5_NS3_IJNS3_IJS5_S5_EEES5_EEEEEENS3_IJNS3_IJNS4_ILi1EEENS4_ILi512EEEiEEENS4_ILi4096EEENS3_IJNS3_IJiiEEENS4_ILi8192EEEEEEEEEEEjEEC2ERKSI_RKj,($_ZN7cutlass13device_kernelIN5flash19enable_sm80_to_sm89INS1_16FlashAttnBwdSm80INS1_25CollectiveMainloopBwdSm80ILi2ELi2EN4cute5tupleIJNS5_1CILi128EEES8_NS7_ILi64EEEEEENS_6half_tEfNS_4arch4Sm80ELb1ELb0ELb1ELb1ELb0ELb0ELb0ELb0ELi2ELi4ELi4ELi4ELb0EEENS1_24CollectiveEpilogueBwdGQAISA_fSD_Li256ELb1ELb0EEENS1_25SingleTileBwdLPTSchedulerILb1ELi128ELb0EEEEEEEEEvNT_6ParamsE$_ZN4cute3eso3ESOILb0ELb0EJNS_6LayoutINS_5tupleIJNS3_IJNS_1CILi2EEES5_S5_EEES5_NS3_IJS5_S5_EEEEEENS3_IJNS3_IJNS4_ILi1EEENS4_ILi512EEEiEEENS4_ILi4096EEENS3_IJiiEEEEEEEENS_10ViewEngineINS_8smem_ptrIPN7cutlass6half_tEEEEEEEC2ERKSF_RKSM_ - $_ZN7cutlass13device_kernelIN5flash19enable_sm80_to_sm89INS1_16FlashAttnBwdSm80INS1_25CollectiveMainloopBwdSm80ILi2ELi2EN4cute5tupleIJNS5_1CILi128EEES8_NS7_ILi64EEEEEENS_6half_tEfNS_4arch4Sm80ELb1ELb0ELb1ELb1ELb0ELb0ELb0ELb0ELi2ELi4ELi4ELi4ELb0EEENS1_24CollectiveEpilogueBwdGQAISA_fSD_Li256ELb1ELb0EEENS1_25SingleTileBwdLPTSchedulerILb1ELi128ELb0EEEEEEEEEvNT_6ParamsE$_ZN4cute3eso3ESOILb0ELb0EJNS_6LayoutINS_5tupleIJNS3_IJNS_1CILi2EEES5_S5_EEES5_NS3_IJNS3_IJS5_S5_EEES5_EEEEEENS3_IJNS3_IJNS4_ILi1EEENS4_ILi512EEEiEEENS4_ILi4096EEENS3_IJNS3_IJiiEEENS4_ILi8192EEEEEEEEEEEjEEC2ERKSI_RKj)
$_ZN7cutlass13device_kernelIN5flash19enable_sm80_to_sm89INS1_16FlashAttnBwdSm80INS1_25CollectiveMainloopBwdSm80ILi2ELi2EN4cute5tupleIJNS5_1CILi128EEES8_NS7_ILi64EEEEEENS_6half_tEfNS_4arch4Sm80ELb1ELb0ELb1ELb1ELb0ELb0ELb0ELb0ELi2ELi4ELi4ELi4ELb0EEENS1_24CollectiveEpilogueBwdGQAISA_fSD_Li256ELb1ELb0EEENS1_25SingleTileBwdLPTSchedulerILb1ELi128ELb0EEEEEEEEEvNT_6ParamsE$_ZN4cute3eso3ESOILb0ELb0EJNS_6LayoutINS_5tupleIJNS3_IJNS_1CILi2EEES5_S5_EEES5_NS3_IJNS3_IJS5_S5_EEES5_EEEEEENS3_IJNS3_IJNS4_ILi1EEENS4_ILi512EEEiEEENS4_ILi4096EEENS3_IJNS3_IJiiEEENS4_ILi8192EEEEEEEEEEEjEEC2ERKSI_RKj:
        /* <DEDUP_REMOVED lines=10> */
        .type           $_ZN7cutlass13device_kernelIN5flash19enable_sm80_to_sm89INS1_16FlashAttnBwdSm80INS1_25CollectiveMainloopBwdSm80ILi2ELi2EN4cute5tupleIJNS5_1CILi128EEES8_NS7_ILi64EEEEEENS_6half_tEfNS_4arch4Sm80ELb1ELb0ELb1ELb1ELb0ELb0ELb0ELb0ELi2ELi4ELi4ELi4ELb0EEENS1_24CollectiveEpilogueBwdGQAISA_fSD_Li256ELb1ELb0EEENS1_25SingleTileBwdLPTSchedulerILb1ELi128ELb0EEEEEEEEEvNT_6ParamsE$_ZN4cute3eso3ESOILb0ELb0EJNS_6LayoutINS_5tupleIJNS3_IJNS_1CILi2EEES5_S5_EEES5_NS3_IJS5_S5_EEEEEENS3_IJNS3_IJNS4_ILi1EEENS4_ILi512EEEiEEENS4_ILi4096EEENS3_IJiiEEEEEEEENS_10ViewEngineINS_8smem_ptrIPN7cutlass6half_tEEEEEEEC2ERKSF_RKSM_,@function
        .size           $_ZN7cutlass13device_kernelIN5flash19enable_sm80_to_sm89INS1_16FlashAttnBwdSm80INS1_25CollectiveMainloopBwdSm80ILi2ELi2EN4cute5tupleIJNS5_1CILi128EEES8_NS7_ILi64EEEEEENS_6half_tEfNS_4arch4Sm80ELb1ELb0ELb1ELb1ELb0ELb0ELb0ELb0ELi2ELi4ELi4ELi4ELb0EEENS1_24CollectiveEpilogueBwdGQAISA_fSD_Li256ELb1ELb0EEENS1_25SingleTileBwdLPTSchedulerILb1ELi128ELb0EEEEEEEEEvNT_6ParamsE$_ZN4cute3eso3ESOILb0ELb0EJNS_6LayoutINS_5tupleIJNS3_IJNS_1CILi2EEES5_S5_EEES5_NS3_IJS5_S5_EEEEEENS3_IJNS3_IJNS4_ILi1EEENS4_ILi512EEEiEEENS4_ILi4096EEENS3_IJiiEEEEEEEENS_10ViewEngineINS_8smem_ptrIPN7cutlass6half_tEEEEEEEC2ERKSF_RKSM_,($_ZN7cutlass13device_kernelIN5flash19enable_sm80_to_sm89INS1_16FlashAttnBwdSm80INS1_25CollectiveMainloopBwdSm80ILi2ELi2EN4cute5tupleIJNS5_1CILi128EEES8_NS7_ILi64EEEEEENS_6half_tEfNS_4arch4Sm80ELb1ELb0ELb1ELb1ELb0ELb0ELb0ELb0ELi2ELi4ELi4ELi4ELb0EEENS1_24CollectiveEpilogueBwdGQAISA_fSD_Li256ELb1ELb0EEENS1_25SingleTileBwdLPTSchedulerILb1ELi128ELb0EEEEEEEEEvNT_6ParamsE$_ZN4cute3eso3ESOILb0ELb0EJNS_6LayoutINS_5tupleIJNS3_IJNS_1CILi2EEES5_S5_EEES5_NS3_IJS5_S5_EEEEEENS3_IJNS3_IJNS4_ILi1EEENS4_ILi512EEEiEEENS4_ILi4096EEENS3_IJiiEEEEEEEEjEEC2ERKSF_RKj - $_ZN7cutlass13device_kernelIN5flash19enable_sm80_to_sm89INS1_16FlashAttnBwdSm80INS1_25CollectiveMainloopBwdSm80ILi2ELi2EN4cute5tupleIJNS5_1CILi128EEES8_NS7_ILi64EEEEEENS_6half_tEfNS_4arch4Sm80ELb1ELb0ELb1ELb1ELb0ELb0ELb0ELb0ELi2ELi4ELi4ELi4ELb0EEENS1_24CollectiveEpilogueBwdGQAISA_fSD_Li256ELb1ELb0EEENS1_25SingleTileBwdLPTSchedulerILb1ELi128ELb0EEEEEEEEEvNT_6ParamsE$_ZN4cute3eso3ESOILb0ELb0EJNS_6LayoutINS_5tupleIJNS3_IJNS_1CILi2EEES5_S5_EEES5_NS3_IJS5_S5_EEEEEENS3_IJNS3_IJNS4_ILi1EEENS4_ILi512EEEiEEENS4_ILi4096EEENS3_IJiiEEEEEEEENS_10ViewEngineINS_8smem_ptrIPN7cutlass6half_tEEEEEEEC2ERKSF_RKSM_)
$_ZN7cutlass13device_kernelIN5flash19enable_sm80_to_sm89INS1_16FlashAttnBwdSm80INS1_25CollectiveMainloopBwdSm80ILi2ELi2EN4cute5tupleIJNS5_1CILi128EEES8_NS7_ILi64EEEEEENS_6half_tEfNS_4arch4Sm80ELb1ELb0ELb1ELb1ELb0ELb0ELb0ELb0ELi2ELi4ELi4ELi4ELb0EEENS1_24CollectiveEpilogueBwdGQAISA_fSD_Li256ELb1ELb0EEENS1_25SingleTileBwdLPTSchedulerILb1ELi128ELb0EEEEEEEEEvNT_6ParamsE$_ZN4cute3eso3ESOILb0ELb0EJNS_6LayoutINS_5tupleIJNS3_IJNS_1CILi2EEES5_S5_EEES5_NS3_IJS5_S5_EEEEEENS3_IJNS3_IJNS4_ILi1EEENS4_ILi512EEEiEEENS4_ILi4096EEENS3_IJiiEEEEEEEENS_10ViewEngineINS_8smem_ptrIPN7cutlass6half_tEEEEEEEC2ERKSF_RKSM_:
        /* <DEDUP_REMOVED lines=8> */
        .type           $_ZN7cutlass13device_kernelIN5flash19enable_sm80_to_sm89INS1_16FlashAttnBwdSm80INS1_25CollectiveMainloopBwdSm80ILi2ELi2EN4cute5tupleIJNS5_1CILi128EEES8_NS7_ILi64EEEEEENS_6half_tEfNS_4arch4Sm80ELb1ELb0ELb1ELb1ELb0ELb0ELb0ELb0ELi2ELi4ELi4ELi4ELb0EEENS1_24CollectiveEpilogueBwdGQAISA_fSD_Li256ELb1ELb0EEENS1_25SingleTileBwdLPTSchedulerILb1ELi128ELb0EEEEEEEEEvNT_6ParamsE$_ZN4cute3eso3ESOILb0ELb0EJNS_6LayoutINS_5tupleIJNS3_IJNS_1CILi2EEES5_S5_EEES5_NS3_IJS5_S5_EEEEEENS3_IJNS3_IJNS4_ILi1EEENS4_ILi512EEEiEEENS4_ILi4096EEENS3_IJiiEEEEEEEEjEEC2ERKSF_RKj,@function
        .size           $_ZN7cutlass13device_kernelIN5flash19enable_sm80_to_sm89INS1_16FlashAttnBwdSm80INS1_25CollectiveMainloopBwdSm80ILi2ELi2EN4cute5tupleIJNS5_1CILi128EEES8_NS7_ILi64EEEEEENS_6half_tEfNS_4arch4Sm80ELb1ELb0ELb1ELb1ELb0ELb0ELb0ELb0ELi2ELi4ELi4ELi4ELb0EEENS1_24CollectiveEpilogueBwdGQAISA_fSD_Li256ELb1ELb0EEENS1_25SingleTileBwdLPTSchedulerILb1ELi128ELb0EEEEEEEEEvNT_6ParamsE$_ZN4cute3eso3ESOILb0ELb0EJNS_6LayoutINS_5tupleIJNS3_IJNS_1CILi2EEES5_S5_EEES5_NS3_IJS5_S5_EEEEEENS3_IJNS3_IJNS4_ILi1EEENS4_ILi512EEEiEEENS4_ILi4096EEENS3_IJiiEEEEEEEEjEEC2ERKSF_RKj,($_ZN7cutlass13device_kernelIN5flash19enable_sm80_to_sm89INS1_16FlashAttnBwdSm80INS1_25CollectiveMainloopBwdSm80ILi2ELi2EN4cute5tupleIJNS5_1CILi128EEES8_NS7_ILi64EEEEEENS_6half_tEfNS_4arch4Sm80ELb1ELb0ELb1ELb1ELb0ELb0ELb0ELb0ELi2ELi4ELi4ELi4ELb0EEENS1_24CollectiveEpilogueBwdGQAISA_fSD_Li256ELb1ELb0EEENS1_25SingleTileBwdLPTSchedulerILb1ELi128ELb0EEEEEEEEEvNT_6ParamsE$_ZN4cute3eso3ESOILb0ELb0EJNS_6LayoutINS_5tupleIJNS3_IJNS_1CILi8EEENS4_ILi1EEEEEENS3_IJNS4_ILi2EEEEEEEEENS3_IJNS3_IJS6_NS4_ILi0EEEEEENS3_IJiEEEEEEEENS_10ViewEngineINS_8smem_ptrIPN7cutlass6half_tEEEEEEEC2ERKSF_RKSM_ - $_ZN7cutlass13device_kernelIN5flash19enable_sm80_to_sm89INS1_16FlashAttnBwdSm80INS1_25CollectiveMainloopBwdSm80ILi2ELi2EN4cute5tupleIJNS5_1CILi128EEES8_NS7_ILi64EEEEEENS_6half_tEfNS_4arch4Sm80ELb1ELb0ELb1ELb1ELb0ELb0ELb0ELb0ELi2ELi4ELi4ELi4ELb0EEENS1_24CollectiveEpilogueBwdGQAISA_fSD_Li256ELb1ELb0EEENS1_25SingleTileBwdLPTSchedulerILb1ELi128ELb0EEEEEEEEEvNT_6ParamsE$_ZN4cute3eso3ESOILb0ELb0EJNS_6LayoutINS_5tupleIJNS3_IJNS_1CILi2EEES5_S5_EEES5_NS3_IJS5_S5_EEEEEENS3_IJNS3_IJNS4_ILi1EEENS4_ILi512EEEiEEENS4_ILi4096EEENS3_IJiiEEEEEEEEjEEC2ERKSF_RKj)
$_ZN7cutlass13device_kernelIN5flash19enable_sm80_to_sm89INS1_16FlashAttnBwdSm80INS1_25CollectiveMainloopBwdSm80ILi2ELi2EN4cute5tupleIJNS5_1CILi128EEES8_NS7_ILi64EEEEEENS_6half_tEfNS_4arch4Sm80ELb1ELb0ELb1ELb1ELb0ELb0ELb0ELb0ELi2ELi4ELi4ELi4ELb0EEENS1_24CollectiveEpilogueBwdGQAISA_fSD_Li256ELb1ELb0EEENS1_25SingleTileBwdLPTSchedulerILb1ELi128ELb0EEEEEEEEEvNT_6ParamsE$_ZN4cute3eso3ESOILb0ELb0EJNS_6LayoutINS_5tupleIJNS3_IJNS_1CILi2EEES5_S5_EEES5_NS3_IJS5_S5_EEEEEENS3_IJNS3_IJNS4_ILi1EEENS4_ILi512EEEiEEENS4_ILi4096EEENS3_IJiiEEEEEEEEjEEC2ERKSF_RKj:
        /* <DEDUP_REMOVED lines=10> */
        .type           $_ZN7cutlass13device_kernelIN5flash19enable_sm80_to_sm89INS1_16FlashAttnBwdSm80INS1_25CollectiveMainloopBwdSm80ILi2ELi2EN4cute5tupleIJNS5_1CILi128EEES8_NS7_ILi64EEEEEENS_6half_tEfNS_4arch4Sm80ELb1ELb0ELb1ELb1ELb0ELb0ELb0ELb0ELi2ELi4ELi4ELi4ELb0EEENS1_24CollectiveEpilogueBwdGQAISA_fSD_Li256ELb1ELb0EEENS1_25SingleTileBwdLPTSchedulerILb1ELi128ELb0EEEEEEEEEvNT_6ParamsE$_ZN4cute3eso3ESOILb0ELb0EJNS_6LayoutINS_5tupleIJNS3_IJNS_1CILi8EEENS4_ILi1EEEEEENS3_IJNS4_ILi2EEEEEEEEENS3_IJNS3_IJS6_NS4_ILi0EEEEEENS3_IJiEEEEEEEENS_10ViewEngineINS_8smem_ptrIPN7cutlass6half_tEEEEEEEC2ERKSF_RKSM_,@function
        .size           $_ZN7cutlass13device_kernelIN5flash19enable_sm80_to_sm89INS1_16FlashAttnBwdSm80INS1_25CollectiveMainloopBwdSm80ILi2ELi2EN4cute5tupleIJNS5_1CILi128EEES8_NS7_ILi64EEEEEENS_6half_tEfNS_4arch4Sm80ELb1ELb0ELb1ELb1ELb0ELb0ELb0ELb0ELi2ELi4ELi4ELi4ELb0EEENS1_24CollectiveEpilogueBwdGQAISA_fSD_Li256ELb1ELb0EEENS1_25SingleTileBwdLPTSchedulerILb1ELi128ELb0EEEEEEEEEvNT_6ParamsE$_ZN4cute3eso3ESOILb0ELb0EJNS_6LayoutINS_5tupleIJNS3_IJNS_1CILi8EEENS4_ILi1EEEEEENS3_IJNS4_ILi2EEEEEEEEENS3_IJNS3_IJS6_NS4_ILi0EEEEEENS3_IJiEEEEEEEENS_10ViewEngineINS_8smem_ptrIPN7cutlass6half_tEEEEEEEC2ERKSF_RKSM_,($_ZN7cutlass13device_kernelIN5flash19enable_sm80_to_sm89INS1_16FlashAttnBwdSm80INS1_25CollectiveMainloopBwdSm80ILi2ELi2EN4cute5tupleIJNS5_1CILi128EEES8_NS7_ILi64EEEEEENS_6half_tEfNS_4arch4Sm80ELb1ELb0ELb1ELb1ELb0ELb0ELb0ELb0ELi2ELi4ELi4ELi4ELb0EEENS1_24CollectiveEpilogueBwdGQAISA_fSD_Li256ELb1ELb0EEENS1_25SingleTileBwdLPTSchedulerILb1ELi128ELb0EEEEEEEEEvNT_6ParamsE$_ZN4cute3eso3ESOILb0ELb0EJNS_6LayoutINS_5tupleIJNS3_IJNS_1CILi8EEENS4_ILi1EEEEEENS4_ILi2EEEEEENS3_IJNS3_IJS6_NS4_ILi0EEEEEEiEEEEENS_10ViewEngineINS_8smem_ptrIPN7cutlass6half_tEEEEEEEC2ERKSD_RKSK_ - $_ZN7cutlass13device_kernelIN5flash19enable_sm80_to_sm89INS1_16FlashAttnBwdSm80INS1_25CollectiveMainloopBwdSm80ILi2ELi2EN4cute5tupleIJNS5_1CILi128EEES8_NS7_ILi64EEEEEENS_6half_tEfNS_4arch4Sm80ELb1ELb0ELb1ELb1ELb0ELb0ELb0ELb0ELi2ELi4ELi4ELi4ELb0EEENS1_24CollectiveEpilogueBwdGQAISA_fSD_Li256ELb1ELb0EEENS1_25SingleTileBwdLPTSchedulerILb1ELi128ELb0EEEEEEEEEvNT_6ParamsE$_ZN4cute3eso3ESOILb0ELb0EJNS_6LayoutINS_5tupleIJNS3_IJNS_1CILi8EEENS4_ILi1EEEEEENS3_IJNS4_ILi2EEEEEEEEENS3_IJNS3_IJS6_NS4_ILi0EEEEEENS3_IJiEEEEEEEENS_10ViewEngineINS_8smem_ptrIPN7cutlass6half_tEEEEEEEC2ERKSF_RKSM_)
$_ZN7cutlass13device_kernelIN5flash19enable_sm80_to_sm89INS1_16FlashAttnBwdSm80INS1_25CollectiveMainloopBwdSm80ILi2ELi2EN4cute5tupleIJNS5_1CILi128EEES8_NS7_ILi64EEEEEENS_6half_tEfNS_4arch4Sm80ELb1ELb0ELb1ELb1ELb0ELb0ELb0ELb0ELi2ELi4ELi4ELi4ELb0EEENS1_24CollectiveEpilogueBwdGQAISA_fSD_Li256ELb1ELb0EEENS1_25SingleTileBwdLPTSchedulerILb1ELi128ELb0EEEEEEEEEvNT_6ParamsE$_ZN4cute3eso3ESOILb0ELb0EJNS_6LayoutINS_5tupleIJNS3_IJNS_1CILi8EEENS4_ILi1EEEEEENS3_IJNS4_ILi2EEEEEEEEENS3_IJNS3_IJS6_NS4_ILi0EEEEEENS3_IJiEEEEEEEENS_10ViewEngineINS_8smem_ptrIPN7cutlass6half_tEEEEEEEC2ERKSF_RKSM_:
[----:B------:R-:W-:Y:S02]  /*6460*/  IADD3 R37, R82, -c[0x0][0x20], RZ ;  /* 0x8000080052257a10 */ /* 0x000fe40007ffe0ff */
[----:B------:R-:W-:-:S03]  /*6470*/  IADD3 R36, R83, -c[0x0][0x20], RZ ;  /* 0x8000080053247a10 */ /* 0x000fc60007ffe0ff */
[----:B------:R1:W-:Y:S04]  /*6480*/  STL [R37], R40 ;  /* 0x0000002825007387 */ /* 0x0003e80000100800 */
[----:B------:R-:W2:Y:S01]  /*6490*/  LDL.64 R42, [R36] ;  /* 0x00000000242a7983 */ /* 0x000ea20000100a00 */
[----:B------:R-:W-:-:S03]  /*64a0*/  IMAD.MOV.U32 R39, RZ, RZ, 0x0 ;  /* 0x00000000ff277424 */ /* 0x000fc600078e00ff */
[----:B--2---:R1:W-:Y:S01]  /*64b0*/  STL.64 [R37+0x8], R42 ;  /* 0x0000082a25007387 */ /* 0x0043e20000100a00 */
[----:B------:R-:W-:Y:S05]  /*64c0*/  RET.REL.NODEC R38 `(_ZN7cutlass13device_kernelIN5flash19enable_sm80_to_sm89INS1_16FlashAttnBwdSm80INS1_25CollectiveMainloopBwdSm80ILi2ELi2EN4cute5tupleIJNS5_1CILi128EEES8_NS7_ILi64EEEEEENS_6half_tEfNS_4arch4Sm80ELb1ELb0ELb1ELb1ELb0ELb0ELb0ELb0ELi2ELi4ELi4ELi4ELb0EEENS1_24CollectiveEpilogueBwdGQAISA_fSD_Li256ELb1ELb0EEENS1_25SingleTileBwdLPTSchedulerILb1ELi128ELb0EEEEEEEEEvNT_6ParamsE) ;  /* 0xffff9b3026007950 */ /* 0x000fea0003c3ffff */
        .type           $_ZN7cutlass13device_kernelIN5flash19enable_sm80_to_sm89INS1_16FlashAttnBwdSm80INS1_25CollectiveMainloopBwdSm80ILi2ELi2EN4cute5tupleIJNS5_1CILi128EEES8_NS7_ILi64EEEEEENS_6half_tEfNS_4arch4Sm80ELb1ELb0ELb1ELb1ELb0ELb0ELb0ELb0ELi2ELi4ELi4ELi4ELb0EEENS1_24CollectiveEpilogueBwdGQAISA_fSD_Li256ELb1ELb0EEENS1_25SingleTileBwdLPTSchedulerILb1ELi128ELb0EEEEEEEEEvNT_6ParamsE$_ZN4cute3eso3ESOILb0ELb0EJNS_6LayoutINS_5tupleIJNS3_IJNS_1CILi8EEENS4_ILi1EEEEEENS4_ILi2EEEEEENS3_IJNS3_IJS6_NS4_ILi0EEEEEEiEEEEENS_10ViewEngineINS_8smem_ptrIPN7cutlass6half_tEEEEEEEC2ERKSD_RKSK_,@function
        .size           $_ZN7cutlass13device_kernelIN5flash19enable_sm80_to_sm89INS1_16FlashAttnBwdSm80INS1_25CollectiveMainloopBwdSm80ILi2ELi2EN4cute5tupleIJNS5_1CILi128EEES8_NS7_ILi64EEEEEENS_6half_tEfNS_4arch4Sm80ELb1ELb0ELb1ELb1ELb0ELb0ELb0ELb0ELi2ELi4ELi4ELi4ELb0EEENS1_24CollectiveEpilogueBwdGQAISA_fSD_Li256ELb1ELb0EEENS1_25SingleTileBwdLPTSchedulerILb1ELi128ELb0EEEEEEEEEvNT_6ParamsE$_ZN4cute3eso3ESOILb0ELb0EJNS_6LayoutINS_5tupleIJNS3_IJNS_1CILi8EEENS4_ILi1EEEEEENS4_ILi2EEEEEENS3_IJNS3_IJS6_NS4_ILi0EEEEEEiEEEEENS_10ViewEngineINS_8smem_ptrIPN7cutlass6half_tEEEEEEEC2ERKSD_RKSK_,($_ZN7cutlass13device_kernelIN5flash19enable_sm80_to_sm89INS1_16FlashAttnBwdSm80INS1_25CollectiveMainloopBwdSm80ILi2ELi2EN4cute5tupleIJNS5_1CILi128EEES8_NS7_ILi64EEEEEENS_6half_tEfNS_4arch4Sm80ELb1ELb0ELb1ELb1ELb0ELb0ELb0ELb0ELi2ELi4ELi4ELi4ELb0EEENS1_24CollectiveEpilogueBwdGQAISA_fSD_Li256ELb1ELb0EEENS1_25SingleTileBwdLPTSchedulerILb1ELi128ELb0EEEEEEEEEvNT_6ParamsE$_ZN4cute3eso3ESOILb0ELb0EJNS_6LayoutINS_5tupleIJNS3_IJNS_1CILi8EEENS4_ILi1EEEEEENS4_ILi2EEEEEENS3_IJNS3_IJS6_NS4_ILi0EEEEEEiEEEEEiEEC2ERKSD_RKi - $_ZN7cutlass13device_kernelIN5flash19enable_sm80_to_sm89INS1_16FlashAttnBwdSm80INS1_25CollectiveMainloopBwdSm80ILi2ELi2EN4cute5tupleIJNS5_1CILi128EEES8_NS7_ILi64EEEEEENS_6half_tEfNS_4arch4Sm80ELb1ELb0ELb1ELb1ELb0ELb0ELb0ELb0ELi2ELi4ELi4ELi4ELb0EEENS1_24CollectiveEpilogueBwdGQAISA_fSD_Li256ELb1ELb0EEENS1_25SingleTileBwdLPTSchedulerILb1ELi128ELb0EEEEEEEEEvNT_6ParamsE$_ZN4cute3eso3ESOILb0ELb0EJNS_6LayoutINS_5tupleIJNS3_IJNS_1CILi8EEENS4_ILi1EEEEEENS4_ILi2EEEEEENS3_IJNS3_IJS6_NS4_ILi0EEEEEEiEEEEENS_10ViewEngineINS_8smem_ptrIPN7cutlass6half_tEEEEEEEC2ERKSD_RKSK_)
$_ZN7cutlass13device_kernelIN5flash19enable_sm80_to_sm89INS1_16FlashAttnBwdSm80INS1_25CollectiveMainloopBwdSm80ILi2ELi2EN4cute5tupleIJNS5_1CILi128EEES8_NS7_ILi64EEEEEENS_6half_tEfNS_4arch4Sm80ELb1ELb0ELb1ELb1ELb0ELb0ELb0ELb0ELi2ELi4ELi4ELi4ELb0EEENS1_24CollectiveEpilogueBwdGQAISA_fSD_Li256ELb1ELb0EEENS1_25SingleTileBwdLPTSchedulerILb1ELi128ELb0EEEEEEEEEvNT_6ParamsE$_ZN4cute3eso3ESOILb0ELb0EJNS_6LayoutINS_5tupleIJNS3_IJNS_1CILi8EEENS4_ILi1EEEEEENS4_ILi2EEEEEENS3_IJNS3_IJS6_NS4_ILi0EEEEEEiEEEEENS_10ViewEngineINS_8smem_ptrIPN7cutlass6half_tEEEEEEEC2ERKSD_RKSK_:
[----:B------:R-:W-:Y:S02]  /*64d0*/  IADD3 R3, R82, -c[0x0][0x20], RZ ;  /* 0x8000080052037a10 */ /* 0x000fe40007ffe0ff */
[----:B------:R-:W-:-:S03]  /*64e0*/  IADD3 R2, R83, -c[0x0][0x20], RZ ;  /* 0x8000080053027a10 */ /* 0x000fc60007ffe0ff */
[----:B------:R1:W-:Y:S04]  /*64f0*/  STL [R3], R36 ;  /* 0x0000002403007387 */ /* 0x0003e80000100800 */
[----:B------:R-:W2:Y:S01]  /*6500*/  LDL.64 R42, [R2] ;  /* 0x00000000022a7983 */ /* 0x000ea20000100a00 */
[----:B------:R-:W-:-:S03]  /*6510*/  IMAD.MOV.U32 R39, RZ, RZ, 0x0 ;  /* 0x00000000ff277424 */ /* 0x000fc600078e00ff */
[----:B--2---:R1:W-:Y:S01]  /*6520*/  STL.64 [R3+0x8], R42 ;  /* 0x0000082a03007387 */ /* 0x0043e20000100a00 */
[----:B------:R-:W-:Y:S05]  /*6530*/  RET.REL.NODEC R38 `(_ZN7cutlass13device_kernelIN5flash19enable_sm80_to_sm89INS1_16FlashAttnBwdSm80INS1_25CollectiveMainloopBwdSm80ILi2ELi2EN4cute5tupleIJNS5_1CILi128EEES8_NS7_ILi64EEEEEENS_6half_tEfNS_4arch4Sm80ELb1ELb0ELb1ELb1ELb0ELb0ELb0ELb0ELi2ELi4ELi4ELi4ELb0EEENS1_24CollectiveEpilogueBwdGQAISA_fSD_Li256ELb1ELb0EEENS1_25SingleTileBwdLPTSchedulerILb1ELi128ELb0EEEEEEEEEvNT_6ParamsE) ;  /* 0xffff9ac026007950 */ /* 0x000fea0003c3ffff */
        .type           $_ZN7cutlass13device_kernelIN5flash19enable_sm80_to_sm89INS1_16FlashAttnBwdSm80INS1_25CollectiveMainloopBwdSm80ILi2ELi2EN4cute5tupleIJNS5_1CILi128EEES8_NS7_ILi64EEEEEENS_6half_tEfNS_4arch4Sm80ELb1ELb0ELb1ELb1ELb0ELb0ELb0ELb0ELi2ELi4ELi4ELi4ELb0EEENS1_24CollectiveEpilogueBwdGQAISA_fSD_Li256ELb1ELb0EEENS1_25SingleTileBwdLPTSchedulerILb1ELi128ELb0EEEEEEEEEvNT_6ParamsE$_ZN4cute3eso3ESOILb0ELb0EJNS_6LayoutINS_5tupleIJNS3_IJNS_1CILi8EEENS4_ILi1EEEEEENS4_ILi2EEEEEENS3_IJNS3_IJS6_NS4_ILi0EEEEEEiEEEEEiEEC2ERKSD_RKi,@function
        .size           $_ZN7cutlass13device_kernelIN5flash19enable_sm80_to_sm89INS1_16FlashAttnBwdSm80INS1_25CollectiveMainloopBwdSm80ILi2ELi2EN4cute5tupleIJNS5_1CILi128EEES8_NS7_ILi64EEEEEENS_6half_tEfNS_4arch4Sm80ELb1ELb0ELb1ELb1ELb0ELb0ELb0ELb0ELi2ELi4ELi4ELi4ELb0EEENS1_24CollectiveEpilogueBwdGQAISA_fSD_Li256ELb1ELb0EEENS1_25SingleTileBwdLPTSchedulerILb1ELi128ELb0EEEEEEEEEvNT_6ParamsE$_ZN4cute3eso3ESOILb0ELb0EJNS_6LayoutINS_5tupleIJNS3_IJNS_1CILi8EEENS4_ILi1EEEEEENS4_ILi2EEEEEENS3_IJNS3_IJS6_NS4_ILi0EEEEEEiEEEEEiEEC2ERKSD_RKi,($_ZN7cutlass13device_kernelIN5flash19enable_sm80_to_sm89INS1_16FlashAttnBwdSm80INS1_25CollectiveMainloopBwdSm80ILi2ELi2EN4cute5tupleIJNS5_1CILi128EEES8_NS7_ILi64EEEEEENS_6half_tEfNS_4arch4Sm80ELb1ELb0ELb1ELb1ELb0ELb0ELb0ELb0ELi2ELi4ELi4ELi4ELb0EEENS1_24CollectiveEpilogueBwdGQAISA_fSD_Li256ELb1ELb0EEENS1_25SingleTileBwdLPTSchedulerILb1ELi128ELb0EEEEEEEEEvNT_6ParamsE$_ZN4cute3eso3ESOILb0ELb0EJNS_6LayoutINS_5tupleIJNS3_IJNS_1CILi8EEENS4_ILi1EEEEEENS4_ILi2EEENS3_IJS8_S8_EEEEEENS3_IJNS3_IJS6_NS4_ILi0EEEEEENS4_ILi4096EEENS3_IJiiEEEEEEEENS_10ViewEngineINS_8smem_ptrIPN7cutlass6half_tEEEEEEEC2ERKSG_RKSN_ - $_ZN7cutlass13device_kernelIN5flash19enable_sm80_to_sm89INS1_16FlashAttnBwdSm80INS1_25CollectiveMainloopBwdSm80ILi2ELi2EN4cute5tupleIJNS5_1CILi128EEES8_NS7_ILi64EEEEEENS_6half_tEfNS_4arch4Sm80ELb1ELb0ELb1ELb1ELb0ELb0ELb0ELb0ELi2ELi4ELi4ELi4ELb0EEENS1_24CollectiveEpilogueBwdGQAISA_fSD_Li256ELb1ELb0EEENS1_25SingleTileBwdLPTSchedulerILb1ELi128ELb0EEEEEEEEEvNT_6ParamsE$_ZN4cute3eso3ESOILb0ELb0EJNS_6LayoutINS_5tupleIJNS3_IJNS_1CILi8EEENS4_ILi1EEEEEENS4_ILi2EEEEEENS3_IJNS3_IJS6_NS4_ILi0EEEEEEiEEEEEiEEC2ERKSD_RKi)
$_ZN7cutlass13device_kernelIN5flash19enable_sm80_to_sm89INS1_16FlashAttnBwdSm80INS1_25CollectiveMainloopBwdSm80ILi2ELi2EN4cute5tupleIJNS5_1CILi128EEES8_NS7_ILi64EEEEEENS_6half_tEfNS_4arch4Sm80ELb1ELb0ELb1ELb1ELb0ELb0ELb0ELb0ELi2ELi4ELi4ELi4ELb0EEENS1_24CollectiveEpilogueBwdGQAISA_fSD_Li256ELb1ELb0EEENS1_25SingleTileBwdLPTSchedulerILb1ELi128ELb0EEEEEEEEEvNT_6ParamsE$_ZN4cute3eso3ESOILb0ELb0EJNS_6LayoutINS_5tupleIJNS3_IJNS_1CILi8EEENS4_ILi1EEEEEENS4_ILi2EEEEEENS3_IJNS3_IJS6_NS4_ILi0EEEEEEiEEEEEiEEC2ERKSD_RKi:
[----:B------:R-:W-:Y:S02]  /*6540*/  IADD3 R3, R82, -c[0x0][0x20], RZ ;  /* 0x8000080052037a10 */ /* 0x000fe40007ffe0ff */
[----:B------:R-:W-:-:S03]  /*6550*/  IADD3 R2, R83, -c[0x0][0x20], RZ ;  /* 0x8000080053027a10 */ /* 0x000fc60007ffe0ff */
[----:B------:R1:W-:Y:S04]  /*6560*/  STL [R3], R38 ;  /* 0x0000002603007387 */ /* 0x0003e80000100800 */
[----:B------:R-:W2:Y:S01]  /*6570*/  LDL R2, [R2] ;  /* 0x0000000002027983 */ /* 0x000ea20000100800 */
[----:B------:R-:W-:-:S03]  /*6580*/  IMAD.MOV.U32 R37, RZ, RZ, 0x0 ;  /* 0x00000000ff257424 */ /* 0x000fc600078e00ff */
[----:B--2---:R1:W-:Y:S01]  /*6590*/  STL [R3+0x4], R2 ;  /* 0x0000040203007387 */ /* 0x0043e20000100800 */
[----:B------:R-:W-:Y:S05]  /*65a0*/  RET.REL.NODEC R36 `(_ZN7cutlass13device_kernelIN5flash19enable_sm80_to_sm89INS1_16FlashAttnBwdSm80INS1_25CollectiveMainloopBwdSm80ILi2ELi2EN4cute5tupleIJNS5_1CILi128EEES8_NS7_ILi64EEEEEENS_6half_tEfNS_4arch4Sm80ELb1ELb0ELb1ELb1ELb0ELb0ELb0ELb0ELi2ELi4ELi4ELi4ELb0EEENS1_24CollectiveEpilogueBwdGQAISA_fSD_Li256ELb1ELb0EEENS1_25SingleTileBwdLPTSchedulerILb1ELi128ELb0EEEEEEEEEvNT_6ParamsE) ;  /* 0xffff9a5024007950 */ /* 0x000fea0003c3ffff */
        .type           $_ZN7cutlass13device_kernelIN5flash19enable_sm80_to_sm89INS1_16FlashAttnBwdSm80INS1_25CollectiveMainloopBwdSm80ILi2ELi2EN4cute5tupleIJNS5_1CILi128EEES8_NS7_ILi64EEEEEENS_6half_tEfNS_4arch4Sm80ELb1ELb0ELb1ELb1ELb0ELb0ELb0ELb0ELi2ELi4ELi4ELi4ELb0EEENS1_24CollectiveEpilogueBwdGQAISA_fSD_Li256ELb1ELb0EEENS1_25SingleTileBwdLPTSchedulerILb1ELi128ELb0EEEEEEEEEvNT_6ParamsE$_ZN4cute3eso3ESOILb0ELb0EJNS_6LayoutINS_5tupleIJNS3_IJNS_1CILi8EEENS4_ILi1EEEEEENS4_ILi2EEENS3_IJS8_S8_EEEEEENS3_IJNS3_IJS6_NS4_ILi0EEEEEENS4_ILi4096EEENS3_IJiiEEEEEEEENS_10ViewEngineINS_8smem_ptrIPN7cutlass6half_tEEEEEEEC2ERKSG_RKSN_,@function
        .size           $_ZN7cutlass13device_kernelIN5flash19enable_sm80_to_sm89INS1_16FlashAttnBwdSm80INS1_25CollectiveMainloopBwdSm80ILi2ELi2EN4cute5tupleIJNS5_1CILi128EEES8_NS7_ILi64EEEEEENS_6half_tEfNS_4arch4Sm80ELb1ELb0ELb1ELb1ELb0ELb0ELb0ELb0ELi2ELi4ELi4ELi4ELb0EEENS1_24CollectiveEpilogueBwdGQAISA_fSD_Li256ELb1ELb0EEENS1_25SingleTileBwdLPTSchedulerILb1ELi128ELb0EEEEEEEEEvNT_6ParamsE$_ZN4cute3eso3ESOILb0ELb0EJNS_6LayoutINS_5tupleIJNS3_IJNS_1CILi8EEENS4_ILi1EEEEEENS4_ILi2EEENS3_IJS8_S8_EEEEEENS3_IJNS3_IJS6_NS4_ILi0EEEEEENS4_ILi4096EEENS3_IJiiEEEEEEEENS_10ViewEngineINS_8smem_ptrIPN7cutlass6half_tEEEEEEEC2ERKSG_RKSN_,($_ZN7cutlass13device_kernelIN5flash19enable_sm80_to_sm89INS1_16FlashAttnBwdSm80INS1_25CollectiveMainloopBwdSm80ILi2ELi2EN4cute5tupleIJNS5_1CILi128EEES8_NS7_ILi64EEEEEENS_6half_tEfNS_4arch4Sm80ELb1ELb0ELb1ELb1ELb0ELb0ELb0ELb0ELi2ELi4ELi4ELi4ELb0EEENS1_24CollectiveEpilogueBwdGQAISA_fSD_Li256ELb1ELb0EEENS1_25SingleTileBwdLPTSchedulerILb1ELi128ELb0EEEEEEEEEvNT_6ParamsE$_ZN4cute3eso3ESOILb0ELb0EJNS_6LayoutINS_5tupleIJNS3_IJNS_1CILi8EEENS4_ILi1EEEEEENS4_ILi2EEENS3_IJS8_S8_EEEEEENS3_IJNS3_IJS6_NS4_ILi0EEEEEENS4_ILi4096EEENS3_IJiiEEEEEEEEiEEC2ERKSG_RKi - $_ZN7cutlass13device_kernelIN5flash19enable_sm80_to_sm89INS1_16FlashAttnBwdSm80INS1_25CollectiveMainloopBwdSm80ILi2ELi2EN4cute5tupleIJNS5_1CILi128EEES8_NS7_ILi64EEEEEENS_6half_tEfNS_4arch4Sm80ELb1ELb0ELb1ELb1ELb0ELb0ELb0ELb0ELi2ELi4ELi4ELi4ELb0EEENS1_24CollectiveEpilogueBwdGQAISA_fSD_Li256ELb1ELb0EEENS1_25SingleTileBwdLPTSchedulerILb1ELi128ELb0EEEEEEEEEvNT_6ParamsE$_ZN4cute3eso3ESOILb0ELb0EJNS_6LayoutINS_5tupleIJNS3_IJNS_1CILi8EEENS4_ILi1EEEEEENS4_ILi2EEENS3_IJS8_S8_EEEEEENS3_IJNS3_IJS6_NS4_ILi0EEEEEENS4_ILi4096EEENS3_IJiiEEEEEEEENS_10ViewEngineINS_8smem_ptrIPN7cutlass6half_tEEEEEEEC2ERKSG_RKSN_)
$_ZN7cutlass13device_kernelIN5flash19enable_sm80_to_sm89INS1_16FlashAttnBwdSm80INS1_25CollectiveMainloopBwdSm80ILi2ELi2EN4cute5tupleIJNS5_1CILi128EEES8_NS7_ILi64EEEEEENS_6half_tEfNS_4arch4Sm80ELb1ELb0ELb1ELb1ELb0ELb0ELb0ELb0ELi2ELi4ELi4ELi4ELb0EEENS1_24CollectiveEpilogueBwdGQAISA_fSD_Li256ELb1ELb0EEENS1_25SingleTileBwdLPTSchedulerILb1ELi128ELb0EEEEEEEEEvNT_6ParamsE$_ZN4cute3eso3ESOILb0ELb0EJNS_6LayoutINS_5tupleIJNS3_IJNS_1CILi8EEENS4_ILi1EEEEEENS4_ILi2EEENS3_IJS8_S8_EEEEEENS3_IJNS3_IJS6_NS4_ILi0EEEEEENS4_ILi4096EEENS3_IJiiEEEEEEEENS_10ViewEngineINS_8smem_ptrIPN7cutlass6half_tEEEEEEEC2ERKSG_RKSN_:
[----:B------:R-:W-:Y:S02]  /*65b0*/  IADD3 R3, R60, -c[0x0][0x20], RZ ;  /* 0x800008003c037a10 */ /* 0x000fe40007ffe0ff */
[----:B------:R-:W-:-:S03]  /*65c0*/  IADD3 R2, R59, -c[0x0][0x20], RZ ;  /* 0x800008003b027a10 */ /* 0x000fc60007ffe0ff */
[----:B------:R1:W-:Y:S04]  /*65d0*/  STL.64 [R3], R4 ;  /* 0x0000000403007387 */ /* 0x0003e80000100a00 */
[----:B------:R-:W2:Y:S01]  /*65e0*/  LDL.64 R12, [R2] ;  /* 0x00000000020c7983 */ /* 0x000ea20000100a00 */
[----:B------:R-:W-:-:S03]  /*65f0*/  IMAD.MOV.U32 R7, RZ, RZ, 0x0 ;  /* 0x00000000ff077424 */ /* 0x000fc600078e00ff */
[----:B--2---:R1:W-:Y:S01]  /*6600*/  STL.64 [R3+0x8], R12 ;  /* 0x0000080c03007387 */ /* 0x0043e20000100a00 */
[----:B------:R-:W-:Y:S05]  /*6610*/  RET.REL.NODEC R6 `(_ZN7cutlass13device_kernelIN5flash19enable_sm80_to_sm89INS1_16FlashAttnBwdSm80INS1_25CollectiveMainloopBwdSm80ILi2ELi2EN4cute5tupleIJNS5_1CILi128EEES8_NS7_ILi64EEEEEENS_6half_tEfNS_4arch4Sm80ELb1ELb0ELb1ELb1ELb0ELb0ELb0ELb0ELi2ELi4ELi4ELi4ELb0EEENS1_24CollectiveEpilogueBwdGQAISA_fSD_Li256ELb1ELb0EEENS1_25SingleTileBwdLPTSchedulerILb1ELi128ELb0EEEEEEEEEvNT_6ParamsE) ;  /* 0xffff99e006007950 */ /* 0x000fea0003c3ffff */
        .type           $_ZN7cutlass13device_kernelIN5flash19enable_sm80_to_sm89INS1_16FlashAttnBwdSm80INS1_25CollectiveMainloopBwdSm80ILi2ELi2EN4cute5tupleIJNS5_1CILi128EEES8_NS7_ILi64EEEEEENS_6half_tEfNS_4arch4Sm80ELb1ELb0ELb1ELb1ELb0ELb0ELb0ELb0ELi2ELi4ELi4ELi4ELb0EEENS1_24CollectiveEpilogueBwdGQAISA_fSD_Li256ELb1ELb0EEENS1_25SingleTileBwdLPTSchedulerILb1ELi128ELb0EEEEEEEEEvNT_6ParamsE$_ZN4cute3eso3ESOILb0ELb0EJNS_6LayoutINS_5tupleIJNS3_IJNS_1CILi8EEENS4_ILi1EEEEEENS4_ILi2EEENS3_IJS8_S8_EEEEEENS3_IJNS3_IJS6_NS4_ILi0EEEEEENS4_ILi4096EEENS3_IJiiEEEEEEEEiEEC2ERKSG_RKi,@function
        .size           $_ZN7cutlass13device_kernelIN5flash19enable_sm80_to_sm89INS1_16FlashAttnBwdSm80INS1_25CollectiveMainloopBwdSm80ILi2ELi2EN4cute5tupleIJNS5_1CILi128EEES8_NS7_ILi64EEEEEENS_6half_tEfNS_4arch4Sm80ELb1ELb0ELb1ELb1ELb0ELb0ELb0ELb0ELi2ELi4ELi4ELi4ELb0EEENS1_24CollectiveEpilogueBwdGQAISA_fSD_Li256ELb1ELb0EEENS1_25SingleTileBwdLPTSchedulerILb1ELi128ELb0EEEEEEEEEvNT_6ParamsE$_ZN4cute3eso3ESOILb0ELb0EJNS_6LayoutINS_5tupleIJNS3_IJNS_1CILi8EEENS4_ILi1EEEEEENS4_ILi2EEENS3_IJS8_S8_EEEEEENS3_IJNS3_IJS6_NS4_ILi0EEEEEENS4_ILi4096EEENS3_IJiiEEEEEEEEiEEC2ERKSG_RKi,($_ZN7cutlass13device_kernelIN5flash19enable_sm80_to_sm89INS1_16FlashAttnBwdSm80INS1_25CollectiveMainloopBwdSm80ILi2ELi2EN4cute5tupleIJNS5_1CILi128EEES8_NS7_ILi64EEEEEENS_6half_tEfNS_4arch4Sm80ELb1ELb0ELb1ELb1ELb0ELb0ELb0ELb0ELi2ELi4ELi4ELi4ELb0EEENS1_24CollectiveEpilogueBwdGQAISA_fSD_Li256ELb1ELb0EEENS1_25SingleTileBwdLPTSchedulerILb1ELi128ELb0EEEEEEEEEvNT_6ParamsE$_ZN4cute3eso3ESOILb0ELb0EJNS_6LayoutINS_5tupleIJNS3_IJNS_1CILi8EEENS4_ILi1EEEEEENS4_ILi2EEES5_EEENS3_IJNS3_IJS6_NS4_ILi0EEEEEEiNS4_ILi1024EEEEEEEENS_10ViewEngineINS_8smem_ptrIPN7cutlass6half_tEEEEEEEC2ERKSE_RKSL_ - $_ZN7cutlass13device_kernelIN5flash19enable_sm80_to_sm89INS1_16FlashAttnBwdSm80INS1_25CollectiveMainloopBwdSm80ILi2ELi2EN4cute5tupleIJNS5_1CILi128EEES8_NS7_ILi64EEEEEENS_6half_tEfNS_4arch4Sm80ELb1ELb0ELb1ELb1ELb0ELb0ELb0ELb0ELi2ELi4ELi4ELi4ELb0EEENS1_24CollectiveEpilogueBwdGQAISA_fSD_Li256ELb1ELb0EEENS1_25SingleTileBwdLPTSchedulerILb1ELi128ELb0EEEEEEEEEvNT_6ParamsE$_ZN4cute3eso3ESOILb0ELb0EJNS_6LayoutINS_5tupleIJNS3_IJNS_1CILi8EEENS4_ILi1EEEEEENS4_ILi2EEENS3_IJS8_S8_EEEEEENS3_IJNS3_IJS6_NS4_ILi0EEEEEENS4_ILi4096EEENS3_IJiiEEEEEEEEiEEC2ERKSG_RKi)
$_ZN7cutlass13device_kernelIN5flash19enable_sm80_to_sm89INS1_16FlashAttnBwdSm80INS1_25CollectiveMainloopBwdSm80ILi2ELi2EN4cute5tupleIJNS5_1CILi128EEES8_NS7_ILi64EEEEEENS_6half_tEfNS_4arch4Sm80ELb1ELb0ELb1ELb1ELb0ELb0ELb0ELb0ELi2ELi4ELi4ELi4ELb0EEENS1_24CollectiveEpilogueBwdGQAISA_fSD_Li256ELb1ELb0EEENS1_25SingleTileBwdLPTSchedulerILb1ELi128ELb0EEEEEEEEEvNT_6ParamsE$_ZN4cute3eso3ESOILb0ELb0EJNS_6LayoutINS_5tupleIJNS3_IJNS_1CILi8EEENS4_ILi1EEEEEENS4_ILi2EEENS3_IJS8_S8_EEEEEENS3_IJNS3_IJS6_NS4_ILi0EEEEEENS4_ILi4096EEENS3_IJiiEEEEEEEEiEEC2ERKSG_RKi:
[----:B------:R-:W-:Y:S02]  /*6620*/  IADD3 R5, R60, -c[0x0][0x20], RZ ;  /* 0x800008003c057a10 */ /* 0x000fe40007ffe0ff */
[----:B------:R-:W-:-:S03]  /*6630*/  IADD3 R4, R59, -c[0x0][0x20], RZ ;  /* 0x800008003b047a10 */ /* 0x000fc60007ffe0ff */
[----:B------:R1:W-:Y:S04]  /*6640*/  STL [R5], R2 ;  /* 0x0000000205007387 */ /* 0x0003e80000100800 */
[----:B------:R1:W-:Y:S04]  /*6650*/  STL [R5+0x4], R3 ;  /* 0x0000040305007387 */ /* 0x0003e80000100800 */
[----:B------:R-:W2:Y:S01]  /*6660*/  LDL R4, [R4] ;  /* 0x0000000004047983 */ /* 0x000ea20000100800 */
[----:B------:R-:W-:-:S03]  /*6670*/  IMAD.MOV.U32 R7, RZ, RZ, 0x0 ;  /* 0x00000000ff077424 */ /* 0x000fc600078e00ff */
[----:B--2---:R1:W-:Y:S01]  /*6680*/  STL [R5+0x8], R4 ;  /* 0x0000080405007387 */ /* 0x0043e20000100800 */
[----:B------:R-:W-:Y:S05]  /*6690*/  RET.REL.NODEC R6 `(_ZN7cutlass13device_kernelIN5flash19enable_sm80_to_sm89INS1_16FlashAttnBwdSm80INS1_25CollectiveMainloopBwdSm80ILi2ELi2EN4cute5tupleIJNS5_1CILi128EEES8_NS7_ILi64EEEEEENS_6half_tEfNS_4arch4Sm80ELb1ELb0ELb1ELb1ELb0ELb0ELb0ELb0ELi2ELi4ELi4ELi4ELb0EEENS1_24CollectiveEpilogueBwdGQAISA_fSD_Li256ELb1ELb0EEENS1_25SingleTileBwdLPTSchedulerILb1ELi128ELb0EEEEEEEEEvNT_6ParamsE) ;  /* 0xffff996006007950 */ /* 0x000fea0003c3ffff */
        .type           $_ZN7cutlass13device_kernelIN5flash19enable_sm80_to_sm89INS1_16FlashAttnBwdSm80INS1_25CollectiveMainloopBwdSm80ILi2ELi2EN4cute5tupleIJNS5_1CILi128EEES8_NS7_ILi64EEEEEENS_6half_tEfNS_4arch4Sm80ELb1ELb0ELb1ELb1ELb0ELb0ELb0ELb0ELi2ELi4ELi4ELi4ELb0EEENS1_24CollectiveEpilogueBwdGQAISA_fSD_Li256ELb1ELb0EEENS1_25SingleTileBwdLPTSchedulerILb1ELi128ELb0EEEEEEEEEvNT_6ParamsE$_ZN4cute3eso3ESOILb0ELb0EJNS_6LayoutINS_5tupleIJNS3_IJNS_1CILi8EEENS4_ILi1EEEEEENS4_ILi2EEES5_EEENS3_IJNS3_IJS6_NS4_ILi0EEEEEEiNS4_ILi1024EEEEEEEENS_10ViewEngineINS_8smem_ptrIPN7cutlass6half_tEEEEEEEC2ERKSE_RKSL_,@function
        .size           $_ZN7cutlass13device_kernelIN5flash19enable_sm80_to_sm89INS1_16FlashAttnBwdSm80INS1_25CollectiveMainloopBwdSm80ILi2ELi2EN4cute5tupleIJNS5_1CILi128EEES8_NS7_ILi64EEEEEENS_6half_tEfNS_4arch4Sm80ELb1ELb0ELb1ELb1ELb0ELb0ELb0ELb0ELi2ELi4ELi4ELi4ELb0EEENS1_24CollectiveEpilogueBwdGQAISA_fSD_Li256ELb1ELb0EEENS1_25SingleTileBwdLPTSchedulerILb1ELi128ELb0EEEEEEEEEvNT_6ParamsE$_ZN4cute3eso3ESOILb0ELb0EJNS_6LayoutINS_5tupleIJNS3_IJNS_1CILi8EEENS4_ILi1EEEEEENS4_ILi2EEES5_EEENS3_IJNS3_IJS6_NS4_ILi0EEEEEEiNS4_ILi1024EEEEEEEENS_10ViewEngineINS_8smem_ptrIPN7cutlass6half_tEEEEEEEC2ERKSE_RKSL_,($_ZN7cutlass13device_kernelIN5flash19enable_sm80_to_sm89INS1_16FlashAttnBwdSm80INS1_25CollectiveMainloopBwdSm80ILi2ELi2EN4cute5tupleIJNS5_1CILi128EEES8_NS7_ILi64EEEEEENS_6half_tEfNS_4arch4Sm80ELb1ELb0ELb1ELb1ELb0ELb0ELb0ELb0ELi2ELi4ELi4ELi4ELb0EEENS1_24CollectiveEpilogueBwdGQAISA_fSD_Li256ELb1ELb0EEENS1_25SingleTileBwdLPTSchedulerILb1ELi128ELb0EEEEEEEEEvNT_6ParamsE$_ZN4cute3eso3ESOILb0ELb0EJNS_6LayoutINS_5tupleIJNS3_IJNS_1CILi8EEENS4_ILi1EEEEEENS4_ILi2EEES5_EEENS3_IJNS3_IJS6_NS4_ILi0EEEEEEiNS4_ILi1024EEEEEEEEiEEC2ERKSE_RKi - $_ZN7cutlass13device_kernelIN5flash19enable_sm80_to_sm89INS1_16FlashAttnBwdSm80INS1_25CollectiveMainloopBwdSm80ILi2ELi2EN4cute5tupleIJNS5_1CILi128EEES8_NS7_ILi64EEEEEENS_6half_tEfNS_4arch4Sm80ELb1ELb0ELb1ELb1ELb0ELb0ELb0ELb0ELi2ELi4ELi4ELi4ELb0EEENS1_24CollectiveEpilogueBwdGQAISA_fSD_Li256ELb1ELb0EEENS1_25SingleTileBwdLPTSchedulerILb1ELi128ELb0EEEEEEEEEvNT_6ParamsE$_ZN4cute3eso3ESOILb0ELb0EJNS_6LayoutINS_5tupleIJNS3_IJNS_1CILi8EEENS4_ILi1EEEEEENS4_ILi2EEES5_EEENS3_IJNS3_IJS6_NS4_ILi0EEEEEEiNS4_ILi1024EEEEEEEENS_10ViewEngineINS_8smem_ptrIPN7cutlass6half_tEEEEEEEC2ERKSE_RKSL_)
$_ZN7cutlass13device_kernelIN5flash19enable_sm80_to_sm89INS1_16FlashAttnBwdSm80INS1_25CollectiveMainloopBwdSm80ILi2ELi2EN4cute5tupleIJNS5_1CILi128EEES8_NS7_ILi64EEEEEENS_6half_tEfNS_4arch4Sm80ELb1ELb0ELb1ELb1ELb0ELb0ELb0ELb0ELi2ELi4ELi4ELi4ELb0EEENS1_24CollectiveEpilogueBwdGQAISA_fSD_Li256ELb1ELb0EEENS1_25SingleTileBwdLPTSchedulerILb1ELi128ELb0EEEEEEEEEvNT_6ParamsE$_ZN4cute3eso3ESOILb0ELb0EJNS_6LayoutINS_5tupleIJNS3_IJNS_1CILi8EEENS4_ILi1EEEEEENS4_ILi2EEES5_EEENS3_IJNS3_IJS6_NS4_ILi0EEEEEEiNS4_ILi1024EEEEEEEENS_10ViewEngineINS_8smem_ptrIPN7cutlass6half_tEEEEEEEC2ERKSE_RKSL_:
[----:B------:R-:W-:Y:S02]  /*66a0*/  IADD3 R2, R60, -c[0x0][0x20], RZ ;  /* 0x800008003c027a10 */ /* 0x000fe40007ffe0ff */
[----:B------:R-:W-:-:S03]  /*66b0*/  IADD3 R0, R0, -c[0x0][0x20], RZ ;  /* 0x8000080000007a10 */ /* 0x000fc60007ffe0ff */
[----:B------:R1:W-:Y:S04]  /*66c0*/  STL [R2], R3 ;  /* 0x0000000302007387 */ /* 0x0003e80000100800 */
[----:B------:R-:W2:Y:S01]  /*66d0*/  LDL.64 R6, [R0] ;  /* 0x0000000000067983 */ /* 0x000ea20000100a00 */
[----:B------:R-:W-:-:S03]  /*66e0*/  IMAD.MOV.U32 R5, RZ, RZ, 0x0 ;  /* 0x00000000ff057424 */ /* 0x000fc600078e00ff */
[----:B--2---:R1:W-:Y:S01]  /*66f0*/  STL.64 [R2+0x8], R6 ;  /* 0x0000080602007387 */ /* 0x0043e20000100a00 */
[----:B------:R-:W-:Y:S05]  /*6700*/  RET.REL.NODEC R4 `(_ZN7cutlass13device_kernelIN5flash19enable_sm80_to_sm89INS1_16FlashAttnBwdSm80INS1_25CollectiveMainloopBwdSm80ILi2ELi2EN4cute5tupleIJNS5_1CILi128EEES8_NS7_ILi64EEEEEENS_6half_tEfNS_4arch4Sm80ELb1ELb0ELb1ELb1ELb0ELb0ELb0ELb0ELi2ELi4ELi4ELi4ELb0EEENS1_24CollectiveEpilogueBwdGQAISA_fSD_Li256ELb1ELb0EEENS1_25SingleTileBwdLPTSchedulerILb1ELi128ELb0EEEEEEEEEvNT_6ParamsE) ;  /* 0xffff98f004007950 */ /* 0x000fea0003c3ffff */
        .type           $_ZN7cutlass13device_kernelIN5flash19enable_sm80_to_sm89INS1_16FlashAttnBwdSm80INS1_25CollectiveMainloopBwdSm80ILi2ELi2EN4cute5tupleIJNS5_1CILi128EEES8_NS7_ILi64EEEEEENS_6half_tEfNS_4arch4Sm80ELb1ELb0ELb1ELb1ELb0ELb0ELb0ELb0ELi2ELi4ELi4ELi4ELb0EEENS1_24CollectiveEpilogueBwdGQAISA_fSD_Li256ELb1ELb0EEENS1_25SingleTileBwdLPTSchedulerILb1ELi128ELb0EEEEEEEEEvNT_6ParamsE$_ZN4cute3eso3ESOILb0ELb0EJNS_6LayoutINS_5tupleIJNS3_IJNS_1CILi8EEENS4_ILi1EEEEEENS4_ILi2EEES5_EEENS3_IJNS3_IJS6_NS4_ILi0EEEEEEiNS4_ILi1024EEEEEEEEiEEC2ERKSE_RKi,@function
        .size           $_ZN7cutlass13device_kernelIN5flash19enable_sm80_to_sm89INS1_16FlashAttnBwdSm80INS1_25CollectiveMainloopBwdSm80ILi2ELi2EN4cute5tupleIJNS5_1CILi128EEES8_NS7_ILi64EEEEEENS_6half_tEfNS_4arch4Sm80ELb1ELb0ELb1ELb1ELb0ELb0ELb0ELb0ELi2ELi4ELi4ELi4ELb0EEENS1_24CollectiveEpilogueBwdGQAISA_fSD_Li256ELb1ELb0EEENS1_25SingleTileBwdLPTSchedulerILb1ELi128ELb0EEEEEEEEEvNT_6ParamsE$_ZN4cute3eso3ESOILb0ELb0EJNS_6LayoutINS_5tupleIJNS3_IJNS_1CILi8EEENS4_ILi1EEEEEENS4_ILi2EEES5_EEENS3_IJNS3_IJS6_NS4_ILi0EEEEEEiNS4_ILi1024EEEEEEEEiEEC2ERKSE_RKi,($_ZN7cutlass13device_kernelIN5flash19enable_sm80_to_sm89INS1_16FlashAttnBwdSm80INS1_25CollectiveMainloopBwdSm80ILi2ELi2EN4cute5tupleIJNS5_1CILi128EEES8_NS7_ILi64EEEEEENS_6half_tEfNS_4arch4Sm80ELb1ELb0ELb1ELb1ELb0ELb0ELb0ELb0ELi2ELi4ELi4ELi4ELb0EEENS1_24CollectiveEpilogueBwdGQAISA_fSD_Li256ELb1ELb0EEENS1_25SingleTileBwdLPTSchedulerILb1ELi128ELb0EEEEEEEEEvNT_6ParamsE$_ZN4cute3eso3ESOILb0ELb0EJiNS_5tupleIJiNS_1CILi0EEEEEEEEC2ERKiRKS5_ - $_ZN7cutlass13device_kernelIN5flash19enable_sm80_to_sm89INS1_16FlashAttnBwdSm80INS1_25CollectiveMainloopBwdSm80ILi2ELi2EN4cute5tupleIJNS5_1CILi128EEES8_NS7_ILi64EEEEEENS_6half_tEfNS_4arch4Sm80ELb1ELb0ELb1ELb1ELb0ELb0ELb0ELb0ELi2ELi4ELi4ELi4ELb0EEENS1_24CollectiveEpilogueBwdGQAISA_fSD_Li256ELb1ELb0EEENS1_25SingleTileBwdLPTSchedulerILb1ELi128ELb0EEEEEEEEEvNT_6ParamsE$_ZN4cute3eso3ESOILb0ELb0EJNS_6LayoutINS_5tupleIJNS3_IJNS_1CILi8EEENS4_ILi1EEEEEENS4_ILi2EEES5_EEENS3_IJNS3_IJS6_NS4_ILi0EEEEEEiNS4_ILi1024EEEEEEEEiEEC2ERKSE_RKi)
$_ZN7cutlass13device_kernelIN5flash19enable_sm80_to_sm89INS1_16FlashAttnBwdSm80INS1_25CollectiveMainloopBwdSm80ILi2ELi2EN4cute5tupleIJNS5_1CILi128EEES8_NS7_ILi64EEEEEENS_6half_tEfNS_4arch4Sm80ELb1ELb0ELb1ELb1ELb0ELb0ELb0ELb0ELi2ELi4ELi4ELi4ELb0EEENS1_24CollectiveEpilogueBwdGQAISA_fSD_Li256ELb1ELb0EEENS1_25SingleTileBwdLPTSchedulerILb1ELi128ELb0EEEEEEEEEvNT_6ParamsE$_ZN4cute3eso3ESOILb0ELb0EJNS_6LayoutINS_5tupleIJNS3_IJNS_1CILi8EEENS4_ILi1EEEEEENS4_ILi2EEES5_EEENS3_IJNS3_IJS6_NS4_ILi0EEEEEEiNS4_ILi1024EEEEEEEEiEEC2ERKSE_RKi:
[----:B------:R-:W-:Y:S02]  /*6710*/  IADD3 R3, R60, -c[0x0][0x20], RZ ;  /* 0x800008003c037a10 */ /* 0x000fe40007ffe0ff */
[----:B------:R-:W-:-:S03]  /*6720*/  IADD3 R0, R0, -c[0x0][0x20], RZ ;  /* 0x8000080000007a10 */ /* 0x000fc60007ffe0ff */
[----:B------:R1:W-:Y:S04]  /*6730*/  STL [R3], R2 ;  /* 0x0000000203007387 */ /* 0x0003e80000100800 */
[----:B------:R-:W2:Y:S01]  /*6740*/  LDL R0, [R0] ;  /* 0x0000000000007983 */ /* 0x000ea20000100800 */
[----:B------:R-:W-:-:S03]  /*6750*/  IMAD.MOV.U32 R5, RZ, RZ, 0x0 ;  /* 0x00000000ff057424 */ /* 0x000fc600078e00ff */
[----:B--2---:R1:W-:Y:S01]  /*6760*/  STL [R3+0x4], R0 ;  /* 0x0000040003007387 */ /* 0x0043e20000100800 */
[----:B------:R-:W-:Y:S05]  /*6770*/  RET.REL.NODEC R4 `(_ZN7cutlass13device_kernelIN5flash19enable_sm80_to_sm89INS1_16FlashAttnBwdSm80INS1_25CollectiveMainloopBwdSm80ILi2ELi2EN4cute5tupleIJNS5_1CILi128EEES8_NS7_ILi64EEEEEENS_6half_tEfNS_4arch4Sm80ELb1ELb0ELb1ELb1ELb0ELb0ELb0ELb0ELi2ELi4ELi4ELi4ELb0EEENS1_24CollectiveEpilogueBwdGQAISA_fSD_Li256ELb1ELb0EEENS1_25SingleTileBwdLPTSchedulerILb1ELi128ELb0EEEEEEEEEvNT_6ParamsE) ;  /* 0xffff988004007950 */ /* 0x000fea0003c3ffff */
        .type           $_ZN7cutlass13device_kernelIN5flash19enable_sm80_to_sm89INS1_16FlashAttnBwdSm80INS1_25CollectiveMainloopBwdSm80ILi2ELi2EN4cute5tupleIJNS5_1CILi128EEES8_NS7_ILi64EEEEEENS_6half_tEfNS_4arch4Sm80ELb1ELb0ELb1ELb1ELb0ELb0ELb0ELb0ELi2ELi4ELi4ELi4ELb0EEENS1_24CollectiveEpilogueBwdGQAISA_fSD_Li256ELb1ELb0EEENS1_25SingleTileBwdLPTSchedulerILb1ELi128ELb0EEEEEEEEEvNT_6ParamsE$_ZN4cute3eso3ESOILb0ELb0EJiNS_5tupleIJiNS_1CILi0EEEEEEEEC2ERKiRKS5_,@function
        .size           $_ZN7cutlass13device_kernelIN5flash19enable_sm80_to_sm89INS1_16FlashAttnBwdSm80INS1_25CollectiveMainloopBwdSm80ILi2ELi2EN4cute5tupleIJNS5_1CILi128EEES8_NS7_ILi64EEEEEENS_6half_tEfNS_4arch4Sm80ELb1ELb0ELb1ELb1ELb0ELb0ELb0ELb0ELi2ELi4ELi4ELi4ELb0EEENS1_24CollectiveEpilogueBwdGQAISA_fSD_Li256ELb1ELb0EEENS1_25SingleTileBwdLPTSchedulerILb1ELi128ELb0EEEEEEEEEvNT_6ParamsE$_ZN4cute3eso3ESOILb0ELb0EJiNS_5tupleIJiNS_1CILi0EEEEEEEEC2ERKiRKS5_,($_ZN7cutlass13device_kernelIN5flash19enable_sm80_to_sm89INS1_16FlashAttnBwdSm80INS1_25CollectiveMainloopBwdSm80ILi2ELi2EN4cute5tupleIJNS5_1CILi128EEES8_NS7_ILi64EEEEEENS_6half_tEfNS_4arch4Sm80ELb1ELb0ELb1ELb1ELb0ELb0ELb0ELb0ELi2ELi4ELi4ELi4ELb0EEENS1_24CollectiveEpilogueBwdGQAISA_fSD_Li256ELb1ELb0EEENS1_25SingleTileBwdLPTSchedulerILb1ELi128ELb0EEEEEEEEEvNT_6ParamsE$_ZN4cute3eso3ESOILb0ELb0EJiNS_5tupleIJiiEEEEEC2ERKiRKS3_ - $_ZN7cutlass13device_kernelIN5flash19enable_sm80_to_sm89INS1_16FlashAttnBwdSm80INS1_25CollectiveMainloopBwdSm80ILi2ELi2EN4cute5tupleIJNS5_1CILi128EEES8_NS7_ILi64EEEEEENS_6half_tEfNS_4arch4Sm80ELb1ELb0ELb1ELb1ELb0ELb0ELb0ELb0ELi2ELi4ELi4ELi4ELb0EEENS1_24CollectiveEpilogueBwdGQAISA_fSD_Li256ELb1ELb0EEENS1_25SingleTileBwdLPTSchedulerILb1ELi128ELb0EEEEEEEEEvNT_6ParamsE$_ZN4cute3eso3ESOILb0ELb0EJiNS_5tupleIJiNS_1CILi0EEEEEEEEC2ERKiRKS5_)
$_ZN7cutlass13device_kernelIN5flash19enable_sm80_to_sm89INS1_16FlashAttnBwdSm80INS1_25CollectiveMainloopBwdSm80ILi2ELi2EN4cute5tupleIJNS5_1CILi128EEES8_NS7_ILi64EEEEEENS_6half_tEfNS_4arch4Sm80ELb1ELb0ELb1ELb1ELb0ELb0ELb0ELb0ELi2ELi4ELi4ELi4ELb0EEENS1_24CollectiveEpilogueBwdGQAISA_fSD_Li256ELb1ELb0EEENS1_25SingleTileBwdLPTSchedulerILb1ELi128ELb0EEEEEEEEEvNT_6ParamsE$_ZN4cute3eso3ESOILb0ELb0EJiNS_5tupleIJiNS_1CILi0EEEEEEEEC2ERKiRKS5_:
[----:B------:R-:W-:Y:S02]  /*6780*/  IADD3 R3, R81, -c[0x0][0x20], RZ ;  /* 0x8000080051037a10 */ /* 0x000fe40007ffe0ff */
[----:B------:R-:W-:-:S03]  /*6790*/  IADD3 R2, R2, -c[0x0][0x20], RZ ;  /* 0x8000080002027a10 */ /* 0x000fc60007ffe0ff */
[----:B------:R1:W-:Y:S04]  /*67a0*/  STL [R3], R34 ;  /* 0x0000002203007387 */ /* 0x0003e80000100800 */
[----:B------:R-:W2:Y:S01]  /*67b0*/  LDL R2, [R2] ;  /* 0x0000000002027983 */ /* 0x000ea20000100800 */
[----:B------:R-:W-:-:S03]  /*67c0*/  IMAD.MOV.U32 R7, RZ, RZ, 0x0 ;  /* 0x00000000ff077424 */ /* 0x000fc600078e00ff */
[----:B--2---:R1:W-:Y:S01]  /*67d0*/  STL [R3+0x4], R2 ;  /* 0x0000040203007387 */ /* 0x0043e20000100800 */
[----:B------:R-:W-:Y:S05]  /*67e0*/  RET.REL.NODEC R6 `(_ZN7cutlass13device_kernelIN5flash19enable_sm80_to_sm89INS1_16FlashAttnBwdSm80INS1_25CollectiveMainloopBwdSm80ILi2ELi2EN4cute5tupleIJNS5_1CILi128EEES8_NS7_ILi64EEEEEENS_6half_tEfNS_4arch4Sm80ELb1ELb0ELb1ELb1ELb0ELb0ELb0ELb0ELi2ELi4ELi4ELi4ELb0EEENS1_24CollectiveEpilogueBwdGQAISA_fSD_Li256ELb1ELb0EEENS1_25SingleTileBwdLPTSchedulerILb1ELi128ELb0EEEEEEEEEvNT_6ParamsE) ;  /* 0xffff981006007950 */ /* 0x000fea0003c3ffff */
        .type           $_ZN7cutlass13device_kernelIN5flash19enable_sm80_to_sm89INS1_16FlashAttnBwdSm80INS1_25CollectiveMainloopBwdSm80ILi2ELi2EN4cute5tupleIJNS5_1CILi128EEES8_NS7_ILi64EEEEEENS_6half_tEfNS_4arch4Sm80ELb1ELb0ELb1ELb1ELb0ELb0ELb0ELb0ELi2ELi4ELi4ELi4ELb0EEENS1_24CollectiveEpilogueBwdGQAISA_fSD_Li256ELb1ELb0EEENS1_25SingleTileBwdLPTSchedulerILb1ELi128ELb0EEEEEEEEEvNT_6ParamsE$_ZN4cute3eso3ESOILb0ELb0EJiNS_5tupleIJiiEEEEEC2ERKiRKS3_,@function
        .size           $_ZN7cutlass13device_kernelIN5flash19enable_sm80_to_sm89INS1_16FlashAttnBwdSm80INS1_25CollectiveMainloopBwdSm80ILi2ELi2EN4cute5tupleIJNS5_1CILi128EEES8_NS7_ILi64EEEEEENS_6half_tEfNS_4arch4Sm80ELb1ELb0ELb1ELb1ELb0ELb0ELb0ELb0ELi2ELi4ELi4ELi4ELb0EEENS1_24CollectiveEpilogueBwdGQAISA_fSD_Li256ELb1ELb0EEENS1_25SingleTileBwdLPTSchedulerILb1ELi128ELb0EEEEEEEEEvNT_6ParamsE$_ZN4cute3eso3ESOILb0ELb0EJiNS_5tupleIJiiEEEEEC2ERKiRKS3_,($_ZN7cutlass13device_kernelIN5flash19enable_sm80_to_sm89INS1_16FlashAttnBwdSm80INS1_25CollectiveMainloopBwdSm80ILi2ELi2EN4cute5tupleIJNS5_1CILi128EEES8_NS7_ILi64EEEEEENS_6half_tEfNS_4arch4Sm80ELb1ELb0ELb1ELb1ELb0ELb0ELb0ELb0ELi2ELi4ELi4ELi4ELb0EEENS1_24CollectiveEpilogueBwdGQAISA_fSD_Li256ELb1ELb0EEENS1_25SingleTileBwdLPTSchedulerILb1ELi128ELb0EEEEEEEEEvNT_6ParamsE$_ZN4cute3eso3ESOILb0ELb0EJiiEEC2ERKiS4_ - $_ZN7cutlass13device_kernelIN5flash19enable_sm80_to_sm89INS1_16FlashAttnBwdSm80INS1_25CollectiveMainloopBwdSm80ILi2ELi2EN4cute5tupleIJNS5_1CILi128EEES8_NS7_ILi64EEEEEENS_6half_tEfNS_4arch4Sm80ELb1ELb0ELb1ELb1ELb0ELb0ELb0ELb0ELi2ELi4ELi4ELi4ELb0EEENS1_24CollectiveEpilogueBwdGQAISA_fSD_Li256ELb1ELb0EEENS1_25SingleTileBwdLPTSchedulerILb1ELi128ELb0EEEEEEEEEvNT_6ParamsE$_ZN4cute3eso3ESOILb0ELb0EJiNS_5tupleIJiiEEEEEC2ERKiRKS3_)
$_ZN7cutlass13device_kernelIN5flash19enable_sm80_to_sm89INS1_16FlashAttnBwdSm80INS1_25CollectiveMainloopBwdSm80ILi2ELi2EN4cute5tupleIJNS5_1CILi128EEES8_NS7_ILi64EEEEEENS_6half_tEfNS_4arch4Sm80ELb1ELb0ELb1ELb1ELb0ELb0ELb0ELb0ELi2ELi4ELi4ELi4ELb0EEENS1_24CollectiveEpilogueBwdGQAISA_fSD_Li256ELb1ELb0EEENS1_25SingleTileBwdLPTSchedulerILb1ELi128ELb0EEEEEEEEEvNT_6ParamsE$_ZN4cute3eso3ESOILb0ELb0EJiNS_5tupleIJiiEEEEEC2ERKiRKS3_:
        /* <DEDUP_REMOVED lines=9> */
        .type           $_ZN7cutlass13device_kernelIN5flash19enable_sm80_to_sm89INS1_16FlashAttnBwdSm80INS1_25CollectiveMainloopBwdSm80ILi2ELi2EN4cute5tupleIJNS5_1CILi128EEES8_NS7_ILi64EEEEEENS_6half_tEfNS_4arch4Sm80ELb1ELb0ELb1ELb1ELb0ELb0ELb0ELb0ELi2ELi4ELi4ELi4ELb0EEENS1_24CollectiveEpilogueBwdGQAISA_fSD_Li256ELb1ELb0EEENS1_25SingleTileBwdLPTSchedulerILb1ELi128ELb0EEEEEEEEEvNT_6ParamsE$_ZN4cute3eso3ESOILb0ELb0EJiiEEC2ERKiS4_,@function
        .size           $_ZN7cutlass13device_kernelIN5flash19enable_sm80_to_sm89INS1_16FlashAttnBwdSm80INS1_25CollectiveMainloopBwdSm80ILi2ELi2EN4cute5tupleIJNS5_1CILi128EEES8_NS7_ILi64EEEEEENS_6half_tEfNS_4arch4Sm80ELb1ELb0ELb1ELb1ELb0ELb0ELb0ELb0ELi2ELi4ELi4ELi4ELb0EEENS1_24CollectiveEpilogueBwdGQAISA_fSD_Li256ELb1ELb0EEENS1_25SingleTileBwdLPTSchedulerILb1ELi128ELb0EEEEEEEEEvNT_6ParamsE$_ZN4cute3eso3ESOILb0ELb0EJiiEEC2ERKiS4_,($_ZN7cutlass13device_kernelIN5flash19enable_sm80_to_sm89INS1_16FlashAttnBwdSm80INS1_25CollectiveMainloopBwdSm80ILi2ELi2EN4cute5tupleIJNS5_1CILi128EEES8_NS7_ILi64EEEEEENS_6half_tEfNS_4arch4Sm80ELb1ELb0ELb1ELb1ELb0ELb0ELb0ELb0ELi2ELi4ELi4ELi4ELb0EEENS1_24CollectiveEpilogueBwdGQAISA_fSD_Li256ELb1ELb0EEENS1_25SingleTileBwdLPTSchedulerILb1ELi128ELb0EEEEEEEEEvNT_6ParamsE$_ZN4cute3eso3ESOILb0ELb0EJiiNS_1CILi144EEENS2_ILi512EEEEEC2ERKiS7_RKS3_RKS4_ - $_ZN7cutlass13device_kernelIN5flash19enable_sm80_to_sm89INS1_16FlashAttnBwdSm80INS1_25CollectiveMainloopBwdSm80ILi2ELi2EN4cute5tupleIJNS5_1CILi128EEES8_NS7_ILi64EEEEEENS_6half_tEfNS_4arch4Sm80ELb1ELb0ELb1ELb1ELb0ELb0ELb0ELb0ELi2ELi4ELi4ELi4ELb0EEENS1_24CollectiveEpilogueBwdGQAISA_fSD_Li256ELb1ELb0EEENS1_25SingleTileBwdLPTSchedulerILb1ELi128ELb0EEEEEEEEEvNT_6ParamsE$_ZN4cute3eso3ESOILb0ELb0EJiiEEC2ERKiS4_)
$_ZN7cutlass13device_kernelIN5flash19enable_sm80_to_sm89INS1_16FlashAttnBwdSm80INS1_25CollectiveMainloopBwdSm80ILi2ELi2EN4cute5tupleIJNS5_1CILi128EEES8_NS7_ILi64EEEEEENS_6half_tEfNS_4arch4Sm80ELb1ELb0ELb1ELb1ELb0ELb0ELb0ELb0ELi2ELi4ELi4ELi4ELb0EEENS1_24CollectiveEpilogueBwdGQAISA_fSD_Li256ELb1ELb0EEENS1_25SingleTileBwdLPTSchedulerILb1ELi128ELb0EEEEEEEEEvNT_6ParamsE$_ZN4cute3eso3ESOILb0ELb0EJiiEEC2ERKiS4_:
        /* <DEDUP_REMOVED lines=8> */
        .type           $_ZN7cutlass13device_kernelIN5flash19enable_sm80_to_sm89INS1_16FlashAttnBwdSm80INS1_25CollectiveMainloopBwdSm80ILi2ELi2EN4cute5tupleIJNS5_1CILi128EEES8_NS7_ILi64EEEEEENS_6half_tEfNS_4arch4Sm80ELb1ELb0ELb1ELb1ELb0ELb0ELb0ELb0ELi2ELi4ELi4ELi4ELb0EEENS1_24CollectiveEpilogueBwdGQAISA_fSD_Li256ELb1ELb0EEENS1_25SingleTileBwdLPTSchedulerILb1ELi128ELb0EEEEEEEEEvNT_6ParamsE$_ZN4cute3eso3ESOILb0ELb0EJiiNS_1CILi144EEENS2_ILi512EEEEEC2ERKiS7_RKS3_RKS4_,@function
        .size           $_ZN7cutlass13device_kernelIN5flash19enable_sm80_to_sm89INS1_16FlashAttnBwdSm80INS1_25CollectiveMainloopBwdSm80ILi2ELi2EN4cute5tupleIJNS5_1CILi128EEES8_NS7_ILi64EEEEEENS_6half_tEfNS_4arch4Sm80ELb1ELb0ELb1ELb1ELb0ELb0ELb0ELb0ELi2ELi4ELi4ELi4ELb0EEENS1_24CollectiveEpilogueBwdGQAISA_fSD_Li256ELb1ELb0EEENS1_25SingleTileBwdLPTSchedulerILb1ELi128ELb0EEEEEEEEEvNT_6ParamsE$_ZN4cute3eso3ESOILb0ELb0EJiiNS_1CILi144EEENS2_ILi512EEEEEC2ERKiS7_RKS3_RKS4_,($_ZN7cutlass13device_kernelIN5flash19enable_sm80_to_sm89INS1_16FlashAttnBwdSm80INS1_25CollectiveMainloopBwdSm80ILi2ELi2EN4cute5tupleIJNS5_1CILi128EEES8_NS7_ILi64EEEEEENS_6half_tEfNS_4arch4Sm80ELb1ELb0ELb1ELb1ELb0ELb0ELb0ELb0ELi2ELi4ELi4ELi4ELb0EEENS1_24CollectiveEpilogueBwdGQAISA_fSD_Li256ELb1ELb0EEENS1_25SingleTileBwdLPTSchedulerILb1ELi128ELb0EEEEEEEEEvNT_6ParamsE$_ZN4cute3eso3ESOILb0ELb0EJiiNS_1CILi72EEENS2_ILi512EEEEEC2ERKiS7_RKS3_RKS4_ - $_ZN7cutlass13device_kernelIN5flash19enable_sm80_to_sm89INS1_16FlashAttnBwdSm80INS1_25CollectiveMainloopBwdSm80ILi2ELi2EN4cute5tupleIJNS5_1CILi128EEES8_NS7_ILi64EEEEEENS_6half_tEfNS_4arch4Sm80ELb1ELb0ELb1ELb1ELb0ELb0ELb0ELb0ELi2ELi4ELi4ELi4ELb0EEENS1_24CollectiveEpilogueBwdGQAISA_fSD_Li256ELb1ELb0EEENS1_25SingleTileBwdLPTSchedulerILb1ELi128ELb0EEEEEEEEEvNT_6ParamsE$_ZN4cute3eso3ESOILb0ELb0EJiiNS_1CILi144EEENS2_ILi512EEEEEC2ERKiS7_RKS3_RKS4_)
$_ZN7cutlass13device_kernelIN5flash19enable_sm80_to_sm89INS1_16FlashAttnBwdSm80INS1_25CollectiveMainloopBwdSm80ILi2ELi2EN4cute5tupleIJNS5_1CILi128EEES8_NS7_ILi64EEEEEENS_6half_tEfNS_4arch4Sm80ELb1ELb0ELb1ELb1ELb0ELb0ELb0ELb0ELi2ELi4ELi4ELi4ELb0EEENS1_24CollectiveEpilogueBwdGQAISA_fSD_Li256ELb1ELb0EEENS1_25SingleTileBwdLPTSchedulerILb1ELi128ELb0EEEEEEEEEvNT_6ParamsE$_ZN4cute3eso3ESOILb0ELb0EJiiNS_1CILi144EEENS2_ILi512EEEEEC2ERKiS7_RKS3_RKS4_:
[----:B------:R-:W-:Y:S02]  /*6900*/  IADD3 R26, R81, -c[0x0][0x20], RZ ;  /* 0x80000800511a7a10 */ /* 0x000fe40007ffe0ff */
[----:B------:R-:W-:-:S03]  /*6910*/  IADD3 R2, R2, -c[0x0][0x20], RZ ;  /* 0x8000080002027a10 */ /* 0x000fc60007ffe0ff */
[----:B------:R1:W-:Y:S04]  /*6920*/  STL [R26], R5 ;  /* 0x000000051a007387 */ /* 0x0003e80000100800 */
[----:B------:R-:W2:Y:S01]  /*6930*/  LDL R3, [R2] ;  /* 0x0000000002037983 */ /* 0x000ea20000100800 */
[----:B------:R-:W-:-:S03]  /*6940*/  IMAD.MOV.U32 R35, RZ, RZ, 0x0 ;  /* 0x00000000ff237424 */ /* 0x000fc600078e00ff */
[----:B--2---:R1:W-:Y:S01]  /*6950*/  STL [R26+0x4], R3 ;  /* 0x000004031a007387 */ /* 0x0043e20000100800 */
[----:B------:R-:W-:Y:S05]  /*6960*/  RET.REL.NODEC R34 `(_ZN7cutlass13device_kernelIN5flash19enable_sm80_to_sm89INS1_16FlashAttnBwdSm80INS1_25CollectiveMainloopBwdSm80ILi2ELi2EN4cute5tupleIJNS5_1CILi128EEES8_NS7_ILi64EEEEEENS_6half_tEfNS_4arch4Sm80ELb1ELb0ELb1ELb1ELb0ELb0ELb0ELb0ELi2ELi4ELi4ELi4ELb0EEENS1_24CollectiveEpilogueBwdGQAISA_fSD_Li256ELb1ELb0EEENS1_25SingleTileBwdLPTSchedulerILb1ELi128ELb0EEEEEEEEEvNT_6ParamsE) ;  /* 0xffff969022007950 */ /* 0x000fea0003c3ffff */
        .type           $_ZN7cutlass13device_kernelIN5flash19enable_sm80_to_sm89INS1_16FlashAttnBwdSm80INS1_25CollectiveMainloopBwdSm80ILi2ELi2EN4cute5tupleIJNS5_1CILi128EEES8_NS7_ILi64EEEEEENS_6half_tEfNS_4arch4Sm80ELb1ELb0ELb1ELb1ELb0ELb0ELb0ELb0ELi2ELi4ELi4ELi4ELb0EEENS1_24CollectiveEpilogueBwdGQAISA_fSD_Li256ELb1ELb0EEENS1_25SingleTileBwdLPTSchedulerILb1ELi128ELb0EEEEEEEEEvNT_6ParamsE$_ZN4cute3eso3ESOILb0ELb0EJiiNS_1CILi72EEENS2_ILi512EEEEEC2ERKiS7_RKS3_RKS4_,@function
        .size           $_ZN7cutlass13device_kernelIN5flash19enable_sm80_to_sm89INS1_16FlashAttnBwdSm80INS1_25CollectiveMainloopBwdSm80ILi2ELi2EN4cute5tupleIJNS5_1CILi128EEES8_NS7_ILi64EEEEEENS_6half_tEfNS_4arch4Sm80ELb1ELb0ELb1ELb1ELb0ELb0ELb0ELb0ELi2ELi4ELi4ELi4ELb0EEENS1_24CollectiveEpilogueBwdGQAISA_fSD_Li256ELb1ELb0EEENS1_25SingleTileBwdLPTSchedulerILb1ELi128ELb0EEEEEEEEEvNT_6ParamsE$_ZN4cute3eso3ESOILb0ELb0EJiiNS_1CILi72EEENS2_ILi512EEEEEC2ERKiS7_RKS3_RKS4_,($_ZN7cutlass13device_kernelIN5flash19enable_sm80_to_sm89INS1_16FlashAttnBwdSm80INS1_25CollectiveMainloopBwdSm80ILi2ELi2EN4cute5tupleIJNS5_1CILi128EEES8_NS7_ILi64EEEEEENS_6half_tEfNS_4arch4Sm80ELb1ELb0ELb1ELb1ELb0ELb0ELb0ELb0ELi2ELi4ELi4ELi4ELb0EEENS1_24CollectiveEpilogueBwdGQAISA_fSD_Li256ELb1ELb0EEENS1_25SingleTileBwdLPTSchedulerILb1ELi128ELb0EEEEEEEEEvNT_6ParamsE$_ZN4cute3eso3ESOILb0ELb0EJiiiEEC2ERKiS4_S4_ - $_ZN7cutlass13device_kernelIN5flash19enable_sm80_to_sm89INS1_16FlashAttnBwdSm80INS1_25CollectiveMainloopBwdSm80ILi2ELi2EN4cute5tupleIJNS5_1CILi128EEES8_NS7_ILi64EEEEEENS_6half_tEfNS_4arch4Sm80ELb1ELb0ELb1ELb1ELb0ELb0ELb0ELb0ELi2ELi4ELi4ELi4ELb0EEENS1_24CollectiveEpilogueBwdGQAISA_fSD_Li256ELb1ELb0EEENS1_25SingleTileBwdLPTSchedulerILb1ELi128ELb0EEEEEEEEEvNT_6ParamsE$_ZN4cute3eso3ESOILb0ELb0EJiiNS_1CILi72EEENS2_ILi512EEEEEC2ERKiS7_RKS3_RKS4_)
$_ZN7cutlass13device_kernelIN5flash19enable_sm80_to_sm89INS1_16FlashAttnBwdSm80INS1_25CollectiveMainloopBwdSm80ILi2ELi2EN4cute5tupleIJNS5_1CILi128EEES8_NS7_ILi64EEEEEENS_6half_tEfNS_4arch4Sm80ELb1ELb0ELb1ELb1ELb0ELb0ELb0ELb0ELi2ELi4ELi4ELi4ELb0EEENS1_24CollectiveEpilogueBwdGQAISA_fSD_Li256ELb1ELb0EEENS1_25SingleTileBwdLPTSchedulerILb1ELi128ELb0EEEEEEEEEvNT_6ParamsE$_ZN4cute3eso3ESOILb0ELb0EJiiNS_1CILi72EEENS2_ILi512EEEEEC2ERKiS7_RKS3_RKS4_:
        /* <DEDUP_REMOVED lines=8> */
        .type           $_ZN7cutlass13device_kernelIN5flash19enable_sm80_to_sm89INS1_16FlashAttnBwdSm80INS1_25CollectiveMainloopBwdSm80ILi2ELi2EN4cute5tupleIJNS5_1CILi128EEES8_NS7_ILi64EEEEEENS_6half_tEfNS_4arch4Sm80ELb1ELb0ELb1ELb1ELb0ELb0ELb0ELb0ELi2ELi4ELi4ELi4ELb0EEENS1_24CollectiveEpilogueBwdGQAISA_fSD_Li256ELb1ELb0EEENS1_25SingleTileBwdLPTSchedulerILb1ELi128ELb0EEEEEEEEEvNT_6ParamsE$_ZN4cute3eso3ESOILb0ELb0EJiiiEEC2ERKiS4_S4_,@function
        .size           $_ZN7cutlass13device_kernelIN5flash19enable_sm80_to_sm89INS1_16FlashAttnBwdSm80INS1_25CollectiveMainloopBwdSm80ILi2ELi2EN4cute5tupleIJNS5_1CILi128EEES8_NS7_ILi64EEEEEENS_6half_tEfNS_4arch4Sm80ELb1ELb0ELb1ELb1ELb0ELb0ELb0ELb0ELi2ELi4ELi4ELi4ELb0EEENS1_24CollectiveEpilogueBwdGQAISA_fSD_Li256ELb1ELb0EEENS1_25SingleTileBwdLPTSchedulerILb1ELi128ELb0EEEEEEEEEvNT_6ParamsE$_ZN4cute3eso3ESOILb0ELb0EJiiiEEC2ERKiS4_S4_,($_ZN7cutlass13device_kernelIN5flash19enable_sm80_to_sm89INS1_16FlashAttnBwdSm80INS1_25CollectiveMainloopBwdSm80ILi2ELi2EN4cute5tupleIJNS5_1CILi128EEES8_NS7_ILi64EEEEEENS_6half_tEfNS_4arch4Sm80ELb1ELb0ELb1ELb1ELb0ELb0ELb0ELb0ELi2ELi4ELi4ELi4ELb0EEENS1_24CollectiveEpilogueBwdGQAISA_fSD_Li256ELb1ELb0EEENS1_25SingleTileBwdLPTSchedulerILb1ELi128ELb0EEEEEEEEEvNT_6ParamsE$_ZN4cute3eso3ESOILb0ELb0EJiiiNS_1CILi144EEENS2_ILi512EEEEEC2ERKiS7_S7_RKS3_RKS4_ - $_ZN7cutlass13device_kernelIN5flash19enable_sm80_to_sm89INS1_16FlashAttnBwdSm80INS1_25CollectiveMainloopBwdSm80ILi2ELi2EN4cute5tupleIJNS5_1CILi128EEES8_NS7_ILi64EEEEEENS_6half_tEfNS_4arch4Sm80ELb1ELb0ELb1ELb1ELb0ELb0ELb0ELb0ELi2ELi4ELi4ELi4ELb0EEENS1_24CollectiveEpilogueBwdGQAISA_fSD_Li256ELb1ELb0EEENS1_25SingleTileBwdLPTSchedulerILb1ELi128ELb0EEEEEEEEEvNT_6ParamsE$_ZN4cute3eso3ESOILb0ELb0EJiiiEEC2ERKiS4_S4_)
$_ZN7cutlass13device_kernelIN5flash19enable_sm80_to_sm89INS1_16FlashAttnBwdSm80INS1_25CollectiveMainloopBwdSm80ILi2ELi2EN4cute5tupleIJNS5_1CILi128EEES8_NS7_ILi64EEEEEENS_6half_tEfNS_4arch4Sm80ELb1ELb0ELb1ELb1ELb0ELb0ELb0ELb0ELi2ELi4ELi4ELi4ELb0EEENS1_24CollectiveEpilogueBwdGQAISA_fSD_Li256ELb1ELb0EEENS1_25SingleTileBwdLPTSchedulerILb1ELi128ELb0EEEEEEEEEvNT_6ParamsE$_ZN4cute3eso3ESOILb0ELb0EJiiiEEC2ERKiS4_S4_:
        /* <DEDUP_REMOVED lines=9> */
[----:B------:R-:W-:Y:S05]  /*6a80*/  RET.REL.NODEC R4 `(_ZN7cutlass13device_kernelIN5flash19enable_sm80_to_sm89INS1_16FlashAttnBwdSm80INS1_25CollectiveMainloopBwdSm80ILi2ELi2EN4cute5tupleIJNS5_1CILi128EEES8_NS7_ILi64EEEEEENS_6half_tEfNS_4arch4Sm80ELb1ELb0ELb1ELb1ELb0ELb0ELb0ELb0ELi2ELi4ELi4ELi4ELb0EEENS1_24CollectiveEpilogueBwdGQAISA_fSD_Li256ELb1ELb0EEENS1_25SingleTileBwdLPTSchedulerILb1ELi128ELb0EEEEEEEEEvNT_6ParamsE) ;  /* 0xffff957004007950 */ /* 0x000fea0003c3ffff */
        .type           $_ZN7cutlass13device_kernelIN5flash19enable_sm80_to_sm89INS1_16FlashAttnBwdSm80INS1_25CollectiveMainloopBwdSm80ILi2ELi2EN4cute5tupleIJNS5_1CILi128EEES8_NS7_ILi64EEEEEENS_6half_tEfNS_4arch4Sm80ELb1ELb0ELb1ELb1ELb0ELb0ELb0ELb0ELi2ELi4ELi4ELi4ELb0EEENS1_24CollectiveEpilogueBwdGQAISA_fSD_Li256ELb1ELb0EEENS1_25SingleTileBwdLPTSchedulerILb1ELi128ELb0EEEEEEEEEvNT_6ParamsE$_ZN4cute3eso3ESOILb0ELb0EJiiiNS_1CILi144EEENS2_ILi512EEEEEC2ERKiS7_S7_RKS3_RKS4_,@function
        .size           $_ZN7cutlass13device_kernelIN5flash19enable_sm80_to_sm89INS1_16FlashAttnBwdSm80INS1_25CollectiveMainloopBwdSm80ILi2ELi2EN4cute5tupleIJNS5_1CILi128EEES8_NS7_ILi64EEEEEENS_6half_tEfNS_4arch4Sm80ELb1ELb0ELb1ELb1ELb0ELb0ELb0ELb0ELi2ELi4ELi4ELi4ELb0EEENS1_24CollectiveEpilogueBwdGQAISA_fSD_Li256ELb1ELb0EEENS1_25SingleTileBwdLPTSchedulerILb1ELi128ELb0EEEEEEEEEvNT_6ParamsE$_ZN4cute3eso3ESOILb0ELb0EJiiiNS_1CILi144EEENS2_ILi512EEEEEC2ERKiS7_S7_RKS3_RKS4_,($_ZN7cutlass13device_kernelIN5flash19enable_sm80_to_sm89INS1_16FlashAttnBwdSm80INS1_25CollectiveMainloopBwdSm80ILi2ELi2EN4cute5tupleIJNS5_1CILi128EEES8_NS7_ILi64EEEEEENS_6half_tEfNS_4arch4Sm80ELb1ELb0ELb1ELb1ELb0ELb0ELb0ELb0ELi2ELi4ELi4ELi4ELb0EEENS1_24CollectiveEpilogueBwdGQAISA_fSD_Li256ELb1ELb0EEENS1_25SingleTileBwdLPTSchedulerILb1ELi128ELb0EEEEEEEEEvNT_6ParamsE$_ZN4cute3eso3ESOILb0ELb0EJiiiNS_1CILi72EEENS2_ILi512EEEEEC2ERKiS7_S7_RKS3_RKS4_ - $_ZN7cutlass13device_kernelIN5flash19enable_sm80_to_sm89INS1_16FlashAttnBwdSm80INS1_25CollectiveMainloopBwdSm80ILi2ELi2EN4cute5tupleIJNS5_1CILi128EEES8_NS7_ILi64EEEEEENS_6half_tEfNS_4arch4Sm80ELb1ELb0ELb1ELb1ELb0ELb0ELb0ELb0ELi2ELi4ELi4ELi4ELb0EEENS1_24CollectiveEpilogueBwdGQAISA_fSD_Li256ELb1ELb0EEENS1_25SingleTileBwdLPTSchedulerILb1ELi128ELb0EEEEEEEEEvNT_6ParamsE$_ZN4cute3eso3ESOILb0ELb0EJiiiNS_1CILi144EEENS2_ILi512EEEEEC2ERKiS7_S7_RKS3_RKS4_)
$_ZN7cutlass13device_kernelIN5flash19enable_sm80_to_sm89INS1_16FlashAttnBwdSm80INS1_25CollectiveMainloopBwdSm80ILi2ELi2EN4cute5tupleIJNS5_1CILi128EEES8_NS7_ILi64EEEEEENS_6half_tEfNS_4arch4Sm80ELb1ELb0ELb1ELb1ELb0ELb0ELb0ELb0ELi2ELi4ELi4ELi4ELb0EEENS1_24CollectiveEpilogueBwdGQAISA_fSD_Li256ELb1ELb0EEENS1_25SingleTileBwdLPTSchedulerILb1ELi128ELb0EEEEEEEEEvNT_6ParamsE$_ZN4cute3eso3ESOILb0ELb0EJiiiNS_1CILi144EEENS2_ILi512EEEEEC2ERKiS7_S7_RKS3_RKS4_:
        /* <DEDUP_REMOVED lines=10> */
[----:B------:R-:W-:Y:S05]  /*6b30*/  RET.REL.NODEC R34 `(_ZN7cutlass13device_kernelIN5flash19enable_sm80_to_sm89INS1_16FlashAttnBwdSm80INS1_25CollectiveMainloopBwdSm80ILi2ELi2EN4cute5tupleIJNS5_1CILi128EEES8_NS7_ILi64EEEEEENS_6half_tEfNS_4arch4Sm80ELb1ELb0ELb1ELb1ELb0ELb0ELb0ELb0ELi2ELi4ELi4ELi4ELb0EEENS1_24CollectiveEpilogueBwdGQAISA_fSD_Li256ELb1ELb0EEENS1_25SingleTileBwdLPTSchedulerILb1ELi128ELb0EEEEEEEEEvNT_6ParamsE) ;  /* 0xffff94c022007950 */ /* 0x000fea0003c3ffff */
        .type           $_ZN7cutlass13device_kernelIN5flash19enable_sm80_to_sm89INS1_16FlashAttnBwdSm80INS1_25CollectiveMainloopBwdSm80ILi2ELi2EN4cute5tupleIJNS5_1CILi128EEES8_NS7_ILi64EEEEEENS_6half_tEfNS_4arch4Sm80ELb1ELb0ELb1ELb1ELb0ELb0ELb0ELb0ELi2ELi4ELi4ELi4ELb0EEENS1_24CollectiveEpilogueBwdGQAISA_fSD_Li256ELb1ELb0EEENS1_25SingleTileBwdLPTSchedulerILb1ELi128ELb0EEEEEEEEEvNT_6ParamsE$_ZN4cute3eso3ESOILb0ELb0EJiiiNS_1CILi72EEENS2_ILi512EEEEEC2ERKiS7_S7_RKS3_RKS4_,@function
        .size           $_ZN7cutlass13device_kernelIN5flash19enable_sm80_to_sm89INS1_16FlashAttnBwdSm80INS1_25CollectiveMainloopBwdSm80ILi2ELi2EN4cute5tupleIJNS5_1CILi128EEES8_NS7_ILi64EEEEEENS_6half_tEfNS_4arch4Sm80ELb1ELb0ELb1ELb1ELb0ELb0ELb0ELb0ELi2ELi4ELi4ELi4ELb0EEENS1_24CollectiveEpilogueBwdGQAISA_fSD_Li256ELb1ELb0EEENS1_25SingleTileBwdLPTSchedulerILb1ELi128ELb0EEEEEEEEEvNT_6ParamsE$_ZN4cute3eso3ESOILb0ELb0EJiiiNS_1CILi72EEENS2_ILi512EEEEEC2ERKiS7_S7_RKS3_RKS4_,($_ZN7cutlass13device_kernelIN5flash19enable_sm80_to_sm89INS1_16FlashAttnBwdSm80INS1_25CollectiveMainloopBwdSm80ILi2ELi2EN4cute5tupleIJNS5_1CILi128EEES8_NS7_ILi64EEEEEENS_6half_tEfNS_4arch4Sm80ELb1ELb0ELb1ELb1ELb0ELb0ELb0ELb0ELi2ELi4ELi4ELi4ELb0EEENS1_24CollectiveEpilogueBwdGQAISA_fSD_Li256ELb1ELb0EEENS1_25SingleTileBwdLPTSchedulerILb1ELi128ELb0EEEEEEEEEvNT_6ParamsE$_ZN4cute3eso3ESOILb0ELb1EJNS_5tupleIJiNS2_IJiNS_1CILi0EEEEEEEEENS2_IJNS_10UnderscoreENS2_IJS7_S7_EEEEEEEEC2ERKS6_RKS9_ - $_ZN7cutlass13device_kernelIN5flash19enable_sm80_to_sm89INS1_16FlashAttnBwdSm80INS1_25CollectiveMainloopBwdSm80ILi2ELi2EN4cute5tupleIJNS5_1CILi128EEES8_NS7_ILi64EEEEEENS_6half_tEfNS_4arch4Sm80ELb1ELb0ELb1ELb1ELb0ELb0ELb0ELb0ELi2ELi4ELi4ELi4ELb0EEENS1_24CollectiveEpilogueBwdGQAISA_fSD_Li256ELb1ELb0EEENS1_25SingleTileBwdLPTSchedulerILb1ELi128ELb0EEEEEEEEEvNT_6ParamsE$_ZN4cute3eso3ESOILb0ELb0EJiiiNS_1CILi72EEENS2_ILi512EEEEEC2ERKiS7_S7_RKS3_RKS4_)
$_ZN7cutlass13device_kernelIN5flash19enable_sm80_to_sm89INS1_16FlashAttnBwdSm80INS1_25CollectiveMainloopBwdSm80ILi2ELi2EN4cute5tupleIJNS5_1CILi128EEES8_NS7_ILi64EEEEEENS_6half_tEfNS_4arch4Sm80ELb1ELb0ELb1ELb1ELb0ELb0ELb0ELb0ELi2ELi4ELi4ELi4ELb0EEENS1_24CollectiveEpilogueBwdGQAISA_fSD_Li256ELb1ELb0EEENS1_25SingleTileBwdLPTSchedulerILb1ELi128ELb0EEEEEEEEEvNT_6ParamsE$_ZN4cute3eso3ESOILb0ELb0EJiiiNS_1CILi72EEENS2_ILi512EEEEEC2ERKiS7_S7_RKS3_RKS4_:
        /* <DEDUP_REMOVED lines=10> */
        .type           $_ZN7cutlass13device_kernelIN5flash19enable_sm80_to_sm89INS1_16FlashAttnBwdSm80INS1_25CollectiveMainloopBwdSm80ILi2ELi2EN4cute5tupleIJNS5_1CILi128EEES8_NS7_ILi64EEEEEENS_6half_tEfNS_4arch4Sm80ELb1ELb0ELb1ELb1ELb0ELb0ELb0ELb0ELi2ELi4ELi4ELi4ELb0EEENS1_24CollectiveEpilogueBwdGQAISA_fSD_Li256ELb1ELb0EEENS1_25SingleTileBwdLPTSchedulerILb1ELi128ELb0EEEEEEEEEvNT_6ParamsE$_ZN4cute3eso3ESOILb0ELb1EJNS_5tupleIJiNS2_IJiNS_1CILi0EEEEEEEEENS2_IJNS_10UnderscoreENS2_IJS7_S7_EEEEEEEEC2ERKS6_RKS9_,@function
        .size           $_ZN7cutlass13device_kernelIN5flash19enable_sm80_to_sm89INS1_16FlashAttnBwdSm80INS1_25CollectiveMainloopBwdSm80ILi2ELi2EN4cute5tupleIJNS5_1CILi128EEES8_NS7_ILi64EEEEEENS_6half_tEfNS_4arch4Sm80ELb1ELb0ELb1ELb1ELb0ELb0ELb0ELb0ELi2ELi4ELi4ELi4ELb0EEENS1_24CollectiveEpilogueBwdGQAISA_fSD_Li256ELb1ELb0EEENS1_25SingleTileBwdLPTSchedulerILb1ELi128ELb0EEEEEEEEEvNT_6ParamsE$_ZN4cute3eso3ESOILb0ELb1EJNS_5tupleIJiNS2_IJiNS_1CILi0EEEEEEEEENS2_IJNS_10UnderscoreENS2_IJS7_S7_EEEEEEEEC2ERKS6_RKS9_,($_ZN7cutlass13device_kernelIN5flash19enable_sm80_to_sm89INS1_16FlashAttnBwdSm80INS1_25CollectiveMainloopBwdSm80ILi2ELi2EN4cute5tupleIJNS5_1CILi128EEES8_NS7_ILi64EEEEEENS_6half_tEfNS_4arch4Sm80ELb1ELb0ELb1ELb1ELb0ELb0ELb0ELb0ELi2ELi4ELi4ELi4ELb0EEENS1_24CollectiveEpilogueBwdGQAISA_fSD_Li256ELb1ELb0EEENS1_25SingleTileBwdLPTSchedulerILb1ELi128ELb0EEEEEEEEEvNT_6ParamsE$_ZN4cute3eso3ESOILb0ELb1EJNS_6LayoutINS_5tupleIJNS3_IJNS_1CILi8EEENS4_ILi1EEEEEENS4_ILi2EEEEEENS3_IJNS3_IJS6_NS4_ILi0EEEEEEiEEEEESA_EEC2ERKSD_RKSA_ - $_ZN7cutlass13device_kernelIN5flash19enable_sm80_to_sm89INS1_16FlashAttnBwdSm80INS1_25CollectiveMainloopBwdSm80ILi2ELi2EN4cute5tupleIJNS5_1CILi128EEES8_NS7_ILi64EEEEEENS_6half_tEfNS_4arch4Sm80ELb1ELb0ELb1ELb1ELb0ELb0ELb0ELb0ELi2ELi4ELi4ELi4ELb0EEENS1_24CollectiveEpilogueBwdGQAISA_fSD_Li256ELb1ELb0EEENS1_25SingleTileBwdLPTSchedulerILb1ELi128ELb0EEEEEEEEEvNT_6ParamsE$_ZN4cute3eso3ESOILb0ELb1EJNS_5tupleIJiNS2_IJiNS_1CILi0EEEEEEEEENS2_IJNS_10UnderscoreENS2_IJS7_S7_EEEEEEEEC2ERKS6_RKS9_)
$_ZN7cutlass13device_kernelIN5flash19enable_sm80_to_sm89INS1_16FlashAttnBwdSm80INS1_25CollectiveMainloopBwdSm80ILi2ELi2EN4cute5tupleIJNS5_1CILi128EEES8_NS7_ILi64EEEEEENS_6half_tEfNS_4arch4Sm80ELb1ELb0ELb1ELb1ELb0ELb0ELb0ELb0ELi2ELi4ELi4ELi4ELb0EEENS1_24CollectiveEpilogueBwdGQAISA_fSD_Li256ELb1ELb0EEENS1_25SingleTileBwdLPTSchedulerILb1ELi128ELb0EEEEEEEEEvNT_6ParamsE$_ZN4cute3eso3ESOILb0ELb1EJNS_5tupleIJiNS2_IJiNS_1CILi0EEEEEEEEENS2_IJNS_10UnderscoreENS2_IJS7_S7_EEEEEEEEC2ERKS6_RKS9_:
[----:B------:R-:W-:Y:S02]  /*6be0*/  IADD3 R6, R81, -c[0x0][0x20], RZ ;  /* 0x8000080051067a10 */ /* 0x000fe40007ffe0ff */
[----:B------:R-:W-:-:S03]  /*6bf0*/  MOV R35, 0x0 ;  /* 0x0000000000237802 */ /* 0x000fc60000000f00 */
[----:B------:R1:W-:Y:S04]  /*6c00*/  STL [R6], R2 ;  /* 0x0000000206007387 */ /* 0x0003e80000100800 */
[----:B------:R1:W-:Y:S01]  /*6c10*/  STL [R6+0x4], R3 ;  /* 0x0000040306007387 */ /* 0x0003e20000100800 */
[----:B------:R-:W-:Y:S05]  /*6c20*/  RET.REL.NODEC R34 `(_ZN7cutlass13device_kernelIN5flash19enable_sm80_to_sm89INS1_16FlashAttnBwdSm80INS1_25CollectiveMainloopBwdSm80ILi2ELi2EN4cute5tupleIJNS5_1CILi128EEES8_NS7_ILi64EEEEEENS_6half_tEfNS_4arch4Sm80ELb1ELb0ELb1ELb1ELb0ELb0ELb0ELb0ELi2ELi4ELi4ELi4ELb0EEENS1_24CollectiveEpilogueBwdGQAISA_fSD_Li256ELb1ELb0EEENS1_25SingleTileBwdLPTSchedulerILb1ELi128ELb0EEEEEEEEEvNT_6ParamsE) ;  /* 0xffff93d022007950 */ /* 0x000fea0003c3ffff */
        .type           $_ZN7cutlass13device_kernelIN5flash19enable_sm80_to_sm89INS1_16FlashAttnBwdSm80INS1_25CollectiveMainloopBwdSm80ILi2ELi2EN4cute5tupleIJNS5_1CILi128EEES8_NS7_ILi64EEEEEENS_6half_tEfNS_4arch4Sm80ELb1ELb0ELb1ELb1ELb0ELb0ELb0ELb0ELi2ELi4ELi4ELi4ELb0EEENS1_24CollectiveEpilogueBwdGQAISA_fSD_Li256ELb1ELb0EEENS1_25SingleTileBwdLPTSchedulerILb1ELi128ELb0EEEEEEEEEvNT_6ParamsE$_ZN4cute3eso3ESOILb0ELb1EJNS_6LayoutINS_5tupleIJNS3_IJNS_1CILi8EEENS4_ILi1EEEEEENS4_ILi2EEEEEENS3_IJNS3_IJS6_NS4_ILi0EEEEEEiEEEEESA_EEC2ERKSD_RKSA_,@function
        .size           $_ZN7cutlass13device_kernelIN5flash19enable_sm80_to_sm89INS1_16FlashAttnBwdSm80INS1_25CollectiveMainloopBwdSm80ILi2ELi2EN4cute5tupleIJNS5_1CILi128EEES8_NS7_ILi64EEEEEENS_6half_tEfNS_4arch4Sm80ELb1ELb0ELb1ELb1ELb0ELb0ELb0ELb0ELi2ELi4ELi4ELi4ELb0EEENS1_24CollectiveEpilogueBwdGQAISA_fSD_Li256ELb1ELb0EEENS1_25SingleTileBwdLPTSchedulerILb1ELi128ELb0EEEEEEEEEvNT_6ParamsE$_ZN4cute3eso3ESOILb0ELb1EJNS_6LayoutINS_5tupleIJNS3_IJNS_1CILi8EEENS4_ILi1EEEEEENS4_ILi2EEEEEENS3_IJNS3_IJS6_NS4_ILi0EEEEEEiEEEEESA_EEC2ERKSD_RKSA_,($_ZN7cutlass13device_kernelIN5flash19enable_sm80_to_sm89INS1_16FlashAttnBwdSm80INS1_25CollectiveMainloopBwdSm80ILi2ELi2EN4cute5tupleIJNS5_1CILi128EEES8_NS7_ILi64EEEEEENS_6half_tEfNS_4arch4Sm80ELb1ELb0ELb1ELb1ELb0ELb0ELb0ELb0ELi2ELi4ELi4ELi4ELb0EEENS1_24CollectiveEpilogueBwdGQAISA_fSD_Li256ELb1ELb0EEENS1_25SingleTileBwdLPTSchedulerILb1ELi128ELb0EEEEEEEEEvNT_6ParamsE$_ZN4cute3eso3ESOILb0ELb1EJiNS_1CILi0EEEEEC2ERKiRKS3_ - $_ZN7cutlass13device_kernelIN5flash19enable_sm80_to_sm89INS1_16FlashAttnBwdSm80INS1_25CollectiveMainloopBwdSm80ILi2ELi2EN4cute5tupleIJNS5_1CILi128EEES8_NS7_ILi64EEEEEENS_6half_tEfNS_4arch4Sm80ELb1ELb0ELb1ELb1ELb0ELb0ELb0ELb0ELi2ELi4ELi4ELi4ELb0EEENS1_24CollectiveEpilogueBwdGQAISA_fSD_Li256ELb1ELb0EEENS1_25SingleTileBwdLPTSchedulerILb1ELi128ELb0EEEEEEEEEvNT_6ParamsE$_ZN4cute3eso3ESOILb0ELb1EJNS_6LayoutINS_5tupleIJNS3_IJNS_1CILi8EEENS4_ILi1EEEEEENS4_ILi2EEEEEENS3_IJNS3_IJS6_NS4_ILi0EEEEEEiEEEEESA_EEC2ERKSD_RKSA_)
$_ZN7cutlass13device_kernelIN5flash19enable_sm80_to_sm89INS1_16FlashAttnBwdSm80INS1_25CollectiveMainloopBwdSm80ILi2ELi2EN4cute5tupleIJNS5_1CILi128EEES8_NS7_ILi64EEEEEENS_6half_tEfNS_4arch4Sm80ELb1ELb0ELb1ELb1ELb0ELb0ELb0ELb0ELi2ELi4ELi4ELi4ELb0EEENS1_24CollectiveEpilogueBwdGQAISA_fSD_Li256ELb1ELb0EEENS1_25SingleTileBwdLPTSchedulerILb1ELi128ELb0EEEEEEEEEvNT_6ParamsE$_ZN4cute3eso3ESOILb0ELb1EJNS_6LayoutINS_5tupleIJNS3_IJNS_1CILi8EEENS4_ILi1EEEEEENS4_ILi2EEEEEENS3_IJNS3_IJS6_NS4_ILi0EEEEEEiEEEEESA_EEC2ERKSD_RKSA_:
[----:B------:R-:W-:Y:S02]  /*6c30*/  IADD3 R2, R82, -c[0x0][0x20], RZ ;  /* 0x8000080052027a10 */ /* 0x000fe40007ffe0ff */
[----:B------:R-:W-:-:S03]  /*6c40*/  MOV R13, 0x0 ;  /* 0x00000000000d7802 */ /* 0x000fc60000000f00 */
[----:B------:R1:W-:Y:S01]  /*6c50*/  STL [R2], R3 ;  /* 0x0000000302007387 */ /* 0x0003e20000100800 */
[----:B------:R-:W-:Y:S05]  /*6c60*/  RET.REL.NODEC R12 `(_ZN7cutlass13device_kernelIN5flash19enable_sm80_to_sm89INS1_16FlashAttnBwdSm80INS1_25CollectiveMainloopBwdSm80ILi2ELi2EN4cute5tupleIJNS5_1CILi128EEES8_NS7_ILi64EEEEEENS_6half_tEfNS_4arch4Sm80ELb1ELb0ELb1ELb1ELb0ELb0ELb0ELb0ELi2ELi4ELi4ELi4ELb0EEENS1_24CollectiveEpilogueBwdGQAISA_fSD_Li256ELb1ELb0EEENS1_25SingleTileBwdLPTSchedulerILb1ELi128ELb0EEEEEEEEEvNT_6ParamsE) ;  /* 0xffff93900c007950 */ /* 0x000fea0003c3ffff */
        .type           $_ZN7cutlass13device_kernelIN5flash19enable_sm80_to_sm89INS1_16FlashAttnBwdSm80INS1_25CollectiveMainloopBwdSm80ILi2ELi2EN4cute5tupleIJNS5_1CILi128EEES8_NS7_ILi64EEEEEENS_6half_tEfNS_4arch4Sm80ELb1ELb0ELb1ELb1ELb0ELb0ELb0ELb0ELi2ELi4ELi4ELi4ELb0EEENS1_24CollectiveEpilogueBwdGQAISA_fSD_Li256ELb1ELb0EEENS1_25SingleTileBwdLPTSchedulerILb1ELi128ELb0EEEEEEEEEvNT_6ParamsE$_ZN4cute3eso3ESOILb0ELb1EJiNS_1CILi0EEEEEC2ERKiRKS3_,@function
        .size           $_ZN7cutlass13device_kernelIN5flash19enable_sm80_to_sm89INS1_16FlashAttnBwdSm80INS1_25CollectiveMainloopBwdSm80ILi2ELi2EN4cute5tupleIJNS5_1CILi128EEES8_NS7_ILi64EEEEEENS_6half_tEfNS_4arch4Sm80ELb1ELb0ELb1ELb1ELb0ELb0ELb0ELb0ELi2ELi4ELi4ELi4ELb0EEENS1_24CollectiveEpilogueBwdGQAISA_fSD_Li256ELb1ELb0EEENS1_25SingleTileBwdLPTSchedulerILb1ELi128ELb0EEEEEEEEEvNT_6ParamsE$_ZN4cute3eso3ESOILb0ELb1EJiNS_1CILi0EEEEEC2ERKiRKS3_,($_ZN7cutlass13device_kernelIN5flash19enable_sm80_to_sm89INS1_16FlashAttnBwdSm80INS1_25CollectiveMainloopBwdSm80ILi2ELi2EN4cute5tupleIJNS5_1CILi128EEES8_NS7_ILi64EEEEEENS_6half_tEfNS_4arch4Sm80ELb1ELb0ELb1ELb1ELb0ELb0ELb0ELb0ELi2ELi4ELi4ELi4ELb0EEENS1_24CollectiveEpilogueBwdGQAISA_fSD_Li256ELb1ELb0EEENS1_25SingleTileBwdLPTSchedulerILb1ELi128ELb0EEEEEEEEEvNT_6ParamsE$_ZN4cute3eso3ESOILb0ELb1EJiNS_1CILi144EEENS2_ILi288EEEEEC2ERKiRKS3_RKS4_ - $_ZN7cutlass13device_kernelIN5flash19enable_sm80_to_sm89INS1_16FlashAttnBwdSm80INS1_25CollectiveMainloopBwdSm80ILi2ELi2EN4cute5tupleIJNS5_1CILi128EEES8_NS7_ILi64EEEEEENS_6half_tEfNS_4arch4Sm80ELb1ELb0ELb1ELb1ELb0ELb0ELb0ELb0ELi2ELi4ELi4ELi4ELb0EEENS1_24CollectiveEpilogueBwdGQAISA_fSD_Li256ELb1ELb0EEENS1_25SingleTileBwdLPTSchedulerILb1ELi128ELb0EEEEEEEEEvNT_6ParamsE$_ZN4cute3eso3ESOILb0ELb1EJiNS_1CILi0EEEEEC2ERKiRKS3_)
$_ZN7cutlass13device_kernelIN5flash19enable_sm80_to_sm89INS1_16FlashAttnBwdSm80INS1_25CollectiveMainloopBwdSm80ILi2ELi2EN4cute5tupleIJNS5_1CILi128EEES8_NS7_ILi64EEEEEENS_6half_tEfNS_4arch4Sm80ELb1ELb0ELb1ELb1ELb0ELb0ELb0ELb0ELi2ELi4ELi4ELi4ELb0EEENS1_24CollectiveEpilogueBwdGQAISA_fSD_Li256ELb1ELb0EEENS1_25SingleTileBwdLPTSchedulerILb1ELi128ELb0EEEEEEEEEvNT_6ParamsE$_ZN4cute3eso3ESOILb0ELb1EJiNS_1CILi0EEEEEC2ERKiRKS3_:
[----:B------:R-:W-:Y:S02]  /*6c70*/  IADD3 R2, R81, -c[0x0][0x20], RZ ;  /* 0x8000080051027a10 */ /* 0x000fe40007ffe0ff */
[----:B------:R-:W-:-:S03]  /*6c80*/  MOV R7, 0x0 ;  /* 0x0000000000077802 */ /* 0x000fc60000000f00 */
[----:B------:R1:W-:Y:S01]  /*6c90*/  STL [R2], R3 ;  /* 0x0000000302007387 */ /* 0x0003e20000100800 */
[----:B------:R-:W-:Y:S05]  /*6ca0*/  RET.REL.NODEC R6 `(_ZN7cutlass13device_kernelIN5flash19enable_sm80_to_sm89INS1_16FlashAttnBwdSm80INS1_25CollectiveMainloopBwdSm80ILi2ELi2EN4cute5tupleIJNS5_1CILi128EEES8_NS7_ILi64EEEEEENS_6half_tEfNS_4arch4Sm80ELb1ELb0ELb1ELb1ELb0ELb0ELb0ELb0ELi2ELi4ELi4ELi4ELb0EEENS1_24CollectiveEpilogueBwdGQAISA_fSD_Li256ELb1ELb0EEENS1_25SingleTileBwdLPTSchedulerILb1ELi128ELb0EEEEEEEEEvNT_6ParamsE) ;  /* 0xffff935006007950 */ /* 0x000fea0003c3ffff */
        .type           $_ZN7cutlass13device_kernelIN5flash19enable_sm80_to_sm89INS1_16FlashAttnBwdSm80INS1_25CollectiveMainloopBwdSm80ILi2ELi2EN4cute5tupleIJNS5_1CILi128EEES8_NS7_ILi64EEEEEENS_6half_tEfNS_4arch4Sm80ELb1ELb0ELb1ELb1ELb0ELb0ELb0ELb0ELi2ELi4ELi4ELi4ELb0EEENS1_24CollectiveEpilogueBwdGQAISA_fSD_Li256ELb1ELb0EEENS1_25SingleTileBwdLPTSchedulerILb1ELi128ELb0EEEEEEEEEvNT_6ParamsE$_ZN4cute3eso3ESOILb0ELb1EJiNS_1CILi144EEENS2_ILi288EEEEEC2ERKiRKS3_RKS4_,@function
        .size           $_ZN7cutlass13device_kernelIN5flash19enable_sm80_to_sm89INS1_16FlashAttnBwdSm80INS1_25CollectiveMainloopBwdSm80ILi2ELi2EN4cute5tupleIJNS5_1CILi128EEES8_NS7_ILi64EEEEEENS_6half_tEfNS_4arch4Sm80ELb1ELb0ELb1ELb1ELb0ELb0ELb0ELb0ELi2ELi4ELi4ELi4ELb0EEENS1_24CollectiveEpilogueBwdGQAISA_fSD_Li256ELb1ELb0EEENS1_25SingleTileBwdLPTSchedulerILb1ELi128ELb0EEEEEEEEEvNT_6ParamsE$_ZN4cute3eso3ESOILb0ELb1EJiNS_1CILi144EEENS2_ILi288EEEEEC2ERKiRKS3_RKS4_,($_ZN7cutlass13device_kernelIN5flash19enable_sm80_to_sm89INS1_16FlashAttnBwdSm80INS1_25CollectiveMainloopBwdSm80ILi2ELi2EN4cute5tupleIJNS5_1CILi128EEES8_NS7_ILi64EEEEEENS_6half_tEfNS_4arch4Sm80ELb1ELb0ELb1ELb1ELb0ELb0ELb0ELb0ELi2ELi4ELi4ELi4ELb0EEENS1_24CollectiveEpilogueBwdGQAISA_fSD_Li256ELb1ELb0EEENS1_25SingleTileBwdLPTSchedulerILb1ELi128ELb0EEEEEEEEEvNT_6ParamsE$_ZN4cute3eso3ESOILb0ELb1EJiNS_1CILi144EEENS2_ILi512EEEEEC2ERKiRKS3_RKS4_ - $_ZN7cutlass13device_kernelIN5flash19enable_sm80_to_sm89INS1_16FlashAttnBwdSm80INS1_25CollectiveMainloopBwdSm80ILi2ELi2EN4cute5tupleIJNS5_1CILi128EEES8_NS7_ILi64EEEEEENS_6half_tEfNS_4arch4Sm80ELb1ELb0ELb1ELb1ELb0ELb0ELb0ELb0ELi2ELi4ELi4ELi4ELb0EEENS1_24CollectiveEpilogueBwdGQAISA_fSD_Li256ELb1ELb0EEENS1_25SingleTileBwdLPTSchedulerILb1ELi128ELb0EEEEEEEEEvNT_6ParamsE$_ZN4cute3eso3ESOILb0ELb1EJiNS_1CILi144EEENS2_ILi288EEEEEC2ERKiRKS3_RKS4_)
$_ZN7cutlass13device_kernelIN5flash19enable_sm80_to_sm89INS1_16FlashAttnBwdSm80INS1_25CollectiveMainloopBwdSm80ILi2ELi2EN4cute5tupleIJNS5_1CILi128EEES8_NS7_ILi64EEEEEENS_6half_tEfNS_4arch4Sm80ELb1ELb0ELb1ELb1ELb0ELb0ELb0ELb0ELi2ELi4ELi4ELi4ELb0EEENS1_24CollectiveEpilogueBwdGQAISA_fSD_Li256ELb1ELb0EEENS1_25SingleTileBwdLPTSchedulerILb1ELi128ELb0EEEEEEEEEvNT_6ParamsE$_ZN4cute3eso3ESOILb0ELb1EJiNS_1CILi144EEENS2_ILi288EEEEEC2ERKiRKS3_RKS4_:
[----:B------:R-:W-:Y:S01]  /*6cb0*/  IADD3 R4, R81, -c[0x0][0x20], RZ ;  /* 0x8000080051047a10 */ /* 0x000fe20007ffe0ff */
[----:B------:R-:W-:Y:S01]  /*6cc0*/  IMAD.MOV.U32 R34, RZ, RZ, R26 ;  /* 0x000000ffff227224 */ /* 0x000fe200078e001a */
[----:B------:R-:W-:-:S03]  /*6cd0*/  MOV R35, 0x0 ;  /* 0x0000000000237802 */ /* 0x000fc60000000f00 */
[----:B------:R1:W-:Y:S01]  /*6ce0*/  STL [R4], R5 ;  /* 0x0000000504007387 */ /* 0x0003e20000100800 */
[----:B------:R-:W-:Y:S05]  /*6cf0*/  RET.REL.NODEC R34 `(_ZN7cutlass13device_kernelIN5flash19enable_sm80_to_sm89INS1_16FlashAttnBwdSm80INS1_25CollectiveMainloopBwdSm80ILi2ELi2EN4cute5tupleIJNS5_1CILi128EEES8_NS7_ILi64EEEEEENS_6half_tEfNS_4arch4Sm80ELb1ELb0ELb1ELb1ELb0ELb0ELb0ELb0ELi2ELi4ELi4ELi4ELb0EEENS1_24CollectiveEpilogueBwdGQAISA_fSD_Li256ELb1ELb0EEENS1_25SingleTileBwdLPTSchedulerILb1ELi128ELb0EEEEEEEEEvNT_6ParamsE) ;  /* 0xffff930022007950 */ /* 0x000fea0003c3ffff */
        .type           $_ZN7cutlass13device_kernelIN5flash19enable_sm80_to_sm89INS1_16FlashAttnBwdSm80INS1_25CollectiveMainloopBwdSm80ILi2ELi2EN4cute5tupleIJNS5_1CILi128EEES8_NS7_ILi64EEEEEENS_6half_tEfNS_4arch4Sm80ELb1ELb0ELb1ELb1ELb0ELb0ELb0ELb0ELi2ELi4ELi4ELi4ELb0EEENS1_24CollectiveEpilogueBwdGQAISA_fSD_Li256ELb1ELb0EEENS1_25SingleTileBwdLPTSchedulerILb1ELi128ELb0EEEEEEEEEvNT_6ParamsE$_ZN4cute3eso3ESOILb0ELb1EJiNS_1CILi144EEENS2_ILi512EEEEEC2ERKiRKS3_RKS4_,@function
        .size           $_ZN7cutlass13device_kernelIN5flash19enable_sm80_to_sm89INS1_16FlashAttnBwdSm80INS1_25CollectiveMainloopBwdSm80ILi2ELi2EN4cute5tupleIJNS5_1CILi128EEES8_NS7_ILi64EEEEEENS_6half_tEfNS_4arch4Sm80ELb1ELb0ELb1ELb1ELb0ELb0ELb0ELb0ELi2ELi4ELi4ELi4ELb0EEENS1_24CollectiveEpilogueBwdGQAISA_fSD_Li256ELb1ELb0EEENS1_25SingleTileBwdLPTSchedulerILb1ELi128ELb0EEEEEEEEEvNT_6ParamsE$_ZN4cute3eso3ESOILb0ELb1EJiNS_1CILi144EEENS2_ILi512EEEEEC2ERKiRKS3_RKS4_,($_ZN7cutlass13device_kernelIN5flash19enable_sm80_to_sm89INS1_16FlashAttnBwdSm80INS1_25CollectiveMainloopBwdSm80ILi2ELi2EN4cute5tupleIJNS5_1CILi128EEES8_NS7_ILi64EEEEEENS_6half_tEfNS_4arch4Sm80ELb1ELb0ELb1ELb1ELb0ELb0ELb0ELb0ELi2ELi4ELi4ELi4ELb0EEENS1_24CollectiveEpilogueBwdGQAISA_fSD_Li256ELb1ELb0EEENS1_25SingleTileBwdLPTSchedulerILb1ELi128ELb0EEEEEEEEEvNT_6ParamsE$_ZN4cute3eso3ESOILb0ELb1EJiNS_1CILi72EEENS2_ILi512EEEEEC2ERKiRKS3_RKS4_ - $_ZN7cutlass13device_kernelIN5flash19enable_sm80_to_sm89INS1_16FlashAttnBwdSm80INS1_25CollectiveMainloopBwdSm80ILi2ELi2EN4cute5tupleIJNS5_1CILi128EEES8_NS7_ILi64EEEEEENS_6half_tEfNS_4arch4Sm80ELb1ELb0ELb1ELb1ELb0ELb0ELb0ELb0ELi2ELi4ELi4ELi4ELb0EEENS1_24CollectiveEpilogueBwdGQAISA_fSD_Li256ELb1ELb0EEENS1_25SingleTileBwdLPTSchedulerILb1ELi128ELb0EEEEEEEEEvNT_6ParamsE$_ZN4cute3eso3ESOILb0ELb1EJiNS_1CILi144EEENS2_ILi512EEEEEC2ERKiRKS3_RKS4_)
$_ZN7cutlass13device_kernelIN5flash19enable_sm80_to_sm89INS1_16FlashAttnBwdSm80INS1_25CollectiveMainloopBwdSm80ILi2ELi2EN4cute5tupleIJNS5_1CILi128EEES8_NS7_ILi64EEEEEENS_6half_tEfNS_4arch4Sm80ELb1ELb0ELb1ELb1ELb0ELb0ELb0ELb0ELi2ELi4ELi4ELi4ELb0EEENS1_24CollectiveEpilogueBwdGQAISA_fSD_Li256ELb1ELb0EEENS1_25SingleTileBwdLPTSchedulerILb1ELi128ELb0EEEEEEEEEvNT_6ParamsE$_ZN4cute3eso3ESOILb0ELb1EJiNS_1CILi144EEENS2_ILi512EEEEEC2ERKiRKS3_RKS4_:
[----:B------:R-:W-:Y:S01]  /*6d00*/  IADD3 R2, R81, -c[0x0][0x20], RZ ;  /* 0x8000080051027a10 */ /* 0x000fe20007ffe0ff */
[----:B------:R-:W-:Y:S01]  /*6d10*/  IMAD.MOV.U32 R34, RZ, RZ, R26 ;  /* 0x000000ffff227224 */ /* 0x000fe200078e001a */
[----:B------:R-:W-:-:S03]  /*6d20*/  MOV R35, 0x0 ;  /* 0x0000000000237802 */ /* 0x000fc60000000f00 */
[----:B------:R1:W-:Y:S01]  /*6d30*/  STL [R2], R3 ;  /* 0x0000000302007387 */ /* 0x0003e20000100800 */
[----:B------:R-:W-:Y:S05]  /*6d40*/  RET.REL.NODEC R34 `(_ZN7cutlass13device_kernelIN5flash19enable_sm80_to_sm89INS1_16FlashAttnBwdSm80INS1_25CollectiveMainloopBwdSm80ILi2ELi2EN4cute5tupleIJNS5_1CILi128EEES8_NS7_ILi64EEEEEENS_6half_tEfNS_4arch4Sm80ELb1ELb0ELb1ELb1ELb0ELb0ELb0ELb0ELi2ELi4ELi4ELi4ELb0EEENS1_24CollectiveEpilogueBwdGQAISA_fSD_Li256ELb1ELb0EEENS1_25SingleTileBwdLPTSchedulerILb1ELi128ELb0EEEEEEEEEvNT_6ParamsE) ;  /* 0xffff92b022007950 */ /* 0x000fea0003c3ffff */
        .type           $_ZN7cutlass13device_kernelIN5flash19enable_sm80_to_sm89INS1_16FlashAttnBwdSm80INS1_25CollectiveMainloopBwdSm80ILi2ELi2EN4cute5tupleIJNS5_1CILi128EEES8_NS7_ILi64EEEEEENS_6half_tEfNS_4arch4Sm80ELb1ELb0ELb1ELb1ELb0ELb0ELb0ELb0ELi2ELi4ELi4ELi4ELb0EEENS1_24CollectiveEpilogueBwdGQAISA_fSD_Li256ELb1ELb0EEENS1_25SingleTileBwdLPTSchedulerILb1ELi128ELb0EEEEEEEEEvNT_6ParamsE$_ZN4cute3eso3ESOILb0ELb1EJiNS_1CILi72EEENS2_ILi512EEEEEC2ERKiRKS3_RKS4_,@function
        .size           $_ZN7cutlass13device_kernelIN5flash19enable_sm80_to_sm89INS1_16FlashAttnBwdSm80INS1_25CollectiveMainloopBwdSm80ILi2ELi2EN4cute5tupleIJNS5_1CILi128EEES8_NS7_ILi64EEEEEENS_6half_tEfNS_4arch4Sm80ELb1ELb0ELb1ELb1ELb0ELb0ELb0ELb0ELi2ELi4ELi4ELi4ELb0EEENS1_24CollectiveEpilogueBwdGQAISA_fSD_Li256ELb1ELb0EEENS1_25SingleTileBwdLPTSchedulerILb1ELi128ELb0EEEEEEEEEvNT_6ParamsE$_ZN4cute3eso3ESOILb0ELb1EJiNS_1CILi72EEENS2_ILi512EEEEEC2ERKiRKS3_RKS4_,($_ZN7cutlass13device_kernelIN5flash19enable_sm80_to_sm89INS1_16FlashAttnBwdSm80INS1_25CollectiveMainloopBwdSm80ILi2ELi2EN4cute5tupleIJNS5_1CILi128EEES8_NS7_ILi64EEEEEENS_6half_tEfNS_4arch4Sm80ELb1ELb0ELb1ELb1ELb0ELb0ELb0ELb0ELi2ELi4ELi4ELi4ELb0EEENS1_24CollectiveEpilogueBwdGQAISA_fSD_Li256ELb1ELb0EEENS1_25SingleTileBwdLPTSchedulerILb1ELi128ELb0EEEEEEEEEvNT_6ParamsE$_ZN4cute3eso3ESOILb1ELb0EJNS_10UnderscoreES2_S2_iEEC2ERKS2_S5_S5_RKi - $_ZN7cutlass13device_kernelIN5flash19enable_sm80_to_sm89INS1_16FlashAttnBwdSm80INS1_25CollectiveMainloopBwdSm80ILi2ELi2EN4cute5tupleIJNS5_1CILi128EEES8_NS7_ILi64EEEEEENS_6half_tEfNS_4arch4Sm80ELb1ELb0ELb1ELb1ELb0ELb0ELb0ELb0ELi2ELi4ELi4ELi4ELb0EEENS1_24CollectiveEpilogueBwdGQAISA_fSD_Li256ELb1ELb0EEENS1_25SingleTileBwdLPTSchedulerILb1ELi128ELb0EEEEEEEEEvNT_6ParamsE$_ZN4cute3eso3ESOILb0ELb1EJiNS_1CILi72EEENS2_ILi512EEEEEC2ERKiRKS3_RKS4_)
$_ZN7cutlass13device_kernelIN5flash19enable_sm80_to_sm89INS1_16FlashAttnBwdSm80INS1_25CollectiveMainloopBwdSm80ILi2ELi2EN4cute5tupleIJNS5_1CILi128EEES8_NS7_ILi64EEEEEENS_6half_tEfNS_4arch4Sm80ELb1ELb0ELb1ELb1ELb0ELb0ELb0ELb0ELi2ELi4ELi4ELi4ELb0EEENS1_24CollectiveEpilogueBwdGQAISA_fSD_Li256ELb1ELb0EEENS1_25SingleTileBwdLPTSchedulerILb1ELi128ELb0EEEEEEEEEvNT_6ParamsE$_ZN4cute3eso3ESOILb0ELb1EJiNS_1CILi72EEENS2_ILi512EEEEEC2ERKiRKS3_RKS4_:
[----:B------:R-:W-:Y:S01]  /*6d50*/  IADD3 R2, R81, -c[0x0][0x20], RZ ;  /* 0x8000080051027a10 */ /* 0x000fe20007ffe0ff */
[----:B------:R-:W-:Y:S01]  /*6d60*/  IMAD.MOV.U32 R38, RZ, RZ, R6 ;  /* 0x000000ffff267224 */ /* 0x000fe200078e0006 */
[----:B------:R-:W-:-:S03]  /*6d70*/  MOV R39, 0x0 ;  /* 0x0000000000277802 */ /* 0x000fc60000000f00 */
[----:B------:R1:W-:Y:S01]  /*6d80*/  STL [R2], R3 ;  /* 0x0000000302007387 */ /* 0x0003e20000100800 */
[----:B------:R-:W-:Y:S05]  /*6d90*/  RET.REL.NODEC R38 `(_ZN7cutlass13device_kernelIN5flash19enable_sm80_to_sm89INS1_16FlashAttnBwdSm80INS1_25CollectiveMainloopBwdSm80ILi2ELi2EN4cute5tupleIJNS5_1CILi128EEES8_NS7_ILi64EEEEEENS_6half_tEfNS_4arch4Sm80ELb1ELb0ELb1ELb1ELb0ELb0ELb0ELb0ELi2ELi4ELi4ELi4ELb0EEENS1_24CollectiveEpilogueBwdGQAISA_fSD_Li256ELb1ELb0EEENS1_25SingleTileBwdLPTSchedulerILb1ELi128ELb0EEEEEEEEEvNT_6ParamsE) ;  /* 0xffff926026007950 */ /* 0x000fea0003c3ffff */
        .type           $_ZN7cutlass13device_kernelIN5flash19enable_sm80_to_sm89INS1_16FlashAttnBwdSm80INS1_25CollectiveMainloopBwdSm80ILi2ELi2EN4cute5tupleIJNS5_1CILi128EEES8_NS7_ILi64EEEEEENS_6half_tEfNS_4arch4Sm80ELb1ELb0ELb1ELb1ELb0ELb0ELb0ELb0ELi2ELi4ELi4ELi4ELb0EEENS1_24CollectiveEpilogueBwdGQAISA_fSD_Li256ELb1ELb0EEENS1_25SingleTileBwdLPTSchedulerILb1ELi128ELb0EEEEEEEEEvNT_6ParamsE$_ZN4cute3eso3ESOILb1ELb0EJNS_10UnderscoreES2_S2_iEEC2ERKS2_S5_S5_RKi,@function
        .size           $_ZN7cutlass13device_kernelIN5flash19enable_sm80_to_sm89INS1_16FlashAttnBwdSm80INS1_25CollectiveMainloopBwdSm80ILi2ELi2EN4cute5tupleIJNS5_1CILi128EEES8_NS7_ILi64EEEEEENS_6half_tEfNS_4arch4Sm80ELb1ELb0ELb1ELb1ELb0ELb0ELb0ELb0ELi2ELi4ELi4ELi4ELb0EEENS1_24CollectiveEpilogueBwdGQAISA_fSD_Li256ELb1ELb0EEENS1_25SingleTileBwdLPTSchedulerILb1ELi128ELb0EEEEEEEEEvNT_6ParamsE$_ZN4cute3eso3ESOILb1ELb0EJNS_10UnderscoreES2_S2_iEEC2ERKS2_S5_S5_RKi,($_ZN7cutlass13device_kernelIN5flash19enable_sm80_to_sm89INS1_16FlashAttnBwdSm80INS1_25CollectiveMainloopBwdSm80ILi2ELi2EN4cute5tupleIJNS5_1CILi128EEES8_NS7_ILi64EEEEEENS_6half_tEfNS_4arch4Sm80ELb1ELb0ELb1ELb1ELb0ELb0ELb0ELb0ELi2ELi4ELi4ELi4ELb0EEENS1_24CollectiveEpilogueBwdGQAISA_fSD_Li256ELb1ELb0EEENS1_25SingleTileBwdLPTSchedulerILb1ELi128ELb0EEEEEEEEEvNT_6ParamsE$_ZN4cute3eso3ESOILb1ELb0EJNS_10UnderscoreES2_iEEC2ERKS2_S5_RKi - $_ZN7cutlass13device_kernelIN5flash19enable_sm80_to_sm89INS1_16FlashAttnBwdSm80INS1_25CollectiveMainloopBwdSm80ILi2ELi2EN4cute5tupleIJNS5_1CILi128EEES8_NS7_ILi64EEEEEENS_6half_tEfNS_4arch4Sm80ELb1ELb0ELb1ELb1ELb0ELb0ELb0ELb0ELi2ELi4ELi4ELi4ELb0EEENS1_24CollectiveEpilogueBwdGQAISA_fSD_Li256ELb1ELb0EEENS1_25SingleTileBwdLPTSchedulerILb1ELi128ELb0EEEEEEEEEvNT_6ParamsE$_ZN4cute3eso3ESOILb1ELb0EJNS_10UnderscoreES2_S2_iEEC2ERKS2_S5_S5_RKi)
$_ZN7cutlass13device_kernelIN5flash19enable_sm80_to_sm89INS1_16FlashAttnBwdSm80INS1_25CollectiveMainloopBwdSm80ILi2ELi2EN4cute5tupleIJNS5_1CILi128EEES8_NS7_ILi64EEEEEENS_6half_tEfNS_4arch4Sm80ELb1ELb0ELb1ELb1ELb0ELb0ELb0ELb0ELi2ELi4ELi4ELi4ELb0EEENS1_24CollectiveEpilogueBwdGQAISA_fSD_Li256ELb1ELb0EEENS1_25SingleTileBwdLPTSchedulerILb1ELi128ELb0EEEEEEEEEvNT_6ParamsE$_ZN4cute3eso3ESOILb1ELb0EJNS_10UnderscoreES2_S2_iEEC2ERKS2_S5_S5_RKi:
[----:B------:R-:W-:Y:S02]  /*6da0*/  IADD3 R2, R60, -c[0x0][0x20], RZ ;  /* 0x800008003c027a10 */ /* 0x000fe40007ffe0ff */
[----:B------:R-:W-:-:S03]  /*6db0*/  MOV R5, 0x0 ;  /* 0x0000000000057802 */ /* 0x000fc60000000f00 */
[----:B------:R1:W-:Y:S01]  /*6dc0*/  STL [R2], R24 ;  /* 0x0000001802007387 */ /* 0x0003e20000100800 */
[----:B------:R-:W-:Y:S05]  /*6dd0*/  RET.REL.NODEC R4 `(_ZN7cutlass13device_kernelIN5flash19enable_sm80_to_sm89INS1_16FlashAttnBwdSm80INS1_25CollectiveMainloopBwdSm80ILi2ELi2EN4cute5tupleIJNS5_1CILi128EEES8_NS7_ILi64EEEEEENS_6half_tEfNS_4arch4Sm80ELb1ELb0ELb1ELb1ELb0ELb0ELb0ELb0ELi2ELi4ELi4ELi4ELb0EEENS1_24CollectiveEpilogueBwdGQAISA_fSD_Li256ELb1ELb0EEENS1_25SingleTileBwdLPTSchedulerILb1ELi128ELb0EEEEEEEEEvNT_6ParamsE) ;  /* 0xffff922004007950 */ /* 0x000fea0003c3ffff */
        .type           $_ZN7cutlass13device_kernelIN5flash19enable_sm80_to_sm89INS1_16FlashAttnBwdSm80INS1_25CollectiveMainloopBwdSm80ILi2ELi2EN4cute5tupleIJNS5_1CILi128EEES8_NS7_ILi64EEEEEENS_6half_tEfNS_4arch4Sm80ELb1ELb0ELb1ELb1ELb0ELb0ELb0ELb0ELi2ELi4ELi4ELi4ELb0EEENS1_24CollectiveEpilogueBwdGQAISA_fSD_Li256ELb1ELb0EEENS1_25SingleTileBwdLPTSchedulerILb1ELi128ELb0EEEEEEEEEvNT_6ParamsE$_ZN4cute3eso3ESOILb1ELb0EJNS_10UnderscoreES2_iEEC2ERKS2_S5_RKi,@function
        .size           $_ZN7cutlass13device_kernelIN5flash19enable_sm80_to_sm89INS1_16FlashAttnBwdSm80INS1_25CollectiveMainloopBwdSm80ILi2ELi2EN4cute5tupleIJNS5_1CILi128EEES8_NS7_ILi64EEEEEENS_6half_tEfNS_4arch4Sm80ELb1ELb0ELb1ELb1ELb0ELb0ELb0ELb0ELi2ELi4ELi4ELi4ELb0EEENS1_24CollectiveEpilogueBwdGQAISA_fSD_Li256ELb1ELb0EEENS1_25SingleTileBwdLPTSchedulerILb1ELi128ELb0EEEEEEEEEvNT_6ParamsE$_ZN4cute3eso3ESOILb1ELb0EJNS_10UnderscoreES2_iEEC2ERKS2_S5_RKi,($_ZN7cutlass13device_kernelIN5flash19enable_sm80_to_sm89INS1_16FlashAttnBwdSm80INS1_25CollectiveMainloopBwdSm80ILi2ELi2EN4cute5tupleIJNS5_1CILi128EEES8_NS7_ILi64EEEEEENS_6half_tEfNS_4arch4Sm80ELb1ELb0ELb1ELb1ELb0ELb0ELb0ELb0ELi2ELi4ELi4ELi4ELb0EEENS1_24CollectiveEpilogueBwdGQAISA_fSD_Li256ELb1ELb0EEENS1_25SingleTileBwdLPTSchedulerILb1ELi128ELb0EEEEEEEEEvNT_6ParamsE$_ZN4cute3eso3ESOILb1ELb0EJNS_10UnderscoreEiEEC2ERKS2_RKi - $_ZN7cutlass13device_kernelIN5flash19enable_sm80_to_sm89INS1_16FlashAttnBwdSm80INS1_25CollectiveMainloopBwdSm80ILi2ELi2EN4cute5tupleIJNS5_1CILi128EEES8_NS7_ILi64EEEEEENS_6half_tEfNS_4arch4Sm80ELb1ELb0ELb1ELb1ELb0ELb0ELb0ELb0ELi2ELi4ELi4ELi4ELb0EEENS1_24CollectiveEpilogueBwdGQAISA_fSD_Li256ELb1ELb0EEENS1_25SingleTileBwdLPTSchedulerILb1ELi128ELb0EEEEEEEEEvNT_6ParamsE$_ZN4cute3eso3ESOILb1ELb0EJNS_10UnderscoreES2_iEEC2ERKS2_S5_RKi)
$_ZN7cutlass13device_kernelIN5flash19enable_sm80_to_sm89INS1_16FlashAttnBwdSm80INS1_25CollectiveMainloopBwdSm80ILi2ELi2EN4cute5tupleIJNS5_1CILi128EEES8_NS7_ILi64EEEEEENS_6half_tEfNS_4arch4Sm80ELb1ELb0ELb1ELb1ELb0ELb0ELb0ELb0ELi2ELi4ELi4ELi4ELb0EEENS1_24CollectiveEpilogueBwdGQAISA_fSD_Li256ELb1ELb0EEENS1_25SingleTileBwdLPTSchedulerILb1ELi128ELb0EEEEEEEEEvNT_6ParamsE$_ZN4cute3eso3ESOILb1ELb0EJNS_10UnderscoreES2_iEEC2ERKS2_S5_RKi:
[----:B------:R-:W-:Y:S02]  /*6de0*/  IADD3 R2, R82, -c[0x0][0x20], RZ ;  /* 0x8000080052027a10 */ /* 0x000fe40007ffe0ff */
[----:B------:R-:W-:-:S03]  /*6df0*/  MOV R47, 0x0 ;  /* 0x00000000002f7802 */ /* 0x000fc60000000f00 */
[----:B------:R1:W-:Y:S01]  /*6e00*/  STL [R2], R3 ;  /* 0x0000000302007387 */ /* 0x0003e20000100800 */
[----:B------:R-:W-:Y:S05]  /*6e10*/  RET.REL.NODEC R46 `(_ZN7cutlass13device_kernelIN5flash19enable_sm80_to_sm89INS1_16FlashAttnBwdSm80INS1_25CollectiveMainloopBwdSm80ILi2ELi2EN4cute5tupleIJNS5_1CILi128EEES8_NS7_ILi64EEEEEENS_6half_tEfNS_4arch4Sm80ELb1ELb0ELb1ELb1ELb0ELb0ELb0ELb0ELi2ELi4ELi4ELi4ELb0EEENS1_24CollectiveEpilogueBwdGQAISA_fSD_Li256ELb1ELb0EEENS1_25SingleTileBwdLPTSchedulerILb1ELi128ELb0EEEEEEEEEvNT_6ParamsE) ;  /* 0xffff91e02e007950 */ /* 0x000fea0003c3ffff */
        .type           $_ZN7cutlass13device_kernelIN5flash19enable_sm80_to_sm89INS1_16FlashAttnBwdSm80INS1_25CollectiveMainloopBwdSm80ILi2ELi2EN4cute5tupleIJNS5_1CILi128EEES8_NS7_ILi64EEEEEENS_6half_tEfNS_4arch4Sm80ELb1ELb0ELb1ELb1ELb0ELb0ELb0ELb0ELi2ELi4ELi4ELi4ELb0EEENS1_24CollectiveEpilogueBwdGQAISA_fSD_Li256ELb1ELb0EEENS1_25SingleTileBwdLPTSchedulerILb1ELi128ELb0EEEEEEEEEvNT_6ParamsE$_ZN4cute3eso3ESOILb1ELb0EJNS_10UnderscoreEiEEC2ERKS2_RKi,@function
        .size           $_ZN7cutlass13device_kernelIN5flash19enable_sm80_to_sm89INS1_16FlashAttnBwdSm80INS1_25CollectiveMainloopBwdSm80ILi2ELi2EN4cute5tupleIJNS5_1CILi128EEES8_NS7_ILi64EEEEEENS_6half_tEfNS_4arch4Sm80ELb1ELb0ELb1ELb1ELb0ELb0ELb0ELb0ELi2ELi4ELi4ELi4ELb0EEENS1_24CollectiveEpilogueBwdGQAISA_fSD_Li256ELb1ELb0EEENS1_25SingleTileBwdLPTSchedulerILb1ELi128ELb0EEEEEEEEEvNT_6ParamsE$_ZN4cute3eso3ESOILb1ELb0EJNS_10UnderscoreEiEEC2ERKS2_RKi,($_ZN7cutlass13device_kernelIN5flash19enable_sm80_to_sm89INS1_16FlashAttnBwdSm80INS1_25CollectiveMainloopBwdSm80ILi2ELi2EN4cute5tupleIJNS5_1CILi128EEES8_NS7_ILi64EEEEEENS_6half_tEfNS_4arch4Sm80ELb1ELb0ELb1ELb1ELb0ELb0ELb0ELb0ELi2ELi4ELi4ELi4ELb0EEENS1_24CollectiveEpilogueBwdGQAISA_fSD_Li256ELb1ELb0EEENS1_25SingleTileBwdLPTSchedulerILb1ELi128ELb0EEEEEEEEEvNT_6ParamsE$_ZN4cute3eso3ESOILb1ELb0EJNS_10UnderscoreEiiEEC2ERKS2_RKiS7_ - $_ZN7cutlass13device_kernelIN5flash19enable_sm80_to_sm89INS1_16FlashAttnBwdSm80INS1_25CollectiveMainloopBwdSm80ILi2ELi2EN4cute5tupleIJNS5_1CILi128EEES8_NS7_ILi64EEEEEENS_6half_tEfNS_4arch4Sm80ELb1ELb0ELb1ELb1ELb0ELb0ELb0ELb0ELi2ELi4ELi4ELi4ELb0EEENS1_24CollectiveEpilogueBwdGQAISA_fSD_Li256ELb1ELb0EEENS1_25SingleTileBwdLPTSchedulerILb1ELi128ELb0EEEEEEEEEvNT_6ParamsE$_ZN4cute3eso3ESOILb1ELb0EJNS_10UnderscoreEiEEC2ERKS2_RKi)
$_ZN7cutlass13device_kernelIN5flash19enable_sm80_to_sm89INS1_16FlashAttnBwdSm80INS1_25CollectiveMainloopBwdSm80ILi2ELi2EN4cute5tupleIJNS5_1CILi128EEES8_NS7_ILi64EEEEEENS_6half_tEfNS_4arch4Sm80ELb1ELb0ELb1ELb1ELb0ELb0ELb0ELb0ELi2ELi4ELi4ELi4ELb0EEENS1_24CollectiveEpilogueBwdGQAISA_fSD_Li256ELb1ELb0EEENS1_25SingleTileBwdLPTSchedulerILb1ELi128ELb0EEEEEEEEEvNT_6ParamsE$_ZN4cute3eso3ESOILb1ELb0EJNS_10UnderscoreEiEEC2ERKS2_RKi:
[----:B------:R-:W-:Y:S01]  /*6e20*/  IADD3 R36, R82, -c[0x0][0x20], RZ ;  /* 0x8000080052247a10 */ /* 0x000fe20007ffe0ff */
[----:B------:R-:W-:Y:S01]  /*6e30*/  IMAD.MOV.U32 R38, RZ, RZ, R46 ;  /* 0x000000ffff267224 */ /* 0x000fe200078e002e */
[----:B------:R-:W-:-:S03]  /*6e40*/  MOV R39, 0x0 ;  /* 0x0000000000277802 */ /* 0x000fc60000000f00 */
[----:B------:R1:W-:Y:S01]  /*6e50*/  STL [R36], R47 ;  /* 0x0000002f24007387 */ /* 0x0003e20000100800 */
[----:B------:R-:W-:Y:S05]  /*6e60*/  RET.REL.NODEC R38 `(_ZN7cutlass13device_kernelIN5flash19enable_sm80_to_sm89INS1_16FlashAttnBwdSm80INS1_25CollectiveMainloopBwdSm80ILi2ELi2EN4cute5tupleIJNS5_1CILi128EEES8_NS7_ILi64EEEEEENS_6half_tEfNS_4arch4Sm80ELb1ELb0ELb1ELb1ELb0ELb0ELb0ELb0ELi2ELi4ELi4ELi4ELb0EEENS1_24CollectiveEpilogueBwdGQAISA_fSD_Li256ELb1ELb0EEENS1_25SingleTileBwdLPTSchedulerILb1ELi128ELb0EEEEEEEEEvNT_6ParamsE) ;  /* 0xffff919026007950 */ /* 0x000fea0003c3ffff */
        .type           $_ZN7cutlass13device_kernelIN5flash19enable_sm80_to_sm89INS1_16FlashAttnBwdSm80INS1_25CollectiveMainloopBwdSm80ILi2ELi2EN4cute5tupleIJNS5_1CILi128EEES8_NS7_ILi64EEEEEENS_6half_tEfNS_4arch4Sm80ELb1ELb0ELb1ELb1ELb0ELb0ELb0ELb0ELi2ELi4ELi4ELi4ELb0EEENS1_24CollectiveEpilogueBwdGQAISA_fSD_Li256ELb1ELb0EEENS1_25SingleTileBwdLPTSchedulerILb1ELi128ELb0EEEEEEEEEvNT_6ParamsE$_ZN4cute3eso3ESOILb1ELb0EJNS_10UnderscoreEiiEEC2ERKS2_RKiS7_,@function
        .size           $_ZN7cutlass13device_kernelIN5flash19enable_sm80_to_sm89INS1_16FlashAttnBwdSm80INS1_25CollectiveMainloopBwdSm80ILi2ELi2EN4cute5tupleIJNS5_1CILi128EEES8_NS7_ILi64EEEEEENS_6half_tEfNS_4arch4Sm80ELb1ELb0ELb1ELb1ELb0ELb0ELb0ELb0ELi2ELi4ELi4ELi4ELb0EEENS1_24CollectiveEpilogueBwdGQAISA_fSD_Li256ELb1ELb0EEENS1_25SingleTileBwdLPTSchedulerILb1ELi128ELb0EEEEEEEEEvNT_6ParamsE$_ZN4cute3eso3ESOILb1ELb0EJNS_10UnderscoreEiiEEC2ERKS2_RKiS7_,($_ZN7cutlass13device_kernelIN5flash19enable_sm80_to_sm89INS1_16FlashAttnBwdSm80INS1_25CollectiveMainloopBwdSm80ILi2ELi2EN4cute5tupleIJNS5_1CILi128EEES8_NS7_ILi64EEEEEENS_6half_tEfNS_4arch4Sm80ELb1ELb0ELb1ELb1ELb0ELb0ELb0ELb0ELi2ELi4ELi4ELi4ELb0EEENS1_24CollectiveEpilogueBwdGQAISA_fSD_Li256ELb1ELb0EEENS1_25SingleTileBwdLPTSchedulerILb1ELi128ELb0EEEEEEEEEvNT_6ParamsE$_ZN4cute3eso3ESOILb1ELb0EJNS_14ComposedLayoutINS_7SwizzleILi3ELi3ELi3EEENS_1CILi0EEENS_6LayoutINS_5tupleIJNS8_IJNS8_IJNS5_ILi4EEENS5_ILi8EEEEEENS8_IJNS5_ILi2EEENS5_ILi1EEEEEEEEENS8_IJNS8_IJSC_SC_EEENS8_IJSA_S9_EEEEEEEEENS8_IJNS8_IJNS8_IJSC_NS5_ILi64EEEEEENS8_IJNS5_ILi512EEES6_EEEEEENS8_IJNS8_IJSD_SA_EEENS8_IJNS5_ILi1024EEENS5_ILi16EEEEEEEEEEEEEEEENS_10ViewEngineINS_8smem_ptrIPN7cutlass6half_tEEEEEEEC2ERKSW_RKS13_ - $_ZN7cutlass13device_kernelIN5flash19enable_sm80_to_sm89INS1_16FlashAttnBwdSm80INS1_25CollectiveMainloopBwdSm80ILi2ELi2EN4cute5tupleIJNS5_1CILi128EEES8_NS7_ILi64EEEEEENS_6half_tEfNS_4arch4Sm80ELb1ELb0ELb1ELb1ELb0ELb0ELb0ELb0ELi2ELi4ELi4ELi4ELb0EEENS1_24CollectiveEpilogueBwdGQAISA_fSD_Li256ELb1ELb0EEENS1_25SingleTileBwdLPTSchedulerILb1ELi128ELb0EEEEEEEEEvNT_6ParamsE$_ZN4cute3eso3ESOILb1ELb0EJNS_10UnderscoreEiiEEC2ERKS2_RKiS7_)
$_ZN7cutlass13device_kernelIN5flash19enable_sm80_to_sm89INS1_16FlashAttnBwdSm80INS1_25CollectiveMainloopBwdSm80ILi2ELi2EN4cute5tupleIJNS5_1CILi128EEES8_NS7_ILi64EEEEEENS_6half_tEfNS_4arch4Sm80ELb1ELb0ELb1ELb1ELb0ELb0ELb0ELb0ELi2ELi4ELi4ELi4ELb0EEENS1_24CollectiveEpilogueBwdGQAISA_fSD_Li256ELb1ELb0EEENS1_25SingleTileBwdLPTSchedulerILb1ELi128ELb0EEEEEEEEEvNT_6ParamsE$_ZN4cute3eso3ESOILb1ELb0EJNS_10UnderscoreEiiEEC2ERKS2_RKiS7_:
[----:B------:R-:W-:Y:S02]  /*6e70*/  IADD3 R3, R60, -c[0x0][0x20], RZ ;  /* 0x800008003c037a10 */ /* 0x000fe40007ffe0ff */
[----:B------:R-:W-:-:S03]  /*6e80*/  IADD3 R2, R59, -c[0x0][0x20], RZ ;  /* 0x800008003b027a10 */ /* 0x000fc60007ffe0ff */
[----:B------:R1:W-:Y:S04]  /*6e90*/  STL [R3], R38 ;  /* 0x0000002603007387 */ /* 0x0003e80000100800 */
[----:B------:R-:W2:Y:S01]  /*6ea0*/  LDL R2, [R2] ;  /* 0x0000000002027983 */ /* 0x000ea20000100800 */
[----:B------:R-:W-:-:S03]  /*6eb0*/  IMAD.MOV.U32 R37, RZ, RZ, 0x0 ;  /* 0x00000000ff257424 */ /* 0x000fc600078e00ff */
[----:B--2---:R1:W-:Y:S01]  /*6ec0*/  STL [R3+0x4], R2 ;  /* 0x0000040203007387 */ /* 0x0043e20000100800 */
[----:B------:R-:W-:Y:S05]  /*6ed0*/  RET.REL.NODEC R36 `(_ZN7cutlass13device_kernelIN5flash19enable_sm80_to_sm89INS1_16FlashAttnBwdSm80INS1_25CollectiveMainloopBwdSm80ILi2ELi2EN4cute5tupleIJNS5_1CILi128EEES8_NS7_ILi64EEEEEENS_6half_tEfNS_4arch4Sm80ELb1ELb0ELb1ELb1ELb0ELb0ELb0ELb0ELi2ELi4ELi4ELi4ELb0EEENS1_24CollectiveEpilogueBwdGQAISA_fSD_Li256ELb1ELb0EEENS1_25SingleTileBwdLPTSchedulerILb1ELi128ELb0EEEEEEEEEvNT_6ParamsE) ;  /* 0xffff912024007950 */ /* 0x000fea0003c3ffff */
        .type           $_ZN7cutlass13device_kernelIN5flash19enable_sm80_to_sm89INS1_16FlashAttnBwdSm80INS1_25CollectiveMainloopBwdSm80ILi2ELi2EN4cute5tupleIJNS5_1CILi128EEES8_NS7_ILi64EEEEEENS_6half_tEfNS_4arch4Sm80ELb1ELb0ELb1ELb1ELb0ELb0ELb0ELb0ELi2ELi4ELi4ELi4ELb0EEENS1_24CollectiveEpilogueBwdGQAISA_fSD_Li256ELb1ELb0EEENS1_25SingleTileBwdLPTSchedulerILb1ELi128ELb0EEEEEEEEEvNT_6ParamsE$_ZN4cute3eso3ESOILb1ELb0EJNS_14ComposedLayoutINS_7SwizzleILi3ELi3ELi3EEENS_1CILi0EEENS_6LayoutINS_5tupleIJNS8_IJNS8_IJNS5_ILi4EEENS5_ILi8EEEEEENS8_IJNS5_ILi2EEENS5_ILi1EEEEEEEEENS8_IJNS8_IJSC_SC_EEENS8_IJSA_S9_EEEEEEEEENS8_IJNS8_IJNS8_IJSC_NS5_ILi64EEEEEENS8_IJNS5_ILi512EEES6_EEEEEENS8_IJNS8_IJSD_SA_EEENS8_IJNS5_ILi1024EEENS5_ILi16EEEEEEEEEEEEEEEENS_10ViewEngineINS_8smem_ptrIPN7cutlass6half_tEEEEEEEC2ERKSW_RKS13_,@function
        .size           $_ZN7cutlass13device_kernelIN5flash19enable_sm80_to_sm89INS1_16FlashAttnBwdSm80INS1_25CollectiveMainloopBwdSm80ILi2ELi2EN4cute5tupleIJNS5_1CILi128EEES8_NS7_ILi64EEEEEENS_6half_tEfNS_4arch4Sm80ELb1ELb0ELb1ELb1ELb0ELb0ELb0ELb0ELi2ELi4ELi4ELi4ELb0EEENS1_24CollectiveEpilogueBwdGQAISA_fSD_Li256ELb1ELb0EEENS1_25SingleTileBwdLPTSchedulerILb1ELi128ELb0EEEEEEEEEvNT_6ParamsE$_ZN4cute3eso3ESOILb1ELb0EJNS_14ComposedLayoutINS_7SwizzleILi3ELi3ELi3EEENS_1CILi0EEENS_6LayoutINS_5tupleIJNS8_IJNS8_IJNS5_ILi4EEENS5_ILi8EEEEEENS8_IJNS5_ILi2EEENS5_ILi1EEEEEEEEENS8_IJNS8_IJSC_SC_EEENS8_IJSA_S9_EEEEEEEEENS8_IJNS8_IJNS8_IJSC_NS5_ILi64EEEEEENS8_IJNS5_ILi512EEES6_EEEEEENS8_IJNS8_IJSD_SA_EEENS8_IJNS5_ILi1024EEENS5_ILi16EEEEEEEEEEEEEEEENS_10ViewEngineINS_8smem_ptrIPN7cutlass6half_tEEEEEEEC2ERKSW_RKS13_,($_ZN7cutlass13device_kernelIN5flash19enable_sm80_to_sm89INS1_16FlashAttnBwdSm80INS1_25CollectiveMainloopBwdSm80ILi2ELi2EN4cute5tupleIJNS5_1CILi128EEES8_NS7_ILi64EEEEEENS_6half_tEfNS_4arch4Sm80ELb1ELb0ELb1ELb1ELb0ELb0ELb0ELb0ELi2ELi4ELi4ELi4ELb0EEENS1_24CollectiveEpilogueBwdGQAISA_fSD_Li256ELb1ELb0EEENS1_25SingleTileBwdLPTSchedulerILb1ELi128ELb0EEEEEEEEEvNT_6ParamsE$_ZN4cute3eso3ESOILb1ELb0EJNS_14ComposedLayoutINS_7SwizzleILi3ELi3ELi3EEENS_1CILi0EEENS_6LayoutINS_5tupleIJNS8_IJNS8_IJNS5_ILi4EEENS5_ILi8EEEEEENS8_IJNS5_ILi2EEENS5_ILi1EEEEEEEEENS8_IJNS8_IJSC_SC_EEESB_EEEEEENS8_IJNS8_IJNS8_IJNS5_ILi128EEESD_EEENS8_IJSA_S6_EEEEEENS8_IJNS8_IJNS5_ILi64EEENS5_ILi512EEEEEENS8_IJNS5_ILi16EEENS5_ILi1024EEEEEEEEEEEEEEEENS_10ViewEngineINS_8smem_ptrIPN7cutlass6half_tEEEEEEEC2ERKSW_RKS13_ - $_ZN7cutlass13device_kernelIN5flash19enable_sm80_to_sm89INS1_16FlashAttnBwdSm80INS1_25CollectiveMainloopBwdSm80ILi2ELi2EN4cute5tupleIJNS5_1CILi128EEES8_NS7_ILi64EEEEEENS_6half_tEfNS_4arch4Sm80ELb1ELb0ELb1ELb1ELb0ELb0ELb0ELb0ELi2ELi4ELi4ELi4ELb0EEENS1_24CollectiveEpilogueBwdGQAISA_fSD_Li256ELb1ELb0EEENS1_25SingleTileBwdLPTSchedulerILb1ELi128ELb0EEEEEEEEEvNT_6ParamsE$_ZN4cute3eso3ESOILb1ELb0EJNS_14ComposedLayoutINS_7SwizzleILi3ELi3ELi3EEENS_1CILi0EEENS_6LayoutINS_5tupleIJNS8_IJNS8_IJNS5_ILi4EEENS5_ILi8EEEEEENS8_IJNS5_ILi2EEENS5_ILi1EEEEEEEEENS8_IJNS8_IJSC_SC_EEENS8_IJSA_S9_EEEEEEEEENS8_IJNS8_IJNS8_IJSC_NS5_ILi64EEEEEENS8_IJNS5_ILi512EEES6_EEEEEENS8_IJNS8_IJSD_SA_EEENS8_IJNS5_ILi1024EEENS5_ILi16EEEEEEEEEEEEEEEENS_10ViewEngineINS_8smem_ptrIPN7cutlass6half_tEEEEEEEC2ERKSW_RKS13_)
$_ZN7cutlass13device_kernelIN5flash19enable_sm80_to_sm89INS1_16FlashAttnBwdSm80INS1_25CollectiveMainloopBwdSm80ILi2ELi2EN4cute5tupleIJNS5_1CILi128EEES8_NS7_ILi64EEEEEENS_6half_tEfNS_4arch4Sm80ELb1ELb0ELb1ELb1ELb0ELb0ELb0ELb0ELi2ELi4ELi4ELi4ELb0EEENS1_24CollectiveEpilogueBwdGQAISA_fSD_Li256ELb1ELb0EEENS1_25SingleTileBwdLPTSchedulerILb1ELi128ELb0EEEEEEEEEvNT_6ParamsE$_ZN4cute3eso3ESOILb1ELb0EJNS_14ComposedLayoutINS_7SwizzleILi3ELi3ELi3EEENS_1CILi0EEENS_6LayoutINS_5tupleIJNS8_IJNS8_IJNS5_ILi4EEENS5_ILi8EEEEEENS8_IJNS5_ILi2EEENS5_ILi1EEEEEEEEENS8_IJNS8_IJSC_SC_EEENS8_IJSA_S9_EEEEEEEEENS8_IJNS8_IJNS8_IJSC_NS5_ILi64EEEEEENS8_IJNS5_ILi512EEES6_EEEEEENS8_IJNS8_IJSD_SA_EEENS8_IJNS5_ILi1024EEENS5_ILi16EEEEEEEEEEEEEEEENS_10ViewEngineINS_8smem_ptrIPN7cutlass6half_tEEEEEEEC2ERKSW_RKS13_:
[----:B------:R-:W-:Y:S02]  /*6ee0*/  IADD3 R4, R60, -c[0x0][0x20], RZ ;  /* 0x800008003c047a10 */ /* 0x000fe40007ffe0ff */
[----:B------:R-:W-:-:S03]  /*6ef0*/  MOV R7, 0x0 ;  /* 0x0000000000077802 */ /* 0x000fc60000000f00 */
[----:B------:R1:W-:Y:S01]  /*6f00*/  STL.64 [R4], R2 ;  /* 0x0000000204007387 */ /* 0x0003e20000100a00 */
[----:B------:R-:W-:Y:S05]  /*6f10*/  RET.REL.NODEC R6 `(_ZN7cutlass13device_kernelIN5flash19enable_sm80_to_sm89INS1_16FlashAttnBwdSm80INS1_25CollectiveMainloopBwdSm80ILi2ELi2EN4cute5tupleIJNS5_1CILi128EEES8_NS7_ILi64EEEEEENS_6half_tEfNS_4arch4Sm80ELb1ELb0ELb1ELb1ELb0ELb0ELb0ELb0ELi2ELi4ELi4ELi4ELb0EEENS1_24CollectiveEpilogueBwdGQAISA_fSD_Li256ELb1ELb0EEENS1_25SingleTileBwdLPTSchedulerILb1ELi128ELb0EEEEEEEEEvNT_6ParamsE) ;  /* 0xffff90e006007950 */ /* 0x000fea0003c3ffff */
        .type           $_ZN7cutlass13device_kernelIN5flash19enable_sm80_to_sm89INS1_16FlashAttnBwdSm80INS1_25CollectiveMainloopBwdSm80ILi2ELi2EN4cute5tupleIJNS5_1CILi128EEES8_NS7_ILi64EEEEEENS_6half_tEfNS_4arch4Sm80ELb1ELb0ELb1ELb1ELb0ELb0ELb0ELb0ELi2ELi4ELi4ELi4ELb0EEENS1_24CollectiveEpilogueBwdGQAISA_fSD_Li256ELb1ELb0EEENS1_25SingleTileBwdLPTSchedulerILb1ELi128ELb0EEEEEEEEEvNT_6ParamsE$_ZN4cute3eso3ESOILb1ELb0EJNS_14ComposedLayoutINS_7SwizzleILi3ELi3ELi3EEENS_1CILi0EEENS_6LayoutINS_5tupleIJNS8_IJNS8_IJNS5_ILi4EEENS5_ILi8EEEEEENS8_IJNS5_ILi2EEENS5_ILi1EEEEEEEEENS8_IJNS8_IJSC_SC_EEESB_EEEEEENS8_IJNS8_IJNS8_IJNS5_ILi128EEESD_EEENS8_IJSA_S6_EEEEEENS8_IJNS8_IJNS5_ILi64EEENS5_ILi512EEEEEENS8_IJNS5_ILi16EEENS5_ILi1024EEEEEEEEEEEEEEEENS_10ViewEngineINS_8smem_ptrIPN7cutlass6half_tEEEEEEEC2ERKSW_RKS13_,@function
        .size           $_ZN7cutlass13device_kernelIN5flash19enable_sm80_to_sm89INS1_16FlashAttnBwdSm80INS1_25CollectiveMainloopBwdSm80ILi2ELi2EN4cute5tupleIJNS5_1CILi128EEES8_NS7_ILi64EEEEEENS_6half_tEfNS_4arch4Sm80ELb1ELb0ELb1ELb1ELb0ELb0ELb0ELb0ELi2ELi4ELi4ELi4ELb0EEENS1_24CollectiveEpilogueBwdGQAISA_fSD_Li256ELb1ELb0EEENS1_25SingleTileBwdLPTSchedulerILb1ELi128ELb0EEEEEEEEEvNT_6ParamsE$_ZN4cute3eso3ESOILb1ELb0EJNS_14ComposedLayoutINS_7SwizzleILi3ELi3ELi3EEENS_1CILi0EEENS_6LayoutINS_5tupleIJNS8_IJNS8_IJNS5_ILi4EEENS5_ILi8EEEEEENS8_IJNS5_ILi2EEENS5_ILi1EEEEEEEEENS8_IJNS8_IJSC_SC_EEESB_EEEEEENS8_IJNS8_IJNS8_IJNS5_ILi128EEESD_EEENS8_IJSA_S6_EEEEEENS8_IJNS8_IJNS5_ILi64EEENS5_ILi512EEEEEENS8_IJNS5_ILi16EEENS5_ILi1024EEEEEEEEEEEEEEEENS_10ViewEngineINS_8smem_ptrIPN7cutlass6half_tEEEEEEEC2ERKSW_RKS13_,($_ZN7cutlass13device_kernelIN5flash19enable_sm80_to_sm89INS1_16FlashAttnBwdSm80INS1_25CollectiveMainloopBwdSm80ILi2ELi2EN4cute5tupleIJNS5_1CILi128EEES8_NS7_ILi64EEEEEENS_6half_tEfNS_4arch4Sm80ELb1ELb0ELb1ELb1ELb0ELb0ELb0ELb0ELi2ELi4ELi4ELi4ELb0EEENS1_24CollectiveEpilogueBwdGQAISA_fSD_Li256ELb1ELb0EEENS1_25SingleTileBwdLPTSchedulerILb1ELi128ELb0EEEEEEEEEvNT_6ParamsE$_ZN4cute3eso3ESOILb1ELb0EJNS_14ComposedLayoutINS_7SwizzleILi3ELi3ELi3EEENS_1CILi0EEENS_6LayoutINS_5tupleIJNS8_IJNS8_IJNS5_ILi4EEENS5_ILi8EEEEEENS8_IJS9_NS5_ILi1EEEEEEEEENS8_IJNS8_IJNS5_ILi2EEESF_SF_EEENS8_IJSF_SA_EEEEEEEEENS8_IJNS8_IJNS8_IJNS5_ILi128EEESC_EEENS8_IJNS5_ILi16EEES6_EEEEEENS8_IJNS8_IJNS5_ILi64EEESA_NS5_ILi512EEEEEENS8_IJNS5_ILi8192EEENS5_ILi1024EEEEEEEEEEEEEEEENS_10ViewEngineINS_8smem_ptrIPN7cutlass6half_tEEEEEEEC2ERKSY_RKS15_ - $_ZN7cutlass13device_kernelIN5flash19enable_sm80_to_sm89INS1_16FlashAttnBwdSm80INS1_25CollectiveMainloopBwdSm80ILi2ELi2EN4cute5tupleIJNS5_1CILi128EEES8_NS7_ILi64EEEEEENS_6half_tEfNS_4arch4Sm80ELb1ELb0ELb1ELb1ELb0ELb0ELb0ELb0ELi2ELi4ELi4ELi4ELb0EEENS1_24CollectiveEpilogueBwdGQAISA_fSD_Li256ELb1ELb0EEENS1_25SingleTileBwdLPTSchedulerILb1ELi128ELb0EEEEEEEEEvNT_6ParamsE$_ZN4cute3eso3ESOILb1ELb0EJNS_14ComposedLayoutINS_7SwizzleILi3ELi3ELi3EEENS_1CILi0EEENS_6LayoutINS_5tupleIJNS8_IJNS8_IJNS5_ILi4EEENS5_ILi8EEEEEENS8_IJNS5_ILi2EEENS5_ILi1EEEEEEEEENS8_IJNS8_IJSC_SC_EEESB_EEEEEENS8_IJNS8_IJNS8_IJNS5_ILi128EEESD_EEENS8_IJSA_S6_EEEEEENS8_IJNS8_IJNS5_ILi64EEENS5_ILi512EEEEEENS8_IJNS5_ILi16EEENS5_ILi1024EEEEEEEEEEEEEEEENS_10ViewEngineINS_8smem_ptrIPN7cutlass6half_tEEEEEEEC2ERKSW_RKS13_)
$_ZN7cutlass13device_kernelIN5flash19enable_sm80_to_sm89INS1_16FlashAttnBwdSm80INS1_25CollectiveMainloopBwdSm80ILi2ELi2EN4cute5tupleIJNS5_1CILi128EEES8_NS7_ILi64EEEEEENS_6half_tEfNS_4arch4Sm80ELb1ELb0ELb1ELb1ELb0ELb0ELb0ELb0ELi2ELi4ELi4ELi4ELb0EEENS1_24CollectiveEpilogueBwdGQAISA_fSD_Li256ELb1ELb0EEENS1_25SingleTileBwdLPTSchedulerILb1ELi128ELb0EEEEEEEEEvNT_6ParamsE$_ZN4cute3eso3ESOILb1ELb0EJNS_14ComposedLayoutINS_7SwizzleILi3ELi3ELi3EEENS_1CILi0EEENS_6LayoutINS_5tupleIJNS8_IJNS8_IJNS5_ILi4EEENS5_ILi8EEEEEENS8_IJNS5_ILi2EEENS5_ILi1EEEEEEEEENS8_IJNS8_IJSC_SC_EEESB_EEEEEENS8_IJNS8_IJNS8_IJNS5_ILi128EEESD_EEENS8_IJSA_S6_EEEEEENS8_IJNS8_IJNS5_ILi64EEENS5_ILi512EEEEEENS8_IJNS5_ILi16EEENS5_ILi1024EEEEEEEEEEEEEEEENS_10ViewEngineINS_8smem_ptrIPN7cutlass6half_tEEEEEEEC2ERKSW_RKS13_:
[----:B------:R-:W-:Y:S02]  /*6f20*/  IADD3 R4, R81, -c[0x0][0x20], RZ ;  /* 0x8000080051047a10 */ /* 0x000fe40007ffe0ff */
[----:B------:R-:W-:-:S03]  /*6f30*/  MOV R7, 0x0 ;  /* 0x0000000000077802 */ /* 0x000fc60000000f00 */
[----:B------:R1:W-:Y:S01]  /*6f40*/  STL.64 [R4], R2 ;  /* 0x0000000204007387 */ /* 0x0003e20000100a00 */
[----:B------:R-:W-:Y:S05]  /*6f50*/  RET.REL.NODEC R6 `(_ZN7cutlass13device_kernelIN5flash19enable_sm80_to_sm89INS1_16FlashAttnBwdSm80INS1_25CollectiveMainloopBwdSm80ILi2ELi2EN4cute5tupleIJNS5_1CILi128EEES8_NS7_ILi64EEEEEENS_6half_tEfNS_4arch4Sm80ELb1ELb0ELb1ELb1ELb0ELb0ELb0ELb0ELi2ELi4ELi4ELi4ELb0EEENS1_24CollectiveEpilogueBwdGQAISA_fSD_Li256ELb1ELb0EEENS1_25SingleTileBwdLPTSchedulerILb1ELi128ELb0EEEEEEEEEvNT_6ParamsE) ;  /* 0xffff90a006007950 */ /* 0x000fea0003c3ffff */
        .type           $_ZN7cutlass13device_kernelIN5flash19enable_sm80_to_sm89INS1_16FlashAttnBwdSm80INS1_25CollectiveMainloopBwdSm80ILi2ELi2EN4cute5tupleIJNS5_1CILi128EEES8_NS7_ILi64EEEEEENS_6half_tEfNS_4arch4Sm80ELb1ELb0ELb1ELb1ELb0ELb0ELb0ELb0ELi2ELi4ELi4ELi4ELb0EEENS1_24CollectiveEpilogueBwdGQAISA_fSD_Li256ELb1ELb0EEENS1_25SingleTileBwdLPTSchedulerILb1ELi128ELb0EEEEEEEEEvNT_6ParamsE$_ZN4cute3eso3ESOILb1ELb0EJNS_14ComposedLayoutINS_7SwizzleILi3ELi3ELi3EEENS_1CILi0EEENS_6LayoutINS_5tupleIJNS8_IJNS8_IJNS5_ILi4EEENS5_ILi8EEEEEENS8_IJS9_NS5_ILi1EEEEEEEEENS8_IJNS8_IJNS5_ILi2EEESF_SF_EEENS8_IJSF_SA_EEEEEEEEENS8_IJNS8_IJNS8_IJNS5_ILi128EEESC_EEENS8_IJNS5_ILi16EEES6_EEEEEENS8_IJNS8_IJNS5_ILi64EEESA_NS5_ILi512EEEEEENS8_IJNS5_ILi8192EEENS5_ILi1024EEEEEEEEEEEEEEEENS_10ViewEngineINS_8smem_ptrIPN7cutlass6half_tEEEEEEEC2ERKSY_RKS15_,@function
        .size           $_ZN7cutlass13device_kernelIN5flash19enable_sm80_to_sm89INS1_16FlashAttnBwdSm80INS1_25CollectiveMainloopBwdSm80ILi2ELi2EN4cute5tupleIJNS5_1CILi128EEES8_NS7_ILi64EEEEEENS_6half_tEfNS_4arch4Sm80ELb1ELb0ELb1ELb1ELb0ELb0ELb0ELb0ELi2ELi4ELi4ELi4ELb0EEENS1_24CollectiveEpilogueBwdGQAISA_fSD_Li256ELb1ELb0EEENS1_25SingleTileBwdLPTSchedulerILb1ELi128ELb0EEEEEEEEEvNT_6ParamsE$_ZN4cute3eso3ESOILb1ELb0EJNS_14ComposedLayoutINS_7SwizzleILi3ELi3ELi3EEENS_1CILi0EEENS_6LayoutINS_5tupleIJNS8_IJNS8_IJNS5_ILi4EEENS5_ILi8EEEEEENS8_IJS9_NS5_ILi1EEEEEEEEENS8_IJNS8_IJNS5_ILi2EEESF_SF_EEENS8_IJSF_SA_EEEEEEEEENS8_IJNS8_IJNS8_IJNS5_ILi128EEESC_EEENS8_IJNS5_ILi16EEES6_EEEEEENS8_IJNS8_IJNS5_ILi64EEESA_NS5_ILi512EEEEEENS8_IJNS5_ILi8192EEENS5_ILi1024EEEEEEEEEEEEEEEENS_10ViewEngineINS_8smem_ptrIPN7cutlass6half_tEEEEEEEC2ERKSY_RKS15_,($_ZN7cutlass13device_kernelIN5flash19enable_sm80_to_sm89INS1_16FlashAttnBwdSm80INS1_25CollectiveMainloopBwdSm80ILi2ELi2EN4cute5tupleIJNS5_1CILi128EEES8_NS7_ILi64EEEEEENS_6half_tEfNS_4arch4Sm80ELb1ELb0ELb1ELb1ELb0ELb0ELb0ELb0ELi2ELi4ELi4ELi4ELb0EEENS1_24CollectiveEpilogueBwdGQAISA_fSD_Li256ELb1ELb0EEENS1_25SingleTileBwdLPTSchedulerILb1ELi128ELb0EEEEEEEEEvNT_6ParamsE$_ZN4cute3eso3ESOILb1ELb0EJNS_14ComposedLayoutINS_7SwizzleILi3ELi3ELi3EEENS_1CILj0EEENS_6LayoutINS_5tupleIJNS5_ILi64EEENS5_ILi128EEEEEENS8_IJNS5_ILi1EEES9_EEEEEEENS_10ViewEngineINS_8smem_ptrIPN7cutlass6half_tEEEEEEEC2ERKSF_RKSM_ - $_ZN7cutlass13device_kernelIN5flash19enable_sm80_to_sm89INS1_16FlashAttnBwdSm80INS1_25CollectiveMainloopBwdSm80ILi2ELi2EN4cute5tupleIJNS5_1CILi128EEES8_NS7_ILi64EEEEEENS_6half_tEfNS_4arch4Sm80ELb1ELb0ELb1ELb1ELb0ELb0ELb0ELb0ELi2ELi4ELi4ELi4ELb0EEENS1_24CollectiveEpilogueBwdGQAISA_fSD_Li256ELb1ELb0EEENS1_25SingleTileBwdLPTSchedulerILb1ELi128ELb0EEEEEEEEEvNT_6ParamsE$_ZN4cute3eso3ESOILb1ELb0EJNS_14ComposedLayoutINS_7SwizzleILi3ELi3ELi3EEENS_1CILi0EEENS_6LayoutINS_5tupleIJNS8_IJNS8_IJNS5_ILi4EEENS5_ILi8EEEEEENS8_IJS9_NS5_ILi1EEEEEEEEENS8_IJNS8_IJNS5_ILi2EEESF_SF_EEENS8_IJSF_SA_EEEEEEEEENS8_IJNS8_IJNS8_IJNS5_ILi128EEESC_EEENS8_IJNS5_ILi16EEES6_EEEEEENS8_IJNS8_IJNS5_ILi64EEESA_NS5_ILi512EEEEEENS8_IJNS5_ILi8192EEENS5_ILi1024EEEEEEEEEEEEEEEENS_10ViewEngineINS_8smem_ptrIPN7cutlass6half_tEEEEEEEC2ERKSY_RKS15_)
$_ZN7cutlass13device_kernelIN5flash19enable_sm80_to_sm89INS1_16FlashAttnBwdSm80INS1_25CollectiveMainloopBwdSm80ILi2ELi2EN4cute5tupleIJNS5_1CILi128EEES8_NS7_ILi64EEEEEENS_6half_tEfNS_4arch4Sm80ELb1ELb0ELb1ELb1ELb0ELb0ELb0ELb0ELi2ELi4ELi4ELi4ELb0EEENS1_24CollectiveEpilogueBwdGQAISA_fSD_Li256ELb1ELb0EEENS1_25SingleTileBwdLPTSchedulerILb1ELi128ELb0EEEEEEEEEvNT_6ParamsE$_ZN4cute3eso3ESOILb1ELb0EJNS_14ComposedLayoutINS_7SwizzleILi3ELi3ELi3EEENS_1CILi0EEENS_6LayoutINS_5tupleIJNS8_IJNS8_IJNS5_ILi4EEENS5_ILi8EEEEEENS8_IJS9_NS5_ILi1EEEEEEEEENS8_IJNS8_IJNS5_ILi2EEESF_SF_EEENS8_IJSF_SA_EEEEEEEEENS8_IJNS8_IJNS8_IJNS5_ILi128EEESC_EEENS8_IJNS5_ILi16EEES6_EEEEEENS8_IJNS8_IJNS5_ILi64EEESA_NS5_ILi512EEEEEENS8_IJNS5_ILi8192EEENS5_ILi1024EEEEEEEEEEEEEEEENS_10ViewEngineINS_8smem_ptrIPN7cutlass6half_tEEEEEEEC2ERKSY_RKS15_:
[----:B------:R-:W-:Y:S02]  /*6f60*/  IADD3 R6, R60, -c[0x0][0x20], RZ ;  /* 0x800008003c067a10 */ /* 0x000fe40007ffe0ff */
[----:B------:R-:W-:-:S03]  /*6f70*/  MOV R13, 0x0 ;  /* 0x00000000000d7802 */ /* 0x000fc60000000f00 */
[----:B------:R1:W-:Y:S01]  /*6f80*/  STL.64 [R6], R2 ;  /* 0x0000000206007387 */ /* 0x0003e20000100a00 */
[----:B------:R-:W-:Y:S05]  /*6f90*/  RET.REL.NODEC R12 `(_ZN7cutlass13device_kernelIN5flash19enable_sm80_to_sm89INS1_16FlashAttnBwdSm80INS1_25CollectiveMainloopBwdSm80ILi2ELi2EN4cute5tupleIJNS5_1CILi128EEES8_NS7_ILi64EEEEEENS_6half_tEfNS_4arch4Sm80ELb1ELb0ELb1ELb1ELb0ELb0ELb0ELb0ELi2ELi4ELi4ELi4ELb0EEENS1_24CollectiveEpilogueBwdGQAISA_fSD_Li256ELb1ELb0EEENS1_25SingleTileBwdLPTSchedulerILb1ELi128ELb0EEEEEEEEEvNT_6ParamsE) ;  /* 0xffff90600c007950 */ /* 0x000fea0003c3ffff */
        .type           $_ZN7cutlass13device_kernelIN5flash19enable_sm80_to_sm89INS1_16FlashAttnBwdSm80INS1_25CollectiveMainloopBwdSm80ILi2ELi2EN4cute5tupleIJNS5_1CILi128EEES8_NS7_ILi64EEEEEENS_6half_tEfNS_4arch4Sm80ELb1ELb0ELb1ELb1ELb0ELb0ELb0ELb0ELi2ELi4ELi4ELi4ELb0EEENS1_24CollectiveEpilogueBwdGQAISA_fSD_Li256ELb1ELb0EEENS1_25SingleTileBwdLPTSchedulerILb1ELi128ELb0EEEEEEEEEvNT_6ParamsE$_ZN4cute3eso3ESOILb1ELb0EJNS_14ComposedLayoutINS_7SwizzleILi3ELi3ELi3EEENS_1CILj0EEENS_6LayoutINS_5tupleIJNS5_ILi64EEENS5_ILi128EEEEEENS8_IJNS5_ILi1EEES9_EEEEEEENS_10ViewEngineINS_8smem_ptrIPN7cutlass6half_tEEEEEEEC2ERKSF_RKSM_,@function
        .size           $_ZN7cutlass13device_kernelIN5flash19enable_sm80_to_sm89INS1_16FlashAttnBwdSm80INS1_25CollectiveMainloopBwdSm80ILi2ELi2EN4cute5tupleIJNS5_1CILi128EEES8_NS7_ILi64EEEEEENS_6half_tEfNS_4arch4Sm80ELb1ELb0ELb1ELb1ELb0ELb0ELb0ELb0ELi2ELi4ELi4ELi4ELb0EEENS1_24CollectiveEpilogueBwdGQAISA_fSD_Li256ELb1ELb0EEENS1_25SingleTileBwdLPTSchedulerILb1ELi128ELb0EEEEEEEEEvNT_6ParamsE$_ZN4cute3eso3ESOILb1ELb0EJNS_14ComposedLayoutINS_7SwizzleILi3ELi3ELi3EEENS_1CILj0EEENS_6LayoutINS_5tupleIJNS5_ILi64EEENS5_ILi128EEEEEENS8_IJNS5_ILi1EEES9_EEEEEEENS_10ViewEngineINS_8smem_ptrIPN7cutlass6half_tEEEEEEEC2ERKSF_RKSM_,($_ZN7cutlass13device_kernelIN5flash19enable_sm80_to_sm89INS1_16FlashAttnBwdSm80INS1_25CollectiveMainloopBwdSm80ILi2ELi2EN4cute5tupleIJNS5_1CILi128EEES8_NS7_ILi64EEEEEENS_6half_tEfNS_4arch4Sm80ELb1ELb0ELb1ELb1ELb0ELb0ELb0ELb0ELi2ELi4ELi4ELi4ELb0EEENS1_24CollectiveEpilogueBwdGQAISA_fSD_Li256ELb1ELb0EEENS1_25SingleTileBwdLPTSchedulerILb1ELi128ELb0EEEEEEEEEvNT_6ParamsE$_ZN4cute3eso3ESOILb1ELb0EJNS_14ComposedLayoutINS_7SwizzleILi3ELi3ELi3EEENS_1CILj0EEENS_6LayoutINS_5tupleIJNS8_IJNS5_ILi8EEENS5_ILi16EEEEEENS8_IJNS5_ILi64EEENS5_ILi1EEEEEEEEENS8_IJNS8_IJSC_NS5_ILi512EEEEEENS8_IJSD_NS5_ILi0EEEEEEEEEEEEENS_10ViewEngineINS_8smem_ptrIPN7cutlass6half_tEEEEEEEC2ERKSM_RKST_ - $_ZN7cutlass13device_kernelIN5flash19enable_sm80_to_sm89INS1_16FlashAttnBwdSm80INS1_25CollectiveMainloopBwdSm80ILi2ELi2EN4cute5tupleIJNS5_1CILi128EEES8_NS7_ILi64EEEEEENS_6half_tEfNS_4arch4Sm80ELb1ELb0ELb1ELb1ELb0ELb0ELb0ELb0ELi2ELi4ELi4ELi4ELb0EEENS1_24CollectiveEpilogueBwdGQAISA_fSD_Li256ELb1ELb0EEENS1_25SingleTileBwdLPTSchedulerILb1ELi128ELb0EEEEEEEEEvNT_6ParamsE$_ZN4cute3eso3ESOILb1ELb0EJNS_14ComposedLayoutINS_7SwizzleILi3ELi3ELi3EEENS_1CILj0EEENS_6LayoutINS_5tupleIJNS5_ILi64EEENS5_ILi128EEEEEENS8_IJNS5_ILi1EEES9_EEEEEEENS_10ViewEngineINS_8smem_ptrIPN7cutlass6half_tEEEEEEEC2ERKSF_RKSM_)
$_ZN7cutlass13device_kernelIN5flash19enable_sm80_to_sm89INS1_16FlashAttnBwdSm80INS1_25CollectiveMainloopBwdSm80ILi2ELi2EN4cute5tupleIJNS5_1CILi128EEES8_NS7_ILi64EEEEEENS_6half_tEfNS_4arch4Sm80ELb1ELb0ELb1ELb1ELb0ELb0ELb0ELb0ELi2ELi4ELi4ELi4ELb0EEENS1_24CollectiveEpilogueBwdGQAISA_fSD_Li256ELb1ELb0EEENS1_25SingleTileBwdLPTSchedulerILb1ELi128ELb0EEEEEEEEEvNT_6ParamsE$_ZN4cute3eso3ESOILb1ELb0EJNS_14ComposedLayoutINS_7SwizzleILi3ELi3ELi3EEENS_1CILj0EEENS_6LayoutINS_5tupleIJNS5_ILi64EEENS5_ILi128EEEEEENS8_IJNS5_ILi1EEES9_EEEEEEENS_10ViewEngineINS_8smem_ptrIPN7cutlass6half_tEEEEEEEC2ERKSF_RKSM_:
[----:B------:R-:W-:Y:S02]  /*6fa0*/  IADD3 R5, R60, -c[0x0][0x20], RZ ;  /* 0x800008003c057a10 */ /* 0x000fe40007ffe0ff */
[----:B------:R-:W-:-:S03]  /*6fb0*/  MOV R7, 0x0 ;  /* 0x0000000000077802 */ /* 0x000fc60000000f00 */
[----:B------:R1:W-:Y:S01]  /*6fc0*/  STL.64 [R5], R2 ;  /* 0x0000000205007387 */ /* 0x0003e20000100a00 */
[----:B------:R-:W-:Y:S05]  /*6fd0*/  RET.REL.NODEC R6 `(_ZN7cutlass13device_kernelIN5flash19enable_sm80_to_sm89INS1_16FlashAttnBwdSm80INS1_25CollectiveMainloopBwdSm80ILi2ELi2EN4cute5tupleIJNS5_1CILi128EEES8_NS7_ILi64EEEEEENS_6half_tEfNS_4arch4Sm80ELb1ELb0ELb1ELb1ELb0ELb0ELb0ELb0ELi2ELi4ELi4ELi4ELb0EEENS1_24CollectiveEpilogueBwdGQAISA_fSD_Li256ELb1ELb0EEENS1_25SingleTileBwdLPTSchedulerILb1ELi128ELb0EEEEEEEEEvNT_6ParamsE) ;  /* 0xffff902006007950 */ /* 0x000fea0003c3ffff */
        .type           $_ZN7cutlass13device_kernelIN5flash19enable_sm80_to_sm89INS1_16FlashAttnBwdSm80INS1_25CollectiveMainloopBwdSm80ILi2ELi2EN4cute5tupleIJNS5_1CILi128EEES8_NS7_ILi64EEEEEENS_6half_tEfNS_4arch4Sm80ELb1ELb0ELb1ELb1ELb0ELb0ELb0ELb0ELi2ELi4ELi4ELi4ELb0EEENS1_24CollectiveEpilogueBwdGQAISA_fSD_Li256ELb1ELb0EEENS1_25SingleTileBwdLPTSchedulerILb1ELi128ELb0EEEEEEEEEvNT_6ParamsE$_ZN4cute3eso3ESOILb1ELb0EJNS_14ComposedLayoutINS_7SwizzleILi3ELi3ELi3EEENS_1CILj0EEENS_6LayoutINS_5tupleIJNS8_IJNS5_ILi8EEENS5_ILi16EEEEEENS8_IJNS5_ILi64EEENS5_ILi1EEEEEEEEENS8_IJNS8_IJSC_NS5_ILi512EEEEEENS8_IJSD_NS5_ILi0EEEEEEEEEEEEENS_10ViewEngineINS_8smem_ptrIPN7cutlass6half_tEEEEEEEC2ERKSM_RKST_,@function
        .size           $_ZN7cutlass13device_kernelIN5flash19enable_sm80_to_sm89INS1_16FlashAttnBwdSm80INS1_25CollectiveMainloopBwdSm80ILi2ELi2EN4cute5tupleIJNS5_1CILi128EEES8_NS7_ILi64EEEEEENS_6half_tEfNS_4arch4Sm80ELb1ELb0ELb1ELb1ELb0ELb0ELb0ELb0ELi2ELi4ELi4ELi4ELb0EEENS1_24CollectiveEpilogueBwdGQAISA_fSD_Li256ELb1ELb0EEENS1_25SingleTileBwdLPTSchedulerILb1ELi128ELb0EEEEEEEEEvNT_6ParamsE$_ZN4cute3eso3ESOILb1ELb0EJNS_14ComposedLayoutINS_7SwizzleILi3ELi3ELi3EEENS_1CILj0EEENS_6LayoutINS_5tupleIJNS8_IJNS5_ILi8EEENS5_ILi16EEEEEENS8_IJNS5_ILi64EEENS5_ILi1EEEEEEEEENS8_IJNS8_IJSC_NS5_ILi512EEEEEENS8_IJSD_NS5_ILi0EEEEEEEEEEEEENS_10ViewEngineINS_8smem_ptrIPN7cutlass6half_tEEEEEEEC2ERKSM_RKST_,($_ZN7cutlass13device_kernelIN5flash19enable_sm80_to_sm89INS1_16FlashAttnBwdSm80INS1_25CollectiveMainloopBwdSm80ILi2ELi2EN4cute5tupleIJNS5_1CILi128EEES8_NS7_ILi64EEEEEENS_6half_tEfNS_4arch4Sm80ELb1ELb0ELb1ELb1ELb0ELb0ELb0ELb0ELi2ELi4ELi4ELi4ELb0EEENS1_24CollectiveEpilogueBwdGQAISA_fSD_Li256ELb1ELb0EEENS1_25SingleTileBwdLPTSchedulerILb1ELi128ELb0EEEEEEEEEvNT_6ParamsE$_ZN4cute3eso3ESOILb1ELb0EJNS_14ComposedLayoutINS_7SwizzleILi3ELi3ELi3EEENS_1CILj0EEENS_6LayoutINS_5tupleIJNS8_IJNS8_IJNS5_ILi4EEENS5_ILi8EEEEEENS8_IJNS5_ILi2EEENS5_ILi1EEEEEEEEENS8_IJNS8_IJSC_SC_EEESB_EEEEEENS8_IJNS8_IJNS8_IJNS5_ILi128EEESD_EEENS8_IJSA_NS5_ILi0EEEEEEEEENS8_IJNS8_IJNS5_ILi64EEENS5_ILi512EEEEEENS8_IJNS5_ILi16EEENS5_ILi1024EEEEEEEEEEEEEEEENS_10ViewEngineINS_8smem_ptrIPN7cutlass6half_tEEEEEEEC2ERKSX_RKS14_ - $_ZN7cutlass13device_kernelIN5flash19enable_sm80_to_sm89INS1_16FlashAttnBwdSm80INS1_25CollectiveMainloopBwdSm80ILi2ELi2EN4cute5tupleIJNS5_1CILi128EEES8_NS7_ILi64EEEEEENS_6half_tEfNS_4arch4Sm80ELb1ELb0ELb1ELb1ELb0ELb0ELb0ELb0ELi2ELi4ELi4ELi4ELb0EEENS1_24CollectiveEpilogueBwdGQAISA_fSD_Li256ELb1ELb0EEENS1_25SingleTileBwdLPTSchedulerILb1ELi128ELb0EEEEEEEEEvNT_6ParamsE$_ZN4cute3eso3ESOILb1ELb0EJNS_14ComposedLayoutINS_7SwizzleILi3ELi3ELi3EEENS_1CILj0EEENS_6LayoutINS_5tupleIJNS8_IJNS5_ILi8EEENS5_ILi16EEEEEENS8_IJNS5_ILi64EEENS5_ILi1EEEEEEEEENS8_IJNS8_IJSC_NS5_ILi512EEEEEENS8_IJSD_NS5_ILi0EEEEEEEEEEEEENS_10ViewEngineINS_8smem_ptrIPN7cutlass6half_tEEEEEEEC2ERKSM_RKST_)
$_ZN7cutlass13device_kernelIN5flash19enable_sm80_to_sm89INS1_16FlashAttnBwdSm80INS1_25CollectiveMainloopBwdSm80ILi2ELi2EN4cute5tupleIJNS5_1CILi128EEES8_NS7_ILi64EEEEEENS_6half_tEfNS_4arch4Sm80ELb1ELb0ELb1ELb1ELb0ELb0ELb0ELb0ELi2ELi4ELi4ELi4ELb0EEENS1_24CollectiveEpilogueBwdGQAISA_fSD_Li256ELb1ELb0EEENS1_25SingleTileBwdLPTSchedulerILb1ELi128ELb0EEEEEEEEEvNT_6ParamsE$_ZN4cute3eso3ESOILb1ELb0EJNS_14ComposedLayoutINS_7SwizzleILi3ELi3ELi3EEENS_1CILj0EEENS_6LayoutINS_5tupleIJNS8_IJNS5_ILi8EEENS5_ILi16EEEEEENS8_IJNS5_ILi64EEENS5_ILi1EEEEEEEEENS8_IJNS8_IJSC_NS5_ILi512EEEEEENS8_IJSD_NS5_ILi0EEEEEEEEEEEEENS_10ViewEngineINS_8smem_ptrIPN7cutlass6half_tEEEEEEEC2ERKSM_RKST_:
[----:B------:R-:W-:Y:S02]  /*6fe0*/  IADD3 R4, R60, -c[0x0][0x20], RZ ;  /* 0x800008003c047a10 */ /* 0x000fe40007ffe0ff */
[----:B------:R-:W-:-:S03]  /*6ff0*/  MOV R7, 0x0 ;  /* 0x0000000000077802 */ /* 0x000fc60000000f00 */
[----:B------:R1:W-:Y:S01]  /*7000*/  STL.64 [R4], R2 ;  /* 0x0000000204007387 */ /* 0x0003e20000100a00 */
[----:B------:R-:W-:Y:S05]  /*7010*/  RET.REL.NODEC R6 `(_ZN7cutlass13device_kernelIN5flash19enable_sm80_to_sm89INS1_16FlashAttnBwdSm80INS1_25CollectiveMainloopBwdSm80ILi2ELi2EN4cute5tupleIJNS5_1CILi128EEES8_NS7_ILi64EEEEEENS_6half_tEfNS_4arch4Sm80ELb1ELb0ELb1ELb1ELb0ELb0ELb0ELb0ELi2ELi4ELi4ELi4ELb0EEENS1_24CollectiveEpilogueBwdGQAISA_fSD_Li256ELb1ELb0EEENS1_25SingleTileBwdLPTSchedulerILb1ELi128ELb0EEEEEEEEEvNT_6ParamsE) ;  /* 0xffff8fe006007950 */ /* 0x000fea0003c3ffff */
        .type           $_ZN7cutlass13device_kernelIN5flash19enable_sm80_to_sm89INS1_16FlashAttnBwdSm80INS1_25CollectiveMainloopBwdSm80ILi2ELi2EN4cute5tupleIJNS5_1CILi128EEES8_NS7_ILi64EEEEEENS_6half_tEfNS_4arch4Sm80ELb1ELb0ELb1ELb1ELb0ELb0ELb0ELb0ELi2ELi4ELi4ELi4ELb0EEENS1_24CollectiveEpilogueBwdGQAISA_fSD_Li256ELb1ELb0EEENS1_25SingleTileBwdLPTSchedulerILb1ELi128ELb0EEEEEEEEEvNT_6ParamsE$_ZN4cute3eso3ESOILb1ELb0EJNS_14ComposedLayoutINS_7SwizzleILi3ELi3ELi3EEENS_1CILj0EEENS_6LayoutINS_5tupleIJNS8_IJNS8_IJNS5_ILi4EEENS5_ILi8EEEEEENS8_IJNS5_ILi2EEENS5_ILi1EEEEEEEEENS8_IJNS8_IJSC_SC_EEESB_EEEEEENS8_IJNS8_IJNS8_IJNS5_ILi128EEESD_EEENS8_IJSA_NS5_ILi0EEEEEEEEENS8_IJNS8_IJNS5_ILi64EEENS5_ILi512EEEEEENS8_IJNS5_ILi16EEENS5_ILi1024EEEEEEEEEEEEEEEENS_10ViewEngineINS_8smem_ptrIPN7cutlass6half_tEEEEEEEC2ERKSX_RKS14_,@function
        .size           $_ZN7cutlass13device_kernelIN5flash19enable_sm80_to_sm89INS1_16FlashAttnBwdSm80INS1_25CollectiveMainloopBwdSm80ILi2ELi2EN4cute5tupleIJNS5_1CILi128EEES8_NS7_ILi64EEEEEENS_6half_tEfNS_4arch4Sm80ELb1ELb0ELb1ELb1ELb0ELb0ELb0ELb0ELi2ELi4ELi4ELi4ELb0EEENS1_24CollectiveEpilogueBwdGQAISA_fSD_Li256ELb1ELb0EEENS1_25SingleTileBwdLPTSchedulerILb1ELi128ELb0EEEEEEEEEvNT_6ParamsE$_ZN4cute3eso3ESOILb1ELb0EJNS_14ComposedLayoutINS_7SwizzleILi3ELi3ELi3EEENS_1CILj0EEENS_6LayoutINS_5tupleIJNS8_IJNS8_IJNS5_ILi4EEENS5_ILi8EEEEEENS8_IJNS5_ILi2EEENS5_ILi1EEEEEEEEENS8_IJNS8_IJSC_SC_EEESB_EEEEEENS8_IJNS8_IJNS8_IJNS5_ILi128EEESD_EEENS8_IJSA_NS5_ILi0EEEEEEEEENS8_IJNS8_IJNS5_ILi64EEENS5_ILi512EEEEEENS8_IJNS5_ILi16EEENS5_ILi1024EEEEEEEEEEEEEEEENS_10ViewEngineINS_8smem_ptrIPN7cutlass6half_tEEEEEEEC2ERKSX_RKS14_,($_ZN7cutlass13device_kernelIN5flash19enable_sm80_to_sm89INS1_16FlashAttnBwdSm80INS1_25CollectiveMainloopBwdSm80ILi2ELi2EN4cute5tupleIJNS5_1CILi128EEES8_NS7_ILi64EEEEEENS_6half_tEfNS_4arch4Sm80ELb1ELb0ELb1ELb1ELb0ELb0ELb0ELb0ELi2ELi4ELi4ELi4ELb0EEENS1_24CollectiveEpilogueBwdGQAISA_fSD_Li256ELb1ELb0EEENS1_25SingleTileBwdLPTSchedulerILb1ELi128ELb0EEEEEEEEEvNT_6ParamsE$_ZN4cute3eso3ESOILb1ELb0EJNS_14ComposedLayoutINS_7SwizzleILi3ELi3ELi3EEENS_1CILj0EEENS_6LayoutINS_5tupleIJNS8_IJNS8_IJNS5_ILi4EEENS5_ILi8EEEEEENS8_IJS9_NS5_ILi1EEEEEEEEENS8_IJNS8_IJNS5_ILi2EEESF_SF_EEENS8_IJSF_S9_EEEEEEEEENS8_IJNS8_IJNS8_IJSF_NS5_ILi64EEEEEENS8_IJNS5_ILi1024EEENS5_ILi0EEEEEEEEENS8_IJNS8_IJSC_NS5_ILi512EEESA_EEENS8_IJNS5_ILi4096EEENS5_ILi16EEEEEEEEEEEEEEEENS_10ViewEngineINS_8smem_ptrIPN7cutlass6half_tEEEEEEEC2ERKSY_RKS15_ - $_ZN7cutlass13device_kernelIN5flash19enable_sm80_to_sm89INS1_16FlashAttnBwdSm80INS1_25CollectiveMainloopBwdSm80ILi2ELi2EN4cute5tupleIJNS5_1CILi128EEES8_NS7_ILi64EEEEEENS_6half_tEfNS_4arch4Sm80ELb1ELb0ELb1ELb1ELb0ELb0ELb0ELb0ELi2ELi4ELi4ELi4ELb0EEENS1_24CollectiveEpilogueBwdGQAISA_fSD_Li256ELb1ELb0EEENS1_25SingleTileBwdLPTSchedulerILb1ELi128ELb0EEEEEEEEEvNT_6ParamsE$_ZN4cute3eso3ESOILb1ELb0EJNS_14ComposedLayoutINS_7SwizzleILi3ELi3ELi3EEENS_1CILj0EEENS_6LayoutINS_5tupleIJNS8_IJNS8_IJNS5_ILi4EEENS5_ILi8EEEEEENS8_IJNS5_ILi2EEENS5_ILi1EEEEEEEEENS8_IJNS8_IJSC_SC_EEESB_EEEEEENS8_IJNS8_IJNS8_IJNS5_ILi128EEESD_EEENS8_IJSA_NS5_ILi0EEEEEEEEENS8_IJNS8_IJNS5_ILi64EEENS5_ILi512EEEEEENS8_IJNS5_ILi16EEENS5_ILi1024EEEEEEEEEEEEEEEENS_10ViewEngineINS_8smem_ptrIPN7cutlass6half_tEEEEEEEC2ERKSX_RKS14_)
$_ZN7cutlass13device_kernelIN5flash19enable_sm80_to_sm89INS1_16FlashAttnBwdSm80INS1_25CollectiveMainloopBwdSm80ILi2ELi2EN4cute5tupleIJNS5_1CILi128EEES8_NS7_ILi64EEEEEENS_6half_tEfNS_4arch4Sm80ELb1ELb0ELb1ELb1ELb0ELb0ELb0ELb0ELi2ELi4ELi4ELi4ELb0EEENS1_24CollectiveEpilogueBwdGQAISA_fSD_Li256ELb1ELb0EEENS1_25SingleTileBwdLPTSchedulerILb1ELi128ELb0EEEEEEEEEvNT_6ParamsE$_ZN4cute3eso3ESOILb1ELb0EJNS_14ComposedLayoutINS_7SwizzleILi3ELi3ELi3EEENS_1CILj0EEENS_6LayoutINS_5tupleIJNS8_IJNS8_IJNS5_ILi4EEENS5_ILi8EEEEEENS8_IJNS5_ILi2EEENS5_ILi1EEEEEEEEENS8_IJNS8_IJSC_SC_EEESB_EEEEEENS8_IJNS8_IJNS8_IJNS5_ILi128EEESD_EEENS8_IJSA_NS5_ILi0EEEEEEEEENS8_IJNS8_IJNS5_ILi64EEENS5_ILi512EEEEEENS8_IJNS5_ILi16EEENS5_ILi1024EEEEEEEEEEEEEEEENS_10ViewEngineINS_8smem_ptrIPN7cutlass6half_tEEEEEEEC2ERKSX_RKS14_:
[----:B------:R-:W-:Y:S02]  /*7020*/  IADD3 R5, R60, -c[0x0][0x20], RZ ;  /* 0x800008003c057a10 */ /* 0x000fe40007ffe0ff */
[----:B------:R-:W-:-:S03]  /*7030*/  MOV R7, 0x0 ;  /* 0x0000000000077802 */ /* 0x000fc60000000f00 */
[----:B------:R1:W-:Y:S01]  /*7040*/  STL.64 [R5], R2 ;  /* 0x0000000205007387 */ /* 0x0003e20000100a00 */
[----:B------:R-:W-:Y:S05]  /*7050*/  RET.REL.NODEC R6 `(_ZN7cutlass13device_kernelIN5flash19enable_sm80_to_sm89INS1_16FlashAttnBwdSm80INS1_25CollectiveMainloopBwdSm80ILi2ELi2EN4cute5tupleIJNS5_1CILi128EEES8_NS7_ILi64EEEEEENS_6half_tEfNS_4arch4Sm80ELb1ELb0ELb1ELb1ELb0ELb0ELb0ELb0ELi2ELi4ELi4ELi4ELb0EEENS1_24CollectiveEpilogueBwdGQAISA_fSD_Li256ELb1ELb0EEENS1_25SingleTileBwdLPTSchedulerILb1ELi128ELb0EEEEEEEEEvNT_6ParamsE) ;  /* 0xffff8fa006007950 */ /* 0x000fea0003c3ffff */
        .type           $_ZN7cutlass13device_kernelIN5flash19enable_sm80_to_sm89INS1_16FlashAttnBwdSm80INS1_25CollectiveMainloopBwdSm80ILi2ELi2EN4cute5tupleIJNS5_1CILi128EEES8_NS7_ILi64EEEEEENS_6half_tEfNS_4arch4Sm80ELb1ELb0ELb1ELb1ELb0ELb0ELb0ELb0ELi2ELi4ELi4ELi4ELb0EEENS1_24CollectiveEpilogueBwdGQAISA_fSD_Li256ELb1ELb0EEENS1_25SingleTileBwdLPTSchedulerILb1ELi128ELb0EEEEEEEEEvNT_6ParamsE$_ZN4cute3eso3ESOILb1ELb0EJNS_14ComposedLayoutINS_7SwizzleILi3ELi3ELi3EEENS_1CILj0EEENS_6LayoutINS_5tupleIJNS8_IJNS8_IJNS5_ILi4EEENS5_ILi8EEEEEENS8_IJS9_NS5_ILi1EEEEEEEEENS8_IJNS8_IJNS5_ILi2EEESF_SF_EEENS8_IJSF_S9_EEEEEEEEENS8_IJNS8_IJNS8_IJSF_NS5_ILi64EEEEEENS8_IJNS5_ILi1024EEENS5_ILi0EEEEEEEEENS8_IJNS8_IJSC_NS5_ILi512EEESA_EEENS8_IJNS5_ILi4096EEENS5_ILi16EEEEEEEEEEEEEEEENS_10ViewEngineINS_8smem_ptrIPN7cutlass6half_tEEEEEEEC2ERKSY_RKS15_,@function
        .size           $_ZN7cutlass13device_kernelIN5flash19enable_sm80_to_sm89INS1_16FlashAttnBwdSm80INS1_25CollectiveMainloopBwdSm80ILi2ELi2EN4cute5tupleIJNS5_1CILi128EEES8_NS7_ILi64EEEEEENS_6half_tEfNS_4arch4Sm80ELb1ELb0ELb1ELb1ELb0ELb0ELb0ELb0ELi2ELi4ELi4ELi4ELb0EEENS1_24CollectiveEpilogueBwdGQAISA_fSD_Li256ELb1ELb0EEENS1_25SingleTileBwdLPTSchedulerILb1ELi128ELb0EEEEEEEEEvNT_6ParamsE$_ZN4cute3eso3ESOILb1ELb0EJNS_14ComposedLayoutINS_7SwizzleILi3ELi3ELi3EEENS_1CILj0EEENS_6LayoutINS_5tupleIJNS8_IJNS8_IJNS5_ILi4EEENS5_ILi8EEEEEENS8_IJS9_NS5_ILi1EEEEEEEEENS8_IJNS8_IJNS5_ILi2EEESF_SF_EEENS8_IJSF_S9_EEEEEEEEENS8_IJNS8_IJNS8_IJSF_NS5_ILi64EEEEEENS8_IJNS5_ILi1024EEENS5_ILi0EEEEEEEEENS8_IJNS8_IJSC_NS5_ILi512EEESA_EEENS8_IJNS5_ILi4096EEENS5_ILi16EEEEEEEEEEEEEEEENS_10ViewEngineINS_8smem_ptrIPN7cutlass6half_tEEEEEEEC2ERKSY_RKS15_,($_ZN7cutlass13device_kernelIN5flash19enable_sm80_to_sm89INS1_16FlashAttnBwdSm80INS1_25CollectiveMainloopBwdSm80ILi2ELi2EN4cute5tupleIJNS5_1CILi128EEES8_NS7_ILi64EEEEEENS_6half_tEfNS_4arch4Sm80ELb1ELb0ELb1ELb1ELb0ELb0ELb0ELb0ELi2ELi4ELi4ELi4ELb0EEENS1_24CollectiveEpilogueBwdGQAISA_fSD_Li256ELb1ELb0EEENS1_25SingleTileBwdLPTSchedulerILb1ELi128ELb0EEEEEEEEEvNT_6ParamsE$_ZN4cute3eso3ESOILb1ELb0EJNS_1CILi1EEENS_5tupleIJNS2_ILi8EEEiiEEENS2_ILi64EEENS4_IJiNS2_ILi144EEENS2_ILi288EEEEEENS2_ILi512EEEEEC2ERKS3_RKS6_RKS7_RKSA_RKSB_ - $_ZN7cutlass13device_kernelIN5flash19enable_sm80_to_sm89INS1_16FlashAttnBwdSm80INS1_25CollectiveMainloopBwdSm80ILi2ELi2EN4cute5tupleIJNS5_1CILi128EEES8_NS7_ILi64EEEEEENS_6half_tEfNS_4arch4Sm80ELb1ELb0ELb1ELb1ELb0ELb0ELb0ELb0ELi2ELi4ELi4ELi4ELb0EEENS1_24CollectiveEpilogueBwdGQAISA_fSD_Li256ELb1ELb0EEENS1_25SingleTileBwdLPTSchedulerILb1ELi128ELb0EEEEEEEEEvNT_6ParamsE$_ZN4cute3eso3ESOILb1ELb0EJNS_14ComposedLayoutINS_7SwizzleILi3ELi3ELi3EEENS_1CILj0EEENS_6LayoutINS_5tupleIJNS8_IJNS8_IJNS5_ILi4EEENS5_ILi8EEEEEENS8_IJS9_NS5_ILi1EEEEEEEEENS8_IJNS8_IJNS5_ILi2EEESF_SF_EEENS8_IJSF_S9_EEEEEEEEENS8_IJNS8_IJNS8_IJSF_NS5_ILi64EEEEEENS8_IJNS5_ILi1024EEENS5_ILi0EEEEEEEEENS8_IJNS8_IJSC_NS5_ILi512EEESA_EEENS8_IJNS5_ILi4096EEENS5_ILi16EEEEEEEEEEEEEEEENS_10ViewEngineINS_8smem_ptrIPN7cutlass6half_tEEEEEEEC2ERKSY_RKS15_)
$_ZN7cutlass13device_kernelIN5flash19enable_sm80_to_sm89INS1_16FlashAttnBwdSm80INS1_25CollectiveMainloopBwdSm80ILi2ELi2EN4cute5tupleIJNS5_1CILi128EEES8_NS7_ILi64EEEEEENS_6half_tEfNS_4arch4Sm80ELb1ELb0ELb1ELb1ELb0ELb0ELb0ELb0ELi2ELi4ELi4ELi4ELb0EEENS1_24CollectiveEpilogueBwdGQAISA_fSD_Li256ELb1ELb0EEENS1_25SingleTileBwdLPTSchedulerILb1ELi128ELb0EEEEEEEEEvNT_6ParamsE$_ZN4cute3eso3ESOILb1ELb0EJNS_14ComposedLayoutINS_7SwizzleILi3ELi3ELi3EEENS_1CILj0EEENS_6LayoutINS_5tupleIJNS8_IJNS8_IJNS5_ILi4EEENS5_ILi8EEEEEENS8_IJS9_NS5_ILi1EEEEEEEEENS8_IJNS8_IJNS5_ILi2EEESF_SF_EEENS8_IJSF_S9_EEEEEEEEENS8_IJNS8_IJNS8_IJSF_NS5_ILi64EEEEEENS8_IJNS5_ILi1024EEENS5_ILi0EEEEEEEEENS8_IJNS8_IJSC_NS5_ILi512EEESA_EEENS8_IJNS5_ILi4096EEENS5_ILi16EEEEEEEEEEEEEEEENS_10ViewEngineINS_8smem_ptrIPN7cutlass6half_tEEEEEEEC2ERKSY_RKS15_:
[----:B------:R-:W-:Y:S02]  /*7060*/  IADD3 R4, R60, -c[0x0][0x20], RZ ;  /* 0x800008003c047a10 */ /* 0x000fe40007ffe0ff */
[----:B------:R-:W-:-:S03]  /*7070*/  MOV R7, 0x0 ;  /* 0x0000000000077802 */ /* 0x000fc60000000f00 */
[----:B------:R1:W-:Y:S01]  /*7080*/  STL.64 [R4], R2 ;  /* 0x0000000204007387 */ /* 0x0003e20000100a00 */
[----:B------:R-:W-:Y:S05]  /*7090*/  RET.REL.NODEC R6 `(_ZN7cutlass13device_kernelIN5flash19enable_sm80_to_sm89INS1_16FlashAttnBwdSm80INS1_25CollectiveMainloopBwdSm80ILi2ELi2EN4cute5tupleIJNS5_1CILi128EEES8_NS7_ILi64EEEEEENS_6half_tEfNS_4arch4Sm80ELb1ELb0ELb1ELb1ELb0ELb0ELb0ELb0ELi2ELi4ELi4ELi4ELb0EEENS1_24CollectiveEpilogueBwdGQAISA_fSD_Li256ELb1ELb0EEENS1_25SingleTileBwdLPTSchedulerILb1ELi128ELb0EEEEEEEEEvNT_6ParamsE) ;  /* 0xffff8f6006007950 */ /* 0x000fea0003c3ffff */
        .type           $_ZN7cutlass13device_kernelIN5flash19enable_sm80_to_sm89INS1_16FlashAttnBwdSm80INS1_25CollectiveMainloopBwdSm80ILi2ELi2EN4cute5tupleIJNS5_1CILi128EEES8_NS7_ILi64EEEEEENS_6half_tEfNS_4arch4Sm80ELb1ELb0ELb1ELb1ELb0ELb0ELb0ELb0ELi2ELi4ELi4ELi4ELb0EEENS1_24CollectiveEpilogueBwdGQAISA_fSD_Li256ELb1ELb0EEENS1_25SingleTileBwdLPTSchedulerILb1ELi128ELb0EEEEEEEEEvNT_6ParamsE$_ZN4cute3eso3ESOILb1ELb0EJNS_1CILi1EEENS_5tupleIJNS2_ILi8EEEiiEEENS2_ILi64EEENS4_IJiNS2_ILi144EEENS2_ILi288EEEEEENS2_ILi512EEEEEC2ERKS3_RKS6_RKS7_RKSA_RKSB_,@function
        .size           $_ZN7cutlass13device_kernelIN5flash19enable_sm80_to_sm89INS1_16FlashAttnBwdSm80INS1_25CollectiveMainloopBwdSm80ILi2ELi2EN4cute5tupleIJNS5_1CILi128EEES8_NS7_ILi64EEEEEENS_6half_tEfNS_4arch4Sm80ELb1ELb0ELb1ELb1ELb0ELb0ELb0ELb0ELi2ELi4ELi4ELi4ELb0EEENS1_24CollectiveEpilogueBwdGQAISA_fSD_Li256ELb1ELb0EEENS1_25SingleTileBwdLPTSchedulerILb1ELi128ELb0EEEEEEEEEvNT_6ParamsE$_ZN4cute3eso3ESOILb1ELb0EJNS_1CILi1EEENS_5tupleIJNS2_ILi8EEEiiEEENS2_ILi64EEENS4_IJiNS2_ILi144EEENS2_ILi288EEEEEENS2_ILi512EEEEEC2ERKS3_RKS6_RKS7_RKSA_RKSB_,($_ZN7cutlass13device_kernelIN5flash19enable_sm80_to_sm89INS1_16FlashAttnBwdSm80INS1_25CollectiveMainloopBwdSm80ILi2ELi2EN4cute5tupleIJNS5_1CILi128EEES8_NS7_ILi64EEEEEENS_6half_tEfNS_4arch4Sm80ELb1ELb0ELb1ELb1ELb0ELb0ELb0ELb0ELi2ELi4ELi4ELi4ELb0EEENS1_24CollectiveEpilogueBwdGQAISA_fSD_Li256ELb1ELb0EEENS1_25SingleTileBwdLPTSchedulerILb1ELi128ELb0EEEEEEEEEvNT_6ParamsE$_ZN4cute3eso3ESOILb1ELb0EJNS_1CILi1EEENS_5tupleIJiiiEEENS2_ILi64EEENS4_IJNS2_ILi72EEENS2_ILi144EEENS2_ILi288EEEEEENS2_ILi512EEEEEC2ERKS3_RKS5_RKS6_RKSA_RKSB_ - $_ZN7cutlass13device_kernelIN5flash19enable_sm80_to_sm89INS1_16FlashAttnBwdSm80INS1_25CollectiveMainloopBwdSm80ILi2ELi2EN4cute5tupleIJNS5_1CILi128EEES8_NS7_ILi64EEEEEENS_6half_tEfNS_4arch4Sm80ELb1ELb0ELb1ELb1ELb0ELb0ELb0ELb0ELi2ELi4ELi4ELi4ELb0EEENS1_24CollectiveEpilogueBwdGQAISA_fSD_Li256ELb1ELb0EEENS1_25SingleTileBwdLPTSchedulerILb1ELi128ELb0EEEEEEEEEvNT_6ParamsE$_ZN4cute3eso3ESOILb1ELb0EJNS_1CILi1EEENS_5tupleIJNS2_ILi8EEEiiEEENS2_ILi64EEENS4_IJiNS2_ILi144EEENS2_ILi288EEEEEENS2_ILi512EEEEEC2ERKS3_RKS6_RKS7_RKSA_RKSB_)
$_ZN7cutlass13device_kernelIN5flash19enable_sm80_to_sm89INS1_16FlashAttnBwdSm80INS1_25CollectiveMainloopBwdSm80ILi2ELi2EN4cute5tupleIJNS5_1CILi128EEES8_NS7_ILi64EEEEEENS_6half_tEfNS_4arch4Sm80ELb1ELb0ELb1ELb1ELb0ELb0ELb0ELb0ELi2ELi4ELi4ELi4ELb0EEENS1_24CollectiveEpilogueBwdGQAISA_fSD_Li256ELb1ELb0EEENS1_25SingleTileBwdLPTSchedulerILb1ELi128ELb0EEEEEEEEEvNT_6ParamsE$_ZN4cute3eso3ESOILb1ELb0EJNS_1CILi1EEENS_5tupleIJNS2_ILi8EEEiiEEENS2_ILi64EEENS4_IJiNS2_ILi144EEENS2_ILi288EEEEEENS2_ILi512EEEEEC2ERKS3_RKS6_RKS7_RKSA_RKSB_:
        /* <DEDUP_REMOVED lines=8> */
[----:B------:R-:W-:Y:S05]  /*7120*/  RET.REL.NODEC R34 `(_ZN7cutlass13device_kernelIN5flash19enable_sm80_to_sm89INS1_16FlashAttnBwdSm80INS1_25CollectiveMainloopBwdSm80ILi2ELi2EN4cute5tupleIJNS5_1CILi128EEES8_NS7_ILi64EEEEEENS_6half_tEfNS_4arch4Sm80ELb1ELb0ELb1ELb1ELb0ELb0ELb0ELb0ELi2ELi4ELi4ELi4ELb0EEENS1_24CollectiveEpilogueBwdGQAISA_fSD_Li256ELb1ELb0EEENS1_25SingleTileBwdLPTSchedulerILb1ELi128ELb0EEEEEEEEEvNT_6ParamsE) ;  /* 0xffff8ed022007950 */ /* 0x000fea0003c3ffff */
        .type           $_ZN7cutlass13device_kernelIN5flash19enable_sm80_to_sm89INS1_16FlashAttnBwdSm80INS1_25CollectiveMainloopBwdSm80ILi2ELi2EN4cute5tupleIJNS5_1CILi128EEES8_NS7_ILi64EEEEEENS_6half_tEfNS_4arch4Sm80ELb1ELb0ELb1ELb1ELb0ELb0ELb0ELb0ELi2ELi4ELi4ELi4ELb0EEENS1_24CollectiveEpilogueBwdGQAISA_fSD_Li256ELb1ELb0EEENS1_25SingleTileBwdLPTSchedulerILb1ELi128ELb0EEEEEEEEEvNT_6ParamsE$_ZN4cute3eso3ESOILb1ELb0EJNS_1CILi1EEENS_5tupleIJiiiEEENS2_ILi64EEENS4_IJNS2_ILi72EEENS2_ILi144EEENS2_ILi288EEEEEENS2_ILi512EEEEEC2ERKS3_RKS5_RKS6_RKSA_RKSB_,@function
        .size           $_ZN7cutlass13device_kernelIN5flash19enable_sm80_to_sm89INS1_16FlashAttnBwdSm80INS1_25CollectiveMainloopBwdSm80ILi2ELi2EN4cute5tupleIJNS5_1CILi128EEES8_NS7_ILi64EEEEEENS_6half_tEfNS_4arch4Sm80ELb1ELb0ELb1ELb1ELb0ELb0ELb0ELb0ELi2ELi4ELi4ELi4ELb0EEENS1_24CollectiveEpilogueBwdGQAISA_fSD_Li256ELb1ELb0EEENS1_25SingleTileBwdLPTSchedulerILb1ELi128ELb0EEEEEEEEEvNT_6ParamsE$_ZN4cute3eso3ESOILb1ELb0EJNS_1CILi1EEENS_5tupleIJiiiEEENS2_ILi64EEENS4_IJNS2_ILi72EEENS2_ILi144EEENS2_ILi288EEEEEENS2_ILi512EEEEEC2ERKS3_RKS5_RKS6_RKSA_RKSB_,($_ZN7cutlass13device_kernelIN5flash19enable_sm80_to_sm89INS1_16FlashAttnBwdSm80INS1_25CollectiveMainloopBwdSm80ILi2ELi2EN4cute5tupleIJNS5_1CILi128EEES8_NS7_ILi64EEEEEENS_6half_tEfNS_4arch4Sm80ELb1ELb0ELb1ELb1ELb0ELb0ELb0ELb0ELi2ELi4ELi4ELi4ELb0EEENS1_24CollectiveEpilogueBwdGQAISA_fSD_Li256ELb1ELb0EEENS1_25SingleTileBwdLPTSchedulerILb1ELi128ELb0EEEEEEEEEvNT_6ParamsE$_ZN4cute3eso3ESOILb1ELb0EJNS_1CILi1EEEiiiNS2_ILi144EEENS2_ILi512EEEEEC2ERKS3_RKiSA_SA_RKS4_RKS5_ - $_ZN7cutlass13device_kernelIN5flash19enable_sm80_to_sm89INS1_16FlashAttnBwdSm80INS1_25CollectiveMainloopBwdSm80ILi2ELi2EN4cute5tupleIJNS5_1CILi128EEES8_NS7_ILi64EEEEEENS_6half_tEfNS_4arch4Sm80ELb1ELb0ELb1ELb1ELb0ELb0ELb0ELb0ELi2ELi4ELi4ELi4ELb0EEENS1_24CollectiveEpilogueBwdGQAISA_fSD_Li256ELb1ELb0EEENS1_25SingleTileBwdLPTSchedulerILb1ELi128ELb0EEEEEEEEEvNT_6ParamsE$_ZN4cute3eso3ESOILb1ELb0EJNS_1CILi1EEENS_5tupleIJiiiEEENS2_ILi64EEENS4_IJNS2_ILi72EEENS2_ILi144EEENS2_ILi288EEEEEENS2_ILi512EEEEEC2ERKS3_RKS5_RKS6_RKSA_RKSB_)
$_ZN7cutlass13device_kernelIN5flash19enable_sm80_to_sm89INS1_16FlashAttnBwdSm80INS1_25CollectiveMainloopBwdSm80ILi2ELi2EN4cute5tupleIJNS5_1CILi128EEES8_NS7_ILi64EEEEEENS_6half_tEfNS_4arch4Sm80ELb1ELb0ELb1ELb1ELb0ELb0ELb0ELb0ELi2ELi4ELi4ELi4ELb0EEENS1_24CollectiveEpilogueBwdGQAISA_fSD_Li256ELb1ELb0EEENS1_25SingleTileBwdLPTSchedulerILb1ELi128ELb0EEEEEEEEEvNT_6ParamsE$_ZN4cute3eso3ESOILb1ELb0EJNS_1CILi1EEENS_5tupleIJiiiEEENS2_ILi64EEENS4_IJNS2_ILi72EEENS2_ILi144EEENS2_ILi288EEEEEENS2_ILi512EEEEEC2ERKS3_RKS5_RKS6_RKSA_RKSB_:
[----:B------:R-:W-:Y:S01]  /*7130*/  IADD3 R4, R81, -c[0x0][0x20], RZ ;  /* 0x8000080051047a10 */ /* 0x000fe20007ffe0ff */
[----:B------:R-:W-:Y:S01]  /*7140*/  IMAD.MOV.U32 R34, RZ, RZ, R6 ;  /* 0x000000ffff227224 */ /* 0x000fe200078e0006 */
[----:B------:R-:W-:-:S03]  /*7150*/  MOV R35, 0x0 ;  /* 0x0000000000237802 */ /* 0x000fc60000000f00 */
[----:B------:R1:W-:Y:S04]  /*7160*/  STL [R4], R2 ;  /* 0x0000000204007387 */ /* 0x0003e80000100800 */
[----:B------:R1:W-:Y:S04]  /*7170*/  STL [R4+0x4], R3 ;  /* 0x0000040304007387 */ /* 0x0003e80000100800 */
[----:B------:R1:W-:Y:S01]  /*7180*/  STL [R4+0x8], R5 ;  /* 0x0000080504007387 */ /* 0x0003e20000100800 */
[----:B------:R-:W-:Y:S05]  /*7190*/  RET.REL.NODEC R34 `(_ZN7cutlass13device_kernelIN5flash19enable_sm80_to_sm89INS1_16FlashAttnBwdSm80INS1_25CollectiveMainloopBwdSm80ILi2ELi2EN4cute5tupleIJNS5_1CILi128EEES8_NS7_ILi64EEEEEENS_6half_tEfNS_4arch4Sm80ELb1ELb0ELb1ELb1ELb0ELb0ELb0ELb0ELi2ELi4ELi4ELi4ELb0EEENS1_24CollectiveEpilogueBwdGQAISA_fSD_Li256ELb1ELb0EEENS1_25SingleTileBwdLPTSchedulerILb1ELi128ELb0EEEEEEEEEvNT_6ParamsE) ;  /* 0xffff8e6022007950 */ /* 0x000fea0003c3ffff */
        .type           $_ZN7cutlass13device_kernelIN5flash19enable_sm80_to_sm89INS1_16FlashAttnBwdSm80INS1_25CollectiveMainloopBwdSm80ILi2ELi2EN4cute5tupleIJNS5_1CILi128EEES8_NS7_ILi64EEEEEENS_6half_tEfNS_4arch4Sm80ELb1ELb0ELb1ELb1ELb0ELb0ELb0ELb0ELi2ELi4ELi4ELi4ELb0EEENS1_24CollectiveEpilogueBwdGQAISA_fSD_Li256ELb1ELb0EEENS1_25SingleTileBwdLPTSchedulerILb1ELi128ELb0EEEEEEEEEvNT_6ParamsE$_ZN4cute3eso3ESOILb1ELb0EJNS_1CILi1EEEiiiNS2_ILi144EEENS2_ILi512EEEEEC2ERKS3_RKiSA_SA_RKS4_RKS5_,@function
        .size           $_ZN7cutlass13device_kernelIN5flash19enable_sm80_to_sm89INS1_16FlashAttnBwdSm80INS1_25CollectiveMainloopBwdSm80ILi2ELi2EN4cute5tupleIJNS5_1CILi128EEES8_NS7_ILi64EEEEEENS_6half_tEfNS_4arch4Sm80ELb1ELb0ELb1ELb1ELb0ELb0ELb0ELb0ELi2ELi4ELi4ELi4ELb0EEENS1_24CollectiveEpilogueBwdGQAISA_fSD_Li256ELb1ELb0EEENS1_25SingleTileBwdLPTSchedulerILb1ELi128ELb0EEEEEEEEEvNT_6ParamsE$_ZN4cute3eso3ESOILb1ELb0EJNS_1CILi1EEEiiiNS2_ILi144EEENS2_ILi512EEEEEC2ERKS3_RKiSA_SA_RKS4_RKS5_,($_ZN7cutlass13device_kernelIN5flash19enable_sm80_to_sm89INS1_16FlashAttnBwdSm80INS1_25CollectiveMainloopBwdSm80ILi2ELi2EN4cute5tupleIJNS5_1CILi128EEES8_NS7_ILi64EEEEEENS_6half_tEfNS_4arch4Sm80ELb1ELb0ELb1ELb1ELb0ELb0ELb0ELb0ELi2ELi4ELi4ELi4ELb0EEENS1_24CollectiveEpilogueBwdGQAISA_fSD_Li256ELb1ELb0EEENS1_25SingleTileBwdLPTSchedulerILb1ELi128ELb0EEEEEEEEEvNT_6ParamsE$_ZN4cute3eso3ESOILb1ELb0EJNS_1CILi1EEEiiiNS2_ILi72EEENS2_ILi512EEEEEC2ERKS3_RKiSA_SA_RKS4_RKS5_ - $_ZN7cutlass13device_kernelIN5flash19enable_sm80_to_sm89INS1_16FlashAttnBwdSm80INS1_25CollectiveMainloopBwdSm80ILi2ELi2EN4cute5tupleIJNS5_1CILi128EEES8_NS7_ILi64EEEEEENS_6half_tEfNS_4arch4Sm80ELb1ELb0ELb1ELb1ELb0ELb0ELb0ELb0ELi2ELi4ELi4ELi4ELb0EEENS1_24CollectiveEpilogueBwdGQAISA_fSD_Li256ELb1ELb0EEENS1_25SingleTileBwdLPTSchedulerILb1ELi128ELb0EEEEEEEEEvNT_6ParamsE$_ZN4cute3eso3ESOILb1ELb0EJNS_1CILi1EEEiiiNS2_ILi144EEENS2_ILi512EEEEEC2ERKS3_RKiSA_SA_RKS4_RKS5_)
$_ZN7cutlass13device_kernelIN5flash19enable_sm80_to_sm89INS1_16FlashAttnBwdSm80INS1_25CollectiveMainloopBwdSm80ILi2ELi2EN4cute5tupleIJNS5_1CILi128EEES8_NS7_ILi64EEEEEENS_6half_tEfNS_4arch4Sm80ELb1ELb0ELb1ELb1ELb0ELb0ELb0ELb0ELi2ELi4ELi4ELi4ELb0EEENS1_24CollectiveEpilogueBwdGQAISA_fSD_Li256ELb1ELb0EEENS1_25SingleTileBwdLPTSchedulerILb1ELi128ELb0EEEEEEEEEvNT_6ParamsE$_ZN4cute3eso3ESOILb1ELb0EJNS_1CILi1EEEiiiNS2_ILi144EEENS2_ILi512EEEEEC2ERKS3_RKiSA_SA_RKS4_RKS5_:
        /* <DEDUP_REMOVED lines=11> */
        .type           $_ZN7cutlass13device_kernelIN5flash19enable_sm80_to_sm89INS1_16FlashAttnBwdSm80INS1_25CollectiveMainloopBwdSm80ILi2ELi2EN4cute5tupleIJNS5_1CILi128EEES8_NS7_ILi64EEEEEENS_6half_tEfNS_4arch4Sm80ELb1ELb0ELb1ELb1ELb0ELb0ELb0ELb0ELi2ELi4ELi4ELi4ELb0EEENS1_24CollectiveEpilogueBwdGQAISA_fSD_Li256ELb1ELb0EEENS1_25SingleTileBwdLPTSchedulerILb1ELi128ELb0EEEEEEEEEvNT_6ParamsE$_ZN4cute3eso3ESOILb1ELb0EJNS_1CILi1EEEiiiNS2_ILi72EEENS2_ILi512EEEEEC2ERKS3_RKiSA_SA_RKS4_RKS5_,@function
        .size           $_ZN7cutlass13device_kernelIN5flash19enable_sm80_to_sm89INS1_16FlashAttnBwdSm80INS1_25CollectiveMainloopBwdSm80ILi2ELi2EN4cute5tupleIJNS5_1CILi128EEES8_NS7_ILi64EEEEEENS_6half_tEfNS_4arch4Sm80ELb1ELb0ELb1ELb1ELb0ELb0ELb0ELb0ELi2ELi4ELi4ELi4ELb0EEENS1_24CollectiveEpilogueBwdGQAISA_fSD_Li256ELb1ELb0EEENS1_25SingleTileBwdLPTSchedulerILb1ELi128ELb0EEEEEEEEEvNT_6ParamsE$_ZN4cute3eso3ESOILb1ELb0EJNS_1CILi1EEEiiiNS2_ILi72EEENS2_ILi512EEEEEC2ERKS3_RKiSA_SA_RKS4_RKS5_,($_ZN7cutlass13device_kernelIN5flash19enable_sm80_to_sm89INS1_16FlashAttnBwdSm80INS1_25CollectiveMainloopBwdSm80ILi2ELi2EN4cute5tupleIJNS5_1CILi128EEES8_NS7_ILi64EEEEEENS_6half_tEfNS_4arch4Sm80ELb1ELb0ELb1ELb1ELb0ELb0ELb0ELb0ELi2ELi4ELi4ELi4ELb0EEENS1_24CollectiveEpilogueBwdGQAISA_fSD_Li256ELb1ELb0EEENS1_25SingleTileBwdLPTSchedulerILb1ELi128ELb0EEEEEEEEEvNT_6ParamsE$_ZN4cute3eso3ESOILb1ELb0EJNS_1CILi8EEEiiEEC2ERKS3_RKiS8_ - $_ZN7cutlass13device_kernelIN5flash19enable_sm80_to_sm89INS1_16FlashAttnBwdSm80INS1_25CollectiveMainloopBwdSm80ILi2ELi2EN4cute5tupleIJNS5_1CILi128EEES8_NS7_ILi64EEEEEENS_6half_tEfNS_4arch4Sm80ELb1ELb0ELb1ELb1ELb0ELb0ELb0ELb0ELi2ELi4ELi4ELi4ELb0EEENS1_24CollectiveEpilogueBwdGQAISA_fSD_Li256ELb1ELb0EEENS1_25SingleTileBwdLPTSchedulerILb1ELi128ELb0EEEEEEEEEvNT_6ParamsE$_ZN4cute3eso3ESOILb1ELb0EJNS_1CILi1EEEiiiNS2_ILi72EEENS2_ILi512EEEEEC2ERKS3_RKiSA_SA_RKS4_RKS5_)
$_ZN7cutlass13device_kernelIN5flash19enable_sm80_to_sm89INS1_16FlashAttnBwdSm80INS1_25CollectiveMainloopBwdSm80ILi2ELi2EN4cute5tupleIJNS5_1CILi128EEES8_NS7_ILi64EEEEEENS_6half_tEfNS_4arch4Sm80ELb1ELb0ELb1ELb1ELb0ELb0ELb0ELb0ELi2ELi4ELi4ELi4ELb0EEENS1_24CollectiveEpilogueBwdGQAISA_fSD_Li256ELb1ELb0EEENS1_25SingleTileBwdLPTSchedulerILb1ELi128ELb0EEEEEEEEEvNT_6ParamsE$_ZN4cute3eso3ESOILb1ELb0EJNS_1CILi1EEEiiiNS2_ILi72EEENS2_ILi512EEEEEC2ERKS3_RKiSA_SA_RKS4_RKS5_:
        /* <DEDUP_REMOVED lines=11> */
        .type           $_ZN7cutlass13device_kernelIN5flash19enable_sm80_to_sm89INS1_16FlashAttnBwdSm80INS1_25CollectiveMainloopBwdSm80ILi2ELi2EN4cute5tupleIJNS5_1CILi128EEES8_NS7_ILi64EEEEEENS_6half_tEfNS_4arch4Sm80ELb1ELb0ELb1ELb1ELb0ELb0ELb0ELb0ELi2ELi4ELi4ELi4ELb0EEENS1_24CollectiveEpilogueBwdGQAISA_fSD_Li256ELb1ELb0EEENS1_25SingleTileBwdLPTSchedulerILb1ELi128ELb0EEEEEEEEEvNT_6ParamsE$_ZN4cute3eso3ESOILb1ELb0EJNS_1CILi8EEEiiEEC2ERKS3_RKiS8_,@function
        .size           $_ZN7cutlass13device_kernelIN5flash19enable_sm80_to_sm89INS1_16FlashAttnBwdSm80INS1_25CollectiveMainloopBwdSm80ILi2ELi2EN4cute5tupleIJNS5_1CILi128EEES8_NS7_ILi64EEEEEENS_6half_tEfNS_4arch4Sm80ELb1ELb0ELb1ELb1ELb0ELb0ELb0ELb0ELi2ELi4ELi4ELi4ELb0EEENS1_24CollectiveEpilogueBwdGQAISA_fSD_Li256ELb1ELb0EEENS1_25SingleTileBwdLPTSchedulerILb1ELi128ELb0EEEEEEEEEvNT_6ParamsE$_ZN4cute3eso3ESOILb1ELb0EJNS_1CILi8EEEiiEEC2ERKS3_RKiS8_,($_ZN7cutlass13device_kernelIN5flash19enable_sm80_to_sm89INS1_16FlashAttnBwdSm80INS1_25CollectiveMainloopBwdSm80ILi2ELi2EN4cute5tupleIJNS5_1CILi128EEES8_NS7_ILi64EEEEEENS_6half_tEfNS_4arch4Sm80ELb1ELb0ELb1ELb1ELb0ELb0ELb0ELb0ELi2ELi4ELi4ELi4ELb0EEENS1_24CollectiveEpilogueBwdGQAISA_fSD_Li256ELb1ELb0EEENS1_25SingleTileBwdLPTSchedulerILb1ELi128ELb0EEEEEEEEEvNT_6ParamsE$_ZN4cute3eso3ESOILb1ELb0EJNS_1CILi8EEEiiiNS2_ILi144EEENS2_ILi512EEEEEC2ERKS3_RKiSA_SA_RKS4_RKS5_ - $_ZN7cutlass13device_kernelIN5flash19enable_sm80_to_sm89INS1_16FlashAttnBwdSm80INS1_25CollectiveMainloopBwdSm80ILi2ELi2EN4cute5tupleIJNS5_1CILi128EEES8_NS7_ILi64EEEEEENS_6half_tEfNS_4arch4Sm80ELb1ELb0ELb1ELb1ELb0ELb0ELb0ELb0ELi2ELi4ELi4ELi4ELb0EEENS1_24CollectiveEpilogueBwdGQAISA_fSD_Li256ELb1ELb0EEENS1_25SingleTileBwdLPTSchedulerILb1ELi128ELb0EEEEEEEEEvNT_6ParamsE$_ZN4cute3eso3ESOILb1ELb0EJNS_1CILi8EEEiiEEC2ERKS3_RKiS8_)
$_ZN7cutlass13device_kernelIN5flash19enable_sm80_to_sm89INS1_16FlashAttnBwdSm80INS1_25CollectiveMainloopBwdSm80ILi2ELi2EN4cute5tupleIJNS5_1CILi128EEES8_NS7_ILi64EEEEEENS_6half_tEfNS_4arch4Sm80ELb1ELb0ELb1ELb1ELb0ELb0ELb0ELb0ELi2ELi4ELi4ELi4ELb0EEENS1_24CollectiveEpilogueBwdGQAISA_fSD_Li256ELb1ELb0EEENS1_25SingleTileBwdLPTSchedulerILb1ELi128ELb0EEEEEEEEEvNT_6ParamsE$_ZN4cute3eso3ESOILb1ELb0EJNS_1CILi8EEEiiEEC2ERKS3_RKiS8_:
[----:B------:R-:W-:Y:S02]  /*7300*/  IADD3 R3, R81, -c[0x0][0x20], RZ ;  /* 0x8000080051037a10 */ /* 0x000fe40007ffe0ff */
[----:B------:R-:W-:-:S03]  /*7310*/  IADD3 R2, R83, -c[0x0][0x20], RZ ;  /* 0x8000080053027a10 */ /* 0x000fc60007ffe0ff */
[----:B------:R1:W-:Y:S04]  /*7320*/  STL [R3], R26 ;  /* 0x0000001a03007387 */ /* 0x0003e80000100800 */
[----:B------:R-:W2:Y:S01]  /*7330*/  LDL R2, [R2] ;  /* 0x0000000002027983 */ /* 0x000ea20000100800 */
[----:B------:R-:W-:-:S03]  /*7340*/  IMAD.MOV.U32 R5, RZ, RZ, 0x0 ;  /* 0x00000000ff057424 */ /* 0x000fc600078e00ff */
[----:B--2---:R1:W-:Y:S01]  /*7350*/  STL [R3+0x4], R2 ;  /* 0x0000040203007387 */ /* 0x0043e20000100800 */
[----:B------:R-:W-:Y:S05]  /*7360*/  RET.REL.NODEC R4 `(_ZN7cutlass13device_kernelIN5flash19enable_sm80_to_sm89INS1_16FlashAttnBwdSm80INS1_25CollectiveMainloopBwdSm80ILi2ELi2EN4cute5tupleIJNS5_1CILi128EEES8_NS7_ILi64EEEEEENS_6half_tEfNS_4arch4Sm80ELb1ELb0ELb1ELb1ELb0ELb0ELb0ELb0ELi2ELi4ELi4ELi4ELb0EEENS1_24CollectiveEpilogueBwdGQAISA_fSD_Li256ELb1ELb0EEENS1_25SingleTileBwdLPTSchedulerILb1ELi128ELb0EEEEEEEEEvNT_6ParamsE) ;  /* 0xffff8c9004007950 */ /* 0x000fea0003c3ffff */
        .type           $_ZN7cutlass13device_kernelIN5flash19enable_sm80_to_sm89INS1_16FlashAttnBwdSm80INS1_25CollectiveMainloopBwdSm80ILi2ELi2EN4cute5tupleIJNS5_1CILi128EEES8_NS7_ILi64EEEEEENS_6half_tEfNS_4arch4Sm80ELb1ELb0ELb1ELb1ELb0ELb0ELb0ELb0ELi2ELi4ELi4ELi4ELb0EEENS1_24CollectiveEpilogueBwdGQAISA_fSD_Li256ELb1ELb0EEENS1_25SingleTileBwdLPTSchedulerILb1ELi128ELb0EEEEEEEEEvNT_6ParamsE$_ZN4cute3eso3ESOILb1ELb0EJNS_1CILi8EEEiiiNS2_ILi144EEENS2_ILi512EEEEEC2ERKS3_RKiSA_SA_RKS4_RKS5_,@function
        .size           $_ZN7cutlass13device_kernelIN5flash19enable_sm80_to_sm89INS1_16FlashAttnBwdSm80INS1_25CollectiveMainloopBwdSm80ILi2ELi2EN4cute5tupleIJNS5_1CILi128EEES8_NS7_ILi64EEEEEENS_6half_tEfNS_4arch4Sm80ELb1ELb0ELb1ELb1ELb0ELb0ELb0ELb0ELi2ELi4ELi4ELi4ELb0EEENS1_24CollectiveEpilogueBwdGQAISA_fSD_Li256ELb1ELb0EEENS1_25SingleTileBwdLPTSchedulerILb1ELi128ELb0EEEEEEEEEvNT_6ParamsE$_ZN4cute3eso3ESOILb1ELb0EJNS_1CILi8EEEiiiNS2_ILi144EEENS2_ILi512EEEEEC2ERKS3_RKiSA_SA_RKS4_RKS5_,($_ZN7cutlass13device_kernelIN5flash19enable_sm80_to_sm89INS1_16FlashAttnBwdSm80INS1_25CollectiveMainloopBwdSm80ILi2ELi2EN4cute5tupleIJNS5_1CILi128EEES8_NS7_ILi64EEEEEENS_6half_tEfNS_4arch4Sm80ELb1ELb0ELb1ELb1ELb0ELb0ELb0ELb0ELi2ELi4ELi4ELi4ELb0EEENS1_24CollectiveEpilogueBwdGQAISA_fSD_Li256ELb1ELb0EEENS1_25SingleTileBwdLPTSchedulerILb1ELi128ELb0EEEEEEEEEvNT_6ParamsE$_ZN4cute3eso3ESOILb1ELb0EJNS_5tupleIJNS2_IJNS_1CILi1EEENS3_ILi0EEEEEENS2_IJS5_S5_EEEEEENS2_IJS5_iEEEEEC2ERKS8_RKS9_ - $_ZN7cutlass13device_kernelIN5flash19enable_sm80_to_sm89INS1_16FlashAttnBwdSm80INS1_25CollectiveMainloopBwdSm80ILi2ELi2EN4cute5tupleIJNS5_1CILi128EEES8_NS7_ILi64EEEEEENS_6half_tEfNS_4arch4Sm80ELb1ELb0ELb1ELb1ELb0ELb0ELb0ELb0ELi2ELi4ELi4ELi4ELb0EEENS1_24CollectiveEpilogueBwdGQAISA_fSD_Li256ELb1ELb0EEENS1_25SingleTileBwdLPTSchedulerILb1ELi128ELb0EEEEEEEEEvNT_6ParamsE$_ZN4cute3eso3ESOILb1ELb0EJNS_1CILi8EEEiiiNS2_ILi144EEENS2_ILi512EEEEEC2ERKS3_RKiSA_SA_RKS4_RKS5_)
$_ZN7cutlass13device_kernelIN5flash19enable_sm80_to_sm89INS1_16FlashAttnBwdSm80INS1_25CollectiveMainloopBwdSm80ILi2ELi2EN4cute5tupleIJNS5_1CILi128EEES8_NS7_ILi64EEEEEENS_6half_tEfNS_4arch4Sm80ELb1ELb0ELb1ELb1ELb0ELb0ELb0ELb0ELi2ELi4ELi4ELi4ELb0EEENS1_24CollectiveEpilogueBwdGQAISA_fSD_Li256ELb1ELb0EEENS1_25SingleTileBwdLPTSchedulerILb1ELi128ELb0EEEEEEEEEvNT_6ParamsE$_ZN4cute3eso3ESOILb1ELb0EJNS_1CILi8EEEiiiNS2_ILi144EEENS2_ILi512EEEEEC2ERKS3_RKiSA_SA_RKS4_RKS5_:
        /* <DEDUP_REMOVED lines=9> */
[----:B------:R-:W-:Y:S05]  /*7400*/  RET.REL.NODEC R4 `(_ZN7cutlass13device_kernelIN5flash19enable_sm80_to_sm89INS1_16FlashAttnBwdSm80INS1_25CollectiveMainloopBwdSm80ILi2ELi2EN4cute5tupleIJNS5_1CILi128EEES8_NS7_ILi64EEEEEENS_6half_tEfNS_4arch4Sm80ELb1ELb0ELb1ELb1ELb0ELb0ELb0ELb0ELi2ELi4ELi4ELi4ELb0EEENS1_24CollectiveEpilogueBwdGQAISA_fSD_Li256ELb1ELb0EEENS1_25SingleTileBwdLPTSchedulerILb1ELi128ELb0EEEEEEEEEvNT_6ParamsE) ;  /* 0xffff8bf004007950 */ /* 0x000fea0003c3ffff */
        .type           $_ZN7cutlass13device_kernelIN5flash19enable_sm80_to_sm89INS1_16FlashAttnBwdSm80INS1_25CollectiveMainloopBwdSm80ILi2ELi2EN4cute5tupleIJNS5_1CILi128EEES8_NS7_ILi64EEEEEENS_6half_tEfNS_4arch4Sm80ELb1ELb0ELb1ELb1ELb0ELb0ELb0ELb0ELi2ELi4ELi4ELi4ELb0EEENS1_24CollectiveEpilogueBwdGQAISA_fSD_Li256ELb1ELb0EEENS1_25SingleTileBwdLPTSchedulerILb1ELi128ELb0EEEEEEEEEvNT_6ParamsE$_ZN4cute3eso3ESOILb1ELb0EJNS_5tupleIJNS2_IJNS_1CILi1EEENS3_ILi0EEEEEENS2_IJS5_S5_EEEEEENS2_IJS5_iEEEEEC2ERKS8_RKS9_,@function
        .size           $_ZN7cutlass13device_kernelIN5flash19enable_sm80_to_sm89INS1_16FlashAttnBwdSm80INS1_25CollectiveMainloopBwdSm80ILi2ELi2EN4cute5tupleIJNS5_1CILi128EEES8_NS7_ILi64EEEEEENS_6half_tEfNS_4arch4Sm80ELb1ELb0ELb1ELb1ELb0ELb0ELb0ELb0ELi2ELi4ELi4ELi4ELb0EEENS1_24CollectiveEpilogueBwdGQAISA_fSD_Li256ELb1ELb0EEENS1_25SingleTileBwdLPTSchedulerILb1ELi128ELb0EEEEEEEEEvNT_6ParamsE$_ZN4cute3eso3ESOILb1ELb0EJNS_5tupleIJNS2_IJNS_1CILi1EEENS3_ILi0EEEEEENS2_IJS5_S5_EEEEEENS2_IJS5_iEEEEEC2ERKS8_RKS9_,($_ZN7cutlass13device_kernelIN5flash19enable_sm80_to_sm89INS1_16FlashAttnBwdSm80INS1_25CollectiveMainloopBwdSm80ILi2ELi2EN4cute5tupleIJNS5_1CILi128EEES8_NS7_ILi64EEEEEENS_6half_tEfNS_4arch4Sm80ELb1ELb0ELb1ELb1ELb0ELb0ELb0ELb0ELi2ELi4ELi4ELi4ELb0EEENS1_24CollectiveEpilogueBwdGQAISA_fSD_Li256ELb1ELb0EEENS1_25SingleTileBwdLPTSchedulerILb1ELi128ELb0EEEEEEEEEvNT_6ParamsE$_ZN4cute3eso3ESOILb1ELb0EJNS_5tupleIJNS2_IJNS_1CILi1EEENS3_ILi0EEEEEES5_EEENS2_IJNS2_IJS5_S5_EEEiEEEEEC2ERKS7_RKS9_ - $_ZN7cutlass13device_kernelIN5flash19enable_sm80_to_sm89INS1_16FlashAttnBwdSm80INS1_25CollectiveMainloopBwdSm80ILi2ELi2EN4cute5tupleIJNS5_1CILi128EEES8_NS7_ILi64EEEEEENS_6half_tEfNS_4arch4Sm80ELb1ELb0ELb1ELb1ELb0ELb0ELb0ELb0ELi2ELi4ELi4ELi4ELb0EEENS1_24CollectiveEpilogueBwdGQAISA_fSD_Li256ELb1ELb0EEENS1_25SingleTileBwdLPTSchedulerILb1ELi128ELb0EEEEEEEEEvNT_6ParamsE$_ZN4cute3eso3ESOILb1ELb0EJNS_5tupleIJNS2_IJNS_1CILi1EEENS3_ILi0EEEEEENS2_IJS5_S5_EEEEEENS2_IJS5_iEEEEEC2ERKS8_RKS9_)
$_ZN7cutlass13device_kernelIN5flash19enable_sm80_to_sm89INS1_16FlashAttnBwdSm80INS1_25CollectiveMainloopBwdSm80ILi2ELi2EN4cute5tupleIJNS5_1CILi128EEES8_NS7_ILi64EEEEEENS_6half_tEfNS_4arch4Sm80ELb1ELb0ELb1ELb1ELb0ELb0ELb0ELb0ELi2ELi4ELi4ELi4ELb0EEENS1_24CollectiveEpilogueBwdGQAISA_fSD_Li256ELb1ELb0EEENS1_25SingleTileBwdLPTSchedulerILb1ELi128ELb0EEEEEEEEEvNT_6ParamsE$_ZN4cute3eso3ESOILb1ELb0EJNS_5tupleIJNS2_IJNS_1CILi1EEENS3_ILi0EEEEEENS2_IJS5_S5_EEEEEENS2_IJS5_iEEEEEC2ERKS8_RKS9_:
[----:B------:R-:W-:Y:S02]  /*7410*/  IADD3 R10, R10, -c[0x0][0x20], RZ ;  /* 0x800008000a0a7a10 */ /* 0x000fe40007ffe0ff */
[----:B------:R-:W-:-:S03]  /*7420*/  MOV R13, 0x0 ;  /* 0x00000000000d7802 */ /* 0x000fc60000000f00 */
[----:B------:R1:W-:Y:S01]  /*7430*/  STL [R10], R11 ;  /* 0x0000000b0a007387 */ /* 0x0003e20000100800 */
[----:B------:R-:W-:Y:S05]  /*7440*/  RET.REL.NODEC R12 `(_ZN7cutlass13device_kernelIN5flash19enable_sm80_to_sm89INS1_16FlashAttnBwdSm80INS1_25CollectiveMainloopBwdSm80ILi2ELi2EN4cute5tupleIJNS5_1CILi128EEES8_NS7_ILi64EEEEEENS_6half_tEfNS_4arch4Sm80ELb1ELb0ELb1ELb1ELb0ELb0ELb0ELb0ELi2ELi4ELi4ELi4ELb0EEENS1_24CollectiveEpilogueBwdGQAISA_fSD_Li256ELb1ELb0EEENS1_25SingleTileBwdLPTSchedulerILb1ELi128ELb0EEEEEEEEEvNT_6ParamsE) ;  /* 0xffff8bb00c007950 */ /* 0x000fea0003c3ffff */
        .type           $_ZN7cutlass13device_kernelIN5flash19enable_sm80_to_sm89INS1_16FlashAttnBwdSm80INS1_25CollectiveMainloopBwdSm80ILi2ELi2EN4cute5tupleIJNS5_1CILi128EEES8_NS7_ILi64EEEEEENS_6half_tEfNS_4arch4Sm80ELb1ELb0ELb1ELb1ELb0ELb0ELb0ELb0ELi2ELi4ELi4ELi4ELb0EEENS1_24CollectiveEpilogueBwdGQAISA_fSD_Li256ELb1ELb0EEENS1_25SingleTileBwdLPTSchedulerILb1ELi128ELb0EEEEEEEEEvNT_6ParamsE$_ZN4cute3eso3ESOILb1ELb0EJNS_5tupleIJNS2_IJNS_1CILi1EEENS3_ILi0EEEEEES5_EEENS2_IJNS2_IJS5_S5_EEEiEEEEEC2ERKS7_RKS9_,@function
        .size           $_ZN7cutlass13device_kernelIN5flash19enable_sm80_to_sm89INS1_16FlashAttnBwdSm80INS1_25CollectiveMainloopBwdSm80ILi2ELi2EN4cute5tupleIJNS5_1CILi128EEES8_NS7_ILi64EEEEEENS_6half_tEfNS_4arch4Sm80ELb1ELb0ELb1ELb1ELb0ELb0ELb0ELb0ELi2ELi4ELi4ELi4ELb0EEENS1_24CollectiveEpilogueBwdGQAISA_fSD_Li256ELb1ELb0EEENS1_25SingleTileBwdLPTSchedulerILb1ELi128ELb0EEEEEEEEEvNT_6ParamsE$_ZN4cute3eso3ESOILb1ELb0EJNS_5tupleIJNS2_IJNS_1CILi1EEENS3_ILi0EEEEEES5_EEENS2_IJNS2_IJS5_S5_EEEiEEEEEC2ERKS7_RKS9_,($_ZN7cutlass13device_kernelIN5flash19enable_sm80_to_sm89INS1_16FlashAttnBwdSm80INS1_25CollectiveMainloopBwdSm80ILi2ELi2EN4cute5tupleIJNS5_1CILi128EEES8_NS7_ILi64EEEEEENS_6half_tEfNS_4arch4Sm80ELb1ELb0ELb1ELb1ELb0ELb0ELb0ELb0ELi2ELi4ELi4ELi4ELb0EEENS1_24CollectiveEpilogueBwdGQAISA_fSD_Li256ELb1ELb0EEENS1_25SingleTileBwdLPTSchedulerILb1ELi128ELb0EEEEEEEEEvNT_6ParamsE$_ZN4cute3eso3ESOILb1ELb0EJNS_5tupleIJNS_1CILi0EEES4_EEEiEEC2ERKS5_RKi - $_ZN7cutlass13device_kernelIN5flash19enable_sm80_to_sm89INS1_16FlashAttnBwdSm80INS1_25CollectiveMainloopBwdSm80ILi2ELi2EN4cute5tupleIJNS5_1CILi128EEES8_NS7_ILi64EEEEEENS_6half_tEfNS_4arch4Sm80ELb1ELb0ELb1ELb1ELb0ELb0ELb0ELb0ELi2ELi4ELi4ELi4ELb0EEENS1_24CollectiveEpilogueBwdGQAISA_fSD_Li256ELb1ELb0EEENS1_25SingleTileBwdLPTSchedulerILb1ELi128ELb0EEEEEEEEEvNT_6ParamsE$_ZN4cute3eso3ESOILb1ELb0EJNS_5tupleIJNS2_IJNS_1CILi1EEENS3_ILi0EEEEEES5_EEENS2_IJNS2_IJS5_S5_EEEiEEEEEC2ERKS7_RKS9_)
$_ZN7cutlass13device_kernelIN5flash19enable_sm80_to_sm89INS1_16FlashAttnBwdSm80INS1_25CollectiveMainloopBwdSm80ILi2ELi2EN4cute5tupleIJNS5_1CILi128EEES8_NS7_ILi64EEEEEENS_6half_tEfNS_4arch4Sm80ELb1ELb0ELb1ELb1ELb0ELb0ELb0ELb0ELi2ELi4ELi4ELi4ELb0EEENS1_24CollectiveEpilogueBwdGQAISA_fSD_Li256ELb1ELb0EEENS1_25SingleTileBwdLPTSchedulerILb1ELi128ELb0EEEEEEEEEvNT_6ParamsE$_ZN4cute3eso3ESOILb1ELb0EJNS_5tupleIJNS2_IJNS_1CILi1EEENS3_ILi0EEEEEES5_EEENS2_IJNS2_IJS5_S5_EEEiEEEEEC2ERKS7_RKS9_:
[----:B------:R-:W-:Y:S02]  /*7450*/  IADD3 R10, R82, -c[0x0][0x20], RZ ;  /* 0x80000800520a7a10 */ /* 0x000fe40007ffe0ff */
[----:B------:R-:W-:-:S03]  /*7460*/  MOV R13, 0x0 ;  /* 0x00000000000d7802 */ /* 0x000fc60000000f00 */
[----:B------:R1:W-:Y:S01]  /*7470*/  STL [R10], R11 ;  /* 0x0000000b0a007387 */ /* 0x0003e20000100800 */
[----:B------:R-:W-:Y:S05]  /*7480*/  RET.REL.NODEC R12 `(_ZN7cutlass13device_kernelIN5flash19enable_sm80_to_sm89INS1_16FlashAttnBwdSm80INS1_25CollectiveMainloopBwdSm80ILi2ELi2EN4cute5tupleIJNS5_1CILi128EEES8_NS7_ILi64EEEEEENS_6half_tEfNS_4arch4Sm80ELb1ELb0ELb1ELb1ELb0ELb0ELb0ELb0ELi2ELi4ELi4ELi4ELb0EEENS1_24CollectiveEpilogueBwdGQAISA_fSD_Li256ELb1ELb0EEENS1_25SingleTileBwdLPTSchedulerILb1ELi128ELb0EEEEEEEEEvNT_6ParamsE) ;  /* 0xffff8b700c007950 */ /* 0x000fea0003c3ffff */
        .type           $_ZN7cutlass13device_kernelIN5flash19enable_sm80_to_sm89INS1_16FlashAttnBwdSm80INS1_25CollectiveMainloopBwdSm80ILi2ELi2EN4cute5tupleIJNS5_1CILi128EEES8_NS7_ILi64EEEEEENS_6half_tEfNS_4arch4Sm80ELb1ELb0ELb1ELb1ELb0ELb0ELb0ELb0ELi2ELi4ELi4ELi4ELb0EEENS1_24CollectiveEpilogueBwdGQAISA_fSD_Li256ELb1ELb0EEENS1_25SingleTileBwdLPTSchedulerILb1ELi128ELb0EEEEEEEEEvNT_6ParamsE$_ZN4cute3eso3ESOILb1ELb0EJNS_5tupleIJNS_1CILi0EEES4_EEEiEEC2ERKS5_RKi,@function
        .size           $_ZN7cutlass13device_kernelIN5flash19enable_sm80_to_sm89INS1_16FlashAttnBwdSm80INS1_25CollectiveMainloopBwdSm80ILi2ELi2EN4cute5tupleIJNS5_1CILi128EEES8_NS7_ILi64EEEEEENS_6half_tEfNS_4arch4Sm80ELb1ELb0ELb1ELb1ELb0ELb0ELb0ELb0ELi2ELi4ELi4ELi4ELb0EEENS1_24CollectiveEpilogueBwdGQAISA_fSD_Li256ELb1ELb0EEENS1_25SingleTileBwdLPTSchedulerILb1ELi128ELb0EEEEEEEEEvNT_6ParamsE$_ZN4cute3eso3ESOILb1ELb0EJNS_5tupleIJNS_1CILi0EEES4_EEEiEEC2ERKS5_RKi,($_ZN7cutlass13device_kernelIN5flash19enable_sm80_to_sm89INS1_16FlashAttnBwdSm80INS1_25CollectiveMainloopBwdSm80ILi2ELi2EN4cute5tupleIJNS5_1CILi128EEES8_NS7_ILi64EEEEEENS_6half_tEfNS_4arch4Sm80ELb1ELb0ELb1ELb1ELb0ELb0ELb0ELb0ELi2ELi4ELi4ELi4ELb0EEENS1_24CollectiveEpilogueBwdGQAISA_fSD_Li256ELb1ELb0EEENS1_25SingleTileBwdLPTSchedulerILb1ELi128ELb0EEEEEEEEEvNT_6ParamsE$_ZN4cute3eso3ESOILb1ELb0EJNS_5tupleIJNS_1CILi1EEENS3_ILi0EEEEEENS2_IJiEEEEEC2ERKS6_RKS7_ - $_ZN7cutlass13device_kernelIN5flash19enable_sm80_to_sm89INS1_16FlashAttnBwdSm80INS1_25CollectiveMainloopBwdSm80ILi2ELi2EN4cute5tupleIJNS5_1CILi128EEES8_NS7_ILi64EEEEEENS_6half_tEfNS_4arch4Sm80ELb1ELb0ELb1ELb1ELb0ELb0ELb0ELb0ELi2ELi4ELi4ELi4ELb0EEENS1_24CollectiveEpilogueBwdGQAISA_fSD_Li256ELb1ELb0EEENS1_25SingleTileBwdLPTSchedulerILb1ELi128ELb0EEEEEEEEEvNT_6ParamsE$_ZN4cute3eso3ESOILb1ELb0EJNS_5tupleIJNS_1CILi0EEES4_EEEiEEC2ERKS5_RKi)
$_ZN7cutlass13device_kernelIN5flash19enable_sm80_to_sm89INS1_16FlashAttnBwdSm80INS1_25CollectiveMainloopBwdSm80ILi2ELi2EN4cute5tupleIJNS5_1CILi128EEES8_NS7_ILi64EEEEEENS_6half_tEfNS_4arch4Sm80ELb1ELb0ELb1ELb1ELb0ELb0ELb0ELb0ELi2ELi4ELi4ELi4ELb0EEENS1_24CollectiveEpilogueBwdGQAISA_fSD_Li256ELb1ELb0EEENS1_25SingleTileBwdLPTSchedulerILb1ELi128ELb0EEEEEEEEEvNT_6ParamsE$_ZN4cute3eso3ESOILb1ELb0EJNS_5tupleIJNS_1CILi0EEES4_EEEiEEC2ERKS5_RKi:
[----:B------:R-:W-:Y:S02]  /*7490*/  IADD3 R10, R82, -c[0x0][0x20], RZ ;  /* 0x80000800520a7a10 */ /* 0x000fe40007ffe0ff */
[----:B------:R-:W-:-:S03]  /*74a0*/  MOV R13, 0x0 ;  /* 0x00000000000d7802 */ /* 0x000fc60000000f00 */
[----:B------:R1:W-:Y:S01]  /*74b0*/  STL [R10], R11 ;  /* 0x0000000b0a007387 */ /* 0x0003e20000100800 */
[----:B------:R-:W-:Y:S05]  /*74c0*/  RET.REL.NODEC R12 `(_ZN7cutlass13device_kernelIN5flash19enable_sm80_to_sm89INS1_16FlashAttnBwdSm80INS1_25CollectiveMainloopBwdSm80ILi2ELi2EN4cute5tupleIJNS5_1CILi128EEES8_NS7_ILi64EEEEEENS_6half_tEfNS_4arch4Sm80ELb1ELb0ELb1ELb1ELb0ELb0ELb0ELb0ELi2ELi4ELi4ELi4ELb0EEENS1_24CollectiveEpilogueBwdGQAISA_fSD_Li256ELb1ELb0EEENS1_25SingleTileBwdLPTSchedulerILb1ELi128ELb0EEEEEEEEEvNT_6ParamsE) ;  /* 0xffff8b300c007950 */ /* 0x000fea0003c3ffff */
        .type           $_ZN7cutlass13device_kernelIN5flash19enable_sm80_to_sm89INS1_16FlashAttnBwdSm80INS1_25CollectiveMainloopBwdSm80ILi2ELi2EN4cute5tupleIJNS5_1CILi128EEES8_NS7_ILi64EEEEEENS_6half_tEfNS_4arch4Sm80ELb1ELb0ELb1ELb1ELb0ELb0ELb0ELb0ELi2ELi4ELi4ELi4ELb0EEENS1_24CollectiveEpilogueBwdGQAISA_fSD_Li256ELb1ELb0EEENS1_25SingleTileBwdLPTSchedulerILb1ELi128ELb0EEEEEEEEEvNT_6ParamsE$_ZN4cute3eso3ESOILb1ELb0EJNS_5tupleIJNS_1CILi1EEENS3_ILi0EEEEEENS2_IJiEEEEEC2ERKS6_RKS7_,@function
        .size           $_ZN7cutlass13device_kernelIN5flash19enable_sm80_to_sm89INS1_16FlashAttnBwdSm80INS1_25CollectiveMainloopBwdSm80ILi2ELi2EN4cute5tupleIJNS5_1CILi128EEES8_NS7_ILi64EEEEEENS_6half_tEfNS_4arch4Sm80ELb1ELb0ELb1ELb1ELb0ELb0ELb0ELb0ELi2ELi4ELi4ELi4ELb0EEENS1_24CollectiveEpilogueBwdGQAISA_fSD_Li256ELb1ELb0EEENS1_25SingleTileBwdLPTSchedulerILb1ELi128ELb0EEEEEEEEEvNT_6ParamsE$_ZN4cute3eso3ESOILb1ELb0EJNS_5tupleIJNS_1CILi1EEENS3_ILi0EEEEEENS2_IJiEEEEEC2ERKS6_RKS7_,($_ZN7cutlass13device_kernelIN5flash19enable_sm80_to_sm89INS1_16FlashAttnBwdSm80INS1_25CollectiveMainloopBwdSm80ILi2ELi2EN4cute5tupleIJNS5_1CILi128EEES8_NS7_ILi64EEEEEENS_6half_tEfNS_4arch4Sm80ELb1ELb0ELb1ELb1ELb0ELb0ELb0ELb0ELi2ELi4ELi4ELi4ELb0EEENS1_24CollectiveEpilogueBwdGQAISA_fSD_Li256ELb1ELb0EEENS1_25SingleTileBwdLPTSchedulerILb1ELi128ELb0EEEEEEEEEvNT_6ParamsE$_ZN4cute3eso3ESOILb1ELb0EJNS_6LayoutINS_5tupleIJNS3_IJNS3_IJNS3_IJNS_1CILi4EEENS4_ILi2EEEEEENS4_ILi1EEEEEES8_EEENS3_IJNS3_IJNS3_IJS8_S8_EEES8_EEES6_EEEEEENS3_IJNS3_IJNS3_IJNS3_IJS8_NS4_ILi32EEEEEENS4_ILi0EEEEEESH_EEENS3_IJNS3_IJNS3_IJSH_SH_EEESH_EEENS4_ILi64EEEEEEEEEEENS_10ViewEngineIPN7cutlass6half_tEEEEEC2ERKSP_RKSU_ - $_ZN7cutlass13device_kernelIN5flash19enable_sm80_to_sm89INS1_16FlashAttnBwdSm80INS1_25CollectiveMainloopBwdSm80ILi2ELi2EN4cute5tupleIJNS5_1CILi128EEES8_NS7_ILi64EEEEEENS_6half_tEfNS_4arch4Sm80ELb1ELb0ELb1ELb1ELb0ELb0ELb0ELb0ELi2ELi4ELi4ELi4ELb0EEENS1_24CollectiveEpilogueBwdGQAISA_fSD_Li256ELb1ELb0EEENS1_25SingleTileBwdLPTSchedulerILb1ELi128ELb0EEEEEEEEEvNT_6ParamsE$_ZN4cute3eso3ESOILb1ELb0EJNS_5tupleIJNS_1CILi1EEENS3_ILi0EEEEEENS2_IJiEEEEEC2ERKS6_RKS7_)
$_ZN7cutlass13device_kernelIN5flash19enable_sm80_to_sm89INS1_16FlashAttnBwdSm80INS1_25CollectiveMainloopBwdSm80ILi2ELi2EN4cute5tupleIJNS5_1CILi128EEES8_NS7_ILi64EEEEEENS_6half_tEfNS_4arch4Sm80ELb1ELb0ELb1ELb1ELb0ELb0ELb0ELb0ELi2ELi4ELi4ELi4ELb0EEENS1_24CollectiveEpilogueBwdGQAISA_fSD_Li256ELb1ELb0EEENS1_25SingleTileBwdLPTSchedulerILb1ELi128ELb0EEEEEEEEEvNT_6ParamsE$_ZN4cute3eso3ESOILb1ELb0EJNS_5tupleIJNS_1CILi1EEENS3_ILi0EEEEEENS2_IJiEEEEEC2ERKS6_RKS7_:
[----:B------:R-:W-:Y:S02]  /*74d0*/  IADD3 R36, R82, -c[0x0][0x20], RZ ;  /* 0x8000080052247a10 */ /* 0x000fe40007ffe0ff */
[----:B------:R-:W-:-:S03]  /*74e0*/  MOV R39, 0x0 ;  /* 0x0000000000277802 */ /* 0x000fc60000000f00 */
[----:B------:R1:W-:Y:S01]  /*74f0*/  STL [R36], R37 ;  /* 0x0000002524007387 */ /* 0x0003e20000100800 */
[----:B------:R-:W-:Y:S05]  /*7500*/  RET.REL.NODEC R38 `(_ZN7cutlass13device_kernelIN5flash19enable_sm80_to_sm89INS1_16FlashAttnBwdSm80INS1_25CollectiveMainloopBwdSm80ILi2ELi2EN4cute5tupleIJNS5_1CILi128EEES8_NS7_ILi64EEEEEENS_6half_tEfNS_4arch4Sm80ELb1ELb0ELb1ELb1ELb0ELb0ELb0ELb0ELi2ELi4ELi4ELi4ELb0EEENS1_24CollectiveEpilogueBwdGQAISA_fSD_Li256ELb1ELb0EEENS1_25SingleTileBwdLPTSchedulerILb1ELi128ELb0EEEEEEEEEvNT_6ParamsE) ;  /* 0xffff8af026007950 */ /* 0x000fea0003c3ffff */
        .type           $_ZN7cutlass13device_kernelIN5flash19enable_sm80_to_sm89INS1_16FlashAttnBwdSm80INS1_25CollectiveMainloopBwdSm80ILi2ELi2EN4cute5tupleIJNS5_1CILi128EEES8_NS7_ILi64EEEEEENS_6half_tEfNS_4arch4Sm80ELb1ELb0ELb1ELb1ELb0ELb0ELb0ELb0ELi2ELi4ELi4ELi4ELb0EEENS1_24CollectiveEpilogueBwdGQAISA_fSD_Li256ELb1ELb0EEENS1_25SingleTileBwdLPTSchedulerILb1ELi128ELb0EEEEEEEEEvNT_6ParamsE$_ZN4cute3eso3ESOILb1ELb0EJNS_6LayoutINS_5tupleIJNS3_IJNS3_IJNS3_IJNS_1CILi4EEENS4_ILi2EEEEEENS4_ILi1EEEEEES8_EEENS3_IJNS3_IJNS3_IJS8_S8_EEES8_EEES6_EEEEEENS3_IJNS3_IJNS3_IJNS3_IJS8_NS4_ILi32EEEEEENS4_ILi0EEEEEESH_EEENS3_IJNS3_IJNS3_IJSH_SH_EEESH_EEENS4_ILi64EEEEEEEEEEENS_10ViewEngineIPN7cutlass6half_tEEEEEC2ERKSP_RKSU_,@function
        .size           $_ZN7cutlass13device_kernelIN5flash19enable_sm80_to_sm89INS1_16FlashAttnBwdSm80INS1_25CollectiveMainloopBwdSm80ILi2ELi2EN4cute5tupleIJNS5_1CILi128EEES8_NS7_ILi64EEEEEENS_6half_tEfNS_4arch4Sm80ELb1ELb0ELb1ELb1ELb0ELb0ELb0ELb0ELi2ELi4ELi4ELi4ELb0EEENS1_24CollectiveEpilogueBwdGQAISA_fSD_Li256ELb1ELb0EEENS1_25SingleTileBwdLPTSchedulerILb1ELi128ELb0EEEEEEEEEvNT_6ParamsE$_ZN4cute3eso3ESOILb1ELb0EJNS_6LayoutINS_5tupleIJNS3_IJNS3_IJNS3_IJNS_1CILi4EEENS4_ILi2EEEEEENS4_ILi1EEEEEES8_EEENS3_IJNS3_IJNS3_IJS8_S8_EEES8_EEES6_EEEEEENS3_IJNS3_IJNS3_IJNS3_IJS8_NS4_ILi32EEEEEENS4_ILi0EEEEEESH_EEENS3_IJNS3_IJNS3_IJSH_SH_EEESH_EEENS4_ILi64EEEEEEEEEEENS_10ViewEngineIPN7cutlass6half_tEEEEEC2ERKSP_RKSU_,($_ZN7cutlass13device_kernelIN5flash19enable_sm80_to_sm89INS1_16FlashAttnBwdSm80INS1_25CollectiveMainloopBwdSm80ILi2ELi2EN4cute5tupleIJNS5_1CILi128EEES8_NS7_ILi64EEEEEENS_6half_tEfNS_4arch4Sm80ELb1ELb0ELb1ELb1ELb0ELb0ELb0ELb0ELi2ELi4ELi4ELi4ELb0EEENS1_24CollectiveEpilogueBwdGQAISA_fSD_Li256ELb1ELb0EEENS1_25SingleTileBwdLPTSchedulerILb1ELi128ELb0EEEEEEEEEvNT_6ParamsE$_ZN4cute3eso3ESOILb1ELb0EJNS_6LayoutINS_5tupleIJNS3_IJNS3_IJNS_1CILi2EEES5_EEENS4_ILi1EEEEEEEEENS3_IJNS3_IJNS3_IJS7_NS4_ILi16EEEEEENS4_ILi0EEEEEEEEEEENS_10ViewEngineIPjEEEEC2ERKSF_RKSI_ - $_ZN7cutlass13device_kernelIN5flash19enable_sm80_to_sm89INS1_16FlashAttnBwdSm80INS1_25CollectiveMainloopBwdSm80ILi2ELi2EN4cute5tupleIJNS5_1CILi128EEES8_NS7_ILi64EEEEEENS_6half_tEfNS_4arch4Sm80ELb1ELb0ELb1ELb1ELb0ELb0ELb0ELb0ELi2ELi4ELi4ELi4ELb0EEENS1_24CollectiveEpilogueBwdGQAISA_fSD_Li256ELb1ELb0EEENS1_25SingleTileBwdLPTSchedulerILb1ELi128ELb0EEEEEEEEEvNT_6ParamsE$_ZN4cute3eso3ESOILb1ELb0EJNS_6LayoutINS_5tupleIJNS3_IJNS3_IJNS3_IJNS_1CILi4EEENS4_ILi2EEEEEENS4_ILi1EEEEEES8_EEENS3_IJNS3_IJNS3_IJS8_S8_EEES8_EEES6_EEEEEENS3_IJNS3_IJNS3_IJNS3_IJS8_NS4_ILi32EEEEEENS4_ILi0EEEEEESH_EEENS3_IJNS3_IJNS3_IJSH_SH_EEESH_EEENS4_ILi64EEEEEEEEEEENS_10ViewEngineIPN7cutlass6half_tEEEEEC2ERKSP_RKSU_)
$_ZN7cutlass13device_kernelIN5flash19enable_sm80_to_sm89INS1_16FlashAttnBwdSm80INS1_25CollectiveMainloopBwdSm80ILi2ELi2EN4cute5tupleIJNS5_1CILi128EEES8_NS7_ILi64EEEEEENS_6half_tEfNS_4arch4Sm80ELb1ELb0ELb1ELb1ELb0ELb0ELb0ELb0ELi2ELi4ELi4ELi4ELb0EEENS1_24CollectiveEpilogueBwdGQAISA_fSD_Li256ELb1ELb0EEENS1_25SingleTileBwdLPTSchedulerILb1ELi128ELb0EEEEEEEEEvNT_6ParamsE$_ZN4cute3eso3ESOILb1ELb0EJNS_6LayoutINS_5tupleIJNS3_IJNS3_IJNS3_IJNS_1CILi4EEENS4_ILi2EEEEEENS4_ILi1EEEEEES8_EEENS3_IJNS3_IJNS3_IJS8_S8_EEES8_EEES6_EEEEEENS3_IJNS3_IJNS3_IJNS3_IJS8_NS4_ILi32EEEEEENS4_ILi0EEEEEESH_EEENS3_IJNS3_IJNS3_IJSH_SH_EEESH_EEENS4_ILi64EEEEEEEEEEENS_10ViewEngineIPN7cutlass6half_tEEEEEC2ERKSP_RKSU_:
[----:B------:R-:W-:Y:S02]  /*7510*/  IADD3 R36, R82, -c[0x0][0x20], RZ ;  /* 0x8000080052247a10 */ /* 0x000fe40007ffe0ff */
[----:B------:R-:W-:-:S03]  /*7520*/  MOV R39, 0x0 ;  /* 0x0000000000277802 */ /* 0x000fc60000000f00 */
[----:B------:R1:W-:Y:S01]  /*7530*/  STL.64 [R36], R2 ;  /* 0x0000000224007387 */ /* 0x0003e20000100a00 */
[----:B------:R-:W-:Y:S05]  /*7540*/  RET.REL.NODEC R38 `(_ZN7cutlass13device_kernelIN5flash19enable_sm80_to_sm89INS1_16FlashAttnBwdSm80INS1_25CollectiveMainloopBwdSm80ILi2ELi2EN4cute5tupleIJNS5_1CILi128EEES8_NS7_ILi64EEEEEENS_6half_tEfNS_4arch4Sm80ELb1ELb0ELb1ELb1ELb0ELb0ELb0ELb0ELi2ELi4ELi4ELi4ELb0EEENS1_24CollectiveEpilogueBwdGQAISA_fSD_Li256ELb1ELb0EEENS1_25SingleTileBwdLPTSchedulerILb1ELi128ELb0EEEEEEEEEvNT_6ParamsE) ;  /* 0xffff8ab026007950 */ /* 0x000fea0003c3ffff */
        .type           $_ZN7cutlass13device_kernelIN5flash19enable_sm80_to_sm89INS1_16FlashAttnBwdSm80INS1_25CollectiveMainloopBwdSm80ILi2ELi2EN4cute5tupleIJNS5_1CILi128EEES8_NS7_ILi64EEEEEENS_6half_tEfNS_4arch4Sm80ELb1ELb0ELb1ELb1ELb0ELb0ELb0ELb0ELi2ELi4ELi4ELi4ELb0EEENS1_24CollectiveEpilogueBwdGQAISA_fSD_Li256ELb1ELb0EEENS1_25SingleTileBwdLPTSchedulerILb1ELi128ELb0EEEEEEEEEvNT_6ParamsE$_ZN4cute3eso3ESOILb1ELb0EJNS_6LayoutINS_5tupleIJNS3_IJNS3_IJNS_1CILi2EEES5_EEENS4_ILi1EEEEEEEEENS3_IJNS3_IJNS3_IJS7_NS4_ILi16EEEEEENS4_ILi0EEEEEEEEEEENS_10ViewEngineIPjEEEEC2ERKSF_RKSI_,@function
        .size           $_ZN7cutlass13device_kernelIN5flash19enable_sm80_to_sm89INS1_16FlashAttnBwdSm80INS1_25CollectiveMainloopBwdSm80ILi2ELi2EN4cute5tupleIJNS5_1CILi128EEES8_NS7_ILi64EEEEEENS_6half_tEfNS_4arch4Sm80ELb1ELb0ELb1ELb1ELb0ELb0ELb0ELb0ELi2ELi4ELi4ELi4ELb0EEENS1_24CollectiveEpilogueBwdGQAISA_fSD_Li256ELb1ELb0EEENS1_25SingleTileBwdLPTSchedulerILb1ELi128ELb0EEEEEEEEEvNT_6ParamsE$_ZN4cute3eso3ESOILb1ELb0EJNS_6LayoutINS_5tupleIJNS3_IJNS3_IJNS_1CILi2EEES5_EEENS4_ILi1EEEEEEEEENS3_IJNS3_IJNS3_IJS7_NS4_ILi16EEEEEENS4_ILi0EEEEEEEEEEENS_10ViewEngineIPjEEEEC2ERKSF_RKSI_,($_ZN7cutlass13device_kernelIN5flash19enable_sm80_to_sm89INS1_16FlashAttnBwdSm80INS1_25CollectiveMainloopBwdSm80ILi2ELi2EN4cute5tupleIJNS5_1CILi128EEES8_NS7_ILi64EEEEEENS_6half_tEfNS_4arch4Sm80ELb1ELb0ELb1ELb1ELb0ELb0ELb0ELb0ELi2ELi4ELi4ELi4ELb0EEENS1_24CollectiveEpilogueBwdGQAISA_fSD_Li256ELb1ELb0EEENS1_25SingleTileBwdLPTSchedulerILb1ELi128ELb0EEEEEEEEEvNT_6ParamsE$_ZN4cute3eso3ESOILb1ELb0EJNS_6LayoutINS_5tupleIJNS3_IJNS3_IJNS_1CILi4EEENS4_ILi2EEEEEENS4_ILi1EEEEEEEEENS3_IJNS3_IJNS3_IJS8_NS4_ILi32EEEEEENS4_ILi0EEEEEEEEEEENS_10ViewEngineIPN7cutlass6half_tEEEEEC2ERKSG_RKSL_ - $_ZN7cutlass13device_kernelIN5flash19enable_sm80_to_sm89INS1_16FlashAttnBwdSm80INS1_25CollectiveMainloopBwdSm80ILi2ELi2EN4cute5tupleIJNS5_1CILi128EEES8_NS7_ILi64EEEEEENS_6half_tEfNS_4arch4Sm80ELb1ELb0ELb1ELb1ELb0ELb0ELb0ELb0ELi2ELi4ELi4ELi4ELb0EEENS1_24CollectiveEpilogueBwdGQAISA_fSD_Li256ELb1ELb0EEENS1_25SingleTileBwdLPTSchedulerILb1ELi128ELb0EEEEEEEEEvNT_6ParamsE$_ZN4cute3eso3ESOILb1ELb0EJNS_6LayoutINS_5tupleIJNS3_IJNS3_IJNS_1CILi2EEES5_EEENS4_ILi1EEEEEEEEENS3_IJNS3_IJNS3_IJS7_NS4_ILi16EEEEEENS4_ILi0EEEEEEEEEEENS_10ViewEngineIPjEEEEC2ERKSF_RKSI_)
$_ZN7cutlass13device_kernelIN5flash19enable_sm80_to_sm89INS1_16FlashAttnBwdSm80INS1_25CollectiveMainloopBwdSm80ILi2ELi2EN4cute5tupleIJNS5_1CILi128EEES8_NS7_ILi64EEEEEENS_6half_tEfNS_4arch4Sm80ELb1ELb0ELb1ELb1ELb0ELb0ELb0ELb0ELi2ELi4ELi4ELi4ELb0EEENS1_24CollectiveEpilogueBwdGQAISA_fSD_Li256ELb1ELb0EEENS1_25SingleTileBwdLPTSchedulerILb1ELi128ELb0EEEEEEEEEvNT_6ParamsE$_ZN4cute3eso3ESOILb1ELb0EJNS_6LayoutINS_5tupleIJNS3_IJNS3_IJNS_1CILi2EEES5_EEENS4_ILi1EEEEEEEEENS3_IJNS3_IJNS3_IJS7_NS4_ILi16EEEEEENS4_ILi0EEEEEEEEEEENS_10ViewEngineIPjEEEEC2ERKSF_RKSI_:
[----:B------:R-:W-:Y:S01]  /*7550*/  IADD3 R3, R82, -c[0x0][0x20], RZ ;  /* 0x8000080052037a10 */ /* 0x000fe20007ffe0ff */
[----:B------:R-:W-:Y:S01]  /*7560*/  IMAD.MOV.U32 R34, RZ, RZ, R2 ;  /* 0x000000ffff227224 */ /* 0x000fe200078e0002 */
[----:B------:R-:W-:Y:S01]  /*7570*/  MOV R35, R13 ;  /* 0x0000000d00237202 */ /* 0x000fe20000000f00 */
[----:B------:R-:W-:-:S04]  /*7580*/  IMAD.MOV.U32 R13, RZ, RZ, 0x0 ;  /* 0x00000000ff0d7424 */ /* 0x000fc800078e00ff */
[----:B------:R1:W-:Y:S01]  /*7590*/  STL.64 [R3], R34 ;  /* 0x0000002203007387 */ /* 0x0003e20000100a00 */
[----:B------:R-:W-:Y:S05]  /*75a0*/  RET.REL.NODEC R12 `(_ZN7cutlass13device_kernelIN5flash19enable_sm80_to_sm89INS1_16FlashAttnBwdSm80INS1_25CollectiveMainloopBwdSm80ILi2ELi2EN4cute5tupleIJNS5_1CILi128EEES8_NS7_ILi64EEEEEENS_6half_tEfNS_4arch4Sm80ELb1ELb0ELb1ELb1ELb0ELb0ELb0ELb0ELi2ELi4ELi4ELi4ELb0EEENS1_24CollectiveEpilogueBwdGQAISA_fSD_Li256ELb1ELb0EEENS1_25SingleTileBwdLPTSchedulerILb1ELi128ELb0EEEEEEEEEvNT_6ParamsE) ;  /* 0xffff8a500c007950 */ /* 0x000fea0003c3ffff */
        .type           $_ZN7cutlass13device_kernelIN5flash19enable_sm80_to_sm89INS1_16FlashAttnBwdSm80INS1_25CollectiveMainloopBwdSm80ILi2ELi2EN4cute5tupleIJNS5_1CILi128EEES8_NS7_ILi64EEEEEENS_6half_tEfNS_4arch4Sm80ELb1ELb0ELb1ELb1ELb0ELb0ELb0ELb0ELi2ELi4ELi4ELi4ELb0EEENS1_24CollectiveEpilogueBwdGQAISA_fSD_Li256ELb1ELb0EEENS1_25SingleTileBwdLPTSchedulerILb1ELi128ELb0EEEEEEEEEvNT_6ParamsE$_ZN4cute3eso3ESOILb1ELb0EJNS_6LayoutINS_5tupleIJNS3_IJNS3_IJNS_1CILi4EEENS4_ILi2EEEEEENS4_ILi1EEEEEEEEENS3_IJNS3_IJNS3_IJS8_NS4_ILi32EEEEEENS4_ILi0EEEEEEEEEEENS_10ViewEngineIPN7cutlass6half_tEEEEEC2ERKSG_RKSL_,@function
        .size           $_ZN7cutlass13device_kernelIN5flash19enable_sm80_to_sm89INS1_16FlashAttnBwdSm80INS1_25CollectiveMainloopBwdSm80ILi2ELi2EN4cute5tupleIJNS5_1CILi128EEES8_NS7_ILi64EEEEEENS_6half_tEfNS_4arch4Sm80ELb1ELb0ELb1ELb1ELb0ELb0ELb0ELb0ELi2ELi4ELi4ELi4ELb0EEENS1_24CollectiveEpilogueBwdGQAISA_fSD_Li256ELb1ELb0EEENS1_25SingleTileBwdLPTSchedulerILb1ELi128ELb0EEEEEEEEEvNT_6ParamsE$_ZN4cute3eso3ESOILb1ELb0EJNS_6LayoutINS_5tupleIJNS3_IJNS3_IJNS_1CILi4EEENS4_ILi2EEEEEENS4_ILi1EEEEEEEEENS3_IJNS3_IJNS3_IJS8_NS4_ILi32EEEEEENS4_ILi0EEEEEEEEEEENS_10ViewEngineIPN7cutlass6half_tEEEEEC2ERKSG_RKSL_,($_ZN7cutlass13device_kernelIN5flash19enable_sm80_to_sm89INS1_16FlashAttnBwdSm80INS1_25CollectiveMainloopBwdSm80ILi2ELi2EN4cute5tupleIJNS5_1CILi128EEES8_NS7_ILi64EEEEEENS_6half_tEfNS_4arch4Sm80ELb1ELb0ELb1ELb1ELb0ELb0ELb0ELb0ELi2ELi4ELi4ELi4ELb0EEENS1_24CollectiveEpilogueBwdGQAISA_fSD_Li256ELb1ELb0EEENS1_25SingleTileBwdLPTSchedulerILb1ELi128ELb0EEEEEEEEEvNT_6ParamsE$_ZN4cute3eso3ESOILb1ELb0EJNS_6LayoutINS_5tupleIJNS3_IJNS3_IJNS_1CILi4EEENS4_ILi2EEEEEENS4_ILi1EEEEEEEEENS3_IJNS3_IJNS3_IJS8_NS4_ILi32EEEEEENS4_ILi0EEEEEEEEEEEiEEC2ERKSG_RKi - $_ZN7cutlass13device_kernelIN5flash19enable_sm80_to_sm89INS1_16FlashAttnBwdSm80INS1_25CollectiveMainloopBwdSm80ILi2ELi2EN4cute5tupleIJNS5_1CILi128EEES8_NS7_ILi64EEEEEENS_6half_tEfNS_4arch4Sm80ELb1ELb0ELb1ELb1ELb0ELb0ELb0ELb0ELi2ELi4ELi4ELi4ELb0EEENS1_24CollectiveEpilogueBwdGQAISA_fSD_Li256ELb1ELb0EEENS1_25SingleTileBwdLPTSchedulerILb1ELi128ELb0EEEEEEEEEvNT_6ParamsE$_ZN4cute3eso3ESOILb1ELb0EJNS_6LayoutINS_5tupleIJNS3_IJNS3_IJNS_1CILi4EEENS4_ILi2EEEEEENS4_ILi1EEEEEEEEENS3_IJNS3_IJNS3_IJS8_NS4_ILi32EEEEEENS4_ILi0EEEEEEEEEEENS_10ViewEngineIPN7cutlass6half_tEEEEEC2ERKSG_RKSL_)
$_ZN7cutlass13device_kernelIN5flash19enable_sm80_to_sm89INS1_16FlashAttnBwdSm80INS1_25CollectiveMainloopBwdSm80ILi2ELi2EN4cute5tupleIJNS5_1CILi128EEES8_NS7_ILi64EEEEEENS_6half_tEfNS_4arch4Sm80ELb1ELb0ELb1ELb1ELb0ELb0ELb0ELb0ELi2ELi4ELi4ELi4ELb0EEENS1_24CollectiveEpilogueBwdGQAISA_fSD_Li256ELb1ELb0EEENS1_25SingleTileBwdLPTSchedulerILb1ELi128ELb0EEEEEEEEEvNT_6ParamsE$_ZN4cute3eso3ESOILb1ELb0EJNS_6LayoutINS_5tupleIJNS3_IJNS3_IJNS_1CILi4EEENS4_ILi2EEEEEENS4_ILi1EEEEEEEEENS3_IJNS3_IJNS3_IJS8_NS4_ILi32EEEEEENS4_ILi0EEEEEEEEEEENS_10ViewEngineIPN7cutlass6half_tEEEEEC2ERKSG_RKSL_:
[----:B------:R-:W-:Y:S01]  /*75b0*/  IADD3 R12, R82, -c[0x0][0x20], RZ ;  /* 0x80000800520c7a10 */ /* 0x000fe20007ffe0ff */
[----:B------:R-:W-:Y:S01]  /*75c0*/  IMAD.MOV.U32 R37, RZ, RZ, R13 ;  /* 0x000000ffff257224 */ /* 0x000fe200078e000d */
[----:B------:R-:W-:-:S04]  /*75d0*/  MOV R35, 0x0 ;  /* 0x0000000000237802 */ /* 0x000fc80000000f00 */
[----:B------:R1:W-:Y:S01]  /*75e0*/  STL.64 [R12], R36 ;  /* 0x000000240c007387 */ /* 0x0003e20000100a00 */
[----:B------:R-:W-:Y:S05]  /*75f0*/  RET.REL.NODEC R34 `(_ZN7cutlass13device_kernelIN5flash19enable_sm80_to_sm89INS1_16FlashAttnBwdSm80INS1_25CollectiveMainloopBwdSm80ILi2ELi2EN4cute5tupleIJNS5_1CILi128EEES8_NS7_ILi64EEEEEENS_6half_tEfNS_4arch4Sm80ELb1ELb0ELb1ELb1ELb0ELb0ELb0ELb0ELi2ELi4ELi4ELi4ELb0EEENS1_24CollectiveEpilogueBwdGQAISA_fSD_Li256ELb1ELb0EEENS1_25SingleTileBwdLPTSchedulerILb1ELi128ELb0EEEEEEEEEvNT_6ParamsE) ;  /* 0xffff8a0022007950 */ /* 0x000fea0003c3ffff */
        .type           $_ZN7cutlass13device_kernelIN5flash19enable_sm80_to_sm89INS1_16FlashAttnBwdSm80INS1_25CollectiveMainloopBwdSm80ILi2ELi2EN4cute5tupleIJNS5_1CILi128EEES8_NS7_ILi64EEEEEENS_6half_tEfNS_4arch4Sm80ELb1ELb0ELb1ELb1ELb0ELb0ELb0ELb0ELi2ELi4ELi4ELi4ELb0EEENS1_24CollectiveEpilogueBwdGQAISA_fSD_Li256ELb1ELb0EEENS1_25SingleTileBwdLPTSchedulerILb1ELi128ELb0EEEEEEEEEvNT_6ParamsE$_ZN4cute3eso3ESOILb1ELb0EJNS_6LayoutINS_5tupleIJNS3_IJNS3_IJNS_1CILi4EEENS4_ILi2EEEEEENS4_ILi1EEEEEEEEENS3_IJNS3_IJNS3_IJS8_NS4_ILi32EEEEEENS4_ILi0EEEEEEEEEEEiEEC2ERKSG_RKi,@function
        .size           $_ZN7cutlass13device_kernelIN5flash19enable_sm80_to_sm89INS1_16FlashAttnBwdSm80INS1_25CollectiveMainloopBwdSm80ILi2ELi2EN4cute5tupleIJNS5_1CILi128EEES8_NS7_ILi64EEEEEENS_6half_tEfNS_4arch4Sm80ELb1ELb0ELb1ELb1ELb0ELb0ELb0ELb0ELi2ELi4ELi4ELi4ELb0EEENS1_24CollectiveEpilogueBwdGQAISA_fSD_Li256ELb1ELb0EEENS1_25SingleTileBwdLPTSchedulerILb1ELi128ELb0EEEEEEEEEvNT_6ParamsE$_ZN4cute3eso3ESOILb1ELb0EJNS_6LayoutINS_5tupleIJNS3_IJNS3_IJNS_1CILi4EEENS4_ILi2EEEEEENS4_ILi1EEEEEEEEENS3_IJNS3_IJNS3_IJS8_NS4_ILi32EEEEEENS4_ILi0EEEEEEEEEEEiEEC2ERKSG_RKi,($_ZN7cutlass13device_kernelIN5flash19enable_sm80_to_sm89INS1_16FlashAttnBwdSm80INS1_25CollectiveMainloopBwdSm80ILi2ELi2EN4cute5tupleIJNS5_1CILi128EEES8_NS7_ILi64EEEEEENS_6half_tEfNS_4arch4Sm80ELb1ELb0ELb1ELb1ELb0ELb0ELb0ELb0ELi2ELi4ELi4ELi4ELb0EEENS1_24CollectiveEpilogueBwdGQAISA_fSD_Li256ELb1ELb0EEENS1_25SingleTileBwdLPTSchedulerILb1ELi128ELb0EEEEEEEEEvNT_6ParamsE$_ZN4cute3eso3ESOILb1ELb0EJNS_6LayoutINS_5tupleIJNS3_IJNS3_IJNS_1CILi4EEENS4_ILi2EEEEEENS4_ILi1EEEEEENS3_IJS6_EEEEEENS3_IJNS3_IJNS3_IJS8_NS4_ILi32EEEEEENS4_ILi0EEEEEENS3_IJNS4_ILi64EEEEEEEEEEENS_10ViewEngineIPN7cutlass6half_tEEEEEC2ERKSJ_RKSO_ - $_ZN7cutlass13device_kernelIN5flash19enable_sm80_to_sm89INS1_16FlashAttnBwdSm80INS1_25CollectiveMainloopBwdSm80ILi2ELi2EN4cute5tupleIJNS5_1CILi128EEES8_NS7_ILi64EEEEEENS_6half_tEfNS_4arch4Sm80ELb1ELb0ELb1ELb1ELb0ELb0ELb0ELb0ELi2ELi4ELi4ELi4ELb0EEENS1_24CollectiveEpilogueBwdGQAISA_fSD_Li256ELb1ELb0EEENS1_25SingleTileBwdLPTSchedulerILb1ELi128ELb0EEEEEEEEEvNT_6ParamsE$_ZN4cute3eso3ESOILb1ELb0EJNS_6LayoutINS_5tupleIJNS3_IJNS3_IJNS_1CILi4EEENS4_ILi2EEEEEENS4_ILi1EEEEEEEEENS3_IJNS3_IJNS3_IJS8_NS4_ILi32EEEEEENS4_ILi0EEEEEEEEEEEiEEC2ERKSG_RKi)
$_ZN7cutlass13device_kernelIN5flash19enable_sm80_to_sm89INS1_16FlashAttnBwdSm80INS1_25CollectiveMainloopBwdSm80ILi2ELi2EN4cute5tupleIJNS5_1CILi128EEES8_NS7_ILi64EEEEEENS_6half_tEfNS_4arch4Sm80ELb1ELb0ELb1ELb1ELb0ELb0ELb0ELb0ELi2ELi4ELi4ELi4ELb0EEENS1_24CollectiveEpilogueBwdGQAISA_fSD_Li256ELb1ELb0EEENS1_25SingleTileBwdLPTSchedulerILb1ELi128ELb0EEEEEEEEEvNT_6ParamsE$_ZN4cute3eso3ESOILb1ELb0EJNS_6LayoutINS_5tupleIJNS3_IJNS3_IJNS_1CILi4EEENS4_ILi2EEEEEENS4_ILi1EEEEEEEEENS3_IJNS3_IJNS3_IJS8_NS4_ILi32EEEEEENS4_ILi0EEEEEEEEEEEiEEC2ERKSG_RKi:
[----:B------:R-:W-:Y:S02]  /*7600*/  IADD3 R12, R82, -c[0x0][0x20], RZ ;  /* 0x80000800520c7a10 */ /* 0x000fe40007ffe0ff */
[----:B------:R-:W-:-:S03]  /*7610*/  MOV R35, 0x0 ;  /* 0x0000000000237802 */ /* 0x000fc60000000f00 */
[----:B------:R1:W-:Y:S01]  /*7620*/  STL [R12], R13 ;  /* 0x0000000d0c007387 */ /* 0x0003e20000100800 */
[----:B------:R-:W-:Y:S05]  /*7630*/  RET.REL.NODEC R34 `(_ZN7cutlass13device_kernelIN5flash19enable_sm80_to_sm89INS1_16FlashAttnBwdSm80INS1_25CollectiveMainloopBwdSm80ILi2ELi2EN4cute5tupleIJNS5_1CILi128EEES8_NS7_ILi64EEEEEENS_6half_tEfNS_4arch4Sm80ELb1ELb0ELb1ELb1ELb0ELb0ELb0ELb0ELi2ELi4ELi4ELi4ELb0EEENS1_24CollectiveEpilogueBwdGQAISA_fSD_Li256ELb1ELb0EEENS1_25SingleTileBwdLPTSchedulerILb1ELi128ELb0EEEEEEEEEvNT_6ParamsE) ;  /* 0xffff89c022007950 */ /* 0x000fea0003c3ffff */
        .type           $_ZN7cutlass13device_kernelIN5flash19enable_sm80_to_sm89INS1_16FlashAttnBwdSm80INS1_25CollectiveMainloopBwdSm80ILi2ELi2EN4cute5tupleIJNS5_1CILi128EEES8_NS7_ILi64EEEEEENS_6half_tEfNS_4arch4Sm80ELb1ELb0ELb1ELb1ELb0ELb0ELb0ELb0ELi2ELi4ELi4ELi4ELb0EEENS1_24CollectiveEpilogueBwdGQAISA_fSD_Li256ELb1ELb0EEENS1_25SingleTileBwdLPTSchedulerILb1ELi128ELb0EEEEEEEEEvNT_6ParamsE$_ZN4cute3eso3ESOILb1ELb0EJNS_6LayoutINS_5tupleIJNS3_IJNS3_IJNS_1CILi4EEENS4_ILi2EEEEEENS4_ILi1EEEEEENS3_IJS6_EEEEEENS3_IJNS3_IJNS3_IJS8_NS4_ILi32EEEEEENS4_ILi0EEEEEENS3_IJNS4_ILi64EEEEEEEEEEENS_10ViewEngineIPN7cutlass6half_tEEEEEC2ERKSJ_RKSO_,@function
        .size           $_ZN7cutlass13device_kernelIN5flash19enable_sm80_to_sm89INS1_16FlashAttnBwdSm80INS1_25CollectiveMainloopBwdSm80ILi2ELi2EN4cute5tupleIJNS5_1CILi128EEES8_NS7_ILi64EEEEEENS_6half_tEfNS_4arch4Sm80ELb1ELb0ELb1ELb1ELb0ELb0ELb0ELb0ELi2ELi4ELi4ELi4ELb0EEENS1_24CollectiveEpilogueBwdGQAISA_fSD_Li256ELb1ELb0EEENS1_25SingleTileBwdLPTSchedulerILb1ELi128ELb0EEEEEEEEEvNT_6ParamsE$_ZN4cute3eso3ESOILb1ELb0EJNS_6LayoutINS_5tupleIJNS3_IJNS3_IJNS_1CILi4EEENS4_ILi2EEEEEENS4_ILi1EEEEEENS3_IJS6_EEEEEENS3_IJNS3_IJNS3_IJS8_NS4_ILi32EEEEEENS4_ILi0EEEEEENS3_IJNS4_ILi64EEEEEEEEEEENS_10ViewEngineIPN7cutlass6half_tEEEEEC2ERKSJ_RKSO_,($_ZN7cutlass13device_kernelIN5flash19enable_sm80_to_sm89INS1_16FlashAttnBwdSm80INS1_25CollectiveMainloopBwdSm80ILi2ELi2EN4cute5tupleIJNS5_1CILi128EEES8_NS7_ILi64EEEEEENS_6half_tEfNS_4arch4Sm80ELb1ELb0ELb1ELb1ELb0ELb0ELb0ELb0ELi2ELi4ELi4ELi4ELb0EEENS1_24CollectiveEpilogueBwdGQAISA_fSD_Li256ELb1ELb0EEENS1_25SingleTileBwdLPTSchedulerILb1ELi128ELb0EEEEEEEEEvNT_6ParamsE$_ZN4cute3eso3ESOILb1ELb0EJNS_6LayoutINS_5tupleIJNS3_IJNS3_IJNS_1CILi4EEENS4_ILi2EEEEEENS4_ILi1EEEEEES6_EEENS3_IJNS3_IJNS3_IJS8_NS4_ILi32EEEEEENS4_ILi0EEEEEENS4_ILi64EEEEEEEENS_10ViewEngineIPN7cutlass6half_tEEEEEC2ERKSH_RKSM_ - $_ZN7cutlass13device_kernelIN5flash19enable_sm80_to_sm89INS1_16FlashAttnBwdSm80INS1_25CollectiveMainloopBwdSm80ILi2ELi2EN4cute5tupleIJNS5_1CILi128EEES8_NS7_ILi64EEEEEENS_6half_tEfNS_4arch4Sm80ELb1ELb0ELb1ELb1ELb0ELb0ELb0ELb0ELi2ELi4ELi4ELi4ELb0EEENS1_24CollectiveEpilogueBwdGQAISA_fSD_Li256ELb1ELb0EEENS1_25SingleTileBwdLPTSchedulerILb1ELi128ELb0EEEEEEEEEvNT_6ParamsE$_ZN4cute3eso3ESOILb1ELb0EJNS_6LayoutINS_5tupleIJNS3_IJNS3_IJNS_1CILi4EEENS4_ILi2EEEEEENS4_ILi1EEEEEENS3_IJS6_EEEEEENS3_IJNS3_IJNS3_IJS8_NS4_ILi32EEEEEENS4_ILi0EEEEEENS3_IJNS4_ILi64EEEEEEEEEEENS_10ViewEngineIPN7cutlass6half_tEEEEEC2ERKSJ_RKSO_)
$_ZN7cutlass13device_kernelIN5flash19enable_sm80_to_sm89INS1_16FlashAttnBwdSm80INS1_25CollectiveMainloopBwdSm80ILi2ELi2EN4cute5tupleIJNS5_1CILi128EEES8_NS7_ILi64EEEEEENS_6half_tEfNS_4arch4Sm80ELb1ELb0ELb1ELb1ELb0ELb0ELb0ELb0ELi2ELi4ELi4ELi4ELb0EEENS1_24CollectiveEpilogueBwdGQAISA_fSD_Li256ELb1ELb0EEENS1_25SingleTileBwdLPTSchedulerILb1ELi128ELb0EEEEEEEEEvNT_6ParamsE$_ZN4cute3eso3ESOILb1ELb0EJNS_6LayoutINS_5tupleIJNS3_IJNS3_IJNS_1CILi4EEENS4_ILi2EEEEEENS4_ILi1EEEEEENS3_IJS6_EEEEEENS3_IJNS3_IJNS3_IJS8_NS4_ILi32EEEEEENS4_ILi0EEEEEENS3_IJNS4_ILi64EEEEEEEEEEENS_10ViewEngineIPN7cutlass6half_tEEEEEC2ERKSJ_RKSO_:
[----:B------:R-:W-:Y:S02]  /*7640*/  IADD3 R36, R82, -c[0x0][0x20], RZ ;  /* 0x8000080052247a10 */ /* 0x000fe40007ffe0ff */
[----:B------:R-:W-:-:S03]  /*7650*/  MOV R39, 0x0 ;  /* 0x0000000000277802 */ /* 0x000fc60000000f00 */
[----:B------:R1:W-:Y:S01]  /*7660*/  STL.64 [R36], R2 ;  /* 0x0000000224007387 */ /* 0x0003e20000100a00 */
[----:B------:R-:W-:Y:S05]  /*7670*/  RET.REL.NODEC R38 `(_ZN7cutlass13device_kernelIN5flash19enable_sm80_to_sm89INS1_16FlashAttnBwdSm80INS1_25CollectiveMainloopBwdSm80ILi2ELi2EN4cute5tupleIJNS5_1CILi128EEES8_NS7_ILi64EEEEEENS_6half_tEfNS_4arch4Sm80ELb1ELb0ELb1ELb1ELb0ELb0ELb0ELb0ELi2ELi4ELi4ELi4ELb0EEENS1_24CollectiveEpilogueBwdGQAISA_fSD_Li256ELb1ELb0EEENS1_25SingleTileBwdLPTSchedulerILb1ELi128ELb0EEEEEEEEEvNT_6ParamsE) ;  /* 0xffff898026007950 */ /* 0x000fea0003c3ffff */
        .type           $_ZN7cutlass13device_kernelIN5flash19enable_sm80_to_sm89INS1_16FlashAttnBwdSm80INS1_25CollectiveMainloopBwdSm80ILi2ELi2EN4cute5tupleIJNS5_1CILi128EEES8_NS7_ILi64EEEEEENS_6half_tEfNS_4arch4Sm80ELb1ELb0ELb1ELb1ELb0ELb0ELb0ELb0ELi2ELi4ELi4ELi4ELb0EEENS1_24CollectiveEpilogueBwdGQAISA_fSD_Li256ELb1ELb0EEENS1_25SingleTileBwdLPTSchedulerILb1ELi128ELb0EEEEEEEEEvNT_6ParamsE$_ZN4cute3eso3ESOILb1ELb0EJNS_6LayoutINS_5tupleIJNS3_IJNS3_IJNS_1CILi4EEENS4_ILi2EEEEEENS4_ILi1EEEEEES6_EEENS3_IJNS3_IJNS3_IJS8_NS4_ILi32EEEEEENS4_ILi0EEEEEENS4_ILi64EEEEEEEENS_10ViewEngineIPN7cutlass6half_tEEEEEC2ERKSH_RKSM_,@function
        .size           $_ZN7cutlass13device_kernelIN5flash19enable_sm80_to_sm89INS1_16FlashAttnBwdSm80INS1_25CollectiveMainloopBwdSm80ILi2ELi2EN4cute5tupleIJNS5_1CILi128EEES8_NS7_ILi64EEEEEENS_6half_tEfNS_4arch4Sm80ELb1ELb0ELb1ELb1ELb0ELb0ELb0ELb0ELi2ELi4ELi4ELi4ELb0EEENS1_24CollectiveEpilogueBwdGQAISA_fSD_Li256ELb1ELb0EEENS1_25SingleTileBwdLPTSchedulerILb1ELi128ELb0EEEEEEEEEvNT_6ParamsE$_ZN4cute3eso3ESOILb1ELb0EJNS_6LayoutINS_5tupleIJNS3_IJNS3_IJNS_1CILi4EEENS4_ILi2EEEEEENS4_ILi1EEEEEES6_EEENS3_IJNS3_IJNS3_IJS8_NS4_ILi32EEEEEENS4_ILi0EEEEEENS4_ILi64EEEEEEEENS_10ViewEngineIPN7cutlass6half_tEEEEEC2ERKSH_RKSM_,($_ZN7cutlass13device_kernelIN5flash19enable_sm80_to_sm89INS1_16FlashAttnBwdSm80INS1_25CollectiveMainloopBwdSm80ILi2ELi2EN4cute5tupleIJNS5_1CILi128EEES8_NS7_ILi64EEEEEENS_6half_tEfNS_4arch4Sm80ELb1ELb0ELb1ELb1ELb0ELb0ELb0ELb0ELi2ELi4ELi4ELi4ELb0EEENS1_24CollectiveEpilogueBwdGQAISA_fSD_Li256ELb1ELb0EEENS1_25SingleTileBwdLPTSchedulerILb1ELi128ELb0EEEEEEEEEvNT_6ParamsE$_ZN4cute3eso3ESOILb1ELb0EJNS_6LayoutINS_5tupleIJNS3_IJNS3_IJNS_1CILi4EEENS4_ILi2EEEEEENS4_ILi1EEEEEES6_EEENS3_IJNS3_IJNS3_IJS8_NS4_ILi32EEEEEENS4_ILi0EEEEEENS4_ILi64EEEEEEEEiEEC2ERKSH_RKi - $_ZN7cutlass13device_kernelIN5flash19enable_sm80_to_sm89INS1_16FlashAttnBwdSm80INS1_25CollectiveMainloopBwdSm80ILi2ELi2EN4cute5tupleIJNS5_1CILi128EEES8_NS7_ILi64EEEEEENS_6half_tEfNS_4arch4Sm80ELb1ELb0ELb1ELb1ELb0ELb0ELb0ELb0ELi2ELi4ELi4ELi4ELb0EEENS1_24CollectiveEpilogueBwdGQAISA_fSD_Li256ELb1ELb0EEENS1_25SingleTileBwdLPTSchedulerILb1ELi128ELb0EEEEEEEEEvNT_6ParamsE$_ZN4cute3eso3ESOILb1ELb0EJNS_6LayoutINS_5tupleIJNS3_IJNS3_IJNS_1CILi4EEENS4_ILi2EEEEEENS4_ILi1EEEEEES6_EEENS3_IJNS3_IJNS3_IJS8_NS4_ILi32EEEEEENS4_ILi0EEEEEENS4_ILi64EEEEEEEENS_10ViewEngineIPN7cutlass6half_tEEEEEC2ERKSH_RKSM_)
$_ZN7cutlass13device_kernelIN5flash19enable_sm80_to_sm89INS1_16FlashAttnBwdSm80INS1_25CollectiveMainloopBwdSm80ILi2ELi2EN4cute5tupleIJNS5_1CILi128EEES8_NS7_ILi64EEEEEENS_6half_tEfNS_4arch4Sm80ELb1ELb0ELb1ELb1ELb0ELb0ELb0ELb0ELi2ELi4ELi4ELi4ELb0EEENS1_24CollectiveEpilogueBwdGQAISA_fSD_Li256ELb1ELb0EEENS1_25SingleTileBwdLPTSchedulerILb1ELi128ELb0EEEEEEEEEvNT_6ParamsE$_ZN4cute3eso3ESOILb1ELb0EJNS_6LayoutINS_5tupleIJNS3_IJNS3_IJNS_1CILi4EEENS4_ILi2EEEEEENS4_ILi1EEEEEES6_EEENS3_IJNS3_IJNS3_IJS8_NS4_ILi32EEEEEENS4_ILi0EEEEEENS4_ILi64EEEEEEEENS_10ViewEngineIPN7cutlass6half_tEEEEEC2ERKSH_RKSM_:
[----:B------:R-:W-:Y:S01]  /*7680*/  IADD3 R2, R82, -c[0x0][0x20], RZ ;  /* 0x8000080052027a10 */ /* 0x000fe20007ffe0ff */
[----:B------:R-:W-:Y:S01]  /*7690*/  IMAD.MOV.U32 R39, RZ, RZ, R3 ;  /* 0x000000ffff277224 */ /* 0x000fe200078e0003 */
[----:B------:R-:W-:Y:S01]  /*76a0*/  MOV R40, R36 ;  /* 0x0000002400287202 */ /* 0x000fe20000000f00 */
[----:B------:R-:W-:-:S03]  /*76b0*/  IMAD.MOV.U32 R41, RZ, RZ, 0x0 ;  /* 0x00000000ff297424 */ /* 0x000fc600078e00ff */
[----:B------:R1:W-:Y:S01]  /*76c0*/  STL.64 [R2], R38 ;  /* 0x0000002602007387 */ /* 0x0003e20000100a00 */
[----:B------:R-:W-:Y:S05]  /*76d0*/  RET.REL.NODEC R40 `(_ZN7cutlass13device_kernelIN5flash19enable_sm80_to_sm89INS1_16FlashAttnBwdSm80INS1_25CollectiveMainloopBwdSm80ILi2ELi2EN4cute5tupleIJNS5_1CILi128EEES8_NS7_ILi64EEEEEENS_6half_tEfNS_4arch4Sm80ELb1ELb0ELb1ELb1ELb0ELb0ELb0ELb0ELi2ELi4ELi4ELi4ELb0EEENS1_24CollectiveEpilogueBwdGQAISA_fSD_Li256ELb1ELb0EEENS1_25SingleTileBwdLPTSchedulerILb1ELi128ELb0EEEEEEEEEvNT_6ParamsE) ;  /* 0xffff892028007950 */ /* 0x000fea0003c3ffff */
        .type           $_ZN7cutlass13device_kernelIN5flash19enable_sm80_to_sm89INS1_16FlashAttnBwdSm80INS1_25CollectiveMainloopBwdSm80ILi2ELi2EN4cute5tupleIJNS5_1CILi128EEES8_NS7_ILi64EEEEEENS_6half_tEfNS_4arch4Sm80ELb1ELb0ELb1ELb1ELb0ELb0ELb0ELb0ELi2ELi4ELi4ELi4ELb0EEENS1_24CollectiveEpilogueBwdGQAISA_fSD_Li256ELb1ELb0EEENS1_25SingleTileBwdLPTSchedulerILb1ELi128ELb0EEEEEEEEEvNT_6ParamsE$_ZN4cute3eso3ESOILb1ELb0EJNS_6LayoutINS_5tupleIJNS3_IJNS3_IJNS_1CILi4EEENS4_ILi2EEEEEENS4_ILi1EEEEEES6_EEENS3_IJNS3_IJNS3_IJS8_NS4_ILi32EEEEEENS4_ILi0EEEEEENS4_ILi64EEEEEEEEiEEC2ERKSH_RKi,@function
        .size           $_ZN7cutlass13device_kernelIN5flash19enable_sm80_to_sm89INS1_16FlashAttnBwdSm80INS1_25CollectiveMainloopBwdSm80ILi2ELi2EN4cute5tupleIJNS5_1CILi128EEES8_NS7_ILi64EEEEEENS_6half_tEfNS_4arch4Sm80ELb1ELb0ELb1ELb1ELb0ELb0ELb0ELb0ELi2ELi4ELi4ELi4ELb0EEENS1_24CollectiveEpilogueBwdGQAISA_fSD_Li256ELb1ELb0EEENS1_25SingleTileBwdLPTSchedulerILb1ELi128ELb0EEEEEEEEEvNT_6ParamsE$_ZN4cute3eso3ESOILb1ELb0EJNS_6LayoutINS_5tupleIJNS3_IJNS3_IJNS_1CILi4EEENS4_ILi2EEEEEENS4_ILi1EEEEEES6_EEENS3_IJNS3_IJNS3_IJS8_NS4_ILi32EEEEEENS4_ILi0EEEEEENS4_ILi64EEEEEEEEiEEC2ERKSH_RKi,($_ZN7cutlass13device_kernelIN5flash19enable_sm80_to_sm89INS1_16FlashAttnBwdSm80INS1_25CollectiveMainloopBwdSm80ILi2ELi2EN4cute5tupleIJNS5_1CILi128EEES8_NS7_ILi64EEEEEENS_6half_tEfNS_4arch4Sm80ELb1ELb0ELb1ELb1ELb0ELb0ELb0ELb0ELi2ELi4ELi4ELi4ELb0EEENS1_24CollectiveEpilogueBwdGQAISA_fSD_Li256ELb1ELb0EEENS1_25SingleTileBwdLPTSchedulerILb1ELi128ELb0EEEEEEEEEvNT_6ParamsE$_ZN4cute3eso3ESOILb1ELb0EJNS_6LayoutINS_5tupleIJNS3_IJNS3_IJNS_1CILi4EEENS4_ILi2EEEEEENS4_ILi1EEEEEES6_NS4_ILi8EEEEEENS3_IJNS3_IJNS3_IJS8_NS4_ILi32EEEEEENS4_ILi0EEEEEENS4_ILi64EEES5_EEEEENS_10ViewEngineIPN7cutlass6half_tEEEEEC2ERKSI_RKSN_ - $_ZN7cutlass13device_kernelIN5flash19enable_sm80_to_sm89INS1_16FlashAttnBwdSm80INS1_25CollectiveMainloopBwdSm80ILi2ELi2EN4cute5tupleIJNS5_1CILi128EEES8_NS7_ILi64EEEEEENS_6half_tEfNS_4arch4Sm80ELb1ELb0ELb1ELb1ELb0ELb0ELb0ELb0ELi2ELi4ELi4ELi4ELb0EEENS1_24CollectiveEpilogueBwdGQAISA_fSD_Li256ELb1ELb0EEENS1_25SingleTileBwdLPTSchedulerILb1ELi128ELb0EEEEEEEEEvNT_6ParamsE$_ZN4cute3eso3ESOILb1ELb0EJNS_6LayoutINS_5tupleIJNS3_IJNS3_IJNS_1CILi4EEENS4_ILi2EEEEEENS4_ILi1EEEEEES6_EEENS3_IJNS3_IJNS3_IJS8_NS4_ILi32EEEEEENS4_ILi0EEEEEENS4_ILi64EEEEEEEEiEEC2ERKSH_RKi)
$_ZN7cutlass13device_kernelIN5flash19enable_sm80_to_sm89INS1_16FlashAttnBwdSm80INS1_25CollectiveMainloopBwdSm80ILi2ELi2EN4cute5tupleIJNS5_1CILi128EEES8_NS7_ILi64EEEEEENS_6half_tEfNS_4arch4Sm80ELb1ELb0ELb1ELb1ELb0ELb0ELb0ELb0ELi2ELi4ELi4ELi4ELb0EEENS1_24CollectiveEpilogueBwdGQAISA_fSD_Li256ELb1ELb0EEENS1_25SingleTileBwdLPTSchedulerILb1ELi128ELb0EEEEEEEEEvNT_6ParamsE$_ZN4cute3eso3ESOILb1ELb0EJNS_6LayoutINS_5tupleIJNS3_IJNS3_IJNS_1CILi4EEENS4_ILi2EEEEEENS4_ILi1EEEEEES6_EEENS3_IJNS3_IJNS3_IJS8_NS4_ILi32EEEEEENS4_ILi0EEEEEENS4_ILi64EEEEEEEEiEEC2ERKSH_RKi:
[----:B------:R-:W-:Y:S01]  /*76e0*/  IADD3 R2, R82, -c[0x0][0x20], RZ ;  /* 0x8000080052027a10 */ /* 0x000fe20007ffe0ff */
[----:B------:R-:W-:Y:S01]  /*76f0*/  IMAD.MOV.U32 R38, RZ, RZ, R36 ;  /* 0x000000ffff267224 */ /* 0x000fe200078e0024 */
[----:B------:R-:W-:-:S03]  /*7700*/  MOV R39, 0x0 ;  /* 0x0000000000277802 */ /* 0x000fc60000000f00 */
[----:B------:R1:W-:Y:S01]  /*7710*/  STL [R2], R3 ;  /* 0x0000000302007387 */ /* 0x0003e20000100800 */
[----:B------:R-:W-:Y:S05]  /*7720*/  RET.REL.NODEC R38 `(_ZN7cutlass13device_kernelIN5flash19enable_sm80_to_sm89INS1_16FlashAttnBwdSm80INS1_25CollectiveMainloopBwdSm80ILi2ELi2EN4cute5tupleIJNS5_1CILi128EEES8_NS7_ILi64EEEEEENS_6half_tEfNS_4arch4Sm80ELb1ELb0ELb1ELb1ELb0ELb0ELb0ELb0ELi2ELi4ELi4ELi4ELb0EEENS1_24CollectiveEpilogueBwdGQAISA_fSD_Li256ELb1ELb0EEENS1_25SingleTileBwdLPTSchedulerILb1ELi128ELb0EEEEEEEEEvNT_6ParamsE) ;  /* 0xffff88d026007950 */ /* 0x000fea0003c3ffff */
        .type           $_ZN7cutlass13device_kernelIN5flash19enable_sm80_to_sm89INS1_16FlashAttnBwdSm80INS1_25CollectiveMainloopBwdSm80ILi2ELi2EN4cute5tupleIJNS5_1CILi128EEES8_NS7_ILi64EEEEEENS_6half_tEfNS_4arch4Sm80ELb1ELb0ELb1ELb1ELb0ELb0ELb0ELb0ELi2ELi4ELi4ELi4ELb0EEENS1_24CollectiveEpilogueBwdGQAISA_fSD_Li256ELb1ELb0EEENS1_25SingleTileBwdLPTSchedulerILb1ELi128ELb0EEEEEEEEEvNT_6ParamsE$_ZN4cute3eso3ESOILb1ELb0EJNS_6LayoutINS_5tupleIJNS3_IJNS3_IJNS_1CILi4EEENS4_ILi2EEEEEENS4_ILi1EEEEEES6_NS4_ILi8EEEEEENS3_IJNS3_IJNS3_IJS8_NS4_ILi32EEEEEENS4_ILi0EEEEEENS4_ILi64EEES5_EEEEENS_10ViewEngineIPN7cutlass6half_tEEEEEC2ERKSI_RKSN_,@function
        .size           $_ZN7cutlass13device_kernelIN5flash19enable_sm80_to_sm89INS1_16FlashAttnBwdSm80INS1_25CollectiveMainloopBwdSm80ILi2ELi2EN4cute5tupleIJNS5_1CILi128EEES8_NS7_ILi64EEEEEENS_6half_tEfNS_4arch4Sm80ELb1ELb0ELb1ELb1ELb0ELb0ELb0ELb0ELi2ELi4ELi4ELi4ELb0EEENS1_24CollectiveEpilogueBwdGQAISA_fSD_Li256ELb1ELb0EEENS1_25SingleTileBwdLPTSchedulerILb1ELi128ELb0EEEEEEEEEvNT_6ParamsE$_ZN4cute3eso3ESOILb1ELb0EJNS_6LayoutINS_5tupleIJNS3_IJNS3_IJNS_1CILi4EEENS4_ILi2EEEEEENS4_ILi1EEEEEES6_NS4_ILi8EEEEEENS3_IJNS3_IJNS3_IJS8_NS4_ILi32EEEEEENS4_ILi0EEEEEENS4_ILi64EEES5_EEEEENS_10ViewEngineIPN7cutlass6half_tEEEEEC2ERKSI_RKSN_,($_ZN7cutlass13device_kernelIN5flash19enable_sm80_to_sm89INS1_16FlashAttnBwdSm80INS1_25CollectiveMainloopBwdSm80ILi2ELi2EN4cute5tupleIJNS5_1CILi128EEES8_NS7_ILi64EEEEEENS_6half_tEfNS_4arch4Sm80ELb1ELb0ELb1ELb1ELb0ELb0ELb0ELb0ELi2ELi4ELi4ELi4ELb0EEENS1_24CollectiveEpilogueBwdGQAISA_fSD_Li256ELb1ELb0EEENS1_25SingleTileBwdLPTSchedulerILb1ELi128ELb0EEEEEEEEEvNT_6ParamsE$_ZN4cute3eso3ESOILb1ELb0EJNS_6LayoutINS_5tupleIJNS3_IJNS3_IJNS_1CILi4EEENS4_ILi8EEEEEENS3_IJS5_NS4_ILi2EEEEEEEEENS3_IJNS3_IJS8_S8_EEENS3_IJS8_S6_EEEEEEEEENS3_IJNS3_IJNS3_IJNS_11ScaledBasisIS8_JLi1EEEENSF_INS4_ILi1EEEJLi0EEEEEEENS3_IJNSF_INS4_ILi16EEEJLi0EEEENSF_IS6_JLi1EEEEEEEEEENS3_IJNS3_IJNSF_ISH_JLi1EEEENSF_IS6_JLi0EEEEEEENS3_IJNSF_INS4_ILi64EEEJLi0EEEENSF_ISK_JLi1EEEEEEEEEEEEEEENS_10ViewEngineINS_23ArithmeticTupleIteratorINS_15ArithmeticTupleIJNS4_ILi0EEES12_EEEEEEEEEC2ERKSY_RKS15_ - $_ZN7cutlass13device_kernelIN5flash19enable_sm80_to_sm89INS1_16FlashAttnBwdSm80INS1_25CollectiveMainloopBwdSm80ILi2ELi2EN4cute5tupleIJNS5_1CILi128EEES8_NS7_ILi64EEEEEENS_6half_tEfNS_4arch4Sm80ELb1ELb0ELb1ELb1ELb0ELb0ELb0ELb0ELi2ELi4ELi4ELi4ELb0EEENS1_24CollectiveEpilogueBwdGQAISA_fSD_Li256ELb1ELb0EEENS1_25SingleTileBwdLPTSchedulerILb1ELi128ELb0EEEEEEEEEvNT_6ParamsE$_ZN4cute3eso3ESOILb1ELb0EJNS_6LayoutINS_5tupleIJNS3_IJNS3_IJNS_1CILi4EEENS4_ILi2EEEEEENS4_ILi1EEEEEES6_NS4_ILi8EEEEEENS3_IJNS3_IJNS3_IJS8_NS4_ILi32EEEEEENS4_ILi0EEEEEENS4_ILi64EEES5_EEEEENS_10ViewEngineIPN7cutlass6half_tEEEEEC2ERKSI_RKSN_)
$_ZN7cutlass13device_kernelIN5flash19enable_sm80_to_sm89INS1_16FlashAttnBwdSm80INS1_25CollectiveMainloopBwdSm80ILi2ELi2EN4cute5tupleIJNS5_1CILi128EEES8_NS7_ILi64EEEEEENS_6half_tEfNS_4arch4Sm80ELb1ELb0ELb1ELb1ELb0ELb0ELb0ELb0ELi2ELi4ELi4ELi4ELb0EEENS1_24CollectiveEpilogueBwdGQAISA_fSD_Li256ELb1ELb0EEENS1_25SingleTileBwdLPTSchedulerILb1ELi128ELb0EEEEEEEEEvNT_6ParamsE$_ZN4cute3eso3ESOILb1ELb0EJNS_6LayoutINS_5tupleIJNS3_IJNS3_IJNS_1CILi4EEENS4_ILi2EEEEEENS4_ILi1EEEEEES6_NS4_ILi8EEEEEENS3_IJNS3_IJNS3_IJS8_NS4_ILi32EEEEEENS4_ILi0EEEEEENS4_ILi64EEES5_EEEEENS_10ViewEngineIPN7cutlass6half_tEEEEEC2ERKSI_RKSN_:
[----:B------:R-:W-:Y:S01]  /*7730*/  IADD3 R2, R82, -c[0x0][0x20], RZ ;  /* 0x8000080052027a10 */ /* 0x000fe20007ffe0ff */
[----:B------:R-:W-:Y:S01]  /*7740*/  IMAD.MOV.U32 R12, RZ, RZ, R9 ;  /* 0x000000ffff0c7224 */ /* 0x000fe200078e0009 */
[----:B------:R-:W-:Y:S01]  /*7750*/  MOV R13, R3 ;  /* 0x00000003000d7202 */ /* 0x000fe20000000f00 */
[----:B------:R-:W-:-:S04]  /*7760*/  IMAD.MOV.U32 R11, RZ, RZ, 0x0 ;  /* 0x00000000ff0b7424 */ /* 0x000fc800078e00ff */
[----:B------:R1:W-:Y:S01]  /*7770*/  STL.64 [R2], R12 ;  /* 0x0000000c02007387 */ /* 0x0003e20000100a00 */
[----:B------:R-:W-:Y:S05]  /*7780*/  RET.REL.NODEC R10 `(_ZN7cutlass13device_kernelIN5flash19enable_sm80_to_sm89INS1_16FlashAttnBwdSm80INS1_25CollectiveMainloopBwdSm80ILi2ELi2EN4cute5tupleIJNS5_1CILi128EEES8_NS7_ILi64EEEEEENS_6half_tEfNS_4arch4Sm80ELb1ELb0ELb1ELb1ELb0ELb0ELb0ELb0ELi2ELi4ELi4ELi4ELb0EEENS1_24CollectiveEpilogueBwdGQAISA_fSD_Li256ELb1ELb0EEENS1_25SingleTileBwdLPTSchedulerILb1ELi128ELb0EEEEEEEEEvNT_6ParamsE) ;  /* 0xffff88700a007950 */ /* 0x000fea0003c3ffff */
        .type           $_ZN7cutlass13device_kernelIN5flash19enable_sm80_to_sm89INS1_16FlashAttnBwdSm80INS1_25CollectiveMainloopBwdSm80ILi2ELi2EN4cute5tupleIJNS5_1CILi128EEES8_NS7_ILi64EEEEEENS_6half_tEfNS_4arch4Sm80ELb1ELb0ELb1ELb1ELb0ELb0ELb0ELb0ELi2ELi4ELi4ELi4ELb0EEENS1_24CollectiveEpilogueBwdGQAISA_fSD_Li256ELb1ELb0EEENS1_25SingleTileBwdLPTSchedulerILb1ELi128ELb0EEEEEEEEEvNT_6ParamsE$_ZN4cute3eso3ESOILb1ELb0EJNS_6LayoutINS_5tupleIJNS3_IJNS3_IJNS_1CILi4EEENS4_ILi8EEEEEENS3_IJS5_NS4_ILi2EEEEEEEEENS3_IJNS3_IJS8_S8_EEENS3_IJS8_S6_EEEEEEEEENS3_IJNS3_IJNS3_IJNS_11ScaledBasisIS8_JLi1EEEENSF_INS4_ILi1EEEJLi0EEEEEEENS3_IJNSF_INS4_ILi16EEEJLi0EEEENSF_IS6_JLi1EEEEEEEEEENS3_IJNS3_IJNSF_ISH_JLi1EEEENSF_IS6_JLi0EEEEEEENS3_IJNSF_INS4_ILi64EEEJLi0EEEENSF_ISK_JLi1EEEEEEEEEEEEEEENS_10ViewEngineINS_23ArithmeticTupleIteratorINS_15ArithmeticTupleIJNS4_ILi0EEES12_EEEEEEEEEC2ERKSY_RKS15_,@function
        .size           $_ZN7cutlass13device_kernelIN5flash19enable_sm80_to_sm89INS1_16FlashAttnBwdSm80INS1_25CollectiveMainloopBwdSm80ILi2ELi2EN4cute5tupleIJNS5_1CILi128EEES8_NS7_ILi64EEEEEENS_6half_tEfNS_4arch4Sm80ELb1ELb0ELb1ELb1ELb0ELb0ELb0ELb0ELi2ELi4ELi4ELi4ELb0EEENS1_24CollectiveEpilogueBwdGQAISA_fSD_Li256ELb1ELb0EEENS1_25SingleTileBwdLPTSchedulerILb1ELi128ELb0EEEEEEEEEvNT_6ParamsE$_ZN4cute3eso3ESOILb1ELb0EJNS_6LayoutINS_5tupleIJNS3_IJNS3_IJNS_1CILi4EEENS4_ILi8EEEEEENS3_IJS5_NS4_ILi2EEEEEEEEENS3_IJNS3_IJS8_S8_EEENS3_IJS8_S6_EEEEEEEEENS3_IJNS3_IJNS3_IJNS_11ScaledBasisIS8_JLi1EEEENSF_INS4_ILi1EEEJLi0EEEEEEENS3_IJNSF_INS4_ILi16EEEJLi0EEEENSF_IS6_JLi1EEEEEEEEEENS3_IJNS3_IJNSF_ISH_JLi1EEEENSF_IS6_JLi0EEEEEEENS3_IJNSF_INS4_ILi64EEEJLi0EEEENSF_ISK_JLi1EEEEEEEEEEEEEEENS_10ViewEngineINS_23ArithmeticTupleIteratorINS_15ArithmeticTupleIJNS4_ILi0EEES12_EEEEEEEEEC2ERKSY_RKS15_,($_ZN7cutlass13device_kernelIN5flash19enable_sm80_to_sm89INS1_16FlashAttnBwdSm80INS1_25CollectiveMainloopBwdSm80ILi2ELi2EN4cute5tupleIJNS5_1CILi128EEES8_NS7_ILi64EEEEEENS_6half_tEfNS_4arch4Sm80ELb1ELb0ELb1ELb1ELb0ELb0ELb0ELb0ELi2ELi4ELi4ELi4ELb0EEENS1_24CollectiveEpilogueBwdGQAISA_fSD_Li256ELb1ELb0EEENS1_25SingleTileBwdLPTSchedulerILb1ELi128ELb0EEEEEEEEEvNT_6ParamsE$_ZN4cute3eso3ESOILb1ELb0EJNS_6LayoutINS_5tupleIJNS3_IJNS3_IJNS_1CILi8EEENS4_ILi1EEEEEES6_EEENS3_IJNS3_IJS6_S6_EEENS4_ILi2EEEEEEEEENS3_IJNS3_IJNS3_IJS6_NS4_ILi0EEEEEESD_EEENS3_IJNS3_IJSD_SD_EEENS4_ILi4096EEEEEEEEEEENS_10ViewEngineINS_8smem_ptrIPN7cutlass6half_tEEEEEEEC2ERKSK_RKSR_ - $_ZN7cutlass13device_kernelIN5flash19enable_sm80_to_sm89INS1_16FlashAttnBwdSm80INS1_25CollectiveMainloopBwdSm80ILi2ELi2EN4cute5tupleIJNS5_1CILi128EEES8_NS7_ILi64EEEEEENS_6half_tEfNS_4arch4Sm80ELb1ELb0ELb1ELb1ELb0ELb0ELb0ELb0ELi2ELi4ELi4ELi4ELb0EEENS1_24CollectiveEpilogueBwdGQAISA_fSD_Li256ELb1ELb0EEENS1_25SingleTileBwdLPTSchedulerILb1ELi128ELb0EEEEEEEEEvNT_6ParamsE$_ZN4cute3eso3ESOILb1ELb0EJNS_6LayoutINS_5tupleIJNS3_IJNS3_IJNS_1CILi4EEENS4_ILi8EEEEEENS3_IJS5_NS4_ILi2EEEEEEEEENS3_IJNS3_IJS8_S8_EEENS3_IJS8_S6_EEEEEEEEENS3_IJNS3_IJNS3_IJNS_11ScaledBasisIS8_JLi1EEEENSF_INS4_ILi1EEEJLi0EEEEEEENS3_IJNSF_INS4_ILi16EEEJLi0EEEENSF_IS6_JLi1EEEEEEEEEENS3_IJNS3_IJNSF_ISH_JLi1EEEENSF_IS6_JLi0EEEEEEENS3_IJNSF_INS4_ILi64EEEJLi0EEEENSF_ISK_JLi1EEEEEEEEEEEEEEENS_10ViewEngineINS_23ArithmeticTupleIteratorINS_15ArithmeticTupleIJNS4_ILi0EEES12_EEEEEEEEEC2ERKSY_RKS15_)
$_ZN7cutlass13device_kernelIN5flash19enable_sm80_to_sm89INS1_16FlashAttnBwdSm80INS1_25CollectiveMainloopBwdSm80ILi2ELi2EN4cute5tupleIJNS5_1CILi128EEES8_NS7_ILi64EEEEEENS_6half_tEfNS_4arch4Sm80ELb1ELb0ELb1ELb1ELb0ELb0ELb0ELb0ELi2ELi4ELi4ELi4ELb0EEENS1_24CollectiveEpilogueBwdGQAISA_fSD_Li256ELb1ELb0EEENS1_25SingleTileBwdLPTSchedulerILb1ELi128ELb0EEEEEEEEEvNT_6ParamsE$_ZN4cute3eso3ESOILb1ELb0EJNS_6LayoutINS_5tupleIJNS3_IJNS3_IJNS_1CILi4EEENS4_ILi8EEEEEENS3_IJS5_NS4_ILi2EEEEEEEEENS3_IJNS3_IJS8_S8_EEENS3_IJS8_S6_EEEEEEEEENS3_IJNS3_IJNS3_IJNS_11ScaledBasisIS8_JLi1EEEENSF_INS4_ILi1EEEJLi0EEEEEEENS3_IJNSF_INS4_ILi16EEEJLi0EEEENSF_IS6_JLi1EEEEEEEEEENS3_IJNS3_IJNSF_ISH_JLi1EEEENSF_IS6_JLi0EEEEEEENS3_IJNSF_INS4_ILi64EEEJLi0EEEENSF_ISK_JLi1EEEEEEEEEEEEEEENS_10ViewEngineINS_23ArithmeticTupleIteratorINS_15ArithmeticTupleIJNS4_ILi0EEES12_EEEEEEEEEC2ERKSY_RKS15_:
[----:B------:R-:W-:Y:S01]  /*7790*/  IADD3 R3, R3, -c[0x0][0x20], RZ ;  /* 0x8000080003037a10 */ /* 0x000fe20007ffe0ff */
[----:B------:R-:W-:Y:S01]  /*77a0*/  IMAD.MOV.U32 R24, RZ, RZ, R12 ;  /* 0x000000ffff187224 */ /* 0x000fe200078e000c */
[----:B------:R-:W-:Y:S01]  /*77b0*/  PRMT R4, RZ, 0x7610, R4 ;  /* 0x00007610ff047816 */ /* 0x000fe20000000004 */
[----:B------:R-:W-:-:S04]  /*77c0*/  IMAD.MOV.U32 R25, RZ, RZ, 0x0 ;  /* 0x00000000ff197424 */ /* 0x000fc800078e00ff */
[----:B------:R1:W-:Y:S01]  /*77d0*/  STL.U8 [R3], R4 ;  /* 0x0000000403007387 */ /* 0x0003e20000100000 */
[----:B------:R-:W-:Y:S05]  /*77e0*/  RET.REL.NODEC R24 `(_ZN7cutlass13device_kernelIN5flash19enable_sm80_to_sm89INS1_16FlashAttnBwdSm80INS1_25CollectiveMainloopBwdSm80ILi2ELi2EN4cute5tupleIJNS5_1CILi128EEES8_NS7_ILi64EEEEEENS_6half_tEfNS_4arch4Sm80ELb1ELb0ELb1ELb1ELb0ELb0ELb0ELb0ELi2ELi4ELi4ELi4ELb0EEENS1_24CollectiveEpilogueBwdGQAISA_fSD_Li256ELb1ELb0EEENS1_25SingleTileBwdLPTSchedulerILb1ELi128ELb0EEEEEEEEEvNT_6ParamsE) ;  /* 0xffff881018007950 */ /* 0x000fea0003c3ffff */
        .type           $_ZN7cutlass13device_kernelIN5flash19enable_sm80_to_sm89INS1_16FlashAttnBwdSm80INS1_25CollectiveMainloopBwdSm80ILi2ELi2EN4cute5tupleIJNS5_1CILi128EEES8_NS7_ILi64EEEEEENS_6half_tEfNS_4arch4Sm80ELb1ELb0ELb1ELb1ELb0ELb0ELb0ELb0ELi2ELi4ELi4ELi4ELb0EEENS1_24CollectiveEpilogueBwdGQAISA_fSD_Li256ELb1ELb0EEENS1_25SingleTileBwdLPTSchedulerILb1ELi128ELb0EEEEEEEEEvNT_6ParamsE$_ZN4cute3eso3ESOILb1ELb0EJNS_6LayoutINS_5tupleIJNS3_IJNS3_IJNS_1CILi8EEENS4_ILi1EEEEEES6_EEENS3_IJNS3_IJS6_S6_EEENS4_ILi2EEEEEEEEENS3_IJNS3_IJNS3_IJS6_NS4_ILi0EEEEEESD_EEENS3_IJNS3_IJSD_SD_EEENS4_ILi4096EEEEEEEEEEENS_10ViewEngineINS_8smem_ptrIPN7cutlass6half_tEEEEEEEC2ERKSK_RKSR_,@function
        .size           $_ZN7cutlass13device_kernelIN5flash19enable_sm80_to_sm89INS1_16FlashAttnBwdSm80INS1_25CollectiveMainloopBwdSm80ILi2ELi2EN4cute5tupleIJNS5_1CILi128EEES8_NS7_ILi64EEEEEENS_6half_tEfNS_4arch4Sm80ELb1ELb0ELb1ELb1ELb0ELb0ELb0ELb0ELi2ELi4ELi4ELi4ELb0EEENS1_24CollectiveEpilogueBwdGQAISA_fSD_Li256ELb1ELb0EEENS1_25SingleTileBwdLPTSchedulerILb1ELi128ELb0EEEEEEEEEvNT_6ParamsE$_ZN4cute3eso3ESOILb1ELb0EJNS_6LayoutINS_5tupleIJNS3_IJNS3_IJNS_1CILi8EEENS4_ILi1EEEEEES6_EEENS3_IJNS3_IJS6_S6_EEENS4_ILi2EEEEEEEEENS3_IJNS3_IJNS3_IJS6_NS4_ILi0EEEEEESD_EEENS3_IJNS3_IJSD_SD_EEENS4_ILi4096EEEEEEEEEEENS_10ViewEngineINS_8smem_ptrIPN7cutlass6half_tEEEEEEEC2ERKSK_RKSR_,($_ZN7cutlass13device_kernelIN5flash19enable_sm80_to_sm89INS1_16FlashAttnBwdSm80INS1_25CollectiveMainloopBwdSm80ILi2ELi2EN4cute5tupleIJNS5_1CILi128EEES8_NS7_ILi64EEEEEENS_6half_tEfNS_4arch4Sm80ELb1ELb0ELb1ELb1ELb0ELb0ELb0ELb0ELi2ELi4ELi4ELi4ELb0EEENS1_24CollectiveEpilogueBwdGQAISA_fSD_Li256ELb1ELb0EEENS1_25SingleTileBwdLPTSchedulerILb1ELi128ELb0EEEEEEEEEvNT_6ParamsE$_ZN4cute3eso3ESOILb1ELb0EJNS_6LayoutINS_5tupleIJNS3_IJNS3_IJNS_1CILi8EEENS4_ILi1EEEEEES6_EEENS3_IJNS3_IJS6_S6_EEENS4_ILi2EEEEEEEEENS3_IJNS3_IJNS3_IJS6_NS4_ILi0EEEEEESD_EEENS3_IJNS3_IJSD_SD_EEENS4_ILi64EEEEEEEEEEENS_10ViewEngineIPN7cutlass6half_tEEEEEC2ERKSK_RKSP_ - $_ZN7cutlass13device_kernelIN5flash19enable_sm80_to_sm89INS1_16FlashAttnBwdSm80INS1_25CollectiveMainloopBwdSm80ILi2ELi2EN4cute5tupleIJNS5_1CILi128EEES8_NS7_ILi64EEEEEENS_6half_tEfNS_4arch4Sm80ELb1ELb0ELb1ELb1ELb0ELb0ELb0ELb0ELi2ELi4ELi4ELi4ELb0EEENS1_24CollectiveEpilogueBwdGQAISA_fSD_Li256ELb1ELb0EEENS1_25SingleTileBwdLPTSchedulerILb1ELi128ELb0EEEEEEEEEvNT_6ParamsE$_ZN4cute3eso3ESOILb1ELb0EJNS_6LayoutINS_5tupleIJNS3_IJNS3_IJNS_1CILi8EEENS4_ILi1EEEEEES6_EEENS3_IJNS3_IJS6_S6_EEENS4_ILi2EEEEEEEEENS3_IJNS3_IJNS3_IJS6_NS4_ILi0EEEEEESD_EEENS3_IJNS3_IJSD_SD_EEENS4_ILi4096EEEEEEEEEEENS_10ViewEngineINS_8smem_ptrIPN7cutlass6half_tEEEEEEEC2ERKSK_RKSR_)
$_ZN7cutlass13device_kernelIN5flash19enable_sm80_to_sm89INS1_16FlashAttnBwdSm80INS1_25CollectiveMainloopBwdSm80ILi2ELi2EN4cute5tupleIJNS5_1CILi128EEES8_NS7_ILi64EEEEEENS_6half_tEfNS_4arch4Sm80ELb1ELb0ELb1ELb1ELb0ELb0ELb0ELb0ELi2ELi4ELi4ELi4ELb0EEENS1_24CollectiveEpilogueBwdGQAISA_fSD_Li256ELb1ELb0EEENS1_25SingleTileBwdLPTSchedulerILb1ELi128ELb0EEEEEEEEEvNT_6ParamsE$_ZN4cute3eso3ESOILb1ELb0EJNS_6LayoutINS_5tupleIJNS3_IJNS3_IJNS_1CILi8EEENS4_ILi1EEEEEES6_EEENS3_IJNS3_IJS6_S6_EEENS4_ILi2EEEEEEEEENS3_IJNS3_IJNS3_IJS6_NS4_ILi0EEEEEESD_EEENS3_IJNS3_IJSD_SD_EEENS4_ILi4096EEEEEEEEEEENS_10ViewEngineINS_8smem_ptrIPN7cutlass6half_tEEEEEEEC2ERKSK_RKSR_:
[----:B------:R-:W-:Y:S02]  /*77f0*/  IADD3 R2, R82, -c[0x0][0x20], RZ ;  /* 0x8000080052027a10 */ /* 0x000fe40007ffe0ff */
[----:B------:R-:W-:-:S03]  /*7800*/  MOV R47, 0x0 ;  /* 0x00000000002f7802 */ /* 0x000fc60000000f00 */
[----:B------:R1:W-:Y:S01]  /*7810*/  STL.64 [R2], R36 ;  /* 0x0000002402007387 */ /* 0x0003e20000100a00 */
[----:B------:R-:W-:Y:S05]  /*7820*/  RET.REL.NODEC R46 `(_ZN7cutlass13device_kernelIN5flash19enable_sm80_to_sm89INS1_16FlashAttnBwdSm80INS1_25CollectiveMainloopBwdSm80ILi2ELi2EN4cute5tupleIJNS5_1CILi128EEES8_NS7_ILi64EEEEEENS_6half_tEfNS_4arch4Sm80ELb1ELb0ELb1ELb1ELb0ELb0ELb0ELb0ELi2ELi4ELi4ELi4ELb0EEENS1_24CollectiveEpilogueBwdGQAISA_fSD_Li256ELb1ELb0EEENS1_25SingleTileBwdLPTSchedulerILb1ELi128ELb0EEEEEEEEEvNT_6ParamsE) ;  /* 0xffff87d02e007950 */ /* 0x000fea0003c3ffff */
        .type           $_ZN7cutlass13device_kernelIN5flash19enable_sm80_to_sm89INS1_16FlashAttnBwdSm80INS1_25CollectiveMainloopBwdSm80ILi2ELi2EN4cute5tupleIJNS5_1CILi128EEES8_NS7_ILi64EEEEEENS_6half_tEfNS_4arch4Sm80ELb1ELb0ELb1ELb1ELb0ELb0ELb0ELb0ELi2ELi4ELi4ELi4ELb0EEENS1_24CollectiveEpilogueBwdGQAISA_fSD_Li256ELb1ELb0EEENS1_25SingleTileBwdLPTSchedulerILb1ELi128ELb0EEEEEEEEEvNT_6ParamsE$_ZN4cute3eso3ESOILb1ELb0EJNS_6LayoutINS_5tupleIJNS3_IJNS3_IJNS_1CILi8EEENS4_ILi1EEEEEES6_EEENS3_IJNS3_IJS6_S6_EEENS4_ILi2EEEEEEEEENS3_IJNS3_IJNS3_IJS6_NS4_ILi0EEEEEESD_EEENS3_IJNS3_IJSD_SD_EEENS4_ILi64EEEEEEEEEEENS_10ViewEngineIPN7cutlass6half_tEEEEEC2ERKSK_RKSP_,@function
        .size           $_ZN7cutlass13device_kernelIN5flash19enable_sm80_to_sm89INS1_16FlashAttnBwdSm80INS1_25CollectiveMainloopBwdSm80ILi2ELi2EN4cute5tupleIJNS5_1CILi128EEES8_NS7_ILi64EEEEEENS_6half_tEfNS_4arch4Sm80ELb1ELb0ELb1ELb1ELb0ELb0ELb0ELb0ELi2ELi4ELi4ELi4ELb0EEENS1_24CollectiveEpilogueBwdGQAISA_fSD_Li256ELb1ELb0EEENS1_25SingleTileBwdLPTSchedulerILb1ELi128ELb0EEEEEEEEEvNT_6ParamsE$_ZN4cute3eso3ESOILb1ELb0EJNS_6LayoutINS_5tupleIJNS3_IJNS3_IJNS_1CILi8EEENS4_ILi1EEEEEES6_EEENS3_IJNS3_IJS6_S6_EEENS4_ILi2EEEEEEEEENS3_IJNS3_IJNS3_IJS6_NS4_ILi0EEEEEESD_EEENS3_IJNS3_IJSD_SD_EEENS4_ILi64EEEEEEEEEEENS_10ViewEngineIPN7cutlass6half_tEEEEEC2ERKSK_RKSP_,($_ZN7cutlass13device_kernelIN5flash19enable_sm80_to_sm89INS1_16FlashAttnBwdSm80INS1_25CollectiveMainloopBwdSm80ILi2ELi2EN4cute5tupleIJNS5_1CILi128EEES8_NS7_ILi64EEEEEENS_6half_tEfNS_4arch4Sm80ELb1ELb0ELb1ELb1ELb0ELb0ELb0ELb0ELi2ELi4ELi4ELi4ELb0EEENS1_24CollectiveEpilogueBwdGQAISA_fSD_Li256ELb1ELb0EEENS1_25SingleTileBwdLPTSchedulerILb1ELi128ELb0EEEEEEEEEvNT_6ParamsE$_ZN4cute3eso3ESOILb1ELb0EJNS_6LayoutINS_5tupleIJNS3_IJNS3_IJNS_1CILi8EEENS4_ILi1EEEEEES6_EEENS3_IJNS3_IJS6_S6_EEENS4_ILi2EEEEEEEEENS3_IJNS3_IJNS3_IJS6_NS4_ILi0EEEEEESD_EEENS3_IJNS3_IJSD_SD_EEENS4_ILi8192EEEEEEEEEEENS_10ViewEngineINS_8smem_ptrIPN7cutlass6half_tEEEEEEEC2ERKSK_RKSR_ - $_ZN7cutlass13device_kernelIN5flash19enable_sm80_to_sm89INS1_16FlashAttnBwdSm80INS1_25CollectiveMainloopBwdSm80ILi2ELi2EN4cute5tupleIJNS5_1CILi128EEES8_NS7_ILi64EEEEEENS_6half_tEfNS_4arch4Sm80ELb1ELb0ELb1ELb1ELb0ELb0ELb0ELb0ELi2ELi4ELi4ELi4ELb0EEENS1_24CollectiveEpilogueBwdGQAISA_fSD_Li256ELb1ELb0EEENS1_25SingleTileBwdLPTSchedulerILb1ELi128ELb0EEEEEEEEEvNT_6ParamsE$_ZN4cute3eso3ESOILb1ELb0EJNS_6LayoutINS_5tupleIJNS3_IJNS3_IJNS_1CILi8EEENS4_ILi1EEEEEES6_EEENS3_IJNS3_IJS6_S6_EEENS4_ILi2EEEEEEEEENS3_IJNS3_IJNS3_IJS6_NS4_ILi0EEEEEESD_EEENS3_IJNS3_IJSD_SD_EEENS4_ILi64EEEEEEEEEEENS_10ViewEngineIPN7cutlass6half_tEEEEEC2ERKSK_RKSP_)
$_ZN7cutlass13device_kernelIN5flash19enable_sm80_to_sm89INS1_16FlashAttnBwdSm80INS1_25CollectiveMainloopBwdSm80ILi2ELi2EN4cute5tupleIJNS5_1CILi128EEES8_NS7_ILi64EEEEEENS_6half_tEfNS_4arch4Sm80ELb1ELb0ELb1ELb1ELb0ELb0ELb0ELb0ELi2ELi4ELi4ELi4ELb0EEENS1_24CollectiveEpilogueBwdGQAISA_fSD_Li256ELb1ELb0EEENS1_25SingleTileBwdLPTSchedulerILb1ELi128ELb0EEEEEEEEEvNT_6ParamsE$_ZN4cute3eso3ESOILb1ELb0EJNS_6LayoutINS_5tupleIJNS3_IJNS3_IJNS_1CILi8EEENS4_ILi1EEEEEES6_EEENS3_IJNS3_IJS6_S6_EEENS4_ILi2EEEEEEEEENS3_IJNS3_IJNS3_IJS6_NS4_ILi0EEEEEESD_EEENS3_IJNS3_IJSD_SD_EEENS4_ILi64EEEEEEEEEEENS_10ViewEngineIPN7cutlass6half_tEEEEEC2ERKSK_RKSP_:
[----:B------:R-:W-:Y:S02]  /*7830*/  IADD3 R10, R60, -c[0x0][0x20], RZ ;  /* 0x800008003c0a7a10 */ /* 0x000fe40007ffe0ff */
[----:B------:R-:W-:-:S03]  /*7840*/  MOV R13, 0x0 ;  /* 0x00000000000d7802 */ /* 0x000fc60000000f00 */
[----:B------:R1:W-:Y:S01]  /*7850*/  STL.64 [R10], R2 ;  /* 0x000000020a007387 */ /* 0x0003e20000100a00 */
[----:B------:R-:W-:Y:S05]  /*7860*/  RET.REL.NODEC R12 `(_ZN7cutlass13device_kernelIN5flash19enable_sm80_to_sm89INS1_16FlashAttnBwdSm80INS1_25CollectiveMainloopBwdSm80ILi2ELi2EN4cute5tupleIJNS5_1CILi128EEES8_NS7_ILi64EEEEEENS_6half_tEfNS_4arch4Sm80ELb1ELb0ELb1ELb1ELb0ELb0ELb0ELb0ELi2ELi4ELi4ELi4ELb0EEENS1_24CollectiveEpilogueBwdGQAISA_fSD_Li256ELb1ELb0EEENS1_25SingleTileBwdLPTSchedulerILb1ELi128ELb0EEEEEEEEEvNT_6ParamsE) ;  /* 0xffff87900c007950 */ /* 0x000fea0003c3ffff */
        .type           $_ZN7cutlass13device_kernelIN5flash19enable_sm80_to_sm89INS1_16FlashAttnBwdSm80INS1_25CollectiveMainloopBwdSm80ILi2ELi2EN4cute5tupleIJNS5_1CILi128EEES8_NS7_ILi64EEEEEENS_6half_tEfNS_4arch4Sm80ELb1ELb0ELb1ELb1ELb0ELb0ELb0ELb0ELi2ELi4ELi4ELi4ELb0EEENS1_24CollectiveEpilogueBwdGQAISA_fSD_Li256ELb1ELb0EEENS1_25SingleTileBwdLPTSchedulerILb1ELi128ELb0EEEEEEEEEvNT_6ParamsE$_ZN4cute3eso3ESOILb1ELb0EJNS_6LayoutINS_5tupleIJNS3_IJNS3_IJNS_1CILi8EEENS4_ILi1EEEEEES6_EEENS3_IJNS3_IJS6_S6_EEENS4_ILi2EEEEEEEEENS3_IJNS3_IJNS3_IJS6_NS4_ILi0EEEEEESD_EEENS3_IJNS3_IJSD_SD_EEENS4_ILi8192EEEEEEEEEEENS_10ViewEngineINS_8smem_ptrIPN7cutlass6half_tEEEEEEEC2ERKSK_RKSR_,@function
        .size           $_ZN7cutlass13device_kernelIN5flash19enable_sm80_to_sm89INS1_16FlashAttnBwdSm80INS1_25CollectiveMainloopBwdSm80ILi2ELi2EN4cute5tupleIJNS5_1CILi128EEES8_NS7_ILi64EEEEEENS_6half_tEfNS_4arch4Sm80ELb1ELb0ELb1ELb1ELb0ELb0ELb0ELb0ELi2ELi4ELi4ELi4ELb0EEENS1_24CollectiveEpilogueBwdGQAISA_fSD_Li256ELb1ELb0EEENS1_25SingleTileBwdLPTSchedulerILb1ELi128ELb0EEEEEEEEEvNT_6ParamsE$_ZN4cute3eso3ESOILb1ELb0EJNS_6LayoutINS_5tupleIJNS3_IJNS3_IJNS_1CILi8EEENS4_ILi1EEEEEES6_EEENS3_IJNS3_IJS6_S6_EEENS4_ILi2EEEEEEEEENS3_IJNS3_IJNS3_IJS6_NS4_ILi0EEEEEESD_EEENS3_IJNS3_IJSD_SD_EEENS4_ILi8192EEEEEEEEEEENS_10ViewEngineINS_8smem_ptrIPN7cutlass6half_tEEEEEEEC2ERKSK_RKSR_,($_ZN7cutlass13device_kernelIN5flash19enable_sm80_to_sm89INS1_16FlashAttnBwdSm80INS1_25CollectiveMainloopBwdSm80ILi2ELi2EN4cute5tupleIJNS5_1CILi128EEES8_NS7_ILi64EEEEEENS_6half_tEfNS_4arch4Sm80ELb1ELb0ELb1ELb1ELb0ELb0ELb0ELb0ELi2ELi4ELi4ELi4ELb0EEENS1_24CollectiveEpilogueBwdGQAISA_fSD_Li256ELb1ELb0EEENS1_25SingleTileBwdLPTSchedulerILb1ELi128ELb0EEEEEEEEEvNT_6ParamsE$_ZN4cute3eso3ESOILb1ELb0EJNS_6LayoutINS_5tupleIJNS3_IJNS3_IJNS_1CILi8EEENS4_ILi1EEEEEES6_EEENS3_IJNS3_IJS6_S6_EEENS4_ILi2EEEEEEEEENS3_IJNS3_IJNS3_IJS6_NS4_ILi0EEEEEESD_EEENS3_IJNS3_IJSD_SD_EEES5_EEEEEEEENS_10ViewEngineIPN7cutlass6half_tEEEEEC2ERKSJ_RKSO_ - $_ZN7cutlass13device_kernelIN5flash19enable_sm80_to_sm89INS1_16FlashAttnBwdSm80INS1_25CollectiveMainloopBwdSm80ILi2ELi2EN4cute5tupleIJNS5_1CILi128EEES8_NS7_ILi64EEEEEENS_6half_tEfNS_4arch4Sm80ELb1ELb0ELb1ELb1ELb0ELb0ELb0ELb0ELi2ELi4ELi4ELi4ELb0EEENS1_24CollectiveEpilogueBwdGQAISA_fSD_Li256ELb1ELb0EEENS1_25SingleTileBwdLPTSchedulerILb1ELi128ELb0EEEEEEEEEvNT_6ParamsE$_ZN4cute3eso3ESOILb1ELb0EJNS_6LayoutINS_5tupleIJNS3_IJNS3_IJNS_1CILi8EEENS4_ILi1EEEEEES6_EEENS3_IJNS3_IJS6_S6_EEENS4_ILi2EEEEEEEEENS3_IJNS3_IJNS3_IJS6_NS4_ILi0EEEEEESD_EEENS3_IJNS3_IJSD_SD_EEENS4_ILi8192EEEEEEEEEEENS_10ViewEngineINS_8smem_ptrIPN7cutlass6half_tEEEEEEEC2ERKSK_RKSR_)
$_ZN7cutlass13device_kernelIN5flash19enable_sm80_to_sm89INS1_16FlashAttnBwdSm80INS1_25CollectiveMainloopBwdSm80ILi2ELi2EN4cute5tupleIJNS5_1CILi128EEES8_NS7_ILi64EEEEEENS_6half_tEfNS_4arch4Sm80ELb1ELb0ELb1ELb1ELb0ELb0ELb0ELb0ELi2ELi4ELi4ELi4ELb0EEENS1_24CollectiveEpilogueBwdGQAISA_fSD_Li256ELb1ELb0EEENS1_25SingleTileBwdLPTSchedulerILb1ELi128ELb0EEEEEEEEEvNT_6ParamsE$_ZN4cute3eso3ESOILb1ELb0EJNS_6LayoutINS_5tupleIJNS3_IJNS3_IJNS_1CILi8EEENS4_ILi1EEEEEES6_EEENS3_IJNS3_IJS6_S6_EEENS4_ILi2EEEEEEEEENS3_IJNS3_IJNS3_IJS6_NS4_ILi0EEEEEESD_EEENS3_IJNS3_IJSD_SD_EEENS4_ILi8192EEEEEEEEEEENS_10ViewEngineINS_8smem_ptrIPN7cutlass6half_tEEEEEEEC2ERKSK_RKSR_:
[----:B------:R-:W-:Y:S01]  /*7870*/  IADD3 R3, R60, -c[0x0][0x20], RZ ;  /* 0x800008003c037a10 */ /* 0x000fe20007ffe0ff */
[----:B------:R-:W-:Y:S01]  /*7880*/  IMAD.MOV.U32 R14, RZ, RZ, R2 ;  /* 0x000000ffff0e7224 */ /* 0x000fe200078e0002 */
[----:B------:R-:W-:Y:S01]  /*7890*/  MOV R15, R13 ;  /* 0x0000000d000f7202 */ /* 0x000fe20000000f00 */
[----:B------:R-:W-:-:S04]  /*78a0*/  IMAD.MOV.U32 R13, RZ, RZ, 0x0 ;  /* 0x00000000ff0d7424 */ /* 0x000fc800078e00ff */
[----:B------:R1:W-:Y:S01]  /*78b0*/  STL.64 [R3], R14 ;  /* 0x0000000e03007387 */ /* 0x0003e20000100a00 */
[----:B------:R-:W-:Y:S05]  /*78c0*/  RET.REL.NODEC R12 `(_ZN7cutlass13device_kernelIN5flash19enable_sm80_to_sm89INS1_16FlashAttnBwdSm80INS1_25CollectiveMainloopBwdSm80ILi2ELi2EN4cute5tupleIJNS5_1CILi128EEES8_NS7_ILi64EEEEEENS_6half_tEfNS_4arch4Sm80ELb1ELb0ELb1ELb1ELb0ELb0ELb0ELb0ELi2ELi4ELi4ELi4ELb0EEENS1_24CollectiveEpilogueBwdGQAISA_fSD_Li256ELb1ELb0EEENS1_25SingleTileBwdLPTSchedulerILb1ELi128ELb0EEEEEEEEEvNT_6ParamsE) ;  /* 0xffff87300c007950 */ /* 0x000fea0003c3ffff */
        .type           $_ZN7cutlass13device_kernelIN5flash19enable_sm80_to_sm89INS1_16FlashAttnBwdSm80INS1_25CollectiveMainloopBwdSm80ILi2ELi2EN4cute5tupleIJNS5_1CILi128EEES8_NS7_ILi64EEEEEENS_6half_tEfNS_4arch4Sm80ELb1ELb0ELb1ELb1ELb0ELb0ELb0ELb0ELi2ELi4ELi4ELi4ELb0EEENS1_24CollectiveEpilogueBwdGQAISA_fSD_Li256ELb1ELb0EEENS1_25SingleTileBwdLPTSchedulerILb1ELi128ELb0EEEEEEEEEvNT_6ParamsE$_ZN4cute3eso3ESOILb1ELb0EJNS_6LayoutINS_5tupleIJNS3_IJNS3_IJNS_1CILi8EEENS4_ILi1EEEEEES6_EEENS3_IJNS3_IJS6_S6_EEENS4_ILi2EEEEEEEEENS3_IJNS3_IJNS3_IJS6_NS4_ILi0EEEEEESD_EEENS3_IJNS3_IJSD_SD_EEES5_EEEEEEEENS_10ViewEngineIPN7cutlass6half_tEEEEEC2ERKSJ_RKSO_,@function
        .size           $_ZN7cutlass13device_kernelIN5flash19enable_sm80_to_sm89INS1_16FlashAttnBwdSm80INS1_25CollectiveMainloopBwdSm80ILi2ELi2EN4cute5tupleIJNS5_1CILi128EEES8_NS7_ILi64EEEEEENS_6half_tEfNS_4arch4Sm80ELb1ELb0ELb1ELb1ELb0ELb0ELb0ELb0ELi2ELi4ELi4ELi4ELb0EEENS1_24CollectiveEpilogueBwdGQAISA_fSD_Li256ELb1ELb0EEENS1_25SingleTileBwdLPTSchedulerILb1ELi128ELb0EEEEEEEEEvNT_6ParamsE$_ZN4cute3eso3ESOILb1ELb0EJNS_6LayoutINS_5tupleIJNS3_IJNS3_IJNS_1CILi8EEENS4_ILi1EEEEEES6_EEENS3_IJNS3_IJS6_S6_EEENS4_ILi2EEEEEEEEENS3_IJNS3_IJNS3_IJS6_NS4_ILi0EEEEEESD_EEENS3_IJNS3_IJSD_SD_EEES5_EEEEEEEENS_10ViewEngineIPN7cutlass6half_tEEEEEC2ERKSJ_RKSO_,($_ZN7cutlass13device_kernelIN5flash19enable_sm80_to_sm89INS1_16FlashAttnBwdSm80INS1_25CollectiveMainloopBwdSm80ILi2ELi2EN4cute5tupleIJNS5_1CILi128EEES8_NS7_ILi64EEEEEENS_6half_tEfNS_4arch4Sm80ELb1ELb0ELb1ELb1ELb0ELb0ELb0ELb0ELi2ELi4ELi4ELi4ELb0EEENS1_24CollectiveEpilogueBwdGQAISA_fSD_Li256ELb1ELb0EEENS1_25SingleTileBwdLPTSchedulerILb1ELi128ELb0EEEEEEEEEvNT_6ParamsE$_ZN4cute3eso3ESOILb1ELb0EJNS_6LayoutINS_5tupleIJNS3_IJNS3_IJNS_1CILi8EEENS4_ILi1EEEEEES6_EEENS3_IJNS3_IJS6_S6_EEENS4_ILi4EEEEEEEEENS3_IJNS3_IJNS3_IJS6_NS4_ILi0EEEEEESD_EEENS3_IJNS3_IJSD_SD_EEENS4_ILi2048EEEEEEEEEEENS_10ViewEngineINS_8smem_ptrIPN7cutlass6half_tEEEEEEEC2ERKSK_RKSR_ - $_ZN7cutlass13device_kernelIN5flash19enable_sm80_to_sm89INS1_16FlashAttnBwdSm80INS1_25CollectiveMainloopBwdSm80ILi2ELi2EN4cute5tupleIJNS5_1CILi128EEES8_NS7_ILi64EEEEEENS_6half_tEfNS_4arch4Sm80ELb1ELb0ELb1ELb1ELb0ELb0ELb0ELb0ELi2ELi4ELi4ELi4ELb0EEENS1_24CollectiveEpilogueBwdGQAISA_fSD_Li256ELb1ELb0EEENS1_25SingleTileBwdLPTSchedulerILb1ELi128ELb0EEEEEEEEEvNT_6ParamsE$_ZN4cute3eso3ESOILb1ELb0EJNS_6LayoutINS_5tupleIJNS3_IJNS3_IJNS_1CILi8EEENS4_ILi1EEEEEES6_EEENS3_IJNS3_IJS6_S6_EEENS4_ILi2EEEEEEEEENS3_IJNS3_IJNS3_IJS6_NS4_ILi0EEEEEESD_EEENS3_IJNS3_IJSD_SD_EEES5_EEEEEEEENS_10ViewEngineIPN7cutlass6half_tEEEEEC2ERKSJ_RKSO_)
$_ZN7cutlass13device_kernelIN5flash19enable_sm80_to_sm89INS1_16FlashAttnBwdSm80INS1_25CollectiveMainloopBwdSm80ILi2ELi2EN4cute5tupleIJNS5_1CILi128EEES8_NS7_ILi64EEEEEENS_6half_tEfNS_4arch4Sm80ELb1ELb0ELb1ELb1ELb0ELb0ELb0ELb0ELi2ELi4ELi4ELi4ELb0EEENS1_24CollectiveEpilogueBwdGQAISA_fSD_Li256ELb1ELb0EEENS1_25SingleTileBwdLPTSchedulerILb1ELi128ELb0EEEEEEEEEvNT_6ParamsE$_ZN4cute3eso3ESOILb1ELb0EJNS_6LayoutINS_5tupleIJNS3_IJNS3_IJNS_1CILi8EEENS4_ILi1EEEEEES6_EEENS3_IJNS3_IJS6_S6_EEENS4_ILi2EEEEEEEEENS3_IJNS3_IJNS3_IJS6_NS4_ILi0EEEEEESD_EEENS3_IJNS3_IJSD_SD_EEES5_EEEEEEEENS_10ViewEngineIPN7cutlass6half_tEEEEEC2ERKSJ_RKSO_:
[----:B------:R-:W-:Y:S02]  /*78d0*/  IADD3 R38, R82, -c[0x0][0x20], RZ ;  /* 0x8000080052267a10 */ /* 0x000fe40007ffe0ff */
[----:B------:R-:W-:-:S03]  /*78e0*/  MOV R47, 0x0 ;  /* 0x00000000002f7802 */ /* 0x000fc60000000f00 */
[----:B------:R1:W-:Y:S01]  /*78f0*/  STL.64 [R38], R2 ;  /* 0x0000000226007387 */ /* 0x0003e20000100a00 */
[----:B------:R-:W-:Y:S05]  /*7900*/  RET.REL.NODEC R46 `(_ZN7cutlass13device_kernelIN5flash19enable_sm80_to_sm89INS1_16FlashAttnBwdSm80INS1_25CollectiveMainloopBwdSm80ILi2ELi2EN4cute5tupleIJNS5_1CILi128EEES8_NS7_ILi64EEEEEENS_6half_tEfNS_4arch4Sm80ELb1ELb0ELb1ELb1ELb0ELb0ELb0ELb0ELi2ELi4ELi4ELi4ELb0EEENS1_24CollectiveEpilogueBwdGQAISA_fSD_Li256ELb1ELb0EEENS1_25SingleTileBwdLPTSchedulerILb1ELi128ELb0EEEEEEEEEvNT_6ParamsE) ;  /* 0xffff86f02e007950 */ /* 0x000fea0003c3ffff */
        .type           $_ZN7cutlass13device_kernelIN5flash19enable_sm80_to_sm89INS1_16FlashAttnBwdSm80INS1_25CollectiveMainloopBwdSm80ILi2ELi2EN4cute5tupleIJNS5_1CILi128EEES8_NS7_ILi64EEEEEENS_6half_tEfNS_4arch4Sm80ELb1ELb0ELb1ELb1ELb0ELb0ELb0ELb0ELi2ELi4ELi4ELi4ELb0EEENS1_24CollectiveEpilogueBwdGQAISA_fSD_Li256ELb1ELb0EEENS1_25SingleTileBwdLPTSchedulerILb1ELi128ELb0EEEEEEEEEvNT_6ParamsE$_ZN4cute3eso3ESOILb1ELb0EJNS_6LayoutINS_5tupleIJNS3_IJNS3_IJNS_1CILi8EEENS4_ILi1EEEEEES6_EEENS3_IJNS3_IJS6_S6_EEENS4_ILi4EEEEEEEEENS3_IJNS3_IJNS3_IJS6_NS4_ILi0EEEEEESD_EEENS3_IJNS3_IJSD_SD_EEENS4_ILi2048EEEEEEEEEEENS_10ViewEngineINS_8smem_ptrIPN7cutlass6half_tEEEEEEEC2ERKSK_RKSR_,@function
        .size           $_ZN7cutlass13device_kernelIN5flash19enable_sm80_to_sm89INS1_16FlashAttnBwdSm80INS1_25CollectiveMainloopBwdSm80ILi2ELi2EN4cute5tupleIJNS5_1CILi128EEES8_NS7_ILi64EEEEEENS_6half_tEfNS_4arch4Sm80ELb1ELb0ELb1ELb1ELb0ELb0ELb0ELb0ELi2ELi4ELi4ELi4ELb0EEENS1_24CollectiveEpilogueBwdGQAISA_fSD_Li256ELb1ELb0EEENS1_25SingleTileBwdLPTSchedulerILb1ELi128ELb0EEEEEEEEEvNT_6ParamsE$_ZN4cute3eso3ESOILb1ELb0EJNS_6LayoutINS_5tupleIJNS3_IJNS3_IJNS_1CILi8EEENS4_ILi1EEEEEES6_EEENS3_IJNS3_IJS6_S6_EEENS4_ILi4EEEEEEEEENS3_IJNS3_IJNS3_IJS6_NS4_ILi0EEEEEESD_EEENS3_IJNS3_IJSD_SD_EEENS4_ILi2048EEEEEEEEEEENS_10ViewEngineINS_8smem_ptrIPN7cutlass6half_tEEEEEEEC2ERKSK_RKSR_,($_ZN7cutlass13device_kernelIN5flash19enable_sm80_to_sm89INS1_16FlashAttnBwdSm80INS1_25CollectiveMainloopBwdSm80ILi2ELi2EN4cute5tupleIJNS5_1CILi128EEES8_NS7_ILi64EEEEEENS_6half_tEfNS_4arch4Sm80ELb1ELb0ELb1ELb1ELb0ELb0ELb0ELb0ELi2ELi4ELi4ELi4ELb0EEENS1_24CollectiveEpilogueBwdGQAISA_fSD_Li256ELb1ELb0EEENS1_25SingleTileBwdLPTSchedulerILb1ELi128ELb0EEEEEEEEEvNT_6ParamsE$_ZN4cute3eso3ESOILb1ELb0EJNS_6LayoutINS_5tupleIJNS3_IJNS3_IJNS_1CILi8EEENS4_ILi1EEEEEES6_EEENS3_IJNS3_IJS6_S6_EEENS4_ILi4EEEEEEEEENS3_IJNS3_IJNS3_IJS6_NS4_ILi0EEEEEESD_EEENS3_IJNS3_IJSD_SD_EEES5_EEEEEEEENS_10ViewEngineIPN7cutlass6half_tEEEEEC2ERKSJ_RKSO_ - $_ZN7cutlass13device_kernelIN5flash19enable_sm80_to_sm89INS1_16FlashAttnBwdSm80INS1_25CollectiveMainloopBwdSm80ILi2ELi2EN4cute5tupleIJNS5_1CILi128EEES8_NS7_ILi64EEEEEENS_6half_tEfNS_4arch4Sm80ELb1ELb0ELb1ELb1ELb0ELb0ELb0ELb0ELi2ELi4ELi4ELi4ELb0EEENS1_24CollectiveEpilogueBwdGQAISA_fSD_Li256ELb1ELb0EEENS1_25SingleTileBwdLPTSchedulerILb1ELi128ELb0EEEEEEEEEvNT_6ParamsE$_ZN4cute3eso3ESOILb1ELb0EJNS_6LayoutINS_5tupleIJNS3_IJNS3_IJNS_1CILi8EEENS4_ILi1EEEEEES6_EEENS3_IJNS3_IJS6_S6_EEENS4_ILi4EEEEEEEEENS3_IJNS3_IJNS3_IJS6_NS4_ILi0EEEEEESD_EEENS3_IJNS3_IJSD_SD_EEENS4_ILi2048EEEEEEEEEEENS_10ViewEngineINS_8smem_ptrIPN7cutlass6half_tEEEEEEEC2ERKSK_RKSR_)
$_ZN7cutlass13device_kernelIN5flash19enable_sm80_to_sm89INS1_16FlashAttnBwdSm80INS1_25CollectiveMainloopBwdSm80ILi2ELi2EN4cute5tupleIJNS5_1CILi128EEES8_NS7_ILi64EEEEEENS_6half_tEfNS_4arch4Sm80ELb1ELb0ELb1ELb1ELb0ELb0ELb0ELb0ELi2ELi4ELi4ELi4ELb0EEENS1_24CollectiveEpilogueBwdGQAISA_fSD_Li256ELb1ELb0EEENS1_25SingleTileBwdLPTSchedulerILb1ELi128ELb0EEEEEEEEEvNT_6ParamsE$_ZN4cute3eso3ESOILb1ELb0EJNS_6LayoutINS_5tupleIJNS3_IJNS3_IJNS_1CILi8EEENS4_ILi1EEEEEES6_EEENS3_IJNS3_IJS6_S6_EEENS4_ILi4EEEEEEEEENS3_IJNS3_IJNS3_IJS6_NS4_ILi0EEEEEESD_EEENS3_IJNS3_IJSD_SD_EEENS4_ILi2048EEEEEEEEEEENS_10ViewEngineINS_8smem_ptrIPN7cutlass6half_tEEEEEEEC2ERKSK_RKSR_:
[----:B------:R-:W-:Y:S01]  /*7910*/  IADD3 R3, R60, -c[0x0][0x20], RZ ;  /* 0x800008003c037a10 */ /* 0x000fe20007ffe0ff */
[----:B------:R-:W-:Y:S01]  /*7920*/  IMAD.MOV.U32 R16, RZ, RZ, R2 ;  /* 0x000000ffff107224 */ /* 0x000fe200078e0002 */
[----:B------:R-:W-:Y:S01]  /*7930*/  MOV R17, R15 ;  /* 0x0000000f00117202 */ /* 0x000fe20000000f00 */
[----:B------:R-:W-:-:S04]  /*7940*/  IMAD.MOV.U32 R15, RZ, RZ, 0x0 ;  /* 0x00000000ff0f7424 */ /* 0x000fc800078e00ff */
[----:B------:R1:W-:Y:S01]  /*7950*/  STL.64 [R3], R16 ;  /* 0x0000001003007387 */ /* 0x0003e20000100a00 */
[----:B------:R-:W-:Y:S05]  /*7960*/  RET.REL.NODEC R14 `(_ZN7cutlass13device_kernelIN5flash19enable_sm80_to_sm89INS1_16FlashAttnBwdSm80INS1_25CollectiveMainloopBwdSm80ILi2ELi2EN4cute5tupleIJNS5_1CILi128EEES8_NS7_ILi64EEEEEENS_6half_tEfNS_4arch4Sm80ELb1ELb0ELb1ELb1ELb0ELb0ELb0ELb0ELi2ELi4ELi4ELi4ELb0EEENS1_24CollectiveEpilogueBwdGQAISA_fSD_Li256ELb1ELb0EEENS1_25SingleTileBwdLPTSchedulerILb1ELi128ELb0EEEEEEEEEvNT_6ParamsE) ;  /* 0xffff86900e007950 */ /* 0x000fea0003c3ffff */
        .type           $_ZN7cutlass13device_kernelIN5flash19enable_sm80_to_sm89INS1_16FlashAttnBwdSm80INS1_25CollectiveMainloopBwdSm80ILi2ELi2EN4cute5tupleIJNS5_1CILi128EEES8_NS7_ILi64EEEEEENS_6half_tEfNS_4arch4Sm80ELb1ELb0ELb1ELb1ELb0ELb0ELb0ELb0ELi2ELi4ELi4ELi4ELb0EEENS1_24CollectiveEpilogueBwdGQAISA_fSD_Li256ELb1ELb0EEENS1_25SingleTileBwdLPTSchedulerILb1ELi128ELb0EEEEEEEEEvNT_6ParamsE$_ZN4cute3eso3ESOILb1ELb0EJNS_6LayoutINS_5tupleIJNS3_IJNS3_IJNS_1CILi8EEENS4_ILi1EEEEEES6_EEENS3_IJNS3_IJS6_S6_EEENS4_ILi4EEEEEEEEENS3_IJNS3_IJNS3_IJS6_NS4_ILi0EEEEEESD_EEENS3_IJNS3_IJSD_SD_EEES5_EEEEEEEENS_10ViewEngineIPN7cutlass6half_tEEEEEC2ERKSJ_RKSO_,@function
        .size           $_ZN7cutlass13device_kernelIN5flash19enable_sm80_to_sm89INS1_16FlashAttnBwdSm80INS1_25CollectiveMainloopBwdSm80ILi2ELi2EN4cute5tupleIJNS5_1CILi128EEES8_NS7_ILi64EEEEEENS_6half_tEfNS_4arch4Sm80ELb1ELb0ELb1ELb1ELb0ELb0ELb0ELb0ELi2ELi4ELi4ELi4ELb0EEENS1_24CollectiveEpilogueBwdGQAISA_fSD_Li256ELb1ELb0EEENS1_25SingleTileBwdLPTSchedulerILb1ELi128ELb0EEEEEEEEEvNT_6ParamsE$_ZN4cute3eso3ESOILb1ELb0EJNS_6LayoutINS_5tupleIJNS3_IJNS3_IJNS_1CILi8EEENS4_ILi1EEEEEES6_EEENS3_IJNS3_IJS6_S6_EEENS4_ILi4EEEEEEEEENS3_IJNS3_IJNS3_IJS6_NS4_ILi0EEEEEESD_EEENS3_IJNS3_IJSD_SD_EEES5_EEEEEEEENS_10ViewEngineIPN7cutlass6half_tEEEEEC2ERKSJ_RKSO_,($_ZN7cutlass13device_kernelIN5flash19enable_sm80_to_sm89INS1_16FlashAttnBwdSm80INS1_25CollectiveMainloopBwdSm80ILi2ELi2EN4cute5tupleIJNS5_1CILi128EEES8_NS7_ILi64EEEEEENS_6half_tEfNS_4arch4Sm80ELb1ELb0ELb1ELb1ELb0ELb0ELb0ELb0ELi2ELi4ELi4ELi4ELb0EEENS1_24CollectiveEpilogueBwdGQAISA_fSD_Li256ELb1ELb0EEENS1_25SingleTileBwdLPTSchedulerILb1ELi128ELb0EEEEEEEEEvNT_6ParamsE$_ZN4cute3eso3ESOILb1ELb0EJNS_6LayoutINS_5tupleIJNS3_IJNS_1CILi1EEENS3_IJNS4_ILi2EEES6_EEEEEES6_NS4_ILi4EEEEEENS3_IJNS3_IJNS4_ILi0EEENS3_IJS5_S9_EEEEEES6_NS4_ILi8EEEEEEEENS_10ViewEngineIPjEEEEC2ERKSG_RKSJ_ - $_ZN7cutlass13device_kernelIN5flash19enable_sm80_to_sm89INS1_16FlashAttnBwdSm80INS1_25CollectiveMainloopBwdSm80ILi2ELi2EN4cute5tupleIJNS5_1CILi128EEES8_NS7_ILi64EEEEEENS_6half_tEfNS_4arch4Sm80ELb1ELb0ELb1ELb1ELb0ELb0ELb0ELb0ELi2ELi4ELi4ELi4ELb0EEENS1_24CollectiveEpilogueBwdGQAISA_fSD_Li256ELb1ELb0EEENS1_25SingleTileBwdLPTSchedulerILb1ELi128ELb0EEEEEEEEEvNT_6ParamsE$_ZN4cute3eso3ESOILb1ELb0EJNS_6LayoutINS_5tupleIJNS3_IJNS3_IJNS_1CILi8EEENS4_ILi1EEEEEES6_EEENS3_IJNS3_IJS6_S6_EEENS4_ILi4EEEEEEEEENS3_IJNS3_IJNS3_IJS6_NS4_ILi0EEEEEESD_EEENS3_IJNS3_IJSD_SD_EEES5_EEEEEEEENS_10ViewEngineIPN7cutlass6half_tEEEEEC2ERKSJ_RKSO_)
$_ZN7cutlass13device_kernelIN5flash19enable_sm80_to_sm89INS1_16FlashAttnBwdSm80INS1_25CollectiveMainloopBwdSm80ILi2ELi2EN4cute5tupleIJNS5_1CILi128EEES8_NS7_ILi64EEEEEENS_6half_tEfNS_4arch4Sm80ELb1ELb0ELb1ELb1ELb0ELb0ELb0ELb0ELi2ELi4ELi4ELi4ELb0EEENS1_24CollectiveEpilogueBwdGQAISA_fSD_Li256ELb1ELb0EEENS1_25SingleTileBwdLPTSchedulerILb1ELi128ELb0EEEEEEEEEvNT_6ParamsE$_ZN4cute3eso3ESOILb1ELb0EJNS_6LayoutINS_5tupleIJNS3_IJNS3_IJNS_1CILi8EEENS4_ILi1EEEEEES6_EEENS3_IJNS3_IJS6_S6_EEENS4_ILi4EEEEEEEEENS3_IJNS3_IJNS3_IJS6_NS4_ILi0EEEEEESD_EEENS3_IJNS3_IJSD_SD_EEES5_EEEEEEEENS_10ViewEngineIPN7cutlass6half_tEEEEEC2ERKSJ_RKSO_:
[----:B------:R-:W-:Y:S02]  /*7970*/  IADD3 R12, R60, -c[0x0][0x20], RZ ;  /* 0x800008003c0c7a10 */ /* 0x000fe40007ffe0ff */
[----:B------:R-:W-:-:S03]  /*7980*/  MOV R15, 0x0 ;  /* 0x00000000000f7802 */ /* 0x000fc60000000f00 */
[----:B------:R1:W-:Y:S01]  /*7990*/  STL.64 [R12], R2 ;  /* 0x000000020c007387 */ /* 0x0003e20000100a00 */
[----:B------:R-:W-:Y:S05]  /*79a0*/  RET.REL.NODEC R14 `(_ZN7cutlass13device_kernelIN5flash19enable_sm80_to_sm89INS1_16FlashAttnBwdSm80INS1_25CollectiveMainloopBwdSm80ILi2ELi2EN4cute5tupleIJNS5_1CILi128EEES8_NS7_ILi64EEEEEENS_6half_tEfNS_4arch4Sm80ELb1ELb0ELb1ELb1ELb0ELb0ELb0ELb0ELi2ELi4ELi4ELi4ELb0EEENS1_24CollectiveEpilogueBwdGQAISA_fSD_Li256ELb1ELb0EEENS1_25SingleTileBwdLPTSchedulerILb1ELi128ELb0EEEEEEEEEvNT_6ParamsE) ;  /* 0xffff86500e007950 */ /* 0x000fea0003c3ffff */
        .type           $_ZN7cutlass13device_kernelIN5flash19enable_sm80_to_sm89INS1_16FlashAttnBwdSm80INS1_25CollectiveMainloopBwdSm80ILi2ELi2EN4cute5tupleIJNS5_1CILi128EEES8_NS7_ILi64EEEEEENS_6half_tEfNS_4arch4Sm80ELb1ELb0ELb1ELb1ELb0ELb0ELb0ELb0ELi2ELi4ELi4ELi4ELb0EEENS1_24CollectiveEpilogueBwdGQAISA_fSD_Li256ELb1ELb0EEENS1_25SingleTileBwdLPTSchedulerILb1ELi128ELb0EEEEEEEEEvNT_6ParamsE$_ZN4cute3eso3ESOILb1ELb0EJNS_6LayoutINS_5tupleIJNS3_IJNS_1CILi1EEENS3_IJNS4_ILi2EEES6_EEEEEES6_NS4_ILi4EEEEEENS3_IJNS3_IJNS4_ILi0EEENS3_IJS5_S9_EEEEEES6_NS4_ILi8EEEEEEEENS_10ViewEngineIPjEEEEC2ERKSG_RKSJ_,@function
        .size           $_ZN7cutlass13device_kernelIN5flash19enable_sm80_to_sm89INS1_16FlashAttnBwdSm80INS1_25CollectiveMainloopBwdSm80ILi2ELi2EN4cute5tupleIJNS5_1CILi128EEES8_NS7_ILi64EEEEEENS_6half_tEfNS_4arch4Sm80ELb1ELb0ELb1ELb1ELb0ELb0ELb0ELb0ELi2ELi4ELi4ELi4ELb0EEENS1_24CollectiveEpilogueBwdGQAISA_fSD_Li256ELb1ELb0EEENS1_25SingleTileBwdLPTSchedulerILb1ELi128ELb0EEEEEEEEEvNT_6ParamsE$_ZN4cute3eso3ESOILb1ELb0EJNS_6LayoutINS_5tupleIJNS3_IJNS_1CILi1EEENS3_IJNS4_ILi2EEES6_EEEEEES6_NS4_ILi4EEEEEENS3_IJNS3_IJNS4_ILi0EEENS3_IJS5_S9_EEEEEES6_NS4_ILi8EEEEEEEENS_10ViewEngineIPjEEEEC2ERKSG_RKSJ_,($_ZN7cutlass13device_kernelIN5flash19enable_sm80_to_sm89INS1_16FlashAttnBwdSm80INS1_25CollectiveMainloopBwdSm80ILi2ELi2EN4cute5tupleIJNS5_1CILi128EEES8_NS7_ILi64EEEEEENS_6half_tEfNS_4arch4Sm80ELb1ELb0ELb1ELb1ELb0ELb0ELb0ELb0ELi2ELi4ELi4ELi4ELb0EEENS1_24CollectiveEpilogueBwdGQAISA_fSD_Li256ELb1ELb0EEENS1_25SingleTileBwdLPTSchedulerILb1ELi128ELb0EEEEEEEEEvNT_6ParamsE$_ZN4cute3eso3ESOILb1ELb0EJNS_6LayoutINS_5tupleIJNS3_IJNS_1CILi1EEENS3_IJNS4_ILi4EEENS4_ILi2EEEEEEEEES7_S6_EEENS3_IJNS3_IJNS4_ILi0EEENS3_IJS5_NS4_ILi8EEEEEEEEES6_NS4_ILi16EEEEEEEENS_10ViewEngineIPN7cutlass6half_tEEEEEC2ERKSH_RKSM_ - $_ZN7cutlass13device_kernelIN5flash19enable_sm80_to_sm89INS1_16FlashAttnBwdSm80INS1_25CollectiveMainloopBwdSm80ILi2ELi2EN4cute5tupleIJNS5_1CILi128EEES8_NS7_ILi64EEEEEENS_6half_tEfNS_4arch4Sm80ELb1ELb0ELb1ELb1ELb0ELb0ELb0ELb0ELi2ELi4ELi4ELi4ELb0EEENS1_24CollectiveEpilogueBwdGQAISA_fSD_Li256ELb1ELb0EEENS1_25SingleTileBwdLPTSchedulerILb1ELi128ELb0EEEEEEEEEvNT_6ParamsE$_ZN4cute3eso3ESOILb1ELb0EJNS_6LayoutINS_5tupleIJNS3_IJNS_1CILi1EEENS3_IJNS4_ILi2EEES6_EEEEEES6_NS4_ILi4EEEEEENS3_IJNS3_IJNS4_ILi0EEENS3_IJS5_S9_EEEEEES6_NS4_ILi8EEEEEEEENS_10ViewEngineIPjEEEEC2ERKSG_RKSJ_)
$_ZN7cutlass13device_kernelIN5flash19enable_sm80_to_sm89INS1_16FlashAttnBwdSm80INS1_25CollectiveMainloopBwdSm80ILi2ELi2EN4cute5tupleIJNS5_1CILi128EEES8_NS7_ILi64EEEEEENS_6half_tEfNS_4arch4Sm80ELb1ELb0ELb1ELb1ELb0ELb0ELb0ELb0ELi2ELi4ELi4ELi4ELb0EEENS1_24CollectiveEpilogueBwdGQAISA_fSD_Li256ELb1ELb0EEENS1_25SingleTileBwdLPTSchedulerILb1ELi128ELb0EEEEEEEEEvNT_6ParamsE$_ZN4cute3eso3ESOILb1ELb0EJNS_6LayoutINS_5tupleIJNS3_IJNS_1CILi1EEENS3_IJNS4_ILi2EEES6_EEEEEES6_NS4_ILi4EEEEEENS3_IJNS3_IJNS4_ILi0EEENS3_IJS5_S9_EEEEEES6_NS4_ILi8EEEEEEEENS_10ViewEngineIPjEEEEC2ERKSG_RKSJ_:
[----:B------:R-:W-:Y:S02]  /*79b0*/  IADD3 R6, R69, -c[0x0][0x20], RZ ;  /* 0x8000080045067a10 */ /* 0x000fe40007ffe0ff */
[----:B------:R-:W-:-:S03]  /*79c0*/  MOV R15, 0x0 ;  /* 0x00000000000f7802 */ /* 0x000fc60000000f00 */
[----:B------:R1:W-:Y:S01]  /*79d0*/  STL.64 [R6], R2 ;  /* 0x0000000206007387 */ /* 0x0003e20000100a00 */
[----:B------:R-:W-:Y:S05]  /*79e0*/  RET.REL.NODEC R14 `(_ZN7cutlass13device_kernelIN5flash19enable_sm80_to_sm89INS1_16FlashAttnBwdSm80INS1_25CollectiveMainloopBwdSm80ILi2ELi2EN4cute5tupleIJNS5_1CILi128EEES8_NS7_ILi64EEEEEENS_6half_tEfNS_4arch4Sm80ELb1ELb0ELb1ELb1ELb0ELb0ELb0ELb0ELi2ELi4ELi4ELi4ELb0EEENS1_24CollectiveEpilogueBwdGQAISA_fSD_Li256ELb1ELb0EEENS1_25SingleTileBwdLPTSchedulerILb1ELi128ELb0EEEEEEEEEvNT_6ParamsE) ;  /* 0xffff86100e007950 */ /* 0x000fea0003c3ffff */
        .type           $_ZN7cutlass13device_kernelIN5flash19enable_sm80_to_sm89INS1_16FlashAttnBwdSm80INS1_25CollectiveMainloopBwdSm80ILi2ELi2EN4cute5tupleIJNS5_1CILi128EEES8_NS7_ILi64EEEEEENS_6half_tEfNS_4arch4Sm80ELb1ELb0ELb1ELb1ELb0ELb0ELb0ELb0ELi2ELi4ELi4ELi4ELb0EEENS1_24CollectiveEpilogueBwdGQAISA_fSD_Li256ELb1ELb0EEENS1_25SingleTileBwdLPTSchedulerILb1ELi128ELb0EEEEEEEEEvNT_6ParamsE$_ZN4cute3eso3ESOILb1ELb0EJNS_6LayoutINS_5tupleIJNS3_IJNS_1CILi1EEENS3_IJNS4_ILi4EEENS4_ILi2EEEEEEEEES7_S6_EEENS3_IJNS3_IJNS4_ILi0EEENS3_IJS5_NS4_ILi8EEEEEEEEES6_NS4_ILi16EEEEEEEENS_10ViewEngineIPN7cutlass6half_tEEEEEC2ERKSH_RKSM_,@function
        .size           $_ZN7cutlass13device_kernelIN5flash19enable_sm80_to_sm89INS1_16FlashAttnBwdSm80INS1_25CollectiveMainloopBwdSm80ILi2ELi2EN4cute5tupleIJNS5_1CILi128EEES8_NS7_ILi64EEEEEENS_6half_tEfNS_4arch4Sm80ELb1ELb0ELb1ELb1ELb0ELb0ELb0ELb0ELi2ELi4ELi4ELi4ELb0EEENS1_24CollectiveEpilogueBwdGQAISA_fSD_Li256ELb1ELb0EEENS1_25SingleTileBwdLPTSchedulerILb1ELi128ELb0EEEEEEEEEvNT_6ParamsE$_ZN4cute3eso3ESOILb1ELb0EJNS_6LayoutINS_5tupleIJNS3_IJNS_1CILi1EEENS3_IJNS4_ILi4EEENS4_ILi2EEEEEEEEES7_S6_EEENS3_IJNS3_IJNS4_ILi0EEENS3_IJS5_NS4_ILi8EEEEEEEEES6_NS4_ILi16EEEEEEEENS_10ViewEngineIPN7cutlass6half_tEEEEEC2ERKSH_RKSM_,($_ZN7cutlass13device_kernelIN5flash19enable_sm80_to_sm89INS1_16FlashAttnBwdSm80INS1_25CollectiveMainloopBwdSm80ILi2ELi2EN4cute5tupleIJNS5_1CILi128EEES8_NS7_ILi64EEEEEENS_6half_tEfNS_4arch4Sm80ELb1ELb0ELb1ELb1ELb0ELb0ELb0ELb0ELi2ELi4ELi4ELi4ELb0EEENS1_24CollectiveEpilogueBwdGQAISA_fSD_Li256ELb1ELb0EEENS1_25SingleTileBwdLPTSchedulerILb1ELi128ELb0EEEEEEEEEvNT_6ParamsE$_ZN4cute3eso3ESOILb1ELb0EJNS_6LayoutINS_5tupleIJNS3_IJNS_1CILi1EEENS4_ILi2EEEEEEEEENS3_IJNS3_IJS5_S5_EEEEEEEENS_10ViewEngineIPjEEEEC2ERKSB_RKSE_ - $_ZN7cutlass13device_kernelIN5flash19enable_sm80_to_sm89INS1_16FlashAttnBwdSm80INS1_25CollectiveMainloopBwdSm80ILi2ELi2EN4cute5tupleIJNS5_1CILi128EEES8_NS7_ILi64EEEEEENS_6half_tEfNS_4arch4Sm80ELb1ELb0ELb1ELb1ELb0ELb0ELb0ELb0ELi2ELi4ELi4ELi4ELb0EEENS1_24CollectiveEpilogueBwdGQAISA_fSD_Li256ELb1ELb0EEENS1_25SingleTileBwdLPTSchedulerILb1ELi128ELb0EEEEEEEEEvNT_6ParamsE$_ZN4cute3eso3ESOILb1ELb0EJNS_6LayoutINS_5tupleIJNS3_IJNS_1CILi1EEENS3_IJNS4_ILi4EEENS4_ILi2EEEEEEEEES7_S6_EEENS3_IJNS3_IJNS4_ILi0EEENS3_IJS5_NS4_ILi8EEEEEEEEES6_NS4_ILi16EEEEEEEENS_10ViewEngineIPN7cutlass6half_tEEEEEC2ERKSH_RKSM_)
$_ZN7cutlass13device_kernelIN5flash19enable_sm80_to_sm89INS1_16FlashAttnBwdSm80INS1_25CollectiveMainloopBwdSm80ILi2ELi2EN4cute5tupleIJNS5_1CILi128EEES8_NS7_ILi64EEEEEENS_6half_tEfNS_4arch4Sm80ELb1ELb0ELb1ELb1ELb0ELb0ELb0ELb0ELi2ELi4ELi4ELi4ELb0EEENS1_24CollectiveEpilogueBwdGQAISA_fSD_Li256ELb1ELb0EEENS1_25SingleTileBwdLPTSchedulerILb1ELi128ELb0EEEEEEEEEvNT_6ParamsE$_ZN4cute3eso3ESOILb1ELb0EJNS_6LayoutINS_5tupleIJNS3_IJNS_1CILi1EEENS3_IJNS4_ILi4EEENS4_ILi2EEEEEEEEES7_S6_EEENS3_IJNS3_IJNS4_ILi0EEENS3_IJS5_NS4_ILi8EEEEEEEEES6_NS4_ILi16EEEEEEEENS_10ViewEngineIPN7cutlass6half_tEEEEEC2ERKSH_RKSM_:
[----:B------:R-:W-:Y:S01]  /*79f0*/  IADD3 R3, R69, -c[0x0][0x20], RZ ;  /* 0x8000080045037a10 */ /* 0x000fe20007ffe0ff */
[----:B------:R-:W-:Y:S01]  /*7a00*/  IMAD.MOV.U32 R14, RZ, RZ, R2 ;  /* 0x000000ffff0e7224 */ /* 0x000fe200078e0002 */
[----:B------:R-:W-:Y:S01]  /*7a10*/  MOV R15, R7 ;  /* 0x00000007000f7202 */ /* 0x000fe20000000f00 */
[----:B------:R-:W-:-:S04]  /*7a20*/  IMAD.MOV.U32 R7, RZ, RZ, 0x0 ;  /* 0x00000000ff077424 */ /* 0x000fc800078e00ff */
[----:B------:R1:W-:Y:S01]  /*7a30*/  STL.64 [R3], R14 ;  /* 0x0000000e03007387 */ /* 0x0003e20000100a00 */
[----:B------:R-:W-:Y:S05]  /*7a40*/  RET.REL.NODEC R6 `(_ZN7cutlass13device_kernelIN5flash19enable_sm80_to_sm89INS1_16FlashAttnBwdSm80INS1_25CollectiveMainloopBwdSm80ILi2ELi2EN4cute5tupleIJNS5_1CILi128EEES8_NS7_ILi64EEEEEENS_6half_tEfNS_4arch4Sm80ELb1ELb0ELb1ELb1ELb0ELb0ELb0ELb0ELi2ELi4ELi4ELi4ELb0EEENS1_24CollectiveEpilogueBwdGQAISA_fSD_Li256ELb1ELb0EEENS1_25SingleTileBwdLPTSchedulerILb1ELi128ELb0EEEEEEEEEvNT_6ParamsE) ;  /* 0xffff85b006007950 */ /* 0x000fea0003c3ffff */
        .type           $_ZN7cutlass13device_kernelIN5flash19enable_sm80_to_sm89INS1_16FlashAttnBwdSm80INS1_25CollectiveMainloopBwdSm80ILi2ELi2EN4cute5tupleIJNS5_1CILi128EEES8_NS7_ILi64EEEEEENS_6half_tEfNS_4arch4Sm80ELb1ELb0ELb1ELb1ELb0ELb0ELb0ELb0ELi2ELi4ELi4ELi4ELb0EEENS1_24CollectiveEpilogueBwdGQAISA_fSD_Li256ELb1ELb0EEENS1_25SingleTileBwdLPTSchedulerILb1ELi128ELb0EEEEEEEEEvNT_6ParamsE$_ZN4cute3eso3ESOILb1ELb0EJNS_6LayoutINS_5tupleIJNS3_IJNS_1CILi1EEENS4_ILi2EEEEEEEEENS3_IJNS3_IJS5_S5_EEEEEEEENS_10ViewEngineIPjEEEEC2ERKSB_RKSE_,@function
        .size           $_ZN7cutlass13device_kernelIN5flash19enable_sm80_to_sm89INS1_16FlashAttnBwdSm80INS1_25CollectiveMainloopBwdSm80ILi2ELi2EN4cute5tupleIJNS5_1CILi128EEES8_NS7_ILi64EEEEEENS_6half_tEfNS_4arch4Sm80ELb1ELb0ELb1ELb1ELb0ELb0ELb0ELb0ELi2ELi4ELi4ELi4ELb0EEENS1_24CollectiveEpilogueBwdGQAISA_fSD_Li256ELb1ELb0EEENS1_25SingleTileBwdLPTSchedulerILb1ELi128ELb0EEEEEEEEEvNT_6ParamsE$_ZN4cute3eso3ESOILb1ELb0EJNS_6LayoutINS_5tupleIJNS3_IJNS_1CILi1EEENS4_ILi2EEEEEEEEENS3_IJNS3_IJS5_S5_EEEEEEEENS_10ViewEngineIPjEEEEC2ERKSB_RKSE_,($_ZN7cutlass13device_kernelIN5flash19enable_sm80_to_sm89INS1_16FlashAttnBwdSm80INS1_25CollectiveMainloopBwdSm80ILi2ELi2EN4cute5tupleIJNS5_1CILi128EEES8_NS7_ILi64EEEEEENS_6half_tEfNS_4arch4Sm80ELb1ELb0ELb1ELb1ELb0ELb0ELb0ELb0ELi2ELi4ELi4ELi4ELb0EEENS1_24CollectiveEpilogueBwdGQAISA_fSD_Li256ELb1ELb0EEENS1_25SingleTileBwdLPTSchedulerILb1ELi128ELb0EEEEEEEEEvNT_6ParamsE$_ZN4cute3eso3ESOILb1ELb0EJNS_6LayoutINS_5tupleIJNS3_IJNS_1CILi1EEENS4_ILi2EEEEEES6_NS4_ILi8EEEEEENS3_IJNS3_IJS5_S5_EEES6_NS4_ILi4EEEEEEEENS_10ViewEngineIPKN7cutlass5ArrayIfLi2ELb1EEEEEEEC2ERKSD_RKSK_ - $_ZN7cutlass13device_kernelIN5flash19enable_sm80_to_sm89INS1_16FlashAttnBwdSm80INS1_25CollectiveMainloopBwdSm80ILi2ELi2EN4cute5tupleIJNS5_1CILi128EEES8_NS7_ILi64EEEEEENS_6half_tEfNS_4arch4Sm80ELb1ELb0ELb1ELb1ELb0ELb0ELb0ELb0ELi2ELi4ELi4ELi4ELb0EEENS1_24CollectiveEpilogueBwdGQAISA_fSD_Li256ELb1ELb0EEENS1_25SingleTileBwdLPTSchedulerILb1ELi128ELb0EEEEEEEEEvNT_6ParamsE$_ZN4cute3eso3ESOILb1ELb0EJNS_6LayoutINS_5tupleIJNS3_IJNS_1CILi1EEENS4_ILi2EEEEEEEEENS3_IJNS3_IJS5_S5_EEEEEEEENS_10ViewEngineIPjEEEEC2ERKSB_RKSE_)
$_ZN7cutlass13device_kernelIN5flash19enable_sm80_to_sm89INS1_16FlashAttnBwdSm80INS1_25CollectiveMainloopBwdSm80ILi2ELi2EN4cute5tupleIJNS5_1CILi128EEES8_NS7_ILi64EEEEEENS_6half_tEfNS_4arch4Sm80ELb1ELb0ELb1ELb1ELb0ELb0ELb0ELb0ELi2ELi4ELi4ELi4ELb0EEENS1_24CollectiveEpilogueBwdGQAISA_fSD_Li256ELb1ELb0EEENS1_25SingleTileBwdLPTSchedulerILb1ELi128ELb0EEEEEEEEEvNT_6ParamsE$_ZN4cute3eso3ESOILb1ELb0EJNS_6LayoutINS_5tupleIJNS3_IJNS_1CILi1EEENS4_ILi2EEEEEEEEENS3_IJNS3_IJS5_S5_EEEEEEEENS_10ViewEngineIPjEEEEC2ERKSB_RKSE_:
[----:B------:R-:W-:Y:S01]  /*7a50*/  IADD3 R2, R60, -c[0x0][0x20], RZ ;  /* 0x800008003c027a10 */ /* 0x000fe20007ffe0ff */
[----:B------:R-:W-:Y:S01]  /*7a60*/  IMAD.MOV.U32 R11, RZ, RZ, R3 ;  /* 0x000000ffff0b7224 */ /* 0x000fe200078e0003 */
[----:B------:R-:W-:-:S04]  /*7a70*/  MOV R5, 0x0 ;  /* 0x0000000000057802 */ /* 0x000fc80000000f00 */
[----:B------:R1:W-:Y:S01]  /*7a80*/  STL.64 [R2], R10 ;  /* 0x0000000a02007387 */ /* 0x0003e20000100a00 */
[----:B------:R-:W-:Y:S05]  /*7a90*/  RET.REL.NODEC R4 `(_ZN7cutlass13device_kernelIN5flash19enable_sm80_to_sm89INS1_16FlashAttnBwdSm80INS1_25CollectiveMainloopBwdSm80ILi2ELi2EN4cute5tupleIJNS5_1CILi128EEES8_NS7_ILi64EEEEEENS_6half_tEfNS_4arch4Sm80ELb1ELb0ELb1ELb1ELb0ELb0ELb0ELb0ELi2ELi4ELi4ELi4ELb0EEENS1_24CollectiveEpilogueBwdGQAISA_fSD_Li256ELb1ELb0EEENS1_25SingleTileBwdLPTSchedulerILb1ELi128ELb0EEEEEEEEEvNT_6ParamsE) ;  /* 0xffff856004007950 */ /* 0x000fea0003c3ffff */
        .type           $_ZN7cutlass13device_kernelIN5flash19enable_sm80_to_sm89INS1_16FlashAttnBwdSm80INS1_25CollectiveMainloopBwdSm80ILi2ELi2EN4cute5tupleIJNS5_1CILi128EEES8_NS7_ILi64EEEEEENS_6half_tEfNS_4arch4Sm80ELb1ELb0ELb1ELb1ELb0ELb0ELb0ELb0ELi2ELi4ELi4ELi4ELb0EEENS1_24CollectiveEpilogueBwdGQAISA_fSD_Li256ELb1ELb0EEENS1_25SingleTileBwdLPTSchedulerILb1ELi128ELb0EEEEEEEEEvNT_6ParamsE$_ZN4cute3eso3ESOILb1ELb0EJNS_6LayoutINS_5tupleIJNS3_IJNS_1CILi1EEENS4_ILi2EEEEEES6_NS4_ILi8EEEEEENS3_IJNS3_IJS5_S5_EEES6_NS4_ILi4EEEEEEEENS_10ViewEngineIPKN7cutlass5ArrayIfLi2ELb1EEEEEEEC2ERKSD_RKSK_,@function
        .size           $_ZN7cutlass13device_kernelIN5flash19enable_sm80_to_sm89INS1_16FlashAttnBwdSm80INS1_25CollectiveMainloopBwdSm80ILi2ELi2EN4cute5tupleIJNS5_1CILi128EEES8_NS7_ILi64EEEEEENS_6half_tEfNS_4arch4Sm80ELb1ELb0ELb1ELb1ELb0ELb0ELb0ELb0ELi2ELi4ELi4ELi4ELb0EEENS1_24CollectiveEpilogueBwdGQAISA_fSD_Li256ELb1ELb0EEENS1_25SingleTileBwdLPTSchedulerILb1ELi128ELb0EEEEEEEEEvNT_6ParamsE$_ZN4cute3eso3ESOILb1ELb0EJNS_6LayoutINS_5tupleIJNS3_IJNS_1CILi1EEENS4_ILi2EEEEEES6_NS4_ILi8EEEEEENS3_IJNS3_IJS5_S5_EEES6_NS4_ILi4EEEEEEEENS_10ViewEngineIPKN7cutlass5ArrayIfLi2ELb1EEEEEEEC2ERKSD_RKSK_,($_ZN7cutlass13device_kernelIN5flash19enable_sm80_to_sm89INS1_16FlashAttnBwdSm80INS1_25CollectiveMainloopBwdSm80ILi2ELi2EN4cute5tupleIJNS5_1CILi128EEES8_NS7_ILi64EEEEEENS_6half_tEfNS_4arch4Sm80ELb1ELb0ELb1ELb1ELb0ELb0ELb0ELb0ELi2ELi4ELi4ELi4ELb0EEENS1_24CollectiveEpilogueBwdGQAISA_fSD_Li256ELb1ELb0EEENS1_25SingleTileBwdLPTSchedulerILb1ELi128ELb0EEEEEEEEEvNT_6ParamsE$_ZN4cute3eso3ESOILb1ELb0EJNS_6LayoutINS_5tupleIJNS3_IJNS_1CILi1EEENS4_ILi2EEEEEES6_NS4_ILi8EEEEEENS3_IJNS3_IJS5_S5_EEES6_NS4_ILi4EEEEEEEENS_10ViewEngineIPN7cutlass5ArrayINSF_6half_tELi2ELb0EEEEEEEC2ERKSD_RKSK_ - $_ZN7cutlass13device_kernelIN5flash19enable_sm80_to_sm89INS1_16FlashAttnBwdSm80INS1_25CollectiveMainloopBwdSm80ILi2ELi2EN4cute5tupleIJNS5_1CILi128EEES8_NS7_ILi64EEEEEENS_6half_tEfNS_4arch4Sm80ELb1ELb0ELb1ELb1ELb0ELb0ELb0ELb0ELi2ELi4ELi4ELi4ELb0EEENS1_24CollectiveEpilogueBwdGQAISA_fSD_Li256ELb1ELb0EEENS1_25SingleTileBwdLPTSchedulerILb1ELi128ELb0EEEEEEEEEvNT_6ParamsE$_ZN4cute3eso3ESOILb1ELb0EJNS_6LayoutINS_5tupleIJNS3_IJNS_1CILi1EEENS4_ILi2EEEEEES6_NS4_ILi8EEEEEENS3_IJNS3_IJS5_S5_EEES6_NS4_ILi4EEEEEEEENS_10ViewEngineIPKN7cutlass5ArrayIfLi2ELb1EEEEEEEC2ERKSD_RKSK_)
$_ZN7cutlass13device_kernelIN5flash19enable_sm80_to_sm89INS1_16FlashAttnBwdSm80INS1_25CollectiveMainloopBwdSm80ILi2ELi2EN4cute5tupleIJNS5_1CILi128EEES8_NS7_ILi64EEEEEENS_6half_tEfNS_4arch4Sm80ELb1ELb0ELb1ELb1ELb0ELb0ELb0ELb0ELi2ELi4ELi4ELi4ELb0EEENS1_24CollectiveEpilogueBwdGQAISA_fSD_Li256ELb1ELb0EEENS1_25SingleTileBwdLPTSchedulerILb1ELi128ELb0EEEEEEEEEvNT_6ParamsE$_ZN4cute3eso3ESOILb1ELb0EJNS_6LayoutINS_5tupleIJNS3_IJNS_1CILi1EEENS4_ILi2EEEEEES6_NS4_ILi8EEEEEENS3_IJNS3_IJS5_S5_EEES6_NS4_ILi4EEEEEEEENS_10ViewEngineIPKN7cutlass5ArrayIfLi2ELb1EEEEEEEC2ERKSD_RKSK_:
[----:B------:R-:W-:Y:S01]  /*7aa0*/  IADD3 R3, R69, -c[0x0][0x20], RZ ;  /* 0x8000080045037a10 */ /* 0x000fe20007ffe0ff */
[----:B------:R-:W-:Y:S01]  /*7ab0*/  IMAD.MOV.U32 R22, RZ, RZ, R2 ;  /* 0x000000ffff167224 */ /* 0x000fe200078e0002 */
[----:B------:R-:W-:-:S04]  /*7ac0*/  MOV R15, 0x0 ;  /* 0x00000000000f7802 */ /* 0x000fc80000000f00 */
[----:B------:R1:W-:Y:S01]  /*7ad0*/  STL.64 [R3], R22 ;  /* 0x0000001603007387 */ /* 0x0003e20000100a00 */
[----:B------:R-:W-:Y:S05]  /*7ae0*/  RET.REL.NODEC R14 `(_ZN7cutlass13device_kernelIN5flash19enable_sm80_to_sm89INS1_16FlashAttnBwdSm80INS1_25CollectiveMainloopBwdSm80ILi2ELi2EN4cute5tupleIJNS5_1CILi128EEES8_NS7_ILi64EEEEEENS_6half_tEfNS_4arch4Sm80ELb1ELb0ELb1ELb1ELb0ELb0ELb0ELb0ELi2ELi4ELi4ELi4ELb0EEENS1_24CollectiveEpilogueBwdGQAISA_fSD_Li256ELb1ELb0EEENS1_25SingleTileBwdLPTSchedulerILb1ELi128ELb0EEEEEEEEEvNT_6ParamsE) ;  /* 0xffff85100e007950 */ /* 0x000fea0003c3ffff */
        .type           $_ZN7cutlass13device_kernelIN5flash19enable_sm80_to_sm89INS1_16FlashAttnBwdSm80INS1_25CollectiveMainloopBwdSm80ILi2ELi2EN4cute5tupleIJNS5_1CILi128EEES8_NS7_ILi64EEEEEENS_6half_tEfNS_4arch4Sm80ELb1ELb0ELb1ELb1ELb0ELb0ELb0ELb0ELi2ELi4ELi4ELi4ELb0EEENS1_24CollectiveEpilogueBwdGQAISA_fSD_Li256ELb1ELb0EEENS1_25SingleTileBwdLPTSchedulerILb1ELi128ELb0EEEEEEEEEvNT_6ParamsE$_ZN4cute3eso3ESOILb1ELb0EJNS_6LayoutINS_5tupleIJNS3_IJNS_1CILi1EEENS4_ILi2EEEEEES6_NS4_ILi8EEEEEENS3_IJNS3_IJS5_S5_EEES6_NS4_ILi4EEEEEEEENS_10ViewEngineIPN7cutlass5ArrayINSF_6half_tELi2ELb0EEEEEEEC2ERKSD_RKSK_,@function
        .size           $_ZN7cutlass13device_kernelIN5flash19enable_sm80_to_sm89INS1_16FlashAttnBwdSm80INS1_25CollectiveMainloopBwdSm80ILi2ELi2EN4cute5tupleIJNS5_1CILi128EEES8_NS7_ILi64EEEEEENS_6half_tEfNS_4arch4Sm80ELb1ELb0ELb1ELb1ELb0ELb0ELb0ELb0ELi2ELi4ELi4ELi4ELb0EEENS1_24CollectiveEpilogueBwdGQAISA_fSD_Li256ELb1ELb0EEENS1_25SingleTileBwdLPTSchedulerILb1ELi128ELb0EEEEEEEEEvNT_6ParamsE$_ZN4cute3eso3ESOILb1ELb0EJNS_6LayoutINS_5tupleIJNS3_IJNS_1CILi1EEENS4_ILi2EEEEEES6_NS4_ILi8EEEEEENS3_IJNS3_IJS5_S5_EEES6_NS4_ILi4EEEEEEEENS_10ViewEngineIPN7cutlass5ArrayINSF_6half_tELi2ELb0EEEEEEEC2ERKSD_RKSK_,($_ZN7cutlass13device_kernelIN5flash19enable_sm80_to_sm89INS1_16FlashAttnBwdSm80INS1_25CollectiveMainloopBwdSm80ILi2ELi2EN4cute5tupleIJNS5_1CILi128EEES8_NS7_ILi64EEEEEENS_6half_tEfNS_4arch4Sm80ELb1ELb0ELb1ELb1ELb0ELb0ELb0ELb0ELi2ELi4ELi4ELi4ELb0EEENS1_24CollectiveEpilogueBwdGQAISA_fSD_Li256ELb1ELb0EEENS1_25SingleTileBwdLPTSchedulerILb1ELi128ELb0EEEEEEEEEvNT_6ParamsE$_ZN4cute3eso3ESOILb1ELb0EJNS_6LayoutINS_5tupleIJNS3_IJNS_1CILi1EEENS4_ILi2EEES6_EEEEEENS3_IJNS3_IJS5_S5_S6_EEEEEEEENS_10ViewEngineIPjEEEEC2ERKSB_RKSE_ - $_ZN7cutlass13device_kernelIN5flash19enable_sm80_to_sm89INS1_16FlashAttnBwdSm80INS1_25CollectiveMainloopBwdSm80ILi2ELi2EN4cute5tupleIJNS5_1CILi128EEES8_NS7_ILi64EEEEEENS_6half_tEfNS_4arch4Sm80ELb1ELb0ELb1ELb1ELb0ELb0ELb0ELb0ELi2ELi4ELi4ELi4ELb0EEENS1_24CollectiveEpilogueBwdGQAISA_fSD_Li256ELb1ELb0EEENS1_25SingleTileBwdLPTSchedulerILb1ELi128ELb0EEEEEEEEEvNT_6ParamsE$_ZN4cute3eso3ESOILb1ELb0EJNS_6LayoutINS_5tupleIJNS3_IJNS_1CILi1EEENS4_ILi2EEEEEES6_NS4_ILi8EEEEEENS3_IJNS3_IJS5_S5_EEES6_NS4_ILi4EEEEEEEENS_10ViewEngineIPN7cutlass5ArrayINSF_6half_tELi2ELb0EEEEEEEC2ERKSD_RKSK_)
$_ZN7cutlass13device_kernelIN5flash19enable_sm80_to_sm89INS1_16FlashAttnBwdSm80INS1_25CollectiveMainloopBwdSm80ILi2ELi2EN4cute5tupleIJNS5_1CILi128EEES8_NS7_ILi64EEEEEENS_6half_tEfNS_4arch4Sm80ELb1ELb0ELb1ELb1ELb0ELb0ELb0ELb0ELi2ELi4ELi4ELi4ELb0EEENS1_24CollectiveEpilogueBwdGQAISA_fSD_Li256ELb1ELb0EEENS1_25SingleTileBwdLPTSchedulerILb1ELi128ELb0EEEEEEEEEvNT_6ParamsE$_ZN4cute3eso3ESOILb1ELb0EJNS_6LayoutINS_5tupleIJNS3_IJNS_1CILi1EEENS4_ILi2EEEEEES6_NS4_ILi8EEEEEENS3_IJNS3_IJS5_S5_EEES6_NS4_ILi4EEEEEEEENS_10ViewEngineIPN7cutlass5ArrayINSF_6half_tELi2ELb0EEEEEEEC2ERKSD_RKSK_:
[----:B------:R-:W-:Y:S01]  /*7af0*/  IADD3 R2, R69, -c[0x0][0x20], RZ ;  /* 0x8000080045027a10 */ /* 0x000fe20007ffe0ff */
[----:B------:R-:W-:Y:S01]  /*7b00*/  IMAD.MOV.U32 R17, RZ, RZ, R3 ;  /* 0x000000ffff117224 */ /* 0x000fe200078e0003 */
[----:B------:R-:W-:-:S04]  /*7b10*/  MOV R15, 0x0 ;  /* 0x00000000000f7802 */ /* 0x000fc80000000f00 */
[----:B------:R1:W-:Y:S01]  /*7b20*/  STL.64 [R2], R16 ;  /* 0x0000001002007387 */ /* 0x0003e20000100a00 */
[----:B------:R-:W-:Y:S05]  /*7b30*/  RET.REL.NODEC R14 `(_ZN7cutlass13device_kernelIN5flash19enable_sm80_to_sm89INS1_16FlashAttnBwdSm80INS1_25CollectiveMainloopBwdSm80ILi2ELi2EN4cute5tupleIJNS5_1CILi128EEES8_NS7_ILi64EEEEEENS_6half_tEfNS_4arch4Sm80ELb1ELb0ELb1ELb1ELb0ELb0ELb0ELb0ELi2ELi4ELi4ELi4ELb0EEENS1_24CollectiveEpilogueBwdGQAISA_fSD_Li256ELb1ELb0EEENS1_25SingleTileBwdLPTSchedulerILb1ELi128ELb0EEEEEEEEEvNT_6ParamsE) ;  /* 0xffff84c00e007950 */ /* 0x000fea0003c3ffff */
        .type           $_ZN7cutlass13device_kernelIN5flash19enable_sm80_to_sm89INS1_16FlashAttnBwdSm80INS1_25CollectiveMainloopBwdSm80ILi2ELi2EN4cute5tupleIJNS5_1CILi128EEES8_NS7_ILi64EEEEEENS_6half_tEfNS_4arch4Sm80ELb1ELb0ELb1ELb1ELb0ELb0ELb0ELb0ELi2ELi4ELi4ELi4ELb0EEENS1_24CollectiveEpilogueBwdGQAISA_fSD_Li256ELb1ELb0EEENS1_25SingleTileBwdLPTSchedulerILb1ELi128ELb0EEEEEEEEEvNT_6ParamsE$_ZN4cute3eso3ESOILb1ELb0EJNS_6LayoutINS_5tupleIJNS3_IJNS_1CILi1EEENS4_ILi2EEES6_EEEEEENS3_IJNS3_IJS5_S5_S6_EEEEEEEENS_10ViewEngineIPjEEEEC2ERKSB_RKSE_,@function
        .size           $_ZN7cutlass13device_kernelIN5flash19enable_sm80_to_sm89INS1_16FlashAttnBwdSm80INS1_25CollectiveMainloopBwdSm80ILi2ELi2EN4cute5tupleIJNS5_1CILi128EEES8_NS7_ILi64EEEEEENS_6half_tEfNS_4arch4Sm80ELb1ELb0ELb1ELb1ELb0ELb0ELb0ELb0ELi2ELi4ELi4ELi4ELb0EEENS1_24CollectiveEpilogueBwdGQAISA_fSD_Li256ELb1ELb0EEENS1_25SingleTileBwdLPTSchedulerILb1ELi128ELb0EEEEEEEEEvNT_6ParamsE$_ZN4cute3eso3ESOILb1ELb0EJNS_6LayoutINS_5tupleIJNS3_IJNS_1CILi1EEENS4_ILi2EEES6_EEEEEENS3_IJNS3_IJS5_S5_S6_EEEEEEEENS_10ViewEngineIPjEEEEC2ERKSB_RKSE_,($_ZN7cutlass13device_kernelIN5flash19enable_sm80_to_sm89INS1_16FlashAttnBwdSm80INS1_25CollectiveMainloopBwdSm80ILi2ELi2EN4cute5tupleIJNS5_1CILi128EEES8_NS7_ILi64EEEEEENS_6half_tEfNS_4arch4Sm80ELb1ELb0ELb1ELb1ELb0ELb0ELb0ELb0ELi2ELi4ELi4ELi4ELb0EEENS1_24CollectiveEpilogueBwdGQAISA_fSD_Li256ELb1ELb0EEENS1_25SingleTileBwdLPTSchedulerILb1ELi128ELb0EEEEEEEEEvNT_6ParamsE$_ZN4cute3eso3ESOILb1ELb0EJNS_6LayoutINS_5tupleIJNS3_IJNS_1CILi1EEES5_EEEEEENS3_IJNS3_IJS5_NS4_ILi0EEEEEEEEEEENS_10ViewEngineINS_8smem_ptrIPN7cutlass9uint128_tEEEEEEEC2ERKSB_RKSI_ - $_ZN7cutlass13device_kernelIN5flash19enable_sm80_to_sm89INS1_16FlashAttnBwdSm80INS1_25CollectiveMainloopBwdSm80ILi2ELi2EN4cute5tupleIJNS5_1CILi128EEES8_NS7_ILi64EEEEEENS_6half_tEfNS_4arch4Sm80ELb1ELb0ELb1ELb1ELb0ELb0ELb0ELb0ELi2ELi4ELi4ELi4ELb0EEENS1_24CollectiveEpilogueBwdGQAISA_fSD_Li256ELb1ELb0EEENS1_25SingleTileBwdLPTSchedulerILb1ELi128ELb0EEEEEEEEEvNT_6ParamsE$_ZN4cute3eso3ESOILb1ELb0EJNS_6LayoutINS_5tupleIJNS3_IJNS_1CILi1EEENS4_ILi2EEES6_EEEEEENS3_IJNS3_IJS5_S5_S6_EEEEEEEENS_10ViewEngineIPjEEEEC2ERKSB_RKSE_)
$_ZN7cutlass13device_kernelIN5flash19enable_sm80_to_sm89INS1_16FlashAttnBwdSm80INS1_25CollectiveMainloopBwdSm80ILi2ELi2EN4cute5tupleIJNS5_1CILi128EEES8_NS7_ILi64EEEEEENS_6half_tEfNS_4arch4Sm80ELb1ELb0ELb1ELb1ELb0ELb0ELb0ELb0ELi2ELi4ELi4ELi4ELb0EEENS1_24CollectiveEpilogueBwdGQAISA_fSD_Li256ELb1ELb0EEENS1_25SingleTileBwdLPTSchedulerILb1ELi128ELb0EEEEEEEEEvNT_6ParamsE$_ZN4cute3eso3ESOILb1ELb0EJNS_6LayoutINS_5tupleIJNS3_IJNS_1CILi1EEENS4_ILi2EEES6_EEEEEENS3_IJNS3_IJS5_S5_S6_EEEEEEEENS_10ViewEngineIPjEEEEC2ERKSB_RKSE_:
[----:B------:R-:W-:Y:S02]  /*7b40*/  IADD3 R2, R60, -c[0x0][0x20], RZ ;  /* 0x800008003c027a10 */ /* 0x000fe40007ffe0ff */
[----:B------:R-:W-:-:S03]  /*7b50*/  MOV R5, 0x0 ;  /* 0x0000000000057802 */ /* 0x000fc60000000f00 */
[----:B------:R1:W-:Y:S01]  /*7b60*/  STL.64 [R2], R12 ;  /* 0x0000000c02007387 */ /* 0x0003e20000100a00 */
[----:B------:R-:W-:Y:S05]  /*7b70*/  RET.REL.NODEC R4 `(_ZN7cutlass13device_kernelIN5flash19enable_sm80_to_sm89INS1_16FlashAttnBwdSm80INS1_25CollectiveMainloopBwdSm80ILi2ELi2EN4cute5tupleIJNS5_1CILi128EEES8_NS7_ILi64EEEEEENS_6half_tEfNS_4arch4Sm80ELb1ELb0ELb1ELb1ELb0ELb0ELb0ELb0ELi2ELi4ELi4ELi4ELb0EEENS1_24CollectiveEpilogueBwdGQAISA_fSD_Li256ELb1ELb0EEENS1_25SingleTileBwdLPTSchedulerILb1ELi128ELb0EEEEEEEEEvNT_6ParamsE) ;  /* 0xffff848004007950 */ /* 0x000fea0003c3ffff */
        .type           $_ZN7cutlass13device_kernelIN5flash19enable_sm80_to_sm89INS1_16FlashAttnBwdSm80INS1_25CollectiveMainloopBwdSm80ILi2ELi2EN4cute5tupleIJNS5_1CILi128EEES8_NS7_ILi64EEEEEENS_6half_tEfNS_4arch4Sm80ELb1ELb0ELb1ELb1ELb0ELb0ELb0ELb0ELi2ELi4ELi4ELi4ELb0EEENS1_24CollectiveEpilogueBwdGQAISA_fSD_Li256ELb1ELb0EEENS1_25SingleTileBwdLPTSchedulerILb1ELi128ELb0EEEEEEEEEvNT_6ParamsE$_ZN4cute3eso3ESOILb1ELb0EJNS_6LayoutINS_5tupleIJNS3_IJNS_1CILi1EEES5_EEEEEENS3_IJNS3_IJS5_NS4_ILi0EEEEEEEEEEENS_10ViewEngineINS_8smem_ptrIPN7cutlass9uint128_tEEEEEEEC2ERKSB_RKSI_,@function
        .size           $_ZN7cutlass13device_kernelIN5flash19enable_sm80_to_sm89INS1_16FlashAttnBwdSm80INS1_25CollectiveMainloopBwdSm80ILi2ELi2EN4cute5tupleIJNS5_1CILi128EEES8_NS7_ILi64EEEEEENS_6half_tEfNS_4arch4Sm80ELb1ELb0ELb1ELb1ELb0ELb0ELb0ELb0ELi2ELi4ELi4ELi4ELb0EEENS1_24CollectiveEpilogueBwdGQAISA_fSD_Li256ELb1ELb0EEENS1_25SingleTileBwdLPTSchedulerILb1ELi128ELb0EEEEEEEEEvNT_6ParamsE$_ZN4cute3eso3ESOILb1ELb0EJNS_6LayoutINS_5tupleIJNS3_IJNS_1CILi1EEES5_EEEEEENS3_IJNS3_IJS5_NS4_ILi0EEEEEEEEEEENS_10ViewEngineINS_8smem_ptrIPN7cutlass9uint128_tEEEEEEEC2ERKSB_RKSI_,($_ZN7cutlass13device_kernelIN5flash19enable_sm80_to_sm89INS1_16FlashAttnBwdSm80INS1_25CollectiveMainloopBwdSm80ILi2ELi2EN4cute5tupleIJNS5_1CILi128EEES8_NS7_ILi64EEEEEENS_6half_tEfNS_4arch4Sm80ELb1ELb0ELb1ELb1ELb0ELb0ELb0ELb0ELi2ELi4ELi4ELi4ELb0EEENS1_24CollectiveEpilogueBwdGQAISA_fSD_Li256ELb1ELb0EEENS1_25SingleTileBwdLPTSchedulerILb1ELi128ELb0EEEEEEEEEvNT_6ParamsE$_ZN4cute3eso3ESOILb1ELb0EJNS_6LayoutINS_5tupleIJNS3_IJNS_1CILi2EEES5_EEEEEENS3_IJNS3_IJNS4_ILi1EEES5_EEEEEEEENS_10ViewEngineIPKfEEEEC2ERKSB_RKSF_ - $_ZN7cutlass13device_kernelIN5flash19enable_sm80_to_sm89INS1_16FlashAttnBwdSm80INS1_25CollectiveMainloopBwdSm80ILi2ELi2EN4cute5tupleIJNS5_1CILi128EEES8_NS7_ILi64EEEEEENS_6half_tEfNS_4arch4Sm80ELb1ELb0ELb1ELb1ELb0ELb0ELb0ELb0ELi2ELi4ELi4ELi4ELb0EEENS1_24CollectiveEpilogueBwdGQAISA_fSD_Li256ELb1ELb0EEENS1_25SingleTileBwdLPTSchedulerILb1ELi128ELb0EEEEEEEEEvNT_6ParamsE$_ZN4cute3eso3ESOILb1ELb0EJNS_6LayoutINS_5tupleIJNS3_IJNS_1CILi1EEES5_EEEEEENS3_IJNS3_IJS5_NS4_ILi0EEEEEEEEEEENS_10ViewEngineINS_8smem_ptrIPN7cutlass9uint128_tEEEEEEEC2ERKSB_RKSI_)
$_ZN7cutlass13device_kernelIN5flash19enable_sm80_to_sm89INS1_16FlashAttnBwdSm80INS1_25CollectiveMainloopBwdSm80ILi2ELi2EN4cute5tupleIJNS5_1CILi128EEES8_NS7_ILi64EEEEEENS_6half_tEfNS_4arch4Sm80ELb1ELb0ELb1ELb1ELb0ELb0ELb0ELb0ELi2ELi4ELi4ELi4ELb0EEENS1_24CollectiveEpilogueBwdGQAISA_fSD_Li256ELb1ELb0EEENS1_25SingleTileBwdLPTSchedulerILb1ELi128ELb0EEEEEEEEEvNT_6ParamsE$_ZN4cute3eso3ESOILb1ELb0EJNS_6LayoutINS_5tupleIJNS3_IJNS_1CILi1EEES5_EEEEEENS3_IJNS3_IJS5_NS4_ILi0EEEEEEEEEEENS_10ViewEngineINS_8smem_ptrIPN7cutlass9uint128_tEEEEEEEC2ERKSB_RKSI_:
[----:B------:R-:W-:Y:S02]  /*7b80*/  IADD3 R38, R82, -c[0x0][0x20], RZ ;  /* 0x8000080052267a10 */ /* 0x000fe40007ffe0ff */
[----:B------:R-:W-:-:S03]  /*7b90*/  MOV R47, 0x0 ;  /* 0x00000000002f7802 */ /* 0x000fc60000000f00 */
[----:B------:R1:W-:Y:S01]  /*7ba0*/  STL.64 [R38], R2 ;  /* 0x0000000226007387 */ /* 0x0003e20000100a00 */
[----:B------:R-:W-:Y:S05]  /*7bb0*/  RET.REL.NODEC R46 `(_ZN7cutlass13device_kernelIN5flash19enable_sm80_to_sm89INS1_16FlashAttnBwdSm80INS1_25CollectiveMainloopBwdSm80ILi2ELi2EN4cute5tupleIJNS5_1CILi128EEES8_NS7_ILi64EEEEEENS_6half_tEfNS_4arch4Sm80ELb1ELb0ELb1ELb1ELb0ELb0ELb0ELb0ELi2ELi4ELi4ELi4ELb0EEENS1_24CollectiveEpilogueBwdGQAISA_fSD_Li256ELb1ELb0EEENS1_25SingleTileBwdLPTSchedulerILb1ELi128ELb0EEEEEEEEEvNT_6ParamsE) ;  /* 0xffff84402e007950 */ /* 0x000fea0003c3ffff */
        .type           $_ZN7cutlass13device_kernelIN5flash19enable_sm80_to_sm89INS1_16FlashAttnBwdSm80INS1_25CollectiveMainloopBwdSm80ILi2ELi2EN4cute5tupleIJNS5_1CILi128EEES8_NS7_ILi64EEEEEENS_6half_tEfNS_4arch4Sm80ELb1ELb0ELb1ELb1ELb0ELb0ELb0ELb0ELi2ELi4ELi4ELi4ELb0EEENS1_24CollectiveEpilogueBwdGQAISA_fSD_Li256ELb1ELb0EEENS1_25SingleTileBwdLPTSchedulerILb1ELi128ELb0EEEEEEEEEvNT_6ParamsE$_ZN4cute3eso3ESOILb1ELb0EJNS_6LayoutINS_5tupleIJNS3_IJNS_1CILi2EEES5_EEEEEENS3_IJNS3_IJNS4_ILi1EEES5_EEEEEEEENS_10ViewEngineIPKfEEEEC2ERKSB_RKSF_,@function
        .size           $_ZN7cutlass13device_kernelIN5flash19enable_sm80_to_sm89INS1_16FlashAttnBwdSm80INS1_25CollectiveMainloopBwdSm80ILi2ELi2EN4cute5tupleIJNS5_1CILi128EEES8_NS7_ILi64EEEEEENS_6half_tEfNS_4arch4Sm80ELb1ELb0ELb1ELb1ELb0ELb0ELb0ELb0ELi2ELi4ELi4ELi4ELb0EEENS1_24CollectiveEpilogueBwdGQAISA_fSD_Li256ELb1ELb0EEENS1_25SingleTileBwdLPTSchedulerILb1ELi128ELb0EEEEEEEEEvNT_6ParamsE$_ZN4cute3eso3ESOILb1ELb0EJNS_6LayoutINS_5tupleIJNS3_IJNS_1CILi2EEES5_EEEEEENS3_IJNS3_IJNS4_ILi1EEES5_EEEEEEEENS_10ViewEngineIPKfEEEEC2ERKSB_RKSF_,($_ZN7cutlass13device_kernelIN5flash19enable_sm80_to_sm89INS1_16FlashAttnBwdSm80INS1_25CollectiveMainloopBwdSm80ILi2ELi2EN4cute5tupleIJNS5_1CILi128EEES8_NS7_ILi64EEEEEENS_6half_tEfNS_4arch4Sm80ELb1ELb0ELb1ELb1ELb0ELb0ELb0ELb0ELi2ELi4ELi4ELi4ELb0EEENS1_24CollectiveEpilogueBwdGQAISA_fSD_Li256ELb1ELb0EEENS1_25SingleTileBwdLPTSchedulerILb1ELi128ELb0EEEEEEEEEvNT_6ParamsE$_ZN4cute3eso3ESOILb1ELb0EJNS_6LayoutINS_5tupleIJNS3_IJNS_1CILi2EEES5_EEEEEENS3_IJNS3_IJNS4_ILi1EEES5_EEEEEEEENS_10ViewEngineIPN7cutlass6half_tEEEEEC2ERKSB_RKSG_ - $_ZN7cutlass13device_kernelIN5flash19enable_sm80_to_sm89INS1_16FlashAttnBwdSm80INS1_25CollectiveMainloopBwdSm80ILi2ELi2EN4cute5tupleIJNS5_1CILi128EEES8_NS7_ILi64EEEEEENS_6half_tEfNS_4arch4Sm80ELb1ELb0ELb1ELb1ELb0ELb0ELb0ELb0ELi2ELi4ELi4ELi4ELb0EEENS1_24CollectiveEpilogueBwdGQAISA_fSD_Li256ELb1ELb0EEENS1_25SingleTileBwdLPTSchedulerILb1ELi128ELb0EEEEEEEEEvNT_6ParamsE$_ZN4cute3eso3ESOILb1ELb0EJNS_6LayoutINS_5tupleIJNS3_IJNS_1CILi2EEES5_EEEEEENS3_IJNS3_IJNS4_ILi1EEES5_EEEEEEEENS_10ViewEngineIPKfEEEEC2ERKSB_RKSF_)
$_ZN7cutlass13device_kernelIN5flash19enable_sm80_to_sm89INS1_16FlashAttnBwdSm80INS1_25CollectiveMainloopBwdSm80ILi2ELi2EN4cute5tupleIJNS5_1CILi128EEES8_NS7_ILi64EEEEEENS_6half_tEfNS_4arch4Sm80ELb1ELb0ELb1ELb1ELb0ELb0ELb0ELb0ELi2ELi4ELi4ELi4ELb0EEENS1_24CollectiveEpilogueBwdGQAISA_fSD_Li256ELb1ELb0EEENS1_25SingleTileBwdLPTSchedulerILb1ELi128ELb0EEEEEEEEEvNT_6ParamsE$_ZN4cute3eso3ESOILb1ELb0EJNS_6LayoutINS_5tupleIJNS3_IJNS_1CILi2EEES5_EEEEEENS3_IJNS3_IJNS4_ILi1EEES5_EEEEEEEENS_10ViewEngineIPKfEEEEC2ERKSB_RKSF_:
[----:B------:R-:W-:Y:S01]  /*7bc0*/  IADD3 R2, R60, -c[0x0][0x20], RZ ;  /* 0x800008003c027a10 */ /* 0x000fe20007ffe0ff */
[----:B------:R-:W-:Y:S01]  /*7bd0*/  IMAD.MOV.U32 R7, RZ, RZ, R3 ;  /* 0x000000ffff077224 */ /* 0x000fe200078e0003 */
[----:B------:R-:W-:-:S04]  /*7be0*/  MOV R5, 0x0 ;  /* 0x0000000000057802 */ /* 0x000fc80000000f00 */
[----:B------:R1:W-:Y:S01]  /*7bf0*/  STL.64 [R2], R6 ;  /* 0x0000000602007387 */ /* 0x0003e20000100a00 */
[----:B------:R-:W-:Y:S05]  /*7c00*/  RET.REL.NODEC R4 `(_ZN7cutlass13device_kernelIN5flash19enable_sm80_to_sm89INS1_16FlashAttnBwdSm80INS1_25CollectiveMainloopBwdSm80ILi2ELi2EN4cute5tupleIJNS5_1CILi128EEES8_NS7_ILi64EEEEEENS_6half_tEfNS_4arch4Sm80ELb1ELb0ELb1ELb1ELb0ELb0ELb0ELb0ELi2ELi4ELi4ELi4ELb0EEENS1_24CollectiveEpilogueBwdGQAISA_fSD_Li256ELb1ELb0EEENS1_25SingleTileBwdLPTSchedulerILb1ELi128ELb0EEEEEEEEEvNT_6ParamsE) ;  /* 0xffff83f004007950 */ /* 0x000fea0003c3ffff */
        .type           $_ZN7cutlass13device_kernelIN5flash19enable_sm80_to_sm89INS1_16FlashAttnBwdSm80INS1_25CollectiveMainloopBwdSm80ILi2ELi2EN4cute5tupleIJNS5_1CILi128EEES8_NS7_ILi64EEEEEENS_6half_tEfNS_4arch4Sm80ELb1ELb0ELb1ELb1ELb0ELb0ELb0ELb0ELi2ELi4ELi4ELi4ELb0EEENS1_24CollectiveEpilogueBwdGQAISA_fSD_Li256ELb1ELb0EEENS1_25SingleTileBwdLPTSchedulerILb1ELi128ELb0EEEEEEEEEvNT_6ParamsE$_ZN4cute3eso3ESOILb1ELb0EJNS_6LayoutINS_5tupleIJNS3_IJNS_1CILi2EEES5_EEEEEENS3_IJNS3_IJNS4_ILi1EEES5_EEEEEEEENS_10ViewEngineIPN7cutlass6half_tEEEEEC2ERKSB_RKSG_,@function
        .size           $_ZN7cutlass13device_kernelIN5flash19enable_sm80_to_sm89INS1_16FlashAttnBwdSm80INS1_25CollectiveMainloopBwdSm80ILi2ELi2EN4cute5tupleIJNS5_1CILi128EEES8_NS7_ILi64EEEEEENS_6half_tEfNS_4arch4Sm80ELb1ELb0ELb1ELb1ELb0ELb0ELb0ELb0ELi2ELi4ELi4ELi4ELb0EEENS1_24CollectiveEpilogueBwdGQAISA_fSD_Li256ELb1ELb0EEENS1_25SingleTileBwdLPTSchedulerILb1ELi128ELb0EEEEEEEEEvNT_6ParamsE$_ZN4cute3eso3ESOILb1ELb0EJNS_6LayoutINS_5tupleIJNS3_IJNS_1CILi2EEES5_EEEEEENS3_IJNS3_IJNS4_ILi1EEES5_EEEEEEEENS_10ViewEngineIPN7cutlass6half_tEEEEEC2ERKSB_RKSG_,($_ZN7cutlass13device_kernelIN5flash19enable_sm80_to_sm89INS1_16FlashAttnBwdSm80INS1_25CollectiveMainloopBwdSm80ILi2ELi2EN4cute5tupleIJNS5_1CILi128EEES8_NS7_ILi64EEEEEENS_6half_tEfNS_4arch4Sm80ELb1ELb0ELb1ELb1ELb0ELb0ELb0ELb0ELi2ELi4ELi4ELi4ELb0EEENS1_24CollectiveEpilogueBwdGQAISA_fSD_Li256ELb1ELb0EEENS1_25SingleTileBwdLPTSchedulerILb1ELi128ELb0EEEEEEEEEvNT_6ParamsE$_ZN4cute3eso3ESOILb1ELb0EJNS_6LayoutINS_5tupleIJNS3_IJNS_1CILi2EEES5_EEEEEENS3_IJNS3_IJNS4_ILi1EEES5_EEEEEEEENS_10ViewEngineIPfEEEEC2ERKSB_RKSE_ - $_ZN7cutlass13device_kernelIN5flash19enable_sm80_to_sm89INS1_16FlashAttnBwdSm80INS1_25CollectiveMainloopBwdSm80ILi2ELi2EN4cute5tupleIJNS5_1CILi128EEES8_NS7_ILi64EEEEEENS_6half_tEfNS_4arch4Sm80ELb1ELb0ELb1ELb1ELb0ELb0ELb0ELb0ELi2ELi4ELi4ELi4ELb0EEENS1_24CollectiveEpilogueBwdGQAISA_fSD_Li256ELb1ELb0EEENS1_25SingleTileBwdLPTSchedulerILb1ELi128ELb0EEEEEEEEEvNT_6ParamsE$_ZN4cute3eso3ESOILb1ELb0EJNS_6LayoutINS_5tupleIJNS3_IJNS_1CILi2EEES5_EEEEEENS3_IJNS3_IJNS4_ILi1EEES5_EEEEEEEENS_10ViewEngineIPN7cutlass6half_tEEEEEC2ERKSB_RKSG_)
$_ZN7cutlass13device_kernelIN5flash19enable_sm80_to_sm89INS1_16FlashAttnBwdSm80INS1_25CollectiveMainloopBwdSm80ILi2ELi2EN4cute5tupleIJNS5_1CILi128EEES8_NS7_ILi64EEEEEENS_6half_tEfNS_4arch4Sm80ELb1ELb0ELb1ELb1ELb0ELb0ELb0ELb0ELi2ELi4ELi4ELi4ELb0EEENS1_24CollectiveEpilogueBwdGQAISA_fSD_Li256ELb1ELb0EEENS1_25SingleTileBwdLPTSchedulerILb1ELi128ELb0EEEEEEEEEvNT_6ParamsE$_ZN4cute3eso3ESOILb1ELb0EJNS_6LayoutINS_5tupleIJNS3_IJNS_1CILi2EEES5_EEEEEENS3_IJNS3_IJNS4_ILi1EEES5_EEEEEEEENS_10ViewEngineIPN7cutlass6half_tEEEEEC2ERKSB_RKSG_:
[----:B------:R-:W-:Y:S01]  /*7c10*/  IADD3 R2, R60, -c[0x0][0x20], RZ ;  /* 0x800008003c027a10 */ /* 0x000fe20007ffe0ff */
[----:B------:R-:W-:Y:S01]  /*7c20*/  IMAD.MOV.U32 R7, RZ, RZ, R3 ;  /* 0x000000ffff077224 */ /* 0x000fe200078e0003 */
[----:B------:R-:W-:-:S04]  /*7c30*/  MOV R5, 0x0 ;  /* 0x0000000000057802 */ /* 0x000fc80000000f00 */
[----:B------:R1:W-:Y:S01]  /*7c40*/  STL.64 [R2], R6 ;  /* 0x0000000602007387 */ /* 0x0003e20000100a00 */
[----:B------:R-:W-:Y:S05]  /*7c50*/  RET.REL.NODEC R4 `(_ZN7cutlass13device_kernelIN5flash19enable_sm80_to_sm89INS1_16FlashAttnBwdSm80INS1_25CollectiveMainloopBwdSm80ILi2ELi2EN4cute5tupleIJNS5_1CILi128EEES8_NS7_ILi64EEEEEENS_6half_tEfNS_4arch4Sm80ELb1ELb0ELb1ELb1ELb0ELb0ELb0ELb0ELi2ELi4ELi4ELi4ELb0EEENS1_24CollectiveEpilogueBwdGQAISA_fSD_Li256ELb1ELb0EEENS1_25SingleTileBwdLPTSchedulerILb1ELi128ELb0EEEEEEEEEvNT_6ParamsE) ;  /* 0xffff83a004007950 */ /* 0x000fea0003c3ffff */
        .type           $_ZN7cutlass13device_kernelIN5flash19enable_sm80_to_sm89INS1_16FlashAttnBwdSm80INS1_25CollectiveMainloopBwdSm80ILi2ELi2EN4cute5tupleIJNS5_1CILi128EEES8_NS7_ILi64EEEEEENS_6half_tEfNS_4arch4Sm80ELb1ELb0ELb1ELb1ELb0ELb0ELb0ELb0ELi2ELi4ELi4ELi4ELb0EEENS1_24CollectiveEpilogueBwdGQAISA_fSD_Li256ELb1ELb0EEENS1_25SingleTileBwdLPTSchedulerILb1ELi128ELb0EEEEEEEEEvNT_6ParamsE$_ZN4cute3eso3ESOILb1ELb0EJNS_6LayoutINS_5tupleIJNS3_IJNS_1CILi2EEES5_EEEEEENS3_IJNS3_IJNS4_ILi1EEES5_EEEEEEEENS_10ViewEngineIPfEEEEC2ERKSB_RKSE_,@function
        .size           $_ZN7cutlass13device_kernelIN5flash19enable_sm80_to_sm89INS1_16FlashAttnBwdSm80INS1_25CollectiveMainloopBwdSm80ILi2ELi2EN4cute5tupleIJNS5_1CILi128EEES8_NS7_ILi64EEEEEENS_6half_tEfNS_4arch4Sm80ELb1ELb0ELb1ELb1ELb0ELb0ELb0ELb0ELi2ELi4ELi4ELi4ELb0EEENS1_24CollectiveEpilogueBwdGQAISA_fSD_Li256ELb1ELb0EEENS1_25SingleTileBwdLPTSchedulerILb1ELi128ELb0EEEEEEEEEvNT_6ParamsE$_ZN4cute3eso3ESOILb1ELb0EJNS_6LayoutINS_5tupleIJNS3_IJNS_1CILi2EEES5_EEEEEENS3_IJNS3_IJNS4_ILi1EEES5_EEEEEEEENS_10ViewEngineIPfEEEEC2ERKSB_RKSE_,($_ZN7cutlass13device_kernelIN5flash19enable_sm80_to_sm89INS1_16FlashAttnBwdSm80INS1_25CollectiveMainloopBwdSm80ILi2ELi2EN4cute5tupleIJNS5_1CILi128EEES8_NS7_ILi64EEEEEENS_6half_tEfNS_4arch4Sm80ELb1ELb0ELb1ELb1ELb0ELb0ELb0ELb0ELi2ELi4ELi4ELi4ELb0EEENS1_24CollectiveEpilogueBwdGQAISA_fSD_Li256ELb1ELb0EEENS1_25SingleTileBwdLPTSchedulerILb1ELi128ELb0EEEEEEEEEvNT_6ParamsE$_ZN4cute3eso3ESOILb1ELb0EJNS_6LayoutINS_5tupleIJNS3_IJNS_1CILi2EEES5_EEEEEENS3_IJNS3_IJNS4_ILi1EEES5_EEEEEEEEiEEC2ERKSB_RKi - $_ZN7cutlass13device_kernelIN5flash19enable_sm80_to_sm89INS1_16FlashAttnBwdSm80INS1_25CollectiveMainloopBwdSm80ILi2ELi2EN4cute5tupleIJNS5_1CILi128EEES8_NS7_ILi64EEEEEENS_6half_tEfNS_4arch4Sm80ELb1ELb0ELb1ELb1ELb0ELb0ELb0ELb0ELi2ELi4ELi4ELi4ELb0EEENS1_24CollectiveEpilogueBwdGQAISA_fSD_Li256ELb1ELb0EEENS1_25SingleTileBwdLPTSchedulerILb1ELi128ELb0EEEEEEEEEvNT_6ParamsE$_ZN4cute3eso3ESOILb1ELb0EJNS_6LayoutINS_5tupleIJNS3_IJNS_1CILi2EEES5_EEEEEENS3_IJNS3_IJNS4_ILi1EEES5_EEEEEEEENS_10ViewEngineIPfEEEEC2ERKSB_RKSE_)
$_ZN7cutlass13device_kernelIN5flash19enable_sm80_to_sm89INS1_16FlashAttnBwdSm80INS1_25CollectiveMainloopBwdSm80ILi2ELi2EN4cute5tupleIJNS5_1CILi128EEES8_NS7_ILi64EEEEEENS_6half_tEfNS_4arch4Sm80ELb1ELb0ELb1ELb1ELb0ELb0ELb0ELb0ELi2ELi4ELi4ELi4ELb0EEENS1_24CollectiveEpilogueBwdGQAISA_fSD_Li256ELb1ELb0EEENS1_25SingleTileBwdLPTSchedulerILb1ELi128ELb0EEEEEEEEEvNT_6ParamsE$_ZN4cute3eso3ESOILb1ELb0EJNS_6LayoutINS_5tupleIJNS3_IJNS_1CILi2EEES5_EEEEEENS3_IJNS3_IJNS4_ILi1EEES5_EEEEEEEENS_10ViewEngineIPfEEEEC2ERKSB_RKSE_:
[----:B------:R-:W-:Y:S01]  /*7c60*/  IADD3 R2, R60, -c[0x0][0x20], RZ ;  /* 0x800008003c027a10 */ /* 0x000fe20007ffe0ff */
[----:B------:R-:W-:Y:S01]  /*7c70*/  IMAD.MOV.U32 R9, RZ, RZ, R3 ;  /* 0x000000ffff097224 */ /* 0x000fe200078e0003 */
[----:B------:R-:W-:-:S04]  /*7c80*/  MOV R5, 0x0 ;  /* 0x0000000000057802 */ /* 0x000fc80000000f00 */
[----:B------:R1:W-:Y:S01]  /*7c90*/  STL.64 [R2], R8 ;  /* 0x0000000802007387 */ /* 0x0003e20000100a00 */
[----:B------:R-:W-:Y:S05]  /*7ca0*/  RET.REL.NODEC R4 `(_ZN7cutlass13device_kernelIN5flash19enable_sm80_to_sm89INS1_16FlashAttnBwdSm80INS1_25CollectiveMainloopBwdSm80ILi2ELi2EN4cute5tupleIJNS5_1CILi128EEES8_NS7_ILi64EEEEEENS_6half_tEfNS_4arch4Sm80ELb1ELb0ELb1ELb1ELb0ELb0ELb0ELb0ELi2ELi4ELi4ELi4ELb0EEENS1_24CollectiveEpilogueBwdGQAISA_fSD_Li256ELb1ELb0EEENS1_25SingleTileBwdLPTSchedulerILb1ELi128ELb0EEEEEEEEEvNT_6ParamsE) ;  /* 0xffff835004007950 */ /* 0x000fea0003c3ffff */
        .type           $_ZN7cutlass13device_kernelIN5flash19enable_sm80_to_sm89INS1_16FlashAttnBwdSm80INS1_25CollectiveMainloopBwdSm80ILi2ELi2EN4cute5tupleIJNS5_1CILi128EEES8_NS7_ILi64EEEEEENS_6half_tEfNS_4arch4Sm80ELb1ELb0ELb1ELb1ELb0ELb0ELb0ELb0ELi2ELi4ELi4ELi4ELb0EEENS1_24CollectiveEpilogueBwdGQAISA_fSD_Li256ELb1ELb0EEENS1_25SingleTileBwdLPTSchedulerILb1ELi128ELb0EEEEEEEEEvNT_6ParamsE$_ZN4cute3eso3ESOILb1ELb0EJNS_6LayoutINS_5tupleIJNS3_IJNS_1CILi2EEES5_EEEEEENS3_IJNS3_IJNS4_ILi1EEES5_EEEEEEEEiEEC2ERKSB_RKi,@function
        .size           $_ZN7cutlass13device_kernelIN5flash19enable_sm80_to_sm89INS1_16FlashAttnBwdSm80INS1_25CollectiveMainloopBwdSm80ILi2ELi2EN4cute5tupleIJNS5_1CILi128EEES8_NS7_ILi64EEEEEENS_6half_tEfNS_4arch4Sm80ELb1ELb0ELb1ELb1ELb0ELb0ELb0ELb0ELi2ELi4ELi4ELi4ELb0EEENS1_24CollectiveEpilogueBwdGQAISA_fSD_Li256ELb1ELb0EEENS1_25SingleTileBwdLPTSchedulerILb1ELi128ELb0EEEEEEEEEvNT_6ParamsE$_ZN4cute3eso3ESOILb1ELb0EJNS_6LayoutINS_5tupleIJNS3_IJNS_1CILi2EEES5_EEEEEENS3_IJNS3_IJNS4_ILi1EEES5_EEEEEEEEiEEC2ERKSB_RKi,($_ZN7cutlass13device_kernelIN5flash19enable_sm80_to_sm89INS1_16FlashAttnBwdSm80INS1_25CollectiveMainloopBwdSm80ILi2ELi2EN4cute5tupleIJNS5_1CILi128EEES8_NS7_ILi64EEEEEENS_6half_tEfNS_4arch4Sm80ELb1ELb0ELb1ELb1ELb0ELb0ELb0ELb0ELi2ELi4ELi4ELi4ELb0EEENS1_24CollectiveEpilogueBwdGQAISA_fSD_Li256ELb1ELb0EEENS1_25SingleTileBwdLPTSchedulerILb1ELi128ELb0EEEEEEEEEvNT_6ParamsE$_ZN4cute3eso3ESOILb1ELb0EJNS_6LayoutINS_5tupleIJNS3_IJNS_1CILi2EEES5_EEEEEENS3_IJNS3_IJNS4_ILi8EEENS4_ILi64EEEEEEEEEEENS_10ViewEngineINS_8smem_ptrIPfEEEEEEC2ERKSC_RKSH_ - $_ZN7cutlass13device_kernelIN5flash19enable_sm80_to_sm89INS1_16FlashAttnBwdSm80INS1_25CollectiveMainloopBwdSm80ILi2ELi2EN4cute5tupleIJNS5_1CILi128EEES8_NS7_ILi64EEEEEENS_6half_tEfNS_4arch4Sm80ELb1ELb0ELb1ELb1ELb0ELb0ELb0ELb0ELi2ELi4ELi4ELi4ELb0EEENS1_24CollectiveEpilogueBwdGQAISA_fSD_Li256ELb1ELb0EEENS1_25SingleTileBwdLPTSchedulerILb1ELi128ELb0EEEEEEEEEvNT_6ParamsE$_ZN4cute3eso3ESOILb1ELb0EJNS_6LayoutINS_5tupleIJNS3_IJNS_1CILi2EEES5_EEEEEENS3_IJNS3_IJNS4_ILi1EEES5_EEEEEEEEiEEC2ERKSB_RKi)
$_ZN7cutlass13device_kernelIN5flash19enable_sm80_to_sm89INS1_16FlashAttnBwdSm80INS1_25CollectiveMainloopBwdSm80ILi2ELi2EN4cute5tupleIJNS5_1CILi128EEES8_NS7_ILi64EEEEEENS_6half_tEfNS_4arch4Sm80ELb1ELb0ELb1ELb1ELb0ELb0ELb0ELb0ELi2ELi4ELi4ELi4ELb0EEENS1_24CollectiveEpilogueBwdGQAISA_fSD_Li256ELb1ELb0EEENS1_25SingleTileBwdLPTSchedulerILb1ELi128ELb0EEEEEEEEEvNT_6ParamsE$_ZN4cute3eso3ESOILb1ELb0EJNS_6LayoutINS_5tupleIJNS3_IJNS_1CILi2EEES5_EEEEEENS3_IJNS3_IJNS4_ILi1EEES5_EEEEEEEEiEEC2ERKSB_RKi:
[----:B------:R-:W-:Y:S02]  /*7cb0*/  IADD3 R2, R60, -c[0x0][0x20], RZ ;  /* 0x800008003c027a10 */ /* 0x000fe40007ffe0ff */
[----:B------:R-:W-:-:S03]  /*7cc0*/  MOV R5, 0x0 ;  /* 0x0000000000057802 */ /* 0x000fc60000000f00 */
[----:B------:R1:W-:Y:S01]  /*7cd0*/  STL [R2], R3 ;  /* 0x0000000302007387 */ /* 0x0003e20000100800 */
[----:B------:R-:W-:Y:S05]  /*7ce0*/  RET.REL.NODEC R4 `(_ZN7cutlass13device_kernelIN5flash19enable_sm80_to_sm89INS1_16FlashAttnBwdSm80INS1_25CollectiveMainloopBwdSm80ILi2ELi2EN4cute5tupleIJNS5_1CILi128EEES8_NS7_ILi64EEEEEENS_6half_tEfNS_4arch4Sm80ELb1ELb0ELb1ELb1ELb0ELb0ELb0ELb0ELi2ELi4ELi4ELi4ELb0EEENS1_24CollectiveEpilogueBwdGQAISA_fSD_Li256ELb1ELb0EEENS1_25SingleTileBwdLPTSchedulerILb1ELi128ELb0EEEEEEEEEvNT_6ParamsE) ;  /* 0xffff831004007950 */ /* 0x000fea0003c3ffff */
        .type           $_ZN7cutlass13device_kernelIN5flash19enable_sm80_to_sm89INS1_16FlashAttnBwdSm80INS1_25CollectiveMainloopBwdSm80ILi2ELi2EN4cute5tupleIJNS5_1CILi128EEES8_NS7_ILi64EEEEEENS_6half_tEfNS_4arch4Sm80ELb1ELb0ELb1ELb1ELb0ELb0ELb0ELb0ELi2ELi4ELi4ELi4ELb0EEENS1_24CollectiveEpilogueBwdGQAISA_fSD_Li256ELb1ELb0EEENS1_25SingleTileBwdLPTSchedulerILb1ELi128ELb0EEEEEEEEEvNT_6ParamsE$_ZN4cute3eso3ESOILb1ELb0EJNS_6LayoutINS_5tupleIJNS3_IJNS_1CILi2EEES5_EEEEEENS3_IJNS3_IJNS4_ILi8EEENS4_ILi64EEEEEEEEEEENS_10ViewEngineINS_8smem_ptrIPfEEEEEEC2ERKSC_RKSH_,@function
        .size           $_ZN7cutlass13device_kernelIN5flash19enable_sm80_to_sm89INS1_16FlashAttnBwdSm80INS1_25CollectiveMainloopBwdSm80ILi2ELi2EN4cute5tupleIJNS5_1CILi128EEES8_NS7_ILi64EEEEEENS_6half_tEfNS_4arch4Sm80ELb1ELb0ELb1ELb1ELb0ELb0ELb0ELb0ELi2ELi4ELi4ELi4ELb0EEENS1_24CollectiveEpilogueBwdGQAISA_fSD_Li256ELb1ELb0EEENS1_25SingleTileBwdLPTSchedulerILb1ELi128ELb0EEEEEEEEEvNT_6ParamsE$_ZN4cute3eso3ESOILb1ELb0EJNS_6LayoutINS_5tupleIJNS3_IJNS_1CILi2EEES5_EEEEEENS3_IJNS3_IJNS4_ILi8EEENS4_ILi64EEEEEEEEEEENS_10ViewEngineINS_8smem_ptrIPfEEEEEEC2ERKSC_RKSH_,($_ZN7cutlass13device_kernelIN5flash19enable_sm80_to_sm89INS1_16FlashAttnBwdSm80INS1_25CollectiveMainloopBwdSm80ILi2ELi2EN4cute5tupleIJNS5_1CILi128EEES8_NS7_ILi64EEEEEENS_6half_tEfNS_4arch4Sm80ELb1ELb0ELb1ELb1ELb0ELb0ELb0ELb0ELi2ELi4ELi4ELi4ELb0EEENS1_24CollectiveEpilogueBwdGQAISA_fSD_Li256ELb1ELb0EEENS1_25SingleTileBwdLPTSchedulerILb1ELi128ELb0EEEEEEEEEvNT_6ParamsE$_ZN4cute3eso3ESOILb1ELb0EJNS_6LayoutINS_5tupleIJNS3_IJNS_1CILi2EEES5_EEEEEENS3_IJNS3_IJNS4_ILi8EEENS4_ILi64EEEEEEEEEEEiEEC2ERKSC_RKi - $_ZN7cutlass13device_kernelIN5flash19enable_sm80_to_sm89INS1_16FlashAttnBwdSm80INS1_25CollectiveMainloopBwdSm80ILi2ELi2EN4cute5tupleIJNS5_1CILi128EEES8_NS7_ILi64EEEEEENS_6half_tEfNS_4arch4Sm80ELb1ELb0ELb1ELb1ELb0ELb0ELb0ELb0ELi2ELi4ELi4ELi4ELb0EEENS1_24CollectiveEpilogueBwdGQAISA_fSD_Li256ELb1ELb0EEENS1_25SingleTileBwdLPTSchedulerILb1ELi128ELb0EEEEEEEEEvNT_6ParamsE$_ZN4cute3eso3ESOILb1ELb0EJNS_6LayoutINS_5tupleIJNS3_IJNS_1CILi2EEES5_EEEEEENS3_IJNS3_IJNS4_ILi8EEENS4_ILi64EEEEEEEEEEENS_10ViewEngineINS_8smem_ptrIPfEEEEEEC2ERKSC_RKSH_)
$_ZN7cutlass13device_kernelIN5flash19enable_sm80_to_sm89INS1_16FlashAttnBwdSm80INS1_25CollectiveMainloopBwdSm80ILi2ELi2EN4cute5tupleIJNS5_1CILi128EEES8_NS7_ILi64EEEEEENS_6half_tEfNS_4arch4Sm80ELb1ELb0ELb1ELb1ELb0ELb0ELb0ELb0ELi2ELi4ELi4ELi4ELb0EEENS1_24CollectiveEpilogueBwdGQAISA_fSD_Li256ELb1ELb0EEENS1_25SingleTileBwdLPTSchedulerILb1ELi128ELb0EEEEEEEEEvNT_6ParamsE$_ZN4cute3eso3ESOILb1ELb0EJNS_6LayoutINS_5tupleIJNS3_IJNS_1CILi2EEES5_EEEEEENS3_IJNS3_IJNS4_ILi8EEENS4_ILi64EEEEEEEEEEENS_10ViewEngineINS_8smem_ptrIPfEEEEEEC2ERKSC_RKSH_:
[----:B------:R-:W-:Y:S02]  /*7cf0*/  IADD3 R8, R60, -c[0x0][0x20], RZ ;  /* 0x800008003c087a10 */ /* 0x000fe40007ffe0ff */
[----:B------:R-:W-:-:S03]  /*7d00*/  MOV R11, 0x0 ;  /* 0x00000000000b7802 */ /* 0x000fc60000000f00 */
[----:B------:R1:W-:Y:S01]  /*7d10*/  STL.64 [R8], R4 ;  /* 0x0000000408007387 */ /* 0x0003e20000100a00 */
[----:B------:R-:W-:Y:S05]  /*7d20*/  RET.REL.NODEC R10 `(_ZN7cutlass13device_kernelIN5flash19enable_sm80_to_sm89INS1_16FlashAttnBwdSm80INS1_25CollectiveMainloopBwdSm80ILi2ELi2EN4cute5tupleIJNS5_1CILi128EEES8_NS7_ILi64EEEEEENS_6half_tEfNS_4arch4Sm80ELb1ELb0ELb1ELb1ELb0ELb0ELb0ELb0ELi2ELi4ELi4ELi4ELb0EEENS1_24CollectiveEpilogueBwdGQAISA_fSD_Li256ELb1ELb0EEENS1_25SingleTileBwdLPTSchedulerILb1ELi128ELb0EEEEEEEEEvNT_6ParamsE) ;  /* 0xffff82d00a007950 */ /* 0x000fea0003c3ffff */
        .type           $_ZN7cutlass13device_kernelIN5flash19enable_sm80_to_sm89INS1_16FlashAttnBwdSm80INS1_25CollectiveMainloopBwdSm80ILi2ELi2EN4cute5tupleIJNS5_1CILi128EEES8_NS7_ILi64EEEEEENS_6half_tEfNS_4arch4Sm80ELb1ELb0ELb1ELb1ELb0ELb0ELb0ELb0ELi2ELi4ELi4ELi4ELb0EEENS1_24CollectiveEpilogueBwdGQAISA_fSD_Li256ELb1ELb0EEENS1_25SingleTileBwdLPTSchedulerILb1ELi128ELb0EEEEEEEEEvNT_6ParamsE$_ZN4cute3eso3ESOILb1ELb0EJNS_6LayoutINS_5tupleIJNS3_IJNS_1CILi2EEES5_EEEEEENS3_IJNS3_IJNS4_ILi8EEENS4_ILi64EEEEEEEEEEEiEEC2ERKSC_RKi,@function
        .size           $_ZN7cutlass13device_kernelIN5flash19enable_sm80_to_sm89INS1_16FlashAttnBwdSm80INS1_25CollectiveMainloopBwdSm80ILi2ELi2EN4cute5tupleIJNS5_1CILi128EEES8_NS7_ILi64EEEEEENS_6half_tEfNS_4arch4Sm80ELb1ELb0ELb1ELb1ELb0ELb0ELb0ELb0ELi2ELi4ELi4ELi4ELb0EEENS1_24CollectiveEpilogueBwdGQAISA_fSD_Li256ELb1ELb0EEENS1_25SingleTileBwdLPTSchedulerILb1ELi128ELb0EEEEEEEEEvNT_6ParamsE$_ZN4cute3eso3ESOILb1ELb0EJNS_6LayoutINS_5tupleIJNS3_IJNS_1CILi2EEES5_EEEEEENS3_IJNS3_IJNS4_ILi8EEENS4_ILi64EEEEEEEEEEEiEEC2ERKSC_RKi,($_ZN7cutlass13device_kernelIN5flash19enable_sm80_to_sm89INS1_16FlashAttnBwdSm80INS1_25CollectiveMainloopBwdSm80ILi2ELi2EN4cute5tupleIJNS5_1CILi128EEES8_NS7_ILi64EEEEEENS_6half_tEfNS_4arch4Sm80ELb1ELb0ELb1ELb1ELb0ELb0ELb0ELb0ELi2ELi4ELi4ELi4ELb0EEENS1_24CollectiveEpilogueBwdGQAISA_fSD_Li256ELb1ELb0EEENS1_25SingleTileBwdLPTSchedulerILb1ELi128ELb0EEEEEEEEEvNT_6ParamsE$_ZN4cute3eso3ESOILb1ELb0EJNS_6LayoutINS_5tupleIJNS3_IJNS_1CILi2EEES5_EEENS3_IJS5_NS4_ILi8EEEEEEEEENS3_IJNS3_IJS5_NS4_ILi4EEEEEENS3_IJNS4_ILi1EEES7_EEEEEEEENS_10ViewEngineIPfEEEEC2ERKSF_RKSI_ - $_ZN7cutlass13device_kernelIN5flash19enable_sm80_to_sm89INS1_16FlashAttnBwdSm80INS1_25CollectiveMainloopBwdSm80ILi2ELi2EN4cute5tupleIJNS5_1CILi128EEES8_NS7_ILi64EEEEEENS_6half_tEfNS_4arch4Sm80ELb1ELb0ELb1ELb1ELb0ELb0ELb0ELb0ELi2ELi4ELi4ELi4ELb0EEENS1_24CollectiveEpilogueBwdGQAISA_fSD_Li256ELb1ELb0EEENS1_25SingleTileBwdLPTSchedulerILb1ELi128ELb0EEEEEEEEEvNT_6ParamsE$_ZN4cute3eso3ESOILb1ELb0EJNS_6LayoutINS_5tupleIJNS3_IJNS_1CILi2EEES5_EEEEEENS3_IJNS3_IJNS4_ILi8EEENS4_ILi64EEEEEEEEEEEiEEC2ERKSC_RKi)
$_ZN7cutlass13device_kernelIN5flash19enable_sm80_to_sm89INS1_16FlashAttnBwdSm80INS1_25CollectiveMainloopBwdSm80ILi2ELi2EN4cute5tupleIJNS5_1CILi128EEES8_NS7_ILi64EEEEEENS_6half_tEfNS_4arch4Sm80ELb1ELb0ELb1ELb1ELb0ELb0ELb0ELb0ELi2ELi4ELi4ELi4ELb0EEENS1_24CollectiveEpilogueBwdGQAISA_fSD_Li256ELb1ELb0EEENS1_25SingleTileBwdLPTSchedulerILb1ELi128ELb0EEEEEEEEEvNT_6ParamsE$_ZN4cute3eso3ESOILb1ELb0EJNS_6LayoutINS_5tupleIJNS3_IJNS_1CILi2EEES5_EEEEEENS3_IJNS3_IJNS4_ILi8EEENS4_ILi64EEEEEEEEEEEiEEC2ERKSC_RKi:
[----:B------:R-:W-:Y:S02]  /*7d30*/  IADD3 R4, R60, -c[0x0][0x20], RZ ;  /* 0x800008003c047a10 */ /* 0x000fe40007ffe0ff */
[----:B------:R-:W-:-:S03]  /*7d40*/  MOV R9, 0x0 ;  /* 0x0000000000097802 */ /* 0x000fc60000000f00 */
[----:B------:R1:W-:Y:S01]  /*7d50*/  STL [R4], R5 ;  /* 0x0000000504007387 */ /* 0x0003e20000100800 */
[----:B------:R-:W-:Y:S05]  /*7d60*/  RET.REL.NODEC R8 `(_ZN7cutlass13device_kernelIN5flash19enable_sm80_to_sm89INS1_16FlashAttnBwdSm80INS1_25CollectiveMainloopBwdSm80ILi2ELi2EN4cute5tupleIJNS5_1CILi128EEES8_NS7_ILi64EEEEEENS_6half_tEfNS_4arch4Sm80ELb1ELb0ELb1ELb1ELb0ELb0ELb0ELb0ELi2ELi4ELi4ELi4ELb0EEENS1_24CollectiveEpilogueBwdGQAISA_fSD_Li256ELb1ELb0EEENS1_25SingleTileBwdLPTSchedulerILb1ELi128ELb0EEEEEEEEEvNT_6ParamsE) ;  /* 0xffff829008007950 */ /* 0x000fea0003c3ffff */
        .type           $_ZN7cutlass13device_kernelIN5flash19enable_sm80_to_sm89INS1_16FlashAttnBwdSm80INS1_25CollectiveMainloopBwdSm80ILi2ELi2EN4cute5tupleIJNS5_1CILi128EEES8_NS7_ILi64EEEEEENS_6half_tEfNS_4arch4Sm80ELb1ELb0ELb1ELb1ELb0ELb0ELb0ELb0ELi2ELi4ELi4ELi4ELb0EEENS1_24CollectiveEpilogueBwdGQAISA_fSD_Li256ELb1ELb0EEENS1_25SingleTileBwdLPTSchedulerILb1ELi128ELb0EEEEEEEEEvNT_6ParamsE$_ZN4cute3eso3ESOILb1ELb0EJNS_6LayoutINS_5tupleIJNS3_IJNS_1CILi2EEES5_EEENS3_IJS5_NS4_ILi8EEEEEEEEENS3_IJNS3_IJS5_NS4_ILi4EEEEEENS3_IJNS4_ILi1EEES7_EEEEEEEENS_10ViewEngineIPfEEEEC2ERKSF_RKSI_,@function
        .size           $_ZN7cutlass13device_kernelIN5flash19enable_sm80_to_sm89INS1_16FlashAttnBwdSm80INS1_25CollectiveMainloopBwdSm80ILi2ELi2EN4cute5tupleIJNS5_1CILi128EEES8_NS7_ILi64EEEEEENS_6half_tEfNS_4arch4Sm80ELb1ELb0ELb1ELb1ELb0ELb0ELb0ELb0ELi2ELi4ELi4ELi4ELb0EEENS1_24CollectiveEpilogueBwdGQAISA_fSD_Li256ELb1ELb0EEENS1_25SingleTileBwdLPTSchedulerILb1ELi128ELb0EEEEEEEEEvNT_6ParamsE$_ZN4cute3eso3ESOILb1ELb0EJNS_6LayoutINS_5tupleIJNS3_IJNS_1CILi2EEES5_EEENS3_IJS5_NS4_ILi8EEEEEEEEENS3_IJNS3_IJS5_NS4_ILi4EEEEEENS3_IJNS4_ILi1EEES7_EEEEEEEENS_10ViewEngineIPfEEEEC2ERKSF_RKSI_,($_ZN7cutlass13device_kernelIN5flash19enable_sm80_to_sm89INS1_16FlashAttnBwdSm80INS1_25CollectiveMainloopBwdSm80ILi2ELi2EN4cute5tupleIJNS5_1CILi128EEES8_NS7_ILi64EEEEEENS_6half_tEfNS_4arch4Sm80ELb1ELb0ELb1ELb1ELb0ELb0ELb0ELb0ELi2ELi4ELi4ELi4ELb0EEENS1_24CollectiveEpilogueBwdGQAISA_fSD_Li256ELb1ELb0EEENS1_25SingleTileBwdLPTSchedulerILb1ELi128ELb0EEEEEEEEEvNT_6ParamsE$_ZN4cute3eso3ESOILb1ELb0EJNS_6LayoutINS_5tupleIJNS3_IJNS_1CILi2EEES5_EEENS4_ILi8EEEEEENS3_IJNS3_IJNS4_ILi1EEES5_EEENS4_ILi4EEEEEEEENS_10ViewEngineIPN7cutlass6half_tEEEEEC2ERKSD_RKSI_ - $_ZN7cutlass13device_kernelIN5flash19enable_sm80_to_sm89INS1_16FlashAttnBwdSm80INS1_25CollectiveMainloopBwdSm80ILi2ELi2EN4cute5tupleIJNS5_1CILi128EEES8_NS7_ILi64EEEEEENS_6half_tEfNS_4arch4Sm80ELb1ELb0ELb1ELb1ELb0ELb0ELb0ELb0ELi2ELi4ELi4ELi4ELb0EEENS1_24CollectiveEpilogueBwdGQAISA_fSD_Li256ELb1ELb0EEENS1_25SingleTileBwdLPTSchedulerILb1ELi128ELb0EEEEEEEEEvNT_6ParamsE$_ZN4cute3eso3ESOILb1ELb0EJNS_6LayoutINS_5tupleIJNS3_IJNS_1CILi2EEES5_EEENS3_IJS5_NS4_ILi8EEEEEEEEENS3_IJNS3_IJS5_NS4_ILi4EEEEEENS3_IJNS4_ILi1EEES7_EEEEEEEENS_10ViewEngineIPfEEEEC2ERKSF_RKSI_)
$_ZN7cutlass13device_kernelIN5flash19enable_sm80_to_sm89INS1_16FlashAttnBwdSm80INS1_25CollectiveMainloopBwdSm80ILi2ELi2EN4cute5tupleIJNS5_1CILi128EEES8_NS7_ILi64EEEEEENS_6half_tEfNS_4arch4Sm80ELb1ELb0ELb1ELb1ELb0ELb0ELb0ELb0ELi2ELi4ELi4ELi4ELb0EEENS1_24CollectiveEpilogueBwdGQAISA_fSD_Li256ELb1ELb0EEENS1_25SingleTileBwdLPTSchedulerILb1ELi128ELb0EEEEEEEEEvNT_6ParamsE$_ZN4cute3eso3ESOILb1ELb0EJNS_6LayoutINS_5tupleIJNS3_IJNS_1CILi2EEES5_EEENS3_IJS5_NS4_ILi8EEEEEEEEENS3_IJNS3_IJS5_NS4_ILi4EEEEEENS3_IJNS4_ILi1EEES7_EEEEEEEENS_10ViewEngineIPfEEEEC2ERKSF_RKSI_:
[----:B------:R-:W-:Y:S01]  /*7d70*/  IADD3 R3, R60, -c[0x0][0x20], RZ ;  /* 0x800008003c037a10 */ /* 0x000fe20007ffe0ff */
[----:B------:R-:W-:Y:S01]  /*7d80*/  IMAD.MOV.U32 R4, RZ, RZ, R14 ;  /* 0x000000ffff047224 */ /* 0x000fe200078e000e */
[----:B------:R-:W-:-:S04]  /*7d90*/  MOV R13, 0x0 ;  /* 0x00000000000d7802 */ /* 0x000fc80000000f00 */
[----:B------:R1:W-:Y:S01]  /*7da0*/  STL.64 [R3], R4 ;  /* 0x0000000403007387 */ /* 0x0003e20000100a00 */
[----:B------:R-:W-:Y:S05]  /*7db0*/  RET.REL.NODEC R12 `(_ZN7cutlass13device_kernelIN5flash19enable_sm80_to_sm89INS1_16FlashAttnBwdSm80INS1_25CollectiveMainloopBwdSm80ILi2ELi2EN4cute5tupleIJNS5_1CILi128EEES8_NS7_ILi64EEEEEENS_6half_tEfNS_4arch4Sm80ELb1ELb0ELb1ELb1ELb0ELb0ELb0ELb0ELi2ELi4ELi4ELi4ELb0EEENS1_24CollectiveEpilogueBwdGQAISA_fSD_Li256ELb1ELb0EEENS1_25SingleTileBwdLPTSchedulerILb1ELi128ELb0EEEEEEEEEvNT_6ParamsE) ;  /* 0xffff82400c007950 */ /* 0x000fea0003c3ffff */
        .type           $_ZN7cutlass13device_kernelIN5flash19enable_sm80_to_sm89INS1_16FlashAttnBwdSm80INS1_25CollectiveMainloopBwdSm80ILi2ELi2EN4cute5tupleIJNS5_1CILi128EEES8_NS7_ILi64EEEEEENS_6half_tEfNS_4arch4Sm80ELb1ELb0ELb1ELb1ELb0ELb0ELb0ELb0ELi2ELi4ELi4ELi4ELb0EEENS1_24CollectiveEpilogueBwdGQAISA_fSD_Li256ELb1ELb0EEENS1_25SingleTileBwdLPTSchedulerILb1ELi128ELb0EEEEEEEEEvNT_6ParamsE$_ZN4cute3eso3ESOILb1ELb0EJNS_6LayoutINS_5tupleIJNS3_IJNS_1CILi2EEES5_EEENS4_ILi8EEEEEENS3_IJNS3_IJNS4_ILi1EEES5_EEENS4_ILi4EEEEEEEENS_10ViewEngineIPN7cutlass6half_tEEEEEC2ERKSD_RKSI_,@function
        .size           $_ZN7cutlass13device_kernelIN5flash19enable_sm80_to_sm89INS1_16FlashAttnBwdSm80INS1_25CollectiveMainloopBwdSm80ILi2ELi2EN4cute5tupleIJNS5_1CILi128EEES8_NS7_ILi64EEEEEENS_6half_tEfNS_4arch4Sm80ELb1ELb0ELb1ELb1ELb0ELb0ELb0ELb0ELi2ELi4ELi4ELi4ELb0EEENS1_24CollectiveEpilogueBwdGQAISA_fSD_Li256ELb1ELb0EEENS1_25SingleTileBwdLPTSchedulerILb1ELi128ELb0EEEEEEEEEvNT_6ParamsE$_ZN4cute3eso3ESOILb1ELb0EJNS_6LayoutINS_5tupleIJNS3_IJNS_1CILi2EEES5_EEENS4_ILi8EEEEEENS3_IJNS3_IJNS4_ILi1EEES5_EEENS4_ILi4EEEEEEEENS_10ViewEngineIPN7cutlass6half_tEEEEEC2ERKSD_RKSI_,($_ZN7cutlass13device_kernelIN5flash19enable_sm80_to_sm89INS1_16FlashAttnBwdSm80INS1_25CollectiveMainloopBwdSm80ILi2ELi2EN4cute5tupleIJNS5_1CILi128EEES8_NS7_ILi64EEEEEENS_6half_tEfNS_4arch4Sm80ELb1ELb0ELb1ELb1ELb0ELb0ELb0ELb0ELi2ELi4ELi4ELi4ELb0EEENS1_24CollectiveEpilogueBwdGQAISA_fSD_Li256ELb1ELb0EEENS1_25SingleTileBwdLPTSchedulerILb1ELi128ELb0EEEEEEEEEvNT_6ParamsE$_ZN4cute3eso3ESOILb1ELb0EJNS_6LayoutINS_5tupleIJNS3_IJNS_1CILi2EEES5_EEENS4_ILi8EEEEEENS3_IJNS3_IJNS4_ILi1EEES5_EEENS4_ILi4EEEEEEEEiEEC2ERKSD_RKi - $_ZN7cutlass13device_kernelIN5flash19enable_sm80_to_sm89INS1_16FlashAttnBwdSm80INS1_25CollectiveMainloopBwdSm80ILi2ELi2EN4cute5tupleIJNS5_1CILi128EEES8_NS7_ILi64EEEEEENS_6half_tEfNS_4arch4Sm80ELb1ELb0ELb1ELb1ELb0ELb0ELb0ELb0ELi2ELi4ELi4ELi4ELb0EEENS1_24CollectiveEpilogueBwdGQAISA_fSD_Li256ELb1ELb0EEENS1_25SingleTileBwdLPTSchedulerILb1ELi128ELb0EEEEEEEEEvNT_6ParamsE$_ZN4cute3eso3ESOILb1ELb0EJNS_6LayoutINS_5tupleIJNS3_IJNS_1CILi2EEES5_EEENS4_ILi8EEEEEENS3_IJNS3_IJNS4_ILi1EEES5_EEENS4_ILi4EEEEEEEENS_10ViewEngineIPN7cutlass6half_tEEEEEC2ERKSD_RKSI_)
$_ZN7cutlass13device_kernelIN5flash19enable_sm80_to_sm89INS1_16FlashAttnBwdSm80INS1_25CollectiveMainloopBwdSm80ILi2ELi2EN4cute5tupleIJNS5_1CILi128EEES8_NS7_ILi64EEEEEENS_6half_tEfNS_4arch4Sm80ELb1ELb0ELb1ELb1ELb0ELb0ELb0ELb0ELi2ELi4ELi4ELi4ELb0EEENS1_24CollectiveEpilogueBwdGQAISA_fSD_Li256ELb1ELb0EEENS1_25SingleTileBwdLPTSchedulerILb1ELi128ELb0EEEEEEEEEvNT_6ParamsE$_ZN4cute3eso3ESOILb1ELb0EJNS_6LayoutINS_5tupleIJNS3_IJNS_1CILi2EEES5_EEENS4_ILi8EEEEEENS3_IJNS3_IJNS4_ILi1EEES5_EEENS4_ILi4EEEEEEEENS_10ViewEngineIPN7cutlass6half_tEEEEEC2ERKSD_RKSI_:
[----:B------:R-:W-:Y:S01]  /*7dc0*/  IADD3 R2, R60, -c[0x0][0x20], RZ ;  /* 0x800008003c027a10 */ /* 0x000fe20007ffe0ff */
[----:B------:R-:W-:Y:S01]  /*7dd0*/  IMAD.MOV.U32 R7, RZ, RZ, R3 ;  /* 0x000000ffff077224 */ /* 0x000fe200078e0003 */
[----:B------:R-:W-:-:S04]  /*7de0*/  MOV R5, 0x0 ;  /* 0x0000000000057802 */ /* 0x000fc80000000f00 */
[----:B------:R1:W-:Y:S01]  /*7df0*/  STL.64 [R2], R6 ;  /* 0x0000000602007387 */ /* 0x0003e20000100a00 */
[----:B------:R-:W-:Y:S05]  /*7e00*/  RET.REL.NODEC R4 `(_ZN7cutlass13device_kernelIN5flash19enable_sm80_to_sm89INS1_16FlashAttnBwdSm80INS1_25CollectiveMainloopBwdSm80ILi2ELi2EN4cute5tupleIJNS5_1CILi128EEES8_NS7_ILi64EEEEEENS_6half_tEfNS_4arch4Sm80ELb1ELb0ELb1ELb1ELb0ELb0ELb0ELb0ELi2ELi4ELi4ELi4ELb0EEENS1_24CollectiveEpilogueBwdGQAISA_fSD_Li256ELb1ELb0EEENS1_25SingleTileBwdLPTSchedulerILb1ELi128ELb0EEEEEEEEEvNT_6ParamsE) ;  /* 0xffff81f004007950 */ /* 0x000fea0003c3ffff */
        .type           $_ZN7cutlass13device_kernelIN5flash19enable_sm80_to_sm89INS1_16FlashAttnBwdSm80INS1_25CollectiveMainloopBwdSm80ILi2ELi2EN4cute5tupleIJNS5_1CILi128EEES8_NS7_ILi64EEEEEENS_6half_tEfNS_4arch4Sm80ELb1ELb0ELb1ELb1ELb0ELb0ELb0ELb0ELi2ELi4ELi4ELi4ELb0EEENS1_24CollectiveEpilogueBwdGQAISA_fSD_Li256ELb1ELb0EEENS1_25SingleTileBwdLPTSchedulerILb1ELi128ELb0EEEEEEEEEvNT_6ParamsE$_ZN4cute3eso3ESOILb1ELb0EJNS_6LayoutINS_5tupleIJNS3_IJNS_1CILi2EEES5_EEENS4_ILi8EEEEEENS3_IJNS3_IJNS4_ILi1EEES5_EEENS4_ILi4EEEEEEEEiEEC2ERKSD_RKi,@function
        .size           $_ZN7cutlass13device_kernelIN5flash19enable_sm80_to_sm89INS1_16FlashAttnBwdSm80INS1_25CollectiveMainloopBwdSm80ILi2ELi2EN4cute5tupleIJNS5_1CILi128EEES8_NS7_ILi64EEEEEENS_6half_tEfNS_4arch4Sm80ELb1ELb0ELb1ELb1ELb0ELb0ELb0ELb0ELi2ELi4ELi4ELi4ELb0EEENS1_24CollectiveEpilogueBwdGQAISA_fSD_Li256ELb1ELb0EEENS1_25SingleTileBwdLPTSchedulerILb1ELi128ELb0EEEEEEEEEvNT_6ParamsE$_ZN4cute3eso3ESOILb1ELb0EJNS_6LayoutINS_5tupleIJNS3_IJNS_1CILi2EEES5_EEENS4_ILi8EEEEEENS3_IJNS3_IJNS4_ILi1EEES5_EEENS4_ILi4EEEEEEEEiEEC2ERKSD_RKi,($_ZN7cutlass13device_kernelIN5flash19enable_sm80_to_sm89INS1_16FlashAttnBwdSm80INS1_25CollectiveMainloopBwdSm80ILi2ELi2EN4cute5tupleIJNS5_1CILi128EEES8_NS7_ILi64EEEEEENS_6half_tEfNS_4arch4Sm80ELb1ELb0ELb1ELb1ELb0ELb0ELb0ELb0ELi2ELi4ELi4ELi4ELb0EEENS1_24CollectiveEpilogueBwdGQAISA_fSD_Li256ELb1ELb0EEENS1_25SingleTileBwdLPTSchedulerILb1ELi128ELb0EEEEEEEEEvNT_6ParamsE$_ZN4cute3eso3ESOILb1ELb0EJNS_6LayoutINS_5tupleIJNS3_IJNS_1CILi2EEES5_EEES6_EEENS3_IJNS3_IJNS4_ILi1EEES5_EEENS3_IJNS4_ILi32EEENS4_ILi64EEEEEEEEEEENS_10ViewEngineIPN7cutlass6half_tEEEEEC2ERKSE_RKSJ_ - $_ZN7cutlass13device_kernelIN5flash19enable_sm80_to_sm89INS1_16FlashAttnBwdSm80INS1_25CollectiveMainloopBwdSm80ILi2ELi2EN4cute5tupleIJNS5_1CILi128EEES8_NS7_ILi64EEEEEENS_6half_tEfNS_4arch4Sm80ELb1ELb0ELb1ELb1ELb0ELb0ELb0ELb0ELi2ELi4ELi4ELi4ELb0EEENS1_24CollectiveEpilogueBwdGQAISA_fSD_Li256ELb1ELb0EEENS1_25SingleTileBwdLPTSchedulerILb1ELi128ELb0EEEEEEEEEvNT_6ParamsE$_ZN4cute3eso3ESOILb1ELb0EJNS_6LayoutINS_5tupleIJNS3_IJNS_1CILi2EEES5_EEENS4_ILi8EEEEEENS3_IJNS3_IJNS4_ILi1EEES5_EEENS4_ILi4EEEEEEEEiEEC2ERKSD_RKi)
$_ZN7cutlass13device_kernelIN5flash19enable_sm80_to_sm89INS1_16FlashAttnBwdSm80INS1_25CollectiveMainloopBwdSm80ILi2ELi2EN4cute5tupleIJNS5_1CILi128EEES8_NS7_ILi64EEEEEENS_6half_tEfNS_4arch4Sm80ELb1ELb0ELb1ELb1ELb0ELb0ELb0ELb0ELi2ELi4ELi4ELi4ELb0EEENS1_24CollectiveEpilogueBwdGQAISA_fSD_Li256ELb1ELb0EEENS1_25SingleTileBwdLPTSchedulerILb1ELi128ELb0EEEEEEEEEvNT_6ParamsE$_ZN4cute3eso3ESOILb1ELb0EJNS_6LayoutINS_5tupleIJNS3_IJNS_1CILi2EEES5_EEENS4_ILi8EEEEEENS3_IJNS3_IJNS4_ILi1EEES5_EEENS4_ILi4EEEEEEEEiEEC2ERKSD_RKi:
[----:B------:R-:W-:Y:S02]  /*7e10*/  IADD3 R2, R60, -c[0x0][0x20], RZ ;  /* 0x800008003c027a10 */ /* 0x000fe40007ffe0ff */
[----:B------:R-:W-:-:S03]  /*7e20*/  MOV R7, 0x0 ;  /* 0x0000000000077802 */ /* 0x000fc60000000f00 */
[----:B------:R1:W-:Y:S01]  /*7e30*/  STL [R2], R3 ;  /* 0x0000000302007387 */ /* 0x0003e20000100800 */
[----:B------:R-:W-:Y:S05]  /*7e40*/  RET.REL.NODEC R6 `(_ZN7cutlass13device_kernelIN5flash19enable_sm80_to_sm89INS1_16FlashAttnBwdSm80INS1_25CollectiveMainloopBwdSm80ILi2ELi2EN4cute5tupleIJNS5_1CILi128EEES8_NS7_ILi64EEEEEENS_6half_tEfNS_4arch4Sm80ELb1ELb0ELb1ELb1ELb0ELb0ELb0ELb0ELi2ELi4ELi4ELi4ELb0EEENS1_24CollectiveEpilogueBwdGQAISA_fSD_Li256ELb1ELb0EEENS1_25SingleTileBwdLPTSchedulerILb1ELi128ELb0EEEEEEEEEvNT_6ParamsE) ;  /* 0xffff81b006007950 */ /* 0x000fea0003c3ffff */
        .type           $_ZN7cutlass13device_kernelIN5flash19enable_sm80_to_sm89INS1_16FlashAttnBwdSm80INS1_25CollectiveMainloopBwdSm80ILi2ELi2EN4cute5tupleIJNS5_1CILi128EEES8_NS7_ILi64EEEEEENS_6half_tEfNS_4arch4Sm80ELb1ELb0ELb1ELb1ELb0ELb0ELb0ELb0ELi2ELi4ELi4ELi4ELb0EEENS1_24CollectiveEpilogueBwdGQAISA_fSD_Li256ELb1ELb0EEENS1_25SingleTileBwdLPTSchedulerILb1ELi128ELb0EEEEEEEEEvNT_6ParamsE$_ZN4cute3eso3ESOILb1ELb0EJNS_6LayoutINS_5tupleIJNS3_IJNS_1CILi2EEES5_EEES6_EEENS3_IJNS3_IJNS4_ILi1EEES5_EEENS3_IJNS4_ILi32EEENS4_ILi64EEEEEEEEEEENS_10ViewEngineIPN7cutlass6half_tEEEEEC2ERKSE_RKSJ_,@function
        .size           $_ZN7cutlass13device_kernelIN5flash19enable_sm80_to_sm89INS1_16FlashAttnBwdSm80INS1_25CollectiveMainloopBwdSm80ILi2ELi2EN4cute5tupleIJNS5_1CILi128EEES8_NS7_ILi64EEEEEENS_6half_tEfNS_4arch4Sm80ELb1ELb0ELb1ELb1ELb0ELb0ELb0ELb0ELi2ELi4ELi4ELi4ELb0EEENS1_24CollectiveEpilogueBwdGQAISA_fSD_Li256ELb1ELb0EEENS1_25SingleTileBwdLPTSchedulerILb1ELi128ELb0EEEEEEEEEvNT_6ParamsE$_ZN4cute3eso3ESOILb1ELb0EJNS_6LayoutINS_5tupleIJNS3_IJNS_1CILi2EEES5_EEES6_EEENS3_IJNS3_IJNS4_ILi1EEES5_EEENS3_IJNS4_ILi32EEENS4_ILi64EEEEEEEEEEENS_10ViewEngineIPN7cutlass6half_tEEEEEC2ERKSE_RKSJ_,($_ZN7cutlass13device_kernelIN5flash19enable_sm80_to_sm89INS1_16FlashAttnBwdSm80INS1_25CollectiveMainloopBwdSm80ILi2ELi2EN4cute5tupleIJNS5_1CILi128EEES8_NS7_ILi64EEEEEENS_6half_tEfNS_4arch4Sm80ELb1ELb0ELb1ELb1ELb0ELb0ELb0ELb0ELi2ELi4ELi4ELi4ELb0EEENS1_24CollectiveEpilogueBwdGQAISA_fSD_Li256ELb1ELb0EEENS1_25SingleTileBwdLPTSchedulerILb1ELi128ELb0EEEEEEEEEvNT_6ParamsE$_ZN4cute3eso3ESOILb1ELb0EJNS_6LayoutINS_5tupleIJNS3_IJNS_1CILi2EEES5_EEES6_EEENS3_IJNS3_IJNS4_ILi1EEES5_EEENS3_IJNS4_ILi32EEENS4_ILi64EEEEEEEEEEEiEEC2ERKSE_RKi - $_ZN7cutlass13device_kernelIN5flash19enable_sm80_to_sm89INS1_16FlashAttnBwdSm80INS1_25CollectiveMainloopBwdSm80ILi2ELi2EN4cute5tupleIJNS5_1CILi128EEES8_NS7_ILi64EEEEEENS_6half_tEfNS_4arch4Sm80ELb1ELb0ELb1ELb1ELb0ELb0ELb0ELb0ELi2ELi4ELi4ELi4ELb0EEENS1_24CollectiveEpilogueBwdGQAISA_fSD_Li256ELb1ELb0EEENS1_25SingleTileBwdLPTSchedulerILb1ELi128ELb0EEEEEEEEEvNT_6ParamsE$_ZN4cute3eso3ESOILb1ELb0EJNS_6LayoutINS_5tupleIJNS3_IJNS_1CILi2EEES5_EEES6_EEENS3_IJNS3_IJNS4_ILi1EEES5_EEENS3_IJNS4_ILi32EEENS4_ILi64EEEEEEEEEEENS_10ViewEngineIPN7cutlass6half_tEEEEEC2ERKSE_RKSJ_)
$_ZN7cutlass13device_kernelIN5flash19enable_sm80_to_sm89INS1_16FlashAttnBwdSm80INS1_25CollectiveMainloopBwdSm80ILi2ELi2EN4cute5tupleIJNS5_1CILi128EEES8_NS7_ILi64EEEEEENS_6half_tEfNS_4arch4Sm80ELb1ELb0ELb1ELb1ELb0ELb0ELb0ELb0ELi2ELi4ELi4ELi4ELb0EEENS1_24CollectiveEpilogueBwdGQAISA_fSD_Li256ELb1ELb0EEENS1_25SingleTileBwdLPTSchedulerILb1ELi128ELb0EEEEEEEEEvNT_6ParamsE$_ZN4cute3eso3ESOILb1ELb0EJNS_6LayoutINS_5tupleIJNS3_IJNS_1CILi2EEES5_EEES6_EEENS3_IJNS3_IJNS4_ILi1EEES5_EEENS3_IJNS4_ILi32EEENS4_ILi64EEEEEEEEEEENS_10ViewEngineIPN7cutlass6half_tEEEEEC2ERKSE_RKSJ_:
[----:B------:R-:W-:Y:S01]  /*7e50*/  IADD3 R2, R60, -c[0x0][0x20], RZ ;  /* 0x800008003c027a10 */ /* 0x000fe20007ffe0ff */
[----:B------:R-:W-:Y:S01]  /*7e60*/  IMAD.MOV.U32 R7, RZ, RZ, R3 ;  /* 0x000000ffff077224 */ /* 0x000fe200078e0003 */
[----:B------:R-:W-:-:S04]  /*7e70*/  MOV R5, 0x0 ;  /* 0x0000000000057802 */ /* 0x000fc80000000f00 */
[----:B------:R1:W-:Y:S01]  /*7e80*/  STL.64 [R2], R6 ;  /* 0x0000000602007387 */ /* 0x0003e20000100a00 */
[----:B------:R-:W-:Y:S05]  /*7e90*/  RET.REL.NODEC R4 `(_ZN7cutlass13device_kernelIN5flash19enable_sm80_to_sm89INS1_16FlashAttnBwdSm80INS1_25CollectiveMainloopBwdSm80ILi2ELi2EN4cute5tupleIJNS5_1CILi128EEES8_NS7_ILi64EEEEEENS_6half_tEfNS_4arch4Sm80ELb1ELb0ELb1ELb1ELb0ELb0ELb0ELb0ELi2ELi4ELi4ELi4ELb0EEENS1_24CollectiveEpilogueBwdGQAISA_fSD_Li256ELb1ELb0EEENS1_25SingleTileBwdLPTSchedulerILb1ELi128ELb0EEEEEEEEEvNT_6ParamsE) ;  /* 0xffff816004007950 */ /* 0x000fea0003c3ffff */
        .type           $_ZN7cutlass13device_kernelIN5flash19enable_sm80_to_sm89INS1_16FlashAttnBwdSm80INS1_25CollectiveMainloopBwdSm80ILi2ELi2EN4cute5tupleIJNS5_1CILi128EEES8_NS7_ILi64EEEEEENS_6half_tEfNS_4arch4Sm80ELb1ELb0ELb1ELb1ELb0ELb0ELb0ELb0ELi2ELi4ELi4ELi4ELb0EEENS1_24CollectiveEpilogueBwdGQAISA_fSD_Li256ELb1ELb0EEENS1_25SingleTileBwdLPTSchedulerILb1ELi128ELb0EEEEEEEEEvNT_6ParamsE$_ZN4cute3eso3ESOILb1ELb0EJNS_6LayoutINS_5tupleIJNS3_IJNS_1CILi2EEES5_EEES6_EEENS3_IJNS3_IJNS4_ILi1EEES5_EEENS3_IJNS4_ILi32EEENS4_ILi64EEEEEEEEEEEiEEC2ERKSE_RKi,@function
        .size           $_ZN7cutlass13device_kernelIN5flash19enable_sm80_to_sm89INS1_16FlashAttnBwdSm80INS1_25CollectiveMainloopBwdSm80ILi2ELi2EN4cute5tupleIJNS5_1CILi128EEES8_NS7_ILi64EEEEEENS_6half_tEfNS_4arch4Sm80ELb1ELb0ELb1ELb1ELb0ELb0ELb0ELb0ELi2ELi4ELi4ELi4ELb0EEENS1_24CollectiveEpilogueBwdGQAISA_fSD_Li256ELb1ELb0EEENS1_25SingleTileBwdLPTSchedulerILb1ELi128ELb0EEEEEEEEEvNT_6ParamsE$_ZN4cute3eso3ESOILb1ELb0EJNS_6LayoutINS_5tupleIJNS3_IJNS_1CILi2EEES5_EEES6_EEENS3_IJNS3_IJNS4_ILi1EEES5_EEENS3_IJNS4_ILi32EEENS4_ILi64EEEEEEEEEEEiEEC2ERKSE_RKi,($_ZN7cutlass13device_kernelIN5flash19enable_sm80_to_sm89INS1_16FlashAttnBwdSm80INS1_25CollectiveMainloopBwdSm80ILi2ELi2EN4cute5tupleIJNS5_1CILi128EEES8_NS7_ILi64EEEEEENS_6half_tEfNS_4arch4Sm80ELb1ELb0ELb1ELb1ELb0ELb0ELb0ELb0ELi2ELi4ELi4ELi4ELb0EEENS1_24CollectiveEpilogueBwdGQAISA_fSD_Li256ELb1ELb0EEENS1_25SingleTileBwdLPTSchedulerILb1ELi128ELb0EEEEEEEEEvNT_6ParamsE$_ZN4cute3eso3ESOILb1ELb0EJNS_6LayoutINS_5tupleIJNS3_IJNS_1CILi2EEES5_S5_EEEEEENS3_IJNS3_IJNS4_ILi1EEES5_NS4_ILi4EEEEEEEEEEENS_10ViewEngineIPN7cutlass6half_tEEEEEC2ERKSC_RKSH_ - $_ZN7cutlass13device_kernelIN5flash19enable_sm80_to_sm89INS1_16FlashAttnBwdSm80INS1_25CollectiveMainloopBwdSm80ILi2ELi2EN4cute5tupleIJNS5_1CILi128EEES8_NS7_ILi64EEEEEENS_6half_tEfNS_4arch4Sm80ELb1ELb0ELb1ELb1ELb0ELb0ELb0ELb0ELi2ELi4ELi4ELi4ELb0EEENS1_24CollectiveEpilogueBwdGQAISA_fSD_Li256ELb1ELb0EEENS1_25SingleTileBwdLPTSchedulerILb1ELi128ELb0EEEEEEEEEvNT_6ParamsE$_ZN4cute3eso3ESOILb1ELb0EJNS_6LayoutINS_5tupleIJNS3_IJNS_1CILi2EEES5_EEES6_EEENS3_IJNS3_IJNS4_ILi1EEES5_EEENS3_IJNS4_ILi32EEENS4_ILi64EEEEEEEEEEEiEEC2ERKSE_RKi)
$_ZN7cutlass13device_kernelIN5flash19enable_sm80_to_sm89INS1_16FlashAttnBwdSm80INS1_25CollectiveMainloopBwdSm80ILi2ELi2EN4cute5tupleIJNS5_1CILi128EEES8_NS7_ILi64EEEEEENS_6half_tEfNS_4arch4Sm80ELb1ELb0ELb1ELb1ELb0ELb0ELb0ELb0ELi2ELi4ELi4ELi4ELb0EEENS1_24CollectiveEpilogueBwdGQAISA_fSD_Li256ELb1ELb0EEENS1_25SingleTileBwdLPTSchedulerILb1ELi128ELb0EEEEEEEEEvNT_6ParamsE$_ZN4cute3eso3ESOILb1ELb0EJNS_6LayoutINS_5tupleIJNS3_IJNS_1CILi2EEES5_EEES6_EEENS3_IJNS3_IJNS4_ILi1EEES5_EEENS3_IJNS4_ILi32EEENS4_ILi64EEEEEEEEEEEiEEC2ERKSE_RKi:
[----:B------:R-:W-:Y:S02]  /*7ea0*/  IADD3 R2, R60, -c[0x0][0x20], RZ ;  /* 0x800008003c027a10 */ /* 0x000fe40007ffe0ff */
[----:B------:R-:W-:-:S03]  /*7eb0*/  MOV R5, 0x0 ;  /* 0x0000000000057802 */ /* 0x000fc60000000f00 */
[----:B------:R1:W-:Y:S01]  /*7ec0*/  STL [R2], R3 ;  /* 0x0000000302007387 */ /* 0x0003e20000100800 */
[----:B------:R-:W-:Y:S05]  /*7ed0*/  RET.REL.NODEC R4 `(_ZN7cutlass13device_kernelIN5flash19enable_sm80_to_sm89INS1_16FlashAttnBwdSm80INS1_25CollectiveMainloopBwdSm80ILi2ELi2EN4cute5tupleIJNS5_1CILi128EEES8_NS7_ILi64EEEEEENS_6half_tEfNS_4arch4Sm80ELb1ELb0ELb1ELb1ELb0ELb0ELb0ELb0ELi2ELi4ELi4ELi4ELb0EEENS1_24CollectiveEpilogueBwdGQAISA_fSD_Li256ELb1ELb0EEENS1_25SingleTileBwdLPTSchedulerILb1ELi128ELb0EEEEEEEEEvNT_6ParamsE) ;  /* 0xffff812004007950 */ /* 0x000fea0003c3ffff */
        .type           $_ZN7cutlass13device_kernelIN5flash19enable_sm80_to_sm89INS1_16FlashAttnBwdSm80INS1_25CollectiveMainloopBwdSm80ILi2ELi2EN4cute5tupleIJNS5_1CILi128EEES8_NS7_ILi64EEEEEENS_6half_tEfNS_4arch4Sm80ELb1ELb0ELb1ELb1ELb0ELb0ELb0ELb0ELi2ELi4ELi4ELi4ELb0EEENS1_24CollectiveEpilogueBwdGQAISA_fSD_Li256ELb1ELb0EEENS1_25SingleTileBwdLPTSchedulerILb1ELi128ELb0EEEEEEEEEvNT_6ParamsE$_ZN4cute3eso3ESOILb1ELb0EJNS_6LayoutINS_5tupleIJNS3_IJNS_1CILi2EEES5_S5_EEEEEENS3_IJNS3_IJNS4_ILi1EEES5_NS4_ILi4EEEEEEEEEEENS_10ViewEngineIPN7cutlass6half_tEEEEEC2ERKSC_RKSH_,@function
        .size           $_ZN7cutlass13device_kernelIN5flash19enable_sm80_to_sm89INS1_16FlashAttnBwdSm80INS1_25CollectiveMainloopBwdSm80ILi2ELi2EN4cute5tupleIJNS5_1CILi128EEES8_NS7_ILi64EEEEEENS_6half_tEfNS_4arch4Sm80ELb1ELb0ELb1ELb1ELb0ELb0ELb0ELb0ELi2ELi4ELi4ELi4ELb0EEENS1_24CollectiveEpilogueBwdGQAISA_fSD_Li256ELb1ELb0EEENS1_25SingleTileBwdLPTSchedulerILb1ELi128ELb0EEEEEEEEEvNT_6ParamsE$_ZN4cute3eso3ESOILb1ELb0EJNS_6LayoutINS_5tupleIJNS3_IJNS_1CILi2EEES5_S5_EEEEEENS3_IJNS3_IJNS4_ILi1EEES5_NS4_ILi4EEEEEEEEEEENS_10ViewEngineIPN7cutlass6half_tEEEEEC2ERKSC_RKSH_,($_ZN7cutlass13device_kernelIN5flash19enable_sm80_to_sm89INS1_16FlashAttnBwdSm80INS1_25CollectiveMainloopBwdSm80ILi2ELi2EN4cute5tupleIJNS5_1CILi128EEES8_NS7_ILi64EEEEEENS_6half_tEfNS_4arch4Sm80ELb1ELb0ELb1ELb1ELb0ELb0ELb0ELb0ELi2ELi4ELi4ELi4ELb0EEENS1_24CollectiveEpilogueBwdGQAISA_fSD_Li256ELb1ELb0EEENS1_25SingleTileBwdLPTSchedulerILb1ELi128ELb0EEEEEEEEEvNT_6ParamsE$_ZN4cute3eso3ESOILb1ELb0EJNS_6LayoutINS_5tupleIJNS3_IJNS_1CILi2EEES5_S5_EEEEEENS3_IJNS3_IJNS4_ILi1EEES5_NS4_ILi4EEEEEEEEEEEiEEC2ERKSC_RKi - $_ZN7cutlass13device_kernelIN5flash19enable_sm80_to_sm89INS1_16FlashAttnBwdSm80INS1_25CollectiveMainloopBwdSm80ILi2ELi2EN4cute5tupleIJNS5_1CILi128EEES8_NS7_ILi64EEEEEENS_6half_tEfNS_4arch4Sm80ELb1ELb0ELb1ELb1ELb0ELb0ELb0ELb0ELi2ELi4ELi4ELi4ELb0EEENS1_24CollectiveEpilogueBwdGQAISA_fSD_Li256ELb1ELb0EEENS1_25SingleTileBwdLPTSchedulerILb1ELi128ELb0EEEEEEEEEvNT_6ParamsE$_ZN4cute3eso3ESOILb1ELb0EJNS_6LayoutINS_5tupleIJNS3_IJNS_1CILi2EEES5_S5_EEEEEENS3_IJNS3_IJNS4_ILi1EEES5_NS4_ILi4EEEEEEEEEEENS_10ViewEngineIPN7cutlass6half_tEEEEEC2ERKSC_RKSH_)
$_ZN7cutlass13device_kernelIN5flash19enable_sm80_to_sm89INS1_16FlashAttnBwdSm80INS1_25CollectiveMainloopBwdSm80ILi2ELi2EN4cute5tupleIJNS5_1CILi128EEES8_NS7_ILi64EEEEEENS_6half_tEfNS_4arch4Sm80ELb1ELb0ELb1ELb1ELb0ELb0ELb0ELb0ELi2ELi4ELi4ELi4ELb0EEENS1_24CollectiveEpilogueBwdGQAISA_fSD_Li256ELb1ELb0EEENS1_25SingleTileBwdLPTSchedulerILb1ELi128ELb0EEEEEEEEEvNT_6ParamsE$_ZN4cute3eso3ESOILb1ELb0EJNS_6LayoutINS_5tupleIJNS3_IJNS_1CILi2EEES5_S5_EEEEEENS3_IJNS3_IJNS4_ILi1EEES5_NS4_ILi4EEEEEEEEEEENS_10ViewEngineIPN7cutlass6half_tEEEEEC2ERKSC_RKSH_:
[----:B------:R-:W-:Y:S01]  /*7ee0*/  IADD3 R2, R60, -c[0x0][0x20], RZ ;  /* 0x800008003c027a10 */ /* 0x000fe20007ffe0ff */
[----:B------:R-:W-:Y:S01]  /*7ef0*/  IMAD.MOV.U32 R7, RZ, RZ, R3 ;  /* 0x000000ffff077224 */ /* 0x000fe200078e0003 */
[----:B------:R-:W-:-:S04]  /*7f00*/  MOV R5, 0x0 ;  /* 0x0000000000057802 */ /* 0x000fc80000000f00 */
[----:B------:R1:W-:Y:S01]  /*7f10*/  STL.64 [R2], R6 ;  /* 0x0000000602007387 */ /* 0x0003e20000100a00 */
[----:B------:R-:W-:Y:S05]  /*7f20*/  RET.REL.NODEC R4 `(_ZN7cutlass13device_kernelIN5flash19enable_sm80_to_sm89INS1_16FlashAttnBwdSm80INS1_25CollectiveMainloopBwdSm80ILi2ELi2EN4cute5tupleIJNS5_1CILi128EEES8_NS7_ILi64EEEEEENS_6half_tEfNS_4arch4Sm80ELb1ELb0ELb1ELb1ELb0ELb0ELb0ELb0ELi2ELi4ELi4ELi4ELb0EEENS1_24CollectiveEpilogueBwdGQAISA_fSD_Li256ELb1ELb0EEENS1_25SingleTileBwdLPTSchedulerILb1ELi128ELb0EEEEEEEEEvNT_6ParamsE) ;  /* 0xffff80d004007950 */ /* 0x000fea0003c3ffff */
        .type           $_ZN7cutlass13device_kernelIN5flash19enable_sm80_to_sm89INS1_16FlashAttnBwdSm80INS1_25CollectiveMainloopBwdSm80ILi2ELi2EN4cute5tupleIJNS5_1CILi128EEES8_NS7_ILi64EEEEEENS_6half_tEfNS_4arch4Sm80ELb1ELb0ELb1ELb1ELb0ELb0ELb0ELb0ELi2ELi4ELi4ELi4ELb0EEENS1_24CollectiveEpilogueBwdGQAISA_fSD_Li256ELb1ELb0EEENS1_25SingleTileBwdLPTSchedulerILb1ELi128ELb0EEEEEEEEEvNT_6ParamsE$_ZN4cute3eso3ESOILb1ELb0EJNS_6LayoutINS_5tupleIJNS3_IJNS_1CILi2EEES5_S5_EEEEEENS3_IJNS3_IJNS4_ILi1EEES5_NS4_ILi4EEEEEEEEEEEiEEC2ERKSC_RKi,@function
        .size           $_ZN7cutlass13device_kernelIN5flash19enable_sm80_to_sm89INS1_16FlashAttnBwdSm80INS1_25CollectiveMainloopBwdSm80ILi2ELi2EN4cute5tupleIJNS5_1CILi128EEES8_NS7_ILi64EEEEEENS_6half_tEfNS_4arch4Sm80ELb1ELb0ELb1ELb1ELb0ELb0ELb0ELb0ELi2ELi4ELi4ELi4ELb0EEENS1_24CollectiveEpilogueBwdGQAISA_fSD_Li256ELb1ELb0EEENS1_25SingleTileBwdLPTSchedulerILb1ELi128ELb0EEEEEEEEEvNT_6ParamsE$_ZN4cute3eso3ESOILb1ELb0EJNS_6LayoutINS_5tupleIJNS3_IJNS_1CILi2EEES5_S5_EEEEEENS3_IJNS3_IJNS4_ILi1EEES5_NS4_ILi4EEEEEEEEEEEiEEC2ERKSC_RKi,($_ZN7cutlass13device_kernelIN5flash19enable_sm80_to_sm89INS1_16FlashAttnBwdSm80INS1_25CollectiveMainloopBwdSm80ILi2ELi2EN4cute5tupleIJNS5_1CILi128EEES8_NS7_ILi64EEEEEENS_6half_tEfNS_4arch4Sm80ELb1ELb0ELb1ELb1ELb0ELb0ELb0ELb0ELi2ELi4ELi4ELi4ELb0EEENS1_24CollectiveEpilogueBwdGQAISA_fSD_Li256ELb1ELb0EEENS1_25SingleTileBwdLPTSchedulerILb1ELi128ELb0EEEEEEEEEvNT_6ParamsE$_ZN4cute3eso3ESOILb1ELb0EJNS_6LayoutINS_5tupleIJNS3_IJNS_1CILi2EEES5_S5_EEES5_EEENS3_IJNS3_IJNS4_ILi1EEES5_NS4_ILi4EEEEEENS4_ILi64EEEEEEEENS_10ViewEngineIPN7cutlass6half_tEEEEEC2ERKSD_RKSI_ - $_ZN7cutlass13device_kernelIN5flash19enable_sm80_to_sm89INS1_16FlashAttnBwdSm80INS1_25CollectiveMainloopBwdSm80ILi2ELi2EN4cute5tupleIJNS5_1CILi128EEES8_NS7_ILi64EEEEEENS_6half_tEfNS_4arch4Sm80ELb1ELb0ELb1ELb1ELb0ELb0ELb0ELb0ELi2ELi4ELi4ELi4ELb0EEENS1_24CollectiveEpilogueBwdGQAISA_fSD_Li256ELb1ELb0EEENS1_25SingleTileBwdLPTSchedulerILb1ELi128ELb0EEEEEEEEEvNT_6ParamsE$_ZN4cute3eso3ESOILb1ELb0EJNS_6LayoutINS_5tupleIJNS3_IJNS_1CILi2EEES5_S5_EEEEEENS3_IJNS3_IJNS4_ILi1EEES5_NS4_ILi4EEEEEEEEEEEiEEC2ERKSC_RKi)
$_ZN7cutlass13device_kernelIN5flash19enable_sm80_to_sm89INS1_16FlashAttnBwdSm80INS1_25CollectiveMainloopBwdSm80ILi2ELi2EN4cute5tupleIJNS5_1CILi128EEES8_NS7_ILi64EEEEEENS_6half_tEfNS_4arch4Sm80ELb1ELb0ELb1ELb1ELb0ELb0ELb0ELb0ELi2ELi4ELi4ELi4ELb0EEENS1_24CollectiveEpilogueBwdGQAISA_fSD_Li256ELb1ELb0EEENS1_25SingleTileBwdLPTSchedulerILb1ELi128ELb0EEEEEEEEEvNT_6ParamsE$_ZN4cute3eso3ESOILb1ELb0EJNS_6LayoutINS_5tupleIJNS3_IJNS_1CILi2EEES5_S5_EEEEEENS3_IJNS3_IJNS4_ILi1EEES5_NS4_ILi4EEEEEEEEEEEiEEC2ERKSC_RKi:
[----:B------:R-:W-:Y:S02]  /*7f30*/  IADD3 R2, R60, -c[0x0][0x20], RZ ;  /* 0x800008003c027a10 */ /* 0x000fe40007ffe0ff */
[----:B------:R-:W-:-:S03]  /*7f40*/  MOV R5, 0x0 ;  /* 0x0000000000057802 */ /* 0x000fc60000000f00 */
[----:B------:R1:W-:Y:S01]  /*7f50*/  STL [R2], R3 ;  /* 0x0000000302007387 */ /* 0x0003e20000100800 */
[----:B------:R-:W-:Y:S05]  /*7f60*/  RET.REL.NODEC R4 `(_ZN7cutlass13device_kernelIN5flash19enable_sm80_to_sm89INS1_16FlashAttnBwdSm80INS1_25CollectiveMainloopBwdSm80ILi2ELi2EN4cute5tupleIJNS5_1CILi128EEES8_NS7_ILi64EEEEEENS_6half_tEfNS_4arch4Sm80ELb1ELb0ELb1ELb1ELb0ELb0ELb0ELb0ELi2ELi4ELi4ELi4ELb0EEENS1_24CollectiveEpilogueBwdGQAISA_fSD_Li256ELb1ELb0EEENS1_25SingleTileBwdLPTSchedulerILb1ELi128ELb0EEEEEEEEEvNT_6ParamsE) ;  /* 0xffff809004007950 */ /* 0x000fea0003c3ffff */
        .type           $_ZN7cutlass13device_kernelIN5flash19enable_sm80_to_sm89INS1_16FlashAttnBwdSm80INS1_25CollectiveMainloopBwdSm80ILi2ELi2EN4cute5tupleIJNS5_1CILi128EEES8_NS7_ILi64EEEEEENS_6half_tEfNS_4arch4Sm80ELb1ELb0ELb1ELb1ELb0ELb0ELb0ELb0ELi2ELi4ELi4ELi4ELb0EEENS1_24CollectiveEpilogueBwdGQAISA_fSD_Li256ELb1ELb0EEENS1_25SingleTileBwdLPTSchedulerILb1ELi128ELb0EEEEEEEEEvNT_6ParamsE$_ZN4cute3eso3ESOILb1ELb0EJNS_6LayoutINS_5tupleIJNS3_IJNS_1CILi2EEES5_S5_EEES5_EEENS3_IJNS3_IJNS4_ILi1EEES5_NS4_ILi4EEEEEENS4_ILi64EEEEEEEENS_10ViewEngineIPN7cutlass6half_tEEEEEC2ERKSD_RKSI_,@function
        .size           $_ZN7cutlass13device_kernelIN5flash19enable_sm80_to_sm89INS1_16FlashAttnBwdSm80INS1_25CollectiveMainloopBwdSm80ILi2ELi2EN4cute5tupleIJNS5_1CILi128EEES8_NS7_ILi64EEEEEENS_6half_tEfNS_4arch4Sm80ELb1ELb0ELb1ELb1ELb0ELb0ELb0ELb0ELi2ELi4ELi4ELi4ELb0EEENS1_24CollectiveEpilogueBwdGQAISA_fSD_Li256ELb1ELb0EEENS1_25SingleTileBwdLPTSchedulerILb1ELi128ELb0EEEEEEEEEvNT_6ParamsE$_ZN4cute3eso3ESOILb1ELb0EJNS_6LayoutINS_5tupleIJNS3_IJNS_1CILi2EEES5_S5_EEES5_EEENS3_IJNS3_IJNS4_ILi1EEES5_NS4_ILi4EEEEEENS4_ILi64EEEEEEEENS_10ViewEngineIPN7cutlass6half_tEEEEEC2ERKSD_RKSI_,($_ZN7cutlass13device_kernelIN5flash19enable_sm80_to_sm89INS1_16FlashAttnBwdSm80INS1_25CollectiveMainloopBwdSm80ILi2ELi2EN4cute5tupleIJNS5_1CILi128EEES8_NS7_ILi64EEEEEENS_6half_tEfNS_4arch4Sm80ELb1ELb0ELb1ELb1ELb0ELb0ELb0ELb0ELi2ELi4ELi4ELi4ELb0EEENS1_24CollectiveEpilogueBwdGQAISA_fSD_Li256ELb1ELb0EEENS1_25SingleTileBwdLPTSchedulerILb1ELi128ELb0EEEEEEEEEvNT_6ParamsE$_ZN4cute3eso3ESOILb1ELb0EJNS_6LayoutINS_5tupleIJNS3_IJNS_1CILi2EEES5_S5_EEES5_EEENS3_IJNS3_IJNS4_ILi1EEES5_NS4_ILi4EEEEEENS4_ILi64EEEEEEEEiEEC2ERKSD_RKi - $_ZN7cutlass13device_kernelIN5flash19enable_sm80_to_sm89INS1_16FlashAttnBwdSm80INS1_25CollectiveMainloopBwdSm80ILi2ELi2EN4cute5tupleIJNS5_1CILi128EEES8_NS7_ILi64EEEEEENS_6half_tEfNS_4arch4Sm80ELb1ELb0ELb1ELb1ELb0ELb0ELb0ELb0ELi2ELi4ELi4ELi4ELb0EEENS1_24CollectiveEpilogueBwdGQAISA_fSD_Li256ELb1ELb0EEENS1_25SingleTileBwdLPTSchedulerILb1ELi128ELb0EEEEEEEEEvNT_6ParamsE$_ZN4cute3eso3ESOILb1ELb0EJNS_6LayoutINS_5tupleIJNS3_IJNS_1CILi2EEES5_S5_EEES5_EEENS3_IJNS3_IJNS4_ILi1EEES5_NS4_ILi4EEEEEENS4_ILi64EEEEEEEENS_10ViewEngineIPN7cutlass6half_tEEEEEC2ERKSD_RKSI_)
$_ZN7cutlass13device_kernelIN5flash19enable_sm80_to_sm89INS1_16FlashAttnBwdSm80INS1_25CollectiveMainloopBwdSm80ILi2ELi2EN4cute5tupleIJNS5_1CILi128EEES8_NS7_ILi64EEEEEENS_6half_tEfNS_4arch4Sm80ELb1ELb0ELb1ELb1ELb0ELb0ELb0ELb0ELi2ELi4ELi4ELi4ELb0EEENS1_24CollectiveEpilogueBwdGQAISA_fSD_Li256ELb1ELb0EEENS1_25SingleTileBwdLPTSchedulerILb1ELi128ELb0EEEEEEEEEvNT_6ParamsE$_ZN4cute3eso3ESOILb1ELb0EJNS_6LayoutINS_5tupleIJNS3_IJNS_1CILi2EEES5_S5_EEES5_EEENS3_IJNS3_IJNS4_ILi1EEES5_NS4_ILi4EEEEEENS4_ILi64EEEEEEEENS_10ViewEngineIPN7cutlass6half_tEEEEEC2ERKSD_RKSI_:
[----:B------:R-:W-:Y:S01]  /*7f70*/  IADD3 R2, R60, -c[0x0][0x20], RZ ;  /* 0x800008003c027a10 */ /* 0x000fe20007ffe0ff */
[----:B------:R-:W-:Y:S01]  /*7f80*/  IMAD.MOV.U32 R7, RZ, RZ, R3 ;  /* 0x000000ffff077224 */ /* 0x000fe200078e0003 */
[----:B------:R-:W-:-:S04]  /*7f90*/  MOV R5, 0x0 ;  /* 0x0000000000057802 */ /* 0x000fc80000000f00 */
[----:B------:R1:W-:Y:S01]  /*7fa0*/  STL.64 [R2], R6 ;  /* 0x0000000602007387 */ /* 0x0003e20000100a00 */
[----:B------:R-:W-:Y:S05]  /*7fb0*/  RET.REL.NODEC R4 `(_ZN7cutlass13device_kernelIN5flash19enable_sm80_to_sm89INS1_16FlashAttnBwdSm80INS1_25CollectiveMainloopBwdSm80ILi2ELi2EN4cute5tupleIJNS5_1CILi128EEES8_NS7_ILi64EEEEEENS_6half_tEfNS_4arch4Sm80ELb1ELb0ELb1ELb1ELb0ELb0ELb0ELb0ELi2ELi4ELi4ELi4ELb0EEENS1_24CollectiveEpilogueBwdGQAISA_fSD_Li256ELb1ELb0EEENS1_25SingleTileBwdLPTSchedulerILb1ELi128ELb0EEEEEEEEEvNT_6ParamsE) ;  /* 0xffff804004007950 */ /* 0x000fea0003c3ffff */
        .type           $_ZN7cutlass13device_kernelIN5flash19enable_sm80_to_sm89INS1_16FlashAttnBwdSm80INS1_25CollectiveMainloopBwdSm80ILi2ELi2EN4cute5tupleIJNS5_1CILi128EEES8_NS7_ILi64EEEEEENS_6half_tEfNS_4arch4Sm80ELb1ELb0ELb1ELb1ELb0ELb0ELb0ELb0ELi2ELi4ELi4ELi4ELb0EEENS1_24CollectiveEpilogueBwdGQAISA_fSD_Li256ELb1ELb0EEENS1_25SingleTileBwdLPTSchedulerILb1ELi128ELb0EEEEEEEEEvNT_6ParamsE$_ZN4cute3eso3ESOILb1ELb0EJNS_6LayoutINS_5tupleIJNS3_IJNS_1CILi2EEES5_S5_EEES5_EEENS3_IJNS3_IJNS4_ILi1EEES5_NS4_ILi4EEEEEENS4_ILi64EEEEEEEEiEEC2ERKSD_RKi,@function
        .size           $_ZN7cutlass13device_kernelIN5flash19enable_sm80_to_sm89INS1_16FlashAttnBwdSm80INS1_25CollectiveMainloopBwdSm80ILi2ELi2EN4cute5tupleIJNS5_1CILi128EEES8_NS7_ILi64EEEEEENS_6half_tEfNS_4arch4Sm80ELb1ELb0ELb1ELb1ELb0ELb0ELb0ELb0ELi2ELi4ELi4ELi4ELb0EEENS1_24CollectiveEpilogueBwdGQAISA_fSD_Li256ELb1ELb0EEENS1_25SingleTileBwdLPTSchedulerILb1ELi128ELb0EEEEEEEEEvNT_6ParamsE$_ZN4cute3eso3ESOILb1ELb0EJNS_6LayoutINS_5tupleIJNS3_IJNS_1CILi2EEES5_S5_EEES5_EEENS3_IJNS3_IJNS4_ILi1EEES5_NS4_ILi4EEEEEENS4_ILi64EEEEEEEEiEEC2ERKSD_RKi,($_ZN7cutlass13device_kernelIN5flash19enable_sm80_to_sm89INS1_16FlashAttnBwdSm80INS1_25CollectiveMainloopBwdSm80ILi2ELi2EN4cute5tupleIJNS5_1CILi128EEES8_NS7_ILi64EEEEEENS_6half_tEfNS_4arch4Sm80ELb1ELb0ELb1ELb1ELb0ELb0ELb0ELb0ELi2ELi4ELi4ELi4ELb0EEENS1_24CollectiveEpilogueBwdGQAISA_fSD_Li256ELb1ELb0EEENS1_25SingleTileBwdLPTSchedulerILb1ELi128ELb0EEEEEEEEEvNT_6ParamsE$_ZN4cute3eso3ESOILb1ELb0EJNS_6LayoutINS_5tupleIJNS3_IJNS_1CILi2EEES5_S5_EEES5_EEENS3_IJNS3_IJNS4_ILi1EEES5_NS4_ILi4EEEEEENS4_ILi8EEEEEEEENS_10ViewEngineIPN7cutlass6half_tEEEEEC2ERKSD_RKSI_ - $_ZN7cutlass13device_kernelIN5flash19enable_sm80_to_sm89INS1_16FlashAttnBwdSm80INS1_25CollectiveMainloopBwdSm80ILi2ELi2EN4cute5tupleIJNS5_1CILi128EEES8_NS7_ILi64EEEEEENS_6half_tEfNS_4arch4Sm80ELb1ELb0ELb1ELb1ELb0ELb0ELb0ELb0ELi2ELi4ELi4ELi4ELb0EEENS1_24CollectiveEpilogueBwdGQAISA_fSD_Li256ELb1ELb0EEENS1_25SingleTileBwdLPTSchedulerILb1ELi128ELb0EEEEEEEEEvNT_6ParamsE$_ZN4cute3eso3ESOILb1ELb0EJNS_6LayoutINS_5tupleIJNS3_IJNS_1CILi2EEES5_S5_EEES5_EEENS3_IJNS3_IJNS4_ILi1EEES5_NS4_ILi4EEEEEENS4_ILi64EEEEEEEEiEEC2ERKSD_RKi)
$_ZN7cutlass13device_kernelIN5flash19enable_sm80_to_sm89INS1_16FlashAttnBwdSm80INS1_25CollectiveMainloopBwdSm80ILi2ELi2EN4cute5tupleIJNS5_1CILi128EEES8_NS7_ILi64EEEEEENS_6half_tEfNS_4arch4Sm80ELb1ELb0ELb1ELb1ELb0ELb0ELb0ELb0ELi2ELi4ELi4ELi4ELb0EEENS1_24CollectiveEpilogueBwdGQAISA_fSD_Li256ELb1ELb0EEENS1_25SingleTileBwdLPTSchedulerILb1ELi128ELb0EEEEEEEEEvNT_6ParamsE$_ZN4cute3eso3ESOILb1ELb0EJNS_6LayoutINS_5tupleIJNS3_IJNS_1CILi2EEES5_S5_EEES5_EEENS3_IJNS3_IJNS4_ILi1EEES5_NS4_ILi4EEEEEENS4_ILi64EEEEEEEEiEEC2ERKSD_RKi:
[----:B------:R-:W-:Y:S02]  /*7fc0*/  IADD3 R2, R60, -c[0x0][0x20], RZ ;  /* 0x800008003c027a10 */ /* 0x000fe40007ffe0ff */
[----:B------:R-:W-:-:S03]  /*7fd0*/  MOV R5, 0x0 ;  /* 0x0000000000057802 */ /* 0x000fc60000000f00 */
[----:B------:R1:W-:Y:S01]  /*7fe0*/  STL [R2], R3 ;  /* 0x0000000302007387 */ /* 0x0003e20000100800 */
[----:B------:R-:W-:Y:S05]  /*7ff0*/  RET.REL.NODEC R4 `(_ZN7cutlass13device_kernelIN5flash19enable_sm80_to_sm89INS1_16FlashAttnBwdSm80INS1_25CollectiveMainloopBwdSm80ILi2ELi2EN4cute5tupleIJNS5_1CILi128EEES8_NS7_ILi64EEEEEENS_6half_tEfNS_4arch4Sm80ELb1ELb0ELb1ELb1ELb0ELb0ELb0ELb0ELi2ELi4ELi4ELi4ELb0EEENS1_24CollectiveEpilogueBwdGQAISA_fSD_Li256ELb1ELb0EEENS1_25SingleTileBwdLPTSchedulerILb1ELi128ELb0EEEEEEEEEvNT_6ParamsE) ;  /* 0xffff800004007950 */ /* 0x000fea0003c3ffff */
        .type           $_ZN7cutlass13device_kernelIN5flash19enable_sm80_to_sm89INS1_16FlashAttnBwdSm80INS1_25CollectiveMainloopBwdSm80ILi2ELi2EN4cute5tupleIJNS5_1CILi128EEES8_NS7_ILi64EEEEEENS_6half_tEfNS_4arch4Sm80ELb1ELb0ELb1ELb1ELb0ELb0ELb0ELb0ELi2ELi4ELi4ELi4ELb0EEENS1_24CollectiveEpilogueBwdGQAISA_fSD_Li256ELb1ELb0EEENS1_25SingleTileBwdLPTSchedulerILb1ELi128ELb0EEEEEEEEEvNT_6ParamsE$_ZN4cute3eso3ESOILb1ELb0EJNS_6LayoutINS_5tupleIJNS3_IJNS_1CILi2EEES5_S5_EEES5_EEENS3_IJNS3_IJNS4_ILi1EEES5_NS4_ILi4EEEEEENS4_ILi8EEEEEEEENS_10ViewEngineIPN7cutlass6half_tEEEEEC2ERKSD_RKSI_,@function
        .size           $_ZN7cutlass13device_kernelIN5flash19enable_sm80_to_sm89INS1_16FlashAttnBwdSm80INS1_25CollectiveMainloopBwdSm80ILi2ELi2EN4cute5tupleIJNS5_1CILi128EEES8_NS7_ILi64EEEEEENS_6half_tEfNS_4arch4Sm80ELb1ELb0ELb1ELb1ELb0ELb0ELb0ELb0ELi2ELi4ELi4ELi4ELb0EEENS1_24CollectiveEpilogueBwdGQAISA_fSD_Li256ELb1ELb0EEENS1_25SingleTileBwdLPTSchedulerILb1ELi128ELb0EEEEEEEEEvNT_6ParamsE$_ZN4cute3eso3ESOILb1ELb0EJNS_6LayoutINS_5tupleIJNS3_IJNS_1CILi2EEES5_S5_EEES5_EEENS3_IJNS3_IJNS4_ILi1EEES5_NS4_ILi4EEEEEENS4_ILi8EEEEEEEENS_10ViewEngineIPN7cutlass6half_tEEEEEC2ERKSD_RKSI_,($_ZN7cutlass13device_kernelIN5flash19enable_sm80_to_sm89INS1_16FlashAttnBwdSm80INS1_25CollectiveMainloopBwdSm80ILi2ELi2EN4cute5tupleIJNS5_1CILi128EEES8_NS7_ILi64EEEEEENS_6half_tEfNS_4arch4Sm80ELb1ELb0ELb1ELb1ELb0ELb0ELb0ELb0ELi2ELi4ELi4ELi4ELb0EEENS1_24CollectiveEpilogueBwdGQAISA_fSD_Li256ELb1ELb0EEENS1_25SingleTileBwdLPTSchedulerILb1ELi128ELb0EEEEEEEEEvNT_6ParamsE$_ZN4cute3eso3ESOILb1ELb0EJNS_6LayoutINS_5tupleIJNS3_IJNS_1CILi2EEES5_S5_EEES5_EEENS3_IJNS3_IJNS4_ILi1EEES5_NS4_ILi4EEEEEENS4_ILi8EEEEEEEEiEEC2ERKSD_RKi - $_ZN7cutlass13device_kernelIN5flash19enable_sm80_to_sm89INS1_16FlashAttnBwdSm80INS1_25CollectiveMainloopBwdSm80ILi2ELi2EN4cute5tupleIJNS5_1CILi128EEES8_NS7_ILi64EEEEEENS_6half_tEfNS_4arch4Sm80ELb1ELb0ELb1ELb1ELb0ELb0ELb0ELb0ELi2ELi4ELi4ELi4ELb0EEENS1_24CollectiveEpilogueBwdGQAISA_fSD_Li256ELb1ELb0EEENS1_25SingleTileBwdLPTSchedulerILb1ELi128ELb0EEEEEEEEEvNT_6ParamsE$_ZN4cute3eso3ESOILb1ELb0EJNS_6LayoutINS_5tupleIJNS3_IJNS_1CILi2EEES5_S5_EEES5_EEENS3_IJNS3_IJNS4_ILi1EEES5_NS4_ILi4EEEEEENS4_ILi8EEEEEEEENS_10ViewEngineIPN7cutlass6half_tEEEEEC2ERKSD_RKSI_)
$_ZN7cutlass13device_kernelIN5flash19enable_sm80_to_sm89INS1_16FlashAttnBwdSm80INS1_25CollectiveMainloopBwdSm80ILi2ELi2EN4cute5tupleIJNS5_1CILi128EEES8_NS7_ILi64EEEEEENS_6half_tEfNS_4arch4Sm80ELb1ELb0ELb1ELb1ELb0ELb0ELb0ELb0ELi2ELi4ELi4ELi4ELb0EEENS1_24CollectiveEpilogueBwdGQAISA_fSD_Li256ELb1ELb0EEENS1_25SingleTileBwdLPTSchedulerILb1ELi128ELb0EEEEEEEEEvNT_6ParamsE$_ZN4cute3eso3ESOILb1ELb0EJNS_6LayoutINS_5tupleIJNS3_IJNS_1CILi2EEES5_S5_EEES5_EEENS3_IJNS3_IJNS4_ILi1EEES5_NS4_ILi4EEEEEENS4_ILi8EEEEEEEENS_10ViewEngineIPN7cutlass6half_tEEEEEC2ERKSD_RKSI_:
[----:B------:R-:W-:Y:S01]  /*8000*/  IADD3 R2, R60, -c[0x0][0x20], RZ ;  /* 0x800008003c027a10 */ /* 0x000fe20007ffe0ff */
[----:B------:R-:W-:Y:S01]  /*8010*/  IMAD.MOV.U32 R11, RZ, RZ, R3 ;  /* 0x000000ffff0b7224 */ /* 0x000fe200078e0003 */
[----:B------:R-:W-:-:S04]  /*8020*/  MOV R7, 0x0 ;  /* 0x0000000000077802 */ /* 0x000fc80000000f00 */
[----:B------:R1:W-:Y:S01]  /*8030*/  STL.64 [R2], R10 ;  /* 0x0000000a02007387 */ /* 0x0003e20000100a00 */
[----:B------:R-:W-:Y:S05]  /*8040*/  RET.REL.NODEC R6 `(_ZN7cutlass13device_kernelIN5flash19enable_sm80_to_sm89INS1_16FlashAttnBwdSm80INS1_25CollectiveMainloopBwdSm80ILi2ELi2EN4cute5tupleIJNS5_1CILi128EEES8_NS7_ILi64EEEEEENS_6half_tEfNS_4arch4Sm80ELb1ELb0ELb1ELb1ELb0ELb0ELb0ELb0ELi2ELi4ELi4ELi4ELb0EEENS1_24CollectiveEpilogueBwdGQAISA_fSD_Li256ELb1ELb0EEENS1_25SingleTileBwdLPTSchedulerILb1ELi128ELb0EEEEEEEEEvNT_6ParamsE) ;  /* 0xffff7fb006007950 */ /* 0x000fea0003c3ffff */
        .type           $_ZN7cutlass13device_kernelIN5flash19enable_sm80_to_sm89INS1_16FlashAttnBwdSm80INS1_25CollectiveMainloopBwdSm80ILi2ELi2EN4cute5tupleIJNS5_1CILi128EEES8_NS7_ILi64EEEEEENS_6half_tEfNS_4arch4Sm80ELb1ELb0ELb1ELb1ELb0ELb0ELb0ELb0ELi2ELi4ELi4ELi4ELb0EEENS1_24CollectiveEpilogueBwdGQAISA_fSD_Li256ELb1ELb0EEENS1_25SingleTileBwdLPTSchedulerILb1ELi128ELb0EEEEEEEEEvNT_6ParamsE$_ZN4cute3eso3ESOILb1ELb0EJNS_6LayoutINS_5tupleIJNS3_IJNS_1CILi2EEES5_S5_EEES5_EEENS3_IJNS3_IJNS4_ILi1EEES5_NS4_ILi4EEEEEENS4_ILi8EEEEEEEEiEEC2ERKSD_RKi,@function
        .size           $_ZN7cutlass13device_kernelIN5flash19enable_sm80_to_sm89INS1_16FlashAttnBwdSm80INS1_25CollectiveMainloopBwdSm80ILi2ELi2EN4cute5tupleIJNS5_1CILi128EEES8_NS7_ILi64EEEEEENS_6half_tEfNS_4arch4Sm80ELb1ELb0ELb1ELb1ELb0ELb0ELb0ELb0ELi2ELi4ELi4ELi4ELb0EEENS1_24CollectiveEpilogueBwdGQAISA_fSD_Li256ELb1ELb0EEENS1_25SingleTileBwdLPTSchedulerILb1ELi128ELb0EEEEEEEEEvNT_6ParamsE$_ZN4cute3eso3ESOILb1ELb0EJNS_6LayoutINS_5tupleIJNS3_IJNS_1CILi2EEES5_S5_EEES5_EEENS3_IJNS3_IJNS4_ILi1EEES5_NS4_ILi4EEEEEENS4_ILi8EEEEEEEEiEEC2ERKSD_RKi,($_ZN7cutlass13device_kernelIN5flash19enable_sm80_to_sm89INS1_16FlashAttnBwdSm80INS1_25CollectiveMainloopBwdSm80ILi2ELi2EN4cute5tupleIJNS5_1CILi128EEES8_NS7_ILi64EEEEEENS_6half_tEfNS_4arch4Sm80ELb1ELb0ELb1ELb1ELb0ELb0ELb0ELb0ELi2ELi4ELi4ELi4ELb0EEENS1_24CollectiveEpilogueBwdGQAISA_fSD_Li256ELb1ELb0EEENS1_25SingleTileBwdLPTSchedulerILb1ELi128ELb0EEEEEEEEEvNT_6ParamsE$_ZN4cute3eso3ESOILb1ELb0EJNS_6LayoutINS_5tupleIJNS3_IJNS_1CILi4EEENS4_ILi1EEEEEEEEENS3_IJNS3_IJS6_NS4_ILi0EEEEEEEEEEENS_10ViewEngineIPjEEEEC2ERKSC_RKSF_ - $_ZN7cutlass13device_kernelIN5flash19enable_sm80_to_sm89INS1_16FlashAttnBwdSm80INS1_25CollectiveMainloopBwdSm80ILi2ELi2EN4cute5tupleIJNS5_1CILi128EEES8_NS7_ILi64EEEEEENS_6half_tEfNS_4arch4Sm80ELb1ELb0ELb1ELb1ELb0ELb0ELb0ELb0ELi2ELi4ELi4ELi4ELb0EEENS1_24CollectiveEpilogueBwdGQAISA_fSD_Li256ELb1ELb0EEENS1_25SingleTileBwdLPTSchedulerILb1ELi128ELb0EEEEEEEEEvNT_6ParamsE$_ZN4cute3eso3ESOILb1ELb0EJNS_6LayoutINS_5tupleIJNS3_IJNS_1CILi2EEES5_S5_EEES5_EEENS3_IJNS3_IJNS4_ILi1EEES5_NS4_ILi4EEEEEENS4_ILi8EEEEEEEEiEEC2ERKSD_RKi)
$_ZN7cutlass13device_kernelIN5flash19enable_sm80_to_sm89INS1_16FlashAttnBwdSm80INS1_25CollectiveMainloopBwdSm80ILi2ELi2EN4cute5tupleIJNS5_1CILi128EEES8_NS7_ILi64EEEEEENS_6half_tEfNS_4arch4Sm80ELb1ELb0ELb1ELb1ELb0ELb0ELb0ELb0ELi2ELi4ELi4ELi4ELb0EEENS1_24CollectiveEpilogueBwdGQAISA_fSD_Li256ELb1ELb0EEENS1_25SingleTileBwdLPTSchedulerILb1ELi128ELb0EEEEEEEEEvNT_6ParamsE$_ZN4cute3eso3ESOILb1ELb0EJNS_6LayoutINS_5tupleIJNS3_IJNS_1CILi2EEES5_S5_EEES5_EEENS3_IJNS3_IJNS4_ILi1EEES5_NS4_ILi4EEEEEENS4_ILi8EEEEEEEEiEEC2ERKSD_RKi:
[----:B------:R-:W-:Y:S02]  /*8050*/  IADD3 R2, R60, -c[0x0][0x20], RZ ;  /* 0x800008003c027a10 */ /* 0x000fe40007ffe0ff */
[----:B------:R-:W-:-:S03]  /*8060*/  MOV R13, 0x0 ;  /* 0x00000000000d7802 */ /* 0x000fc60000000f00 */
[----:B------:R1:W-:Y:S01]  /*8070*/  STL [R2], R3 ;  /* 0x0000000302007387 */ /* 0x0003e20000100800 */
[----:B------:R-:W-:Y:S05]  /*8080*/  RET.REL.NODEC R12 `(_ZN7cutlass13device_kernelIN5flash19enable_sm80_to_sm89INS1_16FlashAttnBwdSm80INS1_25CollectiveMainloopBwdSm80ILi2ELi2EN4cute5tupleIJNS5_1CILi128EEES8_NS7_ILi64EEEEEENS_6half_tEfNS_4arch4Sm80ELb1ELb0ELb1ELb1ELb0ELb0ELb0ELb0ELi2ELi4ELi4ELi4ELb0EEENS1_24CollectiveEpilogueBwdGQAISA_fSD_Li256ELb1ELb0EEENS1_25SingleTileBwdLPTSchedulerILb1ELi128ELb0EEEEEEEEEvNT_6ParamsE) ;  /* 0xffff7f700c007950 */ /* 0x000fea0003c3ffff */
        .type           $_ZN7cutlass13device_kernelIN5flash19enable_sm80_to_sm89INS1_16FlashAttnBwdSm80INS1_25CollectiveMainloopBwdSm80ILi2ELi2EN4cute5tupleIJNS5_1CILi128EEES8_NS7_ILi64EEEEEENS_6half_tEfNS_4arch4Sm80ELb1ELb0ELb1ELb1ELb0ELb0ELb0ELb0ELi2ELi4ELi4ELi4ELb0EEENS1_24CollectiveEpilogueBwdGQAISA_fSD_Li256ELb1ELb0EEENS1_25SingleTileBwdLPTSchedulerILb1ELi128ELb0EEEEEEEEEvNT_6ParamsE$_ZN4cute3eso3ESOILb1ELb0EJNS_6LayoutINS_5tupleIJNS3_IJNS_1CILi4EEENS4_ILi1EEEEEEEEENS3_IJNS3_IJS6_NS4_ILi0EEEEEEEEEEENS_10ViewEngineIPjEEEEC2ERKSC_RKSF_,@function
        .size           $_ZN7cutlass13device_kernelIN5flash19enable_sm80_to_sm89INS1_16FlashAttnBwdSm80INS1_25CollectiveMainloopBwdSm80ILi2ELi2EN4cute5tupleIJNS5_1CILi128EEES8_NS7_ILi64EEEEEENS_6half_tEfNS_4arch4Sm80ELb1ELb0ELb1ELb1ELb0ELb0ELb0ELb0ELi2ELi4ELi4ELi4ELb0EEENS1_24CollectiveEpilogueBwdGQAISA_fSD_Li256ELb1ELb0EEENS1_25SingleTileBwdLPTSchedulerILb1ELi128ELb0EEEEEEEEEvNT_6ParamsE$_ZN4cute3eso3ESOILb1ELb0EJNS_6LayoutINS_5tupleIJNS3_IJNS_1CILi4EEENS4_ILi1EEEEEEEEENS3_IJNS3_IJS6_NS4_ILi0EEEEEEEEEEENS_10ViewEngineIPjEEEEC2ERKSC_RKSF_,($_ZN7cutlass13device_kernelIN5flash19enable_sm80_to_sm89INS1_16FlashAttnBwdSm80INS1_25CollectiveMainloopBwdSm80ILi2ELi2EN4cute5tupleIJNS5_1CILi128EEES8_NS7_ILi64EEEEEENS_6half_tEfNS_4arch4Sm80ELb1ELb0ELb1ELb1ELb0ELb0ELb0ELb0ELi2ELi4ELi4ELi4ELb0EEENS1_24CollectiveEpilogueBwdGQAISA_fSD_Li256ELb1ELb0EEENS1_25SingleTileBwdLPTSchedulerILb1ELi128ELb0EEEEEEEEEvNT_6ParamsE$_ZN4cute3eso3ESOILb1ELb0EJNS_6LayoutINS_5tupleIJNS3_IJNS_1CILi8EEENS4_ILi1EEEEEEEEENS3_IJNS3_IJS6_NS4_ILi0EEEEEEEEEEENS_10ViewEngineINS_8smem_ptrIPN7cutlass6half_tEEEEEEEC2ERKSC_RKSJ_ - $_ZN7cutlass13device_kernelIN5flash19enable_sm80_to_sm89INS1_16FlashAttnBwdSm80INS1_25CollectiveMainloopBwdSm80ILi2ELi2EN4cute5tupleIJNS5_1CILi128EEES8_NS7_ILi64EEEEEENS_6half_tEfNS_4arch4Sm80ELb1ELb0ELb1ELb1ELb0ELb0ELb0ELb0ELi2ELi4ELi4ELi4ELb0EEENS1_24CollectiveEpilogueBwdGQAISA_fSD_Li256ELb1ELb0EEENS1_25SingleTileBwdLPTSchedulerILb1ELi128ELb0EEEEEEEEEvNT_6ParamsE$_ZN4cute3eso3ESOILb1ELb0EJNS_6LayoutINS_5tupleIJNS3_IJNS_1CILi4EEENS4_ILi1EEEEEEEEENS3_IJNS3_IJS6_NS4_ILi0EEEEEEEEEEENS_10ViewEngineIPjEEEEC2ERKSC_RKSF_)
$_ZN7cutlass13device_kernelIN5flash19enable_sm80_to_sm89INS1_16FlashAttnBwdSm80INS1_25CollectiveMainloopBwdSm80ILi2ELi2EN4cute5tupleIJNS5_1CILi128EEES8_NS7_ILi64EEEEEENS_6half_tEfNS_4arch4Sm80ELb1ELb0ELb1ELb1ELb0ELb0ELb0ELb0ELi2ELi4ELi4ELi4ELb0EEENS1_24CollectiveEpilogueBwdGQAISA_fSD_Li256ELb1ELb0EEENS1_25SingleTileBwdLPTSchedulerILb1ELi128ELb0EEEEEEEEEvNT_6ParamsE$_ZN4cute3eso3ESOILb1ELb0EJNS_6LayoutINS_5tupleIJNS3_IJNS_1CILi4EEENS4_ILi1EEEEEEEEENS3_IJNS3_IJS6_NS4_ILi0EEEEEEEEEEENS_10ViewEngineIPjEEEEC2ERKSC_RKSF_:
[----:B------:R-:W-:Y:S02]  /*8090*/  IADD3 R2, R82, -c[0x0][0x20], RZ ;  /* 0x8000080052027a10 */ /* 0x000fe40007ffe0ff */
[----:B------:R-:W-:-:S03]  /*80a0*/  MOV R39, 0x0 ;  /* 0x0000000000277802 */ /* 0x000fc60000000f00 */
[----:B------:R1:W-:Y:S01]  /*80b0*/  STL.64 [R2], R36 ;  /* 0x0000002402007387 */ /* 0x0003e20000100a00 */
[----:B------:R-:W-:Y:S05]  /*80c0*/  RET.REL.NODEC R38 `(_ZN7cutlass13device_kernelIN5flash19enable_sm80_to_sm89INS1_16FlashAttnBwdSm80INS1_25CollectiveMainloopBwdSm80ILi2ELi2EN4cute5tupleIJNS5_1CILi128EEES8_NS7_ILi64EEEEEENS_6half_tEfNS_4arch4Sm80ELb1ELb0ELb1ELb1ELb0ELb0ELb0ELb0ELi2ELi4ELi4ELi4ELb0EEENS1_24CollectiveEpilogueBwdGQAISA_fSD_Li256ELb1ELb0EEENS1_25SingleTileBwdLPTSchedulerILb1ELi128ELb0EEEEEEEEEvNT_6ParamsE) ;  /* 0xffff7f3026007950 */ /* 0x000fea0003c3ffff */
        .type           $_ZN7cutlass13device_kernelIN5flash19enable_sm80_to_sm89INS1_16FlashAttnBwdSm80INS1_25CollectiveMainloopBwdSm80ILi2ELi2EN4cute5tupleIJNS5_1CILi128EEES8_NS7_ILi64EEEEEENS_6half_tEfNS_4arch4Sm80ELb1ELb0ELb1ELb1ELb0ELb0ELb0ELb0ELi2ELi4ELi4ELi4ELb0EEENS1_24CollectiveEpilogueBwdGQAISA_fSD_Li256ELb1ELb0EEENS1_25SingleTileBwdLPTSchedulerILb1ELi128ELb0EEEEEEEEEvNT_6ParamsE$_ZN4cute3eso3ESOILb1ELb0EJNS_6LayoutINS_5tupleIJNS3_IJNS_1CILi8EEENS4_ILi1EEEEEEEEENS3_IJNS3_IJS6_NS4_ILi0EEEEEEEEEEENS_10ViewEngineINS_8smem_ptrIPN7cutlass6half_tEEEEEEEC2ERKSC_RKSJ_,@function
        .size           $_ZN7cutlass13device_kernelIN5flash19enable_sm80_to_sm89INS1_16FlashAttnBwdSm80INS1_25CollectiveMainloopBwdSm80ILi2ELi2EN4cute5tupleIJNS5_1CILi128EEES8_NS7_ILi64EEEEEENS_6half_tEfNS_4arch4Sm80ELb1ELb0ELb1ELb1ELb0ELb0ELb0ELb0ELi2ELi4ELi4ELi4ELb0EEENS1_24CollectiveEpilogueBwdGQAISA_fSD_Li256ELb1ELb0EEENS1_25SingleTileBwdLPTSchedulerILb1ELi128ELb0EEEEEEEEEvNT_6ParamsE$_ZN4cute3eso3ESOILb1ELb0EJNS_6LayoutINS_5tupleIJNS3_IJNS_1CILi8EEENS4_ILi1EEEEEEEEENS3_IJNS3_IJS6_NS4_ILi0EEEEEEEEEEENS_10ViewEngineINS_8smem_ptrIPN7cutlass6half_tEEEEEEEC2ERKSC_RKSJ_,($_ZN7cutlass13device_kernelIN5flash19enable_sm80_to_sm89INS1_16FlashAttnBwdSm80INS1_25CollectiveMainloopBwdSm80ILi2ELi2EN4cute5tupleIJNS5_1CILi128EEES8_NS7_ILi64EEEEEENS_6half_tEfNS_4arch4Sm80ELb1ELb0ELb1ELb1ELb0ELb0ELb0ELb0ELi2ELi4ELi4ELi4ELb0EEENS1_24CollectiveEpilogueBwdGQAISA_fSD_Li256ELb1ELb0EEENS1_25SingleTileBwdLPTSchedulerILb1ELi128ELb0EEEEEEEEEvNT_6ParamsE$_ZN4cute3eso3ESOILb1ELb0EJNS_6LayoutINS_5tupleIJNS3_IJNS_1CILi8EEENS4_ILi1EEEEEEEEENS3_IJNS3_IJS6_NS4_ILi0EEEEEEEEEEENS_10ViewEngineIPN7cutlass6half_tEEEEEC2ERKSC_RKSH_ - $_ZN7cutlass13device_kernelIN5flash19enable_sm80_to_sm89INS1_16FlashAttnBwdSm80INS1_25CollectiveMainloopBwdSm80ILi2ELi2EN4cute5tupleIJNS5_1CILi128EEES8_NS7_ILi64EEEEEENS_6half_tEfNS_4arch4Sm80ELb1ELb0ELb1ELb1ELb0ELb0ELb0ELb0ELi2ELi4ELi4ELi4ELb0EEENS1_24CollectiveEpilogueBwdGQAISA_fSD_Li256ELb1ELb0EEENS1_25SingleTileBwdLPTSchedulerILb1ELi128ELb0EEEEEEEEEvNT_6ParamsE$_ZN4cute3eso3ESOILb1ELb0EJNS_6LayoutINS_5tupleIJNS3_IJNS_1CILi8EEENS4_ILi1EEEEEEEEENS3_IJNS3_IJS6_NS4_ILi0EEEEEEEEEEENS_10ViewEngineINS_8smem_ptrIPN7cutlass6half_tEEEEEEEC2ERKSC_RKSJ_)
$_ZN7cutlass13device_kernelIN5flash19enable_sm80_to_sm89INS1_16FlashAttnBwdSm80INS1_25CollectiveMainloopBwdSm80ILi2ELi2EN4cute5tupleIJNS5_1CILi128EEES8_NS7_ILi64EEEEEENS_6half_tEfNS_4arch4Sm80ELb1ELb0ELb1ELb1ELb0ELb0ELb0ELb0ELi2ELi4ELi4ELi4ELb0EEENS1_24CollectiveEpilogueBwdGQAISA_fSD_Li256ELb1ELb0EEENS1_25SingleTileBwdLPTSchedulerILb1ELi128ELb0EEEEEEEEEvNT_6ParamsE$_ZN4cute3eso3ESOILb1ELb0EJNS_6LayoutINS_5tupleIJNS3_IJNS_1CILi8EEENS4_ILi1EEEEEEEEENS3_IJNS3_IJS6_NS4_ILi0EEEEEEEEEEENS_10ViewEngineINS_8smem_ptrIPN7cutlass6half_tEEEEEEEC2ERKSC_RKSJ_:
[----:B------:R-:W-:Y:S02]  /*80d0*/  IADD3 R36, R82, -c[0x0][0x20], RZ ;  /* 0x8000080052247a10 */ /* 0x000fe40007ffe0ff */
[----:B------:R-:W-:-:S03]  /*80e0*/  MOV R39, 0x0 ;  /* 0x0000000000277802 */ /* 0x000fc60000000f00 */
[----:B------:R1:W-:Y:S01]  /*80f0*/  STL.64 [R36], R2 ;  /* 0x0000000224007387 */ /* 0x0003e20000100a00 */
[----:B------:R-:W-:Y:S05]  /*8100*/  RET.REL.NODEC R38 `(_ZN7cutlass13device_kernelIN5flash19enable_sm80_to_sm89INS1_16FlashAttnBwdSm80INS1_25CollectiveMainloopBwdSm80ILi2ELi2EN4cute5tupleIJNS5_1CILi128EEES8_NS7_ILi64EEEEEENS_6half_tEfNS_4arch4Sm80ELb1ELb0ELb1ELb1ELb0ELb0ELb0ELb0ELi2ELi4ELi4ELi4ELb0EEENS1_24CollectiveEpilogueBwdGQAISA_fSD_Li256ELb1ELb0EEENS1_25SingleTileBwdLPTSchedulerILb1ELi128ELb0EEEEEEEEEvNT_6ParamsE) ;  /* 0xffff7ef026007950 */ /* 0x000fea0003c3ffff */
        .type           $_ZN7cutlass13device_kernelIN5flash19enable_sm80_to_sm89INS1_16FlashAttnBwdSm80INS1_25CollectiveMainloopBwdSm80ILi2ELi2EN4cute5tupleIJNS5_1CILi128EEES8_NS7_ILi64EEEEEENS_6half_tEfNS_4arch4Sm80ELb1ELb0ELb1ELb1ELb0ELb0ELb0ELb0ELi2ELi4ELi4ELi4ELb0EEENS1_24CollectiveEpilogueBwdGQAISA_fSD_Li256ELb1ELb0EEENS1_25SingleTileBwdLPTSchedulerILb1ELi128ELb0EEEEEEEEEvNT_6ParamsE$_ZN4cute3eso3ESOILb1ELb0EJNS_6LayoutINS_5tupleIJNS3_IJNS_1CILi8EEENS4_ILi1EEEEEEEEENS3_IJNS3_IJS6_NS4_ILi0EEEEEEEEEEENS_10ViewEngineIPN7cutlass6half_tEEEEEC2ERKSC_RKSH_,@function
        .size           $_ZN7cutlass13device_kernelIN5flash19enable_sm80_to_sm89INS1_16FlashAttnBwdSm80INS1_25CollectiveMainloopBwdSm80ILi2ELi2EN4cute5tupleIJNS5_1CILi128EEES8_NS7_ILi64EEEEEENS_6half_tEfNS_4arch4Sm80ELb1ELb0ELb1ELb1ELb0ELb0ELb0ELb0ELi2ELi4ELi4ELi4ELb0EEENS1_24CollectiveEpilogueBwdGQAISA_fSD_Li256ELb1ELb0EEENS1_25SingleTileBwdLPTSchedulerILb1ELi128ELb0EEEEEEEEEvNT_6ParamsE$_ZN4cute3eso3ESOILb1ELb0EJNS_6LayoutINS_5tupleIJNS3_IJNS_1CILi8EEENS4_ILi1EEEEEEEEENS3_IJNS3_IJS6_NS4_ILi0EEEEEEEEEEENS_10ViewEngineIPN7cutlass6half_tEEEEEC2ERKSC_RKSH_,($_ZN7cutlass13device_kernelIN5flash19enable_sm80_to_sm89INS1_16FlashAttnBwdSm80INS1_25CollectiveMainloopBwdSm80ILi2ELi2EN4cute5tupleIJNS5_1CILi128EEES8_NS7_ILi64EEEEEENS_6half_tEfNS_4arch4Sm80ELb1ELb0ELb1ELb1ELb0ELb0ELb0ELb0ELi2ELi4ELi4ELi4ELb0EEENS1_24CollectiveEpilogueBwdGQAISA_fSD_Li256ELb1ELb0EEENS1_25SingleTileBwdLPTSchedulerILb1ELi128ELb0EEEEEEEEEvNT_6ParamsE$_ZN4cute3eso3ESOILb1ELb0EJNS_6LayoutINS_5tupleIJNS3_IJNS_1CILi8EEENS4_ILi1EEEEEEEEENS3_IJNS3_IJS6_NS4_ILi0EEEEEEEEEEEiEEC2ERKSC_RKi - $_ZN7cutlass13device_kernelIN5flash19enable_sm80_to_sm89INS1_16FlashAttnBwdSm80INS1_25CollectiveMainloopBwdSm80ILi2ELi2EN4cute5tupleIJNS5_1CILi128EEES8_NS7_ILi64EEEEEENS_6half_tEfNS_4arch4Sm80ELb1ELb0ELb1ELb1ELb0ELb0ELb0ELb0ELi2ELi4ELi4ELi4ELb0EEENS1_24CollectiveEpilogueBwdGQAISA_fSD_Li256ELb1ELb0EEENS1_25SingleTileBwdLPTSchedulerILb1ELi128ELb0EEEEEEEEEvNT_6ParamsE$_ZN4cute3eso3ESOILb1ELb0EJNS_6LayoutINS_5tupleIJNS3_IJNS_1CILi8EEENS4_ILi1EEEEEEEEENS3_IJNS3_IJS6_NS4_ILi0EEEEEEEEEEENS_10ViewEngineIPN7cutlass6half_tEEEEEC2ERKSC_RKSH_)
$_ZN7cutlass13device_kernelIN5flash19enable_sm80_to_sm89INS1_16FlashAttnBwdSm80INS1_25CollectiveMainloopBwdSm80ILi2ELi2EN4cute5tupleIJNS5_1CILi128EEES8_NS7_ILi64EEEEEENS_6half_tEfNS_4arch4Sm80ELb1ELb0ELb1ELb1ELb0ELb0ELb0ELb0ELi2ELi4ELi4ELi4ELb0EEENS1_24CollectiveEpilogueBwdGQAISA_fSD_Li256ELb1ELb0EEENS1_25SingleTileBwdLPTSchedulerILb1ELi128ELb0EEEEEEEEEvNT_6ParamsE$_ZN4cute3eso3ESOILb1ELb0EJNS_6LayoutINS_5tupleIJNS3_IJNS_1CILi8EEENS4_ILi1EEEEEEEEENS3_IJNS3_IJS6_NS4_ILi0EEEEEEEEEEENS_10ViewEngineIPN7cutlass6half_tEEEEEC2ERKSC_RKSH_:
[----:B------:R-:W-:Y:S01]  /*8110*/  IADD3 R36, R82, -c[0x0][0x20], RZ ;  /* 0x8000080052247a10 */ /* 0x000fe20007ffe0ff */
[----:B------:R-:W-:Y:S01]  /*8120*/  IMAD.MOV.U32 R47, RZ, RZ, R37 ;  /* 0x000000ffff2f7224 */ /* 0x000fe200078e0025 */
[----:B------:R-:W-:-:S04]  /*8130*/  MOV R39, 0x0 ;  /* 0x0000000000277802 */ /* 0x000fc80000000f00 */
[----:B------:R1:W-:Y:S01]  /*8140*/  STL.64 [R36], R46 ;  /* 0x0000002e24007387 */ /* 0x0003e20000100a00 */
[----:B------:R-:W-:Y:S05]  /*8150*/  RET.REL.NODEC R38 `(_ZN7cutlass13device_kernelIN5flash19enable_sm80_to_sm89INS1_16FlashAttnBwdSm80INS1_25CollectiveMainloopBwdSm80ILi2ELi2EN4cute5tupleIJNS5_1CILi128EEES8_NS7_ILi64EEEEEENS_6half_tEfNS_4arch4Sm80ELb1ELb0ELb1ELb1ELb0ELb0ELb0ELb0ELi2ELi4ELi4ELi4ELb0EEENS1_24CollectiveEpilogueBwdGQAISA_fSD_Li256ELb1ELb0EEENS1_25SingleTileBwdLPTSchedulerILb1ELi128ELb0EEEEEEEEEvNT_6ParamsE) ;  /* 0xffff7ea026007950 */ /* 0x000fea0003c3ffff */
        .type           $_ZN7cutlass13device_kernelIN5flash19enable_sm80_to_sm89INS1_16FlashAttnBwdSm80INS1_25CollectiveMainloopBwdSm80ILi2ELi2EN4cute5tupleIJNS5_1CILi128EEES8_NS7_ILi64EEEEEENS_6half_tEfNS_4arch4Sm80ELb1ELb0ELb1ELb1ELb0ELb0ELb0ELb0ELi2ELi4ELi4ELi4ELb0EEENS1_24CollectiveEpilogueBwdGQAISA_fSD_Li256ELb1ELb0EEENS1_25SingleTileBwdLPTSchedulerILb1ELi128ELb0EEEEEEEEEvNT_6ParamsE$_ZN4cute3eso3ESOILb1ELb0EJNS_6LayoutINS_5tupleIJNS3_IJNS_1CILi8EEENS4_ILi1EEEEEEEEENS3_IJNS3_IJS6_NS4_ILi0EEEEEEEEEEEiEEC2ERKSC_RKi,@function
        .size           $_ZN7cutlass13device_kernelIN5flash19enable_sm80_to_sm89INS1_16FlashAttnBwdSm80INS1_25CollectiveMainloopBwdSm80ILi2ELi2EN4cute5tupleIJNS5_1CILi128EEES8_NS7_ILi64EEEEEENS_6half_tEfNS_4arch4Sm80ELb1ELb0ELb1ELb1ELb0ELb0ELb0ELb0ELi2ELi4ELi4ELi4ELb0EEENS1_24CollectiveEpilogueBwdGQAISA_fSD_Li256ELb1ELb0EEENS1_25SingleTileBwdLPTSchedulerILb1ELi128ELb0EEEEEEEEEvNT_6ParamsE$_ZN4cute3eso3ESOILb1ELb0EJNS_6LayoutINS_5tupleIJNS3_IJNS_1CILi8EEENS4_ILi1EEEEEEEEENS3_IJNS3_IJS6_NS4_ILi0EEEEEEEEEEEiEEC2ERKSC_RKi,($_ZN7cutlass13device_kernelIN5flash19enable_sm80_to_sm89INS1_16FlashAttnBwdSm80INS1_25CollectiveMainloopBwdSm80ILi2ELi2EN4cute5tupleIJNS5_1CILi128EEES8_NS7_ILi64EEEEEENS_6half_tEfNS_4arch4Sm80ELb1ELb0ELb1ELb1ELb0ELb0ELb0ELb0ELi2ELi4ELi4ELi4ELb0EEENS1_24CollectiveEpilogueBwdGQAISA_fSD_Li256ELb1ELb0EEENS1_25SingleTileBwdLPTSchedulerILb1ELi128ELb0EEEEEEEEEvNT_6ParamsE$_ZN4cute3eso3ESOILb1ELb0EJNS_6LayoutINS_5tupleIJNS3_IJNS_1CILi8EEENS4_ILi1EEEEEENS3_IJNS4_ILi2EEEEEEEEENS3_IJNS3_IJS6_NS4_ILi0EEEEEENS3_IJNS4_ILi4096EEEEEEEEEEENS_10ViewEngineINS_8smem_ptrIPN7cutlass6half_tEEEEEEEC2ERKSG_RKSN_ - $_ZN7cutlass13device_kernelIN5flash19enable_sm80_to_sm89INS1_16FlashAttnBwdSm80INS1_25CollectiveMainloopBwdSm80ILi2ELi2EN4cute5tupleIJNS5_1CILi128EEES8_NS7_ILi64EEEEEENS_6half_tEfNS_4arch4Sm80ELb1ELb0ELb1ELb1ELb0ELb0ELb0ELb0ELi2ELi4ELi4ELi4ELb0EEENS1_24CollectiveEpilogueBwdGQAISA_fSD_Li256ELb1ELb0EEENS1_25SingleTileBwdLPTSchedulerILb1ELi128ELb0EEEEEEEEEvNT_6ParamsE$_ZN4cute3eso3ESOILb1ELb0EJNS_6LayoutINS_5tupleIJNS3_IJNS_1CILi8EEENS4_ILi1EEEEEEEEENS3_IJNS3_IJS6_NS4_ILi0EEEEEEEEEEEiEEC2ERKSC_RKi)
$_ZN7cutlass13device_kernelIN5flash19enable_sm80_to_sm89INS1_16FlashAttnBwdSm80INS1_25CollectiveMainloopBwdSm80ILi2ELi2EN4cute5tupleIJNS5_1CILi128EEES8_NS7_ILi64EEEEEENS_6half_tEfNS_4arch4Sm80ELb1ELb0ELb1ELb1ELb0ELb0ELb0ELb0ELi2ELi4ELi4ELi4ELb0EEENS1_24CollectiveEpilogueBwdGQAISA_fSD_Li256ELb1ELb0EEENS1_25SingleTileBwdLPTSchedulerILb1ELi128ELb0EEEEEEEEEvNT_6ParamsE$_ZN4cute3eso3ESOILb1ELb0EJNS_6LayoutINS_5tupleIJNS3_IJNS_1CILi8EEENS4_ILi1EEEEEEEEENS3_IJNS3_IJS6_NS4_ILi0EEEEEEEEEEEiEEC2ERKSC_RKi:
[----:B------:R-:W-:Y:S02]  /*8160*/  IADD3 R36, R82, -c[0x0][0x20], RZ ;  /* 0x8000080052247a10 */ /* 0x000fe40007ffe0ff */
[----:B------:R-:W-:-:S03]  /*8170*/  MOV R39, 0x0 ;  /* 0x0000000000277802 */ /* 0x000fc60000000f00 */
[----:B------:R1:W-:Y:S01]  /*8180*/  STL [R36], R37 ;  /* 0x0000002524007387 */ /* 0x0003e20000100800 */
[----:B------:R-:W-:Y:S05]  /*8190*/  RET.REL.NODEC R38 `(_ZN7cutlass13device_kernelIN5flash19enable_sm80_to_sm89INS1_16FlashAttnBwdSm80INS1_25CollectiveMainloopBwdSm80ILi2ELi2EN4cute5tupleIJNS5_1CILi128EEES8_NS7_ILi64EEEEEENS_6half_tEfNS_4arch4Sm80ELb1ELb0ELb1ELb1ELb0ELb0ELb0ELb0ELi2ELi4ELi4ELi4ELb0EEENS1_24CollectiveEpilogueBwdGQAISA_fSD_Li256ELb1ELb0EEENS1_25SingleTileBwdLPTSchedulerILb1ELi128ELb0EEEEEEEEEvNT_6ParamsE) ;  /* 0xffff7e6026007950 */ /* 0x000fea0003c3ffff */
        .type           $_ZN7cutlass13device_kernelIN5flash19enable_sm80_to_sm89INS1_16FlashAttnBwdSm80INS1_25CollectiveMainloopBwdSm80ILi2ELi2EN4cute5tupleIJNS5_1CILi128EEES8_NS7_ILi64EEEEEENS_6half_tEfNS_4arch4Sm80ELb1ELb0ELb1ELb1ELb0ELb0ELb0ELb0ELi2ELi4ELi4ELi4ELb0EEENS1_24CollectiveEpilogueBwdGQAISA_fSD_Li256ELb1ELb0EEENS1_25SingleTileBwdLPTSchedulerILb1ELi128ELb0EEEEEEEEEvNT_6ParamsE$_ZN4cute3eso3ESOILb1ELb0EJNS_6LayoutINS_5tupleIJNS3_IJNS_1CILi8EEENS4_ILi1EEEEEENS3_IJNS4_ILi2EEEEEEEEENS3_IJNS3_IJS6_NS4_ILi0EEEEEENS3_IJNS4_ILi4096EEEEEEEEEEENS_10ViewEngineINS_8smem_ptrIPN7cutlass6half_tEEEEEEEC2ERKSG_RKSN_,@function
        .size           $_ZN7cutlass13device_kernelIN5flash19enable_sm80_to_sm89INS1_16FlashAttnBwdSm80INS1_25CollectiveMainloopBwdSm80ILi2ELi2EN4cute5tupleIJNS5_1CILi128EEES8_NS7_ILi64EEEEEENS_6half_tEfNS_4arch4Sm80ELb1ELb0ELb1ELb1ELb0ELb0ELb0ELb0ELi2ELi4ELi4ELi4ELb0EEENS1_24CollectiveEpilogueBwdGQAISA_fSD_Li256ELb1ELb0EEENS1_25SingleTileBwdLPTSchedulerILb1ELi128ELb0EEEEEEEEEvNT_6ParamsE$_ZN4cute3eso3ESOILb1ELb0EJNS_6LayoutINS_5tupleIJNS3_IJNS_1CILi8EEENS4_ILi1EEEEEENS3_IJNS4_ILi2EEEEEEEEENS3_IJNS3_IJS6_NS4_ILi0EEEEEENS3_IJNS4_ILi4096EEEEEEEEEEENS_10ViewEngineINS_8smem_ptrIPN7cutlass6half_tEEEEEEEC2ERKSG_RKSN_,($_ZN7cutlass13device_kernelIN5flash19enable_sm80_to_sm89INS1_16FlashAttnBwdSm80INS1_25CollectiveMainloopBwdSm80ILi2ELi2EN4cute5tupleIJNS5_1CILi128EEES8_NS7_ILi64EEEEEENS_6half_tEfNS_4arch4Sm80ELb1ELb0ELb1ELb1ELb0ELb0ELb0ELb0ELi2ELi4ELi4ELi4ELb0EEENS1_24CollectiveEpilogueBwdGQAISA_fSD_Li256ELb1ELb0EEENS1_25SingleTileBwdLPTSchedulerILb1ELi128ELb0EEEEEEEEEvNT_6ParamsE$_ZN4cute3eso3ESOILb1ELb0EJNS_6LayoutINS_5tupleIJNS3_IJNS_1CILi8EEENS4_ILi1EEEEEENS3_IJNS4_ILi2EEEEEEEEENS3_IJNS3_IJS6_NS4_ILi0EEEEEENS3_IJNS4_ILi64EEEEEEEEEEENS_10ViewEngineIPN7cutlass6half_tEEEEEC2ERKSG_RKSL_ - $_ZN7cutlass13device_kernelIN5flash19enable_sm80_to_sm89INS1_16FlashAttnBwdSm80INS1_25CollectiveMainloopBwdSm80ILi2ELi2EN4cute5tupleIJNS5_1CILi128EEES8_NS7_ILi64EEEEEENS_6half_tEfNS_4arch4Sm80ELb1ELb0ELb1ELb1ELb0ELb0ELb0ELb0ELi2ELi4ELi4ELi4ELb0EEENS1_24CollectiveEpilogueBwdGQAISA_fSD_Li256ELb1ELb0EEENS1_25SingleTileBwdLPTSchedulerILb1ELi128ELb0EEEEEEEEEvNT_6ParamsE$_ZN4cute3eso3ESOILb1ELb0EJNS_6LayoutINS_5tupleIJNS3_IJNS_1CILi8EEENS4_ILi1EEEEEENS3_IJNS4_ILi2EEEEEEEEENS3_IJNS3_IJS6_NS4_ILi0EEEEEENS3_IJNS4_ILi4096EEEEEEEEEEENS_10ViewEngineINS_8smem_ptrIPN7cutlass6half_tEEEEEEEC2ERKSG_RKSN_)
$_ZN7cutlass13device_kernelIN5flash19enable_sm80_to_sm89INS1_16FlashAttnBwdSm80INS1_25CollectiveMainloopBwdSm80ILi2ELi2EN4cute5tupleIJNS5_1CILi128EEES8_NS7_ILi64EEEEEENS_6half_tEfNS_4arch4Sm80ELb1ELb0ELb1ELb1ELb0ELb0ELb0ELb0ELi2ELi4ELi4ELi4ELb0EEENS1_24CollectiveEpilogueBwdGQAISA_fSD_Li256ELb1ELb0EEENS1_25SingleTileBwdLPTSchedulerILb1ELi128ELb0EEEEEEEEEvNT_6ParamsE$_ZN4cute3eso3ESOILb1ELb0EJNS_6LayoutINS_5tupleIJNS3_IJNS_1CILi8EEENS4_ILi1EEEEEENS3_IJNS4_ILi2EEEEEEEEENS3_IJNS3_IJS6_NS4_ILi0EEEEEENS3_IJNS4_ILi4096EEEEEEEEEEENS_10ViewEngineINS_8smem_ptrIPN7cutlass6half_tEEEEEEEC2ERKSG_RKSN_:
[----:B------:R-:W-:Y:S02]  /*81a0*/  IADD3 R38, R82, -c[0x0][0x20], RZ ;  /* 0x8000080052267a10 */ /* 0x000fe40007ffe0ff */
[----:B------:R-:W-:-:S03]  /*81b0*/  MOV R47, 0x0 ;  /* 0x00000000002f7802 */ /* 0x000fc60000000f00 */
[----:B------:R1:W-:Y:S01]  /*81c0*/  STL.64 [R38], R36 ;  /* 0x0000002426007387 */ /* 0x0003e20000100a00 */
[----:B------:R-:W-:Y:S05]  /*81d0*/  RET.REL.NODEC R46 `(_ZN7cutlass13device_kernelIN5flash19enable_sm80_to_sm89INS1_16FlashAttnBwdSm80INS1_25CollectiveMainloopBwdSm80ILi2ELi2EN4cute5tupleIJNS5_1CILi128EEES8_NS7_ILi64EEEEEENS_6half_tEfNS_4arch4Sm80ELb1ELb0ELb1ELb1ELb0ELb0ELb0ELb0ELi2ELi4ELi4ELi4ELb0EEENS1_24CollectiveEpilogueBwdGQAISA_fSD_Li256ELb1ELb0EEENS1_25SingleTileBwdLPTSchedulerILb1ELi128ELb0EEEEEEEEEvNT_6ParamsE) ;  /* 0xffff7e202e007950 */ /* 0x000fea0003c3ffff */
        .type           $_ZN7cutlass13device_kernelIN5flash19enable_sm80_to_sm89INS1_16FlashAttnBwdSm80INS1_25CollectiveMainloopBwdSm80ILi2ELi2EN4cute5tupleIJNS5_1CILi128EEES8_NS7_ILi64EEEEEENS_6half_tEfNS_4arch4Sm80ELb1ELb0ELb1ELb1ELb0ELb0ELb0ELb0ELi2ELi4ELi4ELi4ELb0EEENS1_24CollectiveEpilogueBwdGQAISA_fSD_Li256ELb1ELb0EEENS1_25SingleTileBwdLPTSchedulerILb1ELi128ELb0EEEEEEEEEvNT_6ParamsE$_ZN4cute3eso3ESOILb1ELb0EJNS_6LayoutINS_5tupleIJNS3_IJNS_1CILi8EEENS4_ILi1EEEEEENS3_IJNS4_ILi2EEEEEEEEENS3_IJNS3_IJS6_NS4_ILi0EEEEEENS3_IJNS4_ILi64EEEEEEEEEEENS_10ViewEngineIPN7cutlass6half_tEEEEEC2ERKSG_RKSL_,@function
        .size           $_ZN7cutlass13device_kernelIN5flash19enable_sm80_to_sm89INS1_16FlashAttnBwdSm80INS1_25CollectiveMainloopBwdSm80ILi2ELi2EN4cute5tupleIJNS5_1CILi128EEES8_NS7_ILi64EEEEEENS_6half_tEfNS_4arch4Sm80ELb1ELb0ELb1ELb1ELb0ELb0ELb0ELb0ELi2ELi4ELi4ELi4ELb0EEENS1_24CollectiveEpilogueBwdGQAISA_fSD_Li256ELb1ELb0EEENS1_25SingleTileBwdLPTSchedulerILb1ELi128ELb0EEEEEEEEEvNT_6ParamsE$_ZN4cute3eso3ESOILb1ELb0EJNS_6LayoutINS_5tupleIJNS3_IJNS_1CILi8EEENS4_ILi1EEEEEENS3_IJNS4_ILi2EEEEEEEEENS3_IJNS3_IJS6_NS4_ILi0EEEEEENS3_IJNS4_ILi64EEEEEEEEEEENS_10ViewEngineIPN7cutlass6half_tEEEEEC2ERKSG_RKSL_,($_ZN7cutlass13device_kernelIN5flash19enable_sm80_to_sm89INS1_16FlashAttnBwdSm80INS1_25CollectiveMainloopBwdSm80ILi2ELi2EN4cute5tupleIJNS5_1CILi128EEES8_NS7_ILi64EEEEEENS_6half_tEfNS_4arch4Sm80ELb1ELb0ELb1ELb1ELb0ELb0ELb0ELb0ELi2ELi4ELi4ELi4ELb0EEENS1_24CollectiveEpilogueBwdGQAISA_fSD_Li256ELb1ELb0EEENS1_25SingleTileBwdLPTSchedulerILb1ELi128ELb0EEEEEEEEEvNT_6ParamsE$_ZN4cute3eso3ESOILb1ELb0EJNS_6LayoutINS_5tupleIJNS3_IJNS_1CILi8EEENS4_ILi1EEEEEENS3_IJNS4_ILi2EEEEEEEEENS3_IJNS3_IJS6_NS4_ILi0EEEEEENS3_IJNS4_ILi8192EEEEEEEEEEENS_10ViewEngineINS_8smem_ptrIPN7cutlass6half_tEEEEEEEC2ERKSG_RKSN_ - $_ZN7cutlass13device_kernelIN5flash19enable_sm80_to_sm89INS1_16FlashAttnBwdSm80INS1_25CollectiveMainloopBwdSm80ILi2ELi2EN4cute5tupleIJNS5_1CILi128EEES8_NS7_ILi64EEEEEENS_6half_tEfNS_4arch4Sm80ELb1ELb0ELb1ELb1ELb0ELb0ELb0ELb0ELi2ELi4ELi4ELi4ELb0EEENS1_24CollectiveEpilogueBwdGQAISA_fSD_Li256ELb1ELb0EEENS1_25SingleTileBwdLPTSchedulerILb1ELi128ELb0EEEEEEEEEvNT_6ParamsE$_ZN4cute3eso3ESOILb1ELb0EJNS_6LayoutINS_5tupleIJNS3_IJNS_1CILi8EEENS4_ILi1EEEEEENS3_IJNS4_ILi2EEEEEEEEENS3_IJNS3_IJS6_NS4_ILi0EEEEEENS3_IJNS4_ILi64EEEEEEEEEEENS_10ViewEngineIPN7cutlass6half_tEEEEEC2ERKSG_RKSL_)
$_ZN7cutlass13device_kernelIN5flash19enable_sm80_to_sm89INS1_16FlashAttnBwdSm80INS1_25CollectiveMainloopBwdSm80ILi2ELi2EN4cute5tupleIJNS5_1CILi128EEES8_NS7_ILi64EEEEEENS_6half_tEfNS_4arch4Sm80ELb1ELb0ELb1ELb1ELb0ELb0ELb0ELb0ELi2ELi4ELi4ELi4ELb0EEENS1_24CollectiveEpilogueBwdGQAISA_fSD_Li256ELb1ELb0EEENS1_25SingleTileBwdLPTSchedulerILb1ELi128ELb0EEEEEEEEEvNT_6ParamsE$_ZN4cute3eso3ESOILb1ELb0EJNS_6LayoutINS_5tupleIJNS3_IJNS_1CILi8EEENS4_ILi1EEEEEENS3_IJNS4_ILi2EEEEEEEEENS3_IJNS3_IJS6_NS4_ILi0EEEEEENS3_IJNS4_ILi64EEEEEEEEEEENS_10ViewEngineIPN7cutlass6half_tEEEEEC2ERKSG_RKSL_:
[----:B------:R-:W-:Y:S01]  /*81e0*/  IADD3 R3, R60, -c[0x0][0x20], RZ ;  /* 0x800008003c037a10 */ /* 0x000fe20007ffe0ff */
[----:B------:R-:W-:Y:S01]  /*81f0*/  IMAD.MOV.U32 R12, RZ, RZ, R2 ;  /* 0x000000ffff0c7224 */ /* 0x000fe200078e0002 */
[----:B------:R-:W-:Y:S01]  /*8200*/  MOV R13, R11 ;  /* 0x0000000b000d7202 */ /* 0x000fe20000000f00 */
[----:B------:R-:W-:-:S04]  /*8210*/  IMAD.MOV.U32 R11, RZ, RZ, 0x0 ;  /* 0x00000000ff0b7424 */ /* 0x000fc800078e00ff */
[----:B------:R1:W-:Y:S01]  /*8220*/  STL.64 [R3], R12 ;  /* 0x0000000c03007387 */ /* 0x0003e20000100a00 */
[----:B------:R-:W-:Y:S05]  /*8230*/  RET.REL.NODEC R10 `(_ZN7cutlass13device_kernelIN5flash19enable_sm80_to_sm89INS1_16FlashAttnBwdSm80INS1_25CollectiveMainloopBwdSm80ILi2ELi2EN4cute5tupleIJNS5_1CILi128EEES8_NS7_ILi64EEEEEENS_6half_tEfNS_4arch4Sm80ELb1ELb0ELb1ELb1ELb0ELb0ELb0ELb0ELi2ELi4ELi4ELi4ELb0EEENS1_24CollectiveEpilogueBwdGQAISA_fSD_Li256ELb1ELb0EEENS1_25SingleTileBwdLPTSchedulerILb1ELi128ELb0EEEEEEEEEvNT_6ParamsE) ;  /* 0xffff7dc00a007950 */ /* 0x000fea0003c3ffff */
        .type           $_ZN7cutlass13device_kernelIN5flash19enable_sm80_to_sm89INS1_16FlashAttnBwdSm80INS1_25CollectiveMainloopBwdSm80ILi2ELi2EN4cute5tupleIJNS5_1CILi128EEES8_NS7_ILi64EEEEEENS_6half_tEfNS_4arch4Sm80ELb1ELb0ELb1ELb1ELb0ELb0ELb0ELb0ELi2ELi4ELi4ELi4ELb0EEENS1_24CollectiveEpilogueBwdGQAISA_fSD_Li256ELb1ELb0EEENS1_25SingleTileBwdLPTSchedulerILb1ELi128ELb0EEEEEEEEEvNT_6ParamsE$_ZN4cute3eso3ESOILb1ELb0EJNS_6LayoutINS_5tupleIJNS3_IJNS_1CILi8EEENS4_ILi1EEEEEENS3_IJNS4_ILi2EEEEEEEEENS3_IJNS3_IJS6_NS4_ILi0EEEEEENS3_IJNS4_ILi8192EEEEEEEEEEENS_10ViewEngineINS_8smem_ptrIPN7cutlass6half_tEEEEEEEC2ERKSG_RKSN_,@function
        .size           $_ZN7cutlass13device_kernelIN5flash19enable_sm80_to_sm89INS1_16FlashAttnBwdSm80INS1_25CollectiveMainloopBwdSm80ILi2ELi2EN4cute5tupleIJNS5_1CILi128EEES8_NS7_ILi64EEEEEENS_6half_tEfNS_4arch4Sm80ELb1ELb0ELb1ELb1ELb0ELb0ELb0ELb0ELi2ELi4ELi4ELi4ELb0EEENS1_24CollectiveEpilogueBwdGQAISA_fSD_Li256ELb1ELb0EEENS1_25SingleTileBwdLPTSchedulerILb1ELi128ELb0EEEEEEEEEvNT_6ParamsE$_ZN4cute3eso3ESOILb1ELb0EJNS_6LayoutINS_5tupleIJNS3_IJNS_1CILi8EEENS4_ILi1EEEEEENS3_IJNS4_ILi2EEEEEEEEENS3_IJNS3_IJS6_NS4_ILi0EEEEEENS3_IJNS4_ILi8192EEEEEEEEEEENS_10ViewEngineINS_8smem_ptrIPN7cutlass6half_tEEEEEEEC2ERKSG_RKSN_,($_ZN7cutlass13device_kernelIN5flash19enable_sm80_to_sm89INS1_16FlashAttnBwdSm80INS1_25CollectiveMainloopBwdSm80ILi2ELi2EN4cute5tupleIJNS5_1CILi128EEES8_NS7_ILi64EEEEEENS_6half_tEfNS_4arch4Sm80ELb1ELb0ELb1ELb1ELb0ELb0ELb0ELb0ELi2ELi4ELi4ELi4ELb0EEENS1_24CollectiveEpilogueBwdGQAISA_fSD_Li256ELb1ELb0EEENS1_25SingleTileBwdLPTSchedulerILb1ELi128ELb0EEEEEEEEEvNT_6ParamsE$_ZN4cute3eso3ESOILb1ELb0EJNS_6LayoutINS_5tupleIJNS3_IJNS_1CILi8EEENS4_ILi1EEEEEENS3_IJNS4_ILi2EEEEEEEEENS3_IJNS3_IJS6_NS4_ILi0EEEEEENS3_IJS5_EEEEEEEENS_10ViewEngineIPN7cutlass6half_tEEEEEC2ERKSF_RKSK_ - $_ZN7cutlass13device_kernelIN5flash19enable_sm80_to_sm89INS1_16FlashAttnBwdSm80INS1_25CollectiveMainloopBwdSm80ILi2ELi2EN4cute5tupleIJNS5_1CILi128EEES8_NS7_ILi64EEEEEENS_6half_tEfNS_4arch4Sm80ELb1ELb0ELb1ELb1ELb0ELb0ELb0ELb0ELi2ELi4ELi4ELi4ELb0EEENS1_24CollectiveEpilogueBwdGQAISA_fSD_Li256ELb1ELb0EEENS1_25SingleTileBwdLPTSchedulerILb1ELi128ELb0EEEEEEEEEvNT_6ParamsE$_ZN4cute3eso3ESOILb1ELb0EJNS_6LayoutINS_5tupleIJNS3_IJNS_1CILi8EEENS4_ILi1EEEEEENS3_IJNS4_ILi2EEEEEEEEENS3_IJNS3_IJS6_NS4_ILi0EEEEEENS3_IJNS4_ILi8192EEEEEEEEEEENS_10ViewEngineINS_8smem_ptrIPN7cutlass6half_tEEEEEEEC2ERKSG_RKSN_)
$_ZN7cutlass13device_kernelIN5flash19enable_sm80_to_sm89INS1_16FlashAttnBwdSm80INS1_25CollectiveMainloopBwdSm80ILi2ELi2EN4cute5tupleIJNS5_1CILi128EEES8_NS7_ILi64EEEEEENS_6half_tEfNS_4arch4Sm80ELb1ELb0ELb1ELb1ELb0ELb0ELb0ELb0ELi2ELi4ELi4ELi4ELb0EEENS1_24CollectiveEpilogueBwdGQAISA_fSD_Li256ELb1ELb0EEENS1_25SingleTileBwdLPTSchedulerILb1ELi128ELb0EEEEEEEEEvNT_6ParamsE$_ZN4cute3eso3ESOILb1ELb0EJNS_6LayoutINS_5tupleIJNS3_IJNS_1CILi8EEENS4_ILi1EEEEEENS3_IJNS4_ILi2EEEEEEEEENS3_IJNS3_IJS6_NS4_ILi0EEEEEENS3_IJNS4_ILi8192EEEEEEEEEEENS_10ViewEngineINS_8smem_ptrIPN7cutlass6half_tEEEEEEEC2ERKSG_RKSN_:
[----:B------:R-:W-:Y:S01]  /*8240*/  IADD3 R3, R60, -c[0x0][0x20], RZ ;  /* 0x800008003c037a10 */ /* 0x000fe20007ffe0ff */
[----:B------:R-:W-:Y:S01]  /*8250*/  IMAD.MOV.U32 R14, RZ, RZ, R2 ;  /* 0x000000ffff0e7224 */ /* 0x000fe200078e0002 */
[----:B------:R-:W-:Y:S01]  /*8260*/  MOV R15, R11 ;  /* 0x0000000b000f7202 */ /* 0x000fe20000000f00 */
[----:B------:R-:W-:-:S04]  /*8270*/  IMAD.MOV.U32 R11, RZ, RZ, 0x0 ;  /* 0x00000000ff0b7424 */ /* 0x000fc800078e00ff */
[----:B------:R1:W-:Y:S01]  /*8280*/  STL.64 [R3], R14 ;  /* 0x0000000e03007387 */ /* 0x0003e20000100a00 */
[----:B------:R-:W-:Y:S05]  /*8290*/  RET.REL.NODEC R10 `(_ZN7cutlass13device_kernelIN5flash19enable_sm80_to_sm89INS1_16FlashAttnBwdSm80INS1_25CollectiveMainloopBwdSm80ILi2ELi2EN4cute5tupleIJNS5_1CILi128EEES8_NS7_ILi64EEEEEENS_6half_tEfNS_4arch4Sm80ELb1ELb0ELb1ELb1ELb0ELb0ELb0ELb0ELi2ELi4ELi4ELi4ELb0EEENS1_24CollectiveEpilogueBwdGQAISA_fSD_Li256ELb1ELb0EEENS1_25SingleTileBwdLPTSchedulerILb1ELi128ELb0EEEEEEEEEvNT_6ParamsE) ;  /* 0xffff7d600a007950 */ /* 0x000fea0003c3ffff */
        .type           $_ZN7cutlass13device_kernelIN5flash19enable_sm80_to_sm89INS1_16FlashAttnBwdSm80INS1_25CollectiveMainloopBwdSm80ILi2ELi2EN4cute5tupleIJNS5_1CILi128EEES8_NS7_ILi64EEEEEENS_6half_tEfNS_4arch4Sm80ELb1ELb0ELb1ELb1ELb0ELb0ELb0ELb0ELi2ELi4ELi4ELi4ELb0EEENS1_24CollectiveEpilogueBwdGQAISA_fSD_Li256ELb1ELb0EEENS1_25SingleTileBwdLPTSchedulerILb1ELi128ELb0EEEEEEEEEvNT_6ParamsE$_ZN4cute3eso3ESOILb1ELb0EJNS_6LayoutINS_5tupleIJNS3_IJNS_1CILi8EEENS4_ILi1EEEEEENS3_IJNS4_ILi2EEEEEEEEENS3_IJNS3_IJS6_NS4_ILi0EEEEEENS3_IJS5_EEEEEEEENS_10ViewEngineIPN7cutlass6half_tEEEEEC2ERKSF_RKSK_,@function
        .size           $_ZN7cutlass13device_kernelIN5flash19enable_sm80_to_sm89INS1_16FlashAttnBwdSm80INS1_25CollectiveMainloopBwdSm80ILi2ELi2EN4cute5tupleIJNS5_1CILi128EEES8_NS7_ILi64EEEEEENS_6half_tEfNS_4arch4Sm80ELb1ELb0ELb1ELb1ELb0ELb0ELb0ELb0ELi2ELi4ELi4ELi4ELb0EEENS1_24CollectiveEpilogueBwdGQAISA_fSD_Li256ELb1ELb0EEENS1_25SingleTileBwdLPTSchedulerILb1ELi128ELb0EEEEEEEEEvNT_6ParamsE$_ZN4cute3eso3ESOILb1ELb0EJNS_6LayoutINS_5tupleIJNS3_IJNS_1CILi8EEENS4_ILi1EEEEEENS3_IJNS4_ILi2EEEEEEEEENS3_IJNS3_IJS6_NS4_ILi0EEEEEENS3_IJS5_EEEEEEEENS_10ViewEngineIPN7cutlass6half_tEEEEEC2ERKSF_RKSK_,($_ZN7cutlass13device_kernelIN5flash19enable_sm80_to_sm89INS1_16FlashAttnBwdSm80INS1_25CollectiveMainloopBwdSm80ILi2ELi2EN4cute5tupleIJNS5_1CILi128EEES8_NS7_ILi64EEEEEENS_6half_tEfNS_4arch4Sm80ELb1ELb0ELb1ELb1ELb0ELb0ELb0ELb0ELi2ELi4ELi4ELi4ELb0EEENS1_24CollectiveEpilogueBwdGQAISA_fSD_Li256ELb1ELb0EEENS1_25SingleTileBwdLPTSchedulerILb1ELi128ELb0EEEEEEEEEvNT_6ParamsE$_ZN4cute3eso3ESOILb1ELb0EJNS_6LayoutINS_5tupleIJNS3_IJNS_1CILi8EEENS4_ILi1EEEEEENS3_IJNS4_ILi4EEEEEEEEENS3_IJNS3_IJS6_NS4_ILi0EEEEEENS3_IJNS4_ILi2048EEEEEEEEEEENS_10ViewEngineINS_8smem_ptrIPN7cutlass6half_tEEEEEEEC2ERKSG_RKSN_ - $_ZN7cutlass13device_kernelIN5flash19enable_sm80_to_sm89INS1_16FlashAttnBwdSm80INS1_25CollectiveMainloopBwdSm80ILi2ELi2EN4cute5tupleIJNS5_1CILi128EEES8_NS7_ILi64EEEEEENS_6half_tEfNS_4arch4Sm80ELb1ELb0ELb1ELb1ELb0ELb0ELb0ELb0ELi2ELi4ELi4ELi4ELb0EEENS1_24CollectiveEpilogueBwdGQAISA_fSD_Li256ELb1ELb0EEENS1_25SingleTileBwdLPTSchedulerILb1ELi128ELb0EEEEEEEEEvNT_6ParamsE$_ZN4cute3eso3ESOILb1ELb0EJNS_6LayoutINS_5tupleIJNS3_IJNS_1CILi8EEENS4_ILi1EEEEEENS3_IJNS4_ILi2EEEEEEEEENS3_IJNS3_IJS6_NS4_ILi0EEEEEENS3_IJS5_EEEEEEEENS_10ViewEngineIPN7cutlass6half_tEEEEEC2ERKSF_RKSK_)
$_ZN7cutlass13device_kernelIN5flash19enable_sm80_to_sm89INS1_16FlashAttnBwdSm80INS1_25CollectiveMainloopBwdSm80ILi2ELi2EN4cute5tupleIJNS5_1CILi128EEES8_NS7_ILi64EEEEEENS_6half_tEfNS_4arch4Sm80ELb1ELb0ELb1ELb1ELb0ELb0ELb0ELb0ELi2ELi4ELi4ELi4ELb0EEENS1_24CollectiveEpilogueBwdGQAISA_fSD_Li256ELb1ELb0EEENS1_25SingleTileBwdLPTSchedulerILb1ELi128ELb0EEEEEEEEEvNT_6ParamsE$_ZN4cute3eso3ESOILb1ELb0EJNS_6LayoutINS_5tupleIJNS3_IJNS_1CILi8EEENS4_ILi1EEEEEENS3_IJNS4_ILi2EEEEEEEEENS3_IJNS3_IJS6_NS4_ILi0EEEEEENS3_IJS5_EEEEEEEENS_10ViewEngineIPN7cutlass6half_tEEEEEC2ERKSF_RKSK_:
[----:B------:R-:W-:Y:S02]  /*82a0*/  IADD3 R38, R82, -c[0x0][0x20], RZ ;  /* 0x8000080052267a10 */ /* 0x000fe40007ffe0ff */
[----:B------:R-:W-:-:S03]  /*82b0*/  MOV R47, 0x0 ;  /* 0x00000000002f7802 */ /* 0x000fc60000000f00 */
[----:B------:R1:W-:Y:S01]  /*82c0*/  STL.64 [R38], R2 ;  /* 0x0000000226007387 */ /* 0x0003e20000100a00 */
[----:B------:R-:W-:Y:S05]  /*82d0*/  RET.REL.NODEC R46 `(_ZN7cutlass13device_kernelIN5flash19enable_sm80_to_sm89INS1_16FlashAttnBwdSm80INS1_25CollectiveMainloopBwdSm80ILi2ELi2EN4cute5tupleIJNS5_1CILi128EEES8_NS7_ILi64EEEEEENS_6half_tEfNS_4arch4Sm80ELb1ELb0ELb1ELb1ELb0ELb0ELb0ELb0ELi2ELi4ELi4ELi4ELb0EEENS1_24CollectiveEpilogueBwdGQAISA_fSD_Li256ELb1ELb0EEENS1_25SingleTileBwdLPTSchedulerILb1ELi128ELb0EEEEEEEEEvNT_6ParamsE) ;  /* 0xffff7d202e007950 */ /* 0x000fea0003c3ffff */
        .type           $_ZN7cutlass13device_kernelIN5flash19enable_sm80_to_sm89INS1_16FlashAttnBwdSm80INS1_25CollectiveMainloopBwdSm80ILi2ELi2EN4cute5tupleIJNS5_1CILi128EEES8_NS7_ILi64EEEEEENS_6half_tEfNS_4arch4Sm80ELb1ELb0ELb1ELb1ELb0ELb0ELb0ELb0ELi2ELi4ELi4ELi4ELb0EEENS1_24CollectiveEpilogueBwdGQAISA_fSD_Li256ELb1ELb0EEENS1_25SingleTileBwdLPTSchedulerILb1ELi128ELb0EEEEEEEEEvNT_6ParamsE$_ZN4cute3eso3ESOILb1ELb0EJNS_6LayoutINS_5tupleIJNS3_IJNS_1CILi8EEENS4_ILi1EEEEEENS3_IJNS4_ILi4EEEEEEEEENS3_IJNS3_IJS6_NS4_ILi0EEEEEENS3_IJNS4_ILi2048EEEEEEEEEEENS_10ViewEngineINS_8smem_ptrIPN7cutlass6half_tEEEEEEEC2ERKSG_RKSN_,@function
        .size           $_ZN7cutlass13device_kernelIN5flash19enable_sm80_to_sm89INS1_16FlashAttnBwdSm80INS1_25CollectiveMainloopBwdSm80ILi2ELi2EN4cute5tupleIJNS5_1CILi128EEES8_NS7_ILi64EEEEEENS_6half_tEfNS_4arch4Sm80ELb1ELb0ELb1ELb1ELb0ELb0ELb0ELb0ELi2ELi4ELi4ELi4ELb0EEENS1_24CollectiveEpilogueBwdGQAISA_fSD_Li256ELb1ELb0EEENS1_25SingleTileBwdLPTSchedulerILb1ELi128ELb0EEEEEEEEEvNT_6ParamsE$_ZN4cute3eso3ESOILb1ELb0EJNS_6LayoutINS_5tupleIJNS3_IJNS_1CILi8EEENS4_ILi1EEEEEENS3_IJNS4_ILi4EEEEEEEEENS3_IJNS3_IJS6_NS4_ILi0EEEEEENS3_IJNS4_ILi2048EEEEEEEEEEENS_10ViewEngineINS_8smem_ptrIPN7cutlass6half_tEEEEEEEC2ERKSG_RKSN_,($_ZN7cutlass13device_kernelIN5flash19enable_sm80_to_sm89INS1_16FlashAttnBwdSm80INS1_25CollectiveMainloopBwdSm80ILi2ELi2EN4cute5tupleIJNS5_1CILi128EEES8_NS7_ILi64EEEEEENS_6half_tEfNS_4arch4Sm80ELb1ELb0ELb1ELb1ELb0ELb0ELb0ELb0ELi2ELi4ELi4ELi4ELb0EEENS1_24CollectiveEpilogueBwdGQAISA_fSD_Li256ELb1ELb0EEENS1_25SingleTileBwdLPTSchedulerILb1ELi128ELb0EEEEEEEEEvNT_6ParamsE$_ZN4cute3eso3ESOILb1ELb0EJNS_6LayoutINS_5tupleIJNS3_IJNS_1CILi8EEENS4_ILi1EEEEEENS3_IJNS4_ILi4EEEEEEEEENS3_IJNS3_IJS6_NS4_ILi0EEEEEENS3_IJS5_EEEEEEEENS_10ViewEngineIPN7cutlass6half_tEEEEEC2ERKSF_RKSK_ - $_ZN7cutlass13device_kernelIN5flash19enable_sm80_to_sm89INS1_16FlashAttnBwdSm80INS1_25CollectiveMainloopBwdSm80ILi2ELi2EN4cute5tupleIJNS5_1CILi128EEES8_NS7_ILi64EEEEEENS_6half_tEfNS_4arch4Sm80ELb1ELb0ELb1ELb1ELb0ELb0ELb0ELb0ELi2ELi4ELi4ELi4ELb0EEENS1_24CollectiveEpilogueBwdGQAISA_fSD_Li256ELb1ELb0EEENS1_25SingleTileBwdLPTSchedulerILb1ELi128ELb0EEEEEEEEEvNT_6ParamsE$_ZN4cute3eso3ESOILb1ELb0EJNS_6LayoutINS_5tupleIJNS3_IJNS_1CILi8EEENS4_ILi1EEEEEENS3_IJNS4_ILi4EEEEEEEEENS3_IJNS3_IJS6_NS4_ILi0EEEEEENS3_IJNS4_ILi2048EEEEEEEEEEENS_10ViewEngineINS_8smem_ptrIPN7cutlass6half_tEEEEEEEC2ERKSG_RKSN_)
$_ZN7cutlass13device_kernelIN5flash19enable_sm80_to_sm89INS1_16FlashAttnBwdSm80INS1_25CollectiveMainloopBwdSm80ILi2ELi2EN4cute5tupleIJNS5_1CILi128EEES8_NS7_ILi64EEEEEENS_6half_tEfNS_4arch4Sm80ELb1ELb0ELb1ELb1ELb0ELb0ELb0ELb0ELi2ELi4ELi4ELi4ELb0EEENS1_24CollectiveEpilogueBwdGQAISA_fSD_Li256ELb1ELb0EEENS1_25SingleTileBwdLPTSchedulerILb1ELi128ELb0EEEEEEEEEvNT_6ParamsE$_ZN4cute3eso3ESOILb1ELb0EJNS_6LayoutINS_5tupleIJNS3_IJNS_1CILi8EEENS4_ILi1EEEEEENS3_IJNS4_ILi4EEEEEEEEENS3_IJNS3_IJS6_NS4_ILi0EEEEEENS3_IJNS4_ILi2048EEEEEEEEEEENS_10ViewEngineINS_8smem_ptrIPN7cutlass6half_tEEEEEEEC2ERKSG_RKSN_:
[----:B------:R-:W-:Y:S01]  /*82e0*/  IADD3 R13, R60, -c[0x0][0x20], RZ ;  /* 0x800008003c0d7a10 */ /* 0x000fe20007ffe0ff */
[----:B------:R-:W-:Y:S01]  /*82f0*/  IMAD.MOV.U32 R16, RZ, RZ, R12 ;  /* 0x000000ffff107224 */ /* 0x000fe200078e000c */
[----:B------:R-:W-:Y:S01]  /*8300*/  MOV R17, R15 ;  /* 0x0000000f00117202 */ /* 0x000fe20000000f00 */
[----:B------:R-:W-:-:S04]  /*8310*/  IMAD.MOV.U32 R15, RZ, RZ, 0x0 ;  /* 0x00000000ff0f7424 */ /* 0x000fc800078e00ff */
[----:B------:R1:W-:Y:S01]  /*8320*/  STL.64 [R13], R16 ;  /* 0x000000100d007387 */ /* 0x0003e20000100a00 */
[----:B------:R-:W-:Y:S05]  /*8330*/  RET.REL.NODEC R14 `(_ZN7cutlass13device_kernelIN5flash19enable_sm80_to_sm89INS1_16FlashAttnBwdSm80INS1_25CollectiveMainloopBwdSm80ILi2ELi2EN4cute5tupleIJNS5_1CILi128EEES8_NS7_ILi64EEEEEENS_6half_tEfNS_4arch4Sm80ELb1ELb0ELb1ELb1ELb0ELb0ELb0ELb0ELi2ELi4ELi4ELi4ELb0EEENS1_24CollectiveEpilogueBwdGQAISA_fSD_Li256ELb1ELb0EEENS1_25SingleTileBwdLPTSchedulerILb1ELi128ELb0EEEEEEEEEvNT_6ParamsE) ;  /* 0xffff7cc00e007950 */ /* 0x000fea0003c3ffff */
        .type           $_ZN7cutlass13device_kernelIN5flash19enable_sm80_to_sm89INS1_16FlashAttnBwdSm80INS1_25CollectiveMainloopBwdSm80ILi2ELi2EN4cute5tupleIJNS5_1CILi128EEES8_NS7_ILi64EEEEEENS_6half_tEfNS_4arch4Sm80ELb1ELb0ELb1ELb1ELb0ELb0ELb0ELb0ELi2ELi4ELi4ELi4ELb0EEENS1_24CollectiveEpilogueBwdGQAISA_fSD_Li256ELb1ELb0EEENS1_25SingleTileBwdLPTSchedulerILb1ELi128ELb0EEEEEEEEEvNT_6ParamsE$_ZN4cute3eso3ESOILb1ELb0EJNS_6LayoutINS_5tupleIJNS3_IJNS_1CILi8EEENS4_ILi1EEEEEENS3_IJNS4_ILi4EEEEEEEEENS3_IJNS3_IJS6_NS4_ILi0EEEEEENS3_IJS5_EEEEEEEENS_10ViewEngineIPN7cutlass6half_tEEEEEC2ERKSF_RKSK_,@function
        .size           $_ZN7cutlass13device_kernelIN5flash19enable_sm80_to_sm89INS1_16FlashAttnBwdSm80INS1_25CollectiveMainloopBwdSm80ILi2ELi2EN4cute5tupleIJNS5_1CILi128EEES8_NS7_ILi64EEEEEENS_6half_tEfNS_4arch4Sm80ELb1ELb0ELb1ELb1ELb0ELb0ELb0ELb0ELi2ELi4ELi4ELi4ELb0EEENS1_24CollectiveEpilogueBwdGQAISA_fSD_Li256ELb1ELb0EEENS1_25SingleTileBwdLPTSchedulerILb1ELi128ELb0EEEEEEEEEvNT_6ParamsE$_ZN4cute3eso3ESOILb1ELb0EJNS_6LayoutINS_5tupleIJNS3_IJNS_1CILi8EEENS4_ILi1EEEEEENS3_IJNS4_ILi4EEEEEEEEENS3_IJNS3_IJS6_NS4_ILi0EEEEEENS3_IJS5_EEEEEEEENS_10ViewEngineIPN7cutlass6half_tEEEEEC2ERKSF_RKSK_,($_ZN7cutlass13device_kernelIN5flash19enable_sm80_to_sm89INS1_16FlashAttnBwdSm80INS1_25CollectiveMainloopBwdSm80ILi2ELi2EN4cute5tupleIJNS5_1CILi128EEES8_NS7_ILi64EEEEEENS_6half_tEfNS_4arch4Sm80ELb1ELb0ELb1ELb1ELb0ELb0ELb0ELb0ELi2ELi4ELi4ELi4ELb0EEENS1_24CollectiveEpilogueBwdGQAISA_fSD_Li256ELb1ELb0EEENS1_25SingleTileBwdLPTSchedulerILb1ELi128ELb0EEEEEEEEEvNT_6ParamsE$_ZN4cute3eso3ESOILb1ELb0EJNS_6LayoutINS_5tupleIJNS3_IJNS_1CILi8EEENS4_ILi1EEEEEENS4_ILi2EEEEEENS3_IJNS3_IJS6_NS4_ILi0EEEEEENS4_ILi4096EEEEEEEENS_10ViewEngineINS_8smem_ptrIPN7cutlass6half_tEEEEEEEC2ERKSE_RKSL_ - $_ZN7cutlass13device_kernelIN5flash19enable_sm80_to_sm89INS1_16FlashAttnBwdSm80INS1_25CollectiveMainloopBwdSm80ILi2ELi2EN4cute5tupleIJNS5_1CILi128EEES8_NS7_ILi64EEEEEENS_6half_tEfNS_4arch4Sm80ELb1ELb0ELb1ELb1ELb0ELb0ELb0ELb0ELi2ELi4ELi4ELi4ELb0EEENS1_24CollectiveEpilogueBwdGQAISA_fSD_Li256ELb1ELb0EEENS1_25SingleTileBwdLPTSchedulerILb1ELi128ELb0EEEEEEEEEvNT_6ParamsE$_ZN4cute3eso3ESOILb1ELb0EJNS_6LayoutINS_5tupleIJNS3_IJNS_1CILi8EEENS4_ILi1EEEEEENS3_IJNS4_ILi4EEEEEEEEENS3_IJNS3_IJS6_NS4_ILi0EEEEEENS3_IJS5_EEEEEEEENS_10ViewEngineIPN7cutlass6half_tEEEEEC2ERKSF_RKSK_)
$_ZN7cutlass13device_kernelIN5flash19enable_sm80_to_sm89INS1_16FlashAttnBwdSm80INS1_25CollectiveMainloopBwdSm80ILi2ELi2EN4cute5tupleIJNS5_1CILi128EEES8_NS7_ILi64EEEEEENS_6half_tEfNS_4arch4Sm80ELb1ELb0ELb1ELb1ELb0ELb0ELb0ELb0ELi2ELi4ELi4ELi4ELb0EEENS1_24CollectiveEpilogueBwdGQAISA_fSD_Li256ELb1ELb0EEENS1_25SingleTileBwdLPTSchedulerILb1ELi128ELb0EEEEEEEEEvNT_6ParamsE$_ZN4cute3eso3ESOILb1ELb0EJNS_6LayoutINS_5tupleIJNS3_IJNS_1CILi8EEENS4_ILi1EEEEEENS3_IJNS4_ILi4EEEEEEEEENS3_IJNS3_IJS6_NS4_ILi0EEEEEENS3_IJS5_EEEEEEEENS_10ViewEngineIPN7cutlass6half_tEEEEEC2ERKSF_RKSK_:
[----:B------:R-:W-:Y:S01]  /*8340*/  IADD3 R3, R60, -c[0x0][0x20], RZ ;  /* 0x800008003c037a10 */ /* 0x000fe20007ffe0ff */
[----:B------:R-:W-:Y:S01]  /*8350*/  IMAD.MOV.U32 R14, RZ, RZ, R2 ;  /* 0x000000ffff0e7224 */ /* 0x000fe200078e0002 */
[----:B------:R-:W-:Y:S01]  /*8360*/  MOV R15, R13 ;  /* 0x0000000d000f7202 */ /* 0x000fe20000000f00 */
[----:B------:R-:W-:-:S04]  /*8370*/  IMAD.MOV.U32 R13, RZ, RZ, 0x0 ;  /* 0x00000000ff0d7424 */ /* 0x000fc800078e00ff */
[----:B------:R1:W-:Y:S01]  /*8380*/  STL.64 [R3], R14 ;  /* 0x0000000e03007387 */ /* 0x0003e20000100a00 */
[----:B------:R-:W-:Y:S05]  /*8390*/  RET.REL.NODEC R12 `(_ZN7cutlass13device_kernelIN5flash19enable_sm80_to_sm89INS1_16FlashAttnBwdSm80INS1_25CollectiveMainloopBwdSm80ILi2ELi2EN4cute5tupleIJNS5_1CILi128EEES8_NS7_ILi64EEEEEENS_6half_tEfNS_4arch4Sm80ELb1ELb0ELb1ELb1ELb0ELb0ELb0ELb0ELi2ELi4ELi4ELi4ELb0EEENS1_24CollectiveEpilogueBwdGQAISA_fSD_Li256ELb1ELb0EEENS1_25SingleTileBwdLPTSchedulerILb1ELi128ELb0EEEEEEEEEvNT_6ParamsE) ;  /* 0xffff7c600c007950 */ /* 0x000fea0003c3ffff */
        .type           $_ZN7cutlass13device_kernelIN5flash19enable_sm80_to_sm89INS1_16FlashAttnBwdSm80INS1_25CollectiveMainloopBwdSm80ILi2ELi2EN4cute5tupleIJNS5_1CILi128EEES8_NS7_ILi64EEEEEENS_6half_tEfNS_4arch4Sm80ELb1ELb0ELb1ELb1ELb0ELb0ELb0ELb0ELi2ELi4ELi4ELi4ELb0EEENS1_24CollectiveEpilogueBwdGQAISA_fSD_Li256ELb1ELb0EEENS1_25SingleTileBwdLPTSchedulerILb1ELi128ELb0EEEEEEEEEvNT_6ParamsE$_ZN4cute3eso3ESOILb1ELb0EJNS_6LayoutINS_5tupleIJNS3_IJNS_1CILi8EEENS4_ILi1EEEEEENS4_ILi2EEEEEENS3_IJNS3_IJS6_NS4_ILi0EEEEEENS4_ILi4096EEEEEEEENS_10ViewEngineINS_8smem_ptrIPN7cutlass6half_tEEEEEEEC2ERKSE_RKSL_,@function
        .size           $_ZN7cutlass13device_kernelIN5flash19enable_sm80_to_sm89INS1_16FlashAttnBwdSm80INS1_25CollectiveMainloopBwdSm80ILi2ELi2EN4cute5tupleIJNS5_1CILi128EEES8_NS7_ILi64EEEEEENS_6half_tEfNS_4arch4Sm80ELb1ELb0ELb1ELb1ELb0ELb0ELb0ELb0ELi2ELi4ELi4ELi4ELb0EEENS1_24CollectiveEpilogueBwdGQAISA_fSD_Li256ELb1ELb0EEENS1_25SingleTileBwdLPTSchedulerILb1ELi128ELb0EEEEEEEEEvNT_6ParamsE$_ZN4cute3eso3ESOILb1ELb0EJNS_6LayoutINS_5tupleIJNS3_IJNS_1CILi8EEENS4_ILi1EEEEEENS4_ILi2EEEEEENS3_IJNS3_IJS6_NS4_ILi0EEEEEENS4_ILi4096EEEEEEEENS_10ViewEngineINS_8smem_ptrIPN7cutlass6half_tEEEEEEEC2ERKSE_RKSL_,($_ZN7cutlass13device_kernelIN5flash19enable_sm80_to_sm89INS1_16FlashAttnBwdSm80INS1_25CollectiveMainloopBwdSm80ILi2ELi2EN4cute5tupleIJNS5_1CILi128EEES8_NS7_ILi64EEEEEENS_6half_tEfNS_4arch4Sm80ELb1ELb0ELb1ELb1ELb0ELb0ELb0ELb0ELi2ELi4ELi4ELi4ELb0EEENS1_24CollectiveEpilogueBwdGQAISA_fSD_Li256ELb1ELb0EEENS1_25SingleTileBwdLPTSchedulerILb1ELi128ELb0EEEEEEEEEvNT_6ParamsE$_ZN4cute3eso3ESOILb1ELb0EJNS_6LayoutINS_5tupleIJNS3_IJNS_1CILi8EEENS4_ILi1EEEEEENS4_ILi2EEEEEENS3_IJNS3_IJS6_NS4_ILi0EEEEEENS4_ILi4096EEEEEEEEiEEC2ERKSE_RKi - $_ZN7cutlass13device_kernelIN5flash19enable_sm80_to_sm89INS1_16FlashAttnBwdSm80INS1_25CollectiveMainloopBwdSm80ILi2ELi2EN4cute5tupleIJNS5_1CILi128EEES8_NS7_ILi64EEEEEENS_6half_tEfNS_4arch4Sm80ELb1ELb0ELb1ELb1ELb0ELb0ELb0ELb0ELi2ELi4ELi4ELi4ELb0EEENS1_24CollectiveEpilogueBwdGQAISA_fSD_Li256ELb1ELb0EEENS1_25SingleTileBwdLPTSchedulerILb1ELi128ELb0EEEEEEEEEvNT_6ParamsE$_ZN4cute3eso3ESOILb1ELb0EJNS_6LayoutINS_5tupleIJNS3_IJNS_1CILi8EEENS4_ILi1EEEEEENS4_ILi2EEEEEENS3_IJNS3_IJS6_NS4_ILi0EEEEEENS4_ILi4096EEEEEEEENS_10ViewEngineINS_8smem_ptrIPN7cutlass6half_tEEEEEEEC2ERKSE_RKSL_)
$_ZN7cutlass13device_kernelIN5flash19enable_sm80_to_sm89INS1_16FlashAttnBwdSm80INS1_25CollectiveMainloopBwdSm80ILi2ELi2EN4cute5tupleIJNS5_1CILi128EEES8_NS7_ILi64EEEEEENS_6half_tEfNS_4arch4Sm80ELb1ELb0ELb1ELb1ELb0ELb0ELb0ELb0ELi2ELi4ELi4ELi4ELb0EEENS1_24CollectiveEpilogueBwdGQAISA_fSD_Li256ELb1ELb0EEENS1_25SingleTileBwdLPTSchedulerILb1ELi128ELb0EEEEEEEEEvNT_6ParamsE$_ZN4cute3eso3ESOILb1ELb0EJNS_6LayoutINS_5tupleIJNS3_IJNS_1CILi8EEENS4_ILi1EEEEEENS4_ILi2EEEEEENS3_IJNS3_IJS6_NS4_ILi0EEEEEENS4_ILi4096EEEEEEEENS_10ViewEngineINS_8smem_ptrIPN7cutlass6half_tEEEEEEEC2ERKSE_RKSL_:
[----:B------:R-:W-:Y:S02]  /*83a0*/  IADD3 R36, R82, -c[0x0][0x20], RZ ;  /* 0x8000080052247a10 */ /* 0x000fe40007ffe0ff */
[----:B------:R-:W-:-:S03]  /*83b0*/  MOV R39, 0x0 ;  /* 0x0000000000277802 */ /* 0x000fc60000000f00 */
[----:B------:R1:W-:Y:S01]  /*83c0*/  STL.64 [R36], R2 ;  /* 0x0000000224007387 */ /* 0x0003e20000100a00 */
[----:B------:R-:W-:Y:S05]  /*83d0*/  RET.REL.NODEC R38 `(_ZN7cutlass13device_kernelIN5flash19enable_sm80_to_sm89INS1_16FlashAttnBwdSm80INS1_25CollectiveMainloopBwdSm80ILi2ELi2EN4cute5tupleIJNS5_1CILi128EEES8_NS7_ILi64EEEEEENS_6half_tEfNS_4arch4Sm80ELb1ELb0ELb1ELb1ELb0ELb0ELb0ELb0ELi2ELi4ELi4ELi4ELb0EEENS1_24CollectiveEpilogueBwdGQAISA_fSD_Li256ELb1ELb0EEENS1_25SingleTileBwdLPTSchedulerILb1ELi128ELb0EEEEEEEEEvNT_6ParamsE) ;  /* 0xffff7c2026007950 */ /* 0x000fea0003c3ffff */
        .type           $_ZN7cutlass13device_kernelIN5flash19enable_sm80_to_sm89INS1_16FlashAttnBwdSm80INS1_25CollectiveMainloopBwdSm80ILi2ELi2EN4cute5tupleIJNS5_1CILi128EEES8_NS7_ILi64EEEEEENS_6half_tEfNS_4arch4Sm80ELb1ELb0ELb1ELb1ELb0ELb0ELb0ELb0ELi2ELi4ELi4ELi4ELb0EEENS1_24CollectiveEpilogueBwdGQAISA_fSD_Li256ELb1ELb0EEENS1_25SingleTileBwdLPTSchedulerILb1ELi128ELb0EEEEEEEEEvNT_6ParamsE$_ZN4cute3eso3ESOILb1ELb0EJNS_6LayoutINS_5tupleIJNS3_IJNS_1CILi8EEENS4_ILi1EEEEEENS4_ILi2EEEEEENS3_IJNS3_IJS6_NS4_ILi0EEEEEENS4_ILi4096EEEEEEEEiEEC2ERKSE_RKi,@function
        .size           $_ZN7cutlass13device_kernelIN5flash19enable_sm80_to_sm89INS1_16FlashAttnBwdSm80INS1_25CollectiveMainloopBwdSm80ILi2ELi2EN4cute5tupleIJNS5_1CILi128EEES8_NS7_ILi64EEEEEENS_6half_tEfNS_4arch4Sm80ELb1ELb0ELb1ELb1ELb0ELb0ELb0ELb0ELi2ELi4ELi4ELi4ELb0EEENS1_24CollectiveEpilogueBwdGQAISA_fSD_Li256ELb1ELb0EEENS1_25SingleTileBwdLPTSchedulerILb1ELi128ELb0EEEEEEEEEvNT_6ParamsE$_ZN4cute3eso3ESOILb1ELb0EJNS_6LayoutINS_5tupleIJNS3_IJNS_1CILi8EEENS4_ILi1EEEEEENS4_ILi2EEEEEENS3_IJNS3_IJS6_NS4_ILi0EEEEEENS4_ILi4096EEEEEEEEiEEC2ERKSE_RKi,($_ZN7cutlass13device_kernelIN5flash19enable_sm80_to_sm89INS1_16FlashAttnBwdSm80INS1_25CollectiveMainloopBwdSm80ILi2ELi2EN4cute5tupleIJNS5_1CILi128EEES8_NS7_ILi64EEEEEENS_6half_tEfNS_4arch4Sm80ELb1ELb0ELb1ELb1ELb0ELb0ELb0ELb0ELi2ELi4ELi4ELi4ELb0EEENS1_24CollectiveEpilogueBwdGQAISA_fSD_Li256ELb1ELb0EEENS1_25SingleTileBwdLPTSchedulerILb1ELi128ELb0EEEEEEEEEvNT_6ParamsE$_ZN4cute3eso3ESOILb1ELb0EJNS_6LayoutINS_5tupleIJNS3_IJNS_1CILi8EEENS4_ILi1EEEEEENS4_ILi2EEEEEENS3_IJNS3_IJS6_NS4_ILi0EEEEEENS4_ILi64EEEEEEEENS_10ViewEngineIPN7cutlass6half_tEEEEEC2ERKSE_RKSJ_ - $_ZN7cutlass13device_kernelIN5flash19enable_sm80_to_sm89INS1_16FlashAttnBwdSm80INS1_25CollectiveMainloopBwdSm80ILi2ELi2EN4cute5tupleIJNS5_1CILi128EEES8_NS7_ILi64EEEEEENS_6half_tEfNS_4arch4Sm80ELb1ELb0ELb1ELb1ELb0ELb0ELb0ELb0ELi2ELi4ELi4ELi4ELb0EEENS1_24CollectiveEpilogueBwdGQAISA_fSD_Li256ELb1ELb0EEENS1_25SingleTileBwdLPTSchedulerILb1ELi128ELb0EEEEEEEEEvNT_6ParamsE$_ZN4cute3eso3ESOILb1ELb0EJNS_6LayoutINS_5tupleIJNS3_IJNS_1CILi8EEENS4_ILi1EEEEEENS4_ILi2EEEEEENS3_IJNS3_IJS6_NS4_ILi0EEEEEENS4_ILi4096EEEEEEEEiEEC2ERKSE_RKi)
$_ZN7cutlass13device_kernelIN5flash19enable_sm80_to_sm89INS1_16FlashAttnBwdSm80INS1_25CollectiveMainloopBwdSm80ILi2ELi2EN4cute5tupleIJNS5_1CILi128EEES8_NS7_ILi64EEEEEENS_6half_tEfNS_4arch4Sm80ELb1ELb0ELb1ELb1ELb0ELb0ELb0ELb0ELi2ELi4ELi4ELi4ELb0EEENS1_24CollectiveEpilogueBwdGQAISA_fSD_Li256ELb1ELb0EEENS1_25SingleTileBwdLPTSchedulerILb1ELi128ELb0EEEEEEEEEvNT_6ParamsE$_ZN4cute3eso3ESOILb1ELb0EJNS_6LayoutINS_5tupleIJNS3_IJNS_1CILi8EEENS4_ILi1EEEEEENS4_ILi2EEEEEENS3_IJNS3_IJS6_NS4_ILi0EEEEEENS4_ILi4096EEEEEEEEiEEC2ERKSE_RKi:
[----:B------:R-:W-:Y:S02]  /*83e0*/  IADD3 R2, R82, -c[0x0][0x20], RZ ;  /* 0x8000080052027a10 */ /* 0x000fe40007ffe0ff */
[----:B------:R-:W-:-:S03]  /*83f0*/  MOV R37, 0x0 ;  /* 0x0000000000257802 */ /* 0x000fc60000000f00 */
[----:B------:R1:W-:Y:S01]  /*8400*/  STL [R2], R3 ;  /* 0x0000000302007387 */ /* 0x0003e20000100800 */
[----:B------:R-:W-:Y:S05]  /*8410*/  RET.REL.NODEC R36 `(_ZN7cutlass13device_kernelIN5flash19enable_sm80_to_sm89INS1_16FlashAttnBwdSm80INS1_25CollectiveMainloopBwdSm80ILi2ELi2EN4cute5tupleIJNS5_1CILi128EEES8_NS7_ILi64EEEEEENS_6half_tEfNS_4arch4Sm80ELb1ELb0ELb1ELb1ELb0ELb0ELb0ELb0ELi2ELi4ELi4ELi4ELb0EEENS1_24CollectiveEpilogueBwdGQAISA_fSD_Li256ELb1ELb0EEENS1_25SingleTileBwdLPTSchedulerILb1ELi128ELb0EEEEEEEEEvNT_6ParamsE) ;  /* 0xffff7be024007950 */ /* 0x000fea0003c3ffff */
        .type           $_ZN7cutlass13device_kernelIN5flash19enable_sm80_to_sm89INS1_16FlashAttnBwdSm80INS1_25CollectiveMainloopBwdSm80ILi2ELi2EN4cute5tupleIJNS5_1CILi128EEES8_NS7_ILi64EEEEEENS_6half_tEfNS_4arch4Sm80ELb1ELb0ELb1ELb1ELb0ELb0ELb0ELb0ELi2ELi4ELi4ELi4ELb0EEENS1_24CollectiveEpilogueBwdGQAISA_fSD_Li256ELb1ELb0EEENS1_25SingleTileBwdLPTSchedulerILb1ELi128ELb0EEEEEEEEEvNT_6ParamsE$_ZN4cute3eso3ESOILb1ELb0EJNS_6LayoutINS_5tupleIJNS3_IJNS_1CILi8EEENS4_ILi1EEEEEENS4_ILi2EEEEEENS3_IJNS3_IJS6_NS4_ILi0EEEEEENS4_ILi64EEEEEEEENS_10ViewEngineIPN7cutlass6half_tEEEEEC2ERKSE_RKSJ_,@function
        .size           $_ZN7cutlass13device_kernelIN5flash19enable_sm80_to_sm89INS1_16FlashAttnBwdSm80INS1_25CollectiveMainloopBwdSm80ILi2ELi2EN4cute5tupleIJNS5_1CILi128EEES8_NS7_ILi64EEEEEENS_6half_tEfNS_4arch4Sm80ELb1ELb0ELb1ELb1ELb0ELb0ELb0ELb0ELi2ELi4ELi4ELi4ELb0EEENS1_24CollectiveEpilogueBwdGQAISA_fSD_Li256ELb1ELb0EEENS1_25SingleTileBwdLPTSchedulerILb1ELi128ELb0EEEEEEEEEvNT_6ParamsE$_ZN4cute3eso3ESOILb1ELb0EJNS_6LayoutINS_5tupleIJNS3_IJNS_1CILi8EEENS4_ILi1EEEEEENS4_ILi2EEEEEENS3_IJNS3_IJS6_NS4_ILi0EEEEEENS4_ILi64EEEEEEEENS_10ViewEngineIPN7cutlass6half_tEEEEEC2ERKSE_RKSJ_,($_ZN7cutlass13device_kernelIN5flash19enable_sm80_to_sm89INS1_16FlashAttnBwdSm80INS1_25CollectiveMainloopBwdSm80ILi2ELi2EN4cute5tupleIJNS5_1CILi128EEES8_NS7_ILi64EEEEEENS_6half_tEfNS_4arch4Sm80ELb1ELb0ELb1ELb1ELb0ELb0ELb0ELb0ELi2ELi4ELi4ELi4ELb0EEENS1_24CollectiveEpilogueBwdGQAISA_fSD_Li256ELb1ELb0EEENS1_25SingleTileBwdLPTSchedulerILb1ELi128ELb0EEEEEEEEEvNT_6ParamsE$_ZN4cute3eso3ESOILb1ELb0EJNS_6LayoutINS_5tupleIJNS3_IJNS_1CILi8EEENS4_ILi1EEEEEENS4_ILi2EEEEEENS3_IJNS3_IJS6_NS4_ILi0EEEEEENS4_ILi64EEEEEEEEiEEC2ERKSE_RKi - $_ZN7cutlass13device_kernelIN5flash19enable_sm80_to_sm89INS1_16FlashAttnBwdSm80INS1_25CollectiveMainloopBwdSm80ILi2ELi2EN4cute5tupleIJNS5_1CILi128EEES8_NS7_ILi64EEEEEENS_6half_tEfNS_4arch4Sm80ELb1ELb0ELb1ELb1ELb0ELb0ELb0ELb0ELi2ELi4ELi4ELi4ELb0EEENS1_24CollectiveEpilogueBwdGQAISA_fSD_Li256ELb1ELb0EEENS1_25SingleTileBwdLPTSchedulerILb1ELi128ELb0EEEEEEEEEvNT_6ParamsE$_ZN4cute3eso3ESOILb1ELb0EJNS_6LayoutINS_5tupleIJNS3_IJNS_1CILi8EEENS4_ILi1EEEEEENS4_ILi2EEEEEENS3_IJNS3_IJS6_NS4_ILi0EEEEEENS4_ILi64EEEEEEEENS_10ViewEngineIPN7cutlass6half_tEEEEEC2ERKSE_RKSJ_)
$_ZN7cutlass13device_kernelIN5flash19enable_sm80_to_sm89INS1_16FlashAttnBwdSm80INS1_25CollectiveMainloopBwdSm80ILi2ELi2EN4cute5tupleIJNS5_1CILi128EEES8_NS7_ILi64EEEEEENS_6half_tEfNS_4arch4Sm80ELb1ELb0ELb1ELb1ELb0ELb0ELb0ELb0ELi2ELi4ELi4ELi4ELb0EEENS1_24CollectiveEpilogueBwdGQAISA_fSD_Li256ELb1ELb0EEENS1_25SingleTileBwdLPTSchedulerILb1ELi128ELb0EEEEEEEEEvNT_6ParamsE$_ZN4cute3eso3ESOILb1ELb0EJNS_6LayoutINS_5tupleIJNS3_IJNS_1CILi8EEENS4_ILi1EEEEEENS4_ILi2EEEEEENS3_IJNS3_IJS6_NS4_ILi0EEEEEENS4_ILi64EEEEEEEENS_10ViewEngineIPN7cutlass6half_tEEEEEC2ERKSE_RKSJ_:
[----:B------:R-:W-:Y:S01]  /*8420*/  IADD3 R10, R60, -c[0x0][0x20], RZ ;  /* 0x800008003c0a7a10 */ /* 0x000fe20007ffe0ff */
[----:B------:R-:W-:Y:S01]  /*8430*/  IMAD.MOV.U32 R15, RZ, RZ, R11 ;  /* 0x000000ffff0f7224 */ /* 0x000fe200078e000b */
[----:B------:R-:W-:-:S04]  /*8440*/  MOV R13, 0x0 ;  /* 0x00000000000d7802 */ /* 0x000fc80000000f00 */
[----:B------:R1:W-:Y:S01]  /*8450*/  STL.64 [R10], R14 ;  /* 0x0000000e0a007387 */ /* 0x0003e20000100a00 */
[----:B------:R-:W-:Y:S05]  /*8460*/  RET.REL.NODEC R12 `(_ZN7cutlass13device_kernelIN5flash19enable_sm80_to_sm89INS1_16FlashAttnBwdSm80INS1_25CollectiveMainloopBwdSm80ILi2ELi2EN4cute5tupleIJNS5_1CILi128EEES8_NS7_ILi64EEEEEENS_6half_tEfNS_4arch4Sm80ELb1ELb0ELb1ELb1ELb0ELb0ELb0ELb0ELi2ELi4ELi4ELi4ELb0EEENS1_24CollectiveEpilogueBwdGQAISA_fSD_Li256ELb1ELb0EEENS1_25SingleTileBwdLPTSchedulerILb1ELi128ELb0EEEEEEEEEvNT_6ParamsE) ;  /* 0xffff7b900c007950 */ /* 0x000fea0003c3ffff */
        .type           $_ZN7cutlass13device_kernelIN5flash19enable_sm80_to_sm89INS1_16FlashAttnBwdSm80INS1_25CollectiveMainloopBwdSm80ILi2ELi2EN4cute5tupleIJNS5_1CILi128EEES8_NS7_ILi64EEEEEENS_6half_tEfNS_4arch4Sm80ELb1ELb0ELb1ELb1ELb0ELb0ELb0ELb0ELi2ELi4ELi4ELi4ELb0EEENS1_24CollectiveEpilogueBwdGQAISA_fSD_Li256ELb1ELb0EEENS1_25SingleTileBwdLPTSchedulerILb1ELi128ELb0EEEEEEEEEvNT_6ParamsE$_ZN4cute3eso3ESOILb1ELb0EJNS_6LayoutINS_5tupleIJNS3_IJNS_1CILi8EEENS4_ILi1EEEEEENS4_ILi2EEEEEENS3_IJNS3_IJS6_NS4_ILi0EEEEEENS4_ILi64EEEEEEEEiEEC2ERKSE_RKi,@function
        .size           $_ZN7cutlass13device_kernelIN5flash19enable_sm80_to_sm89INS1_16FlashAttnBwdSm80INS1_25CollectiveMainloopBwdSm80ILi2ELi2EN4cute5tupleIJNS5_1CILi128EEES8_NS7_ILi64EEEEEENS_6half_tEfNS_4arch4Sm80ELb1ELb0ELb1ELb1ELb0ELb0ELb0ELb0ELi2ELi4ELi4ELi4ELb0EEENS1_24CollectiveEpilogueBwdGQAISA_fSD_Li256ELb1ELb0EEENS1_25SingleTileBwdLPTSchedulerILb1ELi128ELb0EEEEEEEEEvNT_6ParamsE$_ZN4cute3eso3ESOILb1ELb0EJNS_6LayoutINS_5tupleIJNS3_IJNS_1CILi8EEENS4_ILi1EEEEEENS4_ILi2EEEEEENS3_IJNS3_IJS6_NS4_ILi0EEEEEENS4_ILi64EEEEEEEEiEEC2ERKSE_RKi,($_ZN7cutlass13device_kernelIN5flash19enable_sm80_to_sm89INS1_16FlashAttnBwdSm80INS1_25CollectiveMainloopBwdSm80ILi2ELi2EN4cute5tupleIJNS5_1CILi128EEES8_NS7_ILi64EEEEEENS_6half_tEfNS_4arch4Sm80ELb1ELb0ELb1ELb1ELb0ELb0ELb0ELb0ELi2ELi4ELi4ELi4ELb0EEENS1_24CollectiveEpilogueBwdGQAISA_fSD_Li256ELb1ELb0EEENS1_25SingleTileBwdLPTSchedulerILb1ELi128ELb0EEEEEEEEEvNT_6ParamsE$_ZN4cute3eso3ESOILb1ELb0EJNS_6LayoutINS_5tupleIJNS3_IJNS_1CILi8EEENS4_ILi1EEEEEENS4_ILi2EEEEEENS3_IJNS3_IJS6_NS4_ILi0EEEEEENS4_ILi8192EEEEEEEENS_10ViewEngineINS_8smem_ptrIPN7cutlass6half_tEEEEEEEC2ERKSE_RKSL_ - $_ZN7cutlass13device_kernelIN5flash19enable_sm80_to_sm89INS1_16FlashAttnBwdSm80INS1_25CollectiveMainloopBwdSm80ILi2ELi2EN4cute5tupleIJNS5_1CILi128EEES8_NS7_ILi64EEEEEENS_6half_tEfNS_4arch4Sm80ELb1ELb0ELb1ELb1ELb0ELb0ELb0ELb0ELi2ELi4ELi4ELi4ELb0EEENS1_24CollectiveEpilogueBwdGQAISA_fSD_Li256ELb1ELb0EEENS1_25SingleTileBwdLPTSchedulerILb1ELi128ELb0EEEEEEEEEvNT_6ParamsE$_ZN4cute3eso3ESOILb1ELb0EJNS_6LayoutINS_5tupleIJNS3_IJNS_1CILi8EEENS4_ILi1EEEEEENS4_ILi2EEEEEENS3_IJNS3_IJS6_NS4_ILi0EEEEEENS4_ILi64EEEEEEEEiEEC2ERKSE_RKi)
$_ZN7cutlass13device_kernelIN5flash19enable_sm80_to_sm89INS1_16FlashAttnBwdSm80INS1_25CollectiveMainloopBwdSm80ILi2ELi2EN4cute5tupleIJNS5_1CILi128EEES8_NS7_ILi64EEEEEENS_6half_tEfNS_4arch4Sm80ELb1ELb0ELb1ELb1ELb0ELb0ELb0ELb0ELi2ELi4ELi4ELi4ELb0EEENS1_24CollectiveEpilogueBwdGQAISA_fSD_Li256ELb1ELb0EEENS1_25SingleTileBwdLPTSchedulerILb1ELi128ELb0EEEEEEEEEvNT_6ParamsE$_ZN4cute3eso3ESOILb1ELb0EJNS_6LayoutINS_5tupleIJNS3_IJNS_1CILi8EEENS4_ILi1EEEEEENS4_ILi2EEEEEENS3_IJNS3_IJS6_NS4_ILi0EEEEEENS4_ILi64EEEEEEEEiEEC2ERKSE_RKi:
[----:B------:R-:W-:Y:S02]  /*8470*/  IADD3 R2, R60, -c[0x0][0x20], RZ ;  /* 0x800008003c027a10 */ /* 0x000fe40007ffe0ff */
[----:B------:R-:W-:-:S03]  /*8480*/  MOV R11, 0x0 ;  /* 0x00000000000b7802 */ /* 0x000fc60000000f00 */
[----:B------:R1:W-:Y:S01]  /*8490*/  STL [R2], R3 ;  /* 0x0000000302007387 */ /* 0x0003e20000100800 */
[----:B------:R-:W-:Y:S05]  /*84a0*/  RET.REL.NODEC R10 `(_ZN7cutlass13device_kernelIN5flash19enable_sm80_to_sm89INS1_16FlashAttnBwdSm80INS1_25CollectiveMainloopBwdSm80ILi2ELi2EN4cute5tupleIJNS5_1CILi128EEES8_NS7_ILi64EEEEEENS_6half_tEfNS_4arch4Sm80ELb1ELb0ELb1ELb1ELb0ELb0ELb0ELb0ELi2ELi4ELi4ELi4ELb0EEENS1_24CollectiveEpilogueBwdGQAISA_fSD_Li256ELb1ELb0EEENS1_25SingleTileBwdLPTSchedulerILb1ELi128ELb0EEEEEEEEEvNT_6ParamsE) ;  /* 0xffff7b500a007950 */ /* 0x000fea0003c3ffff */
        .type           $_ZN7cutlass13device_kernelIN5flash19enable_sm80_to_sm89INS1_16FlashAttnBwdSm80INS1_25CollectiveMainloopBwdSm80ILi2ELi2EN4cute5tupleIJNS5_1CILi128EEES8_NS7_ILi64EEEEEENS_6half_tEfNS_4arch4Sm80ELb1ELb0ELb1ELb1ELb0ELb0ELb0ELb0ELi2ELi4ELi4ELi4ELb0EEENS1_24CollectiveEpilogueBwdGQAISA_fSD_Li256ELb1ELb0EEENS1_25SingleTileBwdLPTSchedulerILb1ELi128ELb0EEEEEEEEEvNT_6ParamsE$_ZN4cute3eso3ESOILb1ELb0EJNS_6LayoutINS_5tupleIJNS3_IJNS_1CILi8EEENS4_ILi1EEEEEENS4_ILi2EEEEEENS3_IJNS3_IJS6_NS4_ILi0EEEEEENS4_ILi8192EEEEEEEENS_10ViewEngineINS_8smem_ptrIPN7cutlass6half_tEEEEEEEC2ERKSE_RKSL_,@function
        .size           $_ZN7cutlass13device_kernelIN5flash19enable_sm80_to_sm89INS1_16FlashAttnBwdSm80INS1_25CollectiveMainloopBwdSm80ILi2ELi2EN4cute5tupleIJNS5_1CILi128EEES8_NS7_ILi64EEEEEENS_6half_tEfNS_4arch4Sm80ELb1ELb0ELb1ELb1ELb0ELb0ELb0ELb0ELi2ELi4ELi4ELi4ELb0EEENS1_24CollectiveEpilogueBwdGQAISA_fSD_Li256ELb1ELb0EEENS1_25SingleTileBwdLPTSchedulerILb1ELi128ELb0EEEEEEEEEvNT_6ParamsE$_ZN4cute3eso3ESOILb1ELb0EJNS_6LayoutINS_5tupleIJNS3_IJNS_1CILi8EEENS4_ILi1EEEEEENS4_ILi2EEEEEENS3_IJNS3_IJS6_NS4_ILi0EEEEEENS4_ILi8192EEEEEEEENS_10ViewEngineINS_8smem_ptrIPN7cutlass6half_tEEEEEEEC2ERKSE_RKSL_,($_ZN7cutlass13device_kernelIN5flash19enable_sm80_to_sm89INS1_16FlashAttnBwdSm80INS1_25CollectiveMainloopBwdSm80ILi2ELi2EN4cute5tupleIJNS5_1CILi128EEES8_NS7_ILi64EEEEEENS_6half_tEfNS_4arch4Sm80ELb1ELb0ELb1ELb1ELb0ELb0ELb0ELb0ELi2ELi4ELi4ELi4ELb0EEENS1_24CollectiveEpilogueBwdGQAISA_fSD_Li256ELb1ELb0EEENS1_25SingleTileBwdLPTSchedulerILb1ELi128ELb0EEEEEEEEEvNT_6ParamsE$_ZN4cute3eso3ESOILb1ELb0EJNS_6LayoutINS_5tupleIJNS3_IJNS_1CILi8EEENS4_ILi1EEEEEENS4_ILi2EEEEEENS3_IJNS3_IJS6_NS4_ILi0EEEEEENS4_ILi8192EEEEEEEEiEEC2ERKSE_RKi - $_ZN7cutlass13device_kernelIN5flash19enable_sm80_to_sm89INS1_16FlashAttnBwdSm80INS1_25CollectiveMainloopBwdSm80ILi2ELi2EN4cute5tupleIJNS5_1CILi128EEES8_NS7_ILi64EEEEEENS_6half_tEfNS_4arch4Sm80ELb1ELb0ELb1ELb1ELb0ELb0ELb0ELb0ELi2ELi4ELi4ELi4ELb0EEENS1_24CollectiveEpilogueBwdGQAISA_fSD_Li256ELb1ELb0EEENS1_25SingleTileBwdLPTSchedulerILb1ELi128ELb0EEEEEEEEEvNT_6ParamsE$_ZN4cute3eso3ESOILb1ELb0EJNS_6LayoutINS_5tupleIJNS3_IJNS_1CILi8EEENS4_ILi1EEEEEENS4_ILi2EEEEEENS3_IJNS3_IJS6_NS4_ILi0EEEEEENS4_ILi8192EEEEEEEENS_10ViewEngineINS_8smem_ptrIPN7cutlass6half_tEEEEEEEC2ERKSE_RKSL_)
$_ZN7cutlass13device_kernelIN5flash19enable_sm80_to_sm89INS1_16FlashAttnBwdSm80INS1_25CollectiveMainloopBwdSm80ILi2ELi2EN4cute5tupleIJNS5_1CILi128EEES8_NS7_ILi64EEEEEENS_6half_tEfNS_4arch4Sm80ELb1ELb0ELb1ELb1ELb0ELb0ELb0ELb0ELi2ELi4ELi4ELi4ELb0EEENS1_24CollectiveEpilogueBwdGQAISA_fSD_Li256ELb1ELb0EEENS1_25SingleTileBwdLPTSchedulerILb1ELi128ELb0EEEEEEEEEvNT_6ParamsE$_ZN4cute3eso3ESOILb1ELb0EJNS_6LayoutINS_5tupleIJNS3_IJNS_1CILi8EEENS4_ILi1EEEEEENS4_ILi2EEEEEENS3_IJNS3_IJS6_NS4_ILi0EEEEEENS4_ILi8192EEEEEEEENS_10ViewEngineINS_8smem_ptrIPN7cutlass6half_tEEEEEEEC2ERKSE_RKSL_:
[----:B------:R-:W-:Y:S02]  /*84b0*/  IADD3 R14, R60, -c[0x0][0x20], RZ ;  /* 0x800008003c0e7a10 */ /* 0x000fe40007ffe0ff */
[----:B------:R-:W-:-:S03]  /*84c0*/  MOV R35, 0x0 ;  /* 0x0000000000237802 */ /* 0x000fc60000000f00 */
[----:B------:R1:W-:Y:S01]  /*84d0*/  STL.64 [R14], R2 ;  /* 0x000000020e007387 */ /* 0x0003e20000100a00 */
[----:B------:R-:W-:Y:S05]  /*84e0*/  RET.REL.NODEC R34 `(_ZN7cutlass13device_kernelIN5flash19enable_sm80_to_sm89INS1_16FlashAttnBwdSm80INS1_25CollectiveMainloopBwdSm80ILi2ELi2EN4cute5tupleIJNS5_1CILi128EEES8_NS7_ILi64EEEEEENS_6half_tEfNS_4arch4Sm80ELb1ELb0ELb1ELb1ELb0ELb0ELb0ELb0ELi2ELi4ELi4ELi4ELb0EEENS1_24CollectiveEpilogueBwdGQAISA_fSD_Li256ELb1ELb0EEENS1_25SingleTileBwdLPTSchedulerILb1ELi128ELb0EEEEEEEEEvNT_6ParamsE) ;  /* 0xffff7b1022007950 */ /* 0x000fea0003c3ffff */
        .type           $_ZN7cutlass13device_kernelIN5flash19enable_sm80_to_sm89INS1_16FlashAttnBwdSm80INS1_25CollectiveMainloopBwdSm80ILi2ELi2EN4cute5tupleIJNS5_1CILi128EEES8_NS7_ILi64EEEEEENS_6half_tEfNS_4arch4Sm80ELb1ELb0ELb1ELb1ELb0ELb0ELb0ELb0ELi2ELi4ELi4ELi4ELb0EEENS1_24CollectiveEpilogueBwdGQAISA_fSD_Li256ELb1ELb0EEENS1_25SingleTileBwdLPTSchedulerILb1ELi128ELb0EEEEEEEEEvNT_6ParamsE$_ZN4cute3eso3ESOILb1ELb0EJNS_6LayoutINS_5tupleIJNS3_IJNS_1CILi8EEENS4_ILi1EEEEEENS4_ILi2EEEEEENS3_IJNS3_IJS6_NS4_ILi0EEEEEENS4_ILi8192EEEEEEEEiEEC2ERKSE_RKi,@function
        .size           $_ZN7cutlass13device_kernelIN5flash19enable_sm80_to_sm89INS1_16FlashAttnBwdSm80INS1_25CollectiveMainloopBwdSm80ILi2ELi2EN4cute5tupleIJNS5_1CILi128EEES8_NS7_ILi64EEEEEENS_6half_tEfNS_4arch4Sm80ELb1ELb0ELb1ELb1ELb0ELb0ELb0ELb0ELi2ELi4ELi4ELi4ELb0EEENS1_24CollectiveEpilogueBwdGQAISA_fSD_Li256ELb1ELb0EEENS1_25SingleTileBwdLPTSchedulerILb1ELi128ELb0EEEEEEEEEvNT_6ParamsE$_ZN4cute3eso3ESOILb1ELb0EJNS_6LayoutINS_5tupleIJNS3_IJNS_1CILi8EEENS4_ILi1EEEEEENS4_ILi2EEEEEENS3_IJNS3_IJS6_NS4_ILi0EEEEEENS4_ILi8192EEEEEEEEiEEC2ERKSE_RKi,($_ZN7cutlass13device_kernelIN5flash19enable_sm80_to_sm89INS1_16FlashAttnBwdSm80INS1_25CollectiveMainloopBwdSm80ILi2ELi2EN4cute5tupleIJNS5_1CILi128EEES8_NS7_ILi64EEEEEENS_6half_tEfNS_4arch4Sm80ELb1ELb0ELb1ELb1ELb0ELb0ELb0ELb0ELi2ELi4ELi4ELi4ELb0EEENS1_24CollectiveEpilogueBwdGQAISA_fSD_Li256ELb1ELb0EEENS1_25SingleTileBwdLPTSchedulerILb1ELi128ELb0EEEEEEEEEvNT_6ParamsE$_ZN4cute3eso3ESOILb1ELb0EJNS_6LayoutINS_5tupleIJNS3_IJNS_1CILi8EEENS4_ILi1EEEEEENS4_ILi2EEEEEENS3_IJNS3_IJS6_NS4_ILi0EEEEEES5_EEEEENS_10ViewEngineIPN7cutlass6half_tEEEEEC2ERKSD_RKSI_ - $_ZN7cutlass13device_kernelIN5flash19enable_sm80_to_sm89INS1_16FlashAttnBwdSm80INS1_25CollectiveMainloopBwdSm80ILi2ELi2EN4cute5tupleIJNS5_1CILi128EEES8_NS7_ILi64EEEEEENS_6half_tEfNS_4arch4Sm80ELb1ELb0ELb1ELb1ELb0ELb0ELb0ELb0ELi2ELi4ELi4ELi4ELb0EEENS1_24CollectiveEpilogueBwdGQAISA_fSD_Li256ELb1ELb0EEENS1_25SingleTileBwdLPTSchedulerILb1ELi128ELb0EEEEEEEEEvNT_6ParamsE$_ZN4cute3eso3ESOILb1ELb0EJNS_6LayoutINS_5tupleIJNS3_IJNS_1CILi8EEENS4_ILi1EEEEEENS4_ILi2EEEEEENS3_IJNS3_IJS6_NS4_ILi0EEEEEENS4_ILi8192EEEEEEEEiEEC2ERKSE_RKi)
$_ZN7cutlass13device_kernelIN5flash19enable_sm80_to_sm89INS1_16FlashAttnBwdSm80INS1_25CollectiveMainloopBwdSm80ILi2ELi2EN4cute5tupleIJNS5_1CILi128EEES8_NS7_ILi64EEEEEENS_6half_tEfNS_4arch4Sm80ELb1ELb0ELb1ELb1ELb0ELb0ELb0ELb0ELi2ELi4ELi4ELi4ELb0EEENS1_24CollectiveEpilogueBwdGQAISA_fSD_Li256ELb1ELb0EEENS1_25SingleTileBwdLPTSchedulerILb1ELi128ELb0EEEEEEEEEvNT_6ParamsE$_ZN4cute3eso3ESOILb1ELb0EJNS_6LayoutINS_5tupleIJNS3_IJNS_1CILi8EEENS4_ILi1EEEEEENS4_ILi2EEEEEENS3_IJNS3_IJS6_NS4_ILi0EEEEEENS4_ILi8192EEEEEEEEiEEC2ERKSE_RKi:
[----:B------:R-:W-:Y:S02]  /*84f0*/  IADD3 R2, R60, -c[0x0][0x20], RZ ;  /* 0x800008003c027a10 */ /* 0x000fe40007ffe0ff */
[----:B------:R-:W-:-:S03]  /*8500*/  MOV R11, 0x0 ;  /* 0x00000000000b7802 */ /* 0x000fc60000000f00 */
[----:B------:R1:W-:Y:S01]  /*8510*/  STL [R2], R3 ;  /* 0x0000000302007387 */ /* 0x0003e20000100800 */
[----:B------:R-:W-:Y:S05]  /*8520*/  RET.REL.NODEC R10 `(_ZN7cutlass13device_kernelIN5flash19enable_sm80_to_sm89INS1_16FlashAttnBwdSm80INS1_25CollectiveMainloopBwdSm80ILi2ELi2EN4cute5tupleIJNS5_1CILi128EEES8_NS7_ILi64EEEEEENS_6half_tEfNS_4arch4Sm80ELb1ELb0ELb1ELb1ELb0ELb0ELb0ELb0ELi2ELi4ELi4ELi4ELb0EEENS1_24CollectiveEpilogueBwdGQAISA_fSD_Li256ELb1ELb0EEENS1_25SingleTileBwdLPTSchedulerILb1ELi128ELb0EEEEEEEEEvNT_6ParamsE) ;  /* 0xffff7ad00a007950 */ /* 0x000fea0003c3ffff */
        .type           $_ZN7cutlass13device_kernelIN5flash19enable_sm80_to_sm89INS1_16FlashAttnBwdSm80INS1_25CollectiveMainloopBwdSm80ILi2ELi2EN4cute5tupleIJNS5_1CILi128EEES8_NS7_ILi64EEEEEENS_6half_tEfNS_4arch4Sm80ELb1ELb0ELb1ELb1ELb0ELb0ELb0ELb0ELi2ELi4ELi4ELi4ELb0EEENS1_24CollectiveEpilogueBwdGQAISA_fSD_Li256ELb1ELb0EEENS1_25SingleTileBwdLPTSchedulerILb1ELi128ELb0EEEEEEEEEvNT_6ParamsE$_ZN4cute3eso3ESOILb1ELb0EJNS_6LayoutINS_5tupleIJNS3_IJNS_1CILi8EEENS4_ILi1EEEEEENS4_ILi2EEEEEENS3_IJNS3_IJS6_NS4_ILi0EEEEEES5_EEEEENS_10ViewEngineIPN7cutlass6half_tEEEEEC2ERKSD_RKSI_,@function
        .size           $_ZN7cutlass13device_kernelIN5flash19enable_sm80_to_sm89INS1_16FlashAttnBwdSm80INS1_25CollectiveMainloopBwdSm80ILi2ELi2EN4cute5tupleIJNS5_1CILi128EEES8_NS7_ILi64EEEEEENS_6half_tEfNS_4arch4Sm80ELb1ELb0ELb1ELb1ELb0ELb0ELb0ELb0ELi2ELi4ELi4ELi4ELb0EEENS1_24CollectiveEpilogueBwdGQAISA_fSD_Li256ELb1ELb0EEENS1_25SingleTileBwdLPTSchedulerILb1ELi128ELb0EEEEEEEEEvNT_6ParamsE$_ZN4cute3eso3ESOILb1ELb0EJNS_6LayoutINS_5tupleIJNS3_IJNS_1CILi8EEENS4_ILi1EEEEEENS4_ILi2EEEEEENS3_IJNS3_IJS6_NS4_ILi0EEEEEES5_EEEEENS_10ViewEngineIPN7cutlass6half_tEEEEEC2ERKSD_RKSI_,($_ZN7cutlass13device_kernelIN5flash19enable_sm80_to_sm89INS1_16FlashAttnBwdSm80INS1_25CollectiveMainloopBwdSm80ILi2ELi2EN4cute5tupleIJNS5_1CILi128EEES8_NS7_ILi64EEEEEENS_6half_tEfNS_4arch4Sm80ELb1ELb0ELb1ELb1ELb0ELb0ELb0ELb0ELi2ELi4ELi4ELi4ELb0EEENS1_24CollectiveEpilogueBwdGQAISA_fSD_Li256ELb1ELb0EEENS1_25SingleTileBwdLPTSchedulerILb1ELi128ELb0EEEEEEEEEvNT_6ParamsE$_ZN4cute3eso3ESOILb1ELb0EJNS_6LayoutINS_5tupleIJNS3_IJNS_1CILi8EEENS4_ILi1EEEEEENS4_ILi2EEEEEENS3_IJNS3_IJS6_NS4_ILi0EEEEEES5_EEEEEiEEC2ERKSD_RKi - $_ZN7cutlass13device_kernelIN5flash19enable_sm80_to_sm89INS1_16FlashAttnBwdSm80INS1_25CollectiveMainloopBwdSm80ILi2ELi2EN4cute5tupleIJNS5_1CILi128EEES8_NS7_ILi64EEEEEENS_6half_tEfNS_4arch4Sm80ELb1ELb0ELb1ELb1ELb0ELb0ELb0ELb0ELi2ELi4ELi4ELi4ELb0EEENS1_24CollectiveEpilogueBwdGQAISA_fSD_Li256ELb1ELb0EEENS1_25SingleTileBwdLPTSchedulerILb1ELi128ELb0EEEEEEEEEvNT_6ParamsE$_ZN4cute3eso3ESOILb1ELb0EJNS_6LayoutINS_5tupleIJNS3_IJNS_1CILi8EEENS4_ILi1EEEEEENS4_ILi2EEEEEENS3_IJNS3_IJS6_NS4_ILi0EEEEEES5_EEEEENS_10ViewEngineIPN7cutlass6half_tEEEEEC2ERKSD_RKSI_)
$_ZN7cutlass13device_kernelIN5flash19enable_sm80_to_sm89INS1_16FlashAttnBwdSm80INS1_25CollectiveMainloopBwdSm80ILi2ELi2EN4cute5tupleIJNS5_1CILi128EEES8_NS7_ILi64EEEEEENS_6half_tEfNS_4arch4Sm80ELb1ELb0ELb1ELb1ELb0ELb0ELb0ELb0ELi2ELi4ELi4ELi4ELb0EEENS1_24CollectiveEpilogueBwdGQAISA_fSD_Li256ELb1ELb0EEENS1_25SingleTileBwdLPTSchedulerILb1ELi128ELb0EEEEEEEEEvNT_6ParamsE$_ZN4cute3eso3ESOILb1ELb0EJNS_6LayoutINS_5tupleIJNS3_IJNS_1CILi8EEENS4_ILi1EEEEEENS4_ILi2EEEEEENS3_IJNS3_IJS6_NS4_ILi0EEEEEES5_EEEEENS_10ViewEngineIPN7cutlass6half_tEEEEEC2ERKSD_RKSI_:
[----:B------:R-:W-:Y:S02]  /*8530*/  IADD3 R46, R82, -c[0x0][0x20], RZ ;  /* 0x80000800522e7a10 */ /* 0x000fe40007ffe0ff */
[----:B------:R-:W-:-:S03]  /*8540*/  MOV R49, 0x0 ;  /* 0x0000000000317802 */ /* 0x000fc60000000f00 */
[----:B------:R1:W-:Y:S01]  /*8550*/  STL.64 [R46], R38 ;  /* 0x000000262e007387 */ /* 0x0003e20000100a00 */
[----:B------:R-:W-:Y:S05]  /*8560*/  RET.REL.NODEC R48 `(_ZN7cutlass13device_kernelIN5flash19enable_sm80_to_sm89INS1_16FlashAttnBwdSm80INS1_25CollectiveMainloopBwdSm80ILi2ELi2EN4cute5tupleIJNS5_1CILi128EEES8_NS7_ILi64EEEEEENS_6half_tEfNS_4arch4Sm80ELb1ELb0ELb1ELb1ELb0ELb0ELb0ELb0ELi2ELi4ELi4ELi4ELb0EEENS1_24CollectiveEpilogueBwdGQAISA_fSD_Li256ELb1ELb0EEENS1_25SingleTileBwdLPTSchedulerILb1ELi128ELb0EEEEEEEEEvNT_6ParamsE) ;  /* 0xffff7a9030007950 */ /* 0x000fea0003c3ffff */
        .type           $_ZN7cutlass13device_kernelIN5flash19enable_sm80_to_sm89INS1_16FlashAttnBwdSm80INS1_25CollectiveMainloopBwdSm80ILi2ELi2EN4cute5tupleIJNS5_1CILi128EEES8_NS7_ILi64EEEEEENS_6half_tEfNS_4arch4Sm80ELb1ELb0ELb1ELb1ELb0ELb0ELb0ELb0ELi2ELi4ELi4ELi4ELb0EEENS1_24CollectiveEpilogueBwdGQAISA_fSD_Li256ELb1ELb0EEENS1_25SingleTileBwdLPTSchedulerILb1ELi128ELb0EEEEEEEEEvNT_6ParamsE$_ZN4cute3eso3ESOILb1ELb0EJNS_6LayoutINS_5tupleIJNS3_IJNS_1CILi8EEENS4_ILi1EEEEEENS4_ILi2EEEEEENS3_IJNS3_IJS6_NS4_ILi0EEEEEES5_EEEEEiEEC2ERKSD_RKi,@function
        .size           $_ZN7cutlass13device_kernelIN5flash19enable_sm80_to_sm89INS1_16FlashAttnBwdSm80INS1_25CollectiveMainloopBwdSm80ILi2ELi2EN4cute5tupleIJNS5_1CILi128EEES8_NS7_ILi64EEEEEENS_6half_tEfNS_4arch4Sm80ELb1ELb0ELb1ELb1ELb0ELb0ELb0ELb0ELi2ELi4ELi4ELi4ELb0EEENS1_24CollectiveEpilogueBwdGQAISA_fSD_Li256ELb1ELb0EEENS1_25SingleTileBwdLPTSchedulerILb1ELi128ELb0EEEEEEEEEvNT_6ParamsE$_ZN4cute3eso3ESOILb1ELb0EJNS_6LayoutINS_5tupleIJNS3_IJNS_1CILi8EEENS4_ILi1EEEEEENS4_ILi2EEEEEENS3_IJNS3_IJS6_NS4_ILi0EEEEEES5_EEEEEiEEC2ERKSD_RKi,($_ZN7cutlass13device_kernelIN5flash19enable_sm80_to_sm89INS1_16FlashAttnBwdSm80INS1_25CollectiveMainloopBwdSm80ILi2ELi2EN4cute5tupleIJNS5_1CILi128EEES8_NS7_ILi64EEEEEENS_6half_tEfNS_4arch4Sm80ELb1ELb0ELb1ELb1ELb0ELb0ELb0ELb0ELi2ELi4ELi4ELi4ELb0EEENS1_24CollectiveEpilogueBwdGQAISA_fSD_Li256ELb1ELb0EEENS1_25SingleTileBwdLPTSchedulerILb1ELi128ELb0EEEEEEEEEvNT_6ParamsE$_ZN4cute3eso3ESOILb1ELb0EJNS_6LayoutINS_5tupleIJNS3_IJNS_1CILi8EEENS4_ILi1EEEEEENS4_ILi2EEENS3_IJNS4_ILi4EEES8_EEEEEENS3_IJNS3_IJS6_NS4_ILi0EEEEEES5_NS3_IJNS4_ILi32EEENS4_ILi16EEEEEEEEEEENS_10ViewEngineIPN7cutlass6half_tEEEEEC2ERKSI_RKSN_ - $_ZN7cutlass13device_kernelIN5flash19enable_sm80_to_sm89INS1_16FlashAttnBwdSm80INS1_25CollectiveMainloopBwdSm80ILi2ELi2EN4cute5tupleIJNS5_1CILi128EEES8_NS7_ILi64EEEEEENS_6half_tEfNS_4arch4Sm80ELb1ELb0ELb1ELb1ELb0ELb0ELb0ELb0ELi2ELi4ELi4ELi4ELb0EEENS1_24CollectiveEpilogueBwdGQAISA_fSD_Li256ELb1ELb0EEENS1_25SingleTileBwdLPTSchedulerILb1ELi128ELb0EEEEEEEEEvNT_6ParamsE$_ZN4cute3eso3ESOILb1ELb0EJNS_6LayoutINS_5tupleIJNS3_IJNS_1CILi8EEENS4_ILi1EEEEEENS4_ILi2EEEEEENS3_IJNS3_IJS6_NS4_ILi0EEEEEES5_EEEEEiEEC2ERKSD_RKi)
$_ZN7cutlass13device_kernelIN5flash19enable_sm80_to_sm89INS1_16FlashAttnBwdSm80INS1_25CollectiveMainloopBwdSm80ILi2ELi2EN4cute5tupleIJNS5_1CILi128EEES8_NS7_ILi64EEEEEENS_6half_tEfNS_4arch4Sm80ELb1ELb0ELb1ELb1ELb0ELb0ELb0ELb0ELi2ELi4ELi4ELi4ELb0EEENS1_24CollectiveEpilogueBwdGQAISA_fSD_Li256ELb1ELb0EEENS1_25SingleTileBwdLPTSchedulerILb1ELi128ELb0EEEEEEEEEvNT_6ParamsE$_ZN4cute3eso3ESOILb1ELb0EJNS_6LayoutINS_5tupleIJNS3_IJNS_1CILi8EEENS4_ILi1EEEEEENS4_ILi2EEEEEENS3_IJNS3_IJS6_NS4_ILi0EEEEEES5_EEEEEiEEC2ERKSD_RKi:
[----:B------:R-:W-:Y:S02]  /*8570*/  IADD3 R2, R82, -c[0x0][0x20], RZ ;  /* 0x8000080052027a10 */ /* 0x000fe40007ffe0ff */
[----:B------:R-:W-:-:S03]  /*8580*/  MOV R39, 0x0 ;  /* 0x0000000000277802 */ /* 0x000fc60000000f00 */
[----:B------:R1:W-:Y:S01]  /*8590*/  STL [R2], R3 ;  /* 0x0000000302007387 */ /* 0x0003e20000100800 */
[----:B------:R-:W-:Y:S05]  /*85a0*/  RET.REL.NODEC R38 `(_ZN7cutlass13device_kernelIN5flash19enable_sm80_to_sm89INS1_16FlashAttnBwdSm80INS1_25CollectiveMainloopBwdSm80ILi2ELi2EN4cute5tupleIJNS5_1CILi128EEES8_NS7_ILi64EEEEEENS_6half_tEfNS_4arch4Sm80ELb1ELb0ELb1ELb1ELb0ELb0ELb0ELb0ELi2ELi4ELi4ELi4ELb0EEENS1_24CollectiveEpilogueBwdGQAISA_fSD_Li256ELb1ELb0EEENS1_25SingleTileBwdLPTSchedulerILb1ELi128ELb0EEEEEEEEEvNT_6ParamsE) ;  /* 0xffff7a5026007950 */ /* 0x000fea0003c3ffff */
        .type           $_ZN7cutlass13device_kernelIN5flash19enable_sm80_to_sm89INS1_16FlashAttnBwdSm80INS1_25CollectiveMainloopBwdSm80ILi2ELi2EN4cute5tupleIJNS5_1CILi128EEES8_NS7_ILi64EEEEEENS_6half_tEfNS_4arch4Sm80ELb1ELb0ELb1ELb1ELb0ELb0ELb0ELb0ELi2ELi4ELi4ELi4ELb0EEENS1_24CollectiveEpilogueBwdGQAISA_fSD_Li256ELb1ELb0EEENS1_25SingleTileBwdLPTSchedulerILb1ELi128ELb0EEEEEEEEEvNT_6ParamsE$_ZN4cute3eso3ESOILb1ELb0EJNS_6LayoutINS_5tupleIJNS3_IJNS_1CILi8EEENS4_ILi1EEEEEENS4_ILi2EEENS3_IJNS4_ILi4EEES8_EEEEEENS3_IJNS3_IJS6_NS4_ILi0EEEEEES5_NS3_IJNS4_ILi32EEENS4_ILi16EEEEEEEEEEENS_10ViewEngineIPN7cutlass6half_tEEEEEC2ERKSI_RKSN_,@function
        .size           $_ZN7cutlass13device_kernelIN5flash19enable_sm80_to_sm89INS1_16FlashAttnBwdSm80INS1_25CollectiveMainloopBwdSm80ILi2ELi2EN4cute5tupleIJNS5_1CILi128EEES8_NS7_ILi64EEEEEENS_6half_tEfNS_4arch4Sm80ELb1ELb0ELb1ELb1ELb0ELb0ELb0ELb0ELi2ELi4ELi4ELi4ELb0EEENS1_24CollectiveEpilogueBwdGQAISA_fSD_Li256ELb1ELb0EEENS1_25SingleTileBwdLPTSchedulerILb1ELi128ELb0EEEEEEEEEvNT_6ParamsE$_ZN4cute3eso3ESOILb1ELb0EJNS_6LayoutINS_5tupleIJNS3_IJNS_1CILi8EEENS4_ILi1EEEEEENS4_ILi2EEENS3_IJNS4_ILi4EEES8_EEEEEENS3_IJNS3_IJS6_NS4_ILi0EEEEEES5_NS3_IJNS4_ILi32EEENS4_ILi16EEEEEEEEEEENS_10ViewEngineIPN7cutlass6half_tEEEEEC2ERKSI_RKSN_,($_ZN7cutlass13device_kernelIN5flash19enable_sm80_to_sm89INS1_16FlashAttnBwdSm80INS1_25CollectiveMainloopBwdSm80ILi2ELi2EN4cute5tupleIJNS5_1CILi128EEES8_NS7_ILi64EEEEEENS_6half_tEfNS_4arch4Sm80ELb1ELb0ELb1ELb1ELb0ELb0ELb0ELb0ELi2ELi4ELi4ELi4ELb0EEENS1_24CollectiveEpilogueBwdGQAISA_fSD_Li256ELb1ELb0EEENS1_25SingleTileBwdLPTSchedulerILb1ELi128ELb0EEEEEEEEEvNT_6ParamsE$_ZN4cute3eso3ESOILb1ELb0EJNS_6LayoutINS_5tupleIJNS3_IJNS_1CILi8EEENS4_ILi1EEEEEENS4_ILi2EEENS4_ILi4EEEEEENS3_IJNS3_IJS6_NS4_ILi0EEEEEES5_NS4_ILi16EEEEEEEENS_10ViewEngineIPN7cutlass6half_tEEEEEC2ERKSF_RKSK_ - $_ZN7cutlass13device_kernelIN5flash19enable_sm80_to_sm89INS1_16FlashAttnBwdSm80INS1_25CollectiveMainloopBwdSm80ILi2ELi2EN4cute5tupleIJNS5_1CILi128EEES8_NS7_ILi64EEEEEENS_6half_tEfNS_4arch4Sm80ELb1ELb0ELb1ELb1ELb0ELb0ELb0ELb0ELi2ELi4ELi4ELi4ELb0EEENS1_24CollectiveEpilogueBwdGQAISA_fSD_Li256ELb1ELb0EEENS1_25SingleTileBwdLPTSchedulerILb1ELi128ELb0EEEEEEEEEvNT_6ParamsE$_ZN4cute3eso3ESOILb1ELb0EJNS_6LayoutINS_5tupleIJNS3_IJNS_1CILi8EEENS4_ILi1EEEEEENS4_ILi2EEENS3_IJNS4_ILi4EEES8_EEEEEENS3_IJNS3_IJS6_NS4_ILi0EEEEEES5_NS3_IJNS4_ILi32EEENS4_ILi16EEEEEEEEEEENS_10ViewEngineIPN7cutlass6half_tEEEEEC2ERKSI_RKSN_)
$_ZN7cutlass13device_kernelIN5flash19enable_sm80_to_sm89INS1_16FlashAttnBwdSm80INS1_25CollectiveMainloopBwdSm80ILi2ELi2EN4cute5tupleIJNS5_1CILi128EEES8_NS7_ILi64EEEEEENS_6half_tEfNS_4arch4Sm80ELb1ELb0ELb1ELb1ELb0ELb0ELb0ELb0ELi2ELi4ELi4ELi4ELb0EEENS1_24CollectiveEpilogueBwdGQAISA_fSD_Li256ELb1ELb0EEENS1_25SingleTileBwdLPTSchedulerILb1ELi128ELb0EEEEEEEEEvNT_6ParamsE$_ZN4cute3eso3ESOILb1ELb0EJNS_6LayoutINS_5tupleIJNS3_IJNS_1CILi8EEENS4_ILi1EEEEEENS4_ILi2EEENS3_IJNS4_ILi4EEES8_EEEEEENS3_IJNS3_IJS6_NS4_ILi0EEEEEES5_NS3_IJNS4_ILi32EEENS4_ILi16EEEEEEEEEEENS_10ViewEngineIPN7cutlass6half_tEEEEEC2ERKSI_RKSN_:
[----:B------:R-:W-:Y:S02]  /*85b0*/  IADD3 R2, R82, -c[0x0][0x20], RZ ;  /* 0x8000080052027a10 */ /* 0x000fe40007ffe0ff */
[----:B------:R-:W-:-:S03]  /*85c0*/  MOV R5, 0x0 ;  /* 0x0000000000057802 */ /* 0x000fc60000000f00 */
[----:B------:R1:W-:Y:S01]  /*85d0*/  STL.64 [R2], R10 ;  /* 0x0000000a02007387 */ /* 0x0003e20000100a00 */
[----:B------:R-:W-:Y:S05]  /*85e0*/  RET.REL.NODEC R4 `(_ZN7cutlass13device_kernelIN5flash19enable_sm80_to_sm89INS1_16FlashAttnBwdSm80INS1_25CollectiveMainloopBwdSm80ILi2ELi2EN4cute5tupleIJNS5_1CILi128EEES8_NS7_ILi64EEEEEENS_6half_tEfNS_4arch4Sm80ELb1ELb0ELb1ELb1ELb0ELb0ELb0ELb0ELi2ELi4ELi4ELi4ELb0EEENS1_24CollectiveEpilogueBwdGQAISA_fSD_Li256ELb1ELb0EEENS1_25SingleTileBwdLPTSchedulerILb1ELi128ELb0EEEEEEEEEvNT_6ParamsE) ;  /* 0xffff7a1004007950 */ /* 0x000fea0003c3ffff */
        .type           $_ZN7cutlass13device_kernelIN5flash19enable_sm80_to_sm89INS1_16FlashAttnBwdSm80INS1_25CollectiveMainloopBwdSm80ILi2ELi2EN4cute5tupleIJNS5_1CILi128EEES8_NS7_ILi64EEEEEENS_6half_tEfNS_4arch4Sm80ELb1ELb0ELb1ELb1ELb0ELb0ELb0ELb0ELi2ELi4ELi4ELi4ELb0EEENS1_24CollectiveEpilogueBwdGQAISA_fSD_Li256ELb1ELb0EEENS1_25SingleTileBwdLPTSchedulerILb1ELi128ELb0EEEEEEEEEvNT_6ParamsE$_ZN4cute3eso3ESOILb1ELb0EJNS_6LayoutINS_5tupleIJNS3_IJNS_1CILi8EEENS4_ILi1EEEEEENS4_ILi2EEENS4_ILi4EEEEEENS3_IJNS3_IJS6_NS4_ILi0EEEEEES5_NS4_ILi16EEEEEEEENS_10ViewEngineIPN7cutlass6half_tEEEEEC2ERKSF_RKSK_,@function
        .size           $_ZN7cutlass13device_kernelIN5flash19enable_sm80_to_sm89INS1_16FlashAttnBwdSm80INS1_25CollectiveMainloopBwdSm80ILi2ELi2EN4cute5tupleIJNS5_1CILi128EEES8_NS7_ILi64EEEEEENS_6half_tEfNS_4arch4Sm80ELb1ELb0ELb1ELb1ELb0ELb0ELb0ELb0ELi2ELi4ELi4ELi4ELb0EEENS1_24CollectiveEpilogueBwdGQAISA_fSD_Li256ELb1ELb0EEENS1_25SingleTileBwdLPTSchedulerILb1ELi128ELb0EEEEEEEEEvNT_6ParamsE$_ZN4cute3eso3ESOILb1ELb0EJNS_6LayoutINS_5tupleIJNS3_IJNS_1CILi8EEENS4_ILi1EEEEEENS4_ILi2EEENS4_ILi4EEEEEENS3_IJNS3_IJS6_NS4_ILi0EEEEEES5_NS4_ILi16EEEEEEEENS_10ViewEngineIPN7cutlass6half_tEEEEEC2ERKSF_RKSK_,($_ZN7cutlass13device_kernelIN5flash19enable_sm80_to_sm89INS1_16FlashAttnBwdSm80INS1_25CollectiveMainloopBwdSm80ILi2ELi2EN4cute5tupleIJNS5_1CILi128EEES8_NS7_ILi64EEEEEENS_6half_tEfNS_4arch4Sm80ELb1ELb0ELb1ELb1ELb0ELb0ELb0ELb0ELi2ELi4ELi4ELi4ELb0EEENS1_24CollectiveEpilogueBwdGQAISA_fSD_Li256ELb1ELb0EEENS1_25SingleTileBwdLPTSchedulerILb1ELi128ELb0EEEEEEEEEvNT_6ParamsE$_ZN4cute3eso3ESOILb1ELb0EJNS_6LayoutINS_5tupleIJNS3_IJNS_1CILi8EEENS4_ILi1EEEEEENS4_ILi2EEES5_EEENS3_IJNS3_IJS6_NS4_ILi0EEEEEENS4_ILi64EEES5_EEEEENS_10ViewEngineIPN7cutlass6half_tEEEEEC2ERKSE_RKSJ_ - $_ZN7cutlass13device_kernelIN5flash19enable_sm80_to_sm89INS1_16FlashAttnBwdSm80INS1_25CollectiveMainloopBwdSm80ILi2ELi2EN4cute5tupleIJNS5_1CILi128EEES8_NS7_ILi64EEEEEENS_6half_tEfNS_4arch4Sm80ELb1ELb0ELb1ELb1ELb0ELb0ELb0ELb0ELi2ELi4ELi4ELi4ELb0EEENS1_24CollectiveEpilogueBwdGQAISA_fSD_Li256ELb1ELb0EEENS1_25SingleTileBwdLPTSchedulerILb1ELi128ELb0EEEEEEEEEvNT_6ParamsE$_ZN4cute3eso3ESOILb1ELb0EJNS_6LayoutINS_5tupleIJNS3_IJNS_1CILi8EEENS4_ILi1EEEEEENS4_ILi2EEENS4_ILi4EEEEEENS3_IJNS3_IJS6_NS4_ILi0EEEEEES5_NS4_ILi16EEEEEEEENS_10ViewEngineIPN7cutlass6half_tEEEEEC2ERKSF_RKSK_)
$_ZN7cutlass13device_kernelIN5flash19enable_sm80_to_sm89INS1_16FlashAttnBwdSm80INS1_25CollectiveMainloopBwdSm80ILi2ELi2EN4cute5tupleIJNS5_1CILi128EEES8_NS7_ILi64EEEEEENS_6half_tEfNS_4arch4Sm80ELb1ELb0ELb1ELb1ELb0ELb0ELb0ELb0ELi2ELi4ELi4ELi4ELb0EEENS1_24CollectiveEpilogueBwdGQAISA_fSD_Li256ELb1ELb0EEENS1_25SingleTileBwdLPTSchedulerILb1ELi128ELb0EEEEEEEEEvNT_6ParamsE$_ZN4cute3eso3ESOILb1ELb0EJNS_6LayoutINS_5tupleIJNS3_IJNS_1CILi8EEENS4_ILi1EEEEEENS4_ILi2EEENS4_ILi4EEEEEENS3_IJNS3_IJS6_NS4_ILi0EEEEEES5_NS4_ILi16EEEEEEEENS_10ViewEngineIPN7cutlass6half_tEEEEEC2ERKSF_RKSK_:
[----:B------:R-:W-:Y:S01]  /*85f0*/  IADD3 R2, R60, -c[0x0][0x20], RZ ;  /* 0x800008003c027a10 */ /* 0x000fe20007ffe0ff */
[----:B------:R-:W-:Y:S01]  /*8600*/  IMAD.MOV.U32 R7, RZ, RZ, R3 ;  /* 0x000000ffff077224 */ /* 0x000fe200078e0003 */
[----:B------:R-:W-:-:S04]  /*8610*/  MOV R5, 0x0 ;  /* 0x0000000000057802 */ /* 0x000fc80000000f00 */
[----:B------:R1:W-:Y:S01]  /*8620*/  STL.64 [R2], R6 ;  /* 0x0000000602007387 */ /* 0x0003e20000100a00 */
[----:B------:R-:W-:Y:S05]  /*8630*/  RET.REL.NODEC R4 `(_ZN7cutlass13device_kernelIN5flash19enable_sm80_to_sm89INS1_16FlashAttnBwdSm80INS1_25CollectiveMainloopBwdSm80ILi2ELi2EN4cute5tupleIJNS5_1CILi128EEES8_NS7_ILi64EEEEEENS_6half_tEfNS_4arch4Sm80ELb1ELb0ELb1ELb1ELb0ELb0ELb0ELb0ELi2ELi4ELi4ELi4ELb0EEENS1_24CollectiveEpilogueBwdGQAISA_fSD_Li256ELb1ELb0EEENS1_25SingleTileBwdLPTSchedulerILb1ELi128ELb0EEEEEEEEEvNT_6ParamsE) ;  /* 0xffff79c004007950 */ /* 0x000fea0003c3ffff */
        .type           $_ZN7cutlass13device_kernelIN5flash19enable_sm80_to_sm89INS1_16FlashAttnBwdSm80INS1_25CollectiveMainloopBwdSm80ILi2ELi2EN4cute5tupleIJNS5_1CILi128EEES8_NS7_ILi64EEEEEENS_6half_tEfNS_4arch4Sm80ELb1ELb0ELb1ELb1ELb0ELb0ELb0ELb0ELi2ELi4ELi4ELi4ELb0EEENS1_24CollectiveEpilogueBwdGQAISA_fSD_Li256ELb1ELb0EEENS1_25SingleTileBwdLPTSchedulerILb1ELi128ELb0EEEEEEEEEvNT_6ParamsE$_ZN4cute3eso3ESOILb1ELb0EJNS_6LayoutINS_5tupleIJNS3_IJNS_1CILi8EEENS4_ILi1EEEEEENS4_ILi2EEES5_EEENS3_IJNS3_IJS6_NS4_ILi0EEEEEENS4_ILi64EEES5_EEEEENS_10ViewEngineIPN7cutlass6half_tEEEEEC2ERKSE_RKSJ_,@function
        .size           $_ZN7cutlass13device_kernelIN5flash19enable_sm80_to_sm89INS1_16FlashAttnBwdSm80INS1_25CollectiveMainloopBwdSm80ILi2ELi2EN4cute5tupleIJNS5_1CILi128EEES8_NS7_ILi64EEEEEENS_6half_tEfNS_4arch4Sm80ELb1ELb0ELb1ELb1ELb0ELb0ELb0ELb0ELi2ELi4ELi4ELi4ELb0EEENS1_24CollectiveEpilogueBwdGQAISA_fSD_Li256ELb1ELb0EEENS1_25SingleTileBwdLPTSchedulerILb1ELi128ELb0EEEEEEEEEvNT_6ParamsE$_ZN4cute3eso3ESOILb1ELb0EJNS_6LayoutINS_5tupleIJNS3_IJNS_1CILi8EEENS4_ILi1EEEEEENS4_ILi2EEES5_EEENS3_IJNS3_IJS6_NS4_ILi0EEEEEENS4_ILi64EEES5_EEEEENS_10ViewEngineIPN7cutlass6half_tEEEEEC2ERKSE_RKSJ_,($_ZN7cutlass13device_kernelIN5flash19enable_sm80_to_sm89INS1_16FlashAttnBwdSm80INS1_25CollectiveMainloopBwdSm80ILi2ELi2EN4cute5tupleIJNS5_1CILi128EEES8_NS7_ILi64EEEEEENS_6half_tEfNS_4arch4Sm80ELb1ELb0ELb1ELb1ELb0ELb0ELb0ELb0ELi2ELi4ELi4ELi4ELb0EEENS1_24CollectiveEpilogueBwdGQAISA_fSD_Li256ELb1ELb0EEENS1_25SingleTileBwdLPTSchedulerILb1ELi128ELb0EEEEEEEEEvNT_6ParamsE$_ZN4cute3eso3ESOILb1ELb0EJNS_6LayoutINS_5tupleIJNS3_IJNS_1CILi8EEENS4_ILi1EEEEEENS4_ILi4EEEEEENS3_IJNS3_IJS6_NS4_ILi0EEEEEENS4_ILi2048EEEEEEEENS_10ViewEngineINS_8smem_ptrIPN7cutlass6half_tEEEEEEEC2ERKSE_RKSL_ - $_ZN7cutlass13device_kernelIN5flash19enable_sm80_to_sm89INS1_16FlashAttnBwdSm80INS1_25CollectiveMainloopBwdSm80ILi2ELi2EN4cute5tupleIJNS5_1CILi128EEES8_NS7_ILi64EEEEEENS_6half_tEfNS_4arch4Sm80ELb1ELb0ELb1ELb1ELb0ELb0ELb0ELb0ELi2ELi4ELi4ELi4ELb0EEENS1_24CollectiveEpilogueBwdGQAISA_fSD_Li256ELb1ELb0EEENS1_25SingleTileBwdLPTSchedulerILb1ELi128ELb0EEEEEEEEEvNT_6ParamsE$_ZN4cute3eso3ESOILb1ELb0EJNS_6LayoutINS_5tupleIJNS3_IJNS_1CILi8EEENS4_ILi1EEEEEENS4_ILi2EEES5_EEENS3_IJNS3_IJS6_NS4_ILi0EEEEEENS4_ILi64EEES5_EEEEENS_10ViewEngineIPN7cutlass6half_tEEEEEC2ERKSE_RKSJ_)
$_ZN7cutlass13device_kernelIN5flash19enable_sm80_to_sm89INS1_16FlashAttnBwdSm80INS1_25CollectiveMainloopBwdSm80ILi2ELi2EN4cute5tupleIJNS5_1CILi128EEES8_NS7_ILi64EEEEEENS_6half_tEfNS_4arch4Sm80ELb1ELb0ELb1ELb1ELb0ELb0ELb0ELb0ELi2ELi4ELi4ELi4ELb0EEENS1_24CollectiveEpilogueBwdGQAISA_fSD_Li256ELb1ELb0EEENS1_25SingleTileBwdLPTSchedulerILb1ELi128ELb0EEEEEEEEEvNT_6ParamsE$_ZN4cute3eso3ESOILb1ELb0EJNS_6LayoutINS_5tupleIJNS3_IJNS_1CILi8EEENS4_ILi1EEEEEENS4_ILi2EEES5_EEENS3_IJNS3_IJS6_NS4_ILi0EEEEEENS4_ILi64EEES5_EEEEENS_10ViewEngineIPN7cutlass6half_tEEEEEC2ERKSE_RKSJ_:
[----:B------:R-:W-:Y:S01]  /*8640*/  IADD3 R2, R60, -c[0x0][0x20], RZ ;  /* 0x800008003c027a10 */ /* 0x000fe20007ffe0ff */
[----:B------:R-:W-:Y:S01]  /*8650*/  IMAD.MOV.U32 R13, RZ, RZ, R3 ;  /* 0x000000ffff0d7224 */ /* 0x000fe200078e0003 */
[----:B------:R-:W-:-:S04]  /*8660*/  MOV R11, 0x0 ;  /* 0x00000000000b7802 */ /* 0x000fc80000000f00 */
[----:B------:R1:W-:Y:S01]  /*8670*/  STL.64 [R2], R12 ;  /* 0x0000000c02007387 */ /* 0x0003e20000100a00 */
[----:B------:R-:W-:Y:S05]  /*8680*/  RET.REL.NODEC R10 `(_ZN7cutlass13device_kernelIN5flash19enable_sm80_to_sm89INS1_16FlashAttnBwdSm80INS1_25CollectiveMainloopBwdSm80ILi2ELi2EN4cute5tupleIJNS5_1CILi128EEES8_NS7_ILi64EEEEEENS_6half_tEfNS_4arch4Sm80ELb1ELb0ELb1ELb1ELb0ELb0ELb0ELb0ELi2ELi4ELi4ELi4ELb0EEENS1_24CollectiveEpilogueBwdGQAISA_fSD_Li256ELb1ELb0EEENS1_25SingleTileBwdLPTSchedulerILb1ELi128ELb0EEEEEEEEEvNT_6ParamsE) ;  /* 0xffff79700a007950 */ /* 0x000fea0003c3ffff */
        .type           $_ZN7cutlass13device_kernelIN5flash19enable_sm80_to_sm89INS1_16FlashAttnBwdSm80INS1_25CollectiveMainloopBwdSm80ILi2ELi2EN4cute5tupleIJNS5_1CILi128EEES8_NS7_ILi64EEEEEENS_6half_tEfNS_4arch4Sm80ELb1ELb0ELb1ELb1ELb0ELb0ELb0ELb0ELi2ELi4ELi4ELi4ELb0EEENS1_24CollectiveEpilogueBwdGQAISA_fSD_Li256ELb1ELb0EEENS1_25SingleTileBwdLPTSchedulerILb1ELi128ELb0EEEEEEEEEvNT_6ParamsE$_ZN4cute3eso3ESOILb1ELb0EJNS_6LayoutINS_5tupleIJNS3_IJNS_1CILi8EEENS4_ILi1EEEEEENS4_ILi4EEEEEENS3_IJNS3_IJS6_NS4_ILi0EEEEEENS4_ILi2048EEEEEEEENS_10ViewEngineINS_8smem_ptrIPN7cutlass6half_tEEEEEEEC2ERKSE_RKSL_,@function
        .size           $_ZN7cutlass13device_kernelIN5flash19enable_sm80_to_sm89INS1_16FlashAttnBwdSm80INS1_25CollectiveMainloopBwdSm80ILi2ELi2EN4cute5tupleIJNS5_1CILi128EEES8_NS7_ILi64EEEEEENS_6half_tEfNS_4arch4Sm80ELb1ELb0ELb1ELb1ELb0ELb0ELb0ELb0ELi2ELi4ELi4ELi4ELb0EEENS1_24CollectiveEpilogueBwdGQAISA_fSD_Li256ELb1ELb0EEENS1_25SingleTileBwdLPTSchedulerILb1ELi128ELb0EEEEEEEEEvNT_6ParamsE$_ZN4cute3eso3ESOILb1ELb0EJNS_6LayoutINS_5tupleIJNS3_IJNS_1CILi8EEENS4_ILi1EEEEEENS4_ILi4EEEEEENS3_IJNS3_IJS6_NS4_ILi0EEEEEENS4_ILi2048EEEEEEEENS_10ViewEngineINS_8smem_ptrIPN7cutlass6half_tEEEEEEEC2ERKSE_RKSL_,($_ZN7cutlass13device_kernelIN5flash19enable_sm80_to_sm89INS1_16FlashAttnBwdSm80INS1_25CollectiveMainloopBwdSm80ILi2ELi2EN4cute5tupleIJNS5_1CILi128EEES8_NS7_ILi64EEEEEENS_6half_tEfNS_4arch4Sm80ELb1ELb0ELb1ELb1ELb0ELb0ELb0ELb0ELi2ELi4ELi4ELi4ELb0EEENS1_24CollectiveEpilogueBwdGQAISA_fSD_Li256ELb1ELb0EEENS1_25SingleTileBwdLPTSchedulerILb1ELi128ELb0EEEEEEEEEvNT_6ParamsE$_ZN4cute3eso3ESOILb1ELb0EJNS_6LayoutINS_5tupleIJNS3_IJNS_1CILi8EEENS4_ILi1EEEEEENS4_ILi4EEEEEENS3_IJNS3_IJS6_NS4_ILi0EEEEEENS4_ILi2048EEEEEEEEiEEC2ERKSE_RKi - $_ZN7cutlass13device_kernelIN5flash19enable_sm80_to_sm89INS1_16FlashAttnBwdSm80INS1_25CollectiveMainloopBwdSm80ILi2ELi2EN4cute5tupleIJNS5_1CILi128EEES8_NS7_ILi64EEEEEENS_6half_tEfNS_4arch4Sm80ELb1ELb0ELb1ELb1ELb0ELb0ELb0ELb0ELi2ELi4ELi4ELi4ELb0EEENS1_24CollectiveEpilogueBwdGQAISA_fSD_Li256ELb1ELb0EEENS1_25SingleTileBwdLPTSchedulerILb1ELi128ELb0EEEEEEEEEvNT_6ParamsE$_ZN4cute3eso3ESOILb1ELb0EJNS_6LayoutINS_5tupleIJNS3_IJNS_1CILi8EEENS4_ILi1EEEEEENS4_ILi4EEEEEENS3_IJNS3_IJS6_NS4_ILi0EEEEEENS4_ILi2048EEEEEEEENS_10ViewEngineINS_8smem_ptrIPN7cutlass6half_tEEEEEEEC2ERKSE_RKSL_)
$_ZN7cutlass13device_kernelIN5flash19enable_sm80_to_sm89INS1_16FlashAttnBwdSm80INS1_25CollectiveMainloopBwdSm80ILi2ELi2EN4cute5tupleIJNS5_1CILi128EEES8_NS7_ILi64EEEEEENS_6half_tEfNS_4arch4Sm80ELb1ELb0ELb1ELb1ELb0ELb0ELb0ELb0ELi2ELi4ELi4ELi4ELb0EEENS1_24CollectiveEpilogueBwdGQAISA_fSD_Li256ELb1ELb0EEENS1_25SingleTileBwdLPTSchedulerILb1ELi128ELb0EEEEEEEEEvNT_6ParamsE$_ZN4cute3eso3ESOILb1ELb0EJNS_6LayoutINS_5tupleIJNS3_IJNS_1CILi8EEENS4_ILi1EEEEEENS4_ILi4EEEEEENS3_IJNS3_IJS6_NS4_ILi0EEEEEENS4_ILi2048EEEEEEEENS_10ViewEngineINS_8smem_ptrIPN7cutlass6half_tEEEEEEEC2ERKSE_RKSL_:
[----:B------:R-:W-:Y:S02]  /*8690*/  IADD3 R14, R60, -c[0x0][0x20], RZ ;  /* 0x800008003c0e7a10 */ /* 0x000fe40007ffe0ff */
[----:B------:R-:W-:-:S03]  /*86a0*/  MOV R17, 0x0 ;  /* 0x0000000000117802 */ /* 0x000fc60000000f00 */
[----:B------:R1:W-:Y:S01]  /*86b0*/  STL.64 [R14], R2 ;  /* 0x000000020e007387 */ /* 0x0003e20000100a00 */
[----:B------:R-:W-:Y:S05]  /*86c0*/  RET.REL.NODEC R16 `(_ZN7cutlass13device_kernelIN5flash19enable_sm80_to_sm89INS1_16FlashAttnBwdSm80INS1_25CollectiveMainloopBwdSm80ILi2ELi2EN4cute5tupleIJNS5_1CILi128EEES8_NS7_ILi64EEEEEENS_6half_tEfNS_4arch4Sm80ELb1ELb0ELb1ELb1ELb0ELb0ELb0ELb0ELi2ELi4ELi4ELi4ELb0EEENS1_24CollectiveEpilogueBwdGQAISA_fSD_Li256ELb1ELb0EEENS1_25SingleTileBwdLPTSchedulerILb1ELi128ELb0EEEEEEEEEvNT_6ParamsE) ;  /* 0xffff793010007950 */ /* 0x000fea0003c3ffff */
        .type           $_ZN7cutlass13device_kernelIN5flash19enable_sm80_to_sm89INS1_16FlashAttnBwdSm80INS1_25CollectiveMainloopBwdSm80ILi2ELi2EN4cute5tupleIJNS5_1CILi128EEES8_NS7_ILi64EEEEEENS_6half_tEfNS_4arch4Sm80ELb1ELb0ELb1ELb1ELb0ELb0ELb0ELb0ELi2ELi4ELi4ELi4ELb0EEENS1_24CollectiveEpilogueBwdGQAISA_fSD_Li256ELb1ELb0EEENS1_25SingleTileBwdLPTSchedulerILb1ELi128ELb0EEEEEEEEEvNT_6ParamsE$_ZN4cute3eso3ESOILb1ELb0EJNS_6LayoutINS_5tupleIJNS3_IJNS_1CILi8EEENS4_ILi1EEEEEENS4_ILi4EEEEEENS3_IJNS3_IJS6_NS4_ILi0EEEEEENS4_ILi2048EEEEEEEEiEEC2ERKSE_RKi,@function
        .size           $_ZN7cutlass13device_kernelIN5flash19enable_sm80_to_sm89INS1_16FlashAttnBwdSm80INS1_25CollectiveMainloopBwdSm80ILi2ELi2EN4cute5tupleIJNS5_1CILi128EEES8_NS7_ILi64EEEEEENS_6half_tEfNS_4arch4Sm80ELb1ELb0ELb1ELb1ELb0ELb0ELb0ELb0ELi2ELi4ELi4ELi4ELb0EEENS1_24CollectiveEpilogueBwdGQAISA_fSD_Li256ELb1ELb0EEENS1_25SingleTileBwdLPTSchedulerILb1ELi128ELb0EEEEEEEEEvNT_6ParamsE$_ZN4cute3eso3ESOILb1ELb0EJNS_6LayoutINS_5tupleIJNS3_IJNS_1CILi8EEENS4_ILi1EEEEEENS4_ILi4EEEEEENS3_IJNS3_IJS6_NS4_ILi0EEEEEENS4_ILi2048EEEEEEEEiEEC2ERKSE_RKi,($_ZN7cutlass13device_kernelIN5flash19enable_sm80_to_sm89INS1_16FlashAttnBwdSm80INS1_25CollectiveMainloopBwdSm80ILi2ELi2EN4cute5tupleIJNS5_1CILi128EEES8_NS7_ILi64EEEEEENS_6half_tEfNS_4arch4Sm80ELb1ELb0ELb1ELb1ELb0ELb0ELb0ELb0ELi2ELi4ELi4ELi4ELb0EEENS1_24CollectiveEpilogueBwdGQAISA_fSD_Li256ELb1ELb0EEENS1_25SingleTileBwdLPTSchedulerILb1ELi128ELb0EEEEEEEEEvNT_6ParamsE$_ZN4cute3eso3ESOILb1ELb0EJNS_6LayoutINS_5tupleIJNS3_IJNS_1CILi8EEENS4_ILi1EEEEEENS4_ILi4EEEEEENS3_IJNS3_IJS6_NS4_ILi0EEEEEES5_EEEEENS_10ViewEngineIPN7cutlass6half_tEEEEEC2ERKSD_RKSI_ - $_ZN7cutlass13device_kernelIN5flash19enable_sm80_to_sm89INS1_16FlashAttnBwdSm80INS1_25CollectiveMainloopBwdSm80ILi2ELi2EN4cute5tupleIJNS5_1CILi128EEES8_NS7_ILi64EEEEEENS_6half_tEfNS_4arch4Sm80ELb1ELb0ELb1ELb1ELb0ELb0ELb0ELb0ELi2ELi4ELi4ELi4ELb0EEENS1_24CollectiveEpilogueBwdGQAISA_fSD_Li256ELb1ELb0EEENS1_25SingleTileBwdLPTSchedulerILb1ELi128ELb0EEEEEEEEEvNT_6ParamsE$_ZN4cute3eso3ESOILb1ELb0EJNS_6LayoutINS_5tupleIJNS3_IJNS_1CILi8EEENS4_ILi1EEEEEENS4_ILi4EEEEEENS3_IJNS3_IJS6_NS4_ILi0EEEEEENS4_ILi2048EEEEEEEEiEEC2ERKSE_RKi)
$_ZN7cutlass13device_kernelIN5flash19enable_sm80_to_sm89INS1_16FlashAttnBwdSm80INS1_25CollectiveMainloopBwdSm80ILi2ELi2EN4cute5tupleIJNS5_1CILi128EEES8_NS7_ILi64EEEEEENS_6half_tEfNS_4arch4Sm80ELb1ELb0ELb1ELb1ELb0ELb0ELb0ELb0ELi2ELi4ELi4ELi4ELb0EEENS1_24CollectiveEpilogueBwdGQAISA_fSD_Li256ELb1ELb0EEENS1_25SingleTileBwdLPTSchedulerILb1ELi128ELb0EEEEEEEEEvNT_6ParamsE$_ZN4cute3eso3ESOILb1ELb0EJNS_6LayoutINS_5tupleIJNS3_IJNS_1CILi8EEENS4_ILi1EEEEEENS4_ILi4EEEEEENS3_IJNS3_IJS6_NS4_ILi0EEEEEENS4_ILi2048EEEEEEEEiEEC2ERKSE_RKi:
[----:B------:R-:W-:Y:S02]  /*86d0*/  IADD3 R2, R60, -c[0x0][0x20], RZ ;  /* 0x800008003c027a10 */ /* 0x000fe40007ffe0ff */
[----:B------:R-:W-:-:S03]  /*86e0*/  MOV R13, 0x0 ;  /* 0x00000000000d7802 */ /* 0x000fc60000000f00 */
[----:B------:R1:W-:Y:S01]  /*86f0*/  STL [R2], R3 ;  /* 0x0000000302007387 */ /* 0x0003e20000100800 */
[----:B------:R-:W-:Y:S05]  /*8700*/  RET.REL.NODEC R12 `(_ZN7cutlass13device_kernelIN5flash19enable_sm80_to_sm89INS1_16FlashAttnBwdSm80INS1_25CollectiveMainloopBwdSm80ILi2ELi2EN4cute5tupleIJNS5_1CILi128EEES8_NS7_ILi64EEEEEENS_6half_tEfNS_4arch4Sm80ELb1ELb0ELb1ELb1ELb0ELb0ELb0ELb0ELi2ELi4ELi4ELi4ELb0EEENS1_24CollectiveEpilogueBwdGQAISA_fSD_Li256ELb1ELb0EEENS1_25SingleTileBwdLPTSchedulerILb1ELi128ELb0EEEEEEEEEvNT_6ParamsE) ;  /* 0xffff78f00c007950 */ /* 0x000fea0003c3ffff */
        .type           $_ZN7cutlass13device_kernelIN5flash19enable_sm80_to_sm89INS1_16FlashAttnBwdSm80INS1_25CollectiveMainloopBwdSm80ILi2ELi2EN4cute5tupleIJNS5_1CILi128EEES8_NS7_ILi64EEEEEENS_6half_tEfNS_4arch4Sm80ELb1ELb0ELb1ELb1ELb0ELb0ELb0ELb0ELi2ELi4ELi4ELi4ELb0EEENS1_24CollectiveEpilogueBwdGQAISA_fSD_Li256ELb1ELb0EEENS1_25SingleTileBwdLPTSchedulerILb1ELi128ELb0EEEEEEEEEvNT_6ParamsE$_ZN4cute3eso3ESOILb1ELb0EJNS_6LayoutINS_5tupleIJNS3_IJNS_1CILi8EEENS4_ILi1EEEEEENS4_ILi4EEEEEENS3_IJNS3_IJS6_NS4_ILi0EEEEEES5_EEEEENS_10ViewEngineIPN7cutlass6half_tEEEEEC2ERKSD_RKSI_,@function
        .size           $_ZN7cutlass13device_kernelIN5flash19enable_sm80_to_sm89INS1_16FlashAttnBwdSm80INS1_25CollectiveMainloopBwdSm80ILi2ELi2EN4cute5tupleIJNS5_1CILi128EEES8_NS7_ILi64EEEEEENS_6half_tEfNS_4arch4Sm80ELb1ELb0ELb1ELb1ELb0ELb0ELb0ELb0ELi2ELi4ELi4ELi4ELb0EEENS1_24CollectiveEpilogueBwdGQAISA_fSD_Li256ELb1ELb0EEENS1_25SingleTileBwdLPTSchedulerILb1ELi128ELb0EEEEEEEEEvNT_6ParamsE$_ZN4cute3eso3ESOILb1ELb0EJNS_6LayoutINS_5tupleIJNS3_IJNS_1CILi8EEENS4_ILi1EEEEEENS4_ILi4EEEEEENS3_IJNS3_IJS6_NS4_ILi0EEEEEES5_EEEEENS_10ViewEngineIPN7cutlass6half_tEEEEEC2ERKSD_RKSI_,($_ZN7cutlass13device_kernelIN5flash19enable_sm80_to_sm89INS1_16FlashAttnBwdSm80INS1_25CollectiveMainloopBwdSm80ILi2ELi2EN4cute5tupleIJNS5_1CILi128EEES8_NS7_ILi64EEEEEENS_6half_tEfNS_4arch4Sm80ELb1ELb0ELb1ELb1ELb0ELb0ELb0ELb0ELi2ELi4ELi4ELi4ELb0EEENS1_24CollectiveEpilogueBwdGQAISA_fSD_Li256ELb1ELb0EEENS1_25SingleTileBwdLPTSchedulerILb1ELi128ELb0EEEEEEEEEvNT_6ParamsE$_ZN4cute3eso3ESOILb1ELb0EJNS_6LayoutINS_5tupleIJNS3_IJNS_1CILi8EEENS4_ILi1EEEEEENS4_ILi4EEEEEENS3_IJNS3_IJS6_NS4_ILi0EEEEEES5_EEEEEiEEC2ERKSD_RKi - $_ZN7cutlass13device_kernelIN5flash19enable_sm80_to_sm89INS1_16FlashAttnBwdSm80INS1_25CollectiveMainloopBwdSm80ILi2ELi2EN4cute5tupleIJNS5_1CILi128EEES8_NS7_ILi64EEEEEENS_6half_tEfNS_4arch4Sm80ELb1ELb0ELb1ELb1ELb0ELb0ELb0ELb0ELi2ELi4ELi4ELi4ELb0EEENS1_24CollectiveEpilogueBwdGQAISA_fSD_Li256ELb1ELb0EEENS1_25SingleTileBwdLPTSchedulerILb1ELi128ELb0EEEEEEEEEvNT_6ParamsE$_ZN4cute3eso3ESOILb1ELb0EJNS_6LayoutINS_5tupleIJNS3_IJNS_1CILi8EEENS4_ILi1EEEEEENS4_ILi4EEEEEENS3_IJNS3_IJS6_NS4_ILi0EEEEEES5_EEEEENS_10ViewEngineIPN7cutlass6half_tEEEEEC2ERKSD_RKSI_)
$_ZN7cutlass13device_kernelIN5flash19enable_sm80_to_sm89INS1_16FlashAttnBwdSm80INS1_25CollectiveMainloopBwdSm80ILi2ELi2EN4cute5tupleIJNS5_1CILi128EEES8_NS7_ILi64EEEEEENS_6half_tEfNS_4arch4Sm80ELb1ELb0ELb1ELb1ELb0ELb0ELb0ELb0ELi2ELi4ELi4ELi4ELb0EEENS1_24CollectiveEpilogueBwdGQAISA_fSD_Li256ELb1ELb0EEENS1_25SingleTileBwdLPTSchedulerILb1ELi128ELb0EEEEEEEEEvNT_6ParamsE$_ZN4cute3eso3ESOILb1ELb0EJNS_6LayoutINS_5tupleIJNS3_IJNS_1CILi8EEENS4_ILi1EEEEEENS4_ILi4EEEEEENS3_IJNS3_IJS6_NS4_ILi0EEEEEES5_EEEEENS_10ViewEngineIPN7cutlass6half_tEEEEEC2ERKSD_RKSI_:
[----:B------:R-:W-:Y:S01]  /*8710*/  IADD3 R13, R60, -c[0x0][0x20], RZ ;  /* 0x800008003c0d7a10 */ /* 0x000fe20007ffe0ff */
[----:B------:R-:W-:Y:S01]  /*8720*/  IMAD.MOV.U32 R16, RZ, RZ, R12 ;  /* 0x000000ffff107224 */ /* 0x000fe200078e000c */
[----:B------:R-:W-:Y:S01]  /*8730*/  MOV R17, R15 ;  /* 0x0000000f00117202 */ /* 0x000fe20000000f00 */
[----:B------:R-:W-:-:S04]  /*8740*/  IMAD.MOV.U32 R15, RZ, RZ, 0x0 ;  /* 0x00000000ff0f7424 */ /* 0x000fc800078e00ff */
[----:B------:R1:W-:Y:S01]  /*8750*/  STL.64 [R13], R16 ;  /* 0x000000100d007387 */ /* 0x0003e20000100a00 */
[----:B------:R-:W-:Y:S05]  /*8760*/  RET.REL.NODEC R14 `(_ZN7cutlass13device_kernelIN5flash19enable_sm80_to_sm89INS1_16FlashAttnBwdSm80INS1_25CollectiveMainloopBwdSm80ILi2ELi2EN4cute5tupleIJNS5_1CILi128EEES8_NS7_ILi64EEEEEENS_6half_tEfNS_4arch4Sm80ELb1ELb0ELb1ELb1ELb0ELb0ELb0ELb0ELi2ELi4ELi4ELi4ELb0EEENS1_24CollectiveEpilogueBwdGQAISA_fSD_Li256ELb1ELb0EEENS1_25SingleTileBwdLPTSchedulerILb1ELi128ELb0EEEEEEEEEvNT_6ParamsE) ;  /* 0xffff78900e007950 */ /* 0x000fea0003c3ffff */
        .type           $_ZN7cutlass13device_kernelIN5flash19enable_sm80_to_sm89INS1_16FlashAttnBwdSm80INS1_25CollectiveMainloopBwdSm80ILi2ELi2EN4cute5tupleIJNS5_1CILi128EEES8_NS7_ILi64EEEEEENS_6half_tEfNS_4arch4Sm80ELb1ELb0ELb1ELb1ELb0ELb0ELb0ELb0ELi2ELi4ELi4ELi4ELb0EEENS1_24CollectiveEpilogueBwdGQAISA_fSD_Li256ELb1ELb0EEENS1_25SingleTileBwdLPTSchedulerILb1ELi128ELb0EEEEEEEEEvNT_6ParamsE$_ZN4cute3eso3ESOILb1ELb0EJNS_6LayoutINS_5tupleIJNS3_IJNS_1CILi8EEENS4_ILi1EEEEEENS4_ILi4EEEEEENS3_IJNS3_IJS6_NS4_ILi0EEEEEES5_EEEEEiEEC2ERKSD_RKi,@function
        .size           $_ZN7cutlass13device_kernelIN5flash19enable_sm80_to_sm89INS1_16FlashAttnBwdSm80INS1_25CollectiveMainloopBwdSm80ILi2ELi2EN4cute5tupleIJNS5_1CILi128EEES8_NS7_ILi64EEEEEENS_6half_tEfNS_4arch4Sm80ELb1ELb0ELb1ELb1ELb0ELb0ELb0ELb0ELi2ELi4ELi4ELi4ELb0EEENS1_24CollectiveEpilogueBwdGQAISA_fSD_Li256ELb1ELb0EEENS1_25SingleTileBwdLPTSchedulerILb1ELi128ELb0EEEEEEEEEvNT_6ParamsE$_ZN4cute3eso3ESOILb1ELb0EJNS_6LayoutINS_5tupleIJNS3_IJNS_1CILi8EEENS4_ILi1EEEEEENS4_ILi4EEEEEENS3_IJNS3_IJS6_NS4_ILi0EEEEEES5_EEEEEiEEC2ERKSD_RKi,($_ZN7cutlass13device_kernelIN5flash19enable_sm80_to_sm89INS1_16FlashAttnBwdSm80INS1_25CollectiveMainloopBwdSm80ILi2ELi2EN4cute5tupleIJNS5_1CILi128EEES8_NS7_ILi64EEEEEENS_6half_tEfNS_4arch4Sm80ELb1ELb0ELb1ELb1ELb0ELb0ELb0ELb0ELi2ELi4ELi4ELi4ELb0EEENS1_24CollectiveEpilogueBwdGQAISA_fSD_Li256ELb1ELb0EEENS1_25SingleTileBwdLPTSchedulerILb1ELi128ELb0EEEEEEEEEvNT_6ParamsE$_ZN4cute3eso3ESOILb1ELb0EJNS_6LayoutINS_5tupleIJNS3_IJNS_1CILi8EEENS4_ILi1EEEEEENS4_ILi4EEES8_EEENS3_IJNS3_IJS6_NS4_ILi0EEEEEES5_NS4_ILi32EEEEEEEENS_10ViewEngineIPN7cutlass6half_tEEEEEC2ERKSE_RKSJ_ - $_ZN7cutlass13device_kernelIN5flash19enable_sm80_to_sm89INS1_16FlashAttnBwdSm80INS1_25CollectiveMainloopBwdSm80ILi2ELi2EN4cute5tupleIJNS5_1CILi128EEES8_NS7_ILi64EEEEEENS_6half_tEfNS_4arch4Sm80ELb1ELb0ELb1ELb1ELb0ELb0ELb0ELb0ELi2ELi4ELi4ELi4ELb0EEENS1_24CollectiveEpilogueBwdGQAISA_fSD_Li256ELb1ELb0EEENS1_25SingleTileBwdLPTSchedulerILb1ELi128ELb0EEEEEEEEEvNT_6ParamsE$_ZN4cute3eso3ESOILb1ELb0EJNS_6LayoutINS_5tupleIJNS3_IJNS_1CILi8EEENS4_ILi1EEEEEENS4_ILi4EEEEEENS3_IJNS3_IJS6_NS4_ILi0EEEEEES5_EEEEEiEEC2ERKSD_RKi)
$_ZN7cutlass13device_kernelIN5flash19enable_sm80_to_sm89INS1_16FlashAttnBwdSm80INS1_25CollectiveMainloopBwdSm80ILi2ELi2EN4cute5tupleIJNS5_1CILi128EEES8_NS7_ILi64EEEEEENS_6half_tEfNS_4arch4Sm80ELb1ELb0ELb1ELb1ELb0ELb0ELb0ELb0ELi2ELi4ELi4ELi4ELb0EEENS1_24CollectiveEpilogueBwdGQAISA_fSD_Li256ELb1ELb0EEENS1_25SingleTileBwdLPTSchedulerILb1ELi128ELb0EEEEEEEEEvNT_6ParamsE$_ZN4cute3eso3ESOILb1ELb0EJNS_6LayoutINS_5tupleIJNS3_IJNS_1CILi8EEENS4_ILi1EEEEEENS4_ILi4EEEEEENS3_IJNS3_IJS6_NS4_ILi0EEEEEES5_EEEEEiEEC2ERKSD_RKi:
[----:B------:R-:W-:Y:S02]  /*8770*/  IADD3 R2, R60, -c[0x0][0x20], RZ ;  /* 0x800008003c027a10 */ /* 0x000fe40007ffe0ff */
[----:B------:R-:W-:-:S03]  /*8780*/  MOV R13, 0x0 ;  /* 0x00000000000d7802 */ /* 0x000fc60000000f00 */
[----:B------:R1:W-:Y:S01]  /*8790*/  STL [R2], R3 ;  /* 0x0000000302007387 */ /* 0x0003e20000100800 */
[----:B------:R-:W-:Y:S05]  /*87a0*/  RET.REL.NODEC R12 `(_ZN7cutlass13device_kernelIN5flash19enable_sm80_to_sm89INS1_16FlashAttnBwdSm80INS1_25CollectiveMainloopBwdSm80ILi2ELi2EN4cute5tupleIJNS5_1CILi128EEES8_NS7_ILi64EEEEEENS_6half_tEfNS_4arch4Sm80ELb1ELb0ELb1ELb1ELb0ELb0ELb0ELb0ELi2ELi4ELi4ELi4ELb0EEENS1_24CollectiveEpilogueBwdGQAISA_fSD_Li256ELb1ELb0EEENS1_25SingleTileBwdLPTSchedulerILb1ELi128ELb0EEEEEEEEEvNT_6ParamsE) ;  /* 0xffff78500c007950 */ /* 0x000fea0003c3ffff */
        .type           $_ZN7cutlass13device_kernelIN5flash19enable_sm80_to_sm89INS1_16FlashAttnBwdSm80INS1_25CollectiveMainloopBwdSm80ILi2ELi2EN4cute5tupleIJNS5_1CILi128EEES8_NS7_ILi64EEEEEENS_6half_tEfNS_4arch4Sm80ELb1ELb0ELb1ELb1ELb0ELb0ELb0ELb0ELi2ELi4ELi4ELi4ELb0EEENS1_24CollectiveEpilogueBwdGQAISA_fSD_Li256ELb1ELb0EEENS1_25SingleTileBwdLPTSchedulerILb1ELi128ELb0EEEEEEEEEvNT_6ParamsE$_ZN4cute3eso3ESOILb1ELb0EJNS_6LayoutINS_5tupleIJNS3_IJNS_1CILi8EEENS4_ILi1EEEEEENS4_ILi4EEES8_EEENS3_IJNS3_IJS6_NS4_ILi0EEEEEES5_NS4_ILi32EEEEEEEENS_10ViewEngineIPN7cutlass6half_tEEEEEC2ERKSE_RKSJ_,@function
        .size           $_ZN7cutlass13device_kernelIN5flash19enable_sm80_to_sm89INS1_16FlashAttnBwdSm80INS1_25CollectiveMainloopBwdSm80ILi2ELi2EN4cute5tupleIJNS5_1CILi128EEES8_NS7_ILi64EEEEEENS_6half_tEfNS_4arch4Sm80ELb1ELb0ELb1ELb1ELb0ELb0ELb0ELb0ELi2ELi4ELi4ELi4ELb0EEENS1_24CollectiveEpilogueBwdGQAISA_fSD_Li256ELb1ELb0EEENS1_25SingleTileBwdLPTSchedulerILb1ELi128ELb0EEEEEEEEEvNT_6ParamsE$_ZN4cute3eso3ESOILb1ELb0EJNS_6LayoutINS_5tupleIJNS3_IJNS_1CILi8EEENS4_ILi1EEEEEENS4_ILi4EEES8_EEENS3_IJNS3_IJS6_NS4_ILi0EEEEEES5_NS4_ILi32EEEEEEEENS_10ViewEngineIPN7cutlass6half_tEEEEEC2ERKSE_RKSJ_,($_ZN7cutlass13device_kernelIN5flash19enable_sm80_to_sm89INS1_16FlashAttnBwdSm80INS1_25CollectiveMainloopBwdSm80ILi2ELi2EN4cute5tupleIJNS5_1CILi128EEES8_NS7_ILi64EEEEEENS_6half_tEfNS_4arch4Sm80ELb1ELb0ELb1ELb1ELb0ELb0ELb0ELb0ELi2ELi4ELi4ELi4ELb0EEENS1_24CollectiveEpilogueBwdGQAISA_fSD_Li256ELb1ELb0EEENS1_25SingleTileBwdLPTSchedulerILb1ELi128ELb0EEEEEEEEEvNT_6ParamsE$_ZN4cute3eso3ESOILb1ELb0EJNS_6LayoutINS_5tupleIJNS_1CILi1EEENS3_IJNS4_ILi2EEES6_EEEEEENS3_IJNS4_ILi0EEENS3_IJNS4_ILi8EEENS4_ILi64EEEEEEEEEEENS_10ViewEngineINS_8smem_ptrIPfEEEEEEC2ERKSE_RKSJ_ - $_ZN7cutlass13device_kernelIN5flash19enable_sm80_to_sm89INS1_16FlashAttnBwdSm80INS1_25CollectiveMainloopBwdSm80ILi2ELi2EN4cute5tupleIJNS5_1CILi128EEES8_NS7_ILi64EEEEEENS_6half_tEfNS_4arch4Sm80ELb1ELb0ELb1ELb1ELb0ELb0ELb0ELb0ELi2ELi4ELi4ELi4ELb0EEENS1_24CollectiveEpilogueBwdGQAISA_fSD_Li256ELb1ELb0EEENS1_25SingleTileBwdLPTSchedulerILb1ELi128ELb0EEEEEEEEEvNT_6ParamsE$_ZN4cute3eso3ESOILb1ELb0EJNS_6LayoutINS_5tupleIJNS3_IJNS_1CILi8EEENS4_ILi1EEEEEENS4_ILi4EEES8_EEENS3_IJNS3_IJS6_NS4_ILi0EEEEEES5_NS4_ILi32EEEEEEEENS_10ViewEngineIPN7cutlass6half_tEEEEEC2ERKSE_RKSJ_)
$_ZN7cutlass13device_kernelIN5flash19enable_sm80_to_sm89INS1_16FlashAttnBwdSm80INS1_25CollectiveMainloopBwdSm80ILi2ELi2EN4cute5tupleIJNS5_1CILi128EEES8_NS7_ILi64EEEEEENS_6half_tEfNS_4arch4Sm80ELb1ELb0ELb1ELb1ELb0ELb0ELb0ELb0ELi2ELi4ELi4ELi4ELb0EEENS1_24CollectiveEpilogueBwdGQAISA_fSD_Li256ELb1ELb0EEENS1_25SingleTileBwdLPTSchedulerILb1ELi128ELb0EEEEEEEEEvNT_6ParamsE$_ZN4cute3eso3ESOILb1ELb0EJNS_6LayoutINS_5tupleIJNS3_IJNS_1CILi8EEENS4_ILi1EEEEEENS4_ILi4EEES8_EEENS3_IJNS3_IJS6_NS4_ILi0EEEEEES5_NS4_ILi32EEEEEEEENS_10ViewEngineIPN7cutlass6half_tEEEEEC2ERKSE_RKSJ_:
[----:B------:R-:W-:Y:S01]  /*87b0*/  IADD3 R2, R60, -c[0x0][0x20], RZ ;  /* 0x800008003c027a10 */ /* 0x000fe20007ffe0ff */
[----:B------:R-:W-:Y:S01]  /*87c0*/  IMAD.MOV.U32 R7, RZ, RZ, R3 ;  /* 0x000000ffff077224 */ /* 0x000fe200078e0003 */
[----:B------:R-:W-:-:S04]  /*87d0*/  MOV R5, 0x0 ;  /* 0x0000000000057802 */ /* 0x000fc80000000f00 */
[----:B------:R1:W-:Y:S01]  /*87e0*/  STL.64 [R2], R6 ;  /* 0x0000000602007387 */ /* 0x0003e20000100a00 */
[----:B------:R-:W-:Y:S05]  /*87f0*/  RET.REL.NODEC R4 `(_ZN7cutlass13device_kernelIN5flash19enable_sm80_to_sm89INS1_16FlashAttnBwdSm80INS1_25CollectiveMainloopBwdSm80ILi2ELi2EN4cute5tupleIJNS5_1CILi128EEES8_NS7_ILi64EEEEEENS_6half_tEfNS_4arch4Sm80ELb1ELb0ELb1ELb1ELb0ELb0ELb0ELb0ELi2ELi4ELi4ELi4ELb0EEENS1_24CollectiveEpilogueBwdGQAISA_fSD_Li256ELb1ELb0EEENS1_25SingleTileBwdLPTSchedulerILb1ELi128ELb0EEEEEEEEEvNT_6ParamsE) ;  /* 0xffff780004007950 */ /* 0x000fea0003c3ffff */
        .type           $_ZN7cutlass13device_kernelIN5flash19enable_sm80_to_sm89INS1_16FlashAttnBwdSm80INS1_25CollectiveMainloopBwdSm80ILi2ELi2EN4cute5tupleIJNS5_1CILi128EEES8_NS7_ILi64EEEEEENS_6half_tEfNS_4arch4Sm80ELb1ELb0ELb1ELb1ELb0ELb0ELb0ELb0ELi2ELi4ELi4ELi4ELb0EEENS1_24CollectiveEpilogueBwdGQAISA_fSD_Li256ELb1ELb0EEENS1_25SingleTileBwdLPTSchedulerILb1ELi128ELb0EEEEEEEEEvNT_6ParamsE$_ZN4cute3eso3ESOILb1ELb0EJNS_6LayoutINS_5tupleIJNS_1CILi1EEENS3_IJNS4_ILi2EEES6_EEEEEENS3_IJNS4_ILi0EEENS3_IJNS4_ILi8EEENS4_ILi64EEEEEEEEEEENS_10ViewEngineINS_8smem_ptrIPfEEEEEEC2ERKSE_RKSJ_,@function
        .size           $_ZN7cutlass13device_kernelIN5flash19enable_sm80_to_sm89INS1_16FlashAttnBwdSm80INS1_25CollectiveMainloopBwdSm80ILi2ELi2EN4cute5tupleIJNS5_1CILi128EEES8_NS7_ILi64EEEEEENS_6half_tEfNS_4arch4Sm80ELb1ELb0ELb1ELb1ELb0ELb0ELb0ELb0ELi2ELi4ELi4ELi4ELb0EEENS1_24CollectiveEpilogueBwdGQAISA_fSD_Li256ELb1ELb0EEENS1_25SingleTileBwdLPTSchedulerILb1ELi128ELb0EEEEEEEEEvNT_6ParamsE$_ZN4cute3eso3ESOILb1ELb0EJNS_6LayoutINS_5tupleIJNS_1CILi1EEENS3_IJNS4_ILi2EEES6_EEEEEENS3_IJNS4_ILi0EEENS3_IJNS4_ILi8EEENS4_ILi64EEEEEEEEEEENS_10ViewEngineINS_8smem_ptrIPfEEEEEEC2ERKSE_RKSJ_,($_ZN7cutlass13device_kernelIN5flash19enable_sm80_to_sm89INS1_16FlashAttnBwdSm80INS1_25CollectiveMainloopBwdSm80ILi2ELi2EN4cute5tupleIJNS5_1CILi128EEES8_NS7_ILi64EEEEEENS_6half_tEfNS_4arch4Sm80ELb1ELb0ELb1ELb1ELb0ELb0ELb0ELb0ELi2ELi4ELi4ELi4ELb0EEENS1_24CollectiveEpilogueBwdGQAISA_fSD_Li256ELb1ELb0EEENS1_25SingleTileBwdLPTSchedulerILb1ELi128ELb0EEEEEEEEEvNT_6ParamsE$_ZN4cute3eso3ESOILb1ELb0EJNS_6LayoutINS_5tupleIJNS_1CILi1EEENS4_ILi4EEEEEENS3_IJNS4_ILi0EEES5_EEEEENS_10ViewEngineIPfEEEEC2ERKSA_RKSD_ - $_ZN7cutlass13device_kernelIN5flash19enable_sm80_to_sm89INS1_16FlashAttnBwdSm80INS1_25CollectiveMainloopBwdSm80ILi2ELi2EN4cute5tupleIJNS5_1CILi128EEES8_NS7_ILi64EEEEEENS_6half_tEfNS_4arch4Sm80ELb1ELb0ELb1ELb1ELb0ELb0ELb0ELb0ELi2ELi4ELi4ELi4ELb0EEENS1_24CollectiveEpilogueBwdGQAISA_fSD_Li256ELb1ELb0EEENS1_25SingleTileBwdLPTSchedulerILb1ELi128ELb0EEEEEEEEEvNT_6ParamsE$_ZN4cute3eso3ESOILb1ELb0EJNS_6LayoutINS_5tupleIJNS_1CILi1EEENS3_IJNS4_ILi2EEES6_EEEEEENS3_IJNS4_ILi0EEENS3_IJNS4_ILi8EEENS4_ILi64EEEEEEEEEEENS_10ViewEngineINS_8smem_ptrIPfEEEEEEC2ERKSE_RKSJ_)
$_ZN7cutlass13device_kernelIN5flash19enable_sm80_to_sm89INS1_16FlashAttnBwdSm80INS1_25CollectiveMainloopBwdSm80ILi2ELi2EN4cute5tupleIJNS5_1CILi128EEES8_NS7_ILi64EEEEEENS_6half_tEfNS_4arch4Sm80ELb1ELb0ELb1ELb1ELb0ELb0ELb0ELb0ELi2ELi4ELi4ELi4ELb0EEENS1_24CollectiveEpilogueBwdGQAISA_fSD_Li256ELb1ELb0EEENS1_25SingleTileBwdLPTSchedulerILb1ELi128ELb0EEEEEEEEEvNT_6ParamsE$_ZN4cute3eso3ESOILb1ELb0EJNS_6LayoutINS_5tupleIJNS_1CILi1EEENS3_IJNS4_ILi2EEES6_EEEEEENS3_IJNS4_ILi0EEENS3_IJNS4_ILi8EEENS4_ILi64EEEEEEEEEEENS_10ViewEngineINS_8smem_ptrIPfEEEEEEC2ERKSE_RKSJ_:
[----:B------:R-:W-:Y:S01]  /*8800*/  IADD3 R5, R60, -c[0x0][0x20], RZ ;  /* 0x800008003c057a10 */ /* 0x000fe20007ffe0ff */
[----:B------:R-:W-:Y:S01]  /*8810*/  IMAD.MOV.U32 R10, RZ, RZ, R4 ;  /* 0x000000ffff0a7224 */ /* 0x000fe200078e0004 */
[----:B------:R-:W-:Y:S01]  /*8820*/  MOV R11, R9 ;  /* 0x00000009000b7202 */ /* 0x000fe20000000f00 */
[----:B------:R-:W-:-:S04]  /*8830*/  IMAD.MOV.U32 R9, RZ, RZ, 0x0 ;  /* 0x00000000ff097424 */ /* 0x000fc800078e00ff */
[----:B------:R1:W-:Y:S01]  /*8840*/  STL.64 [R5], R10 ;  /* 0x0000000a05007387 */ /* 0x0003e20000100a00 */
[----:B------:R-:W-:Y:S05]  /*8850*/  RET.REL.NODEC R8 `(_ZN7cutlass13device_kernelIN5flash19enable_sm80_to_sm89INS1_16FlashAttnBwdSm80INS1_25CollectiveMainloopBwdSm80ILi2ELi2EN4cute5tupleIJNS5_1CILi128EEES8_NS7_ILi64EEEEEENS_6half_tEfNS_4arch4Sm80ELb1ELb0ELb1ELb1ELb0ELb0ELb0ELb0ELi2ELi4ELi4ELi4ELb0EEENS1_24CollectiveEpilogueBwdGQAISA_fSD_Li256ELb1ELb0EEENS1_25SingleTileBwdLPTSchedulerILb1ELi128ELb0EEEEEEEEEvNT_6ParamsE) ;  /* 0xffff77a008007950 */ /* 0x000fea0003c3ffff */
        .type           $_ZN7cutlass13device_kernelIN5flash19enable_sm80_to_sm89INS1_16FlashAttnBwdSm80INS1_25CollectiveMainloopBwdSm80ILi2ELi2EN4cute5tupleIJNS5_1CILi128EEES8_NS7_ILi64EEEEEENS_6half_tEfNS_4arch4Sm80ELb1ELb0ELb1ELb1ELb0ELb0ELb0ELb0ELi2ELi4ELi4ELi4ELb0EEENS1_24CollectiveEpilogueBwdGQAISA_fSD_Li256ELb1ELb0EEENS1_25SingleTileBwdLPTSchedulerILb1ELi128ELb0EEEEEEEEEvNT_6ParamsE$_ZN4cute3eso3ESOILb1ELb0EJNS_6LayoutINS_5tupleIJNS_1CILi1EEENS4_ILi4EEEEEENS3_IJNS4_ILi0EEES5_EEEEENS_10ViewEngineIPfEEEEC2ERKSA_RKSD_,@function
        .size           $_ZN7cutlass13device_kernelIN5flash19enable_sm80_to_sm89INS1_16FlashAttnBwdSm80INS1_25CollectiveMainloopBwdSm80ILi2ELi2EN4cute5tupleIJNS5_1CILi128EEES8_NS7_ILi64EEEEEENS_6half_tEfNS_4arch4Sm80ELb1ELb0ELb1ELb1ELb0ELb0ELb0ELb0ELi2ELi4ELi4ELi4ELb0EEENS1_24CollectiveEpilogueBwdGQAISA_fSD_Li256ELb1ELb0EEENS1_25SingleTileBwdLPTSchedulerILb1ELi128ELb0EEEEEEEEEvNT_6ParamsE$_ZN4cute3eso3ESOILb1ELb0EJNS_6LayoutINS_5tupleIJNS_1CILi1EEENS4_ILi4EEEEEENS3_IJNS4_ILi0EEES5_EEEEENS_10ViewEngineIPfEEEEC2ERKSA_RKSD_,($_ZN7cutlass13device_kernelIN5flash19enable_sm80_to_sm89INS1_16FlashAttnBwdSm80INS1_25CollectiveMainloopBwdSm80ILi2ELi2EN4cute5tupleIJNS5_1CILi128EEES8_NS7_ILi64EEEEEENS_6half_tEfNS_4arch4Sm80ELb1ELb0ELb1ELb1ELb0ELb0ELb0ELb0ELi2ELi4ELi4ELi4ELb0EEENS1_24CollectiveEpilogueBwdGQAISA_fSD_Li256ELb1ELb0EEENS1_25SingleTileBwdLPTSchedulerILb1ELi128ELb0EEEEEEEEEvNT_6ParamsE$_ZN4cute3eso3ESOILb1ELb0EJNS_6LayoutINS_5tupleIJNS_1CILi4EEEEEENS3_IJNS4_ILi1EEEEEEEENS_10ViewEngineIPfEEEEC2ERKS9_RKSC_ - $_ZN7cutlass13device_kernelIN5flash19enable_sm80_to_sm89INS1_16FlashAttnBwdSm80INS1_25CollectiveMainloopBwdSm80ILi2ELi2EN4cute5tupleIJNS5_1CILi128EEES8_NS7_ILi64EEEEEENS_6half_tEfNS_4arch4Sm80ELb1ELb0ELb1ELb1ELb0ELb0ELb0ELb0ELi2ELi4ELi4ELi4ELb0EEENS1_24CollectiveEpilogueBwdGQAISA_fSD_Li256ELb1ELb0EEENS1_25SingleTileBwdLPTSchedulerILb1ELi128ELb0EEEEEEEEEvNT_6ParamsE$_ZN4cute3eso3ESOILb1ELb0EJNS_6LayoutINS_5tupleIJNS_1CILi1EEENS4_ILi4EEEEEENS3_IJNS4_ILi0EEES5_EEEEENS_10ViewEngineIPfEEEEC2ERKSA_RKSD_)
$_ZN7cutlass13device_kernelIN5flash19enable_sm80_to_sm89INS1_16FlashAttnBwdSm80INS1_25CollectiveMainloopBwdSm80ILi2ELi2EN4cute5tupleIJNS5_1CILi128EEES8_NS7_ILi64EEEEEENS_6half_tEfNS_4arch4Sm80ELb1ELb0ELb1ELb1ELb0ELb0ELb0ELb0ELi2ELi4ELi4ELi4ELb0EEENS1_24CollectiveEpilogueBwdGQAISA_fSD_Li256ELb1ELb0EEENS1_25SingleTileBwdLPTSchedulerILb1ELi128ELb0EEEEEEEEEvNT_6ParamsE$_ZN4cute3eso3ESOILb1ELb0EJNS_6LayoutINS_5tupleIJNS_1CILi1EEENS4_ILi4EEEEEENS3_IJNS4_ILi0EEES5_EEEEENS_10ViewEngineIPfEEEEC2ERKSA_RKSD_:
[----:B------:R-:W-:Y:S01]  /*8860*/  IADD3 R7, R60, -c[0x0][0x20], RZ ;  /* 0x800008003c077a10 */ /* 0x000fe20007ffe0ff */
[----:B------:R-:W-:Y:S01]  /*8870*/  IMAD.MOV.U32 R10, RZ, RZ, R2 ;  /* 0x000000ffff0a7224 */ /* 0x000fe200078e0002 */
[----:B------:R-:W-:Y:S01]  /*8880*/  MOV R11, R9 ;  /* 0x00000009000b7202 */ /* 0x000fe20000000f00 */
[----:B------:R-:W-:-:S04]  /*8890*/  IMAD.MOV.U32 R9, RZ, RZ, 0x0 ;  /* 0x00000000ff097424 */ /* 0x000fc800078e00ff */
[----:B------:R1:W-:Y:S01]  /*88a0*/  STL.64 [R7], R10 ;  /* 0x0000000a07007387 */ /* 0x0003e20000100a00 */
[----:B------:R-:W-:Y:S05]  /*88b0*/  RET.REL.NODEC R8 `(_ZN7cutlass13device_kernelIN5flash19enable_sm80_to_sm89INS1_16FlashAttnBwdSm80INS1_25CollectiveMainloopBwdSm80ILi2ELi2EN4cute5tupleIJNS5_1CILi128EEES8_NS7_ILi64EEEEEENS_6half_tEfNS_4arch4Sm80ELb1ELb0ELb1ELb1ELb0ELb0ELb0ELb0ELi2ELi4ELi4ELi4ELb0EEENS1_24CollectiveEpilogueBwdGQAISA_fSD_Li256ELb1ELb0EEENS1_25SingleTileBwdLPTSchedulerILb1ELi128ELb0EEEEEEEEEvNT_6ParamsE) ;  /* 0xffff774008007950 */ /* 0x000fea0003c3ffff */
        .type           $_ZN7cutlass13device_kernelIN5flash19enable_sm80_to_sm89INS1_16FlashAttnBwdSm80INS1_25CollectiveMainloopBwdSm80ILi2ELi2EN4cute5tupleIJNS5_1CILi128EEES8_NS7_ILi64EEEEEENS_6half_tEfNS_4arch4Sm80ELb1ELb0ELb1ELb1ELb0ELb0ELb0ELb0ELi2ELi4ELi4ELi4ELb0EEENS1_24CollectiveEpilogueBwdGQAISA_fSD_Li256ELb1ELb0EEENS1_25SingleTileBwdLPTSchedulerILb1ELi128ELb0EEEEEEEEEvNT_6ParamsE$_ZN4cute3eso3ESOILb1ELb0EJNS_6LayoutINS_5tupleIJNS_1CILi4EEEEEENS3_IJNS4_ILi1EEEEEEEENS_10ViewEngineIPfEEEEC2ERKS9_RKSC_,@function
        .size           $_ZN7cutlass13device_kernelIN5flash19enable_sm80_to_sm89INS1_16FlashAttnBwdSm80INS1_25CollectiveMainloopBwdSm80ILi2ELi2EN4cute5tupleIJNS5_1CILi128EEES8_NS7_ILi64EEEEEENS_6half_tEfNS_4arch4Sm80ELb1ELb0ELb1ELb1ELb0ELb0ELb0ELb0ELi2ELi4ELi4ELi4ELb0EEENS1_24CollectiveEpilogueBwdGQAISA_fSD_Li256ELb1ELb0EEENS1_25SingleTileBwdLPTSchedulerILb1ELi128ELb0EEEEEEEEEvNT_6ParamsE$_ZN4cute3eso3ESOILb1ELb0EJNS_6LayoutINS_5tupleIJNS_1CILi4EEEEEENS3_IJNS4_ILi1EEEEEEEENS_10ViewEngineIPfEEEEC2ERKS9_RKSC_,($_ZN7cutlass13device_kernelIN5flash19enable_sm80_to_sm89INS1_16FlashAttnBwdSm80INS1_25CollectiveMainloopBwdSm80ILi2ELi2EN4cute5tupleIJNS5_1CILi128EEES8_NS7_ILi64EEEEEENS_6half_tEfNS_4arch4Sm80ELb1ELb0ELb1ELb1ELb0ELb0ELb0ELb0ELi2ELi4ELi4ELi4ELb0EEENS1_24CollectiveEpilogueBwdGQAISA_fSD_Li256ELb1ELb0EEENS1_25SingleTileBwdLPTSchedulerILb1ELi128ELb0EEEEEEEEEvNT_6ParamsE$_ZN4cute5tupleIJNS0_IJNS0_IJNS0_IJNS_1CILi8EEENS1_ILi1EEEEEENS0_IJS3_S3_EEEEEENS0_IJS3_NS1_ILi2EEEEEEEEENS0_IJNS0_IJNS0_IJS3_NS1_ILi0EEEEEENS0_IJSA_SA_EEEEEENS0_IJSA_iEEEEEEEEC2ERKS9_RKSF_ - $_ZN7cutlass13device_kernelIN5flash19enable_sm80_to_sm89INS1_16FlashAttnBwdSm80INS1_25CollectiveMainloopBwdSm80ILi2ELi2EN4cute5tupleIJNS5_1CILi128EEES8_NS7_ILi64EEEEEENS_6half_tEfNS_4arch4Sm80ELb1ELb0ELb1ELb1ELb0ELb0ELb0ELb0ELi2ELi4ELi4ELi4ELb0EEENS1_24CollectiveEpilogueBwdGQAISA_fSD_Li256ELb1ELb0EEENS1_25SingleTileBwdLPTSchedulerILb1ELi128ELb0EEEEEEEEEvNT_6ParamsE$_ZN4cute3eso3ESOILb1ELb0EJNS_6LayoutINS_5tupleIJNS_1CILi4EEEEEENS3_IJNS4_ILi1EEEEEEEENS_10ViewEngineIPfEEEEC2ERKS9_RKSC_)
$_ZN7cutlass13device_kernelIN5flash19enable_sm80_to_sm89INS1_16FlashAttnBwdSm80INS1_25CollectiveMainloopBwdSm80ILi2ELi2EN4cute5tupleIJNS5_1CILi128EEES8_NS7_ILi64EEEEEENS_6half_tEfNS_4arch4Sm80ELb1ELb0ELb1ELb1ELb0ELb0ELb0ELb0ELi2ELi4ELi4ELi4ELb0EEENS1_24CollectiveEpilogueBwdGQAISA_fSD_Li256ELb1ELb0EEENS1_25SingleTileBwdLPTSchedulerILb1ELi128ELb0EEEEEEEEEvNT_6ParamsE$_ZN4cute3eso3ESOILb1ELb0EJNS_6LayoutINS_5tupleIJNS_1CILi4EEEEEENS3_IJNS4_ILi1EEEEEEEENS_10ViewEngineIPfEEEEC2ERKS9_RKSC_:
[----:B------:R-:W-:Y:S01]  /*88c0*/  IADD3 R5, R60, -c[0x0][0x20], RZ ;  /* 0x800008003c057a10 */ /* 0x000fe20007ffe0ff */
[----:B------:R-:W-:Y:S01]  /*88d0*/  IMAD.MOV.U32 R12, RZ, RZ, R4 ;  /* 0x000000ffff0c7224 */ /* 0x000fe200078e0004 */
[----:B------:R-:W-:Y:S01]  /*88e0*/  MOV R13, R7 ;  /* 0x00000007000d7202 */ /* 0x000fe20000000f00 */
[----:B------:R-:W-:-:S04]  /*88f0*/  IMAD.MOV.U32 R9, RZ, RZ, 0x0 ;  /* 0x00000000ff097424 */ /* 0x000fc800078e00ff */
[----:B------:R1:W-:Y:S01]  /*8900*/  STL.64 [R5], R12 ;  /* 0x0000000c05007387 */ /* 0x0003e20000100a00 */
[----:B------:R-:W-:Y:S05]  /*8910*/  RET.REL.NODEC R8 `(_ZN7cutlass13device_kernelIN5flash19enable_sm80_to_sm89INS1_16FlashAttnBwdSm80INS1_25CollectiveMainloopBwdSm80ILi2ELi2EN4cute5tupleIJNS5_1CILi128EEES8_NS7_ILi64EEEEEENS_6half_tEfNS_4arch4Sm80ELb1ELb0ELb1ELb1ELb0ELb0ELb0ELb0ELi2ELi4ELi4ELi4ELb0EEENS1_24CollectiveEpilogueBwdGQAISA_fSD_Li256ELb1ELb0EEENS1_25SingleTileBwdLPTSchedulerILb1ELi128ELb0EEEEEEEEEvNT_6ParamsE) ;  /* 0xffff76e008007950 */ /* 0x000fea0003c3ffff */
        .type           $_ZN7cutlass13device_kernelIN5flash19enable_sm80_to_sm89INS1_16FlashAttnBwdSm80INS1_25CollectiveMainloopBwdSm80ILi2ELi2EN4cute5tupleIJNS5_1CILi128EEES8_NS7_ILi64EEEEEENS_6half_tEfNS_4arch4Sm80ELb1ELb0ELb1ELb1ELb0ELb0ELb0ELb0ELi2ELi4ELi4ELi4ELb0EEENS1_24CollectiveEpilogueBwdGQAISA_fSD_Li256ELb1ELb0EEENS1_25SingleTileBwdLPTSchedulerILb1ELi128ELb0EEEEEEEEEvNT_6ParamsE$_ZN4cute5tupleIJNS0_IJNS0_IJNS0_IJNS_1CILi8EEENS1_ILi1EEEEEENS0_IJS3_S3_EEEEEENS0_IJS3_NS1_ILi2EEEEEEEEENS0_IJNS0_IJNS0_IJS3_NS1_ILi0EEEEEENS0_IJSA_SA_EEEEEENS0_IJSA_iEEEEEEEEC2ERKS9_RKSF_,@function
        .size           $_ZN7cutlass13device_kernelIN5flash19enable_sm80_to_sm89INS1_16FlashAttnBwdSm80INS1_25CollectiveMainloopBwdSm80ILi2ELi2EN4cute5tupleIJNS5_1CILi128EEES8_NS7_ILi64EEEEEENS_6half_tEfNS_4arch4Sm80ELb1ELb0ELb1ELb1ELb0ELb0ELb0ELb0ELi2ELi4ELi4ELi4ELb0EEENS1_24CollectiveEpilogueBwdGQAISA_fSD_Li256ELb1ELb0EEENS1_25SingleTileBwdLPTSchedulerILb1ELi128ELb0EEEEEEEEEvNT_6ParamsE$_ZN4cute5tupleIJNS0_IJNS0_IJNS0_IJNS_1CILi8EEENS1_ILi1EEEEEENS0_IJS3_S3_EEEEEENS0_IJS3_NS1_ILi2EEEEEEEEENS0_IJNS0_IJNS0_IJS3_NS1_ILi0EEEEEENS0_IJSA_SA_EEEEEENS0_IJSA_iEEEEEEEEC2ERKS9_RKSF_,($_ZN7cutlass13device_kernelIN5flash19enable_sm80_to_sm89INS1_16FlashAttnBwdSm80INS1_25CollectiveMainloopBwdSm80ILi2ELi2EN4cute5tupleIJNS5_1CILi128EEES8_NS7_ILi64EEEEEENS_6half_tEfNS_4arch4Sm80ELb1ELb0ELb1ELb1ELb0ELb0ELb0ELb0ELi2ELi4ELi4ELi4ELb0EEENS1_24CollectiveEpilogueBwdGQAISA_fSD_Li256ELb1ELb0EEENS1_25SingleTileBwdLPTSchedulerILb1ELi128ELb0EEEEEEEEEvNT_6ParamsE$_ZN4cute5tupleIJNS0_IJNS0_IJNS0_IJNS_1CILi8EEENS1_ILi1EEEEEES3_EEENS0_IJNS0_IJS3_S3_EEENS1_ILi2EEEEEEEEENS0_IJNS0_IJNS0_IJS3_NS1_ILi0EEEEEESA_EEENS0_IJNS0_IJSA_SA_EEEiEEEEEEEEC2ERKS9_RKSF_ - $_ZN7cutlass13device_kernelIN5flash19enable_sm80_to_sm89INS1_16FlashAttnBwdSm80INS1_25CollectiveMainloopBwdSm80ILi2ELi2EN4cute5tupleIJNS5_1CILi128EEES8_NS7_ILi64EEEEEENS_6half_tEfNS_4arch4Sm80ELb1ELb0ELb1ELb1ELb0ELb0ELb0ELb0ELi2ELi4ELi4ELi4ELb0EEENS1_24CollectiveEpilogueBwdGQAISA_fSD_Li256ELb1ELb0EEENS1_25SingleTileBwdLPTSchedulerILb1ELi128ELb0EEEEEEEEEvNT_6ParamsE$_ZN4cute5tupleIJNS0_IJNS0_IJNS0_IJNS_1CILi8EEENS1_ILi1EEEEEENS0_IJS3_S3_EEEEEENS0_IJS3_NS1_ILi2EEEEEEEEENS0_IJNS0_IJNS0_IJS3_NS1_ILi0EEEEEENS0_IJSA_SA_EEEEEENS0_IJSA_iEEEEEEEEC2ERKS9_RKSF_)
$_ZN7cutlass13device_kernelIN5flash19enable_sm80_to_sm89INS1_16FlashAttnBwdSm80INS1_25CollectiveMainloopBwdSm80ILi2ELi2EN4cute5tupleIJNS5_1CILi128EEES8_NS7_ILi64EEEEEENS_6half_tEfNS_4arch4Sm80ELb1ELb0ELb1ELb1ELb0ELb0ELb0ELb0ELi2ELi4ELi4ELi4ELb0EEENS1_24CollectiveEpilogueBwdGQAISA_fSD_Li256ELb1ELb0EEENS1_25SingleTileBwdLPTSchedulerILb1ELi128ELb0EEEEEEEEEvNT_6ParamsE$_ZN4cute5tupleIJNS0_IJNS0_IJNS0_IJNS_1CILi8EEENS1_ILi1EEEEEENS0_IJS3_S3_EEEEEENS0_IJS3_NS1_ILi2EEEEEEEEENS0_IJNS0_IJNS0_IJS3_NS1_ILi0EEEEEENS0_IJSA_SA_EEEEEENS0_IJSA_iEEEEEEEEC2ERKS9_RKSF_:
[----:B------:R-:W-:Y:S02]  /*8920*/  IADD3 R10, R83, -c[0x0][0x20], RZ ;  /* 0x80000800530a7a10 */ /* 0x000fe40007ffe0ff */
[----:B------:R-:W-:-:S03]  /*8930*/  MOV R13, 0x0 ;  /* 0x00000000000d7802 */ /* 0x000fc60000000f00 */
[----:B------:R1:W-:Y:S01]  /*8940*/  STL [R10], R11 ;  /* 0x0000000b0a007387 */ /* 0x0003e20000100800 */
[----:B------:R-:W-:Y:S05]  /*8950*/  RET.REL.NODEC R12 `(_ZN7cutlass13device_kernelIN5flash19enable_sm80_to_sm89INS1_16FlashAttnBwdSm80INS1_25CollectiveMainloopBwdSm80ILi2ELi2EN4cute5tupleIJNS5_1CILi128EEES8_NS7_ILi64EEEEEENS_6half_tEfNS_4arch4Sm80ELb1ELb0ELb1ELb1ELb0ELb0ELb0ELb0ELi2ELi4ELi4ELi4ELb0EEENS1_24CollectiveEpilogueBwdGQAISA_fSD_Li256ELb1ELb0EEENS1_25SingleTileBwdLPTSchedulerILb1ELi128ELb0EEEEEEEEEvNT_6ParamsE) ;  /* 0xffff76a00c007950 */ /* 0x000fea0003c3ffff */
        .type           $_ZN7cutlass13device_kernelIN5flash19enable_sm80_to_sm89INS1_16FlashAttnBwdSm80INS1_25CollectiveMainloopBwdSm80ILi2ELi2EN4cute5tupleIJNS5_1CILi128EEES8_NS7_ILi64EEEEEENS_6half_tEfNS_4arch4Sm80ELb1ELb0ELb1ELb1ELb0ELb0ELb0ELb0ELi2ELi4ELi4ELi4ELb0EEENS1_24CollectiveEpilogueBwdGQAISA_fSD_Li256ELb1ELb0EEENS1_25SingleTileBwdLPTSchedulerILb1ELi128ELb0EEEEEEEEEvNT_6ParamsE$_ZN4cute5tupleIJNS0_IJNS0_IJNS0_IJNS_1CILi8EEENS1_ILi1EEEEEES3_EEENS0_IJNS0_IJS3_S3_EEENS1_ILi2EEEEEEEEENS0_IJNS0_IJNS0_IJS3_NS1_ILi0EEEEEESA_EEENS0_IJNS0_IJSA_SA_EEEiEEEEEEEEC2ERKS9_RKSF_,@function
        .size           $_ZN7cutlass13device_kernelIN5flash19enable_sm80_to_sm89INS1_16FlashAttnBwdSm80INS1_25CollectiveMainloopBwdSm80ILi2ELi2EN4cute5tupleIJNS5_1CILi128EEES8_NS7_ILi64EEEEEENS_6half_tEfNS_4arch4Sm80ELb1ELb0ELb1ELb1ELb0ELb0ELb0ELb0ELi2ELi4ELi4ELi4ELb0EEENS1_24CollectiveEpilogueBwdGQAISA_fSD_Li256ELb1ELb0EEENS1_25SingleTileBwdLPTSchedulerILb1ELi128ELb0EEEEEEEEEvNT_6ParamsE$_ZN4cute5tupleIJNS0_IJNS0_IJNS0_IJNS_1CILi8EEENS1_ILi1EEEEEES3_EEENS0_IJNS0_IJS3_S3_EEENS1_ILi2EEEEEEEEENS0_IJNS0_IJNS0_IJS3_NS1_ILi0EEEEEESA_EEENS0_IJNS0_IJSA_SA_EEEiEEEEEEEEC2ERKS9_RKSF_,($_ZN7cutlass13device_kernelIN5flash19enable_sm80_to_sm89INS1_16FlashAttnBwdSm80INS1_25CollectiveMainloopBwdSm80ILi2ELi2EN4cute5tupleIJNS5_1CILi128EEES8_NS7_ILi64EEEEEENS_6half_tEfNS_4arch4Sm80ELb1ELb0ELb1ELb1ELb0ELb0ELb0ELb0ELi2ELi4ELi4ELi4ELb0EEENS1_24CollectiveEpilogueBwdGQAISA_fSD_Li256ELb1ELb0EEENS1_25SingleTileBwdLPTSchedulerILb1ELi128ELb0EEEEEEEEEvNT_6ParamsE$_ZN4cute5tupleIJNS0_IJNS0_IJNS_1CILi1EEENS0_IJS2_NS1_ILi2EEES3_EEEEEES3_NS0_IJS3_S3_EEEEEENS0_IJNS0_IJNS1_ILi0EEENS0_IJS2_NS1_ILi256EEEiEEEEEENS1_ILi2048EEENS0_IJiNS1_ILi4096EEEEEEEEEEEC2ERKS7_RKSF_ - $_ZN7cutlass13device_kernelIN5flash19enable_sm80_to_sm89INS1_16FlashAttnBwdSm80INS1_25CollectiveMainloopBwdSm80ILi2ELi2EN4cute5tupleIJNS5_1CILi128EEES8_NS7_ILi64EEEEEENS_6half_tEfNS_4arch4Sm80ELb1ELb0ELb1ELb1ELb0ELb0ELb0ELb0ELi2ELi4ELi4ELi4ELb0EEENS1_24CollectiveEpilogueBwdGQAISA_fSD_Li256ELb1ELb0EEENS1_25SingleTileBwdLPTSchedulerILb1ELi128ELb0EEEEEEEEEvNT_6ParamsE$_ZN4cute5tupleIJNS0_IJNS0_IJNS0_IJNS_1CILi8EEENS1_ILi1EEEEEES3_EEENS0_IJNS0_IJS3_S3_EEENS1_ILi2EEEEEEEEENS0_IJNS0_IJNS0_IJS3_NS1_ILi0EEEEEESA_EEENS0_IJNS0_IJSA_SA_EEEiEEEEEEEEC2ERKS9_RKSF_)
$_ZN7cutlass13device_kernelIN5flash19enable_sm80_to_sm89INS1_16FlashAttnBwdSm80INS1_25CollectiveMainloopBwdSm80ILi2ELi2EN4cute5tupleIJNS5_1CILi128EEES8_NS7_ILi64EEEEEENS_6half_tEfNS_4arch4Sm80ELb1ELb0ELb1ELb1ELb0ELb0ELb0ELb0ELi2ELi4ELi4ELi4ELb0EEENS1_24CollectiveEpilogueBwdGQAISA_fSD_Li256ELb1ELb0EEENS1_25SingleTileBwdLPTSchedulerILb1ELi128ELb0EEEEEEEEEvNT_6ParamsE$_ZN4cute5tupleIJNS0_IJNS0_IJNS0_IJNS_1CILi8EEENS1_ILi1EEEEEES3_EEENS0_IJNS0_IJS3_S3_EEENS1_ILi2EEEEEEEEENS0_IJNS0_IJNS0_IJS3_NS1_ILi0EEEEEESA_EEENS0_IJNS0_IJSA_SA_EEEiEEEEEEEEC2ERKS9_RKSF_:
[----:B------:R-:W-:Y:S02]  /*8960*/  IADD3 R10, R82, -c[0x0][0x20], RZ ;  /* 0x80000800520a7a10 */ /* 0x000fe40007ffe0ff */
[----:B------:R-:W-:-:S03]  /*8970*/  MOV R13, 0x0 ;  /* 0x00000000000d7802 */ /* 0x000fc60000000f00 */
[----:B------:R1:W-:Y:S01]  /*8980*/  STL [R10], R11 ;  /* 0x0000000b0a007387 */ /* 0x0003e20000100800 */
[----:B------:R-:W-:Y:S05]  /*8990*/  RET.REL.NODEC R12 `(_ZN7cutlass13device_kernelIN5flash19enable_sm80_to_sm89INS1_16FlashAttnBwdSm80INS1_25CollectiveMainloopBwdSm80ILi2ELi2EN4cute5tupleIJNS5_1CILi128EEES8_NS7_ILi64EEEEEENS_6half_tEfNS_4arch4Sm80ELb1ELb0ELb1ELb1ELb0ELb0ELb0ELb0ELi2ELi4ELi4ELi4ELb0EEENS1_24CollectiveEpilogueBwdGQAISA_fSD_Li256ELb1ELb0EEENS1_25SingleTileBwdLPTSchedulerILb1ELi128ELb0EEEEEEEEEvNT_6ParamsE) ;  /* 0xffff76600c007950 */ /* 0x000fea0003c3ffff */
        .type           $_ZN7cutlass13device_kernelIN5flash19enable_sm80_to_sm89INS1_16FlashAttnBwdSm80INS1_25CollectiveMainloopBwdSm80ILi2ELi2EN4cute5tupleIJNS5_1CILi128EEES8_NS7_ILi64EEEEEENS_6half_tEfNS_4arch4Sm80ELb1ELb0ELb1ELb1ELb0ELb0ELb0ELb0ELi2ELi4ELi4ELi4ELb0EEENS1_24CollectiveEpilogueBwdGQAISA_fSD_Li256ELb1ELb0EEENS1_25SingleTileBwdLPTSchedulerILb1ELi128ELb0EEEEEEEEEvNT_6ParamsE$_ZN4cute5tupleIJNS0_IJNS0_IJNS_1CILi1EEENS0_IJS2_NS1_ILi2EEES3_EEEEEES3_NS0_IJS3_S3_EEEEEENS0_IJNS0_IJNS1_ILi0EEENS0_IJS2_NS1_ILi256EEEiEEEEEENS1_ILi2048EEENS0_IJiNS1_ILi4096EEEEEEEEEEEC2ERKS7_RKSF_,@function
        .size           $_ZN7cutlass13device_kernelIN5flash19enable_sm80_to_sm89INS1_16FlashAttnBwdSm80INS1_25CollectiveMainloopBwdSm80ILi2ELi2EN4cute5tupleIJNS5_1CILi128EEES8_NS7_ILi64EEEEEENS_6half_tEfNS_4arch4Sm80ELb1ELb0ELb1ELb1ELb0ELb0ELb0ELb0ELi2ELi4ELi4ELi4ELb0EEENS1_24CollectiveEpilogueBwdGQAISA_fSD_Li256ELb1ELb0EEENS1_25SingleTileBwdLPTSchedulerILb1ELi128ELb0EEEEEEEEEvNT_6ParamsE$_ZN4cute5tupleIJNS0_IJNS0_IJNS_1CILi1EEENS0_IJS2_NS1_ILi2EEES3_EEEEEES3_NS0_IJS3_S3_EEEEEENS0_IJNS0_IJNS1_ILi0EEENS0_IJS2_NS1_ILi256EEEiEEEEEENS1_ILi2048EEENS0_IJiNS1_ILi4096EEEEEEEEEEEC2ERKS7_RKSF_,($_ZN7cutlass13device_kernelIN5flash19enable_sm80_to_sm89INS1_16FlashAttnBwdSm80INS1_25CollectiveMainloopBwdSm80ILi2ELi2EN4cute5tupleIJNS5_1CILi128EEES8_NS7_ILi64EEEEEENS_6half_tEfNS_4arch4Sm80ELb1ELb0ELb1ELb1ELb0ELb0ELb0ELb0ELi2ELi4ELi4ELi4ELb0EEENS1_24CollectiveEpilogueBwdGQAISA_fSD_Li256ELb1ELb0EEENS1_25SingleTileBwdLPTSchedulerILb1ELi128ELb0EEEEEEEEEvNT_6ParamsE$_ZN4cute5tupleIJNS0_IJNS0_IJNS_1CILi2EEES2_EEENS1_ILi8EEES3_EEENS0_IJNS0_IJNS1_ILi1EEEiEEENS1_ILi1024EEENS0_IJiiEEEEEEEEC2ERKS5_RKSA_ - $_ZN7cutlass13device_kernelIN5flash19enable_sm80_to_sm89INS1_16FlashAttnBwdSm80INS1_25CollectiveMainloopBwdSm80ILi2ELi2EN4cute5tupleIJNS5_1CILi128EEES8_NS7_ILi64EEEEEENS_6half_tEfNS_4arch4Sm80ELb1ELb0ELb1ELb1ELb0ELb0ELb0ELb0ELi2ELi4ELi4ELi4ELb0EEENS1_24CollectiveEpilogueBwdGQAISA_fSD_Li256ELb1ELb0EEENS1_25SingleTileBwdLPTSchedulerILb1ELi128ELb0EEEEEEEEEvNT_6ParamsE$_ZN4cute5tupleIJNS0_IJNS0_IJNS_1CILi1EEENS0_IJS2_NS1_ILi2EEES3_EEEEEES3_NS0_IJS3_S3_EEEEEENS0_IJNS0_IJNS1_ILi0EEENS0_IJS2_NS1_ILi256EEEiEEEEEENS1_ILi2048EEENS0_IJiNS1_ILi4096EEEEEEEEEEEC2ERKS7_RKSF_)
$_ZN7cutlass13device_kernelIN5flash19enable_sm80_to_sm89INS1_16FlashAttnBwdSm80INS1_25CollectiveMainloopBwdSm80ILi2ELi2EN4cute5tupleIJNS5_1CILi128EEES8_NS7_ILi64EEEEEENS_6half_tEfNS_4arch4Sm80ELb1ELb0ELb1ELb1ELb0ELb0ELb0ELb0ELi2ELi4ELi4ELi4ELb0EEENS1_24CollectiveEpilogueBwdGQAISA_fSD_Li256ELb1ELb0EEENS1_25SingleTileBwdLPTSchedulerILb1ELi128ELb0EEEEEEEEEvNT_6ParamsE$_ZN4cute5tupleIJNS0_IJNS0_IJNS_1CILi1EEENS0_IJS2_NS1_ILi2EEES3_EEEEEES3_NS0_IJS3_S3_EEEEEENS0_IJNS0_IJNS1_ILi0EEENS0_IJS2_NS1_ILi256EEEiEEEEEENS1_ILi2048EEENS0_IJiNS1_ILi4096EEEEEEEEEEEC2ERKS7_RKSF_:
[----:B------:R-:W-:Y:S01]  /*89a0*/  IADD3 R2, R69, -c[0x0][0x20], RZ ;  /* 0x8000080045027a10 */ /* 0x000fe20007ffe0ff */
[----:B------:R-:W-:Y:S01]  /*89b0*/  IMAD.MOV.U32 R22, RZ, RZ, R18 ;  /* 0x000000ffff167224 */ /* 0x000fe200078e0012 */
[----:B------:R-:W-:-:S03]  /*89c0*/  MOV R23, 0x0 ;  /* 0x0000000000177802 */ /* 0x000fc60000000f00 */
[----:B------:R1:W-:Y:S04]  /*89d0*/  STL [R2], R21 ;  /* 0x0000001502007387 */ /* 0x0003e80000100800 */
[----:B------:R1:W-:Y:S01]  /*89e0*/  STL [R2+0x4], R3 ;  /* 0x0000040302007387 */ /* 0x0003e20000100800 */
[----:B------:R-:W-:Y:S05]  /*89f0*/  RET.REL.NODEC R22 `(_ZN7cutlass13device_kernelIN5flash19enable_sm80_to_sm89INS1_16FlashAttnBwdSm80INS1_25CollectiveMainloopBwdSm80ILi2ELi2EN4cute5tupleIJNS5_1CILi128EEES8_NS7_ILi64EEEEEENS_6half_tEfNS_4arch4Sm80ELb1ELb0ELb1ELb1ELb0ELb0ELb0ELb0ELi2ELi4ELi4ELi4ELb0EEENS1_24CollectiveEpilogueBwdGQAISA_fSD_Li256ELb1ELb0EEENS1_25SingleTileBwdLPTSchedulerILb1ELi128ELb0EEEEEEEEEvNT_6ParamsE) ;  /* 0xffff760016007950 */ /* 0x000fea0003c3ffff */
        .type           $_ZN7cutlass13device_kernelIN5flash19enable_sm80_to_sm89INS1_16FlashAttnBwdSm80INS1_25CollectiveMainloopBwdSm80ILi2ELi2EN4cute5tupleIJNS5_1CILi128EEES8_NS7_ILi64EEEEEENS_6half_tEfNS_4arch4Sm80ELb1ELb0ELb1ELb1ELb0ELb0ELb0ELb0ELi2ELi4ELi4ELi4ELb0EEENS1_24CollectiveEpilogueBwdGQAISA_fSD_Li256ELb1ELb0EEENS1_25SingleTileBwdLPTSchedulerILb1ELi128ELb0EEEEEEEEEvNT_6ParamsE$_ZN4cute5tupleIJNS0_IJNS0_IJNS_1CILi2EEES2_EEENS1_ILi8EEES3_EEENS0_IJNS0_IJNS1_ILi1EEEiEEENS1_ILi1024EEENS0_IJiiEEEEEEEEC2ERKS5_RKSA_,@function
        .size           $_ZN7cutlass13device_kernelIN5flash19enable_sm80_to_sm89INS1_16FlashAttnBwdSm80INS1_25CollectiveMainloopBwdSm80ILi2ELi2EN4cute5tupleIJNS5_1CILi128EEES8_NS7_ILi64EEEEEENS_6half_tEfNS_4arch4Sm80ELb1ELb0ELb1ELb1ELb0ELb0ELb0ELb0ELi2ELi4ELi4ELi4ELb0EEENS1_24CollectiveEpilogueBwdGQAISA_fSD_Li256ELb1ELb0EEENS1_25SingleTileBwdLPTSchedulerILb1ELi128ELb0EEEEEEEEEvNT_6ParamsE$_ZN4cute5tupleIJNS0_IJNS0_IJNS_1CILi2EEES2_EEENS1_ILi8EEES3_EEENS0_IJNS0_IJNS1_ILi1EEEiEEENS1_ILi1024EEENS0_IJiiEEEEEEEEC2ERKS5_RKSA_,($_ZN7cutlass13device_kernelIN5flash19enable_sm80_to_sm89INS1_16FlashAttnBwdSm80INS1_25CollectiveMainloopBwdSm80ILi2ELi2EN4cute5tupleIJNS5_1CILi128EEES8_NS7_ILi64EEEEEENS_6half_tEfNS_4arch4Sm80ELb1ELb0ELb1ELb1ELb0ELb0ELb0ELb0ELi2ELi4ELi4ELi4ELb0EEENS1_24CollectiveEpilogueBwdGQAISA_fSD_Li256ELb1ELb0EEENS1_25SingleTileBwdLPTSchedulerILb1ELi128ELb0EEEEEEEEEvNT_6ParamsE$_ZN4cute5tupleIJNS0_IJNS0_IJNS_1CILi2EEES2_EEES3_NS1_ILi8EEEEEENS0_IJNS0_IJiNS1_ILi512EEEEEENS0_IJiiEEENS1_ILi1024EEEEEEEEC2ERKS5_RKSA_ - $_ZN7cutlass13device_kernelIN5flash19enable_sm80_to_sm89INS1_16FlashAttnBwdSm80INS1_25CollectiveMainloopBwdSm80ILi2ELi2EN4cute5tupleIJNS5_1CILi128EEES8_NS7_ILi64EEEEEENS_6half_tEfNS_4arch4Sm80ELb1ELb0ELb1ELb1ELb0ELb0ELb0ELb0ELi2ELi4ELi4ELi4ELb0EEENS1_24CollectiveEpilogueBwdGQAISA_fSD_Li256ELb1ELb0EEENS1_25SingleTileBwdLPTSchedulerILb1ELi128ELb0EEEEEEEEEvNT_6ParamsE$_ZN4cute5tupleIJNS0_IJNS0_IJNS_1CILi2EEES2_EEENS1_ILi8EEES3_EEENS0_IJNS0_IJNS1_ILi1EEEiEEENS1_ILi1024EEENS0_IJiiEEEEEEEEC2ERKS5_RKSA_)
$_ZN7cutlass13device_kernelIN5flash19enable_sm80_to_sm89INS1_16FlashAttnBwdSm80INS1_25CollectiveMainloopBwdSm80ILi2ELi2EN4cute5tupleIJNS5_1CILi128EEES8_NS7_ILi64EEEEEENS_6half_tEfNS_4arch4Sm80ELb1ELb0ELb1ELb1ELb0ELb0ELb0ELb0ELi2ELi4ELi4ELi4ELb0EEENS1_24CollectiveEpilogueBwdGQAISA_fSD_Li256ELb1ELb0EEENS1_25SingleTileBwdLPTSchedulerILb1ELi128ELb0EEEEEEEEEvNT_6ParamsE$_ZN4cute5tupleIJNS0_IJNS0_IJNS_1CILi2EEES2_EEENS1_ILi8EEES3_EEENS0_IJNS0_IJNS1_ILi1EEEiEEENS1_ILi1024EEENS0_IJiiEEEEEEEEC2ERKS5_RKSA_:
[----:B------:R-:W-:Y:S01]  /*8a00*/  IADD3 R4, R60, -c[0x0][0x20], RZ ;  /* 0x800008003c047a10 */ /* 0x000fe20007ffe0ff */
[----:B------:R-:W-:Y:S01]  /*8a10*/  IMAD.MOV.U32 R28, RZ, RZ, R6 ;  /* 0x000000ffff1c7224 */ /* 0x000fe200078e0006 */
[----:B------:R-:W-:-:S03]  /*8a20*/  MOV R29, 0x0 ;  /* 0x00000000001d7802 */ /* 0x000fc60000000f00 */
[----:B------:R1:W-:Y:S04]  /*8a30*/  STL [R4], R2 ;  /* 0x0000000204007387 */ /* 0x0003e80000100800 */
[----:B------:R1:W-:Y:S04]  /*8a40*/  STL [R4+0x4], R3 ;  /* 0x0000040304007387 */ /* 0x0003e80000100800 */
[----:B------:R1:W-:Y:S01]  /*8a50*/  STL [R4+0x8], R5 ;  /* 0x0000080504007387 */ /* 0x0003e20000100800 */
[----:B------:R-:W-:Y:S05]  /*8a60*/  RET.REL.NODEC R28 `(_ZN7cutlass13device_kernelIN5flash19enable_sm80_to_sm89INS1_16FlashAttnBwdSm80INS1_25CollectiveMainloopBwdSm80ILi2ELi2EN4cute5tupleIJNS5_1CILi128EEES8_NS7_ILi64EEEEEENS_6half_tEfNS_4arch4Sm80ELb1ELb0ELb1ELb1ELb0ELb0ELb0ELb0ELi2ELi4ELi4ELi4ELb0EEENS1_24CollectiveEpilogueBwdGQAISA_fSD_Li256ELb1ELb0EEENS1_25SingleTileBwdLPTSchedulerILb1ELi128ELb0EEEEEEEEEvNT_6ParamsE) ;  /* 0xffff75901c007950 */ /* 0x000fea0003c3ffff */
        .type           $_ZN7cutlass13device_kernelIN5flash19enable_sm80_to_sm89INS1_16FlashAttnBwdSm80INS1_25CollectiveMainloopBwdSm80ILi2ELi2EN4cute5tupleIJNS5_1CILi128EEES8_NS7_ILi64EEEEEENS_6half_tEfNS_4arch4Sm80ELb1ELb0ELb1ELb1ELb0ELb0ELb0ELb0ELi2ELi4ELi4ELi4ELb0EEENS1_24CollectiveEpilogueBwdGQAISA_fSD_Li256ELb1ELb0EEENS1_25SingleTileBwdLPTSchedulerILb1ELi128ELb0EEEEEEEEEvNT_6ParamsE$_ZN4cute5tupleIJNS0_IJNS0_IJNS_1CILi2EEES2_EEES3_NS1_ILi8EEEEEENS0_IJNS0_IJiNS1_ILi512EEEEEENS0_IJiiEEENS1_ILi1024EEEEEEEEC2ERKS5_RKSA_,@function
        .size           $_ZN7cutlass13device_kernelIN5flash19enable_sm80_to_sm89INS1_16FlashAttnBwdSm80INS1_25CollectiveMainloopBwdSm80ILi2ELi2EN4cute5tupleIJNS5_1CILi128EEES8_NS7_ILi64EEEEEENS_6half_tEfNS_4arch4Sm80ELb1ELb0ELb1ELb1ELb0ELb0ELb0ELb0ELi2ELi4ELi4ELi4ELb0EEENS1_24CollectiveEpilogueBwdGQAISA_fSD_Li256ELb1ELb0EEENS1_25SingleTileBwdLPTSchedulerILb1ELi128ELb0EEEEEEEEEvNT_6ParamsE$_ZN4cute5tupleIJNS0_IJNS0_IJNS_1CILi2EEES2_EEES3_NS1_ILi8EEEEEENS0_IJNS0_IJiNS1_ILi512EEEEEENS0_IJiiEEENS1_ILi1024EEEEEEEEC2ERKS5_RKSA_,($_ZN7cutlass13device_kernelIN5flash19enable_sm80_to_sm89INS1_16FlashAttnBwdSm80INS1_25CollectiveMainloopBwdSm80ILi2ELi2EN4cute5tupleIJNS5_1CILi128EEES8_NS7_ILi64EEEEEENS_6half_tEfNS_4arch4Sm80ELb1ELb0ELb1ELb1ELb0ELb0ELb0ELb0ELi2ELi4ELi4ELi4ELb0EEENS1_24CollectiveEpilogueBwdGQAISA_fSD_Li256ELb1ELb0EEENS1_25SingleTileBwdLPTSchedulerILb1ELi128ELb0EEEEEEEEEvNT_6ParamsE$_ZN4cute5tupleIJNS0_IJNS0_IJNS_1CILi2EEES2_S2_EEES2_NS0_IJNS0_IJS2_S2_EEES2_EEEEEENS0_IJNS0_IJNS1_ILi1EEENS1_ILi512EEEiEEENS1_ILi4096EEENS0_IJNS0_IJiiEEENS1_ILi8192EEEEEEEEEEEC2ERKS6_RKSE_ - $_ZN7cutlass13device_kernelIN5flash19enable_sm80_to_sm89INS1_16FlashAttnBwdSm80INS1_25CollectiveMainloopBwdSm80ILi2ELi2EN4cute5tupleIJNS5_1CILi128EEES8_NS7_ILi64EEEEEENS_6half_tEfNS_4arch4Sm80ELb1ELb0ELb1ELb1ELb0ELb0ELb0ELb0ELi2ELi4ELi4ELi4ELb0EEENS1_24CollectiveEpilogueBwdGQAISA_fSD_Li256ELb1ELb0EEENS1_25SingleTileBwdLPTSchedulerILb1ELi128ELb0EEEEEEEEEvNT_6ParamsE$_ZN4cute5tupleIJNS0_IJNS0_IJNS_1CILi2EEES2_EEES3_NS1_ILi8EEEEEENS0_IJNS0_IJiNS1_ILi512EEEEEENS0_IJiiEEENS1_ILi1024EEEEEEEEC2ERKS5_RKSA_)
$_ZN7cutlass13device_kernelIN5flash19enable_sm80_to_sm89INS1_16FlashAttnBwdSm80INS1_25CollectiveMainloopBwdSm80ILi2ELi2EN4cute5tupleIJNS5_1CILi128EEES8_NS7_ILi64EEEEEENS_6half_tEfNS_4arch4Sm80ELb1ELb0ELb1ELb1ELb0ELb0ELb0ELb0ELi2ELi4ELi4ELi4ELb0EEENS1_24CollectiveEpilogueBwdGQAISA_fSD_Li256ELb1ELb0EEENS1_25SingleTileBwdLPTSchedulerILb1ELi128ELb0EEEEEEEEEvNT_6ParamsE$_ZN4cute5tupleIJNS0_IJNS0_IJNS_1CILi2EEES2_EEES3_NS1_ILi8EEEEEENS0_IJNS0_IJiNS1_ILi512EEEEEENS0_IJiiEEENS1_ILi1024EEEEEEEEC2ERKS5_RKSA_:
[----:B------:R-:W-:Y:S01]  /*8a70*/  IADD3 R4, R81, -c[0x0][0x20], RZ ;  /* 0x8000080051047a10 */ /* 0x000fe20007ffe0ff */
[----:B------:R-:W-:Y:S01]  /*8a80*/  IMAD.MOV.U32 R26, RZ, RZ, R12 ;  /* 0x000000ffff1a7224 */ /* 0x000fe200078e000c */
[----:B------:R-:W-:-:S03]  /*8a90*/  MOV R27, 0x0 ;  /* 0x00000000001b7802 */ /* 0x000fc60000000f00 */
[----:B------:R1:W-:Y:S04]  /*8aa0*/  STL [R4], R2 ;  /* 0x0000000204007387 */ /* 0x0003e80000100800 */
[----:B------:R1:W-:Y:S04]  /*8ab0*/  STL [R4+0x4], R3 ;  /* 0x0000040304007387 */ /* 0x0003e80000100800 */
[----:B------:R1:W-:Y:S01]  /*8ac0*/  STL [R4+0x8], R5 ;  /* 0x0000080504007387 */ /* 0x0003e20000100800 */
[----:B------:R-:W-:Y:S05]  /*8ad0*/  RET.REL.NODEC R26 `(_ZN7cutlass13device_kernelIN5flash19enable_sm80_to_sm89INS1_16FlashAttnBwdSm80INS1_25CollectiveMainloopBwdSm80ILi2ELi2EN4cute5tupleIJNS5_1CILi128EEES8_NS7_ILi64EEEEEENS_6half_tEfNS_4arch4Sm80ELb1ELb0ELb1ELb1ELb0ELb0ELb0ELb0ELi2ELi4ELi4ELi4ELb0EEENS1_24CollectiveEpilogueBwdGQAISA_fSD_Li256ELb1ELb0EEENS1_25SingleTileBwdLPTSchedulerILb1ELi128ELb0EEEEEEEEEvNT_6ParamsE) ;  /* 0xffff75201a007950 */ /* 0x000fea0003c3ffff */
        .type           $_ZN7cutlass13device_kernelIN5flash19enable_sm80_to_sm89INS1_16FlashAttnBwdSm80INS1_25CollectiveMainloopBwdSm80ILi2ELi2EN4cute5tupleIJNS5_1CILi128EEES8_NS7_ILi64EEEEEENS_6half_tEfNS_4arch4Sm80ELb1ELb0ELb1ELb1ELb0ELb0ELb0ELb0ELi2ELi4ELi4ELi4ELb0EEENS1_24CollectiveEpilogueBwdGQAISA_fSD_Li256ELb1ELb0EEENS1_25SingleTileBwdLPTSchedulerILb1ELi128ELb0EEEEEEEEEvNT_6ParamsE$_ZN4cute5tupleIJNS0_IJNS0_IJNS_1CILi2EEES2_S2_EEES2_NS0_IJNS0_IJS2_S2_EEES2_EEEEEENS0_IJNS0_IJNS1_ILi1EEENS1_ILi512EEEiEEENS1_ILi4096EEENS0_IJNS0_IJiiEEENS1_ILi8192EEEEEEEEEEEC2ERKS6_RKSE_,@function
        .size           $_ZN7cutlass13device_kernelIN5flash19enable_sm80_to_sm89INS1_16FlashAttnBwdSm80INS1_25CollectiveMainloopBwdSm80ILi2ELi2EN4cute5tupleIJNS5_1CILi128EEES8_NS7_ILi64EEEEEENS_6half_tEfNS_4arch4Sm80ELb1ELb0ELb1ELb1ELb0ELb0ELb0ELb0ELi2ELi4ELi4ELi4ELb0EEENS1_24CollectiveEpilogueBwdGQAISA_fSD_Li256ELb1ELb0EEENS1_25SingleTileBwdLPTSchedulerILb1ELi128ELb0EEEEEEEEEvNT_6ParamsE$_ZN4cute5tupleIJNS0_IJNS0_IJNS_1CILi2EEES2_S2_EEES2_NS0_IJNS0_IJS2_S2_EEES2_EEEEEENS0_IJNS0_IJNS1_ILi1EEENS1_ILi512EEEiEEENS1_ILi4096EEENS0_IJNS0_IJiiEEENS1_ILi8192EEEEEEEEEEEC2ERKS6_RKSE_,($_ZN7cutlass13device_kernelIN5flash19enable_sm80_to_sm89INS1_16FlashAttnBwdSm80INS1_25CollectiveMainloopBwdSm80ILi2ELi2EN4cute5tupleIJNS5_1CILi128EEES8_NS7_ILi64EEEEEENS_6half_tEfNS_4arch4Sm80ELb1ELb0ELb1ELb1ELb0ELb0ELb0ELb0ELi2ELi4ELi4ELi4ELb0EEENS1_24CollectiveEpilogueBwdGQAISA_fSD_Li256ELb1ELb0EEENS1_25SingleTileBwdLPTSchedulerILb1ELi128ELb0EEEEEEEEEvNT_6ParamsE$_ZN4cute5tupleIJNS0_IJNS0_IJNS_1CILi2EEES2_S2_EEES2_NS0_IJS2_S2_EEEEEENS0_IJNS0_IJNS1_ILi1EEENS1_ILi512EEEiEEENS1_ILi4096EEENS0_IJiiEEEEEEEEC2ERKS5_RKSB_ - $_ZN7cutlass13device_kernelIN5flash19enable_sm80_to_sm89INS1_16FlashAttnBwdSm80INS1_25CollectiveMainloopBwdSm80ILi2ELi2EN4cute5tupleIJNS5_1CILi128EEES8_NS7_ILi64EEEEEENS_6half_tEfNS_4arch4Sm80ELb1ELb0ELb1ELb1ELb0ELb0ELb0ELb0ELi2ELi4ELi4ELi4ELb0EEENS1_24CollectiveEpilogueBwdGQAISA_fSD_Li256ELb1ELb0EEENS1_25SingleTileBwdLPTSchedulerILb1ELi128ELb0EEEEEEEEEvNT_6ParamsE$_ZN4cute5tupleIJNS0_IJNS0_IJNS_1CILi2EEES2_S2_EEES2_NS0_IJNS0_IJS2_S2_EEES2_EEEEEENS0_IJNS0_IJNS1_ILi1EEENS1_ILi512EEEiEEENS1_ILi4096EEENS0_IJNS0_IJiiEEENS1_ILi8192EEEEEEEEEEEC2ERKS6_RKSE_)
$_ZN7cutlass13device_kernelIN5flash19enable_sm80_to_sm89INS1_16FlashAttnBwdSm80INS1_25CollectiveMainloopBwdSm80ILi2ELi2EN4cute5tupleIJNS5_1CILi128EEES8_NS7_ILi64EEEEEENS_6half_tEfNS_4arch4Sm80ELb1ELb0ELb1ELb1ELb0ELb0ELb0ELb0ELi2ELi4ELi4ELi4ELb0EEENS1_24CollectiveEpilogueBwdGQAISA_fSD_Li256ELb1ELb0EEENS1_25SingleTileBwdLPTSchedulerILb1ELi128ELb0EEEEEEEEEvNT_6ParamsE$_ZN4cute5tupleIJNS0_IJNS0_IJNS_1CILi2EEES2_S2_EEES2_NS0_IJNS0_IJS2_S2_EEES2_EEEEEENS0_IJNS0_IJNS1_ILi1EEENS1_ILi512EEEiEEENS1_ILi4096EEENS0_IJNS0_IJiiEEENS1_ILi8192EEEEEEEEEEEC2ERKS6_RKSE_:
[----:B------:R-:W-:Y:S01]  /*8ae0*/  IADD3 R4, R81, -c[0x0][0x20], RZ ;  /* 0x8000080051047a10 */ /* 0x000fe20007ffe0ff */
[----:B------:R-:W-:Y:S01]  /*8af0*/  IMAD.MOV.U32 R32, RZ, RZ, R6 ;  /* 0x000000ffff207224 */ /* 0x000fe200078e0006 */
[----:B------:R-:W-:-:S03]  /*8b00*/  MOV R33, 0x0 ;  /* 0x0000000000217802 */ /* 0x000fc60000000f00 */
[----:B------:R1:W-:Y:S04]  /*8b10*/  STL [R4], R2 ;  /* 0x0000000204007387 */ /* 0x0003e80000100800 */
[----:B------:R1:W-:Y:S04]  /*8b20*/  STL [R4+0x4], R3 ;  /* 0x0000040304007387 */ /* 0x0003e80000100800 */
[----:B------:R1:W-:Y:S01]  /*8b30*/  STL [R4+0x8], R5 ;  /* 0x0000080504007387 */ /* 0x0003e20000100800 */
[----:B------:R-:W-:Y:S05]  /*8b40*/  RET.REL.NODEC R32 `(_ZN7cutlass13device_kernelIN5flash19enable_sm80_to_sm89INS1_16FlashAttnBwdSm80INS1_25CollectiveMainloopBwdSm80ILi2ELi2EN4cute5tupleIJNS5_1CILi128EEES8_NS7_ILi64EEEEEENS_6half_tEfNS_4arch4Sm80ELb1ELb0ELb1ELb1ELb0ELb0ELb0ELb0ELi2ELi4ELi4ELi4ELb0EEENS1_24CollectiveEpilogueBwdGQAISA_fSD_Li256ELb1ELb0EEENS1_25SingleTileBwdLPTSchedulerILb1ELi128ELb0EEEEEEEEEvNT_6ParamsE) ;  /* 0xffff74b020007950 */ /* 0x000fea0003c3ffff */
        .type           $_ZN7cutlass13device_kernelIN5flash19enable_sm80_to_sm89INS1_16FlashAttnBwdSm80INS1_25CollectiveMainloopBwdSm80ILi2ELi2EN4cute5tupleIJNS5_1CILi128EEES8_NS7_ILi64EEEEEENS_6half_tEfNS_4arch4Sm80ELb1ELb0ELb1ELb1ELb0ELb0ELb0ELb0ELi2ELi4ELi4ELi4ELb0EEENS1_24CollectiveEpilogueBwdGQAISA_fSD_Li256ELb1ELb0EEENS1_25SingleTileBwdLPTSchedulerILb1ELi128ELb0EEEEEEEEEvNT_6ParamsE$_ZN4cute5tupleIJNS0_IJNS0_IJNS_1CILi2EEES2_S2_EEES2_NS0_IJS2_S2_EEEEEENS0_IJNS0_IJNS1_ILi1EEENS1_ILi512EEEiEEENS1_ILi4096EEENS0_IJiiEEEEEEEEC2ERKS5_RKSB_,@function
        .size           $_ZN7cutlass13device_kernelIN5flash19enable_sm80_to_sm89INS1_16FlashAttnBwdSm80INS1_25CollectiveMainloopBwdSm80ILi2ELi2EN4cute5tupleIJNS5_1CILi128EEES8_NS7_ILi64EEEEEENS_6half_tEfNS_4arch4Sm80ELb1ELb0ELb1ELb1ELb0ELb0ELb0ELb0ELi2ELi4ELi4ELi4ELb0EEENS1_24CollectiveEpilogueBwdGQAISA_fSD_Li256ELb1ELb0EEENS1_25SingleTileBwdLPTSchedulerILb1ELi128ELb0EEEEEEEEEvNT_6ParamsE$_ZN4cute5tupleIJNS0_IJNS0_IJNS_1CILi2EEES2_S2_EEES2_NS0_IJS2_S2_EEEEEENS0_IJNS0_IJNS1_ILi1EEENS1_ILi512EEEiEEENS1_ILi4096EEENS0_IJiiEEEEEEEEC2ERKS5_RKSB_,($_ZN7cutlass13device_kernelIN5flash19enable_sm80_to_sm89INS1_16FlashAttnBwdSm80INS1_25CollectiveMainloopBwdSm80ILi2ELi2EN4cute5tupleIJNS5_1CILi128EEES8_NS7_ILi64EEEEEENS_6half_tEfNS_4arch4Sm80ELb1ELb0ELb1ELb1ELb0ELb0ELb0ELb0ELi2ELi4ELi4ELi4ELb0EEENS1_24CollectiveEpilogueBwdGQAISA_fSD_Li256ELb1ELb0EEENS1_25SingleTileBwdLPTSchedulerILb1ELi128ELb0EEEEEEEEEvNT_6ParamsE$_ZN4cute5tupleIJNS0_IJNS0_IJNS_1CILi8EEENS1_ILi1EEEEEENS0_IJNS1_ILi2EEEEEEEEENS0_IJNS0_IJS3_NS1_ILi0EEEEEENS0_IJiEEEEEEEEC2ERKS7_RKSB_ - $_ZN7cutlass13device_kernelIN5flash19enable_sm80_to_sm89INS1_16FlashAttnBwdSm80INS1_25CollectiveMainloopBwdSm80ILi2ELi2EN4cute5tupleIJNS5_1CILi128EEES8_NS7_ILi64EEEEEENS_6half_tEfNS_4arch4Sm80ELb1ELb0ELb1ELb1ELb0ELb0ELb0ELb0ELi2ELi4ELi4ELi4ELb0EEENS1_24CollectiveEpilogueBwdGQAISA_fSD_Li256ELb1ELb0EEENS1_25SingleTileBwdLPTSchedulerILb1ELi128ELb0EEEEEEEEEvNT_6ParamsE$_ZN4cute5tupleIJNS0_IJNS0_IJNS_1CILi2EEES2_S2_EEES2_NS0_IJS2_S2_EEEEEENS0_IJNS0_IJNS1_ILi1EEENS1_ILi512EEEiEEENS1_ILi4096EEENS0_IJiiEEEEEEEEC2ERKS5_RKSB_)
$_ZN7cutlass13device_kernelIN5flash19enable_sm80_to_sm89INS1_16FlashAttnBwdSm80INS1_25CollectiveMainloopBwdSm80ILi2ELi2EN4cute5tupleIJNS5_1CILi128EEES8_NS7_ILi64EEEEEENS_6half_tEfNS_4arch4Sm80ELb1ELb0ELb1ELb1ELb0ELb0ELb0ELb0ELi2ELi4ELi4ELi4ELb0EEENS1_24CollectiveEpilogueBwdGQAISA_fSD_Li256ELb1ELb0EEENS1_25SingleTileBwdLPTSchedulerILb1ELi128ELb0EEEEEEEEEvNT_6ParamsE$_ZN4cute5tupleIJNS0_IJNS0_IJNS_1CILi2EEES2_S2_EEES2_NS0_IJS2_S2_EEEEEENS0_IJNS0_IJNS1_ILi1EEENS1_ILi512EEEiEEENS1_ILi4096EEENS0_IJiiEEEEEEEEC2ERKS5_RKSB_:
[----:B------:R-:W-:Y:S01]  /*8b50*/  IADD3 R4, R60, -c[0x0][0x20], RZ ;  /* 0x800008003c047a10 */ /* 0x000fe20007ffe0ff */
[----:B------:R-:W-:Y:S01]  /*8b60*/  IMAD.MOV.U32 R30, RZ, RZ, R6 ;  /* 0x000000ffff1e7224 */ /* 0x000fe200078e0006 */
[----:B------:R-:W-:-:S03]  /*8b70*/  MOV R31, 0x0 ;  /* 0x00000000001f7802 */ /* 0x000fc60000000f00 */
[----:B------:R1:W-:Y:S04]  /*8b80*/  STL [R4], R2 ;  /* 0x0000000204007387 */ /* 0x0003e80000100800 */
[----:B------:R1:W-:Y:S04]  /*8b90*/  STL [R4+0x4], R3 ;  /* 0x0000040304007387 */ /* 0x0003e80000100800 */
[----:B------:R1:W-:Y:S01]  /*8ba0*/  STL [R4+0x8], R5 ;  /* 0x0000080504007387 */ /* 0x0003e20000100800 */
[----:B------:R-:W-:Y:S05]  /*8bb0*/  RET.REL.NODEC R30 `(_ZN7cutlass13device_kernelIN5flash19enable_sm80_to_sm89INS1_16FlashAttnBwdSm80INS1_25CollectiveMainloopBwdSm80ILi2ELi2EN4cute5tupleIJNS5_1CILi128EEES8_NS7_ILi64EEEEEENS_6half_tEfNS_4arch4Sm80ELb1ELb0ELb1ELb1ELb0ELb0ELb0ELb0ELi2ELi4ELi4ELi4ELb0EEENS1_24CollectiveEpilogueBwdGQAISA_fSD_Li256ELb1ELb0EEENS1_25SingleTileBwdLPTSchedulerILb1ELi128ELb0EEEEEEEEEvNT_6ParamsE) ;  /* 0xffff74401e007950 */ /* 0x000fea0003c3ffff */
        .type           $_ZN7cutlass13device_kernelIN5flash19enable_sm80_to_sm89INS1_16FlashAttnBwdSm80INS1_25CollectiveMainloopBwdSm80ILi2ELi2EN4cute5tupleIJNS5_1CILi128EEES8_NS7_ILi64EEEEEENS_6half_tEfNS_4arch4Sm80ELb1ELb0ELb1ELb1ELb0ELb0ELb0ELb0ELi2ELi4ELi4ELi4ELb0EEENS1_24CollectiveEpilogueBwdGQAISA_fSD_Li256ELb1ELb0EEENS1_25SingleTileBwdLPTSchedulerILb1ELi128ELb0EEEEEEEEEvNT_6ParamsE$_ZN4cute5tupleIJNS0_IJNS0_IJNS_1CILi8EEENS1_ILi1EEEEEENS0_IJNS1_ILi2EEEEEEEEENS0_IJNS0_IJS3_NS1_ILi0EEEEEENS0_IJiEEEEEEEEC2ERKS7_RKSB_,@function
        .size           $_ZN7cutlass13device_kernelIN5flash19enable_sm80_to_sm89INS1_16FlashAttnBwdSm80INS1_25CollectiveMainloopBwdSm80ILi2ELi2EN4cute5tupleIJNS5_1CILi128EEES8_NS7_ILi64EEEEEENS_6half_tEfNS_4arch4Sm80ELb1ELb0ELb1ELb1ELb0ELb0ELb0ELb0ELi2ELi4ELi4ELi4ELb0EEENS1_24CollectiveEpilogueBwdGQAISA_fSD_Li256ELb1ELb0EEENS1_25SingleTileBwdLPTSchedulerILb1ELi128ELb0EEEEEEEEEvNT_6ParamsE$_ZN4cute5tupleIJNS0_IJNS0_IJNS_1CILi8EEENS1_ILi1EEEEEENS0_IJNS1_ILi2EEEEEEEEENS0_IJNS0_IJS3_NS1_ILi0EEEEEENS0_IJiEEEEEEEEC2ERKS7_RKSB_,($_ZN7cutlass13device_kernelIN5flash19enable_sm80_to_sm89INS1_16FlashAttnBwdSm80INS1_25CollectiveMainloopBwdSm80ILi2ELi2EN4cute5tupleIJNS5_1CILi128EEES8_NS7_ILi64EEEEEENS_6half_tEfNS_4arch4Sm80ELb1ELb0ELb1ELb1ELb0ELb0ELb0ELb0ELi2ELi4ELi4ELi4ELb0EEENS1_24CollectiveEpilogueBwdGQAISA_fSD_Li256ELb1ELb0EEENS1_25SingleTileBwdLPTSchedulerILb1ELi128ELb0EEEEEEEEEvNT_6ParamsE$_ZN4cute5tupleIJNS0_IJNS0_IJNS_1CILi8EEENS1_ILi1EEEEEENS1_ILi2EEEEEENS0_IJNS0_IJS3_NS1_ILi0EEEEEEiEEEEEC2ERKS6_RKS9_ - $_ZN7cutlass13device_kernelIN5flash19enable_sm80_to_sm89INS1_16FlashAttnBwdSm80INS1_25CollectiveMainloopBwdSm80ILi2ELi2EN4cute5tupleIJNS5_1CILi128EEES8_NS7_ILi64EEEEEENS_6half_tEfNS_4arch4Sm80ELb1ELb0ELb1ELb1ELb0ELb0ELb0ELb0ELi2ELi4ELi4ELi4ELb0EEENS1_24CollectiveEpilogueBwdGQAISA_fSD_Li256ELb1ELb0EEENS1_25SingleTileBwdLPTSchedulerILb1ELi128ELb0EEEEEEEEEvNT_6ParamsE$_ZN4cute5tupleIJNS0_IJNS0_IJNS_1CILi8EEENS1_ILi1EEEEEENS0_IJNS1_ILi2EEEEEEEEENS0_IJNS0_IJS3_NS1_ILi0EEEEEENS0_IJiEEEEEEEEC2ERKS7_RKSB_)
$_ZN7cutlass13device_kernelIN5flash19enable_sm80_to_sm89INS1_16FlashAttnBwdSm80INS1_25CollectiveMainloopBwdSm80ILi2ELi2EN4cute5tupleIJNS5_1CILi128EEES8_NS7_ILi64EEEEEENS_6half_tEfNS_4arch4Sm80ELb1ELb0ELb1ELb1ELb0ELb0ELb0ELb0ELi2ELi4ELi4ELi4ELb0EEENS1_24CollectiveEpilogueBwdGQAISA_fSD_Li256ELb1ELb0EEENS1_25SingleTileBwdLPTSchedulerILb1ELi128ELb0EEEEEEEEEvNT_6ParamsE$_ZN4cute5tupleIJNS0_IJNS0_IJNS_1CILi8EEENS1_ILi1EEEEEENS0_IJNS1_ILi2EEEEEEEEENS0_IJNS0_IJS3_NS1_ILi0EEEEEENS0_IJiEEEEEEEEC2ERKS7_RKSB_:
[----:B------:R-:W-:Y:S02]  /*8bc0*/  IADD3 R36, R82, -c[0x0][0x20], RZ ;  /* 0x8000080052247a10 */ /* 0x000fe40007ffe0ff */
[----:B------:R-:W-:-:S03]  /*8bd0*/  MOV R39, 0x0 ;  /* 0x0000000000277802 */ /* 0x000fc60000000f00 */
[----:B------:R1:W-:Y:S01]  /*8be0*/  STL [R36], R37 ;  /* 0x0000002524007387 */ /* 0x0003e20000100800 */
[----:B------:R-:W-:Y:S05]  /*8bf0*/  RET.REL.NODEC R38 `(_ZN7cutlass13device_kernelIN5flash19enable_sm80_to_sm89INS1_16FlashAttnBwdSm80INS1_25CollectiveMainloopBwdSm80ILi2ELi2EN4cute5tupleIJNS5_1CILi128EEES8_NS7_ILi64EEEEEENS_6half_tEfNS_4arch4Sm80ELb1ELb0ELb1ELb1ELb0ELb0ELb0ELb0ELi2ELi4ELi4ELi4ELb0EEENS1_24CollectiveEpilogueBwdGQAISA_fSD_Li256ELb1ELb0EEENS1_25SingleTileBwdLPTSchedulerILb1ELi128ELb0EEEEEEEEEvNT_6ParamsE) ;  /* 0xffff740026007950 */ /* 0x000fea0003c3ffff */
        .type           $_ZN7cutlass13device_kernelIN5flash19enable_sm80_to_sm89INS1_16FlashAttnBwdSm80INS1_25CollectiveMainloopBwdSm80ILi2ELi2EN4cute5tupleIJNS5_1CILi128EEES8_NS7_ILi64EEEEEENS_6half_tEfNS_4arch4Sm80ELb1ELb0ELb1ELb1ELb0ELb0ELb0ELb0ELi2ELi4ELi4ELi4ELb0EEENS1_24CollectiveEpilogueBwdGQAISA_fSD_Li256ELb1ELb0EEENS1_25SingleTileBwdLPTSchedulerILb1ELi128ELb0EEEEEEEEEvNT_6ParamsE$_ZN4cute5tupleIJNS0_IJNS0_IJNS_1CILi8EEENS1_ILi1EEEEEENS1_ILi2EEEEEENS0_IJNS0_IJS3_NS1_ILi0EEEEEEiEEEEEC2ERKS6_RKS9_,@function
        .size           $_ZN7cutlass13device_kernelIN5flash19enable_sm80_to_sm89INS1_16FlashAttnBwdSm80INS1_25CollectiveMainloopBwdSm80ILi2ELi2EN4cute5tupleIJNS5_1CILi128EEES8_NS7_ILi64EEEEEENS_6half_tEfNS_4arch4Sm80ELb1ELb0ELb1ELb1ELb0ELb0ELb0ELb0ELi2ELi4ELi4ELi4ELb0EEENS1_24CollectiveEpilogueBwdGQAISA_fSD_Li256ELb1ELb0EEENS1_25SingleTileBwdLPTSchedulerILb1ELi128ELb0EEEEEEEEEvNT_6ParamsE$_ZN4cute5tupleIJNS0_IJNS0_IJNS_1CILi8EEENS1_ILi1EEEEEENS1_ILi2EEEEEENS0_IJNS0_IJS3_NS1_ILi0EEEEEEiEEEEEC2ERKS6_RKS9_,($_ZN7cutlass13device_kernelIN5flash19enable_sm80_to_sm89INS1_16FlashAttnBwdSm80INS1_25CollectiveMainloopBwdSm80ILi2ELi2EN4cute5tupleIJNS5_1CILi128EEES8_NS7_ILi64EEEEEENS_6half_tEfNS_4arch4Sm80ELb1ELb0ELb1ELb1ELb0ELb0ELb0ELb0ELi2ELi4ELi4ELi4ELb0EEENS1_24CollectiveEpilogueBwdGQAISA_fSD_Li256ELb1ELb0EEENS1_25SingleTileBwdLPTSchedulerILb1ELi128ELb0EEEEEEEEEvNT_6ParamsE$_ZN4cute5tupleIJNS0_IJNS0_IJNS_1CILi8EEENS1_ILi1EEEEEENS1_ILi2EEENS0_IJS5_S5_EEEEEENS0_IJNS0_IJS3_NS1_ILi0EEEEEENS1_ILi4096EEENS0_IJiiEEEEEEEEC2ERKS7_RKSC_ - $_ZN7cutlass13device_kernelIN5flash19enable_sm80_to_sm89INS1_16FlashAttnBwdSm80INS1_25CollectiveMainloopBwdSm80ILi2ELi2EN4cute5tupleIJNS5_1CILi128EEES8_NS7_ILi64EEEEEENS_6half_tEfNS_4arch4Sm80ELb1ELb0ELb1ELb1ELb0ELb0ELb0ELb0ELi2ELi4ELi4ELi4ELb0EEENS1_24CollectiveEpilogueBwdGQAISA_fSD_Li256ELb1ELb0EEENS1_25SingleTileBwdLPTSchedulerILb1ELi128ELb0EEEEEEEEEvNT_6ParamsE$_ZN4cute5tupleIJNS0_IJNS0_IJNS_1CILi8EEENS1_ILi1EEEEEENS1_ILi2EEEEEENS0_IJNS0_IJS3_NS1_ILi0EEEEEEiEEEEEC2ERKS6_RKS9_)
$_ZN7cutlass13device_kernelIN5flash19enable_sm80_to_sm89INS1_16FlashAttnBwdSm80INS1_25CollectiveMainloopBwdSm80ILi2ELi2EN4cute5tupleIJNS5_1CILi128EEES8_NS7_ILi64EEEEEENS_6half_tEfNS_4arch4Sm80ELb1ELb0ELb1ELb1ELb0ELb0ELb0ELb0ELi2ELi4ELi4ELi4ELb0EEENS1_24CollectiveEpilogueBwdGQAISA_fSD_Li256ELb1ELb0EEENS1_25SingleTileBwdLPTSchedulerILb1ELi128ELb0EEEEEEEEEvNT_6ParamsE$_ZN4cute5tupleIJNS0_IJNS0_IJNS_1CILi8EEENS1_ILi1EEEEEENS1_ILi2EEEEEENS0_IJNS0_IJS3_NS1_ILi0EEEEEEiEEEEEC2ERKS6_RKS9_:
[----:B------:R-:W-:Y:S02]  /*8c00*/  IADD3 R2, R82, -c[0x0][0x20], RZ ;  /* 0x8000080052027a10 */ /* 0x000fe40007ffe0ff */
[----:B------:R-:W-:-:S03]  /*8c10*/  MOV R37, 0x0 ;  /* 0x0000000000257802 */ /* 0x000fc60000000f00 */
[----:B------:R1:W-:Y:S01]  /*8c20*/  STL [R2], R3 ;  /* 0x0000000302007387 */ /* 0x0003e20000100800 */
[----:B------:R-:W-:Y:S05]  /*8c30*/  RET.REL.NODEC R36 `(_ZN7cutlass13device_kernelIN5flash19enable_sm80_to_sm89INS1_16FlashAttnBwdSm80INS1_25CollectiveMainloopBwdSm80ILi2ELi2EN4cute5tupleIJNS5_1CILi128EEES8_NS7_ILi64EEEEEENS_6half_tEfNS_4arch4Sm80ELb1ELb0ELb1ELb1ELb0ELb0ELb0ELb0ELi2ELi4ELi4ELi4ELb0EEENS1_24CollectiveEpilogueBwdGQAISA_fSD_Li256ELb1ELb0EEENS1_25SingleTileBwdLPTSchedulerILb1ELi128ELb0EEEEEEEEEvNT_6ParamsE) ;  /* 0xffff73c024007950 */ /* 0x000fea0003c3ffff */
        .type           $_ZN7cutlass13device_kernelIN5flash19enable_sm80_to_sm89INS1_16FlashAttnBwdSm80INS1_25CollectiveMainloopBwdSm80ILi2ELi2EN4cute5tupleIJNS5_1CILi128EEES8_NS7_ILi64EEEEEENS_6half_tEfNS_4arch4Sm80ELb1ELb0ELb1ELb1ELb0ELb0ELb0ELb0ELi2ELi4ELi4ELi4ELb0EEENS1_24CollectiveEpilogueBwdGQAISA_fSD_Li256ELb1ELb0EEENS1_25SingleTileBwdLPTSchedulerILb1ELi128ELb0EEEEEEEEEvNT_6ParamsE$_ZN4cute5tupleIJNS0_IJNS0_IJNS_1CILi8EEENS1_ILi1EEEEEENS1_ILi2EEENS0_IJS5_S5_EEEEEENS0_IJNS0_IJS3_NS1_ILi0EEEEEENS1_ILi4096EEENS0_IJiiEEEEEEEEC2ERKS7_RKSC_,@function
        .size           $_ZN7cutlass13device_kernelIN5flash19enable_sm80_to_sm89INS1_16FlashAttnBwdSm80INS1_25CollectiveMainloopBwdSm80ILi2ELi2EN4cute5tupleIJNS5_1CILi128EEES8_NS7_ILi64EEEEEENS_6half_tEfNS_4arch4Sm80ELb1ELb0ELb1ELb1ELb0ELb0ELb0ELb0ELi2ELi4ELi4ELi4ELb0EEENS1_24CollectiveEpilogueBwdGQAISA_fSD_Li256ELb1ELb0EEENS1_25SingleTileBwdLPTSchedulerILb1ELi128ELb0EEEEEEEEEvNT_6ParamsE$_ZN4cute5tupleIJNS0_IJNS0_IJNS_1CILi8EEENS1_ILi1EEEEEENS1_ILi2EEENS0_IJS5_S5_EEEEEENS0_IJNS0_IJS3_NS1_ILi0EEEEEENS1_ILi4096EEENS0_IJiiEEEEEEEEC2ERKS7_RKSC_,($_ZN7cutlass13device_kernelIN5flash19enable_sm80_to_sm89INS1_16FlashAttnBwdSm80INS1_25CollectiveMainloopBwdSm80ILi2ELi2EN4cute5tupleIJNS5_1CILi128EEES8_NS7_ILi64EEEEEENS_6half_tEfNS_4arch4Sm80ELb1ELb0ELb1ELb1ELb0ELb0ELb0ELb0ELi2ELi4ELi4ELi4ELb0EEENS1_24CollectiveEpilogueBwdGQAISA_fSD_Li256ELb1ELb0EEENS1_25SingleTileBwdLPTSchedulerILb1ELi128ELb0EEEEEEEEEvNT_6ParamsE$_ZN4cute5tupleIJNS0_IJNS0_IJNS_1CILi8EEENS1_ILi1EEEEEENS1_ILi2EEES2_EEENS0_IJNS0_IJS3_NS1_ILi0EEEEEEiNS1_ILi1024EEEEEEEEC2ERKS6_RKSA_ - $_ZN7cutlass13device_kernelIN5flash19enable_sm80_to_sm89INS1_16FlashAttnBwdSm80INS1_25CollectiveMainloopBwdSm80ILi2ELi2EN4cute5tupleIJNS5_1CILi128EEES8_NS7_ILi64EEEEEENS_6half_tEfNS_4arch4Sm80ELb1ELb0ELb1ELb1ELb0ELb0ELb0ELb0ELi2ELi4ELi4ELi4ELb0EEENS1_24CollectiveEpilogueBwdGQAISA_fSD_Li256ELb1ELb0EEENS1_25SingleTileBwdLPTSchedulerILb1ELi128ELb0EEEEEEEEEvNT_6ParamsE$_ZN4cute5tupleIJNS0_IJNS0_IJNS_1CILi8EEENS1_ILi1EEEEEENS1_ILi2EEENS0_IJS5_S5_EEEEEENS0_IJNS0_IJS3_NS1_ILi0EEEEEENS1_ILi4096EEENS0_IJiiEEEEEEEEC2ERKS7_RKSC_)
$_ZN7cutlass13device_kernelIN5flash19enable_sm80_to_sm89INS1_16FlashAttnBwdSm80INS1_25CollectiveMainloopBwdSm80ILi2ELi2EN4cute5tupleIJNS5_1CILi128EEES8_NS7_ILi64EEEEEENS_6half_tEfNS_4arch4Sm80ELb1ELb0ELb1ELb1ELb0ELb0ELb0ELb0ELi2ELi4ELi4ELi4ELb0EEENS1_24CollectiveEpilogueBwdGQAISA_fSD_Li256ELb1ELb0EEENS1_25SingleTileBwdLPTSchedulerILb1ELi128ELb0EEEEEEEEEvNT_6ParamsE$_ZN4cute5tupleIJNS0_IJNS0_IJNS_1CILi8EEENS1_ILi1EEEEEENS1_ILi2EEENS0_IJS5_S5_EEEEEENS0_IJNS0_IJS3_NS1_ILi0EEEEEENS1_ILi4096EEENS0_IJiiEEEEEEEEC2ERKS7_RKSC_:
[----:B------:R-:W-:Y:S01]  /*8c40*/  IADD3 R2, R60, -c[0x0][0x20], RZ ;  /* 0x800008003c027a10 */ /* 0x000fe20007ffe0ff */
[----:B------:R-:W-:Y:S01]  /*8c50*/  IMAD.MOV.U32 R14, RZ, RZ, R4 ;  /* 0x000000ffff0e7224 */ /* 0x000fe200078e0004 */
[----:B------:R-:W-:-:S03]  /*8c60*/  MOV R15, 0x0 ;  /* 0x00000000000f7802 */ /* 0x000fc60000000f00 */
[----:B------:R1:W-:Y:S04]  /*8c70*/  STL [R2], R5 ;  /* 0x0000000502007387 */ /* 0x0003e80000100800 */
[----:B------:R1:W-:Y:S01]  /*8c80*/  STL [R2+0x4], R3 ;  /* 0x0000040302007387 */ /* 0x0003e20000100800 */
[----:B------:R-:W-:Y:S05]  /*8c90*/  RET.REL.NODEC R14 `(_ZN7cutlass13device_kernelIN5flash19enable_sm80_to_sm89INS1_16FlashAttnBwdSm80INS1_25CollectiveMainloopBwdSm80ILi2ELi2EN4cute5tupleIJNS5_1CILi128EEES8_NS7_ILi64EEEEEENS_6half_tEfNS_4arch4Sm80ELb1ELb0ELb1ELb1ELb0ELb0ELb0ELb0ELi2ELi4ELi4ELi4ELb0EEENS1_24CollectiveEpilogueBwdGQAISA_fSD_Li256ELb1ELb0EEENS1_25SingleTileBwdLPTSchedulerILb1ELi128ELb0EEEEEEEEEvNT_6ParamsE) ;  /* 0xffff73600e007950 */ /* 0x000fea0003c3ffff */
        .type           $_ZN7cutlass13device_kernelIN5flash19enable_sm80_to_sm89INS1_16FlashAttnBwdSm80INS1_25CollectiveMainloopBwdSm80ILi2ELi2EN4cute5tupleIJNS5_1CILi128EEES8_NS7_ILi64EEEEEENS_6half_tEfNS_4arch4Sm80ELb1ELb0ELb1ELb1ELb0ELb0ELb0ELb0ELi2ELi4ELi4ELi4ELb0EEENS1_24CollectiveEpilogueBwdGQAISA_fSD_Li256ELb1ELb0EEENS1_25SingleTileBwdLPTSchedulerILb1ELi128ELb0EEEEEEEEEvNT_6ParamsE$_ZN4cute5tupleIJNS0_IJNS0_IJNS_1CILi8EEENS1_ILi1EEEEEENS1_ILi2EEES2_EEENS0_IJNS0_IJS3_NS1_ILi0EEEEEEiNS1_ILi1024EEEEEEEEC2ERKS6_RKSA_,@function
        .size           $_ZN7cutlass13device_kernelIN5flash19enable_sm80_to_sm89INS1_16FlashAttnBwdSm80INS1_25CollectiveMainloopBwdSm80ILi2ELi2EN4cute5tupleIJNS5_1CILi128EEES8_NS7_ILi64EEEEEENS_6half_tEfNS_4arch4Sm80ELb1ELb0ELb1ELb1ELb0ELb0ELb0ELb0ELi2ELi4ELi4ELi4ELb0EEENS1_24CollectiveEpilogueBwdGQAISA_fSD_Li256ELb1ELb0EEENS1_25SingleTileBwdLPTSchedulerILb1ELi128ELb0EEEEEEEEEvNT_6ParamsE$_ZN4cute5tupleIJNS0_IJNS0_IJNS_1CILi8EEENS1_ILi1EEEEEENS1_ILi2EEES2_EEENS0_IJNS0_IJS3_NS1_ILi0EEEEEEiNS1_ILi1024EEEEEEEEC2ERKS6_RKSA_,($_ZN7cutlass13device_kernelIN5flash19enable_sm80_to_sm89INS1_16FlashAttnBwdSm80INS1_25CollectiveMainloopBwdSm80ILi2ELi2EN4cute5tupleIJNS5_1CILi128EEES8_NS7_ILi64EEEEEENS_6half_tEfNS_4arch4Sm80ELb1ELb0ELb1ELb1ELb0ELb0ELb0ELb0ELi2ELi4ELi4ELi4ELb0EEENS1_24CollectiveEpilogueBwdGQAISA_fSD_Li256ELb1ELb0EEENS1_25SingleTileBwdLPTSchedulerILb1ELi128ELb0EEEEEEEEEvNT_6ParamsE$_ZN4cute5tupleIJNS0_IJNS_1CILi16EEENS1_ILi2EEES3_S3_NS1_ILi4EEES3_EEENS0_IJNS1_ILi1EEEiiiNS1_ILi144EEENS1_ILi512EEEEEEEEC2ERKS5_RKS9_ - $_ZN7cutlass13device_kernelIN5flash19enable_sm80_to_sm89INS1_16FlashAttnBwdSm80INS1_25CollectiveMainloopBwdSm80ILi2ELi2EN4cute5tupleIJNS5_1CILi128EEES8_NS7_ILi64EEEEEENS_6half_tEfNS_4arch4Sm80ELb1ELb0ELb1ELb1ELb0ELb0ELb0ELb0ELi2ELi4ELi4ELi4ELb0EEENS1_24CollectiveEpilogueBwdGQAISA_fSD_Li256ELb1ELb0EEENS1_25SingleTileBwdLPTSchedulerILb1ELi128ELb0EEEEEEEEEvNT_6ParamsE$_ZN4cute5tupleIJNS0_IJNS0_IJNS_1CILi8EEENS1_ILi1EEEEEENS1_ILi2EEES2_EEENS0_IJNS0_IJS3_NS1_ILi0EEEEEEiNS1_ILi1024EEEEEEEEC2ERKS6_RKSA_)
$_ZN7cutlass13device_kernelIN5flash19enable_sm80_to_sm89INS1_16FlashAttnBwdSm80INS1_25CollectiveMainloopBwdSm80ILi2ELi2EN4cute5tupleIJNS5_1CILi128EEES8_NS7_ILi64EEEEEENS_6half_tEfNS_4arch4Sm80ELb1ELb0ELb1ELb1ELb0ELb0ELb0ELb0ELi2ELi4ELi4ELi4ELb0EEENS1_24CollectiveEpilogueBwdGQAISA_fSD_Li256ELb1ELb0EEENS1_25SingleTileBwdLPTSchedulerILb1ELi128ELb0EEEEEEEEEvNT_6ParamsE$_ZN4cute5tupleIJNS0_IJNS0_IJNS_1CILi8EEENS1_ILi1EEEEEENS1_ILi2EEES2_EEENS0_IJNS0_IJS3_NS1_ILi0EEEEEEiNS1_ILi1024EEEEEEEEC2ERKS6_RKSA_:
[----:B------:R-:W-:Y:S01]  /*8ca0*/  IADD3 R2, R60, -c[0x0][0x20], RZ ;  /* 0x800008003c027a10 */ /* 0x000fe20007ffe0ff */
[----:B------:R-:W-:Y:S01]  /*8cb0*/  IMAD.MOV.U32 R12, RZ, RZ, R4 ;  /* 0x000000ffff0c7224 */ /* 0x000fe200078e0004 */
[----:B------:R-:W-:-:S03]  /*8cc0*/  MOV R13, 0x0 ;  /* 0x00000000000d7802 */ /* 0x000fc60000000f00 */
[----:B------:R1:W-:Y:S01]  /*8cd0*/  STL [R2], R3 ;  /* 0x0000000302007387 */ /* 0x0003e20000100800 */
[----:B------:R-:W-:Y:S05]  /*8ce0*/  RET.REL.NODEC R12 `(_ZN7cutlass13device_kernelIN5flash19enable_sm80_to_sm89INS1_16FlashAttnBwdSm80INS1_25CollectiveMainloopBwdSm80ILi2ELi2EN4cute5tupleIJNS5_1CILi128EEES8_NS7_ILi64EEEEEENS_6half_tEfNS_4arch4Sm80ELb1ELb0ELb1ELb1ELb0ELb0ELb0ELb0ELi2ELi4ELi4ELi4ELb0EEENS1_24CollectiveEpilogueBwdGQAISA_fSD_Li256ELb1ELb0EEENS1_25SingleTileBwdLPTSchedulerILb1ELi128ELb0EEEEEEEEEvNT_6ParamsE) ;  /* 0xffff73100c007950 */ /* 0x000fea0003c3ffff */
        .type           $_ZN7cutlass13device_kernelIN5flash19enable_sm80_to_sm89INS1_16FlashAttnBwdSm80INS1_25CollectiveMainloopBwdSm80ILi2ELi2EN4cute5tupleIJNS5_1CILi128EEES8_NS7_ILi64EEEEEENS_6half_tEfNS_4arch4Sm80ELb1ELb0ELb1ELb1ELb0ELb0ELb0ELb0ELi2ELi4ELi4ELi4ELb0EEENS1_24CollectiveEpilogueBwdGQAISA_fSD_Li256ELb1ELb0EEENS1_25SingleTileBwdLPTSchedulerILb1ELi128ELb0EEEEEEEEEvNT_6ParamsE$_ZN4cute5tupleIJNS0_IJNS_1CILi16EEENS1_ILi2EEES3_S3_NS1_ILi4EEES3_EEENS0_IJNS1_ILi1EEEiiiNS1_ILi144EEENS1_ILi512EEEEEEEEC2ERKS5_RKS9_,@function
        .size           $_ZN7cutlass13device_kernelIN5flash19enable_sm80_to_sm89INS1_16FlashAttnBwdSm80INS1_25CollectiveMainloopBwdSm80ILi2ELi2EN4cute5tupleIJNS5_1CILi128EEES8_NS7_ILi64EEEEEENS_6half_tEfNS_4arch4Sm80ELb1ELb0ELb1ELb1ELb0ELb0ELb0ELb0ELi2ELi4ELi4ELi4ELb0EEENS1_24CollectiveEpilogueBwdGQAISA_fSD_Li256ELb1ELb0EEENS1_25SingleTileBwdLPTSchedulerILb1ELi128ELb0EEEEEEEEEvNT_6ParamsE$_ZN4cute5tupleIJNS0_IJNS_1CILi16EEENS1_ILi2EEES3_S3_NS1_ILi4EEES3_EEENS0_IJNS1_ILi1EEEiiiNS1_ILi144EEENS1_ILi512EEEEEEEEC2ERKS5_RKS9_,($_ZN7cutlass13device_kernelIN5flash19enable_sm80_to_sm89INS1_16FlashAttnBwdSm80INS1_25CollectiveMainloopBwdSm80ILi2ELi2EN4cute5tupleIJNS5_1CILi128EEES8_NS7_ILi64EEEEEENS_6half_tEfNS_4arch4Sm80ELb1ELb0ELb1ELb1ELb0ELb0ELb0ELb0ELi2ELi4ELi4ELi4ELb0EEENS1_24CollectiveEpilogueBwdGQAISA_fSD_Li256ELb1ELb0EEENS1_25SingleTileBwdLPTSchedulerILb1ELi128ELb0EEEEEEEEEvNT_6ParamsE$_ZN4cute5tupleIJNS0_IJNS_1CILi2EEEEEENS0_IJiEEEEEC2ERKS3_RKS4_ - $_ZN7cutlass13device_kernelIN5flash19enable_sm80_to_sm89INS1_16FlashAttnBwdSm80INS1_25CollectiveMainloopBwdSm80ILi2ELi2EN4cute5tupleIJNS5_1CILi128EEES8_NS7_ILi64EEEEEENS_6half_tEfNS_4arch4Sm80ELb1ELb0ELb1ELb1ELb0ELb0ELb0ELb0ELi2ELi4ELi4ELi4ELb0EEENS1_24CollectiveEpilogueBwdGQAISA_fSD_Li256ELb1ELb0EEENS1_25SingleTileBwdLPTSchedulerILb1ELi128ELb0EEEEEEEEEvNT_6ParamsE$_ZN4cute5tupleIJNS0_IJNS_1CILi16EEENS1_ILi2EEES3_S3_NS1_ILi4EEES3_EEENS0_IJNS1_ILi1EEEiiiNS1_ILi144EEENS1_ILi512EEEEEEEEC2ERKS5_RKS9_)
$_ZN7cutlass13device_kernelIN5flash19enable_sm80_to_sm89INS1_16FlashAttnBwdSm80INS1_25CollectiveMainloopBwdSm80ILi2ELi2EN4cute5tupleIJNS5_1CILi128EEES8_NS7_ILi64EEEEEENS_6half_tEfNS_4arch4Sm80ELb1ELb0ELb1ELb1ELb0ELb0ELb0ELb0ELi2ELi4ELi4ELi4ELb0EEENS1_24CollectiveEpilogueBwdGQAISA_fSD_Li256ELb1ELb0EEENS1_25SingleTileBwdLPTSchedulerILb1ELi128ELb0EEEEEEEEEvNT_6ParamsE$_ZN4cute5tupleIJNS0_IJNS_1CILi16EEENS1_ILi2EEES3_S3_NS1_ILi4EEES3_EEENS0_IJNS1_ILi1EEEiiiNS1_ILi144EEENS1_ILi512EEEEEEEEC2ERKS5_RKS9_:
[----:B------:R-:W-:Y:S01]  /*8cf0*/  IADD3 R4, R83, -c[0x0][0x20], RZ ;  /* 0x8000080053047a10 */ /* 0x000fe20007ffe0ff */
[----:B------:R-:W-:Y:S01]  /*8d00*/  IMAD.MOV.U32 R26, RZ, RZ, R12 ;  /* 0x000000ffff1a7224 */ /* 0x000fe200078e000c */
[----:B------:R-:W-:-:S03]  /*8d10*/  MOV R27, 0x0 ;  /* 0x00000000001b7802 */ /* 0x000fc60000000f00 */
[----:B------:R1:W-:Y:S04]  /*8d20*/  STL [R4], R2 ;  /* 0x0000000204007387 */ /* 0x0003e80000100800 */
[----:B------:R1:W-:Y:S04]  /*8d30*/  STL [R4+0x4], R3 ;  /* 0x0000040304007387 */ /* 0x0003e80000100800 */
[----:B------:R1:W-:Y:S01]  /*8d40*/  STL [R4+0x8], R5 ;  /* 0x0000080504007387 */ /* 0x0003e20000100800 */
[----:B------:R-:W-:Y:S05]  /*8d50*/  RET.REL.NODEC R26 `(_ZN7cutlass13device_kernelIN5flash19enable_sm80_to_sm89INS1_16FlashAttnBwdSm80INS1_25CollectiveMainloopBwdSm80ILi2ELi2EN4cute5tupleIJNS5_1CILi128EEES8_NS7_ILi64EEEEEENS_6half_tEfNS_4arch4Sm80ELb1ELb0ELb1ELb1ELb0ELb0ELb0ELb0ELi2ELi4ELi4ELi4ELb0EEENS1_24CollectiveEpilogueBwdGQAISA_fSD_Li256ELb1ELb0EEENS1_25SingleTileBwdLPTSchedulerILb1ELi128ELb0EEEEEEEEEvNT_6ParamsE) ;  /* 0xffff72a01a007950 */ /* 0x000fea0003c3ffff */
        .type           $_ZN7cutlass13device_kernelIN5flash19enable_sm80_to_sm89INS1_16FlashAttnBwdSm80INS1_25CollectiveMainloopBwdSm80ILi2ELi2EN4cute5tupleIJNS5_1CILi128EEES8_NS7_ILi64EEEEEENS_6half_tEfNS_4arch4Sm80ELb1ELb0ELb1ELb1ELb0ELb0ELb0ELb0ELi2ELi4ELi4ELi4ELb0EEENS1_24CollectiveEpilogueBwdGQAISA_fSD_Li256ELb1ELb0EEENS1_25SingleTileBwdLPTSchedulerILb1ELi128ELb0EEEEEEEEEvNT_6ParamsE$_ZN4cute5tupleIJNS0_IJNS_1CILi2EEEEEENS0_IJiEEEEEC2ERKS3_RKS4_,@function
        .size           $_ZN7cutlass13device_kernelIN5flash19enable_sm80_to_sm89INS1_16FlashAttnBwdSm80INS1_25CollectiveMainloopBwdSm80ILi2ELi2EN4cute5tupleIJNS5_1CILi128EEES8_NS7_ILi64EEEEEENS_6half_tEfNS_4arch4Sm80ELb1ELb0ELb1ELb1ELb0ELb0ELb0ELb0ELi2ELi4ELi4ELi4ELb0EEENS1_24CollectiveEpilogueBwdGQAISA_fSD_Li256ELb1ELb0EEENS1_25SingleTileBwdLPTSchedulerILb1ELi128ELb0EEEEEEEEEvNT_6ParamsE$_ZN4cute5tupleIJNS0_IJNS_1CILi2EEEEEENS0_IJiEEEEEC2ERKS3_RKS4_,($_ZN7cutlass13device_kernelIN5flash19enable_sm80_to_sm89INS1_16FlashAttnBwdSm80INS1_25CollectiveMainloopBwdSm80ILi2ELi2EN4cute5tupleIJNS5_1CILi128EEES8_NS7_ILi64EEEEEENS_6half_tEfNS_4arch4Sm80ELb1ELb0ELb1ELb1ELb0ELb0ELb0ELb0ELi2ELi4ELi4ELi4ELb0EEENS1_24CollectiveEpilogueBwdGQAISA_fSD_Li256ELb1ELb0EEENS1_25SingleTileBwdLPTSchedulerILb1ELi128ELb0EEEEEEEEEvNT_6ParamsE$_ZN4cute5tupleIJNS0_IJNS_1CILi8EEENS0_IJNS1_ILi2EEES3_S3_EEENS1_ILi1EEES4_S5_EEENS0_IJS5_NS0_IJS2_iiEEENS1_ILi64EEENS0_IJiNS1_ILi144EEENS1_ILi288EEEEEENS1_ILi512EEEEEEEEC2ERKS6_RKSD_ - $_ZN7cutlass13device_kernelIN5flash19enable_sm80_to_sm89INS1_16FlashAttnBwdSm80INS1_25CollectiveMainloopBwdSm80ILi2ELi2EN4cute5tupleIJNS5_1CILi128EEES8_NS7_ILi64EEEEEENS_6half_tEfNS_4arch4Sm80ELb1ELb0ELb1ELb1ELb0ELb0ELb0ELb0ELi2ELi4ELi4ELi4ELb0EEENS1_24CollectiveEpilogueBwdGQAISA_fSD_Li256ELb1ELb0EEENS1_25SingleTileBwdLPTSchedulerILb1ELi128ELb0EEEEEEEEEvNT_6ParamsE$_ZN4cute5tupleIJNS0_IJNS_1CILi2EEEEEENS0_IJiEEEEEC2ERKS3_RKS4_)
$_ZN7cutlass13device_kernelIN5flash19enable_sm80_to_sm89INS1_16FlashAttnBwdSm80INS1_25CollectiveMainloopBwdSm80ILi2ELi2EN4cute5tupleIJNS5_1CILi128EEES8_NS7_ILi64EEEEEENS_6half_tEfNS_4arch4Sm80ELb1ELb0ELb1ELb1ELb0ELb0ELb0ELb0ELi2ELi4ELi4ELi4ELb0EEENS1_24CollectiveEpilogueBwdGQAISA_fSD_Li256ELb1ELb0EEENS1_25SingleTileBwdLPTSchedulerILb1ELi128ELb0EEEEEEEEEvNT_6ParamsE$_ZN4cute5tupleIJNS0_IJNS_1CILi2EEEEEENS0_IJiEEEEEC2ERKS3_RKS4_:
[----:B------:R-:W-:Y:S02]  /*8d60*/  IADD3 R10, R83, -c[0x0][0x20], RZ ;  /* 0x80000800530a7a10 */ /* 0x000fe40007ffe0ff */
[----:B------:R-:W-:-:S03]  /*8d70*/  MOV R13, 0x0 ;  /* 0x00000000000d7802 */ /* 0x000fc60000000f00 */
[----:B------:R1:W-:Y:S01]  /*8d80*/  STL [R10], R11 ;  /* 0x0000000b0a007387 */ /* 0x0003e20000100800 */
[----:B------:R-:W-:Y:S05]  /*8d90*/  RET.REL.NODEC R12 `(_ZN7cutlass13device_kernelIN5flash19enable_sm80_to_sm89INS1_16FlashAttnBwdSm80INS1_25CollectiveMainloopBwdSm80ILi2ELi2EN4cute5tupleIJNS5_1CILi128EEES8_NS7_ILi64EEEEEENS_6half_tEfNS_4arch4Sm80ELb1ELb0ELb1ELb1ELb0ELb0ELb0ELb0ELi2ELi4ELi4ELi4ELb0EEENS1_24CollectiveEpilogueBwdGQAISA_fSD_Li256ELb1ELb0EEENS1_25SingleTileBwdLPTSchedulerILb1ELi128ELb0EEEEEEEEEvNT_6ParamsE) ;  /* 0xffff72600c007950 */ /* 0x000fea0003c3ffff */
        .type           $_ZN7cutlass13device_kernelIN5flash19enable_sm80_to_sm89INS1_16FlashAttnBwdSm80INS1_25CollectiveMainloopBwdSm80ILi2ELi2EN4cute5tupleIJNS5_1CILi128EEES8_NS7_ILi64EEEEEENS_6half_tEfNS_4arch4Sm80ELb1ELb0ELb1ELb1ELb0ELb0ELb0ELb0ELi2ELi4ELi4ELi4ELb0EEENS1_24CollectiveEpilogueBwdGQAISA_fSD_Li256ELb1ELb0EEENS1_25SingleTileBwdLPTSchedulerILb1ELi128ELb0EEEEEEEEEvNT_6ParamsE$_ZN4cute5tupleIJNS0_IJNS_1CILi8EEENS0_IJNS1_ILi2EEES3_S3_EEENS1_ILi1EEES4_S5_EEENS0_IJS5_NS0_IJS2_iiEEENS1_ILi64EEENS0_IJiNS1_ILi144EEENS1_ILi288EEEEEENS1_ILi512EEEEEEEEC2ERKS6_RKSD_,@function
        .size           $_ZN7cutlass13device_kernelIN5flash19enable_sm80_to_sm89INS1_16FlashAttnBwdSm80INS1_25CollectiveMainloopBwdSm80ILi2ELi2EN4cute5tupleIJNS5_1CILi128EEES8_NS7_ILi64EEEEEENS_6half_tEfNS_4arch4Sm80ELb1ELb0ELb1ELb1ELb0ELb0ELb0ELb0ELi2ELi4ELi4ELi4ELb0EEENS1_24CollectiveEpilogueBwdGQAISA_fSD_Li256ELb1ELb0EEENS1_25SingleTileBwdLPTSchedulerILb1ELi128ELb0EEEEEEEEEvNT_6ParamsE$_ZN4cute5tupleIJNS0_IJNS_1CILi8EEENS0_IJNS1_ILi2EEES3_S3_EEENS1_ILi1EEES4_S5_EEENS0_IJS5_NS0_IJS2_iiEEENS1_ILi64EEENS0_IJiNS1_ILi144EEENS1_ILi288EEEEEENS1_ILi512EEEEEEEEC2ERKS6_RKSD_,($_ZN7cutlass13device_kernelIN5flash19enable_sm80_to_sm89INS1_16FlashAttnBwdSm80INS1_25CollectiveMainloopBwdSm80ILi2ELi2EN4cute5tupleIJNS5_1CILi128EEES8_NS7_ILi64EEEEEENS_6half_tEfNS_4arch4Sm80ELb1ELb0ELb1ELb1ELb0ELb0ELb0ELb0ELi2ELi4ELi4ELi4ELb0EEENS1_24CollectiveEpilogueBwdGQAISA_fSD_Li256ELb1ELb0EEENS1_25SingleTileBwdLPTSchedulerILb1ELi128ELb0EEEEEEEEEvNT_6ParamsE$_ZN4cute5tupleIJNS0_IJNS_1CILi8EEENS0_IJNS1_ILi2EEES3_S3_EEENS1_ILi1EEES4_S5_EEENS0_IJS5_NS0_IJiiiEEENS1_ILi64EEENS0_IJNS1_ILi72EEENS1_ILi144EEENS1_ILi288EEEEEENS1_ILi512EEEEEEEEC2ERKS6_RKSE_ - $_ZN7cutlass13device_kernelIN5flash19enable_sm80_to_sm89INS1_16FlashAttnBwdSm80INS1_25CollectiveMainloopBwdSm80ILi2ELi2EN4cute5tupleIJNS5_1CILi128EEES8_NS7_ILi64EEEEEENS_6half_tEfNS_4arch4Sm80ELb1ELb0ELb1ELb1ELb0ELb0ELb0ELb0ELi2ELi4ELi4ELi4ELb0EEENS1_24CollectiveEpilogueBwdGQAISA_fSD_Li256ELb1ELb0EEENS1_25SingleTileBwdLPTSchedulerILb1ELi128ELb0EEEEEEEEEvNT_6ParamsE$_ZN4cute5tupleIJNS0_IJNS_1CILi8EEENS0_IJNS1_ILi2EEES3_S3_EEENS1_ILi1EEES4_S5_EEENS0_IJS5_NS0_IJS2_iiEEENS1_ILi64EEENS0_IJiNS1_ILi144EEENS1_ILi288EEEEEENS1_ILi512EEEEEEEEC2ERKS6_RKSD_)
$_ZN7cutlass13device_kernelIN5flash19enable_sm80_to_sm89INS1_16FlashAttnBwdSm80INS1_25CollectiveMainloopBwdSm80ILi2ELi2EN4cute5tupleIJNS5_1CILi128EEES8_NS7_ILi64EEEEEENS_6half_tEfNS_4arch4Sm80ELb1ELb0ELb1ELb1ELb0ELb0ELb0ELb0ELi2ELi4ELi4ELi4ELb0EEENS1_24CollectiveEpilogueBwdGQAISA_fSD_Li256ELb1ELb0EEENS1_25SingleTileBwdLPTSchedulerILb1ELi128ELb0EEEEEEEEEvNT_6ParamsE$_ZN4cute5tupleIJNS0_IJNS_1CILi8EEENS0_IJNS1_ILi2EEES3_S3_EEENS1_ILi1EEES4_S5_EEENS0_IJS5_NS0_IJS2_iiEEENS1_ILi64EEENS0_IJiNS1_ILi144EEENS1_ILi288EEEEEENS1_ILi512EEEEEEEEC2ERKS6_RKSD_:
[----:B------:R-:W-:Y:S01]  /*8da0*/  IADD3 R4, R81, -c[0x0][0x20], RZ ;  /* 0x8000080051047a10 */ /* 0x000fe20007ffe0ff */
[----:B------:R-:W-:Y:S01]  /*8db0*/  IMAD.MOV.U32 R34, RZ, RZ, R26 ;  /* 0x000000ffff227224 */ /* 0x000fe200078e001a */
[----:B------:R-:W-:-:S03]  /*8dc0*/  MOV R35, 0x0 ;  /* 0x0000000000237802 */ /* 0x000fc60000000f00 */
[----:B------:R1:W-:Y:S04]  /*8dd0*/  STL [R4], R2 ;  /* 0x0000000204007387 */ /* 0x0003e80000100800 */
[----:B------:R1:W-:Y:S04]  /*8de0*/  STL [R4+0x4], R3 ;  /* 0x0000040304007387 */ /* 0x0003e80000100800 */
[----:B------:R1:W-:Y:S01]  /*8df0*/  STL [R4+0x8], R5 ;  /* 0x0000080504007387 */ /* 0x0003e20000100800 */
[----:B------:R-:W-:Y:S05]  /*8e00*/  RET.REL.NODEC R34 `(_ZN7cutlass13device_kernelIN5flash19enable_sm80_to_sm89INS1_16FlashAttnBwdSm80INS1_25CollectiveMainloopBwdSm80ILi2ELi2EN4cute5tupleIJNS5_1CILi128EEES8_NS7_ILi64EEEEEENS_6half_tEfNS_4arch4Sm80ELb1ELb0ELb1ELb1ELb0ELb0ELb0ELb0ELi2ELi4ELi4ELi4ELb0EEENS1_24CollectiveEpilogueBwdGQAISA_fSD_Li256ELb1ELb0EEENS1_25SingleTileBwdLPTSchedulerILb1ELi128ELb0EEEEEEEEEvNT_6ParamsE) ;  /* 0xffff71f022007950 */ /* 0x000fea0003c3ffff */
        .type           $_ZN7cutlass13device_kernelIN5flash19enable_sm80_to_sm89INS1_16FlashAttnBwdSm80INS1_25CollectiveMainloopBwdSm80ILi2ELi2EN4cute5tupleIJNS5_1CILi128EEES8_NS7_ILi64EEEEEENS_6half_tEfNS_4arch4Sm80ELb1ELb0ELb1ELb1ELb0ELb0ELb0ELb0ELi2ELi4ELi4ELi4ELb0EEENS1_24CollectiveEpilogueBwdGQAISA_fSD_Li256ELb1ELb0EEENS1_25SingleTileBwdLPTSchedulerILb1ELi128ELb0EEEEEEEEEvNT_6ParamsE$_ZN4cute5tupleIJNS0_IJNS_1CILi8EEENS0_IJNS1_ILi2EEES3_S3_EEENS1_ILi1EEES4_S5_EEENS0_IJS5_NS0_IJiiiEEENS1_ILi64EEENS0_IJNS1_ILi72EEENS1_ILi144EEENS1_ILi288EEEEEENS1_ILi512EEEEEEEEC2ERKS6_RKSE_,@function
        .size           $_ZN7cutlass13device_kernelIN5flash19enable_sm80_to_sm89INS1_16FlashAttnBwdSm80INS1_25CollectiveMainloopBwdSm80ILi2ELi2EN4cute5tupleIJNS5_1CILi128EEES8_NS7_ILi64EEEEEENS_6half_tEfNS_4arch4Sm80ELb1ELb0ELb1ELb1ELb0ELb0ELb0ELb0ELi2ELi4ELi4ELi4ELb0EEENS1_24CollectiveEpilogueBwdGQAISA_fSD_Li256ELb1ELb0EEENS1_25SingleTileBwdLPTSchedulerILb1ELi128ELb0EEEEEEEEEvNT_6ParamsE$_ZN4cute5tupleIJNS0_IJNS_1CILi8EEENS0_IJNS1_ILi2EEES3_S3_EEENS1_ILi1EEES4_S5_EEENS0_IJS5_NS0_IJiiiEEENS1_ILi64EEENS0_IJNS1_ILi72EEENS1_ILi144EEENS1_ILi288EEEEEENS1_ILi512EEEEEEEEC2ERKS6_RKSE_,($_ZN7cutlass13device_kernelIN5flash19enable_sm80_to_sm89INS1_16FlashAttnBwdSm80INS1_25CollectiveMainloopBwdSm80ILi2ELi2EN4cute5tupleIJNS5_1CILi128EEES8_NS7_ILi64EEEEEENS_6half_tEfNS_4arch4Sm80ELb1ELb0ELb1ELb1ELb0ELb0ELb0ELb0ELi2ELi4ELi4ELi4ELb0EEENS1_24CollectiveEpilogueBwdGQAISA_fSD_Li256ELb1ELb0EEENS1_25SingleTileBwdLPTSchedulerILb1ELi128ELb0EEEEEEEEEvNT_6ParamsE$_ZN4cute5tupleIJNS0_IJNS_1CILi8EEENS1_ILi2EEES3_S3_S2_S3_EEENS0_IJNS1_ILi1EEEiiiNS1_ILi72EEENS1_ILi512EEEEEEEEC2ERKS4_RKS8_ - $_ZN7cutlass13device_kernelIN5flash19enable_sm80_to_sm89INS1_16FlashAttnBwdSm80INS1_25CollectiveMainloopBwdSm80ILi2ELi2EN4cute5tupleIJNS5_1CILi128EEES8_NS7_ILi64EEEEEENS_6half_tEfNS_4arch4Sm80ELb1ELb0ELb1ELb1ELb0ELb0ELb0ELb0ELi2ELi4ELi4ELi4ELb0EEENS1_24CollectiveEpilogueBwdGQAISA_fSD_Li256ELb1ELb0EEENS1_25SingleTileBwdLPTSchedulerILb1ELi128ELb0EEEEEEEEEvNT_6ParamsE$_ZN4cute5tupleIJNS0_IJNS_1CILi8EEENS0_IJNS1_ILi2EEES3_S3_EEENS1_ILi1EEES4_S5_EEENS0_IJS5_NS0_IJiiiEEENS1_ILi64EEENS0_IJNS1_ILi72EEENS1_ILi144EEENS1_ILi288EEEEEENS1_ILi512EEEEEEEEC2ERKS6_RKSE_)
$_ZN7cutlass13device_kernelIN5flash19enable_sm80_to_sm89INS1_16FlashAttnBwdSm80INS1_25CollectiveMainloopBwdSm80ILi2ELi2EN4cute5tupleIJNS5_1CILi128EEES8_NS7_ILi64EEEEEENS_6half_tEfNS_4arch4Sm80ELb1ELb0ELb1ELb1ELb0ELb0ELb0ELb0ELi2ELi4ELi4ELi4ELb0EEENS1_24CollectiveEpilogueBwdGQAISA_fSD_Li256ELb1ELb0EEENS1_25SingleTileBwdLPTSchedulerILb1ELi128ELb0EEEEEEEEEvNT_6ParamsE$_ZN4cute5tupleIJNS0_IJNS_1CILi8EEENS0_IJNS1_ILi2EEES3_S3_EEENS1_ILi1EEES4_S5_EEENS0_IJS5_NS0_IJiiiEEENS1_ILi64EEENS0_IJNS1_ILi72EEENS1_ILi144EEENS1_ILi288EEEEEENS1_ILi512EEEEEEEEC2ERKS6_RKSE_:
[----:B------:R-:W-:Y:S01]  /*8e10*/  IADD3 R4, R81, -c[0x0][0x20], RZ ;  /* 0x8000080051047a10 */ /* 0x000fe20007ffe0ff */
[----:B------:R-:W-:Y:S01]  /*8e20*/  IMAD.MOV.U32 R34, RZ, RZ, R6 ;  /* 0x000000ffff227224 */ /* 0x000fe200078e0006 */
[----:B------:R-:W-:-:S03]  /*8e30*/  MOV R35, 0x0 ;  /* 0x0000000000237802 */ /* 0x000fc60000000f00 */
[----:B------:R1:W-:Y:S04]  /*8e40*/  STL [R4], R2 ;  /* 0x0000000204007387 */ /* 0x0003e80000100800 */
[----:B------:R1:W-:Y:S04]  /*8e50*/  STL [R4+0x4], R3 ;  /* 0x0000040304007387 */ /* 0x0003e80000100800 */
[----:B------:R1:W-:Y:S01]  /*8e60*/  STL [R4+0x8], R5 ;  /* 0x0000080504007387 */ /* 0x0003e20000100800 */
[----:B------:R-:W-:Y:S05]  /*8e70*/  RET.REL.NODEC R34 `(_ZN7cutlass13device_kernelIN5flash19enable_sm80_to_sm89INS1_16FlashAttnBwdSm80INS1_25CollectiveMainloopBwdSm80ILi2ELi2EN4cute5tupleIJNS5_1CILi128EEES8_NS7_ILi64EEEEEENS_6half_tEfNS_4arch4Sm80ELb1ELb0ELb1ELb1ELb0ELb0ELb0ELb0ELi2ELi4ELi4ELi4ELb0EEENS1_24CollectiveEpilogueBwdGQAISA_fSD_Li256ELb1ELb0EEENS1_25SingleTileBwdLPTSchedulerILb1ELi128ELb0EEEEEEEEEvNT_6ParamsE) ;  /* 0xffff718022007950 */ /* 0x000fea0003c3ffff */
        .type           $_ZN7cutlass13device_kernelIN5flash19enable_sm80_to_sm89INS1_16FlashAttnBwdSm80INS1_25CollectiveMainloopBwdSm80ILi2ELi2EN4cute5tupleIJNS5_1CILi128EEES8_NS7_ILi64EEEEEENS_6half_tEfNS_4arch4Sm80ELb1ELb0ELb1ELb1ELb0ELb0ELb0ELb0ELi2ELi4ELi4ELi4ELb0EEENS1_24CollectiveEpilogueBwdGQAISA_fSD_Li256ELb1ELb0EEENS1_25SingleTileBwdLPTSchedulerILb1ELi128ELb0EEEEEEEEEvNT_6ParamsE$_ZN4cute5tupleIJNS0_IJNS_1CILi8EEENS1_ILi2EEES3_S3_S2_S3_EEENS0_IJNS1_ILi1EEEiiiNS1_ILi72EEENS1_ILi512EEEEEEEEC2ERKS4_RKS8_,@function
        .size           $_ZN7cutlass13device_kernelIN5flash19enable_sm80_to_sm89INS1_16FlashAttnBwdSm80INS1_25CollectiveMainloopBwdSm80ILi2ELi2EN4cute5tupleIJNS5_1CILi128EEES8_NS7_ILi64EEEEEENS_6half_tEfNS_4arch4Sm80ELb1ELb0ELb1ELb1ELb0ELb0ELb0ELb0ELi2ELi4ELi4ELi4ELb0EEENS1_24CollectiveEpilogueBwdGQAISA_fSD_Li256ELb1ELb0EEENS1_25SingleTileBwdLPTSchedulerILb1ELi128ELb0EEEEEEEEEvNT_6ParamsE$_ZN4cute5tupleIJNS0_IJNS_1CILi8EEENS1_ILi2EEES3_S3_S2_S3_EEENS0_IJNS1_ILi1EEEiiiNS1_ILi72EEENS1_ILi512EEEEEEEEC2ERKS4_RKS8_,($_ZN7cutlass13device_kernelIN5flash19enable_sm80_to_sm89INS1_16FlashAttnBwdSm80INS1_25CollectiveMainloopBwdSm80ILi2ELi2EN4cute5tupleIJNS5_1CILi128EEES8_NS7_ILi64EEEEEENS_6half_tEfNS_4arch4Sm80ELb1ELb0ELb1ELb1ELb0ELb0ELb0ELb0ELi2ELi4ELi4ELi4ELb0EEENS1_24CollectiveEpilogueBwdGQAISA_fSD_Li256ELb1ELb0EEENS1_25SingleTileBwdLPTSchedulerILb1ELi128ELb0EEEEEEEEEvNT_6ParamsE$_ZN4cute5tupleIJNS_7SwizzleILi3ELi3ELi3EEENS_9MixedBitsILj0ELj432EEENS_6LayoutINS0_IJNS0_IJNS_1CILi2EEES7_S7_EEES7_NS6_ILi8EEEEEENS0_IJNS0_IJNS6_ILi64EEES9_NS6_ILi512EEEEEENS6_ILi8192EEENS6_ILi1024EEEEEEEEEEC2ERKS2_RKS4_RKSH_ - $_ZN7cutlass13device_kernelIN5flash19enable_sm80_to_sm89INS1_16FlashAttnBwdSm80INS1_25CollectiveMainloopBwdSm80ILi2ELi2EN4cute5tupleIJNS5_1CILi128EEES8_NS7_ILi64EEEEEENS_6half_tEfNS_4arch4Sm80ELb1ELb0ELb1ELb1ELb0ELb0ELb0ELb0ELi2ELi4ELi4ELi4ELb0EEENS1_24CollectiveEpilogueBwdGQAISA_fSD_Li256ELb1ELb0EEENS1_25SingleTileBwdLPTSchedulerILb1ELi128ELb0EEEEEEEEEvNT_6ParamsE$_ZN4cute5tupleIJNS0_IJNS_1CILi8EEENS1_ILi2EEES3_S3_S2_S3_EEENS0_IJNS1_ILi1EEEiiiNS1_ILi72EEENS1_ILi512EEEEEEEEC2ERKS4_RKS8_)
$_ZN7cutlass13device_kernelIN5flash19enable_sm80_to_sm89INS1_16FlashAttnBwdSm80INS1_25CollectiveMainloopBwdSm80ILi2ELi2EN4cute5tupleIJNS5_1CILi128EEES8_NS7_ILi64EEEEEENS_6half_tEfNS_4arch4Sm80ELb1ELb0ELb1ELb1ELb0ELb0ELb0ELb0ELi2ELi4ELi4ELi4ELb0EEENS1_24CollectiveEpilogueBwdGQAISA_fSD_Li256ELb1ELb0EEENS1_25SingleTileBwdLPTSchedulerILb1ELi128ELb0EEEEEEEEEvNT_6ParamsE$_ZN4cute5tupleIJNS0_IJNS_1CILi8EEENS1_ILi2EEES3_S3_S2_S3_EEENS0_IJNS1_ILi1EEEiiiNS1_ILi72EEENS1_ILi512EEEEEEEEC2ERKS4_RKS8_:
[----:B------:R-:W-:Y:S01]  /*8e80*/  IADD3 R4, R82, -c[0x0][0x20], RZ ;  /* 0x8000080052047a10 */ /* 0x000fe20007ffe0ff */
[----:B------:R-:W-:Y:S01]  /*8e90*/  IMAD.MOV.U32 R34, RZ, RZ, R6 ;  /* 0x000000ffff227224 */ /* 0x000fe200078e0006 */
[----:B------:R-:W-:-:S03]  /*8ea0*/  MOV R35, 0x0 ;  /* 0x0000000000237802 */ /* 0x000fc60000000f00 */
[----:B------:R1:W-:Y:S04]  /*8eb0*/  STL [R4], R2 ;  /* 0x0000000204007387 */ /* 0x0003e80000100800 */
[----:B------:R1:W-:Y:S04]  /*8ec0*/  STL [R4+0x4], R3 ;  /* 0x0000040304007387 */ /* 0x0003e80000100800 */
[----:B------:R1:W-:Y:S01]  /*8ed0*/  STL [R4+0x8], R5 ;  /* 0x0000080504007387 */ /* 0x0003e20000100800 */
[----:B------:R-:W-:Y:S05]  /*8ee0*/  RET.REL.NODEC R34 `(_ZN7cutlass13device_kernelIN5flash19enable_sm80_to_sm89INS1_16FlashAttnBwdSm80INS1_25CollectiveMainloopBwdSm80ILi2ELi2EN4cute5tupleIJNS5_1CILi128EEES8_NS7_ILi64EEEEEENS_6half_tEfNS_4arch4Sm80ELb1ELb0ELb1ELb1ELb0ELb0ELb0ELb0ELi2ELi4ELi4ELi4ELb0EEENS1_24CollectiveEpilogueBwdGQAISA_fSD_Li256ELb1ELb0EEENS1_25SingleTileBwdLPTSchedulerILb1ELi128ELb0EEEEEEEEEvNT_6ParamsE) ;  /* 0xffff711022007950 */ /* 0x000fea0003c3ffff */
        .type           $_ZN7cutlass13device_kernelIN5flash19enable_sm80_to_sm89INS1_16FlashAttnBwdSm80INS1_25CollectiveMainloopBwdSm80ILi2ELi2EN4cute5tupleIJNS5_1CILi128EEES8_NS7_ILi64EEEEEENS_6half_tEfNS_4arch4Sm80ELb1ELb0ELb1ELb1ELb0ELb0ELb0ELb0ELi2ELi4ELi4ELi4ELb0EEENS1_24CollectiveEpilogueBwdGQAISA_fSD_Li256ELb1ELb0EEENS1_25SingleTileBwdLPTSchedulerILb1ELi128ELb0EEEEEEEEEvNT_6ParamsE$_ZN4cute5tupleIJNS_7SwizzleILi3ELi3ELi3EEENS_9MixedBitsILj0ELj432EEENS_6LayoutINS0_IJNS0_IJNS_1CILi2EEES7_S7_EEES7_NS6_ILi8EEEEEENS0_IJNS0_IJNS6_ILi64EEES9_NS6_ILi512EEEEEENS6_ILi8192EEENS6_ILi1024EEEEEEEEEEC2ERKS2_RKS4_RKSH_,@function
        .size           $_ZN7cutlass13device_kernelIN5flash19enable_sm80_to_sm89INS1_16FlashAttnBwdSm80INS1_25CollectiveMainloopBwdSm80ILi2ELi2EN4cute5tupleIJNS5_1CILi128EEES8_NS7_ILi64EEEEEENS_6half_tEfNS_4arch4Sm80ELb1ELb0ELb1ELb1ELb0ELb0ELb0ELb0ELi2ELi4ELi4ELi4ELb0EEENS1_24CollectiveEpilogueBwdGQAISA_fSD_Li256ELb1ELb0EEENS1_25SingleTileBwdLPTSchedulerILb1ELi128ELb0EEEEEEEEEvNT_6ParamsE$_ZN4cute5tupleIJNS_7SwizzleILi3ELi3ELi3EEENS_9MixedBitsILj0ELj432EEENS_6LayoutINS0_IJNS0_IJNS_1CILi2EEES7_S7_EEES7_NS6_ILi8EEEEEENS0_IJNS0_IJNS6_ILi64EEES9_NS6_ILi512EEEEEENS6_ILi8192EEENS6_ILi1024EEEEEEEEEEC2ERKS2_RKS4_RKSH_,($_ZN7cutlass13device_kernelIN5flash19enable_sm80_to_sm89INS1_16FlashAttnBwdSm80INS1_25CollectiveMainloopBwdSm80ILi2ELi2EN4cute5tupleIJNS5_1CILi128EEES8_NS7_ILi64EEEEEENS_6half_tEfNS_4arch4Sm80ELb1ELb0ELb1ELb1ELb0ELb0ELb0ELb0ELi2ELi4ELi4ELi4ELb0EEENS1_24CollectiveEpilogueBwdGQAISA_fSD_Li256ELb1ELb0EEENS1_25SingleTileBwdLPTSchedulerILb1ELi128ELb0EEEEEEEEEvNT_6ParamsE$_ZN4cute8smem_ptrIPN7cutlass6half_tEECI1NS_12iter_adaptorIS3_S4_EEES3_ - $_ZN7cutlass13device_kernelIN5flash19enable_sm80_to_sm89INS1_16FlashAttnBwdSm80INS1_25CollectiveMainloopBwdSm80ILi2ELi2EN4cute5tupleIJNS5_1CILi128EEES8_NS7_ILi64EEEEEENS_6half_tEfNS_4arch4Sm80ELb1ELb0ELb1ELb1ELb0ELb0ELb0ELb0ELi2ELi4ELi4ELi4ELb0EEENS1_24CollectiveEpilogueBwdGQAISA_fSD_Li256ELb1ELb0EEENS1_25SingleTileBwdLPTSchedulerILb1ELi128ELb0EEEEEEEEEvNT_6ParamsE$_ZN4cute5tupleIJNS_7SwizzleILi3ELi3ELi3EEENS_9MixedBitsILj0ELj432EEENS_6LayoutINS0_IJNS0_IJNS_1CILi2EEES7_S7_EEES7_NS6_ILi8EEEEEENS0_IJNS0_IJNS6_ILi64EEES9_NS6_ILi512EEEEEENS6_ILi8192EEENS6_ILi1024EEEEEEEEEEC2ERKS2_RKS4_RKSH_)
$_ZN7cutlass13device_kernelIN5flash19enable_sm80_to_sm89INS1_16FlashAttnBwdSm80INS1_25CollectiveMainloopBwdSm80ILi2ELi2EN4cute5tupleIJNS5_1CILi128EEES8_NS7_ILi64EEEEEENS_6half_tEfNS_4arch4Sm80ELb1ELb0ELb1ELb1ELb0ELb0ELb0ELb0ELi2ELi4ELi4ELi4ELb0EEENS1_24CollectiveEpilogueBwdGQAISA_fSD_Li256ELb1ELb0EEENS1_25SingleTileBwdLPTSchedulerILb1ELi128ELb0EEEEEEEEEvNT_6ParamsE$_ZN4cute5tupleIJNS_7SwizzleILi3ELi3ELi3EEENS_9MixedBitsILj0ELj432EEENS_6LayoutINS0_IJNS0_IJNS_1CILi2EEES7_S7_EEES7_NS6_ILi8EEEEEENS0_IJNS0_IJNS6_ILi64EEES9_NS6_ILi512EEEEEENS6_ILi8192EEENS6_ILi1024EEEEEEEEEEC2ERKS2_RKS4_RKSH_:
[----:B------:R-:W-:Y:S02]  /*8ef0*/  IADD3 R2, R60, -c[0x0][0x20], RZ ;  /* 0x800008003c027a10 */ /* 0x000fe40007ffe0ff */
[----:B------:R-:W-:-:S03]  /*8f00*/  MOV R7, 0x0 ;  /* 0x0000000000077802 */ /* 0x000fc60000000f00 */
[----:B------:R1:W-:Y:S01]  /*8f10*/  STL [R2], R3 ;  /* 0x0000000302007387 */ /* 0x0003e20000100800 */
[----:B------:R-:W-:Y:S05]  /*8f20*/  RET.REL.NODEC R6 `(_ZN7cutlass13device_kernelIN5flash19enable_sm80_to_sm89INS1_16FlashAttnBwdSm80INS1_25CollectiveMainloopBwdSm80ILi2ELi2EN4cute5tupleIJNS5_1CILi128EEES8_NS7_ILi64EEEEEENS_6half_tEfNS_4arch4Sm80ELb1ELb0ELb1ELb1ELb0ELb0ELb0ELb0ELi2ELi4ELi4ELi4ELb0EEENS1_24CollectiveEpilogueBwdGQAISA_fSD_Li256ELb1ELb0EEENS1_25SingleTileBwdLPTSchedulerILb1ELi128ELb0EEEEEEEEEvNT_6ParamsE) ;  /* 0xffff70d006007950 */ /* 0x000fea0003c3ffff */
        .type           $_ZN7cutlass13device_kernelIN5flash19enable_sm80_to_sm89INS1_16FlashAttnBwdSm80INS1_25CollectiveMainloopBwdSm80ILi2ELi2EN4cute5tupleIJNS5_1CILi128EEES8_NS7_ILi64EEEEEENS_6half_tEfNS_4arch4Sm80ELb1ELb0ELb1ELb1ELb0ELb0ELb0ELb0ELi2ELi4ELi4ELi4ELb0EEENS1_24CollectiveEpilogueBwdGQAISA_fSD_Li256ELb1ELb0EEENS1_25SingleTileBwdLPTSchedulerILb1ELi128ELb0EEEEEEEEEvNT_6ParamsE$_ZN4cute8smem_ptrIPN7cutlass6half_tEECI1NS_12iter_adaptorIS3_S4_EEES3_,@function
        .size           $_ZN7cutlass13device_kernelIN5flash19enable_sm80_to_sm89INS1_16FlashAttnBwdSm80INS1_25CollectiveMainloopBwdSm80ILi2ELi2EN4cute5tupleIJNS5_1CILi128EEES8_NS7_ILi64EEEEEENS_6half_tEfNS_4arch4Sm80ELb1ELb0ELb1ELb1ELb0ELb0ELb0ELb0ELi2ELi4ELi4ELi4ELb0EEENS1_24CollectiveEpilogueBwdGQAISA_fSD_Li256ELb1ELb0EEENS1_25SingleTileBwdLPTSchedulerILb1ELi128ELb0EEEEEEEEEvNT_6ParamsE$_ZN4cute8smem_ptrIPN7cutlass6half_tEECI1NS_12iter_adaptorIS3_S4_EEES3_,($_ZN7cutlass13device_kernelIN5flash19enable_sm80_to_sm89INS1_16FlashAttnBwdSm80INS1_25CollectiveMainloopBwdSm80ILi2ELi2EN4cute5tupleIJNS5_1CILi128EEES8_NS7_ILi64EEEEEENS_6half_tEfNS_4arch4Sm80ELb1ELb0ELb1ELb1ELb0ELb0ELb0ELb0ELi2ELi4ELi4ELi4ELb0EEENS1_24CollectiveEpilogueBwdGQAISA_fSD_Li256ELb1ELb0EEENS1_25SingleTileBwdLPTSchedulerILb1ELi128ELb0EEEEEEEEEvNT_6ParamsE$_ZN4cute8smem_ptrIPN7cutlass9uint128_tEECI1NS_12iter_adaptorIS3_S4_EEES3_ - $_ZN7cutlass13device_kernelIN5flash19enable_sm80_to_sm89INS1_16FlashAttnBwdSm80INS1_25CollectiveMainloopBwdSm80ILi2ELi2EN4cute5tupleIJNS5_1CILi128EEES8_NS7_ILi64EEEEEENS_6half_tEfNS_4arch4Sm80ELb1ELb0ELb1ELb1ELb0ELb0ELb0ELb0ELi2ELi4ELi4ELi4ELb0EEENS1_24CollectiveEpilogueBwdGQAISA_fSD_Li256ELb1ELb0EEENS1_25SingleTileBwdLPTSchedulerILb1ELi128ELb0EEEEEEEEEvNT_6ParamsE$_ZN4cute8smem_ptrIPN7cutlass6half_tEECI1NS_12iter_adaptorIS3_S4_EEES3_)
$_ZN7cutlass13device_kernelIN5flash19enable_sm80_to_sm89INS1_16FlashAttnBwdSm80INS1_25CollectiveMainloopBwdSm80ILi2ELi2EN4cute5tupleIJNS5_1CILi128EEES8_NS7_ILi64EEEEEENS_6half_tEfNS_4arch4Sm80ELb1ELb0ELb1ELb1ELb0ELb0ELb0ELb0ELi2ELi4ELi4ELi4ELb0EEENS1_24CollectiveEpilogueBwdGQAISA_fSD_Li256ELb1ELb0EEENS1_25SingleTileBwdLPTSchedulerILb1ELi128ELb0EEEEEEEEEvNT_6ParamsE$_ZN4cute8smem_ptrIPN7cutlass6half_tEECI1NS_12iter_adaptorIS3_S4_EEES3_:
[----:B------:R-:W-:Y:S02]  /*8f30*/  IADD3 R38, R38, -c[0x0][0x20], RZ ;  /* 0x8000080026267a10 */ /* 0x000fe40007ffe0ff */
[----:B------:R-:W-:-:S03]  /*8f40*/  MOV R47, 0x0 ;  /* 0x00000000002f7802 */ /* 0x000fc60000000f00 */
[----:B------:R1:W-:Y:S01]  /*8f50*/  STL.64 [R38], R2 ;  /* 0x0000000226007387 */ /* 0x0003e20000100a00 */
[----:B------:R-:W-:Y:S05]  /*8f60*/  RET.REL.NODEC R46 `(_ZN7cutlass13device_kernelIN5flash19enable_sm80_to_sm89INS1_16FlashAttnBwdSm80INS1_25CollectiveMainloopBwdSm80ILi2ELi2EN4cute5tupleIJNS5_1CILi128EEES8_NS7_ILi64EEEEEENS_6half_tEfNS_4arch4Sm80ELb1ELb0ELb1ELb1ELb0ELb0ELb0ELb0ELi2ELi4ELi4ELi4ELb0EEENS1_24CollectiveEpilogueBwdGQAISA_fSD_Li256ELb1ELb0EEENS1_25SingleTileBwdLPTSchedulerILb1ELi128ELb0EEEEEEEEEvNT_6ParamsE) ;  /* 0xffff70902e007950 */ /* 0x000fea0003c3ffff */
        .type           $_ZN7cutlass13device_kernelIN5flash19enable_sm80_to_sm89INS1_16FlashAttnBwdSm80INS1_25CollectiveMainloopBwdSm80ILi2ELi2EN4cute5tupleIJNS5_1CILi128EEES8_NS7_ILi64EEEEEENS_6half_tEfNS_4arch4Sm80ELb1ELb0ELb1ELb1ELb0ELb0ELb0ELb0ELi2ELi4ELi4ELi4ELb0EEENS1_24CollectiveEpilogueBwdGQAISA_fSD_Li256ELb1ELb0EEENS1_25SingleTileBwdLPTSchedulerILb1ELi128ELb0EEEEEEEEEvNT_6ParamsE$_ZN4cute8smem_ptrIPN7cutlass9uint128_tEECI1NS_12iter_adaptorIS3_S4_EEES3_,@function
        .size           $_ZN7cutlass13device_kernelIN5flash19enable_sm80_to_sm89INS1_16FlashAttnBwdSm80INS1_25CollectiveMainloopBwdSm80ILi2ELi2EN4cute5tupleIJNS5_1CILi128EEES8_NS7_ILi64EEEEEENS_6half_tEfNS_4arch4Sm80ELb1ELb0ELb1ELb1ELb0ELb0ELb0ELb0ELi2ELi4ELi4ELi4ELb0EEENS1_24CollectiveEpilogueBwdGQAISA_fSD_Li256ELb1ELb0EEENS1_25SingleTileBwdLPTSchedulerILb1ELi128ELb0EEEEEEEEEvNT_6ParamsE$_ZN4cute8smem_ptrIPN7cutlass9uint128_tEECI1NS_12iter_adaptorIS3_S4_EEES3_,($_ZN7cutlass13device_kernelIN5flash19enable_sm80_to_sm89INS1_16FlashAttnBwdSm80INS1_25CollectiveMainloopBwdSm80ILi2ELi2EN4cute5tupleIJNS5_1CILi128EEES8_NS7_ILi64EEEEEENS_6half_tEfNS_4arch4Sm80ELb1ELb0ELb1ELb1ELb0ELb0ELb0ELb0ELi2ELi4ELi4ELi4ELb0EEENS1_24CollectiveEpilogueBwdGQAISA_fSD_Li256ELb1ELb0EEENS1_25SingleTileBwdLPTSchedulerILb1ELi128ELb0EEEEEEEEEvNT_6ParamsE$_ZN4cute8smem_ptrIPfECI1NS_12iter_adaptorIS1_S2_EEES1_ - $_ZN7cutlass13device_kernelIN5flash19enable_sm80_to_sm89INS1_16FlashAttnBwdSm80INS1_25CollectiveMainloopBwdSm80ILi2ELi2EN4cute5tupleIJNS5_1CILi128EEES8_NS7_ILi64EEEEEENS_6half_tEfNS_4arch4Sm80ELb1ELb0ELb1ELb1ELb0ELb0ELb0ELb0ELi2ELi4ELi4ELi4ELb0EEENS1_24CollectiveEpilogueBwdGQAISA_fSD_Li256ELb1ELb0EEENS1_25SingleTileBwdLPTSchedulerILb1ELi128ELb0EEEEEEEEEvNT_6ParamsE$_ZN4cute8smem_ptrIPN7cutlass9uint128_tEECI1NS_12iter_adaptorIS3_S4_EEES3_)
$_ZN7cutlass13device_kernelIN5flash19enable_sm80_to_sm89INS1_16FlashAttnBwdSm80INS1_25CollectiveMainloopBwdSm80ILi2ELi2EN4cute5tupleIJNS5_1CILi128EEES8_NS7_ILi64EEEEEENS_6half_tEfNS_4arch4Sm80ELb1ELb0ELb1ELb1ELb0ELb0ELb0ELb0ELi2ELi4ELi4ELi4ELb0EEENS1_24CollectiveEpilogueBwdGQAISA_fSD_Li256ELb1ELb0EEENS1_25SingleTileBwdLPTSchedulerILb1ELi128ELb0EEEEEEEEEvNT_6ParamsE$_ZN4cute8smem_ptrIPN7cutlass9uint128_tEECI1NS_12iter_adaptorIS3_S4_EEES3_:
[----:B------:R-:W-:Y:S02]  /*8f70*/  IADD3 R38, R82, -c[0x0][0x20], RZ ;  /* 0x8000080052267a10 */ /* 0x000fe40007ffe0ff */
[----:B------:R-:W-:-:S03]  /*8f80*/  MOV R47, 0x0 ;  /* 0x00000000002f7802 */ /* 0x000fc60000000f00 */
[----:B------:R1:W-:Y:S01]  /*8f90*/  STL.64 [R38], R2 ;  /* 0x0000000226007387 */ /* 0x0003e20000100a00 */
[----:B------:R-:W-:Y:S05]  /*8fa0*/  RET.REL.NODEC R46 `(_ZN7cutlass13device_kernelIN5flash19enable_sm80_to_sm89INS1_16FlashAttnBwdSm80INS1_25CollectiveMainloopBwdSm80ILi2ELi2EN4cute5tupleIJNS5_1CILi128EEES8_NS7_ILi64EEEEEENS_6half_tEfNS_4arch4Sm80ELb1ELb0ELb1ELb1ELb0ELb0ELb0ELb0ELi2ELi4ELi4ELi4ELb0EEENS1_24CollectiveEpilogueBwdGQAISA_fSD_Li256ELb1ELb0EEENS1_25SingleTileBwdLPTSchedulerILb1ELi128ELb0EEEEEEEEEvNT_6ParamsE) ;  /* 0xffff70502e007950 */ /* 0x000fea0003c3ffff */
        .type           $_ZN7cutlass13device_kernelIN5flash19enable_sm80_to_sm89INS1_16FlashAttnBwdSm80INS1_25CollectiveMainloopBwdSm80ILi2ELi2EN4cute5tupleIJNS5_1CILi128EEES8_NS7_ILi64EEEEEENS_6half_tEfNS_4arch4Sm80ELb1ELb0ELb1ELb1ELb0ELb0ELb0ELb0ELi2ELi4ELi4ELi4ELb0EEENS1_24CollectiveEpilogueBwdGQAISA_fSD_Li256ELb1ELb0EEENS1_25SingleTileBwdLPTSchedulerILb1ELi128ELb0EEEEEEEEEvNT_6ParamsE$_ZN4cute8smem_ptrIPfECI1NS_12iter_adaptorIS1_S2_EEES1_,@function
        .size           $_ZN7cutlass13device_kernelIN5flash19enable_sm80_to_sm89INS1_16FlashAttnBwdSm80INS1_25CollectiveMainloopBwdSm80ILi2ELi2EN4cute5tupleIJNS5_1CILi128EEES8_NS7_ILi64EEEEEENS_6half_tEfNS_4arch4Sm80ELb1ELb0ELb1ELb1ELb0ELb0ELb0ELb0ELi2ELi4ELi4ELi4ELb0EEENS1_24CollectiveEpilogueBwdGQAISA_fSD_Li256ELb1ELb0EEENS1_25SingleTileBwdLPTSchedulerILb1ELi128ELb0EEEEEEEEEvNT_6ParamsE$_ZN4cute8smem_ptrIPfECI1NS_12iter_adaptorIS1_S2_EEES1_,($_ZN7cutlass13device_kernelIN5flash19enable_sm80_to_sm89INS1_16FlashAttnBwdSm80INS1_25CollectiveMainloopBwdSm80ILi2ELi2EN4cute5tupleIJNS5_1CILi128EEES8_NS7_ILi64EEEEEENS_6half_tEfNS_4arch4Sm80ELb1ELb0ELb1ELb1ELb0ELb0ELb0ELb0ELi2ELi4ELi4ELi4ELb0EEENS1_24CollectiveEpilogueBwdGQAISA_fSD_Li256ELb1ELb0EEENS1_25SingleTileBwdLPTSchedulerILb1ELi128ELb0EEEEEEEEEvNT_6ParamsE$_ZN4cute8smem_ptrIPjECI1NS_12iter_adaptorIS1_S2_EEES1_ - $_ZN7cutlass13device_kernelIN5flash19enable_sm80_to_sm89INS1_16FlashAttnBwdSm80INS1_25CollectiveMainloopBwdSm80ILi2ELi2EN4cute5tupleIJNS5_1CILi128EEES8_NS7_ILi64EEEEEENS_6half_tEfNS_4arch4Sm80ELb1ELb0ELb1ELb1ELb0ELb0ELb0ELb0ELi2ELi4ELi4ELi4ELb0EEENS1_24CollectiveEpilogueBwdGQAISA_fSD_Li256ELb1ELb0EEENS1_25SingleTileBwdLPTSchedulerILb1ELi128ELb0EEEEEEEEEvNT_6ParamsE$_ZN4cute8smem_ptrIPfECI1NS_12iter_adaptorIS1_S2_EEES1_)
$_ZN7cutlass13device_kernelIN5flash19enable_sm80_to_sm89INS1_16FlashAttnBwdSm80INS1_25CollectiveMainloopBwdSm80ILi2ELi2EN4cute5tupleIJNS5_1CILi128EEES8_NS7_ILi64EEEEEENS_6half_tEfNS_4arch4Sm80ELb1ELb0ELb1ELb1ELb0ELb0ELb0ELb0ELi2ELi4ELi4ELi4ELb0EEENS1_24CollectiveEpilogueBwdGQAISA_fSD_Li256ELb1ELb0EEENS1_25SingleTileBwdLPTSchedulerILb1ELi128ELb0EEEEEEEEEvNT_6ParamsE$_ZN4cute8smem_ptrIPfECI1NS_12iter_adaptorIS1_S2_EEES1_:
[----:B------:R-:W-:Y:S02]  /*8fb0*/  IADD3 R8, R60, -c[0x0][0x20], RZ ;  /* 0x800008003c087a10 */ /* 0x000fe40007ffe0ff */
[----:B------:R-:W-:-:S03]  /*8fc0*/  MOV R11, 0x0 ;  /* 0x00000000000b7802 */ /* 0x000fc60000000f00 */
[----:B------:R1:W-:Y:S01]  /*8fd0*/  STL.64 [R8], R4 ;  /* 0x0000000408007387 */ /* 0x0003e20000100a00 */
[----:B------:R-:W-:Y:S05]  /*8fe0*/  RET.REL.NODEC R10 `(_ZN7cutlass13device_kernelIN5flash19enable_sm80_to_sm89INS1_16FlashAttnBwdSm80INS1_25CollectiveMainloopBwdSm80ILi2ELi2EN4cute5tupleIJNS5_1CILi128EEES8_NS7_ILi64EEEEEENS_6half_tEfNS_4arch4Sm80ELb1ELb0ELb1ELb1ELb0ELb0ELb0ELb0ELi2ELi4ELi4ELi4ELb0EEENS1_24CollectiveEpilogueBwdGQAISA_fSD_Li256ELb1ELb0EEENS1_25SingleTileBwdLPTSchedulerILb1ELi128ELb0EEEEEEEEEvNT_6ParamsE) ;  /* 0xffff70100a007950 */ /* 0x000fea0003c3ffff */
        .type           $_ZN7cutlass13device_kernelIN5flash19enable_sm80_to_sm89INS1_16FlashAttnBwdSm80INS1_25CollectiveMainloopBwdSm80ILi2ELi2EN4cute5tupleIJNS5_1CILi128EEES8_NS7_ILi64EEEEEENS_6half_tEfNS_4arch4Sm80ELb1ELb0ELb1ELb1ELb0ELb0ELb0ELb0ELi2ELi4ELi4ELi4ELb0EEENS1_24CollectiveEpilogueBwdGQAISA_fSD_Li256ELb1ELb0EEENS1_25SingleTileBwdLPTSchedulerILb1ELi128ELb0EEEEEEEEEvNT_6ParamsE$_ZN4cute8smem_ptrIPjECI1NS_12iter_adaptorIS1_S2_EEES1_,@function
        .size           $_ZN7cutlass13device_kernelIN5flash19enable_sm80_to_sm89INS1_16FlashAttnBwdSm80INS1_25CollectiveMainloopBwdSm80ILi2ELi2EN4cute5tupleIJNS5_1CILi128EEES8_NS7_ILi64EEEEEENS_6half_tEfNS_4arch4Sm80ELb1ELb0ELb1ELb1ELb0ELb0ELb0ELb0ELi2ELi4ELi4ELi4ELb0EEENS1_24CollectiveEpilogueBwdGQAISA_fSD_Li256ELb1ELb0EEENS1_25SingleTileBwdLPTSchedulerILb1ELi128ELb0EEEEEEEEEvNT_6ParamsE$_ZN4cute8smem_ptrIPjECI1NS_12iter_adaptorIS1_S2_EEES1_,($_ZN7cutlass13device_kernelIN5flash19enable_sm80_to_sm89INS1_16FlashAttnBwdSm80INS1_25CollectiveMainloopBwdSm80ILi2ELi2EN4cute5tupleIJNS5_1CILi128EEES8_NS7_ILi64EEEEEENS_6half_tEfNS_4arch4Sm80ELb1ELb0ELb1ELb1ELb0ELb0ELb0ELb0ELi2ELi4ELi4ELi4ELb0EEENS1_24CollectiveEpilogueBwdGQAISA_fSD_Li256ELb1ELb0EEENS1_25SingleTileBwdLPTSchedulerILb1ELi128ELb0EEEEEEEEEvNT_6ParamsE$_ZN73_INTERNAL_e48e4f46_37_flash_bwd_hdim64_fp16_softcap_sm80_cu_3fbc093a_281817__float22half2_rnE6float2 - $_ZN7cutlass13device_kernelIN5flash19enable_sm80_to_sm89INS1_16FlashAttnBwdSm80INS1_25CollectiveMainloopBwdSm80ILi2ELi2EN4cute5tupleIJNS5_1CILi128EEES8_NS7_ILi64EEEEEENS_6half_tEfNS_4arch4Sm80ELb1ELb0ELb1ELb1ELb0ELb0ELb0ELb0ELi2ELi4ELi4ELi4ELb0EEENS1_24CollectiveEpilogueBwdGQAISA_fSD_Li256ELb1ELb0EEENS1_25SingleTileBwdLPTSchedulerILb1ELi128ELb0EEEEEEEEEvNT_6ParamsE$_ZN4cute8smem_ptrIPjECI1NS_12iter_adaptorIS1_S2_EEES1_)
$_ZN7cutlass13device_kernelIN5flash19enable_sm80_to_sm89INS1_16FlashAttnBwdSm80INS1_25CollectiveMainloopBwdSm80ILi2ELi2EN4cute5tupleIJNS5_1CILi128EEES8_NS7_ILi64EEEEEENS_6half_tEfNS_4arch4Sm80ELb1ELb0ELb1ELb1ELb0ELb0ELb0ELb0ELi2ELi4ELi4ELi4ELb0EEENS1_24CollectiveEpilogueBwdGQAISA_fSD_Li256ELb1ELb0EEENS1_25SingleTileBwdLPTSchedulerILb1ELi128ELb0EEEEEEEEEvNT_6ParamsE$_ZN4cute8smem_ptrIPjECI1NS_12iter_adaptorIS1_S2_EEES1_:
[----:B------:R-:W-:Y:S01]  /*8ff0*/  IADD3 R16, R69, -c[0x0][0x20], RZ ;  /* 0x8000080045107a10 */ /* 0x000fe20007ffe0ff */
[----:B------:R-:W-:Y:S01]  /*9000*/  IMAD.MOV.U32 R20, RZ, RZ, R18 ;  /* 0x000000ffff147224 */ /* 0x000fe200078e0012 */
[----:B------:R-:W-:-:S03]  /*9010*/  MOV R21, 0x0 ;  /* 0x0000000000157802 */ /* 0x000fc60000000f00 */
[----:B------:R1:W-:Y:S01]  /*9020*/  STL.64 [R16], R2 ;  /* 0x0000000210007387 */ /* 0x0003e20000100a00 */
[----:B------:R-:W-:Y:S05]  /*9030*/  RET.REL.NODEC R20 `(_ZN7cutlass13device_kernelIN5flash19enable_sm80_to_sm89INS1_16FlashAttnBwdSm80INS1_25CollectiveMainloopBwdSm80ILi2ELi2EN4cute5tupleIJNS5_1CILi128EEES8_NS7_ILi64EEEEEENS_6half_tEfNS_4arch4Sm80ELb1ELb0ELb1ELb1ELb0ELb0ELb0ELb0ELi2ELi4ELi4ELi4ELb0EEENS1_24CollectiveEpilogueBwdGQAISA_fSD_Li256ELb1ELb0EEENS1_25SingleTileBwdLPTSchedulerILb1ELi128ELb0EEEEEEEEEvNT_6ParamsE) ;  /* 0xffff6fc014007950 */ /* 0x000fea0003c3ffff */
        .type           $_ZN7cutlass13device_kernelIN5flash19enable_sm80_to_sm89INS1_16FlashAttnBwdSm80INS1_25CollectiveMainloopBwdSm80ILi2ELi2EN4cute5tupleIJNS5_1CILi128EEES8_NS7_ILi64EEEEEENS_6half_tEfNS_4arch4Sm80ELb1ELb0ELb1ELb1ELb0ELb0ELb0ELb0ELi2ELi4ELi4ELi4ELb0EEENS1_24CollectiveEpilogueBwdGQAISA_fSD_Li256ELb1ELb0EEENS1_25SingleTileBwdLPTSchedulerILb1ELi128ELb0EEEEEEEEEvNT_6ParamsE$_ZN73_INTERNAL_e48e4f46_37_flash_bwd_hdim64_fp16_softcap_sm80_cu_3fbc093a_281817__float22half2_rnE6float2,@function
        .size           $_ZN7cutlass13device_kernelIN5flash19enable_sm80_to_sm89INS1_16FlashAttnBwdSm80INS1_25CollectiveMainloopBwdSm80ILi2ELi2EN4cute5tupleIJNS5_1CILi128EEES8_NS7_ILi64EEEEEENS_6half_tEfNS_4arch4Sm80ELb1ELb0ELb1ELb1ELb0ELb0ELb0ELb0ELi2ELi4ELi4ELi4ELb0EEENS1_24CollectiveEpilogueBwdGQAISA_fSD_Li256ELb1ELb0EEENS1_25SingleTileBwdLPTSchedulerILb1ELi128ELb0EEEEEEEEEvNT_6ParamsE$_ZN73_INTERNAL_e48e4f46_37_flash_bwd_hdim64_fp16_softcap_sm80_cu_3fbc093a_281817__float22half2_rnE6float2,($_ZN7cutlass13device_kernelIN5flash19enable_sm80_to_sm89INS1_16FlashAttnBwdSm80INS1_25CollectiveMainloopBwdSm80ILi2ELi2EN4cute5tupleIJNS5_1CILi128EEES8_NS7_ILi64EEEEEENS_6half_tEfNS_4arch4Sm80ELb1ELb0ELb1ELb1ELb0ELb0ELb0ELb0ELi2ELi4ELi4ELi4ELb0EEENS1_24CollectiveEpilogueBwdGQAISA_fSD_Li256ELb1ELb0EEENS1_25SingleTileBwdLPTSchedulerILb1ELi128ELb0EEEEEEEEEvNT_6ParamsE$_ZN7__half2aSEOKS_ - $_ZN7cutlass13device_kernelIN5flash19enable_sm80_to_sm89INS1_16FlashAttnBwdSm80INS1_25CollectiveMainloopBwdSm80ILi2ELi2EN4cute5tupleIJNS5_1CILi128EEES8_NS7_ILi64EEEEEENS_6half_tEfNS_4arch4Sm80ELb1ELb0ELb1ELb1ELb0ELb0ELb0ELb0ELi2ELi4ELi4ELi4ELb0EEENS1_24CollectiveEpilogueBwdGQAISA_fSD_Li256ELb1ELb0EEENS1_25SingleTileBwdLPTSchedulerILb1ELi128ELb0EEEEEEEEEvNT_6ParamsE$_ZN73_INTERNAL_e48e4f46_37_flash_bwd_hdim64_fp16_softcap_sm80_cu_3fbc093a_281817__float22half2_rnE6float2)
$_ZN7cutlass13device_kernelIN5flash19enable_sm80_to_sm89INS1_16FlashAttnBwdSm80INS1_25CollectiveMainloopBwdSm80ILi2ELi2EN4cute5tupleIJNS5_1CILi128EEES8_NS7_ILi64EEEEEENS_6half_tEfNS_4arch4Sm80ELb1ELb0ELb1ELb1ELb0ELb0ELb0ELb0ELi2ELi4ELi4ELi4ELb0EEENS1_24CollectiveEpilogueBwdGQAISA_fSD_Li256ELb1ELb0EEENS1_25SingleTileBwdLPTSchedulerILb1ELi128ELb0EEEEEEEEEvNT_6ParamsE$_ZN73_INTERNAL_e48e4f46_37_flash_bwd_hdim64_fp16_softcap_sm80_cu_3fbc093a_281817__float22half2_rnE6float2:
[----:B------:R-:W-:Y:S01]  /*9040*/  F2FP.PACK_AB R2, R3, R2 ;  /* 0x000000020302723e */ /* 0x000fe200000000ff */
[----:B------:R-:W-:Y:S01]  /*9050*/  IMAD.MOV.U32 R15, RZ, RZ, 0x0 ;  /* 0x00000000ff0f7424 */ /* 0x000fe200078e00ff */
[----:B------:R-:W-:-:S05]  /*9060*/  IADD3 R3, R60, -c[0x0][0x20], RZ ;  /* 0x800008003c037a10 */ /* 0x000fca0007ffe0ff */
[----:B------:R1:W-:Y:S01]  /*9070*/  STL [R3], R2 ;  /* 0x0000000203007387 */ /* 0x0003e20000100800 */
[----:B------:R-:W-:Y:S05]  /*9080*/  RET.REL.NODEC R14 `(_ZN7cutlass13device_kernelIN5flash19enable_sm80_to_sm89INS1_16FlashAttnBwdSm80INS1_25CollectiveMainloopBwdSm80ILi2ELi2EN4cute5tupleIJNS5_1CILi128EEES8_NS7_ILi64EEEEEENS_6half_tEfNS_4arch4Sm80ELb1ELb0ELb1ELb1ELb0ELb0ELb0ELb0ELi2ELi4ELi4ELi4ELb0EEENS1_24CollectiveEpilogueBwdGQAISA_fSD_Li256ELb1ELb0EEENS1_25SingleTileBwdLPTSchedulerILb1ELi128ELb0EEEEEEEEEvNT_6ParamsE) ;  /* 0xffff6f700e007950 */ /* 0x000fea0003c3ffff */
        .type           $_ZN7cutlass13device_kernelIN5flash19enable_sm80_to_sm89INS1_16FlashAttnBwdSm80INS1_25CollectiveMainloopBwdSm80ILi2ELi2EN4cute5tupleIJNS5_1CILi128EEES8_NS7_ILi64EEEEEENS_6half_tEfNS_4arch4Sm80ELb1ELb0ELb1ELb1ELb0ELb0ELb0ELb0ELi2ELi4ELi4ELi4ELb0EEENS1_24CollectiveEpilogueBwdGQAISA_fSD_Li256ELb1ELb0EEENS1_25SingleTileBwdLPTSchedulerILb1ELi128ELb0EEEEEEEEEvNT_6ParamsE$_ZN7__half2aSEOKS_,@function
        .size           $_ZN7cutlass13device_kernelIN5flash19enable_sm80_to_sm89INS1_16FlashAttnBwdSm80INS1_25CollectiveMainloopBwdSm80ILi2ELi2EN4cute5tupleIJNS5_1CILi128EEES8_NS7_ILi64EEEEEENS_6half_tEfNS_4arch4Sm80ELb1ELb0ELb1ELb1ELb0ELb0ELb0ELb0ELi2ELi4ELi4ELi4ELb0EEENS1_24CollectiveEpilogueBwdGQAISA_fSD_Li256ELb1ELb0EEENS1_25SingleTileBwdLPTSchedulerILb1ELi128ELb0EEEEEEEEEvNT_6ParamsE$_ZN7__half2aSEOKS_,($_ZN7cutlass13device_kernelIN5flash19enable_sm80_to_sm89INS1_16FlashAttnBwdSm80INS1_25CollectiveMainloopBwdSm80ILi2ELi2EN4cute5tupleIJNS5_1CILi128EEES8_NS7_ILi64EEEEEENS_6half_tEfNS_4arch4Sm80ELb1ELb0ELb1ELb1ELb0ELb0ELb0ELb0ELi2ELi4ELi4ELi4ELb0EEENS1_24CollectiveEpilogueBwdGQAISA_fSD_Li256ELb1ELb0EEENS1_25SingleTileBwdLPTSchedulerILb1ELi128ELb0EEEEEEEEEvNT_6ParamsE$_ZZN4cute12filter_tupleINS_5tupleIJNS1_IJNS_10UnderscoreENS_1CILi0EEEEEENS1_IJS4_S2_EEEEEENS1_IJNS1_IJNS1_IJNS3_ILi1EEES4_EEES4_EEENS1_IJNS1_IJS4_S4_EEEiEEEEEEZNS_5sliceIS7_SD_EEDaRKT_RKT0_EUlRKT_RKT0_E_EEDaSH_SK_OT1_ENKUlDpSN_E_clIJNS1_IJS9_EEENS1_IJiEEEEEEDaSU_ - $_ZN7cutlass13device_kernelIN5flash19enable_sm80_to_sm89INS1_16FlashAttnBwdSm80INS1_25CollectiveMainloopBwdSm80ILi2ELi2EN4cute5tupleIJNS5_1CILi128EEES8_NS7_ILi64EEEEEENS_6half_tEfNS_4arch4Sm80ELb1ELb0ELb1ELb1ELb0ELb0ELb0ELb0ELi2ELi4ELi4ELi4ELb0EEENS1_24CollectiveEpilogueBwdGQAISA_fSD_Li256ELb1ELb0EEENS1_25SingleTileBwdLPTSchedulerILb1ELi128ELb0EEEEEEEEEvNT_6ParamsE$_ZN7__half2aSEOKS_)
$_ZN7cutlass13device_kernelIN5flash19enable_sm80_to_sm89INS1_16FlashAttnBwdSm80INS1_25CollectiveMainloopBwdSm80ILi2ELi2EN4cute5tupleIJNS5_1CILi128EEES8_NS7_ILi64EEEEEENS_6half_tEfNS_4arch4Sm80ELb1ELb0ELb1ELb1ELb0ELb0ELb0ELb0ELi2ELi4ELi4ELi4ELb0EEENS1_24CollectiveEpilogueBwdGQAISA_fSD_Li256ELb1ELb0EEENS1_25SingleTileBwdLPTSchedulerILb1ELi128ELb0EEEEEEEEEvNT_6ParamsE$_ZN7__half2aSEOKS_:
[----:B------:R-:W-:-:S06]  /*9090*/  IADD3 R3, R60, -c[0x0][0x20], RZ ;  /* 0x800008003c037a10 */ /* 0x000fcc0007ffe0ff */
[----:B------:R-:W2:Y:S01]  /*90a0*/  LDL R3, [R3] ;  /* 0x0000000003037983 */ /* 0x000ea20000100800 */
[----:B------:R-:W-:Y:S01]  /*90b0*/  IADD3 R2, R59, -c[0x0][0x20], RZ ;  /* 0x800008003b027a10 */ /* 0x000fe20007ffe0ff */
[----:B------:R-:W-:-:S04]  /*90c0*/  IMAD.MOV.U32 R15, RZ, RZ, 0x0 ;  /* 0x00000000ff0f7424 */ /* 0x000fc800078e00ff */
[----:B--2---:R1:W-:Y:S01]  /*90d0*/  STL [R2], R3 ;  /* 0x0000000302007387 */ /* 0x0043e20000100800 */
[----:B------:R-:W-:Y:S05]  /*90e0*/  RET.REL.NODEC R14 `(_ZN7cutlass13device_kernelIN5flash19enable_sm80_to_sm89INS1_16FlashAttnBwdSm80INS1_25CollectiveMainloopBwdSm80ILi2ELi2EN4cute5tupleIJNS5_1CILi128EEES8_NS7_ILi64EEEEEENS_6half_tEfNS_4arch4Sm80ELb1ELb0ELb1ELb1ELb0ELb0ELb0ELb0ELi2ELi4ELi4ELi4ELb0EEENS1_24CollectiveEpilogueBwdGQAISA_fSD_Li256ELb1ELb0EEENS1_25SingleTileBwdLPTSchedulerILb1ELi128ELb0EEEEEEEEEvNT_6ParamsE) ;  /* 0xffff6f100e007950 */ /* 0x000fea0003c3ffff */
        .type           $_ZN7cutlass13device_kernelIN5flash19enable_sm80_to_sm89INS1_16FlashAttnBwdSm80INS1_25CollectiveMainloopBwdSm80ILi2ELi2EN4cute5tupleIJNS5_1CILi128EEES8_NS7_ILi64EEEEEENS_6half_tEfNS_4arch4Sm80ELb1ELb0ELb1ELb1ELb0ELb0ELb0ELb0ELi2ELi4ELi4ELi4ELb0EEENS1_24CollectiveEpilogueBwdGQAISA_fSD_Li256ELb1ELb0EEENS1_25SingleTileBwdLPTSchedulerILb1ELi128ELb0EEEEEEEEEvNT_6ParamsE$_ZZN4cute12filter_tupleINS_5tupleIJNS1_IJNS_10UnderscoreENS_1CILi0EEEEEENS1_IJS4_S2_EEEEEENS1_IJNS1_IJNS1_IJNS3_ILi1EEES4_EEES4_EEENS1_IJNS1_IJS4_S4_EEEiEEEEEEZNS_5sliceIS7_SD_EEDaRKT_RKT0_EUlRKT_RKT0_E_EEDaSH_SK_OT1_ENKUlDpSN_E_clIJNS1_IJS9_EEENS1_IJiEEEEEEDaSU_,@function
        .size           $_ZN7cutlass13device_kernelIN5flash19enable_sm80_to_sm89INS1_16FlashAttnBwdSm80INS1_25CollectiveMainloopBwdSm80ILi2ELi2EN4cute5tupleIJNS5_1CILi128EEES8_NS7_ILi64EEEEEENS_6half_tEfNS_4arch4Sm80ELb1ELb0ELb1ELb1ELb0ELb0ELb0ELb0ELi2ELi4ELi4ELi4ELb0EEENS1_24CollectiveEpilogueBwdGQAISA_fSD_Li256ELb1ELb0EEENS1_25SingleTileBwdLPTSchedulerILb1ELi128ELb0EEEEEEEEEvNT_6ParamsE$_ZZN4cute12filter_tupleINS_5tupleIJNS1_IJNS_10UnderscoreENS_1CILi0EEEEEENS1_IJS4_S2_EEEEEENS1_IJNS1_IJNS1_IJNS3_ILi1EEES4_EEES4_EEENS1_IJNS1_IJS4_S4_EEEiEEEEEEZNS_5sliceIS7_SD_EEDaRKT_RKT0_EUlRKT_RKT0_E_EEDaSH_SK_OT1_ENKUlDpSN_E_clIJNS1_IJS9_EEENS1_IJiEEEEEEDaSU_,($_ZN7cutlass13device_kernelIN5flash19enable_sm80_to_sm89INS1_16FlashAttnBwdSm80INS1_25CollectiveMainloopBwdSm80ILi2ELi2EN4cute5tupleIJNS5_1CILi128EEES8_NS7_ILi64EEEEEENS_6half_tEfNS_4arch4Sm80ELb1ELb0ELb1ELb1ELb0ELb0ELb0ELb0ELi2ELi4ELi4ELi4ELb0EEENS1_24CollectiveEpilogueBwdGQAISA_fSD_Li256ELb1ELb0EEENS1_25SingleTileBwdLPTSchedulerILb1ELi128ELb0EEEEEEEEEvNT_6ParamsE$_ZZN4cute12filter_tupleINS_5tupleIJNS1_IJNS_1CILi0EEENS1_IJNS2_ILi1EEENS2_ILi512EEEiEEEEEENS2_ILi4096EEENS1_IJiNS2_ILi8192EEEEEEEEEZNS_7flattenISB_EEDaRKT_EUlRKT_E_EEDaSF_OT0_ENKUlDpSI_E_clIJNS1_IJS3_S4_S5_iEEENS1_IJS8_EEESA_EEEDaSM_ - $_ZN7cutlass13device_kernelIN5flash19enable_sm80_to_sm89INS1_16FlashAttnBwdSm80INS1_25CollectiveMainloopBwdSm80ILi2ELi2EN4cute5tupleIJNS5_1CILi128EEES8_NS7_ILi64EEEEEENS_6half_tEfNS_4arch4Sm80ELb1ELb0ELb1ELb1ELb0ELb0ELb0ELb0ELi2ELi4ELi4ELi4ELb0EEENS1_24CollectiveEpilogueBwdGQAISA_fSD_Li256ELb1ELb0EEENS1_25SingleTileBwdLPTSchedulerILb1ELi128ELb0EEEEEEEEEvNT_6ParamsE$_ZZN4cute12filter_tupleINS_5tupleIJNS1_IJNS_10UnderscoreENS_1CILi0EEEEEENS1_IJS4_S2_EEEEEENS1_IJNS1_IJNS1_IJNS3_ILi1EEES4_EEES4_EEENS1_IJNS1_IJS4_S4_EEEiEEEEEEZNS_5sliceIS7_SD_EEDaRKT_RKT0_EUlRKT_RKT0_E_EEDaSH_SK_OT1_ENKUlDpSN_E_clIJNS1_IJS9_EEENS1_IJiEEEEEEDaSU_)
$_ZN7cutlass13device_kernelIN5flash19enable_sm80_to_sm89INS1_16FlashAttnBwdSm80INS1_25CollectiveMainloopBwdSm80ILi2ELi2EN4cute5tupleIJNS5_1CILi128EEES8_NS7_ILi64EEEEEENS_6half_tEfNS_4arch4Sm80ELb1ELb0ELb1ELb1ELb0ELb0ELb0ELb0ELi2ELi4ELi4ELi4ELb0EEENS1_24CollectiveEpilogueBwdGQAISA_fSD_Li256ELb1ELb0EEENS1_25SingleTileBwdLPTSchedulerILb1ELi128ELb0EEEEEEEEEvNT_6ParamsE$_ZZN4cute12filter_tupleINS_5tupleIJNS1_IJNS_10UnderscoreENS_1CILi0EEEEEENS1_IJS4_S2_EEEEEENS1_IJNS1_IJNS1_IJNS3_ILi1EEES4_EEES4_EEENS1_IJNS1_IJS4_S4_EEEiEEEEEEZNS_5sliceIS7_SD_EEDaRKT_RKT0_EUlRKT_RKT0_E_EEDaSH_SK_OT1_ENKUlDpSN_E_clIJNS1_IJS9_EEENS1_IJiEEEEEEDaSU_:
[----:B------:R-:W-:Y:S02]  /*90f0*/  MOV R12, R2 ;  /* 0x00000002000c7202 */ /* 0x000fe40000000f00 */
[----:B------:R-:W-:-:S04]  /*9100*/  MOV R13, 0x0 ;  /* 0x00000000000d7802 */ /* 0x000fc80000000f00 */
[----:B------:R-:W-:Y:S05]  /*9110*/  RET.REL.NODEC R12 `(_ZN7cutlass13device_kernelIN5flash19enable_sm80_to_sm89INS1_16FlashAttnBwdSm80INS1_25CollectiveMainloopBwdSm80ILi2ELi2EN4cute5tupleIJNS5_1CILi128EEES8_NS7_ILi64EEEEEENS_6half_tEfNS_4arch4Sm80ELb1ELb0ELb1ELb1ELb0ELb0ELb0ELb0ELi2ELi4ELi4ELi4ELb0EEENS1_24CollectiveEpilogueBwdGQAISA_fSD_Li256ELb1ELb0EEENS1_25SingleTileBwdLPTSchedulerILb1ELi128ELb0EEEEEEEEEvNT_6ParamsE) ;  /* 0xffff6ee00c007950 */ /* 0x000fea0003c3ffff */
        .type           $_ZN7cutlass13device_kernelIN5flash19enable_sm80_to_sm89INS1_16FlashAttnBwdSm80INS1_25CollectiveMainloopBwdSm80ILi2ELi2EN4cute5tupleIJNS5_1CILi128EEES8_NS7_ILi64EEEEEENS_6half_tEfNS_4arch4Sm80ELb1ELb0ELb1ELb1ELb0ELb0ELb0ELb0ELi2ELi4ELi4ELi4ELb0EEENS1_24CollectiveEpilogueBwdGQAISA_fSD_Li256ELb1ELb0EEENS1_25SingleTileBwdLPTSchedulerILb1ELi128ELb0EEEEEEEEEvNT_6ParamsE$_ZZN4cute12filter_tupleINS_5tupleIJNS1_IJNS_1CILi0EEENS1_IJNS2_ILi1EEENS2_ILi512EEEiEEEEEENS2_ILi4096EEENS1_IJiNS2_ILi8192EEEEEEEEEZNS_7flattenISB_EEDaRKT_EUlRKT_E_EEDaSF_OT0_ENKUlDpSI_E_clIJNS1_IJS3_S4_S5_iEEENS1_IJS8_EEESA_EEEDaSM_,@function
        .size           $_ZN7cutlass13device_kernelIN5flash19enable_sm80_to_sm89INS1_16FlashAttnBwdSm80INS1_25CollectiveMainloopBwdSm80ILi2ELi2EN4cute5tupleIJNS5_1CILi128EEES8_NS7_ILi64EEEEEENS_6half_tEfNS_4arch4Sm80ELb1ELb0ELb1ELb1ELb0ELb0ELb0ELb0ELi2ELi4ELi4ELi4ELb0EEENS1_24CollectiveEpilogueBwdGQAISA_fSD_Li256ELb1ELb0EEENS1_25SingleTileBwdLPTSchedulerILb1ELi128ELb0EEEEEEEEEvNT_6ParamsE$_ZZN4cute12filter_tupleINS_5tupleIJNS1_IJNS_1CILi0EEENS1_IJNS2_ILi1EEENS2_ILi512EEEiEEEEEENS2_ILi4096EEENS1_IJiNS2_ILi8192EEEEEEEEEZNS_7flattenISB_EEDaRKT_EUlRKT_E_EEDaSF_OT0_ENKUlDpSI_E_clIJNS1_IJS3_S4_S5_iEEENS1_IJS8_EEESA_EEEDaSM_,($_ZN7cutlass13device_kernelIN5flash19enable_sm80_to_sm89INS1_16FlashAttnBwdSm80INS1_25CollectiveMainloopBwdSm80ILi2ELi2EN4cute5tupleIJNS5_1CILi128EEES8_NS7_ILi64EEEEEENS_6half_tEfNS_4arch4Sm80ELb1ELb0ELb1ELb1ELb0ELb0ELb0ELb0ELi2ELi4ELi4ELi4ELb0EEENS1_24CollectiveEpilogueBwdGQAISA_fSD_Li256ELb1ELb0EEENS1_25SingleTileBwdLPTSchedulerILb1ELi128ELb0EEEEEEEEEvNT_6ParamsE$_ZZN4cute12filter_tupleINS_5tupleIJNS1_IJiNS1_IJiNS_1CILi0EEEEEEEEENS1_IJNS_10UnderscoreENS1_IJS6_S6_EEEEEEEEES9_ZNS_4diceIS9_S9_EEDaRKT_RKT0_EUlRKT_RKT0_E_EEDaSD_SG_OT1_ENKUlDpSJ_E_clIJNS1_IJiiS3_EEENS1_IJEEEEEEDaSQ_ - $_ZN7cutlass13device_kernelIN5flash19enable_sm80_to_sm89INS1_16FlashAttnBwdSm80INS1_25CollectiveMainloopBwdSm80ILi2ELi2EN4cute5tupleIJNS5_1CILi128EEES8_NS7_ILi64EEEEEENS_6half_tEfNS_4arch4Sm80ELb1ELb0ELb1ELb1ELb0ELb0ELb0ELb0ELi2ELi4ELi4ELi4ELb0EEENS1_24CollectiveEpilogueBwdGQAISA_fSD_Li256ELb1ELb0EEENS1_25SingleTileBwdLPTSchedulerILb1ELi128ELb0EEEEEEEEEvNT_6ParamsE$_ZZN4cute12filter_tupleINS_5tupleIJNS1_IJNS_1CILi0EEENS1_IJNS2_ILi1EEENS2_ILi512EEEiEEEEEENS2_ILi4096EEENS1_IJiNS2_ILi8192EEEEEEEEEZNS_7flattenISB_EEDaRKT_EUlRKT_E_EEDaSF_OT0_ENKUlDpSI_E_clIJNS1_IJS3_S4_S5_iEEENS1_IJS8_EEESA_EEEDaSM_)
$_ZN7cutlass13device_kernelIN5flash19enable_sm80_to_sm89INS1_16FlashAttnBwdSm80INS1_25CollectiveMainloopBwdSm80ILi2ELi2EN4cute5tupleIJNS5_1CILi128EEES8_NS7_ILi64EEEEEENS_6half_tEfNS_4arch4Sm80ELb1ELb0ELb1ELb1ELb0ELb0ELb0ELb0ELi2ELi4ELi4ELi4ELb0EEENS1_24CollectiveEpilogueBwdGQAISA_fSD_Li256ELb1ELb0EEENS1_25SingleTileBwdLPTSchedulerILb1ELi128ELb0EEEEEEEEEvNT_6ParamsE$_ZZN4cute12filter_tupleINS_5tupleIJNS1_IJNS_1CILi0EEENS1_IJNS2_ILi1EEENS2_ILi512EEEiEEEEEENS2_ILi4096EEENS1_IJiNS2_ILi8192EEEEEEEEEZNS_7flattenISB_EEDaRKT_EUlRKT_E_EEDaSF_OT0_ENKUlDpSI_E_clIJNS1_IJS3_S4_S5_iEEENS1_IJS8_EEESA_EEEDaSM_:
[----:B------:R-:W-:-:S04]  /*9120*/  MOV R3, 0x0 ;  /* 0x0000000000037802 */ /* 0x000fc80000000f00 */
[----:B------:R-:W-:Y:S05]  /*9130*/  RET.REL.NODEC R2 `(_ZN7cutlass13device_kernelIN5flash19enable_sm80_to_sm89INS1_16FlashAttnBwdSm80INS1_25CollectiveMainloopBwdSm80ILi2ELi2EN4cute5tupleIJNS5_1CILi128EEES8_NS7_ILi64EEEEEENS_6half_tEfNS_4arch4Sm80ELb1ELb0ELb1ELb1ELb0ELb0ELb0ELb0ELi2ELi4ELi4ELi4ELb0EEENS1_24CollectiveEpilogueBwdGQAISA_fSD_Li256ELb1ELb0EEENS1_25SingleTileBwdLPTSchedulerILb1ELi128ELb0EEEEEEEEEvNT_6ParamsE) ;  /* 0xffff6ec002007950 */ /* 0x000fea0003c3ffff */
        .type           $_ZN7cutlass13device_kernelIN5flash19enable_sm80_to_sm89INS1_16FlashAttnBwdSm80INS1_25CollectiveMainloopBwdSm80ILi2ELi2EN4cute5tupleIJNS5_1CILi128EEES8_NS7_ILi64EEEEEENS_6half_tEfNS_4arch4Sm80ELb1ELb0ELb1ELb1ELb0ELb0ELb0ELb0ELi2ELi4ELi4ELi4ELb0EEENS1_24CollectiveEpilogueBwdGQAISA_fSD_Li256ELb1ELb0EEENS1_25SingleTileBwdLPTSchedulerILb1ELi128ELb0EEEEEEEEEvNT_6ParamsE$_ZZN4cute12filter_tupleINS_5tupleIJNS1_IJiNS1_IJiNS_1CILi0EEEEEEEEENS1_IJNS_10UnderscoreENS1_IJS6_S6_EEEEEEEEES9_ZNS_4diceIS9_S9_EEDaRKT_RKT0_EUlRKT_RKT0_E_EEDaSD_SG_OT1_ENKUlDpSJ_E_clIJNS1_IJiiS3_EEENS1_IJEEEEEEDaSQ_,@function
        .size           $_ZN7cutlass13device_kernelIN5flash19enable_sm80_to_sm89INS1_16FlashAttnBwdSm80INS1_25CollectiveMainloopBwdSm80ILi2ELi2EN4cute5tupleIJNS5_1CILi128EEES8_NS7_ILi64EEEEEENS_6half_tEfNS_4arch4Sm80ELb1ELb0ELb1ELb1ELb0ELb0ELb0ELb0ELi2ELi4ELi4ELi4ELb0EEENS1_24CollectiveEpilogueBwdGQAISA_fSD_Li256ELb1ELb0EEENS1_25SingleTileBwdLPTSchedulerILb1ELi128ELb0EEEEEEEEEvNT_6ParamsE$_ZZN4cute12filter_tupleINS_5tupleIJNS1_IJiNS1_IJiNS_1CILi0EEEEEEEEENS1_IJNS_10UnderscoreENS1_IJS6_S6_EEEEEEEEES9_ZNS_4diceIS9_S9_EEDaRKT_RKT0_EUlRKT_RKT0_E_EEDaSD_SG_OT1_ENKUlDpSJ_E_clIJNS1_IJiiS3_EEENS1_IJEEEEEEDaSQ_,($_ZN7cutlass13device_kernelIN5flash19enable_sm80_to_sm89INS1_16FlashAttnBwdSm80INS1_25CollectiveMainloopBwdSm80ILi2ELi2EN4cute5tupleIJNS5_1CILi128EEES8_NS7_ILi64EEEEEENS_6half_tEfNS_4arch4Sm80ELb1ELb0ELb1ELb1ELb0ELb0ELb0ELb0ELi2ELi4ELi4ELi4ELb0EEENS1_24CollectiveEpilogueBwdGQAISA_fSD_Li256ELb1ELb0EEENS1_25SingleTileBwdLPTSchedulerILb1ELi128ELb0EEEEEEEEEvNT_6ParamsE$_ZZN4cute12filter_tupleINS_5tupleIJNS1_IJiiEEENS_1CILi1024EEEEEEZNS_16flatten_to_tupleIS5_EEDaRKT_EUlRKT_E_EEDaS9_OT0_ENKUlDpSC_E_clIJS2_NS1_IJS4_EEEEEEDaSG_ - $_ZN7cutlass13device_kernelIN5flash19enable_sm80_to_sm89INS1_16FlashAttnBwdSm80INS1_25CollectiveMainloopBwdSm80ILi2ELi2EN4cute5tupleIJNS5_1CILi128EEES8_NS7_ILi64EEEEEENS_6half_tEfNS_4arch4Sm80ELb1ELb0ELb1ELb1ELb0ELb0ELb0ELb0ELi2ELi4ELi4ELi4ELb0EEENS1_24CollectiveEpilogueBwdGQAISA_fSD_Li256ELb1ELb0EEENS1_25SingleTileBwdLPTSchedulerILb1ELi128ELb0EEEEEEEEEvNT_6ParamsE$_ZZN4cute12filter_tupleINS_5tupleIJNS1_IJiNS1_IJiNS_1CILi0EEEEEEEEENS1_IJNS_10UnderscoreENS1_IJS6_S6_EEEEEEEEES9_ZNS_4diceIS9_S9_EEDaRKT_RKT0_EUlRKT_RKT0_E_EEDaSD_SG_OT1_ENKUlDpSJ_E_clIJNS1_IJiiS3_EEENS1_IJEEEEEEDaSQ_)
$_ZN7cutlass13device_kernelIN5flash19enable_sm80_to_sm89INS1_16FlashAttnBwdSm80INS1_25CollectiveMainloopBwdSm80ILi2ELi2EN4cute5tupleIJNS5_1CILi128EEES8_NS7_ILi64EEEEEENS_6half_tEfNS_4arch4Sm80ELb1ELb0ELb1ELb1ELb0ELb0ELb0ELb0ELi2ELi4ELi4ELi4ELb0EEENS1_24CollectiveEpilogueBwdGQAISA_fSD_Li256ELb1ELb0EEENS1_25SingleTileBwdLPTSchedulerILb1ELi128ELb0EEEEEEEEEvNT_6ParamsE$_ZZN4cute12filter_tupleINS_5tupleIJNS1_IJiNS1_IJiNS_1CILi0EEEEEEEEENS1_IJNS_10UnderscoreENS1_IJS6_S6_EEEEEEEEES9_ZNS_4diceIS9_S9_EEDaRKT_RKT0_EUlRKT_RKT0_E_EEDaSD_SG_OT1_ENKUlDpSJ_E_clIJNS1_IJiiS3_EEENS1_IJEEEEEEDaSQ_:
[----:B------:R-:W-:-:S04]  /*9140*/  MOV R7, 0x0 ;  /* 0x0000000000077802 */ /* 0x000fc80000000f00 */
[----:B------:R-:W-:Y:S05]  /*9150*/  RET.REL.NODEC R6 `(_ZN7cutlass13device_kernelIN5flash19enable_sm80_to_sm89INS1_16FlashAttnBwdSm80INS1_25CollectiveMainloopBwdSm80ILi2ELi2EN4cute5tupleIJNS5_1CILi128EEES8_NS7_ILi64EEEEEENS_6half_tEfNS_4arch4Sm80ELb1ELb0ELb1ELb1ELb0ELb0ELb0ELb0ELi2ELi4ELi4ELi4ELb0EEENS1_24CollectiveEpilogueBwdGQAISA_fSD_Li256ELb1ELb0EEENS1_25SingleTileBwdLPTSchedulerILb1ELi128ELb0EEEEEEEEEvNT_6ParamsE) ;  /* 0xffff6ea006007950 */ /* 0x000fea0003c3ffff */
        .type           $_ZN7cutlass13device_kernelIN5flash19enable_sm80_to_sm89INS1_16FlashAttnBwdSm80INS1_25CollectiveMainloopBwdSm80ILi2ELi2EN4cute5tupleIJNS5_1CILi128EEES8_NS7_ILi64EEEEEENS_6half_tEfNS_4arch4Sm80ELb1ELb0ELb1ELb1ELb0ELb0ELb0ELb0ELi2ELi4ELi4ELi4ELb0EEENS1_24CollectiveEpilogueBwdGQAISA_fSD_Li256ELb1ELb0EEENS1_25SingleTileBwdLPTSchedulerILb1ELi128ELb0EEEEEEEEEvNT_6ParamsE$_ZZN4cute12filter_tupleINS_5tupleIJNS1_IJiiEEENS_1CILi1024EEEEEEZNS_16flatten_to_tupleIS5_EEDaRKT_EUlRKT_E_EEDaS9_OT0_ENKUlDpSC_E_clIJS2_NS1_IJS4_EEEEEEDaSG_,@function
        .size           $_ZN7cutlass13device_kernelIN5flash19enable_sm80_to_sm89INS1_16FlashAttnBwdSm80INS1_25CollectiveMainloopBwdSm80ILi2ELi2EN4cute5tupleIJNS5_1CILi128EEES8_NS7_ILi64EEEEEENS_6half_tEfNS_4arch4Sm80ELb1ELb0ELb1ELb1ELb0ELb0ELb0ELb0ELi2ELi4ELi4ELi4ELb0EEENS1_24CollectiveEpilogueBwdGQAISA_fSD_Li256ELb1ELb0EEENS1_25SingleTileBwdLPTSchedulerILb1ELi128ELb0EEEEEEEEEvNT_6ParamsE$_ZZN4cute12filter_tupleINS_5tupleIJNS1_IJiiEEENS_1CILi1024EEEEEEZNS_16flatten_to_tupleIS5_EEDaRKT_EUlRKT_E_EEDaS9_OT0_ENKUlDpSC_E_clIJS2_NS1_IJS4_EEEEEEDaSG_,($_ZN7cutlass13device_kernelIN5flash19enable_sm80_to_sm89INS1_16FlashAttnBwdSm80INS1_25CollectiveMainloopBwdSm80ILi2ELi2EN4cute5tupleIJNS5_1CILi128EEES8_NS7_ILi64EEEEEENS_6half_tEfNS_4arch4Sm80ELb1ELb0ELb1ELb1ELb0ELb0ELb0ELb0ELi2ELi4ELi4ELi4ELb0EEENS1_24CollectiveEpilogueBwdGQAISA_fSD_Li256ELb1ELb0EEENS1_25SingleTileBwdLPTSchedulerILb1ELi128ELb0EEEEEEEEEvNT_6ParamsE$_ZZN4cute12filter_tupleINS_5tupleIJNS_10UnderscoreES2_NS_1CILi0EEEEEENS1_IJNS1_IJNS3_ILi1EEES4_EEEiNS3_ILi1024EEEEEEZNS_5sliceIS5_S9_EEDaRKT_RKT0_EUlRKT_RKT0_E_EEDaSD_SG_OT1_ENKUlDpSJ_E_clIJNS1_IJS7_EEENS1_IJiEEENS1_IJEEEEEEDaSQ_ - $_ZN7cutlass13device_kernelIN5flash19enable_sm80_to_sm89INS1_16FlashAttnBwdSm80INS1_25CollectiveMainloopBwdSm80ILi2ELi2EN4cute5tupleIJNS5_1CILi128EEES8_NS7_ILi64EEEEEENS_6half_tEfNS_4arch4Sm80ELb1ELb0ELb1ELb1ELb0ELb0ELb0ELb0ELi2ELi4ELi4ELi4ELb0EEENS1_24CollectiveEpilogueBwdGQAISA_fSD_Li256ELb1ELb0EEENS1_25SingleTileBwdLPTSchedulerILb1ELi128ELb0EEEEEEEEEvNT_6ParamsE$_ZZN4cute12filter_tupleINS_5tupleIJNS1_IJiiEEENS_1CILi1024EEEEEEZNS_16flatten_to_tupleIS5_EEDaRKT_EUlRKT_E_EEDaS9_OT0_ENKUlDpSC_E_clIJS2_NS1_IJS4_EEEEEEDaSG_)
$_ZN7cutlass13device_kernelIN5flash19enable_sm80_to_sm89INS1_16FlashAttnBwdSm80INS1_25CollectiveMainloopBwdSm80ILi2ELi2EN4cute5tupleIJNS5_1CILi128EEES8_NS7_ILi64EEEEEENS_6half_tEfNS_4arch4Sm80ELb1ELb0ELb1ELb1ELb0ELb0ELb0ELb0ELi2ELi4ELi4ELi4ELb0EEENS1_24CollectiveEpilogueBwdGQAISA_fSD_Li256ELb1ELb0EEENS1_25SingleTileBwdLPTSchedulerILb1ELi128ELb0EEEEEEEEEvNT_6ParamsE$_ZZN4cute12filter_tupleINS_5tupleIJNS1_IJiiEEENS_1CILi1024EEEEEEZNS_16flatten_to_tupleIS5_EEDaRKT_EUlRKT_E_EEDaS9_OT0_ENKUlDpSC_E_clIJS2_NS1_IJS4_EEEEEEDaSG_:
[----:B------:R-:W-:-:S04]  /*9160*/  MOV R3, 0x0 ;  /* 0x0000000000037802 */ /* 0x000fc80000000f00 */
[----:B------:R-:W-:Y:S05]  /*9170*/  RET.REL.NODEC R2 `(_ZN7cutlass13device_kernelIN5flash19enable_sm80_to_sm89INS1_16FlashAttnBwdSm80INS1_25CollectiveMainloopBwdSm80ILi2ELi2EN4cute5tupleIJNS5_1CILi128EEES8_NS7_ILi64EEEEEENS_6half_tEfNS_4arch4Sm80ELb1ELb0ELb1ELb1ELb0ELb0ELb0ELb0ELi2ELi4ELi4ELi4ELb0EEENS1_24CollectiveEpilogueBwdGQAISA_fSD_Li256ELb1ELb0EEENS1_25SingleTileBwdLPTSchedulerILb1ELi128ELb0EEEEEEEEEvNT_6ParamsE) ;  /* 0xffff6e8002007950 */ /* 0x000fea0003c3ffff */
        .type           $_ZN7cutlass13device_kernelIN5flash19enable_sm80_to_sm89INS1_16FlashAttnBwdSm80INS1_25CollectiveMainloopBwdSm80ILi2ELi2EN4cute5tupleIJNS5_1CILi128EEES8_NS7_ILi64EEEEEENS_6half_tEfNS_4arch4Sm80ELb1ELb0ELb1ELb1ELb0ELb0ELb0ELb0ELi2ELi4ELi4ELi4ELb0EEENS1_24CollectiveEpilogueBwdGQAISA_fSD_Li256ELb1ELb0EEENS1_25SingleTileBwdLPTSchedulerILb1ELi128ELb0EEEEEEEEEvNT_6ParamsE$_ZZN4cute12filter_tupleINS_5tupleIJNS_10UnderscoreES2_NS_1CILi0EEEEEENS1_IJNS1_IJNS3_ILi1EEES4_EEEiNS3_ILi1024EEEEEEZNS_5sliceIS5_S9_EEDaRKT_RKT0_EUlRKT_RKT0_E_EEDaSD_SG_OT1_ENKUlDpSJ_E_clIJNS1_IJS7_EEENS1_IJiEEENS1_IJEEEEEEDaSQ_,@function
        .size           $_ZN7cutlass13device_kernelIN5flash19enable_sm80_to_sm89INS1_16FlashAttnBwdSm80INS1_25CollectiveMainloopBwdSm80ILi2ELi2EN4cute5tupleIJNS5_1CILi128EEES8_NS7_ILi64EEEEEENS_6half_tEfNS_4arch4Sm80ELb1ELb0ELb1ELb1ELb0ELb0ELb0ELb0ELi2ELi4ELi4ELi4ELb0EEENS1_24CollectiveEpilogueBwdGQAISA_fSD_Li256ELb1ELb0EEENS1_25SingleTileBwdLPTSchedulerILb1ELi128ELb0EEEEEEEEEvNT_6ParamsE$_ZZN4cute12filter_tupleINS_5tupleIJNS_10UnderscoreES2_NS_1CILi0EEEEEENS1_IJNS1_IJNS3_ILi1EEES4_EEEiNS3_ILi1024EEEEEEZNS_5sliceIS5_S9_EEDaRKT_RKT0_EUlRKT_RKT0_E_EEDaSD_SG_OT1_ENKUlDpSJ_E_clIJNS1_IJS7_EEENS1_IJiEEENS1_IJEEEEEEDaSQ_,($_ZN7cutlass13device_kernelIN5flash19enable_sm80_to_sm89INS1_16FlashAttnBwdSm80INS1_25CollectiveMainloopBwdSm80ILi2ELi2EN4cute5tupleIJNS5_1CILi128EEES8_NS7_ILi64EEEEEENS_6half_tEfNS_4arch4Sm80ELb1ELb0ELb1ELb1ELb0ELb0ELb0ELb0ELi2ELi4ELi4ELi4ELb0EEENS1_24CollectiveEpilogueBwdGQAISA_fSD_Li256ELb1ELb0EEENS1_25SingleTileBwdLPTSchedulerILb1ELi128ELb0EEEEEEEEEvNT_6ParamsE$_ZZN4cute12filter_tupleINS_5tupleIJNS_10UnderscoreES2_S2_iEEENS1_IJNS1_IJNS_1CILi1EEENS4_ILi0EEEEEENS4_ILi4096EEENS1_IJiiEEENS1_IJS6_NS4_ILi8192EEEEEEEEEZNS_5sliceIS3_SC_EEDaRKT_RKT0_EUlRKT_RKT0_E_EEDaSG_SJ_OT1_ENKUlDpSM_E_clIJNS1_IJS7_EEENS1_IJS8_EEENS1_IJS9_EEENS1_IJEEEEEEDaST_ - $_ZN7cutlass13device_kernelIN5flash19enable_sm80_to_sm89INS1_16FlashAttnBwdSm80INS1_25CollectiveMainloopBwdSm80ILi2ELi2EN4cute5tupleIJNS5_1CILi128EEES8_NS7_ILi64EEEEEENS_6half_tEfNS_4arch4Sm80ELb1ELb0ELb1ELb1ELb0ELb0ELb0ELb0ELi2ELi4ELi4ELi4ELb0EEENS1_24CollectiveEpilogueBwdGQAISA_fSD_Li256ELb1ELb0EEENS1_25SingleTileBwdLPTSchedulerILb1ELi128ELb0EEEEEEEEEvNT_6ParamsE$_ZZN4cute12filter_tupleINS_5tupleIJNS_10UnderscoreES2_NS_1CILi0EEEEEENS1_IJNS1_IJNS3_ILi1EEES4_EEEiNS3_ILi1024EEEEEEZNS_5sliceIS5_S9_EEDaRKT_RKT0_EUlRKT_RKT0_E_EEDaSD_SG_OT1_ENKUlDpSJ_E_clIJNS1_IJS7_EEENS1_IJiEEENS1_IJEEEEEEDaSQ_)
$_ZN7cutlass13device_kernelIN5flash19enable_sm80_to_sm89INS1_16FlashAttnBwdSm80INS1_25CollectiveMainloopBwdSm80ILi2ELi2EN4cute5tupleIJNS5_1CILi128EEES8_NS7_ILi64EEEEEENS_6half_tEfNS_4arch4Sm80ELb1ELb0ELb1ELb1ELb0ELb0ELb0ELb0ELi2ELi4ELi4ELi4ELb0EEENS1_24CollectiveEpilogueBwdGQAISA_fSD_Li256ELb1ELb0EEENS1_25SingleTileBwdLPTSchedulerILb1ELi128ELb0EEEEEEEEEvNT_6ParamsE$_ZZN4cute12filter_tupleINS_5tupleIJNS_10UnderscoreES2_NS_1CILi0EEEEEENS1_IJNS1_IJNS3_ILi1EEES4_EEEiNS3_ILi1024EEEEEEZNS_5sliceIS5_S9_EEDaRKT_RKT0_EUlRKT_RKT0_E_EEDaSD_SG_OT1_ENKUlDpSJ_E_clIJNS1_IJS7_EEENS1_IJiEEENS1_IJEEEEEEDaSQ_:
[----:B------:R-:W-:Y:S02]  /*9180*/  MOV R10, R2 ;  /* 0x00000002000a7202 */ /* 0x000fe40000000f00 */
[----:B------:R-:W-:-:S04]  /*9190*/  MOV R11, 0x0 ;  /* 0x00000000000b7802 */ /* 0x000fc80000000f00 */
[----:B------:R-:W-:Y:S05]  /*91a0*/  RET.REL.NODEC R10 `(_ZN7cutlass13device_kernelIN5flash19enable_sm80_to_sm89INS1_16FlashAttnBwdSm80INS1_25CollectiveMainloopBwdSm80ILi2ELi2EN4cute5tupleIJNS5_1CILi128EEES8_NS7_ILi64EEEEEENS_6half_tEfNS_4arch4Sm80ELb1ELb0ELb1ELb1ELb0ELb0ELb0ELb0ELi2ELi4ELi4ELi4ELb0EEENS1_24CollectiveEpilogueBwdGQAISA_fSD_Li256ELb1ELb0EEENS1_25SingleTileBwdLPTSchedulerILb1ELi128ELb0EEEEEEEEEvNT_6ParamsE) ;  /* 0xffff6e500a007950 */ /* 0x000fea0003c3ffff */
        .type           $_ZN7cutlass13device_kernelIN5flash19enable_sm80_to_sm89INS1_16FlashAttnBwdSm80INS1_25CollectiveMainloopBwdSm80ILi2ELi2EN4cute5tupleIJNS5_1CILi128EEES8_NS7_ILi64EEEEEENS_6half_tEfNS_4arch4Sm80ELb1ELb0ELb1ELb1ELb0ELb0ELb0ELb0ELi2ELi4ELi4ELi4ELb0EEENS1_24CollectiveEpilogueBwdGQAISA_fSD_Li256ELb1ELb0EEENS1_25SingleTileBwdLPTSchedulerILb1ELi128ELb0EEEEEEEEEvNT_6ParamsE$_ZZN4cute12filter_tupleINS_5tupleIJNS_10UnderscoreES2_S2_iEEENS1_IJNS1_IJNS_1CILi1EEENS4_ILi0EEEEEENS4_ILi4096EEENS1_IJiiEEENS1_IJS6_NS4_ILi8192EEEEEEEEEZNS_5sliceIS3_SC_EEDaRKT_RKT0_EUlRKT_RKT0_E_EEDaSG_SJ_OT1_ENKUlDpSM_E_clIJNS1_IJS7_EEENS1_IJS8_EEENS1_IJS9_EEENS1_IJEEEEEEDaST_,@function
        .size           $_ZN7cutlass13device_kernelIN5flash19enable_sm80_to_sm89INS1_16FlashAttnBwdSm80INS1_25CollectiveMainloopBwdSm80ILi2ELi2EN4cute5tupleIJNS5_1CILi128EEES8_NS7_ILi64EEEEEENS_6half_tEfNS_4arch4Sm80ELb1ELb0ELb1ELb1ELb0ELb0ELb0ELb0ELi2ELi4ELi4ELi4ELb0EEENS1_24CollectiveEpilogueBwdGQAISA_fSD_Li256ELb1ELb0EEENS1_25SingleTileBwdLPTSchedulerILb1ELi128ELb0EEEEEEEEEvNT_6ParamsE$_ZZN4cute12filter_tupleINS_5tupleIJNS_10UnderscoreES2_S2_iEEENS1_IJNS1_IJNS_1CILi1EEENS4_ILi0EEEEEENS4_ILi4096EEENS1_IJiiEEENS1_IJS6_NS4_ILi8192EEEEEEEEEZNS_5sliceIS3_SC_EEDaRKT_RKT0_EUlRKT_RKT0_E_EEDaSG_SJ_OT1_ENKUlDpSM_E_clIJNS1_IJS7_EEENS1_IJS8_EEENS1_IJS9_EEENS1_IJEEEEEEDaST_,($_ZN7cutlass13device_kernelIN5flash19enable_sm80_to_sm89INS1_16FlashAttnBwdSm80INS1_25CollectiveMainloopBwdSm80ILi2ELi2EN4cute5tupleIJNS5_1CILi128EEES8_NS7_ILi64EEEEEENS_6half_tEfNS_4arch4Sm80ELb1ELb0ELb1ELb1ELb0ELb0ELb0ELb0ELi2ELi4ELi4ELi4ELb0EEENS1_24CollectiveEpilogueBwdGQAISA_fSD_Li256ELb1ELb0EEENS1_25SingleTileBwdLPTSchedulerILb1ELi128ELb0EEEEEEEEEvNT_6ParamsE$_ZZN4cute12filter_tupleINS_5tupleIJNS_10UnderscoreES2_S2_iEEENS1_IJNS1_IJNS_1CILi1EEENS4_ILi0EEEEEEiNS4_ILi1024EEENS4_ILi8192EEEEEEZNS_5sliceIS3_SA_EEDaRKT_RKT0_EUlRKT_RKT0_E_EEDaSE_SH_OT1_ENKUlDpSK_E_clIJNS1_IJS7_EEENS1_IJiEEENS1_IJS8_EEENS1_IJEEEEEEDaSR_ - $_ZN7cutlass13device_kernelIN5flash19enable_sm80_to_sm89INS1_16FlashAttnBwdSm80INS1_25CollectiveMainloopBwdSm80ILi2ELi2EN4cute5tupleIJNS5_1CILi128EEES8_NS7_ILi64EEEEEENS_6half_tEfNS_4arch4Sm80ELb1ELb0ELb1ELb1ELb0ELb0ELb0ELb0ELi2ELi4ELi4ELi4ELb0EEENS1_24CollectiveEpilogueBwdGQAISA_fSD_Li256ELb1ELb0EEENS1_25SingleTileBwdLPTSchedulerILb1ELi128ELb0EEEEEEEEEvNT_6ParamsE$_ZZN4cute12filter_tupleINS_5tupleIJNS_10UnderscoreES2_S2_iEEENS1_IJNS1_IJNS_1CILi1EEENS4_ILi0EEEEEENS4_ILi4096EEENS1_IJiiEEENS1_IJS6_NS4_ILi8192EEEEEEEEEZNS_5sliceIS3_SC_EEDaRKT_RKT0_EUlRKT_RKT0_E_EEDaSG_SJ_OT1_ENKUlDpSM_E_clIJNS1_IJS7_EEENS1_IJS8_EEENS1_IJS9_EEENS1_IJEEEEEEDaST_)
$_ZN7cutlass13device_kernelIN5flash19enable_sm80_to_sm89INS1_16FlashAttnBwdSm80INS1_25CollectiveMainloopBwdSm80ILi2ELi2EN4cute5tupleIJNS5_1CILi128EEES8_NS7_ILi64EEEEEENS_6half_tEfNS_4arch4Sm80ELb1ELb0ELb1ELb1ELb0ELb0ELb0ELb0ELi2ELi4ELi4ELi4ELb0EEENS1_24CollectiveEpilogueBwdGQAISA_fSD_Li256ELb1ELb0EEENS1_25SingleTileBwdLPTSchedulerILb1ELi128ELb0EEEEEEEEEvNT_6ParamsE$_ZZN4cute12filter_tupleINS_5tupleIJNS_10UnderscoreES2_S2_iEEENS1_IJNS1_IJNS_1CILi1EEENS4_ILi0EEEEEENS4_ILi4096EEENS1_IJiiEEENS1_IJS6_NS4_ILi8192EEEEEEEEEZNS_5sliceIS3_SC_EEDaRKT_RKT0_EUlRKT_RKT0_E_EEDaSG_SJ_OT1_ENKUlDpSM_E_clIJNS1_IJS7_EEENS1_IJS8_EEENS1_IJS9_EEENS1_IJEEEEEEDaST_:
[----:B------:R-:W-:-:S05]  /*91b0*/  IADD3 R2, R69, -c[0x0][0x20], RZ ;  /* 0x8000080045027a10 */ /* 0x000fca0007ffe0ff */
[----:B------:R1:W5:Y:S04]  /*91c0*/  LDL R3, [R2+0x4] ;  /* 0x0000040002037983 */ /* 0x0003680000100800 */
[----:B------:R1:W5:Y:S01]  /*91d0*/  LDL R5, [R2] ;  /* 0x0000000002057983 */ /* 0x0003620000100800 */
[----:B------:R-:W-:Y:S01]  /*91e0*/  IMAD.MOV.U32 R14, RZ, RZ, R4 ;  /* 0x000000ffff0e7224 */ /* 0x000fe200078e0004 */
[----:B------:R-:W-:-:S04]  /*91f0*/  MOV R15, 0x0 ;  /* 0x00000000000f7802 */ /* 0x000fc80000000f00 */
[----:B------:R-:W-:Y:S05]  /*9200*/  RET.REL.NODEC R14 `(_ZN7cutlass13device_kernelIN5flash19enable_sm80_to_sm89INS1_16FlashAttnBwdSm80INS1_25CollectiveMainloopBwdSm80ILi2ELi2EN4cute5tupleIJNS5_1CILi128EEES8_NS7_ILi64EEEEEENS_6half_tEfNS_4arch4Sm80ELb1ELb0ELb1ELb1ELb0ELb0ELb0ELb0ELi2ELi4ELi4ELi4ELb0EEENS1_24CollectiveEpilogueBwdGQAISA_fSD_Li256ELb1ELb0EEENS1_25SingleTileBwdLPTSchedulerILb1ELi128ELb0EEEEEEEEEvNT_6ParamsE) ;  /* 0xffff6df00e007950 */ /* 0x000fea0003c3ffff */
        .type           $_ZN7cutlass13device_kernelIN5flash19enable_sm80_to_sm89INS1_16FlashAttnBwdSm80INS1_25CollectiveMainloopBwdSm80ILi2ELi2EN4cute5tupleIJNS5_1CILi128EEES8_NS7_ILi64EEEEEENS_6half_tEfNS_4arch4Sm80ELb1ELb0ELb1ELb1ELb0ELb0ELb0ELb0ELi2ELi4ELi4ELi4ELb0EEENS1_24CollectiveEpilogueBwdGQAISA_fSD_Li256ELb1ELb0EEENS1_25SingleTileBwdLPTSchedulerILb1ELi128ELb0EEEEEEEEEvNT_6ParamsE$_ZZN4cute12filter_tupleINS_5tupleIJNS_10UnderscoreES2_S2_iEEENS1_IJNS1_IJNS_1CILi1EEENS4_ILi0EEEEEEiNS4_ILi1024EEENS4_ILi8192EEEEEEZNS_5sliceIS3_SA_EEDaRKT_RKT0_EUlRKT_RKT0_E_EEDaSE_SH_OT1_ENKUlDpSK_E_clIJNS1_IJS7_EEENS1_IJiEEENS1_IJS8_EEENS1_IJEEEEEEDaSR_,@function
        .size           $_ZN7cutlass13device_kernelIN5flash19enable_sm80_to_sm89INS1_16FlashAttnBwdSm80INS1_25CollectiveMainloopBwdSm80ILi2ELi2EN4cute5tupleIJNS5_1CILi128EEES8_NS7_ILi64EEEEEENS_6half_tEfNS_4arch4Sm80ELb1ELb0ELb1ELb1ELb0ELb0ELb0ELb0ELi2ELi4ELi4ELi4ELb0EEENS1_24CollectiveEpilogueBwdGQAISA_fSD_Li256ELb1ELb0EEENS1_25SingleTileBwdLPTSchedulerILb1ELi128ELb0EEEEEEEEEvNT_6ParamsE$_ZZN4cute12filter_tupleINS_5tupleIJNS_10UnderscoreES2_S2_iEEENS1_IJNS1_IJNS_1CILi1EEENS4_ILi0EEEEEEiNS4_ILi1024EEENS4_ILi8192EEEEEEZNS_5sliceIS3_SA_EEDaRKT_RKT0_EUlRKT_RKT0_E_EEDaSE_SH_OT1_ENKUlDpSK_E_clIJNS1_IJS7_EEENS1_IJiEEENS1_IJS8_EEENS1_IJEEEEEEDaSR_,($_ZN7cutlass13device_kernelIN5flash19enable_sm80_to_sm89INS1_16FlashAttnBwdSm80INS1_25CollectiveMainloopBwdSm80ILi2ELi2EN4cute5tupleIJNS5_1CILi128EEES8_NS7_ILi64EEEEEENS_6half_tEfNS_4arch4Sm80ELb1ELb0ELb1ELb1ELb0ELb0ELb0ELb0ELi2ELi4ELi4ELi4ELb0EEENS1_24CollectiveEpilogueBwdGQAISA_fSD_Li256ELb1ELb0EEENS1_25SingleTileBwdLPTSchedulerILb1ELi128ELb0EEEEEEEEEvNT_6ParamsE$_ZZN4cute12filter_tupleINS_5tupleIJNS_10UnderscoreES2_iEEENS1_IJNS1_IJNS_1CILi1EEENS4_ILi0EEEEEEiNS4_ILi1024EEEEEEZNS_5sliceIS3_S9_EEDaRKT_RKT0_EUlRKT_RKT0_E_EEDaSD_SG_OT1_ENKUlDpSJ_E_clIJNS1_IJS7_EEENS1_IJiEEENS1_IJEEEEEEDaSQ_ - $_ZN7cutlass13device_kernelIN5flash19enable_sm80_to_sm89INS1_16FlashAttnBwdSm80INS1_25CollectiveMainloopBwdSm80ILi2ELi2EN4cute5tupleIJNS5_1CILi128EEES8_NS7_ILi64EEEEEENS_6half_tEfNS_4arch4Sm80ELb1ELb0ELb1ELb1ELb0ELb0ELb0ELb0ELi2ELi4ELi4ELi4ELb0EEENS1_24CollectiveEpilogueBwdGQAISA_fSD_Li256ELb1ELb0EEENS1_25SingleTileBwdLPTSchedulerILb1ELi128ELb0EEEEEEEEEvNT_6ParamsE$_ZZN4cute12filter_tupleINS_5tupleIJNS_10UnderscoreES2_S2_iEEENS1_IJNS1_IJNS_1CILi1EEENS4_ILi0EEEEEEiNS4_ILi1024EEENS4_ILi8192EEEEEEZNS_5sliceIS3_SA_EEDaRKT_RKT0_EUlRKT_RKT0_E_EEDaSE_SH_OT1_ENKUlDpSK_E_clIJNS1_IJS7_EEENS1_IJiEEENS1_IJS8_EEENS1_IJEEEEEEDaSR_)
$_ZN7cutlass13device_kernelIN5flash19enable_sm80_to_sm89INS1_16FlashAttnBwdSm80INS1_25CollectiveMainloopBwdSm80ILi2ELi2EN4cute5tupleIJNS5_1CILi128EEES8_NS7_ILi64EEEEEENS_6half_tEfNS_4arch4Sm80ELb1ELb0ELb1ELb1ELb0ELb0ELb0ELb0ELi2ELi4ELi4ELi4ELb0EEENS1_24CollectiveEpilogueBwdGQAISA_fSD_Li256ELb1ELb0EEENS1_25SingleTileBwdLPTSchedulerILb1ELi128ELb0EEEEEEEEEvNT_6ParamsE$_ZZN4cute12filter_tupleINS_5tupleIJNS_10UnderscoreES2_S2_iEEENS1_IJNS1_IJNS_1CILi1EEENS4_ILi0EEEEEEiNS4_ILi1024EEENS4_ILi8192EEEEEEZNS_5sliceIS3_SA_EEDaRKT_RKT0_EUlRKT_RKT0_E_EEDaSE_SH_OT1_ENKUlDpSK_E_clIJNS1_IJS7_EEENS1_IJiEEENS1_IJS8_EEENS1_IJEEEEEEDaSR_:
[----:B------:R-:W-:Y:S02]  /*9210*/  MOV R12, R2 ;  /* 0x00000002000c7202 */ /* 0x000fe40000000f00 */
[----:B------:R-:W-:-:S04]  /*9220*/  MOV R13, 0x0 ;  /* 0x00000000000d7802 */ /* 0x000fc80000000f00 */
[----:B------:R-:W-:Y:S05]  /*9230*/  RET.REL.NODEC R12 `(_ZN7cutlass13device_kernelIN5flash19enable_sm80_to_sm89INS1_16FlashAttnBwdSm80INS1_25CollectiveMainloopBwdSm80ILi2ELi2EN4cute5tupleIJNS5_1CILi128EEES8_NS7_ILi64EEEEEENS_6half_tEfNS_4arch4Sm80ELb1ELb0ELb1ELb1ELb0ELb0ELb0ELb0ELi2ELi4ELi4ELi4ELb0EEENS1_24CollectiveEpilogueBwdGQAISA_fSD_Li256ELb1ELb0EEENS1_25SingleTileBwdLPTSchedulerILb1ELi128ELb0EEEEEEEEEvNT_6ParamsE) ;  /* 0xffff6dc00c007950 */ /* 0x000fea0003c3ffff */
        .type           $_ZN7cutlass13device_kernelIN5flash19enable_sm80_to_sm89INS1_16FlashAttnBwdSm80INS1_25CollectiveMainloopBwdSm80ILi2ELi2EN4cute5tupleIJNS5_1CILi128EEES8_NS7_ILi64EEEEEENS_6half_tEfNS_4arch4Sm80ELb1ELb0ELb1ELb1ELb0ELb0ELb0ELb0ELi2ELi4ELi4ELi4ELb0EEENS1_24CollectiveEpilogueBwdGQAISA_fSD_Li256ELb1ELb0EEENS1_25SingleTileBwdLPTSchedulerILb1ELi128ELb0EEEEEEEEEvNT_6ParamsE$_ZZN4cute12filter_tupleINS_5tupleIJNS_10UnderscoreES2_iEEENS1_IJNS1_IJNS_1CILi1EEENS4_ILi0EEEEEEiNS4_ILi1024EEEEEEZNS_5sliceIS3_S9_EEDaRKT_RKT0_EUlRKT_RKT0_E_EEDaSD_SG_OT1_ENKUlDpSJ_E_clIJNS1_IJS7_EEENS1_IJiEEENS1_IJEEEEEEDaSQ_,@function
        .size           $_ZN7cutlass13device_kernelIN5flash19enable_sm80_to_sm89INS1_16FlashAttnBwdSm80INS1_25CollectiveMainloopBwdSm80ILi2ELi2EN4cute5tupleIJNS5_1CILi128EEES8_NS7_ILi64EEEEEENS_6half_tEfNS_4arch4Sm80ELb1ELb0ELb1ELb1ELb0ELb0ELb0ELb0ELi2ELi4ELi4ELi4ELb0EEENS1_24CollectiveEpilogueBwdGQAISA_fSD_Li256ELb1ELb0EEENS1_25SingleTileBwdLPTSchedulerILb1ELi128ELb0EEEEEEEEEvNT_6ParamsE$_ZZN4cute12filter_tupleINS_5tupleIJNS_10UnderscoreES2_iEEENS1_IJNS1_IJNS_1CILi1EEENS4_ILi0EEEEEEiNS4_ILi1024EEEEEEZNS_5sliceIS3_S9_EEDaRKT_RKT0_EUlRKT_RKT0_E_EEDaSD_SG_OT1_ENKUlDpSJ_E_clIJNS1_IJS7_EEENS1_IJiEEENS1_IJEEEEEEDaSQ_,($_ZN7cutlass13device_kernelIN5flash19enable_sm80_to_sm89INS1_16FlashAttnBwdSm80INS1_25CollectiveMainloopBwdSm80ILi2ELi2EN4cute5tupleIJNS5_1CILi128EEES8_NS7_ILi64EEEEEENS_6half_tEfNS_4arch4Sm80ELb1ELb0ELb1ELb1ELb0ELb0ELb0ELb0ELi2ELi4ELi4ELi4ELb0EEENS1_24CollectiveEpilogueBwdGQAISA_fSD_Li256ELb1ELb0EEENS1_25SingleTileBwdLPTSchedulerILb1ELi128ELb0EEEEEEEEEvNT_6ParamsE$_ZZN4cute12filter_tupleINS_5tupleIJNS_1CILi1024EEENS1_IJiiEEEEEEZNS_16flatten_to_tupleIS5_EEDaRKT_EUlRKT_E_EEDaS9_OT0_ENKUlDpSC_E_clIJNS1_IJS3_EEES4_EEEDaSG_ - $_ZN7cutlass13device_kernelIN5flash19enable_sm80_to_sm89INS1_16FlashAttnBwdSm80INS1_25CollectiveMainloopBwdSm80ILi2ELi2EN4cute5tupleIJNS5_1CILi128EEES8_NS7_ILi64EEEEEENS_6half_tEfNS_4arch4Sm80ELb1ELb0ELb1ELb1ELb0ELb0ELb0ELb0ELi2ELi4ELi4ELi4ELb0EEENS1_24CollectiveEpilogueBwdGQAISA_fSD_Li256ELb1ELb0EEENS1_25SingleTileBwdLPTSchedulerILb1ELi128ELb0EEEEEEEEEvNT_6ParamsE$_ZZN4cute12filter_tupleINS_5tupleIJNS_10UnderscoreES2_iEEENS1_IJNS1_IJNS_1CILi1EEENS4_ILi0EEEEEEiNS4_ILi1024EEEEEEZNS_5sliceIS3_S9_EEDaRKT_RKT0_EUlRKT_RKT0_E_EEDaSD_SG_OT1_ENKUlDpSJ_E_clIJNS1_IJS7_EEENS1_IJiEEENS1_IJEEEEEEDaSQ_)
$_ZN7cutlass13device_kernelIN5flash19enable_sm80_to_sm89INS1_16FlashAttnBwdSm80INS1_25CollectiveMainloopBwdSm80ILi2ELi2EN4cute5tupleIJNS5_1CILi128EEES8_NS7_ILi64EEEEEENS_6half_tEfNS_4arch4Sm80ELb1ELb0ELb1ELb1ELb0ELb0ELb0ELb0ELi2ELi4ELi4ELi4ELb0EEENS1_24CollectiveEpilogueBwdGQAISA_fSD_Li256ELb1ELb0EEENS1_25SingleTileBwdLPTSchedulerILb1ELi128ELb0EEEEEEEEEvNT_6ParamsE$_ZZN4cute12filter_tupleINS_5tupleIJNS_10UnderscoreES2_iEEENS1_IJNS1_IJNS_1CILi1EEENS4_ILi0EEEEEEiNS4_ILi1024EEEEEEZNS_5sliceIS3_S9_EEDaRKT_RKT0_EUlRKT_RKT0_E_EEDaSD_SG_OT1_ENKUlDpSJ_E_clIJNS1_IJS7_EEENS1_IJiEEENS1_IJEEEEEEDaSQ_:
[----:B------:R-:W-:Y:S02]  /*9240*/  MOV R36, R2 ;  /* 0x0000000200247202 */ /* 0x000fe40000000f00 */
[----:B------:R-:W-:-:S04]  /*9250*/  MOV R37, 0x0 ;  /* 0x0000000000257802 */ /* 0x000fc80000000f00 */
[----:B------:R-:W-:Y:S05]  /*9260*/  RET.REL.NODEC R36 `(_ZN7cutlass13device_kernelIN5flash19enable_sm80_to_sm89INS1_16FlashAttnBwdSm80INS1_25CollectiveMainloopBwdSm80ILi2ELi2EN4cute5tupleIJNS5_1CILi128EEES8_NS7_ILi64EEEEEENS_6half_tEfNS_4arch4Sm80ELb1ELb0ELb1ELb1ELb0ELb0ELb0ELb0ELi2ELi4ELi4ELi4ELb0EEENS1_24CollectiveEpilogueBwdGQAISA_fSD_Li256ELb1ELb0EEENS1_25SingleTileBwdLPTSchedulerILb1ELi128ELb0EEEEEEEEEvNT_6ParamsE) ;  /* 0xffff6d9024007950 */ /* 0x000fea0003c3ffff */
        .type           $_ZN7cutlass13device_kernelIN5flash19enable_sm80_to_sm89INS1_16FlashAttnBwdSm80INS1_25CollectiveMainloopBwdSm80ILi2ELi2EN4cute5tupleIJNS5_1CILi128EEES8_NS7_ILi64EEEEEENS_6half_tEfNS_4arch4Sm80ELb1ELb0ELb1ELb1ELb0ELb0ELb0ELb0ELi2ELi4ELi4ELi4ELb0EEENS1_24CollectiveEpilogueBwdGQAISA_fSD_Li256ELb1ELb0EEENS1_25SingleTileBwdLPTSchedulerILb1ELi128ELb0EEEEEEEEEvNT_6ParamsE$_ZZN4cute12filter_tupleINS_5tupleIJNS_1CILi1024EEENS1_IJiiEEEEEEZNS_16flatten_to_tupleIS5_EEDaRKT_EUlRKT_E_EEDaS9_OT0_ENKUlDpSC_E_clIJNS1_IJS3_EEES4_EEEDaSG_,@function
        .size           $_ZN7cutlass13device_kernelIN5flash19enable_sm80_to_sm89INS1_16FlashAttnBwdSm80INS1_25CollectiveMainloopBwdSm80ILi2ELi2EN4cute5tupleIJNS5_1CILi128EEES8_NS7_ILi64EEEEEENS_6half_tEfNS_4arch4Sm80ELb1ELb0ELb1ELb1ELb0ELb0ELb0ELb0ELi2ELi4ELi4ELi4ELb0EEENS1_24CollectiveEpilogueBwdGQAISA_fSD_Li256ELb1ELb0EEENS1_25SingleTileBwdLPTSchedulerILb1ELi128ELb0EEEEEEEEEvNT_6ParamsE$_ZZN4cute12filter_tupleINS_5tupleIJNS_1CILi1024EEENS1_IJiiEEEEEEZNS_16flatten_to_tupleIS5_EEDaRKT_EUlRKT_E_EEDaS9_OT0_ENKUlDpSC_E_clIJNS1_IJS3_EEES4_EEEDaSG_,($_ZN7cutlass13device_kernelIN5flash19enable_sm80_to_sm89INS1_16FlashAttnBwdSm80INS1_25CollectiveMainloopBwdSm80ILi2ELi2EN4cute5tupleIJNS5_1CILi128EEES8_NS7_ILi64EEEEEENS_6half_tEfNS_4arch4Sm80ELb1ELb0ELb1ELb1ELb0ELb0ELb0ELb0ELi2ELi4ELi4ELi4ELb0EEENS1_24CollectiveEpilogueBwdGQAISA_fSD_Li256ELb1ELb0EEENS1_25SingleTileBwdLPTSchedulerILb1ELi128ELb0EEEEEEEEEvNT_6ParamsE$_ZZN4cute12filter_tupleINS_5tupleIJNS_1CILi1EEENS1_IJNS2_ILi8EEEiiEEENS2_ILi64EEENS1_IJiNS2_ILi144EEENS2_ILi288EEEEEENS2_ILi512EEEEEEZNS_7flattenISB_EEDaRKT_EUlRKT_E_EEDaSF_OT0_ENKUlDpSI_E_clIJNS1_IJS3_EEES5_NS1_IJS6_EEES9_NS1_IJSA_EEEEEEDaSM_ - $_ZN7cutlass13device_kernelIN5flash19enable_sm80_to_sm89INS1_16FlashAttnBwdSm80INS1_25CollectiveMainloopBwdSm80ILi2ELi2EN4cute5tupleIJNS5_1CILi128EEES8_NS7_ILi64EEEEEENS_6half_tEfNS_4arch4Sm80ELb1ELb0ELb1ELb1ELb0ELb0ELb0ELb0ELi2ELi4ELi4ELi4ELb0EEENS1_24CollectiveEpilogueBwdGQAISA_fSD_Li256ELb1ELb0EEENS1_25SingleTileBwdLPTSchedulerILb1ELi128ELb0EEEEEEEEEvNT_6ParamsE$_ZZN4cute12filter_tupleINS_5tupleIJNS_1CILi1024EEENS1_IJiiEEEEEEZNS_16flatten_to_tupleIS5_EEDaRKT_EUlRKT_E_EEDaS9_OT0_ENKUlDpSC_E_clIJNS1_IJS3_EEES4_EEEDaSG_)
$_ZN7cutlass13device_kernelIN5flash19enable_sm80_to_sm89INS1_16FlashAttnBwdSm80INS1_25CollectiveMainloopBwdSm80ILi2ELi2EN4cute5tupleIJNS5_1CILi128EEES8_NS7_ILi64EEEEEENS_6half_tEfNS_4arch4Sm80ELb1ELb0ELb1ELb1ELb0ELb0ELb0ELb0ELi2ELi4ELi4ELi4ELb0EEENS1_24CollectiveEpilogueBwdGQAISA_fSD_Li256ELb1ELb0EEENS1_25SingleTileBwdLPTSchedulerILb1ELi128ELb0EEEEEEEEEvNT_6ParamsE$_ZZN4cute12filter_tupleINS_5tupleIJNS_1CILi1024EEENS1_IJiiEEEEEEZNS_16flatten_to_tupleIS5_EEDaRKT_EUlRKT_E_EEDaS9_OT0_ENKUlDpSC_E_clIJNS1_IJS3_EEES4_EEEDaSG_:
[----:B------:R-:W-:-:S04]  /*9270*/  MOV R3, 0x0 ;  /* 0x0000000000037802 */ /* 0x000fc80000000f00 */
[----:B------:R-:W-:Y:S05]  /*9280*/  RET.REL.NODEC R2 `(_ZN7cutlass13device_kernelIN5flash19enable_sm80_to_sm89INS1_16FlashAttnBwdSm80INS1_25CollectiveMainloopBwdSm80ILi2ELi2EN4cute5tupleIJNS5_1CILi128EEES8_NS7_ILi64EEEEEENS_6half_tEfNS_4arch4Sm80ELb1ELb0ELb1ELb1ELb0ELb0ELb0ELb0ELi2ELi4ELi4ELi4ELb0EEENS1_24CollectiveEpilogueBwdGQAISA_fSD_Li256ELb1ELb0EEENS1_25SingleTileBwdLPTSchedulerILb1ELi128ELb0EEEEEEEEEvNT_6ParamsE) ;  /* 0xffff6d7002007950 */ /* 0x000fea0003c3ffff */
        .type           $_ZN7cutlass13device_kernelIN5flash19enable_sm80_to_sm89INS1_16FlashAttnBwdSm80INS1_25CollectiveMainloopBwdSm80ILi2ELi2EN4cute5tupleIJNS5_1CILi128EEES8_NS7_ILi64EEEEEENS_6half_tEfNS_4arch4Sm80ELb1ELb0ELb1ELb1ELb0ELb0ELb0ELb0ELi2ELi4ELi4ELi4ELb0EEENS1_24CollectiveEpilogueBwdGQAISA_fSD_Li256ELb1ELb0EEENS1_25SingleTileBwdLPTSchedulerILb1ELi128ELb0EEEEEEEEEvNT_6ParamsE$_ZZN4cute12filter_tupleINS_5tupleIJNS_1CILi1EEENS1_IJNS2_ILi8EEEiiEEENS2_ILi64EEENS1_IJiNS2_ILi144EEENS2_ILi288EEEEEENS2_ILi512EEEEEEZNS_7flattenISB_EEDaRKT_EUlRKT_E_EEDaSF_OT0_ENKUlDpSI_E_clIJNS1_IJS3_EEES5_NS1_IJS6_EEES9_NS1_IJSA_EEEEEEDaSM_,@function
        .size           $_ZN7cutlass13device_kernelIN5flash19enable_sm80_to_sm89INS1_16FlashAttnBwdSm80INS1_25CollectiveMainloopBwdSm80ILi2ELi2EN4cute5tupleIJNS5_1CILi128EEES8_NS7_ILi64EEEEEENS_6half_tEfNS_4arch4Sm80ELb1ELb0ELb1ELb1ELb0ELb0ELb0ELb0ELi2ELi4ELi4ELi4ELb0EEENS1_24CollectiveEpilogueBwdGQAISA_fSD_Li256ELb1ELb0EEENS1_25SingleTileBwdLPTSchedulerILb1ELi128ELb0EEEEEEEEEvNT_6ParamsE$_ZZN4cute12filter_tupleINS_5tupleIJNS_1CILi1EEENS1_IJNS2_ILi8EEEiiEEENS2_ILi64EEENS1_IJiNS2_ILi144EEENS2_ILi288EEEEEENS2_ILi512EEEEEEZNS_7flattenISB_EEDaRKT_EUlRKT_E_EEDaSF_OT0_ENKUlDpSI_E_clIJNS1_IJS3_EEES5_NS1_IJS6_EEES9_NS1_IJSA_EEEEEEDaSM_,($_ZN7cutlass13device_kernelIN5flash19enable_sm80_to_sm89INS1_16FlashAttnBwdSm80INS1_25CollectiveMainloopBwdSm80ILi2ELi2EN4cute5tupleIJNS5_1CILi128EEES8_NS7_ILi64EEEEEENS_6half_tEfNS_4arch4Sm80ELb1ELb0ELb1ELb1ELb0ELb0ELb0ELb0ELi2ELi4ELi4ELi4ELb0EEENS1_24CollectiveEpilogueBwdGQAISA_fSD_Li256ELb1ELb0EEENS1_25SingleTileBwdLPTSchedulerILb1ELi128ELb0EEEEEEEEEvNT_6ParamsE$_ZZN4cute12filter_tupleINS_5tupleIJNS_1CILi1EEENS1_IJiiiEEENS2_ILi64EEENS1_IJNS2_ILi72EEENS2_ILi144EEENS2_ILi288EEEEEENS2_ILi512EEEEEEZNS_7flattenISB_EEDaRKT_EUlRKT_E_EEDaSF_OT0_ENKUlDpSI_E_clIJNS1_IJS3_EEES4_NS1_IJS5_EEES9_NS1_IJSA_EEEEEEDaSM_ - $_ZN7cutlass13device_kernelIN5flash19enable_sm80_to_sm89INS1_16FlashAttnBwdSm80INS1_25CollectiveMainloopBwdSm80ILi2ELi2EN4cute5tupleIJNS5_1CILi128EEES8_NS7_ILi64EEEEEENS_6half_tEfNS_4arch4Sm80ELb1ELb0ELb1ELb1ELb0ELb0ELb0ELb0ELi2ELi4ELi4ELi4ELb0EEENS1_24CollectiveEpilogueBwdGQAISA_fSD_Li256ELb1ELb0EEENS1_25SingleTileBwdLPTSchedulerILb1ELi128ELb0EEEEEEEEEvNT_6ParamsE$_ZZN4cute12filter_tupleINS_5tupleIJNS_1CILi1EEENS1_IJNS2_ILi8EEEiiEEENS2_ILi64EEENS1_IJiNS2_ILi144EEENS2_ILi288EEEEEENS2_ILi512EEEEEEZNS_7flattenISB_EEDaRKT_EUlRKT_E_EEDaSF_OT0_ENKUlDpSI_E_clIJNS1_IJS3_EEES5_NS1_IJS6_EEES9_NS1_IJSA_EEEEEEDaSM_)
$_ZN7cutlass13device_kernelIN5flash19enable_sm80_to_sm89INS1_16FlashAttnBwdSm80INS1_25CollectiveMainloopBwdSm80ILi2ELi2EN4cute5tupleIJNS5_1CILi128EEES8_NS7_ILi64EEEEEENS_6half_tEfNS_4arch4Sm80ELb1ELb0ELb1ELb1ELb0ELb0ELb0ELb0ELi2ELi4ELi4ELi4ELb0EEENS1_24CollectiveEpilogueBwdGQAISA_fSD_Li256ELb1ELb0EEENS1_25SingleTileBwdLPTSchedulerILb1ELi128ELb0EEEEEEEEEvNT_6ParamsE$_ZZN4cute12filter_tupleINS_5tupleIJNS_1CILi1EEENS1_IJNS2_ILi8EEEiiEEENS2_ILi64EEENS1_IJiNS2_ILi144EEENS2_ILi288EEEEEENS2_ILi512EEEEEEZNS_7flattenISB_EEDaRKT_EUlRKT_E_EEDaSF_OT0_ENKUlDpSI_E_clIJNS1_IJS3_EEES5_NS1_IJS6_EEES9_NS1_IJSA_EEEEEEDaSM_:
[----:B------:R-:W-:Y:S02]  /*9290*/  MOV R34, R2 ;  /* 0x0000000200227202 */ /* 0x000fe40000000f00 */
[----:B------:R-:W-:-:S04]  /*92a0*/  MOV R35, 0x0 ;  /* 0x0000000000237802 */ /* 0x000fc80000000f00 */
[----:B------:R-:W-:Y:S05]  /*92b0*/  RET.REL.NODEC R34 `(_ZN7cutlass13device_kernelIN5flash19enable_sm80_to_sm89INS1_16FlashAttnBwdSm80INS1_25CollectiveMainloopBwdSm80ILi2ELi2EN4cute5tupleIJNS5_1CILi128EEES8_NS7_ILi64EEEEEENS_6half_tEfNS_4arch4Sm80ELb1ELb0ELb1ELb1ELb0ELb0ELb0ELb0ELi2ELi4ELi4ELi4ELb0EEENS1_24CollectiveEpilogueBwdGQAISA_fSD_Li256ELb1ELb0EEENS1_25SingleTileBwdLPTSchedulerILb1ELi128ELb0EEEEEEEEEvNT_6ParamsE) ;  /* 0xffff6d4022007950 */ /* 0x000fea0003c3ffff */
        .type           $_ZN7cutlass13device_kernelIN5flash19enable_sm80_to_sm89INS1_16FlashAttnBwdSm80INS1_25CollectiveMainloopBwdSm80ILi2ELi2EN4cute5tupleIJNS5_1CILi128EEES8_NS7_ILi64EEEEEENS_6half_tEfNS_4arch4Sm80ELb1ELb0ELb1ELb1ELb0ELb0ELb0ELb0ELi2ELi4ELi4ELi4ELb0EEENS1_24CollectiveEpilogueBwdGQAISA_fSD_Li256ELb1ELb0EEENS1_25SingleTileBwdLPTSchedulerILb1ELi128ELb0EEEEEEEEEvNT_6ParamsE$_ZZN4cute12filter_tupleINS_5tupleIJNS_1CILi1EEENS1_IJiiiEEENS2_ILi64EEENS1_IJNS2_ILi72EEENS2_ILi144EEENS2_ILi288EEEEEENS2_ILi512EEEEEEZNS_7flattenISB_EEDaRKT_EUlRKT_E_EEDaSF_OT0_ENKUlDpSI_E_clIJNS1_IJS3_EEES4_NS1_IJS5_EEES9_NS1_IJSA_EEEEEEDaSM_,@function
        .size           $_ZN7cutlass13device_kernelIN5flash19enable_sm80_to_sm89INS1_16FlashAttnBwdSm80INS1_25CollectiveMainloopBwdSm80ILi2ELi2EN4cute5tupleIJNS5_1CILi128EEES8_NS7_ILi64EEEEEENS_6half_tEfNS_4arch4Sm80ELb1ELb0ELb1ELb1ELb0ELb0ELb0ELb0ELi2ELi4ELi4ELi4ELb0EEENS1_24CollectiveEpilogueBwdGQAISA_fSD_Li256ELb1ELb0EEENS1_25SingleTileBwdLPTSchedulerILb1ELi128ELb0EEEEEEEEEvNT_6ParamsE$_ZZN4cute12filter_tupleINS_5tupleIJNS_1CILi1EEENS1_IJiiiEEENS2_ILi64EEENS1_IJNS2_ILi72EEENS2_ILi144EEENS2_ILi288EEEEEENS2_ILi512EEEEEEZNS_7flattenISB_EEDaRKT_EUlRKT_E_EEDaSF_OT0_ENKUlDpSI_E_clIJNS1_IJS3_EEES4_NS1_IJS5_EEES9_NS1_IJSA_EEEEEEDaSM_,($_ZN7cutlass13device_kernelIN5flash19enable_sm80_to_sm89INS1_16FlashAttnBwdSm80INS1_25CollectiveMainloopBwdSm80ILi2ELi2EN4cute5tupleIJNS5_1CILi128EEES8_NS7_ILi64EEEEEENS_6half_tEfNS_4arch4Sm80ELb1ELb0ELb1ELb1ELb0ELb0ELb0ELb0ELi2ELi4ELi4ELi4ELb0EEENS1_24CollectiveEpilogueBwdGQAISA_fSD_Li256ELb1ELb0EEENS1_25SingleTileBwdLPTSchedulerILb1ELi128ELb0EEEEEEEEEvNT_6ParamsE$_ZZN4cute12filter_tupleINS_5tupleIJNS_1CILi4096EEENS1_IJNS1_IJiiEEENS2_ILi8192EEEEEEEEEZNS_16flatten_to_tupleIS7_EEDaRKT_EUlRKT_E_EEDaSB_OT0_ENKUlDpSE_E_clIJNS1_IJS3_EEENS1_IJiiS5_EEEEEEDaSI_ - $_ZN7cutlass13device_kernelIN5flash19enable_sm80_to_sm89INS1_16FlashAttnBwdSm80INS1_25CollectiveMainloopBwdSm80ILi2ELi2EN4cute5tupleIJNS5_1CILi128EEES8_NS7_ILi64EEEEEENS_6half_tEfNS_4arch4Sm80ELb1ELb0ELb1ELb1ELb0ELb0ELb0ELb0ELi2ELi4ELi4ELi4ELb0EEENS1_24CollectiveEpilogueBwdGQAISA_fSD_Li256ELb1ELb0EEENS1_25SingleTileBwdLPTSchedulerILb1ELi128ELb0EEEEEEEEEvNT_6ParamsE$_ZZN4cute12filter_tupleINS_5tupleIJNS_1CILi1EEENS1_IJiiiEEENS2_ILi64EEENS1_IJNS2_ILi72EEENS2_ILi144EEENS2_ILi288EEEEEENS2_ILi512EEEEEEZNS_7flattenISB_EEDaRKT_EUlRKT_E_EEDaSF_OT0_ENKUlDpSI_E_clIJNS1_IJS3_EEES4_NS1_IJS5_EEES9_NS1_IJSA_EEEEEEDaSM_)
$_ZN7cutlass13device_kernelIN5flash19enable_sm80_to_sm89INS1_16FlashAttnBwdSm80INS1_25CollectiveMainloopBwdSm80ILi2ELi2EN4cute5tupleIJNS5_1CILi128EEES8_NS7_ILi64EEEEEENS_6half_tEfNS_4arch4Sm80ELb1ELb0ELb1ELb1ELb0ELb0ELb0ELb0ELi2ELi4ELi4ELi4ELb0EEENS1_24CollectiveEpilogueBwdGQAISA_fSD_Li256ELb1ELb0EEENS1_25SingleTileBwdLPTSchedulerILb1ELi128ELb0EEEEEEEEEvNT_6ParamsE$_ZZN4cute12filter_tupleINS_5tupleIJNS_1CILi1EEENS1_IJiiiEEENS2_ILi64EEENS1_IJNS2_ILi72EEENS2_ILi144EEENS2_ILi288EEEEEENS2_ILi512EEEEEEZNS_7flattenISB_EEDaRKT_EUlRKT_E_EEDaSF_OT0_ENKUlDpSI_E_clIJNS1_IJS3_EEES4_NS1_IJS5_EEES9_NS1_IJSA_EEEEEEDaSM_:
[----:B------:R-:W-:Y:S01]  /*92c0*/  MOV R38, R6 ;  /* 0x0000000600267202 */ /* 0x000fe20000000f00 */
[----:B------:R-:W-:Y:S01]  /*92d0*/  IMAD.MOV.U32 R39, RZ, RZ, 0x0 ;  /* 0x00000000ff277424 */ /* 0x000fe200078e00ff */
[----:B------:R-:W-:Y:S01]  /*92e0*/  MOV R34, R3 ;  /* 0x0000000300227202 */ /* 0x000fe20000000f00 */
[----:B------:R-:W-:Y:S01]  /*92f0*/  IMAD.MOV.U32 R3, RZ, RZ, R5 ;  /* 0x000000ffff037224 */ /* 0x000fe200078e0005 */
[----:B------:R-:W-:Y:S01]  /*9300*/  MOV R4, R2 ;  /* 0x0000000200047202 */ /* 0x000fe20000000f00 */
[----:B------:R-:W-:Y:S06]  /*9310*/  RET.REL.NODEC R38 `(_ZN7cutlass13device_kernelIN5flash19enable_sm80_to_sm89INS1_16FlashAttnBwdSm80INS1_25CollectiveMainloopBwdSm80ILi2ELi2EN4cute5tupleIJNS5_1CILi128EEES8_NS7_ILi64EEEEEENS_6half_tEfNS_4arch4Sm80ELb1ELb0ELb1ELb1ELb0ELb0ELb0ELb0ELi2ELi4ELi4ELi4ELb0EEENS1_24CollectiveEpilogueBwdGQAISA_fSD_Li256ELb1ELb0EEENS1_25SingleTileBwdLPTSchedulerILb1ELi128ELb0EEEEEEEEEvNT_6ParamsE) ;  /* 0xffff6ce026007950 */ /* 0x000fec0003c3ffff */
        .type           $_ZN7cutlass13device_kernelIN5flash19enable_sm80_to_sm89INS1_16FlashAttnBwdSm80INS1_25CollectiveMainloopBwdSm80ILi2ELi2EN4cute5tupleIJNS5_1CILi128EEES8_NS7_ILi64EEEEEENS_6half_tEfNS_4arch4Sm80ELb1ELb0ELb1ELb1ELb0ELb0ELb0ELb0ELi2ELi4ELi4ELi4ELb0EEENS1_24CollectiveEpilogueBwdGQAISA_fSD_Li256ELb1ELb0EEENS1_25SingleTileBwdLPTSchedulerILb1ELi128ELb0EEEEEEEEEvNT_6ParamsE$_ZZN4cute12filter_tupleINS_5tupleIJNS_1CILi4096EEENS1_IJNS1_IJiiEEENS2_ILi8192EEEEEEEEEZNS_16flatten_to_tupleIS7_EEDaRKT_EUlRKT_E_EEDaSB_OT0_ENKUlDpSE_E_clIJNS1_IJS3_EEENS1_IJiiS5_EEEEEEDaSI_,@function
        .size           $_ZN7cutlass13device_kernelIN5flash19enable_sm80_to_sm89INS1_16FlashAttnBwdSm80INS1_25CollectiveMainloopBwdSm80ILi2ELi2EN4cute5tupleIJNS5_1CILi128EEES8_NS7_ILi64EEEEEENS_6half_tEfNS_4arch4Sm80ELb1ELb0ELb1ELb1ELb0ELb0ELb0ELb0ELi2ELi4ELi4ELi4ELb0EEENS1_24CollectiveEpilogueBwdGQAISA_fSD_Li256ELb1ELb0EEENS1_25SingleTileBwdLPTSchedulerILb1ELi128ELb0EEEEEEEEEvNT_6ParamsE$_ZZN4cute12filter_tupleINS_5tupleIJNS_1CILi4096EEENS1_IJNS1_IJiiEEENS2_ILi8192EEEEEEEEEZNS_16flatten_to_tupleIS7_EEDaRKT_EUlRKT_E_EEDaSB_OT0_ENKUlDpSE_E_clIJNS1_IJS3_EEENS1_IJiiS5_EEEEEEDaSI_,($_ZN7cutlass13device_kernelIN5flash19enable_sm80_to_sm89INS1_16FlashAttnBwdSm80INS1_25CollectiveMainloopBwdSm80ILi2ELi2EN4cute5tupleIJNS5_1CILi128EEES8_NS7_ILi64EEEEEENS_6half_tEfNS_4arch4Sm80ELb1ELb0ELb1ELb1ELb0ELb0ELb0ELb0ELi2ELi4ELi4ELi4ELb0EEENS1_24CollectiveEpilogueBwdGQAISA_fSD_Li256ELb1ELb0EEENS1_25SingleTileBwdLPTSchedulerILb1ELi128ELb0EEEEEEEEEvNT_6ParamsE$_ZZN4cute12filter_tupleINS_5tupleIJNS_1CILi4096EEENS1_IJiiEEEEEEZNS_16flatten_to_tupleIS5_EEDaRKT_EUlRKT_E_EEDaS9_OT0_ENKUlDpSC_E_clIJNS1_IJS3_EEES4_EEEDaSG_ - $_ZN7cutlass13device_kernelIN5flash19enable_sm80_to_sm89INS1_16FlashAttnBwdSm80INS1_25CollectiveMainloopBwdSm80ILi2ELi2EN4cute5tupleIJNS5_1CILi128EEES8_NS7_ILi64EEEEEENS_6half_tEfNS_4arch4Sm80ELb1ELb0ELb1ELb1ELb0ELb0ELb0ELb0ELi2ELi4ELi4ELi4ELb0EEENS1_24CollectiveEpilogueBwdGQAISA_fSD_Li256ELb1ELb0EEENS1_25SingleTileBwdLPTSchedulerILb1ELi128ELb0EEEEEEEEEvNT_6ParamsE$_ZZN4cute12filter_tupleINS_5tupleIJNS_1CILi4096EEENS1_IJNS1_IJiiEEENS2_ILi8192EEEEEEEEEZNS_16flatten_to_tupleIS7_EEDaRKT_EUlRKT_E_EEDaSB_OT0_ENKUlDpSE_E_clIJNS1_IJS3_EEENS1_IJiiS5_EEEEEEDaSI_)
$_ZN7cutlass13device_kernelIN5flash19enable_sm80_to_sm89INS1_16FlashAttnBwdSm80INS1_25CollectiveMainloopBwdSm80ILi2ELi2EN4cute5tupleIJNS5_1CILi128EEES8_NS7_ILi64EEEEEENS_6half_tEfNS_4arch4Sm80ELb1ELb0ELb1ELb1ELb0ELb0ELb0ELb0ELi2ELi4ELi4ELi4ELb0EEENS1_24CollectiveEpilogueBwdGQAISA_fSD_Li256ELb1ELb0EEENS1_25SingleTileBwdLPTSchedulerILb1ELi128ELb0EEEEEEEEEvNT_6ParamsE$_ZZN4cute12filter_tupleINS_5tupleIJNS_1CILi4096EEENS1_IJNS1_IJiiEEENS2_ILi8192EEEEEEEEEZNS_16flatten_to_tupleIS7_EEDaRKT_EUlRKT_E_EEDaSB_OT0_ENKUlDpSE_E_clIJNS1_IJS3_EEENS1_IJiiS5_EEEEEEDaSI_:
[----:B------:R-:W-:-:S04]  /*9320*/  MOV R3, 0x0 ;  /* 0x0000000000037802 */ /* 0x000fc80000000f00 */
[----:B------:R-:W-:Y:S05]  /*9330*/  RET.REL.NODEC R2 `(_ZN7cutlass13device_kernelIN5flash19enable_sm80_to_sm89INS1_16FlashAttnBwdSm80INS1_25CollectiveMainloopBwdSm80ILi2ELi2EN4cute5tupleIJNS5_1CILi128EEES8_NS7_ILi64EEEEEENS_6half_tEfNS_4arch4Sm80ELb1ELb0ELb1ELb1ELb0ELb0ELb0ELb0ELi2ELi4ELi4ELi4ELb0EEENS1_24CollectiveEpilogueBwdGQAISA_fSD_Li256ELb1ELb0EEENS1_25SingleTileBwdLPTSchedulerILb1ELi128ELb0EEEEEEEEEvNT_6ParamsE) ;  /* 0xffff6cc002007950 */ /* 0x000fea0003c3ffff */
        .type           $_ZN7cutlass13device_kernelIN5flash19enable_sm80_to_sm89INS1_16FlashAttnBwdSm80INS1_25CollectiveMainloopBwdSm80ILi2ELi2EN4cute5tupleIJNS5_1CILi128EEES8_NS7_ILi64EEEEEENS_6half_tEfNS_4arch4Sm80ELb1ELb0ELb1ELb1ELb0ELb0ELb0ELb0ELi2ELi4ELi4ELi4ELb0EEENS1_24CollectiveEpilogueBwdGQAISA_fSD_Li256ELb1ELb0EEENS1_25SingleTileBwdLPTSchedulerILb1ELi128ELb0EEEEEEEEEvNT_6ParamsE$_ZZN4cute12filter_tupleINS_5tupleIJNS_1CILi4096EEENS1_IJiiEEEEEEZNS_16flatten_to_tupleIS5_EEDaRKT_EUlRKT_E_EEDaS9_OT0_ENKUlDpSC_E_clIJNS1_IJS3_EEES4_EEEDaSG_,@function
        .size           $_ZN7cutlass13device_kernelIN5flash19enable_sm80_to_sm89INS1_16FlashAttnBwdSm80INS1_25CollectiveMainloopBwdSm80ILi2ELi2EN4cute5tupleIJNS5_1CILi128EEES8_NS7_ILi64EEEEEENS_6half_tEfNS_4arch4Sm80ELb1ELb0ELb1ELb1ELb0ELb0ELb0ELb0ELi2ELi4ELi4ELi4ELb0EEENS1_24CollectiveEpilogueBwdGQAISA_fSD_Li256ELb1ELb0EEENS1_25SingleTileBwdLPTSchedulerILb1ELi128ELb0EEEEEEEEEvNT_6ParamsE$_ZZN4cute12filter_tupleINS_5tupleIJNS_1CILi4096EEENS1_IJiiEEEEEEZNS_16flatten_to_tupleIS5_EEDaRKT_EUlRKT_E_EEDaS9_OT0_ENKUlDpSC_E_clIJNS1_IJS3_EEES4_EEEDaSG_,($_ZN7cutlass13device_kernelIN5flash19enable_sm80_to_sm89INS1_16FlashAttnBwdSm80INS1_25CollectiveMainloopBwdSm80ILi2ELi2EN4cute5tupleIJNS5_1CILi128EEES8_NS7_ILi64EEEEEENS_6half_tEfNS_4arch4Sm80ELb1ELb0ELb1ELb1ELb0ELb0ELb0ELb0ELi2ELi4ELi4ELi4ELb0EEENS1_24CollectiveEpilogueBwdGQAISA_fSD_Li256ELb1ELb0EEENS1_25SingleTileBwdLPTSchedulerILb1ELi128ELb0EEEEEEEEEvNT_6ParamsE$_ZZN4cute13to_mixed_bitsINS_5tupleIJNS1_IJNS_1CILi4EEENS2_ILi8EEEEEENS2_ILi2EEENS2_ILi1EEEEEENS1_IJNS1_IJNS2_ILi0EEENS2_ILi64EEEEEES9_S9_EEENS1_IJNS1_IJiiEEEiS9_EEEEEDaRKT_RKT0_RKT1_ENKUlDpRKT_E_clIJNS_9MixedBitsILj0ELj448EEENS2_ILj0EEESW_EEEDaSR_ - $_ZN7cutlass13device_kernelIN5flash19enable_sm80_to_sm89INS1_16FlashAttnBwdSm80INS1_25CollectiveMainloopBwdSm80ILi2ELi2EN4cute5tupleIJNS5_1CILi128EEES8_NS7_ILi64EEEEEENS_6half_tEfNS_4arch4Sm80ELb1ELb0ELb1ELb1ELb0ELb0ELb0ELb0ELi2ELi4ELi4ELi4ELb0EEENS1_24CollectiveEpilogueBwdGQAISA_fSD_Li256ELb1ELb0EEENS1_25SingleTileBwdLPTSchedulerILb1ELi128ELb0EEEEEEEEEvNT_6ParamsE$_ZZN4cute12filter_tupleINS_5tupleIJNS_1CILi4096EEENS1_IJiiEEEEEEZNS_16flatten_to_tupleIS5_EEDaRKT_EUlRKT_E_EEDaS9_OT0_ENKUlDpSC_E_clIJNS1_IJS3_EEES4_EEEDaSG_)
$_ZN7cutlass13device_kernelIN5flash19enable_sm80_to_sm89INS1_16FlashAttnBwdSm80INS1_25CollectiveMainloopBwdSm80ILi2ELi2EN4cute5tupleIJNS5_1CILi128EEES8_NS7_ILi64EEEEEENS_6half_tEfNS_4arch4Sm80ELb1ELb0ELb1ELb1ELb0ELb0ELb0ELb0ELi2ELi4ELi4ELi4ELb0EEENS1_24CollectiveEpilogueBwdGQAISA_fSD_Li256ELb1ELb0EEENS1_25SingleTileBwdLPTSchedulerILb1ELi128ELb0EEEEEEEEEvNT_6ParamsE$_ZZN4cute12filter_tupleINS_5tupleIJNS_1CILi4096EEENS1_IJiiEEEEEEZNS_16flatten_to_tupleIS5_EEDaRKT_EUlRKT_E_EEDaS9_OT0_ENKUlDpSC_E_clIJNS1_IJS3_EEES4_EEEDaSG_:
[----:B------:R-:W-:-:S04]  /*9340*/  MOV R3, 0x0 ;  /* 0x0000000000037802 */ /* 0x000fc80000000f00 */
[----:B------:R-:W-:Y:S05]  /*9350*/  RET.REL.NODEC R2 `(_ZN7cutlass13device_kernelIN5flash19enable_sm80_to_sm89INS1_16FlashAttnBwdSm80INS1_25CollectiveMainloopBwdSm80ILi2ELi2EN4cute5tupleIJNS5_1CILi128EEES8_NS7_ILi64EEEEEENS_6half_tEfNS_4arch4Sm80ELb1ELb0ELb1ELb1ELb0ELb0ELb0ELb0ELi2ELi4ELi4ELi4ELb0EEENS1_24CollectiveEpilogueBwdGQAISA_fSD_Li256ELb1ELb0EEENS1_25SingleTileBwdLPTSchedulerILb1ELi128ELb0EEEEEEEEEvNT_6ParamsE) ;  /* 0xffff6ca002007950 */ /* 0x000fea0003c3ffff */
        .type           $_ZN7cutlass13device_kernelIN5flash19enable_sm80_to_sm89INS1_16FlashAttnBwdSm80INS1_25CollectiveMainloopBwdSm80ILi2ELi2EN4cute5tupleIJNS5_1CILi128EEES8_NS7_ILi64EEEEEENS_6half_tEfNS_4arch4Sm80ELb1ELb0ELb1ELb1ELb0ELb0ELb0ELb0ELi2ELi4ELi4ELi4ELb0EEENS1_24CollectiveEpilogueBwdGQAISA_fSD_Li256ELb1ELb0EEENS1_25SingleTileBwdLPTSchedulerILb1ELi128ELb0EEEEEEEEEvNT_6ParamsE$_ZZN4cute13to_mixed_bitsINS_5tupleIJNS1_IJNS_1CILi4EEENS2_ILi8EEEEEENS2_ILi2EEENS2_ILi1EEEEEENS1_IJNS1_IJNS2_ILi0EEENS2_ILi64EEEEEES9_S9_EEENS1_IJNS1_IJiiEEEiS9_EEEEEDaRKT_RKT0_RKT1_ENKUlDpRKT_E_clIJNS_9MixedBitsILj0ELj448EEENS2_ILj0EEESW_EEEDaSR_,@function
        .size           $_ZN7cutlass13device_kernelIN5flash19enable_sm80_to_sm89INS1_16FlashAttnBwdSm80INS1_25CollectiveMainloopBwdSm80ILi2ELi2EN4cute5tupleIJNS5_1CILi128EEES8_NS7_ILi64EEEEEENS_6half_tEfNS_4arch4Sm80ELb1ELb0ELb1ELb1ELb0ELb0ELb0ELb0ELi2ELi4ELi4ELi4ELb0EEENS1_24CollectiveEpilogueBwdGQAISA_fSD_Li256ELb1ELb0EEENS1_25SingleTileBwdLPTSchedulerILb1ELi128ELb0EEEEEEEEEvNT_6ParamsE$_ZZN4cute13to_mixed_bitsINS_5tupleIJNS1_IJNS_1CILi4EEENS2_ILi8EEEEEENS2_ILi2EEENS2_ILi1EEEEEENS1_IJNS1_IJNS2_ILi0EEENS2_ILi64EEEEEES9_S9_EEENS1_IJNS1_IJiiEEEiS9_EEEEEDaRKT_RKT0_RKT1_ENKUlDpRKT_E_clIJNS_9MixedBitsILj0ELj448EEENS2_ILj0EEESW_EEEDaSR_,($_ZN7cutlass13device_kernelIN5flash19enable_sm80_to_sm89INS1_16FlashAttnBwdSm80INS1_25CollectiveMainloopBwdSm80ILi2ELi2EN4cute5tupleIJNS5_1CILi128EEES8_NS7_ILi64EEEEEENS_6half_tEfNS_4arch4Sm80ELb1ELb0ELb1ELb1ELb0ELb0ELb0ELb0ELi2ELi4ELi4ELi4ELb0EEENS1_24CollectiveEpilogueBwdGQAISA_fSD_Li256ELb1ELb0EEENS1_25SingleTileBwdLPTSchedulerILb1ELi128ELb0EEEEEEEEEvNT_6ParamsE$_ZZN4cute13to_mixed_bitsINS_5tupleIJNS1_IJNS_1CILi4EEENS2_ILi8EEEEEENS2_ILi2EEENS2_ILi1EEEEEENS1_IJNS1_IJNS2_ILi0EEENS2_ILi64EEEEEES9_S9_EEENS1_IJNS1_IJiiEEEiS9_EEEEEDaRKT_RKT0_RKT1_ENKUlRKT_RKT0_RKT1_E_clIS5_SB_SD_EEDaSQ_ST_SW_ - $_ZN7cutlass13device_kernelIN5flash19enable_sm80_to_sm89INS1_16FlashAttnBwdSm80INS1_25CollectiveMainloopBwdSm80ILi2ELi2EN4cute5tupleIJNS5_1CILi128EEES8_NS7_ILi64EEEEEENS_6half_tEfNS_4arch4Sm80ELb1ELb0ELb1ELb1ELb0ELb0ELb0ELb0ELi2ELi4ELi4ELi4ELb0EEENS1_24CollectiveEpilogueBwdGQAISA_fSD_Li256ELb1ELb0EEENS1_25SingleTileBwdLPTSchedulerILb1ELi128ELb0EEEEEEEEEvNT_6ParamsE$_ZZN4cute13to_mixed_bitsINS_5tupleIJNS1_IJNS_1CILi4EEENS2_ILi8EEEEEENS2_ILi2EEENS2_ILi1EEEEEENS1_IJNS1_IJNS2_ILi0EEENS2_ILi64EEEEEES9_S9_EEENS1_IJNS1_IJiiEEEiS9_EEEEEDaRKT_RKT0_RKT1_ENKUlDpRKT_E_clIJNS_9MixedBitsILj0ELj448EEENS2_ILj0EEESW_EEEDaSR_)
$_ZN7cutlass13device_kernelIN5flash19enable_sm80_to_sm89INS1_16FlashAttnBwdSm80INS1_25CollectiveMainloopBwdSm80ILi2ELi2EN4cute5tupleIJNS5_1CILi128EEES8_NS7_ILi64EEEEEENS_6half_tEfNS_4arch4Sm80ELb1ELb0ELb1ELb1ELb0ELb0ELb0ELb0ELi2ELi4ELi4ELi4ELb0EEENS1_24CollectiveEpilogueBwdGQAISA_fSD_Li256ELb1ELb0EEENS1_25SingleTileBwdLPTSchedulerILb1ELi128ELb0EEEEEEEEEvNT_6ParamsE$_ZZN4cute13to_mixed_bitsINS_5tupleIJNS1_IJNS_1CILi4EEENS2_ILi8EEEEEENS2_ILi2EEENS2_ILi1EEEEEENS1_IJNS1_IJNS2_ILi0EEENS2_ILi64EEEEEES9_S9_EEENS1_IJNS1_IJiiEEEiS9_EEEEEDaRKT_RKT0_RKT1_ENKUlDpRKT_E_clIJNS_9MixedBitsILj0ELj448EEENS2_ILj0EEESW_EEEDaSR_:
[----:B------:R-:W-:Y:S02]  /*9360*/  MOV R7, 0x0 ;  /* 0x0000000000077802 */ /* 0x000fe40000000f00 */
[----:B------:R-:W-:Y:S02]  /*9370*/  LOP3.LUT R4, R4, 0x1c0, RZ, 0xc0, !PT ;  /* 0x000001c004047812 */ /* 0x000fe400078ec0ff */
[----:B------:R-:W-:Y:S05]  /*9380*/  RET.REL.NODEC R6 `(_ZN7cutlass13device_kernelIN5flash19enable_sm80_to_sm89INS1_16FlashAttnBwdSm80INS1_25CollectiveMainloopBwdSm80ILi2ELi2EN4cute5tupleIJNS5_1CILi128EEES8_NS7_ILi64EEEEEENS_6half_tEfNS_4arch4Sm80ELb1ELb0ELb1ELb1ELb0ELb0ELb0ELb0ELi2ELi4ELi4ELi4ELb0EEENS1_24CollectiveEpilogueBwdGQAISA_fSD_Li256ELb1ELb0EEENS1_25SingleTileBwdLPTSchedulerILb1ELi128ELb0EEEEEEEEEvNT_6ParamsE) ;  /* 0xffff6c7006007950 */ /* 0x000fea0003c3ffff */
        .type           $_ZN7cutlass13device_kernelIN5flash19enable_sm80_to_sm89INS1_16FlashAttnBwdSm80INS1_25CollectiveMainloopBwdSm80ILi2ELi2EN4cute5tupleIJNS5_1CILi128EEES8_NS7_ILi64EEEEEENS_6half_tEfNS_4arch4Sm80ELb1ELb0ELb1ELb1ELb0ELb0ELb0ELb0ELi2ELi4ELi4ELi4ELb0EEENS1_24CollectiveEpilogueBwdGQAISA_fSD_Li256ELb1ELb0EEENS1_25SingleTileBwdLPTSchedulerILb1ELi128ELb0EEEEEEEEEvNT_6ParamsE$_ZZN4cute13to_mixed_bitsINS_5tupleIJNS1_IJNS_1CILi4EEENS2_ILi8EEEEEENS2_ILi2EEENS2_ILi1EEEEEENS1_IJNS1_IJNS2_ILi0EEENS2_ILi64EEEEEES9_S9_EEENS1_IJNS1_IJiiEEEiS9_EEEEEDaRKT_RKT0_RKT1_ENKUlRKT_RKT0_RKT1_E_clIS5_SB_SD_EEDaSQ_ST_SW_,@function
        .size           $_ZN7cutlass13device_kernelIN5flash19enable_sm80_to_sm89INS1_16FlashAttnBwdSm80INS1_25CollectiveMainloopBwdSm80ILi2ELi2EN4cute5tupleIJNS5_1CILi128EEES8_NS7_ILi64EEEEEENS_6half_tEfNS_4arch4Sm80ELb1ELb0ELb1ELb1ELb0ELb0ELb0ELb0ELi2ELi4ELi4ELi4ELb0EEENS1_24CollectiveEpilogueBwdGQAISA_fSD_Li256ELb1ELb0EEENS1_25SingleTileBwdLPTSchedulerILb1ELi128ELb0EEEEEEEEEvNT_6ParamsE$_ZZN4cute13to_mixed_bitsINS_5tupleIJNS1_IJNS_1CILi4EEENS2_ILi8EEEEEENS2_ILi2EEENS2_ILi1EEEEEENS1_IJNS1_IJNS2_ILi0EEENS2_ILi64EEEEEES9_S9_EEENS1_IJNS1_IJiiEEEiS9_EEEEEDaRKT_RKT0_RKT1_ENKUlRKT_RKT0_RKT1_E_clIS5_SB_SD_EEDaSQ_ST_SW_,($_ZN7cutlass13device_kernelIN5flash19enable_sm80_to_sm89INS1_16FlashAttnBwdSm80INS1_25CollectiveMainloopBwdSm80ILi2ELi2EN4cute5tupleIJNS5_1CILi128EEES8_NS7_ILi64EEEEEENS_6half_tEfNS_4arch4Sm80ELb1ELb0ELb1ELb1ELb0ELb0ELb0ELb0ELi2ELi4ELi4ELi4ELb0EEENS1_24CollectiveEpilogueBwdGQAISA_fSD_Li256ELb1ELb0EEENS1_25SingleTileBwdLPTSchedulerILb1ELi128ELb0EEEEEEEEEvNT_6ParamsE$_ZZN4cute13to_mixed_bitsINS_5tupleIJNS1_IJNS_1CILi4EEENS2_ILi8EEEEEENS2_ILi2EEENS2_ILi1EEEEEENS1_IJNS1_IJNS2_ILi128EEENS2_ILi0EEEEEES4_SA_EEENS1_IJNS1_IJiiEEEiSA_EEEEEDaRKT_RKT0_RKT1_ENKUlDpRKT_E_clIJNS_9MixedBitsILj0ELj384EEENSU_ILj0ELj8EEENS2_ILj0EEEEEEDaSR_ - $_ZN7cutlass13device_kernelIN5flash19enable_sm80_to_sm89INS1_16FlashAttnBwdSm80INS1_25CollectiveMainloopBwdSm80ILi2ELi2EN4cute5tupleIJNS5_1CILi128EEES8_NS7_ILi64EEEEEENS_6half_tEfNS_4arch4Sm80ELb1ELb0ELb1ELb1ELb0ELb0ELb0ELb0ELi2ELi4ELi4ELi4ELb0EEENS1_24CollectiveEpilogueBwdGQAISA_fSD_Li256ELb1ELb0EEENS1_25SingleTileBwdLPTSchedulerILb1ELi128ELb0EEEEEEEEEvNT_6ParamsE$_ZZN4cute13to_mixed_bitsINS_5tupleIJNS1_IJNS_1CILi4EEENS2_ILi8EEEEEENS2_ILi2EEENS2_ILi1EEEEEENS1_IJNS1_IJNS2_ILi0EEENS2_ILi64EEEEEES9_S9_EEENS1_IJNS1_IJiiEEEiS9_EEEEEDaRKT_RKT0_RKT1_ENKUlRKT_RKT0_RKT1_E_clIS5_SB_SD_EEDaSQ_ST_SW_)
$_ZN7cutlass13device_kernelIN5flash19enable_sm80_to_sm89INS1_16FlashAttnBwdSm80INS1_25CollectiveMainloopBwdSm80ILi2ELi2EN4cute5tupleIJNS5_1CILi128EEES8_NS7_ILi64EEEEEENS_6half_tEfNS_4arch4Sm80ELb1ELb0ELb1ELb1ELb0ELb0ELb0ELb0ELi2ELi4ELi4ELi4ELb0EEENS1_24CollectiveEpilogueBwdGQAISA_fSD_Li256ELb1ELb0EEENS1_25SingleTileBwdLPTSchedulerILb1ELi128ELb0EEEEEEEEEvNT_6ParamsE$_ZZN4cute13to_mixed_bitsINS_5tupleIJNS1_IJNS_1CILi4EEENS2_ILi8EEEEEENS2_ILi2EEENS2_ILi1EEEEEENS1_IJNS1_IJNS2_ILi0EEENS2_ILi64EEEEEES9_S9_EEENS1_IJNS1_IJiiEEEiS9_EEEEEDaRKT_RKT0_RKT1_ENKUlRKT_RKT0_RKT1_E_clIS5_SB_SD_EEDaSQ_ST_SW_:
[----:B------:R-:W-:Y:S01]  /*9390*/  MOV R7, 0x0 ;  /* 0x0000000000077802 */ /* 0x000fe20000000f00 */
[----:B------:R-:W-:-:S05]  /*93a0*/  IMAD.SHL.U32 R4, R5, 0x40, RZ ;  /* 0x0000004005047824 */ /* 0x000fca00078e00ff */
[----:B------:R-:W-:Y:S01]  /*93b0*/  LOP3.LUT R4, R4, 0x1c0, RZ, 0xc0, !PT ;  /* 0x000001c004047812 */ /* 0x000fe200078ec0ff */
[----:B------:R-:W-:Y:S06]  /*93c0*/  RET.REL.NODEC R6 `(_ZN7cutlass13device_kernelIN5flash19enable_sm80_to_sm89INS1_16FlashAttnBwdSm80INS1_25CollectiveMainloopBwdSm80ILi2ELi2EN4cute5tupleIJNS5_1CILi128EEES8_NS7_ILi64EEEEEENS_6half_tEfNS_4arch4Sm80ELb1ELb0ELb1ELb1ELb0ELb0ELb0ELb0ELi2ELi4ELi4ELi4ELb0EEENS1_24CollectiveEpilogueBwdGQAISA_fSD_Li256ELb1ELb0EEENS1_25SingleTileBwdLPTSchedulerILb1ELi128ELb0EEEEEEEEEvNT_6ParamsE) ;  /* 0xffff6c3006007950 */ /* 0x000fec0003c3ffff */
        .type           $_ZN7cutlass13device_kernelIN5flash19enable_sm80_to_sm89INS1_16FlashAttnBwdSm80INS1_25CollectiveMainloopBwdSm80ILi2ELi2EN4cute5tupleIJNS5_1CILi128EEES8_NS7_ILi64EEEEEENS_6half_tEfNS_4arch4Sm80ELb1ELb0ELb1ELb1ELb0ELb0ELb0ELb0ELi2ELi4ELi4ELi4ELb0EEENS1_24CollectiveEpilogueBwdGQAISA_fSD_Li256ELb1ELb0EEENS1_25SingleTileBwdLPTSchedulerILb1ELi128ELb0EEEEEEEEEvNT_6ParamsE$_ZZN4cute13to_mixed_bitsINS_5tupleIJNS1_IJNS_1CILi4EEENS2_ILi8EEEEEENS2_ILi2EEENS2_ILi1EEEEEENS1_IJNS1_IJNS2_ILi128EEENS2_ILi0EEEEEES4_SA_EEENS1_IJNS1_IJiiEEEiSA_EEEEEDaRKT_RKT0_RKT1_ENKUlDpRKT_E_clIJNS_9MixedBitsILj0ELj384EEENSU_ILj0ELj8EEENS2_ILj0EEEEEEDaSR_,@function
        .size           $_ZN7cutlass13device_kernelIN5flash19enable_sm80_to_sm89INS1_16FlashAttnBwdSm80INS1_25CollectiveMainloopBwdSm80ILi2ELi2EN4cute5tupleIJNS5_1CILi128EEES8_NS7_ILi64EEEEEENS_6half_tEfNS_4arch4Sm80ELb1ELb0ELb1ELb1ELb0ELb0ELb0ELb0ELi2ELi4ELi4ELi4ELb0EEENS1_24CollectiveEpilogueBwdGQAISA_fSD_Li256ELb1ELb0EEENS1_25SingleTileBwdLPTSchedulerILb1ELi128ELb0EEEEEEEEEvNT_6ParamsE$_ZZN4cute13to_mixed_bitsINS_5tupleIJNS1_IJNS_1CILi4EEENS2_ILi8EEEEEENS2_ILi2EEENS2_ILi1EEEEEENS1_IJNS1_IJNS2_ILi128EEENS2_ILi0EEEEEES4_SA_EEENS1_IJNS1_IJiiEEEiSA_EEEEEDaRKT_RKT0_RKT1_ENKUlDpRKT_E_clIJNS_9MixedBitsILj0ELj384EEENSU_ILj0ELj8EEENS2_ILj0EEEEEEDaSR_,($_ZN7cutlass13device_kernelIN5flash19enable_sm80_to_sm89INS1_16FlashAttnBwdSm80INS1_25CollectiveMainloopBwdSm80ILi2ELi2EN4cute5tupleIJNS5_1CILi128EEES8_NS7_ILi64EEEEEENS_6half_tEfNS_4arch4Sm80ELb1ELb0ELb1ELb1ELb0ELb0ELb0ELb0ELi2ELi4ELi4ELi4ELb0EEENS1_24CollectiveEpilogueBwdGQAISA_fSD_Li256ELb1ELb0EEENS1_25SingleTileBwdLPTSchedulerILb1ELi128ELb0EEEEEEEEEvNT_6ParamsE$_ZZN4cute13to_mixed_bitsINS_5tupleIJNS1_IJNS_1CILi4EEENS2_ILi8EEEEEENS2_ILi2EEENS2_ILi1EEEEEENS1_IJNS1_IJNS2_ILi128EEENS2_ILi0EEEEEES4_SA_EEENS1_IJNS1_IJiiEEEiSA_EEEEEDaRKT_RKT0_RKT1_ENKUlRKT_RKT0_RKT1_E_clIS5_SB_SD_EEDaSQ_ST_SW_ - $_ZN7cutlass13device_kernelIN5flash19enable_sm80_to_sm89INS1_16FlashAttnBwdSm80INS1_25CollectiveMainloopBwdSm80ILi2ELi2EN4cute5tupleIJNS5_1CILi128EEES8_NS7_ILi64EEEEEENS_6half_tEfNS_4arch4Sm80ELb1ELb0ELb1ELb1ELb0ELb0ELb0ELb0ELi2ELi4ELi4ELi4ELb0EEENS1_24CollectiveEpilogueBwdGQAISA_fSD_Li256ELb1ELb0EEENS1_25SingleTileBwdLPTSchedulerILb1ELi128ELb0EEEEEEEEEvNT_6ParamsE$_ZZN4cute13to_mixed_bitsINS_5tupleIJNS1_IJNS_1CILi4EEENS2_ILi8EEEEEENS2_ILi2EEENS2_ILi1EEEEEENS1_IJNS1_IJNS2_ILi128EEENS2_ILi0EEEEEES4_SA_EEENS1_IJNS1_IJiiEEEiSA_EEEEEDaRKT_RKT0_RKT1_ENKUlDpRKT_E_clIJNS_9MixedBitsILj0ELj384EEENSU_ILj0ELj8EEENS2_ILj0EEEEEEDaSR_)
$_ZN7cutlass13device_kernelIN5flash19enable_sm80_to_sm89INS1_16FlashAttnBwdSm80INS1_25CollectiveMainloopBwdSm80ILi2ELi2EN4cute5tupleIJNS5_1CILi128EEES8_NS7_ILi64EEEEEENS_6half_tEfNS_4arch4Sm80ELb1ELb0ELb1ELb1ELb0ELb0ELb0ELb0ELi2ELi4ELi4ELi4ELb0EEENS1_24CollectiveEpilogueBwdGQAISA_fSD_Li256ELb1ELb0EEENS1_25SingleTileBwdLPTSchedulerILb1ELi128ELb0EEEEEEEEEvNT_6ParamsE$_ZZN4cute13to_mixed_bitsINS_5tupleIJNS1_IJNS_1CILi4EEENS2_ILi8EEEEEENS2_ILi2EEENS2_ILi1EEEEEENS1_IJNS1_IJNS2_ILi128EEENS2_ILi0EEEEEES4_SA_EEENS1_IJNS1_IJiiEEEiSA_EEEEEDaRKT_RKT0_RKT1_ENKUlDpRKT_E_clIJNS_9MixedBitsILj0ELj384EEENSU_ILj0ELj8EEENS2_ILj0EEEEEEDaSR_:
[----:B------:R-:W-:Y:S01]  /*93d0*/  LOP3.LUT R6, R5, 0x8, RZ, 0xc0, !PT ;  /* 0x0000000805067812 */ /* 0x000fe200078ec0ff */
[----:B------:R-:W-:-:S03]  /*93e0*/  IMAD.MOV.U32 R5, RZ, RZ, 0x0 ;  /* 0x00000000ff057424 */ /* 0x000fc600078e00ff */
[----:B------:R-:W-:Y:S01]  /*93f0*/  LOP3.LUT R6, R6, 0x188, R3, 0x78, !PT ;  /* 0x0000018806067812 */ /* 0x000fe200078e7803 */
[----:B------:R-:W-:Y:S06]  /*9400*/  RET.REL.NODEC R4 `(_ZN7cutlass13device_kernelIN5flash19enable_sm80_to_sm89INS1_16FlashAttnBwdSm80INS1_25CollectiveMainloopBwdSm80ILi2ELi2EN4cute5tupleIJNS5_1CILi128EEES8_NS7_ILi64EEEEEENS_6half_tEfNS_4arch4Sm80ELb1ELb0ELb1ELb1ELb0ELb0ELb0ELb0ELi2ELi4ELi4ELi4ELb0EEENS1_24CollectiveEpilogueBwdGQAISA_fSD_Li256ELb1ELb0EEENS1_25SingleTileBwdLPTSchedulerILb1ELi128ELb0EEEEEEEEEvNT_6ParamsE) ;  /* 0xffff6bf004007950 */ /* 0x000fec0003c3ffff */
        .type           $_ZN7cutlass13device_kernelIN5flash19enable_sm80_to_sm89INS1_16FlashAttnBwdSm80INS1_25CollectiveMainloopBwdSm80ILi2ELi2EN4cute5tupleIJNS5_1CILi128EEES8_NS7_ILi64EEEEEENS_6half_tEfNS_4arch4Sm80ELb1ELb0ELb1ELb1ELb0ELb0ELb0ELb0ELi2ELi4ELi4ELi4ELb0EEENS1_24CollectiveEpilogueBwdGQAISA_fSD_Li256ELb1ELb0EEENS1_25SingleTileBwdLPTSchedulerILb1ELi128ELb0EEEEEEEEEvNT_6ParamsE$_ZZN4cute13to_mixed_bitsINS_5tupleIJNS1_IJNS_1CILi4EEENS2_ILi8EEEEEENS2_ILi2EEENS2_ILi1EEEEEENS1_IJNS1_IJNS2_ILi128EEENS2_ILi0EEEEEES4_SA_EEENS1_IJNS1_IJiiEEEiSA_EEEEEDaRKT_RKT0_RKT1_ENKUlRKT_RKT0_RKT1_E_clIS5_SB_SD_EEDaSQ_ST_SW_,@function
        .size           $_ZN7cutlass13device_kernelIN5flash19enable_sm80_to_sm89INS1_16FlashAttnBwdSm80INS1_25CollectiveMainloopBwdSm80ILi2ELi2EN4cute5tupleIJNS5_1CILi128EEES8_NS7_ILi64EEEEEENS_6half_tEfNS_4arch4Sm80ELb1ELb0ELb1ELb1ELb0ELb0ELb0ELb0ELi2ELi4ELi4ELi4ELb0EEENS1_24CollectiveEpilogueBwdGQAISA_fSD_Li256ELb1ELb0EEENS1_25SingleTileBwdLPTSchedulerILb1ELi128ELb0EEEEEEEEEvNT_6ParamsE$_ZZN4cute13to_mixed_bitsINS_5tupleIJNS1_IJNS_1CILi4EEENS2_ILi8EEEEEENS2_ILi2EEENS2_ILi1EEEEEENS1_IJNS1_IJNS2_ILi128EEENS2_ILi0EEEEEES4_SA_EEENS1_IJNS1_IJiiEEEiSA_EEEEEDaRKT_RKT0_RKT1_ENKUlRKT_RKT0_RKT1_E_clIS5_SB_SD_EEDaSQ_ST_SW_,($_ZN7cutlass13device_kernelIN5flash19enable_sm80_to_sm89INS1_16FlashAttnBwdSm80INS1_25CollectiveMainloopBwdSm80ILi2ELi2EN4cute5tupleIJNS5_1CILi128EEES8_NS7_ILi64EEEEEENS_6half_tEfNS_4arch4Sm80ELb1ELb0ELb1ELb1ELb0ELb0ELb0ELb0ELi2ELi4ELi4ELi4ELb0EEENS1_24CollectiveEpilogueBwdGQAISA_fSD_Li256ELb1ELb0EEENS1_25SingleTileBwdLPTSchedulerILb1ELi128ELb0EEEEEEEEEvNT_6ParamsE$_ZZN4cute13to_mixed_bitsINS_5tupleIJNS1_IJNS_1CILi4EEENS2_ILi8EEEEEENS2_ILi2EEENS2_ILi1EEEEEENS1_IJNS1_IJNS2_ILi128EEENS2_ILi0EEEEEES4_SA_EEENS1_IJNS1_IJiiEEEiSA_EEEEEDaRKT_RKT0_RKT1_ENKUlRKT_RKT0_RKT1_E_clIS6_S4_iEEDaSQ_ST_SW_ - $_ZN7cutlass13device_kernelIN5flash19enable_sm80_to_sm89INS1_16FlashAttnBwdSm80INS1_25CollectiveMainloopBwdSm80ILi2ELi2EN4cute5tupleIJNS5_1CILi128EEES8_NS7_ILi64EEEEEENS_6half_tEfNS_4arch4Sm80ELb1ELb0ELb1ELb1ELb0ELb0ELb0ELb0ELi2ELi4ELi4ELi4ELb0EEENS1_24CollectiveEpilogueBwdGQAISA_fSD_Li256ELb1ELb0EEENS1_25SingleTileBwdLPTSchedulerILb1ELi128ELb0EEEEEEEEEvNT_6ParamsE$_ZZN4cute13to_mixed_bitsINS_5tupleIJNS1_IJNS_1CILi4EEENS2_ILi8EEEEEENS2_ILi2EEENS2_ILi1EEEEEENS1_IJNS1_IJNS2_ILi128EEENS2_ILi0EEEEEES4_SA_EEENS1_IJNS1_IJiiEEEiSA_EEEEEDaRKT_RKT0_RKT1_ENKUlRKT_RKT0_RKT1_E_clIS5_SB_SD_EEDaSQ_ST_SW_)
$_ZN7cutlass13device_kernelIN5flash19enable_sm80_to_sm89INS1_16FlashAttnBwdSm80INS1_25CollectiveMainloopBwdSm80ILi2ELi2EN4cute5tupleIJNS5_1CILi128EEES8_NS7_ILi64EEEEEENS_6half_tEfNS_4arch4Sm80ELb1ELb0ELb1ELb1ELb0ELb0ELb0ELb0ELi2ELi4ELi4ELi4ELb0EEENS1_24CollectiveEpilogueBwdGQAISA_fSD_Li256ELb1ELb0EEENS1_25SingleTileBwdLPTSchedulerILb1ELi128ELb0EEEEEEEEEvNT_6ParamsE$_ZZN4cute13to_mixed_bitsINS_5tupleIJNS1_IJNS_1CILi4EEENS2_ILi8EEEEEENS2_ILi2EEENS2_ILi1EEEEEENS1_IJNS1_IJNS2_ILi128EEENS2_ILi0EEEEEES4_SA_EEENS1_IJNS1_IJiiEEEiSA_EEEEEDaRKT_RKT0_RKT1_ENKUlRKT_RKT0_RKT1_E_clIS5_SB_SD_EEDaSQ_ST_SW_:
[----:B------:R-:W-:Y:S01]  /*9410*/  MOV R5, 0x0 ;  /* 0x0000000000057802 */ /* 0x000fe20000000f00 */
[----:B------:R-:W-:-:S05]  /*9420*/  IMAD.SHL.U32 R3, R3, 0x80, RZ ;  /* 0x0000008003037824 */ /* 0x000fca00078e00ff */
[----:B------:R-:W-:Y:S01]  /*9430*/  LOP3.LUT R3, R3, 0x180, RZ, 0xc0, !PT ;  /* 0x0000018003037812 */ /* 0x000fe200078ec0ff */
[----:B------:R-:W-:Y:S06]  /*9440*/  RET.REL.NODEC R4 `(_ZN7cutlass13device_kernelIN5flash19enable_sm80_to_sm89INS1_16FlashAttnBwdSm80INS1_25CollectiveMainloopBwdSm80ILi2ELi2EN4cute5tupleIJNS5_1CILi128EEES8_NS7_ILi64EEEEEENS_6half_tEfNS_4arch4Sm80ELb1ELb0ELb1ELb1ELb0ELb0ELb0ELb0ELi2ELi4ELi4ELi4ELb0EEENS1_24CollectiveEpilogueBwdGQAISA_fSD_Li256ELb1ELb0EEENS1_25SingleTileBwdLPTSchedulerILb1ELi128ELb0EEEEEEEEEvNT_6ParamsE) ;  /* 0xffff6bb004007950 */ /* 0x000fec0003c3ffff */
        .type           $_ZN7cutlass13device_kernelIN5flash19enable_sm80_to_sm89INS1_16FlashAttnBwdSm80INS1_25CollectiveMainloopBwdSm80ILi2ELi2EN4cute5tupleIJNS5_1CILi128EEES8_NS7_ILi64EEEEEENS_6half_tEfNS_4arch4Sm80ELb1ELb0ELb1ELb1ELb0ELb0ELb0ELb0ELi2ELi4ELi4ELi4ELb0EEENS1_24CollectiveEpilogueBwdGQAISA_fSD_Li256ELb1ELb0EEENS1_25SingleTileBwdLPTSchedulerILb1ELi128ELb0EEEEEEEEEvNT_6ParamsE$_ZZN4cute13to_mixed_bitsINS_5tupleIJNS1_IJNS_1CILi4EEENS2_ILi8EEEEEENS2_ILi2EEENS2_ILi1EEEEEENS1_IJNS1_IJNS2_ILi128EEENS2_ILi0EEEEEES4_SA_EEENS1_IJNS1_IJiiEEEiSA_EEEEEDaRKT_RKT0_RKT1_ENKUlRKT_RKT0_RKT1_E_clIS6_S4_iEEDaSQ_ST_SW_,@function
        .size           $_ZN7cutlass13device_kernelIN5flash19enable_sm80_to_sm89INS1_16FlashAttnBwdSm80INS1_25CollectiveMainloopBwdSm80ILi2ELi2EN4cute5tupleIJNS5_1CILi128EEES8_NS7_ILi64EEEEEENS_6half_tEfNS_4arch4Sm80ELb1ELb0ELb1ELb1ELb0ELb0ELb0ELb0ELi2ELi4ELi4ELi4ELb0EEENS1_24CollectiveEpilogueBwdGQAISA_fSD_Li256ELb1ELb0EEENS1_25SingleTileBwdLPTSchedulerILb1ELi128ELb0EEEEEEEEEvNT_6ParamsE$_ZZN4cute13to_mixed_bitsINS_5tupleIJNS1_IJNS_1CILi4EEENS2_ILi8EEEEEENS2_ILi2EEENS2_ILi1EEEEEENS1_IJNS1_IJNS2_ILi128EEENS2_ILi0EEEEEES4_SA_EEENS1_IJNS1_IJiiEEEiSA_EEEEEDaRKT_RKT0_RKT1_ENKUlRKT_RKT0_RKT1_E_clIS6_S4_iEEDaSQ_ST_SW_,($_ZN7cutlass13device_kernelIN5flash19enable_sm80_to_sm89INS1_16FlashAttnBwdSm80INS1_25CollectiveMainloopBwdSm80ILi2ELi2EN4cute5tupleIJNS5_1CILi128EEES8_NS7_ILi64EEEEEENS_6half_tEfNS_4arch4Sm80ELb1ELb0ELb1ELb1ELb0ELb0ELb0ELb0ELi2ELi4ELi4ELi4ELb0EEENS1_24CollectiveEpilogueBwdGQAISA_fSD_Li256ELb1ELb0EEENS1_25SingleTileBwdLPTSchedulerILb1ELi128ELb0EEEEEEEEEvNT_6ParamsE$_ZZN4cute13to_mixed_bitsINS_5tupleIJNS1_IJNS_1CILi4EEENS2_ILi8EEEEEES3_NS2_ILi1EEEEEENS1_IJNS1_IJNS2_ILi0EEENS2_ILi64EEEEEES8_S8_EEENS1_IJNS1_IJiiEEEiS8_EEEEEDaRKT_RKT0_RKT1_ENKUlDpRKT_E_clIJNS_9MixedBitsILj0ELj448EEENS2_ILj0EEESV_EEEDaSQ_ - $_ZN7cutlass13device_kernelIN5flash19enable_sm80_to_sm89INS1_16FlashAttnBwdSm80INS1_25CollectiveMainloopBwdSm80ILi2ELi2EN4cute5tupleIJNS5_1CILi128EEES8_NS7_ILi64EEEEEENS_6half_tEfNS_4arch4Sm80ELb1ELb0ELb1ELb1ELb0ELb0ELb0ELb0ELi2ELi4ELi4ELi4ELb0EEENS1_24CollectiveEpilogueBwdGQAISA_fSD_Li256ELb1ELb0EEENS1_25SingleTileBwdLPTSchedulerILb1ELi128ELb0EEEEEEEEEvNT_6ParamsE$_ZZN4cute13to_mixed_bitsINS_5tupleIJNS1_IJNS_1CILi4EEENS2_ILi8EEEEEENS2_ILi2EEENS2_ILi1EEEEEENS1_IJNS1_IJNS2_ILi128EEENS2_ILi0EEEEEES4_SA_EEENS1_IJNS1_IJiiEEEiSA_EEEEEDaRKT_RKT0_RKT1_ENKUlRKT_RKT0_RKT1_E_clIS6_S4_iEEDaSQ_ST_SW_)
$_ZN7cutlass13device_kernelIN5flash19enable_sm80_to_sm89INS1_16FlashAttnBwdSm80INS1_25CollectiveMainloopBwdSm80ILi2ELi2EN4cute5tupleIJNS5_1CILi128EEES8_NS7_ILi64EEEEEENS_6half_tEfNS_4arch4Sm80ELb1ELb0ELb1ELb1ELb0ELb0ELb0ELb0ELi2ELi4ELi4ELi4ELb0EEENS1_24CollectiveEpilogueBwdGQAISA_fSD_Li256ELb1ELb0EEENS1_25SingleTileBwdLPTSchedulerILb1ELi128ELb0EEEEEEEEEvNT_6ParamsE$_ZZN4cute13to_mixed_bitsINS_5tupleIJNS1_IJNS_1CILi4EEENS2_ILi8EEEEEENS2_ILi2EEENS2_ILi1EEEEEENS1_IJNS1_IJNS2_ILi128EEENS2_ILi0EEEEEES4_SA_EEENS1_IJNS1_IJiiEEEiSA_EEEEEDaRKT_RKT0_RKT1_ENKUlRKT_RKT0_RKT1_E_clIS6_S4_iEEDaSQ_ST_SW_:
[----:B------:R-:W-:Y:S01]  /*9450*/  IMAD.SHL.U32 R4, R7, 0x8, RZ ;  /* 0x0000000807047824 */ /* 0x000fe200078e00ff */
[----:B------:R-:W-:-:S04]  /*9460*/  MOV R7, 0x0 ;  /* 0x0000000000077802 */ /* 0x000fc80000000f00 */
[----:B------:R-:W-:Y:S01]  /*9470*/  LOP3.LUT R4, R4, 0x8, RZ, 0xc0, !PT ;  /* 0x0000000804047812 */ /* 0x000fe200078ec0ff */
[----:B------:R-:W-:Y:S06]  /*9480*/  RET.REL.NODEC R6 `(_ZN7cutlass13device_kernelIN5flash19enable_sm80_to_sm89INS1_16FlashAttnBwdSm80INS1_25CollectiveMainloopBwdSm80ILi2ELi2EN4cute5tupleIJNS5_1CILi128EEES8_NS7_ILi64EEEEEENS_6half_tEfNS_4arch4Sm80ELb1ELb0ELb1ELb1ELb0ELb0ELb0ELb0ELi2ELi4ELi4ELi4ELb0EEENS1_24CollectiveEpilogueBwdGQAISA_fSD_Li256ELb1ELb0EEENS1_25SingleTileBwdLPTSchedulerILb1ELi128ELb0EEEEEEEEEvNT_6ParamsE) ;  /* 0xffff6b7006007950 */ /* 0x000fec0003c3ffff */
        .type           $_ZN7cutlass13device_kernelIN5flash19enable_sm80_to_sm89INS1_16FlashAttnBwdSm80INS1_25CollectiveMainloopBwdSm80ILi2ELi2EN4cute5tupleIJNS5_1CILi128EEES8_NS7_ILi64EEEEEENS_6half_tEfNS_4arch4Sm80ELb1ELb0ELb1ELb1ELb0ELb0ELb0ELb0ELi2ELi4ELi4ELi4ELb0EEENS1_24CollectiveEpilogueBwdGQAISA_fSD_Li256ELb1ELb0EEENS1_25SingleTileBwdLPTSchedulerILb1ELi128ELb0EEEEEEEEEvNT_6ParamsE$_ZZN4cute13to_mixed_bitsINS_5tupleIJNS1_IJNS_1CILi4EEENS2_ILi8EEEEEES3_NS2_ILi1EEEEEENS1_IJNS1_IJNS2_ILi0EEENS2_ILi64EEEEEES8_S8_EEENS1_IJNS1_IJiiEEEiS8_EEEEEDaRKT_RKT0_RKT1_ENKUlDpRKT_E_clIJNS_9MixedBitsILj0ELj448EEENS2_ILj0EEESV_EEEDaSQ_,@function
        .size           $_ZN7cutlass13device_kernelIN5flash19enable_sm80_to_sm89INS1_16FlashAttnBwdSm80INS1_25CollectiveMainloopBwdSm80ILi2ELi2EN4cute5tupleIJNS5_1CILi128EEES8_NS7_ILi64EEEEEENS_6half_tEfNS_4arch4Sm80ELb1ELb0ELb1ELb1ELb0ELb0ELb0ELb0ELi2ELi4ELi4ELi4ELb0EEENS1_24CollectiveEpilogueBwdGQAISA_fSD_Li256ELb1ELb0EEENS1_25SingleTileBwdLPTSchedulerILb1ELi128ELb0EEEEEEEEEvNT_6ParamsE$_ZZN4cute13to_mixed_bitsINS_5tupleIJNS1_IJNS_1CILi4EEENS2_ILi8EEEEEES3_NS2_ILi1EEEEEENS1_IJNS1_IJNS2_ILi0EEENS2_ILi64EEEEEES8_S8_EEENS1_IJNS1_IJiiEEEiS8_EEEEEDaRKT_RKT0_RKT1_ENKUlDpRKT_E_clIJNS_9MixedBitsILj0ELj448EEENS2_ILj0EEESV_EEEDaSQ_,($_ZN7cutlass13device_kernelIN5flash19enable_sm80_to_sm89INS1_16FlashAttnBwdSm80INS1_25CollectiveMainloopBwdSm80ILi2ELi2EN4cute5tupleIJNS5_1CILi128EEES8_NS7_ILi64EEEEEENS_6half_tEfNS_4arch4Sm80ELb1ELb0ELb1ELb1ELb0ELb0ELb0ELb0ELi2ELi4ELi4ELi4ELb0EEENS1_24CollectiveEpilogueBwdGQAISA_fSD_Li256ELb1ELb0EEENS1_25SingleTileBwdLPTSchedulerILb1ELi128ELb0EEEEEEEEEvNT_6ParamsE$_ZZN4cute13to_mixed_bitsINS_5tupleIJNS1_IJNS_1CILi4EEENS2_ILi8EEEEEES3_NS2_ILi1EEEEEENS1_IJNS1_IJNS2_ILi0EEENS2_ILi64EEEEEES8_S8_EEENS1_IJNS1_IJiiEEEiS8_EEEEEDaRKT_RKT0_RKT1_ENKUlRKT_RKT0_RKT1_E_clIS5_SA_SC_EEDaSP_SS_SV_ - $_ZN7cutlass13device_kernelIN5flash19enable_sm80_to_sm89INS1_16FlashAttnBwdSm80INS1_25CollectiveMainloopBwdSm80ILi2ELi2EN4cute5tupleIJNS5_1CILi128EEES8_NS7_ILi64EEEEEENS_6half_tEfNS_4arch4Sm80ELb1ELb0ELb1ELb1ELb0ELb0ELb0ELb0ELi2ELi4ELi4ELi4ELb0EEENS1_24CollectiveEpilogueBwdGQAISA_fSD_Li256ELb1ELb0EEENS1_25SingleTileBwdLPTSchedulerILb1ELi128ELb0EEEEEEEEEvNT_6ParamsE$_ZZN4cute13to_mixed_bitsINS_5tupleIJNS1_IJNS_1CILi4EEENS2_ILi8EEEEEES3_NS2_ILi1EEEEEENS1_IJNS1_IJNS2_ILi0EEENS2_ILi64EEEEEES8_S8_EEENS1_IJNS1_IJiiEEEiS8_EEEEEDaRKT_RKT0_RKT1_ENKUlDpRKT_E_clIJNS_9MixedBitsILj0ELj448EEENS2_ILj0EEESV_EEEDaSQ_)
$_ZN7cutlass13device_kernelIN5flash19enable_sm80_to_sm89INS1_16FlashAttnBwdSm80INS1_25CollectiveMainloopBwdSm80ILi2ELi2EN4cute5tupleIJNS5_1CILi128EEES8_NS7_ILi64EEEEEENS_6half_tEfNS_4arch4Sm80ELb1ELb0ELb1ELb1ELb0ELb0ELb0ELb0ELi2ELi4ELi4ELi4ELb0EEENS1_24CollectiveEpilogueBwdGQAISA_fSD_Li256ELb1ELb0EEENS1_25SingleTileBwdLPTSchedulerILb1ELi128ELb0EEEEEEEEEvNT_6ParamsE$_ZZN4cute13to_mixed_bitsINS_5tupleIJNS1_IJNS_1CILi4EEENS2_ILi8EEEEEES3_NS2_ILi1EEEEEENS1_IJNS1_IJNS2_ILi0EEENS2_ILi64EEEEEES8_S8_EEENS1_IJNS1_IJiiEEEiS8_EEEEEDaRKT_RKT0_RKT1_ENKUlDpRKT_E_clIJNS_9MixedBitsILj0ELj448EEENS2_ILj0EEESV_EEEDaSQ_:
[----:B------:R-:W-:Y:S02]  /*9490*/  MOV R5, 0x0 ;  /* 0x0000000000057802 */ /* 0x000fe40000000f00 */
[----:B------:R-:W-:Y:S02]  /*94a0*/  LOP3.LUT R29, R29, 0x1c0, RZ, 0xc0, !PT ;  /* 0x000001c01d1d7812 */ /* 0x000fe400078ec0ff */
[----:B------:R-:W-:Y:S05]  /*94b0*/  RET.REL.NODEC R4 `(_ZN7cutlass13device_kernelIN5flash19enable_sm80_to_sm89INS1_16FlashAttnBwdSm80INS1_25CollectiveMainloopBwdSm80ILi2ELi2EN4cute5tupleIJNS5_1CILi128EEES8_NS7_ILi64EEEEEENS_6half_tEfNS_4arch4Sm80ELb1ELb0ELb1ELb1ELb0ELb0ELb0ELb0ELi2ELi4ELi4ELi4ELb0EEENS1_24CollectiveEpilogueBwdGQAISA_fSD_Li256ELb1ELb0EEENS1_25SingleTileBwdLPTSchedulerILb1ELi128ELb0EEEEEEEEEvNT_6ParamsE) ;  /* 0xffff6b4004007950 */ /* 0x000fea0003c3ffff */
        .type           $_ZN7cutlass13device_kernelIN5flash19enable_sm80_to_sm89INS1_16FlashAttnBwdSm80INS1_25CollectiveMainloopBwdSm80ILi2ELi2EN4cute5tupleIJNS5_1CILi128EEES8_NS7_ILi64EEEEEENS_6half_tEfNS_4arch4Sm80ELb1ELb0ELb1ELb1ELb0ELb0ELb0ELb0ELi2ELi4ELi4ELi4ELb0EEENS1_24CollectiveEpilogueBwdGQAISA_fSD_Li256ELb1ELb0EEENS1_25SingleTileBwdLPTSchedulerILb1ELi128ELb0EEEEEEEEEvNT_6ParamsE$_ZZN4cute13to_mixed_bitsINS_5tupleIJNS1_IJNS_1CILi4EEENS2_ILi8EEEEEES3_NS2_ILi1EEEEEENS1_IJNS1_IJNS2_ILi0EEENS2_ILi64EEEEEES8_S8_EEENS1_IJNS1_IJiiEEEiS8_EEEEEDaRKT_RKT0_RKT1_ENKUlRKT_RKT0_RKT1_E_clIS5_SA_SC_EEDaSP_SS_SV_,@function
        .size           $_ZN7cutlass13device_kernelIN5flash19enable_sm80_to_sm89INS1_16FlashAttnBwdSm80INS1_25CollectiveMainloopBwdSm80ILi2ELi2EN4cute5tupleIJNS5_1CILi128EEES8_NS7_ILi64EEEEEENS_6half_tEfNS_4arch4Sm80ELb1ELb0ELb1ELb1ELb0ELb0ELb0ELb0ELi2ELi4ELi4ELi4ELb0EEENS1_24CollectiveEpilogueBwdGQAISA_fSD_Li256ELb1ELb0EEENS1_25SingleTileBwdLPTSchedulerILb1ELi128ELb0EEEEEEEEEvNT_6ParamsE$_ZZN4cute13to_mixed_bitsINS_5tupleIJNS1_IJNS_1CILi4EEENS2_ILi8EEEEEES3_NS2_ILi1EEEEEENS1_IJNS1_IJNS2_ILi0EEENS2_ILi64EEEEEES8_S8_EEENS1_IJNS1_IJiiEEEiS8_EEEEEDaRKT_RKT0_RKT1_ENKUlRKT_RKT0_RKT1_E_clIS5_SA_SC_EEDaSP_SS_SV_,($_ZN7cutlass13device_kernelIN5flash19enable_sm80_to_sm89INS1_16FlashAttnBwdSm80INS1_25CollectiveMainloopBwdSm80ILi2ELi2EN4cute5tupleIJNS5_1CILi128EEES8_NS7_ILi64EEEEEENS_6half_tEfNS_4arch4Sm80ELb1ELb0ELb1ELb1ELb0ELb0ELb0ELb0ELi2ELi4ELi4ELi4ELb0EEENS1_24CollectiveEpilogueBwdGQAISA_fSD_Li256ELb1ELb0EEENS1_25SingleTileBwdLPTSchedulerILb1ELi128ELb0EEEEEEEEEvNT_6ParamsE$_ZZN4cute13to_mixed_bitsINS_5tupleIJNS1_IJNS_1CILi4EEENS2_ILi8EEEEEES3_NS2_ILi1EEEEEENS1_IJNS1_IJNS2_ILi128EEENS2_ILi0EEEEEENS2_ILi16EEES9_EEENS1_IJNS1_IJiiEEEiS9_EEEEEDaRKT_RKT0_RKT1_ENKUlDpRKT_E_clIJNS_9MixedBitsILj0ELj384EEENSU_ILj0ELj48EEENS2_ILj0EEEEEEDaSR_ - $_ZN7cutlass13device_kernelIN5flash19enable_sm80_to_sm89INS1_16FlashAttnBwdSm80INS1_25CollectiveMainloopBwdSm80ILi2ELi2EN4cute5tupleIJNS5_1CILi128EEES8_NS7_ILi64EEEEEENS_6half_tEfNS_4arch4Sm80ELb1ELb0ELb1ELb1ELb0ELb0ELb0ELb0ELi2ELi4ELi4ELi4ELb0EEENS1_24CollectiveEpilogueBwdGQAISA_fSD_Li256ELb1ELb0EEENS1_25SingleTileBwdLPTSchedulerILb1ELi128ELb0EEEEEEEEEvNT_6ParamsE$_ZZN4cute13to_mixed_bitsINS_5tupleIJNS1_IJNS_1CILi4EEENS2_ILi8EEEEEES3_NS2_ILi1EEEEEENS1_IJNS1_IJNS2_ILi0EEENS2_ILi64EEEEEES8_S8_EEENS1_IJNS1_IJiiEEEiS8_EEEEEDaRKT_RKT0_RKT1_ENKUlRKT_RKT0_RKT1_E_clIS5_SA_SC_EEDaSP_SS_SV_)
$_ZN7cutlass13device_kernelIN5flash19enable_sm80_to_sm89INS1_16FlashAttnBwdSm80INS1_25CollectiveMainloopBwdSm80ILi2ELi2EN4cute5tupleIJNS5_1CILi128EEES8_NS7_ILi64EEEEEENS_6half_tEfNS_4arch4Sm80ELb1ELb0ELb1ELb1ELb0ELb0ELb0ELb0ELi2ELi4ELi4ELi4ELb0EEENS1_24CollectiveEpilogueBwdGQAISA_fSD_Li256ELb1ELb0EEENS1_25SingleTileBwdLPTSchedulerILb1ELi128ELb0EEEEEEEEEvNT_6ParamsE$_ZZN4cute13to_mixed_bitsINS_5tupleIJNS1_IJNS_1CILi4EEENS2_ILi8EEEEEES3_NS2_ILi1EEEEEENS1_IJNS1_IJNS2_ILi0EEENS2_ILi64EEEEEES8_S8_EEENS1_IJNS1_IJiiEEEiS8_EEEEEDaRKT_RKT0_RKT1_ENKUlRKT_RKT0_RKT1_E_clIS5_SA_SC_EEDaSP_SS_SV_:
[----:B------:R-:W-:Y:S01]  /*94c0*/  MOV R7, 0x0 ;  /* 0x0000000000077802 */ /* 0x000fe20000000f00 */
[----:B------:R-:W-:-:S05]  /*94d0*/  IMAD.SHL.U32 R4, R34, 0x40, RZ ;  /* 0x0000004022047824 */ /* 0x000fca00078e00ff */
[----:B------:R-:W-:Y:S01]  /*94e0*/  LOP3.LUT R4, R4, 0x1c0, RZ, 0xc0, !PT ;  /* 0x000001c004047812 */ /* 0x000fe200078ec0ff */
[----:B------:R-:W-:Y:S06]  /*94f0*/  RET.REL.NODEC R6 `(_ZN7cutlass13device_kernelIN5flash19enable_sm80_to_sm89INS1_16FlashAttnBwdSm80INS1_25CollectiveMainloopBwdSm80ILi2ELi2EN4cute5tupleIJNS5_1CILi128EEES8_NS7_ILi64EEEEEENS_6half_tEfNS_4arch4Sm80ELb1ELb0ELb1ELb1ELb0ELb0ELb0ELb0ELi2ELi4ELi4ELi4ELb0EEENS1_24CollectiveEpilogueBwdGQAISA_fSD_Li256ELb1ELb0EEENS1_25SingleTileBwdLPTSchedulerILb1ELi128ELb0EEEEEEEEEvNT_6ParamsE) ;  /* 0xffff6b0006007950 */ /* 0x000fec0003c3ffff */
        .type           $_ZN7cutlass13device_kernelIN5flash19enable_sm80_to_sm89INS1_16FlashAttnBwdSm80INS1_25CollectiveMainloopBwdSm80ILi2ELi2EN4cute5tupleIJNS5_1CILi128EEES8_NS7_ILi64EEEEEENS_6half_tEfNS_4arch4Sm80ELb1ELb0ELb1ELb1ELb0ELb0ELb0ELb0ELi2ELi4ELi4ELi4ELb0EEENS1_24CollectiveEpilogueBwdGQAISA_fSD_Li256ELb1ELb0EEENS1_25SingleTileBwdLPTSchedulerILb1ELi128ELb0EEEEEEEEEvNT_6ParamsE$_ZZN4cute13to_mixed_bitsINS_5tupleIJNS1_IJNS_1CILi4EEENS2_ILi8EEEEEES3_NS2_ILi1EEEEEENS1_IJNS1_IJNS2_ILi128EEENS2_ILi0EEEEEENS2_ILi16EEES9_EEENS1_IJNS1_IJiiEEEiS9_EEEEEDaRKT_RKT0_RKT1_ENKUlDpRKT_E_clIJNS_9MixedBitsILj0ELj384EEENSU_ILj0ELj48EEENS2_ILj0EEEEEEDaSR_,@function
        .size           $_ZN7cutlass13device_kernelIN5flash19enable_sm80_to_sm89INS1_16FlashAttnBwdSm80INS1_25CollectiveMainloopBwdSm80ILi2ELi2EN4cute5tupleIJNS5_1CILi128EEES8_NS7_ILi64EEEEEENS_6half_tEfNS_4arch4Sm80ELb1ELb0ELb1ELb1ELb0ELb0ELb0ELb0ELi2ELi4ELi4ELi4ELb0EEENS1_24CollectiveEpilogueBwdGQAISA_fSD_Li256ELb1ELb0EEENS1_25SingleTileBwdLPTSchedulerILb1ELi128ELb0EEEEEEEEEvNT_6ParamsE$_ZZN4cute13to_mixed_bitsINS_5tupleIJNS1_IJNS_1CILi4EEENS2_ILi8EEEEEES3_NS2_ILi1EEEEEENS1_IJNS1_IJNS2_ILi128EEENS2_ILi0EEEEEENS2_ILi16EEES9_EEENS1_IJNS1_IJiiEEEiS9_EEEEEDaRKT_RKT0_RKT1_ENKUlDpRKT_E_clIJNS_9MixedBitsILj0ELj384EEENSU_ILj0ELj48EEENS2_ILj0EEEEEEDaSR_,($_ZN7cutlass13device_kernelIN5flash19enable_sm80_to_sm89INS1_16FlashAttnBwdSm80INS1_25CollectiveMainloopBwdSm80ILi2ELi2EN4cute5tupleIJNS5_1CILi128EEES8_NS7_ILi64EEEEEENS_6half_tEfNS_4arch4Sm80ELb1ELb0ELb1ELb1ELb0ELb0ELb0ELb0ELi2ELi4ELi4ELi4ELb0EEENS1_24CollectiveEpilogueBwdGQAISA_fSD_Li256ELb1ELb0EEENS1_25SingleTileBwdLPTSchedulerILb1ELi128ELb0EEEEEEEEEvNT_6ParamsE$_ZZN4cute13to_mixed_bitsINS_5tupleIJNS1_IJNS_1CILi4EEENS2_ILi8EEEEEES3_NS2_ILi1EEEEEENS1_IJNS1_IJNS2_ILi128EEENS2_ILi0EEEEEENS2_ILi16EEES9_EEENS1_IJNS1_IJiiEEEiS9_EEEEEDaRKT_RKT0_RKT1_ENKUlRKT_RKT0_RKT1_E_clIS3_SB_iEEDaSQ_ST_SW_ - $_ZN7cutlass13device_kernelIN5flash19enable_sm80_to_sm89INS1_16FlashAttnBwdSm80INS1_25CollectiveMainloopBwdSm80ILi2ELi2EN4cute5tupleIJNS5_1CILi128EEES8_NS7_ILi64EEEEEENS_6half_tEfNS_4arch4Sm80ELb1ELb0ELb1ELb1ELb0ELb0ELb0ELb0ELi2ELi4ELi4ELi4ELb0EEENS1_24CollectiveEpilogueBwdGQAISA_fSD_Li256ELb1ELb0EEENS1_25SingleTileBwdLPTSchedulerILb1ELi128ELb0EEEEEEEEEvNT_6ParamsE$_ZZN4cute13to_mixed_bitsINS_5tupleIJNS1_IJNS_1CILi4EEENS2_ILi8EEEEEES3_NS2_ILi1EEEEEENS1_IJNS1_IJNS2_ILi128EEENS2_ILi0EEEEEENS2_ILi16EEES9_EEENS1_IJNS1_IJiiEEEiS9_EEEEEDaRKT_RKT0_RKT1_ENKUlDpRKT_E_clIJNS_9MixedBitsILj0ELj384EEENSU_ILj0ELj48EEENS2_ILj0EEEEEEDaSR_)
$_ZN7cutlass13device_kernelIN5flash19enable_sm80_to_sm89INS1_16FlashAttnBwdSm80INS1_25CollectiveMainloopBwdSm80ILi2ELi2EN4cute5tupleIJNS5_1CILi128EEES8_NS7_ILi64EEEEEENS_6half_tEfNS_4arch4Sm80ELb1ELb0ELb1ELb1ELb0ELb0ELb0ELb0ELi2ELi4ELi4ELi4ELb0EEENS1_24CollectiveEpilogueBwdGQAISA_fSD_Li256ELb1ELb0EEENS1_25SingleTileBwdLPTSchedulerILb1ELi128ELb0EEEEEEEEEvNT_6ParamsE$_ZZN4cute13to_mixed_bitsINS_5tupleIJNS1_IJNS_1CILi4EEENS2_ILi8EEEEEES3_NS2_ILi1EEEEEENS1_IJNS1_IJNS2_ILi128EEENS2_ILi0EEEEEENS2_ILi16EEES9_EEENS1_IJNS1_IJiiEEEiS9_EEEEEDaRKT_RKT0_RKT1_ENKUlDpRKT_E_clIJNS_9MixedBitsILj0ELj384EEENSU_ILj0ELj48EEENS2_ILj0EEEEEEDaSR_:
[----:B------:R-:W-:Y:S01]  /*9500*/  LOP3.LUT R12, R7, 0x30, RZ, 0xc0, !PT ;  /* 0x00000030070c7812 */ /* 0x000fe200078ec0ff */
[----:B------:R-:W-:-:S03]  /*9510*/  IMAD.MOV.U32 R7, RZ, RZ, 0x0 ;  /* 0x00000000ff077424 */ /* 0x000fc600078e00ff */
[----:B------:R-:W-:Y:S01]  /*9520*/  LOP3.LUT R3, R12, 0x1b0, R3, 0x78, !PT ;  /* 0x000001b00c037812 */ /* 0x000fe200078e7803 */
[----:B------:R-:W-:Y:S06]  /*9530*/  RET.REL.NODEC R6 `(_ZN7cutlass13device_kernelIN5flash19enable_sm80_to_sm89INS1_16FlashAttnBwdSm80INS1_25CollectiveMainloopBwdSm80ILi2ELi2EN4cute5tupleIJNS5_1CILi128EEES8_NS7_ILi64EEEEEENS_6half_tEfNS_4arch4Sm80ELb1ELb0ELb1ELb1ELb0ELb0ELb0ELb0ELi2ELi4ELi4ELi4ELb0EEENS1_24CollectiveEpilogueBwdGQAISA_fSD_Li256ELb1ELb0EEENS1_25SingleTileBwdLPTSchedulerILb1ELi128ELb0EEEEEEEEEvNT_6ParamsE) ;  /* 0xffff6ac006007950 */ /* 0x000fec0003c3ffff */
        .type           $_ZN7cutlass13device_kernelIN5flash19enable_sm80_to_sm89INS1_16FlashAttnBwdSm80INS1_25CollectiveMainloopBwdSm80ILi2ELi2EN4cute5tupleIJNS5_1CILi128EEES8_NS7_ILi64EEEEEENS_6half_tEfNS_4arch4Sm80ELb1ELb0ELb1ELb1ELb0ELb0ELb0ELb0ELi2ELi4ELi4ELi4ELb0EEENS1_24CollectiveEpilogueBwdGQAISA_fSD_Li256ELb1ELb0EEENS1_25SingleTileBwdLPTSchedulerILb1ELi128ELb0EEEEEEEEEvNT_6ParamsE$_ZZN4cute13to_mixed_bitsINS_5tupleIJNS1_IJNS_1CILi4EEENS2_ILi8EEEEEES3_NS2_ILi1EEEEEENS1_IJNS1_IJNS2_ILi128EEENS2_ILi0EEEEEENS2_ILi16EEES9_EEENS1_IJNS1_IJiiEEEiS9_EEEEEDaRKT_RKT0_RKT1_ENKUlRKT_RKT0_RKT1_E_clIS3_SB_iEEDaSQ_ST_SW_,@function
        .size           $_ZN7cutlass13device_kernelIN5flash19enable_sm80_to_sm89INS1_16FlashAttnBwdSm80INS1_25CollectiveMainloopBwdSm80ILi2ELi2EN4cute5tupleIJNS5_1CILi128EEES8_NS7_ILi64EEEEEENS_6half_tEfNS_4arch4Sm80ELb1ELb0ELb1ELb1ELb0ELb0ELb0ELb0ELi2ELi4ELi4ELi4ELb0EEENS1_24CollectiveEpilogueBwdGQAISA_fSD_Li256ELb1ELb0EEENS1_25SingleTileBwdLPTSchedulerILb1ELi128ELb0EEEEEEEEEvNT_6ParamsE$_ZZN4cute13to_mixed_bitsINS_5tupleIJNS1_IJNS_1CILi4EEENS2_ILi8EEEEEES3_NS2_ILi1EEEEEENS1_IJNS1_IJNS2_ILi128EEENS2_ILi0EEEEEENS2_ILi16EEES9_EEENS1_IJNS1_IJiiEEEiS9_EEEEEDaRKT_RKT0_RKT1_ENKUlRKT_RKT0_RKT1_E_clIS3_SB_iEEDaSQ_ST_SW_,($_ZN7cutlass13device_kernelIN5flash19enable_sm80_to_sm89INS1_16FlashAttnBwdSm80INS1_25CollectiveMainloopBwdSm80ILi2ELi2EN4cute5tupleIJNS5_1CILi128EEES8_NS7_ILi64EEEEEENS_6half_tEfNS_4arch4Sm80ELb1ELb0ELb1ELb1ELb0ELb0ELb0ELb0ELi2ELi4ELi4ELi4ELb0EEENS1_24CollectiveEpilogueBwdGQAISA_fSD_Li256ELb1ELb0EEENS1_25SingleTileBwdLPTSchedulerILb1ELi128ELb0EEEEEEEEEvNT_6ParamsE$_ZZN4cute13to_mixed_bitsINS_5tupleIJNS1_IJNS_1CILi4EEENS2_ILi8EEEEEES3_NS2_ILi1EEEEEENS1_IJNS1_IJNS2_ILi128EEENS2_ILi0EEEEEENS2_ILi16EEES9_EEENS1_IJNS1_IJiiEEEiS9_EEEEEDaRKT_RKT0_RKT1_ENKUlRKT_RKT0_RKT1_E_clIS5_SA_SD_EEDaSQ_ST_SW_ - $_ZN7cutlass13device_kernelIN5flash19enable_sm80_to_sm89INS1_16FlashAttnBwdSm80INS1_25CollectiveMainloopBwdSm80ILi2ELi2EN4cute5tupleIJNS5_1CILi128EEES8_NS7_ILi64EEEEEENS_6half_tEfNS_4arch4Sm80ELb1ELb0ELb1ELb1ELb0ELb0ELb0ELb0ELi2ELi4ELi4ELi4ELb0EEENS1_24CollectiveEpilogueBwdGQAISA_fSD_Li256ELb1ELb0EEENS1_25SingleTileBwdLPTSchedulerILb1ELi128ELb0EEEEEEEEEvNT_6ParamsE$_ZZN4cute13to_mixed_bitsINS_5tupleIJNS1_IJNS_1CILi4EEENS2_ILi8EEEEEES3_NS2_ILi1EEEEEENS1_IJNS1_IJNS2_ILi128EEENS2_ILi0EEEEEENS2_ILi16EEES9_EEENS1_IJNS1_IJiiEEEiS9_EEEEEDaRKT_RKT0_RKT1_ENKUlRKT_RKT0_RKT1_E_clIS3_SB_iEEDaSQ_ST_SW_)
$_ZN7cutlass13device_kernelIN5flash19enable_sm80_to_sm89INS1_16FlashAttnBwdSm80INS1_25CollectiveMainloopBwdSm80ILi2ELi2EN4cute5tupleIJNS5_1CILi128EEES8_NS7_ILi64EEEEEENS_6half_tEfNS_4arch4Sm80ELb1ELb0ELb1ELb1ELb0ELb0ELb0ELb0ELi2ELi4ELi4ELi4ELb0EEENS1_24CollectiveEpilogueBwdGQAISA_fSD_Li256ELb1ELb0EEENS1_25SingleTileBwdLPTSchedulerILb1ELi128ELb0EEEEEEEEEvNT_6ParamsE$_ZZN4cute13to_mixed_bitsINS_5tupleIJNS1_IJNS_1CILi4EEENS2_ILi8EEEEEES3_NS2_ILi1EEEEEENS1_IJNS1_IJNS2_ILi128EEENS2_ILi0EEEEEENS2_ILi16EEES9_EEENS1_IJNS1_IJiiEEEiS9_EEEEEDaRKT_RKT0_RKT1_ENKUlRKT_RKT0_RKT1_E_clIS3_SB_iEEDaSQ_ST_SW_:
[----:B------:R-:W-:Y:S01]  /*9540*/  MOV R13, 0x0 ;  /* 0x00000000000d7802 */ /* 0x000fe20000000f00 */
[----:B------:R-:W-:-:S05]  /*9550*/  IMAD.SHL.U32 R6, R7, 0x10, RZ ;  /* 0x0000001007067824 */ /* 0x000fca00078e00ff */
[----:B------:R-:W-:Y:S01]  /*9560*/  LOP3.LUT R6, R6, 0x30, RZ, 0xc0, !PT ;  /* 0x0000003006067812 */ /* 0x000fe200078ec0ff */
[----:B------:R-:W-:Y:S06]  /*9570*/  RET.REL.NODEC R12 `(_ZN7cutlass13device_kernelIN5flash19enable_sm80_to_sm89INS1_16FlashAttnBwdSm80INS1_25CollectiveMainloopBwdSm80ILi2ELi2EN4cute5tupleIJNS5_1CILi128EEES8_NS7_ILi64EEEEEENS_6half_tEfNS_4arch4Sm80ELb1ELb0ELb1ELb1ELb0ELb0ELb0ELb0ELi2ELi4ELi4ELi4ELb0EEENS1_24CollectiveEpilogueBwdGQAISA_fSD_Li256ELb1ELb0EEENS1_25SingleTileBwdLPTSchedulerILb1ELi128ELb0EEEEEEEEEvNT_6ParamsE) ;  /* 0xffff6a800c007950 */ /* 0x000fec0003c3ffff */
        .type           $_ZN7cutlass13device_kernelIN5flash19enable_sm80_to_sm89INS1_16FlashAttnBwdSm80INS1_25CollectiveMainloopBwdSm80ILi2ELi2EN4cute5tupleIJNS5_1CILi128EEES8_NS7_ILi64EEEEEENS_6half_tEfNS_4arch4Sm80ELb1ELb0ELb1ELb1ELb0ELb0ELb0ELb0ELi2ELi4ELi4ELi4ELb0EEENS1_24CollectiveEpilogueBwdGQAISA_fSD_Li256ELb1ELb0EEENS1_25SingleTileBwdLPTSchedulerILb1ELi128ELb0EEEEEEEEEvNT_6ParamsE$_ZZN4cute13to_mixed_bitsINS_5tupleIJNS1_IJNS_1CILi4EEENS2_ILi8EEEEEES3_NS2_ILi1EEEEEENS1_IJNS1_IJNS2_ILi128EEENS2_ILi0EEEEEENS2_ILi16EEES9_EEENS1_IJNS1_IJiiEEEiS9_EEEEEDaRKT_RKT0_RKT1_ENKUlRKT_RKT0_RKT1_E_clIS5_SA_SD_EEDaSQ_ST_SW_,@function
        .size           $_ZN7cutlass13device_kernelIN5flash19enable_sm80_to_sm89INS1_16FlashAttnBwdSm80INS1_25CollectiveMainloopBwdSm80ILi2ELi2EN4cute5tupleIJNS5_1CILi128EEES8_NS7_ILi64EEEEEENS_6half_tEfNS_4arch4Sm80ELb1ELb0ELb1ELb1ELb0ELb0ELb0ELb0ELi2ELi4ELi4ELi4ELb0EEENS1_24CollectiveEpilogueBwdGQAISA_fSD_Li256ELb1ELb0EEENS1_25SingleTileBwdLPTSchedulerILb1ELi128ELb0EEEEEEEEEvNT_6ParamsE$_ZZN4cute13to_mixed_bitsINS_5tupleIJNS1_IJNS_1CILi4EEENS2_ILi8EEEEEES3_NS2_ILi1EEEEEENS1_IJNS1_IJNS2_ILi128EEENS2_ILi0EEEEEENS2_ILi16EEES9_EEENS1_IJNS1_IJiiEEEiS9_EEEEEDaRKT_RKT0_RKT1_ENKUlRKT_RKT0_RKT1_E_clIS5_SA_SD_EEDaSQ_ST_SW_,($_ZN7cutlass13device_kernelIN5flash19enable_sm80_to_sm89INS1_16FlashAttnBwdSm80INS1_25CollectiveMainloopBwdSm80ILi2ELi2EN4cute5tupleIJNS5_1CILi128EEES8_NS7_ILi64EEEEEENS_6half_tEfNS_4arch4Sm80ELb1ELb0ELb1ELb1ELb0ELb0ELb0ELb0ELi2ELi4ELi4ELi4ELb0EEENS1_24CollectiveEpilogueBwdGQAISA_fSD_Li256ELb1ELb0EEENS1_25SingleTileBwdLPTSchedulerILb1ELi128ELb0EEEEEEEEEvNT_6ParamsE$_ZZN4cute14logical_divideINS_5tupleIJNS1_IJNS_1CILi8EEENS2_ILi1EEEEEENS1_IJNS2_ILi2EEEEEEEEENS1_IJNS1_IJS4_NS2_ILi0EEEEEENS1_IJiEEEEEENS1_IJS5_NS_6LayoutIS4_S9_EEEEEEEDaRKNSD_IT_T0_EERKT1_ENKUlRKT_RKT0_E_clINSD_IS7_SB_EESE_EEDaSQ_ST_ - $_ZN7cutlass13device_kernelIN5flash19enable_sm80_to_sm89INS1_16FlashAttnBwdSm80INS1_25CollectiveMainloopBwdSm80ILi2ELi2EN4cute5tupleIJNS5_1CILi128EEES8_NS7_ILi64EEEEEENS_6half_tEfNS_4arch4Sm80ELb1ELb0ELb1ELb1ELb0ELb0ELb0ELb0ELi2ELi4ELi4ELi4ELb0EEENS1_24CollectiveEpilogueBwdGQAISA_fSD_Li256ELb1ELb0EEENS1_25SingleTileBwdLPTSchedulerILb1ELi128ELb0EEEEEEEEEvNT_6ParamsE$_ZZN4cute13to_mixed_bitsINS_5tupleIJNS1_IJNS_1CILi4EEENS2_ILi8EEEEEES3_NS2_ILi1EEEEEENS1_IJNS1_IJNS2_ILi128EEENS2_ILi0EEEEEENS2_ILi16EEES9_EEENS1_IJNS1_IJiiEEEiS9_EEEEEDaRKT_RKT0_RKT1_ENKUlRKT_RKT0_RKT1_E_clIS5_SA_SD_EEDaSQ_ST_SW_)
$_ZN7cutlass13device_kernelIN5flash19enable_sm80_to_sm89INS1_16FlashAttnBwdSm80INS1_25CollectiveMainloopBwdSm80ILi2ELi2EN4cute5tupleIJNS5_1CILi128EEES8_NS7_ILi64EEEEEENS_6half_tEfNS_4arch4Sm80ELb1ELb0ELb1ELb1ELb0ELb0ELb0ELb0ELi2ELi4ELi4ELi4ELb0EEENS1_24CollectiveEpilogueBwdGQAISA_fSD_Li256ELb1ELb0EEENS1_25SingleTileBwdLPTSchedulerILb1ELi128ELb0EEEEEEEEEvNT_6ParamsE$_ZZN4cute13to_mixed_bitsINS_5tupleIJNS1_IJNS_1CILi4EEENS2_ILi8EEEEEES3_NS2_ILi1EEEEEENS1_IJNS1_IJNS2_ILi128EEENS2_ILi0EEEEEENS2_ILi16EEES9_EEENS1_IJNS1_IJiiEEEiS9_EEEEEDaRKT_RKT0_RKT1_ENKUlRKT_RKT0_RKT1_E_clIS5_SA_SD_EEDaSQ_ST_SW_:
[----:B------:R-:W-:Y:S01]  /*9580*/  MOV R12, R6 ;  /* 0x00000006000c7202 */ /* 0x000fe20000000f00 */
[----:B------:R-:W-:Y:S02]  /*9590*/  IMAD.MOV.U32 R13, RZ, RZ, 0x0 ;  /* 0x00000000ff0d7424 */ /* 0x000fe400078e00ff */
[----:B------:R-:W-:-:S05]  /*95a0*/  IMAD.SHL.U32 R3, R35, 0x80, RZ ;  /* 0x0000008023037824 */ /* 0x000fca00078e00ff */
[----:B------:R-:W-:Y:S01]  /*95b0*/  LOP3.LUT R3, R3, 0x180, RZ, 0xc0, !PT ;  /* 0x0000018003037812 */ /* 0x000fe200078ec0ff */
[----:B------:R-:W-:Y:S06]  /*95c0*/  RET.REL.NODEC R12 `(_ZN7cutlass13device_kernelIN5flash19enable_sm80_to_sm89INS1_16FlashAttnBwdSm80INS1_25CollectiveMainloopBwdSm80ILi2ELi2EN4cute5tupleIJNS5_1CILi128EEES8_NS7_ILi64EEEEEENS_6half_tEfNS_4arch4Sm80ELb1ELb0ELb1ELb1ELb0ELb0ELb0ELb0ELi2ELi4ELi4ELi4ELb0EEENS1_24CollectiveEpilogueBwdGQAISA_fSD_Li256ELb1ELb0EEENS1_25SingleTileBwdLPTSchedulerILb1ELi128ELb0EEEEEEEEEvNT_6ParamsE) ;  /* 0xffff6a300c007950 */ /* 0x000fec0003c3ffff */
        .type           $_ZN7cutlass13device_kernelIN5flash19enable_sm80_to_sm89INS1_16FlashAttnBwdSm80INS1_25CollectiveMainloopBwdSm80ILi2ELi2EN4cute5tupleIJNS5_1CILi128EEES8_NS7_ILi64EEEEEENS_6half_tEfNS_4arch4Sm80ELb1ELb0ELb1ELb1ELb0ELb0ELb0ELb0ELi2ELi4ELi4ELi4ELb0EEENS1_24CollectiveEpilogueBwdGQAISA_fSD_Li256ELb1ELb0EEENS1_25SingleTileBwdLPTSchedulerILb1ELi128ELb0EEEEEEEEEvNT_6ParamsE$_ZZN4cute14logical_divideINS_5tupleIJNS1_IJNS_1CILi8EEENS2_ILi1EEEEEENS1_IJNS2_ILi2EEEEEEEEENS1_IJNS1_IJS4_NS2_ILi0EEEEEENS1_IJiEEEEEENS1_IJS5_NS_6LayoutIS4_S9_EEEEEEEDaRKNSD_IT_T0_EERKT1_ENKUlRKT_RKT0_E_clINSD_IS7_SB_EESE_EEDaSQ_ST_,@function
        .size           $_ZN7cutlass13device_kernelIN5flash19enable_sm80_to_sm89INS1_16FlashAttnBwdSm80INS1_25CollectiveMainloopBwdSm80ILi2ELi2EN4cute5tupleIJNS5_1CILi128EEES8_NS7_ILi64EEEEEENS_6half_tEfNS_4arch4Sm80ELb1ELb0ELb1ELb1ELb0ELb0ELb0ELb0ELi2ELi4ELi4ELi4ELb0EEENS1_24CollectiveEpilogueBwdGQAISA_fSD_Li256ELb1ELb0EEENS1_25SingleTileBwdLPTSchedulerILb1ELi128ELb0EEEEEEEEEvNT_6ParamsE$_ZZN4cute14logical_divideINS_5tupleIJNS1_IJNS_1CILi8EEENS2_ILi1EEEEEENS1_IJNS2_ILi2EEEEEEEEENS1_IJNS1_IJS4_NS2_ILi0EEEEEENS1_IJiEEEEEENS1_IJS5_NS_6LayoutIS4_S9_EEEEEEEDaRKNSD_IT_T0_EERKT1_ENKUlRKT_RKT0_E_clINSD_IS7_SB_EESE_EEDaSQ_ST_,($_ZN7cutlass13device_kernelIN5flash19enable_sm80_to_sm89INS1_16FlashAttnBwdSm80INS1_25CollectiveMainloopBwdSm80ILi2ELi2EN4cute5tupleIJNS5_1CILi128EEES8_NS7_ILi64EEEEEENS_6half_tEfNS_4arch4Sm80ELb1ELb0ELb1ELb1ELb0ELb0ELb0ELb0ELi2ELi4ELi4ELi4ELb0EEENS1_24CollectiveEpilogueBwdGQAISA_fSD_Li256ELb1ELb0EEENS1_25SingleTileBwdLPTSchedulerILb1ELi128ELb0EEEEEEEEEvNT_6ParamsE$_ZZN4cute16flatten_to_tupleINS_5tupleIJNS1_IJiiEEENS_1CILi1024EEEEEEEEDaRKT_ENKUlRKT_E_clIS2_EEDaSB_ - $_ZN7cutlass13device_kernelIN5flash19enable_sm80_to_sm89INS1_16FlashAttnBwdSm80INS1_25CollectiveMainloopBwdSm80ILi2ELi2EN4cute5tupleIJNS5_1CILi128EEES8_NS7_ILi64EEEEEENS_6half_tEfNS_4arch4Sm80ELb1ELb0ELb1ELb1ELb0ELb0ELb0ELb0ELi2ELi4ELi4ELi4ELb0EEENS1_24CollectiveEpilogueBwdGQAISA_fSD_Li256ELb1ELb0EEENS1_25SingleTileBwdLPTSchedulerILb1ELi128ELb0EEEEEEEEEvNT_6ParamsE$_ZZN4cute14logical_divideINS_5tupleIJNS1_IJNS_1CILi8EEENS2_ILi1EEEEEENS1_IJNS2_ILi2EEEEEEEEENS1_IJNS1_IJS4_NS2_ILi0EEEEEENS1_IJiEEEEEENS1_IJS5_NS_6LayoutIS4_S9_EEEEEEEDaRKNSD_IT_T0_EERKT1_ENKUlRKT_RKT0_E_clINSD_IS7_SB_EESE_EEDaSQ_ST_)
$_ZN7cutlass13device_kernelIN5flash19enable_sm80_to_sm89INS1_16FlashAttnBwdSm80INS1_25CollectiveMainloopBwdSm80ILi2ELi2EN4cute5tupleIJNS5_1CILi128EEES8_NS7_ILi64EEEEEENS_6half_tEfNS_4arch4Sm80ELb1ELb0ELb1ELb1ELb0ELb0ELb0ELb0ELi2ELi4ELi4ELi4ELb0EEENS1_24CollectiveEpilogueBwdGQAISA_fSD_Li256ELb1ELb0EEENS1_25SingleTileBwdLPTSchedulerILb1ELi128ELb0EEEEEEEEEvNT_6ParamsE$_ZZN4cute14logical_divideINS_5tupleIJNS1_IJNS_1CILi8EEENS2_ILi1EEEEEENS1_IJNS2_ILi2EEEEEEEEENS1_IJNS1_IJS4_NS2_ILi0EEEEEENS1_IJiEEEEEENS1_IJS5_NS_6LayoutIS4_S9_EEEEEEEDaRKNSD_IT_T0_EERKT1_ENKUlRKT_RKT0_E_clINSD_IS7_SB_EESE_EEDaSQ_ST_:
[----:B------:R-:W-:-:S06]  /*95d0*/  IADD3 R11, R82, -c[0x0][0x20], RZ ;  /* 0x80000800520b7a10 */ /* 0x000fcc0007ffe0ff */
[----:B------:R-:W5:Y:S01]  /*95e0*/  LDL R11, [R11] ;  /* 0x000000000b0b7983 */ /* 0x000f620000100800 */
[----:B------:R-:W-:Y:S01]  /*95f0*/  IMAD.MOV.U32 R12, RZ, RZ, R10 ;  /* 0x000000ffff0c7224 */ /* 0x000fe200078e000a */
[----:B------:R-:W-:-:S04]  /*9600*/  MOV R13, 0x0 ;  /* 0x00000000000d7802 */ /* 0x000fc80000000f00 */
[----:B------:R-:W-:Y:S05]  /*9610*/  RET.REL.NODEC R12 `(_ZN7cutlass13device_kernelIN5flash19enable_sm80_to_sm89INS1_16FlashAttnBwdSm80INS1_25CollectiveMainloopBwdSm80ILi2ELi2EN4cute5tupleIJNS5_1CILi128EEES8_NS7_ILi64EEEEEENS_6half_tEfNS_4arch4Sm80ELb1ELb0ELb1ELb1ELb0ELb0ELb0ELb0ELi2ELi4ELi4ELi4ELb0EEENS1_24CollectiveEpilogueBwdGQAISA_fSD_Li256ELb1ELb0EEENS1_25SingleTileBwdLPTSchedulerILb1ELi128ELb0EEEEEEEEEvNT_6ParamsE) ;  /* 0xffff69e00c007950 */ /* 0x000fea0003c3ffff */
        .type           $_ZN7cutlass13device_kernelIN5flash19enable_sm80_to_sm89INS1_16FlashAttnBwdSm80INS1_25CollectiveMainloopBwdSm80ILi2ELi2EN4cute5tupleIJNS5_1CILi128EEES8_NS7_ILi64EEEEEENS_6half_tEfNS_4arch4Sm80ELb1ELb0ELb1ELb1ELb0ELb0ELb0ELb0ELi2ELi4ELi4ELi4ELb0EEENS1_24CollectiveEpilogueBwdGQAISA_fSD_Li256ELb1ELb0EEENS1_25SingleTileBwdLPTSchedulerILb1ELi128ELb0EEEEEEEEEvNT_6ParamsE$_ZZN4cute16flatten_to_tupleINS_5tupleIJNS1_IJiiEEENS_1CILi1024EEEEEEEEDaRKT_ENKUlRKT_E_clIS2_EEDaSB_,@function
        .size           $_ZN7cutlass13device_kernelIN5flash19enable_sm80_to_sm89INS1_16FlashAttnBwdSm80INS1_25CollectiveMainloopBwdSm80ILi2ELi2EN4cute5tupleIJNS5_1CILi128EEES8_NS7_ILi64EEEEEENS_6half_tEfNS_4arch4Sm80ELb1ELb0ELb1ELb1ELb0ELb0ELb0ELb0ELi2ELi4ELi4ELi4ELb0EEENS1_24CollectiveEpilogueBwdGQAISA_fSD_Li256ELb1ELb0EEENS1_25SingleTileBwdLPTSchedulerILb1ELi128ELb0EEEEEEEEEvNT_6ParamsE$_ZZN4cute16flatten_to_tupleINS_5tupleIJNS1_IJiiEEENS_1CILi1024EEEEEEEEDaRKT_ENKUlRKT_E_clIS2_EEDaSB_,($_ZN7cutlass13device_kernelIN5flash19enable_sm80_to_sm89INS1_16FlashAttnBwdSm80INS1_25CollectiveMainloopBwdSm80ILi2ELi2EN4cute5tupleIJNS5_1CILi128EEES8_NS7_ILi64EEEEEENS_6half_tEfNS_4arch4Sm80ELb1ELb0ELb1ELb1ELb0ELb0ELb0ELb0ELi2ELi4ELi4ELi4ELb0EEENS1_24CollectiveEpilogueBwdGQAISA_fSD_Li256ELb1ELb0EEENS1_25SingleTileBwdLPTSchedulerILb1ELi128ELb0EEEEEEEEEvNT_6ParamsE$_ZZN4cute16flatten_to_tupleINS_5tupleIJNS_1CILi1024EEENS1_IJiiEEEEEEEEDaRKT_ENKUlRKT_E_clIS4_EEDaSB_ - $_ZN7cutlass13device_kernelIN5flash19enable_sm80_to_sm89INS1_16FlashAttnBwdSm80INS1_25CollectiveMainloopBwdSm80ILi2ELi2EN4cute5tupleIJNS5_1CILi128EEES8_NS7_ILi64EEEEEENS_6half_tEfNS_4arch4Sm80ELb1ELb0ELb1ELb1ELb0ELb0ELb0ELb0ELi2ELi4ELi4ELi4ELb0EEENS1_24CollectiveEpilogueBwdGQAISA_fSD_Li256ELb1ELb0EEENS1_25SingleTileBwdLPTSchedulerILb1ELi128ELb0EEEEEEEEEvNT_6ParamsE$_ZZN4cute16flatten_to_tupleINS_5tupleIJNS1_IJiiEEENS_1CILi1024EEEEEEEEDaRKT_ENKUlRKT_E_clIS2_EEDaSB_)
$_ZN7cutlass13device_kernelIN5flash19enable_sm80_to_sm89INS1_16FlashAttnBwdSm80INS1_25CollectiveMainloopBwdSm80ILi2ELi2EN4cute5tupleIJNS5_1CILi128EEES8_NS7_ILi64EEEEEENS_6half_tEfNS_4arch4Sm80ELb1ELb0ELb1ELb1ELb0ELb0ELb0ELb0ELi2ELi4ELi4ELi4ELb0EEENS1_24CollectiveEpilogueBwdGQAISA_fSD_Li256ELb1ELb0EEENS1_25SingleTileBwdLPTSchedulerILb1ELi128ELb0EEEEEEEEEvNT_6ParamsE$_ZZN4cute16flatten_to_tupleINS_5tupleIJNS1_IJiiEEENS_1CILi1024EEEEEEEEDaRKT_ENKUlRKT_E_clIS2_EEDaSB_:
[----:B------:R-:W-:-:S04]  /*9620*/  MOV R3, 0x0 ;  /* 0x0000000000037802 */ /* 0x000fc80000000f00 */
[----:B------:R-:W-:Y:S05]  /*9630*/  RET.REL.NODEC R2 `(_ZN7cutlass13device_kernelIN5flash19enable_sm80_to_sm89INS1_16FlashAttnBwdSm80INS1_25CollectiveMainloopBwdSm80ILi2ELi2EN4cute5tupleIJNS5_1CILi128EEES8_NS7_ILi64EEEEEENS_6half_tEfNS_4arch4Sm80ELb1ELb0ELb1ELb1ELb0ELb0ELb0ELb0ELi2ELi4ELi4ELi4ELb0EEENS1_24CollectiveEpilogueBwdGQAISA_fSD_Li256ELb1ELb0EEENS1_25SingleTileBwdLPTSchedulerILb1ELi128ELb0EEEEEEEEEvNT_6ParamsE) ;  /* 0xffff69c002007950 */ /* 0x000fea0003c3ffff */
        .type           $_ZN7cutlass13device_kernelIN5flash19enable_sm80_to_sm89INS1_16FlashAttnBwdSm80INS1_25CollectiveMainloopBwdSm80ILi2ELi2EN4cute5tupleIJNS5_1CILi128EEES8_NS7_ILi64EEEEEENS_6half_tEfNS_4arch4Sm80ELb1ELb0ELb1ELb1ELb0ELb0ELb0ELb0ELi2ELi4ELi4ELi4ELb0EEENS1_24CollectiveEpilogueBwdGQAISA_fSD_Li256ELb1ELb0EEENS1_25SingleTileBwdLPTSchedulerILb1ELi128ELb0EEEEEEEEEvNT_6ParamsE$_ZZN4cute16flatten_to_tupleINS_5tupleIJNS_1CILi1024EEENS1_IJiiEEEEEEEEDaRKT_ENKUlRKT_E_clIS4_EEDaSB_,@function
        .size           $_ZN7cutlass13device_kernelIN5flash19enable_sm80_to_sm89INS1_16FlashAttnBwdSm80INS1_25CollectiveMainloopBwdSm80ILi2ELi2EN4cute5tupleIJNS5_1CILi128EEES8_NS7_ILi64EEEEEENS_6half_tEfNS_4arch4Sm80ELb1ELb0ELb1ELb1ELb0ELb0ELb0ELb0ELi2ELi4ELi4ELi4ELb0EEENS1_24CollectiveEpilogueBwdGQAISA_fSD_Li256ELb1ELb0EEENS1_25SingleTileBwdLPTSchedulerILb1ELi128ELb0EEEEEEEEEvNT_6ParamsE$_ZZN4cute16flatten_to_tupleINS_5tupleIJNS_1CILi1024EEENS1_IJiiEEEEEEEEDaRKT_ENKUlRKT_E_clIS4_EEDaSB_,($_ZN7cutlass13device_kernelIN5flash19enable_sm80_to_sm89INS1_16FlashAttnBwdSm80INS1_25CollectiveMainloopBwdSm80ILi2ELi2EN4cute5tupleIJNS5_1CILi128EEES8_NS7_ILi64EEEEEENS_6half_tEfNS_4arch4Sm80ELb1ELb0ELb1ELb1ELb0ELb0ELb0ELb0ELi2ELi4ELi4ELi4ELb0EEENS1_24CollectiveEpilogueBwdGQAISA_fSD_Li256ELb1ELb0EEENS1_25SingleTileBwdLPTSchedulerILb1ELi128ELb0EEEEEEEEEvNT_6ParamsE$_ZZN4cute16flatten_to_tupleINS_5tupleIJNS_1CILi4096EEENS1_IJNS1_IJiiEEENS2_ILi8192EEEEEEEEEEEDaRKT_ENKUlRKT_E_clIS6_EEDaSD_ - $_ZN7cutlass13device_kernelIN5flash19enable_sm80_to_sm89INS1_16FlashAttnBwdSm80INS1_25CollectiveMainloopBwdSm80ILi2ELi2EN4cute5tupleIJNS5_1CILi128EEES8_NS7_ILi64EEEEEENS_6half_tEfNS_4arch4Sm80ELb1ELb0ELb1ELb1ELb0ELb0ELb0ELb0ELi2ELi4ELi4ELi4ELb0EEENS1_24CollectiveEpilogueBwdGQAISA_fSD_Li256ELb1ELb0EEENS1_25SingleTileBwdLPTSchedulerILb1ELi128ELb0EEEEEEEEEvNT_6ParamsE$_ZZN4cute16flatten_to_tupleINS_5tupleIJNS_1CILi1024EEENS1_IJiiEEEEEEEEDaRKT_ENKUlRKT_E_clIS4_EEDaSB_)
$_ZN7cutlass13device_kernelIN5flash19enable_sm80_to_sm89INS1_16FlashAttnBwdSm80INS1_25CollectiveMainloopBwdSm80ILi2ELi2EN4cute5tupleIJNS5_1CILi128EEES8_NS7_ILi64EEEEEENS_6half_tEfNS_4arch4Sm80ELb1ELb0ELb1ELb1ELb0ELb0ELb0ELb0ELi2ELi4ELi4ELi4ELb0EEENS1_24CollectiveEpilogueBwdGQAISA_fSD_Li256ELb1ELb0EEENS1_25SingleTileBwdLPTSchedulerILb1ELi128ELb0EEEEEEEEEvNT_6ParamsE$_ZZN4cute16flatten_to_tupleINS_5tupleIJNS_1CILi1024EEENS1_IJiiEEEEEEEEDaRKT_ENKUlRKT_E_clIS4_EEDaSB_:
[----:B------:R-:W-:-:S04]  /*9640*/  MOV R3, 0x0 ;  /* 0x0000000000037802 */ /* 0x000fc80000000f00 */
[----:B------:R-:W-:Y:S05]  /*9650*/  RET.REL.NODEC R2 `(_ZN7cutlass13device_kernelIN5flash19enable_sm80_to_sm89INS1_16FlashAttnBwdSm80INS1_25CollectiveMainloopBwdSm80ILi2ELi2EN4cute5tupleIJNS5_1CILi128EEES8_NS7_ILi64EEEEEENS_6half_tEfNS_4arch4Sm80ELb1ELb0ELb1ELb1ELb0ELb0ELb0ELb0ELi2ELi4ELi4ELi4ELb0EEENS1_24CollectiveEpilogueBwdGQAISA_fSD_Li256ELb1ELb0EEENS1_25SingleTileBwdLPTSchedulerILb1ELi128ELb0EEEEEEEEEvNT_6ParamsE) ;  /* 0xffff69a002007950 */ /* 0x000fea0003c3ffff */
        .type           $_ZN7cutlass13device_kernelIN5flash19enable_sm80_to_sm89INS1_16FlashAttnBwdSm80INS1_25CollectiveMainloopBwdSm80ILi2ELi2EN4cute5tupleIJNS5_1CILi128EEES8_NS7_ILi64EEEEEENS_6half_tEfNS_4arch4Sm80ELb1ELb0ELb1ELb1ELb0ELb0ELb0ELb0ELi2ELi4ELi4ELi4ELb0EEENS1_24CollectiveEpilogueBwdGQAISA_fSD_Li256ELb1ELb0EEENS1_25SingleTileBwdLPTSchedulerILb1ELi128ELb0EEEEEEEEEvNT_6ParamsE$_ZZN4cute16flatten_to_tupleINS_5tupleIJNS_1CILi4096EEENS1_IJNS1_IJiiEEENS2_ILi8192EEEEEEEEEEEDaRKT_ENKUlRKT_E_clIS6_EEDaSD_,@function
        .size           $_ZN7cutlass13device_kernelIN5flash19enable_sm80_to_sm89INS1_16FlashAttnBwdSm80INS1_25CollectiveMainloopBwdSm80ILi2ELi2EN4cute5tupleIJNS5_1CILi128EEES8_NS7_ILi64EEEEEENS_6half_tEfNS_4arch4Sm80ELb1ELb0ELb1ELb1ELb0ELb0ELb0ELb0ELi2ELi4ELi4ELi4ELb0EEENS1_24CollectiveEpilogueBwdGQAISA_fSD_Li256ELb1ELb0EEENS1_25SingleTileBwdLPTSchedulerILb1ELi128ELb0EEEEEEEEEvNT_6ParamsE$_ZZN4cute16flatten_to_tupleINS_5tupleIJNS_1CILi4096EEENS1_IJNS1_IJiiEEENS2_ILi8192EEEEEEEEEEEDaRKT_ENKUlRKT_E_clIS6_EEDaSD_,($_ZN7cutlass13device_kernelIN5flash19enable_sm80_to_sm89INS1_16FlashAttnBwdSm80INS1_25CollectiveMainloopBwdSm80ILi2ELi2EN4cute5tupleIJNS5_1CILi128EEES8_NS7_ILi64EEEEEENS_6half_tEfNS_4arch4Sm80ELb1ELb0ELb1ELb1ELb0ELb0ELb0ELb0ELi2ELi4ELi4ELi4ELb0EEENS1_24CollectiveEpilogueBwdGQAISA_fSD_Li256ELb1ELb0EEENS1_25SingleTileBwdLPTSchedulerILb1ELi128ELb0EEEEEEEEEvNT_6ParamsE$_ZZN4cute16flatten_to_tupleINS_5tupleIJNS_1CILi4096EEENS1_IJiiEEEEEEEEDaRKT_ENKUlRKT_E_clIS4_EEDaSB_ - $_ZN7cutlass13device_kernelIN5flash19enable_sm80_to_sm89INS1_16FlashAttnBwdSm80INS1_25CollectiveMainloopBwdSm80ILi2ELi2EN4cute5tupleIJNS5_1CILi128EEES8_NS7_ILi64EEEEEENS_6half_tEfNS_4arch4Sm80ELb1ELb0ELb1ELb1ELb0ELb0ELb0ELb0ELi2ELi4ELi4ELi4ELb0EEENS1_24CollectiveEpilogueBwdGQAISA_fSD_Li256ELb1ELb0EEENS1_25SingleTileBwdLPTSchedulerILb1ELi128ELb0EEEEEEEEEvNT_6ParamsE$_ZZN4cute16flatten_to_tupleINS_5tupleIJNS_1CILi4096EEENS1_IJNS1_IJiiEEENS2_ILi8192EEEEEEEEEEEDaRKT_ENKUlRKT_E_clIS6_EEDaSD_)
$_ZN7cutlass13device_kernelIN5flash19enable_sm80_to_sm89INS1_16FlashAttnBwdSm80INS1_25CollectiveMainloopBwdSm80ILi2ELi2EN4cute5tupleIJNS5_1CILi128EEES8_NS7_ILi64EEEEEENS_6half_tEfNS_4arch4Sm80ELb1ELb0ELb1ELb1ELb0ELb0ELb0ELb0ELi2ELi4ELi4ELi4ELb0EEENS1_24CollectiveEpilogueBwdGQAISA_fSD_Li256ELb1ELb0EEENS1_25SingleTileBwdLPTSchedulerILb1ELi128ELb0EEEEEEEEEvNT_6ParamsE$_ZZN4cute16flatten_to_tupleINS_5tupleIJNS_1CILi4096EEENS1_IJNS1_IJiiEEENS2_ILi8192EEEEEEEEEEEDaRKT_ENKUlRKT_E_clIS6_EEDaSD_:
[----:B------:R-:W-:-:S04]  /*9660*/  MOV R5, 0x0 ;  /* 0x0000000000057802 */ /* 0x000fc80000000f00 */
[----:B------:R-:W-:Y:S05]  /*9670*/  RET.REL.NODEC R4 `(_ZN7cutlass13device_kernelIN5flash19enable_sm80_to_sm89INS1_16FlashAttnBwdSm80INS1_25CollectiveMainloopBwdSm80ILi2ELi2EN4cute5tupleIJNS5_1CILi128EEES8_NS7_ILi64EEEEEENS_6half_tEfNS_4arch4Sm80ELb1ELb0ELb1ELb1ELb0ELb0ELb0ELb0ELi2ELi4ELi4ELi4ELb0EEENS1_24CollectiveEpilogueBwdGQAISA_fSD_Li256ELb1ELb0EEENS1_25SingleTileBwdLPTSchedulerILb1ELi128ELb0EEEEEEEEEvNT_6ParamsE) ;  /* 0xffff698004007950 */ /* 0x000fea0003c3ffff */
        .type           $_ZN7cutlass13device_kernelIN5flash19enable_sm80_to_sm89INS1_16FlashAttnBwdSm80INS1_25CollectiveMainloopBwdSm80ILi2ELi2EN4cute5tupleIJNS5_1CILi128EEES8_NS7_ILi64EEEEEENS_6half_tEfNS_4arch4Sm80ELb1ELb0ELb1ELb1ELb0ELb0ELb0ELb0ELi2ELi4ELi4ELi4ELb0EEENS1_24CollectiveEpilogueBwdGQAISA_fSD_Li256ELb1ELb0EEENS1_25SingleTileBwdLPTSchedulerILb1ELi128ELb0EEEEEEEEEvNT_6ParamsE$_ZZN4cute16flatten_to_tupleINS_5tupleIJNS_1CILi4096EEENS1_IJiiEEEEEEEEDaRKT_ENKUlRKT_E_clIS4_EEDaSB_,@function
        .size           $_ZN7cutlass13device_kernelIN5flash19enable_sm80_to_sm89INS1_16FlashAttnBwdSm80INS1_25CollectiveMainloopBwdSm80ILi2ELi2EN4cute5tupleIJNS5_1CILi128EEES8_NS7_ILi64EEEEEENS_6half_tEfNS_4arch4Sm80ELb1ELb0ELb1ELb1ELb0ELb0ELb0ELb0ELi2ELi4ELi4ELi4ELb0EEENS1_24CollectiveEpilogueBwdGQAISA_fSD_Li256ELb1ELb0EEENS1_25SingleTileBwdLPTSchedulerILb1ELi128ELb0EEEEEEEEEvNT_6ParamsE$_ZZN4cute16flatten_to_tupleINS_5tupleIJNS_1CILi4096EEENS1_IJiiEEEEEEEEDaRKT_ENKUlRKT_E_clIS4_EEDaSB_,($_ZN7cutlass13device_kernelIN5flash19enable_sm80_to_sm89INS1_16FlashAttnBwdSm80INS1_25CollectiveMainloopBwdSm80ILi2ELi2EN4cute5tupleIJNS5_1CILi128EEES8_NS7_ILi64EEEEEENS_6half_tEfNS_4arch4Sm80ELb1ELb0ELb1ELb1ELb0ELb0ELb0ELb0ELi2ELi4ELi4ELi4ELb0EEENS1_24CollectiveEpilogueBwdGQAISA_fSD_Li256ELb1ELb0EEENS1_25SingleTileBwdLPTSchedulerILb1ELi128ELb0EEEEEEEEEvNT_6ParamsE$_ZZN4cute4diceINS_5tupleIJNS1_IJiNS1_IJiNS_1CILi0EEEEEEEEENS1_IJNS_10UnderscoreENS1_IJS6_S6_EEEEEEEEES9_EEDaRKT_RKT0_ENKUlRKT_RKT0_E_clIS5_S5_EEDaSI_SL_ - $_ZN7cutlass13device_kernelIN5flash19enable_sm80_to_sm89INS1_16FlashAttnBwdSm80INS1_25CollectiveMainloopBwdSm80ILi2ELi2EN4cute5tupleIJNS5_1CILi128EEES8_NS7_ILi64EEEEEENS_6half_tEfNS_4arch4Sm80ELb1ELb0ELb1ELb1ELb0ELb0ELb0ELb0ELi2ELi4ELi4ELi4ELb0EEENS1_24CollectiveEpilogueBwdGQAISA_fSD_Li256ELb1ELb0EEENS1_25SingleTileBwdLPTSchedulerILb1ELi128ELb0EEEEEEEEEvNT_6ParamsE$_ZZN4cute16flatten_to_tupleINS_5tupleIJNS_1CILi4096EEENS1_IJiiEEEEEEEEDaRKT_ENKUlRKT_E_clIS4_EEDaSB_)
$_ZN7cutlass13device_kernelIN5flash19enable_sm80_to_sm89INS1_16FlashAttnBwdSm80INS1_25CollectiveMainloopBwdSm80ILi2ELi2EN4cute5tupleIJNS5_1CILi128EEES8_NS7_ILi64EEEEEENS_6half_tEfNS_4arch4Sm80ELb1ELb0ELb1ELb1ELb0ELb0ELb0ELb0ELi2ELi4ELi4ELi4ELb0EEENS1_24CollectiveEpilogueBwdGQAISA_fSD_Li256ELb1ELb0EEENS1_25SingleTileBwdLPTSchedulerILb1ELi128ELb0EEEEEEEEEvNT_6ParamsE$_ZZN4cute16flatten_to_tupleINS_5tupleIJNS_1CILi4096EEENS1_IJiiEEEEEEEEDaRKT_ENKUlRKT_E_clIS4_EEDaSB_:
[----:B------:R-:W-:-:S04]  /*9680*/  MOV R3, 0x0 ;  /* 0x0000000000037802 */ /* 0x000fc80000000f00 */
[----:B------:R-:W-:Y:S05]  /*9690*/  RET.REL.NODEC R2 `(_ZN7cutlass13device_kernelIN5flash19enable_sm80_to_sm89INS1_16FlashAttnBwdSm80INS1_25CollectiveMainloopBwdSm80ILi2ELi2EN4cute5tupleIJNS5_1CILi128EEES8_NS7_ILi64EEEEEENS_6half_tEfNS_4arch4Sm80ELb1ELb0ELb1ELb1ELb0ELb0ELb0ELb0ELi2ELi4ELi4ELi4ELb0EEENS1_24CollectiveEpilogueBwdGQAISA_fSD_Li256ELb1ELb0EEENS1_25SingleTileBwdLPTSchedulerILb1ELi128ELb0EEEEEEEEEvNT_6ParamsE) ;  /* 0xffff696002007950 */ /* 0x000fea0003c3ffff */
        .type           $_ZN7cutlass13device_kernelIN5flash19enable_sm80_to_sm89INS1_16FlashAttnBwdSm80INS1_25CollectiveMainloopBwdSm80ILi2ELi2EN4cute5tupleIJNS5_1CILi128EEES8_NS7_ILi64EEEEEENS_6half_tEfNS_4arch4Sm80ELb1ELb0ELb1ELb1ELb0ELb0ELb0ELb0ELi2ELi4ELi4ELi4ELb0EEENS1_24CollectiveEpilogueBwdGQAISA_fSD_Li256ELb1ELb0EEENS1_25SingleTileBwdLPTSchedulerILb1ELi128ELb0EEEEEEEEEvNT_6ParamsE$_ZZN4cute4diceINS_5tupleIJNS1_IJiNS1_IJiNS_1CILi0EEEEEEEEENS1_IJNS_10UnderscoreENS1_IJS6_S6_EEEEEEEEES9_EEDaRKT_RKT0_ENKUlRKT_RKT0_E_clIS5_S5_EEDaSI_SL_,@function
        .size           $_ZN7cutlass13device_kernelIN5flash19enable_sm80_to_sm89INS1_16FlashAttnBwdSm80INS1_25CollectiveMainloopBwdSm80ILi2ELi2EN4cute5tupleIJNS5_1CILi128EEES8_NS7_ILi64EEEEEENS_6half_tEfNS_4arch4Sm80ELb1ELb0ELb1ELb1ELb0ELb0ELb0ELb0ELi2ELi4ELi4ELi4ELb0EEENS1_24CollectiveEpilogueBwdGQAISA_fSD_Li256ELb1ELb0EEENS1_25SingleTileBwdLPTSchedulerILb1ELi128ELb0EEEEEEEEEvNT_6ParamsE$_ZZN4cute4diceINS_5tupleIJNS1_IJiNS1_IJiNS_1CILi0EEEEEEEEENS1_IJNS_10UnderscoreENS1_IJS6_S6_EEEEEEEEES9_EEDaRKT_RKT0_ENKUlRKT_RKT0_E_clIS5_S5_EEDaSI_SL_,($_ZN7cutlass13device_kernelIN5flash19enable_sm80_to_sm89INS1_16FlashAttnBwdSm80INS1_25CollectiveMainloopBwdSm80ILi2ELi2EN4cute5tupleIJNS5_1CILi128EEES8_NS7_ILi64EEEEEENS_6half_tEfNS_4arch4Sm80ELb1ELb0ELb1ELb1ELb0ELb0ELb0ELb0ELi2ELi4ELi4ELi4ELb0EEENS1_24CollectiveEpilogueBwdGQAISA_fSD_Li256ELb1ELb0EEENS1_25SingleTileBwdLPTSchedulerILb1ELi128ELb0EEEEEEEEEvNT_6ParamsE$_ZZN4cute4takeILi1ELi2ENS_5tupleIJNS1_IJNS_1CILi1EEENS2_ILi0EEEEEEiEEEEEDaRKT1_ENKUlDpRKT_E_clIJiEEEDaSD_ - $_ZN7cutlass13device_kernelIN5flash19enable_sm80_to_sm89INS1_16FlashAttnBwdSm80INS1_25CollectiveMainloopBwdSm80ILi2ELi2EN4cute5tupleIJNS5_1CILi128EEES8_NS7_ILi64EEEEEENS_6half_tEfNS_4arch4Sm80ELb1ELb0ELb1ELb1ELb0ELb0ELb0ELb0ELi2ELi4ELi4ELi4ELb0EEENS1_24CollectiveEpilogueBwdGQAISA_fSD_Li256ELb1ELb0EEENS1_25SingleTileBwdLPTSchedulerILb1ELi128ELb0EEEEEEEEEvNT_6ParamsE$_ZZN4cute4diceINS_5tupleIJNS1_IJiNS1_IJiNS_1CILi0EEEEEEEEENS1_IJNS_10UnderscoreENS1_IJS6_S6_EEEEEEEEES9_EEDaRKT_RKT0_ENKUlRKT_RKT0_E_clIS5_S5_EEDaSI_SL_)
$_ZN7cutlass13device_kernelIN5flash19enable_sm80_to_sm89INS1_16FlashAttnBwdSm80INS1_25CollectiveMainloopBwdSm80ILi2ELi2EN4cute5tupleIJNS5_1CILi128EEES8_NS7_ILi64EEEEEENS_6half_tEfNS_4arch4Sm80ELb1ELb0ELb1ELb1ELb0ELb0ELb0ELb0ELi2ELi4ELi4ELi4ELb0EEENS1_24CollectiveEpilogueBwdGQAISA_fSD_Li256ELb1ELb0EEENS1_25SingleTileBwdLPTSchedulerILb1ELi128ELb0EEEEEEEEEvNT_6ParamsE$_ZZN4cute4diceINS_5tupleIJNS1_IJiNS1_IJiNS_1CILi0EEEEEEEEENS1_IJNS_10UnderscoreENS1_IJS6_S6_EEEEEEEEES9_EEDaRKT_RKT0_ENKUlRKT_RKT0_E_clIS5_S5_EEDaSI_SL_:
[----:B------:R-:W-:-:S05]  /*96a0*/  IADD3 R7, R2, -c[0x0][0x20], RZ ;  /* 0x8000080002077a10 */ /* 0x000fca0007ffe0ff */
[----:B------:R1:W5:Y:S04]  /*96b0*/  LDL R3, [R7+0x4] ;  /* 0x0000040007037983 */ /* 0x0003680000100800 */
[----:B------:R1:W5:Y:S01]  /*96c0*/  LDL R2, [R7] ;  /* 0x0000000007027983 */ /* 0x0003620000100800 */
[----:B------:R-:W-:Y:S01]  /*96d0*/  IMAD.MOV.U32 R34, RZ, RZ, R6 ;  /* 0x000000ffff227224 */ /* 0x000fe200078e0006 */
[----:B------:R-:W-:-:S04]  /*96e0*/  MOV R35, 0x0 ;  /* 0x0000000000237802 */ /* 0x000fc80000000f00 */
[----:B------:R-:W-:Y:S05]  /*96f0*/  RET.REL.NODEC R34 `(_ZN7cutlass13device_kernelIN5flash19enable_sm80_to_sm89INS1_16FlashAttnBwdSm80INS1_25CollectiveMainloopBwdSm80ILi2ELi2EN4cute5tupleIJNS5_1CILi128EEES8_NS7_ILi64EEEEEENS_6half_tEfNS_4arch4Sm80ELb1ELb0ELb1ELb1ELb0ELb0ELb0ELb0ELi2ELi4ELi4ELi4ELb0EEENS1_24CollectiveEpilogueBwdGQAISA_fSD_Li256ELb1ELb0EEENS1_25SingleTileBwdLPTSchedulerILb1ELi128ELb0EEEEEEEEEvNT_6ParamsE) ;  /* 0xffff690022007950 */ /* 0x000fea0003c3ffff */
        .type           $_ZN7cutlass13device_kernelIN5flash19enable_sm80_to_sm89INS1_16FlashAttnBwdSm80INS1_25CollectiveMainloopBwdSm80ILi2ELi2EN4cute5tupleIJNS5_1CILi128EEES8_NS7_ILi64EEEEEENS_6half_tEfNS_4arch4Sm80ELb1ELb0ELb1ELb1ELb0ELb0ELb0ELb0ELi2ELi4ELi4ELi4ELb0EEENS1_24CollectiveEpilogueBwdGQAISA_fSD_Li256ELb1ELb0EEENS1_25SingleTileBwdLPTSchedulerILb1ELi128ELb0EEEEEEEEEvNT_6ParamsE$_ZZN4cute4takeILi1ELi2ENS_5tupleIJNS1_IJNS_1CILi1EEENS2_ILi0EEEEEEiEEEEEDaRKT1_ENKUlDpRKT_E_clIJiEEEDaSD_,@function
        .size           $_ZN7cutlass13device_kernelIN5flash19enable_sm80_to_sm89INS1_16FlashAttnBwdSm80INS1_25CollectiveMainloopBwdSm80ILi2ELi2EN4cute5tupleIJNS5_1CILi128EEES8_NS7_ILi64EEEEEENS_6half_tEfNS_4arch4Sm80ELb1ELb0ELb1ELb1ELb0ELb0ELb0ELb0ELi2ELi4ELi4ELi4ELb0EEENS1_24CollectiveEpilogueBwdGQAISA_fSD_Li256ELb1ELb0EEENS1_25SingleTileBwdLPTSchedulerILb1ELi128ELb0EEEEEEEEEvNT_6ParamsE$_ZZN4cute4takeILi1ELi2ENS_5tupleIJNS1_IJNS_1CILi1EEENS2_ILi0EEEEEEiEEEEEDaRKT1_ENKUlDpRKT_E_clIJiEEEDaSD_,($_ZN7cutlass13device_kernelIN5flash19enable_sm80_to_sm89INS1_16FlashAttnBwdSm80INS1_25CollectiveMainloopBwdSm80ILi2ELi2EN4cute5tupleIJNS5_1CILi128EEES8_NS7_ILi64EEEEEENS_6half_tEfNS_4arch4Sm80ELb1ELb0ELb1ELb1ELb0ELb0ELb0ELb0ELi2ELi4ELi4ELi4ELb0EEENS1_24CollectiveEpilogueBwdGQAISA_fSD_Li256ELb1ELb0EEENS1_25SingleTileBwdLPTSchedulerILb1ELi128ELb0EEEEEEEEEvNT_6ParamsE$_ZZN4cute4takeILi1ELi3ENS_5tupleIJNS1_IJNS_1CILi1EEENS2_ILi512EEEiEEENS2_ILi4096EEENS1_IJNS1_IJiiEEENS2_ILi8192EEEEEEEEEEEDaRKT1_ENKUlDpRKT_E_clIJS6_S9_EEEDaSH_ - $_ZN7cutlass13device_kernelIN5flash19enable_sm80_to_sm89INS1_16FlashAttnBwdSm80INS1_25CollectiveMainloopBwdSm80ILi2ELi2EN4cute5tupleIJNS5_1CILi128EEES8_NS7_ILi64EEEEEENS_6half_tEfNS_4arch4Sm80ELb1ELb0ELb1ELb1ELb0ELb0ELb0ELb0ELi2ELi4ELi4ELi4ELb0EEENS1_24CollectiveEpilogueBwdGQAISA_fSD_Li256ELb1ELb0EEENS1_25SingleTileBwdLPTSchedulerILb1ELi128ELb0EEEEEEEEEvNT_6ParamsE$_ZZN4cute4takeILi1ELi2ENS_5tupleIJNS1_IJNS_1CILi1EEENS2_ILi0EEEEEEiEEEEEDaRKT1_ENKUlDpRKT_E_clIJiEEEDaSD_)
$_ZN7cutlass13device_kernelIN5flash19enable_sm80_to_sm89INS1_16FlashAttnBwdSm80INS1_25CollectiveMainloopBwdSm80ILi2ELi2EN4cute5tupleIJNS5_1CILi128EEES8_NS7_ILi64EEEEEENS_6half_tEfNS_4arch4Sm80ELb1ELb0ELb1ELb1ELb0ELb0ELb0ELb0ELi2ELi4ELi4ELi4ELb0EEENS1_24CollectiveEpilogueBwdGQAISA_fSD_Li256ELb1ELb0EEENS1_25SingleTileBwdLPTSchedulerILb1ELi128ELb0EEEEEEEEEvNT_6ParamsE$_ZZN4cute4takeILi1ELi2ENS_5tupleIJNS1_IJNS_1CILi1EEENS2_ILi0EEEEEEiEEEEEDaRKT1_ENKUlDpRKT_E_clIJiEEEDaSD_:
[----:B------:R-:W-:Y:S02]  /*9700*/  MOV R38, R36 ;  /* 0x0000002400267202 */ /* 0x000fe40000000f00 */
[----:B------:R-:W-:-:S04]  /*9710*/  MOV R39, 0x0 ;  /* 0x0000000000277802 */ /* 0x000fc80000000f00 */
[----:B------:R-:W-:Y:S05]  /*9720*/  RET.REL.NODEC R38 `(_ZN7cutlass13device_kernelIN5flash19enable_sm80_to_sm89INS1_16FlashAttnBwdSm80INS1_25CollectiveMainloopBwdSm80ILi2ELi2EN4cute5tupleIJNS5_1CILi128EEES8_NS7_ILi64EEEEEENS_6half_tEfNS_4arch4Sm80ELb1ELb0ELb1ELb1ELb0ELb0ELb0ELb0ELi2ELi4ELi4ELi4ELb0EEENS1_24CollectiveEpilogueBwdGQAISA_fSD_Li256ELb1ELb0EEENS1_25SingleTileBwdLPTSchedulerILb1ELi128ELb0EEEEEEEEEvNT_6ParamsE) ;  /* 0xffff68d026007950 */ /* 0x000fea0003c3ffff */
        .type           $_ZN7cutlass13device_kernelIN5flash19enable_sm80_to_sm89INS1_16FlashAttnBwdSm80INS1_25CollectiveMainloopBwdSm80ILi2ELi2EN4cute5tupleIJNS5_1CILi128EEES8_NS7_ILi64EEEEEENS_6half_tEfNS_4arch4Sm80ELb1ELb0ELb1ELb1ELb0ELb0ELb0ELb0ELi2ELi4ELi4ELi4ELb0EEENS1_24CollectiveEpilogueBwdGQAISA_fSD_Li256ELb1ELb0EEENS1_25SingleTileBwdLPTSchedulerILb1ELi128ELb0EEEEEEEEEvNT_6ParamsE$_ZZN4cute4takeILi1ELi3ENS_5tupleIJNS1_IJNS_1CILi1EEENS2_ILi512EEEiEEENS2_ILi4096EEENS1_IJNS1_IJiiEEENS2_ILi8192EEEEEEEEEEEDaRKT1_ENKUlDpRKT_E_clIJS6_S9_EEEDaSH_,@function
        .size           $_ZN7cutlass13device_kernelIN5flash19enable_sm80_to_sm89INS1_16FlashAttnBwdSm80INS1_25CollectiveMainloopBwdSm80ILi2ELi2EN4cute5tupleIJNS5_1CILi128EEES8_NS7_ILi64EEEEEENS_6half_tEfNS_4arch4Sm80ELb1ELb0ELb1ELb1ELb0ELb0ELb0ELb0ELi2ELi4ELi4ELi4ELb0EEENS1_24CollectiveEpilogueBwdGQAISA_fSD_Li256ELb1ELb0EEENS1_25SingleTileBwdLPTSchedulerILb1ELi128ELb0EEEEEEEEEvNT_6ParamsE$_ZZN4cute4takeILi1ELi3ENS_5tupleIJNS1_IJNS_1CILi1EEENS2_ILi512EEEiEEENS2_ILi4096EEENS1_IJNS1_IJiiEEENS2_ILi8192EEEEEEEEEEEDaRKT1_ENKUlDpRKT_E_clIJS6_S9_EEEDaSH_,($_ZN7cutlass13device_kernelIN5flash19enable_sm80_to_sm89INS1_16FlashAttnBwdSm80INS1_25CollectiveMainloopBwdSm80ILi2ELi2EN4cute5tupleIJNS5_1CILi128EEES8_NS7_ILi64EEEEEENS_6half_tEfNS_4arch4Sm80ELb1ELb0ELb1ELb1ELb0ELb0ELb0ELb0ELi2ELi4ELi4ELi4ELb0EEENS1_24CollectiveEpilogueBwdGQAISA_fSD_Li256ELb1ELb0EEENS1_25SingleTileBwdLPTSchedulerILb1ELi128ELb0EEEEEEEEEvNT_6ParamsE$_ZZN4cute4takeILi1ELi3ENS_5tupleIJNS1_IJNS_1CILi1EEENS2_ILi512EEEiEEENS2_ILi4096EEENS1_IJiiEEEEEEEEDaRKT1_ENKUlDpRKT_E_clIJS6_S7_EEEDaSF_ - $_ZN7cutlass13device_kernelIN5flash19enable_sm80_to_sm89INS1_16FlashAttnBwdSm80INS1_25CollectiveMainloopBwdSm80ILi2ELi2EN4cute5tupleIJNS5_1CILi128EEES8_NS7_ILi64EEEEEENS_6half_tEfNS_4arch4Sm80ELb1ELb0ELb1ELb1ELb0ELb0ELb0ELb0ELi2ELi4ELi4ELi4ELb0EEENS1_24CollectiveEpilogueBwdGQAISA_fSD_Li256ELb1ELb0EEENS1_25SingleTileBwdLPTSchedulerILb1ELi128ELb0EEEEEEEEEvNT_6ParamsE$_ZZN4cute4takeILi1ELi3ENS_5tupleIJNS1_IJNS_1CILi1EEENS2_ILi512EEEiEEENS2_ILi4096EEENS1_IJNS1_IJiiEEENS2_ILi8192EEEEEEEEEEEDaRKT1_ENKUlDpRKT_E_clIJS6_S9_EEEDaSH_)
$_ZN7cutlass13device_kernelIN5flash19enable_sm80_to_sm89INS1_16FlashAttnBwdSm80INS1_25CollectiveMainloopBwdSm80ILi2ELi2EN4cute5tupleIJNS5_1CILi128EEES8_NS7_ILi64EEEEEENS_6half_tEfNS_4arch4Sm80ELb1ELb0ELb1ELb1ELb0ELb0ELb0ELb0ELi2ELi4ELi4ELi4ELb0EEENS1_24CollectiveEpilogueBwdGQAISA_fSD_Li256ELb1ELb0EEENS1_25SingleTileBwdLPTSchedulerILb1ELi128ELb0EEEEEEEEEvNT_6ParamsE$_ZZN4cute4takeILi1ELi3ENS_5tupleIJNS1_IJNS_1CILi1EEENS2_ILi512EEEiEEENS2_ILi4096EEENS1_IJNS1_IJiiEEENS2_ILi8192EEEEEEEEEEEDaRKT1_ENKUlDpRKT_E_clIJS6_S9_EEEDaSH_:
[----:B------:R-:W-:-:S04]  /*9730*/  MOV R5, 0x0 ;  /* 0x0000000000057802 */ /* 0x000fc80000000f00 */
[----:B------:R-:W-:Y:S05]  /*9740*/  RET.REL.NODEC R4 `(_ZN7cutlass13device_kernelIN5flash19enable_sm80_to_sm89INS1_16FlashAttnBwdSm80INS1_25CollectiveMainloopBwdSm80ILi2ELi2EN4cute5tupleIJNS5_1CILi128EEES8_NS7_ILi64EEEEEENS_6half_tEfNS_4arch4Sm80ELb1ELb0ELb1ELb1ELb0ELb0ELb0ELb0ELi2ELi4ELi4ELi4ELb0EEENS1_24CollectiveEpilogueBwdGQAISA_fSD_Li256ELb1ELb0EEENS1_25SingleTileBwdLPTSchedulerILb1ELi128ELb0EEEEEEEEEvNT_6ParamsE) ;  /* 0xffff68b004007950 */ /* 0x000fea0003c3ffff */
        .type           $_ZN7cutlass13device_kernelIN5flash19enable_sm80_to_sm89INS1_16FlashAttnBwdSm80INS1_25CollectiveMainloopBwdSm80ILi2ELi2EN4cute5tupleIJNS5_1CILi128EEES8_NS7_ILi64EEEEEENS_6half_tEfNS_4arch4Sm80ELb1ELb0ELb1ELb1ELb0ELb0ELb0ELb0ELi2ELi4ELi4ELi4ELb0EEENS1_24CollectiveEpilogueBwdGQAISA_fSD_Li256ELb1ELb0EEENS1_25SingleTileBwdLPTSchedulerILb1ELi128ELb0EEEEEEEEEvNT_6ParamsE$_ZZN4cute4takeILi1ELi3ENS_5tupleIJNS1_IJNS_1CILi1EEENS2_ILi512EEEiEEENS2_ILi4096EEENS1_IJiiEEEEEEEEDaRKT1_ENKUlDpRKT_E_clIJS6_S7_EEEDaSF_,@function
        .size           $_ZN7cutlass13device_kernelIN5flash19enable_sm80_to_sm89INS1_16FlashAttnBwdSm80INS1_25CollectiveMainloopBwdSm80ILi2ELi2EN4cute5tupleIJNS5_1CILi128EEES8_NS7_ILi64EEEEEENS_6half_tEfNS_4arch4Sm80ELb1ELb0ELb1ELb1ELb0ELb0ELb0ELb0ELi2ELi4ELi4ELi4ELb0EEENS1_24CollectiveEpilogueBwdGQAISA_fSD_Li256ELb1ELb0EEENS1_25SingleTileBwdLPTSchedulerILb1ELi128ELb0EEEEEEEEEvNT_6ParamsE$_ZZN4cute4takeILi1ELi3ENS_5tupleIJNS1_IJNS_1CILi1EEENS2_ILi512EEEiEEENS2_ILi4096EEENS1_IJiiEEEEEEEEDaRKT1_ENKUlDpRKT_E_clIJS6_S7_EEEDaSF_,($_ZN7cutlass13device_kernelIN5flash19enable_sm80_to_sm89INS1_16FlashAttnBwdSm80INS1_25CollectiveMainloopBwdSm80ILi2ELi2EN4cute5tupleIJNS5_1CILi128EEES8_NS7_ILi64EEEEEENS_6half_tEfNS_4arch4Sm80ELb1ELb0ELb1ELb1ELb0ELb0ELb0ELb0ELi2ELi4ELi4ELi4ELb0EEENS1_24CollectiveEpilogueBwdGQAISA_fSD_Li256ELb1ELb0EEENS1_25SingleTileBwdLPTSchedulerILb1ELi128ELb0EEEEEEEEEvNT_6ParamsE$_ZZN4cute4takeILi1ELi3ENS_5tupleIJNS1_IJNS_1CILi1EEEiEEENS2_ILi1024EEENS1_IJiiEEEEEEEEDaRKT1_ENKUlDpRKT_E_clIJS5_S6_EEEDaSE_ - $_ZN7cutlass13device_kernelIN5flash19enable_sm80_to_sm89INS1_16FlashAttnBwdSm80INS1_25CollectiveMainloopBwdSm80ILi2ELi2EN4cute5tupleIJNS5_1CILi128EEES8_NS7_ILi64EEEEEENS_6half_tEfNS_4arch4Sm80ELb1ELb0ELb1ELb1ELb0ELb0ELb0ELb0ELi2ELi4ELi4ELi4ELb0EEENS1_24CollectiveEpilogueBwdGQAISA_fSD_Li256ELb1ELb0EEENS1_25SingleTileBwdLPTSchedulerILb1ELi128ELb0EEEEEEEEEvNT_6ParamsE$_ZZN4cute4takeILi1ELi3ENS_5tupleIJNS1_IJNS_1CILi1EEENS2_ILi512EEEiEEENS2_ILi4096EEENS1_IJiiEEEEEEEEDaRKT1_ENKUlDpRKT_E_clIJS6_S7_EEEDaSF_)
$_ZN7cutlass13device_kernelIN5flash19enable_sm80_to_sm89INS1_16FlashAttnBwdSm80INS1_25CollectiveMainloopBwdSm80ILi2ELi2EN4cute5tupleIJNS5_1CILi128EEES8_NS7_ILi64EEEEEENS_6half_tEfNS_4arch4Sm80ELb1ELb0ELb1ELb1ELb0ELb0ELb0ELb0ELi2ELi4ELi4ELi4ELb0EEENS1_24CollectiveEpilogueBwdGQAISA_fSD_Li256ELb1ELb0EEENS1_25SingleTileBwdLPTSchedulerILb1ELi128ELb0EEEEEEEEEvNT_6ParamsE$_ZZN4cute4takeILi1ELi3ENS_5tupleIJNS1_IJNS_1CILi1EEENS2_ILi512EEEiEEENS2_ILi4096EEENS1_IJiiEEEEEEEEDaRKT1_ENKUlDpRKT_E_clIJS6_S7_EEEDaSF_:
[----:B------:R-:W-:-:S04]  /*9750*/  MOV R3, 0x0 ;  /* 0x0000000000037802 */ /* 0x000fc80000000f00 */
[----:B------:R-:W-:Y:S05]  /*9760*/  RET.REL.NODEC R2 `(_ZN7cutlass13device_kernelIN5flash19enable_sm80_to_sm89INS1_16FlashAttnBwdSm80INS1_25CollectiveMainloopBwdSm80ILi2ELi2EN4cute5tupleIJNS5_1CILi128EEES8_NS7_ILi64EEEEEENS_6half_tEfNS_4arch4Sm80ELb1ELb0ELb1ELb1ELb0ELb0ELb0ELb0ELi2ELi4ELi4ELi4ELb0EEENS1_24CollectiveEpilogueBwdGQAISA_fSD_Li256ELb1ELb0EEENS1_25SingleTileBwdLPTSchedulerILb1ELi128ELb0EEEEEEEEEvNT_6ParamsE) ;  /* 0xffff689002007950 */ /* 0x000fea0003c3ffff */
        .type           $_ZN7cutlass13device_kernelIN5flash19enable_sm80_to_sm89INS1_16FlashAttnBwdSm80INS1_25CollectiveMainloopBwdSm80ILi2ELi2EN4cute5tupleIJNS5_1CILi128EEES8_NS7_ILi64EEEEEENS_6half_tEfNS_4arch4Sm80ELb1ELb0ELb1ELb1ELb0ELb0ELb0ELb0ELi2ELi4ELi4ELi4ELb0EEENS1_24CollectiveEpilogueBwdGQAISA_fSD_Li256ELb1ELb0EEENS1_25SingleTileBwdLPTSchedulerILb1ELi128ELb0EEEEEEEEEvNT_6ParamsE$_ZZN4cute4takeILi1ELi3ENS_5tupleIJNS1_IJNS_1CILi1EEEiEEENS2_ILi1024EEENS1_IJiiEEEEEEEEDaRKT1_ENKUlDpRKT_E_clIJS5_S6_EEEDaSE_,@function
        .size           $_ZN7cutlass13device_kernelIN5flash19enable_sm80_to_sm89INS1_16FlashAttnBwdSm80INS1_25CollectiveMainloopBwdSm80ILi2ELi2EN4cute5tupleIJNS5_1CILi128EEES8_NS7_ILi64EEEEEENS_6half_tEfNS_4arch4Sm80ELb1ELb0ELb1ELb1ELb0ELb0ELb0ELb0ELi2ELi4ELi4ELi4ELb0EEENS1_24CollectiveEpilogueBwdGQAISA_fSD_Li256ELb1ELb0EEENS1_25SingleTileBwdLPTSchedulerILb1ELi128ELb0EEEEEEEEEvNT_6ParamsE$_ZZN4cute4takeILi1ELi3ENS_5tupleIJNS1_IJNS_1CILi1EEEiEEENS2_ILi1024EEENS1_IJiiEEEEEEEEDaRKT1_ENKUlDpRKT_E_clIJS5_S6_EEEDaSE_,($_ZN7cutlass13device_kernelIN5flash19enable_sm80_to_sm89INS1_16FlashAttnBwdSm80INS1_25CollectiveMainloopBwdSm80ILi2ELi2EN4cute5tupleIJNS5_1CILi128EEES8_NS7_ILi64EEEEEENS_6half_tEfNS_4arch4Sm80ELb1ELb0ELb1ELb1ELb0ELb0ELb0ELb0ELi2ELi4ELi4ELi4ELb0EEENS1_24CollectiveEpilogueBwdGQAISA_fSD_Li256ELb1ELb0EEENS1_25SingleTileBwdLPTSchedulerILb1ELi128ELb0EEEEEEEEEvNT_6ParamsE$_ZZN4cute4takeILi1ELi3ENS_5tupleIJNS1_IJiNS_1CILi512EEEEEENS1_IJiiEEENS2_ILi1024EEEEEEEEDaRKT1_ENKUlDpRKT_E_clIJS5_S6_EEEDaSE_ - $_ZN7cutlass13device_kernelIN5flash19enable_sm80_to_sm89INS1_16FlashAttnBwdSm80INS1_25CollectiveMainloopBwdSm80ILi2ELi2EN4cute5tupleIJNS5_1CILi128EEES8_NS7_ILi64EEEEEENS_6half_tEfNS_4arch4Sm80ELb1ELb0ELb1ELb1ELb0ELb0ELb0ELb0ELi2ELi4ELi4ELi4ELb0EEENS1_24CollectiveEpilogueBwdGQAISA_fSD_Li256ELb1ELb0EEENS1_25SingleTileBwdLPTSchedulerILb1ELi128ELb0EEEEEEEEEvNT_6ParamsE$_ZZN4cute4takeILi1ELi3ENS_5tupleIJNS1_IJNS_1CILi1EEEiEEENS2_ILi1024EEENS1_IJiiEEEEEEEEDaRKT1_ENKUlDpRKT_E_clIJS5_S6_EEEDaSE_)
$_ZN7cutlass13device_kernelIN5flash19enable_sm80_to_sm89INS1_16FlashAttnBwdSm80INS1_25CollectiveMainloopBwdSm80ILi2ELi2EN4cute5tupleIJNS5_1CILi128EEES8_NS7_ILi64EEEEEENS_6half_tEfNS_4arch4Sm80ELb1ELb0ELb1ELb1ELb0ELb0ELb0ELb0ELi2ELi4ELi4ELi4ELb0EEENS1_24CollectiveEpilogueBwdGQAISA_fSD_Li256ELb1ELb0EEENS1_25SingleTileBwdLPTSchedulerILb1ELi128ELb0EEEEEEEEEvNT_6ParamsE$_ZZN4cute4takeILi1ELi3ENS_5tupleIJNS1_IJNS_1CILi1EEEiEEENS2_ILi1024EEENS1_IJiiEEEEEEEEDaRKT1_ENKUlDpRKT_E_clIJS5_S6_EEEDaSE_:
[----:B------:R-:W-:-:S04]  /*9770*/  MOV R3, 0x0 ;  /* 0x0000000000037802 */ /* 0x000fc80000000f00 */
[----:B------:R-:W-:Y:S05]  /*9780*/  RET.REL.NODEC R2 `(_ZN7cutlass13device_kernelIN5flash19enable_sm80_to_sm89INS1_16FlashAttnBwdSm80INS1_25CollectiveMainloopBwdSm80ILi2ELi2EN4cute5tupleIJNS5_1CILi128EEES8_NS7_ILi64EEEEEENS_6half_tEfNS_4arch4Sm80ELb1ELb0ELb1ELb1ELb0ELb0ELb0ELb0ELi2ELi4ELi4ELi4ELb0EEENS1_24CollectiveEpilogueBwdGQAISA_fSD_Li256ELb1ELb0EEENS1_25SingleTileBwdLPTSchedulerILb1ELi128ELb0EEEEEEEEEvNT_6ParamsE) ;  /* 0xffff687002007950 */ /* 0x000fea0003c3ffff */
        .type           $_ZN7cutlass13device_kernelIN5flash19enable_sm80_to_sm89INS1_16FlashAttnBwdSm80INS1_25CollectiveMainloopBwdSm80ILi2ELi2EN4cute5tupleIJNS5_1CILi128EEES8_NS7_ILi64EEEEEENS_6half_tEfNS_4arch4Sm80ELb1ELb0ELb1ELb1ELb0ELb0ELb0ELb0ELi2ELi4ELi4ELi4ELb0EEENS1_24CollectiveEpilogueBwdGQAISA_fSD_Li256ELb1ELb0EEENS1_25SingleTileBwdLPTSchedulerILb1ELi128ELb0EEEEEEEEEvNT_6ParamsE$_ZZN4cute4takeILi1ELi3ENS_5tupleIJNS1_IJiNS_1CILi512EEEEEENS1_IJiiEEENS2_ILi1024EEEEEEEEDaRKT1_ENKUlDpRKT_E_clIJS5_S6_EEEDaSE_,@function
        .size           $_ZN7cutlass13device_kernelIN5flash19enable_sm80_to_sm89INS1_16FlashAttnBwdSm80INS1_25CollectiveMainloopBwdSm80ILi2ELi2EN4cute5tupleIJNS5_1CILi128EEES8_NS7_ILi64EEEEEENS_6half_tEfNS_4arch4Sm80ELb1ELb0ELb1ELb1ELb0ELb0ELb0ELb0ELi2ELi4ELi4ELi4ELb0EEENS1_24CollectiveEpilogueBwdGQAISA_fSD_Li256ELb1ELb0EEENS1_25SingleTileBwdLPTSchedulerILb1ELi128ELb0EEEEEEEEEvNT_6ParamsE$_ZZN4cute4takeILi1ELi3ENS_5tupleIJNS1_IJiNS_1CILi512EEEEEENS1_IJiiEEENS2_ILi1024EEEEEEEEDaRKT1_ENKUlDpRKT_E_clIJS5_S6_EEEDaSE_,($_ZN7cutlass13device_kernelIN5flash19enable_sm80_to_sm89INS1_16FlashAttnBwdSm80INS1_25CollectiveMainloopBwdSm80ILi2ELi2EN4cute5tupleIJNS5_1CILi128EEES8_NS7_ILi64EEEEEENS_6half_tEfNS_4arch4Sm80ELb1ELb0ELb1ELb1ELb0ELb0ELb0ELb0ELi2ELi4ELi4ELi4ELb0EEENS1_24CollectiveEpilogueBwdGQAISA_fSD_Li256ELb1ELb0EEENS1_25SingleTileBwdLPTSchedulerILb1ELi128ELb0EEEEEEEEEvNT_6ParamsE$_ZZN4cute5sliceINS_5tupleIJNS1_IJNS_10UnderscoreENS_1CILi0EEEEEENS1_IJS4_S2_EEEEEENS1_IJNS1_IJNS1_IJNS3_ILi1EEES4_EEES4_EEENS1_IJNS1_IJS4_S4_EEEiEEEEEEEEDaRKT_RKT0_ENKUlRKT_RKT0_E_clIS6_SC_EEDaSM_SP_ - $_ZN7cutlass13device_kernelIN5flash19enable_sm80_to_sm89INS1_16FlashAttnBwdSm80INS1_25CollectiveMainloopBwdSm80ILi2ELi2EN4cute5tupleIJNS5_1CILi128EEES8_NS7_ILi64EEEEEENS_6half_tEfNS_4arch4Sm80ELb1ELb0ELb1ELb1ELb0ELb0ELb0ELb0ELi2ELi4ELi4ELi4ELb0EEENS1_24CollectiveEpilogueBwdGQAISA_fSD_Li256ELb1ELb0EEENS1_25SingleTileBwdLPTSchedulerILb1ELi128ELb0EEEEEEEEEvNT_6ParamsE$_ZZN4cute4takeILi1ELi3ENS_5tupleIJNS1_IJiNS_1CILi512EEEEEENS1_IJiiEEENS2_ILi1024EEEEEEEEDaRKT1_ENKUlDpRKT_E_clIJS5_S6_EEEDaSE_)
$_ZN7cutlass13device_kernelIN5flash19enable_sm80_to_sm89INS1_16FlashAttnBwdSm80INS1_25CollectiveMainloopBwdSm80ILi2ELi2EN4cute5tupleIJNS5_1CILi128EEES8_NS7_ILi64EEEEEENS_6half_tEfNS_4arch4Sm80ELb1ELb0ELb1ELb1ELb0ELb0ELb0ELb0ELi2ELi4ELi4ELi4ELb0EEENS1_24CollectiveEpilogueBwdGQAISA_fSD_Li256ELb1ELb0EEENS1_25SingleTileBwdLPTSchedulerILb1ELi128ELb0EEEEEEEEEvNT_6ParamsE$_ZZN4cute4takeILi1ELi3ENS_5tupleIJNS1_IJiNS_1CILi512EEEEEENS1_IJiiEEENS2_ILi1024EEEEEEEEDaRKT1_ENKUlDpRKT_E_clIJS5_S6_EEEDaSE_:
[----:B------:R-:W-:-:S04]  /*9790*/  MOV R3, 0x0 ;  /* 0x0000000000037802 */ /* 0x000fc80000000f00 */
[----:B------:R-:W-:Y:S05]  /*97a0*/  RET.REL.NODEC R2 `(_ZN7cutlass13device_kernelIN5flash19enable_sm80_to_sm89INS1_16FlashAttnBwdSm80INS1_25CollectiveMainloopBwdSm80ILi2ELi2EN4cute5tupleIJNS5_1CILi128EEES8_NS7_ILi64EEEEEENS_6half_tEfNS_4arch4Sm80ELb1ELb0ELb1ELb1ELb0ELb0ELb0ELb0ELi2ELi4ELi4ELi4ELb0EEENS1_24CollectiveEpilogueBwdGQAISA_fSD_Li256ELb1ELb0EEENS1_25SingleTileBwdLPTSchedulerILb1ELi128ELb0EEEEEEEEEvNT_6ParamsE) ;  /* 0xffff685002007950 */ /* 0x000fea0003c3ffff */
        .type           $_ZN7cutlass13device_kernelIN5flash19enable_sm80_to_sm89INS1_16FlashAttnBwdSm80INS1_25CollectiveMainloopBwdSm80ILi2ELi2EN4cute5tupleIJNS5_1CILi128EEES8_NS7_ILi64EEEEEENS_6half_tEfNS_4arch4Sm80ELb1ELb0ELb1ELb1ELb0ELb0ELb0ELb0ELi2ELi4ELi4ELi4ELb0EEENS1_24CollectiveEpilogueBwdGQAISA_fSD_Li256ELb1ELb0EEENS1_25SingleTileBwdLPTSchedulerILb1ELi128ELb0EEEEEEEEEvNT_6ParamsE$_ZZN4cute5sliceINS_5tupleIJNS1_IJNS_10UnderscoreENS_1CILi0EEEEEENS1_IJS4_S2_EEEEEENS1_IJNS1_IJNS1_IJNS3_ILi1EEES4_EEES4_EEENS1_IJNS1_IJS4_S4_EEEiEEEEEEEEDaRKT_RKT0_ENKUlRKT_RKT0_E_clIS6_SC_EEDaSM_SP_,@function
        .size           $_ZN7cutlass13device_kernelIN5flash19enable_sm80_to_sm89INS1_16FlashAttnBwdSm80INS1_25CollectiveMainloopBwdSm80ILi2ELi2EN4cute5tupleIJNS5_1CILi128EEES8_NS7_ILi64EEEEEENS_6half_tEfNS_4arch4Sm80ELb1ELb0ELb1ELb1ELb0ELb0ELb0ELb0ELi2ELi4ELi4ELi4ELb0EEENS1_24CollectiveEpilogueBwdGQAISA_fSD_Li256ELb1ELb0EEENS1_25SingleTileBwdLPTSchedulerILb1ELi128ELb0EEEEEEEEEvNT_6ParamsE$_ZZN4cute5sliceINS_5tupleIJNS1_IJNS_10UnderscoreENS_1CILi0EEEEEENS1_IJS4_S2_EEEEEENS1_IJNS1_IJNS1_IJNS3_ILi1EEES4_EEES4_EEENS1_IJNS1_IJS4_S4_EEEiEEEEEEEEDaRKT_RKT0_ENKUlRKT_RKT0_E_clIS6_SC_EEDaSM_SP_,($_ZN7cutlass13device_kernelIN5flash19enable_sm80_to_sm89INS1_16FlashAttnBwdSm80INS1_25CollectiveMainloopBwdSm80ILi2ELi2EN4cute5tupleIJNS5_1CILi128EEES8_NS7_ILi64EEEEEENS_6half_tEfNS_4arch4Sm80ELb1ELb0ELb1ELb1ELb0ELb0ELb0ELb0ELi2ELi4ELi4ELi4ELb0EEENS1_24CollectiveEpilogueBwdGQAISA_fSD_Li256ELb1ELb0EEENS1_25SingleTileBwdLPTSchedulerILb1ELi128ELb0EEEEEEEEEvNT_6ParamsE$_ZZN4cute5sliceINS_5tupleIJNS_10UnderscoreES2_NS_1CILi0EEEEEENS1_IJNS1_IJNS3_ILi1EEES4_EEEiNS3_ILi1024EEEEEEEEDaRKT_RKT0_ENKUlRKT_RKT0_E_clIS2_iEEDaSI_SL_ - $_ZN7cutlass13device_kernelIN5flash19enable_sm80_to_sm89INS1_16FlashAttnBwdSm80INS1_25CollectiveMainloopBwdSm80ILi2ELi2EN4cute5tupleIJNS5_1CILi128EEES8_NS7_ILi64EEEEEENS_6half_tEfNS_4arch4Sm80ELb1ELb0ELb1ELb1ELb0ELb0ELb0ELb0ELi2ELi4ELi4ELi4ELb0EEENS1_24CollectiveEpilogueBwdGQAISA_fSD_Li256ELb1ELb0EEENS1_25SingleTileBwdLPTSchedulerILb1ELi128ELb0EEEEEEEEEvNT_6ParamsE$_ZZN4cute5sliceINS_5tupleIJNS1_IJNS_10UnderscoreENS_1CILi0EEEEEENS1_IJS4_S2_EEEEEENS1_IJNS1_IJNS1_IJNS3_ILi1EEES4_EEES4_EEENS1_IJNS1_IJS4_S4_EEEiEEEEEEEEDaRKT_RKT0_ENKUlRKT_RKT0_E_clIS6_SC_EEDaSM_SP_)
$_ZN7cutlass13device_kernelIN5flash19enable_sm80_to_sm89INS1_16FlashAttnBwdSm80INS1_25CollectiveMainloopBwdSm80ILi2ELi2EN4cute5tupleIJNS5_1CILi128EEES8_NS7_ILi64EEEEEENS_6half_tEfNS_4arch4Sm80ELb1ELb0ELb1ELb1ELb0ELb0ELb0ELb0ELi2ELi4ELi4ELi4ELb0EEENS1_24CollectiveEpilogueBwdGQAISA_fSD_Li256ELb1ELb0EEENS1_25SingleTileBwdLPTSchedulerILb1ELi128ELb0EEEEEEEEEvNT_6ParamsE$_ZZN4cute5sliceINS_5tupleIJNS1_IJNS_10UnderscoreENS_1CILi0EEEEEENS1_IJS4_S2_EEEEEENS1_IJNS1_IJNS1_IJNS3_ILi1EEES4_EEES4_EEENS1_IJNS1_IJS4_S4_EEEiEEEEEEEEDaRKT_RKT0_ENKUlRKT_RKT0_E_clIS6_SC_EEDaSM_SP_:
[----:B------:R-:W-:Y:S02]  /*97b0*/  MOV R12, R2 ;  /* 0x00000002000c7202 */ /* 0x000fe40000000f00 */
[----:B------:R-:W-:-:S04]  /*97c0*/  MOV R13, 0x0 ;  /* 0x00000000000d7802 */ /* 0x000fc80000000f00 */
[----:B------:R-:W-:Y:S05]  /*97d0*/  RET.REL.NODEC R12 `(_ZN7cutlass13device_kernelIN5flash19enable_sm80_to_sm89INS1_16FlashAttnBwdSm80INS1_25CollectiveMainloopBwdSm80ILi2ELi2EN4cute5tupleIJNS5_1CILi128EEES8_NS7_ILi64EEEEEENS_6half_tEfNS_4arch4Sm80ELb1ELb0ELb1ELb1ELb0ELb0ELb0ELb0ELi2ELi4ELi4ELi4ELb0EEENS1_24CollectiveEpilogueBwdGQAISA_fSD_Li256ELb1ELb0EEENS1_25SingleTileBwdLPTSchedulerILb1ELi128ELb0EEEEEEEEEvNT_6ParamsE) ;  /* 0xffff68200c007950 */ /* 0x000fea0003c3ffff */
        .type           $_ZN7cutlass13device_kernelIN5flash19enable_sm80_to_sm89INS1_16FlashAttnBwdSm80INS1_25CollectiveMainloopBwdSm80ILi2ELi2EN4cute5tupleIJNS5_1CILi128EEES8_NS7_ILi64EEEEEENS_6half_tEfNS_4arch4Sm80ELb1ELb0ELb1ELb1ELb0ELb0ELb0ELb0ELi2ELi4ELi4ELi4ELb0EEENS1_24CollectiveEpilogueBwdGQAISA_fSD_Li256ELb1ELb0EEENS1_25SingleTileBwdLPTSchedulerILb1ELi128ELb0EEEEEEEEEvNT_6ParamsE$_ZZN4cute5sliceINS_5tupleIJNS_10UnderscoreES2_NS_1CILi0EEEEEENS1_IJNS1_IJNS3_ILi1EEES4_EEEiNS3_ILi1024EEEEEEEEDaRKT_RKT0_ENKUlRKT_RKT0_E_clIS2_iEEDaSI_SL_,@function
        .size           $_ZN7cutlass13device_kernelIN5flash19enable_sm80_to_sm89INS1_16FlashAttnBwdSm80INS1_25CollectiveMainloopBwdSm80ILi2ELi2EN4cute5tupleIJNS5_1CILi128EEES8_NS7_ILi64EEEEEENS_6half_tEfNS_4arch4Sm80ELb1ELb0ELb1ELb1ELb0ELb0ELb0ELb0ELi2ELi4ELi4ELi4ELb0EEENS1_24CollectiveEpilogueBwdGQAISA_fSD_Li256ELb1ELb0EEENS1_25SingleTileBwdLPTSchedulerILb1ELi128ELb0EEEEEEEEEvNT_6ParamsE$_ZZN4cute5sliceINS_5tupleIJNS_10UnderscoreES2_NS_1CILi0EEEEEENS1_IJNS1_IJNS3_ILi1EEES4_EEEiNS3_ILi1024EEEEEEEEDaRKT_RKT0_ENKUlRKT_RKT0_E_clIS2_iEEDaSI_SL_,($_ZN7cutlass13device_kernelIN5flash19enable_sm80_to_sm89INS1_16FlashAttnBwdSm80INS1_25CollectiveMainloopBwdSm80ILi2ELi2EN4cute5tupleIJNS5_1CILi128EEES8_NS7_ILi64EEEEEENS_6half_tEfNS_4arch4Sm80ELb1ELb0ELb1ELb1ELb0ELb0ELb0ELb0ELi2ELi4ELi4ELi4ELb0EEENS1_24CollectiveEpilogueBwdGQAISA_fSD_Li256ELb1ELb0EEENS1_25SingleTileBwdLPTSchedulerILb1ELi128ELb0EEEEEEEEEvNT_6ParamsE$_ZZN4cute5sliceINS_5tupleIJNS_10UnderscoreES2_S2_iEEENS1_IJNS1_IJNS_1CILi1EEENS4_ILi0EEEEEENS4_ILi4096EEENS1_IJiiEEENS1_IJS6_NS4_ILi8192EEEEEEEEEEEDaRKT_RKT0_ENKUlRKT_RKT0_E_clIS2_S9_EEDaSL_SO_ - $_ZN7cutlass13device_kernelIN5flash19enable_sm80_to_sm89INS1_16FlashAttnBwdSm80INS1_25CollectiveMainloopBwdSm80ILi2ELi2EN4cute5tupleIJNS5_1CILi128EEES8_NS7_ILi64EEEEEENS_6half_tEfNS_4arch4Sm80ELb1ELb0ELb1ELb1ELb0ELb0ELb0ELb0ELi2ELi4ELi4ELi4ELb0EEENS1_24CollectiveEpilogueBwdGQAISA_fSD_Li256ELb1ELb0EEENS1_25SingleTileBwdLPTSchedulerILb1ELi128ELb0EEEEEEEEEvNT_6ParamsE$_ZZN4cute5sliceINS_5tupleIJNS_10UnderscoreES2_NS_1CILi0EEEEEENS1_IJNS1_IJNS3_ILi1EEES4_EEEiNS3_ILi1024EEEEEEEEDaRKT_RKT0_ENKUlRKT_RKT0_E_clIS2_iEEDaSI_SL_)
$_ZN7cutlass13device_kernelIN5flash19enable_sm80_to_sm89INS1_16FlashAttnBwdSm80INS1_25CollectiveMainloopBwdSm80ILi2ELi2EN4cute5tupleIJNS5_1CILi128EEES8_NS7_ILi64EEEEEENS_6half_tEfNS_4arch4Sm80ELb1ELb0ELb1ELb1ELb0ELb0ELb0ELb0ELi2ELi4ELi4ELi4ELb0EEENS1_24CollectiveEpilogueBwdGQAISA_fSD_Li256ELb1ELb0EEENS1_25SingleTileBwdLPTSchedulerILb1ELi128ELb0EEEEEEEEEvNT_6ParamsE$_ZZN4cute5sliceINS_5tupleIJNS_10UnderscoreES2_NS_1CILi0EEEEEENS1_IJNS1_IJNS3_ILi1EEES4_EEEiNS3_ILi1024EEEEEEEEDaRKT_RKT0_ENKUlRKT_RKT0_E_clIS2_iEEDaSI_SL_:
[----:B------:R-:W-:Y:S02]  /*97e0*/  MOV R10, R2 ;  /* 0x00000002000a7202 */ /* 0x000fe40000000f00 */
[----:B------:R-:W-:-:S04]  /*97f0*/  MOV R11, 0x0 ;  /* 0x00000000000b7802 */ /* 0x000fc80000000f00 */
[----:B------:R-:W-:Y:S05]  /*9800*/  RET.REL.NODEC R10 `(_ZN7cutlass13device_kernelIN5flash19enable_sm80_to_sm89INS1_16FlashAttnBwdSm80INS1_25CollectiveMainloopBwdSm80ILi2ELi2EN4cute5tupleIJNS5_1CILi128EEES8_NS7_ILi64EEEEEENS_6half_tEfNS_4arch4Sm80ELb1ELb0ELb1ELb1ELb0ELb0ELb0ELb0ELi2ELi4ELi4ELi4ELb0EEENS1_24CollectiveEpilogueBwdGQAISA_fSD_Li256ELb1ELb0EEENS1_25SingleTileBwdLPTSchedulerILb1ELi128ELb0EEEEEEEEEvNT_6ParamsE) ;  /* 0xffff67f00a007950 */ /* 0x000fea0003c3ffff */
        .type           $_ZN7cutlass13device_kernelIN5flash19enable_sm80_to_sm89INS1_16FlashAttnBwdSm80INS1_25CollectiveMainloopBwdSm80ILi2ELi2EN4cute5tupleIJNS5_1CILi128EEES8_NS7_ILi64EEEEEENS_6half_tEfNS_4arch4Sm80ELb1ELb0ELb1ELb1ELb0ELb0ELb0ELb0ELi2ELi4ELi4ELi4ELb0EEENS1_24CollectiveEpilogueBwdGQAISA_fSD_Li256ELb1ELb0EEENS1_25SingleTileBwdLPTSchedulerILb1ELi128ELb0EEEEEEEEEvNT_6ParamsE$_ZZN4cute5sliceINS_5tupleIJNS_10UnderscoreES2_S2_iEEENS1_IJNS1_IJNS_1CILi1EEENS4_ILi0EEEEEENS4_ILi4096EEENS1_IJiiEEENS1_IJS6_NS4_ILi8192EEEEEEEEEEEDaRKT_RKT0_ENKUlRKT_RKT0_E_clIS2_S9_EEDaSL_SO_,@function
        .size           $_ZN7cutlass13device_kernelIN5flash19enable_sm80_to_sm89INS1_16FlashAttnBwdSm80INS1_25CollectiveMainloopBwdSm80ILi2ELi2EN4cute5tupleIJNS5_1CILi128EEES8_NS7_ILi64EEEEEENS_6half_tEfNS_4arch4Sm80ELb1ELb0ELb1ELb1ELb0ELb0ELb0ELb0ELi2ELi4ELi4ELi4ELb0EEENS1_24CollectiveEpilogueBwdGQAISA_fSD_Li256ELb1ELb0EEENS1_25SingleTileBwdLPTSchedulerILb1ELi128ELb0EEEEEEEEEvNT_6ParamsE$_ZZN4cute5sliceINS_5tupleIJNS_10UnderscoreES2_S2_iEEENS1_IJNS1_IJNS_1CILi1EEENS4_ILi0EEEEEENS4_ILi4096EEENS1_IJiiEEENS1_IJS6_NS4_ILi8192EEEEEEEEEEEDaRKT_RKT0_ENKUlRKT_RKT0_E_clIS2_S9_EEDaSL_SO_,($_ZN7cutlass13device_kernelIN5flash19enable_sm80_to_sm89INS1_16FlashAttnBwdSm80INS1_25CollectiveMainloopBwdSm80ILi2ELi2EN4cute5tupleIJNS5_1CILi128EEES8_NS7_ILi64EEEEEENS_6half_tEfNS_4arch4Sm80ELb1ELb0ELb1ELb1ELb0ELb0ELb0ELb0ELi2ELi4ELi4ELi4ELb0EEENS1_24CollectiveEpilogueBwdGQAISA_fSD_Li256ELb1ELb0EEENS1_25SingleTileBwdLPTSchedulerILb1ELi128ELb0EEEEEEEEEvNT_6ParamsE$_ZZN4cute5sliceINS_5tupleIJNS_10UnderscoreES2_S2_iEEENS1_IJNS1_IJNS_1CILi1EEENS4_ILi0EEEEEEiNS4_ILi1024EEENS4_ILi8192EEEEEEEEDaRKT_RKT0_ENKUlRKT_RKT0_E_clIS2_iEEDaSJ_SM_ - $_ZN7cutlass13device_kernelIN5flash19enable_sm80_to_sm89INS1_16FlashAttnBwdSm80INS1_25CollectiveMainloopBwdSm80ILi2ELi2EN4cute5tupleIJNS5_1CILi128EEES8_NS7_ILi64EEEEEENS_6half_tEfNS_4arch4Sm80ELb1ELb0ELb1ELb1ELb0ELb0ELb0ELb0ELi2ELi4ELi4ELi4ELb0EEENS1_24CollectiveEpilogueBwdGQAISA_fSD_Li256ELb1ELb0EEENS1_25SingleTileBwdLPTSchedulerILb1ELi128ELb0EEEEEEEEEvNT_6ParamsE$_ZZN4cute5sliceINS_5tupleIJNS_10UnderscoreES2_S2_iEEENS1_IJNS1_IJNS_1CILi1EEENS4_ILi0EEEEEENS4_ILi4096EEENS1_IJiiEEENS1_IJS6_NS4_ILi8192EEEEEEEEEEEDaRKT_RKT0_ENKUlRKT_RKT0_E_clIS2_S9_EEDaSL_SO_)
$_ZN7cutlass13device_kernelIN5flash19enable_sm80_to_sm89INS1_16FlashAttnBwdSm80INS1_25CollectiveMainloopBwdSm80ILi2ELi2EN4cute5tupleIJNS5_1CILi128EEES8_NS7_ILi64EEEEEENS_6half_tEfNS_4arch4Sm80ELb1ELb0ELb1ELb1ELb0ELb0ELb0ELb0ELi2ELi4ELi4ELi4ELb0EEENS1_24CollectiveEpilogueBwdGQAISA_fSD_Li256ELb1ELb0EEENS1_25SingleTileBwdLPTSchedulerILb1ELi128ELb0EEEEEEEEEvNT_6ParamsE$_ZZN4cute5sliceINS_5tupleIJNS_10UnderscoreES2_S2_iEEENS1_IJNS1_IJNS_1CILi1EEENS4_ILi0EEEEEENS4_ILi4096EEENS1_IJiiEEENS1_IJS6_NS4_ILi8192EEEEEEEEEEEDaRKT_RKT0_ENKUlRKT_RKT0_E_clIS2_S9_EEDaSL_SO_:
[----:B------:R-:W-:-:S04]  /*9810*/  MOV R5, 0x0 ;  /* 0x0000000000057802 */ /* 0x000fc80000000f00 */
[----:B------:R-:W-:Y:S05]  /*9820*/  RET.REL.NODEC R4 `(_ZN7cutlass13device_kernelIN5flash19enable_sm80_to_sm89INS1_16FlashAttnBwdSm80INS1_25CollectiveMainloopBwdSm80ILi2ELi2EN4cute5tupleIJNS5_1CILi128EEES8_NS7_ILi64EEEEEENS_6half_tEfNS_4arch4Sm80ELb1ELb0ELb1ELb1ELb0ELb0ELb0ELb0ELi2ELi4ELi4ELi4ELb0EEENS1_24CollectiveEpilogueBwdGQAISA_fSD_Li256ELb1ELb0EEENS1_25SingleTileBwdLPTSchedulerILb1ELi128ELb0EEEEEEEEEvNT_6ParamsE) ;  /* 0xffff67d004007950 */ /* 0x000fea0003c3ffff */
        .type           $_ZN7cutlass13device_kernelIN5flash19enable_sm80_to_sm89INS1_16FlashAttnBwdSm80INS1_25CollectiveMainloopBwdSm80ILi2ELi2EN4cute5tupleIJNS5_1CILi128EEES8_NS7_ILi64EEEEEENS_6half_tEfNS_4arch4Sm80ELb1ELb0ELb1ELb1ELb0ELb0ELb0ELb0ELi2ELi4ELi4ELi4ELb0EEENS1_24CollectiveEpilogueBwdGQAISA_fSD_Li256ELb1ELb0EEENS1_25SingleTileBwdLPTSchedulerILb1ELi128ELb0EEEEEEEEEvNT_6ParamsE$_ZZN4cute5sliceINS_5tupleIJNS_10UnderscoreES2_S2_iEEENS1_IJNS1_IJNS_1CILi1EEENS4_ILi0EEEEEEiNS4_ILi1024EEENS4_ILi8192EEEEEEEEDaRKT_RKT0_ENKUlRKT_RKT0_E_clIS2_iEEDaSJ_SM_,@function
        .size           $_ZN7cutlass13device_kernelIN5flash19enable_sm80_to_sm89INS1_16FlashAttnBwdSm80INS1_25CollectiveMainloopBwdSm80ILi2ELi2EN4cute5tupleIJNS5_1CILi128EEES8_NS7_ILi64EEEEEENS_6half_tEfNS_4arch4Sm80ELb1ELb0ELb1ELb1ELb0ELb0ELb0ELb0ELi2ELi4ELi4ELi4ELb0EEENS1_24CollectiveEpilogueBwdGQAISA_fSD_Li256ELb1ELb0EEENS1_25SingleTileBwdLPTSchedulerILb1ELi128ELb0EEEEEEEEEvNT_6ParamsE$_ZZN4cute5sliceINS_5tupleIJNS_10UnderscoreES2_S2_iEEENS1_IJNS1_IJNS_1CILi1EEENS4_ILi0EEEEEEiNS4_ILi1024EEENS4_ILi8192EEEEEEEEDaRKT_RKT0_ENKUlRKT_RKT0_E_clIS2_iEEDaSJ_SM_,($_ZN7cutlass13device_kernelIN5flash19enable_sm80_to_sm89INS1_16FlashAttnBwdSm80INS1_25CollectiveMainloopBwdSm80ILi2ELi2EN4cute5tupleIJNS5_1CILi128EEES8_NS7_ILi64EEEEEENS_6half_tEfNS_4arch4Sm80ELb1ELb0ELb1ELb1ELb0ELb0ELb0ELb0ELi2ELi4ELi4ELi4ELb0EEENS1_24CollectiveEpilogueBwdGQAISA_fSD_Li256ELb1ELb0EEENS1_25SingleTileBwdLPTSchedulerILb1ELi128ELb0EEEEEEEEEvNT_6ParamsE$_ZZN4cute5sliceINS_5tupleIJNS_10UnderscoreES2_iEEENS1_IJNS1_IJNS_1CILi1EEENS4_ILi0EEEEEEiNS4_ILi1024EEEEEEEEDaRKT_RKT0_ENKUlRKT_RKT0_E_clIS2_iEEDaSI_SL_ - $_ZN7cutlass13device_kernelIN5flash19enable_sm80_to_sm89INS1_16FlashAttnBwdSm80INS1_25CollectiveMainloopBwdSm80ILi2ELi2EN4cute5tupleIJNS5_1CILi128EEES8_NS7_ILi64EEEEEENS_6half_tEfNS_4arch4Sm80ELb1ELb0ELb1ELb1ELb0ELb0ELb0ELb0ELi2ELi4ELi4ELi4ELb0EEENS1_24CollectiveEpilogueBwdGQAISA_fSD_Li256ELb1ELb0EEENS1_25SingleTileBwdLPTSchedulerILb1ELi128ELb0EEEEEEEEEvNT_6ParamsE$_ZZN4cute5sliceINS_5tupleIJNS_10UnderscoreES2_S2_iEEENS1_IJNS1_IJNS_1CILi1EEENS4_ILi0EEEEEEiNS4_ILi1024EEENS4_ILi8192EEEEEEEEDaRKT_RKT0_ENKUlRKT_RKT0_E_clIS2_iEEDaSJ_SM_)
$_ZN7cutlass13device_kernelIN5flash19enable_sm80_to_sm89INS1_16FlashAttnBwdSm80INS1_25CollectiveMainloopBwdSm80ILi2ELi2EN4cute5tupleIJNS5_1CILi128EEES8_NS7_ILi64EEEEEENS_6half_tEfNS_4arch4Sm80ELb1ELb0ELb1ELb1ELb0ELb0ELb0ELb0ELi2ELi4ELi4ELi4ELb0EEENS1_24CollectiveEpilogueBwdGQAISA_fSD_Li256ELb1ELb0EEENS1_25SingleTileBwdLPTSchedulerILb1ELi128ELb0EEEEEEEEEvNT_6ParamsE$_ZZN4cute5sliceINS_5tupleIJNS_10UnderscoreES2_S2_iEEENS1_IJNS1_IJNS_1CILi1EEENS4_ILi0EEEEEEiNS4_ILi1024EEENS4_ILi8192EEEEEEEEDaRKT_RKT0_ENKUlRKT_RKT0_E_clIS2_iEEDaSJ_SM_:
[----:B------:R-:W-:Y:S02]  /*9830*/  MOV R12, R2 ;  /* 0x00000002000c7202 */ /* 0x000fe40000000f00 */
[----:B------:R-:W-:-:S04]  /*9840*/  MOV R13, 0x0 ;  /* 0x00000000000d7802 */ /* 0x000fc80000000f00 */
[----:B------:R-:W-:Y:S05]  /*9850*/  RET.REL.NODEC R12 `(_ZN7cutlass13device_kernelIN5flash19enable_sm80_to_sm89INS1_16FlashAttnBwdSm80INS1_25CollectiveMainloopBwdSm80ILi2ELi2EN4cute5tupleIJNS5_1CILi128EEES8_NS7_ILi64EEEEEENS_6half_tEfNS_4arch4Sm80ELb1ELb0ELb1ELb1ELb0ELb0ELb0ELb0ELi2ELi4ELi4ELi4ELb0EEENS1_24CollectiveEpilogueBwdGQAISA_fSD_Li256ELb1ELb0EEENS1_25SingleTileBwdLPTSchedulerILb1ELi128ELb0EEEEEEEEEvNT_6ParamsE) ;  /* 0xffff67a00c007950 */ /* 0x000fea0003c3ffff */
        .type           $_ZN7cutlass13device_kernelIN5flash19enable_sm80_to_sm89INS1_16FlashAttnBwdSm80INS1_25CollectiveMainloopBwdSm80ILi2ELi2EN4cute5tupleIJNS5_1CILi128EEES8_NS7_ILi64EEEEEENS_6half_tEfNS_4arch4Sm80ELb1ELb0ELb1ELb1ELb0ELb0ELb0ELb0ELi2ELi4ELi4ELi4ELb0EEENS1_24CollectiveEpilogueBwdGQAISA_fSD_Li256ELb1ELb0EEENS1_25SingleTileBwdLPTSchedulerILb1ELi128ELb0EEEEEEEEEvNT_6ParamsE$_ZZN4cute5sliceINS_5tupleIJNS_10UnderscoreES2_iEEENS1_IJNS1_IJNS_1CILi1EEENS4_ILi0EEEEEEiNS4_ILi1024EEEEEEEEDaRKT_RKT0_ENKUlRKT_RKT0_E_clIS2_iEEDaSI_SL_,@function
        .size           $_ZN7cutlass13device_kernelIN5flash19enable_sm80_to_sm89INS1_16FlashAttnBwdSm80INS1_25CollectiveMainloopBwdSm80ILi2ELi2EN4cute5tupleIJNS5_1CILi128EEES8_NS7_ILi64EEEEEENS_6half_tEfNS_4arch4Sm80ELb1ELb0ELb1ELb1ELb0ELb0ELb0ELb0ELi2ELi4ELi4ELi4ELb0EEENS1_24CollectiveEpilogueBwdGQAISA_fSD_Li256ELb1ELb0EEENS1_25SingleTileBwdLPTSchedulerILb1ELi128ELb0EEEEEEEEEvNT_6ParamsE$_ZZN4cute5sliceINS_5tupleIJNS_10UnderscoreES2_iEEENS1_IJNS1_IJNS_1CILi1EEENS4_ILi0EEEEEEiNS4_ILi1024EEEEEEEEDaRKT_RKT0_ENKUlRKT_RKT0_E_clIS2_iEEDaSI_SL_,($_ZN7cutlass13device_kernelIN5flash19enable_sm80_to_sm89INS1_16FlashAttnBwdSm80INS1_25CollectiveMainloopBwdSm80ILi2ELi2EN4cute5tupleIJNS5_1CILi128EEES8_NS7_ILi64EEEEEENS_6half_tEfNS_4arch4Sm80ELb1ELb0ELb1ELb1ELb0ELb0ELb0ELb0ELi2ELi4ELi4ELi4ELb0EEENS1_24CollectiveEpilogueBwdGQAISA_fSD_Li256ELb1ELb0EEENS1_25SingleTileBwdLPTSchedulerILb1ELi128ELb0EEEEEEEEEvNT_6ParamsE$_ZZN4cute6detail16composition_implINS_5tupleIJNS_1CILi16EEENS3_ILi2EEES5_S5_NS3_ILi4EEES5_EEENS2_IJNS3_ILi1EEEiiiNS3_ILi144EEENS3_ILi512EEEEEENS2_IJNS2_IJS5_S5_EEES6_NS3_ILi8EEEEEENS2_IJNS2_IJNS3_ILi64EEESA_EEES4_NS3_ILi1024EEEEEEEEDaRKT_RKT0_RKT1_RKT2_ENKUlRKT_RKT0_E_clIS6_S4_EEDaSX_S10_ - $_ZN7cutlass13device_kernelIN5flash19enable_sm80_to_sm89INS1_16FlashAttnBwdSm80INS1_25CollectiveMainloopBwdSm80ILi2ELi2EN4cute5tupleIJNS5_1CILi128EEES8_NS7_ILi64EEEEEENS_6half_tEfNS_4arch4Sm80ELb1ELb0ELb1ELb1ELb0ELb0ELb0ELb0ELi2ELi4ELi4ELi4ELb0EEENS1_24CollectiveEpilogueBwdGQAISA_fSD_Li256ELb1ELb0EEENS1_25SingleTileBwdLPTSchedulerILb1ELi128ELb0EEEEEEEEEvNT_6ParamsE$_ZZN4cute5sliceINS_5tupleIJNS_10UnderscoreES2_iEEENS1_IJNS1_IJNS_1CILi1EEENS4_ILi0EEEEEEiNS4_ILi1024EEEEEEEEDaRKT_RKT0_ENKUlRKT_RKT0_E_clIS2_iEEDaSI_SL_)
$_ZN7cutlass13device_kernelIN5flash19enable_sm80_to_sm89INS1_16FlashAttnBwdSm80INS1_25CollectiveMainloopBwdSm80ILi2ELi2EN4cute5tupleIJNS5_1CILi128EEES8_NS7_ILi64EEEEEENS_6half_tEfNS_4arch4Sm80ELb1ELb0ELb1ELb1ELb0ELb0ELb0ELb0ELi2ELi4ELi4ELi4ELb0EEENS1_24CollectiveEpilogueBwdGQAISA_fSD_Li256ELb1ELb0EEENS1_25SingleTileBwdLPTSchedulerILb1ELi128ELb0EEEEEEEEEvNT_6ParamsE$_ZZN4cute5sliceINS_5tupleIJNS_10UnderscoreES2_iEEENS1_IJNS1_IJNS_1CILi1EEENS4_ILi0EEEEEEiNS4_ILi1024EEEEEEEEDaRKT_RKT0_ENKUlRKT_RKT0_E_clIS2_iEEDaSI_SL_:
[----:B------:R-:W-:Y:S02]  /*9860*/  MOV R36, R2 ;  /* 0x0000000200247202 */ /* 0x000fe40000000f00 */
[----:B------:R-:W-:-:S04]  /*9870*/  MOV R37, 0x0 ;  /* 0x0000000000257802 */ /* 0x000fc80000000f00 */
[----:B------:R-:W-:Y:S05]  /*9880*/  RET.REL.NODEC R36 `(_ZN7cutlass13device_kernelIN5flash19enable_sm80_to_sm89INS1_16FlashAttnBwdSm80INS1_25CollectiveMainloopBwdSm80ILi2ELi2EN4cute5tupleIJNS5_1CILi128EEES8_NS7_ILi64EEEEEENS_6half_tEfNS_4arch4Sm80ELb1ELb0ELb1ELb1ELb0ELb0ELb0ELb0ELi2ELi4ELi4ELi4ELb0EEENS1_24CollectiveEpilogueBwdGQAISA_fSD_Li256ELb1ELb0EEENS1_25SingleTileBwdLPTSchedulerILb1ELi128ELb0EEEEEEEEEvNT_6ParamsE) ;  /* 0xffff677024007950 */ /* 0x000fea0003c3ffff */
        .type           $_ZN7cutlass13device_kernelIN5flash19enable_sm80_to_sm89INS1_16FlashAttnBwdSm80INS1_25CollectiveMainloopBwdSm80ILi2ELi2EN4cute5tupleIJNS5_1CILi128EEES8_NS7_ILi64EEEEEENS_6half_tEfNS_4arch4Sm80ELb1ELb0ELb1ELb1ELb0ELb0ELb0ELb0ELi2ELi4ELi4ELi4ELb0EEENS1_24CollectiveEpilogueBwdGQAISA_fSD_Li256ELb1ELb0EEENS1_25SingleTileBwdLPTSchedulerILb1ELi128ELb0EEEEEEEEEvNT_6ParamsE$_ZZN4cute6detail16composition_implINS_5tupleIJNS_1CILi16EEENS3_ILi2EEES5_S5_NS3_ILi4EEES5_EEENS2_IJNS3_ILi1EEEiiiNS3_ILi144EEENS3_ILi512EEEEEENS2_IJNS2_IJS5_S5_EEES6_NS3_ILi8EEEEEENS2_IJNS2_IJNS3_ILi64EEESA_EEES4_NS3_ILi1024EEEEEEEEDaRKT_RKT0_RKT1_RKT2_ENKUlRKT_RKT0_E_clIS6_S4_EEDaSX_S10_,@function
        .size           $_ZN7cutlass13device_kernelIN5flash19enable_sm80_to_sm89INS1_16FlashAttnBwdSm80INS1_25CollectiveMainloopBwdSm80ILi2ELi2EN4cute5tupleIJNS5_1CILi128EEES8_NS7_ILi64EEEEEENS_6half_tEfNS_4arch4Sm80ELb1ELb0ELb1ELb1ELb0ELb0ELb0ELb0ELi2ELi4ELi4ELi4ELb0EEENS1_24CollectiveEpilogueBwdGQAISA_fSD_Li256ELb1ELb0EEENS1_25SingleTileBwdLPTSchedulerILb1ELi128ELb0EEEEEEEEEvNT_6ParamsE$_ZZN4cute6detail16composition_implINS_5tupleIJNS_1CILi16EEENS3_ILi2EEES5_S5_NS3_ILi4EEES5_EEENS2_IJNS3_ILi1EEEiiiNS3_ILi144EEENS3_ILi512EEEEEENS2_IJNS2_IJS5_S5_EEES6_NS3_ILi8EEEEEENS2_IJNS2_IJNS3_ILi64EEESA_EEES4_NS3_ILi1024EEEEEEEEDaRKT_RKT0_RKT1_RKT2_ENKUlRKT_RKT0_E_clIS6_S4_EEDaSX_S10_,($_ZN7cutlass13device_kernelIN5flash19enable_sm80_to_sm89INS1_16FlashAttnBwdSm80INS1_25CollectiveMainloopBwdSm80ILi2ELi2EN4cute5tupleIJNS5_1CILi128EEES8_NS7_ILi64EEEEEENS_6half_tEfNS_4arch4Sm80ELb1ELb0ELb1ELb1ELb0ELb0ELb0ELb0ELi2ELi4ELi4ELi4ELb0EEENS1_24CollectiveEpilogueBwdGQAISA_fSD_Li256ELb1ELb0EEENS1_25SingleTileBwdLPTSchedulerILb1ELi128ELb0EEEEEEEEEvNT_6ParamsE$_ZZN4cute6detail16composition_implINS_5tupleIJNS_1CILi16EEENS3_ILi2EEES5_S5_NS3_ILi4EEES5_EEENS2_IJNS3_ILi1EEEiiiNS3_ILi144EEENS3_ILi512EEEEEENS2_IJNS2_IJS5_S5_EEES6_NS3_ILi8EEEEEENS2_IJNS2_IJNS3_ILi64EEESA_EEES4_NS3_ILi1024EEEEEEEEDaRKT_RKT0_RKT1_RKT2_ENKUlRKT_RKT0_E_clISC_SG_EEDaSX_S10_ - $_ZN7cutlass13device_kernelIN5flash19enable_sm80_to_sm89INS1_16FlashAttnBwdSm80INS1_25CollectiveMainloopBwdSm80ILi2ELi2EN4cute5tupleIJNS5_1CILi128EEES8_NS7_ILi64EEEEEENS_6half_tEfNS_4arch4Sm80ELb1ELb0ELb1ELb1ELb0ELb0ELb0ELb0ELi2ELi4ELi4ELi4ELb0EEENS1_24CollectiveEpilogueBwdGQAISA_fSD_Li256ELb1ELb0EEENS1_25SingleTileBwdLPTSchedulerILb1ELi128ELb0EEEEEEEEEvNT_6ParamsE$_ZZN4cute6detail16composition_implINS_5tupleIJNS_1CILi16EEENS3_ILi2EEES5_S5_NS3_ILi4EEES5_EEENS2_IJNS3_ILi1EEEiiiNS3_ILi144EEENS3_ILi512EEEEEENS2_IJNS2_IJS5_S5_EEES6_NS3_ILi8EEEEEENS2_IJNS2_IJNS3_ILi64EEESA_EEES4_NS3_ILi1024EEEEEEEEDaRKT_RKT0_RKT1_RKT2_ENKUlRKT_RKT0_E_clIS6_S4_EEDaSX_S10_)
$_ZN7cutlass13device_kernelIN5flash19enable_sm80_to_sm89INS1_16FlashAttnBwdSm80INS1_25CollectiveMainloopBwdSm80ILi2ELi2EN4cute5tupleIJNS5_1CILi128EEES8_NS7_ILi64EEEEEENS_6half_tEfNS_4arch4Sm80ELb1ELb0ELb1ELb1ELb0ELb0ELb0ELb0ELi2ELi4ELi4ELi4ELb0EEENS1_24CollectiveEpilogueBwdGQAISA_fSD_Li256ELb1ELb0EEENS1_25SingleTileBwdLPTSchedulerILb1ELi128ELb0EEEEEEEEEvNT_6ParamsE$_ZZN4cute6detail16composition_implINS_5tupleIJNS_1CILi16EEENS3_ILi2EEES5_S5_NS3_ILi4EEES5_EEENS2_IJNS3_ILi1EEEiiiNS3_ILi144EEENS3_ILi512EEEEEENS2_IJNS2_IJS5_S5_EEES6_NS3_ILi8EEEEEENS2_IJNS2_IJNS3_ILi64EEESA_EEES4_NS3_ILi1024EEEEEEEEDaRKT_RKT0_RKT1_RKT2_ENKUlRKT_RKT0_E_clIS6_S4_EEDaSX_S10_:
[----:B------:R-:W-:-:S05]  /*9890*/  IADD3 R5, R2, -c[0x0][0x20], RZ ;  /* 0x8000080002057a10 */ /* 0x000fca0007ffe0ff */
[----:B------:R1:W5:Y:S04]  /*98a0*/  LDL R3, [R5+0x4] ;  /* 0x0000040005037983 */ /* 0x0003680000100800 */
[----:B------:R1:W5:Y:S01]  /*98b0*/  LDL R2, [R5] ;  /* 0x0000000005027983 */ /* 0x0003620000100800 */
[----:B------:R-:W-:Y:S01]  /*98c0*/  IMAD.MOV.U32 R26, RZ, RZ, R12 ;  /* 0x000000ffff1a7224 */ /* 0x000fe200078e000c */
[----:B------:R-:W-:-:S04]  /*98d0*/  MOV R27, 0x0 ;  /* 0x00000000001b7802 */ /* 0x000fc80000000f00 */
[----:B------:R-:W-:Y:S05]  /*98e0*/  RET.REL.NODEC R26 `(_ZN7cutlass13device_kernelIN5flash19enable_sm80_to_sm89INS1_16FlashAttnBwdSm80INS1_25CollectiveMainloopBwdSm80ILi2ELi2EN4cute5tupleIJNS5_1CILi128EEES8_NS7_ILi64EEEEEENS_6half_tEfNS_4arch4Sm80ELb1ELb0ELb1ELb1ELb0ELb0ELb0ELb0ELi2ELi4ELi4ELi4ELb0EEENS1_24CollectiveEpilogueBwdGQAISA_fSD_Li256ELb1ELb0EEENS1_25SingleTileBwdLPTSchedulerILb1ELi128ELb0EEEEEEEEEvNT_6ParamsE) ;  /* 0xffff67101a007950 */ /* 0x000fea0003c3ffff */
        .type           $_ZN7cutlass13device_kernelIN5flash19enable_sm80_to_sm89INS1_16FlashAttnBwdSm80INS1_25CollectiveMainloopBwdSm80ILi2ELi2EN4cute5tupleIJNS5_1CILi128EEES8_NS7_ILi64EEEEEENS_6half_tEfNS_4arch4Sm80ELb1ELb0ELb1ELb1ELb0ELb0ELb0ELb0ELi2ELi4ELi4ELi4ELb0EEENS1_24CollectiveEpilogueBwdGQAISA_fSD_Li256ELb1ELb0EEENS1_25SingleTileBwdLPTSchedulerILb1ELi128ELb0EEEEEEEEEvNT_6ParamsE$_ZZN4cute6detail16composition_implINS_5tupleIJNS_1CILi16EEENS3_ILi2EEES5_S5_NS3_ILi4EEES5_EEENS2_IJNS3_ILi1EEEiiiNS3_ILi144EEENS3_ILi512EEEEEENS2_IJNS2_IJS5_S5_EEES6_NS3_ILi8EEEEEENS2_IJNS2_IJNS3_ILi64EEESA_EEES4_NS3_ILi1024EEEEEEEEDaRKT_RKT0_RKT1_RKT2_ENKUlRKT_RKT0_E_clISC_SG_EEDaSX_S10_,@function
        .size           $_ZN7cutlass13device_kernelIN5flash19enable_sm80_to_sm89INS1_16FlashAttnBwdSm80INS1_25CollectiveMainloopBwdSm80ILi2ELi2EN4cute5tupleIJNS5_1CILi128EEES8_NS7_ILi64EEEEEENS_6half_tEfNS_4arch4Sm80ELb1ELb0ELb1ELb1ELb0ELb0ELb0ELb0ELi2ELi4ELi4ELi4ELb0EEENS1_24CollectiveEpilogueBwdGQAISA_fSD_Li256ELb1ELb0EEENS1_25SingleTileBwdLPTSchedulerILb1ELi128ELb0EEEEEEEEEvNT_6ParamsE$_ZZN4cute6detail16composition_implINS_5tupleIJNS_1CILi16EEENS3_ILi2EEES5_S5_NS3_ILi4EEES5_EEENS2_IJNS3_ILi1EEEiiiNS3_ILi144EEENS3_ILi512EEEEEENS2_IJNS2_IJS5_S5_EEES6_NS3_ILi8EEEEEENS2_IJNS2_IJNS3_ILi64EEESA_EEES4_NS3_ILi1024EEEEEEEEDaRKT_RKT0_RKT1_RKT2_ENKUlRKT_RKT0_E_clISC_SG_EEDaSX_S10_,($_ZN7cutlass13device_kernelIN5flash19enable_sm80_to_sm89INS1_16FlashAttnBwdSm80INS1_25CollectiveMainloopBwdSm80ILi2ELi2EN4cute5tupleIJNS5_1CILi128EEES8_NS7_ILi64EEEEEENS_6half_tEfNS_4arch4Sm80ELb1ELb0ELb1ELb1ELb0ELb0ELb0ELb0ELi2ELi4ELi4ELi4ELb0EEENS1_24CollectiveEpilogueBwdGQAISA_fSD_Li256ELb1ELb0EEENS1_25SingleTileBwdLPTSchedulerILb1ELi128ELb0EEEEEEEEEvNT_6ParamsE$_ZZN4cute6detail16composition_implINS_5tupleIJNS_1CILi8EEENS3_ILi2EEES5_S5_S4_S5_EEENS2_IJNS3_ILi1EEEiiiNS3_ILi72EEENS3_ILi512EEEEEENS2_IJNS2_IJS5_S5_EEES4_NS3_ILi4EEEEEENS2_IJNS2_IJS7_S4_EEENS3_ILi1024EEENS3_ILi16EEEEEEEEDaRKT_RKT0_RKT1_RKT2_ENKUlRKT_RKT0_E_clISB_SE_EEDaSW_SZ_ - $_ZN7cutlass13device_kernelIN5flash19enable_sm80_to_sm89INS1_16FlashAttnBwdSm80INS1_25CollectiveMainloopBwdSm80ILi2ELi2EN4cute5tupleIJNS5_1CILi128EEES8_NS7_ILi64EEEEEENS_6half_tEfNS_4arch4Sm80ELb1ELb0ELb1ELb1ELb0ELb0ELb0ELb0ELi2ELi4ELi4ELi4ELb0EEENS1_24CollectiveEpilogueBwdGQAISA_fSD_Li256ELb1ELb0EEENS1_25SingleTileBwdLPTSchedulerILb1ELi128ELb0EEEEEEEEEvNT_6ParamsE$_ZZN4cute6detail16composition_implINS_5tupleIJNS_1CILi16EEENS3_ILi2EEES5_S5_NS3_ILi4EEES5_EEENS2_IJNS3_ILi1EEEiiiNS3_ILi144EEENS3_ILi512EEEEEENS2_IJNS2_IJS5_S5_EEES6_NS3_ILi8EEEEEENS2_IJNS2_IJNS3_ILi64EEESA_EEES4_NS3_ILi1024EEEEEEEEDaRKT_RKT0_RKT1_RKT2_ENKUlRKT_RKT0_E_clISC_SG_EEDaSX_S10_)
$_ZN7cutlass13device_kernelIN5flash19enable_sm80_to_sm89INS1_16FlashAttnBwdSm80INS1_25CollectiveMainloopBwdSm80ILi2ELi2EN4cute5tupleIJNS5_1CILi128EEES8_NS7_ILi64EEEEEENS_6half_tEfNS_4arch4Sm80ELb1ELb0ELb1ELb1ELb0ELb0ELb0ELb0ELi2ELi4ELi4ELi4ELb0EEENS1_24CollectiveEpilogueBwdGQAISA_fSD_Li256ELb1ELb0EEENS1_25SingleTileBwdLPTSchedulerILb1ELi128ELb0EEEEEEEEEvNT_6ParamsE$_ZZN4cute6detail16composition_implINS_5tupleIJNS_1CILi16EEENS3_ILi2EEES5_S5_NS3_ILi4EEES5_EEENS2_IJNS3_ILi1EEEiiiNS3_ILi144EEENS3_ILi512EEEEEENS2_IJNS2_IJS5_S5_EEES6_NS3_ILi8EEEEEENS2_IJNS2_IJNS3_ILi64EEESA_EEES4_NS3_ILi1024EEEEEEEEDaRKT_RKT0_RKT1_RKT2_ENKUlRKT_RKT0_E_clISC_SG_EEDaSX_S10_:
[----:B------:R-:W-:-:S06]  /*98f0*/  IADD3 R4, R5, -c[0x0][0x20], RZ ;  /* 0x8000080005047a10 */ /* 0x000fcc0007ffe0ff */
[----:B------:R-:W5:Y:S01]  /*9900*/  LDL R4, [R4+0x8] ;  /* 0x0000080004047983 */ /* 0x000f620000100800 */
[----:B------:R-:W-:Y:S01]  /*9910*/  IMAD.MOV.U32 R2, RZ, RZ, R12 ;  /* 0x000000ffff027224 */ /* 0x000fe200078e000c */
[----:B------:R-:W-:-:S04]  /*9920*/  MOV R3, 0x0 ;  /* 0x0000000000037802 */ /* 0x000fc80000000f00 */
[----:B------:R-:W-:Y:S05]  /*9930*/  RET.REL.NODEC R2 `(_ZN7cutlass13device_kernelIN5flash19enable_sm80_to_sm89INS1_16FlashAttnBwdSm80INS1_25CollectiveMainloopBwdSm80ILi2ELi2EN4cute5tupleIJNS5_1CILi128EEES8_NS7_ILi64EEEEEENS_6half_tEfNS_4arch4Sm80ELb1ELb0ELb1ELb1ELb0ELb0ELb0ELb0ELi2ELi4ELi4ELi4ELb0EEENS1_24CollectiveEpilogueBwdGQAISA_fSD_Li256ELb1ELb0EEENS1_25SingleTileBwdLPTSchedulerILb1ELi128ELb0EEEEEEEEEvNT_6ParamsE) ;  /* 0xffff66c002007950 */ /* 0x000fea0003c3ffff */
        .type           $_ZN7cutlass13device_kernelIN5flash19enable_sm80_to_sm89INS1_16FlashAttnBwdSm80INS1_25CollectiveMainloopBwdSm80ILi2ELi2EN4cute5tupleIJNS5_1CILi128EEES8_NS7_ILi64EEEEEENS_6half_tEfNS_4arch4Sm80ELb1ELb0ELb1ELb1ELb0ELb0ELb0ELb0ELi2ELi4ELi4ELi4ELb0EEENS1_24CollectiveEpilogueBwdGQAISA_fSD_Li256ELb1ELb0EEENS1_25SingleTileBwdLPTSchedulerILb1ELi128ELb0EEEEEEEEEvNT_6ParamsE$_ZZN4cute6detail16composition_implINS_5tupleIJNS_1CILi8EEENS3_ILi2EEES5_S5_S4_S5_EEENS2_IJNS3_ILi1EEEiiiNS3_ILi72EEENS3_ILi512EEEEEENS2_IJNS2_IJS5_S5_EEES4_NS3_ILi4EEEEEENS2_IJNS2_IJS7_S4_EEENS3_ILi1024EEENS3_ILi16EEEEEEEEDaRKT_RKT0_RKT1_RKT2_ENKUlRKT_RKT0_E_clISB_SE_EEDaSW_SZ_,@function
        .size           $_ZN7cutlass13device_kernelIN5flash19enable_sm80_to_sm89INS1_16FlashAttnBwdSm80INS1_25CollectiveMainloopBwdSm80ILi2ELi2EN4cute5tupleIJNS5_1CILi128EEES8_NS7_ILi64EEEEEENS_6half_tEfNS_4arch4Sm80ELb1ELb0ELb1ELb1ELb0ELb0ELb0ELb0ELi2ELi4ELi4ELi4ELb0EEENS1_24CollectiveEpilogueBwdGQAISA_fSD_Li256ELb1ELb0EEENS1_25SingleTileBwdLPTSchedulerILb1ELi128ELb0EEEEEEEEEvNT_6ParamsE$_ZZN4cute6detail16composition_implINS_5tupleIJNS_1CILi8EEENS3_ILi2EEES5_S5_S4_S5_EEENS2_IJNS3_ILi1EEEiiiNS3_ILi72EEENS3_ILi512EEEEEENS2_IJNS2_IJS5_S5_EEES4_NS3_ILi4EEEEEENS2_IJNS2_IJS7_S4_EEENS3_ILi1024EEENS3_ILi16EEEEEEEEDaRKT_RKT0_RKT1_RKT2_ENKUlRKT_RKT0_E_clISB_SE_EEDaSW_SZ_,($_ZN7cutlass13device_kernelIN5flash19enable_sm80_to_sm89INS1_16FlashAttnBwdSm80INS1_25CollectiveMainloopBwdSm80ILi2ELi2EN4cute5tupleIJNS5_1CILi128EEES8_NS7_ILi64EEEEEENS_6half_tEfNS_4arch4Sm80ELb1ELb0ELb1ELb1ELb0ELb0ELb0ELb0ELi2ELi4ELi4ELi4ELb0EEENS1_24CollectiveEpilogueBwdGQAISA_fSD_Li256ELb1ELb0EEENS1_25SingleTileBwdLPTSchedulerILb1ELi128ELb0EEEEEEEEEvNT_6ParamsE$_ZZN4cute6detail16composition_implINS_5tupleIJNS_1CILi8EEENS3_ILi2EEES5_S5_S4_S5_EEENS2_IJNS3_ILi1EEEiiiNS3_ILi72EEENS3_ILi512EEEEEENS2_IJNS2_IJS5_S5_EEES4_NS3_ILi4EEEEEENS2_IJNS2_IJS7_S4_EEENS3_ILi1024EEENS3_ILi16EEEEEEEEDaRKT_RKT0_RKT1_RKT2_ENKUlRKT_RKT0_E_clISC_SG_EEDaSW_SZ_ - $_ZN7cutlass13device_kernelIN5flash19enable_sm80_to_sm89INS1_16FlashAttnBwdSm80INS1_25CollectiveMainloopBwdSm80ILi2ELi2EN4cute5tupleIJNS5_1CILi128EEES8_NS7_ILi64EEEEEENS_6half_tEfNS_4arch4Sm80ELb1ELb0ELb1ELb1ELb0ELb0ELb0ELb0ELi2ELi4ELi4ELi4ELb0EEENS1_24CollectiveEpilogueBwdGQAISA_fSD_Li256ELb1ELb0EEENS1_25SingleTileBwdLPTSchedulerILb1ELi128ELb0EEEEEEEEEvNT_6ParamsE$_ZZN4cute6detail16composition_implINS_5tupleIJNS_1CILi8EEENS3_ILi2EEES5_S5_S4_S5_EEENS2_IJNS3_ILi1EEEiiiNS3_ILi72EEENS3_ILi512EEEEEENS2_IJNS2_IJS5_S5_EEES4_NS3_ILi4EEEEEENS2_IJNS2_IJS7_S4_EEENS3_ILi1024EEENS3_ILi16EEEEEEEEDaRKT_RKT0_RKT1_RKT2_ENKUlRKT_RKT0_E_clISB_SE_EEDaSW_SZ_)
$_ZN7cutlass13device_kernelIN5flash19enable_sm80_to_sm89INS1_16FlashAttnBwdSm80INS1_25CollectiveMainloopBwdSm80ILi2ELi2EN4cute5tupleIJNS5_1CILi128EEES8_NS7_ILi64EEEEEENS_6half_tEfNS_4arch4Sm80ELb1ELb0ELb1ELb1ELb0ELb0ELb0ELb0ELi2ELi4ELi4ELi4ELb0EEENS1_24CollectiveEpilogueBwdGQAISA_fSD_Li256ELb1ELb0EEENS1_25SingleTileBwdLPTSchedulerILb1ELi128ELb0EEEEEEEEEvNT_6ParamsE$_ZZN4cute6detail16composition_implINS_5tupleIJNS_1CILi8EEENS3_ILi2EEES5_S5_S4_S5_EEENS2_IJNS3_ILi1EEEiiiNS3_ILi72EEENS3_ILi512EEEEEENS2_IJNS2_IJS5_S5_EEES4_NS3_ILi4EEEEEENS2_IJNS2_IJS7_S4_EEENS3_ILi1024EEENS3_ILi16EEEEEEEEDaRKT_RKT0_RKT1_RKT2_ENKUlRKT_RKT0_E_clISB_SE_EEDaSW_SZ_:
[----:B------:R-:W-:-:S06]  /*9940*/  IADD3 R4, R13, -c[0x0][0x20], RZ ;  /* 0x800008000d047a10 */ /* 0x000fcc0007ffe0ff */
[----:B------:R-:W5:Y:S01]  /*9950*/  LDL R4, [R4] ;  /* 0x0000000004047983 */ /* 0x000f620000100800 */
[----:B------:R-:W-:Y:S01]  /*9960*/  IMAD.MOV.U32 R2, RZ, RZ, R6 ;  /* 0x000000ffff027224 */ /* 0x000fe200078e0006 */
[----:B------:R-:W-:-:S04]  /*9970*/  MOV R3, 0x0 ;  /* 0x0000000000037802 */ /* 0x000fc80000000f00 */
[----:B------:R-:W-:Y:S05]  /*9980*/  RET.REL.NODEC R2 `(_ZN7cutlass13device_kernelIN5flash19enable_sm80_to_sm89INS1_16FlashAttnBwdSm80INS1_25CollectiveMainloopBwdSm80ILi2ELi2EN4cute5tupleIJNS5_1CILi128EEES8_NS7_ILi64EEEEEENS_6half_tEfNS_4arch4Sm80ELb1ELb0ELb1ELb1ELb0ELb0ELb0ELb0ELi2ELi4ELi4ELi4ELb0EEENS1_24CollectiveEpilogueBwdGQAISA_fSD_Li256ELb1ELb0EEENS1_25SingleTileBwdLPTSchedulerILb1ELi128ELb0EEEEEEEEEvNT_6ParamsE) ;  /* 0xffff667002007950 */ /* 0x000fea0003c3ffff */
        .type           $_ZN7cutlass13device_kernelIN5flash19enable_sm80_to_sm89INS1_16FlashAttnBwdSm80INS1_25CollectiveMainloopBwdSm80ILi2ELi2EN4cute5tupleIJNS5_1CILi128EEES8_NS7_ILi64EEEEEENS_6half_tEfNS_4arch4Sm80ELb1ELb0ELb1ELb1ELb0ELb0ELb0ELb0ELi2ELi4ELi4ELi4ELb0EEENS1_24CollectiveEpilogueBwdGQAISA_fSD_Li256ELb1ELb0EEENS1_25SingleTileBwdLPTSchedulerILb1ELi128ELb0EEEEEEEEEvNT_6ParamsE$_ZZN4cute6detail16composition_implINS_5tupleIJNS_1CILi8EEENS3_ILi2EEES5_S5_S4_S5_EEENS2_IJNS3_ILi1EEEiiiNS3_ILi72EEENS3_ILi512EEEEEENS2_IJNS2_IJS5_S5_EEES4_NS3_ILi4EEEEEENS2_IJNS2_IJS7_S4_EEENS3_ILi1024EEENS3_ILi16EEEEEEEEDaRKT_RKT0_RKT1_RKT2_ENKUlRKT_RKT0_E_clISC_SG_EEDaSW_SZ_,@function
        .size           $_ZN7cutlass13device_kernelIN5flash19enable_sm80_to_sm89INS1_16FlashAttnBwdSm80INS1_25CollectiveMainloopBwdSm80ILi2ELi2EN4cute5tupleIJNS5_1CILi128EEES8_NS7_ILi64EEEEEENS_6half_tEfNS_4arch4Sm80ELb1ELb0ELb1ELb1ELb0ELb0ELb0ELb0ELi2ELi4ELi4ELi4ELb0EEENS1_24CollectiveEpilogueBwdGQAISA_fSD_Li256ELb1ELb0EEENS1_25SingleTileBwdLPTSchedulerILb1ELi128ELb0EEEEEEEEEvNT_6ParamsE$_ZZN4cute6detail16composition_implINS_5tupleIJNS_1CILi8EEENS3_ILi2EEES5_S5_S4_S5_EEENS2_IJNS3_ILi1EEEiiiNS3_ILi72EEENS3_ILi512EEEEEENS2_IJNS2_IJS5_S5_EEES4_NS3_ILi4EEEEEENS2_IJNS2_IJS7_S4_EEENS3_ILi1024EEENS3_ILi16EEEEEEEEDaRKT_RKT0_RKT1_RKT2_ENKUlRKT_RKT0_E_clISC_SG_EEDaSW_SZ_,($_ZN7cutlass13device_kernelIN5flash19enable_sm80_to_sm89INS1_16FlashAttnBwdSm80INS1_25CollectiveMainloopBwdSm80ILi2ELi2EN4cute5tupleIJNS5_1CILi128EEES8_NS7_ILi64EEEEEENS_6half_tEfNS_4arch4Sm80ELb1ELb0ELb1ELb1ELb0ELb0ELb0ELb0ELi2ELi4ELi4ELi4ELb0EEENS1_24CollectiveEpilogueBwdGQAISA_fSD_Li256ELb1ELb0EEENS1_25SingleTileBwdLPTSchedulerILb1ELi128ELb0EEEEEEEEEvNT_6ParamsE$_ZZN4cute6detail16composition_implINS_5tupleIJNS_1CILi8EEENS3_ILi2EEES5_S5_S4_S5_EEENS2_IJNS3_ILi1EEEiiiNS3_ILi72EEENS3_ILi512EEEEEENS2_IJNS2_IJS5_S5_S5_EEES5_NS2_IJNS3_ILi4EEES5_EEEEEENS2_IJNS2_IJS7_S9_S4_EEENS3_ILi4096EEENS2_IJNS3_ILi16EEENS3_ILi8192EEEEEEEEEEEDaRKT_RKT0_RKT1_RKT2_ENKUlRKT_RKT0_E_clISB_SF_EEDaSZ_S12_ - $_ZN7cutlass13device_kernelIN5flash19enable_sm80_to_sm89INS1_16FlashAttnBwdSm80INS1_25CollectiveMainloopBwdSm80ILi2ELi2EN4cute5tupleIJNS5_1CILi128EEES8_NS7_ILi64EEEEEENS_6half_tEfNS_4arch4Sm80ELb1ELb0ELb1ELb1ELb0ELb0ELb0ELb0ELi2ELi4ELi4ELi4ELb0EEENS1_24CollectiveEpilogueBwdGQAISA_fSD_Li256ELb1ELb0EEENS1_25SingleTileBwdLPTSchedulerILb1ELi128ELb0EEEEEEEEEvNT_6ParamsE$_ZZN4cute6detail16composition_implINS_5tupleIJNS_1CILi8EEENS3_ILi2EEES5_S5_S4_S5_EEENS2_IJNS3_ILi1EEEiiiNS3_ILi72EEENS3_ILi512EEEEEENS2_IJNS2_IJS5_S5_EEES4_NS3_ILi4EEEEEENS2_IJNS2_IJS7_S4_EEENS3_ILi1024EEENS3_ILi16EEEEEEEEDaRKT_RKT0_RKT1_RKT2_ENKUlRKT_RKT0_E_clISC_SG_EEDaSW_SZ_)
$_ZN7cutlass13device_kernelIN5flash19enable_sm80_to_sm89INS1_16FlashAttnBwdSm80INS1_25CollectiveMainloopBwdSm80ILi2ELi2EN4cute5tupleIJNS5_1CILi128EEES8_NS7_ILi64EEEEEENS_6half_tEfNS_4arch4Sm80ELb1ELb0ELb1ELb1ELb0ELb0ELb0ELb0ELi2ELi4ELi4ELi4ELb0EEENS1_24CollectiveEpilogueBwdGQAISA_fSD_Li256ELb1ELb0EEENS1_25SingleTileBwdLPTSchedulerILb1ELi128ELb0EEEEEEEEEvNT_6ParamsE$_ZZN4cute6detail16composition_implINS_5tupleIJNS_1CILi8EEENS3_ILi2EEES5_S5_S4_S5_EEENS2_IJNS3_ILi1EEEiiiNS3_ILi72EEENS3_ILi512EEEEEENS2_IJNS2_IJS5_S5_EEES4_NS3_ILi4EEEEEENS2_IJNS2_IJS7_S4_EEENS3_ILi1024EEENS3_ILi16EEEEEEEEDaRKT_RKT0_RKT1_RKT2_ENKUlRKT_RKT0_E_clISC_SG_EEDaSW_SZ_:
[----:B------:R-:W-:-:S05]  /*9990*/  IADD3 R5, R13, -c[0x0][0x20], RZ ;  /* 0x800008000d057a10 */ /* 0x000fca0007ffe0ff */
[----:B------:R1:W5:Y:S04]  /*99a0*/  LDL R3, [R5+0x8] ;  /* 0x0000080005037983 */ /* 0x0003680000100800 */
[----:B------:R1:W5:Y:S01]  /*99b0*/  LDL R2, [R5+0x4] ;  /* 0x0000040005027983 */ /* 0x0003620000100800 */
[----:B------:R-:W-:Y:S01]  /*99c0*/  IMAD.MOV.U32 R28, RZ, RZ, R6 ;  /* 0x000000ffff1c7224 */ /* 0x000fe200078e0006 */
[----:B------:R-:W-:-:S04]  /*99d0*/  MOV R29, 0x0 ;  /* 0x00000000001d7802 */ /* 0x000fc80000000f00 */
[----:B------:R-:W-:Y:S05]  /*99e0*/  RET.REL.NODEC R28 `(_ZN7cutlass13device_kernelIN5flash19enable_sm80_to_sm89INS1_16FlashAttnBwdSm80INS1_25CollectiveMainloopBwdSm80ILi2ELi2EN4cute5tupleIJNS5_1CILi128EEES8_NS7_ILi64EEEEEENS_6half_tEfNS_4arch4Sm80ELb1ELb0ELb1ELb1ELb0ELb0ELb0ELb0ELi2ELi4ELi4ELi4ELb0EEENS1_24CollectiveEpilogueBwdGQAISA_fSD_Li256ELb1ELb0EEENS1_25SingleTileBwdLPTSchedulerILb1ELi128ELb0EEEEEEEEEvNT_6ParamsE) ;  /* 0xffff66101c007950 */ /* 0x000fea0003c3ffff */
        .type           $_ZN7cutlass13device_kernelIN5flash19enable_sm80_to_sm89INS1_16FlashAttnBwdSm80INS1_25CollectiveMainloopBwdSm80ILi2ELi2EN4cute5tupleIJNS5_1CILi128EEES8_NS7_ILi64EEEEEENS_6half_tEfNS_4arch4Sm80ELb1ELb0ELb1ELb1ELb0ELb0ELb0ELb0ELi2ELi4ELi4ELi4ELb0EEENS1_24CollectiveEpilogueBwdGQAISA_fSD_Li256ELb1ELb0EEENS1_25SingleTileBwdLPTSchedulerILb1ELi128ELb0EEEEEEEEEvNT_6ParamsE$_ZZN4cute6detail16composition_implINS_5tupleIJNS_1CILi8EEENS3_ILi2EEES5_S5_S4_S5_EEENS2_IJNS3_ILi1EEEiiiNS3_ILi72EEENS3_ILi512EEEEEENS2_IJNS2_IJS5_S5_S5_EEES5_NS2_IJNS3_ILi4EEES5_EEEEEENS2_IJNS2_IJS7_S9_S4_EEENS3_ILi4096EEENS2_IJNS3_ILi16EEENS3_ILi8192EEEEEEEEEEEDaRKT_RKT0_RKT1_RKT2_ENKUlRKT_RKT0_E_clISB_SF_EEDaSZ_S12_,@function
        .size           $_ZN7cutlass13device_kernelIN5flash19enable_sm80_to_sm89INS1_16FlashAttnBwdSm80INS1_25CollectiveMainloopBwdSm80ILi2ELi2EN4cute5tupleIJNS5_1CILi128EEES8_NS7_ILi64EEEEEENS_6half_tEfNS_4arch4Sm80ELb1ELb0ELb1ELb1ELb0ELb0ELb0ELb0ELi2ELi4ELi4ELi4ELb0EEENS1_24CollectiveEpilogueBwdGQAISA_fSD_Li256ELb1ELb0EEENS1_25SingleTileBwdLPTSchedulerILb1ELi128ELb0EEEEEEEEEvNT_6ParamsE$_ZZN4cute6detail16composition_implINS_5tupleIJNS_1CILi8EEENS3_ILi2EEES5_S5_S4_S5_EEENS2_IJNS3_ILi1EEEiiiNS3_ILi72EEENS3_ILi512EEEEEENS2_IJNS2_IJS5_S5_S5_EEES5_NS2_IJNS3_ILi4EEES5_EEEEEENS2_IJNS2_IJS7_S9_S4_EEENS3_ILi4096EEENS2_IJNS3_ILi16EEENS3_ILi8192EEEEEEEEEEEDaRKT_RKT0_RKT1_RKT2_ENKUlRKT_RKT0_E_clISB_SF_EEDaSZ_S12_,($_ZN7cutlass13device_kernelIN5flash19enable_sm80_to_sm89INS1_16FlashAttnBwdSm80INS1_25CollectiveMainloopBwdSm80ILi2ELi2EN4cute5tupleIJNS5_1CILi128EEES8_NS7_ILi64EEEEEENS_6half_tEfNS_4arch4Sm80ELb1ELb0ELb1ELb1ELb0ELb0ELb0ELb0ELi2ELi4ELi4ELi4ELb0EEENS1_24CollectiveEpilogueBwdGQAISA_fSD_Li256ELb1ELb0EEENS1_25SingleTileBwdLPTSchedulerILb1ELi128ELb0EEEEEEEEEvNT_6ParamsE$_ZZN4cute6detail16composition_implINS_5tupleIJNS_1CILi8EEENS3_ILi2EEES5_S5_S4_S5_EEENS2_IJNS3_ILi1EEEiiiNS3_ILi72EEENS3_ILi512EEEEEENS2_IJNS2_IJS5_S5_S5_EEES5_NS2_IJNS3_ILi4EEES5_EEEEEENS2_IJNS2_IJS7_S9_S4_EEENS3_ILi4096EEENS2_IJNS3_ILi16EEENS3_ILi8192EEEEEEEEEEEDaRKT_RKT0_RKT1_RKT2_ENKUlRKT_RKT0_E_clISD_SJ_EEDaSZ_S12_ - $_ZN7cutlass13device_kernelIN5flash19enable_sm80_to_sm89INS1_16FlashAttnBwdSm80INS1_25CollectiveMainloopBwdSm80ILi2ELi2EN4cute5tupleIJNS5_1CILi128EEES8_NS7_ILi64EEEEEENS_6half_tEfNS_4arch4Sm80ELb1ELb0ELb1ELb1ELb0ELb0ELb0ELb0ELi2ELi4ELi4ELi4ELb0EEENS1_24CollectiveEpilogueBwdGQAISA_fSD_Li256ELb1ELb0EEENS1_25SingleTileBwdLPTSchedulerILb1ELi128ELb0EEEEEEEEEvNT_6ParamsE$_ZZN4cute6detail16composition_implINS_5tupleIJNS_1CILi8EEENS3_ILi2EEES5_S5_S4_S5_EEENS2_IJNS3_ILi1EEEiiiNS3_ILi72EEENS3_ILi512EEEEEENS2_IJNS2_IJS5_S5_S5_EEES5_NS2_IJNS3_ILi4EEES5_EEEEEENS2_IJNS2_IJS7_S9_S4_EEENS3_ILi4096EEENS2_IJNS3_ILi16EEENS3_ILi8192EEEEEEEEEEEDaRKT_RKT0_RKT1_RKT2_ENKUlRKT_RKT0_E_clISB_SF_EEDaSZ_S12_)
$_ZN7cutlass13device_kernelIN5flash19enable_sm80_to_sm89INS1_16FlashAttnBwdSm80INS1_25CollectiveMainloopBwdSm80ILi2ELi2EN4cute5tupleIJNS5_1CILi128EEES8_NS7_ILi64EEEEEENS_6half_tEfNS_4arch4Sm80ELb1ELb0ELb1ELb1ELb0ELb0ELb0ELb0ELi2ELi4ELi4ELi4ELb0EEENS1_24CollectiveEpilogueBwdGQAISA_fSD_Li256ELb1ELb0EEENS1_25SingleTileBwdLPTSchedulerILb1ELi128ELb0EEEEEEEEEvNT_6ParamsE$_ZZN4cute6detail16composition_implINS_5tupleIJNS_1CILi8EEENS3_ILi2EEES5_S5_S4_S5_EEENS2_IJNS3_ILi1EEEiiiNS3_ILi72EEENS3_ILi512EEEEEENS2_IJNS2_IJS5_S5_S5_EEES5_NS2_IJNS3_ILi4EEES5_EEEEEENS2_IJNS2_IJS7_S9_S4_EEENS3_ILi4096EEENS2_IJNS3_ILi16EEENS3_ILi8192EEEEEEEEEEEDaRKT_RKT0_RKT1_RKT2_ENKUlRKT_RKT0_E_clISB_SF_EEDaSZ_S12_:
[----:B------:R-:W-:-:S06]  /*99f0*/  IADD3 R5, R83, -c[0x0][0x20], RZ ;  /* 0x8000080053057a10 */ /* 0x000fcc0007ffe0ff */
[----:B------:R-:W5:Y:S01]  /*9a00*/  LDL R5, [R5] ;  /* 0x0000000005057983 */ /* 0x000f620000100800 */
[----:B------:R-:W-:Y:S01]  /*9a10*/  IMAD.MOV.U32 R2, RZ, RZ, R6 ;  /* 0x000000ffff027224 */ /* 0x000fe200078e0006 */
[----:B------:R-:W-:-:S04]  /*9a20*/  MOV R3, 0x0 ;  /* 0x0000000000037802 */ /* 0x000fc80000000f00 */
[----:B------:R-:W-:Y:S05]  /*9a30*/  RET.REL.NODEC R2 `(_ZN7cutlass13device_kernelIN5flash19enable_sm80_to_sm89INS1_16FlashAttnBwdSm80INS1_25CollectiveMainloopBwdSm80ILi2ELi2EN4cute5tupleIJNS5_1CILi128EEES8_NS7_ILi64EEEEEENS_6half_tEfNS_4arch4Sm80ELb1ELb0ELb1ELb1ELb0ELb0ELb0ELb0ELi2ELi4ELi4ELi4ELb0EEENS1_24CollectiveEpilogueBwdGQAISA_fSD_Li256ELb1ELb0EEENS1_25SingleTileBwdLPTSchedulerILb1ELi128ELb0EEEEEEEEEvNT_6ParamsE) ;  /* 0xffff65c002007950 */ /* 0x000fea0003c3ffff */
        .type           $_ZN7cutlass13device_kernelIN5flash19enable_sm80_to_sm89INS1_16FlashAttnBwdSm80INS1_25CollectiveMainloopBwdSm80ILi2ELi2EN4cute5tupleIJNS5_1CILi128EEES8_NS7_ILi64EEEEEENS_6half_tEfNS_4arch4Sm80ELb1ELb0ELb1ELb1ELb0ELb0ELb0ELb0ELi2ELi4ELi4ELi4ELb0EEENS1_24CollectiveEpilogueBwdGQAISA_fSD_Li256ELb1ELb0EEENS1_25SingleTileBwdLPTSchedulerILb1ELi128ELb0EEEEEEEEEvNT_6ParamsE$_ZZN4cute6detail16composition_implINS_5tupleIJNS_1CILi8EEENS3_ILi2EEES5_S5_S4_S5_EEENS2_IJNS3_ILi1EEEiiiNS3_ILi72EEENS3_ILi512EEEEEENS2_IJNS2_IJS5_S5_S5_EEES5_NS2_IJNS3_ILi4EEES5_EEEEEENS2_IJNS2_IJS7_S9_S4_EEENS3_ILi4096EEENS2_IJNS3_ILi16EEENS3_ILi8192EEEEEEEEEEEDaRKT_RKT0_RKT1_RKT2_ENKUlRKT_RKT0_E_clISD_SJ_EEDaSZ_S12_,@function
        .size           $_ZN7cutlass13device_kernelIN5flash19enable_sm80_to_sm89INS1_16FlashAttnBwdSm80INS1_25CollectiveMainloopBwdSm80ILi2ELi2EN4cute5tupleIJNS5_1CILi128EEES8_NS7_ILi64EEEEEENS_6half_tEfNS_4arch4Sm80ELb1ELb0ELb1ELb1ELb0ELb0ELb0ELb0ELi2ELi4ELi4ELi4ELb0EEENS1_24CollectiveEpilogueBwdGQAISA_fSD_Li256ELb1ELb0EEENS1_25SingleTileBwdLPTSchedulerILb1ELi128ELb0EEEEEEEEEvNT_6ParamsE$_ZZN4cute6detail16composition_implINS_5tupleIJNS_1CILi8EEENS3_ILi2EEES5_S5_S4_S5_EEENS2_IJNS3_ILi1EEEiiiNS3_ILi72EEENS3_ILi512EEEEEENS2_IJNS2_IJS5_S5_S5_EEES5_NS2_IJNS3_ILi4EEES5_EEEEEENS2_IJNS2_IJS7_S9_S4_EEENS3_ILi4096EEENS2_IJNS3_ILi16EEENS3_ILi8192EEEEEEEEEEEDaRKT_RKT0_RKT1_RKT2_ENKUlRKT_RKT0_E_clISD_SJ_EEDaSZ_S12_,($_ZN7cutlass13device_kernelIN5flash19enable_sm80_to_sm89INS1_16FlashAttnBwdSm80INS1_25CollectiveMainloopBwdSm80ILi2ELi2EN4cute5tupleIJNS5_1CILi128EEES8_NS7_ILi64EEEEEENS_6half_tEfNS_4arch4Sm80ELb1ELb0ELb1ELb1ELb0ELb0ELb0ELb0ELi2ELi4ELi4ELi4ELb0EEENS1_24CollectiveEpilogueBwdGQAISA_fSD_Li256ELb1ELb0EEENS1_25SingleTileBwdLPTSchedulerILb1ELi128ELb0EEEEEEEEEvNT_6ParamsE$_ZZN4cute6detail16composition_implINS_5tupleIJNS_1CILi8EEENS3_ILi2EEES5_S5_S4_S5_EEENS2_IJNS3_ILi1EEEiiiNS3_ILi72EEENS3_ILi512EEEEEENS2_IJNS2_IJS5_S5_S5_EEES5_NS3_ILi4EEEEEENS2_IJNS2_IJS7_S9_S4_EEENS3_ILi4096EEENS3_ILi16EEEEEEEEDaRKT_RKT0_RKT1_RKT2_ENKUlRKT_RKT0_E_clISB_SE_EEDaSW_SZ_ - $_ZN7cutlass13device_kernelIN5flash19enable_sm80_to_sm89INS1_16FlashAttnBwdSm80INS1_25CollectiveMainloopBwdSm80ILi2ELi2EN4cute5tupleIJNS5_1CILi128EEES8_NS7_ILi64EEEEEENS_6half_tEfNS_4arch4Sm80ELb1ELb0ELb1ELb1ELb0ELb0ELb0ELb0ELi2ELi4ELi4ELi4ELb0EEENS1_24CollectiveEpilogueBwdGQAISA_fSD_Li256ELb1ELb0EEENS1_25SingleTileBwdLPTSchedulerILb1ELi128ELb0EEEEEEEEEvNT_6ParamsE$_ZZN4cute6detail16composition_implINS_5tupleIJNS_1CILi8EEENS3_ILi2EEES5_S5_S4_S5_EEENS2_IJNS3_ILi1EEEiiiNS3_ILi72EEENS3_ILi512EEEEEENS2_IJNS2_IJS5_S5_S5_EEES5_NS2_IJNS3_ILi4EEES5_EEEEEENS2_IJNS2_IJS7_S9_S4_EEENS3_ILi4096EEENS2_IJNS3_ILi16EEENS3_ILi8192EEEEEEEEEEEDaRKT_RKT0_RKT1_RKT2_ENKUlRKT_RKT0_E_clISD_SJ_EEDaSZ_S12_)
$_ZN7cutlass13device_kernelIN5flash19enable_sm80_to_sm89INS1_16FlashAttnBwdSm80INS1_25CollectiveMainloopBwdSm80ILi2ELi2EN4cute5tupleIJNS5_1CILi128EEES8_NS7_ILi64EEEEEENS_6half_tEfNS_4arch4Sm80ELb1ELb0ELb1ELb1ELb0ELb0ELb0ELb0ELi2ELi4ELi4ELi4ELb0EEENS1_24CollectiveEpilogueBwdGQAISA_fSD_Li256ELb1ELb0EEENS1_25SingleTileBwdLPTSchedulerILb1ELi128ELb0EEEEEEEEEvNT_6ParamsE$_ZZN4cute6detail16composition_implINS_5tupleIJNS_1CILi8EEENS3_ILi2EEES5_S5_S4_S5_EEENS2_IJNS3_ILi1EEEiiiNS3_ILi72EEENS3_ILi512EEEEEENS2_IJNS2_IJS5_S5_S5_EEES5_NS2_IJNS3_ILi4EEES5_EEEEEENS2_IJNS2_IJS7_S9_S4_EEENS3_ILi4096EEENS2_IJNS3_ILi16EEENS3_ILi8192EEEEEEEEEEEDaRKT_RKT0_RKT1_RKT2_ENKUlRKT_RKT0_E_clISD_SJ_EEDaSZ_S12_:
[----:B------:R-:W-:-:S05]  /*9a40*/  IADD3 R6, R83, -c[0x0][0x20], RZ ;  /* 0x8000080053067a10 */ /* 0x000fca0007ffe0ff */
[----:B------:R1:W5:Y:S04]  /*9a50*/  LDL R3, [R6+0x8] ;  /* 0x0000080006037983 */ /* 0x0003680000100800 */
[----:B------:R1:W5:Y:S01]  /*9a60*/  LDL R2, [R6+0x4] ;  /* 0x0000040006027983 */ /* 0x0003620000100800 */
[----:B------:R-:W-:Y:S01]  /*9a70*/  IMAD.MOV.U32 R32, RZ, RZ, R4 ;  /* 0x000000ffff207224 */ /* 0x000fe200078e0004 */
[----:B------:R-:W-:-:S04]  /*9a80*/  MOV R33, 0x0 ;  /* 0x0000000000217802 */ /* 0x000fc80000000f00 */
[----:B------:R-:W-:Y:S05]  /*9a90*/  RET.REL.NODEC R32 `(_ZN7cutlass13device_kernelIN5flash19enable_sm80_to_sm89INS1_16FlashAttnBwdSm80INS1_25CollectiveMainloopBwdSm80ILi2ELi2EN4cute5tupleIJNS5_1CILi128EEES8_NS7_ILi64EEEEEENS_6half_tEfNS_4arch4Sm80ELb1ELb0ELb1ELb1ELb0ELb0ELb0ELb0ELi2ELi4ELi4ELi4ELb0EEENS1_24CollectiveEpilogueBwdGQAISA_fSD_Li256ELb1ELb0EEENS1_25SingleTileBwdLPTSchedulerILb1ELi128ELb0EEEEEEEEEvNT_6ParamsE) ;  /* 0xffff656020007950 */ /* 0x000fea0003c3ffff */
        .type           $_ZN7cutlass13device_kernelIN5flash19enable_sm80_to_sm89INS1_16FlashAttnBwdSm80INS1_25CollectiveMainloopBwdSm80ILi2ELi2EN4cute5tupleIJNS5_1CILi128EEES8_NS7_ILi64EEEEEENS_6half_tEfNS_4arch4Sm80ELb1ELb0ELb1ELb1ELb0ELb0ELb0ELb0ELi2ELi4ELi4ELi4ELb0EEENS1_24CollectiveEpilogueBwdGQAISA_fSD_Li256ELb1ELb0EEENS1_25SingleTileBwdLPTSchedulerILb1ELi128ELb0EEEEEEEEEvNT_6ParamsE$_ZZN4cute6detail16composition_implINS_5tupleIJNS_1CILi8EEENS3_ILi2EEES5_S5_S4_S5_EEENS2_IJNS3_ILi1EEEiiiNS3_ILi72EEENS3_ILi512EEEEEENS2_IJNS2_IJS5_S5_S5_EEES5_NS3_ILi4EEEEEENS2_IJNS2_IJS7_S9_S4_EEENS3_ILi4096EEENS3_ILi16EEEEEEEEDaRKT_RKT0_RKT1_RKT2_ENKUlRKT_RKT0_E_clISB_SE_EEDaSW_SZ_,@function
        .size           $_ZN7cutlass13device_kernelIN5flash19enable_sm80_to_sm89INS1_16FlashAttnBwdSm80INS1_25CollectiveMainloopBwdSm80ILi2ELi2EN4cute5tupleIJNS5_1CILi128EEES8_NS7_ILi64EEEEEENS_6half_tEfNS_4arch4Sm80ELb1ELb0ELb1ELb1ELb0ELb0ELb0ELb0ELi2ELi4ELi4ELi4ELb0EEENS1_24CollectiveEpilogueBwdGQAISA_fSD_Li256ELb1ELb0EEENS1_25SingleTileBwdLPTSchedulerILb1ELi128ELb0EEEEEEEEEvNT_6ParamsE$_ZZN4cute6detail16composition_implINS_5tupleIJNS_1CILi8EEENS3_ILi2EEES5_S5_S4_S5_EEENS2_IJNS3_ILi1EEEiiiNS3_ILi72EEENS3_ILi512EEEEEENS2_IJNS2_IJS5_S5_S5_EEES5_NS3_ILi4EEEEEENS2_IJNS2_IJS7_S9_S4_EEENS3_ILi4096EEENS3_ILi16EEEEEEEEDaRKT_RKT0_RKT1_RKT2_ENKUlRKT_RKT0_E_clISB_SE_EEDaSW_SZ_,($_ZN7cutlass13device_kernelIN5flash19enable_sm80_to_sm89INS1_16FlashAttnBwdSm80INS1_25CollectiveMainloopBwdSm80ILi2ELi2EN4cute5tupleIJNS5_1CILi128EEES8_NS7_ILi64EEEEEENS_6half_tEfNS_4arch4Sm80ELb1ELb0ELb1ELb1ELb0ELb0ELb0ELb0ELi2ELi4ELi4ELi4ELb0EEENS1_24CollectiveEpilogueBwdGQAISA_fSD_Li256ELb1ELb0EEENS1_25SingleTileBwdLPTSchedulerILb1ELi128ELb0EEEEEEEEEvNT_6ParamsE$_ZZN4cute6detail16composition_implINS_5tupleIJNS_1CILi8EEENS3_ILi2EEES5_S5_S4_S5_EEENS2_IJNS3_ILi1EEEiiiNS3_ILi72EEENS3_ILi512EEEEEENS2_IJNS2_IJS5_S5_S5_EEES5_NS3_ILi4EEEEEENS2_IJNS2_IJS7_S9_S4_EEENS3_ILi4096EEENS3_ILi16EEEEEEEEDaRKT_RKT0_RKT1_RKT2_ENKUlRKT_RKT0_E_clISC_SG_EEDaSW_SZ_ - $_ZN7cutlass13device_kernelIN5flash19enable_sm80_to_sm89INS1_16FlashAttnBwdSm80INS1_25CollectiveMainloopBwdSm80ILi2ELi2EN4cute5tupleIJNS5_1CILi128EEES8_NS7_ILi64EEEEEENS_6half_tEfNS_4arch4Sm80ELb1ELb0ELb1ELb1ELb0ELb0ELb0ELb0ELi2ELi4ELi4ELi4ELb0EEENS1_24CollectiveEpilogueBwdGQAISA_fSD_Li256ELb1ELb0EEENS1_25SingleTileBwdLPTSchedulerILb1ELi128ELb0EEEEEEEEEvNT_6ParamsE$_ZZN4cute6detail16composition_implINS_5tupleIJNS_1CILi8EEENS3_ILi2EEES5_S5_S4_S5_EEENS2_IJNS3_ILi1EEEiiiNS3_ILi72EEENS3_ILi512EEEEEENS2_IJNS2_IJS5_S5_S5_EEES5_NS3_ILi4EEEEEENS2_IJNS2_IJS7_S9_S4_EEENS3_ILi4096EEENS3_ILi16EEEEEEEEDaRKT_RKT0_RKT1_RKT2_ENKUlRKT_RKT0_E_clISB_SE_EEDaSW_SZ_)
$_ZN7cutlass13device_kernelIN5flash19enable_sm80_to_sm89INS1_16FlashAttnBwdSm80INS1_25CollectiveMainloopBwdSm80ILi2ELi2EN4cute5tupleIJNS5_1CILi128EEES8_NS7_ILi64EEEEEENS_6half_tEfNS_4arch4Sm80ELb1ELb0ELb1ELb1ELb0ELb0ELb0ELb0ELi2ELi4ELi4ELi4ELb0EEENS1_24CollectiveEpilogueBwdGQAISA_fSD_Li256ELb1ELb0EEENS1_25SingleTileBwdLPTSchedulerILb1ELi128ELb0EEEEEEEEEvNT_6ParamsE$_ZZN4cute6detail16composition_implINS_5tupleIJNS_1CILi8EEENS3_ILi2EEES5_S5_S4_S5_EEENS2_IJNS3_ILi1EEEiiiNS3_ILi72EEENS3_ILi512EEEEEENS2_IJNS2_IJS5_S5_S5_EEES5_NS3_ILi4EEEEEENS2_IJNS2_IJS7_S9_S4_EEENS3_ILi4096EEENS3_ILi16EEEEEEEEDaRKT_RKT0_RKT1_RKT2_ENKUlRKT_RKT0_E_clISB_SE_EEDaSW_SZ_:
[----:B------:R-:W-:-:S06]  /*9aa0*/  IADD3 R4, R69, -c[0x0][0x20], RZ ;  /* 0x8000080045047a10 */ /* 0x000fcc0007ffe0ff */
[----:B------:R-:W5:Y:S01]  /*9ab0*/  LDL R4, [R4] ;  /* 0x0000000004047983 */ /* 0x000f620000100800 */
[----:B------:R-:W-:Y:S01]  /*9ac0*/  IMAD.MOV.U32 R2, RZ, RZ, R6 ;  /* 0x000000ffff027224 */ /* 0x000fe200078e0006 */
[----:B------:R-:W-:-:S04]  /*9ad0*/  MOV R3, 0x0 ;  /* 0x0000000000037802 */ /* 0x000fc80000000f00 */
[----:B------:R-:W-:Y:S05]  /*9ae0*/  RET.REL.NODEC R2 `(_ZN7cutlass13device_kernelIN5flash19enable_sm80_to_sm89INS1_16FlashAttnBwdSm80INS1_25CollectiveMainloopBwdSm80ILi2ELi2EN4cute5tupleIJNS5_1CILi128EEES8_NS7_ILi64EEEEEENS_6half_tEfNS_4arch4Sm80ELb1ELb0ELb1ELb1ELb0ELb0ELb0ELb0ELi2ELi4ELi4ELi4ELb0EEENS1_24CollectiveEpilogueBwdGQAISA_fSD_Li256ELb1ELb0EEENS1_25SingleTileBwdLPTSchedulerILb1ELi128ELb0EEEEEEEEEvNT_6ParamsE) ;  /* 0xffff651002007950 */ /* 0x000fea0003c3ffff */
        .type           $_ZN7cutlass13device_kernelIN5flash19enable_sm80_to_sm89INS1_16FlashAttnBwdSm80INS1_25CollectiveMainloopBwdSm80ILi2ELi2EN4cute5tupleIJNS5_1CILi128EEES8_NS7_ILi64EEEEEENS_6half_tEfNS_4arch4Sm80ELb1ELb0ELb1ELb1ELb0ELb0ELb0ELb0ELi2ELi4ELi4ELi4ELb0EEENS1_24CollectiveEpilogueBwdGQAISA_fSD_Li256ELb1ELb0EEENS1_25SingleTileBwdLPTSchedulerILb1ELi128ELb0EEEEEEEEEvNT_6ParamsE$_ZZN4cute6detail16composition_implINS_5tupleIJNS_1CILi8EEENS3_ILi2EEES5_S5_S4_S5_EEENS2_IJNS3_ILi1EEEiiiNS3_ILi72EEENS3_ILi512EEEEEENS2_IJNS2_IJS5_S5_S5_EEES5_NS3_ILi4EEEEEENS2_IJNS2_IJS7_S9_S4_EEENS3_ILi4096EEENS3_ILi16EEEEEEEEDaRKT_RKT0_RKT1_RKT2_ENKUlRKT_RKT0_E_clISC_SG_EEDaSW_SZ_,@function
        .size           $_ZN7cutlass13device_kernelIN5flash19enable_sm80_to_sm89INS1_16FlashAttnBwdSm80INS1_25CollectiveMainloopBwdSm80ILi2ELi2EN4cute5tupleIJNS5_1CILi128EEES8_NS7_ILi64EEEEEENS_6half_tEfNS_4arch4Sm80ELb1ELb0ELb1ELb1ELb0ELb0ELb0ELb0ELi2ELi4ELi4ELi4ELb0EEENS1_24CollectiveEpilogueBwdGQAISA_fSD_Li256ELb1ELb0EEENS1_25SingleTileBwdLPTSchedulerILb1ELi128ELb0EEEEEEEEEvNT_6ParamsE$_ZZN4cute6detail16composition_implINS_5tupleIJNS_1CILi8EEENS3_ILi2EEES5_S5_S4_S5_EEENS2_IJNS3_ILi1EEEiiiNS3_ILi72EEENS3_ILi512EEEEEENS2_IJNS2_IJS5_S5_S5_EEES5_NS3_ILi4EEEEEENS2_IJNS2_IJS7_S9_S4_EEENS3_ILi4096EEENS3_ILi16EEEEEEEEDaRKT_RKT0_RKT1_RKT2_ENKUlRKT_RKT0_E_clISC_SG_EEDaSW_SZ_,($_ZN7cutlass13device_kernelIN5flash19enable_sm80_to_sm89INS1_16FlashAttnBwdSm80INS1_25CollectiveMainloopBwdSm80ILi2ELi2EN4cute5tupleIJNS5_1CILi128EEES8_NS7_ILi64EEEEEENS_6half_tEfNS_4arch4Sm80ELb1ELb0ELb1ELb1ELb0ELb0ELb0ELb0ELi2ELi4ELi4ELi4ELb0EEENS1_24CollectiveEpilogueBwdGQAISA_fSD_Li256ELb1ELb0EEENS1_25SingleTileBwdLPTSchedulerILb1ELi128ELb0EEEEEEEEEvNT_6ParamsE$_ZZN4cute6upcastILi2ENS_5tupleIJNS1_IJNS_1CILi1EEENS1_IJNS2_ILi2EEES4_S4_EEEEEES4_NS1_IJS4_S4_EEEEEENS1_IJNS1_IJNS2_ILi0EEENS1_IJS3_NS2_ILi512EEEiEEEEEENS2_ILi4096EEENS1_IJiNS2_ILi8192EEEEEEEEEEEDaRKT0_RKT1_ENKUlRKT_RKT0_E_clIS6_SC_EEDaSP_SS_ - $_ZN7cutlass13device_kernelIN5flash19enable_sm80_to_sm89INS1_16FlashAttnBwdSm80INS1_25CollectiveMainloopBwdSm80ILi2ELi2EN4cute5tupleIJNS5_1CILi128EEES8_NS7_ILi64EEEEEENS_6half_tEfNS_4arch4Sm80ELb1ELb0ELb1ELb1ELb0ELb0ELb0ELb0ELi2ELi4ELi4ELi4ELb0EEENS1_24CollectiveEpilogueBwdGQAISA_fSD_Li256ELb1ELb0EEENS1_25SingleTileBwdLPTSchedulerILb1ELi128ELb0EEEEEEEEEvNT_6ParamsE$_ZZN4cute6detail16composition_implINS_5tupleIJNS_1CILi8EEENS3_ILi2EEES5_S5_S4_S5_EEENS2_IJNS3_ILi1EEEiiiNS3_ILi72EEENS3_ILi512EEEEEENS2_IJNS2_IJS5_S5_S5_EEES5_NS3_ILi4EEEEEENS2_IJNS2_IJS7_S9_S4_EEENS3_ILi4096EEENS3_ILi16EEEEEEEEDaRKT_RKT0_RKT1_RKT2_ENKUlRKT_RKT0_E_clISC_SG_EEDaSW_SZ_)
$_ZN7cutlass13device_kernelIN5flash19enable_sm80_to_sm89INS1_16FlashAttnBwdSm80INS1_25CollectiveMainloopBwdSm80ILi2ELi2EN4cute5tupleIJNS5_1CILi128EEES8_NS7_ILi64EEEEEENS_6half_tEfNS_4arch4Sm80ELb1ELb0ELb1ELb1ELb0ELb0ELb0ELb0ELi2ELi4ELi4ELi4ELb0EEENS1_24CollectiveEpilogueBwdGQAISA_fSD_Li256ELb1ELb0EEENS1_25SingleTileBwdLPTSchedulerILb1ELi128ELb0EEEEEEEEEvNT_6ParamsE$_ZZN4cute6detail16composition_implINS_5tupleIJNS_1CILi8EEENS3_ILi2EEES5_S5_S4_S5_EEENS2_IJNS3_ILi1EEEiiiNS3_ILi72EEENS3_ILi512EEEEEENS2_IJNS2_IJS5_S5_S5_EEES5_NS3_ILi4EEEEEENS2_IJNS2_IJS7_S9_S4_EEENS3_ILi4096EEENS3_ILi16EEEEEEEEDaRKT_RKT0_RKT1_RKT2_ENKUlRKT_RKT0_E_clISC_SG_EEDaSW_SZ_:
[----:B------:R-:W-:-:S05]  /*9af0*/  IADD3 R5, R69, -c[0x0][0x20], RZ ;  /* 0x8000080045057a10 */ /* 0x000fca0007ffe0ff */
[----:B------:R1:W5:Y:S04]  /*9b00*/  LDL R3, [R5+0x8] ;  /* 0x0000080005037983 */ /* 0x0003680000100800 */
[----:B------:R1:W5:Y:S01]  /*9b10*/  LDL R2, [R5+0x4] ;  /* 0x0000040005027983 */ /* 0x0003620000100800 */
[----:B------:R-:W-:Y:S01]  /*9b20*/  IMAD.MOV.U32 R30, RZ, RZ, R6 ;  /* 0x000000ffff1e7224 */ /* 0x000fe200078e0006 */
[----:B------:R-:W-:-:S04]  /*9b30*/  MOV R31, 0x0 ;  /* 0x00000000001f7802 */ /* 0x000fc80000000f00 */
[----:B------:R-:W-:Y:S05]  /*9b40*/  RET.REL.NODEC R30 `(_ZN7cutlass13device_kernelIN5flash19enable_sm80_to_sm89INS1_16FlashAttnBwdSm80INS1_25CollectiveMainloopBwdSm80ILi2ELi2EN4cute5tupleIJNS5_1CILi128EEES8_NS7_ILi64EEEEEENS_6half_tEfNS_4arch4Sm80ELb1ELb0ELb1ELb1ELb0ELb0ELb0ELb0ELi2ELi4ELi4ELi4ELb0EEENS1_24CollectiveEpilogueBwdGQAISA_fSD_Li256ELb1ELb0EEENS1_25SingleTileBwdLPTSchedulerILb1ELi128ELb0EEEEEEEEEvNT_6ParamsE) ;  /* 0xffff64b01e007950 */ /* 0x000fea0003c3ffff */
        .type           $_ZN7cutlass13device_kernelIN5flash19enable_sm80_to_sm89INS1_16FlashAttnBwdSm80INS1_25CollectiveMainloopBwdSm80ILi2ELi2EN4cute5tupleIJNS5_1CILi128EEES8_NS7_ILi64EEEEEENS_6half_tEfNS_4arch4Sm80ELb1ELb0ELb1ELb1ELb0ELb0ELb0ELb0ELi2ELi4ELi4ELi4ELb0EEENS1_24CollectiveEpilogueBwdGQAISA_fSD_Li256ELb1ELb0EEENS1_25SingleTileBwdLPTSchedulerILb1ELi128ELb0EEEEEEEEEvNT_6ParamsE$_ZZN4cute6upcastILi2ENS_5tupleIJNS1_IJNS_1CILi1EEENS1_IJNS2_ILi2EEES4_S4_EEEEEES4_NS1_IJS4_S4_EEEEEENS1_IJNS1_IJNS2_ILi0EEENS1_IJS3_NS2_ILi512EEEiEEEEEENS2_ILi4096EEENS1_IJiNS2_ILi8192EEEEEEEEEEEDaRKT0_RKT1_ENKUlRKT_RKT0_E_clIS6_SC_EEDaSP_SS_,@function
        .size           $_ZN7cutlass13device_kernelIN5flash19enable_sm80_to_sm89INS1_16FlashAttnBwdSm80INS1_25CollectiveMainloopBwdSm80ILi2ELi2EN4cute5tupleIJNS5_1CILi128EEES8_NS7_ILi64EEEEEENS_6half_tEfNS_4arch4Sm80ELb1ELb0ELb1ELb1ELb0ELb0ELb0ELb0ELi2ELi4ELi4ELi4ELb0EEENS1_24CollectiveEpilogueBwdGQAISA_fSD_Li256ELb1ELb0EEENS1_25SingleTileBwdLPTSchedulerILb1ELi128ELb0EEEEEEEEEvNT_6ParamsE$_ZZN4cute6upcastILi2ENS_5tupleIJNS1_IJNS_1CILi1EEENS1_IJNS2_ILi2EEES4_S4_EEEEEES4_NS1_IJS4_S4_EEEEEENS1_IJNS1_IJNS2_ILi0EEENS1_IJS3_NS2_ILi512EEEiEEEEEENS2_ILi4096EEENS1_IJiNS2_ILi8192EEEEEEEEEEEDaRKT0_RKT1_ENKUlRKT_RKT0_E_clIS6_SC_EEDaSP_SS_,($_ZN7cutlass13device_kernelIN5flash19enable_sm80_to_sm89INS1_16FlashAttnBwdSm80INS1_25CollectiveMainloopBwdSm80ILi2ELi2EN4cute5tupleIJNS5_1CILi128EEES8_NS7_ILi64EEEEEENS_6half_tEfNS_4arch4Sm80ELb1ELb0ELb1ELb1ELb0ELb0ELb0ELb0ELi2ELi4ELi4ELi4ELb0EEENS1_24CollectiveEpilogueBwdGQAISA_fSD_Li256ELb1ELb0EEENS1_25SingleTileBwdLPTSchedulerILb1ELi128ELb0EEEEEEEEEvNT_6ParamsE$_ZZN4cute6upcastILi2ENS_5tupleIJNS1_IJNS_1CILi1EEENS1_IJNS2_ILi2EEES4_S4_EEEEEES4_NS1_IJS4_S4_EEEEEENS1_IJNS1_IJNS2_ILi0EEENS1_IJS3_NS2_ILi512EEEiEEEEEENS2_ILi4096EEENS1_IJiNS2_ILi8192EEEEEEEEEEEDaRKT0_RKT1_ENKUlRKT_RKT0_E_clIS7_SF_EEDaSP_SS_ - $_ZN7cutlass13device_kernelIN5flash19enable_sm80_to_sm89INS1_16FlashAttnBwdSm80INS1_25CollectiveMainloopBwdSm80ILi2ELi2EN4cute5tupleIJNS5_1CILi128EEES8_NS7_ILi64EEEEEENS_6half_tEfNS_4arch4Sm80ELb1ELb0ELb1ELb1ELb0ELb0ELb0ELb0ELi2ELi4ELi4ELi4ELb0EEENS1_24CollectiveEpilogueBwdGQAISA_fSD_Li256ELb1ELb0EEENS1_25SingleTileBwdLPTSchedulerILb1ELi128ELb0EEEEEEEEEvNT_6ParamsE$_ZZN4cute6upcastILi2ENS_5tupleIJNS1_IJNS_1CILi1EEENS1_IJNS2_ILi2EEES4_S4_EEEEEES4_NS1_IJS4_S4_EEEEEENS1_IJNS1_IJNS2_ILi0EEENS1_IJS3_NS2_ILi512EEEiEEEEEENS2_ILi4096EEENS1_IJiNS2_ILi8192EEEEEEEEEEEDaRKT0_RKT1_ENKUlRKT_RKT0_E_clIS6_SC_EEDaSP_SS_)
$_ZN7cutlass13device_kernelIN5flash19enable_sm80_to_sm89INS1_16FlashAttnBwdSm80INS1_25CollectiveMainloopBwdSm80ILi2ELi2EN4cute5tupleIJNS5_1CILi128EEES8_NS7_ILi64EEEEEENS_6half_tEfNS_4arch4Sm80ELb1ELb0ELb1ELb1ELb0ELb0ELb0ELb0ELi2ELi4ELi4ELi4ELb0EEENS1_24CollectiveEpilogueBwdGQAISA_fSD_Li256ELb1ELb0EEENS1_25SingleTileBwdLPTSchedulerILb1ELi128ELb0EEEEEEEEEvNT_6ParamsE$_ZZN4cute6upcastILi2ENS_5tupleIJNS1_IJNS_1CILi1EEENS1_IJNS2_ILi2EEES4_S4_EEEEEES4_NS1_IJS4_S4_EEEEEENS1_IJNS1_IJNS2_ILi0EEENS1_IJS3_NS2_ILi512EEEiEEEEEENS2_ILi4096EEENS1_IJiNS2_ILi8192EEEEEEEEEEEDaRKT0_RKT1_ENKUlRKT_RKT0_E_clIS6_SC_EEDaSP_SS_:
[----:B------:R-:W-:-:S06]  /*9b50*/  IADD3 R3, R5, -c[0x0][0x20], RZ ;  /* 0x8000080005037a10 */ /* 0x000fcc0007ffe0ff */
[----:B------:R-:W2:Y:S02]  /*9b60*/  LDL R3, [R3] ;  /* 0x0000000003037983 */ /* 0x000ea40000100800 */
[----:B--2---:R-:W-:Y:S01]  /*9b70*/  LEA.HI R20, R3, R3, RZ, 0x1 ;  /* 0x0000000303147211 */ /* 0x004fe200078f08ff */
[----:B------:R-:W-:-:S03]  /*9b80*/  IMAD.MOV.U32 R3, RZ, RZ, 0x0 ;  /* 0x00000000ff037424 */ /* 0x000fc600078e00ff */
[----:B------:R-:W-:Y:S01]  /*9b90*/  SHF.R.S32.HI R20, RZ, 0x1, R20 ;  /* 0x00000001ff147819 */ /* 0x000fe20000011414 */
[----:B------:R-:W-:Y:S06]  /*9ba0*/  RET.REL.NODEC R2 `(_ZN7cutlass13device_kernelIN5flash19enable_sm80_to_sm89INS1_16FlashAttnBwdSm80INS1_25CollectiveMainloopBwdSm80ILi2ELi2EN4cute5tupleIJNS5_1CILi128EEES8_NS7_ILi64EEEEEENS_6half_tEfNS_4arch4Sm80ELb1ELb0ELb1ELb1ELb0ELb0ELb0ELb0ELi2ELi4ELi4ELi4ELb0EEENS1_24CollectiveEpilogueBwdGQAISA_fSD_Li256ELb1ELb0EEENS1_25SingleTileBwdLPTSchedulerILb1ELi128ELb0EEEEEEEEEvNT_6ParamsE) ;  /* 0xffff645002007950 */ /* 0x000fec0003c3ffff */
        .type           $_ZN7cutlass13device_kernelIN5flash19enable_sm80_to_sm89INS1_16FlashAttnBwdSm80INS1_25CollectiveMainloopBwdSm80ILi2ELi2EN4cute5tupleIJNS5_1CILi128EEES8_NS7_ILi64EEEEEENS_6half_tEfNS_4arch4Sm80ELb1ELb0ELb1ELb1ELb0ELb0ELb0ELb0ELi2ELi4ELi4ELi4ELb0EEENS1_24CollectiveEpilogueBwdGQAISA_fSD_Li256ELb1ELb0EEENS1_25SingleTileBwdLPTSchedulerILb1ELi128ELb0EEEEEEEEEvNT_6ParamsE$_ZZN4cute6upcastILi2ENS_5tupleIJNS1_IJNS_1CILi1EEENS1_IJNS2_ILi2EEES4_S4_EEEEEES4_NS1_IJS4_S4_EEEEEENS1_IJNS1_IJNS2_ILi0EEENS1_IJS3_NS2_ILi512EEEiEEEEEENS2_ILi4096EEENS1_IJiNS2_ILi8192EEEEEEEEEEEDaRKT0_RKT1_ENKUlRKT_RKT0_E_clIS7_SF_EEDaSP_SS_,@function
        .size           $_ZN7cutlass13device_kernelIN5flash19enable_sm80_to_sm89INS1_16FlashAttnBwdSm80INS1_25CollectiveMainloopBwdSm80ILi2ELi2EN4cute5tupleIJNS5_1CILi128EEES8_NS7_ILi64EEEEEENS_6half_tEfNS_4arch4Sm80ELb1ELb0ELb1ELb1ELb0ELb0ELb0ELb0ELi2ELi4ELi4ELi4ELb0EEENS1_24CollectiveEpilogueBwdGQAISA_fSD_Li256ELb1ELb0EEENS1_25SingleTileBwdLPTSchedulerILb1ELi128ELb0EEEEEEEEEvNT_6ParamsE$_ZZN4cute6upcastILi2ENS_5tupleIJNS1_IJNS_1CILi1EEENS1_IJNS2_ILi2EEES4_S4_EEEEEES4_NS1_IJS4_S4_EEEEEENS1_IJNS1_IJNS2_ILi0EEENS1_IJS3_NS2_ILi512EEEiEEEEEENS2_ILi4096EEENS1_IJiNS2_ILi8192EEEEEEEEEEEDaRKT0_RKT1_ENKUlRKT_RKT0_E_clIS7_SF_EEDaSP_SS_,($_ZN7cutlass13device_kernelIN5flash19enable_sm80_to_sm89INS1_16FlashAttnBwdSm80INS1_25CollectiveMainloopBwdSm80ILi2ELi2EN4cute5tupleIJNS5_1CILi128EEES8_NS7_ILi64EEEEEENS_6half_tEfNS_4arch4Sm80ELb1ELb0ELb1ELb1ELb0ELb0ELb0ELb0ELi2ELi4ELi4ELi4ELb0EEENS1_24CollectiveEpilogueBwdGQAISA_fSD_Li256ELb1ELb0EEENS1_25SingleTileBwdLPTSchedulerILb1ELi128ELb0EEEEEEEEEvNT_6ParamsE$_ZZN4cute7crd2crdINS_5tupleIJiiiNS_1CILi0EEEEEENS1_IJNS2_ILi32EEENS2_ILi4EEENS2_ILi2EEENS2_ILi1EEEEEENS1_IJS8_S8_S8_S8_EEEEEDaRKT_RKT0_RKT1_ENKUlRKT_RKT0_RKT1_E_clIiS5_S8_EEDaSM_SP_SS_ - $_ZN7cutlass13device_kernelIN5flash19enable_sm80_to_sm89INS1_16FlashAttnBwdSm80INS1_25CollectiveMainloopBwdSm80ILi2ELi2EN4cute5tupleIJNS5_1CILi128EEES8_NS7_ILi64EEEEEENS_6half_tEfNS_4arch4Sm80ELb1ELb0ELb1ELb1ELb0ELb0ELb0ELb0ELi2ELi4ELi4ELi4ELb0EEENS1_24CollectiveEpilogueBwdGQAISA_fSD_Li256ELb1ELb0EEENS1_25SingleTileBwdLPTSchedulerILb1ELi128ELb0EEEEEEEEEvNT_6ParamsE$_ZZN4cute6upcastILi2ENS_5tupleIJNS1_IJNS_1CILi1EEENS1_IJNS2_ILi2EEES4_S4_EEEEEES4_NS1_IJS4_S4_EEEEEENS1_IJNS1_IJNS2_ILi0EEENS1_IJS3_NS2_ILi512EEEiEEEEEENS2_ILi4096EEENS1_IJiNS2_ILi8192EEEEEEEEEEEDaRKT0_RKT1_ENKUlRKT_RKT0_E_clIS7_SF_EEDaSP_SS_)
$_ZN7cutlass13device_kernelIN5flash19enable_sm80_to_sm89INS1_16FlashAttnBwdSm80INS1_25CollectiveMainloopBwdSm80ILi2ELi2EN4cute5tupleIJNS5_1CILi128EEES8_NS7_ILi64EEEEEENS_6half_tEfNS_4arch4Sm80ELb1ELb0ELb1ELb1ELb0ELb0ELb0ELb0ELi2ELi4ELi4ELi4ELb0EEENS1_24CollectiveEpilogueBwdGQAISA_fSD_Li256ELb1ELb0EEENS1_25SingleTileBwdLPTSchedulerILb1ELi128ELb0EEEEEEEEEvNT_6ParamsE$_ZZN4cute6upcastILi2ENS_5tupleIJNS1_IJNS_1CILi1EEENS1_IJNS2_ILi2EEES4_S4_EEEEEES4_NS1_IJS4_S4_EEEEEENS1_IJNS1_IJNS2_ILi0EEENS1_IJS3_NS2_ILi512EEEiEEEEEENS2_ILi4096EEENS1_IJiNS2_ILi8192EEEEEEEEEEEDaRKT0_RKT1_ENKUlRKT_RKT0_E_clIS7_SF_EEDaSP_SS_:
[----:B------:R-:W-:Y:S01]  /*9bb0*/  IMAD.MOV.U32 R22, RZ, RZ, R18 ;  /* 0x000000ffff167224 */ /* 0x000fe200078e0012 */
[----:B------:R-:W-:Y:S01]  /*9bc0*/  LEA.HI R2, R2, R2, RZ, 0x1 ;  /* 0x0000000202027211 */ /* 0x000fe200078f08ff */
[----:B------:R-:W-:-:S03]  /*9bd0*/  IMAD.MOV.U32 R23, RZ, RZ, 0x0 ;  /* 0x00000000ff177424 */ /* 0x000fc600078e00ff */
[----:B------:R-:W-:Y:S01]  /*9be0*/  SHF.R.S32.HI R2, RZ, 0x1, R2 ;  /* 0x00000001ff027819 */ /* 0x000fe20000011402 */
[----:B------:R-:W-:Y:S06]  /*9bf0*/  RET.REL.NODEC R22 `(_ZN7cutlass13device_kernelIN5flash19enable_sm80_to_sm89INS1_16FlashAttnBwdSm80INS1_25CollectiveMainloopBwdSm80ILi2ELi2EN4cute5tupleIJNS5_1CILi128EEES8_NS7_ILi64EEEEEENS_6half_tEfNS_4arch4Sm80ELb1ELb0ELb1ELb1ELb0ELb0ELb0ELb0ELi2ELi4ELi4ELi4ELb0EEENS1_24CollectiveEpilogueBwdGQAISA_fSD_Li256ELb1ELb0EEENS1_25SingleTileBwdLPTSchedulerILb1ELi128ELb0EEEEEEEEEvNT_6ParamsE) ;  /* 0xffff640016007950 */ /* 0x000fec0003c3ffff */
        .type           $_ZN7cutlass13device_kernelIN5flash19enable_sm80_to_sm89INS1_16FlashAttnBwdSm80INS1_25CollectiveMainloopBwdSm80ILi2ELi2EN4cute5tupleIJNS5_1CILi128EEES8_NS7_ILi64EEEEEENS_6half_tEfNS_4arch4Sm80ELb1ELb0ELb1ELb1ELb0ELb0ELb0ELb0ELi2ELi4ELi4ELi4ELb0EEENS1_24CollectiveEpilogueBwdGQAISA_fSD_Li256ELb1ELb0EEENS1_25SingleTileBwdLPTSchedulerILb1ELi128ELb0EEEEEEEEEvNT_6ParamsE$_ZZN4cute7crd2crdINS_5tupleIJiiiNS_1CILi0EEEEEENS1_IJNS2_ILi32EEENS2_ILi4EEENS2_ILi2EEENS2_ILi1EEEEEENS1_IJS8_S8_S8_S8_EEEEEDaRKT_RKT0_RKT1_ENKUlRKT_RKT0_RKT1_E_clIiS5_S8_EEDaSM_SP_SS_,@function
        .size           $_ZN7cutlass13device_kernelIN5flash19enable_sm80_to_sm89INS1_16FlashAttnBwdSm80INS1_25CollectiveMainloopBwdSm80ILi2ELi2EN4cute5tupleIJNS5_1CILi128EEES8_NS7_ILi64EEEEEENS_6half_tEfNS_4arch4Sm80ELb1ELb0ELb1ELb1ELb0ELb0ELb0ELb0ELi2ELi4ELi4ELi4ELb0EEENS1_24CollectiveEpilogueBwdGQAISA_fSD_Li256ELb1ELb0EEENS1_25SingleTileBwdLPTSchedulerILb1ELi128ELb0EEEEEEEEEvNT_6ParamsE$_ZZN4cute7crd2crdINS_5tupleIJiiiNS_1CILi0EEEEEENS1_IJNS2_ILi32EEENS2_ILi4EEENS2_ILi2EEENS2_ILi1EEEEEENS1_IJS8_S8_S8_S8_EEEEEDaRKT_RKT0_RKT1_ENKUlRKT_RKT0_RKT1_E_clIiS5_S8_EEDaSM_SP_SS_,($_ZN7cutlass13device_kernelIN5flash19enable_sm80_to_sm89INS1_16FlashAttnBwdSm80INS1_25CollectiveMainloopBwdSm80ILi2ELi2EN4cute5tupleIJNS5_1CILi128EEES8_NS7_ILi64EEEEEENS_6half_tEfNS_4arch4Sm80ELb1ELb0ELb1ELb1ELb0ELb0ELb0ELb0ELi2ELi4ELi4ELi4ELb0EEENS1_24CollectiveEpilogueBwdGQAISA_fSD_Li256ELb1ELb0EEENS1_25SingleTileBwdLPTSchedulerILb1ELi128ELb0EEEEEEEEEvNT_6ParamsE$_ZZN4cute7crd2crdINS_5tupleIJiiiNS_1CILi0EEEEEENS1_IJNS2_ILi32EEENS2_ILi4EEENS2_ILi2EEENS2_ILi1EEEEEENS1_IJS8_S8_S8_S8_EEEEEDaRKT_RKT0_RKT1_ENKUlRKT_RKT0_RKT1_E_clIiS6_S8_EEDaSM_SP_SS_ - $_ZN7cutlass13device_kernelIN5flash19enable_sm80_to_sm89INS1_16FlashAttnBwdSm80INS1_25CollectiveMainloopBwdSm80ILi2ELi2EN4cute5tupleIJNS5_1CILi128EEES8_NS7_ILi64EEEEEENS_6half_tEfNS_4arch4Sm80ELb1ELb0ELb1ELb1ELb0ELb0ELb0ELb0ELi2ELi4ELi4ELi4ELb0EEENS1_24CollectiveEpilogueBwdGQAISA_fSD_Li256ELb1ELb0EEENS1_25SingleTileBwdLPTSchedulerILb1ELi128ELb0EEEEEEEEEvNT_6ParamsE$_ZZN4cute7crd2crdINS_5tupleIJiiiNS_1CILi0EEEEEENS1_IJNS2_ILi32EEENS2_ILi4EEENS2_ILi2EEENS2_ILi1EEEEEENS1_IJS8_S8_S8_S8_EEEEEDaRKT_RKT0_RKT1_ENKUlRKT_RKT0_RKT1_E_clIiS5_S8_EEDaSM_SP_SS_)
$_ZN7cutlass13device_kernelIN5flash19enable_sm80_to_sm89INS1_16FlashAttnBwdSm80INS1_25CollectiveMainloopBwdSm80ILi2ELi2EN4cute5tupleIJNS5_1CILi128EEES8_NS7_ILi64EEEEEENS_6half_tEfNS_4arch4Sm80ELb1ELb0ELb1ELb1ELb0ELb0ELb0ELb0ELi2ELi4ELi4ELi4ELb0EEENS1_24CollectiveEpilogueBwdGQAISA_fSD_Li256ELb1ELb0EEENS1_25SingleTileBwdLPTSchedulerILb1ELi128ELb0EEEEEEEEEvNT_6ParamsE$_ZZN4cute7crd2crdINS_5tupleIJiiiNS_1CILi0EEEEEENS1_IJNS2_ILi32EEENS2_ILi4EEENS2_ILi2EEENS2_ILi1EEEEEENS1_IJS8_S8_S8_S8_EEEEEDaRKT_RKT0_RKT1_ENKUlRKT_RKT0_RKT1_E_clIiS5_S8_EEDaSM_SP_SS_:
[----:B------:R-:W-:Y:S02]  /*9c00*/  MOV R24, R12 ;  /* 0x0000000c00187202 */ /* 0x000fe40000000f00 */
[----:B------:R-:W-:-:S04]  /*9c10*/  MOV R25, 0x0 ;  /* 0x0000000000197802 */ /* 0x000fc80000000f00 */
[----:B------:R-:W-:Y:S05]  /*9c20*/  RET.REL.NODEC R24 `(_ZN7cutlass13device_kernelIN5flash19enable_sm80_to_sm89INS1_16FlashAttnBwdSm80INS1_25CollectiveMainloopBwdSm80ILi2ELi2EN4cute5tupleIJNS5_1CILi128EEES8_NS7_ILi64EEEEEENS_6half_tEfNS_4arch4Sm80ELb1ELb0ELb1ELb1ELb0ELb0ELb0ELb0ELi2ELi4ELi4ELi4ELb0EEENS1_24CollectiveEpilogueBwdGQAISA_fSD_Li256ELb1ELb0EEENS1_25SingleTileBwdLPTSchedulerILb1ELi128ELb0EEEEEEEEEvNT_6ParamsE) ;  /* 0xffff63d018007950 */ /* 0x000fea0003c3ffff */
        .type           $_ZN7cutlass13device_kernelIN5flash19enable_sm80_to_sm89INS1_16FlashAttnBwdSm80INS1_25CollectiveMainloopBwdSm80ILi2ELi2EN4cute5tupleIJNS5_1CILi128EEES8_NS7_ILi64EEEEEENS_6half_tEfNS_4arch4Sm80ELb1ELb0ELb1ELb1ELb0ELb0ELb0ELb0ELi2ELi4ELi4ELi4ELb0EEENS1_24CollectiveEpilogueBwdGQAISA_fSD_Li256ELb1ELb0EEENS1_25SingleTileBwdLPTSchedulerILb1ELi128ELb0EEEEEEEEEvNT_6ParamsE$_ZZN4cute7crd2crdINS_5tupleIJiiiNS_1CILi0EEEEEENS1_IJNS2_ILi32EEENS2_ILi4EEENS2_ILi2EEENS2_ILi1EEEEEENS1_IJS8_S8_S8_S8_EEEEEDaRKT_RKT0_RKT1_ENKUlRKT_RKT0_RKT1_E_clIiS6_S8_EEDaSM_SP_SS_,@function
        .size           $_ZN7cutlass13device_kernelIN5flash19enable_sm80_to_sm89INS1_16FlashAttnBwdSm80INS1_25CollectiveMainloopBwdSm80ILi2ELi2EN4cute5tupleIJNS5_1CILi128EEES8_NS7_ILi64EEEEEENS_6half_tEfNS_4arch4Sm80ELb1ELb0ELb1ELb1ELb0ELb0ELb0ELb0ELi2ELi4ELi4ELi4ELb0EEENS1_24CollectiveEpilogueBwdGQAISA_fSD_Li256ELb1ELb0EEENS1_25SingleTileBwdLPTSchedulerILb1ELi128ELb0EEEEEEEEEvNT_6ParamsE$_ZZN4cute7crd2crdINS_5tupleIJiiiNS_1CILi0EEEEEENS1_IJNS2_ILi32EEENS2_ILi4EEENS2_ILi2EEENS2_ILi1EEEEEENS1_IJS8_S8_S8_S8_EEEEEDaRKT_RKT0_RKT1_ENKUlRKT_RKT0_RKT1_E_clIiS6_S8_EEDaSM_SP_SS_,($_ZN7cutlass13device_kernelIN5flash19enable_sm80_to_sm89INS1_16FlashAttnBwdSm80INS1_25CollectiveMainloopBwdSm80ILi2ELi2EN4cute5tupleIJNS5_1CILi128EEES8_NS7_ILi64EEEEEENS_6half_tEfNS_4arch4Sm80ELb1ELb0ELb1ELb1ELb0ELb0ELb0ELb0ELi2ELi4ELi4ELi4ELb0EEENS1_24CollectiveEpilogueBwdGQAISA_fSD_Li256ELb1ELb0EEENS1_25SingleTileBwdLPTSchedulerILb1ELi128ELb0EEEEEEEEEvNT_6ParamsE$_ZZN4cute7crd2crdINS_5tupleIJiiiNS_1CILi0EEEEEENS1_IJNS2_ILi32EEENS2_ILi4EEENS2_ILi2EEENS2_ILi1EEEEEENS1_IJS8_S8_S8_S8_EEEEEDaRKT_RKT0_RKT1_ENKUlRKT_RKT0_RKT1_E_clIiS7_S8_EEDaSM_SP_SS_ - $_ZN7cutlass13device_kernelIN5flash19enable_sm80_to_sm89INS1_16FlashAttnBwdSm80INS1_25CollectiveMainloopBwdSm80ILi2ELi2EN4cute5tupleIJNS5_1CILi128EEES8_NS7_ILi64EEEEEENS_6half_tEfNS_4arch4Sm80ELb1ELb0ELb1ELb1ELb0ELb0ELb0ELb0ELi2ELi4ELi4ELi4ELb0EEENS1_24CollectiveEpilogueBwdGQAISA_fSD_Li256ELb1ELb0EEENS1_25SingleTileBwdLPTSchedulerILb1ELi128ELb0EEEEEEEEEvNT_6ParamsE$_ZZN4cute7crd2crdINS_5tupleIJiiiNS_1CILi0EEEEEENS1_IJNS2_ILi32EEENS2_ILi4EEENS2_ILi2EEENS2_ILi1EEEEEENS1_IJS8_S8_S8_S8_EEEEEDaRKT_RKT0_RKT1_ENKUlRKT_RKT0_RKT1_E_clIiS6_S8_EEDaSM_SP_SS_)
$_ZN7cutlass13device_kernelIN5flash19enable_sm80_to_sm89INS1_16FlashAttnBwdSm80INS1_25CollectiveMainloopBwdSm80ILi2ELi2EN4cute5tupleIJNS5_1CILi128EEES8_NS7_ILi64EEEEEENS_6half_tEfNS_4arch4Sm80ELb1ELb0ELb1ELb1ELb0ELb0ELb0ELb0ELi2ELi4ELi4ELi4ELb0EEENS1_24CollectiveEpilogueBwdGQAISA_fSD_Li256ELb1ELb0EEENS1_25SingleTileBwdLPTSchedulerILb1ELi128ELb0EEEEEEEEEvNT_6ParamsE$_ZZN4cute7crd2crdINS_5tupleIJiiiNS_1CILi0EEEEEENS1_IJNS2_ILi32EEENS2_ILi4EEENS2_ILi2EEENS2_ILi1EEEEEENS1_IJS8_S8_S8_S8_EEEEEDaRKT_RKT0_RKT1_ENKUlRKT_RKT0_RKT1_E_clIiS6_S8_EEDaSM_SP_SS_:
[----:B------:R-:W-:Y:S02]  /*9c30*/  MOV R24, R12 ;  /* 0x0000000c00187202 */ /* 0x000fe40000000f00 */
[----:B------:R-:W-:-:S04]  /*9c40*/  MOV R25, 0x0 ;  /* 0x0000000000197802 */ /* 0x000fc80000000f00 */
[----:B------:R-:W-:Y:S05]  /*9c50*/  RET.REL.NODEC R24 `(_ZN7cutlass13device_kernelIN5flash19enable_sm80_to_sm89INS1_16FlashAttnBwdSm80INS1_25CollectiveMainloopBwdSm80ILi2ELi2EN4cute5tupleIJNS5_1CILi128EEES8_NS7_ILi64EEEEEENS_6half_tEfNS_4arch4Sm80ELb1ELb0ELb1ELb1ELb0ELb0ELb0ELb0ELi2ELi4ELi4ELi4ELb0EEENS1_24CollectiveEpilogueBwdGQAISA_fSD_Li256ELb1ELb0EEENS1_25SingleTileBwdLPTSchedulerILb1ELi128ELb0EEEEEEEEEvNT_6ParamsE) ;  /* 0xffff63a018007950 */ /* 0x000fea0003c3ffff */
        .type           $_ZN7cutlass13device_kernelIN5flash19enable_sm80_to_sm89INS1_16FlashAttnBwdSm80INS1_25CollectiveMainloopBwdSm80ILi2ELi2EN4cute5tupleIJNS5_1CILi128EEES8_NS7_ILi64EEEEEENS_6half_tEfNS_4arch4Sm80ELb1ELb0ELb1ELb1ELb0ELb0ELb0ELb0ELi2ELi4ELi4ELi4ELb0EEENS1_24CollectiveEpilogueBwdGQAISA_fSD_Li256ELb1ELb0EEENS1_25SingleTileBwdLPTSchedulerILb1ELi128ELb0EEEEEEEEEvNT_6ParamsE$_ZZN4cute7crd2crdINS_5tupleIJiiiNS_1CILi0EEEEEENS1_IJNS2_ILi32EEENS2_ILi4EEENS2_ILi2EEENS2_ILi1EEEEEENS1_IJS8_S8_S8_S8_EEEEEDaRKT_RKT0_RKT1_ENKUlRKT_RKT0_RKT1_E_clIiS7_S8_EEDaSM_SP_SS_,@function
        .size           $_ZN7cutlass13device_kernelIN5flash19enable_sm80_to_sm89INS1_16FlashAttnBwdSm80INS1_25CollectiveMainloopBwdSm80ILi2ELi2EN4cute5tupleIJNS5_1CILi128EEES8_NS7_ILi64EEEEEENS_6half_tEfNS_4arch4Sm80ELb1ELb0ELb1ELb1ELb0ELb0ELb0ELb0ELi2ELi4ELi4ELi4ELb0EEENS1_24CollectiveEpilogueBwdGQAISA_fSD_Li256ELb1ELb0EEENS1_25SingleTileBwdLPTSchedulerILb1ELi128ELb0EEEEEEEEEvNT_6ParamsE$_ZZN4cute7crd2crdINS_5tupleIJiiiNS_1CILi0EEEEEENS1_IJNS2_ILi32EEENS2_ILi4EEENS2_ILi2EEENS2_ILi1EEEEEENS1_IJS8_S8_S8_S8_EEEEEDaRKT_RKT0_RKT1_ENKUlRKT_RKT0_RKT1_E_clIiS7_S8_EEDaSM_SP_SS_,($_ZN7cutlass13device_kernelIN5flash19enable_sm80_to_sm89INS1_16FlashAttnBwdSm80INS1_25CollectiveMainloopBwdSm80ILi2ELi2EN4cute5tupleIJNS5_1CILi128EEES8_NS7_ILi64EEEEEENS_6half_tEfNS_4arch4Sm80ELb1ELb0ELb1ELb1ELb0ELb0ELb0ELb0ELi2ELi4ELi4ELi4ELb0EEENS1_24CollectiveEpilogueBwdGQAISA_fSD_Li256ELb1ELb0EEENS1_25SingleTileBwdLPTSchedulerILb1ELi128ELb0EEEEEEEEEvNT_6ParamsE$_ZZN4cute7flattenINS_5tupleIJNS1_IJNS_1CILi0EEENS1_IJNS2_ILi1EEENS2_ILi512EEEiEEEEEENS2_ILi4096EEENS1_IJiNS2_ILi8192EEEEEEEEEEEDaRKT_ENKUlRKT_E_clIS7_EEDaSH_ - $_ZN7cutlass13device_kernelIN5flash19enable_sm80_to_sm89INS1_16FlashAttnBwdSm80INS1_25CollectiveMainloopBwdSm80ILi2ELi2EN4cute5tupleIJNS5_1CILi128EEES8_NS7_ILi64EEEEEENS_6half_tEfNS_4arch4Sm80ELb1ELb0ELb1ELb1ELb0ELb0ELb0ELb0ELi2ELi4ELi4ELi4ELb0EEENS1_24CollectiveEpilogueBwdGQAISA_fSD_Li256ELb1ELb0EEENS1_25SingleTileBwdLPTSchedulerILb1ELi128ELb0EEEEEEEEEvNT_6ParamsE$_ZZN4cute7crd2crdINS_5tupleIJiiiNS_1CILi0EEEEEENS1_IJNS2_ILi32EEENS2_ILi4EEENS2_ILi2EEENS2_ILi1EEEEEENS1_IJS8_S8_S8_S8_EEEEEDaRKT_RKT0_RKT1_ENKUlRKT_RKT0_RKT1_E_clIiS7_S8_EEDaSM_SP_SS_)
$_ZN7cutlass13device_kernelIN5flash19enable_sm80_to_sm89INS1_16FlashAttnBwdSm80INS1_25CollectiveMainloopBwdSm80ILi2ELi2EN4cute5tupleIJNS5_1CILi128EEES8_NS7_ILi64EEEEEENS_6half_tEfNS_4arch4Sm80ELb1ELb0ELb1ELb1ELb0ELb0ELb0ELb0ELi2ELi4ELi4ELi4ELb0EEENS1_24CollectiveEpilogueBwdGQAISA_fSD_Li256ELb1ELb0EEENS1_25SingleTileBwdLPTSchedulerILb1ELi128ELb0EEEEEEEEEvNT_6ParamsE$_ZZN4cute7crd2crdINS_5tupleIJiiiNS_1CILi0EEEEEENS1_IJNS2_ILi32EEENS2_ILi4EEENS2_ILi2EEENS2_ILi1EEEEEENS1_IJS8_S8_S8_S8_EEEEEDaRKT_RKT0_RKT1_ENKUlRKT_RKT0_RKT1_E_clIiS7_S8_EEDaSM_SP_SS_:
[----:B------:R-:W-:Y:S02]  /*9c60*/  MOV R24, R12 ;  /* 0x0000000c00187202 */ /* 0x000fe40000000f00 */
[----:B------:R-:W-:-:S04]  /*9c70*/  MOV R25, 0x0 ;  /* 0x0000000000197802 */ /* 0x000fc80000000f00 */
[----:B------:R-:W-:Y:S05]  /*9c80*/  RET.REL.NODEC R24 `(_ZN7cutlass13device_kernelIN5flash19enable_sm80_to_sm89INS1_16FlashAttnBwdSm80INS1_25CollectiveMainloopBwdSm80ILi2ELi2EN4cute5tupleIJNS5_1CILi128EEES8_NS7_ILi64EEEEEENS_6half_tEfNS_4arch4Sm80ELb1ELb0ELb1ELb1ELb0ELb0ELb0ELb0ELi2ELi4ELi4ELi4ELb0EEENS1_24CollectiveEpilogueBwdGQAISA_fSD_Li256ELb1ELb0EEENS1_25SingleTileBwdLPTSchedulerILb1ELi128ELb0EEEEEEEEEvNT_6ParamsE) ;  /* 0xffff637018007950 */ /* 0x000fea0003c3ffff */
        .type           $_ZN7cutlass13device_kernelIN5flash19enable_sm80_to_sm89INS1_16FlashAttnBwdSm80INS1_25CollectiveMainloopBwdSm80ILi2ELi2EN4cute5tupleIJNS5_1CILi128EEES8_NS7_ILi64EEEEEENS_6half_tEfNS_4arch4Sm80ELb1ELb0ELb1ELb1ELb0ELb0ELb0ELb0ELi2ELi4ELi4ELi4ELb0EEENS1_24CollectiveEpilogueBwdGQAISA_fSD_Li256ELb1ELb0EEENS1_25SingleTileBwdLPTSchedulerILb1ELi128ELb0EEEEEEEEEvNT_6ParamsE$_ZZN4cute7flattenINS_5tupleIJNS1_IJNS_1CILi0EEENS1_IJNS2_ILi1EEENS2_ILi512EEEiEEEEEENS2_ILi4096EEENS1_IJiNS2_ILi8192EEEEEEEEEEEDaRKT_ENKUlRKT_E_clIS7_EEDaSH_,@function
        .size           $_ZN7cutlass13device_kernelIN5flash19enable_sm80_to_sm89INS1_16FlashAttnBwdSm80INS1_25CollectiveMainloopBwdSm80ILi2ELi2EN4cute5tupleIJNS5_1CILi128EEES8_NS7_ILi64EEEEEENS_6half_tEfNS_4arch4Sm80ELb1ELb0ELb1ELb1ELb0ELb0ELb0ELb0ELi2ELi4ELi4ELi4ELb0EEENS1_24CollectiveEpilogueBwdGQAISA_fSD_Li256ELb1ELb0EEENS1_25SingleTileBwdLPTSchedulerILb1ELi128ELb0EEEEEEEEEvNT_6ParamsE$_ZZN4cute7flattenINS_5tupleIJNS1_IJNS_1CILi0EEENS1_IJNS2_ILi1EEENS2_ILi512EEEiEEEEEENS2_ILi4096EEENS1_IJiNS2_ILi8192EEEEEEEEEEEDaRKT_ENKUlRKT_E_clIS7_EEDaSH_,($_ZN7cutlass13device_kernelIN5flash19enable_sm80_to_sm89INS1_16FlashAttnBwdSm80INS1_25CollectiveMainloopBwdSm80ILi2ELi2EN4cute5tupleIJNS5_1CILi128EEES8_NS7_ILi64EEEEEENS_6half_tEfNS_4arch4Sm80ELb1ELb0ELb1ELb1ELb0ELb0ELb0ELb0ELi2ELi4ELi4ELi4ELb0EEENS1_24CollectiveEpilogueBwdGQAISA_fSD_Li256ELb1ELb0EEENS1_25SingleTileBwdLPTSchedulerILb1ELi128ELb0EEEEEEEEEvNT_6ParamsE$_ZZN4cute7flattenINS_5tupleIJNS1_IJNS_1CILi0EEENS1_IJNS2_ILi1EEENS2_ILi512EEEiEEEEEENS2_ILi4096EEENS1_IJiNS2_ILi8192EEEEEEEEEEEDaRKT_ENKUlRKT_E_clISA_EEDaSH_ - $_ZN7cutlass13device_kernelIN5flash19enable_sm80_to_sm89INS1_16FlashAttnBwdSm80INS1_25CollectiveMainloopBwdSm80ILi2ELi2EN4cute5tupleIJNS5_1CILi128EEES8_NS7_ILi64EEEEEENS_6half_tEfNS_4arch4Sm80ELb1ELb0ELb1ELb1ELb0ELb0ELb0ELb0ELi2ELi4ELi4ELi4ELb0EEENS1_24CollectiveEpilogueBwdGQAISA_fSD_Li256ELb1ELb0EEENS1_25SingleTileBwdLPTSchedulerILb1ELi128ELb0EEEEEEEEEvNT_6ParamsE$_ZZN4cute7flattenINS_5tupleIJNS1_IJNS_1CILi0EEENS1_IJNS2_ILi1EEENS2_ILi512EEEiEEEEEENS2_ILi4096EEENS1_IJiNS2_ILi8192EEEEEEEEEEEDaRKT_ENKUlRKT_E_clIS7_EEDaSH_)
$_ZN7cutlass13device_kernelIN5flash19enable_sm80_to_sm89INS1_16FlashAttnBwdSm80INS1_25CollectiveMainloopBwdSm80ILi2ELi2EN4cute5tupleIJNS5_1CILi128EEES8_NS7_ILi64EEEEEENS_6half_tEfNS_4arch4Sm80ELb1ELb0ELb1ELb1ELb0ELb0ELb0ELb0ELi2ELi4ELi4ELi4ELb0EEENS1_24CollectiveEpilogueBwdGQAISA_fSD_Li256ELb1ELb0EEENS1_25SingleTileBwdLPTSchedulerILb1ELi128ELb0EEEEEEEEEvNT_6ParamsE$_ZZN4cute7flattenINS_5tupleIJNS1_IJNS_1CILi0EEENS1_IJNS2_ILi1EEENS2_ILi512EEEiEEEEEENS2_ILi4096EEENS1_IJiNS2_ILi8192EEEEEEEEEEEDaRKT_ENKUlRKT_E_clIS7_EEDaSH_:
[----:B------:R-:W-:-:S04]  /*9c90*/  MOV R3, 0x0 ;  /* 0x0000000000037802 */ /* 0x000fc80000000f00 */
[----:B------:R-:W-:Y:S05]  /*9ca0*/  RET.REL.NODEC R2 `(_ZN7cutlass13device_kernelIN5flash19enable_sm80_to_sm89INS1_16FlashAttnBwdSm80INS1_25CollectiveMainloopBwdSm80ILi2ELi2EN4cute5tupleIJNS5_1CILi128EEES8_NS7_ILi64EEEEEENS_6half_tEfNS_4arch4Sm80ELb1ELb0ELb1ELb1ELb0ELb0ELb0ELb0ELi2ELi4ELi4ELi4ELb0EEENS1_24CollectiveEpilogueBwdGQAISA_fSD_Li256ELb1ELb0EEENS1_25SingleTileBwdLPTSchedulerILb1ELi128ELb0EEEEEEEEEvNT_6ParamsE) ;  /* 0xffff635002007950 */ /* 0x000fea0003c3ffff */
        .type           $_ZN7cutlass13device_kernelIN5flash19enable_sm80_to_sm89INS1_16FlashAttnBwdSm80INS1_25CollectiveMainloopBwdSm80ILi2ELi2EN4cute5tupleIJNS5_1CILi128EEES8_NS7_ILi64EEEEEENS_6half_tEfNS_4arch4Sm80ELb1ELb0ELb1ELb1ELb0ELb0ELb0ELb0ELi2ELi4ELi4ELi4ELb0EEENS1_24CollectiveEpilogueBwdGQAISA_fSD_Li256ELb1ELb0EEENS1_25SingleTileBwdLPTSchedulerILb1ELi128ELb0EEEEEEEEEvNT_6ParamsE$_ZZN4cute7flattenINS_5tupleIJNS1_IJNS_1CILi0EEENS1_IJNS2_ILi1EEENS2_ILi512EEEiEEEEEENS2_ILi4096EEENS1_IJiNS2_ILi8192EEEEEEEEEEEDaRKT_ENKUlRKT_E_clISA_EEDaSH_,@function
        .size           $_ZN7cutlass13device_kernelIN5flash19enable_sm80_to_sm89INS1_16FlashAttnBwdSm80INS1_25CollectiveMainloopBwdSm80ILi2ELi2EN4cute5tupleIJNS5_1CILi128EEES8_NS7_ILi64EEEEEENS_6half_tEfNS_4arch4Sm80ELb1ELb0ELb1ELb1ELb0ELb0ELb0ELb0ELi2ELi4ELi4ELi4ELb0EEENS1_24CollectiveEpilogueBwdGQAISA_fSD_Li256ELb1ELb0EEENS1_25SingleTileBwdLPTSchedulerILb1ELi128ELb0EEEEEEEEEvNT_6ParamsE$_ZZN4cute7flattenINS_5tupleIJNS1_IJNS_1CILi0EEENS1_IJNS2_ILi1EEENS2_ILi512EEEiEEEEEENS2_ILi4096EEENS1_IJiNS2_ILi8192EEEEEEEEEEEDaRKT_ENKUlRKT_E_clISA_EEDaSH_,($_ZN7cutlass13device_kernelIN5flash19enable_sm80_to_sm89INS1_16FlashAttnBwdSm80INS1_25CollectiveMainloopBwdSm80ILi2ELi2EN4cute5tupleIJNS5_1CILi128EEES8_NS7_ILi64EEEEEENS_6half_tEfNS_4arch4Sm80ELb1ELb0ELb1ELb1ELb0ELb0ELb0ELb0ELi2ELi4ELi4ELi4ELb0EEENS1_24CollectiveEpilogueBwdGQAISA_fSD_Li256ELb1ELb0EEENS1_25SingleTileBwdLPTSchedulerILb1ELi128ELb0EEEEEEEEEvNT_6ParamsE$_ZZN4cute7flattenINS_5tupleIJNS_1CILi1EEENS1_IJNS2_ILi8EEEiiEEENS2_ILi64EEENS1_IJiNS2_ILi144EEENS2_ILi288EEEEEENS2_ILi512EEEEEEEEDaRKT_ENKUlRKT_E_clIS5_EEDaSH_ - $_ZN7cutlass13device_kernelIN5flash19enable_sm80_to_sm89INS1_16FlashAttnBwdSm80INS1_25CollectiveMainloopBwdSm80ILi2ELi2EN4cute5tupleIJNS5_1CILi128EEES8_NS7_ILi64EEEEEENS_6half_tEfNS_4arch4Sm80ELb1ELb0ELb1ELb1ELb0ELb0ELb0ELb0ELi2ELi4ELi4ELi4ELb0EEENS1_24CollectiveEpilogueBwdGQAISA_fSD_Li256ELb1ELb0EEENS1_25SingleTileBwdLPTSchedulerILb1ELi128ELb0EEEEEEEEEvNT_6ParamsE$_ZZN4cute7flattenINS_5tupleIJNS1_IJNS_1CILi0EEENS1_IJNS2_ILi1EEENS2_ILi512EEEiEEEEEENS2_ILi4096EEENS1_IJiNS2_ILi8192EEEEEEEEEEEDaRKT_ENKUlRKT_E_clISA_EEDaSH_)
$_ZN7cutlass13device_kernelIN5flash19enable_sm80_to_sm89INS1_16FlashAttnBwdSm80INS1_25CollectiveMainloopBwdSm80ILi2ELi2EN4cute5tupleIJNS5_1CILi128EEES8_NS7_ILi64EEEEEENS_6half_tEfNS_4arch4Sm80ELb1ELb0ELb1ELb1ELb0ELb0ELb0ELb0ELi2ELi4ELi4ELi4ELb0EEENS1_24CollectiveEpilogueBwdGQAISA_fSD_Li256ELb1ELb0EEENS1_25SingleTileBwdLPTSchedulerILb1ELi128ELb0EEEEEEEEEvNT_6ParamsE$_ZZN4cute7flattenINS_5tupleIJNS1_IJNS_1CILi0EEENS1_IJNS2_ILi1EEENS2_ILi512EEEiEEEEEENS2_ILi4096EEENS1_IJiNS2_ILi8192EEEEEEEEEEEDaRKT_ENKUlRKT_E_clISA_EEDaSH_:
[----:B------:R-:W-:-:S04]  /*9cb0*/  MOV R3, 0x0 ;  /* 0x0000000000037802 */ /* 0x000fc80000000f00 */
[----:B------:R-:W-:Y:S05]  /*9cc0*/  RET.REL.NODEC R2 `(_ZN7cutlass13device_kernelIN5flash19enable_sm80_to_sm89INS1_16FlashAttnBwdSm80INS1_25CollectiveMainloopBwdSm80ILi2ELi2EN4cute5tupleIJNS5_1CILi128EEES8_NS7_ILi64EEEEEENS_6half_tEfNS_4arch4Sm80ELb1ELb0ELb1ELb1ELb0ELb0ELb0ELb0ELi2ELi4ELi4ELi4ELb0EEENS1_24CollectiveEpilogueBwdGQAISA_fSD_Li256ELb1ELb0EEENS1_25SingleTileBwdLPTSchedulerILb1ELi128ELb0EEEEEEEEEvNT_6ParamsE) ;  /* 0xffff633002007950 */ /* 0x000fea0003c3ffff */
        .type           $_ZN7cutlass13device_kernelIN5flash19enable_sm80_to_sm89INS1_16FlashAttnBwdSm80INS1_25CollectiveMainloopBwdSm80ILi2ELi2EN4cute5tupleIJNS5_1CILi128EEES8_NS7_ILi64EEEEEENS_6half_tEfNS_4arch4Sm80ELb1ELb0ELb1ELb1ELb0ELb0ELb0ELb0ELi2ELi4ELi4ELi4ELb0EEENS1_24CollectiveEpilogueBwdGQAISA_fSD_Li256ELb1ELb0EEENS1_25SingleTileBwdLPTSchedulerILb1ELi128ELb0EEEEEEEEEvNT_6ParamsE$_ZZN4cute7flattenINS_5tupleIJNS_1CILi1EEENS1_IJNS2_ILi8EEEiiEEENS2_ILi64EEENS1_IJiNS2_ILi144EEENS2_ILi288EEEEEENS2_ILi512EEEEEEEEDaRKT_ENKUlRKT_E_clIS5_EEDaSH_,@function
        .size           $_ZN7cutlass13device_kernelIN5flash19enable_sm80_to_sm89INS1_16FlashAttnBwdSm80INS1_25CollectiveMainloopBwdSm80ILi2ELi2EN4cute5tupleIJNS5_1CILi128EEES8_NS7_ILi64EEEEEENS_6half_tEfNS_4arch4Sm80ELb1ELb0ELb1ELb1ELb0ELb0ELb0ELb0ELi2ELi4ELi4ELi4ELb0EEENS1_24CollectiveEpilogueBwdGQAISA_fSD_Li256ELb1ELb0EEENS1_25SingleTileBwdLPTSchedulerILb1ELi128ELb0EEEEEEEEEvNT_6ParamsE$_ZZN4cute7flattenINS_5tupleIJNS_1CILi1EEENS1_IJNS2_ILi8EEEiiEEENS2_ILi64EEENS1_IJiNS2_ILi144EEENS2_ILi288EEEEEENS2_ILi512EEEEEEEEDaRKT_ENKUlRKT_E_clIS5_EEDaSH_,($_ZN7cutlass13device_kernelIN5flash19enable_sm80_to_sm89INS1_16FlashAttnBwdSm80INS1_25CollectiveMainloopBwdSm80ILi2ELi2EN4cute5tupleIJNS5_1CILi128EEES8_NS7_ILi64EEEEEENS_6half_tEfNS_4arch4Sm80ELb1ELb0ELb1ELb1ELb0ELb0ELb0ELb0ELi2ELi4ELi4ELi4ELb0EEENS1_24CollectiveEpilogueBwdGQAISA_fSD_Li256ELb1ELb0EEENS1_25SingleTileBwdLPTSchedulerILb1ELi128ELb0EEEEEEEEEvNT_6ParamsE$_ZZN4cute7flattenINS_5tupleIJNS_1CILi1EEENS1_IJNS2_ILi8EEEiiEEENS2_ILi64EEENS1_IJiNS2_ILi144EEENS2_ILi288EEEEEENS2_ILi512EEEEEEEEDaRKT_ENKUlRKT_E_clIS9_EEDaSH_ - $_ZN7cutlass13device_kernelIN5flash19enable_sm80_to_sm89INS1_16FlashAttnBwdSm80INS1_25CollectiveMainloopBwdSm80ILi2ELi2EN4cute5tupleIJNS5_1CILi128EEES8_NS7_ILi64EEEEEENS_6half_tEfNS_4arch4Sm80ELb1ELb0ELb1ELb1ELb0ELb0ELb0ELb0ELi2ELi4ELi4ELi4ELb0EEENS1_24CollectiveEpilogueBwdGQAISA_fSD_Li256ELb1ELb0EEENS1_25SingleTileBwdLPTSchedulerILb1ELi128ELb0EEEEEEEEEvNT_6ParamsE$_ZZN4cute7flattenINS_5tupleIJNS_1CILi1EEENS1_IJNS2_ILi8EEEiiEEENS2_ILi64EEENS1_IJiNS2_ILi144EEENS2_ILi288EEEEEENS2_ILi512EEEEEEEEDaRKT_ENKUlRKT_E_clIS5_EEDaSH_)
$_ZN7cutlass13device_kernelIN5flash19enable_sm80_to_sm89INS1_16FlashAttnBwdSm80INS1_25CollectiveMainloopBwdSm80ILi2ELi2EN4cute5tupleIJNS5_1CILi128EEES8_NS7_ILi64EEEEEENS_6half_tEfNS_4arch4Sm80ELb1ELb0ELb1ELb1ELb0ELb0ELb0ELb0ELi2ELi4ELi4ELi4ELb0EEENS1_24CollectiveEpilogueBwdGQAISA_fSD_Li256ELb1ELb0EEENS1_25SingleTileBwdLPTSchedulerILb1ELi128ELb0EEEEEEEEEvNT_6ParamsE$_ZZN4cute7flattenINS_5tupleIJNS_1CILi1EEENS1_IJNS2_ILi8EEEiiEEENS2_ILi64EEENS1_IJiNS2_ILi144EEENS2_ILi288EEEEEENS2_ILi512EEEEEEEEDaRKT_ENKUlRKT_E_clIS5_EEDaSH_:
[----:B------:R-:W-:Y:S02]  /*9cd0*/  MOV R34, R4 ;  /* 0x0000000400227202 */ /* 0x000fe40000000f00 */
[----:B------:R-:W-:Y:S02]  /*9ce0*/  MOV R35, 0x0 ;  /* 0x0000000000237802 */ /* 0x000fe40000000f00 */
[----:B------:R-:W-:Y:S02]  /*9cf0*/  MOV R5, R3 ;  /* 0x0000000300057202 */ /* 0x000fe40000000f00 */
[----:B------:R-:W-:Y:S05]  /*9d00*/  RET.REL.NODEC R34 `(_ZN7cutlass13device_kernelIN5flash19enable_sm80_to_sm89INS1_16FlashAttnBwdSm80INS1_25CollectiveMainloopBwdSm80ILi2ELi2EN4cute5tupleIJNS5_1CILi128EEES8_NS7_ILi64EEEEEENS_6half_tEfNS_4arch4Sm80ELb1ELb0ELb1ELb1ELb0ELb0ELb0ELb0ELi2ELi4ELi4ELi4ELb0EEENS1_24CollectiveEpilogueBwdGQAISA_fSD_Li256ELb1ELb0EEENS1_25SingleTileBwdLPTSchedulerILb1ELi128ELb0EEEEEEEEEvNT_6ParamsE) ;  /* 0xffff62f022007950 */ /* 0x000fea0003c3ffff */
        .type           $_ZN7cutlass13device_kernelIN5flash19enable_sm80_to_sm89INS1_16FlashAttnBwdSm80INS1_25CollectiveMainloopBwdSm80ILi2ELi2EN4cute5tupleIJNS5_1CILi128EEES8_NS7_ILi64EEEEEENS_6half_tEfNS_4arch4Sm80ELb1ELb0ELb1ELb1ELb0ELb0ELb0ELb0ELi2ELi4ELi4ELi4ELb0EEENS1_24CollectiveEpilogueBwdGQAISA_fSD_Li256ELb1ELb0EEENS1_25SingleTileBwdLPTSchedulerILb1ELi128ELb0EEEEEEEEEvNT_6ParamsE$_ZZN4cute7flattenINS_5tupleIJNS_1CILi1EEENS1_IJNS2_ILi8EEEiiEEENS2_ILi64EEENS1_IJiNS2_ILi144EEENS2_ILi288EEEEEENS2_ILi512EEEEEEEEDaRKT_ENKUlRKT_E_clIS9_EEDaSH_,@function
        .size           $_ZN7cutlass13device_kernelIN5flash19enable_sm80_to_sm89INS1_16FlashAttnBwdSm80INS1_25CollectiveMainloopBwdSm80ILi2ELi2EN4cute5tupleIJNS5_1CILi128EEES8_NS7_ILi64EEEEEENS_6half_tEfNS_4arch4Sm80ELb1ELb0ELb1ELb1ELb0ELb0ELb0ELb0ELi2ELi4ELi4ELi4ELb0EEENS1_24CollectiveEpilogueBwdGQAISA_fSD_Li256ELb1ELb0EEENS1_25SingleTileBwdLPTSchedulerILb1ELi128ELb0EEEEEEEEEvNT_6ParamsE$_ZZN4cute7flattenINS_5tupleIJNS_1CILi1EEENS1_IJNS2_ILi8EEEiiEEENS2_ILi64EEENS1_IJiNS2_ILi144EEENS2_ILi288EEEEEENS2_ILi512EEEEEEEEDaRKT_ENKUlRKT_E_clIS9_EEDaSH_,($_ZN7cutlass13device_kernelIN5flash19enable_sm80_to_sm89INS1_16FlashAttnBwdSm80INS1_25CollectiveMainloopBwdSm80ILi2ELi2EN4cute5tupleIJNS5_1CILi128EEES8_NS7_ILi64EEEEEENS_6half_tEfNS_4arch4Sm80ELb1ELb0ELb1ELb1ELb0ELb0ELb0ELb0ELi2ELi4ELi4ELi4ELb0EEENS1_24CollectiveEpilogueBwdGQAISA_fSD_Li256ELb1ELb0EEENS1_25SingleTileBwdLPTSchedulerILb1ELi128ELb0EEEEEEEEEvNT_6ParamsE$_ZZN4cute7flattenINS_5tupleIJNS_1CILi1EEENS1_IJiiiEEENS2_ILi64EEENS1_IJNS2_ILi72EEENS2_ILi144EEENS2_ILi288EEEEEENS2_ILi512EEEEEEEEDaRKT_ENKUlRKT_E_clIS4_EEDaSH_ - $_ZN7cutlass13device_kernelIN5flash19enable_sm80_to_sm89INS1_16FlashAttnBwdSm80INS1_25CollectiveMainloopBwdSm80ILi2ELi2EN4cute5tupleIJNS5_1CILi128EEES8_NS7_ILi64EEEEEENS_6half_tEfNS_4arch4Sm80ELb1ELb0ELb1ELb1ELb0ELb0ELb0ELb0ELi2ELi4ELi4ELi4ELb0EEENS1_24CollectiveEpilogueBwdGQAISA_fSD_Li256ELb1ELb0EEENS1_25SingleTileBwdLPTSchedulerILb1ELi128ELb0EEEEEEEEEvNT_6ParamsE$_ZZN4cute7flattenINS_5tupleIJNS_1CILi1EEENS1_IJNS2_ILi8EEEiiEEENS2_ILi64EEENS1_IJiNS2_ILi144EEENS2_ILi288EEEEEENS2_ILi512EEEEEEEEDaRKT_ENKUlRKT_E_clIS9_EEDaSH_)
$_ZN7cutlass13device_kernelIN5flash19enable_sm80_to_sm89INS1_16FlashAttnBwdSm80INS1_25CollectiveMainloopBwdSm80ILi2ELi2EN4cute5tupleIJNS5_1CILi128EEES8_NS7_ILi64EEEEEENS_6half_tEfNS_4arch4Sm80ELb1ELb0ELb1ELb1ELb0ELb0ELb0ELb0ELi2ELi4ELi4ELi4ELb0EEENS1_24CollectiveEpilogueBwdGQAISA_fSD_Li256ELb1ELb0EEENS1_25SingleTileBwdLPTSchedulerILb1ELi128ELb0EEEEEEEEEvNT_6ParamsE$_ZZN4cute7flattenINS_5tupleIJNS_1CILi1EEENS1_IJNS2_ILi8EEEiiEEENS2_ILi64EEENS1_IJiNS2_ILi144EEENS2_ILi288EEEEEENS2_ILi512EEEEEEEEDaRKT_ENKUlRKT_E_clIS9_EEDaSH_:
[----:B------:R-:W-:Y:S02]  /*9d10*/  MOV R34, R4 ;  /* 0x0000000400227202 */ /* 0x000fe40000000f00 */
[----:B------:R-:W-:-:S04]  /*9d20*/  MOV R35, 0x0 ;  /* 0x0000000000237802 */ /* 0x000fc80000000f00 */
[----:B------:R-:W-:Y:S05]  /*9d30*/  RET.REL.NODEC R34 `(_ZN7cutlass13device_kernelIN5flash19enable_sm80_to_sm89INS1_16FlashAttnBwdSm80INS1_25CollectiveMainloopBwdSm80ILi2ELi2EN4cute5tupleIJNS5_1CILi128EEES8_NS7_ILi64EEEEEENS_6half_tEfNS_4arch4Sm80ELb1ELb0ELb1ELb1ELb0ELb0ELb0ELb0ELi2ELi4ELi4ELi4ELb0EEENS1_24CollectiveEpilogueBwdGQAISA_fSD_Li256ELb1ELb0EEENS1_25SingleTileBwdLPTSchedulerILb1ELi128ELb0EEEEEEEEEvNT_6ParamsE) ;  /* 0xffff62c022007950 */ /* 0x000fea0003c3ffff */
        .type           $_ZN7cutlass13device_kernelIN5flash19enable_sm80_to_sm89INS1_16FlashAttnBwdSm80INS1_25CollectiveMainloopBwdSm80ILi2ELi2EN4cute5tupleIJNS5_1CILi128EEES8_NS7_ILi64EEEEEENS_6half_tEfNS_4arch4Sm80ELb1ELb0ELb1ELb1ELb0ELb0ELb0ELb0ELi2ELi4ELi4ELi4ELb0EEENS1_24CollectiveEpilogueBwdGQAISA_fSD_Li256ELb1ELb0EEENS1_25SingleTileBwdLPTSchedulerILb1ELi128ELb0EEEEEEEEEvNT_6ParamsE$_ZZN4cute7flattenINS_5tupleIJNS_1CILi1EEENS1_IJiiiEEENS2_ILi64EEENS1_IJNS2_ILi72EEENS2_ILi144EEENS2_ILi288EEEEEENS2_ILi512EEEEEEEEDaRKT_ENKUlRKT_E_clIS4_EEDaSH_,@function
        .size           $_ZN7cutlass13device_kernelIN5flash19enable_sm80_to_sm89INS1_16FlashAttnBwdSm80INS1_25CollectiveMainloopBwdSm80ILi2ELi2EN4cute5tupleIJNS5_1CILi128EEES8_NS7_ILi64EEEEEENS_6half_tEfNS_4arch4Sm80ELb1ELb0ELb1ELb1ELb0ELb0ELb0ELb0ELi2ELi4ELi4ELi4ELb0EEENS1_24CollectiveEpilogueBwdGQAISA_fSD_Li256ELb1ELb0EEENS1_25SingleTileBwdLPTSchedulerILb1ELi128ELb0EEEEEEEEEvNT_6ParamsE$_ZZN4cute7flattenINS_5tupleIJNS_1CILi1EEENS1_IJiiiEEENS2_ILi64EEENS1_IJNS2_ILi72EEENS2_ILi144EEENS2_ILi288EEEEEENS2_ILi512EEEEEEEEDaRKT_ENKUlRKT_E_clIS4_EEDaSH_,($_ZN7cutlass13device_kernelIN5flash19enable_sm80_to_sm89INS1_16FlashAttnBwdSm80INS1_25CollectiveMainloopBwdSm80ILi2ELi2EN4cute5tupleIJNS5_1CILi128EEES8_NS7_ILi64EEEEEENS_6half_tEfNS_4arch4Sm80ELb1ELb0ELb1ELb1ELb0ELb0ELb0ELb0ELi2ELi4ELi4ELi4ELb0EEENS1_24CollectiveEpilogueBwdGQAISA_fSD_Li256ELb1ELb0EEENS1_25SingleTileBwdLPTSchedulerILb1ELi128ELb0EEEEEEEEEvNT_6ParamsE$_ZZN4cute7idx2crdINS_5tupleIJiiNS_1CILi0EEEEEENS1_IJNS1_IJNS2_ILi4EEENS2_ILi8EEEEEENS2_ILi2EEENS2_ILi1EEEEEEEEDaRKT_RKT0_ENKUlRKT_RKT0_E_clIiS7_EEDaSJ_SM_ - $_ZN7cutlass13device_kernelIN5flash19enable_sm80_to_sm89INS1_16FlashAttnBwdSm80INS1_25CollectiveMainloopBwdSm80ILi2ELi2EN4cute5tupleIJNS5_1CILi128EEES8_NS7_ILi64EEEEEENS_6half_tEfNS_4arch4Sm80ELb1ELb0ELb1ELb1ELb0ELb0ELb0ELb0ELi2ELi4ELi4ELi4ELb0EEENS1_24CollectiveEpilogueBwdGQAISA_fSD_Li256ELb1ELb0EEENS1_25SingleTileBwdLPTSchedulerILb1ELi128ELb0EEEEEEEEEvNT_6ParamsE$_ZZN4cute7flattenINS_5tupleIJNS_1CILi1EEENS1_IJiiiEEENS2_ILi64EEENS1_IJNS2_ILi72EEENS2_ILi144EEENS2_ILi288EEEEEENS2_ILi512EEEEEEEEDaRKT_ENKUlRKT_E_clIS4_EEDaSH_)
$_ZN7cutlass13device_kernelIN5flash19enable_sm80_to_sm89INS1_16FlashAttnBwdSm80INS1_25CollectiveMainloopBwdSm80ILi2ELi2EN4cute5tupleIJNS5_1CILi128EEES8_NS7_ILi64EEEEEENS_6half_tEfNS_4arch4Sm80ELb1ELb0ELb1ELb1ELb0ELb0ELb0ELb0ELi2ELi4ELi4ELi4ELb0EEENS1_24CollectiveEpilogueBwdGQAISA_fSD_Li256ELb1ELb0EEENS1_25SingleTileBwdLPTSchedulerILb1ELi128ELb0EEEEEEEEEvNT_6ParamsE$_ZZN4cute7flattenINS_5tupleIJNS_1CILi1EEENS1_IJiiiEEENS2_ILi64EEENS1_IJNS2_ILi72EEENS2_ILi144EEENS2_ILi288EEEEEENS2_ILi512EEEEEEEEDaRKT_ENKUlRKT_E_clIS4_EEDaSH_:
[----:B------:R-:W-:Y:S02]  /*9d40*/  MOV R34, R4 ;  /* 0x0000000400227202 */ /* 0x000fe40000000f00 */
[----:B------:R-:W-:-:S04]  /*9d50*/  MOV R35, 0x0 ;  /* 0x0000000000237802 */ /* 0x000fc80000000f00 */
[----:B------:R-:W-:Y:S05]  /*9d60*/  RET.REL.NODEC R34 `(_ZN7cutlass13device_kernelIN5flash19enable_sm80_to_sm89INS1_16FlashAttnBwdSm80INS1_25CollectiveMainloopBwdSm80ILi2ELi2EN4cute5tupleIJNS5_1CILi128EEES8_NS7_ILi64EEEEEENS_6half_tEfNS_4arch4Sm80ELb1ELb0ELb1ELb1ELb0ELb0ELb0ELb0ELi2ELi4ELi4ELi4ELb0EEENS1_24CollectiveEpilogueBwdGQAISA_fSD_Li256ELb1ELb0EEENS1_25SingleTileBwdLPTSchedulerILb1ELi128ELb0EEEEEEEEEvNT_6ParamsE) ;  /* 0xffff629022007950 */ /* 0x000fea0003c3ffff */
        .type           $_ZN7cutlass13device_kernelIN5flash19enable_sm80_to_sm89INS1_16FlashAttnBwdSm80INS1_25CollectiveMainloopBwdSm80ILi2ELi2EN4cute5tupleIJNS5_1CILi128EEES8_NS7_ILi64EEEEEENS_6half_tEfNS_4arch4Sm80ELb1ELb0ELb1ELb1ELb0ELb0ELb0ELb0ELi2ELi4ELi4ELi4ELb0EEENS1_24CollectiveEpilogueBwdGQAISA_fSD_Li256ELb1ELb0EEENS1_25SingleTileBwdLPTSchedulerILb1ELi128ELb0EEEEEEEEEvNT_6ParamsE$_ZZN4cute7idx2crdINS_5tupleIJiiNS_1CILi0EEEEEENS1_IJNS1_IJNS2_ILi4EEENS2_ILi8EEEEEENS2_ILi2EEENS2_ILi1EEEEEEEEDaRKT_RKT0_ENKUlRKT_RKT0_E_clIiS7_EEDaSJ_SM_,@function
        .size           $_ZN7cutlass13device_kernelIN5flash19enable_sm80_to_sm89INS1_16FlashAttnBwdSm80INS1_25CollectiveMainloopBwdSm80ILi2ELi2EN4cute5tupleIJNS5_1CILi128EEES8_NS7_ILi64EEEEEENS_6half_tEfNS_4arch4Sm80ELb1ELb0ELb1ELb1ELb0ELb0ELb0ELb0ELi2ELi4ELi4ELi4ELb0EEENS1_24CollectiveEpilogueBwdGQAISA_fSD_Li256ELb1ELb0EEENS1_25SingleTileBwdLPTSchedulerILb1ELi128ELb0EEEEEEEEEvNT_6ParamsE$_ZZN4cute7idx2crdINS_5tupleIJiiNS_1CILi0EEEEEENS1_IJNS1_IJNS2_ILi4EEENS2_ILi8EEEEEENS2_ILi2EEENS2_ILi1EEEEEEEEDaRKT_RKT0_ENKUlRKT_RKT0_E_clIiS7_EEDaSJ_SM_,($_ZN7cutlass13device_kernelIN5flash19enable_sm80_to_sm89INS1_16FlashAttnBwdSm80INS1_25CollectiveMainloopBwdSm80ILi2ELi2EN4cute5tupleIJNS5_1CILi128EEES8_NS7_ILi64EEEEEENS_6half_tEfNS_4arch4Sm80ELb1ELb0ELb1ELb1ELb0ELb0ELb0ELb0ELi2ELi4ELi4ELi4ELb0EEENS1_24CollectiveEpilogueBwdGQAISA_fSD_Li256ELb1ELb0EEENS1_25SingleTileBwdLPTSchedulerILb1ELi128ELb0EEEEEEEEEvNT_6ParamsE$_ZZN4cute7idx2crdINS_5tupleIJiiNS_1CILi0EEEEEENS1_IJNS1_IJNS2_ILi4EEENS2_ILi8EEEEEENS2_ILi2EEENS2_ILi1EEEEEEEEDaRKT_RKT0_ENKUlRKT_RKT0_E_clIiS8_EEDaSJ_SM_ - $_ZN7cutlass13device_kernelIN5flash19enable_sm80_to_sm89INS1_16FlashAttnBwdSm80INS1_25CollectiveMainloopBwdSm80ILi2ELi2EN4cute5tupleIJNS5_1CILi128EEES8_NS7_ILi64EEEEEENS_6half_tEfNS_4arch4Sm80ELb1ELb0ELb1ELb1ELb0ELb0ELb0ELb0ELi2ELi4ELi4ELi4ELb0EEENS1_24CollectiveEpilogueBwdGQAISA_fSD_Li256ELb1ELb0EEENS1_25SingleTileBwdLPTSchedulerILb1ELi128ELb0EEEEEEEEEvNT_6ParamsE$_ZZN4cute7idx2crdINS_5tupleIJiiNS_1CILi0EEEEEENS1_IJNS1_IJNS2_ILi4EEENS2_ILi8EEEEEENS2_ILi2EEENS2_ILi1EEEEEEEEDaRKT_RKT0_ENKUlRKT_RKT0_E_clIiS7_EEDaSJ_SM_)
$_ZN7cutlass13device_kernelIN5flash19enable_sm80_to_sm89INS1_16FlashAttnBwdSm80INS1_25CollectiveMainloopBwdSm80ILi2ELi2EN4cute5tupleIJNS5_1CILi128EEES8_NS7_ILi64EEEEEENS_6half_tEfNS_4arch4Sm80ELb1ELb0ELb1ELb1ELb0ELb0ELb0ELb0ELi2ELi4ELi4ELi4ELb0EEENS1_24CollectiveEpilogueBwdGQAISA_fSD_Li256ELb1ELb0EEENS1_25SingleTileBwdLPTSchedulerILb1ELi128ELb0EEEEEEEEEvNT_6ParamsE$_ZZN4cute7idx2crdINS_5tupleIJiiNS_1CILi0EEEEEENS1_IJNS1_IJNS2_ILi4EEENS2_ILi8EEEEEENS2_ILi2EEENS2_ILi1EEEEEEEEDaRKT_RKT0_ENKUlRKT_RKT0_E_clIiS7_EEDaSJ_SM_:
[----:B------:R-:W-:Y:S01]  /*9d70*/  SHF.R.S32.HI R5, RZ, 0x1f, R2 ;  /* 0x0000001fff057819 */ /* 0x000fe20000011402 */
[----:B------:R-:W-:-:S03]  /*9d80*/  IMAD.MOV.U32 R7, RZ, RZ, 0x0 ;  /* 0x00000000ff077424 */ /* 0x000fc600078e00ff */
[----:B------:R-:W-:-:S04]  /*9d90*/  LEA.HI R5, R5, R2, RZ, 0x2 ;  /* 0x0000000205057211 */ /* 0x000fc800078f10ff */
[----:B------:R-:W-:Y:S02]  /*9da0*/  LOP3.LUT R4, R5, 0xfffffffc, RZ, 0xc0, !PT ;  /* 0xfffffffc05047812 */ /* 0x000fe400078ec0ff */
[----:B------:R-:W-:-:S03]  /*9db0*/  SHF.R.S32.HI R5, RZ, 0x2, R5 ;  /* 0x00000002ff057819 */ /* 0x000fc60000011405 */
[----:B------:R-:W-:Y:S01]  /*9dc0*/  IMAD.IADD R4, R2, 0x1, -R4 ;  /* 0x0000000102047824 */ /* 0x000fe200078e0a04 */
[----:B------:R-:W-:Y:S06]  /*9dd0*/  RET.REL.NODEC R6 `(_ZN7cutlass13device_kernelIN5flash19enable_sm80_to_sm89INS1_16FlashAttnBwdSm80INS1_25CollectiveMainloopBwdSm80ILi2ELi2EN4cute5tupleIJNS5_1CILi128EEES8_NS7_ILi64EEEEEENS_6half_tEfNS_4arch4Sm80ELb1ELb0ELb1ELb1ELb0ELb0ELb0ELb0ELi2ELi4ELi4ELi4ELb0EEENS1_24CollectiveEpilogueBwdGQAISA_fSD_Li256ELb1ELb0EEENS1_25SingleTileBwdLPTSchedulerILb1ELi128ELb0EEEEEEEEEvNT_6ParamsE) ;  /* 0xffff622006007950 */ /* 0x000fec0003c3ffff */
        .type           $_ZN7cutlass13device_kernelIN5flash19enable_sm80_to_sm89INS1_16FlashAttnBwdSm80INS1_25CollectiveMainloopBwdSm80ILi2ELi2EN4cute5tupleIJNS5_1CILi128EEES8_NS7_ILi64EEEEEENS_6half_tEfNS_4arch4Sm80ELb1ELb0ELb1ELb1ELb0ELb0ELb0ELb0ELi2ELi4ELi4ELi4ELb0EEENS1_24CollectiveEpilogueBwdGQAISA_fSD_Li256ELb1ELb0EEENS1_25SingleTileBwdLPTSchedulerILb1ELi128ELb0EEEEEEEEEvNT_6ParamsE$_ZZN4cute7idx2crdINS_5tupleIJiiNS_1CILi0EEEEEENS1_IJNS1_IJNS2_ILi4EEENS2_ILi8EEEEEENS2_ILi2EEENS2_ILi1EEEEEEEEDaRKT_RKT0_ENKUlRKT_RKT0_E_clIiS8_EEDaSJ_SM_,@function
        .size           $_ZN7cutlass13device_kernelIN5flash19enable_sm80_to_sm89INS1_16FlashAttnBwdSm80INS1_25CollectiveMainloopBwdSm80ILi2ELi2EN4cute5tupleIJNS5_1CILi128EEES8_NS7_ILi64EEEEEENS_6half_tEfNS_4arch4Sm80ELb1ELb0ELb1ELb1ELb0ELb0ELb0ELb0ELi2ELi4ELi4ELi4ELb0EEENS1_24CollectiveEpilogueBwdGQAISA_fSD_Li256ELb1ELb0EEENS1_25SingleTileBwdLPTSchedulerILb1ELi128ELb0EEEEEEEEEvNT_6ParamsE$_ZZN4cute7idx2crdINS_5tupleIJiiNS_1CILi0EEEEEENS1_IJNS1_IJNS2_ILi4EEENS2_ILi8EEEEEENS2_ILi2EEENS2_ILi1EEEEEEEEDaRKT_RKT0_ENKUlRKT_RKT0_E_clIiS8_EEDaSJ_SM_,($_ZN7cutlass13device_kernelIN5flash19enable_sm80_to_sm89INS1_16FlashAttnBwdSm80INS1_25CollectiveMainloopBwdSm80ILi2ELi2EN4cute5tupleIJNS5_1CILi128EEES8_NS7_ILi64EEEEEENS_6half_tEfNS_4arch4Sm80ELb1ELb0ELb1ELb1ELb0ELb0ELb0ELb0ELi2ELi4ELi4ELi4ELb0EEENS1_24CollectiveEpilogueBwdGQAISA_fSD_Li256ELb1ELb0EEENS1_25SingleTileBwdLPTSchedulerILb1ELi128ELb0EEEEEEEEEvNT_6ParamsE$_ZZN4cute7idx2crdINS_5tupleIJiiNS_1CILi0EEEEEENS1_IJNS1_IJNS2_ILi4EEENS2_ILi8EEEEEES5_NS2_ILi1EEEEEEEEDaRKT_RKT0_ENKUlRKT_RKT0_E_clIiS5_EEDaSI_SL_ - $_ZN7cutlass13device_kernelIN5flash19enable_sm80_to_sm89INS1_16FlashAttnBwdSm80INS1_25CollectiveMainloopBwdSm80ILi2ELi2EN4cute5tupleIJNS5_1CILi128EEES8_NS7_ILi64EEEEEENS_6half_tEfNS_4arch4Sm80ELb1ELb0ELb1ELb1ELb0ELb0ELb0ELb0ELi2ELi4ELi4ELi4ELb0EEENS1_24CollectiveEpilogueBwdGQAISA_fSD_Li256ELb1ELb0EEENS1_25SingleTileBwdLPTSchedulerILb1ELi128ELb0EEEEEEEEEvNT_6ParamsE$_ZZN4cute7idx2crdINS_5tupleIJiiNS_1CILi0EEEEEENS1_IJNS1_IJNS2_ILi4EEENS2_ILi8EEEEEENS2_ILi2EEENS2_ILi1EEEEEEEEDaRKT_RKT0_ENKUlRKT_RKT0_E_clIiS8_EEDaSJ_SM_)
$_ZN7cutlass13device_kernelIN5flash19enable_sm80_to_sm89INS1_16FlashAttnBwdSm80INS1_25CollectiveMainloopBwdSm80ILi2ELi2EN4cute5tupleIJNS5_1CILi128EEES8_NS7_ILi64EEEEEENS_6half_tEfNS_4arch4Sm80ELb1ELb0ELb1ELb1ELb0ELb0ELb0ELb0ELi2ELi4ELi4ELi4ELb0EEENS1_24CollectiveEpilogueBwdGQAISA_fSD_Li256ELb1ELb0EEENS1_25SingleTileBwdLPTSchedulerILb1ELi128ELb0EEEEEEEEEvNT_6ParamsE$_ZZN4cute7idx2crdINS_5tupleIJiiNS_1CILi0EEEEEENS1_IJNS1_IJNS2_ILi4EEENS2_ILi8EEEEEENS2_ILi2EEENS2_ILi1EEEEEEEEDaRKT_RKT0_ENKUlRKT_RKT0_E_clIiS8_EEDaSJ_SM_:
[----:B------:R-:W-:Y:S02]  /*9de0*/  MOV R34, R6 ;  /* 0x0000000600227202 */ /* 0x000fe40000000f00 */
[----:B------:R-:W-:Y:S02]  /*9df0*/  MOV R35, 0x0 ;  /* 0x0000000000237802 */ /* 0x000fe40000000f00 */
[----:B------:R-:W-:Y:S02]  /*9e00*/  MOV R7, R3 ;  /* 0x0000000300077202 */ /* 0x000fe40000000f00 */
[----:B------:R-:W-:Y:S05]  /*9e10*/  RET.REL.NODEC R34 `(_ZN7cutlass13device_kernelIN5flash19enable_sm80_to_sm89INS1_16FlashAttnBwdSm80INS1_25CollectiveMainloopBwdSm80ILi2ELi2EN4cute5tupleIJNS5_1CILi128EEES8_NS7_ILi64EEEEEENS_6half_tEfNS_4arch4Sm80ELb1ELb0ELb1ELb1ELb0ELb0ELb0ELb0ELi2ELi4ELi4ELi4ELb0EEENS1_24CollectiveEpilogueBwdGQAISA_fSD_Li256ELb1ELb0EEENS1_25SingleTileBwdLPTSchedulerILb1ELi128ELb0EEEEEEEEEvNT_6ParamsE) ;  /* 0xffff61e022007950 */ /* 0x000fea0003c3ffff */
        .type           $_ZN7cutlass13device_kernelIN5flash19enable_sm80_to_sm89INS1_16FlashAttnBwdSm80INS1_25CollectiveMainloopBwdSm80ILi2ELi2EN4cute5tupleIJNS5_1CILi128EEES8_NS7_ILi64EEEEEENS_6half_tEfNS_4arch4Sm80ELb1ELb0ELb1ELb1ELb0ELb0ELb0ELb0ELi2ELi4ELi4ELi4ELb0EEENS1_24CollectiveEpilogueBwdGQAISA_fSD_Li256ELb1ELb0EEENS1_25SingleTileBwdLPTSchedulerILb1ELi128ELb0EEEEEEEEEvNT_6ParamsE$_ZZN4cute7idx2crdINS_5tupleIJiiNS_1CILi0EEEEEENS1_IJNS1_IJNS2_ILi4EEENS2_ILi8EEEEEES5_NS2_ILi1EEEEEEEEDaRKT_RKT0_ENKUlRKT_RKT0_E_clIiS5_EEDaSI_SL_,@function
        .size           $_ZN7cutlass13device_kernelIN5flash19enable_sm80_to_sm89INS1_16FlashAttnBwdSm80INS1_25CollectiveMainloopBwdSm80ILi2ELi2EN4cute5tupleIJNS5_1CILi128EEES8_NS7_ILi64EEEEEENS_6half_tEfNS_4arch4Sm80ELb1ELb0ELb1ELb1ELb0ELb0ELb0ELb0ELi2ELi4ELi4ELi4ELb0EEENS1_24CollectiveEpilogueBwdGQAISA_fSD_Li256ELb1ELb0EEENS1_25SingleTileBwdLPTSchedulerILb1ELi128ELb0EEEEEEEEEvNT_6ParamsE$_ZZN4cute7idx2crdINS_5tupleIJiiNS_1CILi0EEEEEENS1_IJNS1_IJNS2_ILi4EEENS2_ILi8EEEEEES5_NS2_ILi1EEEEEEEEDaRKT_RKT0_ENKUlRKT_RKT0_E_clIiS5_EEDaSI_SL_,($_ZN7cutlass13device_kernelIN5flash19enable_sm80_to_sm89INS1_16FlashAttnBwdSm80INS1_25CollectiveMainloopBwdSm80ILi2ELi2EN4cute5tupleIJNS5_1CILi128EEES8_NS7_ILi64EEEEEENS_6half_tEfNS_4arch4Sm80ELb1ELb0ELb1ELb1ELb0ELb0ELb0ELb0ELi2ELi4ELi4ELi4ELb0EEENS1_24CollectiveEpilogueBwdGQAISA_fSD_Li256ELb1ELb0EEENS1_25SingleTileBwdLPTSchedulerILb1ELi128ELb0EEEEEEEEEvNT_6ParamsE$_ZZN4cute7idx2crdINS_5tupleIJiiNS_1CILi0EEEEEENS1_IJNS1_IJNS2_ILi4EEENS2_ILi8EEEEEES5_NS2_ILi1EEEEEEEEDaRKT_RKT0_ENKUlRKT_RKT0_E_clIiS7_EEDaSI_SL_ - $_ZN7cutlass13device_kernelIN5flash19enable_sm80_to_sm89INS1_16FlashAttnBwdSm80INS1_25CollectiveMainloopBwdSm80ILi2ELi2EN4cute5tupleIJNS5_1CILi128EEES8_NS7_ILi64EEEEEENS_6half_tEfNS_4arch4Sm80ELb1ELb0ELb1ELb1ELb0ELb0ELb0ELb0ELi2ELi4ELi4ELi4ELb0EEENS1_24CollectiveEpilogueBwdGQAISA_fSD_Li256ELb1ELb0EEENS1_25SingleTileBwdLPTSchedulerILb1ELi128ELb0EEEEEEEEEvNT_6ParamsE$_ZZN4cute7idx2crdINS_5tupleIJiiNS_1CILi0EEEEEENS1_IJNS1_IJNS2_ILi4EEENS2_ILi8EEEEEES5_NS2_ILi1EEEEEEEEDaRKT_RKT0_ENKUlRKT_RKT0_E_clIiS5_EEDaSI_SL_)
$_ZN7cutlass13device_kernelIN5flash19enable_sm80_to_sm89INS1_16FlashAttnBwdSm80INS1_25CollectiveMainloopBwdSm80ILi2ELi2EN4cute5tupleIJNS5_1CILi128EEES8_NS7_ILi64EEEEEENS_6half_tEfNS_4arch4Sm80ELb1ELb0ELb1ELb1ELb0ELb0ELb0ELb0ELi2ELi4ELi4ELi4ELb0EEENS1_24CollectiveEpilogueBwdGQAISA_fSD_Li256ELb1ELb0EEENS1_25SingleTileBwdLPTSchedulerILb1ELi128ELb0EEEEEEEEEvNT_6ParamsE$_ZZN4cute7idx2crdINS_5tupleIJiiNS_1CILi0EEEEEENS1_IJNS1_IJNS2_ILi4EEENS2_ILi8EEEEEES5_NS2_ILi1EEEEEEEEDaRKT_RKT0_ENKUlRKT_RKT0_E_clIiS5_EEDaSI_SL_:
[----:B------:R-:W-:Y:S02]  /*9e20*/  MOV R38, R6 ;  /* 0x0000000600267202 */ /* 0x000fe40000000f00 */
[----:B------:R-:W-:Y:S02]  /*9e30*/  MOV R39, 0x0 ;  /* 0x0000000000277802 */ /* 0x000fe40000000f00 */
[----:B------:R-:W-:-:S02]  /*9e40*/  MOV R7, R3 ;  /* 0x0000000300077202 */ /* 0x000fc40000000f00 */
[----:B------:R-:W-:Y:S05]  /*9e50*/  RET.REL.NODEC R38 `(_ZN7cutlass13device_kernelIN5flash19enable_sm80_to_sm89INS1_16FlashAttnBwdSm80INS1_25CollectiveMainloopBwdSm80ILi2ELi2EN4cute5tupleIJNS5_1CILi128EEES8_NS7_ILi64EEEEEENS_6half_tEfNS_4arch4Sm80ELb1ELb0ELb1ELb1ELb0ELb0ELb0ELb0ELi2ELi4ELi4ELi4ELb0EEENS1_24CollectiveEpilogueBwdGQAISA_fSD_Li256ELb1ELb0EEENS1_25SingleTileBwdLPTSchedulerILb1ELi128ELb0EEEEEEEEEvNT_6ParamsE) ;  /* 0xffff61a026007950 */ /* 0x000fea0003c3ffff */
        .type           $_ZN7cutlass13device_kernelIN5flash19enable_sm80_to_sm89INS1_16FlashAttnBwdSm80INS1_25CollectiveMainloopBwdSm80ILi2ELi2EN4cute5tupleIJNS5_1CILi128EEES8_NS7_ILi64EEEEEENS_6half_tEfNS_4arch4Sm80ELb1ELb0ELb1ELb1ELb0ELb0ELb0ELb0ELi2ELi4ELi4ELi4ELb0EEENS1_24CollectiveEpilogueBwdGQAISA_fSD_Li256ELb1ELb0EEENS1_25SingleTileBwdLPTSchedulerILb1ELi128ELb0EEEEEEEEEvNT_6ParamsE$_ZZN4cute7idx2crdINS_5tupleIJiiNS_1CILi0EEEEEENS1_IJNS1_IJNS2_ILi4EEENS2_ILi8EEEEEES5_NS2_ILi1EEEEEEEEDaRKT_RKT0_ENKUlRKT_RKT0_E_clIiS7_EEDaSI_SL_,@function
        .size           $_ZN7cutlass13device_kernelIN5flash19enable_sm80_to_sm89INS1_16FlashAttnBwdSm80INS1_25CollectiveMainloopBwdSm80ILi2ELi2EN4cute5tupleIJNS5_1CILi128EEES8_NS7_ILi64EEEEEENS_6half_tEfNS_4arch4Sm80ELb1ELb0ELb1ELb1ELb0ELb0ELb0ELb0ELi2ELi4ELi4ELi4ELb0EEENS1_24CollectiveEpilogueBwdGQAISA_fSD_Li256ELb1ELb0EEENS1_25SingleTileBwdLPTSchedulerILb1ELi128ELb0EEEEEEEEEvNT_6ParamsE$_ZZN4cute7idx2crdINS_5tupleIJiiNS_1CILi0EEEEEENS1_IJNS1_IJNS2_ILi4EEENS2_ILi8EEEEEES5_NS2_ILi1EEEEEEEEDaRKT_RKT0_ENKUlRKT_RKT0_E_clIiS7_EEDaSI_SL_,($_ZN7cutlass13device_kernelIN5flash19enable_sm80_to_sm89INS1_16FlashAttnBwdSm80INS1_25CollectiveMainloopBwdSm80ILi2ELi2EN4cute5tupleIJNS5_1CILi128EEES8_NS7_ILi64EEEEEENS_6half_tEfNS_4arch4Sm80ELb1ELb0ELb1ELb1ELb0ELb0ELb0ELb0ELi2ELi4ELi4ELi4ELb0EEENS1_24CollectiveEpilogueBwdGQAISA_fSD_Li256ELb1ELb0EEENS1_25SingleTileBwdLPTSchedulerILb1ELi128ELb0EEEEEEEEEvNT_6ParamsE$_ZZN4cute7idx2crdIiNS_5tupleIJNS_1CILi32EEENS2_ILi4EEENS2_ILi2EEENS2_ILi1EEEEEENS1_IJS6_S3_NS2_ILi128EEENS2_ILi0EEEEEEEEDaRKT_RKT0_RKT1_ENKUlRKT_RKT0_E_clIS5_S8_EEDaSM_SP_ - $_ZN7cutlass13device_kernelIN5flash19enable_sm80_to_sm89INS1_16FlashAttnBwdSm80INS1_25CollectiveMainloopBwdSm80ILi2ELi2EN4cute5tupleIJNS5_1CILi128EEES8_NS7_ILi64EEEEEENS_6half_tEfNS_4arch4Sm80ELb1ELb0ELb1ELb1ELb0ELb0ELb0ELb0ELi2ELi4ELi4ELi4ELb0EEENS1_24CollectiveEpilogueBwdGQAISA_fSD_Li256ELb1ELb0EEENS1_25SingleTileBwdLPTSchedulerILb1ELi128ELb0EEEEEEEEEvNT_6ParamsE$_ZZN4cute7idx2crdINS_5tupleIJiiNS_1CILi0EEEEEENS1_IJNS1_IJNS2_ILi4EEENS2_ILi8EEEEEES5_NS2_ILi1EEEEEEEEDaRKT_RKT0_ENKUlRKT_RKT0_E_clIiS7_EEDaSI_SL_)
$_ZN7cutlass13device_kernelIN5flash19enable_sm80_to_sm89INS1_16FlashAttnBwdSm80INS1_25CollectiveMainloopBwdSm80ILi2ELi2EN4cute5tupleIJNS5_1CILi128EEES8_NS7_ILi64EEEEEENS_6half_tEfNS_4arch4Sm80ELb1ELb0ELb1ELb1ELb0ELb0ELb0ELb0ELi2ELi4ELi4ELi4ELb0EEENS1_24CollectiveEpilogueBwdGQAISA_fSD_Li256ELb1ELb0EEENS1_25SingleTileBwdLPTSchedulerILb1ELi128ELb0EEEEEEEEEvNT_6ParamsE$_ZZN4cute7idx2crdINS_5tupleIJiiNS_1CILi0EEEEEENS1_IJNS1_IJNS2_ILi4EEENS2_ILi8EEEEEES5_NS2_ILi1EEEEEEEEDaRKT_RKT0_ENKUlRKT_RKT0_E_clIiS7_EEDaSI_SL_:
[----:B------:R-:W-:-:S04]  /*9e60*/  SHF.R.S32.HI R7, RZ, 0x1f, R2 ;  /* 0x0000001fff077819 */ /* 0x000fc80000011402 */
[----:B------:R-:W-:-:S04]  /*9e70*/  LEA.HI R34, R7, R2, RZ, 0x2 ;  /* 0x0000000207227211 */ /* 0x000fc800078f10ff */
[----:B------:R-:W-:Y:S02]  /*9e80*/  LOP3.LUT R7, R34, 0xfffffffc, RZ, 0xc0, !PT ;  /* 0xfffffffc22077812 */ /* 0x000fe400078ec0ff */
[----:B------:R-:W-:-:S03]  /*9e90*/  SHF.R.S32.HI R34, RZ, 0x2, R34 ;  /* 0x00000002ff227819 */ /* 0x000fc60000011422 */
[----:B------:R-:W-:Y:S02]  /*9ea0*/  IMAD.IADD R35, R2, 0x1, -R7 ;  /* 0x0000000102237824 */ /* 0x000fe400078e0a07 */
[----:B------:R-:W-:-:S04]  /*9eb0*/  IMAD.MOV.U32 R7, RZ, RZ, 0x0 ;  /* 0x00000000ff077424 */ /* 0x000fc800078e00ff */
[----:B------:R-:W-:Y:S05]  /*9ec0*/  RET.REL.NODEC R6 `(_ZN7cutlass13device_kernelIN5flash19enable_sm80_to_sm89INS1_16FlashAttnBwdSm80INS1_25CollectiveMainloopBwdSm80ILi2ELi2EN4cute5tupleIJNS5_1CILi128EEES8_NS7_ILi64EEEEEENS_6half_tEfNS_4arch4Sm80ELb1ELb0ELb1ELb1ELb0ELb0ELb0ELb0ELi2ELi4ELi4ELi4ELb0EEENS1_24CollectiveEpilogueBwdGQAISA_fSD_Li256ELb1ELb0EEENS1_25SingleTileBwdLPTSchedulerILb1ELi128ELb0EEEEEEEEEvNT_6ParamsE) ;  /* 0xffff613006007950 */ /* 0x000fea0003c3ffff */
        .type           $_ZN7cutlass13device_kernelIN5flash19enable_sm80_to_sm89INS1_16FlashAttnBwdSm80INS1_25CollectiveMainloopBwdSm80ILi2ELi2EN4cute5tupleIJNS5_1CILi128EEES8_NS7_ILi64EEEEEENS_6half_tEfNS_4arch4Sm80ELb1ELb0ELb1ELb1ELb0ELb0ELb0ELb0ELi2ELi4ELi4ELi4ELb0EEENS1_24CollectiveEpilogueBwdGQAISA_fSD_Li256ELb1ELb0EEENS1_25SingleTileBwdLPTSchedulerILb1ELi128ELb0EEEEEEEEEvNT_6ParamsE$_ZZN4cute7idx2crdIiNS_5tupleIJNS_1CILi32EEENS2_ILi4EEENS2_ILi2EEENS2_ILi1EEEEEENS1_IJS6_S3_NS2_ILi128EEENS2_ILi0EEEEEEEEDaRKT_RKT0_RKT1_ENKUlRKT_RKT0_E_clIS5_S8_EEDaSM_SP_,@function
        .size           $_ZN7cutlass13device_kernelIN5flash19enable_sm80_to_sm89INS1_16FlashAttnBwdSm80INS1_25CollectiveMainloopBwdSm80ILi2ELi2EN4cute5tupleIJNS5_1CILi128EEES8_NS7_ILi64EEEEEENS_6half_tEfNS_4arch4Sm80ELb1ELb0ELb1ELb1ELb0ELb0ELb0ELb0ELi2ELi4ELi4ELi4ELb0EEENS1_24CollectiveEpilogueBwdGQAISA_fSD_Li256ELb1ELb0EEENS1_25SingleTileBwdLPTSchedulerILb1ELi128ELb0EEEEEEEEEvNT_6ParamsE$_ZZN4cute7idx2crdIiNS_5tupleIJNS_1CILi32EEENS2_ILi4EEENS2_ILi2EEENS2_ILi1EEEEEENS1_IJS6_S3_NS2_ILi128EEENS2_ILi0EEEEEEEEDaRKT_RKT0_RKT1_ENKUlRKT_RKT0_E_clIS5_S8_EEDaSM_SP_,($_ZN7cutlass13device_kernelIN5flash19enable_sm80_to_sm89INS1_16FlashAttnBwdSm80INS1_25CollectiveMainloopBwdSm80ILi2ELi2EN4cute5tupleIJNS5_1CILi128EEES8_NS7_ILi64EEEEEENS_6half_tEfNS_4arch4Sm80ELb1ELb0ELb1ELb1ELb0ELb0ELb0ELb0ELi2ELi4ELi4ELi4ELb0EEENS1_24CollectiveEpilogueBwdGQAISA_fSD_Li256ELb1ELb0EEENS1_25SingleTileBwdLPTSchedulerILb1ELi128ELb0EEEEEEEEEvNT_6ParamsE$_ZZN4cute9transformINS_5tupleIJNS_1CILi32EEENS2_ILi4EEENS2_ILi2EEENS2_ILi1EEEEEENS1_IJS6_S3_NS2_ILi128EEENS2_ILi0EEEEEEZNS_7idx2crdIiS7_SA_EEDaRKT_RKT0_RKT1_EUlRKT_RKT0_E_EEDaSE_SH_OSI_ENKUlDpSN_E_clIJiiiS9_EEEDaST_ - $_ZN7cutlass13device_kernelIN5flash19enable_sm80_to_sm89INS1_16FlashAttnBwdSm80INS1_25CollectiveMainloopBwdSm80ILi2ELi2EN4cute5tupleIJNS5_1CILi128EEES8_NS7_ILi64EEEEEENS_6half_tEfNS_4arch4Sm80ELb1ELb0ELb1ELb1ELb0ELb0ELb0ELb0ELi2ELi4ELi4ELi4ELb0EEENS1_24CollectiveEpilogueBwdGQAISA_fSD_Li256ELb1ELb0EEENS1_25SingleTileBwdLPTSchedulerILb1ELi128ELb0EEEEEEEEEvNT_6ParamsE$_ZZN4cute7idx2crdIiNS_5tupleIJNS_1CILi32EEENS2_ILi4EEENS2_ILi2EEENS2_ILi1EEEEEENS1_IJS6_S3_NS2_ILi128EEENS2_ILi0EEEEEEEEDaRKT_RKT0_RKT1_ENKUlRKT_RKT0_E_clIS5_S8_EEDaSM_SP_)
$_ZN7cutlass13device_kernelIN5flash19enable_sm80_to_sm89INS1_16FlashAttnBwdSm80INS1_25CollectiveMainloopBwdSm80ILi2ELi2EN4cute5tupleIJNS5_1CILi128EEES8_NS7_ILi64EEEEEENS_6half_tEfNS_4arch4Sm80ELb1ELb0ELb1ELb1ELb0ELb0ELb0ELb0ELi2ELi4ELi4ELi4ELb0EEENS1_24CollectiveEpilogueBwdGQAISA_fSD_Li256ELb1ELb0EEENS1_25SingleTileBwdLPTSchedulerILb1ELi128ELb0EEEEEEEEEvNT_6ParamsE$_ZZN4cute7idx2crdIiNS_5tupleIJNS_1CILi32EEENS2_ILi4EEENS2_ILi2EEENS2_ILi1EEEEEENS1_IJS6_S3_NS2_ILi128EEENS2_ILi0EEEEEEEEDaRKT_RKT0_RKT1_ENKUlRKT_RKT0_E_clIS5_S8_EEDaSM_SP_:
        /* <DEDUP_REMOVED lines=8> */
[----:B------:R-:W-:Y:S06]  /*9f50*/  RET.REL.NODEC R24 `(_ZN7cutlass13device_kernelIN5flash19enable_sm80_to_sm89INS1_16FlashAttnBwdSm80INS1_25CollectiveMainloopBwdSm80ILi2ELi2EN4cute5tupleIJNS5_1CILi128EEES8_NS7_ILi64EEEEEENS_6half_tEfNS_4arch4Sm80ELb1ELb0ELb1ELb1ELb0ELb0ELb0ELb0ELi2ELi4ELi4ELi4ELb0EEENS1_24CollectiveEpilogueBwdGQAISA_fSD_Li256ELb1ELb0EEENS1_25SingleTileBwdLPTSchedulerILb1ELi128ELb0EEEEEEEEEvNT_6ParamsE) ;  /* 0xffff60a018007950 */ /* 0x000fec0003c3ffff */
        .type           $_ZN7cutlass13device_kernelIN5flash19enable_sm80_to_sm89INS1_16FlashAttnBwdSm80INS1_25CollectiveMainloopBwdSm80ILi2ELi2EN4cute5tupleIJNS5_1CILi128EEES8_NS7_ILi64EEEEEENS_6half_tEfNS_4arch4Sm80ELb1ELb0ELb1ELb1ELb0ELb0ELb0ELb0ELi2ELi4ELi4ELi4ELb0EEENS1_24CollectiveEpilogueBwdGQAISA_fSD_Li256ELb1ELb0EEENS1_25SingleTileBwdLPTSchedulerILb1ELi128ELb0EEEEEEEEEvNT_6ParamsE$_ZZN4cute9transformINS_5tupleIJNS_1CILi32EEENS2_ILi4EEENS2_ILi2EEENS2_ILi1EEEEEENS1_IJS6_S3_NS2_ILi128EEENS2_ILi0EEEEEEZNS_7idx2crdIiS7_SA_EEDaRKT_RKT0_RKT1_EUlRKT_RKT0_E_EEDaSE_SH_OSI_ENKUlDpSN_E_clIJiiiS9_EEEDaST_,@function
        .size           $_ZN7cutlass13device_kernelIN5flash19enable_sm80_to_sm89INS1_16FlashAttnBwdSm80INS1_25CollectiveMainloopBwdSm80ILi2ELi2EN4cute5tupleIJNS5_1CILi128EEES8_NS7_ILi64EEEEEENS_6half_tEfNS_4arch4Sm80ELb1ELb0ELb1ELb1ELb0ELb0ELb0ELb0ELi2ELi4ELi4ELi4ELb0EEENS1_24CollectiveEpilogueBwdGQAISA_fSD_Li256ELb1ELb0EEENS1_25SingleTileBwdLPTSchedulerILb1ELi128ELb0EEEEEEEEEvNT_6ParamsE$_ZZN4cute9transformINS_5tupleIJNS_1CILi32EEENS2_ILi4EEENS2_ILi2EEENS2_ILi1EEEEEENS1_IJS6_S3_NS2_ILi128EEENS2_ILi0EEEEEEZNS_7idx2crdIiS7_SA_EEDaRKT_RKT0_RKT1_EUlRKT_RKT0_E_EEDaSE_SH_OSI_ENKUlDpSN_E_clIJiiiS9_EEEDaST_,($_ZN7cutlass13device_kernelIN5flash19enable_sm80_to_sm89INS1_16FlashAttnBwdSm80INS1_25CollectiveMainloopBwdSm80ILi2ELi2EN4cute5tupleIJNS5_1CILi128EEES8_NS7_ILi64EEEEEENS_6half_tEfNS_4arch4Sm80ELb1ELb0ELb1ELb1ELb0ELb0ELb0ELb0ELi2ELi4ELi4ELi4ELb0EEENS1_24CollectiveEpilogueBwdGQAISA_fSD_Li256ELb1ELb0EEENS1_25SingleTileBwdLPTSchedulerILb1ELi128ELb0EEEEEEEEEvNT_6ParamsE$_ZZN4cute9transformINS_5tupleIJiiNS_1CILi0EEEEEENS1_IJNS1_IJNS2_ILi4EEENS2_ILi8EEEEEENS2_ILi2EEENS2_ILi1EEEEEEZNS_7idx2crdIS4_SA_EEDaRKT_RKT0_EUlRKT_RKT0_E_EEDaSE_SH_OT1_ENKUlDpSK_E_clIJNS1_IJiiEEEiS3_EEEDaSR_ - $_ZN7cutlass13device_kernelIN5flash19enable_sm80_to_sm89INS1_16FlashAttnBwdSm80INS1_25CollectiveMainloopBwdSm80ILi2ELi2EN4cute5tupleIJNS5_1CILi128EEES8_NS7_ILi64EEEEEENS_6half_tEfNS_4arch4Sm80ELb1ELb0ELb1ELb1ELb0ELb0ELb0ELb0ELi2ELi4ELi4ELi4ELb0EEENS1_24CollectiveEpilogueBwdGQAISA_fSD_Li256ELb1ELb0EEENS1_25SingleTileBwdLPTSchedulerILb1ELi128ELb0EEEEEEEEEvNT_6ParamsE$_ZZN4cute9transformINS_5tupleIJNS_1CILi32EEENS2_ILi4EEENS2_ILi2EEENS2_ILi1EEEEEENS1_IJS6_S3_NS2_ILi128EEENS2_ILi0EEEEEEZNS_7idx2crdIiS7_SA_EEDaRKT_RKT0_RKT1_EUlRKT_RKT0_E_EEDaSE_SH_OSI_ENKUlDpSN_E_clIJiiiS9_EEEDaST_)
$_ZN7cutlass13device_kernelIN5flash19enable_sm80_to_sm89INS1_16FlashAttnBwdSm80INS1_25CollectiveMainloopBwdSm80ILi2ELi2EN4cute5tupleIJNS5_1CILi128EEES8_NS7_ILi64EEEEEENS_6half_tEfNS_4arch4Sm80ELb1ELb0ELb1ELb1ELb0ELb0ELb0ELb0ELi2ELi4ELi4ELi4ELb0EEENS1_24CollectiveEpilogueBwdGQAISA_fSD_Li256ELb1ELb0EEENS1_25SingleTileBwdLPTSchedulerILb1ELi128ELb0EEEEEEEEEvNT_6ParamsE$_ZZN4cute9transformINS_5tupleIJNS_1CILi32EEENS2_ILi4EEENS2_ILi2EEENS2_ILi1EEEEEENS1_IJS6_S3_NS2_ILi128EEENS2_ILi0EEEEEEZNS_7idx2crdIiS7_SA_EEDaRKT_RKT0_RKT1_EUlRKT_RKT0_E_EEDaSE_SH_OSI_ENKUlDpSN_E_clIJiiiS9_EEEDaST_:
[----:B------:R-:W-:Y:S02]  /*9f60*/  MOV R24, R12 ;  /* 0x0000000c00187202 */ /* 0x000fe40000000f00 */
[----:B------:R-:W-:-:S04]  /*9f70*/  MOV R25, 0x0 ;  /* 0x0000000000197802 */ /* 0x000fc80000000f00 */
[----:B------:R-:W-:Y:S05]  /*9f80*/  RET.REL.NODEC R24 `(_ZN7cutlass13device_kernelIN5flash19enable_sm80_to_sm89INS1_16FlashAttnBwdSm80INS1_25CollectiveMainloopBwdSm80ILi2ELi2EN4cute5tupleIJNS5_1CILi128EEES8_NS7_ILi64EEEEEENS_6half_tEfNS_4arch4Sm80ELb1ELb0ELb1ELb1ELb0ELb0ELb0ELb0ELi2ELi4ELi4ELi4ELb0EEENS1_24CollectiveEpilogueBwdGQAISA_fSD_Li256ELb1ELb0EEENS1_25SingleTileBwdLPTSchedulerILb1ELi128ELb0EEEEEEEEEvNT_6ParamsE) ;  /* 0xffff607018007950 */ /* 0x000fea0003c3ffff */
        .type           $_ZN7cutlass13device_kernelIN5flash19enable_sm80_to_sm89INS1_16FlashAttnBwdSm80INS1_25CollectiveMainloopBwdSm80ILi2ELi2EN4cute5tupleIJNS5_1CILi128EEES8_NS7_ILi64EEEEEENS_6half_tEfNS_4arch4Sm80ELb1ELb0ELb1ELb1ELb0ELb0ELb0ELb0ELi2ELi4ELi4ELi4ELb0EEENS1_24CollectiveEpilogueBwdGQAISA_fSD_Li256ELb1ELb0EEENS1_25SingleTileBwdLPTSchedulerILb1ELi128ELb0EEEEEEEEEvNT_6ParamsE$_ZZN4cute9transformINS_5tupleIJiiNS_1CILi0EEEEEENS1_IJNS1_IJNS2_ILi4EEENS2_ILi8EEEEEENS2_ILi2EEENS2_ILi1EEEEEEZNS_7idx2crdIS4_SA_EEDaRKT_RKT0_EUlRKT_RKT0_E_EEDaSE_SH_OT1_ENKUlDpSK_E_clIJNS1_IJiiEEEiS3_EEEDaSR_,@function
        .size           $_ZN7cutlass13device_kernelIN5flash19enable_sm80_to_sm89INS1_16FlashAttnBwdSm80INS1_25CollectiveMainloopBwdSm80ILi2ELi2EN4cute5tupleIJNS5_1CILi128EEES8_NS7_ILi64EEEEEENS_6half_tEfNS_4arch4Sm80ELb1ELb0ELb1ELb1ELb0ELb0ELb0ELb0ELi2ELi4ELi4ELi4ELb0EEENS1_24CollectiveEpilogueBwdGQAISA_fSD_Li256ELb1ELb0EEENS1_25SingleTileBwdLPTSchedulerILb1ELi128ELb0EEEEEEEEEvNT_6ParamsE$_ZZN4cute9transformINS_5tupleIJiiNS_1CILi0EEEEEENS1_IJNS1_IJNS2_ILi4EEENS2_ILi8EEEEEENS2_ILi2EEENS2_ILi1EEEEEEZNS_7idx2crdIS4_SA_EEDaRKT_RKT0_EUlRKT_RKT0_E_EEDaSE_SH_OT1_ENKUlDpSK_E_clIJNS1_IJiiEEEiS3_EEEDaSR_,($_ZN7cutlass13device_kernelIN5flash19enable_sm80_to_sm89INS1_16FlashAttnBwdSm80INS1_25CollectiveMainloopBwdSm80ILi2ELi2EN4cute5tupleIJNS5_1CILi128EEES8_NS7_ILi64EEEEEENS_6half_tEfNS_4arch4Sm80ELb1ELb0ELb1ELb1ELb0ELb0ELb0ELb0ELi2ELi4ELi4ELi4ELb0EEENS1_24CollectiveEpilogueBwdGQAISA_fSD_Li256ELb1ELb0EEENS1_25SingleTileBwdLPTSchedulerILb1ELi128ELb0EEEEEEEEEvNT_6ParamsE$_ZZN4cute9transformINS_5tupleIJiiNS_1CILi0EEEEEENS1_IJNS1_IJNS2_ILi4EEENS2_ILi8EEEEEES5_NS2_ILi1EEEEEEZNS_7idx2crdIS4_S9_EEDaRKT_RKT0_EUlRKT_RKT0_E_EEDaSD_SG_OT1_ENKUlDpSJ_E_clIJNS1_IJiiEEEiS3_EEEDaSQ_ - $_ZN7cutlass13device_kernelIN5flash19enable_sm80_to_sm89INS1_16FlashAttnBwdSm80INS1_25CollectiveMainloopBwdSm80ILi2ELi2EN4cute5tupleIJNS5_1CILi128EEES8_NS7_ILi64EEEEEENS_6half_tEfNS_4arch4Sm80ELb1ELb0ELb1ELb1ELb0ELb0ELb0ELb0ELi2ELi4ELi4ELi4ELb0EEENS1_24CollectiveEpilogueBwdGQAISA_fSD_Li256ELb1ELb0EEENS1_25SingleTileBwdLPTSchedulerILb1ELi128ELb0EEEEEEEEEvNT_6ParamsE$_ZZN4cute9transformINS_5tupleIJiiNS_1CILi0EEEEEENS1_IJNS1_IJNS2_ILi4EEENS2_ILi8EEEEEENS2_ILi2EEENS2_ILi1EEEEEEZNS_7idx2crdIS4_SA_EEDaRKT_RKT0_EUlRKT_RKT0_E_EEDaSE_SH_OT1_ENKUlDpSK_E_clIJNS1_IJiiEEEiS3_EEEDaSR_)
$_ZN7cutlass13device_kernelIN5flash19enable_sm80_to_sm89INS1_16FlashAttnBwdSm80INS1_25CollectiveMainloopBwdSm80ILi2ELi2EN4cute5tupleIJNS5_1CILi128EEES8_NS7_ILi64EEEEEENS_6half_tEfNS_4arch4Sm80ELb1ELb0ELb1ELb1ELb0ELb0ELb0ELb0ELi2ELi4ELi4ELi4ELb0EEENS1_24CollectiveEpilogueBwdGQAISA_fSD_Li256ELb1ELb0EEENS1_25SingleTileBwdLPTSchedulerILb1ELi128ELb0EEEEEEEEEvNT_6ParamsE$_ZZN4cute9transformINS_5tupleIJiiNS_1CILi0EEEEEENS1_IJNS1_IJNS2_ILi4EEENS2_ILi8EEEEEENS2_ILi2EEENS2_ILi1EEEEEEZNS_7idx2crdIS4_SA_EEDaRKT_RKT0_EUlRKT_RKT0_E_EEDaSE_SH_OT1_ENKUlDpSK_E_clIJNS1_IJiiEEEiS3_EEEDaSR_:
[----:B------:R-:W-:Y:S02]  /*9f90*/  MOV R34, R6 ;  /* 0x0000000600227202 */ /* 0x000fe40000000f00 */
[----:B------:R-:W-:-:S04]  /*9fa0*/  MOV R35, 0x0 ;  /* 0x0000000000237802 */ /* 0x000fc80000000f00 */
[----:B------:R-:W-:Y:S05]  /*9fb0*/  RET.REL.NODEC R34 `(_ZN7cutlass13device_kernelIN5flash19enable_sm80_to_sm89INS1_16FlashAttnBwdSm80INS1_25CollectiveMainloopBwdSm80ILi2ELi2EN4cute5tupleIJNS5_1CILi128EEES8_NS7_ILi64EEEEEENS_6half_tEfNS_4arch4Sm80ELb1ELb0ELb1ELb1ELb0ELb0ELb0ELb0ELi2ELi4ELi4ELi4ELb0EEENS1_24CollectiveEpilogueBwdGQAISA_fSD_Li256ELb1ELb0EEENS1_25SingleTileBwdLPTSchedulerILb1ELi128ELb0EEEEEEEEEvNT_6ParamsE) ;  /* 0xffff604022007950 */ /* 0x000fea0003c3ffff */
        .type           $_ZN7cutlass13device_kernelIN5flash19enable_sm80_to_sm89INS1_16FlashAttnBwdSm80INS1_25CollectiveMainloopBwdSm80ILi2ELi2EN4cute5tupleIJNS5_1CILi128EEES8_NS7_ILi64EEEEEENS_6half_tEfNS_4arch4Sm80ELb1ELb0ELb1ELb1ELb0ELb0ELb0ELb0ELi2ELi4ELi4ELi4ELb0EEENS1_24CollectiveEpilogueBwdGQAISA_fSD_Li256ELb1ELb0EEENS1_25SingleTileBwdLPTSchedulerILb1ELi128ELb0EEEEEEEEEvNT_6ParamsE$_ZZN4cute9transformINS_5tupleIJiiNS_1CILi0EEEEEENS1_IJNS1_IJNS2_ILi4EEENS2_ILi8EEEEEES5_NS2_ILi1EEEEEEZNS_7idx2crdIS4_S9_EEDaRKT_RKT0_EUlRKT_RKT0_E_EEDaSD_SG_OT1_ENKUlDpSJ_E_clIJNS1_IJiiEEEiS3_EEEDaSQ_,@function
        .size           $_ZN7cutlass13device_kernelIN5flash19enable_sm80_to_sm89INS1_16FlashAttnBwdSm80INS1_25CollectiveMainloopBwdSm80ILi2ELi2EN4cute5tupleIJNS5_1CILi128EEES8_NS7_ILi64EEEEEENS_6half_tEfNS_4arch4Sm80ELb1ELb0ELb1ELb1ELb0ELb0ELb0ELb0ELi2ELi4ELi4ELi4ELb0EEENS1_24CollectiveEpilogueBwdGQAISA_fSD_Li256ELb1ELb0EEENS1_25SingleTileBwdLPTSchedulerILb1ELi128ELb0EEEEEEEEEvNT_6ParamsE$_ZZN4cute9transformINS_5tupleIJiiNS_1CILi0EEEEEENS1_IJNS1_IJNS2_ILi4EEENS2_ILi8EEEEEES5_NS2_ILi1EEEEEEZNS_7idx2crdIS4_S9_EEDaRKT_RKT0_EUlRKT_RKT0_E_EEDaSD_SG_OT1_ENKUlDpSJ_E_clIJNS1_IJiiEEEiS3_EEEDaSQ_,($_ZN7cutlass13device_kernelIN5flash19enable_sm80_to_sm89INS1_16FlashAttnBwdSm80INS1_25CollectiveMainloopBwdSm80ILi2ELi2EN4cute5tupleIJNS5_1CILi128EEES8_NS7_ILi64EEEEEENS_6half_tEfNS_4arch4Sm80ELb1ELb0ELb1ELb1ELb0ELb0ELb0ELb0ELi2ELi4ELi4ELi4ELb0EEENS1_24CollectiveEpilogueBwdGQAISA_fSD_Li256ELb1ELb0EEENS1_25SingleTileBwdLPTSchedulerILb1ELi128ELb0EEEEEEEEEvNT_6ParamsE$_ZZN4cute9transformINS_5tupleIJiiiNS_1CILi0EEEEEENS1_IJNS2_ILi32EEENS2_ILi4EEENS2_ILi2EEENS2_ILi1EEEEEENS1_IJS8_S8_S8_S8_EEEZNS_7crd2crdIS4_S9_SA_EEDaRKT_RKT0_RKT1_EUlRKT_RKT0_RKT1_E_EEDaSE_SH_SK_OT2_ENKUlDpSN_E_clIJiiiS3_EEEDaSX_ - $_ZN7cutlass13device_kernelIN5flash19enable_sm80_to_sm89INS1_16FlashAttnBwdSm80INS1_25CollectiveMainloopBwdSm80ILi2ELi2EN4cute5tupleIJNS5_1CILi128EEES8_NS7_ILi64EEEEEENS_6half_tEfNS_4arch4Sm80ELb1ELb0ELb1ELb1ELb0ELb0ELb0ELb0ELi2ELi4ELi4ELi4ELb0EEENS1_24CollectiveEpilogueBwdGQAISA_fSD_Li256ELb1ELb0EEENS1_25SingleTileBwdLPTSchedulerILb1ELi128ELb0EEEEEEEEEvNT_6ParamsE$_ZZN4cute9transformINS_5tupleIJiiNS_1CILi0EEEEEENS1_IJNS1_IJNS2_ILi4EEENS2_ILi8EEEEEES5_NS2_ILi1EEEEEEZNS_7idx2crdIS4_S9_EEDaRKT_RKT0_EUlRKT_RKT0_E_EEDaSD_SG_OT1_ENKUlDpSJ_E_clIJNS1_IJiiEEEiS3_EEEDaSQ_)
$_ZN7cutlass13device_kernelIN5flash19enable_sm80_to_sm89INS1_16FlashAttnBwdSm80INS1_25CollectiveMainloopBwdSm80ILi2ELi2EN4cute5tupleIJNS5_1CILi128EEES8_NS7_ILi64EEEEEENS_6half_tEfNS_4arch4Sm80ELb1ELb0ELb1ELb1ELb0ELb0ELb0ELb0ELi2ELi4ELi4ELi4ELb0EEENS1_24CollectiveEpilogueBwdGQAISA_fSD_Li256ELb1ELb0EEENS1_25SingleTileBwdLPTSchedulerILb1ELi128ELb0EEEEEEEEEvNT_6ParamsE$_ZZN4cute9transformINS_5tupleIJiiNS_1CILi0EEEEEENS1_IJNS1_IJNS2_ILi4EEENS2_ILi8EEEEEES5_NS2_ILi1EEEEEEZNS_7idx2crdIS4_S9_EEDaRKT_RKT0_EUlRKT_RKT0_E_EEDaSD_SG_OT1_ENKUlDpSJ_E_clIJNS1_IJiiEEEiS3_EEEDaSQ_:
[----:B------:R-:W-:Y:S02]  /*9fc0*/  MOV R38, R6 ;  /* 0x0000000600267202 */ /* 0x000fe40000000f00 */
[----:B------:R-:W-:-:S04]  /*9fd0*/  MOV R39, 0x0 ;  /* 0x0000000000277802 */ /* 0x000fc80000000f00 */
[----:B------:R-:W-:Y:S05]  /*9fe0*/  RET.REL.NODEC R38 `(_ZN7cutlass13device_kernelIN5flash19enable_sm80_to_sm89INS1_16FlashAttnBwdSm80INS1_25CollectiveMainloopBwdSm80ILi2ELi2EN4cute5tupleIJNS5_1CILi128EEES8_NS7_ILi64EEEEEENS_6half_tEfNS_4arch4Sm80ELb1ELb0ELb1ELb1ELb0ELb0ELb0ELb0ELi2ELi4ELi4ELi4ELb0EEENS1_24CollectiveEpilogueBwdGQAISA_fSD_Li256ELb1ELb0EEENS1_25SingleTileBwdLPTSchedulerILb1ELi128ELb0EEEEEEEEEvNT_6ParamsE) ;  /* 0xffff601026007950 */ /* 0x000fea0003c3ffff */
        .type           $_ZN7cutlass13device_kernelIN5flash19enable_sm80_to_sm89INS1_16FlashAttnBwdSm80INS1_25CollectiveMainloopBwdSm80ILi2ELi2EN4cute5tupleIJNS5_1CILi128EEES8_NS7_ILi64EEEEEENS_6half_tEfNS_4arch4Sm80ELb1ELb0ELb1ELb1ELb0ELb0ELb0ELb0ELi2ELi4ELi4ELi4ELb0EEENS1_24CollectiveEpilogueBwdGQAISA_fSD_Li256ELb1ELb0EEENS1_25SingleTileBwdLPTSchedulerILb1ELi128ELb0EEEEEEEEEvNT_6ParamsE$_ZZN4cute9transformINS_5tupleIJiiiNS_1CILi0EEEEEENS1_IJNS2_ILi32EEENS2_ILi4EEENS2_ILi2EEENS2_ILi1EEEEEENS1_IJS8_S8_S8_S8_EEEZNS_7crd2crdIS4_S9_SA_EEDaRKT_RKT0_RKT1_EUlRKT_RKT0_RKT1_E_EEDaSE_SH_SK_OT2_ENKUlDpSN_E_clIJiiiS3_EEEDaSX_,@function
        .size           $_ZN7cutlass13device_kernelIN5flash19enable_sm80_to_sm89INS1_16FlashAttnBwdSm80INS1_25CollectiveMainloopBwdSm80ILi2ELi2EN4cute5tupleIJNS5_1CILi128EEES8_NS7_ILi64EEEEEENS_6half_tEfNS_4arch4Sm80ELb1ELb0ELb1ELb1ELb0ELb0ELb0ELb0ELi2ELi4ELi4ELi4ELb0EEENS1_24CollectiveEpilogueBwdGQAISA_fSD_Li256ELb1ELb0EEENS1_25SingleTileBwdLPTSchedulerILb1ELi128ELb0EEEEEEEEEvNT_6ParamsE$_ZZN4cute9transformINS_5tupleIJiiiNS_1CILi0EEEEEENS1_IJNS2_ILi32EEENS2_ILi4EEENS2_ILi2EEENS2_ILi1EEEEEENS1_IJS8_S8_S8_S8_EEEZNS_7crd2crdIS4_S9_SA_EEDaRKT_RKT0_RKT1_EUlRKT_RKT0_RKT1_E_EEDaSE_SH_SK_OT2_ENKUlDpSN_E_clIJiiiS3_EEEDaSX_,($_ZN7cutlass13device_kernelIN5flash19enable_sm80_to_sm89INS1_16FlashAttnBwdSm80INS1_25CollectiveMainloopBwdSm80ILi2ELi2EN4cute5tupleIJNS5_1CILi128EEES8_NS7_ILi64EEEEEENS_6half_tEfNS_4arch4Sm80ELb1ELb0ELb1ELb1ELb0ELb0ELb0ELb0ELi2ELi4ELi4ELi4ELb0EEENS1_24CollectiveEpilogueBwdGQAISA_fSD_Li256ELb1ELb0EEENS1_25SingleTileBwdLPTSchedulerILb1ELi128ELb0EEEEEEEEEvNT_6ParamsE$_ZZN5flash25CollectiveMainloopBwdSm80ILi2ELi2EN4cute5tupleIJNS1_1CILi128EEES4_NS3_ILi64EEEEEEN7cutlass6half_tEfNS7_4arch4Sm80ELb1ELb0ELb1ELb1ELb0ELb0ELb0ELb0ELi2ELi4ELi4ELi4ELb0EE3mmaINS_16FlashAttnBwdSm80ISB_NS_24CollectiveEpilogueBwdGQAIS6_fSA_Li256ELb1ELb0EEENS_25SingleTileBwdLPTSchedulerILb1ELi128ELb0EEEE13SharedStorageENS1_6TensorINS1_11ArrayEngineIfLm32EEENS1_6LayoutINS2_IJNS2_IJNS3_ILi2EEESO_EEESO_NS3_ILi4EEEEEENS2_IJNS2_IJNS3_ILi1EEESO_EEESQ_NS3_ILi8EEEEEEEEEEEEbRKNSB_6ParamsERT0_S12_iNS2_IJiiiEEERT_ENKUlRT_iE_clINSK_INSL_IfLm64EEENSN_INS2_IJSP_SO_SU_EEESV_EEEEEEDaS17_i - $_ZN7cutlass13device_kernelIN5flash19enable_sm80_to_sm89INS1_16FlashAttnBwdSm80INS1_25CollectiveMainloopBwdSm80ILi2ELi2EN4cute5tupleIJNS5_1CILi128EEES8_NS7_ILi64EEEEEENS_6half_tEfNS_4arch4Sm80ELb1ELb0ELb1ELb1ELb0ELb0ELb0ELb0ELi2ELi4ELi4ELi4ELb0EEENS1_24CollectiveEpilogueBwdGQAISA_fSD_Li256ELb1ELb0EEENS1_25SingleTileBwdLPTSchedulerILb1ELi128ELb0EEEEEEEEEvNT_6ParamsE$_ZZN4cute9transformINS_5tupleIJiiiNS_1CILi0EEEEEENS1_IJNS2_ILi32EEENS2_ILi4EEENS2_ILi2EEENS2_ILi1EEEEEENS1_IJS8_S8_S8_S8_EEEZNS_7crd2crdIS4_S9_SA_EEDaRKT_RKT0_RKT1_EUlRKT_RKT0_RKT1_E_EEDaSE_SH_SK_OT2_ENKUlDpSN_E_clIJiiiS3_EEEDaSX_)
$_ZN7cutlass13device_kernelIN5flash19enable_sm80_to_sm89INS1_16FlashAttnBwdSm80INS1_25CollectiveMainloopBwdSm80ILi2ELi2EN4cute5tupleIJNS5_1CILi128EEES8_NS7_ILi64EEEEEENS_6half_tEfNS_4arch4Sm80ELb1ELb0ELb1ELb1ELb0ELb0ELb0ELb0ELi2ELi4ELi4ELi4ELb0EEENS1_24CollectiveEpilogueBwdGQAISA_fSD_Li256ELb1ELb0EEENS1_25SingleTileBwdLPTSchedulerILb1ELi128ELb0EEEEEEEEEvNT_6ParamsE$_ZZN4cute9transformINS_5tupleIJiiiNS_1CILi0EEEEEENS1_IJNS2_ILi32EEENS2_ILi4EEENS2_ILi2EEENS2_ILi1EEEEEENS1_IJS8_S8_S8_S8_EEEZNS_7crd2crdIS4_S9_SA_EEDaRKT_RKT0_RKT1_EUlRKT_RKT0_RKT1_E_EEDaSE_SH_SK_OT2_ENKUlDpSN_E_clIJiiiS3_EEEDaSX_:
[----:B------:R-:W-:Y:S02]  /*9ff0*/  MOV R24, R12 ;  /* 0x0000000c00187202 */ /* 0x000fe40000000f00 */
[----:B------:R-:W-:-:S04]  /*a000*/  MOV R25, 0x0 ;  /* 0x0000000000197802 */ /* 0x000fc80000000f00 */
[----:B------:R-:W-:Y:S05]  /*a010*/  RET.REL.NODEC R24 `(_ZN7cutlass13device_kernelIN5flash19enable_sm80_to_sm89INS1_16FlashAttnBwdSm80INS1_25CollectiveMainloopBwdSm80ILi2ELi2EN4cute5tupleIJNS5_1CILi128EEES8_NS7_ILi64EEEEEENS_6half_tEfNS_4arch4Sm80ELb1ELb0ELb1ELb1ELb0ELb0ELb0ELb0ELi2ELi4ELi4ELi4ELb0EEENS1_24CollectiveEpilogueBwdGQAISA_fSD_Li256ELb1ELb0EEENS1_25SingleTileBwdLPTSchedulerILb1ELi128ELb0EEEEEEEEEvNT_6ParamsE) ;  /* 0xffff5fe018007950 */ /* 0x000fea0003c3ffff */
        .type           $_ZN7cutlass13device_kernelIN5flash19enable_sm80_to_sm89INS1_16FlashAttnBwdSm80INS1_25CollectiveMainloopBwdSm80ILi2ELi2EN4cute5tupleIJNS5_1CILi128EEES8_NS7_ILi64EEEEEENS_6half_tEfNS_4arch4Sm80ELb1ELb0ELb1ELb1ELb0ELb0ELb0ELb0ELi2ELi4ELi4ELi4ELb0EEENS1_24CollectiveEpilogueBwdGQAISA_fSD_Li256ELb1ELb0EEENS1_25SingleTileBwdLPTSchedulerILb1ELi128ELb0EEEEEEEEEvNT_6ParamsE$_ZZN5flash25CollectiveMainloopBwdSm80ILi2ELi2EN4cute5tupleIJNS1_1CILi128EEES4_NS3_ILi64EEEEEEN7cutlass6half_tEfNS7_4arch4Sm80ELb1ELb0ELb1ELb1ELb0ELb0ELb0ELb0ELi2ELi4ELi4ELi4ELb0EE3mmaINS_16FlashAttnBwdSm80ISB_NS_24CollectiveEpilogueBwdGQAIS6_fSA_Li256ELb1ELb0EEENS_25SingleTileBwdLPTSchedulerILb1ELi128ELb0EEEE13SharedStorageENS1_6TensorINS1_11ArrayEngineIfLm32EEENS1_6LayoutINS2_IJNS2_IJNS3_ILi2EEESO_EEESO_NS3_ILi4EEEEEENS2_IJNS2_IJNS3_ILi1EEESO_EEESQ_NS3_ILi8EEEEEEEEEEEEbRKNSB_6ParamsERT0_S12_iNS2_IJiiiEEERT_ENKUlRT_iE_clINSK_INSL_IfLm64EEENSN_INS2_IJSP_SO_SU_EEESV_EEEEEEDaS17_i,@function
        .size           $_ZN7cutlass13device_kernelIN5flash19enable_sm80_to_sm89INS1_16FlashAttnBwdSm80INS1_25CollectiveMainloopBwdSm80ILi2ELi2EN4cute5tupleIJNS5_1CILi128EEES8_NS7_ILi64EEEEEENS_6half_tEfNS_4arch4Sm80ELb1ELb0ELb1ELb1ELb0ELb0ELb0ELb0ELi2ELi4ELi4ELi4ELb0EEENS1_24CollectiveEpilogueBwdGQAISA_fSD_Li256ELb1ELb0EEENS1_25SingleTileBwdLPTSchedulerILb1ELi128ELb0EEEEEEEEEvNT_6ParamsE$_ZZN5flash25CollectiveMainloopBwdSm80ILi2ELi2EN4cute5tupleIJNS1_1CILi128EEES4_NS3_ILi64EEEEEEN7cutlass6half_tEfNS7_4arch4Sm80ELb1ELb0ELb1ELb1ELb0ELb0ELb0ELb0ELi2ELi4ELi4ELi4ELb0EE3mmaINS_16FlashAttnBwdSm80ISB_NS_24CollectiveEpilogueBwdGQAIS6_fSA_Li256ELb1ELb0EEENS_25SingleTileBwdLPTSchedulerILb1ELi128ELb0EEEE13SharedStorageENS1_6TensorINS1_11ArrayEngineIfLm32EEENS1_6LayoutINS2_IJNS2_IJNS3_ILi2EEESO_EEESO_NS3_ILi4EEEEEENS2_IJNS2_IJNS3_ILi1EEESO_EEESQ_NS3_ILi8EEEEEEEEEEEEbRKNSB_6ParamsERT0_S12_iNS2_IJiiiEEERT_ENKUlRT_iE_clINSK_INSL_IfLm64EEENSN_INS2_IJSP_SO_SU_EEESV_EEEEEEDaS17_i,($_ZN7cutlass13device_kernelIN5flash19enable_sm80_to_sm89INS1_16FlashAttnBwdSm80INS1_25CollectiveMainloopBwdSm80ILi2ELi2EN4cute5tupleIJNS5_1CILi128EEES8_NS7_ILi64EEEEEENS_6half_tEfNS_4arch4Sm80ELb1ELb0ELb1ELb1ELb0ELb0ELb0ELb0ELi2ELi4ELi4ELi4ELb0EEENS1_24CollectiveEpilogueBwdGQAISA_fSD_Li256ELb1ELb0EEENS1_25SingleTileBwdLPTSchedulerILb1ELi128ELb0EEEEEEEEEvNT_6ParamsE$_ZZN5flash25CollectiveMainloopBwdSm80ILi2ELi2EN4cute5tupleIJNS1_1CILi128EEES4_NS3_ILi64EEEEEEN7cutlass6half_tEfNS7_4arch4Sm80ELb1ELb0ELb1ELb1ELb0ELb0ELb0ELb0ELi2ELi4ELi4ELi4ELb0EE3mmaINS_16FlashAttnBwdSm80ISB_NS_24CollectiveEpilogueBwdGQAIS6_fSA_Li256ELb1ELb0EEENS_25SingleTileBwdLPTSchedulerILb1ELi128ELb0EEEE13SharedStorageENS1_6TensorINS1_11ArrayEngineIfLm32EEENS1_6LayoutINS2_IJNS2_IJNS3_ILi2EEESO_EEESO_NS3_ILi4EEEEEENS2_IJNS2_IJNS3_ILi1EEESO_EEESQ_NS3_ILi8EEEEEEEEEEEEbRKNSB_6ParamsERT0_S12_iNS2_IJiiiEEERT_ENKUliT_E_clIZSC_ISJ_SX_EbS10_S12_S12_iS13_S15_EUlRS16_iE_EEDaiS16_ - $_ZN7cutlass13device_kernelIN5flash19enable_sm80_to_sm89INS1_16FlashAttnBwdSm80INS1_25CollectiveMainloopBwdSm80ILi2ELi2EN4cute5tupleIJNS5_1CILi128EEES8_NS7_ILi64EEEEEENS_6half_tEfNS_4arch4Sm80ELb1ELb0ELb1ELb1ELb0ELb0ELb0ELb0ELi2ELi4ELi4ELi4ELb0EEENS1_24CollectiveEpilogueBwdGQAISA_fSD_Li256ELb1ELb0EEENS1_25SingleTileBwdLPTSchedulerILb1ELi128ELb0EEEEEEEEEvNT_6ParamsE$_ZZN5flash25CollectiveMainloopBwdSm80ILi2ELi2EN4cute5tupleIJNS1_1CILi128EEES4_NS3_ILi64EEEEEEN7cutlass6half_tEfNS7_4arch4Sm80ELb1ELb0ELb1ELb1ELb0ELb0ELb0ELb0ELi2ELi4ELi4ELi4ELb0EE3mmaINS_16FlashAttnBwdSm80ISB_NS_24CollectiveEpilogueBwdGQAIS6_fSA_Li256ELb1ELb0EEENS_25SingleTileBwdLPTSchedulerILb1ELi128ELb0EEEE13SharedStorageENS1_6TensorINS1_11ArrayEngineIfLm32EEENS1_6LayoutINS2_IJNS2_IJNS3_ILi2EEESO_EEESO_NS3_ILi4EEEEEENS2_IJNS2_IJNS3_ILi1EEESO_EEESQ_NS3_ILi8EEEEEEEEEEEEbRKNSB_6ParamsERT0_S12_iNS2_IJiiiEEERT_ENKUlRT_iE_clINSK_INSL_IfLm64EEENSN_INS2_IJSP_SO_SU_EEESV_EEEEEEDaS17_i)
$_ZN7cutlass13device_kernelIN5flash19enable_sm80_to_sm89INS1_16FlashAttnBwdSm80INS1_25CollectiveMainloopBwdSm80ILi2ELi2EN4cute5tupleIJNS5_1CILi128EEES8_NS7_ILi64EEEEEENS_6half_tEfNS_4arch4Sm80ELb1ELb0ELb1ELb1ELb0ELb0ELb0ELb0ELi2ELi4ELi4ELi4ELb0EEENS1_24CollectiveEpilogueBwdGQAISA_fSD_Li256ELb1ELb0EEENS1_25SingleTileBwdLPTSchedulerILb1ELi128ELb0EEEEEEEEEvNT_6ParamsE$_ZZN5flash25CollectiveMainloopBwdSm80ILi2ELi2EN4cute5tupleIJNS1_1CILi128EEES4_NS3_ILi64EEEEEEN7cutlass6half_tEfNS7_4arch4Sm80ELb1ELb0ELb1ELb1ELb0ELb0ELb0ELb0ELi2ELi4ELi4ELi4ELb0EE3mmaINS_16FlashAttnBwdSm80ISB_NS_24CollectiveEpilogueBwdGQAIS6_fSA_Li256ELb1ELb0EEENS_25SingleTileBwdLPTSchedulerILb1ELi128ELb0EEEE13SharedStorageENS1_6TensorINS1_11ArrayEngineIfLm32EEENS1_6LayoutINS2_IJNS2_IJNS3_ILi2EEESO_EEESO_NS3_ILi4EEEEEENS2_IJNS2_IJNS3_ILi1EEESO_EEESQ_NS3_ILi8EEEEEEEEEEEEbRKNSB_6ParamsERT0_S12_iNS2_IJiiiEEERT_ENKUlRT_iE_clINSK_INSL_IfLm64EEENSN_INS2_IJSP_SO_SU_EEESV_EEEEEEDaS17_i:
        /* <DEDUP_REMOVED lines=20> */
[----:B------:R-:W-:Y:S05]  /*a160*/  CALL.REL.NOINC `($_ZN7cutlass13device_kernelIN5flash19enable_sm80_to_sm89INS1_16FlashAttnBwdSm80INS1_25CollectiveMainloopBwdSm80ILi2ELi2EN4cute5tupleIJNS5_1CILi128EEES8_NS7_ILi64EEEEEENS_6half_tEfNS_4arch4Sm80ELb1ELb0ELb1ELb1ELb0ELb0ELb0ELb0ELi2ELi4ELi4ELi4ELb0EEENS1_24CollectiveEpilogueBwdGQAISA_fSD_Li256ELb1ELb0EEENS1_25SingleTileBwdLPTSchedulerILb1ELi128ELb0EEEEEEEEEvNT_6ParamsE$_ZZN4cute7idx2crdIiNS_5tupleIJNS_1CILi32EEENS2_ILi4EEENS2_ILi2EEENS2_ILi1EEEEEENS1_IJS6_S3_NS2_ILi128EEENS2_ILi0EEEEEEEEDaRKT_RKT0_RKT1_ENKUlRKT_RKT0_E_clIS5_S8_EEDaSM_SP_) ;  /* 0xfffffd6000007944 */ /* 0x000fea0003c3ffff */
[----:B------:R-:W-:Y:S02]  /*a170*/  MOV R12, 0xa190 ;  /* 0x0000a190000c7802 */ /* 0x000fe40000000f00 */
[----:B------:R-:W-:Y:S05]  /*a180*/  CALL.REL.NOINC `($_ZN7cutlass13device_kernelIN5flash19enable_sm80_to_sm89INS1_16FlashAttnBwdSm80INS1_25CollectiveMainloopBwdSm80ILi2ELi2EN4cute5tupleIJNS5_1CILi128EEES8_NS7_ILi64EEEEEENS_6half_tEfNS_4arch4Sm80ELb1ELb0ELb1ELb1ELb0ELb0ELb0ELb0ELi2ELi4ELi4ELi4ELb0EEENS1_24CollectiveEpilogueBwdGQAISA_fSD_Li256ELb1ELb0EEENS1_25SingleTileBwdLPTSchedulerILb1ELi128ELb0EEEEEEEEEvNT_6ParamsE$_ZZN4cute9transformINS_5tupleIJNS_1CILi32EEENS2_ILi4EEENS2_ILi2EEENS2_ILi1EEEEEENS1_IJS6_S3_NS2_ILi128EEENS2_ILi0EEEEEEZNS_7idx2crdIiS7_SA_EEDaRKT_RKT0_RKT1_EUlRKT_RKT0_E_EEDaSE_SH_OSI_ENKUlDpSN_E_clIJiiiS9_EEEDaST_) ;  /* 0xfffffdd000007944 */ /* 0x000fea0003c3ffff */
[----:B------:R-:W-:Y:S02]  /*a190*/  MOV R12, 0xa1b0 ;  /* 0x0000a1b0000c7802 */ /* 0x000fe40000000f00 */
[----:B------:R-:W-:Y:S05]  /*a1a0*/  CALL.REL.NOINC `($_ZN7cutlass13device_kernelIN5flash19enable_sm80_to_sm89INS1_16FlashAttnBwdSm80INS1_25CollectiveMainloopBwdSm80ILi2ELi2EN4cute5tupleIJNS5_1CILi128EEES8_NS7_ILi64EEEEEENS_6half_tEfNS_4arch4Sm80ELb1ELb0ELb1ELb1ELb0ELb0ELb0ELb0ELi2ELi4ELi4ELi4ELb0EEENS1_24CollectiveEpilogueBwdGQAISA_fSD_Li256ELb1ELb0EEENS1_25SingleTileBwdLPTSchedulerILb1ELi128ELb0EEEEEEEEEvNT_6ParamsE$_ZZN4cute7crd2crdINS_5tupleIJiiiNS_1CILi0EEEEEENS1_IJNS2_ILi32EEENS2_ILi4EEENS2_ILi2EEENS2_ILi1EEEEEENS1_IJS8_S8_S8_S8_EEEEEDaRKT_RKT0_RKT1_ENKUlRKT_RKT0_RKT1_E_clIiS5_S8_EEDaSM_SP_SS_) ;  /* 0xfffffa5000007944 */ /* 0x000fea0003c3ffff */
[----:B------:R-:W-:Y:S02]  /*a1b0*/  MOV R12, 0xa1d0 ;  /* 0x0000a1d0000c7802 */ /* 0x000fe40000000f00 */
[----:B------:R-:W-:Y:S05]  /*a1c0*/  CALL.REL.NOINC `($_ZN7cutlass13device_kernelIN5flash19enable_sm80_to_sm89INS1_16FlashAttnBwdSm80INS1_25CollectiveMainloopBwdSm80ILi2ELi2EN4cute5tupleIJNS5_1CILi128EEES8_NS7_ILi64EEEEEENS_6half_tEfNS_4arch4Sm80ELb1ELb0ELb1ELb1ELb0ELb0ELb0ELb0ELi2ELi4ELi4ELi4ELb0EEENS1_24CollectiveEpilogueBwdGQAISA_fSD_Li256ELb1ELb0EEENS1_25SingleTileBwdLPTSchedulerILb1ELi128ELb0EEEEEEEEEvNT_6ParamsE$_ZZN4cute7crd2crdINS_5tupleIJiiiNS_1CILi0EEEEEENS1_IJNS2_ILi32EEENS2_ILi4EEENS2_ILi2EEENS2_ILi1EEEEEENS1_IJS8_S8_S8_S8_EEEEEDaRKT_RKT0_RKT1_ENKUlRKT_RKT0_RKT1_E_clIiS6_S8_EEDaSM_SP_SS_) ;  /* 0xfffffa6000007944 */ /* 0x000fea0003c3ffff */
[----:B------:R-:W-:Y:S02]  /*a1d0*/  MOV R5, R3 ;  /* 0x0000000300057202 */ /* 0x000fe40000000f00 */
[----:B------:R-:W-:Y:S02]  /*a1e0*/  MOV R12, 0xa200 ;  /* 0x0000a200000c7802 */ /* 0x000fe40000000f00 */
[----:B------:R-:W-:Y:S05]  /*a1f0*/  CALL.REL.NOINC `($_ZN7cutlass13device_kernelIN5flash19enable_sm80_to_sm89INS1_16FlashAttnBwdSm80INS1_25CollectiveMainloopBwdSm80ILi2ELi2EN4cute5tupleIJNS5_1CILi128EEES8_NS7_ILi64EEEEEENS_6half_tEfNS_4arch4Sm80ELb1ELb0ELb1ELb1ELb0ELb0ELb0ELb0ELi2ELi4ELi4ELi4ELb0EEENS1_24CollectiveEpilogueBwdGQAISA_fSD_Li256ELb1ELb0EEENS1_25SingleTileBwdLPTSchedulerILb1ELi128ELb0EEEEEEEEEvNT_6ParamsE$_ZZN4cute7crd2crdINS_5tupleIJiiiNS_1CILi0EEEEEENS1_IJNS2_ILi32EEENS2_ILi4EEENS2_ILi2EEENS2_ILi1EEEEEENS1_IJS8_S8_S8_S8_EEEEEDaRKT_RKT0_RKT1_ENKUlRKT_RKT0_RKT1_E_clIiS7_S8_EEDaSM_SP_SS_) ;  /* 0xfffffa6000007944 */ /* 0x000fea0003c3ffff */
[----:B------:R-:W-:Y:S02]  /*a200*/  MOV R12, 0xa220 ;  /* 0x0000a220000c7802 */ /* 0x000fe40000000f00 */
[----:B------:R-:W-:Y:S05]  /*a210*/  CALL.REL.NOINC `($_ZN7cutlass13device_kernelIN5flash19enable_sm80_to_sm89INS1_16FlashAttnBwdSm80INS1_25CollectiveMainloopBwdSm80ILi2ELi2EN4cute5tupleIJNS5_1CILi128EEES8_NS7_ILi64EEEEEENS_6half_tEfNS_4arch4Sm80ELb1ELb0ELb1ELb1ELb0ELb0ELb0ELb0ELi2ELi4ELi4ELi4ELb0EEENS1_24CollectiveEpilogueBwdGQAISA_fSD_Li256ELb1ELb0EEENS1_25SingleTileBwdLPTSchedulerILb1ELi128ELb0EEEEEEEEEvNT_6ParamsE$_ZZN4cute9transformINS_5tupleIJiiiNS_1CILi0EEEEEENS1_IJNS2_ILi32EEENS2_ILi4EEENS2_ILi2EEENS2_ILi1EEEEEENS1_IJS8_S8_S8_S8_EEEZNS_7crd2crdIS4_S9_SA_EEDaRKT_RKT0_RKT1_EUlRKT_RKT0_RKT1_E_EEDaSE_SH_SK_OT2_ENKUlDpSN_E_clIJiiiS3_EEEDaSX_) ;  /* 0xfffffdd000007944 */ /* 0x000fea0003c3ffff */
[----:B------:R1:W-:Y:S01]  /*a220*/  STL [R1+0x13a0], R14 ;  /* 0x0013a00e01007387 */ /* 0x0003e20000100800 */
[----:B------:R-:W-:Y:S01]  /*a230*/  IMAD.MOV.U32 R15, RZ, RZ, R4 ;  /* 0x000000ffff0f7224 */ /* 0x000fe200078e0004 */
[----:B------:R-:W-:Y:S02]  /*a240*/  IADD3 R3, R13, 0x24, RZ ;  /* 0x000000240d037810 */ /* 0x000fe40007ffe0ff */
[----:B------:R1:W-:Y:S01]  /*a250*/  STL.U8 [R1+0x1394], RZ ;  /* 0x001394ff01007387 */ /* 0x0003e20000100000 */
[----:B------:R-:W-:-:S03]  /*a260*/  MOV R12, 0xa290 ;  /* 0x0000a290000c7802 */ /* 0x000fc60000000f00 */
[----:B------:R1:W-:Y:S04]  /*a270*/  STL.64 [R1+0x1398], R4 ;  /* 0x0013980401007387 */ /* 0x0003e80000100a00 */
[----:B-1----:R-:W-:Y:S05]  /*a280*/  CALL.REL.NOINC `($_ZN7cutlass13device_kernelIN5flash19enable_sm80_to_sm89INS1_16FlashAttnBwdSm80INS1_25CollectiveMainloopBwdSm80ILi2ELi2EN4cute5tupleIJNS5_1CILi128EEES8_NS7_ILi64EEEEEENS_6half_tEfNS_4arch4Sm80ELb1ELb0ELb1ELb1ELb0ELb0ELb0ELb0ELi2ELi4ELi4ELi4ELb0EEENS1_24CollectiveEpilogueBwdGQAISA_fSD_Li256ELb1ELb0EEENS1_25SingleTileBwdLPTSchedulerILb1ELi128ELb0EEEEEEEEEvNT_6ParamsE$_ZN4cute3eso3ESOILb1ELb0EJNS_6LayoutINS_5tupleIJNS3_IJNS3_IJNS_1CILi4EEENS4_ILi8EEEEEENS3_IJS5_NS4_ILi2EEEEEEEEENS3_IJNS3_IJS8_S8_EEENS3_IJS8_S6_EEEEEEEEENS3_IJNS3_IJNS3_IJNS_11ScaledBasisIS8_JLi1EEEENSF_INS4_ILi1EEEJLi0EEEEEEENS3_IJNSF_INS4_ILi16EEEJLi0EEEENSF_IS6_JLi1EEEEEEEEEENS3_IJNS3_IJNSF_ISH_JLi1EEEENSF_IS6_JLi0EEEEEEENS3_IJNSF_INS4_ILi64EEEJLi0EEEENSF_ISK_JLi1EEEEEEEEEEEEEEENS_10ViewEngineINS_23ArithmeticTupleIteratorINS_15ArithmeticTupleIJNS4_ILi0EEES12_EEEEEEEEEC2ERKSY_RKS15_) ;  /* 0xffffd50000007944 */ /* 0x002fea0003c3ffff */
[----:B------:R-:W-:Y:S01]  /*a290*/  IMAD.MOV.U32 R7, RZ, RZ, R5 ;  /* 0x000000ffff077224 */ /* 0x000fe200078e0005 */
[----:B-1----:R-:W-:Y:S01]  /*a2a0*/  IADD3 R3, R13, 0x20, RZ ;  /* 0x000000200d037810 */ /* 0x002fe20007ffe0ff */
[----:B------:R-:W-:Y:S01]  /*a2b0*/  IMAD.MOV.U32 R11, RZ, RZ, R13 ;  /* 0x000000ffff0b7224 */ /* 0x000fe200078e000d */
[----:B------:R-:W-:Y:S02]  /*a2c0*/  MOV R12, 0xa2e0 ;  /* 0x0000a2e0000c7802 */ /* 0x000fe40000000f00 */
[----:B------:R-:W-:Y:S05]  /*a2d0*/  CALL.REL.NOINC `($_ZN7cutlass13device_kernelIN5flash19enable_sm80_to_sm89INS1_16FlashAttnBwdSm80INS1_25CollectiveMainloopBwdSm80ILi2ELi2EN4cute5tupleIJNS5_1CILi128EEES8_NS7_ILi64EEEEEENS_6half_tEfNS_4arch4Sm80ELb1ELb0ELb1ELb1ELb0ELb0ELb0ELb0ELi2ELi4ELi4ELi4ELb0EEENS1_24CollectiveEpilogueBwdGQAISA_fSD_Li256ELb1ELb0EEENS1_25SingleTileBwdLPTSchedulerILb1ELi128ELb0EEEEEEEEEvNT_6ParamsE$_ZN4cute3eso3ESOILb0ELb0EJiiEEC2ERKiS4_) ;  /* 0xffffc5a000007944 */ /* 0x000fea0003c3ffff */
[----:B------:R-:W2:Y:S01]  /*a2e0*/  LDL.64 R4, [R1+0x1380] ;  /* 0x0013800001047983 */ /* 0x000ea20000100a00 */
[----:B------:R-:W-:-:S03]  /*a2f0*/  MOV R12, 0xa330 ;  /* 0x0000a330000c7802 */ /* 0x000fc60000000f00 */
[----:B--2---:R2:W-:Y:S04]  /*a300*/  STL [R1+0x138c], R4 ;  /* 0x00138c0401007387 */ /* 0x0045e80000100800 */
[----:B------:R2:W-:Y:S02]  /*a310*/  STL [R1+0x1390], R5 ;  /* 0x0013900501007387 */ /* 0x0005e40000100800 */
[----:B-12---:R-:W-:Y:S05]  /*a320*/  CALL.REL.NOINC `($_ZN7cutlass13device_kernelIN5flash19enable_sm80_to_sm89INS1_16FlashAttnBwdSm80INS1_25CollectiveMainloopBwdSm80ILi2ELi2EN4cute5tupleIJNS5_1CILi128EEES8_NS7_ILi64EEEEEENS_6half_tEfNS_4arch4Sm80ELb1ELb0ELb1ELb1ELb0ELb0ELb0ELb0ELi2ELi4ELi4ELi4ELb0EEENS1_24CollectiveEpilogueBwdGQAISA_fSD_Li256ELb1ELb0EEENS1_25SingleTileBwdLPTSchedulerILb1ELi128ELb0EEEEEEEEEvNT_6ParamsE$_ZN4cute3eso3ESOILb0ELb0EJiNS_5tupleIJiiEEEEEC2ERKiRKS3_) ;  /* 0xffffc4c000007944 */ /* 0x006fea0003c3ffff */
        /* <DEDUP_REMOVED lines=217> */
[----:B------:R-:W-:Y:S05]  /*b0c0*/  @P0 RET.REL.NODEC R16 `(_ZN7cutlass13device_kernelIN5flash19enable_sm80_to_sm89INS1_16FlashAttnBwdSm80INS1_25CollectiveMainloopBwdSm80ILi2ELi2EN4cute5tupleIJNS5_1CILi128EEES8_NS7_ILi64EEEEEENS_6half_tEfNS_4arch4Sm80ELb1ELb0ELb1ELb1ELb0ELb0ELb0ELb0ELi2ELi4ELi4ELi4ELb0EEENS1_24CollectiveEpilogueBwdGQAISA_fSD_Li256ELb1ELb0EEENS1_25SingleTileBwdLPTSchedulerILb1ELi128ELb0EEEEEEEEEvNT_6ParamsE) ;  /* 0xffff4f3010000950 */ /* 0x000fea0003c3ffff */
[----:B------:R-:W-:Y:S02]  /*b0d0*/  MOV R3, 0xff800000 ;  /* 0xff80000000037802 */ /* 0x000fe40000000f00 */
[----:B------:R-:W-:-:S03]  /*b0e0*/  MOV R17, 0x0 ;  /* 0x0000000000117802 */ /* 0x000fc60000000f00 */
[----:B------:R1:W-:Y:S01]  /*b0f0*/  STL [R6+0xfc], R3 ;  /* 0x0000fc0306007387 */ /* 0x0003e20000100800 */
[----:B------:R-:W-:Y:S05]  /*b100*/  RET.REL.NODEC R16 `(_ZN7cutlass13device_kernelIN5flash19enable_sm80_to_sm89INS1_16FlashAttnBwdSm80INS1_25CollectiveMainloopBwdSm80ILi2ELi2EN4cute5tupleIJNS5_1CILi128EEES8_NS7_ILi64EEEEEENS_6half_tEfNS_4arch4Sm80ELb1ELb0ELb1ELb1ELb0ELb0ELb0ELb0ELi2ELi4ELi4ELi4ELb0EEENS1_24CollectiveEpilogueBwdGQAISA_fSD_Li256ELb1ELb0EEENS1_25SingleTileBwdLPTSchedulerILb1ELi128ELb0EEEEEEEEEvNT_6ParamsE) ;  /* 0xffff4ef010007950 */ /* 0x000fea0003c3ffff */
        .type           $_ZN7cutlass13device_kernelIN5flash19enable_sm80_to_sm89INS1_16FlashAttnBwdSm80INS1_25CollectiveMainloopBwdSm80ILi2ELi2EN4cute5tupleIJNS5_1CILi128EEES8_NS7_ILi64EEEEEENS_6half_tEfNS_4arch4Sm80ELb1ELb0ELb1ELb1ELb0ELb0ELb0ELb0ELi2ELi4ELi4ELi4ELb0EEENS1_24CollectiveEpilogueBwdGQAISA_fSD_Li256ELb1ELb0EEENS1_25SingleTileBwdLPTSchedulerILb1ELi128ELb0EEEEEEEEEvNT_6ParamsE$_ZZN5flash25CollectiveMainloopBwdSm80ILi2ELi2EN4cute5tupleIJNS1_1CILi128EEES4_NS3_ILi64EEEEEEN7cutlass6half_tEfNS7_4arch4Sm80ELb1ELb0ELb1ELb1ELb0ELb0ELb0ELb0ELi2ELi4ELi4ELi4ELb0EE3mmaINS_16FlashAttnBwdSm80ISB_NS_24CollectiveEpilogueBwdGQAIS6_fSA_Li256ELb1ELb0EEENS_25SingleTileBwdLPTSchedulerILb1ELi128ELb0EEEE13SharedStorageENS1_6TensorINS1_11ArrayEngineIfLm32EEENS1_6LayoutINS2_IJNS2_IJNS3_ILi2EEESO_EEESO_NS3_ILi4EEEEEENS2_IJNS2_IJNS3_ILi1EEESO_EEESQ_NS3_ILi8EEEEEEEEEEEEbRKNSB_6ParamsERT0_S12_iNS2_IJiiiEEERT_ENKUliT_E_clIZSC_ISJ_SX_EbS10_S12_S12_iS13_S15_EUlRS16_iE_EEDaiS16_,@function
        .size           $_ZN7cutlass13device_kernelIN5flash19enable_sm80_to_sm89INS1_16FlashAttnBwdSm80INS1_25CollectiveMainloopBwdSm80ILi2ELi2EN4cute5tupleIJNS5_1CILi128EEES8_NS7_ILi64EEEEEENS_6half_tEfNS_4arch4Sm80ELb1ELb0ELb1ELb1ELb0ELb0ELb0ELb0ELi2ELi4ELi4ELi4ELb0EEENS1_24CollectiveEpilogueBwdGQAISA_fSD_Li256ELb1ELb0EEENS1_25SingleTileBwdLPTSchedulerILb1ELi128ELb0EEEEEEEEEvNT_6ParamsE$_ZZN5flash25CollectiveMainloopBwdSm80ILi2ELi2EN4cute5tupleIJNS1_1CILi128EEES4_NS3_ILi64EEEEEEN7cutlass6half_tEfNS7_4arch4Sm80ELb1ELb0ELb1ELb1ELb0ELb0ELb0ELb0ELi2ELi4ELi4ELi4ELb0EE3mmaINS_16FlashAttnBwdSm80ISB_NS_24CollectiveEpilogueBwdGQAIS6_fSA_Li256ELb1ELb0EEENS_25SingleTileBwdLPTSchedulerILb1ELi128ELb0EEEE13SharedStorageENS1_6TensorINS1_11ArrayEngineIfLm32EEENS1_6LayoutINS2_IJNS2_IJNS3_ILi2EEESO_EEESO_NS3_ILi4EEEEEENS2_IJNS2_IJNS3_ILi1EEESO_EEESQ_NS3_ILi8EEEEEEEEEEEEbRKNSB_6ParamsERT0_S12_iNS2_IJiiiEEERT_ENKUliT_E_clIZSC_ISJ_SX_EbS10_S12_S12_iS13_S15_EUlRS16_iE_EEDaiS16_,($_ZN7cutlass13device_kernelIN5flash19enable_sm80_to_sm89INS1_16FlashAttnBwdSm80INS1_25CollectiveMainloopBwdSm80ILi2ELi2EN4cute5tupleIJNS5_1CILi128EEES8_NS7_ILi64EEEEEENS_6half_tEfNS_4arch4Sm80ELb1ELb0ELb1ELb1ELb0ELb0ELb0ELb0ELi2ELi4ELi4ELi4ELb0EEENS1_24CollectiveEpilogueBwdGQAISA_fSD_Li256ELb1ELb0EEENS1_25SingleTileBwdLPTSchedulerILb1ELi128ELb0EEEEEEEEEvNT_6ParamsE$_ZZN5flash25CollectiveMainloopBwdSm80ILi2ELi2EN4cute5tupleIJNS1_1CILi128EEES4_NS3_ILi64EEEEEEN7cutlass6half_tEfNS7_4arch4Sm80ELb1ELb0ELb1ELb1ELb0ELb0ELb0ELb0ELi2ELi4ELi4ELi4ELb0EE3mmaINS_16FlashAttnBwdSm80ISB_NS_24CollectiveEpilogueBwdGQAIS6_fSA_Li256ELb1ELb0EEENS_25SingleTileBwdLPTSchedulerILb1ELi128ELb0EEEE13SharedStorageENS1_6TensorINS1_11ArrayEngineIfLm32EEENS1_6LayoutINS2_IJNS2_IJNS3_ILi2EEESO_EEESO_NS3_ILi4EEEEEENS2_IJNS2_IJNS3_ILi1EEESO_EEESQ_NS3_ILi8EEEEEEEEEEEEbRKNSB_6ParamsERT0_S12_iNS2_IJiiiEEERT_ENKUlvE0_clEv - $_ZN7cutlass13device_kernelIN5flash19enable_sm80_to_sm89INS1_16FlashAttnBwdSm80INS1_25CollectiveMainloopBwdSm80ILi2ELi2EN4cute5tupleIJNS5_1CILi128EEES8_NS7_ILi64EEEEEENS_6half_tEfNS_4arch4Sm80ELb1ELb0ELb1ELb1ELb0ELb0ELb0ELb0ELi2ELi4ELi4ELi4ELb0EEENS1_24CollectiveEpilogueBwdGQAISA_fSD_Li256ELb1ELb0EEENS1_25SingleTileBwdLPTSchedulerILb1ELi128ELb0EEEEEEEEEvNT_6ParamsE$_ZZN5flash25CollectiveMainloopBwdSm80ILi2ELi2EN4cute5tupleIJNS1_1CILi128EEES4_NS3_ILi64EEEEEEN7cutlass6half_tEfNS7_4arch4Sm80ELb1ELb0ELb1ELb1ELb0ELb0ELb0ELb0ELi2ELi4ELi4ELi4ELb0EE3mmaINS_16FlashAttnBwdSm80ISB_NS_24CollectiveEpilogueBwdGQAIS6_fSA_Li256ELb1ELb0EEENS_25SingleTileBwdLPTSchedulerILb1ELi128ELb0EEEE13SharedStorageENS1_6TensorINS1_11ArrayEngineIfLm32EEENS1_6LayoutINS2_IJNS2_IJNS3_ILi2EEESO_EEESO_NS3_ILi4EEEEEENS2_IJNS2_IJNS3_ILi1EEESO_EEESQ_NS3_ILi8EEEEEEEEEEEEbRKNSB_6ParamsERT0_S12_iNS2_IJiiiEEERT_ENKUliT_E_clIZSC_ISJ_SX_EbS10_S12_S12_iS13_S15_EUlRS16_iE_EEDaiS16_)
$_ZN7cutlass13device_kernelIN5flash19enable_sm80_to_sm89INS1_16FlashAttnBwdSm80INS1_25CollectiveMainloopBwdSm80ILi2ELi2EN4cute5tupleIJNS5_1CILi128EEES8_NS7_ILi64EEEEEENS_6half_tEfNS_4arch4Sm80ELb1ELb0ELb1ELb1ELb0ELb0ELb0ELb0ELi2ELi4ELi4ELi4ELb0EEENS1_24CollectiveEpilogueBwdGQAISA_fSD_Li256ELb1ELb0EEENS1_25SingleTileBwdLPTSchedulerILb1ELi128ELb0EEEEEEEEEvNT_6ParamsE$_ZZN5flash25CollectiveMainloopBwdSm80ILi2ELi2EN4cute5tupleIJNS1_1CILi128EEES4_NS3_ILi64EEEEEEN7cutlass6half_tEfNS7_4arch4Sm80ELb1ELb0ELb1ELb1ELb0ELb0ELb0ELb0ELi2ELi4ELi4ELi4ELb0EE3mmaINS_16FlashAttnBwdSm80ISB_NS_24CollectiveEpilogueBwdGQAIS6_fSA_Li256ELb1ELb0EEENS_25SingleTileBwdLPTSchedulerILb1ELi128ELb0EEEE13SharedStorageENS1_6TensorINS1_11ArrayEngineIfLm32EEENS1_6LayoutINS2_IJNS2_IJNS3_ILi2EEESO_EEESO_NS3_ILi4EEEEEENS2_IJNS2_IJNS3_ILi1EEESO_EEESQ_NS3_ILi8EEEEEEEEEEEEbRKNSB_6ParamsERT0_S12_iNS2_IJiiiEEERT_ENKUliT_E_clIZSC_ISJ_SX_EbS10_S12_S12_iS13_S15_EUlRS16_iE_EEDaiS16_:
        /* <DEDUP_REMOVED lines=46> */
[----:B-1---5:R-:W-:Y:S05]  /*b3f0*/  CALL.REL.NOINC `($_ZN7cutlass13device_kernelIN5flash19enable_sm80_to_sm89INS1_16FlashAttnBwdSm80INS1_25CollectiveMainloopBwdSm80ILi2ELi2EN4cute5tupleIJNS5_1CILi128EEES8_NS7_ILi64EEEEEENS_6half_tEfNS_4arch4Sm80ELb1ELb0ELb1ELb1ELb0ELb0ELb0ELb0ELi2ELi4ELi4ELi4ELb0EEENS1_24CollectiveEpilogueBwdGQAISA_fSD_Li256ELb1ELb0EEENS1_25SingleTileBwdLPTSchedulerILb1ELi128ELb0EEEEEEEEEvNT_6ParamsE$_ZN4cute3eso3ESOILb1ELb0EJNS_14ComposedLayoutINS_7SwizzleILi3ELi3ELi3EEENS_1CILj0EEENS_6LayoutINS_5tupleIJNS8_IJNS5_ILi8EEENS5_ILi16EEEEEENS8_IJNS5_ILi64EEENS5_ILi1EEEEEEEEENS8_IJNS8_IJSC_NS5_ILi512EEEEEENS8_IJSD_NS5_ILi0EEEEEEEEEEEEENS_10ViewEngineINS_8smem_ptrIPN7cutlass6half_tEEEEEEEC2ERKSM_RKST_) ;  /* 0xffffbbe000007944 */ /* 0x022fea0003c3ffff */
[----:B-1----:R1:W5:Y:S01]  /*b400*/  LDL.64 R2, [R1+0x758] ;  /* 0x0007580001027983 */ /* 0x0023620000100a00 */
[----:B------:R-:W-:-:S03]  /*b410*/  MOV R6, 0xb430 ;  /* 0x0000b43000067802 */ /* 0x000fc60000000f00 */
[----:B-1---5:R-:W-:Y:S05]  /*b420*/  CALL.REL.NOINC `($_ZN7cutlass13device_kernelIN5flash19enable_sm80_to_sm89INS1_16FlashAttnBwdSm80INS1_25CollectiveMainloopBwdSm80ILi2ELi2EN4cute5tupleIJNS5_1CILi128EEES8_NS7_ILi64EEEEEENS_6half_tEfNS_4arch4Sm80ELb1ELb0ELb1ELb1ELb0ELb0ELb0ELb0ELi2ELi4ELi4ELi4ELb0EEENS1_24CollectiveEpilogueBwdGQAISA_fSD_Li256ELb1ELb0EEENS1_25SingleTileBwdLPTSchedulerILb1ELi128ELb0EEEEEEEEEvNT_6ParamsE$_ZN4cute3eso3ESOILb1ELb0EJNS_14ComposedLayoutINS_7SwizzleILi3ELi3ELi3EEENS_1CILj0EEENS_6LayoutINS_5tupleIJNS8_IJNS8_IJNS5_ILi4EEENS5_ILi8EEEEEENS8_IJS9_NS5_ILi1EEEEEEEEENS8_IJNS8_IJNS5_ILi2EEESF_SF_EEENS8_IJSF_S9_EEEEEEEEENS8_IJNS8_IJNS8_IJSF_NS5_ILi64EEEEEENS8_IJNS5_ILi1024EEENS5_ILi0EEEEEEEEENS8_IJNS8_IJSC_NS5_ILi512EEESA_EEENS8_IJNS5_ILi4096EEENS5_ILi16EEEEEEEEEEEEEEEENS_10ViewEngineINS_8smem_ptrIPN7cutlass6half_tEEEEEEEC2ERKSY_RKS15_) ;  /* 0xffffbc3000007944 */ /* 0x022fea0003c3ffff */
[----:B------:R-:W-:Y:S01]  /*b430*/  ULDC.64 UR4, c[0x0][0x118] ;  /* 0x0000460000047ab9 */ /* 0x000fe20000000a00 */
[----:B------:R2:W5:Y:S04]  /*b440*/  LDL.64 R24, [R1+0x758] ;  /* 0x0007580001187983 */ /* 0x0005680000100a00 */
[----:B-1----:R2:W5:Y:S01]  /*b450*/  LD.E R3, [R34.64+0x8] ;  /* 0x0000080422037980 */ /* 0x002562000c101900 */
[----:B------:R-:W-:-:S02]  /*b460*/  MOV R81, R60 ;  /* 0x0000003c00517202 */ /* 0x000fc40000000f00 */
[----:B------:R-:W-:Y:S02]  /*b470*/  MOV R6, 0xb490 ;  /* 0x0000b49000067802 */ /* 0x000fe40000000f00 */
[----:B--2--5:R-:W-:Y:S05]  /*b480*/  CALL.REL.NOINC `($_ZN7cutlass13device_kernelIN5flash19enable_sm80_to_sm89INS1_16FlashAttnBwdSm80INS1_25CollectiveMainloopBwdSm80ILi2ELi2EN4cute5tupleIJNS5_1CILi128EEES8_NS7_ILi64EEEEEENS_6half_tEfNS_4arch4Sm80ELb1ELb0ELb1ELb1ELb0ELb0ELb0ELb0ELi2ELi4ELi4ELi4ELb0EEENS1_24CollectiveEpilogueBwdGQAISA_fSD_Li256ELb1ELb0EEENS1_25SingleTileBwdLPTSchedulerILb1ELi128ELb0EEEEEEEEEvNT_6ParamsE$_ZN4cute3eso3ESOILb0ELb1EJiNS_1CILi0EEEEEC2ERKiRKS3_) ;  /* 0xffffb7e000007944 */ /* 0x024fea0003c3ffff */
[----:B------:R-:W2:Y:S01]  /*b490*/  LDL R4, [R1+0x758] ;  /* 0x0007580001047983 */ /* 0x000ea20000100800 */
[----:B------:R-:W-:Y:S01]  /*b4a0*/  ULDC.64 UR4, c[0x0][0x118] ;  /* 0x0000460000047ab9 */ /* 0x000fe20000000a00 */
[----:B------:R-:W-:Y:S01]  /*b4b0*/  IMAD.MOV.U32 R81, RZ, RZ, R60 ;  /* 0x000000ffff517224 */ /* 0x000fe200078e003c */
[----:B-1----:R-:W-:Y:S01]  /*b4c0*/  MOV R2, R16 ;  /* 0x0000001000027202 */ /* 0x002fe20000000f00 */
[----:B--2---:R1:W-:Y:S04]  /*b4d0*/  STL [R1+0x11e8], R4 ;  /* 0x0011e80401007387 */ /* 0x0043e80000100800 */
[----:B------:R1:W5:Y:S01]  /*b4e0*/  LD.E R34, [R34.64+0x4] ;  /* 0x0000040422227980 */ /* 0x000362000c101900 */
[----:B------:R-:W-:-:S03]  /*b4f0*/  MOV R6, 0xb510 ;  /* 0x0000b51000067802 */ /* 0x000fc60000000f00 */
[----:B-1---5:R-:W-:Y:S05]  /*b500*/  CALL.REL.NOINC `($_ZN7cutlass13device_kernelIN5flash19enable_sm80_to_sm89INS1_16FlashAttnBwdSm80INS1_25CollectiveMainloopBwdSm80ILi2ELi2EN4cute5tupleIJNS5_1CILi128EEES8_NS7_ILi64EEEEEENS_6half_tEfNS_4arch4Sm80ELb1ELb0ELb1ELb1ELb0ELb0ELb0ELb0ELi2ELi4ELi4ELi4ELb0EEENS1_24CollectiveEpilogueBwdGQAISA_fSD_Li256ELb1ELb0EEENS1_25SingleTileBwdLPTSchedulerILb1ELi128ELb0EEEEEEEEEvNT_6ParamsE$_ZN4cute3eso3ESOILb0ELb0EJiNS_5tupleIJiNS_1CILi0EEEEEEEEC2ERKiRKS5_) ;  /* 0xffffb27000007944 */ /* 0x022fea0003c3ffff */
[----:B-1----:R1:W5:Y:S01]  /*b510*/  LDL.64 R2, [R1+0x758] ;  /* 0x0007580001027983 */ /* 0x0023620000100a00 */
[----:B------:R-:W-:-:S02]  /*b520*/  MOV R81, R60 ;  /* 0x0000003c00517202 */ /* 0x000fc40000000f00 */
[----:B------:R-:W-:Y:S02]  /*b530*/  MOV R34, 0xb550 ;  /* 0x0000b55000227802 */ /* 0x000fe40000000f00 */
[----:B-1---5:R-:W-:Y:S05]  /*b540*/  CALL.REL.NOINC `($_ZN7cutlass13device_kernelIN5flash19enable_sm80_to_sm89INS1_16FlashAttnBwdSm80INS1_25CollectiveMainloopBwdSm80ILi2ELi2EN4cute5tupleIJNS5_1CILi128EEES8_NS7_ILi64EEEEEENS_6half_tEfNS_4arch4Sm80ELb1ELb0ELb1ELb1ELb0ELb0ELb0ELb0ELi2ELi4ELi4ELi4ELb0EEENS1_24CollectiveEpilogueBwdGQAISA_fSD_Li256ELb1ELb0EEENS1_25SingleTileBwdLPTSchedulerILb1ELi128ELb0EEEEEEEEEvNT_6ParamsE$_ZN4cute3eso3ESOILb0ELb1EJNS_5tupleIJiNS2_IJiNS_1CILi0EEEEEEEEENS2_IJNS_10UnderscoreENS2_IJS7_S7_EEEEEEEEC2ERKS6_RKS9_) ;  /* 0xffffb69000007944 */ /* 0x022fea0003c3ffff */
[----:B------:R-:W2:Y:S01]  /*b550*/  LDL.64 R4, [R1+0x758] ;  /* 0x0007580001047983 */ /* 0x000ea20000100a00 */
[----:B-1----:R-:W-:Y:S02]  /*b560*/  MOV R2, R20 ;  /* 0x0000001400027202 */ /* 0x002fe40000000f00 */
[----:B------:R-:W-:Y:S01]  /*b570*/  MOV R6, 0xb5b0 ;  /* 0x0000b5b000067802 */ /* 0x000fe20000000f00 */
[----:B--2---:R1:W-:Y:S04]  /*b580*/  STL [R1+0x11ec], R4 ;  /* 0x0011ec0401007387 */ /* 0x0043e80000100800 */
[----:B------:R1:W-:Y:S02]  /*b590*/  STL [R1+0x11f0], R5 ;  /* 0x0011f00501007387 */ /* 0x0003e40000100800 */
[----:B-1----:R-:W-:Y:S05]  /*b5a0*/  CALL.REL.NOINC `($_ZN7cutlass13device_kernelIN5flash19enable_sm80_to_sm89INS1_16FlashAttnBwdSm80INS1_25CollectiveMainloopBwdSm80ILi2ELi2EN4cute5tupleIJNS5_1CILi128EEES8_NS7_ILi64EEEEEENS_6half_tEfNS_4arch4Sm80ELb1ELb0ELb1ELb1ELb0ELb0ELb0ELb0ELi2ELi4ELi4ELi4ELb0EEENS1_24CollectiveEpilogueBwdGQAISA_fSD_Li256ELb1ELb0EEENS1_25SingleTileBwdLPTSchedulerILb1ELi128ELb0EEEEEEEEEvNT_6ParamsE$_ZZN4cute4diceINS_5tupleIJNS1_IJiNS1_IJiNS_1CILi0EEEEEEEEENS1_IJNS_10UnderscoreENS1_IJS6_S6_EEEEEEEEES9_EEDaRKT_RKT0_ENKUlRKT_RKT0_E_clIS5_S5_EEDaSI_SL_) ;  /* 0xffffe0f000007944 */ /* 0x002fea0003c3ffff */
[----:B------:R-:W-:Y:S02]  /*b5b0*/  MOV R6, 0xb5d0 ;  /* 0x0000b5d000067802 */ /* 0x000fe40000000f00 */
[----:B-1---5:R-:W-:Y:S05]  /*b5c0*/  CALL.REL.NOINC `($_ZN7cutlass13device_kernelIN5flash19enable_sm80_to_sm89INS1_16FlashAttnBwdSm80INS1_25CollectiveMainloopBwdSm80ILi2ELi2EN4cute5tupleIJNS5_1CILi128EEES8_NS7_ILi64EEEEEENS_6half_tEfNS_4arch4Sm80ELb1ELb0ELb1ELb1ELb0ELb0ELb0ELb0ELi2ELi4ELi4ELi4ELb0EEENS1_24CollectiveEpilogueBwdGQAISA_fSD_Li256ELb1ELb0EEENS1_25SingleTileBwdLPTSchedulerILb1ELi128ELb0EEEEEEEEEvNT_6ParamsE$_ZZN4cute12filter_tupleINS_5tupleIJNS1_IJiNS1_IJiNS_1CILi0EEEEEEEEENS1_IJNS_10UnderscoreENS1_IJS6_S6_EEEEEEEEES9_ZNS_4diceIS9_S9_EEDaRKT_RKT0_EUlRKT_RKT0_E_EEDaSD_SG_OT1_ENKUlDpSJ_E_clIJNS1_IJiiS3_EEENS1_IJEEEEEEDaSQ_) ;  /* 0xffffdb7000007944 */ /* 0x022fea0003c3ffff */
[----:B------:R-:W-:Y:S02]  /*b5d0*/  MOV R6, 0xb5f0 ;  /* 0x0000b5f000067802 */ /* 0x000fe40000000f00 */
[----:B------:R-:W-:Y:S05]  /*b5e0*/  CALL.REL.NOINC `($_ZN7cutlass13device_kernelIN5flash19enable_sm80_to_sm89INS1_16FlashAttnBwdSm80INS1_25CollectiveMainloopBwdSm80ILi2ELi2EN4cute5tupleIJNS5_1CILi128EEES8_NS7_ILi64EEEEEENS_6half_tEfNS_4arch4Sm80ELb1ELb0ELb1ELb1ELb0ELb0ELb0ELb0ELi2ELi4ELi4ELi4ELb0EEENS1_24CollectiveEpilogueBwdGQAISA_fSD_Li256ELb1ELb0EEENS1_25SingleTileBwdLPTSchedulerILb1ELi128ELb0EEEEEEEEEvNT_6ParamsE$_ZZN4cute7idx2crdINS_5tupleIJiiNS_1CILi0EEEEEENS1_IJNS1_IJNS2_ILi4EEENS2_ILi8EEEEEES5_NS2_ILi1EEEEEEEEDaRKT_RKT0_ENKUlRKT_RKT0_E_clIiS7_EEDaSI_SL_) ;  /* 0xffffe87000007944 */ /* 0x000fea0003c3ffff */
[----:B------:R-:W-:Y:S02]  /*b5f0*/  MOV R7, R3 ;  /* 0x0000000300077202 */ /* 0x000fe40000000f00 */
[----:B------:R-:W-:-:S02]  /*b600*/  MOV R6, 0xb620 ;  /* 0x0000b62000067802 */ /* 0x000fc40000000f00 */
[----:B------:R-:W-:Y:S05]  /*b610*/  CALL.REL.NOINC `($_ZN7cutlass13device_kernelIN5flash19enable_sm80_to_sm89INS1_16FlashAttnBwdSm80INS1_25CollectiveMainloopBwdSm80ILi2ELi2EN4cute5tupleIJNS5_1CILi128EEES8_NS7_ILi64EEEEEENS_6half_tEfNS_4arch4Sm80ELb1ELb0ELb1ELb1ELb0ELb0ELb0ELb0ELi2ELi4ELi4ELi4ELb0EEENS1_24CollectiveEpilogueBwdGQAISA_fSD_Li256ELb1ELb0EEENS1_25SingleTileBwdLPTSchedulerILb1ELi128ELb0EEEEEEEEEvNT_6ParamsE$_ZZN4cute9transformINS_5tupleIJiiNS_1CILi0EEEEEENS1_IJNS1_IJNS2_ILi4EEENS2_ILi8EEEEEES5_NS2_ILi1EEEEEEZNS_7idx2crdIS4_S9_EEDaRKT_RKT0_EUlRKT_RKT0_E_EEDaSD_SG_OT1_ENKUlDpSJ_E_clIJNS1_IJiiEEEiS3_EEEDaSQ_) ;  /* 0xffffe9a000007944 */ /* 0x000fea0003c3ffff */
[----:B------:R-:W-:Y:S02]  /*b620*/  MOV R6, 0xb640 ;  /* 0x0000b64000067802 */ /* 0x000fe40000000f00 */
[----:B------:R-:W-:Y:S05]  /*b630*/  CALL.REL.NOINC `($_ZN7cutlass13device_kernelIN5flash19enable_sm80_to_sm89INS1_16FlashAttnBwdSm80INS1_25CollectiveMainloopBwdSm80ILi2ELi2EN4cute5tupleIJNS5_1CILi128EEES8_NS7_ILi64EEEEEENS_6half_tEfNS_4arch4Sm80ELb1ELb0ELb1ELb1ELb0ELb0ELb0ELb0ELi2ELi4ELi4ELi4ELb0EEENS1_24CollectiveEpilogueBwdGQAISA_fSD_Li256ELb1ELb0EEENS1_25SingleTileBwdLPTSchedulerILb1ELi128ELb0EEEEEEEEEvNT_6ParamsE$_ZZN4cute13to_mixed_bitsINS_5tupleIJNS1_IJNS_1CILi4EEENS2_ILi8EEEEEES3_NS2_ILi1EEEEEENS1_IJNS1_IJNS2_ILi0EEENS2_ILi64EEEEEES8_S8_EEENS1_IJNS1_IJiiEEEiS8_EEEEEDaRKT_RKT0_RKT1_ENKUlRKT_RKT0_RKT1_E_clIS5_SA_SC_EEDaSP_SS_SV_) ;  /* 0xffffde8000007944 */ /* 0x000fea0003c3ffff */
[----:B------:R-:W-:Y:S02]  /*b640*/  MOV R29, R4 ;  /* 0x00000004001d7202 */ /* 0x000fe40000000f00 */
[----:B------:R-:W-:-:S02]  /*b650*/  MOV R4, 0xb670 ;  /* 0x0000b67000047802 */ /* 0x000fc40000000f00 */
[----:B------:R-:W-:Y:S05]  /*b660*/  CALL.REL.NOINC `($_ZN7cutlass13device_kernelIN5flash19enable_sm80_to_sm89INS1_16FlashAttnBwdSm80INS1_25CollectiveMainloopBwdSm80ILi2ELi2EN4cute5tupleIJNS5_1CILi128EEES8_NS7_ILi64EEEEEENS_6half_tEfNS_4arch4Sm80ELb1ELb0ELb1ELb1ELb0ELb0ELb0ELb0ELi2ELi4ELi4ELi4ELb0EEENS1_24CollectiveEpilogueBwdGQAISA_fSD_Li256ELb1ELb0EEENS1_25SingleTileBwdLPTSchedulerILb1ELi128ELb0EEEEEEEEEvNT_6ParamsE$_ZZN4cute13to_mixed_bitsINS_5tupleIJNS1_IJNS_1CILi4EEENS2_ILi8EEEEEES3_NS2_ILi1EEEEEENS1_IJNS1_IJNS2_ILi0EEENS2_ILi64EEEEEES8_S8_EEENS1_IJNS1_IJiiEEEiS8_EEEEEDaRKT_RKT0_RKT1_ENKUlDpRKT_E_clIJNS_9MixedBitsILj0ELj448EEENS2_ILj0EEESV_EEEDaSQ_) ;  /* 0xffffde2000007944 */ /* 0x000fea0003c3ffff */
        /* <DEDUP_REMOVED lines=21> */
[----:B------:R-:W-:Y:S05]  /*b7c0*/  CALL.REL.NOINC `($_ZN7cutlass13device_kernelIN5flash19enable_sm80_to_sm89INS1_16FlashAttnBwdSm80INS1_25CollectiveMainloopBwdSm80ILi2ELi2EN4cute5tupleIJNS5_1CILi128EEES8_NS7_ILi64EEEEEENS_6half_tEfNS_4arch4Sm80ELb1ELb0ELb1ELb1ELb0ELb0ELb0ELb0ELi2ELi4ELi4ELi4ELb0EEENS1_24CollectiveEpilogueBwdGQAISA_fSD_Li256ELb1ELb0EEENS1_25SingleTileBwdLPTSchedulerILb1ELi128ELb0EEEEEEEEEvNT_6ParamsE$_ZN4cute3eso3ESOILb0ELb0EJiiiEEC2ERKiS4_S4_) ;  /* 0xffffb22000007944 */ /* 0x000fea0003c3ffff */
[----:B------:R2:W5:Y:S04]  /*b7d0*/  LDL R5, [R1+0x760] ;  /* 0x0007600001057983 */ /* 0x0005680000100800 */
[----:B-1----:R2:W5:Y:S01]  /*b7e0*/  LDL.64 R2, [R1+0x758] ;  /* 0x0007580001027983 */ /* 0x0025620000100a00 */
[----:B------:R-:W-:-:S02]  /*b7f0*/  MOV R81, R60 ;  /* 0x0000003c00517202 */ /* 0x000fc40000000f00 */
[----:B------:R-:W-:Y:S02]  /*b800*/  MOV R6, 0xb820 ;  /* 0x0000b82000067802 */ /* 0x000fe40000000f00 */
[----:B--2--5:R-:W-:Y:S05]  /*b810*/  CALL.REL.NOINC `($_ZN7cutlass13device_kernelIN5flash19enable_sm80_to_sm89INS1_16FlashAttnBwdSm80INS1_25CollectiveMainloopBwdSm80ILi2ELi2EN4cute5tupleIJNS5_1CILi128EEES8_NS7_ILi64EEEEEENS_6half_tEfNS_4arch4Sm80ELb1ELb0ELb1ELb1ELb0ELb0ELb0ELb0ELi2ELi4ELi4ELi4ELb0EEENS1_24CollectiveEpilogueBwdGQAISA_fSD_Li256ELb1ELb0EEENS1_25SingleTileBwdLPTSchedulerILb1ELi128ELb0EEEEEEEEEvNT_6ParamsE$_ZN4cute3eso3ESOILb1ELb0EJNS_1CILi1EEENS_5tupleIJiiiEEENS2_ILi64EEENS4_IJNS2_ILi72EEENS2_ILi144EEENS2_ILi288EEEEEENS2_ILi512EEEEEC2ERKS3_RKS5_RKS6_RKSA_RKSB_) ;  /* 0xffffb91000007944 */ /* 0x024fea0003c3ffff */
[----:B-1----:R1:W5:Y:S04]  /*b820*/  LDL R5, [R1+0x760] ;  /* 0x0007600001057983 */ /* 0x0023680000100800 */
[----:B------:R1:W5:Y:S01]  /*b830*/  LDL.64 R2, [R1+0x758] ;  /* 0x0007580001027983 */ /* 0x0003620000100a00 */
[----:B------:R-:W-:Y:S02]  /*b840*/  MOV R81, R60 ;  /* 0x0000003c00517202 */ /* 0x000fe40000000f00 */
[----:B------:R-:W-:Y:S02]  /*b850*/  MOV R6, 0xb870 ;  /* 0x0000b87000067802 */ /* 0x000fe40000000f00 */
[----:B-1---5:R-:W-:Y:S05]  /*b860*/  CALL.REL.NOINC `($_ZN7cutlass13device_kernelIN5flash19enable_sm80_to_sm89INS1_16FlashAttnBwdSm80INS1_25CollectiveMainloopBwdSm80ILi2ELi2EN4cute5tupleIJNS5_1CILi128EEES8_NS7_ILi64EEEEEENS_6half_tEfNS_4arch4Sm80ELb1ELb0ELb1ELb1ELb0ELb0ELb0ELb0ELi2ELi4ELi4ELi4ELb0EEENS1_24CollectiveEpilogueBwdGQAISA_fSD_Li256ELb1ELb0EEENS1_25SingleTileBwdLPTSchedulerILb1ELi128ELb0EEEEEEEEEvNT_6ParamsE$_ZN4cute5tupleIJNS0_IJNS_1CILi8EEENS0_IJNS1_ILi2EEES3_S3_EEENS1_ILi1EEES4_S5_EEENS0_IJS5_NS0_IJiiiEEENS1_ILi64EEENS0_IJNS1_ILi72EEENS1_ILi144EEENS1_ILi288EEEEEENS1_ILi512EEEEEEEEC2ERKS6_RKSE_) ;  /* 0xffffd5a000007944 */ /* 0x022fea0003c3ffff */
[----:B-1----:R1:W5:Y:S04]  /*b870*/  LDL R5, [R1+0x760] ;  /* 0x0007600001057983 */ /* 0x0023680000100800 */
[----:B------:R1:W5:Y:S01]  /*b880*/  LDL.64 R2, [R1+0x758] ;  /* 0x0007580001027983 */ /* 0x0003620000100a00 */
[----:B------:R-:W-:-:S03]  /*b890*/  MOV R4, 0xb8b0 ;  /* 0x0000b8b000047802 */ /* 0x000fc60000000f00 */
[----:B-1---5:R-:W-:Y:S05]  /*b8a0*/  CALL.REL.NOINC `($_ZN7cutlass13device_kernelIN5flash19enable_sm80_to_sm89INS1_16FlashAttnBwdSm80INS1_25CollectiveMainloopBwdSm80ILi2ELi2EN4cute5tupleIJNS5_1CILi128EEES8_NS7_ILi64EEEEEENS_6half_tEfNS_4arch4Sm80ELb1ELb0ELb1ELb1ELb0ELb0ELb0ELb0ELi2ELi4ELi4ELi4ELb0EEENS1_24CollectiveEpilogueBwdGQAISA_fSD_Li256ELb1ELb0EEENS1_25SingleTileBwdLPTSchedulerILb1ELi128ELb0EEEEEEEEEvNT_6ParamsE$_ZZN4cute7flattenINS_5tupleIJNS_1CILi1EEENS1_IJiiiEEENS2_ILi64EEENS1_IJNS2_ILi72EEENS2_ILi144EEENS2_ILi288EEEEEENS2_ILi512EEEEEEEEDaRKT_ENKUlRKT_E_clIS4_EEDaSH_) ;  /* 0xffffe49000007944 */ /* 0x022fea0003c3ffff */
[----:B------:R-:W-:Y:S02]  /*b8b0*/  MOV R6, 0xb8d0 ;  /* 0x0000b8d000067802 */ /* 0x000fe40000000f00 */
[----:B------:R-:W-:Y:S05]  /*b8c0*/  CALL.REL.NOINC `($_ZN7cutlass13device_kernelIN5flash19enable_sm80_to_sm89INS1_16FlashAttnBwdSm80INS1_25CollectiveMainloopBwdSm80ILi2ELi2EN4cute5tupleIJNS5_1CILi128EEES8_NS7_ILi64EEEEEENS_6half_tEfNS_4arch4Sm80ELb1ELb0ELb1ELb1ELb0ELb0ELb0ELb0ELi2ELi4ELi4ELi4ELb0EEENS1_24CollectiveEpilogueBwdGQAISA_fSD_Li256ELb1ELb0EEENS1_25SingleTileBwdLPTSchedulerILb1ELi128ELb0EEEEEEEEEvNT_6ParamsE$_ZZN4cute12filter_tupleINS_5tupleIJNS_1CILi1EEENS1_IJiiiEEENS2_ILi64EEENS1_IJNS2_ILi72EEENS2_ILi144EEENS2_ILi288EEEEEENS2_ILi512EEEEEEZNS_7flattenISB_EEDaRKT_EUlRKT_E_EEDaSF_OT0_ENKUlDpSI_E_clIJNS1_IJS3_EEES4_NS1_IJS5_EEES9_NS1_IJSA_EEEEEEDaSM_) ;  /* 0xffffd9f000007944 */ /* 0x000fea0003c3ffff */
[----:B------:R-:W-:Y:S02]  /*b8d0*/  MOV R81, R60 ;  /* 0x0000003c00517202 */ /* 0x000fe40000000f00 */
[----:B------:R-:W-:-:S02]  /*b8e0*/  MOV R6, 0xb900 ;  /* 0x0000b90000067802 */ /* 0x000fc40000000f00 */
[----:B------:R-:W-:Y:S05]  /*b8f0*/  CALL.REL.NOINC `($_ZN7cutlass13device_kernelIN5flash19enable_sm80_to_sm89INS1_16FlashAttnBwdSm80INS1_25CollectiveMainloopBwdSm80ILi2ELi2EN4cute5tupleIJNS5_1CILi128EEES8_NS7_ILi64EEEEEENS_6half_tEfNS_4arch4Sm80ELb1ELb0ELb1ELb1ELb0ELb0ELb0ELb0ELi2ELi4ELi4ELi4ELb0EEENS1_24CollectiveEpilogueBwdGQAISA_fSD_Li256ELb1ELb0EEENS1_25SingleTileBwdLPTSchedulerILb1ELi128ELb0EEEEEEEEEvNT_6ParamsE$_ZN4cute3eso3ESOILb0ELb1EJiNS_1CILi72EEENS2_ILi512EEEEEC2ERKiRKS3_RKS4_) ;  /* 0xffffb45000007944 */ /* 0x000fea0003c3ffff */
[----:B------:R-:W2:Y:S01]  /*b900*/  LDL R28, [R1+0x758] ;  /* 0x00075800011c7983 */ /* 0x000ea20000100800 */
[----:B------:R-:W-:Y:S01]  /*b910*/  IMAD.MOV.U32 R81, RZ, RZ, R60 ;  /* 0x000000ffff517224 */ /* 0x000fe200078e003c */
[----:B-1----:R-:W-:-:S02]  /*b920*/  MOV R2, R12 ;  /* 0x0000000c00027202 */ /* 0x002fc40000000f00 */
[----:B------:R-:W-:Y:S01]  /*b930*/  MOV R6, 0xb960 ;  /* 0x0000b96000067802 */ /* 0x000fe20000000f00 */
[----:B--2---:R1:W-:Y:S04]  /*b940*/  STL [R1+0x790], R28 ;  /* 0x0007901c01007387 */ /* 0x0043e80000100800 */
[----:B-1----:R-:W-:Y:S05]  /*b950*/  CALL.REL.NOINC `($_ZN7cutlass13device_kernelIN5flash19enable_sm80_to_sm89INS1_16FlashAttnBwdSm80INS1_25CollectiveMainloopBwdSm80ILi2ELi2EN4cute5tupleIJNS5_1CILi128EEES8_NS7_ILi64EEEEEENS_6half_tEfNS_4arch4Sm80ELb1ELb0ELb1ELb1ELb0ELb0ELb0ELb0ELi2ELi4ELi4ELi4ELb0EEENS1_24CollectiveEpilogueBwdGQAISA_fSD_Li256ELb1ELb0EEENS1_25SingleTileBwdLPTSchedulerILb1ELi128ELb0EEEEEEEEEvNT_6ParamsE$_ZN4cute3eso3ESOILb0ELb0EJiiNS_1CILi72EEENS2_ILi512EEEEEC2ERKiS7_RKS3_RKS4_) ;  /* 0xffffb01000007944 */ /* 0x002fea0003c3ffff */
        /* <DEDUP_REMOVED lines=8> */
[----:B-1----:R-:W-:Y:S05]  /*b9e0*/  CALL.REL.NOINC `($_ZN7cutlass13device_kernelIN5flash19enable_sm80_to_sm89INS1_16FlashAttnBwdSm80INS1_25CollectiveMainloopBwdSm80ILi2ELi2EN4cute5tupleIJNS5_1CILi128EEES8_NS7_ILi64EEEEEENS_6half_tEfNS_4arch4Sm80ELb1ELb0ELb1ELb1ELb0ELb0ELb0ELb0ELi2ELi4ELi4ELi4ELb0EEENS1_24CollectiveEpilogueBwdGQAISA_fSD_Li256ELb1ELb0EEENS1_25SingleTileBwdLPTSchedulerILb1ELi128ELb0EEEEEEEEEvNT_6ParamsE$_ZN4cute3eso3ESOILb0ELb0EJiiiNS_1CILi72EEENS2_ILi512EEEEEC2ERKiS7_S7_RKS3_RKS4_) ;  /* 0xffffb15000007944 */ /* 0x002fea0003c3ffff */
        /* <DEDUP_REMOVED lines=9> */
[----:B-1----:R-:W-:Y:S05]  /*ba80*/  CALL.REL.NOINC `($_ZN7cutlass13device_kernelIN5flash19enable_sm80_to_sm89INS1_16FlashAttnBwdSm80INS1_25CollectiveMainloopBwdSm80ILi2ELi2EN4cute5tupleIJNS5_1CILi128EEES8_NS7_ILi64EEEEEENS_6half_tEfNS_4arch4Sm80ELb1ELb0ELb1ELb1ELb0ELb0ELb0ELb0ELi2ELi4ELi4ELi4ELb0EEENS1_24CollectiveEpilogueBwdGQAISA_fSD_Li256ELb1ELb0EEENS1_25SingleTileBwdLPTSchedulerILb1ELi128ELb0EEEEEEEEEvNT_6ParamsE$_ZN4cute3eso3ESOILb1ELb0EJNS_1CILi1EEEiiiNS2_ILi72EEENS2_ILi512EEEEEC2ERKS3_RKiSA_SA_RKS4_RKS5_) ;  /* 0xffffb7c000007944 */ /* 0x002fea0003c3ffff */
[----:B-1----:R1:W5:Y:S04]  /*ba90*/  LDL R5, [R1+0x778] ;  /* 0x0007780001057983 */ /* 0x0023680000100800 */
[----:B------:R1:W5:Y:S01]  /*baa0*/  LDL.64 R2, [R1+0x770] ;  /* 0x0007700001027983 */ /* 0x0003620000100a00 */
[----:B------:R-:W-:-:S02]  /*bab0*/  MOV R82, R59 ;  /* 0x0000003b00527202 */ /* 0x000fc40000000f00 */
[----:B------:R-:W-:Y:S02]  /*bac0*/  MOV R6, 0xbae0 ;  /* 0x0000bae000067802 */ /* 0x000fe40000000f00 */
[----:B-1---5:R-:W-:Y:S05]  /*bad0*/  CALL.REL.NOINC `($_ZN7cutlass13device_kernelIN5flash19enable_sm80_to_sm89INS1_16FlashAttnBwdSm80INS1_25CollectiveMainloopBwdSm80ILi2ELi2EN4cute5tupleIJNS5_1CILi128EEES8_NS7_ILi64EEEEEENS_6half_tEfNS_4arch4Sm80ELb1ELb0ELb1ELb1ELb0ELb0ELb0ELb0ELi2ELi4ELi4ELi4ELb0EEENS1_24CollectiveEpilogueBwdGQAISA_fSD_Li256ELb1ELb0EEENS1_25SingleTileBwdLPTSchedulerILb1ELi128ELb0EEEEEEEEEvNT_6ParamsE$_ZN4cute5tupleIJNS0_IJNS_1CILi8EEENS1_ILi2EEES3_S3_S2_S3_EEENS0_IJNS1_ILi1EEEiiiNS1_ILi72EEENS1_ILi512EEEEEEEEC2ERKS4_RKS8_) ;  /* 0xffffd3a000007944 */ /* 0x022fea0003c3ffff */
        /* <DEDUP_REMOVED lines=8> */
[----:B-1----:R-:W-:Y:S05]  /*bb60*/  CALL.REL.NOINC `($_ZN7cutlass13device_kernelIN5flash19enable_sm80_to_sm89INS1_16FlashAttnBwdSm80INS1_25CollectiveMainloopBwdSm80ILi2ELi2EN4cute5tupleIJNS5_1CILi128EEES8_NS7_ILi64EEEEEENS_6half_tEfNS_4arch4Sm80ELb1ELb0ELb1ELb1ELb0ELb0ELb0ELb0ELi2ELi4ELi4ELi4ELb0EEENS1_24CollectiveEpilogueBwdGQAISA_fSD_Li256ELb1ELb0EEENS1_25SingleTileBwdLPTSchedulerILb1ELi128ELb0EEEEEEEEEvNT_6ParamsE$_ZZN4cute6detail16composition_implINS_5tupleIJNS_1CILi8EEENS3_ILi2EEES5_S5_S4_S5_EEENS2_IJNS3_ILi1EEEiiiNS3_ILi72EEENS3_ILi512EEEEEENS2_IJNS2_IJS5_S5_S5_EEES5_NS3_ILi4EEEEEENS2_IJNS2_IJS7_S9_S4_EEENS3_ILi4096EEENS3_ILi16EEEEEEEEDaRKT_RKT0_RKT1_RKT2_ENKUlRKT_RKT0_E_clISB_SE_EEDaSW_SZ_) ;  /* 0xffffdf3000007944 */ /* 0x002fea0003c3ffff */
[----:B------:R-:W-:Y:S02]  /*bb70*/  MOV R69, R13 ;  /* 0x0000000d00457202 */ /* 0x000fe40000000f00 */
[----:B------:R-:W-:Y:S02]  /*bb80*/  MOV R6, 0xbba0 ;  /* 0x0000bba000067802 */ /* 0x000fe40000000f00 */
[----:B-----5:R-:W-:Y:S05]  /*bb90*/  CALL.REL.NOINC `($_ZN7cutlass13device_kernelIN5flash19enable_sm80_to_sm89INS1_16FlashAttnBwdSm80INS1_25CollectiveMainloopBwdSm80ILi2ELi2EN4cute5tupleIJNS5_1CILi128EEES8_NS7_ILi64EEEEEENS_6half_tEfNS_4arch4Sm80ELb1ELb0ELb1ELb1ELb0ELb0ELb0ELb0ELi2ELi4ELi4ELi4ELb0EEENS1_24CollectiveEpilogueBwdGQAISA_fSD_Li256ELb1ELb0EEENS1_25SingleTileBwdLPTSchedulerILb1ELi128ELb0EEEEEEEEEvNT_6ParamsE$_ZZN4cute6detail16composition_implINS_5tupleIJNS_1CILi8EEENS3_ILi2EEES5_S5_S4_S5_EEENS2_IJNS3_ILi1EEEiiiNS3_ILi72EEENS3_ILi512EEEEEENS2_IJNS2_IJS5_S5_S5_EEES5_NS3_ILi4EEEEEENS2_IJNS2_IJS7_S9_S4_EEENS3_ILi4096EEENS3_ILi16EEEEEEEEDaRKT_RKT0_RKT1_RKT2_ENKUlRKT_RKT0_E_clISC_SG_EEDaSW_SZ_) ;  /* 0xffffdf5000007944 */ /* 0x020fea0003c3ffff */
[----:B-----5:R2:W-:Y:S01]  /*bba0*/  STL.64 [R1+0x770], R2 ;  /* 0x0007700201007387 */ /* 0x0205e20000100a00 */
[----:B------:R-:W-:Y:S02]  /*bbb0*/  MOV R6, R4 ;  /* 0x0000000400067202 */ /* 0x000fe40000000f00 */
[----:B------:R-:W-:Y:S02]  /*bbc0*/  MOV R4, 0xbbe0 ;  /* 0x0000bbe000047802 */ /* 0x000fe40000000f00 */
[----:B-12---:R-:W-:Y:S05]  /*bbd0*/  CALL.REL.NOINC `($_ZN7cutlass13device_kernelIN5flash19enable_sm80_to_sm89INS1_16FlashAttnBwdSm80INS1_25CollectiveMainloopBwdSm80ILi2ELi2EN4cute5tupleIJNS5_1CILi128EEES8_NS7_ILi64EEEEEENS_6half_tEfNS_4arch4Sm80ELb1ELb0ELb1ELb1ELb0ELb0ELb0ELb0ELi2ELi4ELi4ELi4ELb0EEENS1_24CollectiveEpilogueBwdGQAISA_fSD_Li256ELb1ELb0EEENS1_25SingleTileBwdLPTSchedulerILb1ELi128ELb0EEEEEEEEEvNT_6ParamsE$_ZN4cute3eso3ESOILb0ELb0EJNS_5tupleIJNS_1CILi1EEENS3_ILi512EEEiEEENS3_ILi4096EEENS2_IJiiEEEEEC2ERKS6_RKS7_RKS8_) ;  /* 0xffffa16000007944 */ /* 0x006fea0003c3ffff */
[----:B------:R2:W5:Y:S04]  /*bbe0*/  LDL R5, [R1+0x760] ;  /* 0x0007600001057983 */ /* 0x0005680000100800 */
[----:B-1----:R2:W5:Y:S01]  /*bbf0*/  LDL.64 R2, [R1+0x758] ;  /* 0x0007580001027983 */ /* 0x0025620000100a00 */
[----:B------:R-:W-:-:S03]  /*bc00*/  MOV R6, 0xbc20 ;  /* 0x0000bc2000067802 */ /* 0x000fc60000000f00 */
[----:B--2--5:R-:W-:Y:S05]  /*bc10*/  CALL.REL.NOINC `($_ZN7cutlass13device_kernelIN5flash19enable_sm80_to_sm89INS1_16FlashAttnBwdSm80INS1_25CollectiveMainloopBwdSm80ILi2ELi2EN4cute5tupleIJNS5_1CILi128EEES8_NS7_ILi64EEEEEENS_6half_tEfNS_4arch4Sm80ELb1ELb0ELb1ELb1ELb0ELb0ELb0ELb0ELi2ELi4ELi4ELi4ELb0EEENS1_24CollectiveEpilogueBwdGQAISA_fSD_Li256ELb1ELb0EEENS1_25SingleTileBwdLPTSchedulerILb1ELi128ELb0EEEEEEEEEvNT_6ParamsE$_ZN4cute5tupleIJNS0_IJNS0_IJNS_1CILi2EEES2_S2_EEES2_NS0_IJS2_S2_EEEEEENS0_IJNS0_IJNS1_ILi1EEENS1_ILi512EEEiEEENS1_ILi4096EEENS0_IJiiEEEEEEEEC2ERKS5_RKSB_) ;  /* 0xffffcf3000007944 */ /* 0x024fea0003c3ffff */
[----:B-1----:R1:W5:Y:S04]  /*bc20*/  LDL R4, [R1+0x760] ;  /* 0x0007600001047983 */ /* 0x0023680000100800 */
[----:B------:R1:W5:Y:S01]  /*bc30*/  LDL.64 R2, [R1+0x758] ;  /* 0x0007580001027983 */ /* 0x0003620000100a00 */
[----:B------:R-:W-:-:S02]  /*bc40*/  LEA.HI R26, R26, R26, RZ, 0x1d ;  /* 0x0000001a1a1a7211 */ /* 0x000fc400078fe8ff */
[----:B------:R-:W-:-:S03]  /*bc50*/  MOV R6, 0xbc90 ;  /* 0x0000bc9000067802 */ /* 0x000fc60000000f00 */
[----:B------:R-:W-:-:S05]  /*bc60*/  IMAD.U32 R26, R7, 0x2, R26 ;  /* 0x00000002071a7824 */ /* 0x000fca00078e001a */
[----:B------:R1:W-:Y:S02]  /*bc70*/  STL [R1+0x11e4], R26 ;  /* 0x0011e41a01007387 */ /* 0x0003e40000100800 */
[----:B-1---5:R-:W-:Y:S05]  /*bc80*/  CALL.REL.NOINC `($_ZN7cutlass13device_kernelIN5flash19enable_sm80_to_sm89INS1_16FlashAttnBwdSm80INS1_25CollectiveMainloopBwdSm80ILi2ELi2EN4cute5tupleIJNS5_1CILi128EEES8_NS7_ILi64EEEEEENS_6half_tEfNS_4arch4Sm80ELb1ELb0ELb1ELb1ELb0ELb0ELb0ELb0ELi2ELi4ELi4ELi4ELb0EEENS1_24CollectiveEpilogueBwdGQAISA_fSD_Li256ELb1ELb0EEENS1_25SingleTileBwdLPTSchedulerILb1ELi128ELb0EEEEEEEEEvNT_6ParamsE$_ZN4cute3eso3ESOILb0ELb0EJNS_6LayoutINS_5tupleIJNS3_IJNS_1CILi2EEES5_S5_EEES5_NS3_IJS5_S5_EEEEEENS3_IJNS3_IJNS4_ILi1EEENS4_ILi512EEEiEEENS4_ILi4096EEENS3_IJiiEEEEEEEEjEEC2ERKSF_RKj) ;  /* 0xffffa73000007944 */ /* 0x022fea0003c3ffff */
[----:B-1----:R-:W2:Y:S04]  /*bc90*/  LDL.64 R6, [R1+0x760] ;  /* 0x0007600001067983 */ /* 0x002ea80000100a00 */
[----:B------:R1:W5:Y:S01]  /*bca0*/  LDL.64 R4, [R1+0x758] ;  /* 0x0007580001047983 */ /* 0x0003620000100a00 */
[----:B------:R-:W-:Y:S02]  /*bcb0*/  MOV R38, R60 ;  /* 0x0000003c00267202 */ /* 0x000fe40000000f00 */
[----:B------:R-:W-:Y:S01]  /*bcc0*/  MOV R46, 0xbcf0 ;  /* 0x0000bcf0002e7802 */ /* 0x000fe20000000f00 */
[----:B--2---:R-:W-:-:S04]  /*bcd0*/  IMAD.WIDE.U32 R2, R7, 0x2, R24 ;  /* 0x0000000207027825 */ /* 0x004fc800078e0018 */
[----:B-1---5:R-:W-:Y:S05]  /*bce0*/  CALL.REL.NOINC `($_ZN7cutlass13device_kernelIN5flash19enable_sm80_to_sm89INS1_16FlashAttnBwdSm80INS1_25CollectiveMainloopBwdSm80ILi2ELi2EN4cute5tupleIJNS5_1CILi128EEES8_NS7_ILi64EEEEEENS_6half_tEfNS_4arch4Sm80ELb1ELb0ELb1ELb1ELb0ELb0ELb0ELb0ELi2ELi4ELi4ELi4ELb0EEENS1_24CollectiveEpilogueBwdGQAISA_fSD_Li256ELb1ELb0EEENS1_25SingleTileBwdLPTSchedulerILb1ELi128ELb0EEEEEEEEEvNT_6ParamsE$_ZN4cute8smem_ptrIPN7cutlass6half_tEECI1NS_12iter_adaptorIS3_S4_EEES3_) ;  /* 0xffffd24000007944 */ /* 0x022fea0003c3ffff */
[----:B------:R-:W2:Y:S01]  /*bcf0*/  LDL.64 R24, [R1+0x758] ;  /* 0x0007580001187983 */ /* 0x000ea20000100a00 */
[----:B-1----:R-:W-:Y:S01]  /*bd00*/  IMAD.MOV.U32 R2, RZ, RZ, R4 ;  /* 0x000000ffff027224 */ /* 0x002fe200078e0004 */
[----:B------:R-:W-:-:S02]  /*bd10*/  MOV R3, R5 ;  /* 0x0000000500037202 */ /* 0x000fc40000000f00 */
[----:B------:R-:W-:Y:S01]  /*bd20*/  MOV R30, 0xbd50 ;  /* 0x0000bd50001e7802 */ /* 0x000fe20000000f00 */
[----:B--2---:R1:W-:Y:S04]  /*bd30*/  STL.64 [R1+0x770], R24 ;  /* 0x0007701801007387 */ /* 0x0043e80000100a00 */
[----:B-1----:R-:W-:Y:S05]  /*bd40*/  CALL.REL.NOINC `($_ZN7cutlass13device_kernelIN5flash19enable_sm80_to_sm89INS1_16FlashAttnBwdSm80INS1_25CollectiveMainloopBwdSm80ILi2ELi2EN4cute5tupleIJNS5_1CILi128EEES8_NS7_ILi64EEEEEENS_6half_tEfNS_4arch4Sm80ELb1ELb0ELb1ELb1ELb0ELb0ELb0ELb0ELi2ELi4ELi4ELi4ELb0EEENS1_24CollectiveEpilogueBwdGQAISA_fSD_Li256ELb1ELb0EEENS1_25SingleTileBwdLPTSchedulerILb1ELi128ELb0EEEEEEEEEvNT_6ParamsE$_ZN4cute3eso3ESOILb0ELb0EJNS_6LayoutINS_5tupleIJNS3_IJNS_1CILi2EEES5_S5_EEES5_NS3_IJS5_S5_EEEEEENS3_IJNS3_IJNS4_ILi1EEENS4_ILi512EEEiEEENS4_ILi4096EEENS3_IJiiEEEEEEEENS_10ViewEngineINS_8smem_ptrIPN7cutlass6half_tEEEEEEEC2ERKSF_RKSM_) ;  /* 0xffffa5f000007944 */ /* 0x002fea0003c3ffff */
[----:B-1----:R-:W-:Y:S02]  /*bd50*/  MOV R2, 0xbd70 ;  /* 0x0000bd7000027802 */ /* 0x002fe40000000f00 */
[----:B------:R-:W-:Y:S05]  /*bd60*/  CALL.REL.NOINC `($_ZN7cutlass13device_kernelIN5flash19enable_sm80_to_sm89INS1_16FlashAttnBwdSm80INS1_25CollectiveMainloopBwdSm80ILi2ELi2EN4cute5tupleIJNS5_1CILi128EEES8_NS7_ILi64EEEEEENS_6half_tEfNS_4arch4Sm80ELb1ELb0ELb1ELb1ELb0ELb0ELb0ELb0ELi2ELi4ELi4ELi4ELb0EEENS1_24CollectiveEpilogueBwdGQAISA_fSD_Li256ELb1ELb0EEENS1_25SingleTileBwdLPTSchedulerILb1ELi128ELb0EEEEEEEEEvNT_6ParamsE$_ZZN4cute4takeILi1ELi3ENS_5tupleIJNS1_IJNS_1CILi1EEENS2_ILi512EEEiEEENS2_ILi4096EEENS1_IJiiEEEEEEEEDaRKT1_ENKUlDpRKT_E_clIJS6_S7_EEEDaSF_) ;  /* 0xffffd9e000007944 */ /* 0x000fea0003c3ffff */
[----:B------:R-:W-:Y:S02]  /*bd70*/  MOV R2, 0xbd90 ;  /* 0x0000bd9000027802 */ /* 0x000fe40000000f00 */
[----:B------:R-:W-:Y:S05]  /*bd80*/  CALL.REL.NOINC `($_ZN7cutlass13device_kernelIN5flash19enable_sm80_to_sm89INS1_16FlashAttnBwdSm80INS1_25CollectiveMainloopBwdSm80ILi2ELi2EN4cute5tupleIJNS5_1CILi128EEES8_NS7_ILi64EEEEEENS_6half_tEfNS_4arch4Sm80ELb1ELb0ELb1ELb1ELb0ELb0ELb0ELb0ELi2ELi4ELi4ELi4ELb0EEENS1_24CollectiveEpilogueBwdGQAISA_fSD_Li256ELb1ELb0EEENS1_25SingleTileBwdLPTSchedulerILb1ELi128ELb0EEEEEEEEEvNT_6ParamsE$_ZZN4cute16flatten_to_tupleINS_5tupleIJNS_1CILi4096EEENS1_IJiiEEEEEEEEDaRKT_ENKUlRKT_E_clIS4_EEDaSB_) ;  /* 0xffffd8f000007944 */ /* 0x000fea0003c3ffff */
[----:B------:R-:W-:Y:S02]  /*bd90*/  MOV R2, 0xbdb0 ;  /* 0x0000bdb000027802 */ /* 0x000fe40000000f00 */
[----:B------:R-:W-:Y:S05]  /*bda0*/  CALL.REL.NOINC `($_ZN7cutlass13device_kernelIN5flash19enable_sm80_to_sm89INS1_16FlashAttnBwdSm80INS1_25CollectiveMainloopBwdSm80ILi2ELi2EN4cute5tupleIJNS5_1CILi128EEES8_NS7_ILi64EEEEEENS_6half_tEfNS_4arch4Sm80ELb1ELb0ELb1ELb1ELb0ELb0ELb0ELb0ELi2ELi4ELi4ELi4ELb0EEENS1_24CollectiveEpilogueBwdGQAISA_fSD_Li256ELb1ELb0EEENS1_25SingleTileBwdLPTSchedulerILb1ELi128ELb0EEEEEEEEEvNT_6ParamsE$_ZZN4cute12filter_tupleINS_5tupleIJNS_1CILi4096EEENS1_IJiiEEEEEEZNS_16flatten_to_tupleIS5_EEDaRKT_EUlRKT_E_EEDaS9_OT0_ENKUlDpSC_E_clIJNS1_IJS3_EEES4_EEEDaSG_) ;  /* 0xffffd59000007944 */ /* 0x000fea0003c3ffff */
        /* <DEDUP_REMOVED lines=14> */
[----:B-1---5:R-:W-:Y:S05]  /*be90*/  CALL.REL.NOINC `($_ZN7cutlass13device_kernelIN5flash19enable_sm80_to_sm89INS1_16FlashAttnBwdSm80INS1_25CollectiveMainloopBwdSm80ILi2ELi2EN4cute5tupleIJNS5_1CILi128EEES8_NS7_ILi64EEEEEENS_6half_tEfNS_4arch4Sm80ELb1ELb0ELb1ELb1ELb0ELb0ELb0ELb0ELi2ELi4ELi4ELi4ELb0EEENS1_24CollectiveEpilogueBwdGQAISA_fSD_Li256ELb1ELb0EEENS1_25SingleTileBwdLPTSchedulerILb1ELi128ELb0EEEEEEEEEvNT_6ParamsE$_ZN4cute3eso3ESOILb1ELb0EJNS_14ComposedLayoutINS_7SwizzleILi3ELi3ELi3EEENS_1CILi0EEENS_6LayoutINS_5tupleIJNS8_IJNS8_IJNS5_ILi4EEENS5_ILi8EEEEEENS8_IJNS5_ILi2EEENS5_ILi1EEEEEEEEENS8_IJNS8_IJSC_SC_EEENS8_IJSA_S9_EEEEEEEEENS8_IJNS8_IJNS8_IJSC_NS5_ILi64EEEEEENS8_IJNS5_ILi512EEES6_EEEEEENS8_IJNS8_IJSD_SA_EEENS8_IJNS5_ILi1024EEENS5_ILi16EEEEEEEEEEEEEEEENS_10ViewEngineINS_8smem_ptrIPN7cutlass6half_tEEEEEEEC2ERKSW_RKS13_) ;  /* 0xffffb04000007944 */ /* 0x022fea0003c3ffff */
        /* <DEDUP_REMOVED lines=8> */
[----:B-1----:R-:W-:Y:S01]  /*bf20*/  IMAD.MOV.U32 R2, RZ, RZ, R12 ;  /* 0x000000ffff027224 */ /* 0x002fe200078e000c */
[----:B------:R-:W-:Y:S01]  /*bf30*/  MOV R81, R60 ;  /* 0x0000003c00517202 */ /* 0x000fe20000000f00 */
        /* <DEDUP_REMOVED lines=17> */
[----:B------:R-:W-:Y:S05]  /*c050*/  CALL.REL.NOINC `($_ZN7cutlass13device_kernelIN5flash19enable_sm80_to_sm89INS1_16FlashAttnBwdSm80INS1_25CollectiveMainloopBwdSm80ILi2ELi2EN4cute5tupleIJNS5_1CILi128EEES8_NS7_ILi64EEEEEENS_6half_tEfNS_4arch4Sm80ELb1ELb0ELb1ELb1ELb0ELb0ELb0ELb0ELi2ELi4ELi4ELi4ELb0EEENS1_24CollectiveEpilogueBwdGQAISA_fSD_Li256ELb1ELb0EEENS1_25SingleTileBwdLPTSchedulerILb1ELi128ELb0EEEEEEEEEvNT_6ParamsE$_ZZN4cute7idx2crdINS_5tupleIJiiNS_1CILi0EEEEEENS1_IJNS1_IJNS2_ILi4EEENS2_ILi8EEEEEENS2_ILi2EEENS2_ILi1EEEEEEEEDaRKT_RKT0_ENKUlRKT_RKT0_E_clIiS7_EEDaSJ_SM_) ;  /* 0xffffdd1000007944 */ /* 0x000fea0003c3ffff */
[----:B------:R-:W-:Y:S02]  /*c060*/  MOV R6, 0xc080 ;  /* 0x0000c08000067802 */ /* 0x000fe40000000f00 */
[----:B------:R-:W-:Y:S05]  /*c070*/  CALL.REL.NOINC `($_ZN7cutlass13device_kernelIN5flash19enable_sm80_to_sm89INS1_16FlashAttnBwdSm80INS1_25CollectiveMainloopBwdSm80ILi2ELi2EN4cute5tupleIJNS5_1CILi128EEES8_NS7_ILi64EEEEEENS_6half_tEfNS_4arch4Sm80ELb1ELb0ELb1ELb1ELb0ELb0ELb0ELb0ELi2ELi4ELi4ELi4ELb0EEENS1_24CollectiveEpilogueBwdGQAISA_fSD_Li256ELb1ELb0EEENS1_25SingleTileBwdLPTSchedulerILb1ELi128ELb0EEEEEEEEEvNT_6ParamsE$_ZZN4cute7idx2crdINS_5tupleIJiiNS_1CILi0EEEEEENS1_IJNS1_IJNS2_ILi4EEENS2_ILi8EEEEEENS2_ILi2EEENS2_ILi1EEEEEEEEDaRKT_RKT0_ENKUlRKT_RKT0_E_clIiS8_EEDaSJ_SM_) ;  /* 0xffffdd6000007944 */ /* 0x000fea0003c3ffff */
[----:B------:R-:W-:Y:S02]  /*c080*/  MOV R6, 0xc0a0 ;  /* 0x0000c0a000067802 */ /* 0x000fe40000000f00 */
[----:B------:R-:W-:Y:S05]  /*c090*/  CALL.REL.NOINC `($_ZN7cutlass13device_kernelIN5flash19enable_sm80_to_sm89INS1_16FlashAttnBwdSm80INS1_25CollectiveMainloopBwdSm80ILi2ELi2EN4cute5tupleIJNS5_1CILi128EEES8_NS7_ILi64EEEEEENS_6half_tEfNS_4arch4Sm80ELb1ELb0ELb1ELb1ELb0ELb0ELb0ELb0ELi2ELi4ELi4ELi4ELb0EEENS1_24CollectiveEpilogueBwdGQAISA_fSD_Li256ELb1ELb0EEENS1_25SingleTileBwdLPTSchedulerILb1ELi128ELb0EEEEEEEEEvNT_6ParamsE$_ZZN4cute9transformINS_5tupleIJiiNS_1CILi0EEEEEENS1_IJNS1_IJNS2_ILi4EEENS2_ILi8EEEEEENS2_ILi2EEENS2_ILi1EEEEEEZNS_7idx2crdIS4_SA_EEDaRKT_RKT0_EUlRKT_RKT0_E_EEDaSE_SH_OT1_ENKUlDpSK_E_clIJNS1_IJiiEEEiS3_EEEDaSR_) ;  /* 0xffffdef000007944 */ /* 0x000fea0003c3ffff */
[----:B------:R-:W-:Y:S02]  /*c0a0*/  MOV R6, 0xc0c0 ;  /* 0x0000c0c000067802 */ /* 0x000fe40000000f00 */
[----:B------:R-:W-:Y:S05]  /*c0b0*/  CALL.REL.NOINC `($_ZN7cutlass13device_kernelIN5flash19enable_sm80_to_sm89INS1_16FlashAttnBwdSm80INS1_25CollectiveMainloopBwdSm80ILi2ELi2EN4cute5tupleIJNS5_1CILi128EEES8_NS7_ILi64EEEEEENS_6half_tEfNS_4arch4Sm80ELb1ELb0ELb1ELb1ELb0ELb0ELb0ELb0ELi2ELi4ELi4ELi4ELb0EEENS1_24CollectiveEpilogueBwdGQAISA_fSD_Li256ELb1ELb0EEENS1_25SingleTileBwdLPTSchedulerILb1ELi128ELb0EEEEEEEEEvNT_6ParamsE$_ZZN4cute13to_mixed_bitsINS_5tupleIJNS1_IJNS_1CILi4EEENS2_ILi8EEEEEENS2_ILi2EEENS2_ILi1EEEEEENS1_IJNS1_IJNS2_ILi0EEENS2_ILi64EEEEEES9_S9_EEENS1_IJNS1_IJiiEEEiS9_EEEEEDaRKT_RKT0_RKT1_ENKUlRKT_RKT0_RKT1_E_clIS5_SB_SD_EEDaSQ_ST_SW_) ;  /* 0xffffd2d000007944 */ /* 0x000fea0003c3ffff */
[----:B------:R-:W-:Y:S02]  /*c0c0*/  MOV R6, 0xc0e0 ;  /* 0x0000c0e000067802 */ /* 0x000fe40000000f00 */
[----:B------:R-:W-:Y:S05]  /*c0d0*/  CALL.REL.NOINC `($_ZN7cutlass13device_kernelIN5flash19enable_sm80_to_sm89INS1_16FlashAttnBwdSm80INS1_25CollectiveMainloopBwdSm80ILi2ELi2EN4cute5tupleIJNS5_1CILi128EEES8_NS7_ILi64EEEEEENS_6half_tEfNS_4arch4Sm80ELb1ELb0ELb1ELb1ELb0ELb0ELb0ELb0ELi2ELi4ELi4ELi4ELb0EEENS1_24CollectiveEpilogueBwdGQAISA_fSD_Li256ELb1ELb0EEENS1_25SingleTileBwdLPTSchedulerILb1ELi128ELb0EEEEEEEEEvNT_6ParamsE$_ZZN4cute13to_mixed_bitsINS_5tupleIJNS1_IJNS_1CILi4EEENS2_ILi8EEEEEENS2_ILi2EEENS2_ILi1EEEEEENS1_IJNS1_IJNS2_ILi0EEENS2_ILi64EEEEEES9_S9_EEENS1_IJNS1_IJiiEEEiS9_EEEEEDaRKT_RKT0_RKT1_ENKUlDpRKT_E_clIJNS_9MixedBitsILj0ELj448EEENS2_ILj0EEESW_EEEDaSR_) ;  /* 0xffffd28000007944 */ /* 0x000fea0003c3ffff */
        /* <DEDUP_REMOVED lines=21> */
[----:B-1----:R-:W-:Y:S05]  /*c230*/  CALL.REL.NOINC `($_ZN7cutlass13device_kernelIN5flash19enable_sm80_to_sm89INS1_16FlashAttnBwdSm80INS1_25CollectiveMainloopBwdSm80ILi2ELi2EN4cute5tupleIJNS5_1CILi128EEES8_NS7_ILi64EEEEEENS_6half_tEfNS_4arch4Sm80ELb1ELb0ELb1ELb1ELb0ELb0ELb0ELb0ELi2ELi4ELi4ELi4ELb0EEENS1_24CollectiveEpilogueBwdGQAISA_fSD_Li256ELb1ELb0EEENS1_25SingleTileBwdLPTSchedulerILb1ELi128ELb0EEEEEEEEEvNT_6ParamsE$_ZN4cute3eso3ESOILb0ELb0EJiiiEEC2ERKiS4_S4_) ;  /* 0xffffa7b000007944 */ /* 0x002fea0003c3ffff */
[----:B------:R2:W5:Y:S04]  /*c240*/  LDL R5, [R1+0x760] ;  /* 0x0007600001057983 */ /* 0x0005680000100800 */
[----:B-1----:R2:W5:Y:S01]  /*c250*/  LDL.64 R2, [R1+0x758] ;  /* 0x0007580001027983 */ /* 0x0025620000100a00 */
[----:B------:R-:W-:Y:S02]  /*c260*/  MOV R81, R60 ;  /* 0x0000003c00517202 */ /* 0x000fe40000000f00 */
[----:B------:R-:W-:Y:S02]  /*c270*/  MOV R6, 0xc290 ;  /* 0x0000c29000067802 */ /* 0x000fe40000000f00 */
[----:B--2--5:R-:W-:Y:S05]  /*c280*/  CALL.REL.NOINC `($_ZN7cutlass13device_kernelIN5flash19enable_sm80_to_sm89INS1_16FlashAttnBwdSm80INS1_25CollectiveMainloopBwdSm80ILi2ELi2EN4cute5tupleIJNS5_1CILi128EEES8_NS7_ILi64EEEEEENS_6half_tEfNS_4arch4Sm80ELb1ELb0ELb1ELb1ELb0ELb0ELb0ELb0ELi2ELi4ELi4ELi4ELb0EEENS1_24CollectiveEpilogueBwdGQAISA_fSD_Li256ELb1ELb0EEENS1_25SingleTileBwdLPTSchedulerILb1ELi128ELb0EEEEEEEEEvNT_6ParamsE$_ZN4cute3eso3ESOILb1ELb0EJNS_1CILi1EEENS_5tupleIJiiiEEENS2_ILi64EEENS4_IJNS2_ILi72EEENS2_ILi144EEENS2_ILi288EEEEEENS2_ILi512EEEEEC2ERKS3_RKS5_RKS6_RKSA_RKSB_) ;  /* 0xffffaea000007944 */ /* 0x024fea0003c3ffff */
[----:B-1----:R1:W5:Y:S04]  /*c290*/  LDL R5, [R1+0x760] ;  /* 0x0007600001057983 */ /* 0x0023680000100800 */
[----:B------:R1:W5:Y:S01]  /*c2a0*/  LDL.64 R2, [R1+0x758] ;  /* 0x0007580001027983 */ /* 0x0003620000100a00 */
[----:B------:R-:W-:-:S02]  /*c2b0*/  MOV R81, R60 ;  /* 0x0000003c00517202 */ /* 0x000fc40000000f00 */
        /* <DEDUP_REMOVED lines=9> */
[----:B------:R-:W-:Y:S02]  /*c350*/  MOV R6, 0xc370 ;  /* 0x0000c37000067802 */ /* 0x000fe40000000f00 */
[----:B------:R-:W-:Y:S05]  /*c360*/  CALL.REL.NOINC `($_ZN7cutlass13device_kernelIN5flash19enable_sm80_to_sm89INS1_16FlashAttnBwdSm80INS1_25CollectiveMainloopBwdSm80ILi2ELi2EN4cute5tupleIJNS5_1CILi128EEES8_NS7_ILi64EEEEEENS_6half_tEfNS_4arch4Sm80ELb1ELb0ELb1ELb1ELb0ELb0ELb0ELb0ELi2ELi4ELi4ELi4ELb0EEENS1_24CollectiveEpilogueBwdGQAISA_fSD_Li256ELb1ELb0EEENS1_25SingleTileBwdLPTSchedulerILb1ELi128ELb0EEEEEEEEEvNT_6ParamsE$_ZN4cute3eso3ESOILb0ELb1EJiNS_1CILi72EEENS2_ILi512EEEEEC2ERKiRKS3_RKS4_) ;  /* 0xffffa9e000007944 */ /* 0x000fea0003c3ffff */
[----:B------:R-:W2:Y:S01]  /*c370*/  LDL R14, [R1+0x758] ;  /* 0x00075800010e7983 */ /* 0x000ea20000100800 */
[----:B-1----:R-:W-:Y:S01]  /*c380*/  IMAD.MOV.U32 R2, RZ, RZ, R16 ;  /* 0x000000ffff027224 */ /* 0x002fe200078e0010 */
[----:B------:R-:W-:Y:S02]  /*c390*/  MOV R81, R60 ;  /* 0x0000003c00517202 */ /* 0x000fe40000000f00 */
[----:B------:R-:W-:Y:S01]  /*c3a0*/  MOV R6, 0xc3d0 ;  /* 0x0000c3d000067802 */ /* 0x000fe20000000f00 */
[----:B--2---:R1:W-:Y:S04]  /*c3b0*/  STL [R1+0x11e8], R14 ;  /* 0x0011e80e01007387 */ /* 0x0043e80000100800 */
[----:B-1----:R-:W-:Y:S05]  /*c3c0*/  CALL.REL.NOINC `($_ZN7cutlass13device_kernelIN5flash19enable_sm80_to_sm89INS1_16FlashAttnBwdSm80INS1_25CollectiveMainloopBwdSm80ILi2ELi2EN4cute5tupleIJNS5_1CILi128EEES8_NS7_ILi64EEEEEENS_6half_tEfNS_4arch4Sm80ELb1ELb0ELb1ELb1ELb0ELb0ELb0ELb0ELi2ELi4ELi4ELi4ELb0EEENS1_24CollectiveEpilogueBwdGQAISA_fSD_Li256ELb1ELb0EEENS1_25SingleTileBwdLPTSchedulerILb1ELi128ELb0EEEEEEEEEvNT_6ParamsE$_ZN4cute3eso3ESOILb0ELb0EJiiNS_1CILi72EEENS2_ILi512EEEEEC2ERKiS7_RKS3_RKS4_) ;  /* 0xffffa5a000007944 */ /* 0x002fea0003c3ffff */
[----:B-1----:R-:W2:Y:S01]  /*c3d0*/  LDL.64 R2, [R1+0x758] ;  /* 0x0007580001027983 */ /* 0x002ea20000100a00 */
[----:B------:R-:W-:Y:S01]  /*c3e0*/  IMAD.MOV.U32 R6, RZ, RZ, R4 ;  /* 0x000000ffff067224 */ /* 0x000fe200078e0004 */
[----:B------:R-:W-:Y:S01]  /*c3f0*/  MOV R82, R59 ;  /* 0x0000003b00527202 */ /* 0x000fe20000000f00 */
[----:B------:R-:W-:Y:S01]  /*c400*/  IMAD.MOV.U32 R34, RZ, RZ, R17 ;  /* 0x000000ffff227224 */ /* 0x000fe200078e0011 */
[----:B------:R-:W-:-:S02]  /*c410*/  MOV R5, R19 ;  /* 0x0000001300057202 */ /* 0x000fc40000000f00 */
[----:B------:R-:W-:Y:S01]  /*c420*/  MOV R4, 0xc450 ;  /* 0x0000c45000047802 */ /* 0x000fe20000000f00 */
[----:B--2---:R1:W-:Y:S04]  /*c430*/  STL.64 [R1+0x788], R2 ;  /* 0x0007880201007387 */ /* 0x0043e80000100a00 */
[----:B-1----:R-:W-:Y:S05]  /*c440*/  CALL.REL.NOINC `($_ZN7cutlass13device_kernelIN5flash19enable_sm80_to_sm89INS1_16FlashAttnBwdSm80INS1_25CollectiveMainloopBwdSm80ILi2ELi2EN4cute5tupleIJNS5_1CILi128EEES8_NS7_ILi64EEEEEENS_6half_tEfNS_4arch4Sm80ELb1ELb0ELb1ELb1ELb0ELb0ELb0ELb0ELi2ELi4ELi4ELi4ELb0EEENS1_24CollectiveEpilogueBwdGQAISA_fSD_Li256ELb1ELb0EEENS1_25SingleTileBwdLPTSchedulerILb1ELi128ELb0EEEEEEEEEvNT_6ParamsE$_ZN4cute3eso3ESOILb0ELb0EJiiiNS_1CILi72EEENS2_ILi512EEEEEC2ERKiS7_S7_RKS3_RKS4_) ;  /* 0xffffa6f000007944 */ /* 0x002fea0003c3ffff */
[----:B-1----:R-:W2:Y:S04]  /*c450*/  LDL.64 R2, [R1+0x770] ;  /* 0x0007700001027983 */ /* 0x002ea80000100a00 */
[----:B------:R-:W3:Y:S01]  /*c460*/  LDL R14, [R1+0x778] ;  /* 0x00077800010e7983 */ /* 0x000ee20000100800 */
[----:B------:R-:W-:Y:S01]  /*c470*/  IMAD.MOV.U32 R6, RZ, RZ, R21 ;  /* 0x000000ffff067224 */ /* 0x000fe200078e0015 */
[----:B------:R-:W-:Y:S02]  /*c480*/  MOV R82, R59 ;  /* 0x0000003b00527202 */ /* 0x000fe40000000f00 */
[----:B------:R-:W-:Y:S01]  /*c490*/  MOV R4, 0xc4d0 ;  /* 0x0000c4d000047802 */ /* 0x000fe20000000f00 */
[----:B--2---:R1:W-:Y:S04]  /*c4a0*/  STL.64 [R1+0x758], R2 ;  /* 0x0007580201007387 */ /* 0x0043e80000100a00 */
[----:B---3--:R1:W-:Y:S02]  /*c4b0*/  STL [R1+0x760], R14 ;  /* 0x0007600e01007387 */ /* 0x0083e40000100800 */
        /* <DEDUP_REMOVED lines=8> */
[----:B------:R-:W-:-:S03]  /*c540*/  MOV R6, 0xc5a0 ;  /* 0x0000c5a000067802 */ /* 0x000fc60000000f00 */
[----:B------:R1:W-:Y:S01]  /*c550*/  STL.U8 [R1+0x11e0], RZ ;  /* 0x0011e0ff01007387 */ /* 0x0003e20000100000 */
[----:B--2---:R-:W-:-:S03]  /*c560*/  MOV R2, R5 ;  /* 0x0000000500027202 */ /* 0x004fc60000000f00 */
[----:B------:R1:W-:Y:S04]  /*c570*/  STL [R1+0x77c], R4 ;  /* 0x00077c0401007387 */ /* 0x0003e80000100800 */
[----:B---3--:R1:W-:Y:S02]  /*c580*/  STL.64 [R1+0x780], R2 ;  /* 0x0007800201007387 */ /* 0x0083e40000100a00 */
[----:B-1----:R-:W-:Y:S05]  /*c590*/  CALL.REL.NOINC `($_ZN7cutlass13device_kernelIN5flash19enable_sm80_to_sm89INS1_16FlashAttnBwdSm80INS1_25CollectiveMainloopBwdSm80ILi2ELi2EN4cute5tupleIJNS5_1CILi128EEES8_NS7_ILi64EEEEEENS_6half_tEfNS_4arch4Sm80ELb1ELb0ELb1ELb1ELb0ELb0ELb0ELb0ELi2ELi4ELi4ELi4ELb0EEENS1_24CollectiveEpilogueBwdGQAISA_fSD_Li256ELb1ELb0EEENS1_25SingleTileBwdLPTSchedulerILb1ELi128ELb0EEEEEEEEEvNT_6ParamsE$_ZZN4cute6detail16composition_implINS_5tupleIJNS_1CILi8EEENS3_ILi2EEES5_S5_S4_S5_EEENS2_IJNS3_ILi1EEEiiiNS3_ILi72EEENS3_ILi512EEEEEENS2_IJNS2_IJS5_S5_EEES4_NS3_ILi4EEEEEENS2_IJNS2_IJS7_S4_EEENS3_ILi1024EEENS3_ILi16EEEEEEEEDaRKT_RKT0_RKT1_RKT2_ENKUlRKT_RKT0_E_clISB_SE_EEDaSW_SZ_) ;  /* 0xffffd3a000007944 */ /* 0x002fea0003c3ffff */
[----:B------:R-:W-:Y:S02]  /*c5a0*/  MOV R6, 0xc5c0 ;  /* 0x0000c5c000067802 */ /* 0x000fe40000000f00 */
[----:B-----5:R-:W-:Y:S05]  /*c5b0*/  CALL.REL.NOINC `($_ZN7cutlass13device_kernelIN5flash19enable_sm80_to_sm89INS1_16FlashAttnBwdSm80INS1_25CollectiveMainloopBwdSm80ILi2ELi2EN4cute5tupleIJNS5_1CILi128EEES8_NS7_ILi64EEEEEENS_6half_tEfNS_4arch4Sm80ELb1ELb0ELb1ELb1ELb0ELb0ELb0ELb0ELi2ELi4ELi4ELi4ELb0EEENS1_24CollectiveEpilogueBwdGQAISA_fSD_Li256ELb1ELb0EEENS1_25SingleTileBwdLPTSchedulerILb1ELi128ELb0EEEEEEEEEvNT_6ParamsE$_ZZN4cute6detail16composition_implINS_5tupleIJNS_1CILi8EEENS3_ILi2EEES5_S5_S4_S5_EEENS2_IJNS3_ILi1EEEiiiNS3_ILi72EEENS3_ILi512EEEEEENS2_IJNS2_IJS5_S5_EEES4_NS3_ILi4EEEEEENS2_IJNS2_IJS7_S4_EEENS3_ILi1024EEENS3_ILi16EEEEEEEEDaRKT_RKT0_RKT1_RKT2_ENKUlRKT_RKT0_E_clISC_SG_EEDaSW_SZ_) ;  /* 0xffffd3d000007944 */ /* 0x020fea0003c3ffff */
[----:B-----5:R2:W-:Y:S01]  /*c5c0*/  STL.64 [R1+0x770], R2 ;  /* 0x0007700201007387 */ /* 0x0205e20000100a00 */
[----:B------:R-:W-:Y:S02]  /*c5d0*/  MOV R6, R4 ;  /* 0x0000000400067202 */ /* 0x000fe40000000f00 */
[----:B------:R-:W-:Y:S02]  /*c5e0*/  MOV R4, 0xc600 ;  /* 0x0000c60000047802 */ /* 0x000fe40000000f00 */
[----:B-12---:R-:W-:Y:S05]  /*c5f0*/  CALL.REL.NOINC `($_ZN7cutlass13device_kernelIN5flash19enable_sm80_to_sm89INS1_16FlashAttnBwdSm80INS1_25CollectiveMainloopBwdSm80ILi2ELi2EN4cute5tupleIJNS5_1CILi128EEES8_NS7_ILi64EEEEEENS_6half_tEfNS_4arch4Sm80ELb1ELb0ELb1ELb1ELb0ELb0ELb0ELb0ELi2ELi4ELi4ELi4ELb0EEENS1_24CollectiveEpilogueBwdGQAISA_fSD_Li256ELb1ELb0EEENS1_25SingleTileBwdLPTSchedulerILb1ELi128ELb0EEEEEEEEEvNT_6ParamsE$_ZN4cute3eso3ESOILb0ELb0EJNS_5tupleIJNS_1CILi1EEEiEEENS3_ILi1024EEENS2_IJiiEEEEEC2ERKS5_RKS6_RKS7_) ;  /* 0xffff97d000007944 */ /* 0x006fea0003c3ffff */
[----:B------:R2:W5:Y:S04]  /*c600*/  LDL R5, [R1+0x760] ;  /* 0x0007600001057983 */ /* 0x0005680000100800 */
[----:B-1----:R2:W5:Y:S01]  /*c610*/  LDL.64 R2, [R1+0x758] ;  /* 0x0007580001027983 */ /* 0x0025620000100a00 */
[----:B------:R-:W-:-:S03]  /*c620*/  MOV R6, 0xc640 ;  /* 0x0000c64000067802 */ /* 0x000fc60000000f00 */
[----:B--2--5:R-:W-:Y:S05]  /*c630*/  CALL.REL.NOINC `($_ZN7cutlass13device_kernelIN5flash19enable_sm80_to_sm89INS1_16FlashAttnBwdSm80INS1_25CollectiveMainloopBwdSm80ILi2ELi2EN4cute5tupleIJNS5_1CILi128EEES8_NS7_ILi64EEEEEENS_6half_tEfNS_4arch4Sm80ELb1ELb0ELb1ELb1ELb0ELb0ELb0ELb0ELi2ELi4ELi4ELi4ELb0EEENS1_24CollectiveEpilogueBwdGQAISA_fSD_Li256ELb1ELb0EEENS1_25SingleTileBwdLPTSchedulerILb1ELi128ELb0EEEEEEEEEvNT_6ParamsE$_ZN4cute5tupleIJNS0_IJNS0_IJNS_1CILi2EEES2_EEENS1_ILi8EEES3_EEENS0_IJNS0_IJNS1_ILi1EEEiEEENS1_ILi1024EEENS0_IJiiEEEEEEEEC2ERKS5_RKSA_) ;  /* 0xffffc3c000007944 */ /* 0x024fea0003c3ffff */
[----:B-1----:R1:W5:Y:S04]  /*c640*/  LDL R4, [R1+0x760] ;  /* 0x0007600001047983 */ /* 0x0023680000100800 */
[----:B------:R1:W5:Y:S01]  /*c650*/  LDL.64 R2, [R1+0x758] ;  /* 0x0007580001027983 */ /* 0x0003620000100a00 */
[----:B------:R-:W-:-:S02]  /*c660*/  LEA.HI R12, R12, R12, RZ, 0x1d ;  /* 0x0000000c0c0c7211 */ /* 0x000fc400078fe8ff */
[----:B------:R-:W-:-:S03]  /*c670*/  MOV R6, 0xc6b0 ;  /* 0x0000c6b000067802 */ /* 0x000fc60000000f00 */
[----:B------:R-:W-:-:S05]  /*c680*/  IMAD.U32 R12, R7, 0x2, R12 ;  /* 0x00000002070c7824 */ /* 0x000fca00078e000c */
[----:B------:R1:W-:Y:S02]  /*c690*/  STL [R1+0x11e4], R12 ;  /* 0x0011e40c01007387 */ /* 0x0003e40000100800 */
[----:B-1---5:R-:W-:Y:S05]  /*c6a0*/  CALL.REL.NOINC `($_ZN7cutlass13device_kernelIN5flash19enable_sm80_to_sm89INS1_16FlashAttnBwdSm80INS1_25CollectiveMainloopBwdSm80ILi2ELi2EN4cute5tupleIJNS5_1CILi128EEES8_NS7_ILi64EEEEEENS_6half_tEfNS_4arch4Sm80ELb1ELb0ELb1ELb1ELb0ELb0ELb0ELb0ELi2ELi4ELi4ELi4ELb0EEENS1_24CollectiveEpilogueBwdGQAISA_fSD_Li256ELb1ELb0EEENS1_25SingleTileBwdLPTSchedulerILb1ELi128ELb0EEEEEEEEEvNT_6ParamsE$_ZN4cute3eso3ESOILb0ELb0EJNS_6LayoutINS_5tupleIJNS3_IJNS_1CILi2EEES5_EEENS4_ILi8EEES6_EEENS3_IJNS3_IJNS4_ILi1EEEiEEENS4_ILi1024EEENS3_IJiiEEEEEEEEjEEC2ERKSE_RKj) ;  /* 0xffff99b000007944 */ /* 0x022fea0003c3ffff */
[----:B-1----:R-:W2:Y:S04]  /*c6b0*/  LDL.64 R6, [R1+0x760] ;  /* 0x0007600001067983 */ /* 0x002ea80000100a00 */
[----:B------:R1:W5:Y:S01]  /*c6c0*/  LDL.64 R4, [R1+0x758] ;  /* 0x0007580001047983 */ /* 0x0003620000100a00 */
[----:B------:R-:W-:Y:S02]  /*c6d0*/  MOV R38, R60 ;  /* 0x0000003c00267202 */ /* 0x000fe40000000f00 */
[----:B------:R-:W-:Y:S01]  /*c6e0*/  MOV R46, 0xc710 ;  /* 0x0000c710002e7802 */ /* 0x000fe20000000f00 */
[----:B--2---:R-:W-:-:S04]  /*c6f0*/  IMAD.WIDE.U32 R2, R7, 0x2, R24 ;  /* 0x0000000207027825 */ /* 0x004fc800078e0018 */
[----:B-1---5:R-:W-:Y:S05]  /*c700*/  CALL.REL.NOINC `($_ZN7cutlass13device_kernelIN5flash19enable_sm80_to_sm89INS1_16FlashAttnBwdSm80INS1_25CollectiveMainloopBwdSm80ILi2ELi2EN4cute5tupleIJNS5_1CILi128EEES8_NS7_ILi64EEEEEENS_6half_tEfNS_4arch4Sm80ELb1ELb0ELb1ELb1ELb0ELb0ELb0ELb0ELi2ELi4ELi4ELi4ELb0EEENS1_24CollectiveEpilogueBwdGQAISA_fSD_Li256ELb1ELb0EEENS1_25SingleTileBwdLPTSchedulerILb1ELi128ELb0EEEEEEEEEvNT_6ParamsE$_ZN4cute8smem_ptrIPN7cutlass6half_tEECI1NS_12iter_adaptorIS3_S4_EEES3_) ;  /* 0xffffc82000007944 */ /* 0x022fea0003c3ffff */
[----:B-1----:R-:W2:Y:S01]  /*c710*/  LDL.64 R2, [R1+0x758] ;  /* 0x0007580001027983 */ /* 0x002ea20000100a00 */
[----:B------:R-:W-:-:S03]  /*c720*/  MOV R12, 0xc750 ;  /* 0x0000c750000c7802 */ /* 0x000fc60000000f00 */
[----:B--2---:R1:W-:Y:S04]  /*c730*/  STL.64 [R1+0x770], R2 ;  /* 0x0007700201007387 */ /* 0x0043e80000100a00 */
[----:B-1----:R-:W-:Y:S05]  /*c740*/  CALL.REL.NOINC `($_ZN7cutlass13device_kernelIN5flash19enable_sm80_to_sm89INS1_16FlashAttnBwdSm80INS1_25CollectiveMainloopBwdSm80ILi2ELi2EN4cute5tupleIJNS5_1CILi128EEES8_NS7_ILi64EEEEEENS_6half_tEfNS_4arch4Sm80ELb1ELb0ELb1ELb1ELb0ELb0ELb0ELb0ELi2ELi4ELi4ELi4ELb0EEENS1_24CollectiveEpilogueBwdGQAISA_fSD_Li256ELb1ELb0EEENS1_25SingleTileBwdLPTSchedulerILb1ELi128ELb0EEEEEEEEEvNT_6ParamsE$_ZN4cute3eso3ESOILb0ELb0EJNS_6LayoutINS_5tupleIJNS3_IJNS_1CILi2EEES5_EEENS4_ILi8EEES6_EEENS3_IJNS3_IJNS4_ILi1EEEiEEENS4_ILi1024EEENS3_IJiiEEEEEEEENS_10ViewEngineINS_8smem_ptrIPN7cutlass6half_tEEEEEEEC2ERKSE_RKSL_) ;  /* 0xffff989000007944 */ /* 0x002fea0003c3ffff */
[----:B------:R-:W-:Y:S02]  /*c750*/  MOV R2, 0xc770 ;  /* 0x0000c77000027802 */ /* 0x000fe40000000f00 */
[----:B-1----:R-:W-:Y:S05]  /*c760*/  CALL.REL.NOINC `($_ZN7cutlass13device_kernelIN5flash19enable_sm80_to_sm89INS1_16FlashAttnBwdSm80INS1_25CollectiveMainloopBwdSm80ILi2ELi2EN4cute5tupleIJNS5_1CILi128EEES8_NS7_ILi64EEEEEENS_6half_tEfNS_4arch4Sm80ELb1ELb0ELb1ELb1ELb0ELb0ELb0ELb0ELi2ELi4ELi4ELi4ELb0EEENS1_24CollectiveEpilogueBwdGQAISA_fSD_Li256ELb1ELb0EEENS1_25SingleTileBwdLPTSchedulerILb1ELi128ELb0EEEEEEEEEvNT_6ParamsE$_ZZN4cute4takeILi1ELi3ENS_5tupleIJNS1_IJNS_1CILi1EEEiEEENS2_ILi1024EEENS1_IJiiEEEEEEEEDaRKT1_ENKUlDpRKT_E_clIJS5_S6_EEEDaSE_) ;  /* 0xffffd00000007944 */ /* 0x002fea0003c3ffff */
[----:B------:R-:W-:Y:S02]  /*c770*/  MOV R2, 0xc790 ;  /* 0x0000c79000027802 */ /* 0x000fe40000000f00 */
[----:B------:R-:W-:Y:S05]  /*c780*/  CALL.REL.NOINC `($_ZN7cutlass13device_kernelIN5flash19enable_sm80_to_sm89INS1_16FlashAttnBwdSm80INS1_25CollectiveMainloopBwdSm80ILi2ELi2EN4cute5tupleIJNS5_1CILi128EEES8_NS7_ILi64EEEEEENS_6half_tEfNS_4arch4Sm80ELb1ELb0ELb1ELb1ELb0ELb0ELb0ELb0ELi2ELi4ELi4ELi4ELb0EEENS1_24CollectiveEpilogueBwdGQAISA_fSD_Li256ELb1ELb0EEENS1_25SingleTileBwdLPTSchedulerILb1ELi128ELb0EEEEEEEEEvNT_6ParamsE$_ZZN4cute16flatten_to_tupleINS_5tupleIJNS_1CILi1024EEENS1_IJiiEEEEEEEEDaRKT_ENKUlRKT_E_clIS4_EEDaSB_) ;  /* 0xffffceb000007944 */ /* 0x000fea0003c3ffff */
[----:B------:R-:W-:Y:S02]  /*c790*/  MOV R2, 0xc7b0 ;  /* 0x0000c7b000027802 */ /* 0x000fe40000000f00 */
[----:B------:R-:W-:Y:S05]  /*c7a0*/  CALL.REL.NOINC `($_ZN7cutlass13device_kernelIN5flash19enable_sm80_to_sm89INS1_16FlashAttnBwdSm80INS1_25CollectiveMainloopBwdSm80ILi2ELi2EN4cute5tupleIJNS5_1CILi128EEES8_NS7_ILi64EEEEEENS_6half_tEfNS_4arch4Sm80ELb1ELb0ELb1ELb1ELb0ELb0ELb0ELb0ELi2ELi4ELi4ELi4ELb0EEENS1_24CollectiveEpilogueBwdGQAISA_fSD_Li256ELb1ELb0EEENS1_25SingleTileBwdLPTSchedulerILb1ELi128ELb0EEEEEEEEEvNT_6ParamsE$_ZZN4cute12filter_tupleINS_5tupleIJNS_1CILi1024EEENS1_IJiiEEEEEEZNS_16flatten_to_tupleIS5_EEDaRKT_EUlRKT_E_EEDaS9_OT0_ENKUlDpSC_E_clIJNS1_IJS3_EEES4_EEEDaSG_) ;  /* 0xffffcac000007944 */ /* 0x000fea0003c3ffff */
        /* <DEDUP_REMOVED lines=21> */
[----:B-1---5:R-:W-:Y:S05]  /*c900*/  CALL.REL.NOINC `($_ZN7cutlass13device_kernelIN5flash19enable_sm80_to_sm89INS1_16FlashAttnBwdSm80INS1_25CollectiveMainloopBwdSm80ILi2ELi2EN4cute5tupleIJNS5_1CILi128EEES8_NS7_ILi64EEEEEENS_6half_tEfNS_4arch4Sm80ELb1ELb0ELb1ELb1ELb0ELb0ELb0ELb0ELi2ELi4ELi4ELi4ELb0EEENS1_24CollectiveEpilogueBwdGQAISA_fSD_Li256ELb1ELb0EEENS1_25SingleTileBwdLPTSchedulerILb1ELi128ELb0EEEEEEEEEvNT_6ParamsE$_ZN4cute3eso3ESOILb1ELb0EJNS_10UnderscoreES2_S2_iEEC2ERKS2_S5_S5_RKi) ;  /* 0xffffa49000007944 */ /* 0x022fea0003c3ffff */
[----:B------:R-:W-:Y:S01]  /*c910*/  ULDC.64 UR4, c[0x0][0x118] ;  /* 0x0000460000047ab9 */ /* 0x000fe20000000a00 */
[----:B------:R2:W5:Y:S04]  /*c920*/  LDL R6, [R1+0x758] ;  /* 0x0007580001067983 */ /* 0x0005680000100800 */
[----:B-1----:R2:W5:Y:S04]  /*c930*/  LD.E R2, [R12.64] ;  /* 0x000000040c027980 */ /* 0x002568000c101900 */
[----:B------:R2:W5:Y:S01]  /*c940*/  LD.E R3, [R12.64+0x4] ;  /* 0x000004040c037980 */ /* 0x000562000c101900 */
[----:B------:R-:W-:-:S03]  /*c950*/  MOV R4, 0xc970 ;  /* 0x0000c97000047802 */ /* 0x000fc60000000f00 */
[----:B--2--5:R-:W-:Y:S05]  /*c960*/  CALL.REL.NOINC `($_ZN7cutlass13device_kernelIN5flash19enable_sm80_to_sm89INS1_16FlashAttnBwdSm80INS1_25CollectiveMainloopBwdSm80ILi2ELi2EN4cute5tupleIJNS5_1CILi128EEES8_NS7_ILi64EEEEEENS_6half_tEfNS_4arch4Sm80ELb1ELb0ELb1ELb1ELb0ELb0ELb0ELb0ELi2ELi4ELi4ELi4ELb0EEENS1_24CollectiveEpilogueBwdGQAISA_fSD_Li256ELb1ELb0EEENS1_25SingleTileBwdLPTSchedulerILb1ELi128ELb0EEEEEEEEEvNT_6ParamsE$_ZZN4cute5sliceINS_5tupleIJNS_10UnderscoreES2_S2_iEEENS1_IJNS1_IJNS_1CILi1EEENS4_ILi0EEEEEENS4_ILi4096EEENS1_IJiiEEENS1_IJS6_NS4_ILi8192EEEEEEEEEEEDaRKT_RKT0_ENKUlRKT_RKT0_E_clIS2_S9_EEDaSL_SO_) ;  /* 0xffffcea000007944 */ /* 0x024fea0003c3ffff */
[----:B------:R1:W-:Y:S01]  /*c970*/  STL.64 [R1+0x758], R2 ;  /* 0x0007580201007387 */ /* 0x0003e20000100a00 */
[----:B------:R-:W-:-:S02]  /*c980*/  MOV R69, R60 ;  /* 0x0000003c00457202 */ /* 0x000fc40000000f00 */
[----:B------:R-:W-:Y:S02]  /*c990*/  MOV R4, 0xc9b0 ;  /* 0x0000c9b000047802 */ /* 0x000fe40000000f00 */
[----:B-1----:R-:W-:Y:S05]  /*c9a0*/  CALL.REL.NOINC `($_ZN7cutlass13device_kernelIN5flash19enable_sm80_to_sm89INS1_16FlashAttnBwdSm80INS1_25CollectiveMainloopBwdSm80ILi2ELi2EN4cute5tupleIJNS5_1CILi128EEES8_NS7_ILi64EEEEEENS_6half_tEfNS_4arch4Sm80ELb1ELb0ELb1ELb1ELb0ELb0ELb0ELb0ELi2ELi4ELi4ELi4ELb0EEENS1_24CollectiveEpilogueBwdGQAISA_fSD_Li256ELb1ELb0EEENS1_25SingleTileBwdLPTSchedulerILb1ELi128ELb0EEEEEEEEEvNT_6ParamsE$_ZZN4cute12filter_tupleINS_5tupleIJNS_10UnderscoreES2_S2_iEEENS1_IJNS1_IJNS_1CILi1EEENS4_ILi0EEEEEENS4_ILi4096EEENS1_IJiiEEENS1_IJS6_NS4_ILi8192EEEEEEEEEZNS_5sliceIS3_SC_EEDaRKT_RKT0_EUlRKT_RKT0_E_EEDaSG_SJ_OT1_ENKUlDpSM_E_clIJNS1_IJS7_EEENS1_IJS8_EEENS1_IJS9_EEENS1_IJEEEEEEDaST_) ;  /* 0xffffc80000007944 */ /* 0x002fea0003c3ffff */
[----:B------:R-:W-:Y:S02]  /*c9b0*/  MOV R4, 0xc9d0 ;  /* 0x0000c9d000047802 */ /* 0x000fe40000000f00 */
[----:B-1---5:R-:W-:Y:S05]  /*c9c0*/  CALL.REL.NOINC `($_ZN7cutlass13device_kernelIN5flash19enable_sm80_to_sm89INS1_16FlashAttnBwdSm80INS1_25CollectiveMainloopBwdSm80ILi2ELi2EN4cute5tupleIJNS5_1CILi128EEES8_NS7_ILi64EEEEEENS_6half_tEfNS_4arch4Sm80ELb1ELb0ELb1ELb1ELb0ELb0ELb0ELb0ELi2ELi4ELi4ELi4ELb0EEENS1_24CollectiveEpilogueBwdGQAISA_fSD_Li256ELb1ELb0EEENS1_25SingleTileBwdLPTSchedulerILb1ELi128ELb0EEEEEEEEEvNT_6ParamsE$_ZN4cute5tupleIJNS0_IJNS0_IJNS_1CILi8EEENS1_ILi1EEEEEENS1_ILi2EEENS0_IJS5_S5_EEEEEENS0_IJNS0_IJS3_NS1_ILi0EEEEEENS1_ILi4096EEENS0_IJiiEEEEEEEEC2ERKS7_RKSC_) ;  /* 0xffffc27000007944 */ /* 0x022fea0003c3ffff */
[----:B-1----:R1:W5:Y:S01]  /*c9d0*/  LDL.64 R2, [R1+0x758] ;  /* 0x0007580001027983 */ /* 0x0023620000100a00 */
[----:B------:R-:W-:Y:S02]  /*c9e0*/  SHF.L.U32 R4, R6, 0xd, RZ ;  /* 0x0000000d06047819 */ /* 0x000fe400000006ff */
[----:B------:R-:W-:-:S03]  /*c9f0*/  MOV R6, 0xca20 ;  /* 0x0000ca2000067802 */ /* 0x000fc60000000f00 */
[----:B------:R1:W-:Y:S04]  /*ca00*/  STL [R1+0x770], R4 ;  /* 0x0007700401007387 */ /* 0x0003e80000100800 */
[----:B-1---5:R-:W-:Y:S05]  /*ca10*/  CALL.REL.NOINC `($_ZN7cutlass13device_kernelIN5flash19enable_sm80_to_sm89INS1_16FlashAttnBwdSm80INS1_25CollectiveMainloopBwdSm80ILi2ELi2EN4cute5tupleIJNS5_1CILi128EEES8_NS7_ILi64EEEEEENS_6half_tEfNS_4arch4Sm80ELb1ELb0ELb1ELb1ELb0ELb0ELb0ELb0ELi2ELi4ELi4ELi4ELb0EEENS1_24CollectiveEpilogueBwdGQAISA_fSD_Li256ELb1ELb0EEENS1_25SingleTileBwdLPTSchedulerILb1ELi128ELb0EEEEEEEEEvNT_6ParamsE$_ZN4cute3eso3ESOILb0ELb0EJNS_6LayoutINS_5tupleIJNS3_IJNS_1CILi8EEENS4_ILi1EEEEEENS4_ILi2EEENS3_IJS8_S8_EEEEEENS3_IJNS3_IJS6_NS4_ILi0EEEEEENS4_ILi4096EEENS3_IJiiEEEEEEEEiEEC2ERKSG_RKi) ;  /* 0xffff9c0000007944 */ /* 0x022fea0003c3ffff */
[----:B------:R-:W-:Y:S01]  /*ca20*/  ULDC.64 UR4, c[0x0][0x118] ;  /* 0x0000460000047ab9 */ /* 0x000fe20000000a00 */
[----:B-1----:R-:W2:Y:S04]  /*ca30*/  LDL R2, [R1+0x760] ;  /* 0x0007600001027983 */ /* 0x002ea80000100800 */
[----:B------:R-:W2:Y:S04]  /*ca40*/  LD.E.64 R12, [R12.64+0x8] ;  /* 0x000008040c0c7980 */ /* 0x000ea8000c101b00 */
[----:B------:R1:W5:Y:S01]  /*ca50*/  LDL.64 R4, [R1+0x758] ;  /* 0x0007580001047983 */ /* 0x0003620000100a00 */
[----:B------:R-:W-:-:S02]  /*ca60*/  MOV R38, R60 ;  /* 0x0000003c00267202 */ /* 0x000fc40000000f00 */
[----:B------:R-:W-:Y:S01]  /*ca70*/  MOV R46, 0xcaa0 ;  /* 0x0000caa0002e7802 */ /* 0x000fe20000000f00 */
[----:B--2---:R-:W-:-:S04]  /*ca80*/  IMAD.WIDE R2, R2, 0x2, R12 ;  /* 0x0000000202027825 */ /* 0x004fc800078e020c */
[----:B-1---5:R-:W-:Y:S05]  /*ca90*/  CALL.REL.NOINC `($_ZN7cutlass13device_kernelIN5flash19enable_sm80_to_sm89INS1_16FlashAttnBwdSm80INS1_25CollectiveMainloopBwdSm80ILi2ELi2EN4cute5tupleIJNS5_1CILi128EEES8_NS7_ILi64EEEEEENS_6half_tEfNS_4arch4Sm80ELb1ELb0ELb1ELb1ELb0ELb0ELb0ELb0ELi2ELi4ELi4ELi4ELb0EEENS1_24CollectiveEpilogueBwdGQAISA_fSD_Li256ELb1ELb0EEENS1_25SingleTileBwdLPTSchedulerILb1ELi128ELb0EEEEEEEEEvNT_6ParamsE$_ZN4cute8smem_ptrIPN7cutlass6half_tEECI1NS_12iter_adaptorIS3_S4_EEES3_) ;  /* 0xffffc49000007944 */ /* 0x022fea0003c3ffff */
[----:B-1----:R-:W2:Y:S01]  /*caa0*/  LDL.64 R2, [R1+0x758] ;  /* 0x0007580001027983 */ /* 0x002ea20000100a00 */
[----:B------:R-:W-:-:S03]  /*cab0*/  MOV R6, 0xcae0 ;  /* 0x0000cae000067802 */ /* 0x000fc60000000f00 */
[----:B--2---:R1:W-:Y:S04]  /*cac0*/  STL.64 [R1+0x770], R2 ;  /* 0x0007700201007387 */ /* 0x0043e80000100a00 */
[----:B-1----:R-:W-:Y:S05]  /*cad0*/  CALL.REL.NOINC `($_ZN7cutlass13device_kernelIN5flash19enable_sm80_to_sm89INS1_16FlashAttnBwdSm80INS1_25CollectiveMainloopBwdSm80ILi2ELi2EN4cute5tupleIJNS5_1CILi128EEES8_NS7_ILi64EEEEEENS_6half_tEfNS_4arch4Sm80ELb1ELb0ELb1ELb1ELb0ELb0ELb0ELb0ELi2ELi4ELi4ELi4ELb0EEENS1_24CollectiveEpilogueBwdGQAISA_fSD_Li256ELb1ELb0EEENS1_25SingleTileBwdLPTSchedulerILb1ELi128ELb0EEEEEEEEEvNT_6ParamsE$_ZN4cute3eso3ESOILb0ELb0EJNS_6LayoutINS_5tupleIJNS3_IJNS_1CILi8EEENS4_ILi1EEEEEENS4_ILi2EEENS3_IJS8_S8_EEEEEENS3_IJNS3_IJS6_NS4_ILi0EEEEEENS4_ILi4096EEENS3_IJiiEEEEEEEENS_10ViewEngineINS_8smem_ptrIPN7cutlass6half_tEEEEEEEC2ERKSG_RKSN_) ;  /* 0xffff9ad000007944 */ /* 0x002fea0003c3ffff */
[----:B------:R2:W5:Y:S04]  /*cae0*/  LDL.64 R30, [R1+0x760] ;  /* 0x00076000011e7983 */ /* 0x0005680000100a00 */
[----:B------:R2:W5:Y:S04]  /*caf0*/  LDL.64 R28, [R61+0x30] ;  /* 0x000030003d1c7983 */ /* 0x0005680000100a00 */
[----:B------:R2:W5:Y:S01]  /*cb00*/  LDL.64 R20, [R1+0x758] ;  /* 0x0007580001147983 */ /* 0x0005620000100a00 */
[----:B------:R-:W-:Y:S01]  /*cb10*/  IMAD.MOV.U32 R6, RZ, RZ, R10 ;  /* 0x000000ffff067224 */ /* 0x000fe200078e000a */
[----:B-1----:R-:W-:-:S02]  /*cb20*/  MOV R3, R11 ;  /* 0x0000000b00037202 */ /* 0x002fc40000000f00 */
[----:B------:R-:W-:Y:S02]  /*cb30*/  MOV R4, 0xcb50 ;  /* 0x0000cb5000047802 */ /* 0x000fe40000000f00 */
[----:B--2--5:R-:W-:Y:S05]  /*cb40*/  CALL.REL.NOINC `($_ZN7cutlass13device_kernelIN5flash19enable_sm80_to_sm89INS1_16FlashAttnBwdSm80INS1_25CollectiveMainloopBwdSm80ILi2ELi2EN4cute5tupleIJNS5_1CILi128EEES8_NS7_ILi64EEEEEENS_6half_tEfNS_4arch4Sm80ELb1ELb0ELb1ELb1ELb0ELb0ELb0ELb0ELi2ELi4ELi4ELi4ELb0EEENS1_24CollectiveEpilogueBwdGQAISA_fSD_Li256ELb1ELb0EEENS1_25SingleTileBwdLPTSchedulerILb1ELi128ELb0EEEEEEEEEvNT_6ParamsE$_ZN4cute3eso3ESOILb1ELb0EJNS_6LayoutINS_5tupleIJNS3_IJNS_1CILi8EEENS4_ILi1EEEEEENS4_ILi2EEENS4_ILi4EEEEEENS3_IJNS3_IJS6_NS4_ILi0EEEEEES5_NS4_ILi16EEEEEEEENS_10ViewEngineIPN7cutlass6half_tEEEEEC2ERKSF_RKSK_) ;  /* 0xffffbaa000007944 */ /* 0x024fea0003c3ffff */
[----:B------:R2:W5:Y:S01]  /*cb50*/  LDL.64 R26, [R1+0x758] ;  /* 0x00075800011a7983 */ /* 0x0005620000100a00 */
[----:B-1----:R-:W-:Y:S01]  /*cb60*/  IMAD.MOV.U32 R6, RZ, RZ, R8 ;  /* 0x000000ffff067224 */ /* 0x002fe200078e0008 */
[----:B------:R-:W-:Y:S02]  /*cb70*/  MOV R3, R9 ;  /* 0x0000000900037202 */ /* 0x000fe40000000f00 */
[----:B------:R-:W-:Y:S02]  /*cb80*/  MOV R4, 0xcba0 ;  /* 0x0000cba000047802 */ /* 0x000fe40000000f00 */
[----:B--2--5:R-:W-:Y:S05]  /*cb90*/  CALL.REL.NOINC `($_ZN7cutlass13device_kernelIN5flash19enable_sm80_to_sm89INS1_16FlashAttnBwdSm80INS1_25CollectiveMainloopBwdSm80ILi2ELi2EN4cute5tupleIJNS5_1CILi128EEES8_NS7_ILi64EEEEEENS_6half_tEfNS_4arch4Sm80ELb1ELb0ELb1ELb1ELb0ELb0ELb0ELb0ELi2ELi4ELi4ELi4ELb0EEENS1_24CollectiveEpilogueBwdGQAISA_fSD_Li256ELb1ELb0EEENS1_25SingleTileBwdLPTSchedulerILb1ELi128ELb0EEEEEEEEEvNT_6ParamsE$_ZN4cute3eso3ESOILb1ELb0EJNS_6LayoutINS_5tupleIJNS3_IJNS_1CILi8EEENS4_ILi1EEEEEENS4_ILi4EEES8_EEENS3_IJNS3_IJS6_NS4_ILi0EEEEEES5_NS4_ILi32EEEEEEEENS_10ViewEngineIPN7cutlass6half_tEEEEEC2ERKSE_RKSJ_) ;  /* 0xffffbc1000007944 */ /* 0x024fea0003c3ffff */
[----:B------:R2:W5:Y:S01]  /*cba0*/  LDL.64 R24, [R1+0x758] ;  /* 0x0007580001187983 */ /* 0x0005620000100a00 */
[----:B------:R-:W-:Y:S01]  /*cbb0*/  IMAD.MOV.U32 R38, RZ, RZ, R60 ;  /* 0x000000ffff267224 */ /* 0x000fe200078e003c */
[----:B-1----:R-:W-:Y:S01]  /*cbc0*/  MOV R2, R30 ;  /* 0x0000001e00027202 */ /* 0x002fe20000000f00 */
[----:B------:R-:W-:Y:S01]  /*cbd0*/  IMAD.MOV.U32 R3, RZ, RZ, R31 ;  /* 0x000000ffff037224 */ /* 0x000fe200078e001f */
[----:B------:R-:W-:Y:S02]  /*cbe0*/  MOV R46, 0xcc00 ;  /* 0x0000cc00002e7802 */ /* 0x000fe40000000f00 */
[----:B--2--5:R-:W-:Y:S05]  /*cbf0*/  CALL.REL.NOINC `($_ZN7cutlass13device_kernelIN5flash19enable_sm80_to_sm89INS1_16FlashAttnBwdSm80INS1_25CollectiveMainloopBwdSm80ILi2ELi2EN4cute5tupleIJNS5_1CILi128EEES8_NS7_ILi64EEEEEENS_6half_tEfNS_4arch4Sm80ELb1ELb0ELb1ELb1ELb0ELb0ELb0ELb0ELi2ELi4ELi4ELi4ELb0EEENS1_24CollectiveEpilogueBwdGQAISA_fSD_Li256ELb1ELb0EEENS1_25SingleTileBwdLPTSchedulerILb1ELi128ELb0EEEEEEEEEvNT_6ParamsE$_ZN4cute8smem_ptrIPN7cutlass6half_tEECI1NS_12iter_adaptorIS3_S4_EEES3_) ;  /* 0xffffc33000007944 */ /* 0x024fea0003c3ffff */
[----:B-1----:R1:W5:Y:S01]  /*cc00*/  LDL.64 R2, [R1+0x758] ;  /* 0x0007580001027983 */ /* 0x0023620000100a00 */
[----:B------:R-:W-:Y:S02]  /*cc10*/  MOV R82, R60 ;  /* 0x0000003c00527202 */ /* 0x000fe40000000f00 */
[----:B------:R-:W-:-:S02]  /*cc20*/  MOV R38, 0xcc40 ;  /* 0x0000cc4000267802 */ /* 0x000fc40000000f00 */
[----:B-1---5:R-:W-:Y:S05]  /*cc30*/  CALL.REL.NOINC `($_ZN7cutlass13device_kernelIN5flash19enable_sm80_to_sm89INS1_16FlashAttnBwdSm80INS1_25CollectiveMainloopBwdSm80ILi2ELi2EN4cute5tupleIJNS5_1CILi128EEES8_NS7_ILi64EEEEEENS_6half_tEfNS_4arch4Sm80ELb1ELb0ELb1ELb1ELb0ELb0ELb0ELb0ELi2ELi4ELi4ELi4ELb0EEENS1_24CollectiveEpilogueBwdGQAISA_fSD_Li256ELb1ELb0EEENS1_25SingleTileBwdLPTSchedulerILb1ELi128ELb0EEEEEEEEEvNT_6ParamsE$_ZN4cute3eso3ESOILb1ELb0EJNS_6LayoutINS_5tupleIJNS3_IJNS_1CILi8EEENS4_ILi1EEEEEENS4_ILi2EEEEEENS3_IJNS3_IJS6_NS4_ILi0EEEEEENS4_ILi4096EEEEEEEENS_10ViewEngineINS_8smem_ptrIPN7cutlass6half_tEEEEEEEC2ERKSE_RKSL_) ;  /* 0xffffb76000007944 */ /* 0x022fea0003c3ffff */
[----:B-1----:R1:W5:Y:S01]  /*cc40*/  LDL.64 R36, [R1+0x758] ;  /* 0x0007580001247983 */ /* 0x0023620000100a00 */
[----:B------:R-:W-:Y:S01]  /*cc50*/  IMAD.MOV.U32 R82, RZ, RZ, R60 ;  /* 0x000000ffff527224 */ /* 0x000fe200078e003c */
[----:B------:R-:W-:Y:S01]  /*cc60*/  MOV R38, R26 ;  /* 0x0000001a00267202 */ /* 0x000fe20000000f00 */
[----:B------:R-:W-:Y:S01]  /*cc70*/  IMAD.MOV.U32 R39, RZ, RZ, R27 ;  /* 0x000000ffff277224 */ /* 0x000fe200078e001b */
[----:B------:R-:W-:-:S02]  /*cc80*/  MOV R48, 0xcca0 ;  /* 0x0000cca000307802 */ /* 0x000fc40000000f00 */
[----:B-1---5:R-:W-:Y:S05]  /*cc90*/  CALL.REL.NOINC `($_ZN7cutlass13device_kernelIN5flash19enable_sm80_to_sm89INS1_16FlashAttnBwdSm80INS1_25CollectiveMainloopBwdSm80ILi2ELi2EN4cute5tupleIJNS5_1CILi128EEES8_NS7_ILi64EEEEEENS_6half_tEfNS_4arch4Sm80ELb1ELb0ELb1ELb1ELb0ELb0ELb0ELb0ELi2ELi4ELi4ELi4ELb0EEENS1_24CollectiveEpilogueBwdGQAISA_fSD_Li256ELb1ELb0EEENS1_25SingleTileBwdLPTSchedulerILb1ELi128ELb0EEEEEEEEEvNT_6ParamsE$_ZN4cute3eso3ESOILb1ELb0EJNS_6LayoutINS_5tupleIJNS3_IJNS_1CILi8EEENS4_ILi1EEEEEENS4_ILi2EEEEEENS3_IJNS3_IJS6_NS4_ILi0EEEEEES5_EEEEENS_10ViewEngineIPN7cutlass6half_tEEEEEC2ERKSD_RKSI_) ;  /* 0xffffb89000007944 */ /* 0x022fea0003c3ffff */
[----:B------:R2:W5:Y:S01]  /*cca0*/  LDL.64 R2, [R1+0x758] ;  /* 0x0007580001027983 */ /* 0x0005620000100a00 */
[----:B------:R-:W-:-:S02]  /*ccb0*/  MOV R82, R60 ;  /* 0x0000003c00527202 */ /* 0x000fc40000000f00 */
[----:B-1----:R-:W-:Y:S02]  /*ccc0*/  MOV R46, 0xcce0 ;  /* 0x0000cce0002e7802 */ /* 0x002fe40000000f00 */
[----:B--2--5:R-:W-:Y:S05]  /*ccd0*/  CALL.REL.NOINC `($_ZN7cutlass13device_kernelIN5flash19enable_sm80_to_sm89INS1_16FlashAttnBwdSm80INS1_25CollectiveMainloopBwdSm80ILi2ELi2EN4cute5tupleIJNS5_1CILi128EEES8_NS7_ILi64EEEEEENS_6half_tEfNS_4arch4Sm80ELb1ELb0ELb1ELb1ELb0ELb0ELb0ELb0ELi2ELi4ELi4ELi4ELb0EEENS1_24CollectiveEpilogueBwdGQAISA_fSD_Li256ELb1ELb0EEENS1_25SingleTileBwdLPTSchedulerILb1ELi128ELb0EEEEEEEEEvNT_6ParamsE$_ZN4cute3eso3ESOILb1ELb0EJNS_6LayoutINS_5tupleIJNS3_IJNS_1CILi8EEENS4_ILi1EEEEEENS3_IJNS4_ILi2EEEEEEEEENS3_IJNS3_IJS6_NS4_ILi0EEEEEENS3_IJNS4_ILi4096EEEEEEEEEEENS_10ViewEngineINS_8smem_ptrIPN7cutlass6half_tEEEEEEEC2ERKSG_RKSN_) ;  /* 0xffffb4c000007944 */ /* 0x024fea0003c3ffff */
[----:B-1----:R1:W5:Y:S01]  /*cce0*/  LDL.64 R36, [R1+0x758] ;  /* 0x0007580001247983 */ /* 0x0023620000100a00 */
[----:B------:R-:W-:Y:S02]  /*ccf0*/  MOV R82, R60 ;  /* 0x0000003c00527202 */ /* 0x000fe40000000f00 */
[----:B------:R-:W-:Y:S02]  /*cd00*/  MOV R46, 0xcd20 ;  /* 0x0000cd20002e7802 */ /* 0x000fe40000000f00 */
[----:B-1---5:R-:W-:Y:S05]  /*cd10*/  CALL.REL.NOINC `($_ZN7cutlass13device_kernelIN5flash19enable_sm80_to_sm89INS1_16FlashAttnBwdSm80INS1_25CollectiveMainloopBwdSm80ILi2ELi2EN4cute5tupleIJNS5_1CILi128EEES8_NS7_ILi64EEEEEENS_6half_tEfNS_4arch4Sm80ELb1ELb0ELb1ELb1ELb0ELb0ELb0ELb0ELi2ELi4ELi4ELi4ELb0EEENS1_24CollectiveEpilogueBwdGQAISA_fSD_Li256ELb1ELb0EEENS1_25SingleTileBwdLPTSchedulerILb1ELi128ELb0EEEEEEEEEvNT_6ParamsE$_ZN4cute3eso3ESOILb1ELb0EJNS_6LayoutINS_5tupleIJNS3_IJNS_1CILi8EEENS4_ILi1EEEEEENS3_IJNS4_ILi2EEEEEEEEENS3_IJNS3_IJS6_NS4_ILi0EEEEEENS3_IJS5_EEEEEEEENS_10ViewEngineIPN7cutlass6half_tEEEEEC2ERKSF_RKSK_) ;  /* 0xffffb58000007944 */ /* 0x022fea0003c3ffff */
[----:B-1----:R1:W5:Y:S01]  /*cd20*/  LDL.64 R2, [R1+0x758] ;  /* 0x0007580001027983 */ /* 0x0023620000100a00 */
[----:B------:R-:W-:Y:S02]  /*cd30*/  MOV R82, R60 ;  /* 0x0000003c00527202 */ /* 0x000fe40000000f00 */
[----:B------:R-:W-:Y:S02]  /*cd40*/  MOV R46, 0xcd60 ;  /* 0x0000cd60002e7802 */ /* 0x000fe40000000f00 */
[----:B-1---5:R-:W-:Y:S05]  /*cd50*/  CALL.REL.NOINC `($_ZN7cutlass13device_kernelIN5flash19enable_sm80_to_sm89INS1_16FlashAttnBwdSm80INS1_25CollectiveMainloopBwdSm80ILi2ELi2EN4cute5tupleIJNS5_1CILi128EEES8_NS7_ILi64EEEEEENS_6half_tEfNS_4arch4Sm80ELb1ELb0ELb1ELb1ELb0ELb0ELb0ELb0ELi2ELi4ELi4ELi4ELb0EEENS1_24CollectiveEpilogueBwdGQAISA_fSD_Li256ELb1ELb0EEENS1_25SingleTileBwdLPTSchedulerILb1ELi128ELb0EEEEEEEEEvNT_6ParamsE$_ZN4cute3eso3ESOILb1ELb0EJNS_6LayoutINS_5tupleIJNS3_IJNS3_IJNS_1CILi8EEENS4_ILi1EEEEEES6_EEENS3_IJNS3_IJS6_S6_EEENS4_ILi2EEEEEEEEENS3_IJNS3_IJNS3_IJS6_NS4_ILi0EEEEEESD_EEENS3_IJNS3_IJSD_SD_EEES5_EEEEEEEENS_10ViewEngineIPN7cutlass6half_tEEEEEC2ERKSJ_RKSO_) ;  /* 0xffffab7000007944 */ /* 0x022fea0003c3ffff */
[----:B-1----:R1:W5:Y:S01]  /*cd60*/  LDL.64 R38, [R1+0x758] ;  /* 0x0007580001267983 */ /* 0x0023620000100a00 */
[----:B------:R-:W-:Y:S02]  /*cd70*/  MOV R82, R60 ;  /* 0x0000003c00527202 */ /* 0x000fe40000000f00 */
[----:B------:R-:W-:Y:S02]  /*cd80*/  MOV R46, 0xcda0 ;  /* 0x0000cda0002e7802 */ /* 0x000fe40000000f00 */
[----:B-1---5:R-:W-:Y:S05]  /*cd90*/  CALL.REL.NOINC `($_ZN7cutlass13device_kernelIN5flash19enable_sm80_to_sm89INS1_16FlashAttnBwdSm80INS1_25CollectiveMainloopBwdSm80ILi2ELi2EN4cute5tupleIJNS5_1CILi128EEES8_NS7_ILi64EEEEEENS_6half_tEfNS_4arch4Sm80ELb1ELb0ELb1ELb1ELb0ELb0ELb0ELb0ELi2ELi4ELi4ELi4ELb0EEENS1_24CollectiveEpilogueBwdGQAISA_fSD_Li256ELb1ELb0EEENS1_25SingleTileBwdLPTSchedulerILb1ELi128ELb0EEEEEEEEEvNT_6ParamsE$_ZN4cute3eso3ESOILb1ELb0EJNS_6LayoutINS_5tupleIJNS3_IJNS3_IJNS_1CILi8EEENS4_ILi1EEEEEES6_EEENS3_IJNS3_IJS6_S6_EEENS4_ILi2EEEEEEEEENS3_IJNS3_IJNS3_IJS6_NS4_ILi0EEEEEESD_EEENS3_IJNS3_IJSD_SD_EEENS4_ILi4096EEEEEEEEEEENS_10ViewEngineINS_8smem_ptrIPN7cutlass6half_tEEEEEEEC2ERKSK_RKSR_) ;  /* 0xffffaa5000007944 */ /* 0x022fea0003c3ffff */
[----:B-1----:R1:W5:Y:S01]  /*cda0*/  LDL.64 R2, [R1+0x758] ;  /* 0x0007580001027983 */ /* 0x0023620000100a00 */
[----:B------:R-:W-:-:S02]  /*cdb0*/  MOV R82, R60 ;  /* 0x0000003c00527202 */ /* 0x000fc40000000f00 */
[----:B------:R-:W-:Y:S02]  /*cdc0*/  MOV R48, 0xcde0 ;  /* 0x0000cde000307802 */ /* 0x000fe40000000f00 */
[----:B-1---5:R-:W-:Y:S05]  /*cdd0*/  CALL.REL.NOINC `($_ZN7cutlass13device_kernelIN5flash19enable_sm80_to_sm89INS1_16FlashAttnBwdSm80INS1_25CollectiveMainloopBwdSm80ILi2ELi2EN4cute5tupleIJNS5_1CILi128EEES8_NS7_ILi64EEEEEENS_6half_tEfNS_4arch4Sm80ELb1ELb0ELb1ELb1ELb0ELb0ELb0ELb0ELi2ELi4ELi4ELi4ELb0EEENS1_24CollectiveEpilogueBwdGQAISA_fSD_Li256ELb1ELb0EEENS1_25SingleTileBwdLPTSchedulerILb1ELi128ELb0EEEEEEEEEvNT_6ParamsE$_ZN4cute3eso3ESOILb1ELb0EJNS_6LayoutINS_5tupleIJNS3_IJNS_1CILi8EEENS4_ILi1EEEEEENS4_ILi2EEEEEENS3_IJNS3_IJS6_NS4_ILi0EEEEEES5_EEEEENS_10ViewEngineIPN7cutlass6half_tEEEEEC2ERKSD_RKSI_) ;  /* 0xffffb75000007944 */ /* 0x022fea0003c3ffff */
[----:B------:R2:W5:Y:S01]  /*cde0*/  LDL.64 R12, [R1+0x758] ;  /* 0x00075800010c7983 */ /* 0x0005620000100a00 */
[----:B-1----:R-:W-:Y:S02]  /*cdf0*/  MOV R38, R60 ;  /* 0x0000003c00267202 */ /* 0x002fe40000000f00 */
[----:B------:R-:W-:Y:S02]  /*ce00*/  MOV R46, 0xce20 ;  /* 0x0000ce20002e7802 */ /* 0x000fe40000000f00 */
[----:B--2--5:R-:W-:Y:S05]  /*ce10*/  CALL.REL.NOINC `($_ZN7cutlass13device_kernelIN5flash19enable_sm80_to_sm89INS1_16FlashAttnBwdSm80INS1_25CollectiveMainloopBwdSm80ILi2ELi2EN4cute5tupleIJNS5_1CILi128EEES8_NS7_ILi64EEEEEENS_6half_tEfNS_4arch4Sm80ELb1ELb0ELb1ELb1ELb0ELb0ELb0ELb0ELi2ELi4ELi4ELi4ELb0EEENS1_24CollectiveEpilogueBwdGQAISA_fSD_Li256ELb1ELb0EEENS1_25SingleTileBwdLPTSchedulerILb1ELi128ELb0EEEEEEEEEvNT_6ParamsE$_ZN4cute8smem_ptrIPN7cutlass6half_tEECI1NS_12iter_adaptorIS3_S4_EEES3_) ;  /* 0xffffc11000007944 */ /* 0x024fea0003c3ffff */
[----:B-1----:R1:W5:Y:S01]  /*ce20*/  LDL.64 R2, [R1+0x758] ;  /* 0x0007580001027983 */ /* 0x0023620000100a00 */
[----:B------:R-:W-:Y:S02]  /*ce30*/  MOV R82, R60 ;  /* 0x0000003c00527202 */ /* 0x000fe40000000f00 */
[----:B------:R-:W-:Y:S02]  /*ce40*/  MOV R38, 0xce60 ;  /* 0x0000ce6000267802 */ /* 0x000fe40000000f00 */
[----:B-1---5:R-:W-:Y:S05]  /*ce50*/  CALL.REL.NOINC `($_ZN7cutlass13device_kernelIN5flash19enable_sm80_to_sm89INS1_16FlashAttnBwdSm80INS1_25CollectiveMainloopBwdSm80ILi2ELi2EN4cute5tupleIJNS5_1CILi128EEES8_NS7_ILi64EEEEEENS_6half_tEfNS_4arch4Sm80ELb1ELb0ELb1ELb1ELb0ELb0ELb0ELb0ELi2ELi4ELi4ELi4ELb0EEENS1_24CollectiveEpilogueBwdGQAISA_fSD_Li256ELb1ELb0EEENS1_25SingleTileBwdLPTSchedulerILb1ELi128ELb0EEEEEEEEEvNT_6ParamsE$_ZN4cute3eso3ESOILb1ELb0EJNS_6LayoutINS_5tupleIJNS3_IJNS_1CILi8EEENS4_ILi1EEEEEENS4_ILi2EEEEEENS3_IJNS3_IJS6_NS4_ILi0EEEEEENS4_ILi4096EEEEEEEENS_10ViewEngineINS_8smem_ptrIPN7cutlass6half_tEEEEEEEC2ERKSE_RKSL_) ;  /* 0xffffb54000007944 */ /* 0x022fea0003c3ffff */
[----:B------:R2:W5:Y:S01]  /*ce60*/  LDL.64 R14, [R1+0x758] ;  /* 0x00075800010e7983 */ /* 0x0005620000100a00 */
[----:B------:R-:W-:Y:S01]  /*ce70*/  IMAD.MOV.U32 R82, RZ, RZ, R60 ;  /* 0x000000ffff527224 */ /* 0x000fe200078e003c */
[----:B------:R-:W-:Y:S02]  /*ce80*/  MOV R47, RZ ;  /* 0x000000ff002f7202 */ /* 0x000fe40000000f00 */
[----:B------:R-:W-:-:S02]  /*ce90*/  MOV R46, 0xceb0 ;  /* 0x0000ceb0002e7802 */ /* 0x000fc40000000f00 */
[----:B-12--5:R-:W-:Y:S05]  /*cea0*/  CALL.REL.NOINC `($_ZN7cutlass13device_kernelIN5flash19enable_sm80_to_sm89INS1_16FlashAttnBwdSm80INS1_25CollectiveMainloopBwdSm80ILi2ELi2EN4cute5tupleIJNS5_1CILi128EEES8_NS7_ILi64EEEEEENS_6half_tEfNS_4arch4Sm80ELb1ELb0ELb1ELb1ELb0ELb0ELb0ELb0ELi2ELi4ELi4ELi4ELb0EEENS1_24CollectiveEpilogueBwdGQAISA_fSD_Li256ELb1ELb0EEENS1_25SingleTileBwdLPTSchedulerILb1ELi128ELb0EEEEEEEEEvNT_6ParamsE$_ZN4cute3eso3ESOILb1ELb0EJNS_10UnderscoreEiEEC2ERKS2_RKi) ;  /* 0xffff9f7000007944 */ /* 0x026fea0003c3ffff */
[----:B------:R-:W2:Y:S01]  /*ceb0*/  LDL R37, [R1+0x758] ;  /* 0x0007580001257983 */ /* 0x000ea20000100800 */
[----:B------:R-:W-:Y:S01]  /*cec0*/  IMAD.MOV.U32 R82, RZ, RZ, R60 ;  /* 0x000000ffff527224 */ /* 0x000fe200078e003c */
[----:B------:R-:W-:-:S02]  /*ced0*/  MOV R38, 0xcf00 ;  /* 0x0000cf0000267802 */ /* 0x000fc40000000f00 */
[----:B--2---:R-:W-:Y:S02]  /*cee0*/  SHF.L.U32 R37, R37, 0xc, RZ ;  /* 0x0000000c25257819 */ /* 0x004fe400000006ff */
[----:B-1----:R-:W-:Y:S05]  /*cef0*/  CALL.REL.NOINC `($_ZN7cutlass13device_kernelIN5flash19enable_sm80_to_sm89INS1_16FlashAttnBwdSm80INS1_25CollectiveMainloopBwdSm80ILi2ELi2EN4cute5tupleIJNS5_1CILi128EEES8_NS7_ILi64EEEEEENS_6half_tEfNS_4arch4Sm80ELb1ELb0ELb1ELb1ELb0ELb0ELb0ELb0ELi2ELi4ELi4ELi4ELb0EEENS1_24CollectiveEpilogueBwdGQAISA_fSD_Li256ELb1ELb0EEENS1_25SingleTileBwdLPTSchedulerILb1ELi128ELb0EEEEEEEEEvNT_6ParamsE$_ZN4cute3eso3ESOILb1ELb0EJNS_6LayoutINS_5tupleIJNS3_IJNS_1CILi8EEENS4_ILi1EEEEEEEEENS3_IJNS3_IJS6_NS4_ILi0EEEEEEEEEEEiEEC2ERKSC_RKi) ;  /* 0xffffb26000007944 */ /* 0x002fea0003c3ffff */
[----:B------:R-:W2:Y:S01]  /*cf00*/  LDL R3, [R1+0x758] ;  /* 0x0007580001037983 */ /* 0x000ea20000100800 */
[----:B------:R-:W-:Y:S02]  /*cf10*/  MOV R38, R60 ;  /* 0x0000003c00267202 */ /* 0x000fe40000000f00 */
[----:B------:R-:W-:Y:S01]  /*cf20*/  MOV R46, 0xcf50 ;  /* 0x0000cf50002e7802 */ /* 0x000fe20000000f00 */
[----:B--2---:R-:W-:-:S04]  /*cf30*/  IMAD.WIDE R2, R3, 0x2, R14 ;  /* 0x0000000203027825 */ /* 0x004fc800078e020e */
[----:B-1----:R-:W-:Y:S05]  /*cf40*/  CALL.REL.NOINC `($_ZN7cutlass13device_kernelIN5flash19enable_sm80_to_sm89INS1_16FlashAttnBwdSm80INS1_25CollectiveMainloopBwdSm80ILi2ELi2EN4cute5tupleIJNS5_1CILi128EEES8_NS7_ILi64EEEEEENS_6half_tEfNS_4arch4Sm80ELb1ELb0ELb1ELb1ELb0ELb0ELb0ELb0ELi2ELi4ELi4ELi4ELb0EEENS1_24CollectiveEpilogueBwdGQAISA_fSD_Li256ELb1ELb0EEENS1_25SingleTileBwdLPTSchedulerILb1ELi128ELb0EEEEEEEEEvNT_6ParamsE$_ZN4cute8smem_ptrIPN7cutlass6half_tEECI1NS_12iter_adaptorIS3_S4_EEES3_) ;  /* 0xffffbfe000007944 */ /* 0x002fea0003c3ffff */
[----:B-1----:R1:W5:Y:S01]  /*cf50*/  LDL.64 R2, [R1+0x758] ;  /* 0x0007580001027983 */ /* 0x0023620000100a00 */
[----:B------:R-:W-:Y:S02]  /*cf60*/  MOV R82, R60 ;  /* 0x0000003c00527202 */ /* 0x000fe40000000f00 */
[----:B------:R-:W-:Y:S02]  /*cf70*/  MOV R38, 0xcf90 ;  /* 0x0000cf9000267802 */ /* 0x000fe40000000f00 */
[----:B-1---5:R-:W-:Y:S05]  /*cf80*/  CALL.REL.NOINC `($_ZN7cutlass13device_kernelIN5flash19enable_sm80_to_sm89INS1_16FlashAttnBwdSm80INS1_25CollectiveMainloopBwdSm80ILi2ELi2EN4cute5tupleIJNS5_1CILi128EEES8_NS7_ILi64EEEEEENS_6half_tEfNS_4arch4Sm80ELb1ELb0ELb1ELb1ELb0ELb0ELb0ELb0ELi2ELi4ELi4ELi4ELb0EEENS1_24CollectiveEpilogueBwdGQAISA_fSD_Li256ELb1ELb0EEENS1_25SingleTileBwdLPTSchedulerILb1ELi128ELb0EEEEEEEEEvNT_6ParamsE$_ZN4cute3eso3ESOILb1ELb0EJNS_6LayoutINS_5tupleIJNS3_IJNS_1CILi8EEENS4_ILi1EEEEEEEEENS3_IJNS3_IJS6_NS4_ILi0EEEEEEEEEEENS_10ViewEngineINS_8smem_ptrIPN7cutlass6half_tEEEEEEEC2ERKSC_RKSJ_) ;  /* 0xffffb14000007944 */ /* 0x022fea0003c3ffff */
[----:B-1----:R1:W5:Y:S01]  /*cf90*/  LDL.64 R2, [R1+0x758] ;  /* 0x0007580001027983 */ /* 0x0023620000100a00 */
[----:B------:R-:W-:Y:S01]  /*cfa0*/  IMAD.MOV.U32 R82, RZ, RZ, R60 ;  /* 0x000000ffff527224 */ /* 0x000fe200078e003c */
[----:B------:R-:W-:Y:S02]  /*cfb0*/  MOV R47, RZ ;  /* 0x000000ff002f7202 */ /* 0x000fe40000000f00 */
[----:B------:R-:W-:-:S02]  /*cfc0*/  MOV R46, 0xcfe0 ;  /* 0x0000cfe0002e7802 */ /* 0x000fc40000000f00 */
[----:B-1---5:R-:W-:Y:S05]  /*cfd0*/  CALL.REL.NOINC `($_ZN7cutlass13device_kernelIN5flash19enable_sm80_to_sm89INS1_16FlashAttnBwdSm80INS1_25CollectiveMainloopBwdSm80ILi2ELi2EN4cute5tupleIJNS5_1CILi128EEES8_NS7_ILi64EEEEEENS_6half_tEfNS_4arch4Sm80ELb1ELb0ELb1ELb1ELb0ELb0ELb0ELb0ELi2ELi4ELi4ELi4ELb0EEENS1_24CollectiveEpilogueBwdGQAISA_fSD_Li256ELb1ELb0EEENS1_25SingleTileBwdLPTSchedulerILb1ELi128ELb0EEEEEEEEEvNT_6ParamsE$_ZN4cute3eso3ESOILb1ELb0EJNS_10UnderscoreEiEEC2ERKS2_RKi) ;  /* 0xffff9e4000007944 */ /* 0x022fea0003c3ffff */
        /* <DEDUP_REMOVED lines=8> */
[----:B-12---:R-:W-:-:S05]  /*d060*/  IMAD.WIDE R36, R5, 0x2, R12 ;  /* 0x0000000205247825 */ /* 0x006fca00078e020c */
[----:B------:R-:W-:Y:S02]  /*d070*/  MOV R46, R36 ;  /* 0x00000024002e7202 */ /* 0x000fe40000000f00 */
[----:B------:R-:W-:Y:S05]  /*d080*/  CALL.REL.NOINC `($_ZN7cutlass13device_kernelIN5flash19enable_sm80_to_sm89INS1_16FlashAttnBwdSm80INS1_25CollectiveMainloopBwdSm80ILi2ELi2EN4cute5tupleIJNS5_1CILi128EEES8_NS7_ILi64EEEEEENS_6half_tEfNS_4arch4Sm80ELb1ELb0ELb1ELb1ELb0ELb0ELb0ELb0ELi2ELi4ELi4ELi4ELb0EEENS1_24CollectiveEpilogueBwdGQAISA_fSD_Li256ELb1ELb0EEENS1_25SingleTileBwdLPTSchedulerILb1ELi128ELb0EEEEEEEEEvNT_6ParamsE$_ZN4cute3eso3ESOILb1ELb0EJNS_6LayoutINS_5tupleIJNS3_IJNS_1CILi8EEENS4_ILi1EEEEEEEEENS3_IJNS3_IJS6_NS4_ILi0EEEEEEEEEEENS_10ViewEngineIPN7cutlass6half_tEEEEEC2ERKSC_RKSH_) ;  /* 0xffffb08000007944 */ /* 0x000fea0003c3ffff */
[----:B-1----:R1:W5:Y:S01]  /*d090*/  LDL.64 R36, [R1+0x758] ;  /* 0x0007580001247983 */ /* 0x0023620000100a00 */
[----:B------:R-:W-:Y:S02]  /*d0a0*/  MOV R38, R60 ;  /* 0x0000003c00267202 */ /* 0x000fe40000000f00 */
[----:B------:R-:W-:Y:S02]  /*d0b0*/  MOV R46, 0xd0d0 ;  /* 0x0000d0d0002e7802 */ /* 0x000fe40000000f00 */
[----:B-1---5:R-:W-:Y:S05]  /*d0c0*/  CALL.REL.NOINC `($_ZN7cutlass13device_kernelIN5flash19enable_sm80_to_sm89INS1_16FlashAttnBwdSm80INS1_25CollectiveMainloopBwdSm80ILi2ELi2EN4cute5tupleIJNS5_1CILi128EEES8_NS7_ILi64EEEEEENS_6half_tEfNS_4arch4Sm80ELb1ELb0ELb1ELb1ELb0ELb0ELb0ELb0ELi2ELi4ELi4ELi4ELb0EEENS1_24CollectiveEpilogueBwdGQAISA_fSD_Li256ELb1ELb0EEENS1_25SingleTileBwdLPTSchedulerILb1ELi128ELb0EEEEEEEEEvNT_6ParamsE$_ZN4cute8smem_ptrIPN7cutlass6half_tEECI1NS_12iter_adaptorIS3_S4_EEES3_) ;  /* 0xffffbe6000007944 */ /* 0x022fea0003c3ffff */
[----:B-1----:R1:W5:Y:S01]  /*d0d0*/  LDL.64 R2, [R1+0x758] ;  /* 0x0007580001027983 */ /* 0x0023620000100a00 */
[----:B------:R-:W-:Y:S02]  /*d0e0*/  MOV R82, R60 ;  /* 0x0000003c00527202 */ /* 0x000fe40000000f00 */
[----:B------:R-:W-:Y:S02]  /*d0f0*/  MOV R46, 0xd110 ;  /* 0x0000d110002e7802 */ /* 0x000fe40000000f00 */
[----:B-1---5:R-:W-:Y:S05]  /*d100*/  CALL.REL.NOINC `($_ZN7cutlass13device_kernelIN5flash19enable_sm80_to_sm89INS1_16FlashAttnBwdSm80INS1_25CollectiveMainloopBwdSm80ILi2ELi2EN4cute5tupleIJNS5_1CILi128EEES8_NS7_ILi64EEEEEENS_6half_tEfNS_4arch4Sm80ELb1ELb0ELb1ELb1ELb0ELb0ELb0ELb0ELi2ELi4ELi4ELi4ELb0EEENS1_24CollectiveEpilogueBwdGQAISA_fSD_Li256ELb1ELb0EEENS1_25SingleTileBwdLPTSchedulerILb1ELi128ELb0EEEEEEEEEvNT_6ParamsE$_ZN4cute8smem_ptrIPN7cutlass9uint128_tEECI1NS_12iter_adaptorIS3_S4_EEES3_) ;  /* 0xffffbe6000007944 */ /* 0x022fea0003c3ffff */
[----:B-1----:R1:W5:Y:S01]  /*d110*/  LDL.64 R2, [R1+0x758] ;  /* 0x0007580001027983 */ /* 0x0023620000100a00 */
[----:B------:R-:W-:Y:S02]  /*d120*/  MOV R82, R60 ;  /* 0x0000003c00527202 */ /* 0x000fe40000000f00 */
[----:B------:R-:W-:Y:S02]  /*d130*/  MOV R46, 0xd150 ;  /* 0x0000d150002e7802 */ /* 0x000fe40000000f00 */
[----:B-1---5:R-:W-:Y:S05]  /*d140*/  CALL.REL.NOINC `($_ZN7cutlass13device_kernelIN5flash19enable_sm80_to_sm89INS1_16FlashAttnBwdSm80INS1_25CollectiveMainloopBwdSm80ILi2ELi2EN4cute5tupleIJNS5_1CILi128EEES8_NS7_ILi64EEEEEENS_6half_tEfNS_4arch4Sm80ELb1ELb0ELb1ELb1ELb0ELb0ELb0ELb0ELi2ELi4ELi4ELi4ELb0EEENS1_24CollectiveEpilogueBwdGQAISA_fSD_Li256ELb1ELb0EEENS1_25SingleTileBwdLPTSchedulerILb1ELi128ELb0EEEEEEEEEvNT_6ParamsE$_ZN4cute3eso3ESOILb1ELb0EJNS_6LayoutINS_5tupleIJNS3_IJNS_1CILi1EEES5_EEEEEENS3_IJNS3_IJS5_NS4_ILi0EEEEEEEEEEENS_10ViewEngineINS_8smem_ptrIPN7cutlass9uint128_tEEEEEEEC2ERKSB_RKSI_) ;  /* 0xffffaa3000007944 */ /* 0x022fea0003c3ffff */
[----:B------:R2:W5:Y:S01]  /*d150*/  LDL R4, [R1+0x758] ;  /* 0x0007580001047983 */ /* 0x0005620000100800 */
[----:B------:R-:W-:-:S02]  /*d160*/  MOV R82, R60 ;  /* 0x0000003c00527202 */ /* 0x000fc40000000f00 */
[----:B-1----:R-:W-:Y:S02]  /*d170*/  MOV R38, 0xd190 ;  /* 0x0000d19000267802 */ /* 0x002fe40000000f00 */
[----:B--2--5:R-:W-:Y:S05]  /*d180*/  CALL.REL.NOINC `($_ZN7cutlass13device_kernelIN5flash19enable_sm80_to_sm89INS1_16FlashAttnBwdSm80INS1_25CollectiveMainloopBwdSm80ILi2ELi2EN4cute5tupleIJNS5_1CILi128EEES8_NS7_ILi64EEEEEENS_6half_tEfNS_4arch4Sm80ELb1ELb0ELb1ELb1ELb0ELb0ELb0ELb0ELi2ELi4ELi4ELi4ELb0EEENS1_24CollectiveEpilogueBwdGQAISA_fSD_Li256ELb1ELb0EEENS1_25SingleTileBwdLPTSchedulerILb1ELi128ELb0EEEEEEEEEvNT_6ParamsE$_ZN4cute3eso3ESOILb1ELb0EJNS_6LayoutINS_5tupleIJNS3_IJNS_1CILi4EEENS4_ILi1EEEEEEEEENS3_IJNS3_IJS6_NS4_ILi0EEEEEEEEEEENS_10ViewEngineIPjEEEEC2ERKSC_RKSF_) ;  /* 0xffffaf0000007944 */ /* 0x024fea0003c3ffff */
        /* <DEDUP_REMOVED lines=11> */
[----:B-1----:R-:W-:Y:S05]  /*d240*/  CALL.REL.NOINC `($_ZN7cutlass13device_kernelIN5flash19enable_sm80_to_sm89INS1_16FlashAttnBwdSm80INS1_25CollectiveMainloopBwdSm80ILi2ELi2EN4cute5tupleIJNS5_1CILi128EEES8_NS7_ILi64EEEEEENS_6half_tEfNS_4arch4Sm80ELb1ELb0ELb1ELb1ELb0ELb0ELb0ELb0ELi2ELi4ELi4ELi4ELb0EEENS1_24CollectiveEpilogueBwdGQAISA_fSD_Li256ELb1ELb0EEENS1_25SingleTileBwdLPTSchedulerILb1ELi128ELb0EEEEEEEEEvNT_6ParamsE$_ZN4cute3eso3ESOILb1ELb0EJNS_10UnderscoreEiEEC2ERKS2_RKi) ;  /* 0xffff9bd000007944 */ /* 0x002fea0003c3ffff */
        /* <DEDUP_REMOVED lines=16> */
[----:B------:R-:W-:Y:S02]  /*d350*/  MOV R47, 0x1 ;  /* 0x00000001002f7802 */ /* 0x000fe40000000f00 */
        /* <DEDUP_REMOVED lines=40> */
[----:B--2--5:R-:W-:Y:S05]  /*d5e0*/  CALL.REL.NOINC `($_ZN7cutlass13device_kernelIN5flash19enable_sm80_to_sm89INS1_16FlashAttnBwdSm80INS1_25CollectiveMainloopBwdSm80ILi2ELi2EN4cute5tupleIJNS5_1CILi128EEES8_NS7_ILi64EEEEEENS_6half_tEfNS_4arch4Sm80ELb1ELb0ELb1ELb1ELb0ELb0ELb0ELb0ELi2ELi4ELi4ELi4ELb0EEENS1_24CollectiveEpilogueBwdGQAISA_fSD_Li256ELb1ELb0EEENS1_25SingleTileBwdLPTSchedulerILb1ELi128ELb0EEEEEEEEEvNT_6ParamsE$_ZN4cute8smem_ptrIPN7cutlass6half_tEECI1NS_12iter_adaptorIS3_S4_EEES3_) ;  /* 0xffffb94000007944 */ /* 0x024fea0003c3ffff */
[----:B-1----:R1:W5:Y:S01]  /*d5f0*/  LDL.64 R2, [R1+0x758] ;  /* 0x0007580001027983 */ /* 0x0023620000100a00 */
[----:B------:R-:W-:-:S03]  /*d600*/  MOV R16, 0xd620 ;  /* 0x0000d62000107802 */ /* 0x000fc60000000f00 */
[----:B-1---5:R-:W-:Y:S05]  /*d610*/  CALL.REL.NOINC `($_ZN7cutlass13device_kernelIN5flash19enable_sm80_to_sm89INS1_16FlashAttnBwdSm80INS1_25CollectiveMainloopBwdSm80ILi2ELi2EN4cute5tupleIJNS5_1CILi128EEES8_NS7_ILi64EEEEEENS_6half_tEfNS_4arch4Sm80ELb1ELb0ELb1ELb1ELb0ELb0ELb0ELb0ELi2ELi4ELi4ELi4ELb0EEENS1_24CollectiveEpilogueBwdGQAISA_fSD_Li256ELb1ELb0EEENS1_25SingleTileBwdLPTSchedulerILb1ELi128ELb0EEEEEEEEEvNT_6ParamsE$_ZN4cute3eso3ESOILb1ELb0EJNS_6LayoutINS_5tupleIJNS3_IJNS_1CILi8EEENS4_ILi1EEEEEENS4_ILi4EEEEEENS3_IJNS3_IJS6_NS4_ILi0EEEEEENS4_ILi2048EEEEEEEENS_10ViewEngineINS_8smem_ptrIPN7cutlass6half_tEEEEEEEC2ERKSE_RKSL_) ;  /* 0xffffb07000007944 */ /* 0x022fea0003c3ffff */
[----:B-1----:R1:W5:Y:S01]  /*d620*/  LDL.64 R2, [R1+0x758] ;  /* 0x0007580001027983 */ /* 0x0023620000100a00 */
[----:B------:R-:W-:Y:S01]  /*d630*/  IMAD.MOV.U32 R12, RZ, RZ, R24 ;  /* 0x000000ffff0c7224 */ /* 0x000fe200078e0018 */
[----:B------:R-:W-:-:S02]  /*d640*/  MOV R15, R25 ;  /* 0x00000019000f7202 */ /* 0x000fc40000000f00 */
[----:B------:R-:W-:Y:S02]  /*d650*/  MOV R14, 0xd670 ;  /* 0x0000d670000e7802 */ /* 0x000fe40000000f00 */
[----:B-1---5:R-:W-:Y:S05]  /*d660*/  CALL.REL.NOINC `($_ZN7cutlass13device_kernelIN5flash19enable_sm80_to_sm89INS1_16FlashAttnBwdSm80INS1_25CollectiveMainloopBwdSm80ILi2ELi2EN4cute5tupleIJNS5_1CILi128EEES8_NS7_ILi64EEEEEENS_6half_tEfNS_4arch4Sm80ELb1ELb0ELb1ELb1ELb0ELb0ELb0ELb0ELi2ELi4ELi4ELi4ELb0EEENS1_24CollectiveEpilogueBwdGQAISA_fSD_Li256ELb1ELb0EEENS1_25SingleTileBwdLPTSchedulerILb1ELi128ELb0EEEEEEEEEvNT_6ParamsE$_ZN4cute3eso3ESOILb1ELb0EJNS_6LayoutINS_5tupleIJNS3_IJNS_1CILi8EEENS4_ILi1EEEEEENS4_ILi4EEEEEENS3_IJNS3_IJS6_NS4_ILi0EEEEEES5_EEEEENS_10ViewEngineIPN7cutlass6half_tEEEEEC2ERKSD_RKSI_) ;  /* 0xffffb0a000007944 */ /* 0x022fea0003c3ffff */
[----:B------:R2:W5:Y:S01]  /*d670*/  LDL.64 R6, [R1+0x758] ;  /* 0x0007580001067983 */ /* 0x0005620000100a00 */
[----:B------:R-:W-:Y:S01]  /*d680*/  IMAD.MOV.U32 R12, RZ, RZ, R2 ;  /* 0x000000ffff0c7224 */ /* 0x000fe200078e0002 */
[----:B------:R-:W-:Y:S02]  /*d690*/  MOV R15, R3 ;  /* 0x00000003000f7202 */ /* 0x000fe40000000f00 */
[----:B------:R-:W-:Y:S02]  /*d6a0*/  MOV R14, 0xd6c0 ;  /* 0x0000d6c0000e7802 */ /* 0x000fe40000000f00 */
[----:B-12--5:R-:W-:Y:S05]  /*d6b0*/  CALL.REL.NOINC `($_ZN7cutlass13device_kernelIN5flash19enable_sm80_to_sm89INS1_16FlashAttnBwdSm80INS1_25CollectiveMainloopBwdSm80ILi2ELi2EN4cute5tupleIJNS5_1CILi128EEES8_NS7_ILi64EEEEEENS_6half_tEfNS_4arch4Sm80ELb1ELb0ELb1ELb1ELb0ELb0ELb0ELb0ELi2ELi4ELi4ELi4ELb0EEENS1_24CollectiveEpilogueBwdGQAISA_fSD_Li256ELb1ELb0EEENS1_25SingleTileBwdLPTSchedulerILb1ELi128ELb0EEEEEEEEEvNT_6ParamsE$_ZN4cute3eso3ESOILb1ELb0EJNS_6LayoutINS_5tupleIJNS3_IJNS_1CILi8EEENS4_ILi1EEEEEENS3_IJNS4_ILi4EEEEEEEEENS3_IJNS3_IJS6_NS4_ILi0EEEEEENS3_IJNS4_ILi2048EEEEEEEEEEENS_10ViewEngineINS_8smem_ptrIPN7cutlass6half_tEEEEEEEC2ERKSG_RKSN_) ;  /* 0xffffac2000007944 */ /* 0x026fea0003c3ffff */
[----:B------:R2:W5:Y:S01]  /*d6c0*/  LDL.64 R4, [R1+0x758] ;  /* 0x0007580001047983 */ /* 0x0005620000100a00 */
[----:B------:R-:W-:Y:S01]  /*d6d0*/  IMAD.MOV.U32 R2, RZ, RZ, R6 ;  /* 0x000000ffff027224 */ /* 0x000fe200078e0006 */
[----:B-1----:R-:W-:Y:S02]  /*d6e0*/  MOV R13, R7 ;  /* 0x00000007000d7202 */ /* 0x002fe40000000f00 */
[----:B------:R-:W-:Y:S02]  /*d6f0*/  MOV R12, 0xd710 ;  /* 0x0000d710000c7802 */ /* 0x000fe40000000f00 */
[----:B--2--5:R-:W-:Y:S05]  /*d700*/  CALL.REL.NOINC `($_ZN7cutlass13device_kernelIN5flash19enable_sm80_to_sm89INS1_16FlashAttnBwdSm80INS1_25CollectiveMainloopBwdSm80ILi2ELi2EN4cute5tupleIJNS5_1CILi128EEES8_NS7_ILi64EEEEEENS_6half_tEfNS_4arch4Sm80ELb1ELb0ELb1ELb1ELb0ELb0ELb0ELb0ELi2ELi4ELi4ELi4ELb0EEENS1_24CollectiveEpilogueBwdGQAISA_fSD_Li256ELb1ELb0EEENS1_25SingleTileBwdLPTSchedulerILb1ELi128ELb0EEEEEEEEEvNT_6ParamsE$_ZN4cute3eso3ESOILb1ELb0EJNS_6LayoutINS_5tupleIJNS3_IJNS_1CILi8EEENS4_ILi1EEEEEENS3_IJNS4_ILi4EEEEEEEEENS3_IJNS3_IJS6_NS4_ILi0EEEEEENS3_IJS5_EEEEEEEENS_10ViewEngineIPN7cutlass6half_tEEEEEC2ERKSF_RKSK_) ;  /* 0xffffac3000007944 */ /* 0x024fea0003c3ffff */
[----:B-1----:R1:W5:Y:S01]  /*d710*/  LDL.64 R2, [R1+0x758] ;  /* 0x0007580001027983 */ /* 0x0023620000100a00 */
[----:B------:R-:W-:-:S03]  /*d720*/  MOV R14, 0xd740 ;  /* 0x0000d740000e7802 */ /* 0x000fc60000000f00 */
[----:B-1---5:R-:W-:Y:S05]  /*d730*/  CALL.REL.NOINC `($_ZN7cutlass13device_kernelIN5flash19enable_sm80_to_sm89INS1_16FlashAttnBwdSm80INS1_25CollectiveMainloopBwdSm80ILi2ELi2EN4cute5tupleIJNS5_1CILi128EEES8_NS7_ILi64EEEEEENS_6half_tEfNS_4arch4Sm80ELb1ELb0ELb1ELb1ELb0ELb0ELb0ELb0ELi2ELi4ELi4ELi4ELb0EEENS1_24CollectiveEpilogueBwdGQAISA_fSD_Li256ELb1ELb0EEENS1_25SingleTileBwdLPTSchedulerILb1ELi128ELb0EEEEEEEEEvNT_6ParamsE$_ZN4cute3eso3ESOILb1ELb0EJNS_6LayoutINS_5tupleIJNS3_IJNS3_IJNS_1CILi8EEENS4_ILi1EEEEEES6_EEENS3_IJNS3_IJS6_S6_EEENS4_ILi4EEEEEEEEENS3_IJNS3_IJNS3_IJS6_NS4_ILi0EEEEEESD_EEENS3_IJNS3_IJSD_SD_EEES5_EEEEEEEENS_10ViewEngineIPN7cutlass6half_tEEEEEC2ERKSJ_RKSO_) ;  /* 0xffffa23000007944 */ /* 0x022fea0003c3ffff */
[----:B-1----:R1:W5:Y:S01]  /*d740*/  LDL.64 R12, [R1+0x758] ;  /* 0x00075800010c7983 */ /* 0x0023620000100a00 */
[----:B------:R-:W-:Y:S01]  /*d750*/  IMAD.MOV.U32 R2, RZ, RZ, R4 ;  /* 0x000000ffff027224 */ /* 0x000fe200078e0004 */
[----:B------:R-:W-:-:S02]  /*d760*/  MOV R15, R5 ;  /* 0x00000005000f7202 */ /* 0x000fc40000000f00 */
[----:B------:R-:W-:Y:S02]  /*d770*/  MOV R14, 0xd790 ;  /* 0x0000d790000e7802 */ /* 0x000fe40000000f00 */
[----:B-1---5:R-:W-:Y:S05]  /*d780*/  CALL.REL.NOINC `($_ZN7cutlass13device_kernelIN5flash19enable_sm80_to_sm89INS1_16FlashAttnBwdSm80INS1_25CollectiveMainloopBwdSm80ILi2ELi2EN4cute5tupleIJNS5_1CILi128EEES8_NS7_ILi64EEEEEENS_6half_tEfNS_4arch4Sm80ELb1ELb0ELb1ELb1ELb0ELb0ELb0ELb0ELi2ELi4ELi4ELi4ELb0EEENS1_24CollectiveEpilogueBwdGQAISA_fSD_Li256ELb1ELb0EEENS1_25SingleTileBwdLPTSchedulerILb1ELi128ELb0EEEEEEEEEvNT_6ParamsE$_ZN4cute3eso3ESOILb1ELb0EJNS_6LayoutINS_5tupleIJNS3_IJNS3_IJNS_1CILi8EEENS4_ILi1EEEEEES6_EEENS3_IJNS3_IJS6_S6_EEENS4_ILi4EEEEEEEEENS3_IJNS3_IJNS3_IJS6_NS4_ILi0EEEEEESD_EEENS3_IJNS3_IJSD_SD_EEENS4_ILi2048EEEEEEEEEEENS_10ViewEngineINS_8smem_ptrIPN7cutlass6half_tEEEEEEEC2ERKSK_RKSR_) ;  /* 0xffffa18000007944 */ /* 0x022fea0003c3ffff */
[----:B-1----:R1:W5:Y:S01]  /*d790*/  LDL.64 R2, [R1+0x758] ;  /* 0x0007580001027983 */ /* 0x0023620000100a00 */
[----:B------:R-:W-:Y:S02]  /*d7a0*/  MOV R15, R13 ;  /* 0x0000000d000f7202 */ /* 0x000fe40000000f00 */
[----:B------:R-:W-:Y:S02]  /*d7b0*/  MOV R14, 0xd7d0 ;  /* 0x0000d7d0000e7802 */ /* 0x000fe40000000f00 */
[----:B-1---5:R-:W-:Y:S05]  /*d7c0*/  CALL.REL.NOINC `($_ZN7cutlass13device_kernelIN5flash19enable_sm80_to_sm89INS1_16FlashAttnBwdSm80INS1_25CollectiveMainloopBwdSm80ILi2ELi2EN4cute5tupleIJNS5_1CILi128EEES8_NS7_ILi64EEEEEENS_6half_tEfNS_4arch4Sm80ELb1ELb0ELb1ELb1ELb0ELb0ELb0ELb0ELi2ELi4ELi4ELi4ELb0EEENS1_24CollectiveEpilogueBwdGQAISA_fSD_Li256ELb1ELb0EEENS1_25SingleTileBwdLPTSchedulerILb1ELi128ELb0EEEEEEEEEvNT_6ParamsE$_ZN4cute3eso3ESOILb1ELb0EJNS_6LayoutINS_5tupleIJNS3_IJNS_1CILi8EEENS4_ILi1EEEEEENS4_ILi4EEEEEENS3_IJNS3_IJS6_NS4_ILi0EEEEEES5_EEEEENS_10ViewEngineIPN7cutlass6half_tEEEEEC2ERKSD_RKSI_) ;  /* 0xffffaf4000007944 */ /* 0x022fea0003c3ffff */
[----:B-1----:R1:W5:Y:S01]  /*d7d0*/  LDL.64 R12, [R1+0x758] ;  /* 0x00075800010c7983 */ /* 0x0023620000100a00 */
[----:B------:R-:W-:Y:S02]  /*d7e0*/  MOV R38, R60 ;  /* 0x0000003c00267202 */ /* 0x000fe40000000f00 */
[----:B------:R-:W-:Y:S02]  /*d7f0*/  MOV R46, 0xd810 ;  /* 0x0000d810002e7802 */ /* 0x000fe40000000f00 */
[----:B-1---5:R-:W-:Y:S05]  /*d800*/  CALL.REL.NOINC `($_ZN7cutlass13device_kernelIN5flash19enable_sm80_to_sm89INS1_16FlashAttnBwdSm80INS1_25CollectiveMainloopBwdSm80ILi2ELi2EN4cute5tupleIJNS5_1CILi128EEES8_NS7_ILi64EEEEEENS_6half_tEfNS_4arch4Sm80ELb1ELb0ELb1ELb1ELb0ELb0ELb0ELb0ELi2ELi4ELi4ELi4ELb0EEENS1_24CollectiveEpilogueBwdGQAISA_fSD_Li256ELb1ELb0EEENS1_25SingleTileBwdLPTSchedulerILb1ELi128ELb0EEEEEEEEEvNT_6ParamsE$_ZN4cute8smem_ptrIPN7cutlass6half_tEECI1NS_12iter_adaptorIS3_S4_EEES3_) ;  /* 0xffffb72000007944 */ /* 0x022fea0003c3ffff */
[----:B-1----:R1:W5:Y:S01]  /*d810*/  LDL.64 R2, [R1+0x758] ;  /* 0x0007580001027983 */ /* 0x0023620000100a00 */
[----:B------:R-:W-:-:S03]  /*d820*/  MOV R16, 0xd840 ;  /* 0x0000d84000107802 */ /* 0x000fc60000000f00 */
[----:B-1---5:R-:W-:Y:S05]  /*d830*/  CALL.REL.NOINC `($_ZN7cutlass13device_kernelIN5flash19enable_sm80_to_sm89INS1_16FlashAttnBwdSm80INS1_25CollectiveMainloopBwdSm80ILi2ELi2EN4cute5tupleIJNS5_1CILi128EEES8_NS7_ILi64EEEEEENS_6half_tEfNS_4arch4Sm80ELb1ELb0ELb1ELb1ELb0ELb0ELb0ELb0ELi2ELi4ELi4ELi4ELb0EEENS1_24CollectiveEpilogueBwdGQAISA_fSD_Li256ELb1ELb0EEENS1_25SingleTileBwdLPTSchedulerILb1ELi128ELb0EEEEEEEEEvNT_6ParamsE$_ZN4cute3eso3ESOILb1ELb0EJNS_6LayoutINS_5tupleIJNS3_IJNS_1CILi8EEENS4_ILi1EEEEEENS4_ILi4EEEEEENS3_IJNS3_IJS6_NS4_ILi0EEEEEENS4_ILi2048EEEEEEEENS_10ViewEngineINS_8smem_ptrIPN7cutlass6half_tEEEEEEEC2ERKSE_RKSL_) ;  /* 0xffffae5000007944 */ /* 0x022fea0003c3ffff */
        /* <DEDUP_REMOVED lines=236> */
[----:B-12---:R-:W-:Y:S05]  /*e700*/  CALL.REL.NOINC `($_ZN7cutlass13device_kernelIN5flash19enable_sm80_to_sm89INS1_16FlashAttnBwdSm80INS1_25CollectiveMainloopBwdSm80ILi2ELi2EN4cute5tupleIJNS5_1CILi128EEES8_NS7_ILi64EEEEEENS_6half_tEfNS_4arch4Sm80ELb1ELb0ELb1ELb1ELb0ELb0ELb0ELb0ELi2ELi4ELi4ELi4ELb0EEENS1_24CollectiveEpilogueBwdGQAISA_fSD_Li256ELb1ELb0EEENS1_25SingleTileBwdLPTSchedulerILb1ELi128ELb0EEEEEEEEEvNT_6ParamsE$_ZN4cute3eso3ESOILb1ELb0EJNS_10UnderscoreES2_iEEC2ERKS2_S5_RKi) ;  /* 0xffff86d000007944 */ /* 0x006fea0003c3ffff */
        /* <DEDUP_REMOVED lines=9> */
[----:B------:R-:W-:Y:S05]  /*e7a0*/  CALL.REL.NOINC `($_ZN7cutlass13device_kernelIN5flash19enable_sm80_to_sm89INS1_16FlashAttnBwdSm80INS1_25CollectiveMainloopBwdSm80ILi2ELi2EN4cute5tupleIJNS5_1CILi128EEES8_NS7_ILi64EEEEEENS_6half_tEfNS_4arch4Sm80ELb1ELb0ELb1ELb1ELb0ELb0ELb0ELb0ELi2ELi4ELi4ELi4ELb0EEENS1_24CollectiveEpilogueBwdGQAISA_fSD_Li256ELb1ELb0EEENS1_25SingleTileBwdLPTSchedulerILb1ELi128ELb0EEEEEEEEEvNT_6ParamsE$_ZN4cute3eso3ESOILb1ELb0EJNS_6LayoutINS_5tupleIJNS3_IJNS_1CILi8EEENS4_ILi1EEEEEENS4_ILi2EEEEEENS3_IJNS3_IJS6_NS4_ILi0EEEEEENS4_ILi4096EEEEEEEEiEEC2ERKSE_RKi) ;  /* 0xffff9c3000007944 */ /* 0x000fea0003c3ffff */
[----:B-1----:R-:W2:Y:S01]  /*e7b0*/  LDL R3, [R1+0x758] ;  /* 0x0007580001037983 */ /* 0x002ea20000100800 */
[----:B------:R-:W-:Y:S02]  /*e7c0*/  MOV R38, R60 ;  /* 0x0000003c00267202 */ /* 0x000fe40000000f00 */
[----:B------:R-:W-:Y:S01]  /*e7d0*/  MOV R46, 0xe800 ;  /* 0x0000e800002e7802 */ /* 0x000fe20000000f00 */
[----:B--2---:R-:W-:-:S04]  /*e7e0*/  IMAD.WIDE R2, R3, 0x2, R30 ;  /* 0x0000000203027825 */ /* 0x004fc800078e021e */
[----:B------:R-:W-:Y:S05]  /*e7f0*/  CALL.REL.NOINC `($_ZN7cutlass13device_kernelIN5flash19enable_sm80_to_sm89INS1_16FlashAttnBwdSm80INS1_25CollectiveMainloopBwdSm80ILi2ELi2EN4cute5tupleIJNS5_1CILi128EEES8_NS7_ILi64EEEEEENS_6half_tEfNS_4arch4Sm80ELb1ELb0ELb1ELb1ELb0ELb0ELb0ELb0ELi2ELi4ELi4ELi4ELb0EEENS1_24CollectiveEpilogueBwdGQAISA_fSD_Li256ELb1ELb0EEENS1_25SingleTileBwdLPTSchedulerILb1ELi128ELb0EEEEEEEEEvNT_6ParamsE$_ZN4cute8smem_ptrIPN7cutlass6half_tEECI1NS_12iter_adaptorIS3_S4_EEES3_) ;  /* 0xffffa73000007944 */ /* 0x000fea0003c3ffff */
[----:B-1----:R1:W5:Y:S01]  /*e800*/  LDL.64 R2, [R1+0x758] ;  /* 0x0007580001027983 */ /* 0x0023620000100a00 */
[----:B------:R-:W-:Y:S02]  /*e810*/  MOV R82, R60 ;  /* 0x0000003c00527202 */ /* 0x000fe40000000f00 */
[----:B------:R-:W-:Y:S02]  /*e820*/  MOV R38, 0xe840 ;  /* 0x0000e84000267802 */ /* 0x000fe40000000f00 */
[----:B-1---5:R-:W-:Y:S05]  /*e830*/  CALL.REL.NOINC `($_ZN7cutlass13device_kernelIN5flash19enable_sm80_to_sm89INS1_16FlashAttnBwdSm80INS1_25CollectiveMainloopBwdSm80ILi2ELi2EN4cute5tupleIJNS5_1CILi128EEES8_NS7_ILi64EEEEEENS_6half_tEfNS_4arch4Sm80ELb1ELb0ELb1ELb1ELb0ELb0ELb0ELb0ELi2ELi4ELi4ELi4ELb0EEENS1_24CollectiveEpilogueBwdGQAISA_fSD_Li256ELb1ELb0EEENS1_25SingleTileBwdLPTSchedulerILb1ELi128ELb0EEEEEEEEEvNT_6ParamsE$_ZN4cute3eso3ESOILb1ELb0EJNS_6LayoutINS_5tupleIJNS3_IJNS_1CILi8EEENS4_ILi1EEEEEENS4_ILi2EEEEEENS3_IJNS3_IJS6_NS4_ILi0EEEEEENS4_ILi4096EEEEEEEENS_10ViewEngineINS_8smem_ptrIPN7cutlass6half_tEEEEEEEC2ERKSE_RKSL_) ;  /* 0xffff9b6000007944 */ /* 0x022fea0003c3ffff */
[----:B-1----:R1:W5:Y:S01]  /*e840*/  LDL.64 R36, [R1+0x758] ;  /* 0x0007580001247983 */ /* 0x0023620000100a00 */
[----:B------:R-:W-:Y:S01]  /*e850*/  IMAD.MOV.U32 R82, RZ, RZ, R60 ;  /* 0x000000ffff527224 */ /* 0x000fe200078e003c */
[----:B------:R-:W-:Y:S02]  /*e860*/  MOV R3, 0x1 ;  /* 0x0000000100037802 */ /* 0x000fe40000000f00 */
[----:B------:R-:W-:-:S02]  /*e870*/  MOV R46, 0xe890 ;  /* 0x0000e890002e7802 */ /* 0x000fc40000000f00 */
[----:B-1---5:R-:W-:Y:S05]  /*e880*/  CALL.REL.NOINC `($_ZN7cutlass13device_kernelIN5flash19enable_sm80_to_sm89INS1_16FlashAttnBwdSm80INS1_25CollectiveMainloopBwdSm80ILi2ELi2EN4cute5tupleIJNS5_1CILi128EEES8_NS7_ILi64EEEEEENS_6half_tEfNS_4arch4Sm80ELb1ELb0ELb1ELb1ELb0ELb0ELb0ELb0ELi2ELi4ELi4ELi4ELb0EEENS1_24CollectiveEpilogueBwdGQAISA_fSD_Li256ELb1ELb0EEENS1_25SingleTileBwdLPTSchedulerILb1ELi128ELb0EEEEEEEEEvNT_6ParamsE$_ZN4cute3eso3ESOILb1ELb0EJNS_10UnderscoreES2_iEEC2ERKS2_S5_RKi) ;  /* 0xffff855000007944 */ /* 0x022fea0003c3ffff */
[----:B-1----:R-:W2:Y:S01]  /*e890*/  LDL R3, [R1+0x758] ;  /* 0x0007580001037983 */ /* 0x002ea20000100800 */
[----:B------:R-:W-:Y:S01]  /*e8a0*/  IMAD.MOV.U32 R82, RZ, RZ, R60 ;  /* 0x000000ffff527224 */ /* 0x000fe200078e003c */
[----:B------:R-:W-:-:S02]  /*e8b0*/  MOV R38, 0xe8e0 ;  /* 0x0000e8e000267802 */ /* 0x000fc40000000f00 */
[----:B--2---:R-:W-:Y:S02]  /*e8c0*/  SHF.L.U32 R3, R3, 0x4, RZ ;  /* 0x0000000403037819 */ /* 0x004fe400000006ff */
[----:B------:R-:W-:Y:S05]  /*e8d0*/  CALL.REL.NOINC `($_ZN7cutlass13device_kernelIN5flash19enable_sm80_to_sm89INS1_16FlashAttnBwdSm80INS1_25CollectiveMainloopBwdSm80ILi2ELi2EN4cute5tupleIJNS5_1CILi128EEES8_NS7_ILi64EEEEEENS_6half_tEfNS_4arch4Sm80ELb1ELb0ELb1ELb1ELb0ELb0ELb0ELb0ELi2ELi4ELi4ELi4ELb0EEENS1_24CollectiveEpilogueBwdGQAISA_fSD_Li256ELb1ELb0EEENS1_25SingleTileBwdLPTSchedulerILb1ELi128ELb0EEEEEEEEEvNT_6ParamsE$_ZN4cute3eso3ESOILb1ELb0EJNS_6LayoutINS_5tupleIJNS3_IJNS_1CILi8EEENS4_ILi1EEEEEENS4_ILi2EEEEEENS3_IJNS3_IJS6_NS4_ILi0EEEEEES5_EEEEEiEEC2ERKSD_RKi) ;  /* 0xffff9c9000007944 */ /* 0x000fea0003c3ffff */
[----:B-1----:R-:W2:Y:S01]  /*e8e0*/  LDL R3, [R1+0x758] ;  /* 0x0007580001037983 */ /* 0x002ea20000100800 */
[----:B------:R-:W-:Y:S02]  /*e8f0*/  MOV R82, R60 ;  /* 0x0000003c00527202 */ /* 0x000fe40000000f00 */
[----:B------:R-:W-:Y:S01]  /*e900*/  MOV R48, 0xe930 ;  /* 0x0000e93000307802 */ /* 0x000fe20000000f00 */
[----:B--2---:R-:W-:-:S04]  /*e910*/  IMAD.WIDE R38, R3, 0x2, R26 ;  /* 0x0000000203267825 */ /* 0x004fc800078e021a */
[----:B------:R-:W-:Y:S05]  /*e920*/  CALL.REL.NOINC `($_ZN7cutlass13device_kernelIN5flash19enable_sm80_to_sm89INS1_16FlashAttnBwdSm80INS1_25CollectiveMainloopBwdSm80ILi2ELi2EN4cute5tupleIJNS5_1CILi128EEES8_NS7_ILi64EEEEEENS_6half_tEfNS_4arch4Sm80ELb1ELb0ELb1ELb1ELb0ELb0ELb0ELb0ELi2ELi4ELi4ELi4ELb0EEENS1_24CollectiveEpilogueBwdGQAISA_fSD_Li256ELb1ELb0EEENS1_25SingleTileBwdLPTSchedulerILb1ELi128ELb0EEEEEEEEEvNT_6ParamsE$_ZN4cute3eso3ESOILb1ELb0EJNS_6LayoutINS_5tupleIJNS3_IJNS_1CILi8EEENS4_ILi1EEEEEENS4_ILi2EEEEEENS3_IJNS3_IJS6_NS4_ILi0EEEEEES5_EEEEENS_10ViewEngineIPN7cutlass6half_tEEEEEC2ERKSD_RKSI_) ;  /* 0xffff9c0000007944 */ /* 0x000fea0003c3ffff */
[----:B------:R2:W5:Y:S01]  /*e930*/  LDL.64 R2, [R1+0x758] ;  /* 0x0007580001027983 */ /* 0x0005620000100a00 */
[----:B------:R-:W-:Y:S02]  /*e940*/  MOV R82, R60 ;  /* 0x0000003c00527202 */ /* 0x000fe40000000f00 */
[----:B-1----:R-:W-:Y:S02]  /*e950*/  MOV R46, 0xe970 ;  /* 0x0000e970002e7802 */ /* 0x002fe40000000f00 */
[----:B--2--5:R-:W-:Y:S05]  /*e960*/  CALL.REL.NOINC `($_ZN7cutlass13device_kernelIN5flash19enable_sm80_to_sm89INS1_16FlashAttnBwdSm80INS1_25CollectiveMainloopBwdSm80ILi2ELi2EN4cute5tupleIJNS5_1CILi128EEES8_NS7_ILi64EEEEEENS_6half_tEfNS_4arch4Sm80ELb1ELb0ELb1ELb1ELb0ELb0ELb0ELb0ELi2ELi4ELi4ELi4ELb0EEENS1_24CollectiveEpilogueBwdGQAISA_fSD_Li256ELb1ELb0EEENS1_25SingleTileBwdLPTSchedulerILb1ELi128ELb0EEEEEEEEEvNT_6ParamsE$_ZN4cute3eso3ESOILb1ELb0EJNS_6LayoutINS_5tupleIJNS3_IJNS_1CILi8EEENS4_ILi1EEEEEENS3_IJNS4_ILi2EEEEEEEEENS3_IJNS3_IJS6_NS4_ILi0EEEEEENS3_IJNS4_ILi4096EEEEEEEEEEENS_10ViewEngineINS_8smem_ptrIPN7cutlass6half_tEEEEEEEC2ERKSG_RKSN_) ;  /* 0xffff983000007944 */ /* 0x024fea0003c3ffff */
[----:B-1----:R1:W5:Y:S01]  /*e970*/  LDL.64 R36, [R1+0x758] ;  /* 0x0007580001247983 */ /* 0x0023620000100a00 */
[----:B------:R-:W-:Y:S02]  /*e980*/  MOV R82, R60 ;  /* 0x0000003c00527202 */ /* 0x000fe40000000f00 */
[----:B------:R-:W-:-:S02]  /*e990*/  MOV R46, 0xe9b0 ;  /* 0x0000e9b0002e7802 */ /* 0x000fc40000000f00 */
[----:B-1---5:R-:W-:Y:S05]  /*e9a0*/  CALL.REL.NOINC `($_ZN7cutlass13device_kernelIN5flash19enable_sm80_to_sm89INS1_16FlashAttnBwdSm80INS1_25CollectiveMainloopBwdSm80ILi2ELi2EN4cute5tupleIJNS5_1CILi128EEES8_NS7_ILi64EEEEEENS_6half_tEfNS_4arch4Sm80ELb1ELb0ELb1ELb1ELb0ELb0ELb0ELb0ELi2ELi4ELi4ELi4ELb0EEENS1_24CollectiveEpilogueBwdGQAISA_fSD_Li256ELb1ELb0EEENS1_25SingleTileBwdLPTSchedulerILb1ELi128ELb0EEEEEEEEEvNT_6ParamsE$_ZN4cute3eso3ESOILb1ELb0EJNS_6LayoutINS_5tupleIJNS3_IJNS_1CILi8EEENS4_ILi1EEEEEENS3_IJNS4_ILi2EEEEEEEEENS3_IJNS3_IJS6_NS4_ILi0EEEEEENS3_IJS5_EEEEEEEENS_10ViewEngineIPN7cutlass6half_tEEEEEC2ERKSF_RKSK_) ;  /* 0xffff98f000007944 */ /* 0x022fea0003c3ffff */
[----:B-1----:R1:W5:Y:S01]  /*e9b0*/  LDL.64 R2, [R1+0x758] ;  /* 0x0007580001027983 */ /* 0x0023620000100a00 */
[----:B------:R-:W-:-:S02]  /*e9c0*/  MOV R82, R60 ;  /* 0x0000003c00527202 */ /* 0x000fc40000000f00 */
[----:B------:R-:W-:Y:S02]  /*e9d0*/  MOV R46, 0xe9f0 ;  /* 0x0000e9f0002e7802 */ /* 0x000fe40000000f00 */
[----:B-1---5:R-:W-:Y:S05]  /*e9e0*/  CALL.REL.NOINC `($_ZN7cutlass13device_kernelIN5flash19enable_sm80_to_sm89INS1_16FlashAttnBwdSm80INS1_25CollectiveMainloopBwdSm80ILi2ELi2EN4cute5tupleIJNS5_1CILi128EEES8_NS7_ILi64EEEEEENS_6half_tEfNS_4arch4Sm80ELb1ELb0ELb1ELb1ELb0ELb0ELb0ELb0ELi2ELi4ELi4ELi4ELb0EEENS1_24CollectiveEpilogueBwdGQAISA_fSD_Li256ELb1ELb0EEENS1_25SingleTileBwdLPTSchedulerILb1ELi128ELb0EEEEEEEEEvNT_6ParamsE$_ZN4cute3eso3ESOILb1ELb0EJNS_6LayoutINS_5tupleIJNS3_IJNS3_IJNS_1CILi8EEENS4_ILi1EEEEEES6_EEENS3_IJNS3_IJS6_S6_EEENS4_ILi2EEEEEEEEENS3_IJNS3_IJNS3_IJS6_NS4_ILi0EEEEEESD_EEENS3_IJNS3_IJSD_SD_EEES5_EEEEEEEENS_10ViewEngineIPN7cutlass6half_tEEEEEC2ERKSJ_RKSO_) ;  /* 0xffff8ee000007944 */ /* 0x022fea0003c3ffff */
[----:B-1----:R1:W5:Y:S01]  /*e9f0*/  LDL.64 R38, [R1+0x758] ;  /* 0x0007580001267983 */ /* 0x0023620000100a00 */
[----:B------:R-:W-:Y:S02]  /*ea00*/  MOV R82, R60 ;  /* 0x0000003c00527202 */ /* 0x000fe40000000f00 */
[----:B------:R-:W-:Y:S02]  /*ea10*/  MOV R46, 0xea30 ;  /* 0x0000ea30002e7802 */ /* 0x000fe40000000f00 */
[----:B-1---5:R-:W-:Y:S05]  /*ea20*/  CALL.REL.NOINC `($_ZN7cutlass13device_kernelIN5flash19enable_sm80_to_sm89INS1_16FlashAttnBwdSm80INS1_25CollectiveMainloopBwdSm80ILi2ELi2EN4cute5tupleIJNS5_1CILi128EEES8_NS7_ILi64EEEEEENS_6half_tEfNS_4arch4Sm80ELb1ELb0ELb1ELb1ELb0ELb0ELb0ELb0ELi2ELi4ELi4ELi4ELb0EEENS1_24CollectiveEpilogueBwdGQAISA_fSD_Li256ELb1ELb0EEENS1_25SingleTileBwdLPTSchedulerILb1ELi128ELb0EEEEEEEEEvNT_6ParamsE$_ZN4cute3eso3ESOILb1ELb0EJNS_6LayoutINS_5tupleIJNS3_IJNS3_IJNS_1CILi8EEENS4_ILi1EEEEEES6_EEENS3_IJNS3_IJS6_S6_EEENS4_ILi2EEEEEEEEENS3_IJNS3_IJNS3_IJS6_NS4_ILi0EEEEEESD_EEENS3_IJNS3_IJSD_SD_EEENS4_ILi4096EEEEEEEEEEENS_10ViewEngineINS_8smem_ptrIPN7cutlass6half_tEEEEEEEC2ERKSK_RKSR_) ;  /* 0xffff8dc000007944 */ /* 0x022fea0003c3ffff */
[----:B-1----:R1:W5:Y:S01]  /*ea30*/  LDL.64 R2, [R1+0x758] ;  /* 0x0007580001027983 */ /* 0x0023620000100a00 */
[----:B------:R-:W-:Y:S02]  /*ea40*/  MOV R82, R60 ;  /* 0x0000003c00527202 */ /* 0x000fe40000000f00 */
[----:B------:R-:W-:Y:S02]  /*ea50*/  MOV R48, 0xea70 ;  /* 0x0000ea7000307802 */ /* 0x000fe40000000f00 */
[----:B-1---5:R-:W-:Y:S05]  /*ea60*/  CALL.REL.NOINC `($_ZN7cutlass13device_kernelIN5flash19enable_sm80_to_sm89INS1_16FlashAttnBwdSm80INS1_25CollectiveMainloopBwdSm80ILi2ELi2EN4cute5tupleIJNS5_1CILi128EEES8_NS7_ILi64EEEEEENS_6half_tEfNS_4arch4Sm80ELb1ELb0ELb1ELb1ELb0ELb0ELb0ELb0ELi2ELi4ELi4ELi4ELb0EEENS1_24CollectiveEpilogueBwdGQAISA_fSD_Li256ELb1ELb0EEENS1_25SingleTileBwdLPTSchedulerILb1ELi128ELb0EEEEEEEEEvNT_6ParamsE$_ZN4cute3eso3ESOILb1ELb0EJNS_6LayoutINS_5tupleIJNS3_IJNS_1CILi8EEENS4_ILi1EEEEEENS4_ILi2EEEEEENS3_IJNS3_IJS6_NS4_ILi0EEEEEES5_EEEEENS_10ViewEngineIPN7cutlass6half_tEEEEEC2ERKSD_RKSI_) ;  /* 0xffff9ac000007944 */ /* 0x022fea0003c3ffff */
[----:B------:R2:W5:Y:S01]  /*ea70*/  LDL.64 R12, [R1+0x758] ;  /* 0x00075800010c7983 */ /* 0x0005620000100a00 */
[----:B-1----:R-:W-:Y:S02]  /*ea80*/  MOV R38, R60 ;  /* 0x0000003c00267202 */ /* 0x002fe40000000f00 */
[----:B------:R-:W-:Y:S02]  /*ea90*/  MOV R46, 0xeab0 ;  /* 0x0000eab0002e7802 */ /* 0x000fe40000000f00 */
[----:B--2--5:R-:W-:Y:S05]  /*eaa0*/  CALL.REL.NOINC `($_ZN7cutlass13device_kernelIN5flash19enable_sm80_to_sm89INS1_16FlashAttnBwdSm80INS1_25CollectiveMainloopBwdSm80ILi2ELi2EN4cute5tupleIJNS5_1CILi128EEES8_NS7_ILi64EEEEEENS_6half_tEfNS_4arch4Sm80ELb1ELb0ELb1ELb1ELb0ELb0ELb0ELb0ELi2ELi4ELi4ELi4ELb0EEENS1_24CollectiveEpilogueBwdGQAISA_fSD_Li256ELb1ELb0EEENS1_25SingleTileBwdLPTSchedulerILb1ELi128ELb0EEEEEEEEEvNT_6ParamsE$_ZN4cute8smem_ptrIPN7cutlass6half_tEECI1NS_12iter_adaptorIS3_S4_EEES3_) ;  /* 0xffffa48000007944 */ /* 0x024fea0003c3ffff */
[----:B-1----:R1:W5:Y:S01]  /*eab0*/  LDL.64 R2, [R1+0x758] ;  /* 0x0007580001027983 */ /* 0x0023620000100a00 */
[----:B------:R-:W-:-:S02]  /*eac0*/  MOV R82, R60 ;  /* 0x0000003c00527202 */ /* 0x000fc40000000f00 */
[----:B------:R-:W-:Y:S02]  /*ead0*/  MOV R38, 0xeaf0 ;  /* 0x0000eaf000267802 */ /* 0x000fe40000000f00 */
[----:B-1---5:R-:W-:Y:S05]  /*eae0*/  CALL.REL.NOINC `($_ZN7cutlass13device_kernelIN5flash19enable_sm80_to_sm89INS1_16FlashAttnBwdSm80INS1_25CollectiveMainloopBwdSm80ILi2ELi2EN4cute5tupleIJNS5_1CILi128EEES8_NS7_ILi64EEEEEENS_6half_tEfNS_4arch4Sm80ELb1ELb0ELb1ELb1ELb0ELb0ELb0ELb0ELi2ELi4ELi4ELi4ELb0EEENS1_24CollectiveEpilogueBwdGQAISA_fSD_Li256ELb1ELb0EEENS1_25SingleTileBwdLPTSchedulerILb1ELi128ELb0EEEEEEEEEvNT_6ParamsE$_ZN4cute3eso3ESOILb1ELb0EJNS_6LayoutINS_5tupleIJNS3_IJNS_1CILi8EEENS4_ILi1EEEEEENS4_ILi2EEEEEENS3_IJNS3_IJS6_NS4_ILi0EEEEEENS4_ILi4096EEEEEEEENS_10ViewEngineINS_8smem_ptrIPN7cutlass6half_tEEEEEEEC2ERKSE_RKSL_) ;  /* 0xffff98b000007944 */ /* 0x022fea0003c3ffff */
[----:B------:R2:W5:Y:S01]  /*eaf0*/  LDL.64 R14, [R1+0x758] ;  /* 0x00075800010e7983 */ /* 0x0005620000100a00 */
[----:B------:R-:W-:Y:S01]  /*eb00*/  IMAD.MOV.U32 R82, RZ, RZ, R60 ;  /* 0x000000ffff527224 */ /* 0x000fe200078e003c */
[----:B------:R-:W-:Y:S02]  /*eb10*/  MOV R47, RZ ;  /* 0x000000ff002f7202 */ /* 0x000fe40000000f00 */
[----:B------:R-:W-:Y:S02]  /*eb20*/  MOV R46, 0xeb40 ;  /* 0x0000eb40002e7802 */ /* 0x000fe40000000f00 */
[----:B-12--5:R-:W-:Y:S05]  /*eb30*/  CALL.REL.NOINC `($_ZN7cutlass13device_kernelIN5flash19enable_sm80_to_sm89INS1_16FlashAttnBwdSm80INS1_25CollectiveMainloopBwdSm80ILi2ELi2EN4cute5tupleIJNS5_1CILi128EEES8_NS7_ILi64EEEEEENS_6half_tEfNS_4arch4Sm80ELb1ELb0ELb1ELb1ELb0ELb0ELb0ELb0ELi2ELi4ELi4ELi4ELb0EEENS1_24CollectiveEpilogueBwdGQAISA_fSD_Li256ELb1ELb0EEENS1_25SingleTileBwdLPTSchedulerILb1ELi128ELb0EEEEEEEEEvNT_6ParamsE$_ZN4cute3eso3ESOILb1ELb0EJNS_10UnderscoreEiEEC2ERKS2_RKi) ;  /* 0xffff82e000007944 */ /* 0x026fea0003c3ffff */
[----:B------:R-:W2:Y:S01]  /*eb40*/  LDL R37, [R1+0x758] ;  /* 0x0007580001257983 */ /* 0x000ea20000100800 */
[----:B------:R-:W-:Y:S01]  /*eb50*/  IMAD.MOV.U32 R82, RZ, RZ, R60 ;  /* 0x000000ffff527224 */ /* 0x000fe200078e003c */
[----:B------:R-:W-:Y:S02]  /*eb60*/  MOV R38, 0xeb90 ;  /* 0x0000eb9000267802 */ /* 0x000fe40000000f00 */
        /* <DEDUP_REMOVED lines=8> */
[----:B------:R-:W-:-:S02]  /*ebf0*/  MOV R82, R60 ;  /* 0x0000003c00527202 */ /* 0x000fc40000000f00 */
[----:B------:R-:W-:Y:S02]  /*ec00*/  MOV R38, 0xec20 ;  /* 0x0000ec2000267802 */ /* 0x000fe40000000f00 */
[----:B-1---5:R-:W-:Y:S05]  /*ec10*/  CALL.REL.NOINC `($_ZN7cutlass13device_kernelIN5flash19enable_sm80_to_sm89INS1_16FlashAttnBwdSm80INS1_25CollectiveMainloopBwdSm80ILi2ELi2EN4cute5tupleIJNS5_1CILi128EEES8_NS7_ILi64EEEEEENS_6half_tEfNS_4arch4Sm80ELb1ELb0ELb1ELb1ELb0ELb0ELb0ELb0ELi2ELi4ELi4ELi4ELb0EEENS1_24CollectiveEpilogueBwdGQAISA_fSD_Li256ELb1ELb0EEENS1_25SingleTileBwdLPTSchedulerILb1ELi128ELb0EEEEEEEEEvNT_6ParamsE$_ZN4cute3eso3ESOILb1ELb0EJNS_6LayoutINS_5tupleIJNS3_IJNS_1CILi8EEENS4_ILi1EEEEEEEEENS3_IJNS3_IJS6_NS4_ILi0EEEEEEEEEEENS_10ViewEngineINS_8smem_ptrIPN7cutlass6half_tEEEEEEEC2ERKSC_RKSJ_) ;  /* 0xffff94b000007944 */ /* 0x022fea0003c3ffff */
[----:B-1----:R1:W5:Y:S01]  /*ec20*/  LDL.64 R2, [R1+0x758] ;  /* 0x0007580001027983 */ /* 0x0023620000100a00 */
[----:B------:R-:W-:Y:S01]  /*ec30*/  IMAD.MOV.U32 R82, RZ, RZ, R60 ;  /* 0x000000ffff527224 */ /* 0x000fe200078e003c */
[----:B------:R-:W-:Y:S02]  /*ec40*/  MOV R47, RZ ;  /* 0x000000ff002f7202 */ /* 0x000fe40000000f00 */
[----:B------:R-:W-:Y:S02]  /*ec50*/  MOV R46, 0xec70 ;  /* 0x0000ec70002e7802 */ /* 0x000fe40000000f00 */
[----:B-1---5:R-:W-:Y:S05]  /*ec60*/  CALL.REL.NOINC `($_ZN7cutlass13device_kernelIN5flash19enable_sm80_to_sm89INS1_16FlashAttnBwdSm80INS1_25CollectiveMainloopBwdSm80ILi2ELi2EN4cute5tupleIJNS5_1CILi128EEES8_NS7_ILi64EEEEEENS_6half_tEfNS_4arch4Sm80ELb1ELb0ELb1ELb1ELb0ELb0ELb0ELb0ELi2ELi4ELi4ELi4ELb0EEENS1_24CollectiveEpilogueBwdGQAISA_fSD_Li256ELb1ELb0EEENS1_25SingleTileBwdLPTSchedulerILb1ELi128ELb0EEEEEEEEEvNT_6ParamsE$_ZN4cute3eso3ESOILb1ELb0EJNS_10UnderscoreEiEEC2ERKS2_RKi) ;  /* 0xffff81b000007944 */ /* 0x022fea0003c3ffff */
        /* <DEDUP_REMOVED lines=108> */
[----:B------:R-:W-:Y:S05]  /*f330*/  CALL.REL.NOINC `($_ZN7cutlass13device_kernelIN5flash19enable_sm80_to_sm89INS1_16FlashAttnBwdSm80INS1_25CollectiveMainloopBwdSm80ILi2ELi2EN4cute5tupleIJNS5_1CILi128EEES8_NS7_ILi64EEEEEENS_6half_tEfNS_4arch4Sm80ELb1ELb0ELb1ELb1ELb0ELb0ELb0ELb0ELi2ELi4ELi4ELi4ELb0EEENS1_24CollectiveEpilogueBwdGQAISA_fSD_Li256ELb1ELb0EEENS1_25SingleTileBwdLPTSchedulerILb1ELi128ELb0EEEEEEEEEvNT_6ParamsE$_ZN4cute3eso3ESOILb1ELb0EJNS_6LayoutINS_5tupleIJNS3_IJNS_1CILi8EEENS4_ILi1EEEEEENS4_ILi4EEEEEENS3_IJNS3_IJS6_NS4_ILi0EEEEEENS4_ILi2048EEEEEEEEiEEC2ERKSE_RKi) ;  /* 0xffff939000007944 */ /* 0x000fea0003c3ffff */
[----:B------:R-:W-:Y:S01]  /*f340*/  ULDC.64 UR4, c[0x0][0x118] ;  /* 0x0000460000047ab9 */ /* 0x000fe20000000a00 */
[----:B-1----:R-:W2:Y:S04]  /*f350*/  LDL R2, [R1+0x758] ;  /* 0x0007580001027983 */ /* 0x002ea80000100800 */
[----:B------:R-:W2:Y:S01]  /*f360*/  LD.E.64 R4, [R28.64+0x8] ;  /* 0x000008041c047980 */ /* 0x000ea2000c101b00 */
[----:B------:R-:W-:Y:S02]  /*f370*/  MOV R38, R60 ;  /* 0x0000003c00267202 */ /* 0x000fe40000000f00 */
[----:B------:R-:W-:Y:S01]  /*f380*/  MOV R46, 0xf3b0 ;  /* 0x0000f3b0002e7802 */ /* 0x000fe20000000f00 */
[----:B--2---:R-:W-:-:S04]  /*f390*/  IMAD.WIDE R2, R2, 0x2, R4 ;  /* 0x0000000202027825 */ /* 0x004fc800078e0204 */
[----:B------:R-:W-:Y:S05]  /*f3a0*/  CALL.REL.NOINC `($_ZN7cutlass13device_kernelIN5flash19enable_sm80_to_sm89INS1_16FlashAttnBwdSm80INS1_25CollectiveMainloopBwdSm80ILi2ELi2EN4cute5tupleIJNS5_1CILi128EEES8_NS7_ILi64EEEEEENS_6half_tEfNS_4arch4Sm80ELb1ELb0ELb1ELb1ELb0ELb0ELb0ELb0ELi2ELi4ELi4ELi4ELb0EEENS1_24CollectiveEpilogueBwdGQAISA_fSD_Li256ELb1ELb0EEENS1_25SingleTileBwdLPTSchedulerILb1ELi128ELb0EEEEEEEEEvNT_6ParamsE$_ZN4cute8smem_ptrIPN7cutlass6half_tEECI1NS_12iter_adaptorIS3_S4_EEES3_) ;  /* 0xffff9b8000007944 */ /* 0x000fea0003c3ffff */
[----:B-1----:R1:W5:Y:S01]  /*f3b0*/  LDL.64 R2, [R1+0x758] ;  /* 0x0007580001027983 */ /* 0x0023620000100a00 */
[----:B------:R-:W-:-:S03]  /*f3c0*/  MOV R16, 0xf3e0 ;  /* 0x0000f3e000107802 */ /* 0x000fc60000000f00 */
[----:B-1---5:R-:W-:Y:S05]  /*f3d0*/  CALL.REL.NOINC `($_ZN7cutlass13device_kernelIN5flash19enable_sm80_to_sm89INS1_16FlashAttnBwdSm80INS1_25CollectiveMainloopBwdSm80ILi2ELi2EN4cute5tupleIJNS5_1CILi128EEES8_NS7_ILi64EEEEEENS_6half_tEfNS_4arch4Sm80ELb1ELb0ELb1ELb1ELb0ELb0ELb0ELb0ELi2ELi4ELi4ELi4ELb0EEENS1_24CollectiveEpilogueBwdGQAISA_fSD_Li256ELb1ELb0EEENS1_25SingleTileBwdLPTSchedulerILb1ELi128ELb0EEEEEEEEEvNT_6ParamsE$_ZN4cute3eso3ESOILb1ELb0EJNS_6LayoutINS_5tupleIJNS3_IJNS_1CILi8EEENS4_ILi1EEEEEENS4_ILi4EEEEEENS3_IJNS3_IJS6_NS4_ILi0EEEEEENS4_ILi2048EEEEEEEENS_10ViewEngineINS_8smem_ptrIPN7cutlass6half_tEEEEEEEC2ERKSE_RKSL_) ;  /* 0xffff92b000007944 */ /* 0x022fea0003c3ffff */
[----:B------:R2:W5:Y:S01]  /*f3e0*/  LDL.64 R4, [R1+0x758] ;  /* 0x0007580001047983 */ /* 0x0005620000100a00 */
[----:B------:R-:W-:Y:S01]  /*f3f0*/  IMAD.MOV.U32 R82, RZ, RZ, R60 ;  /* 0x000000ffff527224 */ /* 0x000fe200078e003c */
[----:B-1----:R-:W-:-:S02]  /*f400*/  MOV R3, 0x1 ;  /* 0x0000000100037802 */ /* 0x002fc40000000f00 */
[----:B------:R-:W-:Y:S02]  /*f410*/  MOV R46, 0xf430 ;  /* 0x0000f430002e7802 */ /* 0x000fe40000000f00 */
[----:B--2--5:R-:W-:Y:S05]  /*f420*/  CALL.REL.NOINC `($_ZN7cutlass13device_kernelIN5flash19enable_sm80_to_sm89INS1_16FlashAttnBwdSm80INS1_25CollectiveMainloopBwdSm80ILi2ELi2EN4cute5tupleIJNS5_1CILi128EEES8_NS7_ILi64EEEEEENS_6half_tEfNS_4arch4Sm80ELb1ELb0ELb1ELb1ELb0ELb0ELb0ELb0ELi2ELi4ELi4ELi4ELb0EEENS1_24CollectiveEpilogueBwdGQAISA_fSD_Li256ELb1ELb0EEENS1_25SingleTileBwdLPTSchedulerILb1ELi128ELb0EEEEEEEEEvNT_6ParamsE$_ZN4cute3eso3ESOILb1ELb0EJNS_10UnderscoreES2_iEEC2ERKS2_S5_RKi) ;  /* 0xffff79b000007944 */ /* 0x024fea0003c3ffff */
[----:B-1----:R-:W2:Y:S01]  /*f430*/  LDL R3, [R1+0x758] ;  /* 0x0007580001037983 */ /* 0x002ea20000100800 */
[----:B------:R-:W-:Y:S02]  /*f440*/  MOV R12, 0xf470 ;  /* 0x0000f470000c7802 */ /* 0x000fe40000000f00 */
[----:B--2---:R-:W-:Y:S02]  /*f450*/  SHF.L.U32 R3, R3, 0x5, RZ ;  /* 0x0000000503037819 */ /* 0x004fe400000006ff */
[----:B------:R-:W-:Y:S05]  /*f460*/  CALL.REL.NOINC `($_ZN7cutlass13device_kernelIN5flash19enable_sm80_to_sm89INS1_16FlashAttnBwdSm80INS1_25CollectiveMainloopBwdSm80ILi2ELi2EN4cute5tupleIJNS5_1CILi128EEES8_NS7_ILi64EEEEEENS_6half_tEfNS_4arch4Sm80ELb1ELb0ELb1ELb1ELb0ELb0ELb0ELb0ELi2ELi4ELi4ELi4ELb0EEENS1_24CollectiveEpilogueBwdGQAISA_fSD_Li256ELb1ELb0EEENS1_25SingleTileBwdLPTSchedulerILb1ELi128ELb0EEEEEEEEEvNT_6ParamsE$_ZN4cute3eso3ESOILb1ELb0EJNS_6LayoutINS_5tupleIJNS3_IJNS_1CILi8EEENS4_ILi1EEEEEENS4_ILi4EEEEEENS3_IJNS3_IJS6_NS4_ILi0EEEEEES5_EEEEEiEEC2ERKSD_RKi) ;  /* 0xffff930000007944 */ /* 0x000fea0003c3ffff */
[----:B-1----:R-:W2:Y:S01]  /*f470*/  LDL R3, [R1+0x758] ;  /* 0x0007580001037983 */ /* 0x002ea20000100800 */
[----:B------:R-:W-:Y:S01]  /*f480*/  MOV R14, 0xf4c0 ;  /* 0x0000f4c0000e7802 */ /* 0x000fe20000000f00 */
[----:B--2---:R-:W-:-:S05]  /*f490*/  IMAD.WIDE R12, R3, 0x2, R24 ;  /* 0x00000002030c7825 */ /* 0x004fca00078e0218 */
[----:B------:R-:W-:Y:S02]  /*f4a0*/  MOV R15, R13 ;  /* 0x0000000d000f7202 */ /* 0x000fe40000000f00 */
[----:B------:R-:W-:Y:S05]  /*f4b0*/  CALL.REL.NOINC `($_ZN7cutlass13device_kernelIN5flash19enable_sm80_to_sm89INS1_16FlashAttnBwdSm80INS1_25CollectiveMainloopBwdSm80ILi2ELi2EN4cute5tupleIJNS5_1CILi128EEES8_NS7_ILi64EEEEEENS_6half_tEfNS_4arch4Sm80ELb1ELb0ELb1ELb1ELb0ELb0ELb0ELb0ELi2ELi4ELi4ELi4ELb0EEENS1_24CollectiveEpilogueBwdGQAISA_fSD_Li256ELb1ELb0EEENS1_25SingleTileBwdLPTSchedulerILb1ELi128ELb0EEEEEEEEEvNT_6ParamsE$_ZN4cute3eso3ESOILb1ELb0EJNS_6LayoutINS_5tupleIJNS3_IJNS_1CILi8EEENS4_ILi1EEEEEENS4_ILi4EEEEEENS3_IJNS3_IJS6_NS4_ILi0EEEEEES5_EEEEENS_10ViewEngineIPN7cutlass6half_tEEEEEC2ERKSD_RKSI_) ;  /* 0xffff925000007944 */ /* 0x000fea0003c3ffff */
[----:B------:R2:W5:Y:S01]  /*f4c0*/  LDL.64 R2, [R1+0x758] ;  /* 0x0007580001027983 */ /* 0x0005620000100a00 */
[----:B------:R-:W-:Y:S01]  /*f4d0*/  IMAD.MOV.U32 R12, RZ, RZ, R4 ;  /* 0x000000ffff0c7224 */ /* 0x000fe200078e0004 */
[----:B------:R-:W-:Y:S02]  /*f4e0*/  MOV R15, R5 ;  /* 0x00000005000f7202 */ /* 0x000fe40000000f00 */
[----:B------:R-:W-:Y:S02]  /*f4f0*/  MOV R14, 0xf510 ;  /* 0x0000f510000e7802 */ /* 0x000fe40000000f00 */
[----:B-12--5:R-:W-:Y:S05]  /*f500*/  CALL.REL.NOINC `($_ZN7cutlass13device_kernelIN5flash19enable_sm80_to_sm89INS1_16FlashAttnBwdSm80INS1_25CollectiveMainloopBwdSm80ILi2ELi2EN4cute5tupleIJNS5_1CILi128EEES8_NS7_ILi64EEEEEENS_6half_tEfNS_4arch4Sm80ELb1ELb0ELb1ELb1ELb0ELb0ELb0ELb0ELi2ELi4ELi4ELi4ELb0EEENS1_24CollectiveEpilogueBwdGQAISA_fSD_Li256ELb1ELb0EEENS1_25SingleTileBwdLPTSchedulerILb1ELi128ELb0EEEEEEEEEvNT_6ParamsE$_ZN4cute3eso3ESOILb1ELb0EJNS_6LayoutINS_5tupleIJNS3_IJNS_1CILi8EEENS4_ILi1EEEEEENS3_IJNS4_ILi4EEEEEEEEENS3_IJNS3_IJS6_NS4_ILi0EEEEEENS3_IJNS4_ILi2048EEEEEEEEEEENS_10ViewEngineINS_8smem_ptrIPN7cutlass6half_tEEEEEEEC2ERKSG_RKSN_) ;  /* 0xffff8dd000007944 */ /* 0x026fea0003c3ffff */
[----:B------:R2:W5:Y:S01]  /*f510*/  LDL.64 R4, [R1+0x758] ;  /* 0x0007580001047983 */ /* 0x0005620000100a00 */
        /* <DEDUP_REMOVED lines=258> */
[----:B-12---:R-:W-:Y:S05]  /*10540*/  CALL.REL.NOINC `($_ZN7cutlass13device_kernelIN5flash19enable_sm80_to_sm89INS1_16FlashAttnBwdSm80INS1_25CollectiveMainloopBwdSm80ILi2ELi2EN4cute5tupleIJNS5_1CILi128EEES8_NS7_ILi64EEEEEENS_6half_tEfNS_4arch4Sm80ELb1ELb0ELb1ELb1ELb0ELb0ELb0ELb0ELi2ELi4ELi4ELi4ELb0EEENS1_24CollectiveEpilogueBwdGQAISA_fSD_Li256ELb1ELb0EEENS1_25SingleTileBwdLPTSchedulerILb1ELi128ELb0EEEEEEEEEvNT_6ParamsE$_ZN4cute3eso3ESOILb1ELb0EJNS_10UnderscoreES2_iEEC2ERKS2_S5_RKi) ;  /* 0xffff689000007944 */ /* 0x006fea0003c3ffff */
        /* <DEDUP_REMOVED lines=8> */
[----:B------:R-:W-:Y:S05]  /*105d0*/  CALL.REL.NOINC `($_ZN7cutlass13device_kernelIN5flash19enable_sm80_to_sm89INS1_16FlashAttnBwdSm80INS1_25CollectiveMainloopBwdSm80ILi2ELi2EN4cute5tupleIJNS5_1CILi128EEES8_NS7_ILi64EEEEEENS_6half_tEfNS_4arch4Sm80ELb1ELb0ELb1ELb1ELb0ELb0ELb0ELb0ELi2ELi4ELi4ELi4ELb0EEENS1_24CollectiveEpilogueBwdGQAISA_fSD_Li256ELb1ELb0EEENS1_25SingleTileBwdLPTSchedulerILb1ELi128ELb0EEEEEEEEEvNT_6ParamsE$_ZN4cute3eso3ESOILb1ELb0EJNS_6LayoutINS_5tupleIJNS3_IJNS_1CILi2EEES5_S5_EEES5_EEENS3_IJNS3_IJNS4_ILi1EEES5_NS4_ILi4EEEEEENS4_ILi8EEEEEEEEiEEC2ERKSD_RKi) ;  /* 0xffff7a7000007944 */ /* 0x000fea0003c3ffff */
[----:B-1----:R-:W2:Y:S01]  /*105e0*/  LDL R3, [R1+0x758] ;  /* 0x0007580001037983 */ /* 0x002ea20000100800 */
[----:B------:R-:W-:Y:S01]  /*105f0*/  MOV R6, 0x10630 ;  /* 0x0001063000067802 */ /* 0x000fe20000000f00 */
[----:B--2---:R-:W-:-:S05]  /*10600*/  IMAD.WIDE R10, R3, 0x2, R10 ;  /* 0x00000002030a7825 */ /* 0x004fca00078e020a */
[----:B------:R-:W-:Y:S02]  /*10610*/  MOV R3, R11 ;  /* 0x0000000b00037202 */ /* 0x000fe40000000f00 */
[----:B------:R-:W-:Y:S05]  /*10620*/  CALL.REL.NOINC `($_ZN7cutlass13device_kernelIN5flash19enable_sm80_to_sm89INS1_16FlashAttnBwdSm80INS1_25CollectiveMainloopBwdSm80ILi2ELi2EN4cute5tupleIJNS5_1CILi128EEES8_NS7_ILi64EEEEEENS_6half_tEfNS_4arch4Sm80ELb1ELb0ELb1ELb1ELb0ELb0ELb0ELb0ELi2ELi4ELi4ELi4ELb0EEENS1_24CollectiveEpilogueBwdGQAISA_fSD_Li256ELb1ELb0EEENS1_25SingleTileBwdLPTSchedulerILb1ELi128ELb0EEEEEEEEEvNT_6ParamsE$_ZN4cute3eso3ESOILb1ELb0EJNS_6LayoutINS_5tupleIJNS3_IJNS_1CILi2EEES5_S5_EEES5_EEENS3_IJNS3_IJNS4_ILi1EEES5_NS4_ILi4EEEEEENS4_ILi8EEEEEEEENS_10ViewEngineIPN7cutlass6half_tEEEEEC2ERKSD_RKSI_) ;  /* 0xffff79d000007944 */ /* 0x000fea0003c3ffff */
[----:B------:R2:W5:Y:S01]  /*10630*/  LDL.64 R34, [R1+0x758] ;  /* 0x0007580001227983 */ /* 0x0005620000100a00 */
[----:B------:R-:W-:Y:S01]  /*10640*/  IMAD.MOV.U32 R82, RZ, RZ, R60 ;  /* 0x000000ffff527224 */ /* 0x000fe200078e003c */
[----:B------:R-:W-:Y:S02]  /*10650*/  MOV R3, RZ ;  /* 0x000000ff00037202 */ /* 0x000fe40000000f00 */
[----:B------:R-:W-:Y:S02]  /*10660*/  MOV R46, 0x10680 ;  /* 0x00010680002e7802 */ /* 0x000fe40000000f00 */
[----:B-12--5:R-:W-:Y:S05]  /*10670*/  CALL.REL.NOINC `($_ZN7cutlass13device_kernelIN5flash19enable_sm80_to_sm89INS1_16FlashAttnBwdSm80INS1_25CollectiveMainloopBwdSm80ILi2ELi2EN4cute5tupleIJNS5_1CILi128EEES8_NS7_ILi64EEEEEENS_6half_tEfNS_4arch4Sm80ELb1ELb0ELb1ELb1ELb0ELb0ELb0ELb0ELi2ELi4ELi4ELi4ELb0EEENS1_24CollectiveEpilogueBwdGQAISA_fSD_Li256ELb1ELb0EEENS1_25SingleTileBwdLPTSchedulerILb1ELi128ELb0EEEEEEEEEvNT_6ParamsE$_ZN4cute3eso3ESOILb1ELb0EJNS_10UnderscoreES2_iEEC2ERKS2_S5_RKi) ;  /* 0xffff676000007944 */ /* 0x026fea0003c3ffff */
        /* <DEDUP_REMOVED lines=8> */
[----:B------:R-:W-:Y:S05]  /*10700*/  CALL.REL.NOINC `($_ZN7cutlass13device_kernelIN5flash19enable_sm80_to_sm89INS1_16FlashAttnBwdSm80INS1_25CollectiveMainloopBwdSm80ILi2ELi2EN4cute5tupleIJNS5_1CILi128EEES8_NS7_ILi64EEEEEENS_6half_tEfNS_4arch4Sm80ELb1ELb0ELb1ELb1ELb0ELb0ELb0ELb0ELi2ELi4ELi4ELi4ELb0EEENS1_24CollectiveEpilogueBwdGQAISA_fSD_Li256ELb1ELb0EEENS1_25SingleTileBwdLPTSchedulerILb1ELi128ELb0EEEEEEEEEvNT_6ParamsE$_ZN4cute3eso3ESOILb1ELb0EJNS_6LayoutINS_5tupleIJNS3_IJNS_1CILi2EEES5_EEENS4_ILi8EEEEEENS3_IJNS3_IJNS4_ILi1EEES5_EEENS4_ILi4EEEEEEEEiEEC2ERKSD_RKi) ;  /* 0xffff770000007944 */ /* 0x000fea0003c3ffff */
[----:B-1----:R-:W2:Y:S01]  /*10710*/  LDL R3, [R1+0x758] ;  /* 0x0007580001037983 */ /* 0x002ea20000100800 */
[----:B------:R-:W-:Y:S01]  /*10720*/  MOV R4, 0x10760 ;  /* 0x0001076000047802 */ /* 0x000fe20000000f00 */
[----:B--2---:R-:W-:-:S05]  /*10730*/  IMAD.WIDE R2, R3, 0x2, R8 ;  /* 0x0000000203027825 */ /* 0x004fca00078e0208 */
[----:B------:R-:W-:Y:S02]  /*10740*/  MOV R6, R2 ;  /* 0x0000000200067202 */ /* 0x000fe40000000f00 */
[----:B------:R-:W-:Y:S05]  /*10750*/  CALL.REL.NOINC `($_ZN7cutlass13device_kernelIN5flash19enable_sm80_to_sm89INS1_16FlashAttnBwdSm80INS1_25CollectiveMainloopBwdSm80ILi2ELi2EN4cute5tupleIJNS5_1CILi128EEES8_NS7_ILi64EEEEEENS_6half_tEfNS_4arch4Sm80ELb1ELb0ELb1ELb1ELb0ELb0ELb0ELb0ELi2ELi4ELi4ELi4ELb0EEENS1_24CollectiveEpilogueBwdGQAISA_fSD_Li256ELb1ELb0EEENS1_25SingleTileBwdLPTSchedulerILb1ELi128ELb0EEEEEEEEEvNT_6ParamsE$_ZN4cute3eso3ESOILb1ELb0EJNS_6LayoutINS_5tupleIJNS3_IJNS_1CILi2EEES5_EEENS4_ILi8EEEEEENS3_IJNS3_IJNS4_ILi1EEES5_EEENS4_ILi4EEEEEEEENS_10ViewEngineIPN7cutlass6half_tEEEEEC2ERKSD_RKSI_) ;  /* 0xffff766000007944 */ /* 0x000fea0003c3ffff */
[----:B------:R2:W5:Y:S04]  /*10760*/  LDL.64 R40, [R1+0x758] ;  /* 0x0007580001287983 */ /* 0x0005680000100a00 */
[----:B------:R2:W-:Y:S02]  /*10770*/  STL [R1+0x770], RZ ;  /* 0x000770ff01007387 */ /* 0x0005e40000100800 */
.L_x_5248:
[----:B------:R-:W-:Y:S02]  /*10780*/  LOP3.LUT R33, R32, 0x1, RZ, 0xc0, !PT ;  /* 0x0000000120217812 */ /* 0x000fe400078ec0ff */
[----:B-1----:R-:W-:Y:S03]  /*10790*/  MOV R36, 0x107c0 ;  /* 0x000107c000247802 */ /* 0x002fe60000000f00 */
[----:B------:R-:W-:Y:S02]  /*107a0*/  IMAD.MOV.U32 R38, RZ, RZ, R33 ;  /* 0x000000ffff267224 */ /* 0x000fe400078e0021 */
[----:B-12--5:R-:W-:Y:S05]  /*107b0*/  CALL.REL.NOINC `($_ZN7cutlass13device_kernelIN5flash19enable_sm80_to_sm89INS1_16FlashAttnBwdSm80INS1_25CollectiveMainloopBwdSm80ILi2ELi2EN4cute5tupleIJNS5_1CILi128EEES8_NS7_ILi64EEEEEENS_6half_tEfNS_4arch4Sm80ELb1ELb0ELb1ELb1ELb0ELb0ELb0ELb0ELi2ELi4ELi4ELi4ELb0EEENS1_24CollectiveEpilogueBwdGQAISA_fSD_Li256ELb1ELb0EEENS1_25SingleTileBwdLPTSchedulerILb1ELi128ELb0EEEEEEEEEvNT_6ParamsE$_ZN4cute3eso3ESOILb1ELb0EJNS_10UnderscoreEiiEEC2ERKS2_RKiS7_) ;  /* 0xffff66b000007944 */ /* 0x026fea0003c3ffff */
[----:B------:R-:W-:Y:S01]  /*107c0*/  MOV R4, 0x10810 ;  /* 0x0001081000047802 */ /* 0x000fe20000000f00 */
[----:B-1----:R-:W2:Y:S02]  /*107d0*/  LDL.64 R2, [R1+0x758] ;  /* 0x0007580001027983 */ /* 0x002ea40000100a00 */
[----:B--2---:R-:W-:Y:S05]  /*107e0*/  IMAD R3, R3, 0x2, R2 ;  /* 0x0000000203037824 */ /* 0x004fea00078e0202 */
[----:B------:R-:W-:Y:S02]  /*107f0*/  SHF.L.U32 R3, R3, 0x2, RZ ;  /* 0x0000000203037819 */ /* 0x000fe400000006ff */
[----:B------:R-:W-:Y:S05]  /*10800*/  CALL.REL.NOINC `($_ZN7cutlass13device_kernelIN5flash19enable_sm80_to_sm89INS1_16FlashAttnBwdSm80INS1_25CollectiveMainloopBwdSm80ILi2ELi2EN4cute5tupleIJNS5_1CILi128EEES8_NS7_ILi64EEEEEENS_6half_tEfNS_4arch4Sm80ELb1ELb0ELb1ELb1ELb0ELb0ELb0ELb0ELi2ELi4ELi4ELi4ELb0EEENS1_24CollectiveEpilogueBwdGQAISA_fSD_Li256ELb1ELb0EEENS1_25SingleTileBwdLPTSchedulerILb1ELi128ELb0EEEEEEEEEvNT_6ParamsE$_ZN4cute3eso3ESOILb1ELb0EJNS_6LayoutINS_5tupleIJNS3_IJNS_1CILi2EEES5_EEEEEENS3_IJNS3_IJNS4_ILi1EEES5_EEEEEEEEiEEC2ERKSB_RKi) ;  /* 0xffff74a000007944 */ /* 0x000fea0003c3ffff */
[----:B------:R-:W-:Y:S01]  /*10810*/  MOV R4, 0x10860 ;  /* 0x0001086000047802 */ /* 0x000fe20000000f00 */
[----:B-1----:R-:W2:Y:S02]  /*10820*/  LDL R3, [R1+0x758] ;  /* 0x0007580001037983 */ /* 0x002ea40000100800 */
[C---:B--2---:R-:W-:Y:S04]  /*10830*/  LEA R8, P0, R3.reuse, R22, 0x2 ;  /* 0x0000001603087211 */ /* 0x044fe800078010ff */
[----:B------:R-:W-:Y:S04]  /*10840*/  LEA.HI.X.SX32 R3, R3, R23, 0x2, P0 ;  /* 0x0000001703037211 */ /* 0x000fe800000f16ff */
[----:B------:R-:W-:Y:S05]  /*10850*/  CALL.REL.NOINC `($_ZN7cutlass13device_kernelIN5flash19enable_sm80_to_sm89INS1_16FlashAttnBwdSm80INS1_25CollectiveMainloopBwdSm80ILi2ELi2EN4cute5tupleIJNS5_1CILi128EEES8_NS7_ILi64EEEEEENS_6half_tEfNS_4arch4Sm80ELb1ELb0ELb1ELb1ELb0ELb0ELb0ELb0ELi2ELi4ELi4ELi4ELb0EEENS1_24CollectiveEpilogueBwdGQAISA_fSD_Li256ELb1ELb0EEENS1_25SingleTileBwdLPTSchedulerILb1ELi128ELb0EEEEEEEEEvNT_6ParamsE$_ZN4cute3eso3ESOILb1ELb0EJNS_6LayoutINS_5tupleIJNS3_IJNS_1CILi2EEES5_EEEEEENS3_IJNS3_IJNS4_ILi1EEES5_EEEEEEEENS_10ViewEngineIPfEEEEC2ERKSB_RKSE_) ;  /* 0xffff740000007944 */ /* 0x000fea0003c3ffff */
[----:B------:R-:W-:Y:S01]  /*10860*/  MOV R47, R33 ;  /* 0x00000021002f7202 */ /* 0x000fe20000000f00 */
[----:B-1----:R1:W5:Y:S01]  /*10870*/  LDL.64 R8, [R1+0x758] ;  /* 0x0007580001087983 */ /* 0x0023620000100a00 */
[----:B------:R-:W-:Y:S01]  /*10880*/  MOV R46, 0x108b0 ;  /* 0x000108b0002e7802 */ /* 0x000fe20000000f00 */
[----:B------:R-:W-:Y:S02]  /*10890*/  IMAD.MOV.U32 R82, RZ, RZ, R60 ;  /* 0x000000ffff527224 */ /* 0x000fe400078e003c */
[----:B-1---5:R-:W-:Y:S05]  /*108a0*/  CALL.REL.NOINC `($_ZN7cutlass13device_kernelIN5flash19enable_sm80_to_sm89INS1_16FlashAttnBwdSm80INS1_25CollectiveMainloopBwdSm80ILi2ELi2EN4cute5tupleIJNS5_1CILi128EEES8_NS7_ILi64EEEEEENS_6half_tEfNS_4arch4Sm80ELb1ELb0ELb1ELb1ELb0ELb0ELb0ELb0ELi2ELi4ELi4ELi4ELb0EEENS1_24CollectiveEpilogueBwdGQAISA_fSD_Li256ELb1ELb0EEENS1_25SingleTileBwdLPTSchedulerILb1ELi128ELb0EEEEEEEEEvNT_6ParamsE$_ZN4cute3eso3ESOILb1ELb0EJNS_10UnderscoreEiEEC2ERKS2_RKi) ;  /* 0xffff657000007944 */ /* 0x022fea0003c3ffff */
[----:B------:R-:W-:Y:S01]  /*108b0*/  MOV R4, 0x108f0 ;  /* 0x000108f000047802 */ /* 0x000fe20000000f00 */
[----:B------:R-:W2:Y:S02]  /*108c0*/  LDL R3, [R1+0x758] ;  /* 0x0007580001037983 */ /* 0x000ea40000100800 */
[----:B--2---:R-:W-:Y:S02]  /*108d0*/  SHF.L.U32 R3, R3, 0x3, RZ ;  /* 0x0000000303037819 */ /* 0x004fe400000006ff */
[----:B-1----:R-:W-:Y:S05]  /*108e0*/  CALL.REL.NOINC `($_ZN7cutlass13device_kernelIN5flash19enable_sm80_to_sm89INS1_16FlashAttnBwdSm80INS1_25CollectiveMainloopBwdSm80ILi2ELi2EN4cute5tupleIJNS5_1CILi128EEES8_NS7_ILi64EEEEEENS_6half_tEfNS_4arch4Sm80ELb1ELb0ELb1ELb1ELb0ELb0ELb0ELb0ELi2ELi4ELi4ELi4ELb0EEENS1_24CollectiveEpilogueBwdGQAISA_fSD_Li256ELb1ELb0EEENS1_25SingleTileBwdLPTSchedulerILb1ELi128ELb0EEEEEEEEEvNT_6ParamsE$_ZN4cute3eso3ESOILb1ELb0EJNS_6LayoutINS_5tupleIJNS3_IJNS_1CILi2EEES5_S5_EEEEEENS3_IJNS3_IJNS4_ILi1EEES5_NS4_ILi4EEEEEEEEEEEiEEC2ERKSC_RKi) ;  /* 0xffff764000007944 */ /* 0x002fea0003c3ffff */
[----:B------:R-:W-:Y:S01]  /*108f0*/  MOV R4, 0x10940 ;  /* 0x0001094000047802 */ /* 0x000fe20000000f00 */
[----:B-1----:R-:W2:Y:S02]  /*10900*/  LDL R3, [R1+0x758] ;  /* 0x0007580001037983 */ /* 0x002ea40000100800 */
[C---:B--2---:R-:W-:Y:S04]  /*10910*/  LEA R6, P0, R3.reuse, R34, 0x1 ;  /* 0x0000002203067211 */ /* 0x044fe800078008ff */
[----:B------:R-:W-:Y:S04]  /*10920*/  LEA.HI.X.SX32 R3, R3, R35, 0x1, P0 ;  /* 0x0000002303037211 */ /* 0x000fe800000f0eff */
[----:B------:R-:W-:Y:S05]  /*10930*/  CALL.REL.NOINC `($_ZN7cutlass13device_kernelIN5flash19enable_sm80_to_sm89INS1_16FlashAttnBwdSm80INS1_25CollectiveMainloopBwdSm80ILi2ELi2EN4cute5tupleIJNS5_1CILi128EEES8_NS7_ILi64EEEEEENS_6half_tEfNS_4arch4Sm80ELb1ELb0ELb1ELb1ELb0ELb0ELb0ELb0ELi2ELi4ELi4ELi4ELb0EEENS1_24CollectiveEpilogueBwdGQAISA_fSD_Li256ELb1ELb0EEENS1_25SingleTileBwdLPTSchedulerILb1ELi128ELb0EEEEEEEEEvNT_6ParamsE$_ZN4cute3eso3ESOILb1ELb0EJNS_6LayoutINS_5tupleIJNS3_IJNS_1CILi2EEES5_S5_EEEEEENS3_IJNS3_IJNS4_ILi1EEES5_NS4_ILi4EEEEEEEEEEENS_10ViewEngineIPN7cutlass6half_tEEEEEC2ERKSC_RKSH_) ;  /* 0xffff75a000007944 */ /* 0x000fea0003c3ffff */
[----:B------:R-:W-:Y:S01]  /*10940*/  MOV R47, R32 ;  /* 0x00000020002f7202 */ /* 0x000fe20000000f00 */
[----:B------:R2:W5:Y:S01]  /*10950*/  LDL.64 R12, [R1+0x758] ;  /* 0x00075800010c7983 */ /* 0x0005620000100a00 */
[----:B------:R-:W-:Y:S01]  /*10960*/  MOV R46, 0x10990 ;  /* 0x00010990002e7802 */ /* 0x000fe20000000f00 */
[----:B------:R-:W-:Y:S02]  /*10970*/  IMAD.MOV.U32 R82, RZ, RZ, R60 ;  /* 0x000000ffff527224 */ /* 0x000fe400078e003c */
[----:B-12--5:R-:W-:Y:S05]  /*10980*/  CALL.REL.NOINC `($_ZN7cutlass13device_kernelIN5flash19enable_sm80_to_sm89INS1_16FlashAttnBwdSm80INS1_25CollectiveMainloopBwdSm80ILi2ELi2EN4cute5tupleIJNS5_1CILi128EEES8_NS7_ILi64EEEEEENS_6half_tEfNS_4arch4Sm80ELb1ELb0ELb1ELb1ELb0ELb0ELb0ELb0ELi2ELi4ELi4ELi4ELb0EEENS1_24CollectiveEpilogueBwdGQAISA_fSD_Li256ELb1ELb0EEENS1_25SingleTileBwdLPTSchedulerILb1ELi128ELb0EEEEEEEEEvNT_6ParamsE$_ZN4cute3eso3ESOILb1ELb0EJNS_10UnderscoreEiEEC2ERKS2_RKi) ;  /* 0xffff649000007944 */ /* 0x026fea0003c3ffff */
[----:B------:R-:W-:Y:S01]  /*10990*/  MOV R4, 0x109d0 ;  /* 0x000109d000047802 */ /* 0x000fe20000000f00 */
[----:B------:R-:W2:Y:S02]  /*109a0*/  LDL R3, [R1+0x758] ;  /* 0x0007580001037983 */ /* 0x000ea40000100800 */
[----:B--2---:R-:W-:Y:S02]  /*109b0*/  SHF.L.U32 R3, R3, 0x2, RZ ;  /* 0x0000000203037819 */ /* 0x004fe400000006ff */
[----:B-1----:R-:W-:Y:S05]  /*109c0*/  CALL.REL.NOINC `($_ZN7cutlass13device_kernelIN5flash19enable_sm80_to_sm89INS1_16FlashAttnBwdSm80INS1_25CollectiveMainloopBwdSm80ILi2ELi2EN4cute5tupleIJNS5_1CILi128EEES8_NS7_ILi64EEEEEENS_6half_tEfNS_4arch4Sm80ELb1ELb0ELb1ELb1ELb0ELb0ELb0ELb0ELi2ELi4ELi4ELi4ELb0EEENS1_24CollectiveEpilogueBwdGQAISA_fSD_Li256ELb1ELb0EEENS1_25SingleTileBwdLPTSchedulerILb1ELi128ELb0EEEEEEEEEvNT_6ParamsE$_ZN4cute3eso3ESOILb1ELb0EJNS_6LayoutINS_5tupleIJNS3_IJNS_1CILi2EEES5_EEEEEENS3_IJNS3_IJNS4_ILi1EEES5_EEEEEEEEiEEC2ERKSB_RKi) ;  /* 0xffff72e000007944 */ /* 0x002fea0003c3ffff */
[----:B------:R-:W-:Y:S01]  /*109d0*/  MOV R4, 0x10a20 ;  /* 0x00010a2000047802 */ /* 0x000fe20000000f00 */
[----:B-1----:R-:W2:Y:S02]  /*109e0*/  LDL R3, [R1+0x758] ;  /* 0x0007580001037983 */ /* 0x002ea40000100800 */
[C---:B--2---:R-:W-:Y:S04]  /*109f0*/  LEA R6, P0, R3.reuse, R40, 0x1 ;  /* 0x0000002803067211 */ /* 0x044fe800078008ff */
[----:B------:R-:W-:Y:S04]  /*10a00*/  LEA.HI.X.SX32 R3, R3, R41, 0x1, P0 ;  /* 0x0000002903037211 */ /* 0x000fe800000f0eff */
[----:B------:R-:W-:Y:S05]  /*10a10*/  CALL.REL.NOINC `($_ZN7cutlass13device_kernelIN5flash19enable_sm80_to_sm89INS1_16FlashAttnBwdSm80INS1_25CollectiveMainloopBwdSm80ILi2ELi2EN4cute5tupleIJNS5_1CILi128EEES8_NS7_ILi64EEEEEENS_6half_tEfNS_4arch4Sm80ELb1ELb0ELb1ELb1ELb0ELb0ELb0ELb0ELi2ELi4ELi4ELi4ELb0EEENS1_24CollectiveEpilogueBwdGQAISA_fSD_Li256ELb1ELb0EEENS1_25SingleTileBwdLPTSchedulerILb1ELi128ELb0EEEEEEEEEvNT_6ParamsE$_ZN4cute3eso3ESOILb1ELb0EJNS_6LayoutINS_5tupleIJNS3_IJNS_1CILi2EEES5_EEEEEENS3_IJNS3_IJNS4_ILi1EEES5_EEEEEEEENS_10ViewEngineIPN7cutlass6half_tEEEEEC2ERKSB_RKSG_) ;  /* 0xffff71f000007944 */ /* 0x000fea0003c3ffff */
[----:B------:R-:W-:Y:S01]  /*10a20*/  MOV R38, R33 ;  /* 0x0000002100267202 */ /* 0x000fe20000000f00 */
[----:B------:R2:W5:Y:S01]  /*10a30*/  LDL.64 R10, [R1+0x758] ;  /* 0x00075800010a7983 */ /* 0x0005620000100a00 */
[----:B------:R-:W-:Y:S03]  /*10a40*/  MOV R36, 0x10a60 ;  /* 0x00010a6000247802 */ /* 0x000fe60000000f00 */
        /* <DEDUP_REMOVED lines=10> */
[----:B------:R-:W-:Y:S05]  /*10af0*/  CALL.REL.NOINC `($_ZN7cutlass13device_kernelIN5flash19enable_sm80_to_sm89INS1_16FlashAttnBwdSm80INS1_25CollectiveMainloopBwdSm80ILi2ELi2EN4cute5tupleIJNS5_1CILi128EEES8_NS7_ILi64EEEEEENS_6half_tEfNS_4arch4Sm80ELb1ELb0ELb1ELb1ELb0ELb0ELb0ELb0ELi2ELi4ELi4ELi4ELb0EEENS1_24CollectiveEpilogueBwdGQAISA_fSD_Li256ELb1ELb0EEENS1_25SingleTileBwdLPTSchedulerILb1ELi128ELb0EEEEEEEEEvNT_6ParamsE$_ZN4cute3eso3ESOILb1ELb0EJNS_6LayoutINS_5tupleIJNS3_IJNS_1CILi2EEES5_EEEEEENS3_IJNS3_IJNS4_ILi1EEES5_EEEEEEEENS_10ViewEngineIPKfEEEEC2ERKSB_RKSF_) ;  /* 0xffff70c000007944 */ /* 0x000fea0003c3ffff */
[----:B-1----:R1:W5:Y:S01]  /*10b00*/  LDL.64 R6, [R1+0x758] ;  /* 0x0007580001067983 */ /* 0x0023620000100a00 */
[----:B------:R-:W-:Y:S03]  /*10b10*/  MOV R4, 0x10b30 ;  /* 0x00010b3000047802 */ /* 0x000fe60000000f00 */
[----:B-1---5:R-:W-:Y:S05]  /*10b20*/  CALL.REL.NOINC `($_ZN7cutlass13device_kernelIN5flash19enable_sm80_to_sm89INS1_16FlashAttnBwdSm80INS1_25CollectiveMainloopBwdSm80ILi2ELi2EN4cute5tupleIJNS5_1CILi128EEES8_NS7_ILi64EEEEEENS_6half_tEfNS_4arch4Sm80ELb1ELb0ELb1ELb1ELb0ELb0ELb0ELb0ELi2ELi4ELi4ELi4ELb0EEENS1_24CollectiveEpilogueBwdGQAISA_fSD_Li256ELb1ELb0EEENS1_25SingleTileBwdLPTSchedulerILb1ELi128ELb0EEEEEEEEEvNT_6ParamsE$_ZN4cute3eso3ESOILb1ELb0EJNS_6LayoutINS_5tupleIJNS3_IJNS_1CILi1EEENS4_ILi2EEES6_EEEEEENS3_IJNS3_IJS5_S5_S6_EEEEEEEENS_10ViewEngineIPjEEEEC2ERKSB_RKSE_) ;  /* 0xffff701000007944 */ /* 0x022fea0003c3ffff */
[----:B------:R-:W-:Y:S01]  /*10b30*/  MOV R3, R11 ;  /* 0x0000000b00037202 */ /* 0x000fe20000000f00 */
[----:B------:R2:W5:Y:S01]  /*10b40*/  LDL.64 R14, [R1+0x758] ;  /* 0x00075800010e7983 */ /* 0x0005620000100a00 */
[----:B------:R-:W-:Y:S03]  /*10b50*/  MOV R4, 0x10b70 ;  /* 0x00010b7000047802 */ /* 0x000fe60000000f00 */
[----:B-12--5:R-:W-:Y:S05]  /*10b60*/  CALL.REL.NOINC `($_ZN7cutlass13device_kernelIN5flash19enable_sm80_to_sm89INS1_16FlashAttnBwdSm80INS1_25CollectiveMainloopBwdSm80ILi2ELi2EN4cute5tupleIJNS5_1CILi128EEES8_NS7_ILi64EEEEEENS_6half_tEfNS_4arch4Sm80ELb1ELb0ELb1ELb1ELb0ELb0ELb0ELb0ELi2ELi4ELi4ELi4ELb0EEENS1_24CollectiveEpilogueBwdGQAISA_fSD_Li256ELb1ELb0EEENS1_25SingleTileBwdLPTSchedulerILb1ELi128ELb0EEEEEEEEEvNT_6ParamsE$_ZN4cute3eso3ESOILb1ELb0EJNS_6LayoutINS_5tupleIJNS3_IJNS_1CILi1EEENS4_ILi2EEEEEEEEENS3_IJNS3_IJS5_S5_EEEEEEEENS_10ViewEngineIPjEEEEC2ERKSB_RKSE_) ;  /* 0xffff6ee000007944 */ /* 0x026fea0003c3ffff */
[----:B------:R-:W-:Y:S01]  /*10b70*/  MOV R3, R9 ;  /* 0x0000000900037202 */ /* 0x000fe20000000f00 */
[----:B------:R2:W5:Y:S01]  /*10b80*/  LDL.64 R16, [R1+0x758] ;  /* 0x0007580001107983 */ /* 0x0005620000100a00 */
[----:B------:R-:W-:Y:S03]  /*10b90*/  MOV R4, 0x10bb0 ;  /* 0x00010bb000047802 */ /* 0x000fe60000000f00 */
[----:B-12--5:R-:W-:Y:S05]  /*10ba0*/  CALL.REL.NOINC `($_ZN7cutlass13device_kernelIN5flash19enable_sm80_to_sm89INS1_16FlashAttnBwdSm80INS1_25CollectiveMainloopBwdSm80ILi2ELi2EN4cute5tupleIJNS5_1CILi128EEES8_NS7_ILi64EEEEEENS_6half_tEfNS_4arch4Sm80ELb1ELb0ELb1ELb1ELb0ELb0ELb0ELb0ELi2ELi4ELi4ELi4ELb0EEENS1_24CollectiveEpilogueBwdGQAISA_fSD_Li256ELb1ELb0EEENS1_25SingleTileBwdLPTSchedulerILb1ELi128ELb0EEEEEEEEEvNT_6ParamsE$_ZN4cute3eso3ESOILb1ELb0EJNS_6LayoutINS_5tupleIJNS3_IJNS_1CILi2EEES5_EEEEEENS3_IJNS3_IJNS4_ILi1EEES5_EEEEEEEENS_10ViewEngineIPfEEEEC2ERKSB_RKSE_) ;  /* 0xffff70b000007944 */ /* 0x026fea0003c3ffff */
[----:B------:R-:W-:Y:S01]  /*10bb0*/  MOV R3, R7 ;  /* 0x0000000700037202 */ /* 0x000fe20000000f00 */
[----:B------:R2:W5:Y:S01]  /*10bc0*/  LDL.64 R42, [R1+0x758] ;  /* 0x00075800012a7983 */ /* 0x0005620000100a00 */
[----:B------:R-:W-:Y:S03]  /*10bd0*/  MOV R4, 0x10bf0 ;  /* 0x00010bf000047802 */ /* 0x000fe60000000f00 */
[----:B-12--5:R-:W-:Y:S05]  /*10be0*/  CALL.REL.NOINC `($_ZN7cutlass13device_kernelIN5flash19enable_sm80_to_sm89INS1_16FlashAttnBwdSm80INS1_25CollectiveMainloopBwdSm80ILi2ELi2EN4cute5tupleIJNS5_1CILi128EEES8_NS7_ILi64EEEEEENS_6half_tEfNS_4arch4Sm80ELb1ELb0ELb1ELb1ELb0ELb0ELb0ELb0ELi2ELi4ELi4ELi4ELb0EEENS1_24CollectiveEpilogueBwdGQAISA_fSD_Li256ELb1ELb0EEENS1_25SingleTileBwdLPTSchedulerILb1ELi128ELb0EEEEEEEEEvNT_6ParamsE$_ZN4cute3eso3ESOILb1ELb0EJNS_6LayoutINS_5tupleIJNS3_IJNS_1CILi2EEES5_EEEEEENS3_IJNS3_IJNS4_ILi1EEES5_EEEEEEEENS_10ViewEngineIPKfEEEEC2ERKSB_RKSF_) ;  /* 0xffff6fd000007944 */ /* 0x026fea0003c3ffff */
        /* <DEDUP_REMOVED lines=23> */
[----:B-1----:R-:W-:Y:S05]  /*10d60*/  CALL.REL.NOINC `($_ZN7cutlass13device_kernelIN5flash19enable_sm80_to_sm89INS1_16FlashAttnBwdSm80INS1_25CollectiveMainloopBwdSm80ILi2ELi2EN4cute5tupleIJNS5_1CILi128EEES8_NS7_ILi64EEEEEENS_6half_tEfNS_4arch4Sm80ELb1ELb0ELb1ELb1ELb0ELb0ELb0ELb0ELi2ELi4ELi4ELi4ELb0EEENS1_24CollectiveEpilogueBwdGQAISA_fSD_Li256ELb1ELb0EEENS1_25SingleTileBwdLPTSchedulerILb1ELi128ELb0EEEEEEEEEvNT_6ParamsE$_ZN4cute3eso3ESOILb1ELb0EJNS_10UnderscoreEiiEEC2ERKS2_RKiS7_) ;  /* 0xffff610000007944 */ /* 0x002fea0003c3ffff */
        /* <DEDUP_REMOVED lines=99> */
[----:B-1----:R-:W-:Y:S05]  /*113a0*/  CALL.REL.NOINC `($_ZN7cutlass13device_kernelIN5flash19enable_sm80_to_sm89INS1_16FlashAttnBwdSm80INS1_25CollectiveMainloopBwdSm80ILi2ELi2EN4cute5tupleIJNS5_1CILi128EEES8_NS7_ILi64EEEEEENS_6half_tEfNS_4arch4Sm80ELb1ELb0ELb1ELb1ELb0ELb0ELb0ELb0ELi2ELi4ELi4ELi4ELb0EEENS1_24CollectiveEpilogueBwdGQAISA_fSD_Li256ELb1ELb0EEENS1_25SingleTileBwdLPTSchedulerILb1ELi128ELb0EEEEEEEEEvNT_6ParamsE$_ZN4cute3eso3ESOILb1ELb0EJNS_10UnderscoreES2_iEEC2ERKS2_S5_RKi) ;  /* 0xffff5a3000007944 */ /* 0x002fea0003c3ffff */
        /* <DEDUP_REMOVED lines=500> */
[----:B------:R-:W-:Y:S02]  /*132f0*/  MOV R3, 0x1 ;  /* 0x0000000100037802 */ /* 0x000fe40000000f00 */
        /* <DEDUP_REMOVED lines=18> */
.L_x_5249:
        /* <DEDUP_REMOVED lines=194> */
[----:B------:R-:W-:Y:S05]  /*14040*/  CALL.REL.NOINC `($_ZN7cutlass13device_kernelIN5flash19enable_sm80_to_sm89INS1_16FlashAttnBwdSm80INS1_25CollectiveMainloopBwdSm80ILi2ELi2EN4cute5tupleIJNS5_1CILi128EEES8_NS7_ILi64EEEEEENS_6half_tEfNS_4arch4Sm80ELb1ELb0ELb1ELb1ELb0ELb0ELb0ELb0ELi2ELi4ELi4ELi4ELb0EEENS1_24CollectiveEpilogueBwdGQAISA_fSD_Li256ELb1ELb0EEENS1_25SingleTileBwdLPTSchedulerILb1ELi128ELb0EEEEEEEEEvNT_6ParamsE$_ZN4cute3eso3ESOILb1ELb0EJNS_10UnderscoreES2_iEEC2ERKS2_S5_RKi) ;  /* 0xffff2d9000007944 */ /* 0x000fea0003c3ffff */
        /* <DEDUP_REMOVED lines=493> */
[----:B-1----:R-:W2:Y:S02]  /*15f20*/  LDL R3, [R1+0x758] ;  /* 0x0007580001037983 */ /* 0x002ea40000100800 */
[----:B--2---:R-:W-:Y:S01]  /*15f30*/  IMAD.WIDE R2, R3, 0x2, R6 ;  /* 0x0000000203027825 */ /* 0x004fe200078e0206 */
[----:B------:R-:W-:-:S04]  /*15f40*/  MOV R6, 0x15f70 ;  /* 0x00015f7000067802 */ /* 0x000fc80000000f00 */
        /* <DEDUP_REMOVED lines=16> */
[----:B-1----:R-:W2:Y:S02]  /*16050*/  LDL R3, [R1+0x758] ;  /* 0x0007580001037983 */ /* 0x002ea40000100800 */
[----:B--2---:R-:W-:Y:S01]  /*16060*/  IMAD.WIDE R2, R3, 0x2, R4 ;  /* 0x0000000203027825 */ /* 0x004fe200078e0204 */
[----:B------:R-:W-:-:S04]  /*16070*/  MOV R4, 0x160a0 ;  /* 0x000160a000047802 */ /* 0x000fc80000000f00 */
[----:B------:R-:W-:Y:S02]  /*16080*/  MOV R6, R2 ;  /* 0x0000000200067202 */ /* 0x000fe40000000f00 */
[----:B------:R-:W-:Y:S05]  /*16090*/  CALL.REL.NOINC `($_ZN7cutlass13device_kernelIN5flash19enable_sm80_to_sm89INS1_16FlashAttnBwdSm80INS1_25CollectiveMainloopBwdSm80ILi2ELi2EN4cute5tupleIJNS5_1CILi128EEES8_NS7_ILi64EEEEEENS_6half_tEfNS_4arch4Sm80ELb1ELb0ELb1ELb1ELb0ELb0ELb0ELb0ELi2ELi4ELi4ELi4ELb0EEENS1_24CollectiveEpilogueBwdGQAISA_fSD_Li256ELb1ELb0EEENS1_25SingleTileBwdLPTSchedulerILb1ELi128ELb0EEEEEEEEEvNT_6ParamsE$_ZN4cute3eso3ESOILb1ELb0EJNS_6LayoutINS_5tupleIJNS3_IJNS_1CILi2EEES5_EEENS4_ILi8EEEEEENS3_IJNS3_IJNS4_ILi1EEES5_EEENS4_ILi4EEEEEEEENS_10ViewEngineIPN7cutlass6half_tEEEEEC2ERKSD_RKSI_) ;  /* 0xffff1d2000007944 */ /* 0x000fea0003c3ffff */
[----:B------:R2:W5:Y:S04]  /*160a0*/  LDL.64 R26, [R1+0x758] ;  /* 0x00075800011a7983 */ /* 0x0005680000100a00 */
[----:B------:R2:W-:Y:S02]  /*160b0*/  STL [R1+0x770], RZ ;  /* 0x000770ff01007387 */ /* 0x0005e40000100800 */
.L_x_5250:
[----:B-1----:R-:W-:Y:S02]  /*160c0*/  LOP3.LUT R24, R32, 0x1, RZ, 0xc0, !PT ;  /* 0x0000000120187812 */ /* 0x002fe400078ec0ff */
[----:B------:R-:W-:Y:S03]  /*160d0*/  MOV R36, 0x16100 ;  /* 0x0001610000247802 */ /* 0x000fe60000000f00 */
        /* <DEDUP_REMOVED lines=228> */
.L_x_5251:
[----:B------:R-:W-:Y:S02]  /*16f20*/  LOP3.LUT R21, R20, 0x1, RZ, 0xc0, !PT ;  /* 0x0000000114157812 */ /* 0x000fe400078ec0ff */
[----:B------:R-:W-:Y:S03]  /*16f30*/  MOV R36, 0x16f60 ;  /* 0x00016f6000247802 */ /* 0x000fe60000000f00 */
[----:B-1----:R-:W-:Y:S02]  /*16f40*/  IMAD.MOV.U32 R38, RZ, RZ, R21 ;  /* 0x000000ffff267224 */ /* 0x002fe400078e0015 */
        /* <DEDUP_REMOVED lines=188> */
[----:B-----5:R-:W-:Y:S05]  /*17b10*/  CALL.REL.NOINC `($_ZN7cutlass13device_kernelIN5flash19enable_sm80_to_sm89INS1_16FlashAttnBwdSm80INS1_25CollectiveMainloopBwdSm80ILi2ELi2EN4cute5tupleIJNS5_1CILi128EEES8_NS7_ILi64EEEEEENS_6half_tEfNS_4arch4Sm80ELb1ELb0ELb1ELb1ELb0ELb0ELb0ELb0ELi2ELi4ELi4ELi4ELb0EEENS1_24CollectiveEpilogueBwdGQAISA_fSD_Li256ELb1ELb0EEENS1_25SingleTileBwdLPTSchedulerILb1ELi128ELb0EEEEEEEEEvNT_6ParamsE$_ZN4cute8smem_ptrIPfECI1NS_12iter_adaptorIS1_S2_EEES1_) ;  /* 0xffff149000007944 */ /* 0x020fea0003c3ffff */
[----:B-1----:R1:W5:Y:S01]  /*17b20*/  LDL.64 R4, [R1+0x758] ;  /* 0x0007580001047983 */ /* 0x0023620000100a00 */
[----:B------:R-:W-:-:S03]  /*17b30*/  MOV R10, 0x17b50 ;  /* 0x00017b50000a7802 */ /* 0x000fc60000000f00 */
[----:B-1---5:R-:W-:Y:S05]  /*17b40*/  CALL.REL.NOINC `($_ZN7cutlass13device_kernelIN5flash19enable_sm80_to_sm89INS1_16FlashAttnBwdSm80INS1_25CollectiveMainloopBwdSm80ILi2ELi2EN4cute5tupleIJNS5_1CILi128EEES8_NS7_ILi64EEEEEENS_6half_tEfNS_4arch4Sm80ELb1ELb0ELb1ELb1ELb0ELb0ELb0ELb0ELi2ELi4ELi4ELi4ELb0EEENS1_24CollectiveEpilogueBwdGQAISA_fSD_Li256ELb1ELb0EEENS1_25SingleTileBwdLPTSchedulerILb1ELi128ELb0EEEEEEEEEvNT_6ParamsE$_ZN4cute3eso3ESOILb1ELb0EJNS_6LayoutINS_5tupleIJNS3_IJNS_1CILi2EEES5_EEEEEENS3_IJNS3_IJNS4_ILi8EEENS4_ILi64EEEEEEEEEEENS_10ViewEngineINS_8smem_ptrIPfEEEEEEC2ERKSC_RKSH_) ;  /* 0xffff01a000007944 */ /* 0x022fea0003c3ffff */
        /* <DEDUP_REMOVED lines=9> */
[----:B--2--5:R-:W-:Y:S05]  /*17be0*/  CALL.REL.NOINC `($_ZN7cutlass13device_kernelIN5flash19enable_sm80_to_sm89INS1_16FlashAttnBwdSm80INS1_25CollectiveMainloopBwdSm80ILi2ELi2EN4cute5tupleIJNS5_1CILi128EEES8_NS7_ILi64EEEEEENS_6half_tEfNS_4arch4Sm80ELb1ELb0ELb1ELb1ELb0ELb0ELb0ELb0ELi2ELi4ELi4ELi4ELb0EEENS1_24CollectiveEpilogueBwdGQAISA_fSD_Li256ELb1ELb0EEENS1_25SingleTileBwdLPTSchedulerILb1ELi128ELb0EEEEEEEEEvNT_6ParamsE$_ZN4cute3eso3ESOILb1ELb0EJNS_10UnderscoreEiEEC2ERKS2_RKi) ;  /* 0xfffef23000007944 */ /* 0x024fea0003c3ffff */
[----:B------:R-:W2:Y:S01]  /*17bf0*/  LDL R5, [R1+0x758] ;  /* 0x0007580001057983 */ /* 0x000ea20000100800 */
[----:B------:R-:W-:Y:S02]  /*17c00*/  MOV R8, 0x17c30 ;  /* 0x00017c3000087802 */ /* 0x000fe40000000f00 */
[----:B--2---:R-:W-:Y:S02]  /*17c10*/  SHF.L.U32 R5, R5, 0x7, RZ ;  /* 0x0000000705057819 */ /* 0x004fe400000006ff */
[----:B-1----:R-:W-:Y:S05]  /*17c20*/  CALL.REL.NOINC `($_ZN7cutlass13device_kernelIN5flash19enable_sm80_to_sm89INS1_16FlashAttnBwdSm80INS1_25CollectiveMainloopBwdSm80ILi2ELi2EN4cute5tupleIJNS5_1CILi128EEES8_NS7_ILi64EEEEEENS_6half_tEfNS_4arch4Sm80ELb1ELb0ELb1ELb1ELb0ELb0ELb0ELb0ELi2ELi4ELi4ELi4ELb0EEENS1_24CollectiveEpilogueBwdGQAISA_fSD_Li256ELb1ELb0EEENS1_25SingleTileBwdLPTSchedulerILb1ELi128ELb0EEEEEEEEEvNT_6ParamsE$_ZN4cute3eso3ESOILb1ELb0EJNS_6LayoutINS_5tupleIJNS3_IJNS_1CILi2EEES5_EEEEEENS3_IJNS3_IJNS4_ILi8EEENS4_ILi64EEEEEEEEEEEiEEC2ERKSC_RKi) ;  /* 0xffff010000007944 */ /* 0x002fea0003c3ffff */
[----:B------:R-:W-:Y:S01]  /*17c30*/  ULDC.64 UR4, c[0x0][0x118] ;  /* 0x0000460000047ab9 */ /* 0x000fe20000000a00 */
[----:B-1----:R-:W2:Y:S04]  /*17c40*/  LDL R4, [R1+0x758] ;  /* 0x0007580001047983 */ /* 0x002ea80000100800 */
[----:B------:R-:W2:Y:S01]  /*17c50*/  LD.E.64 R12, [R12.64] ;  /* 0x000000040c0c7980 */ /* 0x000ea2000c101b00 */
[----:B------:R-:W-:Y:S01]  /*17c60*/  MOV R10, 0x17c90 ;  /* 0x00017c90000a7802 */ /* 0x000fe20000000f00 */
[----:B--2---:R-:W-:-:S04]  /*17c70*/  IMAD.WIDE R4, R4, 0x4, R12 ;  /* 0x0000000404047825 */ /* 0x004fc800078e020c */
[----:B------:R-:W-:Y:S05]  /*17c80*/  CALL.REL.NOINC `($_ZN7cutlass13device_kernelIN5flash19enable_sm80_to_sm89INS1_16FlashAttnBwdSm80INS1_25CollectiveMainloopBwdSm80ILi2ELi2EN4cute5tupleIJNS5_1CILi128EEES8_NS7_ILi64EEEEEENS_6half_tEfNS_4arch4Sm80ELb1ELb0ELb1ELb1ELb0ELb0ELb0ELb0ELi2ELi4ELi4ELi4ELb0EEENS1_24CollectiveEpilogueBwdGQAISA_fSD_Li256ELb1ELb0EEENS1_25SingleTileBwdLPTSchedulerILb1ELi128ELb0EEEEEEEEEvNT_6ParamsE$_ZN4cute8smem_ptrIPfECI1NS_12iter_adaptorIS1_S2_EEES1_) ;  /* 0xffff132000007944 */ /* 0x000fea0003c3ffff */
[----:B-1----:R1:W5:Y:S01]  /*17c90*/  LDL.64 R4, [R1+0x758] ;  /* 0x0007580001047983 */ /* 0x0023620000100a00 */
[----:B------:R-:W-:-:S03]  /*17ca0*/  MOV R10, 0x17cc0 ;  /* 0x00017cc0000a7802 */ /* 0x000fc60000000f00 */
[----:B-1---5:R-:W-:Y:S05]  /*17cb0*/  CALL.REL.NOINC `($_ZN7cutlass13device_kernelIN5flash19enable_sm80_to_sm89INS1_16FlashAttnBwdSm80INS1_25CollectiveMainloopBwdSm80ILi2ELi2EN4cute5tupleIJNS5_1CILi128EEES8_NS7_ILi64EEEEEENS_6half_tEfNS_4arch4Sm80ELb1ELb0ELb1ELb1ELb0ELb0ELb0ELb0ELi2ELi4ELi4ELi4ELb0EEENS1_24CollectiveEpilogueBwdGQAISA_fSD_Li256ELb1ELb0EEENS1_25SingleTileBwdLPTSchedulerILb1ELi128ELb0EEEEEEEEEvNT_6ParamsE$_ZN4cute3eso3ESOILb1ELb0EJNS_6LayoutINS_5tupleIJNS3_IJNS_1CILi2EEES5_EEEEEENS3_IJNS3_IJNS4_ILi8EEENS4_ILi64EEEEEEEEEEENS_10ViewEngineINS_8smem_ptrIPfEEEEEEC2ERKSC_RKSH_) ;  /* 0xffff003000007944 */ /* 0x022fea0003c3ffff */
[----:B-1----:R1:W5:Y:S01]  /*17cc0*/  LDL.64 R4, [R1+0x758] ;  /* 0x0007580001047983 */ /* 0x0023620000100a00 */
[----:B------:R-:W-:-:S02]  /*17cd0*/  MOV R9, R6 ;  /* 0x0000000600097202 */ /* 0x000fc40000000f00 */
[----:B------:R-:W-:Y:S02]  /*17ce0*/  MOV R8, 0x17d00 ;  /* 0x00017d0000087802 */ /* 0x000fe40000000f00 */
[----:B-1---5:R-:W-:Y:S05]  /*17cf0*/  CALL.REL.NOINC `($_ZN7cutlass13device_kernelIN5flash19enable_sm80_to_sm89INS1_16FlashAttnBwdSm80INS1_25CollectiveMainloopBwdSm80ILi2ELi2EN4cute5tupleIJNS5_1CILi128EEES8_NS7_ILi64EEEEEENS_6half_tEfNS_4arch4Sm80ELb1ELb0ELb1ELb1ELb0ELb0ELb0ELb0ELi2ELi4ELi4ELi4ELb0EEENS1_24CollectiveEpilogueBwdGQAISA_fSD_Li256ELb1ELb0EEENS1_25SingleTileBwdLPTSchedulerILb1ELi128ELb0EEEEEEEEEvNT_6ParamsE$_ZN4cute3eso3ESOILb1ELb0EJNS_6LayoutINS_5tupleIJNS_1CILi1EEENS4_ILi4EEEEEENS3_IJNS4_ILi0EEES5_EEEEENS_10ViewEngineIPfEEEEC2ERKSA_RKSD_) ;  /* 0xffff0b6000007944 */ /* 0x022fea0003c3ffff */
[----:B-1----:R1:W5:Y:S01]  /*17d00*/  LDL.64 R6, [R1+0x758] ;  /* 0x0007580001067983 */ /* 0x0023620000100a00 */
[----:B------:R-:W-:Y:S02]  /*17d10*/  MOV R9, R5 ;  /* 0x0000000500097202 */ /* 0x000fe40000000f00 */
[----:B------:R-:W-:Y:S02]  /*17d20*/  MOV R8, 0x17d40 ;  /* 0x00017d4000087802 */ /* 0x000fe40000000f00 */
[----:B-1---5:R-:W-:Y:S05]  /*17d30*/  CALL.REL.NOINC `($_ZN7cutlass13device_kernelIN5flash19enable_sm80_to_sm89INS1_16FlashAttnBwdSm80INS1_25CollectiveMainloopBwdSm80ILi2ELi2EN4cute5tupleIJNS5_1CILi128EEES8_NS7_ILi64EEEEEENS_6half_tEfNS_4arch4Sm80ELb1ELb0ELb1ELb1ELb0ELb0ELb0ELb0ELi2ELi4ELi4ELi4ELb0EEENS1_24CollectiveEpilogueBwdGQAISA_fSD_Li256ELb1ELb0EEENS1_25SingleTileBwdLPTSchedulerILb1ELi128ELb0EEEEEEEEEvNT_6ParamsE$_ZN4cute3eso3ESOILb1ELb0EJNS_6LayoutINS_5tupleIJNS_1CILi1EEENS3_IJNS4_ILi2EEES6_EEEEEENS3_IJNS4_ILi0EEENS3_IJNS4_ILi8EEENS4_ILi64EEEEEEEEEEENS_10ViewEngineINS_8smem_ptrIPfEEEEEEC2ERKSE_RKSJ_) ;  /* 0xffff0ac000007944 */ /* 0x022fea0003c3ffff */
[----:B-1----:R1:W5:Y:S01]  /*17d40*/  LDL.64 R4, [R1+0x758] ;  /* 0x0007580001047983 */ /* 0x0023620000100a00 */
[----:B------:R-:W-:-:S03]  /*17d50*/  MOV R10, 0x17d70 ;  /* 0x00017d70000a7802 */ /* 0x000fc60000000f00 */
[----:B-1---5:R-:W-:Y:S05]  /*17d60*/  CALL.REL.NOINC `($_ZN7cutlass13device_kernelIN5flash19enable_sm80_to_sm89INS1_16FlashAttnBwdSm80INS1_25CollectiveMainloopBwdSm80ILi2ELi2EN4cute5tupleIJNS5_1CILi128EEES8_NS7_ILi64EEEEEENS_6half_tEfNS_4arch4Sm80ELb1ELb0ELb1ELb1ELb0ELb0ELb0ELb0ELi2ELi4ELi4ELi4ELb0EEENS1_24CollectiveEpilogueBwdGQAISA_fSD_Li256ELb1ELb0EEENS1_25SingleTileBwdLPTSchedulerILb1ELi128ELb0EEEEEEEEEvNT_6ParamsE$_ZN4cute8smem_ptrIPfECI1NS_12iter_adaptorIS1_S2_EEES1_) ;  /* 0xffff124000007944 */ /* 0x022fea0003c3ffff */
[----:B-1----:R1:W5:Y:S01]  /*17d70*/  LDL.64 R4, [R1+0x758] ;  /* 0x0007580001047983 */ /* 0x0023620000100a00 */
[----:B------:R-:W-:-:S03]  /*17d80*/  MOV R10, 0x17da0 ;  /* 0x00017da0000a7802 */ /* 0x000fc60000000f00 */
[----:B-1---5:R-:W-:Y:S05]  /*17d90*/  CALL.REL.NOINC `($_ZN7cutlass13device_kernelIN5flash19enable_sm80_to_sm89INS1_16FlashAttnBwdSm80INS1_25CollectiveMainloopBwdSm80ILi2ELi2EN4cute5tupleIJNS5_1CILi128EEES8_NS7_ILi64EEEEEENS_6half_tEfNS_4arch4Sm80ELb1ELb0ELb1ELb1ELb0ELb0ELb0ELb0ELi2ELi4ELi4ELi4ELb0EEENS1_24CollectiveEpilogueBwdGQAISA_fSD_Li256ELb1ELb0EEENS1_25SingleTileBwdLPTSchedulerILb1ELi128ELb0EEEEEEEEEvNT_6ParamsE$_ZN4cute3eso3ESOILb1ELb0EJNS_6LayoutINS_5tupleIJNS3_IJNS_1CILi2EEES5_EEEEEENS3_IJNS3_IJNS4_ILi8EEENS4_ILi64EEEEEEEEEEENS_10ViewEngineINS_8smem_ptrIPfEEEEEEC2ERKSC_RKSH_) ;  /* 0xfffeff5000007944 */ /* 0x022fea0003c3ffff */
[----:B------:R2:W5:Y:S01]  /*17da0*/  LDL.64 R14, [R1+0x758] ;  /* 0x00075800010e7983 */ /* 0x0005620000100a00 */
[----:B-1----:R-:W-:Y:S02]  /*17db0*/  MOV R4, R6 ;  /* 0x0000000600047202 */ /* 0x002fe40000000f00 */
[----:B------:R-:W-:Y:S02]  /*17dc0*/  MOV R8, 0x17de0 ;  /* 0x00017de000087802 */ /* 0x000fe40000000f00 */
[----:B--2--5:R-:W-:Y:S05]  /*17dd0*/  CALL.REL.NOINC `($_ZN7cutlass13device_kernelIN5flash19enable_sm80_to_sm89INS1_16FlashAttnBwdSm80INS1_25CollectiveMainloopBwdSm80ILi2ELi2EN4cute5tupleIJNS5_1CILi128EEES8_NS7_ILi64EEEEEENS_6half_tEfNS_4arch4Sm80ELb1ELb0ELb1ELb1ELb0ELb0ELb0ELb0ELi2ELi4ELi4ELi4ELb0EEENS1_24CollectiveEpilogueBwdGQAISA_fSD_Li256ELb1ELb0EEENS1_25SingleTileBwdLPTSchedulerILb1ELi128ELb0EEEEEEEEEvNT_6ParamsE$_ZN4cute3eso3ESOILb1ELb0EJNS_6LayoutINS_5tupleIJNS_1CILi4EEEEEENS3_IJNS4_ILi1EEEEEEEENS_10ViewEngineIPfEEEEC2ERKS9_RKSC_) ;  /* 0xffff0ae000007944 */ /* 0x024fea0003c3ffff */
        /* <DEDUP_REMOVED lines=271> */
[----:B------:R-:W-:Y:S05]  /*18ed0*/  CALL.REL.NOINC `($_ZN7cutlass13device_kernelIN5flash19enable_sm80_to_sm89INS1_16FlashAttnBwdSm80INS1_25CollectiveMainloopBwdSm80ILi2ELi2EN4cute5tupleIJNS5_1CILi128EEES8_NS7_ILi64EEEEEENS_6half_tEfNS_4arch4Sm80ELb1ELb0ELb1ELb1ELb0ELb0ELb0ELb0ELi2ELi4ELi4ELi4ELb0EEENS1_24CollectiveEpilogueBwdGQAISA_fSD_Li256ELb1ELb0EEENS1_25SingleTileBwdLPTSchedulerILb1ELi128ELb0EEEEEEEEEvNT_6ParamsE$_ZN4cute3eso3ESOILb1ELb0EJNS_6LayoutINS_5tupleIJNS3_IJNS_1CILi2EEES5_EEENS3_IJS5_NS4_ILi8EEEEEEEEENS3_IJNS3_IJS5_NS4_ILi4EEEEEENS3_IJNS4_ILi1EEES7_EEEEEEEENS_10ViewEngineIPfEEEEC2ERKSF_RKSI_) ;  /* 0xfffeee9000007944 */ /* 0x000fea0003c3ffff */
        /* <DEDUP_REMOVED lines=150> */
[----:B-1---5:R-:W-:Y:S05]  /*19840*/  CALL.REL.NOINC `($_ZN7cutlass13device_kernelIN5flash19enable_sm80_to_sm89INS1_16FlashAttnBwdSm80INS1_25CollectiveMainloopBwdSm80ILi2ELi2EN4cute5tupleIJNS5_1CILi128EEES8_NS7_ILi64EEEEEENS_6half_tEfNS_4arch4Sm80ELb1ELb0ELb1ELb1ELb0ELb0ELb0ELb0ELi2ELi4ELi4ELi4ELb0EEENS1_24CollectiveEpilogueBwdGQAISA_fSD_Li256ELb1ELb0EEENS1_25SingleTileBwdLPTSchedulerILb1ELi128ELb0EEEEEEEEEvNT_6ParamsE$_ZZN5flash25CollectiveMainloopBwdSm80ILi2ELi2EN4cute5tupleIJNS1_1CILi128EEES4_NS3_ILi64EEEEEEN7cutlass6half_tEfNS7_4arch4Sm80ELb1ELb0ELb1ELb1ELb0ELb0ELb0ELb0ELi2ELi4ELi4ELi4ELb0EE3mmaINS_16FlashAttnBwdSm80ISB_NS_24CollectiveEpilogueBwdGQAIS6_fSA_Li256ELb1ELb0EEENS_25SingleTileBwdLPTSchedulerILb1ELi128ELb0EEEE13SharedStorageENS1_6TensorINS1_11ArrayEngineIfLm32EEENS1_6LayoutINS2_IJNS2_IJNS3_ILi2EEESO_EEESO_NS3_ILi4EEEEEENS2_IJNS2_IJNS3_ILi1EEESO_EEESQ_NS3_ILi8EEEEEEEEEEEEbRKNSB_6ParamsERT0_S12_iNS2_IJiiiEEERT_ENKUlRT_iE_clINSK_INSL_IfLm64EEENSN_INS2_IJSP_SO_SU_EEESV_EEEEEEDaS17_i) ;  /* 0xffff07d000007944 */ /* 0x022fea0003c3ffff */
[----:B------:R-:W-:Y:S05]  /*19850*/  BSYNC B0 ;  /* 0x0000000000007941 */ /* 0x000fea0003800000 */
.L_x_5252:
[----:B------:R-:W-:Y:S02]  /*19860*/  MOV R7, RZ ;  /* 0x000000ff00077202 */ /* 0x000fe40000000f00 */
.L_x_5254:
[----:B-1----:R-:W-:-:S05]  /*19870*/  MOV R4, 0x19890 ;  /* 0x0001989000047802 */ /* 0x002fca0000000f00 */
[----:B-12---:R-:W-:Y:S05]  /*19880*/  CALL.REL.NOINC `($_ZN7cutlass13device_kernelIN5flash19enable_sm80_to_sm89INS1_16FlashAttnBwdSm80INS1_25CollectiveMainloopBwdSm80ILi2ELi2EN4cute5tupleIJNS5_1CILi128EEES8_NS7_ILi64EEEEEENS_6half_tEfNS_4arch4Sm80ELb1ELb0ELb1ELb1ELb0ELb0ELb0ELb0ELi2ELi4ELi4ELi4ELb0EEENS1_24CollectiveEpilogueBwdGQAISA_fSD_Li256ELb1ELb0EEENS1_25SingleTileBwdLPTSchedulerILb1ELi128ELb0EEEEEEEEEvNT_6ParamsE$_ZZZN5flash25CollectiveMainloopBwdSm80ILi2ELi2EN4cute5tupleIJNS1_1CILi128EEES4_NS3_ILi64EEEEEEN7cutlass6half_tEfNS7_4arch4Sm80ELb1ELb0ELb1ELb1ELb0ELb0ELb0ELb0ELi2ELi4ELi4ELi4ELb0EE3mmaINS_16FlashAttnBwdSm80ISB_NS_24CollectiveEpilogueBwdGQAIS6_fSA_Li256ELb1ELb0EEENS_25SingleTileBwdLPTSchedulerILb1ELi128ELb0EEEE13SharedStorageENS1_6TensorINS1_11ArrayEngineIfLm32EEENS1_6LayoutINS2_IJNS2_IJNS3_ILi2EEESO_EEESO_NS3_ILi4EEEEEENS2_IJNS2_IJNS3_ILi1EEESO_EEESQ_NS3_ILi8EEEEEEEEEEEEbRKNSB_6ParamsERT0_S12_iNS2_IJiiiEEERT_ENKUliT_E_clIZSC_ISJ_SX_EbS10_S12_S12_iS13_S15_EUlRS16_iE_EEDaiS16_ENKUlvE0_clEv) ;  /* 0x00033bd000007944 */ /* 0x006fea0003c00000 */
[----:B------:R1:W-:Y:S01]  /*19890*/  STL [R1+0x770], RZ ;  /* 0x000770ff01007387 */ /* 0x0003e20000100800 */
[----:B------:R-:W-:-:S03]  /*198a0*/  MOV R8, RZ ;  /* 0x000000ff00087202 */ /* 0x000fc60000000f00 */
.L_x_5253:
[----:B-1----:R-:W-:Y:S01]  /*198b0*/  IMAD.MOV.U32 R11, RZ, RZ, R60 ;  /* 0x000000ffff0b7224 */ /* 0x002fe200078e003c */
[----:B------:R-:W-:-:S02]  /*198c0*/  MOV R3, R59 ;  /* 0x0000003b00037202 */ /* 0x000fc40000000f00 */
[----:B------:R-:W-:Y:S02]  /*198d0*/  MOV R12, 0x198f0 ;  /* 0x000198f0000c7802 */ /* 0x000fe40000000f00 */
[----:B-1---5:R-:W-:Y:S05]  /*198e0*/  CALL.REL.NOINC `($_ZN7cutlass13device_kernelIN5flash19enable_sm80_to_sm89INS1_16FlashAttnBwdSm80INS1_25CollectiveMainloopBwdSm80ILi2ELi2EN4cute5tupleIJNS5_1CILi128EEES8_NS7_ILi64EEEEEENS_6half_tEfNS_4arch4Sm80ELb1ELb0ELb1ELb1ELb0ELb0ELb0ELb0ELi2ELi4ELi4ELi4ELb0EEENS1_24CollectiveEpilogueBwdGQAISA_fSD_Li256ELb1ELb0EEENS1_25SingleTileBwdLPTSchedulerILb1ELi128ELb0EEEEEEEEEvNT_6ParamsE$_ZN4cute3eso3ESOILb0ELb0EJiiEEC2ERKiS4_) ;  /* 0xfffecf9000007944 */ /* 0x022fea0003c3ffff */
        /* <DEDUP_REMOVED lines=20> */
[----:B------:R-:W-:Y:S05]  /*19a30*/  CALL.REL.NOINC `($_ZN7cutlass13device_kernelIN5flash19enable_sm80_to_sm89INS1_16FlashAttnBwdSm80INS1_25CollectiveMainloopBwdSm80ILi2ELi2EN4cute5tupleIJNS5_1CILi128EEES8_NS7_ILi64EEEEEENS_6half_tEfNS_4arch4Sm80ELb1ELb0ELb1ELb1ELb0ELb0ELb0ELb0ELi2ELi4ELi4ELi4ELb0EEENS1_24CollectiveEpilogueBwdGQAISA_fSD_Li256ELb1ELb0EEENS1_25SingleTileBwdLPTSchedulerILb1ELi128ELb0EEEEEEEEEvNT_6ParamsE$exp2f) ;  /* 0x00033ac000007944 */ /* 0x000fea0003c00000 */
[----:B------:R-:W-:Y:S01]  /*19a40*/  IMAD.MOV.U32 R11, RZ, RZ, R60 ;  /* 0x000000ffff0b7224 */ /* 0x000fe200078e003c */
[----:B------:R-:W-:Y:S02]  /*19a50*/  MOV R3, R59 ;  /* 0x0000003b00037202 */ /* 0x000fe40000000f00 */
[----:B------:R-:W-:Y:S02]  /*19a60*/  MOV R12, 0x19a80 ;  /* 0x00019a80000c7802 */ /* 0x000fe40000000f00 */
[----:B-1----:R-:W-:Y:S05]  /*19a70*/  CALL.REL.NOINC `($_ZN7cutlass13device_kernelIN5flash19enable_sm80_to_sm89INS1_16FlashAttnBwdSm80INS1_25CollectiveMainloopBwdSm80ILi2ELi2EN4cute5tupleIJNS5_1CILi128EEES8_NS7_ILi64EEEEEENS_6half_tEfNS_4arch4Sm80ELb1ELb0ELb1ELb1ELb0ELb0ELb0ELb0ELi2ELi4ELi4ELi4ELb0EEENS1_24CollectiveEpilogueBwdGQAISA_fSD_Li256ELb1ELb0EEENS1_25SingleTileBwdLPTSchedulerILb1ELi128ELb0EEEEEEEEEvNT_6ParamsE$_ZN4cute3eso3ESOILb0ELb0EJiiEEC2ERKiS4_) ;  /* 0xfffece0000007944 */ /* 0x002fea0003c3ffff */
        /* <DEDUP_REMOVED lines=65> */
[----:B-1---5:R-:W-:Y:S05]  /*19e90*/  CALL.REL.NOINC `($_ZN7cutlass13device_kernelIN5flash19enable_sm80_to_sm89INS1_16FlashAttnBwdSm80INS1_25CollectiveMainloopBwdSm80ILi2ELi2EN4cute5tupleIJNS5_1CILi128EEES8_NS7_ILi64EEEEEENS_6half_tEfNS_4arch4Sm80ELb1ELb0ELb1ELb1ELb0ELb0ELb0ELb0ELi2ELi4ELi4ELi4ELb0EEENS1_24CollectiveEpilogueBwdGQAISA_fSD_Li256ELb1ELb0EEENS1_25SingleTileBwdLPTSchedulerILb1ELi128ELb0EEEEEEEEEvNT_6ParamsE$_ZN4cute8smem_ptrIPN7cutlass6half_tEECI1NS_12iter_adaptorIS3_S4_EEES3_) ;  /* 0xfffef09000007944 */ /* 0x022fea0003c3ffff */
[----:B-1----:R1:W5:Y:S01]  /*19ea0*/  LDL.64 R2, [R1+0x758] ;  /* 0x0007580001027983 */ /* 0x0023620000100a00 */
        /* <DEDUP_REMOVED lines=26> */
[----:B--2---:R1:W-:Y:S04]  /*1a050*/  STL.64 [R1+0x750], R4 ;  /* 0x0007500401007387 */ /* 0x0043e80000100a00 */
[----:B-1----:R-:W-:Y:S05]  /*1a060*/  CALL.REL.NOINC `($_ZN7cutlass13device_kernelIN5flash19enable_sm80_to_sm89INS1_16FlashAttnBwdSm80INS1_25CollectiveMainloopBwdSm80ILi2ELi2EN4cute5tupleIJNS5_1CILi128EEES8_NS7_ILi64EEEEEENS_6half_tEfNS_4arch4Sm80ELb1ELb0ELb1ELb1ELb0ELb0ELb0ELb0ELi2ELi4ELi4ELi4ELb0EEENS1_24CollectiveEpilogueBwdGQAISA_fSD_Li256ELb1ELb0EEENS1_25SingleTileBwdLPTSchedulerILb1ELi128ELb0EEEEEEEEEvNT_6ParamsE$_ZZN4cute4diceINS_5tupleIJNS1_IJiNS1_IJiNS_1CILi0EEEEEEEEENS1_IJNS_10UnderscoreENS1_IJS6_S6_EEEEEEEEES9_EEDaRKT_RKT0_ENKUlRKT_RKT0_E_clIS5_S5_EEDaSI_SL_) ;  /* 0xfffef63000007944 */ /* 0x002fea0003c3ffff */
[----:B------:R-:W-:Y:S02]  /*1a070*/  MOV R6, 0x1a090 ;  /* 0x0001a09000067802 */ /* 0x000fe40000000f00 */
[----:B-1---5:R-:W-:Y:S05]  /*1a080*/  CALL.REL.NOINC `($_ZN7cutlass13device_kernelIN5flash19enable_sm80_to_sm89INS1_16FlashAttnBwdSm80INS1_25CollectiveMainloopBwdSm80ILi2ELi2EN4cute5tupleIJNS5_1CILi128EEES8_NS7_ILi64EEEEEENS_6half_tEfNS_4arch4Sm80ELb1ELb0ELb1ELb1ELb0ELb0ELb0ELb0ELi2ELi4ELi4ELi4ELb0EEENS1_24CollectiveEpilogueBwdGQAISA_fSD_Li256ELb1ELb0EEENS1_25SingleTileBwdLPTSchedulerILb1ELi128ELb0EEEEEEEEEvNT_6ParamsE$_ZZN4cute12filter_tupleINS_5tupleIJNS1_IJiNS1_IJiNS_1CILi0EEEEEEEEENS1_IJNS_10UnderscoreENS1_IJS6_S6_EEEEEEEEES9_ZNS_4diceIS9_S9_EEDaRKT_RKT0_EUlRKT_RKT0_E_EEDaSD_SG_OT1_ENKUlDpSJ_E_clIJNS1_IJiiS3_EEENS1_IJEEEEEEDaSQ_) ;  /* 0xfffef0b000007944 */ /* 0x022fea0003c3ffff */
[----:B------:R-:W-:Y:S02]  /*1a090*/  MOV R6, 0x1a0b0 ;  /* 0x0001a0b000067802 */ /* 0x000fe40000000f00 */
[----:B------:R-:W-:Y:S05]  /*1a0a0*/  CALL.REL.NOINC `($_ZN7cutlass13device_kernelIN5flash19enable_sm80_to_sm89INS1_16FlashAttnBwdSm80INS1_25CollectiveMainloopBwdSm80ILi2ELi2EN4cute5tupleIJNS5_1CILi128EEES8_NS7_ILi64EEEEEENS_6half_tEfNS_4arch4Sm80ELb1ELb0ELb1ELb1ELb0ELb0ELb0ELb0ELi2ELi4ELi4ELi4ELb0EEENS1_24CollectiveEpilogueBwdGQAISA_fSD_Li256ELb1ELb0EEENS1_25SingleTileBwdLPTSchedulerILb1ELi128ELb0EEEEEEEEEvNT_6ParamsE$_ZZN4cute7idx2crdINS_5tupleIJiiNS_1CILi0EEEEEENS1_IJNS1_IJNS2_ILi4EEENS2_ILi8EEEEEES5_NS2_ILi1EEEEEEEEDaRKT_RKT0_ENKUlRKT_RKT0_E_clIiS7_EEDaSI_SL_) ;  /* 0xfffefdb000007944 */ /* 0x000fea0003c3ffff */
[----:B------:R-:W-:Y:S02]  /*1a0b0*/  MOV R6, 0x1a0d0 ;  /* 0x0001a0d000067802 */ /* 0x000fe40000000f00 */
[----:B------:R-:W-:Y:S05]  /*1a0c0*/  CALL.REL.NOINC `($_ZN7cutlass13device_kernelIN5flash19enable_sm80_to_sm89INS1_16FlashAttnBwdSm80INS1_25CollectiveMainloopBwdSm80ILi2ELi2EN4cute5tupleIJNS5_1CILi128EEES8_NS7_ILi64EEEEEENS_6half_tEfNS_4arch4Sm80ELb1ELb0ELb1ELb1ELb0ELb0ELb0ELb0ELi2ELi4ELi4ELi4ELb0EEENS1_24CollectiveEpilogueBwdGQAISA_fSD_Li256ELb1ELb0EEENS1_25SingleTileBwdLPTSchedulerILb1ELi128ELb0EEEEEEEEEvNT_6ParamsE$_ZZN4cute7idx2crdINS_5tupleIJiiNS_1CILi0EEEEEENS1_IJNS1_IJNS2_ILi4EEENS2_ILi8EEEEEES5_NS2_ILi1EEEEEEEEDaRKT_RKT0_ENKUlRKT_RKT0_E_clIiS5_EEDaSI_SL_) ;  /* 0xfffefd5000007944 */ /* 0x000fea0003c3ffff */
[----:B------:R-:W-:Y:S02]  /*1a0d0*/  MOV R6, 0x1a0f0 ;  /* 0x0001a0f000067802 */ /* 0x000fe40000000f00 */
[----:B------:R-:W-:Y:S05]  /*1a0e0*/  CALL.REL.NOINC `($_ZN7cutlass13device_kernelIN5flash19enable_sm80_to_sm89INS1_16FlashAttnBwdSm80INS1_25CollectiveMainloopBwdSm80ILi2ELi2EN4cute5tupleIJNS5_1CILi128EEES8_NS7_ILi64EEEEEENS_6half_tEfNS_4arch4Sm80ELb1ELb0ELb1ELb1ELb0ELb0ELb0ELb0ELi2ELi4ELi4ELi4ELb0EEENS1_24CollectiveEpilogueBwdGQAISA_fSD_Li256ELb1ELb0EEENS1_25SingleTileBwdLPTSchedulerILb1ELi128ELb0EEEEEEEEEvNT_6ParamsE$_ZZN4cute9transformINS_5tupleIJiiNS_1CILi0EEEEEENS1_IJNS1_IJNS2_ILi4EEENS2_ILi8EEEEEES5_NS2_ILi1EEEEEEZNS_7idx2crdIS4_S9_EEDaRKT_RKT0_EUlRKT_RKT0_E_EEDaSD_SG_OT1_ENKUlDpSJ_E_clIJNS1_IJiiEEEiS3_EEEDaSQ_) ;  /* 0xfffefed000007944 */ /* 0x000fea0003c3ffff */
[----:B------:R-:W-:Y:S02]  /*1a0f0*/  MOV R6, 0x1a110 ;  /* 0x0001a11000067802 */ /* 0x000fe40000000f00 */
[----:B------:R-:W-:Y:S05]  /*1a100*/  CALL.REL.NOINC `($_ZN7cutlass13device_kernelIN5flash19enable_sm80_to_sm89INS1_16FlashAttnBwdSm80INS1_25CollectiveMainloopBwdSm80ILi2ELi2EN4cute5tupleIJNS5_1CILi128EEES8_NS7_ILi64EEEEEENS_6half_tEfNS_4arch4Sm80ELb1ELb0ELb1ELb1ELb0ELb0ELb0ELb0ELi2ELi4ELi4ELi4ELb0EEENS1_24CollectiveEpilogueBwdGQAISA_fSD_Li256ELb1ELb0EEENS1_25SingleTileBwdLPTSchedulerILb1ELi128ELb0EEEEEEEEEvNT_6ParamsE$_ZZN4cute13to_mixed_bitsINS_5tupleIJNS1_IJNS_1CILi4EEENS2_ILi8EEEEEES3_NS2_ILi1EEEEEENS1_IJNS1_IJNS2_ILi0EEENS2_ILi64EEEEEES8_S8_EEENS1_IJNS1_IJiiEEEiS8_EEEEEDaRKT_RKT0_RKT1_ENKUlRKT_RKT0_RKT1_E_clIS5_SA_SC_EEDaSP_SS_SV_) ;  /* 0xfffef3b000007944 */ /* 0x000fea0003c3ffff */
[----:B------:R-:W-:Y:S02]  /*1a110*/  MOV R29, R4 ;  /* 0x00000004001d7202 */ /* 0x000fe40000000f00 */
[----:B------:R-:W-:Y:S02]  /*1a120*/  MOV R4, 0x1a140 ;  /* 0x0001a14000047802 */ /* 0x000fe40000000f00 */
[----:B------:R-:W-:Y:S05]  /*1a130*/  CALL.REL.NOINC `($_ZN7cutlass13device_kernelIN5flash19enable_sm80_to_sm89INS1_16FlashAttnBwdSm80INS1_25CollectiveMainloopBwdSm80ILi2ELi2EN4cute5tupleIJNS5_1CILi128EEES8_NS7_ILi64EEEEEENS_6half_tEfNS_4arch4Sm80ELb1ELb0ELb1ELb1ELb0ELb0ELb0ELb0ELi2ELi4ELi4ELi4ELb0EEENS1_24CollectiveEpilogueBwdGQAISA_fSD_Li256ELb1ELb0EEENS1_25SingleTileBwdLPTSchedulerILb1ELi128ELb0EEEEEEEEEvNT_6ParamsE$_ZZN4cute13to_mixed_bitsINS_5tupleIJNS1_IJNS_1CILi4EEENS2_ILi8EEEEEES3_NS2_ILi1EEEEEENS1_IJNS1_IJNS2_ILi0EEENS2_ILi64EEEEEES8_S8_EEENS1_IJNS1_IJiiEEEiS8_EEEEEDaRKT_RKT0_RKT1_ENKUlDpRKT_E_clIJNS_9MixedBitsILj0ELj448EEENS2_ILj0EEESV_EEEDaSQ_) ;  /* 0xfffef35000007944 */ /* 0x000fea0003c3ffff */
        /* <DEDUP_REMOVED lines=46> */
[----:B------:R-:W-:Y:S01]  /*1a420*/  IMAD.MOV.U32 R6, RZ, RZ, R4 ;  /* 0x000000ffff067224 */ /* 0x000fe200078e0004 */
[----:B------:R-:W-:Y:S01]  /*1a430*/  MOV R34, R11 ;  /* 0x0000000b00227202 */ /* 0x000fe20000000f00 */
[----:B------:R-:W-:Y:S01]  /*1a440*/  IMAD.MOV.U32 R82, RZ, RZ, R59 ;  /* 0x000000ffff527224 */ /* 0x000fe200078e003b */
[----:B------:R-:W-:Y:S02]  /*1a450*/  MOV R5, R19 ;  /* 0x0000001300057202 */ /* 0x000fe40000000f00 */
[----:B------:R-:W-:Y:S01]  /*1a460*/  MOV R4, 0x1a490 ;  /* 0x0001a49000047802 */ /* 0x000fe20000000f00 */
[----:B--2---:R1:W-:Y:S04]  /*1a470*/  STL.64 [R1+0x788], R2 ;  /* 0x0007880201007387 */ /* 0x0043e80000100a00 */
[----:B-1----:R-:W-:Y:S05]  /*1a480*/  CALL.REL.NOINC `($_ZN7cutlass13device_kernelIN5flash19enable_sm80_to_sm89INS1_16FlashAttnBwdSm80INS1_25CollectiveMainloopBwdSm80ILi2ELi2EN4cute5tupleIJNS5_1CILi128EEES8_NS7_ILi64EEEEEENS_6half_tEfNS_4arch4Sm80ELb1ELb0ELb1ELb1ELb0ELb0ELb0ELb0ELi2ELi4ELi4ELi4ELb0EEENS1_24CollectiveEpilogueBwdGQAISA_fSD_Li256ELb1ELb0EEENS1_25SingleTileBwdLPTSchedulerILb1ELi128ELb0EEEEEEEEEvNT_6ParamsE$_ZN4cute3eso3ESOILb0ELb0EJiiiNS_1CILi72EEENS2_ILi512EEEEEC2ERKiS7_S7_RKS3_RKS4_) ;  /* 0xfffec6b000007944 */ /* 0x002fea0003c3ffff */
        /* <DEDUP_REMOVED lines=16> */
[----:B------:R-:W-:Y:S02]  /*1a590*/  IADD3 R69, R58, 0x50, RZ ;  /* 0x000000503a457810 */ /* 0x000fe40007ffe0ff */
[----:B------:R-:W-:Y:S01]  /*1a5a0*/  MOV R6, 0x1a5f0 ;  /* 0x0001a5f000067802 */ /* 0x000fe20000000f00 */
[----:B------:R1:W-:Y:S04]  /*1a5b0*/  STL.U8 [R1+0x794], RZ ;  /* 0x000794ff01007387 */ /* 0x0003e80000100000 */
[----:B--2---:R1:W-:Y:S04]  /*1a5c0*/  STL.64 [R1+0x7a0], R2 ;  /* 0x0007a00201007387 */ /* 0x0043e80000100a00 */
[----:B---3--:R1:W-:Y:S02]  /*1a5d0*/  STL [R1+0x7a8], R4 ;  /* 0x0007a80401007387 */ /* 0x0083e40000100800 */
[----:B-1----:R-:W-:Y:S05]  /*1a5e0*/  CALL.REL.NOINC `($_ZN7cutlass13device_kernelIN5flash19enable_sm80_to_sm89INS1_16FlashAttnBwdSm80INS1_25CollectiveMainloopBwdSm80ILi2ELi2EN4cute5tupleIJNS5_1CILi128EEES8_NS7_ILi64EEEEEENS_6half_tEfNS_4arch4Sm80ELb1ELb0ELb1ELb1ELb0ELb0ELb0ELb0ELi2ELi4ELi4ELi4ELb0EEENS1_24CollectiveEpilogueBwdGQAISA_fSD_Li256ELb1ELb0EEENS1_25SingleTileBwdLPTSchedulerILb1ELi128ELb0EEEEEEEEEvNT_6ParamsE$_ZZN4cute6detail16composition_implINS_5tupleIJNS_1CILi8EEENS3_ILi2EEES5_S5_S4_S5_EEENS2_IJNS3_ILi1EEEiiiNS3_ILi72EEENS3_ILi512EEEEEENS2_IJNS2_IJS5_S5_S5_EEES5_NS3_ILi4EEEEEENS2_IJNS2_IJS7_S9_S4_EEENS3_ILi4096EEENS3_ILi16EEEEEEEEDaRKT_RKT0_RKT1_RKT2_ENKUlRKT_RKT0_E_clISB_SE_EEDaSW_SZ_) ;  /* 0xfffef4b000007944 */ /* 0x002fea0003c3ffff */
[----:B------:R-:W-:Y:S02]  /*1a5f0*/  MOV R6, 0x1a610 ;  /* 0x0001a61000067802 */ /* 0x000fe40000000f00 */
[----:B-----5:R-:W-:Y:S05]  /*1a600*/  CALL.REL.NOINC `($_ZN7cutlass13device_kernelIN5flash19enable_sm80_to_sm89INS1_16FlashAttnBwdSm80INS1_25CollectiveMainloopBwdSm80ILi2ELi2EN4cute5tupleIJNS5_1CILi128EEES8_NS7_ILi64EEEEEENS_6half_tEfNS_4arch4Sm80ELb1ELb0ELb1ELb1ELb0ELb0ELb0ELb0ELi2ELi4ELi4ELi4ELb0EEENS1_24CollectiveEpilogueBwdGQAISA_fSD_Li256ELb1ELb0EEENS1_25SingleTileBwdLPTSchedulerILb1ELi128ELb0EEEEEEEEEvNT_6ParamsE$_ZZN4cute6detail16composition_implINS_5tupleIJNS_1CILi8EEENS3_ILi2EEES5_S5_S4_S5_EEENS2_IJNS3_ILi1EEEiiiNS3_ILi72EEENS3_ILi512EEEEEENS2_IJNS2_IJS5_S5_S5_EEES5_NS3_ILi4EEEEEENS2_IJNS2_IJS7_S9_S4_EEENS3_ILi4096EEENS3_ILi16EEEEEEEEDaRKT_RKT0_RKT1_RKT2_ENKUlRKT_RKT0_E_clISC_SG_EEDaSW_SZ_) ;  /* 0xfffef4e000007944 */ /* 0x020fea0003c3ffff */
[----:B-----5:R2:W-:Y:S01]  /*1a610*/  STL.64 [R1+0x770], R2 ;  /* 0x0007700201007387 */ /* 0x0205e20000100a00 */
[----:B------:R-:W-:-:S02]  /*1a620*/  MOV R6, R4 ;  /* 0x0000000400067202 */ /* 0x000fc40000000f00 */
        /* <DEDUP_REMOVED lines=8> */
[----:B------:R-:W-:Y:S01]  /*1a6b0*/  LEA.HI R6, R15, R15, RZ, 0x1d ;  /* 0x0000000f0f067211 */ /* 0x000fe200078fe8ff */
[----:B------:R-:W-:-:S04]  /*1a6c0*/  IMAD.MOV.U32 R15, RZ, RZ, R14 ;  /* 0x000000ffff0f7224 */ /* 0x000fc800078e000e */
[----:B------:R-:W-:Y:S01]  /*1a6d0*/  IMAD.U32 R28, R7, 0x2, R6 ;  /* 0x00000002071c7824 */ /* 0x000fe200078e0006 */
[----:B------:R-:W-:-:S04]  /*1a6e0*/  MOV R6, 0x1a710 ;  /* 0x0001a71000067802 */ /* 0x000fc80000000f00 */
[----:B------:R1:W-:Y:S03]  /*1a6f0*/  STL [R1+0x77c], R28 ;  /* 0x00077c1c01007387 */ /* 0x0003e60000100800 */
        /* <DEDUP_REMOVED lines=35> */
[----:B-1---5:R-:W-:Y:S05]  /*1a930*/  CALL.REL.NOINC `($_ZN7cutlass13device_kernelIN5flash19enable_sm80_to_sm89INS1_16FlashAttnBwdSm80INS1_25CollectiveMainloopBwdSm80ILi2ELi2EN4cute5tupleIJNS5_1CILi128EEES8_NS7_ILi64EEEEEENS_6half_tEfNS_4arch4Sm80ELb1ELb0ELb1ELb1ELb0ELb0ELb0ELb0ELi2ELi4ELi4ELi4ELb0EEENS1_24CollectiveEpilogueBwdGQAISA_fSD_Li256ELb1ELb0EEENS1_25SingleTileBwdLPTSchedulerILb1ELi128ELb0EEEEEEEEEvNT_6ParamsE$_ZN4cute3eso3ESOILb1ELb0EJNS_14ComposedLayoutINS_7SwizzleILi3ELi3ELi3EEENS_1CILi0EEENS_6LayoutINS_5tupleIJNS8_IJNS8_IJNS5_ILi4EEENS5_ILi8EEEEEENS8_IJNS5_ILi2EEENS5_ILi1EEEEEEEEENS8_IJNS8_IJSC_SC_EEENS8_IJSA_S9_EEEEEEEEENS8_IJNS8_IJNS8_IJSC_NS5_ILi64EEEEEENS8_IJNS5_ILi512EEES6_EEEEEENS8_IJNS8_IJSD_SA_EEENS8_IJNS5_ILi1024EEENS5_ILi16EEEEEEEEEEEEEEEENS_10ViewEngineINS_8smem_ptrIPN7cutlass6half_tEEEEEEEC2ERKSW_RKS13_) ;  /* 0xfffec5a000007944 */ /* 0x022fea0003c3ffff */
[----:B------:R-:W-:Y:S01]  /*1a940*/  ULDC.64 UR4, c[0x0][0x118] ;  /* 0x0000460000047ab9 */ /* 0x000fe20000000a00 */
[----:B------:R2:W5:Y:S04]  /*1a950*/  LDL.64 R20, [R1+0x758] ;  /* 0x0007580001147983 */ /* 0x0005680000100a00 */
[----:B-1----:R2:W5:Y:S01]  /*1a960*/  LD.E R3, [R34.64+0xc] ;  /* 0x00000c0422037980 */ /* 0x002562000c101900 */
[----:B------:R-:W-:Y:S02]  /*1a970*/  MOV R81, R60 ;  /* 0x0000003c00517202 */ /* 0x000fe40000000f00 */
[----:B------:R-:W-:-:S02]  /*1a980*/  MOV R6, 0x1a9a0 ;  /* 0x0001a9a000067802 */ /* 0x000fc40000000f00 */
        /* <DEDUP_REMOVED lines=103> */
[----:B------:R1:W-:Y:S04]  /*1b000*/  STL.U8 [R1+0x794], RZ ;  /* 0x000794ff01007387 */ /* 0x0003e80000100000 */
[----:B--2---:R1:W-:Y:S04]  /*1b010*/  STL.64 [R1+0x7a0], R2 ;  /* 0x0007a00201007387 */ /* 0x0043e80000100a00 */
[----:B---3--:R1:W-:Y:S02]  /*1b020*/  STL [R1+0x7a8], R4 ;  /* 0x0007a80401007387 */ /* 0x0083e40000100800 */
[----:B-1----:R-:W-:Y:S05]  /*1b030*/  CALL.REL.NOINC `($_ZN7cutlass13device_kernelIN5flash19enable_sm80_to_sm89INS1_16FlashAttnBwdSm80INS1_25CollectiveMainloopBwdSm80ILi2ELi2EN4cute5tupleIJNS5_1CILi128EEES8_NS7_ILi64EEEEEENS_6half_tEfNS_4arch4Sm80ELb1ELb0ELb1ELb1ELb0ELb0ELb0ELb0ELi2ELi4ELi4ELi4ELb0EEENS1_24CollectiveEpilogueBwdGQAISA_fSD_Li256ELb1ELb0EEENS1_25SingleTileBwdLPTSchedulerILb1ELi128ELb0EEEEEEEEEvNT_6ParamsE$_ZZN4cute6detail16composition_implINS_5tupleIJNS_1CILi8EEENS3_ILi2EEES5_S5_S4_S5_EEENS2_IJNS3_ILi1EEEiiiNS3_ILi72EEENS3_ILi512EEEEEENS2_IJNS2_IJS5_S5_EEES4_NS3_ILi4EEEEEENS2_IJNS2_IJS7_S4_EEENS3_ILi1024EEENS3_ILi16EEEEEEEEDaRKT_RKT0_RKT1_RKT2_ENKUlRKT_RKT0_E_clISB_SE_EEDaSW_SZ_) ;  /* 0xfffee90000007944 */ /* 0x002fea0003c3ffff */
[----:B------:R-:W-:Y:S02]  /*1b040*/  MOV R13, R69 ;  /* 0x00000045000d7202 */ /* 0x000fe40000000f00 */
[----:B------:R-:W-:-:S02]  /*1b050*/  MOV R6, 0x1b070 ;  /* 0x0001b07000067802 */ /* 0x000fc40000000f00 */
[----:B-----5:R-:W-:Y:S05]  /*1b060*/  CALL.REL.NOINC `($_ZN7cutlass13device_kernelIN5flash19enable_sm80_to_sm89INS1_16FlashAttnBwdSm80INS1_25CollectiveMainloopBwdSm80ILi2ELi2EN4cute5tupleIJNS5_1CILi128EEES8_NS7_ILi64EEEEEENS_6half_tEfNS_4arch4Sm80ELb1ELb0ELb1ELb1ELb0ELb0ELb0ELb0ELi2ELi4ELi4ELi4ELb0EEENS1_24CollectiveEpilogueBwdGQAISA_fSD_Li256ELb1ELb0EEENS1_25SingleTileBwdLPTSchedulerILb1ELi128ELb0EEEEEEEEEvNT_6ParamsE$_ZZN4cute6detail16composition_implINS_5tupleIJNS_1CILi8EEENS3_ILi2EEES5_S5_S4_S5_EEENS2_IJNS3_ILi1EEEiiiNS3_ILi72EEENS3_ILi512EEEEEENS2_IJNS2_IJS5_S5_EEES4_NS3_ILi4EEEEEENS2_IJNS2_IJS7_S4_EEENS3_ILi1024EEENS3_ILi16EEEEEEEEDaRKT_RKT0_RKT1_RKT2_ENKUlRKT_RKT0_E_clISC_SG_EEDaSW_SZ_) ;  /* 0xfffee92000007944 */ /* 0x020fea0003c3ffff */
[----:B-----5:R2:W-:Y:S01]  /*1b070*/  STL.64 [R1+0x770], R2 ;  /* 0x0007700201007387 */ /* 0x0205e20000100a00 */
[----:B------:R-:W-:-:S02]  /*1b080*/  MOV R6, R4 ;  /* 0x0000000400067202 */ /* 0x000fc40000000f00 */
        /* <DEDUP_REMOVED lines=8> */
[----:B------:R-:W-:Y:S01]  /*1b110*/  LEA.HI R10, R10, R10, RZ, 0x1d ;  /* 0x0000000a0a0a7211 */ /* 0x000fe200078fe8ff */
[----:B------:R-:W-:Y:S01]  /*1b120*/  IMAD.MOV.U32 R15, RZ, RZ, R9 ;  /* 0x000000ffff0f7224 */ /* 0x000fe200078e0009 */
        /* <DEDUP_REMOVED lines=48> */
[----:B------:R-:W-:-:S03]  /*1b430*/  MOV R4, 0x1b450 ;  /* 0x0001b45000047802 */ /* 0x000fc60000000f00 */
[----:B-1----:R-:W-:Y:S05]  /*1b440*/  CALL.REL.NOINC `($_ZN7cutlass13device_kernelIN5flash19enable_sm80_to_sm89INS1_16FlashAttnBwdSm80INS1_25CollectiveMainloopBwdSm80ILi2ELi2EN4cute5tupleIJNS5_1CILi128EEES8_NS7_ILi64EEEEEENS_6half_tEfNS_4arch4Sm80ELb1ELb0ELb1ELb1ELb0ELb0ELb0ELb0ELi2ELi4ELi4ELi4ELb0EEENS1_24CollectiveEpilogueBwdGQAISA_fSD_Li256ELb1ELb0EEENS1_25SingleTileBwdLPTSchedulerILb1ELi128ELb0EEEEEEEEEvNT_6ParamsE$_ZZN4cute12filter_tupleINS_5tupleIJNS_10UnderscoreES2_S2_iEEENS1_IJNS1_IJNS_1CILi1EEENS4_ILi0EEEEEENS4_ILi4096EEENS1_IJiiEEENS1_IJS6_NS4_ILi8192EEEEEEEEEZNS_5sliceIS3_SC_EEDaRKT_RKT0_EUlRKT_RKT0_E_EEDaSG_SJ_OT1_ENKUlDpSM_E_clIJNS1_IJS7_EEENS1_IJS8_EEENS1_IJS9_EEENS1_IJEEEEEEDaST_) ;  /* 0xfffedd6000007944 */ /* 0x002fea0003c3ffff */
[----:B------:R-:W-:Y:S02]  /*1b450*/  MOV R4, 0x1b470 ;  /* 0x0001b47000047802 */ /* 0x000fe40000000f00 */
[----:B-1---5:R-:W-:Y:S05]  /*1b460*/  CALL.REL.NOINC `($_ZN7cutlass13device_kernelIN5flash19enable_sm80_to_sm89INS1_16FlashAttnBwdSm80INS1_25CollectiveMainloopBwdSm80ILi2ELi2EN4cute5tupleIJNS5_1CILi128EEES8_NS7_ILi64EEEEEENS_6half_tEfNS_4arch4Sm80ELb1ELb0ELb1ELb1ELb0ELb0ELb0ELb0ELi2ELi4ELi4ELi4ELb0EEENS1_24CollectiveEpilogueBwdGQAISA_fSD_Li256ELb1ELb0EEENS1_25SingleTileBwdLPTSchedulerILb1ELi128ELb0EEEEEEEEEvNT_6ParamsE$_ZN4cute5tupleIJNS0_IJNS0_IJNS_1CILi8EEENS1_ILi1EEEEEENS1_ILi2EEENS0_IJS5_S5_EEEEEENS0_IJNS0_IJS3_NS1_ILi0EEEEEENS1_ILi4096EEENS0_IJiiEEEEEEEEC2ERKS7_RKSC_) ;  /* 0xfffed7d000007944 */ /* 0x022fea0003c3ffff */
[----:B-1----:R1:W5:Y:S01]  /*1b470*/  LDL.64 R2, [R1+0x758] ;  /* 0x0007580001027983 */ /* 0x0023620000100a00 */
[----:B------:R-:W-:-:S02]  /*1b480*/  SHF.L.U32 R4, R6, 0xd, RZ ;  /* 0x0000000d06047819 */ /* 0x000fc400000006ff */
        /* <DEDUP_REMOVED lines=199> */
[----:B------:R2:W5:Y:S01]  /*1c100*/  LDL.64 R4, [R1+0x758] ;  /* 0x0007580001047983 */ /* 0x0005620000100a00 */
[----:B------:R-:W-:Y:S01]  /*1c110*/  IMAD.MOV.U32 R12, RZ, RZ, R32 ;  /* 0x000000ffff0c7224 */ /* 0x000fe200078e0020 */
[----:B------:R-:W-:-:S02]  /*1c120*/  MOV R15, R33 ;  /* 0x00000021000f7202 */ /* 0x000fc40000000f00 */
[----:B-1----:R-:W-:Y:S02]  /*1c130*/  MOV R14, 0x1c150 ;  /* 0x0001c150000e7802 */ /* 0x002fe40000000f00 */
[----:B--2--5:R-:W-:Y:S05]  /*1c140*/  CALL.REL.NOINC `($_ZN7cutlass13device_kernelIN5flash19enable_sm80_to_sm89INS1_16FlashAttnBwdSm80INS1_25CollectiveMainloopBwdSm80ILi2ELi2EN4cute5tupleIJNS5_1CILi128EEES8_NS7_ILi64EEEEEENS_6half_tEfNS_4arch4Sm80ELb1ELb0ELb1ELb1ELb0ELb0ELb0ELb0ELi2ELi4ELi4ELi4ELb0EEENS1_24CollectiveEpilogueBwdGQAISA_fSD_Li256ELb1ELb0EEENS1_25SingleTileBwdLPTSchedulerILb1ELi128ELb0EEEEEEEEEvNT_6ParamsE$_ZN4cute3eso3ESOILb1ELb0EJNS_6LayoutINS_5tupleIJNS3_IJNS_1CILi8EEENS4_ILi1EEEEEENS4_ILi4EEEEEENS3_IJNS3_IJS6_NS4_ILi0EEEEEES5_EEEEENS_10ViewEngineIPN7cutlass6half_tEEEEEC2ERKSD_RKSI_) ;  /* 0xfffec5c000007944 */ /* 0x024fea0003c3ffff */
        /* <DEDUP_REMOVED lines=12> */
[----:B------:R2:W5:Y:S01]  /*1c210*/  LDL.64 R4, [R1+0x758] ;  /* 0x0007580001047983 */ /* 0x0005620000100a00 */
[----:B-1----:R-:W-:Y:S01]  /*1c220*/  IMAD.MOV.U32 R2, RZ, RZ, R6 ;  /* 0x000000ffff027224 */ /* 0x002fe200078e0006 */
[----:B------:R-:W-:-:S02]  /*1c230*/  MOV R15, R7 ;  /* 0x00000007000f7202 */ /* 0x000fc40000000f00 */
[----:B------:R-:W-:Y:S02]  /*1c240*/  MOV R14, 0x1c260 ;  /* 0x0001c260000e7802 */ /* 0x000fe40000000f00 */
[----:B--2--5:R-:W-:Y:S05]  /*1c250*/  CALL.REL.NOINC `($_ZN7cutlass13device_kernelIN5flash19enable_sm80_to_sm89INS1_16FlashAttnBwdSm80INS1_25CollectiveMainloopBwdSm80ILi2ELi2EN4cute5tupleIJNS5_1CILi128EEES8_NS7_ILi64EEEEEENS_6half_tEfNS_4arch4Sm80ELb1ELb0ELb1ELb1ELb0ELb0ELb0ELb0ELi2ELi4ELi4ELi4ELb0EEENS1_24CollectiveEpilogueBwdGQAISA_fSD_Li256ELb1ELb0EEENS1_25SingleTileBwdLPTSchedulerILb1ELi128ELb0EEEEEEEEEvNT_6ParamsE$_ZN4cute3eso3ESOILb1ELb0EJNS_6LayoutINS_5tupleIJNS3_IJNS3_IJNS_1CILi8EEENS4_ILi1EEEEEES6_EEENS3_IJNS3_IJS6_S6_EEENS4_ILi4EEEEEEEEENS3_IJNS3_IJNS3_IJS6_NS4_ILi0EEEEEESD_EEENS3_IJNS3_IJSD_SD_EEENS4_ILi2048EEEEEEEEEEENS_10ViewEngineINS_8smem_ptrIPN7cutlass6half_tEEEEEEEC2ERKSK_RKSR_) ;  /* 0xfffeb6b000007944 */ /* 0x024fea0003c3ffff */
[----:B-1----:R1:W5:Y:S01]  /*1c260*/  LDL.64 R2, [R1+0x758] ;  /* 0x0007580001027983 */ /* 0x0023620000100a00 */
[----:B------:R-:W-:Y:S01]  /*1c270*/  IMAD.MOV.U32 R12, RZ, RZ, R4 ;  /* 0x000000ffff0c7224 */ /* 0x000fe200078e0004 */
[----:B------:R-:W-:Y:S02]  /*1c280*/  MOV R15, R5 ;  /* 0x00000005000f7202 */ /* 0x000fe40000000f00 */
[----:B------:R-:W-:Y:S02]  /*1c290*/  MOV R14, 0x1c2b0 ;  /* 0x0001c2b0000e7802 */ /* 0x000fe40000000f00 */
[----:B-1---5:R-:W-:Y:S05]  /*1c2a0*/  CALL.REL.NOINC `($_ZN7cutlass13device_kernelIN5flash19enable_sm80_to_sm89INS1_16FlashAttnBwdSm80INS1_25CollectiveMainloopBwdSm80ILi2ELi2EN4cute5tupleIJNS5_1CILi128EEES8_NS7_ILi64EEEEEENS_6half_tEfNS_4arch4Sm80ELb1ELb0ELb1ELb1ELb0ELb0ELb0ELb0ELi2ELi4ELi4ELi4ELb0EEENS1_24CollectiveEpilogueBwdGQAISA_fSD_Li256ELb1ELb0EEENS1_25SingleTileBwdLPTSchedulerILb1ELi128ELb0EEEEEEEEEvNT_6ParamsE$_ZN4cute3eso3ESOILb1ELb0EJNS_6LayoutINS_5tupleIJNS3_IJNS_1CILi8EEENS4_ILi1EEEEEENS4_ILi4EEEEEENS3_IJNS3_IJS6_NS4_ILi0EEEEEES5_EEEEENS_10ViewEngineIPN7cutlass6half_tEEEEEC2ERKSD_RKSI_) ;  /* 0xfffec46000007944 */ /* 0x022fea0003c3ffff */
[----:B------:R2:W5:Y:S01]  /*1c2b0*/  LDL.64 R8, [R1+0x758] ;  /* 0x0007580001087983 */ /* 0x0005620000100a00 */
[----:B------:R-:W-:Y:S02]  /*1c2c0*/  MOV R38, R60 ;  /* 0x0000003c00267202 */ /* 0x000fe40000000f00 */
[----:B------:R-:W-:Y:S02]  /*1c2d0*/  MOV R46, 0x1c2f0 ;  /* 0x0001c2f0002e7802 */ /* 0x000fe40000000f00 */
[----:B-12--5:R-:W-:Y:S05]  /*1c2e0*/  CALL.REL.NOINC `($_ZN7cutlass13device_kernelIN5flash19enable_sm80_to_sm89INS1_16FlashAttnBwdSm80INS1_25CollectiveMainloopBwdSm80ILi2ELi2EN4cute5tupleIJNS5_1CILi128EEES8_NS7_ILi64EEEEEENS_6half_tEfNS_4arch4Sm80ELb1ELb0ELb1ELb1ELb0ELb0ELb0ELb0ELi2ELi4ELi4ELi4ELb0EEENS1_24CollectiveEpilogueBwdGQAISA_fSD_Li256ELb1ELb0EEENS1_25SingleTileBwdLPTSchedulerILb1ELi128ELb0EEEEEEEEEvNT_6ParamsE$_ZN4cute8smem_ptrIPN7cutlass6half_tEECI1NS_12iter_adaptorIS3_S4_EEES3_) ;  /* 0xfffecc4000007944 */ /* 0x026fea0003c3ffff */
[----:B-1----:R1:W5:Y:S01]  /*1c2f0*/  LDL.64 R2, [R1+0x758] ;  /* 0x0007580001027983 */ /* 0x0023620000100a00 */
[----:B------:R-:W-:-:S03]  /*1c300*/  MOV R16, 0x1c320 ;  /* 0x0001c32000107802 */ /* 0x000fc60000000f00 */
[----:B-1---5:R-:W-:Y:S05]  /*1c310*/  CALL.REL.NOINC `($_ZN7cutlass13device_kernelIN5flash19enable_sm80_to_sm89INS1_16FlashAttnBwdSm80INS1_25CollectiveMainloopBwdSm80ILi2ELi2EN4cute5tupleIJNS5_1CILi128EEES8_NS7_ILi64EEEEEENS_6half_tEfNS_4arch4Sm80ELb1ELb0ELb1ELb1ELb0ELb0ELb0ELb0ELi2ELi4ELi4ELi4ELb0EEENS1_24CollectiveEpilogueBwdGQAISA_fSD_Li256ELb1ELb0EEENS1_25SingleTileBwdLPTSchedulerILb1ELi128ELb0EEEEEEEEEvNT_6ParamsE$_ZN4cute3eso3ESOILb1ELb0EJNS_6LayoutINS_5tupleIJNS3_IJNS_1CILi8EEENS4_ILi1EEEEEENS4_ILi4EEEEEENS3_IJNS3_IJS6_NS4_ILi0EEEEEENS4_ILi2048EEEEEEEENS_10ViewEngineINS_8smem_ptrIPN7cutlass6half_tEEEEEEEC2ERKSE_RKSL_) ;  /* 0xfffec37000007944 */ /* 0x022fea0003c3ffff */
[----:B------:R2:W5:Y:S01]  /*1c320*/  LDL.64 R10, [R1+0x758] ;  /* 0x00075800010a7983 */ /* 0x0005620000100a00 */
[----:B------:R-:W-:Y:S01]  /*1c330*/  IMAD.MOV.U32 R82, RZ, RZ, R60 ;  /* 0x000000ffff527224 */ /* 0x000fe200078e003c */
[----:B------:R-:W-:-:S02]  /*1c340*/  MOV R47, RZ ;  /* 0x000000ff002f7202 */ /* 0x000fc40000000f00 */
        /* <DEDUP_REMOVED lines=14> */
[----:B------:R-:W-:-:S02]  /*1c430*/  MOV R38, 0x1c450 ;  /* 0x0001c45000267802 */ /* 0x000fc40000000f00 */
[----:B-1---5:R-:W-:Y:S05]  /*1c440*/  CALL.REL.NOINC `($_ZN7cutlass13device_kernelIN5flash19enable_sm80_to_sm89INS1_16FlashAttnBwdSm80INS1_25CollectiveMainloopBwdSm80ILi2ELi2EN4cute5tupleIJNS5_1CILi128EEES8_NS7_ILi64EEEEEENS_6half_tEfNS_4arch4Sm80ELb1ELb0ELb1ELb1ELb0ELb0ELb0ELb0ELi2ELi4ELi4ELi4ELb0EEENS1_24CollectiveEpilogueBwdGQAISA_fSD_Li256ELb1ELb0EEENS1_25SingleTileBwdLPTSchedulerILb1ELi128ELb0EEEEEEEEEvNT_6ParamsE$_ZN4cute3eso3ESOILb1ELb0EJNS_6LayoutINS_5tupleIJNS3_IJNS_1CILi8EEENS4_ILi1EEEEEEEEENS3_IJNS3_IJS6_NS4_ILi0EEEEEEEEEEENS_10ViewEngineINS_8smem_ptrIPN7cutlass6half_tEEEEEEEC2ERKSC_RKSJ_) ;  /* 0xfffebc8000007944 */ /* 0x022fea0003c3ffff */
[----:B-1----:R1:W5:Y:S01]  /*1c450*/  LDL.64 R2, [R1+0x758] ;  /* 0x0007580001027983 */ /* 0x0023620000100a00 */
[----:B------:R-:W-:Y:S01]  /*1c460*/  IMAD.MOV.U32 R82, RZ, RZ, R60 ;  /* 0x000000ffff527224 */ /* 0x000fe200078e003c */
[----:B------:R-:W-:-:S02]  /*1c470*/  MOV R47, RZ ;  /* 0x000000ff002f7202 */ /* 0x000fc40000000f00 */
        /* <DEDUP_REMOVED lines=211> */
.L_x_5258:
[----:B------:R-:W-:-:S13]  /*1d1b0*/  ISETP.NE.AND P0, PT, R25, 0x3, PT ;  /* 0x000000031900780c */ /* 0x000fda0003f05270 */
[----:B-1----:R-:W-:Y:S05]  /*1d1c0*/  @!P0 BRA `(.L_x_5255) ;  /* 0x00001ea000008947 */ /* 0x002fea0003800000 */
[----:B------:R-:W-:Y:S01]  /*1d1d0*/  IADD3 R8, R25, 0x1, RZ ;  /* 0x0000000119087810 */ /* 0x000fe20007ffe0ff */
[----:B------:R-:W-:Y:S01]  /*1d1e0*/  IMAD.MOV.U32 R82, RZ, RZ, R60 ;  /* 0x000000ffff527224 */ /* 0x000fe200078e003c */
[----:B------:R-:W-:-:S03]  /*1d1f0*/  MOV R46, 0x1d220 ;  /* 0x0001d220002e7802 */ /* 0x000fc60000000f00 */
[----:B-1----:R-:W-:Y:S02]  /*1d200*/  IMAD.MOV.U32 R3, RZ, RZ, R8 ;  /* 0x000000ffff037224 */ /* 0x002fe400078e0008 */
[----:B------:R-:W-:Y:S05]  /*1d210*/  CALL.REL.NOINC `($_ZN7cutlass13device_kernelIN5flash19enable_sm80_to_sm89INS1_16FlashAttnBwdSm80INS1_25CollectiveMainloopBwdSm80ILi2ELi2EN4cute5tupleIJNS5_1CILi128EEES8_NS7_ILi64EEEEEENS_6half_tEfNS_4arch4Sm80ELb1ELb0ELb1ELb1ELb0ELb0ELb0ELb0ELi2ELi4ELi4ELi4ELb0EEENS1_24CollectiveEpilogueBwdGQAISA_fSD_Li256ELb1ELb0EEENS1_25SingleTileBwdLPTSchedulerILb1ELi128ELb0EEEEEEEEEvNT_6ParamsE$_ZN4cute3eso3ESOILb1ELb0EJNS_10UnderscoreES2_iEEC2ERKS2_S5_RKi) ;  /* 0xfffe9bc000007944 */ /* 0x000fea0003c3ffff */
        /* <DEDUP_REMOVED lines=21> */
[----:B------:R-:W-:Y:S02]  /*1d370*/  MOV R3, R8 ;  /* 0x0000000800037202 */ /* 0x000fe40000000f00 */
        /* <DEDUP_REMOVED lines=184> */
[----:B-1----:R-:W-:Y:S01]  /*1df00*/  IMAD.MOV.U32 R3, RZ, RZ, R8 ;  /* 0x000000ffff037224 */ /* 0x002fe200078e0008 */
[----:B------:R-:W-:-:S02]  /*1df10*/  MOV R82, R60 ;  /* 0x0000003c00527202 */ /* 0x000fc40000000f00 */
        /* <DEDUP_REMOVED lines=276> */
[----:B------:R-:W-:Y:S05]  /*1f060*/  CALL.REL.NOINC `($_ZN7cutlass13device_kernelIN5flash19enable_sm80_to_sm89INS1_16FlashAttnBwdSm80INS1_25CollectiveMainloopBwdSm80ILi2ELi2EN4cute5tupleIJNS5_1CILi128EEES8_NS7_ILi64EEEEEENS_6half_tEfNS_4arch4Sm80ELb1ELb0ELb1ELb1ELb0ELb0ELb0ELb0ELi2ELi4ELi4ELi4ELb0EEENS1_24CollectiveEpilogueBwdGQAISA_fSD_Li256ELb1ELb0EEENS1_25SingleTileBwdLPTSchedulerILb1ELi128ELb0EEEEEEEEEvNT_6ParamsE$_ZZN5flash25CollectiveMainloopBwdSm80ILi2ELi2EN4cute5tupleIJNS1_1CILi128EEES4_NS3_ILi64EEEEEEN7cutlass6half_tEfNS7_4arch4Sm80ELb1ELb0ELb1ELb1ELb0ELb0ELb0ELb0ELi2ELi4ELi4ELi4ELb0EE3mmaINS_16FlashAttnBwdSm80ISB_NS_24CollectiveEpilogueBwdGQAIS6_fSA_Li256ELb1ELb0EEENS_25SingleTileBwdLPTSchedulerILb1ELi128ELb0EEEE13SharedStorageENS1_6TensorINS1_11ArrayEngineIfLm32EEENS1_6LayoutINS2_IJNS2_IJNS3_ILi2EEESO_EEESO_NS3_ILi4EEEEEENS2_IJNS2_IJNS3_ILi1EEESO_EEESQ_NS3_ILi8EEEEEEEEEEEEbRKNSB_6ParamsERT0_S12_iNS2_IJiiiEEERT_ENKUlvE_clEv) ;  /* 0x00027e3000007944 */ /* 0x000fea0003c00000 */
.L_x_5255:
[----:B------:R-:W-:Y:S01]  /*1f070*/  IMAD.MOV.U32 R82, RZ, RZ, R60 ;  /* 0x000000ffff527224 */ /* 0x000fe200078e003c */
[----:B-1----:R-:W-:Y:S01]  /*1f080*/  MOV R3, R25 ;  /* 0x0000001900037202 */ /* 0x002fe20000000f00 */
[----:B------:R-:W-:Y:S01]  /*1f090*/  IMAD.MOV.U32 R48, RZ, RZ, RZ ;  /* 0x000000ffff307224 */ /* 0x000fe200078e00ff */
[----:B------:R-:W-:-:S02]  /*1f0a0*/  MOV R46, 0x1f0c0 ;  /* 0x0001f0c0002e7802 */ /* 0x000fc40000000f00 */
[----:B------:R-:W-:Y:S05]  /*1f0b0*/  CALL.REL.NOINC `($_ZN7cutlass13device_kernelIN5flash19enable_sm80_to_sm89INS1_16FlashAttnBwdSm80INS1_25CollectiveMainloopBwdSm80ILi2ELi2EN4cute5tupleIJNS5_1CILi128EEES8_NS7_ILi64EEEEEENS_6half_tEfNS_4arch4Sm80ELb1ELb0ELb1ELb1ELb0ELb0ELb0ELb0ELi2ELi4ELi4ELi4ELb0EEENS1_24CollectiveEpilogueBwdGQAISA_fSD_Li256ELb1ELb0EEENS1_25SingleTileBwdLPTSchedulerILb1ELi128ELb0EEEEEEEEEvNT_6ParamsE$_ZN4cute3eso3ESOILb1ELb0EJNS_10UnderscoreES2_iEEC2ERKS2_S5_RKi) ;  /* 0xfffe7d2000007944 */ /* 0x000fea0003c3ffff */
        /* <DEDUP_REMOVED lines=16> */
[----:B------:R-:W-:Y:S02]  /*1f1c0*/  MOV R3, R25 ;  /* 0x0000001900037202 */ /* 0x000fe40000000f00 */
        /* <DEDUP_REMOVED lines=18> */
.L_x_5256:
        /* <DEDUP_REMOVED lines=190> */
.L_x_5257:
[----:B-1----:R-:W2:Y:S01]  /*1fed0*/  LDL.64 R4, [R61+0xa0] ;  /* 0x0000a0003d047983 */ /* 0x002ea20000100a00 */
[----:B------:R-:W-:Y:S01]  /*1fee0*/  ULDC.64 UR4, c[0x0][0x118] ;  /* 0x0000460000047ab9 */ /* 0x000fe20000000a00 */
[----:B------:R-:W-:Y:S02]  /*1fef0*/  MOV R10, 0x1ff20 ;  /* 0x0001ff20000a7802 */ /* 0x000fe40000000f00 */
[----:B--2---:R-:W5:Y:S04]  /*1ff00*/  LD.E.64 R4, [R4.64] ;  /* 0x0000000404047980 */ /* 0x004f68000c101b00 */
[----:B-----5:R-:W-:Y:S05]  /*1ff10*/  CALL.REL.NOINC `($_ZN7cutlass13device_kernelIN5flash19enable_sm80_to_sm89INS1_16FlashAttnBwdSm80INS1_25CollectiveMainloopBwdSm80ILi2ELi2EN4cute5tupleIJNS5_1CILi128EEES8_NS7_ILi64EEEEEENS_6half_tEfNS_4arch4Sm80ELb1ELb0ELb1ELb1ELb0ELb0ELb0ELb0ELi2ELi4ELi4ELi4ELb0EEENS1_24CollectiveEpilogueBwdGQAISA_fSD_Li256ELb1ELb0EEENS1_25SingleTileBwdLPTSchedulerILb1ELi128ELb0EEEEEEEEEvNT_6ParamsE$_ZN4cute8smem_ptrIPfECI1NS_12iter_adaptorIS1_S2_EEES1_) ;  /* 0xfffe909000007944 */ /* 0x020fea0003c3ffff */
[----:B-1----:R1:W5:Y:S01]  /*1ff20*/  LDL.64 R4, [R1+0x758] ;  /* 0x0007580001047983 */ /* 0x0023620000100a00 */
[----:B------:R-:W-:-:S03]  /*1ff30*/  MOV R10, 0x1ff50 ;  /* 0x0001ff50000a7802 */ /* 0x000fc60000000f00 */
[----:B-1---5:R-:W-:Y:S05]  /*1ff40*/  CALL.REL.NOINC `($_ZN7cutlass13device_kernelIN5flash19enable_sm80_to_sm89INS1_16FlashAttnBwdSm80INS1_25CollectiveMainloopBwdSm80ILi2ELi2EN4cute5tupleIJNS5_1CILi128EEES8_NS7_ILi64EEEEEENS_6half_tEfNS_4arch4Sm80ELb1ELb0ELb1ELb1ELb0ELb0ELb0ELb0ELi2ELi4ELi4ELi4ELb0EEENS1_24CollectiveEpilogueBwdGQAISA_fSD_Li256ELb1ELb0EEENS1_25SingleTileBwdLPTSchedulerILb1ELi128ELb0EEEEEEEEEvNT_6ParamsE$_ZN4cute3eso3ESOILb1ELb0EJNS_6LayoutINS_5tupleIJNS3_IJNS_1CILi2EEES5_EEEEEENS3_IJNS3_IJNS4_ILi8EEENS4_ILi64EEEEEEEEEEENS_10ViewEngineINS_8smem_ptrIPfEEEEEEC2ERKSC_RKSH_) ;  /* 0xfffe7da000007944 */ /* 0x022fea0003c3ffff */
[----:B------:R2:W-:Y:S04]  /*1ff50*/  STL.128 [R1+0xa50], RZ ;  /* 0x000a50ff01007387 */ /* 0x0005e80000100c00 */
[----:B------:R2:W5:Y:S01]  /*1ff60*/  LDL.64 R12, [R61+0xa0] ;  /* 0x0000a0003d0c7983 */ /* 0x0005620000100a00 */
[----:B------:R-:W-:Y:S01]  /*1ff70*/  IADD3 R6, P0, R58, 0x300, RZ ;  /* 0x000003003a067810 */ /* 0x000fe20007f1e0ff */
[----:B------:R-:W-:Y:S01]  /*1ff80*/  IMAD.MOV.U32 R82, RZ, RZ, R60 ;  /* 0x000000ffff527224 */ /* 0x000fe200078e003c */
[----:B------:R-:W-:-:S02]  /*1ff90*/  MOV R47, R24 ;  /* 0x00000018002f7202 */ /* 0x000fc40000000f00 */
[----:B------:R-:W-:Y:S01]  /*1ffa0*/  MOV R46, 0x1ffd0 ;  /* 0x0001ffd0002e7802 */ /* 0x000fe20000000f00 */
[----:B------:R-:W-:-:S03]  /*1ffb0*/  IMAD.X R2, RZ, RZ, R57, P0 ;  /* 0x000000ffff027224 */ /* 0x000fc600000e0639 */
[----:B-12--5:R-:W-:Y:S05]  /*1ffc0*/  CALL.REL.NOINC `($_ZN7cutlass13device_kernelIN5flash19enable_sm80_to_sm89INS1_16FlashAttnBwdSm80INS1_25CollectiveMainloopBwdSm80ILi2ELi2EN4cute5tupleIJNS5_1CILi128EEES8_NS7_ILi64EEEEEENS_6half_tEfNS_4arch4Sm80ELb1ELb0ELb1ELb1ELb0ELb0ELb0ELb0ELi2ELi4ELi4ELi4ELb0EEENS1_24CollectiveEpilogueBwdGQAISA_fSD_Li256ELb1ELb0EEENS1_25SingleTileBwdLPTSchedulerILb1ELi128ELb0EEEEEEEEEvNT_6ParamsE$_ZN4cute3eso3ESOILb1ELb0EJNS_10UnderscoreEiEEC2ERKS2_RKi) ;  /* 0xfffe6e5000007944 */ /* 0x026fea0003c3ffff */
[----:B------:R-:W2:Y:S01]  /*1ffd0*/  LDL R5, [R1+0x758] ;  /* 0x0007580001057983 */ /* 0x000ea20000100800 */
[----:B------:R-:W-:Y:S02]  /*1ffe0*/  MOV R8, 0x20010 ;  /* 0x0002001000087802 */ /* 0x000fe40000000f00 */
[----:B--2---:R-:W-:Y:S02]  /*1fff0*/  SHF.L.U32 R5, R5, 0x7, RZ ;  /* 0x0000000705057819 */ /* 0x004fe400000006ff */
[----:B-1----:R-:W-:Y:S05]  /*20000*/  CALL.REL.NOINC `($_ZN7cutlass13device_kernelIN5flash19enable_sm80_to_sm89INS1_16FlashAttnBwdSm80INS1_25CollectiveMainloopBwdSm80ILi2ELi2EN4cute5tupleIJNS5_1CILi128EEES8_NS7_ILi64EEEEEENS_6half_tEfNS_4arch4Sm80ELb1ELb0ELb1ELb1ELb0ELb0ELb0ELb0ELi2ELi4ELi4ELi4ELb0EEENS1_24CollectiveEpilogueBwdGQAISA_fSD_Li256ELb1ELb0EEENS1_25SingleTileBwdLPTSchedulerILb1ELi128ELb0EEEEEEEEEvNT_6ParamsE$_ZN4cute3eso3ESOILb1ELb0EJNS_6LayoutINS_5tupleIJNS3_IJNS_1CILi2EEES5_EEEEEENS3_IJNS3_IJNS4_ILi8EEENS4_ILi64EEEEEEEEEEEiEEC2ERKSC_RKi) ;  /* 0xfffe7d2000007944 */ /* 0x002fea0003c3ffff */
[----:B------:R-:W-:Y:S01]  /*20010*/  ULDC.64 UR4, c[0x0][0x118] ;  /* 0x0000460000047ab9 */ /* 0x000fe20000000a00 */
[----:B------:R-:W2:Y:S04]  /*20020*/  LDL R3, [R1+0x758] ;  /* 0x0007580001037983 */ /* 0x000ea80000100800 */
[----:B-1----:R-:W2:Y:S01]  /*20030*/  LD.E.64 R4, [R12.64] ;  /* 0x000000040c047980 */ /* 0x002ea2000c101b00 */
[----:B------:R-:W-:Y:S01]  /*20040*/  MOV R10, 0x20070 ;  /* 0x00020070000a7802 */ /* 0x000fe20000000f00 */
[----:B--2---:R-:W-:-:S04]  /*20050*/  IMAD.WIDE R4, R3, 0x4, R4 ;  /* 0x0000000403047825 */ /* 0x004fc800078e0204 */
[----:B------:R-:W-:Y:S05]  /*20060*/  CALL.REL.NOINC `($_ZN7cutlass13device_kernelIN5flash19enable_sm80_to_sm89INS1_16FlashAttnBwdSm80INS1_25CollectiveMainloopBwdSm80ILi2ELi2EN4cute5tupleIJNS5_1CILi128EEES8_NS7_ILi64EEEEEENS_6half_tEfNS_4arch4Sm80ELb1ELb0ELb1ELb1ELb0ELb0ELb0ELb0ELi2ELi4ELi4ELi4ELb0EEENS1_24CollectiveEpilogueBwdGQAISA_fSD_Li256ELb1ELb0EEENS1_25SingleTileBwdLPTSchedulerILb1ELi128ELb0EEEEEEEEEvNT_6ParamsE$_ZN4cute8smem_ptrIPfECI1NS_12iter_adaptorIS1_S2_EEES1_) ;  /* 0xfffe8f4000007944 */ /* 0x000fea0003c3ffff */
[----:B-1----:R1:W5:Y:S01]  /*20070*/  LDL.64 R4, [R1+0x758] ;  /* 0x0007580001047983 */ /* 0x0023620000100a00 */
[----:B------:R-:W-:-:S03]  /*20080*/  MOV R10, 0x200a0 ;  /* 0x000200a0000a7802 */ /* 0x000fc60000000f00 */
[----:B-1---5:R-:W-:Y:S05]  /*20090*/  CALL.REL.NOINC `($_ZN7cutlass13device_kernelIN5flash19enable_sm80_to_sm89INS1_16FlashAttnBwdSm80INS1_25CollectiveMainloopBwdSm80ILi2ELi2EN4cute5tupleIJNS5_1CILi128EEES8_NS7_ILi64EEEEEENS_6half_tEfNS_4arch4Sm80ELb1ELb0ELb1ELb1ELb0ELb0ELb0ELb0ELi2ELi4ELi4ELi4ELb0EEENS1_24CollectiveEpilogueBwdGQAISA_fSD_Li256ELb1ELb0EEENS1_25SingleTileBwdLPTSchedulerILb1ELi128ELb0EEEEEEEEEvNT_6ParamsE$_ZN4cute3eso3ESOILb1ELb0EJNS_6LayoutINS_5tupleIJNS3_IJNS_1CILi2EEES5_EEEEEENS3_IJNS3_IJNS4_ILi8EEENS4_ILi64EEEEEEEEEEENS_10ViewEngineINS_8smem_ptrIPfEEEEEEC2ERKSC_RKSH_) ;  /* 0xfffe7c5000007944 */ /* 0x022fea0003c3ffff */
[----:B-1----:R1:W5:Y:S01]  /*200a0*/  LDL.64 R4, [R1+0x758] ;  /* 0x0007580001047983 */ /* 0x0023620000100a00 */
[----:B------:R-:W-:Y:S01]  /*200b0*/  IMAD.MOV.U32 R9, RZ, RZ, R2 ;  /* 0x000000ffff097224 */ /* 0x000fe200078e0002 */
[----:B------:R-:W-:-:S02]  /*200c0*/  MOV R2, R6 ;  /* 0x0000000600027202 */ /* 0x000fc40000000f00 */
[----:B------:R-:W-:Y:S02]  /*200d0*/  MOV R8, 0x200f0 ;  /* 0x000200f000087802 */ /* 0x000fe40000000f00 */
[----:B-1---5:R-:W-:Y:S05]  /*200e0*/  CALL.REL.NOINC `($_ZN7cutlass13device_kernelIN5flash19enable_sm80_to_sm89INS1_16FlashAttnBwdSm80INS1_25CollectiveMainloopBwdSm80ILi2ELi2EN4cute5tupleIJNS5_1CILi128EEES8_NS7_ILi64EEEEEENS_6half_tEfNS_4arch4Sm80ELb1ELb0ELb1ELb1ELb0ELb0ELb0ELb0ELi2ELi4ELi4ELi4ELb0EEENS1_24CollectiveEpilogueBwdGQAISA_fSD_Li256ELb1ELb0EEENS1_25SingleTileBwdLPTSchedulerILb1ELi128ELb0EEEEEEEEEvNT_6ParamsE$_ZN4cute3eso3ESOILb1ELb0EJNS_6LayoutINS_5tupleIJNS_1CILi1EEENS4_ILi4EEEEEENS3_IJNS4_ILi0EEES5_EEEEENS_10ViewEngineIPfEEEEC2ERKSA_RKSD_) ;  /* 0xfffe877000007944 */ /* 0x022fea0003c3ffff */
[----:B------:R2:W5:Y:S01]  /*200f0*/  LDL.64 R2, [R1+0x758] ;  /* 0x0007580001027983 */ /* 0x0005620000100a00 */
[----:B------:R-:W-:Y:S02]  /*20100*/  MOV R9, R5 ;  /* 0x0000000500097202 */ /* 0x000fe40000000f00 */
[----:B------:R-:W-:Y:S02]  /*20110*/  MOV R8, 0x20130 ;  /* 0x0002013000087802 */ /* 0x000fe40000000f00 */
[----:B-12--5:R-:W-:Y:S05]  /*20120*/  CALL.REL.NOINC `($_ZN7cutlass13device_kernelIN5flash19enable_sm80_to_sm89INS1_16FlashAttnBwdSm80INS1_25CollectiveMainloopBwdSm80ILi2ELi2EN4cute5tupleIJNS5_1CILi128EEES8_NS7_ILi64EEEEEENS_6half_tEfNS_4arch4Sm80ELb1ELb0ELb1ELb1ELb0ELb0ELb0ELb0ELi2ELi4ELi4ELi4ELb0EEENS1_24CollectiveEpilogueBwdGQAISA_fSD_Li256ELb1ELb0EEENS1_25SingleTileBwdLPTSchedulerILb1ELi128ELb0EEEEEEEEEvNT_6ParamsE$_ZN4cute3eso3ESOILb1ELb0EJNS_6LayoutINS_5tupleIJNS_1CILi1EEENS3_IJNS4_ILi2EEES6_EEEEEENS3_IJNS4_ILi0EEENS3_IJNS4_ILi8EEENS4_ILi64EEEEEEEEEEENS_10ViewEngineINS_8smem_ptrIPfEEEEEEC2ERKSE_RKSJ_) ;  /* 0xfffe86d000007944 */ /* 0x026fea0003c3ffff */
[----:B-1----:R1:W5:Y:S01]  /*20130*/  LDL.64 R4, [R1+0x758] ;  /* 0x0007580001047983 */ /* 0x0023620000100a00 */
[----:B------:R-:W-:-:S03]  /*20140*/  MOV R10, 0x20160 ;  /* 0x00020160000a7802 */ /* 0x000fc60000000f00 */
[----:B-1---5:R-:W-:Y:S05]  /*20150*/  CALL.REL.NOINC `($_ZN7cutlass13device_kernelIN5flash19enable_sm80_to_sm89INS1_16FlashAttnBwdSm80INS1_25CollectiveMainloopBwdSm80ILi2ELi2EN4cute5tupleIJNS5_1CILi128EEES8_NS7_ILi64EEEEEENS_6half_tEfNS_4arch4Sm80ELb1ELb0ELb1ELb1ELb0ELb0ELb0ELb0ELi2ELi4ELi4ELi4ELb0EEENS1_24CollectiveEpilogueBwdGQAISA_fSD_Li256ELb1ELb0EEENS1_25SingleTileBwdLPTSchedulerILb1ELi128ELb0EEEEEEEEEvNT_6ParamsE$_ZN4cute8smem_ptrIPfECI1NS_12iter_adaptorIS1_S2_EEES1_) ;  /* 0xfffe8e5000007944 */ /* 0x022fea0003c3ffff */
[----:B-1----:R1:W5:Y:S01]  /*20160*/  LDL.64 R4, [R1+0x758] ;  /* 0x0007580001047983 */ /* 0x0023620000100a00 */
[----:B------:R-:W-:-:S03]  /*20170*/  MOV R10, 0x20190 ;  /* 0x00020190000a7802 */ /* 0x000fc60000000f00 */
[----:B-1---5:R-:W-:Y:S05]  /*20180*/  CALL.REL.NOINC `($_ZN7cutlass13device_kernelIN5flash19enable_sm80_to_sm89INS1_16FlashAttnBwdSm80INS1_25CollectiveMainloopBwdSm80ILi2ELi2EN4cute5tupleIJNS5_1CILi128EEES8_NS7_ILi64EEEEEENS_6half_tEfNS_4arch4Sm80ELb1ELb0ELb1ELb1ELb0ELb0ELb0ELb0ELi2ELi4ELi4ELi4ELb0EEENS1_24CollectiveEpilogueBwdGQAISA_fSD_Li256ELb1ELb0EEENS1_25SingleTileBwdLPTSchedulerILb1ELi128ELb0EEEEEEEEEvNT_6ParamsE$_ZN4cute3eso3ESOILb1ELb0EJNS_6LayoutINS_5tupleIJNS3_IJNS_1CILi2EEES5_EEEEEENS3_IJNS3_IJNS4_ILi8EEENS4_ILi64EEEEEEEEEEENS_10ViewEngineINS_8smem_ptrIPfEEEEEEC2ERKSC_RKSH_) ;  /* 0xfffe7b6000007944 */ /* 0x022fea0003c3ffff */
[----:B------:R2:W5:Y:S01]  /*20190*/  LDL.64 R10, [R1+0x758] ;  /* 0x00075800010a7983 */ /* 0x0005620000100a00 */
[----:B-1----:R-:W-:Y:S01]  /*201a0*/  IMAD.MOV.U32 R4, RZ, RZ, R2 ;  /* 0x000000ffff047224 */ /* 0x002fe200078e0002 */
[----:B------:R-:W-:Y:S02]  /*201b0*/  MOV R7, R3 ;  /* 0x0000000300077202 */ /* 0x000fe40000000f00 */
[----:B------:R-:W-:Y:S02]  /*201c0*/  MOV R8, 0x201e0 ;  /* 0x000201e000087802 */ /* 0x000fe40000000f00 */
[----:B--2--5:R-:W-:Y:S05]  /*201d0*/  CALL.REL.NOINC `($_ZN7cutlass13device_kernelIN5flash19enable_sm80_to_sm89INS1_16FlashAttnBwdSm80INS1_25CollectiveMainloopBwdSm80ILi2ELi2EN4cute5tupleIJNS5_1CILi128EEES8_NS7_ILi64EEEEEENS_6half_tEfNS_4arch4Sm80ELb1ELb0ELb1ELb1ELb0ELb0ELb0ELb0ELi2ELi4ELi4ELi4ELb0EEENS1_24CollectiveEpilogueBwdGQAISA_fSD_Li256ELb1ELb0EEENS1_25SingleTileBwdLPTSchedulerILb1ELi128ELb0EEEEEEEEEvNT_6ParamsE$_ZN4cute3eso3ESOILb1ELb0EJNS_6LayoutINS_5tupleIJNS_1CILi4EEEEEENS3_IJNS4_ILi1EEEEEEEENS_10ViewEngineIPfEEEEC2ERKS9_RKSC_) ;  /* 0xfffe86e000007944 */ /* 0x024fea0003c3ffff */
        /* <DEDUP_REMOVED lines=13> */
[----:B--2---:R-:W-:Y:S05]  /*202b0*/  CALL.REL.NOINC `($_ZN7cutlass13device_kernelIN5flash19enable_sm80_to_sm89INS1_16FlashAttnBwdSm80INS1_25CollectiveMainloopBwdSm80ILi2ELi2EN4cute5tupleIJNS5_1CILi128EEES8_NS7_ILi64EEEEEENS_6half_tEfNS_4arch4Sm80ELb1ELb0ELb1ELb1ELb0ELb0ELb0ELb0ELi2ELi4ELi4ELi4ELb0EEENS1_24CollectiveEpilogueBwdGQAISA_fSD_Li256ELb1ELb0EEENS1_25SingleTileBwdLPTSchedulerILb1ELi128ELb0EEEEEEEEEvNT_6ParamsE$_ZN4cute3eso3ESOILb1ELb0EJNS_6LayoutINS_5tupleIJNS3_IJNS_1CILi2EEES5_EEENS3_IJS5_NS4_ILi8EEEEEEEEENS3_IJNS3_IJS5_NS4_ILi4EEEEEENS3_IJNS4_ILi1EEES7_EEEEEEEENS_10ViewEngineIPfEEEEC2ERKSF_RKSI_) ;  /* 0xfffe7ab000007944 */ /* 0x004fea0003c3ffff */
[----:B------:R2:W5:Y:S01]  /*202c0*/  LDL.64 R8, [R1+0x758] ;  /* 0x0007580001087983 */ /* 0x0005620000100a00 */
[----:B------:R-:W-:-:S03]  /*202d0*/  MOV R7, RZ ;  /* 0x000000ff00077202 */ /* 0x000fc60000000f00 */
.L_x_5260:
[----:B-1----:R-:W-:-:S04]  /*202e0*/  MOV R2, 0x20300 ;  /* 0x0002030000027802 */ /* 0x002fc80000000f00 */
[----:B-12--5:R-:W-:Y:S05]  /*202f0*/  CALL.REL.NOINC `($_ZN7cutlass13device_kernelIN5flash19enable_sm80_to_sm89INS1_16FlashAttnBwdSm80INS1_25CollectiveMainloopBwdSm80ILi2ELi2EN4cute5tupleIJNS5_1CILi128EEES8_NS7_ILi64EEEEEENS_6half_tEfNS_4arch4Sm80ELb1ELb0ELb1ELb1ELb0ELb0ELb0ELb0ELi2ELi4ELi4ELi4ELb0EEENS1_24CollectiveEpilogueBwdGQAISA_fSD_Li256ELb1ELb0EEENS1_25SingleTileBwdLPTSchedulerILb1ELi128ELb0EEEEEEEEEvNT_6ParamsE$_ZZZN5flash25CollectiveMainloopBwdSm80ILi2ELi2EN4cute5tupleIJNS1_1CILi128EEES4_NS3_ILi64EEEEEEN7cutlass6half_tEfNS7_4arch4Sm80ELb1ELb0ELb1ELb1ELb0ELb0ELb0ELb0ELi2ELi4ELi4ELi4ELb0EE3mmaINS_16FlashAttnBwdSm80ISB_NS_24CollectiveEpilogueBwdGQAIS6_fSA_Li256ELb1ELb0EEENS_25SingleTileBwdLPTSchedulerILb1ELi128ELb0EEEE13SharedStorageENS1_6TensorINS1_11ArrayEngineIfLm32EEENS1_6LayoutINS2_IJNS2_IJNS3_ILi2EEESO_EEESO_NS3_ILi4EEEEEENS2_IJNS2_IJNS3_ILi1EEESO_EEESQ_NS3_ILi8EEEEEEEEEEEEbRKNSB_6ParamsERT0_S12_iNS2_IJiiiEEERT_ENKUliT_E_clIZSC_ISJ_SX_EbS10_S12_S12_iS13_S15_EUlRS16_iE_EEDaiS16_ENKUlvE1_clEv) ;  /* 0x0002d1b000007944 */ /* 0x026fea0003c00000 */
[----:B------:R1:W-:Y:S01]  /*20300*/  STL [R1+0x770], RZ ;  /* 0x000770ff01007387 */ /* 0x0003e20000100800 */
[----:B------:R-:W-:-:S03]  /*20310*/  MOV R5, RZ ;  /* 0x000000ff00057202 */ /* 0x000fc60000000f00 */
.L_x_5259:
[----:B------:R-:W-:Y:S01]  /*20320*/  IMAD.MOV.U32 R11, RZ, RZ, R60 ;  /* 0x000000ffff0b7224 */ /* 0x000fe200078e003c */
[----:B------:R-:W-:Y:S02]  /*20330*/  MOV R3, R59 ;  /* 0x0000003b00037202 */ /* 0x000fe40000000f00 */
[----:B-1----:R-:W-:Y:S02]  /*20340*/  MOV R12, 0x20360 ;  /* 0x00020360000c7802 */ /* 0x002fe40000000f00 */
[----:B-1---5:R-:W-:Y:S05]  /*20350*/  CALL.REL.NOINC `($_ZN7cutlass13device_kernelIN5flash19enable_sm80_to_sm89INS1_16FlashAttnBwdSm80INS1_25CollectiveMainloopBwdSm80ILi2ELi2EN4cute5tupleIJNS5_1CILi128EEES8_NS7_ILi64EEEEEENS_6half_tEfNS_4arch4Sm80ELb1ELb0ELb1ELb1ELb0ELb0ELb0ELb0ELi2ELi4ELi4ELi4ELb0EEENS1_24CollectiveEpilogueBwdGQAISA_fSD_Li256ELb1ELb0EEENS1_25SingleTileBwdLPTSchedulerILb1ELi128ELb0EEEEEEEEEvNT_6ParamsE$_ZN4cute3eso3ESOILb0ELb0EJiiEEC2ERKiS4_) ;  /* 0xfffe652000007944 */ /* 0x022fea0003c3ffff */
        /* <DEDUP_REMOVED lines=19> */
[----:B-1---5:R-:W-:Y:S05]  /*20490*/  CALL.REL.NOINC `($_ZN7cutlass13device_kernelIN5flash19enable_sm80_to_sm89INS1_16FlashAttnBwdSm80INS1_25CollectiveMainloopBwdSm80ILi2ELi2EN4cute5tupleIJNS5_1CILi128EEES8_NS7_ILi64EEEEEENS_6half_tEfNS_4arch4Sm80ELb1ELb0ELb1ELb1ELb0ELb0ELb0ELb0ELi2ELi4ELi4ELi4ELb0EEENS1_24CollectiveEpilogueBwdGQAISA_fSD_Li256ELb1ELb0EEENS1_25SingleTileBwdLPTSchedulerILb1ELi128ELb0EEEEEEEEEvNT_6ParamsE$_ZN4cute3eso3ESOILb0ELb0EJiiEEC2ERKiS4_) ;  /* 0xfffe63e000007944 */ /* 0x022fea0003c3ffff */
        /* <DEDUP_REMOVED lines=21> */
[----:B------:R-:W-:Y:S05]  /*205f0*/  CALL.REL.NOINC `($_ZN7cutlass13device_kernelIN5flash19enable_sm80_to_sm89INS1_16FlashAttnBwdSm80INS1_25CollectiveMainloopBwdSm80ILi2ELi2EN4cute5tupleIJNS5_1CILi128EEES8_NS7_ILi64EEEEEENS_6half_tEfNS_4arch4Sm80ELb1ELb0ELb1ELb1ELb0ELb0ELb0ELb0ELi2ELi4ELi4ELi4ELb0EEENS1_24CollectiveEpilogueBwdGQAISA_fSD_Li256ELb1ELb0EEENS1_25SingleTileBwdLPTSchedulerILb1ELi128ELb0EEEEEEEEEvNT_6ParamsE$_ZN4cute3eso3ESOILb0ELb0EJiiEEC2ERKiS4_) ;  /* 0xfffe628000007944 */ /* 0x000fea0003c3ffff */
        /* <DEDUP_REMOVED lines=19> */
[----:B-1----:R-:W-:Y:S05]  /*20730*/  CALL.REL.NOINC `($_ZN7cutlass13device_kernelIN5flash19enable_sm80_to_sm89INS1_16FlashAttnBwdSm80INS1_25CollectiveMainloopBwdSm80ILi2ELi2EN4cute5tupleIJNS5_1CILi128EEES8_NS7_ILi64EEEEEENS_6half_tEfNS_4arch4Sm80ELb1ELb0ELb1ELb1ELb0ELb0ELb0ELb0ELi2ELi4ELi4ELi4ELb0EEENS1_24CollectiveEpilogueBwdGQAISA_fSD_Li256ELb1ELb0EEENS1_25SingleTileBwdLPTSchedulerILb1ELi128ELb0EEEEEEEEEvNT_6ParamsE$_ZN4cute3eso3ESOILb0ELb0EJiiEEC2ERKiS4_) ;  /* 0xfffe614000007944 */ /* 0x002fea0003c3ffff */
        /* <DEDUP_REMOVED lines=13> */
[----:B-----5:R-:W-:Y:S05]  /*20810*/  CALL.REL.NOINC `($_ZN7cutlass13device_kernelIN5flash19enable_sm80_to_sm89INS1_16FlashAttnBwdSm80INS1_25CollectiveMainloopBwdSm80ILi2ELi2EN4cute5tupleIJNS5_1CILi128EEES8_NS7_ILi64EEEEEENS_6half_tEfNS_4arch4Sm80ELb1ELb0ELb1ELb1ELb0ELb0ELb0ELb0ELi2ELi4ELi4ELi4ELb0EEENS1_24CollectiveEpilogueBwdGQAISA_fSD_Li256ELb1ELb0EEENS1_25SingleTileBwdLPTSchedulerILb1ELi128ELb0EEEEEEEEEvNT_6ParamsE$_ZN4cute3eso3ESOILb0ELb0EJiiEEC2ERKiS4_) ;  /* 0xfffe606000007944 */ /* 0x020fea0003c3ffff */
        /* <DEDUP_REMOVED lines=48> */
[----:B--2---:R-:W-:Y:S05]  /*20b20*/  CALL.REL.NOINC `($_ZN7cutlass13device_kernelIN5flash19enable_sm80_to_sm89INS1_16FlashAttnBwdSm80INS1_25CollectiveMainloopBwdSm80ILi2ELi2EN4cute5tupleIJNS5_1CILi128EEES8_NS7_ILi64EEEEEENS_6half_tEfNS_4arch4Sm80ELb1ELb0ELb1ELb1ELb0ELb0ELb0ELb0ELi2ELi4ELi4ELi4ELb0EEENS1_24CollectiveEpilogueBwdGQAISA_fSD_Li256ELb1ELb0EEENS1_25SingleTileBwdLPTSchedulerILb1ELi128ELb0EEEEEEEEEvNT_6ParamsE$_ZN4cute3eso3ESOILb1ELb0EJNS_6LayoutINS_5tupleIJNS3_IJNS_1CILi1EEENS4_ILi2EEEEEES6_NS4_ILi8EEEEEENS3_IJNS3_IJS5_S5_EEES6_NS4_ILi4EEEEEEEENS_10ViewEngineIPKN7cutlass5ArrayIfLi2ELb1EEEEEEEC2ERKSD_RKSK_) ;  /* 0xfffe6f7000007944 */ /* 0x004fea0003c3ffff */
[----:B------:R2:W5:Y:S01]  /*20b30*/  LDL.64 R20, [R8] ;  /* 0x0000000008147983 */ /* 0x0005620000100a00 */
[----:B------:R-:W-:Y:S01]  /*20b40*/  IMAD.MOV.U32 R16, RZ, RZ, R7 ;  /* 0x000000ffff107224 */ /* 0x000fe200078e0007 */
[----:B-1----:R-:W-:Y:S02]  /*20b50*/  MOV R3, R6 ;  /* 0x0000000600037202 */ /* 0x002fe40000000f00 */
[----:B------:R-:W-:Y:S02]  /*20b60*/  MOV R14, 0x20b80 ;  /* 0x00020b80000e7802 */ /* 0x000fe40000000f00 */
[----:B--2--5:R-:W-:Y:S05]  /*20b70*/  CALL.REL.NOINC `($_ZN7cutlass13device_kernelIN5flash19enable_sm80_to_sm89INS1_16FlashAttnBwdSm80INS1_25CollectiveMainloopBwdSm80ILi2ELi2EN4cute5tupleIJNS5_1CILi128EEES8_NS7_ILi64EEEEEENS_6half_tEfNS_4arch4Sm80ELb1ELb0ELb1ELb1ELb0ELb0ELb0ELb0ELi2ELi4ELi4ELi4ELb0EEENS1_24CollectiveEpilogueBwdGQAISA_fSD_Li256ELb1ELb0EEENS1_25SingleTileBwdLPTSchedulerILb1ELi128ELb0EEEEEEEEEvNT_6ParamsE$_ZN4cute3eso3ESOILb1ELb0EJNS_6LayoutINS_5tupleIJNS3_IJNS_1CILi1EEENS4_ILi2EEEEEES6_NS4_ILi8EEEEEENS3_IJNS3_IJS5_S5_EEES6_NS4_ILi4EEEEEEEENS_10ViewEngineIPN7cutlass5ArrayINSF_6half_tELi2ELb0EEEEEEEC2ERKSD_RKSK_) ;  /* 0xfffe6f7000007944 */ /* 0x024fea0003c3ffff */
[----:B------:R-:W-:Y:S01]  /*20b80*/  ULDC.64 UR4, c[0x0][0x118] ;  /* 0x0000460000047ab9 */ /* 0x000fe20000000a00 */
[----:B-1----:R1:W5:Y:S04]  /*20b90*/  LDL.64 R16, [R8] ;  /* 0x0000000008107983 */ /* 0x0023680000100a00 */
[----:B------:R1:W5:Y:S01]  /*20ba0*/  LD.E.64 R2, [R20.64] ;  /* 0x0000000414027980 */ /* 0x000362000c101b00 */
[----:B------:R-:W-:-:S03]  /*20bb0*/  MOV R14, 0x20bd0 ;  /* 0x00020bd0000e7802 */ /* 0x000fc60000000f00 */
[----:B-1---5:R-:W-:Y:S05]  /*20bc0*/  CALL.REL.NOINC `($_ZN7cutlass13device_kernelIN5flash19enable_sm80_to_sm89INS1_16FlashAttnBwdSm80INS1_25CollectiveMainloopBwdSm80ILi2ELi2EN4cute5tupleIJNS5_1CILi128EEES8_NS7_ILi64EEEEEENS_6half_tEfNS_4arch4Sm80ELb1ELb0ELb1ELb1ELb0ELb0ELb0ELb0ELi2ELi4ELi4ELi4ELb0EEENS1_24CollectiveEpilogueBwdGQAISA_fSD_Li256ELb1ELb0EEENS1_25SingleTileBwdLPTSchedulerILb1ELi128ELb0EEEEEEEEEvNT_6ParamsE$_ZN73_INTERNAL_e48e4f46_37_flash_bwd_hdim64_fp16_softcap_sm80_cu_3fbc093a_281817__float22half2_rnE6float2) ;  /* 0xfffe847000007944 */ /* 0x022fea0003c3ffff */
[----:B------:R-:W-:Y:S02]  /*20bd0*/  MOV R14, 0x20bf0 ;  /* 0x00020bf0000e7802 */ /* 0x000fe40000000f00 */
[----:B-1----:R-:W-:Y:S05]  /*20be0*/  CALL.REL.NOINC `($_ZN7cutlass13device_kernelIN5flash19enable_sm80_to_sm89INS1_16FlashAttnBwdSm80INS1_25CollectiveMainloopBwdSm80ILi2ELi2EN4cute5tupleIJNS5_1CILi128EEES8_NS7_ILi64EEEEEENS_6half_tEfNS_4arch4Sm80ELb1ELb0ELb1ELb1ELb0ELb0ELb0ELb0ELi2ELi4ELi4ELi4ELb0EEENS1_24CollectiveEpilogueBwdGQAISA_fSD_Li256ELb1ELb0EEENS1_25SingleTileBwdLPTSchedulerILb1ELi128ELb0EEEEEEEEEvNT_6ParamsE$_ZN7__half2aSEOKS_) ;  /* 0xfffe84a000007944 */ /* 0x002fea0003c3ffff */
[----:B------:R-:W2:Y:S01]  /*20bf0*/  LDL R15, [R1+0x770] ;  /* 0x00077000010f7983 */ /* 0x000ea20000100800 */
[----:B------:R-:W-:Y:S01]  /*20c00*/  ULDC.64 UR4, c[0x0][0x118] ;  /* 0x0000460000047ab9 */ /* 0x000fe20000000a00 */
[----:B------:R-:W-:-:S02]  /*20c10*/  MOV R14, 0x20c50 ;  /* 0x00020c50000e7802 */ /* 0x000fc40000000f00 */
[----:B--2---:R2:W-:Y:S04]  /*20c20*/  ST.E [R16.64], R15 ;  /* 0x0000000f10007985 */ /* 0x0045e8000c101904 */
[----:B-1----:R2:W5:Y:S02]  /*20c30*/  LD.E.64 R2, [R20.64+0x8] ;  /* 0x0000080414027980 */ /* 0x002564000c101b00 */
[----:B--2--5:R-:W-:Y:S05]  /*20c40*/  CALL.REL.NOINC `($_ZN7cutlass13device_kernelIN5flash19enable_sm80_to_sm89INS1_16FlashAttnBwdSm80INS1_25CollectiveMainloopBwdSm80ILi2ELi2EN4cute5tupleIJNS5_1CILi128EEES8_NS7_ILi64EEEEEENS_6half_tEfNS_4arch4Sm80ELb1ELb0ELb1ELb1ELb0ELb0ELb0ELb0ELi2ELi4ELi4ELi4ELb0EEENS1_24CollectiveEpilogueBwdGQAISA_fSD_Li256ELb1ELb0EEENS1_25SingleTileBwdLPTSchedulerILb1ELi128ELb0EEEEEEEEEvNT_6ParamsE$_ZN73_INTERNAL_e48e4f46_37_flash_bwd_hdim64_fp16_softcap_sm80_cu_3fbc093a_281817__float22half2_rnE6float2) ;  /* 0xfffe83f000007944 */ /* 0x024fea0003c3ffff */
[----:B------:R-:W-:Y:S02]  /*20c50*/  MOV R14, 0x20c70 ;  /* 0x00020c70000e7802 */ /* 0x000fe40000000f00 */
[----:B-1----:R-:W-:Y:S05]  /*20c60*/  CALL.REL.NOINC `($_ZN7cutlass13device_kernelIN5flash19enable_sm80_to_sm89INS1_16FlashAttnBwdSm80INS1_25CollectiveMainloopBwdSm80ILi2ELi2EN4cute5tupleIJNS5_1CILi128EEES8_NS7_ILi64EEEEEENS_6half_tEfNS_4arch4Sm80ELb1ELb0ELb1ELb1ELb0ELb0ELb0ELb0ELi2ELi4ELi4ELi4ELb0EEENS1_24CollectiveEpilogueBwdGQAISA_fSD_Li256ELb1ELb0EEENS1_25SingleTileBwdLPTSchedulerILb1ELi128ELb0EEEEEEEEEvNT_6ParamsE$_ZN7__half2aSEOKS_) ;  /* 0xfffe842000007944 */ /* 0x002fea0003c3ffff */
[----:B------:R-:W2:Y:S01]  /*20c70*/  LDL R15, [R1+0x770] ;  /* 0x00077000010f7983 */ /* 0x000ea20000100800 */
[----:B------:R-:W-:Y:S01]  /*20c80*/  ULDC.64 UR4, c[0x0][0x118] ;  /* 0x0000460000047ab9 */ /* 0x000fe20000000a00 */
[----:B------:R-:W-:Y:S02]  /*20c90*/  MOV R14, 0x20cd0 ;  /* 0x00020cd0000e7802 */ /* 0x000fe40000000f00 */
[----:B--2---:R2:W-:Y:S04]  /*20ca0*/  ST.E [R16.64+0x4], R15 ;  /* 0x0000040f10007985 */ /* 0x0045e8000c101904 */
[----:B-1----:R2:W5:Y:S02]  /*20cb0*/  LD.E.64 R2, [R20.64+0x10] ;  /* 0x0000100414027980 */ /* 0x002564000c101b00 */
[----:B--2--5:R-:W-:Y:S05]  /*20cc0*/  CALL.REL.NOINC `($_ZN7cutlass13device_kernelIN5flash19enable_sm80_to_sm89INS1_16FlashAttnBwdSm80INS1_25CollectiveMainloopBwdSm80ILi2ELi2EN4cute5tupleIJNS5_1CILi128EEES8_NS7_ILi64EEEEEENS_6half_tEfNS_4arch4Sm80ELb1ELb0ELb1ELb1ELb0ELb0ELb0ELb0ELi2ELi4ELi4ELi4ELb0EEENS1_24CollectiveEpilogueBwdGQAISA_fSD_Li256ELb1ELb0EEENS1_25SingleTileBwdLPTSchedulerILb1ELi128ELb0EEEEEEEEEvNT_6ParamsE$_ZN73_INTERNAL_e48e4f46_37_flash_bwd_hdim64_fp16_softcap_sm80_cu_3fbc093a_281817__float22half2_rnE6float2) ;  /* 0xfffe837000007944 */ /* 0x024fea0003c3ffff */
[----:B------:R-:W-:Y:S02]  /*20cd0*/  MOV R14, 0x20cf0 ;  /* 0x00020cf0000e7802 */ /* 0x000fe40000000f00 */
[----:B-1----:R-:W-:Y:S05]  /*20ce0*/  CALL.REL.NOINC `($_ZN7cutlass13device_kernelIN5flash19enable_sm80_to_sm89INS1_16FlashAttnBwdSm80INS1_25CollectiveMainloopBwdSm80ILi2ELi2EN4cute5tupleIJNS5_1CILi128EEES8_NS7_ILi64EEEEEENS_6half_tEfNS_4arch4Sm80ELb1ELb0ELb1ELb1ELb0ELb0ELb0ELb0ELi2ELi4ELi4ELi4ELb0EEENS1_24CollectiveEpilogueBwdGQAISA_fSD_Li256ELb1ELb0EEENS1_25SingleTileBwdLPTSchedulerILb1ELi128ELb0EEEEEEEEEvNT_6ParamsE$_ZN7__half2aSEOKS_) ;  /* 0xfffe83a000007944 */ /* 0x002fea0003c3ffff */
[----:B------:R-:W2:Y:S01]  /*20cf0*/  LDL R15, [R1+0x770] ;  /* 0x00077000010f7983 */ /* 0x000ea20000100800 */
[----:B------:R-:W-:Y:S01]  /*20d00*/  ULDC.64 UR4, c[0x0][0x118] ;  /* 0x0000460000047ab9 */ /* 0x000fe20000000a00 */
[----:B------:R-:W-:-:S02]  /*20d10*/  MOV R14, 0x20d50 ;  /* 0x00020d50000e7802 */ /* 0x000fc40000000f00 */
[----:B--2---:R2:W-:Y:S04]  /*20d20*/  ST.E [R16.64+0x8], R15 ;  /* 0x0000080f10007985 */ /* 0x0045e8000c101904 */
        /* <DEDUP_REMOVED lines=228> */
[----:B-1----:R-:W2:Y:S01]  /*21b70*/  LDL R3, [R1+0x770] ;  /* 0x0007700001037983 */ /* 0x002ea20000100800 */
[----:B------:R-:W-:Y:S01]  /*21b80*/  ULDC.64 UR4, c[0x0][0x118] ;  /* 0x0000460000047ab9 */ /* 0x000fe20000000a00 */
[----:B------:R-:W-:Y:S01]  /*21b90*/  IMAD.MOV.U32 R2, RZ, RZ, R7 ;  /* 0x000000ffff027224 */ /* 0x000fe200078e0007 */
[----:B------:R-:W-:Y:S02]  /*21ba0*/  MOV R7, R6 ;  /* 0x0000000600077202 */ /* 0x000fe40000000f00 */
[----:B------:R-:W-:Y:S01]  /*21bb0*/  MOV R6, 0x21be0 ;  /* 0x00021be000067802 */ /* 0x000fe20000000f00 */
[----:B--2---:R1:W-:Y:S04]  /*21bc0*/  ST.E [R16.64+0x7c], R3 ;  /* 0x00007c0310007985 */ /* 0x0043e8000c101904 */
[----:B-1----:R-:W-:Y:S05]  /*21bd0*/  CALL.REL.NOINC `($_ZN7cutlass13device_kernelIN5flash19enable_sm80_to_sm89INS1_16FlashAttnBwdSm80INS1_25CollectiveMainloopBwdSm80ILi2ELi2EN4cute5tupleIJNS5_1CILi128EEES8_NS7_ILi64EEEEEENS_6half_tEfNS_4arch4Sm80ELb1ELb0ELb1ELb1ELb0ELb0ELb0ELb0ELi2ELi4ELi4ELi4ELb0EEENS1_24CollectiveEpilogueBwdGQAISA_fSD_Li256ELb1ELb0EEENS1_25SingleTileBwdLPTSchedulerILb1ELi128ELb0EEEEEEEEEvNT_6ParamsE$_ZN4cute3eso3ESOILb1ELb0EJNS_6LayoutINS_5tupleIJNS3_IJNS_1CILi1EEENS3_IJNS4_ILi4EEENS4_ILi2EEEEEEEEES7_S6_EEENS3_IJNS3_IJNS4_ILi0EEENS3_IJS5_NS4_ILi8EEEEEEEEES6_NS4_ILi16EEEEEEEENS_10ViewEngineIPN7cutlass6half_tEEEEEC2ERKSH_RKSM_) ;  /* 0xfffe5e1000007944 */ /* 0x002fea0003c3ffff */
[----:B------:R2:W5:Y:S04]  /*21be0*/  LDL.64 R16, [R61+0xb8] ;  /* 0x0000b8003d107983 */ /* 0x0005680000100a00 */
[----:B-1----:R2:W5:Y:S01]  /*21bf0*/  LDL.64 R2, [R8] ;  /* 0x0000000008027983 */ /* 0x0025620000100a00 */
[----:B------:R-:W-:-:S03]  /*21c00*/  MOV R14, 0x21c20 ;  /* 0x00021c20000e7802 */ /* 0x000fc60000000f00 */
[----:B--2--5:R-:W-:Y:S05]  /*21c10*/  CALL.REL.NOINC `($_ZN7cutlass13device_kernelIN5flash19enable_sm80_to_sm89INS1_16FlashAttnBwdSm80INS1_25CollectiveMainloopBwdSm80ILi2ELi2EN4cute5tupleIJNS5_1CILi128EEES8_NS7_ILi64EEEEEENS_6half_tEfNS_4arch4Sm80ELb1ELb0ELb1ELb1ELb0ELb0ELb0ELb0ELi2ELi4ELi4ELi4ELb0EEENS1_24CollectiveEpilogueBwdGQAISA_fSD_Li256ELb1ELb0EEENS1_25SingleTileBwdLPTSchedulerILb1ELi128ELb0EEEEEEEEEvNT_6ParamsE$_ZN4cute3eso3ESOILb1ELb0EJNS_6LayoutINS_5tupleIJNS3_IJNS_1CILi1EEENS3_IJNS4_ILi2EEES6_EEEEEES6_NS4_ILi4EEEEEENS3_IJNS3_IJNS4_ILi0EEENS3_IJS5_S9_EEEEEES6_NS4_ILi8EEEEEEEENS_10ViewEngineIPjEEEEC2ERKSG_RKSJ_) ;  /* 0xfffe5d9000007944 */ /* 0x024fea0003c3ffff */
[----:B------:R-:W-:Y:S01]  /*21c20*/  ULDC.64 UR4, c[0x0][0x118] ;  /* 0x0000460000047ab9 */ /* 0x000fe20000000a00 */
[----:B------:R2:W5:Y:S04]  /*21c30*/  LDL.64 R14, [R8] ;  /* 0x00000000080e7983 */ /* 0x0005680000100a00 */
[----:B------:R-:W3:Y:S04]  /*21c40*/  LD.E R18, [R16.64] ;  /* 0x0000000410127980 */ /* 0x000ee8000c101900 */
[----:B-1----:R-:W4:Y:S01]  /*21c50*/  LD.E R6, [R16.64+0x4] ;  /* 0x0000040410067980 */ /* 0x002f22000c101900 */
[----:B------:R-:W-:-:S03]  /*21c60*/  MOV R2, 0x21ca0 ;  /* 0x00021ca000027802 */ /* 0x000fc60000000f00 */
[----:B---3--:R2:W-:Y:S04]  /*21c70*/  STL [R1+0x794], R18 ;  /* 0x0007941201007387 */ /* 0x0085e80000100800 */
[----:B----4-:R2:W-:Y:S02]  /*21c80*/  STL [R1+0x798], R6 ;  /* 0x0007980601007387 */ /* 0x0105e40000100800 */
[----:B--2--5:R-:W-:Y:S05]  /*21c90*/  CALL.REL.NOINC `($_ZN7cutlass13device_kernelIN5flash19enable_sm80_to_sm89INS1_16FlashAttnBwdSm80INS1_25CollectiveMainloopBwdSm80ILi2ELi2EN4cute5tupleIJNS5_1CILi128EEES8_NS7_ILi64EEEEEENS_6half_tEfNS_4arch4Sm80ELb1ELb0ELb1ELb1ELb0ELb0ELb0ELb0ELi2ELi4ELi4ELi4ELb0EEENS1_24CollectiveEpilogueBwdGQAISA_fSD_Li256ELb1ELb0EEENS1_25SingleTileBwdLPTSchedulerILb1ELi128ELb0EEEEEEEEEvNT_6ParamsE$_ZZN4cute6upcastILi2ENS_5tupleIJNS1_IJNS_1CILi1EEENS1_IJNS2_ILi2EEES4_S4_EEEEEES4_NS1_IJS4_S4_EEEEEENS1_IJNS1_IJNS2_ILi0EEENS1_IJS3_NS2_ILi512EEEiEEEEEENS2_ILi4096EEENS1_IJiNS2_ILi8192EEEEEEEEEEEDaRKT0_RKT1_ENKUlRKT_RKT0_E_clIS6_SC_EEDaSP_SS_) ;  /* 0xfffe7eb000007944 */ /* 0x024fea0003c3ffff */
[----:B------:R1:W5:Y:S01]  /*21ca0*/  LDL R2, [R1+0x798] ;  /* 0x0007980001027983 */ /* 0x0003620000100800 */
[----:B------:R-:W-:-:S03]  /*21cb0*/  MOV R18, 0x21cd0 ;  /* 0x00021cd000127802 */ /* 0x000fc60000000f00 */
[----:B-1---5:R-:W-:Y:S05]  /*21cc0*/  CALL.REL.NOINC `($_ZN7cutlass13device_kernelIN5flash19enable_sm80_to_sm89INS1_16FlashAttnBwdSm80INS1_25CollectiveMainloopBwdSm80ILi2ELi2EN4cute5tupleIJNS5_1CILi128EEES8_NS7_ILi64EEEEEENS_6half_tEfNS_4arch4Sm80ELb1ELb0ELb1ELb1ELb0ELb0ELb0ELb0ELi2ELi4ELi4ELi4ELb0EEENS1_24CollectiveEpilogueBwdGQAISA_fSD_Li256ELb1ELb0EEENS1_25SingleTileBwdLPTSchedulerILb1ELi128ELb0EEEEEEEEEvNT_6ParamsE$_ZZN4cute6upcastILi2ENS_5tupleIJNS1_IJNS_1CILi1EEENS1_IJNS2_ILi2EEES4_S4_EEEEEES4_NS1_IJS4_S4_EEEEEENS1_IJNS1_IJNS2_ILi0EEENS1_IJS3_NS2_ILi512EEEiEEEEEENS2_ILi4096EEENS1_IJiNS2_ILi8192EEEEEEEEEEEDaRKT0_RKT1_ENKUlRKT_RKT0_E_clIS7_SF_EEDaSP_SS_) ;  /* 0xfffe7ee000007944 */ /* 0x022fea0003c3ffff */
[----:B------:R1:W-:Y:S01]  /*21cd0*/  STL [R1+0x750], R2 ;  /* 0x0007500201007387 */ /* 0x0003e20000100800 */
[----:B------:R-:W-:-:S03]  /*21ce0*/  MOV R18, 0x21d00 ;  /* 0x00021d0000127802 */ /* 0x000fc60000000f00 */
[----:B-1----:R-:W-:Y:S05]  /*21cf0*/  CALL.REL.NOINC `($_ZN7cutlass13device_kernelIN5flash19enable_sm80_to_sm89INS1_16FlashAttnBwdSm80INS1_25CollectiveMainloopBwdSm80ILi2ELi2EN4cute5tupleIJNS5_1CILi128EEES8_NS7_ILi64EEEEEENS_6half_tEfNS_4arch4Sm80ELb1ELb0ELb1ELb1ELb0ELb0ELb0ELb0ELi2ELi4ELi4ELi4ELb0EEENS1_24CollectiveEpilogueBwdGQAISA_fSD_Li256ELb1ELb0EEENS1_25SingleTileBwdLPTSchedulerILb1ELi128ELb0EEEEEEEEEvNT_6ParamsE$_ZN4cute3eso3ESOILb0ELb0EJNS_5tupleIJNS_1CILi0EEENS2_IJNS3_ILi1EEENS3_ILi256EEEiEEEEEENS3_ILi2048EEENS2_IJiNS3_ILi4096EEEEEEEEC2ERKS8_RKS9_RKSB_) ;  /* 0xfffe3f2000007944 */ /* 0x002fea0003c3ffff */
[----:B------:R2:W5:Y:S04]  /*21d00*/  LDL R21, [R8] ;  /* 0x0000000008157983 */ /* 0x0005680000100800 */
[----:B-1----:R2:W5:Y:S01]  /*21d10*/  LDL R3, [R8+0x4] ;  /* 0x0000040008037983 */ /* 0x0025620000100800 */
[----:B------:R-:W-:-:S03]  /*21d20*/  MOV R18, 0x21d40 ;  /* 0x00021d4000127802 */ /* 0x000fc60000000f00 */
[----:B--2--5:R-:W-:Y:S05]  /*21d30*/  CALL.REL.NOINC `($_ZN7cutlass13device_kernelIN5flash19enable_sm80_to_sm89INS1_16FlashAttnBwdSm80INS1_25CollectiveMainloopBwdSm80ILi2ELi2EN4cute5tupleIJNS5_1CILi128EEES8_NS7_ILi64EEEEEENS_6half_tEfNS_4arch4Sm80ELb1ELb0ELb1ELb1ELb0ELb0ELb0ELb0ELi2ELi4ELi4ELi4ELb0EEENS1_24CollectiveEpilogueBwdGQAISA_fSD_Li256ELb1ELb0EEENS1_25SingleTileBwdLPTSchedulerILb1ELi128ELb0EEEEEEEEEvNT_6ParamsE$_ZN4cute5tupleIJNS0_IJNS0_IJNS_1CILi1EEENS0_IJS2_NS1_ILi2EEES3_EEEEEES3_NS0_IJS3_S3_EEEEEENS0_IJNS0_IJNS1_ILi0EEENS0_IJS2_NS1_ILi256EEEiEEEEEENS1_ILi2048EEENS0_IJiNS1_ILi4096EEEEEEEEEEEC2ERKS7_RKSF_) ;  /* 0xfffe6c6000007944 */ /* 0x024fea0003c3ffff */
[----:B------:R2:W5:Y:S04]  /*21d40*/  LDL R7, [R8] ;  /* 0x0000000008077983 */ /* 0x0005680000100800 */
[----:B------:R2:W5:Y:S01]  /*21d50*/  LDL R6, [R8+0x4] ;  /* 0x0000040008067983 */ /* 0x0005620000100800 */
[----:B-1----:R-:W-:-:S03]  /*21d60*/  MOV R2, 0x21d80 ;  /* 0x00021d8000027802 */ /* 0x002fc60000000f00 */
[----:B--2--5:R-:W-:Y:S05]  /*21d70*/  CALL.REL.NOINC `($_ZN7cutlass13device_kernelIN5flash19enable_sm80_to_sm89INS1_16FlashAttnBwdSm80INS1_25CollectiveMainloopBwdSm80ILi2ELi2EN4cute5tupleIJNS5_1CILi128EEES8_NS7_ILi64EEEEEENS_6half_tEfNS_4arch4Sm80ELb1ELb0ELb1ELb1ELb0ELb0ELb0ELb0ELi2ELi4ELi4ELi4ELb0EEENS1_24CollectiveEpilogueBwdGQAISA_fSD_Li256ELb1ELb0EEENS1_25SingleTileBwdLPTSchedulerILb1ELi128ELb0EEEEEEEEEvNT_6ParamsE$_ZZN4cute7flattenINS_5tupleIJNS1_IJNS_1CILi0EEENS1_IJNS2_ILi1EEENS2_ILi512EEEiEEEEEENS2_ILi4096EEENS1_IJiNS2_ILi8192EEEEEEEEEEEDaRKT_ENKUlRKT_E_clIS7_EEDaSH_) ;  /* 0xfffe7f1000007944 */ /* 0x024fea0003c3ffff */
[----:B------:R-:W-:Y:S02]  /*21d80*/  MOV R2, 0x21da0 ;  /* 0x00021da000027802 */ /* 0x000fe40000000f00 */
[----:B------:R-:W-:Y:S05]  /*21d90*/  CALL.REL.NOINC `($_ZN7cutlass13device_kernelIN5flash19enable_sm80_to_sm89INS1_16FlashAttnBwdSm80INS1_25CollectiveMainloopBwdSm80ILi2ELi2EN4cute5tupleIJNS5_1CILi128EEES8_NS7_ILi64EEEEEENS_6half_tEfNS_4arch4Sm80ELb1ELb0ELb1ELb1ELb0ELb0ELb0ELb0ELi2ELi4ELi4ELi4ELb0EEENS1_24CollectiveEpilogueBwdGQAISA_fSD_Li256ELb1ELb0EEENS1_25SingleTileBwdLPTSchedulerILb1ELi128ELb0EEEEEEEEEvNT_6ParamsE$_ZZN4cute7flattenINS_5tupleIJNS1_IJNS_1CILi0EEENS1_IJNS2_ILi1EEENS2_ILi512EEEiEEEEEENS2_ILi4096EEENS1_IJiNS2_ILi8192EEEEEEEEEEEDaRKT_ENKUlRKT_E_clISA_EEDaSH_) ;  /* 0xfffe7f1000007944 */ /* 0x000fea0003c3ffff */
[----:B------:R-:W-:Y:S02]  /*21da0*/  MOV R2, 0x21dc0 ;  /* 0x00021dc000027802 */ /* 0x000fe40000000f00 */
[----:B------:R-:W-:Y:S05]  /*21db0*/  CALL.REL.NOINC `($_ZN7cutlass13device_kernelIN5flash19enable_sm80_to_sm89INS1_16FlashAttnBwdSm80INS1_25CollectiveMainloopBwdSm80ILi2ELi2EN4cute5tupleIJNS5_1CILi128EEES8_NS7_ILi64EEEEEENS_6half_tEfNS_4arch4Sm80ELb1ELb0ELb1ELb1ELb0ELb0ELb0ELb0ELi2ELi4ELi4ELi4ELb0EEENS1_24CollectiveEpilogueBwdGQAISA_fSD_Li256ELb1ELb0EEENS1_25SingleTileBwdLPTSchedulerILb1ELi128ELb0EEEEEEEEEvNT_6ParamsE$_ZZN4cute12filter_tupleINS_5tupleIJNS1_IJNS_1CILi0EEENS1_IJNS2_ILi1EEENS2_ILi512EEEiEEEEEENS2_ILi4096EEENS1_IJiNS2_ILi8192EEEEEEEEEZNS_7flattenISB_EEDaRKT_EUlRKT_E_EEDaSF_OT0_ENKUlDpSI_E_clIJNS1_IJS3_S4_S5_iEEENS1_IJS8_EEESA_EEEDaSM_) ;  /* 0xfffe736000007944 */ /* 0x000fea0003c3ffff */
[----:B------:R-:W-:Y:S02]  /*21dc0*/  ULDC.64 UR4, c[0x0][0x118] ;  /* 0x0000460000047ab9 */ /* 0x000fe40000000a00 */
[----:B------:R1:W5:Y:S01]  /*21dd0*/  LD.E.64 R2, [R16.64+0x8] ;  /* 0x0000080410027980 */ /* 0x000362000c101b00 */
[----:B------:R-:W-:-:S02]  /*21de0*/  MOV R38, R69 ;  /* 0x0000004500267202 */ /* 0x000fc40000000f00 */
[----:B------:R-:W-:Y:S02]  /*21df0*/  MOV R46, 0x21e10 ;  /* 0x00021e10002e7802 */ /* 0x000fe40000000f00 */
[----:B-1---5:R-:W-:Y:S05]  /*21e00*/  CALL.REL.NOINC `($_ZN7cutlass13device_kernelIN5flash19enable_sm80_to_sm89INS1_16FlashAttnBwdSm80INS1_25CollectiveMainloopBwdSm80ILi2ELi2EN4cute5tupleIJNS5_1CILi128EEES8_NS7_ILi64EEEEEENS_6half_tEfNS_4arch4Sm80ELb1ELb0ELb1ELb1ELb0ELb0ELb0ELb0ELi2ELi4ELi4ELi4ELb0EEENS1_24CollectiveEpilogueBwdGQAISA_fSD_Li256ELb1ELb0EEENS1_25SingleTileBwdLPTSchedulerILb1ELi128ELb0EEEEEEEEEvNT_6ParamsE$_ZN4cute8smem_ptrIPN7cutlass6half_tEECI1NS_12iter_adaptorIS3_S4_EEES3_) ;  /* 0xfffe712000007944 */ /* 0x022fea0003c3ffff */
[----:B-1----:R1:W5:Y:S01]  /*21e10*/  LDL.64 R2, [R8] ;  /* 0x0000000008027983 */ /* 0x0023620000100a00 */
[----:B------:R-:W-:-:S03]  /*21e20*/  MOV R18, 0x21e40 ;  /* 0x00021e4000127802 */ /* 0x000fc60000000f00 */
[----:B-1---5:R-:W-:Y:S05]  /*21e30*/  CALL.REL.NOINC `($_ZN7cutlass13device_kernelIN5flash19enable_sm80_to_sm89INS1_16FlashAttnBwdSm80INS1_25CollectiveMainloopBwdSm80ILi2ELi2EN4cute5tupleIJNS5_1CILi128EEES8_NS7_ILi64EEEEEENS_6half_tEfNS_4arch4Sm80ELb1ELb0ELb1ELb1ELb0ELb0ELb0ELb0ELi2ELi4ELi4ELi4ELb0EEENS1_24CollectiveEpilogueBwdGQAISA_fSD_Li256ELb1ELb0EEENS1_25SingleTileBwdLPTSchedulerILb1ELi128ELb0EEEEEEEEEvNT_6ParamsE$_ZN4cute8smem_ptrIPjECI1NS_12iter_adaptorIS1_S2_EEES1_) ;  /* 0xfffe71b000007944 */ /* 0x022fea0003c3ffff */
[----:B------:R-:W2:Y:S01]  /*21e40*/  LDL.64 R20, [R8] ;  /* 0x0000000008147983 */ /* 0x000ea20000100a00 */
[----:B-1----:R-:W-:Y:S01]  /*21e50*/  IMAD.MOV.U32 R2, RZ, RZ, R7 ;  /* 0x000000ffff027224 */ /* 0x002fe200078e0007 */
[----:B------:R-:W-:Y:S02]  /*21e60*/  MOV R3, R6 ;  /* 0x0000000600037202 */ /* 0x000fe40000000f00 */
[----:B------:R-:W-:Y:S01]  /*21e70*/  MOV R16, 0x21ea0 ;  /* 0x00021ea000107802 */ /* 0x000fe20000000f00 */
[----:B--2---:R1:W-:Y:S04]  /*21e80*/  STL.64 [R1+0x750], R20 ;  /* 0x0007501401007387 */ /* 0x0043e80000100a00 */
[----:B-1----:R-:W-:Y:S05]  /*21e90*/  CALL.REL.NOINC `($_ZN7cutlass13device_kernelIN5flash19enable_sm80_to_sm89INS1_16FlashAttnBwdSm80INS1_25CollectiveMainloopBwdSm80ILi2ELi2EN4cute5tupleIJNS5_1CILi128EEES8_NS7_ILi64EEEEEENS_6half_tEfNS_4arch4Sm80ELb1ELb0ELb1ELb1ELb0ELb0ELb0ELb0ELi2ELi4ELi4ELi4ELb0EEENS1_24CollectiveEpilogueBwdGQAISA_fSD_Li256ELb1ELb0EEENS1_25SingleTileBwdLPTSchedulerILb1ELi128ELb0EEEEEEEEEvNT_6ParamsE$_ZN4cute3eso3ESOILb0ELb0EJNS_6LayoutINS_5tupleIJNS3_IJNS_1CILi1EEENS3_IJS5_NS4_ILi2EEES6_EEEEEES6_NS3_IJS6_S6_EEEEEENS3_IJNS3_IJNS4_ILi0EEENS3_IJS5_NS4_ILi256EEEiEEEEEENS4_ILi2048EEENS3_IJiNS4_ILi4096EEEEEEEEEEENS_10ViewEngineINS_8smem_ptrIPjEEEEEEC2ERKSJ_RKSO_) ;  /* 0xfffe40c000007944 */ /* 0x002fea0003c3ffff */
        /* <DEDUP_REMOVED lines=84> */
[----:B----4-:R-:W-:Y:S05]  /*223e0*/  CALL.REL.NOINC `($_ZN7cutlass13device_kernelIN5flash19enable_sm80_to_sm89INS1_16FlashAttnBwdSm80INS1_25CollectiveMainloopBwdSm80ILi2ELi2EN4cute5tupleIJNS5_1CILi128EEES8_NS7_ILi64EEEEEENS_6half_tEfNS_4arch4Sm80ELb1ELb0ELb1ELb1ELb0ELb0ELb0ELb0ELi2ELi4ELi4ELi4ELb0EEENS1_24CollectiveEpilogueBwdGQAISA_fSD_Li256ELb1ELb0EEENS1_25SingleTileBwdLPTSchedulerILb1ELi128ELb0EEEEEEEEEvNT_6ParamsE$_ZN4cute3eso3ESOILb1ELb0EJNS_6LayoutINS_5tupleIJNS3_IJNS_1CILi1EEENS4_ILi2EEEEEES6_NS4_ILi8EEEEEENS3_IJNS3_IJS5_S5_EEES6_NS4_ILi4EEEEEEEENS_10ViewEngineIPKN7cutlass5ArrayIfLi2ELb1EEEEEEEC2ERKSD_RKSK_) ;  /* 0xfffe56b000007944 */ /* 0x010fea0003c3ffff */
[----:B------:R2:W5:Y:S01]  /*223f0*/  LDL.64 R20, [R8] ;  /* 0x0000000008147983 */ /* 0x0005620000100a00 */
[----:B------:R-:W-:Y:S01]  /*22400*/  IMAD.MOV.U32 R16, RZ, RZ, R6 ;  /* 0x000000ffff107224 */ /* 0x000fe200078e0006 */
[----:B-1----:R-:W-:-:S02]  /*22410*/  MOV R3, R7 ;  /* 0x0000000700037202 */ /* 0x002fc40000000f00 */
        /* <DEDUP_REMOVED lines=11> */
[----:B------:R-:W-:Y:S02]  /*224d0*/  MOV R14, 0x22510 ;  /* 0x00022510000e7802 */ /* 0x000fe40000000f00 */
[----:B--2---:R2:W-:Y:S04]  /*224e0*/  ST.E [R16.64], R15 ;  /* 0x0000000f10007985 */ /* 0x0045e8000c101904 */
        /* <DEDUP_REMOVED lines=244> */
[----:B-1----:R-:W2:Y:S01]  /*23430*/  LDL R3, [R1+0x770] ;  /* 0x0007700001037983 */ /* 0x002ea20000100800 */
[----:B------:R-:W-:Y:S01]  /*23440*/  ULDC.64 UR4, c[0x0][0x118] ;  /* 0x0000460000047ab9 */ /* 0x000fe20000000a00 */
[----:B------:R-:W-:-:S02]  /*23450*/  MOV R2, R6 ;  /* 0x0000000600027202 */ /* 0x000fc40000000f00 */
[----:B------:R-:W-:Y:S01]  /*23460*/  MOV R6, 0x234a0 ;  /* 0x000234a000067802 */ /* 0x000fe20000000f00 */
[----:B--2---:R1:W-:Y:S04]  /*23470*/  ST.E [R16.64+0x7c], R3 ;  /* 0x00007c0310007985 */ /* 0x0043e8000c101904 */
[----:B------:R-:W-:Y:S06]  /*23480*/  BAR.SYNC.DEFER_BLOCKING 0x0 ;  /* 0x0000000000007b1d */ /* 0x000fec0000010000 */
[----:B-1----:R-:W-:Y:S05]  /*23490*/  CALL.REL.NOINC `($_ZN7cutlass13device_kernelIN5flash19enable_sm80_to_sm89INS1_16FlashAttnBwdSm80INS1_25CollectiveMainloopBwdSm80ILi2ELi2EN4cute5tupleIJNS5_1CILi128EEES8_NS7_ILi64EEEEEENS_6half_tEfNS_4arch4Sm80ELb1ELb0ELb1ELb1ELb0ELb0ELb0ELb0ELi2ELi4ELi4ELi4ELb0EEENS1_24CollectiveEpilogueBwdGQAISA_fSD_Li256ELb1ELb0EEENS1_25SingleTileBwdLPTSchedulerILb1ELi128ELb0EEEEEEEEEvNT_6ParamsE$_ZN4cute3eso3ESOILb1ELb0EJNS_6LayoutINS_5tupleIJNS3_IJNS_1CILi1EEENS3_IJNS4_ILi4EEENS4_ILi2EEEEEEEEES7_S6_EEENS3_IJNS3_IJNS4_ILi0EEENS3_IJS5_NS4_ILi8EEEEEEEEES6_NS4_ILi16EEEEEEEENS_10ViewEngineIPN7cutlass6half_tEEEEEC2ERKSH_RKSM_) ;  /* 0xfffe455000007944 */ /* 0x002fea0003c3ffff */
[----:B------:R2:W5:Y:S04]  /*234a0*/  LDL.64 R16, [R61+0xc0] ;  /* 0x0000c0003d107983 */ /* 0x0005680000100a00 */
[----:B-1----:R2:W5:Y:S01]  /*234b0*/  LDL.64 R2, [R8] ;  /* 0x0000000008027983 */ /* 0x0025620000100a00 */
[----:B------:R-:W-:-:S03]  /*234c0*/  MOV R14, 0x234e0 ;  /* 0x000234e0000e7802 */ /* 0x000fc60000000f00 */
[----:B--2--5:R-:W-:Y:S05]  /*234d0*/  CALL.REL.NOINC `($_ZN7cutlass13device_kernelIN5flash19enable_sm80_to_sm89INS1_16FlashAttnBwdSm80INS1_25CollectiveMainloopBwdSm80ILi2ELi2EN4cute5tupleIJNS5_1CILi128EEES8_NS7_ILi64EEEEEENS_6half_tEfNS_4arch4Sm80ELb1ELb0ELb1ELb1ELb0ELb0ELb0ELb0ELi2ELi4ELi4ELi4ELb0EEENS1_24CollectiveEpilogueBwdGQAISA_fSD_Li256ELb1ELb0EEENS1_25SingleTileBwdLPTSchedulerILb1ELi128ELb0EEEEEEEEEvNT_6ParamsE$_ZN4cute3eso3ESOILb1ELb0EJNS_6LayoutINS_5tupleIJNS3_IJNS_1CILi1EEENS3_IJNS4_ILi2EEES6_EEEEEES6_NS4_ILi4EEEEEENS3_IJNS3_IJNS4_ILi0EEENS3_IJS5_S9_EEEEEES6_NS4_ILi8EEEEEEEENS_10ViewEngineIPjEEEEC2ERKSG_RKSJ_) ;  /* 0xfffe44d000007944 */ /* 0x024fea0003c3ffff */
[----:B------:R-:W-:Y:S01]  /*234e0*/  ULDC.64 UR4, c[0x0][0x118] ;  /* 0x0000460000047ab9 */ /* 0x000fe20000000a00 */
[----:B-1----:R1:W5:Y:S04]  /*234f0*/  LDL.64 R6, [R8] ;  /* 0x0000000008067983 */ /* 0x0023680000100a00 */
[----:B------:R-:W2:Y:S04]  /*23500*/  LD.E R18, [R16.64] ;  /* 0x0000000410127980 */ /* 0x000ea8000c101900 */
[----:B------:R-:W3:Y:S01]  /*23510*/  LD.E R14, [R16.64+0x4] ;  /* 0x00000404100e7980 */ /* 0x000ee2000c101900 */
[----:B------:R-:W-:-:S03]  /*23520*/  MOV R2, 0x23560 ;  /* 0x0002356000027802 */ /* 0x000fc60000000f00 */
[----:B--2---:R1:W-:Y:S04]  /*23530*/  STL [R1+0x794], R18 ;  /* 0x0007941201007387 */ /* 0x0043e80000100800 */
[----:B---3--:R1:W-:Y:S02]  /*23540*/  STL [R1+0x798], R14 ;  /* 0x0007980e01007387 */ /* 0x0083e40000100800 */
[----:B-1---5:R-:W-:Y:S05]  /*23550*/  CALL.REL.NOINC `($_ZN7cutlass13device_kernelIN5flash19enable_sm80_to_sm89INS1_16FlashAttnBwdSm80INS1_25CollectiveMainloopBwdSm80ILi2ELi2EN4cute5tupleIJNS5_1CILi128EEES8_NS7_ILi64EEEEEENS_6half_tEfNS_4arch4Sm80ELb1ELb0ELb1ELb1ELb0ELb0ELb0ELb0ELi2ELi4ELi4ELi4ELb0EEENS1_24CollectiveEpilogueBwdGQAISA_fSD_Li256ELb1ELb0EEENS1_25SingleTileBwdLPTSchedulerILb1ELi128ELb0EEEEEEEEEvNT_6ParamsE$_ZZN4cute6upcastILi2ENS_5tupleIJNS1_IJNS_1CILi1EEENS1_IJNS2_ILi2EEES4_S4_EEEEEES4_NS1_IJS4_S4_EEEEEENS1_IJNS1_IJNS2_ILi0EEENS1_IJS3_NS2_ILi512EEEiEEEEEENS2_ILi4096EEENS1_IJiNS2_ILi8192EEEEEEEEEEEDaRKT0_RKT1_ENKUlRKT_RKT0_E_clIS6_SC_EEDaSP_SS_) ;  /* 0xfffe65f000007944 */ /* 0x022fea0003c3ffff */
        /* <DEDUP_REMOVED lines=108> */
[----:B-1---5:R-:W-:Y:S05]  /*23c20*/  CALL.REL.NOINC `($_ZN7cutlass13device_kernelIN5flash19enable_sm80_to_sm89INS1_16FlashAttnBwdSm80INS1_25CollectiveMainloopBwdSm80ILi2ELi2EN4cute5tupleIJNS5_1CILi128EEES8_NS7_ILi64EEEEEENS_6half_tEfNS_4arch4Sm80ELb1ELb0ELb1ELb1ELb0ELb0ELb0ELb0ELi2ELi4ELi4ELi4ELb0EEENS1_24CollectiveEpilogueBwdGQAISA_fSD_Li256ELb1ELb0EEENS1_25SingleTileBwdLPTSchedulerILb1ELi128ELb0EEEEEEEEEvNT_6ParamsE$_ZN4cute8smem_ptrIPN7cutlass6half_tEECI1NS_12iter_adaptorIS3_S4_EEES3_) ;  /* 0xfffe530000007944 */ /* 0x022fea0003c3ffff */
[----:B-1----:R1:W5:Y:S01]  /*23c30*/  LDL.64 R2, [R8] ;  /* 0x0000000008027983 */ /* 0x0023620000100a00 */
[----:B------:R-:W-:-:S03]  /*23c40*/  MOV R6, 0x23c60 ;  /* 0x00023c6000067802 */ /* 0x000fc60000000f00 */
[----:B-1---5:R-:W-:Y:S05]  /*23c50*/  CALL.REL.NOINC `($_ZN7cutlass13device_kernelIN5flash19enable_sm80_to_sm89INS1_16FlashAttnBwdSm80INS1_25CollectiveMainloopBwdSm80ILi2ELi2EN4cute5tupleIJNS5_1CILi128EEES8_NS7_ILi64EEEEEENS_6half_tEfNS_4arch4Sm80ELb1ELb0ELb1ELb1ELb0ELb0ELb0ELb0ELi2ELi4ELi4ELi4ELb0EEENS1_24CollectiveEpilogueBwdGQAISA_fSD_Li256ELb1ELb0EEENS1_25SingleTileBwdLPTSchedulerILb1ELi128ELb0EEEEEEEEEvNT_6ParamsE$_ZN4cute3eso3ESOILb1ELb0EJNS_14ComposedLayoutINS_7SwizzleILi3ELi3ELi3EEENS_1CILj0EEENS_6LayoutINS_5tupleIJNS5_ILi64EEENS5_ILi128EEEEEENS8_IJNS5_ILi1EEES9_EEEEEEENS_10ViewEngineINS_8smem_ptrIPN7cutlass6half_tEEEEEEEC2ERKSF_RKSM_) ;  /* 0xfffe334000007944 */ /* 0x022fea0003c3ffff */
[----:B-1----:R1:W5:Y:S01]  /*23c60*/  LDL.64 R2, [R1+0x758] ;  /* 0x0007580001027983 */ /* 0x0023620000100a00 */
[----:B------:R-:W-:-:S03]  /*23c70*/  MOV R6, 0x23c90 ;  /* 0x00023c9000067802 */ /* 0x000fc60000000f00 */
[----:B-1---5:R-:W-:Y:S05]  /*23c80*/  CALL.REL.NOINC `($_ZN7cutlass13device_kernelIN5flash19enable_sm80_to_sm89INS1_16FlashAttnBwdSm80INS1_25CollectiveMainloopBwdSm80ILi2ELi2EN4cute5tupleIJNS5_1CILi128EEES8_NS7_ILi64EEEEEENS_6half_tEfNS_4arch4Sm80ELb1ELb0ELb1ELb1ELb0ELb0ELb0ELb0ELi2ELi4ELi4ELi4ELb0EEENS1_24CollectiveEpilogueBwdGQAISA_fSD_Li256ELb1ELb0EEENS1_25SingleTileBwdLPTSchedulerILb1ELi128ELb0EEEEEEEEEvNT_6ParamsE$_ZN4cute3eso3ESOILb1ELb0EJNS_14ComposedLayoutINS_7SwizzleILi3ELi3ELi3EEENS_1CILj0EEENS_6LayoutINS_5tupleIJNS8_IJNS8_IJNS5_ILi4EEENS5_ILi8EEEEEENS8_IJNS5_ILi2EEENS5_ILi1EEEEEEEEENS8_IJNS8_IJSC_SC_EEESB_EEEEEENS8_IJNS8_IJNS8_IJNS5_ILi128EEESD_EEENS8_IJSA_NS5_ILi0EEEEEEEEENS8_IJNS8_IJNS5_ILi64EEENS5_ILi512EEEEEENS8_IJNS5_ILi16EEENS5_ILi1024EEEEEEEEEEEEEEEENS_10ViewEngineINS_8smem_ptrIPN7cutlass6half_tEEEEEEEC2ERKSX_RKS14_) ;  /* 0xfffe339000007944 */ /* 0x022fea0003c3ffff */
        /* <DEDUP_REMOVED lines=31> */
[----:B------:R-:W-:Y:S02]  /*23e80*/  MOV R3, R4 ;  /* 0x0000000400037202 */ /* 0x000fe40000000f00 */
[----:B------:R-:W-:Y:S02]  /*23e90*/  MOV R4, 0x23eb0 ;  /* 0x00023eb000047802 */ /* 0x000fe40000000f00 */
[----:B------:R-:W-:Y:S05]  /*23ea0*/  CALL.REL.NOINC `($_ZN7cutlass13device_kernelIN5flash19enable_sm80_to_sm89INS1_16FlashAttnBwdSm80INS1_25CollectiveMainloopBwdSm80ILi2ELi2EN4cute5tupleIJNS5_1CILi128EEES8_NS7_ILi64EEEEEENS_6half_tEfNS_4arch4Sm80ELb1ELb0ELb1ELb1ELb0ELb0ELb0ELb0ELi2ELi4ELi4ELi4ELb0EEENS1_24CollectiveEpilogueBwdGQAISA_fSD_Li256ELb1ELb0EEENS1_25SingleTileBwdLPTSchedulerILb1ELi128ELb0EEEEEEEEEvNT_6ParamsE$_ZZN4cute13to_mixed_bitsINS_5tupleIJNS1_IJNS_1CILi4EEENS2_ILi8EEEEEENS2_ILi2EEENS2_ILi1EEEEEENS1_IJNS1_IJNS2_ILi128EEENS2_ILi0EEEEEES4_SA_EEENS1_IJNS1_IJiiEEEiSA_EEEEEDaRKT_RKT0_RKT1_ENKUlRKT_RKT0_RKT1_E_clIS5_SB_SD_EEDaSQ_ST_SW_) ;  /* 0xfffe556000007944 */ /* 0x000fea0003c3ffff */
[----:B------:R-:W-:Y:S02]  /*23eb0*/  MOV R6, 0x23ed0 ;  /* 0x00023ed000067802 */ /* 0x000fe40000000f00 */
[----:B------:R-:W-:Y:S05]  /*23ec0*/  CALL.REL.NOINC `($_ZN7cutlass13device_kernelIN5flash19enable_sm80_to_sm89INS1_16FlashAttnBwdSm80INS1_25CollectiveMainloopBwdSm80ILi2ELi2EN4cute5tupleIJNS5_1CILi128EEES8_NS7_ILi64EEEEEENS_6half_tEfNS_4arch4Sm80ELb1ELb0ELb1ELb1ELb0ELb0ELb0ELb0ELi2ELi4ELi4ELi4ELb0EEENS1_24CollectiveEpilogueBwdGQAISA_fSD_Li256ELb1ELb0EEENS1_25SingleTileBwdLPTSchedulerILb1ELi128ELb0EEEEEEEEEvNT_6ParamsE$_ZZN4cute13to_mixed_bitsINS_5tupleIJNS1_IJNS_1CILi4EEENS2_ILi8EEEEEENS2_ILi2EEENS2_ILi1EEEEEENS1_IJNS1_IJNS2_ILi128EEENS2_ILi0EEEEEES4_SA_EEENS1_IJNS1_IJiiEEEiSA_EEEEEDaRKT_RKT0_RKT1_ENKUlRKT_RKT0_RKT1_E_clIS6_S4_iEEDaSQ_ST_SW_) ;  /* 0xfffe558000007944 */ /* 0x000fea0003c3ffff */
[----:B------:R-:W-:Y:S02]  /*23ed0*/  MOV R5, R4 ;  /* 0x0000000400057202 */ /* 0x000fe40000000f00 */
[----:B------:R-:W-:Y:S02]  /*23ee0*/  MOV R4, 0x23f00 ;  /* 0x00023f0000047802 */ /* 0x000fe40000000f00 */
[----:B------:R-:W-:Y:S05]  /*23ef0*/  CALL.REL.NOINC `($_ZN7cutlass13device_kernelIN5flash19enable_sm80_to_sm89INS1_16FlashAttnBwdSm80INS1_25CollectiveMainloopBwdSm80ILi2ELi2EN4cute5tupleIJNS5_1CILi128EEES8_NS7_ILi64EEEEEENS_6half_tEfNS_4arch4Sm80ELb1ELb0ELb1ELb1ELb0ELb0ELb0ELb0ELi2ELi4ELi4ELi4ELb0EEENS1_24CollectiveEpilogueBwdGQAISA_fSD_Li256ELb1ELb0EEENS1_25SingleTileBwdLPTSchedulerILb1ELi128ELb0EEEEEEEEEvNT_6ParamsE$_ZZN4cute13to_mixed_bitsINS_5tupleIJNS1_IJNS_1CILi4EEENS2_ILi8EEEEEENS2_ILi2EEENS2_ILi1EEEEEENS1_IJNS1_IJNS2_ILi128EEENS2_ILi0EEEEEES4_SA_EEENS1_IJNS1_IJiiEEEiSA_EEEEEDaRKT_RKT0_RKT1_ENKUlDpRKT_E_clIJNS_9MixedBitsILj0ELj384EEENSU_ILj0ELj8EEENS2_ILj0EEEEEEDaSR_) ;  /* 0xfffe54d000007944 */ /* 0x000fea0003c3ffff */
        /* <DEDUP_REMOVED lines=13> */
[----:B-1----:R-:W-:Y:S05]  /*23fd0*/  CALL.REL.NOINC `($_ZN7cutlass13device_kernelIN5flash19enable_sm80_to_sm89INS1_16FlashAttnBwdSm80INS1_25CollectiveMainloopBwdSm80ILi2ELi2EN4cute5tupleIJNS5_1CILi128EEES8_NS7_ILi64EEEEEENS_6half_tEfNS_4arch4Sm80ELb1ELb0ELb1ELb1ELb0ELb0ELb0ELb0ELi2ELi4ELi4ELi4ELb0EEENS1_24CollectiveEpilogueBwdGQAISA_fSD_Li256ELb1ELb0EEENS1_25SingleTileBwdLPTSchedulerILb1ELi128ELb0EEEEEEEEEvNT_6ParamsE$_ZN4cute3eso3ESOILb1ELb0EJNS_1CILi8EEEiiEEC2ERKS3_RKiS8_) ;  /* 0xfffe332000007944 */ /* 0x002fea0003c3ffff */
[----:B-1----:R1:W5:Y:S01]  /*23fe0*/  LDL.64 R2, [R1+0x758] ;  /* 0x0007580001027983 */ /* 0x0023620000100a00 */
[----:B------:R-:W-:Y:S01]  /*23ff0*/  IMAD.MOV.U32 R5, RZ, RZ, 0x48 ;  /* 0x00000048ff057424 */ /* 0x000fe200078e00ff */
[----:B------:R-:W-:Y:S01]  /*24000*/  LOP3.LUT P0, RZ, R6, 0x8, RZ, 0xc0, !PT ;  /* 0x0000000806ff7812 */ /* 0x000fe2000780c0ff */
[----:B------:R-:W-:Y:S01]  /*24010*/  IMAD.MOV.U32 R81, RZ, RZ, R60 ;  /* 0x000000ffff517224 */ /* 0x000fe200078e003c */
[----:B------:R-:W-:-:S02]  /*24020*/  MOV R26, 0x24050 ;  /* 0x00024050001a7802 */ /* 0x000fc40000000f00 */
[----:B------:R-:W-:-:S04]  /*24030*/  SEL R5, R5, 0x38, !P0 ;  /* 0x0000003805057807 */ /* 0x000fc80004000000 */
[----:B-1---5:R-:W-:Y:S05]  /*24040*/  CALL.REL.NOINC `($_ZN7cutlass13device_kernelIN5flash19enable_sm80_to_sm89INS1_16FlashAttnBwdSm80INS1_25CollectiveMainloopBwdSm80ILi2ELi2EN4cute5tupleIJNS5_1CILi128EEES8_NS7_ILi64EEEEEENS_6half_tEfNS_4arch4Sm80ELb1ELb0ELb1ELb1ELb0ELb0ELb0ELb0ELi2ELi4ELi4ELi4ELb0EEENS1_24CollectiveEpilogueBwdGQAISA_fSD_Li256ELb1ELb0EEENS1_25SingleTileBwdLPTSchedulerILb1ELi128ELb0EEEEEEEEEvNT_6ParamsE$_ZN4cute3eso3ESOILb0ELb1EJiNS_1CILi144EEENS2_ILi288EEEEEC2ERKiRKS3_RKS4_) ;  /* 0xfffe2c6000007944 */ /* 0x022fea0003c3ffff */
[----:B------:R-:W2:Y:S01]  /*24050*/  LDL R16, [R1+0x758] ;  /* 0x0007580001107983 */ /* 0x000ea20000100800 */
[----:B------:R-:W-:Y:S01]  /*24060*/  IMAD.MOV.U32 R81, RZ, RZ, R60 ;  /* 0x000000ffff517224 */ /* 0x000fe200078e003c */
[----:B-1----:R-:W-:Y:S02]  /*24070*/  MOV R4, R10 ;  /* 0x0000000a00047202 */ /* 0x002fe40000000f00 */
[----:B------:R-:W-:Y:S01]  /*24080*/  MOV R26, 0x240b0 ;  /* 0x000240b0001a7802 */ /* 0x000fe20000000f00 */
[----:B--2---:R1:W-:Y:S04]  /*24090*/  STL [R1+0x790], R16 ;  /* 0x0007901001007387 */ /* 0x0043e80000100800 */
[----:B-1----:R-:W-:Y:S05]  /*240a0*/  CALL.REL.NOINC `($_ZN7cutlass13device_kernelIN5flash19enable_sm80_to_sm89INS1_16FlashAttnBwdSm80INS1_25CollectiveMainloopBwdSm80ILi2ELi2EN4cute5tupleIJNS5_1CILi128EEES8_NS7_ILi64EEEEEENS_6half_tEfNS_4arch4Sm80ELb1ELb0ELb1ELb1ELb0ELb0ELb0ELb0ELi2ELi4ELi4ELi4ELb0EEENS1_24CollectiveEpilogueBwdGQAISA_fSD_Li256ELb1ELb0EEENS1_25SingleTileBwdLPTSchedulerILb1ELi128ELb0EEEEEEEEEvNT_6ParamsE$_ZN4cute3eso3ESOILb1ELb0EJNS_1CILi1EEENS_5tupleIJNS2_ILi8EEEiiEEENS2_ILi64EEENS4_IJiNS2_ILi144EEENS2_ILi288EEEEEENS2_ILi512EEEEEC2ERKS3_RKS6_RKS7_RKSA_RKSB_) ;  /* 0xfffe2ff000007944 */ /* 0x002fea0003c3ffff */
[----:B-1----:R1:W5:Y:S04]  /*240b0*/  LDL R5, [R1+0x760] ;  /* 0x0007600001057983 */ /* 0x0023680000100800 */
[----:B------:R1:W5:Y:S01]  /*240c0*/  LDL.64 R2, [R1+0x758] ;  /* 0x0007580001027983 */ /* 0x0003620000100a00 */
[----:B------:R-:W-:-:S02]  /*240d0*/  MOV R81, R60 ;  /* 0x0000003c00517202 */ /* 0x000fc40000000f00 */
[----:B------:R-:W-:Y:S02]  /*240e0*/  MOV R26, 0x24100 ;  /* 0x00024100001a7802 */ /* 0x000fe40000000f00 */
[----:B-1---5:R-:W-:Y:S05]  /*240f0*/  CALL.REL.NOINC `($_ZN7cutlass13device_kernelIN5flash19enable_sm80_to_sm89INS1_16FlashAttnBwdSm80INS1_25CollectiveMainloopBwdSm80ILi2ELi2EN4cute5tupleIJNS5_1CILi128EEES8_NS7_ILi64EEEEEENS_6half_tEfNS_4arch4Sm80ELb1ELb0ELb1ELb1ELb0ELb0ELb0ELb0ELi2ELi4ELi4ELi4ELb0EEENS1_24CollectiveEpilogueBwdGQAISA_fSD_Li256ELb1ELb0EEENS1_25SingleTileBwdLPTSchedulerILb1ELi128ELb0EEEEEEEEEvNT_6ParamsE$_ZN4cute5tupleIJNS0_IJNS_1CILi8EEENS0_IJNS1_ILi2EEES3_S3_EEENS1_ILi1EEES4_S5_EEENS0_IJS5_NS0_IJS2_iiEEENS1_ILi64EEENS0_IJiNS1_ILi144EEENS1_ILi288EEEEEENS1_ILi512EEEEEEEEC2ERKS6_RKSD_) ;  /* 0xfffe4ca000007944 */ /* 0x022fea0003c3ffff */
[----:B------:R2:W5:Y:S04]  /*24100*/  LDL R16, [R1+0x760] ;  /* 0x0007600001107983 */ /* 0x0005680000100800 */
[----:B-1----:R2:W5:Y:S01]  /*24110*/  LDL.64 R2, [R1+0x758] ;  /* 0x0007580001027983 */ /* 0x0025620000100a00 */
[----:B------:R-:W-:-:S03]  /*24120*/  MOV R4, 0x24140 ;  /* 0x0002414000047802 */ /* 0x000fc60000000f00 */
[----:B--2--5:R-:W-:Y:S05]  /*24130*/  CALL.REL.NOINC `($_ZN7cutlass13device_kernelIN5flash19enable_sm80_to_sm89INS1_16FlashAttnBwdSm80INS1_25CollectiveMainloopBwdSm80ILi2ELi2EN4cute5tupleIJNS5_1CILi128EEES8_NS7_ILi64EEEEEENS_6half_tEfNS_4arch4Sm80ELb1ELb0ELb1ELb1ELb0ELb0ELb0ELb0ELi2ELi4ELi4ELi4ELb0EEENS1_24CollectiveEpilogueBwdGQAISA_fSD_Li256ELb1ELb0EEENS1_25SingleTileBwdLPTSchedulerILb1ELi128ELb0EEEEEEEEEvNT_6ParamsE$_ZZN4cute7flattenINS_5tupleIJNS_1CILi1EEENS1_IJNS2_ILi8EEEiiEEENS2_ILi64EEENS1_IJiNS2_ILi144EEENS2_ILi288EEEEEENS2_ILi512EEEEEEEEDaRKT_ENKUlRKT_E_clIS5_EEDaSH_) ;  /* 0xfffe5b9000007944 */ /* 0x024fea0003c3ffff */
[----:B------:R-:W-:Y:S02]  /*24140*/  MOV R3, R16 ;  /* 0x0000001000037202 */ /* 0x000fe40000000f00 */
[----:B------:R-:W-:Y:S02]  /*24150*/  MOV R4, 0x24170 ;  /* 0x0002417000047802 */ /* 0x000fe40000000f00 */
[----:B------:R-:W-:Y:S05]  /*24160*/  CALL.REL.NOINC `($_ZN7cutlass13device_kernelIN5flash19enable_sm80_to_sm89INS1_16FlashAttnBwdSm80INS1_25CollectiveMainloopBwdSm80ILi2ELi2EN4cute5tupleIJNS5_1CILi128EEES8_NS7_ILi64EEEEEENS_6half_tEfNS_4arch4Sm80ELb1ELb0ELb1ELb1ELb0ELb0ELb0ELb0ELi2ELi4ELi4ELi4ELb0EEENS1_24CollectiveEpilogueBwdGQAISA_fSD_Li256ELb1ELb0EEENS1_25SingleTileBwdLPTSchedulerILb1ELi128ELb0EEEEEEEEEvNT_6ParamsE$_ZZN4cute7flattenINS_5tupleIJNS_1CILi1EEENS1_IJNS2_ILi8EEEiiEEENS2_ILi64EEENS1_IJiNS2_ILi144EEENS2_ILi288EEEEEENS2_ILi512EEEEEEEEDaRKT_ENKUlRKT_E_clIS9_EEDaSH_) ;  /* 0xfffe5ba000007944 */ /* 0x000fea0003c3ffff */
[----:B------:R-:W-:Y:S02]  /*24170*/  MOV R4, R2 ;  /* 0x0000000200047202 */ /* 0x000fe40000000f00 */
[----:B------:R-:W-:Y:S02]  /*24180*/  MOV R2, 0x241a0 ;  /* 0x000241a000027802 */ /* 0x000fe40000000f00 */
[----:B------:R-:W-:Y:S05]  /*24190*/  CALL.REL.NOINC `($_ZN7cutlass13device_kernelIN5flash19enable_sm80_to_sm89INS1_16FlashAttnBwdSm80INS1_25CollectiveMainloopBwdSm80ILi2ELi2EN4cute5tupleIJNS5_1CILi128EEES8_NS7_ILi64EEEEEENS_6half_tEfNS_4arch4Sm80ELb1ELb0ELb1ELb1ELb0ELb0ELb0ELb0ELi2ELi4ELi4ELi4ELb0EEENS1_24CollectiveEpilogueBwdGQAISA_fSD_Li256ELb1ELb0EEENS1_25SingleTileBwdLPTSchedulerILb1ELi128ELb0EEEEEEEEEvNT_6ParamsE$_ZZN4cute12filter_tupleINS_5tupleIJNS_1CILi1EEENS1_IJNS2_ILi8EEEiiEEENS2_ILi64EEENS1_IJiNS2_ILi144EEENS2_ILi288EEEEEENS2_ILi512EEEEEEZNS_7flattenISB_EEDaRKT_EUlRKT_E_EEDaSF_OT0_ENKUlDpSI_E_clIJNS1_IJS3_EEES5_NS1_IJS6_EEES9_NS1_IJSA_EEEEEEDaSM_) ;  /* 0xfffe50f000007944 */ /* 0x000fea0003c3ffff */
[----:B------:R-:W-:Y:S02]  /*241a0*/  MOV R81, R60 ;  /* 0x0000003c00517202 */ /* 0x000fe40000000f00 */
[----:B------:R-:W-:-:S02]  /*241b0*/  MOV R26, 0x241d0 ;  /* 0x000241d0001a7802 */ /* 0x000fc40000000f00 */
[----:B------:R-:W-:Y:S05]  /*241c0*/  CALL.REL.NOINC `($_ZN7cutlass13device_kernelIN5flash19enable_sm80_to_sm89INS1_16FlashAttnBwdSm80INS1_25CollectiveMainloopBwdSm80ILi2ELi2EN4cute5tupleIJNS5_1CILi128EEES8_NS7_ILi64EEEEEENS_6half_tEfNS_4arch4Sm80ELb1ELb0ELb1ELb1ELb0ELb0ELb0ELb0ELi2ELi4ELi4ELi4ELb0EEENS1_24CollectiveEpilogueBwdGQAISA_fSD_Li256ELb1ELb0EEENS1_25SingleTileBwdLPTSchedulerILb1ELi128ELb0EEEEEEEEEvNT_6ParamsE$_ZN4cute3eso3ESOILb0ELb1EJiNS_1CILi144EEENS2_ILi512EEEEEC2ERKiRKS3_RKS4_) ;  /* 0xfffe2b3000007944 */ /* 0x000fea0003c3ffff */
[----:B------:R-:W2:Y:S01]  /*241d0*/  LDL R16, [R1+0x758] ;  /* 0x0007580001107983 */ /* 0x000ea20000100800 */
[----:B-1----:R-:W-:Y:S01]  /*241e0*/  IMAD.MOV.U32 R2, RZ, RZ, R12 ;  /* 0x000000ffff027224 */ /* 0x002fe200078e000c */
[----:B------:R-:W-:-:S02]  /*241f0*/  MOV R81, R60 ;  /* 0x0000003c00517202 */ /* 0x000fc40000000f00 */
[----:B------:R-:W-:Y:S01]  /*24200*/  MOV R34, 0x24230 ;  /* 0x0002423000227802 */ /* 0x000fe20000000f00 */
[----:B--2---:R1:W-:Y:S04]  /*24210*/  STL [R1+0x11ec], R16 ;  /* 0x0011ec1001007387 */ /* 0x0043e80000100800 */
[----:B-1----:R-:W-:Y:S05]  /*24220*/  CALL.REL.NOINC `($_ZN7cutlass13device_kernelIN5flash19enable_sm80_to_sm89INS1_16FlashAttnBwdSm80INS1_25CollectiveMainloopBwdSm80ILi2ELi2EN4cute5tupleIJNS5_1CILi128EEES8_NS7_ILi64EEEEEENS_6half_tEfNS_4arch4Sm80ELb1ELb0ELb1ELb1ELb0ELb0ELb0ELb0ELi2ELi4ELi4ELi4ELb0EEENS1_24CollectiveEpilogueBwdGQAISA_fSD_Li256ELb1ELb0EEENS1_25SingleTileBwdLPTSchedulerILb1ELi128ELb0EEEEEEEEEvNT_6ParamsE$_ZN4cute3eso3ESOILb0ELb0EJiiNS_1CILi144EEENS2_ILi512EEEEEC2ERKiS7_RKS3_RKS4_) ;  /* 0xfffe26d000007944 */ /* 0x002fea0003c3ffff */
[----:B-1----:R-:W2:Y:S01]  /*24230*/  LDL.64 R2, [R1+0x758] ;  /* 0x0007580001027983 */ /* 0x002ea20000100a00 */
[----:B------:R-:W-:Y:S01]  /*24240*/  IMAD.MOV.U32 R12, RZ, RZ, R11 ;  /* 0x000000ffff0c7224 */ /* 0x000fe200078e000b */
[----:B------:R-:W-:Y:S01]  /*24250*/  MOV R5, R19 ;  /* 0x0000001300057202 */ /* 0x000fe20000000f00 */
[----:B------:R-:W-:Y:S01]  /*24260*/  IMAD.MOV.U32 R82, RZ, RZ, R60 ;  /* 0x000000ffff527224 */ /* 0x000fe200078e003c */
[----:B------:R-:W-:Y:S01]  /*24270*/  MOV R26, 0x242a0 ;  /* 0x000242a0001a7802 */ /* 0x000fe20000000f00 */
[----:B--2---:R1:W-:Y:S04]  /*24280*/  STL.64 [R1+0x788], R2 ;  /* 0x0007880201007387 */ /* 0x0043e80000100a00 */
[----:B-1----:R-:W-:Y:S05]  /*24290*/  CALL.REL.NOINC `($_ZN7cutlass13device_kernelIN5flash19enable_sm80_to_sm89INS1_16FlashAttnBwdSm80INS1_25CollectiveMainloopBwdSm80ILi2ELi2EN4cute5tupleIJNS5_1CILi128EEES8_NS7_ILi64EEEEEENS_6half_tEfNS_4arch4Sm80ELb1ELb0ELb1ELb1ELb0ELb0ELb0ELb0ELi2ELi4ELi4ELi4ELb0EEENS1_24CollectiveEpilogueBwdGQAISA_fSD_Li256ELb1ELb0EEENS1_25SingleTileBwdLPTSchedulerILb1ELi128ELb0EEEEEEEEEvNT_6ParamsE$_ZN4cute3eso3ESOILb0ELb0EJiiiNS_1CILi144EEENS2_ILi512EEEEEC2ERKiS7_S7_RKS3_RKS4_) ;  /* 0xfffe27f000007944 */ /* 0x002fea0003c3ffff */
        /* <DEDUP_REMOVED lines=9> */
[----:B-1----:R-:W-:Y:S05]  /*24330*/  CALL.REL.NOINC `($_ZN7cutlass13device_kernelIN5flash19enable_sm80_to_sm89INS1_16FlashAttnBwdSm80INS1_25CollectiveMainloopBwdSm80ILi2ELi2EN4cute5tupleIJNS5_1CILi128EEES8_NS7_ILi64EEEEEENS_6half_tEfNS_4arch4Sm80ELb1ELb0ELb1ELb1ELb0ELb0ELb0ELb0ELi2ELi4ELi4ELi4ELb0EEENS1_24CollectiveEpilogueBwdGQAISA_fSD_Li256ELb1ELb0EEENS1_25SingleTileBwdLPTSchedulerILb1ELi128ELb0EEEEEEEEEvNT_6ParamsE$_ZN4cute3eso3ESOILb1ELb0EJNS_1CILi8EEEiiiNS2_ILi144EEENS2_ILi512EEEEEC2ERKS3_RKiSA_SA_RKS4_RKS5_) ;  /* 0xfffe303000007944 */ /* 0x002fea0003c3ffff */
        /* <DEDUP_REMOVED lines=8> */
[----:B-1----:R-:W-:Y:S05]  /*243c0*/  CALL.REL.NOINC `($_ZN7cutlass13device_kernelIN5flash19enable_sm80_to_sm89INS1_16FlashAttnBwdSm80INS1_25CollectiveMainloopBwdSm80ILi2ELi2EN4cute5tupleIJNS5_1CILi128EEES8_NS7_ILi64EEEEEENS_6half_tEfNS_4arch4Sm80ELb1ELb0ELb1ELb1ELb0ELb0ELb0ELb0ELi2ELi4ELi4ELi4ELb0EEENS1_24CollectiveEpilogueBwdGQAISA_fSD_Li256ELb1ELb0EEENS1_25SingleTileBwdLPTSchedulerILb1ELi128ELb0EEEEEEEEEvNT_6ParamsE$_ZN4cute3eso3ESOILb1ELb0EJNS_1CILi1EEEiiiNS2_ILi144EEENS2_ILi512EEEEEC2ERKS3_RKiSA_SA_RKS4_RKS5_) ;  /* 0xfffe2dd000007944 */ /* 0x002fea0003c3ffff */
[----:B-1----:R1:W5:Y:S04]  /*243d0*/  LDL R5, [R1+0x760] ;  /* 0x0007600001057983 */ /* 0x0023680000100800 */
[----:B------:R1:W5:Y:S01]  /*243e0*/  LDL.64 R2, [R1+0x758] ;  /* 0x0007580001027983 */ /* 0x0003620000100a00 */
[----:B------:R-:W-:-:S02]  /*243f0*/  MOV R83, R60 ;  /* 0x0000003c00537202 */ /* 0x000fc40000000f00 */
[----:B------:R-:W-:Y:S02]  /*24400*/  MOV R12, 0x24420 ;  /* 0x00024420000c7802 */ /* 0x000fe40000000f00 */
[----:B-1---5:R-:W-:Y:S05]  /*24410*/  CALL.REL.NOINC `($_ZN7cutlass13device_kernelIN5flash19enable_sm80_to_sm89INS1_16FlashAttnBwdSm80INS1_25CollectiveMainloopBwdSm80ILi2ELi2EN4cute5tupleIJNS5_1CILi128EEES8_NS7_ILi64EEEEEENS_6half_tEfNS_4arch4Sm80ELb1ELb0ELb1ELb1ELb0ELb0ELb0ELb0ELi2ELi4ELi4ELi4ELb0EEENS1_24CollectiveEpilogueBwdGQAISA_fSD_Li256ELb1ELb0EEENS1_25SingleTileBwdLPTSchedulerILb1ELi128ELb0EEEEEEEEEvNT_6ParamsE$_ZN4cute5tupleIJNS0_IJNS_1CILi16EEENS1_ILi2EEES3_S3_NS1_ILi4EEES3_EEENS0_IJNS1_ILi1EEEiiiNS1_ILi144EEENS1_ILi512EEEEEEEEC2ERKS5_RKS9_) ;  /* 0xfffe48d000007944 */ /* 0x022fea0003c3ffff */
        /* <DEDUP_REMOVED lines=8> */
[----:B-1----:R-:W-:Y:S05]  /*244a0*/  CALL.REL.NOINC `($_ZN7cutlass13device_kernelIN5flash19enable_sm80_to_sm89INS1_16FlashAttnBwdSm80INS1_25CollectiveMainloopBwdSm80ILi2ELi2EN4cute5tupleIJNS5_1CILi128EEES8_NS7_ILi64EEEEEENS_6half_tEfNS_4arch4Sm80ELb1ELb0ELb1ELb1ELb0ELb0ELb0ELb0ELi2ELi4ELi4ELi4ELb0EEENS1_24CollectiveEpilogueBwdGQAISA_fSD_Li256ELb1ELb0EEENS1_25SingleTileBwdLPTSchedulerILb1ELi128ELb0EEEEEEEEEvNT_6ParamsE$_ZZN4cute6detail16composition_implINS_5tupleIJNS_1CILi16EEENS3_ILi2EEES5_S5_NS3_ILi4EEES5_EEENS2_IJNS3_ILi1EEEiiiNS3_ILi144EEENS3_ILi512EEEEEENS2_IJNS2_IJS5_S5_EEES6_NS3_ILi8EEEEEENS2_IJNS2_IJNS3_ILi64EEESA_EEES4_NS3_ILi1024EEEEEEEEDaRKT_RKT0_RKT1_RKT2_ENKUlRKT_RKT0_E_clISC_SG_EEDaSX_S10_) ;  /* 0xfffe544000007944 */ /* 0x002fea0003c3ffff */
[----:B------:R-:W-:Y:S02]  /*244b0*/  MOV R2, R69 ;  /* 0x0000004500027202 */ /* 0x000fe40000000f00 */
[----:B------:R-:W-:-:S02]  /*244c0*/  MOV R12, 0x244e0 ;  /* 0x000244e0000c7802 */ /* 0x000fc40000000f00 */
[----:B-----5:R-:W-:Y:S05]  /*244d0*/  CALL.REL.NOINC `($_ZN7cutlass13device_kernelIN5flash19enable_sm80_to_sm89INS1_16FlashAttnBwdSm80INS1_25CollectiveMainloopBwdSm80ILi2ELi2EN4cute5tupleIJNS5_1CILi128EEES8_NS7_ILi64EEEEEENS_6half_tEfNS_4arch4Sm80ELb1ELb0ELb1ELb1ELb0ELb0ELb0ELb0ELi2ELi4ELi4ELi4ELb0EEENS1_24CollectiveEpilogueBwdGQAISA_fSD_Li256ELb1ELb0EEENS1_25SingleTileBwdLPTSchedulerILb1ELi128ELb0EEEEEEEEEvNT_6ParamsE$_ZZN4cute6detail16composition_implINS_5tupleIJNS_1CILi16EEENS3_ILi2EEES5_S5_NS3_ILi4EEES5_EEENS2_IJNS3_ILi1EEEiiiNS3_ILi144EEENS3_ILi512EEEEEENS2_IJNS2_IJS5_S5_EEES6_NS3_ILi8EEEEEENS2_IJNS2_IJNS3_ILi64EEESA_EEES4_NS3_ILi1024EEEEEEEEDaRKT_RKT0_RKT1_RKT2_ENKUlRKT_RKT0_E_clIS6_S4_EEDaSX_S10_) ;  /* 0xfffe53b000007944 */ /* 0x020fea0003c3ffff */
[----:B-----5:R2:W-:Y:S01]  /*244e0*/  STL.64 [R1+0x770], R2 ;  /* 0x0007700201007387 */ /* 0x0205e20000100a00 */
[----:B------:R-:W-:Y:S01]  /*244f0*/  IMAD.MOV.U32 R12, RZ, RZ, R4 ;  /* 0x000000ffff0c7224 */ /* 0x000fe200078e0004 */
[----:B------:R-:W-:Y:S01]  /*24500*/  MOV R81, R60 ;  /* 0x0000003c00517202 */ /* 0x000fe20000000f00 */
[----:B------:R-:W-:Y:S01]  /*24510*/  IMAD.MOV.U32 R82, RZ, RZ, R59 ;  /* 0x000000ffff527224 */ /* 0x000fe200078e003b */
[----:B------:R-:W-:-:S02]  /*24520*/  MOV R4, 0x24540 ;  /* 0x0002454000047802 */ /* 0x000fc40000000f00 */
[----:B-12---:R-:W-:Y:S05]  /*24530*/  CALL.REL.NOINC `($_ZN7cutlass13device_kernelIN5flash19enable_sm80_to_sm89INS1_16FlashAttnBwdSm80INS1_25CollectiveMainloopBwdSm80ILi2ELi2EN4cute5tupleIJNS5_1CILi128EEES8_NS7_ILi64EEEEEENS_6half_tEfNS_4arch4Sm80ELb1ELb0ELb1ELb1ELb0ELb0ELb0ELb0ELi2ELi4ELi4ELi4ELb0EEENS1_24CollectiveEpilogueBwdGQAISA_fSD_Li256ELb1ELb0EEENS1_25SingleTileBwdLPTSchedulerILb1ELi128ELb0EEEEEEEEEvNT_6ParamsE$_ZN4cute3eso3ESOILb0ELb0EJNS_5tupleIJiNS_1CILi512EEEEEENS2_IJiiEEENS3_ILi1024EEEEEC2ERKS5_RKS6_RKS7_) ;  /* 0xfffe192000007944 */ /* 0x006fea0003c3ffff */
[----:B------:R2:W5:Y:S04]  /*24540*/  LDL R5, [R1+0x760] ;  /* 0x0007600001057983 */ /* 0x0005680000100800 */
[----:B-1----:R2:W5:Y:S01]  /*24550*/  LDL.64 R2, [R1+0x758] ;  /* 0x0007580001027983 */ /* 0x0025620000100a00 */
[----:B------:R-:W-:-:S02]  /*24560*/  MOV R81, R60 ;  /* 0x0000003c00517202 */ /* 0x000fc40000000f00 */
[----:B------:R-:W-:Y:S02]  /*24570*/  MOV R12, 0x24590 ;  /* 0x00024590000c7802 */ /* 0x000fe40000000f00 */
[----:B--2--5:R-:W-:Y:S05]  /*24580*/  CALL.REL.NOINC `($_ZN7cutlass13device_kernelIN5flash19enable_sm80_to_sm89INS1_16FlashAttnBwdSm80INS1_25CollectiveMainloopBwdSm80ILi2ELi2EN4cute5tupleIJNS5_1CILi128EEES8_NS7_ILi64EEEEEENS_6half_tEfNS_4arch4Sm80ELb1ELb0ELb1ELb1ELb0ELb0ELb0ELb0ELi2ELi4ELi4ELi4ELb0EEENS1_24CollectiveEpilogueBwdGQAISA_fSD_Li256ELb1ELb0EEENS1_25SingleTileBwdLPTSchedulerILb1ELi128ELb0EEEEEEEEEvNT_6ParamsE$_ZN4cute5tupleIJNS0_IJNS0_IJNS_1CILi2EEES2_EEES3_NS1_ILi8EEEEEENS0_IJNS0_IJiNS1_ILi512EEEEEENS0_IJiiEEENS1_ILi1024EEEEEEEEC2ERKS5_RKSA_) ;  /* 0xfffe44e000007944 */ /* 0x024fea0003c3ffff */
        /* <DEDUP_REMOVED lines=9> */
[----:B-1---5:R-:W-:Y:S05]  /*24620*/  CALL.REL.NOINC `($_ZN7cutlass13device_kernelIN5flash19enable_sm80_to_sm89INS1_16FlashAttnBwdSm80INS1_25CollectiveMainloopBwdSm80ILi2ELi2EN4cute5tupleIJNS5_1CILi128EEES8_NS7_ILi64EEEEEENS_6half_tEfNS_4arch4Sm80ELb1ELb0ELb1ELb1ELb0ELb0ELb0ELb0ELi2ELi4ELi4ELi4ELb0EEENS1_24CollectiveEpilogueBwdGQAISA_fSD_Li256ELb1ELb0EEENS1_25SingleTileBwdLPTSchedulerILb1ELi128ELb0EEEEEEEEEvNT_6ParamsE$_ZN4cute3eso3ESOILb0ELb0EJNS_6LayoutINS_5tupleIJNS3_IJNS_1CILi2EEES5_EEES6_NS4_ILi8EEEEEENS3_IJNS3_IJiNS4_ILi512EEEEEENS3_IJiiEEENS4_ILi1024EEEEEEEEjEEC2ERKSE_RKj) ;  /* 0xfffe1b5000007944 */ /* 0x022fea0003c3ffff */
[----:B-1----:R-:W2:Y:S04]  /*24630*/  LDL.64 R6, [R1+0x760] ;  /* 0x0007600001067983 */ /* 0x002ea80000100a00 */
[----:B------:R1:W5:Y:S01]  /*24640*/  LDL.64 R4, [R1+0x758] ;  /* 0x0007580001047983 */ /* 0x0003620000100a00 */
[----:B------:R-:W-:Y:S02]  /*24650*/  MOV R38, R60 ;  /* 0x0000003c00267202 */ /* 0x000fe40000000f00 */
[----:B------:R-:W-:Y:S01]  /*24660*/  MOV R46, 0x24690 ;  /* 0x00024690002e7802 */ /* 0x000fe20000000f00 */
[----:B--2---:R-:W-:-:S04]  /*24670*/  IMAD.WIDE.U32 R2, R7, 0x2, R14 ;  /* 0x0000000207027825 */ /* 0x004fc800078e000e */
[----:B-1---5:R-:W-:Y:S05]  /*24680*/  CALL.REL.NOINC `($_ZN7cutlass13device_kernelIN5flash19enable_sm80_to_sm89INS1_16FlashAttnBwdSm80INS1_25CollectiveMainloopBwdSm80ILi2ELi2EN4cute5tupleIJNS5_1CILi128EEES8_NS7_ILi64EEEEEENS_6half_tEfNS_4arch4Sm80ELb1ELb0ELb1ELb1ELb0ELb0ELb0ELb0ELi2ELi4ELi4ELi4ELb0EEENS1_24CollectiveEpilogueBwdGQAISA_fSD_Li256ELb1ELb0EEENS1_25SingleTileBwdLPTSchedulerILb1ELi128ELb0EEEEEEEEEvNT_6ParamsE$_ZN4cute8smem_ptrIPN7cutlass6half_tEECI1NS_12iter_adaptorIS3_S4_EEES3_) ;  /* 0xfffe48a000007944 */ /* 0x022fea0003c3ffff */
[----:B-1----:R-:W2:Y:S01]  /*24690*/  LDL.64 R2, [R1+0x758] ;  /* 0x0007580001027983 */ /* 0x002ea20000100a00 */
[----:B------:R-:W-:Y:S01]  /*246a0*/  IMAD.MOV.U32 R81, RZ, RZ, R60 ;  /* 0x000000ffff517224 */ /* 0x000fe200078e003c */
[----:B------:R-:W-:-:S02]  /*246b0*/  MOV R82, R69 ;  /* 0x0000004500527202 */ /* 0x000fc40000000f00 */
[----:B------:R-:W-:Y:S01]  /*246c0*/  MOV R12, 0x246f0 ;  /* 0x000246f0000c7802 */ /* 0x000fe20000000f00 */
[----:B--2---:R1:W-:Y:S04]  /*246d0*/  STL.64 [R8], R2 ;  /* 0x0000000208007387 */ /* 0x0043e80000100a00 */
[----:B-1----:R-:W-:Y:S05]  /*246e0*/  CALL.REL.NOINC `($_ZN7cutlass13device_kernelIN5flash19enable_sm80_to_sm89INS1_16FlashAttnBwdSm80INS1_25CollectiveMainloopBwdSm80ILi2ELi2EN4cute5tupleIJNS5_1CILi128EEES8_NS7_ILi64EEEEEENS_6half_tEfNS_4arch4Sm80ELb1ELb0ELb1ELb1ELb0ELb0ELb0ELb0ELi2ELi4ELi4ELi4ELb0EEENS1_24CollectiveEpilogueBwdGQAISA_fSD_Li256ELb1ELb0EEENS1_25SingleTileBwdLPTSchedulerILb1ELi128ELb0EEEEEEEEEvNT_6ParamsE$_ZN4cute3eso3ESOILb0ELb0EJNS_6LayoutINS_5tupleIJNS3_IJNS_1CILi2EEES5_EEES6_NS4_ILi8EEEEEENS3_IJNS3_IJiNS4_ILi512EEEEEENS3_IJiiEEENS4_ILi1024EEEEEEEENS_10ViewEngineINS_8smem_ptrIPN7cutlass6half_tEEEEEEEC2ERKSE_RKSL_) ;  /* 0xfffe1a1000007944 */ /* 0x002fea0003c3ffff */
[----:B------:R-:W-:Y:S02]  /*246f0*/  MOV R2, 0x24710 ;  /* 0x0002471000027802 */ /* 0x000fe40000000f00 */
[----:B-1----:R-:W-:Y:S05]  /*24700*/  CALL.REL.NOINC `($_ZN7cutlass13device_kernelIN5flash19enable_sm80_to_sm89INS1_16FlashAttnBwdSm80INS1_25CollectiveMainloopBwdSm80ILi2ELi2EN4cute5tupleIJNS5_1CILi128EEES8_NS7_ILi64EEEEEENS_6half_tEfNS_4arch4Sm80ELb1ELb0ELb1ELb1ELb0ELb0ELb0ELb0ELi2ELi4ELi4ELi4ELb0EEENS1_24CollectiveEpilogueBwdGQAISA_fSD_Li256ELb1ELb0EEENS1_25SingleTileBwdLPTSchedulerILb1ELi128ELb0EEEEEEEEEvNT_6ParamsE$_ZZN4cute4takeILi1ELi3ENS_5tupleIJNS1_IJiNS_1CILi512EEEEEENS1_IJiiEEENS2_ILi1024EEEEEEEEDaRKT1_ENKUlDpRKT_E_clIJS5_S6_EEEDaSE_) ;  /* 0xfffe508000007944 */ /* 0x002fea0003c3ffff */
[----:B------:R-:W-:Y:S02]  /*24710*/  MOV R2, 0x24730 ;  /* 0x0002473000027802 */ /* 0x000fe40000000f00 */
[----:B------:R-:W-:Y:S05]  /*24720*/  CALL.REL.NOINC `($_ZN7cutlass13device_kernelIN5flash19enable_sm80_to_sm89INS1_16FlashAttnBwdSm80INS1_25CollectiveMainloopBwdSm80ILi2ELi2EN4cute5tupleIJNS5_1CILi128EEES8_NS7_ILi64EEEEEENS_6half_tEfNS_4arch4Sm80ELb1ELb0ELb1ELb1ELb0ELb0ELb0ELb0ELi2ELi4ELi4ELi4ELb0EEENS1_24CollectiveEpilogueBwdGQAISA_fSD_Li256ELb1ELb0EEENS1_25SingleTileBwdLPTSchedulerILb1ELi128ELb0EEEEEEEEEvNT_6ParamsE$_ZZN4cute16flatten_to_tupleINS_5tupleIJNS1_IJiiEEENS_1CILi1024EEEEEEEEDaRKT_ENKUlRKT_E_clIS2_EEDaSB_) ;  /* 0xfffe4ef000007944 */ /* 0x000fea0003c3ffff */
[----:B------:R-:W-:Y:S02]  /*24730*/  MOV R2, 0x24750 ;  /* 0x0002475000027802 */ /* 0x000fe40000000f00 */
[----:B------:R-:W-:Y:S05]  /*24740*/  CALL.REL.NOINC `($_ZN7cutlass13device_kernelIN5flash19enable_sm80_to_sm89INS1_16FlashAttnBwdSm80INS1_25CollectiveMainloopBwdSm80ILi2ELi2EN4cute5tupleIJNS5_1CILi128EEES8_NS7_ILi64EEEEEENS_6half_tEfNS_4arch4Sm80ELb1ELb0ELb1ELb1ELb0ELb0ELb0ELb0ELi2ELi4ELi4ELi4ELb0EEENS1_24CollectiveEpilogueBwdGQAISA_fSD_Li256ELb1ELb0EEENS1_25SingleTileBwdLPTSchedulerILb1ELi128ELb0EEEEEEEEEvNT_6ParamsE$_ZZN4cute12filter_tupleINS_5tupleIJNS1_IJiiEEENS_1CILi1024EEEEEEZNS_16flatten_to_tupleIS5_EEDaRKT_EUlRKT_E_EEDaS9_OT0_ENKUlDpSC_E_clIJS2_NS1_IJS4_EEEEEEDaSG_) ;  /* 0xfffe4a1000007944 */ /* 0x000fea0003c3ffff */
        /* <DEDUP_REMOVED lines=23> */
[----:B------:R2:W5:Y:S01]  /*248c0*/  LD.E R3, [R6.64] ;  /* 0x0000000406037980 */ /* 0x000562000c101900 */
[----:B-1----:R-:W-:-:S03]  /*248d0*/  MOV R2, 0x248f0 ;  /* 0x000248f000027802 */ /* 0x002fc60000000f00 */
[----:B--2--5:R-:W-:Y:S05]  /*248e0*/  CALL.REL.NOINC `($_ZN7cutlass13device_kernelIN5flash19enable_sm80_to_sm89INS1_16FlashAttnBwdSm80INS1_25CollectiveMainloopBwdSm80ILi2ELi2EN4cute5tupleIJNS5_1CILi128EEES8_NS7_ILi64EEEEEENS_6half_tEfNS_4arch4Sm80ELb1ELb0ELb1ELb1ELb0ELb0ELb0ELb0ELi2ELi4ELi4ELi4ELb0EEENS1_24CollectiveEpilogueBwdGQAISA_fSD_Li256ELb1ELb0EEENS1_25SingleTileBwdLPTSchedulerILb1ELi128ELb0EEEEEEEEEvNT_6ParamsE$_ZZN4cute5sliceINS_5tupleIJNS_10UnderscoreES2_S2_iEEENS1_IJNS1_IJNS_1CILi1EEENS4_ILi0EEEEEEiNS4_ILi1024EEENS4_ILi8192EEEEEEEEDaRKT_RKT0_ENKUlRKT_RKT0_E_clIS2_iEEDaSJ_SM_) ;  /* 0xfffe4f4000007944 */ /* 0x024fea0003c3ffff */
[----:B------:R-:W-:Y:S02]  /*248f0*/  MOV R2, 0x24910 ;  /* 0x0002491000027802 */ /* 0x000fe40000000f00 */
[----:B------:R-:W-:Y:S05]  /*24900*/  CALL.REL.NOINC `($_ZN7cutlass13device_kernelIN5flash19enable_sm80_to_sm89INS1_16FlashAttnBwdSm80INS1_25CollectiveMainloopBwdSm80ILi2ELi2EN4cute5tupleIJNS5_1CILi128EEES8_NS7_ILi64EEEEEENS_6half_tEfNS_4arch4Sm80ELb1ELb0ELb1ELb1ELb0ELb0ELb0ELb0ELi2ELi4ELi4ELi4ELb0EEENS1_24CollectiveEpilogueBwdGQAISA_fSD_Li256ELb1ELb0EEENS1_25SingleTileBwdLPTSchedulerILb1ELi128ELb0EEEEEEEEEvNT_6ParamsE$_ZZN4cute12filter_tupleINS_5tupleIJNS_10UnderscoreES2_S2_iEEENS1_IJNS1_IJNS_1CILi1EEENS4_ILi0EEEEEEiNS4_ILi1024EEENS4_ILi8192EEEEEEZNS_5sliceIS3_SA_EEDaRKT_RKT0_EUlRKT_RKT0_E_EEDaSE_SH_OT1_ENKUlDpSK_E_clIJNS1_IJS7_EEENS1_IJiEEENS1_IJS8_EEENS1_IJEEEEEEDaSR_) ;  /* 0xfffe490000007944 */ /* 0x000fea0003c3ffff */
[----:B------:R-:W-:Y:S02]  /*24910*/  MOV R4, 0x24930 ;  /* 0x0002493000047802 */ /* 0x000fe40000000f00 */
[----:B------:R-:W-:Y:S05]  /*24920*/  CALL.REL.NOINC `($_ZN7cutlass13device_kernelIN5flash19enable_sm80_to_sm89INS1_16FlashAttnBwdSm80INS1_25CollectiveMainloopBwdSm80ILi2ELi2EN4cute5tupleIJNS5_1CILi128EEES8_NS7_ILi64EEEEEENS_6half_tEfNS_4arch4Sm80ELb1ELb0ELb1ELb1ELb0ELb0ELb0ELb0ELi2ELi4ELi4ELi4ELb0EEENS1_24CollectiveEpilogueBwdGQAISA_fSD_Li256ELb1ELb0EEENS1_25SingleTileBwdLPTSchedulerILb1ELi128ELb0EEEEEEEEEvNT_6ParamsE$_ZN4cute5tupleIJNS0_IJNS0_IJNS_1CILi8EEENS1_ILi1EEEEEENS1_ILi2EEES2_EEENS0_IJNS0_IJS3_NS1_ILi0EEEEEEiNS1_ILi1024EEEEEEEEC2ERKS6_RKSA_) ;  /* 0xfffe437000007944 */ /* 0x000fea0003c3ffff */
[----:B-1----:R1:W5:Y:S01]  /*24930*/  LDL R2, [R1+0x758] ;  /* 0x0007580001027983 */ /* 0x0023620000100800 */
[----:B------:R-:W-:Y:S02]  /*24940*/  SHF.L.U32 R12, R5, 0xd, RZ ;  /* 0x0000000d050c7819 */ /* 0x000fe400000006ff */
[----:B------:R-:W-:-:S03]  /*24950*/  MOV R4, 0x24980 ;  /* 0x0002498000047802 */ /* 0x000fc60000000f00 */
[----:B------:R1:W-:Y:S04]  /*24960*/  STL [R1+0x11e0], R12 ;  /* 0x0011e00c01007387 */ /* 0x0003e80000100800 */
[----:B-1---5:R-:W-:Y:S05]  /*24970*/  CALL.REL.NOINC `($_ZN7cutlass13device_kernelIN5flash19enable_sm80_to_sm89INS1_16FlashAttnBwdSm80INS1_25CollectiveMainloopBwdSm80ILi2ELi2EN4cute5tupleIJNS5_1CILi128EEES8_NS7_ILi64EEEEEENS_6half_tEfNS_4arch4Sm80ELb1ELb0ELb1ELb1ELb0ELb0ELb0ELb0ELi2ELi4ELi4ELi4ELb0EEENS1_24CollectiveEpilogueBwdGQAISA_fSD_Li256ELb1ELb0EEENS1_25SingleTileBwdLPTSchedulerILb1ELi128ELb0EEEEEEEEEvNT_6ParamsE$_ZN4cute3eso3ESOILb0ELb0EJNS_6LayoutINS_5tupleIJNS3_IJNS_1CILi8EEENS4_ILi1EEEEEENS4_ILi2EEES5_EEENS3_IJNS3_IJS6_NS4_ILi0EEEEEEiNS4_ILi1024EEEEEEEEiEEC2ERKSE_RKi) ;  /* 0xfffe1d9000007944 */ /* 0x022fea0003c3ffff */
[----:B------:R-:W-:Y:S01]  /*24980*/  ULDC.64 UR4, c[0x0][0x118] ;  /* 0x0000460000047ab9 */ /* 0x000fe20000000a00 */
[----:B------:R-:W2:Y:S04]  /*24990*/  LDL.64 R4, [R1+0x758] ;  /* 0x0007580001047983 */ /* 0x000ea80000100a00 */
[----:B-1----:R-:W2:Y:S01]  /*249a0*/  LD.E.64 R2, [R6.64+0x8] ;  /* 0x0000080406027980 */ /* 0x002ea2000c101b00 */
[----:B------:R-:W-:Y:S02]  /*249b0*/  MOV R38, R60 ;  /* 0x0000003c00267202 */ /* 0x000fe40000000f00 */
[----:B------:R-:W-:Y:S01]  /*249c0*/  MOV R46, 0x249f0 ;  /* 0x000249f0002e7802 */ /* 0x000fe20000000f00 */
[----:B--2---:R-:W-:-:S04]  /*249d0*/  IMAD.WIDE R2, R5, 0x2, R2 ;  /* 0x0000000205027825 */ /* 0x004fc800078e0202 */
[----:B------:R-:W-:Y:S05]  /*249e0*/  CALL.REL.NOINC `($_ZN7cutlass13device_kernelIN5flash19enable_sm80_to_sm89INS1_16FlashAttnBwdSm80INS1_25CollectiveMainloopBwdSm80ILi2ELi2EN4cute5tupleIJNS5_1CILi128EEES8_NS7_ILi64EEEEEENS_6half_tEfNS_4arch4Sm80ELb1ELb0ELb1ELb1ELb0ELb0ELb0ELb0ELi2ELi4ELi4ELi4ELb0EEENS1_24CollectiveEpilogueBwdGQAISA_fSD_Li256ELb1ELb0EEENS1_25SingleTileBwdLPTSchedulerILb1ELi128ELb0EEEEEEEEEvNT_6ParamsE$_ZN4cute8smem_ptrIPN7cutlass6half_tEECI1NS_12iter_adaptorIS3_S4_EEES3_) ;  /* 0xfffe454000007944 */ /* 0x000fea0003c3ffff */
[----:B------:R-:W2:Y:S01]  /*249f0*/  LDL.64 R6, [R1+0x758] ;  /* 0x0007580001067983 */ /* 0x000ea20000100a00 */
[----:B-1----:R-:W-:Y:S01]  /*24a00*/  IMAD.MOV.U32 R3, RZ, RZ, R4 ;  /* 0x000000ffff037224 */ /* 0x002fe200078e0004 */
[----:B------:R-:W-:-:S02]  /*24a10*/  MOV R0, R69 ;  /* 0x0000004500007202 */ /* 0x000fc40000000f00 */
[----:B------:R-:W-:Y:S01]  /*24a20*/  MOV R4, 0x24a50 ;  /* 0x00024a5000047802 */ /* 0x000fe20000000f00 */
[----:B--2---:R1:W-:Y:S04]  /*24a30*/  STL.64 [R8], R6 ;  /* 0x0000000608007387 */ /* 0x0043e80000100a00 */
[----:B-1----:R-:W-:Y:S05]  /*24a40*/  CALL.REL.NOINC `($_ZN7cutlass13device_kernelIN5flash19enable_sm80_to_sm89INS1_16FlashAttnBwdSm80INS1_25CollectiveMainloopBwdSm80ILi2ELi2EN4cute5tupleIJNS5_1CILi128EEES8_NS7_ILi64EEEEEENS_6half_tEfNS_4arch4Sm80ELb1ELb0ELb1ELb1ELb0ELb0ELb0ELb0ELi2ELi4ELi4ELi4ELb0EEENS1_24CollectiveEpilogueBwdGQAISA_fSD_Li256ELb1ELb0EEENS1_25SingleTileBwdLPTSchedulerILb1ELi128ELb0EEEEEEEEEvNT_6ParamsE$_ZN4cute3eso3ESOILb0ELb0EJNS_6LayoutINS_5tupleIJNS3_IJNS_1CILi8EEENS4_ILi1EEEEEENS4_ILi2EEES5_EEENS3_IJNS3_IJS6_NS4_ILi0EEEEEEiNS4_ILi1024EEEEEEEENS_10ViewEngineINS_8smem_ptrIPN7cutlass6half_tEEEEEEEC2ERKSE_RKSL_) ;  /* 0xfffe1c5000007944 */ /* 0x002fea0003c3ffff */
[----:B-1----:R-:W2:Y:S01]  /*24a50*/  LDL.64 R2, [R61+0xe0] ;  /* 0x0000e0003d027983 */ /* 0x002ea20000100a00 */
[----:B------:R-:W-:-:S03]  /*24a60*/  ULDC.64 UR4, c[0x0][0x118] ;  /* 0x0000460000047ab9 */ /* 0x000fc60000000a00 */
[----:B------:R1:W5:Y:S04]  /*24a70*/  LDL R0, [R1+0x758] ;  /* 0x0007580001007983 */ /* 0x0003680000100800 */
[----:B------:R1:W5:Y:S04]  /*24a80*/  LDL.64 R28, [R1+0x760] ;  /* 0x00076000011c7983 */ /* 0x0003680000100a00 */
[----:B------:R1:W5:Y:S04]  /*24a90*/  LDL.64 R34, [R61+0xc8] ;  /* 0x0000c8003d227983 */ /* 0x0003680000100a00 */
[----:B--2---:R-:W5:Y:S01]  /*24aa0*/  LD.E.64 R2, [R2.64] ;  /* 0x0000000402027980 */ /* 0x004f62000c101b00 */
[----:B------:R-:W-:-:S03]  /*24ab0*/  MOV R12, 0x24ad0 ;  /* 0x00024ad0000c7802 */ /* 0x000fc60000000f00 */
[----:B-1---5:R-:W-:Y:S05]  /*24ac0*/  CALL.REL.NOINC `($_ZN7cutlass13device_kernelIN5flash19enable_sm80_to_sm89INS1_16FlashAttnBwdSm80INS1_25CollectiveMainloopBwdSm80ILi2ELi2EN4cute5tupleIJNS5_1CILi128EEES8_NS7_ILi64EEEEEENS_6half_tEfNS_4arch4Sm80ELb1ELb0ELb1ELb1ELb0ELb0ELb0ELb0ELi2ELi4ELi4ELi4ELb0EEENS1_24CollectiveEpilogueBwdGQAISA_fSD_Li256ELb1ELb0EEENS1_25SingleTileBwdLPTSchedulerILb1ELi128ELb0EEEEEEEEEvNT_6ParamsE$_ZN4cute3eso3ESOILb1ELb0EJNS_14ComposedLayoutINS_7SwizzleILi3ELi3ELi3EEENS_1CILi0EEENS_6LayoutINS_5tupleIJNS8_IJNS8_IJNS5_ILi4EEENS5_ILi8EEEEEENS8_IJS9_NS5_ILi1EEEEEEEEENS8_IJNS8_IJNS5_ILi2EEESF_SF_EEENS8_IJSF_SA_EEEEEEEEENS8_IJNS8_IJNS8_IJNS5_ILi128EEESC_EEENS8_IJNS5_ILi16EEES6_EEEEEENS8_IJNS8_IJNS5_ILi64EEESA_NS5_ILi512EEEEEENS8_IJNS5_ILi8192EEENS5_ILi1024EEEEEEEEEEEEEEEENS_10ViewEngineINS_8smem_ptrIPN7cutlass6half_tEEEEEEEC2ERKSY_RKS15_) ;  /* 0xfffe249000007944 */ /* 0x022fea0003c3ffff */
        /* <DEDUP_REMOVED lines=32> */
[----:B------:R-:W-:Y:S05]  /*24cd0*/  CALL.REL.NOINC `($_ZN7cutlass13device_kernelIN5flash19enable_sm80_to_sm89INS1_16FlashAttnBwdSm80INS1_25CollectiveMainloopBwdSm80ILi2ELi2EN4cute5tupleIJNS5_1CILi128EEES8_NS7_ILi64EEEEEENS_6half_tEfNS_4arch4Sm80ELb1ELb0ELb1ELb1ELb0ELb0ELb0ELb0ELi2ELi4ELi4ELi4ELb0EEENS1_24CollectiveEpilogueBwdGQAISA_fSD_Li256ELb1ELb0EEENS1_25SingleTileBwdLPTSchedulerILb1ELi128ELb0EEEEEEEEEvNT_6ParamsE$_ZZN4cute13to_mixed_bitsINS_5tupleIJNS1_IJNS_1CILi4EEENS2_ILi8EEEEEES3_NS2_ILi1EEEEEENS1_IJNS1_IJNS2_ILi128EEENS2_ILi0EEEEEENS2_ILi16EEES9_EEENS1_IJNS1_IJiiEEEiS9_EEEEEDaRKT_RKT0_RKT1_ENKUlRKT_RKT0_RKT1_E_clIS5_SA_SD_EEDaSQ_ST_SW_) ;  /* 0xfffe48a000007944 */ /* 0x000fea0003c3ffff */
[----:B------:R-:W-:Y:S02]  /*24ce0*/  MOV R12, 0x24d00 ;  /* 0x00024d00000c7802 */ /* 0x000fe40000000f00 */
[----:B------:R-:W-:Y:S05]  /*24cf0*/  CALL.REL.NOINC `($_ZN7cutlass13device_kernelIN5flash19enable_sm80_to_sm89INS1_16FlashAttnBwdSm80INS1_25CollectiveMainloopBwdSm80ILi2ELi2EN4cute5tupleIJNS5_1CILi128EEES8_NS7_ILi64EEEEEENS_6half_tEfNS_4arch4Sm80ELb1ELb0ELb1ELb1ELb0ELb0ELb0ELb0ELi2ELi4ELi4ELi4ELb0EEENS1_24CollectiveEpilogueBwdGQAISA_fSD_Li256ELb1ELb0EEENS1_25SingleTileBwdLPTSchedulerILb1ELi128ELb0EEEEEEEEEvNT_6ParamsE$_ZZN4cute13to_mixed_bitsINS_5tupleIJNS1_IJNS_1CILi4EEENS2_ILi8EEEEEES3_NS2_ILi1EEEEEENS1_IJNS1_IJNS2_ILi128EEENS2_ILi0EEEEEENS2_ILi16EEES9_EEENS1_IJNS1_IJiiEEEiS9_EEEEEDaRKT_RKT0_RKT1_ENKUlRKT_RKT0_RKT1_E_clIS3_SB_iEEDaSQ_ST_SW_) ;  /* 0xfffe484000007944 */ /* 0x000fea0003c3ffff */
[----:B------:R-:W-:Y:S02]  /*24d00*/  MOV R7, R6 ;  /* 0x0000000600077202 */ /* 0x000fe40000000f00 */
[----:B------:R-:W-:Y:S02]  /*24d10*/  MOV R6, 0x24d30 ;  /* 0x00024d3000067802 */ /* 0x000fe40000000f00 */
[----:B------:R-:W-:Y:S05]  /*24d20*/  CALL.REL.NOINC `($_ZN7cutlass13device_kernelIN5flash19enable_sm80_to_sm89INS1_16FlashAttnBwdSm80INS1_25CollectiveMainloopBwdSm80ILi2ELi2EN4cute5tupleIJNS5_1CILi128EEES8_NS7_ILi64EEEEEENS_6half_tEfNS_4arch4Sm80ELb1ELb0ELb1ELb1ELb0ELb0ELb0ELb0ELi2ELi4ELi4ELi4ELb0EEENS1_24CollectiveEpilogueBwdGQAISA_fSD_Li256ELb1ELb0EEENS1_25SingleTileBwdLPTSchedulerILb1ELi128ELb0EEEEEEEEEvNT_6ParamsE$_ZZN4cute13to_mixed_bitsINS_5tupleIJNS1_IJNS_1CILi4EEENS2_ILi8EEEEEES3_NS2_ILi1EEEEEENS1_IJNS1_IJNS2_ILi128EEENS2_ILi0EEEEEENS2_ILi16EEES9_EEENS1_IJNS1_IJiiEEEiS9_EEEEEDaRKT_RKT0_RKT1_ENKUlDpRKT_E_clIJNS_9MixedBitsILj0ELj384EEENSU_ILj0ELj48EEENS2_ILj0EEEEEEDaSR_) ;  /* 0xfffe47d000007944 */ /* 0x000fea0003c3ffff */
[----:B------:R-:W-:Y:S02]  /*24d30*/  SHF.R.S32.HI R7, RZ, 0x1f, R2 ;  /* 0x0000001fff077819 */ /* 0x000fe40000011402 */
[----:B------:R-:W-:Y:S02]  /*24d40*/  LOP3.LUT R3, R3, 0x1b0, RZ, 0xc0, !PT ;  /* 0x000001b003037812 */ /* 0x000fe400078ec0ff */
[----:B------:R-:W-:-:S02]  /*24d50*/  LEA.HI R2, R7, R2, RZ, 0x2 ;  /* 0x0000000207027211 */ /* 0x000fc400078f10ff */
[----:B------:R-:W-:Y:S02]  /*24d60*/  MOV R6, 0x24da0 ;  /* 0x00024da000067802 */ /* 0x000fe40000000f00 */
[----:B------:R-:W-:-:S05]  /*24d70*/  SHF.R.S32.HI R2, RZ, 0x2, R2 ;  /* 0x00000002ff027819 */ /* 0x000fca0000011402 */
[----:B------:R1:W-:Y:S02]  /*24d80*/  STL [R1+0x77c], R2 ;  /* 0x00077c0201007387 */ /* 0x0003e40000100800 */
[----:B-1----:R-:W-:Y:S05]  /*24d90*/  CALL.REL.NOINC `($_ZN7cutlass13device_kernelIN5flash19enable_sm80_to_sm89INS1_16FlashAttnBwdSm80INS1_25CollectiveMainloopBwdSm80ILi2ELi2EN4cute5tupleIJNS5_1CILi128EEES8_NS7_ILi64EEEEEENS_6half_tEfNS_4arch4Sm80ELb1ELb0ELb1ELb1ELb0ELb0ELb0ELb0ELi2ELi4ELi4ELi4ELb0EEENS1_24CollectiveEpilogueBwdGQAISA_fSD_Li256ELb1ELb0EEENS1_25SingleTileBwdLPTSchedulerILb1ELi128ELb0EEEEEEEEEvNT_6ParamsE$_ZN4cute5tupleIJNS_7SwizzleILi3ELi3ELi3EEENS_9MixedBitsILj0ELj432EEENS_6LayoutINS0_IJNS0_IJNS_1CILi2EEES7_S7_EEES7_NS6_ILi8EEEEEENS0_IJNS0_IJNS6_ILi64EEES9_NS6_ILi512EEEEEENS6_ILi8192EEENS6_ILi1024EEEEEEEEEEC2ERKS2_RKS4_RKSH_) ;  /* 0xfffe415000007944 */ /* 0x002fea0003c3ffff */
[----:B-1----:R1:W5:Y:S01]  /*24da0*/  LDL R2, [R1+0x758] ;  /* 0x0007580001027983 */ /* 0x0023620000100800 */
[----:B------:R-:W-:Y:S02]  /*24db0*/  MOV R3, R9 ;  /* 0x0000000900037202 */ /* 0x000fe40000000f00 */
[----:B------:R-:W-:Y:S02]  /*24dc0*/  MOV R6, 0x24de0 ;  /* 0x00024de000067802 */ /* 0x000fe40000000f00 */
[----:B-1---5:R-:W-:Y:S05]  /*24dd0*/  CALL.REL.NOINC `($_ZN7cutlass13device_kernelIN5flash19enable_sm80_to_sm89INS1_16FlashAttnBwdSm80INS1_25CollectiveMainloopBwdSm80ILi2ELi2EN4cute5tupleIJNS5_1CILi128EEES8_NS7_ILi64EEEEEENS_6half_tEfNS_4arch4Sm80ELb1ELb0ELb1ELb1ELb0ELb0ELb0ELb0ELi2ELi4ELi4ELi4ELb0EEENS1_24CollectiveEpilogueBwdGQAISA_fSD_Li256ELb1ELb0EEENS1_25SingleTileBwdLPTSchedulerILb1ELi128ELb0EEEEEEEEEvNT_6ParamsE$_ZN4cute3eso3ESOILb0ELb0EJNS_14ComposedLayoutINS_7SwizzleILi3ELi3ELi3EEENS_9MixedBitsILj0ELj432EEENS_6LayoutINS_5tupleIJNS8_IJNS_1CILi2EEESA_SA_EEESA_NS9_ILi8EEEEEENS8_IJNS8_IJNS9_ILi64EEESC_NS9_ILi512EEEEEENS9_ILi8192EEENS9_ILi1024EEEEEEEEEEiEEC2ERKSL_RKi) ;  /* 0xfffe0dc000007944 */ /* 0x022fea0003c3ffff */
[----:B-1----:R-:W2:Y:S01]  /*24de0*/  LDL.64 R6, [R1+0x758] ;  /* 0x0007580001067983 */ /* 0x002ea20000100a00 */
[----:B------:R-:W-:Y:S02]  /*24df0*/  MOV R38, R60 ;  /* 0x0000003c00267202 */ /* 0x000fe40000000f00 */
[----:B------:R-:W-:Y:S01]  /*24e00*/  MOV R46, 0x24e30 ;  /* 0x00024e30002e7802 */ /* 0x000fe20000000f00 */
[----:B--2---:R-:W-:-:S04]  /*24e10*/  IMAD.WIDE R2, R7, 0x2, R4 ;  /* 0x0000000207027825 */ /* 0x004fc800078e0204 */
[----:B------:R-:W-:Y:S05]  /*24e20*/  CALL.REL.NOINC `($_ZN7cutlass13device_kernelIN5flash19enable_sm80_to_sm89INS1_16FlashAttnBwdSm80INS1_25CollectiveMainloopBwdSm80ILi2ELi2EN4cute5tupleIJNS5_1CILi128EEES8_NS7_ILi64EEEEEENS_6half_tEfNS_4arch4Sm80ELb1ELb0ELb1ELb1ELb0ELb0ELb0ELb0ELi2ELi4ELi4ELi4ELb0EEENS1_24CollectiveEpilogueBwdGQAISA_fSD_Li256ELb1ELb0EEENS1_25SingleTileBwdLPTSchedulerILb1ELi128ELb0EEEEEEEEEvNT_6ParamsE$_ZN4cute8smem_ptrIPN7cutlass6half_tEECI1NS_12iter_adaptorIS3_S4_EEES3_) ;  /* 0xfffe410000007944 */ /* 0x000fea0003c3ffff */
[----:B------:R-:W2:Y:S01]  /*24e30*/  LDL.64 R4, [R1+0x758] ;  /* 0x0007580001047983 */ /* 0x000ea20000100a00 */
[----:B------:R-:W-:Y:S01]  /*24e40*/  IMAD.MOV.U32 R10, RZ, RZ, R6 ;  /* 0x000000ffff0a7224 */ /* 0x000fe200078e0006 */
[----:B-1----:R-:W-:Y:S02]  /*24e50*/  MOV R2, R69 ;  /* 0x0000004500027202 */ /* 0x002fe40000000f00 */
[----:B------:R-:W-:Y:S01]  /*24e60*/  MOV R6, 0x24e90 ;  /* 0x00024e9000067802 */ /* 0x000fe20000000f00 */
[----:B--2---:R1:W-:Y:S04]  /*24e70*/  STL.64 [R8], R4 ;  /* 0x0000000408007387 */ /* 0x0043e80000100a00 */
[----:B-1----:R-:W-:Y:S05]  /*24e80*/  CALL.REL.NOINC `($_ZN7cutlass13device_kernelIN5flash19enable_sm80_to_sm89INS1_16FlashAttnBwdSm80INS1_25CollectiveMainloopBwdSm80ILi2ELi2EN4cute5tupleIJNS5_1CILi128EEES8_NS7_ILi64EEEEEENS_6half_tEfNS_4arch4Sm80ELb1ELb0ELb1ELb1ELb0ELb0ELb0ELb0ELi2ELi4ELi4ELi4ELb0EEENS1_24CollectiveEpilogueBwdGQAISA_fSD_Li256ELb1ELb0EEENS1_25SingleTileBwdLPTSchedulerILb1ELi128ELb0EEEEEEEEEvNT_6ParamsE$_ZN4cute3eso3ESOILb0ELb0EJNS_14ComposedLayoutINS_7SwizzleILi3ELi3ELi3EEENS_9MixedBitsILj0ELj432EEENS_6LayoutINS_5tupleIJNS8_IJNS_1CILi2EEESA_SA_EEESA_NS9_ILi8EEEEEENS8_IJNS8_IJNS9_ILi64EEESC_NS9_ILi512EEEEEENS9_ILi8192EEENS9_ILi1024EEEEEEEEEENS_10ViewEngineINS_8smem_ptrIPN7cutlass6half_tEEEEEEEC2ERKSL_RKSS_) ;  /* 0xfffe0ca000007944 */ /* 0x002fea0003c3ffff */
        /* <DEDUP_REMOVED lines=23> */
[----:B--2--5:R-:W-:Y:S05]  /*25000*/  CALL.REL.NOINC `($_ZN7cutlass13device_kernelIN5flash19enable_sm80_to_sm89INS1_16FlashAttnBwdSm80INS1_25CollectiveMainloopBwdSm80ILi2ELi2EN4cute5tupleIJNS5_1CILi128EEES8_NS7_ILi64EEEEEENS_6half_tEfNS_4arch4Sm80ELb1ELb0ELb1ELb1ELb0ELb0ELb0ELb0ELi2ELi4ELi4ELi4ELb0EEENS1_24CollectiveEpilogueBwdGQAISA_fSD_Li256ELb1ELb0EEENS1_25SingleTileBwdLPTSchedulerILb1ELi128ELb0EEEEEEEEEvNT_6ParamsE$_ZN4cute3eso3ESOILb1ELb0EJNS_6LayoutINS_5tupleIJNS3_IJNS_1CILi8EEENS4_ILi1EEEEEENS4_ILi2EEES5_EEENS3_IJNS3_IJS6_NS4_ILi0EEEEEENS4_ILi64EEES5_EEEEENS_10ViewEngineIPN7cutlass6half_tEEEEEC2ERKSE_RKSJ_) ;  /* 0xfffe363000007944 */ /* 0x024fea0003c3ffff */
[----:B------:R2:W5:Y:S01]  /*25010*/  LDL.64 R24, [R1+0x758] ;  /* 0x0007580001187983 */ /* 0x0005620000100a00 */
[----:B------:R-:W-:Y:S01]  /*25020*/  IMAD.MOV.U32 R9, RZ, RZ, R20 ;  /* 0x000000ffff097224 */ /* 0x000fe200078e0014 */
[----:B------:R-:W-:Y:S01]  /*25030*/  MOV R3, R21 ;  /* 0x0000001500037202 */ /* 0x000fe20000000f00 */
[----:B------:R-:W-:Y:S01]  /*25040*/  IMAD.MOV.U32 R82, RZ, RZ, R60 ;  /* 0x000000ffff527224 */ /* 0x000fe200078e003c */
[----:B------:R-:W-:Y:S02]  /*25050*/  MOV R10, 0x25070 ;  /* 0x00025070000a7802 */ /* 0x000fe40000000f00 */
[----:B-12--5:R-:W-:Y:S05]  /*25060*/  CALL.REL.NOINC `($_ZN7cutlass13device_kernelIN5flash19enable_sm80_to_sm89INS1_16FlashAttnBwdSm80INS1_25CollectiveMainloopBwdSm80ILi2ELi2EN4cute5tupleIJNS5_1CILi128EEES8_NS7_ILi64EEEEEENS_6half_tEfNS_4arch4Sm80ELb1ELb0ELb1ELb1ELb0ELb0ELb0ELb0ELi2ELi4ELi4ELi4ELb0EEENS1_24CollectiveEpilogueBwdGQAISA_fSD_Li256ELb1ELb0EEENS1_25SingleTileBwdLPTSchedulerILb1ELi128ELb0EEEEEEEEEvNT_6ParamsE$_ZN4cute3eso3ESOILb1ELb0EJNS_6LayoutINS_5tupleIJNS3_IJNS3_IJNS_1CILi4EEENS4_ILi2EEEEEENS4_ILi1EEEEEES6_NS4_ILi8EEEEEENS3_IJNS3_IJNS3_IJS8_NS4_ILi32EEEEEENS4_ILi0EEEEEENS4_ILi64EEES5_EEEEENS_10ViewEngineIPN7cutlass6half_tEEEEEC2ERKSI_RKSN_) ;  /* 0xfffe26c000007944 */ /* 0x026fea0003c3ffff */
[----:B------:R-:W-:Y:S01]  /*25070*/  ULDC.64 UR4, c[0x0][0x118] ;  /* 0x0000460000047ab9 */ /* 0x000fe20000000a00 */
[----:B------:R2:W5:Y:S04]  /*25080*/  LDL.64 R22, [R1+0x758] ;  /* 0x0007580001167983 */ /* 0x0005680000100a00 */
[----:B-1----:R2:W5:Y:S01]  /*25090*/  LD.E.64 R2, [R26.64] ;  /* 0x000000041a027980 */ /* 0x002562000c101b00 */
[----:B------:R-:W-:-:S02]  /*250a0*/  MOV R38, R60 ;  /* 0x0000003c00267202 */ /* 0x000fc40000000f00 */
[----:B------:R-:W-:Y:S02]  /*250b0*/  MOV R46, 0x250d0 ;  /* 0x000250d0002e7802 */ /* 0x000fe40000000f00 */
[----:B--2--5:R-:W-:Y:S05]  /*250c0*/  CALL.REL.NOINC `($_ZN7cutlass13device_kernelIN5flash19enable_sm80_to_sm89INS1_16FlashAttnBwdSm80INS1_25CollectiveMainloopBwdSm80ILi2ELi2EN4cute5tupleIJNS5_1CILi128EEES8_NS7_ILi64EEEEEENS_6half_tEfNS_4arch4Sm80ELb1ELb0ELb1ELb1ELb0ELb0ELb0ELb0ELi2ELi4ELi4ELi4ELb0EEENS1_24CollectiveEpilogueBwdGQAISA_fSD_Li256ELb1ELb0EEENS1_25SingleTileBwdLPTSchedulerILb1ELi128ELb0EEEEEEEEEvNT_6ParamsE$_ZN4cute8smem_ptrIPN7cutlass6half_tEECI1NS_12iter_adaptorIS3_S4_EEES3_) ;  /* 0xfffe3e6000007944 */ /* 0x024fea0003c3ffff */
[----:B-1----:R1:W5:Y:S01]  /*250d0*/  LDL.64 R2, [R1+0x758] ;  /* 0x0007580001027983 */ /* 0x0023620000100a00 */
[----:B------:R-:W-:-:S03]  /*250e0*/  MOV R34, 0x25100 ;  /* 0x0002510000227802 */ /* 0x000fc60000000f00 */
[----:B-1---5:R-:W-:Y:S05]  /*250f0*/  CALL.REL.NOINC `($_ZN7cutlass13device_kernelIN5flash19enable_sm80_to_sm89INS1_16FlashAttnBwdSm80INS1_25CollectiveMainloopBwdSm80ILi2ELi2EN4cute5tupleIJNS5_1CILi128EEES8_NS7_ILi64EEEEEENS_6half_tEfNS_4arch4Sm80ELb1ELb0ELb1ELb1ELb0ELb0ELb0ELb0ELi2ELi4ELi4ELi4ELb0EEENS1_24CollectiveEpilogueBwdGQAISA_fSD_Li256ELb1ELb0EEENS1_25SingleTileBwdLPTSchedulerILb1ELi128ELb0EEEEEEEEEvNT_6ParamsE$_ZN4cute3eso3ESOILb1ELb0EJNS_6LayoutINS_5tupleIJNS3_IJNS_1CILi8EEENS4_ILi1EEEEEENS4_ILi2EEEEEENS3_IJNS3_IJS6_NS4_ILi0EEEEEENS4_ILi8192EEEEEEEENS_10ViewEngineINS_8smem_ptrIPN7cutlass6half_tEEEEEEEC2ERKSE_RKSL_) ;  /* 0xfffe33b000007944 */ /* 0x022fea0003c3ffff */
[----:B-1----:R1:W5:Y:S01]  /*25100*/  LDL.64 R2, [R1+0x758] ;  /* 0x0007580001027983 */ /* 0x0023620000100a00 */
[----:B------:R-:W-:Y:S01]  /*25110*/  IMAD.MOV.U32 R14, RZ, RZ, R24 ;  /* 0x000000ffff0e7224 */ /* 0x000fe200078e0018 */
[----:B------:R-:W-:Y:S02]  /*25120*/  MOV R11, R25 ;  /* 0x00000019000b7202 */ /* 0x000fe40000000f00 */
[----:B------:R-:W-:Y:S02]  /*25130*/  MOV R12, 0x25150 ;  /* 0x00025150000c7802 */ /* 0x000fe40000000f00 */
[----:B-1---5:R-:W-:Y:S05]  /*25140*/  CALL.REL.NOINC `($_ZN7cutlass13device_kernelIN5flash19enable_sm80_to_sm89INS1_16FlashAttnBwdSm80INS1_25CollectiveMainloopBwdSm80ILi2ELi2EN4cute5tupleIJNS5_1CILi128EEES8_NS7_ILi64EEEEEENS_6half_tEfNS_4arch4Sm80ELb1ELb0ELb1ELb1ELb0ELb0ELb0ELb0ELi2ELi4ELi4ELi4ELb0EEENS1_24CollectiveEpilogueBwdGQAISA_fSD_Li256ELb1ELb0EEENS1_25SingleTileBwdLPTSchedulerILb1ELi128ELb0EEEEEEEEEvNT_6ParamsE$_ZN4cute3eso3ESOILb1ELb0EJNS_6LayoutINS_5tupleIJNS3_IJNS_1CILi8EEENS4_ILi1EEEEEENS4_ILi2EEEEEENS3_IJNS3_IJS6_NS4_ILi0EEEEEENS4_ILi64EEEEEEEENS_10ViewEngineIPN7cutlass6half_tEEEEEC2ERKSE_RKSJ_) ;  /* 0xfffe32d000007944 */ /* 0x022fea0003c3ffff */
[----:B------:R2:W5:Y:S01]  /*25150*/  LDL.64 R6, [R1+0x758] ;  /* 0x0007580001067983 */ /* 0x0005620000100a00 */
[----:B------:R-:W-:Y:S02]  /*25160*/  MOV R11, R3 ;  /* 0x00000003000b7202 */ /* 0x000fe40000000f00 */
[----:B-1----:R-:W-:Y:S02]  /*25170*/  MOV R10, 0x25190 ;  /* 0x00025190000a7802 */ /* 0x002fe40000000f00 */
[----:B--2--5:R-:W-:Y:S05]  /*25180*/  CALL.REL.NOINC `($_ZN7cutlass13device_kernelIN5flash19enable_sm80_to_sm89INS1_16FlashAttnBwdSm80INS1_25CollectiveMainloopBwdSm80ILi2ELi2EN4cute5tupleIJNS5_1CILi128EEES8_NS7_ILi64EEEEEENS_6half_tEfNS_4arch4Sm80ELb1ELb0ELb1ELb1ELb0ELb0ELb0ELb0ELi2ELi4ELi4ELi4ELb0EEENS1_24CollectiveEpilogueBwdGQAISA_fSD_Li256ELb1ELb0EEENS1_25SingleTileBwdLPTSchedulerILb1ELi128ELb0EEEEEEEEEvNT_6ParamsE$_ZN4cute3eso3ESOILb1ELb0EJNS_6LayoutINS_5tupleIJNS3_IJNS_1CILi8EEENS4_ILi1EEEEEENS3_IJNS4_ILi2EEEEEEEEENS3_IJNS3_IJS6_NS4_ILi0EEEEEENS3_IJNS4_ILi8192EEEEEEEEEEENS_10ViewEngineINS_8smem_ptrIPN7cutlass6half_tEEEEEEEC2ERKSG_RKSN_) ;  /* 0xfffe30b000007944 */ /* 0x024fea0003c3ffff */
[----:B------:R2:W5:Y:S01]  /*25190*/  LDL.64 R4, [R1+0x758] ;  /* 0x0007580001047983 */ /* 0x0005620000100a00 */
[----:B------:R-:W-:Y:S01]  /*251a0*/  IMAD.MOV.U32 R2, RZ, RZ, R6 ;  /* 0x000000ffff027224 */ /* 0x000fe200078e0006 */
[----:B------:R-:W-:-:S02]  /*251b0*/  MOV R11, R7 ;  /* 0x00000007000b7202 */ /* 0x000fc40000000f00 */
[----:B------:R-:W-:Y:S02]  /*251c0*/  MOV R10, 0x251e0 ;  /* 0x000251e0000a7802 */ /* 0x000fe40000000f00 */
[----:B-12--5:R-:W-:Y:S05]  /*251d0*/  CALL.REL.NOINC `($_ZN7cutlass13device_kernelIN5flash19enable_sm80_to_sm89INS1_16FlashAttnBwdSm80INS1_25CollectiveMainloopBwdSm80ILi2ELi2EN4cute5tupleIJNS5_1CILi128EEES8_NS7_ILi64EEEEEENS_6half_tEfNS_4arch4Sm80ELb1ELb0ELb1ELb1ELb0ELb0ELb0ELb0ELi2ELi4ELi4ELi4ELb0EEENS1_24CollectiveEpilogueBwdGQAISA_fSD_Li256ELb1ELb0EEENS1_25SingleTileBwdLPTSchedulerILb1ELi128ELb0EEEEEEEEEvNT_6ParamsE$_ZN4cute3eso3ESOILb1ELb0EJNS_6LayoutINS_5tupleIJNS3_IJNS_1CILi8EEENS4_ILi1EEEEEENS3_IJNS4_ILi2EEEEEEEEENS3_IJNS3_IJS6_NS4_ILi0EEEEEENS3_IJNS4_ILi64EEEEEEEEEEENS_10ViewEngineIPN7cutlass6half_tEEEEEC2ERKSG_RKSL_) ;  /* 0xfffe300000007944 */ /* 0x026fea0003c3ffff */
[----:B-1----:R1:W5:Y:S01]  /*251e0*/  LDL.64 R2, [R1+0x758] ;  /* 0x0007580001027983 */ /* 0x0023620000100a00 */
[----:B------:R-:W-:-:S03]  /*251f0*/  MOV R12, 0x25210 ;  /* 0x00025210000c7802 */ /* 0x000fc60000000f00 */
[----:B-1---5:R-:W-:Y:S05]  /*25200*/  CALL.REL.NOINC `($_ZN7cutlass13device_kernelIN5flash19enable_sm80_to_sm89INS1_16FlashAttnBwdSm80INS1_25CollectiveMainloopBwdSm80ILi2ELi2EN4cute5tupleIJNS5_1CILi128EEES8_NS7_ILi64EEEEEENS_6half_tEfNS_4arch4Sm80ELb1ELb0ELb1ELb1ELb0ELb0ELb0ELb0ELi2ELi4ELi4ELi4ELb0EEENS1_24CollectiveEpilogueBwdGQAISA_fSD_Li256ELb1ELb0EEENS1_25SingleTileBwdLPTSchedulerILb1ELi128ELb0EEEEEEEEEvNT_6ParamsE$_ZN4cute3eso3ESOILb1ELb0EJNS_6LayoutINS_5tupleIJNS3_IJNS3_IJNS_1CILi8EEENS4_ILi1EEEEEES6_EEENS3_IJNS3_IJS6_S6_EEENS4_ILi2EEEEEEEEENS3_IJNS3_IJNS3_IJS6_NS4_ILi0EEEEEESD_EEENS3_IJNS3_IJSD_SD_EEENS4_ILi64EEEEEEEEEEENS_10ViewEngineIPN7cutlass6half_tEEEEEC2ERKSK_RKSP_) ;  /* 0xfffe262000007944 */ /* 0x022fea0003c3ffff */
[----:B-1----:R1:W5:Y:S01]  /*25210*/  LDL.64 R10, [R1+0x758] ;  /* 0x00075800010a7983 */ /* 0x0023620000100a00 */
[----:B------:R-:W-:Y:S01]  /*25220*/  IMAD.MOV.U32 R2, RZ, RZ, R4 ;  /* 0x000000ffff027224 */ /* 0x000fe200078e0004 */
[----:B------:R-:W-:Y:S02]  /*25230*/  MOV R13, R5 ;  /* 0x00000005000d7202 */ /* 0x000fe40000000f00 */
[----:B------:R-:W-:Y:S02]  /*25240*/  MOV R12, 0x25260 ;  /* 0x00025260000c7802 */ /* 0x000fe40000000f00 */
[----:B-1---5:R-:W-:Y:S05]  /*25250*/  CALL.REL.NOINC `($_ZN7cutlass13device_kernelIN5flash19enable_sm80_to_sm89INS1_16FlashAttnBwdSm80INS1_25CollectiveMainloopBwdSm80ILi2ELi2EN4cute5tupleIJNS5_1CILi128EEES8_NS7_ILi64EEEEEENS_6half_tEfNS_4arch4Sm80ELb1ELb0ELb1ELb1ELb0ELb0ELb0ELb0ELi2ELi4ELi4ELi4ELb0EEENS1_24CollectiveEpilogueBwdGQAISA_fSD_Li256ELb1ELb0EEENS1_25SingleTileBwdLPTSchedulerILb1ELi128ELb0EEEEEEEEEvNT_6ParamsE$_ZN4cute3eso3ESOILb1ELb0EJNS_6LayoutINS_5tupleIJNS3_IJNS3_IJNS_1CILi8EEENS4_ILi1EEEEEES6_EEENS3_IJNS3_IJS6_S6_EEENS4_ILi2EEEEEEEEENS3_IJNS3_IJNS3_IJS6_NS4_ILi0EEEEEESD_EEENS3_IJNS3_IJSD_SD_EEENS4_ILi8192EEEEEEEEEEENS_10ViewEngineINS_8smem_ptrIPN7cutlass6half_tEEEEEEEC2ERKSK_RKSR_) ;  /* 0xfffe261000007944 */ /* 0x022fea0003c3ffff */
[----:B-1----:R1:W5:Y:S01]  /*25260*/  LDL.64 R2, [R1+0x758] ;  /* 0x0007580001027983 */ /* 0x0023620000100a00 */
[----:B------:R-:W-:Y:S02]  /*25270*/  MOV R14, R10 ;  /* 0x0000000a000e7202 */ /* 0x000fe40000000f00 */
[----:B------:R-:W-:Y:S02]  /*25280*/  MOV R12, 0x252a0 ;  /* 0x000252a0000c7802 */ /* 0x000fe40000000f00 */
[----:B-1---5:R-:W-:Y:S05]  /*25290*/  CALL.REL.NOINC `($_ZN7cutlass13device_kernelIN5flash19enable_sm80_to_sm89INS1_16FlashAttnBwdSm80INS1_25CollectiveMainloopBwdSm80ILi2ELi2EN4cute5tupleIJNS5_1CILi128EEES8_NS7_ILi64EEEEEENS_6half_tEfNS_4arch4Sm80ELb1ELb0ELb1ELb1ELb0ELb0ELb0ELb0ELi2ELi4ELi4ELi4ELb0EEENS1_24CollectiveEpilogueBwdGQAISA_fSD_Li256ELb1ELb0EEENS1_25SingleTileBwdLPTSchedulerILb1ELi128ELb0EEEEEEEEEvNT_6ParamsE$_ZN4cute3eso3ESOILb1ELb0EJNS_6LayoutINS_5tupleIJNS3_IJNS_1CILi8EEENS4_ILi1EEEEEENS4_ILi2EEEEEENS3_IJNS3_IJS6_NS4_ILi0EEEEEENS4_ILi64EEEEEEEENS_10ViewEngineIPN7cutlass6half_tEEEEEC2ERKSE_RKSJ_) ;  /* 0xfffe318000007944 */ /* 0x022fea0003c3ffff */
[----:B-1----:R1:W5:Y:S01]  /*252a0*/  LDL.64 R10, [R1+0x758] ;  /* 0x00075800010a7983 */ /* 0x0023620000100a00 */
[----:B------:R-:W-:Y:S02]  /*252b0*/  MOV R38, R60 ;  /* 0x0000003c00267202 */ /* 0x000fe40000000f00 */
[----:B------:R-:W-:-:S02]  /*252c0*/  MOV R46, 0x252e0 ;  /* 0x000252e0002e7802 */ /* 0x000fc40000000f00 */
[----:B-1---5:R-:W-:Y:S05]  /*252d0*/  CALL.REL.NOINC `($_ZN7cutlass13device_kernelIN5flash19enable_sm80_to_sm89INS1_16FlashAttnBwdSm80INS1_25CollectiveMainloopBwdSm80ILi2ELi2EN4cute5tupleIJNS5_1CILi128EEES8_NS7_ILi64EEEEEENS_6half_tEfNS_4arch4Sm80ELb1ELb0ELb1ELb1ELb0ELb0ELb0ELb0ELi2ELi4ELi4ELi4ELb0EEENS1_24CollectiveEpilogueBwdGQAISA_fSD_Li256ELb1ELb0EEENS1_25SingleTileBwdLPTSchedulerILb1ELi128ELb0EEEEEEEEEvNT_6ParamsE$_ZN4cute8smem_ptrIPN7cutlass6half_tEECI1NS_12iter_adaptorIS3_S4_EEES3_) ;  /* 0xfffe3c5000007944 */ /* 0x022fea0003c3ffff */
[----:B-1----:R1:W5:Y:S01]  /*252e0*/  LDL.64 R2, [R1+0x758] ;  /* 0x0007580001027983 */ /* 0x0023620000100a00 */
[----:B------:R-:W-:-:S03]  /*252f0*/  MOV R34, 0x25310 ;  /* 0x0002531000227802 */ /* 0x000fc60000000f00 */
[----:B-1---5:R-:W-:Y:S05]  /*25300*/  CALL.REL.NOINC `($_ZN7cutlass13device_kernelIN5flash19enable_sm80_to_sm89INS1_16FlashAttnBwdSm80INS1_25CollectiveMainloopBwdSm80ILi2ELi2EN4cute5tupleIJNS5_1CILi128EEES8_NS7_ILi64EEEEEENS_6half_tEfNS_4arch4Sm80ELb1ELb0ELb1ELb1ELb0ELb0ELb0ELb0ELi2ELi4ELi4ELi4ELb0EEENS1_24CollectiveEpilogueBwdGQAISA_fSD_Li256ELb1ELb0EEENS1_25SingleTileBwdLPTSchedulerILb1ELi128ELb0EEEEEEEEEvNT_6ParamsE$_ZN4cute3eso3ESOILb1ELb0EJNS_6LayoutINS_5tupleIJNS3_IJNS_1CILi8EEENS4_ILi1EEEEEENS4_ILi2EEEEEENS3_IJNS3_IJS6_NS4_ILi0EEEEEENS4_ILi8192EEEEEEEENS_10ViewEngineINS_8smem_ptrIPN7cutlass6half_tEEEEEEEC2ERKSE_RKSL_) ;  /* 0xfffe31a000007944 */ /* 0x022fea0003c3ffff */
        /* <DEDUP_REMOVED lines=119> */
[----:B-1----:R-:W-:Y:S05]  /*25a80*/  CALL.REL.NOINC `($_ZN7cutlass13device_kernelIN5flash19enable_sm80_to_sm89INS1_16FlashAttnBwdSm80INS1_25CollectiveMainloopBwdSm80ILi2ELi2EN4cute5tupleIJNS5_1CILi128EEES8_NS7_ILi64EEEEEENS_6half_tEfNS_4arch4Sm80ELb1ELb0ELb1ELb1ELb0ELb0ELb0ELb0ELi2ELi4ELi4ELi4ELb0EEENS1_24CollectiveEpilogueBwdGQAISA_fSD_Li256ELb1ELb0EEENS1_25SingleTileBwdLPTSchedulerILb1ELi128ELb0EEEEEEEEEvNT_6ParamsE$_ZZN4cute5sliceINS_5tupleIJNS_10UnderscoreES2_NS_1CILi0EEEEEENS1_IJNS1_IJNS3_ILi1EEES4_EEEiNS3_ILi1024EEEEEEEEDaRKT_RKT0_ENKUlRKT_RKT0_E_clIS2_iEEDaSI_SL_) ;  /* 0xfffe3d5000007944 */ /* 0x002fea0003c3ffff */
[----:B------:R-:W-:Y:S02]  /*25a90*/  MOV R2, 0x25ab0 ;  /* 0x00025ab000027802 */ /* 0x000fe40000000f00 */
[----:B------:R-:W-:Y:S05]  /*25aa0*/  CALL.REL.NOINC `($_ZN7cutlass13device_kernelIN5flash19enable_sm80_to_sm89INS1_16FlashAttnBwdSm80INS1_25CollectiveMainloopBwdSm80ILi2ELi2EN4cute5tupleIJNS5_1CILi128EEES8_NS7_ILi64EEEEEENS_6half_tEfNS_4arch4Sm80ELb1ELb0ELb1ELb1ELb0ELb0ELb0ELb0ELi2ELi4ELi4ELi4ELb0EEENS1_24CollectiveEpilogueBwdGQAISA_fSD_Li256ELb1ELb0EEENS1_25SingleTileBwdLPTSchedulerILb1ELi128ELb0EEEEEEEEEvNT_6ParamsE$_ZZN4cute12filter_tupleINS_5tupleIJNS_10UnderscoreES2_NS_1CILi0EEEEEENS1_IJNS1_IJNS3_ILi1EEES4_EEEiNS3_ILi1024EEEEEEZNS_5sliceIS5_S9_EEDaRKT_RKT0_EUlRKT_RKT0_E_EEDaSD_SG_OT1_ENKUlDpSJ_E_clIJNS1_IJS7_EEENS1_IJiEEENS1_IJEEEEEEDaSQ_) ;  /* 0xfffe36d000007944 */ /* 0x000fea0003c3ffff */
[----:B------:R-:W-:Y:S02]  /*25ab0*/  MOV R82, R69 ;  /* 0x0000004500527202 */ /* 0x000fe40000000f00 */
[----:B------:R-:W-:-:S02]  /*25ac0*/  MOV R36, 0x25ae0 ;  /* 0x00025ae000247802 */ /* 0x000fc40000000f00 */
[----:B------:R-:W-:Y:S05]  /*25ad0*/  CALL.REL.NOINC `($_ZN7cutlass13device_kernelIN5flash19enable_sm80_to_sm89INS1_16FlashAttnBwdSm80INS1_25CollectiveMainloopBwdSm80ILi2ELi2EN4cute5tupleIJNS5_1CILi128EEES8_NS7_ILi64EEEEEENS_6half_tEfNS_4arch4Sm80ELb1ELb0ELb1ELb1ELb0ELb0ELb0ELb0ELi2ELi4ELi4ELi4ELb0EEENS1_24CollectiveEpilogueBwdGQAISA_fSD_Li256ELb1ELb0EEENS1_25SingleTileBwdLPTSchedulerILb1ELi128ELb0EEEEEEEEEvNT_6ParamsE$_ZN4cute5tupleIJNS0_IJNS0_IJNS_1CILi8EEENS1_ILi1EEEEEENS1_ILi2EEEEEENS0_IJNS0_IJS3_NS1_ILi0EEEEEEiEEEEEC2ERKS6_RKS9_) ;  /* 0xfffe312000007944 */ /* 0x000fea0003c3ffff */
[----:B-1----:R1:W5:Y:S01]  /*25ae0*/  LDL R3, [R8] ;  /* 0x0000000008037983 */ /* 0x0023620000100800 */
[----:B------:R-:W-:-:S02]  /*25af0*/  MOV R82, R69 ;  /* 0x0000004500527202 */ /* 0x000fc40000000f00 */
[----:B------:R-:W-:Y:S02]  /*25b00*/  MOV R12, 0x25b20 ;  /* 0x00025b20000c7802 */ /* 0x000fe40000000f00 */
[----:B-1---5:R-:W-:Y:S05]  /*25b10*/  CALL.REL.NOINC `($_ZN7cutlass13device_kernelIN5flash19enable_sm80_to_sm89INS1_16FlashAttnBwdSm80INS1_25CollectiveMainloopBwdSm80ILi2ELi2EN4cute5tupleIJNS5_1CILi128EEES8_NS7_ILi64EEEEEENS_6half_tEfNS_4arch4Sm80ELb1ELb0ELb1ELb1ELb0ELb0ELb0ELb0ELi2ELi4ELi4ELi4ELb0EEENS1_24CollectiveEpilogueBwdGQAISA_fSD_Li256ELb1ELb0EEENS1_25SingleTileBwdLPTSchedulerILb1ELi128ELb0EEEEEEEEEvNT_6ParamsE$_ZN4cute3eso3ESOILb0ELb1EJNS_6LayoutINS_5tupleIJNS3_IJNS_1CILi8EEENS4_ILi1EEEEEENS4_ILi2EEEEEENS3_IJNS3_IJS6_NS4_ILi0EEEEEEiEEEEESA_EEC2ERKSD_RKSA_) ;  /* 0xfffe111000007944 */ /* 0x022fea0003c3ffff */
[----:B------:R2:W5:Y:S01]  /*25b20*/  LDL R36, [R8] ;  /* 0x0000000008247983 */ /* 0x0005620000100800 */
[----:B------:R-:W-:Y:S01]  /*25b30*/  IMAD.MOV.U32 R38, RZ, RZ, R60 ;  /* 0x000000ffff267224 */ /* 0x000fe200078e003c */
[----:B-1----:R-:W-:Y:S01]  /*25b40*/  MOV R2, R28 ;  /* 0x0000001c00027202 */ /* 0x002fe20000000f00 */
[----:B------:R-:W-:Y:S01]  /*25b50*/  IMAD.MOV.U32 R3, RZ, RZ, R29 ;  /* 0x000000ffff037224 */ /* 0x000fe200078e001d */
[----:B------:R-:W-:Y:S02]  /*25b60*/  MOV R46, 0x25b80 ;  /* 0x00025b80002e7802 */ /* 0x000fe40000000f00 */
[----:B--2--5:R-:W-:Y:S05]  /*25b70*/  CALL.REL.NOINC `($_ZN7cutlass13device_kernelIN5flash19enable_sm80_to_sm89INS1_16FlashAttnBwdSm80INS1_25CollectiveMainloopBwdSm80ILi2ELi2EN4cute5tupleIJNS5_1CILi128EEES8_NS7_ILi64EEEEEENS_6half_tEfNS_4arch4Sm80ELb1ELb0ELb1ELb1ELb0ELb0ELb0ELb0ELi2ELi4ELi4ELi4ELb0EEENS1_24CollectiveEpilogueBwdGQAISA_fSD_Li256ELb1ELb0EEENS1_25SingleTileBwdLPTSchedulerILb1ELi128ELb0EEEEEEEEEvNT_6ParamsE$_ZN4cute8smem_ptrIPN7cutlass6half_tEECI1NS_12iter_adaptorIS3_S4_EEES3_) ;  /* 0xfffe33b000007944 */ /* 0x024fea0003c3ffff */
[----:B-1----:R-:W2:Y:S01]  /*25b80*/  LDL.64 R2, [R1+0x758] ;  /* 0x0007580001027983 */ /* 0x002ea20000100a00 */
[----:B------:R-:W-:Y:S01]  /*25b90*/  IMAD.MOV.U32 R82, RZ, RZ, R69 ;  /* 0x000000ffff527224 */ /* 0x000fe200078e0045 */
[----:B------:R-:W-:Y:S02]  /*25ba0*/  MOV R83, R59 ;  /* 0x0000003b00537202 */ /* 0x000fe40000000f00 */
[----:B------:R-:W-:Y:S01]  /*25bb0*/  MOV R38, 0x25be0 ;  /* 0x00025be000267802 */ /* 0x000fe20000000f00 */
[----:B--2---:R1:W-:Y:S04]  /*25bc0*/  STL.64 [R1+0x770], R2 ;  /* 0x0007700201007387 */ /* 0x0043e80000100a00 */
[----:B-1----:R-:W-:Y:S05]  /*25bd0*/  CALL.REL.NOINC `($_ZN7cutlass13device_kernelIN5flash19enable_sm80_to_sm89INS1_16FlashAttnBwdSm80INS1_25CollectiveMainloopBwdSm80ILi2ELi2EN4cute5tupleIJNS5_1CILi128EEES8_NS7_ILi64EEEEEENS_6half_tEfNS_4arch4Sm80ELb1ELb0ELb1ELb1ELb0ELb0ELb0ELb0ELi2ELi4ELi4ELi4ELb0EEENS1_24CollectiveEpilogueBwdGQAISA_fSD_Li256ELb1ELb0EEENS1_25SingleTileBwdLPTSchedulerILb1ELi128ELb0EEEEEEEEEvNT_6ParamsE$_ZN4cute3eso3ESOILb0ELb0EJNS_6LayoutINS_5tupleIJNS3_IJNS_1CILi8EEENS4_ILi1EEEEEENS4_ILi2EEEEEENS3_IJNS3_IJS6_NS4_ILi0EEEEEEiEEEEENS_10ViewEngineINS_8smem_ptrIPN7cutlass6half_tEEEEEEEC2ERKSD_RKSK_) ;  /* 0xfffe08f000007944 */ /* 0x002fea0003c3ffff */
[----:B------:R2:W5:Y:S04]  /*25be0*/  LDL R37, [R8] ;  /* 0x0000000008257983 */ /* 0x0005680000100800 */
[----:B------:R2:W5:Y:S01]  /*25bf0*/  LDL.64 R4, [R8+0x8] ;  /* 0x0000080008047983 */ /* 0x0005620000100a00 */
[----:B------:R-:W-:Y:S01]  /*25c00*/  IMAD.MOV.U32 R82, RZ, RZ, R69 ;  /* 0x000000ffff527224 */ /* 0x000fe200078e0045 */
[----:B------:R-:W-:Y:S01]  /*25c10*/  MOV R38, R22 ;  /* 0x0000001600267202 */ /* 0x000fe20000000f00 */
[----:B-1----:R-:W-:Y:S01]  /*25c20*/  IMAD.MOV.U32 R3, RZ, RZ, R23 ;  /* 0x000000ffff037224 */ /* 0x002fe200078e0017 */
[----:B------:R-:W-:-:S02]  /*25c30*/  MOV R36, 0x25c50 ;  /* 0x00025c5000247802 */ /* 0x000fc40000000f00 */
[----:B--2--5:R-:W-:Y:S05]  /*25c40*/  CALL.REL.NOINC `($_ZN7cutlass13device_kernelIN5flash19enable_sm80_to_sm89INS1_16FlashAttnBwdSm80INS1_25CollectiveMainloopBwdSm80ILi2ELi2EN4cute5tupleIJNS5_1CILi128EEES8_NS7_ILi64EEEEEENS_6half_tEfNS_4arch4Sm80ELb1ELb0ELb1ELb1ELb0ELb0ELb0ELb0ELi2ELi4ELi4ELi4ELb0EEENS1_24CollectiveEpilogueBwdGQAISA_fSD_Li256ELb1ELb0EEENS1_25SingleTileBwdLPTSchedulerILb1ELi128ELb0EEEEEEEEEvNT_6ParamsE$_ZN4cute3eso3ESOILb1ELb0EJNS_6LayoutINS_5tupleIJNS3_IJNS3_IJNS_1CILi4EEENS4_ILi2EEEEEENS4_ILi1EEEEEES6_EEENS3_IJNS3_IJNS3_IJS8_NS4_ILi32EEEEEENS4_ILi0EEEEEENS4_ILi64EEEEEEEENS_10ViewEngineIPN7cutlass6half_tEEEEEC2ERKSH_RKSM_) ;  /* 0xfffe1a3000007944 */ /* 0x024fea0003c3ffff */
[----:B-1----:R1:W5:Y:S01]  /*25c50*/  LDL.64 R2, [R8] ;  /* 0x0000000008027983 */ /* 0x0023620000100a00 */
[----:B------:R-:W-:-:S03]  /*25c60*/  MOV R36, 0x25c80 ;  /* 0x00025c8000247802 */ /* 0x000fc60000000f00 */
[----:B-1---5:R-:W-:Y:S05]  /*25c70*/  CALL.REL.NOINC `($_ZN7cutlass13device_kernelIN5flash19enable_sm80_to_sm89INS1_16FlashAttnBwdSm80INS1_25CollectiveMainloopBwdSm80ILi2ELi2EN4cute5tupleIJNS5_1CILi128EEES8_NS7_ILi64EEEEEENS_6half_tEfNS_4arch4Sm80ELb1ELb0ELb1ELb1ELb0ELb0ELb0ELb0ELi2ELi4ELi4ELi4ELb0EEENS1_24CollectiveEpilogueBwdGQAISA_fSD_Li256ELb1ELb0EEENS1_25SingleTileBwdLPTSchedulerILb1ELi128ELb0EEEEEEEEEvNT_6ParamsE$_ZZN4cute4takeILi1ELi2ENS_5tupleIJNS1_IJNS_1CILi1EEENS2_ILi0EEEEEEiEEEEEDaRKT1_ENKUlDpRKT_E_clIJiEEEDaSD_) ;  /* 0xfffe3a8000007944 */ /* 0x022fea0003c3ffff */
[----:B------:R-:W-:Y:S02]  /*25c80*/  MOV R82, R60 ;  /* 0x0000003c00527202 */ /* 0x000fe40000000f00 */
[----:B------:R-:W-:-:S02]  /*25c90*/  MOV R38, 0x25cb0 ;  /* 0x00025cb000267802 */ /* 0x000fc40000000f00 */
[----:B------:R-:W-:Y:S05]  /*25ca0*/  CALL.REL.NOINC `($_ZN7cutlass13device_kernelIN5flash19enable_sm80_to_sm89INS1_16FlashAttnBwdSm80INS1_25CollectiveMainloopBwdSm80ILi2ELi2EN4cute5tupleIJNS5_1CILi128EEES8_NS7_ILi64EEEEEENS_6half_tEfNS_4arch4Sm80ELb1ELb0ELb1ELb1ELb0ELb0ELb0ELb0ELi2ELi4ELi4ELi4ELb0EEENS1_24CollectiveEpilogueBwdGQAISA_fSD_Li256ELb1ELb0EEENS1_25SingleTileBwdLPTSchedulerILb1ELi128ELb0EEEEEEEEEvNT_6ParamsE$_ZN4cute3eso3ESOILb1ELb0EJNS_5tupleIJNS_1CILi1EEENS3_ILi0EEEEEENS2_IJiEEEEEC2ERKS6_RKS7_) ;  /* 0xfffe182000007944 */ /* 0x000fea0003c3ffff */
[----:B-1----:R1:W5:Y:S01]  /*25cb0*/  LDL R37, [R1+0x758] ;  /* 0x0007580001257983 */ /* 0x0023620000100800 */
[----:B------:R-:W-:-:S02]  /*25cc0*/  MOV R82, R69 ;  /* 0x0000004500527202 */ /* 0x000fc40000000f00 */
[----:B------:R-:W-:Y:S02]  /*25cd0*/  MOV R38, 0x25cf0 ;  /* 0x00025cf000267802 */ /* 0x000fe40000000f00 */
[----:B-1---5:R-:W-:Y:S05]  /*25ce0*/  CALL.REL.NOINC `($_ZN7cutlass13device_kernelIN5flash19enable_sm80_to_sm89INS1_16FlashAttnBwdSm80INS1_25CollectiveMainloopBwdSm80ILi2ELi2EN4cute5tupleIJNS5_1CILi128EEES8_NS7_ILi64EEEEEENS_6half_tEfNS_4arch4Sm80ELb1ELb0ELb1ELb1ELb0ELb0ELb0ELb0ELi2ELi4ELi4ELi4ELb0EEENS1_24CollectiveEpilogueBwdGQAISA_fSD_Li256ELb1ELb0EEENS1_25SingleTileBwdLPTSchedulerILb1ELi128ELb0EEEEEEEEEvNT_6ParamsE$_ZN4cute5tupleIJNS0_IJNS0_IJNS_1CILi8EEENS1_ILi1EEEEEENS0_IJNS1_ILi2EEEEEEEEENS0_IJNS0_IJS3_NS1_ILi0EEEEEENS0_IJiEEEEEEEEC2ERKS7_RKSB_) ;  /* 0xfffe2ed000007944 */ /* 0x022fea0003c3ffff */
[----:B------:R2:W5:Y:S01]  /*25cf0*/  LDL R40, [R8] ;  /* 0x0000000008287983 */ /* 0x0005620000100800 */
[----:B------:R-:W-:Y:S01]  /*25d00*/  IMAD.MOV.U32 R82, RZ, RZ, R69 ;  /* 0x000000ffff527224 */ /* 0x000fe200078e0045 */
[----:B------:R-:W-:Y:S02]  /*25d10*/  MOV R83, R59 ;  /* 0x0000003b00537202 */ /* 0x000fe40000000f00 */
[----:B------:R2:W-:Y:S01]  /*25d20*/  STL.64 [R1+0x770], R4 ;  /* 0x0007700401007387 */ /* 0x0005e20000100a00 */
[----:B------:R-:W-:-:S03]  /*25d30*/  MOV R38, 0x25d50 ;  /* 0x00025d5000267802 */ /* 0x000fc60000000f00 */
[----:B-12--5:R-:W-:Y:S05]  /*25d40*/  CALL.REL.NOINC `($_ZN7cutlass13device_kernelIN5flash19enable_sm80_to_sm89INS1_16FlashAttnBwdSm80INS1_25CollectiveMainloopBwdSm80ILi2ELi2EN4cute5tupleIJNS5_1CILi128EEES8_NS7_ILi64EEEEEENS_6half_tEfNS_4arch4Sm80ELb1ELb0ELb1ELb1ELb0ELb0ELb0ELb0ELi2ELi4ELi4ELi4ELb0EEENS1_24CollectiveEpilogueBwdGQAISA_fSD_Li256ELb1ELb0EEENS1_25SingleTileBwdLPTSchedulerILb1ELi128ELb0EEEEEEEEEvNT_6ParamsE$_ZN4cute3eso3ESOILb0ELb0EJNS_6LayoutINS_5tupleIJNS3_IJNS_1CILi8EEENS4_ILi1EEEEEENS3_IJNS4_ILi2EEEEEEEEENS3_IJNS3_IJS6_NS4_ILi0EEEEEENS3_IJiEEEEEEEENS_10ViewEngineINS_8smem_ptrIPN7cutlass6half_tEEEEEEEC2ERKSF_RKSM_) ;  /* 0xfffe071000007944 */ /* 0x026fea0003c3ffff */
[----:B------:R2:W5:Y:S04]  /*25d50*/  LDL R11, [R8] ;  /* 0x00000000080b7983 */ /* 0x0005680000100800 */
[----:B------:R2:W5:Y:S01]  /*25d60*/  LDL.64 R4, [R8+0x8] ;  /* 0x0000080008047983 */ /* 0x0005620000100a00 */
[----:B------:R-:W-:-:S02]  /*25d70*/  MOV R82, R69 ;  /* 0x0000004500527202 */ /* 0x000fc40000000f00 */
[----:B------:R-:W-:Y:S02]  /*25d80*/  MOV R38, 0x25da0 ;  /* 0x00025da000267802 */ /* 0x000fe40000000f00 */
[----:B-12--5:R-:W-:Y:S05]  /*25d90*/  CALL.REL.NOINC `($_ZN7cutlass13device_kernelIN5flash19enable_sm80_to_sm89INS1_16FlashAttnBwdSm80INS1_25CollectiveMainloopBwdSm80ILi2ELi2EN4cute5tupleIJNS5_1CILi128EEES8_NS7_ILi64EEEEEENS_6half_tEfNS_4arch4Sm80ELb1ELb0ELb1ELb1ELb0ELb0ELb0ELb0ELi2ELi4ELi4ELi4ELb0EEENS1_24CollectiveEpilogueBwdGQAISA_fSD_Li256ELb1ELb0EEENS1_25SingleTileBwdLPTSchedulerILb1ELi128ELb0EEEEEEEEEvNT_6ParamsE$_ZN4cute3eso3ESOILb1ELb0EJNS_6LayoutINS_5tupleIJNS3_IJNS3_IJNS_1CILi4EEENS4_ILi2EEEEEENS4_ILi1EEEEEENS3_IJS6_EEEEEENS3_IJNS3_IJNS3_IJS8_NS4_ILi32EEEEEENS4_ILi0EEEEEENS3_IJNS4_ILi64EEEEEEEEEEENS_10ViewEngineIPN7cutlass6half_tEEEEEC2ERKSJ_RKSO_) ;  /* 0xfffe18a000007944 */ /* 0x026fea0003c3ffff */
[----:B-1----:R1:W5:Y:S01]  /*25da0*/  LDL.64 R2, [R8] ;  /* 0x0000000008027983 */ /* 0x0023620000100a00 */
[----:B------:R-:W-:Y:S02]  /*25db0*/  MOV R82, R69 ;  /* 0x0000004500527202 */ /* 0x000fe40000000f00 */
[----:B------:R-:W-:Y:S02]  /*25dc0*/  MOV R38, 0x25de0 ;  /* 0x00025de000267802 */ /* 0x000fe40000000f00 */
[----:B-1---5:R-:W-:Y:S05]  /*25dd0*/  CALL.REL.NOINC `($_ZN7cutlass13device_kernelIN5flash19enable_sm80_to_sm89INS1_16FlashAttnBwdSm80INS1_25CollectiveMainloopBwdSm80ILi2ELi2EN4cute5tupleIJNS5_1CILi128EEES8_NS7_ILi64EEEEEENS_6half_tEfNS_4arch4Sm80ELb1ELb0ELb1ELb1ELb0ELb0ELb0ELb0ELi2ELi4ELi4ELi4ELb0EEENS1_24CollectiveEpilogueBwdGQAISA_fSD_Li256ELb1ELb0EEENS1_25SingleTileBwdLPTSchedulerILb1ELi128ELb0EEEEEEEEEvNT_6ParamsE$_ZN4cute3eso3ESOILb1ELb0EJNS_6LayoutINS_5tupleIJNS3_IJNS3_IJNS3_IJNS_1CILi4EEENS4_ILi2EEEEEENS4_ILi1EEEEEES8_EEENS3_IJNS3_IJNS3_IJS8_S8_EEES8_EEES6_EEEEEENS3_IJNS3_IJNS3_IJNS3_IJS8_NS4_ILi32EEEEEENS4_ILi0EEEEEESH_EEENS3_IJNS3_IJNS3_IJSH_SH_EEESH_EEENS4_ILi64EEEEEEEEEEENS_10ViewEngineIPN7cutlass6half_tEEEEEC2ERKSP_RKSU_) ;  /* 0xfffe173000007944 */ /* 0x022fea0003c3ffff */
[----:B-1----:R1:W5:Y:S01]  /*25de0*/  LDL.64 R2, [R8] ;  /* 0x0000000008027983 */ /* 0x0023620000100a00 */
[----:B------:R-:W-:Y:S02]  /*25df0*/  MOV R83, R69 ;  /* 0x0000004500537202 */ /* 0x000fe40000000f00 */
[----:B------:R-:W-:Y:S02]  /*25e00*/  MOV R12, 0x25e20 ;  /* 0x00025e20000c7802 */ /* 0x000fe40000000f00 */
[----:B-1---5:R-:W-:Y:S05]  /*25e10*/  CALL.REL.NOINC `($_ZN7cutlass13device_kernelIN5flash19enable_sm80_to_sm89INS1_16FlashAttnBwdSm80INS1_25CollectiveMainloopBwdSm80ILi2ELi2EN4cute5tupleIJNS5_1CILi128EEES8_NS7_ILi64EEEEEENS_6half_tEfNS_4arch4Sm80ELb1ELb0ELb1ELb1ELb0ELb0ELb0ELb0ELi2ELi4ELi4ELi4ELb0EEENS1_24CollectiveEpilogueBwdGQAISA_fSD_Li256ELb1ELb0EEENS1_25SingleTileBwdLPTSchedulerILb1ELi128ELb0EEEEEEEEEvNT_6ParamsE$_ZN4cute5tupleIJNS0_IJNS_1CILi2EEEEEENS0_IJiEEEEEC2ERKS3_RKS4_) ;  /* 0xfffe2f4000007944 */ /* 0x022fea0003c3ffff */
[----:B------:R-:W2:Y:S01]  /*25e20*/  LDL R6, [R8] ;  /* 0x0000000008067983 */ /* 0x000ea20000100800 */
[----:B------:R-:W-:Y:S02]  /*25e30*/  MOV R82, R58 ;  /* 0x0000003a00527202 */ /* 0x000fe40000000f00 */
[----:B-1----:R-:W-:Y:S01]  /*25e40*/  MOV R10, 0x25e70 ;  /* 0x00025e70000a7802 */ /* 0x002fe20000000f00 */
[----:B--2---:R1:W-:Y:S04]  /*25e50*/  STL [R1+0x750], R6 ;  /* 0x0007500601007387 */ /* 0x0043e80000100800 */
[----:B-1----:R-:W-:Y:S05]  /*25e60*/  CALL.REL.NOINC `($_ZN7cutlass13device_kernelIN5flash19enable_sm80_to_sm89INS1_16FlashAttnBwdSm80INS1_25CollectiveMainloopBwdSm80ILi2ELi2EN4cute5tupleIJNS5_1CILi128EEES8_NS7_ILi64EEEEEENS_6half_tEfNS_4arch4Sm80ELb1ELb0ELb1ELb1ELb0ELb0ELb0ELb0ELi2ELi4ELi4ELi4ELb0EEENS1_24CollectiveEpilogueBwdGQAISA_fSD_Li256ELb1ELb0EEENS1_25SingleTileBwdLPTSchedulerILb1ELi128ELb0EEEEEEEEEvNT_6ParamsE$_ZZN4cute14logical_divideINS_5tupleIJNS1_IJNS_1CILi8EEENS2_ILi1EEEEEENS1_IJNS2_ILi2EEEEEEEEENS1_IJNS1_IJS4_NS2_ILi0EEEEEENS1_IJiEEEEEENS1_IJS5_NS_6LayoutIS4_S9_EEEEEEEDaRKNSD_IT_T0_EERKT1_ENKUlRKT_RKT0_E_clINSD_IS7_SB_EESE_EEDaSQ_ST_) ;  /* 0xfffe376000007944 */ /* 0x002fea0003c3ffff */
[----:B------:R-:W-:Y:S02]  /*25e70*/  MOV R10, R69 ;  /* 0x00000045000a7202 */ /* 0x000fe40000000f00 */
[----:B------:R-:W-:-:S02]  /*25e80*/  MOV R12, 0x25ea0 ;  /* 0x00025ea0000c7802 */ /* 0x000fc40000000f00 */
[----:B-----5:R-:W-:Y:S05]  /*25e90*/  CALL.REL.NOINC `($_ZN7cutlass13device_kernelIN5flash19enable_sm80_to_sm89INS1_16FlashAttnBwdSm80INS1_25CollectiveMainloopBwdSm80ILi2ELi2EN4cute5tupleIJNS5_1CILi128EEES8_NS7_ILi64EEEEEENS_6half_tEfNS_4arch4Sm80ELb1ELb0ELb1ELb1ELb0ELb0ELb0ELb0ELi2ELi4ELi4ELi4ELb0EEENS1_24CollectiveEpilogueBwdGQAISA_fSD_Li256ELb1ELb0EEENS1_25SingleTileBwdLPTSchedulerILb1ELi128ELb0EEEEEEEEEvNT_6ParamsE$_ZN4cute3eso3ESOILb1ELb0EJNS_5tupleIJNS2_IJNS_1CILi1EEENS3_ILi0EEEEEENS2_IJS5_S5_EEEEEENS2_IJS5_iEEEEEC2ERKS8_RKS9_) ;  /* 0xfffe157000007944 */ /* 0x020fea0003c3ffff */
[----:B-1----:R1:W5:Y:S01]  /*25ea0*/  LDL R11, [R8] ;  /* 0x00000000080b7983 */ /* 0x0023620000100800 */
[----:B------:R-:W-:-:S02]  /*25eb0*/  MOV R83, R69 ;  /* 0x0000004500537202 */ /* 0x000fc40000000f00 */
[----:B------:R-:W-:Y:S02]  /*25ec0*/  MOV R12, 0x25ee0 ;  /* 0x00025ee0000c7802 */ /* 0x000fe40000000f00 */
[----:B-1---5:R-:W-:Y:S05]  /*25ed0*/  CALL.REL.NOINC `($_ZN7cutlass13device_kernelIN5flash19enable_sm80_to_sm89INS1_16FlashAttnBwdSm80INS1_25CollectiveMainloopBwdSm80ILi2ELi2EN4cute5tupleIJNS5_1CILi128EEES8_NS7_ILi64EEEEEENS_6half_tEfNS_4arch4Sm80ELb1ELb0ELb1ELb1ELb0ELb0ELb0ELb0ELi2ELi4ELi4ELi4ELb0EEENS1_24CollectiveEpilogueBwdGQAISA_fSD_Li256ELb1ELb0EEENS1_25SingleTileBwdLPTSchedulerILb1ELi128ELb0EEEEEEEEEvNT_6ParamsE$_ZN4cute5tupleIJNS0_IJNS0_IJNS0_IJNS_1CILi8EEENS1_ILi1EEEEEENS0_IJS3_S3_EEEEEENS0_IJS3_NS1_ILi2EEEEEEEEENS0_IJNS0_IJNS0_IJS3_NS1_ILi0EEEEEENS0_IJSA_SA_EEEEEENS0_IJSA_iEEEEEEEEC2ERKS9_RKSF_) ;  /* 0xfffe2a4000007944 */ /* 0x022fea0003c3ffff */
[----:B-1----:R1:W5:Y:S01]  /*25ee0*/  LDL R11, [R8] ;  /* 0x00000000080b7983 */ /* 0x0023620000100800 */
[----:B------:R-:W-:Y:S02]  /*25ef0*/  MOV R10, R69 ;  /* 0x00000045000a7202 */ /* 0x000fe40000000f00 */
[----:B------:R-:W-:Y:S02]  /*25f00*/  MOV R12, 0x25f20 ;  /* 0x00025f20000c7802 */ /* 0x000fe40000000f00 */
[----:B-1---5:R-:W-:Y:S05]  /*25f10*/  CALL.REL.NOINC `($_ZN7cutlass13device_kernelIN5flash19enable_sm80_to_sm89INS1_16FlashAttnBwdSm80INS1_25CollectiveMainloopBwdSm80ILi2ELi2EN4cute5tupleIJNS5_1CILi128EEES8_NS7_ILi64EEEEEENS_6half_tEfNS_4arch4Sm80ELb1ELb0ELb1ELb1ELb0ELb0ELb0ELb0ELi2ELi4ELi4ELi4ELb0EEENS1_24CollectiveEpilogueBwdGQAISA_fSD_Li256ELb1ELb0EEENS1_25SingleTileBwdLPTSchedulerILb1ELi128ELb0EEEEEEEEEvNT_6ParamsE$_ZN4cute3eso3ESOILb1ELb0EJNS_5tupleIJNS2_IJNS_1CILi1EEENS3_ILi0EEEEEENS2_IJS5_S5_EEEEEENS2_IJS5_iEEEEEC2ERKS8_RKS9_) ;  /* 0xfffe14f000007944 */ /* 0x022fea0003c3ffff */
[----:B-1----:R1:W5:Y:S01]  /*25f20*/  LDL R11, [R8] ;  /* 0x00000000080b7983 */ /* 0x0023620000100800 */
[----:B------:R-:W-:Y:S02]  /*25f30*/  MOV R82, R69 ;  /* 0x0000004500527202 */ /* 0x000fe40000000f00 */
[----:B------:R-:W-:Y:S02]  /*25f40*/  MOV R12, 0x25f60 ;  /* 0x00025f60000c7802 */ /* 0x000fe40000000f00 */
[----:B-1---5:R-:W-:Y:S05]  /*25f50*/  CALL.REL.NOINC `($_ZN7cutlass13device_kernelIN5flash19enable_sm80_to_sm89INS1_16FlashAttnBwdSm80INS1_25CollectiveMainloopBwdSm80ILi2ELi2EN4cute5tupleIJNS5_1CILi128EEES8_NS7_ILi64EEEEEENS_6half_tEfNS_4arch4Sm80ELb1ELb0ELb1ELb1ELb0ELb0ELb0ELb0ELi2ELi4ELi4ELi4ELb0EEENS1_24CollectiveEpilogueBwdGQAISA_fSD_Li256ELb1ELb0EEENS1_25SingleTileBwdLPTSchedulerILb1ELi128ELb0EEEEEEEEEvNT_6ParamsE$_ZN4cute3eso3ESOILb1ELb0EJNS_5tupleIJNS_1CILi0EEES4_EEEiEEC2ERKS5_RKi) ;  /* 0xfffe153000007944 */ /* 0x022fea0003c3ffff */
[----:B-1----:R1:W5:Y:S01]  /*25f60*/  LDL R11, [R8] ;  /* 0x00000000080b7983 */ /* 0x0023620000100800 */
[----:B------:R-:W-:Y:S02]  /*25f70*/  MOV R82, R69 ;  /* 0x0000004500527202 */ /* 0x000fe40000000f00 */
[----:B------:R-:W-:Y:S02]  /*25f80*/  MOV R12, 0x25fa0 ;  /* 0x00025fa0000c7802 */ /* 0x000fe40000000f00 */
[----:B-1---5:R-:W-:Y:S05]  /*25f90*/  CALL.REL.NOINC `($_ZN7cutlass13device_kernelIN5flash19enable_sm80_to_sm89INS1_16FlashAttnBwdSm80INS1_25CollectiveMainloopBwdSm80ILi2ELi2EN4cute5tupleIJNS5_1CILi128EEES8_NS7_ILi64EEEEEENS_6half_tEfNS_4arch4Sm80ELb1ELb0ELb1ELb1ELb0ELb0ELb0ELb0ELi2ELi4ELi4ELi4ELb0EEENS1_24CollectiveEpilogueBwdGQAISA_fSD_Li256ELb1ELb0EEENS1_25SingleTileBwdLPTSchedulerILb1ELi128ELb0EEEEEEEEEvNT_6ParamsE$_ZN4cute3eso3ESOILb1ELb0EJNS_5tupleIJNS2_IJNS_1CILi1EEENS3_ILi0EEEEEES5_EEENS2_IJNS2_IJS5_S5_EEEiEEEEEC2ERKS7_RKS9_) ;  /* 0xfffe14b000007944 */ /* 0x022fea0003c3ffff */
[----:B-1----:R1:W5:Y:S01]  /*25fa0*/  LDL R11, [R8] ;  /* 0x00000000080b7983 */ /* 0x0023620000100800 */
[----:B------:R-:W-:-:S02]  /*25fb0*/  MOV R82, R69 ;  /* 0x0000004500527202 */ /* 0x000fc40000000f00 */
[----:B------:R-:W-:Y:S02]  /*25fc0*/  MOV R12, 0x25fe0 ;  /* 0x00025fe0000c7802 */ /* 0x000fe40000000f00 */
[----:B-1---5:R-:W-:Y:S05]  /*25fd0*/  CALL.REL.NOINC `($_ZN7cutlass13device_kernelIN5flash19enable_sm80_to_sm89INS1_16FlashAttnBwdSm80INS1_25CollectiveMainloopBwdSm80ILi2ELi2EN4cute5tupleIJNS5_1CILi128EEES8_NS7_ILi64EEEEEENS_6half_tEfNS_4arch4Sm80ELb1ELb0ELb1ELb1ELb0ELb0ELb0ELb0ELi2ELi4ELi4ELi4ELb0EEENS1_24CollectiveEpilogueBwdGQAISA_fSD_Li256ELb1ELb0EEENS1_25SingleTileBwdLPTSchedulerILb1ELi128ELb0EEEEEEEEEvNT_6ParamsE$_ZN4cute5tupleIJNS0_IJNS0_IJNS0_IJNS_1CILi8EEENS1_ILi1EEEEEES3_EEENS0_IJNS0_IJS3_S3_EEENS1_ILi2EEEEEEEEENS0_IJNS0_IJNS0_IJS3_NS1_ILi0EEEEEESA_EEENS0_IJNS0_IJSA_SA_EEEiEEEEEEEEC2ERKS9_RKSF_) ;  /* 0xfffe298000007944 */ /* 0x022fea0003c3ffff */
[----:B------:R2:W5:Y:S01]  /*25fe0*/  LDL R14, [R8] ;  /* 0x00000000080e7983 */ /* 0x0005620000100800 */
[----:B------:R-:W-:Y:S01]  /*25ff0*/  IMAD.MOV.U32 R82, RZ, RZ, R69 ;  /* 0x000000ffff527224 */ /* 0x000fe200078e0045 */
[----:B------:R-:W-:Y:S02]  /*26000*/  MOV R83, R59 ;  /* 0x0000003b00537202 */ /* 0x000fe40000000f00 */
[----:B------:R2:W-:Y:S01]  /*26010*/  STL.64 [R1+0x770], R4 ;  /* 0x0007700401007387 */ /* 0x0005e20000100a00 */
[----:B------:R-:W-:-:S03]  /*26020*/  MOV R12, 0x26040 ;  /* 0x00026040000c7802 */ /* 0x000fc60000000f00 */
[----:B-12--5:R-:W-:Y:S05]  /*26030*/  CALL.REL.NOINC `($_ZN7cutlass13device_kernelIN5flash19enable_sm80_to_sm89INS1_16FlashAttnBwdSm80INS1_25CollectiveMainloopBwdSm80ILi2ELi2EN4cute5tupleIJNS5_1CILi128EEES8_NS7_ILi64EEEEEENS_6half_tEfNS_4arch4Sm80ELb1ELb0ELb1ELb1ELb0ELb0ELb0ELb0ELi2ELi4ELi4ELi4ELb0EEENS1_24CollectiveEpilogueBwdGQAISA_fSD_Li256ELb1ELb0EEENS1_25SingleTileBwdLPTSchedulerILb1ELi128ELb0EEEEEEEEEvNT_6ParamsE$_ZN4cute3eso3ESOILb0ELb0EJNS_6LayoutINS_5tupleIJNS3_IJNS3_IJNS_1CILi8EEENS4_ILi1EEEEEES6_EEENS3_IJNS3_IJS6_S6_EEENS4_ILi2EEEEEEEEENS3_IJNS3_IJNS3_IJS6_NS4_ILi0EEEEEESD_EEENS3_IJNS3_IJSD_SD_EEEiEEEEEEEENS_10ViewEngineINS_8smem_ptrIPN7cutlass6half_tEEEEEEEC2ERKSJ_RKSQ_) ;  /* 0xfffdfeb000007944 */ /* 0x026fea0003c3ffff */
[----:B------:R2:W5:Y:S04]  /*26040*/  LDL R6, [R8] ;  /* 0x0000000008067983 */ /* 0x0005680000100800 */
[----:B------:R2:W5:Y:S01]  /*26050*/  LDL.64 R4, [R8+0x8] ;  /* 0x0000080008047983 */ /* 0x0005620000100a00 */
[----:B------:R-:W-:Y:S01]  /*26060*/  IMAD.MOV.U32 R38, RZ, RZ, R2 ;  /* 0x000000ffff267224 */ /* 0x000fe200078e0002 */
[----:B------:R-:W-:-:S02]  /*26070*/  MOV R82, R60 ;  /* 0x0000003c00527202 */ /* 0x000fc40000000f00 */
[----:B------:R-:W-:Y:S02]  /*26080*/  MOV R36, 0x260a0 ;  /* 0x000260a000247802 */ /* 0x000fe40000000f00 */
[----:B-12--5:R-:W-:Y:S05]  /*26090*/  CALL.REL.NOINC `($_ZN7cutlass13device_kernelIN5flash19enable_sm80_to_sm89INS1_16FlashAttnBwdSm80INS1_25CollectiveMainloopBwdSm80ILi2ELi2EN4cute5tupleIJNS5_1CILi128EEES8_NS7_ILi64EEEEEENS_6half_tEfNS_4arch4Sm80ELb1ELb0ELb1ELb1ELb0ELb0ELb0ELb0ELi2ELi4ELi4ELi4ELb0EEENS1_24CollectiveEpilogueBwdGQAISA_fSD_Li256ELb1ELb0EEENS1_25SingleTileBwdLPTSchedulerILb1ELi128ELb0EEEEEEEEEvNT_6ParamsE$_ZN4cute3eso3ESOILb1ELb0EJNS_6LayoutINS_5tupleIJNS3_IJNS3_IJNS_1CILi4EEENS4_ILi2EEEEEENS4_ILi1EEEEEES6_EEENS3_IJNS3_IJNS3_IJS8_NS4_ILi32EEEEEENS4_ILi0EEEEEENS4_ILi64EEEEEEEENS_10ViewEngineIPN7cutlass6half_tEEEEEC2ERKSH_RKSM_) ;  /* 0xfffe15e000007944 */ /* 0x026fea0003c3ffff */
[----:B------:R2:W5:Y:S01]  /*260a0*/  LDL.64 R10, [R1+0x758] ;  /* 0x00075800010a7983 */ /* 0x0005620000100a00 */
[----:B------:R-:W-:Y:S02]  /*260b0*/  MOV R3, R6 ;  /* 0x0000000600037202 */ /* 0x000fe40000000f00 */
[----:B-1----:R-:W-:Y:S02]  /*260c0*/  MOV R2, 0x260e0 ;  /* 0x000260e000027802 */ /* 0x002fe40000000f00 */
[----:B--2--5:R-:W-:Y:S05]  /*260d0*/  CALL.REL.NOINC `($_ZN7cutlass13device_kernelIN5flash19enable_sm80_to_sm89INS1_16FlashAttnBwdSm80INS1_25CollectiveMainloopBwdSm80ILi2ELi2EN4cute5tupleIJNS5_1CILi128EEES8_NS7_ILi64EEEEEENS_6half_tEfNS_4arch4Sm80ELb1ELb0ELb1ELb1ELb0ELb0ELb0ELb0ELi2ELi4ELi4ELi4ELb0EEENS1_24CollectiveEpilogueBwdGQAISA_fSD_Li256ELb1ELb0EEENS1_25SingleTileBwdLPTSchedulerILb1ELi128ELb0EEEEEEEEEvNT_6ParamsE$_ZZN4cute5sliceINS_5tupleIJNS1_IJNS_10UnderscoreENS_1CILi0EEEEEENS1_IJS4_S2_EEEEEENS1_IJNS1_IJNS1_IJNS3_ILi1EEES4_EEES4_EEENS1_IJNS1_IJS4_S4_EEEiEEEEEEEEDaRKT_RKT0_ENKUlRKT_RKT0_E_clIS6_SC_EEDaSM_SP_) ;  /* 0xfffe36d000007944 */ /* 0x024fea0003c3ffff */
[----:B------:R-:W-:Y:S02]  /*260e0*/  MOV R2, 0x26100 ;  /* 0x0002610000027802 */ /* 0x000fe40000000f00 */
[----:B------:R-:W-:Y:S05]  /*260f0*/  CALL.REL.NOINC `($_ZN7cutlass13device_kernelIN5flash19enable_sm80_to_sm89INS1_16FlashAttnBwdSm80INS1_25CollectiveMainloopBwdSm80ILi2ELi2EN4cute5tupleIJNS5_1CILi128EEES8_NS7_ILi64EEEEEENS_6half_tEfNS_4arch4Sm80ELb1ELb0ELb1ELb1ELb0ELb0ELb0ELb0ELi2ELi4ELi4ELi4ELb0EEENS1_24CollectiveEpilogueBwdGQAISA_fSD_Li256ELb1ELb0EEENS1_25SingleTileBwdLPTSchedulerILb1ELi128ELb0EEEEEEEEEvNT_6ParamsE$_ZZN4cute12filter_tupleINS_5tupleIJNS1_IJNS_10UnderscoreENS_1CILi0EEEEEENS1_IJS4_S2_EEEEEENS1_IJNS1_IJNS1_IJNS3_ILi1EEES4_EEES4_EEENS1_IJNS1_IJS4_S4_EEEiEEEEEEZNS_5sliceIS7_SD_EEDaRKT_RKT0_EUlRKT_RKT0_E_EEDaSH_SK_OT1_ENKUlDpSN_E_clIJNS1_IJS9_EEENS1_IJiEEEEEEDaSU_) ;  /* 0xfffe2ff000007944 */ /* 0x000fea0003c3ffff */
[----:B------:R-:W-:Y:S02]  /*26100*/  MOV R82, R60 ;  /* 0x0000003c00527202 */ /* 0x000fe40000000f00 */
[----:B------:R-:W-:Y:S02]  /*26110*/  MOV R36, 0x26130 ;  /* 0x0002613000247802 */ /* 0x000fe40000000f00 */
[----:B------:R-:W-:Y:S05]  /*26120*/  CALL.REL.NOINC `($_ZN7cutlass13device_kernelIN5flash19enable_sm80_to_sm89INS1_16FlashAttnBwdSm80INS1_25CollectiveMainloopBwdSm80ILi2ELi2EN4cute5tupleIJNS5_1CILi128EEES8_NS7_ILi64EEEEEENS_6half_tEfNS_4arch4Sm80ELb1ELb0ELb1ELb1ELb0ELb0ELb0ELb0ELi2ELi4ELi4ELi4ELb0EEENS1_24CollectiveEpilogueBwdGQAISA_fSD_Li256ELb1ELb0EEENS1_25SingleTileBwdLPTSchedulerILb1ELi128ELb0EEEEEEEEEvNT_6ParamsE$_ZN4cute5tupleIJNS0_IJNS0_IJNS_1CILi8EEENS1_ILi1EEEEEENS1_ILi2EEEEEENS0_IJNS0_IJS3_NS1_ILi0EEEEEEiEEEEEC2ERKS6_RKS9_) ;  /* 0xfffe2ad000007944 */ /* 0x000fea0003c3ffff */
[----:B-1----:R1:W5:Y:S01]  /*26130*/  LDL R3, [R1+0x758] ;  /* 0x0007580001037983 */ /* 0x0023620000100800 */
[----:B------:R-:W-:Y:S02]  /*26140*/  MOV R82, R60 ;  /* 0x0000003c00527202 */ /* 0x000fe40000000f00 */
[----:B------:R-:W-:Y:S02]  /*26150*/  MOV R12, 0x26170 ;  /* 0x00026170000c7802 */ /* 0x000fe40000000f00 */
[----:B-1---5:R-:W-:Y:S05]  /*26160*/  CALL.REL.NOINC `($_ZN7cutlass13device_kernelIN5flash19enable_sm80_to_sm89INS1_16FlashAttnBwdSm80INS1_25CollectiveMainloopBwdSm80ILi2ELi2EN4cute5tupleIJNS5_1CILi128EEES8_NS7_ILi64EEEEEENS_6half_tEfNS_4arch4Sm80ELb1ELb0ELb1ELb1ELb0ELb0ELb0ELb0ELi2ELi4ELi4ELi4ELb0EEENS1_24CollectiveEpilogueBwdGQAISA_fSD_Li256ELb1ELb0EEENS1_25SingleTileBwdLPTSchedulerILb1ELi128ELb0EEEEEEEEEvNT_6ParamsE$_ZN4cute3eso3ESOILb0ELb1EJNS_6LayoutINS_5tupleIJNS3_IJNS_1CILi8EEENS4_ILi1EEEEEENS4_ILi2EEEEEENS3_IJNS3_IJS6_NS4_ILi0EEEEEEiEEEEESA_EEC2ERKSD_RKSA_) ;  /* 0xfffe0ac000007944 */ /* 0x022fea0003c3ffff */
[----:B------:R2:W5:Y:S01]  /*26170*/  LDL R36, [R1+0x758] ;  /* 0x0007580001247983 */ /* 0x0005620000100800 */
[----:B-1----:R-:W-:Y:S01]  /*26180*/  IMAD.MOV.U32 R2, RZ, RZ, R4 ;  /* 0x000000ffff027224 */ /* 0x002fe200078e0004 */
[----:B------:R-:W-:Y:S01]  /*26190*/  MOV R3, R5 ;  /* 0x0000000500037202 */ /* 0x000fe20000000f00 */
[----:B------:R-:W-:Y:S01]  /*261a0*/  IMAD.MOV.U32 R38, RZ, RZ, R60 ;  /* 0x000000ffff267224 */ /* 0x000fe200078e003c */
[----:B------:R-:W-:-:S02]  /*261b0*/  MOV R46, 0x261d0 ;  /* 0x000261d0002e7802 */ /* 0x000fc40000000f00 */
[----:B--2--5:R-:W-:Y:S05]  /*261c0*/  CALL.REL.NOINC `($_ZN7cutlass13device_kernelIN5flash19enable_sm80_to_sm89INS1_16FlashAttnBwdSm80INS1_25CollectiveMainloopBwdSm80ILi2ELi2EN4cute5tupleIJNS5_1CILi128EEES8_NS7_ILi64EEEEEENS_6half_tEfNS_4arch4Sm80ELb1ELb0ELb1ELb1ELb0ELb0ELb0ELb0ELi2ELi4ELi4ELi4ELb0EEENS1_24CollectiveEpilogueBwdGQAISA_fSD_Li256ELb1ELb0EEENS1_25SingleTileBwdLPTSchedulerILb1ELi128ELb0EEEEEEEEEvNT_6ParamsE$_ZN4cute8smem_ptrIPN7cutlass6half_tEECI1NS_12iter_adaptorIS3_S4_EEES3_) ;  /* 0xfffe2d6000007944 */ /* 0x024fea0003c3ffff */
[----:B-1----:R-:W2:Y:S01]  /*261d0*/  LDL.64 R2, [R1+0x758] ;  /* 0x0007580001027983 */ /* 0x002ea20000100a00 */
[----:B------:R-:W-:Y:S01]  /*261e0*/  IMAD.MOV.U32 R82, RZ, RZ, R60 ;  /* 0x000000ffff527224 */ /* 0x000fe200078e003c */
[----:B------:R-:W-:-:S02]  /*261f0*/  MOV R83, R59 ;  /* 0x0000003b00537202 */ /* 0x000fc40000000f00 */
[----:B------:R-:W-:Y:S01]  /*26200*/  MOV R38, 0x26230 ;  /* 0x0002623000267802 */ /* 0x000fe20000000f00 */
[----:B--2---:R1:W-:Y:S04]  /*26210*/  STL.64 [R1+0x770], R2 ;  /* 0x0007700201007387 */ /* 0x0043e80000100a00 */
[----:B-1----:R-:W-:Y:S05]  /*26220*/  CALL.REL.NOINC `($_ZN7cutlass13device_kernelIN5flash19enable_sm80_to_sm89INS1_16FlashAttnBwdSm80INS1_25CollectiveMainloopBwdSm80ILi2ELi2EN4cute5tupleIJNS5_1CILi128EEES8_NS7_ILi64EEEEEENS_6half_tEfNS_4arch4Sm80ELb1ELb0ELb1ELb1ELb0ELb0ELb0ELb0ELi2ELi4ELi4ELi4ELb0EEENS1_24CollectiveEpilogueBwdGQAISA_fSD_Li256ELb1ELb0EEENS1_25SingleTileBwdLPTSchedulerILb1ELi128ELb0EEEEEEEEEvNT_6ParamsE$_ZN4cute3eso3ESOILb0ELb0EJNS_6LayoutINS_5tupleIJNS3_IJNS_1CILi8EEENS4_ILi1EEEEEENS4_ILi2EEEEEENS3_IJNS3_IJS6_NS4_ILi0EEEEEEiEEEEENS_10ViewEngineINS_8smem_ptrIPN7cutlass6half_tEEEEEEEC2ERKSD_RKSK_) ;  /* 0xfffe02a000007944 */ /* 0x002fea0003c3ffff */
[----:B------:R2:W5:Y:S04]  /*26230*/  LDL R8, [R1+0x758] ;  /* 0x0007580001087983 */ /* 0x0005680000100800 */
[----:B------:R2:W5:Y:S01]  /*26240*/  LDL.64 R14, [R1+0x760] ;  /* 0x00076000010e7983 */ /* 0x0005620000100a00 */
[----:B------:R-:W-:Y:S01]  /*26250*/  IMAD.MOV.U32 R82, RZ, RZ, R60 ;  /* 0x000000ffff527224 */ /* 0x000fe200078e003c */
[----:B------:R-:W-:Y:S02]  /*26260*/  MOV R47, RZ ;  /* 0x000000ff002f7202 */ /* 0x000fe40000000f00 */
[----:B------:R-:W-:Y:S02]  /*26270*/  MOV R46, 0x26290 ;  /* 0x00026290002e7802 */ /* 0x000fe40000000f00 */
[----:B-12--5:R-:W-:Y:S05]  /*26280*/  CALL.REL.NOINC `($_ZN7cutlass13device_kernelIN5flash19enable_sm80_to_sm89INS1_16FlashAttnBwdSm80INS1_25CollectiveMainloopBwdSm80ILi2ELi2EN4cute5tupleIJNS5_1CILi128EEES8_NS7_ILi64EEEEEENS_6half_tEfNS_4arch4Sm80ELb1ELb0ELb1ELb1ELb0ELb0ELb0ELb0ELi2ELi4ELi4ELi4ELb0EEENS1_24CollectiveEpilogueBwdGQAISA_fSD_Li256ELb1ELb0EEENS1_25SingleTileBwdLPTSchedulerILb1ELi128ELb0EEEEEEEEEvNT_6ParamsE$_ZN4cute3eso3ESOILb1ELb0EJNS_10UnderscoreEiEEC2ERKS2_RKi) ;  /* 0xfffe0b9000007944 */ /* 0x026fea0003c3ffff */
[----:B------:R-:W2:Y:S01]  /*26290*/  LDL R37, [R1+0x758] ;  /* 0x0007580001257983 */ /* 0x000ea20000100800 */
[----:B------:R-:W-:-:S02]  /*262a0*/  MOV R82, R60 ;  /* 0x0000003c00527202 */ /* 0x000fc40000000f00 */
[----:B------:R-:W-:Y:S01]  /*262b0*/  MOV R38, 0x262e0 ;  /* 0x000262e000267802 */ /* 0x000fe20000000f00 */
[----:B--2---:R-:W-:Y:S02]  /*262c0*/  IMAD R37, R8, R37, RZ ;  /* 0x0000002508257224 */ /* 0x004fe400078e02ff */
        /* <DEDUP_REMOVED lines=19> */
[----:B-1----:R-:W-:Y:S05]  /*26400*/  CALL.REL.NOINC `($_ZN7cutlass13device_kernelIN5flash19enable_sm80_to_sm89INS1_16FlashAttnBwdSm80INS1_25CollectiveMainloopBwdSm80ILi2ELi2EN4cute5tupleIJNS5_1CILi128EEES8_NS7_ILi64EEEEEENS_6half_tEfNS_4arch4Sm80ELb1ELb0ELb1ELb1ELb0ELb0ELb0ELb0ELi2ELi4ELi4ELi4ELb0EEENS1_24CollectiveEpilogueBwdGQAISA_fSD_Li256ELb1ELb0EEENS1_25SingleTileBwdLPTSchedulerILb1ELi128ELb0EEEEEEEEEvNT_6ParamsE$_ZN4cute3eso3ESOILb1ELb0EJNS_6LayoutINS_5tupleIJNS3_IJNS3_IJNS_1CILi4EEENS4_ILi2EEEEEENS4_ILi1EEEEEEEEENS3_IJNS3_IJNS3_IJS8_NS4_ILi32EEEEEENS4_ILi0EEEEEEEEEEEiEEC2ERKSG_RKi) ;  /* 0xfffe11f000007944 */ /* 0x002fea0003c3ffff */
[----:B------:R-:W2:Y:S01]  /*26410*/  LDL R5, [R1+0x758] ;  /* 0x0007580001057983 */ /* 0x000ea20000100800 */
[----:B------:R-:W-:Y:S02]  /*26420*/  MOV R82, R60 ;  /* 0x0000003c00527202 */ /* 0x000fe40000000f00 */
[----:B------:R-:W-:Y:S01]  /*26430*/  MOV R34, 0x26470 ;  /* 0x0002647000227802 */ /* 0x000fe20000000f00 */
[----:B-12---:R-:W-:-:S05]  /*26440*/  IMAD.WIDE R12, R5, 0x2, R10 ;  /* 0x00000002050c7825 */ /* 0x006fca00078e020a */
[----:B------:R-:W-:Y:S02]  /*26450*/  MOV R36, R12 ;  /* 0x0000000c00247202 */ /* 0x000fe40000000f00 */
[----:B------:R-:W-:Y:S05]  /*26460*/  CALL.REL.NOINC `($_ZN7cutlass13device_kernelIN5flash19enable_sm80_to_sm89INS1_16FlashAttnBwdSm80INS1_25CollectiveMainloopBwdSm80ILi2ELi2EN4cute5tupleIJNS5_1CILi128EEES8_NS7_ILi64EEEEEENS_6half_tEfNS_4arch4Sm80ELb1ELb0ELb1ELb1ELb0ELb0ELb0ELb0ELi2ELi4ELi4ELi4ELb0EEENS1_24CollectiveEpilogueBwdGQAISA_fSD_Li256ELb1ELb0EEENS1_25SingleTileBwdLPTSchedulerILb1ELi128ELb0EEEEEEEEEvNT_6ParamsE$_ZN4cute3eso3ESOILb1ELb0EJNS_6LayoutINS_5tupleIJNS3_IJNS3_IJNS_1CILi4EEENS4_ILi2EEEEEENS4_ILi1EEEEEEEEENS3_IJNS3_IJNS3_IJS8_NS4_ILi32EEEEEENS4_ILi0EEEEEEEEEEENS_10ViewEngineIPN7cutlass6half_tEEEEEC2ERKSG_RKSL_) ;  /* 0xfffe114000007944 */ /* 0x000fea0003c3ffff */
[----:B------:R2:W5:Y:S01]  /*26470*/  LDL.64 R4, [R1+0x758] ;  /* 0x0007580001047983 */ /* 0x0005620000100a00 */
[----:B------:R-:W-:Y:S02]  /*26480*/  MOV R38, R60 ;  /* 0x0000003c00267202 */ /* 0x000fe40000000f00 */
[----:B------:R-:W-:Y:S02]  /*26490*/  MOV R46, 0x264b0 ;  /* 0x000264b0002e7802 */ /* 0x000fe40000000f00 */
[----:B-12--5:R-:W-:Y:S05]  /*264a0*/  CALL.REL.NOINC `($_ZN7cutlass13device_kernelIN5flash19enable_sm80_to_sm89INS1_16FlashAttnBwdSm80INS1_25CollectiveMainloopBwdSm80ILi2ELi2EN4cute5tupleIJNS5_1CILi128EEES8_NS7_ILi64EEEEEENS_6half_tEfNS_4arch4Sm80ELb1ELb0ELb1ELb1ELb0ELb0ELb0ELb0ELi2ELi4ELi4ELi4ELb0EEENS1_24CollectiveEpilogueBwdGQAISA_fSD_Li256ELb1ELb0EEENS1_25SingleTileBwdLPTSchedulerILb1ELi128ELb0EEEEEEEEEvNT_6ParamsE$_ZN4cute8smem_ptrIPN7cutlass6half_tEECI1NS_12iter_adaptorIS3_S4_EEES3_) ;  /* 0xfffe2a8000007944 */ /* 0x026fea0003c3ffff */
        /* <DEDUP_REMOVED lines=9> */
[----:B-1----:R-:W-:Y:S01]  /*26540*/  IMAD.MOV.U32 R2, RZ, RZ, R4 ;  /* 0x000000ffff027224 */ /* 0x002fe200078e0004 */
[----:B------:R-:W-:Y:S01]  /*26550*/  MOV R13, R5 ;  /* 0x00000005000d7202 */ /* 0x000fe20000000f00 */
[----:B------:R-:W-:Y:S01]  /*26560*/  IMAD.MOV.U32 R82, RZ, RZ, R60 ;  /* 0x000000ffff527224 */ /* 0x000fe200078e003c */
[----:B------:R-:W-:-:S02]  /*26570*/  MOV R12, 0x26590 ;  /* 0x00026590000c7802 */ /* 0x000fc40000000f00 */
[----:B--2--5:R-:W-:Y:S05]  /*26580*/  CALL.REL.NOINC `($_ZN7cutlass13device_kernelIN5flash19enable_sm80_to_sm89INS1_16FlashAttnBwdSm80INS1_25CollectiveMainloopBwdSm80ILi2ELi2EN4cute5tupleIJNS5_1CILi128EEES8_NS7_ILi64EEEEEENS_6half_tEfNS_4arch4Sm80ELb1ELb0ELb1ELb1ELb0ELb0ELb0ELb0ELi2ELi4ELi4ELi4ELb0EEENS1_24CollectiveEpilogueBwdGQAISA_fSD_Li256ELb1ELb0EEENS1_25SingleTileBwdLPTSchedulerILb1ELi128ELb0EEEEEEEEEvNT_6ParamsE$_ZN4cute3eso3ESOILb1ELb0EJNS_6LayoutINS_5tupleIJNS3_IJNS3_IJNS_1CILi2EEES5_EEENS4_ILi1EEEEEEEEENS3_IJNS3_IJNS3_IJS7_NS4_ILi16EEEEEENS4_ILi0EEEEEEEEEEENS_10ViewEngineIPjEEEEC2ERKSF_RKSI_) ;  /* 0xfffe0fc000007944 */ /* 0x024fea0003c3ffff */
        /* <DEDUP_REMOVED lines=11> */
[----:B-1----:R-:W-:Y:S05]  /*26640*/  CALL.REL.NOINC `($_ZN7cutlass13device_kernelIN5flash19enable_sm80_to_sm89INS1_16FlashAttnBwdSm80INS1_25CollectiveMainloopBwdSm80ILi2ELi2EN4cute5tupleIJNS5_1CILi128EEES8_NS7_ILi64EEEEEENS_6half_tEfNS_4arch4Sm80ELb1ELb0ELb1ELb1ELb0ELb0ELb0ELb0ELi2ELi4ELi4ELi4ELb0EEENS1_24CollectiveEpilogueBwdGQAISA_fSD_Li256ELb1ELb0EEENS1_25SingleTileBwdLPTSchedulerILb1ELi128ELb0EEEEEEEEEvNT_6ParamsE$_ZN4cute3eso3ESOILb1ELb0EJNS_10UnderscoreEiEEC2ERKS2_RKi) ;  /* 0xfffe07d000007944 */ /* 0x002fea0003c3ffff */
        /* <DEDUP_REMOVED lines=16> */
[----:B------:R-:W-:-:S02]  /*26750*/  MOV R47, 0x1 ;  /* 0x00000001002f7802 */ /* 0x000fc40000000f00 */
        /* <DEDUP_REMOVED lines=42> */
[----:B-1----:R-:W-:Y:S05]  /*26a00*/  CALL.REL.NOINC `($_ZN7cutlass13device_kernelIN5flash19enable_sm80_to_sm89INS1_16FlashAttnBwdSm80INS1_25CollectiveMainloopBwdSm80ILi2ELi2EN4cute5tupleIJNS5_1CILi128EEES8_NS7_ILi64EEEEEENS_6half_tEfNS_4arch4Sm80ELb1ELb0ELb1ELb1ELb0ELb0ELb0ELb0ELi2ELi4ELi4ELi4ELb0EEENS1_24CollectiveEpilogueBwdGQAISA_fSD_Li256ELb1ELb0EEENS1_25SingleTileBwdLPTSchedulerILb1ELi128ELb0EEEEEEEEEvNT_6ParamsE$_ZN4cute3eso3ESOILb1ELb0EJNS_10UnderscoreES2_iEEC2ERKS2_S5_RKi) ;  /* 0xfffe03d000007944 */ /* 0x002fea0003c3ffff */
[----:B-1----:R-:W2:Y:S01]  /*26a10*/  LDL R3, [R1+0x758] ;  /* 0x0007580001037983 */ /* 0x002ea20000100800 */
[----:B------:R-:W-:-:S02]  /*26a20*/  MOV R10, 0x26a50 ;  /* 0x00026a50000a7802 */ /* 0x000fc40000000f00 */
[----:B--2---:R-:W-:Y:S02]  /*26a30*/  SHF.L.U32 R3, R3, 0xa, RZ ;  /* 0x0000000a03037819 */ /* 0x004fe400000006ff */
[----:B------:R-:W-:Y:S05]  /*26a40*/  CALL.REL.NOINC `($_ZN7cutlass13device_kernelIN5flash19enable_sm80_to_sm89INS1_16FlashAttnBwdSm80INS1_25CollectiveMainloopBwdSm80ILi2ELi2EN4cute5tupleIJNS5_1CILi128EEES8_NS7_ILi64EEEEEENS_6half_tEfNS_4arch4Sm80ELb1ELb0ELb1ELb1ELb0ELb0ELb0ELb0ELi2ELi4ELi4ELi4ELb0EEENS1_24CollectiveEpilogueBwdGQAISA_fSD_Li256ELb1ELb0EEENS1_25SingleTileBwdLPTSchedulerILb1ELi128ELb0EEEEEEEEEvNT_6ParamsE$_ZN4cute3eso3ESOILb1ELb0EJNS_6LayoutINS_5tupleIJNS3_IJNS_1CILi8EEENS4_ILi1EEEEEENS4_ILi2EEEEEENS3_IJNS3_IJS6_NS4_ILi0EEEEEENS4_ILi8192EEEEEEEEiEEC2ERKSE_RKi) ;  /* 0xfffe1aa000007944 */ /* 0x000fea0003c3ffff */
[----:B------:R-:W-:Y:S01]  /*26a50*/  ULDC.64 UR4, c[0x0][0x118] ;  /* 0x0000460000047ab9 */ /* 0x000fe20000000a00 */
[----:B-1----:R-:W2:Y:S04]  /*26a60*/  LDL R2, [R1+0x758] ;  /* 0x0007580001027983 */ /* 0x002ea80000100800 */
[----:B------:R-:W2:Y:S01]  /*26a70*/  LD.E.64 R4, [R26.64] ;  /* 0x000000041a047980 */ /* 0x000ea2000c101b00 */
[----:B------:R-:W-:Y:S02]  /*26a80*/  MOV R38, R60 ;  /* 0x0000003c00267202 */ /* 0x000fe40000000f00 */
[----:B------:R-:W-:Y:S01]  /*26a90*/  MOV R46, 0x26ac0 ;  /* 0x00026ac0002e7802 */ /* 0x000fe20000000f00 */
[----:B--2---:R-:W-:-:S04]  /*26aa0*/  IMAD.WIDE R2, R2, 0x2, R4 ;  /* 0x0000000202027825 */ /* 0x004fc800078e0204 */
[----:B------:R-:W-:Y:S05]  /*26ab0*/  CALL.REL.NOINC `($_ZN7cutlass13device_kernelIN5flash19enable_sm80_to_sm89INS1_16FlashAttnBwdSm80INS1_25CollectiveMainloopBwdSm80ILi2ELi2EN4cute5tupleIJNS5_1CILi128EEES8_NS7_ILi64EEEEEENS_6half_tEfNS_4arch4Sm80ELb1ELb0ELb1ELb1ELb0ELb0ELb0ELb0ELi2ELi4ELi4ELi4ELb0EEENS1_24CollectiveEpilogueBwdGQAISA_fSD_Li256ELb1ELb0EEENS1_25SingleTileBwdLPTSchedulerILb1ELi128ELb0EEEEEEEEEvNT_6ParamsE$_ZN4cute8smem_ptrIPN7cutlass6half_tEECI1NS_12iter_adaptorIS3_S4_EEES3_) ;  /* 0xfffe247000007944 */ /* 0x000fea0003c3ffff */
[----:B-1----:R1:W5:Y:S01]  /*26ac0*/  LDL.64 R2, [R1+0x758] ;  /* 0x0007580001027983 */ /* 0x0023620000100a00 */
[----:B------:R-:W-:-:S03]  /*26ad0*/  MOV R34, 0x26af0 ;  /* 0x00026af000227802 */ /* 0x000fc60000000f00 */
[----:B-1---5:R-:W-:Y:S05]  /*26ae0*/  CALL.REL.NOINC `($_ZN7cutlass13device_kernelIN5flash19enable_sm80_to_sm89INS1_16FlashAttnBwdSm80INS1_25CollectiveMainloopBwdSm80ILi2ELi2EN4cute5tupleIJNS5_1CILi128EEES8_NS7_ILi64EEEEEENS_6half_tEfNS_4arch4Sm80ELb1ELb0ELb1ELb1ELb0ELb0ELb0ELb0ELi2ELi4ELi4ELi4ELb0EEENS1_24CollectiveEpilogueBwdGQAISA_fSD_Li256ELb1ELb0EEENS1_25SingleTileBwdLPTSchedulerILb1ELi128ELb0EEEEEEEEEvNT_6ParamsE$_ZN4cute3eso3ESOILb1ELb0EJNS_6LayoutINS_5tupleIJNS3_IJNS_1CILi8EEENS4_ILi1EEEEEENS4_ILi2EEEEEENS3_IJNS3_IJS6_NS4_ILi0EEEEEENS4_ILi8192EEEEEEEENS_10ViewEngineINS_8smem_ptrIPN7cutlass6half_tEEEEEEEC2ERKSE_RKSL_) ;  /* 0xfffe19c000007944 */ /* 0x022fea0003c3ffff */
        /* <DEDUP_REMOVED lines=8> */
[----:B------:R-:W-:Y:S05]  /*26b70*/  CALL.REL.NOINC `($_ZN7cutlass13device_kernelIN5flash19enable_sm80_to_sm89INS1_16FlashAttnBwdSm80INS1_25CollectiveMainloopBwdSm80ILi2ELi2EN4cute5tupleIJNS5_1CILi128EEES8_NS7_ILi64EEEEEENS_6half_tEfNS_4arch4Sm80ELb1ELb0ELb1ELb1ELb0ELb0ELb0ELb0ELi2ELi4ELi4ELi4ELb0EEENS1_24CollectiveEpilogueBwdGQAISA_fSD_Li256ELb1ELb0EEENS1_25SingleTileBwdLPTSchedulerILb1ELi128ELb0EEEEEEEEEvNT_6ParamsE$_ZN4cute3eso3ESOILb1ELb0EJNS_6LayoutINS_5tupleIJNS3_IJNS_1CILi8EEENS4_ILi1EEEEEENS4_ILi2EEEEEENS3_IJNS3_IJS6_NS4_ILi0EEEEEENS4_ILi64EEEEEEEEiEEC2ERKSE_RKi) ;  /* 0xfffe18f000007944 */ /* 0x000fea0003c3ffff */
[----:B-1----:R-:W2:Y:S01]  /*26b80*/  LDL R3, [R1+0x758] ;  /* 0x0007580001037983 */ /* 0x002ea20000100800 */
[----:B------:R-:W-:Y:S01]  /*26b90*/  MOV R12, 0x26bd0 ;  /* 0x00026bd0000c7802 */ /* 0x000fe20000000f00 */
[----:B--2---:R-:W-:-:S05]  /*26ba0*/  IMAD.WIDE R10, R3, 0x2, R24 ;  /* 0x00000002030a7825 */ /* 0x004fca00078e0218 */
[----:B------:R-:W-:Y:S02]  /*26bb0*/  MOV R14, R10 ;  /* 0x0000000a000e7202 */ /* 0x000fe40000000f00 */
[----:B------:R-:W-:Y:S05]  /*26bc0*/  CALL.REL.NOINC `($_ZN7cutlass13device_kernelIN5flash19enable_sm80_to_sm89INS1_16FlashAttnBwdSm80INS1_25CollectiveMainloopBwdSm80ILi2ELi2EN4cute5tupleIJNS5_1CILi128EEES8_NS7_ILi64EEEEEENS_6half_tEfNS_4arch4Sm80ELb1ELb0ELb1ELb1ELb0ELb0ELb0ELb0ELi2ELi4ELi4ELi4ELb0EEENS1_24CollectiveEpilogueBwdGQAISA_fSD_Li256ELb1ELb0EEENS1_25SingleTileBwdLPTSchedulerILb1ELi128ELb0EEEEEEEEEvNT_6ParamsE$_ZN4cute3eso3ESOILb1ELb0EJNS_6LayoutINS_5tupleIJNS3_IJNS_1CILi8EEENS4_ILi1EEEEEENS4_ILi2EEEEEENS3_IJNS3_IJS6_NS4_ILi0EEEEEENS4_ILi64EEEEEEEENS_10ViewEngineIPN7cutlass6half_tEEEEEC2ERKSE_RKSJ_) ;  /* 0xfffe185000007944 */ /* 0x000fea0003c3ffff */
[----:B------:R2:W5:Y:S01]  /*26bd0*/  LDL.64 R6, [R1+0x758] ;  /* 0x0007580001067983 */ /* 0x0005620000100a00 */
[----:B------:R-:W-:Y:S01]  /*26be0*/  IMAD.MOV.U32 R2, RZ, RZ, R4 ;  /* 0x000000ffff027224 */ /* 0x000fe200078e0004 */
[----:B------:R-:W-:Y:S02]  /*26bf0*/  MOV R11, R5 ;  /* 0x00000005000b7202 */ /* 0x000fe40000000f00 */
[----:B-1----:R-:W-:Y:S02]  /*26c00*/  MOV R10, 0x26c20 ;  /* 0x00026c20000a7802 */ /* 0x002fe40000000f00 */
[----:B--2--5:R-:W-:Y:S05]  /*26c10*/  CALL.REL.NOINC `($_ZN7cutlass13device_kernelIN5flash19enable_sm80_to_sm89INS1_16FlashAttnBwdSm80INS1_25CollectiveMainloopBwdSm80ILi2ELi2EN4cute5tupleIJNS5_1CILi128EEES8_NS7_ILi64EEEEEENS_6half_tEfNS_4arch4Sm80ELb1ELb0ELb1ELb1ELb0ELb0ELb0ELb0ELi2ELi4ELi4ELi4ELb0EEENS1_24CollectiveEpilogueBwdGQAISA_fSD_Li256ELb1ELb0EEENS1_25SingleTileBwdLPTSchedulerILb1ELi128ELb0EEEEEEEEEvNT_6ParamsE$_ZN4cute3eso3ESOILb1ELb0EJNS_6LayoutINS_5tupleIJNS3_IJNS_1CILi8EEENS4_ILi1EEEEEENS3_IJNS4_ILi2EEEEEEEEENS3_IJNS3_IJS6_NS4_ILi0EEEEEENS3_IJNS4_ILi8192EEEEEEEEEEENS_10ViewEngineINS_8smem_ptrIPN7cutlass6half_tEEEEEEEC2ERKSG_RKSN_) ;  /* 0xfffe162000007944 */ /* 0x024fea0003c3ffff */
[----:B------:R2:W5:Y:S01]  /*26c20*/  LDL.64 R4, [R1+0x758] ;  /* 0x0007580001047983 */ /* 0x0005620000100a00 */
[----:B------:R-:W-:Y:S01]  /*26c30*/  IMAD.MOV.U32 R2, RZ, RZ, R6 ;  /* 0x000000ffff027224 */ /* 0x000fe200078e0006 */
[----:B------:R-:W-:Y:S02]  /*26c40*/  MOV R11, R7 ;  /* 0x00000007000b7202 */ /* 0x000fe40000000f00 */
[----:B------:R-:W-:Y:S02]  /*26c50*/  MOV R10, 0x26c70 ;  /* 0x00026c70000a7802 */ /* 0x000fe40000000f00 */
[----:B-12--5:R-:W-:Y:S05]  /*26c60*/  CALL.REL.NOINC `($_ZN7cutlass13device_kernelIN5flash19enable_sm80_to_sm89INS1_16FlashAttnBwdSm80INS1_25CollectiveMainloopBwdSm80ILi2ELi2EN4cute5tupleIJNS5_1CILi128EEES8_NS7_ILi64EEEEEENS_6half_tEfNS_4arch4Sm80ELb1ELb0ELb1ELb1ELb0ELb0ELb0ELb0ELi2ELi4ELi4ELi4ELb0EEENS1_24CollectiveEpilogueBwdGQAISA_fSD_Li256ELb1ELb0EEENS1_25SingleTileBwdLPTSchedulerILb1ELi128ELb0EEEEEEEEEvNT_6ParamsE$_ZN4cute3eso3ESOILb1ELb0EJNS_6LayoutINS_5tupleIJNS3_IJNS_1CILi8EEENS4_ILi1EEEEEENS3_IJNS4_ILi2EEEEEEEEENS3_IJNS3_IJS6_NS4_ILi0EEEEEENS3_IJNS4_ILi64EEEEEEEEEEENS_10ViewEngineIPN7cutlass6half_tEEEEEC2ERKSG_RKSL_) ;  /* 0xfffe157000007944 */ /* 0x026fea0003c3ffff */
[----:B-1----:R1:W5:Y:S01]  /*26c70*/  LDL.64 R2, [R1+0x758] ;  /* 0x0007580001027983 */ /* 0x0023620000100a00 */
[----:B------:R-:W-:-:S03]  /*26c80*/  MOV R12, 0x26ca0 ;  /* 0x00026ca0000c7802 */ /* 0x000fc60000000f00 */
[----:B-1---5:R-:W-:Y:S05]  /*26c90*/  CALL.REL.NOINC `($_ZN7cutlass13device_kernelIN5flash19enable_sm80_to_sm89INS1_16FlashAttnBwdSm80INS1_25CollectiveMainloopBwdSm80ILi2ELi2EN4cute5tupleIJNS5_1CILi128EEES8_NS7_ILi64EEEEEENS_6half_tEfNS_4arch4Sm80ELb1ELb0ELb1ELb1ELb0ELb0ELb0ELb0ELi2ELi4ELi4ELi4ELb0EEENS1_24CollectiveEpilogueBwdGQAISA_fSD_Li256ELb1ELb0EEENS1_25SingleTileBwdLPTSchedulerILb1ELi128ELb0EEEEEEEEEvNT_6ParamsE$_ZN4cute3eso3ESOILb1ELb0EJNS_6LayoutINS_5tupleIJNS3_IJNS3_IJNS_1CILi8EEENS4_ILi1EEEEEES6_EEENS3_IJNS3_IJS6_S6_EEENS4_ILi2EEEEEEEEENS3_IJNS3_IJNS3_IJS6_NS4_ILi0EEEEEESD_EEENS3_IJNS3_IJSD_SD_EEENS4_ILi64EEEEEEEEEEENS_10ViewEngineIPN7cutlass6half_tEEEEEC2ERKSK_RKSP_) ;  /* 0xfffe0b9000007944 */ /* 0x022fea0003c3ffff */
[----:B-1----:R1:W5:Y:S01]  /*26ca0*/  LDL.64 R10, [R1+0x758] ;  /* 0x00075800010a7983 */ /* 0x0023620000100a00 */
[----:B------:R-:W-:Y:S01]  /*26cb0*/  IMAD.MOV.U32 R2, RZ, RZ, R4 ;  /* 0x000000ffff027224 */ /* 0x000fe200078e0004 */
[----:B------:R-:W-:-:S02]  /*26cc0*/  MOV R13, R5 ;  /* 0x00000005000d7202 */ /* 0x000fc40000000f00 */
[----:B------:R-:W-:Y:S02]  /*26cd0*/  MOV R12, 0x26cf0 ;  /* 0x00026cf0000c7802 */ /* 0x000fe40000000f00 */
[----:B-1---5:R-:W-:Y:S05]  /*26ce0*/  CALL.REL.NOINC `($_ZN7cutlass13device_kernelIN5flash19enable_sm80_to_sm89INS1_16FlashAttnBwdSm80INS1_25CollectiveMainloopBwdSm80ILi2ELi2EN4cute5tupleIJNS5_1CILi128EEES8_NS7_ILi64EEEEEENS_6half_tEfNS_4arch4Sm80ELb1ELb0ELb1ELb1ELb0ELb0ELb0ELb0ELi2ELi4ELi4ELi4ELb0EEENS1_24CollectiveEpilogueBwdGQAISA_fSD_Li256ELb1ELb0EEENS1_25SingleTileBwdLPTSchedulerILb1ELi128ELb0EEEEEEEEEvNT_6ParamsE$_ZN4cute3eso3ESOILb1ELb0EJNS_6LayoutINS_5tupleIJNS3_IJNS3_IJNS_1CILi8EEENS4_ILi1EEEEEES6_EEENS3_IJNS3_IJS6_S6_EEENS4_ILi2EEEEEEEEENS3_IJNS3_IJNS3_IJS6_NS4_ILi0EEEEEESD_EEENS3_IJNS3_IJSD_SD_EEENS4_ILi8192EEEEEEEEEEENS_10ViewEngineINS_8smem_ptrIPN7cutlass6half_tEEEEEEEC2ERKSK_RKSR_) ;  /* 0xfffe0b8000007944 */ /* 0x022fea0003c3ffff */
[----:B-1----:R1:W5:Y:S01]  /*26cf0*/  LDL.64 R2, [R1+0x758] ;  /* 0x0007580001027983 */ /* 0x0023620000100a00 */
[----:B------:R-:W-:Y:S02]  /*26d00*/  MOV R14, R10 ;  /* 0x0000000a000e7202 */ /* 0x000fe40000000f00 */
[----:B------:R-:W-:Y:S02]  /*26d10*/  MOV R12, 0x26d30 ;  /* 0x00026d30000c7802 */ /* 0x000fe40000000f00 */
[----:B-1---5:R-:W-:Y:S05]  /*26d20*/  CALL.REL.NOINC `($_ZN7cutlass13device_kernelIN5flash19enable_sm80_to_sm89INS1_16FlashAttnBwdSm80INS1_25CollectiveMainloopBwdSm80ILi2ELi2EN4cute5tupleIJNS5_1CILi128EEES8_NS7_ILi64EEEEEENS_6half_tEfNS_4arch4Sm80ELb1ELb0ELb1ELb1ELb0ELb0ELb0ELb0ELi2ELi4ELi4ELi4ELb0EEENS1_24CollectiveEpilogueBwdGQAISA_fSD_Li256ELb1ELb0EEENS1_25SingleTileBwdLPTSchedulerILb1ELi128ELb0EEEEEEEEEvNT_6ParamsE$_ZN4cute3eso3ESOILb1ELb0EJNS_6LayoutINS_5tupleIJNS3_IJNS_1CILi8EEENS4_ILi1EEEEEENS4_ILi2EEEEEENS3_IJNS3_IJS6_NS4_ILi0EEEEEENS4_ILi64EEEEEEEENS_10ViewEngineIPN7cutlass6half_tEEEEEC2ERKSE_RKSJ_) ;  /* 0xfffe16f000007944 */ /* 0x022fea0003c3ffff */
[----:B------:R2:W5:Y:S01]  /*26d30*/  LDL.64 R8, [R1+0x758] ;  /* 0x0007580001087983 */ /* 0x0005620000100a00 */
[----:B------:R-:W-:Y:S02]  /*26d40*/  MOV R38, R60 ;  /* 0x0000003c00267202 */ /* 0x000fe40000000f00 */
[----:B------:R-:W-:Y:S02]  /*26d50*/  MOV R46, 0x26d70 ;  /* 0x00026d70002e7802 */ /* 0x000fe40000000f00 */
[----:B-12--5:R-:W-:Y:S05]  /*26d60*/  CALL.REL.NOINC `($_ZN7cutlass13device_kernelIN5flash19enable_sm80_to_sm89INS1_16FlashAttnBwdSm80INS1_25CollectiveMainloopBwdSm80ILi2ELi2EN4cute5tupleIJNS5_1CILi128EEES8_NS7_ILi64EEEEEENS_6half_tEfNS_4arch4Sm80ELb1ELb0ELb1ELb1ELb0ELb0ELb0ELb0ELi2ELi4ELi4ELi4ELb0EEENS1_24CollectiveEpilogueBwdGQAISA_fSD_Li256ELb1ELb0EEENS1_25SingleTileBwdLPTSchedulerILb1ELi128ELb0EEEEEEEEEvNT_6ParamsE$_ZN4cute8smem_ptrIPN7cutlass6half_tEECI1NS_12iter_adaptorIS3_S4_EEES3_) ;  /* 0xfffe21c000007944 */ /* 0x026fea0003c3ffff */
[----:B-1----:R1:W5:Y:S01]  /*26d70*/  LDL.64 R2, [R1+0x758] ;  /* 0x0007580001027983 */ /* 0x0023620000100a00 */
[----:B------:R-:W-:-:S03]  /*26d80*/  MOV R34, 0x26da0 ;  /* 0x00026da000227802 */ /* 0x000fc60000000f00 */
[----:B-1---5:R-:W-:Y:S05]  /*26d90*/  CALL.REL.NOINC `($_ZN7cutlass13device_kernelIN5flash19enable_sm80_to_sm89INS1_16FlashAttnBwdSm80INS1_25CollectiveMainloopBwdSm80ILi2ELi2EN4cute5tupleIJNS5_1CILi128EEES8_NS7_ILi64EEEEEENS_6half_tEfNS_4arch4Sm80ELb1ELb0ELb1ELb1ELb0ELb0ELb0ELb0ELi2ELi4ELi4ELi4ELb0EEENS1_24CollectiveEpilogueBwdGQAISA_fSD_Li256ELb1ELb0EEENS1_25SingleTileBwdLPTSchedulerILb1ELi128ELb0EEEEEEEEEvNT_6ParamsE$_ZN4cute3eso3ESOILb1ELb0EJNS_6LayoutINS_5tupleIJNS3_IJNS_1CILi8EEENS4_ILi1EEEEEENS4_ILi2EEEEEENS3_IJNS3_IJS6_NS4_ILi0EEEEEENS4_ILi8192EEEEEEEENS_10ViewEngineINS_8smem_ptrIPN7cutlass6half_tEEEEEEEC2ERKSE_RKSL_) ;  /* 0xfffe171000007944 */ /* 0x022fea0003c3ffff */
        /* <DEDUP_REMOVED lines=120> */
[----:B-12---:R-:W-:Y:S05]  /*27520*/  CALL.REL.NOINC `($_ZN7cutlass13device_kernelIN5flash19enable_sm80_to_sm89INS1_16FlashAttnBwdSm80INS1_25CollectiveMainloopBwdSm80ILi2ELi2EN4cute5tupleIJNS5_1CILi128EEES8_NS7_ILi64EEEEEENS_6half_tEfNS_4arch4Sm80ELb1ELb0ELb1ELb1ELb0ELb0ELb0ELb0ELi2ELi4ELi4ELi4ELb0EEENS1_24CollectiveEpilogueBwdGQAISA_fSD_Li256ELb1ELb0EEENS1_25SingleTileBwdLPTSchedulerILb1ELi128ELb0EEEEEEEEEvNT_6ParamsE$_ZN4cute3eso3ESOILb1ELb0EJNS_10UnderscoreES2_iEEC2ERKS2_S5_RKi) ;  /* 0xfffdf8b000007944 */ /* 0x006fea0003c3ffff */
[----:B------:R2:W5:Y:S01]  /*27530*/  LDL R4, [R1+0x758] ;  /* 0x0007580001047983 */ /* 0x0005620000100800 */
[----:B-1----:R-:W-:-:S02]  /*27540*/  MOV R3, R0 ;  /* 0x0000000000037202 */ /* 0x002fc40000000f00 */
[----:B------:R-:W-:Y:S02]  /*27550*/  MOV R2, 0x27570 ;  /* 0x0002757000027802 */ /* 0x000fe40000000f00 */
[----:B--2--5:R-:W-:Y:S05]  /*27560*/  CALL.REL.NOINC `($_ZN7cutlass13device_kernelIN5flash19enable_sm80_to_sm89INS1_16FlashAttnBwdSm80INS1_25CollectiveMainloopBwdSm80ILi2ELi2EN4cute5tupleIJNS5_1CILi128EEES8_NS7_ILi64EEEEEENS_6half_tEfNS_4arch4Sm80ELb1ELb0ELb1ELb1ELb0ELb0ELb0ELb0ELi2ELi4ELi4ELi4ELb0EEENS1_24CollectiveEpilogueBwdGQAISA_fSD_Li256ELb1ELb0EEENS1_25SingleTileBwdLPTSchedulerILb1ELi128ELb0EEEEEEEEEvNT_6ParamsE$_ZZN4cute5sliceINS_5tupleIJNS_10UnderscoreES2_iEEENS1_IJNS1_IJNS_1CILi1EEENS4_ILi0EEEEEEiNS4_ILi1024EEEEEEEEDaRKT_RKT0_ENKUlRKT_RKT0_E_clIS2_iEEDaSI_SL_) ;  /* 0xfffe22f000007944 */ /* 0x024fea0003c3ffff */
[----:B------:R-:W-:Y:S02]  /*27570*/  MOV R2, 0x27590 ;  /* 0x0002759000027802 */ /* 0x000fe40000000f00 */
[----:B------:R-:W-:Y:S05]  /*27580*/  CALL.REL.NOINC `($_ZN7cutlass13device_kernelIN5flash19enable_sm80_to_sm89INS1_16FlashAttnBwdSm80INS1_25CollectiveMainloopBwdSm80ILi2ELi2EN4cute5tupleIJNS5_1CILi128EEES8_NS7_ILi64EEEEEENS_6half_tEfNS_4arch4Sm80ELb1ELb0ELb1ELb1ELb0ELb0ELb0ELb0ELi2ELi4ELi4ELi4ELb0EEENS1_24CollectiveEpilogueBwdGQAISA_fSD_Li256ELb1ELb0EEENS1_25SingleTileBwdLPTSchedulerILb1ELi128ELb0EEEEEEEEEvNT_6ParamsE$_ZZN4cute12filter_tupleINS_5tupleIJNS_10UnderscoreES2_iEEENS1_IJNS1_IJNS_1CILi1EEENS4_ILi0EEEEEEiNS4_ILi1024EEEEEEZNS_5sliceIS3_S9_EEDaRKT_RKT0_EUlRKT_RKT0_E_EEDaSD_SG_OT1_ENKUlDpSJ_E_clIJNS1_IJS7_EEENS1_IJiEEENS1_IJEEEEEEDaSQ_) ;  /* 0xfffe1cb000007944 */ /* 0x000fea0003c3ffff */
[----:B------:R-:W-:Y:S02]  /*27590*/  MOV R82, R60 ;  /* 0x0000003c00527202 */ /* 0x000fe40000000f00 */
[----:B------:R-:W-:Y:S02]  /*275a0*/  MOV R36, 0x275c0 ;  /* 0x000275c000247802 */ /* 0x000fe40000000f00 */
[----:B------:R-:W-:Y:S05]  /*275b0*/  CALL.REL.NOINC `($_ZN7cutlass13device_kernelIN5flash19enable_sm80_to_sm89INS1_16FlashAttnBwdSm80INS1_25CollectiveMainloopBwdSm80ILi2ELi2EN4cute5tupleIJNS5_1CILi128EEES8_NS7_ILi64EEEEEENS_6half_tEfNS_4arch4Sm80ELb1ELb0ELb1ELb1ELb0ELb0ELb0ELb0ELi2ELi4ELi4ELi4ELb0EEENS1_24CollectiveEpilogueBwdGQAISA_fSD_Li256ELb1ELb0EEENS1_25SingleTileBwdLPTSchedulerILb1ELi128ELb0EEEEEEEEEvNT_6ParamsE$_ZN4cute5tupleIJNS0_IJNS0_IJNS_1CILi8EEENS1_ILi1EEEEEENS1_ILi2EEEEEENS0_IJNS0_IJS3_NS1_ILi0EEEEEEiEEEEEC2ERKS6_RKS9_) ;  /* 0xfffe164000007944 */ /* 0x000fea0003c3ffff */
[----:B------:R2:W5:Y:S01]  /*275c0*/  LDL R38, [R1+0x758] ;  /* 0x0007580001267983 */ /* 0x0005620000100800 */
[----:B------:R-:W-:Y:S01]  /*275d0*/  IMAD.SHL.U32 R4, R4, 0x400, RZ ;  /* 0x0000040004047824 */ /* 0x000fe200078e00ff */
[----:B------:R-:W-:Y:S01]  /*275e0*/  MOV R82, R60 ;  /* 0x0000003c00527202 */ /* 0x000fe20000000f00 */
[----:B------:R-:W-:Y:S01]  /*275f0*/  IMAD.MOV.U32 R83, RZ, RZ, R59 ;  /* 0x000000ffff537224 */ /* 0x000fe200078e003b */
[----:B------:R-:W-:Y:S02]  /*27600*/  MOV R36, 0x27630 ;  /* 0x0002763000247802 */ /* 0x000fe40000000f00 */
[----:B------:R2:W-:Y:S04]  /*27610*/  STL [R1+0x770], R4 ;  /* 0x0007700401007387 */ /* 0x0005e80000100800 */
[----:B-12--5:R-:W-:Y:S05]  /*27620*/  CALL.REL.NOINC `($_ZN7cutlass13device_kernelIN5flash19enable_sm80_to_sm89INS1_16FlashAttnBwdSm80INS1_25CollectiveMainloopBwdSm80ILi2ELi2EN4cute5tupleIJNS5_1CILi128EEES8_NS7_ILi64EEEEEENS_6half_tEfNS_4arch4Sm80ELb1ELb0ELb1ELb1ELb0ELb0ELb0ELb0ELi2ELi4ELi4ELi4ELb0EEENS1_24CollectiveEpilogueBwdGQAISA_fSD_Li256ELb1ELb0EEENS1_25SingleTileBwdLPTSchedulerILb1ELi128ELb0EEEEEEEEEvNT_6ParamsE$_ZN4cute3eso3ESOILb0ELb0EJNS_6LayoutINS_5tupleIJNS3_IJNS_1CILi8EEENS4_ILi1EEEEEENS4_ILi2EEEEEENS3_IJNS3_IJS6_NS4_ILi0EEEEEEiEEEEEiEEC2ERKSD_RKi) ;  /* 0xfffdef1000007944 */ /* 0x026fea0003c3ffff */
[----:B------:R-:W2:Y:S01]  /*27630*/  LDL.64 R36, [R1+0x758] ;  /* 0x0007580001247983 */ /* 0x000ea20000100a00 */
[----:B-1----:R-:W-:Y:S02]  /*27640*/  MOV R38, R60 ;  /* 0x0000003c00267202 */ /* 0x002fe40000000f00 */
[----:B------:R-:W-:Y:S01]  /*27650*/  MOV R46, 0x27680 ;  /* 0x00027680002e7802 */ /* 0x000fe20000000f00 */
[----:B--2---:R-:W-:-:S04]  /*27660*/  IMAD.WIDE R2, R37, 0x2, R28 ;  /* 0x0000000225027825 */ /* 0x004fc800078e021c */
[----:B------:R-:W-:Y:S05]  /*27670*/  CALL.REL.NOINC `($_ZN7cutlass13device_kernelIN5flash19enable_sm80_to_sm89INS1_16FlashAttnBwdSm80INS1_25CollectiveMainloopBwdSm80ILi2ELi2EN4cute5tupleIJNS5_1CILi128EEES8_NS7_ILi64EEEEEENS_6half_tEfNS_4arch4Sm80ELb1ELb0ELb1ELb1ELb0ELb0ELb0ELb0ELi2ELi4ELi4ELi4ELb0EEENS1_24CollectiveEpilogueBwdGQAISA_fSD_Li256ELb1ELb0EEENS1_25SingleTileBwdLPTSchedulerILb1ELi128ELb0EEEEEEEEEvNT_6ParamsE$_ZN4cute8smem_ptrIPN7cutlass6half_tEECI1NS_12iter_adaptorIS3_S4_EEES3_) ;  /* 0xfffe18b000007944 */ /* 0x000fea0003c3ffff */
        /* <DEDUP_REMOVED lines=9> */
[----:B-1----:R-:W-:Y:S02]  /*27710*/  MOV R3, 0x1 ;  /* 0x0000000100037802 */ /* 0x002fe40000000f00 */
[----:B------:R-:W-:Y:S02]  /*27720*/  MOV R46, 0x27740 ;  /* 0x00027740002e7802 */ /* 0x000fe40000000f00 */
[----:B--2--5:R-:W-:Y:S05]  /*27730*/  CALL.REL.NOINC `($_ZN7cutlass13device_kernelIN5flash19enable_sm80_to_sm89INS1_16FlashAttnBwdSm80INS1_25CollectiveMainloopBwdSm80ILi2ELi2EN4cute5tupleIJNS5_1CILi128EEES8_NS7_ILi64EEEEEENS_6half_tEfNS_4arch4Sm80ELb1ELb0ELb1ELb1ELb0ELb0ELb0ELb0ELi2ELi4ELi4ELi4ELb0EEENS1_24CollectiveEpilogueBwdGQAISA_fSD_Li256ELb1ELb0EEENS1_25SingleTileBwdLPTSchedulerILb1ELi128ELb0EEEEEEEEEvNT_6ParamsE$_ZN4cute3eso3ESOILb1ELb0EJNS_10UnderscoreES2_iEEC2ERKS2_S5_RKi) ;  /* 0xfffdf6a000007944 */ /* 0x024fea0003c3ffff */
[----:B-1----:R-:W2:Y:S01]  /*27740*/  LDL R3, [R1+0x758] ;  /* 0x0007580001037983 */ /* 0x002ea20000100800 */
[----:B------:R-:W-:Y:S01]  /*27750*/  IMAD.MOV.U32 R82, RZ, RZ, R60 ;  /* 0x000000ffff527224 */ /* 0x000fe200078e003c */
[----:B------:R-:W-:-:S02]  /*27760*/  MOV R36, 0x27790 ;  /* 0x0002779000247802 */ /* 0x000fc40000000f00 */
[----:B--2---:R-:W-:Y:S02]  /*27770*/  SHF.L.U32 R3, R3, 0x2, RZ ;  /* 0x0000000203037819 */ /* 0x004fe400000006ff */
[----:B------:R-:W-:Y:S05]  /*27780*/  CALL.REL.NOINC `($_ZN7cutlass13device_kernelIN5flash19enable_sm80_to_sm89INS1_16FlashAttnBwdSm80INS1_25CollectiveMainloopBwdSm80ILi2ELi2EN4cute5tupleIJNS5_1CILi128EEES8_NS7_ILi64EEEEEENS_6half_tEfNS_4arch4Sm80ELb1ELb0ELb1ELb1ELb0ELb0ELb0ELb0ELi2ELi4ELi4ELi4ELb0EEENS1_24CollectiveEpilogueBwdGQAISA_fSD_Li256ELb1ELb0EEENS1_25SingleTileBwdLPTSchedulerILb1ELi128ELb0EEEEEEEEEvNT_6ParamsE$_ZN4cute3eso3ESOILb1ELb0EJNS_6LayoutINS_5tupleIJNS3_IJNS3_IJNS_1CILi4EEENS4_ILi2EEEEEENS4_ILi1EEEEEES6_EEENS3_IJNS3_IJNS3_IJS8_NS4_ILi32EEEEEENS4_ILi0EEEEEENS4_ILi64EEEEEEEEiEEC2ERKSH_RKi) ;  /* 0xfffdff5000007944 */ /* 0x000fea0003c3ffff */
[----:B-1----:R-:W2:Y:S01]  /*27790*/  LDL R3, [R1+0x758] ;  /* 0x0007580001037983 */ /* 0x002ea20000100800 */
[----:B------:R-:W-:Y:S02]  /*277a0*/  MOV R82, R60 ;  /* 0x0000003c00527202 */ /* 0x000fe40000000f00 */
[----:B------:R-:W-:Y:S01]  /*277b0*/  MOV R36, 0x277f0 ;  /* 0x000277f000247802 */ /* 0x000fe20000000f00 */
[----:B--2---:R-:W-:-:S05]  /*277c0*/  IMAD.WIDE R2, R3, 0x2, R22 ;  /* 0x0000000203027825 */ /* 0x004fca00078e0216 */
[----:B------:R-:W-:Y:S02]  /*277d0*/  MOV R38, R2 ;  /* 0x0000000200267202 */ /* 0x000fe40000000f00 */
[----:B------:R-:W-:Y:S05]  /*277e0*/  CALL.REL.NOINC `($_ZN7cutlass13device_kernelIN5flash19enable_sm80_to_sm89INS1_16FlashAttnBwdSm80INS1_25CollectiveMainloopBwdSm80ILi2ELi2EN4cute5tupleIJNS5_1CILi128EEES8_NS7_ILi64EEEEEENS_6half_tEfNS_4arch4Sm80ELb1ELb0ELb1ELb1ELb0ELb0ELb0ELb0ELi2ELi4ELi4ELi4ELb0EEENS1_24CollectiveEpilogueBwdGQAISA_fSD_Li256ELb1ELb0EEENS1_25SingleTileBwdLPTSchedulerILb1ELi128ELb0EEEEEEEEEvNT_6ParamsE$_ZN4cute3eso3ESOILb1ELb0EJNS_6LayoutINS_5tupleIJNS3_IJNS3_IJNS_1CILi4EEENS4_ILi2EEEEEENS4_ILi1EEEEEES6_EEENS3_IJNS3_IJNS3_IJS8_NS4_ILi32EEEEEENS4_ILi0EEEEEENS4_ILi64EEEEEEEENS_10ViewEngineIPN7cutlass6half_tEEEEEC2ERKSH_RKSM_) ;  /* 0xfffdfe9000007944 */ /* 0x000fea0003c3ffff */
[----:B-1----:R1:W5:Y:S01]  /*277f0*/  LDL.64 R2, [R1+0x758] ;  /* 0x0007580001027983 */ /* 0x0023620000100a00 */
[----:B------:R-:W-:-:S03]  /*27800*/  MOV R36, 0x27820 ;  /* 0x0002782000247802 */ /* 0x000fc60000000f00 */
[----:B-1---5:R-:W-:Y:S05]  /*27810*/  CALL.REL.NOINC `($_ZN7cutlass13device_kernelIN5flash19enable_sm80_to_sm89INS1_16FlashAttnBwdSm80INS1_25CollectiveMainloopBwdSm80ILi2ELi2EN4cute5tupleIJNS5_1CILi128EEES8_NS7_ILi64EEEEEENS_6half_tEfNS_4arch4Sm80ELb1ELb0ELb1ELb1ELb0ELb0ELb0ELb0ELi2ELi4ELi4ELi4ELb0EEENS1_24CollectiveEpilogueBwdGQAISA_fSD_Li256ELb1ELb0EEENS1_25SingleTileBwdLPTSchedulerILb1ELi128ELb0EEEEEEEEEvNT_6ParamsE$_ZZN4cute4takeILi1ELi2ENS_5tupleIJNS1_IJNS_1CILi1EEENS2_ILi0EEEEEEiEEEEEDaRKT1_ENKUlDpRKT_E_clIJiEEEDaSD_) ;  /* 0xfffe1ee000007944 */ /* 0x022fea0003c3ffff */
[----:B------:R-:W-:Y:S02]  /*27820*/  MOV R82, R60 ;  /* 0x0000003c00527202 */ /* 0x000fe40000000f00 */
[----:B------:R-:W-:Y:S02]  /*27830*/  MOV R38, 0x27850 ;  /* 0x0002785000267802 */ /* 0x000fe40000000f00 */
[----:B------:R-:W-:Y:S05]  /*27840*/  CALL.REL.NOINC `($_ZN7cutlass13device_kernelIN5flash19enable_sm80_to_sm89INS1_16FlashAttnBwdSm80INS1_25CollectiveMainloopBwdSm80ILi2ELi2EN4cute5tupleIJNS5_1CILi128EEES8_NS7_ILi64EEEEEENS_6half_tEfNS_4arch4Sm80ELb1ELb0ELb1ELb1ELb0ELb0ELb0ELb0ELi2ELi4ELi4ELi4ELb0EEENS1_24CollectiveEpilogueBwdGQAISA_fSD_Li256ELb1ELb0EEENS1_25SingleTileBwdLPTSchedulerILb1ELi128ELb0EEEEEEEEEvNT_6ParamsE$_ZN4cute3eso3ESOILb1ELb0EJNS_5tupleIJNS_1CILi1EEENS3_ILi0EEEEEENS2_IJiEEEEEC2ERKS6_RKS7_) ;  /* 0xfffdfc8000007944 */ /* 0x000fea0003c3ffff */
[----:B-1----:R1:W5:Y:S01]  /*27850*/  LDL R37, [R1+0x758] ;  /* 0x0007580001257983 */ /* 0x0023620000100800 */
[----:B------:R-:W-:Y:S02]  /*27860*/  MOV R82, R60 ;  /* 0x0000003c00527202 */ /* 0x000fe40000000f00 */
[----:B------:R-:W-:Y:S02]  /*27870*/  MOV R38, 0x27890 ;  /* 0x0002789000267802 */ /* 0x000fe40000000f00 */
[----:B-1---5:R-:W-:Y:S05]  /*27880*/  CALL.REL.NOINC `($_ZN7cutlass13device_kernelIN5flash19enable_sm80_to_sm89INS1_16FlashAttnBwdSm80INS1_25CollectiveMainloopBwdSm80ILi2ELi2EN4cute5tupleIJNS5_1CILi128EEES8_NS7_ILi64EEEEEENS_6half_tEfNS_4arch4Sm80ELb1ELb0ELb1ELb1ELb0ELb0ELb0ELb0ELi2ELi4ELi4ELi4ELb0EEENS1_24CollectiveEpilogueBwdGQAISA_fSD_Li256ELb1ELb0EEENS1_25SingleTileBwdLPTSchedulerILb1ELi128ELb0EEEEEEEEEvNT_6ParamsE$_ZN4cute5tupleIJNS0_IJNS0_IJNS_1CILi8EEENS1_ILi1EEEEEENS0_IJNS1_ILi2EEEEEEEEENS0_IJNS0_IJS3_NS1_ILi0EEEEEENS0_IJiEEEEEEEEC2ERKS7_RKSB_) ;  /* 0xfffe133000007944 */ /* 0x022fea0003c3ffff */
[----:B------:R2:W5:Y:S01]  /*27890*/  LDL R40, [R1+0x758] ;  /* 0x0007580001287983 */ /* 0x0005620000100800 */
[----:B------:R-:W-:Y:S01]  /*278a0*/  IMAD.MOV.U32 R82, RZ, RZ, R60 ;  /* 0x000000ffff527224 */ /* 0x000fe200078e003c */
[----:B------:R-:W-:Y:S02]  /*278b0*/  MOV R83, R59 ;  /* 0x0000003b00537202 */ /* 0x000fe40000000f00 */
[----:B------:R2:W-:Y:S01]  /*278c0*/  STL.64 [R1+0x770], R4 ;  /* 0x0007700401007387 */ /* 0x0005e20000100a00 */
[----:B------:R-:W-:-:S03]  /*278d0*/  MOV R38, 0x278f0 ;  /* 0x000278f000267802 */ /* 0x000fc60000000f00 */
[----:B-12--5:R-:W-:Y:S05]  /*278e0*/  CALL.REL.NOINC `($_ZN7cutlass13device_kernelIN5flash19enable_sm80_to_sm89INS1_16FlashAttnBwdSm80INS1_25CollectiveMainloopBwdSm80ILi2ELi2EN4cute5tupleIJNS5_1CILi128EEES8_NS7_ILi64EEEEEENS_6half_tEfNS_4arch4Sm80ELb1ELb0ELb1ELb1ELb0ELb0ELb0ELb0ELi2ELi4ELi4ELi4ELb0EEENS1_24CollectiveEpilogueBwdGQAISA_fSD_Li256ELb1ELb0EEENS1_25SingleTileBwdLPTSchedulerILb1ELi128ELb0EEEEEEEEEvNT_6ParamsE$_ZN4cute3eso3ESOILb0ELb0EJNS_6LayoutINS_5tupleIJNS3_IJNS_1CILi8EEENS4_ILi1EEEEEENS3_IJNS4_ILi2EEEEEEEEENS3_IJNS3_IJS6_NS4_ILi0EEEEEENS3_IJiEEEEEEEENS_10ViewEngineINS_8smem_ptrIPN7cutlass6half_tEEEEEEEC2ERKSF_RKSM_) ;  /* 0xfffdeb7000007944 */ /* 0x026fea0003c3ffff */
[----:B------:R2:W5:Y:S04]  /*278f0*/  LDL R11, [R1+0x758] ;  /* 0x00075800010b7983 */ /* 0x0005680000100800 */
[----:B------:R2:W5:Y:S01]  /*27900*/  LDL.64 R4, [R1+0x760] ;  /* 0x0007600001047983 */ /* 0x0005620000100a00 */
[----:B------:R-:W-:-:S02]  /*27910*/  MOV R82, R60 ;  /* 0x0000003c00527202 */ /* 0x000fc40000000f00 */
[----:B------:R-:W-:Y:S02]  /*27920*/  MOV R38, 0x27940 ;  /* 0x0002794000267802 */ /* 0x000fe40000000f00 */
[----:B-12--5:R-:W-:Y:S05]  /*27930*/  CALL.REL.NOINC `($_ZN7cutlass13device_kernelIN5flash19enable_sm80_to_sm89INS1_16FlashAttnBwdSm80INS1_25CollectiveMainloopBwdSm80ILi2ELi2EN4cute5tupleIJNS5_1CILi128EEES8_NS7_ILi64EEEEEENS_6half_tEfNS_4arch4Sm80ELb1ELb0ELb1ELb1ELb0ELb0ELb0ELb0ELi2ELi4ELi4ELi4ELb0EEENS1_24CollectiveEpilogueBwdGQAISA_fSD_Li256ELb1ELb0EEENS1_25SingleTileBwdLPTSchedulerILb1ELi128ELb0EEEEEEEEEvNT_6ParamsE$_ZN4cute3eso3ESOILb1ELb0EJNS_6LayoutINS_5tupleIJNS3_IJNS3_IJNS_1CILi4EEENS4_ILi2EEEEEENS4_ILi1EEEEEENS3_IJS6_EEEEEENS3_IJNS3_IJNS3_IJS8_NS4_ILi32EEEEEENS4_ILi0EEEEEENS3_IJNS4_ILi64EEEEEEEEEEENS_10ViewEngineIPN7cutlass6half_tEEEEEC2ERKSJ_RKSO_) ;  /* 0xfffdfd0000007944 */ /* 0x026fea0003c3ffff */
[----:B-1----:R1:W5:Y:S01]  /*27940*/  LDL.64 R2, [R1+0x758] ;  /* 0x0007580001027983 */ /* 0x0023620000100a00 */
[----:B------:R-:W-:Y:S02]  /*27950*/  MOV R82, R60 ;  /* 0x0000003c00527202 */ /* 0x000fe40000000f00 */
[----:B------:R-:W-:Y:S02]  /*27960*/  MOV R38, 0x27980 ;  /* 0x0002798000267802 */ /* 0x000fe40000000f00 */
[----:B-1---5:R-:W-:Y:S05]  /*27970*/  CALL.REL.NOINC `($_ZN7cutlass13device_kernelIN5flash19enable_sm80_to_sm89INS1_16FlashAttnBwdSm80INS1_25CollectiveMainloopBwdSm80ILi2ELi2EN4cute5tupleIJNS5_1CILi128EEES8_NS7_ILi64EEEEEENS_6half_tEfNS_4arch4Sm80ELb1ELb0ELb1ELb1ELb0ELb0ELb0ELb0ELi2ELi4ELi4ELi4ELb0EEENS1_24CollectiveEpilogueBwdGQAISA_fSD_Li256ELb1ELb0EEENS1_25SingleTileBwdLPTSchedulerILb1ELi128ELb0EEEEEEEEEvNT_6ParamsE$_ZN4cute3eso3ESOILb1ELb0EJNS_6LayoutINS_5tupleIJNS3_IJNS3_IJNS3_IJNS_1CILi4EEENS4_ILi2EEEEEENS4_ILi1EEEEEES8_EEENS3_IJNS3_IJNS3_IJS8_S8_EEES8_EEES6_EEEEEENS3_IJNS3_IJNS3_IJNS3_IJS8_NS4_ILi32EEEEEENS4_ILi0EEEEEESH_EEENS3_IJNS3_IJNS3_IJSH_SH_EEESH_EEENS4_ILi64EEEEEEEEEEENS_10ViewEngineIPN7cutlass6half_tEEEEEC2ERKSP_RKSU_) ;  /* 0xfffdfb9000007944 */ /* 0x022fea0003c3ffff */
[----:B-1----:R1:W5:Y:S01]  /*27980*/  LDL.64 R2, [R1+0x758] ;  /* 0x0007580001027983 */ /* 0x0023620000100a00 */
[----:B------:R-:W-:Y:S02]  /*27990*/  MOV R83, R60 ;  /* 0x0000003c00537202 */ /* 0x000fe40000000f00 */
[----:B------:R-:W-:Y:S02]  /*279a0*/  MOV R12, 0x279c0 ;  /* 0x000279c0000c7802 */ /* 0x000fe40000000f00 */
[----:B-1---5:R-:W-:Y:S05]  /*279b0*/  CALL.REL.NOINC `($_ZN7cutlass13device_kernelIN5flash19enable_sm80_to_sm89INS1_16FlashAttnBwdSm80INS1_25CollectiveMainloopBwdSm80ILi2ELi2EN4cute5tupleIJNS5_1CILi128EEES8_NS7_ILi64EEEEEENS_6half_tEfNS_4arch4Sm80ELb1ELb0ELb1ELb1ELb0ELb0ELb0ELb0ELi2ELi4ELi4ELi4ELb0EEENS1_24CollectiveEpilogueBwdGQAISA_fSD_Li256ELb1ELb0EEENS1_25SingleTileBwdLPTSchedulerILb1ELi128ELb0EEEEEEEEEvNT_6ParamsE$_ZN4cute5tupleIJNS0_IJNS_1CILi2EEEEEENS0_IJiEEEEEC2ERKS3_RKS4_) ;  /* 0xfffe13a000007944 */ /* 0x022fea0003c3ffff */
[----:B------:R-:W2:Y:S01]  /*279c0*/  LDL R6, [R1+0x758] ;  /* 0x0007580001067983 */ /* 0x000ea20000100800 */
[----:B------:R-:W-:Y:S02]  /*279d0*/  MOV R82, R59 ;  /* 0x0000003b00527202 */ /* 0x000fe40000000f00 */
[----:B-1----:R-:W-:Y:S01]  /*279e0*/  MOV R10, 0x27a10 ;  /* 0x00027a10000a7802 */ /* 0x002fe20000000f00 */
[----:B--2---:R1:W-:Y:S04]  /*279f0*/  STL [R1+0x770], R6 ;  /* 0x0007700601007387 */ /* 0x0043e80000100800 */
[----:B-1----:R-:W-:Y:S05]  /*27a00*/  CALL.REL.NOINC `($_ZN7cutlass13device_kernelIN5flash19enable_sm80_to_sm89INS1_16FlashAttnBwdSm80INS1_25CollectiveMainloopBwdSm80ILi2ELi2EN4cute5tupleIJNS5_1CILi128EEES8_NS7_ILi64EEEEEENS_6half_tEfNS_4arch4Sm80ELb1ELb0ELb1ELb1ELb0ELb0ELb0ELb0ELi2ELi4ELi4ELi4ELb0EEENS1_24CollectiveEpilogueBwdGQAISA_fSD_Li256ELb1ELb0EEENS1_25SingleTileBwdLPTSchedulerILb1ELi128ELb0EEEEEEEEEvNT_6ParamsE$_ZZN4cute14logical_divideINS_5tupleIJNS1_IJNS_1CILi8EEENS2_ILi1EEEEEENS1_IJNS2_ILi2EEEEEEEEENS1_IJNS1_IJS4_NS2_ILi0EEEEEENS1_IJiEEEEEENS1_IJS5_NS_6LayoutIS4_S9_EEEEEEEDaRKNSD_IT_T0_EERKT1_ENKUlRKT_RKT0_E_clINSD_IS7_SB_EESE_EEDaSQ_ST_) ;  /* 0xfffe1bc000007944 */ /* 0x002fea0003c3ffff */
[----:B------:R-:W-:Y:S02]  /*27a10*/  MOV R10, R60 ;  /* 0x0000003c000a7202 */ /* 0x000fe40000000f00 */
[----:B------:R-:W-:-:S02]  /*27a20*/  MOV R12, 0x27a40 ;  /* 0x00027a40000c7802 */ /* 0x000fc40000000f00 */
[----:B-----5:R-:W-:Y:S05]  /*27a30*/  CALL.REL.NOINC `($_ZN7cutlass13device_kernelIN5flash19enable_sm80_to_sm89INS1_16FlashAttnBwdSm80INS1_25CollectiveMainloopBwdSm80ILi2ELi2EN4cute5tupleIJNS5_1CILi128EEES8_NS7_ILi64EEEEEENS_6half_tEfNS_4arch4Sm80ELb1ELb0ELb1ELb1ELb0ELb0ELb0ELb0ELi2ELi4ELi4ELi4ELb0EEENS1_24CollectiveEpilogueBwdGQAISA_fSD_Li256ELb1ELb0EEENS1_25SingleTileBwdLPTSchedulerILb1ELi128ELb0EEEEEEEEEvNT_6ParamsE$_ZN4cute3eso3ESOILb1ELb0EJNS_5tupleIJNS2_IJNS_1CILi1EEENS3_ILi0EEEEEENS2_IJS5_S5_EEEEEENS2_IJS5_iEEEEEC2ERKS8_RKS9_) ;  /* 0xfffdf9d000007944 */ /* 0x020fea0003c3ffff */
[----:B-1----:R1:W5:Y:S01]  /*27a40*/  LDL R11, [R1+0x758] ;  /* 0x00075800010b7983 */ /* 0x0023620000100800 */
[----:B------:R-:W-:-:S02]  /*27a50*/  MOV R83, R60 ;  /* 0x0000003c00537202 */ /* 0x000fc40000000f00 */
[----:B------:R-:W-:Y:S02]  /*27a60*/  MOV R12, 0x27a80 ;  /* 0x00027a80000c7802 */ /* 0x000fe40000000f00 */
[----:B-1---5:R-:W-:Y:S05]  /*27a70*/  CALL.REL.NOINC `($_ZN7cutlass13device_kernelIN5flash19enable_sm80_to_sm89INS1_16FlashAttnBwdSm80INS1_25CollectiveMainloopBwdSm80ILi2ELi2EN4cute5tupleIJNS5_1CILi128EEES8_NS7_ILi64EEEEEENS_6half_tEfNS_4arch4Sm80ELb1ELb0ELb1ELb1ELb0ELb0ELb0ELb0ELi2ELi4ELi4ELi4ELb0EEENS1_24CollectiveEpilogueBwdGQAISA_fSD_Li256ELb1ELb0EEENS1_25SingleTileBwdLPTSchedulerILb1ELi128ELb0EEEEEEEEEvNT_6ParamsE$_ZN4cute5tupleIJNS0_IJNS0_IJNS0_IJNS_1CILi8EEENS1_ILi1EEEEEENS0_IJS3_S3_EEEEEENS0_IJS3_NS1_ILi2EEEEEEEEENS0_IJNS0_IJNS0_IJS3_NS1_ILi0EEEEEENS0_IJSA_SA_EEEEEENS0_IJSA_iEEEEEEEEC2ERKS9_RKSF_) ;  /* 0xfffe0ea000007944 */ /* 0x022fea0003c3ffff */
[----:B-1----:R1:W5:Y:S01]  /*27a80*/  LDL R11, [R1+0x758] ;  /* 0x00075800010b7983 */ /* 0x0023620000100800 */
[----:B------:R-:W-:Y:S02]  /*27a90*/  MOV R10, R60 ;  /* 0x0000003c000a7202 */ /* 0x000fe40000000f00 */
[----:B------:R-:W-:Y:S02]  /*27aa0*/  MOV R12, 0x27ac0 ;  /* 0x00027ac0000c7802 */ /* 0x000fe40000000f00 */
[----:B-1---5:R-:W-:Y:S05]  /*27ab0*/  CALL.REL.NOINC `($_ZN7cutlass13device_kernelIN5flash19enable_sm80_to_sm89INS1_16FlashAttnBwdSm80INS1_25CollectiveMainloopBwdSm80ILi2ELi2EN4cute5tupleIJNS5_1CILi128EEES8_NS7_ILi64EEEEEENS_6half_tEfNS_4arch4Sm80ELb1ELb0ELb1ELb1ELb0ELb0ELb0ELb0ELi2ELi4ELi4ELi4ELb0EEENS1_24CollectiveEpilogueBwdGQAISA_fSD_Li256ELb1ELb0EEENS1_25SingleTileBwdLPTSchedulerILb1ELi128ELb0EEEEEEEEEvNT_6ParamsE$_ZN4cute3eso3ESOILb1ELb0EJNS_5tupleIJNS2_IJNS_1CILi1EEENS3_ILi0EEEEEENS2_IJS5_S5_EEEEEENS2_IJS5_iEEEEEC2ERKS8_RKS9_) ;  /* 0xfffdf95000007944 */ /* 0x022fea0003c3ffff */
[----:B-1----:R1:W5:Y:S01]  /*27ac0*/  LDL R11, [R1+0x758] ;  /* 0x00075800010b7983 */ /* 0x0023620000100800 */
[----:B------:R-:W-:Y:S02]  /*27ad0*/  MOV R82, R60 ;  /* 0x0000003c00527202 */ /* 0x000fe40000000f00 */
[----:B------:R-:W-:Y:S02]  /*27ae0*/  MOV R12, 0x27b00 ;  /* 0x00027b00000c7802 */ /* 0x000fe40000000f00 */
[----:B-1---5:R-:W-:Y:S05]  /*27af0*/  CALL.REL.NOINC `($_ZN7cutlass13device_kernelIN5flash19enable_sm80_to_sm89INS1_16FlashAttnBwdSm80INS1_25CollectiveMainloopBwdSm80ILi2ELi2EN4cute5tupleIJNS5_1CILi128EEES8_NS7_ILi64EEEEEENS_6half_tEfNS_4arch4Sm80ELb1ELb0ELb1ELb1ELb0ELb0ELb0ELb0ELi2ELi4ELi4ELi4ELb0EEENS1_24CollectiveEpilogueBwdGQAISA_fSD_Li256ELb1ELb0EEENS1_25SingleTileBwdLPTSchedulerILb1ELi128ELb0EEEEEEEEEvNT_6ParamsE$_ZN4cute3eso3ESOILb1ELb0EJNS_5tupleIJNS_1CILi0EEES4_EEEiEEC2ERKS5_RKi) ;  /* 0xfffdf99000007944 */ /* 0x022fea0003c3ffff */
[----:B-1----:R1:W5:Y:S01]  /*27b00*/  LDL R11, [R1+0x758] ;  /* 0x00075800010b7983 */ /* 0x0023620000100800 */
[----:B------:R-:W-:Y:S02]  /*27b10*/  MOV R82, R60 ;  /* 0x0000003c00527202 */ /* 0x000fe40000000f00 */
[----:B------:R-:W-:Y:S02]  /*27b20*/  MOV R12, 0x27b40 ;  /* 0x00027b40000c7802 */ /* 0x000fe40000000f00 */
[----:B-1---5:R-:W-:Y:S05]  /*27b30*/  CALL.REL.NOINC `($_ZN7cutlass13device_kernelIN5flash19enable_sm80_to_sm89INS1_16FlashAttnBwdSm80INS1_25CollectiveMainloopBwdSm80ILi2ELi2EN4cute5tupleIJNS5_1CILi128EEES8_NS7_ILi64EEEEEENS_6half_tEfNS_4arch4Sm80ELb1ELb0ELb1ELb1ELb0ELb0ELb0ELb0ELi2ELi4ELi4ELi4ELb0EEENS1_24CollectiveEpilogueBwdGQAISA_fSD_Li256ELb1ELb0EEENS1_25SingleTileBwdLPTSchedulerILb1ELi128ELb0EEEEEEEEEvNT_6ParamsE$_ZN4cute3eso3ESOILb1ELb0EJNS_5tupleIJNS2_IJNS_1CILi1EEENS3_ILi0EEEEEES5_EEENS2_IJNS2_IJS5_S5_EEEiEEEEEC2ERKS7_RKS9_) ;  /* 0xfffdf91000007944 */ /* 0x022fea0003c3ffff */
[----:B-1----:R1:W5:Y:S01]  /*27b40*/  LDL R11, [R1+0x758] ;  /* 0x00075800010b7983 */ /* 0x0023620000100800 */
[----:B------:R-:W-:-:S02]  /*27b50*/  MOV R82, R60 ;  /* 0x0000003c00527202 */ /* 0x000fc40000000f00 */
[----:B------:R-:W-:Y:S02]  /*27b60*/  MOV R12, 0x27b80 ;  /* 0x00027b80000c7802 */ /* 0x000fe40000000f00 */
[----:B-1---5:R-:W-:Y:S05]  /*27b70*/  CALL.REL.NOINC `($_ZN7cutlass13device_kernelIN5flash19enable_sm80_to_sm89INS1_16FlashAttnBwdSm80INS1_25CollectiveMainloopBwdSm80ILi2ELi2EN4cute5tupleIJNS5_1CILi128EEES8_NS7_ILi64EEEEEENS_6half_tEfNS_4arch4Sm80ELb1ELb0ELb1ELb1ELb0ELb0ELb0ELb0ELi2ELi4ELi4ELi4ELb0EEENS1_24CollectiveEpilogueBwdGQAISA_fSD_Li256ELb1ELb0EEENS1_25SingleTileBwdLPTSchedulerILb1ELi128ELb0EEEEEEEEEvNT_6ParamsE$_ZN4cute5tupleIJNS0_IJNS0_IJNS0_IJNS_1CILi8EEENS1_ILi1EEEEEES3_EEENS0_IJNS0_IJS3_S3_EEENS1_ILi2EEEEEEEEENS0_IJNS0_IJNS0_IJS3_NS1_ILi0EEEEEESA_EEENS0_IJNS0_IJSA_SA_EEEiEEEEEEEEC2ERKS9_RKSF_) ;  /* 0xfffe0de000007944 */ /* 0x022fea0003c3ffff */
[----:B------:R2:W5:Y:S01]  /*27b80*/  LDL R14, [R1+0x758] ;  /* 0x00075800010e7983 */ /* 0x0005620000100800 */
[----:B------:R-:W-:Y:S01]  /*27b90*/  IMAD.MOV.U32 R82, RZ, RZ, R60 ;  /* 0x000000ffff527224 */ /* 0x000fe200078e003c */
[----:B------:R-:W-:Y:S02]  /*27ba0*/  MOV R83, R59 ;  /* 0x0000003b00537202 */ /* 0x000fe40000000f00 */
[----:B------:R2:W-:Y:S01]  /*27bb0*/  STL.64 [R1+0x770], R4 ;  /* 0x0007700401007387 */ /* 0x0005e20000100a00 */
[----:B------:R-:W-:-:S03]  /*27bc0*/  MOV R12, 0x27be0 ;  /* 0x00027be0000c7802 */ /* 0x000fc60000000f00 */
[----:B-12--5:R-:W-:Y:S05]  /*27bd0*/  CALL.REL.NOINC `($_ZN7cutlass13device_kernelIN5flash19enable_sm80_to_sm89INS1_16FlashAttnBwdSm80INS1_25CollectiveMainloopBwdSm80ILi2ELi2EN4cute5tupleIJNS5_1CILi128EEES8_NS7_ILi64EEEEEENS_6half_tEfNS_4arch4Sm80ELb1ELb0ELb1ELb1ELb0ELb0ELb0ELb0ELi2ELi4ELi4ELi4ELb0EEENS1_24CollectiveEpilogueBwdGQAISA_fSD_Li256ELb1ELb0EEENS1_25SingleTileBwdLPTSchedulerILb1ELi128ELb0EEEEEEEEEvNT_6ParamsE$_ZN4cute3eso3ESOILb0ELb0EJNS_6LayoutINS_5tupleIJNS3_IJNS3_IJNS_1CILi8EEENS4_ILi1EEEEEES6_EEENS3_IJNS3_IJS6_S6_EEENS4_ILi2EEEEEEEEENS3_IJNS3_IJNS3_IJS6_NS4_ILi0EEEEEESD_EEENS3_IJNS3_IJSD_SD_EEEiEEEEEEEENS_10ViewEngineINS_8smem_ptrIPN7cutlass6half_tEEEEEEEC2ERKSJ_RKSQ_) ;  /* 0xfffde31000007944 */ /* 0x026fea0003c3ffff */
[----:B------:R2:W5:Y:S04]  /*27be0*/  LDL R6, [R1+0x758] ;  /* 0x0007580001067983 */ /* 0x0005680000100800 */
        /* <DEDUP_REMOVED lines=159> */
[----:B------:R-:W-:Y:S05]  /*285e0*/  CALL.REL.NOINC `($_ZN7cutlass13device_kernelIN5flash19enable_sm80_to_sm89INS1_16FlashAttnBwdSm80INS1_25CollectiveMainloopBwdSm80ILi2ELi2EN4cute5tupleIJNS5_1CILi128EEES8_NS7_ILi64EEEEEENS_6half_tEfNS_4arch4Sm80ELb1ELb0ELb1ELb1ELb0ELb0ELb0ELb0ELi2ELi4ELi4ELi4ELb0EEENS1_24CollectiveEpilogueBwdGQAISA_fSD_Li256ELb1ELb0EEENS1_25SingleTileBwdLPTSchedulerILb1ELi128ELb0EEEEEEEEEvNT_6ParamsE$_ZN4cute3eso3ESOILb1ELb0EJNS_6LayoutINS_5tupleIJNS3_IJNS_1CILi2EEES5_S5_EEES5_EEENS3_IJNS3_IJNS4_ILi1EEES5_NS4_ILi4EEEEEENS4_ILi64EEEEEEEEiEEC2ERKSD_RKi) ;  /* 0xfffdf9d000007944 */ /* 0x000fea0003c3ffff */
[----:B-1----:R-:W2:Y:S01]  /*285f0*/  LDL R3, [R1+0x758] ;  /* 0x0007580001037983 */ /* 0x002ea20000100800 */
[----:B------:R-:W-:Y:S01]  /*28600*/  MOV R4, 0x28640 ;  /* 0x0002864000047802 */ /* 0x000fe20000000f00 */
[----:B--2---:R-:W-:-:S05]  /*28610*/  IMAD.WIDE R2, R3, 0x2, R30 ;  /* 0x0000000203027825 */ /* 0x004fca00078e021e */
[----:B------:R-:W-:Y:S02]  /*28620*/  MOV R6, R2 ;  /* 0x0000000200067202 */ /* 0x000fe40000000f00 */
[----:B------:R-:W-:Y:S05]  /*28630*/  CALL.REL.NOINC `($_ZN7cutlass13device_kernelIN5flash19enable_sm80_to_sm89INS1_16FlashAttnBwdSm80INS1_25CollectiveMainloopBwdSm80ILi2ELi2EN4cute5tupleIJNS5_1CILi128EEES8_NS7_ILi64EEEEEENS_6half_tEfNS_4arch4Sm80ELb1ELb0ELb1ELb1ELb0ELb0ELb0ELb0ELi2ELi4ELi4ELi4ELb0EEENS1_24CollectiveEpilogueBwdGQAISA_fSD_Li256ELb1ELb0EEENS1_25SingleTileBwdLPTSchedulerILb1ELi128ELb0EEEEEEEEEvNT_6ParamsE$_ZN4cute3eso3ESOILb1ELb0EJNS_6LayoutINS_5tupleIJNS3_IJNS_1CILi2EEES5_S5_EEES5_EEENS3_IJNS3_IJNS4_ILi1EEES5_NS4_ILi4EEEEEENS4_ILi64EEEEEEEENS_10ViewEngineIPN7cutlass6half_tEEEEEC2ERKSD_RKSI_) ;  /* 0xfffdf93000007944 */ /* 0x000fea0003c3ffff */
[----:B------:R2:W5:Y:S01]  /*28640*/  LDL.64 R34, [R1+0x758] ;  /* 0x0007580001227983 */ /* 0x0005620000100a00 */
[----:B------:R-:W-:Y:S01]  /*28650*/  IMAD.MOV.U32 R82, RZ, RZ, R60 ;  /* 0x000000ffff527224 */ /* 0x000fe200078e003c */
[----:B------:R-:W-:Y:S02]  /*28660*/  MOV R3, RZ ;  /* 0x000000ff00037202 */ /* 0x000fe40000000f00 */
[----:B------:R-:W-:Y:S02]  /*28670*/  MOV R46, 0x28690 ;  /* 0x00028690002e7802 */ /* 0x000fe40000000f00 */
[----:B-12--5:R-:W-:Y:S05]  /*28680*/  CALL.REL.NOINC `($_ZN7cutlass13device_kernelIN5flash19enable_sm80_to_sm89INS1_16FlashAttnBwdSm80INS1_25CollectiveMainloopBwdSm80ILi2ELi2EN4cute5tupleIJNS5_1CILi128EEES8_NS7_ILi64EEEEEENS_6half_tEfNS_4arch4Sm80ELb1ELb0ELb1ELb1ELb0ELb0ELb0ELb0ELi2ELi4ELi4ELi4ELb0EEENS1_24CollectiveEpilogueBwdGQAISA_fSD_Li256ELb1ELb0EEENS1_25SingleTileBwdLPTSchedulerILb1ELi128ELb0EEEEEEEEEvNT_6ParamsE$_ZN4cute3eso3ESOILb1ELb0EJNS_10UnderscoreES2_iEEC2ERKS2_S5_RKi) ;  /* 0xfffde75000007944 */ /* 0x026fea0003c3ffff */
[----:B-1----:R-:W2:Y:S01]  /*28690*/  LDL R3, [R1+0x758] ;  /* 0x0007580001037983 */ /* 0x002ea20000100800 */
[----:B------:R-:W-:Y:S02]  /*286a0*/  MOV R4, 0x286d0 ;  /* 0x000286d000047802 */ /* 0x000fe40000000f00 */
[----:B--2---:R-:W-:Y:S02]  /*286b0*/  SHF.L.U32 R3, R3, 0x2, RZ ;  /* 0x0000000203037819 */ /* 0x004fe400000006ff */
[----:B------:R-:W-:Y:S05]  /*286c0*/  CALL.REL.NOINC `($_ZN7cutlass13device_kernelIN5flash19enable_sm80_to_sm89INS1_16FlashAttnBwdSm80INS1_25CollectiveMainloopBwdSm80ILi2ELi2EN4cute5tupleIJNS5_1CILi128EEES8_NS7_ILi64EEEEEENS_6half_tEfNS_4arch4Sm80ELb1ELb0ELb1ELb1ELb0ELb0ELb0ELb0ELi2ELi4ELi4ELi4ELb0EEENS1_24CollectiveEpilogueBwdGQAISA_fSD_Li256ELb1ELb0EEENS1_25SingleTileBwdLPTSchedulerILb1ELi128ELb0EEEEEEEEEvNT_6ParamsE$_ZN4cute3eso3ESOILb1ELb0EJNS_6LayoutINS_5tupleIJNS3_IJNS_1CILi2EEES5_EEES6_EEENS3_IJNS3_IJNS4_ILi1EEES5_EEENS3_IJNS4_ILi32EEENS4_ILi64EEEEEEEEEEEiEEC2ERKSE_RKi) ;  /* 0xfffdf7d000007944 */ /* 0x000fea0003c3ffff */
[----:B-1----:R-:W2:Y:S01]  /*286d0*/  LDL R3, [R1+0x758] ;  /* 0x0007580001037983 */ /* 0x002ea20000100800 */
[----:B------:R-:W-:Y:S01]  /*286e0*/  MOV R4, 0x28720 ;  /* 0x0002872000047802 */ /* 0x000fe20000000f00 */
[----:B--2---:R-:W-:-:S05]  /*286f0*/  IMAD.WIDE R2, R3, 0x2, R20 ;  /* 0x0000000203027825 */ /* 0x004fca00078e0214 */
[----:B------:R-:W-:Y:S02]  /*28700*/  MOV R6, R2 ;  /* 0x0000000200067202 */ /* 0x000fe40000000f00 */
[----:B------:R-:W-:Y:S05]  /*28710*/  CALL.REL.NOINC `($_ZN7cutlass13device_kernelIN5flash19enable_sm80_to_sm89INS1_16FlashAttnBwdSm80INS1_25CollectiveMainloopBwdSm80ILi2ELi2EN4cute5tupleIJNS5_1CILi128EEES8_NS7_ILi64EEEEEENS_6half_tEfNS_4arch4Sm80ELb1ELb0ELb1ELb1ELb0ELb0ELb0ELb0ELi2ELi4ELi4ELi4ELb0EEENS1_24CollectiveEpilogueBwdGQAISA_fSD_Li256ELb1ELb0EEENS1_25SingleTileBwdLPTSchedulerILb1ELi128ELb0EEEEEEEEEvNT_6ParamsE$_ZN4cute3eso3ESOILb1ELb0EJNS_6LayoutINS_5tupleIJNS3_IJNS_1CILi2EEES5_EEES6_EEENS3_IJNS3_IJNS4_ILi1EEES5_EEENS3_IJNS4_ILi32EEENS4_ILi64EEEEEEEEEEENS_10ViewEngineIPN7cutlass6half_tEEEEEC2ERKSE_RKSJ_) ;  /* 0xfffdf73000007944 */ /* 0x000fea0003c3ffff */
[----:B------:R2:W5:Y:S04]  /*28720*/  LDL.64 R40, [R1+0x758] ;  /* 0x0007580001287983 */ /* 0x0005680000100a00 */
[----:B------:R2:W-:Y:S02]  /*28730*/  STL [R1+0x770], RZ ;  /* 0x000770ff01007387 */ /* 0x0005e40000100800 */
.L_x_5261:
        /* <DEDUP_REMOVED lines=648> */
[----:B------:R-:W-:Y:S02]  /*2afc0*/  MOV R4, R30 ;  /* 0x0000001e00047202 */ /* 0x000fe40000000f00 */
[----:B------:R-:W-:-:S05]  /*2afd0*/  MOV R5, R31 ;  /* 0x0000001f00057202 */ /* 0x000fca0000000f00 */
[----:B--2---:R-:W-:Y:S01]  /*2afe0*/  IMAD.WIDE R2, R2, 0x2, R4 ;  /* 0x0000000202027825 */ /* 0x004fe200078e0204 */
[----:B------:R-:W-:-:S04]  /*2aff0*/  MOV R4, 0x2b020 ;  /* 0x0002b02000047802 */ /* 0x000fc80000000f00 */
[----:B------:R-:W-:Y:S02]  /*2b000*/  MOV R6, R2 ;  /* 0x0000000200067202 */ /* 0x000fe40000000f00 */
[----:B------:R-:W-:Y:S05]  /*2b010*/  CALL.REL.NOINC `($_ZN7cutlass13device_kernelIN5flash19enable_sm80_to_sm89INS1_16FlashAttnBwdSm80INS1_25CollectiveMainloopBwdSm80ILi2ELi2EN4cute5tupleIJNS5_1CILi128EEES8_NS7_ILi64EEEEEENS_6half_tEfNS_4arch4Sm80ELb1ELb0ELb1ELb1ELb0ELb0ELb0ELb0ELi2ELi4ELi4ELi4ELb0EEENS1_24CollectiveEpilogueBwdGQAISA_fSD_Li256ELb1ELb0EEENS1_25SingleTileBwdLPTSchedulerILb1ELi128ELb0EEEEEEEEEvNT_6ParamsE$_ZN4cute3eso3ESOILb1ELb0EJNS_6LayoutINS_5tupleIJNS3_IJNS_1CILi2EEES5_S5_EEES5_EEENS3_IJNS3_IJNS4_ILi1EEES5_NS4_ILi4EEEEEENS4_ILi64EEEEEEEENS_10ViewEngineIPN7cutlass6half_tEEEEEC2ERKSD_RKSI_) ;  /* 0xfffdcf5000007944 */ /* 0x000fea0003c3ffff */
[----:B------:R2:W5:Y:S01]  /*2b020*/  LDL.64 R34, [R1+0x758] ;  /* 0x0007580001227983 */ /* 0x0005620000100a00 */
[----:B------:R-:W-:Y:S01]  /*2b030*/  IMAD.MOV.U32 R82, RZ, RZ, R60 ;  /* 0x000000ffff527224 */ /* 0x000fe200078e003c */
[----:B------:R-:W-:Y:S02]  /*2b040*/  MOV R3, 0x1 ;  /* 0x0000000100037802 */ /* 0x000fe40000000f00 */
        /* <DEDUP_REMOVED lines=13> */
.L_x_5262:
        /* <DEDUP_REMOVED lines=668> */
.L_x_5263:
        /* <DEDUP_REMOVED lines=202> */
[----:B------:R-:W-:Y:S05]  /*2e780*/  CALL.REL.NOINC `($_ZN7cutlass13device_kernelIN5flash19enable_sm80_to_sm89INS1_16FlashAttnBwdSm80INS1_25CollectiveMainloopBwdSm80ILi2ELi2EN4cute5tupleIJNS5_1CILi128EEES8_NS7_ILi64EEEEEENS_6half_tEfNS_4arch4Sm80ELb1ELb0ELb1ELb1ELb0ELb0ELb0ELb0ELi2ELi4ELi4ELi4ELb0EEENS1_24CollectiveEpilogueBwdGQAISA_fSD_Li256ELb1ELb0EEENS1_25SingleTileBwdLPTSchedulerILb1ELi128ELb0EEEEEEEEEvNT_6ParamsE$_ZN4cute3eso3ESOILb1ELb0EJNS_10UnderscoreES2_iEEC2ERKS2_S5_RKi) ;  /* 0xfffd865000007944 */ /* 0x000fea0003c3ffff */
        /* <DEDUP_REMOVED lines=52> */
[----:B------:R-:W-:Y:S02]  /*2ead0*/  MOV R46, 0x2eaf0 ;  /* 0x0002eaf0002e7802 */ /* 0x000fe40000000f00 */
[----:B-1---5:R-:W-:Y:S05]  /*2eae0*/  CALL.REL.NOINC `($_ZN7cutlass13device_kernelIN5flash19enable_sm80_to_sm89INS1_16FlashAttnBwdSm80INS1_25CollectiveMainloopBwdSm80ILi2ELi2EN4cute5tupleIJNS5_1CILi128EEES8_NS7_ILi64EEEEEENS_6half_tEfNS_4arch4Sm80ELb1ELb0ELb1ELb1ELb0ELb0ELb0ELb0ELi2ELi4ELi4ELi4ELb0EEENS1_24CollectiveEpilogueBwdGQAISA_fSD_Li256ELb1ELb0EEENS1_25SingleTileBwdLPTSchedulerILb1ELi128ELb0EEEEEEEEEvNT_6ParamsE$_ZN4cute8smem_ptrIPN7cutlass6half_tEECI1NS_12iter_adaptorIS3_S4_EEES3_) ;  /* 0xfffda44000007944 */ /* 0x022fea0003c3ffff */
        /* <DEDUP_REMOVED lines=413> */
.L_x_5264:
        /* <DEDUP_REMOVED lines=670> */
.L_x_5265:
        /* <DEDUP_REMOVED lines=670> */
.L_x_5266:
        /* <DEDUP_REMOVED lines=670> */
.L_x_5267:
        /* <DEDUP_REMOVED lines=202> */
[----:B------:R-:W-:Y:S05]  /*38f00*/  CALL.REL.NOINC `($_ZN7cutlass13device_kernelIN5flash19enable_sm80_to_sm89INS1_16FlashAttnBwdSm80INS1_25CollectiveMainloopBwdSm80ILi2ELi2EN4cute5tupleIJNS5_1CILi128EEES8_NS7_ILi64EEEEEENS_6half_tEfNS_4arch4Sm80ELb1ELb0ELb1ELb1ELb0ELb0ELb0ELb0ELi2ELi4ELi4ELi4ELb0EEENS1_24CollectiveEpilogueBwdGQAISA_fSD_Li256ELb1ELb0EEENS1_25SingleTileBwdLPTSchedulerILb1ELi128ELb0EEEEEEEEEvNT_6ParamsE$_ZN4cute3eso3ESOILb1ELb0EJNS_10UnderscoreES2_iEEC2ERKS2_S5_RKi) ;  /* 0xfffcded000007944 */ /* 0x000fea0003c3ffff */
        /* <DEDUP_REMOVED lines=25> */
.L_x_5268:
        /* <DEDUP_REMOVED lines=244> */
[----:B--2--5:R-:W-:Y:S05]  /*39fe0*/  CALL.REL.NOINC `($_ZN7cutlass13device_kernelIN5flash19enable_sm80_to_sm89INS1_16FlashAttnBwdSm80INS1_25CollectiveMainloopBwdSm80ILi2ELi2EN4cute5tupleIJNS5_1CILi128EEES8_NS7_ILi64EEEEEENS_6half_tEfNS_4arch4Sm80ELb1ELb0ELb1ELb1ELb0ELb0ELb0ELb0ELi2ELi4ELi4ELi4ELb0EEENS1_24CollectiveEpilogueBwdGQAISA_fSD_Li256ELb1ELb0EEENS1_25SingleTileBwdLPTSchedulerILb1ELi128ELb0EEEEEEEEEvNT_6ParamsE$_ZZZN5flash25CollectiveMainloopBwdSm80ILi2ELi2EN4cute5tupleIJNS1_1CILi128EEES4_NS3_ILi64EEEEEEN7cutlass6half_tEfNS7_4arch4Sm80ELb1ELb0ELb1ELb1ELb0ELb0ELb0ELb0ELi2ELi4ELi4ELi4ELb0EE3mmaINS_16FlashAttnBwdSm80ISB_NS_24CollectiveEpilogueBwdGQAIS6_fSA_Li256ELb1ELb0EEENS_25SingleTileBwdLPTSchedulerILb1ELi128ELb0EEEE13SharedStorageENS1_6TensorINS1_11ArrayEngineIfLm32EEENS1_6LayoutINS2_IJNS2_IJNS3_ILi2EEESO_EEESO_NS3_ILi4EEEEEENS2_IJNS2_IJNS3_ILi1EEESO_EEESQ_NS3_ILi8EEEEEEEEEEEEbRKNSB_6ParamsERT0_S12_iNS2_IJiiiEEERT_ENKUliT_E_clIZSC_ISJ_SX_EbS10_S12_S12_iS13_S15_EUlRS16_iE_EEDaiS16_ENKUlT_E_clIZSC_ISJ_SX_EbS10_S12_S12_iS13_S15_EUlvE0_EEDaS1B_) ;  /* 0x0000d4f000007944 */ /* 0x024fea0003c00000 */
[----:B------:R-:W-:Y:S05]  /*39ff0*/  BSYNC B1 ;  /* 0x0000000000017941 */ /* 0x000fea0003800000 */
.L_x_5269:
[----:B-12---:R-:W2:Y:S01]  /*3a000*/  LDL.64 R2, [R61+0x188] ;  /* 0x000188003d027983 */ /* 0x006ea20000100a00 */
[----:B------:R-:W-:-:S03]  /*3a010*/  ULDC.64 UR4, c[0x0][0x118] ;  /* 0x0000460000047ab9 */ /* 0x000fc60000000a00 */
[----:B------:R1:W5:Y:S04]  /*3a020*/  LDL.64 R34, [R61+0xc8] ;  /* 0x0000c8003d227983 */ /* 0x0003680000100a00 */
[----:B--2---:R-:W5:Y:S01]  /*3a030*/  LD.E.64 R2, [R2.64] ;  /* 0x0000000402027980 */ /* 0x004f62000c101b00 */
[----:B------:R-:W-:Y:S02]  /*3a040*/  MOV R38, R60 ;  /* 0x0000003c00267202 */ /* 0x000fe40000000f00 */
[----:B------:R-:W-:Y:S02]  /*3a050*/  MOV R46, 0x3a070 ;  /* 0x0003a070002e7802 */ /* 0x000fe40000000f00 */
[----:B-1-345:R-:W-:Y:S05]  /*3a060*/  CALL.REL.NOINC `($_ZN7cutlass13device_kernelIN5flash19enable_sm80_to_sm89INS1_16FlashAttnBwdSm80INS1_25CollectiveMainloopBwdSm80ILi2ELi2EN4cute5tupleIJNS5_1CILi128EEES8_NS7_ILi64EEEEEENS_6half_tEfNS_4arch4Sm80ELb1ELb0ELb1ELb1ELb0ELb0ELb0ELb0ELi2ELi4ELi4ELi4ELb0EEENS1_24CollectiveEpilogueBwdGQAISA_fSD_Li256ELb1ELb0EEENS1_25SingleTileBwdLPTSchedulerILb1ELi128ELb0EEEEEEEEEvNT_6ParamsE$_ZN4cute8smem_ptrIPN7cutlass6half_tEECI1NS_12iter_adaptorIS3_S4_EEES3_) ;  /* 0xfffceec000007944 */ /* 0x03afea0003c3ffff */
[----:B-1----:R1:W5:Y:S01]  /*3a070*/  LDL.64 R2, [R1+0x758] ;  /* 0x0007580001027983 */ /* 0x0023620000100a00 */
        /* <DEDUP_REMOVED lines=111> */
[----:B-1----:R-:W-:Y:S05]  /*3a770*/  CALL.REL.NOINC `($_ZN7cutlass13device_kernelIN5flash19enable_sm80_to_sm89INS1_16FlashAttnBwdSm80INS1_25CollectiveMainloopBwdSm80ILi2ELi2EN4cute5tupleIJNS5_1CILi128EEES8_NS7_ILi64EEEEEENS_6half_tEfNS_4arch4Sm80ELb1ELb0ELb1ELb1ELb0ELb0ELb0ELb0ELi2ELi4ELi4ELi4ELb0EEENS1_24CollectiveEpilogueBwdGQAISA_fSD_Li256ELb1ELb0EEENS1_25SingleTileBwdLPTSchedulerILb1ELi128ELb0EEEEEEEEEvNT_6ParamsE$_ZN4cute3eso3ESOILb1ELb0EJNS_1CILi8EEEiiiNS2_ILi144EEENS2_ILi512EEEEEC2ERKS3_RKiSA_SA_RKS4_RKS5_) ;  /* 0xfffccbf000007944 */ /* 0x002fea0003c3ffff */
        /* <DEDUP_REMOVED lines=57> */
[----:B--2---:R1:W-:Y:S04]  /*3ab10*/  STL.64 [R1+0x770], R2 ;  /* 0x0007700201007387 */ /* 0x0043e80000100a00 */
        /* <DEDUP_REMOVED lines=41> */
[----:B------:R-:W-:Y:S01]  /*3adb0*/  IMAD.SHL.U32 R10, R0, 0x2000, RZ ;  /* 0x00002000000a7824 */ /* 0x000fe200078e00ff */
[----:B------:R-:W-:-:S02]  /*3adc0*/  MOV R0, R75 ;  /* 0x0000004b00007202 */ /* 0x000fc40000000f00 */
[----:B------:R-:W-:Y:S02]  /*3add0*/  MOV R4, 0x3ae00 ;  /* 0x0003ae0000047802 */ /* 0x000fe40000000f00 */
        /* <DEDUP_REMOVED lines=13> */
[----:B--2---:R1:W-:Y:S04]  /*3aeb0*/  STL.64 [R1+0x770], R6 ;  /* 0x0007700601007387 */ /* 0x0043e80000100a00 */
        /* <DEDUP_REMOVED lines=30> */
[----:B--2---:R1:W-:Y:S04]  /*3b0a0*/  STL [R76], R12 ;  /* 0x0000000c4c007387 */ /* 0x0043e80000100800 */
[----:B------:R1:W-:Y:S02]  /*3b0b0*/  STL [R76+0x4], R13 ;  /* 0x0000040d4c007387 */ /* 0x0003e40000100800 */
        /* <DEDUP_REMOVED lines=14> */
[----:B------:R-:W-:-:S02]  /*3b1a0*/  MOV R6, 0x3b1c0 ;  /* 0x0003b1c000067802 */ /* 0x000fc40000000f00 */
[----:B------:R-:W-:Y:S05]  /*3b1b0*/  CALL.REL.NOINC `($_ZN7cutlass13device_kernelIN5flash19enable_sm80_to_sm89INS1_16FlashAttnBwdSm80INS1_25CollectiveMainloopBwdSm80ILi2ELi2EN4cute5tupleIJNS5_1CILi128EEES8_NS7_ILi64EEEEEENS_6half_tEfNS_4arch4Sm80ELb1ELb0ELb1ELb1ELb0ELb0ELb0ELb0ELi2ELi4ELi4ELi4ELb0EEENS1_24CollectiveEpilogueBwdGQAISA_fSD_Li256ELb1ELb0EEENS1_25SingleTileBwdLPTSchedulerILb1ELi128ELb0EEEEEEEEEvNT_6ParamsE$_ZZN4cute13to_mixed_bitsINS_5tupleIJNS1_IJNS_1CILi4EEENS2_ILi8EEEEEES3_NS2_ILi1EEEEEENS1_IJNS1_IJNS2_ILi128EEENS2_ILi0EEEEEENS2_ILi16EEES9_EEENS1_IJNS1_IJiiEEEiS9_EEEEEDaRKT_RKT0_RKT1_ENKUlDpRKT_E_clIJNS_9MixedBitsILj0ELj384EEENSU_ILj0ELj48EEENS2_ILj0EEEEEEDaSR_) ;  /* 0xfffce34000007944 */ /* 0x000fea0003c3ffff */
[----:B------:R-:W-:Y:S02]  /*3b1c0*/  SHF.R.S32.HI R7, RZ, 0x1f, R2 ;  /* 0x0000001fff077819 */ /* 0x000fe40000011402 */
[----:B------:R-:W-:-:S02]  /*3b1d0*/  LOP3.LUT R3, R3, 0x1b0, RZ, 0xc0, !PT ;  /* 0x000001b003037812 */ /* 0x000fc400078ec0ff */
[----:B------:R-:W-:Y:S02]  /*3b1e0*/  LEA.HI R2, R7, R2, RZ, 0x2 ;  /* 0x0000000207027211 */ /* 0x000fe400078f10ff */
        /* <DEDUP_REMOVED lines=17> */
[----:B--2---:R1:W-:Y:S04]  /*3b300*/  STL.64 [R1+0x770], R12 ;  /* 0x0007700c01007387 */ /* 0x0043e80000100a00 */
        /* <DEDUP_REMOVED lines=22> */
[----:B--2--5:R-:W-:Y:S05]  /*3b470*/  CALL.REL.NOINC `($_ZN7cutlass13device_kernelIN5flash19enable_sm80_to_sm89INS1_16FlashAttnBwdSm80INS1_25CollectiveMainloopBwdSm80ILi2ELi2EN4cute5tupleIJNS5_1CILi128EEES8_NS7_ILi64EEEEEENS_6half_tEfNS_4arch4Sm80ELb1ELb0ELb1ELb1ELb0ELb0ELb0ELb0ELi2ELi4ELi4ELi4ELb0EEENS1_24CollectiveEpilogueBwdGQAISA_fSD_Li256ELb1ELb0EEENS1_25SingleTileBwdLPTSchedulerILb1ELi128ELb0EEEEEEEEEvNT_6ParamsE$_ZN4cute3eso3ESOILb1ELb0EJNS_6LayoutINS_5tupleIJNS3_IJNS_1CILi8EEENS4_ILi1EEEEEENS4_ILi2EEES5_EEENS3_IJNS3_IJS6_NS4_ILi0EEEEEENS4_ILi64EEES5_EEEEENS_10ViewEngineIPN7cutlass6half_tEEEEEC2ERKSE_RKSJ_) ;  /* 0xfffcd1c000007944 */ /* 0x024fea0003c3ffff */
[----:B------:R2:W5:Y:S01]  /*3b480*/  LDL.64 R20, [R1+0x758] ;  /* 0x0007580001147983 */ /* 0x0005620000100a00 */
[----:B------:R-:W-:Y:S01]  /*3b490*/  IMAD.MOV.U32 R3, RZ, RZ, R8 ;  /* 0x000000ffff037224 */ /* 0x000fe200078e0008 */
[----:B------:R-:W-:Y:S02]  /*3b4a0*/  MOV R82, R60 ;  /* 0x0000003c00527202 */ /* 0x000fe40000000f00 */
        /* <DEDUP_REMOVED lines=39> */
[----:B------:R-:W-:-:S02]  /*3b720*/  MOV R46, 0x3b740 ;  /* 0x0003b740002e7802 */ /* 0x000fc40000000f00 */
[----:B-12--5:R-:W-:Y:S05]  /*3b730*/  CALL.REL.NOINC `($_ZN7cutlass13device_kernelIN5flash19enable_sm80_to_sm89INS1_16FlashAttnBwdSm80INS1_25CollectiveMainloopBwdSm80ILi2ELi2EN4cute5tupleIJNS5_1CILi128EEES8_NS7_ILi64EEEEEENS_6half_tEfNS_4arch4Sm80ELb1ELb0ELb1ELb1ELb0ELb0ELb0ELb0ELi2ELi4ELi4ELi4ELb0EEENS1_24CollectiveEpilogueBwdGQAISA_fSD_Li256ELb1ELb0EEENS1_25SingleTileBwdLPTSchedulerILb1ELi128ELb0EEEEEEEEEvNT_6ParamsE$_ZN4cute8smem_ptrIPN7cutlass6half_tEECI1NS_12iter_adaptorIS3_S4_EEES3_) ;  /* 0xfffcd7f000007944 */ /* 0x026fea0003c3ffff */
[----:B-1----:R1:W5:Y:S01]  /*3b740*/  LDL.64 R2, [R1+0x758] ;  /* 0x0007580001027983 */ /* 0x0023620000100a00 */
[----:B------:R-:W-:-:S03]  /*3b750*/  MOV R34, 0x3b770 ;  /* 0x0003b77000227802 */ /* 0x000fc60000000f00 */
[----:B-1---5:R-:W-:Y:S05]  /*3b760*/  CALL.REL.NOINC `($_ZN7cutlass13device_kernelIN5flash19enable_sm80_to_sm89INS1_16FlashAttnBwdSm80INS1_25CollectiveMainloopBwdSm80ILi2ELi2EN4cute5tupleIJNS5_1CILi128EEES8_NS7_ILi64EEEEEENS_6half_tEfNS_4arch4Sm80ELb1ELb0ELb1ELb1ELb0ELb0ELb0ELb0ELi2ELi4ELi4ELi4ELb0EEENS1_24CollectiveEpilogueBwdGQAISA_fSD_Li256ELb1ELb0EEENS1_25SingleTileBwdLPTSchedulerILb1ELi128ELb0EEEEEEEEEvNT_6ParamsE$_ZN4cute3eso3ESOILb1ELb0EJNS_6LayoutINS_5tupleIJNS3_IJNS_1CILi8EEENS4_ILi1EEEEEENS4_ILi2EEEEEENS3_IJNS3_IJS6_NS4_ILi0EEEEEENS4_ILi8192EEEEEEEENS_10ViewEngineINS_8smem_ptrIPN7cutlass6half_tEEEEEEEC2ERKSE_RKSL_) ;  /* 0xfffccd4000007944 */ /* 0x022fea0003c3ffff */
        /* <DEDUP_REMOVED lines=125> */
[----:B-1----:R1:W5:Y:S01]  /*3bf40*/  LDL R3, [R1+0x758] ;  /* 0x0007580001037983 */ /* 0x0023620000100800 */
[----:B------:R-:W-:-:S02]  /*3bf50*/  MOV R82, R60 ;  /* 0x0000003c00527202 */ /* 0x000fc40000000f00 */
[----:B------:R-:W-:Y:S02]  /*3bf60*/  MOV R12, 0x3bf80 ;  /* 0x0003bf80000c7802 */ /* 0x000fe40000000f00 */
[----:B-1---5:R-:W-:Y:S05]  /*3bf70*/  CALL.REL.NOINC `($_ZN7cutlass13device_kernelIN5flash19enable_sm80_to_sm89INS1_16FlashAttnBwdSm80INS1_25CollectiveMainloopBwdSm80ILi2ELi2EN4cute5tupleIJNS5_1CILi128EEES8_NS7_ILi64EEEEEENS_6half_tEfNS_4arch4Sm80ELb1ELb0ELb1ELb1ELb0ELb0ELb0ELb0ELi2ELi4ELi4ELi4ELb0EEENS1_24CollectiveEpilogueBwdGQAISA_fSD_Li256ELb1ELb0EEENS1_25SingleTileBwdLPTSchedulerILb1ELi128ELb0EEEEEEEEEvNT_6ParamsE$_ZN4cute3eso3ESOILb0ELb1EJNS_6LayoutINS_5tupleIJNS3_IJNS_1CILi8EEENS4_ILi1EEEEEENS4_ILi2EEEEEENS3_IJNS3_IJS6_NS4_ILi0EEEEEEiEEEEESA_EEC2ERKSD_RKSA_) ;  /* 0xfffcacb000007944 */ /* 0x022fea0003c3ffff */
[----:B------:R2:W5:Y:S01]  /*3bf80*/  LDL R36, [R1+0x758] ;  /* 0x0007580001247983 */ /* 0x0005620000100800 */
        /* <DEDUP_REMOVED lines=11> */
[----:B------:R2:W5:Y:S04]  /*3c040*/  LDL R37, [R1+0x758] ;  /* 0x0007580001257983 */ /* 0x0005680000100800 */
[----:B------:R2:W5:Y:S01]  /*3c050*/  LDL.64 R8, [R1+0x760] ;  /* 0x0007600001087983 */ /* 0x0005620000100a00 */
[----:B------:R-:W-:Y:S01]  /*3c060*/  IMAD.MOV.U32 R82, RZ, RZ, R60 ;  /* 0x000000ffff527224 */ /* 0x000fe200078e003c */
[----:B------:R-:W-:Y:S01]  /*3c070*/  MOV R38, R18 ;  /* 0x0000001200267202 */ /* 0x000fe20000000f00 */
[----:B-1----:R-:W-:Y:S01]  /*3c080*/  IMAD.MOV.U32 R3, RZ, RZ, R19 ;  /* 0x000000ffff037224 */ /* 0x002fe200078e0013 */
[----:B------:R-:W-:-:S02]  /*3c090*/  MOV R36, 0x3c0b0 ;  /* 0x0003c0b000247802 */ /* 0x000fc40000000f00 */
[----:B--2--5:R-:W-:Y:S05]  /*3c0a0*/  CALL.REL.NOINC `($_ZN7cutlass13device_kernelIN5flash19enable_sm80_to_sm89INS1_16FlashAttnBwdSm80INS1_25CollectiveMainloopBwdSm80ILi2ELi2EN4cute5tupleIJNS5_1CILi128EEES8_NS7_ILi64EEEEEENS_6half_tEfNS_4arch4Sm80ELb1ELb0ELb1ELb1ELb0ELb0ELb0ELb0ELi2ELi4ELi4ELi4ELb0EEENS1_24CollectiveEpilogueBwdGQAISA_fSD_Li256ELb1ELb0EEENS1_25SingleTileBwdLPTSchedulerILb1ELi128ELb0EEEEEEEEEvNT_6ParamsE$_ZN4cute3eso3ESOILb1ELb0EJNS_6LayoutINS_5tupleIJNS3_IJNS3_IJNS_1CILi4EEENS4_ILi2EEEEEENS4_ILi1EEEEEES6_EEENS3_IJNS3_IJNS3_IJS8_NS4_ILi32EEEEEENS4_ILi0EEEEEENS4_ILi64EEEEEEEENS_10ViewEngineIPN7cutlass6half_tEEEEEC2ERKSH_RKSM_) ;  /* 0xfffcb5d000007944 */ /* 0x024fea0003c3ffff */
[----:B-1----:R1:W5:Y:S01]  /*3c0b0*/  LDL.64 R2, [R1+0x758] ;  /* 0x0007580001027983 */ /* 0x0023620000100a00 */
        /* <DEDUP_REMOVED lines=28> */
[----:B-1----:R-:W2:Y:S01]  /*3c280*/  LDL R11, [R1+0x758] ;  /* 0x00075800010b7983 */ /* 0x002ea20000100800 */
[----:B------:R-:W-:Y:S02]  /*3c290*/  MOV R82, R69 ;  /* 0x0000004500527202 */ /* 0x000fe40000000f00 */
[----:B------:R-:W-:Y:S01]  /*3c2a0*/  MOV R10, 0x3c2d0 ;  /* 0x0003c2d0000a7802 */ /* 0x000fe20000000f00 */
[----:B--2---:R1:W-:Y:S04]  /*3c2b0*/  STL [R76], R11 ;  /* 0x0000000b4c007387 */ /* 0x0043e80000100800 */
        /* <DEDUP_REMOVED lines=393> */
[----:B------:R2:W5:Y:S01]  /*3db50*/  LDL R8, [R1+0x760] ;  /* 0x0007600001087983 */ /* 0x0005620000100800 */
        /* <DEDUP_REMOVED lines=128> */
[----:B-12---:R-:W-:Y:S05]  /*3e360*/  CALL.REL.NOINC `($_ZN7cutlass13device_kernelIN5flash19enable_sm80_to_sm89INS1_16FlashAttnBwdSm80INS1_25CollectiveMainloopBwdSm80ILi2ELi2EN4cute5tupleIJNS5_1CILi128EEES8_NS7_ILi64EEEEEENS_6half_tEfNS_4arch4Sm80ELb1ELb0ELb1ELb1ELb0ELb0ELb0ELb0ELi2ELi4ELi4ELi4ELb0EEENS1_24CollectiveEpilogueBwdGQAISA_fSD_Li256ELb1ELb0EEENS1_25SingleTileBwdLPTSchedulerILb1ELi128ELb0EEEEEEEEEvNT_6ParamsE$_ZN4cute3eso3ESOILb1ELb0EJNS_10UnderscoreES2_iEEC2ERKS2_S5_RKi) ;  /* 0xfffc8a7000007944 */ /* 0x006fea0003c3ffff */
        /* <DEDUP_REMOVED lines=2126> */
[----:B------:R-:W-:Y:S05]  /*46850*/  RET.REL.NODEC R8 `(_ZN7cutlass13device_kernelIN5flash19enable_sm80_to_sm89INS1_16FlashAttnBwdSm80INS1_25CollectiveMainloopBwdSm80ILi2ELi2EN4cute5tupleIJNS5_1CILi128EEES8_NS7_ILi64EEEEEENS_6half_tEfNS_4arch4Sm80ELb1ELb0ELb1ELb1ELb0ELb0ELb0ELb0ELi2ELi4ELi4ELi4ELb0EEENS1_24CollectiveEpilogueBwdGQAISA_fSD_Li256ELb1ELb0EEENS1_25SingleTileBwdLPTSchedulerILb1ELi128ELb0EEEEEEEEEvNT_6ParamsE) ;  /* 0xfffb97a008007950 */ /* 0x000fea0003c3ffff */
        .type           $_ZN7cutlass13device_kernelIN5flash19enable_sm80_to_sm89INS1_16FlashAttnBwdSm80INS1_25CollectiveMainloopBwdSm80ILi2ELi2EN4cute5tupleIJNS5_1CILi128EEES8_NS7_ILi64EEEEEENS_6half_tEfNS_4arch4Sm80ELb1ELb0ELb1ELb1ELb0ELb0ELb0ELb0ELi2ELi4ELi4ELi4ELb0EEENS1_24CollectiveEpilogueBwdGQAISA_fSD_Li256ELb1ELb0EEENS1_25SingleTileBwdLPTSchedulerILb1ELi128ELb0EEEEEEEEEvNT_6ParamsE$_ZZN5flash25CollectiveMainloopBwdSm80ILi2ELi2EN4cute5tupleIJNS1_1CILi128EEES4_NS3_ILi64EEEEEEN7cutlass6half_tEfNS7_4arch4Sm80ELb1ELb0ELb1ELb1ELb0ELb0ELb0ELb0ELi2ELi4ELi4ELi4ELb0EE3mmaINS_16FlashAttnBwdSm80ISB_NS_24CollectiveEpilogueBwdGQAIS6_fSA_Li256ELb1ELb0EEENS_25SingleTileBwdLPTSchedulerILb1ELi128ELb0EEEE13SharedStorageENS1_6TensorINS1_11ArrayEngineIfLm32EEENS1_6LayoutINS2_IJNS2_IJNS3_ILi2EEESO_EEESO_NS3_ILi4EEEEEENS2_IJNS2_IJNS3_ILi1EEESO_EEESQ_NS3_ILi8EEEEEEEEEEEEbRKNSB_6ParamsERT0_S12_iNS2_IJiiiEEERT_ENKUlvE0_clEv,@function
        .size           $_ZN7cutlass13device_kernelIN5flash19enable_sm80_to_sm89INS1_16FlashAttnBwdSm80INS1_25CollectiveMainloopBwdSm80ILi2ELi2EN4cute5tupleIJNS5_1CILi128EEES8_NS7_ILi64EEEEEENS_6half_tEfNS_4arch4Sm80ELb1ELb0ELb1ELb1ELb0ELb0ELb0ELb0ELi2ELi4ELi4ELi4ELb0EEENS1_24CollectiveEpilogueBwdGQAISA_fSD_Li256ELb1ELb0EEENS1_25SingleTileBwdLPTSchedulerILb1ELi128ELb0EEEEEEEEEvNT_6ParamsE$_ZZN5flash25CollectiveMainloopBwdSm80ILi2ELi2EN4cute5tupleIJNS1_1CILi128EEES4_NS3_ILi64EEEEEEN7cutlass6half_tEfNS7_4arch4Sm80ELb1ELb0ELb1ELb1ELb0ELb0ELb0ELb0ELi2ELi4ELi4ELi4ELb0EE3mmaINS_16FlashAttnBwdSm80ISB_NS_24CollectiveEpilogueBwdGQAIS6_fSA_Li256ELb1ELb0EEENS_25SingleTileBwdLPTSchedulerILb1ELi128ELb0EEEE13SharedStorageENS1_6TensorINS1_11ArrayEngineIfLm32EEENS1_6LayoutINS2_IJNS2_IJNS3_ILi2EEESO_EEESO_NS3_ILi4EEEEEENS2_IJNS2_IJNS3_ILi1EEESO_EEESQ_NS3_ILi8EEEEEEEEEEEEbRKNSB_6ParamsERT0_S12_iNS2_IJiiiEEERT_ENKUlvE0_clEv,($_ZN7cutlass13device_kernelIN5flash19enable_sm80_to_sm89INS1_16FlashAttnBwdSm80INS1_25CollectiveMainloopBwdSm80ILi2ELi2EN4cute5tupleIJNS5_1CILi128EEES8_NS7_ILi64EEEEEENS_6half_tEfNS_4arch4Sm80ELb1ELb0ELb1ELb1ELb0ELb0ELb0ELb0ELi2ELi4ELi4ELi4ELb0EEENS1_24CollectiveEpilogueBwdGQAISA_fSD_Li256ELb1ELb0EEENS1_25SingleTileBwdLPTSchedulerILb1ELi128ELb0EEEEEEEEEvNT_6ParamsE$_ZZN5flash25CollectiveMainloopBwdSm80ILi2ELi2EN4cute5tupleIJNS1_1CILi128EEES4_NS3_ILi64EEEEEEN7cutlass6half_tEfNS7_4arch4Sm80ELb1ELb0ELb1ELb1ELb0ELb0ELb0ELb0ELi2ELi4ELi4ELi4ELb0EE3mmaINS_16FlashAttnBwdSm80ISB_NS_24CollectiveEpilogueBwdGQAIS6_fSA_Li256ELb1ELb0EEENS_25SingleTileBwdLPTSchedulerILb1ELi128ELb0EEEE13SharedStorageENS1_6TensorINS1_11ArrayEngineIfLm32EEENS1_6LayoutINS2_IJNS2_IJNS3_ILi2EEESO_EEESO_NS3_ILi4EEEEEENS2_IJNS2_IJNS3_ILi1EEESO_EEESQ_NS3_ILi8EEEEEEEEEEEEbRKNSB_6ParamsERT0_S12_iNS2_IJiiiEEERT_ENKUlvE_clEv - $_ZN7cutlass13device_kernelIN5flash19enable_sm80_to_sm89INS1_16FlashAttnBwdSm80INS1_25CollectiveMainloopBwdSm80ILi2ELi2EN4cute5tupleIJNS5_1CILi128EEES8_NS7_ILi64EEEEEENS_6half_tEfNS_4arch4Sm80ELb1ELb0ELb1ELb1ELb0ELb0ELb0ELb0ELi2ELi4ELi4ELi4ELb0EEENS1_24CollectiveEpilogueBwdGQAISA_fSD_Li256ELb1ELb0EEENS1_25SingleTileBwdLPTSchedulerILb1ELi128ELb0EEEEEEEEEvNT_6ParamsE$_ZZN5flash25CollectiveMainloopBwdSm80ILi2ELi2EN4cute5tupleIJNS1_1CILi128EEES4_NS3_ILi64EEEEEEN7cutlass6half_tEfNS7_4arch4Sm80ELb1ELb0ELb1ELb1ELb0ELb0ELb0ELb0ELi2ELi4ELi4ELi4ELb0EE3mmaINS_16FlashAttnBwdSm80ISB_NS_24CollectiveEpilogueBwdGQAIS6_fSA_Li256ELb1ELb0EEENS_25SingleTileBwdLPTSchedulerILb1ELi128ELb0EEEE13SharedStorageENS1_6TensorINS1_11ArrayEngineIfLm32EEENS1_6LayoutINS2_IJNS2_IJNS3_ILi2EEESO_EEESO_NS3_ILi4EEEEEENS2_IJNS2_IJNS3_ILi1EEESO_EEESQ_NS3_ILi8EEEEEEEEEEEEbRKNSB_6ParamsERT0_S12_iNS2_IJiiiEEERT_ENKUlvE0_clEv)
$_ZN7cutlass13device_kernelIN5flash19enable_sm80_to_sm89INS1_16FlashAttnBwdSm80INS1_25CollectiveMainloopBwdSm80ILi2ELi2EN4cute5tupleIJNS5_1CILi128EEES8_NS7_ILi64EEEEEENS_6half_tEfNS_4arch4Sm80ELb1ELb0ELb1ELb1ELb0ELb0ELb0ELb0ELi2ELi4ELi4ELi4ELb0EEENS1_24CollectiveEpilogueBwdGQAISA_fSD_Li256ELb1ELb0EEENS1_25SingleTileBwdLPTSchedulerILb1ELi128ELb0EEEEEEEEEvNT_6ParamsE$_ZZN5flash25CollectiveMainloopBwdSm80ILi2ELi2EN4cute5tupleIJNS1_1CILi128EEES4_NS3_ILi64EEEEEEN7cutlass6half_tEfNS7_4arch4Sm80ELb1ELb0ELb1ELb1ELb0ELb0ELb0ELb0ELi2ELi4ELi4ELi4ELb0EE3mmaINS_16FlashAttnBwdSm80ISB_NS_24CollectiveEpilogueBwdGQAIS6_fSA_Li256ELb1ELb0EEENS_25SingleTileBwdLPTSchedulerILb1ELi128ELb0EEEE13SharedStorageENS1_6TensorINS1_11ArrayEngineIfLm32EEENS1_6LayoutINS2_IJNS2_IJNS3_ILi2EEESO_EEESO_NS3_ILi4EEEEEENS2_IJNS2_IJNS3_ILi1EEESO_EEESQ_NS3_ILi8EEEEEEEEEEEEbRKNSB_6ParamsERT0_S12_iNS2_IJiiiEEERT_ENKUlvE0_clEv:
        /* <DEDUP_REMOVED lines=96> */
.L_x_5271:
[----:B--2---:R-:W-:Y:S05]  /*46e60*/  BSYNC B0 ;  /* 0x0000000000007941 */ /* 0x004fea0003800000 */
.L_x_5270:
[----:B------:R-:W-:Y:S01]  /*46e70*/  MOV R41, 0x0 ;  /* 0x0000000000297802 */ /* 0x000fe20000000f00 */
[----:B------:R-:W0:Y:S03]  /*46e80*/  LDGDEPBAR ;  /* 0x00000000000079af */ /* 0x000e260000000000 */
[----:B------:R-:W-:Y:S05]  /*46e90*/  RET.REL.NODEC R40 `(_ZN7cutlass13device_kernelIN5flash19enable_sm80_to_sm89INS1_16FlashAttnBwdSm80INS1_25CollectiveMainloopBwdSm80ILi2ELi2EN4cute5tupleIJNS5_1CILi128EEES8_NS7_ILi64EEEEEENS_6half_tEfNS_4arch4Sm80ELb1ELb0ELb1ELb1ELb0ELb0ELb0ELb0ELi2ELi4ELi4ELi4ELb0EEENS1_24CollectiveEpilogueBwdGQAISA_fSD_Li256ELb1ELb0EEENS1_25SingleTileBwdLPTSchedulerILb1ELi128ELb0EEEEEEEEEvNT_6ParamsE) ;  /* 0xfffb916028007950 */ /* 0x000fea0003c3ffff */
        .type           $_ZN7cutlass13device_kernelIN5flash19enable_sm80_to_sm89INS1_16FlashAttnBwdSm80INS1_25CollectiveMainloopBwdSm80ILi2ELi2EN4cute5tupleIJNS5_1CILi128EEES8_NS7_ILi64EEEEEENS_6half_tEfNS_4arch4Sm80ELb1ELb0ELb1ELb1ELb0ELb0ELb0ELb0ELi2ELi4ELi4ELi4ELb0EEENS1_24CollectiveEpilogueBwdGQAISA_fSD_Li256ELb1ELb0EEENS1_25SingleTileBwdLPTSchedulerILb1ELi128ELb0EEEEEEEEEvNT_6ParamsE$_ZZN5flash25CollectiveMainloopBwdSm80ILi2ELi2EN4cute5tupleIJNS1_1CILi128EEES4_NS3_ILi64EEEEEEN7cutlass6half_tEfNS7_4arch4Sm80ELb1ELb0ELb1ELb1ELb0ELb0ELb0ELb0ELi2ELi4ELi4ELi4ELb0EE3mmaINS_16FlashAttnBwdSm80ISB_NS_24CollectiveEpilogueBwdGQAIS6_fSA_Li256ELb1ELb0EEENS_25SingleTileBwdLPTSchedulerILb1ELi128ELb0EEEE13SharedStorageENS1_6TensorINS1_11ArrayEngineIfLm32EEENS1_6LayoutINS2_IJNS2_IJNS3_ILi2EEESO_EEESO_NS3_ILi4EEEEEENS2_IJNS2_IJNS3_ILi1EEESO_EEESQ_NS3_ILi8EEEEEEEEEEEEbRKNSB_6ParamsERT0_S12_iNS2_IJiiiEEERT_ENKUlvE_clEv,@function
        .size           $_ZN7cutlass13device_kernelIN5flash19enable_sm80_to_sm89INS1_16FlashAttnBwdSm80INS1_25CollectiveMainloopBwdSm80ILi2ELi2EN4cute5tupleIJNS5_1CILi128EEES8_NS7_ILi64EEEEEENS_6half_tEfNS_4arch4Sm80ELb1ELb0ELb1ELb1ELb0ELb0ELb0ELb0ELi2ELi4ELi4ELi4ELb0EEENS1_24CollectiveEpilogueBwdGQAISA_fSD_Li256ELb1ELb0EEENS1_25SingleTileBwdLPTSchedulerILb1ELi128ELb0EEEEEEEEEvNT_6ParamsE$_ZZN5flash25CollectiveMainloopBwdSm80ILi2ELi2EN4cute5tupleIJNS1_1CILi128EEES4_NS3_ILi64EEEEEEN7cutlass6half_tEfNS7_4arch4Sm80ELb1ELb0ELb1ELb1ELb0ELb0ELb0ELb0ELi2ELi4ELi4ELi4ELb0EE3mmaINS_16FlashAttnBwdSm80ISB_NS_24CollectiveEpilogueBwdGQAIS6_fSA_Li256ELb1ELb0EEENS_25SingleTileBwdLPTSchedulerILb1ELi128ELb0EEEE13SharedStorageENS1_6TensorINS1_11ArrayEngineIfLm32EEENS1_6LayoutINS2_IJNS2_IJNS3_ILi2EEESO_EEESO_NS3_ILi4EEEEEENS2_IJNS2_IJNS3_ILi1EEESO_EEESQ_NS3_ILi8EEEEEEEEEEEEbRKNSB_6ParamsERT0_S12_iNS2_IJiiiEEERT_ENKUlvE_clEv,($_ZN7cutlass13device_kernelIN5flash19enable_sm80_to_sm89INS1_16FlashAttnBwdSm80INS1_25CollectiveMainloopBwdSm80ILi2ELi2EN4cute5tupleIJNS5_1CILi128EEES8_NS7_ILi64EEEEEENS_6half_tEfNS_4arch4Sm80ELb1ELb0ELb1ELb1ELb0ELb0ELb0ELb0ELi2ELi4ELi4ELi4ELb0EEENS1_24CollectiveEpilogueBwdGQAISA_fSD_Li256ELb1ELb0EEENS1_25SingleTileBwdLPTSchedulerILb1ELi128ELb0EEEEEEEEEvNT_6ParamsE$_ZZZN5flash25CollectiveMainloopBwdSm80ILi2ELi2EN4cute5tupleIJNS1_1CILi128EEES4_NS3_ILi64EEEEEEN7cutlass6half_tEfNS7_4arch4Sm80ELb1ELb0ELb1ELb1ELb0ELb0ELb0ELb0ELi2ELi4ELi4ELi4ELb0EE3mmaINS_16FlashAttnBwdSm80ISB_NS_24CollectiveEpilogueBwdGQAIS6_fSA_Li256ELb1ELb0EEENS_25SingleTileBwdLPTSchedulerILb1ELi128ELb0EEEE13SharedStorageENS1_6TensorINS1_11ArrayEngineIfLm32EEENS1_6LayoutINS2_IJNS2_IJNS3_ILi2EEESO_EEESO_NS3_ILi4EEEEEENS2_IJNS2_IJNS3_ILi1EEESO_EEESQ_NS3_ILi8EEEEEEEEEEEEbRKNSB_6ParamsERT0_S12_iNS2_IJiiiEEERT_ENKUliT_E_clIZSC_ISJ_SX_EbS10_S12_S12_iS13_S15_EUlRS16_iE_EEDaiS16_ENKUlT_E_clIZSC_ISJ_SX_EbS10_S12_S12_iS13_S15_EUlvE0_EEDaS1B_ - $_ZN7cutlass13device_kernelIN5flash19enable_sm80_to_sm89INS1_16FlashAttnBwdSm80INS1_25CollectiveMainloopBwdSm80ILi2ELi2EN4cute5tupleIJNS5_1CILi128EEES8_NS7_ILi64EEEEEENS_6half_tEfNS_4arch4Sm80ELb1ELb0ELb1ELb1ELb0ELb0ELb0ELb0ELi2ELi4ELi4ELi4ELb0EEENS1_24CollectiveEpilogueBwdGQAISA_fSD_Li256ELb1ELb0EEENS1_25SingleTileBwdLPTSchedulerILb1ELi128ELb0EEEEEEEEEvNT_6ParamsE$_ZZN5flash25CollectiveMainloopBwdSm80ILi2ELi2EN4cute5tupleIJNS1_1CILi128EEES4_NS3_ILi64EEEEEEN7cutlass6half_tEfNS7_4arch4Sm80ELb1ELb0ELb1ELb1ELb0ELb0ELb0ELb0ELi2ELi4ELi4ELi4ELb0EE3mmaINS_16FlashAttnBwdSm80ISB_NS_24CollectiveEpilogueBwdGQAIS6_fSA_Li256ELb1ELb0EEENS_25SingleTileBwdLPTSchedulerILb1ELi128ELb0EEEE13SharedStorageENS1_6TensorINS1_11ArrayEngineIfLm32EEENS1_6LayoutINS2_IJNS2_IJNS3_ILi2EEESO_EEESO_NS3_ILi4EEEEEENS2_IJNS2_IJNS3_ILi1EEESO_EEESQ_NS3_ILi8EEEEEEEEEEEEbRKNSB_6ParamsERT0_S12_iNS2_IJiiiEEERT_ENKUlvE_clEv)
$_ZN7cutlass13device_kernelIN5flash19enable_sm80_to_sm89INS1_16FlashAttnBwdSm80INS1_25CollectiveMainloopBwdSm80ILi2ELi2EN4cute5tupleIJNS5_1CILi128EEES8_NS7_ILi64EEEEEENS_6half_tEfNS_4arch4Sm80ELb1ELb0ELb1ELb1ELb0ELb0ELb0ELb0ELi2ELi4ELi4ELi4ELb0EEENS1_24CollectiveEpilogueBwdGQAISA_fSD_Li256ELb1ELb0EEENS1_25SingleTileBwdLPTSchedulerILb1ELi128ELb0EEEEEEEEEvNT_6ParamsE$_ZZN5flash25CollectiveMainloopBwdSm80ILi2ELi2EN4cute5tupleIJNS1_1CILi128EEES4_NS3_ILi64EEEEEEN7cutlass6half_tEfNS7_4arch4Sm80ELb1ELb0ELb1ELb1ELb0ELb0ELb0ELb0ELi2ELi4ELi4ELi4ELb0EE3mmaINS_16FlashAttnBwdSm80ISB_NS_24CollectiveEpilogueBwdGQAIS6_fSA_Li256ELb1ELb0EEENS_25SingleTileBwdLPTSchedulerILb1ELi128ELb0EEEE13SharedStorageENS1_6TensorINS1_11ArrayEngineIfLm32EEENS1_6LayoutINS2_IJNS2_IJNS3_ILi2EEESO_EEESO_NS3_ILi4EEEEEENS2_IJNS2_IJNS3_ILi1EEESO_EEESQ_NS3_ILi8EEEEEEEEEEEEbRKNSB_6ParamsERT0_S12_iNS2_IJiiiEEERT_ENKUlvE_clEv:
        /* <DEDUP_REMOVED lines=96> */
.L_x_5273:
[----:B---3--:R-:W-:Y:S05]  /*474a0*/  BSYNC B0 ;  /* 0x0000000000007941 */ /* 0x008fea0003800000 */
.L_x_5272:
[----:B------:R-:W-:Y:S01]  /*474b0*/  MOV R5, 0x0 ;  /* 0x0000000000057802 */ /* 0x000fe20000000f00 */
[----:B------:R-:W0:Y:S03]  /*474c0*/  LDGDEPBAR ;  /* 0x00000000000079af */ /* 0x000e260000000000 */
[----:B------:R-:W-:Y:S05]  /*474d0*/  RET.REL.NODEC R4 `(_ZN7cutlass13device_kernelIN5flash19enable_sm80_to_sm89INS1_16FlashAttnBwdSm80INS1_25CollectiveMainloopBwdSm80ILi2ELi2EN4cute5tupleIJNS5_1CILi128EEES8_NS7_ILi64EEEEEENS_6half_tEfNS_4arch4Sm80ELb1ELb0ELb1ELb1ELb0ELb0ELb0ELb0ELi2ELi4ELi4ELi4ELb0EEENS1_24CollectiveEpilogueBwdGQAISA_fSD_Li256ELb1ELb0EEENS1_25SingleTileBwdLPTSchedulerILb1ELi128ELb0EEEEEEEEEvNT_6ParamsE) ;  /* 0xfffb8b2004007950 */ /* 0x000fea0003c3ffff */
        .type           $_ZN7cutlass13device_kernelIN5flash19enable_sm80_to_sm89INS1_16FlashAttnBwdSm80INS1_25CollectiveMainloopBwdSm80ILi2ELi2EN4cute5tupleIJNS5_1CILi128EEES8_NS7_ILi64EEEEEENS_6half_tEfNS_4arch4Sm80ELb1ELb0ELb1ELb1ELb0ELb0ELb0ELb0ELi2ELi4ELi4ELi4ELb0EEENS1_24CollectiveEpilogueBwdGQAISA_fSD_Li256ELb1ELb0EEENS1_25SingleTileBwdLPTSchedulerILb1ELi128ELb0EEEEEEEEEvNT_6ParamsE$_ZZZN5flash25CollectiveMainloopBwdSm80ILi2ELi2EN4cute5tupleIJNS1_1CILi128EEES4_NS3_ILi64EEEEEEN7cutlass6half_tEfNS7_4arch4Sm80ELb1ELb0ELb1ELb1ELb0ELb0ELb0ELb0ELi2ELi4ELi4ELi4ELb0EE3mmaINS_16FlashAttnBwdSm80ISB_NS_24CollectiveEpilogueBwdGQAIS6_fSA_Li256ELb1ELb0EEENS_25SingleTileBwdLPTSchedulerILb1ELi128ELb0EEEE13SharedStorageENS1_6TensorINS1_11ArrayEngineIfLm32EEENS1_6LayoutINS2_IJNS2_IJNS3_ILi2EEESO_EEESO_NS3_ILi4EEEEEENS2_IJNS2_IJNS3_ILi1EEESO_EEESQ_NS3_ILi8EEEEEEEEEEEEbRKNSB_6ParamsERT0_S12_iNS2_IJiiiEEERT_ENKUliT_E_clIZSC_ISJ_SX_EbS10_S12_S12_iS13_S15_EUlRS16_iE_EEDaiS16_ENKUlT_E_clIZSC_ISJ_SX_EbS10_S12_S12_iS13_S15_EUlvE0_EEDaS1B_,@function
        .size           $_ZN7cutlass13device_kernelIN5flash19enable_sm80_to_sm89INS1_16FlashAttnBwdSm80INS1_25CollectiveMainloopBwdSm80ILi2ELi2EN4cute5tupleIJNS5_1CILi128EEES8_NS7_ILi64EEEEEENS_6half_tEfNS_4arch4Sm80ELb1ELb0ELb1ELb1ELb0ELb0ELb0ELb0ELi2ELi4ELi4ELi4ELb0EEENS1_24CollectiveEpilogueBwdGQAISA_fSD_Li256ELb1ELb0EEENS1_25SingleTileBwdLPTSchedulerILb1ELi128ELb0EEEEEEEEEvNT_6ParamsE$_ZZZN5flash25CollectiveMainloopBwdSm80ILi2ELi2EN4cute5tupleIJNS1_1CILi128EEES4_NS3_ILi64EEEEEEN7cutlass6half_tEfNS7_4arch4Sm80ELb1ELb0ELb1ELb1ELb0ELb0ELb0ELb0ELi2ELi4ELi4ELi4ELb0EE3mmaINS_16FlashAttnBwdSm80ISB_NS_24CollectiveEpilogueBwdGQAIS6_fSA_Li256ELb1ELb0EEENS_25SingleTileBwdLPTSchedulerILb1ELi128ELb0EEEE13SharedStorageENS1_6TensorINS1_11ArrayEngineIfLm32EEENS1_6LayoutINS2_IJNS2_IJNS3_ILi2EEESO_EEESO_NS3_ILi4EEEEEENS2_IJNS2_IJNS3_ILi1EEESO_EEESQ_NS3_ILi8EEEEEEEEEEEEbRKNSB_6ParamsERT0_S12_iNS2_IJiiiEEERT_ENKUliT_E_clIZSC_ISJ_SX_EbS10_S12_S12_iS13_S15_EUlRS16_iE_EEDaiS16_ENKUlT_E_clIZSC_ISJ_SX_EbS10_S12_S12_iS13_S15_EUlvE0_EEDaS1B_,($_ZN7cutlass13device_kernelIN5flash19enable_sm80_to_sm89INS1_16FlashAttnBwdSm80INS1_25CollectiveMainloopBwdSm80ILi2ELi2EN4cute5tupleIJNS5_1CILi128EEES8_NS7_ILi64EEEEEENS_6half_tEfNS_4arch4Sm80ELb1ELb0ELb1ELb1ELb0ELb0ELb0ELb0ELi2ELi4ELi4ELi4ELb0EEENS1_24CollectiveEpilogueBwdGQAISA_fSD_Li256ELb1ELb0EEENS1_25SingleTileBwdLPTSchedulerILb1ELi128ELb0EEEEEEEEEvNT_6ParamsE$_ZZZN5flash25CollectiveMainloopBwdSm80ILi2ELi2EN4cute5tupleIJNS1_1CILi128EEES4_NS3_ILi64EEEEEEN7cutlass6half_tEfNS7_4arch4Sm80ELb1ELb0ELb1ELb1ELb0ELb0ELb0ELb0ELi2ELi4ELi4ELi4ELb0EE3mmaINS_16FlashAttnBwdSm80ISB_NS_24CollectiveEpilogueBwdGQAIS6_fSA_Li256ELb1ELb0EEENS_25SingleTileBwdLPTSchedulerILb1ELi128ELb0EEEE13SharedStorageENS1_6TensorINS1_11ArrayEngineIfLm32EEENS1_6LayoutINS2_IJNS2_IJNS3_ILi2EEESO_EEESO_NS3_ILi4EEEEEENS2_IJNS2_IJNS3_ILi1EEESO_EEESQ_NS3_ILi8EEEEEEEEEEEEbRKNSB_6ParamsERT0_S12_iNS2_IJiiiEEERT_ENKUliT_E_clIZSC_ISJ_SX_EbS10_S12_S12_iS13_S15_EUlRS16_iE_EEDaiS16_ENKUlvE0_clEv - $_ZN7cutlass13device_kernelIN5flash19enable_sm80_to_sm89INS1_16FlashAttnBwdSm80INS1_25CollectiveMainloopBwdSm80ILi2ELi2EN4cute5tupleIJNS5_1CILi128EEES8_NS7_ILi64EEEEEENS_6half_tEfNS_4arch4Sm80ELb1ELb0ELb1ELb1ELb0ELb0ELb0ELb0ELi2ELi4ELi4ELi4ELb0EEENS1_24CollectiveEpilogueBwdGQAISA_fSD_Li256ELb1ELb0EEENS1_25SingleTileBwdLPTSchedulerILb1ELi128ELb0EEEEEEEEEvNT_6ParamsE$_ZZZN5flash25CollectiveMainloopBwdSm80ILi2ELi2EN4cute5tupleIJNS1_1CILi128EEES4_NS3_ILi64EEEEEEN7cutlass6half_tEfNS7_4arch4Sm80ELb1ELb0ELb1ELb1ELb0ELb0ELb0ELb0ELi2ELi4ELi4ELi4ELb0EE3mmaINS_16FlashAttnBwdSm80ISB_NS_24CollectiveEpilogueBwdGQAIS6_fSA_Li256ELb1ELb0EEENS_25SingleTileBwdLPTSchedulerILb1ELi128ELb0EEEE13SharedStorageENS1_6TensorINS1_11ArrayEngineIfLm32EEENS1_6LayoutINS2_IJNS2_IJNS3_ILi2EEESO_EEESO_NS3_ILi4EEEEEENS2_IJNS2_IJNS3_ILi1EEESO_EEESQ_NS3_ILi8EEEEEEEEEEEEbRKNSB_6ParamsERT0_S12_iNS2_IJiiiEEERT_ENKUliT_E_clIZSC_ISJ_SX_EbS10_S12_S12_iS13_S15_EUlRS16_iE_EEDaiS16_ENKUlT_E_clIZSC_ISJ_SX_EbS10_S12_S12_iS13_S15_EUlvE0_EEDaS1B_)
$_ZN7cutlass13device_kernelIN5flash19enable_sm80_to_sm89INS1_16FlashAttnBwdSm80INS1_25CollectiveMainloopBwdSm80ILi2ELi2EN4cute5tupleIJNS5_1CILi128EEES8_NS7_ILi64EEEEEENS_6half_tEfNS_4arch4Sm80ELb1ELb0ELb1ELb1ELb0ELb0ELb0ELb0ELi2ELi4ELi4ELi4ELb0EEENS1_24CollectiveEpilogueBwdGQAISA_fSD_Li256ELb1ELb0EEENS1_25SingleTileBwdLPTSchedulerILb1ELi128ELb0EEEEEEEEEvNT_6ParamsE$_ZZZN5flash25CollectiveMainloopBwdSm80ILi2ELi2EN4cute5tupleIJNS1_1CILi128EEES4_NS3_ILi64EEEEEEN7cutlass6half_tEfNS7_4arch4Sm80ELb1ELb0ELb1ELb1ELb0ELb0ELb0ELb0ELi2ELi4ELi4ELi4ELb0EE3mmaINS_16FlashAttnBwdSm80ISB_NS_24CollectiveEpilogueBwdGQAIS6_fSA_Li256ELb1ELb0EEENS_25SingleTileBwdLPTSchedulerILb1ELi128ELb0EEEE13SharedStorageENS1_6TensorINS1_11ArrayEngineIfLm32EEENS1_6LayoutINS2_IJNS2_IJNS3_ILi2EEESO_EEESO_NS3_ILi4EEEEEENS2_IJNS2_IJNS3_ILi1EEESO_EEESQ_NS3_ILi8EEEEEEEEEEEEbRKNSB_6ParamsERT0_S12_iNS2_IJiiiEEERT_ENKUliT_E_clIZSC_ISJ_SX_EbS10_S12_S12_iS13_S15_EUlRS16_iE_EEDaiS16_ENKUlT_E_clIZSC_ISJ_SX_EbS10_S12_S12_iS13_S15_EUlvE0_EEDaS1B_:
        /* <DEDUP_REMOVED lines=23> */
[----:B-1---5:R-:W-:Y:S05]  /*47650*/  CALL.REL.NOINC `($_ZN7cutlass13device_kernelIN5flash19enable_sm80_to_sm89INS1_16FlashAttnBwdSm80INS1_25CollectiveMainloopBwdSm80ILi2ELi2EN4cute5tupleIJNS5_1CILi128EEES8_NS7_ILi64EEEEEENS_6half_tEfNS_4arch4Sm80ELb1ELb0ELb1ELb1ELb0ELb0ELb0ELb0ELi2ELi4ELi4ELi4ELb0EEENS1_24CollectiveEpilogueBwdGQAISA_fSD_Li256ELb1ELb0EEENS1_25SingleTileBwdLPTSchedulerILb1ELi128ELb0EEEEEEEEEvNT_6ParamsE$_ZN4cute3eso3ESOILb0ELb1EJiNS_1CILi0EEEEEC2ERKiRKS3_) ;  /* 0xfffbf61000007944 */ /* 0x022fea0003c3ffff */
[----:B------:R-:W2:Y:S01]  /*47660*/  LDL R4, [R1+0x1590] ;  /* 0x0015900001047983 */ /* 0x000ea20000100800 */
[----:B-1----:R-:W-:Y:S02]  /*47670*/  MOV R2, R15 ;  /* 0x0000000f00027202 */ /* 0x002fe40000000f00 */
[----:B------:R-:W-:Y:S01]  /*47680*/  MOV R6, 0x476c0 ;  /* 0x000476c000067802 */ /* 0x000fe20000000f00 */
[----:B--2---:R1:W-:Y:S04]  /*47690*/  STL [R1+0x15d8], R4 ;  /* 0x0015d80401007387 */ /* 0x0043e80000100800 */
[----:B------:R1:W5:Y:S02]  /*476a0*/  LD.E R34, [R34.64+0x4] ;  /* 0x0000040822227980 */ /* 0x000364000c101900 */
[----:B-1---5:R-:W-:Y:S05]  /*476b0*/  CALL.REL.NOINC `($_ZN7cutlass13device_kernelIN5flash19enable_sm80_to_sm89INS1_16FlashAttnBwdSm80INS1_25CollectiveMainloopBwdSm80ILi2ELi2EN4cute5tupleIJNS5_1CILi128EEES8_NS7_ILi64EEEEEENS_6half_tEfNS_4arch4Sm80ELb1ELb0ELb1ELb1ELb0ELb0ELb0ELb0ELi2ELi4ELi4ELi4ELb0EEENS1_24CollectiveEpilogueBwdGQAISA_fSD_Li256ELb1ELb0EEENS1_25SingleTileBwdLPTSchedulerILb1ELi128ELb0EEEEEEEEEvNT_6ParamsE$_ZN4cute3eso3ESOILb0ELb0EJiNS_5tupleIJiNS_1CILi0EEEEEEEEC2ERKiRKS5_) ;  /* 0xfffbf0c000007944 */ /* 0x022fea0003c3ffff */
[----:B-1----:R1:W5:Y:S01]  /*476c0*/  LDL.64 R2, [R1+0x1590] ;  /* 0x0015900001027983 */ /* 0x0023620000100a00 */
[----:B------:R-:W-:-:S03]  /*476d0*/  MOV R34, 0x476f0 ;  /* 0x000476f000227802 */ /* 0x000fc60000000f00 */
[----:B-1---5:R-:W-:Y:S05]  /*476e0*/  CALL.REL.NOINC `($_ZN7cutlass13device_kernelIN5flash19enable_sm80_to_sm89INS1_16FlashAttnBwdSm80INS1_25CollectiveMainloopBwdSm80ILi2ELi2EN4cute5tupleIJNS5_1CILi128EEES8_NS7_ILi64EEEEEENS_6half_tEfNS_4arch4Sm80ELb1ELb0ELb1ELb1ELb0ELb0ELb0ELb0ELi2ELi4ELi4ELi4ELb0EEENS1_24CollectiveEpilogueBwdGQAISA_fSD_Li256ELb1ELb0EEENS1_25SingleTileBwdLPTSchedulerILb1ELi128ELb0EEEEEEEEEvNT_6ParamsE$_ZN4cute3eso3ESOILb0ELb1EJNS_5tupleIJiNS2_IJiNS_1CILi0EEEEEEEEENS2_IJNS_10UnderscoreENS2_IJS7_S7_EEEEEEEEC2ERKS6_RKS9_) ;  /* 0xfffbf4f000007944 */ /* 0x022fea0003c3ffff */
[----:B------:R-:W2:Y:S01]  /*476f0*/  LDL.64 R4, [R1+0x1590] ;  /* 0x0015900001047983 */ /* 0x000ea20000100a00 */
[----:B-1----:R-:W-:-:S02]  /*47700*/  MOV R2, R12 ;  /* 0x0000000c00027202 */ /* 0x002fc40000000f00 */
        /* <DEDUP_REMOVED lines=35> */
[----:B------:R-:W-:Y:S05]  /*47940*/  CALL.REL.NOINC `($_ZN7cutlass13device_kernelIN5flash19enable_sm80_to_sm89INS1_16FlashAttnBwdSm80INS1_25CollectiveMainloopBwdSm80ILi2ELi2EN4cute5tupleIJNS5_1CILi128EEES8_NS7_ILi64EEEEEENS_6half_tEfNS_4arch4Sm80ELb1ELb0ELb1ELb1ELb0ELb0ELb0ELb0ELi2ELi4ELi4ELi4ELb0EEENS1_24CollectiveEpilogueBwdGQAISA_fSD_Li256ELb1ELb0EEENS1_25SingleTileBwdLPTSchedulerILb1ELi128ELb0EEEEEEEEEvNT_6ParamsE$_ZN4cute3eso3ESOILb0ELb0EJiiiEEC2ERKiS4_S4_) ;  /* 0xfffbf0a000007944 */ /* 0x000fea0003c3ffff */
[----:B------:R2:W5:Y:S04]  /*47950*/  LDL R5, [R1+0x1598] ;  /* 0x0015980001057983 */ /* 0x0005680000100800 */
[----:B-1----:R2:W5:Y:S01]  /*47960*/  LDL.64 R2, [R1+0x1590] ;  /* 0x0015900001027983 */ /* 0x0025620000100a00 */
[----:B------:R-:W-:-:S03]  /*47970*/  MOV R6, 0x47990 ;  /* 0x0004799000067802 */ /* 0x000fc60000000f00 */
[----:B--2--5:R-:W-:Y:S05]  /*47980*/  CALL.REL.NOINC `($_ZN7cutlass13device_kernelIN5flash19enable_sm80_to_sm89INS1_16FlashAttnBwdSm80INS1_25CollectiveMainloopBwdSm80ILi2ELi2EN4cute5tupleIJNS5_1CILi128EEES8_NS7_ILi64EEEEEENS_6half_tEfNS_4arch4Sm80ELb1ELb0ELb1ELb1ELb0ELb0ELb0ELb0ELi2ELi4ELi4ELi4ELb0EEENS1_24CollectiveEpilogueBwdGQAISA_fSD_Li256ELb1ELb0EEENS1_25SingleTileBwdLPTSchedulerILb1ELi128ELb0EEEEEEEEEvNT_6ParamsE$_ZN4cute3eso3ESOILb1ELb0EJNS_1CILi1EEENS_5tupleIJiiiEEENS2_ILi64EEENS4_IJNS2_ILi72EEENS2_ILi144EEENS2_ILi288EEEEEENS2_ILi512EEEEEC2ERKS3_RKS5_RKS6_RKSA_RKSB_) ;  /* 0xfffbf7a000007944 */ /* 0x024fea0003c3ffff */
[----:B-1----:R1:W5:Y:S04]  /*47990*/  LDL R5, [R1+0x1598] ;  /* 0x0015980001057983 */ /* 0x0023680000100800 */
[----:B------:R1:W5:Y:S01]  /*479a0*/  LDL.64 R2, [R1+0x1590] ;  /* 0x0015900001027983 */ /* 0x0003620000100a00 */
[----:B------:R-:W-:-:S03]  /*479b0*/  MOV R6, 0x479d0 ;  /* 0x000479d000067802 */ /* 0x000fc60000000f00 */
[----:B-1---5:R-:W-:Y:S05]  /*479c0*/  CALL.REL.NOINC `($_ZN7cutlass13device_kernelIN5flash19enable_sm80_to_sm89INS1_16FlashAttnBwdSm80INS1_25CollectiveMainloopBwdSm80ILi2ELi2EN4cute5tupleIJNS5_1CILi128EEES8_NS7_ILi64EEEEEENS_6half_tEfNS_4arch4Sm80ELb1ELb0ELb1ELb1ELb0ELb0ELb0ELb0ELi2ELi4ELi4ELi4ELb0EEENS1_24CollectiveEpilogueBwdGQAISA_fSD_Li256ELb1ELb0EEENS1_25SingleTileBwdLPTSchedulerILb1ELi128ELb0EEEEEEEEEvNT_6ParamsE$_ZN4cute5tupleIJNS0_IJNS_1CILi8EEENS0_IJNS1_ILi2EEES3_S3_EEENS1_ILi1EEES4_S5_EEENS0_IJS5_NS0_IJiiiEEENS1_ILi64EEENS0_IJNS1_ILi72EEENS1_ILi144EEENS1_ILi288EEEEEENS1_ILi512EEEEEEEEC2ERKS6_RKSE_) ;  /* 0xfffc144000007944 */ /* 0x022fea0003c3ffff */
[----:B-1----:R1:W5:Y:S04]  /*479d0*/  LDL R5, [R1+0x1598] ;  /* 0x0015980001057983 */ /* 0x0023680000100800 */
[----:B------:R1:W5:Y:S01]  /*479e0*/  LDL.64 R2, [R1+0x1590] ;  /* 0x0015900001027983 */ /* 0x0003620000100a00 */
[----:B------:R-:W-:-:S03]  /*479f0*/  MOV R4, 0x47a10 ;  /* 0x00047a1000047802 */ /* 0x000fc60000000f00 */
[----:B-1---5:R-:W-:Y:S05]  /*47a00*/  CALL.REL.NOINC `($_ZN7cutlass13device_kernelIN5flash19enable_sm80_to_sm89INS1_16FlashAttnBwdSm80INS1_25CollectiveMainloopBwdSm80ILi2ELi2EN4cute5tupleIJNS5_1CILi128EEES8_NS7_ILi64EEEEEENS_6half_tEfNS_4arch4Sm80ELb1ELb0ELb1ELb1ELb0ELb0ELb0ELb0ELi2ELi4ELi4ELi4ELb0EEENS1_24CollectiveEpilogueBwdGQAISA_fSD_Li256ELb1ELb0EEENS1_25SingleTileBwdLPTSchedulerILb1ELi128ELb0EEEEEEEEEvNT_6ParamsE$_ZZN4cute7flattenINS_5tupleIJNS_1CILi1EEENS1_IJiiiEEENS2_ILi64EEENS1_IJNS2_ILi72EEENS2_ILi144EEENS2_ILi288EEEEEENS2_ILi512EEEEEEEEDaRKT_ENKUlRKT_E_clIS4_EEDaSH_) ;  /* 0xfffc233000007944 */ /* 0x022fea0003c3ffff */
[----:B------:R-:W-:Y:S02]  /*47a10*/  MOV R6, 0x47a30 ;  /* 0x00047a3000067802 */ /* 0x000fe40000000f00 */
[----:B------:R-:W-:Y:S05]  /*47a20*/  CALL.REL.NOINC `($_ZN7cutlass13device_kernelIN5flash19enable_sm80_to_sm89INS1_16FlashAttnBwdSm80INS1_25CollectiveMainloopBwdSm80ILi2ELi2EN4cute5tupleIJNS5_1CILi128EEES8_NS7_ILi64EEEEEENS_6half_tEfNS_4arch4Sm80ELb1ELb0ELb1ELb1ELb0ELb0ELb0ELb0ELi2ELi4ELi4ELi4ELb0EEENS1_24CollectiveEpilogueBwdGQAISA_fSD_Li256ELb1ELb0EEENS1_25SingleTileBwdLPTSchedulerILb1ELi128ELb0EEEEEEEEEvNT_6ParamsE$_ZZN4cute12filter_tupleINS_5tupleIJNS_1CILi1EEENS1_IJiiiEEENS2_ILi64EEENS1_IJNS2_ILi72EEENS2_ILi144EEENS2_ILi288EEEEEENS2_ILi512EEEEEEZNS_7flattenISB_EEDaRKT_EUlRKT_E_EEDaSF_OT0_ENKUlDpSI_E_clIJNS1_IJS3_EEES4_NS1_IJS5_EEES9_NS1_IJSA_EEEEEEDaSM_) ;  /* 0xfffc189000007944 */ /* 0x000fea0003c3ffff */
[----:B------:R-:W-:Y:S02]  /*47a30*/  MOV R6, 0x47a50 ;  /* 0x00047a5000067802 */ /* 0x000fe40000000f00 */
[----:B------:R-:W-:Y:S05]  /*47a40*/  CALL.REL.NOINC `($_ZN7cutlass13device_kernelIN5flash19enable_sm80_to_sm89INS1_16FlashAttnBwdSm80INS1_25CollectiveMainloopBwdSm80ILi2ELi2EN4cute5tupleIJNS5_1CILi128EEES8_NS7_ILi64EEEEEENS_6half_tEfNS_4arch4Sm80ELb1ELb0ELb1ELb1ELb0ELb0ELb0ELb0ELi2ELi4ELi4ELi4ELb0EEENS1_24CollectiveEpilogueBwdGQAISA_fSD_Li256ELb1ELb0EEENS1_25SingleTileBwdLPTSchedulerILb1ELi128ELb0EEEEEEEEEvNT_6ParamsE$_ZN4cute3eso3ESOILb0ELb1EJiNS_1CILi72EEENS2_ILi512EEEEEC2ERKiRKS3_RKS4_) ;  /* 0xfffbf30000007944 */ /* 0x000fea0003c3ffff */
[----:B------:R-:W2:Y:S01]  /*47a50*/  LDL R28, [R1+0x1590] ;  /* 0x00159000011c7983 */ /* 0x000ea20000100800 */
[----:B-1----:R-:W-:-:S02]  /*47a60*/  MOV R2, R25 ;  /* 0x0000001900027202 */ /* 0x002fc40000000f00 */
[----:B------:R-:W-:Y:S01]  /*47a70*/  MOV R6, 0x47aa0 ;  /* 0x00047aa000067802 */ /* 0x000fe20000000f00 */
[----:B--2---:R1:W-:Y:S04]  /*47a80*/  STL [R1+0x15e0], R28 ;  /* 0x0015e01c01007387 */ /* 0x0043e80000100800 */
[----:B-1----:R-:W-:Y:S05]  /*47a90*/  CALL.REL.NOINC `($_ZN7cutlass13device_kernelIN5flash19enable_sm80_to_sm89INS1_16FlashAttnBwdSm80INS1_25CollectiveMainloopBwdSm80ILi2ELi2EN4cute5tupleIJNS5_1CILi128EEES8_NS7_ILi64EEEEEENS_6half_tEfNS_4arch4Sm80ELb1ELb0ELb1ELb1ELb0ELb0ELb0ELb0ELi2ELi4ELi4ELi4ELb0EEENS1_24CollectiveEpilogueBwdGQAISA_fSD_Li256ELb1ELb0EEENS1_25SingleTileBwdLPTSchedulerILb1ELi128ELb0EEEEEEEEEvNT_6ParamsE$_ZN4cute3eso3ESOILb0ELb0EJiiNS_1CILi72EEENS2_ILi512EEEEEC2ERKiS7_RKS3_RKS4_) ;  /* 0xfffbeed000007944 */ /* 0x002fea0003c3ffff */
[----:B-1----:R-:W2:Y:S01]  /*47aa0*/  LDL.64 R2, [R1+0x1590] ;  /* 0x0015900001027983 */ /* 0x002ea20000100a00 */
[----:B------:R-:W-:Y:S01]  /*47ab0*/  IMAD.MOV.U32 R6, RZ, RZ, R4 ;  /* 0x000000ffff067224 */ /* 0x000fe200078e0004 */
[----:B------:R-:W-:Y:S01]  /*47ac0*/  IADD3 R5, R10, 0x250, RZ ;  /* 0x000002500a057810 */ /* 0x000fe20007ffe0ff */
[----:B------:R-:W-:Y:S01]  /*47ad0*/  IMAD.MOV.U32 R34, RZ, RZ, R14 ;  /* 0x000000ffff227224 */ /* 0x000fe200078e000e */
[----:B------:R-:W-:Y:S01]  /*47ae0*/  MOV R4, 0x47b20 ;  /* 0x00047b2000047802 */ /* 0x000fe20000000f00 */
[----:B--2---:R1:W-:Y:S04]  /*47af0*/  STL [R1+0x15cc], R2 ;  /* 0x0015cc0201007387 */ /* 0x0043e80000100800 */
[----:B------:R1:W-:Y:S02]  /*47b00*/  STL [R1+0x15d0], R3 ;  /* 0x0015d00301007387 */ /* 0x0003e40000100800 */
[----:B-1----:R-:W-:Y:S05]  /*47b10*/  CALL.REL.NOINC `($_ZN7cutlass13device_kernelIN5flash19enable_sm80_to_sm89INS1_16FlashAttnBwdSm80INS1_25CollectiveMainloopBwdSm80ILi2ELi2EN4cute5tupleIJNS5_1CILi128EEES8_NS7_ILi64EEEEEENS_6half_tEfNS_4arch4Sm80ELb1ELb0ELb1ELb1ELb0ELb0ELb0ELb0ELi2ELi4ELi4ELi4ELb0EEENS1_24CollectiveEpilogueBwdGQAISA_fSD_Li256ELb1ELb0EEENS1_25SingleTileBwdLPTSchedulerILb1ELi128ELb0EEEEEEEEEvNT_6ParamsE$_ZN4cute3eso3ESOILb0ELb0EJiiiNS_1CILi72EEENS2_ILi512EEEEEC2ERKiS7_S7_RKS3_RKS4_) ;  /* 0xfffbf02000007944 */ /* 0x002fea0003c3ffff */
        /* <DEDUP_REMOVED lines=8> */
[----:B-1----:R-:W-:Y:S05]  /*47ba0*/  CALL.REL.NOINC `($_ZN7cutlass13device_kernelIN5flash19enable_sm80_to_sm89INS1_16FlashAttnBwdSm80INS1_25CollectiveMainloopBwdSm80ILi2ELi2EN4cute5tupleIJNS5_1CILi128EEES8_NS7_ILi64EEEEEENS_6half_tEfNS_4arch4Sm80ELb1ELb0ELb1ELb1ELb0ELb0ELb0ELb0ELi2ELi4ELi4ELi4ELb0EEENS1_24CollectiveEpilogueBwdGQAISA_fSD_Li256ELb1ELb0EEENS1_25SingleTileBwdLPTSchedulerILb1ELi128ELb0EEEEEEEEEvNT_6ParamsE$_ZN4cute3eso3ESOILb1ELb0EJNS_1CILi1EEEiiiNS2_ILi72EEENS2_ILi512EEEEEC2ERKS3_RKiSA_SA_RKS4_RKS5_) ;  /* 0xfffbf6a000007944 */ /* 0x002fea0003c3ffff */
[----:B-1----:R1:W5:Y:S04]  /*47bb0*/  LDL R5, [R1+0x1588] ;  /* 0x0015880001057983 */ /* 0x0023680000100800 */
[----:B------:R1:W5:Y:S01]  /*47bc0*/  LDL.64 R2, [R1+0x1580] ;  /* 0x0015800001027983 */ /* 0x0003620000100a00 */
[----:B------:R-:W-:-:S03]  /*47bd0*/  MOV R6, 0x47bf0 ;  /* 0x00047bf000067802 */ /* 0x000fc60000000f00 */
[----:B-1---5:R-:W-:Y:S05]  /*47be0*/  CALL.REL.NOINC `($_ZN7cutlass13device_kernelIN5flash19enable_sm80_to_sm89INS1_16FlashAttnBwdSm80INS1_25CollectiveMainloopBwdSm80ILi2ELi2EN4cute5tupleIJNS5_1CILi128EEES8_NS7_ILi64EEEEEENS_6half_tEfNS_4arch4Sm80ELb1ELb0ELb1ELb1ELb0ELb0ELb0ELb0ELi2ELi4ELi4ELi4ELb0EEENS1_24CollectiveEpilogueBwdGQAISA_fSD_Li256ELb1ELb0EEENS1_25SingleTileBwdLPTSchedulerILb1ELi128ELb0EEEEEEEEEvNT_6ParamsE$_ZN4cute5tupleIJNS0_IJNS_1CILi8EEENS1_ILi2EEES3_S3_S2_S3_EEENS0_IJNS1_ILi1EEEiiiNS1_ILi72EEENS1_ILi512EEEEEEEEC2ERKS4_RKS8_) ;  /* 0xfffc129000007944 */ /* 0x022fea0003c3ffff */
[----:B-1----:R-:W2:Y:S04]  /*47bf0*/  LDL.64 R2, [R1+0x1580] ;  /* 0x0015800001027983 */ /* 0x002ea80000100a00 */
[----:B------:R-:W3:Y:S01]  /*47c00*/  LDL R4, [R1+0x1588] ;  /* 0x0015880001047983 */ /* 0x000ee20000100800 */
[----:B------:R-:W-:-:S03]  /*47c10*/  MOV R6, 0x47c60 ;  /* 0x00047c6000067802 */ /* 0x000fc60000000f00 */
[----:B------:R1:W-:Y:S04]  /*47c20*/  STL.U8 [R1+0x15dc], RZ ;  /* 0x0015dcff01007387 */ /* 0x0003e80000100000 */
[----:B--2---:R1:W-:Y:S04]  /*47c30*/  STL.64 [R1+0x15b0], R2 ;  /* 0x0015b00201007387 */ /* 0x0043e80000100a00 */
[----:B---3--:R1:W-:Y:S02]  /*47c40*/  STL [R1+0x15b8], R4 ;  /* 0x0015b80401007387 */ /* 0x0083e40000100800 */
[----:B-1----:R-:W-:Y:S05]  /*47c50*/  CALL.REL.NOINC `($_ZN7cutlass13device_kernelIN5flash19enable_sm80_to_sm89INS1_16FlashAttnBwdSm80INS1_25CollectiveMainloopBwdSm80ILi2ELi2EN4cute5tupleIJNS5_1CILi128EEES8_NS7_ILi64EEEEEENS_6half_tEfNS_4arch4Sm80ELb1ELb0ELb1ELb1ELb0ELb0ELb0ELb0ELi2ELi4ELi4ELi4ELb0EEENS1_24CollectiveEpilogueBwdGQAISA_fSD_Li256ELb1ELb0EEENS1_25SingleTileBwdLPTSchedulerILb1ELi128ELb0EEEEEEEEEvNT_6ParamsE$_ZZN4cute6detail16composition_implINS_5tupleIJNS_1CILi8EEENS3_ILi2EEES5_S5_S4_S5_EEENS2_IJNS3_ILi1EEEiiiNS3_ILi72EEENS3_ILi512EEEEEENS2_IJNS2_IJS5_S5_S5_EEES5_NS2_IJNS3_ILi4EEES5_EEEEEENS2_IJNS2_IJS7_S9_S4_EEENS3_ILi4096EEENS2_IJNS3_ILi16EEENS3_ILi8192EEEEEEEEEEEDaRKT_RKT0_RKT1_RKT2_ENKUlRKT_RKT0_E_clISB_SF_EEDaSZ_S12_) ;  /* 0xfffc1d9000007944 */ /* 0x002fea0003c3ffff */
[----:B------:R-:W-:Y:S02]  /*47c60*/  MOV R4, 0x47c80 ;  /* 0x00047c8000047802 */ /* 0x000fe40000000f00 */
[----:B-----5:R-:W-:Y:S05]  /*47c70*/  CALL.REL.NOINC `($_ZN7cutlass13device_kernelIN5flash19enable_sm80_to_sm89INS1_16FlashAttnBwdSm80INS1_25CollectiveMainloopBwdSm80ILi2ELi2EN4cute5tupleIJNS5_1CILi128EEES8_NS7_ILi64EEEEEENS_6half_tEfNS_4arch4Sm80ELb1ELb0ELb1ELb1ELb0ELb0ELb0ELb0ELi2ELi4ELi4ELi4ELb0EEENS1_24CollectiveEpilogueBwdGQAISA_fSD_Li256ELb1ELb0EEENS1_25SingleTileBwdLPTSchedulerILb1ELi128ELb0EEEEEEEEEvNT_6ParamsE$_ZZN4cute6detail16composition_implINS_5tupleIJNS_1CILi8EEENS3_ILi2EEES5_S5_S4_S5_EEENS2_IJNS3_ILi1EEEiiiNS3_ILi72EEENS3_ILi512EEEEEENS2_IJNS2_IJS5_S5_S5_EEES5_NS2_IJNS3_ILi4EEES5_EEEEEENS2_IJNS2_IJS7_S9_S4_EEENS3_ILi4096EEENS2_IJNS3_ILi16EEENS3_ILi8192EEEEEEEEEEEDaRKT_RKT0_RKT1_RKT2_ENKUlRKT_RKT0_E_clISD_SJ_EEDaSZ_S12_) ;  /* 0xfffc1dc000007944 */ /* 0x020fea0003c3ffff */
[----:B-----5:R2:W-:Y:S01]  /*47c80*/  STL.64 [R1+0x1580], R2 ;  /* 0x0015800201007387 */ /* 0x0205e20000100a00 */
[----:B-1----:R-:W-:-:S03]  /*47c90*/  MOV R6, 0x47cb0 ;  /* 0x00047cb000067802 */ /* 0x002fc60000000f00 */
[----:B--2---:R-:W-:Y:S05]  /*47ca0*/  CALL.REL.NOINC `($_ZN7cutlass13device_kernelIN5flash19enable_sm80_to_sm89INS1_16FlashAttnBwdSm80INS1_25CollectiveMainloopBwdSm80ILi2ELi2EN4cute5tupleIJNS5_1CILi128EEES8_NS7_ILi64EEEEEENS_6half_tEfNS_4arch4Sm80ELb1ELb0ELb1ELb1ELb0ELb0ELb0ELb0ELi2ELi4ELi4ELi4ELb0EEENS1_24CollectiveEpilogueBwdGQAISA_fSD_Li256ELb1ELb0EEENS1_25SingleTileBwdLPTSchedulerILb1ELi128ELb0EEEEEEEEEvNT_6ParamsE$_ZN4cute3eso3ESOILb0ELb0EJNS_5tupleIJNS_1CILi1EEENS3_ILi512EEEiEEENS3_ILi4096EEENS2_IJNS2_IJiiEEENS3_ILi8192EEEEEEEEC2ERKS6_RKS7_RKSA_) ;  /* 0xfffbdff000007944 */ /* 0x004fea0003c3ffff */
[----:B-1----:R1:W5:Y:S04]  /*47cb0*/  LDL R5, [R1+0x1598] ;  /* 0x0015980001057983 */ /* 0x0023680000100800 */
[----:B------:R1:W5:Y:S01]  /*47cc0*/  LDL.64 R2, [R1+0x1590] ;  /* 0x0015900001027983 */ /* 0x0003620000100a00 */
[----:B------:R-:W-:-:S03]  /*47cd0*/  MOV R6, 0x47cf0 ;  /* 0x00047cf000067802 */ /* 0x000fc60000000f00 */
[----:B-1---5:R-:W-:Y:S05]  /*47ce0*/  CALL.REL.NOINC `($_ZN7cutlass13device_kernelIN5flash19enable_sm80_to_sm89INS1_16FlashAttnBwdSm80INS1_25CollectiveMainloopBwdSm80ILi2ELi2EN4cute5tupleIJNS5_1CILi128EEES8_NS7_ILi64EEEEEENS_6half_tEfNS_4arch4Sm80ELb1ELb0ELb1ELb1ELb0ELb0ELb0ELb0ELi2ELi4ELi4ELi4ELb0EEENS1_24CollectiveEpilogueBwdGQAISA_fSD_Li256ELb1ELb0EEENS1_25SingleTileBwdLPTSchedulerILb1ELi128ELb0EEEEEEEEEvNT_6ParamsE$_ZN4cute5tupleIJNS0_IJNS0_IJNS_1CILi2EEES2_S2_EEES2_NS0_IJNS0_IJS2_S2_EEES2_EEEEEENS0_IJNS0_IJNS1_ILi1EEENS1_ILi512EEEiEEENS1_ILi4096EEENS0_IJNS0_IJiiEEENS1_ILi8192EEEEEEEEEEEC2ERKS6_RKSE_) ;  /* 0xfffc0df000007944 */ /* 0x022fea0003c3ffff */
[----:B-1----:R1:W5:Y:S04]  /*47cf0*/  LDL R4, [R1+0x1598] ;  /* 0x0015980001047983 */ /* 0x0023680000100800 */
[----:B------:R1:W5:Y:S01]  /*47d00*/  LDL.64 R2, [R1+0x1590] ;  /* 0x0015900001027983 */ /* 0x0003620000100a00 */
[----:B------:R-:W-:-:S05]  /*47d10*/  LEA.HI R6, R29, R29, RZ, 0x1d ;  /* 0x0000001d1d067211 */ /* 0x000fca00078fe8ff */
[----:B------:R-:W-:Y:S01]  /*47d20*/  IMAD.U32 R32, R7, 0x2, R6 ;  /* 0x0000000207207824 */ /* 0x000fe200078e0006 */
[----:B------:R-:W-:-:S04]  /*47d30*/  MOV R6, 0x47d60 ;  /* 0x00047d6000067802 */ /* 0x000fc80000000f00 */
[----:B------:R1:W-:Y:S03]  /*47d40*/  STL [R1+0x15c4], R32 ;  /* 0x0015c42001007387 */ /* 0x0003e60000100800 */
[----:B-1---5:R-:W-:Y:S05]  /*47d50*/  CALL.REL.NOINC `($_ZN7cutlass13device_kernelIN5flash19enable_sm80_to_sm89INS1_16FlashAttnBwdSm80INS1_25CollectiveMainloopBwdSm80ILi2ELi2EN4cute5tupleIJNS5_1CILi128EEES8_NS7_ILi64EEEEEENS_6half_tEfNS_4arch4Sm80ELb1ELb0ELb1ELb1ELb0ELb0ELb0ELb0ELi2ELi4ELi4ELi4ELb0EEENS1_24CollectiveEpilogueBwdGQAISA_fSD_Li256ELb1ELb0EEENS1_25SingleTileBwdLPTSchedulerILb1ELi128ELb0EEEEEEEEEvNT_6ParamsE$_ZN4cute3eso3ESOILb0ELb0EJNS_6LayoutINS_5tupleIJNS3_IJNS_1CILi2EEES5_S5_EEES5_NS3_IJNS3_IJS5_S5_EEES5_EEEEEENS3_IJNS3_IJNS4_ILi1EEENS4_ILi512EEEiEEENS4_ILi4096EEENS3_IJNS3_IJiiEEENS4_ILi8192EEEEEEEEEEEjEEC2ERKSI_RKj) ;  /* 0xfffbe54000007944 */ /* 0x022fea0003c3ffff */
        /* <DEDUP_REMOVED lines=9> */
[----:B-1----:R-:W-:Y:S05]  /*47df0*/  CALL.REL.NOINC `($_ZN7cutlass13device_kernelIN5flash19enable_sm80_to_sm89INS1_16FlashAttnBwdSm80INS1_25CollectiveMainloopBwdSm80ILi2ELi2EN4cute5tupleIJNS5_1CILi128EEES8_NS7_ILi64EEEEEENS_6half_tEfNS_4arch4Sm80ELb1ELb0ELb1ELb1ELb0ELb0ELb0ELb0ELi2ELi4ELi4ELi4ELb0EEENS1_24CollectiveEpilogueBwdGQAISA_fSD_Li256ELb1ELb0EEENS1_25SingleTileBwdLPTSchedulerILb1ELi128ELb0EEEEEEEEEvNT_6ParamsE$_ZN4cute3eso3ESOILb0ELb0EJNS_6LayoutINS_5tupleIJNS3_IJNS_1CILi2EEES5_S5_EEES5_NS3_IJNS3_IJS5_S5_EEES5_EEEEEENS3_IJNS3_IJNS4_ILi1EEENS4_ILi512EEEiEEENS4_ILi4096EEENS3_IJNS3_IJiiEEENS4_ILi8192EEEEEEEEEEENS_10ViewEngineINS_8smem_ptrIPN7cutlass6half_tEEEEEEEC2ERKSI_RKSP_) ;  /* 0xfffbe42000007944 */ /* 0x002fea0003c3ffff */
[----:B------:R2:W5:Y:S04]  /*47e00*/  LDL R2, [R1+0x1594] ;  /* 0x0015940001027983 */ /* 0x0005680000100800 */
[----:B-1----:R2:W5:Y:S01]  /*47e10*/  LDL R3, [R1+0x1598] ;  /* 0x0015980001037983 */ /* 0x0025620000100800 */
[----:B------:R-:W-:-:S03]  /*47e20*/  MOV R4, 0x47e40 ;  /* 0x00047e4000047802 */ /* 0x000fc60000000f00 */
[----:B--2--5:R-:W-:Y:S05]  /*47e30*/  CALL.REL.NOINC `($_ZN7cutlass13device_kernelIN5flash19enable_sm80_to_sm89INS1_16FlashAttnBwdSm80INS1_25CollectiveMainloopBwdSm80ILi2ELi2EN4cute5tupleIJNS5_1CILi128EEES8_NS7_ILi64EEEEEENS_6half_tEfNS_4arch4Sm80ELb1ELb0ELb1ELb1ELb0ELb0ELb0ELb0ELi2ELi4ELi4ELi4ELb0EEENS1_24CollectiveEpilogueBwdGQAISA_fSD_Li256ELb1ELb0EEENS1_25SingleTileBwdLPTSchedulerILb1ELi128ELb0EEEEEEEEEvNT_6ParamsE$_ZZN4cute4takeILi1ELi3ENS_5tupleIJNS1_IJNS_1CILi1EEENS2_ILi512EEEiEEENS2_ILi4096EEENS1_IJNS1_IJiiEEENS2_ILi8192EEEEEEEEEEEDaRKT1_ENKUlDpRKT_E_clIJS6_S9_EEEDaSH_) ;  /* 0xfffc18f000007944 */ /* 0x024fea0003c3ffff */
[----:B------:R1:W-:Y:S01]  /*47e40*/  STL.64 [R1+0x1590], R2 ;  /* 0x0015900201007387 */ /* 0x0003e20000100a00 */
[----:B------:R-:W-:-:S03]  /*47e50*/  MOV R4, 0x47e70 ;  /* 0x00047e7000047802 */ /* 0x000fc60000000f00 */
[----:B-1----:R-:W-:Y:S05]  /*47e60*/  CALL.REL.NOINC `($_ZN7cutlass13device_kernelIN5flash19enable_sm80_to_sm89INS1_16FlashAttnBwdSm80INS1_25CollectiveMainloopBwdSm80ILi2ELi2EN4cute5tupleIJNS5_1CILi128EEES8_NS7_ILi64EEEEEENS_6half_tEfNS_4arch4Sm80ELb1ELb0ELb1ELb1ELb0ELb0ELb0ELb0ELi2ELi4ELi4ELi4ELb0EEENS1_24CollectiveEpilogueBwdGQAISA_fSD_Li256ELb1ELb0EEENS1_25SingleTileBwdLPTSchedulerILb1ELi128ELb0EEEEEEEEEvNT_6ParamsE$_ZZN4cute16flatten_to_tupleINS_5tupleIJNS_1CILi4096EEENS1_IJNS1_IJiiEEENS2_ILi8192EEEEEEEEEEEDaRKT_ENKUlRKT_E_clIS6_EEDaSD_) ;  /* 0xfffc17f000007944 */ /* 0x002fea0003c3ffff */
[----:B------:R-:W-:Y:S02]  /*47e70*/  MOV R2, 0x47e90 ;  /* 0x00047e9000027802 */ /* 0x000fe40000000f00 */
[----:B------:R-:W-:Y:S05]  /*47e80*/  CALL.REL.NOINC `($_ZN7cutlass13device_kernelIN5flash19enable_sm80_to_sm89INS1_16FlashAttnBwdSm80INS1_25CollectiveMainloopBwdSm80ILi2ELi2EN4cute5tupleIJNS5_1CILi128EEES8_NS7_ILi64EEEEEENS_6half_tEfNS_4arch4Sm80ELb1ELb0ELb1ELb1ELb0ELb0ELb0ELb0ELi2ELi4ELi4ELi4ELb0EEENS1_24CollectiveEpilogueBwdGQAISA_fSD_Li256ELb1ELb0EEENS1_25SingleTileBwdLPTSchedulerILb1ELi128ELb0EEEEEEEEEvNT_6ParamsE$_ZZN4cute12filter_tupleINS_5tupleIJNS_1CILi4096EEENS1_IJNS1_IJiiEEENS2_ILi8192EEEEEEEEEZNS_16flatten_to_tupleIS7_EEDaRKT_EUlRKT_E_EEDaSB_OT0_ENKUlDpSE_E_clIJNS1_IJS3_EEENS1_IJiiS5_EEEEEEDaSI_) ;  /* 0xfffc149000007944 */ /* 0x000fea0003c3ffff */
        /* <DEDUP_REMOVED lines=21> */
[----:B-1---5:R-:W-:Y:S05]  /*47fe0*/  CALL.REL.NOINC `($_ZN7cutlass13device_kernelIN5flash19enable_sm80_to_sm89INS1_16FlashAttnBwdSm80INS1_25CollectiveMainloopBwdSm80ILi2ELi2EN4cute5tupleIJNS5_1CILi128EEES8_NS7_ILi64EEEEEENS_6half_tEfNS_4arch4Sm80ELb1ELb0ELb1ELb1ELb0ELb0ELb0ELb0ELi2ELi4ELi4ELi4ELb0EEENS1_24CollectiveEpilogueBwdGQAISA_fSD_Li256ELb1ELb0EEENS1_25SingleTileBwdLPTSchedulerILb1ELi128ELb0EEEEEEEEEvNT_6ParamsE$_ZN4cute3eso3ESOILb1ELb0EJNS_14ComposedLayoutINS_7SwizzleILi3ELi3ELi3EEENS_1CILi0EEENS_6LayoutINS_5tupleIJNS8_IJNS8_IJNS5_ILi4EEENS5_ILi8EEEEEENS8_IJNS5_ILi2EEENS5_ILi1EEEEEEEEENS8_IJNS8_IJSC_SC_EEESB_EEEEEENS8_IJNS8_IJNS8_IJNS5_ILi128EEESD_EEENS8_IJSA_S6_EEEEEENS8_IJNS8_IJNS5_ILi64EEENS5_ILi512EEEEEENS8_IJNS5_ILi16EEENS5_ILi1024EEEEEEEEEEEEEEEENS_10ViewEngineINS_8smem_ptrIPN7cutlass6half_tEEEEEEEC2ERKSW_RKS13_) ;  /* 0xfffbef3000007944 */ /* 0x022fea0003c3ffff */
[----:B-1----:R1:W5:Y:S04]  /*47ff0*/  LD.E R3, [R34.64+0xc] ;  /* 0x00000c0822037980 */ /* 0x002368000c101900 */
[----:B------:R1:W5:Y:S01]  /*48000*/  LDL.64 R30, [R1+0x1590] ;  /* 0x00159000011e7983 */ /* 0x0003620000100a00 */
[----:B------:R-:W-:-:S03]  /*48010*/  MOV R6, 0x48030 ;  /* 0x0004803000067802 */ /* 0x000fc60000000f00 */
        /* <DEDUP_REMOVED lines=45> */
[----:B------:R-:W-:-:S02]  /*482f0*/  LOP3.LUT P0, RZ, R6, 0x8, RZ, 0xc0, !PT ;  /* 0x0000000806ff7812 */ /* 0x000fc4000780c0ff */
[----:B------:R-:W-:Y:S02]  /*48300*/  MOV R26, 0x48330 ;  /* 0x00048330001a7802 */ /* 0x000fe40000000f00 */
[----:B------:R-:W-:-:S04]  /*48310*/  SEL R5, R5, 0x38, !P0 ;  /* 0x0000003805057807 */ /* 0x000fc80004000000 */
[----:B-1---5:R-:W-:Y:S05]  /*48320*/  CALL.REL.NOINC `($_ZN7cutlass13device_kernelIN5flash19enable_sm80_to_sm89INS1_16FlashAttnBwdSm80INS1_25CollectiveMainloopBwdSm80ILi2ELi2EN4cute5tupleIJNS5_1CILi128EEES8_NS7_ILi64EEEEEENS_6half_tEfNS_4arch4Sm80ELb1ELb0ELb1ELb1ELb0ELb0ELb0ELb0ELi2ELi4ELi4ELi4ELb0EEENS1_24CollectiveEpilogueBwdGQAISA_fSD_Li256ELb1ELb0EEENS1_25SingleTileBwdLPTSchedulerILb1ELi128ELb0EEEEEEEEEvNT_6ParamsE$_ZN4cute3eso3ESOILb0ELb1EJiNS_1CILi144EEENS2_ILi288EEEEEC2ERKiRKS3_RKS4_) ;  /* 0xfffbe98000007944 */ /* 0x022fea0003c3ffff */
[----:B------:R-:W2:Y:S01]  /*48330*/  LDL R32, [R1+0x1590] ;  /* 0x0015900001207983 */ /* 0x000ea20000100800 */
[----:B-1----:R-:W-:Y:S02]  /*48340*/  MOV R4, R24 ;  /* 0x0000001800047202 */ /* 0x002fe40000000f00 */
[----:B------:R-:W-:Y:S01]  /*48350*/  MOV R26, 0x48380 ;  /* 0x00048380001a7802 */ /* 0x000fe20000000f00 */
[----:B--2---:R1:W-:Y:S04]  /*48360*/  STL [R1+0x15dc], R32 ;  /* 0x0015dc2001007387 */ /* 0x0043e80000100800 */
[----:B-1----:R-:W-:Y:S05]  /*48370*/  CALL.REL.NOINC `($_ZN7cutlass13device_kernelIN5flash19enable_sm80_to_sm89INS1_16FlashAttnBwdSm80INS1_25CollectiveMainloopBwdSm80ILi2ELi2EN4cute5tupleIJNS5_1CILi128EEES8_NS7_ILi64EEEEEENS_6half_tEfNS_4arch4Sm80ELb1ELb0ELb1ELb1ELb0ELb0ELb0ELb0ELi2ELi4ELi4ELi4ELb0EEENS1_24CollectiveEpilogueBwdGQAISA_fSD_Li256ELb1ELb0EEENS1_25SingleTileBwdLPTSchedulerILb1ELi128ELb0EEEEEEEEEvNT_6ParamsE$_ZN4cute3eso3ESOILb1ELb0EJNS_1CILi1EEENS_5tupleIJNS2_ILi8EEEiiEEENS2_ILi64EEENS4_IJiNS2_ILi144EEENS2_ILi288EEEEEENS2_ILi512EEEEEC2ERKS3_RKS6_RKS7_RKSA_RKSB_) ;  /* 0xfffbed2000007944 */ /* 0x002fea0003c3ffff */
[----:B-1----:R1:W5:Y:S04]  /*48380*/  LDL R5, [R1+0x1598] ;  /* 0x0015980001057983 */ /* 0x0023680000100800 */
[----:B------:R1:W5:Y:S01]  /*48390*/  LDL.64 R2, [R1+0x1590] ;  /* 0x0015900001027983 */ /* 0x0003620000100a00 */
[----:B------:R-:W-:-:S03]  /*483a0*/  MOV R26, 0x483c0 ;  /* 0x000483c0001a7802 */ /* 0x000fc60000000f00 */
[----:B-1---5:R-:W-:Y:S05]  /*483b0*/  CALL.REL.NOINC `($_ZN7cutlass13device_kernelIN5flash19enable_sm80_to_sm89INS1_16FlashAttnBwdSm80INS1_25CollectiveMainloopBwdSm80ILi2ELi2EN4cute5tupleIJNS5_1CILi128EEES8_NS7_ILi64EEEEEENS_6half_tEfNS_4arch4Sm80ELb1ELb0ELb1ELb1ELb0ELb0ELb0ELb0ELi2ELi4ELi4ELi4ELb0EEENS1_24CollectiveEpilogueBwdGQAISA_fSD_Li256ELb1ELb0EEENS1_25SingleTileBwdLPTSchedulerILb1ELi128ELb0EEEEEEEEEvNT_6ParamsE$_ZN4cute5tupleIJNS0_IJNS_1CILi8EEENS0_IJNS1_ILi2EEES3_S3_EEENS1_ILi1EEES4_S5_EEENS0_IJS5_NS0_IJS2_iiEEENS1_ILi64EEENS0_IJiNS1_ILi144EEENS1_ILi288EEEEEENS1_ILi512EEEEEEEEC2ERKS6_RKSD_) ;  /* 0xfffc09e000007944 */ /* 0x022fea0003c3ffff */
[----:B------:R2:W5:Y:S04]  /*483c0*/  LDL R24, [R1+0x1598] ;  /* 0x0015980001187983 */ /* 0x0005680000100800 */
[----:B-1----:R2:W5:Y:S01]  /*483d0*/  LDL.64 R2, [R1+0x1590] ;  /* 0x0015900001027983 */ /* 0x0025620000100a00 */
[----:B------:R-:W-:-:S03]  /*483e0*/  MOV R4, 0x48400 ;  /* 0x0004840000047802 */ /* 0x000fc60000000f00 */
[----:B--2--5:R-:W-:Y:S05]  /*483f0*/  CALL.REL.NOINC `($_ZN7cutlass13device_kernelIN5flash19enable_sm80_to_sm89INS1_16FlashAttnBwdSm80INS1_25CollectiveMainloopBwdSm80ILi2ELi2EN4cute5tupleIJNS5_1CILi128EEES8_NS7_ILi64EEEEEENS_6half_tEfNS_4arch4Sm80ELb1ELb0ELb1ELb1ELb0ELb0ELb0ELb0ELi2ELi4ELi4ELi4ELb0EEENS1_24CollectiveEpilogueBwdGQAISA_fSD_Li256ELb1ELb0EEENS1_25SingleTileBwdLPTSchedulerILb1ELi128ELb0EEEEEEEEEvNT_6ParamsE$_ZZN4cute7flattenINS_5tupleIJNS_1CILi1EEENS1_IJNS2_ILi8EEEiiEEENS2_ILi64EEENS1_IJiNS2_ILi144EEENS2_ILi288EEEEEENS2_ILi512EEEEEEEEDaRKT_ENKUlRKT_E_clIS5_EEDaSH_) ;  /* 0xfffc18d000007944 */ /* 0x024fea0003c3ffff */
[----:B------:R-:W-:Y:S02]  /*48400*/  MOV R3, R24 ;  /* 0x0000001800037202 */ /* 0x000fe40000000f00 */
[----:B------:R-:W-:-:S02]  /*48410*/  MOV R4, 0x48430 ;  /* 0x0004843000047802 */ /* 0x000fc40000000f00 */
[----:B------:R-:W-:Y:S05]  /*48420*/  CALL.REL.NOINC `($_ZN7cutlass13device_kernelIN5flash19enable_sm80_to_sm89INS1_16FlashAttnBwdSm80INS1_25CollectiveMainloopBwdSm80ILi2ELi2EN4cute5tupleIJNS5_1CILi128EEES8_NS7_ILi64EEEEEENS_6half_tEfNS_4arch4Sm80ELb1ELb0ELb1ELb1ELb0ELb0ELb0ELb0ELi2ELi4ELi4ELi4ELb0EEENS1_24CollectiveEpilogueBwdGQAISA_fSD_Li256ELb1ELb0EEENS1_25SingleTileBwdLPTSchedulerILb1ELi128ELb0EEEEEEEEEvNT_6ParamsE$_ZZN4cute7flattenINS_5tupleIJNS_1CILi1EEENS1_IJNS2_ILi8EEEiiEEENS2_ILi64EEENS1_IJiNS2_ILi144EEENS2_ILi288EEEEEENS2_ILi512EEEEEEEEDaRKT_ENKUlRKT_E_clIS9_EEDaSH_) ;  /* 0xfffc18e000007944 */ /* 0x000fea0003c3ffff */
[----:B------:R-:W-:Y:S02]  /*48430*/  MOV R4, R2 ;  /* 0x0000000200047202 */ /* 0x000fe40000000f00 */
[----:B------:R-:W-:-:S02]  /*48440*/  MOV R2, 0x48460 ;  /* 0x0004846000027802 */ /* 0x000fc40000000f00 */
[----:B------:R-:W-:Y:S05]  /*48450*/  CALL.REL.NOINC `($_ZN7cutlass13device_kernelIN5flash19enable_sm80_to_sm89INS1_16FlashAttnBwdSm80INS1_25CollectiveMainloopBwdSm80ILi2ELi2EN4cute5tupleIJNS5_1CILi128EEES8_NS7_ILi64EEEEEENS_6half_tEfNS_4arch4Sm80ELb1ELb0ELb1ELb1ELb0ELb0ELb0ELb0ELi2ELi4ELi4ELi4ELb0EEENS1_24CollectiveEpilogueBwdGQAISA_fSD_Li256ELb1ELb0EEENS1_25SingleTileBwdLPTSchedulerILb1ELi128ELb0EEEEEEEEEvNT_6ParamsE$_ZZN4cute12filter_tupleINS_5tupleIJNS_1CILi1EEENS1_IJNS2_ILi8EEEiiEEENS2_ILi64EEENS1_IJiNS2_ILi144EEENS2_ILi288EEEEEENS2_ILi512EEEEEEZNS_7flattenISB_EEDaRKT_EUlRKT_E_EEDaSF_OT0_ENKUlDpSI_E_clIJNS1_IJS3_EEES5_NS1_IJS6_EEES9_NS1_IJSA_EEEEEEDaSM_) ;  /* 0xfffc0e3000007944 */ /* 0x000fea0003c3ffff */
[----:B------:R-:W-:Y:S02]  /*48460*/  MOV R26, 0x48480 ;  /* 0x00048480001a7802 */ /* 0x000fe40000000f00 */
[----:B------:R-:W-:Y:S05]  /*48470*/  CALL.REL.NOINC `($_ZN7cutlass13device_kernelIN5flash19enable_sm80_to_sm89INS1_16FlashAttnBwdSm80INS1_25CollectiveMainloopBwdSm80ILi2ELi2EN4cute5tupleIJNS5_1CILi128EEES8_NS7_ILi64EEEEEENS_6half_tEfNS_4arch4Sm80ELb1ELb0ELb1ELb1ELb0ELb0ELb0ELb0ELi2ELi4ELi4ELi4ELb0EEENS1_24CollectiveEpilogueBwdGQAISA_fSD_Li256ELb1ELb0EEENS1_25SingleTileBwdLPTSchedulerILb1ELi128ELb0EEEEEEEEEvNT_6ParamsE$_ZN4cute3eso3ESOILb0ELb1EJiNS_1CILi144EEENS2_ILi512EEEEEC2ERKiRKS3_RKS4_) ;  /* 0xfffbe88000007944 */ /* 0x000fea0003c3ffff */
[----:B------:R-:W2:Y:S01]  /*48480*/  LDL R24, [R1+0x1590] ;  /* 0x0015900001187983 */ /* 0x000ea20000100800 */
[----:B-1----:R-:W-:-:S02]  /*48490*/  MOV R2, R13 ;  /* 0x0000000d00027202 */ /* 0x002fc40000000f00 */
[----:B------:R-:W-:Y:S01]  /*484a0*/  MOV R34, 0x484d0 ;  /* 0x000484d000227802 */ /* 0x000fe20000000f00 */
[----:B--2---:R1:W-:Y:S04]  /*484b0*/  STL [R1+0x15c4], R24 ;  /* 0x0015c41801007387 */ /* 0x0043e80000100800 */
[----:B-1----:R-:W-:Y:S05]  /*484c0*/  CALL.REL.NOINC `($_ZN7cutlass13device_kernelIN5flash19enable_sm80_to_sm89INS1_16FlashAttnBwdSm80INS1_25CollectiveMainloopBwdSm80ILi2ELi2EN4cute5tupleIJNS5_1CILi128EEES8_NS7_ILi64EEEEEENS_6half_tEfNS_4arch4Sm80ELb1ELb0ELb1ELb1ELb0ELb0ELb0ELb0ELi2ELi4ELi4ELi4ELb0EEENS1_24CollectiveEpilogueBwdGQAISA_fSD_Li256ELb1ELb0EEENS1_25SingleTileBwdLPTSchedulerILb1ELi128ELb0EEEEEEEEEvNT_6ParamsE$_ZN4cute3eso3ESOILb0ELb0EJiiNS_1CILi144EEENS2_ILi512EEEEEC2ERKiS7_RKS3_RKS4_) ;  /* 0xfffbe43000007944 */ /* 0x002fea0003c3ffff */
[----:B-1----:R-:W2:Y:S01]  /*484d0*/  LDL.64 R2, [R1+0x1590] ;  /* 0x0015900001027983 */ /* 0x002ea20000100a00 */
[----:B------:R-:W-:Y:S02]  /*484e0*/  IADD3 R5, R10, 0x240, RZ ;  /* 0x000002400a057810 */ /* 0x000fe40007ffe0ff */
[----:B------:R-:W-:Y:S01]  /*484f0*/  MOV R26, 0x48530 ;  /* 0x00048530001a7802 */ /* 0x000fe20000000f00 */
[----:B--2---:R1:W-:Y:S04]  /*48500*/  STL [R1+0x15bc], R2 ;  /* 0x0015bc0201007387 */ /* 0x0043e80000100800 */
[----:B------:R1:W-:Y:S02]  /*48510*/  STL [R1+0x15c0], R3 ;  /* 0x0015c00301007387 */ /* 0x0003e40000100800 */
[----:B-1----:R-:W-:Y:S05]  /*48520*/  CALL.REL.NOINC `($_ZN7cutlass13device_kernelIN5flash19enable_sm80_to_sm89INS1_16FlashAttnBwdSm80INS1_25CollectiveMainloopBwdSm80ILi2ELi2EN4cute5tupleIJNS5_1CILi128EEES8_NS7_ILi64EEEEEENS_6half_tEfNS_4arch4Sm80ELb1ELb0ELb1ELb1ELb0ELb0ELb0ELb0ELi2ELi4ELi4ELi4ELb0EEENS1_24CollectiveEpilogueBwdGQAISA_fSD_Li256ELb1ELb0EEENS1_25SingleTileBwdLPTSchedulerILb1ELi128ELb0EEEEEEEEEvNT_6ParamsE$_ZN4cute3eso3ESOILb0ELb0EJiiiNS_1CILi144EEENS2_ILi512EEEEEC2ERKiS7_S7_RKS3_RKS4_) ;  /* 0xfffbe56000007944 */ /* 0x002fea0003c3ffff */
[----:B-1----:R-:W2:Y:S04]  /*48530*/  LDL.64 R2, [R1+0x1580] ;  /* 0x0015800001027983 */ /* 0x002ea80000100a00 */
[----:B------:R-:W3:Y:S01]  /*48540*/  LDL R12, [R1+0x1588] ;  /* 0x00158800010c7983 */ /* 0x000ee20000100800 */
[----:B------:R-:W-:-:S03]  /*48550*/  MOV R4, 0x48590 ;  /* 0x0004859000047802 */ /* 0x000fc60000000f00 */
[----:B--2---:R1:W-:Y:S04]  /*48560*/  STL.64 [R1+0x1590], R2 ;  /* 0x0015900201007387 */ /* 0x0043e80000100a00 */
[----:B---3--:R1:W-:Y:S02]  /*48570*/  STL [R1+0x1598], R12 ;  /* 0x0015980c01007387 */ /* 0x0083e40000100800 */
[----:B-1----:R-:W-:Y:S05]  /*48580*/  CALL.REL.NOINC `($_ZN7cutlass13device_kernelIN5flash19enable_sm80_to_sm89INS1_16FlashAttnBwdSm80INS1_25CollectiveMainloopBwdSm80ILi2ELi2EN4cute5tupleIJNS5_1CILi128EEES8_NS7_ILi64EEEEEENS_6half_tEfNS_4arch4Sm80ELb1ELb0ELb1ELb1ELb0ELb0ELb0ELb0ELi2ELi4ELi4ELi4ELb0EEENS1_24CollectiveEpilogueBwdGQAISA_fSD_Li256ELb1ELb0EEENS1_25SingleTileBwdLPTSchedulerILb1ELi128ELb0EEEEEEEEEvNT_6ParamsE$_ZN4cute3eso3ESOILb1ELb0EJNS_1CILi8EEEiiiNS2_ILi144EEENS2_ILi512EEEEEC2ERKS3_RKiSA_SA_RKS4_RKS5_) ;  /* 0xfffbede000007944 */ /* 0x002fea0003c3ffff */
[----:B-1----:R-:W2:Y:S04]  /*48590*/  LDL.64 R2, [R1+0x15b0] ;  /* 0x0015b00001027983 */ /* 0x002ea80000100a00 */
[----:B------:R-:W3:Y:S01]  /*485a0*/  LDL R24, [R1+0x15b8] ;  /* 0x0015b80001187983 */ /* 0x000ee20000100800 */
[C---:B------:R-:W-:Y:S02]  /*485b0*/  IADD3 R26, R10.reuse, 0x204, RZ ;  /* 0x000002040a1a7810 */ /* 0x040fe40007ffe0ff */
[----:B------:R-:W-:-:S02]  /*485c0*/  IADD3 R12, R10, 0x208, RZ ;  /* 0x000002080a0c7810 */ /* 0x000fc40007ffe0ff */
[----:B------:R-:W-:Y:S01]  /*485d0*/  MOV R4, 0x48610 ;  /* 0x0004861000047802 */ /* 0x000fe20000000f00 */
[----:B--2---:R1:W-:Y:S04]  /*485e0*/  STL.64 [R1+0x1580], R2 ;  /* 0x0015800201007387 */ /* 0x0043e80000100a00 */
[----:B---3--:R1:W-:Y:S02]  /*485f0*/  STL [R1+0x1588], R24 ;  /* 0x0015881801007387 */ /* 0x0083e40000100800 */
[----:B-1----:R-:W-:Y:S05]  /*48600*/  CALL.REL.NOINC `($_ZN7cutlass13device_kernelIN5flash19enable_sm80_to_sm89INS1_16FlashAttnBwdSm80INS1_25CollectiveMainloopBwdSm80ILi2ELi2EN4cute5tupleIJNS5_1CILi128EEES8_NS7_ILi64EEEEEENS_6half_tEfNS_4arch4Sm80ELb1ELb0ELb1ELb1ELb0ELb0ELb0ELb0ELi2ELi4ELi4ELi4ELb0EEENS1_24CollectiveEpilogueBwdGQAISA_fSD_Li256ELb1ELb0EEENS1_25SingleTileBwdLPTSchedulerILb1ELi128ELb0EEEEEEEEEvNT_6ParamsE$_ZN4cute3eso3ESOILb1ELb0EJNS_1CILi1EEEiiiNS2_ILi144EEENS2_ILi512EEEEEC2ERKS3_RKiSA_SA_RKS4_RKS5_) ;  /* 0xfffbeb9000007944 */ /* 0x002fea0003c3ffff */
[----:B-1----:R1:W5:Y:S04]  /*48610*/  LDL R5, [R1+0x15b8] ;  /* 0x0015b80001057983 */ /* 0x0023680000100800 */
[----:B------:R1:W5:Y:S01]  /*48620*/  LDL.64 R2, [R1+0x15b0] ;  /* 0x0015b00001027983 */ /* 0x0003620000100a00 */
[----:B------:R-:W-:-:S03]  /*48630*/  MOV R12, 0x48650 ;  /* 0x00048650000c7802 */ /* 0x000fc60000000f00 */
[----:B-1---5:R-:W-:Y:S05]  /*48640*/  CALL.REL.NOINC `($_ZN7cutlass13device_kernelIN5flash19enable_sm80_to_sm89INS1_16FlashAttnBwdSm80INS1_25CollectiveMainloopBwdSm80ILi2ELi2EN4cute5tupleIJNS5_1CILi128EEES8_NS7_ILi64EEEEEENS_6half_tEfNS_4arch4Sm80ELb1ELb0ELb1ELb1ELb0ELb0ELb0ELb0ELi2ELi4ELi4ELi4ELb0EEENS1_24CollectiveEpilogueBwdGQAISA_fSD_Li256ELb1ELb0EEENS1_25SingleTileBwdLPTSchedulerILb1ELi128ELb0EEEEEEEEEvNT_6ParamsE$_ZN4cute5tupleIJNS0_IJNS_1CILi16EEENS1_ILi2EEES3_S3_NS1_ILi4EEES3_EEENS0_IJNS1_ILi1EEEiiiNS1_ILi144EEENS1_ILi512EEEEEEEEC2ERKS5_RKS9_) ;  /* 0xfffc06a000007944 */ /* 0x022fea0003c3ffff */
        /* <DEDUP_REMOVED lines=8> */
[----:B-1----:R-:W-:Y:S05]  /*486d0*/  CALL.REL.NOINC `($_ZN7cutlass13device_kernelIN5flash19enable_sm80_to_sm89INS1_16FlashAttnBwdSm80INS1_25CollectiveMainloopBwdSm80ILi2ELi2EN4cute5tupleIJNS5_1CILi128EEES8_NS7_ILi64EEEEEENS_6half_tEfNS_4arch4Sm80ELb1ELb0ELb1ELb1ELb0ELb0ELb0ELb0ELi2ELi4ELi4ELi4ELb0EEENS1_24CollectiveEpilogueBwdGQAISA_fSD_Li256ELb1ELb0EEENS1_25SingleTileBwdLPTSchedulerILb1ELi128ELb0EEEEEEEEEvNT_6ParamsE$_ZZN4cute6detail16composition_implINS_5tupleIJNS_1CILi16EEENS3_ILi2EEES5_S5_NS3_ILi4EEES5_EEENS2_IJNS3_ILi1EEEiiiNS3_ILi144EEENS3_ILi512EEEEEENS2_IJNS2_IJS5_S5_EEES6_NS3_ILi8EEEEEENS2_IJNS2_IJNS3_ILi64EEESA_EEES4_NS3_ILi1024EEEEEEEEDaRKT_RKT0_RKT1_RKT2_ENKUlRKT_RKT0_E_clISC_SG_EEDaSX_S10_) ;  /* 0xfffc121000007944 */ /* 0x002fea0003c3ffff */
[----:B------:R-:W-:Y:S02]  /*486e0*/  MOV R2, R14 ;  /* 0x0000000e00027202 */ /* 0x000fe40000000f00 */
[----:B------:R-:W-:Y:S02]  /*486f0*/  MOV R12, 0x48710 ;  /* 0x00048710000c7802 */ /* 0x000fe40000000f00 */
[----:B-----5:R-:W-:Y:S05]  /*48700*/  CALL.REL.NOINC `($_ZN7cutlass13device_kernelIN5flash19enable_sm80_to_sm89INS1_16FlashAttnBwdSm80INS1_25CollectiveMainloopBwdSm80ILi2ELi2EN4cute5tupleIJNS5_1CILi128EEES8_NS7_ILi64EEEEEENS_6half_tEfNS_4arch4Sm80ELb1ELb0ELb1ELb1ELb0ELb0ELb0ELb0ELi2ELi4ELi4ELi4ELb0EEENS1_24CollectiveEpilogueBwdGQAISA_fSD_Li256ELb1ELb0EEENS1_25SingleTileBwdLPTSchedulerILb1ELi128ELb0EEEEEEEEEvNT_6ParamsE$_ZZN4cute6detail16composition_implINS_5tupleIJNS_1CILi16EEENS3_ILi2EEES5_S5_NS3_ILi4EEES5_EEENS2_IJNS3_ILi1EEEiiiNS3_ILi144EEENS3_ILi512EEEEEENS2_IJNS2_IJS5_S5_EEES6_NS3_ILi8EEEEEENS2_IJNS2_IJNS3_ILi64EEESA_EEES4_NS3_ILi1024EEEEEEEEDaRKT_RKT0_RKT1_RKT2_ENKUlRKT_RKT0_E_clIS6_S4_EEDaSX_S10_) ;  /* 0xfffc118000007944 */ /* 0x020fea0003c3ffff */
[----:B-----5:R2:W-:Y:S01]  /*48710*/  STL.64 [R1+0x1580], R2 ;  /* 0x0015800201007387 */ /* 0x0205e20000100a00 */
[----:B------:R-:W-:Y:S02]  /*48720*/  MOV R12, R4 ;  /* 0x00000004000c7202 */ /* 0x000fe40000000f00 */
[----:B------:R-:W-:Y:S02]  /*48730*/  MOV R4, 0x48750 ;  /* 0x0004875000047802 */ /* 0x000fe40000000f00 */
[----:B-12---:R-:W-:Y:S05]  /*48740*/  CALL.REL.NOINC `($_ZN7cutlass13device_kernelIN5flash19enable_sm80_to_sm89INS1_16FlashAttnBwdSm80INS1_25CollectiveMainloopBwdSm80ILi2ELi2EN4cute5tupleIJNS5_1CILi128EEES8_NS7_ILi64EEEEEENS_6half_tEfNS_4arch4Sm80ELb1ELb0ELb1ELb1ELb0ELb0ELb0ELb0ELi2ELi4ELi4ELi4ELb0EEENS1_24CollectiveEpilogueBwdGQAISA_fSD_Li256ELb1ELb0EEENS1_25SingleTileBwdLPTSchedulerILb1ELi128ELb0EEEEEEEEEvNT_6ParamsE$_ZN4cute3eso3ESOILb0ELb0EJNS_5tupleIJiNS_1CILi512EEEEEENS2_IJiiEEENS3_ILi1024EEEEEC2ERKS5_RKS6_RKS7_) ;  /* 0xfffbd71000007944 */ /* 0x006fea0003c3ffff */
[----:B------:R2:W5:Y:S04]  /*48750*/  LDL R5, [R1+0x1598] ;  /* 0x0015980001057983 */ /* 0x0005680000100800 */
[----:B-1----:R2:W5:Y:S01]  /*48760*/  LDL.64 R2, [R1+0x1590] ;  /* 0x0015900001027983 */ /* 0x0025620000100a00 */
[----:B------:R-:W-:-:S03]  /*48770*/  MOV R12, 0x48790 ;  /* 0x00048790000c7802 */ /* 0x000fc60000000f00 */
[----:B--2--5:R-:W-:Y:S05]  /*48780*/  CALL.REL.NOINC `($_ZN7cutlass13device_kernelIN5flash19enable_sm80_to_sm89INS1_16FlashAttnBwdSm80INS1_25CollectiveMainloopBwdSm80ILi2ELi2EN4cute5tupleIJNS5_1CILi128EEES8_NS7_ILi64EEEEEENS_6half_tEfNS_4arch4Sm80ELb1ELb0ELb1ELb1ELb0ELb0ELb0ELb0ELi2ELi4ELi4ELi4ELb0EEENS1_24CollectiveEpilogueBwdGQAISA_fSD_Li256ELb1ELb0EEENS1_25SingleTileBwdLPTSchedulerILb1ELi128ELb0EEEEEEEEEvNT_6ParamsE$_ZN4cute5tupleIJNS0_IJNS0_IJNS_1CILi2EEES2_EEES3_NS1_ILi8EEEEEENS0_IJNS0_IJiNS1_ILi512EEEEEENS0_IJiiEEENS1_ILi1024EEEEEEEEC2ERKS5_RKSA_) ;  /* 0xfffc02e000007944 */ /* 0x024fea0003c3ffff */
        /* <DEDUP_REMOVED lines=48> */
[----:B-1---5:R-:W-:Y:S05]  /*48a90*/  CALL.REL.NOINC `($_ZN7cutlass13device_kernelIN5flash19enable_sm80_to_sm89INS1_16FlashAttnBwdSm80INS1_25CollectiveMainloopBwdSm80ILi2ELi2EN4cute5tupleIJNS5_1CILi128EEES8_NS7_ILi64EEEEEENS_6half_tEfNS_4arch4Sm80ELb1ELb0ELb1ELb1ELb0ELb0ELb0ELb0ELi2ELi4ELi4ELi4ELb0EEENS1_24CollectiveEpilogueBwdGQAISA_fSD_Li256ELb1ELb0EEENS1_25SingleTileBwdLPTSchedulerILb1ELi128ELb0EEEEEEEEEvNT_6ParamsE$_ZN4cute3eso3ESOILb1ELb0EJNS_6LayoutINS_5tupleIJNS3_IJNS_1CILi8EEENS4_ILi1EEEEEENS4_ILi2EEENS3_IJNS4_ILi4EEES8_EEEEEENS3_IJNS3_IJS6_NS4_ILi0EEEEEES5_NS3_IJNS4_ILi32EEENS4_ILi16EEEEEEEEEEENS_10ViewEngineIPN7cutlass6half_tEEEEEC2ERKSI_RKSN_) ;  /* 0xfffbfb1000007944 */ /* 0x022fea0003c3ffff */
[----:B------:R2:W5:Y:S01]  /*48aa0*/  LDL.64 R90, [R1+0x1580] ;  /* 0x00158000015a7983 */ /* 0x0005620000100a00 */
[----:B------:R-:W-:-:S02]  /*48ab0*/  MOV R3, R8 ;  /* 0x0000000800037202 */ /* 0x000fc40000000f00 */
[----:B-1----:R-:W-:Y:S02]  /*48ac0*/  MOV R10, 0x48ae0 ;  /* 0x00048ae0000a7802 */ /* 0x002fe40000000f00 */
[----:B--2--5:R-:W-:Y:S05]  /*48ad0*/  CALL.REL.NOINC `($_ZN7cutlass13device_kernelIN5flash19enable_sm80_to_sm89INS1_16FlashAttnBwdSm80INS1_25CollectiveMainloopBwdSm80ILi2ELi2EN4cute5tupleIJNS5_1CILi128EEES8_NS7_ILi64EEEEEENS_6half_tEfNS_4arch4Sm80ELb1ELb0ELb1ELb1ELb0ELb0ELb0ELb0ELi2ELi4ELi4ELi4ELb0EEENS1_24CollectiveEpilogueBwdGQAISA_fSD_Li256ELb1ELb0EEENS1_25SingleTileBwdLPTSchedulerILb1ELi128ELb0EEEEEEEEEvNT_6ParamsE$_ZN4cute3eso3ESOILb1ELb0EJNS_6LayoutINS_5tupleIJNS3_IJNS3_IJNS_1CILi4EEENS4_ILi2EEEEEENS4_ILi1EEEEEES6_NS4_ILi8EEEEEENS3_IJNS3_IJNS3_IJS8_NS4_ILi32EEEEEENS4_ILi0EEEEEENS4_ILi64EEES5_EEEEENS_10ViewEngineIPN7cutlass6half_tEEEEEC2ERKSI_RKSN_) ;  /* 0xfffbec5000007944 */ /* 0x024fea0003c3ffff */
[----:B------:R2:W5:Y:S04]  /*48ae0*/  LDL.64 R88, [R1+0x1580] ;  /* 0x0015800001587983 */ /* 0x0005680000100a00 */
[----:B-1----:R2:W5:Y:S01]  /*48af0*/  LD.E.64 R2, [R94.64+0x8] ;  /* 0x000008085e027980 */ /* 0x002562000c101b00 */
[----:B------:R-:W-:Y:S02]  /*48b00*/  MOV R38, R82 ;  /* 0x0000005200267202 */ /* 0x000fe40000000f00 */
[----:B------:R-:W-:Y:S02]  /*48b10*/  MOV R46, 0x48b30 ;  /* 0x00048b30002e7802 */ /* 0x000fe40000000f00 */
[----:B--2--5:R-:W-:Y:S05]  /*48b20*/  CALL.REL.NOINC `($_ZN7cutlass13device_kernelIN5flash19enable_sm80_to_sm89INS1_16FlashAttnBwdSm80INS1_25CollectiveMainloopBwdSm80ILi2ELi2EN4cute5tupleIJNS5_1CILi128EEES8_NS7_ILi64EEEEEENS_6half_tEfNS_4arch4Sm80ELb1ELb0ELb1ELb1ELb0ELb0ELb0ELb0ELi2ELi4ELi4ELi4ELb0EEENS1_24CollectiveEpilogueBwdGQAISA_fSD_Li256ELb1ELb0EEENS1_25SingleTileBwdLPTSchedulerILb1ELi128ELb0EEEEEEEEEvNT_6ParamsE$_ZN4cute8smem_ptrIPN7cutlass6half_tEECI1NS_12iter_adaptorIS3_S4_EEES3_) ;  /* 0xfffc040000007944 */ /* 0x024fea0003c3ffff */
[----:B-1----:R1:W5:Y:S01]  /*48b30*/  LDL.64 R2, [R1+0x1580] ;  /* 0x0015800001027983 */ /* 0x0023620000100a00 */
[----:B------:R-:W-:-:S03]  /*48b40*/  MOV R38, 0x48b60 ;  /* 0x00048b6000267802 */ /* 0x000fc60000000f00 */
[----:B-1---5:R-:W-:Y:S05]  /*48b50*/  CALL.REL.NOINC `($_ZN7cutlass13device_kernelIN5flash19enable_sm80_to_sm89INS1_16FlashAttnBwdSm80INS1_25CollectiveMainloopBwdSm80ILi2ELi2EN4cute5tupleIJNS5_1CILi128EEES8_NS7_ILi64EEEEEENS_6half_tEfNS_4arch4Sm80ELb1ELb0ELb1ELb1ELb0ELb0ELb0ELb0ELi2ELi4ELi4ELi4ELb0EEENS1_24CollectiveEpilogueBwdGQAISA_fSD_Li256ELb1ELb0EEENS1_25SingleTileBwdLPTSchedulerILb1ELi128ELb0EEEEEEEEEvNT_6ParamsE$_ZN4cute3eso3ESOILb1ELb0EJNS_6LayoutINS_5tupleIJNS3_IJNS_1CILi8EEENS4_ILi1EEEEEENS4_ILi2EEEEEENS3_IJNS3_IJS6_NS4_ILi0EEEEEENS4_ILi4096EEEEEEEENS_10ViewEngineINS_8smem_ptrIPN7cutlass6half_tEEEEEEEC2ERKSE_RKSL_) ;  /* 0xfffbf84000007944 */ /* 0x022fea0003c3ffff */
[----:B-1----:R1:W5:Y:S01]  /*48b60*/  LDL.64 R36, [R1+0x1580] ;  /* 0x0015800001247983 */ /* 0x0023620000100a00 */
[----:B------:R-:W-:Y:S01]  /*48b70*/  IMAD.MOV.U32 R38, RZ, RZ, R90 ;  /* 0x000000ffff267224 */ /* 0x000fe200078e005a */
[----:B------:R-:W-:-:S02]  /*48b80*/  MOV R39, R91 ;  /* 0x0000005b00277202 */ /* 0x000fc40000000f00 */
[----:B------:R-:W-:Y:S02]  /*48b90*/  MOV R48, 0x48bb0 ;  /* 0x00048bb000307802 */ /* 0x000fe40000000f00 */
[----:B-1---5:R-:W-:Y:S05]  /*48ba0*/  CALL.REL.NOINC `($_ZN7cutlass13device_kernelIN5flash19enable_sm80_to_sm89INS1_16FlashAttnBwdSm80INS1_25CollectiveMainloopBwdSm80ILi2ELi2EN4cute5tupleIJNS5_1CILi128EEES8_NS7_ILi64EEEEEENS_6half_tEfNS_4arch4Sm80ELb1ELb0ELb1ELb1ELb0ELb0ELb0ELb0ELi2ELi4ELi4ELi4ELb0EEENS1_24CollectiveEpilogueBwdGQAISA_fSD_Li256ELb1ELb0EEENS1_25SingleTileBwdLPTSchedulerILb1ELi128ELb0EEEEEEEEEvNT_6ParamsE$_ZN4cute3eso3ESOILb1ELb0EJNS_6LayoutINS_5tupleIJNS3_IJNS_1CILi8EEENS4_ILi1EEEEEENS4_ILi2EEEEEENS3_IJNS3_IJS6_NS4_ILi0EEEEEES5_EEEEENS_10ViewEngineIPN7cutlass6half_tEEEEEC2ERKSD_RKSI_) ;  /* 0xfffbf98000007944 */ /* 0x022fea0003c3ffff */
[----:B------:R2:W5:Y:S01]  /*48bb0*/  LDL.64 R2, [R1+0x1580] ;  /* 0x0015800001027983 */ /* 0x0005620000100a00 */
[----:B-1----:R-:W-:-:S03]  /*48bc0*/  MOV R46, 0x48be0 ;  /* 0x00048be0002e7802 */ /* 0x002fc60000000f00 */
[----:B--2--5:R-:W-:Y:S05]  /*48bd0*/  CALL.REL.NOINC `($_ZN7cutlass13device_kernelIN5flash19enable_sm80_to_sm89INS1_16FlashAttnBwdSm80INS1_25CollectiveMainloopBwdSm80ILi2ELi2EN4cute5tupleIJNS5_1CILi128EEES8_NS7_ILi64EEEEEENS_6half_tEfNS_4arch4Sm80ELb1ELb0ELb1ELb1ELb0ELb0ELb0ELb0ELi2ELi4ELi4ELi4ELb0EEENS1_24CollectiveEpilogueBwdGQAISA_fSD_Li256ELb1ELb0EEENS1_25SingleTileBwdLPTSchedulerILb1ELi128ELb0EEEEEEEEEvNT_6ParamsE$_ZN4cute3eso3ESOILb1ELb0EJNS_6LayoutINS_5tupleIJNS3_IJNS_1CILi8EEENS4_ILi1EEEEEENS3_IJNS4_ILi2EEEEEEEEENS3_IJNS3_IJS6_NS4_ILi0EEEEEENS3_IJNS4_ILi4096EEEEEEEEEEENS_10ViewEngineINS_8smem_ptrIPN7cutlass6half_tEEEEEEEC2ERKSG_RKSN_) ;  /* 0xfffbf5c000007944 */ /* 0x024fea0003c3ffff */
[----:B-1----:R1:W5:Y:S01]  /*48be0*/  LDL.64 R36, [R1+0x1580] ;  /* 0x0015800001247983 */ /* 0x0023620000100a00 */
[----:B------:R-:W-:-:S03]  /*48bf0*/  MOV R46, 0x48c10 ;  /* 0x00048c10002e7802 */ /* 0x000fc60000000f00 */
[----:B-1---5:R-:W-:Y:S05]  /*48c00*/  CALL.REL.NOINC `($_ZN7cutlass13device_kernelIN5flash19enable_sm80_to_sm89INS1_16FlashAttnBwdSm80INS1_25CollectiveMainloopBwdSm80ILi2ELi2EN4cute5tupleIJNS5_1CILi128EEES8_NS7_ILi64EEEEEENS_6half_tEfNS_4arch4Sm80ELb1ELb0ELb1ELb1ELb0ELb0ELb0ELb0ELi2ELi4ELi4ELi4ELb0EEENS1_24CollectiveEpilogueBwdGQAISA_fSD_Li256ELb1ELb0EEENS1_25SingleTileBwdLPTSchedulerILb1ELi128ELb0EEEEEEEEEvNT_6ParamsE$_ZN4cute3eso3ESOILb1ELb0EJNS_6LayoutINS_5tupleIJNS3_IJNS_1CILi8EEENS4_ILi1EEEEEENS3_IJNS4_ILi2EEEEEEEEENS3_IJNS3_IJS6_NS4_ILi0EEEEEENS3_IJS5_EEEEEEEENS_10ViewEngineIPN7cutlass6half_tEEEEEC2ERKSF_RKSK_) ;  /* 0xfffbf69000007944 */ /* 0x022fea0003c3ffff */
[----:B-1----:R1:W5:Y:S01]  /*48c10*/  LDL.64 R2, [R1+0x1580] ;  /* 0x0015800001027983 */ /* 0x0023620000100a00 */
[----:B------:R-:W-:-:S03]  /*48c20*/  MOV R46, 0x48c40 ;  /* 0x00048c40002e7802 */ /* 0x000fc60000000f00 */
[----:B-1---5:R-:W-:Y:S05]  /*48c30*/  CALL.REL.NOINC `($_ZN7cutlass13device_kernelIN5flash19enable_sm80_to_sm89INS1_16FlashAttnBwdSm80INS1_25CollectiveMainloopBwdSm80ILi2ELi2EN4cute5tupleIJNS5_1CILi128EEES8_NS7_ILi64EEEEEENS_6half_tEfNS_4arch4Sm80ELb1ELb0ELb1ELb1ELb0ELb0ELb0ELb0ELi2ELi4ELi4ELi4ELb0EEENS1_24CollectiveEpilogueBwdGQAISA_fSD_Li256ELb1ELb0EEENS1_25SingleTileBwdLPTSchedulerILb1ELi128ELb0EEEEEEEEEvNT_6ParamsE$_ZN4cute3eso3ESOILb1ELb0EJNS_6LayoutINS_5tupleIJNS3_IJNS3_IJNS_1CILi8EEENS4_ILi1EEEEEES6_EEENS3_IJNS3_IJS6_S6_EEENS4_ILi2EEEEEEEEENS3_IJNS3_IJNS3_IJS6_NS4_ILi0EEEEEESD_EEENS3_IJNS3_IJSD_SD_EEES5_EEEEEEEENS_10ViewEngineIPN7cutlass6half_tEEEEEC2ERKSJ_RKSO_) ;  /* 0xfffbec9000007944 */ /* 0x022fea0003c3ffff */
[----:B-1----:R1:W5:Y:S01]  /*48c40*/  LDL.64 R38, [R1+0x1580] ;  /* 0x0015800001267983 */ /* 0x0023620000100a00 */
[----:B------:R-:W-:-:S03]  /*48c50*/  MOV R46, 0x48c70 ;  /* 0x00048c70002e7802 */ /* 0x000fc60000000f00 */
[----:B-1---5:R-:W-:Y:S05]  /*48c60*/  CALL.REL.NOINC `($_ZN7cutlass13device_kernelIN5flash19enable_sm80_to_sm89INS1_16FlashAttnBwdSm80INS1_25CollectiveMainloopBwdSm80ILi2ELi2EN4cute5tupleIJNS5_1CILi128EEES8_NS7_ILi64EEEEEENS_6half_tEfNS_4arch4Sm80ELb1ELb0ELb1ELb1ELb0ELb0ELb0ELb0ELi2ELi4ELi4ELi4ELb0EEENS1_24CollectiveEpilogueBwdGQAISA_fSD_Li256ELb1ELb0EEENS1_25SingleTileBwdLPTSchedulerILb1ELi128ELb0EEEEEEEEEvNT_6ParamsE$_ZN4cute3eso3ESOILb1ELb0EJNS_6LayoutINS_5tupleIJNS3_IJNS3_IJNS_1CILi8EEENS4_ILi1EEEEEES6_EEENS3_IJNS3_IJS6_S6_EEENS4_ILi2EEEEEEEEENS3_IJNS3_IJNS3_IJS6_NS4_ILi0EEEEEESD_EEENS3_IJNS3_IJSD_SD_EEENS4_ILi4096EEEEEEEEEEENS_10ViewEngineINS_8smem_ptrIPN7cutlass6half_tEEEEEEEC2ERKSK_RKSR_) ;  /* 0xfffbeb8000007944 */ /* 0x022fea0003c3ffff */
[----:B-1----:R1:W5:Y:S01]  /*48c70*/  LDL.64 R2, [R1+0x1580] ;  /* 0x0015800001027983 */ /* 0x0023620000100a00 */
[----:B------:R-:W-:-:S03]  /*48c80*/  MOV R48, 0x48ca0 ;  /* 0x00048ca000307802 */ /* 0x000fc60000000f00 */
[----:B-1---5:R-:W-:Y:S05]  /*48c90*/  CALL.REL.NOINC `($_ZN7cutlass13device_kernelIN5flash19enable_sm80_to_sm89INS1_16FlashAttnBwdSm80INS1_25CollectiveMainloopBwdSm80ILi2ELi2EN4cute5tupleIJNS5_1CILi128EEES8_NS7_ILi64EEEEEENS_6half_tEfNS_4arch4Sm80ELb1ELb0ELb1ELb1ELb0ELb0ELb0ELb0ELi2ELi4ELi4ELi4ELb0EEENS1_24CollectiveEpilogueBwdGQAISA_fSD_Li256ELb1ELb0EEENS1_25SingleTileBwdLPTSchedulerILb1ELi128ELb0EEEEEEEEEvNT_6ParamsE$_ZN4cute3eso3ESOILb1ELb0EJNS_6LayoutINS_5tupleIJNS3_IJNS_1CILi8EEENS4_ILi1EEEEEENS4_ILi2EEEEEENS3_IJNS3_IJS6_NS4_ILi0EEEEEES5_EEEEENS_10ViewEngineIPN7cutlass6half_tEEEEEC2ERKSD_RKSI_) ;  /* 0xfffbf89000007944 */ /* 0x022fea0003c3ffff */
[----:B------:R2:W5:Y:S01]  /*48ca0*/  LDL.64 R8, [R1+0x1580] ;  /* 0x0015800001087983 */ /* 0x0005620000100a00 */
[----:B-1----:R-:W-:Y:S02]  /*48cb0*/  MOV R38, R82 ;  /* 0x0000005200267202 */ /* 0x002fe40000000f00 */
[----:B------:R-:W-:Y:S02]  /*48cc0*/  MOV R46, 0x48ce0 ;  /* 0x00048ce0002e7802 */ /* 0x000fe40000000f00 */
[----:B--2--5:R-:W-:Y:S05]  /*48cd0*/  CALL.REL.NOINC `($_ZN7cutlass13device_kernelIN5flash19enable_sm80_to_sm89INS1_16FlashAttnBwdSm80INS1_25CollectiveMainloopBwdSm80ILi2ELi2EN4cute5tupleIJNS5_1CILi128EEES8_NS7_ILi64EEEEEENS_6half_tEfNS_4arch4Sm80ELb1ELb0ELb1ELb1ELb0ELb0ELb0ELb0ELi2ELi4ELi4ELi4ELb0EEENS1_24CollectiveEpilogueBwdGQAISA_fSD_Li256ELb1ELb0EEENS1_25SingleTileBwdLPTSchedulerILb1ELi128ELb0EEEEEEEEEvNT_6ParamsE$_ZN4cute8smem_ptrIPN7cutlass6half_tEECI1NS_12iter_adaptorIS3_S4_EEES3_) ;  /* 0xfffc025000007944 */ /* 0x024fea0003c3ffff */
[----:B-1----:R1:W5:Y:S01]  /*48ce0*/  LDL.64 R2, [R1+0x1580] ;  /* 0x0015800001027983 */ /* 0x0023620000100a00 */
[----:B------:R-:W-:-:S03]  /*48cf0*/  MOV R38, 0x48d10 ;  /* 0x00048d1000267802 */ /* 0x000fc60000000f00 */
[----:B-1---5:R-:W-:Y:S05]  /*48d00*/  CALL.REL.NOINC `($_ZN7cutlass13device_kernelIN5flash19enable_sm80_to_sm89INS1_16FlashAttnBwdSm80INS1_25CollectiveMainloopBwdSm80ILi2ELi2EN4cute5tupleIJNS5_1CILi128EEES8_NS7_ILi64EEEEEENS_6half_tEfNS_4arch4Sm80ELb1ELb0ELb1ELb1ELb0ELb0ELb0ELb0ELi2ELi4ELi4ELi4ELb0EEENS1_24CollectiveEpilogueBwdGQAISA_fSD_Li256ELb1ELb0EEENS1_25SingleTileBwdLPTSchedulerILb1ELi128ELb0EEEEEEEEEvNT_6ParamsE$_ZN4cute3eso3ESOILb1ELb0EJNS_6LayoutINS_5tupleIJNS3_IJNS_1CILi8EEENS4_ILi1EEEEEENS4_ILi2EEEEEENS3_IJNS3_IJS6_NS4_ILi0EEEEEENS4_ILi4096EEEEEEEENS_10ViewEngineINS_8smem_ptrIPN7cutlass6half_tEEEEEEEC2ERKSE_RKSL_) ;  /* 0xfffbf69000007944 */ /* 0x022fea0003c3ffff */
[----:B------:R2:W5:Y:S01]  /*48d10*/  LDL.64 R10, [R1+0x1580] ;  /* 0x00158000010a7983 */ /* 0x0005620000100a00 */
[----:B------:R-:W-:-:S02]  /*48d20*/  MOV R47, RZ ;  /* 0x000000ff002f7202 */ /* 0x000fc40000000f00 */
[----:B------:R-:W-:Y:S02]  /*48d30*/  MOV R46, 0x48d50 ;  /* 0x00048d50002e7802 */ /* 0x000fe40000000f00 */
[----:B-12--5:R-:W-:Y:S05]  /*48d40*/  CALL.REL.NOINC `($_ZN7cutlass13device_kernelIN5flash19enable_sm80_to_sm89INS1_16FlashAttnBwdSm80INS1_25CollectiveMainloopBwdSm80ILi2ELi2EN4cute5tupleIJNS5_1CILi128EEES8_NS7_ILi64EEEEEENS_6half_tEfNS_4arch4Sm80ELb1ELb0ELb1ELb1ELb0ELb0ELb0ELb0ELi2ELi4ELi4ELi4ELb0EEENS1_24CollectiveEpilogueBwdGQAISA_fSD_Li256ELb1ELb0EEENS1_25SingleTileBwdLPTSchedulerILb1ELi128ELb0EEEEEEEEEvNT_6ParamsE$_ZN4cute3eso3ESOILb1ELb0EJNS_10UnderscoreEiEEC2ERKS2_RKi) ;  /* 0xfffbe0d000007944 */ /* 0x026fea0003c3ffff */
[----:B------:R-:W2:Y:S01]  /*48d50*/  LDL R37, [R1+0x1580] ;  /* 0x0015800001257983 */ /* 0x000ea20000100800 */
        /* <DEDUP_REMOVED lines=9> */
[----:B------:R-:W-:-:S03]  /*48df0*/  MOV R38, 0x48e10 ;  /* 0x00048e1000267802 */ /* 0x000fc60000000f00 */
[----:B-1---5:R-:W-:Y:S05]  /*48e00*/  CALL.REL.NOINC `($_ZN7cutlass13device_kernelIN5flash19enable_sm80_to_sm89INS1_16FlashAttnBwdSm80INS1_25CollectiveMainloopBwdSm80ILi2ELi2EN4cute5tupleIJNS5_1CILi128EEES8_NS7_ILi64EEEEEENS_6half_tEfNS_4arch4Sm80ELb1ELb0ELb1ELb1ELb0ELb0ELb0ELb0ELi2ELi4ELi4ELi4ELb0EEENS1_24CollectiveEpilogueBwdGQAISA_fSD_Li256ELb1ELb0EEENS1_25SingleTileBwdLPTSchedulerILb1ELi128ELb0EEEEEEEEEvNT_6ParamsE$_ZN4cute3eso3ESOILb1ELb0EJNS_6LayoutINS_5tupleIJNS3_IJNS_1CILi8EEENS4_ILi1EEEEEEEEENS3_IJNS3_IJS6_NS4_ILi0EEEEEEEEEEENS_10ViewEngineINS_8smem_ptrIPN7cutlass6half_tEEEEEEEC2ERKSC_RKSJ_) ;  /* 0xfffbf2c000007944 */ /* 0x022fea0003c3ffff */
[----:B-1----:R1:W5:Y:S01]  /*48e10*/  LDL.64 R2, [R1+0x1580] ;  /* 0x0015800001027983 */ /* 0x0023620000100a00 */
[----:B------:R-:W-:Y:S02]  /*48e20*/  MOV R47, RZ ;  /* 0x000000ff002f7202 */ /* 0x000fe40000000f00 */
[----:B------:R-:W-:-:S02]  /*48e30*/  MOV R46, 0x48e50 ;  /* 0x00048e50002e7802 */ /* 0x000fc40000000f00 */
[----:B-1---5:R-:W-:Y:S05]  /*48e40*/  CALL.REL.NOINC `($_ZN7cutlass13device_kernelIN5flash19enable_sm80_to_sm89INS1_16FlashAttnBwdSm80INS1_25CollectiveMainloopBwdSm80ILi2ELi2EN4cute5tupleIJNS5_1CILi128EEES8_NS7_ILi64EEEEEENS_6half_tEfNS_4arch4Sm80ELb1ELb0ELb1ELb1ELb0ELb0ELb0ELb0ELi2ELi4ELi4ELi4ELb0EEENS1_24CollectiveEpilogueBwdGQAISA_fSD_Li256ELb1ELb0EEENS1_25SingleTileBwdLPTSchedulerILb1ELi128ELb0EEEEEEEEEvNT_6ParamsE$_ZN4cute3eso3ESOILb1ELb0EJNS_10UnderscoreEiEEC2ERKS2_RKi) ;  /* 0xfffbdfd000007944 */ /* 0x022fea0003c3ffff */
[----:B------:R-:W2:Y:S01]  /*48e50*/  LDL R37, [R1+0x1580] ;  /* 0x0015800001257983 */ /* 0x000ea20000100800 */
[----:B------:R-:W-:-:S02]  /*48e60*/  MOV R38, 0x48e90 ;  /* 0x00048e9000267802 */ /* 0x000fc40000000f00 */
[----:B--2---:R-:W-:Y:S02]  /*48e70*/  SHF.L.U32 R37, R37, 0x3, RZ ;  /* 0x0000000325257819 */ /* 0x004fe400000006ff */
[----:B-1----:R-:W-:Y:S05]  /*48e80*/  CALL.REL.NOINC `($_ZN7cutlass13device_kernelIN5flash19enable_sm80_to_sm89INS1_16FlashAttnBwdSm80INS1_25CollectiveMainloopBwdSm80ILi2ELi2EN4cute5tupleIJNS5_1CILi128EEES8_NS7_ILi64EEEEEENS_6half_tEfNS_4arch4Sm80ELb1ELb0ELb1ELb1ELb0ELb0ELb0ELb0ELi2ELi4ELi4ELi4ELb0EEENS1_24CollectiveEpilogueBwdGQAISA_fSD_Li256ELb1ELb0EEENS1_25SingleTileBwdLPTSchedulerILb1ELi128ELb0EEEEEEEEEvNT_6ParamsE$_ZN4cute3eso3ESOILb1ELb0EJNS_6LayoutINS_5tupleIJNS3_IJNS_1CILi8EEENS4_ILi1EEEEEEEEENS3_IJNS3_IJS6_NS4_ILi0EEEEEEEEEEEiEEC2ERKSC_RKi) ;  /* 0xfffbf2d000007944 */ /* 0x002fea0003c3ffff */
[----:B------:R-:W2:Y:S01]  /*48e90*/  LDL R5, [R1+0x1580] ;  /* 0x0015800001057983 */ /* 0x000ea20000100800 */
        /* <DEDUP_REMOVED lines=9> */
[----:B------:R-:W-:-:S03]  /*48f30*/  MOV R46, 0x48f50 ;  /* 0x00048f50002e7802 */ /* 0x000fc60000000f00 */
[----:B-1---5:R-:W-:Y:S05]  /*48f40*/  CALL.REL.NOINC `($_ZN7cutlass13device_kernelIN5flash19enable_sm80_to_sm89INS1_16FlashAttnBwdSm80INS1_25CollectiveMainloopBwdSm80ILi2ELi2EN4cute5tupleIJNS5_1CILi128EEES8_NS7_ILi64EEEEEENS_6half_tEfNS_4arch4Sm80ELb1ELb0ELb1ELb1ELb0ELb0ELb0ELb0ELi2ELi4ELi4ELi4ELb0EEENS1_24CollectiveEpilogueBwdGQAISA_fSD_Li256ELb1ELb0EEENS1_25SingleTileBwdLPTSchedulerILb1ELi128ELb0EEEEEEEEEvNT_6ParamsE$_ZN4cute8smem_ptrIPN7cutlass9uint128_tEECI1NS_12iter_adaptorIS3_S4_EEES3_) ;  /* 0xfffc002000007944 */ /* 0x022fea0003c3ffff */
[----:B-1----:R1:W5:Y:S01]  /*48f50*/  LDL.64 R2, [R1+0x1580] ;  /* 0x0015800001027983 */ /* 0x0023620000100a00 */
[----:B------:R-:W-:-:S03]  /*48f60*/  MOV R46, 0x48f80 ;  /* 0x00048f80002e7802 */ /* 0x000fc60000000f00 */
[----:B-1---5:R-:W-:Y:S05]  /*48f70*/  CALL.REL.NOINC `($_ZN7cutlass13device_kernelIN5flash19enable_sm80_to_sm89INS1_16FlashAttnBwdSm80INS1_25CollectiveMainloopBwdSm80ILi2ELi2EN4cute5tupleIJNS5_1CILi128EEES8_NS7_ILi64EEEEEENS_6half_tEfNS_4arch4Sm80ELb1ELb0ELb1ELb1ELb0ELb0ELb0ELb0ELi2ELi4ELi4ELi4ELb0EEENS1_24CollectiveEpilogueBwdGQAISA_fSD_Li256ELb1ELb0EEENS1_25SingleTileBwdLPTSchedulerILb1ELi128ELb0EEEEEEEEEvNT_6ParamsE$_ZN4cute3eso3ESOILb1ELb0EJNS_6LayoutINS_5tupleIJNS3_IJNS_1CILi1EEES5_EEEEEENS3_IJNS3_IJS5_NS4_ILi0EEEEEEEEEEENS_10ViewEngineINS_8smem_ptrIPN7cutlass9uint128_tEEEEEEEC2ERKSB_RKSI_) ;  /* 0xfffbec0000007944 */ /* 0x022fea0003c3ffff */
[----:B------:R2:W5:Y:S01]  /*48f80*/  LDL R4, [R1+0x1580] ;  /* 0x0015800001047983 */ /* 0x0005620000100800 */
[----:B-1----:R-:W-:-:S03]  /*48f90*/  MOV R38, 0x48fb0 ;  /* 0x00048fb000267802 */ /* 0x002fc60000000f00 */
[----:B--2--5:R-:W-:Y:S05]  /*48fa0*/  CALL.REL.NOINC `($_ZN7cutlass13device_kernelIN5flash19enable_sm80_to_sm89INS1_16FlashAttnBwdSm80INS1_25CollectiveMainloopBwdSm80ILi2ELi2EN4cute5tupleIJNS5_1CILi128EEES8_NS7_ILi64EEEEEENS_6half_tEfNS_4arch4Sm80ELb1ELb0ELb1ELb1ELb0ELb0ELb0ELb0ELi2ELi4ELi4ELi4ELb0EEENS1_24CollectiveEpilogueBwdGQAISA_fSD_Li256ELb1ELb0EEENS1_25SingleTileBwdLPTSchedulerILb1ELi128ELb0EEEEEEEEEvNT_6ParamsE$_ZN4cute3eso3ESOILb1ELb0EJNS_6LayoutINS_5tupleIJNS3_IJNS_1CILi4EEENS4_ILi1EEEEEEEEENS3_IJNS3_IJS6_NS4_ILi0EEEEEEEEEEENS_10ViewEngineIPjEEEEC2ERKSC_RKSF_) ;  /* 0xfffbf0e000007944 */ /* 0x024fea0003c3ffff */
        /* <DEDUP_REMOVED lines=9> */
[----:B-1----:R-:W-:Y:S05]  /*49040*/  CALL.REL.NOINC `($_ZN7cutlass13device_kernelIN5flash19enable_sm80_to_sm89INS1_16FlashAttnBwdSm80INS1_25CollectiveMainloopBwdSm80ILi2ELi2EN4cute5tupleIJNS5_1CILi128EEES8_NS7_ILi64EEEEEENS_6half_tEfNS_4arch4Sm80ELb1ELb0ELb1ELb1ELb0ELb0ELb0ELb0ELi2ELi4ELi4ELi4ELb0EEENS1_24CollectiveEpilogueBwdGQAISA_fSD_Li256ELb1ELb0EEENS1_25SingleTileBwdLPTSchedulerILb1ELi128ELb0EEEEEEEEEvNT_6ParamsE$_ZN4cute3eso3ESOILb1ELb0EJNS_10UnderscoreEiEEC2ERKS2_RKi) ;  /* 0xfffbddd000007944 */ /* 0x002fea0003c3ffff */
[----:B------:R-:W2:Y:S01]  /*49050*/  LDL R37, [R1+0x1580] ;  /* 0x0015800001257983 */ /* 0x000ea20000100800 */
        /* <DEDUP_REMOVED lines=12> */
[----:B------:R-:W-:Y:S02]  /*49120*/  MOV R47, 0x1 ;  /* 0x00000001002f7802 */ /* 0x000fe40000000f00 */
[----:B------:R-:W-:Y:S02]  /*49130*/  MOV R46, 0x49150 ;  /* 0x00049150002e7802 */ /* 0x000fe40000000f00 */
[----:B-1---5:R-:W-:Y:S05]  /*49140*/  CALL.REL.NOINC `($_ZN7cutlass13device_kernelIN5flash19enable_sm80_to_sm89INS1_16FlashAttnBwdSm80INS1_25CollectiveMainloopBwdSm80ILi2ELi2EN4cute5tupleIJNS5_1CILi128EEES8_NS7_ILi64EEEEEENS_6half_tEfNS_4arch4Sm80ELb1ELb0ELb1ELb1ELb0ELb0ELb0ELb0ELi2ELi4ELi4ELi4ELb0EEENS1_24CollectiveEpilogueBwdGQAISA_fSD_Li256ELb1ELb0EEENS1_25SingleTileBwdLPTSchedulerILb1ELi128ELb0EEEEEEEEEvNT_6ParamsE$_ZN4cute3eso3ESOILb1ELb0EJNS_10UnderscoreEiEEC2ERKS2_RKi) ;  /* 0xfffbdcd000007944 */ /* 0x022fea0003c3ffff */
[----:B------:R-:W2:Y:S01]  /*49150*/  LDL R37, [R1+0x1580] ;  /* 0x0015800001257983 */ /* 0x000ea20000100800 */
[----:B------:R-:W-:Y:S02]  /*49160*/  MOV R38, 0x49190 ;  /* 0x0004919000267802 */ /* 0x000fe40000000f00 */
[----:B--2---:R-:W-:-:S02]  /*49170*/  SHF.L.U32 R37, R37, 0x3, RZ ;  /* 0x0000000325257819 */ /* 0x004fc400000006ff */
        /* <DEDUP_REMOVED lines=28> */
[----:B--2--5:R-:W-:Y:S05]  /*49340*/  CALL.REL.NOINC `($_ZN7cutlass13device_kernelIN5flash19enable_sm80_to_sm89INS1_16FlashAttnBwdSm80INS1_25CollectiveMainloopBwdSm80ILi2ELi2EN4cute5tupleIJNS5_1CILi128EEES8_NS7_ILi64EEEEEENS_6half_tEfNS_4arch4Sm80ELb1ELb0ELb1ELb1ELb0ELb0ELb0ELb0ELi2ELi4ELi4ELi4ELb0EEENS1_24CollectiveEpilogueBwdGQAISA_fSD_Li256ELb1ELb0EEENS1_25SingleTileBwdLPTSchedulerILb1ELi128ELb0EEEEEEEEEvNT_6ParamsE$_ZZN4cute5sliceINS_5tupleIJNS_10UnderscoreES2_NS_1CILi0EEEEEENS1_IJNS1_IJNS3_ILi1EEES4_EEEiNS3_ILi1024EEEEEEEEDaRKT_RKT0_ENKUlRKT_RKT0_E_clIS2_iEEDaSI_SL_) ;  /* 0xfffc049000007944 */ /* 0x024fea0003c3ffff */
[----:B------:R-:W-:Y:S02]  /*49350*/  MOV R2, 0x49370 ;  /* 0x0004937000027802 */ /* 0x000fe40000000f00 */
[----:B------:R-:W-:Y:S05]  /*49360*/  CALL.REL.NOINC `($_ZN7cutlass13device_kernelIN5flash19enable_sm80_to_sm89INS1_16FlashAttnBwdSm80INS1_25CollectiveMainloopBwdSm80ILi2ELi2EN4cute5tupleIJNS5_1CILi128EEES8_NS7_ILi64EEEEEENS_6half_tEfNS_4arch4Sm80ELb1ELb0ELb1ELb1ELb0ELb0ELb0ELb0ELi2ELi4ELi4ELi4ELb0EEENS1_24CollectiveEpilogueBwdGQAISA_fSD_Li256ELb1ELb0EEENS1_25SingleTileBwdLPTSchedulerILb1ELi128ELb0EEEEEEEEEvNT_6ParamsE$_ZZN4cute12filter_tupleINS_5tupleIJNS_10UnderscoreES2_NS_1CILi0EEEEEENS1_IJNS1_IJNS3_ILi1EEES4_EEEiNS3_ILi1024EEEEEEZNS_5sliceIS5_S9_EEDaRKT_RKT0_EUlRKT_RKT0_E_EEDaSD_SG_OT1_ENKUlDpSJ_E_clIJNS1_IJS7_EEENS1_IJiEEENS1_IJEEEEEEDaSQ_) ;  /* 0xfffbfe1000007944 */ /* 0x000fea0003c3ffff */
[----:B------:R-:W-:Y:S02]  /*49370*/  MOV R36, 0x49390 ;  /* 0x0004939000247802 */ /* 0x000fe40000000f00 */
[----:B------:R-:W-:Y:S05]  /*49380*/  CALL.REL.NOINC `($_ZN7cutlass13device_kernelIN5flash19enable_sm80_to_sm89INS1_16FlashAttnBwdSm80INS1_25CollectiveMainloopBwdSm80ILi2ELi2EN4cute5tupleIJNS5_1CILi128EEES8_NS7_ILi64EEEEEENS_6half_tEfNS_4arch4Sm80ELb1ELb0ELb1ELb1ELb0ELb0ELb0ELb0ELi2ELi4ELi4ELi4ELb0EEENS1_24CollectiveEpilogueBwdGQAISA_fSD_Li256ELb1ELb0EEENS1_25SingleTileBwdLPTSchedulerILb1ELi128ELb0EEEEEEEEEvNT_6ParamsE$_ZN4cute5tupleIJNS0_IJNS0_IJNS_1CILi8EEENS1_ILi1EEEEEENS1_ILi2EEEEEENS0_IJNS0_IJS3_NS1_ILi0EEEEEEiEEEEEC2ERKS6_RKS9_) ;  /* 0xfffbf87000007944 */ /* 0x000fea0003c3ffff */
[----:B-1----:R1:W5:Y:S01]  /*49390*/  LDL R3, [R1+0x1580] ;  /* 0x0015800001037983 */ /* 0x0023620000100800 */
[----:B------:R-:W-:-:S03]  /*493a0*/  MOV R12, 0x493c0 ;  /* 0x000493c0000c7802 */ /* 0x000fc60000000f00 */
[----:B-1---5:R-:W-:Y:S05]  /*493b0*/  CALL.REL.NOINC `($_ZN7cutlass13device_kernelIN5flash19enable_sm80_to_sm89INS1_16FlashAttnBwdSm80INS1_25CollectiveMainloopBwdSm80ILi2ELi2EN4cute5tupleIJNS5_1CILi128EEES8_NS7_ILi64EEEEEENS_6half_tEfNS_4arch4Sm80ELb1ELb0ELb1ELb1ELb0ELb0ELb0ELb0ELi2ELi4ELi4ELi4ELb0EEENS1_24CollectiveEpilogueBwdGQAISA_fSD_Li256ELb1ELb0EEENS1_25SingleTileBwdLPTSchedulerILb1ELi128ELb0EEEEEEEEEvNT_6ParamsE$_ZN4cute3eso3ESOILb0ELb1EJNS_6LayoutINS_5tupleIJNS3_IJNS_1CILi8EEENS4_ILi1EEEEEENS4_ILi2EEEEEENS3_IJNS3_IJS6_NS4_ILi0EEEEEEiEEEEESA_EEC2ERKSD_RKSA_) ;  /* 0xfffbd87000007944 */ /* 0x022fea0003c3ffff */
[----:B------:R2:W5:Y:S04]  /*493c0*/  LDL R36, [R1+0x1580] ;  /* 0x0015800001247983 */ /* 0x0005680000100800 */
[----:B-1----:R2:W5:Y:S01]  /*493d0*/  LD.E.64 R2, [R92.64+0x8] ;  /* 0x000008085c027980 */ /* 0x002562000c101b00 */
[----:B------:R-:W-:-:S02]  /*493e0*/  MOV R38, R82 ;  /* 0x0000005200267202 */ /* 0x000fc40000000f00 */
[----:B------:R-:W-:Y:S02]  /*493f0*/  MOV R46, 0x49410 ;  /* 0x00049410002e7802 */ /* 0x000fe40000000f00 */
[----:B--2--5:R-:W-:Y:S05]  /*49400*/  CALL.REL.NOINC `($_ZN7cutlass13device_kernelIN5flash19enable_sm80_to_sm89INS1_16FlashAttnBwdSm80INS1_25CollectiveMainloopBwdSm80ILi2ELi2EN4cute5tupleIJNS5_1CILi128EEES8_NS7_ILi64EEEEEENS_6half_tEfNS_4arch4Sm80ELb1ELb0ELb1ELb1ELb0ELb0ELb0ELb0ELi2ELi4ELi4ELi4ELb0EEENS1_24CollectiveEpilogueBwdGQAISA_fSD_Li256ELb1ELb0EEENS1_25SingleTileBwdLPTSchedulerILb1ELi128ELb0EEEEEEEEEvNT_6ParamsE$_ZN4cute8smem_ptrIPN7cutlass6half_tEECI1NS_12iter_adaptorIS3_S4_EEES3_) ;  /* 0xfffbfb2000007944 */ /* 0x024fea0003c3ffff */
[----:B-1----:R-:W2:Y:S01]  /*49410*/  LDL.64 R2, [R1+0x1580] ;  /* 0x0015800001027983 */ /* 0x002ea20000100a00 */
[----:B------:R-:W-:-:S03]  /*49420*/  MOV R38, 0x49450 ;  /* 0x0004945000267802 */ /* 0x000fc60000000f00 */
[----:B--2---:R1:W-:Y:S04]  /*49430*/  STL.64 [R1+0x15b0], R2 ;  /* 0x0015b00201007387 */ /* 0x0043e80000100a00 */
[----:B-1----:R-:W-:Y:S05]  /*49440*/  CALL.REL.NOINC `($_ZN7cutlass13device_kernelIN5flash19enable_sm80_to_sm89INS1_16FlashAttnBwdSm80INS1_25CollectiveMainloopBwdSm80ILi2ELi2EN4cute5tupleIJNS5_1CILi128EEES8_NS7_ILi64EEEEEENS_6half_tEfNS_4arch4Sm80ELb1ELb0ELb1ELb1ELb0ELb0ELb0ELb0ELi2ELi4ELi4ELi4ELb0EEENS1_24CollectiveEpilogueBwdGQAISA_fSD_Li256ELb1ELb0EEENS1_25SingleTileBwdLPTSchedulerILb1ELi128ELb0EEEEEEEEEvNT_6ParamsE$_ZN4cute3eso3ESOILb0ELb0EJNS_6LayoutINS_5tupleIJNS3_IJNS_1CILi8EEENS4_ILi1EEEEEENS4_ILi2EEEEEENS3_IJNS3_IJS6_NS4_ILi0EEEEEEiEEEEENS_10ViewEngineINS_8smem_ptrIPN7cutlass6half_tEEEEEEEC2ERKSD_RKSK_) ;  /* 0xfffbd08000007944 */ /* 0x002fea0003c3ffff */
[----:B------:R2:W5:Y:S04]  /*49450*/  LDL R37, [R1+0x1580] ;  /* 0x0015800001257983 */ /* 0x0005680000100800 */
[----:B------:R2:W5:Y:S01]  /*49460*/  LDL.64 R4, [R1+0x1588] ;  /* 0x0015880001047983 */ /* 0x0005620000100a00 */
[----:B------:R-:W-:Y:S01]  /*49470*/  IMAD.MOV.U32 R38, RZ, RZ, R88 ;  /* 0x000000ffff267224 */ /* 0x000fe200078e0058 */
[----:B-1----:R-:W-:Y:S02]  /*49480*/  MOV R3, R89 ;  /* 0x0000005900037202 */ /* 0x002fe40000000f00 */
[----:B------:R-:W-:Y:S02]  /*49490*/  MOV R36, 0x494b0 ;  /* 0x000494b000247802 */ /* 0x000fe40000000f00 */
[----:B--2--5:R-:W-:Y:S05]  /*494a0*/  CALL.REL.NOINC `($_ZN7cutlass13device_kernelIN5flash19enable_sm80_to_sm89INS1_16FlashAttnBwdSm80INS1_25CollectiveMainloopBwdSm80ILi2ELi2EN4cute5tupleIJNS5_1CILi128EEES8_NS7_ILi64EEEEEENS_6half_tEfNS_4arch4Sm80ELb1ELb0ELb1ELb1ELb0ELb0ELb0ELb0ELi2ELi4ELi4ELi4ELb0EEENS1_24CollectiveEpilogueBwdGQAISA_fSD_Li256ELb1ELb0EEENS1_25SingleTileBwdLPTSchedulerILb1ELi128ELb0EEEEEEEEEvNT_6ParamsE$_ZN4cute3eso3ESOILb1ELb0EJNS_6LayoutINS_5tupleIJNS3_IJNS3_IJNS_1CILi4EEENS4_ILi2EEEEEENS4_ILi1EEEEEES6_EEENS3_IJNS3_IJNS3_IJS8_NS4_ILi32EEEEEENS4_ILi0EEEEEENS4_ILi64EEEEEEEENS_10ViewEngineIPN7cutlass6half_tEEEEEC2ERKSH_RKSM_) ;  /* 0xfffbe1d000007944 */ /* 0x024fea0003c3ffff */
[----:B-1----:R1:W5:Y:S01]  /*494b0*/  LDL.64 R2, [R1+0x1580] ;  /* 0x0015800001027983 */ /* 0x0023620000100a00 */
[----:B------:R-:W-:-:S03]  /*494c0*/  MOV R36, 0x494e0 ;  /* 0x000494e000247802 */ /* 0x000fc60000000f00 */
[----:B-1---5:R-:W-:Y:S05]  /*494d0*/  CALL.REL.NOINC `($_ZN7cutlass13device_kernelIN5flash19enable_sm80_to_sm89INS1_16FlashAttnBwdSm80INS1_25CollectiveMainloopBwdSm80ILi2ELi2EN4cute5tupleIJNS5_1CILi128EEES8_NS7_ILi64EEEEEENS_6half_tEfNS_4arch4Sm80ELb1ELb0ELb1ELb1ELb0ELb0ELb0ELb0ELi2ELi4ELi4ELi4ELb0EEENS1_24CollectiveEpilogueBwdGQAISA_fSD_Li256ELb1ELb0EEENS1_25SingleTileBwdLPTSchedulerILb1ELi128ELb0EEEEEEEEEvNT_6ParamsE$_ZZN4cute4takeILi1ELi2ENS_5tupleIJNS1_IJNS_1CILi1EEENS2_ILi0EEEEEEiEEEEEDaRKT1_ENKUlDpRKT_E_clIJiEEEDaSD_) ;  /* 0xfffc022000007944 */ /* 0x022fea0003c3ffff */
[----:B------:R-:W-:Y:S02]  /*494e0*/  MOV R38, 0x49500 ;  /* 0x0004950000267802 */ /* 0x000fe40000000f00 */
[----:B------:R-:W-:Y:S05]  /*494f0*/  CALL.REL.NOINC `($_ZN7cutlass13device_kernelIN5flash19enable_sm80_to_sm89INS1_16FlashAttnBwdSm80INS1_25CollectiveMainloopBwdSm80ILi2ELi2EN4cute5tupleIJNS5_1CILi128EEES8_NS7_ILi64EEEEEENS_6half_tEfNS_4arch4Sm80ELb1ELb0ELb1ELb1ELb0ELb0ELb0ELb0ELi2ELi4ELi4ELi4ELb0EEENS1_24CollectiveEpilogueBwdGQAISA_fSD_Li256ELb1ELb0EEENS1_25SingleTileBwdLPTSchedulerILb1ELi128ELb0EEEEEEEEEvNT_6ParamsE$_ZN4cute3eso3ESOILb1ELb0EJNS_5tupleIJNS_1CILi1EEENS3_ILi0EEEEEENS2_IJiEEEEEC2ERKS6_RKS7_) ;  /* 0xfffbdfd000007944 */ /* 0x000fea0003c3ffff */
[----:B-1----:R1:W5:Y:S01]  /*49500*/  LDL R37, [R1+0x1580] ;  /* 0x0015800001257983 */ /* 0x0023620000100800 */
[----:B------:R-:W-:-:S03]  /*49510*/  MOV R38, 0x49530 ;  /* 0x0004953000267802 */ /* 0x000fc60000000f00 */
[----:B-1---5:R-:W-:Y:S05]  /*49520*/  CALL.REL.NOINC `($_ZN7cutlass13device_kernelIN5flash19enable_sm80_to_sm89INS1_16FlashAttnBwdSm80INS1_25CollectiveMainloopBwdSm80ILi2ELi2EN4cute5tupleIJNS5_1CILi128EEES8_NS7_ILi64EEEEEENS_6half_tEfNS_4arch4Sm80ELb1ELb0ELb1ELb1ELb0ELb0ELb0ELb0ELi2ELi4ELi4ELi4ELb0EEENS1_24CollectiveEpilogueBwdGQAISA_fSD_Li256ELb1ELb0EEENS1_25SingleTileBwdLPTSchedulerILb1ELi128ELb0EEEEEEEEEvNT_6ParamsE$_ZN4cute5tupleIJNS0_IJNS0_IJNS_1CILi8EEENS1_ILi1EEEEEENS0_IJNS1_ILi2EEEEEEEEENS0_IJNS0_IJS3_NS1_ILi0EEEEEENS0_IJiEEEEEEEEC2ERKS7_RKSB_) ;  /* 0xfffbf69000007944 */ /* 0x022fea0003c3ffff */
[----:B------:R2:W5:Y:S01]  /*49530*/  LDL R40, [R1+0x1580] ;  /* 0x0015800001287983 */ /* 0x0005620000100800 */
[----:B------:R-:W-:-:S03]  /*49540*/  MOV R38, 0x49570 ;  /* 0x0004957000267802 */ /* 0x000fc60000000f00 */
[----:B------:R2:W-:Y:S04]  /*49550*/  STL.64 [R1+0x15b0], R4 ;  /* 0x0015b00401007387 */ /* 0x0005e80000100a00 */
[----:B-12--5:R-:W-:Y:S05]  /*49560*/  CALL.REL.NOINC `($_ZN7cutlass13device_kernelIN5flash19enable_sm80_to_sm89INS1_16FlashAttnBwdSm80INS1_25CollectiveMainloopBwdSm80ILi2ELi2EN4cute5tupleIJNS5_1CILi128EEES8_NS7_ILi64EEEEEENS_6half_tEfNS_4arch4Sm80ELb1ELb0ELb1ELb1ELb0ELb0ELb0ELb0ELi2ELi4ELi4ELi4ELb0EEENS1_24CollectiveEpilogueBwdGQAISA_fSD_Li256ELb1ELb0EEENS1_25SingleTileBwdLPTSchedulerILb1ELi128ELb0EEEEEEEEEvNT_6ParamsE$_ZN4cute3eso3ESOILb0ELb0EJNS_6LayoutINS_5tupleIJNS3_IJNS_1CILi8EEENS4_ILi1EEEEEENS3_IJNS4_ILi2EEEEEEEEENS3_IJNS3_IJS6_NS4_ILi0EEEEEENS3_IJiEEEEEEEENS_10ViewEngineINS_8smem_ptrIPN7cutlass6half_tEEEEEEEC2ERKSF_RKSM_) ;  /* 0xfffbcef000007944 */ /* 0x026fea0003c3ffff */
[----:B------:R2:W5:Y:S04]  /*49570*/  LDL R11, [R1+0x1580] ;  /* 0x00158000010b7983 */ /* 0x0005680000100800 */
[----:B------:R2:W5:Y:S01]  /*49580*/  LDL.64 R4, [R1+0x1588] ;  /* 0x0015880001047983 */ /* 0x0005620000100a00 */
[----:B------:R-:W-:-:S03]  /*49590*/  MOV R38, 0x495b0 ;  /* 0x000495b000267802 */ /* 0x000fc60000000f00 */
[----:B-12--5:R-:W-:Y:S05]  /*495a0*/  CALL.REL.NOINC `($_ZN7cutlass13device_kernelIN5flash19enable_sm80_to_sm89INS1_16FlashAttnBwdSm80INS1_25CollectiveMainloopBwdSm80ILi2ELi2EN4cute5tupleIJNS5_1CILi128EEES8_NS7_ILi64EEEEEENS_6half_tEfNS_4arch4Sm80ELb1ELb0ELb1ELb1ELb0ELb0ELb0ELb0ELi2ELi4ELi4ELi4ELb0EEENS1_24CollectiveEpilogueBwdGQAISA_fSD_Li256ELb1ELb0EEENS1_25SingleTileBwdLPTSchedulerILb1ELi128ELb0EEEEEEEEEvNT_6ParamsE$_ZN4cute3eso3ESOILb1ELb0EJNS_6LayoutINS_5tupleIJNS3_IJNS3_IJNS_1CILi4EEENS4_ILi2EEEEEENS4_ILi1EEEEEENS3_IJS6_EEEEEENS3_IJNS3_IJNS3_IJS8_NS4_ILi32EEEEEENS4_ILi0EEEEEENS3_IJNS4_ILi64EEEEEEEEEEENS_10ViewEngineIPN7cutlass6half_tEEEEEC2ERKSJ_RKSO_) ;  /* 0xfffbe09000007944 */ /* 0x026fea0003c3ffff */
[----:B-1----:R1:W5:Y:S01]  /*495b0*/  LDL.64 R2, [R1+0x1580] ;  /* 0x0015800001027983 */ /* 0x0023620000100a00 */
[----:B------:R-:W-:-:S03]  /*495c0*/  MOV R38, 0x495e0 ;  /* 0x000495e000267802 */ /* 0x000fc60000000f00 */
[----:B-1---5:R-:W-:Y:S05]  /*495d0*/  CALL.REL.NOINC `($_ZN7cutlass13device_kernelIN5flash19enable_sm80_to_sm89INS1_16FlashAttnBwdSm80INS1_25CollectiveMainloopBwdSm80ILi2ELi2EN4cute5tupleIJNS5_1CILi128EEES8_NS7_ILi64EEEEEENS_6half_tEfNS_4arch4Sm80ELb1ELb0ELb1ELb1ELb0ELb0ELb0ELb0ELi2ELi4ELi4ELi4ELb0EEENS1_24CollectiveEpilogueBwdGQAISA_fSD_Li256ELb1ELb0EEENS1_25SingleTileBwdLPTSchedulerILb1ELi128ELb0EEEEEEEEEvNT_6ParamsE$_ZN4cute3eso3ESOILb1ELb0EJNS_6LayoutINS_5tupleIJNS3_IJNS3_IJNS3_IJNS_1CILi4EEENS4_ILi2EEEEEENS4_ILi1EEEEEES8_EEENS3_IJNS3_IJNS3_IJS8_S8_EEES8_EEES6_EEEEEENS3_IJNS3_IJNS3_IJNS3_IJS8_NS4_ILi32EEEEEENS4_ILi0EEEEEESH_EEENS3_IJNS3_IJNS3_IJSH_SH_EEESH_EEENS4_ILi64EEEEEEEEEEENS_10ViewEngineIPN7cutlass6half_tEEEEEC2ERKSP_RKSU_) ;  /* 0xfffbdf3000007944 */ /* 0x022fea0003c3ffff */
[----:B-1----:R1:W5:Y:S01]  /*495e0*/  LDL.64 R2, [R1+0x1580] ;  /* 0x0015800001027983 */ /* 0x0023620000100a00 */
[----:B------:R-:W-:-:S03]  /*495f0*/  MOV R12, 0x49610 ;  /* 0x00049610000c7802 */ /* 0x000fc60000000f00 */
[----:B-1---5:R-:W-:Y:S05]  /*49600*/  CALL.REL.NOINC `($_ZN7cutlass13device_kernelIN5flash19enable_sm80_to_sm89INS1_16FlashAttnBwdSm80INS1_25CollectiveMainloopBwdSm80ILi2ELi2EN4cute5tupleIJNS5_1CILi128EEES8_NS7_ILi64EEEEEENS_6half_tEfNS_4arch4Sm80ELb1ELb0ELb1ELb1ELb0ELb0ELb0ELb0ELi2ELi4ELi4ELi4ELb0EEENS1_24CollectiveEpilogueBwdGQAISA_fSD_Li256ELb1ELb0EEENS1_25SingleTileBwdLPTSchedulerILb1ELi128ELb0EEEEEEEEEvNT_6ParamsE$_ZN4cute5tupleIJNS0_IJNS_1CILi2EEEEEENS0_IJiEEEEEC2ERKS3_RKS4_) ;  /* 0xfffbf75000007944 */ /* 0x022fea0003c3ffff */
[----:B------:R-:W2:Y:S01]  /*49610*/  LDL R6, [R1+0x15b0] ;  /* 0x0015b00001067983 */ /* 0x000ea20000100800 */
[----:B-1----:R-:W-:-:S03]  /*49620*/  MOV R10, 0x49650 ;  /* 0x00049650000a7802 */ /* 0x002fc60000000f00 */
[----:B--2---:R1:W-:Y:S04]  /*49630*/  STL [R1+0x1580], R6 ;  /* 0x0015800601007387 */ /* 0x0043e80000100800 */
[----:B-1----:R-:W-:Y:S05]  /*49640*/  CALL.REL.NOINC `($_ZN7cutlass13device_kernelIN5flash19enable_sm80_to_sm89INS1_16FlashAttnBwdSm80INS1_25CollectiveMainloopBwdSm80ILi2ELi2EN4cute5tupleIJNS5_1CILi128EEES8_NS7_ILi64EEEEEENS_6half_tEfNS_4arch4Sm80ELb1ELb0ELb1ELb1ELb0ELb0ELb0ELb0ELi2ELi4ELi4ELi4ELb0EEENS1_24CollectiveEpilogueBwdGQAISA_fSD_Li256ELb1ELb0EEENS1_25SingleTileBwdLPTSchedulerILb1ELi128ELb0EEEEEEEEEvNT_6ParamsE$_ZZN4cute14logical_divideINS_5tupleIJNS1_IJNS_1CILi8EEENS2_ILi1EEEEEENS1_IJNS2_ILi2EEEEEEEEENS1_IJNS1_IJS4_NS2_ILi0EEEEEENS1_IJiEEEEEENS1_IJS5_NS_6LayoutIS4_S9_EEEEEEEDaRKNSD_IT_T0_EERKT1_ENKUlRKT_RKT0_E_clINSD_IS7_SB_EESE_EEDaSQ_ST_) ;  /* 0xfffbff8000007944 */ /* 0x002fea0003c3ffff */
[----:B------:R-:W-:Y:S02]  /*49650*/  MOV R10, R83 ;  /* 0x00000053000a7202 */ /* 0x000fe40000000f00 */
[----:B------:R-:W-:Y:S02]  /*49660*/  MOV R12, 0x49680 ;  /* 0x00049680000c7802 */ /* 0x000fe40000000f00 */
[----:B-----5:R-:W-:Y:S05]  /*49670*/  CALL.REL.NOINC `($_ZN7cutlass13device_kernelIN5flash19enable_sm80_to_sm89INS1_16FlashAttnBwdSm80INS1_25CollectiveMainloopBwdSm80ILi2ELi2EN4cute5tupleIJNS5_1CILi128EEES8_NS7_ILi64EEEEEENS_6half_tEfNS_4arch4Sm80ELb1ELb0ELb1ELb1ELb0ELb0ELb0ELb0ELi2ELi4ELi4ELi4ELb0EEENS1_24CollectiveEpilogueBwdGQAISA_fSD_Li256ELb1ELb0EEENS1_25SingleTileBwdLPTSchedulerILb1ELi128ELb0EEEEEEEEEvNT_6ParamsE$_ZN4cute3eso3ESOILb1ELb0EJNS_5tupleIJNS2_IJNS_1CILi1EEENS3_ILi0EEEEEENS2_IJS5_S5_EEEEEENS2_IJS5_iEEEEEC2ERKS8_RKS9_) ;  /* 0xfffbdd9000007944 */ /* 0x020fea0003c3ffff */
[----:B-1----:R1:W5:Y:S01]  /*49680*/  LDL R11, [R1+0x15b0] ;  /* 0x0015b000010b7983 */ /* 0x0023620000100800 */
[----:B------:R-:W-:-:S03]  /*49690*/  MOV R12, 0x496b0 ;  /* 0x000496b0000c7802 */ /* 0x000fc60000000f00 */
[----:B-1---5:R-:W-:Y:S05]  /*496a0*/  CALL.REL.NOINC `($_ZN7cutlass13device_kernelIN5flash19enable_sm80_to_sm89INS1_16FlashAttnBwdSm80INS1_25CollectiveMainloopBwdSm80ILi2ELi2EN4cute5tupleIJNS5_1CILi128EEES8_NS7_ILi64EEEEEENS_6half_tEfNS_4arch4Sm80ELb1ELb0ELb1ELb1ELb0ELb0ELb0ELb0ELi2ELi4ELi4ELi4ELb0EEENS1_24CollectiveEpilogueBwdGQAISA_fSD_Li256ELb1ELb0EEENS1_25SingleTileBwdLPTSchedulerILb1ELi128ELb0EEEEEEEEEvNT_6ParamsE$_ZN4cute5tupleIJNS0_IJNS0_IJNS0_IJNS_1CILi8EEENS1_ILi1EEEEEENS0_IJS3_S3_EEEEEENS0_IJS3_NS1_ILi2EEEEEEEEENS0_IJNS0_IJNS0_IJS3_NS1_ILi0EEEEEENS0_IJSA_SA_EEEEEENS0_IJSA_iEEEEEEEEC2ERKS9_RKSF_) ;  /* 0xfffbf27000007944 */ /* 0x022fea0003c3ffff */
[----:B-1----:R1:W5:Y:S01]  /*496b0*/  LDL R11, [R1+0x15b0] ;  /* 0x0015b000010b7983 */ /* 0x0023620000100800 */
[----:B------:R-:W-:Y:S02]  /*496c0*/  MOV R10, R82 ;  /* 0x00000052000a7202 */ /* 0x000fe40000000f00 */
[----:B------:R-:W-:Y:S02]  /*496d0*/  MOV R12, 0x496f0 ;  /* 0x000496f0000c7802 */ /* 0x000fe40000000f00 */
[----:B-1---5:R-:W-:Y:S05]  /*496e0*/  CALL.REL.NOINC `($_ZN7cutlass13device_kernelIN5flash19enable_sm80_to_sm89INS1_16FlashAttnBwdSm80INS1_25CollectiveMainloopBwdSm80ILi2ELi2EN4cute5tupleIJNS5_1CILi128EEES8_NS7_ILi64EEEEEENS_6half_tEfNS_4arch4Sm80ELb1ELb0ELb1ELb1ELb0ELb0ELb0ELb0ELi2ELi4ELi4ELi4ELb0EEENS1_24CollectiveEpilogueBwdGQAISA_fSD_Li256ELb1ELb0EEENS1_25SingleTileBwdLPTSchedulerILb1ELi128ELb0EEEEEEEEEvNT_6ParamsE$_ZN4cute3eso3ESOILb1ELb0EJNS_5tupleIJNS2_IJNS_1CILi1EEENS3_ILi0EEEEEENS2_IJS5_S5_EEEEEENS2_IJS5_iEEEEEC2ERKS8_RKS9_) ;  /* 0xfffbdd2000007944 */ /* 0x022fea0003c3ffff */
[----:B-1----:R1:W5:Y:S01]  /*496f0*/  LDL R11, [R1+0x1580] ;  /* 0x00158000010b7983 */ /* 0x0023620000100800 */
[----:B------:R-:W-:-:S03]  /*49700*/  MOV R12, 0x49720 ;  /* 0x00049720000c7802 */ /* 0x000fc60000000f00 */
[----:B-1---5:R-:W-:Y:S05]  /*49710*/  CALL.REL.NOINC `($_ZN7cutlass13device_kernelIN5flash19enable_sm80_to_sm89INS1_16FlashAttnBwdSm80INS1_25CollectiveMainloopBwdSm80ILi2ELi2EN4cute5tupleIJNS5_1CILi128EEES8_NS7_ILi64EEEEEENS_6half_tEfNS_4arch4Sm80ELb1ELb0ELb1ELb1ELb0ELb0ELb0ELb0ELi2ELi4ELi4ELi4ELb0EEENS1_24CollectiveEpilogueBwdGQAISA_fSD_Li256ELb1ELb0EEENS1_25SingleTileBwdLPTSchedulerILb1ELi128ELb0EEEEEEEEEvNT_6ParamsE$_ZN4cute3eso3ESOILb1ELb0EJNS_5tupleIJNS_1CILi0EEES4_EEEiEEC2ERKS5_RKi) ;  /* 0xfffbdd7000007944 */ /* 0x022fea0003c3ffff */
[----:B-1----:R1:W5:Y:S01]  /*49720*/  LDL R11, [R1+0x1580] ;  /* 0x00158000010b7983 */ /* 0x0023620000100800 */
[----:B------:R-:W-:-:S03]  /*49730*/  MOV R12, 0x49750 ;  /* 0x00049750000c7802 */ /* 0x000fc60000000f00 */
[----:B-1---5:R-:W-:Y:S05]  /*49740*/  CALL.REL.NOINC `($_ZN7cutlass13device_kernelIN5flash19enable_sm80_to_sm89INS1_16FlashAttnBwdSm80INS1_25CollectiveMainloopBwdSm80ILi2ELi2EN4cute5tupleIJNS5_1CILi128EEES8_NS7_ILi64EEEEEENS_6half_tEfNS_4arch4Sm80ELb1ELb0ELb1ELb1ELb0ELb0ELb0ELb0ELi2ELi4ELi4ELi4ELb0EEENS1_24CollectiveEpilogueBwdGQAISA_fSD_Li256ELb1ELb0EEENS1_25SingleTileBwdLPTSchedulerILb1ELi128ELb0EEEEEEEEEvNT_6ParamsE$_ZN4cute3eso3ESOILb1ELb0EJNS_5tupleIJNS2_IJNS_1CILi1EEENS3_ILi0EEEEEES5_EEENS2_IJNS2_IJS5_S5_EEEiEEEEEC2ERKS7_RKS9_) ;  /* 0xfffbdd0000007944 */ /* 0x022fea0003c3ffff */
[----:B-1----:R1:W5:Y:S01]  /*49750*/  LDL R11, [R1+0x1580] ;  /* 0x00158000010b7983 */ /* 0x0023620000100800 */
[----:B------:R-:W-:-:S03]  /*49760*/  MOV R12, 0x49780 ;  /* 0x00049780000c7802 */ /* 0x000fc60000000f00 */
[----:B-1---5:R-:W-:Y:S05]  /*49770*/  CALL.REL.NOINC `($_ZN7cutlass13device_kernelIN5flash19enable_sm80_to_sm89INS1_16FlashAttnBwdSm80INS1_25CollectiveMainloopBwdSm80ILi2ELi2EN4cute5tupleIJNS5_1CILi128EEES8_NS7_ILi64EEEEEENS_6half_tEfNS_4arch4Sm80ELb1ELb0ELb1ELb1ELb0ELb0ELb0ELb0ELi2ELi4ELi4ELi4ELb0EEENS1_24CollectiveEpilogueBwdGQAISA_fSD_Li256ELb1ELb0EEENS1_25SingleTileBwdLPTSchedulerILb1ELi128ELb0EEEEEEEEEvNT_6ParamsE$_ZN4cute5tupleIJNS0_IJNS0_IJNS0_IJNS_1CILi8EEENS1_ILi1EEEEEES3_EEENS0_IJNS0_IJS3_S3_EEENS1_ILi2EEEEEEEEENS0_IJNS0_IJNS0_IJS3_NS1_ILi0EEEEEESA_EEENS0_IJNS0_IJSA_SA_EEEiEEEEEEEEC2ERKS9_RKSF_) ;  /* 0xfffbf1e000007944 */ /* 0x022fea0003c3ffff */
[----:B------:R2:W5:Y:S01]  /*49780*/  LDL R14, [R1+0x1580] ;  /* 0x00158000010e7983 */ /* 0x0005620000100800 */
[----:B------:R-:W-:-:S03]  /*49790*/  MOV R12, 0x497c0 ;  /* 0x000497c0000c7802 */ /* 0x000fc60000000f00 */
[----:B------:R2:W-:Y:S04]  /*497a0*/  STL.64 [R1+0x15b0], R4 ;  /* 0x0015b00401007387 */ /* 0x0005e80000100a00 */
[----:B-12--5:R-:W-:Y:S05]  /*497b0*/  CALL.REL.NOINC `($_ZN7cutlass13device_kernelIN5flash19enable_sm80_to_sm89INS1_16FlashAttnBwdSm80INS1_25CollectiveMainloopBwdSm80ILi2ELi2EN4cute5tupleIJNS5_1CILi128EEES8_NS7_ILi64EEEEEENS_6half_tEfNS_4arch4Sm80ELb1ELb0ELb1ELb1ELb0ELb0ELb0ELb0ELi2ELi4ELi4ELi4ELb0EEENS1_24CollectiveEpilogueBwdGQAISA_fSD_Li256ELb1ELb0EEENS1_25SingleTileBwdLPTSchedulerILb1ELi128ELb0EEEEEEEEEvNT_6ParamsE$_ZN4cute3eso3ESOILb0ELb0EJNS_6LayoutINS_5tupleIJNS3_IJNS3_IJNS_1CILi8EEENS4_ILi1EEEEEES6_EEENS3_IJNS3_IJS6_S6_EEENS4_ILi2EEEEEEEEENS3_IJNS3_IJNS3_IJS6_NS4_ILi0EEEEEESD_EEENS3_IJNS3_IJSD_SD_EEEiEEEEEEEENS_10ViewEngineINS_8smem_ptrIPN7cutlass6half_tEEEEEEEC2ERKSJ_RKSQ_) ;  /* 0xfffbc73000007944 */ /* 0x026fea0003c3ffff */
[----:B------:R2:W5:Y:S04]  /*497c0*/  LDL R6, [R1+0x1580] ;  /* 0x0015800001067983 */ /* 0x0005680000100800 */
[----:B------:R2:W5:Y:S01]  /*497d0*/  LDL.64 R4, [R1+0x1588] ;  /* 0x0015880001047983 */ /* 0x0005620000100a00 */
[----:B------:R-:W-:Y:S02]  /*497e0*/  MOV R38, R2 ;  /* 0x0000000200267202 */ /* 0x000fe40000000f00 */
[----:B------:R-:W-:Y:S02]  /*497f0*/  MOV R36, 0x49810 ;  /* 0x0004981000247802 */ /* 0x000fe40000000f00 */
[----:B-12--5:R-:W-:Y:S05]  /*49800*/  CALL.REL.NOINC `($_ZN7cutlass13device_kernelIN5flash19enable_sm80_to_sm89INS1_16FlashAttnBwdSm80INS1_25CollectiveMainloopBwdSm80ILi2ELi2EN4cute5tupleIJNS5_1CILi128EEES8_NS7_ILi64EEEEEENS_6half_tEfNS_4arch4Sm80ELb1ELb0ELb1ELb1ELb0ELb0ELb0ELb0ELi2ELi4ELi4ELi4ELb0EEENS1_24CollectiveEpilogueBwdGQAISA_fSD_Li256ELb1ELb0EEENS1_25SingleTileBwdLPTSchedulerILb1ELi128ELb0EEEEEEEEEvNT_6ParamsE$_ZN4cute3eso3ESOILb1ELb0EJNS_6LayoutINS_5tupleIJNS3_IJNS3_IJNS_1CILi4EEENS4_ILi2EEEEEENS4_ILi1EEEEEES6_EEENS3_IJNS3_IJNS3_IJS8_NS4_ILi32EEEEEENS4_ILi0EEEEEENS4_ILi64EEEEEEEENS_10ViewEngineIPN7cutlass6half_tEEEEEC2ERKSH_RKSM_) ;  /* 0xfffbde7000007944 */ /* 0x026fea0003c3ffff */
[----:B------:R2:W5:Y:S01]  /*49810*/  LDL.64 R10, [R1+0x1580] ;  /* 0x00158000010a7983 */ /* 0x0005620000100a00 */
[----:B------:R-:W-:Y:S02]  /*49820*/  MOV R3, R6 ;  /* 0x0000000600037202 */ /* 0x000fe40000000f00 */
[----:B-1----:R-:W-:-:S02]  /*49830*/  MOV R2, 0x49850 ;  /* 0x0004985000027802 */ /* 0x002fc40000000f00 */
[----:B--2--5:R-:W-:Y:S05]  /*49840*/  CALL.REL.NOINC `($_ZN7cutlass13device_kernelIN5flash19enable_sm80_to_sm89INS1_16FlashAttnBwdSm80INS1_25CollectiveMainloopBwdSm80ILi2ELi2EN4cute5tupleIJNS5_1CILi128EEES8_NS7_ILi64EEEEEENS_6half_tEfNS_4arch4Sm80ELb1ELb0ELb1ELb1ELb0ELb0ELb0ELb0ELi2ELi4ELi4ELi4ELb0EEENS1_24CollectiveEpilogueBwdGQAISA_fSD_Li256ELb1ELb0EEENS1_25SingleTileBwdLPTSchedulerILb1ELi128ELb0EEEEEEEEEvNT_6ParamsE$_ZZN4cute5sliceINS_5tupleIJNS1_IJNS_10UnderscoreENS_1CILi0EEEEEENS1_IJS4_S2_EEEEEENS1_IJNS1_IJNS1_IJNS3_ILi1EEES4_EEES4_EEENS1_IJNS1_IJS4_S4_EEEiEEEEEEEEDaRKT_RKT0_ENKUlRKT_RKT0_E_clIS6_SC_EEDaSM_SP_) ;  /* 0xfffbff6000007944 */ /* 0x024fea0003c3ffff */
[----:B------:R-:W-:Y:S02]  /*49850*/  MOV R2, 0x49870 ;  /* 0x0004987000027802 */ /* 0x000fe40000000f00 */
[----:B------:R-:W-:Y:S05]  /*49860*/  CALL.REL.NOINC `($_ZN7cutlass13device_kernelIN5flash19enable_sm80_to_sm89INS1_16FlashAttnBwdSm80INS1_25CollectiveMainloopBwdSm80ILi2ELi2EN4cute5tupleIJNS5_1CILi128EEES8_NS7_ILi64EEEEEENS_6half_tEfNS_4arch4Sm80ELb1ELb0ELb1ELb1ELb0ELb0ELb0ELb0ELi2ELi4ELi4ELi4ELb0EEENS1_24CollectiveEpilogueBwdGQAISA_fSD_Li256ELb1ELb0EEENS1_25SingleTileBwdLPTSchedulerILb1ELi128ELb0EEEEEEEEEvNT_6ParamsE$_ZZN4cute12filter_tupleINS_5tupleIJNS1_IJNS_10UnderscoreENS_1CILi0EEEEEENS1_IJS4_S2_EEEEEENS1_IJNS1_IJNS1_IJNS3_ILi1EEES4_EEES4_EEENS1_IJNS1_IJS4_S4_EEEiEEEEEEZNS_5sliceIS7_SD_EEDaRKT_RKT0_EUlRKT_RKT0_E_EEDaSH_SK_OT1_ENKUlDpSN_E_clIJNS1_IJS9_EEENS1_IJiEEEEEEDaSU_) ;  /* 0xfffbf88000007944 */ /* 0x000fea0003c3ffff */
[----:B------:R-:W-:Y:S02]  /*49870*/  MOV R36, 0x49890 ;  /* 0x0004989000247802 */ /* 0x000fe40000000f00 */
[----:B------:R-:W-:Y:S05]  /*49880*/  CALL.REL.NOINC `($_ZN7cutlass13device_kernelIN5flash19enable_sm80_to_sm89INS1_16FlashAttnBwdSm80INS1_25CollectiveMainloopBwdSm80ILi2ELi2EN4cute5tupleIJNS5_1CILi128EEES8_NS7_ILi64EEEEEENS_6half_tEfNS_4arch4Sm80ELb1ELb0ELb1ELb1ELb0ELb0ELb0ELb0ELi2ELi4ELi4ELi4ELb0EEENS1_24CollectiveEpilogueBwdGQAISA_fSD_Li256ELb1ELb0EEENS1_25SingleTileBwdLPTSchedulerILb1ELi128ELb0EEEEEEEEEvNT_6ParamsE$_ZN4cute5tupleIJNS0_IJNS0_IJNS_1CILi8EEENS1_ILi1EEEEEENS1_ILi2EEEEEENS0_IJNS0_IJS3_NS1_ILi0EEEEEEiEEEEEC2ERKS6_RKS9_) ;  /* 0xfffbf37000007944 */ /* 0x000fea0003c3ffff */
[----:B-1----:R1:W5:Y:S01]  /*49890*/  LDL R3, [R1+0x1580] ;  /* 0x0015800001037983 */ /* 0x0023620000100800 */
[----:B------:R-:W-:-:S03]  /*498a0*/  MOV R12, 0x498c0 ;  /* 0x000498c0000c7802 */ /* 0x000fc60000000f00 */
        /* <DEDUP_REMOVED lines=8> */
[----:B------:R-:W-:-:S03]  /*49930*/  MOV R38, 0x49960 ;  /* 0x0004996000267802 */ /* 0x000fc60000000f00 */
[----:B--2---:R1:W-:Y:S04]  /*49940*/  STL.64 [R1+0x15b0], R2 ;  /* 0x0015b00201007387 */ /* 0x0043e80000100a00 */
[----:B-1----:R-:W-:Y:S05]  /*49950*/  CALL.REL.NOINC `($_ZN7cutlass13device_kernelIN5flash19enable_sm80_to_sm89INS1_16FlashAttnBwdSm80INS1_25CollectiveMainloopBwdSm80ILi2ELi2EN4cute5tupleIJNS5_1CILi128EEES8_NS7_ILi64EEEEEENS_6half_tEfNS_4arch4Sm80ELb1ELb0ELb1ELb1ELb0ELb0ELb0ELb0ELi2ELi4ELi4ELi4ELb0EEENS1_24CollectiveEpilogueBwdGQAISA_fSD_Li256ELb1ELb0EEENS1_25SingleTileBwdLPTSchedulerILb1ELi128ELb0EEEEEEEEEvNT_6ParamsE$_ZN4cute3eso3ESOILb0ELb0EJNS_6LayoutINS_5tupleIJNS3_IJNS_1CILi8EEENS4_ILi1EEEEEENS4_ILi2EEEEEENS3_IJNS3_IJS6_NS4_ILi0EEEEEEiEEEEENS_10ViewEngineINS_8smem_ptrIPN7cutlass6half_tEEEEEEEC2ERKSD_RKSK_) ;  /* 0xfffbcb7000007944 */ /* 0x002fea0003c3ffff */
[----:B------:R2:W5:Y:S04]  /*49960*/  LDL R8, [R1+0x1580] ;  /* 0x0015800001087983 */ /* 0x0005680000100800 */
[----:B------:R2:W5:Y:S01]  /*49970*/  LDL.64 R14, [R1+0x1588] ;  /* 0x00158800010e7983 */ /* 0x0005620000100a00 */
[----:B------:R-:W-:Y:S02]  /*49980*/  MOV R47, RZ ;  /* 0x000000ff002f7202 */ /* 0x000fe40000000f00 */
[----:B------:R-:W-:Y:S02]  /*49990*/  MOV R46, 0x499b0 ;  /* 0x000499b0002e7802 */ /* 0x000fe40000000f00 */
[----:B-12--5:R-:W-:Y:S05]  /*499a0*/  CALL.REL.NOINC `($_ZN7cutlass13device_kernelIN5flash19enable_sm80_to_sm89INS1_16FlashAttnBwdSm80INS1_25CollectiveMainloopBwdSm80ILi2ELi2EN4cute5tupleIJNS5_1CILi128EEES8_NS7_ILi64EEEEEENS_6half_tEfNS_4arch4Sm80ELb1ELb0ELb1ELb1ELb0ELb0ELb0ELb0ELi2ELi4ELi4ELi4ELb0EEENS1_24CollectiveEpilogueBwdGQAISA_fSD_Li256ELb1ELb0EEENS1_25SingleTileBwdLPTSchedulerILb1ELi128ELb0EEEEEEEEEvNT_6ParamsE$_ZN4cute3eso3ESOILb1ELb0EJNS_10UnderscoreEiEEC2ERKS2_RKi) ;  /* 0xfffbd47000007944 */ /* 0x026fea0003c3ffff */
[----:B------:R-:W2:Y:S01]  /*499b0*/  LDL R37, [R1+0x1580] ;  /* 0x0015800001257983 */ /* 0x000ea20000100800 */
[----:B------:R-:W-:Y:S01]  /*499c0*/  MOV R38, 0x499f0 ;  /* 0x000499f000267802 */ /* 0x000fe20000000f00 */
[----:B--2---:R-:W-:Y:S02]  /*499d0*/  IMAD R37, R8, R37, RZ ;  /* 0x0000002508257224 */ /* 0x004fe400078e02ff */
[----:B-1----:R-:W-:Y:S05]  /*499e0*/  CALL.REL.NOINC `($_ZN7cutlass13device_kernelIN5flash19enable_sm80_to_sm89INS1_16FlashAttnBwdSm80INS1_25CollectiveMainloopBwdSm80ILi2ELi2EN4cute5tupleIJNS5_1CILi128EEES8_NS7_ILi64EEEEEENS_6half_tEfNS_4arch4Sm80ELb1ELb0ELb1ELb1ELb0ELb0ELb0ELb0ELi2ELi4ELi4ELi4ELb0EEENS1_24CollectiveEpilogueBwdGQAISA_fSD_Li256ELb1ELb0EEENS1_25SingleTileBwdLPTSchedulerILb1ELi128ELb0EEEEEEEEEvNT_6ParamsE$_ZN4cute3eso3ESOILb1ELb0EJNS_6LayoutINS_5tupleIJNS3_IJNS_1CILi8EEENS4_ILi1EEEEEEEEENS3_IJNS3_IJS6_NS4_ILi0EEEEEEEEEEEiEEC2ERKSC_RKi) ;  /* 0xfffbe77000007944 */ /* 0x002fea0003c3ffff */
[----:B------:R-:W2:Y:S01]  /*499f0*/  LDL R3, [R1+0x1580] ;  /* 0x0015800001037983 */ /* 0x000ea20000100800 */
[----:B------:R-:W-:-:S02]  /*49a00*/  MOV R38, R82 ;  /* 0x0000005200267202 */ /* 0x000fc40000000f00 */
        /* <DEDUP_REMOVED lines=8> */
[----:B------:R-:W-:Y:S02]  /*49a90*/  MOV R46, 0x49ab0 ;  /* 0x00049ab0002e7802 */ /* 0x000fe40000000f00 */
[----:B-1---5:R-:W-:Y:S05]  /*49aa0*/  CALL.REL.NOINC `($_ZN7cutlass13device_kernelIN5flash19enable_sm80_to_sm89INS1_16FlashAttnBwdSm80INS1_25CollectiveMainloopBwdSm80ILi2ELi2EN4cute5tupleIJNS5_1CILi128EEES8_NS7_ILi64EEEEEENS_6half_tEfNS_4arch4Sm80ELb1ELb0ELb1ELb1ELb0ELb0ELb0ELb0ELi2ELi4ELi4ELi4ELb0EEENS1_24CollectiveEpilogueBwdGQAISA_fSD_Li256ELb1ELb0EEENS1_25SingleTileBwdLPTSchedulerILb1ELi128ELb0EEEEEEEEEvNT_6ParamsE$_ZN4cute3eso3ESOILb1ELb0EJNS_10UnderscoreEiEEC2ERKS2_RKi) ;  /* 0xfffbd37000007944 */ /* 0x022fea0003c3ffff */
[----:B------:R-:W2:Y:S01]  /*49ab0*/  LDL R13, [R1+0x1580] ;  /* 0x00158000010d7983 */ /* 0x000ea20000100800 */
[----:B------:R-:W-:Y:S02]  /*49ac0*/  MOV R34, 0x49af0 ;  /* 0x00049af000227802 */ /* 0x000fe40000000f00 */
[----:B--2---:R-:W-:Y:S02]  /*49ad0*/  SHF.L.U32 R13, R13, 0x6, RZ ;  /* 0x000000060d0d7819 */ /* 0x004fe400000006ff */
[----:B-1----:R-:W-:Y:S05]  /*49ae0*/  CALL.REL.NOINC `($_ZN7cutlass13device_kernelIN5flash19enable_sm80_to_sm89INS1_16FlashAttnBwdSm80INS1_25CollectiveMainloopBwdSm80ILi2ELi2EN4cute5tupleIJNS5_1CILi128EEES8_NS7_ILi64EEEEEENS_6half_tEfNS_4arch4Sm80ELb1ELb0ELb1ELb1ELb0ELb0ELb0ELb0ELi2ELi4ELi4ELi4ELb0EEENS1_24CollectiveEpilogueBwdGQAISA_fSD_Li256ELb1ELb0EEENS1_25SingleTileBwdLPTSchedulerILb1ELi128ELb0EEEEEEEEEvNT_6ParamsE$_ZN4cute3eso3ESOILb1ELb0EJNS_6LayoutINS_5tupleIJNS3_IJNS3_IJNS_1CILi4EEENS4_ILi2EEEEEENS4_ILi1EEEEEEEEENS3_IJNS3_IJNS3_IJS8_NS4_ILi32EEEEEENS4_ILi0EEEEEEEEEEEiEEC2ERKSG_RKi) ;  /* 0xfffbdb1000007944 */ /* 0x002fea0003c3ffff */
[----:B------:R-:W2:Y:S01]  /*49af0*/  LDL R5, [R1+0x1580] ;  /* 0x0015800001057983 */ /* 0x000ea20000100800 */
        /* <DEDUP_REMOVED lines=9> */
[----:B------:R-:W-:-:S03]  /*49b90*/  MOV R46, 0x49bb0 ;  /* 0x00049bb0002e7802 */ /* 0x000fc60000000f00 */
[----:B-1---5:R-:W-:Y:S05]  /*49ba0*/  CALL.REL.NOINC `($_ZN7cutlass13device_kernelIN5flash19enable_sm80_to_sm89INS1_16FlashAttnBwdSm80INS1_25CollectiveMainloopBwdSm80ILi2ELi2EN4cute5tupleIJNS5_1CILi128EEES8_NS7_ILi64EEEEEENS_6half_tEfNS_4arch4Sm80ELb1ELb0ELb1ELb1ELb0ELb0ELb0ELb0ELi2ELi4ELi4ELi4ELb0EEENS1_24CollectiveEpilogueBwdGQAISA_fSD_Li256ELb1ELb0EEENS1_25SingleTileBwdLPTSchedulerILb1ELi128ELb0EEEEEEEEEvNT_6ParamsE$_ZN4cute8smem_ptrIPN7cutlass9uint128_tEECI1NS_12iter_adaptorIS3_S4_EEES3_) ;  /* 0xfffbf3c000007944 */ /* 0x022fea0003c3ffff */
[----:B-1----:R1:W5:Y:S01]  /*49bb0*/  LDL.64 R2, [R1+0x1580] ;  /* 0x0015800001027983 */ /* 0x0023620000100a00 */
[----:B------:R-:W-:-:S03]  /*49bc0*/  MOV R46, 0x49be0 ;  /* 0x00049be0002e7802 */ /* 0x000fc60000000f00 */
[----:B-1---5:R-:W-:Y:S05]  /*49bd0*/  CALL.REL.NOINC `($_ZN7cutlass13device_kernelIN5flash19enable_sm80_to_sm89INS1_16FlashAttnBwdSm80INS1_25CollectiveMainloopBwdSm80ILi2ELi2EN4cute5tupleIJNS5_1CILi128EEES8_NS7_ILi64EEEEEENS_6half_tEfNS_4arch4Sm80ELb1ELb0ELb1ELb1ELb0ELb0ELb0ELb0ELi2ELi4ELi4ELi4ELb0EEENS1_24CollectiveEpilogueBwdGQAISA_fSD_Li256ELb1ELb0EEENS1_25SingleTileBwdLPTSchedulerILb1ELi128ELb0EEEEEEEEEvNT_6ParamsE$_ZN4cute3eso3ESOILb1ELb0EJNS_6LayoutINS_5tupleIJNS3_IJNS_1CILi1EEES5_EEEEEENS3_IJNS3_IJS5_NS4_ILi0EEEEEEEEEEENS_10ViewEngineINS_8smem_ptrIPN7cutlass9uint128_tEEEEEEEC2ERKSB_RKSI_) ;  /* 0xfffbdfa000007944 */ /* 0x022fea0003c3ffff */
[----:B------:R2:W5:Y:S01]  /*49be0*/  LDL R6, [R1+0x1580] ;  /* 0x0015800001067983 */ /* 0x0005620000100800 */
[----:B-1----:R-:W-:Y:S01]  /*49bf0*/  IMAD.MOV.U32 R2, RZ, RZ, R4 ;  /* 0x000000ffff027224 */ /* 0x002fe200078e0004 */
[----:B------:R-:W-:Y:S02]  /*49c00*/  MOV R13, R5 ;  /* 0x00000005000d7202 */ /* 0x000fe40000000f00 */
[----:B------:R-:W-:Y:S02]  /*49c10*/  MOV R12, 0x49c30 ;  /* 0x00049c30000c7802 */ /* 0x000fe40000000f00 */
[----:B--2--5:R-:W-:Y:S05]  /*49c20*/  CALL.REL.NOINC `($_ZN7cutlass13device_kernelIN5flash19enable_sm80_to_sm89INS1_16FlashAttnBwdSm80INS1_25CollectiveMainloopBwdSm80ILi2ELi2EN4cute5tupleIJNS5_1CILi128EEES8_NS7_ILi64EEEEEENS_6half_tEfNS_4arch4Sm80ELb1ELb0ELb1ELb1ELb0ELb0ELb0ELb0ELi2ELi4ELi4ELi4ELb0EEENS1_24CollectiveEpilogueBwdGQAISA_fSD_Li256ELb1ELb0EEENS1_25SingleTileBwdLPTSchedulerILb1ELi128ELb0EEEEEEEEEvNT_6ParamsE$_ZN4cute3eso3ESOILb1ELb0EJNS_6LayoutINS_5tupleIJNS3_IJNS3_IJNS_1CILi2EEES5_EEENS4_ILi1EEEEEEEEENS3_IJNS3_IJNS3_IJS7_NS4_ILi16EEEEEENS4_ILi0EEEEEEEEEEENS_10ViewEngineIPjEEEEC2ERKSF_RKSI_) ;  /* 0xfffbd92000007944 */ /* 0x024fea0003c3ffff */
        /* <DEDUP_REMOVED lines=9> */
[----:B-1----:R-:W-:Y:S05]  /*49cc0*/  CALL.REL.NOINC `($_ZN7cutlass13device_kernelIN5flash19enable_sm80_to_sm89INS1_16FlashAttnBwdSm80INS1_25CollectiveMainloopBwdSm80ILi2ELi2EN4cute5tupleIJNS5_1CILi128EEES8_NS7_ILi64EEEEEENS_6half_tEfNS_4arch4Sm80ELb1ELb0ELb1ELb1ELb0ELb0ELb0ELb0ELi2ELi4ELi4ELi4ELb0EEENS1_24CollectiveEpilogueBwdGQAISA_fSD_Li256ELb1ELb0EEENS1_25SingleTileBwdLPTSchedulerILb1ELi128ELb0EEEEEEEEEvNT_6ParamsE$_ZN4cute3eso3ESOILb1ELb0EJNS_10UnderscoreEiEEC2ERKS2_RKi) ;  /* 0xfffbd15000007944 */ /* 0x002fea0003c3ffff */
[----:B------:R-:W2:Y:S01]  /*49cd0*/  LDL R37, [R1+0x1580] ;  /* 0x0015800001257983 */ /* 0x000ea20000100800 */
[----:B------:R-:W-:Y:S01]  /*49ce0*/  MOV R38, 0x49d10 ;  /* 0x00049d1000267802 */ /* 0x000fe20000000f00 */
[----:B--2---:R-:W-:-:S02]  /*49cf0*/  IMAD R37, R8, R37, RZ ;  /* 0x0000002508257224 */ /* 0x004fc400078e02ff */
        /* <DEDUP_REMOVED lines=60> */
.L_x_5275:
[----:B------:R-:W-:Y:S11]  /*4a0c0*/  ISETP.NE.AND P0, PT, R50, 0x7, PT ;  /* 0x000000073200780c */ /* 0x000ff60003f05270 */
[----:B------:R-:W-:Y:S02]  /*4a0d0*/  @!UPT UIADD3 URZ, URZ, URZ, URZ ;  /* 0x0000003f3f3ff290 */ /* 0x000fe4000fffe03f */
[----:B------:R-:W-:-:S05]  /*4a0e0*/  @!P0 BRA `(.L_x_5274) ;  /* 0x00000f8000008947 */ /* 0x000fca0003800000 */
[----:B------:R-:W-:Y:S02]  /*4a0f0*/  IADD3 R40, R50, 0x1, RZ ;  /* 0x0000000132287810 */ /* 0x000fe40007ffe0ff */
[----:B------:R-:W-:Y:S03]  /*4a100*/  MOV R46, 0x4a130 ;  /* 0x0004a130002e7802 */ /* 0x000fe60000000f00 */
[----:B------:R-:W-:Y:S02]  /*4a110*/  IMAD.MOV.U32 R3, RZ, RZ, R40 ;  /* 0x000000ffff037224 */ /* 0x000fe400078e0028 */
[----:B------:R-:W-:Y:S05]  /*4a120*/  CALL.REL.NOINC `($_ZN7cutlass13device_kernelIN5flash19enable_sm80_to_sm89INS1_16FlashAttnBwdSm80INS1_25CollectiveMainloopBwdSm80ILi2ELi2EN4cute5tupleIJNS5_1CILi128EEES8_NS7_ILi64EEEEEENS_6half_tEfNS_4arch4Sm80ELb1ELb0ELb1ELb1ELb0ELb0ELb0ELb0ELi2ELi4ELi4ELi4ELb0EEENS1_24CollectiveEpilogueBwdGQAISA_fSD_Li256ELb1ELb0EEENS1_25SingleTileBwdLPTSchedulerILb1ELi128ELb0EEEEEEEEEvNT_6ParamsE$_ZN4cute3eso3ESOILb1ELb0EJNS_10UnderscoreES2_iEEC2ERKS2_S5_RKi) ;  /* 0xfffbccb000007944 */ /* 0x000fea0003c3ffff */
        /* <DEDUP_REMOVED lines=16> */
[----:B------:R-:W-:Y:S05]  /*4a230*/  CALL.REL.NOINC `($_ZN7cutlass13device_kernelIN5flash19enable_sm80_to_sm89INS1_16FlashAttnBwdSm80INS1_25CollectiveMainloopBwdSm80ILi2ELi2EN4cute5tupleIJNS5_1CILi128EEES8_NS7_ILi64EEEEEENS_6half_tEfNS_4arch4Sm80ELb1ELb0ELb1ELb1ELb0ELb0ELb0ELb0ELi2ELi4ELi4ELi4ELb0EEENS1_24CollectiveEpilogueBwdGQAISA_fSD_Li256ELb1ELb0EEENS1_25SingleTileBwdLPTSchedulerILb1ELi128ELb0EEEEEEEEEvNT_6ParamsE$_ZN4cute3eso3ESOILb1ELb0EJNS_6LayoutINS_5tupleIJNS3_IJNS_1CILi8EEENS4_ILi1EEEEEENS4_ILi2EEEEEENS3_IJNS3_IJS6_NS4_ILi0EEEEEENS4_ILi4096EEEEEEEEiEEC2ERKSE_RKi) ;  /* 0xfffbe1a000007944 */ /* 0x000fea0003c3ffff */
[----:B-1----:R-:W2:Y:S01]  /*4a240*/  LDL R3, [R1+0x1580] ;  /* 0x0015800001037983 */ /* 0x002ea20000100800 */
[----:B------:R-:W-:Y:S01]  /*4a250*/  MOV R46, 0x4a2b0 ;  /* 0x0004a2b0002e7802 */ /* 0x000fe20000000f00 */
[----:B------:R-:W-:Y:S02]  /*4a260*/  IMAD.MOV.U32 R38, RZ, RZ, R82 ;  /* 0x000000ffff267224 */ /* 0x000fe400078e0052 */
[----:B------:R-:W2:Y:S02]  /*4a270*/  LD.E.64 R36, [R94.64+0x8] ;  /* 0x000008085e247980 */ /* 0x000ea4000c101b00 */
[C---:B--2---:R-:W-:Y:S04]  /*4a280*/  LEA R2, P0, R3.reuse, R36, 0x1 ;  /* 0x0000002403027211 */ /* 0x044fe800078008ff */
[----:B------:R-:W-:Y:S04]  /*4a290*/  LEA.HI.X.SX32 R3, R3, R37, 0x1, P0 ;  /* 0x0000002503037211 */ /* 0x000fe800000f0eff */
[----:B------:R-:W-:Y:S05]  /*4a2a0*/  CALL.REL.NOINC `($_ZN7cutlass13device_kernelIN5flash19enable_sm80_to_sm89INS1_16FlashAttnBwdSm80INS1_25CollectiveMainloopBwdSm80ILi2ELi2EN4cute5tupleIJNS5_1CILi128EEES8_NS7_ILi64EEEEEENS_6half_tEfNS_4arch4Sm80ELb1ELb0ELb1ELb1ELb0ELb0ELb0ELb0ELi2ELi4ELi4ELi4ELb0EEENS1_24CollectiveEpilogueBwdGQAISA_fSD_Li256ELb1ELb0EEENS1_25SingleTileBwdLPTSchedulerILb1ELi128ELb0EEEEEEEEEvNT_6ParamsE$_ZN4cute8smem_ptrIPN7cutlass6half_tEECI1NS_12iter_adaptorIS3_S4_EEES3_) ;  /* 0xfffbec8000007944 */ /* 0x000fea0003c3ffff */
[----:B-1----:R1:W5:Y:S01]  /*4a2b0*/  LDL.64 R2, [R1+0x1580] ;  /* 0x0015800001027983 */ /* 0x0023620000100a00 */
[----:B------:R-:W-:Y:S03]  /*4a2c0*/  MOV R38, 0x4a2e0 ;  /* 0x0004a2e000267802 */ /* 0x000fe60000000f00 */
[----:B-1---5:R-:W-:Y:S05]  /*4a2d0*/  CALL.REL.NOINC `($_ZN7cutlass13device_kernelIN5flash19enable_sm80_to_sm89INS1_16FlashAttnBwdSm80INS1_25CollectiveMainloopBwdSm80ILi2ELi2EN4cute5tupleIJNS5_1CILi128EEES8_NS7_ILi64EEEEEENS_6half_tEfNS_4arch4Sm80ELb1ELb0ELb1ELb1ELb0ELb0ELb0ELb0ELi2ELi4ELi4ELi4ELb0EEENS1_24CollectiveEpilogueBwdGQAISA_fSD_Li256ELb1ELb0EEENS1_25SingleTileBwdLPTSchedulerILb1ELi128ELb0EEEEEEEEEvNT_6ParamsE$_ZN4cute3eso3ESOILb1ELb0EJNS_6LayoutINS_5tupleIJNS3_IJNS_1CILi8EEENS4_ILi1EEEEEENS4_ILi2EEEEEENS3_IJNS3_IJS6_NS4_ILi0EEEEEENS4_ILi4096EEEEEEEENS_10ViewEngineINS_8smem_ptrIPN7cutlass6half_tEEEEEEEC2ERKSE_RKSL_) ;  /* 0xfffbe0c000007944 */ /* 0x022fea0003c3ffff */
[----:B-1----:R-:W-:Y:S01]  /*4a2e0*/  MOV R3, R40 ;  /* 0x0000002800037202 */ /* 0x002fe20000000f00 */
[----:B------:R1:W5:Y:S01]  /*4a2f0*/  LDL.64 R36, [R1+0x1580] ;  /* 0x0015800001247983 */ /* 0x0003620000100a00 */
[----:B------:R-:W-:Y:S03]  /*4a300*/  MOV R46, 0x4a320 ;  /* 0x0004a320002e7802 */ /* 0x000fe60000000f00 */
[----:B-1---5:R-:W-:Y:S05]  /*4a310*/  CALL.REL.NOINC `($_ZN7cutlass13device_kernelIN5flash19enable_sm80_to_sm89INS1_16FlashAttnBwdSm80INS1_25CollectiveMainloopBwdSm80ILi2ELi2EN4cute5tupleIJNS5_1CILi128EEES8_NS7_ILi64EEEEEENS_6half_tEfNS_4arch4Sm80ELb1ELb0ELb1ELb1ELb0ELb0ELb0ELb0ELi2ELi4ELi4ELi4ELb0EEENS1_24CollectiveEpilogueBwdGQAISA_fSD_Li256ELb1ELb0EEENS1_25SingleTileBwdLPTSchedulerILb1ELi128ELb0EEEEEEEEEvNT_6ParamsE$_ZN4cute3eso3ESOILb1ELb0EJNS_10UnderscoreES2_iEEC2ERKS2_S5_RKi) ;  /* 0xfffbcac000007944 */ /* 0x022fea0003c3ffff */
        /* <DEDUP_REMOVED lines=9> */
[----:B------:R-:W-:Y:S05]  /*4a3b0*/  CALL.REL.NOINC `($_ZN7cutlass13device_kernelIN5flash19enable_sm80_to_sm89INS1_16FlashAttnBwdSm80INS1_25CollectiveMainloopBwdSm80ILi2ELi2EN4cute5tupleIJNS5_1CILi128EEES8_NS7_ILi64EEEEEENS_6half_tEfNS_4arch4Sm80ELb1ELb0ELb1ELb1ELb0ELb0ELb0ELb0ELi2ELi4ELi4ELi4ELb0EEENS1_24CollectiveEpilogueBwdGQAISA_fSD_Li256ELb1ELb0EEENS1_25SingleTileBwdLPTSchedulerILb1ELi128ELb0EEEEEEEEEvNT_6ParamsE$_ZN4cute3eso3ESOILb1ELb0EJNS_6LayoutINS_5tupleIJNS3_IJNS_1CILi8EEENS4_ILi1EEEEEENS4_ILi2EEEEEENS3_IJNS3_IJS6_NS4_ILi0EEEEEES5_EEEEEiEEC2ERKSD_RKi) ;  /* 0xfffbe1b000007944 */ /* 0x000fea0003c3ffff */
[----:B------:R-:W-:Y:S01]  /*4a3c0*/  MOV R48, 0x4a410 ;  /* 0x0004a41000307802 */ /* 0x000fe20000000f00 */
[----:B------:R-:W2:Y:S02]  /*4a3d0*/  LDL R39, [R1+0x1580] ;  /* 0x0015800001277983 */ /* 0x000ea40000100800 */
[C---:B--2---:R-:W-:Y:S04]  /*4a3e0*/  LEA R38, P0, R39.reuse, R90, 0x1 ;  /* 0x0000005a27267211 */ /* 0x044fe800078008ff */
[----:B------:R-:W-:Y:S04]  /*4a3f0*/  LEA.HI.X.SX32 R39, R39, R91, 0x1, P0 ;  /* 0x0000005b27277211 */ /* 0x000fe800000f0eff */
[----:B-1----:R-:W-:Y:S05]  /*4a400*/  CALL.REL.NOINC `($_ZN7cutlass13device_kernelIN5flash19enable_sm80_to_sm89INS1_16FlashAttnBwdSm80INS1_25CollectiveMainloopBwdSm80ILi2ELi2EN4cute5tupleIJNS5_1CILi128EEES8_NS7_ILi64EEEEEENS_6half_tEfNS_4arch4Sm80ELb1ELb0ELb1ELb1ELb0ELb0ELb0ELb0ELi2ELi4ELi4ELi4ELb0EEENS1_24CollectiveEpilogueBwdGQAISA_fSD_Li256ELb1ELb0EEENS1_25SingleTileBwdLPTSchedulerILb1ELi128ELb0EEEEEEEEEvNT_6ParamsE$_ZN4cute3eso3ESOILb1ELb0EJNS_6LayoutINS_5tupleIJNS3_IJNS_1CILi8EEENS4_ILi1EEEEEENS4_ILi2EEEEEENS3_IJNS3_IJS6_NS4_ILi0EEEEEES5_EEEEENS_10ViewEngineIPN7cutlass6half_tEEEEEC2ERKSD_RKSI_) ;  /* 0xfffbe12000007944 */ /* 0x002fea0003c3ffff */
[----:B------:R2:W5:Y:S01]  /*4a410*/  LDL.64 R2, [R1+0x1580] ;  /* 0x0015800001027983 */ /* 0x0005620000100a00 */
[----:B-1----:R-:W-:Y:S03]  /*4a420*/  MOV R46, 0x4a440 ;  /* 0x0004a440002e7802 */ /* 0x002fe60000000f00 */
[----:B--2--5:R-:W-:Y:S05]  /*4a430*/  CALL.REL.NOINC `($_ZN7cutlass13device_kernelIN5flash19enable_sm80_to_sm89INS1_16FlashAttnBwdSm80INS1_25CollectiveMainloopBwdSm80ILi2ELi2EN4cute5tupleIJNS5_1CILi128EEES8_NS7_ILi64EEEEEENS_6half_tEfNS_4arch4Sm80ELb1ELb0ELb1ELb1ELb0ELb0ELb0ELb0ELi2ELi4ELi4ELi4ELb0EEENS1_24CollectiveEpilogueBwdGQAISA_fSD_Li256ELb1ELb0EEENS1_25SingleTileBwdLPTSchedulerILb1ELi128ELb0EEEEEEEEEvNT_6ParamsE$_ZN4cute3eso3ESOILb1ELb0EJNS_6LayoutINS_5tupleIJNS3_IJNS_1CILi8EEENS4_ILi1EEEEEENS3_IJNS4_ILi2EEEEEEEEENS3_IJNS3_IJS6_NS4_ILi0EEEEEENS3_IJNS4_ILi4096EEEEEEEEEEENS_10ViewEngineINS_8smem_ptrIPN7cutlass6half_tEEEEEEEC2ERKSG_RKSN_) ;  /* 0xfffbdd6000007944 */ /* 0x024fea0003c3ffff */
[----:B-1----:R1:W5:Y:S01]  /*4a440*/  LDL.64 R36, [R1+0x1580] ;  /* 0x0015800001247983 */ /* 0x0023620000100a00 */
[----:B------:R-:W-:Y:S03]  /*4a450*/  MOV R46, 0x4a470 ;  /* 0x0004a470002e7802 */ /* 0x000fe60000000f00 */
[----:B-1---5:R-:W-:Y:S05]  /*4a460*/  CALL.REL.NOINC `($_ZN7cutlass13device_kernelIN5flash19enable_sm80_to_sm89INS1_16FlashAttnBwdSm80INS1_25CollectiveMainloopBwdSm80ILi2ELi2EN4cute5tupleIJNS5_1CILi128EEES8_NS7_ILi64EEEEEENS_6half_tEfNS_4arch4Sm80ELb1ELb0ELb1ELb1ELb0ELb0ELb0ELb0ELi2ELi4ELi4ELi4ELb0EEENS1_24CollectiveEpilogueBwdGQAISA_fSD_Li256ELb1ELb0EEENS1_25SingleTileBwdLPTSchedulerILb1ELi128ELb0EEEEEEEEEvNT_6ParamsE$_ZN4cute3eso3ESOILb1ELb0EJNS_6LayoutINS_5tupleIJNS3_IJNS_1CILi8EEENS4_ILi1EEEEEENS3_IJNS4_ILi2EEEEEEEEENS3_IJNS3_IJS6_NS4_ILi0EEEEEENS3_IJS5_EEEEEEEENS_10ViewEngineIPN7cutlass6half_tEEEEEC2ERKSF_RKSK_) ;  /* 0xfffbde3000007944 */ /* 0x022fea0003c3ffff */
[----:B-1----:R1:W5:Y:S01]  /*4a470*/  LDL.64 R2, [R1+0x1580] ;  /* 0x0015800001027983 */ /* 0x0023620000100a00 */
[----:B------:R-:W-:Y:S03]  /*4a480*/  MOV R46, 0x4a4a0 ;  /* 0x0004a4a0002e7802 */ /* 0x000fe60000000f00 */
[----:B-1---5:R-:W-:Y:S05]  /*4a490*/  CALL.REL.NOINC `($_ZN7cutlass13device_kernelIN5flash19enable_sm80_to_sm89INS1_16FlashAttnBwdSm80INS1_25CollectiveMainloopBwdSm80ILi2ELi2EN4cute5tupleIJNS5_1CILi128EEES8_NS7_ILi64EEEEEENS_6half_tEfNS_4arch4Sm80ELb1ELb0ELb1ELb1ELb0ELb0ELb0ELb0ELi2ELi4ELi4ELi4ELb0EEENS1_24CollectiveEpilogueBwdGQAISA_fSD_Li256ELb1ELb0EEENS1_25SingleTileBwdLPTSchedulerILb1ELi128ELb0EEEEEEEEEvNT_6ParamsE$_ZN4cute3eso3ESOILb1ELb0EJNS_6LayoutINS_5tupleIJNS3_IJNS3_IJNS_1CILi8EEENS4_ILi1EEEEEES6_EEENS3_IJNS3_IJS6_S6_EEENS4_ILi2EEEEEEEEENS3_IJNS3_IJNS3_IJS6_NS4_ILi0EEEEEESD_EEENS3_IJNS3_IJSD_SD_EEES5_EEEEEEEENS_10ViewEngineIPN7cutlass6half_tEEEEEC2ERKSJ_RKSO_) ;  /* 0xfffbd43000007944 */ /* 0x022fea0003c3ffff */
[----:B-1----:R1:W5:Y:S01]  /*4a4a0*/  LDL.64 R38, [R1+0x1580] ;  /* 0x0015800001267983 */ /* 0x0023620000100a00 */
[----:B------:R-:W-:Y:S03]  /*4a4b0*/  MOV R46, 0x4a4d0 ;  /* 0x0004a4d0002e7802 */ /* 0x000fe60000000f00 */
[----:B-1---5:R-:W-:Y:S05]  /*4a4c0*/  CALL.REL.NOINC `($_ZN7cutlass13device_kernelIN5flash19enable_sm80_to_sm89INS1_16FlashAttnBwdSm80INS1_25CollectiveMainloopBwdSm80ILi2ELi2EN4cute5tupleIJNS5_1CILi128EEES8_NS7_ILi64EEEEEENS_6half_tEfNS_4arch4Sm80ELb1ELb0ELb1ELb1ELb0ELb0ELb0ELb0ELi2ELi4ELi4ELi4ELb0EEENS1_24CollectiveEpilogueBwdGQAISA_fSD_Li256ELb1ELb0EEENS1_25SingleTileBwdLPTSchedulerILb1ELi128ELb0EEEEEEEEEvNT_6ParamsE$_ZN4cute3eso3ESOILb1ELb0EJNS_6LayoutINS_5tupleIJNS3_IJNS3_IJNS_1CILi8EEENS4_ILi1EEEEEES6_EEENS3_IJNS3_IJS6_S6_EEENS4_ILi2EEEEEEEEENS3_IJNS3_IJNS3_IJS6_NS4_ILi0EEEEEESD_EEENS3_IJNS3_IJSD_SD_EEENS4_ILi4096EEEEEEEEEEENS_10ViewEngineINS_8smem_ptrIPN7cutlass6half_tEEEEEEEC2ERKSK_RKSR_) ;  /* 0xfffbd32000007944 */ /* 0x022fea0003c3ffff */
[----:B-1----:R1:W5:Y:S01]  /*4a4d0*/  LDL.64 R2, [R1+0x1580] ;  /* 0x0015800001027983 */ /* 0x0023620000100a00 */
[----:B------:R-:W-:Y:S03]  /*4a4e0*/  MOV R48, 0x4a500 ;  /* 0x0004a50000307802 */ /* 0x000fe60000000f00 */
[----:B-1---5:R-:W-:Y:S05]  /*4a4f0*/  CALL.REL.NOINC `($_ZN7cutlass13device_kernelIN5flash19enable_sm80_to_sm89INS1_16FlashAttnBwdSm80INS1_25CollectiveMainloopBwdSm80ILi2ELi2EN4cute5tupleIJNS5_1CILi128EEES8_NS7_ILi64EEEEEENS_6half_tEfNS_4arch4Sm80ELb1ELb0ELb1ELb1ELb0ELb0ELb0ELb0ELi2ELi4ELi4ELi4ELb0EEENS1_24CollectiveEpilogueBwdGQAISA_fSD_Li256ELb1ELb0EEENS1_25SingleTileBwdLPTSchedulerILb1ELi128ELb0EEEEEEEEEvNT_6ParamsE$_ZN4cute3eso3ESOILb1ELb0EJNS_6LayoutINS_5tupleIJNS3_IJNS_1CILi8EEENS4_ILi1EEEEEENS4_ILi2EEEEEENS3_IJNS3_IJS6_NS4_ILi0EEEEEES5_EEEEENS_10ViewEngineIPN7cutlass6half_tEEEEEC2ERKSD_RKSI_) ;  /* 0xfffbe03000007944 */ /* 0x022fea0003c3ffff */
[----:B-1----:R-:W-:Y:S01]  /*4a500*/  MOV R38, R82 ;  /* 0x0000005200267202 */ /* 0x002fe20000000f00 */
[----:B------:R1:W5:Y:S01]  /*4a510*/  LDL.64 R42, [R1+0x1580] ;  /* 0x00158000012a7983 */ /* 0x0003620000100a00 */
[----:B------:R-:W-:Y:S03]  /*4a520*/  MOV R46, 0x4a540 ;  /* 0x0004a540002e7802 */ /* 0x000fe60000000f00 */
[----:B-1---5:R-:W-:Y:S05]  /*4a530*/  CALL.REL.NOINC `($_ZN7cutlass13device_kernelIN5flash19enable_sm80_to_sm89INS1_16FlashAttnBwdSm80INS1_25CollectiveMainloopBwdSm80ILi2ELi2EN4cute5tupleIJNS5_1CILi128EEES8_NS7_ILi64EEEEEENS_6half_tEfNS_4arch4Sm80ELb1ELb0ELb1ELb1ELb0ELb0ELb0ELb0ELi2ELi4ELi4ELi4ELb0EEENS1_24CollectiveEpilogueBwdGQAISA_fSD_Li256ELb1ELb0EEENS1_25SingleTileBwdLPTSchedulerILb1ELi128ELb0EEEEEEEEEvNT_6ParamsE$_ZN4cute8smem_ptrIPN7cutlass6half_tEECI1NS_12iter_adaptorIS3_S4_EEES3_) ;  /* 0xfffbe9f000007944 */ /* 0x022fea0003c3ffff */
[----:B-1----:R1:W5:Y:S01]  /*4a540*/  LDL.64 R2, [R1+0x1580] ;  /* 0x0015800001027983 */ /* 0x0023620000100a00 */
[----:B------:R-:W-:Y:S03]  /*4a550*/  MOV R38, 0x4a570 ;  /* 0x0004a57000267802 */ /* 0x000fe60000000f00 */
[----:B-1---5:R-:W-:Y:S05]  /*4a560*/  CALL.REL.NOINC `($_ZN7cutlass13device_kernelIN5flash19enable_sm80_to_sm89INS1_16FlashAttnBwdSm80INS1_25CollectiveMainloopBwdSm80ILi2ELi2EN4cute5tupleIJNS5_1CILi128EEES8_NS7_ILi64EEEEEENS_6half_tEfNS_4arch4Sm80ELb1ELb0ELb1ELb1ELb0ELb0ELb0ELb0ELi2ELi4ELi4ELi4ELb0EEENS1_24CollectiveEpilogueBwdGQAISA_fSD_Li256ELb1ELb0EEENS1_25SingleTileBwdLPTSchedulerILb1ELi128ELb0EEEEEEEEEvNT_6ParamsE$_ZN4cute3eso3ESOILb1ELb0EJNS_6LayoutINS_5tupleIJNS3_IJNS_1CILi8EEENS4_ILi1EEEEEENS4_ILi2EEEEEENS3_IJNS3_IJS6_NS4_ILi0EEEEEENS4_ILi4096EEEEEEEENS_10ViewEngineINS_8smem_ptrIPN7cutlass6half_tEEEEEEEC2ERKSE_RKSL_) ;  /* 0xfffbde3000007944 */ /* 0x022fea0003c3ffff */
[----:B------:R-:W-:Y:S01]  /*4a570*/  MOV R47, RZ ;  /* 0x000000ff002f7202 */ /* 0x000fe20000000f00 */
[----:B------:R2:W5:Y:S01]  /*4a580*/  LDL.64 R44, [R1+0x1580] ;  /* 0x00158000012c7983 */ /* 0x0005620000100a00 */
[----:B------:R-:W-:Y:S03]  /*4a590*/  MOV R46, 0x4a5b0 ;  /* 0x0004a5b0002e7802 */ /* 0x000fe60000000f00 */
[----:B-12--5:R-:W-:Y:S05]  /*4a5a0*/  CALL.REL.NOINC `($_ZN7cutlass13device_kernelIN5flash19enable_sm80_to_sm89INS1_16FlashAttnBwdSm80INS1_25CollectiveMainloopBwdSm80ILi2ELi2EN4cute5tupleIJNS5_1CILi128EEES8_NS7_ILi64EEEEEENS_6half_tEfNS_4arch4Sm80ELb1ELb0ELb1ELb1ELb0ELb0ELb0ELb0ELi2ELi4ELi4ELi4ELb0EEENS1_24CollectiveEpilogueBwdGQAISA_fSD_Li256ELb1ELb0EEENS1_25SingleTileBwdLPTSchedulerILb1ELi128ELb0EEEEEEEEEvNT_6ParamsE$_ZN4cute3eso3ESOILb1ELb0EJNS_10UnderscoreEiEEC2ERKS2_RKi) ;  /* 0xfffbc87000007944 */ /* 0x026fea0003c3ffff */
[----:B------:R-:W-:Y:S01]  /*4a5b0*/  MOV R38, 0x4a5f0 ;  /* 0x0004a5f000267802 */ /* 0x000fe20000000f00 */
[----:B------:R-:W2:Y:S02]  /*4a5c0*/  LDL R37, [R1+0x1580] ;  /* 0x0015800001257983 */ /* 0x000ea40000100800 */
[----:B--2---:R-:W-:Y:S02]  /*4a5d0*/  SHF.L.U32 R37, R37, 0xc, RZ ;  /* 0x0000000c25257819 */ /* 0x004fe400000006ff */
[----:B-1----:R-:W-:Y:S05]  /*4a5e0*/  CALL.REL.NOINC `($_ZN7cutlass13device_kernelIN5flash19enable_sm80_to_sm89INS1_16FlashAttnBwdSm80INS1_25CollectiveMainloopBwdSm80ILi2ELi2EN4cute5tupleIJNS5_1CILi128EEES8_NS7_ILi64EEEEEENS_6half_tEfNS_4arch4Sm80ELb1ELb0ELb1ELb1ELb0ELb0ELb0ELb0ELi2ELi4ELi4ELi4ELb0EEENS1_24CollectiveEpilogueBwdGQAISA_fSD_Li256ELb1ELb0EEENS1_25SingleTileBwdLPTSchedulerILb1ELi128ELb0EEEEEEEEEvNT_6ParamsE$_ZN4cute3eso3ESOILb1ELb0EJNS_6LayoutINS_5tupleIJNS3_IJNS_1CILi8EEENS4_ILi1EEEEEEEEENS3_IJNS3_IJS6_NS4_ILi0EEEEEEEEEEEiEEC2ERKSC_RKi) ;  /* 0xfffbdb7000007944 */ /* 0x002fea0003c3ffff */
[----:B------:R-:W-:Y:S01]  /*4a5f0*/  MOV R46, 0x4a650 ;  /* 0x0004a650002e7802 */ /* 0x000fe20000000f00 */
[----:B------:R-:W2:Y:S01]  /*4a600*/  LDL R3, [R1+0x1580] ;  /* 0x0015800001037983 */ /* 0x000ea20000100800 */
[----:B------:R-:W-:Y:S01]  /*4a610*/  IMAD.MOV.U32 R38, RZ, RZ, R82 ;  /* 0x000000ffff267224 */ /* 0x000fe200078e0052 */
[C---:B--2---:R-:W-:Y:S04]  /*4a620*/  LEA R2, P0, R3.reuse, R44, 0x1 ;  /* 0x0000002c03027211 */ /* 0x044fe800078008ff */
[----:B------:R-:W-:Y:S04]  /*4a630*/  LEA.HI.X.SX32 R3, R3, R45, 0x1, P0 ;  /* 0x0000002d03037211 */ /* 0x000fe800000f0eff */
[----:B-1----:R-:W-:Y:S05]  /*4a640*/  CALL.REL.NOINC `($_ZN7cutlass13device_kernelIN5flash19enable_sm80_to_sm89INS1_16FlashAttnBwdSm80INS1_25CollectiveMainloopBwdSm80ILi2ELi2EN4cute5tupleIJNS5_1CILi128EEES8_NS7_ILi64EEEEEENS_6half_tEfNS_4arch4Sm80ELb1ELb0ELb1ELb1ELb0ELb0ELb0ELb0ELi2ELi4ELi4ELi4ELb0EEENS1_24CollectiveEpilogueBwdGQAISA_fSD_Li256ELb1ELb0EEENS1_25SingleTileBwdLPTSchedulerILb1ELi128ELb0EEEEEEEEEvNT_6ParamsE$_ZN4cute8smem_ptrIPN7cutlass6half_tEECI1NS_12iter_adaptorIS3_S4_EEES3_) ;  /* 0xfffbe8e000007944 */ /* 0x002fea0003c3ffff */
[----:B-1----:R1:W5:Y:S01]  /*4a650*/  LDL.64 R2, [R1+0x1580] ;  /* 0x0015800001027983 */ /* 0x0023620000100a00 */
[----:B------:R-:W-:Y:S03]  /*4a660*/  MOV R38, 0x4a680 ;  /* 0x0004a68000267802 */ /* 0x000fe60000000f00 */
[----:B-1---5:R-:W-:Y:S05]  /*4a670*/  CALL.REL.NOINC `($_ZN7cutlass13device_kernelIN5flash19enable_sm80_to_sm89INS1_16FlashAttnBwdSm80INS1_25CollectiveMainloopBwdSm80ILi2ELi2EN4cute5tupleIJNS5_1CILi128EEES8_NS7_ILi64EEEEEENS_6half_tEfNS_4arch4Sm80ELb1ELb0ELb1ELb1ELb0ELb0ELb0ELb0ELi2ELi4ELi4ELi4ELb0EEENS1_24CollectiveEpilogueBwdGQAISA_fSD_Li256ELb1ELb0EEENS1_25SingleTileBwdLPTSchedulerILb1ELi128ELb0EEEEEEEEEvNT_6ParamsE$_ZN4cute3eso3ESOILb1ELb0EJNS_6LayoutINS_5tupleIJNS3_IJNS_1CILi8EEENS4_ILi1EEEEEEEEENS3_IJNS3_IJS6_NS4_ILi0EEEEEEEEEEENS_10ViewEngineINS_8smem_ptrIPN7cutlass6half_tEEEEEEEC2ERKSC_RKSJ_) ;  /* 0xfffbda5000007944 */ /* 0x022fea0003c3ffff */
[----:B------:R-:W-:Y:S01]  /*4a680*/  MOV R47, RZ ;  /* 0x000000ff002f7202 */ /* 0x000fe20000000f00 */
[----:B-1----:R1:W5:Y:S01]  /*4a690*/  LDL.64 R2, [R1+0x1580] ;  /* 0x0015800001027983 */ /* 0x0023620000100a00 */
[----:B------:R-:W-:Y:S03]  /*4a6a0*/  MOV R46, 0x4a6c0 ;  /* 0x0004a6c0002e7802 */ /* 0x000fe60000000f00 */
[----:B-1---5:R-:W-:Y:S05]  /*4a6b0*/  CALL.REL.NOINC `($_ZN7cutlass13device_kernelIN5flash19enable_sm80_to_sm89INS1_16FlashAttnBwdSm80INS1_25CollectiveMainloopBwdSm80ILi2ELi2EN4cute5tupleIJNS5_1CILi128EEES8_NS7_ILi64EEEEEENS_6half_tEfNS_4arch4Sm80ELb1ELb0ELb1ELb1ELb0ELb0ELb0ELb0ELi2ELi4ELi4ELi4ELb0EEENS1_24CollectiveEpilogueBwdGQAISA_fSD_Li256ELb1ELb0EEENS1_25SingleTileBwdLPTSchedulerILb1ELi128ELb0EEEEEEEEEvNT_6ParamsE$_ZN4cute3eso3ESOILb1ELb0EJNS_10UnderscoreEiEEC2ERKS2_RKi) ;  /* 0xfffbc76000007944 */ /* 0x022fea0003c3ffff */
[----:B------:R-:W-:Y:S01]  /*4a6c0*/  MOV R38, 0x4a700 ;  /* 0x0004a70000267802 */ /* 0x000fe20000000f00 */
[----:B------:R-:W2:Y:S02]  /*4a6d0*/  LDL R37, [R1+0x1580] ;  /* 0x0015800001257983 */ /* 0x000ea40000100800 */
[----:B--2---:R-:W-:Y:S02]  /*4a6e0*/  SHF.L.U32 R37, R37, 0x3, RZ ;  /* 0x0000000325257819 */ /* 0x004fe400000006ff */
[----:B-1----:R-:W-:Y:S05]  /*4a6f0*/  CALL.REL.NOINC `($_ZN7cutlass13device_kernelIN5flash19enable_sm80_to_sm89INS1_16FlashAttnBwdSm80INS1_25CollectiveMainloopBwdSm80ILi2ELi2EN4cute5tupleIJNS5_1CILi128EEES8_NS7_ILi64EEEEEENS_6half_tEfNS_4arch4Sm80ELb1ELb0ELb1ELb1ELb0ELb0ELb0ELb0ELi2ELi4ELi4ELi4ELb0EEENS1_24CollectiveEpilogueBwdGQAISA_fSD_Li256ELb1ELb0EEENS1_25SingleTileBwdLPTSchedulerILb1ELi128ELb0EEEEEEEEEvNT_6ParamsE$_ZN4cute3eso3ESOILb1ELb0EJNS_6LayoutINS_5tupleIJNS3_IJNS_1CILi8EEENS4_ILi1EEEEEEEEENS3_IJNS3_IJS6_NS4_ILi0EEEEEEEEEEEiEEC2ERKSC_RKi) ;  /* 0xfffbda6000007944 */ /* 0x002fea0003c3ffff */
[----:B------:R-:W-:Y:S01]  /*4a700*/  MOV R38, 0x4a750 ;  /* 0x0004a75000267802 */ /* 0x000fe20000000f00 */
[----:B-1----:R-:W2:Y:S02]  /*4a710*/  LDL R37, [R1+0x1580] ;  /* 0x0015800001257983 */ /* 0x002ea40000100800 */
[C---:B--2---:R-:W-:Y:S04]  /*4a720*/  LEA R46, P0, R37.reuse, R42, 0x1 ;  /* 0x0000002a252e7211 */ /* 0x044fe800078008ff */
[----:B------:R-:W-:Y:S04]  /*4a730*/  LEA.HI.X.SX32 R37, R37, R43, 0x1, P0 ;  /* 0x0000002b25257211 */ /* 0x000fe800000f0eff */
[----:B------:R-:W-:Y:S05]  /*4a740*/  CALL.REL.NOINC `($_ZN7cutlass13device_kernelIN5flash19enable_sm80_to_sm89INS1_16FlashAttnBwdSm80INS1_25CollectiveMainloopBwdSm80ILi2ELi2EN4cute5tupleIJNS5_1CILi128EEES8_NS7_ILi64EEEEEENS_6half_tEfNS_4arch4Sm80ELb1ELb0ELb1ELb1ELb0ELb0ELb0ELb0ELi2ELi4ELi4ELi4ELb0EEENS1_24CollectiveEpilogueBwdGQAISA_fSD_Li256ELb1ELb0EEENS1_25SingleTileBwdLPTSchedulerILb1ELi128ELb0EEEEEEEEEvNT_6ParamsE$_ZN4cute3eso3ESOILb1ELb0EJNS_6LayoutINS_5tupleIJNS3_IJNS_1CILi8EEENS4_ILi1EEEEEEEEENS3_IJNS3_IJS6_NS4_ILi0EEEEEEEEEEENS_10ViewEngineIPN7cutlass6half_tEEEEEC2ERKSC_RKSH_) ;  /* 0xfffbd9c000007944 */ /* 0x000fea0003c3ffff */
[----:B------:R-:W-:Y:S01]  /*4a750*/  MOV R38, R82 ;  /* 0x0000005200267202 */ /* 0x000fe20000000f00 */
[----:B-1----:R1:W5:Y:S01]  /*4a760*/  LDL.64 R36, [R1+0x1580] ;  /* 0x0015800001247983 */ /* 0x0023620000100a00 */
[----:B------:R-:W-:Y:S03]  /*4a770*/  MOV R46, 0x4a790 ;  /* 0x0004a790002e7802 */ /* 0x000fe60000000f00 */
[----:B-1---5:R-:W-:Y:S05]  /*4a780*/  CALL.REL.NOINC `($_ZN7cutlass13device_kernelIN5flash19enable_sm80_to_sm89INS1_16FlashAttnBwdSm80INS1_25CollectiveMainloopBwdSm80ILi2ELi2EN4cute5tupleIJNS5_1CILi128EEES8_NS7_ILi64EEEEEENS_6half_tEfNS_4arch4Sm80ELb1ELb0ELb1ELb1ELb0ELb0ELb0ELb0ELi2ELi4ELi4ELi4ELb0EEENS1_24CollectiveEpilogueBwdGQAISA_fSD_Li256ELb1ELb0EEENS1_25SingleTileBwdLPTSchedulerILb1ELi128ELb0EEEEEEEEEvNT_6ParamsE$_ZN4cute8smem_ptrIPN7cutlass6half_tEECI1NS_12iter_adaptorIS3_S4_EEES3_) ;  /* 0xfffbe7a000007944 */ /* 0x022fea0003c3ffff */
[----:B-1----:R1:W5:Y:S01]  /*4a790*/  LDL.64 R2, [R1+0x1580] ;  /* 0x0015800001027983 */ /* 0x0023620000100a00 */
[----:B------:R-:W-:Y:S03]  /*4a7a0*/  MOV R46, 0x4a7c0 ;  /* 0x0004a7c0002e7802 */ /* 0x000fe60000000f00 */
[----:B-1---5:R-:W-:Y:S05]  /*4a7b0*/  CALL.REL.NOINC `($_ZN7cutlass13device_kernelIN5flash19enable_sm80_to_sm89INS1_16FlashAttnBwdSm80INS1_25CollectiveMainloopBwdSm80ILi2ELi2EN4cute5tupleIJNS5_1CILi128EEES8_NS7_ILi64EEEEEENS_6half_tEfNS_4arch4Sm80ELb1ELb0ELb1ELb1ELb0ELb0ELb0ELb0ELi2ELi4ELi4ELi4ELb0EEENS1_24CollectiveEpilogueBwdGQAISA_fSD_Li256ELb1ELb0EEENS1_25SingleTileBwdLPTSchedulerILb1ELi128ELb0EEEEEEEEEvNT_6ParamsE$_ZN4cute8smem_ptrIPN7cutlass9uint128_tEECI1NS_12iter_adaptorIS3_S4_EEES3_) ;  /* 0xfffbe7b000007944 */ /* 0x022fea0003c3ffff */
[----:B-1----:R1:W5:Y:S01]  /*4a7c0*/  LDL.64 R2, [R1+0x1580] ;  /* 0x0015800001027983 */ /* 0x0023620000100a00 */
[----:B------:R-:W-:Y:S03]  /*4a7d0*/  MOV R46, 0x4a7f0 ;  /* 0x0004a7f0002e7802 */ /* 0x000fe60000000f00 */
[----:B-1---5:R-:W-:Y:S05]  /*4a7e0*/  CALL.REL.NOINC `($_ZN7cutlass13device_kernelIN5flash19enable_sm80_to_sm89INS1_16FlashAttnBwdSm80INS1_25CollectiveMainloopBwdSm80ILi2ELi2EN4cute5tupleIJNS5_1CILi128EEES8_NS7_ILi64EEEEEENS_6half_tEfNS_4arch4Sm80ELb1ELb0ELb1ELb1ELb0ELb0ELb0ELb0ELi2ELi4ELi4ELi4ELb0EEENS1_24CollectiveEpilogueBwdGQAISA_fSD_Li256ELb1ELb0EEENS1_25SingleTileBwdLPTSchedulerILb1ELi128ELb0EEEEEEEEEvNT_6ParamsE$_ZN4cute3eso3ESOILb1ELb0EJNS_6LayoutINS_5tupleIJNS3_IJNS_1CILi1EEES5_EEEEEENS3_IJNS3_IJS5_NS4_ILi0EEEEEEEEEEENS_10ViewEngineINS_8smem_ptrIPN7cutlass9uint128_tEEEEEEEC2ERKSB_RKSI_) ;  /* 0xfffbd39000007944 */ /* 0x022fea0003c3ffff */
[----:B------:R2:W5:Y:S01]  /*4a7f0*/  LDL R41, [R1+0x1580] ;  /* 0x0015800001297983 */ /* 0x0005620000100800 */
[----:B-1----:R-:W-:Y:S03]  /*4a800*/  MOV R38, 0x4a820 ;  /* 0x0004a82000267802 */ /* 0x002fe60000000f00 */
[----:B--2--5:R-:W-:Y:S05]  /*4a810*/  CALL.REL.NOINC `($_ZN7cutlass13device_kernelIN5flash19enable_sm80_to_sm89INS1_16FlashAttnBwdSm80INS1_25CollectiveMainloopBwdSm80ILi2ELi2EN4cute5tupleIJNS5_1CILi128EEES8_NS7_ILi64EEEEEENS_6half_tEfNS_4arch4Sm80ELb1ELb0ELb1ELb1ELb0ELb0ELb0ELb0ELi2ELi4ELi4ELi4ELb0EEENS1_24CollectiveEpilogueBwdGQAISA_fSD_Li256ELb1ELb0EEENS1_25SingleTileBwdLPTSchedulerILb1ELi128ELb0EEEEEEEEEvNT_6ParamsE$_ZN4cute3eso3ESOILb1ELb0EJNS_6LayoutINS_5tupleIJNS3_IJNS_1CILi4EEENS4_ILi1EEEEEEEEENS3_IJNS3_IJS6_NS4_ILi0EEEEEEEEEEENS_10ViewEngineIPjEEEEC2ERKSC_RKSF_) ;  /* 0xfffbd87000007944 */ /* 0x024fea0003c3ffff */
        /* <DEDUP_REMOVED lines=9> */
[----:B-1----:R-:W-:Y:S05]  /*4a8b0*/  CALL.REL.NOINC `($_ZN7cutlass13device_kernelIN5flash19enable_sm80_to_sm89INS1_16FlashAttnBwdSm80INS1_25CollectiveMainloopBwdSm80ILi2ELi2EN4cute5tupleIJNS5_1CILi128EEES8_NS7_ILi64EEEEEENS_6half_tEfNS_4arch4Sm80ELb1ELb0ELb1ELb1ELb0ELb0ELb0ELb0ELi2ELi4ELi4ELi4ELb0EEENS1_24CollectiveEpilogueBwdGQAISA_fSD_Li256ELb1ELb0EEENS1_25SingleTileBwdLPTSchedulerILb1ELi128ELb0EEEEEEEEEvNT_6ParamsE$_ZN4cute3eso3ESOILb1ELb0EJNS_10UnderscoreEiEEC2ERKS2_RKi) ;  /* 0xfffbc56000007944 */ /* 0x002fea0003c3ffff */
        /* <DEDUP_REMOVED lines=13> */
[----:B------:R-:W-:Y:S01]  /*4a990*/  MOV R47, 0x1 ;  /* 0x00000001002f7802 */ /* 0x000fe20000000f00 */
        /* <DEDUP_REMOVED lines=34> */
[----:B-1----:R-:W-:Y:S05]  /*4abc0*/  CALL.REL.NOINC `($_ZN7cutlass13device_kernelIN5flash19enable_sm80_to_sm89INS1_16FlashAttnBwdSm80INS1_25CollectiveMainloopBwdSm80ILi2ELi2EN4cute5tupleIJNS5_1CILi128EEES8_NS7_ILi64EEEEEENS_6half_tEfNS_4arch4Sm80ELb1ELb0ELb1ELb1ELb0ELb0ELb0ELb0ELi2ELi4ELi4ELi4ELb0EEENS1_24CollectiveEpilogueBwdGQAISA_fSD_Li256ELb1ELb0EEENS1_25SingleTileBwdLPTSchedulerILb1ELi128ELb0EEEEEEEEEvNT_6ParamsE$_ZN4cute3eso3ESOILb1ELb0EJNS_10UnderscoreES2_iEEC2ERKS2_S5_RKi) ;  /* 0xfffbc21000007944 */ /* 0x002fea0003c3ffff */
[----:B------:R2:W5:Y:S01]  /*4abd0*/  LDL R39, [R1+0x1580] ;  /* 0x0015800001277983 */ /* 0x0005620000100800 */
[----:B-1----:R-:W-:Y:S03]  /*4abe0*/  MOV R2, 0x4ac10 ;  /* 0x0004ac1000027802 */ /* 0x002fe60000000f00 */
[----:B------:R2:W5:Y:S04]  /*4abf0*/  LD.E R3, [R92.64] ;  /* 0x000000085c037980 */ /* 0x000568000c101900 */
[----:B--2--5:R-:W-:Y:S05]  /*4ac00*/  CALL.REL.NOINC `($_ZN7cutlass13device_kernelIN5flash19enable_sm80_to_sm89INS1_16FlashAttnBwdSm80INS1_25CollectiveMainloopBwdSm80ILi2ELi2EN4cute5tupleIJNS5_1CILi128EEES8_NS7_ILi64EEEEEENS_6half_tEfNS_4arch4Sm80ELb1ELb0ELb1ELb1ELb0ELb0ELb0ELb0ELi2ELi4ELi4ELi4ELb0EEENS1_24CollectiveEpilogueBwdGQAISA_fSD_Li256ELb1ELb0EEENS1_25SingleTileBwdLPTSchedulerILb1ELi128ELb0EEEEEEEEEvNT_6ParamsE$_ZZN4cute5sliceINS_5tupleIJNS_10UnderscoreES2_iEEENS1_IJNS1_IJNS_1CILi1EEENS4_ILi0EEEEEEiNS4_ILi1024EEEEEEEEDaRKT_RKT0_ENKUlRKT_RKT0_E_clIS2_iEEDaSI_SL_) ;  /* 0xfffbec5000007944 */ /* 0x024fea0003c3ffff */
[----:B------:R-:W-:Y:S02]  /*4ac10*/  MOV R2, 0x4ac30 ;  /* 0x0004ac3000027802 */ /* 0x000fe40000000f00 */
[----:B------:R-:W-:Y:S05]  /*4ac20*/  CALL.REL.NOINC `($_ZN7cutlass13device_kernelIN5flash19enable_sm80_to_sm89INS1_16FlashAttnBwdSm80INS1_25CollectiveMainloopBwdSm80ILi2ELi2EN4cute5tupleIJNS5_1CILi128EEES8_NS7_ILi64EEEEEENS_6half_tEfNS_4arch4Sm80ELb1ELb0ELb1ELb1ELb0ELb0ELb0ELb0ELi2ELi4ELi4ELi4ELb0EEENS1_24CollectiveEpilogueBwdGQAISA_fSD_Li256ELb1ELb0EEENS1_25SingleTileBwdLPTSchedulerILb1ELi128ELb0EEEEEEEEEvNT_6ParamsE$_ZZN4cute12filter_tupleINS_5tupleIJNS_10UnderscoreES2_iEEENS1_IJNS1_IJNS_1CILi1EEENS4_ILi0EEEEEEiNS4_ILi1024EEEEEEZNS_5sliceIS3_S9_EEDaRKT_RKT0_EUlRKT_RKT0_E_EEDaSD_SG_OT1_ENKUlDpSJ_E_clIJNS1_IJS7_EEENS1_IJiEEENS1_IJEEEEEEDaSQ_) ;  /* 0xfffbe61000007944 */ /* 0x000fea0003c3ffff */
[----:B------:R-:W-:Y:S02]  /*4ac30*/  MOV R36, 0x4ac50 ;  /* 0x0004ac5000247802 */ /* 0x000fe40000000f00 */
[----:B------:R-:W-:Y:S05]  /*4ac40*/  CALL.REL.NOINC `($_ZN7cutlass13device_kernelIN5flash19enable_sm80_to_sm89INS1_16FlashAttnBwdSm80INS1_25CollectiveMainloopBwdSm80ILi2ELi2EN4cute5tupleIJNS5_1CILi128EEES8_NS7_ILi64EEEEEENS_6half_tEfNS_4arch4Sm80ELb1ELb0ELb1ELb1ELb0ELb0ELb0ELb0ELi2ELi4ELi4ELi4ELb0EEENS1_24CollectiveEpilogueBwdGQAISA_fSD_Li256ELb1ELb0EEENS1_25SingleTileBwdLPTSchedulerILb1ELi128ELb0EEEEEEEEEvNT_6ParamsE$_ZN4cute5tupleIJNS0_IJNS0_IJNS_1CILi8EEENS1_ILi1EEEEEENS1_ILi2EEEEEENS0_IJNS0_IJS3_NS1_ILi0EEEEEEiEEEEEC2ERKS6_RKS9_) ;  /* 0xfffbdfb000007944 */ /* 0x000fea0003c3ffff */
[----:B------:R2:W5:Y:S01]  /*4ac50*/  LDL R38, [R1+0x1580] ;  /* 0x0015800001267983 */ /* 0x0005620000100800 */
[----:B-1----:R-:W-:Y:S02]  /*4ac60*/  SHF.L.U32 R2, R39, 0xa, RZ ;  /* 0x0000000a27027819 */ /* 0x002fe400000006ff */
[----:B------:R-:W-:Y:S03]  /*4ac70*/  MOV R36, 0x4aca0 ;  /* 0x0004aca000247802 */ /* 0x000fe60000000f00 */
[----:B------:R2:W-:Y:S04]  /*4ac80*/  STL [R1+0x15b0], R2 ;  /* 0x0015b00201007387 */ /* 0x0005e80000100800 */
[----:B--2--5:R-:W-:Y:S05]  /*4ac90*/  CALL.REL.NOINC `($_ZN7cutlass13device_kernelIN5flash19enable_sm80_to_sm89INS1_16FlashAttnBwdSm80INS1_25CollectiveMainloopBwdSm80ILi2ELi2EN4cute5tupleIJNS5_1CILi128EEES8_NS7_ILi64EEEEEENS_6half_tEfNS_4arch4Sm80ELb1ELb0ELb1ELb1ELb0ELb0ELb0ELb0ELi2ELi4ELi4ELi4ELb0EEENS1_24CollectiveEpilogueBwdGQAISA_fSD_Li256ELb1ELb0EEENS1_25SingleTileBwdLPTSchedulerILb1ELi128ELb0EEEEEEEEEvNT_6ParamsE$_ZN4cute3eso3ESOILb0ELb0EJNS_6LayoutINS_5tupleIJNS3_IJNS_1CILi8EEENS4_ILi1EEEEEENS4_ILi2EEEEEENS3_IJNS3_IJS6_NS4_ILi0EEEEEEiEEEEEiEEC2ERKSD_RKi) ;  /* 0xfffbb8a000007944 */ /* 0x024fea0003c3ffff */
[----:B-1----:R-:W2:Y:S01]  /*4aca0*/  LD.E.64 R2, [R92.64+0x8] ;  /* 0x000008085c027980 */ /* 0x002ea2000c101b00 */
[----:B------:R-:W-:Y:S01]  /*4acb0*/  MOV R46, 0x4ad10 ;  /* 0x0004ad10002e7802 */ /* 0x000fe20000000f00 */
[----:B------:R-:W-:Y:S02]  /*4acc0*/  IMAD.MOV.U32 R38, RZ, RZ, R82 ;  /* 0x000000ffff267224 */ /* 0x000fe400078e0052 */
[----:B------:R-:W2:Y:S02]  /*4acd0*/  LDL.64 R36, [R1+0x1580] ;  /* 0x0015800001247983 */ /* 0x000ea40000100a00 */
[C---:B--2---:R-:W-:Y:S04]  /*4ace0*/  LEA R2, P0, R37.reuse, R2, 0x1 ;  /* 0x0000000225027211 */ /* 0x044fe800078008ff */
[----:B------:R-:W-:Y:S04]  /*4acf0*/  LEA.HI.X.SX32 R3, R37, R3, 0x1, P0 ;  /* 0x0000000325037211 */ /* 0x000fe800000f0eff */
[----:B------:R-:W-:Y:S05]  /*4ad00*/  CALL.REL.NOINC `($_ZN7cutlass13device_kernelIN5flash19enable_sm80_to_sm89INS1_16FlashAttnBwdSm80INS1_25CollectiveMainloopBwdSm80ILi2ELi2EN4cute5tupleIJNS5_1CILi128EEES8_NS7_ILi64EEEEEENS_6half_tEfNS_4arch4Sm80ELb1ELb0ELb1ELb1ELb0ELb0ELb0ELb0ELi2ELi4ELi4ELi4ELb0EEENS1_24CollectiveEpilogueBwdGQAISA_fSD_Li256ELb1ELb0EEENS1_25SingleTileBwdLPTSchedulerILb1ELi128ELb0EEEEEEEEEvNT_6ParamsE$_ZN4cute8smem_ptrIPN7cutlass6half_tEECI1NS_12iter_adaptorIS3_S4_EEES3_) ;  /* 0xfffbe22000007944 */ /* 0x000fea0003c3ffff */
[----:B-1----:R-:W2:Y:S01]  /*4ad10*/  LDL.64 R2, [R1+0x1580] ;  /* 0x0015800001027983 */ /* 0x002ea20000100a00 */
[----:B------:R-:W-:Y:S03]  /*4ad20*/  MOV R38, 0x4ad50 ;  /* 0x0004ad5000267802 */ /* 0x000fe60000000f00 */
[----:B--2---:R1:W-:Y:S04]  /*4ad30*/  STL.64 [R1+0x15b0], R2 ;  /* 0x0015b00201007387 */ /* 0x0043e80000100a00 */
[----:B-1----:R-:W-:Y:S05]  /*4ad40*/  CALL.REL.NOINC `($_ZN7cutlass13device_kernelIN5flash19enable_sm80_to_sm89INS1_16FlashAttnBwdSm80INS1_25CollectiveMainloopBwdSm80ILi2ELi2EN4cute5tupleIJNS5_1CILi128EEES8_NS7_ILi64EEEEEENS_6half_tEfNS_4arch4Sm80ELb1ELb0ELb1ELb1ELb0ELb0ELb0ELb0ELi2ELi4ELi4ELi4ELb0EEENS1_24CollectiveEpilogueBwdGQAISA_fSD_Li256ELb1ELb0EEENS1_25SingleTileBwdLPTSchedulerILb1ELi128ELb0EEEEEEEEEvNT_6ParamsE$_ZN4cute3eso3ESOILb0ELb0EJNS_6LayoutINS_5tupleIJNS3_IJNS_1CILi8EEENS4_ILi1EEEEEENS4_ILi2EEEEEENS3_IJNS3_IJS6_NS4_ILi0EEEEEEiEEEEENS_10ViewEngineINS_8smem_ptrIPN7cutlass6half_tEEEEEEEC2ERKSD_RKSK_) ;  /* 0xfffbb78000007944 */ /* 0x002fea0003c3ffff */
[----:B------:R2:W5:Y:S01]  /*4ad50*/  LDL R37, [R1+0x1580] ;  /* 0x0015800001257983 */ /* 0x0005620000100800 */
[----:B-1----:R-:W-:Y:S02]  /*4ad60*/  MOV R3, R40 ;  /* 0x0000002800037202 */ /* 0x002fe40000000f00 */
[----:B------:R-:W-:Y:S01]  /*4ad70*/  MOV R46, 0x4ada0 ;  /* 0x0004ada0002e7802 */ /* 0x000fe20000000f00 */
[----:B------:R2:W5:Y:S04]  /*4ad80*/  LDL.64 R42, [R1+0x1588] ;  /* 0x00158800012a7983 */ /* 0x0005680000100a00 */
[----:B--2--5:R-:W-:Y:S05]  /*4ad90*/  CALL.REL.NOINC `($_ZN7cutlass13device_kernelIN5flash19enable_sm80_to_sm89INS1_16FlashAttnBwdSm80INS1_25CollectiveMainloopBwdSm80ILi2ELi2EN4cute5tupleIJNS5_1CILi128EEES8_NS7_ILi64EEEEEENS_6half_tEfNS_4arch4Sm80ELb1ELb0ELb1ELb1ELb0ELb0ELb0ELb0ELi2ELi4ELi4ELi4ELb0EEENS1_24CollectiveEpilogueBwdGQAISA_fSD_Li256ELb1ELb0EEENS1_25SingleTileBwdLPTSchedulerILb1ELi128ELb0EEEEEEEEEvNT_6ParamsE$_ZN4cute3eso3ESOILb1ELb0EJNS_10UnderscoreES2_iEEC2ERKS2_S5_RKi) ;  /* 0xfffbc04000007944 */ /* 0x024fea0003c3ffff */
[----:B------:R-:W-:Y:S01]  /*4ada0*/  MOV R36, 0x4ade0 ;  /* 0x0004ade000247802 */ /* 0x000fe20000000f00 */
[----:B-1----:R-:W2:Y:S02]  /*4adb0*/  LDL R3, [R1+0x1580] ;  /* 0x0015800001037983 */ /* 0x002ea40000100800 */
[----:B--2---:R-:W-:Y:S02]  /*4adc0*/  SHF.L.U32 R3, R3, 0x2, RZ ;  /* 0x0000000203037819 */ /* 0x004fe400000006ff */
[----:B------:R-:W-:Y:S05]  /*4add0*/  CALL.REL.NOINC `($_ZN7cutlass13device_kernelIN5flash19enable_sm80_to_sm89INS1_16FlashAttnBwdSm80INS1_25CollectiveMainloopBwdSm80ILi2ELi2EN4cute5tupleIJNS5_1CILi128EEES8_NS7_ILi64EEEEEENS_6half_tEfNS_4arch4Sm80ELb1ELb0ELb1ELb1ELb0ELb0ELb0ELb0ELi2ELi4ELi4ELi4ELb0EEENS1_24CollectiveEpilogueBwdGQAISA_fSD_Li256ELb1ELb0EEENS1_25SingleTileBwdLPTSchedulerILb1ELi128ELb0EEEEEEEEEvNT_6ParamsE$_ZN4cute3eso3ESOILb1ELb0EJNS_6LayoutINS_5tupleIJNS3_IJNS3_IJNS_1CILi4EEENS4_ILi2EEEEEENS4_ILi1EEEEEES6_EEENS3_IJNS3_IJNS3_IJS8_NS4_ILi32EEEEEENS4_ILi0EEEEEENS4_ILi64EEEEEEEEiEEC2ERKSH_RKi) ;  /* 0xfffbc90000007944 */ /* 0x000fea0003c3ffff */
[----:B------:R-:W-:Y:S01]  /*4ade0*/  MOV R36, 0x4ae30 ;  /* 0x0004ae3000247802 */ /* 0x000fe20000000f00 */
[----:B-1----:R-:W2:Y:S02]  /*4adf0*/  LDL R3, [R1+0x1580] ;  /* 0x0015800001037983 */ /* 0x002ea40000100800 */
[C---:B--2---:R-:W-:Y:S04]  /*4ae00*/  LEA R38, P0, R3.reuse, R88, 0x1 ;  /* 0x0000005803267211 */ /* 0x044fe800078008ff */
[----:B------:R-:W-:Y:S04]  /*4ae10*/  LEA.HI.X.SX32 R3, R3, R89, 0x1, P0 ;  /* 0x0000005903037211 */ /* 0x000fe800000f0eff */
[----:B------:R-:W-:Y:S05]  /*4ae20*/  CALL.REL.NOINC `($_ZN7cutlass13device_kernelIN5flash19enable_sm80_to_sm89INS1_16FlashAttnBwdSm80INS1_25CollectiveMainloopBwdSm80ILi2ELi2EN4cute5tupleIJNS5_1CILi128EEES8_NS7_ILi64EEEEEENS_6half_tEfNS_4arch4Sm80ELb1ELb0ELb1ELb1ELb0ELb0ELb0ELb0ELi2ELi4ELi4ELi4ELb0EEENS1_24CollectiveEpilogueBwdGQAISA_fSD_Li256ELb1ELb0EEENS1_25SingleTileBwdLPTSchedulerILb1ELi128ELb0EEEEEEEEEvNT_6ParamsE$_ZN4cute3eso3ESOILb1ELb0EJNS_6LayoutINS_5tupleIJNS3_IJNS3_IJNS_1CILi4EEENS4_ILi2EEEEEENS4_ILi1EEEEEES6_EEENS3_IJNS3_IJNS3_IJS8_NS4_ILi32EEEEEENS4_ILi0EEEEEENS4_ILi64EEEEEEEENS_10ViewEngineIPN7cutlass6half_tEEEEEC2ERKSH_RKSM_) ;  /* 0xfffbc85000007944 */ /* 0x000fea0003c3ffff */
[----:B-1----:R1:W5:Y:S01]  /*4ae30*/  LDL.64 R2, [R1+0x1580] ;  /* 0x0015800001027983 */ /* 0x0023620000100a00 */
[----:B------:R-:W-:Y:S03]  /*4ae40*/  MOV R36, 0x4ae60 ;  /* 0x0004ae6000247802 */ /* 0x000fe60000000f00 */
[----:B-1---5:R-:W-:Y:S05]  /*4ae50*/  CALL.REL.NOINC `($_ZN7cutlass13device_kernelIN5flash19enable_sm80_to_sm89INS1_16FlashAttnBwdSm80INS1_25CollectiveMainloopBwdSm80ILi2ELi2EN4cute5tupleIJNS5_1CILi128EEES8_NS7_ILi64EEEEEENS_6half_tEfNS_4arch4Sm80ELb1ELb0ELb1ELb1ELb0ELb0ELb0ELb0ELi2ELi4ELi4ELi4ELb0EEENS1_24CollectiveEpilogueBwdGQAISA_fSD_Li256ELb1ELb0EEENS1_25SingleTileBwdLPTSchedulerILb1ELi128ELb0EEEEEEEEEvNT_6ParamsE$_ZZN4cute4takeILi1ELi2ENS_5tupleIJNS1_IJNS_1CILi1EEENS2_ILi0EEEEEEiEEEEEDaRKT1_ENKUlDpRKT_E_clIJiEEEDaSD_) ;  /* 0xfffbe8a000007944 */ /* 0x022fea0003c3ffff */
[----:B------:R-:W-:Y:S02]  /*4ae60*/  MOV R38, 0x4ae80 ;  /* 0x0004ae8000267802 */ /* 0x000fe40000000f00 */
[----:B------:R-:W-:Y:S05]  /*4ae70*/  CALL.REL.NOINC `($_ZN7cutlass13device_kernelIN5flash19enable_sm80_to_sm89INS1_16FlashAttnBwdSm80INS1_25CollectiveMainloopBwdSm80ILi2ELi2EN4cute5tupleIJNS5_1CILi128EEES8_NS7_ILi64EEEEEENS_6half_tEfNS_4arch4Sm80ELb1ELb0ELb1ELb1ELb0ELb0ELb0ELb0ELi2ELi4ELi4ELi4ELb0EEENS1_24CollectiveEpilogueBwdGQAISA_fSD_Li256ELb1ELb0EEENS1_25SingleTileBwdLPTSchedulerILb1ELi128ELb0EEEEEEEEEvNT_6ParamsE$_ZN4cute3eso3ESOILb1ELb0EJNS_5tupleIJNS_1CILi1EEENS3_ILi0EEEEEENS2_IJiEEEEEC2ERKS6_RKS7_) ;  /* 0xfffbc65000007944 */ /* 0x000fea0003c3ffff */
[----:B-1----:R1:W5:Y:S01]  /*4ae80*/  LDL R37, [R1+0x1580] ;  /* 0x0015800001257983 */ /* 0x0023620000100800 */
[----:B------:R-:W-:Y:S03]  /*4ae90*/  MOV R38, 0x4aeb0 ;  /* 0x0004aeb000267802 */ /* 0x000fe60000000f00 */
[----:B-1---5:R-:W-:Y:S05]  /*4aea0*/  CALL.REL.NOINC `($_ZN7cutlass13device_kernelIN5flash19enable_sm80_to_sm89INS1_16FlashAttnBwdSm80INS1_25CollectiveMainloopBwdSm80ILi2ELi2EN4cute5tupleIJNS5_1CILi128EEES8_NS7_ILi64EEEEEENS_6half_tEfNS_4arch4Sm80ELb1ELb0ELb1ELb1ELb0ELb0ELb0ELb0ELi2ELi4ELi4ELi4ELb0EEENS1_24CollectiveEpilogueBwdGQAISA_fSD_Li256ELb1ELb0EEENS1_25SingleTileBwdLPTSchedulerILb1ELi128ELb0EEEEEEEEEvNT_6ParamsE$_ZN4cute5tupleIJNS0_IJNS0_IJNS_1CILi8EEENS1_ILi1EEEEEENS0_IJNS1_ILi2EEEEEEEEENS0_IJNS0_IJS3_NS1_ILi0EEEEEENS0_IJiEEEEEEEEC2ERKS7_RKSB_) ;  /* 0xfffbdd1000007944 */ /* 0x022fea0003c3ffff */
[----:B------:R2:W5:Y:S01]  /*4aeb0*/  LDL R40, [R1+0x1580] ;  /* 0x0015800001287983 */ /* 0x0005620000100800 */
[----:B------:R-:W-:Y:S03]  /*4aec0*/  MOV R38, 0x4aef0 ;  /* 0x0004aef000267802 */ /* 0x000fe60000000f00 */
[----:B------:R2:W-:Y:S04]  /*4aed0*/  STL.64 [R1+0x15b0], R42 ;  /* 0x0015b02a01007387 */ /* 0x0005e80000100a00 */
[----:B-12--5:R-:W-:Y:S05]  /*4aee0*/  CALL.REL.NOINC `($_ZN7cutlass13device_kernelIN5flash19enable_sm80_to_sm89INS1_16FlashAttnBwdSm80INS1_25CollectiveMainloopBwdSm80ILi2ELi2EN4cute5tupleIJNS5_1CILi128EEES8_NS7_ILi64EEEEEENS_6half_tEfNS_4arch4Sm80ELb1ELb0ELb1ELb1ELb0ELb0ELb0ELb0ELi2ELi4ELi4ELi4ELb0EEENS1_24CollectiveEpilogueBwdGQAISA_fSD_Li256ELb1ELb0EEENS1_25SingleTileBwdLPTSchedulerILb1ELi128ELb0EEEEEEEEEvNT_6ParamsE$_ZN4cute3eso3ESOILb0ELb0EJNS_6LayoutINS_5tupleIJNS3_IJNS_1CILi8EEENS4_ILi1EEEEEENS3_IJNS4_ILi2EEEEEEEEENS3_IJNS3_IJS6_NS4_ILi0EEEEEENS3_IJiEEEEEEEENS_10ViewEngineINS_8smem_ptrIPN7cutlass6half_tEEEEEEEC2ERKSF_RKSM_) ;  /* 0xfffbb57000007944 */ /* 0x026fea0003c3ffff */
[----:B-1----:R1:W5:Y:S01]  /*4aef0*/  LDL R37, [R1+0x1580] ;  /* 0x0015800001257983 */ /* 0x0023620000100800 */
[----:B------:R-:W-:Y:S03]  /*4af00*/  MOV R38, 0x4af30 ;  /* 0x0004af3000267802 */ /* 0x000fe60000000f00 */
[----:B------:R1:W5:Y:S04]  /*4af10*/  LDL R40, [R1+0x1588] ;  /* 0x0015880001287983 */ /* 0x0003680000100800 */
[----:B-1---5:R-:W-:Y:S05]  /*4af20*/  CALL.REL.NOINC `($_ZN7cutlass13device_kernelIN5flash19enable_sm80_to_sm89INS1_16FlashAttnBwdSm80INS1_25CollectiveMainloopBwdSm80ILi2ELi2EN4cute5tupleIJNS5_1CILi128EEES8_NS7_ILi64EEEEEENS_6half_tEfNS_4arch4Sm80ELb1ELb0ELb1ELb1ELb0ELb0ELb0ELb0ELi2ELi4ELi4ELi4ELb0EEENS1_24CollectiveEpilogueBwdGQAISA_fSD_Li256ELb1ELb0EEENS1_25SingleTileBwdLPTSchedulerILb1ELi128ELb0EEEEEEEEEvNT_6ParamsE$_ZN4cute3eso3ESOILb1ELb0EJNS_6LayoutINS_5tupleIJNS3_IJNS3_IJNS_1CILi4EEENS4_ILi2EEEEEENS4_ILi1EEEEEENS3_IJS6_EEEEEENS3_IJNS3_IJNS3_IJS8_NS4_ILi32EEEEEENS4_ILi0EEEEEENS3_IJNS4_ILi64EEEEEEEEEEENS_10ViewEngineIPN7cutlass6half_tEEEEEC2ERKSJ_RKSO_) ;  /* 0xfffbc71000007944 */ /* 0x022fea0003c3ffff */
[----:B-1----:R1:W5:Y:S01]  /*4af30*/  LDL.64 R2, [R1+0x1580] ;  /* 0x0015800001027983 */ /* 0x0023620000100a00 */
[----:B------:R-:W-:Y:S03]  /*4af40*/  MOV R38, 0x4af60 ;  /* 0x0004af6000267802 */ /* 0x000fe60000000f00 */
[----:B-1---5:R-:W-:Y:S05]  /*4af50*/  CALL.REL.NOINC `($_ZN7cutlass13device_kernelIN5flash19enable_sm80_to_sm89INS1_16FlashAttnBwdSm80INS1_25CollectiveMainloopBwdSm80ILi2ELi2EN4cute5tupleIJNS5_1CILi128EEES8_NS7_ILi64EEEEEENS_6half_tEfNS_4arch4Sm80ELb1ELb0ELb1ELb1ELb0ELb0ELb0ELb0ELi2ELi4ELi4ELi4ELb0EEENS1_24CollectiveEpilogueBwdGQAISA_fSD_Li256ELb1ELb0EEENS1_25SingleTileBwdLPTSchedulerILb1ELi128ELb0EEEEEEEEEvNT_6ParamsE$_ZN4cute3eso3ESOILb1ELb0EJNS_6LayoutINS_5tupleIJNS3_IJNS3_IJNS3_IJNS_1CILi4EEENS4_ILi2EEEEEENS4_ILi1EEEEEES8_EEENS3_IJNS3_IJNS3_IJS8_S8_EEES8_EEES6_EEEEEENS3_IJNS3_IJNS3_IJNS3_IJS8_NS4_ILi32EEEEEENS4_ILi0EEEEEESH_EEENS3_IJNS3_IJNS3_IJSH_SH_EEESH_EEENS4_ILi64EEEEEEEEEEENS_10ViewEngineIPN7cutlass6half_tEEEEEC2ERKSP_RKSU_) ;  /* 0xfffbc5b000007944 */ /* 0x022fea0003c3ffff */
        /* <DEDUP_REMOVED lines=16> */
[----:B-1----:R-:W-:Y:S05]  /*4b060*/  CALL.REL.NOINC `($_ZN7cutlass13device_kernelIN5flash19enable_sm80_to_sm89INS1_16FlashAttnBwdSm80INS1_25CollectiveMainloopBwdSm80ILi2ELi2EN4cute5tupleIJNS5_1CILi128EEES8_NS7_ILi64EEEEEENS_6half_tEfNS_4arch4Sm80ELb1ELb0ELb1ELb1ELb0ELb0ELb0ELb0ELi2ELi4ELi4ELi4ELb0EEENS1_24CollectiveEpilogueBwdGQAISA_fSD_Li256ELb1ELb0EEENS1_25SingleTileBwdLPTSchedulerILb1ELi128ELb0EEEEEEEEEvNT_6ParamsE$_ZZN5flash25CollectiveMainloopBwdSm80ILi2ELi2EN4cute5tupleIJNS1_1CILi128EEES4_NS3_ILi64EEEEEEN7cutlass6half_tEfNS7_4arch4Sm80ELb1ELb0ELb1ELb1ELb0ELb0ELb0ELb0ELi2ELi4ELi4ELi4ELb0EE3mmaINS_16FlashAttnBwdSm80ISB_NS_24CollectiveEpilogueBwdGQAIS6_fSA_Li256ELb1ELb0EEENS_25SingleTileBwdLPTSchedulerILb1ELi128ELb0EEEE13SharedStorageENS1_6TensorINS1_11ArrayEngineIfLm32EEENS1_6LayoutINS2_IJNS2_IJNS3_ILi2EEESO_EEESO_NS3_ILi4EEEEEENS2_IJNS2_IJNS3_ILi1EEESO_EEESQ_NS3_ILi8EEEEEEEEEEEEbRKNSB_6ParamsERT0_S12_iNS2_IJiiiEEERT_ENKUlvE0_clEv) ;  /* 0xffffb7f000007944 */ /* 0x002fea0003c3ffff */
.L_x_5274:
        /* <DEDUP_REMOVED lines=36> */
.L_x_5279:
[----:B------:R-:W1:Y:S02]  /*4b2b0*/  LDS R2, [R0] ;  /* 0x0000000000027984 */ /* 0x000e640000000800 */
[----:B-1----:R-:W-:-:S06]  /*4b2c0*/  FADD R3, R4, R2 ;  /* 0x0000000204037221 */ /* 0x002fcc0000000000 */
[----:B------:R-:W1:Y:S02]  /*4b2d0*/  ATOMS.CAST.SPIN R3, [R0], R2, R3 ;  /* 0x000000020003738d */ /* 0x000e640001800003 */
[----:B-1----:R-:W-:-:S13]  /*4b2e0*/  ISETP.EQ.U32.AND P0, PT, R3, 0x1, PT ;  /* 0x000000010300780c */ /* 0x002fda0003f02070 */
[----:B------:R-:W-:Y:S05]  /*4b2f0*/  @!P0 BRA `(.L_x_5279) ;  /* 0xffffffb000008947 */ /* 0x000fea000383ffff */
[----:B------:R-:W-:Y:S05]  /*4b300*/  BRA `(.L_x_5277) ;  /* 0x0000003000007947 */ /* 0x000fea0003800000 */
.L_x_5278:
[----:B------:R-:W2:Y:S02]  /*4b310*/  LD.E R3, [R36.64] ;  /* 0x0000000824037980 */ /* 0x000ea4000c101900 */
[----:B--2---:R-:W-:-:S05]  /*4b320*/  FADD R3, R4, R3 ;  /* 0x0000000304037221 */ /* 0x004fca0000000000 */
[----:B------:R1:W-:Y:S02]  /*4b330*/  ST.E [R36.64], R3 ;  /* 0x0000000324007985 */ /* 0x0003e4000c101908 */
.L_x_5277:
[----:B------:R-:W-:Y:S05]  /*4b340*/  BSYNC B0 ;  /* 0x0000000000007941 */ /* 0x000fea0003800000 */
.L_x_5276:
[----:B------:R-:W2:Y:S01]  /*4b350*/  ATOM.E.ADD.F32.FTZ.RN.STRONG.GPU P0, RZ, [R36.64+0x400], R5 ;  /* 0x0004000524ff798a */ /* 0x000ea2000810e7c8 */
[----:B------:R-:W-:Y:S01]  /*4b360*/  BSSY B0, `(.L_x_5280) ;  /* 0x000000f000007945 */ /* 0x000fe20003800000 */
[----:B--2---:R-:W-:Y:S05]  /*4b370*/  @P0 BRA `(.L_x_5281) ;  /* 0x000000d000000947 */ /* 0x004fea0003800000 */
[----:B------:R-:W2:Y:S02]  /*4b380*/  QSPC.E.S P0, RZ, [R36+0x400] ;  /* 0x0004000024ff73aa */ /* 0x000ea40000000500 */
[----:B--2---:R-:W-:Y:S05]  /*4b390*/  @!P0 BRA `(.L_x_5282) ;  /* 0x0000008000008947 */ /* 0x004fea0003800000 */
[----:B------:R-:W-:-:S04]  /*4b3a0*/  IADD3 R0, R36, 0x400, RZ ;  /* 0x0000040024007810 */ /* 0x000fc80007ffe0ff */
[----:B------:R-:W-:-:S05]  /*4b3b0*/  LOP3.LUT R0, R0, 0xffffff, RZ, 0xc0, !PT ;  /* 0x00ffffff00007812 */ /* 0x000fca00078ec0ff */
.L_x_5283:
[----:B------:R-:W2:Y:S02]  /*4b3c0*/  LDS R2, [R0] ;  /* 0x0000000000027984 */ /* 0x000ea40000000800 */
[----:B-12---:R-:W-:-:S06]  /*4b3d0*/  FADD R3, R5, R2 ;  /* 0x0000000205037221 */ /* 0x006fcc0000000000 */
[----:B------:R-:W1:Y:S02]  /*4b3e0*/  ATOMS.CAST.SPIN R3, [R0], R2, R3 ;  /* 0x000000020003738d */ /* 0x000e640001800003 */
[----:B-1----:R-:W-:-:S13]  /*4b3f0*/  ISETP.EQ.U32.AND P0, PT, R3, 0x1, PT ;  /* 0x000000010300780c */ /* 0x002fda0003f02070 */
[----:B------:R-:W-:Y:S05]  /*4b400*/  @!P0 BRA `(.L_x_5283) ;  /* 0xffffffb000008947 */ /* 0x000fea000383ffff */
[----:B------:R-:W-:Y:S05]  /*4b410*/  BRA `(.L_x_5281) ;  /* 0x0000003000007947 */ /* 0x000fea0003800000 */
.L_x_5282:
[----:B------:R-:W2:Y:S02]  /*4b420*/  LD.E R0, [R36.64+0x400] ;  /* 0x0004000824007980 */ /* 0x000ea4000c101900 */
[----:B--2---:R-:W-:-:S05]  /*4b430*/  FADD R5, R5, R0 ;  /* 0x0000000005057221 */ /* 0x004fca0000000000 */
[----:B------:R2:W-:Y:S02]  /*4b440*/  ST.E [R36.64+0x400], R5 ;  /* 0x0004000524007985 */ /* 0x0005e4000c101908 */
.L_x_5281:
[----:B------:R-:W-:Y:S05]  /*4b450*/  BSYNC B0 ;  /* 0x0000000000007941 */ /* 0x000fea0003800000 */
.L_x_5280:
[----:B------:R-:W3:Y:S01]  /*4b460*/  ATOM.E.ADD.F32.FTZ.RN.STRONG.GPU P0, RZ, [R36.64+0x800], R6 ;  /* 0x0008000624ff798a */ /* 0x000ee2000810e7c8 */
[----:B------:R-:W-:Y:S01]  /*4b470*/  BSSY B0, `(.L_x_5284) ;  /* 0x000000f000007945 */ /* 0x000fe20003800000 */
[----:B---3--:R-:W-:Y:S05]  /*4b480*/  @P0 BRA `(.L_x_5285) ;  /* 0x000000d000000947 */ /* 0x008fea0003800000 */
[----:B------:R-:W3:Y:S02]  /*4b490*/  QSPC.E.S P0, RZ, [R36+0x800] ;  /* 0x0008000024ff73aa */ /* 0x000ee40000000500 */
[----:B---3--:R-:W-:Y:S05]  /*4b4a0*/  @!P0 BRA `(.L_x_5286) ;  /* 0x0000008000008947 */ /* 0x008fea0003800000 */
[----:B------:R-:W-:-:S04]  /*4b4b0*/  IADD3 R0, R36, 0x800, RZ ;  /* 0x0000080024007810 */ /* 0x000fc80007ffe0ff */
[----:B------:R-:W-:-:S05]  /*4b4c0*/  LOP3.LUT R0, R0, 0xffffff, RZ, 0xc0, !PT ;  /* 0x00ffffff00007812 */ /* 0x000fca00078ec0ff */
.L_x_5287:
[----:B------:R-:W3:Y:S02]  /*4b4d0*/  LDS R2, [R0] ;  /* 0x0000000000027984 */ /* 0x000ee40000000800 */
[----:B-1-3--:R-:W-:-:S06]  /*4b4e0*/  FADD R3, R6, R2 ;  /* 0x0000000206037221 */ /* 0x00afcc0000000000 */
[----:B------:R-:W1:Y:S02]  /*4b4f0*/  ATOMS.CAST.SPIN R3, [R0], R2, R3 ;  /* 0x000000020003738d */ /* 0x000e640001800003 */
[----:B-1----:R-:W-:-:S13]  /*4b500*/  ISETP.EQ.U32.AND P0, PT, R3, 0x1, PT ;  /* 0x000000010300780c */ /* 0x002fda0003f02070 */
[----:B------:R-:W-:Y:S05]  /*4b510*/  @!P0 BRA `(.L_x_5287) ;  /* 0xffffffb000008947 */ /* 0x000fea000383ffff */
[----:B------:R-:W-:Y:S05]  /*4b520*/  BRA `(.L_x_5285) ;  /* 0x0000003000007947 */ /* 0x000fea0003800000 */
.L_x_5286:
[----:B-1----:R-:W3:Y:S02]  /*4b530*/  LD.E R3, [R36.64+0x800] ;  /* 0x0008000824037980 */ /* 0x002ee4000c101900 */
[----:B---3--:R-:W-:-:S05]  /*4b540*/  FADD R3, R6, R3 ;  /* 0x0000000306037221 */ /* 0x008fca0000000000 */
[----:B------:R1:W-:Y:S02]  /*4b550*/  ST.E [R36.64+0x800], R3 ;  /* 0x0008000324007985 */ /* 0x0003e4000c101908 */
.L_x_5285:
[----:B------:R-:W-:Y:S05]  /*4b560*/  BSYNC B0 ;  /* 0x0000000000007941 */ /* 0x000fea0003800000 */
.L_x_5284:
[----:B------:R-:W3:Y:S01]  /*4b570*/  ATOM.E.ADD.F32.FTZ.RN.STRONG.GPU P0, RZ, [R36.64+0xc00], R7 ;  /* 0x000c000724ff798a */ /* 0x000ee2000810e7c8 */
[----:B------:R-:W-:Y:S01]  /*4b580*/  BSSY B0, `(.L_x_5288) ;  /* 0x000000f000007945 */ /* 0x000fe20003800000 */
[----:B---3--:R-:W-:Y:S05]  /*4b590*/  @P0 BRA `(.L_x_5289) ;  /* 0x000000d000000947 */ /* 0x008fea0003800000 */
[----:B------:R-:W3:Y:S02]  /*4b5a0*/  QSPC.E.S P0, RZ, [R36+0xc00] ;  /* 0x000c000024ff73aa */ /* 0x000ee40000000500 */
[----:B---3--:R-:W-:Y:S05]  /*4b5b0*/  @!P0 BRA `(.L_x_5290) ;  /* 0x0000008000008947 */ /* 0x008fea0003800000 */
[----:B------:R-:W-:-:S04]  /*4b5c0*/  IADD3 R0, R36, 0xc00, RZ ;  /* 0x00000c0024007810 */ /* 0x000fc80007ffe0ff */
[----:B------:R-:W-:-:S05]  /*4b5d0*/  LOP3.LUT R0, R0, 0xffffff, RZ, 0xc0, !PT ;  /* 0x00ffffff00007812 */ /* 0x000fca00078ec0ff */
.L_x_5291:
[----:B------:R-:W3:Y:S02]  /*4b5e0*/  LDS R2, [R0] ;  /* 0x0000000000027984 */ /* 0x000ee40000000800 */
[----:B-1-3--:R-:W-:-:S06]  /*4b5f0*/  FADD R3, R7, R2 ;  /* 0x0000000207037221 */ /* 0x00afcc0000000000 */
[----:B------:R-:W1:Y:S02]  /*4b600*/  ATOMS.CAST.SPIN R3, [R0], R2, R3 ;  /* 0x000000020003738d */ /* 0x000e640001800003 */
[----:B-1----:R-:W-:-:S13]  /*4b610*/  ISETP.EQ.U32.AND P0, PT, R3, 0x1, PT ;  /* 0x000000010300780c */ /* 0x002fda0003f02070 */
[----:B------:R-:W-:Y:S05]  /*4b620*/  @!P0 BRA `(.L_x_5291) ;  /* 0xffffffb000008947 */ /* 0x000fea000383ffff */
[----:B------:R-:W-:Y:S05]  /*4b630*/  BRA `(.L_x_5289) ;  /* 0x0000003000007947 */ /* 0x000fea0003800000 */
.L_x_5290:
[----:B------:R-:W3:Y:S02]  /*4b640*/  LD.E R0, [R36.64+0xc00] ;  /* 0x000c000824007980 */ /* 0x000ee4000c101900 */
[----:B---3--:R-:W-:-:S05]  /*4b650*/  FADD R7, R7, R0 ;  /* 0x0000000007077221 */ /* 0x008fca0000000000 */
[----:B------:R3:W-:Y:S02]  /*4b660*/  ST.E [R36.64+0xc00], R7 ;  /* 0x000c000724007985 */ /* 0x0007e4000c101908 */
.L_x_5289:
[----:B------:R-:W-:Y:S05]  /*4b670*/  BSYNC B0 ;  /* 0x0000000000007941 */ /* 0x000fea0003800000 */
.L_x_5288:
[----:B------:R-:W4:Y:S01]  /*4b680*/  ATOM.E.ADD.F32.FTZ.RN.STRONG.GPU P0, RZ, [R36.64+0x1000], R8 ;  /* 0x0010000824ff798a */ /* 0x000f22000810e7c8 */
[----:B------:R-:W-:Y:S01]  /*4b690*/  BSSY B0, `(.L_x_5292) ;  /* 0x000000f000007945 */ /* 0x000fe20003800000 */
[----:B----4-:R-:W-:Y:S05]  /*4b6a0*/  @P0 BRA `(.L_x_5293) ;  /* 0x000000d000000947 */ /* 0x010fea0003800000 */
[----:B------:R-:W4:Y:S02]  /*4b6b0*/  QSPC.E.S P0, RZ, [R36+0x1000] ;  /* 0x0010000024ff73aa */ /* 0x000f240000000500 */
[----:B----4-:R-:W-:Y:S05]  /*4b6c0*/  @!P0 BRA `(.L_x_5294) ;  /* 0x0000008000008947 */ /* 0x010fea0003800000 */
[----:B------:R-:W-:-:S04]  /*4b6d0*/  IADD3 R0, R36, 0x1000, RZ ;  /* 0x0000100024007810 */ /* 0x000fc80007ffe0ff */
[----:B------:R-:W-:-:S05]  /*4b6e0*/  LOP3.LUT R0, R0, 0xffffff, RZ, 0xc0, !PT ;  /* 0x00ffffff00007812 */ /* 0x000fca00078ec0ff */
.L_x_5295:
[----:B------:R-:W4:Y:S02]  /*4b6f0*/  LDS R2, [R0] ;  /* 0x0000000000027984 */ /* 0x000f240000000800 */
[----:B-1--4-:R-:W-:-:S06]  /*4b700*/  FADD R3, R8, R2 ;  /* 0x0000000208037221 */ /* 0x012fcc0000000000 */
[----:B------:R-:W1:Y:S02]  /*4b710*/  ATOMS.CAST.SPIN R3, [R0], R2, R3 ;  /* 0x000000020003738d */ /* 0x000e640001800003 */
[----:B-1----:R-:W-:-:S13]  /*4b720*/  ISETP.EQ.U32.AND P0, PT, R3, 0x1, PT ;  /* 0x000000010300780c */ /* 0x002fda0003f02070 */
[----:B------:R-:W-:Y:S05]  /*4b730*/  @!P0 BRA `(.L_x_5295) ;  /* 0xffffffb000008947 */ /* 0x000fea000383ffff */
[----:B------:R-:W-:Y:S05]  /*4b740*/  BRA `(.L_x_5293) ;  /* 0x0000003000007947 */ /* 0x000fea0003800000 */
.L_x_5294:
[----:B-1----:R-:W4:Y:S02]  /*4b750*/  LD.E R3, [R36.64+0x1000] ;  /* 0x0010000824037980 */ /* 0x002f24000c101900 */
[----:B----4-:R-:W-:-:S05]  /*4b760*/  FADD R3, R8, R3 ;  /* 0x0000000308037221 */ /* 0x010fca0000000000 */
[----:B------:R1:W-:Y:S02]  /*4b770*/  ST.E [R36.64+0x1000], R3 ;  /* 0x0010000324007985 */ /* 0x0003e4000c101908 */
.L_x_5293:
[----:B------:R-:W-:Y:S05]  /*4b780*/  BSYNC B0 ;  /* 0x0000000000007941 */ /* 0x000fea0003800000 */
.L_x_5292:
[----:B------:R-:W4:Y:S01]  /*4b790*/  ATOM.E.ADD.F32.FTZ.RN.STRONG.GPU P0, RZ, [R36.64+0x1400], R9 ;  /* 0x0014000924ff798a */ /* 0x000f22000810e7c8 */
[----:B------:R-:W-:Y:S01]  /*4b7a0*/  BSSY B0, `(.L_x_5296) ;  /* 0x000000f000007945 */ /* 0x000fe20003800000 */
[----:B----4-:R-:W-:Y:S05]  /*4b7b0*/  @P0 BRA `(.L_x_5297) ;  /* 0x000000d000000947 */ /* 0x010fea0003800000 */
[----:B------:R-:W4:Y:S02]  /*4b7c0*/  QSPC.E.S P0, RZ, [R36+0x1400] ;  /* 0x0014000024ff73aa */ /* 0x000f240000000500 */
[----:B----4-:R-:W-:Y:S05]  /*4b7d0*/  @!P0 BRA `(.L_x_5298) ;  /* 0x0000008000008947 */ /* 0x010fea0003800000 */
[----:B------:R-:W-:-:S04]  /*4b7e0*/  IADD3 R0, R36, 0x1400, RZ ;  /* 0x0000140024007810 */ /* 0x000fc80007ffe0ff */
[----:B------:R-:W-:-:S05]  /*4b7f0*/  LOP3.LUT R0, R0, 0xffffff, RZ, 0xc0, !PT ;  /* 0x00ffffff00007812 */ /* 0x000fca00078ec0ff */
.L_x_5299:
[----:B------:R-:W4:Y:S02]  /*4b800*/  LDS R2, [R0] ;  /* 0x0000000000027984 */ /* 0x000f240000000800 */
[----:B-1--4-:R-:W-:-:S06]  /*4b810*/  FADD R3, R9, R2 ;  /* 0x0000000209037221 */ /* 0x012fcc0000000000 */
[----:B------:R-:W1:Y:S02]  /*4b820*/  ATOMS.CAST.SPIN R3, [R0], R2, R3 ;  /* 0x000000020003738d */ /* 0x000e640001800003 */
[----:B-1----:R-:W-:-:S13]  /*4b830*/  ISETP.EQ.U32.AND P0, PT, R3, 0x1, PT ;  /* 0x000000010300780c */ /* 0x002fda0003f02070 */
[----:B------:R-:W-:Y:S05]  /*4b840*/  @!P0 BRA `(.L_x_5299) ;  /* 0xffffffb000008947 */ /* 0x000fea000383ffff */
[----:B------:R-:W-:Y:S05]  /*4b850*/  BRA `(.L_x_5297) ;  /* 0x0000003000007947 */ /* 0x000fea0003800000 */
.L_x_5298:
[----:B------:R-:W4:Y:S02]  /*4b860*/  LD.E R0, [R36.64+0x1400] ;  /* 0x0014000824007980 */ /* 0x000f24000c101900 */
[----:B----4-:R-:W-:-:S05]  /*4b870*/  FADD R9, R9, R0 ;  /* 0x0000000009097221 */ /* 0x010fca0000000000 */
[----:B------:R4:W-:Y:S02]  /*4b880*/  ST.E [R36.64+0x1400], R9 ;  /* 0x0014000924007985 */ /* 0x0009e4000c101908 */
.L_x_5297:
[----:B------:R-:W-:Y:S05]  /*4b890*/  BSYNC B0 ;  /* 0x0000000000007941 */ /* 0x000fea0003800000 */
.L_x_5296:
[----:B------:R-:W5:Y:S01]  /*4b8a0*/  ATOM.E.ADD.F32.FTZ.RN.STRONG.GPU P0, RZ, [R36.64+0x1800], R10 ;  /* 0x0018000a24ff798a */ /* 0x000f62000810e7c8 */
[----:B------:R-:W-:Y:S01]  /*4b8b0*/  BSSY B0, `(.L_x_5300) ;  /* 0x000000f000007945 */ /* 0x000fe20003800000 */
[----:B-----5:R-:W-:Y:S05]  /*4b8c0*/  @P0 BRA `(.L_x_5301) ;  /* 0x000000d000000947 */ /* 0x020fea0003800000 */
[----:B------:R-:W5:Y:S02]  /*4b8d0*/  QSPC.E.S P0, RZ, [R36+0x1800] ;  /* 0x0018000024ff73aa */ /* 0x000f640000000500 */
[----:B-----5:R-:W-:Y:S05]  /*4b8e0*/  @!P0 BRA `(.L_x_5302) ;  /* 0x0000008000008947 */ /* 0x020fea0003800000 */
[----:B------:R-:W-:-:S04]  /*4b8f0*/  IADD3 R0, R36, 0x1800, RZ ;  /* 0x0000180024007810 */ /* 0x000fc80007ffe0ff */
[----:B------:R-:W-:-:S05]  /*4b900*/  LOP3.LUT R0, R0, 0xffffff, RZ, 0xc0, !PT ;  /* 0x00ffffff00007812 */ /* 0x000fca00078ec0ff */
.L_x_5303:
[----:B------:R-:W5:Y:S02]  /*4b910*/  LDS R2, [R0] ;  /* 0x0000000000027984 */ /* 0x000f640000000800 */
[----:B-1---5:R-:W-:-:S06]  /*4b920*/  FADD R3, R10, R2 ;  /* 0x000000020a037221 */ /* 0x022fcc0000000000 */
[----:B------:R-:W1:Y:S02]  /*4b930*/  ATOMS.CAST.SPIN R3, [R0], R2, R3 ;  /* 0x000000020003738d */ /* 0x000e640001800003 */
[----:B-1----:R-:W-:-:S13]  /*4b940*/  ISETP.EQ.U32.AND P0, PT, R3, 0x1, PT ;  /* 0x000000010300780c */ /* 0x002fda0003f02070 */
[----:B------:R-:W-:Y:S05]  /*4b950*/  @!P0 BRA `(.L_x_5303) ;  /* 0xffffffb000008947 */ /* 0x000fea000383ffff */
[----:B------:R-:W-:Y:S05]  /*4b960*/  BRA `(.L_x_5301) ;  /* 0x0000003000007947 */ /* 0x000fea0003800000 */
.L_x_5302:
[----:B-1----:R-:W5:Y:S02]  /*4b970*/  LD.E R3, [R36.64+0x1800] ;  /* 0x0018000824037980 */ /* 0x002f64000c101900 */
[----:B-----5:R-:W-:-:S05]  /*4b980*/  FADD R3, R10, R3 ;  /* 0x000000030a037221 */ /* 0x020fca0000000000 */
[----:B------:R1:W-:Y:S02]  /*4b990*/  ST.E [R36.64+0x1800], R3 ;  /* 0x0018000324007985 */ /* 0x0003e4000c101908 */
.L_x_5301:
[----:B------:R-:W-:Y:S05]  /*4b9a0*/  BSYNC B0 ;  /* 0x0000000000007941 */ /* 0x000fea0003800000 */
.L_x_5300:
[----:B------:R-:W5:Y:S01]  /*4b9b0*/  ATOM.E.ADD.F32.FTZ.RN.STRONG.GPU P0, RZ, [R36.64+0x1c00], R11 ;  /* 0x001c000b24ff798a */ /* 0x000f62000810e7c8 */
[----:B------:R-:W-:Y:S01]  /*4b9c0*/  BSSY B0, `(.L_x_5304) ;  /* 0x000000f000007945 */ /* 0x000fe20003800000 */
[----:B-----5:R-:W-:Y:S05]  /*4b9d0*/  @P0 BRA `(.L_x_5305) ;  /* 0x000000d000000947 */ /* 0x020fea0003800000 */
[----:B------:R-:W5:Y:S02]  /*4b9e0*/  QSPC.E.S P0, RZ, [R36+0x1c00] ;  /* 0x001c000024ff73aa */ /* 0x000f640000000500 */
[----:B-----5:R-:W-:Y:S05]  /*4b9f0*/  @!P0 BRA `(.L_x_5306) ;  /* 0x0000008000008947 */ /* 0x020fea0003800000 */
[----:B------:R-:W-:-:S04]  /*4ba00*/  IADD3 R0, R36, 0x1c00, RZ ;  /* 0x00001c0024007810 */ /* 0x000fc80007ffe0ff */
[----:B------:R-:W-:-:S05]  /*4ba10*/  LOP3.LUT R0, R0, 0xffffff, RZ, 0xc0, !PT ;  /* 0x00ffffff00007812 */ /* 0x000fca00078ec0ff */
.L_x_5307:
[----:B------:R-:W5:Y:S02]  /*4ba20*/  LDS R2, [R0] ;  /* 0x0000000000027984 */ /* 0x000f640000000800 */
[----:B-1---5:R-:W-:-:S06]  /*4ba30*/  FADD R3, R11, R2 ;  /* 0x000000020b037221 */ /* 0x022fcc0000000000 */
[----:B------:R-:W1:Y:S02]  /*4ba40*/  ATOMS.CAST.SPIN R3, [R0], R2, R3 ;  /* 0x000000020003738d */ /* 0x000e640001800003 */
[----:B-1----:R-:W-:-:S13]  /*4ba50*/  ISETP.EQ.U32.AND P0, PT, R3, 0x1, PT ;  /* 0x000000010300780c */ /* 0x002fda0003f02070 */
[----:B------:R-:W-:Y:S05]  /*4ba60*/  @!P0 BRA `(.L_x_5307) ;  /* 0xffffffb000008947 */ /* 0x000fea000383ffff */
[----:B------:R-:W-:Y:S05]  /*4ba70*/  BRA `(.L_x_5305) ;  /* 0x0000003000007947 */ /* 0x000fea0003800000 */
.L_x_5306:
[----:B------:R-:W5:Y:S02]  /*4ba80*/  LD.E R0, [R36.64+0x1c00] ;  /* 0x001c000824007980 */ /* 0x000f64000c101900 */
[----:B-----5:R-:W-:-:S05]  /*4ba90*/  FADD R11, R11, R0 ;  /* 0x000000000b0b7221 */ /* 0x020fca0000000000 */
[----:B------:R1:W-:Y:S02]  /*4baa0*/  ST.E [R36.64+0x1c00], R11 ;  /* 0x001c000b24007985 */ /* 0x0003e4000c101908 */
.L_x_5305:
[----:B------:R-:W-:Y:S05]  /*4bab0*/  BSYNC B0 ;  /* 0x0000000000007941 */ /* 0x000fea0003800000 */
.L_x_5304:
[----:B------:R-:W5:Y:S01]  /*4bac0*/  ATOM.E.ADD.F32.FTZ.RN.STRONG.GPU P0, RZ, [R36.64+0x2000], R16 ;  /* 0x0020001024ff798a */ /* 0x000f62000810e7c8 */
[----:B------:R-:W-:Y:S01]  /*4bad0*/  BSSY B0, `(.L_x_5308) ;  /* 0x000000f000007945 */ /* 0x000fe20003800000 */
[----:B-----5:R-:W-:Y:S05]  /*4bae0*/  @P0 BRA `(.L_x_5309) ;  /* 0x000000d000000947 */ /* 0x020fea0003800000 */
[----:B------:R-:W5:Y:S02]  /*4baf0*/  QSPC.E.S P0, RZ, [R36+0x2000] ;  /* 0x0020000024ff73aa */ /* 0x000f640000000500 */
[----:B-----5:R-:W-:Y:S05]  /*4bb00*/  @!P0 BRA `(.L_x_5310) ;  /* 0x0000008000008947 */ /* 0x020fea0003800000 */
[----:B------:R-:W-:-:S04]  /*4bb10*/  IADD3 R0, R36, 0x2000, RZ ;  /* 0x0000200024007810 */ /* 0x000fc80007ffe0ff */
[----:B------:R-:W-:-:S05]  /*4bb20*/  LOP3.LUT R0, R0, 0xffffff, RZ, 0xc0, !PT ;  /* 0x00ffffff00007812 */ /* 0x000fca00078ec0ff */
.L_x_5311:
[----:B------:R-:W5:Y:S02]  /*4bb30*/  LDS R2, [R0] ;  /* 0x0000000000027984 */ /* 0x000f640000000800 */
[----:B-1---5:R-:W-:-:S06]  /*4bb40*/  FADD R3, R16, R2 ;  /* 0x0000000210037221 */ /* 0x022fcc0000000000 */
[----:B------:R-:W1:Y:S02]  /*4bb50*/  ATOMS.CAST.SPIN R3, [R0], R2, R3 ;  /* 0x000000020003738d */ /* 0x000e640001800003 */
[----:B-1----:R-:W-:-:S13]  /*4bb60*/  ISETP.EQ.U32.AND P0, PT, R3, 0x1, PT ;  /* 0x000000010300780c */ /* 0x002fda0003f02070 */
[----:B------:R-:W-:Y:S05]  /*4bb70*/  @!P0 BRA `(.L_x_5311) ;  /* 0xffffffb000008947 */ /* 0x000fea000383ffff */
[----:B------:R-:W-:Y:S05]  /*4bb80*/  BRA `(.L_x_5309) ;  /* 0x0000003000007947 */ /* 0x000fea0003800000 */
.L_x_5310:
[----:B-1----:R-:W5:Y:S02]  /*4bb90*/  LD.E R3, [R36.64+0x2000] ;  /* 0x0020000824037980 */ /* 0x002f64000c101900 */
[----:B-----5:R-:W-:-:S05]  /*4bba0*/  FADD R3, R16, R3 ;  /* 0x0000000310037221 */ /* 0x020fca0000000000 */
[----:B------:R1:W-:Y:S02]  /*4bbb0*/  ST.E [R36.64+0x2000], R3 ;  /* 0x0020000324007985 */ /* 0x0003e4000c101908 */
.L_x_5309:
[----:B------:R-:W-:Y:S05]  /*4bbc0*/  BSYNC B0 ;  /* 0x0000000000007941 */ /* 0x000fea0003800000 */
.L_x_5308:
[----:B------:R-:W5:Y:S01]  /*4bbd0*/  ATOM.E.ADD.F32.FTZ.RN.STRONG.GPU P0, RZ, [R36.64+0x2400], R17 ;  /* 0x0024001124ff798a */ /* 0x000f62000810e7c8 */
[----:B------:R-:W-:Y:S01]  /*4bbe0*/  BSSY B0, `(.L_x_5312) ;  /* 0x000000f000007945 */ /* 0x000fe20003800000 */
[----:B-----5:R-:W-:Y:S05]  /*4bbf0*/  @P0 BRA `(.L_x_5313) ;  /* 0x000000d000000947 */ /* 0x020fea0003800000 */
[----:B------:R-:W5:Y:S02]  /*4bc00*/  QSPC.E.S P0, RZ, [R36+0x2400] ;  /* 0x0024000024ff73aa */ /* 0x000f640000000500 */
[----:B-----5:R-:W-:Y:S05]  /*4bc10*/  @!P0 BRA `(.L_x_5314) ;  /* 0x0000008000008947 */ /* 0x020fea0003800000 */
[----:B------:R-:W-:-:S04]  /*4bc20*/  IADD3 R0, R36, 0x2400, RZ ;  /* 0x0000240024007810 */ /* 0x000fc80007ffe0ff */
[----:B------:R-:W-:-:S05]  /*4bc30*/  LOP3.LUT R0, R0, 0xffffff, RZ, 0xc0, !PT ;  /* 0x00ffffff00007812 */ /* 0x000fca00078ec0ff */
.L_x_5315:
[----:B------:R-:W5:Y:S02]  /*4bc40*/  LDS R2, [R0] ;  /* 0x0000000000027984 */ /* 0x000f640000000800 */
[----:B-1---5:R-:W-:-:S06]  /*4bc50*/  FADD R3, R17, R2 ;  /* 0x0000000211037221 */ /* 0x022fcc0000000000 */
[----:B------:R-:W1:Y:S02]  /*4bc60*/  ATOMS.CAST.SPIN R3, [R0], R2, R3 ;  /* 0x000000020003738d */ /* 0x000e640001800003 */
[----:B-1----:R-:W-:-:S13]  /*4bc70*/  ISETP.EQ.U32.AND P0, PT, R3, 0x1, PT ;  /* 0x000000010300780c */ /* 0x002fda0003f02070 */
[----:B------:R-:W-:Y:S05]  /*4bc80*/  @!P0 BRA `(.L_x_5315) ;  /* 0xffffffb000008947 */ /* 0x000fea000383ffff */
[----:B------:R-:W-:Y:S05]  /*4bc90*/  BRA `(.L_x_5313) ;  /* 0x0000003000007947 */ /* 0x000fea0003800000 */
.L_x_5314:
[----:B------:R-:W5:Y:S02]  /*4bca0*/  LD.E R0, [R36.64+0x2400] ;  /* 0x0024000824007980 */ /* 0x000f64000c101900 */
[----:B-----5:R-:W-:-:S05]  /*4bcb0*/  FADD R17, R17, R0 ;  /* 0x0000000011117221 */ /* 0x020fca0000000000 */
[----:B------:R1:W-:Y:S02]  /*4bcc0*/  ST.E [R36.64+0x2400], R17 ;  /* 0x0024001124007985 */ /* 0x0003e4000c101908 */
.L_x_5313:
[----:B------:R-:W-:Y:S05]  /*4bcd0*/  BSYNC B0 ;  /* 0x0000000000007941 */ /* 0x000fea0003800000 */
.L_x_5312:
[----:B------:R-:W5:Y:S01]  /*4bce0*/  ATOM.E.ADD.F32.FTZ.RN.STRONG.GPU P0, RZ, [R36.64+0x2800], R18 ;  /* 0x0028001224ff798a */ /* 0x000f62000810e7c8 */
[----:B------:R-:W-:Y:S01]  /*4bcf0*/  BSSY B0, `(.L_x_5316) ;  /* 0x000000f000007945 */ /* 0x000fe20003800000 */
[----:B-----5:R-:W-:Y:S05]  /*4bd00*/  @P0 BRA `(.L_x_5317) ;  /* 0x000000d000000947 */ /* 0x020fea0003800000 */
[----:B------:R-:W5:Y:S02]  /*4bd10*/  QSPC.E.S P0, RZ, [R36+0x2800] ;  /* 0x0028000024ff73aa */ /* 0x000f640000000500 */
[----:B-----5:R-:W-:Y:S05]  /*4bd20*/  @!P0 BRA `(.L_x_5318) ;  /* 0x0000008000008947 */ /* 0x020fea0003800000 */
[----:B------:R-:W-:-:S04]  /*4bd30*/  IADD3 R0, R36, 0x2800, RZ ;  /* 0x0000280024007810 */ /* 0x000fc80007ffe0ff */
[----:B------:R-:W-:-:S05]  /*4bd40*/  LOP3.LUT R0, R0, 0xffffff, RZ, 0xc0, !PT ;  /* 0x00ffffff00007812 */ /* 0x000fca00078ec0ff */
.L_x_5319:
[----:B------:R-:W5:Y:S02]  /*4bd50*/  LDS R2, [R0] ;  /* 0x0000000000027984 */ /* 0x000f640000000800 */
[----:B-1---5:R-:W-:-:S06]  /*4bd60*/  FADD R3, R18, R2 ;  /* 0x0000000212037221 */ /* 0x022fcc0000000000 */
[----:B------:R-:W1:Y:S02]  /*4bd70*/  ATOMS.CAST.SPIN R3, [R0], R2, R3 ;  /* 0x000000020003738d */ /* 0x000e640001800003 */
[----:B-1----:R-:W-:-:S13]  /*4bd80*/  ISETP.EQ.U32.AND P0, PT, R3, 0x1, PT ;  /* 0x000000010300780c */ /* 0x002fda0003f02070 */
[----:B------:R-:W-:Y:S05]  /*4bd90*/  @!P0 BRA `(.L_x_5319) ;  /* 0xffffffb000008947 */ /* 0x000fea000383ffff */
[----:B------:R-:W-:Y:S05]  /*4bda0*/  BRA `(.L_x_5317) ;  /* 0x0000003000007947 */ /* 0x000fea0003800000 */
.L_x_5318:
[----:B-1----:R-:W5:Y:S02]  /*4bdb0*/  LD.E R3, [R36.64+0x2800] ;  /* 0x0028000824037980 */ /* 0x002f64000c101900 */
[----:B-----5:R-:W-:-:S05]  /*4bdc0*/  FADD R3, R18, R3 ;  /* 0x0000000312037221 */ /* 0x020fca0000000000 */
[----:B------:R1:W-:Y:S02]  /*4bdd0*/  ST.E [R36.64+0x2800], R3 ;  /* 0x0028000324007985 */ /* 0x0003e4000c101908 */
.L_x_5317:
[----:B------:R-:W-:Y:S05]  /*4bde0*/  BSYNC B0 ;  /* 0x0000000000007941 */ /* 0x000fea0003800000 */
.L_x_5316:
[----:B------:R-:W5:Y:S01]  /*4bdf0*/  ATOM.E.ADD.F32.FTZ.RN.STRONG.GPU P0, RZ, [R36.64+0x2c00], R19 ;  /* 0x002c001324ff798a */ /* 0x000f62000810e7c8 */
[----:B------:R-:W-:Y:S01]  /*4be00*/  BSSY B0, `(.L_x_5320) ;  /* 0x000000f000007945 */ /* 0x000fe20003800000 */
[----:B-----5:R-:W-:Y:S05]  /*4be10*/  @P0 BRA `(.L_x_5321) ;  /* 0x000000d000000947 */ /* 0x020fea0003800000 */
[----:B------:R-:W5:Y:S02]  /*4be20*/  QSPC.E.S P0, RZ, [R36+0x2c00] ;  /* 0x002c000024ff73aa */ /* 0x000f640000000500 */
[----:B-----5:R-:W-:Y:S05]  /*4be30*/  @!P0 BRA `(.L_x_5322) ;  /* 0x0000008000008947 */ /* 0x020fea0003800000 */
[----:B------:R-:W-:-:S04]  /*4be40*/  IADD3 R0, R36, 0x2c00, RZ ;  /* 0x00002c0024007810 */ /* 0x000fc80007ffe0ff */
[----:B------:R-:W-:-:S05]  /*4be50*/  LOP3.LUT R0, R0, 0xffffff, RZ, 0xc0, !PT ;  /* 0x00ffffff00007812 */ /* 0x000fca00078ec0ff */
.L_x_5323:
[----:B------:R-:W5:Y:S02]  /*4be60*/  LDS R2, [R0] ;  /* 0x0000000000027984 */ /* 0x000f640000000800 */
[----:B-1---5:R-:W-:-:S06]  /*4be70*/  FADD R3, R19, R2 ;  /* 0x0000000213037221 */ /* 0x022fcc0000000000 */
[----:B------:R-:W1:Y:S02]  /*4be80*/  ATOMS.CAST.SPIN R3, [R0], R2, R3 ;  /* 0x000000020003738d */ /* 0x000e640001800003 */
[----:B-1----:R-:W-:-:S13]  /*4be90*/  ISETP.EQ.U32.AND P0, PT, R3, 0x1, PT ;  /* 0x000000010300780c */ /* 0x002fda0003f02070 */
[----:B------:R-:W-:Y:S05]  /*4bea0*/  @!P0 BRA `(.L_x_5323) ;  /* 0xffffffb000008947 */ /* 0x000fea000383ffff */
[----:B------:R-:W-:Y:S05]  /*4beb0*/  BRA `(.L_x_5321) ;  /* 0x0000003000007947 */ /* 0x000fea0003800000 */
.L_x_5322:
[----:B------:R-:W5:Y:S02]  /*4bec0*/  LD.E R0, [R36.64+0x2c00] ;  /* 0x002c000824007980 */ /* 0x000f64000c101900 */
[----:B-----5:R-:W-:-:S05]  /*4bed0*/  FADD R19, R19, R0 ;  /* 0x0000000013137221 */ /* 0x020fca0000000000 */
[----:B------:R1:W-:Y:S02]  /*4bee0*/  ST.E [R36.64+0x2c00], R19 ;  /* 0x002c001324007985 */ /* 0x0003e4000c101908 */
.L_x_5321:
[----:B------:R-:W-:Y:S05]  /*4bef0*/  BSYNC B0 ;  /* 0x0000000000007941 */ /* 0x000fea0003800000 */
.L_x_5320:
[----:B------:R-:W5:Y:S01]  /*4bf00*/  ATOM.E.ADD.F32.FTZ.RN.STRONG.GPU P0, RZ, [R36.64+0x3000], R12 ;  /* 0x0030000c24ff798a */ /* 0x000f62000810e7c8 */
[----:B------:R-:W-:Y:S01]  /*4bf10*/  BSSY B0, `(.L_x_5324) ;  /* 0x000000f000007945 */ /* 0x000fe20003800000 */
[----:B-----5:R-:W-:Y:S05]  /*4bf20*/  @P0 BRA `(.L_x_5325) ;  /* 0x000000d000000947 */ /* 0x020fea0003800000 */
[----:B------:R-:W5:Y:S02]  /*4bf30*/  QSPC.E.S P0, RZ, [R36+0x3000] ;  /* 0x0030000024ff73aa */ /* 0x000f640000000500 */
[----:B-----5:R-:W-:Y:S05]  /*4bf40*/  @!P0 BRA `(.L_x_5326) ;  /* 0x0000008000008947 */ /* 0x020fea0003800000 */
[----:B------:R-:W-:-:S04]  /*4bf50*/  IADD3 R0, R36, 0x3000, RZ ;  /* 0x0000300024007810 */ /* 0x000fc80007ffe0ff */
[----:B------:R-:W-:-:S05]  /*4bf60*/  LOP3.LUT R0, R0, 0xffffff, RZ, 0xc0, !PT ;  /* 0x00ffffff00007812 */ /* 0x000fca00078ec0ff */
.L_x_5327:
[----:B------:R-:W5:Y:S02]  /*4bf70*/  LDS R2, [R0] ;  /* 0x0000000000027984 */ /* 0x000f640000000800 */
[----:B-1---5:R-:W-:-:S06]  /*4bf80*/  FADD R3, R12, R2 ;  /* 0x000000020c037221 */ /* 0x022fcc0000000000 */
[----:B------:R-:W1:Y:S02]  /*4bf90*/  ATOMS.CAST.SPIN R3, [R0], R2, R3 ;  /* 0x000000020003738d */ /* 0x000e640001800003 */
[----:B-1----:R-:W-:-:S13]  /*4bfa0*/  ISETP.EQ.U32.AND P0, PT, R3, 0x1, PT ;  /* 0x000000010300780c */ /* 0x002fda0003f02070 */
[----:B------:R-:W-:Y:S05]  /*4bfb0*/  @!P0 BRA `(.L_x_5327) ;  /* 0xffffffb000008947 */ /* 0x000fea000383ffff */
[----:B------:R-:W-:Y:S05]  /*4bfc0*/  BRA `(.L_x_5325) ;  /* 0x0000003000007947 */ /* 0x000fea0003800000 */
.L_x_5326:
[----:B-1----:R-:W5:Y:S02]  /*4bfd0*/  LD.E R3, [R36.64+0x3000] ;  /* 0x0030000824037980 */ /* 0x002f64000c101900 */
[----:B-----5:R-:W-:-:S05]  /*4bfe0*/  FADD R3, R12, R3 ;  /* 0x000000030c037221 */ /* 0x020fca0000000000 */
[----:B------:R1:W-:Y:S02]  /*4bff0*/  ST.E [R36.64+0x3000], R3 ;  /* 0x0030000324007985 */ /* 0x0003e4000c101908 */
.L_x_5325:
[----:B------:R-:W-:Y:S05]  /*4c000*/  BSYNC B0 ;  /* 0x0000000000007941 */ /* 0x000fea0003800000 */
.L_x_5324:
[----:B------:R-:W5:Y:S01]  /*4c010*/  ATOM.E.ADD.F32.FTZ.RN.STRONG.GPU P0, RZ, [R36.64+0x3400], R13 ;  /* 0x0034000d24ff798a */ /* 0x000f62000810e7c8 */
[----:B------:R-:W-:Y:S01]  /*4c020*/  BSSY B0, `(.L_x_5328) ;  /* 0x000000f000007945 */ /* 0x000fe20003800000 */
[----:B-----5:R-:W-:Y:S05]  /*4c030*/  @P0 BRA `(.L_x_5329) ;  /* 0x000000d000000947 */ /* 0x020fea0003800000 */
[----:B------:R-:W5:Y:S02]  /*4c040*/  QSPC.E.S P0, RZ, [R36+0x3400] ;  /* 0x0034000024ff73aa */ /* 0x000f640000000500 */
[----:B-----5:R-:W-:Y:S05]  /*4c050*/  @!P0 BRA `(.L_x_5330) ;  /* 0x0000008000008947 */ /* 0x020fea0003800000 */
[----:B------:R-:W-:-:S04]  /*4c060*/  IADD3 R0, R36, 0x3400, RZ ;  /* 0x0000340024007810 */ /* 0x000fc80007ffe0ff */
[----:B------:R-:W-:-:S05]  /*4c070*/  LOP3.LUT R0, R0, 0xffffff, RZ, 0xc0, !PT ;  /* 0x00ffffff00007812 */ /* 0x000fca00078ec0ff */
.L_x_5331:
[----:B------:R-:W5:Y:S02]  /*4c080*/  LDS R2, [R0] ;  /* 0x0000000000027984 */ /* 0x000f640000000800 */
[----:B-1---5:R-:W-:-:S06]  /*4c090*/  FADD R3, R13, R2 ;  /* 0x000000020d037221 */ /* 0x022fcc0000000000 */
[----:B------:R-:W1:Y:S02]  /*4c0a0*/  ATOMS.CAST.SPIN R3, [R0], R2, R3 ;  /* 0x000000020003738d */ /* 0x000e640001800003 */
[----:B-1----:R-:W-:-:S13]  /*4c0b0*/  ISETP.EQ.U32.AND P0, PT, R3, 0x1, PT ;  /* 0x000000010300780c */ /* 0x002fda0003f02070 */
[----:B------:R-:W-:Y:S05]  /*4c0c0*/  @!P0 BRA `(.L_x_5331) ;  /* 0xffffffb000008947 */ /* 0x000fea000383ffff */
[----:B------:R-:W-:Y:S05]  /*4c0d0*/  BRA `(.L_x_5329) ;  /* 0x0000003000007947 */ /* 0x000fea0003800000 */
.L_x_5330:
[----:B------:R-:W5:Y:S02]  /*4c0e0*/  LD.E R0, [R36.64+0x3400] ;  /* 0x0034000824007980 */ /* 0x000f64000c101900 */
[----:B-----5:R-:W-:-:S05]  /*4c0f0*/  FADD R13, R13, R0 ;  /* 0x000000000d0d7221 */ /* 0x020fca0000000000 */
[----:B------:R1:W-:Y:S02]  /*4c100*/  ST.E [R36.64+0x3400], R13 ;  /* 0x0034000d24007985 */ /* 0x0003e4000c101908 */
.L_x_5329:
[----:B------:R-:W-:Y:S05]  /*4c110*/  BSYNC B0 ;  /* 0x0000000000007941 */ /* 0x000fea0003800000 */
.L_x_5328:
[----:B------:R-:W5:Y:S01]  /*4c120*/  ATOM.E.ADD.F32.FTZ.RN.STRONG.GPU P0, RZ, [R36.64+0x3800], R14 ;  /* 0x0038000e24ff798a */ /* 0x000f62000810e7c8 */
[----:B------:R-:W-:Y:S01]  /*4c130*/  BSSY B0, `(.L_x_5332) ;  /* 0x000000f000007945 */ /* 0x000fe20003800000 */
[----:B-----5:R-:W-:Y:S05]  /*4c140*/  @P0 BRA `(.L_x_5333) ;  /* 0x000000d000000947 */ /* 0x020fea0003800000 */
[----:B------:R-:W5:Y:S02]  /*4c150*/  QSPC.E.S P0, RZ, [R36+0x3800] ;  /* 0x0038000024ff73aa */ /* 0x000f640000000500 */
[----:B-----5:R-:W-:Y:S05]  /*4c160*/  @!P0 BRA `(.L_x_5334) ;  /* 0x0000008000008947 */ /* 0x020fea0003800000 */
[----:B------:R-:W-:-:S04]  /*4c170*/  IADD3 R0, R36, 0x3800, RZ ;  /* 0x0000380024007810 */ /* 0x000fc80007ffe0ff */
[----:B------:R-:W-:-:S05]  /*4c180*/  LOP3.LUT R0, R0, 0xffffff, RZ, 0xc0, !PT ;  /* 0x00ffffff00007812 */ /* 0x000fca00078ec0ff */
.L_x_5335:
[----:B------:R-:W5:Y:S02]  /*4c190*/  LDS R2, [R0] ;  /* 0x0000000000027984 */ /* 0x000f640000000800 */
[----:B-1---5:R-:W-:-:S06]  /*4c1a0*/  FADD R3, R14, R2 ;  /* 0x000000020e037221 */ /* 0x022fcc0000000000 */
[----:B------:R-:W1:Y:S02]  /*4c1b0*/  ATOMS.CAST.SPIN R3, [R0], R2, R3 ;  /* 0x000000020003738d */ /* 0x000e640001800003 */
[----:B-1----:R-:W-:-:S13]  /*4c1c0*/  ISETP.EQ.U32.AND P0, PT, R3, 0x1, PT ;  /* 0x000000010300780c */ /* 0x002fda0003f02070 */
[----:B------:R-:W-:Y:S05]  /*4c1d0*/  @!P0 BRA `(.L_x_5335) ;  /* 0xffffffb000008947 */ /* 0x000fea000383ffff */
[----:B------:R-:W-:Y:S05]  /*4c1e0*/  BRA `(.L_x_5333) ;  /* 0x0000003000007947 */ /* 0x000fea0003800000 */
.L_x_5334:
[----:B-1----:R-:W5:Y:S02]  /*4c1f0*/  LD.E R3, [R36.64+0x3800] ;  /* 0x0038000824037980 */ /* 0x002f64000c101900 */
[----:B-----5:R-:W-:-:S05]  /*4c200*/  FADD R3, R14, R3 ;  /* 0x000000030e037221 */ /* 0x020fca0000000000 */
[----:B------:R1:W-:Y:S02]  /*4c210*/  ST.E [R36.64+0x3800], R3 ;  /* 0x0038000324007985 */ /* 0x0003e4000c101908 */
.L_x_5333:
[----:B------:R-:W-:Y:S05]  /*4c220*/  BSYNC B0 ;  /* 0x0000000000007941 */ /* 0x000fea0003800000 */
.L_x_5332:
[----:B------:R-:W5:Y:S01]  /*4c230*/  ATOM.E.ADD.F32.FTZ.RN.STRONG.GPU P0, RZ, [R36.64+0x3c00], R15 ;  /* 0x003c000f24ff798a */ /* 0x000f62000810e7c8 */
[----:B------:R-:W-:Y:S01]  /*4c240*/  BSSY B0, `(.L_x_5336) ;  /* 0x000000f000007945 */ /* 0x000fe20003800000 */
[----:B-----5:R-:W-:Y:S05]  /*4c250*/  @P0 BRA `(.L_x_5337) ;  /* 0x000000d000000947 */ /* 0x020fea0003800000 */
[----:B------:R-:W5:Y:S02]  /*4c260*/  QSPC.E.S P0, RZ, [R36+0x3c00] ;  /* 0x003c000024ff73aa */ /* 0x000f640000000500 */
[----:B-----5:R-:W-:Y:S05]  /*4c270*/  @!P0 BRA `(.L_x_5338) ;  /* 0x0000008000008947 */ /* 0x020fea0003800000 */
[----:B------:R-:W-:-:S04]  /*4c280*/  IADD3 R0, R36, 0x3c00, RZ ;  /* 0x00003c0024007810 */ /* 0x000fc80007ffe0ff */
[----:B------:R-:W-:-:S05]  /*4c290*/  LOP3.LUT R0, R0, 0xffffff, RZ, 0xc0, !PT ;  /* 0x00ffffff00007812 */ /* 0x000fca00078ec0ff */
.L_x_5339:
[----:B------:R-:W5:Y:S02]  /*4c2a0*/  LDS R2, [R0] ;  /* 0x0000000000027984 */ /* 0x000f640000000800 */
[----:B-1---5:R-:W-:-:S06]  /*4c2b0*/  FADD R3, R15, R2 ;  /* 0x000000020f037221 */ /* 0x022fcc0000000000 */
[----:B------:R-:W1:Y:S02]  /*4c2c0*/  ATOMS.CAST.SPIN R3, [R0], R2, R3 ;  /* 0x000000020003738d */ /* 0x000e640001800003 */
[----:B-1----:R-:W-:-:S13]  /*4c2d0*/  ISETP.EQ.U32.AND P0, PT, R3, 0x1, PT ;  /* 0x000000010300780c */ /* 0x002fda0003f02070 */
[----:B------:R-:W-:Y:S05]  /*4c2e0*/  @!P0 BRA `(.L_x_5339) ;  /* 0xffffffb000008947 */ /* 0x000fea000383ffff */
[----:B------:R-:W-:Y:S05]  /*4c2f0*/  BRA `(.L_x_5337) ;  /* 0x0000003000007947 */ /* 0x000fea0003800000 */
.L_x_5338:
[----:B------:R-:W5:Y:S02]  /*4c300*/  LD.E R0, [R36.64+0x3c00] ;  /* 0x003c000824007980 */ /* 0x000f64000c101900 */
[----:B-----5:R-:W-:-:S05]  /*4c310*/  FADD R15, R15, R0 ;  /* 0x000000000f0f7221 */ /* 0x020fca0000000000 */
[----:B------:R1:W-:Y:S02]  /*4c320*/  ST.E [R36.64+0x3c00], R15 ;  /* 0x003c000f24007985 */ /* 0x0003e4000c101908 */
.L_x_5337:
[----:B------:R-:W-:Y:S05]  /*4c330*/  BSYNC B0 ;  /* 0x0000000000007941 */ /* 0x000fea0003800000 */
.L_x_5336:
[----:B------:R-:W5:Y:S01]  /*4c340*/  ATOM.E.ADD.F32.FTZ.RN.STRONG.GPU P0, RZ, [R36.64+0x4000], R20 ;  /* 0x0040001424ff798a */ /* 0x000f62000810e7c8 */
[----:B------:R-:W-:Y:S01]  /*4c350*/  BSSY B0, `(.L_x_5340) ;  /* 0x000000f000007945 */ /* 0x000fe20003800000 */
[----:B-----5:R-:W-:Y:S05]  /*4c360*/  @P0 BRA `(.L_x_5341) ;  /* 0x000000d000000947 */ /* 0x020fea0003800000 */
[----:B------:R-:W5:Y:S02]  /*4c370*/  QSPC.E.S P0, RZ, [R36+0x4000] ;  /* 0x0040000024ff73aa */ /* 0x000f640000000500 */
[----:B-----5:R-:W-:Y:S05]  /*4c380*/  @!P0 BRA `(.L_x_5342) ;  /* 0x0000008000008947 */ /* 0x020fea0003800000 */
[----:B------:R-:W-:-:S04]  /*4c390*/  IADD3 R0, R36, 0x4000, RZ ;  /* 0x0000400024007810 */ /* 0x000fc80007ffe0ff */
[----:B------:R-:W-:-:S05]  /*4c3a0*/  LOP3.LUT R0, R0, 0xffffff, RZ, 0xc0, !PT ;  /* 0x00ffffff00007812 */ /* 0x000fca00078ec0ff */
.L_x_5343:
[----:B------:R-:W5:Y:S02]  /*4c3b0*/  LDS R2, [R0] ;  /* 0x0000000000027984 */ /* 0x000f640000000800 */
[----:B-1---5:R-:W-:-:S06]  /*4c3c0*/  FADD R3, R20, R2 ;  /* 0x0000000214037221 */ /* 0x022fcc0000000000 */
[----:B------:R-:W1:Y:S02]  /*4c3d0*/  ATOMS.CAST.SPIN R3, [R0], R2, R3 ;  /* 0x000000020003738d */ /* 0x000e640001800003 */
[----:B-1----:R-:W-:-:S13]  /*4c3e0*/  ISETP.EQ.U32.AND P0, PT, R3, 0x1, PT ;  /* 0x000000010300780c */ /* 0x002fda0003f02070 */
[----:B------:R-:W-:Y:S05]  /*4c3f0*/  @!P0 BRA `(.L_x_5343) ;  /* 0xffffffb000008947 */ /* 0x000fea000383ffff */
[----:B------:R-:W-:Y:S05]  /*4c400*/  BRA `(.L_x_5341) ;  /* 0x0000003000007947 */ /* 0x000fea0003800000 */
.L_x_5342:
[----:B-1----:R-:W5:Y:S02]  /*4c410*/  LD.E R3, [R36.64+0x4000] ;  /* 0x0040000824037980 */ /* 0x002f64000c101900 */
[----:B-----5:R-:W-:-:S05]  /*4c420*/  FADD R3, R20, R3 ;  /* 0x0000000314037221 */ /* 0x020fca0000000000 */
[----:B------:R1:W-:Y:S02]  /*4c430*/  ST.E [R36.64+0x4000], R3 ;  /* 0x0040000324007985 */ /* 0x0003e4000c101908 */
.L_x_5341:
[----:B------:R-:W-:Y:S05]  /*4c440*/  BSYNC B0 ;  /* 0x0000000000007941 */ /* 0x000fea0003800000 */
.L_x_5340:
[----:B------:R-:W5:Y:S01]  /*4c450*/  ATOM.E.ADD.F32.FTZ.RN.STRONG.GPU P0, RZ, [R36.64+0x4400], R21 ;  /* 0x0044001524ff798a */ /* 0x000f62000810e7c8 */
[----:B------:R-:W-:Y:S01]  /*4c460*/  BSSY B0, `(.L_x_5344) ;  /* 0x000000f000007945 */ /* 0x000fe20003800000 */
[----:B-----5:R-:W-:Y:S05]  /*4c470*/  @P0 BRA `(.L_x_5345) ;  /* 0x000000d000000947 */ /* 0x020fea0003800000 */
[----:B------:R-:W5:Y:S02]  /*4c480*/  QSPC.E.S P0, RZ, [R36+0x4400] ;  /* 0x0044000024ff73aa */ /* 0x000f640000000500 */
[----:B-----5:R-:W-:Y:S05]  /*4c490*/  @!P0 BRA `(.L_x_5346) ;  /* 0x0000008000008947 */ /* 0x020fea0003800000 */
[----:B------:R-:W-:-:S04]  /*4c4a0*/  IADD3 R0, R36, 0x4400, RZ ;  /* 0x0000440024007810 */ /* 0x000fc80007ffe0ff */
[----:B------:R-:W-:-:S05]  /*4c4b0*/  LOP3.LUT R0, R0, 0xffffff, RZ, 0xc0, !PT ;  /* 0x00ffffff00007812 */ /* 0x000fca00078ec0ff */
.L_x_5347:
[----:B------:R-:W5:Y:S02]  /*4c4c0*/  LDS R2, [R0] ;  /* 0x0000000000027984 */ /* 0x000f640000000800 */
[----:B-1---5:R-:W-:-:S06]  /*4c4d0*/  FADD R3, R21, R2 ;  /* 0x0000000215037221 */ /* 0x022fcc0000000000 */
[----:B------:R-:W1:Y:S02]  /*4c4e0*/  ATOMS.CAST.SPIN R3, [R0], R2, R3 ;  /* 0x000000020003738d */ /* 0x000e640001800003 */
[----:B-1----:R-:W-:-:S13]  /*4c4f0*/  ISETP.EQ.U32.AND P0, PT, R3, 0x1, PT ;  /* 0x000000010300780c */ /* 0x002fda0003f02070 */
[----:B------:R-:W-:Y:S05]  /*4c500*/  @!P0 BRA `(.L_x_5347) ;  /* 0xffffffb000008947 */ /* 0x000fea000383ffff */
[----:B------:R-:W-:Y:S05]  /*4c510*/  BRA `(.L_x_5345) ;  /* 0x0000003000007947 */ /* 0x000fea0003800000 */
.L_x_5346:
[----:B------:R-:W5:Y:S02]  /*4c520*/  LD.E R0, [R36.64+0x4400] ;  /* 0x0044000824007980 */ /* 0x000f64000c101900 */
[----:B-----5:R-:W-:-:S05]  /*4c530*/  FADD R21, R21, R0 ;  /* 0x0000000015157221 */ /* 0x020fca0000000000 */
[----:B------:R1:W-:Y:S02]  /*4c540*/  ST.E [R36.64+0x4400], R21 ;  /* 0x0044001524007985 */ /* 0x0003e4000c101908 */
.L_x_5345:
[----:B------:R-:W-:Y:S05]  /*4c550*/  BSYNC B0 ;  /* 0x0000000000007941 */ /* 0x000fea0003800000 */
.L_x_5344:
[----:B------:R-:W5:Y:S01]  /*4c560*/  ATOM.E.ADD.F32.FTZ.RN.STRONG.GPU P0, RZ, [R36.64+0x4800], R22 ;  /* 0x0048001624ff798a */ /* 0x000f62000810e7c8 */
[----:B------:R-:W-:Y:S01]  /*4c570*/  BSSY B0, `(.L_x_5348) ;  /* 0x000000f000007945 */ /* 0x000fe20003800000 */
[----:B-----5:R-:W-:Y:S05]  /*4c580*/  @P0 BRA `(.L_x_5349) ;  /* 0x000000d000000947 */ /* 0x020fea0003800000 */
[----:B------:R-:W5:Y:S02]  /*4c590*/  QSPC.E.S P0, RZ, [R36+0x4800] ;  /* 0x0048000024ff73aa */ /* 0x000f640000000500 */
[----:B-----5:R-:W-:Y:S05]  /*4c5a0*/  @!P0 BRA `(.L_x_5350) ;  /* 0x0000008000008947 */ /* 0x020fea0003800000 */
[----:B------:R-:W-:-:S04]  /*4c5b0*/  IADD3 R0, R36, 0x4800, RZ ;  /* 0x0000480024007810 */ /* 0x000fc80007ffe0ff */
[----:B------:R-:W-:-:S05]  /*4c5c0*/  LOP3.LUT R0, R0, 0xffffff, RZ, 0xc0, !PT ;  /* 0x00ffffff00007812 */ /* 0x000fca00078ec0ff */
.L_x_5351:
[----:B------:R-:W5:Y:S02]  /*4c5d0*/  LDS R2, [R0] ;  /* 0x0000000000027984 */ /* 0x000f640000000800 */
[----:B-1---5:R-:W-:-:S06]  /*4c5e0*/  FADD R3, R22, R2 ;  /* 0x0000000216037221 */ /* 0x022fcc0000000000 */
[----:B------:R-:W1:Y:S02]  /*4c5f0*/  ATOMS.CAST.SPIN R3, [R0], R2, R3 ;  /* 0x000000020003738d */ /* 0x000e640001800003 */
[----:B-1----:R-:W-:-:S13]  /*4c600*/  ISETP.EQ.U32.AND P0, PT, R3, 0x1, PT ;  /* 0x000000010300780c */ /* 0x002fda0003f02070 */
[----:B------:R-:W-:Y:S05]  /*4c610*/  @!P0 BRA `(.L_x_5351) ;  /* 0xffffffb000008947 */ /* 0x000fea000383ffff */
[----:B------:R-:W-:Y:S05]  /*4c620*/  BRA `(.L_x_5349) ;  /* 0x0000003000007947 */ /* 0x000fea0003800000 */
.L_x_5350:
[----:B-1----:R-:W5:Y:S02]  /*4c630*/  LD.E R3, [R36.64+0x4800] ;  /* 0x0048000824037980 */ /* 0x002f64000c101900 */
[----:B-----5:R-:W-:-:S05]  /*4c640*/  FADD R3, R22, R3 ;  /* 0x0000000316037221 */ /* 0x020fca0000000000 */
[----:B------:R1:W-:Y:S02]  /*4c650*/  ST.E [R36.64+0x4800], R3 ;  /* 0x0048000324007985 */ /* 0x0003e4000c101908 */
.L_x_5349:
[----:B------:R-:W-:Y:S05]  /*4c660*/  BSYNC B0 ;  /* 0x0000000000007941 */ /* 0x000fea0003800000 */
.L_x_5348:
[----:B------:R-:W5:Y:S01]  /*4c670*/  ATOM.E.ADD.F32.FTZ.RN.STRONG.GPU P0, RZ, [R36.64+0x4c00], R23 ;  /* 0x004c001724ff798a */ /* 0x000f62000810e7c8 */
[----:B------:R-:W-:Y:S01]  /*4c680*/  BSSY B0, `(.L_x_5352) ;  /* 0x000000f000007945 */ /* 0x000fe20003800000 */
[----:B-----5:R-:W-:Y:S05]  /*4c690*/  @P0 BRA `(.L_x_5353) ;  /* 0x000000d000000947 */ /* 0x020fea0003800000 */
[----:B------:R-:W5:Y:S02]  /*4c6a0*/  QSPC.E.S P0, RZ, [R36+0x4c00] ;  /* 0x004c000024ff73aa */ /* 0x000f640000000500 */
[----:B-----5:R-:W-:Y:S05]  /*4c6b0*/  @!P0 BRA `(.L_x_5354) ;  /* 0x0000008000008947 */ /* 0x020fea0003800000 */
[----:B------:R-:W-:-:S04]  /*4c6c0*/  IADD3 R0, R36, 0x4c00, RZ ;  /* 0x00004c0024007810 */ /* 0x000fc80007ffe0ff */
[----:B------:R-:W-:-:S05]  /*4c6d0*/  LOP3.LUT R0, R0, 0xffffff, RZ, 0xc0, !PT ;  /* 0x00ffffff00007812 */ /* 0x000fca00078ec0ff */
.L_x_5355:
[----:B------:R-:W5:Y:S02]  /*4c6e0*/  LDS R2, [R0] ;  /* 0x0000000000027984 */ /* 0x000f640000000800 */
[----:B-1---5:R-:W-:-:S06]  /*4c6f0*/  FADD R3, R23, R2 ;  /* 0x0000000217037221 */ /* 0x022fcc0000000000 */
[----:B------:R-:W1:Y:S02]  /*4c700*/  ATOMS.CAST.SPIN R3, [R0], R2, R3 ;  /* 0x000000020003738d */ /* 0x000e640001800003 */
[----:B-1----:R-:W-:-:S13]  /*4c710*/  ISETP.EQ.U32.AND P0, PT, R3, 0x1, PT ;  /* 0x000000010300780c */ /* 0x002fda0003f02070 */
[----:B------:R-:W-:Y:S05]  /*4c720*/  @!P0 BRA `(.L_x_5355) ;  /* 0xffffffb000008947 */ /* 0x000fea000383ffff */
[----:B------:R-:W-:Y:S05]  /*4c730*/  BRA `(.L_x_5353) ;  /* 0x0000003000007947 */ /* 0x000fea0003800000 */
.L_x_5354:
[----:B------:R-:W5:Y:S02]  /*4c740*/  LD.E R0, [R36.64+0x4c00] ;  /* 0x004c000824007980 */ /* 0x000f64000c101900 */
[----:B-----5:R-:W-:-:S05]  /*4c750*/  FADD R23, R23, R0 ;  /* 0x0000000017177221 */ /* 0x020fca0000000000 */
[----:B------:R1:W-:Y:S02]  /*4c760*/  ST.E [R36.64+0x4c00], R23 ;  /* 0x004c001724007985 */ /* 0x0003e4000c101908 */
.L_x_5353:
[----:B------:R-:W-:Y:S05]  /*4c770*/  BSYNC B0 ;  /* 0x0000000000007941 */ /* 0x000fea0003800000 */
.L_x_5352:
[----:B------:R-:W5:Y:S01]  /*4c780*/  ATOM.E.ADD.F32.FTZ.RN.STRONG.GPU P0, RZ, [R36.64+0x5000], R24 ;  /* 0x0050001824ff798a */ /* 0x000f62000810e7c8 */
[----:B------:R-:W-:Y:S01]  /*4c790*/  BSSY B0, `(.L_x_5356) ;  /* 0x000000f000007945 */ /* 0x000fe20003800000 */
[----:B-----5:R-:W-:Y:S05]  /*4c7a0*/  @P0 BRA `(.L_x_5357) ;  /* 0x000000d000000947 */ /* 0x020fea0003800000 */
[----:B------:R-:W5:Y:S02]  /*4c7b0*/  QSPC.E.S P0, RZ, [R36+0x5000] ;  /* 0x0050000024ff73aa */ /* 0x000f640000000500 */
[----:B-----5:R-:W-:Y:S05]  /*4c7c0*/  @!P0 BRA `(.L_x_5358) ;  /* 0x0000008000008947 */ /* 0x020fea0003800000 */
[----:B------:R-:W-:-:S04]  /*4c7d0*/  IADD3 R0, R36, 0x5000, RZ ;  /* 0x0000500024007810 */ /* 0x000fc80007ffe0ff */
[----:B------:R-:W-:-:S05]  /*4c7e0*/  LOP3.LUT R0, R0, 0xffffff, RZ, 0xc0, !PT ;  /* 0x00ffffff00007812 */ /* 0x000fca00078ec0ff */
.L_x_5359:
[----:B------:R-:W5:Y:S02]  /*4c7f0*/  LDS R2, [R0] ;  /* 0x0000000000027984 */ /* 0x000f640000000800 */
[----:B-1---5:R-:W-:-:S06]  /*4c800*/  FADD R3, R24, R2 ;  /* 0x0000000218037221 */ /* 0x022fcc0000000000 */
[----:B------:R-:W1:Y:S02]  /*4c810*/  ATOMS.CAST.SPIN R3, [R0], R2, R3 ;  /* 0x000000020003738d */ /* 0x000e640001800003 */
[----:B-1----:R-:W-:-:S13]  /*4c820*/  ISETP.EQ.U32.AND P0, PT, R3, 0x1, PT ;  /* 0x000000010300780c */ /* 0x002fda0003f02070 */
[----:B------:R-:W-:Y:S05]  /*4c830*/  @!P0 BRA `(.L_x_5359) ;  /* 0xffffffb000008947 */ /* 0x000fea000383ffff */
[----:B------:R-:W-:Y:S05]  /*4c840*/  BRA `(.L_x_5357) ;  /* 0x0000003000007947 */ /* 0x000fea0003800000 */
.L_x_5358:
[----:B-1----:R-:W5:Y:S02]  /*4c850*/  LD.E R3, [R36.64+0x5000] ;  /* 0x0050000824037980 */ /* 0x002f64000c101900 */
[----:B-----5:R-:W-:-:S05]  /*4c860*/  FADD R3, R24, R3 ;  /* 0x0000000318037221 */ /* 0x020fca0000000000 */
[----:B------:R1:W-:Y:S02]  /*4c870*/  ST.E [R36.64+0x5000], R3 ;  /* 0x0050000324007985 */ /* 0x0003e4000c101908 */
.L_x_5357:
[----:B------:R-:W-:Y:S05]  /*4c880*/  BSYNC B0 ;  /* 0x0000000000007941 */ /* 0x000fea0003800000 */
.L_x_5356:
[----:B------:R-:W5:Y:S01]  /*4c890*/  ATOM.E.ADD.F32.FTZ.RN.STRONG.GPU P0, RZ, [R36.64+0x5400], R25 ;  /* 0x0054001924ff798a */ /* 0x000f62000810e7c8 */
[----:B------:R-:W-:Y:S01]  /*4c8a0*/  BSSY B0, `(.L_x_5360) ;  /* 0x000000f000007945 */ /* 0x000fe20003800000 */
[----:B-----5:R-:W-:Y:S05]  /*4c8b0*/  @P0 BRA `(.L_x_5361) ;  /* 0x000000d000000947 */ /* 0x020fea0003800000 */
[----:B------:R-:W5:Y:S02]  /*4c8c0*/  QSPC.E.S P0, RZ, [R36+0x5400] ;  /* 0x0054000024ff73aa */ /* 0x000f640000000500 */
[----:B-----5:R-:W-:Y:S05]  /*4c8d0*/  @!P0 BRA `(.L_x_5362) ;  /* 0x0000008000008947 */ /* 0x020fea0003800000 */
[----:B------:R-:W-:-:S04]  /*4c8e0*/  IADD3 R0, R36, 0x5400, RZ ;  /* 0x0000540024007810 */ /* 0x000fc80007ffe0ff */
[----:B------:R-:W-:-:S05]  /*4c8f0*/  LOP3.LUT R0, R0, 0xffffff, RZ, 0xc0, !PT ;  /* 0x00ffffff00007812 */ /* 0x000fca00078ec0ff */
.L_x_5363:
[----:B------:R-:W5:Y:S02]  /*4c900*/  LDS R2, [R0] ;  /* 0x0000000000027984 */ /* 0x000f640000000800 */
[----:B-1---5:R-:W-:-:S06]  /*4c910*/  FADD R3, R25, R2 ;  /* 0x0000000219037221 */ /* 0x022fcc0000000000 */
[----:B------:R-:W1:Y:S02]  /*4c920*/  ATOMS.CAST.SPIN R3, [R0], R2, R3 ;  /* 0x000000020003738d */ /* 0x000e640001800003 */
[----:B-1----:R-:W-:-:S13]  /*4c930*/  ISETP.EQ.U32.AND P0, PT, R3, 0x1, PT ;  /* 0x000000010300780c */ /* 0x002fda0003f02070 */
[----:B------:R-:W-:Y:S05]  /*4c940*/  @!P0 BRA `(.L_x_5363) ;  /* 0xffffffb000008947 */ /* 0x000fea000383ffff */
[----:B------:R-:W-:Y:S05]  /*4c950*/  BRA `(.L_x_5361) ;  /* 0x0000003000007947 */ /* 0x000fea0003800000 */
.L_x_5362:
[----:B------:R-:W5:Y:S02]  /*4c960*/  LD.E R0, [R36.64+0x5400] ;  /* 0x0054000824007980 */ /* 0x000f64000c101900 */
[----:B-----5:R-:W-:-:S05]  /*4c970*/  FADD R25, R25, R0 ;  /* 0x0000000019197221 */ /* 0x020fca0000000000 */
[----:B------:R1:W-:Y:S02]  /*4c980*/  ST.E [R36.64+0x5400], R25 ;  /* 0x0054001924007985 */ /* 0x0003e4000c101908 */
.L_x_5361:
[----:B------:R-:W-:Y:S05]  /*4c990*/  BSYNC B0 ;  /* 0x0000000000007941 */ /* 0x000fea0003800000 */
.L_x_5360:
[----:B------:R-:W5:Y:S01]  /*4c9a0*/  ATOM.E.ADD.F32.FTZ.RN.STRONG.GPU P0, RZ, [R36.64+0x5800], R26 ;  /* 0x0058001a24ff798a */ /* 0x000f62000810e7c8 */
[----:B------:R-:W-:Y:S01]  /*4c9b0*/  BSSY B0, `(.L_x_5364) ;  /* 0x000000f000007945 */ /* 0x000fe20003800000 */
[----:B-----5:R-:W-:Y:S05]  /*4c9c0*/  @P0 BRA `(.L_x_5365) ;  /* 0x000000d000000947 */ /* 0x020fea0003800000 */
[----:B------:R-:W5:Y:S02]  /*4c9d0*/  QSPC.E.S P0, RZ, [R36+0x5800] ;  /* 0x0058000024ff73aa */ /* 0x000f640000000500 */
[----:B-----5:R-:W-:Y:S05]  /*4c9e0*/  @!P0 BRA `(.L_x_5366) ;  /* 0x0000008000008947 */ /* 0x020fea0003800000 */
[----:B------:R-:W-:-:S04]  /*4c9f0*/  IADD3 R0, R36, 0x5800, RZ ;  /* 0x0000580024007810 */ /* 0x000fc80007ffe0ff */
[----:B------:R-:W-:-:S05]  /*4ca00*/  LOP3.LUT R0, R0, 0xffffff, RZ, 0xc0, !PT ;  /* 0x00ffffff00007812 */ /* 0x000fca00078ec0ff */
.L_x_5367:
[----:B------:R-:W5:Y:S02]  /*4ca10*/  LDS R2, [R0] ;  /* 0x0000000000027984 */ /* 0x000f640000000800 */
[----:B-1---5:R-:W-:-:S06]  /*4ca20*/  FADD R3, R26, R2 ;  /* 0x000000021a037221 */ /* 0x022fcc0000000000 */
[----:B------:R-:W1:Y:S02]  /*4ca30*/  ATOMS.CAST.SPIN R3, [R0], R2, R3 ;  /* 0x000000020003738d */ /* 0x000e640001800003 */
[----:B-1----:R-:W-:-:S13]  /*4ca40*/  ISETP.EQ.U32.AND P0, PT, R3, 0x1, PT ;  /* 0x000000010300780c */ /* 0x002fda0003f02070 */
[----:B------:R-:W-:Y:S05]  /*4ca50*/  @!P0 BRA `(.L_x_5367) ;  /* 0xffffffb000008947 */ /* 0x000fea000383ffff */
[----:B------:R-:W-:Y:S05]  /*4ca60*/  BRA `(.L_x_5365) ;  /* 0x0000003000007947 */ /* 0x000fea0003800000 */
.L_x_5366:
[----:B-1----:R-:W5:Y:S02]  /*4ca70*/  LD.E R3, [R36.64+0x5800] ;  /* 0x0058000824037980 */ /* 0x002f64000c101900 */
[----:B-----5:R-:W-:-:S05]  /*4ca80*/  FADD R3, R26, R3 ;  /* 0x000000031a037221 */ /* 0x020fca0000000000 */
[----:B------:R1:W-:Y:S02]  /*4ca90*/  ST.E [R36.64+0x5800], R3 ;  /* 0x0058000324007985 */ /* 0x0003e4000c101908 */
.L_x_5365:
[----:B------:R-:W-:Y:S05]  /*4caa0*/  BSYNC B0 ;  /* 0x0000000000007941 */ /* 0x000fea0003800000 */
.L_x_5364:
[----:B------:R-:W5:Y:S01]  /*4cab0*/  ATOM.E.ADD.F32.FTZ.RN.STRONG.GPU P0, RZ, [R36.64+0x5c00], R27 ;  /* 0x005c001b24ff798a */ /* 0x000f62000810e7c8 */
[----:B------:R-:W-:Y:S01]  /*4cac0*/  BSSY B0, `(.L_x_5368) ;  /* 0x000000f000007945 */ /* 0x000fe20003800000 */
[----:B-----5:R-:W-:Y:S05]  /*4cad0*/  @P0 BRA `(.L_x_5369) ;  /* 0x000000d000000947 */ /* 0x020fea0003800000 */
[----:B------:R-:W5:Y:S02]  /*4cae0*/  QSPC.E.S P0, RZ, [R36+0x5c00] ;  /* 0x005c000024ff73aa */ /* 0x000f640000000500 */
[----:B-----5:R-:W-:Y:S05]  /*4caf0*/  @!P0 BRA `(.L_x_5370) ;  /* 0x0000008000008947 */ /* 0x020fea0003800000 */
[----:B------:R-:W-:-:S04]  /*4cb00*/  IADD3 R0, R36, 0x5c00, RZ ;  /* 0x00005c0024007810 */ /* 0x000fc80007ffe0ff */
[----:B------:R-:W-:-:S05]  /*4cb10*/  LOP3.LUT R0, R0, 0xffffff, RZ, 0xc0, !PT ;  /* 0x00ffffff00007812 */ /* 0x000fca00078ec0ff */
.L_x_5371:
[----:B------:R-:W5:Y:S02]  /*4cb20*/  LDS R2, [R0] ;  /* 0x0000000000027984 */ /* 0x000f640000000800 */
[----:B-1---5:R-:W-:-:S06]  /*4cb30*/  FADD R3, R27, R2 ;  /* 0x000000021b037221 */ /* 0x022fcc0000000000 */
[----:B------:R-:W1:Y:S02]  /*4cb40*/  ATOMS.CAST.SPIN R3, [R0], R2, R3 ;  /* 0x000000020003738d */ /* 0x000e640001800003 */
[----:B-1----:R-:W-:-:S13]  /*4cb50*/  ISETP.EQ.U32.AND P0, PT, R3, 0x1, PT ;  /* 0x000000010300780c */ /* 0x002fda0003f02070 */
[----:B------:R-:W-:Y:S05]  /*4cb60*/  @!P0 BRA `(.L_x_5371) ;  /* 0xffffffb000008947 */ /* 0x000fea000383ffff */
[----:B------:R-:W-:Y:S05]  /*4cb70*/  BRA `(.L_x_5369) ;  /* 0x0000003000007947 */ /* 0x000fea0003800000 */
.L_x_5370:
[----:B------:R-:W5:Y:S02]  /*4cb80*/  LD.E R0, [R36.64+0x5c00] ;  /* 0x005c000824007980 */ /* 0x000f64000c101900 */
[----:B-----5:R-:W-:-:S05]  /*4cb90*/  FADD R27, R27, R0 ;  /* 0x000000001b1b7221 */ /* 0x020fca0000000000 */
[----:B------:R1:W-:Y:S02]  /*4cba0*/  ST.E [R36.64+0x5c00], R27 ;  /* 0x005c001b24007985 */ /* 0x0003e4000c101908 */
.L_x_5369:
[----:B------:R-:W-:Y:S05]  /*4cbb0*/  BSYNC B0 ;  /* 0x0000000000007941 */ /* 0x000fea0003800000 */
.L_x_5368:
[----:B------:R-:W5:Y:S01]  /*4cbc0*/  ATOM.E.ADD.F32.FTZ.RN.STRONG.GPU P0, RZ, [R36.64+0x6000], R32 ;  /* 0x0060002024ff798a */ /* 0x000f62000810e7c8 */
[----:B------:R-:W-:Y:S01]  /*4cbd0*/  BSSY B0, `(.L_x_5372) ;  /* 0x000000f000007945 */ /* 0x000fe20003800000 */
[----:B-----5:R-:W-:Y:S05]  /*4cbe0*/  @P0 BRA `(.L_x_5373) ;  /* 0x000000d000000947 */ /* 0x020fea0003800000 */
[----:B------:R-:W5:Y:S02]  /*4cbf0*/  QSPC.E.S P0, RZ, [R36+0x6000] ;  /* 0x0060000024ff73aa */ /* 0x000f640000000500 */
[----:B-----5:R-:W-:Y:S05]  /*4cc00*/  @!P0 BRA `(.L_x_5374) ;  /* 0x0000008000008947 */ /* 0x020fea0003800000 */
[----:B------:R-:W-:-:S04]  /*4cc10*/  IADD3 R0, R36, 0x6000, RZ ;  /* 0x0000600024007810 */ /* 0x000fc80007ffe0ff */
[----:B------:R-:W-:-:S05]  /*4cc20*/  LOP3.LUT R0, R0, 0xffffff, RZ, 0xc0, !PT ;  /* 0x00ffffff00007812 */ /* 0x000fca00078ec0ff */
.L_x_5375:
[----:B------:R-:W5:Y:S02]  /*4cc30*/  LDS R2, [R0] ;  /* 0x0000000000027984 */ /* 0x000f640000000800 */
[----:B-1---5:R-:W-:-:S06]  /*4cc40*/  FADD R3, R32, R2 ;  /* 0x0000000220037221 */ /* 0x022fcc0000000000 */
[----:B------:R-:W1:Y:S02]  /*4cc50*/  ATOMS.CAST.SPIN R3, [R0], R2, R3 ;  /* 0x000000020003738d */ /* 0x000e640001800003 */
[----:B-1----:R-:W-:-:S13]  /*4cc60*/  ISETP.EQ.U32.AND P0, PT, R3, 0x1, PT ;  /* 0x000000010300780c */ /* 0x002fda0003f02070 */
[----:B------:R-:W-:Y:S05]  /*4cc70*/  @!P0 BRA `(.L_x_5375) ;  /* 0xffffffb000008947 */ /* 0x000fea000383ffff */
[----:B------:R-:W-:Y:S05]  /*4cc80*/  BRA `(.L_x_5373) ;  /* 0x0000003000007947 */ /* 0x000fea0003800000 */
.L_x_5374:
[----:B-1----:R-:W5:Y:S02]  /*4cc90*/  LD.E R3, [R36.64+0x6000] ;  /* 0x0060000824037980 */ /* 0x002f64000c101900 */
[----:B-----5:R-:W-:-:S05]  /*4cca0*/  FADD R3, R32, R3 ;  /* 0x0000000320037221 */ /* 0x020fca0000000000 */
[----:B------:R1:W-:Y:S02]  /*4ccb0*/  ST.E [R36.64+0x6000], R3 ;  /* 0x0060000324007985 */ /* 0x0003e4000c101908 */
.L_x_5373:
[----:B------:R-:W-:Y:S05]  /*4ccc0*/  BSYNC B0 ;  /* 0x0000000000007941 */ /* 0x000fea0003800000 */
.L_x_5372:
[----:B------:R-:W5:Y:S01]  /*4ccd0*/  ATOM.E.ADD.F32.FTZ.RN.STRONG.GPU P0, RZ, [R36.64+0x6400], R33 ;  /* 0x0064002124ff798a */ /* 0x000f62000810e7c8 */
[----:B------:R-:W-:Y:S01]  /*4cce0*/  BSSY B0, `(.L_x_5376) ;  /* 0x000000f000007945 */ /* 0x000fe20003800000 */
[----:B-----5:R-:W-:Y:S05]  /*4ccf0*/  @P0 BRA `(.L_x_5377) ;  /* 0x000000d000000947 */ /* 0x020fea0003800000 */
[----:B------:R-:W5:Y:S02]  /*4cd00*/  QSPC.E.S P0, RZ, [R36+0x6400] ;  /* 0x0064000024ff73aa */ /* 0x000f640000000500 */
[----:B-----5:R-:W-:Y:S05]  /*4cd10*/  @!P0 BRA `(.L_x_5378) ;  /* 0x0000008000008947 */ /* 0x020fea0003800000 */
[----:B------:R-:W-:-:S04]  /*4cd20*/  IADD3 R0, R36, 0x6400, RZ ;  /* 0x0000640024007810 */ /* 0x000fc80007ffe0ff */
[----:B------:R-:W-:-:S05]  /*4cd30*/  LOP3.LUT R0, R0, 0xffffff, RZ, 0xc0, !PT ;  /* 0x00ffffff00007812 */ /* 0x000fca00078ec0ff */
.L_x_5379:
[----:B------:R-:W5:Y:S02]  /*4cd40*/  LDS R2, [R0] ;  /* 0x0000000000027984 */ /* 0x000f640000000800 */
[----:B-1---5:R-:W-:-:S06]  /*4cd50*/  FADD R3, R33, R2 ;  /* 0x0000000221037221 */ /* 0x022fcc0000000000 */
[----:B------:R-:W1:Y:S02]  /*4cd60*/  ATOMS.CAST.SPIN R3, [R0], R2, R3 ;  /* 0x000000020003738d */ /* 0x000e640001800003 */
[----:B-1----:R-:W-:-:S13]  /*4cd70*/  ISETP.EQ.U32.AND P0, PT, R3, 0x1, PT ;  /* 0x000000010300780c */ /* 0x002fda0003f02070 */
[----:B------:R-:W-:Y:S05]  /*4cd80*/  @!P0 BRA `(.L_x_5379) ;  /* 0xffffffb000008947 */ /* 0x000fea000383ffff */
[----:B------:R-:W-:Y:S05]  /*4cd90*/  BRA `(.L_x_5377) ;  /* 0x0000003000007947 */ /* 0x000fea0003800000 */
.L_x_5378:
[----:B------:R-:W5:Y:S02]  /*4cda0*/  LD.E R0, [R36.64+0x6400] ;  /* 0x0064000824007980 */ /* 0x000f64000c101900 */
[----:B-----5:R-:W-:-:S05]  /*4cdb0*/  FADD R33, R33, R0 ;  /* 0x0000000021217221 */ /* 0x020fca0000000000 */
[----:B------:R1:W-:Y:S02]  /*4cdc0*/  ST.E [R36.64+0x6400], R33 ;  /* 0x0064002124007985 */ /* 0x0003e4000c101908 */
.L_x_5377:
[----:B------:R-:W-:Y:S05]  /*4cdd0*/  BSYNC B0 ;  /* 0x0000000000007941 */ /* 0x000fea0003800000 */
.L_x_5376:
[----:B------:R-:W5:Y:S01]  /*4cde0*/  ATOM.E.ADD.F32.FTZ.RN.STRONG.GPU P0, RZ, [R36.64+0x6800], R34 ;  /* 0x0068002224ff798a */ /* 0x000f62000810e7c8 */
[----:B------:R-:W-:Y:S01]  /*4cdf0*/  BSSY B0, `(.L_x_5380) ;  /* 0x000000f000007945 */ /* 0x000fe20003800000 */
[----:B-----5:R-:W-:Y:S05]  /*4ce00*/  @P0 BRA `(.L_x_5381) ;  /* 0x000000d000000947 */ /* 0x020fea0003800000 */
[----:B------:R-:W5:Y:S02]  /*4ce10*/  QSPC.E.S P0, RZ, [R36+0x6800] ;  /* 0x0068000024ff73aa */ /* 0x000f640000000500 */
[----:B-----5:R-:W-:Y:S05]  /*4ce20*/  @!P0 BRA `(.L_x_5382) ;  /* 0x0000008000008947 */ /* 0x020fea0003800000 */
[----:B------:R-:W-:-:S04]  /*4ce30*/  IADD3 R0, R36, 0x6800, RZ ;  /* 0x0000680024007810 */ /* 0x000fc80007ffe0ff */
[----:B------:R-:W-:-:S05]  /*4ce40*/  LOP3.LUT R0, R0, 0xffffff, RZ, 0xc0, !PT ;  /* 0x00ffffff00007812 */ /* 0x000fca00078ec0ff */
.L_x_5383:
[----:B------:R-:W5:Y:S02]  /*4ce50*/  LDS R2, [R0] ;  /* 0x0000000000027984 */ /* 0x000f640000000800 */
[----:B-1---5:R-:W-:-:S06]  /*4ce60*/  FADD R3, R34, R2 ;  /* 0x0000000222037221 */ /* 0x022fcc0000000000 */
[----:B------:R-:W1:Y:S02]  /*4ce70*/  ATOMS.CAST.SPIN R3, [R0], R2, R3 ;  /* 0x000000020003738d */ /* 0x000e640001800003 */
[----:B-1----:R-:W-:-:S13]  /*4ce80*/  ISETP.EQ.U32.AND P0, PT, R3, 0x1, PT ;  /* 0x000000010300780c */ /* 0x002fda0003f02070 */
[----:B------:R-:W-:Y:S05]  /*4ce90*/  @!P0 BRA `(.L_x_5383) ;  /* 0xffffffb000008947 */ /* 0x000fea000383ffff */
[----:B------:R-:W-:Y:S05]  /*4cea0*/  BRA `(.L_x_5381) ;  /* 0x0000003000007947 */ /* 0x000fea0003800000 */
.L_x_5382:
[----:B-1----:R-:W5:Y:S02]  /*4ceb0*/  LD.E R3, [R36.64+0x6800] ;  /* 0x0068000824037980 */ /* 0x002f64000c101900 */
[----:B-----5:R-:W-:-:S05]  /*4cec0*/  FADD R3, R34, R3 ;  /* 0x0000000322037221 */ /* 0x020fca0000000000 */
[----:B------:R1:W-:Y:S02]  /*4ced0*/  ST.E [R36.64+0x6800], R3 ;  /* 0x0068000324007985 */ /* 0x0003e4000c101908 */
.L_x_5381:
[----:B------:R-:W-:Y:S05]  /*4cee0*/  BSYNC B0 ;  /* 0x0000000000007941 */ /* 0x000fea0003800000 */
.L_x_5380:
[----:B------:R-:W5:Y:S01]  /*4cef0*/  ATOM.E.ADD.F32.FTZ.RN.STRONG.GPU P0, RZ, [R36.64+0x6c00], R35 ;  /* 0x006c002324ff798a */ /* 0x000f62000810e7c8 */
[----:B------:R-:W-:Y:S01]  /*4cf00*/  BSSY B0, `(.L_x_5384) ;  /* 0x000000f000007945 */ /* 0x000fe20003800000 */
[----:B-----5:R-:W-:Y:S05]  /*4cf10*/  @P0 BRA `(.L_x_5385) ;  /* 0x000000d000000947 */ /* 0x020fea0003800000 */
[----:B------:R-:W5:Y:S02]  /*4cf20*/  QSPC.E.S P0, RZ, [R36+0x6c00] ;  /* 0x006c000024ff73aa */ /* 0x000f640000000500 */
[----:B-----5:R-:W-:Y:S05]  /*4cf30*/  @!P0 BRA `(.L_x_5386) ;  /* 0x0000008000008947 */ /* 0x020fea0003800000 */
[----:B------:R-:W-:-:S04]  /*4cf40*/  IADD3 R0, R36, 0x6c00, RZ ;  /* 0x00006c0024007810 */ /* 0x000fc80007ffe0ff */
[----:B------:R-:W-:-:S05]  /*4cf50*/  LOP3.LUT R0, R0, 0xffffff, RZ, 0xc0, !PT ;  /* 0x00ffffff00007812 */ /* 0x000fca00078ec0ff */
.L_x_5387:
[----:B------:R-:W5:Y:S02]  /*4cf60*/  LDS R2, [R0] ;  /* 0x0000000000027984 */ /* 0x000f640000000800 */
[----:B-1---5:R-:W-:-:S06]  /*4cf70*/  FADD R3, R35, R2 ;  /* 0x0000000223037221 */ /* 0x022fcc0000000000 */
[----:B------:R-:W1:Y:S02]  /*4cf80*/  ATOMS.CAST.SPIN R3, [R0], R2, R3 ;  /* 0x000000020003738d */ /* 0x000e640001800003 */
[----:B-1----:R-:W-:-:S13]  /*4cf90*/  ISETP.EQ.U32.AND P0, PT, R3, 0x1, PT ;  /* 0x000000010300780c */ /* 0x002fda0003f02070 */
[----:B------:R-:W-:Y:S05]  /*4cfa0*/  @!P0 BRA `(.L_x_5387) ;  /* 0xffffffb000008947 */ /* 0x000fea000383ffff */
[----:B------:R-:W-:Y:S05]  /*4cfb0*/  BRA `(.L_x_5385) ;  /* 0x0000003000007947 */ /* 0x000fea0003800000 */
.L_x_5386:
[----:B------:R-:W5:Y:S02]  /*4cfc0*/  LD.E R0, [R36.64+0x6c00] ;  /* 0x006c000824007980 */ /* 0x000f64000c101900 */
[----:B-----5:R-:W-:-:S05]  /*4cfd0*/  FADD R35, R35, R0 ;  /* 0x0000000023237221 */ /* 0x020fca0000000000 */
[----:B------:R1:W-:Y:S02]  /*4cfe0*/  ST.E [R36.64+0x6c00], R35 ;  /* 0x006c002324007985 */ /* 0x0003e4000c101908 */
.L_x_5385:
[----:B------:R-:W-:Y:S05]  /*4cff0*/  BSYNC B0 ;  /* 0x0000000000007941 */ /* 0x000fea0003800000 */
.L_x_5384:
[----:B------:R-:W5:Y:S01]  /*4d000*/  ATOM.E.ADD.F32.FTZ.RN.STRONG.GPU P0, RZ, [R36.64+0x7000], R28 ;  /* 0x0070001c24ff798a */ /* 0x000f62000810e7c8 */
[----:B------:R-:W-:Y:S01]  /*4d010*/  BSSY B0, `(.L_x_5388) ;  /* 0x000000f000007945 */ /* 0x000fe20003800000 */
[----:B-----5:R-:W-:Y:S05]  /*4d020*/  @P0 BRA `(.L_x_5389) ;  /* 0x000000d000000947 */ /* 0x020fea0003800000 */
[----:B------:R-:W5:Y:S02]  /*4d030*/  QSPC.E.S P0, RZ, [R36+0x7000] ;  /* 0x0070000024ff73aa */ /* 0x000f640000000500 */
[----:B-----5:R-:W-:Y:S05]  /*4d040*/  @!P0 BRA `(.L_x_5390) ;  /* 0x0000008000008947 */ /* 0x020fea0003800000 */
[----:B------:R-:W-:-:S04]  /*4d050*/  IADD3 R0, R36, 0x7000, RZ ;  /* 0x0000700024007810 */ /* 0x000fc80007ffe0ff */
[----:B------:R-:W-:-:S05]  /*4d060*/  LOP3.LUT R0, R0, 0xffffff, RZ, 0xc0, !PT ;  /* 0x00ffffff00007812 */ /* 0x000fca00078ec0ff */
.L_x_5391:
[----:B------:R-:W5:Y:S02]  /*4d070*/  LDS R2, [R0] ;  /* 0x0000000000027984 */ /* 0x000f640000000800 */
[----:B-1---5:R-:W-:-:S06]  /*4d080*/  FADD R3, R28, R2 ;  /* 0x000000021c037221 */ /* 0x022fcc0000000000 */
[----:B------:R-:W1:Y:S02]  /*4d090*/  ATOMS.CAST.SPIN R3, [R0], R2, R3 ;  /* 0x000000020003738d */ /* 0x000e640001800003 */
[----:B-1----:R-:W-:-:S13]  /*4d0a0*/  ISETP.EQ.U32.AND P0, PT, R3, 0x1, PT ;  /* 0x000000010300780c */ /* 0x002fda0003f02070 */
[----:B------:R-:W-:Y:S05]  /*4d0b0*/  @!P0 BRA `(.L_x_5391) ;  /* 0xffffffb000008947 */ /* 0x000fea000383ffff */
[----:B------:R-:W-:Y:S05]  /*4d0c0*/  BRA `(.L_x_5389) ;  /* 0x0000003000007947 */ /* 0x000fea0003800000 */
.L_x_5390:
[----:B-1----:R-:W5:Y:S02]  /*4d0d0*/  LD.E R3, [R36.64+0x7000] ;  /* 0x0070000824037980 */ /* 0x002f64000c101900 */
[----:B-----5:R-:W-:-:S05]  /*4d0e0*/  FADD R3, R28, R3 ;  /* 0x000000031c037221 */ /* 0x020fca0000000000 */
[----:B------:R1:W-:Y:S02]  /*4d0f0*/  ST.E [R36.64+0x7000], R3 ;  /* 0x0070000324007985 */ /* 0x0003e4000c101908 */
.L_x_5389:
[----:B------:R-:W-:Y:S05]  /*4d100*/  BSYNC B0 ;  /* 0x0000000000007941 */ /* 0x000fea0003800000 */
.L_x_5388:
[----:B------:R-:W5:Y:S01]  /*4d110*/  ATOM.E.ADD.F32.FTZ.RN.STRONG.GPU P0, RZ, [R36.64+0x7400], R29 ;  /* 0x0074001d24ff798a */ /* 0x000f62000810e7c8 */
[----:B------:R-:W-:Y:S01]  /*4d120*/  BSSY B0, `(.L_x_5392) ;  /* 0x000000f000007945 */ /* 0x000fe20003800000 */
[----:B-----5:R-:W-:Y:S05]  /*4d130*/  @P0 BRA `(.L_x_5393) ;  /* 0x000000d000000947 */ /* 0x020fea0003800000 */
[----:B------:R-:W5:Y:S02]  /*4d140*/  QSPC.E.S P0, RZ, [R36+0x7400] ;  /* 0x0074000024ff73aa */ /* 0x000f640000000500 */
[----:B-----5:R-:W-:Y:S05]  /*4d150*/  @!P0 BRA `(.L_x_5394) ;  /* 0x0000008000008947 */ /* 0x020fea0003800000 */
[----:B------:R-:W-:-:S04]  /*4d160*/  IADD3 R0, R36, 0x7400, RZ ;  /* 0x0000740024007810 */ /* 0x000fc80007ffe0ff */
[----:B------:R-:W-:-:S05]  /*4d170*/  LOP3.LUT R0, R0, 0xffffff, RZ, 0xc0, !PT ;  /* 0x00ffffff00007812 */ /* 0x000fca00078ec0ff */
.L_x_5395:
[----:B------:R-:W5:Y:S02]  /*4d180*/  LDS R2, [R0] ;  /* 0x0000000000027984 */ /* 0x000f640000000800 */
[----:B-1---5:R-:W-:-:S06]  /*4d190*/  FADD R3, R29, R2 ;  /* 0x000000021d037221 */ /* 0x022fcc0000000000 */
[----:B------:R-:W1:Y:S02]  /*4d1a0*/  ATOMS.CAST.SPIN R3, [R0], R2, R3 ;  /* 0x000000020003738d */ /* 0x000e640001800003 */
[----:B-1----:R-:W-:-:S13]  /*4d1b0*/  ISETP.EQ.U32.AND P0, PT, R3, 0x1, PT ;  /* 0x000000010300780c */ /* 0x002fda0003f02070 */
[----:B------:R-:W-:Y:S05]  /*4d1c0*/  @!P0 BRA `(.L_x_5395) ;  /* 0xffffffb000008947 */ /* 0x000fea000383ffff */
[----:B------:R-:W-:Y:S05]  /*4d1d0*/  BRA `(.L_x_5393) ;  /* 0x0000003000007947 */ /* 0x000fea0003800000 */
.L_x_5394:
[----:B------:R-:W5:Y:S02]  /*4d1e0*/  LD.E R0, [R36.64+0x7400] ;  /* 0x0074000824007980 */ /* 0x000f64000c101900 */
[----:B-----5:R-:W-:-:S05]  /*4d1f0*/  FADD R29, R29, R0 ;  /* 0x000000001d1d7221 */ /* 0x020fca0000000000 */
[----:B------:R1:W-:Y:S02]  /*4d200*/  ST.E [R36.64+0x7400], R29 ;  /* 0x0074001d24007985 */ /* 0x0003e4000c101908 */
.L_x_5393:
[----:B------:R-:W-:Y:S05]  /*4d210*/  BSYNC B0 ;  /* 0x0000000000007941 */ /* 0x000fea0003800000 */
.L_x_5392:
[----:B------:R-:W5:Y:S01]  /*4d220*/  ATOM.E.ADD.F32.FTZ.RN.STRONG.GPU P0, RZ, [R36.64+0x7800], R30 ;  /* 0x0078001e24ff798a */ /* 0x000f62000810e7c8 */
[----:B------:R-:W-:Y:S01]  /*4d230*/  BSSY B0, `(.L_x_5396) ;  /* 0x000000f000007945 */ /* 0x000fe20003800000 */
[----:B-----5:R-:W-:Y:S05]  /*4d240*/  @P0 BRA `(.L_x_5397) ;  /* 0x000000d000000947 */ /* 0x020fea0003800000 */
[----:B------:R-:W5:Y:S02]  /*4d250*/  QSPC.E.S P0, RZ, [R36+0x7800] ;  /* 0x0078000024ff73aa */ /* 0x000f640000000500 */
[----:B-----5:R-:W-:Y:S05]  /*4d260*/  @!P0 BRA `(.L_x_5398) ;  /* 0x0000008000008947 */ /* 0x020fea0003800000 */
[----:B------:R-:W-:-:S04]  /*4d270*/  IADD3 R0, R36, 0x7800, RZ ;  /* 0x0000780024007810 */ /* 0x000fc80007ffe0ff */
[----:B------:R-:W-:-:S05]  /*4d280*/  LOP3.LUT R0, R0, 0xffffff, RZ, 0xc0, !PT ;  /* 0x00ffffff00007812 */ /* 0x000fca00078ec0ff */
.L_x_5399:
[----:B------:R-:W5:Y:S02]  /*4d290*/  LDS R2, [R0] ;  /* 0x0000000000027984 */ /* 0x000f640000000800 */
[----:B-1---5:R-:W-:-:S06]  /*4d2a0*/  FADD R3, R30, R2 ;  /* 0x000000021e037221 */ /* 0x022fcc0000000000 */
[----:B------:R-:W1:Y:S02]  /*4d2b0*/  ATOMS.CAST.SPIN R3, [R0], R2, R3 ;  /* 0x000000020003738d */ /* 0x000e640001800003 */
[----:B-1----:R-:W-:-:S13]  /*4d2c0*/  ISETP.EQ.U32.AND P0, PT, R3, 0x1, PT ;  /* 0x000000010300780c */ /* 0x002fda0003f02070 */
[----:B------:R-:W-:Y:S05]  /*4d2d0*/  @!P0 BRA `(.L_x_5399) ;  /* 0xffffffb000008947 */ /* 0x000fea000383ffff */
[----:B------:R-:W-:Y:S05]  /*4d2e0*/  BRA `(.L_x_5397) ;  /* 0x0000003000007947 */ /* 0x000fea0003800000 */
.L_x_5398:
[----:B-1----:R-:W5:Y:S02]  /*4d2f0*/  LD.E R3, [R36.64+0x7800] ;  /* 0x0078000824037980 */ /* 0x002f64000c101900 */
[----:B-----5:R-:W-:-:S05]  /*4d300*/  FADD R3, R30, R3 ;  /* 0x000000031e037221 */ /* 0x020fca0000000000 */
[----:B------:R1:W-:Y:S02]  /*4d310*/  ST.E [R36.64+0x7800], R3 ;  /* 0x0078000324007985 */ /* 0x0003e4000c101908 */
.L_x_5397:
[----:B------:R-:W-:Y:S05]  /*4d320*/  BSYNC B0 ;  /* 0x0000000000007941 */ /* 0x000fea0003800000 */
.L_x_5396:
[----:B------:R-:W5:Y:S01]  /*4d330*/  ATOM.E.ADD.F32.FTZ.RN.STRONG.GPU P0, RZ, [R36.64+0x7c00], R31 ;  /* 0x007c001f24ff798a */ /* 0x000f62000810e7c8 */
[----:B------:R-:W-:-:S04]  /*4d340*/  MOV R87, 0x0 ;  /* 0x0000000000577802 */ /* 0x000fc80000000f00 */
[----:B-----5:R-:W-:Y:S05]  /*4d350*/  @P0 RET.REL.NODEC R86 `(_ZN7cutlass13device_kernelIN5flash19enable_sm80_to_sm89INS1_16FlashAttnBwdSm80INS1_25CollectiveMainloopBwdSm80ILi2ELi2EN4cute5tupleIJNS5_1CILi128EEES8_NS7_ILi64EEEEEENS_6half_tEfNS_4arch4Sm80ELb1ELb0ELb1ELb1ELb0ELb0ELb0ELb0ELi2ELi4ELi4ELi4ELb0EEENS1_24CollectiveEpilogueBwdGQAISA_fSD_Li256ELb1ELb0EEENS1_25SingleTileBwdLPTSchedulerILb1ELi128ELb0EEEEEEEEEvNT_6ParamsE) ;  /* 0xfffb2ca056000950 */ /* 0x020fea0003c3ffff */
[----:B------:R-:W5:Y:S02]  /*4d360*/  QSPC.E.S P0, RZ, [R36+0x7c00] ;  /* 0x007c000024ff73aa */ /* 0x000f640000000500 */
[----:B-----5:R-:W-:Y:S05]  /*4d370*/  @!P0 BRA `(.L_x_5400) ;  /* 0x0000009000008947 */ /* 0x020fea0003800000 */
[----:B------:R-:W-:-:S04]  /*4d380*/  IADD3 R0, R36, 0x7c00, RZ ;  /* 0x00007c0024007810 */ /* 0x000fc80007ffe0ff */
[----:B------:R-:W-:-:S05]  /*4d390*/  LOP3.LUT R0, R0, 0xffffff, RZ, 0xc0, !PT ;  /* 0x00ffffff00007812 */ /* 0x000fca00078ec0ff */
.L_x_5401:
[----:B------:R-:W5:Y:S02]  /*4d3a0*/  LDS R2, [R0] ;  /* 0x0000000000027984 */ /* 0x000f640000000800 */
[----:B-1---5:R-:W-:-:S06]  /*4d3b0*/  FADD R3, R31, R2 ;  /* 0x000000021f037221 */ /* 0x022fcc0000000000 */
[----:B------:R-:W1:Y:S02]  /*4d3c0*/  ATOMS.CAST.SPIN R3, [R0], R2, R3 ;  /* 0x000000020003738d */ /* 0x000e640001800003 */
[----:B-1----:R-:W-:-:S13]  /*4d3d0*/  ISETP.EQ.U32.AND P0, PT, R3, 0x1, PT ;  /* 0x000000010300780c */ /* 0x002fda0003f02070 */
[----:B------:R-:W-:Y:S05]  /*4d3e0*/  @!P0 BRA `(.L_x_5401) ;  /* 0xffffffb000008947 */ /* 0x000fea000383ffff */
[----:B------:R-:W-:-:S04]  /*4d3f0*/  MOV R87, 0x0 ;  /* 0x0000000000577802 */ /* 0x000fc80000000f00 */
[----:B------:R-:W-:Y:S05]  /*4d400*/  RET.REL.NODEC R86 `(_ZN7cutlass13device_kernelIN5flash19enable_sm80_to_sm89INS1_16FlashAttnBwdSm80INS1_25CollectiveMainloopBwdSm80ILi2ELi2EN4cute5tupleIJNS5_1CILi128EEES8_NS7_ILi64EEEEEENS_6half_tEfNS_4arch4Sm80ELb1ELb0ELb1ELb1ELb0ELb0ELb0ELb0ELi2ELi4ELi4ELi4ELb0EEENS1_24CollectiveEpilogueBwdGQAISA_fSD_Li256ELb1ELb0EEENS1_25SingleTileBwdLPTSchedulerILb1ELi128ELb0EEEEEEEEEvNT_6ParamsE) ;  /* 0xfffb2bf056007950 */ /* 0x000fea0003c3ffff */
.L_x_5400:
[----:B------:R-:W5:Y:S01]  /*4d410*/  LD.E R0, [R36.64+0x7c00] ;  /* 0x007c000824007980 */ /* 0x000f62000c101900 */
[----:B------:R-:W-:Y:S01]  /*4d420*/  MOV R87, 0x0 ;  /* 0x0000000000577802 */ /* 0x000fe20000000f00 */
[----:B-----5:R-:W-:-:S05]  /*4d430*/  FADD R31, R31, R0 ;  /* 0x000000001f1f7221 */ /* 0x020fca0000000000 */
[----:B------:R1:W-:Y:S01]  /*4d440*/  ST.E [R36.64+0x7c00], R31 ;  /* 0x007c001f24007985 */ /* 0x0003e2000c101908 */
[----:B------:R-:W-:Y:S05]  /*4d450*/  RET.REL.NODEC R86 `(_ZN7cutlass13device_kernelIN5flash19enable_sm80_to_sm89INS1_16FlashAttnBwdSm80INS1_25CollectiveMainloopBwdSm80ILi2ELi2EN4cute5tupleIJNS5_1CILi128EEES8_NS7_ILi64EEEEEENS_6half_tEfNS_4arch4Sm80ELb1ELb0ELb1ELb1ELb0ELb0ELb0ELb0ELi2ELi4ELi4ELi4ELb0EEENS1_24CollectiveEpilogueBwdGQAISA_fSD_Li256ELb1ELb0EEENS1_25SingleTileBwdLPTSchedulerILb1ELi128ELb0EEEEEEEEEvNT_6ParamsE) ;  /* 0xfffb2ba056007950 */ /* 0x000fea0003c3ffff */
        .type           $_ZN7cutlass13device_kernelIN5flash19enable_sm80_to_sm89INS1_16FlashAttnBwdSm80INS1_25CollectiveMainloopBwdSm80ILi2ELi2EN4cute5tupleIJNS5_1CILi128EEES8_NS7_ILi64EEEEEENS_6half_tEfNS_4arch4Sm80ELb1ELb0ELb1ELb1ELb0ELb0ELb0ELb0ELi2ELi4ELi4ELi4ELb0EEENS1_24CollectiveEpilogueBwdGQAISA_fSD_Li256ELb1ELb0EEENS1_25SingleTileBwdLPTSchedulerILb1ELi128ELb0EEEEEEEEEvNT_6ParamsE$_ZZZN5flash25CollectiveMainloopBwdSm80ILi2ELi2EN4cute5tupleIJNS1_1CILi128EEES4_NS3_ILi64EEEEEEN7cutlass6half_tEfNS7_4arch4Sm80ELb1ELb0ELb1ELb1ELb0ELb0ELb0ELb0ELi2ELi4ELi4ELi4ELb0EE3mmaINS_16FlashAttnBwdSm80ISB_NS_24CollectiveEpilogueBwdGQAIS6_fSA_Li256ELb1ELb0EEENS_25SingleTileBwdLPTSchedulerILb1ELi128ELb0EEEE13SharedStorageENS1_6TensorINS1_11ArrayEngineIfLm32EEENS1_6LayoutINS2_IJNS2_IJNS3_ILi2EEESO_EEESO_NS3_ILi4EEEEEENS2_IJNS2_IJNS3_ILi1EEESO_EEESQ_NS3_ILi8EEEEEEEEEEEEbRKNSB_6ParamsERT0_S12_iNS2_IJiiiEEERT_ENKUliT_E_clIZSC_ISJ_SX_EbS10_S12_S12_iS13_S15_EUlRS16_iE_EEDaiS16_ENKUlvE0_clEv,@function
        .size           $_ZN7cutlass13device_kernelIN5flash19enable_sm80_to_sm89INS1_16FlashAttnBwdSm80INS1_25CollectiveMainloopBwdSm80ILi2ELi2EN4cute5tupleIJNS5_1CILi128EEES8_NS7_ILi64EEEEEENS_6half_tEfNS_4arch4Sm80ELb1ELb0ELb1ELb1ELb0ELb0ELb0ELb0ELi2ELi4ELi4ELi4ELb0EEENS1_24CollectiveEpilogueBwdGQAISA_fSD_Li256ELb1ELb0EEENS1_25SingleTileBwdLPTSchedulerILb1ELi128ELb0EEEEEEEEEvNT_6ParamsE$_ZZZN5flash25CollectiveMainloopBwdSm80ILi2ELi2EN4cute5tupleIJNS1_1CILi128EEES4_NS3_ILi64EEEEEEN7cutlass6half_tEfNS7_4arch4Sm80ELb1ELb0ELb1ELb1ELb0ELb0ELb0ELb0ELi2ELi4ELi4ELi4ELb0EE3mmaINS_16FlashAttnBwdSm80ISB_NS_24CollectiveEpilogueBwdGQAIS6_fSA_Li256ELb1ELb0EEENS_25SingleTileBwdLPTSchedulerILb1ELi128ELb0EEEE13SharedStorageENS1_6TensorINS1_11ArrayEngineIfLm32EEENS1_6LayoutINS2_IJNS2_IJNS3_ILi2EEESO_EEESO_NS3_ILi4EEEEEENS2_IJNS2_IJNS3_ILi1EEESO_EEESQ_NS3_ILi8EEEEEEEEEEEEbRKNSB_6ParamsERT0_S12_iNS2_IJiiiEEERT_ENKUliT_E_clIZSC_ISJ_SX_EbS10_S12_S12_iS13_S15_EUlRS16_iE_EEDaiS16_ENKUlvE0_clEv,($_ZN7cutlass13device_kernelIN5flash19enable_sm80_to_sm89INS1_16FlashAttnBwdSm80INS1_25CollectiveMainloopBwdSm80ILi2ELi2EN4cute5tupleIJNS5_1CILi128EEES8_NS7_ILi64EEEEEENS_6half_tEfNS_4arch4Sm80ELb1ELb0ELb1ELb1ELb0ELb0ELb0ELb0ELi2ELi4ELi4ELi4ELb0EEENS1_24CollectiveEpilogueBwdGQAISA_fSD_Li256ELb1ELb0EEENS1_25SingleTileBwdLPTSchedulerILb1ELi128ELb0EEEEEEEEEvNT_6ParamsE$_ZZZN5flash25CollectiveMainloopBwdSm80ILi2ELi2EN4cute5tupleIJNS1_1CILi128EEES4_NS3_ILi64EEEEEEN7cutlass6half_tEfNS7_4arch4Sm80ELb1ELb0ELb1ELb1ELb0ELb0ELb0ELb0ELi2ELi4ELi4ELi4ELb0EE3mmaINS_16FlashAttnBwdSm80ISB_NS_24CollectiveEpilogueBwdGQAIS6_fSA_Li256ELb1ELb0EEENS_25SingleTileBwdLPTSchedulerILb1ELi128ELb0EEEE13SharedStorageENS1_6TensorINS1_11ArrayEngineIfLm32EEENS1_6LayoutINS2_IJNS2_IJNS3_ILi2EEESO_EEESO_NS3_ILi4EEEEEENS2_IJNS2_IJNS3_ILi1EEESO_EEESQ_NS3_ILi8EEEEEEEEEEEEbRKNSB_6ParamsERT0_S12_iNS2_IJiiiEEERT_ENKUliT_E_clIZSC_ISJ_SX_EbS10_S12_S12_iS13_S15_EUlRS16_iE_EEDaiS16_ENKUlvE1_clEv - $_ZN7cutlass13device_kernelIN5flash19enable_sm80_to_sm89INS1_16FlashAttnBwdSm80INS1_25CollectiveMainloopBwdSm80ILi2ELi2EN4cute5tupleIJNS5_1CILi128EEES8_NS7_ILi64EEEEEENS_6half_tEfNS_4arch4Sm80ELb1ELb0ELb1ELb1ELb0ELb0ELb0ELb0ELi2ELi4ELi4ELi4ELb0EEENS1_24CollectiveEpilogueBwdGQAISA_fSD_Li256ELb1ELb0EEENS1_25SingleTileBwdLPTSchedulerILb1ELi128ELb0EEEEEEEEEvNT_6ParamsE$_ZZZN5flash25CollectiveMainloopBwdSm80ILi2ELi2EN4cute5tupleIJNS1_1CILi128EEES4_NS3_ILi64EEEEEEN7cutlass6half_tEfNS7_4arch4Sm80ELb1ELb0ELb1ELb1ELb0ELb0ELb0ELb0ELi2ELi4ELi4ELi4ELb0EE3mmaINS_16FlashAttnBwdSm80ISB_NS_24CollectiveEpilogueBwdGQAIS6_fSA_Li256ELb1ELb0EEENS_25SingleTileBwdLPTSchedulerILb1ELi128ELb0EEEE13SharedStorageENS1_6TensorINS1_11ArrayEngineIfLm32EEENS1_6LayoutINS2_IJNS2_IJNS3_ILi2EEESO_EEESO_NS3_ILi4EEEEEENS2_IJNS2_IJNS3_ILi1EEESO_EEESQ_NS3_ILi8EEEEEEEEEEEEbRKNSB_6ParamsERT0_S12_iNS2_IJiiiEEERT_ENKUliT_E_clIZSC_ISJ_SX_EbS10_S12_S12_iS13_S15_EUlRS16_iE_EEDaiS16_ENKUlvE0_clEv)
$_ZN7cutlass13device_kernelIN5flash19enable_sm80_to_sm89INS1_16FlashAttnBwdSm80INS1_25CollectiveMainloopBwdSm80ILi2ELi2EN4cute5tupleIJNS5_1CILi128EEES8_NS7_ILi64EEEEEENS_6half_tEfNS_4arch4Sm80ELb1ELb0ELb1ELb1ELb0ELb0ELb0ELb0ELi2ELi4ELi4ELi4ELb0EEENS1_24CollectiveEpilogueBwdGQAISA_fSD_Li256ELb1ELb0EEENS1_25SingleTileBwdLPTSchedulerILb1ELi128ELb0EEEEEEEEEvNT_6ParamsE$_ZZZN5flash25CollectiveMainloopBwdSm80ILi2ELi2EN4cute5tupleIJNS1_1CILi128EEES4_NS3_ILi64EEEEEEN7cutlass6half_tEfNS7_4arch4Sm80ELb1ELb0ELb1ELb1ELb0ELb0ELb0ELb0ELi2ELi4ELi4ELi4ELb0EE3mmaINS_16FlashAttnBwdSm80ISB_NS_24CollectiveEpilogueBwdGQAIS6_fSA_Li256ELb1ELb0EEENS_25SingleTileBwdLPTSchedulerILb1ELi128ELb0EEEE13SharedStorageENS1_6TensorINS1_11ArrayEngineIfLm32EEENS1_6LayoutINS2_IJNS2_IJNS3_ILi2EEESO_EEESO_NS3_ILi4EEEEEENS2_IJNS2_IJNS3_ILi1EEESO_EEESQ_NS3_ILi8EEEEEEEEEEEEbRKNSB_6ParamsERT0_S12_iNS2_IJiiiEEERT_ENKUliT_E_clIZSC_ISJ_SX_EbS10_S12_S12_iS13_S15_EUlRS16_iE_EEDaiS16_ENKUlvE0_clEv:
[----:B------:R-:W-:-:S05]  /*4d460*/  IADD3 R6, R2, -c[0x0][0x20], RZ ;  /* 0x8000080002067a10 */ /* 0x000fca0007ffe0ff */
[----:B------:R-:W-:-:S06]  /*4d470*/  IMAD R6, R7, 0x4, R6 ;  /* 0x0000000407067824 */ /* 0x000fcc00078e0206 */
[----:B------:R-:W5:Y:S01]  /*4d480*/  LDL R6, [R6] ;  /* 0x0000000006067983 */ /* 0x000f620000100800 */
[----:B------:R-:W-:-:S04]  /*4d490*/  MOV R5, 0x0 ;  /* 0x0000000000057802 */ /* 0x000fc80000000f00 */
[----:B------:R-:W-:Y:S05]  /*4d4a0*/  RET.REL.NODEC R4 `(_ZN7cutlass13device_kernelIN5flash19enable_sm80_to_sm89INS1_16FlashAttnBwdSm80INS1_25CollectiveMainloopBwdSm80ILi2ELi2EN4cute5tupleIJNS5_1CILi128EEES8_NS7_ILi64EEEEEENS_6half_tEfNS_4arch4Sm80ELb1ELb0ELb1ELb1ELb0ELb0ELb0ELb0ELi2ELi4ELi4ELi4ELb0EEENS1_24CollectiveEpilogueBwdGQAISA_fSD_Li256ELb1ELb0EEENS1_25SingleTileBwdLPTSchedulerILb1ELi128ELb0EEEEEEEEEvNT_6ParamsE) ;  /* 0xfffb2b5004007950 */ /* 0x000fea0003c3ffff */
        .type           $_ZN7cutlass13device_kernelIN5flash19enable_sm80_to_sm89INS1_16FlashAttnBwdSm80INS1_25CollectiveMainloopBwdSm80ILi2ELi2EN4cute5tupleIJNS5_1CILi128EEES8_NS7_ILi64EEEEEENS_6half_tEfNS_4arch4Sm80ELb1ELb0ELb1ELb1ELb0ELb0ELb0ELb0ELi2ELi4ELi4ELi4ELb0EEENS1_24CollectiveEpilogueBwdGQAISA_fSD_Li256ELb1ELb0EEENS1_25SingleTileBwdLPTSchedulerILb1ELi128ELb0EEEEEEEEEvNT_6ParamsE$_ZZZN5flash25CollectiveMainloopBwdSm80ILi2ELi2EN4cute5tupleIJNS1_1CILi128EEES4_NS3_ILi64EEEEEEN7cutlass6half_tEfNS7_4arch4Sm80ELb1ELb0ELb1ELb1ELb0ELb0ELb0ELb0ELi2ELi4ELi4ELi4ELb0EE3mmaINS_16FlashAttnBwdSm80ISB_NS_24CollectiveEpilogueBwdGQAIS6_fSA_Li256ELb1ELb0EEENS_25SingleTileBwdLPTSchedulerILb1ELi128ELb0EEEE13SharedStorageENS1_6TensorINS1_11ArrayEngineIfLm32EEENS1_6LayoutINS2_IJNS2_IJNS3_ILi2EEESO_EEESO_NS3_ILi4EEEEEENS2_IJNS2_IJNS3_ILi1EEESO_EEESQ_NS3_ILi8EEEEEEEEEEEEbRKNSB_6ParamsERT0_S12_iNS2_IJiiiEEERT_ENKUliT_E_clIZSC_ISJ_SX_EbS10_S12_S12_iS13_S15_EUlRS16_iE_EEDaiS16_ENKUlvE1_clEv,@function
        .size           $_ZN7cutlass13device_kernelIN5flash19enable_sm80_to_sm89INS1_16FlashAttnBwdSm80INS1_25CollectiveMainloopBwdSm80ILi2ELi2EN4cute5tupleIJNS5_1CILi128EEES8_NS7_ILi64EEEEEENS_6half_tEfNS_4arch4Sm80ELb1ELb0ELb1ELb1ELb0ELb0ELb0ELb0ELi2ELi4ELi4ELi4ELb0EEENS1_24CollectiveEpilogueBwdGQAISA_fSD_Li256ELb1ELb0EEENS1_25SingleTileBwdLPTSchedulerILb1ELi128ELb0EEEEEEEEEvNT_6ParamsE$_ZZZN5flash25CollectiveMainloopBwdSm80ILi2ELi2EN4cute5tupleIJNS1_1CILi128EEES4_NS3_ILi64EEEEEEN7cutlass6half_tEfNS7_4arch4Sm80ELb1ELb0ELb1ELb1ELb0ELb0ELb0ELb0ELi2ELi4ELi4ELi4ELb0EE3mmaINS_16FlashAttnBwdSm80ISB_NS_24CollectiveEpilogueBwdGQAIS6_fSA_Li256ELb1ELb0EEENS_25SingleTileBwdLPTSchedulerILb1ELi128ELb0EEEE13SharedStorageENS1_6TensorINS1_11ArrayEngineIfLm32EEENS1_6LayoutINS2_IJNS2_IJNS3_ILi2EEESO_EEESO_NS3_ILi4EEEEEENS2_IJNS2_IJNS3_ILi1EEESO_EEESQ_NS3_ILi8EEEEEEEEEEEEbRKNSB_6ParamsERT0_S12_iNS2_IJiiiEEERT_ENKUliT_E_clIZSC_ISJ_SX_EbS10_S12_S12_iS13_S15_EUlRS16_iE_EEDaiS16_ENKUlvE1_clEv,($_ZN7cutlass13device_kernelIN5flash19enable_sm80_to_sm89INS1_16FlashAttnBwdSm80INS1_25CollectiveMainloopBwdSm80ILi2ELi2EN4cute5tupleIJNS5_1CILi128EEES8_NS7_ILi64EEEEEENS_6half_tEfNS_4arch4Sm80ELb1ELb0ELb1ELb1ELb0ELb0ELb0ELb0ELi2ELi4ELi4ELi4ELb0EEENS1_24CollectiveEpilogueBwdGQAISA_fSD_Li256ELb1ELb0EEENS1_25SingleTileBwdLPTSchedulerILb1ELi128ELb0EEEEEEEEEvNT_6ParamsE$exp2f - $_ZN7cutlass13device_kernelIN5flash19enable_sm80_to_sm89INS1_16FlashAttnBwdSm80INS1_25CollectiveMainloopBwdSm80ILi2ELi2EN4cute5tupleIJNS5_1CILi128EEES8_NS7_ILi64EEEEEENS_6half_tEfNS_4arch4Sm80ELb1ELb0ELb1ELb1ELb0ELb0ELb0ELb0ELi2ELi4ELi4ELi4ELb0EEENS1_24CollectiveEpilogueBwdGQAISA_fSD_Li256ELb1ELb0EEENS1_25SingleTileBwdLPTSchedulerILb1ELi128ELb0EEEEEEEEEvNT_6ParamsE$_ZZZN5flash25CollectiveMainloopBwdSm80ILi2ELi2EN4cute5tupleIJNS1_1CILi128EEES4_NS3_ILi64EEEEEEN7cutlass6half_tEfNS7_4arch4Sm80ELb1ELb0ELb1ELb1ELb0ELb0ELb0ELb0ELi2ELi4ELi4ELi4ELb0EE3mmaINS_16FlashAttnBwdSm80ISB_NS_24CollectiveEpilogueBwdGQAIS6_fSA_Li256ELb1ELb0EEENS_25SingleTileBwdLPTSchedulerILb1ELi128ELb0EEEE13SharedStorageENS1_6TensorINS1_11ArrayEngineIfLm32EEENS1_6LayoutINS2_IJNS2_IJNS3_ILi2EEESO_EEESO_NS3_ILi4EEEEEENS2_IJNS2_IJNS3_ILi1EEESO_EEESQ_NS3_ILi8EEEEEEEEEEEEbRKNSB_6ParamsERT0_S12_iNS2_IJiiiEEERT_ENKUliT_E_clIZSC_ISJ_SX_EbS10_S12_S12_iS13_S15_EUlRS16_iE_EEDaiS16_ENKUlvE1_clEv)
$_ZN7cutlass13device_kernelIN5flash19enable_sm80_to_sm89INS1_16FlashAttnBwdSm80INS1_25CollectiveMainloopBwdSm80ILi2ELi2EN4cute5tupleIJNS5_1CILi128EEES8_NS7_ILi64EEEEEENS_6half_tEfNS_4arch4Sm80ELb1ELb0ELb1ELb1ELb0ELb0ELb0ELb0ELi2ELi4ELi4ELi4ELb0EEENS1_24CollectiveEpilogueBwdGQAISA_fSD_Li256ELb1ELb0EEENS1_25SingleTileBwdLPTSchedulerILb1ELi128ELb0EEEEEEEEEvNT_6ParamsE$_ZZZN5flash25CollectiveMainloopBwdSm80ILi2ELi2EN4cute5tupleIJNS1_1CILi128EEES4_NS3_ILi64EEEEEEN7cutlass6half_tEfNS7_4arch4Sm80ELb1ELb0ELb1ELb1ELb0ELb0ELb0ELb0ELi2ELi4ELi4ELi4ELb0EE3mmaINS_16FlashAttnBwdSm80ISB_NS_24CollectiveEpilogueBwdGQAIS6_fSA_Li256ELb1ELb0EEENS_25SingleTileBwdLPTSchedulerILb1ELi128ELb0EEEE13SharedStorageENS1_6TensorINS1_11ArrayEngineIfLm32EEENS1_6LayoutINS2_IJNS2_IJNS3_ILi2EEESO_EEESO_NS3_ILi4EEEEEENS2_IJNS2_IJNS3_ILi1EEESO_EEESQ_NS3_ILi8EEEEEEEEEEEEbRKNSB_6ParamsERT0_S12_iNS2_IJiiiEEERT_ENKUliT_E_clIZSC_ISJ_SX_EbS10_S12_S12_iS13_S15_EUlRS16_iE_EEDaiS16_ENKUlvE1_clEv:
[----:B------:R-:W-:-:S05]  /*4d4b0*/  IADD3 R4, R6, -c[0x0][0x20], RZ ;  /* 0x8000080006047a10 */ /* 0x000fca0007ffe0ff */
[----:B------:R-:W-:-:S06]  /*4d4c0*/  IMAD R4, R7, 0x4, R4 ;  /* 0x0000000407047824 */ /* 0x000fcc00078e0204 */
[----:B------:R-:W5:Y:S01]  /*4d4d0*/  LDL R4, [R4] ;  /* 0x0000000004047983 */ /* 0x000f620000100800 */
[----:B------:R-:W-:-:S04]  /*4d4e0*/  MOV R3, 0x0 ;  /* 0x0000000000037802 */ /* 0x000fc80000000f00 */
[----:B------:R-:W-:Y:S05]  /*4d4f0*/  RET.REL.NODEC R2 `(_ZN7cutlass13device_kernelIN5flash19enable_sm80_to_sm89INS1_16FlashAttnBwdSm80INS1_25CollectiveMainloopBwdSm80ILi2ELi2EN4cute5tupleIJNS5_1CILi128EEES8_NS7_ILi64EEEEEENS_6half_tEfNS_4arch4Sm80ELb1ELb0ELb1ELb1ELb0ELb0ELb0ELb0ELi2ELi4ELi4ELi4ELb0EEENS1_24CollectiveEpilogueBwdGQAISA_fSD_Li256ELb1ELb0EEENS1_25SingleTileBwdLPTSchedulerILb1ELi128ELb0EEEEEEEEEvNT_6ParamsE) ;  /* 0xfffb2b0002007950 */ /* 0x000fea0003c3ffff */
        .type           $_ZN7cutlass13device_kernelIN5flash19enable_sm80_to_sm89INS1_16FlashAttnBwdSm80INS1_25CollectiveMainloopBwdSm80ILi2ELi2EN4cute5tupleIJNS5_1CILi128EEES8_NS7_ILi64EEEEEENS_6half_tEfNS_4arch4Sm80ELb1ELb0ELb1ELb1ELb0ELb0ELb0ELb0ELi2ELi4ELi4ELi4ELb0EEENS1_24CollectiveEpilogueBwdGQAISA_fSD_Li256ELb1ELb0EEENS1_25SingleTileBwdLPTSchedulerILb1ELi128ELb0EEEEEEEEEvNT_6ParamsE$exp2f,@function
        .size           $_ZN7cutlass13device_kernelIN5flash19enable_sm80_to_sm89INS1_16FlashAttnBwdSm80INS1_25CollectiveMainloopBwdSm80ILi2ELi2EN4cute5tupleIJNS5_1CILi128EEES8_NS7_ILi64EEEEEENS_6half_tEfNS_4arch4Sm80ELb1ELb0ELb1ELb1ELb0ELb0ELb0ELb0ELi2ELi4ELi4ELi4ELb0EEENS1_24CollectiveEpilogueBwdGQAISA_fSD_Li256ELb1ELb0EEENS1_25SingleTileBwdLPTSchedulerILb1ELi128ELb0EEEEEEEEEvNT_6ParamsE$exp2f,(.L_x_10555 - $_ZN7cutlass13device_kernelIN5flash19enable_sm80_to_sm89INS1_16FlashAttnBwdSm80INS1_25CollectiveMainloopBwdSm80ILi2ELi2EN4cute5tupleIJNS5_1CILi128EEES8_NS7_ILi64EEEEEENS_6half_tEfNS_4arch4Sm80ELb1ELb0ELb1ELb1ELb0ELb0ELb0ELb0ELi2ELi4ELi4ELi4ELb0EEENS1_24CollectiveEpilogueBwdGQAISA_fSD_Li256ELb1ELb0EEENS1_25SingleTileBwdLPTSchedulerILb1ELi128ELb0EEEEEEEEEvNT_6ParamsE$exp2f)
$_ZN7cutlass13device_kernelIN5flash19enable_sm80_to_sm89INS1_16FlashAttnBwdSm80INS1_25CollectiveMainloopBwdSm80ILi2ELi2EN4cute5tupleIJNS5_1CILi128EEES8_NS7_ILi64EEEEEENS_6half_tEfNS_4arch4Sm80ELb1ELb0ELb1ELb1ELb0ELb0ELb0ELb0ELi2ELi4ELi4ELi4ELb0EEENS1_24CollectiveEpilogueBwdGQAISA_fSD_Li256ELb1ELb0EEENS1_25SingleTileBwdLPTSchedulerILb1ELi128ELb0EEEEEEEEEvNT_6ParamsE$exp2f:
[----:B------:R-:W1:Y:S01]  /*4d500*/  MUFU.EX2 R9, R9 ;  /* 0x0000000900097308 */ /* 0x000e620000000800 */
[----:B------:R-:W-:-:S04]  /*4d510*/  MOV R5, 0x0 ;  /* 0x0000000000057802 */ /* 0x000fc80000000f00 */
[----:B------:R-:W-:Y:S05]  /*4d520*/  RET.REL.NODEC R4 `(_ZN7cutlass13device_kernelIN5flash19enable_sm80_to_sm89INS1_16FlashAttnBwdSm80INS1_25CollectiveMainloopBwdSm80ILi2ELi2EN4cute5tupleIJNS5_1CILi128EEES8_NS7_ILi64EEEEEENS_6half_tEfNS_4arch4Sm80ELb1ELb0ELb1ELb1ELb0ELb0ELb0ELb0ELi2ELi4ELi4ELi4ELb0EEENS1_24CollectiveEpilogueBwdGQAISA_fSD_Li256ELb1ELb0EEENS1_25SingleTileBwdLPTSchedulerILb1ELi128ELb0EEEEEEEEEvNT_6ParamsE) ;  /* 0xfffb2ad004007950 */ /* 0x000fea0003c3ffff */
.L_x_5402:
        /* <DEDUP_REMOVED lines=13> */
.L_x_10555:


//--------------------- .text._ZN7cutlass13device_kernelIN5flash32FlashAttnBwdPostprocessConvertdQIN4cute5tupleIJNS3_1CILi128EEENS5_ILi64EEEEEENS_6half_tEfNS_4arch4Sm80ELi256ENS3_8TiledMMAINS3_8MMA_AtomIJNS3_28SM80_16x8x16_F32F16F16F32_TNEEEENS3_6LayoutINS4_IJNS5_ILi4EEENS5_ILi2EEENS5_ILi1EEEEEENS4_IJSJ_SH_NS5_ILi0EEEEEEEENS4_IJS7_NS5_ILi32EEENS5_ILi16EEEEEEEELb0EEEEEvNT_6ParamsE --------------------------
	.section	.text._ZN7cutlass13device_kernelIN5flash32FlashAttnBwdPostprocessConvertdQIN4cute5tupleIJNS3_1CILi128EEENS5_ILi64EEEEEENS_6half_tEfNS_4arch4Sm80ELi256ENS3_8TiledMMAINS3_8MMA_AtomIJNS3_28SM80_16x8x16_F32F16F16F32_TNEEEENS3_6LayoutINS4_IJNS5_ILi4EEENS5_ILi2EEENS5_ILi1EEEEEENS4_IJSJ_SH_NS5_ILi0EEEEEEEENS4_IJS7_NS5_ILi32EEENS5_ILi16EEEEEEEELb0EEEEEvNT_6ParamsE,"ax",@progbits
	.sectioninfo	@"SHI_REGISTERS=56"
	.align	128
.text._ZN7cutlass13device_kernelIN5flash32FlashAttnBwdPostprocessConvertdQIN4cute5tupleIJNS3_1CILi128EEENS5_ILi64EEEEEENS_6half_tEfNS_4arch4Sm80ELi256ENS3_8TiledMMAINS3_8MMA_AtomIJNS3_28SM80_16x8x16_F32F16F16F32_TNEEEENS3_6LayoutINS4_IJNS5_ILi4EEENS5_ILi2EEENS5_ILi1EEEEEENS4_IJSJ_SH_NS5_ILi0EEEEEEEENS4_IJS7_NS5_ILi32EEENS5_ILi16EEEEEEEELb0EEEEEvNT_6ParamsE:
        .type           _ZN7cutlass13device_kernelIN5flash32FlashAttnBwdPostprocessConvertdQIN4cute5tupleIJNS3_1CILi128EEENS5_ILi64EEEEEENS_6half_tEfNS_4arch4Sm80ELi256ENS3_8TiledMMAINS3_8MMA_AtomIJNS3_28SM80_16x8x16_F32F16F16F32_TNEEEENS3_6LayoutINS4_IJNS5_ILi4EEENS5_ILi2EEENS5_ILi1EEEEEENS4_IJSJ_SH_NS5_ILi0EEEEEEEENS4_IJS7_NS5_ILi32EEENS5_ILi16EEEEEEEELb0EEEEEvNT_6ParamsE,@function
        .size           _ZN7cutlass13device_kernelIN5flash32FlashAttnBwdPostprocessConvertdQIN4cute5tupleIJNS3_1CILi128EEENS5_ILi64EEEEEENS_6half_tEfNS_4arch4Sm80ELi256ENS3_8TiledMMAINS3_8MMA_AtomIJNS3_28SM80_16x8x16_F32F16F16F32_TNEEEENS3_6LayoutINS4_IJNS5_ILi4EEENS5_ILi2EEENS5_ILi1EEEEEENS4_IJSJ_SH_NS5_ILi0EEEEEEEENS4_IJS7_NS5_ILi32EEENS5_ILi16EEEEEEEELb0EEEEEvNT_6ParamsE,(.L_x_10780 - _ZN7cutlass13device_kernelIN5flash32FlashAttnBwdPostprocessConvertdQIN4cute5tupleIJNS3_1CILi128EEENS5_ILi64EEEEEENS_6half_tEfNS_4arch4Sm80ELi256ENS3_8TiledMMAINS3_8MMA_AtomIJNS3_28SM80_16x8x16_F32F16F16F32_TNEEEENS3_6LayoutINS4_IJNS5_ILi4EEENS5_ILi2EEENS5_ILi1EEEEEENS4_IJSJ_SH_NS5_ILi0EEEEEEEENS4_IJS7_NS5_ILi32EEENS5_ILi16EEEEEEEELb0EEEEEvNT_6ParamsE)
        .other          _ZN7cutlass13device_kernelIN5flash32FlashAttnBwdPostprocessConvertdQIN4cute5tupleIJNS3_1CILi128EEENS5_ILi64EEEEEENS_6half_tEfNS_4arch4Sm80ELi256ENS3_8TiledMMAINS3_8MMA_AtomIJNS3_28SM80_16x8x16_F32F16F16F32_TNEEEENS3_6LayoutINS4_IJNS5_ILi4EEENS5_ILi2EEENS5_ILi1EEEEEENS4_IJSJ_SH_NS5_ILi0EEEEEEEENS4_IJS7_NS5_ILi32EEENS5_ILi16EEEEEEEELb0EEEEEvNT_6ParamsE,@"STO_CUDA_ENTRY STV_DEFAULT"
_ZN7cutlass13device_kernelIN5flash32FlashAttnBwdPostprocessConvertdQIN4cute5tupleIJNS3_1CILi128EEENS5_ILi64EEEEEENS_6half_tEfNS_4arch4Sm80ELi256ENS3_8TiledMMAINS3_8MMA_AtomIJNS3_28SM80_16x8x16_F32F16F16F32_TNEEEENS3_6LayoutINS4_IJNS5_ILi4EEENS5_ILi2EEENS5_ILi1EEEEEENS4_IJSJ_SH_NS5_ILi0EEEEEEEENS4_IJS7_NS5_ILi32EEENS5_ILi16EEEEEEEELb0EEEEEvNT_6ParamsE:
        /* <DEDUP_REMOVED lines=21> */
.L_x_5403:
[----:B0-----:R-:W-:Y:S01]  /*0150*/  ISETP.NE.AND.EX P0, PT, RZ, c[0x0][0x1c4], PT, P2 ;  /* 0x00007100ff007a0c */ /* 0x001fe20003f05320 */
[----:B-----5:R-:W-:Y:S01]  /*0160*/  @P1 IMAD R2, R11, 0x80, R38 ;  /* 0x000000800b021824 */ /* 0x020fe200078e0226 */
[----:B------:R-:W-:-:S13]  /*0170*/  ISETP.LE.AND P2, PT, R43, R40, PT ;  /* 0x000000282b00720c */ /* 0x000fda0003f43270 */
[----:B------:R-:W-:Y:S05]  /*0180*/  @P0 EXIT P2 ;  /* 0x000000000000094d */ /* 0x000fea0001000000 */
[----:B------:R-:W0:Y:S01]  /*0190*/  S2R R41, SR_TID.X ;  /* 0x0000000000297919 */ /* 0x000e220000002100 */
[----:B------:R-:W-:Y:S01]  /*01a0*/  @P1 SHF.R.S32.HI R5, RZ, 0x1f, R2 ;  /* 0x0000001fff051819 */ /* 0x000fe20000011402 */
[----:B------:R-:W-:Y:S01]  /*01b0*/  IMAD.SHL.U32 R9, R3, 0x2000, RZ ;  /* 0x0000200003097824 */ /* 0x000fe200078e00ff */
[----:B------:R-:W-:Y:S01]  /*01c0*/  SEL R36, R11, RZ, !P0 ;  /* 0x000000ff0b247207 */ /* 0x000fe20004000000 */
[----:B------:R-:W1:Y:S01]  /*01d0*/  S2R R0, SR_CTAID.Y ;  /* 0x0000000000007919 */ /* 0x000e620000002600 */
[----:B------:R-:W-:-:S05]  /*01e0*/  @P1 LEA.HI R5, R5, R2, RZ, 0x7 ;  /* 0x0000000205051211 */ /* 0x000fca00078f38ff */
[----:B------:R-:W-:-:S05]  /*01f0*/  @P1 IMAD.SHL.U32 R5, R5, 0x40, RZ ;  /* 0x0000004005051824 */ /* 0x000fca00078e00ff */
[----:B------:R-:W-:Y:S02]  /*0200*/  @P1 LOP3.LUT R7, R5, 0xffffe000, RZ, 0xc0, !PT ;  /* 0xffffe00005071812 */ /* 0x000fe400078ec0ff */
[----:B------:R-:W-:Y:S02]  /*0210*/  CS2R R4, SRZ ;  /* 0x0000000000047805 */ /* 0x000fe4000001ff00 */
[----:B------:R-:W-:Y:S02]  /*0220*/  @P1 MOV R4, R7 ;  /* 0x0000000700041202 */ /* 0x000fe40000000f00 */
[----:B------:R-:W-:Y:S02]  /*0230*/  @P1 SHF.R.S32.HI R5, RZ, 0x1f, R7 ;  /* 0x0000001fff051819 */ /* 0x000fe40000011407 */
[----:B------:R-:W-:Y:S01]  /*0240*/  SHF.R.S32.HI R7, RZ, 0x1f, R9 ;  /* 0x0000001fff077819 */ /* 0x000fe20000011409 */
[----:B0-----:R-:W-:Y:S01]  /*0250*/  IMAD.SHL.U32 R2, R41, 0x4, RZ ;  /* 0x0000000429027824 */ /* 0x001fe200078e00ff */
[----:B-1----:R-:W-:-:S04]  /*0260*/  SHF.R.S32.HI R37, RZ, 0x1f, R0 ;  /* 0x0000001fff257819 */ /* 0x002fc80000011400 */
[----:B------:R-:W-:Y:S02]  /*0270*/  IADD3 R4, P2, P3, R4, R2, R9 ;  /* 0x0000000204047210 */ /* 0x000fe40007b5e009 */
[----:B------:R-:W-:Y:S01]  /*0280*/  SHF.R.S32.HI R6, RZ, 0x1f, R2 ;  /* 0x0000001fff067819 */ /* 0x000fe20000011402 */
[----:B------:R-:W-:Y:S01]  /*0290*/  IMAD R9, R37, c[0x0][0x178], RZ ;  /* 0x00005e0025097a24 */ /* 0x000fe200078e02ff */
[----:B------:R-:W-:Y:S02]  /*02a0*/  SHF.R.S32.HI R2, RZ, 0x1f, R11 ;  /* 0x0000001fff027819 */ /* 0x000fe4000001140b */
[----:B------:R-:W-:Y:S01]  /*02b0*/  IADD3.X R5, R5, R6, R7, P2, P3 ;  /* 0x0000000605057210 */ /* 0x000fe200017e6407 */
[----:B------:R-:W-:Y:S01]  /*02c0*/  IMAD R9, R0, c[0x0][0x17c], R9 ;  /* 0x00005f0000097a24 */ /* 0x000fe200078e0209 */
[----:B------:R-:W-:-:S03]  /*02d0*/  SEL R2, R2, RZ, !P0 ;  /* 0x000000ff02027207 */ /* 0x000fc60004000000 */
[----:B------:R-:W-:-:S04]  /*02e0*/  IMAD.WIDE.U32 R4, R0, c[0x0][0x178], R4 ;  /* 0x00005e0000047a25 */ /* 0x000fc800078e0004 */
[----:B------:R-:W-:Y:S02]  /*02f0*/  IMAD R7, R2, c[0x0][0x180], RZ ;  /* 0x0000600002077a24 */ /* 0x000fe400078e02ff */
[----:B------:R-:W-:Y:S02]  /*0300*/  IMAD.IADD R5, R5, 0x1, R9 ;  /* 0x0000000105057824 */ /* 0x000fe400078e0209 */
[C---:B------:R-:W-:Y:S02]  /*0310*/  IMAD R7, R36.reuse, c[0x0][0x184], R7 ;  /* 0x0000610024077a24 */ /* 0x040fe400078e0207 */
[----:B------:R-:W-:-:S04]  /*0320*/  IMAD.WIDE.U32 R4, R36, c[0x0][0x180], R4 ;  /* 0x0000600024047a25 */ /* 0x000fc800078e0004 */
[----:B------:R-:W-:Y:S01]  /*0330*/  IMAD.IADD R5, R5, 0x1, R7 ;  /* 0x0000000105057824 */ /* 0x000fe200078e0207 */
[----:B------:R-:W-:-:S04]  /*0340*/  LEA R48, P0, R4, c[0x0][0x160], 0x2 ;  /* 0x0000580004307a11 */ /* 0x000fc800078010ff */
[----:B------:R-:W-:-:S05]  /*0350*/  LEA.HI.X R49, R4, c[0x0][0x164], R5, 0x2, P0 ;  /* 0x0000590004317a11 */ /* 0x000fca00000f1405 */
[----:B------:R0:W2:Y:S04]  /*0360*/  LDG.E.128 R4, [R48.64] ;  /* 0x0000000430047981 */ /* 0x0000a8000c1e1d00 */
[----:B------:R0:W3:Y:S04]  /*0370*/  LDG.E.128 R8, [R48.64+0x1000] ;  /* 0x0010000430087981 */ /* 0x0000e8000c1e1d00 */
[----:B------:R0:W4:Y:S04]  /*0380*/  LDG.E.128 R12, [R48.64+0x2000] ;  /* 0x00200004300c7981 */ /* 0x000128000c1e1d00 */
[----:B------:R0:W5:Y:S04]  /*0390*/  LDG.E.128 R16, [R48.64+0x3000] ;  /* 0x0030000430107981 */ /* 0x000168000c1e1d00 */
[----:B------:R0:W5:Y:S04]  /*03a0*/  LDG.E.128 R20, [R48.64+0x4000] ;  /* 0x0040000430147981 */ /* 0x000168000c1e1d00 */
[----:B------:R0:W5:Y:S04]  /*03b0*/  LDG.E.128 R24, [R48.64+0x5000] ;  /* 0x0050000430187981 */ /* 0x000168000c1e1d00 */
[----:B------:R0:W5:Y:S04]  /*03c0*/  LDG.E.128 R28, [R48.64+0x6000] ;  /* 0x00600004301c7981 */ /* 0x000168000c1e1d00 */
[----:B------:R0:W5:Y:S01]  /*03d0*/  LDG.E.128 R32, [R48.64+0x7000] ;  /* 0x0070000430207981 */ /* 0x000162000c1e1d00 */
[----:B------:R-:W-:Y:S01]  /*03e0*/  SHF.R.S32.HI R42, RZ, 0x1f, R41 ;  /* 0x0000001fff2a7819 */ /* 0x000fe20000011429 */
[----:B------:R-:W-:Y:S01]  /*03f0*/  IMAD R37, R37, c[0x0][0x1a8], RZ ;  /* 0x00006a0025257a24 */ /* 0x000fe200078e02ff */
[----:B------:R-:W-:Y:S01]  /*0400*/  IADD3 R40, -R40, R43, RZ ;  /* 0x0000002b28287210 */ /* 0x000fe20007ffe1ff */
[----:B------:R-:W-:Y:S01]  /*0410*/  BSSY B0, `(.L_x_5404) ;  /* 0x00000c2000007945 */ /* 0x000fe20003800000 */
[-C--:B------:R-:W-:Y:S01]  /*0420*/  LEA.HI R44, R42, R41.reuse, RZ, 0x5 ;  /* 0x000000292a2c7211 */ /* 0x080fe200078f28ff */
[----:B------:R-:W-:Y:S01]  /*0430*/  IMAD R37, R0, c[0x0][0x1ac], R37 ;  /* 0x00006b0000257a24 */ /* 0x000fe200078e0225 */
[----:B------:R-:W-:-:S02]  /*0440*/  LEA.HI R45, R42, R41, RZ, 0x3 ;  /* 0x000000292a2d7211 */ /* 0x000fc400078f18ff */
[--C-:B------:R-:W-:Y:S02]  /*0450*/  SHF.R.S32.HI R51, RZ, 0x1f, R44.reuse ;  /* 0x0000001fff337819 */ /* 0x100fe4000001142c */
[CC--:B------:R-:W-:Y:S02]  /*0460*/  LEA.HI R52, R42.reuse, R41.reuse, RZ, 0x2 ;  /* 0x000000292a347211 */ /* 0x0c0fe400078f10ff */
[----:B------:R-:W-:Y:S02]  /*0470*/  SHF.R.S32.HI R44, RZ, 0x5, R44 ;  /* 0x00000005ff2c7819 */ /* 0x000fe4000001142c */
[--C-:B------:R-:W-:Y:S02]  /*0480*/  SHF.R.S32.HI R39, RZ, 0x3, R45.reuse ;  /* 0x00000003ff277819 */ /* 0x100fe4000001142d */
[----:B------:R-:W-:Y:S02]  /*0490*/  SHF.R.S32.HI R50, RZ, 0x1f, R45 ;  /* 0x0000001fff327819 */ /* 0x000fe4000001142d */
[----:B------:R-:W-:-:S02]  /*04a0*/  LEA.HI R53, R42, R41, RZ, 0x6 ;  /* 0x000000292a357211 */ /* 0x000fc400078f30ff */
[--C-:B------:R-:W-:Y:S02]  /*04b0*/  SHF.R.S32.HI R46, RZ, 0x2, R52.reuse ;  /* 0x00000002ff2e7819 */ /* 0x100fe40000011434 */
[----:B------:R-:W-:Y:S01]  /*04c0*/  SHF.R.S32.HI R47, RZ, 0x1f, R52 ;  /* 0x0000001fff2f7819 */ /* 0x000fe20000011434 */
[----:B0-----:R-:W-:Y:S01]  /*04d0*/  IMAD.SHL.U32 R49, R53, 0x2, RZ ;  /* 0x0000000235317824 */ /* 0x001fe200078e00ff */
[----:B------:R-:W-:Y:S02]  /*04e0*/  LEA.HI R51, R51, R44, RZ, 0x2 ;  /* 0x0000002c33337211 */ /* 0x000fe400078f10ff */
[----:B------:R-:W-:Y:S02]  /*04f0*/  LEA.HI R50, R50, R39, RZ, 0x2 ;  /* 0x0000002732327211 */ /* 0x000fe400078f10ff */
[----:B------:R-:W-:Y:S02]  /*0500*/  LOP3.LUT R52, R52, 0x7ffffffc, RZ, 0xc0, !PT ;  /* 0x7ffffffc34347812 */ /* 0x000fe400078ec0ff */
[----:B------:R-:W-:-:S02]  /*0510*/  LEA.HI R48, R47, R46, RZ, 0x3 ;  /* 0x0000002e2f307211 */ /* 0x000fc400078f18ff */
[----:B------:R-:W-:Y:S01]  /*0520*/  LOP3.LUT R51, R51, 0xfffffc, RZ, 0xc0, !PT ;  /* 0x00fffffc33337812 */ /* 0x000fe200078ec0ff */
[----:B------:R-:W-:Y:S01]  /*0530*/  IMAD.IADD R47, R41, 0x1, -R52 ;  /* 0x00000001292f7824 */ /* 0x000fe200078e0a34 */
[----:B------:R-:W-:Y:S02]  /*0540*/  LOP3.LUT R50, R50, 0xffffffc, RZ, 0xc0, !PT ;  /* 0x0ffffffc32327812 */ /* 0x000fe400078ec0ff */
[----:B------:R-:W-:Y:S01]  /*0550*/  LOP3.LUT R53, R48, 0xfffffff8, RZ, 0xc0, !PT ;  /* 0xfffffff830357812 */ /* 0x000fe200078ec0ff */
[----:B------:R-:W-:Y:S01]  /*0560*/  IMAD.IADD R52, R44, 0x1, -R51 ;  /* 0x000000012c347824 */ /* 0x000fe200078e0a33 */
[----:B------:R-:W-:Y:S01]  /*0570*/  LOP3.LUT R49, R49, 0x7fffff80, RZ, 0xc0, !PT ;  /* 0x7fffff8031317812 */ /* 0x000fe200078ec0ff */
[----:B------:R-:W-:Y:S01]  /*0580*/  IMAD.IADD R50, R39, 0x1, -R50 ;  /* 0x0000000127327824 */ /* 0x000fe200078e0a32 */
[----:B------:R-:W-:Y:S01]  /*0590*/  LEA.HI R42, R42, R41, RZ, 0x7 ;  /* 0x000000292a2a7211 */ /* 0x000fe200078f38ff */
[----:B------:R-:W-:Y:S01]  /*05a0*/  IMAD.IADD R48, R46, 0x1, -R53 ;  /* 0x000000012e307824 */ /* 0x000fe200078e0a35 */
[----:B------:R-:W-:Y:S01]  /*05b0*/  LEA R46, R52, R47, 0x7 ;  /* 0x0000002f342e7211 */ /* 0x000fe200078e38ff */
[----:B------:R-:W-:Y:S01]  /*05c0*/  IMAD R47, R50, 0x10, R49 ;  /* 0x00000010322f7824 */ /* 0x000fe200078e0231 */
[----:B------:R-:W-:Y:S01]  /*05d0*/  LOP3.LUT R50, R45, 0xfffffff8, RZ, 0xc0, !PT ;  /* 0xfffffff82d327812 */ /* 0x000fe200078ec0ff */
[----:B------:R-:W-:Y:S01]  /*05e0*/  IMAD.SHL.U32 R44, R44, 0x40, RZ ;  /* 0x000000402c2c7824 */ /* 0x000fe200078e00ff */
[----:B------:R-:W-:-:S02]  /*05f0*/  SHF.R.U32.HI R42, RZ, 0x4, R42 ;  /* 0x00000004ff2a7819 */ /* 0x000fc4000001162a */
[----:B------:R-:W-:Y:S01]  /*0600*/  IMNMX R40, R40, 0x80, PT ;  /* 0x0000008028287817 */ /* 0x000fe20003800200 */
[----:B------:R-:W-:Y:S01]  /*0610*/  IMAD.IADD R50, R41, 0x1, -R50 ;  /* 0x0000000129327824 */ /* 0x000fe200078e0a32 */
[----:B--2---:R0:W-:Y:S04]  /*0620*/  STS.128 [R41.X16], R4 ;  /* 0x0000000429007388 */ /* 0x0041e8000000cc00 */
[----:B---3--:R1:W-:Y:S04]  /*0630*/  STS.128 [R41.X16+0x1000], R8 ;  /* 0x0010000829007388 */ /* 0x0083e8000000cc00 */
[----:B----4-:R-:W-:Y:S04]  /*0640*/  STS.128 [R41.X16+0x2000], R12 ;  /* 0x0020000c29007388 */ /* 0x010fe8000000cc00 */
[----:B-----5:R-:W-:Y:S04]  /*0650*/  STS.128 [R41.X16+0x3000], R16 ;  /* 0x0030001029007388 */ /* 0x020fe8000000cc00 */
[----:B------:R-:W-:Y:S01]  /*0660*/  STS.128 [R41.X16+0x4000], R20 ;  /* 0x0040001429007388 */ /* 0x000fe2000000cc00 */
[----:B0-----:R-:W-:Y:S01]  /*0670*/  SHF.R.S32.HI R5, RZ, 0x1f, R48 ;  /* 0x0000001fff057819 */ /* 0x001fe20000011430 */
[C---:B------:R-:W-:Y:S01]  /*0680*/  IMAD.SHL.U32 R4, R50.reuse, 0x8, RZ ;  /* 0x0000000832047824 */ /* 0x040fe200078e00ff */
[----:B------:R-:W-:Y:S01]  /*0690*/  LEA.HI R6, R50, R50, RZ, 0x1 ;  /* 0x0000003232067211 */ /* 0x000fe200078f08ff */
[----:B------:R-:W-:Y:S01]  /*06a0*/  STS.128 [R41.X16+0x5000], R24 ;  /* 0x0050001829007388 */ /* 0x000fe2000000cc00 */
[----:B------:R-:W-:-:S02]  /*06b0*/  LOP3.LUT R7, R44, 0x40, RZ, 0xc0, !PT ;  /* 0x000000402c077812 */ /* 0x000fc400078ec0ff */
[----:B------:R-:W-:Y:S01]  /*06c0*/  LEA.HI R5, R5, R48, RZ, 0x2 ;  /* 0x0000003005057211 */ /* 0x000fe200078f10ff */
[----:B------:R-:W-:Y:S01]  /*06d0*/  STS.128 [R41.X16+0x6000], R28 ;  /* 0x0060001c29007388 */ /* 0x000fe2000000cc00 */
[----:B-1----:R-:W-:Y:S01]  /*06e0*/  IMAD.SHL.U32 R8, R6, 0x400, RZ ;  /* 0x0000040006087824 */ /* 0x002fe200078e00ff */
[----:B------:R-:W-:Y:S02]  /*06f0*/  LOP3.LUT R6, R7, 0x8, R4, 0xf8, !PT ;  /* 0x0000000807067812 */ /* 0x000fe400078ef804 */
[----:B------:R-:W-:Y:S01]  /*0700*/  STS.128 [R41.X16+0x7000], R32 ;  /* 0x0070002029007388 */ /* 0x000fe2000000cc00 */
[----:B------:R-:W-:Y:S02]  /*0710*/  SHF.R.U32.HI R9, RZ, 0x3, R7 ;  /* 0x00000003ff097819 */ /* 0x000fe40000011607 */
[C---:B------:R-:W-:Y:S01]  /*0720*/  LOP3.LUT R7, R5.reuse, 0x7fffffc, RZ, 0xc0, !PT ;  /* 0x07fffffc05077812 */ /* 0x040fe200078ec0ff */
[----:B------:R-:W-:Y:S01]  /*0730*/  BAR.SYNC.DEFER_BLOCKING 0x0 ;  /* 0x0000000000007b1d */ /* 0x000fe20000010000 */
[----:B------:R-:W-:Y:S01]  /*0740*/  IMAD.SHL.U32 R5, R5, 0x10, RZ ;  /* 0x0000001005057824 */ /* 0x000fe200078e00ff */
[----:B------:R-:W-:-:S02]  /*0750*/  LOP3.LUT R8, R8, 0x7ffff800, RZ, 0xc0, !PT ;  /* 0x7ffff80008087812 */ /* 0x000fc400078ec0ff */
[----:B------:R-:W-:Y:S01]  /*0760*/  LOP3.LUT R6, R6, R9, RZ, 0x3c, !PT ;  /* 0x0000000906067212 */ /* 0x000fe200078e3cff */
[----:B------:R-:W-:Y:S01]  /*0770*/  IMAD.IADD R7, R48, 0x1, -R7 ;  /* 0x0000000130077824 */ /* 0x000fe200078e0a07 */
[----:B------:R-:W-:Y:S02]  /*0780*/  LOP3.LUT R5, R5, 0x40, RZ, 0xc0, !PT ;  /* 0x0000004005057812 */ /* 0x000fe400078ec0ff */
[----:B------:R-:W-:Y:S01]  /*0790*/  IADD3 R47, R6, R47, R8 ;  /* 0x0000002f062f7210 */ /* 0x000fe20007ffe008 */
[----:B------:R-:W-:Y:S01]  /*07a0*/  IMAD R46, R7, 0x8, R46 ;  /* 0x00000008072e7824 */ /* 0x000fe200078e022e */
[----:B------:R-:W-:Y:S02]  /*07b0*/  LOP3.LUT R42, R5, 0x8, R42, 0xf8, !PT ;  /* 0x00000008052a7812 */ /* 0x000fe400078ef82a */
[----:B------:R-:W-:Y:S02]  /*07c0*/  SHF.R.U32.HI R5, RZ, 0x3, R5 ;  /* 0x00000003ff057819 */ /* 0x000fe40000011605 */
[----:B------:R-:W-:-:S02]  /*07d0*/  ISETP.GE.AND P0, PT, R4, c[0x0][0x194], PT ;  /* 0x0000650004007a0c */ /* 0x000fc40003f06270 */
[----:B------:R-:W-:-:S05]  /*07e0*/  LOP3.LUT R5, R42, R5, RZ, 0x3c, !PT ;  /* 0x000000052a057212 */ /* 0x000fca00078e3cff */
[----:B------:R-:W-:Y:S01]  /*07f0*/  IMAD.U32 R7, R46, 0x2, R5 ;  /* 0x000000022e077824 */ /* 0x000fe200078e0005 */
[----:B------:R-:W0:Y:S04]  /*0800*/  LDS R33, [R41.X4+0x400] ;  /* 0x0004000029217984 */ /* 0x000e280000004800 */
[----:B------:R-:W1:Y:S04]  /*0810*/  LDS R32, [R41.X4+0x800] ;  /* 0x0008000029207984 */ /* 0x000e680000004800 */
[----:B------:R-:W2:Y:S04]  /*0820*/  LDS R31, [R41.X4+0xc00] ;  /* 0x000c0000291f7984 */ /* 0x000ea80000004800 */
[----:B------:R-:W3:Y:S04]  /*0830*/  LDS R34, [R41.X4] ;  /* 0x0000000029227984 */ /* 0x000ee80000004800 */
[----:B------:R-:W4:Y:S04]  /*0840*/  LDS R25, [R41.X4+0x1000] ;  /* 0x0010000029197984 */ /* 0x000f280000004800 */
[----:B------:R-:W5:Y:S04]  /*0850*/  LDS R30, [R41.X4+0x1400] ;  /* 0x00140000291e7984 */ /* 0x000f680000004800 */
        /* <DEDUP_REMOVED lines=10> */
[----:B------:R-:W2:Y:S01]  /*0900*/  LDS R19, [R41.X4+0x4400] ;  /* 0x0044000029137984 */ /* 0x000ea20000004800 */
[----:B---3--:R-:W-:-:S03]  /*0910*/  FMUL.FTZ R34, R34, c[0x0][0x1b8] ;  /* 0x00006e0022227a20 */ /* 0x008fc60000410000 */
[----:B------:R-:W3:Y:S01]  /*0920*/  LDS R11, [R41.X4+0x5000] ;  /* 0x00500000290b7984 */ /* 0x000ee20000004800 */
[----:B----4-:R-:W-:Y:S01]  /*0930*/  FMUL.FTZ R25, R25, c[0x0][0x1b8] ;  /* 0x00006e0019197a20 */ /* 0x010fe20000410000 */
[----:B------:R-:W-:Y:S02]  /*0940*/  F2FP.PACK_AB R34, R35, R34 ;  /* 0x000000222322723e */ /* 0x000fe400000000ff */
[----:B------:R-:W4:Y:S01]  /*0950*/  LDS R10, [R41.X4+0x5800] ;  /* 0x00580000290a7984 */ /* 0x000f220000004800 */
[----:B-----5:R-:W-:Y:S01]  /*0960*/  FMUL.FTZ R30, R30, c[0x0][0x1b8] ;  /* 0x00006e001e1e7a20 */ /* 0x020fe20000410000 */
[----:B------:R-:W-:Y:S02]  /*0970*/  F2FP.PACK_AB R35, R43, R42 ;  /* 0x0000002a2b23723e */ /* 0x000fe400000000ff */
[----:B------:R-:W5:Y:S01]  /*0980*/  LDS R16, [R41.X4+0x5c00] ;  /* 0x005c000029107984 */ /* 0x000f620000004800 */
[----:B------:R-:W-:-:S03]  /*0990*/  FMUL.FTZ R44, R27, c[0x0][0x1b8] ;  /* 0x00006e001b2c7a20 */ /* 0x000fc60000410000 */
[----:B------:R-:W5:Y:S01]  /*09a0*/  LDS R23, [R41.X4+0x1800] ;  /* 0x0018000029177984 */ /* 0x000f620000004800 */
[----:B------:R-:W-:-:S03]  /*09b0*/  FMUL.FTZ R27, R24, c[0x0][0x1b8] ;  /* 0x00006e00181b7a20 */ /* 0x000fc60000410000 */
[----:B------:R-:W5:Y:S01]  /*09c0*/  LDS R29, [R41.X4+0x1c00] ;  /* 0x001c0000291d7984 */ /* 0x000f620000004800 */
[----:B------:R-:W-:-:S03]  /*09d0*/  FMUL.FTZ R26, R26, c[0x0][0x1b8] ;  /* 0x00006e001a1a7a20 */ /* 0x000fc60000410000 */
[----:B------:R-:W5:Y:S01]  /*09e0*/  LDS R22, [R41.X4+0x2000] ;  /* 0x0020000029167984 */ /* 0x000f620000004800 */
[----:B------:R-:W-:Y:S01]  /*09f0*/  FMUL.FTZ R43, R21, c[0x0][0x1b8] ;  /* 0x00006e00152b7a20 */ /* 0x000fe20000410000 */
[----:B------:R-:W-:Y:S02]  /*0a00*/  F2FP.PACK_AB R21, R30, R25 ;  /* 0x000000191e15723e */ /* 0x000fe400000000ff */
[----:B------:R-:W5:Y:S01]  /*0a10*/  LDS R28, [R41.X4+0x2400] ;  /* 0x00240000291c7984 */ /* 0x000f620000004800 */
[----:B------:R-:W-:Y:S01]  /*0a20*/  F2FP.PACK_AB R25, R26, R27 ;  /* 0x0000001b1a19723e */ /* 0x000fe200000000ff */
[----:B------:R-:W-:Y:S01]  /*0a30*/  FMUL.FTZ R27, R18, c[0x0][0x1b8] ;  /* 0x00006e00121b7a20 */ /* 0x000fe20000410000 */
[----:B------:R-:W-:Y:S01]  /*0a40*/  F2FP.PACK_AB R24, R44, R43 ;  /* 0x0000002b2c18723e */ /* 0x000fe200000000ff */
[----:B------:R-:W5:Y:S01]  /*0a50*/  LDS R13, [R41.X4+0x3800] ;  /* 0x00380000290d7984 */ /* 0x000f620000004800 */
[----:B0-----:R-:W-:-:S03]  /*0a60*/  FMUL.FTZ R18, R17, c[0x0][0x1b8] ;  /* 0x00006e0011127a20 */ /* 0x001fc60000410000 */
[----:B------:R-:W0:Y:S01]  /*0a70*/  LDS R20, [R41.X4+0x3c00] ;  /* 0x003c000029147984 */ /* 0x000e220000004800 */
[----:B-1----:R-:W-:-:S03]  /*0a80*/  FMUL.FTZ R8, R8, c[0x0][0x1b8] ;  /* 0x00006e0008087a20 */ /* 0x002fc60000410000 */
[----:B------:R-:W1:Y:S01]  /*0a90*/  LDS R12, [R41.X4+0x4800] ;  /* 0x00480000290c7984 */ /* 0x000e620000004800 */
[----:B--2---:R-:W-:-:S03]  /*0aa0*/  FMUL.FTZ R19, R19, c[0x0][0x1b8] ;  /* 0x00006e0013137a20 */ /* 0x004fc60000410000 */
[----:B------:R-:W2:Y:S01]  /*0ab0*/  LDS R5, [R41.X4+0x6000] ;  /* 0x0060000029057984 */ /* 0x000ea20000004800 */
[----:B---3--:R-:W-:Y:S01]  /*0ac0*/  FMUL.FTZ R11, R11, c[0x0][0x1b8] ;  /* 0x00006e000b0b7a20 */ /* 0x008fe20000410000 */
[----:B------:R-:W-:Y:S02]  /*0ad0*/  F2FP.PACK_AB R19, R19, R8 ;  /* 0x000000081313723e */ /* 0x000fe400000000ff */
[----:B------:R-:W3:Y:S01]  /*0ae0*/  LDS R15, [R41.X4+0x6400] ;  /* 0x00640000290f7984 */ /* 0x000ee20000004800 */
[----:B----4-:R-:W-:Y:S01]  /*0af0*/  FMUL.FTZ R10, R10, c[0x0][0x1b8] ;  /* 0x00006e000a0a7a20 */ /* 0x010fe20000410000 */
[----:B------:R-:W-:Y:S02]  /*0b00*/  F2FP.PACK_AB R18, R18, R11 ;  /* 0x0000000b1212723e */ /* 0x000fe400000000ff */
[----:B------:R-:W4:Y:S01]  /*0b10*/  LDS R6, [R41.X4+0x6800] ;  /* 0x0068000029067984 */ /* 0x000f220000004800 */
[----:B-----5:R-:W-:-:S03]  /*0b20*/  FMUL.FTZ R17, R16, c[0x0][0x1b8] ;  /* 0x00006e0010117a20 */ /* 0x020fc60000410000 */
[----:B------:R-:W5:Y:S01]  /*0b30*/  LDS R14, [R41.X4+0x6c00] ;  /* 0x006c0000290e7984 */ /* 0x000f620000004800 */
[----:B------:R-:W-:Y:S01]  /*0b40*/  FMUL.FTZ R23, R23, c[0x0][0x1b8] ;  /* 0x00006e0017177a20 */ /* 0x000fe20000410000 */
[----:B------:R-:W-:Y:S02]  /*0b50*/  F2FP.PACK_AB R17, R17, R10 ;  /* 0x0000000a1111723e */ /* 0x000fe400000000ff */
[----:B------:R-:W5:Y:S01]  /*0b60*/  LDS R9, [R41.X4+0x7000] ;  /* 0x0070000029097984 */ /* 0x000f620000004800 */
[----:B------:R-:W-:-:S03]  /*0b70*/  FMUL.FTZ R42, R29, c[0x0][0x1b8] ;  /* 0x00006e001d2a7a20 */ /* 0x000fc60000410000 */
[----:B------:R-:W5:Y:S01]  /*0b80*/  LDS R32, [R41.X4+0x7400] ;  /* 0x0074000029207984 */ /* 0x000f620000004800 */
[----:B------:R-:W-:Y:S01]  /*0b90*/  FMUL.FTZ R29, R22, c[0x0][0x1b8] ;  /* 0x00006e00161d7a20 */ /* 0x000fe20000410000 */
[----:B------:R-:W-:Y:S02]  /*0ba0*/  F2FP.PACK_AB R22, R42, R23 ;  /* 0x000000172a16723e */ /* 0x000fe400000000ff */
[----:B------:R-:W5:Y:S01]  /*0bb0*/  LDS R31, [R41.X4+0x7800] ;  /* 0x00780000291f7984 */ /* 0x000f620000004800 */
[----:B------:R-:W-:-:S03]  /*0bc0*/  FMUL.FTZ R28, R28, c[0x0][0x1b8] ;  /* 0x00006e001c1c7a20 */ /* 0x000fc60000410000 */
[----:B------:R-:W5:Y:S01]  /*0bd0*/  LDS R33, [R41.X4+0x7c00] ;  /* 0x007c000029217984 */ /* 0x000f620000004800 */
[----:B------:R-:W-:Y:S01]  /*0be0*/  FMUL.FTZ R13, R13, c[0x0][0x1b8] ;  /* 0x00006e000d0d7a20 */ /* 0x000fe20000410000 */
[----:B------:R-:W-:Y:S01]  /*0bf0*/  F2FP.PACK_AB R23, R28, R29 ;  /* 0x0000001d1c17723e */ /* 0x000fe200000000ff */
[----:B0-----:R-:W-:Y:S02]  /*0c00*/  FMUL.FTZ R20, R20, c[0x0][0x1b8] ;  /* 0x00006e0014147a20 */ /* 0x001fe40000410000 */
[----:B-1----:R-:W-:-:S03]  /*0c10*/  FMUL.FTZ R12, R12, c[0x0][0x1b8] ;  /* 0x00006e000c0c7a20 */ /* 0x002fc60000410000 */
[----:B------:R-:W-:Y:S01]  /*0c20*/  F2FP.PACK_AB R13, R20, R13 ;  /* 0x0000000d140d723e */ /* 0x000fe200000000ff */
[----:B--2---:R-:W-:Y:S01]  /*0c30*/  FMUL.FTZ R5, R5, c[0x0][0x1b8] ;  /* 0x00006e0005057a20 */ /* 0x004fe20000410000 */
[----:B------:R-:W-:Y:S01]  /*0c40*/  F2FP.PACK_AB R12, R27, R12 ;  /* 0x0000000c1b0c723e */ /* 0x000fe200000000ff */
[----:B---3--:R-:W-:Y:S02]  /*0c50*/  FMUL.FTZ R8, R15, c[0x0][0x1b8] ;  /* 0x00006e000f087a20 */ /* 0x008fe40000410000 */
[----:B----4-:R-:W-:-:S03]  /*0c60*/  FMUL.FTZ R6, R6, c[0x0][0x1b8] ;  /* 0x00006e0006067a20 */ /* 0x010fc60000410000 */
[----:B------:R-:W-:Y:S01]  /*0c70*/  F2FP.PACK_AB R5, R8, R5 ;  /* 0x000000050805723e */ /* 0x000fe200000000ff */
[----:B-----5:R-:W-:Y:S02]  /*0c80*/  FMUL.FTZ R11, R14, c[0x0][0x1b8] ;  /* 0x00006e000e0b7a20 */ /* 0x020fe40000410000 */
[----:B------:R-:W-:Y:S02]  /*0c90*/  IMAD.SHL.U32 R14, R7, 0x2, RZ ;  /* 0x00000002070e7824 */ /* 0x000fe400078e00ff */
[----:B------:R-:W-:Y:S01]  /*0ca0*/  FMUL.FTZ R9, R9, c[0x0][0x1b8] ;  /* 0x00006e0009097a20 */ /* 0x000fe20000410000 */
[----:B------:R-:W-:Y:S01]  /*0cb0*/  F2FP.PACK_AB R7, R11, R6 ;  /* 0x000000060b07723e */ /* 0x000fe200000000ff */
[----:B------:R-:W-:Y:S01]  /*0cc0*/  IMAD.SHL.U32 R6, R47, 0x2, RZ ;  /* 0x000000022f067824 */ /* 0x000fe200078e00ff */
[----:B------:R-:W-:Y:S01]  /*0cd0*/  STS [R14+0x8000], R34 ;  /* 0x008000220e007388 */ /* 0x000fe20000000800 */
[----:B------:R-:W-:-:S03]  /*0ce0*/  FMUL.FTZ R32, R32, c[0x0][0x1b8] ;  /* 0x00006e0020207a20 */ /* 0x000fc60000410000 */
[----:B------:R-:W-:Y:S01]  /*0cf0*/  STS [R14+0x8100], R35 ;  /* 0x008100230e007388 */ /* 0x000fe20000000800 */
[----:B------:R-:W-:Y:S01]  /*0d00*/  FMUL.FTZ R31, R31, c[0x0][0x1b8] ;  /* 0x00006e001f1f7a20 */ /* 0x000fe20000410000 */
[----:B------:R-:W-:Y:S02]  /*0d10*/  F2FP.PACK_AB R32, R32, R9 ;  /* 0x000000092020723e */ /* 0x000fe400000000ff */
[----:B------:R-:W-:Y:S01]  /*0d20*/  STS [R14+0x9000], R23 ;  /* 0x009000170e007388 */ /* 0x000fe20000000800 */
[----:B------:R-:W-:-:S03]  /*0d30*/  FMUL.FTZ R10, R33, c[0x0][0x1b8] ;  /* 0x00006e00210a7a20 */ /* 0x000fc60000410000 */
[----:B------:R-:W-:Y:S02]  /*0d40*/  STS [R14+0x9100], R24 ;  /* 0x009100180e007388 */ /* 0x000fe40000000800 */
[----:B------:R-:W-:Y:S02]  /*0d50*/  F2FP.PACK_AB R31, R10, R31 ;  /* 0x0000001f0a1f723e */ /* 0x000fe400000000ff */
[----:B------:R-:W-:Y:S04]  /*0d60*/  STS [R14+0x8800], R21 ;  /* 0x008800150e007388 */ /* 0x000fe80000000800 */
[----:B------:R-:W-:Y:S04]  /*0d70*/  STS [R14+0x8900], R22 ;  /* 0x008900160e007388 */ /* 0x000fe80000000800 */
[----:B------:R-:W-:Y:S04]  /*0d80*/  STS [R14+0x9800], R25 ;  /* 0x009800190e007388 */ /* 0x000fe80000000800 */
[----:B------:R-:W-:Y:S04]  /*0d90*/  STS [R14+0x9900], R13 ;  /* 0x0099000d0e007388 */ /* 0x000fe80000000800 */
[----:B------:R-:W-:Y:S04]  /*0da0*/  STS [R14+0xa000], R19 ;  /* 0x00a000130e007388 */ /* 0x000fe80000000800 */
[----:B------:R0:W-:Y:S04]  /*0db0*/  STS [R14+0xa100], R12 ;  /* 0x00a1000c0e007388 */ /* 0x0001e80000000800 */
[----:B------:R1:W-:Y:S04]  /*0dc0*/  STS [R14+0xb000], R5 ;  /* 0x00b000050e007388 */ /* 0x0003e80000000800 */
[----:B------:R2:W-:Y:S01]  /*0dd0*/  STS [R14+0xb100], R7 ;  /* 0x00b100070e007388 */ /* 0x0005e20000000800 */
[----:B0-----:R-:W-:-:S03]  /*0de0*/  IADD3 R12, R39, 0x20, RZ ;  /* 0x00000020270c7810 */ /* 0x001fc60007ffe0ff */
[----:B------:R-:W-:Y:S01]  /*0df0*/  STS [R14+0xa800], R18 ;  /* 0x00a800120e007388 */ /* 0x000fe20000000800 */
[----:B-1----:R-:W-:-:S03]  /*0e00*/  SHF.R.S32.HI R5, RZ, 0x1f, R4 ;  /* 0x0000001fff057819 */ /* 0x002fc60000011404 */
[----:B------:R-:W-:Y:S01]  /*0e10*/  STS [R14+0xa900], R17 ;  /* 0x00a900110e007388 */ /* 0x000fe20000000800 */
[----:B------:R-:W-:Y:S02]  /*0e20*/  ISETP.GE.OR P2, PT, R12, R40, P0 ;  /* 0x000000280c00720c */ /* 0x000fe40000746670 */
[----:B--2---:R-:W-:Y:S01]  /*0e30*/  IADD3 R7, R39, 0x40, RZ ;  /* 0x0000004027077810 */ /* 0x004fe20007ffe0ff */
[----:B------:R-:W-:Y:S01]  /*0e40*/  STS [R14+0xb800], R32 ;  /* 0x00b800200e007388 */ /* 0x000fe20000000800 */
[----:B------:R-:W-:Y:S02]  /*0e50*/  CS2R R12, SRZ ;  /* 0x00000000000c7805 */ /* 0x000fe4000001ff00 */
[--C-:B------:R-:W-:Y:S01]  /*0e60*/  @P1 SHF.R.S32.HI R13, RZ, 0x1f, R38.reuse ;  /* 0x0000001fff0d1819 */ /* 0x100fe20000011426 */
[----:B------:R0:W-:Y:S01]  /*0e70*/  STS [R14+0xb900], R31 ;  /* 0x00b9001f0e007388 */ /* 0x0001e20000000800 */
[----:B------:R-:W-:-:S03]  /*0e80*/  @P1 IMAD.MOV.U32 R12, RZ, RZ, R38 ;  /* 0x000000ffff0c1224 */ /* 0x000fc600078e0026 */
[----:B------:R-:W-:Y:S01]  /*0e90*/  BAR.SYNC.DEFER_BLOCKING 0x0 ;  /* 0x0000000000007b1d */ /* 0x000fe20000010000 */
[----:B------:R-:W-:Y:S01]  /*0ea0*/  ISETP.GE.OR P3, PT, R7, R40, P0 ;  /* 0x000000280700720c */ /* 0x000fe20000766670 */
[----:B------:R-:W-:Y:S02]  /*0eb0*/  IMAD R7, R2, c[0x0][0x1b0], RZ ;  /* 0x00006c0002077a24 */ /* 0x000fe400078e02ff */
[----:B0-----:R-:W-:Y:S01]  /*0ec0*/  IMAD.WIDE.U32 R14, R0, c[0x0][0x1a8], R4 ;  /* 0x00006a00000e7a25 */ /* 0x001fe200078e0004 */
[C---:B------:R-:W-:Y:S02]  /*0ed0*/  IADD3 R0, R39.reuse, 0x60, RZ ;  /* 0x0000006027007810 */ /* 0x040fe40007ffe0ff */
[----:B------:R-:W-:Y:S01]  /*0ee0*/  IADD3 R4, P4, R39, R12, RZ ;  /* 0x0000000c27047210 */ /* 0x000fe20007f9e0ff */
[----:B------:R-:W-:Y:S01]  /*0ef0*/  IMAD.IADD R15, R15, 0x1, R37 ;  /* 0x000000010f0f7824 */ /* 0x000fe200078e0225 */
[-C--:B------:R-:W-:Y:S01]  /*0f00*/  ISETP.GE.OR P1, PT, R0, R40.reuse, P0 ;  /* 0x000000280000720c */ /* 0x080fe20000726670 */
[C---:B------:R-:W-:Y:S01]  /*0f10*/  IMAD R7, R36.reuse, c[0x0][0x1b4], R7 ;  /* 0x00006d0024077a24 */ /* 0x040fe200078e0207 */
[C---:B------:R-:W-:Y:S01]  /*0f20*/  ISETP.GE.OR P0, PT, R39.reuse, R40, P0 ;  /* 0x000000282700720c */ /* 0x040fe20000706670 */
[----:B------:R-:W-:Y:S01]  /*0f30*/  IMAD.WIDE.U32 R36, R36, c[0x0][0x1b0], R14 ;  /* 0x00006c0024247a25 */ /* 0x000fe200078e000e */
[----:B------:R-:W-:-:S02]  /*0f40*/  LEA.HI.X.SX32 R5, R39, R13, 0x1, P4 ;  /* 0x0000000d27057211 */ /* 0x000fc400020f0eff */
[----:B------:R-:W-:-:S03]  /*0f50*/  LEA R12, R47, 0x8000, 0x1 ;  /* 0x000080002f0c7811 */ /* 0x000fc600078e08ff */
[----:B------:R-:W-:Y:S01]  /*0f60*/  IMAD.WIDE R2, R3, 0x80, R4 ;  /* 0x0000008003027825 */ /* 0x000fe200078e0204 */
[----:B------:R0:W1:Y:S03]  /*0f70*/  LDS.128 R8, [R6+0x8c00] ;  /* 0x008c000006087984 */ /* 0x0000660000000c00 */
[----:B------:R-:W-:Y:S02]  /*0f80*/  IMAD.IADD R5, R37, 0x1, R7 ;  /* 0x0000000125057824 */ /* 0x000fe400078e0207 */
[----:B------:R-:W-:Y:S05]  /*0f90*/  @P0 BRA `(.L_x_5405) ;  /* 0x0000009000000947 */ /* 0x000fea0003800000 */
[----:B------:R-:W2:Y:S01]  /*0fa0*/  LDS.128 R12, [R12] ;  /* 0x000000000c0c7984 */ /* 0x000ea20000000c00 */
[----:B------:R-:W-:Y:S01]  /*0fb0*/  MOV R4, R36 ;  /* 0x0000002400047202 */ /* 0x000fe20000000f00 */
[----:B------:R-:W-:-:S04]  /*0fc0*/  IMAD R7, R3, c[0x0][0x1a0], RZ ;  /* 0x0000680003077a24 */ /* 0x000fc800078e02ff */
[----:B------:R-:W-:-:S04]  /*0fd0*/  IMAD.WIDE.U32 R16, R2, c[0x0][0x1a0], R4 ;  /* 0x0000680002107a25 */ /* 0x000fc800078e0004 */
[----:B------:R-:W-:Y:S01]  /*0fe0*/  IMAD R7, R2, c[0x0][0x1a4], R7 ;  /* 0x0000690002077a24 */ /* 0x000fe200078e0207 */
[----:B------:R-:W-:-:S03]  /*0ff0*/  LEA R18, P0, R16, c[0x0][0x188], 0x1 ;  /* 0x0000620010127a11 */ /* 0x000fc600078008ff */
[----:B------:R-:W-:-:S05]  /*1000*/  IMAD.IADD R7, R17, 0x1, R7 ;  /* 0x0000000111077824 */ /* 0x000fca00078e0207 */
[----:B------:R-:W-:-:S05]  /*1010*/  LEA.HI.X R19, R16, c[0x0][0x18c], R7, 0x1, P0 ;  /* 0x0000630010137a11 */ /* 0x000fca00000f0c07 */
[----:B--2---:R2:W-:Y:S02]  /*1020*/  STG.E.128 [R18.64], R12 ;  /* 0x0000000c12007986 */ /* 0x0045e4000c101d04 */
.L_x_5405:
[----:B------:R-:W-:Y:S05]  /*1030*/  BSYNC B0 ;  /* 0x0000000000007941 */ /* 0x000fea0003800000 */
.L_x_5404:
[----:B--2---:R2:W3:Y:S01]  /*1040*/  LDS.128 R12, [R6+0x8400] ;  /* 0x00840000060c7984 */ /* 0x0044e20000000c00 */
[----:B------:R-:W-:Y:S01]  /*1050*/  BSSY B0, `(.L_x_5406) ;  /* 0x000000d000007945 */ /* 0x000fe20003800000 */
[----:B------:R-:W-:Y:S05]  /*1060*/  @P2 BRA `(.L_x_5407) ;  /* 0x000000b000002947 */ /* 0x000fea0003800000 */
        /* <DEDUP_REMOVED lines=10> */
[----:B---3--:R3:W-:Y:S02]  /*1110*/  STG.E.128 [R18.64], R12 ;  /* 0x0000000c12007986 */ /* 0x0087e4000c101d04 */
.L_x_5407:
[----:B------:R-:W-:Y:S05]  /*1120*/  BSYNC B0 ;  /* 0x0000000000007941 */ /* 0x000fea0003800000 */
.L_x_5406:
[----:B---3--:R3:W4:Y:S01]  /*1130*/  LDS.128 R12, [R6+0x8800] ;  /* 0x00880000060c7984 */ /* 0x0087220000000c00 */
[----:B------:R-:W-:Y:S01]  /*1140*/  BSSY B0, `(.L_x_5408) ;  /* 0x000000d000007945 */ /* 0x000fe20003800000 */
[----:B------:R-:W-:Y:S05]  /*1150*/  @P3 BRA `(.L_x_5409) ;  /* 0x000000b000003947 */ /* 0x000fea0003800000 */
[----:B------:R-:W-:Y:S01]  /*1160*/  IADD3 R17, P0, R2, 0x40, RZ ;  /* 0x0000004002117810 */ /* 0x000fe20007f1e0ff */
[----:B0-23--:R-:W-:Y:S01]  /*1170*/  IMAD.MOV.U32 R6, RZ, RZ, R36 ;  /* 0x000000ffff067224 */ /* 0x00dfe200078e0024 */
[----:B------:R-:W-:-:S03]  /*1180*/  MOV R7, R5 ;  /* 0x0000000500077202 */ /* 0x000fc60000000f00 */
[----:B------:R-:W-:Y:S02]  /*1190*/  IMAD.X R0, RZ, RZ, R3, P0 ;  /* 0x000000ffff007224 */ /* 0x000fe400000e0603 */
[----:B------:R-:W-:-:S04]  /*11a0*/  IMAD.WIDE.U32 R6, R17, c[0x0][0x1a0], R6 ;  /* 0x0000680011067a25 */ /* 0x000fc800078e0006 */
[----:B------:R-:W-:Y:S01]  /*11b0*/  IMAD R0, R0, c[0x0][0x1a0], RZ ;  /* 0x0000680000007a24 */ /* 0x000fe200078e02ff */
[----:B------:R-:W-:-:S03]  /*11c0*/  LEA R16, P0, R6, c[0x0][0x188], 0x1 ;  /* 0x0000620006107a11 */ /* 0x000fc600078008ff */
[----:B------:R-:W-:-:S04]  /*11d0*/  IMAD R17, R17, c[0x0][0x1a4], R0 ;  /* 0x0000690011117a24 */ /* 0x000fc800078e0200 */
[----:B------:R-:W-:-:S05]  /*11e0*/  IMAD.IADD R7, R7, 0x1, R17 ;  /* 0x0000000107077824 */ /* 0x000fca00078e0211 */
[----:B------:R-:W-:-:S05]  /*11f0*/  LEA.HI.X R17, R6, c[0x0][0x18c], R7, 0x1, P0 ;  /* 0x0000630006117a11 */ /* 0x000fca00000f0c07 */
[----:B----4-:R0:W-:Y:S02]  /*1200*/  STG.E.128 [R16.64], R12 ;  /* 0x0000000c10007986 */ /* 0x0101e4000c101d04 */
.L_x_5409:
[----:B------:R-:W-:Y:S05]  /*1210*/  BSYNC B0 ;  /* 0x0000000000007941 */ /* 0x000fea0003800000 */
.L_x_5408:
[----:B------:R-:W-:Y:S05]  /*1220*/  @P1 EXIT ;  /* 0x000000000000194d */ /* 0x000fea0003800000 */
[----:B------:R-:W-:-:S05]  /*1230*/  IADD3 R7, P0, R2, 0x60, RZ ;  /* 0x0000006002077810 */ /* 0x000fca0007f1e0ff */
[----:B------:R-:W-:Y:S02]  /*1240*/  IMAD.X R2, RZ, RZ, R3, P0 ;  /* 0x000000ffff027224 */ /* 0x000fe400000e0603 */
[----:B------:R-:W-:Y:S02]  /*1250*/  IMAD.MOV.U32 R3, RZ, RZ, R5 ;  /* 0x000000ffff037224 */ /* 0x000fe400078e0005 */
[----:B------:R-:W-:Y:S02]  /*1260*/  IMAD R0, R2, c[0x0][0x1a0], RZ ;  /* 0x0000680002007a24 */ /* 0x000fe400078e02ff */
[----:B------:R-:W-:-:S04]  /*1270*/  IMAD.MOV.U32 R2, RZ, RZ, R36 ;  /* 0x000000ffff027224 */ /* 0x000fc800078e0024 */
[----:B------:R-:W-:-:S04]  /*1280*/  IMAD.WIDE.U32 R2, R7, c[0x0][0x1a0], R2 ;  /* 0x0000680007027a25 */ /* 0x000fc800078e0002 */
[----:B------:R-:W-:Y:S01]  /*1290*/  IMAD R7, R7, c[0x0][0x1a4], R0 ;  /* 0x0000690007077a24 */ /* 0x000fe200078e0200 */
[----:B------:R-:W-:-:S03]  /*12a0*/  LEA R4, P0, R2, c[0x0][0x188], 0x1 ;  /* 0x0000620002047a11 */ /* 0x000fc600078008ff */
[----:B------:R-:W-:-:S05]  /*12b0*/  IMAD.IADD R3, R3, 0x1, R7 ;  /* 0x0000000103037824 */ /* 0x000fca00078e0207 */
[----:B------:R-:W-:-:S05]  /*12c0*/  LEA.HI.X R5, R2, c[0x0][0x18c], R3, 0x1, P0 ;  /* 0x0000630002057a11 */ /* 0x000fca00000f0c03 */
[----:B-1----:R-:W-:Y:S01]  /*12d0*/  STG.E.128 [R4.64], R8 ;  /* 0x0000000804007986 */ /* 0x002fe2000c101d04 */
[----:B------:R-:W-:Y:S05]  /*12e0*/  EXIT ;  /* 0x000000000000794d */ /* 0x000fea0003800000 */
.L_x_5410:
        /* <DEDUP_REMOVED lines=9> */
.L_x_10780:


//--------------------- .text._ZN7cutlass13device_kernelIN5flash19enable_sm80_to_sm89INS1_16FlashAttnBwdSm80INS1_25CollectiveMainloopBwdSm80ILi2ELi2EN4cute5tupleIJNS5_1CILi128EEES8_NS7_ILi64EEEEEENS_6half_tEfNS_4arch4Sm80ELb1ELb0ELb1ELb1ELb1ELb0ELb0ELb0ELi2ELi4ELi4ELi4ELb0EEENS1_24CollectiveEpilogueBwdGQAISA_fSD_Li256ELb1ELb1EEENS1_25SingleTileBwdLPTSchedulerILb1ELi128ELb1EEEEEEEEEvNT_6ParamsE --------------------------
	.section	.text._ZN7cutlass13device_kernelIN5flash19enable_sm80_to_sm89INS1_16FlashAttnBwdSm80INS1_25CollectiveMainloopBwdSm80ILi2ELi2EN4cute5tupleIJNS5_1CILi128EEES8_NS7_ILi64EEEEEENS_6half_tEfNS_4arch4Sm80ELb1ELb0ELb1ELb1ELb1ELb0ELb0ELb0ELi2ELi4ELi4ELi4ELb0EEENS1_24CollectiveEpilogueBwdGQAISA_fSD_Li256ELb1ELb1EEENS1_25SingleTileBwdLPTSchedulerILb1ELi128ELb1EEEEEEEEEvNT_6ParamsE,"ax",@progbits
	.sectioninfo	@"SHI_REGISTERS=127"
	.align	128
.text._ZN7cutlass13device_kernelIN5flash19enable_sm80_to_sm89INS1_16FlashAttnBwdSm80INS1_25CollectiveMainloopBwdSm80ILi2ELi2EN4cute5tupleIJNS5_1CILi128EEES8_NS7_ILi64EEEEEENS_6half_tEfNS_4arch4Sm80ELb1ELb0ELb1ELb1ELb1ELb0ELb0ELb0ELi2ELi4ELi4ELi4ELb0EEENS1_24CollectiveEpilogueBwdGQAISA_fSD_Li256ELb1ELb1EEENS1_25SingleTileBwdLPTSchedulerILb1ELi128ELb1EEEEEEEEEvNT_6ParamsE:
        .type           _ZN7cutlass13device_kernelIN5flash19enable_sm80_to_sm89INS1_16FlashAttnBwdSm80INS1_25CollectiveMainloopBwdSm80ILi2ELi2EN4cute5tupleIJNS5_1CILi128EEES8_NS7_ILi64EEEEEENS_6half_tEfNS_4arch4Sm80ELb1ELb0ELb1ELb1ELb1ELb0ELb0ELb0ELi2ELi4ELi4ELi4ELb0EEENS1_24CollectiveEpilogueBwdGQAISA_fSD_Li256ELb1ELb1EEENS1_25SingleTileBwdLPTSchedulerILb1ELi128ELb1EEEEEEEEEvNT_6ParamsE,@function
        .size           _ZN7cutlass13device_kernelIN5flash19enable_sm80_to_sm89INS1_16FlashAttnBwdSm80INS1_25CollectiveMainloopBwdSm80ILi2ELi2EN4cute5tupleIJNS5_1CILi128EEES8_NS7_ILi64EEEEEENS_6half_tEfNS_4arch4Sm80ELb1ELb0ELb1ELb1ELb1ELb0ELb0ELb0ELi2ELi4ELi4ELi4ELb0EEENS1_24CollectiveEpilogueBwdGQAISA_fSD_Li256ELb1ELb1EEENS1_25SingleTileBwdLPTSchedulerILb1ELi128ELb1EEEEEEEEEvNT_6ParamsE,(.L_x_10781 - _ZN7cutlass13device_kernelIN5flash19enable_sm80_to_sm89INS1_16FlashAttnBwdSm80INS1_25CollectiveMainloopBwdSm80ILi2ELi2EN4cute5tupleIJNS5_1CILi128EEES8_NS7_ILi64EEEEEENS_6half_tEfNS_4arch4Sm80ELb1ELb0ELb1ELb1ELb1ELb0ELb0ELb0ELi2ELi4ELi4ELi4ELb0EEENS1_24CollectiveEpilogueBwdGQAISA_fSD_Li256ELb1ELb1EEENS1_25SingleTileBwdLPTSchedulerILb1ELi128ELb1EEEEEEEEEvNT_6ParamsE)
        .other          _ZN7cutlass13device_kernelIN5flash19enable_sm80_to_sm89INS1_16FlashAttnBwdSm80INS1_25CollectiveMainloopBwdSm80ILi2ELi2EN4cute5tupleIJNS5_1CILi128EEES8_NS7_ILi64EEEEEENS_6half_tEfNS_4arch4Sm80ELb1ELb0ELb1ELb1ELb1ELb0ELb0ELb0ELi2ELi4ELi4ELi4ELb0EEENS1_24CollectiveEpilogueBwdGQAISA_fSD_Li256ELb1ELb1EEENS1_25SingleTileBwdLPTSchedulerILb1ELi128ELb1EEEEEEEEEvNT_6ParamsE,@"STO_CUDA_ENTRY STV_DEFAULT"
_ZN7cutlass13device_kernelIN5flash19enable_sm80_to_sm89INS1_16FlashAttnBwdSm80INS1_25CollectiveMainloopBwdSm80ILi2ELi2EN4cute5tupleIJNS5_1CILi128EEES8_NS7_ILi64EEEEEENS_6half_tEfNS_4arch4Sm80ELb1ELb0ELb1ELb1ELb1ELb0ELb0ELb0ELi2ELi4ELi4ELi4ELb0EEENS1_24CollectiveEpilogueBwdGQAISA_fSD_Li256ELb1ELb1EEENS1_25SingleTileBwdLPTSchedulerILb1ELi128ELb1EEEEEEEEEvNT_6ParamsE:
        /* <DEDUP_REMOVED lines=27> */
.L_x_5412:
[----:B------:R-:W-:-:S04]  /*01b0*/  MOV R2, c[0x0][0x3b4] ;  /* 0x0000ed0000027a02 */ /* 0x000fc80000000f00 */
[----:B------:R-:W-:Y:S02]  /*01c0*/  ISETP.NE.AND P0, PT, R2, 0x1, PT ;  /* 0x000000010200780c */ /* 0x000fe40003f05270 */
[----:B------:R-:W-:-:S11]  /*01d0*/  MOV R2, R0 ;  /* 0x0000000000027202 */ /* 0x000fd60000000f00 */
[----:B------:R-:W-:-:S05]  /*01e0*/  @P0 IMAD.HI.U32 R3, R0, c[0x0][0x3b8], RZ ;  /* 0x0000ee0000030a27 */ /* 0x000fca00078e00ff */
[----:B------:R-:W-:-:S05]  /*01f0*/  @P0 SHF.R.U32.HI R2, RZ, c[0x0][0x3bc], R3 ;  /* 0x0000ef00ff020a19 */ /* 0x000fca0000011603 */
[----:B------:R-:W-:Y:S02]  /*0200*/  IMAD R5, R2, c[0x0][0x3b4], RZ ;  /* 0x0000ed0002057a24 */ /* 0x000fe400078e02ff */
.L_x_5413:
        /* <DEDUP_REMOVED lines=16> */
.L_x_5414:
        /* <DEDUP_REMOVED lines=9> */
.L_x_5416:
[----:B------:R-:W-:-:S04]  /*03a0*/  MOV R3, c[0x0][0x3dc] ;  /* 0x0000f70000037a02 */ /* 0x000fc80000000f00 */
.L_x_5415:
        /* <DEDUP_REMOVED lines=9> */
.L_x_5411:
        /* <DEDUP_REMOVED lines=16> */
.L_x_5418:
[----:B------:R-:W-:Y:S02]  /*0540*/  MOV R0, c[0x0][0x3b4] ;  /* 0x0000ed0000007a02 */ /* 0x000fe40000000f00 */
[----:B------:R-:W-:Y:S02]  /*0550*/  MOV R2, R3 ;  /* 0x0000000300027202 */ /* 0x000fe40000000f00 */
[----:B------:R-:W-:-:S13]  /*0560*/  ISETP.NE.AND P0, PT, R0, 0x1, PT ;  /* 0x000000010000780c */ /* 0x000fda0003f05270 */
[----:B------:R-:W-:-:S05]  /*0570*/  @P0 IMAD.HI.U32 R0, R3, c[0x0][0x3b8], RZ ;  /* 0x0000ee0003000a27 */ /* 0x000fca00078e00ff */
[----:B------:R-:W-:-:S05]  /*0580*/  @P0 SHF.R.U32.HI R2, RZ, c[0x0][0x3bc], R0 ;  /* 0x0000ef00ff020a19 */ /* 0x000fca0000011600 */
[----:B------:R-:W-:Y:S02]  /*0590*/  IMAD R4, R2, c[0x0][0x3b4], RZ ;  /* 0x0000ed0002047a24 */ /* 0x000fe400078e02ff */
.L_x_5419:
        /* <DEDUP_REMOVED lines=16> */
.L_x_5420:
        /* <DEDUP_REMOVED lines=9> */
.L_x_5422:
[----:B------:R-:W-:-:S04]  /*0730*/  MOV R3, c[0x0][0x3dc] ;  /* 0x0000f70000037a02 */ /* 0x000fc80000000f00 */
.L_x_5421:
        /* <DEDUP_REMOVED lines=8> */
.L_x_5417:
        /* <DEDUP_REMOVED lines=9> */
[----:B-1----:R-:W-:Y:S02]  /*0850*/  IMAD.MOV.U32 R5, RZ, RZ, RZ ;  /* 0x000000ffff057224 */ /* 0x002fe400078e00ff */
[----:B------:R-:W-:Y:S02]  /*0860*/  IMAD.MOV.U32 R31, RZ, RZ, RZ ;  /* 0x000000ffff1f7224 */ /* 0x000fe400078e00ff */
[----:B------:R-:W-:Y:S02]  /*0870*/  IMAD.WIDE R6, R67, R2, c[0x0][0x2d0] ;  /* 0x0000b40043067625 */ /* 0x000fe400078e0202 */
[----:B------:R-:W3:Y:S04]  /*0880*/  @P2 LDG.E R5, [R12.64] ;  /* 0x000000060c052981 */ /* 0x000ee8000c1e1900 */
[----:B------:R-:W4:Y:S01]  /*0890*/  @P0 LDG.E R31, [R6.64] ;  /* 0x00000006061f0981 */ /* 0x000f22000c1e1900 */
[----:B------:R-:W-:Y:S01]  /*08a0*/  ISETP.NE.U32.AND P1, PT, RZ, c[0x0][0x2d8], PT ;  /* 0x0000b600ff007a0c */ /* 0x000fe20003f25070 */
[----:B------:R-:W-:-:S02]  /*08b0*/  IMAD.MOV.U32 R8, RZ, RZ, c[0x0][0x168] ;  /* 0x00005a00ff087624 */ /* 0x000fc400078e00ff */
        /* <DEDUP_REMOVED lines=19> */
[----:B------:R-:W-:-:S03]  /*09f0*/  MOV R9, c[0x0][0x198] ;  /* 0x0000660000097a02 */ /* 0x000fc60000000f00 */
[----:B------:R1:W5:Y:S02]  /*0a00*/  @P1 LDG.E R8, [R10.64] ;  /* 0x000000060a081981 */ /* 0x000364000c1e1900 */
[----:B-1----:R-:W-:Y:S01]  /*0a10*/  IMAD.MOV.U32 R11, RZ, RZ, c[0x0][0x168] ;  /* 0x00005a00ff0b7624 */ /* 0x002fe200078e00ff */
[----:B--2---:R-:W-:-:S04]  /*0a20*/  @P2 LEA R0, R67, R0, 0x7 ;  /* 0x0000000043002211 */ /* 0x004fc800078e38ff */
        /* <DEDUP_REMOVED lines=8> */
[----:B------:R-:W-:Y:S05]  /*0ab0*/  @!P2 BRA `(.L_x_5423) ;  /* 0x000000300000a947 */ /* 0x000fea0003800000 */
[----:B-----5:R-:W2:Y:S04]  /*0ac0*/  LDG.E R8, [R12.64] ;  /* 0x000000060c087981 */ /* 0x020ea8000c1e1900 */
[----:B------:R-:W2:Y:S02]  /*0ad0*/  LDG.E R3, [R12.64+0x4] ;  /* 0x000004060c037981 */ /* 0x000ea4000c1e1900 */
[----:B--2---:R-:W-:-:S05]  /*0ae0*/  IADD3 R8, -R8, R3, RZ ;  /* 0x0000000308087210 */ /* 0x004fca0007ffe1ff */
.L_x_5423:
[----:B-----5:R2:W-:Y:S01]  /*0af0*/  STL [R1+0x10], R8 ;  /* 0x0000100801007387 */ /* 0x0205e20000100800 */
[----:B------:R-:W-:-:S04]  /*0b00*/  ISETP.NE.U32.AND P1, PT, RZ, c[0x0][0x2e0], PT ;  /* 0x0000b800ff007a0c */ /* 0x000fc80003f25070 */
[----:B------:R-:W-:-:S13]  /*0b10*/  ISETP.NE.AND.EX P1, PT, RZ, c[0x0][0x2e4], PT, P1 ;  /* 0x0000b900ff007a0c */ /* 0x000fda0003f25310 */
[----:B------:R-:W-:Y:S05]  /*0b20*/  @!P1 BRA `(.L_x_5424) ;  /* 0x0000003000009947 */ /* 0x000fea0003800000 */
[----:B------:R-:W-:-:S05]  /*0b30*/  IMAD.WIDE R2, R67, R2, c[0x0][0x2e0] ;  /* 0x0000b80043027625 */ /* 0x000fca00078e0202 */
[----:B------:R3:W5:Y:S01]  /*0b40*/  LDG.E R9, [R2.64] ;  /* 0x0000000602097981 */ /* 0x000762000c1e1900 */
[----:B------:R-:W-:Y:S05]  /*0b50*/  BRA `(.L_x_5425) ;  /* 0x0000004000007947 */ /* 0x000fea0003800000 */
.L_x_5424:
[----:B------:R-:W-:Y:S05]  /*0b60*/  @!P0 BRA `(.L_x_5425) ;  /* 0x0000003000008947 */ /* 0x000fea0003800000 */
[----:B------:R-:W3:Y:S04]  /*0b70*/  LDG.E R9, [R6.64] ;  /* 0x0000000606097981 */ /* 0x000ee8000c1e1900 */
[----:B------:R-:W3:Y:S02]  /*0b80*/  LDG.E R2, [R6.64+0x4] ;  /* 0x0000040606027981 */ /* 0x000ee4000c1e1900 */
[----:B---3--:R-:W-:-:S04]  /*0b90*/  IADD3 R9, -R9, R2, RZ ;  /* 0x0000000209097210 */ /* 0x008fc80007ffe1ff */
.L_x_5425:
        /* <DEDUP_REMOVED lines=16> */
[----:B------:R-:W-:Y:S01]  /*0ca0*/  IADD3 R11, R11, 0x7f, RZ ;  /* 0x0000007f0b0b7810 */ /* 0x000fe20007ffe0ff */
[----:B------:R-:W-:Y:S01]  /*0cb0*/  IMAD.MOV.U32 R3, RZ, RZ, 0x1 ;  /* 0x00000001ff037424 */ /* 0x000fe200078e00ff */
[----:B------:R-:W-:Y:S01]  /*0cc0*/  SHF.R.S32.HI R24, RZ, 0x1f, R69 ;  /* 0x0000001fff187819 */ /* 0x000fe20000011445 */
[----:B------:R-:W-:Y:S01]  /*0cd0*/  ULDC.64 UR10, c[0x0][0x178] ;  /* 0x00005e00000a7ab9 */ /* 0x000fe20000000a00 */
[----:B------:R-:W-:Y:S01]  /*0ce0*/  IADD3 R4, R4, 0x7f, RZ ;  /* 0x0000007f04047810 */ /* 0x000fe20007ffe0ff */
[----:B------:R-:W-:Y:S01]  /*0cf0*/  USHF.L.U32 UR5, UR10, 0x5, URZ ;  /* 0x000000050a057899 */ /* 0x000fe2000800063f */
[----:B---3--:R-:W-:Y:S01]  /*0d00*/  SHF.R.S32.HI R2, RZ, 0x1f, R11 ;  /* 0x0000001fff027819 */ /* 0x008fe2000001140b */
[----:B------:R-:W-:Y:S01]  /*0d10*/  IMAD R6, R24, c[0x0][0x238], RZ ;  /* 0x00008e0018067a24 */ /* 0x000fe200078e02ff */
[----:B------:R-:W-:Y:S01]  /*0d20*/  SHF.R.S32.HI R39, RZ, 0x1f, R4 ;  /* 0x0000001fff277819 */ /* 0x000fe20000011404 */
[----:B------:R-:W-:Y:S01]  /*0d30*/  STL.U8 [R1+0x70], R3 ;  /* 0x0000700301007387 */ /* 0x000fe20000100000 */
[----:B------:R-:W-:Y:S01]  /*0d40*/  SHF.R.S32.HI R13, RZ, 0x1f, R66 ;  /* 0x0000001fff0d7819 */ /* 0x000fe20000011442 */
[----:B------:R-:W-:Y:S01]  /*0d50*/  UMOV UR12, 0x5 ;  /* 0x00000005000c7882 */ /* 0x000fe20000000000 */
[----:B------:R-:W-:Y:S01]  /*0d60*/  LEA.HI R39, R39, R4, RZ, 0x7 ;  /* 0x0000000427277211 */ /* 0x000fe200078f38ff */
[----:B------:R-:W-:Y:S01]  /*0d70*/  IMAD.MOV.U32 R4, RZ, RZ, c[0x0][0x228] ;  /* 0x00008a00ff047624 */ /* 0x000fe200078e00ff */
[----:B------:R-:W-:Y:S01]  /*0d80*/  LEA.HI R2, R2, R11, RZ, 0x7 ;  /* 0x0000000b02027211 */ /* 0x000fe200078f38ff */
[----:B------:R3:W-:Y:S01]  /*0d90*/  STL.U8 [R1+0x71], R3 ;  /* 0x0000710301007387 */ /* 0x0007e20000100000 */
[----:B------:R-:W-:Y:S01]  /*0da0*/  IMAD.WIDE.U32 R34, R69, c[0x0][0x238], RZ ;  /* 0x00008e0045227a25 */ /* 0x000fe200078e00ff */
[----:B------:R-:W-:Y:S01]  /*0db0*/  USHF.L.U64.HI UR4, UR10, UR12, UR11 ;  /* 0x0000000c0a047299 */ /* 0x000fe2000801020b */
[----:B------:R-:W-:Y:S01]  /*0dc0*/  IADD3 R4, R4, 0x1fff, RZ ;  /* 0x00001fff04047810 */ /* 0x000fe20007ffe0ff */
[----:B------:R-:W-:Y:S01]  /*0dd0*/  ULDC.64 UR8, c[0x0][0x18] ;  /* 0x0000060000087ab9 */ /* 0x000fe20000000a00 */
[----:B------:R-:W-:Y:S01]  /*0de0*/  SHF.R.S32.HI R2, RZ, 0x7, R2 ;  /* 0x00000007ff027819 */ /* 0x000fe20000011402 */
[----:B------:R-:W-:Y:S01]  /*0df0*/  IMAD.U32 R16, RZ, RZ, UR5 ;  /* 0x00000005ff107e24 */ /* 0x000fe2000f8e00ff */
[----:B------:R-:W-:Y:S01]  /*0e00*/  SHF.R.S32.HI R33, RZ, 0x1f, R4 ;  /* 0x0000001fff217819 */ /* 0x000fe20000011404 */
[----:B------:R-:W-:Y:S01]  /*0e10*/  UIADD3 UR5, UP1, UR8, 0x80, URZ ;  /* 0x0000008008057890 */ /* 0x000fe2000ff3e03f */
[----:B------:R-:W-:Y:S01]  /*0e20*/  IMAD.U32 R17, RZ, RZ, UR4 ;  /* 0x00000004ff117e24 */ /* 0x000fe2000f8e00ff */
[----:B------:R-:W-:Y:S01]  /*0e30*/  UIADD3 UR15, UP0, UR8, 0x4080, URZ ;  /* 0x00004080080f7890 */ /* 0x000fe2000ff1e03f */
[----:B------:R-:W-:Y:S01]  /*0e40*/  LEA.HI R33, R33, R4, RZ, 0xd ;  /* 0x0000000421217211 */ /* 0x000fe200078f68ff */
[----:B------:R-:W-:Y:S01]  /*0e50*/  UMOV UR13, 0x7 ;  /* 0x00000007000d7882 */ /* 0x000fe20000000000 */
[-C--:B------:R-:W-:Y:S01]  /*0e60*/  LEA.HI R4, R13, R66.reuse, RZ, 0x4 ;  /* 0x000000420d047211 */ /* 0x080fe200078f20ff */
[----:B------:R4:W-:Y:S01]  /*0e70*/  STL [R1+0x78], R2 ;  /* 0x0000780201007387 */ /* 0x0009e20000100800 */
[----:B------:R-:W-:Y:S01]  /*0e80*/  UIADD3.X UR4, URZ, UR9, URZ, UP1, !UPT ;  /* 0x000000093f047290 */ /* 0x000fe20008ffe43f */
[----:B------:R-:W-:Y:S01]  /*0e90*/  IMAD.U32 R44, RZ, RZ, UR5 ;  /* 0x00000005ff2c7e24 */ /* 0x000fe2000f8e00ff */
[----:B------:R-:W-:Y:S01]  /*0ea0*/  SHF.R.S32.HI R15, RZ, 0x4, R4 ;  /* 0x00000004ff0f7819 */ /* 0x000fe20000011404 */
[----:B------:R-:W-:Y:S01]  /*0eb0*/  USHF.L.U64.HI UR16, UR10, UR13, UR11 ;  /* 0x0000000d0a107299 */ /* 0x000fe2000801020b */
[----:B------:R-:W-:Y:S01]  /*0ec0*/  IMAD.SHL.U32 R42, R66, 0x4, RZ ;  /* 0x00000004422a7824 */ /* 0x000fe200078e00ff */
[----:B------:R-:W-:Y:S01]  /*0ed0*/  UIADD3.X UR11, URZ, UR9, URZ, UP0, !UPT ;  /* 0x000000093f0b7290 */ /* 0x000fe200087fe43f */
[----:B------:R-:W-:Y:S01]  /*0ee0*/  IMAD.MOV.U32 R7, RZ, RZ, c[0x0][0x1f8] ;  /* 0x00007e00ff077624 */ /* 0x000fe200078e00ff */
[----:B------:R-:W-:Y:S01]  /*0ef0*/  UIADD3 UR5, UP0, UR8, 0x20880, URZ ;  /* 0x0002088008057890 */ /* 0x000fe2000ff1e03f */
[----:B------:R-:W-:Y:S01]  /*0f00*/  IMAD.U32 R45, RZ, RZ, UR4 ;  /* 0x00000004ff2d7e24 */ /* 0x000fe2000f8e00ff */
[----:B------:R-:W-:Y:S01]  /*0f10*/  SHF.R.S32.HI R43, RZ, 0x1f, R42 ;  /* 0x0000001fff2b7819 */ /* 0x000fe2000001142a */
[----:B---3--:R-:W-:Y:S01]  /*0f20*/  IMAD R3, R69, c[0x0][0x23c], R6 ;  /* 0x00008f0045037a24 */ /* 0x008fe200078e0206 */
[CC--:B------:R-:W-:Y:S01]  /*0f30*/  LEA.HI R6, R13.reuse, R66.reuse, RZ, 0x2 ;  /* 0x000000420d067211 */ /* 0x0c0fe200078f10ff */
[----:B------:R-:W-:Y:S01]  /*0f40*/  UIADD3.X UR4, URZ, UR9, URZ, UP0, !UPT ;  /* 0x000000093f047290 */ /* 0x000fe200087fe43f */
[----:B------:R-:W-:Y:S01]  /*0f50*/  LEA.HI R27, R13, R66, RZ, 0x3 ;  /* 0x000000420d1b7211 */ /* 0x000fe200078f18ff */
[----:B------:R-:W-:Y:S01]  /*0f60*/  IMAD.IADD R35, R35, 0x1, R3 ;  /* 0x0000000123237824 */ /* 0x000fe200078e0203 */
[--C-:B------:R-:W-:Y:S01]  /*0f70*/  SHF.R.S32.HI R12, RZ, 0x2, R6.reuse ;  /* 0x00000002ff0c7819 */ /* 0x100fe20000011406 */
[----:B------:R-:W-:Y:S01]  /*0f80*/  USHF.L.U32 UR14, UR10, 0x7, URZ ;  /* 0x000000070a0e7899 */ /* 0x000fe2000800063f */
[----:B------:R-:W-:Y:S01]  /*0f90*/  SHF.R.S32.HI R3, RZ, 0x1f, R6 ;  /* 0x0000001fff037819 */ /* 0x000fe20000011406 */
[----:B------:R-:W-:Y:S01]  /*0fa0*/  IMAD R36, R24, c[0x0][0x288], RZ ;  /* 0x0000a20018247a24 */ /* 0x000fe200078e02ff */
[----:B------:R-:W-:Y:S01]  /*0fb0*/  IADD3 R7, R7, 0x7f, RZ ;  /* 0x0000007f07077810 */ /* 0x000fe20007ffe0ff */
[C---:B------:R-:W-:Y:S01]  /*0fc0*/  IMAD.WIDE.U32 R10, R69.reuse, c[0x0][0x288], R42 ;  /* 0x0000a200450a7a25 */ /* 0x040fe200078e002a */
[----:B------:R-:W-:Y:S01]  /*0fd0*/  SHF.R.S32.HI R28, RZ, 0x1f, R67 ;  /* 0x0000001fff1c7819 */ /* 0x000fe20000011443 */
[----:B------:R-:W-:Y:S01]  /*0fe0*/  STL [R1+0x74], R66 ;  /* 0x0000744201007387 */ /* 0x000fe20000100800 */
[----:B------:R-:W-:Y:S01]  /*0ff0*/  SHF.R.S32.HI R40, RZ, 0x1f, R7 ;  /* 0x0000001fff287819 */ /* 0x000fe20000011407 */
[----:B------:R-:W-:Y:S01]  /*1000*/  IMAD R36, R69, c[0x0][0x28c], R36 ;  /* 0x0000a30045247a24 */ /* 0x000fe200078e0224 */
[----:B----4-:R-:W-:Y:S01]  /*1010*/  LEA.HI R2, R3, R12, RZ, 0x3 ;  /* 0x0000000c03027211 */ /* 0x010fe200078f18ff */
[----:B------:R-:W-:Y:S01]  /*1020*/  IMAD.U32 R20, RZ, RZ, UR5 ;  /* 0x00000005ff147e24 */ /* 0x000fe2000f8e00ff */
[----:B------:R-:W-:Y:S01]  /*1030*/  LEA.HI R3, R4, R15, RZ, 0x1 ;  /* 0x0000000f04037211 */ /* 0x000fe200078f08ff */
[----:B------:R-:W-:Y:S01]  /*1040*/  IMAD.U32 R21, RZ, RZ, UR4 ;  /* 0x00000004ff157e24 */ /* 0x000fe2000f8e00ff */
[----:B------:R-:W-:Y:S01]  /*1050*/  LEA.HI R40, R40, R7, RZ, 0x7 ;  /* 0x0000000728287211 */ /* 0x000fe200078f38ff */
[----:B------:R-:W-:Y:S01]  /*1060*/  IMAD.U32 R18, RZ, RZ, UR14 ;  /* 0x0000000eff127e24 */ /* 0x000fe2000f8e00ff */
[----:B------:R-:W-:Y:S01]  /*1070*/  LOP3.LUT R14, R3, 0xfffffffe, RZ, 0xc0, !PT ;  /* 0xfffffffe030e7812 */ /* 0x000fe200078ec0ff */
[----:B------:R-:W-:Y:S01]  /*1080*/  IMAD.U32 R19, RZ, RZ, UR16 ;  /* 0x00000010ff137e24 */ /* 0x000fe2000f8e00ff */
[----:B------:R-:W-:Y:S01]  /*1090*/  LOP3.LUT R3, R2, 0xfffffff8, RZ, 0xc0, !PT ;  /* 0xfffffff802037812 */ /* 0x000fe200078ec0ff */
[----:B------:R-:W-:Y:S01]  /*10a0*/  IMAD.U32 R46, RZ, RZ, UR15 ;  /* 0x0000000fff2e7e24 */ /* 0x000fe2000f8e00ff */
[----:B------:R-:W-:Y:S01]  /*10b0*/  SHF.R.S32.HI R2, RZ, 0x3, R27 ;  /* 0x00000003ff027819 */ /* 0x000fe2000001141b */
[----:B------:R-:W-:Y:S01]  /*10c0*/  IMAD.IADD R15, R15, 0x1, -R14 ;  /* 0x000000010f0f7824 */ /* 0x000fe200078e0a0e */
[----:B------:R-:W-:Y:S01]  /*10d0*/  UIADD3 UR15, UP1, UR8, 0x18880, URZ ;  /* 0x00018880080f7890 */ /* 0x000fe2000ff3e03f */
[----:B------:R-:W-:Y:S01]  /*10e0*/  IMAD.IADD R12, R12, 0x1, -R3 ;  /* 0x000000010c0c7824 */ /* 0x000fe200078e0a03 */
[----:B------:R-:W-:Y:S01]  /*10f0*/  LOP3.LUT R3, R27, 0xfffffff8, RZ, 0xc0, !PT ;  /* 0xfffffff81b037812 */ /* 0x000fe200078ec0ff */
[----:B------:R-:W-:Y:S01]  /*1100*/  IMAD R50, R24, c[0x0][0x270], RZ ;  /* 0x00009c0018327a24 */ /* 0x000fe200078e02ff */
[----:B------:R-:W-:Y:S01]  /*1110*/  SEL R7, R28, RZ, !P2 ;  /* 0x000000ff1c077207 */ /* 0x000fe20005000000 */
[----:B------:R-:W-:Y:S01]  /*1120*/  IMAD.IADD R37, R11, 0x1, R36 ;  /* 0x000000010b257824 */ /* 0x000fe200078e0224 */
[----:B------:R-:W-:Y:S01]  /*1130*/  LOP3.LUT R11, R4, 0xfffffff0, RZ, 0xc0, !PT ;  /* 0xfffffff0040b7812 */ /* 0x000fe200078ec0ff */
[----:B------:R-:W-:Y:S01]  /*1140*/  IMAD.IADD R14, R66, 0x1, -R3 ;  /* 0x00000001420e7824 */ /* 0x000fe200078e0a03 */
[----:B------:R3:W-:Y:S01]  /*1150*/  STL.128 [R1+0x80], R16 ;  /* 0x0000801001007387 */ /* 0x0007e20000100c00 */
[----:B------:R-:W-:Y:S01]  /*1160*/  IMAD.SHL.U32 R26, R2, 0x40, RZ ;  /* 0x00000040021a7824 */ /* 0x000fe200078e00ff */
[----:B------:R-:W-:Y:S01]  /*1170*/  MOV R47, UR11 ;  /* 0x0000000b002f7c02 */ /* 0x000fe20008000f00 */
[----:B------:R-:W-:Y:S01]  /*1180*/  IMAD.MOV.U32 R22, RZ, RZ, R20 ;  /* 0x000000ffff167224 */ /* 0x000fe200078e0014 */
[----:B------:R-:W-:Y:S01]  /*1190*/  UIADD3.X UR11, URZ, UR9, URZ, UP1, !UPT ;  /* 0x000000093f0b7290 */ /* 0x000fe20008ffe43f */
[----:B------:R-:W-:Y:S01]  /*11a0*/  IMAD.MOV.U32 R23, RZ, RZ, R21 ;  /* 0x000000ffff177224 */ /* 0x000fe200078e0015 */
[----:B------:R-:W-:Y:S01]  /*11b0*/  LOP3.LUT R26, R26, 0x1c0, RZ, 0xc0, !PT ;  /* 0x000001c01a1a7812 */ /* 0x000fe200078ec0ff */
[----:B------:R-:W-:Y:S01]  /*11c0*/  IMAD R50, R69, c[0x0][0x274], R50 ;  /* 0x00009d0045327a24 */ /* 0x000fe200078e0232 */
[----:B------:R-:W-:Y:S01]  /*11d0*/  SEL R62, R67, RZ, !P2 ;  /* 0x000000ff433e7207 */ /* 0x000fe20005000000 */
[----:B------:R-:W-:Y:S01]  /*11e0*/  IMAD.SHL.U32 R3, R14, 0x8, RZ ;  /* 0x000000080e037824 */ /* 0x000fe200078e00ff */
[----:B------:R4:W-:Y:S01]  /*11f0*/  STL.128 [R1+0x60], R20 ;  /* 0x0000601401007387 */ /* 0x0009e20000100c00 */
[----:B------:R-:W-:Y:S01]  /*1200*/  IMAD R25, R7, c[0x0][0x240], RZ ;  /* 0x0000900007197a24 */ /* 0x000fe200078e02ff */
[----:B------:R-:W-:Y:S01]  /*1210*/  SHF.R.U32.HI R29, RZ, 0x3, R26 ;  /* 0x00000003ff1d7819 */ /* 0x000fe2000001161a */
[----:B------:R-:W-:Y:S01]  /*1220*/  IMAD.MOV.U32 R36, RZ, RZ, R10 ;  /* 0x000000ffff247224 */ /* 0x000fe200078e000a */
[----:B------:R-:W-:Y:S01]  /*1230*/  LOP3.LUT R10, R26, 0x38, R3, 0xf8, !PT ;  /* 0x000000381a0a7812 */ /* 0x000fe200078ef803 */
[C---:B------:R-:W-:Y:S01]  /*1240*/  IMAD R32, R62.reuse, c[0x0][0x244], R25 ;  /* 0x000091003e207a24 */ /* 0x040fe200078e0219 */
[CC--:B------:R-:W-:Y:S01]  /*1250*/  LEA.HI R26, R13.reuse, R66.reuse, RZ, 0x6 ;  /* 0x000000420d1a7211 */ /* 0x0c0fe200078f30ff */
[----:B------:R-:W-:Y:S01]  /*1260*/  IMAD.WIDE.U32 R34, R62, c[0x0][0x240], R34 ;  /* 0x000090003e227a25 */ /* 0x000fe200078e0022 */
[----:B------:R-:W-:Y:S01]  /*1270*/  LOP3.LUT R29, R10, R29, RZ, 0x3c, !PT ;  /* 0x0000001d0a1d7212 */ /* 0x000fe200078e3cff */
[----:B------:R5:W-:Y:S01]  /*1280*/  STL.128 [R1+0x30], R44 ;  /* 0x0000302c01007387 */ /* 0x000be20000100c00 */
[----:B------:R-:W-:Y:S01]  /*1290*/  LEA.HI R10, R13, R66, RZ, 0x5 ;  /* 0x000000420d0a7211 */ /* 0x000fe200078f28ff */
[----:B------:R-:W-:Y:S01]  /*12a0*/  IMAD.SHL.U32 R25, R0, 0x40, RZ ;  /* 0x0000004000197824 */ /* 0x000fe200078e00ff */
[----:B------:R-:W-:Y:S01]  /*12b0*/  ULDC.64 UR4, c[0x0][0x208] ;  /* 0x0000820000047ab9 */ /* 0x000fe20000000a00 */
[----:B------:R-:W-:Y:S01]  /*12c0*/  IMAD.IADD R32, R35, 0x1, R32 ;  /* 0x0000000123207824 */ /* 0x000fe200078e0220 */
[----:B------:R-:W-:Y:S01]  /*12d0*/  USHF.L.U64.HI UR13, UR4, UR13, UR5 ;  /* 0x0000000d040d7299 */ /* 0x000fe20008010205 */
[----:B------:R-:W-:Y:S01]  /*12e0*/  IMAD.SHL.U32 R26, R26, 0x8, RZ ;  /* 0x000000081a1a7824 */ /* 0x000fe200078e00ff */
[----:B------:R-:W-:Y:S01]  /*12f0*/  IADD3 R35, P2, P1, R66, R34, R25 ;  /* 0x0000002242237210 */ /* 0x000fe2000795e019 */
[----:B------:R-:W-:Y:S01]  /*1300*/  IMAD.SHL.U32 R38, R14, 0x40, RZ ;  /* 0x000000400e267824 */ /* 0x000fe200078e00ff */
[----:B------:R-:W-:Y:S01]  /*1310*/  USHF.L.U32 UR17, UR4, 0x7, URZ ;  /* 0x0000000704117899 */ /* 0x000fe2000800063f */
[----:B------:R-:W-:Y:S01]  /*1320*/  IMAD R64, R24, c[0x0][0x180], RZ ;  /* 0x0000600018407a24 */ /* 0x000fe200078e02ff */
[----:B------:R-:W-:Y:S01]  /*1330*/  LOP3.LUT R29, R29, 0xfffffe00, R26, 0xf8, !PT ;  /* 0xfffffe001d1d7812 */ /* 0x000fe200078ef81a */
[----:B---3--:R-:W-:Y:S01]  /*1340*/  IMAD.WIDE.U32 R16, R69, c[0x0][0x270], R42 ;  /* 0x00009c0045107a25 */ /* 0x008fe200078e002a */
[----:B------:R-:W-:Y:S01]  /*1350*/  LOP3.LUT R38, R38, 0x1c0, RZ, 0xc0, !PT ;  /* 0x000001c026267812 */ /* 0x000fe200078ec0ff */
[----:B------:R-:W-:Y:S01]  /*1360*/  USHF.L.U64.HI UR5, UR4, UR12, UR5 ;  /* 0x0000000c04057299 */ /* 0x000fe20008010205 */
[----:B------:R-:W-:Y:S01]  /*1370*/  SHF.R.S32.HI R43, RZ, 0x1f, R0 ;  /* 0x0000001fff2b7819 */ /* 0x000fe20000011400 */
[----:B------:R-:W-:Y:S01]  /*1380*/  IMAD.IADD R51, R17, 0x1, R50 ;  /* 0x0000000111337824 */ /* 0x000fe200078e0232 */
[----:B------:R-:W-:Y:S01]  /*1390*/  MOV R17, R45 ;  /* 0x0000002d00117202 */ /* 0x000fe20000000f00 */
[----:B------:R-:W-:Y:S01]  /*13a0*/  IMAD.MOV.U32 R50, RZ, RZ, R16 ;  /* 0x000000ffff327224 */ /* 0x000fe200078e0010 */
[----:B------:R-:W-:Y:S01]  /*13b0*/  USHF.L.U32 UR4, UR4, 0x5, URZ ;  /* 0x0000000504047899 */ /* 0x000fe2000800063f */
[----:B------:R-:W-:Y:S01]  /*13c0*/  IMAD.U32 R18, RZ, RZ, UR15 ;  /* 0x0000000fff127e24 */ /* 0x000fe2000f8e00ff */
[----:B------:R-:W-:Y:S01]  /*13d0*/  UIADD3 UR15, UP0, UR8, 0x8080, URZ ;  /* 0x00008080080f7890 */ /* 0x000fe2000ff1e03f */
[----:B----4-:R-:W-:Y:S01]  /*13e0*/  IMAD.IADD R22, R66, 0x1, -R11 ;  /* 0x0000000142167824 */ /* 0x010fe200078e0a0b */
[----:B------:R-:W-:Y:S01]  /*13f0*/  SHF.R.S32.HI R11, RZ, 0x1f, R10 ;  /* 0x0000001fff0b7819 */ /* 0x000fe2000001140a */
[----:B------:R-:W-:Y:S01]  /*1400*/  IMAD.U32 R19, RZ, RZ, UR11 ;  /* 0x0000000bff137e24 */ /* 0x000fe2000f8e00ff */
[----:B------:R-:W-:Y:S01]  /*1410*/  UIADD3.X UR11, URZ, UR9, URZ, UP0, !UPT ;  /* 0x000000093f0b7290 */ /* 0x000fe200087fe43f */
[----:B------:R-:W-:Y:S01]  /*1420*/  IMAD.MOV.U32 R16, RZ, RZ, R44 ;  /* 0x000000ffff107224 */ /* 0x000fe200078e002c */
[----:B------:R-:W-:Y:S01]  /*1430*/  SHF.R.S32.HI R23, RZ, 0x1f, R22 ;  /* 0x0000001fff177819 */ /* 0x000fe20000011416 */
[----:B------:R-:W-:Y:S01]  /*1440*/  IMAD.WIDE.U32 R50, R62, c[0x0][0x278], R50 ;  /* 0x00009e003e327a25 */ /* 0x000fe200078e0032 */
[----:B------:R-:W-:-:S02]  /*1450*/  SHF.R.S32.HI R39, RZ, 0x7, R39 ;  /* 0x00000007ff277819 */ /* 0x000fc40000011427 */
[----:B------:R3:W-:Y:S01]  /*1460*/  STL.128 [R1+0x50], R16 ;  /* 0x0000501001007387 */ /* 0x0007e20000100c00 */
[----:B------:R-:W-:Y:S01]  /*1470*/  LEA.HI R4, R23, R22, RZ, 0x3 ;  /* 0x0000001617047211 */ /* 0x000fe200078f18ff */
[----:B-----5:R-:W-:Y:S01]  /*1480*/  IMAD.WIDE.U32 R46, R62, c[0x0][0x290], R36 ;  /* 0x0000a4003e2e7a25 */ /* 0x020fe200078e0024 */
[----:B------:R-:W-:Y:S02]  /*1490*/  SHF.R.S32.HI R23, RZ, 0x1f, R25 ;  /* 0x0000001fff177819 */ /* 0x000fe40000011419 */
[----:B------:R-:W-:Y:S01]  /*14a0*/  LOP3.LUT R41, R4, 0xfffffff8, RZ, 0xc0, !PT ;  /* 0xfffffff804297812 */ /* 0x000fe200078ec0ff */
[----:B------:R-:W-:Y:S01]  /*14b0*/  IMAD R25, R7, c[0x0][0x278], RZ ;  /* 0x00009e0007197a24 */ /* 0x000fe200078e02ff */
[----:B------:R-:W-:Y:S01]  /*14c0*/  LOP3.LUT R36, R38, 0x8, R27, 0xf8, !PT ;  /* 0x0000000826247812 */ /* 0x000fe200078ef81b */
[----:B------:R-:W-:Y:S02]  /*14d0*/  IMAD R24, R24, c[0x0][0x210], RZ ;  /* 0x0000840018187a24 */ /* 0x000fe400078e02ff */
[----:B------:R-:W-:-:S02]  /*14e0*/  IMAD.IADD R41, R22, 0x1, -R41 ;  /* 0x0000000116297824 */ /* 0x000fc400078e0a29 */
[----:B------:R-:W-:Y:S01]  /*14f0*/  IMAD R22, R62, c[0x0][0x27c], R25 ;  /* 0x00009f003e167a24 */ /* 0x000fe200078e0219 */
[----:B------:R-:W-:Y:S01]  /*1500*/  SHF.R.U32.HI R25, RZ, 0x3, R38 ;  /* 0x00000003ff197819 */ /* 0x000fe20000011626 */
[----:B------:R-:W-:Y:S02]  /*1510*/  IMAD R64, R69, c[0x0][0x184], R64 ;  /* 0x0000610045407a24 */ /* 0x000fe400078e0240 */
[----:B------:R-:W-:Y:S01]  /*1520*/  IMAD.SHL.U32 R4, R4, 0x40, RZ ;  /* 0x0000004004047824 */ /* 0x000fe200078e00ff */
[----:B------:R-:W-:Y:S01]  /*1530*/  LOP3.LUT R36, R36, R25, RZ, 0x3c, !PT ;  /* 0x0000001924247212 */ /* 0x000fe200078e3cff */
[----:B------:R-:W-:Y:S02]  /*1540*/  IMAD.U32 R74, RZ, RZ, UR17 ;  /* 0x00000011ff4a7e24 */ /* 0x000fe4000f8e00ff */
[----:B------:R-:W-:Y:S01]  /*1550*/  IMAD.U32 R75, RZ, RZ, UR13 ;  /* 0x0000000dff4b7e24 */ /* 0x000fe2000f8e00ff */
[----:B---3--:R-:W-:Y:S02]  /*1560*/  SHF.R.S32.HI R17, RZ, 0x1f, R66 ;  /* 0x0000001fff117819 */ /* 0x008fe40000011442 */
[----:B------:R-:W-:-:S02]  /*1570*/  SHF.R.S32.HI R16, RZ, 0x5, R10 ;  /* 0x00000005ff107819 */ /* 0x000fc4000001140a */
[----:B------:R-:W-:Y:S02]  /*1580*/  IADD3.X R32, R17, R32, R23, P2, P1 ;  /* 0x0000002011207210 */ /* 0x000fe400017e2417 */
[----:B------:R-:W-:Y:S02]  /*1590*/  LOP3.LUT R17, R10, 0xffffffe0, RZ, 0xc0, !PT ;  /* 0xffffffe00a117812 */ /* 0x000fe400078ec0ff */
[----:B------:R-:W-:Y:S02]  /*15a0*/  LEA.HI R11, R11, R16, RZ, 0x2 ;  /* 0x000000100b0b7211 */ /* 0x000fe400078f10ff */
[----:B------:R-:W-:Y:S01]  /*15b0*/  LEA.HI R23, R13, R66, RZ, 0x7 ;  /* 0x000000420d177211 */ /* 0x000fe200078f38ff */
[----:B------:R-:W-:Y:S01]  /*15c0*/  IMAD.IADD R10, R66, 0x1, -R17 ;  /* 0x00000001420a7824 */ /* 0x000fe200078e0a11 */
[----:B------:R-:W-:Y:S01]  /*15d0*/  LOP3.LUT R11, R11, 0xfffffffc, RZ, 0xc0, !PT ;  /* 0xfffffffc0b0b7812 */ /* 0x000fe200078ec0ff */
[----:B------:R-:W-:Y:S01]  /*15e0*/  IMAD R17, R7, c[0x0][0x290], RZ ;  /* 0x0000a40007117a24 */ /* 0x000fe200078e02ff */
[----:B------:R-:W-:-:S02]  /*15f0*/  LEA R58, P1, R35, c[0x0][0x220], 0x2 ;  /* 0x00008800233a7a11 */ /* 0x000fc400078210ff */
[----:B------:R-:W-:Y:S01]  /*1600*/  SHF.R.S32.HI R26, RZ, 0x7, R23 ;  /* 0x00000007ff1a7819 */ /* 0x000fe20000011417 */
[----:B------:R-:W-:Y:S01]  /*1610*/  IMAD.IADD R11, R16, 0x1, -R11 ;  /* 0x00000001100b7824 */ /* 0x000fe200078e0a0b */
[----:B------:R-:W-:Y:S01]  /*1620*/  SHF.R.S32.HI R13, RZ, 0x1f, R10 ;  /* 0x0000001fff0d7819 */ /* 0x000fe2000001140a */
[----:B------:R-:W-:Y:S01]  /*1630*/  IMAD R34, R62, c[0x0][0x294], R17 ;  /* 0x0000a5003e227a24 */ /* 0x000fe200078e0211 */
[----:B------:R-:W-:Y:S01]  /*1640*/  LEA.HI.X R59, R35, c[0x0][0x224], R32, 0x2, P1 ;  /* 0x00008900233b7a11 */ /* 0x000fe200008f1420 */
[----:B------:R-:W-:Y:S01]  /*1650*/  IMAD R49, R15, 0x2, R26 ;  /* 0x000000020f317824 */ /* 0x000fe200078e021a */
[----:B------:R-:W-:Y:S01]  /*1660*/  LEA.HI R35, R23, R26, RZ, 0x1 ;  /* 0x0000001a17237211 */ /* 0x000fe200078f08ff */
[----:B------:R-:W-:Y:S01]  /*1670*/  IMAD.SHL.U32 R23, R12, 0x40, RZ ;  /* 0x000000400c177824 */ /* 0x000fe200078e00ff */
[----:B------:R-:W-:Y:S01]  /*1680*/  LEA.HI R16, R13, R10, RZ, 0x2 ;  /* 0x0000000a0d107211 */ /* 0x000fe200078f10ff */
[----:B------:R-:W-:Y:S01]  /*1690*/  IMAD.U32 R49, R49, 0x200, R36 ;  /* 0x0000020031317824 */ /* 0x000fe200078e0024 */
[----:B------:R-:W-:Y:S01]  /*16a0*/  SHF.L.U32 R13, R11, 0x4, RZ ;  /* 0x000000040b0d7819 */ /* 0x000fe200000006ff */
[----:B------:R-:W-:Y:S01]  /*16b0*/  IMAD.MOV.U32 R36, RZ, RZ, 0x20 ;  /* 0x00000020ff247424 */ /* 0x000fe200078e00ff */
[----:B------:R-:W-:-:S02]  /*16c0*/  LOP3.LUT R35, R35, 0xfffffffe, RZ, 0xc0, !PT ;  /* 0xfffffffe23237812 */ /* 0x000fc400078ec0ff */
[----:B------:R-:W-:Y:S02]  /*16d0*/  LEA.HI.SX32 R37, R16, R13, 0x1e ;  /* 0x0000000d10257211 */ /* 0x000fe400078ff2ff */
[----:B------:R-:W-:Y:S01]  /*16e0*/  LOP3.LUT R16, R38, 0x30, R13, 0xf8, !PT ;  /* 0x0000003026107812 */ /* 0x000fe200078ef80d */
[----:B------:R-:W-:Y:S01]  /*16f0*/  IMAD.IADD R38, R26, 0x1, -R35 ;  /* 0x000000011a267824 */ /* 0x000fe200078e0a23 */
[----:B------:R-:W-:Y:S01]  /*1700*/  IADD3 R17, P2, R0, R46, RZ ;  /* 0x0000002e00117210 */ /* 0x000fe20007f5e0ff */
[----:B------:R-:W-:Y:S01]  /*1710*/  IMAD.SHL.U32 R26, R26, 0x8, RZ ;  /* 0x000000081a1a7824 */ /* 0x000fe200078e00ff */
[----:B------:R-:W-:Y:S01]  /*1720*/  LOP3.LUT R23, R23, 0x1c0, RZ, 0xc0, !PT ;  /* 0x000001c017177812 */ /* 0x000fe200078ec0ff */
[----:B------:R-:W-:Y:S01]  /*1730*/  IMAD.MOV.U32 R46, RZ, RZ, R3 ;  /* 0x000000ffff2e7224 */ /* 0x000fe200078e0003 */
[----:B------:R-:W-:Y:S01]  /*1740*/  IADD3 R13, P3, R0, R50, RZ ;  /* 0x00000032000d7210 */ /* 0x000fe20007f7e0ff */
[----:B------:R-:W-:Y:S01]  /*1750*/  IMAD.SHL.U32 R35, R15, 0x10, RZ ;  /* 0x000000100f237824 */ /* 0x000fe200078e00ff */
[----:B-1----:R-:W-:-:S02]  /*1760*/  IADD3.X R0, R43, R47, R34, P2, !PT ;  /* 0x0000002f2b007210 */ /* 0x002fc400017fe422 */
[----:B------:R-:W-:Y:S02]  /*1770*/  LOP3.LUT R26, R26, 0x8, RZ, 0xc0, !PT ;  /* 0x000000081a1a7812 */ /* 0x000fe400078ec0ff */
[----:B------:R-:W-:Y:S02]  /*1780*/  SHF.R.U32.HI R53, RZ, 0x3, R23 ;  /* 0x00000003ff357819 */ /* 0x000fe40000011617 */
[----:B------:R-:W-:Y:S02]  /*1790*/  SHF.R.S32.HI R47, RZ, 0x1f, R3 ;  /* 0x0000001fff2f7819 */ /* 0x000fe40000011403 */
[----:B------:R-:W-:Y:S02]  /*17a0*/  LOP3.LUT R53, R53, R23, R26, 0x1e, !PT ;  /* 0x0000001735357212 */ /* 0x000fe400078e1e1a */
[----:B------:R-:W-:Y:S01]  /*17b0*/  IADD3.X R22, R43, R51, R22, P3, !PT ;  /* 0x000000332b167210 */ /* 0x000fe20001ffe416 */
[----:B------:R-:W-:Y:S01]  /*17c0*/  IMAD.WIDE.U32 R56, R69, c[0x0][0x180], R46 ;  /* 0x0000600045387a25 */ /* 0x000fe200078e002e */
[----:B------:R-:W-:-:S02]  /*17d0*/  LEA R23, P2, R13, c[0x0][0x258], 0x2 ;  /* 0x000096000d177a11 */ /* 0x000fc400078410ff */
[----:B------:R-:W-:Y:S01]  /*17e0*/  LOP3.LUT R16, R16, 0x8, R27, 0xf8, !PT ;  /* 0x0000000810107812 */ /* 0x000fe200078ef81b */
[----:B------:R-:W-:Y:S01]  /*17f0*/  IMAD R27, R69, c[0x0][0x214], R24 ;  /* 0x00008500451b7a24 */ /* 0x000fe200078e0218 */
[----:B------:R-:W-:Y:S01]  /*1800*/  LEA.HI.X R22, R13, c[0x0][0x25c], R22, 0x2, P2 ;  /* 0x000097000d167a11 */ /* 0x000fe200010f1416 */
[----:B------:R-:W-:Y:S01]  /*1810*/  IMAD.WIDE.U32 R50, R69, c[0x0][0x210], R46 ;  /* 0x0000840045327a25 */ /* 0x000fe200078e002e */
[----:B------:R-:W-:Y:S02]  /*1820*/  LEA R60, P1, R17, c[0x0][0x280], 0x2 ;  /* 0x0000a000113c7a11 */ /* 0x000fe400078210ff */
[----:B------:R-:W-:Y:S01]  /*1830*/  LOP3.LUT R24, R26, 0x10, R35, 0xf8, !PT ;  /* 0x000000101a187812 */ /* 0x000fe200078ef823 */
[----:B------:R-:W-:Y:S01]  /*1840*/  IMAD.IADD R65, R57, 0x1, R64 ;  /* 0x0000000139417824 */ /* 0x000fe200078e0240 */
[----:B------:R-:W-:Y:S01]  /*1850*/  LEA.HI.X R61, R17, c[0x0][0x284], R0, 0x2, P1 ;  /* 0x0000a100113d7a11 */ /* 0x000fe200008f1400 */
[----:B------:R-:W-:Y:S01]  /*1860*/  IMAD R13, R7, c[0x0][0x188], RZ ;  /* 0x00006200070d7a24 */ /* 0x000fe200078e02ff */
[----:B------:R-:W-:Y:S01]  /*1870*/  R2P PR, R41, 0x6 ;  /* 0x0000000629007804 */ /* 0x000fe20000000000 */
[----:B------:R-:W-:Y:S01]  /*1880*/  IMAD.MOV.U32 R64, RZ, RZ, R56 ;  /* 0x000000ffff407224 */ /* 0x000fe200078e0038 */
[----:B------:R-:W-:Y:S01]  /*1890*/  MOV R35, 0x10 ;  /* 0x0000001000237802 */ /* 0x000fe20000000f00 */
[----:B------:R-:W-:Y:S01]  /*18a0*/  IMAD R7, R7, c[0x0][0x218], RZ ;  /* 0x0000860007077a24 */ /* 0x000fe200078e02ff */
[----:B------:R-:W-:Y:S01]  /*18b0*/  LOP3.LUT R16, R16, R25, RZ, 0x3c, !PT ;  /* 0x0000001910107212 */ /* 0x000fe200078e3cff */
[----:B------:R-:W-:Y:S01]  /*18c0*/  IMAD.IADD R27, R51, 0x1, R27 ;  /* 0x00000001331b7824 */ /* 0x000fe200078e021b */
[----:B------:R-:W-:Y:S01]  /*18d0*/  LOP3.LUT R17, R6, 0x7ffffffc, RZ, 0xc0, !PT ;  /* 0x7ffffffc06117812 */ /* 0x000fe200078ec0ff */
[----:B------:R-:W-:Y:S01]  /*18e0*/  IMAD.MOV.U32 R26, RZ, RZ, R50 ;  /* 0x000000ffff1a7224 */ /* 0x000fe200078e0032 */
[----:B------:R-:W-:Y:S01]  /*18f0*/  SEL R6, R35, 0xfffffff0, !P1 ;  /* 0xfffffff023067807 */ /* 0x000fe20004800000 */
[----:B------:R-:W-:-:S02]  /*1900*/  IMAD R13, R62, c[0x0][0x18c], R13 ;  /* 0x000063003e0d7a24 */ /* 0x000fc400078e020d */
[----:B------:R-:W-:Y:S01]  /*1910*/  IMAD R0, R62, c[0x0][0x21c], R7 ;  /* 0x000087003e007a24 */ /* 0x000fe200078e0207 */
[----:B------:R-:W-:Y:S01]  /*1920*/  SEL R7, R36, 0xffffffe0, !P2 ;  /* 0xffffffe024077807 */ /* 0x000fe20005000000 */
[----:B------:R-:W-:Y:S01]  /*1930*/  IMAD.WIDE.U32 R64, R62, c[0x0][0x188], R64 ;  /* 0x000062003e407a25 */ /* 0x000fe200078e0040 */
[----:B------:R-:W-:-:S03]  /*1940*/  R2P PR, R14, 0x6 ;  /* 0x000000060e007804 */ /* 0x000fc60000000000 */
[----:B------:R-:W-:-:S04]  /*1950*/  IMAD.WIDE.U32 R62, R62, c[0x0][0x218], R26 ;  /* 0x000086003e3e7a25 */ /* 0x000fc800078e001a */
[----:B------:R-:W-:Y:S02]  /*1960*/  IMAD.MOV.U32 R26, RZ, RZ, 0x2 ;  /* 0x00000002ff1a7424 */ /* 0x000fe400078e00ff */
[----:B------:R-:W-:Y:S02]  /*1970*/  IMAD.SHL.U32 R41, R41, 0x40, RZ ;  /* 0x0000004029297824 */ /* 0x000fe400078e00ff */
[----:B------:R-:W-:-:S03]  /*1980*/  IMAD.WIDE.U32 R56, R49, R26, c[0x0][0x18] ;  /* 0x0000060031387625 */ /* 0x000fc600078e001a */
[----:B------:R-:W-:Y:S01]  /*1990*/  LOP3.LUT R41, R41, 0x1c0, RZ, 0xc0, !PT ;  /* 0x000001c029297812 */ /* 0x000fe200078ec0ff */
[C---:B------:R-:W-:Y:S01]  /*19a0*/  IMAD R51, R15.reuse, 0x200, R16 ;  /* 0x000002000f337824 */ /* 0x040fe200078e0210 */
[----:B------:R-:W-:Y:S01]  /*19b0*/  IADD3 R56, P3, R56, 0x4080, RZ ;  /* 0x0000408038387810 */ /* 0x000fe20007f7e0ff */
[----:B------:R-:W-:Y:S01]  /*19c0*/  IMAD.SHL.U32 R16, R15, 0x8, RZ ;  /* 0x000000080f107824 */ /* 0x000fe200078e00ff */
[----:B------:R-:W-:Y:S01]  /*19d0*/  SHF.R.U32.HI R43, RZ, 0x3, R41 ;  /* 0x00000003ff2b7819 */ /* 0x000fe20000011629 */
[----:B------:R-:W-:Y:S02]  /*19e0*/  IMAD.IADD R65, R65, 0x1, R13 ;  /* 0x0000000141417824 */ /* 0x000fe400078e020d */
[----:B------:R-:W-:Y:S01]  /*19f0*/  IMAD.X R57, RZ, RZ, R57, P3 ;  /* 0x000000ffff397224 */ /* 0x000fe200018e0639 */
[----:B------:R-:W-:Y:S01]  /*1a00*/  IADD3 R13, P3, R2, R5, RZ ;  /* 0x00000005020d7210 */ /* 0x000fe20007f7e0ff */
[----:B------:R-:W-:Y:S01]  /*1a10*/  IMAD.IADD R63, R63, 0x1, R0 ;  /* 0x000000013f3f7824 */ /* 0x000fe200078e0200 */
[----:B------:R-:W-:Y:S01]  /*1a20*/  SHF.R.S32.HI R0, RZ, 0x1f, R2 ;  /* 0x0000001fff007819 */ /* 0x000fe20000011402 */
[----:B------:R-:W-:Y:S01]  /*1a30*/  IMAD.SHL.U32 R14, R11, 0x400, RZ ;  /* 0x000004000b0e7824 */ /* 0x000fe200078e00ff */
[----:B------:R-:W-:Y:S01]  /*1a40*/  LOP3.LUT R16, R41, 0x8, R16, 0xf8, !PT ;  /* 0x0000000829107812 */ /* 0x000fe200078ef810 */
[----:B------:R-:W-:Y:S01]  /*1a50*/  IMAD.IADD R17, R66, 0x1, -R17 ;  /* 0x0000000142117824 */ /* 0x000fe200078e0a11 */
[----:B------:R-:W-:Y:S01]  /*1a60*/  LOP3.LUT R41, R43, R24, R41, 0x1e, !PT ;  /* 0x000000182b297212 */ /* 0x000fe200078e1e29 */
[----:B------:R-:W-:Y:S01]  /*1a70*/  IMAD.WIDE.U32 R64, R13, c[0x0][0x178], R64 ;  /* 0x00005e000d407a25 */ /* 0x000fe200078e0040 */
[----:B------:R-:W-:-:S02]  /*1a80*/  LEA.HI.X.SX32 R15, R5, R0, 0x1, P3 ;  /* 0x00000000050f7211 */ /* 0x000fc400018f0eff */
[----:B------:R-:W-:Y:S01]  /*1a90*/  LOP3.LUT R43, R16, R43, RZ, 0x3c, !PT ;  /* 0x0000002b102b7212 */ /* 0x000fe200078e3cff */
[--C-:B------:R-:W-:Y:S01]  /*1aa0*/  IMAD R26, R17, 0x2, R14.reuse ;  /* 0x00000002111a7824 */ /* 0x100fe200078e020e */
[----:B------:R-:W-:Y:S02]  /*1ab0*/  LOP3.LUT R16, R4, 0xfffffe00, RZ, 0xc0, !PT ;  /* 0xfffffe0004107812 */ /* 0x000fe400078ec0ff */
[----:B------:R-:W-:Y:S01]  /*1ac0*/  SEL R5, R36, 0xffffffe0, !P2 ;  /* 0xffffffe024057807 */ /* 0x000fe20005000000 */
[----:B------:R-:W-:Y:S01]  /*1ad0*/  IMAD.IADD R53, R26, 0x1, R53 ;  /* 0x000000011a357824 */ /* 0x000fe200078e0235 */
[----:B------:R-:W-:Y:S02]  /*1ae0*/  SEL R4, R35, 0xfffffff0, !P1 ;  /* 0xfffffff023047807 */ /* 0x000fe40004800000 */
[----:B------:R-:W-:Y:S01]  /*1af0*/  R2P PR, R12, 0x6 ;  /* 0x000000060c007804 */ /* 0x000fe20000000000 */
[----:B------:R-:W-:Y:S01]  /*1b00*/  IMAD R12, R15, c[0x0][0x178], RZ ;  /* 0x00005e000f0c7a24 */ /* 0x000fe200078e02ff */
[-C--:B------:R-:W-:Y:S01]  /*1b10*/  IADD3 R43, R43, R16.reuse, R14 ;  /* 0x000000102b2b7210 */ /* 0x080fe20007ffe00e */
[----:B------:R-:W-:Y:S01]  /*1b20*/  IMAD R14, R15, c[0x0][0x208], RZ ;  /* 0x000082000f0e7a24 */ /* 0x000fe200078e02ff */
[----:B------:R-:W-:Y:S01]  /*1b30*/  LOP3.LUT R41, R41, R16, RZ, 0xfc, !PT ;  /* 0x0000001029297212 */ /* 0x000fe200078efcff */
[C---:B------:R-:W-:Y:S01]  /*1b40*/  IMAD R12, R13.reuse, c[0x0][0x17c], R12 ;  /* 0x00005f000d0c7a24 */ /* 0x040fe200078e020c */
[----:B------:R-:W-:Y:S01]  /*1b50*/  LEA R24, P3, R64, c[0x0][0x160], 0x1 ;  /* 0x0000580040187a11 */ /* 0x000fe200078608ff */
[----:B------:R-:W-:-:S02]  /*1b60*/  IMAD R14, R13, c[0x0][0x20c], R14 ;  /* 0x000083000d0e7a24 */ /* 0x000fc400078e020e */
[----:B------:R-:W-:Y:S01]  /*1b70*/  IMAD.WIDE.U32 R16, R13, c[0x0][0x208], R62 ;  /* 0x000082000d107a25 */ /* 0x000fe200078e003e */
[----:B------:R-:W-:-:S03]  /*1b80*/  IADD3 R25, R65, R12, RZ ;  /* 0x0000000c41197210 */ /* 0x000fc60007ffe0ff */
[----:B------:R-:W-:Y:S01]  /*1b90*/  IMAD.U32 R13, RZ, RZ, UR11 ;  /* 0x0000000bff0d7e24 */ /* 0x000fe2000f8e00ff */
[----:B------:R-:W-:Y:S01]  /*1ba0*/  UIADD3 UR11, UP0, UR8, 0x10080, URZ ;  /* 0x00010080080b7890 */ /* 0x000fe2000ff1e03f */
[----:B------:R-:W-:Y:S01]  /*1bb0*/  LEA.HI.X R25, R64, c[0x0][0x164], R25, 0x1, P3 ;  /* 0x0000590040197a11 */ /* 0x000fe200018f0c19 */
[----:B------:R-:W-:Y:S01]  /*1bc0*/  IMAD.IADD R14, R17, 0x1, R14 ;  /* 0x00000001110e7824 */ /* 0x000fe200078e020e */
[C---:B------:R-:W-:Y:S01]  /*1bd0*/  LEA R62, P3, R16.reuse, c[0x0][0x1f0], 0x1 ;  /* 0x00007c00103e7a11 */ /* 0x040fe200078608ff */
[----:B------:R-:W-:Y:S01]  /*1be0*/  UIADD3.X UR9, URZ, UR9, URZ, UP0, !UPT ;  /* 0x000000093f097290 */ /* 0x000fe200087fe43f */
[----:B------:R-:W-:Y:S02]  /*1bf0*/  IMAD.U32 R12, RZ, RZ, UR15 ;  /* 0x0000000fff0c7e24 */ /* 0x000fe4000f8e00ff */
[----:B------:R-:W-:Y:S01]  /*1c00*/  LEA.HI.X R63, R16, c[0x0][0x1f4], R14, 0x1, P3 ;  /* 0x00007d00103f7a11 */ /* 0x000fe200018f0c0e */
[----:B------:R-:W-:Y:S01]  /*1c10*/  IMAD.U32 R14, RZ, RZ, UR11 ;  /* 0x0000000bff0e7e24 */ /* 0x000fe2000f8e00ff */
[----:B------:R-:W-:Y:S01]  /*1c20*/  IADD3 R34, P3, R54, 0xa0, RZ ;  /* 0x000000a036227810 */ /* 0x000fe20007f7e0ff */
[----:B------:R-:W-:-:S03]  /*1c30*/  IMAD.WIDE.U32 R26, R29, 0x2, R12 ;  /* 0x000000021d1a7825 */ /* 0x000fc600078e000c */
[----:B------:R-:W-:Y:S01]  /*1c40*/  IADD3 R32, R34, -c[0x0][0x20], RZ ;  /* 0x8000080022207a10 */ /* 0x000fe20007ffe0ff */
[----:B------:R-:W-:Y:S01]  /*1c50*/  IMAD.U32 R15, RZ, RZ, UR9 ;  /* 0x00000009ff0f7e24 */ /* 0x000fe2000f8e00ff */
[----:B------:R-:W-:Y:S01]  /*1c60*/  UIADD3 UR9, UP0, UR8, 0x18080, URZ ;  /* 0x0001808008097890 */ /* 0x000fe2000ff1e03f */
        /* <DEDUP_REMOVED lines=12> */
[--C-:B------:R-:W-:Y:S01]  /*1d30*/  IMAD.WIDE.U32 R72, R41, 0x2, R14.reuse ;  /* 0x0000000229487825 */ /* 0x100fe200078e000e */
[----:B------:R3:W-:Y:S03]  /*1d40*/  STL.64 [R32+0x8], R64 ;  /* 0x0000084020007387 */ /* 0x0007e60000100a00 */
[----:B------:R-:W-:Y:S01]  /*1d50*/  IMAD.WIDE.U32 R76, R29, 0x2, R14 ;  /* 0x000000021d4c7825 */ /* 0x000fe200078e000e */
[----:B------:R4:W-:Y:S04]  /*1d60*/  STL.64 [R32+0x18], R62 ;  /* 0x0000183e20007387 */ /* 0x0009e80000100a00 */
[----:B------:R-:W-:Y:S04]  /*1d70*/  STL.64 [R32+0x10], R74 ;  /* 0x0000104a20007387 */ /* 0x000fe80000100a00 */
[----:B------:R-:W-:Y:S01]  /*1d80*/  STL.64 [R32+0x20], R76 ;  /* 0x0000204c20007387 */ /* 0x000fe20000100a00 */
[----:B-1----:R-:W-:-:S04]  /*1d90*/  IMAD.WIDE.U32 R26, R53, 0x2, R18 ;  /* 0x00000002351a7825 */ /* 0x002fc800078e0012 */
[----:B------:R-:W-:-:S04]  /*1da0*/  IMAD.WIDE.U32 R18, R51, 0x2, R20 ;  /* 0x0000000233127825 */ /* 0x000fc800078e0014 */
[----:B---3--:R-:W-:-:S04]  /*1db0*/  IMAD.WIDE.U32 R64, R49, 0x2, R44 ;  /* 0x0000000231407825 */ /* 0x008fc800078e002c */
[----:B------:R-:W-:-:S04]  /*1dc0*/  IMAD.WIDE.U32 R48, R43, 0x2, R12 ;  /* 0x000000022b307825 */ /* 0x000fc800078e000c */
[----:B----4-:R-:W-:Y:S01]  /*1dd0*/  IMAD.WIDE.U32 R62, R41, 0x2, R12 ;  /* 0x00000002293e7825 */ /* 0x010fe200078e000c */
[----:B------:R-:W-:-:S03]  /*1de0*/  SHF.R.S32.HI R13, RZ, 0x7, R40 ;  /* 0x00000007ff0d7819 */ /* 0x000fc60000011428 */
[--C-:B------:R-:W-:Y:S02]  /*1df0*/  IMAD.WIDE.U32 R52, R53, 0x2, R20.reuse ;  /* 0x0000000235347825 */ /* 0x100fe400078e0014 */
[----:B------:R1:W-:Y:S02]  /*1e00*/  STL [R32], R13 ;  /* 0x0000000d20007387 */ /* 0x0003e40000100800 */
[----:B------:R-:W-:Y:S02]  /*1e10*/  IMAD.WIDE.U32 R50, R43, 0x2, R20 ;  /* 0x000000022b327825 */ /* 0x000fe400078e0014 */
[----:B------:R-:W-:Y:S02]  /*1e20*/  STL [R1+0xc8], R39 ;  /* 0x0000c82701007387 */ /* 0x000fe40000100800 */
        /* <DEDUP_REMOVED lines=23> */
[----:B------:R-:W-:Y:S01]  /*1fa0*/  SEL R28, R28, RZ, !P0 ;  /* 0x000000ff1c1c7207 */ /* 0x000fe20004000000 */
[----:B------:R-:W-:-:S02]  /*1fb0*/  ULDC.64 UR4, c[0x0][0x1d8] ;  /* 0x0000760000047ab9 */ /* 0x000fc40000000a00 */
[----:B------:R5:W-:Y:S01]  /*1fc0*/  STL.64 [R1+0x2a8], R12 ;  /* 0x0002a80c01007387 */ /* 0x000be20000100a00 */
[----:B---3--:R-:W-:-:S03]  /*1fd0*/  IMAD.WIDE R10, R37, 0x4, R14 ;  /* 0x00000004250a7825 */ /* 0x008fc600078e020e */
[----:B------:R-:W-:Y:S01]  /*1fe0*/  STL.128 [R1+0x320], R20 ;  /* 0x0003201401007387 */ /* 0x000fe20000100c00 */
[----:B------:R-:W-:-:S03]  /*1ff0*/  IMAD.WIDE R14, R42, 0x4, R14 ;  /* 0x000000042a0e7825 */ /* 0x000fc600078e020e */
[----:B------:R3:W-:Y:S01]  /*2000*/  STL.64 [R1+0x330], R10 ;  /* 0x0003300a01007387 */ /* 0x0007e20000100a00 */
[----:B----4-:R-:W-:-:S03]  /*2010*/  SHF.R.S32.HI R4, RZ, 0xd, R33 ;  /* 0x0000000dff047819 */ /* 0x010fc60000011421 */
[----:B------:R-:W-:Y:S01]  /*2020*/  STL.64 [R1+0x100], R58 ;  /* 0x0001003a01007387 */ /* 0x000fe20000100a00 */
[----:B------:R-:W-:-:S03]  /*2030*/  IMAD.MOV.U32 R5, RZ, RZ, c[0x0][0x2a8] ;  /* 0x0000aa00ff057624 */ /* 0x000fc600078e00ff */
[----:B------:R-:W-:Y:S04]  /*2040*/  STL.64 [R1+0x278], R64 ;  /* 0x0002784001007387 */ /* 0x000fe80000100a00 */
[----:B------:R-:W-:Y:S01]  /*2050*/  STL.64 [R1+0x288], R56 ;  /* 0x0002883801007387 */ /* 0x000fe20000100a00 */
[----:B-1----:R-:W-:-:S03]  /*2060*/  SEL R19, RZ, 0x1, P1 ;  /* 0x00000001ff137807 */ /* 0x002fc60000800000 */
[----:B------:R-:W-:Y:S01]  /*2070*/  STL.64 [R1+0x2a0], R26 ;  /* 0x0002a01a01007387 */ /* 0x000fe20000100a00 */
[C---:B------:R-:W-:Y:S02]  /*2080*/  IADD3 R16, P4, R54.reuse, 0x4, RZ ;  /* 0x0000000436107810 */ /* 0x040fe40007f9e0ff */
[C---:B-----5:R-:W-:Y:S01]  /*2090*/  IADD3 R12, P1, R54.reuse, 0x98, RZ ;  /* 0x00000098360c7810 */ /* 0x060fe20007f3e0ff */
[----:B------:R-:W-:Y:S01]  /*20a0*/  STL.64 [R1+0x2b0], R52 ;  /* 0x0002b03401007387 */ /* 0x000fe20000100a00 */
[C---:B------:R-:W-:Y:S01]  /*20b0*/  IADD3 R18, P3, R54.reuse, 0x338, RZ ;  /* 0x0000033836127810 */ /* 0x040fe20007f7e0ff */
[----:B------:R-:W-:Y:S01]  /*20c0*/  IMAD.X R17, RZ, RZ, R55, P4 ;  /* 0x000000ffff117224 */ /* 0x000fe200020e0637 */
[----:B------:R-:W-:Y:S01]  /*20d0*/  IADD3 R36, P4, R54, 0x71, RZ ;  /* 0x0000007136247810 */ /* 0x000fe20007f9e0ff */
[----:B------:R-:W-:Y:S01]  /*20e0*/  STL.64 [R1+0x260], R44 ;  /* 0x0002602c01007387 */ /* 0x000fe20000100a00 */
[----:B---3--:R-:W-:-:S03]  /*20f0*/  SEL R10, RZ, 0x1, P2 ;  /* 0x00000001ff0a7807 */ /* 0x008fc60001000000 */
[----:B------:R-:W-:Y:S01]  /*2100*/  STL.64 [R1+0x2e0], R72 ;  /* 0x0002e04801007387 */ /* 0x000fe20000100a00 */
[----:B------:R-:W-:Y:S01]  /*2110*/  IADD3 R13, P2, R54, 0x78, RZ ;  /* 0x00000078360d7810 */ /* 0x000fe20007f5e0ff */
[--C-:B------:R-:W-:Y:S02]  /*2120*/  IMAD.X R37, RZ, RZ, R55.reuse, P4 ;  /* 0x000000ffff257224 */ /* 0x100fe400020e0637 */
[----:B------:R-:W-:Y:S04]  /*2130*/  STL.64 [R1+0x250], R48 ;  /* 0x0002503001007387 */ /* 0x000fe80000100a00 */
[----:B------:R-:W-:Y:S04]  /*2140*/  STL.64 [R1+0x2f0], R62 ;  /* 0x0002f03e01007387 */ /* 0x000fe80000100a00 */
[----:B------:R1:W-:Y:S04]  /*2150*/  STL.64 [R1+0xf0], R14 ;  /* 0x0000f00e01007387 */ /* 0x0003e80000100a00 */
[----:B------:R-:W-:Y:S04]  /*2160*/  STL.64 [R1+0x308], R50 ;  /* 0x0003083201007387 */ /* 0x000fe80000100a00 */
[----:B------:R-:W-:Y:S04]  /*2170*/  STL [R1+0x118], R38 ;  /* 0x0001182601007387 */ /* 0x000fe80000100800 */
[----:B------:R-:W-:Y:S04]  /*2180*/  STL [R1+0x128], R38 ;  /* 0x0001282601007387 */ /* 0x000fe80000100800 */
[----:B------:R-:W-:Y:S04]  /*2190*/  STL [R1+0x138], R38 ;  /* 0x0001382601007387 */ /* 0x000fe80000100800 */
[----:B------:R-:W-:Y:S04]  /*21a0*/  STL.64 [R1+0x248], R6 ;  /* 0x0002480601007387 */ /* 0x000fe80000100a00 */
[----:B------:R-:W-:Y:S01]  /*21b0*/  STL.64 [R1+0x258], R6 ;  /* 0x0002580601007387 */ /* 0x000fe20000100a00 */
[----:B-1----:R-:W-:-:S03]  /*21c0*/  IMAD.X R15, RZ, RZ, R55, P1 ;  /* 0x000000ffff0f7224 */ /* 0x002fc600008e0637 */
[----:B------:R1:W-:Y:S01]  /*21d0*/  STL.64 [R1+0x300], R6 ;  /* 0x0003000601007387 */ /* 0x0003e20000100a00 */
[----:B------:R-:W-:Y:S01]  /*21e0*/  IMAD.X R14, RZ, RZ, R55, P2 ;  /* 0x000000ffff0e7224 */ /* 0x000fe200010e0637 */
[----:B------:R-:W-:Y:S02]  /*21f0*/  IADD3 R11, P2, R54, 0xc8, RZ ;  /* 0x000000c8360b7810 */ /* 0x000fe40007f5e0ff */
        /* <DEDUP_REMOVED lines=47> */
[----:B------:R-:W-:Y:S04]  /*24f0*/  STL [R1+0x34c], R66 ;  /* 0x00034c4201007387 */ /* 0x000fe80000100800 */
[----:B------:R-:W-:Y:S04]  /*2500*/  STL [R1+0x430], R30 ;  /* 0x0004301e01007387 */ /* 0x000fe80000100800 */
[----:B--2---:R-:W2:Y:S01]  /*2510*/  LDL.128 R56, [R1+0xd0] ;  /* 0x0000d00001387983 */ /* 0x004ea20000100c00 */
[----:B-1----:R-:W-:-:S02]  /*2520*/  IADD3 R10, P1, R54, 0x341, RZ ;  /* 0x00000341360a7810 */ /* 0x002fc40007f3e0ff */
[----:B---3--:R-:W-:Y:S01]  /*2530*/  IADD3 R42, P5, R54, 0x70, RZ ;  /* 0x00000070362a7810 */ /* 0x008fe20007fbe0ff */
[----:B----4-:R-:W-:-:S04]  /*2540*/  IMAD.X R19, RZ, RZ, R55, P3 ;  /* 0x000000ffff137224 */ /* 0x010fc800018e0637 */
[----:B------:R-:W-:Y:S01]  /*2550*/  IMAD.X R43, RZ, RZ, R55, P5 ;  /* 0x000000ffff2b7224 */ /* 0x000fe200028e0637 */
[----:B------:R-:W-:Y:S01]  /*2560*/  STL.128 [R1+0x390], R16 ;  /* 0x0003901001007387 */ /* 0x000fe20000100c00 */
[----:B-----5:R-:W-:Y:S01]  /*2570*/  IMAD.MOV.U32 R6, RZ, RZ, R13 ;  /* 0x000000ffff067224 */ /* 0x020fe200078e000d */
        /* <DEDUP_REMOVED lines=11> */
[----:B------:R-:W-:Y:S01]  /*2630*/  IMAD.X R23, RZ, RZ, R55, P2 ;  /* 0x000000ffff177224 */ /* 0x000fe200010e0637 */
[C---:B------:R-:W-:Y:S01]  /*2640*/  IADD3 R20, P2, R54.reuse, 0x348, RZ ;  /* 0x0000034836147810 */ /* 0x040fe20007f5e0ff */
[----:B------:R-:W-:Y:S01]  /*2650*/  IMAD.MOV.U32 R15, RZ, RZ, R17 ;  /* 0x000000ffff0f7224 */ /* 0x000fe200078e0011 */
[----:B------:R-:W-:Y:S01]  /*2660*/  STL.128 [R1+0x3a0], R40 ;  /* 0x0003a02801007387 */ /* 0x000fe20000100c00 */
[--C-:B------:R-:W-:Y:S01]  /*2670*/  IMAD.X R39, RZ, RZ, R55.reuse, P1 ;  /* 0x000000ffff277224 */ /* 0x100fe200008e0637 */
[----:B------:R-:W-:Y:S01]  /*2680*/  IADD3 R26, P1, R54, 0xd8, RZ ;  /* 0x000000d8361a7810 */ /* 0x000fe20007f3e0ff */
[----:B------:R-:W-:-:S03]  /*2690*/  IMAD.X R21, RZ, RZ, R55, P2 ;  /* 0x000000ffff157224 */ /* 0x000fc600010e0637 */
[----:B------:R-:W-:Y:S01]  /*26a0*/  STL.128 [R1+0x3d0], R36 ;  /* 0x0003d02401007387 */ /* 0x000fe20000100c00 */
[----:B------:R-:W-:Y:S02]  /*26b0*/  IMAD.X R27, RZ, RZ, R55, P1 ;  /* 0x000000ffff1b7224 */ /* 0x000fe400008e0637 */
[----:B-1----:R-:W-:Y:S02]  /*26c0*/  IMAD.MOV.U32 R6, RZ, RZ, R11 ;  /* 0x000000ffff067224 */ /* 0x002fe400078e000b */
[----:B------:R-:W-:Y:S02]  /*26d0*/  IMAD.MOV.U32 R7, RZ, RZ, R12 ;  /* 0x000000ffff077224 */ /* 0x000fe400078e000c */
[----:B------:R-:W-:Y:S02]  /*26e0*/  IMAD.MOV.U32 R4, RZ, RZ, R10 ;  /* 0x000000ffff047224 */ /* 0x000fe400078e000a */
[----:B------:R-:W-:Y:S01]  /*26f0*/  IMAD.MOV.U32 R5, RZ, RZ, R13 ;  /* 0x000000ffff057224 */ /* 0x000fe200078e000d */
[----:B------:R-:W-:Y:S01]  /*2700*/  MOV R13, R35 ;  /* 0x00000023000d7202 */ /* 0x000fe20000000f00 */
[----:B------:R-:W-:-:S02]  /*2710*/  IMAD.MOV.U32 R12, RZ, RZ, R34 ;  /* 0x000000ffff0c7224 */ /* 0x000fc400078e0022 */
[----:B------:R-:W-:Y:S01]  /*2720*/  IMAD.MOV.U32 R10, RZ, RZ, c[0x0][0x2a0] ;  /* 0x0000a800ff0a7624 */ /* 0x000fe200078e00ff */
[----:B------:R1:W-:Y:S01]  /*2730*/  STL.128 [R1+0x3b0], R4 ;  /* 0x0003b00401007387 */ /* 0x0003e20000100c00 */
[----:B------:R-:W-:-:S03]  /*2740*/  IMAD.MOV.U32 R11, RZ, RZ, c[0x0][0x2a4] ;  /* 0x0000a900ff0b7624 */ /* 0x000fc600078e00ff */
[----:B------:R3:W-:Y:S04]  /*2750*/  STL.128 [R1+0x3e0], R12 ;  /* 0x0003e00c01007387 */ /* 0x0007e80000100c00 */
[----:B------:R4:W-:Y:S01]  /*2760*/  STL.128 [R1+0x350], R8 ;  /* 0x0003500801007387 */ /* 0x0009e20000100c00 */
        /* <DEDUP_REMOVED lines=9> */
[----:B----4-:R-:W3:Y:S04]  /*2800*/  LDL.U8 R11, [R1+0x341] ;  /* 0x00034100010b7983 */ /* 0x010ee80000100000 */
[----:B------:R4:W-:Y:S04]  /*2810*/  STL.128 [R1+0x3f0], R12 ;  /* 0x0003f00c01007387 */ /* 0x0009e80000100c00 */
[----:B------:R-:W5:Y:S01]  /*2820*/  LDL.U8 R10, [R1+0x341] ;  /* 0x00034100010a7983 */ /* 0x000f620000100000 */
[C---:B-1----:R-:W-:Y:S01]  /*2830*/  IADD3 R7, P2, R54.reuse, 0xe0, RZ ;  /* 0x000000e036077810 */ /* 0x042fe20007f5e0ff */
[----:B------:R-:W-:Y:S01]  /*2840*/  IMAD.MOV.U32 R4, RZ, RZ, c[0x0][0x248] ;  /* 0x00009200ff047624 */ /* 0x000fe200078e00ff */
[----:B------:R-:W-:Y:S01]  /*2850*/  IADD3 R6, P1, R54, 0xf0, RZ ;  /* 0x000000f036067810 */ /* 0x000fe20007f3e0ff */
[----:B------:R-:W-:-:S02]  /*2860*/  IMAD.MOV.U32 R5, RZ, RZ, c[0x0][0x24c] ;  /* 0x00009300ff057624 */ /* 0x000fc400078e00ff */
[----:B------:R-:W-:Y:S02]  /*2870*/  IMAD.X R41, RZ, RZ, R55, P2 ;  /* 0x000000ffff297224 */ /* 0x000fe400010e0637 */
[----:B------:R-:W-:Y:S01]  /*2880*/  IMAD.MOV.U32 R40, RZ, RZ, R7 ;  /* 0x000000ffff287224 */ /* 0x000fe200078e0007 */
[----:B------:R-:W-:Y:S01]  /*2890*/  STL.64 [R1+0x370], R4 ;  /* 0x0003700401007387 */ /* 0x000fe20000100a00 */
[----:B----4-:R-:W-:Y:S02]  /*28a0*/  IMAD.MOV.U32 R14, RZ, RZ, R20 ;  /* 0x000000ffff0e7224 */ /* 0x010fe400078e0014 */
[----:B------:R-:W-:Y:S01]  /*28b0*/  IMAD.MOV.U32 R12, RZ, RZ, R42 ;  /* 0x000000ffff0c7224 */ /* 0x000fe200078e002a */
[----:B------:R-:W4:Y:S01]  /*28c0*/  LDL.U8 R7, [R1+0x341] ;  /* 0x0003410001077983 */ /* 0x000f220000100000 */
[----:B------:R-:W-:Y:S02]  /*28d0*/  IMAD.MOV.U32 R13, RZ, RZ, R43 ;  /* 0x000000ffff0d7224 */ /* 0x000fe400078e002b */
[----:B------:R-:W-:Y:S01]  /*28e0*/  IMAD.MOV.U32 R15, RZ, RZ, R21 ;  /* 0x000000ffff0f7224 */ /* 0x000fe200078e0015 */
[----:B------:R-:W-:Y:S01]  /*28f0*/  MOV R21, R27 ;  /* 0x0000001b00157202 */ /* 0x000fe20000000f00 */
[----:B------:R-:W-:-:S02]  /*2900*/  IMAD.MOV.U32 R20, RZ, RZ, R26 ;  /* 0x000000ffff147224 */ /* 0x000fc400078e001a */
[----:B------:R-:W-:Y:S01]  /*2910*/  IMAD.X R43, RZ, RZ, R55, P1 ;  /* 0x000000ffff2b7224 */ /* 0x000fe200008e0637 */
[----:B------:R1:W-:Y:S01]  /*2920*/  STL.128 [R1+0x400], R12 ;  /* 0x0004000c01007387 */ /* 0x0003e20000100c00 */
[----:B------:R-:W-:Y:S02]  /*2930*/  IMAD.MOV.U32 R26, RZ, RZ, c[0x0][0x250] ;  /* 0x00009400ff1a7624 */ /* 0x000fe400078e00ff */
[----:B------:R-:W-:Y:S01]  /*2940*/  IMAD.MOV.U32 R42, RZ, RZ, R6 ;  /* 0x000000ffff2a7224 */ /* 0x000fe200078e0006 */
[----:B------:R-:W-:Y:S04]  /*2950*/  STL.128 [R1+0x3c0], R20 ;  /* 0x0003c01401007387 */ /* 0x000fe80000100c00 */
[----:B------:R-:W-:Y:S04]  /*2960*/  STL.128 [R1+0x410], R40 ;  /* 0x0004102801007387 */ /* 0x000fe80000100c00 */
[----:B------:R1:W-:Y:S04]  /*2970*/  STL [R1+0x378], R26 ;  /* 0x0003781a01007387 */ /* 0x0003e80000100800 */
[----:B------:R-:W2:Y:S01]  /*2980*/  LDL R32, [R32+0x2a4] ;  /* 0x0002a40020207983 */ /* 0x000ea20000100800 */
[----:B------:R-:W-:-:S13]  /*2990*/  ISETP.NE.AND P1, PT, R4, 0x1, PT ;  /* 0x000000010400780c */ /* 0x000fda0003f25270 */
[----:B-1----:R-:W-:-:S05]  /*29a0*/  @P1 IMAD.HI.U32 R13, R69, c[0x0][0x24c], RZ ;  /* 0x00009300450d1a27 */ /* 0x002fca00078e00ff */
[----:B------:R-:W-:Y:S01]  /*29b0*/  @P1 SHF.R.U32.HI R13, RZ, c[0x0][0x250], R13 ;  /* 0x00009400ff0d1a19 */ /* 0x000fe2000001160d */
[----:B------:R-:W-:-:S05]  /*29c0*/  @!P1 IMAD.MOV.U32 R13, RZ, RZ, R69 ;  /* 0x000000ffff0d9224 */ /* 0x000fca00078e0045 */
[----:B------:R-:W-:-:S05]  /*29d0*/  SHF.R.S32.HI R5, RZ, 0x1f, R13 ;  /* 0x0000001fff057819 */ /* 0x000fca000001140d */
[----:B------:R-:W-:Y:S01]  /*29e0*/  IMAD R4, R5, c[0x0][0x1e0], RZ ;  /* 0x0000780005047a24 */ /* 0x000fe200078e02ff */
[----:B------:R-:W-:-:S03]  /*29f0*/  IADD3 R26, P1, R2, R31, RZ ;  /* 0x0000001f021a7210 */ /* 0x000fc60007f3e0ff */
[----:B------:R-:W-:Y:S01]  /*2a00*/  IMAD R4, R13, c[0x0][0x1e4], R4 ;  /* 0x000079000d047a24 */ /* 0x000fe200078e0204 */
[----:B------:R-:W-:Y:S02]  /*2a10*/  SEL R21, R67, RZ, !P0 ;  /* 0x000000ff43157207 */ /* 0x000fe40004000000 */
[----:B------:R-:W-:Y:S01]  /*2a20*/  LEA.HI.X.SX32 R27, R31, R0, 0x1, P1 ;  /* 0x000000001f1b7211 */ /* 0x000fe200008f0eff */
[----:B------:R-:W-:Y:S02]  /*2a30*/  IMAD R0, R5, c[0x0][0x1b0], RZ ;  /* 0x00006c0005007a24 */ /* 0x000fe400078e02ff */
[C---:B------:R-:W-:Y:S02]  /*2a40*/  IMAD R9, R68.reuse, -0x80, R9 ;  /* 0xffffff8044097824 */ /* 0x040fe400078e0209 */
[----:B------:R-:W-:-:S04]  /*2a50*/  IMAD.WIDE R26, R68, 0x80, R26 ;  /* 0x00000080441a7825 */ /* 0x000fc800078e021a */
[----:B------:R-:W-:-:S04]  /*2a60*/  IMAD.WIDE.U32 R36, R13, c[0x0][0x1b0], R46 ;  /* 0x00006c000d247a25 */ /* 0x000fc800078e002e */
[----:B------:R-:W-:Y:S02]  /*2a70*/  IMAD R0, R13, c[0x0][0x1b4], R0 ;  /* 0x00006d000d007a24 */ /* 0x000fe400078e0200 */
[----:B------:R-:W-:-:S03]  /*2a80*/  IMAD.IADD R9, R9, 0x1, -R2 ;  /* 0x0000000109097824 */ /* 0x000fc600078e0a02 */
[----:B------:R-:W-:Y:S02]  /*2a90*/  IADD3 R37, R37, R0, RZ ;  /* 0x0000000025257210 */ /* 0x000fe40007ffe0ff */
[----:B--2---:R-:W-:-:S13]  /*2aa0*/  ISETP.GT.AND P2, PT, R32, 0x7f, PT ;  /* 0x0000007f2000780c */ /* 0x004fda0003f44270 */
[----:B------:R-:W2:Y:S04]  /*2ab0*/  @!P2 LDL.U8 R6, [R1+0x71] ;  /* 0x000071000106a983 */ /* 0x000ea80000100000 */
[----:B------:R-:W2:Y:S04]  /*2ac0*/  @!P2 LDL.128 R48, [R1+0x3e0] ;  /* 0x0003e0000130a983 */ /* 0x000ea80000100c00 */
[----:B------:R-:W2:Y:S04]  /*2ad0*/  @!P2 LDL.64 R14, [R1+0x408] ;  /* 0x00040800010ea983 */ /* 0x000ea80000100a00 */
[----:B------:R-:W2:Y:S04]  /*2ae0*/  @!P2 LDL.64 R18, [R1+0x3f0] ;  /* 0x0003f0000112a983 */ /* 0x000ea80000100a00 */
[----:B------:R-:W2:Y:S01]  /*2af0*/  @!P2 LDL.64 R38, [R1+0x3d8] ;  /* 0x0003d8000126a983 */ /* 0x000ea20000100a00 */
[----:B------:R-:W-:Y:S01]  /*2b00*/  IMAD.WIDE.U32 R32, R13, c[0x0][0x1e0], R46 ;  /* 0x000078000d207a25 */ /* 0x000fe200078e002e */
[----:B------:R-:W-:Y:S01]  /*2b10*/  ISETP.GE.AND P1, PT, R9, 0x1, PT ;  /* 0x000000010900780c */ /* 0x000fe20003f26270 */
[----:B------:R-:W-:-:S02]  /*2b20*/  USHF.L.U32 UR9, UR4, 0x6, URZ ;  /* 0x0000000604097899 */ /* 0x000fc4000800063f */
[----:B------:R-:W-:Y:S01]  /*2b30*/  UMOV UR8, 0x6 ;  /* 0x0000000600087882 */ /* 0x000fe20000000000 */
[----:B------:R-:W-:Y:S01]  /*2b40*/  IMAD.IADD R33, R33, 0x1, R4 ;  /* 0x0000000121217824 */ /* 0x000fe200078e0204 */
[C---:B------:R-:W-:Y:S01]  /*2b50*/  ISETP.GE.AND P6, PT, R9.reuse, 0x21, PT ;  /* 0x000000210900780c */ /* 0x040fe20003fc6270 */
[----:B------:R-:W-:Y:S01]  /*2b60*/  IMAD R4, R28, c[0x0][0x1e8], RZ ;  /* 0x00007a001c047a24 */ /* 0x000fe200078e02ff */
[----:B------:R-:W-:Y:S01]  /*2b70*/  ISETP.GE.AND P5, PT, R9, 0x41, PT ;  /* 0x000000410900780c */ /* 0x000fe20003fa6270 */
[----:B------:R-:W-:-:S04]  /*2b80*/  IMAD.WIDE.U32 R32, R21, c[0x0][0x1e8], R32 ;  /* 0x00007a0015207a25 */ /* 0x000fc800078e0020 */
[----:B------:R-:W-:Y:S01]  /*2b90*/  IMAD.SHL.U32 R29, R29, 0x2, RZ ;  /* 0x000000021d1d7824 */ /* 0x000fe200078e00ff */
[----:B------:R-:W-:Y:S01]  /*2ba0*/  SHF.R.S32.HI R31, RZ, 0x1f, R30 ;  /* 0x0000001fff1f7819 */ /* 0x000fe2000001141e */
[----:B------:R-:W-:Y:S01]  /*2bb0*/  IMAD R4, R21, c[0x0][0x1ec], R4 ;  /* 0x00007b0015047a24 */ /* 0x000fe200078e0204 */
[----:B---3--:R-:W-:Y:S01]  /*2bc0*/  LOP3.LUT R11, R11, 0x1, RZ, 0xc0, !PT ;  /* 0x000000010b0b7812 */ /* 0x008fe200078ec0ff */
[----:B------:R-:W-:Y:S01]  /*2bd0*/  IMAD.WIDE.U32 R36, R21, c[0x0][0x1b8], R36 ;  /* 0x00006e0015247a25 */ /* 0x000fe200078e0024 */
[----:B-----5:R-:W-:Y:S01]  /*2be0*/  LOP3.LUT R10, R10, 0x1, RZ, 0xc0, !PT ;  /* 0x000000010a0a7812 */ /* 0x020fe200078ec0ff */
[----:B------:R-:W3:Y:S02]  /*2bf0*/  @!P2 LDL.64 R22, [R1+0x420] ;  /* 0x000420000116a983 */ /* 0x000ee40000100a00 */
[----:B------:R-:W-:Y:S02]  /*2c00*/  IMAD.IADD R33, R33, 0x1, R4 ;  /* 0x0000000121217824 */ /* 0x000fe400078e0204 */
[----:B------:R-:W-:Y:S01]  /*2c10*/  IMAD R4, R27, c[0x0][0x1d8], RZ ;  /* 0x000076001b047a24 */ /* 0x000fe200078e02ff */
[----:B----4-:R-:W-:Y:S01]  /*2c20*/  LOP3.LUT R7, R7, 0x1, RZ, 0xc0, !PT ;  /* 0x0000000107077812 */ /* 0x010fe200078ec0ff */
[C---:B------:R-:W-:Y:S01]  /*2c30*/  IMAD.WIDE.U32 R32, R26.reuse, c[0x0][0x1d8], R32 ;  /* 0x000076001a207a25 */ /* 0x040fe200078e0020 */
[----:B------:R-:W4:Y:S03]  /*2c40*/  @!P2 LDL.64 R40, [R1+0x410] ;  /* 0x000410000128a983 */ /* 0x000f260000100a00 */
[----:B------:R-:W-:Y:S01]  /*2c50*/  IMAD R0, R26, c[0x0][0x1dc], R4 ;  /* 0x000077001a007a24 */ /* 0x000fe200078e0204 */
[----:B------:R-:W-:-:S02]  /*2c60*/  ISETP.GE.OR P3, PT, R3, c[0x0][0x1cc], !P1 ;  /* 0x0000730003007a0c */ /* 0x000fc40004f66670 */
[----:B------:R-:W-:Y:S01]  /*2c70*/  LEA R12, P0, R32, c[0x0][0x1c0], 0x1 ;  /* 0x00007000200c7a11 */ /* 0x000fe200078008ff */
[----:B------:R-:W-:Y:S01]  /*2c80*/  IMAD.IADD R0, R33, 0x1, R0 ;  /* 0x0000000121007824 */ /* 0x000fe200078e0200 */
[----:B------:R-:W-:-:S04]  /*2c90*/  USHF.L.U64.HI UR5, UR4, UR8, UR5 ;  /* 0x0000000804057299 */ /* 0x000fc80008010205 */
[----:B------:R-:W-:Y:S02]  /*2ca0*/  LEA.HI.X R13, R32, c[0x0][0x1c4], R0, 0x1, P0 ;  /* 0x00007100200d7a11 */ /* 0x000fe400000f0c00 */
[----:B------:R-:W-:Y:S02]  /*2cb0*/  IADD3 R32, P0, R12, UR9, RZ ;  /* 0x000000090c207c10 */ /* 0x000fe4000ff1e0ff */
[----:B------:R-:W-:Y:S01]  /*2cc0*/  ISETP.GE.OR P4, PT, R3, c[0x0][0x1cc], !P6 ;  /* 0x0000730003007a0c */ /* 0x000fe20007786670 */
[----:B------:R-:W-:Y:S01]  /*2cd0*/  IMAD R28, R28, c[0x0][0x1b8], RZ ;  /* 0x00006e001c1c7a24 */ /* 0x000fe200078e02ff */
[----:B------:R-:W-:Y:S01]  /*2ce0*/  IADD3.X R33, R13, UR5, RZ, P0, !PT ;  /* 0x000000050d217c10 */ /* 0x000fe200087fe4ff */
[----:B------:R-:W-:Y:S01]  /*2cf0*/  @!PT LDS RZ, [RZ] ;  /* 0x00000000fffff984 */ /* 0x000fe20000000800 */
[----:B------:R-:W-:Y:S01]  /*2d00*/  @!PT LDS RZ, [RZ] ;  /* 0x00000000fffff984 */ /* 0x000fe20000000800 */
[----:B------:R-:W-:Y:S01]  /*2d10*/  @!PT LDS RZ, [RZ] ;  /* 0x00000000fffff984 */ /* 0x000fe20000000800 */
[----:B------:R1:W-:Y:S01]  /*2d20*/  LDGSTS.E.BYPASS.LTC128B.128 [R29+0x4080], [R12.64], !P3 ;  /* 0x040800000c1d7fae */ /* 0x0003e2000d901d46 */
[----:B------:R-:W-:Y:S02]  /*2d30*/  ISETP.GE.OR P0, PT, R3, c[0x0][0x1cc], !P5 ;  /* 0x0000730003007a0c */ /* 0x000fe40006f06670 */
[----:B------:R-:W-:Y:S01]  /*2d40*/  IADD3 R20, P3, R32, UR9, RZ ;  /* 0x0000000920147c10 */ /* 0x000fe2000ff7e0ff */
[----:B------:R-:W-:-:S03]  /*2d50*/  IMAD R28, R21, c[0x0][0x1bc], R28 ;  /* 0x00006f00151c7a24 */ /* 0x000fc600078e021c */
[----:B------:R-:W-:Y:S01]  /*2d60*/  IADD3.X R21, R33, UR5, RZ, P3, !PT ;  /* 0x0000000521157c10 */ /* 0x000fe20009ffe4ff */
[----:B------:R-:W-:Y:S02]  /*2d70*/  IMAD R5, R27, c[0x0][0x1a8], RZ ;  /* 0x00006a001b057a24 */ /* 0x000fe400078e02ff */
[----:B------:R5:W-:Y:S01]  /*2d80*/  LDGSTS.E.BYPASS.LTC128B.128 [R29+0x5080], [R32.64], !P4 ;  /* 0x05080000201d7fae */ /* 0x000be2000e101d46 */
[----:B------:R-:W-:Y:S01]  /*2d90*/  IMAD.IADD R37, R37, 0x1, R28 ;  /* 0x0000000125257824 */ /* 0x000fe200078e021c */
[----:B------:R-:W-:Y:S02]  /*2da0*/  ISETP.GE.AND P4, PT, R9, 0x61, PT ;  /* 0x000000610900780c */ /* 0x000fe40003f86270 */
[----:B------:R5:W-:Y:S01]  /*2db0*/  LDGSTS.E.BYPASS.LTC128B.128 [R29+0x6080], [R20.64], !P0 ;  /* 0x06080000141d7fae */ /* 0x000be2000c101d46 */
[C---:B------:R-:W-:Y:S01]  /*2dc0*/  IMAD R5, R26.reuse, c[0x0][0x1ac], R5 ;  /* 0x00006b001a057a24 */ /* 0x040fe200078e0205 */
[C---:B------:R-:W-:Y:S01]  /*2dd0*/  ISETP.GE.OR P3, PT, R3.reuse, c[0x0][0x1cc], !P4 ;  /* 0x0000730003007a0c */ /* 0x040fe20006766670 */
[----:B------:R-:W-:Y:S01]  /*2de0*/  IMAD.WIDE.U32 R26, R26, c[0x0][0x1a8], R36 ;  /* 0x00006a001a1a7a25 */ /* 0x000fe200078e0024 */
[----:B------:R-:W-:-:S03]  /*2df0*/  ISETP.GE.OR P1, PT, R3, c[0x0][0x19c], !P1 ;  /* 0x0000670003007a0c */ /* 0x000fc60004f26670 */
[----:B------:R-:W-:Y:S01]  /*2e00*/  IMAD.IADD R5, R27, 0x1, R5 ;  /* 0x000000011b057824 */ /* 0x000fe200078e0205 */
[----:B-1----:R-:W-:-:S04]  /*2e10*/  IADD3 R12, P0, R20, UR9, RZ ;  /* 0x00000009140c7c10 */ /* 0x002fc8000ff1e0ff */
[----:B------:R-:W-:Y:S01]  /*2e20*/  IADD3.X R13, R21, UR5, RZ, P0, !PT ;  /* 0x00000005150d7c10 */ /* 0x000fe200087fe4ff */
[----:B------:R-:W-:Y:S01]  /*2e30*/  ULDC.64 UR4, c[0x0][0x1a8] ;  /* 0x00006a0000047ab9 */ /* 0x000fe20000000a00 */
[C---:B------:R-:W-:Y:S01]  /*2e40*/  LEA R4, P0, R26.reuse, c[0x0][0x190], 0x1 ;  /* 0x000064001a047a11 */ /* 0x040fe200078008ff */
[----:B------:R-:W-:Y:S01]  /*2e50*/  USHF.L.U32 UR9, UR4, 0x6, URZ ;  /* 0x0000000604097899 */ /* 0x000fe2000800063f */
[C---:B------:R-:W-:Y:S01]  /*2e60*/  ISETP.GE.OR P6, PT, R3.reuse, c[0x0][0x19c], !P6 ;  /* 0x0000670003007a0c */ /* 0x040fe200077c6670 */
[----:B------:R-:W-:Y:S01]  /*2e70*/  USHF.L.U64.HI UR5, UR4, UR8, UR5 ;  /* 0x0000000804057299 */ /* 0x000fe20008010205 */
[----:B------:R-:W-:Y:S01]  /*2e80*/  LEA.HI.X R5, R26, c[0x0][0x194], R5, 0x1, P0 ;  /* 0x000065001a057a11 */ /* 0x000fe200000f0c05 */
[----:B------:R1:W-:Y:S01]  /*2e90*/  LDGSTS.E.BYPASS.LTC128B.128 [R29+0x7080], [R12.64], !P3 ;  /* 0x070800000c1d7fae */ /* 0x0003e2000d901d46 */
[----:B------:R-:W-:Y:S02]  /*2ea0*/  ISETP.GE.OR P5, PT, R3, c[0x0][0x19c], !P5 ;  /* 0x0000670003007a0c */ /* 0x000fe40006fa6670 */
[----:B------:R-:W-:Y:S01]  /*2eb0*/  IADD3 R26, P0, R4, UR9, RZ ;  /* 0x00000009041a7c10 */ /* 0x000fe2000ff1e0ff */
[----:B------:R1:W-:Y:S01]  /*2ec0*/  LDGSTS.E.BYPASS.LTC128B.128 [R29+0x80], [R4.64], !P1 ;  /* 0x00080000041d7fae */ /* 0x0003e2000c901d46 */
[----:B------:R-:W-:-:S02]  /*2ed0*/  IMAD.SHL.U32 R9, R30, 0x80, RZ ;  /* 0x000000801e097824 */ /* 0x000fc400078e00ff */
[----:B------:R-:W-:Y:S02]  /*2ee0*/  IADD3.X R27, R5, UR5, RZ, P0, !PT ;  /* 0x00000005051b7c10 */ /* 0x000fe400087fe4ff */
[----:B-----5:R-:W-:Y:S01]  /*2ef0*/  IADD3 R32, P1, R26, UR9, RZ ;  /* 0x000000091a207c10 */ /* 0x020fe2000ff3e0ff */
[C---:B------:R-:W-:Y:S01]  /*2f00*/  IMAD R0, R30.reuse, UR16, RZ ;  /* 0x000000101e007c24 */ /* 0x040fe2000f8e02ff */
        /* <DEDUP_REMOVED lines=11> */
[----:B-1----:R-:W-:Y:S01]  /*2fc0*/  IADD3 R12, P1, R32, UR9, RZ ;  /* 0x00000009200c7c10 */ /* 0x002fe2000ff3e0ff */
[----:B------:R-:W-:-:S03]  /*2fd0*/  ULDC UR4, c[0x0][0x17c] ;  /* 0x00005f0000047ab9 */ /* 0x000fc60000000800 */
[----:B------:R-:W-:Y:S01]  /*2fe0*/  IADD3.X R13, R33, UR5, RZ, P1, !PT ;  /* 0x00000005210d7c10 */ /* 0x000fe20008ffe4ff */
[----:B------:R-:W-:Y:S01]  /*2ff0*/  USHF.L.U32 UR5, UR10, 0x6, URZ ;  /* 0x000000060a057899 */ /* 0x000fe2000800063f */
[----:B------:R-:W-:Y:S01]  /*3000*/  LEA.HI.X R25, R20, R25, R0, 0x1, P0 ;  /* 0x0000001914197211 */ /* 0x000fe200000f0c00 */
[----:B------:R-:W-:Y:S01]  /*3010*/  USHF.L.U64.HI UR4, UR10, UR8, UR4 ;  /* 0x000000080a047299 */ /* 0x000fe20008010204 */
[----:B------:R-:W-:Y:S01]  /*3020*/  ISETP.NE.U32.AND P1, PT, R11, 0x1, PT ;  /* 0x000000010b00780c */ /* 0x000fe20003f25070 */
[----:B------:R1:W-:Y:S01]  /*3030*/  LDGSTS.E.BYPASS.LTC128B.128 [R29+0x3080], [R12.64], !P4 ;  /* 0x030800000c1d7fae */ /* 0x0003e2000e101d46 */
[----:B------:R-:W-:Y:S02]  /*3040*/  ISETP.NE.U32.AND P4, PT, R10, 0x1, PT ;  /* 0x000000010a00780c */ /* 0x000fe40003f85070 */
[----:B------:R-:W-:Y:S01]  /*3050*/  IADD3 R4, P0, R24, UR5, RZ ;  /* 0x0000000518047c10 */ /* 0x000fe2000ff1e0ff */
        /* <DEDUP_REMOVED lines=17> */
[----:B------:R-:W3:Y:S01]  /*3170*/  @!P2 LDL R30, [R1+0x430] ;  /* 0x00043000011ea983 */ /* 0x000ee20000100800 */
[----:B--2---:R-:W-:Y:S01]  /*3180*/  @!P2 ISETP.NE.AND P5, PT, R6, RZ, PT ;  /* 0x000000ff0600a20c */ /* 0x004fe20003fa5270 */
[----:B------:R-:W-:Y:S01]  /*3190*/  @!P2 IMAD.MOV.U32 R34, RZ, RZ, R48 ;  /* 0x000000ffff22a224 */ /* 0x000fe200078e0030 */
[----:B------:R-:W-:Y:S01]  /*31a0*/  @!P2 MOV R17, R51 ;  /* 0x000000330011a202 */ /* 0x000fe20000000f00 */
[----:B------:R-:W-:-:S02]  /*31b0*/  @!P2 IMAD.MOV.U32 R35, RZ, RZ, R49 ;  /* 0x000000ffff23a224 */ /* 0x000fc400078e0031 */
[----:B------:R-:W-:-:S08]  /*31c0*/  @!P2 IMAD.MOV.U32 R16, RZ, RZ, R50 ;  /* 0x000000ffff10a224 */ /* 0x000fd000078e0032 */
[----:B------:R1:W-:Y:S04]  /*31d0*/  @!P2 LDGSTS.E.BYPASS.LTC128B.128 [R58], [R56.64], P5 ;  /* 0x00000000383aafae */ /* 0x0003e8000a901d46 */
[----:B------:R-:W2:Y:S04]  /*31e0*/  LD.E.U8 R0, [R14.64] ;  /* 0x000000060e007980 */ /* 0x000ea8000c101100 */
[----:B-----5:R5:W4:Y:S04]  /*31f0*/  LD.E.64 R4, [R34.64+0x10] ;  /* 0x0000100622047980 */ /* 0x020b28000c101b00 */
[----:B------:R-:W4:Y:S04]  /*3200*/  LD.E R18, [R18.64] ;  /* 0x0000000612127980 */ /* 0x000f28000c101900 */
[----:B------:R-:W4:Y:S04]  /*3210*/  LD.E R16, [R16.64+0xc] ;  /* 0x00000c0610107980 */ /* 0x000f28000c101900 */
[----:B------:R5:W4:Y:S04]  /*3220*/  LD.E.64 R6, [R34.64+0x18] ;  /* 0x0000180622067980 */ /* 0x000b28000c101b00 */
[----:B------:R-:W4:Y:S01]  /*3230*/  LD.E R38, [R38.64] ;  /* 0x0000000626267980 */ /* 0x000f22000c101900 */
[--C-:B------:R-:W-:Y:S01]  /*3240*/  SHF.R.S32.HI R11, RZ, 0x1f, R9.reuse ;  /* 0x0000001fff0b7819 */ /* 0x100fe20000011409 */
[----:B------:R-:W-:-:S02]  /*3250*/  IMAD.MOV.U32 R10, RZ, RZ, R9 ;  /* 0x000000ffff0a7224 */ /* 0x000fc400078e0009 */
[----:B------:R-:W-:Y:S01]  /*3260*/  IMAD.MOV.U32 R3, RZ, RZ, R31 ;  /* 0x000000ffff037224 */ /* 0x000fe200078e001f */
[----:B------:R-:W0:Y:S04]  /*3270*/  LDGDEPBAR ;  /* 0x00000000000079af */ /* 0x000e280000000000 */
[----:B-----5:R-:W5:Y:S01]  /*3280*/  LD.E.64 R34, [R34.64+0x8] ;  /* 0x0000080622227980 */ /* 0x020f62000c101b00 */
[----:B---3--:R-:W-:Y:S02]  /*3290*/  @!P2 IMAD.SHL.U32 R9, R30, 0x80, RZ ;  /* 0x000000801e09a824 */ /* 0x008fe400078e00ff */
[--C-:B------:R-:W-:Y:S01]  /*32a0*/  @!P2 IMAD.MOV.U32 R2, RZ, RZ, R30.reuse ;  /* 0x000000ffff02a224 */ /* 0x100fe200078e001e */
[----:B------:R-:W-:Y:S02]  /*32b0*/  @!P2 SHF.R.S32.HI R3, RZ, 0x1f, R30 ;  /* 0x0000001fff03a819 */ /* 0x000fe4000001141e */
[----:B--2---:R-:W-:Y:S01]  /*32c0*/  LOP3.LUT R0, R0, 0x1, RZ, 0xc0, !PT ;  /* 0x0000000100007812 */ /* 0x004fe200078ec0ff */
        /* <DEDUP_REMOVED lines=15> */
[C---:B-----5:R-:W-:Y:S01]  /*33c0*/  IMAD.SHL.U32 R7, R34.reuse, 0x2, RZ ;  /* 0x0000000222077824 */ /* 0x060fe200078e00ff */
        /* <DEDUP_REMOVED lines=23> */
[----:B--2---:R-:W2:Y:S01]  /*3540*/  LDL R3, [R1+0x18] ;  /* 0x0000180001037983 */ /* 0x004ea20000100800 */
[----:B----4-:R-:W-:-:S04]  /*3550*/  LOP3.LUT R0, R0, 0x1, RZ, 0xc0, !PT ;  /* 0x0000000100007812 */ /* 0x010fc800078ec0ff */
[----:B------:R-:W-:-:S04]  /*3560*/  ISETP.NE.U32.AND P1, PT, R0, 0x1, PT ;  /* 0x000000010000780c */ /* 0x000fc80003f25070 */
[----:B------:R-:W-:-:S13]  /*3570*/  ISETP.LT.OR P1, PT, R18, 0x61, P1 ;  /* 0x000000611200780c */ /* 0x000fda0000f21670 */
[----:B------:R-:W-:Y:S01]  /*3580*/  @!PT LDS RZ, [RZ] ;  /* 0x00000000fffff984 */ /* 0x000fe20000000800 */
[----:B------:R-:W-:Y:S01]  /*3590*/  @!PT LDS RZ, [RZ] ;  /* 0x00000000fffff984 */ /* 0x000fe20000000800 */
[----:B------:R-:W-:Y:S01]  /*35a0*/  @!PT LDS RZ, [RZ] ;  /* 0x00000000fffff984 */ /* 0x000fe20000000800 */
[----:B------:R4:W-:Y:S04]  /*35b0*/  LDGSTS.E.BYPASS.LTC128B.128 [R38+0x3000], [R4.64], !P1 ;  /* 0x0300000004267fae */ /* 0x0009e8000c901d46 */
[----:B------:R-:W5:Y:S04]  /*35c0*/  LD.E R22, [R22.64] ;  /* 0x0000000616167980 */ /* 0x000f68000c101900 */
[----:B------:R-:W4:Y:S01]  /*35d0*/  LD.E.64 R40, [R40.64+0x8] ;  /* 0x0000080628287980 */ /* 0x000f22000c101b00 */
[----:B-----5:R-:W-:-:S13]  /*35e0*/  ISETP.GT.AND P1, PT, R22, 0x7f, PT ;  /* 0x0000007f1600780c */ /* 0x020fda0003f24270 */
[----:B---3--:R-:W3:Y:S04]  /*35f0*/  @!P1 LDL.64 R12, [R1+0x428] ;  /* 0x00042800010c9983 */ /* 0x008ee80000100a00 */
[----:B------:R-:W5:Y:S04]  /*3600*/  @!P1 LDL.64 R6, [R1+0x418] ;  /* 0x0004180001069983 */ /* 0x000f680000100a00 */
[----:B------:R-:W2:Y:S04]  /*3610*/  @!P1 LDL R30, [R1+0x430] ;  /* 0x00043000011e9983 */ /* 0x000ea80000100800 */
[----:B---3--:R-:W3:Y:S04]  /*3620*/  @!P1 LD.E.U8 R0, [R12.64] ;  /* 0x000000060c009980 */ /* 0x008ee8000c101100 */
[----:B-----5:R-:W5:Y:S01]  /*3630*/  @!P1 LD.E R2, [R6.64] ;  /* 0x0000000606029980 */ /* 0x020f62000c101900 */
[--C-:B------:R-:W-:Y:S01]  /*3640*/  @!P2 IMAD.MOV.U32 R10, RZ, RZ, R9.reuse ;  /* 0x000000ffff0aa224 */ /* 0x100fe200078e0009 */
[----:B------:R-:W-:-:S04]  /*3650*/  @!P2 SHF.R.S32.HI R11, RZ, 0x1f, R9 ;  /* 0x0000001fff0ba819 */ /* 0x000fc80000011409 */
[----:B----4-:R-:W-:Y:S02]  /*3660*/  LEA R4, P2, R10, R40, 0x2 ;  /* 0x000000280a047211 */ /* 0x010fe400078410ff */
[----:B--2---:R-:W-:Y:S02]  /*3670*/  IADD3 R30, R30, 0x1, RZ ;  /* 0x000000011e1e7810 */ /* 0x004fe40007ffe0ff */
[----:B------:R-:W-:Y:S01]  /*3680*/  LEA.HI.X R5, R10, R41, R11, 0x2, P2 ;  /* 0x000000290a057211 */ /* 0x000fe200010f140b */
[----:B------:R-:W-:Y:S01]  /*3690*/  BSSY B0, `(.L_x_5427) ;  /* 0x000005a000007945 */ /* 0x000fe20003800000 */
[----:B---3--:R-:W-:Y:S02]  /*36a0*/  @!P1 ISETP.NE.AND P0, PT, R0, RZ, PT ;  /* 0x000000ff0000920c */ /* 0x008fe40003f05270 */
        /* <DEDUP_REMOVED lines=88> */
.L_x_5428:
[----:B----4-:R-:W-:Y:S05]  /*3c30*/  BSYNC B0 ;  /* 0x0000000000007941 */ /* 0x010fea0003800000 */
.L_x_5427:
        /* <DEDUP_REMOVED lines=311> */
.L_x_5432:
[----:B-12---:R-:W-:Y:S02]  /*4fb0*/  MOV R64, 0x4fd0 ;  /* 0x00004fd000407802 */ /* 0x006fe40000000f00 */
[----:B------:R-:W-:Y:S05]  /*4fc0*/  CALL.REL.NOINC `($_ZN7cutlass13device_kernelIN5flash19enable_sm80_to_sm89INS1_16FlashAttnBwdSm80INS1_25CollectiveMainloopBwdSm80ILi2ELi2EN4cute5tupleIJNS5_1CILi128EEES8_NS7_ILi64EEEEEENS_6half_tEfNS_4arch4Sm80ELb1ELb0ELb1ELb1ELb1ELb0ELb0ELb0ELi2ELi4ELi4ELi4ELb0EEENS1_24CollectiveEpilogueBwdGQAISA_fSD_Li256ELb1ELb1EEENS1_25SingleTileBwdLPTSchedulerILb1ELi128ELb1EEEEEEEEEvNT_6ParamsE$_ZZN5flash25CollectiveMainloopBwdSm80ILi2ELi2EN4cute5tupleIJNS1_1CILi128EEES4_NS3_ILi64EEEEEEN7cutlass6half_tEfNS7_4arch4Sm80ELb1ELb0ELb1ELb1ELb1ELb0ELb0ELb0ELi2ELi4ELi4ELi4ELb0EE3mmaINS_16FlashAttnBwdSm80ISB_NS_24CollectiveEpilogueBwdGQAIS6_fSA_Li256ELb1ELb1EEENS_25SingleTileBwdLPTSchedulerILb1ELi128ELb1EEEE13SharedStorageENS1_6TensorINS1_11ArrayEngineIfLm32EEENS1_6LayoutINS2_IJNS2_IJNS3_ILi2EEESO_EEESO_NS3_ILi4EEEEEENS2_IJNS2_IJNS3_ILi1EEESO_EEESQ_NS3_ILi8EEEEEEEEEEEEbRKNSB_6ParamsERT0_S12_iNS2_IJiiiEEERT_ENKUliT_E_clIZSC_ISJ_SX_EbS10_S12_S12_iS13_S15_EUlRS16_iE_EEDaiS16_) ;  /* 0x0000667000007944 */ /* 0x000fea0003c00000 */
[----:B---3--:R-:W2:Y:S02]  /*4fd0*/  LDL R0, [R1+0x430] ;  /* 0x0004300001007983 */ /* 0x008ea40000100800 */
[----:B--2---:R-:W-:-:S04]  /*4fe0*/  IADD3 R0, R0, 0x1, RZ ;  /* 0x0000000100007810 */ /* 0x004fc80007ffe0ff */
[----:B------:R-:W-:Y:S01]  /*4ff0*/  ISETP.GE.AND P0, PT, R0, R65, PT ;  /* 0x000000410000720c */ /* 0x000fe20003f06270 */
[----:B------:R2:W-:-:S12]  /*5000*/  STL [R1+0x430], R0 ;  /* 0x0004300001007387 */ /* 0x0005d80000100800 */
[----:B------:R-:W-:Y:S05]  /*5010*/  @!P0 BRA `(.L_x_5432) ;  /* 0xffffff9000008947 */ /* 0x000fea000383ffff */
[----:B------:R-:W-:Y:S05]  /*5020*/  BSYNC B2 ;  /* 0x0000000000027941 */ /* 0x000fea0003800000 */
.L_x_5431:
        /* <DEDUP_REMOVED lines=8> */
.L_x_5430:
[----:B------:R-:W-:Y:S05]  /*50b0*/  BSYNC B3 ;  /* 0x0000000000037941 */ /* 0x000fea0003800000 */
.L_x_5429:
        /* <DEDUP_REMOVED lines=41> */
.L_x_5426:
[----:B------:R-:W-:Y:S05]  /*5350*/  @P3 EXIT ;  /* 0x000000000000394d */ /* 0x000fea0003800000 */
[----:B------:R-:W-:-:S04]  /*5360*/  ISETP.NE.U32.AND P0, PT, RZ, c[0x0][0x360], PT ;  /* 0x0000d800ff007a0c */ /* 0x000fc80003f05070 */
[----:B------:R-:W-:-:S13]  /*5370*/  ISETP.NE.AND.EX P0, PT, RZ, c[0x0][0x364], PT, P0 ;  /* 0x0000d900ff007a0c */ /* 0x000fda0003f05300 */
[----:B-12---:R-:W-:-:S04]  /*5380*/  @P0 IMAD.MOV.U32 R0, RZ, RZ, 0x4 ;  /* 0x00000004ff000424 */ /* 0x006fc800078e00ff */
[----:B----4-:R-:W-:-:S05]  /*5390*/  @P0 IMAD.WIDE R4, R67, R0, c[0x0][0x360] ;  /* 0x0000d80043040625 */ /* 0x010fca00078e0200 */
[----:B---3--:R-:W2:Y:S01]  /*53a0*/  @P0 LDG.E R2, [R4.64] ;  /* 0x0000000604020981 */ /* 0x008ea2000c1e1900 */
[----:B------:R-:W-:Y:S01]  /*53b0*/  IMAD.MOV.U32 R0, RZ, RZ, 0x1 ;  /* 0x00000001ff007424 */ /* 0x000fe200078e00ff */
[----:B------:R-:W-:Y:S04]  /*53c0*/  WARPSYNC 0xffffffff ;  /* 0xffffffff00007948 */ /* 0x000fe80003800000 */
[----:B------:R-:W-:-:S13]  /*53d0*/  ISETP.NE.AND P1, PT, R0, c[0x0][0x338], PT ;  /* 0x0000ce0000007a0c */ /* 0x000fda0003f25270 */
[----:B------:R-:W-:-:S04]  /*53e0*/  @P1 IMAD.HI.U32 R0, R69, c[0x0][0x33c], RZ ;  /* 0x0000cf0045001a27 */ /* 0x000fc800078e00ff */
[C---:B--2---:R-:W-:Y:S02]  /*53f0*/  @P0 IMAD R3, R67.reuse, 0x80, R2 ;  /* 0x0000008043030824 */ /* 0x044fe400078e0202 */
[----:B------:R-:W-:Y:S01]  /*5400*/  IMAD.MOV.U32 R2, RZ, RZ, R69 ;  /* 0x000000ffff027224 */ /* 0x000fe200078e0045 */
[----:B------:R-:W-:Y:S02]  /*5410*/  @P1 SHF.R.U32.HI R2, RZ, c[0x0][0x340], R0 ;  /* 0x0000d000ff021a19 */ /* 0x000fe40000011600 */
[----:B------:R-:W-:Y:S02]  /*5420*/  @P0 SHF.R.S32.HI R44, RZ, 0x1f, R3 ;  /* 0x0000001fff2c0819 */ /* 0x000fe40000011403 */
[----:B------:R-:W-:Y:S01]  /*5430*/  SHF.R.S32.HI R0, RZ, 0x1f, R67 ;  /* 0x0000001fff007819 */ /* 0x000fe20000011443 */
[--C-:B------:R-:W-:Y:S01]  /*5440*/  IMAD.MOV R38, RZ, RZ, -R2.reuse ;  /* 0x000000ffff267224 */ /* 0x100fe200078e0a02 */
[----:B------:R-:W-:Y:S02]  /*5450*/  @P0 LEA.HI R44, R44, R3, RZ, 0x7 ;  /* 0x000000032c2c0211 */ /* 0x000fe400078f38ff */
[----:B------:R-:W-:Y:S01]  /*5460*/  SEL R0, R0, RZ, !P0 ;  /* 0x000000ff00007207 */ /* 0x000fe20004000000 */
[----:B------:R-:W-:Y:S01]  /*5470*/  IMAD R38, R38, c[0x0][0x338], R69 ;  /* 0x0000ce0026267a24 */ /* 0x000fe200078e0245 */
[----:B------:R-:W-:Y:S01]  /*5480*/  SEL R3, R67, RZ, !P0 ;  /* 0x000000ff43037207 */ /* 0x000fe20004000000 */
[----:B------:R-:W-:Y:S01]  /*5490*/  @P0 IMAD.SHL.U32 R44, R44, 0x40, RZ ;  /* 0x000000402c2c0824 */ /* 0x000fe200078e00ff */
[----:B------:R-:W-:-:S04]  /*54a0*/  SHF.R.S32.HI R36, RZ, 0x1f, R2 ;  /* 0x0000001fff247819 */ /* 0x000fc80000011402 */
[----:B------:R-:W-:-:S04]  /*54b0*/  @P0 LOP3.LUT R44, R44, 0xffffe000, RZ, 0xc0, !PT ;  /* 0xffffe0002c2c0812 */ /* 0x000fc800078ec0ff */
[----:B------:R-:W-:Y:S02]  /*54c0*/  @P0 SHF.R.S32.HI R45, RZ, 0x1f, R44 ;  /* 0x0000001fff2d0819 */ /* 0x000fe4000001142c */
[----:B------:R-:W-:Y:S02]  /*54d0*/  @!P0 CS2R R44, SRZ ;  /* 0x00000000002c8805 */ /* 0x000fe4000001ff00 */
        /* <DEDUP_REMOVED lines=15> */
.L_x_5435:
[----:B------:R-:W2:Y:S01]  /*55d0*/  LDG.E.STRONG.GPU R5, [R46.64] ;  /* 0x000000062e057981 */ /* 0x000ea2000c1ef900 */
[----:B------:R-:W-:Y:S01]  /*55e0*/  YIELD ;  /* 0x0000000000007946 */ /* 0x000fe20003800000 */
[----:B--2---:R-:W-:Y:S01]  /*55f0*/  ISETP.NE.AND P0, PT, R5, R38, PT ;  /* 0x000000260500720c */ /* 0x004fe20003f05270 */
[----:B------:R-:W-:-:S12]  /*5600*/  CCTL.IVALL ;  /* 0x00000000ff00798f */ /* 0x000fd80002000000 */
[----:B------:R-:W-:Y:S05]  /*5610*/  @P0 BRA `(.L_x_5435) ;  /* 0xffffffb000000947 */ /* 0x000fea000383ffff */
.L_x_5434:
[----:B------:R-:W-:Y:S05]  /*5620*/  BSYNC B0 ;  /* 0x0000000000007941 */ /* 0x000fea0003800000 */
.L_x_5433:
[----:B------:R-:W-:Y:S01]  /*5630*/  MOV R37, 0xffffffff ;  /* 0xffffffff00257802 */ /* 0x000fe20000000f00 */
[----:B------:R-:W-:Y:S05]  /*5640*/  BRA.CONV ~URZ, `(.L_x_5436) ;  /* 0x000000237f007947 */ /* 0x000fea000b800000 */
[----:B------:R-:W-:Y:S02]  /*5650*/  MOV R4, 0x5670 ;  /* 0x0000567000047802 */ /* 0x000fe40000000f00 */
[----:B------:R-:W-:Y:S05]  /*5660*/  CALL.REL.NOINC `($__internal_11_$__cuda_sm70_warpsync) ;  /* 0x00047e0000007944 */ /* 0x000fea0003c00000 */
.L_x_5436:
        /* <DEDUP_REMOVED lines=10> */
[----:B------:R-:W-:Y:S01]  /*5710*/  SHF.R.S32.HI R41, RZ, 0x1f, R66 ;  /* 0x0000001fff297819 */ /* 0x000fe20000011442 */
[----:B------:R-:W-:-:S03]  /*5720*/  IMAD R42, R0, c[0x0][0x330], RZ ;  /* 0x0000cc00002a7a24 */ /* 0x000fc600078e02ff */
        /* <DEDUP_REMOVED lines=47> */
[----:B------:R-:W-:Y:S05]  /*5a20*/  CALL.REL.NOINC `($__internal_11_$__cuda_sm70_warpsync) ;  /* 0x00047a4000007944 */ /* 0x000fea0003c00000 */
.L_x_5437:
        /* <DEDUP_REMOVED lines=12> */
.L_x_5439:
[----:B------:R-:W-:Y:S05]  /*5af0*/  BSYNC B0 ;  /* 0x0000000000007941 */ /* 0x000fea0003800000 */
.L_x_5438:
[----:B-1----:R-:W-:Y:S01]  /*5b00*/  IADD3 R42, P0, R39, c[0x0][0x348], RZ ;  /* 0x0000d200272a7a10 */ /* 0x002fe20007f1e0ff */
[----:B------:R-:W-:Y:S03]  /*5b10*/  BSSY B0, `(.L_x_5440) ;  /* 0x0000008000007945 */ /* 0x000fe60003800000 */
[----:B------:R-:W-:Y:S01]  /*5b20*/  IADD3.X R43, R40, c[0x0][0x34c], RZ, P0, !PT ;  /* 0x0000d300282b7a10 */ /* 0x000fe200007fe4ff */
[----:B------:R-:W-:Y:S05]  /*5b30*/  @P2 BRA `(.L_x_5441) ;  /* 0x0000005000002947 */ /* 0x000fea0003800000 */
.L_x_5442:
[----:B------:R-:W2:Y:S01]  /*5b40*/  LDG.E.STRONG.GPU R5, [R42.64] ;  /* 0x000000062a057981 */ /* 0x000ea2000c1ef900 */
[----:B------:R-:W-:Y:S01]  /*5b50*/  YIELD ;  /* 0x0000000000007946 */ /* 0x000fe20003800000 */
[----:B--2---:R-:W-:Y:S01]  /*5b60*/  ISETP.NE.AND P0, PT, R5, R38, PT ;  /* 0x000000260500720c */ /* 0x004fe20003f05270 */
[----:B------:R-:W-:-:S12]  /*5b70*/  CCTL.IVALL ;  /* 0x00000000ff00798f */ /* 0x000fd80002000000 */
[----:B------:R-:W-:Y:S05]  /*5b80*/  @P0 BRA `(.L_x_5442) ;  /* 0xffffffb000000947 */ /* 0x000fea000383ffff */
.L_x_5441:
[----:B------:R-:W-:Y:S05]  /*5b90*/  BSYNC B0 ;  /* 0x0000000000007941 */ /* 0x000fea0003800000 */
.L_x_5440:
[----:B------:R-:W-:Y:S05]  /*5ba0*/  BRA.CONV ~URZ, `(.L_x_5443) ;  /* 0x000000237f007947 */ /* 0x000fea000b800000 */
[----:B------:R-:W-:Y:S02]  /*5bb0*/  MOV R4, 0x5bd0 ;  /* 0x00005bd000047802 */ /* 0x000fe40000000f00 */
[----:B------:R-:W-:Y:S05]  /*5bc0*/  CALL.REL.NOINC `($__internal_11_$__cuda_sm70_warpsync) ;  /* 0x000478a000007944 */ /* 0x000fea0003c00000 */
.L_x_5443:
        /* <DEDUP_REMOVED lines=11> */
[----:B------:R-:W-:Y:S01]  /*5c80*/  MOV R41, R67 ;  /* 0x0000004300297202 */ /* 0x000fe20000000f00 */
[----:B------:R-:W-:-:S02]  /*5c90*/  IMAD R0, R0, c[0x0][0x308], RZ ;  /* 0x0000c20000007a24 */ /* 0x000fc400078e02ff */
[C---:B------:R-:W-:Y:S02]  /*5ca0*/  IMAD R39, R2.reuse, c[0x0][0x304], R39 ;  /* 0x0000c10002277a24 */ /* 0x040fe400078e0227 */
[----:B------:R-:W-:-:S04]  /*5cb0*/  IMAD.WIDE.U32 R40, R2, c[0x0][0x300], R40 ;  /* 0x0000c00002287a25 */ /* 0x000fc800078e0028 */
[----:B------:R-:W-:Y:S01]  /*5cc0*/  IMAD R0, R3, c[0x0][0x30c], R0 ;  /* 0x0000c30003007a24 */ /* 0x000fe200078e0200 */
[----:B------:R-:W-:-:S05]  /*5cd0*/  IADD3 R41, R41, R39, RZ ;  /* 0x0000002729297210 */ /* 0x000fca0007ffe0ff */
        /* <DEDUP_REMOVED lines=39> */
.L_x_5444:
        /* <DEDUP_REMOVED lines=12> */
        .type           $_ZN7cutlass13device_kernelIN5flash19enable_sm80_to_sm89INS1_16FlashAttnBwdSm80INS1_25CollectiveMainloopBwdSm80ILi2ELi2EN4cute5tupleIJNS5_1CILi128EEES8_NS7_ILi64EEEEEENS_6half_tEfNS_4arch4Sm80ELb1ELb0ELb1ELb1ELb1ELb0ELb0ELb0ELi2ELi4ELi4ELi4ELb0EEENS1_24CollectiveEpilogueBwdGQAISA_fSD_Li256ELb1ELb1EEENS1_25SingleTileBwdLPTSchedulerILb1ELi128ELb1EEEEEEEEEvNT_6ParamsE$_ZN4cute3eso3ESOILb0ELb0EJNS_14ComposedLayoutINS_7SwizzleILi3ELi3ELi3EEENS_9MixedBitsILj0ELj432EEENS_6LayoutINS_5tupleIJNS8_IJNS_1CILi2EEESA_SA_EEESA_NS9_ILi8EEEEEENS8_IJNS8_IJNS9_ILi64EEESC_NS9_ILi512EEEEEENS9_ILi8192EEENS9_ILi1024EEEEEEEEEENS_10ViewEngineINS_8smem_ptrIPN7cutlass6half_tEEEEEEEC2ERKSL_RKSS_,@function
        .size           $_ZN7cutlass13device_kernelIN5flash19enable_sm80_to_sm89INS1_16FlashAttnBwdSm80INS1_25CollectiveMainloopBwdSm80ILi2ELi2EN4cute5tupleIJNS5_1CILi128EEES8_NS7_ILi64EEEEEENS_6half_tEfNS_4arch4Sm80ELb1ELb0ELb1ELb1ELb1ELb0ELb0ELb0ELi2ELi4ELi4ELi4ELb0EEENS1_24CollectiveEpilogueBwdGQAISA_fSD_Li256ELb1ELb1EEENS1_25SingleTileBwdLPTSchedulerILb1ELi128ELb1EEEEEEEEEvNT_6ParamsE$_ZN4cute3eso3ESOILb0ELb0EJNS_14ComposedLayoutINS_7SwizzleILi3ELi3ELi3EEENS_9MixedBitsILj0ELj432EEENS_6LayoutINS_5tupleIJNS8_IJNS_1CILi2EEESA_SA_EEESA_NS9_ILi8EEEEEENS8_IJNS8_IJNS9_ILi64EEESC_NS9_ILi512EEEEEENS9_ILi8192EEENS9_ILi1024EEEEEEEEEENS_10ViewEngineINS_8smem_ptrIPN7cutlass6half_tEEEEEEEC2ERKSL_RKSS_,($_ZN7cutlass13device_kernelIN5flash19enable_sm80_to_sm89INS1_16FlashAttnBwdSm80INS1_25CollectiveMainloopBwdSm80ILi2ELi2EN4cute5tupleIJNS5_1CILi128EEES8_NS7_ILi64EEEEEENS_6half_tEfNS_4arch4Sm80ELb1ELb0ELb1ELb1ELb1ELb0ELb0ELb0ELi2ELi4ELi4ELi4ELb0EEENS1_24CollectiveEpilogueBwdGQAISA_fSD_Li256ELb1ELb1EEENS1_25SingleTileBwdLPTSchedulerILb1ELi128ELb1EEEEEEEEEvNT_6ParamsE$_ZN4cute3eso3ESOILb0ELb0EJNS_14ComposedLayoutINS_7SwizzleILi3ELi3ELi3EEENS_9MixedBitsILj0ELj432EEENS_6LayoutINS_5tupleIJNS8_IJNS_1CILi2EEESA_SA_EEESA_NS9_ILi8EEEEEENS8_IJNS8_IJNS9_ILi64EEESC_NS9_ILi512EEEEEENS9_ILi8192EEENS9_ILi1024EEEEEEEEEEiEEC2ERKSL_RKi - $_ZN7cutlass13device_kernelIN5flash19enable_sm80_to_sm89INS1_16FlashAttnBwdSm80INS1_25CollectiveMainloopBwdSm80ILi2ELi2EN4cute5tupleIJNS5_1CILi128EEES8_NS7_ILi64EEEEEENS_6half_tEfNS_4arch4Sm80ELb1ELb0ELb1ELb1ELb1ELb0ELb0ELb0ELi2ELi4ELi4ELi4ELb0EEENS1_24CollectiveEpilogueBwdGQAISA_fSD_Li256ELb1ELb1EEENS1_25SingleTileBwdLPTSchedulerILb1ELi128ELb1EEEEEEEEEvNT_6ParamsE$_ZN4cute3eso3ESOILb0ELb0EJNS_14ComposedLayoutINS_7SwizzleILi3ELi3ELi3EEENS_9MixedBitsILj0ELj432EEENS_6LayoutINS_5tupleIJNS8_IJNS_1CILi2EEESA_SA_EEESA_NS9_ILi8EEEEEENS8_IJNS8_IJNS9_ILi64EEESC_NS9_ILi512EEEEEENS9_ILi8192EEENS9_ILi1024EEEEEEEEEENS_10ViewEngineINS_8smem_ptrIPN7cutlass6half_tEEEEEEEC2ERKSL_RKSS_)
$_ZN7cutlass13device_kernelIN5flash19enable_sm80_to_sm89INS1_16FlashAttnBwdSm80INS1_25CollectiveMainloopBwdSm80ILi2ELi2EN4cute5tupleIJNS5_1CILi128EEES8_NS7_ILi64EEEEEENS_6half_tEfNS_4arch4Sm80ELb1ELb0ELb1ELb1ELb1ELb0ELb0ELb0ELi2ELi4ELi4ELi4ELb0EEENS1_24CollectiveEpilogueBwdGQAISA_fSD_Li256ELb1ELb1EEENS1_25SingleTileBwdLPTSchedulerILb1ELi128ELb1EEEEEEEEEvNT_6ParamsE$_ZN4cute3eso3ESOILb0ELb0EJNS_14ComposedLayoutINS_7SwizzleILi3ELi3ELi3EEENS_9MixedBitsILj0ELj432EEENS_6LayoutINS_5tupleIJNS8_IJNS_1CILi2EEESA_SA_EEESA_NS9_ILi8EEEEEENS8_IJNS8_IJNS9_ILi64EEESC_NS9_ILi512EEEEEENS9_ILi8192EEENS9_ILi1024EEEEEEEEEENS_10ViewEngineINS_8smem_ptrIPN7cutlass6half_tEEEEEEEC2ERKSL_RKSS_:
[----:B------:R-:W-:Y:S02]  /*6010*/  IADD3 R3, R60, -c[0x0][0x20], RZ ;  /* 0x800008003c037a10 */ /* 0x000fe40007ffe0ff */
[----:B------:R-:W-:-:S03]  /*6020*/  IADD3 R2, R2, -c[0x0][0x20], RZ ;  /* 0x8000080002027a10 */ /* 0x000fc60007ffe0ff */
[----:B------:R1:W-:Y:S04]  /*6030*/  STL [R3], R6 ;  /* 0x0000000603007387 */ /* 0x0003e80000100800 */
[----:B------:R-:W2:Y:S01]  /*6040*/  LDL.64 R10, [R2] ;  /* 0x00000000020a7983 */ /* 0x000ea20000100a00 */
[----:B------:R-:W-:-:S03]  /*6050*/  IMAD.MOV.U32 R5, RZ, RZ, 0x0 ;  /* 0x00000000ff057424 */ /* 0x000fc600078e00ff */
[----:B--2---:R1:W-:Y:S01]  /*6060*/  STL.64 [R3+0x8], R10 ;  /* 0x0000080a03007387 */ /* 0x0043e20000100a00 */
[----:B------:R-:W-:Y:S05]  /*6070*/  RET.REL.NODEC R4 `(_ZN7cutlass13device_kernelIN5flash19enable_sm80_to_sm89INS1_16FlashAttnBwdSm80INS1_25CollectiveMainloopBwdSm80ILi2ELi2EN4cute5tupleIJNS5_1CILi128EEES8_NS7_ILi64EEEEEENS_6half_tEfNS_4arch4Sm80ELb1ELb0ELb1ELb1ELb1ELb0ELb0ELb0ELi2ELi4ELi4ELi4ELb0EEENS1_24CollectiveEpilogueBwdGQAISA_fSD_Li256ELb1ELb1EEENS1_25SingleTileBwdLPTSchedulerILb1ELi128ELb1EEEEEEEEEvNT_6ParamsE) ;  /* 0xffff9f8004007950 */ /* 0x000fea0003c3ffff */
        .type           $_ZN7cutlass13device_kernelIN5flash19enable_sm80_to_sm89INS1_16FlashAttnBwdSm80INS1_25CollectiveMainloopBwdSm80ILi2ELi2EN4cute5tupleIJNS5_1CILi128EEES8_NS7_ILi64EEEEEENS_6half_tEfNS_4arch4Sm80ELb1ELb0ELb1ELb1ELb1ELb0ELb0ELb0ELi2ELi4ELi4ELi4ELb0EEENS1_24CollectiveEpilogueBwdGQAISA_fSD_Li256ELb1ELb1EEENS1_25SingleTileBwdLPTSchedulerILb1ELi128ELb1EEEEEEEEEvNT_6ParamsE$_ZN4cute3eso3ESOILb0ELb0EJNS_14ComposedLayoutINS_7SwizzleILi3ELi3ELi3EEENS_9MixedBitsILj0ELj432EEENS_6LayoutINS_5tupleIJNS8_IJNS_1CILi2EEESA_SA_EEESA_NS9_ILi8EEEEEENS8_IJNS8_IJNS9_ILi64EEESC_NS9_ILi512EEEEEENS9_ILi8192EEENS9_ILi1024EEEEEEEEEEiEEC2ERKSL_RKi,@function
        .size           $_ZN7cutlass13device_kernelIN5flash19enable_sm80_to_sm89INS1_16FlashAttnBwdSm80INS1_25CollectiveMainloopBwdSm80ILi2ELi2EN4cute5tupleIJNS5_1CILi128EEES8_NS7_ILi64EEEEEENS_6half_tEfNS_4arch4Sm80ELb1ELb0ELb1ELb1ELb1ELb0ELb0ELb0ELi2ELi4ELi4ELi4ELb0EEENS1_24CollectiveEpilogueBwdGQAISA_fSD_Li256ELb1ELb1EEENS1_25SingleTileBwdLPTSchedulerILb1ELi128ELb1EEEEEEEEEvNT_6ParamsE$_ZN4cute3eso3ESOILb0ELb0EJNS_14ComposedLayoutINS_7SwizzleILi3ELi3ELi3EEENS_9MixedBitsILj0ELj432EEENS_6LayoutINS_5tupleIJNS8_IJNS_1CILi2EEESA_SA_EEESA_NS9_ILi8EEEEEENS8_IJNS8_IJNS9_ILi64EEESC_NS9_ILi512EEEEEENS9_ILi8192EEENS9_ILi1024EEEEEEEEEEiEEC2ERKSL_RKi,($_ZN7cutlass13device_kernelIN5flash19enable_sm80_to_sm89INS1_16FlashAttnBwdSm80INS1_25CollectiveMainloopBwdSm80ILi2ELi2EN4cute5tupleIJNS5_1CILi128EEES8_NS7_ILi64EEEEEENS_6half_tEfNS_4arch4Sm80ELb1ELb0ELb1ELb1ELb1ELb0ELb0ELb0ELi2ELi4ELi4ELi4ELb0EEENS1_24CollectiveEpilogueBwdGQAISA_fSD_Li256ELb1ELb1EEENS1_25SingleTileBwdLPTSchedulerILb1ELi128ELb1EEEEEEEEEvNT_6ParamsE$_ZN4cute3eso3ESOILb0ELb0EJNS_5tupleIJNS_1CILi0EEENS2_IJNS3_ILi1EEENS3_ILi256EEEiEEEEEENS3_ILi2048EEENS2_IJiNS3_ILi4096EEEEEEEEC2ERKS8_RKS9_RKSB_ - $_ZN7cutlass13device_kernelIN5flash19enable_sm80_to_sm89INS1_16FlashAttnBwdSm80INS1_25CollectiveMainloopBwdSm80ILi2ELi2EN4cute5tupleIJNS5_1CILi128EEES8_NS7_ILi64EEEEEENS_6half_tEfNS_4arch4Sm80ELb1ELb0ELb1ELb1ELb1ELb0ELb0ELb0ELi2ELi4ELi4ELi4ELb0EEENS1_24CollectiveEpilogueBwdGQAISA_fSD_Li256ELb1ELb1EEENS1_25SingleTileBwdLPTSchedulerILb1ELi128ELb1EEEEEEEEEvNT_6ParamsE$_ZN4cute3eso3ESOILb0ELb0EJNS_14ComposedLayoutINS_7SwizzleILi3ELi3ELi3EEENS_9MixedBitsILj0ELj432EEENS_6LayoutINS_5tupleIJNS8_IJNS_1CILi2EEESA_SA_EEESA_NS9_ILi8EEEEEENS8_IJNS8_IJNS9_ILi64EEESC_NS9_ILi512EEEEEENS9_ILi8192EEENS9_ILi1024EEEEEEEEEEiEEC2ERKSL_RKi)
$_ZN7cutlass13device_kernelIN5flash19enable_sm80_to_sm89INS1_16FlashAttnBwdSm80INS1_25CollectiveMainloopBwdSm80ILi2ELi2EN4cute5tupleIJNS5_1CILi128EEES8_NS7_ILi64EEEEEENS_6half_tEfNS_4arch4Sm80ELb1ELb0ELb1ELb1ELb1ELb0ELb0ELb0ELi2ELi4ELi4ELi4ELb0EEENS1_24CollectiveEpilogueBwdGQAISA_fSD_Li256ELb1ELb1EEENS1_25SingleTileBwdLPTSchedulerILb1ELi128ELb1EEEEEEEEEvNT_6ParamsE$_ZN4cute3eso3ESOILb0ELb0EJNS_14ComposedLayoutINS_7SwizzleILi3ELi3ELi3EEENS_9MixedBitsILj0ELj432EEENS_6LayoutINS_5tupleIJNS8_IJNS_1CILi2EEESA_SA_EEESA_NS9_ILi8EEEEEENS8_IJNS8_IJNS9_ILi64EEESC_NS9_ILi512EEEEEENS9_ILi8192EEENS9_ILi1024EEEEEEEEEEiEEC2ERKSL_RKi:
[----:B------:R-:W-:Y:S02]  /*6080*/  IADD3 R5, R60, -c[0x0][0x20], RZ ;  /* 0x800008003c057a10 */ /* 0x000fe40007ffe0ff */
[----:B------:R-:W-:-:S03]  /*6090*/  IADD3 R3, R3, -c[0x0][0x20], RZ ;  /* 0x8000080003037a10 */ /* 0x000fc60007ffe0ff */
[----:B------:R1:W-:Y:S04]  /*60a0*/  STL [R5], R2 ;  /* 0x0000000205007387 */ /* 0x0003e80000100800 */
[----:B------:R-:W2:Y:S01]  /*60b0*/  LDL R6, [R3] ;  /* 0x0000000003067983 */ /* 0x000ea20000100800 */
[----:B------:R-:W-:Y:S02]  /*60c0*/  IMAD.MOV.U32 R14, RZ, RZ, R4 ;  /* 0x000000ffff0e7224 */ /* 0x000fe400078e0004 */
[----:B------:R-:W-:Y:S01]  /*60d0*/  IMAD.MOV.U32 R15, RZ, RZ, 0x0 ;  /* 0x00000000ff0f7424 */ /* 0x000fe200078e00ff */
[----:B--2---:R1:W-:Y:S03]  /*60e0*/  STL [R5+0x4], R6 ;  /* 0x0000040605007387 */ /* 0x0043e60000100800 */
[----:B------:R-:W-:Y:S05]  /*60f0*/  RET.REL.NODEC R14 `(_ZN7cutlass13device_kernelIN5flash19enable_sm80_to_sm89INS1_16FlashAttnBwdSm80INS1_25CollectiveMainloopBwdSm80ILi2ELi2EN4cute5tupleIJNS5_1CILi128EEES8_NS7_ILi64EEEEEENS_6half_tEfNS_4arch4Sm80ELb1ELb0ELb1ELb1ELb1ELb0ELb0ELb0ELi2ELi4ELi4ELi4ELb0EEENS1_24CollectiveEpilogueBwdGQAISA_fSD_Li256ELb1ELb1EEENS1_25SingleTileBwdLPTSchedulerILb1ELi128ELb1EEEEEEEEEvNT_6ParamsE) ;  /* 0xffff9f000e007950 */ /* 0x000fea0003c3ffff */
        .type           $_ZN7cutlass13device_kernelIN5flash19enable_sm80_to_sm89INS1_16FlashAttnBwdSm80INS1_25CollectiveMainloopBwdSm80ILi2ELi2EN4cute5tupleIJNS5_1CILi128EEES8_NS7_ILi64EEEEEENS_6half_tEfNS_4arch4Sm80ELb1ELb0ELb1ELb1ELb1ELb0ELb0ELb0ELi2ELi4ELi4ELi4ELb0EEENS1_24CollectiveEpilogueBwdGQAISA_fSD_Li256ELb1ELb1EEENS1_25SingleTileBwdLPTSchedulerILb1ELi128ELb1EEEEEEEEEvNT_6ParamsE$_ZN4cute3eso3ESOILb0ELb0EJNS_5tupleIJNS_1CILi0EEENS2_IJNS3_ILi1EEENS3_ILi256EEEiEEEEEENS3_ILi2048EEENS2_IJiNS3_ILi4096EEEEEEEEC2ERKS8_RKS9_RKSB_,@function
        .size           $_ZN7cutlass13device_kernelIN5flash19enable_sm80_to_sm89INS1_16FlashAttnBwdSm80INS1_25CollectiveMainloopBwdSm80ILi2ELi2EN4cute5tupleIJNS5_1CILi128EEES8_NS7_ILi64EEEEEENS_6half_tEfNS_4arch4Sm80ELb1ELb0ELb1ELb1ELb1ELb0ELb0ELb0ELi2ELi4ELi4ELi4ELb0EEENS1_24CollectiveEpilogueBwdGQAISA_fSD_Li256ELb1ELb1EEENS1_25SingleTileBwdLPTSchedulerILb1ELi128ELb1EEEEEEEEEvNT_6ParamsE$_ZN4cute3eso3ESOILb0ELb0EJNS_5tupleIJNS_1CILi0EEENS2_IJNS3_ILi1EEENS3_ILi256EEEiEEEEEENS3_ILi2048EEENS2_IJiNS3_ILi4096EEEEEEEEC2ERKS8_RKS9_RKSB_,($_ZN7cutlass13device_kernelIN5flash19enable_sm80_to_sm89INS1_16FlashAttnBwdSm80INS1_25CollectiveMainloopBwdSm80ILi2ELi2EN4cute5tupleIJNS5_1CILi128EEES8_NS7_ILi64EEEEEENS_6half_tEfNS_4arch4Sm80ELb1ELb0ELb1ELb1ELb1ELb0ELb0ELb0ELi2ELi4ELi4ELi4ELb0EEENS1_24CollectiveEpilogueBwdGQAISA_fSD_Li256ELb1ELb1EEENS1_25SingleTileBwdLPTSchedulerILb1ELi128ELb1EEEEEEEEEvNT_6ParamsE$_ZN4cute3eso3ESOILb0ELb0EJNS_5tupleIJNS_1CILi1EEENS3_ILi512EEEiEEENS3_ILi4096EEENS2_IJNS2_IJiiEEENS3_ILi8192EEEEEEEEC2ERKS6_RKS7_RKSA_ - $_ZN7cutlass13device_kernelIN5flash19enable_sm80_to_sm89INS1_16FlashAttnBwdSm80INS1_25CollectiveMainloopBwdSm80ILi2ELi2EN4cute5tupleIJNS5_1CILi128EEES8_NS7_ILi64EEEEEENS_6half_tEfNS_4arch4Sm80ELb1ELb0ELb1ELb1ELb1ELb0ELb0ELb0ELi2ELi4ELi4ELi4ELb0EEENS1_24CollectiveEpilogueBwdGQAISA_fSD_Li256ELb1ELb1EEENS1_25SingleTileBwdLPTSchedulerILb1ELi128ELb1EEEEEEEEEvNT_6ParamsE$_ZN4cute3eso3ESOILb0ELb0EJNS_5tupleIJNS_1CILi0EEENS2_IJNS3_ILi1EEENS3_ILi256EEEiEEEEEENS3_ILi2048EEENS2_IJiNS3_ILi4096EEEEEEEEC2ERKS8_RKS9_RKSB_)
$_ZN7cutlass13device_kernelIN5flash19enable_sm80_to_sm89INS1_16FlashAttnBwdSm80INS1_25CollectiveMainloopBwdSm80ILi2ELi2EN4cute5tupleIJNS5_1CILi128EEES8_NS7_ILi64EEEEEENS_6half_tEfNS_4arch4Sm80ELb1ELb0ELb1ELb1ELb1ELb0ELb0ELb0ELi2ELi4ELi4ELi4ELb0EEENS1_24CollectiveEpilogueBwdGQAISA_fSD_Li256ELb1ELb1EEENS1_25SingleTileBwdLPTSchedulerILb1ELi128ELb1EEEEEEEEEvNT_6ParamsE$_ZN4cute3eso3ESOILb0ELb0EJNS_5tupleIJNS_1CILi0EEENS2_IJNS3_ILi1EEENS3_ILi256EEEiEEEEEENS3_ILi2048EEENS2_IJiNS3_ILi4096EEEEEEEEC2ERKS8_RKS9_RKSB_:
        /* <DEDUP_REMOVED lines=8> */
        .type           $_ZN7cutlass13device_kernelIN5flash19enable_sm80_to_sm89INS1_16FlashAttnBwdSm80INS1_25CollectiveMainloopBwdSm80ILi2ELi2EN4cute5tupleIJNS5_1CILi128EEES8_NS7_ILi64EEEEEENS_6half_tEfNS_4arch4Sm80ELb1ELb0ELb1ELb1ELb1ELb0ELb0ELb0ELi2ELi4ELi4ELi4ELb0EEENS1_24CollectiveEpilogueBwdGQAISA_fSD_Li256ELb1ELb1EEENS1_25SingleTileBwdLPTSchedulerILb1ELi128ELb1EEEEEEEEEvNT_6ParamsE$_ZN4cute3eso3ESOILb0ELb0EJNS_5tupleIJNS_1CILi1EEENS3_ILi512EEEiEEENS3_ILi4096EEENS2_IJNS2_IJiiEEENS3_ILi8192EEEEEEEEC2ERKS6_RKS7_RKSA_,@function
        .size           $_ZN7cutlass13device_kernelIN5flash19enable_sm80_to_sm89INS1_16FlashAttnBwdSm80INS1_25CollectiveMainloopBwdSm80ILi2ELi2EN4cute5tupleIJNS5_1CILi128EEES8_NS7_ILi64EEEEEENS_6half_tEfNS_4arch4Sm80ELb1ELb0ELb1ELb1ELb1ELb0ELb0ELb0ELi2ELi4ELi4ELi4ELb0EEENS1_24CollectiveEpilogueBwdGQAISA_fSD_Li256ELb1ELb1EEENS1_25SingleTileBwdLPTSchedulerILb1ELi128ELb1EEEEEEEEEvNT_6ParamsE$_ZN4cute3eso3ESOILb0ELb0EJNS_5tupleIJNS_1CILi1EEENS3_ILi512EEEiEEENS3_ILi4096EEENS2_IJNS2_IJiiEEENS3_ILi8192EEEEEEEEC2ERKS6_RKS7_RKSA_,($_ZN7cutlass13device_kernelIN5flash19enable_sm80_to_sm89INS1_16FlashAttnBwdSm80INS1_25CollectiveMainloopBwdSm80ILi2ELi2EN4cute5tupleIJNS5_1CILi128EEES8_NS7_ILi64EEEEEENS_6half_tEfNS_4arch4Sm80ELb1ELb0ELb1ELb1ELb1ELb0ELb0ELb0ELi2ELi4ELi4ELi4ELb0EEENS1_24CollectiveEpilogueBwdGQAISA_fSD_Li256ELb1ELb1EEENS1_25SingleTileBwdLPTSchedulerILb1ELi128ELb1EEEEEEEEEvNT_6ParamsE$_ZN4cute3eso3ESOILb0ELb0EJNS_5tupleIJNS_1CILi1EEENS3_ILi512EEEiEEENS3_ILi4096EEENS2_IJiiEEEEEC2ERKS6_RKS7_RKS8_ - $_ZN7cutlass13device_kernelIN5flash19enable_sm80_to_sm89INS1_16FlashAttnBwdSm80INS1_25CollectiveMainloopBwdSm80ILi2ELi2EN4cute5tupleIJNS5_1CILi128EEES8_NS7_ILi64EEEEEENS_6half_tEfNS_4arch4Sm80ELb1ELb0ELb1ELb1ELb1ELb0ELb0ELb0ELi2ELi4ELi4ELi4ELb0EEENS1_24CollectiveEpilogueBwdGQAISA_fSD_Li256ELb1ELb1EEENS1_25SingleTileBwdLPTSchedulerILb1ELi128ELb1EEEEEEEEEvNT_6ParamsE$_ZN4cute3eso3ESOILb0ELb0EJNS_5tupleIJNS_1CILi1EEENS3_ILi512EEEiEEENS3_ILi4096EEENS2_IJNS2_IJiiEEENS3_ILi8192EEEEEEEEC2ERKS6_RKS7_RKSA_)
$_ZN7cutlass13device_kernelIN5flash19enable_sm80_to_sm89INS1_16FlashAttnBwdSm80INS1_25CollectiveMainloopBwdSm80ILi2ELi2EN4cute5tupleIJNS5_1CILi128EEES8_NS7_ILi64EEEEEENS_6half_tEfNS_4arch4Sm80ELb1ELb0ELb1ELb1ELb1ELb0ELb0ELb0ELi2ELi4ELi4ELi4ELb0EEENS1_24CollectiveEpilogueBwdGQAISA_fSD_Li256ELb1ELb1EEENS1_25SingleTileBwdLPTSchedulerILb1ELi128ELb1EEEEEEEEEvNT_6ParamsE$_ZN4cute3eso3ESOILb0ELb0EJNS_5tupleIJNS_1CILi1EEENS3_ILi512EEEiEEENS3_ILi4096EEENS2_IJNS2_IJiiEEENS3_ILi8192EEEEEEEEC2ERKS6_RKS7_RKSA_:
        /* <DEDUP_REMOVED lines=9> */
[----:B------:R-:W-:Y:S05]  /*6210*/  RET.REL.NODEC R34 `(_ZN7cutlass13device_kernelIN5flash19enable_sm80_to_sm89INS1_16FlashAttnBwdSm80INS1_25CollectiveMainloopBwdSm80ILi2ELi2EN4cute5tupleIJNS5_1CILi128EEES8_NS7_ILi64EEEEEENS_6half_tEfNS_4arch4Sm80ELb1ELb0ELb1ELb1ELb1ELb0ELb0ELb0ELi2ELi4ELi4ELi4ELb0EEENS1_24CollectiveEpilogueBwdGQAISA_fSD_Li256ELb1ELb1EEENS1_25SingleTileBwdLPTSchedulerILb1ELi128ELb1EEEEEEEEEvNT_6ParamsE) ;  /* 0xffff9de022007950 */ /* 0x000fea0003c3ffff */
        .type           $_ZN7cutlass13device_kernelIN5flash19enable_sm80_to_sm89INS1_16FlashAttnBwdSm80INS1_25CollectiveMainloopBwdSm80ILi2ELi2EN4cute5tupleIJNS5_1CILi128EEES8_NS7_ILi64EEEEEENS_6half_tEfNS_4arch4Sm80ELb1ELb0ELb1ELb1ELb1ELb0ELb0ELb0ELi2ELi4ELi4ELi4ELb0EEENS1_24CollectiveEpilogueBwdGQAISA_fSD_Li256ELb1ELb1EEENS1_25SingleTileBwdLPTSchedulerILb1ELi128ELb1EEEEEEEEEvNT_6ParamsE$_ZN4cute3eso3ESOILb0ELb0EJNS_5tupleIJNS_1CILi1EEENS3_ILi512EEEiEEENS3_ILi4096EEENS2_IJiiEEEEEC2ERKS6_RKS7_RKS8_,@function
        .size           $_ZN7cutlass13device_kernelIN5flash19enable_sm80_to_sm89INS1_16FlashAttnBwdSm80INS1_25CollectiveMainloopBwdSm80ILi2ELi2EN4cute5tupleIJNS5_1CILi128EEES8_NS7_ILi64EEEEEENS_6half_tEfNS_4arch4Sm80ELb1ELb0ELb1ELb1ELb1ELb0ELb0ELb0ELi2ELi4ELi4ELi4ELb0EEENS1_24CollectiveEpilogueBwdGQAISA_fSD_Li256ELb1ELb1EEENS1_25SingleTileBwdLPTSchedulerILb1ELi128ELb1EEEEEEEEEvNT_6ParamsE$_ZN4cute3eso3ESOILb0ELb0EJNS_5tupleIJNS_1CILi1EEENS3_ILi512EEEiEEENS3_ILi4096EEENS2_IJiiEEEEEC2ERKS6_RKS7_RKS8_,($_ZN7cutlass13device_kernelIN5flash19enable_sm80_to_sm89INS1_16FlashAttnBwdSm80INS1_25CollectiveMainloopBwdSm80ILi2ELi2EN4cute5tupleIJNS5_1CILi128EEES8_NS7_ILi64EEEEEENS_6half_tEfNS_4arch4Sm80ELb1ELb0ELb1ELb1ELb1ELb0ELb0ELb0ELi2ELi4ELi4ELi4ELb0EEENS1_24CollectiveEpilogueBwdGQAISA_fSD_Li256ELb1ELb1EEENS1_25SingleTileBwdLPTSchedulerILb1ELi128ELb1EEEEEEEEEvNT_6ParamsE$_ZN4cute3eso3ESOILb0ELb0EJNS_5tupleIJNS_1CILi1EEEiEEENS3_ILi1024EEENS2_IJiiEEEEEC2ERKS5_RKS6_RKS7_ - $_ZN7cutlass13device_kernelIN5flash19enable_sm80_to_sm89INS1_16FlashAttnBwdSm80INS1_25CollectiveMainloopBwdSm80ILi2ELi2EN4cute5tupleIJNS5_1CILi128EEES8_NS7_ILi64EEEEEENS_6half_tEfNS_4arch4Sm80ELb1ELb0ELb1ELb1ELb1ELb0ELb0ELb0ELi2ELi4ELi4ELi4ELb0EEENS1_24CollectiveEpilogueBwdGQAISA_fSD_Li256ELb1ELb1EEENS1_25SingleTileBwdLPTSchedulerILb1ELi128ELb1EEEEEEEEEvNT_6ParamsE$_ZN4cute3eso3ESOILb0ELb0EJNS_5tupleIJNS_1CILi1EEENS3_ILi512EEEiEEENS3_ILi4096EEENS2_IJiiEEEEEC2ERKS6_RKS7_RKS8_)
$_ZN7cutlass13device_kernelIN5flash19enable_sm80_to_sm89INS1_16FlashAttnBwdSm80INS1_25CollectiveMainloopBwdSm80ILi2ELi2EN4cute5tupleIJNS5_1CILi128EEES8_NS7_ILi64EEEEEENS_6half_tEfNS_4arch4Sm80ELb1ELb0ELb1ELb1ELb1ELb0ELb0ELb0ELi2ELi4ELi4ELi4ELb0EEENS1_24CollectiveEpilogueBwdGQAISA_fSD_Li256ELb1ELb1EEENS1_25SingleTileBwdLPTSchedulerILb1ELi128ELb1EEEEEEEEEvNT_6ParamsE$_ZN4cute3eso3ESOILb0ELb0EJNS_5tupleIJNS_1CILi1EEENS3_ILi512EEEiEEENS3_ILi4096EEENS2_IJiiEEEEEC2ERKS6_RKS7_RKS8_:
        /* <DEDUP_REMOVED lines=8> */
[----:B------:R-:W-:Y:S05]  /*62a0*/  RET.REL.NODEC R4 `(_ZN7cutlass13device_kernelIN5flash19enable_sm80_to_sm89INS1_16FlashAttnBwdSm80INS1_25CollectiveMainloopBwdSm80ILi2ELi2EN4cute5tupleIJNS5_1CILi128EEES8_NS7_ILi64EEEEEENS_6half_tEfNS_4arch4Sm80ELb1ELb0ELb1ELb1ELb1ELb0ELb0ELb0ELi2ELi4ELi4ELi4ELb0EEENS1_24CollectiveEpilogueBwdGQAISA_fSD_Li256ELb1ELb1EEENS1_25SingleTileBwdLPTSchedulerILb1ELi128ELb1EEEEEEEEEvNT_6ParamsE) ;  /* 0xffff9d5004007950 */ /* 0x000fea0003c3ffff */
        .type           $_ZN7cutlass13device_kernelIN5flash19enable_sm80_to_sm89INS1_16FlashAttnBwdSm80INS1_25CollectiveMainloopBwdSm80ILi2ELi2EN4cute5tupleIJNS5_1CILi128EEES8_NS7_ILi64EEEEEENS_6half_tEfNS_4arch4Sm80ELb1ELb0ELb1ELb1ELb1ELb0ELb0ELb0ELi2ELi4ELi4ELi4ELb0EEENS1_24CollectiveEpilogueBwdGQAISA_fSD_Li256ELb1ELb1EEENS1_25SingleTileBwdLPTSchedulerILb1ELi128ELb1EEEEEEEEEvNT_6ParamsE$_ZN4cute3eso3ESOILb0ELb0EJNS_5tupleIJNS_1CILi1EEEiEEENS3_ILi1024EEENS2_IJiiEEEEEC2ERKS5_RKS6_RKS7_,@function
        .size           $_ZN7cutlass13device_kernelIN5flash19enable_sm80_to_sm89INS1_16FlashAttnBwdSm80INS1_25CollectiveMainloopBwdSm80ILi2ELi2EN4cute5tupleIJNS5_1CILi128EEES8_NS7_ILi64EEEEEENS_6half_tEfNS_4arch4Sm80ELb1ELb0ELb1ELb1ELb1ELb0ELb0ELb0ELi2ELi4ELi4ELi4ELb0EEENS1_24CollectiveEpilogueBwdGQAISA_fSD_Li256ELb1ELb1EEENS1_25SingleTileBwdLPTSchedulerILb1ELi128ELb1EEEEEEEEEvNT_6ParamsE$_ZN4cute3eso3ESOILb0ELb0EJNS_5tupleIJNS_1CILi1EEEiEEENS3_ILi1024EEENS2_IJiiEEEEEC2ERKS5_RKS6_RKS7_,($_ZN7cutlass13device_kernelIN5flash19enable_sm80_to_sm89INS1_16FlashAttnBwdSm80INS1_25CollectiveMainloopBwdSm80ILi2ELi2EN4cute5tupleIJNS5_1CILi128EEES8_NS7_ILi64EEEEEENS_6half_tEfNS_4arch4Sm80ELb1ELb0ELb1ELb1ELb1ELb0ELb0ELb0ELi2ELi4ELi4ELi4ELb0EEENS1_24CollectiveEpilogueBwdGQAISA_fSD_Li256ELb1ELb1EEENS1_25SingleTileBwdLPTSchedulerILb1ELi128ELb1EEEEEEEEEvNT_6ParamsE$_ZN4cute3eso3ESOILb0ELb0EJNS_5tupleIJiNS_1CILi512EEEEEENS2_IJiiEEENS3_ILi1024EEEEEC2ERKS5_RKS6_RKS7_ - $_ZN7cutlass13device_kernelIN5flash19enable_sm80_to_sm89INS1_16FlashAttnBwdSm80INS1_25CollectiveMainloopBwdSm80ILi2ELi2EN4cute5tupleIJNS5_1CILi128EEES8_NS7_ILi64EEEEEENS_6half_tEfNS_4arch4Sm80ELb1ELb0ELb1ELb1ELb1ELb0ELb0ELb0ELi2ELi4ELi4ELi4ELb0EEENS1_24CollectiveEpilogueBwdGQAISA_fSD_Li256ELb1ELb1EEENS1_25SingleTileBwdLPTSchedulerILb1ELi128ELb1EEEEEEEEEvNT_6ParamsE$_ZN4cute3eso3ESOILb0ELb0EJNS_5tupleIJNS_1CILi1EEEiEEENS3_ILi1024EEENS2_IJiiEEEEEC2ERKS5_RKS6_RKS7_)
$_ZN7cutlass13device_kernelIN5flash19enable_sm80_to_sm89INS1_16FlashAttnBwdSm80INS1_25CollectiveMainloopBwdSm80ILi2ELi2EN4cute5tupleIJNS5_1CILi128EEES8_NS7_ILi64EEEEEENS_6half_tEfNS_4arch4Sm80ELb1ELb0ELb1ELb1ELb1ELb0ELb0ELb0ELi2ELi4ELi4ELi4ELb0EEENS1_24CollectiveEpilogueBwdGQAISA_fSD_Li256ELb1ELb1EEENS1_25SingleTileBwdLPTSchedulerILb1ELi128ELb1EEEEEEEEEvNT_6ParamsE$_ZN4cute3eso3ESOILb0ELb0EJNS_5tupleIJNS_1CILi1EEEiEEENS3_ILi1024EEENS2_IJiiEEEEEC2ERKS5_RKS6_RKS7_:
        /* <DEDUP_REMOVED lines=9> */
        .type           $_ZN7cutlass13device_kernelIN5flash19enable_sm80_to_sm89INS1_16FlashAttnBwdSm80INS1_25CollectiveMainloopBwdSm80ILi2ELi2EN4cute5tupleIJNS5_1CILi128EEES8_NS7_ILi64EEEEEENS_6half_tEfNS_4arch4Sm80ELb1ELb0ELb1ELb1ELb1ELb0ELb0ELb0ELi2ELi4ELi4ELi4ELb0EEENS1_24CollectiveEpilogueBwdGQAISA_fSD_Li256ELb1ELb1EEENS1_25SingleTileBwdLPTSchedulerILb1ELi128ELb1EEEEEEEEEvNT_6ParamsE$_ZN4cute3eso3ESOILb0ELb0EJNS_5tupleIJiNS_1CILi512EEEEEENS2_IJiiEEENS3_ILi1024EEEEEC2ERKS5_RKS6_RKS7_,@function
        .size           $_ZN7cutlass13device_kernelIN5flash19enable_sm80_to_sm89INS1_16FlashAttnBwdSm80INS1_25CollectiveMainloopBwdSm80ILi2ELi2EN4cute5tupleIJNS5_1CILi128EEES8_NS7_ILi64EEEEEENS_6half_tEfNS_4arch4Sm80ELb1ELb0ELb1ELb1ELb1ELb0ELb0ELb0ELi2ELi4ELi4ELi4ELb0EEENS1_24CollectiveEpilogueBwdGQAISA_fSD_Li256ELb1ELb1EEENS1_25SingleTileBwdLPTSchedulerILb1ELi128ELb1EEEEEEEEEvNT_6ParamsE$_ZN4cute3eso3ESOILb0ELb0EJNS_5tupleIJiNS_1CILi512EEEEEENS2_IJiiEEENS3_ILi1024EEEEEC2ERKS5_RKS6_RKS7_,($_ZN7cutlass13device_kernelIN5flash19enable_sm80_to_sm89INS1_16FlashAttnBwdSm80INS1_25CollectiveMainloopBwdSm80ILi2ELi2EN4cute5tupleIJNS5_1CILi128EEES8_NS7_ILi64EEEEEENS_6half_tEfNS_4arch4Sm80ELb1ELb0ELb1ELb1ELb1ELb0ELb0ELb0ELi2ELi4ELi4ELi4ELb0EEENS1_24CollectiveEpilogueBwdGQAISA_fSD_Li256ELb1ELb1EEENS1_25SingleTileBwdLPTSchedulerILb1ELi128ELb1EEEEEEEEEvNT_6ParamsE$_ZN4cute3eso3ESOILb0ELb0EJNS_6LayoutINS_5tupleIJNS3_IJNS3_IJNS_1CILi8EEENS4_ILi1EEEEEES6_EEENS3_IJNS3_IJS6_S6_EEENS4_ILi2EEEEEEEEENS3_IJNS3_IJNS3_IJS6_NS4_ILi0EEEEEESD_EEENS3_IJNS3_IJSD_SD_EEEiEEEEEEEENS_10ViewEngineINS_8smem_ptrIPN7cutlass6half_tEEEEEEEC2ERKSJ_RKSQ_ - $_ZN7cutlass13device_kernelIN5flash19enable_sm80_to_sm89INS1_16FlashAttnBwdSm80INS1_25CollectiveMainloopBwdSm80ILi2ELi2EN4cute5tupleIJNS5_1CILi128EEES8_NS7_ILi64EEEEEENS_6half_tEfNS_4arch4Sm80ELb1ELb0ELb1ELb1ELb1ELb0ELb0ELb0ELi2ELi4ELi4ELi4ELb0EEENS1_24CollectiveEpilogueBwdGQAISA_fSD_Li256ELb1ELb1EEENS1_25SingleTileBwdLPTSchedulerILb1ELi128ELb1EEEEEEEEEvNT_6ParamsE$_ZN4cute3eso3ESOILb0ELb0EJNS_5tupleIJiNS_1CILi512EEEEEENS2_IJiiEEENS3_ILi1024EEEEEC2ERKS5_RKS6_RKS7_)
$_ZN7cutlass13device_kernelIN5flash19enable_sm80_to_sm89INS1_16FlashAttnBwdSm80INS1_25CollectiveMainloopBwdSm80ILi2ELi2EN4cute5tupleIJNS5_1CILi128EEES8_NS7_ILi64EEEEEENS_6half_tEfNS_4arch4Sm80ELb1ELb0ELb1ELb1ELb1ELb0ELb0ELb0ELi2ELi4ELi4ELi4ELb0EEENS1_24CollectiveEpilogueBwdGQAISA_fSD_Li256ELb1ELb1EEENS1_25SingleTileBwdLPTSchedulerILb1ELi128ELb1EEEEEEEEEvNT_6ParamsE$_ZN4cute3eso3ESOILb0ELb0EJNS_5tupleIJiNS_1CILi512EEEEEENS2_IJiiEEENS3_ILi1024EEEEEC2ERKS5_RKS6_RKS7_:
        /* <DEDUP_REMOVED lines=9> */
        .type           $_ZN7cutlass13device_kernelIN5flash19enable_sm80_to_sm89INS1_16FlashAttnBwdSm80INS1_25CollectiveMainloopBwdSm80ILi2ELi2EN4cute5tupleIJNS5_1CILi128EEES8_NS7_ILi64EEEEEENS_6half_tEfNS_4arch4Sm80ELb1ELb0ELb1ELb1ELb1ELb0ELb0ELb0ELi2ELi4ELi4ELi4ELb0EEENS1_24CollectiveEpilogueBwdGQAISA_fSD_Li256ELb1ELb1EEENS1_25SingleTileBwdLPTSchedulerILb1ELi128ELb1EEEEEEEEEvNT_6ParamsE$_ZN4cute3eso3ESOILb0ELb0EJNS_6LayoutINS_5tupleIJNS3_IJNS3_IJNS_1CILi8EEENS4_ILi1EEEEEES6_EEENS3_IJNS3_IJS6_S6_EEENS4_ILi2EEEEEEEEENS3_IJNS3_IJNS3_IJS6_NS4_ILi0EEEEEESD_EEENS3_IJNS3_IJSD_SD_EEEiEEEEEEEENS_10ViewEngineINS_8smem_ptrIPN7cutlass6half_tEEEEEEEC2ERKSJ_RKSQ_,@function
        .size           $_ZN7cutlass13device_kernelIN5flash19enable_sm80_to_sm89INS1_16FlashAttnBwdSm80INS1_25CollectiveMainloopBwdSm80ILi2ELi2EN4cute5tupleIJNS5_1CILi128EEES8_NS7_ILi64EEEEEENS_6half_tEfNS_4arch4Sm80ELb1ELb0ELb1ELb1ELb1ELb0ELb0ELb0ELi2ELi4ELi4ELi4ELb0EEENS1_24CollectiveEpilogueBwdGQAISA_fSD_Li256ELb1ELb1EEENS1_25SingleTileBwdLPTSchedulerILb1ELi128ELb1EEEEEEEEEvNT_6ParamsE$_ZN4cute3eso3ESOILb0ELb0EJNS_6LayoutINS_5tupleIJNS3_IJNS3_IJNS_1CILi8EEENS4_ILi1EEEEEES6_EEENS3_IJNS3_IJS6_S6_EEENS4_ILi2EEEEEEEEENS3_IJNS3_IJNS3_IJS6_NS4_ILi0EEEEEESD_EEENS3_IJNS3_IJSD_SD_EEEiEEEEEEEENS_10ViewEngineINS_8smem_ptrIPN7cutlass6half_tEEEEEEEC2ERKSJ_RKSQ_,($_ZN7cutlass13device_kernelIN5flash19enable_sm80_to_sm89INS1_16FlashAttnBwdSm80INS1_25CollectiveMainloopBwdSm80ILi2ELi2EN4cute5tupleIJNS5_1CILi128EEES8_NS7_ILi64EEEEEENS_6half_tEfNS_4arch4Sm80ELb1ELb0ELb1ELb1ELb1ELb0ELb0ELb0ELi2ELi4ELi4ELi4ELb0EEENS1_24CollectiveEpilogueBwdGQAISA_fSD_Li256ELb1ELb1EEENS1_25SingleTileBwdLPTSchedulerILb1ELi128ELb1EEEEEEEEEvNT_6ParamsE$_ZN4cute3eso3ESOILb0ELb0EJNS_6LayoutINS_5tupleIJNS3_IJNS_1CILi1EEENS3_IJS5_NS4_ILi2EEES6_EEEEEES6_NS3_IJS6_S6_EEEEEENS3_IJNS3_IJNS4_ILi0EEENS3_IJS5_NS4_ILi256EEEiEEEEEENS4_ILi2048EEENS3_IJiNS4_ILi4096EEEEEEEEEEENS_10ViewEngineINS_8smem_ptrIPjEEEEEEC2ERKSJ_RKSO_ - $_ZN7cutlass13device_kernelIN5flash19enable_sm80_to_sm89INS1_16FlashAttnBwdSm80INS1_25CollectiveMainloopBwdSm80ILi2ELi2EN4cute5tupleIJNS5_1CILi128EEES8_NS7_ILi64EEEEEENS_6half_tEfNS_4arch4Sm80ELb1ELb0ELb1ELb1ELb1ELb0ELb0ELb0ELi2ELi4ELi4ELi4ELb0EEENS1_24CollectiveEpilogueBwdGQAISA_fSD_Li256ELb1ELb1EEENS1_25SingleTileBwdLPTSchedulerILb1ELi128ELb1EEEEEEEEEvNT_6ParamsE$_ZN4cute3eso3ESOILb0ELb0EJNS_6LayoutINS_5tupleIJNS3_IJNS3_IJNS_1CILi8EEENS4_ILi1EEEEEES6_EEENS3_IJNS3_IJS6_S6_EEENS4_ILi2EEEEEEEEENS3_IJNS3_IJNS3_IJS6_NS4_ILi0EEEEEESD_EEENS3_IJNS3_IJSD_SD_EEEiEEEEEEEENS_10ViewEngineINS_8smem_ptrIPN7cutlass6half_tEEEEEEEC2ERKSJ_RKSQ_)
$_ZN7cutlass13device_kernelIN5flash19enable_sm80_to_sm89INS1_16FlashAttnBwdSm80INS1_25CollectiveMainloopBwdSm80ILi2ELi2EN4cute5tupleIJNS5_1CILi128EEES8_NS7_ILi64EEEEEENS_6half_tEfNS_4arch4Sm80ELb1ELb0ELb1ELb1ELb1ELb0ELb0ELb0ELi2ELi4ELi4ELi4ELb0EEENS1_24CollectiveEpilogueBwdGQAISA_fSD_Li256ELb1ELb1EEENS1_25SingleTileBwdLPTSchedulerILb1ELi128ELb1EEEEEEEEEvNT_6ParamsE$_ZN4cute3eso3ESOILb0ELb0EJNS_6LayoutINS_5tupleIJNS3_IJNS3_IJNS_1CILi8EEENS4_ILi1EEEEEES6_EEENS3_IJNS3_IJS6_S6_EEENS4_ILi2EEEEEEEEENS3_IJNS3_IJNS3_IJS6_NS4_ILi0EEEEEESD_EEENS3_IJNS3_IJSD_SD_EEEiEEEEEEEENS_10ViewEngineINS_8smem_ptrIPN7cutlass6half_tEEEEEEEC2ERKSJ_RKSQ_:
[----:B------:R-:W-:Y:S02]  /*63d0*/  IADD3 R5, R83, -c[0x0][0x20], RZ ;  /* 0x8000080053057a10 */ /* 0x000fe40007ffe0ff */
[----:B------:R-:W-:-:S03]  /*63e0*/  IADD3 R4, R84, -c[0x0][0x20], RZ ;  /* 0x8000080054047a10 */ /* 0x000fc60007ffe0ff */
[----:B------:R1:W-:Y:S04]  /*63f0*/  STL [R5], R10 ;  /* 0x0000000a05007387 */ /* 0x0003e80000100800 */
[----:B------:R-:W2:Y:S01]  /*6400*/  LDL.64 R34, [R4] ;  /* 0x0000000004227983 */ /* 0x000ea20000100a00 */
[----:B------:R-:W-:-:S03]  /*6410*/  IMAD.MOV.U32 R7, RZ, RZ, 0x0 ;  /* 0x00000000ff077424 */ /* 0x000fc600078e00ff */
[----:B--2---:R1:W-:Y:S01]  /*6420*/  STL.64 [R5+0x8], R34 ;  /* 0x0000082205007387 */ /* 0x0043e20000100a00 */
[----:B------:R-:W-:Y:S05]  /*6430*/  RET.REL.NODEC R6 `(_ZN7cutlass13device_kernelIN5flash19enable_sm80_to_sm89INS1_16FlashAttnBwdSm80INS1_25CollectiveMainloopBwdSm80ILi2ELi2EN4cute5tupleIJNS5_1CILi128EEES8_NS7_ILi64EEEEEENS_6half_tEfNS_4arch4Sm80ELb1ELb0ELb1ELb1ELb1ELb0ELb0ELb0ELi2ELi4ELi4ELi4ELb0EEENS1_24CollectiveEpilogueBwdGQAISA_fSD_Li256ELb1ELb1EEENS1_25SingleTileBwdLPTSchedulerILb1ELi128ELb1EEEEEEEEEvNT_6ParamsE) ;  /* 0xffff9bc006007950 */ /* 0x000fea0003c3ffff */
        .type           $_ZN7cutlass13device_kernelIN5flash19enable_sm80_to_sm89INS1_16FlashAttnBwdSm80INS1_25CollectiveMainloopBwdSm80ILi2ELi2EN4cute5tupleIJNS5_1CILi128EEES8_NS7_ILi64EEEEEENS_6half_tEfNS_4arch4Sm80ELb1ELb0ELb1ELb1ELb1ELb0ELb0ELb0ELi2ELi4ELi4ELi4ELb0EEENS1_24CollectiveEpilogueBwdGQAISA_fSD_Li256ELb1ELb1EEENS1_25SingleTileBwdLPTSchedulerILb1ELi128ELb1EEEEEEEEEvNT_6ParamsE$_ZN4cute3eso3ESOILb0ELb0EJNS_6LayoutINS_5tupleIJNS3_IJNS_1CILi1EEENS3_IJS5_NS4_ILi2EEES6_EEEEEES6_NS3_IJS6_S6_EEEEEENS3_IJNS3_IJNS4_ILi0EEENS3_IJS5_NS4_ILi256EEEiEEEEEENS4_ILi2048EEENS3_IJiNS4_ILi4096EEEEEEEEEEENS_10ViewEngineINS_8smem_ptrIPjEEEEEEC2ERKSJ_RKSO_,@function
        .size           $_ZN7cutlass13device_kernelIN5flash19enable_sm80_to_sm89INS1_16FlashAttnBwdSm80INS1_25CollectiveMainloopBwdSm80ILi2ELi2EN4cute5tupleIJNS5_1CILi128EEES8_NS7_ILi64EEEEEENS_6half_tEfNS_4arch4Sm80ELb1ELb0ELb1ELb1ELb1ELb0ELb0ELb0ELi2ELi4ELi4ELi4ELb0EEENS1_24CollectiveEpilogueBwdGQAISA_fSD_Li256ELb1ELb1EEENS1_25SingleTileBwdLPTSchedulerILb1ELi128ELb1EEEEEEEEEvNT_6ParamsE$_ZN4cute3eso3ESOILb0ELb0EJNS_6LayoutINS_5tupleIJNS3_IJNS_1CILi1EEENS3_IJS5_NS4_ILi2EEES6_EEEEEES6_NS3_IJS6_S6_EEEEEENS3_IJNS3_IJNS4_ILi0EEENS3_IJS5_NS4_ILi256EEEiEEEEEENS4_ILi2048EEENS3_IJiNS4_ILi4096EEEEEEEEEEENS_10ViewEngineINS_8smem_ptrIPjEEEEEEC2ERKSJ_RKSO_,($_ZN7cutlass13device_kernelIN5flash19enable_sm80_to_sm89INS1_16FlashAttnBwdSm80INS1_25CollectiveMainloopBwdSm80ILi2ELi2EN4cute5tupleIJNS5_1CILi128EEES8_NS7_ILi64EEEEEENS_6half_tEfNS_4arch4Sm80ELb1ELb0ELb1ELb1ELb1ELb0ELb0ELb0ELi2ELi4ELi4ELi4ELb0EEENS1_24CollectiveEpilogueBwdGQAISA_fSD_Li256ELb1ELb1EEENS1_25SingleTileBwdLPTSchedulerILb1ELi128ELb1EEEEEEEEEvNT_6ParamsE$_ZN4cute3eso3ESOILb0ELb0EJNS_6LayoutINS_5tupleIJNS3_IJNS_1CILi2EEES5_EEENS4_ILi8EEES6_EEENS3_IJNS3_IJNS4_ILi1EEEiEEENS4_ILi1024EEENS3_IJiiEEEEEEEENS_10ViewEngineINS_8smem_ptrIPN7cutlass6half_tEEEEEEEC2ERKSE_RKSL_ - $_ZN7cutlass13device_kernelIN5flash19enable_sm80_to_sm89INS1_16FlashAttnBwdSm80INS1_25CollectiveMainloopBwdSm80ILi2ELi2EN4cute5tupleIJNS5_1CILi128EEES8_NS7_ILi64EEEEEENS_6half_tEfNS_4arch4Sm80ELb1ELb0ELb1ELb1ELb1ELb0ELb0ELb0ELi2ELi4ELi4ELi4ELb0EEENS1_24CollectiveEpilogueBwdGQAISA_fSD_Li256ELb1ELb1EEENS1_25SingleTileBwdLPTSchedulerILb1ELi128ELb1EEEEEEEEEvNT_6ParamsE$_ZN4cute3eso3ESOILb0ELb0EJNS_6LayoutINS_5tupleIJNS3_IJNS_1CILi1EEENS3_IJS5_NS4_ILi2EEES6_EEEEEES6_NS3_IJS6_S6_EEEEEENS3_IJNS3_IJNS4_ILi0EEENS3_IJS5_NS4_ILi256EEEiEEEEEENS4_ILi2048EEENS3_IJiNS4_ILi4096EEEEEEEEEEENS_10ViewEngineINS_8smem_ptrIPjEEEEEEC2ERKSJ_RKSO_)
$_ZN7cutlass13device_kernelIN5flash19enable_sm80_to_sm89INS1_16FlashAttnBwdSm80INS1_25CollectiveMainloopBwdSm80ILi2ELi2EN4cute5tupleIJNS5_1CILi128EEES8_NS7_ILi64EEEEEENS_6half_tEfNS_4arch4Sm80ELb1ELb0ELb1ELb1ELb1ELb0ELb0ELb0ELi2ELi4ELi4ELi4ELb0EEENS1_24CollectiveEpilogueBwdGQAISA_fSD_Li256ELb1ELb1EEENS1_25SingleTileBwdLPTSchedulerILb1ELi128ELb1EEEEEEEEEvNT_6ParamsE$_ZN4cute3eso3ESOILb0ELb0EJNS_6LayoutINS_5tupleIJNS3_IJNS_1CILi1EEENS3_IJS5_NS4_ILi2EEES6_EEEEEES6_NS3_IJS6_S6_EEEEEENS3_IJNS3_IJNS4_ILi0EEENS3_IJS5_NS4_ILi256EEEiEEEEEENS4_ILi2048EEENS3_IJiNS4_ILi4096EEEEEEEEEEENS_10ViewEngineINS_8smem_ptrIPjEEEEEEC2ERKSJ_RKSO_:
[----:B------:R-:W-:Y:S02]  /*6440*/  IADD3 R5, R70, -c[0x0][0x20], RZ ;  /* 0x8000080046057a10 */ /* 0x000fe40007ffe0ff */
[----:B------:R-:W-:-:S03]  /*6450*/  IADD3 R16, R58, -c[0x0][0x20], RZ ;  /* 0x800008003a107a10 */ /* 0x000fc60007ffe0ff */
[----:B------:R1:W-:Y:S04]  /*6460*/  STL.64 [R5], R2 ;  /* 0x0000000205007387 */ /* 0x0003e80000100a00 */
[----:B------:R-:W2:Y:S01]  /*6470*/  LDL.64 R16, [R16] ;  /* 0x0000000010107983 */ /* 0x000ea20000100a00 */
[----:B------:R-:W-:Y:S02]  /*6480*/  IMAD.MOV.U32 R20, RZ, RZ, R6 ;  /* 0x000000ffff147224 */ /* 0x000fe400078e0006 */
[----:B------:R-:W-:Y:S01]  /*6490*/  IMAD.MOV.U32 R21, RZ, RZ, 0x0 ;  /* 0x00000000ff157424 */ /* 0x000fe200078e00ff */
[----:B--2---:R1:W-:Y:S03]  /*64a0*/  STL.64 [R5+0x8], R16 ;  /* 0x0000081005007387 */ /* 0x0043e60000100a00 */
[----:B------:R-:W-:Y:S05]  /*64b0*/  RET.REL.NODEC R20 `(_ZN7cutlass13device_kernelIN5flash19enable_sm80_to_sm89INS1_16FlashAttnBwdSm80INS1_25CollectiveMainloopBwdSm80ILi2ELi2EN4cute5tupleIJNS5_1CILi128EEES8_NS7_ILi64EEEEEENS_6half_tEfNS_4arch4Sm80ELb1ELb0ELb1ELb1ELb1ELb0ELb0ELb0ELi2ELi4ELi4ELi4ELb0EEENS1_24CollectiveEpilogueBwdGQAISA_fSD_Li256ELb1ELb1EEENS1_25SingleTileBwdLPTSchedulerILb1ELi128ELb1EEEEEEEEEvNT_6ParamsE) ;  /* 0xffff9b4014007950 */ /* 0x000fea0003c3ffff */
        .type           $_ZN7cutlass13device_kernelIN5flash19enable_sm80_to_sm89INS1_16FlashAttnBwdSm80INS1_25CollectiveMainloopBwdSm80ILi2ELi2EN4cute5tupleIJNS5_1CILi128EEES8_NS7_ILi64EEEEEENS_6half_tEfNS_4arch4Sm80ELb1ELb0ELb1ELb1ELb1ELb0ELb0ELb0ELi2ELi4ELi4ELi4ELb0EEENS1_24CollectiveEpilogueBwdGQAISA_fSD_Li256ELb1ELb1EEENS1_25SingleTileBwdLPTSchedulerILb1ELi128ELb1EEEEEEEEEvNT_6ParamsE$_ZN4cute3eso3ESOILb0ELb0EJNS_6LayoutINS_5tupleIJNS3_IJNS_1CILi2EEES5_EEENS4_ILi8EEES6_EEENS3_IJNS3_IJNS4_ILi1EEEiEEENS4_ILi1024EEENS3_IJiiEEEEEEEENS_10ViewEngineINS_8smem_ptrIPN7cutlass6half_tEEEEEEEC2ERKSE_RKSL_,@function
        .size           $_ZN7cutlass13device_kernelIN5flash19enable_sm80_to_sm89INS1_16FlashAttnBwdSm80INS1_25CollectiveMainloopBwdSm80ILi2ELi2EN4cute5tupleIJNS5_1CILi128EEES8_NS7_ILi64EEEEEENS_6half_tEfNS_4arch4Sm80ELb1ELb0ELb1ELb1ELb1ELb0ELb0ELb0ELi2ELi4ELi4ELi4ELb0EEENS1_24CollectiveEpilogueBwdGQAISA_fSD_Li256ELb1ELb1EEENS1_25SingleTileBwdLPTSchedulerILb1ELi128ELb1EEEEEEEEEvNT_6ParamsE$_ZN4cute3eso3ESOILb0ELb0EJNS_6LayoutINS_5tupleIJNS3_IJNS_1CILi2EEES5_EEENS4_ILi8EEES6_EEENS3_IJNS3_IJNS4_ILi1EEEiEEENS4_ILi1024EEENS3_IJiiEEEEEEEENS_10ViewEngineINS_8smem_ptrIPN7cutlass6half_tEEEEEEEC2ERKSE_RKSL_,($_ZN7cutlass13device_kernelIN5flash19enable_sm80_to_sm89INS1_16FlashAttnBwdSm80INS1_25CollectiveMainloopBwdSm80ILi2ELi2EN4cute5tupleIJNS5_1CILi128EEES8_NS7_ILi64EEEEEENS_6half_tEfNS_4arch4Sm80ELb1ELb0ELb1ELb1ELb1ELb0ELb0ELb0ELi2ELi4ELi4ELi4ELb0EEENS1_24CollectiveEpilogueBwdGQAISA_fSD_Li256ELb1ELb1EEENS1_25SingleTileBwdLPTSchedulerILb1ELi128ELb1EEEEEEEEEvNT_6ParamsE$_ZN4cute3eso3ESOILb0ELb0EJNS_6LayoutINS_5tupleIJNS3_IJNS_1CILi2EEES5_EEENS4_ILi8EEES6_EEENS3_IJNS3_IJNS4_ILi1EEEiEEENS4_ILi1024EEENS3_IJiiEEEEEEEEjEEC2ERKSE_RKj - $_ZN7cutlass13device_kernelIN5flash19enable_sm80_to_sm89INS1_16FlashAttnBwdSm80INS1_25CollectiveMainloopBwdSm80ILi2ELi2EN4cute5tupleIJNS5_1CILi128EEES8_NS7_ILi64EEEEEENS_6half_tEfNS_4arch4Sm80ELb1ELb0ELb1ELb1ELb1ELb0ELb0ELb0ELi2ELi4ELi4ELi4ELb0EEENS1_24CollectiveEpilogueBwdGQAISA_fSD_Li256ELb1ELb1EEENS1_25SingleTileBwdLPTSchedulerILb1ELi128ELb1EEEEEEEEEvNT_6ParamsE$_ZN4cute3eso3ESOILb0ELb0EJNS_6LayoutINS_5tupleIJNS3_IJNS_1CILi2EEES5_EEENS4_ILi8EEES6_EEENS3_IJNS3_IJNS4_ILi1EEEiEEENS4_ILi1024EEENS3_IJiiEEEEEEEENS_10ViewEngineINS_8smem_ptrIPN7cutlass6half_tEEEEEEEC2ERKSE_RKSL_)
$_ZN7cutlass13device_kernelIN5flash19enable_sm80_to_sm89INS1_16FlashAttnBwdSm80INS1_25CollectiveMainloopBwdSm80ILi2ELi2EN4cute5tupleIJNS5_1CILi128EEES8_NS7_ILi64EEEEEENS_6half_tEfNS_4arch4Sm80ELb1ELb0ELb1ELb1ELb1ELb0ELb0ELb0ELi2ELi4ELi4ELi4ELb0EEENS1_24CollectiveEpilogueBwdGQAISA_fSD_Li256ELb1ELb1EEENS1_25SingleTileBwdLPTSchedulerILb1ELi128ELb1EEEEEEEEEvNT_6ParamsE$_ZN4cute3eso3ESOILb0ELb0EJNS_6LayoutINS_5tupleIJNS3_IJNS_1CILi2EEES5_EEENS4_ILi8EEES6_EEENS3_IJNS3_IJNS4_ILi1EEEiEEENS4_ILi1024EEENS3_IJiiEEEEEEEENS_10ViewEngineINS_8smem_ptrIPN7cutlass6half_tEEEEEEEC2ERKSE_RKSL_:
[----:B------:R-:W-:Y:S02]  /*64c0*/  IADD3 R3, R60, -c[0x0][0x20], RZ ;  /* 0x800008003c037a10 */ /* 0x000fe40007ffe0ff */
[----:B------:R-:W-:-:S03]  /*64d0*/  IADD3 R2, R59, -c[0x0][0x20], RZ ;  /* 0x800008003b027a10 */ /* 0x000fc60007ffe0ff */
[----:B------:R1:W-:Y:S04]  /*64e0*/  STL.64 [R3], R4 ;  /* 0x0000000403007387 */ /* 0x0003e80000100a00 */
[----:B------:R1:W-:Y:S04]  /*64f0*/  STL [R3+0x8], R6 ;  /* 0x0000080603007387 */ /* 0x0003e80000100800 */
[----:B------:R-:W2:Y:S01]  /*6500*/  LDL.64 R20, [R2] ;  /* 0x0000000002147983 */ /* 0x000ea20000100a00 */
[----:B------:R-:W-:-:S03]  /*6510*/  IMAD.MOV.U32 R13, RZ, RZ, 0x0 ;  /* 0x00000000ff0d7424 */ /* 0x000fc600078e00ff */
[----:B--2---:R1:W-:Y:S01]  /*6520*/  STL.64 [R3+0x10], R20 ;  /* 0x0000101403007387 */ /* 0x0043e20000100a00 */
[----:B------:R-:W-:Y:S05]  /*6530*/  RET.REL.NODEC R12 `(_ZN7cutlass13device_kernelIN5flash19enable_sm80_to_sm89INS1_16FlashAttnBwdSm80INS1_25CollectiveMainloopBwdSm80ILi2ELi2EN4cute5tupleIJNS5_1CILi128EEES8_NS7_ILi64EEEEEENS_6half_tEfNS_4arch4Sm80ELb1ELb0ELb1ELb1ELb1ELb0ELb0ELb0ELi2ELi4ELi4ELi4ELb0EEENS1_24CollectiveEpilogueBwdGQAISA_fSD_Li256ELb1ELb1EEENS1_25SingleTileBwdLPTSchedulerILb1ELi128ELb1EEEEEEEEEvNT_6ParamsE) ;  /* 0xffff9ac00c007950 */ /* 0x000fea0003c3ffff */
        .type           $_ZN7cutlass13device_kernelIN5flash19enable_sm80_to_sm89INS1_16FlashAttnBwdSm80INS1_25CollectiveMainloopBwdSm80ILi2ELi2EN4cute5tupleIJNS5_1CILi128EEES8_NS7_ILi64EEEEEENS_6half_tEfNS_4arch4Sm80ELb1ELb0ELb1ELb1ELb1ELb0ELb0ELb0ELi2ELi4ELi4ELi4ELb0EEENS1_24CollectiveEpilogueBwdGQAISA_fSD_Li256ELb1ELb1EEENS1_25SingleTileBwdLPTSchedulerILb1ELi128ELb1EEEEEEEEEvNT_6ParamsE$_ZN4cute3eso3ESOILb0ELb0EJNS_6LayoutINS_5tupleIJNS3_IJNS_1CILi2EEES5_EEENS4_ILi8EEES6_EEENS3_IJNS3_IJNS4_ILi1EEEiEEENS4_ILi1024EEENS3_IJiiEEEEEEEEjEEC2ERKSE_RKj,@function
        .size           $_ZN7cutlass13device_kernelIN5flash19enable_sm80_to_sm89INS1_16FlashAttnBwdSm80INS1_25CollectiveMainloopBwdSm80ILi2ELi2EN4cute5tupleIJNS5_1CILi128EEES8_NS7_ILi64EEEEEENS_6half_tEfNS_4arch4Sm80ELb1ELb0ELb1ELb1ELb1ELb0ELb0ELb0ELi2ELi4ELi4ELi4ELb0EEENS1_24CollectiveEpilogueBwdGQAISA_fSD_Li256ELb1ELb1EEENS1_25SingleTileBwdLPTSchedulerILb1ELi128ELb1EEEEEEEEEvNT_6ParamsE$_ZN4cute3eso3ESOILb0ELb0EJNS_6LayoutINS_5tupleIJNS3_IJNS_1CILi2EEES5_EEENS4_ILi8EEES6_EEENS3_IJNS3_IJNS4_ILi1EEEiEEENS4_ILi1024EEENS3_IJiiEEEEEEEEjEEC2ERKSE_RKj,($_ZN7cutlass13device_kernelIN5flash19enable_sm80_to_sm89INS1_16FlashAttnBwdSm80INS1_25CollectiveMainloopBwdSm80ILi2ELi2EN4cute5tupleIJNS5_1CILi128EEES8_NS7_ILi64EEEEEENS_6half_tEfNS_4arch4Sm80ELb1ELb0ELb1ELb1ELb1ELb0ELb0ELb0ELi2ELi4ELi4ELi4ELb0EEENS1_24CollectiveEpilogueBwdGQAISA_fSD_Li256ELb1ELb1EEENS1_25SingleTileBwdLPTSchedulerILb1ELi128ELb1EEEEEEEEEvNT_6ParamsE$_ZN4cute3eso3ESOILb0ELb0EJNS_6LayoutINS_5tupleIJNS3_IJNS_1CILi2EEES5_EEES6_NS4_ILi8EEEEEENS3_IJNS3_IJiNS4_ILi512EEEEEENS3_IJiiEEENS4_ILi1024EEEEEEEENS_10ViewEngineINS_8smem_ptrIPN7cutlass6half_tEEEEEEEC2ERKSE_RKSL_ - $_ZN7cutlass13device_kernelIN5flash19enable_sm80_to_sm89INS1_16FlashAttnBwdSm80INS1_25CollectiveMainloopBwdSm80ILi2ELi2EN4cute5tupleIJNS5_1CILi128EEES8_NS7_ILi64EEEEEENS_6half_tEfNS_4arch4Sm80ELb1ELb0ELb1ELb1ELb1ELb0ELb0ELb0ELi2ELi4ELi4ELi4ELb0EEENS1_24CollectiveEpilogueBwdGQAISA_fSD_Li256ELb1ELb1EEENS1_25SingleTileBwdLPTSchedulerILb1ELi128ELb1EEEEEEEEEvNT_6ParamsE$_ZN4cute3eso3ESOILb0ELb0EJNS_6LayoutINS_5tupleIJNS3_IJNS_1CILi2EEES5_EEENS4_ILi8EEES6_EEENS3_IJNS3_IJNS4_ILi1EEEiEEENS4_ILi1024EEENS3_IJiiEEEEEEEEjEEC2ERKSE_RKj)
$_ZN7cutlass13device_kernelIN5flash19enable_sm80_to_sm89INS1_16FlashAttnBwdSm80INS1_25CollectiveMainloopBwdSm80ILi2ELi2EN4cute5tupleIJNS5_1CILi128EEES8_NS7_ILi64EEEEEENS_6half_tEfNS_4arch4Sm80ELb1ELb0ELb1ELb1ELb1ELb0ELb0ELb0ELi2ELi4ELi4ELi4ELb0EEENS1_24CollectiveEpilogueBwdGQAISA_fSD_Li256ELb1ELb1EEENS1_25SingleTileBwdLPTSchedulerILb1ELi128ELb1EEEEEEEEEvNT_6ParamsE$_ZN4cute3eso3ESOILb0ELb0EJNS_6LayoutINS_5tupleIJNS3_IJNS_1CILi2EEES5_EEENS4_ILi8EEES6_EEENS3_IJNS3_IJNS4_ILi1EEEiEEENS4_ILi1024EEENS3_IJiiEEEEEEEEjEEC2ERKSE_RKj:
        /* <DEDUP_REMOVED lines=9> */
[----:B------:R-:W-:Y:S05]  /*65d0*/  RET.REL.NODEC R28 `(_ZN7cutlass13device_kernelIN5flash19enable_sm80_to_sm89INS1_16FlashAttnBwdSm80INS1_25CollectiveMainloopBwdSm80ILi2ELi2EN4cute5tupleIJNS5_1CILi128EEES8_NS7_ILi64EEEEEENS_6half_tEfNS_4arch4Sm80ELb1ELb0ELb1ELb1ELb1ELb0ELb0ELb0ELi2ELi4ELi4ELi4ELb0EEENS1_24CollectiveEpilogueBwdGQAISA_fSD_Li256ELb1ELb1EEENS1_25SingleTileBwdLPTSchedulerILb1ELi128ELb1EEEEEEEEEvNT_6ParamsE) ;  /* 0xffff9a201c007950 */ /* 0x000fea0003c3ffff */
        .type           $_ZN7cutlass13device_kernelIN5flash19enable_sm80_to_sm89INS1_16FlashAttnBwdSm80INS1_25CollectiveMainloopBwdSm80ILi2ELi2EN4cute5tupleIJNS5_1CILi128EEES8_NS7_ILi64EEEEEENS_6half_tEfNS_4arch4Sm80ELb1ELb0ELb1ELb1ELb1ELb0ELb0ELb0ELi2ELi4ELi4ELi4ELb0EEENS1_24CollectiveEpilogueBwdGQAISA_fSD_Li256ELb1ELb1EEENS1_25SingleTileBwdLPTSchedulerILb1ELi128ELb1EEEEEEEEEvNT_6ParamsE$_ZN4cute3eso3ESOILb0ELb0EJNS_6LayoutINS_5tupleIJNS3_IJNS_1CILi2EEES5_EEES6_NS4_ILi8EEEEEENS3_IJNS3_IJiNS4_ILi512EEEEEENS3_IJiiEEENS4_ILi1024EEEEEEEENS_10ViewEngineINS_8smem_ptrIPN7cutlass6half_tEEEEEEEC2ERKSE_RKSL_,@function
        .size           $_ZN7cutlass13device_kernelIN5flash19enable_sm80_to_sm89INS1_16FlashAttnBwdSm80INS1_25CollectiveMainloopBwdSm80ILi2ELi2EN4cute5tupleIJNS5_1CILi128EEES8_NS7_ILi64EEEEEENS_6half_tEfNS_4arch4Sm80ELb1ELb0ELb1ELb1ELb1ELb0ELb0ELb0ELi2ELi4ELi4ELi4ELb0EEENS1_24CollectiveEpilogueBwdGQAISA_fSD_Li256ELb1ELb1EEENS1_25SingleTileBwdLPTSchedulerILb1ELi128ELb1EEEEEEEEEvNT_6ParamsE$_ZN4cute3eso3ESOILb0ELb0EJNS_6LayoutINS_5tupleIJNS3_IJNS_1CILi2EEES5_EEES6_NS4_ILi8EEEEEENS3_IJNS3_IJiNS4_ILi512EEEEEENS3_IJiiEEENS4_ILi1024EEEEEEEENS_10ViewEngineINS_8smem_ptrIPN7cutlass6half_tEEEEEEEC2ERKSE_RKSL_,($_ZN7cutlass13device_kernelIN5flash19enable_sm80_to_sm89INS1_16FlashAttnBwdSm80INS1_25CollectiveMainloopBwdSm80ILi2ELi2EN4cute5tupleIJNS5_1CILi128EEES8_NS7_ILi64EEEEEENS_6half_tEfNS_4arch4Sm80ELb1ELb0ELb1ELb1ELb1ELb0ELb0ELb0ELi2ELi4ELi4ELi4ELb0EEENS1_24CollectiveEpilogueBwdGQAISA_fSD_Li256ELb1ELb1EEENS1_25SingleTileBwdLPTSchedulerILb1ELi128ELb1EEEEEEEEEvNT_6ParamsE$_ZN4cute3eso3ESOILb0ELb0EJNS_6LayoutINS_5tupleIJNS3_IJNS_1CILi2EEES5_EEES6_NS4_ILi8EEEEEENS3_IJNS3_IJiNS4_ILi512EEEEEENS3_IJiiEEENS4_ILi1024EEEEEEEEjEEC2ERKSE_RKj - $_ZN7cutlass13device_kernelIN5flash19enable_sm80_to_sm89INS1_16FlashAttnBwdSm80INS1_25CollectiveMainloopBwdSm80ILi2ELi2EN4cute5tupleIJNS5_1CILi128EEES8_NS7_ILi64EEEEEENS_6half_tEfNS_4arch4Sm80ELb1ELb0ELb1ELb1ELb1ELb0ELb0ELb0ELi2ELi4ELi4ELi4ELb0EEENS1_24CollectiveEpilogueBwdGQAISA_fSD_Li256ELb1ELb1EEENS1_25SingleTileBwdLPTSchedulerILb1ELi128ELb1EEEEEEEEEvNT_6ParamsE$_ZN4cute3eso3ESOILb0ELb0EJNS_6LayoutINS_5tupleIJNS3_IJNS_1CILi2EEES5_EEES6_NS4_ILi8EEEEEENS3_IJNS3_IJiNS4_ILi512EEEEEENS3_IJiiEEENS4_ILi1024EEEEEEEENS_10ViewEngineINS_8smem_ptrIPN7cutlass6half_tEEEEEEEC2ERKSE_RKSL_)
$_ZN7cutlass13device_kernelIN5flash19enable_sm80_to_sm89INS1_16FlashAttnBwdSm80INS1_25CollectiveMainloopBwdSm80ILi2ELi2EN4cute5tupleIJNS5_1CILi128EEES8_NS7_ILi64EEEEEENS_6half_tEfNS_4arch4Sm80ELb1ELb0ELb1ELb1ELb1ELb0ELb0ELb0ELi2ELi4ELi4ELi4ELb0EEENS1_24CollectiveEpilogueBwdGQAISA_fSD_Li256ELb1ELb1EEENS1_25SingleTileBwdLPTSchedulerILb1ELi128ELb1EEEEEEEEEvNT_6ParamsE$_ZN4cute3eso3ESOILb0ELb0EJNS_6LayoutINS_5tupleIJNS3_IJNS_1CILi2EEES5_EEES6_NS4_ILi8EEEEEENS3_IJNS3_IJiNS4_ILi512EEEEEENS3_IJiiEEENS4_ILi1024EEEEEEEENS_10ViewEngineINS_8smem_ptrIPN7cutlass6half_tEEEEEEEC2ERKSE_RKSL_:
        /* <DEDUP_REMOVED lines=8> */
        .type           $_ZN7cutlass13device_kernelIN5flash19enable_sm80_to_sm89INS1_16FlashAttnBwdSm80INS1_25CollectiveMainloopBwdSm80ILi2ELi2EN4cute5tupleIJNS5_1CILi128EEES8_NS7_ILi64EEEEEENS_6half_tEfNS_4arch4Sm80ELb1ELb0ELb1ELb1ELb1ELb0ELb0ELb0ELi2ELi4ELi4ELi4ELb0EEENS1_24CollectiveEpilogueBwdGQAISA_fSD_Li256ELb1ELb1EEENS1_25SingleTileBwdLPTSchedulerILb1ELi128ELb1EEEEEEEEEvNT_6ParamsE$_ZN4cute3eso3ESOILb0ELb0EJNS_6LayoutINS_5tupleIJNS3_IJNS_1CILi2EEES5_EEES6_NS4_ILi8EEEEEENS3_IJNS3_IJiNS4_ILi512EEEEEENS3_IJiiEEENS4_ILi1024EEEEEEEEjEEC2ERKSE_RKj,@function
        .size           $_ZN7cutlass13device_kernelIN5flash19enable_sm80_to_sm89INS1_16FlashAttnBwdSm80INS1_25CollectiveMainloopBwdSm80ILi2ELi2EN4cute5tupleIJNS5_1CILi128EEES8_NS7_ILi64EEEEEENS_6half_tEfNS_4arch4Sm80ELb1ELb0ELb1ELb1ELb1ELb0ELb0ELb0ELi2ELi4ELi4ELi4ELb0EEENS1_24CollectiveEpilogueBwdGQAISA_fSD_Li256ELb1ELb1EEENS1_25SingleTileBwdLPTSchedulerILb1ELi128ELb1EEEEEEEEEvNT_6ParamsE$_ZN4cute3eso3ESOILb0ELb0EJNS_6LayoutINS_5tupleIJNS3_IJNS_1CILi2EEES5_EEES6_NS4_ILi8EEEEEENS3_IJNS3_IJiNS4_ILi512EEEEEENS3_IJiiEEENS4_ILi1024EEEEEEEEjEEC2ERKSE_RKj,($_ZN7cutlass13device_kernelIN5flash19enable_sm80_to_sm89INS1_16FlashAttnBwdSm80INS1_25CollectiveMainloopBwdSm80ILi2ELi2EN4cute5tupleIJNS5_1CILi128EEES8_NS7_ILi64EEEEEENS_6half_tEfNS_4arch4Sm80ELb1ELb0ELb1ELb1ELb1ELb0ELb0ELb0ELi2ELi4ELi4ELi4ELb0EEENS1_24CollectiveEpilogueBwdGQAISA_fSD_Li256ELb1ELb1EEENS1_25SingleTileBwdLPTSchedulerILb1ELi128ELb1EEEEEEEEEvNT_6ParamsE$_ZN4cute3eso3ESOILb0ELb0EJNS_6LayoutINS_5tupleIJNS3_IJNS_1CILi2EEES5_S5_EEES5_NS3_IJNS3_IJS5_S5_EEES5_EEEEEENS3_IJNS3_IJNS4_ILi1EEENS4_ILi512EEEiEEENS4_ILi4096EEENS3_IJNS3_IJiiEEENS4_ILi8192EEEEEEEEEEENS_10ViewEngineINS_8smem_ptrIPN7cutlass6half_tEEEEEEEC2ERKSI_RKSP_ - $_ZN7cutlass13device_kernelIN5flash19enable_sm80_to_sm89INS1_16FlashAttnBwdSm80INS1_25CollectiveMainloopBwdSm80ILi2ELi2EN4cute5tupleIJNS5_1CILi128EEES8_NS7_ILi64EEEEEENS_6half_tEfNS_4arch4Sm80ELb1ELb0ELb1ELb1ELb1ELb0ELb0ELb0ELi2ELi4ELi4ELi4ELb0EEENS1_24CollectiveEpilogueBwdGQAISA_fSD_Li256ELb1ELb1EEENS1_25SingleTileBwdLPTSchedulerILb1ELi128ELb1EEEEEEEEEvNT_6ParamsE$_ZN4cute3eso3ESOILb0ELb0EJNS_6LayoutINS_5tupleIJNS3_IJNS_1CILi2EEES5_EEES6_NS4_ILi8EEEEEENS3_IJNS3_IJiNS4_ILi512EEEEEENS3_IJiiEEENS4_ILi1024EEEEEEEEjEEC2ERKSE_RKj)
$_ZN7cutlass13device_kernelIN5flash19enable_sm80_to_sm89INS1_16FlashAttnBwdSm80INS1_25CollectiveMainloopBwdSm80ILi2ELi2EN4cute5tupleIJNS5_1CILi128EEES8_NS7_ILi64EEEEEENS_6half_tEfNS_4arch4Sm80ELb1ELb0ELb1ELb1ELb1ELb0ELb0ELb0ELi2ELi4ELi4ELi4ELb0EEENS1_24CollectiveEpilogueBwdGQAISA_fSD_Li256ELb1ELb1EEENS1_25SingleTileBwdLPTSchedulerILb1ELi128ELb1EEEEEEEEEvNT_6ParamsE$_ZN4cute3eso3ESOILb0ELb0EJNS_6LayoutINS_5tupleIJNS3_IJNS_1CILi2EEES5_EEES6_NS4_ILi8EEEEEENS3_IJNS3_IJiNS4_ILi512EEEEEENS3_IJiiEEENS4_ILi1024EEEEEEEEjEEC2ERKSE_RKj:
        /* <DEDUP_REMOVED lines=10> */
        .type           $_ZN7cutlass13device_kernelIN5flash19enable_sm80_to_sm89INS1_16FlashAttnBwdSm80INS1_25CollectiveMainloopBwdSm80ILi2ELi2EN4cute5tupleIJNS5_1CILi128EEES8_NS7_ILi64EEEEEENS_6half_tEfNS_4arch4Sm80ELb1ELb0ELb1ELb1ELb1ELb0ELb0ELb0ELi2ELi4ELi4ELi4ELb0EEENS1_24CollectiveEpilogueBwdGQAISA_fSD_Li256ELb1ELb1EEENS1_25SingleTileBwdLPTSchedulerILb1ELi128ELb1EEEEEEEEEvNT_6ParamsE$_ZN4cute3eso3ESOILb0ELb0EJNS_6LayoutINS_5tupleIJNS3_IJNS_1CILi2EEES5_S5_EEES5_NS3_IJNS3_IJS5_S5_EEES5_EEEEEENS3_IJNS3_IJNS4_ILi1EEENS4_ILi512EEEiEEENS4_ILi4096EEENS3_IJNS3_IJiiEEENS4_ILi8192EEEEEEEEEEENS_10ViewEngineINS_8smem_ptrIPN7cutlass6half_tEEEEEEEC2ERKSI_RKSP_,@function
        .size           $_ZN7cutlass13device_kernelIN5flash19enable_sm80_to_sm89INS1_16FlashAttnBwdSm80INS1_25CollectiveMainloopBwdSm80ILi2ELi2EN4cute5tupleIJNS5_1CILi128EEES8_NS7_ILi64EEEEEENS_6half_tEfNS_4arch4Sm80ELb1ELb0ELb1ELb1ELb1ELb0ELb0ELb0ELi2ELi4ELi4ELi4ELb0EEENS1_24CollectiveEpilogueBwdGQAISA_fSD_Li256ELb1ELb1EEENS1_25SingleTileBwdLPTSchedulerILb1ELi128ELb1EEEEEEEEEvNT_6ParamsE$_ZN4cute3eso3ESOILb0ELb0EJNS_6LayoutINS_5tupleIJNS3_IJNS_1CILi2EEES5_S5_EEES5_NS3_IJNS3_IJS5_S5_EEES5_EEEEEENS3_IJNS3_IJNS4_ILi1EEENS4_ILi512EEEiEEENS4_ILi4096EEENS3_IJNS3_IJiiEEENS4_ILi8192EEEEEEEEEEENS_10ViewEngineINS_8smem_ptrIPN7cutlass6half_tEEEEEEEC2ERKSI_RKSP_,($_ZN7cutlass13device_kernelIN5flash19enable_sm80_to_sm89INS1_16FlashAttnBwdSm80INS1_25CollectiveMainloopBwdSm80ILi2ELi2EN4cute5tupleIJNS5_1CILi128EEES8_NS7_ILi64EEEEEENS_6half_tEfNS_4arch4Sm80ELb1ELb0ELb1ELb1ELb1ELb0ELb0ELb0ELi2ELi4ELi4ELi4ELb0EEENS1_24CollectiveEpilogueBwdGQAISA_fSD_Li256ELb1ELb1EEENS1_25SingleTileBwdLPTSchedulerILb1ELi128ELb1EEEEEEEEEvNT_6ParamsE$_ZN4cute3eso3ESOILb0ELb0EJNS_6LayoutINS_5tupleIJNS3_IJNS_1CILi2EEES5_S5_EEES5_NS3_IJNS3_IJS5_S5_EEES5_EEEEEENS3_IJNS3_IJNS4_ILi1EEENS4_ILi512EEEiEEENS4_ILi4096EEENS3_IJNS3_IJiiEEENS4_ILi8192EEEEEEEEEEEjEEC2ERKSI_RKj - $_ZN7cutlass13device_kernelIN5flash19enable_sm80_to_sm89INS1_16FlashAttnBwdSm80INS1_25CollectiveMainloopBwdSm80ILi2ELi2EN4cute5tupleIJNS5_1CILi128EEES8_NS7_ILi64EEEEEENS_6half_tEfNS_4arch4Sm80ELb1ELb0ELb1ELb1ELb1ELb0ELb0ELb0ELi2ELi4ELi4ELi4ELb0EEENS1_24CollectiveEpilogueBwdGQAISA_fSD_Li256ELb1ELb1EEENS1_25SingleTileBwdLPTSchedulerILb1ELi128ELb1EEEEEEEEEvNT_6ParamsE$_ZN4cute3eso3ESOILb0ELb0EJNS_6LayoutINS_5tupleIJNS3_IJNS_1CILi2EEES5_S5_EEES5_NS3_IJNS3_IJS5_S5_EEES5_EEEEEENS3_IJNS3_IJNS4_ILi1EEENS4_ILi512EEEiEEENS4_ILi4096EEENS3_IJNS3_IJiiEEENS4_ILi8192EEEEEEEEEEENS_10ViewEngineINS_8smem_ptrIPN7cutlass6half_tEEEEEEEC2ERKSI_RKSP_)
$_ZN7cutlass13device_kernelIN5flash19enable_sm80_to_sm89INS1_16FlashAttnBwdSm80INS1_25CollectiveMainloopBwdSm80ILi2ELi2EN4cute5tupleIJNS5_1CILi128EEES8_NS7_ILi64EEEEEENS_6half_tEfNS_4arch4Sm80ELb1ELb0ELb1ELb1ELb1ELb0ELb0ELb0ELi2ELi4ELi4ELi4ELb0EEENS1_24CollectiveEpilogueBwdGQAISA_fSD_Li256ELb1ELb1EEENS1_25SingleTileBwdLPTSchedulerILb1ELi128ELb1EEEEEEEEEvNT_6ParamsE$_ZN4cute3eso3ESOILb0ELb0EJNS_6LayoutINS_5tupleIJNS3_IJNS_1CILi2EEES5_S5_EEES5_NS3_IJNS3_IJS5_S5_EEES5_EEEEEENS3_IJNS3_IJNS4_ILi1EEENS4_ILi512EEEiEEENS4_ILi4096EEENS3_IJNS3_IJiiEEENS4_ILi8192EEEEEEEEEEENS_10ViewEngineINS_8smem_ptrIPN7cutlass6half_tEEEEEEEC2ERKSI_RKSP_:
        /* <DEDUP_REMOVED lines=8> */
        .type           $_ZN7cutlass13device_kernelIN5flash19enable_sm80_to_sm89INS1_16FlashAttnBwdSm80INS1_25CollectiveMainloopBwdSm80ILi2ELi2EN4cute5tupleIJNS5_1CILi128EEES8_NS7_ILi64EEEEEENS_6half_tEfNS_4arch4Sm80ELb1ELb0ELb1ELb1ELb1ELb0ELb0ELb0ELi2ELi4ELi4ELi4ELb0EEENS1_24CollectiveEpilogueBwdGQAISA_fSD_Li256ELb1ELb1EEENS1_25SingleTileBwdLPTSchedulerILb1ELi128ELb1EEEEEEEEEvNT_6ParamsE$_ZN4cute3eso3ESOILb0ELb0EJNS_6LayoutINS_5tupleIJNS3_IJNS_1CILi2EEES5_S5_EEES5_NS3_IJNS3_IJS5_S5_EEES5_EEEEEENS3_IJNS3_IJNS4_ILi1EEENS4_ILi512EEEiEEENS4_ILi4096EEENS3_IJNS3_IJiiEEENS4_ILi8192EEEEEEEEEEEjEEC2ERKSI_RKj,@function
        .size           $_ZN7cutlass13device_kernelIN5flash19enable_sm80_to_sm89INS1_16FlashAttnBwdSm80INS1_25CollectiveMainloopBwdSm80ILi2ELi2EN4cute5tupleIJNS5_1CILi128EEES8_NS7_ILi64EEEEEENS_6half_tEfNS_4arch4Sm80ELb1ELb0ELb1ELb1ELb1ELb0ELb0ELb0ELi2ELi4ELi4ELi4ELb0EEENS1_24CollectiveEpilogueBwdGQAISA_fSD_Li256ELb1ELb1EEENS1_25SingleTileBwdLPTSchedulerILb1ELi128ELb1EEEEEEEEEvNT_6ParamsE$_ZN4cute3eso3ESOILb0ELb0EJNS_6LayoutINS_5tupleIJNS3_IJNS_1CILi2EEES5_S5_EEES5_NS3_IJNS3_IJS5_S5_EEES5_EEEEEENS3_IJNS3_IJNS4_ILi1EEENS4_ILi512EEEiEEENS4_ILi4096EEENS3_IJNS3_IJiiEEENS4_ILi8192EEEEEEEEEEEjEEC2ERKSI_RKj,($_ZN7cutlass13device_kernelIN5flash19enable_sm80_to_sm89INS1_16FlashAttnBwdSm80INS1_25CollectiveMainloopBwdSm80ILi2ELi2EN4cute5tupleIJNS5_1CILi128EEES8_NS7_ILi64EEEEEENS_6half_tEfNS_4arch4Sm80ELb1ELb0ELb1ELb1ELb1ELb0ELb0ELb0ELi2ELi4ELi4ELi4ELb0EEENS1_24CollectiveEpilogueBwdGQAISA_fSD_Li256ELb1ELb1EEENS1_25SingleTileBwdLPTSchedulerILb1ELi128ELb1EEEEEEEEEvNT_6ParamsE$_ZN4cute3eso3ESOILb0ELb0EJNS_6LayoutINS_5tupleIJNS3_IJNS_1CILi2EEES5_S5_EEES5_NS3_IJS5_S5_EEEEEENS3_IJNS3_IJNS4_ILi1EEENS4_ILi512EEEiEEENS4_ILi4096EEENS3_IJiiEEEEEEEENS_10ViewEngineINS_8smem_ptrIPN7cutlass6half_tEEEEEEEC2ERKSF_RKSM_ - $_ZN7cutlass13device_kernelIN5flash19enable_sm80_to_sm89INS1_16FlashAttnBwdSm80INS1_25CollectiveMainloopBwdSm80ILi2ELi2EN4cute5tupleIJNS5_1CILi128EEES8_NS7_ILi64EEEEEENS_6half_tEfNS_4arch4Sm80ELb1ELb0ELb1ELb1ELb1ELb0ELb0ELb0ELi2ELi4ELi4ELi4ELb0EEENS1_24CollectiveEpilogueBwdGQAISA_fSD_Li256ELb1ELb1EEENS1_25SingleTileBwdLPTSchedulerILb1ELi128ELb1EEEEEEEEEvNT_6ParamsE$_ZN4cute3eso3ESOILb0ELb0EJNS_6LayoutINS_5tupleIJNS3_IJNS_1CILi2EEES5_S5_EEES5_NS3_IJNS3_IJS5_S5_EEES5_EEEEEENS3_IJNS3_IJNS4_ILi1EEENS4_ILi512EEEiEEENS4_ILi4096EEENS3_IJNS3_IJiiEEENS4_ILi8192EEEEEEEEEEEjEEC2ERKSI_RKj)
$_ZN7cutlass13device_kernelIN5flash19enable_sm80_to_sm89INS1_16FlashAttnBwdSm80INS1_25CollectiveMainloopBwdSm80ILi2ELi2EN4cute5tupleIJNS5_1CILi128EEES8_NS7_ILi64EEEEEENS_6half_tEfNS_4arch4Sm80ELb1ELb0ELb1ELb1ELb1ELb0ELb0ELb0ELi2ELi4ELi4ELi4ELb0EEENS1_24CollectiveEpilogueBwdGQAISA_fSD_Li256ELb1ELb1EEENS1_25SingleTileBwdLPTSchedulerILb1ELi128ELb1EEEEEEEEEvNT_6ParamsE$_ZN4cute3eso3ESOILb0ELb0EJNS_6LayoutINS_5tupleIJNS3_IJNS_1CILi2EEES5_S5_EEES5_NS3_IJNS3_IJS5_S5_EEES5_EEEEEENS3_IJNS3_IJNS4_ILi1EEENS4_ILi512EEEiEEENS4_ILi4096EEENS3_IJNS3_IJiiEEENS4_ILi8192EEEEEEEEEEEjEEC2ERKSI_RKj:
        /* <DEDUP_REMOVED lines=10> */
        .type           $_ZN7cutlass13device_kernelIN5flash19enable_sm80_to_sm89INS1_16FlashAttnBwdSm80INS1_25CollectiveMainloopBwdSm80ILi2ELi2EN4cute5tupleIJNS5_1CILi128EEES8_NS7_ILi64EEEEEENS_6half_tEfNS_4arch4Sm80ELb1ELb0ELb1ELb1ELb1ELb0ELb0ELb0ELi2ELi4ELi4ELi4ELb0EEENS1_24CollectiveEpilogueBwdGQAISA_fSD_Li256ELb1ELb1EEENS1_25SingleTileBwdLPTSchedulerILb1ELi128ELb1EEEEEEEEEvNT_6ParamsE$_ZN4cute3eso3ESOILb0ELb0EJNS_6LayoutINS_5tupleIJNS3_IJNS_1CILi2EEES5_S5_EEES5_NS3_IJS5_S5_EEEEEENS3_IJNS3_IJNS4_ILi1EEENS4_ILi512EEEiEEENS4_ILi4096EEENS3_IJiiEEEEEEEENS_10ViewEngineINS_8smem_ptrIPN7cutlass6half_tEEEEEEEC2ERKSF_RKSM_,@function
        .size           $_ZN7cutlass13device_kernelIN5flash19enable_sm80_to_sm89INS1_16FlashAttnBwdSm80INS1_25CollectiveMainloopBwdSm80ILi2ELi2EN4cute5tupleIJNS5_1CILi128EEES8_NS7_ILi64EEEEEENS_6half_tEfNS_4arch4Sm80ELb1ELb0ELb1ELb1ELb1ELb0ELb0ELb0ELi2ELi4ELi4ELi4ELb0EEENS1_24CollectiveEpilogueBwdGQAISA_fSD_Li256ELb1ELb1EEENS1_25SingleTileBwdLPTSchedulerILb1ELi128ELb1EEEEEEEEEvNT_6ParamsE$_ZN4cute3eso3ESOILb0ELb0EJNS_6LayoutINS_5tupleIJNS3_IJNS_1CILi2EEES5_S5_EEES5_NS3_IJS5_S5_EEEEEENS3_IJNS3_IJNS4_ILi1EEENS4_ILi512EEEiEEENS4_ILi4096EEENS3_IJiiEEEEEEEENS_10ViewEngineINS_8smem_ptrIPN7cutlass6half_tEEEEEEEC2ERKSF_RKSM_,($_ZN7cutlass13device_kernelIN5flash19enable_sm80_to_sm89INS1_16FlashAttnBwdSm80INS1_25CollectiveMainloopBwdSm80ILi2ELi2EN4cute5tupleIJNS5_1CILi128EEES8_NS7_ILi64EEEEEENS_6half_tEfNS_4arch4Sm80ELb1ELb0ELb1ELb1ELb1ELb0ELb0ELb0ELi2ELi4ELi4ELi4ELb0EEENS1_24CollectiveEpilogueBwdGQAISA_fSD_Li256ELb1ELb1EEENS1_25SingleTileBwdLPTSchedulerILb1ELi128ELb1EEEEEEEEEvNT_6ParamsE$_ZN4cute3eso3ESOILb0ELb0EJNS_6LayoutINS_5tupleIJNS3_IJNS_1CILi2EEES5_S5_EEES5_NS3_IJS5_S5_EEEEEENS3_IJNS3_IJNS4_ILi1EEENS4_ILi512EEEiEEENS4_ILi4096EEENS3_IJiiEEEEEEEEjEEC2ERKSF_RKj - $_ZN7cutlass13device_kernelIN5flash19enable_sm80_to_sm89INS1_16FlashAttnBwdSm80INS1_25CollectiveMainloopBwdSm80ILi2ELi2EN4cute5tupleIJNS5_1CILi128EEES8_NS7_ILi64EEEEEENS_6half_tEfNS_4arch4Sm80ELb1ELb0ELb1ELb1ELb1ELb0ELb0ELb0ELi2ELi4ELi4ELi4ELb0EEENS1_24CollectiveEpilogueBwdGQAISA_fSD_Li256ELb1ELb1EEENS1_25SingleTileBwdLPTSchedulerILb1ELi128ELb1EEEEEEEEEvNT_6ParamsE$_ZN4cute3eso3ESOILb0ELb0EJNS_6LayoutINS_5tupleIJNS3_IJNS_1CILi2EEES5_S5_EEES5_NS3_IJS5_S5_EEEEEENS3_IJNS3_IJNS4_ILi1EEENS4_ILi512EEEiEEENS4_ILi4096EEENS3_IJiiEEEEEEEENS_10ViewEngineINS_8smem_ptrIPN7cutlass6half_tEEEEEEEC2ERKSF_RKSM_)
$_ZN7cutlass13device_kernelIN5flash19enable_sm80_to_sm89INS1_16FlashAttnBwdSm80INS1_25CollectiveMainloopBwdSm80ILi2ELi2EN4cute5tupleIJNS5_1CILi128EEES8_NS7_ILi64EEEEEENS_6half_tEfNS_4arch4Sm80ELb1ELb0ELb1ELb1ELb1ELb0ELb0ELb0ELi2ELi4ELi4ELi4ELb0EEENS1_24CollectiveEpilogueBwdGQAISA_fSD_Li256ELb1ELb1EEENS1_25SingleTileBwdLPTSchedulerILb1ELi128ELb1EEEEEEEEEvNT_6ParamsE$_ZN4cute3eso3ESOILb0ELb0EJNS_6LayoutINS_5tupleIJNS3_IJNS_1CILi2EEES5_S5_EEES5_NS3_IJS5_S5_EEEEEENS3_IJNS3_IJNS4_ILi1EEENS4_ILi512EEEiEEENS4_ILi4096EEENS3_IJiiEEEEEEEENS_10ViewEngineINS_8smem_ptrIPN7cutlass6half_tEEEEEEEC2ERKSF_RKSM_:
        /* <DEDUP_REMOVED lines=8> */
        .type           $_ZN7cutlass13device_kernelIN5flash19enable_sm80_to_sm89INS1_16FlashAttnBwdSm80INS1_25CollectiveMainloopBwdSm80ILi2ELi2EN4cute5tupleIJNS5_1CILi128EEES8_NS7_ILi64EEEEEENS_6half_tEfNS_4arch4Sm80ELb1ELb0ELb1ELb1ELb1ELb0ELb0ELb0ELi2ELi4ELi4ELi4ELb0EEENS1_24CollectiveEpilogueBwdGQAISA_fSD_Li256ELb1ELb1EEENS1_25SingleTileBwdLPTSchedulerILb1ELi128ELb1EEEEEEEEEvNT_6ParamsE$_ZN4cute3eso3ESOILb0ELb0EJNS_6LayoutINS_5tupleIJNS3_IJNS_1CILi2EEES5_S5_EEES5_NS3_IJS5_S5_EEEEEENS3_IJNS3_IJNS4_ILi1EEENS4_ILi512EEEiEEENS4_ILi4096EEENS3_IJiiEEEEEEEEjEEC2ERKSF_RKj,@function
        .size           $_ZN7cutlass13device_kernelIN5flash19enable_sm80_to_sm89INS1_16FlashAttnBwdSm80INS1_25CollectiveMainloopBwdSm80ILi2ELi2EN4cute5tupleIJNS5_1CILi128EEES8_NS7_ILi64EEEEEENS_6half_tEfNS_4arch4Sm80ELb1ELb0ELb1ELb1ELb1ELb0ELb0ELb0ELi2ELi4ELi4ELi4ELb0EEENS1_24CollectiveEpilogueBwdGQAISA_fSD_Li256ELb1ELb1EEENS1_25SingleTileBwdLPTSchedulerILb1ELi128ELb1EEEEEEEEEvNT_6ParamsE$_ZN4cute3eso3ESOILb0ELb0EJNS_6LayoutINS_5tupleIJNS3_IJNS_1CILi2EEES5_S5_EEES5_NS3_IJS5_S5_EEEEEENS3_IJNS3_IJNS4_ILi1EEENS4_ILi512EEEiEEENS4_ILi4096EEENS3_IJiiEEEEEEEEjEEC2ERKSF_RKj,($_ZN7cutlass13device_kernelIN5flash19enable_sm80_to_sm89INS1_16FlashAttnBwdSm80INS1_25CollectiveMainloopBwdSm80ILi2ELi2EN4cute5tupleIJNS5_1CILi128EEES8_NS7_ILi64EEEEEENS_6half_tEfNS_4arch4Sm80ELb1ELb0ELb1ELb1ELb1ELb0ELb0ELb0ELi2ELi4ELi4ELi4ELb0EEENS1_24CollectiveEpilogueBwdGQAISA_fSD_Li256ELb1ELb1EEENS1_25SingleTileBwdLPTSchedulerILb1ELi128ELb1EEEEEEEEEvNT_6ParamsE$_ZN4cute3eso3ESOILb0ELb0EJNS_6LayoutINS_5tupleIJNS3_IJNS_1CILi8EEENS4_ILi1EEEEEENS3_IJNS4_ILi2EEEEEEEEENS3_IJNS3_IJS6_NS4_ILi0EEEEEENS3_IJiEEEEEEEENS_10ViewEngineINS_8smem_ptrIPN7cutlass6half_tEEEEEEEC2ERKSF_RKSM_ - $_ZN7cutlass13device_kernelIN5flash19enable_sm80_to_sm89INS1_16FlashAttnBwdSm80INS1_25CollectiveMainloopBwdSm80ILi2ELi2EN4cute5tupleIJNS5_1CILi128EEES8_NS7_ILi64EEEEEENS_6half_tEfNS_4arch4Sm80ELb1ELb0ELb1ELb1ELb1ELb0ELb0ELb0ELi2ELi4ELi4ELi4ELb0EEENS1_24CollectiveEpilogueBwdGQAISA_fSD_Li256ELb1ELb1EEENS1_25SingleTileBwdLPTSchedulerILb1ELi128ELb1EEEEEEEEEvNT_6ParamsE$_ZN4cute3eso3ESOILb0ELb0EJNS_6LayoutINS_5tupleIJNS3_IJNS_1CILi2EEES5_S5_EEES5_NS3_IJS5_S5_EEEEEENS3_IJNS3_IJNS4_ILi1EEENS4_ILi512EEEiEEENS4_ILi4096EEENS3_IJiiEEEEEEEEjEEC2ERKSF_RKj)
$_ZN7cutlass13device_kernelIN5flash19enable_sm80_to_sm89INS1_16FlashAttnBwdSm80INS1_25CollectiveMainloopBwdSm80ILi2ELi2EN4cute5tupleIJNS5_1CILi128EEES8_NS7_ILi64EEEEEENS_6half_tEfNS_4arch4Sm80ELb1ELb0ELb1ELb1ELb1ELb0ELb0ELb0ELi2ELi4ELi4ELi4ELb0EEENS1_24CollectiveEpilogueBwdGQAISA_fSD_Li256ELb1ELb1EEENS1_25SingleTileBwdLPTSchedulerILb1ELi128ELb1EEEEEEEEEvNT_6ParamsE$_ZN4cute3eso3ESOILb0ELb0EJNS_6LayoutINS_5tupleIJNS3_IJNS_1CILi2EEES5_S5_EEES5_NS3_IJS5_S5_EEEEEENS3_IJNS3_IJNS4_ILi1EEENS4_ILi512EEEiEEENS4_ILi4096EEENS3_IJiiEEEEEEEEjEEC2ERKSF_RKj:
        /* <DEDUP_REMOVED lines=10> */
        .type           $_ZN7cutlass13device_kernelIN5flash19enable_sm80_to_sm89INS1_16FlashAttnBwdSm80INS1_25CollectiveMainloopBwdSm80ILi2ELi2EN4cute5tupleIJNS5_1CILi128EEES8_NS7_ILi64EEEEEENS_6half_tEfNS_4arch4Sm80ELb1ELb0ELb1ELb1ELb1ELb0ELb0ELb0ELi2ELi4ELi4ELi4ELb0EEENS1_24CollectiveEpilogueBwdGQAISA_fSD_Li256ELb1ELb1EEENS1_25SingleTileBwdLPTSchedulerILb1ELi128ELb1EEEEEEEEEvNT_6ParamsE$_ZN4cute3eso3ESOILb0ELb0EJNS_6LayoutINS_5tupleIJNS3_IJNS_1CILi8EEENS4_ILi1EEEEEENS3_IJNS4_ILi2EEEEEEEEENS3_IJNS3_IJS6_NS4_ILi0EEEEEENS3_IJiEEEEEEEENS_10ViewEngineINS_8smem_ptrIPN7cutlass6half_tEEEEEEEC2ERKSF_RKSM_,@function
        .size           $_ZN7cutlass13device_kernelIN5flash19enable_sm80_to_sm89INS1_16FlashAttnBwdSm80INS1_25CollectiveMainloopBwdSm80ILi2ELi2EN4cute5tupleIJNS5_1CILi128EEES8_NS7_ILi64EEEEEENS_6half_tEfNS_4arch4Sm80ELb1ELb0ELb1ELb1ELb1ELb0ELb0ELb0ELi2ELi4ELi4ELi4ELb0EEENS1_24CollectiveEpilogueBwdGQAISA_fSD_Li256ELb1ELb1EEENS1_25SingleTileBwdLPTSchedulerILb1ELi128ELb1EEEEEEEEEvNT_6ParamsE$_ZN4cute3eso3ESOILb0ELb0EJNS_6LayoutINS_5tupleIJNS3_IJNS_1CILi8EEENS4_ILi1EEEEEENS3_IJNS4_ILi2EEEEEEEEENS3_IJNS3_IJS6_NS4_ILi0EEEEEENS3_IJiEEEEEEEENS_10ViewEngineINS_8smem_ptrIPN7cutlass6half_tEEEEEEEC2ERKSF_RKSM_,($_ZN7cutlass13device_kernelIN5flash19enable_sm80_to_sm89INS1_16FlashAttnBwdSm80INS1_25CollectiveMainloopBwdSm80ILi2ELi2EN4cute5tupleIJNS5_1CILi128EEES8_NS7_ILi64EEEEEENS_6half_tEfNS_4arch4Sm80ELb1ELb0ELb1ELb1ELb1ELb0ELb0ELb0ELi2ELi4ELi4ELi4ELb0EEENS1_24CollectiveEpilogueBwdGQAISA_fSD_Li256ELb1ELb1EEENS1_25SingleTileBwdLPTSchedulerILb1ELi128ELb1EEEEEEEEEvNT_6ParamsE$_ZN4cute3eso3ESOILb0ELb0EJNS_6LayoutINS_5tupleIJNS3_IJNS_1CILi8EEENS4_ILi1EEEEEENS4_ILi2EEEEEENS3_IJNS3_IJS6_NS4_ILi0EEEEEEiEEEEENS_10ViewEngineINS_8smem_ptrIPN7cutlass6half_tEEEEEEEC2ERKSD_RKSK_ - $_ZN7cutlass13device_kernelIN5flash19enable_sm80_to_sm89INS1_16FlashAttnBwdSm80INS1_25CollectiveMainloopBwdSm80ILi2ELi2EN4cute5tupleIJNS5_1CILi128EEES8_NS7_ILi64EEEEEENS_6half_tEfNS_4arch4Sm80ELb1ELb0ELb1ELb1ELb1ELb0ELb0ELb0ELi2ELi4ELi4ELi4ELb0EEENS1_24CollectiveEpilogueBwdGQAISA_fSD_Li256ELb1ELb1EEENS1_25SingleTileBwdLPTSchedulerILb1ELi128ELb1EEEEEEEEEvNT_6ParamsE$_ZN4cute3eso3ESOILb0ELb0EJNS_6LayoutINS_5tupleIJNS3_IJNS_1CILi8EEENS4_ILi1EEEEEENS3_IJNS4_ILi2EEEEEEEEENS3_IJNS3_IJS6_NS4_ILi0EEEEEENS3_IJiEEEEEEEENS_10ViewEngineINS_8smem_ptrIPN7cutlass6half_tEEEEEEEC2ERKSF_RKSM_)
$_ZN7cutlass13device_kernelIN5flash19enable_sm80_to_sm89INS1_16FlashAttnBwdSm80INS1_25CollectiveMainloopBwdSm80ILi2ELi2EN4cute5tupleIJNS5_1CILi128EEES8_NS7_ILi64EEEEEENS_6half_tEfNS_4arch4Sm80ELb1ELb0ELb1ELb1ELb1ELb0ELb0ELb0ELi2ELi4ELi4ELi4ELb0EEENS1_24CollectiveEpilogueBwdGQAISA_fSD_Li256ELb1ELb1EEENS1_25SingleTileBwdLPTSchedulerILb1ELi128ELb1EEEEEEEEEvNT_6ParamsE$_ZN4cute3eso3ESOILb0ELb0EJNS_6LayoutINS_5tupleIJNS3_IJNS_1CILi8EEENS4_ILi1EEEEEENS3_IJNS4_ILi2EEEEEEEEENS3_IJNS3_IJS6_NS4_ILi0EEEEEENS3_IJiEEEEEEEENS_10ViewEngineINS_8smem_ptrIPN7cutlass6half_tEEEEEEEC2ERKSF_RKSM_:
[----:B------:R-:W-:Y:S02]  /*6940*/  IADD3 R37, R83, -c[0x0][0x20], RZ ;  /* 0x8000080053257a10 */ /* 0x000fe40007ffe0ff */
[----:B------:R-:W-:-:S03]  /*6950*/  IADD3 R36, R84, -c[0x0][0x20], RZ ;  /* 0x8000080054247a10 */ /* 0x000fc60007ffe0ff */
[----:B------:R1:W-:Y:S04]  /*6960*/  STL [R37], R40 ;  /* 0x0000002825007387 */ /* 0x0003e80000100800 */
[----:B------:R-:W2:Y:S01]  /*6970*/  LDL.64 R42, [R36] ;  /* 0x00000000242a7983 */ /* 0x000ea20000100a00 */
[----:B------:R-:W-:-:S03]  /*6980*/  IMAD.MOV.U32 R39, RZ, RZ, 0x0 ;  /* 0x00000000ff277424 */ /* 0x000fc600078e00ff */
[----:B--2---:R1:W-:Y:S01]  /*6990*/  STL.64 [R37+0x8], R42 ;  /* 0x0000082a25007387 */ /* 0x0043e20000100a00 */
[----:B------:R-:W-:Y:S05]  /*69a0*/  RET.REL.NODEC R38 `(_ZN7cutlass13device_kernelIN5flash19enable_sm80_to_sm89INS1_16FlashAttnBwdSm80INS1_25CollectiveMainloopBwdSm80ILi2ELi2EN4cute5tupleIJNS5_1CILi128EEES8_NS7_ILi64EEEEEENS_6half_tEfNS_4arch4Sm80ELb1ELb0ELb1ELb1ELb1ELb0ELb0ELb0ELi2ELi4ELi4ELi4ELb0EEENS1_24CollectiveEpilogueBwdGQAISA_fSD_Li256ELb1ELb1EEENS1_25SingleTileBwdLPTSchedulerILb1ELi128ELb1EEEEEEEEEvNT_6ParamsE) ;  /* 0xffff965026007950 */ /* 0x000fea0003c3ffff */
        .type           $_ZN7cutlass13device_kernelIN5flash19enable_sm80_to_sm89INS1_16FlashAttnBwdSm80INS1_25CollectiveMainloopBwdSm80ILi2ELi2EN4cute5tupleIJNS5_1CILi128EEES8_NS7_ILi64EEEEEENS_6half_tEfNS_4arch4Sm80ELb1ELb0ELb1ELb1ELb1ELb0ELb0ELb0ELi2ELi4ELi4ELi4ELb0EEENS1_24CollectiveEpilogueBwdGQAISA_fSD_Li256ELb1ELb1EEENS1_25SingleTileBwdLPTSchedulerILb1ELi128ELb1EEEEEEEEEvNT_6ParamsE$_ZN4cute3eso3ESOILb0ELb0EJNS_6LayoutINS_5tupleIJNS3_IJNS_1CILi8EEENS4_ILi1EEEEEENS4_ILi2EEEEEENS3_IJNS3_IJS6_NS4_ILi0EEEEEEiEEEEENS_10ViewEngineINS_8smem_ptrIPN7cutlass6half_tEEEEEEEC2ERKSD_RKSK_,@function
        .size           $_ZN7cutlass13device_kernelIN5flash19enable_sm80_to_sm89INS1_16FlashAttnBwdSm80INS1_25CollectiveMainloopBwdSm80ILi2ELi2EN4cute5tupleIJNS5_1CILi128EEES8_NS7_ILi64EEEEEENS_6half_tEfNS_4arch4Sm80ELb1ELb0ELb1ELb1ELb1ELb0ELb0ELb0ELi2ELi4ELi4ELi4ELb0EEENS1_24CollectiveEpilogueBwdGQAISA_fSD_Li256ELb1ELb1EEENS1_25SingleTileBwdLPTSchedulerILb1ELi128ELb1EEEEEEEEEvNT_6ParamsE$_ZN4cute3eso3ESOILb0ELb0EJNS_6LayoutINS_5tupleIJNS3_IJNS_1CILi8EEENS4_ILi1EEEEEENS4_ILi2EEEEEENS3_IJNS3_IJS6_NS4_ILi0EEEEEEiEEEEENS_10ViewEngineINS_8smem_ptrIPN7cutlass6half_tEEEEEEEC2ERKSD_RKSK_,($_ZN7cutlass13device_kernelIN5flash19enable_sm80_to_sm89INS1_16FlashAttnBwdSm80INS1_25CollectiveMainloopBwdSm80ILi2ELi2EN4cute5tupleIJNS5_1CILi128EEES8_NS7_ILi64EEEEEENS_6half_tEfNS_4arch4Sm80ELb1ELb0ELb1ELb1ELb1ELb0ELb0ELb0ELi2ELi4ELi4ELi4ELb0EEENS1_24CollectiveEpilogueBwdGQAISA_fSD_Li256ELb1ELb1EEENS1_25SingleTileBwdLPTSchedulerILb1ELi128ELb1EEEEEEEEEvNT_6ParamsE$_ZN4cute3eso3ESOILb0ELb0EJNS_6LayoutINS_5tupleIJNS3_IJNS_1CILi8EEENS4_ILi1EEEEEENS4_ILi2EEEEEENS3_IJNS3_IJS6_NS4_ILi0EEEEEEiEEEEEiEEC2ERKSD_RKi - $_ZN7cutlass13device_kernelIN5flash19enable_sm80_to_sm89INS1_16FlashAttnBwdSm80INS1_25CollectiveMainloopBwdSm80ILi2ELi2EN4cute5tupleIJNS5_1CILi128EEES8_NS7_ILi64EEEEEENS_6half_tEfNS_4arch4Sm80ELb1ELb0ELb1ELb1ELb1ELb0ELb0ELb0ELi2ELi4ELi4ELi4ELb0EEENS1_24CollectiveEpilogueBwdGQAISA_fSD_Li256ELb1ELb1EEENS1_25SingleTileBwdLPTSchedulerILb1ELi128ELb1EEEEEEEEEvNT_6ParamsE$_ZN4cute3eso3ESOILb0ELb0EJNS_6LayoutINS_5tupleIJNS3_IJNS_1CILi8EEENS4_ILi1EEEEEENS4_ILi2EEEEEENS3_IJNS3_IJS6_NS4_ILi0EEEEEEiEEEEENS_10ViewEngineINS_8smem_ptrIPN7cutlass6half_tEEEEEEEC2ERKSD_RKSK_)
$_ZN7cutlass13device_kernelIN5flash19enable_sm80_to_sm89INS1_16FlashAttnBwdSm80INS1_25CollectiveMainloopBwdSm80ILi2ELi2EN4cute5tupleIJNS5_1CILi128EEES8_NS7_ILi64EEEEEENS_6half_tEfNS_4arch4Sm80ELb1ELb0ELb1ELb1ELb1ELb0ELb0ELb0ELi2ELi4ELi4ELi4ELb0EEENS1_24CollectiveEpilogueBwdGQAISA_fSD_Li256ELb1ELb1EEENS1_25SingleTileBwdLPTSchedulerILb1ELi128ELb1EEEEEEEEEvNT_6ParamsE$_ZN4cute3eso3ESOILb0ELb0EJNS_6LayoutINS_5tupleIJNS3_IJNS_1CILi8EEENS4_ILi1EEEEEENS4_ILi2EEEEEENS3_IJNS3_IJS6_NS4_ILi0EEEEEEiEEEEENS_10ViewEngineINS_8smem_ptrIPN7cutlass6half_tEEEEEEEC2ERKSD_RKSK_:
[----:B------:R-:W-:Y:S02]  /*69b0*/  IADD3 R3, R83, -c[0x0][0x20], RZ ;  /* 0x8000080053037a10 */ /* 0x000fe40007ffe0ff */
[----:B------:R-:W-:-:S03]  /*69c0*/  IADD3 R2, R84, -c[0x0][0x20], RZ ;  /* 0x8000080054027a10 */ /* 0x000fc60007ffe0ff */
[----:B------:R1:W-:Y:S04]  /*69d0*/  STL [R3], R36 ;  /* 0x0000002403007387 */ /* 0x0003e80000100800 */
[----:B------:R-:W2:Y:S01]  /*69e0*/  LDL.64 R42, [R2] ;  /* 0x00000000022a7983 */ /* 0x000ea20000100a00 */
[----:B------:R-:W-:-:S03]  /*69f0*/  IMAD.MOV.U32 R39, RZ, RZ, 0x0 ;  /* 0x00000000ff277424 */ /* 0x000fc600078e00ff */
[----:B--2---:R1:W-:Y:S01]  /*6a00*/  STL.64 [R3+0x8], R42 ;  /* 0x0000082a03007387 */ /* 0x0043e20000100a00 */
[----:B------:R-:W-:Y:S05]  /*6a10*/  RET.REL.NODEC R38 `(_ZN7cutlass13device_kernelIN5flash19enable_sm80_to_sm89INS1_16FlashAttnBwdSm80INS1_25CollectiveMainloopBwdSm80ILi2ELi2EN4cute5tupleIJNS5_1CILi128EEES8_NS7_ILi64EEEEEENS_6half_tEfNS_4arch4Sm80ELb1ELb0ELb1ELb1ELb1ELb0ELb0ELb0ELi2ELi4ELi4ELi4ELb0EEENS1_24CollectiveEpilogueBwdGQAISA_fSD_Li256ELb1ELb1EEENS1_25SingleTileBwdLPTSchedulerILb1ELi128ELb1EEEEEEEEEvNT_6ParamsE) ;  /* 0xffff95e026007950 */ /* 0x000fea0003c3ffff */
        .type           $_ZN7cutlass13device_kernelIN5flash19enable_sm80_to_sm89INS1_16FlashAttnBwdSm80INS1_25CollectiveMainloopBwdSm80ILi2ELi2EN4cute5tupleIJNS5_1CILi128EEES8_NS7_ILi64EEEEEENS_6half_tEfNS_4arch4Sm80ELb1ELb0ELb1ELb1ELb1ELb0ELb0ELb0ELi2ELi4ELi4ELi4ELb0EEENS1_24CollectiveEpilogueBwdGQAISA_fSD_Li256ELb1ELb1EEENS1_25SingleTileBwdLPTSchedulerILb1ELi128ELb1EEEEEEEEEvNT_6ParamsE$_ZN4cute3eso3ESOILb0ELb0EJNS_6LayoutINS_5tupleIJNS3_IJNS_1CILi8EEENS4_ILi1EEEEEENS4_ILi2EEEEEENS3_IJNS3_IJS6_NS4_ILi0EEEEEEiEEEEEiEEC2ERKSD_RKi,@function
        .size           $_ZN7cutlass13device_kernelIN5flash19enable_sm80_to_sm89INS1_16FlashAttnBwdSm80INS1_25CollectiveMainloopBwdSm80ILi2ELi2EN4cute5tupleIJNS5_1CILi128EEES8_NS7_ILi64EEEEEENS_6half_tEfNS_4arch4Sm80ELb1ELb0ELb1ELb1ELb1ELb0ELb0ELb0ELi2ELi4ELi4ELi4ELb0EEENS1_24CollectiveEpilogueBwdGQAISA_fSD_Li256ELb1ELb1EEENS1_25SingleTileBwdLPTSchedulerILb1ELi128ELb1EEEEEEEEEvNT_6ParamsE$_ZN4cute3eso3ESOILb0ELb0EJNS_6LayoutINS_5tupleIJNS3_IJNS_1CILi8EEENS4_ILi1EEEEEENS4_ILi2EEEEEENS3_IJNS3_IJS6_NS4_ILi0EEEEEEiEEEEEiEEC2ERKSD_RKi,($_ZN7cutlass13device_kernelIN5flash19enable_sm80_to_sm89INS1_16FlashAttnBwdSm80INS1_25CollectiveMainloopBwdSm80ILi2ELi2EN4cute5tupleIJNS5_1CILi128EEES8_NS7_ILi64EEEEEENS_6half_tEfNS_4arch4Sm80ELb1ELb0ELb1ELb1ELb1ELb0ELb0ELb0ELi2ELi4ELi4ELi4ELb0EEENS1_24CollectiveEpilogueBwdGQAISA_fSD_Li256ELb1ELb1EEENS1_25SingleTileBwdLPTSchedulerILb1ELi128ELb1EEEEEEEEEvNT_6ParamsE$_ZN4cute3eso3ESOILb0ELb0EJNS_6LayoutINS_5tupleIJNS3_IJNS_1CILi8EEENS4_ILi1EEEEEENS4_ILi2EEENS3_IJS8_S8_EEEEEENS3_IJNS3_IJS6_NS4_ILi0EEEEEENS4_ILi4096EEENS3_IJiiEEEEEEEENS_10ViewEngineINS_8smem_ptrIPN7cutlass6half_tEEEEEEEC2ERKSG_RKSN_ - $_ZN7cutlass13device_kernelIN5flash19enable_sm80_to_sm89INS1_16FlashAttnBwdSm80INS1_25CollectiveMainloopBwdSm80ILi2ELi2EN4cute5tupleIJNS5_1CILi128EEES8_NS7_ILi64EEEEEENS_6half_tEfNS_4arch4Sm80ELb1ELb0ELb1ELb1ELb1ELb0ELb0ELb0ELi2ELi4ELi4ELi4ELb0EEENS1_24CollectiveEpilogueBwdGQAISA_fSD_Li256ELb1ELb1EEENS1_25SingleTileBwdLPTSchedulerILb1ELi128ELb1EEEEEEEEEvNT_6ParamsE$_ZN4cute3eso3ESOILb0ELb0EJNS_6LayoutINS_5tupleIJNS3_IJNS_1CILi8EEENS4_ILi1EEEEEENS4_ILi2EEEEEENS3_IJNS3_IJS6_NS4_ILi0EEEEEEiEEEEEiEEC2ERKSD_RKi)
$_ZN7cutlass13device_kernelIN5flash19enable_sm80_to_sm89INS1_16FlashAttnBwdSm80INS1_25CollectiveMainloopBwdSm80ILi2ELi2EN4cute5tupleIJNS5_1CILi128EEES8_NS7_ILi64EEEEEENS_6half_tEfNS_4arch4Sm80ELb1ELb0ELb1ELb1ELb1ELb0ELb0ELb0ELi2ELi4ELi4ELi4ELb0EEENS1_24CollectiveEpilogueBwdGQAISA_fSD_Li256ELb1ELb1EEENS1_25SingleTileBwdLPTSchedulerILb1ELi128ELb1EEEEEEEEEvNT_6ParamsE$_ZN4cute3eso3ESOILb0ELb0EJNS_6LayoutINS_5tupleIJNS3_IJNS_1CILi8EEENS4_ILi1EEEEEENS4_ILi2EEEEEENS3_IJNS3_IJS6_NS4_ILi0EEEEEEiEEEEEiEEC2ERKSD_RKi:
[----:B------:R-:W-:Y:S02]  /*6a20*/  IADD3 R3, R83, -c[0x0][0x20], RZ ;  /* 0x8000080053037a10 */ /* 0x000fe40007ffe0ff */
[----:B------:R-:W-:-:S03]  /*6a30*/  IADD3 R2, R84, -c[0x0][0x20], RZ ;  /* 0x8000080054027a10 */ /* 0x000fc60007ffe0ff */
[----:B------:R1:W-:Y:S04]  /*6a40*/  STL [R3], R38 ;  /* 0x0000002603007387 */ /* 0x0003e80000100800 */
[----:B------:R-:W2:Y:S01]  /*6a50*/  LDL R2, [R2] ;  /* 0x0000000002027983 */ /* 0x000ea20000100800 */
[----:B------:R-:W-:-:S03]  /*6a60*/  IMAD.MOV.U32 R37, RZ, RZ, 0x0 ;  /* 0x00000000ff257424 */ /* 0x000fc600078e00ff */
[----:B--2---:R1:W-:Y:S01]  /*6a70*/  STL [R3+0x4], R2 ;  /* 0x0000040203007387 */ /* 0x0043e20000100800 */
[----:B------:R-:W-:Y:S05]  /*6a80*/  RET.REL.NODEC R36 `(_ZN7cutlass13device_kernelIN5flash19enable_sm80_to_sm89INS1_16FlashAttnBwdSm80INS1_25CollectiveMainloopBwdSm80ILi2ELi2EN4cute5tupleIJNS5_1CILi128EEES8_NS7_ILi64EEEEEENS_6half_tEfNS_4arch4Sm80ELb1ELb0ELb1ELb1ELb1ELb0ELb0ELb0ELi2ELi4ELi4ELi4ELb0EEENS1_24CollectiveEpilogueBwdGQAISA_fSD_Li256ELb1ELb1EEENS1_25SingleTileBwdLPTSchedulerILb1ELi128ELb1EEEEEEEEEvNT_6ParamsE) ;  /* 0xffff957024007950 */ /* 0x000fea0003c3ffff */
        .type           $_ZN7cutlass13device_kernelIN5flash19enable_sm80_to_sm89INS1_16FlashAttnBwdSm80INS1_25CollectiveMainloopBwdSm80ILi2ELi2EN4cute5tupleIJNS5_1CILi128EEES8_NS7_ILi64EEEEEENS_6half_tEfNS_4arch4Sm80ELb1ELb0ELb1ELb1ELb1ELb0ELb0ELb0ELi2ELi4ELi4ELi4ELb0EEENS1_24CollectiveEpilogueBwdGQAISA_fSD_Li256ELb1ELb1EEENS1_25SingleTileBwdLPTSchedulerILb1ELi128ELb1EEEEEEEEEvNT_6ParamsE$_ZN4cute3eso3ESOILb0ELb0EJNS_6LayoutINS_5tupleIJNS3_IJNS_1CILi8EEENS4_ILi1EEEEEENS4_ILi2EEENS3_IJS8_S8_EEEEEENS3_IJNS3_IJS6_NS4_ILi0EEEEEENS4_ILi4096EEENS3_IJiiEEEEEEEENS_10ViewEngineINS_8smem_ptrIPN7cutlass6half_tEEEEEEEC2ERKSG_RKSN_,@function
        .size           $_ZN7cutlass13device_kernelIN5flash19enable_sm80_to_sm89INS1_16FlashAttnBwdSm80INS1_25CollectiveMainloopBwdSm80ILi2ELi2EN4cute5tupleIJNS5_1CILi128EEES8_NS7_ILi64EEEEEENS_6half_tEfNS_4arch4Sm80ELb1ELb0ELb1ELb1ELb1ELb0ELb0ELb0ELi2ELi4ELi4ELi4ELb0EEENS1_24CollectiveEpilogueBwdGQAISA_fSD_Li256ELb1ELb1EEENS1_25SingleTileBwdLPTSchedulerILb1ELi128ELb1EEEEEEEEEvNT_6ParamsE$_ZN4cute3eso3ESOILb0ELb0EJNS_6LayoutINS_5tupleIJNS3_IJNS_1CILi8EEENS4_ILi1EEEEEENS4_ILi2EEENS3_IJS8_S8_EEEEEENS3_IJNS3_IJS6_NS4_ILi0EEEEEENS4_ILi4096EEENS3_IJiiEEEEEEEENS_10ViewEngineINS_8smem_ptrIPN7cutlass6half_tEEEEEEEC2ERKSG_RKSN_,($_ZN7cutlass13device_kernelIN5flash19enable_sm80_to_sm89INS1_16FlashAttnBwdSm80INS1_25CollectiveMainloopBwdSm80ILi2ELi2EN4cute5tupleIJNS5_1CILi128EEES8_NS7_ILi64EEEEEENS_6half_tEfNS_4arch4Sm80ELb1ELb0ELb1ELb1ELb1ELb0ELb0ELb0ELi2ELi4ELi4ELi4ELb0EEENS1_24CollectiveEpilogueBwdGQAISA_fSD_Li256ELb1ELb1EEENS1_25SingleTileBwdLPTSchedulerILb1ELi128ELb1EEEEEEEEEvNT_6ParamsE$_ZN4cute3eso3ESOILb0ELb0EJNS_6LayoutINS_5tupleIJNS3_IJNS_1CILi8EEENS4_ILi1EEEEEENS4_ILi2EEENS3_IJS8_S8_EEEEEENS3_IJNS3_IJS6_NS4_ILi0EEEEEENS4_ILi4096EEENS3_IJiiEEEEEEEEiEEC2ERKSG_RKi - $_ZN7cutlass13device_kernelIN5flash19enable_sm80_to_sm89INS1_16FlashAttnBwdSm80INS1_25CollectiveMainloopBwdSm80ILi2ELi2EN4cute5tupleIJNS5_1CILi128EEES8_NS7_ILi64EEEEEENS_6half_tEfNS_4arch4Sm80ELb1ELb0ELb1ELb1ELb1ELb0ELb0ELb0ELi2ELi4ELi4ELi4ELb0EEENS1_24CollectiveEpilogueBwdGQAISA_fSD_Li256ELb1ELb1EEENS1_25SingleTileBwdLPTSchedulerILb1ELi128ELb1EEEEEEEEEvNT_6ParamsE$_ZN4cute3eso3ESOILb0ELb0EJNS_6LayoutINS_5tupleIJNS3_IJNS_1CILi8EEENS4_ILi1EEEEEENS4_ILi2EEENS3_IJS8_S8_EEEEEENS3_IJNS3_IJS6_NS4_ILi0EEEEEENS4_ILi4096EEENS3_IJiiEEEEEEEENS_10ViewEngineINS_8smem_ptrIPN7cutlass6half_tEEEEEEEC2ERKSG_RKSN_)
$_ZN7cutlass13device_kernelIN5flash19enable_sm80_to_sm89INS1_16FlashAttnBwdSm80INS1_25CollectiveMainloopBwdSm80ILi2ELi2EN4cute5tupleIJNS5_1CILi128EEES8_NS7_ILi64EEEEEENS_6half_tEfNS_4arch4Sm80ELb1ELb0ELb1ELb1ELb1ELb0ELb0ELb0ELi2ELi4ELi4ELi4ELb0EEENS1_24CollectiveEpilogueBwdGQAISA_fSD_Li256ELb1ELb1EEENS1_25SingleTileBwdLPTSchedulerILb1ELi128ELb1EEEEEEEEEvNT_6ParamsE$_ZN4cute3eso3ESOILb0ELb0EJNS_6LayoutINS_5tupleIJNS3_IJNS_1CILi8EEENS4_ILi1EEEEEENS4_ILi2EEENS3_IJS8_S8_EEEEEENS3_IJNS3_IJS6_NS4_ILi0EEEEEENS4_ILi4096EEENS3_IJiiEEEEEEEENS_10ViewEngineINS_8smem_ptrIPN7cutlass6half_tEEEEEEEC2ERKSG_RKSN_:
[----:B------:R-:W-:Y:S02]  /*6a90*/  IADD3 R3, R60, -c[0x0][0x20], RZ ;  /* 0x800008003c037a10 */ /* 0x000fe40007ffe0ff */
[----:B------:R-:W-:-:S03]  /*6aa0*/  IADD3 R2, R59, -c[0x0][0x20], RZ ;  /* 0x800008003b027a10 */ /* 0x000fc60007ffe0ff */
[----:B------:R1:W-:Y:S04]  /*6ab0*/  STL.64 [R3], R4 ;  /* 0x0000000403007387 */ /* 0x0003e80000100a00 */
[----:B------:R-:W2:Y:S01]  /*6ac0*/  LDL.64 R12, [R2] ;  /* 0x00000000020c7983 */ /* 0x000ea20000100a00 */
[----:B------:R-:W-:-:S03]  /*6ad0*/  IMAD.MOV.U32 R7, RZ, RZ, 0x0 ;  /* 0x00000000ff077424 */ /* 0x000fc600078e00ff */
[----:B--2---:R1:W-:Y:S01]  /*6ae0*/  STL.64 [R3+0x8], R12 ;  /* 0x0000080c03007387 */ /* 0x0043e20000100a00 */
[----:B------:R-:W-:Y:S05]  /*6af0*/  RET.REL.NODEC R6 `(_ZN7cutlass13device_kernelIN5flash19enable_sm80_to_sm89INS1_16FlashAttnBwdSm80INS1_25CollectiveMainloopBwdSm80ILi2ELi2EN4cute5tupleIJNS5_1CILi128EEES8_NS7_ILi64EEEEEENS_6half_tEfNS_4arch4Sm80ELb1ELb0ELb1ELb1ELb1ELb0ELb0ELb0ELi2ELi4ELi4ELi4ELb0EEENS1_24CollectiveEpilogueBwdGQAISA_fSD_Li256ELb1ELb1EEENS1_25SingleTileBwdLPTSchedulerILb1ELi128ELb1EEEEEEEEEvNT_6ParamsE) ;  /* 0xffff950006007950 */ /* 0x000fea0003c3ffff */
        .type           $_ZN7cutlass13device_kernelIN5flash19enable_sm80_to_sm89INS1_16FlashAttnBwdSm80INS1_25CollectiveMainloopBwdSm80ILi2ELi2EN4cute5tupleIJNS5_1CILi128EEES8_NS7_ILi64EEEEEENS_6half_tEfNS_4arch4Sm80ELb1ELb0ELb1ELb1ELb1ELb0ELb0ELb0ELi2ELi4ELi4ELi4ELb0EEENS1_24CollectiveEpilogueBwdGQAISA_fSD_Li256ELb1ELb1EEENS1_25SingleTileBwdLPTSchedulerILb1ELi128ELb1EEEEEEEEEvNT_6ParamsE$_ZN4cute3eso3ESOILb0ELb0EJNS_6LayoutINS_5tupleIJNS3_IJNS_1CILi8EEENS4_ILi1EEEEEENS4_ILi2EEENS3_IJS8_S8_EEEEEENS3_IJNS3_IJS6_NS4_ILi0EEEEEENS4_ILi4096EEENS3_IJiiEEEEEEEEiEEC2ERKSG_RKi,@function
        .size           $_ZN7cutlass13device_kernelIN5flash19enable_sm80_to_sm89INS1_16FlashAttnBwdSm80INS1_25CollectiveMainloopBwdSm80ILi2ELi2EN4cute5tupleIJNS5_1CILi128EEES8_NS7_ILi64EEEEEENS_6half_tEfNS_4arch4Sm80ELb1ELb0ELb1ELb1ELb1ELb0ELb0ELb0ELi2ELi4ELi4ELi4ELb0EEENS1_24CollectiveEpilogueBwdGQAISA_fSD_Li256ELb1ELb1EEENS1_25SingleTileBwdLPTSchedulerILb1ELi128ELb1EEEEEEEEEvNT_6ParamsE$_ZN4cute3eso3ESOILb0ELb0EJNS_6LayoutINS_5tupleIJNS3_IJNS_1CILi8EEENS4_ILi1EEEEEENS4_ILi2EEENS3_IJS8_S8_EEEEEENS3_IJNS3_IJS6_NS4_ILi0EEEEEENS4_ILi4096EEENS3_IJiiEEEEEEEEiEEC2ERKSG_RKi,($_ZN7cutlass13device_kernelIN5flash19enable_sm80_to_sm89INS1_16FlashAttnBwdSm80INS1_25CollectiveMainloopBwdSm80ILi2ELi2EN4cute5tupleIJNS5_1CILi128EEES8_NS7_ILi64EEEEEENS_6half_tEfNS_4arch4Sm80ELb1ELb0ELb1ELb1ELb1ELb0ELb0ELb0ELi2ELi4ELi4ELi4ELb0EEENS1_24CollectiveEpilogueBwdGQAISA_fSD_Li256ELb1ELb1EEENS1_25SingleTileBwdLPTSchedulerILb1ELi128ELb1EEEEEEEEEvNT_6ParamsE$_ZN4cute3eso3ESOILb0ELb0EJNS_6LayoutINS_5tupleIJNS3_IJNS_1CILi8EEENS4_ILi1EEEEEENS4_ILi2EEES5_EEENS3_IJNS3_IJS6_NS4_ILi0EEEEEEiNS4_ILi1024EEEEEEEENS_10ViewEngineINS_8smem_ptrIPN7cutlass6half_tEEEEEEEC2ERKSE_RKSL_ - $_ZN7cutlass13device_kernelIN5flash19enable_sm80_to_sm89INS1_16FlashAttnBwdSm80INS1_25CollectiveMainloopBwdSm80ILi2ELi2EN4cute5tupleIJNS5_1CILi128EEES8_NS7_ILi64EEEEEENS_6half_tEfNS_4arch4Sm80ELb1ELb0ELb1ELb1ELb1ELb0ELb0ELb0ELi2ELi4ELi4ELi4ELb0EEENS1_24CollectiveEpilogueBwdGQAISA_fSD_Li256ELb1ELb1EEENS1_25SingleTileBwdLPTSchedulerILb1ELi128ELb1EEEEEEEEEvNT_6ParamsE$_ZN4cute3eso3ESOILb0ELb0EJNS_6LayoutINS_5tupleIJNS3_IJNS_1CILi8EEENS4_ILi1EEEEEENS4_ILi2EEENS3_IJS8_S8_EEEEEENS3_IJNS3_IJS6_NS4_ILi0EEEEEENS4_ILi4096EEENS3_IJiiEEEEEEEEiEEC2ERKSG_RKi)
$_ZN7cutlass13device_kernelIN5flash19enable_sm80_to_sm89INS1_16FlashAttnBwdSm80INS1_25CollectiveMainloopBwdSm80ILi2ELi2EN4cute5tupleIJNS5_1CILi128EEES8_NS7_ILi64EEEEEENS_6half_tEfNS_4arch4Sm80ELb1ELb0ELb1ELb1ELb1ELb0ELb0ELb0ELi2ELi4ELi4ELi4ELb0EEENS1_24CollectiveEpilogueBwdGQAISA_fSD_Li256ELb1ELb1EEENS1_25SingleTileBwdLPTSchedulerILb1ELi128ELb1EEEEEEEEEvNT_6ParamsE$_ZN4cute3eso3ESOILb0ELb0EJNS_6LayoutINS_5tupleIJNS3_IJNS_1CILi8EEENS4_ILi1EEEEEENS4_ILi2EEENS3_IJS8_S8_EEEEEENS3_IJNS3_IJS6_NS4_ILi0EEEEEENS4_ILi4096EEENS3_IJiiEEEEEEEEiEEC2ERKSG_RKi:
[----:B------:R-:W-:Y:S02]  /*6b00*/  IADD3 R5, R60, -c[0x0][0x20], RZ ;  /* 0x800008003c057a10 */ /* 0x000fe40007ffe0ff */
[----:B------:R-:W-:-:S03]  /*6b10*/  IADD3 R4, R59, -c[0x0][0x20], RZ ;  /* 0x800008003b047a10 */ /* 0x000fc60007ffe0ff */
[----:B------:R1:W-:Y:S04]  /*6b20*/  STL [R5], R2 ;  /* 0x0000000205007387 */ /* 0x0003e80000100800 */
[----:B------:R1:W-:Y:S04]  /*6b30*/  STL [R5+0x4], R3 ;  /* 0x0000040305007387 */ /* 0x0003e80000100800 */
[----:B------:R-:W2:Y:S01]  /*6b40*/  LDL R4, [R4] ;  /* 0x0000000004047983 */ /* 0x000ea20000100800 */
[----:B------:R-:W-:-:S03]  /*6b50*/  IMAD.MOV.U32 R7, RZ, RZ, 0x0 ;  /* 0x00000000ff077424 */ /* 0x000fc600078e00ff */
[----:B--2---:R1:W-:Y:S01]  /*6b60*/  STL [R5+0x8], R4 ;  /* 0x0000080405007387 */ /* 0x0043e20000100800 */
[----:B------:R-:W-:Y:S05]  /*6b70*/  RET.REL.NODEC R6 `(_ZN7cutlass13device_kernelIN5flash19enable_sm80_to_sm89INS1_16FlashAttnBwdSm80INS1_25CollectiveMainloopBwdSm80ILi2ELi2EN4cute5tupleIJNS5_1CILi128EEES8_NS7_ILi64EEEEEENS_6half_tEfNS_4arch4Sm80ELb1ELb0ELb1ELb1ELb1ELb0ELb0ELb0ELi2ELi4ELi4ELi4ELb0EEENS1_24CollectiveEpilogueBwdGQAISA_fSD_Li256ELb1ELb1EEENS1_25SingleTileBwdLPTSchedulerILb1ELi128ELb1EEEEEEEEEvNT_6ParamsE) ;  /* 0xffff948006007950 */ /* 0x000fea0003c3ffff */
        .type           $_ZN7cutlass13device_kernelIN5flash19enable_sm80_to_sm89INS1_16FlashAttnBwdSm80INS1_25CollectiveMainloopBwdSm80ILi2ELi2EN4cute5tupleIJNS5_1CILi128EEES8_NS7_ILi64EEEEEENS_6half_tEfNS_4arch4Sm80ELb1ELb0ELb1ELb1ELb1ELb0ELb0ELb0ELi2ELi4ELi4ELi4ELb0EEENS1_24CollectiveEpilogueBwdGQAISA_fSD_Li256ELb1ELb1EEENS1_25SingleTileBwdLPTSchedulerILb1ELi128ELb1EEEEEEEEEvNT_6ParamsE$_ZN4cute3eso3ESOILb0ELb0EJNS_6LayoutINS_5tupleIJNS3_IJNS_1CILi8EEENS4_ILi1EEEEEENS4_ILi2EEES5_EEENS3_IJNS3_IJS6_NS4_ILi0EEEEEEiNS4_ILi1024EEEEEEEENS_10ViewEngineINS_8smem_ptrIPN7cutlass6half_tEEEEEEEC2ERKSE_RKSL_,@function
        .size           $_ZN7cutlass13device_kernelIN5flash19enable_sm80_to_sm89INS1_16FlashAttnBwdSm80INS1_25CollectiveMainloopBwdSm80ILi2ELi2EN4cute5tupleIJNS5_1CILi128EEES8_NS7_ILi64EEEEEENS_6half_tEfNS_4arch4Sm80ELb1ELb0ELb1ELb1ELb1ELb0ELb0ELb0ELi2ELi4ELi4ELi4ELb0EEENS1_24CollectiveEpilogueBwdGQAISA_fSD_Li256ELb1ELb1EEENS1_25SingleTileBwdLPTSchedulerILb1ELi128ELb1EEEEEEEEEvNT_6ParamsE$_ZN4cute3eso3ESOILb0ELb0EJNS_6LayoutINS_5tupleIJNS3_IJNS_1CILi8EEENS4_ILi1EEEEEENS4_ILi2EEES5_EEENS3_IJNS3_IJS6_NS4_ILi0EEEEEEiNS4_ILi1024EEEEEEEENS_10ViewEngineINS_8smem_ptrIPN7cutlass6half_tEEEEEEEC2ERKSE_RKSL_,($_ZN7cutlass13device_kernelIN5flash19enable_sm80_to_sm89INS1_16FlashAttnBwdSm80INS1_25CollectiveMainloopBwdSm80ILi2ELi2EN4cute5tupleIJNS5_1CILi128EEES8_NS7_ILi64EEEEEENS_6half_tEfNS_4arch4Sm80ELb1ELb0ELb1ELb1ELb1ELb0ELb0ELb0ELi2ELi4ELi4ELi4ELb0EEENS1_24CollectiveEpilogueBwdGQAISA_fSD_Li256ELb1ELb1EEENS1_25SingleTileBwdLPTSchedulerILb1ELi128ELb1EEEEEEEEEvNT_6ParamsE$_ZN4cute3eso3ESOILb0ELb0EJNS_6LayoutINS_5tupleIJNS3_IJNS_1CILi8EEENS4_ILi1EEEEEENS4_ILi2EEES5_EEENS3_IJNS3_IJS6_NS4_ILi0EEEEEEiNS4_ILi1024EEEEEEEEiEEC2ERKSE_RKi - $_ZN7cutlass13device_kernelIN5flash19enable_sm80_to_sm89INS1_16FlashAttnBwdSm80INS1_25CollectiveMainloopBwdSm80ILi2ELi2EN4cute5tupleIJNS5_1CILi128EEES8_NS7_ILi64EEEEEENS_6half_tEfNS_4arch4Sm80ELb1ELb0ELb1ELb1ELb1ELb0ELb0ELb0ELi2ELi4ELi4ELi4ELb0EEENS1_24CollectiveEpilogueBwdGQAISA_fSD_Li256ELb1ELb1EEENS1_25SingleTileBwdLPTSchedulerILb1ELi128ELb1EEEEEEEEEvNT_6ParamsE$_ZN4cute3eso3ESOILb0ELb0EJNS_6LayoutINS_5tupleIJNS3_IJNS_1CILi8EEENS4_ILi1EEEEEENS4_ILi2EEES5_EEENS3_IJNS3_IJS6_NS4_ILi0EEEEEEiNS4_ILi1024EEEEEEEENS_10ViewEngineINS_8smem_ptrIPN7cutlass6half_tEEEEEEEC2ERKSE_RKSL_)
$_ZN7cutlass13device_kernelIN5flash19enable_sm80_to_sm89INS1_16FlashAttnBwdSm80INS1_25CollectiveMainloopBwdSm80ILi2ELi2EN4cute5tupleIJNS5_1CILi128EEES8_NS7_ILi64EEEEEENS_6half_tEfNS_4arch4Sm80ELb1ELb0ELb1ELb1ELb1ELb0ELb0ELb0ELi2ELi4ELi4ELi4ELb0EEENS1_24CollectiveEpilogueBwdGQAISA_fSD_Li256ELb1ELb1EEENS1_25SingleTileBwdLPTSchedulerILb1ELi128ELb1EEEEEEEEEvNT_6ParamsE$_ZN4cute3eso3ESOILb0ELb0EJNS_6LayoutINS_5tupleIJNS3_IJNS_1CILi8EEENS4_ILi1EEEEEENS4_ILi2EEES5_EEENS3_IJNS3_IJS6_NS4_ILi0EEEEEEiNS4_ILi1024EEEEEEEENS_10ViewEngineINS_8smem_ptrIPN7cutlass6half_tEEEEEEEC2ERKSE_RKSL_:
[----:B------:R-:W-:Y:S02]  /*6b80*/  IADD3 R2, R60, -c[0x0][0x20], RZ ;  /* 0x800008003c027a10 */ /* 0x000fe40007ffe0ff */
[----:B------:R-:W-:-:S03]  /*6b90*/  IADD3 R0, R0, -c[0x0][0x20], RZ ;  /* 0x8000080000007a10 */ /* 0x000fc60007ffe0ff */
[----:B------:R1:W-:Y:S04]  /*6ba0*/  STL [R2], R3 ;  /* 0x0000000302007387 */ /* 0x0003e80000100800 */
[----:B------:R-:W2:Y:S01]  /*6bb0*/  LDL.64 R10, [R0] ;  /* 0x00000000000a7983 */ /* 0x000ea20000100a00 */
[----:B------:R-:W-:-:S03]  /*6bc0*/  IMAD.MOV.U32 R5, RZ, RZ, 0x0 ;  /* 0x00000000ff057424 */ /* 0x000fc600078e00ff */
[----:B--2---:R1:W-:Y:S01]  /*6bd0*/  STL.64 [R2+0x8], R10 ;  /* 0x0000080a02007387 */ /* 0x0043e20000100a00 */
[----:B------:R-:W-:Y:S05]  /*6be0*/  RET.REL.NODEC R4 `(_ZN7cutlass13device_kernelIN5flash19enable_sm80_to_sm89INS1_16FlashAttnBwdSm80INS1_25CollectiveMainloopBwdSm80ILi2ELi2EN4cute5tupleIJNS5_1CILi128EEES8_NS7_ILi64EEEEEENS_6half_tEfNS_4arch4Sm80ELb1ELb0ELb1ELb1ELb1ELb0ELb0ELb0ELi2ELi4ELi4ELi4ELb0EEENS1_24CollectiveEpilogueBwdGQAISA_fSD_Li256ELb1ELb1EEENS1_25SingleTileBwdLPTSchedulerILb1ELi128ELb1EEEEEEEEEvNT_6ParamsE) ;  /* 0xffff941004007950 */ /* 0x000fea0003c3ffff */
        .type           $_ZN7cutlass13device_kernelIN5flash19enable_sm80_to_sm89INS1_16FlashAttnBwdSm80INS1_25CollectiveMainloopBwdSm80ILi2ELi2EN4cute5tupleIJNS5_1CILi128EEES8_NS7_ILi64EEEEEENS_6half_tEfNS_4arch4Sm80ELb1ELb0ELb1ELb1ELb1ELb0ELb0ELb0ELi2ELi4ELi4ELi4ELb0EEENS1_24CollectiveEpilogueBwdGQAISA_fSD_Li256ELb1ELb1EEENS1_25SingleTileBwdLPTSchedulerILb1ELi128ELb1EEEEEEEEEvNT_6ParamsE$_ZN4cute3eso3ESOILb0ELb0EJNS_6LayoutINS_5tupleIJNS3_IJNS_1CILi8EEENS4_ILi1EEEEEENS4_ILi2EEES5_EEENS3_IJNS3_IJS6_NS4_ILi0EEEEEEiNS4_ILi1024EEEEEEEEiEEC2ERKSE_RKi,@function
        .size           $_ZN7cutlass13device_kernelIN5flash19enable_sm80_to_sm89INS1_16FlashAttnBwdSm80INS1_25CollectiveMainloopBwdSm80ILi2ELi2EN4cute5tupleIJNS5_1CILi128EEES8_NS7_ILi64EEEEEENS_6half_tEfNS_4arch4Sm80ELb1ELb0ELb1ELb1ELb1ELb0ELb0ELb0ELi2ELi4ELi4ELi4ELb0EEENS1_24CollectiveEpilogueBwdGQAISA_fSD_Li256ELb1ELb1EEENS1_25SingleTileBwdLPTSchedulerILb1ELi128ELb1EEEEEEEEEvNT_6ParamsE$_ZN4cute3eso3ESOILb0ELb0EJNS_6LayoutINS_5tupleIJNS3_IJNS_1CILi8EEENS4_ILi1EEEEEENS4_ILi2EEES5_EEENS3_IJNS3_IJS6_NS4_ILi0EEEEEEiNS4_ILi1024EEEEEEEEiEEC2ERKSE_RKi,($_ZN7cutlass13device_kernelIN5flash19enable_sm80_to_sm89INS1_16FlashAttnBwdSm80INS1_25CollectiveMainloopBwdSm80ILi2ELi2EN4cute5tupleIJNS5_1CILi128EEES8_NS7_ILi64EEEEEENS_6half_tEfNS_4arch4Sm80ELb1ELb0ELb1ELb1ELb1ELb0ELb0ELb0ELi2ELi4ELi4ELi4ELb0EEENS1_24CollectiveEpilogueBwdGQAISA_fSD_Li256ELb1ELb1EEENS1_25SingleTileBwdLPTSchedulerILb1ELi128ELb1EEEEEEEEEvNT_6ParamsE$_ZN4cute3eso3ESOILb0ELb0EJiNS_5tupleIJiNS_1CILi0EEEEEEEEC2ERKiRKS5_ - $_ZN7cutlass13device_kernelIN5flash19enable_sm80_to_sm89INS1_16FlashAttnBwdSm80INS1_25CollectiveMainloopBwdSm80ILi2ELi2EN4cute5tupleIJNS5_1CILi128EEES8_NS7_ILi64EEEEEENS_6half_tEfNS_4arch4Sm80ELb1ELb0ELb1ELb1ELb1ELb0ELb0ELb0ELi2ELi4ELi4ELi4ELb0EEENS1_24CollectiveEpilogueBwdGQAISA_fSD_Li256ELb1ELb1EEENS1_25SingleTileBwdLPTSchedulerILb1ELi128ELb1EEEEEEEEEvNT_6ParamsE$_ZN4cute3eso3ESOILb0ELb0EJNS_6LayoutINS_5tupleIJNS3_IJNS_1CILi8EEENS4_ILi1EEEEEENS4_ILi2EEES5_EEENS3_IJNS3_IJS6_NS4_ILi0EEEEEEiNS4_ILi1024EEEEEEEEiEEC2ERKSE_RKi)
$_ZN7cutlass13device_kernelIN5flash19enable_sm80_to_sm89INS1_16FlashAttnBwdSm80INS1_25CollectiveMainloopBwdSm80ILi2ELi2EN4cute5tupleIJNS5_1CILi128EEES8_NS7_ILi64EEEEEENS_6half_tEfNS_4arch4Sm80ELb1ELb0ELb1ELb1ELb1ELb0ELb0ELb0ELi2ELi4ELi4ELi4ELb0EEENS1_24CollectiveEpilogueBwdGQAISA_fSD_Li256ELb1ELb1EEENS1_25SingleTileBwdLPTSchedulerILb1ELi128ELb1EEEEEEEEEvNT_6ParamsE$_ZN4cute3eso3ESOILb0ELb0EJNS_6LayoutINS_5tupleIJNS3_IJNS_1CILi8EEENS4_ILi1EEEEEENS4_ILi2EEES5_EEENS3_IJNS3_IJS6_NS4_ILi0EEEEEEiNS4_ILi1024EEEEEEEEiEEC2ERKSE_RKi:
[----:B------:R-:W-:Y:S02]  /*6bf0*/  IADD3 R3, R60, -c[0x0][0x20], RZ ;  /* 0x800008003c037a10 */ /* 0x000fe40007ffe0ff */
[----:B------:R-:W-:-:S03]  /*6c00*/  IADD3 R0, R0, -c[0x0][0x20], RZ ;  /* 0x8000080000007a10 */ /* 0x000fc60007ffe0ff */
[----:B------:R1:W-:Y:S04]  /*6c10*/  STL [R3], R2 ;  /* 0x0000000203007387 */ /* 0x0003e80000100800 */
[----:B------:R-:W2:Y:S01]  /*6c20*/  LDL R0, [R0] ;  /* 0x0000000000007983 */ /* 0x000ea20000100800 */
[----:B------:R-:W-:-:S03]  /*6c30*/  IMAD.MOV.U32 R5, RZ, RZ, 0x0 ;  /* 0x00000000ff057424 */ /* 0x000fc600078e00ff */
[----:B--2---:R1:W-:Y:S01]  /*6c40*/  STL [R3+0x4], R0 ;  /* 0x0000040003007387 */ /* 0x0043e20000100800 */
[----:B------:R-:W-:Y:S05]  /*6c50*/  RET.REL.NODEC R4 `(_ZN7cutlass13device_kernelIN5flash19enable_sm80_to_sm89INS1_16FlashAttnBwdSm80INS1_25CollectiveMainloopBwdSm80ILi2ELi2EN4cute5tupleIJNS5_1CILi128EEES8_NS7_ILi64EEEEEENS_6half_tEfNS_4arch4Sm80ELb1ELb0ELb1ELb1ELb1ELb0ELb0ELb0ELi2ELi4ELi4ELi4ELb0EEENS1_24CollectiveEpilogueBwdGQAISA_fSD_Li256ELb1ELb1EEENS1_25SingleTileBwdLPTSchedulerILb1ELi128ELb1EEEEEEEEEvNT_6ParamsE) ;  /* 0xffff93a004007950 */ /* 0x000fea0003c3ffff */
        .type           $_ZN7cutlass13device_kernelIN5flash19enable_sm80_to_sm89INS1_16FlashAttnBwdSm80INS1_25CollectiveMainloopBwdSm80ILi2ELi2EN4cute5tupleIJNS5_1CILi128EEES8_NS7_ILi64EEEEEENS_6half_tEfNS_4arch4Sm80ELb1ELb0ELb1ELb1ELb1ELb0ELb0ELb0ELi2ELi4ELi4ELi4ELb0EEENS1_24CollectiveEpilogueBwdGQAISA_fSD_Li256ELb1ELb1EEENS1_25SingleTileBwdLPTSchedulerILb1ELi128ELb1EEEEEEEEEvNT_6ParamsE$_ZN4cute3eso3ESOILb0ELb0EJiNS_5tupleIJiNS_1CILi0EEEEEEEEC2ERKiRKS5_,@function
        .size           $_ZN7cutlass13device_kernelIN5flash19enable_sm80_to_sm89INS1_16FlashAttnBwdSm80INS1_25CollectiveMainloopBwdSm80ILi2ELi2EN4cute5tupleIJNS5_1CILi128EEES8_NS7_ILi64EEEEEENS_6half_tEfNS_4arch4Sm80ELb1ELb0ELb1ELb1ELb1ELb0ELb0ELb0ELi2ELi4ELi4ELi4ELb0EEENS1_24CollectiveEpilogueBwdGQAISA_fSD_Li256ELb1ELb1EEENS1_25SingleTileBwdLPTSchedulerILb1ELi128ELb1EEEEEEEEEvNT_6ParamsE$_ZN4cute3eso3ESOILb0ELb0EJiNS_5tupleIJiNS_1CILi0EEEEEEEEC2ERKiRKS5_,($_ZN7cutlass13device_kernelIN5flash19enable_sm80_to_sm89INS1_16FlashAttnBwdSm80INS1_25CollectiveMainloopBwdSm80ILi2ELi2EN4cute5tupleIJNS5_1CILi128EEES8_NS7_ILi64EEEEEENS_6half_tEfNS_4arch4Sm80ELb1ELb0ELb1ELb1ELb1ELb0ELb0ELb0ELi2ELi4ELi4ELi4ELb0EEENS1_24CollectiveEpilogueBwdGQAISA_fSD_Li256ELb1ELb1EEENS1_25SingleTileBwdLPTSchedulerILb1ELi128ELb1EEEEEEEEEvNT_6ParamsE$_ZN4cute3eso3ESOILb0ELb0EJiNS_5tupleIJiiEEEEEC2ERKiRKS3_ - $_ZN7cutlass13device_kernelIN5flash19enable_sm80_to_sm89INS1_16FlashAttnBwdSm80INS1_25CollectiveMainloopBwdSm80ILi2ELi2EN4cute5tupleIJNS5_1CILi128EEES8_NS7_ILi64EEEEEENS_6half_tEfNS_4arch4Sm80ELb1ELb0ELb1ELb1ELb1ELb0ELb0ELb0ELi2ELi4ELi4ELi4ELb0EEENS1_24CollectiveEpilogueBwdGQAISA_fSD_Li256ELb1ELb1EEENS1_25SingleTileBwdLPTSchedulerILb1ELi128ELb1EEEEEEEEEvNT_6ParamsE$_ZN4cute3eso3ESOILb0ELb0EJiNS_5tupleIJiNS_1CILi0EEEEEEEEC2ERKiRKS5_)
$_ZN7cutlass13device_kernelIN5flash19enable_sm80_to_sm89INS1_16FlashAttnBwdSm80INS1_25CollectiveMainloopBwdSm80ILi2ELi2EN4cute5tupleIJNS5_1CILi128EEES8_NS7_ILi64EEEEEENS_6half_tEfNS_4arch4Sm80ELb1ELb0ELb1ELb1ELb1ELb0ELb0ELb0ELi2ELi4ELi4ELi4ELb0EEENS1_24CollectiveEpilogueBwdGQAISA_fSD_Li256ELb1ELb1EEENS1_25SingleTileBwdLPTSchedulerILb1ELi128ELb1EEEEEEEEEvNT_6ParamsE$_ZN4cute3eso3ESOILb0ELb0EJiNS_5tupleIJiNS_1CILi0EEEEEEEEC2ERKiRKS5_:
[----:B------:R-:W-:Y:S02]  /*6c60*/  IADD3 R3, R82, -c[0x0][0x20], RZ ;  /* 0x8000080052037a10 */ /* 0x000fe40007ffe0ff */
[----:B------:R-:W-:-:S03]  /*6c70*/  IADD3 R2, R2, -c[0x0][0x20], RZ ;  /* 0x8000080002027a10 */ /* 0x000fc60007ffe0ff */
[----:B------:R1:W-:Y:S04]  /*6c80*/  STL [R3], R6 ;  /* 0x0000000603007387 */ /* 0x0003e80000100800 */
[----:B------:R-:W2:Y:S01]  /*6c90*/  LDL R2, [R2] ;  /* 0x0000000002027983 */ /* 0x000ea20000100800 */
[----:B------:R-:W-:-:S03]  /*6ca0*/  IMAD.MOV.U32 R5, RZ, RZ, 0x0 ;  /* 0x00000000ff057424 */ /* 0x000fc600078e00ff */
[----:B--2---:R1:W-:Y:S01]  /*6cb0*/  STL [R3+0x4], R2 ;  /* 0x0000040203007387 */ /* 0x0043e20000100800 */
[----:B------:R-:W-:Y:S05]  /*6cc0*/  RET.REL.NODEC R4 `(_ZN7cutlass13device_kernelIN5flash19enable_sm80_to_sm89INS1_16FlashAttnBwdSm80INS1_25CollectiveMainloopBwdSm80ILi2ELi2EN4cute5tupleIJNS5_1CILi128EEES8_NS7_ILi64EEEEEENS_6half_tEfNS_4arch4Sm80ELb1ELb0ELb1ELb1ELb1ELb0ELb0ELb0ELi2ELi4ELi4ELi4ELb0EEENS1_24CollectiveEpilogueBwdGQAISA_fSD_Li256ELb1ELb1EEENS1_25SingleTileBwdLPTSchedulerILb1ELi128ELb1EEEEEEEEEvNT_6ParamsE) ;  /* 0xffff933004007950 */ /* 0x000fea0003c3ffff */
        .type           $_ZN7cutlass13device_kernelIN5flash19enable_sm80_to_sm89INS1_16FlashAttnBwdSm80INS1_25CollectiveMainloopBwdSm80ILi2ELi2EN4cute5tupleIJNS5_1CILi128EEES8_NS7_ILi64EEEEEENS_6half_tEfNS_4arch4Sm80ELb1ELb0ELb1ELb1ELb1ELb0ELb0ELb0ELi2ELi4ELi4ELi4ELb0EEENS1_24CollectiveEpilogueBwdGQAISA_fSD_Li256ELb1ELb1EEENS1_25SingleTileBwdLPTSchedulerILb1ELi128ELb1EEEEEEEEEvNT_6ParamsE$_ZN4cute3eso3ESOILb0ELb0EJiNS_5tupleIJiiEEEEEC2ERKiRKS3_,@function
        .size           $_ZN7cutlass13device_kernelIN5flash19enable_sm80_to_sm89INS1_16FlashAttnBwdSm80INS1_25CollectiveMainloopBwdSm80ILi2ELi2EN4cute5tupleIJNS5_1CILi128EEES8_NS7_ILi64EEEEEENS_6half_tEfNS_4arch4Sm80ELb1ELb0ELb1ELb1ELb1ELb0ELb0ELb0ELi2ELi4ELi4ELi4ELb0EEENS1_24CollectiveEpilogueBwdGQAISA_fSD_Li256ELb1ELb1EEENS1_25SingleTileBwdLPTSchedulerILb1ELi128ELb1EEEEEEEEEvNT_6ParamsE$_ZN4cute3eso3ESOILb0ELb0EJiNS_5tupleIJiiEEEEEC2ERKiRKS3_,($_ZN7cutlass13device_kernelIN5flash19enable_sm80_to_sm89INS1_16FlashAttnBwdSm80INS1_25CollectiveMainloopBwdSm80ILi2ELi2EN4cute5tupleIJNS5_1CILi128EEES8_NS7_ILi64EEEEEENS_6half_tEfNS_4arch4Sm80ELb1ELb0ELb1ELb1ELb1ELb0ELb0ELb0ELi2ELi4ELi4ELi4ELb0EEENS1_24CollectiveEpilogueBwdGQAISA_fSD_Li256ELb1ELb1EEENS1_25SingleTileBwdLPTSchedulerILb1ELi128ELb1EEEEEEEEEvNT_6ParamsE$_ZN4cute3eso3ESOILb0ELb0EJiiEEC2ERKiS4_ - $_ZN7cutlass13device_kernelIN5flash19enable_sm80_to_sm89INS1_16FlashAttnBwdSm80INS1_25CollectiveMainloopBwdSm80ILi2ELi2EN4cute5tupleIJNS5_1CILi128EEES8_NS7_ILi64EEEEEENS_6half_tEfNS_4arch4Sm80ELb1ELb0ELb1ELb1ELb1ELb0ELb0ELb0ELi2ELi4ELi4ELi4ELb0EEENS1_24CollectiveEpilogueBwdGQAISA_fSD_Li256ELb1ELb1EEENS1_25SingleTileBwdLPTSchedulerILb1ELi128ELb1EEEEEEEEEvNT_6ParamsE$_ZN4cute3eso3ESOILb0ELb0EJiNS_5tupleIJiiEEEEEC2ERKiRKS3_)
$_ZN7cutlass13device_kernelIN5flash19enable_sm80_to_sm89INS1_16FlashAttnBwdSm80INS1_25CollectiveMainloopBwdSm80ILi2ELi2EN4cute5tupleIJNS5_1CILi128EEES8_NS7_ILi64EEEEEENS_6half_tEfNS_4arch4Sm80ELb1ELb0ELb1ELb1ELb1ELb0ELb0ELb0ELi2ELi4ELi4ELi4ELb0EEENS1_24CollectiveEpilogueBwdGQAISA_fSD_Li256ELb1ELb1EEENS1_25SingleTileBwdLPTSchedulerILb1ELi128ELb1EEEEEEEEEvNT_6ParamsE$_ZN4cute3eso3ESOILb0ELb0EJiNS_5tupleIJiiEEEEEC2ERKiRKS3_:
        /* <DEDUP_REMOVED lines=9> */
        .type           $_ZN7cutlass13device_kernelIN5flash19enable_sm80_to_sm89INS1_16FlashAttnBwdSm80INS1_25CollectiveMainloopBwdSm80ILi2ELi2EN4cute5tupleIJNS5_1CILi128EEES8_NS7_ILi64EEEEEENS_6half_tEfNS_4arch4Sm80ELb1ELb0ELb1ELb1ELb1ELb0ELb0ELb0ELi2ELi4ELi4ELi4ELb0EEENS1_24CollectiveEpilogueBwdGQAISA_fSD_Li256ELb1ELb1EEENS1_25SingleTileBwdLPTSchedulerILb1ELi128ELb1EEEEEEEEEvNT_6ParamsE$_ZN4cute3eso3ESOILb0ELb0EJiiEEC2ERKiS4_,@function
        .size           $_ZN7cutlass13device_kernelIN5flash19enable_sm80_to_sm89INS1_16FlashAttnBwdSm80INS1_25CollectiveMainloopBwdSm80ILi2ELi2EN4cute5tupleIJNS5_1CILi128EEES8_NS7_ILi64EEEEEENS_6half_tEfNS_4arch4Sm80ELb1ELb0ELb1ELb1ELb1ELb0ELb0ELb0ELi2ELi4ELi4ELi4ELb0EEENS1_24CollectiveEpilogueBwdGQAISA_fSD_Li256ELb1ELb1EEENS1_25SingleTileBwdLPTSchedulerILb1ELi128ELb1EEEEEEEEEvNT_6ParamsE$_ZN4cute3eso3ESOILb0ELb0EJiiEEC2ERKiS4_,($_ZN7cutlass13device_kernelIN5flash19enable_sm80_to_sm89INS1_16FlashAttnBwdSm80INS1_25CollectiveMainloopBwdSm80ILi2ELi2EN4cute5tupleIJNS5_1CILi128EEES8_NS7_ILi64EEEEEENS_6half_tEfNS_4arch4Sm80ELb1ELb0ELb1ELb1ELb1ELb0ELb0ELb0ELi2ELi4ELi4ELi4ELb0EEENS1_24CollectiveEpilogueBwdGQAISA_fSD_Li256ELb1ELb1EEENS1_25SingleTileBwdLPTSchedulerILb1ELi128ELb1EEEEEEEEEvNT_6ParamsE$_ZN4cute3eso3ESOILb0ELb0EJiiNS_1CILi144EEENS2_ILi512EEEEEC2ERKiS7_RKS3_RKS4_ - $_ZN7cutlass13device_kernelIN5flash19enable_sm80_to_sm89INS1_16FlashAttnBwdSm80INS1_25CollectiveMainloopBwdSm80ILi2ELi2EN4cute5tupleIJNS5_1CILi128EEES8_NS7_ILi64EEEEEENS_6half_tEfNS_4arch4Sm80ELb1ELb0ELb1ELb1ELb1ELb0ELb0ELb0ELi2ELi4ELi4ELi4ELb0EEENS1_24CollectiveEpilogueBwdGQAISA_fSD_Li256ELb1ELb1EEENS1_25SingleTileBwdLPTSchedulerILb1ELi128ELb1EEEEEEEEEvNT_6ParamsE$_ZN4cute3eso3ESOILb0ELb0EJiiEEC2ERKiS4_)
$_ZN7cutlass13device_kernelIN5flash19enable_sm80_to_sm89INS1_16FlashAttnBwdSm80INS1_25CollectiveMainloopBwdSm80ILi2ELi2EN4cute5tupleIJNS5_1CILi128EEES8_NS7_ILi64EEEEEENS_6half_tEfNS_4arch4Sm80ELb1ELb0ELb1ELb1ELb1ELb0ELb0ELb0ELi2ELi4ELi4ELi4ELb0EEENS1_24CollectiveEpilogueBwdGQAISA_fSD_Li256ELb1ELb1EEENS1_25SingleTileBwdLPTSchedulerILb1ELi128ELb1EEEEEEEEEvNT_6ParamsE$_ZN4cute3eso3ESOILb0ELb0EJiiEEC2ERKiS4_:
        /* <DEDUP_REMOVED lines=8> */
        .type           $_ZN7cutlass13device_kernelIN5flash19enable_sm80_to_sm89INS1_16FlashAttnBwdSm80INS1_25CollectiveMainloopBwdSm80ILi2ELi2EN4cute5tupleIJNS5_1CILi128EEES8_NS7_ILi64EEEEEENS_6half_tEfNS_4arch4Sm80ELb1ELb0ELb1ELb1ELb1ELb0ELb0ELb0ELi2ELi4ELi4ELi4ELb0EEENS1_24CollectiveEpilogueBwdGQAISA_fSD_Li256ELb1ELb1EEENS1_25SingleTileBwdLPTSchedulerILb1ELi128ELb1EEEEEEEEEvNT_6ParamsE$_ZN4cute3eso3ESOILb0ELb0EJiiNS_1CILi144EEENS2_ILi512EEEEEC2ERKiS7_RKS3_RKS4_,@function
        .size           $_ZN7cutlass13device_kernelIN5flash19enable_sm80_to_sm89INS1_16FlashAttnBwdSm80INS1_25CollectiveMainloopBwdSm80ILi2ELi2EN4cute5tupleIJNS5_1CILi128EEES8_NS7_ILi64EEEEEENS_6half_tEfNS_4arch4Sm80ELb1ELb0ELb1ELb1ELb1ELb0ELb0ELb0ELi2ELi4ELi4ELi4ELb0EEENS1_24CollectiveEpilogueBwdGQAISA_fSD_Li256ELb1ELb1EEENS1_25SingleTileBwdLPTSchedulerILb1ELi128ELb1EEEEEEEEEvNT_6ParamsE$_ZN4cute3eso3ESOILb0ELb0EJiiNS_1CILi144EEENS2_ILi512EEEEEC2ERKiS7_RKS3_RKS4_,($_ZN7cutlass13device_kernelIN5flash19enable_sm80_to_sm89INS1_16FlashAttnBwdSm80INS1_25CollectiveMainloopBwdSm80ILi2ELi2EN4cute5tupleIJNS5_1CILi128EEES8_NS7_ILi64EEEEEENS_6half_tEfNS_4arch4Sm80ELb1ELb0ELb1ELb1ELb1ELb0ELb0ELb0ELi2ELi4ELi4ELi4ELb0EEENS1_24CollectiveEpilogueBwdGQAISA_fSD_Li256ELb1ELb1EEENS1_25SingleTileBwdLPTSchedulerILb1ELi128ELb1EEEEEEEEEvNT_6ParamsE$_ZN4cute3eso3ESOILb0ELb0EJiiNS_1CILi72EEENS2_ILi512EEEEEC2ERKiS7_RKS3_RKS4_ - $_ZN7cutlass13device_kernelIN5flash19enable_sm80_to_sm89INS1_16FlashAttnBwdSm80INS1_25CollectiveMainloopBwdSm80ILi2ELi2EN4cute5tupleIJNS5_1CILi128EEES8_NS7_ILi64EEEEEENS_6half_tEfNS_4arch4Sm80ELb1ELb0ELb1ELb1ELb1ELb0ELb0ELb0ELi2ELi4ELi4ELi4ELb0EEENS1_24CollectiveEpilogueBwdGQAISA_fSD_Li256ELb1ELb1EEENS1_25SingleTileBwdLPTSchedulerILb1ELi128ELb1EEEEEEEEEvNT_6ParamsE$_ZN4cute3eso3ESOILb0ELb0EJiiNS_1CILi144EEENS2_ILi512EEEEEC2ERKiS7_RKS3_RKS4_)
$_ZN7cutlass13device_kernelIN5flash19enable_sm80_to_sm89INS1_16FlashAttnBwdSm80INS1_25CollectiveMainloopBwdSm80ILi2ELi2EN4cute5tupleIJNS5_1CILi128EEES8_NS7_ILi64EEEEEENS_6half_tEfNS_4arch4Sm80ELb1ELb0ELb1ELb1ELb1ELb0ELb0ELb0ELi2ELi4ELi4ELi4ELb0EEENS1_24CollectiveEpilogueBwdGQAISA_fSD_Li256ELb1ELb1EEENS1_25SingleTileBwdLPTSchedulerILb1ELi128ELb1EEEEEEEEEvNT_6ParamsE$_ZN4cute3eso3ESOILb0ELb0EJiiNS_1CILi144EEENS2_ILi512EEEEEC2ERKiS7_RKS3_RKS4_:
[----:B------:R-:W-:Y:S02]  /*6de0*/  IADD3 R26, R82, -c[0x0][0x20], RZ ;  /* 0x80000800521a7a10 */ /* 0x000fe40007ffe0ff */
[----:B------:R-:W-:-:S03]  /*6df0*/  IADD3 R2, R2, -c[0x0][0x20], RZ ;  /* 0x8000080002027a10 */ /* 0x000fc60007ffe0ff */
[----:B------:R1:W-:Y:S04]  /*6e00*/  STL [R26], R5 ;  /* 0x000000051a007387 */ /* 0x0003e80000100800 */
[----:B------:R-:W2:Y:S01]  /*6e10*/  LDL R3, [R2] ;  /* 0x0000000002037983 */ /* 0x000ea20000100800 */
[----:B------:R-:W-:-:S03]  /*6e20*/  IMAD.MOV.U32 R35, RZ, RZ, 0x0 ;  /* 0x00000000ff237424 */ /* 0x000fc600078e00ff */
[----:B--2---:R1:W-:Y:S01]  /*6e30*/  STL [R26+0x4], R3 ;  /* 0x000004031a007387 */ /* 0x0043e20000100800 */
[----:B------:R-:W-:Y:S05]  /*6e40*/  RET.REL.NODEC R34 `(_ZN7cutlass13device_kernelIN5flash19enable_sm80_to_sm89INS1_16FlashAttnBwdSm80INS1_25CollectiveMainloopBwdSm80ILi2ELi2EN4cute5tupleIJNS5_1CILi128EEES8_NS7_ILi64EEEEEENS_6half_tEfNS_4arch4Sm80ELb1ELb0ELb1ELb1ELb1ELb0ELb0ELb0ELi2ELi4ELi4ELi4ELb0EEENS1_24CollectiveEpilogueBwdGQAISA_fSD_Li256ELb1ELb1EEENS1_25SingleTileBwdLPTSchedulerILb1ELi128ELb1EEEEEEEEEvNT_6ParamsE) ;  /* 0xffff91b022007950 */ /* 0x000fea0003c3ffff */
        .type           $_ZN7cutlass13device_kernelIN5flash19enable_sm80_to_sm89INS1_16FlashAttnBwdSm80INS1_25CollectiveMainloopBwdSm80ILi2ELi2EN4cute5tupleIJNS5_1CILi128EEES8_NS7_ILi64EEEEEENS_6half_tEfNS_4arch4Sm80ELb1ELb0ELb1ELb1ELb1ELb0ELb0ELb0ELi2ELi4ELi4ELi4ELb0EEENS1_24CollectiveEpilogueBwdGQAISA_fSD_Li256ELb1ELb1EEENS1_25SingleTileBwdLPTSchedulerILb1ELi128ELb1EEEEEEEEEvNT_6ParamsE$_ZN4cute3eso3ESOILb0ELb0EJiiNS_1CILi72EEENS2_ILi512EEEEEC2ERKiS7_RKS3_RKS4_,@function
        .size           $_ZN7cutlass13device_kernelIN5flash19enable_sm80_to_sm89INS1_16FlashAttnBwdSm80INS1_25CollectiveMainloopBwdSm80ILi2ELi2EN4cute5tupleIJNS5_1CILi128EEES8_NS7_ILi64EEEEEENS_6half_tEfNS_4arch4Sm80ELb1ELb0ELb1ELb1ELb1ELb0ELb0ELb0ELi2ELi4ELi4ELi4ELb0EEENS1_24CollectiveEpilogueBwdGQAISA_fSD_Li256ELb1ELb1EEENS1_25SingleTileBwdLPTSchedulerILb1ELi128ELb1EEEEEEEEEvNT_6ParamsE$_ZN4cute3eso3ESOILb0ELb0EJiiNS_1CILi72EEENS2_ILi512EEEEEC2ERKiS7_RKS3_RKS4_,($_ZN7cutlass13device_kernelIN5flash19enable_sm80_to_sm89INS1_16FlashAttnBwdSm80INS1_25CollectiveMainloopBwdSm80ILi2ELi2EN4cute5tupleIJNS5_1CILi128EEES8_NS7_ILi64EEEEEENS_6half_tEfNS_4arch4Sm80ELb1ELb0ELb1ELb1ELb1ELb0ELb0ELb0ELi2ELi4ELi4ELi4ELb0EEENS1_24CollectiveEpilogueBwdGQAISA_fSD_Li256ELb1ELb1EEENS1_25SingleTileBwdLPTSchedulerILb1ELi128ELb1EEEEEEEEEvNT_6ParamsE$_ZN4cute3eso3ESOILb0ELb0EJiiiEEC2ERKiS4_S4_ - $_ZN7cutlass13device_kernelIN5flash19enable_sm80_to_sm89INS1_16FlashAttnBwdSm80INS1_25CollectiveMainloopBwdSm80ILi2ELi2EN4cute5tupleIJNS5_1CILi128EEES8_NS7_ILi64EEEEEENS_6half_tEfNS_4arch4Sm80ELb1ELb0ELb1ELb1ELb1ELb0ELb0ELb0ELi2ELi4ELi4ELi4ELb0EEENS1_24CollectiveEpilogueBwdGQAISA_fSD_Li256ELb1ELb1EEENS1_25SingleTileBwdLPTSchedulerILb1ELi128ELb1EEEEEEEEEvNT_6ParamsE$_ZN4cute3eso3ESOILb0ELb0EJiiNS_1CILi72EEENS2_ILi512EEEEEC2ERKiS7_RKS3_RKS4_)
$_ZN7cutlass13device_kernelIN5flash19enable_sm80_to_sm89INS1_16FlashAttnBwdSm80INS1_25CollectiveMainloopBwdSm80ILi2ELi2EN4cute5tupleIJNS5_1CILi128EEES8_NS7_ILi64EEEEEENS_6half_tEfNS_4arch4Sm80ELb1ELb0ELb1ELb1ELb1ELb0ELb0ELb0ELi2ELi4ELi4ELi4ELb0EEENS1_24CollectiveEpilogueBwdGQAISA_fSD_Li256ELb1ELb1EEENS1_25SingleTileBwdLPTSchedulerILb1ELi128ELb1EEEEEEEEEvNT_6ParamsE$_ZN4cute3eso3ESOILb0ELb0EJiiNS_1CILi72EEENS2_ILi512EEEEEC2ERKiS7_RKS3_RKS4_:
        /* <DEDUP_REMOVED lines=8> */
        .type           $_ZN7cutlass13device_kernelIN5flash19enable_sm80_to_sm89INS1_16FlashAttnBwdSm80INS1_25CollectiveMainloopBwdSm80ILi2ELi2EN4cute5tupleIJNS5_1CILi128EEES8_NS7_ILi64EEEEEENS_6half_tEfNS_4arch4Sm80ELb1ELb0ELb1ELb1ELb1ELb0ELb0ELb0ELi2ELi4ELi4ELi4ELb0EEENS1_24CollectiveEpilogueBwdGQAISA_fSD_Li256ELb1ELb1EEENS1_25SingleTileBwdLPTSchedulerILb1ELi128ELb1EEEEEEEEEvNT_6ParamsE$_ZN4cute3eso3ESOILb0ELb0EJiiiEEC2ERKiS4_S4_,@function
        .size           $_ZN7cutlass13device_kernelIN5flash19enable_sm80_to_sm89INS1_16FlashAttnBwdSm80INS1_25CollectiveMainloopBwdSm80ILi2ELi2EN4cute5tupleIJNS5_1CILi128EEES8_NS7_ILi64EEEEEENS_6half_tEfNS_4arch4Sm80ELb1ELb0ELb1ELb1ELb1ELb0ELb0ELb0ELi2ELi4ELi4ELi4ELb0EEENS1_24CollectiveEpilogueBwdGQAISA_fSD_Li256ELb1ELb1EEENS1_25SingleTileBwdLPTSchedulerILb1ELi128ELb1EEEEEEEEEvNT_6ParamsE$_ZN4cute3eso3ESOILb0ELb0EJiiiEEC2ERKiS4_S4_,($_ZN7cutlass13device_kernelIN5flash19enable_sm80_to_sm89INS1_16FlashAttnBwdSm80INS1_25CollectiveMainloopBwdSm80ILi2ELi2EN4cute5tupleIJNS5_1CILi128EEES8_NS7_ILi64EEEEEENS_6half_tEfNS_4arch4Sm80ELb1ELb0ELb1ELb1ELb1ELb0ELb0ELb0ELi2ELi4ELi4ELi4ELb0EEENS1_24CollectiveEpilogueBwdGQAISA_fSD_Li256ELb1ELb1EEENS1_25SingleTileBwdLPTSchedulerILb1ELi128ELb1EEEEEEEEEvNT_6ParamsE$_ZN4cute3eso3ESOILb0ELb0EJiiiNS_1CILi144EEENS2_ILi512EEEEEC2ERKiS7_S7_RKS3_RKS4_ - $_ZN7cutlass13device_kernelIN5flash19enable_sm80_to_sm89INS1_16FlashAttnBwdSm80INS1_25CollectiveMainloopBwdSm80ILi2ELi2EN4cute5tupleIJNS5_1CILi128EEES8_NS7_ILi64EEEEEENS_6half_tEfNS_4arch4Sm80ELb1ELb0ELb1ELb1ELb1ELb0ELb0ELb0ELi2ELi4ELi4ELi4ELb0EEENS1_24CollectiveEpilogueBwdGQAISA_fSD_Li256ELb1ELb1EEENS1_25SingleTileBwdLPTSchedulerILb1ELi128ELb1EEEEEEEEEvNT_6ParamsE$_ZN4cute3eso3ESOILb0ELb0EJiiiEEC2ERKiS4_S4_)
$_ZN7cutlass13device_kernelIN5flash19enable_sm80_to_sm89INS1_16FlashAttnBwdSm80INS1_25CollectiveMainloopBwdSm80ILi2ELi2EN4cute5tupleIJNS5_1CILi128EEES8_NS7_ILi64EEEEEENS_6half_tEfNS_4arch4Sm80ELb1ELb0ELb1ELb1ELb1ELb0ELb0ELb0ELi2ELi4ELi4ELi4ELb0EEENS1_24CollectiveEpilogueBwdGQAISA_fSD_Li256ELb1ELb1EEENS1_25SingleTileBwdLPTSchedulerILb1ELi128ELb1EEEEEEEEEvNT_6ParamsE$_ZN4cute3eso3ESOILb0ELb0EJiiiEEC2ERKiS4_S4_:
        /* <DEDUP_REMOVED lines=9> */
[----:B------:R-:W-:Y:S05]  /*6f60*/  RET.REL.NODEC R4 `(_ZN7cutlass13device_kernelIN5flash19enable_sm80_to_sm89INS1_16FlashAttnBwdSm80INS1_25CollectiveMainloopBwdSm80ILi2ELi2EN4cute5tupleIJNS5_1CILi128EEES8_NS7_ILi64EEEEEENS_6half_tEfNS_4arch4Sm80ELb1ELb0ELb1ELb1ELb1ELb0ELb0ELb0ELi2ELi4ELi4ELi4ELb0EEENS1_24CollectiveEpilogueBwdGQAISA_fSD_Li256ELb1ELb1EEENS1_25SingleTileBwdLPTSchedulerILb1ELi128ELb1EEEEEEEEEvNT_6ParamsE) ;  /* 0xffff909004007950 */ /* 0x000fea0003c3ffff */
        .type           $_ZN7cutlass13device_kernelIN5flash19enable_sm80_to_sm89INS1_16FlashAttnBwdSm80INS1_25CollectiveMainloopBwdSm80ILi2ELi2EN4cute5tupleIJNS5_1CILi128EEES8_NS7_ILi64EEEEEENS_6half_tEfNS_4arch4Sm80ELb1ELb0ELb1ELb1ELb1ELb0ELb0ELb0ELi2ELi4ELi4ELi4ELb0EEENS1_24CollectiveEpilogueBwdGQAISA_fSD_Li256ELb1ELb1EEENS1_25SingleTileBwdLPTSchedulerILb1ELi128ELb1EEEEEEEEEvNT_6ParamsE$_ZN4cute3eso3ESOILb0ELb0EJiiiNS_1CILi144EEENS2_ILi512EEEEEC2ERKiS7_S7_RKS3_RKS4_,@function
        .size           $_ZN7cutlass13device_kernelIN5flash19enable_sm80_to_sm89INS1_16FlashAttnBwdSm80INS1_25CollectiveMainloopBwdSm80ILi2ELi2EN4cute5tupleIJNS5_1CILi128EEES8_NS7_ILi64EEEEEENS_6half_tEfNS_4arch4Sm80ELb1ELb0ELb1ELb1ELb1ELb0ELb0ELb0ELi2ELi4ELi4ELi4ELb0EEENS1_24CollectiveEpilogueBwdGQAISA_fSD_Li256ELb1ELb1EEENS1_25SingleTileBwdLPTSchedulerILb1ELi128ELb1EEEEEEEEEvNT_6ParamsE$_ZN4cute3eso3ESOILb0ELb0EJiiiNS_1CILi144EEENS2_ILi512EEEEEC2ERKiS7_S7_RKS3_RKS4_,($_ZN7cutlass13device_kernelIN5flash19enable_sm80_to_sm89INS1_16FlashAttnBwdSm80INS1_25CollectiveMainloopBwdSm80ILi2ELi2EN4cute5tupleIJNS5_1CILi128EEES8_NS7_ILi64EEEEEENS_6half_tEfNS_4arch4Sm80ELb1ELb0ELb1ELb1ELb1ELb0ELb0ELb0ELi2ELi4ELi4ELi4ELb0EEENS1_24CollectiveEpilogueBwdGQAISA_fSD_Li256ELb1ELb1EEENS1_25SingleTileBwdLPTSchedulerILb1ELi128ELb1EEEEEEEEEvNT_6ParamsE$_ZN4cute3eso3ESOILb0ELb0EJiiiNS_1CILi72EEENS2_ILi512EEEEEC2ERKiS7_S7_RKS3_RKS4_ - $_ZN7cutlass13device_kernelIN5flash19enable_sm80_to_sm89INS1_16FlashAttnBwdSm80INS1_25CollectiveMainloopBwdSm80ILi2ELi2EN4cute5tupleIJNS5_1CILi128EEES8_NS7_ILi64EEEEEENS_6half_tEfNS_4arch4Sm80ELb1ELb0ELb1ELb1ELb1ELb0ELb0ELb0ELi2ELi4ELi4ELi4ELb0EEENS1_24CollectiveEpilogueBwdGQAISA_fSD_Li256ELb1ELb1EEENS1_25SingleTileBwdLPTSchedulerILb1ELi128ELb1EEEEEEEEEvNT_6ParamsE$_ZN4cute3eso3ESOILb0ELb0EJiiiNS_1CILi144EEENS2_ILi512EEEEEC2ERKiS7_S7_RKS3_RKS4_)
$_ZN7cutlass13device_kernelIN5flash19enable_sm80_to_sm89INS1_16FlashAttnBwdSm80INS1_25CollectiveMainloopBwdSm80ILi2ELi2EN4cute5tupleIJNS5_1CILi128EEES8_NS7_ILi64EEEEEENS_6half_tEfNS_4arch4Sm80ELb1ELb0ELb1ELb1ELb1ELb0ELb0ELb0ELi2ELi4ELi4ELi4ELb0EEENS1_24CollectiveEpilogueBwdGQAISA_fSD_Li256ELb1ELb1EEENS1_25SingleTileBwdLPTSchedulerILb1ELi128ELb1EEEEEEEEEvNT_6ParamsE$_ZN4cute3eso3ESOILb0ELb0EJiiiNS_1CILi144EEENS2_ILi512EEEEEC2ERKiS7_S7_RKS3_RKS4_:
        /* <DEDUP_REMOVED lines=10> */
[----:B------:R-:W-:Y:S05]  /*7010*/  RET.REL.NODEC R36 `(_ZN7cutlass13device_kernelIN5flash19enable_sm80_to_sm89INS1_16FlashAttnBwdSm80INS1_25CollectiveMainloopBwdSm80ILi2ELi2EN4cute5tupleIJNS5_1CILi128EEES8_NS7_ILi64EEEEEENS_6half_tEfNS_4arch4Sm80ELb1ELb0ELb1ELb1ELb1ELb0ELb0ELb0ELi2ELi4ELi4ELi4ELb0EEENS1_24CollectiveEpilogueBwdGQAISA_fSD_Li256ELb1ELb1EEENS1_25SingleTileBwdLPTSchedulerILb1ELi128ELb1EEEEEEEEEvNT_6ParamsE) ;  /* 0xffff8fe024007950 */ /* 0x000fea0003c3ffff */
        .type           $_ZN7cutlass13device_kernelIN5flash19enable_sm80_to_sm89INS1_16FlashAttnBwdSm80INS1_25CollectiveMainloopBwdSm80ILi2ELi2EN4cute5tupleIJNS5_1CILi128EEES8_NS7_ILi64EEEEEENS_6half_tEfNS_4arch4Sm80ELb1ELb0ELb1ELb1ELb1ELb0ELb0ELb0ELi2ELi4ELi4ELi4ELb0EEENS1_24CollectiveEpilogueBwdGQAISA_fSD_Li256ELb1ELb1EEENS1_25SingleTileBwdLPTSchedulerILb1ELi128ELb1EEEEEEEEEvNT_6ParamsE$_ZN4cute3eso3ESOILb0ELb0EJiiiNS_1CILi72EEENS2_ILi512EEEEEC2ERKiS7_S7_RKS3_RKS4_,@function
        .size           $_ZN7cutlass13device_kernelIN5flash19enable_sm80_to_sm89INS1_16FlashAttnBwdSm80INS1_25CollectiveMainloopBwdSm80ILi2ELi2EN4cute5tupleIJNS5_1CILi128EEES8_NS7_ILi64EEEEEENS_6half_tEfNS_4arch4Sm80ELb1ELb0ELb1ELb1ELb1ELb0ELb0ELb0ELi2ELi4ELi4ELi4ELb0EEENS1_24CollectiveEpilogueBwdGQAISA_fSD_Li256ELb1ELb1EEENS1_25SingleTileBwdLPTSchedulerILb1ELi128ELb1EEEEEEEEEvNT_6ParamsE$_ZN4cute3eso3ESOILb0ELb0EJiiiNS_1CILi72EEENS2_ILi512EEEEEC2ERKiS7_S7_RKS3_RKS4_,($_ZN7cutlass13device_kernelIN5flash19enable_sm80_to_sm89INS1_16FlashAttnBwdSm80INS1_25CollectiveMainloopBwdSm80ILi2ELi2EN4cute5tupleIJNS5_1CILi128EEES8_NS7_ILi64EEEEEENS_6half_tEfNS_4arch4Sm80ELb1ELb0ELb1ELb1ELb1ELb0ELb0ELb0ELi2ELi4ELi4ELi4ELb0EEENS1_24CollectiveEpilogueBwdGQAISA_fSD_Li256ELb1ELb1EEENS1_25SingleTileBwdLPTSchedulerILb1ELi128ELb1EEEEEEEEEvNT_6ParamsE$_ZN4cute3eso3ESOILb0ELb1EJNS_5tupleIJiNS2_IJiNS_1CILi0EEEEEEEEENS2_IJNS_10UnderscoreENS2_IJS7_S7_EEEEEEEEC2ERKS6_RKS9_ - $_ZN7cutlass13device_kernelIN5flash19enable_sm80_to_sm89INS1_16FlashAttnBwdSm80INS1_25CollectiveMainloopBwdSm80ILi2ELi2EN4cute5tupleIJNS5_1CILi128EEES8_NS7_ILi64EEEEEENS_6half_tEfNS_4arch4Sm80ELb1ELb0ELb1ELb1ELb1ELb0ELb0ELb0ELi2ELi4ELi4ELi4ELb0EEENS1_24CollectiveEpilogueBwdGQAISA_fSD_Li256ELb1ELb1EEENS1_25SingleTileBwdLPTSchedulerILb1ELi128ELb1EEEEEEEEEvNT_6ParamsE$_ZN4cute3eso3ESOILb0ELb0EJiiiNS_1CILi72EEENS2_ILi512EEEEEC2ERKiS7_S7_RKS3_RKS4_)
$_ZN7cutlass13device_kernelIN5flash19enable_sm80_to_sm89INS1_16FlashAttnBwdSm80INS1_25CollectiveMainloopBwdSm80ILi2ELi2EN4cute5tupleIJNS5_1CILi128EEES8_NS7_ILi64EEEEEENS_6half_tEfNS_4arch4Sm80ELb1ELb0ELb1ELb1ELb1ELb0ELb0ELb0ELi2ELi4ELi4ELi4ELb0EEENS1_24CollectiveEpilogueBwdGQAISA_fSD_Li256ELb1ELb1EEENS1_25SingleTileBwdLPTSchedulerILb1ELi128ELb1EEEEEEEEEvNT_6ParamsE$_ZN4cute3eso3ESOILb0ELb0EJiiiNS_1CILi72EEENS2_ILi512EEEEEC2ERKiS7_S7_RKS3_RKS4_:
        /* <DEDUP_REMOVED lines=10> */
        .type           $_ZN7cutlass13device_kernelIN5flash19enable_sm80_to_sm89INS1_16FlashAttnBwdSm80INS1_25CollectiveMainloopBwdSm80ILi2ELi2EN4cute5tupleIJNS5_1CILi128EEES8_NS7_ILi64EEEEEENS_6half_tEfNS_4arch4Sm80ELb1ELb0ELb1ELb1ELb1ELb0ELb0ELb0ELi2ELi4ELi4ELi4ELb0EEENS1_24CollectiveEpilogueBwdGQAISA_fSD_Li256ELb1ELb1EEENS1_25SingleTileBwdLPTSchedulerILb1ELi128ELb1EEEEEEEEEvNT_6ParamsE$_ZN4cute3eso3ESOILb0ELb1EJNS_5tupleIJiNS2_IJiNS_1CILi0EEEEEEEEENS2_IJNS_10UnderscoreENS2_IJS7_S7_EEEEEEEEC2ERKS6_RKS9_,@function
        .size           $_ZN7cutlass13device_kernelIN5flash19enable_sm80_to_sm89INS1_16FlashAttnBwdSm80INS1_25CollectiveMainloopBwdSm80ILi2ELi2EN4cute5tupleIJNS5_1CILi128EEES8_NS7_ILi64EEEEEENS_6half_tEfNS_4arch4Sm80ELb1ELb0ELb1ELb1ELb1ELb0ELb0ELb0ELi2ELi4ELi4ELi4ELb0EEENS1_24CollectiveEpilogueBwdGQAISA_fSD_Li256ELb1ELb1EEENS1_25SingleTileBwdLPTSchedulerILb1ELi128ELb1EEEEEEEEEvNT_6ParamsE$_ZN4cute3eso3ESOILb0ELb1EJNS_5tupleIJiNS2_IJiNS_1CILi0EEEEEEEEENS2_IJNS_10UnderscoreENS2_IJS7_S7_EEEEEEEEC2ERKS6_RKS9_,($_ZN7cutlass13device_kernelIN5flash19enable_sm80_to_sm89INS1_16FlashAttnBwdSm80INS1_25CollectiveMainloopBwdSm80ILi2ELi2EN4cute5tupleIJNS5_1CILi128EEES8_NS7_ILi64EEEEEENS_6half_tEfNS_4arch4Sm80ELb1ELb0ELb1ELb1ELb1ELb0ELb0ELb0ELi2ELi4ELi4ELi4ELb0EEENS1_24CollectiveEpilogueBwdGQAISA_fSD_Li256ELb1ELb1EEENS1_25SingleTileBwdLPTSchedulerILb1ELi128ELb1EEEEEEEEEvNT_6ParamsE$_ZN4cute3eso3ESOILb0ELb1EJNS_6LayoutINS_5tupleIJNS3_IJNS_1CILi8EEENS4_ILi1EEEEEENS4_ILi2EEEEEENS3_IJNS3_IJS6_NS4_ILi0EEEEEEiEEEEESA_EEC2ERKSD_RKSA_ - $_ZN7cutlass13device_kernelIN5flash19enable_sm80_to_sm89INS1_16FlashAttnBwdSm80INS1_25CollectiveMainloopBwdSm80ILi2ELi2EN4cute5tupleIJNS5_1CILi128EEES8_NS7_ILi64EEEEEENS_6half_tEfNS_4arch4Sm80ELb1ELb0ELb1ELb1ELb1ELb0ELb0ELb0ELi2ELi4ELi4ELi4ELb0EEENS1_24CollectiveEpilogueBwdGQAISA_fSD_Li256ELb1ELb1EEENS1_25SingleTileBwdLPTSchedulerILb1ELi128ELb1EEEEEEEEEvNT_6ParamsE$_ZN4cute3eso3ESOILb0ELb1EJNS_5tupleIJiNS2_IJiNS_1CILi0EEEEEEEEENS2_IJNS_10UnderscoreENS2_IJS7_S7_EEEEEEEEC2ERKS6_RKS9_)
$_ZN7cutlass13device_kernelIN5flash19enable_sm80_to_sm89INS1_16FlashAttnBwdSm80INS1_25CollectiveMainloopBwdSm80ILi2ELi2EN4cute5tupleIJNS5_1CILi128EEES8_NS7_ILi64EEEEEENS_6half_tEfNS_4arch4Sm80ELb1ELb0ELb1ELb1ELb1ELb0ELb0ELb0ELi2ELi4ELi4ELi4ELb0EEENS1_24CollectiveEpilogueBwdGQAISA_fSD_Li256ELb1ELb1EEENS1_25SingleTileBwdLPTSchedulerILb1ELi128ELb1EEEEEEEEEvNT_6ParamsE$_ZN4cute3eso3ESOILb0ELb1EJNS_5tupleIJiNS2_IJiNS_1CILi0EEEEEEEEENS2_IJNS_10UnderscoreENS2_IJS7_S7_EEEEEEEEC2ERKS6_RKS9_:
[----:B------:R-:W-:Y:S01]  /*70c0*/  IADD3 R4, R82, -c[0x0][0x20], RZ ;  /* 0x8000080052047a10 */ /* 0x000fe20007ffe0ff */
[----:B------:R-:W-:Y:S01]  /*70d0*/  IMAD.MOV.U32 R36, RZ, RZ, R6 ;  /* 0x000000ffff247224 */ /* 0x000fe200078e0006 */
[----:B------:R-:W-:-:S03]  /*70e0*/  MOV R37, 0x0 ;  /* 0x0000000000257802 */ /* 0x000fc60000000f00 */
[----:B------:R1:W-:Y:S04]  /*70f0*/  STL [R4], R2 ;  /* 0x0000000204007387 */ /* 0x0003e80000100800 */
[----:B------:R1:W-:Y:S01]  /*7100*/  STL [R4+0x4], R3 ;  /* 0x0000040304007387 */ /* 0x0003e20000100800 */
[----:B------:R-:W-:Y:S05]  /*7110*/  RET.REL.NODEC R36 `(_ZN7cutlass13device_kernelIN5flash19enable_sm80_to_sm89INS1_16FlashAttnBwdSm80INS1_25CollectiveMainloopBwdSm80ILi2ELi2EN4cute5tupleIJNS5_1CILi128EEES8_NS7_ILi64EEEEEENS_6half_tEfNS_4arch4Sm80ELb1ELb0ELb1ELb1ELb1ELb0ELb0ELb0ELi2ELi4ELi4ELi4ELb0EEENS1_24CollectiveEpilogueBwdGQAISA_fSD_Li256ELb1ELb1EEENS1_25SingleTileBwdLPTSchedulerILb1ELi128ELb1EEEEEEEEEvNT_6ParamsE) ;  /* 0xffff8ee024007950 */ /* 0x000fea0003c3ffff */
        .type           $_ZN7cutlass13device_kernelIN5flash19enable_sm80_to_sm89INS1_16FlashAttnBwdSm80INS1_25CollectiveMainloopBwdSm80ILi2ELi2EN4cute5tupleIJNS5_1CILi128EEES8_NS7_ILi64EEEEEENS_6half_tEfNS_4arch4Sm80ELb1ELb0ELb1ELb1ELb1ELb0ELb0ELb0ELi2ELi4ELi4ELi4ELb0EEENS1_24CollectiveEpilogueBwdGQAISA_fSD_Li256ELb1ELb1EEENS1_25SingleTileBwdLPTSchedulerILb1ELi128ELb1EEEEEEEEEvNT_6ParamsE$_ZN4cute3eso3ESOILb0ELb1EJNS_6LayoutINS_5tupleIJNS3_IJNS_1CILi8EEENS4_ILi1EEEEEENS4_ILi2EEEEEENS3_IJNS3_IJS6_NS4_ILi0EEEEEEiEEEEESA_EEC2ERKSD_RKSA_,@function
        .size           $_ZN7cutlass13device_kernelIN5flash19enable_sm80_to_sm89INS1_16FlashAttnBwdSm80INS1_25CollectiveMainloopBwdSm80ILi2ELi2EN4cute5tupleIJNS5_1CILi128EEES8_NS7_ILi64EEEEEENS_6half_tEfNS_4arch4Sm80ELb1ELb0ELb1ELb1ELb1ELb0ELb0ELb0ELi2ELi4ELi4ELi4ELb0EEENS1_24CollectiveEpilogueBwdGQAISA_fSD_Li256ELb1ELb1EEENS1_25SingleTileBwdLPTSchedulerILb1ELi128ELb1EEEEEEEEEvNT_6ParamsE$_ZN4cute3eso3ESOILb0ELb1EJNS_6LayoutINS_5tupleIJNS3_IJNS_1CILi8EEENS4_ILi1EEEEEENS4_ILi2EEEEEENS3_IJNS3_IJS6_NS4_ILi0EEEEEEiEEEEESA_EEC2ERKSD_RKSA_,($_ZN7cutlass13device_kernelIN5flash19enable_sm80_to_sm89INS1_16FlashAttnBwdSm80INS1_25CollectiveMainloopBwdSm80ILi2ELi2EN4cute5tupleIJNS5_1CILi128EEES8_NS7_ILi64EEEEEENS_6half_tEfNS_4arch4Sm80ELb1ELb0ELb1ELb1ELb1ELb0ELb0ELb0ELi2ELi4ELi4ELi4ELb0EEENS1_24CollectiveEpilogueBwdGQAISA_fSD_Li256ELb1ELb1EEENS1_25SingleTileBwdLPTSchedulerILb1ELi128ELb1EEEEEEEEEvNT_6ParamsE$_ZN4cute3eso3ESOILb0ELb1EJiNS_1CILi0EEEEEC2ERKiRKS3_ - $_ZN7cutlass13device_kernelIN5flash19enable_sm80_to_sm89INS1_16FlashAttnBwdSm80INS1_25CollectiveMainloopBwdSm80ILi2ELi2EN4cute5tupleIJNS5_1CILi128EEES8_NS7_ILi64EEEEEENS_6half_tEfNS_4arch4Sm80ELb1ELb0ELb1ELb1ELb1ELb0ELb0ELb0ELi2ELi4ELi4ELi4ELb0EEENS1_24CollectiveEpilogueBwdGQAISA_fSD_Li256ELb1ELb1EEENS1_25SingleTileBwdLPTSchedulerILb1ELi128ELb1EEEEEEEEEvNT_6ParamsE$_ZN4cute3eso3ESOILb0ELb1EJNS_6LayoutINS_5tupleIJNS3_IJNS_1CILi8EEENS4_ILi1EEEEEENS4_ILi2EEEEEENS3_IJNS3_IJS6_NS4_ILi0EEEEEEiEEEEESA_EEC2ERKSD_RKSA_)
$_ZN7cutlass13device_kernelIN5flash19enable_sm80_to_sm89INS1_16FlashAttnBwdSm80INS1_25CollectiveMainloopBwdSm80ILi2ELi2EN4cute5tupleIJNS5_1CILi128EEES8_NS7_ILi64EEEEEENS_6half_tEfNS_4arch4Sm80ELb1ELb0ELb1ELb1ELb1ELb0ELb0ELb0ELi2ELi4ELi4ELi4ELb0EEENS1_24CollectiveEpilogueBwdGQAISA_fSD_Li256ELb1ELb1EEENS1_25SingleTileBwdLPTSchedulerILb1ELi128ELb1EEEEEEEEEvNT_6ParamsE$_ZN4cute3eso3ESOILb0ELb1EJNS_6LayoutINS_5tupleIJNS3_IJNS_1CILi8EEENS4_ILi1EEEEEENS4_ILi2EEEEEENS3_IJNS3_IJS6_NS4_ILi0EEEEEEiEEEEESA_EEC2ERKSD_RKSA_:
[----:B------:R-:W-:Y:S02]  /*7120*/  IADD3 R2, R83, -c[0x0][0x20], RZ ;  /* 0x8000080053027a10 */ /* 0x000fe40007ffe0ff */
[----:B------:R-:W-:-:S03]  /*7130*/  MOV R7, 0x0 ;  /* 0x0000000000077802 */ /* 0x000fc60000000f00 */
[----:B------:R1:W-:Y:S01]  /*7140*/  STL [R2], R3 ;  /* 0x0000000302007387 */ /* 0x0003e20000100800 */
[----:B------:R-:W-:Y:S05]  /*7150*/  RET.REL.NODEC R6 `(_ZN7cutlass13device_kernelIN5flash19enable_sm80_to_sm89INS1_16FlashAttnBwdSm80INS1_25CollectiveMainloopBwdSm80ILi2ELi2EN4cute5tupleIJNS5_1CILi128EEES8_NS7_ILi64EEEEEENS_6half_tEfNS_4arch4Sm80ELb1ELb0ELb1ELb1ELb1ELb0ELb0ELb0ELi2ELi4ELi4ELi4ELb0EEENS1_24CollectiveEpilogueBwdGQAISA_fSD_Li256ELb1ELb1EEENS1_25SingleTileBwdLPTSchedulerILb1ELi128ELb1EEEEEEEEEvNT_6ParamsE) ;  /* 0xffff8ea006007950 */ /* 0x000fea0003c3ffff */
        .type           $_ZN7cutlass13device_kernelIN5flash19enable_sm80_to_sm89INS1_16FlashAttnBwdSm80INS1_25CollectiveMainloopBwdSm80ILi2ELi2EN4cute5tupleIJNS5_1CILi128EEES8_NS7_ILi64EEEEEENS_6half_tEfNS_4arch4Sm80ELb1ELb0ELb1ELb1ELb1ELb0ELb0ELb0ELi2ELi4ELi4ELi4ELb0EEENS1_24CollectiveEpilogueBwdGQAISA_fSD_Li256ELb1ELb1EEENS1_25SingleTileBwdLPTSchedulerILb1ELi128ELb1EEEEEEEEEvNT_6ParamsE$_ZN4cute3eso3ESOILb0ELb1EJiNS_1CILi0EEEEEC2ERKiRKS3_,@function
        .size           $_ZN7cutlass13device_kernelIN5flash19enable_sm80_to_sm89INS1_16FlashAttnBwdSm80INS1_25CollectiveMainloopBwdSm80ILi2ELi2EN4cute5tupleIJNS5_1CILi128EEES8_NS7_ILi64EEEEEENS_6half_tEfNS_4arch4Sm80ELb1ELb0ELb1ELb1ELb1ELb0ELb0ELb0ELi2ELi4ELi4ELi4ELb0EEENS1_24CollectiveEpilogueBwdGQAISA_fSD_Li256ELb1ELb1EEENS1_25SingleTileBwdLPTSchedulerILb1ELi128ELb1EEEEEEEEEvNT_6ParamsE$_ZN4cute3eso3ESOILb0ELb1EJiNS_1CILi0EEEEEC2ERKiRKS3_,($_ZN7cutlass13device_kernelIN5flash19enable_sm80_to_sm89INS1_16FlashAttnBwdSm80INS1_25CollectiveMainloopBwdSm80ILi2ELi2EN4cute5tupleIJNS5_1CILi128EEES8_NS7_ILi64EEEEEENS_6half_tEfNS_4arch4Sm80ELb1ELb0ELb1ELb1ELb1ELb0ELb0ELb0ELi2ELi4ELi4ELi4ELb0EEENS1_24CollectiveEpilogueBwdGQAISA_fSD_Li256ELb1ELb1EEENS1_25SingleTileBwdLPTSchedulerILb1ELi128ELb1EEEEEEEEEvNT_6ParamsE$_ZN4cute3eso3ESOILb0ELb1EJiNS_1CILi144EEENS2_ILi288EEEEEC2ERKiRKS3_RKS4_ - $_ZN7cutlass13device_kernelIN5flash19enable_sm80_to_sm89INS1_16FlashAttnBwdSm80INS1_25CollectiveMainloopBwdSm80ILi2ELi2EN4cute5tupleIJNS5_1CILi128EEES8_NS7_ILi64EEEEEENS_6half_tEfNS_4arch4Sm80ELb1ELb0ELb1ELb1ELb1ELb0ELb0ELb0ELi2ELi4ELi4ELi4ELb0EEENS1_24CollectiveEpilogueBwdGQAISA_fSD_Li256ELb1ELb1EEENS1_25SingleTileBwdLPTSchedulerILb1ELi128ELb1EEEEEEEEEvNT_6ParamsE$_ZN4cute3eso3ESOILb0ELb1EJiNS_1CILi0EEEEEC2ERKiRKS3_)
$_ZN7cutlass13device_kernelIN5flash19enable_sm80_to_sm89INS1_16FlashAttnBwdSm80INS1_25CollectiveMainloopBwdSm80ILi2ELi2EN4cute5tupleIJNS5_1CILi128EEES8_NS7_ILi64EEEEEENS_6half_tEfNS_4arch4Sm80ELb1ELb0ELb1ELb1ELb1ELb0ELb0ELb0ELi2ELi4ELi4ELi4ELb0EEENS1_24CollectiveEpilogueBwdGQAISA_fSD_Li256ELb1ELb1EEENS1_25SingleTileBwdLPTSchedulerILb1ELi128ELb1EEEEEEEEEvNT_6ParamsE$_ZN4cute3eso3ESOILb0ELb1EJiNS_1CILi0EEEEEC2ERKiRKS3_:
[----:B------:R-:W-:Y:S02]  /*7160*/  IADD3 R2, R82, -c[0x0][0x20], RZ ;  /* 0x8000080052027a10 */ /* 0x000fe40007ffe0ff */
[----:B------:R-:W-:-:S03]  /*7170*/  MOV R5, 0x0 ;  /* 0x0000000000057802 */ /* 0x000fc60000000f00 */
[----:B------:R1:W-:Y:S01]  /*7180*/  STL [R2], R3 ;  /* 0x0000000302007387 */ /* 0x0003e20000100800 */
[----:B------:R-:W-:Y:S05]  /*7190*/  RET.REL.NODEC R4 `(_ZN7cutlass13device_kernelIN5flash19enable_sm80_to_sm89INS1_16FlashAttnBwdSm80INS1_25CollectiveMainloopBwdSm80ILi2ELi2EN4cute5tupleIJNS5_1CILi128EEES8_NS7_ILi64EEEEEENS_6half_tEfNS_4arch4Sm80ELb1ELb0ELb1ELb1ELb1ELb0ELb0ELb0ELi2ELi4ELi4ELi4ELb0EEENS1_24CollectiveEpilogueBwdGQAISA_fSD_Li256ELb1ELb1EEENS1_25SingleTileBwdLPTSchedulerILb1ELi128ELb1EEEEEEEEEvNT_6ParamsE) ;  /* 0xffff8e6004007950 */ /* 0x000fea0003c3ffff */
        .type           $_ZN7cutlass13device_kernelIN5flash19enable_sm80_to_sm89INS1_16FlashAttnBwdSm80INS1_25CollectiveMainloopBwdSm80ILi2ELi2EN4cute5tupleIJNS5_1CILi128EEES8_NS7_ILi64EEEEEENS_6half_tEfNS_4arch4Sm80ELb1ELb0ELb1ELb1ELb1ELb0ELb0ELb0ELi2ELi4ELi4ELi4ELb0EEENS1_24CollectiveEpilogueBwdGQAISA_fSD_Li256ELb1ELb1EEENS1_25SingleTileBwdLPTSchedulerILb1ELi128ELb1EEEEEEEEEvNT_6ParamsE$_ZN4cute3eso3ESOILb0ELb1EJiNS_1CILi144EEENS2_ILi288EEEEEC2ERKiRKS3_RKS4_,@function
        .size           $_ZN7cutlass13device_kernelIN5flash19enable_sm80_to_sm89INS1_16FlashAttnBwdSm80INS1_25CollectiveMainloopBwdSm80ILi2ELi2EN4cute5tupleIJNS5_1CILi128EEES8_NS7_ILi64EEEEEENS_6half_tEfNS_4arch4Sm80ELb1ELb0ELb1ELb1ELb1ELb0ELb0ELb0ELi2ELi4ELi4ELi4ELb0EEENS1_24CollectiveEpilogueBwdGQAISA_fSD_Li256ELb1ELb1EEENS1_25SingleTileBwdLPTSchedulerILb1ELi128ELb1EEEEEEEEEvNT_6ParamsE$_ZN4cute3eso3ESOILb0ELb1EJiNS_1CILi144EEENS2_ILi288EEEEEC2ERKiRKS3_RKS4_,($_ZN7cutlass13device_kernelIN5flash19enable_sm80_to_sm89INS1_16FlashAttnBwdSm80INS1_25CollectiveMainloopBwdSm80ILi2ELi2EN4cute5tupleIJNS5_1CILi128EEES8_NS7_ILi64EEEEEENS_6half_tEfNS_4arch4Sm80ELb1ELb0ELb1ELb1ELb1ELb0ELb0ELb0ELi2ELi4ELi4ELi4ELb0EEENS1_24CollectiveEpilogueBwdGQAISA_fSD_Li256ELb1ELb1EEENS1_25SingleTileBwdLPTSchedulerILb1ELi128ELb1EEEEEEEEEvNT_6ParamsE$_ZN4cute3eso3ESOILb0ELb1EJiNS_1CILi144EEENS2_ILi512EEEEEC2ERKiRKS3_RKS4_ - $_ZN7cutlass13device_kernelIN5flash19enable_sm80_to_sm89INS1_16FlashAttnBwdSm80INS1_25CollectiveMainloopBwdSm80ILi2ELi2EN4cute5tupleIJNS5_1CILi128EEES8_NS7_ILi64EEEEEENS_6half_tEfNS_4arch4Sm80ELb1ELb0ELb1ELb1ELb1ELb0ELb0ELb0ELi2ELi4ELi4ELi4ELb0EEENS1_24CollectiveEpilogueBwdGQAISA_fSD_Li256ELb1ELb1EEENS1_25SingleTileBwdLPTSchedulerILb1ELi128ELb1EEEEEEEEEvNT_6ParamsE$_ZN4cute3eso3ESOILb0ELb1EJiNS_1CILi144EEENS2_ILi288EEEEEC2ERKiRKS3_RKS4_)
$_ZN7cutlass13device_kernelIN5flash19enable_sm80_to_sm89INS1_16FlashAttnBwdSm80INS1_25CollectiveMainloopBwdSm80ILi2ELi2EN4cute5tupleIJNS5_1CILi128EEES8_NS7_ILi64EEEEEENS_6half_tEfNS_4arch4Sm80ELb1ELb0ELb1ELb1ELb1ELb0ELb0ELb0ELi2ELi4ELi4ELi4ELb0EEENS1_24CollectiveEpilogueBwdGQAISA_fSD_Li256ELb1ELb1EEENS1_25SingleTileBwdLPTSchedulerILb1ELi128ELb1EEEEEEEEEvNT_6ParamsE$_ZN4cute3eso3ESOILb0ELb1EJiNS_1CILi144EEENS2_ILi288EEEEEC2ERKiRKS3_RKS4_:
[----:B------:R-:W-:Y:S01]  /*71a0*/  IADD3 R4, R82, -c[0x0][0x20], RZ ;  /* 0x8000080052047a10 */ /* 0x000fe20007ffe0ff */
[----:B------:R-:W-:Y:S01]  /*71b0*/  IMAD.MOV.U32 R34, RZ, RZ, R26 ;  /* 0x000000ffff227224 */ /* 0x000fe200078e001a */
[----:B------:R-:W-:-:S03]  /*71c0*/  MOV R35, 0x0 ;  /* 0x0000000000237802 */ /* 0x000fc60000000f00 */
[----:B------:R1:W-:Y:S01]  /*71d0*/  STL [R4], R5 ;  /* 0x0000000504007387 */ /* 0x0003e20000100800 */
[----:B------:R-:W-:Y:S05]  /*71e0*/  RET.REL.NODEC R34 `(_ZN7cutlass13device_kernelIN5flash19enable_sm80_to_sm89INS1_16FlashAttnBwdSm80INS1_25CollectiveMainloopBwdSm80ILi2ELi2EN4cute5tupleIJNS5_1CILi128EEES8_NS7_ILi64EEEEEENS_6half_tEfNS_4arch4Sm80ELb1ELb0ELb1ELb1ELb1ELb0ELb0ELb0ELi2ELi4ELi4ELi4ELb0EEENS1_24CollectiveEpilogueBwdGQAISA_fSD_Li256ELb1ELb1EEENS1_25SingleTileBwdLPTSchedulerILb1ELi128ELb1EEEEEEEEEvNT_6ParamsE) ;  /* 0xffff8e1022007950 */ /* 0x000fea0003c3ffff */
        .type           $_ZN7cutlass13device_kernelIN5flash19enable_sm80_to_sm89INS1_16FlashAttnBwdSm80INS1_25CollectiveMainloopBwdSm80ILi2ELi2EN4cute5tupleIJNS5_1CILi128EEES8_NS7_ILi64EEEEEENS_6half_tEfNS_4arch4Sm80ELb1ELb0ELb1ELb1ELb1ELb0ELb0ELb0ELi2ELi4ELi4ELi4ELb0EEENS1_24CollectiveEpilogueBwdGQAISA_fSD_Li256ELb1ELb1EEENS1_25SingleTileBwdLPTSchedulerILb1ELi128ELb1EEEEEEEEEvNT_6ParamsE$_ZN4cute3eso3ESOILb0ELb1EJiNS_1CILi144EEENS2_ILi512EEEEEC2ERKiRKS3_RKS4_,@function
        .size           $_ZN7cutlass13device_kernelIN5flash19enable_sm80_to_sm89INS1_16FlashAttnBwdSm80INS1_25CollectiveMainloopBwdSm80ILi2ELi2EN4cute5tupleIJNS5_1CILi128EEES8_NS7_ILi64EEEEEENS_6half_tEfNS_4arch4Sm80ELb1ELb0ELb1ELb1ELb1ELb0ELb0ELb0ELi2ELi4ELi4ELi4ELb0EEENS1_24CollectiveEpilogueBwdGQAISA_fSD_Li256ELb1ELb1EEENS1_25SingleTileBwdLPTSchedulerILb1ELi128ELb1EEEEEEEEEvNT_6ParamsE$_ZN4cute3eso3ESOILb0ELb1EJiNS_1CILi144EEENS2_ILi512EEEEEC2ERKiRKS3_RKS4_,($_ZN7cutlass13device_kernelIN5flash19enable_sm80_to_sm89INS1_16FlashAttnBwdSm80INS1_25CollectiveMainloopBwdSm80ILi2ELi2EN4cute5tupleIJNS5_1CILi128EEES8_NS7_ILi64EEEEEENS_6half_tEfNS_4arch4Sm80ELb1ELb0ELb1ELb1ELb1ELb0ELb0ELb0ELi2ELi4ELi4ELi4ELb0EEENS1_24CollectiveEpilogueBwdGQAISA_fSD_Li256ELb1ELb1EEENS1_25SingleTileBwdLPTSchedulerILb1ELi128ELb1EEEEEEEEEvNT_6ParamsE$_ZN4cute3eso3ESOILb0ELb1EJiNS_1CILi72EEENS2_ILi512EEEEEC2ERKiRKS3_RKS4_ - $_ZN7cutlass13device_kernelIN5flash19enable_sm80_to_sm89INS1_16FlashAttnBwdSm80INS1_25CollectiveMainloopBwdSm80ILi2ELi2EN4cute5tupleIJNS5_1CILi128EEES8_NS7_ILi64EEEEEENS_6half_tEfNS_4arch4Sm80ELb1ELb0ELb1ELb1ELb1ELb0ELb0ELb0ELi2ELi4ELi4ELi4ELb0EEENS1_24CollectiveEpilogueBwdGQAISA_fSD_Li256ELb1ELb1EEENS1_25SingleTileBwdLPTSchedulerILb1ELi128ELb1EEEEEEEEEvNT_6ParamsE$_ZN4cute3eso3ESOILb0ELb1EJiNS_1CILi144EEENS2_ILi512EEEEEC2ERKiRKS3_RKS4_)
$_ZN7cutlass13device_kernelIN5flash19enable_sm80_to_sm89INS1_16FlashAttnBwdSm80INS1_25CollectiveMainloopBwdSm80ILi2ELi2EN4cute5tupleIJNS5_1CILi128EEES8_NS7_ILi64EEEEEENS_6half_tEfNS_4arch4Sm80ELb1ELb0ELb1ELb1ELb1ELb0ELb0ELb0ELi2ELi4ELi4ELi4ELb0EEENS1_24CollectiveEpilogueBwdGQAISA_fSD_Li256ELb1ELb1EEENS1_25SingleTileBwdLPTSchedulerILb1ELi128ELb1EEEEEEEEEvNT_6ParamsE$_ZN4cute3eso3ESOILb0ELb1EJiNS_1CILi144EEENS2_ILi512EEEEEC2ERKiRKS3_RKS4_:
[----:B------:R-:W-:Y:S01]  /*71f0*/  IADD3 R2, R82, -c[0x0][0x20], RZ ;  /* 0x8000080052027a10 */ /* 0x000fe20007ffe0ff */
[----:B------:R-:W-:Y:S01]  /*7200*/  IMAD.MOV.U32 R34, RZ, RZ, R26 ;  /* 0x000000ffff227224 */ /* 0x000fe200078e001a */
[----:B------:R-:W-:-:S03]  /*7210*/  MOV R35, 0x0 ;  /* 0x0000000000237802 */ /* 0x000fc60000000f00 */
[----:B------:R1:W-:Y:S01]  /*7220*/  STL [R2], R3 ;  /* 0x0000000302007387 */ /* 0x0003e20000100800 */
[----:B------:R-:W-:Y:S05]  /*7230*/  RET.REL.NODEC R34 `(_ZN7cutlass13device_kernelIN5flash19enable_sm80_to_sm89INS1_16FlashAttnBwdSm80INS1_25CollectiveMainloopBwdSm80ILi2ELi2EN4cute5tupleIJNS5_1CILi128EEES8_NS7_ILi64EEEEEENS_6half_tEfNS_4arch4Sm80ELb1ELb0ELb1ELb1ELb1ELb0ELb0ELb0ELi2ELi4ELi4ELi4ELb0EEENS1_24CollectiveEpilogueBwdGQAISA_fSD_Li256ELb1ELb1EEENS1_25SingleTileBwdLPTSchedulerILb1ELi128ELb1EEEEEEEEEvNT_6ParamsE) ;  /* 0xffff8dc022007950 */ /* 0x000fea0003c3ffff */
        .type           $_ZN7cutlass13device_kernelIN5flash19enable_sm80_to_sm89INS1_16FlashAttnBwdSm80INS1_25CollectiveMainloopBwdSm80ILi2ELi2EN4cute5tupleIJNS5_1CILi128EEES8_NS7_ILi64EEEEEENS_6half_tEfNS_4arch4Sm80ELb1ELb0ELb1ELb1ELb1ELb0ELb0ELb0ELi2ELi4ELi4ELi4ELb0EEENS1_24CollectiveEpilogueBwdGQAISA_fSD_Li256ELb1ELb1EEENS1_25SingleTileBwdLPTSchedulerILb1ELi128ELb1EEEEEEEEEvNT_6ParamsE$_ZN4cute3eso3ESOILb0ELb1EJiNS_1CILi72EEENS2_ILi512EEEEEC2ERKiRKS3_RKS4_,@function
        .size           $_ZN7cutlass13device_kernelIN5flash19enable_sm80_to_sm89INS1_16FlashAttnBwdSm80INS1_25CollectiveMainloopBwdSm80ILi2ELi2EN4cute5tupleIJNS5_1CILi128EEES8_NS7_ILi64EEEEEENS_6half_tEfNS_4arch4Sm80ELb1ELb0ELb1ELb1ELb1ELb0ELb0ELb0ELi2ELi4ELi4ELi4ELb0EEENS1_24CollectiveEpilogueBwdGQAISA_fSD_Li256ELb1ELb1EEENS1_25SingleTileBwdLPTSchedulerILb1ELi128ELb1EEEEEEEEEvNT_6ParamsE$_ZN4cute3eso3ESOILb0ELb1EJiNS_1CILi72EEENS2_ILi512EEEEEC2ERKiRKS3_RKS4_,($_ZN7cutlass13device_kernelIN5flash19enable_sm80_to_sm89INS1_16FlashAttnBwdSm80INS1_25CollectiveMainloopBwdSm80ILi2ELi2EN4cute5tupleIJNS5_1CILi128EEES8_NS7_ILi64EEEEEENS_6half_tEfNS_4arch4Sm80ELb1ELb0ELb1ELb1ELb1ELb0ELb0ELb0ELi2ELi4ELi4ELi4ELb0EEENS1_24CollectiveEpilogueBwdGQAISA_fSD_Li256ELb1ELb1EEENS1_25SingleTileBwdLPTSchedulerILb1ELi128ELb1EEEEEEEEEvNT_6ParamsE$_ZN4cute3eso3ESOILb1ELb0EJNS_10UnderscoreES2_S2_iEEC2ERKS2_S5_S5_RKi - $_ZN7cutlass13device_kernelIN5flash19enable_sm80_to_sm89INS1_16FlashAttnBwdSm80INS1_25CollectiveMainloopBwdSm80ILi2ELi2EN4cute5tupleIJNS5_1CILi128EEES8_NS7_ILi64EEEEEENS_6half_tEfNS_4arch4Sm80ELb1ELb0ELb1ELb1ELb1ELb0ELb0ELb0ELi2ELi4ELi4ELi4ELb0EEENS1_24CollectiveEpilogueBwdGQAISA_fSD_Li256ELb1ELb1EEENS1_25SingleTileBwdLPTSchedulerILb1ELi128ELb1EEEEEEEEEvNT_6ParamsE$_ZN4cute3eso3ESOILb0ELb1EJiNS_1CILi72EEENS2_ILi512EEEEEC2ERKiRKS3_RKS4_)
$_ZN7cutlass13device_kernelIN5flash19enable_sm80_to_sm89INS1_16FlashAttnBwdSm80INS1_25CollectiveMainloopBwdSm80ILi2ELi2EN4cute5tupleIJNS5_1CILi128EEES8_NS7_ILi64EEEEEENS_6half_tEfNS_4arch4Sm80ELb1ELb0ELb1ELb1ELb1ELb0ELb0ELb0ELi2ELi4ELi4ELi4ELb0EEENS1_24CollectiveEpilogueBwdGQAISA_fSD_Li256ELb1ELb1EEENS1_25SingleTileBwdLPTSchedulerILb1ELi128ELb1EEEEEEEEEvNT_6ParamsE$_ZN4cute3eso3ESOILb0ELb1EJiNS_1CILi72EEENS2_ILi512EEEEEC2ERKiRKS3_RKS4_:
[----:B------:R-:W-:Y:S01]  /*7240*/  IADD3 R2, R82, -c[0x0][0x20], RZ ;  /* 0x8000080052027a10 */ /* 0x000fe20007ffe0ff */
[----:B------:R-:W-:Y:S01]  /*7250*/  IMAD.MOV.U32 R38, RZ, RZ, R6 ;  /* 0x000000ffff267224 */ /* 0x000fe200078e0006 */
[----:B------:R-:W-:-:S03]  /*7260*/  MOV R39, 0x0 ;  /* 0x0000000000277802 */ /* 0x000fc60000000f00 */
[----:B------:R1:W-:Y:S01]  /*7270*/  STL [R2], R3 ;  /* 0x0000000302007387 */ /* 0x0003e20000100800 */
[----:B------:R-:W-:Y:S05]  /*7280*/  RET.REL.NODEC R38 `(_ZN7cutlass13device_kernelIN5flash19enable_sm80_to_sm89INS1_16FlashAttnBwdSm80INS1_25CollectiveMainloopBwdSm80ILi2ELi2EN4cute5tupleIJNS5_1CILi128EEES8_NS7_ILi64EEEEEENS_6half_tEfNS_4arch4Sm80ELb1ELb0ELb1ELb1ELb1ELb0ELb0ELb0ELi2ELi4ELi4ELi4ELb0EEENS1_24CollectiveEpilogueBwdGQAISA_fSD_Li256ELb1ELb1EEENS1_25SingleTileBwdLPTSchedulerILb1ELi128ELb1EEEEEEEEEvNT_6ParamsE) ;  /* 0xffff8d7026007950 */ /* 0x000fea0003c3ffff */
        .type           $_ZN7cutlass13device_kernelIN5flash19enable_sm80_to_sm89INS1_16FlashAttnBwdSm80INS1_25CollectiveMainloopBwdSm80ILi2ELi2EN4cute5tupleIJNS5_1CILi128EEES8_NS7_ILi64EEEEEENS_6half_tEfNS_4arch4Sm80ELb1ELb0ELb1ELb1ELb1ELb0ELb0ELb0ELi2ELi4ELi4ELi4ELb0EEENS1_24CollectiveEpilogueBwdGQAISA_fSD_Li256ELb1ELb1EEENS1_25SingleTileBwdLPTSchedulerILb1ELi128ELb1EEEEEEEEEvNT_6ParamsE$_ZN4cute3eso3ESOILb1ELb0EJNS_10UnderscoreES2_S2_iEEC2ERKS2_S5_S5_RKi,@function
        .size           $_ZN7cutlass13device_kernelIN5flash19enable_sm80_to_sm89INS1_16FlashAttnBwdSm80INS1_25CollectiveMainloopBwdSm80ILi2ELi2EN4cute5tupleIJNS5_1CILi128EEES8_NS7_ILi64EEEEEENS_6half_tEfNS_4arch4Sm80ELb1ELb0ELb1ELb1ELb1ELb0ELb0ELb0ELi2ELi4ELi4ELi4ELb0EEENS1_24CollectiveEpilogueBwdGQAISA_fSD_Li256ELb1ELb1EEENS1_25SingleTileBwdLPTSchedulerILb1ELi128ELb1EEEEEEEEEvNT_6ParamsE$_ZN4cute3eso3ESOILb1ELb0EJNS_10UnderscoreES2_S2_iEEC2ERKS2_S5_S5_RKi,($_ZN7cutlass13device_kernelIN5flash19enable_sm80_to_sm89INS1_16FlashAttnBwdSm80INS1_25CollectiveMainloopBwdSm80ILi2ELi2EN4cute5tupleIJNS5_1CILi128EEES8_NS7_ILi64EEEEEENS_6half_tEfNS_4arch4Sm80ELb1ELb0ELb1ELb1ELb1ELb0ELb0ELb0ELi2ELi4ELi4ELi4ELb0EEENS1_24CollectiveEpilogueBwdGQAISA_fSD_Li256ELb1ELb1EEENS1_25SingleTileBwdLPTSchedulerILb1ELi128ELb1EEEEEEEEEvNT_6ParamsE$_ZN4cute3eso3ESOILb1ELb0EJNS_10UnderscoreES2_iEEC2ERKS2_S5_RKi - $_ZN7cutlass13device_kernelIN5flash19enable_sm80_to_sm89INS1_16FlashAttnBwdSm80INS1_25CollectiveMainloopBwdSm80ILi2ELi2EN4cute5tupleIJNS5_1CILi128EEES8_NS7_ILi64EEEEEENS_6half_tEfNS_4arch4Sm80ELb1ELb0ELb1ELb1ELb1ELb0ELb0ELb0ELi2ELi4ELi4ELi4ELb0EEENS1_24CollectiveEpilogueBwdGQAISA_fSD_Li256ELb1ELb1EEENS1_25SingleTileBwdLPTSchedulerILb1ELi128ELb1EEEEEEEEEvNT_6ParamsE$_ZN4cute3eso3ESOILb1ELb0EJNS_10UnderscoreES2_S2_iEEC2ERKS2_S5_S5_RKi)
$_ZN7cutlass13device_kernelIN5flash19enable_sm80_to_sm89INS1_16FlashAttnBwdSm80INS1_25CollectiveMainloopBwdSm80ILi2ELi2EN4cute5tupleIJNS5_1CILi128EEES8_NS7_ILi64EEEEEENS_6half_tEfNS_4arch4Sm80ELb1ELb0ELb1ELb1ELb1ELb0ELb0ELb0ELi2ELi4ELi4ELi4ELb0EEENS1_24CollectiveEpilogueBwdGQAISA_fSD_Li256ELb1ELb1EEENS1_25SingleTileBwdLPTSchedulerILb1ELi128ELb1EEEEEEEEEvNT_6ParamsE$_ZN4cute3eso3ESOILb1ELb0EJNS_10UnderscoreES2_S2_iEEC2ERKS2_S5_S5_RKi:
[----:B------:R-:W-:Y:S02]  /*7290*/  IADD3 R2, R60, -c[0x0][0x20], RZ ;  /* 0x800008003c027a10 */ /* 0x000fe40007ffe0ff */
[----:B------:R-:W-:-:S03]  /*72a0*/  MOV R5, 0x0 ;  /* 0x0000000000057802 */ /* 0x000fc60000000f00 */
[----:B------:R1:W-:Y:S01]  /*72b0*/  STL [R2], R24 ;  /* 0x0000001802007387 */ /* 0x0003e20000100800 */
[----:B------:R-:W-:Y:S05]  /*72c0*/  RET.REL.NODEC R4 `(_ZN7cutlass13device_kernelIN5flash19enable_sm80_to_sm89INS1_16FlashAttnBwdSm80INS1_25CollectiveMainloopBwdSm80ILi2ELi2EN4cute5tupleIJNS5_1CILi128EEES8_NS7_ILi64EEEEEENS_6half_tEfNS_4arch4Sm80ELb1ELb0ELb1ELb1ELb1ELb0ELb0ELb0ELi2ELi4ELi4ELi4ELb0EEENS1_24CollectiveEpilogueBwdGQAISA_fSD_Li256ELb1ELb1EEENS1_25SingleTileBwdLPTSchedulerILb1ELi128ELb1EEEEEEEEEvNT_6ParamsE) ;  /* 0xffff8d3004007950 */ /* 0x000fea0003c3ffff */
        .type           $_ZN7cutlass13device_kernelIN5flash19enable_sm80_to_sm89INS1_16FlashAttnBwdSm80INS1_25CollectiveMainloopBwdSm80ILi2ELi2EN4cute5tupleIJNS5_1CILi128EEES8_NS7_ILi64EEEEEENS_6half_tEfNS_4arch4Sm80ELb1ELb0ELb1ELb1ELb1ELb0ELb0ELb0ELi2ELi4ELi4ELi4ELb0EEENS1_24CollectiveEpilogueBwdGQAISA_fSD_Li256ELb1ELb1EEENS1_25SingleTileBwdLPTSchedulerILb1ELi128ELb1EEEEEEEEEvNT_6ParamsE$_ZN4cute3eso3ESOILb1ELb0EJNS_10UnderscoreES2_iEEC2ERKS2_S5_RKi,@function
        .size           $_ZN7cutlass13device_kernelIN5flash19enable_sm80_to_sm89INS1_16FlashAttnBwdSm80INS1_25CollectiveMainloopBwdSm80ILi2ELi2EN4cute5tupleIJNS5_1CILi128EEES8_NS7_ILi64EEEEEENS_6half_tEfNS_4arch4Sm80ELb1ELb0ELb1ELb1ELb1ELb0ELb0ELb0ELi2ELi4ELi4ELi4ELb0EEENS1_24CollectiveEpilogueBwdGQAISA_fSD_Li256ELb1ELb1EEENS1_25SingleTileBwdLPTSchedulerILb1ELi128ELb1EEEEEEEEEvNT_6ParamsE$_ZN4cute3eso3ESOILb1ELb0EJNS_10UnderscoreES2_iEEC2ERKS2_S5_RKi,($_ZN7cutlass13device_kernelIN5flash19enable_sm80_to_sm89INS1_16FlashAttnBwdSm80INS1_25CollectiveMainloopBwdSm80ILi2ELi2EN4cute5tupleIJNS5_1CILi128EEES8_NS7_ILi64EEEEEENS_6half_tEfNS_4arch4Sm80ELb1ELb0ELb1ELb1ELb1ELb0ELb0ELb0ELi2ELi4ELi4ELi4ELb0EEENS1_24CollectiveEpilogueBwdGQAISA_fSD_Li256ELb1ELb1EEENS1_25SingleTileBwdLPTSchedulerILb1ELi128ELb1EEEEEEEEEvNT_6ParamsE$_ZN4cute3eso3ESOILb1ELb0EJNS_10UnderscoreEiEEC2ERKS2_RKi - $_ZN7cutlass13device_kernelIN5flash19enable_sm80_to_sm89INS1_16FlashAttnBwdSm80INS1_25CollectiveMainloopBwdSm80ILi2ELi2EN4cute5tupleIJNS5_1CILi128EEES8_NS7_ILi64EEEEEENS_6half_tEfNS_4arch4Sm80ELb1ELb0ELb1ELb1ELb1ELb0ELb0ELb0ELi2ELi4ELi4ELi4ELb0EEENS1_24CollectiveEpilogueBwdGQAISA_fSD_Li256ELb1ELb1EEENS1_25SingleTileBwdLPTSchedulerILb1ELi128ELb1EEEEEEEEEvNT_6ParamsE$_ZN4cute3eso3ESOILb1ELb0EJNS_10UnderscoreES2_iEEC2ERKS2_S5_RKi)
$_ZN7cutlass13device_kernelIN5flash19enable_sm80_to_sm89INS1_16FlashAttnBwdSm80INS1_25CollectiveMainloopBwdSm80ILi2ELi2EN4cute5tupleIJNS5_1CILi128EEES8_NS7_ILi64EEEEEENS_6half_tEfNS_4arch4Sm80ELb1ELb0ELb1ELb1ELb1ELb0ELb0ELb0ELi2ELi4ELi4ELi4ELb0EEENS1_24CollectiveEpilogueBwdGQAISA_fSD_Li256ELb1ELb1EEENS1_25SingleTileBwdLPTSchedulerILb1ELi128ELb1EEEEEEEEEvNT_6ParamsE$_ZN4cute3eso3ESOILb1ELb0EJNS_10UnderscoreES2_iEEC2ERKS2_S5_RKi:
[----:B------:R-:W-:Y:S02]  /*72d0*/  IADD3 R2, R83, -c[0x0][0x20], RZ ;  /* 0x8000080053027a10 */ /* 0x000fe40007ffe0ff */
[----:B------:R-:W-:-:S03]  /*72e0*/  MOV R47, 0x0 ;  /* 0x00000000002f7802 */ /* 0x000fc60000000f00 */
[----:B------:R1:W-:Y:S01]  /*72f0*/  STL [R2], R3 ;  /* 0x0000000302007387 */ /* 0x0003e20000100800 */
[----:B------:R-:W-:Y:S05]  /*7300*/  RET.REL.NODEC R46 `(_ZN7cutlass13device_kernelIN5flash19enable_sm80_to_sm89INS1_16FlashAttnBwdSm80INS1_25CollectiveMainloopBwdSm80ILi2ELi2EN4cute5tupleIJNS5_1CILi128EEES8_NS7_ILi64EEEEEENS_6half_tEfNS_4arch4Sm80ELb1ELb0ELb1ELb1ELb1ELb0ELb0ELb0ELi2ELi4ELi4ELi4ELb0EEENS1_24CollectiveEpilogueBwdGQAISA_fSD_Li256ELb1ELb1EEENS1_25SingleTileBwdLPTSchedulerILb1ELi128ELb1EEEEEEEEEvNT_6ParamsE) ;  /* 0xffff8cf02e007950 */ /* 0x000fea0003c3ffff */
        .type           $_ZN7cutlass13device_kernelIN5flash19enable_sm80_to_sm89INS1_16FlashAttnBwdSm80INS1_25CollectiveMainloopBwdSm80ILi2ELi2EN4cute5tupleIJNS5_1CILi128EEES8_NS7_ILi64EEEEEENS_6half_tEfNS_4arch4Sm80ELb1ELb0ELb1ELb1ELb1ELb0ELb0ELb0ELi2ELi4ELi4ELi4ELb0EEENS1_24CollectiveEpilogueBwdGQAISA_fSD_Li256ELb1ELb1EEENS1_25SingleTileBwdLPTSchedulerILb1ELi128ELb1EEEEEEEEEvNT_6ParamsE$_ZN4cute3eso3ESOILb1ELb0EJNS_10UnderscoreEiEEC2ERKS2_RKi,@function
        .size           $_ZN7cutlass13device_kernelIN5flash19enable_sm80_to_sm89INS1_16FlashAttnBwdSm80INS1_25CollectiveMainloopBwdSm80ILi2ELi2EN4cute5tupleIJNS5_1CILi128EEES8_NS7_ILi64EEEEEENS_6half_tEfNS_4arch4Sm80ELb1ELb0ELb1ELb1ELb1ELb0ELb0ELb0ELi2ELi4ELi4ELi4ELb0EEENS1_24CollectiveEpilogueBwdGQAISA_fSD_Li256ELb1ELb1EEENS1_25SingleTileBwdLPTSchedulerILb1ELi128ELb1EEEEEEEEEvNT_6ParamsE$_ZN4cute3eso3ESOILb1ELb0EJNS_10UnderscoreEiEEC2ERKS2_RKi,($_ZN7cutlass13device_kernelIN5flash19enable_sm80_to_sm89INS1_16FlashAttnBwdSm80INS1_25CollectiveMainloopBwdSm80ILi2ELi2EN4cute5tupleIJNS5_1CILi128EEES8_NS7_ILi64EEEEEENS_6half_tEfNS_4arch4Sm80ELb1ELb0ELb1ELb1ELb1ELb0ELb0ELb0ELi2ELi4ELi4ELi4ELb0EEENS1_24CollectiveEpilogueBwdGQAISA_fSD_Li256ELb1ELb1EEENS1_25SingleTileBwdLPTSchedulerILb1ELi128ELb1EEEEEEEEEvNT_6ParamsE$_ZN4cute3eso3ESOILb1ELb0EJNS_10UnderscoreEiiEEC2ERKS2_RKiS7_ - $_ZN7cutlass13device_kernelIN5flash19enable_sm80_to_sm89INS1_16FlashAttnBwdSm80INS1_25CollectiveMainloopBwdSm80ILi2ELi2EN4cute5tupleIJNS5_1CILi128EEES8_NS7_ILi64EEEEEENS_6half_tEfNS_4arch4Sm80ELb1ELb0ELb1ELb1ELb1ELb0ELb0ELb0ELi2ELi4ELi4ELi4ELb0EEENS1_24CollectiveEpilogueBwdGQAISA_fSD_Li256ELb1ELb1EEENS1_25SingleTileBwdLPTSchedulerILb1ELi128ELb1EEEEEEEEEvNT_6ParamsE$_ZN4cute3eso3ESOILb1ELb0EJNS_10UnderscoreEiEEC2ERKS2_RKi)
$_ZN7cutlass13device_kernelIN5flash19enable_sm80_to_sm89INS1_16FlashAttnBwdSm80INS1_25CollectiveMainloopBwdSm80ILi2ELi2EN4cute5tupleIJNS5_1CILi128EEES8_NS7_ILi64EEEEEENS_6half_tEfNS_4arch4Sm80ELb1ELb0ELb1ELb1ELb1ELb0ELb0ELb0ELi2ELi4ELi4ELi4ELb0EEENS1_24CollectiveEpilogueBwdGQAISA_fSD_Li256ELb1ELb1EEENS1_25SingleTileBwdLPTSchedulerILb1ELi128ELb1EEEEEEEEEvNT_6ParamsE$_ZN4cute3eso3ESOILb1ELb0EJNS_10UnderscoreEiEEC2ERKS2_RKi:
[----:B------:R-:W-:Y:S01]  /*7310*/  IADD3 R36, R83, -c[0x0][0x20], RZ ;  /* 0x8000080053247a10 */ /* 0x000fe20007ffe0ff */
[----:B------:R-:W-:Y:S01]  /*7320*/  IMAD.MOV.U32 R38, RZ, RZ, R46 ;  /* 0x000000ffff267224 */ /* 0x000fe200078e002e */
[----:B------:R-:W-:-:S03]  /*7330*/  MOV R39, 0x0 ;  /* 0x0000000000277802 */ /* 0x000fc60000000f00 */
[----:B------:R1:W-:Y:S01]  /*7340*/  STL [R36], R47 ;  /* 0x0000002f24007387 */ /* 0x0003e20000100800 */
[----:B------:R-:W-:Y:S05]  /*7350*/  RET.REL.NODEC R38 `(_ZN7cutlass13device_kernelIN5flash19enable_sm80_to_sm89INS1_16FlashAttnBwdSm80INS1_25CollectiveMainloopBwdSm80ILi2ELi2EN4cute5tupleIJNS5_1CILi128EEES8_NS7_ILi64EEEEEENS_6half_tEfNS_4arch4Sm80ELb1ELb0ELb1ELb1ELb1ELb0ELb0ELb0ELi2ELi4ELi4ELi4ELb0EEENS1_24CollectiveEpilogueBwdGQAISA_fSD_Li256ELb1ELb1EEENS1_25SingleTileBwdLPTSchedulerILb1ELi128ELb1EEEEEEEEEvNT_6ParamsE) ;  /* 0xffff8ca026007950 */ /* 0x000fea0003c3ffff */
        .type           $_ZN7cutlass13device_kernelIN5flash19enable_sm80_to_sm89INS1_16FlashAttnBwdSm80INS1_25CollectiveMainloopBwdSm80ILi2ELi2EN4cute5tupleIJNS5_1CILi128EEES8_NS7_ILi64EEEEEENS_6half_tEfNS_4arch4Sm80ELb1ELb0ELb1ELb1ELb1ELb0ELb0ELb0ELi2ELi4ELi4ELi4ELb0EEENS1_24CollectiveEpilogueBwdGQAISA_fSD_Li256ELb1ELb1EEENS1_25SingleTileBwdLPTSchedulerILb1ELi128ELb1EEEEEEEEEvNT_6ParamsE$_ZN4cute3eso3ESOILb1ELb0EJNS_10UnderscoreEiiEEC2ERKS2_RKiS7_,@function
        .size           $_ZN7cutlass13device_kernelIN5flash19enable_sm80_to_sm89INS1_16FlashAttnBwdSm80INS1_25CollectiveMainloopBwdSm80ILi2ELi2EN4cute5tupleIJNS5_1CILi128EEES8_NS7_ILi64EEEEEENS_6half_tEfNS_4arch4Sm80ELb1ELb0ELb1ELb1ELb1ELb0ELb0ELb0ELi2ELi4ELi4ELi4ELb0EEENS1_24CollectiveEpilogueBwdGQAISA_fSD_Li256ELb1ELb1EEENS1_25SingleTileBwdLPTSchedulerILb1ELi128ELb1EEEEEEEEEvNT_6ParamsE$_ZN4cute3eso3ESOILb1ELb0EJNS_10UnderscoreEiiEEC2ERKS2_RKiS7_,($_ZN7cutlass13device_kernelIN5flash19enable_sm80_to_sm89INS1_16FlashAttnBwdSm80INS1_25CollectiveMainloopBwdSm80ILi2ELi2EN4cute5tupleIJNS5_1CILi128EEES8_NS7_ILi64EEEEEENS_6half_tEfNS_4arch4Sm80ELb1ELb0ELb1ELb1ELb1ELb0ELb0ELb0ELi2ELi4ELi4ELi4ELb0EEENS1_24CollectiveEpilogueBwdGQAISA_fSD_Li256ELb1ELb1EEENS1_25SingleTileBwdLPTSchedulerILb1ELi128ELb1EEEEEEEEEvNT_6ParamsE$_ZN4cute3eso3ESOILb1ELb0EJNS_14ComposedLayoutINS_7SwizzleILi3ELi3ELi3EEENS_1CILi0EEENS_6LayoutINS_5tupleIJNS8_IJNS8_IJNS5_ILi4EEENS5_ILi8EEEEEENS8_IJNS5_ILi2EEENS5_ILi1EEEEEEEEENS8_IJNS8_IJSC_SC_EEENS8_IJSA_S9_EEEEEEEEENS8_IJNS8_IJNS8_IJSC_NS5_ILi64EEEEEENS8_IJNS5_ILi512EEES6_EEEEEENS8_IJNS8_IJSD_SA_EEENS8_IJNS5_ILi1024EEENS5_ILi16EEEEEEEEEEEEEEEENS_10ViewEngineINS_8smem_ptrIPN7cutlass6half_tEEEEEEEC2ERKSW_RKS13_ - $_ZN7cutlass13device_kernelIN5flash19enable_sm80_to_sm89INS1_16FlashAttnBwdSm80INS1_25CollectiveMainloopBwdSm80ILi2ELi2EN4cute5tupleIJNS5_1CILi128EEES8_NS7_ILi64EEEEEENS_6half_tEfNS_4arch4Sm80ELb1ELb0ELb1ELb1ELb1ELb0ELb0ELb0ELi2ELi4ELi4ELi4ELb0EEENS1_24CollectiveEpilogueBwdGQAISA_fSD_Li256ELb1ELb1EEENS1_25SingleTileBwdLPTSchedulerILb1ELi128ELb1EEEEEEEEEvNT_6ParamsE$_ZN4cute3eso3ESOILb1ELb0EJNS_10UnderscoreEiiEEC2ERKS2_RKiS7_)
$_ZN7cutlass13device_kernelIN5flash19enable_sm80_to_sm89INS1_16FlashAttnBwdSm80INS1_25CollectiveMainloopBwdSm80ILi2ELi2EN4cute5tupleIJNS5_1CILi128EEES8_NS7_ILi64EEEEEENS_6half_tEfNS_4arch4Sm80ELb1ELb0ELb1ELb1ELb1ELb0ELb0ELb0ELi2ELi4ELi4ELi4ELb0EEENS1_24CollectiveEpilogueBwdGQAISA_fSD_Li256ELb1ELb1EEENS1_25SingleTileBwdLPTSchedulerILb1ELi128ELb1EEEEEEEEEvNT_6ParamsE$_ZN4cute3eso3ESOILb1ELb0EJNS_10UnderscoreEiiEEC2ERKS2_RKiS7_:
[----:B------:R-:W-:Y:S02]  /*7360*/  IADD3 R3, R60, -c[0x0][0x20], RZ ;  /* 0x800008003c037a10 */ /* 0x000fe40007ffe0ff */
[----:B------:R-:W-:-:S03]  /*7370*/  IADD3 R2, R59, -c[0x0][0x20], RZ ;  /* 0x800008003b027a10 */ /* 0x000fc60007ffe0ff */
[----:B------:R1:W-:Y:S04]  /*7380*/  STL [R3], R38 ;  /* 0x0000002603007387 */ /* 0x0003e80000100800 */
[----:B------:R-:W2:Y:S01]  /*7390*/  LDL R2, [R2] ;  /* 0x0000000002027983 */ /* 0x000ea20000100800 */
[----:B------:R-:W-:-:S03]  /*73a0*/  IMAD.MOV.U32 R37, RZ, RZ, 0x0 ;  /* 0x00000000ff257424 */ /* 0x000fc600078e00ff */
[----:B--2---:R1:W-:Y:S01]  /*73b0*/  STL [R3+0x4], R2 ;  /* 0x0000040203007387 */ /* 0x0043e20000100800 */
[----:B------:R-:W-:Y:S05]  /*73c0*/  RET.REL.NODEC R36 `(_ZN7cutlass13device_kernelIN5flash19enable_sm80_to_sm89INS1_16FlashAttnBwdSm80INS1_25CollectiveMainloopBwdSm80ILi2ELi2EN4cute5tupleIJNS5_1CILi128EEES8_NS7_ILi64EEEEEENS_6half_tEfNS_4arch4Sm80ELb1ELb0ELb1ELb1ELb1ELb0ELb0ELb0ELi2ELi4ELi4ELi4ELb0EEENS1_24CollectiveEpilogueBwdGQAISA_fSD_Li256ELb1ELb1EEENS1_25SingleTileBwdLPTSchedulerILb1ELi128ELb1EEEEEEEEEvNT_6ParamsE) ;  /* 0xffff8c3024007950 */ /* 0x000fea0003c3ffff */
        .type           $_ZN7cutlass13device_kernelIN5flash19enable_sm80_to_sm89INS1_16FlashAttnBwdSm80INS1_25CollectiveMainloopBwdSm80ILi2ELi2EN4cute5tupleIJNS5_1CILi128EEES8_NS7_ILi64EEEEEENS_6half_tEfNS_4arch4Sm80ELb1ELb0ELb1ELb1ELb1ELb0ELb0ELb0ELi2ELi4ELi4ELi4ELb0EEENS1_24CollectiveEpilogueBwdGQAISA_fSD_Li256ELb1ELb1EEENS1_25SingleTileBwdLPTSchedulerILb1ELi128ELb1EEEEEEEEEvNT_6ParamsE$_ZN4cute3eso3ESOILb1ELb0EJNS_14ComposedLayoutINS_7SwizzleILi3ELi3ELi3EEENS_1CILi0EEENS_6LayoutINS_5tupleIJNS8_IJNS8_IJNS5_ILi4EEENS5_ILi8EEEEEENS8_IJNS5_ILi2EEENS5_ILi1EEEEEEEEENS8_IJNS8_IJSC_SC_EEENS8_IJSA_S9_EEEEEEEEENS8_IJNS8_IJNS8_IJSC_NS5_ILi64EEEEEENS8_IJNS5_ILi512EEES6_EEEEEENS8_IJNS8_IJSD_SA_EEENS8_IJNS5_ILi1024EEENS5_ILi16EEEEEEEEEEEEEEEENS_10ViewEngineINS_8smem_ptrIPN7cutlass6half_tEEEEEEEC2ERKSW_RKS13_,@function
        .size           $_ZN7cutlass13device_kernelIN5flash19enable_sm80_to_sm89INS1_16FlashAttnBwdSm80INS1_25CollectiveMainloopBwdSm80ILi2ELi2EN4cute5tupleIJNS5_1CILi128EEES8_NS7_ILi64EEEEEENS_6half_tEfNS_4arch4Sm80ELb1ELb0ELb1ELb1ELb1ELb0ELb0ELb0ELi2ELi4ELi4ELi4ELb0EEENS1_24CollectiveEpilogueBwdGQAISA_fSD_Li256ELb1ELb1EEENS1_25SingleTileBwdLPTSchedulerILb1ELi128ELb1EEEEEEEEEvNT_6ParamsE$_ZN4cute3eso3ESOILb1ELb0EJNS_14ComposedLayoutINS_7SwizzleILi3ELi3ELi3EEENS_1CILi0EEENS_6LayoutINS_5tupleIJNS8_IJNS8_IJNS5_ILi4EEENS5_ILi8EEEEEENS8_IJNS5_ILi2EEENS5_ILi1EEEEEEEEENS8_IJNS8_IJSC_SC_EEENS8_IJSA_S9_EEEEEEEEENS8_IJNS8_IJNS8_IJSC_NS5_ILi64EEEEEENS8_IJNS5_ILi512EEES6_EEEEEENS8_IJNS8_IJSD_SA_EEENS8_IJNS5_ILi1024EEENS5_ILi16EEEEEEEEEEEEEEEENS_10ViewEngineINS_8smem_ptrIPN7cutlass6half_tEEEEEEEC2ERKSW_RKS13_,($_ZN7cutlass13device_kernelIN5flash19enable_sm80_to_sm89INS1_16FlashAttnBwdSm80INS1_25CollectiveMainloopBwdSm80ILi2ELi2EN4cute5tupleIJNS5_1CILi128EEES8_NS7_ILi64EEEEEENS_6half_tEfNS_4arch4Sm80ELb1ELb0ELb1ELb1ELb1ELb0ELb0ELb0ELi2ELi4ELi4ELi4ELb0EEENS1_24CollectiveEpilogueBwdGQAISA_fSD_Li256ELb1ELb1EEENS1_25SingleTileBwdLPTSchedulerILb1ELi128ELb1EEEEEEEEEvNT_6ParamsE$_ZN4cute3eso3ESOILb1ELb0EJNS_14ComposedLayoutINS_7SwizzleILi3ELi3ELi3EEENS_1CILi0EEENS_6LayoutINS_5tupleIJNS8_IJNS8_IJNS5_ILi4EEENS5_ILi8EEEEEENS8_IJNS5_ILi2EEENS5_ILi1EEEEEEEEENS8_IJNS8_IJSC_SC_EEESB_EEEEEENS8_IJNS8_IJNS8_IJNS5_ILi128EEESD_EEENS8_IJSA_S6_EEEEEENS8_IJNS8_IJNS5_ILi64EEENS5_ILi512EEEEEENS8_IJNS5_ILi16EEENS5_ILi1024EEEEEEEEEEEEEEEENS_10ViewEngineINS_8smem_ptrIPN7cutlass6half_tEEEEEEEC2ERKSW_RKS13_ - $_ZN7cutlass13device_kernelIN5flash19enable_sm80_to_sm89INS1_16FlashAttnBwdSm80INS1_25CollectiveMainloopBwdSm80ILi2ELi2EN4cute5tupleIJNS5_1CILi128EEES8_NS7_ILi64EEEEEENS_6half_tEfNS_4arch4Sm80ELb1ELb0ELb1ELb1ELb1ELb0ELb0ELb0ELi2ELi4ELi4ELi4ELb0EEENS1_24CollectiveEpilogueBwdGQAISA_fSD_Li256ELb1ELb1EEENS1_25SingleTileBwdLPTSchedulerILb1ELi128ELb1EEEEEEEEEvNT_6ParamsE$_ZN4cute3eso3ESOILb1ELb0EJNS_14ComposedLayoutINS_7SwizzleILi3ELi3ELi3EEENS_1CILi0EEENS_6LayoutINS_5tupleIJNS8_IJNS8_IJNS5_ILi4EEENS5_ILi8EEEEEENS8_IJNS5_ILi2EEENS5_ILi1EEEEEEEEENS8_IJNS8_IJSC_SC_EEENS8_IJSA_S9_EEEEEEEEENS8_IJNS8_IJNS8_IJSC_NS5_ILi64EEEEEENS8_IJNS5_ILi512EEES6_EEEEEENS8_IJNS8_IJSD_SA_EEENS8_IJNS5_ILi1024EEENS5_ILi16EEEEEEEEEEEEEEEENS_10ViewEngineINS_8smem_ptrIPN7cutlass6half_tEEEEEEEC2ERKSW_RKS13_)
$_ZN7cutlass13device_kernelIN5flash19enable_sm80_to_sm89INS1_16FlashAttnBwdSm80INS1_25CollectiveMainloopBwdSm80ILi2ELi2EN4cute5tupleIJNS5_1CILi128EEES8_NS7_ILi64EEEEEENS_6half_tEfNS_4arch4Sm80ELb1ELb0ELb1ELb1ELb1ELb0ELb0ELb0ELi2ELi4ELi4ELi4ELb0EEENS1_24CollectiveEpilogueBwdGQAISA_fSD_Li256ELb1ELb1EEENS1_25SingleTileBwdLPTSchedulerILb1ELi128ELb1EEEEEEEEEvNT_6ParamsE$_ZN4cute3eso3ESOILb1ELb0EJNS_14ComposedLayoutINS_7SwizzleILi3ELi3ELi3EEENS_1CILi0EEENS_6LayoutINS_5tupleIJNS8_IJNS8_IJNS5_ILi4EEENS5_ILi8EEEEEENS8_IJNS5_ILi2EEENS5_ILi1EEEEEEEEENS8_IJNS8_IJSC_SC_EEENS8_IJSA_S9_EEEEEEEEENS8_IJNS8_IJNS8_IJSC_NS5_ILi64EEEEEENS8_IJNS5_ILi512EEES6_EEEEEENS8_IJNS8_IJSD_SA_EEENS8_IJNS5_ILi1024EEENS5_ILi16EEEEEEEEEEEEEEEENS_10ViewEngineINS_8smem_ptrIPN7cutlass6half_tEEEEEEEC2ERKSW_RKS13_:
[----:B------:R-:W-:Y:S01]  /*73d0*/  IADD3 R4, R60, -c[0x0][0x20], RZ ;  /* 0x800008003c047a10 */ /* 0x000fe20007ffe0ff */
[----:B------:R-:W-:Y:S01]  /*73e0*/  IMAD.MOV.U32 R36, RZ, RZ, R6 ;  /* 0x000000ffff247224 */ /* 0x000fe200078e0006 */
[----:B------:R-:W-:-:S03]  /*73f0*/  MOV R37, 0x0 ;  /* 0x0000000000257802 */ /* 0x000fc60000000f00 */
[----:B------:R1:W-:Y:S01]  /*7400*/  STL.64 [R4], R2 ;  /* 0x0000000204007387 */ /* 0x0003e20000100a00 */
[----:B------:R-:W-:Y:S05]  /*7410*/  RET.REL.NODEC R36 `(_ZN7cutlass13device_kernelIN5flash19enable_sm80_to_sm89INS1_16FlashAttnBwdSm80INS1_25CollectiveMainloopBwdSm80ILi2ELi2EN4cute5tupleIJNS5_1CILi128EEES8_NS7_ILi64EEEEEENS_6half_tEfNS_4arch4Sm80ELb1ELb0ELb1ELb1ELb1ELb0ELb0ELb0ELi2ELi4ELi4ELi4ELb0EEENS1_24CollectiveEpilogueBwdGQAISA_fSD_Li256ELb1ELb1EEENS1_25SingleTileBwdLPTSchedulerILb1ELi128ELb1EEEEEEEEEvNT_6ParamsE) ;  /* 0xffff8be024007950 */ /* 0x000fea0003c3ffff */
        .type           $_ZN7cutlass13device_kernelIN5flash19enable_sm80_to_sm89INS1_16FlashAttnBwdSm80INS1_25CollectiveMainloopBwdSm80ILi2ELi2EN4cute5tupleIJNS5_1CILi128EEES8_NS7_ILi64EEEEEENS_6half_tEfNS_4arch4Sm80ELb1ELb0ELb1ELb1ELb1ELb0ELb0ELb0ELi2ELi4ELi4ELi4ELb0EEENS1_24CollectiveEpilogueBwdGQAISA_fSD_Li256ELb1ELb1EEENS1_25SingleTileBwdLPTSchedulerILb1ELi128ELb1EEEEEEEEEvNT_6ParamsE$_ZN4cute3eso3ESOILb1ELb0EJNS_14ComposedLayoutINS_7SwizzleILi3ELi3ELi3EEENS_1CILi0EEENS_6LayoutINS_5tupleIJNS8_IJNS8_IJNS5_ILi4EEENS5_ILi8EEEEEENS8_IJNS5_ILi2EEENS5_ILi1EEEEEEEEENS8_IJNS8_IJSC_SC_EEESB_EEEEEENS8_IJNS8_IJNS8_IJNS5_ILi128EEESD_EEENS8_IJSA_S6_EEEEEENS8_IJNS8_IJNS5_ILi64EEENS5_ILi512EEEEEENS8_IJNS5_ILi16EEENS5_ILi1024EEEEEEEEEEEEEEEENS_10ViewEngineINS_8smem_ptrIPN7cutlass6half_tEEEEEEEC2ERKSW_RKS13_,@function
        .size           $_ZN7cutlass13device_kernelIN5flash19enable_sm80_to_sm89INS1_16FlashAttnBwdSm80INS1_25CollectiveMainloopBwdSm80ILi2ELi2EN4cute5tupleIJNS5_1CILi128EEES8_NS7_ILi64EEEEEENS_6half_tEfNS_4arch4Sm80ELb1ELb0ELb1ELb1ELb1ELb0ELb0ELb0ELi2ELi4ELi4ELi4ELb0EEENS1_24CollectiveEpilogueBwdGQAISA_fSD_Li256ELb1ELb1EEENS1_25SingleTileBwdLPTSchedulerILb1ELi128ELb1EEEEEEEEEvNT_6ParamsE$_ZN4cute3eso3ESOILb1ELb0EJNS_14ComposedLayoutINS_7SwizzleILi3ELi3ELi3EEENS_1CILi0EEENS_6LayoutINS_5tupleIJNS8_IJNS8_IJNS5_ILi4EEENS5_ILi8EEEEEENS8_IJNS5_ILi2EEENS5_ILi1EEEEEEEEENS8_IJNS8_IJSC_SC_EEESB_EEEEEENS8_IJNS8_IJNS8_IJNS5_ILi128EEESD_EEENS8_IJSA_S6_EEEEEENS8_IJNS8_IJNS5_ILi64EEENS5_ILi512EEEEEENS8_IJNS5_ILi16EEENS5_ILi1024EEEEEEEEEEEEEEEENS_10ViewEngineINS_8smem_ptrIPN7cutlass6half_tEEEEEEEC2ERKSW_RKS13_,($_ZN7cutlass13device_kernelIN5flash19enable_sm80_to_sm89INS1_16FlashAttnBwdSm80INS1_25CollectiveMainloopBwdSm80ILi2ELi2EN4cute5tupleIJNS5_1CILi128EEES8_NS7_ILi64EEEEEENS_6half_tEfNS_4arch4Sm80ELb1ELb0ELb1ELb1ELb1ELb0ELb0ELb0ELi2ELi4ELi4ELi4ELb0EEENS1_24CollectiveEpilogueBwdGQAISA_fSD_Li256ELb1ELb1EEENS1_25SingleTileBwdLPTSchedulerILb1ELi128ELb1EEEEEEEEEvNT_6ParamsE$_ZN4cute3eso3ESOILb1ELb0EJNS_14ComposedLayoutINS_7SwizzleILi3ELi3ELi3EEENS_1CILi0EEENS_6LayoutINS_5tupleIJNS8_IJNS8_IJNS5_ILi4EEENS5_ILi8EEEEEENS8_IJS9_NS5_ILi1EEEEEEEEENS8_IJNS8_IJNS5_ILi2EEESF_SF_EEENS8_IJSF_SA_EEEEEEEEENS8_IJNS8_IJNS8_IJNS5_ILi128EEESC_EEENS8_IJNS5_ILi16EEES6_EEEEEENS8_IJNS8_IJNS5_ILi64EEESA_NS5_ILi512EEEEEENS8_IJNS5_ILi8192EEENS5_ILi1024EEEEEEEEEEEEEEEENS_10ViewEngineINS_8smem_ptrIPN7cutlass6half_tEEEEEEEC2ERKSY_RKS15_ - $_ZN7cutlass13device_kernelIN5flash19enable_sm80_to_sm89INS1_16FlashAttnBwdSm80INS1_25CollectiveMainloopBwdSm80ILi2ELi2EN4cute5tupleIJNS5_1CILi128EEES8_NS7_ILi64EEEEEENS_6half_tEfNS_4arch4Sm80ELb1ELb0ELb1ELb1ELb1ELb0ELb0ELb0ELi2ELi4ELi4ELi4ELb0EEENS1_24CollectiveEpilogueBwdGQAISA_fSD_Li256ELb1ELb1EEENS1_25SingleTileBwdLPTSchedulerILb1ELi128ELb1EEEEEEEEEvNT_6ParamsE$_ZN4cute3eso3ESOILb1ELb0EJNS_14ComposedLayoutINS_7SwizzleILi3ELi3ELi3EEENS_1CILi0EEENS_6LayoutINS_5tupleIJNS8_IJNS8_IJNS5_ILi4EEENS5_ILi8EEEEEENS8_IJNS5_ILi2EEENS5_ILi1EEEEEEEEENS8_IJNS8_IJSC_SC_EEESB_EEEEEENS8_IJNS8_IJNS8_IJNS5_ILi128EEESD_EEENS8_IJSA_S6_EEEEEENS8_IJNS8_IJNS5_ILi64EEENS5_ILi512EEEEEENS8_IJNS5_ILi16EEENS5_ILi1024EEEEEEEEEEEEEEEENS_10ViewEngineINS_8smem_ptrIPN7cutlass6half_tEEEEEEEC2ERKSW_RKS13_)
$_ZN7cutlass13device_kernelIN5flash19enable_sm80_to_sm89INS1_16FlashAttnBwdSm80INS1_25CollectiveMainloopBwdSm80ILi2ELi2EN4cute5tupleIJNS5_1CILi128EEES8_NS7_ILi64EEEEEENS_6half_tEfNS_4arch4Sm80ELb1ELb0ELb1ELb1ELb1ELb0ELb0ELb0ELi2ELi4ELi4ELi4ELb0EEENS1_24CollectiveEpilogueBwdGQAISA_fSD_Li256ELb1ELb1EEENS1_25SingleTileBwdLPTSchedulerILb1ELi128ELb1EEEEEEEEEvNT_6ParamsE$_ZN4cute3eso3ESOILb1ELb0EJNS_14ComposedLayoutINS_7SwizzleILi3ELi3ELi3EEENS_1CILi0EEENS_6LayoutINS_5tupleIJNS8_IJNS8_IJNS5_ILi4EEENS5_ILi8EEEEEENS8_IJNS5_ILi2EEENS5_ILi1EEEEEEEEENS8_IJNS8_IJSC_SC_EEESB_EEEEEENS8_IJNS8_IJNS8_IJNS5_ILi128EEESD_EEENS8_IJSA_S6_EEEEEENS8_IJNS8_IJNS5_ILi64EEENS5_ILi512EEEEEENS8_IJNS5_ILi16EEENS5_ILi1024EEEEEEEEEEEEEEEENS_10ViewEngineINS_8smem_ptrIPN7cutlass6half_tEEEEEEEC2ERKSW_RKS13_:
[----:B------:R-:W-:Y:S02]  /*7420*/  IADD3 R4, R82, -c[0x0][0x20], RZ ;  /* 0x8000080052047a10 */ /* 0x000fe40007ffe0ff */
[----:B------:R-:W-:-:S03]  /*7430*/  MOV R31, 0x0 ;  /* 0x00000000001f7802 */ /* 0x000fc60000000f00 */
[----:B------:R1:W-:Y:S01]  /*7440*/  STL.64 [R4], R2 ;  /* 0x0000000204007387 */ /* 0x0003e20000100a00 */
[----:B------:R-:W-:Y:S05]  /*7450*/  RET.REL.NODEC R30 `(_ZN7cutlass13device_kernelIN5flash19enable_sm80_to_sm89INS1_16FlashAttnBwdSm80INS1_25CollectiveMainloopBwdSm80ILi2ELi2EN4cute5tupleIJNS5_1CILi128EEES8_NS7_ILi64EEEEEENS_6half_tEfNS_4arch4Sm80ELb1ELb0ELb1ELb1ELb1ELb0ELb0ELb0ELi2ELi4ELi4ELi4ELb0EEENS1_24CollectiveEpilogueBwdGQAISA_fSD_Li256ELb1ELb1EEENS1_25SingleTileBwdLPTSchedulerILb1ELi128ELb1EEEEEEEEEvNT_6ParamsE) ;  /* 0xffff8ba01e007950 */ /* 0x000fea0003c3ffff */
        .type           $_ZN7cutlass13device_kernelIN5flash19enable_sm80_to_sm89INS1_16FlashAttnBwdSm80INS1_25CollectiveMainloopBwdSm80ILi2ELi2EN4cute5tupleIJNS5_1CILi128EEES8_NS7_ILi64EEEEEENS_6half_tEfNS_4arch4Sm80ELb1ELb0ELb1ELb1ELb1ELb0ELb0ELb0ELi2ELi4ELi4ELi4ELb0EEENS1_24CollectiveEpilogueBwdGQAISA_fSD_Li256ELb1ELb1EEENS1_25SingleTileBwdLPTSchedulerILb1ELi128ELb1EEEEEEEEEvNT_6ParamsE$_ZN4cute3eso3ESOILb1ELb0EJNS_14ComposedLayoutINS_7SwizzleILi3ELi3ELi3EEENS_1CILi0EEENS_6LayoutINS_5tupleIJNS8_IJNS8_IJNS5_ILi4EEENS5_ILi8EEEEEENS8_IJS9_NS5_ILi1EEEEEEEEENS8_IJNS8_IJNS5_ILi2EEESF_SF_EEENS8_IJSF_SA_EEEEEEEEENS8_IJNS8_IJNS8_IJNS5_ILi128EEESC_EEENS8_IJNS5_ILi16EEES6_EEEEEENS8_IJNS8_IJNS5_ILi64EEESA_NS5_ILi512EEEEEENS8_IJNS5_ILi8192EEENS5_ILi1024EEEEEEEEEEEEEEEENS_10ViewEngineINS_8smem_ptrIPN7cutlass6half_tEEEEEEEC2ERKSY_RKS15_,@function
        .size           $_ZN7cutlass13device_kernelIN5flash19enable_sm80_to_sm89INS1_16FlashAttnBwdSm80INS1_25CollectiveMainloopBwdSm80ILi2ELi2EN4cute5tupleIJNS5_1CILi128EEES8_NS7_ILi64EEEEEENS_6half_tEfNS_4arch4Sm80ELb1ELb0ELb1ELb1ELb1ELb0ELb0ELb0ELi2ELi4ELi4ELi4ELb0EEENS1_24CollectiveEpilogueBwdGQAISA_fSD_Li256ELb1ELb1EEENS1_25SingleTileBwdLPTSchedulerILb1ELi128ELb1EEEEEEEEEvNT_6ParamsE$_ZN4cute3eso3ESOILb1ELb0EJNS_14ComposedLayoutINS_7SwizzleILi3ELi3ELi3EEENS_1CILi0EEENS_6LayoutINS_5tupleIJNS8_IJNS8_IJNS5_ILi4EEENS5_ILi8EEEEEENS8_IJS9_NS5_ILi1EEEEEEEEENS8_IJNS8_IJNS5_ILi2EEESF_SF_EEENS8_IJSF_SA_EEEEEEEEENS8_IJNS8_IJNS8_IJNS5_ILi128EEESC_EEENS8_IJNS5_ILi16EEES6_EEEEEENS8_IJNS8_IJNS5_ILi64EEESA_NS5_ILi512EEEEEENS8_IJNS5_ILi8192EEENS5_ILi1024EEEEEEEEEEEEEEEENS_10ViewEngineINS_8smem_ptrIPN7cutlass6half_tEEEEEEEC2ERKSY_RKS15_,($_ZN7cutlass13device_kernelIN5flash19enable_sm80_to_sm89INS1_16FlashAttnBwdSm80INS1_25CollectiveMainloopBwdSm80ILi2ELi2EN4cute5tupleIJNS5_1CILi128EEES8_NS7_ILi64EEEEEENS_6half_tEfNS_4arch4Sm80ELb1ELb0ELb1ELb1ELb1ELb0ELb0ELb0ELi2ELi4ELi4ELi4ELb0EEENS1_24CollectiveEpilogueBwdGQAISA_fSD_Li256ELb1ELb1EEENS1_25SingleTileBwdLPTSchedulerILb1ELi128ELb1EEEEEEEEEvNT_6ParamsE$_ZN4cute3eso3ESOILb1ELb0EJNS_14ComposedLayoutINS_7SwizzleILi3ELi3ELi3EEENS_1CILj0EEENS_6LayoutINS_5tupleIJNS5_ILi64EEENS5_ILi128EEEEEENS8_IJNS5_ILi1EEES9_EEEEEEENS_10ViewEngineINS_8smem_ptrIPN7cutlass6half_tEEEEEEEC2ERKSF_RKSM_ - $_ZN7cutlass13device_kernelIN5flash19enable_sm80_to_sm89INS1_16FlashAttnBwdSm80INS1_25CollectiveMainloopBwdSm80ILi2ELi2EN4cute5tupleIJNS5_1CILi128EEES8_NS7_ILi64EEEEEENS_6half_tEfNS_4arch4Sm80ELb1ELb0ELb1ELb1ELb1ELb0ELb0ELb0ELi2ELi4ELi4ELi4ELb0EEENS1_24CollectiveEpilogueBwdGQAISA_fSD_Li256ELb1ELb1EEENS1_25SingleTileBwdLPTSchedulerILb1ELi128ELb1EEEEEEEEEvNT_6ParamsE$_ZN4cute3eso3ESOILb1ELb0EJNS_14ComposedLayoutINS_7SwizzleILi3ELi3ELi3EEENS_1CILi0EEENS_6LayoutINS_5tupleIJNS8_IJNS8_IJNS5_ILi4EEENS5_ILi8EEEEEENS8_IJS9_NS5_ILi1EEEEEEEEENS8_IJNS8_IJNS5_ILi2EEESF_SF_EEENS8_IJSF_SA_EEEEEEEEENS8_IJNS8_IJNS8_IJNS5_ILi128EEESC_EEENS8_IJNS5_ILi16EEES6_EEEEEENS8_IJNS8_IJNS5_ILi64EEESA_NS5_ILi512EEEEEENS8_IJNS5_ILi8192EEENS5_ILi1024EEEEEEEEEEEEEEEENS_10ViewEngineINS_8smem_ptrIPN7cutlass6half_tEEEEEEEC2ERKSY_RKS15_)
$_ZN7cutlass13device_kernelIN5flash19enable_sm80_to_sm89INS1_16FlashAttnBwdSm80INS1_25CollectiveMainloopBwdSm80ILi2ELi2EN4cute5tupleIJNS5_1CILi128EEES8_NS7_ILi64EEEEEENS_6half_tEfNS_4arch4Sm80ELb1ELb0ELb1ELb1ELb1ELb0ELb0ELb0ELi2ELi4ELi4ELi4ELb0EEENS1_24CollectiveEpilogueBwdGQAISA_fSD_Li256ELb1ELb1EEENS1_25SingleTileBwdLPTSchedulerILb1ELi128ELb1EEEEEEEEEvNT_6ParamsE$_ZN4cute3eso3ESOILb1ELb0EJNS_14ComposedLayoutINS_7SwizzleILi3ELi3ELi3EEENS_1CILi0EEENS_6LayoutINS_5tupleIJNS8_IJNS8_IJNS5_ILi4EEENS5_ILi8EEEEEENS8_IJS9_NS5_ILi1EEEEEEEEENS8_IJNS8_IJNS5_ILi2EEESF_SF_EEENS8_IJSF_SA_EEEEEEEEENS8_IJNS8_IJNS8_IJNS5_ILi128EEESC_EEENS8_IJNS5_ILi16EEES6_EEEEEENS8_IJNS8_IJNS5_ILi64EEESA_NS5_ILi512EEEEEENS8_IJNS5_ILi8192EEENS5_ILi1024EEEEEEEEEEEEEEEENS_10ViewEngineINS_8smem_ptrIPN7cutlass6half_tEEEEEEEC2ERKSY_RKS15_:
[----:B------:R-:W-:Y:S01]  /*7460*/  IADD3 R4, R60, -c[0x0][0x20], RZ ;  /* 0x800008003c047a10 */ /* 0x000fe20007ffe0ff */
[----:B------:R-:W-:Y:S01]  /*7470*/  IMAD.MOV.U32 R10, RZ, RZ, R6 ;  /* 0x000000ffff0a7224 */ /* 0x000fe200078e0006 */
[----:B------:R-:W-:-:S03]  /*7480*/  MOV R11, 0x0 ;  /* 0x00000000000b7802 */ /* 0x000fc60000000f00 */
[----:B------:R1:W-:Y:S01]  /*7490*/  STL.64 [R4], R2 ;  /* 0x0000000204007387 */ /* 0x0003e20000100a00 */
[----:B------:R-:W-:Y:S05]  /*74a0*/  RET.REL.NODEC R10 `(_ZN7cutlass13device_kernelIN5flash19enable_sm80_to_sm89INS1_16FlashAttnBwdSm80INS1_25CollectiveMainloopBwdSm80ILi2ELi2EN4cute5tupleIJNS5_1CILi128EEES8_NS7_ILi64EEEEEENS_6half_tEfNS_4arch4Sm80ELb1ELb0ELb1ELb1ELb1ELb0ELb0ELb0ELi2ELi4ELi4ELi4ELb0EEENS1_24CollectiveEpilogueBwdGQAISA_fSD_Li256ELb1ELb1EEENS1_25SingleTileBwdLPTSchedulerILb1ELi128ELb1EEEEEEEEEvNT_6ParamsE) ;  /* 0xffff8b500a007950 */ /* 0x000fea0003c3ffff */
        .type           $_ZN7cutlass13device_kernelIN5flash19enable_sm80_to_sm89INS1_16FlashAttnBwdSm80INS1_25CollectiveMainloopBwdSm80ILi2ELi2EN4cute5tupleIJNS5_1CILi128EEES8_NS7_ILi64EEEEEENS_6half_tEfNS_4arch4Sm80ELb1ELb0ELb1ELb1ELb1ELb0ELb0ELb0ELi2ELi4ELi4ELi4ELb0EEENS1_24CollectiveEpilogueBwdGQAISA_fSD_Li256ELb1ELb1EEENS1_25SingleTileBwdLPTSchedulerILb1ELi128ELb1EEEEEEEEEvNT_6ParamsE$_ZN4cute3eso3ESOILb1ELb0EJNS_14ComposedLayoutINS_7SwizzleILi3ELi3ELi3EEENS_1CILj0EEENS_6LayoutINS_5tupleIJNS5_ILi64EEENS5_ILi128EEEEEENS8_IJNS5_ILi1EEES9_EEEEEEENS_10ViewEngineINS_8smem_ptrIPN7cutlass6half_tEEEEEEEC2ERKSF_RKSM_,@function
        .size           $_ZN7cutlass13device_kernelIN5flash19enable_sm80_to_sm89INS1_16FlashAttnBwdSm80INS1_25CollectiveMainloopBwdSm80ILi2ELi2EN4cute5tupleIJNS5_1CILi128EEES8_NS7_ILi64EEEEEENS_6half_tEfNS_4arch4Sm80ELb1ELb0ELb1ELb1ELb1ELb0ELb0ELb0ELi2ELi4ELi4ELi4ELb0EEENS1_24CollectiveEpilogueBwdGQAISA_fSD_Li256ELb1ELb1EEENS1_25SingleTileBwdLPTSchedulerILb1ELi128ELb1EEEEEEEEEvNT_6ParamsE$_ZN4cute3eso3ESOILb1ELb0EJNS_14ComposedLayoutINS_7SwizzleILi3ELi3ELi3EEENS_1CILj0EEENS_6LayoutINS_5tupleIJNS5_ILi64EEENS5_ILi128EEEEEENS8_IJNS5_ILi1EEES9_EEEEEEENS_10ViewEngineINS_8smem_ptrIPN7cutlass6half_tEEEEEEEC2ERKSF_RKSM_,($_ZN7cutlass13device_kernelIN5flash19enable_sm80_to_sm89INS1_16FlashAttnBwdSm80INS1_25CollectiveMainloopBwdSm80ILi2ELi2EN4cute5tupleIJNS5_1CILi128EEES8_NS7_ILi64EEEEEENS_6half_tEfNS_4arch4Sm80ELb1ELb0ELb1ELb1ELb1ELb0ELb0ELb0ELi2ELi4ELi4ELi4ELb0EEENS1_24CollectiveEpilogueBwdGQAISA_fSD_Li256ELb1ELb1EEENS1_25SingleTileBwdLPTSchedulerILb1ELi128ELb1EEEEEEEEEvNT_6ParamsE$_ZN4cute3eso3ESOILb1ELb0EJNS_14ComposedLayoutINS_7SwizzleILi3ELi3ELi3EEENS_1CILj0EEENS_6LayoutINS_5tupleIJNS8_IJNS5_ILi8EEENS5_ILi16EEEEEENS8_IJNS5_ILi64EEENS5_ILi1EEEEEEEEENS8_IJNS8_IJSC_NS5_ILi512EEEEEENS8_IJSD_NS5_ILi0EEEEEEEEEEEEENS_10ViewEngineINS_8smem_ptrIPN7cutlass6half_tEEEEEEEC2ERKSM_RKST_ - $_ZN7cutlass13device_kernelIN5flash19enable_sm80_to_sm89INS1_16FlashAttnBwdSm80INS1_25CollectiveMainloopBwdSm80ILi2ELi2EN4cute5tupleIJNS5_1CILi128EEES8_NS7_ILi64EEEEEENS_6half_tEfNS_4arch4Sm80ELb1ELb0ELb1ELb1ELb1ELb0ELb0ELb0ELi2ELi4ELi4ELi4ELb0EEENS1_24CollectiveEpilogueBwdGQAISA_fSD_Li256ELb1ELb1EEENS1_25SingleTileBwdLPTSchedulerILb1ELi128ELb1EEEEEEEEEvNT_6ParamsE$_ZN4cute3eso3ESOILb1ELb0EJNS_14ComposedLayoutINS_7SwizzleILi3ELi3ELi3EEENS_1CILj0EEENS_6LayoutINS_5tupleIJNS5_ILi64EEENS5_ILi128EEEEEENS8_IJNS5_ILi1EEES9_EEEEEEENS_10ViewEngineINS_8smem_ptrIPN7cutlass6half_tEEEEEEEC2ERKSF_RKSM_)
$_ZN7cutlass13device_kernelIN5flash19enable_sm80_to_sm89INS1_16FlashAttnBwdSm80INS1_25CollectiveMainloopBwdSm80ILi2ELi2EN4cute5tupleIJNS5_1CILi128EEES8_NS7_ILi64EEEEEENS_6half_tEfNS_4arch4Sm80ELb1ELb0ELb1ELb1ELb1ELb0ELb0ELb0ELi2ELi4ELi4ELi4ELb0EEENS1_24CollectiveEpilogueBwdGQAISA_fSD_Li256ELb1ELb1EEENS1_25SingleTileBwdLPTSchedulerILb1ELi128ELb1EEEEEEEEEvNT_6ParamsE$_ZN4cute3eso3ESOILb1ELb0EJNS_14ComposedLayoutINS_7SwizzleILi3ELi3ELi3EEENS_1CILj0EEENS_6LayoutINS_5tupleIJNS5_ILi64EEENS5_ILi128EEEEEENS8_IJNS5_ILi1EEES9_EEEEEEENS_10ViewEngineINS_8smem_ptrIPN7cutlass6half_tEEEEEEEC2ERKSF_RKSM_:
[----:B------:R-:W-:Y:S02]  /*74b0*/  IADD3 R4, R60, -c[0x0][0x20], RZ ;  /* 0x800008003c047a10 */ /* 0x000fe40007ffe0ff */
[----:B------:R-:W-:-:S03]  /*74c0*/  MOV R15, 0x0 ;  /* 0x00000000000f7802 */ /* 0x000fc60000000f00 */
[----:B------:R1:W-:Y:S01]  /*74d0*/  STL.64 [R4], R2 ;  /* 0x0000000204007387 */ /* 0x0003e20000100a00 */
[----:B------:R-:W-:Y:S05]  /*74e0*/  RET.REL.NODEC R14 `(_ZN7cutlass13device_kernelIN5flash19enable_sm80_to_sm89INS1_16FlashAttnBwdSm80INS1_25CollectiveMainloopBwdSm80ILi2ELi2EN4cute5tupleIJNS5_1CILi128EEES8_NS7_ILi64EEEEEENS_6half_tEfNS_4arch4Sm80ELb1ELb0ELb1ELb1ELb1ELb0ELb0ELb0ELi2ELi4ELi4ELi4ELb0EEENS1_24CollectiveEpilogueBwdGQAISA_fSD_Li256ELb1ELb1EEENS1_25SingleTileBwdLPTSchedulerILb1ELi128ELb1EEEEEEEEEvNT_6ParamsE) ;  /* 0xffff8b100e007950 */ /* 0x000fea0003c3ffff */
        .type           $_ZN7cutlass13device_kernelIN5flash19enable_sm80_to_sm89INS1_16FlashAttnBwdSm80INS1_25CollectiveMainloopBwdSm80ILi2ELi2EN4cute5tupleIJNS5_1CILi128EEES8_NS7_ILi64EEEEEENS_6half_tEfNS_4arch4Sm80ELb1ELb0ELb1ELb1ELb1ELb0ELb0ELb0ELi2ELi4ELi4ELi4ELb0EEENS1_24CollectiveEpilogueBwdGQAISA_fSD_Li256ELb1ELb1EEENS1_25SingleTileBwdLPTSchedulerILb1ELi128ELb1EEEEEEEEEvNT_6ParamsE$_ZN4cute3eso3ESOILb1ELb0EJNS_14ComposedLayoutINS_7SwizzleILi3ELi3ELi3EEENS_1CILj0EEENS_6LayoutINS_5tupleIJNS8_IJNS5_ILi8EEENS5_ILi16EEEEEENS8_IJNS5_ILi64EEENS5_ILi1EEEEEEEEENS8_IJNS8_IJSC_NS5_ILi512EEEEEENS8_IJSD_NS5_ILi0EEEEEEEEEEEEENS_10ViewEngineINS_8smem_ptrIPN7cutlass6half_tEEEEEEEC2ERKSM_RKST_,@function
        .size           $_ZN7cutlass13device_kernelIN5flash19enable_sm80_to_sm89INS1_16FlashAttnBwdSm80INS1_25CollectiveMainloopBwdSm80ILi2ELi2EN4cute5tupleIJNS5_1CILi128EEES8_NS7_ILi64EEEEEENS_6half_tEfNS_4arch4Sm80ELb1ELb0ELb1ELb1ELb1ELb0ELb0ELb0ELi2ELi4ELi4ELi4ELb0EEENS1_24CollectiveEpilogueBwdGQAISA_fSD_Li256ELb1ELb1EEENS1_25SingleTileBwdLPTSchedulerILb1ELi128ELb1EEEEEEEEEvNT_6ParamsE$_ZN4cute3eso3ESOILb1ELb0EJNS_14ComposedLayoutINS_7SwizzleILi3ELi3ELi3EEENS_1CILj0EEENS_6LayoutINS_5tupleIJNS8_IJNS5_ILi8EEENS5_ILi16EEEEEENS8_IJNS5_ILi64EEENS5_ILi1EEEEEEEEENS8_IJNS8_IJSC_NS5_ILi512EEEEEENS8_IJSD_NS5_ILi0EEEEEEEEEEEEENS_10ViewEngineINS_8smem_ptrIPN7cutlass6half_tEEEEEEEC2ERKSM_RKST_,($_ZN7cutlass13device_kernelIN5flash19enable_sm80_to_sm89INS1_16FlashAttnBwdSm80INS1_25CollectiveMainloopBwdSm80ILi2ELi2EN4cute5tupleIJNS5_1CILi128EEES8_NS7_ILi64EEEEEENS_6half_tEfNS_4arch4Sm80ELb1ELb0ELb1ELb1ELb1ELb0ELb0ELb0ELi2ELi4ELi4ELi4ELb0EEENS1_24CollectiveEpilogueBwdGQAISA_fSD_Li256ELb1ELb1EEENS1_25SingleTileBwdLPTSchedulerILb1ELi128ELb1EEEEEEEEEvNT_6ParamsE$_ZN4cute3eso3ESOILb1ELb0EJNS_14ComposedLayoutINS_7SwizzleILi3ELi3ELi3EEENS_1CILj0EEENS_6LayoutINS_5tupleIJNS8_IJNS8_IJNS5_ILi4EEENS5_ILi8EEEEEENS8_IJNS5_ILi2EEENS5_ILi1EEEEEEEEENS8_IJNS8_IJSC_SC_EEESB_EEEEEENS8_IJNS8_IJNS8_IJNS5_ILi128EEESD_EEENS8_IJSA_NS5_ILi0EEEEEEEEENS8_IJNS8_IJNS5_ILi64EEENS5_ILi512EEEEEENS8_IJNS5_ILi16EEENS5_ILi1024EEEEEEEEEEEEEEEENS_10ViewEngineINS_8smem_ptrIPN7cutlass6half_tEEEEEEEC2ERKSX_RKS14_ - $_ZN7cutlass13device_kernelIN5flash19enable_sm80_to_sm89INS1_16FlashAttnBwdSm80INS1_25CollectiveMainloopBwdSm80ILi2ELi2EN4cute5tupleIJNS5_1CILi128EEES8_NS7_ILi64EEEEEENS_6half_tEfNS_4arch4Sm80ELb1ELb0ELb1ELb1ELb1ELb0ELb0ELb0ELi2ELi4ELi4ELi4ELb0EEENS1_24CollectiveEpilogueBwdGQAISA_fSD_Li256ELb1ELb1EEENS1_25SingleTileBwdLPTSchedulerILb1ELi128ELb1EEEEEEEEEvNT_6ParamsE$_ZN4cute3eso3ESOILb1ELb0EJNS_14ComposedLayoutINS_7SwizzleILi3ELi3ELi3EEENS_1CILj0EEENS_6LayoutINS_5tupleIJNS8_IJNS5_ILi8EEENS5_ILi16EEEEEENS8_IJNS5_ILi64EEENS5_ILi1EEEEEEEEENS8_IJNS8_IJSC_NS5_ILi512EEEEEENS8_IJSD_NS5_ILi0EEEEEEEEEEEEENS_10ViewEngineINS_8smem_ptrIPN7cutlass6half_tEEEEEEEC2ERKSM_RKST_)
$_ZN7cutlass13device_kernelIN5flash19enable_sm80_to_sm89INS1_16FlashAttnBwdSm80INS1_25CollectiveMainloopBwdSm80ILi2ELi2EN4cute5tupleIJNS5_1CILi128EEES8_NS7_ILi64EEEEEENS_6half_tEfNS_4arch4Sm80ELb1ELb0ELb1ELb1ELb1ELb0ELb0ELb0ELi2ELi4ELi4ELi4ELb0EEENS1_24CollectiveEpilogueBwdGQAISA_fSD_Li256ELb1ELb1EEENS1_25SingleTileBwdLPTSchedulerILb1ELi128ELb1EEEEEEEEEvNT_6ParamsE$_ZN4cute3eso3ESOILb1ELb0EJNS_14ComposedLayoutINS_7SwizzleILi3ELi3ELi3EEENS_1CILj0EEENS_6LayoutINS_5tupleIJNS8_IJNS5_ILi8EEENS5_ILi16EEEEEENS8_IJNS5_ILi64EEENS5_ILi1EEEEEEEEENS8_IJNS8_IJSC_NS5_ILi512EEEEEENS8_IJSD_NS5_ILi0EEEEEEEEEEEEENS_10ViewEngineINS_8smem_ptrIPN7cutlass6half_tEEEEEEEC2ERKSM_RKST_:
[----:B------:R-:W-:Y:S01]  /*74f0*/  IADD3 R4, R60, -c[0x0][0x20], RZ ;  /* 0x800008003c047a10 */ /* 0x000fe20007ffe0ff */
[----:B------:R-:W-:Y:S01]  /*7500*/  IMAD.MOV.U32 R30, RZ, RZ, R6 ;  /* 0x000000ffff1e7224 */ /* 0x000fe200078e0006 */
[----:B------:R-:W-:-:S03]  /*7510*/  MOV R31, 0x0 ;  /* 0x00000000001f7802 */ /* 0x000fc60000000f00 */
[----:B------:R1:W-:Y:S01]  /*7520*/  STL.64 [R4], R2 ;  /* 0x0000000204007387 */ /* 0x0003e20000100a00 */
[----:B------:R-:W-:Y:S05]  /*7530*/  RET.REL.NODEC R30 `(_ZN7cutlass13device_kernelIN5flash19enable_sm80_to_sm89INS1_16FlashAttnBwdSm80INS1_25CollectiveMainloopBwdSm80ILi2ELi2EN4cute5tupleIJNS5_1CILi128EEES8_NS7_ILi64EEEEEENS_6half_tEfNS_4arch4Sm80ELb1ELb0ELb1ELb1ELb1ELb0ELb0ELb0ELi2ELi4ELi4ELi4ELb0EEENS1_24CollectiveEpilogueBwdGQAISA_fSD_Li256ELb1ELb1EEENS1_25SingleTileBwdLPTSchedulerILb1ELi128ELb1EEEEEEEEEvNT_6ParamsE) ;  /* 0xffff8ac01e007950 */ /* 0x000fea0003c3ffff */
        .type           $_ZN7cutlass13device_kernelIN5flash19enable_sm80_to_sm89INS1_16FlashAttnBwdSm80INS1_25CollectiveMainloopBwdSm80ILi2ELi2EN4cute5tupleIJNS5_1CILi128EEES8_NS7_ILi64EEEEEENS_6half_tEfNS_4arch4Sm80ELb1ELb0ELb1ELb1ELb1ELb0ELb0ELb0ELi2ELi4ELi4ELi4ELb0EEENS1_24CollectiveEpilogueBwdGQAISA_fSD_Li256ELb1ELb1EEENS1_25SingleTileBwdLPTSchedulerILb1ELi128ELb1EEEEEEEEEvNT_6ParamsE$_ZN4cute3eso3ESOILb1ELb0EJNS_14ComposedLayoutINS_7SwizzleILi3ELi3ELi3EEENS_1CILj0EEENS_6LayoutINS_5tupleIJNS8_IJNS8_IJNS5_ILi4EEENS5_ILi8EEEEEENS8_IJNS5_ILi2EEENS5_ILi1EEEEEEEEENS8_IJNS8_IJSC_SC_EEESB_EEEEEENS8_IJNS8_IJNS8_IJNS5_ILi128EEESD_EEENS8_IJSA_NS5_ILi0EEEEEEEEENS8_IJNS8_IJNS5_ILi64EEENS5_ILi512EEEEEENS8_IJNS5_ILi16EEENS5_ILi1024EEEEEEEEEEEEEEEENS_10ViewEngineINS_8smem_ptrIPN7cutlass6half_tEEEEEEEC2ERKSX_RKS14_,@function
        .size           $_ZN7cutlass13device_kernelIN5flash19enable_sm80_to_sm89INS1_16FlashAttnBwdSm80INS1_25CollectiveMainloopBwdSm80ILi2ELi2EN4cute5tupleIJNS5_1CILi128EEES8_NS7_ILi64EEEEEENS_6half_tEfNS_4arch4Sm80ELb1ELb0ELb1ELb1ELb1ELb0ELb0ELb0ELi2ELi4ELi4ELi4ELb0EEENS1_24CollectiveEpilogueBwdGQAISA_fSD_Li256ELb1ELb1EEENS1_25SingleTileBwdLPTSchedulerILb1ELi128ELb1EEEEEEEEEvNT_6ParamsE$_ZN4cute3eso3ESOILb1ELb0EJNS_14ComposedLayoutINS_7SwizzleILi3ELi3ELi3EEENS_1CILj0EEENS_6LayoutINS_5tupleIJNS8_IJNS8_IJNS5_ILi4EEENS5_ILi8EEEEEENS8_IJNS5_ILi2EEENS5_ILi1EEEEEEEEENS8_IJNS8_IJSC_SC_EEESB_EEEEEENS8_IJNS8_IJNS8_IJNS5_ILi128EEESD_EEENS8_IJSA_NS5_ILi0EEEEEEEEENS8_IJNS8_IJNS5_ILi64EEENS5_ILi512EEEEEENS8_IJNS5_ILi16EEENS5_ILi1024EEEEEEEEEEEEEEEENS_10ViewEngineINS_8smem_ptrIPN7cutlass6half_tEEEEEEEC2ERKSX_RKS14_,($_ZN7cutlass13device_kernelIN5flash19enable_sm80_to_sm89INS1_16FlashAttnBwdSm80INS1_25CollectiveMainloopBwdSm80ILi2ELi2EN4cute5tupleIJNS5_1CILi128EEES8_NS7_ILi64EEEEEENS_6half_tEfNS_4arch4Sm80ELb1ELb0ELb1ELb1ELb1ELb0ELb0ELb0ELi2ELi4ELi4ELi4ELb0EEENS1_24CollectiveEpilogueBwdGQAISA_fSD_Li256ELb1ELb1EEENS1_25SingleTileBwdLPTSchedulerILb1ELi128ELb1EEEEEEEEEvNT_6ParamsE$_ZN4cute3eso3ESOILb1ELb0EJNS_14ComposedLayoutINS_7SwizzleILi3ELi3ELi3EEENS_1CILj0EEENS_6LayoutINS_5tupleIJNS8_IJNS8_IJNS5_ILi4EEENS5_ILi8EEEEEENS8_IJS9_NS5_ILi1EEEEEEEEENS8_IJNS8_IJNS5_ILi2EEESF_SF_EEENS8_IJSF_S9_EEEEEEEEENS8_IJNS8_IJNS8_IJSF_NS5_ILi64EEEEEENS8_IJNS5_ILi1024EEENS5_ILi0EEEEEEEEENS8_IJNS8_IJSC_NS5_ILi512EEESA_EEENS8_IJNS5_ILi4096EEENS5_ILi16EEEEEEEEEEEEEEEENS_10ViewEngineINS_8smem_ptrIPN7cutlass6half_tEEEEEEEC2ERKSY_RKS15_ - $_ZN7cutlass13device_kernelIN5flash19enable_sm80_to_sm89INS1_16FlashAttnBwdSm80INS1_25CollectiveMainloopBwdSm80ILi2ELi2EN4cute5tupleIJNS5_1CILi128EEES8_NS7_ILi64EEEEEENS_6half_tEfNS_4arch4Sm80ELb1ELb0ELb1ELb1ELb1ELb0ELb0ELb0ELi2ELi4ELi4ELi4ELb0EEENS1_24CollectiveEpilogueBwdGQAISA_fSD_Li256ELb1ELb1EEENS1_25SingleTileBwdLPTSchedulerILb1ELi128ELb1EEEEEEEEEvNT_6ParamsE$_ZN4cute3eso3ESOILb1ELb0EJNS_14ComposedLayoutINS_7SwizzleILi3ELi3ELi3EEENS_1CILj0EEENS_6LayoutINS_5tupleIJNS8_IJNS8_IJNS5_ILi4EEENS5_ILi8EEEEEENS8_IJNS5_ILi2EEENS5_ILi1EEEEEEEEENS8_IJNS8_IJSC_SC_EEESB_EEEEEENS8_IJNS8_IJNS8_IJNS5_ILi128EEESD_EEENS8_IJSA_NS5_ILi0EEEEEEEEENS8_IJNS8_IJNS5_ILi64EEENS5_ILi512EEEEEENS8_IJNS5_ILi16EEENS5_ILi1024EEEEEEEEEEEEEEEENS_10ViewEngineINS_8smem_ptrIPN7cutlass6half_tEEEEEEEC2ERKSX_RKS14_)
$_ZN7cutlass13device_kernelIN5flash19enable_sm80_to_sm89INS1_16FlashAttnBwdSm80INS1_25CollectiveMainloopBwdSm80ILi2ELi2EN4cute5tupleIJNS5_1CILi128EEES8_NS7_ILi64EEEEEENS_6half_tEfNS_4arch4Sm80ELb1ELb0ELb1ELb1ELb1ELb0ELb0ELb0ELi2ELi4ELi4ELi4ELb0EEENS1_24CollectiveEpilogueBwdGQAISA_fSD_Li256ELb1ELb1EEENS1_25SingleTileBwdLPTSchedulerILb1ELi128ELb1EEEEEEEEEvNT_6ParamsE$_ZN4cute3eso3ESOILb1ELb0EJNS_14ComposedLayoutINS_7SwizzleILi3ELi3ELi3EEENS_1CILj0EEENS_6LayoutINS_5tupleIJNS8_IJNS8_IJNS5_ILi4EEENS5_ILi8EEEEEENS8_IJNS5_ILi2EEENS5_ILi1EEEEEEEEENS8_IJNS8_IJSC_SC_EEESB_EEEEEENS8_IJNS8_IJNS8_IJNS5_ILi128EEESD_EEENS8_IJSA_NS5_ILi0EEEEEEEEENS8_IJNS8_IJNS5_ILi64EEENS5_ILi512EEEEEENS8_IJNS5_ILi16EEENS5_ILi1024EEEEEEEEEEEEEEEENS_10ViewEngineINS_8smem_ptrIPN7cutlass6half_tEEEEEEEC2ERKSX_RKS14_:
[----:B------:R-:W-:Y:S02]  /*7540*/  IADD3 R4, R60, -c[0x0][0x20], RZ ;  /* 0x800008003c047a10 */ /* 0x000fe40007ffe0ff */
[----:B------:R-:W-:-:S03]  /*7550*/  MOV R15, 0x0 ;  /* 0x00000000000f7802 */ /* 0x000fc60000000f00 */
[----:B------:R1:W-:Y:S01]  /*7560*/  STL.64 [R4], R2 ;  /* 0x0000000204007387 */ /* 0x0003e20000100a00 */
[----:B------:R-:W-:Y:S05]  /*7570*/  RET.REL.NODEC R14 `(_ZN7cutlass13device_kernelIN5flash19enable_sm80_to_sm89INS1_16FlashAttnBwdSm80INS1_25CollectiveMainloopBwdSm80ILi2ELi2EN4cute5tupleIJNS5_1CILi128EEES8_NS7_ILi64EEEEEENS_6half_tEfNS_4arch4Sm80ELb1ELb0ELb1ELb1ELb1ELb0ELb0ELb0ELi2ELi4ELi4ELi4ELb0EEENS1_24CollectiveEpilogueBwdGQAISA_fSD_Li256ELb1ELb1EEENS1_25SingleTileBwdLPTSchedulerILb1ELi128ELb1EEEEEEEEEvNT_6ParamsE) ;  /* 0xffff8a800e007950 */ /* 0x000fea0003c3ffff */
        .type           $_ZN7cutlass13device_kernelIN5flash19enable_sm80_to_sm89INS1_16FlashAttnBwdSm80INS1_25CollectiveMainloopBwdSm80ILi2ELi2EN4cute5tupleIJNS5_1CILi128EEES8_NS7_ILi64EEEEEENS_6half_tEfNS_4arch4Sm80ELb1ELb0ELb1ELb1ELb1ELb0ELb0ELb0ELi2ELi4ELi4ELi4ELb0EEENS1_24CollectiveEpilogueBwdGQAISA_fSD_Li256ELb1ELb1EEENS1_25SingleTileBwdLPTSchedulerILb1ELi128ELb1EEEEEEEEEvNT_6ParamsE$_ZN4cute3eso3ESOILb1ELb0EJNS_14ComposedLayoutINS_7SwizzleILi3ELi3ELi3EEENS_1CILj0EEENS_6LayoutINS_5tupleIJNS8_IJNS8_IJNS5_ILi4EEENS5_ILi8EEEEEENS8_IJS9_NS5_ILi1EEEEEEEEENS8_IJNS8_IJNS5_ILi2EEESF_SF_EEENS8_IJSF_S9_EEEEEEEEENS8_IJNS8_IJNS8_IJSF_NS5_ILi64EEEEEENS8_IJNS5_ILi1024EEENS5_ILi0EEEEEEEEENS8_IJNS8_IJSC_NS5_ILi512EEESA_EEENS8_IJNS5_ILi4096EEENS5_ILi16EEEEEEEEEEEEEEEENS_10ViewEngineINS_8smem_ptrIPN7cutlass6half_tEEEEEEEC2ERKSY_RKS15_,@function
        .size           $_ZN7cutlass13device_kernelIN5flash19enable_sm80_to_sm89INS1_16FlashAttnBwdSm80INS1_25CollectiveMainloopBwdSm80ILi2ELi2EN4cute5tupleIJNS5_1CILi128EEES8_NS7_ILi64EEEEEENS_6half_tEfNS_4arch4Sm80ELb1ELb0ELb1ELb1ELb1ELb0ELb0ELb0ELi2ELi4ELi4ELi4ELb0EEENS1_24CollectiveEpilogueBwdGQAISA_fSD_Li256ELb1ELb1EEENS1_25SingleTileBwdLPTSchedulerILb1ELi128ELb1EEEEEEEEEvNT_6ParamsE$_ZN4cute3eso3ESOILb1ELb0EJNS_14ComposedLayoutINS_7SwizzleILi3ELi3ELi3EEENS_1CILj0EEENS_6LayoutINS_5tupleIJNS8_IJNS8_IJNS5_ILi4EEENS5_ILi8EEEEEENS8_IJS9_NS5_ILi1EEEEEEEEENS8_IJNS8_IJNS5_ILi2EEESF_SF_EEENS8_IJSF_S9_EEEEEEEEENS8_IJNS8_IJNS8_IJSF_NS5_ILi64EEEEEENS8_IJNS5_ILi1024EEENS5_ILi0EEEEEEEEENS8_IJNS8_IJSC_NS5_ILi512EEESA_EEENS8_IJNS5_ILi4096EEENS5_ILi16EEEEEEEEEEEEEEEENS_10ViewEngineINS_8smem_ptrIPN7cutlass6half_tEEEEEEEC2ERKSY_RKS15_,($_ZN7cutlass13device_kernelIN5flash19enable_sm80_to_sm89INS1_16FlashAttnBwdSm80INS1_25CollectiveMainloopBwdSm80ILi2ELi2EN4cute5tupleIJNS5_1CILi128EEES8_NS7_ILi64EEEEEENS_6half_tEfNS_4arch4Sm80ELb1ELb0ELb1ELb1ELb1ELb0ELb0ELb0ELi2ELi4ELi4ELi4ELb0EEENS1_24CollectiveEpilogueBwdGQAISA_fSD_Li256ELb1ELb1EEENS1_25SingleTileBwdLPTSchedulerILb1ELi128ELb1EEEEEEEEEvNT_6ParamsE$_ZN4cute3eso3ESOILb1ELb0EJNS_1CILi1EEENS_5tupleIJNS2_ILi8EEEiiEEENS2_ILi64EEENS4_IJiNS2_ILi144EEENS2_ILi288EEEEEENS2_ILi512EEEEEC2ERKS3_RKS6_RKS7_RKSA_RKSB_ - $_ZN7cutlass13device_kernelIN5flash19enable_sm80_to_sm89INS1_16FlashAttnBwdSm80INS1_25CollectiveMainloopBwdSm80ILi2ELi2EN4cute5tupleIJNS5_1CILi128EEES8_NS7_ILi64EEEEEENS_6half_tEfNS_4arch4Sm80ELb1ELb0ELb1ELb1ELb1ELb0ELb0ELb0ELi2ELi4ELi4ELi4ELb0EEENS1_24CollectiveEpilogueBwdGQAISA_fSD_Li256ELb1ELb1EEENS1_25SingleTileBwdLPTSchedulerILb1ELi128ELb1EEEEEEEEEvNT_6ParamsE$_ZN4cute3eso3ESOILb1ELb0EJNS_14ComposedLayoutINS_7SwizzleILi3ELi3ELi3EEENS_1CILj0EEENS_6LayoutINS_5tupleIJNS8_IJNS8_IJNS5_ILi4EEENS5_ILi8EEEEEENS8_IJS9_NS5_ILi1EEEEEEEEENS8_IJNS8_IJNS5_ILi2EEESF_SF_EEENS8_IJSF_S9_EEEEEEEEENS8_IJNS8_IJNS8_IJSF_NS5_ILi64EEEEEENS8_IJNS5_ILi1024EEENS5_ILi0EEEEEEEEENS8_IJNS8_IJSC_NS5_ILi512EEESA_EEENS8_IJNS5_ILi4096EEENS5_ILi16EEEEEEEEEEEEEEEENS_10ViewEngineINS_8smem_ptrIPN7cutlass6half_tEEEEEEEC2ERKSY_RKS15_)
$_ZN7cutlass13device_kernelIN5flash19enable_sm80_to_sm89INS1_16FlashAttnBwdSm80INS1_25CollectiveMainloopBwdSm80ILi2ELi2EN4cute5tupleIJNS5_1CILi128EEES8_NS7_ILi64EEEEEENS_6half_tEfNS_4arch4Sm80ELb1ELb0ELb1ELb1ELb1ELb0ELb0ELb0ELi2ELi4ELi4ELi4ELb0EEENS1_24CollectiveEpilogueBwdGQAISA_fSD_Li256ELb1ELb1EEENS1_25SingleTileBwdLPTSchedulerILb1ELi128ELb1EEEEEEEEEvNT_6ParamsE$_ZN4cute3eso3ESOILb1ELb0EJNS_14ComposedLayoutINS_7SwizzleILi3ELi3ELi3EEENS_1CILj0EEENS_6LayoutINS_5tupleIJNS8_IJNS8_IJNS5_ILi4EEENS5_ILi8EEEEEENS8_IJS9_NS5_ILi1EEEEEEEEENS8_IJNS8_IJNS5_ILi2EEESF_SF_EEENS8_IJSF_S9_EEEEEEEEENS8_IJNS8_IJNS8_IJSF_NS5_ILi64EEEEEENS8_IJNS5_ILi1024EEENS5_ILi0EEEEEEEEENS8_IJNS8_IJSC_NS5_ILi512EEESA_EEENS8_IJNS5_ILi4096EEENS5_ILi16EEEEEEEEEEEEEEEENS_10ViewEngineINS_8smem_ptrIPN7cutlass6half_tEEEEEEEC2ERKSY_RKS15_:
[----:B------:R-:W-:Y:S01]  /*7580*/  IADD3 R4, R60, -c[0x0][0x20], RZ ;  /* 0x800008003c047a10 */ /* 0x000fe20007ffe0ff */
[----:B------:R-:W-:Y:S01]  /*7590*/  IMAD.MOV.U32 R30, RZ, RZ, R6 ;  /* 0x000000ffff1e7224 */ /* 0x000fe200078e0006 */
[----:B------:R-:W-:-:S03]  /*75a0*/  MOV R31, 0x0 ;  /* 0x00000000001f7802 */ /* 0x000fc60000000f00 */
[----:B------:R1:W-:Y:S01]  /*75b0*/  STL.64 [R4], R2 ;  /* 0x0000000204007387 */ /* 0x0003e20000100a00 */
[----:B------:R-:W-:Y:S05]  /*75c0*/  RET.REL.NODEC R30 `(_ZN7cutlass13device_kernelIN5flash19enable_sm80_to_sm89INS1_16FlashAttnBwdSm80INS1_25CollectiveMainloopBwdSm80ILi2ELi2EN4cute5tupleIJNS5_1CILi128EEES8_NS7_ILi64EEEEEENS_6half_tEfNS_4arch4Sm80ELb1ELb0ELb1ELb1ELb1ELb0ELb0ELb0ELi2ELi4ELi4ELi4ELb0EEENS1_24CollectiveEpilogueBwdGQAISA_fSD_Li256ELb1ELb1EEENS1_25SingleTileBwdLPTSchedulerILb1ELi128ELb1EEEEEEEEEvNT_6ParamsE) ;  /* 0xffff8a301e007950 */ /* 0x000fea0003c3ffff */
        .type           $_ZN7cutlass13device_kernelIN5flash19enable_sm80_to_sm89INS1_16FlashAttnBwdSm80INS1_25CollectiveMainloopBwdSm80ILi2ELi2EN4cute5tupleIJNS5_1CILi128EEES8_NS7_ILi64EEEEEENS_6half_tEfNS_4arch4Sm80ELb1ELb0ELb1ELb1ELb1ELb0ELb0ELb0ELi2ELi4ELi4ELi4ELb0EEENS1_24CollectiveEpilogueBwdGQAISA_fSD_Li256ELb1ELb1EEENS1_25SingleTileBwdLPTSchedulerILb1ELi128ELb1EEEEEEEEEvNT_6ParamsE$_ZN4cute3eso3ESOILb1ELb0EJNS_1CILi1EEENS_5tupleIJNS2_ILi8EEEiiEEENS2_ILi64EEENS4_IJiNS2_ILi144EEENS2_ILi288EEEEEENS2_ILi512EEEEEC2ERKS3_RKS6_RKS7_RKSA_RKSB_,@function
        .size           $_ZN7cutlass13device_kernelIN5flash19enable_sm80_to_sm89INS1_16FlashAttnBwdSm80INS1_25CollectiveMainloopBwdSm80ILi2ELi2EN4cute5tupleIJNS5_1CILi128EEES8_NS7_ILi64EEEEEENS_6half_tEfNS_4arch4Sm80ELb1ELb0ELb1ELb1ELb1ELb0ELb0ELb0ELi2ELi4ELi4ELi4ELb0EEENS1_24CollectiveEpilogueBwdGQAISA_fSD_Li256ELb1ELb1EEENS1_25SingleTileBwdLPTSchedulerILb1ELi128ELb1EEEEEEEEEvNT_6ParamsE$_ZN4cute3eso3ESOILb1ELb0EJNS_1CILi1EEENS_5tupleIJNS2_ILi8EEEiiEEENS2_ILi64EEENS4_IJiNS2_ILi144EEENS2_ILi288EEEEEENS2_ILi512EEEEEC2ERKS3_RKS6_RKS7_RKSA_RKSB_,($_ZN7cutlass13device_kernelIN5flash19enable_sm80_to_sm89INS1_16FlashAttnBwdSm80INS1_25CollectiveMainloopBwdSm80ILi2ELi2EN4cute5tupleIJNS5_1CILi128EEES8_NS7_ILi64EEEEEENS_6half_tEfNS_4arch4Sm80ELb1ELb0ELb1ELb1ELb1ELb0ELb0ELb0ELi2ELi4ELi4ELi4ELb0EEENS1_24CollectiveEpilogueBwdGQAISA_fSD_Li256ELb1ELb1EEENS1_25SingleTileBwdLPTSchedulerILb1ELi128ELb1EEEEEEEEEvNT_6ParamsE$_ZN4cute3eso3ESOILb1ELb0EJNS_1CILi1EEENS_5tupleIJiiiEEENS2_ILi64EEENS4_IJNS2_ILi72EEENS2_ILi144EEENS2_ILi288EEEEEENS2_ILi512EEEEEC2ERKS3_RKS5_RKS6_RKSA_RKSB_ - $_ZN7cutlass13device_kernelIN5flash19enable_sm80_to_sm89INS1_16FlashAttnBwdSm80INS1_25CollectiveMainloopBwdSm80ILi2ELi2EN4cute5tupleIJNS5_1CILi128EEES8_NS7_ILi64EEEEEENS_6half_tEfNS_4arch4Sm80ELb1ELb0ELb1ELb1ELb1ELb0ELb0ELb0ELi2ELi4ELi4ELi4ELb0EEENS1_24CollectiveEpilogueBwdGQAISA_fSD_Li256ELb1ELb1EEENS1_25SingleTileBwdLPTSchedulerILb1ELi128ELb1EEEEEEEEEvNT_6ParamsE$_ZN4cute3eso3ESOILb1ELb0EJNS_1CILi1EEENS_5tupleIJNS2_ILi8EEEiiEEENS2_ILi64EEENS4_IJiNS2_ILi144EEENS2_ILi288EEEEEENS2_ILi512EEEEEC2ERKS3_RKS6_RKS7_RKSA_RKSB_)
$_ZN7cutlass13device_kernelIN5flash19enable_sm80_to_sm89INS1_16FlashAttnBwdSm80INS1_25CollectiveMainloopBwdSm80ILi2ELi2EN4cute5tupleIJNS5_1CILi128EEES8_NS7_ILi64EEEEEENS_6half_tEfNS_4arch4Sm80ELb1ELb0ELb1ELb1ELb1ELb0ELb0ELb0ELi2ELi4ELi4ELi4ELb0EEENS1_24CollectiveEpilogueBwdGQAISA_fSD_Li256ELb1ELb1EEENS1_25SingleTileBwdLPTSchedulerILb1ELi128ELb1EEEEEEEEEvNT_6ParamsE$_ZN4cute3eso3ESOILb1ELb0EJNS_1CILi1EEENS_5tupleIJNS2_ILi8EEEiiEEENS2_ILi64EEENS4_IJiNS2_ILi144EEENS2_ILi288EEEEEENS2_ILi512EEEEEC2ERKS3_RKS6_RKS7_RKSA_RKSB_:
        /* <DEDUP_REMOVED lines=8> */
[----:B------:R-:W-:Y:S05]  /*7650*/  RET.REL.NODEC R34 `(_ZN7cutlass13device_kernelIN5flash19enable_sm80_to_sm89INS1_16FlashAttnBwdSm80INS1_25CollectiveMainloopBwdSm80ILi2ELi2EN4cute5tupleIJNS5_1CILi128EEES8_NS7_ILi64EEEEEENS_6half_tEfNS_4arch4Sm80ELb1ELb0ELb1ELb1ELb1ELb0ELb0ELb0ELi2ELi4ELi4ELi4ELb0EEENS1_24CollectiveEpilogueBwdGQAISA_fSD_Li256ELb1ELb1EEENS1_25SingleTileBwdLPTSchedulerILb1ELi128ELb1EEEEEEEEEvNT_6ParamsE) ;  /* 0xffff89a022007950 */ /* 0x000fea0003c3ffff */
        .type           $_ZN7cutlass13device_kernelIN5flash19enable_sm80_to_sm89INS1_16FlashAttnBwdSm80INS1_25CollectiveMainloopBwdSm80ILi2ELi2EN4cute5tupleIJNS5_1CILi128EEES8_NS7_ILi64EEEEEENS_6half_tEfNS_4arch4Sm80ELb1ELb0ELb1ELb1ELb1ELb0ELb0ELb0ELi2ELi4ELi4ELi4ELb0EEENS1_24CollectiveEpilogueBwdGQAISA_fSD_Li256ELb1ELb1EEENS1_25SingleTileBwdLPTSchedulerILb1ELi128ELb1EEEEEEEEEvNT_6ParamsE$_ZN4cute3eso3ESOILb1ELb0EJNS_1CILi1EEENS_5tupleIJiiiEEENS2_ILi64EEENS4_IJNS2_ILi72EEENS2_ILi144EEENS2_ILi288EEEEEENS2_ILi512EEEEEC2ERKS3_RKS5_RKS6_RKSA_RKSB_,@function
        .size           $_ZN7cutlass13device_kernelIN5flash19enable_sm80_to_sm89INS1_16FlashAttnBwdSm80INS1_25CollectiveMainloopBwdSm80ILi2ELi2EN4cute5tupleIJNS5_1CILi128EEES8_NS7_ILi64EEEEEENS_6half_tEfNS_4arch4Sm80ELb1ELb0ELb1ELb1ELb1ELb0ELb0ELb0ELi2ELi4ELi4ELi4ELb0EEENS1_24CollectiveEpilogueBwdGQAISA_fSD_Li256ELb1ELb1EEENS1_25SingleTileBwdLPTSchedulerILb1ELi128ELb1EEEEEEEEEvNT_6ParamsE$_ZN4cute3eso3ESOILb1ELb0EJNS_1CILi1EEENS_5tupleIJiiiEEENS2_ILi64EEENS4_IJNS2_ILi72EEENS2_ILi144EEENS2_ILi288EEEEEENS2_ILi512EEEEEC2ERKS3_RKS5_RKS6_RKSA_RKSB_,($_ZN7cutlass13device_kernelIN5flash19enable_sm80_to_sm89INS1_16FlashAttnBwdSm80INS1_25CollectiveMainloopBwdSm80ILi2ELi2EN4cute5tupleIJNS5_1CILi128EEES8_NS7_ILi64EEEEEENS_6half_tEfNS_4arch4Sm80ELb1ELb0ELb1ELb1ELb1ELb0ELb0ELb0ELi2ELi4ELi4ELi4ELb0EEENS1_24CollectiveEpilogueBwdGQAISA_fSD_Li256ELb1ELb1EEENS1_25SingleTileBwdLPTSchedulerILb1ELi128ELb1EEEEEEEEEvNT_6ParamsE$_ZN4cute3eso3ESOILb1ELb0EJNS_1CILi1EEEiiiNS2_ILi144EEENS2_ILi512EEEEEC2ERKS3_RKiSA_SA_RKS4_RKS5_ - $_ZN7cutlass13device_kernelIN5flash19enable_sm80_to_sm89INS1_16FlashAttnBwdSm80INS1_25CollectiveMainloopBwdSm80ILi2ELi2EN4cute5tupleIJNS5_1CILi128EEES8_NS7_ILi64EEEEEENS_6half_tEfNS_4arch4Sm80ELb1ELb0ELb1ELb1ELb1ELb0ELb0ELb0ELi2ELi4ELi4ELi4ELb0EEENS1_24CollectiveEpilogueBwdGQAISA_fSD_Li256ELb1ELb1EEENS1_25SingleTileBwdLPTSchedulerILb1ELi128ELb1EEEEEEEEEvNT_6ParamsE$_ZN4cute3eso3ESOILb1ELb0EJNS_1CILi1EEENS_5tupleIJiiiEEENS2_ILi64EEENS4_IJNS2_ILi72EEENS2_ILi144EEENS2_ILi288EEEEEENS2_ILi512EEEEEC2ERKS3_RKS5_RKS6_RKSA_RKSB_)
$_ZN7cutlass13device_kernelIN5flash19enable_sm80_to_sm89INS1_16FlashAttnBwdSm80INS1_25CollectiveMainloopBwdSm80ILi2ELi2EN4cute5tupleIJNS5_1CILi128EEES8_NS7_ILi64EEEEEENS_6half_tEfNS_4arch4Sm80ELb1ELb0ELb1ELb1ELb1ELb0ELb0ELb0ELi2ELi4ELi4ELi4ELb0EEENS1_24CollectiveEpilogueBwdGQAISA_fSD_Li256ELb1ELb1EEENS1_25SingleTileBwdLPTSchedulerILb1ELi128ELb1EEEEEEEEEvNT_6ParamsE$_ZN4cute3eso3ESOILb1ELb0EJNS_1CILi1EEENS_5tupleIJiiiEEENS2_ILi64EEENS4_IJNS2_ILi72EEENS2_ILi144EEENS2_ILi288EEEEEENS2_ILi512EEEEEC2ERKS3_RKS5_RKS6_RKSA_RKSB_:
[----:B------:R-:W-:Y:S01]  /*7660*/  IADD3 R4, R82, -c[0x0][0x20], RZ ;  /* 0x8000080052047a10 */ /* 0x000fe20007ffe0ff */
[----:B------:R-:W-:Y:S01]  /*7670*/  IMAD.MOV.U32 R36, RZ, RZ, R6 ;  /* 0x000000ffff247224 */ /* 0x000fe200078e0006 */
[----:B------:R-:W-:-:S03]  /*7680*/  MOV R37, 0x0 ;  /* 0x0000000000257802 */ /* 0x000fc60000000f00 */
[----:B------:R1:W-:Y:S04]  /*7690*/  STL [R4], R2 ;  /* 0x0000000204007387 */ /* 0x0003e80000100800 */
[----:B------:R1:W-:Y:S04]  /*76a0*/  STL [R4+0x4], R3 ;  /* 0x0000040304007387 */ /* 0x0003e80000100800 */
[----:B------:R1:W-:Y:S01]  /*76b0*/  STL [R4+0x8], R5 ;  /* 0x0000080504007387 */ /* 0x0003e20000100800 */
[----:B------:R-:W-:Y:S05]  /*76c0*/  RET.REL.NODEC R36 `(_ZN7cutlass13device_kernelIN5flash19enable_sm80_to_sm89INS1_16FlashAttnBwdSm80INS1_25CollectiveMainloopBwdSm80ILi2ELi2EN4cute5tupleIJNS5_1CILi128EEES8_NS7_ILi64EEEEEENS_6half_tEfNS_4arch4Sm80ELb1ELb0ELb1ELb1ELb1ELb0ELb0ELb0ELi2ELi4ELi4ELi4ELb0EEENS1_24CollectiveEpilogueBwdGQAISA_fSD_Li256ELb1ELb1EEENS1_25SingleTileBwdLPTSchedulerILb1ELi128ELb1EEEEEEEEEvNT_6ParamsE) ;  /* 0xffff893024007950 */ /* 0x000fea0003c3ffff */
        .type           $_ZN7cutlass13device_kernelIN5flash19enable_sm80_to_sm89INS1_16FlashAttnBwdSm80INS1_25CollectiveMainloopBwdSm80ILi2ELi2EN4cute5tupleIJNS5_1CILi128EEES8_NS7_ILi64EEEEEENS_6half_tEfNS_4arch4Sm80ELb1ELb0ELb1ELb1ELb1ELb0ELb0ELb0ELi2ELi4ELi4ELi4ELb0EEENS1_24CollectiveEpilogueBwdGQAISA_fSD_Li256ELb1ELb1EEENS1_25SingleTileBwdLPTSchedulerILb1ELi128ELb1EEEEEEEEEvNT_6ParamsE$_ZN4cute3eso3ESOILb1ELb0EJNS_1CILi1EEEiiiNS2_ILi144EEENS2_ILi512EEEEEC2ERKS3_RKiSA_SA_RKS4_RKS5_,@function
        .size           $_ZN7cutlass13device_kernelIN5flash19enable_sm80_to_sm89INS1_16FlashAttnBwdSm80INS1_25CollectiveMainloopBwdSm80ILi2ELi2EN4cute5tupleIJNS5_1CILi128EEES8_NS7_ILi64EEEEEENS_6half_tEfNS_4arch4Sm80ELb1ELb0ELb1ELb1ELb1ELb0ELb0ELb0ELi2ELi4ELi4ELi4ELb0EEENS1_24CollectiveEpilogueBwdGQAISA_fSD_Li256ELb1ELb1EEENS1_25SingleTileBwdLPTSchedulerILb1ELi128ELb1EEEEEEEEEvNT_6ParamsE$_ZN4cute3eso3ESOILb1ELb0EJNS_1CILi1EEEiiiNS2_ILi144EEENS2_ILi512EEEEEC2ERKS3_RKiSA_SA_RKS4_RKS5_,($_ZN7cutlass13device_kernelIN5flash19enable_sm80_to_sm89INS1_16FlashAttnBwdSm80INS1_25CollectiveMainloopBwdSm80ILi2ELi2EN4cute5tupleIJNS5_1CILi128EEES8_NS7_ILi64EEEEEENS_6half_tEfNS_4arch4Sm80ELb1ELb0ELb1ELb1ELb1ELb0ELb0ELb0ELi2ELi4ELi4ELi4ELb0EEENS1_24CollectiveEpilogueBwdGQAISA_fSD_Li256ELb1ELb1EEENS1_25SingleTileBwdLPTSchedulerILb1ELi128ELb1EEEEEEEEEvNT_6ParamsE$_ZN4cute3eso3ESOILb1ELb0EJNS_1CILi1EEEiiiNS2_ILi72EEENS2_ILi512EEEEEC2ERKS3_RKiSA_SA_RKS4_RKS5_ - $_ZN7cutlass13device_kernelIN5flash19enable_sm80_to_sm89INS1_16FlashAttnBwdSm80INS1_25CollectiveMainloopBwdSm80ILi2ELi2EN4cute5tupleIJNS5_1CILi128EEES8_NS7_ILi64EEEEEENS_6half_tEfNS_4arch4Sm80ELb1ELb0ELb1ELb1ELb1ELb0ELb0ELb0ELi2ELi4ELi4ELi4ELb0EEENS1_24CollectiveEpilogueBwdGQAISA_fSD_Li256ELb1ELb1EEENS1_25SingleTileBwdLPTSchedulerILb1ELi128ELb1EEEEEEEEEvNT_6ParamsE$_ZN4cute3eso3ESOILb1ELb0EJNS_1CILi1EEEiiiNS2_ILi144EEENS2_ILi512EEEEEC2ERKS3_RKiSA_SA_RKS4_RKS5_)
$_ZN7cutlass13device_kernelIN5flash19enable_sm80_to_sm89INS1_16FlashAttnBwdSm80INS1_25CollectiveMainloopBwdSm80ILi2ELi2EN4cute5tupleIJNS5_1CILi128EEES8_NS7_ILi64EEEEEENS_6half_tEfNS_4arch4Sm80ELb1ELb0ELb1ELb1ELb1ELb0ELb0ELb0ELi2ELi4ELi4ELi4ELb0EEENS1_24CollectiveEpilogueBwdGQAISA_fSD_Li256ELb1ELb1EEENS1_25SingleTileBwdLPTSchedulerILb1ELi128ELb1EEEEEEEEEvNT_6ParamsE$_ZN4cute3eso3ESOILb1ELb0EJNS_1CILi1EEEiiiNS2_ILi144EEENS2_ILi512EEEEEC2ERKS3_RKiSA_SA_RKS4_RKS5_:
        /* <DEDUP_REMOVED lines=11> */
        .type           $_ZN7cutlass13device_kernelIN5flash19enable_sm80_to_sm89INS1_16FlashAttnBwdSm80INS1_25CollectiveMainloopBwdSm80ILi2ELi2EN4cute5tupleIJNS5_1CILi128EEES8_NS7_ILi64EEEEEENS_6half_tEfNS_4arch4Sm80ELb1ELb0ELb1ELb1ELb1ELb0ELb0ELb0ELi2ELi4ELi4ELi4ELb0EEENS1_24CollectiveEpilogueBwdGQAISA_fSD_Li256ELb1ELb1EEENS1_25SingleTileBwdLPTSchedulerILb1ELi128ELb1EEEEEEEEEvNT_6ParamsE$_ZN4cute3eso3ESOILb1ELb0EJNS_1CILi1EEEiiiNS2_ILi72EEENS2_ILi512EEEEEC2ERKS3_RKiSA_SA_RKS4_RKS5_,@function
        .size           $_ZN7cutlass13device_kernelIN5flash19enable_sm80_to_sm89INS1_16FlashAttnBwdSm80INS1_25CollectiveMainloopBwdSm80ILi2ELi2EN4cute5tupleIJNS5_1CILi128EEES8_NS7_ILi64EEEEEENS_6half_tEfNS_4arch4Sm80ELb1ELb0ELb1ELb1ELb1ELb0ELb0ELb0ELi2ELi4ELi4ELi4ELb0EEENS1_24CollectiveEpilogueBwdGQAISA_fSD_Li256ELb1ELb1EEENS1_25SingleTileBwdLPTSchedulerILb1ELi128ELb1EEEEEEEEEvNT_6ParamsE$_ZN4cute3eso3ESOILb1ELb0EJNS_1CILi1EEEiiiNS2_ILi72EEENS2_ILi512EEEEEC2ERKS3_RKiSA_SA_RKS4_RKS5_,($_ZN7cutlass13device_kernelIN5flash19enable_sm80_to_sm89INS1_16FlashAttnBwdSm80INS1_25CollectiveMainloopBwdSm80ILi2ELi2EN4cute5tupleIJNS5_1CILi128EEES8_NS7_ILi64EEEEEENS_6half_tEfNS_4arch4Sm80ELb1ELb0ELb1ELb1ELb1ELb0ELb0ELb0ELi2ELi4ELi4ELi4ELb0EEENS1_24CollectiveEpilogueBwdGQAISA_fSD_Li256ELb1ELb1EEENS1_25SingleTileBwdLPTSchedulerILb1ELi128ELb1EEEEEEEEEvNT_6ParamsE$_ZN4cute3eso3ESOILb1ELb0EJNS_1CILi8EEEiiEEC2ERKS3_RKiS8_ - $_ZN7cutlass13device_kernelIN5flash19enable_sm80_to_sm89INS1_16FlashAttnBwdSm80INS1_25CollectiveMainloopBwdSm80ILi2ELi2EN4cute5tupleIJNS5_1CILi128EEES8_NS7_ILi64EEEEEENS_6half_tEfNS_4arch4Sm80ELb1ELb0ELb1ELb1ELb1ELb0ELb0ELb0ELi2ELi4ELi4ELi4ELb0EEENS1_24CollectiveEpilogueBwdGQAISA_fSD_Li256ELb1ELb1EEENS1_25SingleTileBwdLPTSchedulerILb1ELi128ELb1EEEEEEEEEvNT_6ParamsE$_ZN4cute3eso3ESOILb1ELb0EJNS_1CILi1EEEiiiNS2_ILi72EEENS2_ILi512EEEEEC2ERKS3_RKiSA_SA_RKS4_RKS5_)
$_ZN7cutlass13device_kernelIN5flash19enable_sm80_to_sm89INS1_16FlashAttnBwdSm80INS1_25CollectiveMainloopBwdSm80ILi2ELi2EN4cute5tupleIJNS5_1CILi128EEES8_NS7_ILi64EEEEEENS_6half_tEfNS_4arch4Sm80ELb1ELb0ELb1ELb1ELb1ELb0ELb0ELb0ELi2ELi4ELi4ELi4ELb0EEENS1_24CollectiveEpilogueBwdGQAISA_fSD_Li256ELb1ELb1EEENS1_25SingleTileBwdLPTSchedulerILb1ELi128ELb1EEEEEEEEEvNT_6ParamsE$_ZN4cute3eso3ESOILb1ELb0EJNS_1CILi1EEEiiiNS2_ILi72EEENS2_ILi512EEEEEC2ERKS3_RKiSA_SA_RKS4_RKS5_:
        /* <DEDUP_REMOVED lines=11> */
        .type           $_ZN7cutlass13device_kernelIN5flash19enable_sm80_to_sm89INS1_16FlashAttnBwdSm80INS1_25CollectiveMainloopBwdSm80ILi2ELi2EN4cute5tupleIJNS5_1CILi128EEES8_NS7_ILi64EEEEEENS_6half_tEfNS_4arch4Sm80ELb1ELb0ELb1ELb1ELb1ELb0ELb0ELb0ELi2ELi4ELi4ELi4ELb0EEENS1_24CollectiveEpilogueBwdGQAISA_fSD_Li256ELb1ELb1EEENS1_25SingleTileBwdLPTSchedulerILb1ELi128ELb1EEEEEEEEEvNT_6ParamsE$_ZN4cute3eso3ESOILb1ELb0EJNS_1CILi8EEEiiEEC2ERKS3_RKiS8_,@function
        .size           $_ZN7cutlass13device_kernelIN5flash19enable_sm80_to_sm89INS1_16FlashAttnBwdSm80INS1_25CollectiveMainloopBwdSm80ILi2ELi2EN4cute5tupleIJNS5_1CILi128EEES8_NS7_ILi64EEEEEENS_6half_tEfNS_4arch4Sm80ELb1ELb0ELb1ELb1ELb1ELb0ELb0ELb0ELi2ELi4ELi4ELi4ELb0EEENS1_24CollectiveEpilogueBwdGQAISA_fSD_Li256ELb1ELb1EEENS1_25SingleTileBwdLPTSchedulerILb1ELi128ELb1EEEEEEEEEvNT_6ParamsE$_ZN4cute3eso3ESOILb1ELb0EJNS_1CILi8EEEiiEEC2ERKS3_RKiS8_,($_ZN7cutlass13device_kernelIN5flash19enable_sm80_to_sm89INS1_16FlashAttnBwdSm80INS1_25CollectiveMainloopBwdSm80ILi2ELi2EN4cute5tupleIJNS5_1CILi128EEES8_NS7_ILi64EEEEEENS_6half_tEfNS_4arch4Sm80ELb1ELb0ELb1ELb1ELb1ELb0ELb0ELb0ELi2ELi4ELi4ELi4ELb0EEENS1_24CollectiveEpilogueBwdGQAISA_fSD_Li256ELb1ELb1EEENS1_25SingleTileBwdLPTSchedulerILb1ELi128ELb1EEEEEEEEEvNT_6ParamsE$_ZN4cute3eso3ESOILb1ELb0EJNS_1CILi8EEEiiiNS2_ILi144EEENS2_ILi512EEEEEC2ERKS3_RKiSA_SA_RKS4_RKS5_ - $_ZN7cutlass13device_kernelIN5flash19enable_sm80_to_sm89INS1_16FlashAttnBwdSm80INS1_25CollectiveMainloopBwdSm80ILi2ELi2EN4cute5tupleIJNS5_1CILi128EEES8_NS7_ILi64EEEEEENS_6half_tEfNS_4arch4Sm80ELb1ELb0ELb1ELb1ELb1ELb0ELb0ELb0ELi2ELi4ELi4ELi4ELb0EEENS1_24CollectiveEpilogueBwdGQAISA_fSD_Li256ELb1ELb1EEENS1_25SingleTileBwdLPTSchedulerILb1ELi128ELb1EEEEEEEEEvNT_6ParamsE$_ZN4cute3eso3ESOILb1ELb0EJNS_1CILi8EEEiiEEC2ERKS3_RKiS8_)
$_ZN7cutlass13device_kernelIN5flash19enable_sm80_to_sm89INS1_16FlashAttnBwdSm80INS1_25CollectiveMainloopBwdSm80ILi2ELi2EN4cute5tupleIJNS5_1CILi128EEES8_NS7_ILi64EEEEEENS_6half_tEfNS_4arch4Sm80ELb1ELb0ELb1ELb1ELb1ELb0ELb0ELb0ELi2ELi4ELi4ELi4ELb0EEENS1_24CollectiveEpilogueBwdGQAISA_fSD_Li256ELb1ELb1EEENS1_25SingleTileBwdLPTSchedulerILb1ELi128ELb1EEEEEEEEEvNT_6ParamsE$_ZN4cute3eso3ESOILb1ELb0EJNS_1CILi8EEEiiEEC2ERKS3_RKiS8_:
[----:B------:R-:W-:Y:S02]  /*7830*/  IADD3 R3, R82, -c[0x0][0x20], RZ ;  /* 0x8000080052037a10 */ /* 0x000fe40007ffe0ff */
[----:B------:R-:W-:-:S03]  /*7840*/  IADD3 R2, R84, -c[0x0][0x20], RZ ;  /* 0x8000080054027a10 */ /* 0x000fc60007ffe0ff */
[----:B------:R1:W-:Y:S04]  /*7850*/  STL [R3], R26 ;  /* 0x0000001a03007387 */ /* 0x0003e80000100800 */
[----:B------:R-:W2:Y:S01]  /*7860*/  LDL R2, [R2] ;  /* 0x0000000002027983 */ /* 0x000ea20000100800 */
[----:B------:R-:W-:-:S03]  /*7870*/  IMAD.MOV.U32 R5, RZ, RZ, 0x0 ;  /* 0x00000000ff057424 */ /* 0x000fc600078e00ff */
[----:B--2---:R1:W-:Y:S01]  /*7880*/  STL [R3+0x4], R2 ;  /* 0x0000040203007387 */ /* 0x0043e20000100800 */
[----:B------:R-:W-:Y:S05]  /*7890*/  RET.REL.NODEC R4 `(_ZN7cutlass13device_kernelIN5flash19enable_sm80_to_sm89INS1_16FlashAttnBwdSm80INS1_25CollectiveMainloopBwdSm80ILi2ELi2EN4cute5tupleIJNS5_1CILi128EEES8_NS7_ILi64EEEEEENS_6half_tEfNS_4arch4Sm80ELb1ELb0ELb1ELb1ELb1ELb0ELb0ELb0ELi2ELi4ELi4ELi4ELb0EEENS1_24CollectiveEpilogueBwdGQAISA_fSD_Li256ELb1ELb1EEENS1_25SingleTileBwdLPTSchedulerILb1ELi128ELb1EEEEEEEEEvNT_6ParamsE) ;  /* 0xffff876004007950 */ /* 0x000fea0003c3ffff */
        .type           $_ZN7cutlass13device_kernelIN5flash19enable_sm80_to_sm89INS1_16FlashAttnBwdSm80INS1_25CollectiveMainloopBwdSm80ILi2ELi2EN4cute5tupleIJNS5_1CILi128EEES8_NS7_ILi64EEEEEENS_6half_tEfNS_4arch4Sm80ELb1ELb0ELb1ELb1ELb1ELb0ELb0ELb0ELi2ELi4ELi4ELi4ELb0EEENS1_24CollectiveEpilogueBwdGQAISA_fSD_Li256ELb1ELb1EEENS1_25SingleTileBwdLPTSchedulerILb1ELi128ELb1EEEEEEEEEvNT_6ParamsE$_ZN4cute3eso3ESOILb1ELb0EJNS_1CILi8EEEiiiNS2_ILi144EEENS2_ILi512EEEEEC2ERKS3_RKiSA_SA_RKS4_RKS5_,@function
        .size           $_ZN7cutlass13device_kernelIN5flash19enable_sm80_to_sm89INS1_16FlashAttnBwdSm80INS1_25CollectiveMainloopBwdSm80ILi2ELi2EN4cute5tupleIJNS5_1CILi128EEES8_NS7_ILi64EEEEEENS_6half_tEfNS_4arch4Sm80ELb1ELb0ELb1ELb1ELb1ELb0ELb0ELb0ELi2ELi4ELi4ELi4ELb0EEENS1_24CollectiveEpilogueBwdGQAISA_fSD_Li256ELb1ELb1EEENS1_25SingleTileBwdLPTSchedulerILb1ELi128ELb1EEEEEEEEEvNT_6ParamsE$_ZN4cute3eso3ESOILb1ELb0EJNS_1CILi8EEEiiiNS2_ILi144EEENS2_ILi512EEEEEC2ERKS3_RKiSA_SA_RKS4_RKS5_,($_ZN7cutlass13device_kernelIN5flash19enable_sm80_to_sm89INS1_16FlashAttnBwdSm80INS1_25CollectiveMainloopBwdSm80ILi2ELi2EN4cute5tupleIJNS5_1CILi128EEES8_NS7_ILi64EEEEEENS_6half_tEfNS_4arch4Sm80ELb1ELb0ELb1ELb1ELb1ELb0ELb0ELb0ELi2ELi4ELi4ELi4ELb0EEENS1_24CollectiveEpilogueBwdGQAISA_fSD_Li256ELb1ELb1EEENS1_25SingleTileBwdLPTSchedulerILb1ELi128ELb1EEEEEEEEEvNT_6ParamsE$_ZN4cute3eso3ESOILb1ELb0EJNS_5tupleIJNS2_IJNS_1CILi1EEENS3_ILi0EEEEEENS2_IJS5_S5_EEEEEENS2_IJS5_iEEEEEC2ERKS8_RKS9_ - $_ZN7cutlass13device_kernelIN5flash19enable_sm80_to_sm89INS1_16FlashAttnBwdSm80INS1_25CollectiveMainloopBwdSm80ILi2ELi2EN4cute5tupleIJNS5_1CILi128EEES8_NS7_ILi64EEEEEENS_6half_tEfNS_4arch4Sm80ELb1ELb0ELb1ELb1ELb1ELb0ELb0ELb0ELi2ELi4ELi4ELi4ELb0EEENS1_24CollectiveEpilogueBwdGQAISA_fSD_Li256ELb1ELb1EEENS1_25SingleTileBwdLPTSchedulerILb1ELi128ELb1EEEEEEEEEvNT_6ParamsE$_ZN4cute3eso3ESOILb1ELb0EJNS_1CILi8EEEiiiNS2_ILi144EEENS2_ILi512EEEEEC2ERKS3_RKiSA_SA_RKS4_RKS5_)
$_ZN7cutlass13device_kernelIN5flash19enable_sm80_to_sm89INS1_16FlashAttnBwdSm80INS1_25CollectiveMainloopBwdSm80ILi2ELi2EN4cute5tupleIJNS5_1CILi128EEES8_NS7_ILi64EEEEEENS_6half_tEfNS_4arch4Sm80ELb1ELb0ELb1ELb1ELb1ELb0ELb0ELb0ELi2ELi4ELi4ELi4ELb0EEENS1_24CollectiveEpilogueBwdGQAISA_fSD_Li256ELb1ELb1EEENS1_25SingleTileBwdLPTSchedulerILb1ELi128ELb1EEEEEEEEEvNT_6ParamsE$_ZN4cute3eso3ESOILb1ELb0EJNS_1CILi8EEEiiiNS2_ILi144EEENS2_ILi512EEEEEC2ERKS3_RKiSA_SA_RKS4_RKS5_:
        /* <DEDUP_REMOVED lines=9> */
[----:B------:R-:W-:Y:S05]  /*7930*/  RET.REL.NODEC R4 `(_ZN7cutlass13device_kernelIN5flash19enable_sm80_to_sm89INS1_16FlashAttnBwdSm80INS1_25CollectiveMainloopBwdSm80ILi2ELi2EN4cute5tupleIJNS5_1CILi128EEES8_NS7_ILi64EEEEEENS_6half_tEfNS_4arch4Sm80ELb1ELb0ELb1ELb1ELb1ELb0ELb0ELb0ELi2ELi4ELi4ELi4ELb0EEENS1_24CollectiveEpilogueBwdGQAISA_fSD_Li256ELb1ELb1EEENS1_25SingleTileBwdLPTSchedulerILb1ELi128ELb1EEEEEEEEEvNT_6ParamsE) ;  /* 0xffff86c004007950 */ /* 0x000fea0003c3ffff */
        .type           $_ZN7cutlass13device_kernelIN5flash19enable_sm80_to_sm89INS1_16FlashAttnBwdSm80INS1_25CollectiveMainloopBwdSm80ILi2ELi2EN4cute5tupleIJNS5_1CILi128EEES8_NS7_ILi64EEEEEENS_6half_tEfNS_4arch4Sm80ELb1ELb0ELb1ELb1ELb1ELb0ELb0ELb0ELi2ELi4ELi4ELi4ELb0EEENS1_24CollectiveEpilogueBwdGQAISA_fSD_Li256ELb1ELb1EEENS1_25SingleTileBwdLPTSchedulerILb1ELi128ELb1EEEEEEEEEvNT_6ParamsE$_ZN4cute3eso3ESOILb1ELb0EJNS_5tupleIJNS2_IJNS_1CILi1EEENS3_ILi0EEEEEENS2_IJS5_S5_EEEEEENS2_IJS5_iEEEEEC2ERKS8_RKS9_,@function
        .size           $_ZN7cutlass13device_kernelIN5flash19enable_sm80_to_sm89INS1_16FlashAttnBwdSm80INS1_25CollectiveMainloopBwdSm80ILi2ELi2EN4cute5tupleIJNS5_1CILi128EEES8_NS7_ILi64EEEEEENS_6half_tEfNS_4arch4Sm80ELb1ELb0ELb1ELb1ELb1ELb0ELb0ELb0ELi2ELi4ELi4ELi4ELb0EEENS1_24CollectiveEpilogueBwdGQAISA_fSD_Li256ELb1ELb1EEENS1_25SingleTileBwdLPTSchedulerILb1ELi128ELb1EEEEEEEEEvNT_6ParamsE$_ZN4cute3eso3ESOILb1ELb0EJNS_5tupleIJNS2_IJNS_1CILi1EEENS3_ILi0EEEEEENS2_IJS5_S5_EEEEEENS2_IJS5_iEEEEEC2ERKS8_RKS9_,($_ZN7cutlass13device_kernelIN5flash19enable_sm80_to_sm89INS1_16FlashAttnBwdSm80INS1_25CollectiveMainloopBwdSm80ILi2ELi2EN4cute5tupleIJNS5_1CILi128EEES8_NS7_ILi64EEEEEENS_6half_tEfNS_4arch4Sm80ELb1ELb0ELb1ELb1ELb1ELb0ELb0ELb0ELi2ELi4ELi4ELi4ELb0EEENS1_24CollectiveEpilogueBwdGQAISA_fSD_Li256ELb1ELb1EEENS1_25SingleTileBwdLPTSchedulerILb1ELi128ELb1EEEEEEEEEvNT_6ParamsE$_ZN4cute3eso3ESOILb1ELb0EJNS_5tupleIJNS2_IJNS_1CILi1EEENS3_ILi0EEEEEES5_EEENS2_IJNS2_IJS5_S5_EEEiEEEEEC2ERKS7_RKS9_ - $_ZN7cutlass13device_kernelIN5flash19enable_sm80_to_sm89INS1_16FlashAttnBwdSm80INS1_25CollectiveMainloopBwdSm80ILi2ELi2EN4cute5tupleIJNS5_1CILi128EEES8_NS7_ILi64EEEEEENS_6half_tEfNS_4arch4Sm80ELb1ELb0ELb1ELb1ELb1ELb0ELb0ELb0ELi2ELi4ELi4ELi4ELb0EEENS1_24CollectiveEpilogueBwdGQAISA_fSD_Li256ELb1ELb1EEENS1_25SingleTileBwdLPTSchedulerILb1ELi128ELb1EEEEEEEEEvNT_6ParamsE$_ZN4cute3eso3ESOILb1ELb0EJNS_5tupleIJNS2_IJNS_1CILi1EEENS3_ILi0EEEEEENS2_IJS5_S5_EEEEEENS2_IJS5_iEEEEEC2ERKS8_RKS9_)
$_ZN7cutlass13device_kernelIN5flash19enable_sm80_to_sm89INS1_16FlashAttnBwdSm80INS1_25CollectiveMainloopBwdSm80ILi2ELi2EN4cute5tupleIJNS5_1CILi128EEES8_NS7_ILi64EEEEEENS_6half_tEfNS_4arch4Sm80ELb1ELb0ELb1ELb1ELb1ELb0ELb0ELb0ELi2ELi4ELi4ELi4ELb0EEENS1_24CollectiveEpilogueBwdGQAISA_fSD_Li256ELb1ELb1EEENS1_25SingleTileBwdLPTSchedulerILb1ELi128ELb1EEEEEEEEEvNT_6ParamsE$_ZN4cute3eso3ESOILb1ELb0EJNS_5tupleIJNS2_IJNS_1CILi1EEENS3_ILi0EEEEEENS2_IJS5_S5_EEEEEENS2_IJS5_iEEEEEC2ERKS8_RKS9_:
[----:B------:R-:W-:Y:S02]  /*7940*/  IADD3 R4, R4, -c[0x0][0x20], RZ ;  /* 0x8000080004047a10 */ /* 0x000fe40007ffe0ff */
[----:B------:R-:W-:-:S03]  /*7950*/  MOV R7, 0x0 ;  /* 0x0000000000077802 */ /* 0x000fc60000000f00 */
[----:B------:R1:W-:Y:S01]  /*7960*/  STL [R4], R5 ;  /* 0x0000000504007387 */ /* 0x0003e20000100800 */
[----:B------:R-:W-:Y:S05]  /*7970*/  RET.REL.NODEC R6 `(_ZN7cutlass13device_kernelIN5flash19enable_sm80_to_sm89INS1_16FlashAttnBwdSm80INS1_25CollectiveMainloopBwdSm80ILi2ELi2EN4cute5tupleIJNS5_1CILi128EEES8_NS7_ILi64EEEEEENS_6half_tEfNS_4arch4Sm80ELb1ELb0ELb1ELb1ELb1ELb0ELb0ELb0ELi2ELi4ELi4ELi4ELb0EEENS1_24CollectiveEpilogueBwdGQAISA_fSD_Li256ELb1ELb1EEENS1_25SingleTileBwdLPTSchedulerILb1ELi128ELb1EEEEEEEEEvNT_6ParamsE) ;  /* 0xffff868006007950 */ /* 0x000fea0003c3ffff */
        .type           $_ZN7cutlass13device_kernelIN5flash19enable_sm80_to_sm89INS1_16FlashAttnBwdSm80INS1_25CollectiveMainloopBwdSm80ILi2ELi2EN4cute5tupleIJNS5_1CILi128EEES8_NS7_ILi64EEEEEENS_6half_tEfNS_4arch4Sm80ELb1ELb0ELb1ELb1ELb1ELb0ELb0ELb0ELi2ELi4ELi4ELi4ELb0EEENS1_24CollectiveEpilogueBwdGQAISA_fSD_Li256ELb1ELb1EEENS1_25SingleTileBwdLPTSchedulerILb1ELi128ELb1EEEEEEEEEvNT_6ParamsE$_ZN4cute3eso3ESOILb1ELb0EJNS_5tupleIJNS2_IJNS_1CILi1EEENS3_ILi0EEEEEES5_EEENS2_IJNS2_IJS5_S5_EEEiEEEEEC2ERKS7_RKS9_,@function
        .size           $_ZN7cutlass13device_kernelIN5flash19enable_sm80_to_sm89INS1_16FlashAttnBwdSm80INS1_25CollectiveMainloopBwdSm80ILi2ELi2EN4cute5tupleIJNS5_1CILi128EEES8_NS7_ILi64EEEEEENS_6half_tEfNS_4arch4Sm80ELb1ELb0ELb1ELb1ELb1ELb0ELb0ELb0ELi2ELi4ELi4ELi4ELb0EEENS1_24CollectiveEpilogueBwdGQAISA_fSD_Li256ELb1ELb1EEENS1_25SingleTileBwdLPTSchedulerILb1ELi128ELb1EEEEEEEEEvNT_6ParamsE$_ZN4cute3eso3ESOILb1ELb0EJNS_5tupleIJNS2_IJNS_1CILi1EEENS3_ILi0EEEEEES5_EEENS2_IJNS2_IJS5_S5_EEEiEEEEEC2ERKS7_RKS9_,($_ZN7cutlass13device_kernelIN5flash19enable_sm80_to_sm89INS1_16FlashAttnBwdSm80INS1_25CollectiveMainloopBwdSm80ILi2ELi2EN4cute5tupleIJNS5_1CILi128EEES8_NS7_ILi64EEEEEENS_6half_tEfNS_4arch4Sm80ELb1ELb0ELb1ELb1ELb1ELb0ELb0ELb0ELi2ELi4ELi4ELi4ELb0EEENS1_24CollectiveEpilogueBwdGQAISA_fSD_Li256ELb1ELb1EEENS1_25SingleTileBwdLPTSchedulerILb1ELi128ELb1EEEEEEEEEvNT_6ParamsE$_ZN4cute3eso3ESOILb1ELb0EJNS_5tupleIJNS_1CILi0EEES4_EEEiEEC2ERKS5_RKi - $_ZN7cutlass13device_kernelIN5flash19enable_sm80_to_sm89INS1_16FlashAttnBwdSm80INS1_25CollectiveMainloopBwdSm80ILi2ELi2EN4cute5tupleIJNS5_1CILi128EEES8_NS7_ILi64EEEEEENS_6half_tEfNS_4arch4Sm80ELb1ELb0ELb1ELb1ELb1ELb0ELb0ELb0ELi2ELi4ELi4ELi4ELb0EEENS1_24CollectiveEpilogueBwdGQAISA_fSD_Li256ELb1ELb1EEENS1_25SingleTileBwdLPTSchedulerILb1ELi128ELb1EEEEEEEEEvNT_6ParamsE$_ZN4cute3eso3ESOILb1ELb0EJNS_5tupleIJNS2_IJNS_1CILi1EEENS3_ILi0EEEEEES5_EEENS2_IJNS2_IJS5_S5_EEEiEEEEEC2ERKS7_RKS9_)
$_ZN7cutlass13device_kernelIN5flash19enable_sm80_to_sm89INS1_16FlashAttnBwdSm80INS1_25CollectiveMainloopBwdSm80ILi2ELi2EN4cute5tupleIJNS5_1CILi128EEES8_NS7_ILi64EEEEEENS_6half_tEfNS_4arch4Sm80ELb1ELb0ELb1ELb1ELb1ELb0ELb0ELb0ELi2ELi4ELi4ELi4ELb0EEENS1_24CollectiveEpilogueBwdGQAISA_fSD_Li256ELb1ELb1EEENS1_25SingleTileBwdLPTSchedulerILb1ELi128ELb1EEEEEEEEEvNT_6ParamsE$_ZN4cute3eso3ESOILb1ELb0EJNS_5tupleIJNS2_IJNS_1CILi1EEENS3_ILi0EEEEEES5_EEENS2_IJNS2_IJS5_S5_EEEiEEEEEC2ERKS7_RKS9_:
[----:B------:R-:W-:Y:S02]  /*7980*/  IADD3 R4, R83, -c[0x0][0x20], RZ ;  /* 0x8000080053047a10 */ /* 0x000fe40007ffe0ff */
[----:B------:R-:W-:-:S03]  /*7990*/  MOV R7, 0x0 ;  /* 0x0000000000077802 */ /* 0x000fc60000000f00 */
[----:B------:R1:W-:Y:S01]  /*79a0*/  STL [R4], R5 ;  /* 0x0000000504007387 */ /* 0x0003e20000100800 */
[----:B------:R-:W-:Y:S05]  /*79b0*/  RET.REL.NODEC R6 `(_ZN7cutlass13device_kernelIN5flash19enable_sm80_to_sm89INS1_16FlashAttnBwdSm80INS1_25CollectiveMainloopBwdSm80ILi2ELi2EN4cute5tupleIJNS5_1CILi128EEES8_NS7_ILi64EEEEEENS_6half_tEfNS_4arch4Sm80ELb1ELb0ELb1ELb1ELb1ELb0ELb0ELb0ELi2ELi4ELi4ELi4ELb0EEENS1_24CollectiveEpilogueBwdGQAISA_fSD_Li256ELb1ELb1EEENS1_25SingleTileBwdLPTSchedulerILb1ELi128ELb1EEEEEEEEEvNT_6ParamsE) ;  /* 0xffff864006007950 */ /* 0x000fea0003c3ffff */
        .type           $_ZN7cutlass13device_kernelIN5flash19enable_sm80_to_sm89INS1_16FlashAttnBwdSm80INS1_25CollectiveMainloopBwdSm80ILi2ELi2EN4cute5tupleIJNS5_1CILi128EEES8_NS7_ILi64EEEEEENS_6half_tEfNS_4arch4Sm80ELb1ELb0ELb1ELb1ELb1ELb0ELb0ELb0ELi2ELi4ELi4ELi4ELb0EEENS1_24CollectiveEpilogueBwdGQAISA_fSD_Li256ELb1ELb1EEENS1_25SingleTileBwdLPTSchedulerILb1ELi128ELb1EEEEEEEEEvNT_6ParamsE$_ZN4cute3eso3ESOILb1ELb0EJNS_5tupleIJNS_1CILi0EEES4_EEEiEEC2ERKS5_RKi,@function
        .size           $_ZN7cutlass13device_kernelIN5flash19enable_sm80_to_sm89INS1_16FlashAttnBwdSm80INS1_25CollectiveMainloopBwdSm80ILi2ELi2EN4cute5tupleIJNS5_1CILi128EEES8_NS7_ILi64EEEEEENS_6half_tEfNS_4arch4Sm80ELb1ELb0ELb1ELb1ELb1ELb0ELb0ELb0ELi2ELi4ELi4ELi4ELb0EEENS1_24CollectiveEpilogueBwdGQAISA_fSD_Li256ELb1ELb1EEENS1_25SingleTileBwdLPTSchedulerILb1ELi128ELb1EEEEEEEEEvNT_6ParamsE$_ZN4cute3eso3ESOILb1ELb0EJNS_5tupleIJNS_1CILi0EEES4_EEEiEEC2ERKS5_RKi,($_ZN7cutlass13device_kernelIN5flash19enable_sm80_to_sm89INS1_16FlashAttnBwdSm80INS1_25CollectiveMainloopBwdSm80ILi2ELi2EN4cute5tupleIJNS5_1CILi128EEES8_NS7_ILi64EEEEEENS_6half_tEfNS_4arch4Sm80ELb1ELb0ELb1ELb1ELb1ELb0ELb0ELb0ELi2ELi4ELi4ELi4ELb0EEENS1_24CollectiveEpilogueBwdGQAISA_fSD_Li256ELb1ELb1EEENS1_25SingleTileBwdLPTSchedulerILb1ELi128ELb1EEEEEEEEEvNT_6ParamsE$_ZN4cute3eso3ESOILb1ELb0EJNS_5tupleIJNS_1CILi1EEENS3_ILi0EEEEEENS2_IJiEEEEEC2ERKS6_RKS7_ - $_ZN7cutlass13device_kernelIN5flash19enable_sm80_to_sm89INS1_16FlashAttnBwdSm80INS1_25CollectiveMainloopBwdSm80ILi2ELi2EN4cute5tupleIJNS5_1CILi128EEES8_NS7_ILi64EEEEEENS_6half_tEfNS_4arch4Sm80ELb1ELb0ELb1ELb1ELb1ELb0ELb0ELb0ELi2ELi4ELi4ELi4ELb0EEENS1_24CollectiveEpilogueBwdGQAISA_fSD_Li256ELb1ELb1EEENS1_25SingleTileBwdLPTSchedulerILb1ELi128ELb1EEEEEEEEEvNT_6ParamsE$_ZN4cute3eso3ESOILb1ELb0EJNS_5tupleIJNS_1CILi0EEES4_EEEiEEC2ERKS5_RKi)
$_ZN7cutlass13device_kernelIN5flash19enable_sm80_to_sm89INS1_16FlashAttnBwdSm80INS1_25CollectiveMainloopBwdSm80ILi2ELi2EN4cute5tupleIJNS5_1CILi128EEES8_NS7_ILi64EEEEEENS_6half_tEfNS_4arch4Sm80ELb1ELb0ELb1ELb1ELb1ELb0ELb0ELb0ELi2ELi4ELi4ELi4ELb0EEENS1_24CollectiveEpilogueBwdGQAISA_fSD_Li256ELb1ELb1EEENS1_25SingleTileBwdLPTSchedulerILb1ELi128ELb1EEEEEEEEEvNT_6ParamsE$_ZN4cute3eso3ESOILb1ELb0EJNS_5tupleIJNS_1CILi0EEES4_EEEiEEC2ERKS5_RKi:
[----:B------:R-:W-:Y:S02]  /*79c0*/  IADD3 R4, R83, -c[0x0][0x20], RZ ;  /* 0x8000080053047a10 */ /* 0x000fe40007ffe0ff */
[----:B------:R-:W-:-:S03]  /*79d0*/  MOV R7, 0x0 ;  /* 0x0000000000077802 */ /* 0x000fc60000000f00 */
[----:B------:R1:W-:Y:S01]  /*79e0*/  STL [R4], R5 ;  /* 0x0000000504007387 */ /* 0x0003e20000100800 */
[----:B------:R-:W-:Y:S05]  /*79f0*/  RET.REL.NODEC R6 `(_ZN7cutlass13device_kernelIN5flash19enable_sm80_to_sm89INS1_16FlashAttnBwdSm80INS1_25CollectiveMainloopBwdSm80ILi2ELi2EN4cute5tupleIJNS5_1CILi128EEES8_NS7_ILi64EEEEEENS_6half_tEfNS_4arch4Sm80ELb1ELb0ELb1ELb1ELb1ELb0ELb0ELb0ELi2ELi4ELi4ELi4ELb0EEENS1_24CollectiveEpilogueBwdGQAISA_fSD_Li256ELb1ELb1EEENS1_25SingleTileBwdLPTSchedulerILb1ELi128ELb1EEEEEEEEEvNT_6ParamsE) ;  /* 0xffff860006007950 */ /* 0x000fea0003c3ffff */
        .type           $_ZN7cutlass13device_kernelIN5flash19enable_sm80_to_sm89INS1_16FlashAttnBwdSm80INS1_25CollectiveMainloopBwdSm80ILi2ELi2EN4cute5tupleIJNS5_1CILi128EEES8_NS7_ILi64EEEEEENS_6half_tEfNS_4arch4Sm80ELb1ELb0ELb1ELb1ELb1ELb0ELb0ELb0ELi2ELi4ELi4ELi4ELb0EEENS1_24CollectiveEpilogueBwdGQAISA_fSD_Li256ELb1ELb1EEENS1_25SingleTileBwdLPTSchedulerILb1ELi128ELb1EEEEEEEEEvNT_6ParamsE$_ZN4cute3eso3ESOILb1ELb0EJNS_5tupleIJNS_1CILi1EEENS3_ILi0EEEEEENS2_IJiEEEEEC2ERKS6_RKS7_,@function
        .size           $_ZN7cutlass13device_kernelIN5flash19enable_sm80_to_sm89INS1_16FlashAttnBwdSm80INS1_25CollectiveMainloopBwdSm80ILi2ELi2EN4cute5tupleIJNS5_1CILi128EEES8_NS7_ILi64EEEEEENS_6half_tEfNS_4arch4Sm80ELb1ELb0ELb1ELb1ELb1ELb0ELb0ELb0ELi2ELi4ELi4ELi4ELb0EEENS1_24CollectiveEpilogueBwdGQAISA_fSD_Li256ELb1ELb1EEENS1_25SingleTileBwdLPTSchedulerILb1ELi128ELb1EEEEEEEEEvNT_6ParamsE$_ZN4cute3eso3ESOILb1ELb0EJNS_5tupleIJNS_1CILi1EEENS3_ILi0EEEEEENS2_IJiEEEEEC2ERKS6_RKS7_,($_ZN7cutlass13device_kernelIN5flash19enable_sm80_to_sm89INS1_16FlashAttnBwdSm80INS1_25CollectiveMainloopBwdSm80ILi2ELi2EN4cute5tupleIJNS5_1CILi128EEES8_NS7_ILi64EEEEEENS_6half_tEfNS_4arch4Sm80ELb1ELb0ELb1ELb1ELb1ELb0ELb0ELb0ELi2ELi4ELi4ELi4ELb0EEENS1_24CollectiveEpilogueBwdGQAISA_fSD_Li256ELb1ELb1EEENS1_25SingleTileBwdLPTSchedulerILb1ELi128ELb1EEEEEEEEEvNT_6ParamsE$_ZN4cute3eso3ESOILb1ELb0EJNS_6LayoutINS_5tupleIJNS3_IJNS3_IJNS3_IJNS_1CILi4EEENS4_ILi2EEEEEENS4_ILi1EEEEEES8_EEENS3_IJNS3_IJNS3_IJS8_S8_EEES8_EEES6_EEEEEENS3_IJNS3_IJNS3_IJNS3_IJS8_NS4_ILi32EEEEEENS4_ILi0EEEEEESH_EEENS3_IJNS3_IJNS3_IJSH_SH_EEESH_EEENS4_ILi64EEEEEEEEEEENS_10ViewEngineIPN7cutlass6half_tEEEEEC2ERKSP_RKSU_ - $_ZN7cutlass13device_kernelIN5flash19enable_sm80_to_sm89INS1_16FlashAttnBwdSm80INS1_25CollectiveMainloopBwdSm80ILi2ELi2EN4cute5tupleIJNS5_1CILi128EEES8_NS7_ILi64EEEEEENS_6half_tEfNS_4arch4Sm80ELb1ELb0ELb1ELb1ELb1ELb0ELb0ELb0ELi2ELi4ELi4ELi4ELb0EEENS1_24CollectiveEpilogueBwdGQAISA_fSD_Li256ELb1ELb1EEENS1_25SingleTileBwdLPTSchedulerILb1ELi128ELb1EEEEEEEEEvNT_6ParamsE$_ZN4cute3eso3ESOILb1ELb0EJNS_5tupleIJNS_1CILi1EEENS3_ILi0EEEEEENS2_IJiEEEEEC2ERKS6_RKS7_)
$_ZN7cutlass13device_kernelIN5flash19enable_sm80_to_sm89INS1_16FlashAttnBwdSm80INS1_25CollectiveMainloopBwdSm80ILi2ELi2EN4cute5tupleIJNS5_1CILi128EEES8_NS7_ILi64EEEEEENS_6half_tEfNS_4arch4Sm80ELb1ELb0ELb1ELb1ELb1ELb0ELb0ELb0ELi2ELi4ELi4ELi4ELb0EEENS1_24CollectiveEpilogueBwdGQAISA_fSD_Li256ELb1ELb1EEENS1_25SingleTileBwdLPTSchedulerILb1ELi128ELb1EEEEEEEEEvNT_6ParamsE$_ZN4cute3eso3ESOILb1ELb0EJNS_5tupleIJNS_1CILi1EEENS3_ILi0EEEEEENS2_IJiEEEEEC2ERKS6_RKS7_:
[----:B------:R-:W-:Y:S02]  /*7a00*/  IADD3 R36, R83, -c[0x0][0x20], RZ ;  /* 0x8000080053247a10 */ /* 0x000fe40007ffe0ff */
[----:B------:R-:W-:-:S03]  /*7a10*/  MOV R39, 0x0 ;  /* 0x0000000000277802 */ /* 0x000fc60000000f00 */
[----:B------:R1:W-:Y:S01]  /*7a20*/  STL [R36], R37 ;  /* 0x0000002524007387 */ /* 0x0003e20000100800 */
[----:B------:R-:W-:Y:S05]  /*7a30*/  RET.REL.NODEC R38 `(_ZN7cutlass13device_kernelIN5flash19enable_sm80_to_sm89INS1_16FlashAttnBwdSm80INS1_25CollectiveMainloopBwdSm80ILi2ELi2EN4cute5tupleIJNS5_1CILi128EEES8_NS7_ILi64EEEEEENS_6half_tEfNS_4arch4Sm80ELb1ELb0ELb1ELb1ELb1ELb0ELb0ELb0ELi2ELi4ELi4ELi4ELb0EEENS1_24CollectiveEpilogueBwdGQAISA_fSD_Li256ELb1ELb1EEENS1_25SingleTileBwdLPTSchedulerILb1ELi128ELb1EEEEEEEEEvNT_6ParamsE) ;  /* 0xffff85c026007950 */ /* 0x000fea0003c3ffff */
        .type           $_ZN7cutlass13device_kernelIN5flash19enable_sm80_to_sm89INS1_16FlashAttnBwdSm80INS1_25CollectiveMainloopBwdSm80ILi2ELi2EN4cute5tupleIJNS5_1CILi128EEES8_NS7_ILi64EEEEEENS_6half_tEfNS_4arch4Sm80ELb1ELb0ELb1ELb1ELb1ELb0ELb0ELb0ELi2ELi4ELi4ELi4ELb0EEENS1_24CollectiveEpilogueBwdGQAISA_fSD_Li256ELb1ELb1EEENS1_25SingleTileBwdLPTSchedulerILb1ELi128ELb1EEEEEEEEEvNT_6ParamsE$_ZN4cute3eso3ESOILb1ELb0EJNS_6LayoutINS_5tupleIJNS3_IJNS3_IJNS3_IJNS_1CILi4EEENS4_ILi2EEEEEENS4_ILi1EEEEEES8_EEENS3_IJNS3_IJNS3_IJS8_S8_EEES8_EEES6_EEEEEENS3_IJNS3_IJNS3_IJNS3_IJS8_NS4_ILi32EEEEEENS4_ILi0EEEEEESH_EEENS3_IJNS3_IJNS3_IJSH_SH_EEESH_EEENS4_ILi64EEEEEEEEEEENS_10ViewEngineIPN7cutlass6half_tEEEEEC2ERKSP_RKSU_,@function
        .size           $_ZN7cutlass13device_kernelIN5flash19enable_sm80_to_sm89INS1_16FlashAttnBwdSm80INS1_25CollectiveMainloopBwdSm80ILi2ELi2EN4cute5tupleIJNS5_1CILi128EEES8_NS7_ILi64EEEEEENS_6half_tEfNS_4arch4Sm80ELb1ELb0ELb1ELb1ELb1ELb0ELb0ELb0ELi2ELi4ELi4ELi4ELb0EEENS1_24CollectiveEpilogueBwdGQAISA_fSD_Li256ELb1ELb1EEENS1_25SingleTileBwdLPTSchedulerILb1ELi128ELb1EEEEEEEEEvNT_6ParamsE$_ZN4cute3eso3ESOILb1ELb0EJNS_6LayoutINS_5tupleIJNS3_IJNS3_IJNS3_IJNS_1CILi4EEENS4_ILi2EEEEEENS4_ILi1EEEEEES8_EEENS3_IJNS3_IJNS3_IJS8_S8_EEES8_EEES6_EEEEEENS3_IJNS3_IJNS3_IJNS3_IJS8_NS4_ILi32EEEEEENS4_ILi0EEEEEESH_EEENS3_IJNS3_IJNS3_IJSH_SH_EEESH_EEENS4_ILi64EEEEEEEEEEENS_10ViewEngineIPN7cutlass6half_tEEEEEC2ERKSP_RKSU_,($_ZN7cutlass13device_kernelIN5flash19enable_sm80_to_sm89INS1_16FlashAttnBwdSm80INS1_25CollectiveMainloopBwdSm80ILi2ELi2EN4cute5tupleIJNS5_1CILi128EEES8_NS7_ILi64EEEEEENS_6half_tEfNS_4arch4Sm80ELb1ELb0ELb1ELb1ELb1ELb0ELb0ELb0ELi2ELi4ELi4ELi4ELb0EEENS1_24CollectiveEpilogueBwdGQAISA_fSD_Li256ELb1ELb1EEENS1_25SingleTileBwdLPTSchedulerILb1ELi128ELb1EEEEEEEEEvNT_6ParamsE$_ZN4cute3eso3ESOILb1ELb0EJNS_6LayoutINS_5tupleIJNS3_IJNS3_IJNS_1CILi2EEES5_EEENS4_ILi1EEEEEEEEENS3_IJNS3_IJNS3_IJS7_NS4_ILi16EEEEEENS4_ILi0EEEEEEEEEEENS_10ViewEngineIPjEEEEC2ERKSF_RKSI_ - $_ZN7cutlass13device_kernelIN5flash19enable_sm80_to_sm89INS1_16FlashAttnBwdSm80INS1_25CollectiveMainloopBwdSm80ILi2ELi2EN4cute5tupleIJNS5_1CILi128EEES8_NS7_ILi64EEEEEENS_6half_tEfNS_4arch4Sm80ELb1ELb0ELb1ELb1ELb1ELb0ELb0ELb0ELi2ELi4ELi4ELi4ELb0EEENS1_24CollectiveEpilogueBwdGQAISA_fSD_Li256ELb1ELb1EEENS1_25SingleTileBwdLPTSchedulerILb1ELi128ELb1EEEEEEEEEvNT_6ParamsE$_ZN4cute3eso3ESOILb1ELb0EJNS_6LayoutINS_5tupleIJNS3_IJNS3_IJNS3_IJNS_1CILi4EEENS4_ILi2EEEEEENS4_ILi1EEEEEES8_EEENS3_IJNS3_IJNS3_IJS8_S8_EEES8_EEES6_EEEEEENS3_IJNS3_IJNS3_IJNS3_IJS8_NS4_ILi32EEEEEENS4_ILi0EEEEEESH_EEENS3_IJNS3_IJNS3_IJSH_SH_EEESH_EEENS4_ILi64EEEEEEEEEEENS_10ViewEngineIPN7cutlass6half_tEEEEEC2ERKSP_RKSU_)
$_ZN7cutlass13device_kernelIN5flash19enable_sm80_to_sm89INS1_16FlashAttnBwdSm80INS1_25CollectiveMainloopBwdSm80ILi2ELi2EN4cute5tupleIJNS5_1CILi128EEES8_NS7_ILi64EEEEEENS_6half_tEfNS_4arch4Sm80ELb1ELb0ELb1ELb1ELb1ELb0ELb0ELb0ELi2ELi4ELi4ELi4ELb0EEENS1_24CollectiveEpilogueBwdGQAISA_fSD_Li256ELb1ELb1EEENS1_25SingleTileBwdLPTSchedulerILb1ELi128ELb1EEEEEEEEEvNT_6ParamsE$_ZN4cute3eso3ESOILb1ELb0EJNS_6LayoutINS_5tupleIJNS3_IJNS3_IJNS3_IJNS_1CILi4EEENS4_ILi2EEEEEENS4_ILi1EEEEEES8_EEENS3_IJNS3_IJNS3_IJS8_S8_EEES8_EEES6_EEEEEENS3_IJNS3_IJNS3_IJNS3_IJS8_NS4_ILi32EEEEEENS4_ILi0EEEEEESH_EEENS3_IJNS3_IJNS3_IJSH_SH_EEESH_EEENS4_ILi64EEEEEEEEEEENS_10ViewEngineIPN7cutlass6half_tEEEEEC2ERKSP_RKSU_:
[----:B------:R-:W-:Y:S02]  /*7a40*/  IADD3 R36, R83, -c[0x0][0x20], RZ ;  /* 0x8000080053247a10 */ /* 0x000fe40007ffe0ff */
[----:B------:R-:W-:-:S03]  /*7a50*/  MOV R39, 0x0 ;  /* 0x0000000000277802 */ /* 0x000fc60000000f00 */
[----:B------:R1:W-:Y:S01]  /*7a60*/  STL.64 [R36], R2 ;  /* 0x0000000224007387 */ /* 0x0003e20000100a00 */
[----:B------:R-:W-:Y:S05]  /*7a70*/  RET.REL.NODEC R38 `(_ZN7cutlass13device_kernelIN5flash19enable_sm80_to_sm89INS1_16FlashAttnBwdSm80INS1_25CollectiveMainloopBwdSm80ILi2ELi2EN4cute5tupleIJNS5_1CILi128EEES8_NS7_ILi64EEEEEENS_6half_tEfNS_4arch4Sm80ELb1ELb0ELb1ELb1ELb1ELb0ELb0ELb0ELi2ELi4ELi4ELi4ELb0EEENS1_24CollectiveEpilogueBwdGQAISA_fSD_Li256ELb1ELb1EEENS1_25SingleTileBwdLPTSchedulerILb1ELi128ELb1EEEEEEEEEvNT_6ParamsE) ;  /* 0xffff858026007950 */ /* 0x000fea0003c3ffff */
        .type           $_ZN7cutlass13device_kernelIN5flash19enable_sm80_to_sm89INS1_16FlashAttnBwdSm80INS1_25CollectiveMainloopBwdSm80ILi2ELi2EN4cute5tupleIJNS5_1CILi128EEES8_NS7_ILi64EEEEEENS_6half_tEfNS_4arch4Sm80ELb1ELb0ELb1ELb1ELb1ELb0ELb0ELb0ELi2ELi4ELi4ELi4ELb0EEENS1_24CollectiveEpilogueBwdGQAISA_fSD_Li256ELb1ELb1EEENS1_25SingleTileBwdLPTSchedulerILb1ELi128ELb1EEEEEEEEEvNT_6ParamsE$_ZN4cute3eso3ESOILb1ELb0EJNS_6LayoutINS_5tupleIJNS3_IJNS3_IJNS_1CILi2EEES5_EEENS4_ILi1EEEEEEEEENS3_IJNS3_IJNS3_IJS7_NS4_ILi16EEEEEENS4_ILi0EEEEEEEEEEENS_10ViewEngineIPjEEEEC2ERKSF_RKSI_,@function
        .size           $_ZN7cutlass13device_kernelIN5flash19enable_sm80_to_sm89INS1_16FlashAttnBwdSm80INS1_25CollectiveMainloopBwdSm80ILi2ELi2EN4cute5tupleIJNS5_1CILi128EEES8_NS7_ILi64EEEEEENS_6half_tEfNS_4arch4Sm80ELb1ELb0ELb1ELb1ELb1ELb0ELb0ELb0ELi2ELi4ELi4ELi4ELb0EEENS1_24CollectiveEpilogueBwdGQAISA_fSD_Li256ELb1ELb1EEENS1_25SingleTileBwdLPTSchedulerILb1ELi128ELb1EEEEEEEEEvNT_6ParamsE$_ZN4cute3eso3ESOILb1ELb0EJNS_6LayoutINS_5tupleIJNS3_IJNS3_IJNS_1CILi2EEES5_EEENS4_ILi1EEEEEEEEENS3_IJNS3_IJNS3_IJS7_NS4_ILi16EEEEEENS4_ILi0EEEEEEEEEEENS_10ViewEngineIPjEEEEC2ERKSF_RKSI_,($_ZN7cutlass13device_kernelIN5flash19enable_sm80_to_sm89INS1_16FlashAttnBwdSm80INS1_25CollectiveMainloopBwdSm80ILi2ELi2EN4cute5tupleIJNS5_1CILi128EEES8_NS7_ILi64EEEEEENS_6half_tEfNS_4arch4Sm80ELb1ELb0ELb1ELb1ELb1ELb0ELb0ELb0ELi2ELi4ELi4ELi4ELb0EEENS1_24CollectiveEpilogueBwdGQAISA_fSD_Li256ELb1ELb1EEENS1_25SingleTileBwdLPTSchedulerILb1ELi128ELb1EEEEEEEEEvNT_6ParamsE$_ZN4cute3eso3ESOILb1ELb0EJNS_6LayoutINS_5tupleIJNS3_IJNS3_IJNS_1CILi4EEENS4_ILi2EEEEEENS4_ILi1EEEEEEEEENS3_IJNS3_IJNS3_IJS8_NS4_ILi32EEEEEENS4_ILi0EEEEEEEEEEENS_10ViewEngineIPN7cutlass6half_tEEEEEC2ERKSG_RKSL_ - $_ZN7cutlass13device_kernelIN5flash19enable_sm80_to_sm89INS1_16FlashAttnBwdSm80INS1_25CollectiveMainloopBwdSm80ILi2ELi2EN4cute5tupleIJNS5_1CILi128EEES8_NS7_ILi64EEEEEENS_6half_tEfNS_4arch4Sm80ELb1ELb0ELb1ELb1ELb1ELb0ELb0ELb0ELi2ELi4ELi4ELi4ELb0EEENS1_24CollectiveEpilogueBwdGQAISA_fSD_Li256ELb1ELb1EEENS1_25SingleTileBwdLPTSchedulerILb1ELi128ELb1EEEEEEEEEvNT_6ParamsE$_ZN4cute3eso3ESOILb1ELb0EJNS_6LayoutINS_5tupleIJNS3_IJNS3_IJNS_1CILi2EEES5_EEENS4_ILi1EEEEEEEEENS3_IJNS3_IJNS3_IJS7_NS4_ILi16EEEEEENS4_ILi0EEEEEEEEEEENS_10ViewEngineIPjEEEEC2ERKSF_RKSI_)
$_ZN7cutlass13device_kernelIN5flash19enable_sm80_to_sm89INS1_16FlashAttnBwdSm80INS1_25CollectiveMainloopBwdSm80ILi2ELi2EN4cute5tupleIJNS5_1CILi128EEES8_NS7_ILi64EEEEEENS_6half_tEfNS_4arch4Sm80ELb1ELb0ELb1ELb1ELb1ELb0ELb0ELb0ELi2ELi4ELi4ELi4ELb0EEENS1_24CollectiveEpilogueBwdGQAISA_fSD_Li256ELb1ELb1EEENS1_25SingleTileBwdLPTSchedulerILb1ELi128ELb1EEEEEEEEEvNT_6ParamsE$_ZN4cute3eso3ESOILb1ELb0EJNS_6LayoutINS_5tupleIJNS3_IJNS3_IJNS_1CILi2EEES5_EEENS4_ILi1EEEEEEEEENS3_IJNS3_IJNS3_IJS7_NS4_ILi16EEEEEENS4_ILi0EEEEEEEEEEENS_10ViewEngineIPjEEEEC2ERKSF_RKSI_:
[----:B------:R-:W-:Y:S02]  /*7a80*/  IADD3 R2, R83, -c[0x0][0x20], RZ ;  /* 0x8000080053027a10 */ /* 0x000fe40007ffe0ff */
[----:B------:R-:W-:-:S03]  /*7a90*/  MOV R7, 0x0 ;  /* 0x0000000000077802 */ /* 0x000fc60000000f00 */
[----:B------:R1:W-:Y:S01]  /*7aa0*/  STL.64 [R2], R4 ;  /* 0x0000000402007387 */ /* 0x0003e20000100a00 */
[----:B------:R-:W-:Y:S05]  /*7ab0*/  RET.REL.NODEC R6 `(_ZN7cutlass13device_kernelIN5flash19enable_sm80_to_sm89INS1_16FlashAttnBwdSm80INS1_25CollectiveMainloopBwdSm80ILi2ELi2EN4cute5tupleIJNS5_1CILi128EEES8_NS7_ILi64EEEEEENS_6half_tEfNS_4arch4Sm80ELb1ELb0ELb1ELb1ELb1ELb0ELb0ELb0ELi2ELi4ELi4ELi4ELb0EEENS1_24CollectiveEpilogueBwdGQAISA_fSD_Li256ELb1ELb1EEENS1_25SingleTileBwdLPTSchedulerILb1ELi128ELb1EEEEEEEEEvNT_6ParamsE) ;  /* 0xffff854006007950 */ /* 0x000fea0003c3ffff */
        .type           $_ZN7cutlass13device_kernelIN5flash19enable_sm80_to_sm89INS1_16FlashAttnBwdSm80INS1_25CollectiveMainloopBwdSm80ILi2ELi2EN4cute5tupleIJNS5_1CILi128EEES8_NS7_ILi64EEEEEENS_6half_tEfNS_4arch4Sm80ELb1ELb0ELb1ELb1ELb1ELb0ELb0ELb0ELi2ELi4ELi4ELi4ELb0EEENS1_24CollectiveEpilogueBwdGQAISA_fSD_Li256ELb1ELb1EEENS1_25SingleTileBwdLPTSchedulerILb1ELi128ELb1EEEEEEEEEvNT_6ParamsE$_ZN4cute3eso3ESOILb1ELb0EJNS_6LayoutINS_5tupleIJNS3_IJNS3_IJNS_1CILi4EEENS4_ILi2EEEEEENS4_ILi1EEEEEEEEENS3_IJNS3_IJNS3_IJS8_NS4_ILi32EEEEEENS4_ILi0EEEEEEEEEEENS_10ViewEngineIPN7cutlass6half_tEEEEEC2ERKSG_RKSL_,@function
        .size           $_ZN7cutlass13device_kernelIN5flash19enable_sm80_to_sm89INS1_16FlashAttnBwdSm80INS1_25CollectiveMainloopBwdSm80ILi2ELi2EN4cute5tupleIJNS5_1CILi128EEES8_NS7_ILi64EEEEEENS_6half_tEfNS_4arch4Sm80ELb1ELb0ELb1ELb1ELb1ELb0ELb0ELb0ELi2ELi4ELi4ELi4ELb0EEENS1_24CollectiveEpilogueBwdGQAISA_fSD_Li256ELb1ELb1EEENS1_25SingleTileBwdLPTSchedulerILb1ELi128ELb1EEEEEEEEEvNT_6ParamsE$_ZN4cute3eso3ESOILb1ELb0EJNS_6LayoutINS_5tupleIJNS3_IJNS3_IJNS_1CILi4EEENS4_ILi2EEEEEENS4_ILi1EEEEEEEEENS3_IJNS3_IJNS3_IJS8_NS4_ILi32EEEEEENS4_ILi0EEEEEEEEEEENS_10ViewEngineIPN7cutlass6half_tEEEEEC2ERKSG_RKSL_,($_ZN7cutlass13device_kernelIN5flash19enable_sm80_to_sm89INS1_16FlashAttnBwdSm80INS1_25CollectiveMainloopBwdSm80ILi2ELi2EN4cute5tupleIJNS5_1CILi128EEES8_NS7_ILi64EEEEEENS_6half_tEfNS_4arch4Sm80ELb1ELb0ELb1ELb1ELb1ELb0ELb0ELb0ELi2ELi4ELi4ELi4ELb0EEENS1_24CollectiveEpilogueBwdGQAISA_fSD_Li256ELb1ELb1EEENS1_25SingleTileBwdLPTSchedulerILb1ELi128ELb1EEEEEEEEEvNT_6ParamsE$_ZN4cute3eso3ESOILb1ELb0EJNS_6LayoutINS_5tupleIJNS3_IJNS3_IJNS_1CILi4EEENS4_ILi2EEEEEENS4_ILi1EEEEEEEEENS3_IJNS3_IJNS3_IJS8_NS4_ILi32EEEEEENS4_ILi0EEEEEEEEEEEiEEC2ERKSG_RKi - $_ZN7cutlass13device_kernelIN5flash19enable_sm80_to_sm89INS1_16FlashAttnBwdSm80INS1_25CollectiveMainloopBwdSm80ILi2ELi2EN4cute5tupleIJNS5_1CILi128EEES8_NS7_ILi64EEEEEENS_6half_tEfNS_4arch4Sm80ELb1ELb0ELb1ELb1ELb1ELb0ELb0ELb0ELi2ELi4ELi4ELi4ELb0EEENS1_24CollectiveEpilogueBwdGQAISA_fSD_Li256ELb1ELb1EEENS1_25SingleTileBwdLPTSchedulerILb1ELi128ELb1EEEEEEEEEvNT_6ParamsE$_ZN4cute3eso3ESOILb1ELb0EJNS_6LayoutINS_5tupleIJNS3_IJNS3_IJNS_1CILi4EEENS4_ILi2EEEEEENS4_ILi1EEEEEEEEENS3_IJNS3_IJNS3_IJS8_NS4_ILi32EEEEEENS4_ILi0EEEEEEEEEEENS_10ViewEngineIPN7cutlass6half_tEEEEEC2ERKSG_RKSL_)
$_ZN7cutlass13device_kernelIN5flash19enable_sm80_to_sm89INS1_16FlashAttnBwdSm80INS1_25CollectiveMainloopBwdSm80ILi2ELi2EN4cute5tupleIJNS5_1CILi128EEES8_NS7_ILi64EEEEEENS_6half_tEfNS_4arch4Sm80ELb1ELb0ELb1ELb1ELb1ELb0ELb0ELb0ELi2ELi4ELi4ELi4ELb0EEENS1_24CollectiveEpilogueBwdGQAISA_fSD_Li256ELb1ELb1EEENS1_25SingleTileBwdLPTSchedulerILb1ELi128ELb1EEEEEEEEEvNT_6ParamsE$_ZN4cute3eso3ESOILb1ELb0EJNS_6LayoutINS_5tupleIJNS3_IJNS3_IJNS_1CILi4EEENS4_ILi2EEEEEENS4_ILi1EEEEEEEEENS3_IJNS3_IJNS3_IJS8_NS4_ILi32EEEEEENS4_ILi0EEEEEEEEEEENS_10ViewEngineIPN7cutlass6half_tEEEEEC2ERKSG_RKSL_:
[----:B------:R-:W-:Y:S01]  /*7ac0*/  IADD3 R4, R83, -c[0x0][0x20], RZ ;  /* 0x8000080053047a10 */ /* 0x000fe20007ffe0ff */
[----:B------:R-:W-:Y:S01]  /*7ad0*/  IMAD.MOV.U32 R35, RZ, RZ, R5 ;  /* 0x000000ffff237224 */ /* 0x000fe200078e0005 */
[----:B------:R-:W-:-:S04]  /*7ae0*/  MOV R7, 0x0 ;  /* 0x0000000000077802 */ /* 0x000fc80000000f00 */
[----:B------:R1:W-:Y:S01]  /*7af0*/  STL.64 [R4], R34 ;  /* 0x0000002204007387 */ /* 0x0003e20000100a00 */
[----:B------:R-:W-:Y:S05]  /*7b00*/  RET.REL.NODEC R6 `(_ZN7cutlass13device_kernelIN5flash19enable_sm80_to_sm89INS1_16FlashAttnBwdSm80INS1_25CollectiveMainloopBwdSm80ILi2ELi2EN4cute5tupleIJNS5_1CILi128EEES8_NS7_ILi64EEEEEENS_6half_tEfNS_4arch4Sm80ELb1ELb0ELb1ELb1ELb1ELb0ELb0ELb0ELi2ELi4ELi4ELi4ELb0EEENS1_24CollectiveEpilogueBwdGQAISA_fSD_Li256ELb1ELb1EEENS1_25SingleTileBwdLPTSchedulerILb1ELi128ELb1EEEEEEEEEvNT_6ParamsE) ;  /* 0xffff84f006007950 */ /* 0x000fea0003c3ffff */
        .type           $_ZN7cutlass13device_kernelIN5flash19enable_sm80_to_sm89INS1_16FlashAttnBwdSm80INS1_25CollectiveMainloopBwdSm80ILi2ELi2EN4cute5tupleIJNS5_1CILi128EEES8_NS7_ILi64EEEEEENS_6half_tEfNS_4arch4Sm80ELb1ELb0ELb1ELb1ELb1ELb0ELb0ELb0ELi2ELi4ELi4ELi4ELb0EEENS1_24CollectiveEpilogueBwdGQAISA_fSD_Li256ELb1ELb1EEENS1_25SingleTileBwdLPTSchedulerILb1ELi128ELb1EEEEEEEEEvNT_6ParamsE$_ZN4cute3eso3ESOILb1ELb0EJNS_6LayoutINS_5tupleIJNS3_IJNS3_IJNS_1CILi4EEENS4_ILi2EEEEEENS4_ILi1EEEEEEEEENS3_IJNS3_IJNS3_IJS8_NS4_ILi32EEEEEENS4_ILi0EEEEEEEEEEEiEEC2ERKSG_RKi,@function
        .size           $_ZN7cutlass13device_kernelIN5flash19enable_sm80_to_sm89INS1_16FlashAttnBwdSm80INS1_25CollectiveMainloopBwdSm80ILi2ELi2EN4cute5tupleIJNS5_1CILi128EEES8_NS7_ILi64EEEEEENS_6half_tEfNS_4arch4Sm80ELb1ELb0ELb1ELb1ELb1ELb0ELb0ELb0ELi2ELi4ELi4ELi4ELb0EEENS1_24CollectiveEpilogueBwdGQAISA_fSD_Li256ELb1ELb1EEENS1_25SingleTileBwdLPTSchedulerILb1ELi128ELb1EEEEEEEEEvNT_6ParamsE$_ZN4cute3eso3ESOILb1ELb0EJNS_6LayoutINS_5tupleIJNS3_IJNS3_IJNS_1CILi4EEENS4_ILi2EEEEEENS4_ILi1EEEEEEEEENS3_IJNS3_IJNS3_IJS8_NS4_ILi32EEEEEENS4_ILi0EEEEEEEEEEEiEEC2ERKSG_RKi,($_ZN7cutlass13device_kernelIN5flash19enable_sm80_to_sm89INS1_16FlashAttnBwdSm80INS1_25CollectiveMainloopBwdSm80ILi2ELi2EN4cute5tupleIJNS5_1CILi128EEES8_NS7_ILi64EEEEEENS_6half_tEfNS_4arch4Sm80ELb1ELb0ELb1ELb1ELb1ELb0ELb0ELb0ELi2ELi4ELi4ELi4ELb0EEENS1_24CollectiveEpilogueBwdGQAISA_fSD_Li256ELb1ELb1EEENS1_25SingleTileBwdLPTSchedulerILb1ELi128ELb1EEEEEEEEEvNT_6ParamsE$_ZN4cute3eso3ESOILb1ELb0EJNS_6LayoutINS_5tupleIJNS3_IJNS3_IJNS_1CILi4EEENS4_ILi2EEEEEENS4_ILi1EEEEEENS3_IJS6_EEEEEENS3_IJNS3_IJNS3_IJS8_NS4_ILi32EEEEEENS4_ILi0EEEEEENS3_IJNS4_ILi64EEEEEEEEEEENS_10ViewEngineIPN7cutlass6half_tEEEEEC2ERKSJ_RKSO_ - $_ZN7cutlass13device_kernelIN5flash19enable_sm80_to_sm89INS1_16FlashAttnBwdSm80INS1_25CollectiveMainloopBwdSm80ILi2ELi2EN4cute5tupleIJNS5_1CILi128EEES8_NS7_ILi64EEEEEENS_6half_tEfNS_4arch4Sm80ELb1ELb0ELb1ELb1ELb1ELb0ELb0ELb0ELi2ELi4ELi4ELi4ELb0EEENS1_24CollectiveEpilogueBwdGQAISA_fSD_Li256ELb1ELb1EEENS1_25SingleTileBwdLPTSchedulerILb1ELi128ELb1EEEEEEEEEvNT_6ParamsE$_ZN4cute3eso3ESOILb1ELb0EJNS_6LayoutINS_5tupleIJNS3_IJNS3_IJNS_1CILi4EEENS4_ILi2EEEEEENS4_ILi1EEEEEEEEENS3_IJNS3_IJNS3_IJS8_NS4_ILi32EEEEEENS4_ILi0EEEEEEEEEEEiEEC2ERKSG_RKi)
$_ZN7cutlass13device_kernelIN5flash19enable_sm80_to_sm89INS1_16FlashAttnBwdSm80INS1_25CollectiveMainloopBwdSm80ILi2ELi2EN4cute5tupleIJNS5_1CILi128EEES8_NS7_ILi64EEEEEENS_6half_tEfNS_4arch4Sm80ELb1ELb0ELb1ELb1ELb1ELb0ELb0ELb0ELi2ELi4ELi4ELi4ELb0EEENS1_24CollectiveEpilogueBwdGQAISA_fSD_Li256ELb1ELb1EEENS1_25SingleTileBwdLPTSchedulerILb1ELi128ELb1EEEEEEEEEvNT_6ParamsE$_ZN4cute3eso3ESOILb1ELb0EJNS_6LayoutINS_5tupleIJNS3_IJNS3_IJNS_1CILi4EEENS4_ILi2EEEEEENS4_ILi1EEEEEEEEENS3_IJNS3_IJNS3_IJS8_NS4_ILi32EEEEEENS4_ILi0EEEEEEEEEEEiEEC2ERKSG_RKi:
[----:B------:R-:W-:Y:S02]  /*7b10*/  IADD3 R4, R83, -c[0x0][0x20], RZ ;  /* 0x8000080053047a10 */ /* 0x000fe40007ffe0ff */
[----:B------:R-:W-:-:S03]  /*7b20*/  MOV R7, 0x0 ;  /* 0x0000000000077802 */ /* 0x000fc60000000f00 */
[----:B------:R1:W-:Y:S01]  /*7b30*/  STL [R4], R5 ;  /* 0x0000000504007387 */ /* 0x0003e20000100800 */
[----:B------:R-:W-:Y:S05]  /*7b40*/  RET.REL.NODEC R6 `(_ZN7cutlass13device_kernelIN5flash19enable_sm80_to_sm89INS1_16FlashAttnBwdSm80INS1_25CollectiveMainloopBwdSm80ILi2ELi2EN4cute5tupleIJNS5_1CILi128EEES8_NS7_ILi64EEEEEENS_6half_tEfNS_4arch4Sm80ELb1ELb0ELb1ELb1ELb1ELb0ELb0ELb0ELi2ELi4ELi4ELi4ELb0EEENS1_24CollectiveEpilogueBwdGQAISA_fSD_Li256ELb1ELb1EEENS1_25SingleTileBwdLPTSchedulerILb1ELi128ELb1EEEEEEEEEvNT_6ParamsE) ;  /* 0xffff84b006007950 */ /* 0x000fea0003c3ffff */
        .type           $_ZN7cutlass13device_kernelIN5flash19enable_sm80_to_sm89INS1_16FlashAttnBwdSm80INS1_25CollectiveMainloopBwdSm80ILi2ELi2EN4cute5tupleIJNS5_1CILi128EEES8_NS7_ILi64EEEEEENS_6half_tEfNS_4arch4Sm80ELb1ELb0ELb1ELb1ELb1ELb0ELb0ELb0ELi2ELi4ELi4ELi4ELb0EEENS1_24CollectiveEpilogueBwdGQAISA_fSD_Li256ELb1ELb1EEENS1_25SingleTileBwdLPTSchedulerILb1ELi128ELb1EEEEEEEEEvNT_6ParamsE$_ZN4cute3eso3ESOILb1ELb0EJNS_6LayoutINS_5tupleIJNS3_IJNS3_IJNS_1CILi4EEENS4_ILi2EEEEEENS4_ILi1EEEEEENS3_IJS6_EEEEEENS3_IJNS3_IJNS3_IJS8_NS4_ILi32EEEEEENS4_ILi0EEEEEENS3_IJNS4_ILi64EEEEEEEEEEENS_10ViewEngineIPN7cutlass6half_tEEEEEC2ERKSJ_RKSO_,@function
        .size           $_ZN7cutlass13device_kernelIN5flash19enable_sm80_to_sm89INS1_16FlashAttnBwdSm80INS1_25CollectiveMainloopBwdSm80ILi2ELi2EN4cute5tupleIJNS5_1CILi128EEES8_NS7_ILi64EEEEEENS_6half_tEfNS_4arch4Sm80ELb1ELb0ELb1ELb1ELb1ELb0ELb0ELb0ELi2ELi4ELi4ELi4ELb0EEENS1_24CollectiveEpilogueBwdGQAISA_fSD_Li256ELb1ELb1EEENS1_25SingleTileBwdLPTSchedulerILb1ELi128ELb1EEEEEEEEEvNT_6ParamsE$_ZN4cute3eso3ESOILb1ELb0EJNS_6LayoutINS_5tupleIJNS3_IJNS3_IJNS_1CILi4EEENS4_ILi2EEEEEENS4_ILi1EEEEEENS3_IJS6_EEEEEENS3_IJNS3_IJNS3_IJS8_NS4_ILi32EEEEEENS4_ILi0EEEEEENS3_IJNS4_ILi64EEEEEEEEEEENS_10ViewEngineIPN7cutlass6half_tEEEEEC2ERKSJ_RKSO_,($_ZN7cutlass13device_kernelIN5flash19enable_sm80_to_sm89INS1_16FlashAttnBwdSm80INS1_25CollectiveMainloopBwdSm80ILi2ELi2EN4cute5tupleIJNS5_1CILi128EEES8_NS7_ILi64EEEEEENS_6half_tEfNS_4arch4Sm80ELb1ELb0ELb1ELb1ELb1ELb0ELb0ELb0ELi2ELi4ELi4ELi4ELb0EEENS1_24CollectiveEpilogueBwdGQAISA_fSD_Li256ELb1ELb1EEENS1_25SingleTileBwdLPTSchedulerILb1ELi128ELb1EEEEEEEEEvNT_6ParamsE$_ZN4cute3eso3ESOILb1ELb0EJNS_6LayoutINS_5tupleIJNS3_IJNS3_IJNS_1CILi4EEENS4_ILi2EEEEEENS4_ILi1EEEEEES6_EEENS3_IJNS3_IJNS3_IJS8_NS4_ILi32EEEEEENS4_ILi0EEEEEENS4_ILi64EEEEEEEENS_10ViewEngineIPN7cutlass6half_tEEEEEC2ERKSH_RKSM_ - $_ZN7cutlass13device_kernelIN5flash19enable_sm80_to_sm89INS1_16FlashAttnBwdSm80INS1_25CollectiveMainloopBwdSm80ILi2ELi2EN4cute5tupleIJNS5_1CILi128EEES8_NS7_ILi64EEEEEENS_6half_tEfNS_4arch4Sm80ELb1ELb0ELb1ELb1ELb1ELb0ELb0ELb0ELi2ELi4ELi4ELi4ELb0EEENS1_24CollectiveEpilogueBwdGQAISA_fSD_Li256ELb1ELb1EEENS1_25SingleTileBwdLPTSchedulerILb1ELi128ELb1EEEEEEEEEvNT_6ParamsE$_ZN4cute3eso3ESOILb1ELb0EJNS_6LayoutINS_5tupleIJNS3_IJNS3_IJNS_1CILi4EEENS4_ILi2EEEEEENS4_ILi1EEEEEENS3_IJS6_EEEEEENS3_IJNS3_IJNS3_IJS8_NS4_ILi32EEEEEENS4_ILi0EEEEEENS3_IJNS4_ILi64EEEEEEEEEEENS_10ViewEngineIPN7cutlass6half_tEEEEEC2ERKSJ_RKSO_)
$_ZN7cutlass13device_kernelIN5flash19enable_sm80_to_sm89INS1_16FlashAttnBwdSm80INS1_25CollectiveMainloopBwdSm80ILi2ELi2EN4cute5tupleIJNS5_1CILi128EEES8_NS7_ILi64EEEEEENS_6half_tEfNS_4arch4Sm80ELb1ELb0ELb1ELb1ELb1ELb0ELb0ELb0ELi2ELi4ELi4ELi4ELb0EEENS1_24CollectiveEpilogueBwdGQAISA_fSD_Li256ELb1ELb1EEENS1_25SingleTileBwdLPTSchedulerILb1ELi128ELb1EEEEEEEEEvNT_6ParamsE$_ZN4cute3eso3ESOILb1ELb0EJNS_6LayoutINS_5tupleIJNS3_IJNS3_IJNS_1CILi4EEENS4_ILi2EEEEEENS4_ILi1EEEEEENS3_IJS6_EEEEEENS3_IJNS3_IJNS3_IJS8_NS4_ILi32EEEEEENS4_ILi0EEEEEENS3_IJNS4_ILi64EEEEEEEEEEENS_10ViewEngineIPN7cutlass6half_tEEEEEC2ERKSJ_RKSO_:
[----:B------:R-:W-:Y:S02]  /*7b50*/  IADD3 R36, R83, -c[0x0][0x20], RZ ;  /* 0x8000080053247a10 */ /* 0x000fe40007ffe0ff */
[----:B------:R-:W-:-:S03]  /*7b60*/  MOV R39, 0x0 ;  /* 0x0000000000277802 */ /* 0x000fc60000000f00 */
[----:B------:R1:W-:Y:S01]  /*7b70*/  STL.64 [R36], R2 ;  /* 0x0000000224007387 */ /* 0x0003e20000100a00 */
[----:B------:R-:W-:Y:S05]  /*7b80*/  RET.REL.NODEC R38 `(_ZN7cutlass13device_kernelIN5flash19enable_sm80_to_sm89INS1_16FlashAttnBwdSm80INS1_25CollectiveMainloopBwdSm80ILi2ELi2EN4cute5tupleIJNS5_1CILi128EEES8_NS7_ILi64EEEEEENS_6half_tEfNS_4arch4Sm80ELb1ELb0ELb1ELb1ELb1ELb0ELb0ELb0ELi2ELi4ELi4ELi4ELb0EEENS1_24CollectiveEpilogueBwdGQAISA_fSD_Li256ELb1ELb1EEENS1_25SingleTileBwdLPTSchedulerILb1ELi128ELb1EEEEEEEEEvNT_6ParamsE) ;  /* 0xffff847026007950 */ /* 0x000fea0003c3ffff */
        .type           $_ZN7cutlass13device_kernelIN5flash19enable_sm80_to_sm89INS1_16FlashAttnBwdSm80INS1_25CollectiveMainloopBwdSm80ILi2ELi2EN4cute5tupleIJNS5_1CILi128EEES8_NS7_ILi64EEEEEENS_6half_tEfNS_4arch4Sm80ELb1ELb0ELb1ELb1ELb1ELb0ELb0ELb0ELi2ELi4ELi4ELi4ELb0EEENS1_24CollectiveEpilogueBwdGQAISA_fSD_Li256ELb1ELb1EEENS1_25SingleTileBwdLPTSchedulerILb1ELi128ELb1EEEEEEEEEvNT_6ParamsE$_ZN4cute3eso3ESOILb1ELb0EJNS_6LayoutINS_5tupleIJNS3_IJNS3_IJNS_1CILi4EEENS4_ILi2EEEEEENS4_ILi1EEEEEES6_EEENS3_IJNS3_IJNS3_IJS8_NS4_ILi32EEEEEENS4_ILi0EEEEEENS4_ILi64EEEEEEEENS_10ViewEngineIPN7cutlass6half_tEEEEEC2ERKSH_RKSM_,@function
        .size           $_ZN7cutlass13device_kernelIN5flash19enable_sm80_to_sm89INS1_16FlashAttnBwdSm80INS1_25CollectiveMainloopBwdSm80ILi2ELi2EN4cute5tupleIJNS5_1CILi128EEES8_NS7_ILi64EEEEEENS_6half_tEfNS_4arch4Sm80ELb1ELb0ELb1ELb1ELb1ELb0ELb0ELb0ELi2ELi4ELi4ELi4ELb0EEENS1_24CollectiveEpilogueBwdGQAISA_fSD_Li256ELb1ELb1EEENS1_25SingleTileBwdLPTSchedulerILb1ELi128ELb1EEEEEEEEEvNT_6ParamsE$_ZN4cute3eso3ESOILb1ELb0EJNS_6LayoutINS_5tupleIJNS3_IJNS3_IJNS_1CILi4EEENS4_ILi2EEEEEENS4_ILi1EEEEEES6_EEENS3_IJNS3_IJNS3_IJS8_NS4_ILi32EEEEEENS4_ILi0EEEEEENS4_ILi64EEEEEEEENS_10ViewEngineIPN7cutlass6half_tEEEEEC2ERKSH_RKSM_,($_ZN7cutlass13device_kernelIN5flash19enable_sm80_to_sm89INS1_16FlashAttnBwdSm80INS1_25CollectiveMainloopBwdSm80ILi2ELi2EN4cute5tupleIJNS5_1CILi128EEES8_NS7_ILi64EEEEEENS_6half_tEfNS_4arch4Sm80ELb1ELb0ELb1ELb1ELb1ELb0ELb0ELb0ELi2ELi4ELi4ELi4ELb0EEENS1_24CollectiveEpilogueBwdGQAISA_fSD_Li256ELb1ELb1EEENS1_25SingleTileBwdLPTSchedulerILb1ELi128ELb1EEEEEEEEEvNT_6ParamsE$_ZN4cute3eso3ESOILb1ELb0EJNS_6LayoutINS_5tupleIJNS3_IJNS3_IJNS_1CILi4EEENS4_ILi2EEEEEENS4_ILi1EEEEEES6_EEENS3_IJNS3_IJNS3_IJS8_NS4_ILi32EEEEEENS4_ILi0EEEEEENS4_ILi64EEEEEEEEiEEC2ERKSH_RKi - $_ZN7cutlass13device_kernelIN5flash19enable_sm80_to_sm89INS1_16FlashAttnBwdSm80INS1_25CollectiveMainloopBwdSm80ILi2ELi2EN4cute5tupleIJNS5_1CILi128EEES8_NS7_ILi64EEEEEENS_6half_tEfNS_4arch4Sm80ELb1ELb0ELb1ELb1ELb1ELb0ELb0ELb0ELi2ELi4ELi4ELi4ELb0EEENS1_24CollectiveEpilogueBwdGQAISA_fSD_Li256ELb1ELb1EEENS1_25SingleTileBwdLPTSchedulerILb1ELi128ELb1EEEEEEEEEvNT_6ParamsE$_ZN4cute3eso3ESOILb1ELb0EJNS_6LayoutINS_5tupleIJNS3_IJNS3_IJNS_1CILi4EEENS4_ILi2EEEEEENS4_ILi1EEEEEES6_EEENS3_IJNS3_IJNS3_IJS8_NS4_ILi32EEEEEENS4_ILi0EEEEEENS4_ILi64EEEEEEEENS_10ViewEngineIPN7cutlass6half_tEEEEEC2ERKSH_RKSM_)
$_ZN7cutlass13device_kernelIN5flash19enable_sm80_to_sm89INS1_16FlashAttnBwdSm80INS1_25CollectiveMainloopBwdSm80ILi2ELi2EN4cute5tupleIJNS5_1CILi128EEES8_NS7_ILi64EEEEEENS_6half_tEfNS_4arch4Sm80ELb1ELb0ELb1ELb1ELb1ELb0ELb0ELb0ELi2ELi4ELi4ELi4ELb0EEENS1_24CollectiveEpilogueBwdGQAISA_fSD_Li256ELb1ELb1EEENS1_25SingleTileBwdLPTSchedulerILb1ELi128ELb1EEEEEEEEEvNT_6ParamsE$_ZN4cute3eso3ESOILb1ELb0EJNS_6LayoutINS_5tupleIJNS3_IJNS3_IJNS_1CILi4EEENS4_ILi2EEEEEENS4_ILi1EEEEEES6_EEENS3_IJNS3_IJNS3_IJS8_NS4_ILi32EEEEEENS4_ILi0EEEEEENS4_ILi64EEEEEEEENS_10ViewEngineIPN7cutlass6half_tEEEEEC2ERKSH_RKSM_:
[----:B------:R-:W-:Y:S01]  /*7b90*/  IADD3 R2, R83, -c[0x0][0x20], RZ ;  /* 0x8000080053027a10 */ /* 0x000fe20007ffe0ff */
[----:B------:R-:W-:Y:S01]  /*7ba0*/  IMAD.MOV.U32 R39, RZ, RZ, R3 ;  /* 0x000000ffff277224 */ /* 0x000fe200078e0003 */
[----:B------:R-:W-:Y:S01]  /*7bb0*/  MOV R40, R36 ;  /* 0x0000002400287202 */ /* 0x000fe20000000f00 */
[----:B------:R-:W-:-:S03]  /*7bc0*/  IMAD.MOV.U32 R41, RZ, RZ, 0x0 ;  /* 0x00000000ff297424 */ /* 0x000fc600078e00ff */
[----:B------:R1:W-:Y:S01]  /*7bd0*/  STL.64 [R2], R38 ;  /* 0x0000002602007387 */ /* 0x0003e20000100a00 */
[----:B------:R-:W-:Y:S05]  /*7be0*/  RET.REL.NODEC R40 `(_ZN7cutlass13device_kernelIN5flash19enable_sm80_to_sm89INS1_16FlashAttnBwdSm80INS1_25CollectiveMainloopBwdSm80ILi2ELi2EN4cute5tupleIJNS5_1CILi128EEES8_NS7_ILi64EEEEEENS_6half_tEfNS_4arch4Sm80ELb1ELb0ELb1ELb1ELb1ELb0ELb0ELb0ELi2ELi4ELi4ELi4ELb0EEENS1_24CollectiveEpilogueBwdGQAISA_fSD_Li256ELb1ELb1EEENS1_25SingleTileBwdLPTSchedulerILb1ELi128ELb1EEEEEEEEEvNT_6ParamsE) ;  /* 0xffff841028007950 */ /* 0x000fea0003c3ffff */
        .type           $_ZN7cutlass13device_kernelIN5flash19enable_sm80_to_sm89INS1_16FlashAttnBwdSm80INS1_25CollectiveMainloopBwdSm80ILi2ELi2EN4cute5tupleIJNS5_1CILi128EEES8_NS7_ILi64EEEEEENS_6half_tEfNS_4arch4Sm80ELb1ELb0ELb1ELb1ELb1ELb0ELb0ELb0ELi2ELi4ELi4ELi4ELb0EEENS1_24CollectiveEpilogueBwdGQAISA_fSD_Li256ELb1ELb1EEENS1_25SingleTileBwdLPTSchedulerILb1ELi128ELb1EEEEEEEEEvNT_6ParamsE$_ZN4cute3eso3ESOILb1ELb0EJNS_6LayoutINS_5tupleIJNS3_IJNS3_IJNS_1CILi4EEENS4_ILi2EEEEEENS4_ILi1EEEEEES6_EEENS3_IJNS3_IJNS3_IJS8_NS4_ILi32EEEEEENS4_ILi0EEEEEENS4_ILi64EEEEEEEEiEEC2ERKSH_RKi,@function
        .size           $_ZN7cutlass13device_kernelIN5flash19enable_sm80_to_sm89INS1_16FlashAttnBwdSm80INS1_25CollectiveMainloopBwdSm80ILi2ELi2EN4cute5tupleIJNS5_1CILi128EEES8_NS7_ILi64EEEEEENS_6half_tEfNS_4arch4Sm80ELb1ELb0ELb1ELb1ELb1ELb0ELb0ELb0ELi2ELi4ELi4ELi4ELb0EEENS1_24CollectiveEpilogueBwdGQAISA_fSD_Li256ELb1ELb1EEENS1_25SingleTileBwdLPTSchedulerILb1ELi128ELb1EEEEEEEEEvNT_6ParamsE$_ZN4cute3eso3ESOILb1ELb0EJNS_6LayoutINS_5tupleIJNS3_IJNS3_IJNS_1CILi4EEENS4_ILi2EEEEEENS4_ILi1EEEEEES6_EEENS3_IJNS3_IJNS3_IJS8_NS4_ILi32EEEEEENS4_ILi0EEEEEENS4_ILi64EEEEEEEEiEEC2ERKSH_RKi,($_ZN7cutlass13device_kernelIN5flash19enable_sm80_to_sm89INS1_16FlashAttnBwdSm80INS1_25CollectiveMainloopBwdSm80ILi2ELi2EN4cute5tupleIJNS5_1CILi128EEES8_NS7_ILi64EEEEEENS_6half_tEfNS_4arch4Sm80ELb1ELb0ELb1ELb1ELb1ELb0ELb0ELb0ELi2ELi4ELi4ELi4ELb0EEENS1_24CollectiveEpilogueBwdGQAISA_fSD_Li256ELb1ELb1EEENS1_25SingleTileBwdLPTSchedulerILb1ELi128ELb1EEEEEEEEEvNT_6ParamsE$_ZN4cute3eso3ESOILb1ELb0EJNS_6LayoutINS_5tupleIJNS3_IJNS3_IJNS_1CILi4EEENS4_ILi2EEEEEENS4_ILi1EEEEEES6_NS4_ILi8EEEEEENS3_IJNS3_IJNS3_IJS8_NS4_ILi32EEEEEENS4_ILi0EEEEEENS4_ILi64EEES5_EEEEENS_10ViewEngineIPN7cutlass6half_tEEEEEC2ERKSI_RKSN_ - $_ZN7cutlass13device_kernelIN5flash19enable_sm80_to_sm89INS1_16FlashAttnBwdSm80INS1_25CollectiveMainloopBwdSm80ILi2ELi2EN4cute5tupleIJNS5_1CILi128EEES8_NS7_ILi64EEEEEENS_6half_tEfNS_4arch4Sm80ELb1ELb0ELb1ELb1ELb1ELb0ELb0ELb0ELi2ELi4ELi4ELi4ELb0EEENS1_24CollectiveEpilogueBwdGQAISA_fSD_Li256ELb1ELb1EEENS1_25SingleTileBwdLPTSchedulerILb1ELi128ELb1EEEEEEEEEvNT_6ParamsE$_ZN4cute3eso3ESOILb1ELb0EJNS_6LayoutINS_5tupleIJNS3_IJNS3_IJNS_1CILi4EEENS4_ILi2EEEEEENS4_ILi1EEEEEES6_EEENS3_IJNS3_IJNS3_IJS8_NS4_ILi32EEEEEENS4_ILi0EEEEEENS4_ILi64EEEEEEEEiEEC2ERKSH_RKi)
$_ZN7cutlass13device_kernelIN5flash19enable_sm80_to_sm89INS1_16FlashAttnBwdSm80INS1_25CollectiveMainloopBwdSm80ILi2ELi2EN4cute5tupleIJNS5_1CILi128EEES8_NS7_ILi64EEEEEENS_6half_tEfNS_4arch4Sm80ELb1ELb0ELb1ELb1ELb1ELb0ELb0ELb0ELi2ELi4ELi4ELi4ELb0EEENS1_24CollectiveEpilogueBwdGQAISA_fSD_Li256ELb1ELb1EEENS1_25SingleTileBwdLPTSchedulerILb1ELi128ELb1EEEEEEEEEvNT_6ParamsE$_ZN4cute3eso3ESOILb1ELb0EJNS_6LayoutINS_5tupleIJNS3_IJNS3_IJNS_1CILi4EEENS4_ILi2EEEEEENS4_ILi1EEEEEES6_EEENS3_IJNS3_IJNS3_IJS8_NS4_ILi32EEEEEENS4_ILi0EEEEEENS4_ILi64EEEEEEEEiEEC2ERKSH_RKi:
[----:B------:R-:W-:Y:S01]  /*7bf0*/  IADD3 R2, R83, -c[0x0][0x20], RZ ;  /* 0x8000080053027a10 */ /* 0x000fe20007ffe0ff */
[----:B------:R-:W-:Y:S01]  /*7c00*/  IMAD.MOV.U32 R38, RZ, RZ, R36 ;  /* 0x000000ffff267224 */ /* 0x000fe200078e0024 */
[----:B------:R-:W-:-:S03]  /*7c10*/  MOV R39, 0x0 ;  /* 0x0000000000277802 */ /* 0x000fc60000000f00 */
[----:B------:R1:W-:Y:S01]  /*7c20*/  STL [R2], R3 ;  /* 0x0000000302007387 */ /* 0x0003e20000100800 */
[----:B------:R-:W-:Y:S05]  /*7c30*/  RET.REL.NODEC R38 `(_ZN7cutlass13device_kernelIN5flash19enable_sm80_to_sm89INS1_16FlashAttnBwdSm80INS1_25CollectiveMainloopBwdSm80ILi2ELi2EN4cute5tupleIJNS5_1CILi128EEES8_NS7_ILi64EEEEEENS_6half_tEfNS_4arch4Sm80ELb1ELb0ELb1ELb1ELb1ELb0ELb0ELb0ELi2ELi4ELi4ELi4ELb0EEENS1_24CollectiveEpilogueBwdGQAISA_fSD_Li256ELb1ELb1EEENS1_25SingleTileBwdLPTSchedulerILb1ELi128ELb1EEEEEEEEEvNT_6ParamsE) ;  /* 0xffff83c026007950 */ /* 0x000fea0003c3ffff */
        .type           $_ZN7cutlass13device_kernelIN5flash19enable_sm80_to_sm89INS1_16FlashAttnBwdSm80INS1_25CollectiveMainloopBwdSm80ILi2ELi2EN4cute5tupleIJNS5_1CILi128EEES8_NS7_ILi64EEEEEENS_6half_tEfNS_4arch4Sm80ELb1ELb0ELb1ELb1ELb1ELb0ELb0ELb0ELi2ELi4ELi4ELi4ELb0EEENS1_24CollectiveEpilogueBwdGQAISA_fSD_Li256ELb1ELb1EEENS1_25SingleTileBwdLPTSchedulerILb1ELi128ELb1EEEEEEEEEvNT_6ParamsE$_ZN4cute3eso3ESOILb1ELb0EJNS_6LayoutINS_5tupleIJNS3_IJNS3_IJNS_1CILi4EEENS4_ILi2EEEEEENS4_ILi1EEEEEES6_NS4_ILi8EEEEEENS3_IJNS3_IJNS3_IJS8_NS4_ILi32EEEEEENS4_ILi0EEEEEENS4_ILi64EEES5_EEEEENS_10ViewEngineIPN7cutlass6half_tEEEEEC2ERKSI_RKSN_,@function
        .size           $_ZN7cutlass13device_kernelIN5flash19enable_sm80_to_sm89INS1_16FlashAttnBwdSm80INS1_25CollectiveMainloopBwdSm80ILi2ELi2EN4cute5tupleIJNS5_1CILi128EEES8_NS7_ILi64EEEEEENS_6half_tEfNS_4arch4Sm80ELb1ELb0ELb1ELb1ELb1ELb0ELb0ELb0ELi2ELi4ELi4ELi4ELb0EEENS1_24CollectiveEpilogueBwdGQAISA_fSD_Li256ELb1ELb1EEENS1_25SingleTileBwdLPTSchedulerILb1ELi128ELb1EEEEEEEEEvNT_6ParamsE$_ZN4cute3eso3ESOILb1ELb0EJNS_6LayoutINS_5tupleIJNS3_IJNS3_IJNS_1CILi4EEENS4_ILi2EEEEEENS4_ILi1EEEEEES6_NS4_ILi8EEEEEENS3_IJNS3_IJNS3_IJS8_NS4_ILi32EEEEEENS4_ILi0EEEEEENS4_ILi64EEES5_EEEEENS_10ViewEngineIPN7cutlass6half_tEEEEEC2ERKSI_RKSN_,($_ZN7cutlass13device_kernelIN5flash19enable_sm80_to_sm89INS1_16FlashAttnBwdSm80INS1_25CollectiveMainloopBwdSm80ILi2ELi2EN4cute5tupleIJNS5_1CILi128EEES8_NS7_ILi64EEEEEENS_6half_tEfNS_4arch4Sm80ELb1ELb0ELb1ELb1ELb1ELb0ELb0ELb0ELi2ELi4ELi4ELi4ELb0EEENS1_24CollectiveEpilogueBwdGQAISA_fSD_Li256ELb1ELb1EEENS1_25SingleTileBwdLPTSchedulerILb1ELi128ELb1EEEEEEEEEvNT_6ParamsE$_ZN4cute3eso3ESOILb1ELb0EJNS_6LayoutINS_5tupleIJNS3_IJNS3_IJNS_1CILi4EEENS4_ILi8EEEEEENS3_IJS5_NS4_ILi2EEEEEEEEENS3_IJNS3_IJS8_S8_EEENS3_IJS8_S6_EEEEEEEEENS3_IJNS3_IJNS3_IJNS_11ScaledBasisIS8_JLi1EEEENSF_INS4_ILi1EEEJLi0EEEEEEENS3_IJNSF_INS4_ILi16EEEJLi0EEEENSF_IS6_JLi1EEEEEEEEEENS3_IJNS3_IJNSF_ISH_JLi1EEEENSF_IS6_JLi0EEEEEEENS3_IJNSF_INS4_ILi64EEEJLi0EEEENSF_ISK_JLi1EEEEEEEEEEEEEEENS_10ViewEngineINS_23ArithmeticTupleIteratorINS_15ArithmeticTupleIJNS4_ILi0EEES12_EEEEEEEEEC2ERKSY_RKS15_ - $_ZN7cutlass13device_kernelIN5flash19enable_sm80_to_sm89INS1_16FlashAttnBwdSm80INS1_25CollectiveMainloopBwdSm80ILi2ELi2EN4cute5tupleIJNS5_1CILi128EEES8_NS7_ILi64EEEEEENS_6half_tEfNS_4arch4Sm80ELb1ELb0ELb1ELb1ELb1ELb0ELb0ELb0ELi2ELi4ELi4ELi4ELb0EEENS1_24CollectiveEpilogueBwdGQAISA_fSD_Li256ELb1ELb1EEENS1_25SingleTileBwdLPTSchedulerILb1ELi128ELb1EEEEEEEEEvNT_6ParamsE$_ZN4cute3eso3ESOILb1ELb0EJNS_6LayoutINS_5tupleIJNS3_IJNS3_IJNS_1CILi4EEENS4_ILi2EEEEEENS4_ILi1EEEEEES6_NS4_ILi8EEEEEENS3_IJNS3_IJNS3_IJS8_NS4_ILi32EEEEEENS4_ILi0EEEEEENS4_ILi64EEES5_EEEEENS_10ViewEngineIPN7cutlass6half_tEEEEEC2ERKSI_RKSN_)
$_ZN7cutlass13device_kernelIN5flash19enable_sm80_to_sm89INS1_16FlashAttnBwdSm80INS1_25CollectiveMainloopBwdSm80ILi2ELi2EN4cute5tupleIJNS5_1CILi128EEES8_NS7_ILi64EEEEEENS_6half_tEfNS_4arch4Sm80ELb1ELb0ELb1ELb1ELb1ELb0ELb0ELb0ELi2ELi4ELi4ELi4ELb0EEENS1_24CollectiveEpilogueBwdGQAISA_fSD_Li256ELb1ELb1EEENS1_25SingleTileBwdLPTSchedulerILb1ELi128ELb1EEEEEEEEEvNT_6ParamsE$_ZN4cute3eso3ESOILb1ELb0EJNS_6LayoutINS_5tupleIJNS3_IJNS3_IJNS_1CILi4EEENS4_ILi2EEEEEENS4_ILi1EEEEEES6_NS4_ILi8EEEEEENS3_IJNS3_IJNS3_IJS8_NS4_ILi32EEEEEENS4_ILi0EEEEEENS4_ILi64EEES5_EEEEENS_10ViewEngineIPN7cutlass6half_tEEEEEC2ERKSI_RKSN_:
[----:B------:R-:W-:Y:S01]  /*7c40*/  IADD3 R2, R83, -c[0x0][0x20], RZ ;  /* 0x8000080053027a10 */ /* 0x000fe20007ffe0ff */
[----:B------:R-:W-:Y:S01]  /*7c50*/  IMAD.MOV.U32 R6, RZ, RZ, R9 ;  /* 0x000000ffff067224 */ /* 0x000fe200078e0009 */
[----:B------:R-:W-:-:S04]  /*7c60*/  MOV R5, 0x0 ;  /* 0x0000000000057802 */ /* 0x000fc80000000f00 */
[----:B------:R1:W-:Y:S01]  /*7c70*/  STL.64 [R2], R6 ;  /* 0x0000000602007387 */ /* 0x0003e20000100a00 */
[----:B------:R-:W-:Y:S05]  /*7c80*/  RET.REL.NODEC R4 `(_ZN7cutlass13device_kernelIN5flash19enable_sm80_to_sm89INS1_16FlashAttnBwdSm80INS1_25CollectiveMainloopBwdSm80ILi2ELi2EN4cute5tupleIJNS5_1CILi128EEES8_NS7_ILi64EEEEEENS_6half_tEfNS_4arch4Sm80ELb1ELb0ELb1ELb1ELb1ELb0ELb0ELb0ELi2ELi4ELi4ELi4ELb0EEENS1_24CollectiveEpilogueBwdGQAISA_fSD_Li256ELb1ELb1EEENS1_25SingleTileBwdLPTSchedulerILb1ELi128ELb1EEEEEEEEEvNT_6ParamsE) ;  /* 0xffff837004007950 */ /* 0x000fea0003c3ffff */
        .type           $_ZN7cutlass13device_kernelIN5flash19enable_sm80_to_sm89INS1_16FlashAttnBwdSm80INS1_25CollectiveMainloopBwdSm80ILi2ELi2EN4cute5tupleIJNS5_1CILi128EEES8_NS7_ILi64EEEEEENS_6half_tEfNS_4arch4Sm80ELb1ELb0ELb1ELb1ELb1ELb0ELb0ELb0ELi2ELi4ELi4ELi4ELb0EEENS1_24CollectiveEpilogueBwdGQAISA_fSD_Li256ELb1ELb1EEENS1_25SingleTileBwdLPTSchedulerILb1ELi128ELb1EEEEEEEEEvNT_6ParamsE$_ZN4cute3eso3ESOILb1ELb0EJNS_6LayoutINS_5tupleIJNS3_IJNS3_IJNS_1CILi4EEENS4_ILi8EEEEEENS3_IJS5_NS4_ILi2EEEEEEEEENS3_IJNS3_IJS8_S8_EEENS3_IJS8_S6_EEEEEEEEENS3_IJNS3_IJNS3_IJNS_11ScaledBasisIS8_JLi1EEEENSF_INS4_ILi1EEEJLi0EEEEEEENS3_IJNSF_INS4_ILi16EEEJLi0EEEENSF_IS6_JLi1EEEEEEEEEENS3_IJNS3_IJNSF_ISH_JLi1EEEENSF_IS6_JLi0EEEEEEENS3_IJNSF_INS4_ILi64EEEJLi0EEEENSF_ISK_JLi1EEEEEEEEEEEEEEENS_10ViewEngineINS_23ArithmeticTupleIteratorINS_15ArithmeticTupleIJNS4_ILi0EEES12_EEEEEEEEEC2ERKSY_RKS15_,@function
        .size           $_ZN7cutlass13device_kernelIN5flash19enable_sm80_to_sm89INS1_16FlashAttnBwdSm80INS1_25CollectiveMainloopBwdSm80ILi2ELi2EN4cute5tupleIJNS5_1CILi128EEES8_NS7_ILi64EEEEEENS_6half_tEfNS_4arch4Sm80ELb1ELb0ELb1ELb1ELb1ELb0ELb0ELb0ELi2ELi4ELi4ELi4ELb0EEENS1_24CollectiveEpilogueBwdGQAISA_fSD_Li256ELb1ELb1EEENS1_25SingleTileBwdLPTSchedulerILb1ELi128ELb1EEEEEEEEEvNT_6ParamsE$_ZN4cute3eso3ESOILb1ELb0EJNS_6LayoutINS_5tupleIJNS3_IJNS3_IJNS_1CILi4EEENS4_ILi8EEEEEENS3_IJS5_NS4_ILi2EEEEEEEEENS3_IJNS3_IJS8_S8_EEENS3_IJS8_S6_EEEEEEEEENS3_IJNS3_IJNS3_IJNS_11ScaledBasisIS8_JLi1EEEENSF_INS4_ILi1EEEJLi0EEEEEEENS3_IJNSF_INS4_ILi16EEEJLi0EEEENSF_IS6_JLi1EEEEEEEEEENS3_IJNS3_IJNSF_ISH_JLi1EEEENSF_IS6_JLi0EEEEEEENS3_IJNSF_INS4_ILi64EEEJLi0EEEENSF_ISK_JLi1EEEEEEEEEEEEEEENS_10ViewEngineINS_23ArithmeticTupleIteratorINS_15ArithmeticTupleIJNS4_ILi0EEES12_EEEEEEEEEC2ERKSY_RKS15_,($_ZN7cutlass13device_kernelIN5flash19enable_sm80_to_sm89INS1_16FlashAttnBwdSm80INS1_25CollectiveMainloopBwdSm80ILi2ELi2EN4cute5tupleIJNS5_1CILi128EEES8_NS7_ILi64EEEEEENS_6half_tEfNS_4arch4Sm80ELb1ELb0ELb1ELb1ELb1ELb0ELb0ELb0ELi2ELi4ELi4ELi4ELb0EEENS1_24CollectiveEpilogueBwdGQAISA_fSD_Li256ELb1ELb1EEENS1_25SingleTileBwdLPTSchedulerILb1ELi128ELb1EEEEEEEEEvNT_6ParamsE$_ZN4cute3eso3ESOILb1ELb0EJNS_6LayoutINS_5tupleIJNS3_IJNS3_IJNS_1CILi8EEENS4_ILi1EEEEEES6_EEENS3_IJNS3_IJS6_S6_EEENS4_ILi2EEEEEEEEENS3_IJNS3_IJNS3_IJS6_NS4_ILi0EEEEEESD_EEENS3_IJNS3_IJSD_SD_EEENS4_ILi4096EEEEEEEEEEENS_10ViewEngineINS_8smem_ptrIPN7cutlass6half_tEEEEEEEC2ERKSK_RKSR_ - $_ZN7cutlass13device_kernelIN5flash19enable_sm80_to_sm89INS1_16FlashAttnBwdSm80INS1_25CollectiveMainloopBwdSm80ILi2ELi2EN4cute5tupleIJNS5_1CILi128EEES8_NS7_ILi64EEEEEENS_6half_tEfNS_4arch4Sm80ELb1ELb0ELb1ELb1ELb1ELb0ELb0ELb0ELi2ELi4ELi4ELi4ELb0EEENS1_24CollectiveEpilogueBwdGQAISA_fSD_Li256ELb1ELb1EEENS1_25SingleTileBwdLPTSchedulerILb1ELi128ELb1EEEEEEEEEvNT_6ParamsE$_ZN4cute3eso3ESOILb1ELb0EJNS_6LayoutINS_5tupleIJNS3_IJNS3_IJNS_1CILi4EEENS4_ILi8EEEEEENS3_IJS5_NS4_ILi2EEEEEEEEENS3_IJNS3_IJS8_S8_EEENS3_IJS8_S6_EEEEEEEEENS3_IJNS3_IJNS3_IJNS_11ScaledBasisIS8_JLi1EEEENSF_INS4_ILi1EEEJLi0EEEEEEENS3_IJNSF_INS4_ILi16EEEJLi0EEEENSF_IS6_JLi1EEEEEEEEEENS3_IJNS3_IJNSF_ISH_JLi1EEEENSF_IS6_JLi0EEEEEEENS3_IJNSF_INS4_ILi64EEEJLi0EEEENSF_ISK_JLi1EEEEEEEEEEEEEEENS_10ViewEngineINS_23ArithmeticTupleIteratorINS_15ArithmeticTupleIJNS4_ILi0EEES12_EEEEEEEEEC2ERKSY_RKS15_)
$_ZN7cutlass13device_kernelIN5flash19enable_sm80_to_sm89INS1_16FlashAttnBwdSm80INS1_25CollectiveMainloopBwdSm80ILi2ELi2EN4cute5tupleIJNS5_1CILi128EEES8_NS7_ILi64EEEEEENS_6half_tEfNS_4arch4Sm80ELb1ELb0ELb1ELb1ELb1ELb0ELb0ELb0ELi2ELi4ELi4ELi4ELb0EEENS1_24CollectiveEpilogueBwdGQAISA_fSD_Li256ELb1ELb1EEENS1_25SingleTileBwdLPTSchedulerILb1ELi128ELb1EEEEEEEEEvNT_6ParamsE$_ZN4cute3eso3ESOILb1ELb0EJNS_6LayoutINS_5tupleIJNS3_IJNS3_IJNS_1CILi4EEENS4_ILi8EEEEEENS3_IJS5_NS4_ILi2EEEEEEEEENS3_IJNS3_IJS8_S8_EEENS3_IJS8_S6_EEEEEEEEENS3_IJNS3_IJNS3_IJNS_11ScaledBasisIS8_JLi1EEEENSF_INS4_ILi1EEEJLi0EEEEEEENS3_IJNSF_INS4_ILi16EEEJLi0EEEENSF_IS6_JLi1EEEEEEEEEENS3_IJNS3_IJNSF_ISH_JLi1EEEENSF_IS6_JLi0EEEEEEENS3_IJNSF_INS4_ILi64EEEJLi0EEEENSF_ISK_JLi1EEEEEEEEEEEEEEENS_10ViewEngineINS_23ArithmeticTupleIteratorINS_15ArithmeticTupleIJNS4_ILi0EEES12_EEEEEEEEEC2ERKSY_RKS15_:
[----:B------:R-:W-:Y:S01]  /*7c90*/  IADD3 R3, R3, -c[0x0][0x20], RZ ;  /* 0x8000080003037a10 */ /* 0x000fe20007ffe0ff */
[----:B------:R-:W-:Y:S01]  /*7ca0*/  IMAD.MOV.U32 R24, RZ, RZ, R12 ;  /* 0x000000ffff187224 */ /* 0x000fe200078e000c */
[----:B------:R-:W-:Y:S01]  /*7cb0*/  PRMT R4, RZ, 0x7610, R4 ;  /* 0x00007610ff047816 */ /* 0x000fe20000000004 */
[----:B------:R-:W-:-:S04]  /*7cc0*/  IMAD.MOV.U32 R25, RZ, RZ, 0x0 ;  /* 0x00000000ff197424 */ /* 0x000fc800078e00ff */
[----:B------:R1:W-:Y:S01]  /*7cd0*/  STL.U8 [R3], R4 ;  /* 0x0000000403007387 */ /* 0x0003e20000100000 */
[----:B------:R-:W-:Y:S05]  /*7ce0*/  RET.REL.NODEC R24 `(_ZN7cutlass13device_kernelIN5flash19enable_sm80_to_sm89INS1_16FlashAttnBwdSm80INS1_25CollectiveMainloopBwdSm80ILi2ELi2EN4cute5tupleIJNS5_1CILi128EEES8_NS7_ILi64EEEEEENS_6half_tEfNS_4arch4Sm80ELb1ELb0ELb1ELb1ELb1ELb0ELb0ELb0ELi2ELi4ELi4ELi4ELb0EEENS1_24CollectiveEpilogueBwdGQAISA_fSD_Li256ELb1ELb1EEENS1_25SingleTileBwdLPTSchedulerILb1ELi128ELb1EEEEEEEEEvNT_6ParamsE) ;  /* 0xffff831018007950 */ /* 0x000fea0003c3ffff */
        .type           $_ZN7cutlass13device_kernelIN5flash19enable_sm80_to_sm89INS1_16FlashAttnBwdSm80INS1_25CollectiveMainloopBwdSm80ILi2ELi2EN4cute5tupleIJNS5_1CILi128EEES8_NS7_ILi64EEEEEENS_6half_tEfNS_4arch4Sm80ELb1ELb0ELb1ELb1ELb1ELb0ELb0ELb0ELi2ELi4ELi4ELi4ELb0EEENS1_24CollectiveEpilogueBwdGQAISA_fSD_Li256ELb1ELb1EEENS1_25SingleTileBwdLPTSchedulerILb1ELi128ELb1EEEEEEEEEvNT_6ParamsE$_ZN4cute3eso3ESOILb1ELb0EJNS_6LayoutINS_5tupleIJNS3_IJNS3_IJNS_1CILi8EEENS4_ILi1EEEEEES6_EEENS3_IJNS3_IJS6_S6_EEENS4_ILi2EEEEEEEEENS3_IJNS3_IJNS3_IJS6_NS4_ILi0EEEEEESD_EEENS3_IJNS3_IJSD_SD_EEENS4_ILi4096EEEEEEEEEEENS_10ViewEngineINS_8smem_ptrIPN7cutlass6half_tEEEEEEEC2ERKSK_RKSR_,@function
        .size           $_ZN7cutlass13device_kernelIN5flash19enable_sm80_to_sm89INS1_16FlashAttnBwdSm80INS1_25CollectiveMainloopBwdSm80ILi2ELi2EN4cute5tupleIJNS5_1CILi128EEES8_NS7_ILi64EEEEEENS_6half_tEfNS_4arch4Sm80ELb1ELb0ELb1ELb1ELb1ELb0ELb0ELb0ELi2ELi4ELi4ELi4ELb0EEENS1_24CollectiveEpilogueBwdGQAISA_fSD_Li256ELb1ELb1EEENS1_25SingleTileBwdLPTSchedulerILb1ELi128ELb1EEEEEEEEEvNT_6ParamsE$_ZN4cute3eso3ESOILb1ELb0EJNS_6LayoutINS_5tupleIJNS3_IJNS3_IJNS_1CILi8EEENS4_ILi1EEEEEES6_EEENS3_IJNS3_IJS6_S6_EEENS4_ILi2EEEEEEEEENS3_IJNS3_IJNS3_IJS6_NS4_ILi0EEEEEESD_EEENS3_IJNS3_IJSD_SD_EEENS4_ILi4096EEEEEEEEEEENS_10ViewEngineINS_8smem_ptrIPN7cutlass6half_tEEEEEEEC2ERKSK_RKSR_,($_ZN7cutlass13device_kernelIN5flash19enable_sm80_to_sm89INS1_16FlashAttnBwdSm80INS1_25CollectiveMainloopBwdSm80ILi2ELi2EN4cute5tupleIJNS5_1CILi128EEES8_NS7_ILi64EEEEEENS_6half_tEfNS_4arch4Sm80ELb1ELb0ELb1ELb1ELb1ELb0ELb0ELb0ELi2ELi4ELi4ELi4ELb0EEENS1_24CollectiveEpilogueBwdGQAISA_fSD_Li256ELb1ELb1EEENS1_25SingleTileBwdLPTSchedulerILb1ELi128ELb1EEEEEEEEEvNT_6ParamsE$_ZN4cute3eso3ESOILb1ELb0EJNS_6LayoutINS_5tupleIJNS3_IJNS3_IJNS_1CILi8EEENS4_ILi1EEEEEES6_EEENS3_IJNS3_IJS6_S6_EEENS4_ILi2EEEEEEEEENS3_IJNS3_IJNS3_IJS6_NS4_ILi0EEEEEESD_EEENS3_IJNS3_IJSD_SD_EEENS4_ILi64EEEEEEEEEEENS_10ViewEngineIPN7cutlass6half_tEEEEEC2ERKSK_RKSP_ - $_ZN7cutlass13device_kernelIN5flash19enable_sm80_to_sm89INS1_16FlashAttnBwdSm80INS1_25CollectiveMainloopBwdSm80ILi2ELi2EN4cute5tupleIJNS5_1CILi128EEES8_NS7_ILi64EEEEEENS_6half_tEfNS_4arch4Sm80ELb1ELb0ELb1ELb1ELb1ELb0ELb0ELb0ELi2ELi4ELi4ELi4ELb0EEENS1_24CollectiveEpilogueBwdGQAISA_fSD_Li256ELb1ELb1EEENS1_25SingleTileBwdLPTSchedulerILb1ELi128ELb1EEEEEEEEEvNT_6ParamsE$_ZN4cute3eso3ESOILb1ELb0EJNS_6LayoutINS_5tupleIJNS3_IJNS3_IJNS_1CILi8EEENS4_ILi1EEEEEES6_EEENS3_IJNS3_IJS6_S6_EEENS4_ILi2EEEEEEEEENS3_IJNS3_IJNS3_IJS6_NS4_ILi0EEEEEESD_EEENS3_IJNS3_IJSD_SD_EEENS4_ILi4096EEEEEEEEEEENS_10ViewEngineINS_8smem_ptrIPN7cutlass6half_tEEEEEEEC2ERKSK_RKSR_)
$_ZN7cutlass13device_kernelIN5flash19enable_sm80_to_sm89INS1_16FlashAttnBwdSm80INS1_25CollectiveMainloopBwdSm80ILi2ELi2EN4cute5tupleIJNS5_1CILi128EEES8_NS7_ILi64EEEEEENS_6half_tEfNS_4arch4Sm80ELb1ELb0ELb1ELb1ELb1ELb0ELb0ELb0ELi2ELi4ELi4ELi4ELb0EEENS1_24CollectiveEpilogueBwdGQAISA_fSD_Li256ELb1ELb1EEENS1_25SingleTileBwdLPTSchedulerILb1ELi128ELb1EEEEEEEEEvNT_6ParamsE$_ZN4cute3eso3ESOILb1ELb0EJNS_6LayoutINS_5tupleIJNS3_IJNS3_IJNS_1CILi8EEENS4_ILi1EEEEEES6_EEENS3_IJNS3_IJS6_S6_EEENS4_ILi2EEEEEEEEENS3_IJNS3_IJNS3_IJS6_NS4_ILi0EEEEEESD_EEENS3_IJNS3_IJSD_SD_EEENS4_ILi4096EEEEEEEEEEENS_10ViewEngineINS_8smem_ptrIPN7cutlass6half_tEEEEEEEC2ERKSK_RKSR_:
[----:B------:R-:W-:Y:S02]  /*7cf0*/  IADD3 R2, R83, -c[0x0][0x20], RZ ;  /* 0x8000080053027a10 */ /* 0x000fe40007ffe0ff */
[----:B------:R-:W-:-:S03]  /*7d00*/  MOV R47, 0x0 ;  /* 0x00000000002f7802 */ /* 0x000fc60000000f00 */
[----:B------:R1:W-:Y:S01]  /*7d10*/  STL.64 [R2], R36 ;  /* 0x0000002402007387 */ /* 0x0003e20000100a00 */
[----:B------:R-:W-:Y:S05]  /*7d20*/  RET.REL.NODEC R46 `(_ZN7cutlass13device_kernelIN5flash19enable_sm80_to_sm89INS1_16FlashAttnBwdSm80INS1_25CollectiveMainloopBwdSm80ILi2ELi2EN4cute5tupleIJNS5_1CILi128EEES8_NS7_ILi64EEEEEENS_6half_tEfNS_4arch4Sm80ELb1ELb0ELb1ELb1ELb1ELb0ELb0ELb0ELi2ELi4ELi4ELi4ELb0EEENS1_24CollectiveEpilogueBwdGQAISA_fSD_Li256ELb1ELb1EEENS1_25SingleTileBwdLPTSchedulerILb1ELi128ELb1EEEEEEEEEvNT_6ParamsE) ;  /* 0xffff82d02e007950 */ /* 0x000fea0003c3ffff */
        .type           $_ZN7cutlass13device_kernelIN5flash19enable_sm80_to_sm89INS1_16FlashAttnBwdSm80INS1_25CollectiveMainloopBwdSm80ILi2ELi2EN4cute5tupleIJNS5_1CILi128EEES8_NS7_ILi64EEEEEENS_6half_tEfNS_4arch4Sm80ELb1ELb0ELb1ELb1ELb1ELb0ELb0ELb0ELi2ELi4ELi4ELi4ELb0EEENS1_24CollectiveEpilogueBwdGQAISA_fSD_Li256ELb1ELb1EEENS1_25SingleTileBwdLPTSchedulerILb1ELi128ELb1EEEEEEEEEvNT_6ParamsE$_ZN4cute3eso3ESOILb1ELb0EJNS_6LayoutINS_5tupleIJNS3_IJNS3_IJNS_1CILi8EEENS4_ILi1EEEEEES6_EEENS3_IJNS3_IJS6_S6_EEENS4_ILi2EEEEEEEEENS3_IJNS3_IJNS3_IJS6_NS4_ILi0EEEEEESD_EEENS3_IJNS3_IJSD_SD_EEENS4_ILi64EEEEEEEEEEENS_10ViewEngineIPN7cutlass6half_tEEEEEC2ERKSK_RKSP_,@function
        .size           $_ZN7cutlass13device_kernelIN5flash19enable_sm80_to_sm89INS1_16FlashAttnBwdSm80INS1_25CollectiveMainloopBwdSm80ILi2ELi2EN4cute5tupleIJNS5_1CILi128EEES8_NS7_ILi64EEEEEENS_6half_tEfNS_4arch4Sm80ELb1ELb0ELb1ELb1ELb1ELb0ELb0ELb0ELi2ELi4ELi4ELi4ELb0EEENS1_24CollectiveEpilogueBwdGQAISA_fSD_Li256ELb1ELb1EEENS1_25SingleTileBwdLPTSchedulerILb1ELi128ELb1EEEEEEEEEvNT_6ParamsE$_ZN4cute3eso3ESOILb1ELb0EJNS_6LayoutINS_5tupleIJNS3_IJNS3_IJNS_1CILi8EEENS4_ILi1EEEEEES6_EEENS3_IJNS3_IJS6_S6_EEENS4_ILi2EEEEEEEEENS3_IJNS3_IJNS3_IJS6_NS4_ILi0EEEEEESD_EEENS3_IJNS3_IJSD_SD_EEENS4_ILi64EEEEEEEEEEENS_10ViewEngineIPN7cutlass6half_tEEEEEC2ERKSK_RKSP_,($_ZN7cutlass13device_kernelIN5flash19enable_sm80_to_sm89INS1_16FlashAttnBwdSm80INS1_25CollectiveMainloopBwdSm80ILi2ELi2EN4cute5tupleIJNS5_1CILi128EEES8_NS7_ILi64EEEEEENS_6half_tEfNS_4arch4Sm80ELb1ELb0ELb1ELb1ELb1ELb0ELb0ELb0ELi2ELi4ELi4ELi4ELb0EEENS1_24CollectiveEpilogueBwdGQAISA_fSD_Li256ELb1ELb1EEENS1_25SingleTileBwdLPTSchedulerILb1ELi128ELb1EEEEEEEEEvNT_6ParamsE$_ZN4cute3eso3ESOILb1ELb0EJNS_6LayoutINS_5tupleIJNS3_IJNS3_IJNS_1CILi8EEENS4_ILi1EEEEEES6_EEENS3_IJNS3_IJS6_S6_EEENS4_ILi2EEEEEEEEENS3_IJNS3_IJNS3_IJS6_NS4_ILi0EEEEEESD_EEENS3_IJNS3_IJSD_SD_EEENS4_ILi8192EEEEEEEEEEENS_10ViewEngineINS_8smem_ptrIPN7cutlass6half_tEEEEEEEC2ERKSK_RKSR_ - $_ZN7cutlass13device_kernelIN5flash19enable_sm80_to_sm89INS1_16FlashAttnBwdSm80INS1_25CollectiveMainloopBwdSm80ILi2ELi2EN4cute5tupleIJNS5_1CILi128EEES8_NS7_ILi64EEEEEENS_6half_tEfNS_4arch4Sm80ELb1ELb0ELb1ELb1ELb1ELb0ELb0ELb0ELi2ELi4ELi4ELi4ELb0EEENS1_24CollectiveEpilogueBwdGQAISA_fSD_Li256ELb1ELb1EEENS1_25SingleTileBwdLPTSchedulerILb1ELi128ELb1EEEEEEEEEvNT_6ParamsE$_ZN4cute3eso3ESOILb1ELb0EJNS_6LayoutINS_5tupleIJNS3_IJNS3_IJNS_1CILi8EEENS4_ILi1EEEEEES6_EEENS3_IJNS3_IJS6_S6_EEENS4_ILi2EEEEEEEEENS3_IJNS3_IJNS3_IJS6_NS4_ILi0EEEEEESD_EEENS3_IJNS3_IJSD_SD_EEENS4_ILi64EEEEEEEEEEENS_10ViewEngineIPN7cutlass6half_tEEEEEC2ERKSK_RKSP_)
$_ZN7cutlass13device_kernelIN5flash19enable_sm80_to_sm89INS1_16FlashAttnBwdSm80INS1_25CollectiveMainloopBwdSm80ILi2ELi2EN4cute5tupleIJNS5_1CILi128EEES8_NS7_ILi64EEEEEENS_6half_tEfNS_4arch4Sm80ELb1ELb0ELb1ELb1ELb1ELb0ELb0ELb0ELi2ELi4ELi4ELi4ELb0EEENS1_24CollectiveEpilogueBwdGQAISA_fSD_Li256ELb1ELb1EEENS1_25SingleTileBwdLPTSchedulerILb1ELi128ELb1EEEEEEEEEvNT_6ParamsE$_ZN4cute3eso3ESOILb1ELb0EJNS_6LayoutINS_5tupleIJNS3_IJNS3_IJNS_1CILi8EEENS4_ILi1EEEEEES6_EEENS3_IJNS3_IJS6_S6_EEENS4_ILi2EEEEEEEEENS3_IJNS3_IJNS3_IJS6_NS4_ILi0EEEEEESD_EEENS3_IJNS3_IJSD_SD_EEENS4_ILi64EEEEEEEEEEENS_10ViewEngineIPN7cutlass6half_tEEEEEC2ERKSK_RKSP_:
[----:B------:R-:W-:Y:S02]  /*7d30*/  IADD3 R6, R60, -c[0x0][0x20], RZ ;  /* 0x800008003c067a10 */ /* 0x000fe40007ffe0ff */
[----:B------:R-:W-:-:S03]  /*7d40*/  MOV R11, 0x0 ;  /* 0x00000000000b7802 */ /* 0x000fc60000000f00 */
[----:B------:R1:W-:Y:S01]  /*7d50*/  STL.64 [R6], R2 ;  /* 0x0000000206007387 */ /* 0x0003e20000100a00 */
[----:B------:R-:W-:Y:S05]  /*7d60*/  RET.REL.NODEC R10 `(_ZN7cutlass13device_kernelIN5flash19enable_sm80_to_sm89INS1_16FlashAttnBwdSm80INS1_25CollectiveMainloopBwdSm80ILi2ELi2EN4cute5tupleIJNS5_1CILi128EEES8_NS7_ILi64EEEEEENS_6half_tEfNS_4arch4Sm80ELb1ELb0ELb1ELb1ELb1ELb0ELb0ELb0ELi2ELi4ELi4ELi4ELb0EEENS1_24CollectiveEpilogueBwdGQAISA_fSD_Li256ELb1ELb1EEENS1_25SingleTileBwdLPTSchedulerILb1ELi128ELb1EEEEEEEEEvNT_6ParamsE) ;  /* 0xffff82900a007950 */ /* 0x000fea0003c3ffff */
        .type           $_ZN7cutlass13device_kernelIN5flash19enable_sm80_to_sm89INS1_16FlashAttnBwdSm80INS1_25CollectiveMainloopBwdSm80ILi2ELi2EN4cute5tupleIJNS5_1CILi128EEES8_NS7_ILi64EEEEEENS_6half_tEfNS_4arch4Sm80ELb1ELb0ELb1ELb1ELb1ELb0ELb0ELb0ELi2ELi4ELi4ELi4ELb0EEENS1_24CollectiveEpilogueBwdGQAISA_fSD_Li256ELb1ELb1EEENS1_25SingleTileBwdLPTSchedulerILb1ELi128ELb1EEEEEEEEEvNT_6ParamsE$_ZN4cute3eso3ESOILb1ELb0EJNS_6LayoutINS_5tupleIJNS3_IJNS3_IJNS_1CILi8EEENS4_ILi1EEEEEES6_EEENS3_IJNS3_IJS6_S6_EEENS4_ILi2EEEEEEEEENS3_IJNS3_IJNS3_IJS6_NS4_ILi0EEEEEESD_EEENS3_IJNS3_IJSD_SD_EEENS4_ILi8192EEEEEEEEEEENS_10ViewEngineINS_8smem_ptrIPN7cutlass6half_tEEEEEEEC2ERKSK_RKSR_,@function
        .size           $_ZN7cutlass13device_kernelIN5flash19enable_sm80_to_sm89INS1_16FlashAttnBwdSm80INS1_25CollectiveMainloopBwdSm80ILi2ELi2EN4cute5tupleIJNS5_1CILi128EEES8_NS7_ILi64EEEEEENS_6half_tEfNS_4arch4Sm80ELb1ELb0ELb1ELb1ELb1ELb0ELb0ELb0ELi2ELi4ELi4ELi4ELb0EEENS1_24CollectiveEpilogueBwdGQAISA_fSD_Li256ELb1ELb1EEENS1_25SingleTileBwdLPTSchedulerILb1ELi128ELb1EEEEEEEEEvNT_6ParamsE$_ZN4cute3eso3ESOILb1ELb0EJNS_6LayoutINS_5tupleIJNS3_IJNS3_IJNS_1CILi8EEENS4_ILi1EEEEEES6_EEENS3_IJNS3_IJS6_S6_EEENS4_ILi2EEEEEEEEENS3_IJNS3_IJNS3_IJS6_NS4_ILi0EEEEEESD_EEENS3_IJNS3_IJSD_SD_EEENS4_ILi8192EEEEEEEEEEENS_10ViewEngineINS_8smem_ptrIPN7cutlass6half_tEEEEEEEC2ERKSK_RKSR_,($_ZN7cutlass13device_kernelIN5flash19enable_sm80_to_sm89INS1_16FlashAttnBwdSm80INS1_25CollectiveMainloopBwdSm80ILi2ELi2EN4cute5tupleIJNS5_1CILi128EEES8_NS7_ILi64EEEEEENS_6half_tEfNS_4arch4Sm80ELb1ELb0ELb1ELb1ELb1ELb0ELb0ELb0ELi2ELi4ELi4ELi4ELb0EEENS1_24CollectiveEpilogueBwdGQAISA_fSD_Li256ELb1ELb1EEENS1_25SingleTileBwdLPTSchedulerILb1ELi128ELb1EEEEEEEEEvNT_6ParamsE$_ZN4cute3eso3ESOILb1ELb0EJNS_6LayoutINS_5tupleIJNS3_IJNS3_IJNS_1CILi8EEENS4_ILi1EEEEEES6_EEENS3_IJNS3_IJS6_S6_EEENS4_ILi2EEEEEEEEENS3_IJNS3_IJNS3_IJS6_NS4_ILi0EEEEEESD_EEENS3_IJNS3_IJSD_SD_EEES5_EEEEEEEENS_10ViewEngineIPN7cutlass6half_tEEEEEC2ERKSJ_RKSO_ - $_ZN7cutlass13device_kernelIN5flash19enable_sm80_to_sm89INS1_16FlashAttnBwdSm80INS1_25CollectiveMainloopBwdSm80ILi2ELi2EN4cute5tupleIJNS5_1CILi128EEES8_NS7_ILi64EEEEEENS_6half_tEfNS_4arch4Sm80ELb1ELb0ELb1ELb1ELb1ELb0ELb0ELb0ELi2ELi4ELi4ELi4ELb0EEENS1_24CollectiveEpilogueBwdGQAISA_fSD_Li256ELb1ELb1EEENS1_25SingleTileBwdLPTSchedulerILb1ELi128ELb1EEEEEEEEEvNT_6ParamsE$_ZN4cute3eso3ESOILb1ELb0EJNS_6LayoutINS_5tupleIJNS3_IJNS3_IJNS_1CILi8EEENS4_ILi1EEEEEES6_EEENS3_IJNS3_IJS6_S6_EEENS4_ILi2EEEEEEEEENS3_IJNS3_IJNS3_IJS6_NS4_ILi0EEEEEESD_EEENS3_IJNS3_IJSD_SD_EEENS4_ILi8192EEEEEEEEEEENS_10ViewEngineINS_8smem_ptrIPN7cutlass6half_tEEEEEEEC2ERKSK_RKSR_)
$_ZN7cutlass13device_kernelIN5flash19enable_sm80_to_sm89INS1_16FlashAttnBwdSm80INS1_25CollectiveMainloopBwdSm80ILi2ELi2EN4cute5tupleIJNS5_1CILi128EEES8_NS7_ILi64EEEEEENS_6half_tEfNS_4arch4Sm80ELb1ELb0ELb1ELb1ELb1ELb0ELb0ELb0ELi2ELi4ELi4ELi4ELb0EEENS1_24CollectiveEpilogueBwdGQAISA_fSD_Li256ELb1ELb1EEENS1_25SingleTileBwdLPTSchedulerILb1ELi128ELb1EEEEEEEEEvNT_6ParamsE$_ZN4cute3eso3ESOILb1ELb0EJNS_6LayoutINS_5tupleIJNS3_IJNS3_IJNS_1CILi8EEENS4_ILi1EEEEEES6_EEENS3_IJNS3_IJS6_S6_EEENS4_ILi2EEEEEEEEENS3_IJNS3_IJNS3_IJS6_NS4_ILi0EEEEEESD_EEENS3_IJNS3_IJSD_SD_EEENS4_ILi8192EEEEEEEEEEENS_10ViewEngineINS_8smem_ptrIPN7cutlass6half_tEEEEEEEC2ERKSK_RKSR_:
[----:B------:R-:W-:Y:S02]  /*7d70*/  IADD3 R2, R60, -c[0x0][0x20], RZ ;  /* 0x800008003c027a10 */ /* 0x000fe40007ffe0ff */
[----:B------:R-:W-:-:S03]  /*7d80*/  MOV R11, 0x0 ;  /* 0x00000000000b7802 */ /* 0x000fc60000000f00 */
[----:B------:R1:W-:Y:S01]  /*7d90*/  STL.64 [R2], R4 ;  /* 0x0000000402007387 */ /* 0x0003e20000100a00 */
[----:B------:R-:W-:Y:S05]  /*7da0*/  RET.REL.NODEC R10 `(_ZN7cutlass13device_kernelIN5flash19enable_sm80_to_sm89INS1_16FlashAttnBwdSm80INS1_25CollectiveMainloopBwdSm80ILi2ELi2EN4cute5tupleIJNS5_1CILi128EEES8_NS7_ILi64EEEEEENS_6half_tEfNS_4arch4Sm80ELb1ELb0ELb1ELb1ELb1ELb0ELb0ELb0ELi2ELi4ELi4ELi4ELb0EEENS1_24CollectiveEpilogueBwdGQAISA_fSD_Li256ELb1ELb1EEENS1_25SingleTileBwdLPTSchedulerILb1ELi128ELb1EEEEEEEEEvNT_6ParamsE) ;  /* 0xffff82500a007950 */ /* 0x000fea0003c3ffff */
        .type           $_ZN7cutlass13device_kernelIN5flash19enable_sm80_to_sm89INS1_16FlashAttnBwdSm80INS1_25CollectiveMainloopBwdSm80ILi2ELi2EN4cute5tupleIJNS5_1CILi128EEES8_NS7_ILi64EEEEEENS_6half_tEfNS_4arch4Sm80ELb1ELb0ELb1ELb1ELb1ELb0ELb0ELb0ELi2ELi4ELi4ELi4ELb0EEENS1_24CollectiveEpilogueBwdGQAISA_fSD_Li256ELb1ELb1EEENS1_25SingleTileBwdLPTSchedulerILb1ELi128ELb1EEEEEEEEEvNT_6ParamsE$_ZN4cute3eso3ESOILb1ELb0EJNS_6LayoutINS_5tupleIJNS3_IJNS3_IJNS_1CILi8EEENS4_ILi1EEEEEES6_EEENS3_IJNS3_IJS6_S6_EEENS4_ILi2EEEEEEEEENS3_IJNS3_IJNS3_IJS6_NS4_ILi0EEEEEESD_EEENS3_IJNS3_IJSD_SD_EEES5_EEEEEEEENS_10ViewEngineIPN7cutlass6half_tEEEEEC2ERKSJ_RKSO_,@function
        .size           $_ZN7cutlass13device_kernelIN5flash19enable_sm80_to_sm89INS1_16FlashAttnBwdSm80INS1_25CollectiveMainloopBwdSm80ILi2ELi2EN4cute5tupleIJNS5_1CILi128EEES8_NS7_ILi64EEEEEENS_6half_tEfNS_4arch4Sm80ELb1ELb0ELb1ELb1ELb1ELb0ELb0ELb0ELi2ELi4ELi4ELi4ELb0EEENS1_24CollectiveEpilogueBwdGQAISA_fSD_Li256ELb1ELb1EEENS1_25SingleTileBwdLPTSchedulerILb1ELi128ELb1EEEEEEEEEvNT_6ParamsE$_ZN4cute3eso3ESOILb1ELb0EJNS_6LayoutINS_5tupleIJNS3_IJNS3_IJNS_1CILi8EEENS4_ILi1EEEEEES6_EEENS3_IJNS3_IJS6_S6_EEENS4_ILi2EEEEEEEEENS3_IJNS3_IJNS3_IJS6_NS4_ILi0EEEEEESD_EEENS3_IJNS3_IJSD_SD_EEES5_EEEEEEEENS_10ViewEngineIPN7cutlass6half_tEEEEEC2ERKSJ_RKSO_,($_ZN7cutlass13device_kernelIN5flash19enable_sm80_to_sm89INS1_16FlashAttnBwdSm80INS1_25CollectiveMainloopBwdSm80ILi2ELi2EN4cute5tupleIJNS5_1CILi128EEES8_NS7_ILi64EEEEEENS_6half_tEfNS_4arch4Sm80ELb1ELb0ELb1ELb1ELb1ELb0ELb0ELb0ELi2ELi4ELi4ELi4ELb0EEENS1_24CollectiveEpilogueBwdGQAISA_fSD_Li256ELb1ELb1EEENS1_25SingleTileBwdLPTSchedulerILb1ELi128ELb1EEEEEEEEEvNT_6ParamsE$_ZN4cute3eso3ESOILb1ELb0EJNS_6LayoutINS_5tupleIJNS3_IJNS3_IJNS_1CILi8EEENS4_ILi1EEEEEES6_EEENS3_IJNS3_IJS6_S6_EEENS4_ILi4EEEEEEEEENS3_IJNS3_IJNS3_IJS6_NS4_ILi0EEEEEESD_EEENS3_IJNS3_IJSD_SD_EEENS4_ILi2048EEEEEEEEEEENS_10ViewEngineINS_8smem_ptrIPN7cutlass6half_tEEEEEEEC2ERKSK_RKSR_ - $_ZN7cutlass13device_kernelIN5flash19enable_sm80_to_sm89INS1_16FlashAttnBwdSm80INS1_25CollectiveMainloopBwdSm80ILi2ELi2EN4cute5tupleIJNS5_1CILi128EEES8_NS7_ILi64EEEEEENS_6half_tEfNS_4arch4Sm80ELb1ELb0ELb1ELb1ELb1ELb0ELb0ELb0ELi2ELi4ELi4ELi4ELb0EEENS1_24CollectiveEpilogueBwdGQAISA_fSD_Li256ELb1ELb1EEENS1_25SingleTileBwdLPTSchedulerILb1ELi128ELb1EEEEEEEEEvNT_6ParamsE$_ZN4cute3eso3ESOILb1ELb0EJNS_6LayoutINS_5tupleIJNS3_IJNS3_IJNS_1CILi8EEENS4_ILi1EEEEEES6_EEENS3_IJNS3_IJS6_S6_EEENS4_ILi2EEEEEEEEENS3_IJNS3_IJNS3_IJS6_NS4_ILi0EEEEEESD_EEENS3_IJNS3_IJSD_SD_EEES5_EEEEEEEENS_10ViewEngineIPN7cutlass6half_tEEEEEC2ERKSJ_RKSO_)
$_ZN7cutlass13device_kernelIN5flash19enable_sm80_to_sm89INS1_16FlashAttnBwdSm80INS1_25CollectiveMainloopBwdSm80ILi2ELi2EN4cute5tupleIJNS5_1CILi128EEES8_NS7_ILi64EEEEEENS_6half_tEfNS_4arch4Sm80ELb1ELb0ELb1ELb1ELb1ELb0ELb0ELb0ELi2ELi4ELi4ELi4ELb0EEENS1_24CollectiveEpilogueBwdGQAISA_fSD_Li256ELb1ELb1EEENS1_25SingleTileBwdLPTSchedulerILb1ELi128ELb1EEEEEEEEEvNT_6ParamsE$_ZN4cute3eso3ESOILb1ELb0EJNS_6LayoutINS_5tupleIJNS3_IJNS3_IJNS_1CILi8EEENS4_ILi1EEEEEES6_EEENS3_IJNS3_IJS6_S6_EEENS4_ILi2EEEEEEEEENS3_IJNS3_IJNS3_IJS6_NS4_ILi0EEEEEESD_EEENS3_IJNS3_IJSD_SD_EEES5_EEEEEEEENS_10ViewEngineIPN7cutlass6half_tEEEEEC2ERKSJ_RKSO_:
[----:B------:R-:W-:Y:S02]  /*7db0*/  IADD3 R38, R83, -c[0x0][0x20], RZ ;  /* 0x8000080053267a10 */ /* 0x000fe40007ffe0ff */
[----:B------:R-:W-:-:S03]  /*7dc0*/  MOV R47, 0x0 ;  /* 0x00000000002f7802 */ /* 0x000fc60000000f00 */
[----:B------:R1:W-:Y:S01]  /*7dd0*/  STL.64 [R38], R2 ;  /* 0x0000000226007387 */ /* 0x0003e20000100a00 */
[----:B------:R-:W-:Y:S05]  /*7de0*/  RET.REL.NODEC R46 `(_ZN7cutlass13device_kernelIN5flash19enable_sm80_to_sm89INS1_16FlashAttnBwdSm80INS1_25CollectiveMainloopBwdSm80ILi2ELi2EN4cute5tupleIJNS5_1CILi128EEES8_NS7_ILi64EEEEEENS_6half_tEfNS_4arch4Sm80ELb1ELb0ELb1ELb1ELb1ELb0ELb0ELb0ELi2ELi4ELi4ELi4ELb0EEENS1_24CollectiveEpilogueBwdGQAISA_fSD_Li256ELb1ELb1EEENS1_25SingleTileBwdLPTSchedulerILb1ELi128ELb1EEEEEEEEEvNT_6ParamsE) ;  /* 0xffff82102e007950 */ /* 0x000fea0003c3ffff */
        .type           $_ZN7cutlass13device_kernelIN5flash19enable_sm80_to_sm89INS1_16FlashAttnBwdSm80INS1_25CollectiveMainloopBwdSm80ILi2ELi2EN4cute5tupleIJNS5_1CILi128EEES8_NS7_ILi64EEEEEENS_6half_tEfNS_4arch4Sm80ELb1ELb0ELb1ELb1ELb1ELb0ELb0ELb0ELi2ELi4ELi4ELi4ELb0EEENS1_24CollectiveEpilogueBwdGQAISA_fSD_Li256ELb1ELb1EEENS1_25SingleTileBwdLPTSchedulerILb1ELi128ELb1EEEEEEEEEvNT_6ParamsE$_ZN4cute3eso3ESOILb1ELb0EJNS_6LayoutINS_5tupleIJNS3_IJNS3_IJNS_1CILi8EEENS4_ILi1EEEEEES6_EEENS3_IJNS3_IJS6_S6_EEENS4_ILi4EEEEEEEEENS3_IJNS3_IJNS3_IJS6_NS4_ILi0EEEEEESD_EEENS3_IJNS3_IJSD_SD_EEENS4_ILi2048EEEEEEEEEEENS_10ViewEngineINS_8smem_ptrIPN7cutlass6half_tEEEEEEEC2ERKSK_RKSR_,@function
        .size           $_ZN7cutlass13device_kernelIN5flash19enable_sm80_to_sm89INS1_16FlashAttnBwdSm80INS1_25CollectiveMainloopBwdSm80ILi2ELi2EN4cute5tupleIJNS5_1CILi128EEES8_NS7_ILi64EEEEEENS_6half_tEfNS_4arch4Sm80ELb1ELb0ELb1ELb1ELb1ELb0ELb0ELb0ELi2ELi4ELi4ELi4ELb0EEENS1_24CollectiveEpilogueBwdGQAISA_fSD_Li256ELb1ELb1EEENS1_25SingleTileBwdLPTSchedulerILb1ELi128ELb1EEEEEEEEEvNT_6ParamsE$_ZN4cute3eso3ESOILb1ELb0EJNS_6LayoutINS_5tupleIJNS3_IJNS3_IJNS_1CILi8EEENS4_ILi1EEEEEES6_EEENS3_IJNS3_IJS6_S6_EEENS4_ILi4EEEEEEEEENS3_IJNS3_IJNS3_IJS6_NS4_ILi0EEEEEESD_EEENS3_IJNS3_IJSD_SD_EEENS4_ILi2048EEEEEEEEEEENS_10ViewEngineINS_8smem_ptrIPN7cutlass6half_tEEEEEEEC2ERKSK_RKSR_,($_ZN7cutlass13device_kernelIN5flash19enable_sm80_to_sm89INS1_16FlashAttnBwdSm80INS1_25CollectiveMainloopBwdSm80ILi2ELi2EN4cute5tupleIJNS5_1CILi128EEES8_NS7_ILi64EEEEEENS_6half_tEfNS_4arch4Sm80ELb1ELb0ELb1ELb1ELb1ELb0ELb0ELb0ELi2ELi4ELi4ELi4ELb0EEENS1_24CollectiveEpilogueBwdGQAISA_fSD_Li256ELb1ELb1EEENS1_25SingleTileBwdLPTSchedulerILb1ELi128ELb1EEEEEEEEEvNT_6ParamsE$_ZN4cute3eso3ESOILb1ELb0EJNS_6LayoutINS_5tupleIJNS3_IJNS3_IJNS_1CILi8EEENS4_ILi1EEEEEES6_EEENS3_IJNS3_IJS6_S6_EEENS4_ILi4EEEEEEEEENS3_IJNS3_IJNS3_IJS6_NS4_ILi0EEEEEESD_EEENS3_IJNS3_IJSD_SD_EEES5_EEEEEEEENS_10ViewEngineIPN7cutlass6half_tEEEEEC2ERKSJ_RKSO_ - $_ZN7cutlass13device_kernelIN5flash19enable_sm80_to_sm89INS1_16FlashAttnBwdSm80INS1_25CollectiveMainloopBwdSm80ILi2ELi2EN4cute5tupleIJNS5_1CILi128EEES8_NS7_ILi64EEEEEENS_6half_tEfNS_4arch4Sm80ELb1ELb0ELb1ELb1ELb1ELb0ELb0ELb0ELi2ELi4ELi4ELi4ELb0EEENS1_24CollectiveEpilogueBwdGQAISA_fSD_Li256ELb1ELb1EEENS1_25SingleTileBwdLPTSchedulerILb1ELi128ELb1EEEEEEEEEvNT_6ParamsE$_ZN4cute3eso3ESOILb1ELb0EJNS_6LayoutINS_5tupleIJNS3_IJNS3_IJNS_1CILi8EEENS4_ILi1EEEEEES6_EEENS3_IJNS3_IJS6_S6_EEENS4_ILi4EEEEEEEEENS3_IJNS3_IJNS3_IJS6_NS4_ILi0EEEEEESD_EEENS3_IJNS3_IJSD_SD_EEENS4_ILi2048EEEEEEEEEEENS_10ViewEngineINS_8smem_ptrIPN7cutlass6half_tEEEEEEEC2ERKSK_RKSR_)
$_ZN7cutlass13device_kernelIN5flash19enable_sm80_to_sm89INS1_16FlashAttnBwdSm80INS1_25CollectiveMainloopBwdSm80ILi2ELi2EN4cute5tupleIJNS5_1CILi128EEES8_NS7_ILi64EEEEEENS_6half_tEfNS_4arch4Sm80ELb1ELb0ELb1ELb1ELb1ELb0ELb0ELb0ELi2ELi4ELi4ELi4ELb0EEENS1_24CollectiveEpilogueBwdGQAISA_fSD_Li256ELb1ELb1EEENS1_25SingleTileBwdLPTSchedulerILb1ELi128ELb1EEEEEEEEEvNT_6ParamsE$_ZN4cute3eso3ESOILb1ELb0EJNS_6LayoutINS_5tupleIJNS3_IJNS3_IJNS_1CILi8EEENS4_ILi1EEEEEES6_EEENS3_IJNS3_IJS6_S6_EEENS4_ILi4EEEEEEEEENS3_IJNS3_IJNS3_IJS6_NS4_ILi0EEEEEESD_EEENS3_IJNS3_IJSD_SD_EEENS4_ILi2048EEEEEEEEEEENS_10ViewEngineINS_8smem_ptrIPN7cutlass6half_tEEEEEEEC2ERKSK_RKSR_:
[----:B------:R-:W-:Y:S01]  /*7df0*/  IADD3 R3, R60, -c[0x0][0x20], RZ ;  /* 0x800008003c037a10 */ /* 0x000fe20007ffe0ff */
[----:B------:R-:W-:Y:S01]  /*7e00*/  IMAD.MOV.U32 R16, RZ, RZ, R2 ;  /* 0x000000ffff107224 */ /* 0x000fe200078e0002 */
[----:B------:R-:W-:Y:S01]  /*7e10*/  MOV R17, R15 ;  /* 0x0000000f00117202 */ /* 0x000fe20000000f00 */
[----:B------:R-:W-:-:S04]  /*7e20*/  IMAD.MOV.U32 R15, RZ, RZ, 0x0 ;  /* 0x00000000ff0f7424 */ /* 0x000fc800078e00ff */
[----:B------:R1:W-:Y:S01]  /*7e30*/  STL.64 [R3], R16 ;  /* 0x0000001003007387 */ /* 0x0003e20000100a00 */
[----:B------:R-:W-:Y:S05]  /*7e40*/  RET.REL.NODEC R14 `(_ZN7cutlass13device_kernelIN5flash19enable_sm80_to_sm89INS1_16FlashAttnBwdSm80INS1_25CollectiveMainloopBwdSm80ILi2ELi2EN4cute5tupleIJNS5_1CILi128EEES8_NS7_ILi64EEEEEENS_6half_tEfNS_4arch4Sm80ELb1ELb0ELb1ELb1ELb1ELb0ELb0ELb0ELi2ELi4ELi4ELi4ELb0EEENS1_24CollectiveEpilogueBwdGQAISA_fSD_Li256ELb1ELb1EEENS1_25SingleTileBwdLPTSchedulerILb1ELi128ELb1EEEEEEEEEvNT_6ParamsE) ;  /* 0xffff81b00e007950 */ /* 0x000fea0003c3ffff */
        .type           $_ZN7cutlass13device_kernelIN5flash19enable_sm80_to_sm89INS1_16FlashAttnBwdSm80INS1_25CollectiveMainloopBwdSm80ILi2ELi2EN4cute5tupleIJNS5_1CILi128EEES8_NS7_ILi64EEEEEENS_6half_tEfNS_4arch4Sm80ELb1ELb0ELb1ELb1ELb1ELb0ELb0ELb0ELi2ELi4ELi4ELi4ELb0EEENS1_24CollectiveEpilogueBwdGQAISA_fSD_Li256ELb1ELb1EEENS1_25SingleTileBwdLPTSchedulerILb1ELi128ELb1EEEEEEEEEvNT_6ParamsE$_ZN4cute3eso3ESOILb1ELb0EJNS_6LayoutINS_5tupleIJNS3_IJNS3_IJNS_1CILi8EEENS4_ILi1EEEEEES6_EEENS3_IJNS3_IJS6_S6_EEENS4_ILi4EEEEEEEEENS3_IJNS3_IJNS3_IJS6_NS4_ILi0EEEEEESD_EEENS3_IJNS3_IJSD_SD_EEES5_EEEEEEEENS_10ViewEngineIPN7cutlass6half_tEEEEEC2ERKSJ_RKSO_,@function
        .size           $_ZN7cutlass13device_kernelIN5flash19enable_sm80_to_sm89INS1_16FlashAttnBwdSm80INS1_25CollectiveMainloopBwdSm80ILi2ELi2EN4cute5tupleIJNS5_1CILi128EEES8_NS7_ILi64EEEEEENS_6half_tEfNS_4arch4Sm80ELb1ELb0ELb1ELb1ELb1ELb0ELb0ELb0ELi2ELi4ELi4ELi4ELb0EEENS1_24CollectiveEpilogueBwdGQAISA_fSD_Li256ELb1ELb1EEENS1_25SingleTileBwdLPTSchedulerILb1ELi128ELb1EEEEEEEEEvNT_6ParamsE$_ZN4cute3eso3ESOILb1ELb0EJNS_6LayoutINS_5tupleIJNS3_IJNS3_IJNS_1CILi8EEENS4_ILi1EEEEEES6_EEENS3_IJNS3_IJS6_S6_EEENS4_ILi4EEEEEEEEENS3_IJNS3_IJNS3_IJS6_NS4_ILi0EEEEEESD_EEENS3_IJNS3_IJSD_SD_EEES5_EEEEEEEENS_10ViewEngineIPN7cutlass6half_tEEEEEC2ERKSJ_RKSO_,($_ZN7cutlass13device_kernelIN5flash19enable_sm80_to_sm89INS1_16FlashAttnBwdSm80INS1_25CollectiveMainloopBwdSm80ILi2ELi2EN4cute5tupleIJNS5_1CILi128EEES8_NS7_ILi64EEEEEENS_6half_tEfNS_4arch4Sm80ELb1ELb0ELb1ELb1ELb1ELb0ELb0ELb0ELi2ELi4ELi4ELi4ELb0EEENS1_24CollectiveEpilogueBwdGQAISA_fSD_Li256ELb1ELb1EEENS1_25SingleTileBwdLPTSchedulerILb1ELi128ELb1EEEEEEEEEvNT_6ParamsE$_ZN4cute3eso3ESOILb1ELb0EJNS_6LayoutINS_5tupleIJNS3_IJNS_1CILi1EEENS3_IJNS4_ILi2EEES6_EEEEEES6_NS4_ILi4EEEEEENS3_IJNS3_IJNS4_ILi0EEENS3_IJS5_S9_EEEEEES6_NS4_ILi8EEEEEEEENS_10ViewEngineIPjEEEEC2ERKSG_RKSJ_ - $_ZN7cutlass13device_kernelIN5flash19enable_sm80_to_sm89INS1_16FlashAttnBwdSm80INS1_25CollectiveMainloopBwdSm80ILi2ELi2EN4cute5tupleIJNS5_1CILi128EEES8_NS7_ILi64EEEEEENS_6half_tEfNS_4arch4Sm80ELb1ELb0ELb1ELb1ELb1ELb0ELb0ELb0ELi2ELi4ELi4ELi4ELb0EEENS1_24CollectiveEpilogueBwdGQAISA_fSD_Li256ELb1ELb1EEENS1_25SingleTileBwdLPTSchedulerILb1ELi128ELb1EEEEEEEEEvNT_6ParamsE$_ZN4cute3eso3ESOILb1ELb0EJNS_6LayoutINS_5tupleIJNS3_IJNS3_IJNS_1CILi8EEENS4_ILi1EEEEEES6_EEENS3_IJNS3_IJS6_S6_EEENS4_ILi4EEEEEEEEENS3_IJNS3_IJNS3_IJS6_NS4_ILi0EEEEEESD_EEENS3_IJNS3_IJSD_SD_EEES5_EEEEEEEENS_10ViewEngineIPN7cutlass6half_tEEEEEC2ERKSJ_RKSO_)
$_ZN7cutlass13device_kernelIN5flash19enable_sm80_to_sm89INS1_16FlashAttnBwdSm80INS1_25CollectiveMainloopBwdSm80ILi2ELi2EN4cute5tupleIJNS5_1CILi128EEES8_NS7_ILi64EEEEEENS_6half_tEfNS_4arch4Sm80ELb1ELb0ELb1ELb1ELb1ELb0ELb0ELb0ELi2ELi4ELi4ELi4ELb0EEENS1_24CollectiveEpilogueBwdGQAISA_fSD_Li256ELb1ELb1EEENS1_25SingleTileBwdLPTSchedulerILb1ELi128ELb1EEEEEEEEEvNT_6ParamsE$_ZN4cute3eso3ESOILb1ELb0EJNS_6LayoutINS_5tupleIJNS3_IJNS3_IJNS_1CILi8EEENS4_ILi1EEEEEES6_EEENS3_IJNS3_IJS6_S6_EEENS4_ILi4EEEEEEEEENS3_IJNS3_IJNS3_IJS6_NS4_ILi0EEEEEESD_EEENS3_IJNS3_IJSD_SD_EEES5_EEEEEEEENS_10ViewEngineIPN7cutlass6half_tEEEEEC2ERKSJ_RKSO_:
[----:B------:R-:W-:Y:S02]  /*7e50*/  IADD3 R12, R60, -c[0x0][0x20], RZ ;  /* 0x800008003c0c7a10 */ /* 0x000fe40007ffe0ff */
[----:B------:R-:W-:-:S03]  /*7e60*/  MOV R15, 0x0 ;  /* 0x00000000000f7802 */ /* 0x000fc60000000f00 */
[----:B------:R1:W-:Y:S01]  /*7e70*/  STL.64 [R12], R2 ;  /* 0x000000020c007387 */ /* 0x0003e20000100a00 */
[----:B------:R-:W-:Y:S05]  /*7e80*/  RET.REL.NODEC R14 `(_ZN7cutlass13device_kernelIN5flash19enable_sm80_to_sm89INS1_16FlashAttnBwdSm80INS1_25CollectiveMainloopBwdSm80ILi2ELi2EN4cute5tupleIJNS5_1CILi128EEES8_NS7_ILi64EEEEEENS_6half_tEfNS_4arch4Sm80ELb1ELb0ELb1ELb1ELb1ELb0ELb0ELb0ELi2ELi4ELi4ELi4ELb0EEENS1_24CollectiveEpilogueBwdGQAISA_fSD_Li256ELb1ELb1EEENS1_25SingleTileBwdLPTSchedulerILb1ELi128ELb1EEEEEEEEEvNT_6ParamsE) ;  /* 0xffff81700e007950 */ /* 0x000fea0003c3ffff */
        .type           $_ZN7cutlass13device_kernelIN5flash19enable_sm80_to_sm89INS1_16FlashAttnBwdSm80INS1_25CollectiveMainloopBwdSm80ILi2ELi2EN4cute5tupleIJNS5_1CILi128EEES8_NS7_ILi64EEEEEENS_6half_tEfNS_4arch4Sm80ELb1ELb0ELb1ELb1ELb1ELb0ELb0ELb0ELi2ELi4ELi4ELi4ELb0EEENS1_24CollectiveEpilogueBwdGQAISA_fSD_Li256ELb1ELb1EEENS1_25SingleTileBwdLPTSchedulerILb1ELi128ELb1EEEEEEEEEvNT_6ParamsE$_ZN4cute3eso3ESOILb1ELb0EJNS_6LayoutINS_5tupleIJNS3_IJNS_1CILi1EEENS3_IJNS4_ILi2EEES6_EEEEEES6_NS4_ILi4EEEEEENS3_IJNS3_IJNS4_ILi0EEENS3_IJS5_S9_EEEEEES6_NS4_ILi8EEEEEEEENS_10ViewEngineIPjEEEEC2ERKSG_RKSJ_,@function
        .size           $_ZN7cutlass13device_kernelIN5flash19enable_sm80_to_sm89INS1_16FlashAttnBwdSm80INS1_25CollectiveMainloopBwdSm80ILi2ELi2EN4cute5tupleIJNS5_1CILi128EEES8_NS7_ILi64EEEEEENS_6half_tEfNS_4arch4Sm80ELb1ELb0ELb1ELb1ELb1ELb0ELb0ELb0ELi2ELi4ELi4ELi4ELb0EEENS1_24CollectiveEpilogueBwdGQAISA_fSD_Li256ELb1ELb1EEENS1_25SingleTileBwdLPTSchedulerILb1ELi128ELb1EEEEEEEEEvNT_6ParamsE$_ZN4cute3eso3ESOILb1ELb0EJNS_6LayoutINS_5tupleIJNS3_IJNS_1CILi1EEENS3_IJNS4_ILi2EEES6_EEEEEES6_NS4_ILi4EEEEEENS3_IJNS3_IJNS4_ILi0EEENS3_IJS5_S9_EEEEEES6_NS4_ILi8EEEEEEEENS_10ViewEngineIPjEEEEC2ERKSG_RKSJ_,($_ZN7cutlass13device_kernelIN5flash19enable_sm80_to_sm89INS1_16FlashAttnBwdSm80INS1_25CollectiveMainloopBwdSm80ILi2ELi2EN4cute5tupleIJNS5_1CILi128EEES8_NS7_ILi64EEEEEENS_6half_tEfNS_4arch4Sm80ELb1ELb0ELb1ELb1ELb1ELb0ELb0ELb0ELi2ELi4ELi4ELi4ELb0EEENS1_24CollectiveEpilogueBwdGQAISA_fSD_Li256ELb1ELb1EEENS1_25SingleTileBwdLPTSchedulerILb1ELi128ELb1EEEEEEEEEvNT_6ParamsE$_ZN4cute3eso3ESOILb1ELb0EJNS_6LayoutINS_5tupleIJNS3_IJNS_1CILi1EEENS3_IJNS4_ILi4EEENS4_ILi2EEEEEEEEES7_S6_EEENS3_IJNS3_IJNS4_ILi0EEENS3_IJS5_NS4_ILi8EEEEEEEEES6_NS4_ILi16EEEEEEEENS_10ViewEngineIPN7cutlass6half_tEEEEEC2ERKSH_RKSM_ - $_ZN7cutlass13device_kernelIN5flash19enable_sm80_to_sm89INS1_16FlashAttnBwdSm80INS1_25CollectiveMainloopBwdSm80ILi2ELi2EN4cute5tupleIJNS5_1CILi128EEES8_NS7_ILi64EEEEEENS_6half_tEfNS_4arch4Sm80ELb1ELb0ELb1ELb1ELb1ELb0ELb0ELb0ELi2ELi4ELi4ELi4ELb0EEENS1_24CollectiveEpilogueBwdGQAISA_fSD_Li256ELb1ELb1EEENS1_25SingleTileBwdLPTSchedulerILb1ELi128ELb1EEEEEEEEEvNT_6ParamsE$_ZN4cute3eso3ESOILb1ELb0EJNS_6LayoutINS_5tupleIJNS3_IJNS_1CILi1EEENS3_IJNS4_ILi2EEES6_EEEEEES6_NS4_ILi4EEEEEENS3_IJNS3_IJNS4_ILi0EEENS3_IJS5_S9_EEEEEES6_NS4_ILi8EEEEEEEENS_10ViewEngineIPjEEEEC2ERKSG_RKSJ_)
$_ZN7cutlass13device_kernelIN5flash19enable_sm80_to_sm89INS1_16FlashAttnBwdSm80INS1_25CollectiveMainloopBwdSm80ILi2ELi2EN4cute5tupleIJNS5_1CILi128EEES8_NS7_ILi64EEEEEENS_6half_tEfNS_4arch4Sm80ELb1ELb0ELb1ELb1ELb1ELb0ELb0ELb0ELi2ELi4ELi4ELi4ELb0EEENS1_24CollectiveEpilogueBwdGQAISA_fSD_Li256ELb1ELb1EEENS1_25SingleTileBwdLPTSchedulerILb1ELi128ELb1EEEEEEEEEvNT_6ParamsE$_ZN4cute3eso3ESOILb1ELb0EJNS_6LayoutINS_5tupleIJNS3_IJNS_1CILi1EEENS3_IJNS4_ILi2EEES6_EEEEEES6_NS4_ILi4EEEEEENS3_IJNS3_IJNS4_ILi0EEENS3_IJS5_S9_EEEEEES6_NS4_ILi8EEEEEEEENS_10ViewEngineIPjEEEEC2ERKSG_RKSJ_:
[----:B------:R-:W-:Y:S01]  /*7e90*/  IADD3 R5, R70, -c[0x0][0x20], RZ ;  /* 0x8000080046057a10 */ /* 0x000fe20007ffe0ff */
[----:B------:R-:W-:Y:S01]  /*7ea0*/  IMAD.MOV.U32 R14, RZ, RZ, R6 ;  /* 0x000000ffff0e7224 */ /* 0x000fe200078e0006 */
[----:B------:R-:W-:-:S03]  /*7eb0*/  MOV R15, 0x0 ;  /* 0x00000000000f7802 */ /* 0x000fc60000000f00 */
[----:B------:R1:W-:Y:S01]  /*7ec0*/  STL.64 [R5], R2 ;  /* 0x0000000205007387 */ /* 0x0003e20000100a00 */
[----:B------:R-:W-:Y:S05]  /*7ed0*/  RET.REL.NODEC R14 `(_ZN7cutlass13device_kernelIN5flash19enable_sm80_to_sm89INS1_16FlashAttnBwdSm80INS1_25CollectiveMainloopBwdSm80ILi2ELi2EN4cute5tupleIJNS5_1CILi128EEES8_NS7_ILi64EEEEEENS_6half_tEfNS_4arch4Sm80ELb1ELb0ELb1ELb1ELb1ELb0ELb0ELb0ELi2ELi4ELi4ELi4ELb0EEENS1_24CollectiveEpilogueBwdGQAISA_fSD_Li256ELb1ELb1EEENS1_25SingleTileBwdLPTSchedulerILb1ELi128ELb1EEEEEEEEEvNT_6ParamsE) ;  /* 0xffff81200e007950 */ /* 0x000fea0003c3ffff */
        .type           $_ZN7cutlass13device_kernelIN5flash19enable_sm80_to_sm89INS1_16FlashAttnBwdSm80INS1_25CollectiveMainloopBwdSm80ILi2ELi2EN4cute5tupleIJNS5_1CILi128EEES8_NS7_ILi64EEEEEENS_6half_tEfNS_4arch4Sm80ELb1ELb0ELb1ELb1ELb1ELb0ELb0ELb0ELi2ELi4ELi4ELi4ELb0EEENS1_24CollectiveEpilogueBwdGQAISA_fSD_Li256ELb1ELb1EEENS1_25SingleTileBwdLPTSchedulerILb1ELi128ELb1EEEEEEEEEvNT_6ParamsE$_ZN4cute3eso3ESOILb1ELb0EJNS_6LayoutINS_5tupleIJNS3_IJNS_1CILi1EEENS3_IJNS4_ILi4EEENS4_ILi2EEEEEEEEES7_S6_EEENS3_IJNS3_IJNS4_ILi0EEENS3_IJS5_NS4_ILi8EEEEEEEEES6_NS4_ILi16EEEEEEEENS_10ViewEngineIPN7cutlass6half_tEEEEEC2ERKSH_RKSM_,@function
        .size           $_ZN7cutlass13device_kernelIN5flash19enable_sm80_to_sm89INS1_16FlashAttnBwdSm80INS1_25CollectiveMainloopBwdSm80ILi2ELi2EN4cute5tupleIJNS5_1CILi128EEES8_NS7_ILi64EEEEEENS_6half_tEfNS_4arch4Sm80ELb1ELb0ELb1ELb1ELb1ELb0ELb0ELb0ELi2ELi4ELi4ELi4ELb0EEENS1_24CollectiveEpilogueBwdGQAISA_fSD_Li256ELb1ELb1EEENS1_25SingleTileBwdLPTSchedulerILb1ELi128ELb1EEEEEEEEEvNT_6ParamsE$_ZN4cute3eso3ESOILb1ELb0EJNS_6LayoutINS_5tupleIJNS3_IJNS_1CILi1EEENS3_IJNS4_ILi4EEENS4_ILi2EEEEEEEEES7_S6_EEENS3_IJNS3_IJNS4_ILi0EEENS3_IJS5_NS4_ILi8EEEEEEEEES6_NS4_ILi16EEEEEEEENS_10ViewEngineIPN7cutlass6half_tEEEEEC2ERKSH_RKSM_,($_ZN7cutlass13device_kernelIN5flash19enable_sm80_to_sm89INS1_16FlashAttnBwdSm80INS1_25CollectiveMainloopBwdSm80ILi2ELi2EN4cute5tupleIJNS5_1CILi128EEES8_NS7_ILi64EEEEEENS_6half_tEfNS_4arch4Sm80ELb1ELb0ELb1ELb1ELb1ELb0ELb0ELb0ELi2ELi4ELi4ELi4ELb0EEENS1_24CollectiveEpilogueBwdGQAISA_fSD_Li256ELb1ELb1EEENS1_25SingleTileBwdLPTSchedulerILb1ELi128ELb1EEEEEEEEEvNT_6ParamsE$_ZN4cute3eso3ESOILb1ELb0EJNS_6LayoutINS_5tupleIJNS3_IJNS_1CILi1EEENS4_ILi2EEEEEEEEENS3_IJNS3_IJS5_S5_EEEEEEEENS_10ViewEngineIPjEEEEC2ERKSB_RKSE_ - $_ZN7cutlass13device_kernelIN5flash19enable_sm80_to_sm89INS1_16FlashAttnBwdSm80INS1_25CollectiveMainloopBwdSm80ILi2ELi2EN4cute5tupleIJNS5_1CILi128EEES8_NS7_ILi64EEEEEENS_6half_tEfNS_4arch4Sm80ELb1ELb0ELb1ELb1ELb1ELb0ELb0ELb0ELi2ELi4ELi4ELi4ELb0EEENS1_24CollectiveEpilogueBwdGQAISA_fSD_Li256ELb1ELb1EEENS1_25SingleTileBwdLPTSchedulerILb1ELi128ELb1EEEEEEEEEvNT_6ParamsE$_ZN4cute3eso3ESOILb1ELb0EJNS_6LayoutINS_5tupleIJNS3_IJNS_1CILi1EEENS3_IJNS4_ILi4EEENS4_ILi2EEEEEEEEES7_S6_EEENS3_IJNS3_IJNS4_ILi0EEENS3_IJS5_NS4_ILi8EEEEEEEEES6_NS4_ILi16EEEEEEEENS_10ViewEngineIPN7cutlass6half_tEEEEEC2ERKSH_RKSM_)
$_ZN7cutlass13device_kernelIN5flash19enable_sm80_to_sm89INS1_16FlashAttnBwdSm80INS1_25CollectiveMainloopBwdSm80ILi2ELi2EN4cute5tupleIJNS5_1CILi128EEES8_NS7_ILi64EEEEEENS_6half_tEfNS_4arch4Sm80ELb1ELb0ELb1ELb1ELb1ELb0ELb0ELb0ELi2ELi4ELi4ELi4ELb0EEENS1_24CollectiveEpilogueBwdGQAISA_fSD_Li256ELb1ELb1EEENS1_25SingleTileBwdLPTSchedulerILb1ELi128ELb1EEEEEEEEEvNT_6ParamsE$_ZN4cute3eso3ESOILb1ELb0EJNS_6LayoutINS_5tupleIJNS3_IJNS_1CILi1EEENS3_IJNS4_ILi4EEENS4_ILi2EEEEEEEEES7_S6_EEENS3_IJNS3_IJNS4_ILi0EEENS3_IJS5_NS4_ILi8EEEEEEEEES6_NS4_ILi16EEEEEEEENS_10ViewEngineIPN7cutlass6half_tEEEEEC2ERKSH_RKSM_:
[----:B------:R-:W-:Y:S01]  /*7ee0*/  IADD3 R3, R70, -c[0x0][0x20], RZ ;  /* 0x8000080046037a10 */ /* 0x000fe20007ffe0ff */
[----:B------:R-:W-:Y:S01]  /*7ef0*/  IMAD.MOV.U32 R14, RZ, RZ, R2 ;  /* 0x000000ffff0e7224 */ /* 0x000fe200078e0002 */
[----:B------:R-:W-:Y:S01]  /*7f00*/  MOV R16, R6 ;  /* 0x0000000600107202 */ /* 0x000fe20000000f00 */
[----:B------:R-:W-:Y:S01]  /*7f10*/  IMAD.MOV.U32 R15, RZ, RZ, R5 ;  /* 0x000000ffff0f7224 */ /* 0x000fe200078e0005 */
[----:B------:R-:W-:-:S04]  /*7f20*/  MOV R17, 0x0 ;  /* 0x0000000000117802 */ /* 0x000fc80000000f00 */
[----:B------:R1:W-:Y:S01]  /*7f30*/  STL.64 [R3], R14 ;  /* 0x0000000e03007387 */ /* 0x0003e20000100a00 */
[----:B------:R-:W-:Y:S05]  /*7f40*/  RET.REL.NODEC R16 `(_ZN7cutlass13device_kernelIN5flash19enable_sm80_to_sm89INS1_16FlashAttnBwdSm80INS1_25CollectiveMainloopBwdSm80ILi2ELi2EN4cute5tupleIJNS5_1CILi128EEES8_NS7_ILi64EEEEEENS_6half_tEfNS_4arch4Sm80ELb1ELb0ELb1ELb1ELb1ELb0ELb0ELb0ELi2ELi4ELi4ELi4ELb0EEENS1_24CollectiveEpilogueBwdGQAISA_fSD_Li256ELb1ELb1EEENS1_25SingleTileBwdLPTSchedulerILb1ELi128ELb1EEEEEEEEEvNT_6ParamsE) ;  /* 0xffff80b010007950 */ /* 0x000fea0003c3ffff */
        .type           $_ZN7cutlass13device_kernelIN5flash19enable_sm80_to_sm89INS1_16FlashAttnBwdSm80INS1_25CollectiveMainloopBwdSm80ILi2ELi2EN4cute5tupleIJNS5_1CILi128EEES8_NS7_ILi64EEEEEENS_6half_tEfNS_4arch4Sm80ELb1ELb0ELb1ELb1ELb1ELb0ELb0ELb0ELi2ELi4ELi4ELi4ELb0EEENS1_24CollectiveEpilogueBwdGQAISA_fSD_Li256ELb1ELb1EEENS1_25SingleTileBwdLPTSchedulerILb1ELi128ELb1EEEEEEEEEvNT_6ParamsE$_ZN4cute3eso3ESOILb1ELb0EJNS_6LayoutINS_5tupleIJNS3_IJNS_1CILi1EEENS4_ILi2EEEEEEEEENS3_IJNS3_IJS5_S5_EEEEEEEENS_10ViewEngineIPjEEEEC2ERKSB_RKSE_,@function
        .size           $_ZN7cutlass13device_kernelIN5flash19enable_sm80_to_sm89INS1_16FlashAttnBwdSm80INS1_25CollectiveMainloopBwdSm80ILi2ELi2EN4cute5tupleIJNS5_1CILi128EEES8_NS7_ILi64EEEEEENS_6half_tEfNS_4arch4Sm80ELb1ELb0ELb1ELb1ELb1ELb0ELb0ELb0ELi2ELi4ELi4ELi4ELb0EEENS1_24CollectiveEpilogueBwdGQAISA_fSD_Li256ELb1ELb1EEENS1_25SingleTileBwdLPTSchedulerILb1ELi128ELb1EEEEEEEEEvNT_6ParamsE$_ZN4cute3eso3ESOILb1ELb0EJNS_6LayoutINS_5tupleIJNS3_IJNS_1CILi1EEENS4_ILi2EEEEEEEEENS3_IJNS3_IJS5_S5_EEEEEEEENS_10ViewEngineIPjEEEEC2ERKSB_RKSE_,($_ZN7cutlass13device_kernelIN5flash19enable_sm80_to_sm89INS1_16FlashAttnBwdSm80INS1_25CollectiveMainloopBwdSm80ILi2ELi2EN4cute5tupleIJNS5_1CILi128EEES8_NS7_ILi64EEEEEENS_6half_tEfNS_4arch4Sm80ELb1ELb0ELb1ELb1ELb1ELb0ELb0ELb0ELi2ELi4ELi4ELi4ELb0EEENS1_24CollectiveEpilogueBwdGQAISA_fSD_Li256ELb1ELb1EEENS1_25SingleTileBwdLPTSchedulerILb1ELi128ELb1EEEEEEEEEvNT_6ParamsE$_ZN4cute3eso3ESOILb1ELb0EJNS_6LayoutINS_5tupleIJNS3_IJNS_1CILi1EEENS4_ILi2EEEEEES6_NS4_ILi8EEEEEENS3_IJNS3_IJS5_S5_EEES6_NS4_ILi4EEEEEEEENS_10ViewEngineIPKN7cutlass5ArrayIfLi2ELb1EEEEEEEC2ERKSD_RKSK_ - $_ZN7cutlass13device_kernelIN5flash19enable_sm80_to_sm89INS1_16FlashAttnBwdSm80INS1_25CollectiveMainloopBwdSm80ILi2ELi2EN4cute5tupleIJNS5_1CILi128EEES8_NS7_ILi64EEEEEENS_6half_tEfNS_4arch4Sm80ELb1ELb0ELb1ELb1ELb1ELb0ELb0ELb0ELi2ELi4ELi4ELi4ELb0EEENS1_24CollectiveEpilogueBwdGQAISA_fSD_Li256ELb1ELb1EEENS1_25SingleTileBwdLPTSchedulerILb1ELi128ELb1EEEEEEEEEvNT_6ParamsE$_ZN4cute3eso3ESOILb1ELb0EJNS_6LayoutINS_5tupleIJNS3_IJNS_1CILi1EEENS4_ILi2EEEEEEEEENS3_IJNS3_IJS5_S5_EEEEEEEENS_10ViewEngineIPjEEEEC2ERKSB_RKSE_)
$_ZN7cutlass13device_kernelIN5flash19enable_sm80_to_sm89INS1_16FlashAttnBwdSm80INS1_25CollectiveMainloopBwdSm80ILi2ELi2EN4cute5tupleIJNS5_1CILi128EEES8_NS7_ILi64EEEEEENS_6half_tEfNS_4arch4Sm80ELb1ELb0ELb1ELb1ELb1ELb0ELb0ELb0ELi2ELi4ELi4ELi4ELb0EEENS1_24CollectiveEpilogueBwdGQAISA_fSD_Li256ELb1ELb1EEENS1_25SingleTileBwdLPTSchedulerILb1ELi128ELb1EEEEEEEEEvNT_6ParamsE$_ZN4cute3eso3ESOILb1ELb0EJNS_6LayoutINS_5tupleIJNS3_IJNS_1CILi1EEENS4_ILi2EEEEEEEEENS3_IJNS3_IJS5_S5_EEEEEEEENS_10ViewEngineIPjEEEEC2ERKSB_RKSE_:
[----:B------:R-:W-:Y:S01]  /*7f50*/  IADD3 R2, R60, -c[0x0][0x20], RZ ;  /* 0x800008003c027a10 */ /* 0x000fe20007ffe0ff */
[----:B------:R-:W-:Y:S01]  /*7f60*/  IMAD.MOV.U32 R11, RZ, RZ, R3 ;  /* 0x000000ffff0b7224 */ /* 0x000fe200078e0003 */
[----:B------:R-:W-:-:S04]  /*7f70*/  MOV R5, 0x0 ;  /* 0x0000000000057802 */ /* 0x000fc80000000f00 */
[----:B------:R1:W-:Y:S01]  /*7f80*/  STL.64 [R2], R10 ;  /* 0x0000000a02007387 */ /* 0x0003e20000100a00 */
[----:B------:R-:W-:Y:S05]  /*7f90*/  RET.REL.NODEC R4 `(_ZN7cutlass13device_kernelIN5flash19enable_sm80_to_sm89INS1_16FlashAttnBwdSm80INS1_25CollectiveMainloopBwdSm80ILi2ELi2EN4cute5tupleIJNS5_1CILi128EEES8_NS7_ILi64EEEEEENS_6half_tEfNS_4arch4Sm80ELb1ELb0ELb1ELb1ELb1ELb0ELb0ELb0ELi2ELi4ELi4ELi4ELb0EEENS1_24CollectiveEpilogueBwdGQAISA_fSD_Li256ELb1ELb1EEENS1_25SingleTileBwdLPTSchedulerILb1ELi128ELb1EEEEEEEEEvNT_6ParamsE) ;  /* 0xffff806004007950 */ /* 0x000fea0003c3ffff */
        .type           $_ZN7cutlass13device_kernelIN5flash19enable_sm80_to_sm89INS1_16FlashAttnBwdSm80INS1_25CollectiveMainloopBwdSm80ILi2ELi2EN4cute5tupleIJNS5_1CILi128EEES8_NS7_ILi64EEEEEENS_6half_tEfNS_4arch4Sm80ELb1ELb0ELb1ELb1ELb1ELb0ELb0ELb0ELi2ELi4ELi4ELi4ELb0EEENS1_24CollectiveEpilogueBwdGQAISA_fSD_Li256ELb1ELb1EEENS1_25SingleTileBwdLPTSchedulerILb1ELi128ELb1EEEEEEEEEvNT_6ParamsE$_ZN4cute3eso3ESOILb1ELb0EJNS_6LayoutINS_5tupleIJNS3_IJNS_1CILi1EEENS4_ILi2EEEEEES6_NS4_ILi8EEEEEENS3_IJNS3_IJS5_S5_EEES6_NS4_ILi4EEEEEEEENS_10ViewEngineIPKN7cutlass5ArrayIfLi2ELb1EEEEEEEC2ERKSD_RKSK_,@function
        .size           $_ZN7cutlass13device_kernelIN5flash19enable_sm80_to_sm89INS1_16FlashAttnBwdSm80INS1_25CollectiveMainloopBwdSm80ILi2ELi2EN4cute5tupleIJNS5_1CILi128EEES8_NS7_ILi64EEEEEENS_6half_tEfNS_4arch4Sm80ELb1ELb0ELb1ELb1ELb1ELb0ELb0ELb0ELi2ELi4ELi4ELi4ELb0EEENS1_24CollectiveEpilogueBwdGQAISA_fSD_Li256ELb1ELb1EEENS1_25SingleTileBwdLPTSchedulerILb1ELi128ELb1EEEEEEEEEvNT_6ParamsE$_ZN4cute3eso3ESOILb1ELb0EJNS_6LayoutINS_5tupleIJNS3_IJNS_1CILi1EEENS4_ILi2EEEEEES6_NS4_ILi8EEEEEENS3_IJNS3_IJS5_S5_EEES6_NS4_ILi4EEEEEEEENS_10ViewEngineIPKN7cutlass5ArrayIfLi2ELb1EEEEEEEC2ERKSD_RKSK_,($_ZN7cutlass13device_kernelIN5flash19enable_sm80_to_sm89INS1_16FlashAttnBwdSm80INS1_25CollectiveMainloopBwdSm80ILi2ELi2EN4cute5tupleIJNS5_1CILi128EEES8_NS7_ILi64EEEEEENS_6half_tEfNS_4arch4Sm80ELb1ELb0ELb1ELb1ELb1ELb0ELb0ELb0ELi2ELi4ELi4ELi4ELb0EEENS1_24CollectiveEpilogueBwdGQAISA_fSD_Li256ELb1ELb1EEENS1_25SingleTileBwdLPTSchedulerILb1ELi128ELb1EEEEEEEEEvNT_6ParamsE$_ZN4cute3eso3ESOILb1ELb0EJNS_6LayoutINS_5tupleIJNS3_IJNS_1CILi1EEENS4_ILi2EEEEEES6_NS4_ILi8EEEEEENS3_IJNS3_IJS5_S5_EEES6_NS4_ILi4EEEEEEEENS_10ViewEngineIPN7cutlass5ArrayINSF_6half_tELi2ELb0EEEEEEEC2ERKSD_RKSK_ - $_ZN7cutlass13device_kernelIN5flash19enable_sm80_to_sm89INS1_16FlashAttnBwdSm80INS1_25CollectiveMainloopBwdSm80ILi2ELi2EN4cute5tupleIJNS5_1CILi128EEES8_NS7_ILi64EEEEEENS_6half_tEfNS_4arch4Sm80ELb1ELb0ELb1ELb1ELb1ELb0ELb0ELb0ELi2ELi4ELi4ELi4ELb0EEENS1_24CollectiveEpilogueBwdGQAISA_fSD_Li256ELb1ELb1EEENS1_25SingleTileBwdLPTSchedulerILb1ELi128ELb1EEEEEEEEEvNT_6ParamsE$_ZN4cute3eso3ESOILb1ELb0EJNS_6LayoutINS_5tupleIJNS3_IJNS_1CILi1EEENS4_ILi2EEEEEES6_NS4_ILi8EEEEEENS3_IJNS3_IJS5_S5_EEES6_NS4_ILi4EEEEEEEENS_10ViewEngineIPKN7cutlass5ArrayIfLi2ELb1EEEEEEEC2ERKSD_RKSK_)
$_ZN7cutlass13device_kernelIN5flash19enable_sm80_to_sm89INS1_16FlashAttnBwdSm80INS1_25CollectiveMainloopBwdSm80ILi2ELi2EN4cute5tupleIJNS5_1CILi128EEES8_NS7_ILi64EEEEEENS_6half_tEfNS_4arch4Sm80ELb1ELb0ELb1ELb1ELb1ELb0ELb0ELb0ELi2ELi4ELi4ELi4ELb0EEENS1_24CollectiveEpilogueBwdGQAISA_fSD_Li256ELb1ELb1EEENS1_25SingleTileBwdLPTSchedulerILb1ELi128ELb1EEEEEEEEEvNT_6ParamsE$_ZN4cute3eso3ESOILb1ELb0EJNS_6LayoutINS_5tupleIJNS3_IJNS_1CILi1EEENS4_ILi2EEEEEES6_NS4_ILi8EEEEEENS3_IJNS3_IJS5_S5_EEES6_NS4_ILi4EEEEEEEENS_10ViewEngineIPKN7cutlass5ArrayIfLi2ELb1EEEEEEEC2ERKSD_RKSK_:
[----:B------:R-:W-:Y:S01]  /*7fa0*/  IADD3 R3, R70, -c[0x0][0x20], RZ ;  /* 0x8000080046037a10 */ /* 0x000fe20007ffe0ff */
[----:B------:R-:W-:Y:S01]  /*7fb0*/  IMAD.MOV.U32 R22, RZ, RZ, R2 ;  /* 0x000000ffff167224 */ /* 0x000fe200078e0002 */
[----:B------:R-:W-:-:S04]  /*7fc0*/  MOV R15, 0x0 ;  /* 0x00000000000f7802 */ /* 0x000fc80000000f00 */
[----:B------:R1:W-:Y:S01]  /*7fd0*/  STL.64 [R3], R22 ;  /* 0x0000001603007387 */ /* 0x0003e20000100a00 */
[----:B------:R-:W-:Y:S05]  /*7fe0*/  RET.REL.NODEC R14 `(_ZN7cutlass13device_kernelIN5flash19enable_sm80_to_sm89INS1_16FlashAttnBwdSm80INS1_25CollectiveMainloopBwdSm80ILi2ELi2EN4cute5tupleIJNS5_1CILi128EEES8_NS7_ILi64EEEEEENS_6half_tEfNS_4arch4Sm80ELb1ELb0ELb1ELb1ELb1ELb0ELb0ELb0ELi2ELi4ELi4ELi4ELb0EEENS1_24CollectiveEpilogueBwdGQAISA_fSD_Li256ELb1ELb1EEENS1_25SingleTileBwdLPTSchedulerILb1ELi128ELb1EEEEEEEEEvNT_6ParamsE) ;  /* 0xffff80100e007950 */ /* 0x000fea0003c3ffff */
        .type           $_ZN7cutlass13device_kernelIN5flash19enable_sm80_to_sm89INS1_16FlashAttnBwdSm80INS1_25CollectiveMainloopBwdSm80ILi2ELi2EN4cute5tupleIJNS5_1CILi128EEES8_NS7_ILi64EEEEEENS_6half_tEfNS_4arch4Sm80ELb1ELb0ELb1ELb1ELb1ELb0ELb0ELb0ELi2ELi4ELi4ELi4ELb0EEENS1_24CollectiveEpilogueBwdGQAISA_fSD_Li256ELb1ELb1EEENS1_25SingleTileBwdLPTSchedulerILb1ELi128ELb1EEEEEEEEEvNT_6ParamsE$_ZN4cute3eso3ESOILb1ELb0EJNS_6LayoutINS_5tupleIJNS3_IJNS_1CILi1EEENS4_ILi2EEEEEES6_NS4_ILi8EEEEEENS3_IJNS3_IJS5_S5_EEES6_NS4_ILi4EEEEEEEENS_10ViewEngineIPN7cutlass5ArrayINSF_6half_tELi2ELb0EEEEEEEC2ERKSD_RKSK_,@function
        .size           $_ZN7cutlass13device_kernelIN5flash19enable_sm80_to_sm89INS1_16FlashAttnBwdSm80INS1_25CollectiveMainloopBwdSm80ILi2ELi2EN4cute5tupleIJNS5_1CILi128EEES8_NS7_ILi64EEEEEENS_6half_tEfNS_4arch4Sm80ELb1ELb0ELb1ELb1ELb1ELb0ELb0ELb0ELi2ELi4ELi4ELi4ELb0EEENS1_24CollectiveEpilogueBwdGQAISA_fSD_Li256ELb1ELb1EEENS1_25SingleTileBwdLPTSchedulerILb1ELi128ELb1EEEEEEEEEvNT_6ParamsE$_ZN4cute3eso3ESOILb1ELb0EJNS_6LayoutINS_5tupleIJNS3_IJNS_1CILi1EEENS4_ILi2EEEEEES6_NS4_ILi8EEEEEENS3_IJNS3_IJS5_S5_EEES6_NS4_ILi4EEEEEEEENS_10ViewEngineIPN7cutlass5ArrayINSF_6half_tELi2ELb0EEEEEEEC2ERKSD_RKSK_,($_ZN7cutlass13device_kernelIN5flash19enable_sm80_to_sm89INS1_16FlashAttnBwdSm80INS1_25CollectiveMainloopBwdSm80ILi2ELi2EN4cute5tupleIJNS5_1CILi128EEES8_NS7_ILi64EEEEEENS_6half_tEfNS_4arch4Sm80ELb1ELb0ELb1ELb1ELb1ELb0ELb0ELb0ELi2ELi4ELi4ELi4ELb0EEENS1_24CollectiveEpilogueBwdGQAISA_fSD_Li256ELb1ELb1EEENS1_25SingleTileBwdLPTSchedulerILb1ELi128ELb1EEEEEEEEEvNT_6ParamsE$_ZN4cute3eso3ESOILb1ELb0EJNS_6LayoutINS_5tupleIJNS3_IJNS_1CILi1EEENS4_ILi2EEES6_EEEEEENS3_IJNS3_IJS5_S5_S6_EEEEEEEENS_10ViewEngineIPjEEEEC2ERKSB_RKSE_ - $_ZN7cutlass13device_kernelIN5flash19enable_sm80_to_sm89INS1_16FlashAttnBwdSm80INS1_25CollectiveMainloopBwdSm80ILi2ELi2EN4cute5tupleIJNS5_1CILi128EEES8_NS7_ILi64EEEEEENS_6half_tEfNS_4arch4Sm80ELb1ELb0ELb1ELb1ELb1ELb0ELb0ELb0ELi2ELi4ELi4ELi4ELb0EEENS1_24CollectiveEpilogueBwdGQAISA_fSD_Li256ELb1ELb1EEENS1_25SingleTileBwdLPTSchedulerILb1ELi128ELb1EEEEEEEEEvNT_6ParamsE$_ZN4cute3eso3ESOILb1ELb0EJNS_6LayoutINS_5tupleIJNS3_IJNS_1CILi1EEENS4_ILi2EEEEEES6_NS4_ILi8EEEEEENS3_IJNS3_IJS5_S5_EEES6_NS4_ILi4EEEEEEEENS_10ViewEngineIPN7cutlass5ArrayINSF_6half_tELi2ELb0EEEEEEEC2ERKSD_RKSK_)
$_ZN7cutlass13device_kernelIN5flash19enable_sm80_to_sm89INS1_16FlashAttnBwdSm80INS1_25CollectiveMainloopBwdSm80ILi2ELi2EN4cute5tupleIJNS5_1CILi128EEES8_NS7_ILi64EEEEEENS_6half_tEfNS_4arch4Sm80ELb1ELb0ELb1ELb1ELb1ELb0ELb0ELb0ELi2ELi4ELi4ELi4ELb0EEENS1_24CollectiveEpilogueBwdGQAISA_fSD_Li256ELb1ELb1EEENS1_25SingleTileBwdLPTSchedulerILb1ELi128ELb1EEEEEEEEEvNT_6ParamsE$_ZN4cute3eso3ESOILb1ELb0EJNS_6LayoutINS_5tupleIJNS3_IJNS_1CILi1EEENS4_ILi2EEEEEES6_NS4_ILi8EEEEEENS3_IJNS3_IJS5_S5_EEES6_NS4_ILi4EEEEEEEENS_10ViewEngineIPN7cutlass5ArrayINSF_6half_tELi2ELb0EEEEEEEC2ERKSD_RKSK_:
[----:B------:R-:W-:Y:S01]  /*7ff0*/  IADD3 R2, R70, -c[0x0][0x20], RZ ;  /* 0x8000080046027a10 */ /* 0x000fe20007ffe0ff */
[----:B------:R-:W-:Y:S01]  /*8000*/  IMAD.MOV.U32 R17, RZ, RZ, R3 ;  /* 0x000000ffff117224 */ /* 0x000fe200078e0003 */
[----:B------:R-:W-:-:S04]  /*8010*/  MOV R15, 0x0 ;  /* 0x00000000000f7802 */ /* 0x000fc80000000f00 */
[----:B------:R1:W-:Y:S01]  /*8020*/  STL.64 [R2], R16 ;  /* 0x0000001002007387 */ /* 0x0003e20000100a00 */
[----:B------:R-:W-:Y:S05]  /*8030*/  RET.REL.NODEC R14 `(_ZN7cutlass13device_kernelIN5flash19enable_sm80_to_sm89INS1_16FlashAttnBwdSm80INS1_25CollectiveMainloopBwdSm80ILi2ELi2EN4cute5tupleIJNS5_1CILi128EEES8_NS7_ILi64EEEEEENS_6half_tEfNS_4arch4Sm80ELb1ELb0ELb1ELb1ELb1ELb0ELb0ELb0ELi2ELi4ELi4ELi4ELb0EEENS1_24CollectiveEpilogueBwdGQAISA_fSD_Li256ELb1ELb1EEENS1_25SingleTileBwdLPTSchedulerILb1ELi128ELb1EEEEEEEEEvNT_6ParamsE) ;  /* 0xffff7fc00e007950 */ /* 0x000fea0003c3ffff */
        .type           $_ZN7cutlass13device_kernelIN5flash19enable_sm80_to_sm89INS1_16FlashAttnBwdSm80INS1_25CollectiveMainloopBwdSm80ILi2ELi2EN4cute5tupleIJNS5_1CILi128EEES8_NS7_ILi64EEEEEENS_6half_tEfNS_4arch4Sm80ELb1ELb0ELb1ELb1ELb1ELb0ELb0ELb0ELi2ELi4ELi4ELi4ELb0EEENS1_24CollectiveEpilogueBwdGQAISA_fSD_Li256ELb1ELb1EEENS1_25SingleTileBwdLPTSchedulerILb1ELi128ELb1EEEEEEEEEvNT_6ParamsE$_ZN4cute3eso3ESOILb1ELb0EJNS_6LayoutINS_5tupleIJNS3_IJNS_1CILi1EEENS4_ILi2EEES6_EEEEEENS3_IJNS3_IJS5_S5_S6_EEEEEEEENS_10ViewEngineIPjEEEEC2ERKSB_RKSE_,@function
        .size           $_ZN7cutlass13device_kernelIN5flash19enable_sm80_to_sm89INS1_16FlashAttnBwdSm80INS1_25CollectiveMainloopBwdSm80ILi2ELi2EN4cute5tupleIJNS5_1CILi128EEES8_NS7_ILi64EEEEEENS_6half_tEfNS_4arch4Sm80ELb1ELb0ELb1ELb1ELb1ELb0ELb0ELb0ELi2ELi4ELi4ELi4ELb0EEENS1_24CollectiveEpilogueBwdGQAISA_fSD_Li256ELb1ELb1EEENS1_25SingleTileBwdLPTSchedulerILb1ELi128ELb1EEEEEEEEEvNT_6ParamsE$_ZN4cute3eso3ESOILb1ELb0EJNS_6LayoutINS_5tupleIJNS3_IJNS_1CILi1EEENS4_ILi2EEES6_EEEEEENS3_IJNS3_IJS5_S5_S6_EEEEEEEENS_10ViewEngineIPjEEEEC2ERKSB_RKSE_,($_ZN7cutlass13device_kernelIN5flash19enable_sm80_to_sm89INS1_16FlashAttnBwdSm80INS1_25CollectiveMainloopBwdSm80ILi2ELi2EN4cute5tupleIJNS5_1CILi128EEES8_NS7_ILi64EEEEEENS_6half_tEfNS_4arch4Sm80ELb1ELb0ELb1ELb1ELb1ELb0ELb0ELb0ELi2ELi4ELi4ELi4ELb0EEENS1_24CollectiveEpilogueBwdGQAISA_fSD_Li256ELb1ELb1EEENS1_25SingleTileBwdLPTSchedulerILb1ELi128ELb1EEEEEEEEEvNT_6ParamsE$_ZN4cute3eso3ESOILb1ELb0EJNS_6LayoutINS_5tupleIJNS3_IJNS_1CILi1EEES5_EEEEEENS3_IJNS3_IJS5_NS4_ILi0EEEEEEEEEEENS_10ViewEngineINS_8smem_ptrIPN7cutlass9uint128_tEEEEEEEC2ERKSB_RKSI_ - $_ZN7cutlass13device_kernelIN5flash19enable_sm80_to_sm89INS1_16FlashAttnBwdSm80INS1_25CollectiveMainloopBwdSm80ILi2ELi2EN4cute5tupleIJNS5_1CILi128EEES8_NS7_ILi64EEEEEENS_6half_tEfNS_4arch4Sm80ELb1ELb0ELb1ELb1ELb1ELb0ELb0ELb0ELi2ELi4ELi4ELi4ELb0EEENS1_24CollectiveEpilogueBwdGQAISA_fSD_Li256ELb1ELb1EEENS1_25SingleTileBwdLPTSchedulerILb1ELi128ELb1EEEEEEEEEvNT_6ParamsE$_ZN4cute3eso3ESOILb1ELb0EJNS_6LayoutINS_5tupleIJNS3_IJNS_1CILi1EEENS4_ILi2EEES6_EEEEEENS3_IJNS3_IJS5_S5_S6_EEEEEEEENS_10ViewEngineIPjEEEEC2ERKSB_RKSE_)
$_ZN7cutlass13device_kernelIN5flash19enable_sm80_to_sm89INS1_16FlashAttnBwdSm80INS1_25CollectiveMainloopBwdSm80ILi2ELi2EN4cute5tupleIJNS5_1CILi128EEES8_NS7_ILi64EEEEEENS_6half_tEfNS_4arch4Sm80ELb1ELb0ELb1ELb1ELb1ELb0ELb0ELb0ELi2ELi4ELi4ELi4ELb0EEENS1_24CollectiveEpilogueBwdGQAISA_fSD_Li256ELb1ELb1EEENS1_25SingleTileBwdLPTSchedulerILb1ELi128ELb1EEEEEEEEEvNT_6ParamsE$_ZN4cute3eso3ESOILb1ELb0EJNS_6LayoutINS_5tupleIJNS3_IJNS_1CILi1EEENS4_ILi2EEES6_EEEEEENS3_IJNS3_IJS5_S5_S6_EEEEEEEENS_10ViewEngineIPjEEEEC2ERKSB_RKSE_:
[----:B------:R-:W-:Y:S02]  /*8040*/  IADD3 R2, R60, -c[0x0][0x20], RZ ;  /* 0x800008003c027a10 */ /* 0x000fe40007ffe0ff */
[----:B------:R-:W-:-:S03]  /*8050*/  MOV R5, 0x0 ;  /* 0x0000000000057802 */ /* 0x000fc60000000f00 */
[----:B------:R1:W-:Y:S01]  /*8060*/  STL.64 [R2], R12 ;  /* 0x0000000c02007387 */ /* 0x0003e20000100a00 */
[----:B------:R-:W-:Y:S05]  /*8070*/  RET.REL.NODEC R4 `(_ZN7cutlass13device_kernelIN5flash19enable_sm80_to_sm89INS1_16FlashAttnBwdSm80INS1_25CollectiveMainloopBwdSm80ILi2ELi2EN4cute5tupleIJNS5_1CILi128EEES8_NS7_ILi64EEEEEENS_6half_tEfNS_4arch4Sm80ELb1ELb0ELb1ELb1ELb1ELb0ELb0ELb0ELi2ELi4ELi4ELi4ELb0EEENS1_24CollectiveEpilogueBwdGQAISA_fSD_Li256ELb1ELb1EEENS1_25SingleTileBwdLPTSchedulerILb1ELi128ELb1EEEEEEEEEvNT_6ParamsE) ;  /* 0xffff7f8004007950 */ /* 0x000fea0003c3ffff */
        .type           $_ZN7cutlass13device_kernelIN5flash19enable_sm80_to_sm89INS1_16FlashAttnBwdSm80INS1_25CollectiveMainloopBwdSm80ILi2ELi2EN4cute5tupleIJNS5_1CILi128EEES8_NS7_ILi64EEEEEENS_6half_tEfNS_4arch4Sm80ELb1ELb0ELb1ELb1ELb1ELb0ELb0ELb0ELi2ELi4ELi4ELi4ELb0EEENS1_24CollectiveEpilogueBwdGQAISA_fSD_Li256ELb1ELb1EEENS1_25SingleTileBwdLPTSchedulerILb1ELi128ELb1EEEEEEEEEvNT_6ParamsE$_ZN4cute3eso3ESOILb1ELb0EJNS_6LayoutINS_5tupleIJNS3_IJNS_1CILi1EEES5_EEEEEENS3_IJNS3_IJS5_NS4_ILi0EEEEEEEEEEENS_10ViewEngineINS_8smem_ptrIPN7cutlass9uint128_tEEEEEEEC2ERKSB_RKSI_,@function
        .size           $_ZN7cutlass13device_kernelIN5flash19enable_sm80_to_sm89INS1_16FlashAttnBwdSm80INS1_25CollectiveMainloopBwdSm80ILi2ELi2EN4cute5tupleIJNS5_1CILi128EEES8_NS7_ILi64EEEEEENS_6half_tEfNS_4arch4Sm80ELb1ELb0ELb1ELb1ELb1ELb0ELb0ELb0ELi2ELi4ELi4ELi4ELb0EEENS1_24CollectiveEpilogueBwdGQAISA_fSD_Li256ELb1ELb1EEENS1_25SingleTileBwdLPTSchedulerILb1ELi128ELb1EEEEEEEEEvNT_6ParamsE$_ZN4cute3eso3ESOILb1ELb0EJNS_6LayoutINS_5tupleIJNS3_IJNS_1CILi1EEES5_EEEEEENS3_IJNS3_IJS5_NS4_ILi0EEEEEEEEEEENS_10ViewEngineINS_8smem_ptrIPN7cutlass9uint128_tEEEEEEEC2ERKSB_RKSI_,($_ZN7cutlass13device_kernelIN5flash19enable_sm80_to_sm89INS1_16FlashAttnBwdSm80INS1_25CollectiveMainloopBwdSm80ILi2ELi2EN4cute5tupleIJNS5_1CILi128EEES8_NS7_ILi64EEEEEENS_6half_tEfNS_4arch4Sm80ELb1ELb0ELb1ELb1ELb1ELb0ELb0ELb0ELi2ELi4ELi4ELi4ELb0EEENS1_24CollectiveEpilogueBwdGQAISA_fSD_Li256ELb1ELb1EEENS1_25SingleTileBwdLPTSchedulerILb1ELi128ELb1EEEEEEEEEvNT_6ParamsE$_ZN4cute3eso3ESOILb1ELb0EJNS_6LayoutINS_5tupleIJNS3_IJNS_1CILi2EEES5_EEEEEENS3_IJNS3_IJNS4_ILi1EEES5_EEEEEEEENS_10ViewEngineIPKfEEEEC2ERKSB_RKSF_ - $_ZN7cutlass13device_kernelIN5flash19enable_sm80_to_sm89INS1_16FlashAttnBwdSm80INS1_25CollectiveMainloopBwdSm80ILi2ELi2EN4cute5tupleIJNS5_1CILi128EEES8_NS7_ILi64EEEEEENS_6half_tEfNS_4arch4Sm80ELb1ELb0ELb1ELb1ELb1ELb0ELb0ELb0ELi2ELi4ELi4ELi4ELb0EEENS1_24CollectiveEpilogueBwdGQAISA_fSD_Li256ELb1ELb1EEENS1_25SingleTileBwdLPTSchedulerILb1ELi128ELb1EEEEEEEEEvNT_6ParamsE$_ZN4cute3eso3ESOILb1ELb0EJNS_6LayoutINS_5tupleIJNS3_IJNS_1CILi1EEES5_EEEEEENS3_IJNS3_IJS5_NS4_ILi0EEEEEEEEEEENS_10ViewEngineINS_8smem_ptrIPN7cutlass9uint128_tEEEEEEEC2ERKSB_RKSI_)
$_ZN7cutlass13device_kernelIN5flash19enable_sm80_to_sm89INS1_16FlashAttnBwdSm80INS1_25CollectiveMainloopBwdSm80ILi2ELi2EN4cute5tupleIJNS5_1CILi128EEES8_NS7_ILi64EEEEEENS_6half_tEfNS_4arch4Sm80ELb1ELb0ELb1ELb1ELb1ELb0ELb0ELb0ELi2ELi4ELi4ELi4ELb0EEENS1_24CollectiveEpilogueBwdGQAISA_fSD_Li256ELb1ELb1EEENS1_25SingleTileBwdLPTSchedulerILb1ELi128ELb1EEEEEEEEEvNT_6ParamsE$_ZN4cute3eso3ESOILb1ELb0EJNS_6LayoutINS_5tupleIJNS3_IJNS_1CILi1EEES5_EEEEEENS3_IJNS3_IJS5_NS4_ILi0EEEEEEEEEEENS_10ViewEngineINS_8smem_ptrIPN7cutlass9uint128_tEEEEEEEC2ERKSB_RKSI_:
[----:B------:R-:W-:Y:S02]  /*8080*/  IADD3 R38, R83, -c[0x0][0x20], RZ ;  /* 0x8000080053267a10 */ /* 0x000fe40007ffe0ff */
[----:B------:R-:W-:-:S03]  /*8090*/  MOV R47, 0x0 ;  /* 0x00000000002f7802 */ /* 0x000fc60000000f00 */
[----:B------:R1:W-:Y:S01]  /*80a0*/  STL.64 [R38], R2 ;  /* 0x0000000226007387 */ /* 0x0003e20000100a00 */
[----:B------:R-:W-:Y:S05]  /*80b0*/  RET.REL.NODEC R46 `(_ZN7cutlass13device_kernelIN5flash19enable_sm80_to_sm89INS1_16FlashAttnBwdSm80INS1_25CollectiveMainloopBwdSm80ILi2ELi2EN4cute5tupleIJNS5_1CILi128EEES8_NS7_ILi64EEEEEENS_6half_tEfNS_4arch4Sm80ELb1ELb0ELb1ELb1ELb1ELb0ELb0ELb0ELi2ELi4ELi4ELi4ELb0EEENS1_24CollectiveEpilogueBwdGQAISA_fSD_Li256ELb1ELb1EEENS1_25SingleTileBwdLPTSchedulerILb1ELi128ELb1EEEEEEEEEvNT_6ParamsE) ;  /* 0xffff7f402e007950 */ /* 0x000fea0003c3ffff */
        .type           $_ZN7cutlass13device_kernelIN5flash19enable_sm80_to_sm89INS1_16FlashAttnBwdSm80INS1_25CollectiveMainloopBwdSm80ILi2ELi2EN4cute5tupleIJNS5_1CILi128EEES8_NS7_ILi64EEEEEENS_6half_tEfNS_4arch4Sm80ELb1ELb0ELb1ELb1ELb1ELb0ELb0ELb0ELi2ELi4ELi4ELi4ELb0EEENS1_24CollectiveEpilogueBwdGQAISA_fSD_Li256ELb1ELb1EEENS1_25SingleTileBwdLPTSchedulerILb1ELi128ELb1EEEEEEEEEvNT_6ParamsE$_ZN4cute3eso3ESOILb1ELb0EJNS_6LayoutINS_5tupleIJNS3_IJNS_1CILi2EEES5_EEEEEENS3_IJNS3_IJNS4_ILi1EEES5_EEEEEEEENS_10ViewEngineIPKfEEEEC2ERKSB_RKSF_,@function
        .size           $_ZN7cutlass13device_kernelIN5flash19enable_sm80_to_sm89INS1_16FlashAttnBwdSm80INS1_25CollectiveMainloopBwdSm80ILi2ELi2EN4cute5tupleIJNS5_1CILi128EEES8_NS7_ILi64EEEEEENS_6half_tEfNS_4arch4Sm80ELb1ELb0ELb1ELb1ELb1ELb0ELb0ELb0ELi2ELi4ELi4ELi4ELb0EEENS1_24CollectiveEpilogueBwdGQAISA_fSD_Li256ELb1ELb1EEENS1_25SingleTileBwdLPTSchedulerILb1ELi128ELb1EEEEEEEEEvNT_6ParamsE$_ZN4cute3eso3ESOILb1ELb0EJNS_6LayoutINS_5tupleIJNS3_IJNS_1CILi2EEES5_EEEEEENS3_IJNS3_IJNS4_ILi1EEES5_EEEEEEEENS_10ViewEngineIPKfEEEEC2ERKSB_RKSF_,($_ZN7cutlass13device_kernelIN5flash19enable_sm80_to_sm89INS1_16FlashAttnBwdSm80INS1_25CollectiveMainloopBwdSm80ILi2ELi2EN4cute5tupleIJNS5_1CILi128EEES8_NS7_ILi64EEEEEENS_6half_tEfNS_4arch4Sm80ELb1ELb0ELb1ELb1ELb1ELb0ELb0ELb0ELi2ELi4ELi4ELi4ELb0EEENS1_24CollectiveEpilogueBwdGQAISA_fSD_Li256ELb1ELb1EEENS1_25SingleTileBwdLPTSchedulerILb1ELi128ELb1EEEEEEEEEvNT_6ParamsE$_ZN4cute3eso3ESOILb1ELb0EJNS_6LayoutINS_5tupleIJNS3_IJNS_1CILi2EEES5_EEEEEENS3_IJNS3_IJNS4_ILi1EEES5_EEEEEEEENS_10ViewEngineIPN7cutlass6half_tEEEEEC2ERKSB_RKSG_ - $_ZN7cutlass13device_kernelIN5flash19enable_sm80_to_sm89INS1_16FlashAttnBwdSm80INS1_25CollectiveMainloopBwdSm80ILi2ELi2EN4cute5tupleIJNS5_1CILi128EEES8_NS7_ILi64EEEEEENS_6half_tEfNS_4arch4Sm80ELb1ELb0ELb1ELb1ELb1ELb0ELb0ELb0ELi2ELi4ELi4ELi4ELb0EEENS1_24CollectiveEpilogueBwdGQAISA_fSD_Li256ELb1ELb1EEENS1_25SingleTileBwdLPTSchedulerILb1ELi128ELb1EEEEEEEEEvNT_6ParamsE$_ZN4cute3eso3ESOILb1ELb0EJNS_6LayoutINS_5tupleIJNS3_IJNS_1CILi2EEES5_EEEEEENS3_IJNS3_IJNS4_ILi1EEES5_EEEEEEEENS_10ViewEngineIPKfEEEEC2ERKSB_RKSF_)
$_ZN7cutlass13device_kernelIN5flash19enable_sm80_to_sm89INS1_16FlashAttnBwdSm80INS1_25CollectiveMainloopBwdSm80ILi2ELi2EN4cute5tupleIJNS5_1CILi128EEES8_NS7_ILi64EEEEEENS_6half_tEfNS_4arch4Sm80ELb1ELb0ELb1ELb1ELb1ELb0ELb0ELb0ELi2ELi4ELi4ELi4ELb0EEENS1_24CollectiveEpilogueBwdGQAISA_fSD_Li256ELb1ELb1EEENS1_25SingleTileBwdLPTSchedulerILb1ELi128ELb1EEEEEEEEEvNT_6ParamsE$_ZN4cute3eso3ESOILb1ELb0EJNS_6LayoutINS_5tupleIJNS3_IJNS_1CILi2EEES5_EEEEEENS3_IJNS3_IJNS4_ILi1EEES5_EEEEEEEENS_10ViewEngineIPKfEEEEC2ERKSB_RKSF_:
[----:B------:R-:W-:Y:S01]  /*80c0*/  IADD3 R2, R60, -c[0x0][0x20], RZ ;  /* 0x800008003c027a10 */ /* 0x000fe20007ffe0ff */
[----:B------:R-:W-:Y:S01]  /*80d0*/  IMAD.MOV.U32 R7, RZ, RZ, R3 ;  /* 0x000000ffff077224 */ /* 0x000fe200078e0003 */
[----:B------:R-:W-:-:S04]  /*80e0*/  MOV R5, 0x0 ;  /* 0x0000000000057802 */ /* 0x000fc80000000f00 */
[----:B------:R1:W-:Y:S01]  /*80f0*/  STL.64 [R2], R6 ;  /* 0x0000000602007387 */ /* 0x0003e20000100a00 */
[----:B------:R-:W-:Y:S05]  /*8100*/  RET.REL.NODEC R4 `(_ZN7cutlass13device_kernelIN5flash19enable_sm80_to_sm89INS1_16FlashAttnBwdSm80INS1_25CollectiveMainloopBwdSm80ILi2ELi2EN4cute5tupleIJNS5_1CILi128EEES8_NS7_ILi64EEEEEENS_6half_tEfNS_4arch4Sm80ELb1ELb0ELb1ELb1ELb1ELb0ELb0ELb0ELi2ELi4ELi4ELi4ELb0EEENS1_24CollectiveEpilogueBwdGQAISA_fSD_Li256ELb1ELb1EEENS1_25SingleTileBwdLPTSchedulerILb1ELi128ELb1EEEEEEEEEvNT_6ParamsE) ;  /* 0xffff7ef004007950 */ /* 0x000fea0003c3ffff */
        .type           $_ZN7cutlass13device_kernelIN5flash19enable_sm80_to_sm89INS1_16FlashAttnBwdSm80INS1_25CollectiveMainloopBwdSm80ILi2ELi2EN4cute5tupleIJNS5_1CILi128EEES8_NS7_ILi64EEEEEENS_6half_tEfNS_4arch4Sm80ELb1ELb0ELb1ELb1ELb1ELb0ELb0ELb0ELi2ELi4ELi4ELi4ELb0EEENS1_24CollectiveEpilogueBwdGQAISA_fSD_Li256ELb1ELb1EEENS1_25SingleTileBwdLPTSchedulerILb1ELi128ELb1EEEEEEEEEvNT_6ParamsE$_ZN4cute3eso3ESOILb1ELb0EJNS_6LayoutINS_5tupleIJNS3_IJNS_1CILi2EEES5_EEEEEENS3_IJNS3_IJNS4_ILi1EEES5_EEEEEEEENS_10ViewEngineIPN7cutlass6half_tEEEEEC2ERKSB_RKSG_,@function
        .size           $_ZN7cutlass13device_kernelIN5flash19enable_sm80_to_sm89INS1_16FlashAttnBwdSm80INS1_25CollectiveMainloopBwdSm80ILi2ELi2EN4cute5tupleIJNS5_1CILi128EEES8_NS7_ILi64EEEEEENS_6half_tEfNS_4arch4Sm80ELb1ELb0ELb1ELb1ELb1ELb0ELb0ELb0ELi2ELi4ELi4ELi4ELb0EEENS1_24CollectiveEpilogueBwdGQAISA_fSD_Li256ELb1ELb1EEENS1_25SingleTileBwdLPTSchedulerILb1ELi128ELb1EEEEEEEEEvNT_6ParamsE$_ZN4cute3eso3ESOILb1ELb0EJNS_6LayoutINS_5tupleIJNS3_IJNS_1CILi2EEES5_EEEEEENS3_IJNS3_IJNS4_ILi1EEES5_EEEEEEEENS_10ViewEngineIPN7cutlass6half_tEEEEEC2ERKSB_RKSG_,($_ZN7cutlass13device_kernelIN5flash19enable_sm80_to_sm89INS1_16FlashAttnBwdSm80INS1_25CollectiveMainloopBwdSm80ILi2ELi2EN4cute5tupleIJNS5_1CILi128EEES8_NS7_ILi64EEEEEENS_6half_tEfNS_4arch4Sm80ELb1ELb0ELb1ELb1ELb1ELb0ELb0ELb0ELi2ELi4ELi4ELi4ELb0EEENS1_24CollectiveEpilogueBwdGQAISA_fSD_Li256ELb1ELb1EEENS1_25SingleTileBwdLPTSchedulerILb1ELi128ELb1EEEEEEEEEvNT_6ParamsE$_ZN4cute3eso3ESOILb1ELb0EJNS_6LayoutINS_5tupleIJNS3_IJNS_1CILi2EEES5_EEEEEENS3_IJNS3_IJNS4_ILi1EEES5_EEEEEEEENS_10ViewEngineIPfEEEEC2ERKSB_RKSE_ - $_ZN7cutlass13device_kernelIN5flash19enable_sm80_to_sm89INS1_16FlashAttnBwdSm80INS1_25CollectiveMainloopBwdSm80ILi2ELi2EN4cute5tupleIJNS5_1CILi128EEES8_NS7_ILi64EEEEEENS_6half_tEfNS_4arch4Sm80ELb1ELb0ELb1ELb1ELb1ELb0ELb0ELb0ELi2ELi4ELi4ELi4ELb0EEENS1_24CollectiveEpilogueBwdGQAISA_fSD_Li256ELb1ELb1EEENS1_25SingleTileBwdLPTSchedulerILb1ELi128ELb1EEEEEEEEEvNT_6ParamsE$_ZN4cute3eso3ESOILb1ELb0EJNS_6LayoutINS_5tupleIJNS3_IJNS_1CILi2EEES5_EEEEEENS3_IJNS3_IJNS4_ILi1EEES5_EEEEEEEENS_10ViewEngineIPN7cutlass6half_tEEEEEC2ERKSB_RKSG_)
$_ZN7cutlass13device_kernelIN5flash19enable_sm80_to_sm89INS1_16FlashAttnBwdSm80INS1_25CollectiveMainloopBwdSm80ILi2ELi2EN4cute5tupleIJNS5_1CILi128EEES8_NS7_ILi64EEEEEENS_6half_tEfNS_4arch4Sm80ELb1ELb0ELb1ELb1ELb1ELb0ELb0ELb0ELi2ELi4ELi4ELi4ELb0EEENS1_24CollectiveEpilogueBwdGQAISA_fSD_Li256ELb1ELb1EEENS1_25SingleTileBwdLPTSchedulerILb1ELi128ELb1EEEEEEEEEvNT_6ParamsE$_ZN4cute3eso3ESOILb1ELb0EJNS_6LayoutINS_5tupleIJNS3_IJNS_1CILi2EEES5_EEEEEENS3_IJNS3_IJNS4_ILi1EEES5_EEEEEEEENS_10ViewEngineIPN7cutlass6half_tEEEEEC2ERKSB_RKSG_:
[----:B------:R-:W-:Y:S01]  /*8110*/  IADD3 R2, R60, -c[0x0][0x20], RZ ;  /* 0x800008003c027a10 */ /* 0x000fe20007ffe0ff */
[----:B------:R-:W-:Y:S01]  /*8120*/  IMAD.MOV.U32 R7, RZ, RZ, R3 ;  /* 0x000000ffff077224 */ /* 0x000fe200078e0003 */
[----:B------:R-:W-:-:S04]  /*8130*/  MOV R5, 0x0 ;  /* 0x0000000000057802 */ /* 0x000fc80000000f00 */
[----:B------:R1:W-:Y:S01]  /*8140*/  STL.64 [R2], R6 ;  /* 0x0000000602007387 */ /* 0x0003e20000100a00 */
[----:B------:R-:W-:Y:S05]  /*8150*/  RET.REL.NODEC R4 `(_ZN7cutlass13device_kernelIN5flash19enable_sm80_to_sm89INS1_16FlashAttnBwdSm80INS1_25CollectiveMainloopBwdSm80ILi2ELi2EN4cute5tupleIJNS5_1CILi128EEES8_NS7_ILi64EEEEEENS_6half_tEfNS_4arch4Sm80ELb1ELb0ELb1ELb1ELb1ELb0ELb0ELb0ELi2ELi4ELi4ELi4ELb0EEENS1_24CollectiveEpilogueBwdGQAISA_fSD_Li256ELb1ELb1EEENS1_25SingleTileBwdLPTSchedulerILb1ELi128ELb1EEEEEEEEEvNT_6ParamsE) ;  /* 0xffff7ea004007950 */ /* 0x000fea0003c3ffff */
        .type           $_ZN7cutlass13device_kernelIN5flash19enable_sm80_to_sm89INS1_16FlashAttnBwdSm80INS1_25CollectiveMainloopBwdSm80ILi2ELi2EN4cute5tupleIJNS5_1CILi128EEES8_NS7_ILi64EEEEEENS_6half_tEfNS_4arch4Sm80ELb1ELb0ELb1ELb1ELb1ELb0ELb0ELb0ELi2ELi4ELi4ELi4ELb0EEENS1_24CollectiveEpilogueBwdGQAISA_fSD_Li256ELb1ELb1EEENS1_25SingleTileBwdLPTSchedulerILb1ELi128ELb1EEEEEEEEEvNT_6ParamsE$_ZN4cute3eso3ESOILb1ELb0EJNS_6LayoutINS_5tupleIJNS3_IJNS_1CILi2EEES5_EEEEEENS3_IJNS3_IJNS4_ILi1EEES5_EEEEEEEENS_10ViewEngineIPfEEEEC2ERKSB_RKSE_,@function
        .size           $_ZN7cutlass13device_kernelIN5flash19enable_sm80_to_sm89INS1_16FlashAttnBwdSm80INS1_25CollectiveMainloopBwdSm80ILi2ELi2EN4cute5tupleIJNS5_1CILi128EEES8_NS7_ILi64EEEEEENS_6half_tEfNS_4arch4Sm80ELb1ELb0ELb1ELb1ELb1ELb0ELb0ELb0ELi2ELi4ELi4ELi4ELb0EEENS1_24CollectiveEpilogueBwdGQAISA_fSD_Li256ELb1ELb1EEENS1_25SingleTileBwdLPTSchedulerILb1ELi128ELb1EEEEEEEEEvNT_6ParamsE$_ZN4cute3eso3ESOILb1ELb0EJNS_6LayoutINS_5tupleIJNS3_IJNS_1CILi2EEES5_EEEEEENS3_IJNS3_IJNS4_ILi1EEES5_EEEEEEEENS_10ViewEngineIPfEEEEC2ERKSB_RKSE_,($_ZN7cutlass13device_kernelIN5flash19enable_sm80_to_sm89INS1_16FlashAttnBwdSm80INS1_25CollectiveMainloopBwdSm80ILi2ELi2EN4cute5tupleIJNS5_1CILi128EEES8_NS7_ILi64EEEEEENS_6half_tEfNS_4arch4Sm80ELb1ELb0ELb1ELb1ELb1ELb0ELb0ELb0ELi2ELi4ELi4ELi4ELb0EEENS1_24CollectiveEpilogueBwdGQAISA_fSD_Li256ELb1ELb1EEENS1_25SingleTileBwdLPTSchedulerILb1ELi128ELb1EEEEEEEEEvNT_6ParamsE$_ZN4cute3eso3ESOILb1ELb0EJNS_6LayoutINS_5tupleIJNS3_IJNS_1CILi2EEES5_EEEEEENS3_IJNS3_IJNS4_ILi1EEES5_EEEEEEEEiEEC2ERKSB_RKi - $_ZN7cutlass13device_kernelIN5flash19enable_sm80_to_sm89INS1_16FlashAttnBwdSm80INS1_25CollectiveMainloopBwdSm80ILi2ELi2EN4cute5tupleIJNS5_1CILi128EEES8_NS7_ILi64EEEEEENS_6half_tEfNS_4arch4Sm80ELb1ELb0ELb1ELb1ELb1ELb0ELb0ELb0ELi2ELi4ELi4ELi4ELb0EEENS1_24CollectiveEpilogueBwdGQAISA_fSD_Li256ELb1ELb1EEENS1_25SingleTileBwdLPTSchedulerILb1ELi128ELb1EEEEEEEEEvNT_6ParamsE$_ZN4cute3eso3ESOILb1ELb0EJNS_6LayoutINS_5tupleIJNS3_IJNS_1CILi2EEES5_EEEEEENS3_IJNS3_IJNS4_ILi1EEES5_EEEEEEEENS_10ViewEngineIPfEEEEC2ERKSB_RKSE_)
$_ZN7cutlass13device_kernelIN5flash19enable_sm80_to_sm89INS1_16FlashAttnBwdSm80INS1_25CollectiveMainloopBwdSm80ILi2ELi2EN4cute5tupleIJNS5_1CILi128EEES8_NS7_ILi64EEEEEENS_6half_tEfNS_4arch4Sm80ELb1ELb0ELb1ELb1ELb1ELb0ELb0ELb0ELi2ELi4ELi4ELi4ELb0EEENS1_24CollectiveEpilogueBwdGQAISA_fSD_Li256ELb1ELb1EEENS1_25SingleTileBwdLPTSchedulerILb1ELi128ELb1EEEEEEEEEvNT_6ParamsE$_ZN4cute3eso3ESOILb1ELb0EJNS_6LayoutINS_5tupleIJNS3_IJNS_1CILi2EEES5_EEEEEENS3_IJNS3_IJNS4_ILi1EEES5_EEEEEEEENS_10ViewEngineIPfEEEEC2ERKSB_RKSE_:
[----:B------:R-:W-:Y:S01]  /*8160*/  IADD3 R2, R60, -c[0x0][0x20], RZ ;  /* 0x800008003c027a10 */ /* 0x000fe20007ffe0ff */
[----:B------:R-:W-:Y:S01]  /*8170*/  IMAD.MOV.U32 R9, RZ, RZ, R3 ;  /* 0x000000ffff097224 */ /* 0x000fe200078e0003 */
[----:B------:R-:W-:-:S04]  /*8180*/  MOV R5, 0x0 ;  /* 0x0000000000057802 */ /* 0x000fc80000000f00 */
[----:B------:R1:W-:Y:S01]  /*8190*/  STL.64 [R2], R8 ;  /* 0x0000000802007387 */ /* 0x0003e20000100a00 */
[----:B------:R-:W-:Y:S05]  /*81a0*/  RET.REL.NODEC R4 `(_ZN7cutlass13device_kernelIN5flash19enable_sm80_to_sm89INS1_16FlashAttnBwdSm80INS1_25CollectiveMainloopBwdSm80ILi2ELi2EN4cute5tupleIJNS5_1CILi128EEES8_NS7_ILi64EEEEEENS_6half_tEfNS_4arch4Sm80ELb1ELb0ELb1ELb1ELb1ELb0ELb0ELb0ELi2ELi4ELi4ELi4ELb0EEENS1_24CollectiveEpilogueBwdGQAISA_fSD_Li256ELb1ELb1EEENS1_25SingleTileBwdLPTSchedulerILb1ELi128ELb1EEEEEEEEEvNT_6ParamsE) ;  /* 0xffff7e5004007950 */ /* 0x000fea0003c3ffff */
        .type           $_ZN7cutlass13device_kernelIN5flash19enable_sm80_to_sm89INS1_16FlashAttnBwdSm80INS1_25CollectiveMainloopBwdSm80ILi2ELi2EN4cute5tupleIJNS5_1CILi128EEES8_NS7_ILi64EEEEEENS_6half_tEfNS_4arch4Sm80ELb1ELb0ELb1ELb1ELb1ELb0ELb0ELb0ELi2ELi4ELi4ELi4ELb0EEENS1_24CollectiveEpilogueBwdGQAISA_fSD_Li256ELb1ELb1EEENS1_25SingleTileBwdLPTSchedulerILb1ELi128ELb1EEEEEEEEEvNT_6ParamsE$_ZN4cute3eso3ESOILb1ELb0EJNS_6LayoutINS_5tupleIJNS3_IJNS_1CILi2EEES5_EEEEEENS3_IJNS3_IJNS4_ILi1EEES5_EEEEEEEEiEEC2ERKSB_RKi,@function
        .size           $_ZN7cutlass13device_kernelIN5flash19enable_sm80_to_sm89INS1_16FlashAttnBwdSm80INS1_25CollectiveMainloopBwdSm80ILi2ELi2EN4cute5tupleIJNS5_1CILi128EEES8_NS7_ILi64EEEEEENS_6half_tEfNS_4arch4Sm80ELb1ELb0ELb1ELb1ELb1ELb0ELb0ELb0ELi2ELi4ELi4ELi4ELb0EEENS1_24CollectiveEpilogueBwdGQAISA_fSD_Li256ELb1ELb1EEENS1_25SingleTileBwdLPTSchedulerILb1ELi128ELb1EEEEEEEEEvNT_6ParamsE$_ZN4cute3eso3ESOILb1ELb0EJNS_6LayoutINS_5tupleIJNS3_IJNS_1CILi2EEES5_EEEEEENS3_IJNS3_IJNS4_ILi1EEES5_EEEEEEEEiEEC2ERKSB_RKi,($_ZN7cutlass13device_kernelIN5flash19enable_sm80_to_sm89INS1_16FlashAttnBwdSm80INS1_25CollectiveMainloopBwdSm80ILi2ELi2EN4cute5tupleIJNS5_1CILi128EEES8_NS7_ILi64EEEEEENS_6half_tEfNS_4arch4Sm80ELb1ELb0ELb1ELb1ELb1ELb0ELb0ELb0ELi2ELi4ELi4ELi4ELb0EEENS1_24CollectiveEpilogueBwdGQAISA_fSD_Li256ELb1ELb1EEENS1_25SingleTileBwdLPTSchedulerILb1ELi128ELb1EEEEEEEEEvNT_6ParamsE$_ZN4cute3eso3ESOILb1ELb0EJNS_6LayoutINS_5tupleIJNS3_IJNS_1CILi2EEES5_EEEEEENS3_IJNS3_IJNS4_ILi8EEENS4_ILi64EEEEEEEEEEENS_10ViewEngineINS_8smem_ptrIPfEEEEEEC2ERKSC_RKSH_ - $_ZN7cutlass13device_kernelIN5flash19enable_sm80_to_sm89INS1_16FlashAttnBwdSm80INS1_25CollectiveMainloopBwdSm80ILi2ELi2EN4cute5tupleIJNS5_1CILi128EEES8_NS7_ILi64EEEEEENS_6half_tEfNS_4arch4Sm80ELb1ELb0ELb1ELb1ELb1ELb0ELb0ELb0ELi2ELi4ELi4ELi4ELb0EEENS1_24CollectiveEpilogueBwdGQAISA_fSD_Li256ELb1ELb1EEENS1_25SingleTileBwdLPTSchedulerILb1ELi128ELb1EEEEEEEEEvNT_6ParamsE$_ZN4cute3eso3ESOILb1ELb0EJNS_6LayoutINS_5tupleIJNS3_IJNS_1CILi2EEES5_EEEEEENS3_IJNS3_IJNS4_ILi1EEES5_EEEEEEEEiEEC2ERKSB_RKi)
$_ZN7cutlass13device_kernelIN5flash19enable_sm80_to_sm89INS1_16FlashAttnBwdSm80INS1_25CollectiveMainloopBwdSm80ILi2ELi2EN4cute5tupleIJNS5_1CILi128EEES8_NS7_ILi64EEEEEENS_6half_tEfNS_4arch4Sm80ELb1ELb0ELb1ELb1ELb1ELb0ELb0ELb0ELi2ELi4ELi4ELi4ELb0EEENS1_24CollectiveEpilogueBwdGQAISA_fSD_Li256ELb1ELb1EEENS1_25SingleTileBwdLPTSchedulerILb1ELi128ELb1EEEEEEEEEvNT_6ParamsE$_ZN4cute3eso3ESOILb1ELb0EJNS_6LayoutINS_5tupleIJNS3_IJNS_1CILi2EEES5_EEEEEENS3_IJNS3_IJNS4_ILi1EEES5_EEEEEEEEiEEC2ERKSB_RKi:
[----:B------:R-:W-:Y:S02]  /*81b0*/  IADD3 R2, R60, -c[0x0][0x20], RZ ;  /* 0x800008003c027a10 */ /* 0x000fe40007ffe0ff */
[----:B------:R-:W-:-:S03]  /*81c0*/  MOV R5, 0x0 ;  /* 0x0000000000057802 */ /* 0x000fc60000000f00 */
[----:B------:R1:W-:Y:S01]  /*81d0*/  STL [R2], R3 ;  /* 0x0000000302007387 */ /* 0x0003e20000100800 */
[----:B------:R-:W-:Y:S05]  /*81e0*/  RET.REL.NODEC R4 `(_ZN7cutlass13device_kernelIN5flash19enable_sm80_to_sm89INS1_16FlashAttnBwdSm80INS1_25CollectiveMainloopBwdSm80ILi2ELi2EN4cute5tupleIJNS5_1CILi128EEES8_NS7_ILi64EEEEEENS_6half_tEfNS_4arch4Sm80ELb1ELb0ELb1ELb1ELb1ELb0ELb0ELb0ELi2ELi4ELi4ELi4ELb0EEENS1_24CollectiveEpilogueBwdGQAISA_fSD_Li256ELb1ELb1EEENS1_25SingleTileBwdLPTSchedulerILb1ELi128ELb1EEEEEEEEEvNT_6ParamsE) ;  /* 0xffff7e1004007950 */ /* 0x000fea0003c3ffff */
        .type           $_ZN7cutlass13device_kernelIN5flash19enable_sm80_to_sm89INS1_16FlashAttnBwdSm80INS1_25CollectiveMainloopBwdSm80ILi2ELi2EN4cute5tupleIJNS5_1CILi128EEES8_NS7_ILi64EEEEEENS_6half_tEfNS_4arch4Sm80ELb1ELb0ELb1ELb1ELb1ELb0ELb0ELb0ELi2ELi4ELi4ELi4ELb0EEENS1_24CollectiveEpilogueBwdGQAISA_fSD_Li256ELb1ELb1EEENS1_25SingleTileBwdLPTSchedulerILb1ELi128ELb1EEEEEEEEEvNT_6ParamsE$_ZN4cute3eso3ESOILb1ELb0EJNS_6LayoutINS_5tupleIJNS3_IJNS_1CILi2EEES5_EEEEEENS3_IJNS3_IJNS4_ILi8EEENS4_ILi64EEEEEEEEEEENS_10ViewEngineINS_8smem_ptrIPfEEEEEEC2ERKSC_RKSH_,@function
        .size           $_ZN7cutlass13device_kernelIN5flash19enable_sm80_to_sm89INS1_16FlashAttnBwdSm80INS1_25CollectiveMainloopBwdSm80ILi2ELi2EN4cute5tupleIJNS5_1CILi128EEES8_NS7_ILi64EEEEEENS_6half_tEfNS_4arch4Sm80ELb1ELb0ELb1ELb1ELb1ELb0ELb0ELb0ELi2ELi4ELi4ELi4ELb0EEENS1_24CollectiveEpilogueBwdGQAISA_fSD_Li256ELb1ELb1EEENS1_25SingleTileBwdLPTSchedulerILb1ELi128ELb1EEEEEEEEEvNT_6ParamsE$_ZN4cute3eso3ESOILb1ELb0EJNS_6LayoutINS_5tupleIJNS3_IJNS_1CILi2EEES5_EEEEEENS3_IJNS3_IJNS4_ILi8EEENS4_ILi64EEEEEEEEEEENS_10ViewEngineINS_8smem_ptrIPfEEEEEEC2ERKSC_RKSH_,($_ZN7cutlass13device_kernelIN5flash19enable_sm80_to_sm89INS1_16FlashAttnBwdSm80INS1_25CollectiveMainloopBwdSm80ILi2ELi2EN4cute5tupleIJNS5_1CILi128EEES8_NS7_ILi64EEEEEENS_6half_tEfNS_4arch4Sm80ELb1ELb0ELb1ELb1ELb1ELb0ELb0ELb0ELi2ELi4ELi4ELi4ELb0EEENS1_24CollectiveEpilogueBwdGQAISA_fSD_Li256ELb1ELb1EEENS1_25SingleTileBwdLPTSchedulerILb1ELi128ELb1EEEEEEEEEvNT_6ParamsE$_ZN4cute3eso3ESOILb1ELb0EJNS_6LayoutINS_5tupleIJNS3_IJNS_1CILi2EEES5_EEEEEENS3_IJNS3_IJNS4_ILi8EEENS4_ILi64EEEEEEEEEEEiEEC2ERKSC_RKi - $_ZN7cutlass13device_kernelIN5flash19enable_sm80_to_sm89INS1_16FlashAttnBwdSm80INS1_25CollectiveMainloopBwdSm80ILi2ELi2EN4cute5tupleIJNS5_1CILi128EEES8_NS7_ILi64EEEEEENS_6half_tEfNS_4arch4Sm80ELb1ELb0ELb1ELb1ELb1ELb0ELb0ELb0ELi2ELi4ELi4ELi4ELb0EEENS1_24CollectiveEpilogueBwdGQAISA_fSD_Li256ELb1ELb1EEENS1_25SingleTileBwdLPTSchedulerILb1ELi128ELb1EEEEEEEEEvNT_6ParamsE$_ZN4cute3eso3ESOILb1ELb0EJNS_6LayoutINS_5tupleIJNS3_IJNS_1CILi2EEES5_EEEEEENS3_IJNS3_IJNS4_ILi8EEENS4_ILi64EEEEEEEEEEENS_10ViewEngineINS_8smem_ptrIPfEEEEEEC2ERKSC_RKSH_)
$_ZN7cutlass13device_kernelIN5flash19enable_sm80_to_sm89INS1_16FlashAttnBwdSm80INS1_25CollectiveMainloopBwdSm80ILi2ELi2EN4cute5tupleIJNS5_1CILi128EEES8_NS7_ILi64EEEEEENS_6half_tEfNS_4arch4Sm80ELb1ELb0ELb1ELb1ELb1ELb0ELb0ELb0ELi2ELi4ELi4ELi4ELb0EEENS1_24CollectiveEpilogueBwdGQAISA_fSD_Li256ELb1ELb1EEENS1_25SingleTileBwdLPTSchedulerILb1ELi128ELb1EEEEEEEEEvNT_6ParamsE$_ZN4cute3eso3ESOILb1ELb0EJNS_6LayoutINS_5tupleIJNS3_IJNS_1CILi2EEES5_EEEEEENS3_IJNS3_IJNS4_ILi8EEENS4_ILi64EEEEEEEEEEENS_10ViewEngineINS_8smem_ptrIPfEEEEEEC2ERKSC_RKSH_:
[----:B------:R-:W-:Y:S02]  /*81f0*/  IADD3 R8, R60, -c[0x0][0x20], RZ ;  /* 0x800008003c087a10 */ /* 0x000fe40007ffe0ff */
[----:B------:R-:W-:-:S03]  /*8200*/  MOV R11, 0x0 ;  /* 0x00000000000b7802 */ /* 0x000fc60000000f00 */
[----:B------:R1:W-:Y:S01]  /*8210*/  STL.64 [R8], R4 ;  /* 0x0000000408007387 */ /* 0x0003e20000100a00 */
[----:B------:R-:W-:Y:S05]  /*8220*/  RET.REL.NODEC R10 `(_ZN7cutlass13device_kernelIN5flash19enable_sm80_to_sm89INS1_16FlashAttnBwdSm80INS1_25CollectiveMainloopBwdSm80ILi2ELi2EN4cute5tupleIJNS5_1CILi128EEES8_NS7_ILi64EEEEEENS_6half_tEfNS_4arch4Sm80ELb1ELb0ELb1ELb1ELb1ELb0ELb0ELb0ELi2ELi4ELi4ELi4ELb0EEENS1_24CollectiveEpilogueBwdGQAISA_fSD_Li256ELb1ELb1EEENS1_25SingleTileBwdLPTSchedulerILb1ELi128ELb1EEEEEEEEEvNT_6ParamsE) ;  /* 0xffff7dd00a007950 */ /* 0x000fea0003c3ffff */
        .type           $_ZN7cutlass13device_kernelIN5flash19enable_sm80_to_sm89INS1_16FlashAttnBwdSm80INS1_25CollectiveMainloopBwdSm80ILi2ELi2EN4cute5tupleIJNS5_1CILi128EEES8_NS7_ILi64EEEEEENS_6half_tEfNS_4arch4Sm80ELb1ELb0ELb1ELb1ELb1ELb0ELb0ELb0ELi2ELi4ELi4ELi4ELb0EEENS1_24CollectiveEpilogueBwdGQAISA_fSD_Li256ELb1ELb1EEENS1_25SingleTileBwdLPTSchedulerILb1ELi128ELb1EEEEEEEEEvNT_6ParamsE$_ZN4cute3eso3ESOILb1ELb0EJNS_6LayoutINS_5tupleIJNS3_IJNS_1CILi2EEES5_EEEEEENS3_IJNS3_IJNS4_ILi8EEENS4_ILi64EEEEEEEEEEEiEEC2ERKSC_RKi,@function
        .size           $_ZN7cutlass13device_kernelIN5flash19enable_sm80_to_sm89INS1_16FlashAttnBwdSm80INS1_25CollectiveMainloopBwdSm80ILi2ELi2EN4cute5tupleIJNS5_1CILi128EEES8_NS7_ILi64EEEEEENS_6half_tEfNS_4arch4Sm80ELb1ELb0ELb1ELb1ELb1ELb0ELb0ELb0ELi2ELi4ELi4ELi4ELb0EEENS1_24CollectiveEpilogueBwdGQAISA_fSD_Li256ELb1ELb1EEENS1_25SingleTileBwdLPTSchedulerILb1ELi128ELb1EEEEEEEEEvNT_6ParamsE$_ZN4cute3eso3ESOILb1ELb0EJNS_6LayoutINS_5tupleIJNS3_IJNS_1CILi2EEES5_EEEEEENS3_IJNS3_IJNS4_ILi8EEENS4_ILi64EEEEEEEEEEEiEEC2ERKSC_RKi,($_ZN7cutlass13device_kernelIN5flash19enable_sm80_to_sm89INS1_16FlashAttnBwdSm80INS1_25CollectiveMainloopBwdSm80ILi2ELi2EN4cute5tupleIJNS5_1CILi128EEES8_NS7_ILi64EEEEEENS_6half_tEfNS_4arch4Sm80ELb1ELb0ELb1ELb1ELb1ELb0ELb0ELb0ELi2ELi4ELi4ELi4ELb0EEENS1_24CollectiveEpilogueBwdGQAISA_fSD_Li256ELb1ELb1EEENS1_25SingleTileBwdLPTSchedulerILb1ELi128ELb1EEEEEEEEEvNT_6ParamsE$_ZN4cute3eso3ESOILb1ELb0EJNS_6LayoutINS_5tupleIJNS3_IJNS_1CILi2EEES5_EEENS3_IJS5_NS4_ILi8EEEEEEEEENS3_IJNS3_IJS5_NS4_ILi4EEEEEENS3_IJNS4_ILi1EEES7_EEEEEEEENS_10ViewEngineIPfEEEEC2ERKSF_RKSI_ - $_ZN7cutlass13device_kernelIN5flash19enable_sm80_to_sm89INS1_16FlashAttnBwdSm80INS1_25CollectiveMainloopBwdSm80ILi2ELi2EN4cute5tupleIJNS5_1CILi128EEES8_NS7_ILi64EEEEEENS_6half_tEfNS_4arch4Sm80ELb1ELb0ELb1ELb1ELb1ELb0ELb0ELb0ELi2ELi4ELi4ELi4ELb0EEENS1_24CollectiveEpilogueBwdGQAISA_fSD_Li256ELb1ELb1EEENS1_25SingleTileBwdLPTSchedulerILb1ELi128ELb1EEEEEEEEEvNT_6ParamsE$_ZN4cute3eso3ESOILb1ELb0EJNS_6LayoutINS_5tupleIJNS3_IJNS_1CILi2EEES5_EEEEEENS3_IJNS3_IJNS4_ILi8EEENS4_ILi64EEEEEEEEEEEiEEC2ERKSC_RKi)
$_ZN7cutlass13device_kernelIN5flash19enable_sm80_to_sm89INS1_16FlashAttnBwdSm80INS1_25CollectiveMainloopBwdSm80ILi2ELi2EN4cute5tupleIJNS5_1CILi128EEES8_NS7_ILi64EEEEEENS_6half_tEfNS_4arch4Sm80ELb1ELb0ELb1ELb1ELb1ELb0ELb0ELb0ELi2ELi4ELi4ELi4ELb0EEENS1_24CollectiveEpilogueBwdGQAISA_fSD_Li256ELb1ELb1EEENS1_25SingleTileBwdLPTSchedulerILb1ELi128ELb1EEEEEEEEEvNT_6ParamsE$_ZN4cute3eso3ESOILb1ELb0EJNS_6LayoutINS_5tupleIJNS3_IJNS_1CILi2EEES5_EEEEEENS3_IJNS3_IJNS4_ILi8EEENS4_ILi64EEEEEEEEEEEiEEC2ERKSC_RKi:
[----:B------:R-:W-:Y:S02]  /*8230*/  IADD3 R4, R60, -c[0x0][0x20], RZ ;  /* 0x800008003c047a10 */ /* 0x000fe40007ffe0ff */
[----:B------:R-:W-:-:S03]  /*8240*/  MOV R9, 0x0 ;  /* 0x0000000000097802 */ /* 0x000fc60000000f00 */
[----:B------:R1:W-:Y:S01]  /*8250*/  STL [R4], R5 ;  /* 0x0000000504007387 */ /* 0x0003e20000100800 */
[----:B------:R-:W-:Y:S05]  /*8260*/  RET.REL.NODEC R8 `(_ZN7cutlass13device_kernelIN5flash19enable_sm80_to_sm89INS1_16FlashAttnBwdSm80INS1_25CollectiveMainloopBwdSm80ILi2ELi2EN4cute5tupleIJNS5_1CILi128EEES8_NS7_ILi64EEEEEENS_6half_tEfNS_4arch4Sm80ELb1ELb0ELb1ELb1ELb1ELb0ELb0ELb0ELi2ELi4ELi4ELi4ELb0EEENS1_24CollectiveEpilogueBwdGQAISA_fSD_Li256ELb1ELb1EEENS1_25SingleTileBwdLPTSchedulerILb1ELi128ELb1EEEEEEEEEvNT_6ParamsE) ;  /* 0xffff7d9008007950 */ /* 0x000fea0003c3ffff */
        .type           $_ZN7cutlass13device_kernelIN5flash19enable_sm80_to_sm89INS1_16FlashAttnBwdSm80INS1_25CollectiveMainloopBwdSm80ILi2ELi2EN4cute5tupleIJNS5_1CILi128EEES8_NS7_ILi64EEEEEENS_6half_tEfNS_4arch4Sm80ELb1ELb0ELb1ELb1ELb1ELb0ELb0ELb0ELi2ELi4ELi4ELi4ELb0EEENS1_24CollectiveEpilogueBwdGQAISA_fSD_Li256ELb1ELb1EEENS1_25SingleTileBwdLPTSchedulerILb1ELi128ELb1EEEEEEEEEvNT_6ParamsE$_ZN4cute3eso3ESOILb1ELb0EJNS_6LayoutINS_5tupleIJNS3_IJNS_1CILi2EEES5_EEENS3_IJS5_NS4_ILi8EEEEEEEEENS3_IJNS3_IJS5_NS4_ILi4EEEEEENS3_IJNS4_ILi1EEES7_EEEEEEEENS_10ViewEngineIPfEEEEC2ERKSF_RKSI_,@function
        .size           $_ZN7cutlass13device_kernelIN5flash19enable_sm80_to_sm89INS1_16FlashAttnBwdSm80INS1_25CollectiveMainloopBwdSm80ILi2ELi2EN4cute5tupleIJNS5_1CILi128EEES8_NS7_ILi64EEEEEENS_6half_tEfNS_4arch4Sm80ELb1ELb0ELb1ELb1ELb1ELb0ELb0ELb0ELi2ELi4ELi4ELi4ELb0EEENS1_24CollectiveEpilogueBwdGQAISA_fSD_Li256ELb1ELb1EEENS1_25SingleTileBwdLPTSchedulerILb1ELi128ELb1EEEEEEEEEvNT_6ParamsE$_ZN4cute3eso3ESOILb1ELb0EJNS_6LayoutINS_5tupleIJNS3_IJNS_1CILi2EEES5_EEENS3_IJS5_NS4_ILi8EEEEEEEEENS3_IJNS3_IJS5_NS4_ILi4EEEEEENS3_IJNS4_ILi1EEES7_EEEEEEEENS_10ViewEngineIPfEEEEC2ERKSF_RKSI_,($_ZN7cutlass13device_kernelIN5flash19enable_sm80_to_sm89INS1_16FlashAttnBwdSm80INS1_25CollectiveMainloopBwdSm80ILi2ELi2EN4cute5tupleIJNS5_1CILi128EEES8_NS7_ILi64EEEEEENS_6half_tEfNS_4arch4Sm80ELb1ELb0ELb1ELb1ELb1ELb0ELb0ELb0ELi2ELi4ELi4ELi4ELb0EEENS1_24CollectiveEpilogueBwdGQAISA_fSD_Li256ELb1ELb1EEENS1_25SingleTileBwdLPTSchedulerILb1ELi128ELb1EEEEEEEEEvNT_6ParamsE$_ZN4cute3eso3ESOILb1ELb0EJNS_6LayoutINS_5tupleIJNS3_IJNS_1CILi2EEES5_EEENS4_ILi8EEEEEENS3_IJNS3_IJNS4_ILi1EEES5_EEENS4_ILi4EEEEEEEENS_10ViewEngineIPN7cutlass6half_tEEEEEC2ERKSD_RKSI_ - $_ZN7cutlass13device_kernelIN5flash19enable_sm80_to_sm89INS1_16FlashAttnBwdSm80INS1_25CollectiveMainloopBwdSm80ILi2ELi2EN4cute5tupleIJNS5_1CILi128EEES8_NS7_ILi64EEEEEENS_6half_tEfNS_4arch4Sm80ELb1ELb0ELb1ELb1ELb1ELb0ELb0ELb0ELi2ELi4ELi4ELi4ELb0EEENS1_24CollectiveEpilogueBwdGQAISA_fSD_Li256ELb1ELb1EEENS1_25SingleTileBwdLPTSchedulerILb1ELi128ELb1EEEEEEEEEvNT_6ParamsE$_ZN4cute3eso3ESOILb1ELb0EJNS_6LayoutINS_5tupleIJNS3_IJNS_1CILi2EEES5_EEENS3_IJS5_NS4_ILi8EEEEEEEEENS3_IJNS3_IJS5_NS4_ILi4EEEEEENS3_IJNS4_ILi1EEES7_EEEEEEEENS_10ViewEngineIPfEEEEC2ERKSF_RKSI_)
$_ZN7cutlass13device_kernelIN5flash19enable_sm80_to_sm89INS1_16FlashAttnBwdSm80INS1_25CollectiveMainloopBwdSm80ILi2ELi2EN4cute5tupleIJNS5_1CILi128EEES8_NS7_ILi64EEEEEENS_6half_tEfNS_4arch4Sm80ELb1ELb0ELb1ELb1ELb1ELb0ELb0ELb0ELi2ELi4ELi4ELi4ELb0EEENS1_24CollectiveEpilogueBwdGQAISA_fSD_Li256ELb1ELb1EEENS1_25SingleTileBwdLPTSchedulerILb1ELi128ELb1EEEEEEEEEvNT_6ParamsE$_ZN4cute3eso3ESOILb1ELb0EJNS_6LayoutINS_5tupleIJNS3_IJNS_1CILi2EEES5_EEENS3_IJS5_NS4_ILi8EEEEEEEEENS3_IJNS3_IJS5_NS4_ILi4EEEEEENS3_IJNS4_ILi1EEES7_EEEEEEEENS_10ViewEngineIPfEEEEC2ERKSF_RKSI_:
[----:B------:R-:W-:Y:S01]  /*8270*/  IADD3 R3, R60, -c[0x0][0x20], RZ ;  /* 0x800008003c037a10 */ /* 0x000fe20007ffe0ff */
[----:B------:R-:W-:Y:S01]  /*8280*/  IMAD.MOV.U32 R4, RZ, RZ, R14 ;  /* 0x000000ffff047224 */ /* 0x000fe200078e000e */
[----:B------:R-:W-:-:S04]  /*8290*/  MOV R13, 0x0 ;  /* 0x00000000000d7802 */ /* 0x000fc80000000f00 */
[----:B------:R1:W-:Y:S01]  /*82a0*/  STL.64 [R3], R4 ;  /* 0x0000000403007387 */ /* 0x0003e20000100a00 */
[----:B------:R-:W-:Y:S05]  /*82b0*/  RET.REL.NODEC R12 `(_ZN7cutlass13device_kernelIN5flash19enable_sm80_to_sm89INS1_16FlashAttnBwdSm80INS1_25CollectiveMainloopBwdSm80ILi2ELi2EN4cute5tupleIJNS5_1CILi128EEES8_NS7_ILi64EEEEEENS_6half_tEfNS_4arch4Sm80ELb1ELb0ELb1ELb1ELb1ELb0ELb0ELb0ELi2ELi4ELi4ELi4ELb0EEENS1_24CollectiveEpilogueBwdGQAISA_fSD_Li256ELb1ELb1EEENS1_25SingleTileBwdLPTSchedulerILb1ELi128ELb1EEEEEEEEEvNT_6ParamsE) ;  /* 0xffff7d400c007950 */ /* 0x000fea0003c3ffff */
        .type           $_ZN7cutlass13device_kernelIN5flash19enable_sm80_to_sm89INS1_16FlashAttnBwdSm80INS1_25CollectiveMainloopBwdSm80ILi2ELi2EN4cute5tupleIJNS5_1CILi128EEES8_NS7_ILi64EEEEEENS_6half_tEfNS_4arch4Sm80ELb1ELb0ELb1ELb1ELb1ELb0ELb0ELb0ELi2ELi4ELi4ELi4ELb0EEENS1_24CollectiveEpilogueBwdGQAISA_fSD_Li256ELb1ELb1EEENS1_25SingleTileBwdLPTSchedulerILb1ELi128ELb1EEEEEEEEEvNT_6ParamsE$_ZN4cute3eso3ESOILb1ELb0EJNS_6LayoutINS_5tupleIJNS3_IJNS_1CILi2EEES5_EEENS4_ILi8EEEEEENS3_IJNS3_IJNS4_ILi1EEES5_EEENS4_ILi4EEEEEEEENS_10ViewEngineIPN7cutlass6half_tEEEEEC2ERKSD_RKSI_,@function
        .size           $_ZN7cutlass13device_kernelIN5flash19enable_sm80_to_sm89INS1_16FlashAttnBwdSm80INS1_25CollectiveMainloopBwdSm80ILi2ELi2EN4cute5tupleIJNS5_1CILi128EEES8_NS7_ILi64EEEEEENS_6half_tEfNS_4arch4Sm80ELb1ELb0ELb1ELb1ELb1ELb0ELb0ELb0ELi2ELi4ELi4ELi4ELb0EEENS1_24CollectiveEpilogueBwdGQAISA_fSD_Li256ELb1ELb1EEENS1_25SingleTileBwdLPTSchedulerILb1ELi128ELb1EEEEEEEEEvNT_6ParamsE$_ZN4cute3eso3ESOILb1ELb0EJNS_6LayoutINS_5tupleIJNS3_IJNS_1CILi2EEES5_EEENS4_ILi8EEEEEENS3_IJNS3_IJNS4_ILi1EEES5_EEENS4_ILi4EEEEEEEENS_10ViewEngineIPN7cutlass6half_tEEEEEC2ERKSD_RKSI_,($_ZN7cutlass13device_kernelIN5flash19enable_sm80_to_sm89INS1_16FlashAttnBwdSm80INS1_25CollectiveMainloopBwdSm80ILi2ELi2EN4cute5tupleIJNS5_1CILi128EEES8_NS7_ILi64EEEEEENS_6half_tEfNS_4arch4Sm80ELb1ELb0ELb1ELb1ELb1ELb0ELb0ELb0ELi2ELi4ELi4ELi4ELb0EEENS1_24CollectiveEpilogueBwdGQAISA_fSD_Li256ELb1ELb1EEENS1_25SingleTileBwdLPTSchedulerILb1ELi128ELb1EEEEEEEEEvNT_6ParamsE$_ZN4cute3eso3ESOILb1ELb0EJNS_6LayoutINS_5tupleIJNS3_IJNS_1CILi2EEES5_EEENS4_ILi8EEEEEENS3_IJNS3_IJNS4_ILi1EEES5_EEENS4_ILi4EEEEEEEEiEEC2ERKSD_RKi - $_ZN7cutlass13device_kernelIN5flash19enable_sm80_to_sm89INS1_16FlashAttnBwdSm80INS1_25CollectiveMainloopBwdSm80ILi2ELi2EN4cute5tupleIJNS5_1CILi128EEES8_NS7_ILi64EEEEEENS_6half_tEfNS_4arch4Sm80ELb1ELb0ELb1ELb1ELb1ELb0ELb0ELb0ELi2ELi4ELi4ELi4ELb0EEENS1_24CollectiveEpilogueBwdGQAISA_fSD_Li256ELb1ELb1EEENS1_25SingleTileBwdLPTSchedulerILb1ELi128ELb1EEEEEEEEEvNT_6ParamsE$_ZN4cute3eso3ESOILb1ELb0EJNS_6LayoutINS_5tupleIJNS3_IJNS_1CILi2EEES5_EEENS4_ILi8EEEEEENS3_IJNS3_IJNS4_ILi1EEES5_EEENS4_ILi4EEEEEEEENS_10ViewEngineIPN7cutlass6half_tEEEEEC2ERKSD_RKSI_)
$_ZN7cutlass13device_kernelIN5flash19enable_sm80_to_sm89INS1_16FlashAttnBwdSm80INS1_25CollectiveMainloopBwdSm80ILi2ELi2EN4cute5tupleIJNS5_1CILi128EEES8_NS7_ILi64EEEEEENS_6half_tEfNS_4arch4Sm80ELb1ELb0ELb1ELb1ELb1ELb0ELb0ELb0ELi2ELi4ELi4ELi4ELb0EEENS1_24CollectiveEpilogueBwdGQAISA_fSD_Li256ELb1ELb1EEENS1_25SingleTileBwdLPTSchedulerILb1ELi128ELb1EEEEEEEEEvNT_6ParamsE$_ZN4cute3eso3ESOILb1ELb0EJNS_6LayoutINS_5tupleIJNS3_IJNS_1CILi2EEES5_EEENS4_ILi8EEEEEENS3_IJNS3_IJNS4_ILi1EEES5_EEENS4_ILi4EEEEEEEENS_10ViewEngineIPN7cutlass6half_tEEEEEC2ERKSD_RKSI_:
[----:B------:R-:W-:Y:S01]  /*82c0*/  IADD3 R2, R60, -c[0x0][0x20], RZ ;  /* 0x800008003c027a10 */ /* 0x000fe20007ffe0ff */
[----:B------:R-:W-:Y:S01]  /*82d0*/  IMAD.MOV.U32 R7, RZ, RZ, R3 ;  /* 0x000000ffff077224 */ /* 0x000fe200078e0003 */
[----:B------:R-:W-:-:S04]  /*82e0*/  MOV R5, 0x0 ;  /* 0x0000000000057802 */ /* 0x000fc80000000f00 */
[----:B------:R1:W-:Y:S01]  /*82f0*/  STL.64 [R2], R6 ;  /* 0x0000000602007387 */ /* 0x0003e20000100a00 */
[----:B------:R-:W-:Y:S05]  /*8300*/  RET.REL.NODEC R4 `(_ZN7cutlass13device_kernelIN5flash19enable_sm80_to_sm89INS1_16FlashAttnBwdSm80INS1_25CollectiveMainloopBwdSm80ILi2ELi2EN4cute5tupleIJNS5_1CILi128EEES8_NS7_ILi64EEEEEENS_6half_tEfNS_4arch4Sm80ELb1ELb0ELb1ELb1ELb1ELb0ELb0ELb0ELi2ELi4ELi4ELi4ELb0EEENS1_24CollectiveEpilogueBwdGQAISA_fSD_Li256ELb1ELb1EEENS1_25SingleTileBwdLPTSchedulerILb1ELi128ELb1EEEEEEEEEvNT_6ParamsE) ;  /* 0xffff7cf004007950 */ /* 0x000fea0003c3ffff */
        .type           $_ZN7cutlass13device_kernelIN5flash19enable_sm80_to_sm89INS1_16FlashAttnBwdSm80INS1_25CollectiveMainloopBwdSm80ILi2ELi2EN4cute5tupleIJNS5_1CILi128EEES8_NS7_ILi64EEEEEENS_6half_tEfNS_4arch4Sm80ELb1ELb0ELb1ELb1ELb1ELb0ELb0ELb0ELi2ELi4ELi4ELi4ELb0EEENS1_24CollectiveEpilogueBwdGQAISA_fSD_Li256ELb1ELb1EEENS1_25SingleTileBwdLPTSchedulerILb1ELi128ELb1EEEEEEEEEvNT_6ParamsE$_ZN4cute3eso3ESOILb1ELb0EJNS_6LayoutINS_5tupleIJNS3_IJNS_1CILi2EEES5_EEENS4_ILi8EEEEEENS3_IJNS3_IJNS4_ILi1EEES5_EEENS4_ILi4EEEEEEEEiEEC2ERKSD_RKi,@function
        .size           $_ZN7cutlass13device_kernelIN5flash19enable_sm80_to_sm89INS1_16FlashAttnBwdSm80INS1_25CollectiveMainloopBwdSm80ILi2ELi2EN4cute5tupleIJNS5_1CILi128EEES8_NS7_ILi64EEEEEENS_6half_tEfNS_4arch4Sm80ELb1ELb0ELb1ELb1ELb1ELb0ELb0ELb0ELi2ELi4ELi4ELi4ELb0EEENS1_24CollectiveEpilogueBwdGQAISA_fSD_Li256ELb1ELb1EEENS1_25SingleTileBwdLPTSchedulerILb1ELi128ELb1EEEEEEEEEvNT_6ParamsE$_ZN4cute3eso3ESOILb1ELb0EJNS_6LayoutINS_5tupleIJNS3_IJNS_1CILi2EEES5_EEENS4_ILi8EEEEEENS3_IJNS3_IJNS4_ILi1EEES5_EEENS4_ILi4EEEEEEEEiEEC2ERKSD_RKi,($_ZN7cutlass13device_kernelIN5flash19enable_sm80_to_sm89INS1_16FlashAttnBwdSm80INS1_25CollectiveMainloopBwdSm80ILi2ELi2EN4cute5tupleIJNS5_1CILi128EEES8_NS7_ILi64EEEEEENS_6half_tEfNS_4arch4Sm80ELb1ELb0ELb1ELb1ELb1ELb0ELb0ELb0ELi2ELi4ELi4ELi4ELb0EEENS1_24CollectiveEpilogueBwdGQAISA_fSD_Li256ELb1ELb1EEENS1_25SingleTileBwdLPTSchedulerILb1ELi128ELb1EEEEEEEEEvNT_6ParamsE$_ZN4cute3eso3ESOILb1ELb0EJNS_6LayoutINS_5tupleIJNS3_IJNS_1CILi2EEES5_EEES6_EEENS3_IJNS3_IJNS4_ILi1EEES5_EEENS3_IJNS4_ILi32EEENS4_ILi64EEEEEEEEEEENS_10ViewEngineIPN7cutlass6half_tEEEEEC2ERKSE_RKSJ_ - $_ZN7cutlass13device_kernelIN5flash19enable_sm80_to_sm89INS1_16FlashAttnBwdSm80INS1_25CollectiveMainloopBwdSm80ILi2ELi2EN4cute5tupleIJNS5_1CILi128EEES8_NS7_ILi64EEEEEENS_6half_tEfNS_4arch4Sm80ELb1ELb0ELb1ELb1ELb1ELb0ELb0ELb0ELi2ELi4ELi4ELi4ELb0EEENS1_24CollectiveEpilogueBwdGQAISA_fSD_Li256ELb1ELb1EEENS1_25SingleTileBwdLPTSchedulerILb1ELi128ELb1EEEEEEEEEvNT_6ParamsE$_ZN4cute3eso3ESOILb1ELb0EJNS_6LayoutINS_5tupleIJNS3_IJNS_1CILi2EEES5_EEENS4_ILi8EEEEEENS3_IJNS3_IJNS4_ILi1EEES5_EEENS4_ILi4EEEEEEEEiEEC2ERKSD_RKi)
$_ZN7cutlass13device_kernelIN5flash19enable_sm80_to_sm89INS1_16FlashAttnBwdSm80INS1_25CollectiveMainloopBwdSm80ILi2ELi2EN4cute5tupleIJNS5_1CILi128EEES8_NS7_ILi64EEEEEENS_6half_tEfNS_4arch4Sm80ELb1ELb0ELb1ELb1ELb1ELb0ELb0ELb0ELi2ELi4ELi4ELi4ELb0EEENS1_24CollectiveEpilogueBwdGQAISA_fSD_Li256ELb1ELb1EEENS1_25SingleTileBwdLPTSchedulerILb1ELi128ELb1EEEEEEEEEvNT_6ParamsE$_ZN4cute3eso3ESOILb1ELb0EJNS_6LayoutINS_5tupleIJNS3_IJNS_1CILi2EEES5_EEENS4_ILi8EEEEEENS3_IJNS3_IJNS4_ILi1EEES5_EEENS4_ILi4EEEEEEEEiEEC2ERKSD_RKi:
[----:B------:R-:W-:Y:S02]  /*8310*/  IADD3 R2, R60, -c[0x0][0x20], RZ ;  /* 0x800008003c027a10 */ /* 0x000fe40007ffe0ff */
[----:B------:R-:W-:-:S03]  /*8320*/  MOV R7, 0x0 ;  /* 0x0000000000077802 */ /* 0x000fc60000000f00 */
[----:B------:R1:W-:Y:S01]  /*8330*/  STL [R2], R3 ;  /* 0x0000000302007387 */ /* 0x0003e20000100800 */
[----:B------:R-:W-:Y:S05]  /*8340*/  RET.REL.NODEC R6 `(_ZN7cutlass13device_kernelIN5flash19enable_sm80_to_sm89INS1_16FlashAttnBwdSm80INS1_25CollectiveMainloopBwdSm80ILi2ELi2EN4cute5tupleIJNS5_1CILi128EEES8_NS7_ILi64EEEEEENS_6half_tEfNS_4arch4Sm80ELb1ELb0ELb1ELb1ELb1ELb0ELb0ELb0ELi2ELi4ELi4ELi4ELb0EEENS1_24CollectiveEpilogueBwdGQAISA_fSD_Li256ELb1ELb1EEENS1_25SingleTileBwdLPTSchedulerILb1ELi128ELb1EEEEEEEEEvNT_6ParamsE) ;  /* 0xffff7cb006007950 */ /* 0x000fea0003c3ffff */
        .type           $_ZN7cutlass13device_kernelIN5flash19enable_sm80_to_sm89INS1_16FlashAttnBwdSm80INS1_25CollectiveMainloopBwdSm80ILi2ELi2EN4cute5tupleIJNS5_1CILi128EEES8_NS7_ILi64EEEEEENS_6half_tEfNS_4arch4Sm80ELb1ELb0ELb1ELb1ELb1ELb0ELb0ELb0ELi2ELi4ELi4ELi4ELb0EEENS1_24CollectiveEpilogueBwdGQAISA_fSD_Li256ELb1ELb1EEENS1_25SingleTileBwdLPTSchedulerILb1ELi128ELb1EEEEEEEEEvNT_6ParamsE$_ZN4cute3eso3ESOILb1ELb0EJNS_6LayoutINS_5tupleIJNS3_IJNS_1CILi2EEES5_EEES6_EEENS3_IJNS3_IJNS4_ILi1EEES5_EEENS3_IJNS4_ILi32EEENS4_ILi64EEEEEEEEEEENS_10ViewEngineIPN7cutlass6half_tEEEEEC2ERKSE_RKSJ_,@function
        .size           $_ZN7cutlass13device_kernelIN5flash19enable_sm80_to_sm89INS1_16FlashAttnBwdSm80INS1_25CollectiveMainloopBwdSm80ILi2ELi2EN4cute5tupleIJNS5_1CILi128EEES8_NS7_ILi64EEEEEENS_6half_tEfNS_4arch4Sm80ELb1ELb0ELb1ELb1ELb1ELb0ELb0ELb0ELi2ELi4ELi4ELi4ELb0EEENS1_24CollectiveEpilogueBwdGQAISA_fSD_Li256ELb1ELb1EEENS1_25SingleTileBwdLPTSchedulerILb1ELi128ELb1EEEEEEEEEvNT_6ParamsE$_ZN4cute3eso3ESOILb1ELb0EJNS_6LayoutINS_5tupleIJNS3_IJNS_1CILi2EEES5_EEES6_EEENS3_IJNS3_IJNS4_ILi1EEES5_EEENS3_IJNS4_ILi32EEENS4_ILi64EEEEEEEEEEENS_10ViewEngineIPN7cutlass6half_tEEEEEC2ERKSE_RKSJ_,($_ZN7cutlass13device_kernelIN5flash19enable_sm80_to_sm89INS1_16FlashAttnBwdSm80INS1_25CollectiveMainloopBwdSm80ILi2ELi2EN4cute5tupleIJNS5_1CILi128EEES8_NS7_ILi64EEEEEENS_6half_tEfNS_4arch4Sm80ELb1ELb0ELb1ELb1ELb1ELb0ELb0ELb0ELi2ELi4ELi4ELi4ELb0EEENS1_24CollectiveEpilogueBwdGQAISA_fSD_Li256ELb1ELb1EEENS1_25SingleTileBwdLPTSchedulerILb1ELi128ELb1EEEEEEEEEvNT_6ParamsE$_ZN4cute3eso3ESOILb1ELb0EJNS_6LayoutINS_5tupleIJNS3_IJNS_1CILi2EEES5_EEES6_EEENS3_IJNS3_IJNS4_ILi1EEES5_EEENS3_IJNS4_ILi32EEENS4_ILi64EEEEEEEEEEEiEEC2ERKSE_RKi - $_ZN7cutlass13device_kernelIN5flash19enable_sm80_to_sm89INS1_16FlashAttnBwdSm80INS1_25CollectiveMainloopBwdSm80ILi2ELi2EN4cute5tupleIJNS5_1CILi128EEES8_NS7_ILi64EEEEEENS_6half_tEfNS_4arch4Sm80ELb1ELb0ELb1ELb1ELb1ELb0ELb0ELb0ELi2ELi4ELi4ELi4ELb0EEENS1_24CollectiveEpilogueBwdGQAISA_fSD_Li256ELb1ELb1EEENS1_25SingleTileBwdLPTSchedulerILb1ELi128ELb1EEEEEEEEEvNT_6ParamsE$_ZN4cute3eso3ESOILb1ELb0EJNS_6LayoutINS_5tupleIJNS3_IJNS_1CILi2EEES5_EEES6_EEENS3_IJNS3_IJNS4_ILi1EEES5_EEENS3_IJNS4_ILi32EEENS4_ILi64EEEEEEEEEEENS_10ViewEngineIPN7cutlass6half_tEEEEEC2ERKSE_RKSJ_)
$_ZN7cutlass13device_kernelIN5flash19enable_sm80_to_sm89INS1_16FlashAttnBwdSm80INS1_25CollectiveMainloopBwdSm80ILi2ELi2EN4cute5tupleIJNS5_1CILi128EEES8_NS7_ILi64EEEEEENS_6half_tEfNS_4arch4Sm80ELb1ELb0ELb1ELb1ELb1ELb0ELb0ELb0ELi2ELi4ELi4ELi4ELb0EEENS1_24CollectiveEpilogueBwdGQAISA_fSD_Li256ELb1ELb1EEENS1_25SingleTileBwdLPTSchedulerILb1ELi128ELb1EEEEEEEEEvNT_6ParamsE$_ZN4cute3eso3ESOILb1ELb0EJNS_6LayoutINS_5tupleIJNS3_IJNS_1CILi2EEES5_EEES6_EEENS3_IJNS3_IJNS4_ILi1EEES5_EEENS3_IJNS4_ILi32EEENS4_ILi64EEEEEEEEEEENS_10ViewEngineIPN7cutlass6half_tEEEEEC2ERKSE_RKSJ_:
[----:B------:R-:W-:Y:S01]  /*8350*/  IADD3 R2, R60, -c[0x0][0x20], RZ ;  /* 0x800008003c027a10 */ /* 0x000fe20007ffe0ff */
[----:B------:R-:W-:Y:S01]  /*8360*/  IMAD.MOV.U32 R7, RZ, RZ, R3 ;  /* 0x000000ffff077224 */ /* 0x000fe200078e0003 */
[----:B------:R-:W-:-:S04]  /*8370*/  MOV R5, 0x0 ;  /* 0x0000000000057802 */ /* 0x000fc80000000f00 */
[----:B------:R1:W-:Y:S01]  /*8380*/  STL.64 [R2], R6 ;  /* 0x0000000602007387 */ /* 0x0003e20000100a00 */
[----:B------:R-:W-:Y:S05]  /*8390*/  RET.REL.NODEC R4 `(_ZN7cutlass13device_kernelIN5flash19enable_sm80_to_sm89INS1_16FlashAttnBwdSm80INS1_25CollectiveMainloopBwdSm80ILi2ELi2EN4cute5tupleIJNS5_1CILi128EEES8_NS7_ILi64EEEEEENS_6half_tEfNS_4arch4Sm80ELb1ELb0ELb1ELb1ELb1ELb0ELb0ELb0ELi2ELi4ELi4ELi4ELb0EEENS1_24CollectiveEpilogueBwdGQAISA_fSD_Li256ELb1ELb1EEENS1_25SingleTileBwdLPTSchedulerILb1ELi128ELb1EEEEEEEEEvNT_6ParamsE) ;  /* 0xffff7c6004007950 */ /* 0x000fea0003c3ffff */
        .type           $_ZN7cutlass13device_kernelIN5flash19enable_sm80_to_sm89INS1_16FlashAttnBwdSm80INS1_25CollectiveMainloopBwdSm80ILi2ELi2EN4cute5tupleIJNS5_1CILi128EEES8_NS7_ILi64EEEEEENS_6half_tEfNS_4arch4Sm80ELb1ELb0ELb1ELb1ELb1ELb0ELb0ELb0ELi2ELi4ELi4ELi4ELb0EEENS1_24CollectiveEpilogueBwdGQAISA_fSD_Li256ELb1ELb1EEENS1_25SingleTileBwdLPTSchedulerILb1ELi128ELb1EEEEEEEEEvNT_6ParamsE$_ZN4cute3eso3ESOILb1ELb0EJNS_6LayoutINS_5tupleIJNS3_IJNS_1CILi2EEES5_EEES6_EEENS3_IJNS3_IJNS4_ILi1EEES5_EEENS3_IJNS4_ILi32EEENS4_ILi64EEEEEEEEEEEiEEC2ERKSE_RKi,@function
        .size           $_ZN7cutlass13device_kernelIN5flash19enable_sm80_to_sm89INS1_16FlashAttnBwdSm80INS1_25CollectiveMainloopBwdSm80ILi2ELi2EN4cute5tupleIJNS5_1CILi128EEES8_NS7_ILi64EEEEEENS_6half_tEfNS_4arch4Sm80ELb1ELb0ELb1ELb1ELb1ELb0ELb0ELb0ELi2ELi4ELi4ELi4ELb0EEENS1_24CollectiveEpilogueBwdGQAISA_fSD_Li256ELb1ELb1EEENS1_25SingleTileBwdLPTSchedulerILb1ELi128ELb1EEEEEEEEEvNT_6ParamsE$_ZN4cute3eso3ESOILb1ELb0EJNS_6LayoutINS_5tupleIJNS3_IJNS_1CILi2EEES5_EEES6_EEENS3_IJNS3_IJNS4_ILi1EEES5_EEENS3_IJNS4_ILi32EEENS4_ILi64EEEEEEEEEEEiEEC2ERKSE_RKi,($_ZN7cutlass13device_kernelIN5flash19enable_sm80_to_sm89INS1_16FlashAttnBwdSm80INS1_25CollectiveMainloopBwdSm80ILi2ELi2EN4cute5tupleIJNS5_1CILi128EEES8_NS7_ILi64EEEEEENS_6half_tEfNS_4arch4Sm80ELb1ELb0ELb1ELb1ELb1ELb0ELb0ELb0ELi2ELi4ELi4ELi4ELb0EEENS1_24CollectiveEpilogueBwdGQAISA_fSD_Li256ELb1ELb1EEENS1_25SingleTileBwdLPTSchedulerILb1ELi128ELb1EEEEEEEEEvNT_6ParamsE$_ZN4cute3eso3ESOILb1ELb0EJNS_6LayoutINS_5tupleIJNS3_IJNS_1CILi2EEES5_S5_EEEEEENS3_IJNS3_IJNS4_ILi1EEES5_NS4_ILi4EEEEEEEEEEENS_10ViewEngineIPN7cutlass6half_tEEEEEC2ERKSC_RKSH_ - $_ZN7cutlass13device_kernelIN5flash19enable_sm80_to_sm89INS1_16FlashAttnBwdSm80INS1_25CollectiveMainloopBwdSm80ILi2ELi2EN4cute5tupleIJNS5_1CILi128EEES8_NS7_ILi64EEEEEENS_6half_tEfNS_4arch4Sm80ELb1ELb0ELb1ELb1ELb1ELb0ELb0ELb0ELi2ELi4ELi4ELi4ELb0EEENS1_24CollectiveEpilogueBwdGQAISA_fSD_Li256ELb1ELb1EEENS1_25SingleTileBwdLPTSchedulerILb1ELi128ELb1EEEEEEEEEvNT_6ParamsE$_ZN4cute3eso3ESOILb1ELb0EJNS_6LayoutINS_5tupleIJNS3_IJNS_1CILi2EEES5_EEES6_EEENS3_IJNS3_IJNS4_ILi1EEES5_EEENS3_IJNS4_ILi32EEENS4_ILi64EEEEEEEEEEEiEEC2ERKSE_RKi)
$_ZN7cutlass13device_kernelIN5flash19enable_sm80_to_sm89INS1_16FlashAttnBwdSm80INS1_25CollectiveMainloopBwdSm80ILi2ELi2EN4cute5tupleIJNS5_1CILi128EEES8_NS7_ILi64EEEEEENS_6half_tEfNS_4arch4Sm80ELb1ELb0ELb1ELb1ELb1ELb0ELb0ELb0ELi2ELi4ELi4ELi4ELb0EEENS1_24CollectiveEpilogueBwdGQAISA_fSD_Li256ELb1ELb1EEENS1_25SingleTileBwdLPTSchedulerILb1ELi128ELb1EEEEEEEEEvNT_6ParamsE$_ZN4cute3eso3ESOILb1ELb0EJNS_6LayoutINS_5tupleIJNS3_IJNS_1CILi2EEES5_EEES6_EEENS3_IJNS3_IJNS4_ILi1EEES5_EEENS3_IJNS4_ILi32EEENS4_ILi64EEEEEEEEEEEiEEC2ERKSE_RKi:
[----:B------:R-:W-:Y:S02]  /*83a0*/  IADD3 R2, R60, -c[0x0][0x20], RZ ;  /* 0x800008003c027a10 */ /* 0x000fe40007ffe0ff */
[----:B------:R-:W-:-:S03]  /*83b0*/  MOV R5, 0x0 ;  /* 0x0000000000057802 */ /* 0x000fc60000000f00 */
[----:B------:R1:W-:Y:S01]  /*83c0*/  STL [R2], R3 ;  /* 0x0000000302007387 */ /* 0x0003e20000100800 */
[----:B------:R-:W-:Y:S05]  /*83d0*/  RET.REL.NODEC R4 `(_ZN7cutlass13device_kernelIN5flash19enable_sm80_to_sm89INS1_16FlashAttnBwdSm80INS1_25CollectiveMainloopBwdSm80ILi2ELi2EN4cute5tupleIJNS5_1CILi128EEES8_NS7_ILi64EEEEEENS_6half_tEfNS_4arch4Sm80ELb1ELb0ELb1ELb1ELb1ELb0ELb0ELb0ELi2ELi4ELi4ELi4ELb0EEENS1_24CollectiveEpilogueBwdGQAISA_fSD_Li256ELb1ELb1EEENS1_25SingleTileBwdLPTSchedulerILb1ELi128ELb1EEEEEEEEEvNT_6ParamsE) ;  /* 0xffff7c2004007950 */ /* 0x000fea0003c3ffff */
        .type           $_ZN7cutlass13device_kernelIN5flash19enable_sm80_to_sm89INS1_16FlashAttnBwdSm80INS1_25CollectiveMainloopBwdSm80ILi2ELi2EN4cute5tupleIJNS5_1CILi128EEES8_NS7_ILi64EEEEEENS_6half_tEfNS_4arch4Sm80ELb1ELb0ELb1ELb1ELb1ELb0ELb0ELb0ELi2ELi4ELi4ELi4ELb0EEENS1_24CollectiveEpilogueBwdGQAISA_fSD_Li256ELb1ELb1EEENS1_25SingleTileBwdLPTSchedulerILb1ELi128ELb1EEEEEEEEEvNT_6ParamsE$_ZN4cute3eso3ESOILb1ELb0EJNS_6LayoutINS_5tupleIJNS3_IJNS_1CILi2EEES5_S5_EEEEEENS3_IJNS3_IJNS4_ILi1EEES5_NS4_ILi4EEEEEEEEEEENS_10ViewEngineIPN7cutlass6half_tEEEEEC2ERKSC_RKSH_,@function
        .size           $_ZN7cutlass13device_kernelIN5flash19enable_sm80_to_sm89INS1_16FlashAttnBwdSm80INS1_25CollectiveMainloopBwdSm80ILi2ELi2EN4cute5tupleIJNS5_1CILi128EEES8_NS7_ILi64EEEEEENS_6half_tEfNS_4arch4Sm80ELb1ELb0ELb1ELb1ELb1ELb0ELb0ELb0ELi2ELi4ELi4ELi4ELb0EEENS1_24CollectiveEpilogueBwdGQAISA_fSD_Li256ELb1ELb1EEENS1_25SingleTileBwdLPTSchedulerILb1ELi128ELb1EEEEEEEEEvNT_6ParamsE$_ZN4cute3eso3ESOILb1ELb0EJNS_6LayoutINS_5tupleIJNS3_IJNS_1CILi2EEES5_S5_EEEEEENS3_IJNS3_IJNS4_ILi1EEES5_NS4_ILi4EEEEEEEEEEENS_10ViewEngineIPN7cutlass6half_tEEEEEC2ERKSC_RKSH_,($_ZN7cutlass13device_kernelIN5flash19enable_sm80_to_sm89INS1_16FlashAttnBwdSm80INS1_25CollectiveMainloopBwdSm80ILi2ELi2EN4cute5tupleIJNS5_1CILi128EEES8_NS7_ILi64EEEEEENS_6half_tEfNS_4arch4Sm80ELb1ELb0ELb1ELb1ELb1ELb0ELb0ELb0ELi2ELi4ELi4ELi4ELb0EEENS1_24CollectiveEpilogueBwdGQAISA_fSD_Li256ELb1ELb1EEENS1_25SingleTileBwdLPTSchedulerILb1ELi128ELb1EEEEEEEEEvNT_6ParamsE$_ZN4cute3eso3ESOILb1ELb0EJNS_6LayoutINS_5tupleIJNS3_IJNS_1CILi2EEES5_S5_EEEEEENS3_IJNS3_IJNS4_ILi1EEES5_NS4_ILi4EEEEEEEEEEEiEEC2ERKSC_RKi - $_ZN7cutlass13device_kernelIN5flash19enable_sm80_to_sm89INS1_16FlashAttnBwdSm80INS1_25CollectiveMainloopBwdSm80ILi2ELi2EN4cute5tupleIJNS5_1CILi128EEES8_NS7_ILi64EEEEEENS_6half_tEfNS_4arch4Sm80ELb1ELb0ELb1ELb1ELb1ELb0ELb0ELb0ELi2ELi4ELi4ELi4ELb0EEENS1_24CollectiveEpilogueBwdGQAISA_fSD_Li256ELb1ELb1EEENS1_25SingleTileBwdLPTSchedulerILb1ELi128ELb1EEEEEEEEEvNT_6ParamsE$_ZN4cute3eso3ESOILb1ELb0EJNS_6LayoutINS_5tupleIJNS3_IJNS_1CILi2EEES5_S5_EEEEEENS3_IJNS3_IJNS4_ILi1EEES5_NS4_ILi4EEEEEEEEEEENS_10ViewEngineIPN7cutlass6half_tEEEEEC2ERKSC_RKSH_)
$_ZN7cutlass13device_kernelIN5flash19enable_sm80_to_sm89INS1_16FlashAttnBwdSm80INS1_25CollectiveMainloopBwdSm80ILi2ELi2EN4cute5tupleIJNS5_1CILi128EEES8_NS7_ILi64EEEEEENS_6half_tEfNS_4arch4Sm80ELb1ELb0ELb1ELb1ELb1ELb0ELb0ELb0ELi2ELi4ELi4ELi4ELb0EEENS1_24CollectiveEpilogueBwdGQAISA_fSD_Li256ELb1ELb1EEENS1_25SingleTileBwdLPTSchedulerILb1ELi128ELb1EEEEEEEEEvNT_6ParamsE$_ZN4cute3eso3ESOILb1ELb0EJNS_6LayoutINS_5tupleIJNS3_IJNS_1CILi2EEES5_S5_EEEEEENS3_IJNS3_IJNS4_ILi1EEES5_NS4_ILi4EEEEEEEEEEENS_10ViewEngineIPN7cutlass6half_tEEEEEC2ERKSC_RKSH_:
[----:B------:R-:W-:Y:S01]  /*83e0*/  IADD3 R2, R60, -c[0x0][0x20], RZ ;  /* 0x800008003c027a10 */ /* 0x000fe20007ffe0ff */
[----:B------:R-:W-:Y:S01]  /*83f0*/  IMAD.MOV.U32 R7, RZ, RZ, R3 ;  /* 0x000000ffff077224 */ /* 0x000fe200078e0003 */
[----:B------:R-:W-:-:S04]  /*8400*/  MOV R5, 0x0 ;  /* 0x0000000000057802 */ /* 0x000fc80000000f00 */
[----:B------:R1:W-:Y:S01]  /*8410*/  STL.64 [R2], R6 ;  /* 0x0000000602007387 */ /* 0x0003e20000100a00 */
[----:B------:R-:W-:Y:S05]  /*8420*/  RET.REL.NODEC R4 `(_ZN7cutlass13device_kernelIN5flash19enable_sm80_to_sm89INS1_16FlashAttnBwdSm80INS1_25CollectiveMainloopBwdSm80ILi2ELi2EN4cute5tupleIJNS5_1CILi128EEES8_NS7_ILi64EEEEEENS_6half_tEfNS_4arch4Sm80ELb1ELb0ELb1ELb1ELb1ELb0ELb0ELb0ELi2ELi4ELi4ELi4ELb0EEENS1_24CollectiveEpilogueBwdGQAISA_fSD_Li256ELb1ELb1EEENS1_25SingleTileBwdLPTSchedulerILb1ELi128ELb1EEEEEEEEEvNT_6ParamsE) ;  /* 0xffff7bd004007950 */ /* 0x000fea0003c3ffff */
        .type           $_ZN7cutlass13device_kernelIN5flash19enable_sm80_to_sm89INS1_16FlashAttnBwdSm80INS1_25CollectiveMainloopBwdSm80ILi2ELi2EN4cute5tupleIJNS5_1CILi128EEES8_NS7_ILi64EEEEEENS_6half_tEfNS_4arch4Sm80ELb1ELb0ELb1ELb1ELb1ELb0ELb0ELb0ELi2ELi4ELi4ELi4ELb0EEENS1_24CollectiveEpilogueBwdGQAISA_fSD_Li256ELb1ELb1EEENS1_25SingleTileBwdLPTSchedulerILb1ELi128ELb1EEEEEEEEEvNT_6ParamsE$_ZN4cute3eso3ESOILb1ELb0EJNS_6LayoutINS_5tupleIJNS3_IJNS_1CILi2EEES5_S5_EEEEEENS3_IJNS3_IJNS4_ILi1EEES5_NS4_ILi4EEEEEEEEEEEiEEC2ERKSC_RKi,@function
        .size           $_ZN7cutlass13device_kernelIN5flash19enable_sm80_to_sm89INS1_16FlashAttnBwdSm80INS1_25CollectiveMainloopBwdSm80ILi2ELi2EN4cute5tupleIJNS5_1CILi128EEES8_NS7_ILi64EEEEEENS_6half_tEfNS_4arch4Sm80ELb1ELb0ELb1ELb1ELb1ELb0ELb0ELb0ELi2ELi4ELi4ELi4ELb0EEENS1_24CollectiveEpilogueBwdGQAISA_fSD_Li256ELb1ELb1EEENS1_25SingleTileBwdLPTSchedulerILb1ELi128ELb1EEEEEEEEEvNT_6ParamsE$_ZN4cute3eso3ESOILb1ELb0EJNS_6LayoutINS_5tupleIJNS3_IJNS_1CILi2EEES5_S5_EEEEEENS3_IJNS3_IJNS4_ILi1EEES5_NS4_ILi4EEEEEEEEEEEiEEC2ERKSC_RKi,($_ZN7cutlass13device_kernelIN5flash19enable_sm80_to_sm89INS1_16FlashAttnBwdSm80INS1_25CollectiveMainloopBwdSm80ILi2ELi2EN4cute5tupleIJNS5_1CILi128EEES8_NS7_ILi64EEEEEENS_6half_tEfNS_4arch4Sm80ELb1ELb0ELb1ELb1ELb1ELb0ELb0ELb0ELi2ELi4ELi4ELi4ELb0EEENS1_24CollectiveEpilogueBwdGQAISA_fSD_Li256ELb1ELb1EEENS1_25SingleTileBwdLPTSchedulerILb1ELi128ELb1EEEEEEEEEvNT_6ParamsE$_ZN4cute3eso3ESOILb1ELb0EJNS_6LayoutINS_5tupleIJNS3_IJNS_1CILi2EEES5_S5_EEES5_EEENS3_IJNS3_IJNS4_ILi1EEES5_NS4_ILi4EEEEEENS4_ILi64EEEEEEEENS_10ViewEngineIPN7cutlass6half_tEEEEEC2ERKSD_RKSI_ - $_ZN7cutlass13device_kernelIN5flash19enable_sm80_to_sm89INS1_16FlashAttnBwdSm80INS1_25CollectiveMainloopBwdSm80ILi2ELi2EN4cute5tupleIJNS5_1CILi128EEES8_NS7_ILi64EEEEEENS_6half_tEfNS_4arch4Sm80ELb1ELb0ELb1ELb1ELb1ELb0ELb0ELb0ELi2ELi4ELi4ELi4ELb0EEENS1_24CollectiveEpilogueBwdGQAISA_fSD_Li256ELb1ELb1EEENS1_25SingleTileBwdLPTSchedulerILb1ELi128ELb1EEEEEEEEEvNT_6ParamsE$_ZN4cute3eso3ESOILb1ELb0EJNS_6LayoutINS_5tupleIJNS3_IJNS_1CILi2EEES5_S5_EEEEEENS3_IJNS3_IJNS4_ILi1EEES5_NS4_ILi4EEEEEEEEEEEiEEC2ERKSC_RKi)
$_ZN7cutlass13device_kernelIN5flash19enable_sm80_to_sm89INS1_16FlashAttnBwdSm80INS1_25CollectiveMainloopBwdSm80ILi2ELi2EN4cute5tupleIJNS5_1CILi128EEES8_NS7_ILi64EEEEEENS_6half_tEfNS_4arch4Sm80ELb1ELb0ELb1ELb1ELb1ELb0ELb0ELb0ELi2ELi4ELi4ELi4ELb0EEENS1_24CollectiveEpilogueBwdGQAISA_fSD_Li256ELb1ELb1EEENS1_25SingleTileBwdLPTSchedulerILb1ELi128ELb1EEEEEEEEEvNT_6ParamsE$_ZN4cute3eso3ESOILb1ELb0EJNS_6LayoutINS_5tupleIJNS3_IJNS_1CILi2EEES5_S5_EEEEEENS3_IJNS3_IJNS4_ILi1EEES5_NS4_ILi4EEEEEEEEEEEiEEC2ERKSC_RKi:
[----:B------:R-:W-:Y:S02]  /*8430*/  IADD3 R2, R60, -c[0x0][0x20], RZ ;  /* 0x800008003c027a10 */ /* 0x000fe40007ffe0ff */
[----:B------:R-:W-:-:S03]  /*8440*/  MOV R5, 0x0 ;  /* 0x0000000000057802 */ /* 0x000fc60000000f00 */
[----:B------:R1:W-:Y:S01]  /*8450*/  STL [R2], R3 ;  /* 0x0000000302007387 */ /* 0x0003e20000100800 */
[----:B------:R-:W-:Y:S05]  /*8460*/  RET.REL.NODEC R4 `(_ZN7cutlass13device_kernelIN5flash19enable_sm80_to_sm89INS1_16FlashAttnBwdSm80INS1_25CollectiveMainloopBwdSm80ILi2ELi2EN4cute5tupleIJNS5_1CILi128EEES8_NS7_ILi64EEEEEENS_6half_tEfNS_4arch4Sm80ELb1ELb0ELb1ELb1ELb1ELb0ELb0ELb0ELi2ELi4ELi4ELi4ELb0EEENS1_24CollectiveEpilogueBwdGQAISA_fSD_Li256ELb1ELb1EEENS1_25SingleTileBwdLPTSchedulerILb1ELi128ELb1EEEEEEEEEvNT_6ParamsE) ;  /* 0xffff7b9004007950 */ /* 0x000fea0003c3ffff */
        .type           $_ZN7cutlass13device_kernelIN5flash19enable_sm80_to_sm89INS1_16FlashAttnBwdSm80INS1_25CollectiveMainloopBwdSm80ILi2ELi2EN4cute5tupleIJNS5_1CILi128EEES8_NS7_ILi64EEEEEENS_6half_tEfNS_4arch4Sm80ELb1ELb0ELb1ELb1ELb1ELb0ELb0ELb0ELi2ELi4ELi4ELi4ELb0EEENS1_24CollectiveEpilogueBwdGQAISA_fSD_Li256ELb1ELb1EEENS1_25SingleTileBwdLPTSchedulerILb1ELi128ELb1EEEEEEEEEvNT_6ParamsE$_ZN4cute3eso3ESOILb1ELb0EJNS_6LayoutINS_5tupleIJNS3_IJNS_1CILi2EEES5_S5_EEES5_EEENS3_IJNS3_IJNS4_ILi1EEES5_NS4_ILi4EEEEEENS4_ILi64EEEEEEEENS_10ViewEngineIPN7cutlass6half_tEEEEEC2ERKSD_RKSI_,@function
        .size           $_ZN7cutlass13device_kernelIN5flash19enable_sm80_to_sm89INS1_16FlashAttnBwdSm80INS1_25CollectiveMainloopBwdSm80ILi2ELi2EN4cute5tupleIJNS5_1CILi128EEES8_NS7_ILi64EEEEEENS_6half_tEfNS_4arch4Sm80ELb1ELb0ELb1ELb1ELb1ELb0ELb0ELb0ELi2ELi4ELi4ELi4ELb0EEENS1_24CollectiveEpilogueBwdGQAISA_fSD_Li256ELb1ELb1EEENS1_25SingleTileBwdLPTSchedulerILb1ELi128ELb1EEEEEEEEEvNT_6ParamsE$_ZN4cute3eso3ESOILb1ELb0EJNS_6LayoutINS_5tupleIJNS3_IJNS_1CILi2EEES5_S5_EEES5_EEENS3_IJNS3_IJNS4_ILi1EEES5_NS4_ILi4EEEEEENS4_ILi64EEEEEEEENS_10ViewEngineIPN7cutlass6half_tEEEEEC2ERKSD_RKSI_,($_ZN7cutlass13device_kernelIN5flash19enable_sm80_to_sm89INS1_16FlashAttnBwdSm80INS1_25CollectiveMainloopBwdSm80ILi2ELi2EN4cute5tupleIJNS5_1CILi128EEES8_NS7_ILi64EEEEEENS_6half_tEfNS_4arch4Sm80ELb1ELb0ELb1ELb1ELb1ELb0ELb0ELb0ELi2ELi4ELi4ELi4ELb0EEENS1_24CollectiveEpilogueBwdGQAISA_fSD_Li256ELb1ELb1EEENS1_25SingleTileBwdLPTSchedulerILb1ELi128ELb1EEEEEEEEEvNT_6ParamsE$_ZN4cute3eso3ESOILb1ELb0EJNS_6LayoutINS_5tupleIJNS3_IJNS_1CILi2EEES5_S5_EEES5_EEENS3_IJNS3_IJNS4_ILi1EEES5_NS4_ILi4EEEEEENS4_ILi64EEEEEEEEiEEC2ERKSD_RKi - $_ZN7cutlass13device_kernelIN5flash19enable_sm80_to_sm89INS1_16FlashAttnBwdSm80INS1_25CollectiveMainloopBwdSm80ILi2ELi2EN4cute5tupleIJNS5_1CILi128EEES8_NS7_ILi64EEEEEENS_6half_tEfNS_4arch4Sm80ELb1ELb0ELb1ELb1ELb1ELb0ELb0ELb0ELi2ELi4ELi4ELi4ELb0EEENS1_24CollectiveEpilogueBwdGQAISA_fSD_Li256ELb1ELb1EEENS1_25SingleTileBwdLPTSchedulerILb1ELi128ELb1EEEEEEEEEvNT_6ParamsE$_ZN4cute3eso3ESOILb1ELb0EJNS_6LayoutINS_5tupleIJNS3_IJNS_1CILi2EEES5_S5_EEES5_EEENS3_IJNS3_IJNS4_ILi1EEES5_NS4_ILi4EEEEEENS4_ILi64EEEEEEEENS_10ViewEngineIPN7cutlass6half_tEEEEEC2ERKSD_RKSI_)
$_ZN7cutlass13device_kernelIN5flash19enable_sm80_to_sm89INS1_16FlashAttnBwdSm80INS1_25CollectiveMainloopBwdSm80ILi2ELi2EN4cute5tupleIJNS5_1CILi128EEES8_NS7_ILi64EEEEEENS_6half_tEfNS_4arch4Sm80ELb1ELb0ELb1ELb1ELb1ELb0ELb0ELb0ELi2ELi4ELi4ELi4ELb0EEENS1_24CollectiveEpilogueBwdGQAISA_fSD_Li256ELb1ELb1EEENS1_25SingleTileBwdLPTSchedulerILb1ELi128ELb1EEEEEEEEEvNT_6ParamsE$_ZN4cute3eso3ESOILb1ELb0EJNS_6LayoutINS_5tupleIJNS3_IJNS_1CILi2EEES5_S5_EEES5_EEENS3_IJNS3_IJNS4_ILi1EEES5_NS4_ILi4EEEEEENS4_ILi64EEEEEEEENS_10ViewEngineIPN7cutlass6half_tEEEEEC2ERKSD_RKSI_:
[----:B------:R-:W-:Y:S01]  /*8470*/  IADD3 R2, R60, -c[0x0][0x20], RZ ;  /* 0x800008003c027a10 */ /* 0x000fe20007ffe0ff */
[----:B------:R-:W-:Y:S01]  /*8480*/  IMAD.MOV.U32 R7, RZ, RZ, R3 ;  /* 0x000000ffff077224 */ /* 0x000fe200078e0003 */
[----:B------:R-:W-:-:S04]  /*8490*/  MOV R5, 0x0 ;  /* 0x0000000000057802 */ /* 0x000fc80000000f00 */
[----:B------:R1:W-:Y:S01]  /*84a0*/  STL.64 [R2], R6 ;  /* 0x0000000602007387 */ /* 0x0003e20000100a00 */
[----:B------:R-:W-:Y:S05]  /*84b0*/  RET.REL.NODEC R4 `(_ZN7cutlass13device_kernelIN5flash19enable_sm80_to_sm89INS1_16FlashAttnBwdSm80INS1_25CollectiveMainloopBwdSm80ILi2ELi2EN4cute5tupleIJNS5_1CILi128EEES8_NS7_ILi64EEEEEENS_6half_tEfNS_4arch4Sm80ELb1ELb0ELb1ELb1ELb1ELb0ELb0ELb0ELi2ELi4ELi4ELi4ELb0EEENS1_24CollectiveEpilogueBwdGQAISA_fSD_Li256ELb1ELb1EEENS1_25SingleTileBwdLPTSchedulerILb1ELi128ELb1EEEEEEEEEvNT_6ParamsE) ;  /* 0xffff7b4004007950 */ /* 0x000fea0003c3ffff */
        .type           $_ZN7cutlass13device_kernelIN5flash19enable_sm80_to_sm89INS1_16FlashAttnBwdSm80INS1_25CollectiveMainloopBwdSm80ILi2ELi2EN4cute5tupleIJNS5_1CILi128EEES8_NS7_ILi64EEEEEENS_6half_tEfNS_4arch4Sm80ELb1ELb0ELb1ELb1ELb1ELb0ELb0ELb0ELi2ELi4ELi4ELi4ELb0EEENS1_24CollectiveEpilogueBwdGQAISA_fSD_Li256ELb1ELb1EEENS1_25SingleTileBwdLPTSchedulerILb1ELi128ELb1EEEEEEEEEvNT_6ParamsE$_ZN4cute3eso3ESOILb1ELb0EJNS_6LayoutINS_5tupleIJNS3_IJNS_1CILi2EEES5_S5_EEES5_EEENS3_IJNS3_IJNS4_ILi1EEES5_NS4_ILi4EEEEEENS4_ILi64EEEEEEEEiEEC2ERKSD_RKi,@function
        .size           $_ZN7cutlass13device_kernelIN5flash19enable_sm80_to_sm89INS1_16FlashAttnBwdSm80INS1_25CollectiveMainloopBwdSm80ILi2ELi2EN4cute5tupleIJNS5_1CILi128EEES8_NS7_ILi64EEEEEENS_6half_tEfNS_4arch4Sm80ELb1ELb0ELb1ELb1ELb1ELb0ELb0ELb0ELi2ELi4ELi4ELi4ELb0EEENS1_24CollectiveEpilogueBwdGQAISA_fSD_Li256ELb1ELb1EEENS1_25SingleTileBwdLPTSchedulerILb1ELi128ELb1EEEEEEEEEvNT_6ParamsE$_ZN4cute3eso3ESOILb1ELb0EJNS_6LayoutINS_5tupleIJNS3_IJNS_1CILi2EEES5_S5_EEES5_EEENS3_IJNS3_IJNS4_ILi1EEES5_NS4_ILi4EEEEEENS4_ILi64EEEEEEEEiEEC2ERKSD_RKi,($_ZN7cutlass13device_kernelIN5flash19enable_sm80_to_sm89INS1_16FlashAttnBwdSm80INS1_25CollectiveMainloopBwdSm80ILi2ELi2EN4cute5tupleIJNS5_1CILi128EEES8_NS7_ILi64EEEEEENS_6half_tEfNS_4arch4Sm80ELb1ELb0ELb1ELb1ELb1ELb0ELb0ELb0ELi2ELi4ELi4ELi4ELb0EEENS1_24CollectiveEpilogueBwdGQAISA_fSD_Li256ELb1ELb1EEENS1_25SingleTileBwdLPTSchedulerILb1ELi128ELb1EEEEEEEEEvNT_6ParamsE$_ZN4cute3eso3ESOILb1ELb0EJNS_6LayoutINS_5tupleIJNS3_IJNS_1CILi2EEES5_S5_EEES5_EEENS3_IJNS3_IJNS4_ILi1EEES5_NS4_ILi4EEEEEENS4_ILi8EEEEEEEENS_10ViewEngineIPN7cutlass6half_tEEEEEC2ERKSD_RKSI_ - $_ZN7cutlass13device_kernelIN5flash19enable_sm80_to_sm89INS1_16FlashAttnBwdSm80INS1_25CollectiveMainloopBwdSm80ILi2ELi2EN4cute5tupleIJNS5_1CILi128EEES8_NS7_ILi64EEEEEENS_6half_tEfNS_4arch4Sm80ELb1ELb0ELb1ELb1ELb1ELb0ELb0ELb0ELi2ELi4ELi4ELi4ELb0EEENS1_24CollectiveEpilogueBwdGQAISA_fSD_Li256ELb1ELb1EEENS1_25SingleTileBwdLPTSchedulerILb1ELi128ELb1EEEEEEEEEvNT_6ParamsE$_ZN4cute3eso3ESOILb1ELb0EJNS_6LayoutINS_5tupleIJNS3_IJNS_1CILi2EEES5_S5_EEES5_EEENS3_IJNS3_IJNS4_ILi1EEES5_NS4_ILi4EEEEEENS4_ILi64EEEEEEEEiEEC2ERKSD_RKi)
$_ZN7cutlass13device_kernelIN5flash19enable_sm80_to_sm89INS1_16FlashAttnBwdSm80INS1_25CollectiveMainloopBwdSm80ILi2ELi2EN4cute5tupleIJNS5_1CILi128EEES8_NS7_ILi64EEEEEENS_6half_tEfNS_4arch4Sm80ELb1ELb0ELb1ELb1ELb1ELb0ELb0ELb0ELi2ELi4ELi4ELi4ELb0EEENS1_24CollectiveEpilogueBwdGQAISA_fSD_Li256ELb1ELb1EEENS1_25SingleTileBwdLPTSchedulerILb1ELi128ELb1EEEEEEEEEvNT_6ParamsE$_ZN4cute3eso3ESOILb1ELb0EJNS_6LayoutINS_5tupleIJNS3_IJNS_1CILi2EEES5_S5_EEES5_EEENS3_IJNS3_IJNS4_ILi1EEES5_NS4_ILi4EEEEEENS4_ILi64EEEEEEEEiEEC2ERKSD_RKi:
[----:B------:R-:W-:Y:S02]  /*84c0*/  IADD3 R2, R60, -c[0x0][0x20], RZ ;  /* 0x800008003c027a10 */ /* 0x000fe40007ffe0ff */
[----:B------:R-:W-:-:S03]  /*84d0*/  MOV R5, 0x0 ;  /* 0x0000000000057802 */ /* 0x000fc60000000f00 */
[----:B------:R1:W-:Y:S01]  /*84e0*/  STL [R2], R3 ;  /* 0x0000000302007387 */ /* 0x0003e20000100800 */
[----:B------:R-:W-:Y:S05]  /*84f0*/  RET.REL.NODEC R4 `(_ZN7cutlass13device_kernelIN5flash19enable_sm80_to_sm89INS1_16FlashAttnBwdSm80INS1_25CollectiveMainloopBwdSm80ILi2ELi2EN4cute5tupleIJNS5_1CILi128EEES8_NS7_ILi64EEEEEENS_6half_tEfNS_4arch4Sm80ELb1ELb0ELb1ELb1ELb1ELb0ELb0ELb0ELi2ELi4ELi4ELi4ELb0EEENS1_24CollectiveEpilogueBwdGQAISA_fSD_Li256ELb1ELb1EEENS1_25SingleTileBwdLPTSchedulerILb1ELi128ELb1EEEEEEEEEvNT_6ParamsE) ;  /* 0xffff7b0004007950 */ /* 0x000fea0003c3ffff */
        .type           $_ZN7cutlass13device_kernelIN5flash19enable_sm80_to_sm89INS1_16FlashAttnBwdSm80INS1_25CollectiveMainloopBwdSm80ILi2ELi2EN4cute5tupleIJNS5_1CILi128EEES8_NS7_ILi64EEEEEENS_6half_tEfNS_4arch4Sm80ELb1ELb0ELb1ELb1ELb1ELb0ELb0ELb0ELi2ELi4ELi4ELi4ELb0EEENS1_24CollectiveEpilogueBwdGQAISA_fSD_Li256ELb1ELb1EEENS1_25SingleTileBwdLPTSchedulerILb1ELi128ELb1EEEEEEEEEvNT_6ParamsE$_ZN4cute3eso3ESOILb1ELb0EJNS_6LayoutINS_5tupleIJNS3_IJNS_1CILi2EEES5_S5_EEES5_EEENS3_IJNS3_IJNS4_ILi1EEES5_NS4_ILi4EEEEEENS4_ILi8EEEEEEEENS_10ViewEngineIPN7cutlass6half_tEEEEEC2ERKSD_RKSI_,@function
        .size           $_ZN7cutlass13device_kernelIN5flash19enable_sm80_to_sm89INS1_16FlashAttnBwdSm80INS1_25CollectiveMainloopBwdSm80ILi2ELi2EN4cute5tupleIJNS5_1CILi128EEES8_NS7_ILi64EEEEEENS_6half_tEfNS_4arch4Sm80ELb1ELb0ELb1ELb1ELb1ELb0ELb0ELb0ELi2ELi4ELi4ELi4ELb0EEENS1_24CollectiveEpilogueBwdGQAISA_fSD_Li256ELb1ELb1EEENS1_25SingleTileBwdLPTSchedulerILb1ELi128ELb1EEEEEEEEEvNT_6ParamsE$_ZN4cute3eso3ESOILb1ELb0EJNS_6LayoutINS_5tupleIJNS3_IJNS_1CILi2EEES5_S5_EEES5_EEENS3_IJNS3_IJNS4_ILi1EEES5_NS4_ILi4EEEEEENS4_ILi8EEEEEEEENS_10ViewEngineIPN7cutlass6half_tEEEEEC2ERKSD_RKSI_,($_ZN7cutlass13device_kernelIN5flash19enable_sm80_to_sm89INS1_16FlashAttnBwdSm80INS1_25CollectiveMainloopBwdSm80ILi2ELi2EN4cute5tupleIJNS5_1CILi128EEES8_NS7_ILi64EEEEEENS_6half_tEfNS_4arch4Sm80ELb1ELb0ELb1ELb1ELb1ELb0ELb0ELb0ELi2ELi4ELi4ELi4ELb0EEENS1_24CollectiveEpilogueBwdGQAISA_fSD_Li256ELb1ELb1EEENS1_25SingleTileBwdLPTSchedulerILb1ELi128ELb1EEEEEEEEEvNT_6ParamsE$_ZN4cute3eso3ESOILb1ELb0EJNS_6LayoutINS_5tupleIJNS3_IJNS_1CILi2EEES5_S5_EEES5_EEENS3_IJNS3_IJNS4_ILi1EEES5_NS4_ILi4EEEEEENS4_ILi8EEEEEEEEiEEC2ERKSD_RKi - $_ZN7cutlass13device_kernelIN5flash19enable_sm80_to_sm89INS1_16FlashAttnBwdSm80INS1_25CollectiveMainloopBwdSm80ILi2ELi2EN4cute5tupleIJNS5_1CILi128EEES8_NS7_ILi64EEEEEENS_6half_tEfNS_4arch4Sm80ELb1ELb0ELb1ELb1ELb1ELb0ELb0ELb0ELi2ELi4ELi4ELi4ELb0EEENS1_24CollectiveEpilogueBwdGQAISA_fSD_Li256ELb1ELb1EEENS1_25SingleTileBwdLPTSchedulerILb1ELi128ELb1EEEEEEEEEvNT_6ParamsE$_ZN4cute3eso3ESOILb1ELb0EJNS_6LayoutINS_5tupleIJNS3_IJNS_1CILi2EEES5_S5_EEES5_EEENS3_IJNS3_IJNS4_ILi1EEES5_NS4_ILi4EEEEEENS4_ILi8EEEEEEEENS_10ViewEngineIPN7cutlass6half_tEEEEEC2ERKSD_RKSI_)
$_ZN7cutlass13device_kernelIN5flash19enable_sm80_to_sm89INS1_16FlashAttnBwdSm80INS1_25CollectiveMainloopBwdSm80ILi2ELi2EN4cute5tupleIJNS5_1CILi128EEES8_NS7_ILi64EEEEEENS_6half_tEfNS_4arch4Sm80ELb1ELb0ELb1ELb1ELb1ELb0ELb0ELb0ELi2ELi4ELi4ELi4ELb0EEENS1_24CollectiveEpilogueBwdGQAISA_fSD_Li256ELb1ELb1EEENS1_25SingleTileBwdLPTSchedulerILb1ELi128ELb1EEEEEEEEEvNT_6ParamsE$_ZN4cute3eso3ESOILb1ELb0EJNS_6LayoutINS_5tupleIJNS3_IJNS_1CILi2EEES5_S5_EEES5_EEENS3_IJNS3_IJNS4_ILi1EEES5_NS4_ILi4EEEEEENS4_ILi8EEEEEEEENS_10ViewEngineIPN7cutlass6half_tEEEEEC2ERKSD_RKSI_:
[----:B------:R-:W-:Y:S01]  /*8500*/  IADD3 R2, R60, -c[0x0][0x20], RZ ;  /* 0x800008003c027a10 */ /* 0x000fe20007ffe0ff */
[----:B------:R-:W-:Y:S01]  /*8510*/  IMAD.MOV.U32 R11, RZ, RZ, R3 ;  /* 0x000000ffff0b7224 */ /* 0x000fe200078e0003 */
[----:B------:R-:W-:-:S04]  /*8520*/  MOV R7, 0x0 ;  /* 0x0000000000077802 */ /* 0x000fc80000000f00 */
[----:B------:R1:W-:Y:S01]  /*8530*/  STL.64 [R2], R10 ;  /* 0x0000000a02007387 */ /* 0x0003e20000100a00 */
[----:B------:R-:W-:Y:S05]  /*8540*/  RET.REL.NODEC R6 `(_ZN7cutlass13device_kernelIN5flash19enable_sm80_to_sm89INS1_16FlashAttnBwdSm80INS1_25CollectiveMainloopBwdSm80ILi2ELi2EN4cute5tupleIJNS5_1CILi128EEES8_NS7_ILi64EEEEEENS_6half_tEfNS_4arch4Sm80ELb1ELb0ELb1ELb1ELb1ELb0ELb0ELb0ELi2ELi4ELi4ELi4ELb0EEENS1_24CollectiveEpilogueBwdGQAISA_fSD_Li256ELb1ELb1EEENS1_25SingleTileBwdLPTSchedulerILb1ELi128ELb1EEEEEEEEEvNT_6ParamsE) ;  /* 0xffff7ab006007950 */ /* 0x000fea0003c3ffff */
        .type           $_ZN7cutlass13device_kernelIN5flash19enable_sm80_to_sm89INS1_16FlashAttnBwdSm80INS1_25CollectiveMainloopBwdSm80ILi2ELi2EN4cute5tupleIJNS5_1CILi128EEES8_NS7_ILi64EEEEEENS_6half_tEfNS_4arch4Sm80ELb1ELb0ELb1ELb1ELb1ELb0ELb0ELb0ELi2ELi4ELi4ELi4ELb0EEENS1_24CollectiveEpilogueBwdGQAISA_fSD_Li256ELb1ELb1EEENS1_25SingleTileBwdLPTSchedulerILb1ELi128ELb1EEEEEEEEEvNT_6ParamsE$_ZN4cute3eso3ESOILb1ELb0EJNS_6LayoutINS_5tupleIJNS3_IJNS_1CILi2EEES5_S5_EEES5_EEENS3_IJNS3_IJNS4_ILi1EEES5_NS4_ILi4EEEEEENS4_ILi8EEEEEEEEiEEC2ERKSD_RKi,@function
        .size           $_ZN7cutlass13device_kernelIN5flash19enable_sm80_to_sm89INS1_16FlashAttnBwdSm80INS1_25CollectiveMainloopBwdSm80ILi2ELi2EN4cute5tupleIJNS5_1CILi128EEES8_NS7_ILi64EEEEEENS_6half_tEfNS_4arch4Sm80ELb1ELb0ELb1ELb1ELb1ELb0ELb0ELb0ELi2ELi4ELi4ELi4ELb0EEENS1_24CollectiveEpilogueBwdGQAISA_fSD_Li256ELb1ELb1EEENS1_25SingleTileBwdLPTSchedulerILb1ELi128ELb1EEEEEEEEEvNT_6ParamsE$_ZN4cute3eso3ESOILb1ELb0EJNS_6LayoutINS_5tupleIJNS3_IJNS_1CILi2EEES5_S5_EEES5_EEENS3_IJNS3_IJNS4_ILi1EEES5_NS4_ILi4EEEEEENS4_ILi8EEEEEEEEiEEC2ERKSD_RKi,($_ZN7cutlass13device_kernelIN5flash19enable_sm80_to_sm89INS1_16FlashAttnBwdSm80INS1_25CollectiveMainloopBwdSm80ILi2ELi2EN4cute5tupleIJNS5_1CILi128EEES8_NS7_ILi64EEEEEENS_6half_tEfNS_4arch4Sm80ELb1ELb0ELb1ELb1ELb1ELb0ELb0ELb0ELi2ELi4ELi4ELi4ELb0EEENS1_24CollectiveEpilogueBwdGQAISA_fSD_Li256ELb1ELb1EEENS1_25SingleTileBwdLPTSchedulerILb1ELi128ELb1EEEEEEEEEvNT_6ParamsE$_ZN4cute3eso3ESOILb1ELb0EJNS_6LayoutINS_5tupleIJNS3_IJNS_1CILi4EEENS4_ILi1EEEEEEEEENS3_IJNS3_IJS6_NS4_ILi0EEEEEEEEEEENS_10ViewEngineIPjEEEEC2ERKSC_RKSF_ - $_ZN7cutlass13device_kernelIN5flash19enable_sm80_to_sm89INS1_16FlashAttnBwdSm80INS1_25CollectiveMainloopBwdSm80ILi2ELi2EN4cute5tupleIJNS5_1CILi128EEES8_NS7_ILi64EEEEEENS_6half_tEfNS_4arch4Sm80ELb1ELb0ELb1ELb1ELb1ELb0ELb0ELb0ELi2ELi4ELi4ELi4ELb0EEENS1_24CollectiveEpilogueBwdGQAISA_fSD_Li256ELb1ELb1EEENS1_25SingleTileBwdLPTSchedulerILb1ELi128ELb1EEEEEEEEEvNT_6ParamsE$_ZN4cute3eso3ESOILb1ELb0EJNS_6LayoutINS_5tupleIJNS3_IJNS_1CILi2EEES5_S5_EEES5_EEENS3_IJNS3_IJNS4_ILi1EEES5_NS4_ILi4EEEEEENS4_ILi8EEEEEEEEiEEC2ERKSD_RKi)
$_ZN7cutlass13device_kernelIN5flash19enable_sm80_to_sm89INS1_16FlashAttnBwdSm80INS1_25CollectiveMainloopBwdSm80ILi2ELi2EN4cute5tupleIJNS5_1CILi128EEES8_NS7_ILi64EEEEEENS_6half_tEfNS_4arch4Sm80ELb1ELb0ELb1ELb1ELb1ELb0ELb0ELb0ELi2ELi4ELi4ELi4ELb0EEENS1_24CollectiveEpilogueBwdGQAISA_fSD_Li256ELb1ELb1EEENS1_25SingleTileBwdLPTSchedulerILb1ELi128ELb1EEEEEEEEEvNT_6ParamsE$_ZN4cute3eso3ESOILb1ELb0EJNS_6LayoutINS_5tupleIJNS3_IJNS_1CILi2EEES5_S5_EEES5_EEENS3_IJNS3_IJNS4_ILi1EEES5_NS4_ILi4EEEEEENS4_ILi8EEEEEEEEiEEC2ERKSD_RKi:
[----:B------:R-:W-:Y:S02]  /*8550*/  IADD3 R2, R60, -c[0x0][0x20], RZ ;  /* 0x800008003c027a10 */ /* 0x000fe40007ffe0ff */
[----:B------:R-:W-:-:S03]  /*8560*/  MOV R13, 0x0 ;  /* 0x00000000000d7802 */ /* 0x000fc60000000f00 */
[----:B------:R1:W-:Y:S01]  /*8570*/  STL [R2], R3 ;  /* 0x0000000302007387 */ /* 0x0003e20000100800 */
[----:B------:R-:W-:Y:S05]  /*8580*/  RET.REL.NODEC R12 `(_ZN7cutlass13device_kernelIN5flash19enable_sm80_to_sm89INS1_16FlashAttnBwdSm80INS1_25CollectiveMainloopBwdSm80ILi2ELi2EN4cute5tupleIJNS5_1CILi128EEES8_NS7_ILi64EEEEEENS_6half_tEfNS_4arch4Sm80ELb1ELb0ELb1ELb1ELb1ELb0ELb0ELb0ELi2ELi4ELi4ELi4ELb0EEENS1_24CollectiveEpilogueBwdGQAISA_fSD_Li256ELb1ELb1EEENS1_25SingleTileBwdLPTSchedulerILb1ELi128ELb1EEEEEEEEEvNT_6ParamsE) ;  /* 0xffff7a700c007950 */ /* 0x000fea0003c3ffff */
        .type           $_ZN7cutlass13device_kernelIN5flash19enable_sm80_to_sm89INS1_16FlashAttnBwdSm80INS1_25CollectiveMainloopBwdSm80ILi2ELi2EN4cute5tupleIJNS5_1CILi128EEES8_NS7_ILi64EEEEEENS_6half_tEfNS_4arch4Sm80ELb1ELb0ELb1ELb1ELb1ELb0ELb0ELb0ELi2ELi4ELi4ELi4ELb0EEENS1_24CollectiveEpilogueBwdGQAISA_fSD_Li256ELb1ELb1EEENS1_25SingleTileBwdLPTSchedulerILb1ELi128ELb1EEEEEEEEEvNT_6ParamsE$_ZN4cute3eso3ESOILb1ELb0EJNS_6LayoutINS_5tupleIJNS3_IJNS_1CILi4EEENS4_ILi1EEEEEEEEENS3_IJNS3_IJS6_NS4_ILi0EEEEEEEEEEENS_10ViewEngineIPjEEEEC2ERKSC_RKSF_,@function
        .size           $_ZN7cutlass13device_kernelIN5flash19enable_sm80_to_sm89INS1_16FlashAttnBwdSm80INS1_25CollectiveMainloopBwdSm80ILi2ELi2EN4cute5tupleIJNS5_1CILi128EEES8_NS7_ILi64EEEEEENS_6half_tEfNS_4arch4Sm80ELb1ELb0ELb1ELb1ELb1ELb0ELb0ELb0ELi2ELi4ELi4ELi4ELb0EEENS1_24CollectiveEpilogueBwdGQAISA_fSD_Li256ELb1ELb1EEENS1_25SingleTileBwdLPTSchedulerILb1ELi128ELb1EEEEEEEEEvNT_6ParamsE$_ZN4cute3eso3ESOILb1ELb0EJNS_6LayoutINS_5tupleIJNS3_IJNS_1CILi4EEENS4_ILi1EEEEEEEEENS3_IJNS3_IJS6_NS4_ILi0EEEEEEEEEEENS_10ViewEngineIPjEEEEC2ERKSC_RKSF_,($_ZN7cutlass13device_kernelIN5flash19enable_sm80_to_sm89INS1_16FlashAttnBwdSm80INS1_25CollectiveMainloopBwdSm80ILi2ELi2EN4cute5tupleIJNS5_1CILi128EEES8_NS7_ILi64EEEEEENS_6half_tEfNS_4arch4Sm80ELb1ELb0ELb1ELb1ELb1ELb0ELb0ELb0ELi2ELi4ELi4ELi4ELb0EEENS1_24CollectiveEpilogueBwdGQAISA_fSD_Li256ELb1ELb1EEENS1_25SingleTileBwdLPTSchedulerILb1ELi128ELb1EEEEEEEEEvNT_6ParamsE$_ZN4cute3eso3ESOILb1ELb0EJNS_6LayoutINS_5tupleIJNS3_IJNS_1CILi8EEENS4_ILi1EEEEEEEEENS3_IJNS3_IJS6_NS4_ILi0EEEEEEEEEEENS_10ViewEngineINS_8smem_ptrIPN7cutlass6half_tEEEEEEEC2ERKSC_RKSJ_ - $_ZN7cutlass13device_kernelIN5flash19enable_sm80_to_sm89INS1_16FlashAttnBwdSm80INS1_25CollectiveMainloopBwdSm80ILi2ELi2EN4cute5tupleIJNS5_1CILi128EEES8_NS7_ILi64EEEEEENS_6half_tEfNS_4arch4Sm80ELb1ELb0ELb1ELb1ELb1ELb0ELb0ELb0ELi2ELi4ELi4ELi4ELb0EEENS1_24CollectiveEpilogueBwdGQAISA_fSD_Li256ELb1ELb1EEENS1_25SingleTileBwdLPTSchedulerILb1ELi128ELb1EEEEEEEEEvNT_6ParamsE$_ZN4cute3eso3ESOILb1ELb0EJNS_6LayoutINS_5tupleIJNS3_IJNS_1CILi4EEENS4_ILi1EEEEEEEEENS3_IJNS3_IJS6_NS4_ILi0EEEEEEEEEEENS_10ViewEngineIPjEEEEC2ERKSC_RKSF_)
$_ZN7cutlass13device_kernelIN5flash19enable_sm80_to_sm89INS1_16FlashAttnBwdSm80INS1_25CollectiveMainloopBwdSm80ILi2ELi2EN4cute5tupleIJNS5_1CILi128EEES8_NS7_ILi64EEEEEENS_6half_tEfNS_4arch4Sm80ELb1ELb0ELb1ELb1ELb1ELb0ELb0ELb0ELi2ELi4ELi4ELi4ELb0EEENS1_24CollectiveEpilogueBwdGQAISA_fSD_Li256ELb1ELb1EEENS1_25SingleTileBwdLPTSchedulerILb1ELi128ELb1EEEEEEEEEvNT_6ParamsE$_ZN4cute3eso3ESOILb1ELb0EJNS_6LayoutINS_5tupleIJNS3_IJNS_1CILi4EEENS4_ILi1EEEEEEEEENS3_IJNS3_IJS6_NS4_ILi0EEEEEEEEEEENS_10ViewEngineIPjEEEEC2ERKSC_RKSF_:
[----:B------:R-:W-:Y:S02]  /*8590*/  IADD3 R2, R83, -c[0x0][0x20], RZ ;  /* 0x8000080053027a10 */ /* 0x000fe40007ffe0ff */
[----:B------:R-:W-:-:S03]  /*85a0*/  MOV R39, 0x0 ;  /* 0x0000000000277802 */ /* 0x000fc60000000f00 */
[----:B------:R1:W-:Y:S01]  /*85b0*/  STL.64 [R2], R36 ;  /* 0x0000002402007387 */ /* 0x0003e20000100a00 */
[----:B------:R-:W-:Y:S05]  /*85c0*/  RET.REL.NODEC R38 `(_ZN7cutlass13device_kernelIN5flash19enable_sm80_to_sm89INS1_16FlashAttnBwdSm80INS1_25CollectiveMainloopBwdSm80ILi2ELi2EN4cute5tupleIJNS5_1CILi128EEES8_NS7_ILi64EEEEEENS_6half_tEfNS_4arch4Sm80ELb1ELb0ELb1ELb1ELb1ELb0ELb0ELb0ELi2ELi4ELi4ELi4ELb0EEENS1_24CollectiveEpilogueBwdGQAISA_fSD_Li256ELb1ELb1EEENS1_25SingleTileBwdLPTSchedulerILb1ELi128ELb1EEEEEEEEEvNT_6ParamsE) ;  /* 0xffff7a3026007950 */ /* 0x000fea0003c3ffff */
        .type           $_ZN7cutlass13device_kernelIN5flash19enable_sm80_to_sm89INS1_16FlashAttnBwdSm80INS1_25CollectiveMainloopBwdSm80ILi2ELi2EN4cute5tupleIJNS5_1CILi128EEES8_NS7_ILi64EEEEEENS_6half_tEfNS_4arch4Sm80ELb1ELb0ELb1ELb1ELb1ELb0ELb0ELb0ELi2ELi4ELi4ELi4ELb0EEENS1_24CollectiveEpilogueBwdGQAISA_fSD_Li256ELb1ELb1EEENS1_25SingleTileBwdLPTSchedulerILb1ELi128ELb1EEEEEEEEEvNT_6ParamsE$_ZN4cute3eso3ESOILb1ELb0EJNS_6LayoutINS_5tupleIJNS3_IJNS_1CILi8EEENS4_ILi1EEEEEEEEENS3_IJNS3_IJS6_NS4_ILi0EEEEEEEEEEENS_10ViewEngineINS_8smem_ptrIPN7cutlass6half_tEEEEEEEC2ERKSC_RKSJ_,@function
        .size           $_ZN7cutlass13device_kernelIN5flash19enable_sm80_to_sm89INS1_16FlashAttnBwdSm80INS1_25CollectiveMainloopBwdSm80ILi2ELi2EN4cute5tupleIJNS5_1CILi128EEES8_NS7_ILi64EEEEEENS_6half_tEfNS_4arch4Sm80ELb1ELb0ELb1ELb1ELb1ELb0ELb0ELb0ELi2ELi4ELi4ELi4ELb0EEENS1_24CollectiveEpilogueBwdGQAISA_fSD_Li256ELb1ELb1EEENS1_25SingleTileBwdLPTSchedulerILb1ELi128ELb1EEEEEEEEEvNT_6ParamsE$_ZN4cute3eso3ESOILb1ELb0EJNS_6LayoutINS_5tupleIJNS3_IJNS_1CILi8EEENS4_ILi1EEEEEEEEENS3_IJNS3_IJS6_NS4_ILi0EEEEEEEEEEENS_10ViewEngineINS_8smem_ptrIPN7cutlass6half_tEEEEEEEC2ERKSC_RKSJ_,($_ZN7cutlass13device_kernelIN5flash19enable_sm80_to_sm89INS1_16FlashAttnBwdSm80INS1_25CollectiveMainloopBwdSm80ILi2ELi2EN4cute5tupleIJNS5_1CILi128EEES8_NS7_ILi64EEEEEENS_6half_tEfNS_4arch4Sm80ELb1ELb0ELb1ELb1ELb1ELb0ELb0ELb0ELi2ELi4ELi4ELi4ELb0EEENS1_24CollectiveEpilogueBwdGQAISA_fSD_Li256ELb1ELb1EEENS1_25SingleTileBwdLPTSchedulerILb1ELi128ELb1EEEEEEEEEvNT_6ParamsE$_ZN4cute3eso3ESOILb1ELb0EJNS_6LayoutINS_5tupleIJNS3_IJNS_1CILi8EEENS4_ILi1EEEEEEEEENS3_IJNS3_IJS6_NS4_ILi0EEEEEEEEEEENS_10ViewEngineIPN7cutlass6half_tEEEEEC2ERKSC_RKSH_ - $_ZN7cutlass13device_kernelIN5flash19enable_sm80_to_sm89INS1_16FlashAttnBwdSm80INS1_25CollectiveMainloopBwdSm80ILi2ELi2EN4cute5tupleIJNS5_1CILi128EEES8_NS7_ILi64EEEEEENS_6half_tEfNS_4arch4Sm80ELb1ELb0ELb1ELb1ELb1ELb0ELb0ELb0ELi2ELi4ELi4ELi4ELb0EEENS1_24CollectiveEpilogueBwdGQAISA_fSD_Li256ELb1ELb1EEENS1_25SingleTileBwdLPTSchedulerILb1ELi128ELb1EEEEEEEEEvNT_6ParamsE$_ZN4cute3eso3ESOILb1ELb0EJNS_6LayoutINS_5tupleIJNS3_IJNS_1CILi8EEENS4_ILi1EEEEEEEEENS3_IJNS3_IJS6_NS4_ILi0EEEEEEEEEEENS_10ViewEngineINS_8smem_ptrIPN7cutlass6half_tEEEEEEEC2ERKSC_RKSJ_)
$_ZN7cutlass13device_kernelIN5flash19enable_sm80_to_sm89INS1_16FlashAttnBwdSm80INS1_25CollectiveMainloopBwdSm80ILi2ELi2EN4cute5tupleIJNS5_1CILi128EEES8_NS7_ILi64EEEEEENS_6half_tEfNS_4arch4Sm80ELb1ELb0ELb1ELb1ELb1ELb0ELb0ELb0ELi2ELi4ELi4ELi4ELb0EEENS1_24CollectiveEpilogueBwdGQAISA_fSD_Li256ELb1ELb1EEENS1_25SingleTileBwdLPTSchedulerILb1ELi128ELb1EEEEEEEEEvNT_6ParamsE$_ZN4cute3eso3ESOILb1ELb0EJNS_6LayoutINS_5tupleIJNS3_IJNS_1CILi8EEENS4_ILi1EEEEEEEEENS3_IJNS3_IJS6_NS4_ILi0EEEEEEEEEEENS_10ViewEngineINS_8smem_ptrIPN7cutlass6half_tEEEEEEEC2ERKSC_RKSJ_:
[----:B------:R-:W-:Y:S02]  /*85d0*/  IADD3 R36, R83, -c[0x0][0x20], RZ ;  /* 0x8000080053247a10 */ /* 0x000fe40007ffe0ff */
[----:B------:R-:W-:-:S03]  /*85e0*/  MOV R39, 0x0 ;  /* 0x0000000000277802 */ /* 0x000fc60000000f00 */
[----:B------:R1:W-:Y:S01]  /*85f0*/  STL.64 [R36], R2 ;  /* 0x0000000224007387 */ /* 0x0003e20000100a00 */
[----:B------:R-:W-:Y:S05]  /*8600*/  RET.REL.NODEC R38 `(_ZN7cutlass13device_kernelIN5flash19enable_sm80_to_sm89INS1_16FlashAttnBwdSm80INS1_25CollectiveMainloopBwdSm80ILi2ELi2EN4cute5tupleIJNS5_1CILi128EEES8_NS7_ILi64EEEEEENS_6half_tEfNS_4arch4Sm80ELb1ELb0ELb1ELb1ELb1ELb0ELb0ELb0ELi2ELi4ELi4ELi4ELb0EEENS1_24CollectiveEpilogueBwdGQAISA_fSD_Li256ELb1ELb1EEENS1_25SingleTileBwdLPTSchedulerILb1ELi128ELb1EEEEEEEEEvNT_6ParamsE) ;  /* 0xffff79f026007950 */ /* 0x000fea0003c3ffff */
        .type           $_ZN7cutlass13device_kernelIN5flash19enable_sm80_to_sm89INS1_16FlashAttnBwdSm80INS1_25CollectiveMainloopBwdSm80ILi2ELi2EN4cute5tupleIJNS5_1CILi128EEES8_NS7_ILi64EEEEEENS_6half_tEfNS_4arch4Sm80ELb1ELb0ELb1ELb1ELb1ELb0ELb0ELb0ELi2ELi4ELi4ELi4ELb0EEENS1_24CollectiveEpilogueBwdGQAISA_fSD_Li256ELb1ELb1EEENS1_25SingleTileBwdLPTSchedulerILb1ELi128ELb1EEEEEEEEEvNT_6ParamsE$_ZN4cute3eso3ESOILb1ELb0EJNS_6LayoutINS_5tupleIJNS3_IJNS_1CILi8EEENS4_ILi1EEEEEEEEENS3_IJNS3_IJS6_NS4_ILi0EEEEEEEEEEENS_10ViewEngineIPN7cutlass6half_tEEEEEC2ERKSC_RKSH_,@function
        .size           $_ZN7cutlass13device_kernelIN5flash19enable_sm80_to_sm89INS1_16FlashAttnBwdSm80INS1_25CollectiveMainloopBwdSm80ILi2ELi2EN4cute5tupleIJNS5_1CILi128EEES8_NS7_ILi64EEEEEENS_6half_tEfNS_4arch4Sm80ELb1ELb0ELb1ELb1ELb1ELb0ELb0ELb0ELi2ELi4ELi4ELi4ELb0EEENS1_24CollectiveEpilogueBwdGQAISA_fSD_Li256ELb1ELb1EEENS1_25SingleTileBwdLPTSchedulerILb1ELi128ELb1EEEEEEEEEvNT_6ParamsE$_ZN4cute3eso3ESOILb1ELb0EJNS_6LayoutINS_5tupleIJNS3_IJNS_1CILi8EEENS4_ILi1EEEEEEEEENS3_IJNS3_IJS6_NS4_ILi0EEEEEEEEEEENS_10ViewEngineIPN7cutlass6half_tEEEEEC2ERKSC_RKSH_,($_ZN7cutlass13device_kernelIN5flash19enable_sm80_to_sm89INS1_16FlashAttnBwdSm80INS1_25CollectiveMainloopBwdSm80ILi2ELi2EN4cute5tupleIJNS5_1CILi128EEES8_NS7_ILi64EEEEEENS_6half_tEfNS_4arch4Sm80ELb1ELb0ELb1ELb1ELb1ELb0ELb0ELb0ELi2ELi4ELi4ELi4ELb0EEENS1_24CollectiveEpilogueBwdGQAISA_fSD_Li256ELb1ELb1EEENS1_25SingleTileBwdLPTSchedulerILb1ELi128ELb1EEEEEEEEEvNT_6ParamsE$_ZN4cute3eso3ESOILb1ELb0EJNS_6LayoutINS_5tupleIJNS3_IJNS_1CILi8EEENS4_ILi1EEEEEEEEENS3_IJNS3_IJS6_NS4_ILi0EEEEEEEEEEEiEEC2ERKSC_RKi - $_ZN7cutlass13device_kernelIN5flash19enable_sm80_to_sm89INS1_16FlashAttnBwdSm80INS1_25CollectiveMainloopBwdSm80ILi2ELi2EN4cute5tupleIJNS5_1CILi128EEES8_NS7_ILi64EEEEEENS_6half_tEfNS_4arch4Sm80ELb1ELb0ELb1ELb1ELb1ELb0ELb0ELb0ELi2ELi4ELi4ELi4ELb0EEENS1_24CollectiveEpilogueBwdGQAISA_fSD_Li256ELb1ELb1EEENS1_25SingleTileBwdLPTSchedulerILb1ELi128ELb1EEEEEEEEEvNT_6ParamsE$_ZN4cute3eso3ESOILb1ELb0EJNS_6LayoutINS_5tupleIJNS3_IJNS_1CILi8EEENS4_ILi1EEEEEEEEENS3_IJNS3_IJS6_NS4_ILi0EEEEEEEEEEENS_10ViewEngineIPN7cutlass6half_tEEEEEC2ERKSC_RKSH_)
$_ZN7cutlass13device_kernelIN5flash19enable_sm80_to_sm89INS1_16FlashAttnBwdSm80INS1_25CollectiveMainloopBwdSm80ILi2ELi2EN4cute5tupleIJNS5_1CILi128EEES8_NS7_ILi64EEEEEENS_6half_tEfNS_4arch4Sm80ELb1ELb0ELb1ELb1ELb1ELb0ELb0ELb0ELi2ELi4ELi4ELi4ELb0EEENS1_24CollectiveEpilogueBwdGQAISA_fSD_Li256ELb1ELb1EEENS1_25SingleTileBwdLPTSchedulerILb1ELi128ELb1EEEEEEEEEvNT_6ParamsE$_ZN4cute3eso3ESOILb1ELb0EJNS_6LayoutINS_5tupleIJNS3_IJNS_1CILi8EEENS4_ILi1EEEEEEEEENS3_IJNS3_IJS6_NS4_ILi0EEEEEEEEEEENS_10ViewEngineIPN7cutlass6half_tEEEEEC2ERKSC_RKSH_:
[----:B------:R-:W-:Y:S01]  /*8610*/  IADD3 R36, R83, -c[0x0][0x20], RZ ;  /* 0x8000080053247a10 */ /* 0x000fe20007ffe0ff */
[----:B------:R-:W-:Y:S01]  /*8620*/  IMAD.MOV.U32 R47, RZ, RZ, R37 ;  /* 0x000000ffff2f7224 */ /* 0x000fe200078e0025 */
[----:B------:R-:W-:-:S04]  /*8630*/  MOV R39, 0x0 ;  /* 0x0000000000277802 */ /* 0x000fc80000000f00 */
[----:B------:R1:W-:Y:S01]  /*8640*/  STL.64 [R36], R46 ;  /* 0x0000002e24007387 */ /* 0x0003e20000100a00 */
[----:B------:R-:W-:Y:S05]  /*8650*/  RET.REL.NODEC R38 `(_ZN7cutlass13device_kernelIN5flash19enable_sm80_to_sm89INS1_16FlashAttnBwdSm80INS1_25CollectiveMainloopBwdSm80ILi2ELi2EN4cute5tupleIJNS5_1CILi128EEES8_NS7_ILi64EEEEEENS_6half_tEfNS_4arch4Sm80ELb1ELb0ELb1ELb1ELb1ELb0ELb0ELb0ELi2ELi4ELi4ELi4ELb0EEENS1_24CollectiveEpilogueBwdGQAISA_fSD_Li256ELb1ELb1EEENS1_25SingleTileBwdLPTSchedulerILb1ELi128ELb1EEEEEEEEEvNT_6ParamsE) ;  /* 0xffff79a026007950 */ /* 0x000fea0003c3ffff */
        .type           $_ZN7cutlass13device_kernelIN5flash19enable_sm80_to_sm89INS1_16FlashAttnBwdSm80INS1_25CollectiveMainloopBwdSm80ILi2ELi2EN4cute5tupleIJNS5_1CILi128EEES8_NS7_ILi64EEEEEENS_6half_tEfNS_4arch4Sm80ELb1ELb0ELb1ELb1ELb1ELb0ELb0ELb0ELi2ELi4ELi4ELi4ELb0EEENS1_24CollectiveEpilogueBwdGQAISA_fSD_Li256ELb1ELb1EEENS1_25SingleTileBwdLPTSchedulerILb1ELi128ELb1EEEEEEEEEvNT_6ParamsE$_ZN4cute3eso3ESOILb1ELb0EJNS_6LayoutINS_5tupleIJNS3_IJNS_1CILi8EEENS4_ILi1EEEEEEEEENS3_IJNS3_IJS6_NS4_ILi0EEEEEEEEEEEiEEC2ERKSC_RKi,@function
        .size           $_ZN7cutlass13device_kernelIN5flash19enable_sm80_to_sm89INS1_16FlashAttnBwdSm80INS1_25CollectiveMainloopBwdSm80ILi2ELi2EN4cute5tupleIJNS5_1CILi128EEES8_NS7_ILi64EEEEEENS_6half_tEfNS_4arch4Sm80ELb1ELb0ELb1ELb1ELb1ELb0ELb0ELb0ELi2ELi4ELi4ELi4ELb0EEENS1_24CollectiveEpilogueBwdGQAISA_fSD_Li256ELb1ELb1EEENS1_25SingleTileBwdLPTSchedulerILb1ELi128ELb1EEEEEEEEEvNT_6ParamsE$_ZN4cute3eso3ESOILb1ELb0EJNS_6LayoutINS_5tupleIJNS3_IJNS_1CILi8EEENS4_ILi1EEEEEEEEENS3_IJNS3_IJS6_NS4_ILi0EEEEEEEEEEEiEEC2ERKSC_RKi,($_ZN7cutlass13device_kernelIN5flash19enable_sm80_to_sm89INS1_16FlashAttnBwdSm80INS1_25CollectiveMainloopBwdSm80ILi2ELi2EN4cute5tupleIJNS5_1CILi128EEES8_NS7_ILi64EEEEEENS_6half_tEfNS_4arch4Sm80ELb1ELb0ELb1ELb1ELb1ELb0ELb0ELb0ELi2ELi4ELi4ELi4ELb0EEENS1_24CollectiveEpilogueBwdGQAISA_fSD_Li256ELb1ELb1EEENS1_25SingleTileBwdLPTSchedulerILb1ELi128ELb1EEEEEEEEEvNT_6ParamsE$_ZN4cute3eso3ESOILb1ELb0EJNS_6LayoutINS_5tupleIJNS3_IJNS_1CILi8EEENS4_ILi1EEEEEENS3_IJNS4_ILi2EEEEEEEEENS3_IJNS3_IJS6_NS4_ILi0EEEEEENS3_IJNS4_ILi4096EEEEEEEEEEENS_10ViewEngineINS_8smem_ptrIPN7cutlass6half_tEEEEEEEC2ERKSG_RKSN_ - $_ZN7cutlass13device_kernelIN5flash19enable_sm80_to_sm89INS1_16FlashAttnBwdSm80INS1_25CollectiveMainloopBwdSm80ILi2ELi2EN4cute5tupleIJNS5_1CILi128EEES8_NS7_ILi64EEEEEENS_6half_tEfNS_4arch4Sm80ELb1ELb0ELb1ELb1ELb1ELb0ELb0ELb0ELi2ELi4ELi4ELi4ELb0EEENS1_24CollectiveEpilogueBwdGQAISA_fSD_Li256ELb1ELb1EEENS1_25SingleTileBwdLPTSchedulerILb1ELi128ELb1EEEEEEEEEvNT_6ParamsE$_ZN4cute3eso3ESOILb1ELb0EJNS_6LayoutINS_5tupleIJNS3_IJNS_1CILi8EEENS4_ILi1EEEEEEEEENS3_IJNS3_IJS6_NS4_ILi0EEEEEEEEEEEiEEC2ERKSC_RKi)
$_ZN7cutlass13device_kernelIN5flash19enable_sm80_to_sm89INS1_16FlashAttnBwdSm80INS1_25CollectiveMainloopBwdSm80ILi2ELi2EN4cute5tupleIJNS5_1CILi128EEES8_NS7_ILi64EEEEEENS_6half_tEfNS_4arch4Sm80ELb1ELb0ELb1ELb1ELb1ELb0ELb0ELb0ELi2ELi4ELi4ELi4ELb0EEENS1_24CollectiveEpilogueBwdGQAISA_fSD_Li256ELb1ELb1EEENS1_25SingleTileBwdLPTSchedulerILb1ELi128ELb1EEEEEEEEEvNT_6ParamsE$_ZN4cute3eso3ESOILb1ELb0EJNS_6LayoutINS_5tupleIJNS3_IJNS_1CILi8EEENS4_ILi1EEEEEEEEENS3_IJNS3_IJS6_NS4_ILi0EEEEEEEEEEEiEEC2ERKSC_RKi:
[----:B------:R-:W-:Y:S02]  /*8660*/  IADD3 R36, R83, -c[0x0][0x20], RZ ;  /* 0x8000080053247a10 */ /* 0x000fe40007ffe0ff */
[----:B------:R-:W-:-:S03]  /*8670*/  MOV R39, 0x0 ;  /* 0x0000000000277802 */ /* 0x000fc60000000f00 */
[----:B------:R1:W-:Y:S01]  /*8680*/  STL [R36], R37 ;  /* 0x0000002524007387 */ /* 0x0003e20000100800 */
[----:B------:R-:W-:Y:S05]  /*8690*/  RET.REL.NODEC R38 `(_ZN7cutlass13device_kernelIN5flash19enable_sm80_to_sm89INS1_16FlashAttnBwdSm80INS1_25CollectiveMainloopBwdSm80ILi2ELi2EN4cute5tupleIJNS5_1CILi128EEES8_NS7_ILi64EEEEEENS_6half_tEfNS_4arch4Sm80ELb1ELb0ELb1ELb1ELb1ELb0ELb0ELb0ELi2ELi4ELi4ELi4ELb0EEENS1_24CollectiveEpilogueBwdGQAISA_fSD_Li256ELb1ELb1EEENS1_25SingleTileBwdLPTSchedulerILb1ELi128ELb1EEEEEEEEEvNT_6ParamsE) ;  /* 0xffff796026007950 */ /* 0x000fea0003c3ffff */
        .type           $_ZN7cutlass13device_kernelIN5flash19enable_sm80_to_sm89INS1_16FlashAttnBwdSm80INS1_25CollectiveMainloopBwdSm80ILi2ELi2EN4cute5tupleIJNS5_1CILi128EEES8_NS7_ILi64EEEEEENS_6half_tEfNS_4arch4Sm80ELb1ELb0ELb1ELb1ELb1ELb0ELb0ELb0ELi2ELi4ELi4ELi4ELb0EEENS1_24CollectiveEpilogueBwdGQAISA_fSD_Li256ELb1ELb1EEENS1_25SingleTileBwdLPTSchedulerILb1ELi128ELb1EEEEEEEEEvNT_6ParamsE$_ZN4cute3eso3ESOILb1ELb0EJNS_6LayoutINS_5tupleIJNS3_IJNS_1CILi8EEENS4_ILi1EEEEEENS3_IJNS4_ILi2EEEEEEEEENS3_IJNS3_IJS6_NS4_ILi0EEEEEENS3_IJNS4_ILi4096EEEEEEEEEEENS_10ViewEngineINS_8smem_ptrIPN7cutlass6half_tEEEEEEEC2ERKSG_RKSN_,@function
        .size           $_ZN7cutlass13device_kernelIN5flash19enable_sm80_to_sm89INS1_16FlashAttnBwdSm80INS1_25CollectiveMainloopBwdSm80ILi2ELi2EN4cute5tupleIJNS5_1CILi128EEES8_NS7_ILi64EEEEEENS_6half_tEfNS_4arch4Sm80ELb1ELb0ELb1ELb1ELb1ELb0ELb0ELb0ELi2ELi4ELi4ELi4ELb0EEENS1_24CollectiveEpilogueBwdGQAISA_fSD_Li256ELb1ELb1EEENS1_25SingleTileBwdLPTSchedulerILb1ELi128ELb1EEEEEEEEEvNT_6ParamsE$_ZN4cute3eso3ESOILb1ELb0EJNS_6LayoutINS_5tupleIJNS3_IJNS_1CILi8EEENS4_ILi1EEEEEENS3_IJNS4_ILi2EEEEEEEEENS3_IJNS3_IJS6_NS4_ILi0EEEEEENS3_IJNS4_ILi4096EEEEEEEEEEENS_10ViewEngineINS_8smem_ptrIPN7cutlass6half_tEEEEEEEC2ERKSG_RKSN_,($_ZN7cutlass13device_kernelIN5flash19enable_sm80_to_sm89INS1_16FlashAttnBwdSm80INS1_25CollectiveMainloopBwdSm80ILi2ELi2EN4cute5tupleIJNS5_1CILi128EEES8_NS7_ILi64EEEEEENS_6half_tEfNS_4arch4Sm80ELb1ELb0ELb1ELb1ELb1ELb0ELb0ELb0ELi2ELi4ELi4ELi4ELb0EEENS1_24CollectiveEpilogueBwdGQAISA_fSD_Li256ELb1ELb1EEENS1_25SingleTileBwdLPTSchedulerILb1ELi128ELb1EEEEEEEEEvNT_6ParamsE$_ZN4cute3eso3ESOILb1ELb0EJNS_6LayoutINS_5tupleIJNS3_IJNS_1CILi8EEENS4_ILi1EEEEEENS3_IJNS4_ILi2EEEEEEEEENS3_IJNS3_IJS6_NS4_ILi0EEEEEENS3_IJNS4_ILi64EEEEEEEEEEENS_10ViewEngineIPN7cutlass6half_tEEEEEC2ERKSG_RKSL_ - $_ZN7cutlass13device_kernelIN5flash19enable_sm80_to_sm89INS1_16FlashAttnBwdSm80INS1_25CollectiveMainloopBwdSm80ILi2ELi2EN4cute5tupleIJNS5_1CILi128EEES8_NS7_ILi64EEEEEENS_6half_tEfNS_4arch4Sm80ELb1ELb0ELb1ELb1ELb1ELb0ELb0ELb0ELi2ELi4ELi4ELi4ELb0EEENS1_24CollectiveEpilogueBwdGQAISA_fSD_Li256ELb1ELb1EEENS1_25SingleTileBwdLPTSchedulerILb1ELi128ELb1EEEEEEEEEvNT_6ParamsE$_ZN4cute3eso3ESOILb1ELb0EJNS_6LayoutINS_5tupleIJNS3_IJNS_1CILi8EEENS4_ILi1EEEEEENS3_IJNS4_ILi2EEEEEEEEENS3_IJNS3_IJS6_NS4_ILi0EEEEEENS3_IJNS4_ILi4096EEEEEEEEEEENS_10ViewEngineINS_8smem_ptrIPN7cutlass6half_tEEEEEEEC2ERKSG_RKSN_)
$_ZN7cutlass13device_kernelIN5flash19enable_sm80_to_sm89INS1_16FlashAttnBwdSm80INS1_25CollectiveMainloopBwdSm80ILi2ELi2EN4cute5tupleIJNS5_1CILi128EEES8_NS7_ILi64EEEEEENS_6half_tEfNS_4arch4Sm80ELb1ELb0ELb1ELb1ELb1ELb0ELb0ELb0ELi2ELi4ELi4ELi4ELb0EEENS1_24CollectiveEpilogueBwdGQAISA_fSD_Li256ELb1ELb1EEENS1_25SingleTileBwdLPTSchedulerILb1ELi128ELb1EEEEEEEEEvNT_6ParamsE$_ZN4cute3eso3ESOILb1ELb0EJNS_6LayoutINS_5tupleIJNS3_IJNS_1CILi8EEENS4_ILi1EEEEEENS3_IJNS4_ILi2EEEEEEEEENS3_IJNS3_IJS6_NS4_ILi0EEEEEENS3_IJNS4_ILi4096EEEEEEEEEEENS_10ViewEngineINS_8smem_ptrIPN7cutlass6half_tEEEEEEEC2ERKSG_RKSN_:
[----:B------:R-:W-:Y:S02]  /*86a0*/  IADD3 R38, R83, -c[0x0][0x20], RZ ;  /* 0x8000080053267a10 */ /* 0x000fe40007ffe0ff */
[----:B------:R-:W-:-:S03]  /*86b0*/  MOV R47, 0x0 ;  /* 0x00000000002f7802 */ /* 0x000fc60000000f00 */
[----:B------:R1:W-:Y:S01]  /*86c0*/  STL.64 [R38], R36 ;  /* 0x0000002426007387 */ /* 0x0003e20000100a00 */
[----:B------:R-:W-:Y:S05]  /*86d0*/  RET.REL.NODEC R46 `(_ZN7cutlass13device_kernelIN5flash19enable_sm80_to_sm89INS1_16FlashAttnBwdSm80INS1_25CollectiveMainloopBwdSm80ILi2ELi2EN4cute5tupleIJNS5_1CILi128EEES8_NS7_ILi64EEEEEENS_6half_tEfNS_4arch4Sm80ELb1ELb0ELb1ELb1ELb1ELb0ELb0ELb0ELi2ELi4ELi4ELi4ELb0EEENS1_24CollectiveEpilogueBwdGQAISA_fSD_Li256ELb1ELb1EEENS1_25SingleTileBwdLPTSchedulerILb1ELi128ELb1EEEEEEEEEvNT_6ParamsE) ;  /* 0xffff79202e007950 */ /* 0x000fea0003c3ffff */
        .type           $_ZN7cutlass13device_kernelIN5flash19enable_sm80_to_sm89INS1_16FlashAttnBwdSm80INS1_25CollectiveMainloopBwdSm80ILi2ELi2EN4cute5tupleIJNS5_1CILi128EEES8_NS7_ILi64EEEEEENS_6half_tEfNS_4arch4Sm80ELb1ELb0ELb1ELb1ELb1ELb0ELb0ELb0ELi2ELi4ELi4ELi4ELb0EEENS1_24CollectiveEpilogueBwdGQAISA_fSD_Li256ELb1ELb1EEENS1_25SingleTileBwdLPTSchedulerILb1ELi128ELb1EEEEEEEEEvNT_6ParamsE$_ZN4cute3eso3ESOILb1ELb0EJNS_6LayoutINS_5tupleIJNS3_IJNS_1CILi8EEENS4_ILi1EEEEEENS3_IJNS4_ILi2EEEEEEEEENS3_IJNS3_IJS6_NS4_ILi0EEEEEENS3_IJNS4_ILi64EEEEEEEEEEENS_10ViewEngineIPN7cutlass6half_tEEEEEC2ERKSG_RKSL_,@function
        .size           $_ZN7cutlass13device_kernelIN5flash19enable_sm80_to_sm89INS1_16FlashAttnBwdSm80INS1_25CollectiveMainloopBwdSm80ILi2ELi2EN4cute5tupleIJNS5_1CILi128EEES8_NS7_ILi64EEEEEENS_6half_tEfNS_4arch4Sm80ELb1ELb0ELb1ELb1ELb1ELb0ELb0ELb0ELi2ELi4ELi4ELi4ELb0EEENS1_24CollectiveEpilogueBwdGQAISA_fSD_Li256ELb1ELb1EEENS1_25SingleTileBwdLPTSchedulerILb1ELi128ELb1EEEEEEEEEvNT_6ParamsE$_ZN4cute3eso3ESOILb1ELb0EJNS_6LayoutINS_5tupleIJNS3_IJNS_1CILi8EEENS4_ILi1EEEEEENS3_IJNS4_ILi2EEEEEEEEENS3_IJNS3_IJS6_NS4_ILi0EEEEEENS3_IJNS4_ILi64EEEEEEEEEEENS_10ViewEngineIPN7cutlass6half_tEEEEEC2ERKSG_RKSL_,($_ZN7cutlass13device_kernelIN5flash19enable_sm80_to_sm89INS1_16FlashAttnBwdSm80INS1_25CollectiveMainloopBwdSm80ILi2ELi2EN4cute5tupleIJNS5_1CILi128EEES8_NS7_ILi64EEEEEENS_6half_tEfNS_4arch4Sm80ELb1ELb0ELb1ELb1ELb1ELb0ELb0ELb0ELi2ELi4ELi4ELi4ELb0EEENS1_24CollectiveEpilogueBwdGQAISA_fSD_Li256ELb1ELb1EEENS1_25SingleTileBwdLPTSchedulerILb1ELi128ELb1EEEEEEEEEvNT_6ParamsE$_ZN4cute3eso3ESOILb1ELb0EJNS_6LayoutINS_5tupleIJNS3_IJNS_1CILi8EEENS4_ILi1EEEEEENS3_IJNS4_ILi2EEEEEEEEENS3_IJNS3_IJS6_NS4_ILi0EEEEEENS3_IJNS4_ILi8192EEEEEEEEEEENS_10ViewEngineINS_8smem_ptrIPN7cutlass6half_tEEEEEEEC2ERKSG_RKSN_ - $_ZN7cutlass13device_kernelIN5flash19enable_sm80_to_sm89INS1_16FlashAttnBwdSm80INS1_25CollectiveMainloopBwdSm80ILi2ELi2EN4cute5tupleIJNS5_1CILi128EEES8_NS7_ILi64EEEEEENS_6half_tEfNS_4arch4Sm80ELb1ELb0ELb1ELb1ELb1ELb0ELb0ELb0ELi2ELi4ELi4ELi4ELb0EEENS1_24CollectiveEpilogueBwdGQAISA_fSD_Li256ELb1ELb1EEENS1_25SingleTileBwdLPTSchedulerILb1ELi128ELb1EEEEEEEEEvNT_6ParamsE$_ZN4cute3eso3ESOILb1ELb0EJNS_6LayoutINS_5tupleIJNS3_IJNS_1CILi8EEENS4_ILi1EEEEEENS3_IJNS4_ILi2EEEEEEEEENS3_IJNS3_IJS6_NS4_ILi0EEEEEENS3_IJNS4_ILi64EEEEEEEEEEENS_10ViewEngineIPN7cutlass6half_tEEEEEC2ERKSG_RKSL_)
$_ZN7cutlass13device_kernelIN5flash19enable_sm80_to_sm89INS1_16FlashAttnBwdSm80INS1_25CollectiveMainloopBwdSm80ILi2ELi2EN4cute5tupleIJNS5_1CILi128EEES8_NS7_ILi64EEEEEENS_6half_tEfNS_4arch4Sm80ELb1ELb0ELb1ELb1ELb1ELb0ELb0ELb0ELi2ELi4ELi4ELi4ELb0EEENS1_24CollectiveEpilogueBwdGQAISA_fSD_Li256ELb1ELb1EEENS1_25SingleTileBwdLPTSchedulerILb1ELi128ELb1EEEEEEEEEvNT_6ParamsE$_ZN4cute3eso3ESOILb1ELb0EJNS_6LayoutINS_5tupleIJNS3_IJNS_1CILi8EEENS4_ILi1EEEEEENS3_IJNS4_ILi2EEEEEEEEENS3_IJNS3_IJS6_NS4_ILi0EEEEEENS3_IJNS4_ILi64EEEEEEEEEEENS_10ViewEngineIPN7cutlass6half_tEEEEEC2ERKSG_RKSL_:
[----:B------:R-:W-:Y:S01]  /*86e0*/  IADD3 R3, R60, -c[0x0][0x20], RZ ;  /* 0x800008003c037a10 */ /* 0x000fe20007ffe0ff */
[----:B------:R-:W-:Y:S01]  /*86f0*/  IMAD.MOV.U32 R10, RZ, RZ, R2 ;  /* 0x000000ffff0a7224 */ /* 0x000fe200078e0002 */
[----:B------:R-:W-:Y:S01]  /*8700*/  MOV R11, R7 ;  /* 0x00000007000b7202 */ /* 0x000fe20000000f00 */
[----:B------:R-:W-:-:S04]  /*8710*/  IMAD.MOV.U32 R7, RZ, RZ, 0x0 ;  /* 0x00000000ff077424 */ /* 0x000fc800078e00ff */
[----:B------:R1:W-:Y:S01]  /*8720*/  STL.64 [R3], R10 ;  /* 0x0000000a03007387 */ /* 0x0003e20000100a00 */
[----:B------:R-:W-:Y:S05]  /*8730*/  RET.REL.NODEC R6 `(_ZN7cutlass13device_kernelIN5flash19enable_sm80_to_sm89INS1_16FlashAttnBwdSm80INS1_25CollectiveMainloopBwdSm80ILi2ELi2EN4cute5tupleIJNS5_1CILi128EEES8_NS7_ILi64EEEEEENS_6half_tEfNS_4arch4Sm80ELb1ELb0ELb1ELb1ELb1ELb0ELb0ELb0ELi2ELi4ELi4ELi4ELb0EEENS1_24CollectiveEpilogueBwdGQAISA_fSD_Li256ELb1ELb1EEENS1_25SingleTileBwdLPTSchedulerILb1ELi128ELb1EEEEEEEEEvNT_6ParamsE) ;  /* 0xffff78c006007950 */ /* 0x000fea0003c3ffff */
        .type           $_ZN7cutlass13device_kernelIN5flash19enable_sm80_to_sm89INS1_16FlashAttnBwdSm80INS1_25CollectiveMainloopBwdSm80ILi2ELi2EN4cute5tupleIJNS5_1CILi128EEES8_NS7_ILi64EEEEEENS_6half_tEfNS_4arch4Sm80ELb1ELb0ELb1ELb1ELb1ELb0ELb0ELb0ELi2ELi4ELi4ELi4ELb0EEENS1_24CollectiveEpilogueBwdGQAISA_fSD_Li256ELb1ELb1EEENS1_25SingleTileBwdLPTSchedulerILb1ELi128ELb1EEEEEEEEEvNT_6ParamsE$_ZN4cute3eso3ESOILb1ELb0EJNS_6LayoutINS_5tupleIJNS3_IJNS_1CILi8EEENS4_ILi1EEEEEENS3_IJNS4_ILi2EEEEEEEEENS3_IJNS3_IJS6_NS4_ILi0EEEEEENS3_IJNS4_ILi8192EEEEEEEEEEENS_10ViewEngineINS_8smem_ptrIPN7cutlass6half_tEEEEEEEC2ERKSG_RKSN_,@function
        .size           $_ZN7cutlass13device_kernelIN5flash19enable_sm80_to_sm89INS1_16FlashAttnBwdSm80INS1_25CollectiveMainloopBwdSm80ILi2ELi2EN4cute5tupleIJNS5_1CILi128EEES8_NS7_ILi64EEEEEENS_6half_tEfNS_4arch4Sm80ELb1ELb0ELb1ELb1ELb1ELb0ELb0ELb0ELi2ELi4ELi4ELi4ELb0EEENS1_24CollectiveEpilogueBwdGQAISA_fSD_Li256ELb1ELb1EEENS1_25SingleTileBwdLPTSchedulerILb1ELi128ELb1EEEEEEEEEvNT_6ParamsE$_ZN4cute3eso3ESOILb1ELb0EJNS_6LayoutINS_5tupleIJNS3_IJNS_1CILi8EEENS4_ILi1EEEEEENS3_IJNS4_ILi2EEEEEEEEENS3_IJNS3_IJS6_NS4_ILi0EEEEEENS3_IJNS4_ILi8192EEEEEEEEEEENS_10ViewEngineINS_8smem_ptrIPN7cutlass6half_tEEEEEEEC2ERKSG_RKSN_,($_ZN7cutlass13device_kernelIN5flash19enable_sm80_to_sm89INS1_16FlashAttnBwdSm80INS1_25CollectiveMainloopBwdSm80ILi2ELi2EN4cute5tupleIJNS5_1CILi128EEES8_NS7_ILi64EEEEEENS_6half_tEfNS_4arch4Sm80ELb1ELb0ELb1ELb1ELb1ELb0ELb0ELb0ELi2ELi4ELi4ELi4ELb0EEENS1_24CollectiveEpilogueBwdGQAISA_fSD_Li256ELb1ELb1EEENS1_25SingleTileBwdLPTSchedulerILb1ELi128ELb1EEEEEEEEEvNT_6ParamsE$_ZN4cute3eso3ESOILb1ELb0EJNS_6LayoutINS_5tupleIJNS3_IJNS_1CILi8EEENS4_ILi1EEEEEENS3_IJNS4_ILi2EEEEEEEEENS3_IJNS3_IJS6_NS4_ILi0EEEEEENS3_IJS5_EEEEEEEENS_10ViewEngineIPN7cutlass6half_tEEEEEC2ERKSF_RKSK_ - $_ZN7cutlass13device_kernelIN5flash19enable_sm80_to_sm89INS1_16FlashAttnBwdSm80INS1_25CollectiveMainloopBwdSm80ILi2ELi2EN4cute5tupleIJNS5_1CILi128EEES8_NS7_ILi64EEEEEENS_6half_tEfNS_4arch4Sm80ELb1ELb0ELb1ELb1ELb1ELb0ELb0ELb0ELi2ELi4ELi4ELi4ELb0EEENS1_24CollectiveEpilogueBwdGQAISA_fSD_Li256ELb1ELb1EEENS1_25SingleTileBwdLPTSchedulerILb1ELi128ELb1EEEEEEEEEvNT_6ParamsE$_ZN4cute3eso3ESOILb1ELb0EJNS_6LayoutINS_5tupleIJNS3_IJNS_1CILi8EEENS4_ILi1EEEEEENS3_IJNS4_ILi2EEEEEEEEENS3_IJNS3_IJS6_NS4_ILi0EEEEEENS3_IJNS4_ILi8192EEEEEEEEEEENS_10ViewEngineINS_8smem_ptrIPN7cutlass6half_tEEEEEEEC2ERKSG_RKSN_)
$_ZN7cutlass13device_kernelIN5flash19enable_sm80_to_sm89INS1_16FlashAttnBwdSm80INS1_25CollectiveMainloopBwdSm80ILi2ELi2EN4cute5tupleIJNS5_1CILi128EEES8_NS7_ILi64EEEEEENS_6half_tEfNS_4arch4Sm80ELb1ELb0ELb1ELb1ELb1ELb0ELb0ELb0ELi2ELi4ELi4ELi4ELb0EEENS1_24CollectiveEpilogueBwdGQAISA_fSD_Li256ELb1ELb1EEENS1_25SingleTileBwdLPTSchedulerILb1ELi128ELb1EEEEEEEEEvNT_6ParamsE$_ZN4cute3eso3ESOILb1ELb0EJNS_6LayoutINS_5tupleIJNS3_IJNS_1CILi8EEENS4_ILi1EEEEEENS3_IJNS4_ILi2EEEEEEEEENS3_IJNS3_IJS6_NS4_ILi0EEEEEENS3_IJNS4_ILi8192EEEEEEEEEEENS_10ViewEngineINS_8smem_ptrIPN7cutlass6half_tEEEEEEEC2ERKSG_RKSN_:
[----:B------:R-:W-:Y:S01]  /*8740*/  IADD3 R5, R60, -c[0x0][0x20], RZ ;  /* 0x800008003c057a10 */ /* 0x000fe20007ffe0ff */
[----:B------:R-:W-:Y:S01]  /*8750*/  IMAD.MOV.U32 R34, RZ, RZ, R4 ;  /* 0x000000ffff227224 */ /* 0x000fe200078e0004 */
[----:B------:R-:W-:Y:S01]  /*8760*/  MOV R35, R11 ;  /* 0x0000000b00237202 */ /* 0x000fe20000000f00 */
[----:B------:R-:W-:-:S04]  /*8770*/  IMAD.MOV.U32 R11, RZ, RZ, 0x0 ;  /* 0x00000000ff0b7424 */ /* 0x000fc800078e00ff */
[----:B------:R1:W-:Y:S01]  /*8780*/  STL.64 [R5], R34 ;  /* 0x0000002205007387 */ /* 0x0003e20000100a00 */
[----:B------:R-:W-:Y:S05]  /*8790*/  RET.REL.NODEC R10 `(_ZN7cutlass13device_kernelIN5flash19enable_sm80_to_sm89INS1_16FlashAttnBwdSm80INS1_25CollectiveMainloopBwdSm80ILi2ELi2EN4cute5tupleIJNS5_1CILi128EEES8_NS7_ILi64EEEEEENS_6half_tEfNS_4arch4Sm80ELb1ELb0ELb1ELb1ELb1ELb0ELb0ELb0ELi2ELi4ELi4ELi4ELb0EEENS1_24CollectiveEpilogueBwdGQAISA_fSD_Li256ELb1ELb1EEENS1_25SingleTileBwdLPTSchedulerILb1ELi128ELb1EEEEEEEEEvNT_6ParamsE) ;  /* 0xffff78600a007950 */ /* 0x000fea0003c3ffff */
        .type           $_ZN7cutlass13device_kernelIN5flash19enable_sm80_to_sm89INS1_16FlashAttnBwdSm80INS1_25CollectiveMainloopBwdSm80ILi2ELi2EN4cute5tupleIJNS5_1CILi128EEES8_NS7_ILi64EEEEEENS_6half_tEfNS_4arch4Sm80ELb1ELb0ELb1ELb1ELb1ELb0ELb0ELb0ELi2ELi4ELi4ELi4ELb0EEENS1_24CollectiveEpilogueBwdGQAISA_fSD_Li256ELb1ELb1EEENS1_25SingleTileBwdLPTSchedulerILb1ELi128ELb1EEEEEEEEEvNT_6ParamsE$_ZN4cute3eso3ESOILb1ELb0EJNS_6LayoutINS_5tupleIJNS3_IJNS_1CILi8EEENS4_ILi1EEEEEENS3_IJNS4_ILi2EEEEEEEEENS3_IJNS3_IJS6_NS4_ILi0EEEEEENS3_IJS5_EEEEEEEENS_10ViewEngineIPN7cutlass6half_tEEEEEC2ERKSF_RKSK_,@function
        .size           $_ZN7cutlass13device_kernelIN5flash19enable_sm80_to_sm89INS1_16FlashAttnBwdSm80INS1_25CollectiveMainloopBwdSm80ILi2ELi2EN4cute5tupleIJNS5_1CILi128EEES8_NS7_ILi64EEEEEENS_6half_tEfNS_4arch4Sm80ELb1ELb0ELb1ELb1ELb1ELb0ELb0ELb0ELi2ELi4ELi4ELi4ELb0EEENS1_24CollectiveEpilogueBwdGQAISA_fSD_Li256ELb1ELb1EEENS1_25SingleTileBwdLPTSchedulerILb1ELi128ELb1EEEEEEEEEvNT_6ParamsE$_ZN4cute3eso3ESOILb1ELb0EJNS_6LayoutINS_5tupleIJNS3_IJNS_1CILi8EEENS4_ILi1EEEEEENS3_IJNS4_ILi2EEEEEEEEENS3_IJNS3_IJS6_NS4_ILi0EEEEEENS3_IJS5_EEEEEEEENS_10ViewEngineIPN7cutlass6half_tEEEEEC2ERKSF_RKSK_,($_ZN7cutlass13device_kernelIN5flash19enable_sm80_to_sm89INS1_16FlashAttnBwdSm80INS1_25CollectiveMainloopBwdSm80ILi2ELi2EN4cute5tupleIJNS5_1CILi128EEES8_NS7_ILi64EEEEEENS_6half_tEfNS_4arch4Sm80ELb1ELb0ELb1ELb1ELb1ELb0ELb0ELb0ELi2ELi4ELi4ELi4ELb0EEENS1_24CollectiveEpilogueBwdGQAISA_fSD_Li256ELb1ELb1EEENS1_25SingleTileBwdLPTSchedulerILb1ELi128ELb1EEEEEEEEEvNT_6ParamsE$_ZN4cute3eso3ESOILb1ELb0EJNS_6LayoutINS_5tupleIJNS3_IJNS_1CILi8EEENS4_ILi1EEEEEENS3_IJNS4_ILi4EEEEEEEEENS3_IJNS3_IJS6_NS4_ILi0EEEEEENS3_IJNS4_ILi2048EEEEEEEEEEENS_10ViewEngineINS_8smem_ptrIPN7cutlass6half_tEEEEEEEC2ERKSG_RKSN_ - $_ZN7cutlass13device_kernelIN5flash19enable_sm80_to_sm89INS1_16FlashAttnBwdSm80INS1_25CollectiveMainloopBwdSm80ILi2ELi2EN4cute5tupleIJNS5_1CILi128EEES8_NS7_ILi64EEEEEENS_6half_tEfNS_4arch4Sm80ELb1ELb0ELb1ELb1ELb1ELb0ELb0ELb0ELi2ELi4ELi4ELi4ELb0EEENS1_24CollectiveEpilogueBwdGQAISA_fSD_Li256ELb1ELb1EEENS1_25SingleTileBwdLPTSchedulerILb1ELi128ELb1EEEEEEEEEvNT_6ParamsE$_ZN4cute3eso3ESOILb1ELb0EJNS_6LayoutINS_5tupleIJNS3_IJNS_1CILi8EEENS4_ILi1EEEEEENS3_IJNS4_ILi2EEEEEEEEENS3_IJNS3_IJS6_NS4_ILi0EEEEEENS3_IJS5_EEEEEEEENS_10ViewEngineIPN7cutlass6half_tEEEEEC2ERKSF_RKSK_)
$_ZN7cutlass13device_kernelIN5flash19enable_sm80_to_sm89INS1_16FlashAttnBwdSm80INS1_25CollectiveMainloopBwdSm80ILi2ELi2EN4cute5tupleIJNS5_1CILi128EEES8_NS7_ILi64EEEEEENS_6half_tEfNS_4arch4Sm80ELb1ELb0ELb1ELb1ELb1ELb0ELb0ELb0ELi2ELi4ELi4ELi4ELb0EEENS1_24CollectiveEpilogueBwdGQAISA_fSD_Li256ELb1ELb1EEENS1_25SingleTileBwdLPTSchedulerILb1ELi128ELb1EEEEEEEEEvNT_6ParamsE$_ZN4cute3eso3ESOILb1ELb0EJNS_6LayoutINS_5tupleIJNS3_IJNS_1CILi8EEENS4_ILi1EEEEEENS3_IJNS4_ILi2EEEEEEEEENS3_IJNS3_IJS6_NS4_ILi0EEEEEENS3_IJS5_EEEEEEEENS_10ViewEngineIPN7cutlass6half_tEEEEEC2ERKSF_RKSK_:
[----:B------:R-:W-:Y:S02]  /*87a0*/  IADD3 R38, R83, -c[0x0][0x20], RZ ;  /* 0x8000080053267a10 */ /* 0x000fe40007ffe0ff */
[----:B------:R-:W-:-:S03]  /*87b0*/  MOV R47, 0x0 ;  /* 0x00000000002f7802 */ /* 0x000fc60000000f00 */
[----:B------:R1:W-:Y:S01]  /*87c0*/  STL.64 [R38], R2 ;  /* 0x0000000226007387 */ /* 0x0003e20000100a00 */
[----:B------:R-:W-:Y:S05]  /*87d0*/  RET.REL.NODEC R46 `(_ZN7cutlass13device_kernelIN5flash19enable_sm80_to_sm89INS1_16FlashAttnBwdSm80INS1_25CollectiveMainloopBwdSm80ILi2ELi2EN4cute5tupleIJNS5_1CILi128EEES8_NS7_ILi64EEEEEENS_6half_tEfNS_4arch4Sm80ELb1ELb0ELb1ELb1ELb1ELb0ELb0ELb0ELi2ELi4ELi4ELi4ELb0EEENS1_24CollectiveEpilogueBwdGQAISA_fSD_Li256ELb1ELb1EEENS1_25SingleTileBwdLPTSchedulerILb1ELi128ELb1EEEEEEEEEvNT_6ParamsE) ;  /* 0xffff78202e007950 */ /* 0x000fea0003c3ffff */
        .type           $_ZN7cutlass13device_kernelIN5flash19enable_sm80_to_sm89INS1_16FlashAttnBwdSm80INS1_25CollectiveMainloopBwdSm80ILi2ELi2EN4cute5tupleIJNS5_1CILi128EEES8_NS7_ILi64EEEEEENS_6half_tEfNS_4arch4Sm80ELb1ELb0ELb1ELb1ELb1ELb0ELb0ELb0ELi2ELi4ELi4ELi4ELb0EEENS1_24CollectiveEpilogueBwdGQAISA_fSD_Li256ELb1ELb1EEENS1_25SingleTileBwdLPTSchedulerILb1ELi128ELb1EEEEEEEEEvNT_6ParamsE$_ZN4cute3eso3ESOILb1ELb0EJNS_6LayoutINS_5tupleIJNS3_IJNS_1CILi8EEENS4_ILi1EEEEEENS3_IJNS4_ILi4EEEEEEEEENS3_IJNS3_IJS6_NS4_ILi0EEEEEENS3_IJNS4_ILi2048EEEEEEEEEEENS_10ViewEngineINS_8smem_ptrIPN7cutlass6half_tEEEEEEEC2ERKSG_RKSN_,@function
        .size           $_ZN7cutlass13device_kernelIN5flash19enable_sm80_to_sm89INS1_16FlashAttnBwdSm80INS1_25CollectiveMainloopBwdSm80ILi2ELi2EN4cute5tupleIJNS5_1CILi128EEES8_NS7_ILi64EEEEEENS_6half_tEfNS_4arch4Sm80ELb1ELb0ELb1ELb1ELb1ELb0ELb0ELb0ELi2ELi4ELi4ELi4ELb0EEENS1_24CollectiveEpilogueBwdGQAISA_fSD_Li256ELb1ELb1EEENS1_25SingleTileBwdLPTSchedulerILb1ELi128ELb1EEEEEEEEEvNT_6ParamsE$_ZN4cute3eso3ESOILb1ELb0EJNS_6LayoutINS_5tupleIJNS3_IJNS_1CILi8EEENS4_ILi1EEEEEENS3_IJNS4_ILi4EEEEEEEEENS3_IJNS3_IJS6_NS4_ILi0EEEEEENS3_IJNS4_ILi2048EEEEEEEEEEENS_10ViewEngineINS_8smem_ptrIPN7cutlass6half_tEEEEEEEC2ERKSG_RKSN_,($_ZN7cutlass13device_kernelIN5flash19enable_sm80_to_sm89INS1_16FlashAttnBwdSm80INS1_25CollectiveMainloopBwdSm80ILi2ELi2EN4cute5tupleIJNS5_1CILi128EEES8_NS7_ILi64EEEEEENS_6half_tEfNS_4arch4Sm80ELb1ELb0ELb1ELb1ELb1ELb0ELb0ELb0ELi2ELi4ELi4ELi4ELb0EEENS1_24CollectiveEpilogueBwdGQAISA_fSD_Li256ELb1ELb1EEENS1_25SingleTileBwdLPTSchedulerILb1ELi128ELb1EEEEEEEEEvNT_6ParamsE$_ZN4cute3eso3ESOILb1ELb0EJNS_6LayoutINS_5tupleIJNS3_IJNS_1CILi8EEENS4_ILi1EEEEEENS3_IJNS4_ILi4EEEEEEEEENS3_IJNS3_IJS6_NS4_ILi0EEEEEENS3_IJS5_EEEEEEEENS_10ViewEngineIPN7cutlass6half_tEEEEEC2ERKSF_RKSK_ - $_ZN7cutlass13device_kernelIN5flash19enable_sm80_to_sm89INS1_16FlashAttnBwdSm80INS1_25CollectiveMainloopBwdSm80ILi2ELi2EN4cute5tupleIJNS5_1CILi128EEES8_NS7_ILi64EEEEEENS_6half_tEfNS_4arch4Sm80ELb1ELb0ELb1ELb1ELb1ELb0ELb0ELb0ELi2ELi4ELi4ELi4ELb0EEENS1_24CollectiveEpilogueBwdGQAISA_fSD_Li256ELb1ELb1EEENS1_25SingleTileBwdLPTSchedulerILb1ELi128ELb1EEEEEEEEEvNT_6ParamsE$_ZN4cute3eso3ESOILb1ELb0EJNS_6LayoutINS_5tupleIJNS3_IJNS_1CILi8EEENS4_ILi1EEEEEENS3_IJNS4_ILi4EEEEEEEEENS3_IJNS3_IJS6_NS4_ILi0EEEEEENS3_IJNS4_ILi2048EEEEEEEEEEENS_10ViewEngineINS_8smem_ptrIPN7cutlass6half_tEEEEEEEC2ERKSG_RKSN_)
$_ZN7cutlass13device_kernelIN5flash19enable_sm80_to_sm89INS1_16FlashAttnBwdSm80INS1_25CollectiveMainloopBwdSm80ILi2ELi2EN4cute5tupleIJNS5_1CILi128EEES8_NS7_ILi64EEEEEENS_6half_tEfNS_4arch4Sm80ELb1ELb0ELb1ELb1ELb1ELb0ELb0ELb0ELi2ELi4ELi4ELi4ELb0EEENS1_24CollectiveEpilogueBwdGQAISA_fSD_Li256ELb1ELb1EEENS1_25SingleTileBwdLPTSchedulerILb1ELi128ELb1EEEEEEEEEvNT_6ParamsE$_ZN4cute3eso3ESOILb1ELb0EJNS_6LayoutINS_5tupleIJNS3_IJNS_1CILi8EEENS4_ILi1EEEEEENS3_IJNS4_ILi4EEEEEEEEENS3_IJNS3_IJS6_NS4_ILi0EEEEEENS3_IJNS4_ILi2048EEEEEEEEEEENS_10ViewEngineINS_8smem_ptrIPN7cutlass6half_tEEEEEEEC2ERKSG_RKSN_:
[----:B------:R-:W-:Y:S01]  /*87e0*/  IADD3 R13, R60, -c[0x0][0x20], RZ ;  /* 0x800008003c0d7a10 */ /* 0x000fe20007ffe0ff */
[----:B------:R-:W-:Y:S01]  /*87f0*/  IMAD.MOV.U32 R16, RZ, RZ, R12 ;  /* 0x000000ffff107224 */ /* 0x000fe200078e000c */
[----:B------:R-:W-:Y:S01]  /*8800*/  MOV R17, R15 ;  /* 0x0000000f00117202 */ /* 0x000fe20000000f00 */
[----:B------:R-:W-:-:S04]  /*8810*/  IMAD.MOV.U32 R15, RZ, RZ, 0x0 ;  /* 0x00000000ff0f7424 */ /* 0x000fc800078e00ff */
[----:B------:R1:W-:Y:S01]  /*8820*/  STL.64 [R13], R16 ;  /* 0x000000100d007387 */ /* 0x0003e20000100a00 */
[----:B------:R-:W-:Y:S05]  /*8830*/  RET.REL.NODEC R14 `(_ZN7cutlass13device_kernelIN5flash19enable_sm80_to_sm89INS1_16FlashAttnBwdSm80INS1_25CollectiveMainloopBwdSm80ILi2ELi2EN4cute5tupleIJNS5_1CILi128EEES8_NS7_ILi64EEEEEENS_6half_tEfNS_4arch4Sm80ELb1ELb0ELb1ELb1ELb1ELb0ELb0ELb0ELi2ELi4ELi4ELi4ELb0EEENS1_24CollectiveEpilogueBwdGQAISA_fSD_Li256ELb1ELb1EEENS1_25SingleTileBwdLPTSchedulerILb1ELi128ELb1EEEEEEEEEvNT_6ParamsE) ;  /* 0xffff77c00e007950 */ /* 0x000fea0003c3ffff */
        .type           $_ZN7cutlass13device_kernelIN5flash19enable_sm80_to_sm89INS1_16FlashAttnBwdSm80INS1_25CollectiveMainloopBwdSm80ILi2ELi2EN4cute5tupleIJNS5_1CILi128EEES8_NS7_ILi64EEEEEENS_6half_tEfNS_4arch4Sm80ELb1ELb0ELb1ELb1ELb1ELb0ELb0ELb0ELi2ELi4ELi4ELi4ELb0EEENS1_24CollectiveEpilogueBwdGQAISA_fSD_Li256ELb1ELb1EEENS1_25SingleTileBwdLPTSchedulerILb1ELi128ELb1EEEEEEEEEvNT_6ParamsE$_ZN4cute3eso3ESOILb1ELb0EJNS_6LayoutINS_5tupleIJNS3_IJNS_1CILi8EEENS4_ILi1EEEEEENS3_IJNS4_ILi4EEEEEEEEENS3_IJNS3_IJS6_NS4_ILi0EEEEEENS3_IJS5_EEEEEEEENS_10ViewEngineIPN7cutlass6half_tEEEEEC2ERKSF_RKSK_,@function
        .size           $_ZN7cutlass13device_kernelIN5flash19enable_sm80_to_sm89INS1_16FlashAttnBwdSm80INS1_25CollectiveMainloopBwdSm80ILi2ELi2EN4cute5tupleIJNS5_1CILi128EEES8_NS7_ILi64EEEEEENS_6half_tEfNS_4arch4Sm80ELb1ELb0ELb1ELb1ELb1ELb0ELb0ELb0ELi2ELi4ELi4ELi4ELb0EEENS1_24CollectiveEpilogueBwdGQAISA_fSD_Li256ELb1ELb1EEENS1_25SingleTileBwdLPTSchedulerILb1ELi128ELb1EEEEEEEEEvNT_6ParamsE$_ZN4cute3eso3ESOILb1ELb0EJNS_6LayoutINS_5tupleIJNS3_IJNS_1CILi8EEENS4_ILi1EEEEEENS3_IJNS4_ILi4EEEEEEEEENS3_IJNS3_IJS6_NS4_ILi0EEEEEENS3_IJS5_EEEEEEEENS_10ViewEngineIPN7cutlass6half_tEEEEEC2ERKSF_RKSK_,($_ZN7cutlass13device_kernelIN5flash19enable_sm80_to_sm89INS1_16FlashAttnBwdSm80INS1_25CollectiveMainloopBwdSm80ILi2ELi2EN4cute5tupleIJNS5_1CILi128EEES8_NS7_ILi64EEEEEENS_6half_tEfNS_4arch4Sm80ELb1ELb0ELb1ELb1ELb1ELb0ELb0ELb0ELi2ELi4ELi4ELi4ELb0EEENS1_24CollectiveEpilogueBwdGQAISA_fSD_Li256ELb1ELb1EEENS1_25SingleTileBwdLPTSchedulerILb1ELi128ELb1EEEEEEEEEvNT_6ParamsE$_ZN4cute3eso3ESOILb1ELb0EJNS_6LayoutINS_5tupleIJNS3_IJNS_1CILi8EEENS4_ILi1EEEEEENS4_ILi2EEEEEENS3_IJNS3_IJS6_NS4_ILi0EEEEEENS4_ILi4096EEEEEEEENS_10ViewEngineINS_8smem_ptrIPN7cutlass6half_tEEEEEEEC2ERKSE_RKSL_ - $_ZN7cutlass13device_kernelIN5flash19enable_sm80_to_sm89INS1_16FlashAttnBwdSm80INS1_25CollectiveMainloopBwdSm80ILi2ELi2EN4cute5tupleIJNS5_1CILi128EEES8_NS7_ILi64EEEEEENS_6half_tEfNS_4arch4Sm80ELb1ELb0ELb1ELb1ELb1ELb0ELb0ELb0ELi2ELi4ELi4ELi4ELb0EEENS1_24CollectiveEpilogueBwdGQAISA_fSD_Li256ELb1ELb1EEENS1_25SingleTileBwdLPTSchedulerILb1ELi128ELb1EEEEEEEEEvNT_6ParamsE$_ZN4cute3eso3ESOILb1ELb0EJNS_6LayoutINS_5tupleIJNS3_IJNS_1CILi8EEENS4_ILi1EEEEEENS3_IJNS4_ILi4EEEEEEEEENS3_IJNS3_IJS6_NS4_ILi0EEEEEENS3_IJS5_EEEEEEEENS_10ViewEngineIPN7cutlass6half_tEEEEEC2ERKSF_RKSK_)
$_ZN7cutlass13device_kernelIN5flash19enable_sm80_to_sm89INS1_16FlashAttnBwdSm80INS1_25CollectiveMainloopBwdSm80ILi2ELi2EN4cute5tupleIJNS5_1CILi128EEES8_NS7_ILi64EEEEEENS_6half_tEfNS_4arch4Sm80ELb1ELb0ELb1ELb1ELb1ELb0ELb0ELb0ELi2ELi4ELi4ELi4ELb0EEENS1_24CollectiveEpilogueBwdGQAISA_fSD_Li256ELb1ELb1EEENS1_25SingleTileBwdLPTSchedulerILb1ELi128ELb1EEEEEEEEEvNT_6ParamsE$_ZN4cute3eso3ESOILb1ELb0EJNS_6LayoutINS_5tupleIJNS3_IJNS_1CILi8EEENS4_ILi1EEEEEENS3_IJNS4_ILi4EEEEEEEEENS3_IJNS3_IJS6_NS4_ILi0EEEEEENS3_IJS5_EEEEEEEENS_10ViewEngineIPN7cutlass6half_tEEEEEC2ERKSF_RKSK_:
[----:B------:R-:W-:Y:S01]  /*8840*/  IADD3 R3, R60, -c[0x0][0x20], RZ ;  /* 0x800008003c037a10 */ /* 0x000fe20007ffe0ff */
[----:B------:R-:W-:Y:S01]  /*8850*/  IMAD.MOV.U32 R14, RZ, RZ, R2 ;  /* 0x000000ffff0e7224 */ /* 0x000fe200078e0002 */
[----:B------:R-:W-:Y:S01]  /*8860*/  MOV R15, R13 ;  /* 0x0000000d000f7202 */ /* 0x000fe20000000f00 */
[----:B------:R-:W-:-:S04]  /*8870*/  IMAD.MOV.U32 R13, RZ, RZ, 0x0 ;  /* 0x00000000ff0d7424 */ /* 0x000fc800078e00ff */
[----:B------:R1:W-:Y:S01]  /*8880*/  STL.64 [R3], R14 ;  /* 0x0000000e03007387 */ /* 0x0003e20000100a00 */
[----:B------:R-:W-:Y:S05]  /*8890*/  RET.REL.NODEC R12 `(_ZN7cutlass13device_kernelIN5flash19enable_sm80_to_sm89INS1_16FlashAttnBwdSm80INS1_25CollectiveMainloopBwdSm80ILi2ELi2EN4cute5tupleIJNS5_1CILi128EEES8_NS7_ILi64EEEEEENS_6half_tEfNS_4arch4Sm80ELb1ELb0ELb1ELb1ELb1ELb0ELb0ELb0ELi2ELi4ELi4ELi4ELb0EEENS1_24CollectiveEpilogueBwdGQAISA_fSD_Li256ELb1ELb1EEENS1_25SingleTileBwdLPTSchedulerILb1ELi128ELb1EEEEEEEEEvNT_6ParamsE) ;  /* 0xffff77600c007950 */ /* 0x000fea0003c3ffff */
        .type           $_ZN7cutlass13device_kernelIN5flash19enable_sm80_to_sm89INS1_16FlashAttnBwdSm80INS1_25CollectiveMainloopBwdSm80ILi2ELi2EN4cute5tupleIJNS5_1CILi128EEES8_NS7_ILi64EEEEEENS_6half_tEfNS_4arch4Sm80ELb1ELb0ELb1ELb1ELb1ELb0ELb0ELb0ELi2ELi4ELi4ELi4ELb0EEENS1_24CollectiveEpilogueBwdGQAISA_fSD_Li256ELb1ELb1EEENS1_25SingleTileBwdLPTSchedulerILb1ELi128ELb1EEEEEEEEEvNT_6ParamsE$_ZN4cute3eso3ESOILb1ELb0EJNS_6LayoutINS_5tupleIJNS3_IJNS_1CILi8EEENS4_ILi1EEEEEENS4_ILi2EEEEEENS3_IJNS3_IJS6_NS4_ILi0EEEEEENS4_ILi4096EEEEEEEENS_10ViewEngineINS_8smem_ptrIPN7cutlass6half_tEEEEEEEC2ERKSE_RKSL_,@function
        .size           $_ZN7cutlass13device_kernelIN5flash19enable_sm80_to_sm89INS1_16FlashAttnBwdSm80INS1_25CollectiveMainloopBwdSm80ILi2ELi2EN4cute5tupleIJNS5_1CILi128EEES8_NS7_ILi64EEEEEENS_6half_tEfNS_4arch4Sm80ELb1ELb0ELb1ELb1ELb1ELb0ELb0ELb0ELi2ELi4ELi4ELi4ELb0EEENS1_24CollectiveEpilogueBwdGQAISA_fSD_Li256ELb1ELb1EEENS1_25SingleTileBwdLPTSchedulerILb1ELi128ELb1EEEEEEEEEvNT_6ParamsE$_ZN4cute3eso3ESOILb1ELb0EJNS_6LayoutINS_5tupleIJNS3_IJNS_1CILi8EEENS4_ILi1EEEEEENS4_ILi2EEEEEENS3_IJNS3_IJS6_NS4_ILi0EEEEEENS4_ILi4096EEEEEEEENS_10ViewEngineINS_8smem_ptrIPN7cutlass6half_tEEEEEEEC2ERKSE_RKSL_,($_ZN7cutlass13device_kernelIN5flash19enable_sm80_to_sm89INS1_16FlashAttnBwdSm80INS1_25CollectiveMainloopBwdSm80ILi2ELi2EN4cute5tupleIJNS5_1CILi128EEES8_NS7_ILi64EEEEEENS_6half_tEfNS_4arch4Sm80ELb1ELb0ELb1ELb1ELb1ELb0ELb0ELb0ELi2ELi4ELi4ELi4ELb0EEENS1_24CollectiveEpilogueBwdGQAISA_fSD_Li256ELb1ELb1EEENS1_25SingleTileBwdLPTSchedulerILb1ELi128ELb1EEEEEEEEEvNT_6ParamsE$_ZN4cute3eso3ESOILb1ELb0EJNS_6LayoutINS_5tupleIJNS3_IJNS_1CILi8EEENS4_ILi1EEEEEENS4_ILi2EEEEEENS3_IJNS3_IJS6_NS4_ILi0EEEEEENS4_ILi4096EEEEEEEEiEEC2ERKSE_RKi - $_ZN7cutlass13device_kernelIN5flash19enable_sm80_to_sm89INS1_16FlashAttnBwdSm80INS1_25CollectiveMainloopBwdSm80ILi2ELi2EN4cute5tupleIJNS5_1CILi128EEES8_NS7_ILi64EEEEEENS_6half_tEfNS_4arch4Sm80ELb1ELb0ELb1ELb1ELb1ELb0ELb0ELb0ELi2ELi4ELi4ELi4ELb0EEENS1_24CollectiveEpilogueBwdGQAISA_fSD_Li256ELb1ELb1EEENS1_25SingleTileBwdLPTSchedulerILb1ELi128ELb1EEEEEEEEEvNT_6ParamsE$_ZN4cute3eso3ESOILb1ELb0EJNS_6LayoutINS_5tupleIJNS3_IJNS_1CILi8EEENS4_ILi1EEEEEENS4_ILi2EEEEEENS3_IJNS3_IJS6_NS4_ILi0EEEEEENS4_ILi4096EEEEEEEENS_10ViewEngineINS_8smem_ptrIPN7cutlass6half_tEEEEEEEC2ERKSE_RKSL_)
$_ZN7cutlass13device_kernelIN5flash19enable_sm80_to_sm89INS1_16FlashAttnBwdSm80INS1_25CollectiveMainloopBwdSm80ILi2ELi2EN4cute5tupleIJNS5_1CILi128EEES8_NS7_ILi64EEEEEENS_6half_tEfNS_4arch4Sm80ELb1ELb0ELb1ELb1ELb1ELb0ELb0ELb0ELi2ELi4ELi4ELi4ELb0EEENS1_24CollectiveEpilogueBwdGQAISA_fSD_Li256ELb1ELb1EEENS1_25SingleTileBwdLPTSchedulerILb1ELi128ELb1EEEEEEEEEvNT_6ParamsE$_ZN4cute3eso3ESOILb1ELb0EJNS_6LayoutINS_5tupleIJNS3_IJNS_1CILi8EEENS4_ILi1EEEEEENS4_ILi2EEEEEENS3_IJNS3_IJS6_NS4_ILi0EEEEEENS4_ILi4096EEEEEEEENS_10ViewEngineINS_8smem_ptrIPN7cutlass6half_tEEEEEEEC2ERKSE_RKSL_:
[----:B------:R-:W-:Y:S02]  /*88a0*/  IADD3 R36, R83, -c[0x0][0x20], RZ ;  /* 0x8000080053247a10 */ /* 0x000fe40007ffe0ff */
[----:B------:R-:W-:-:S03]  /*88b0*/  MOV R39, 0x0 ;  /* 0x0000000000277802 */ /* 0x000fc60000000f00 */
[----:B------:R1:W-:Y:S01]  /*88c0*/  STL.64 [R36], R2 ;  /* 0x0000000224007387 */ /* 0x0003e20000100a00 */
[----:B------:R-:W-:Y:S05]  /*88d0*/  RET.REL.NODEC R38 `(_ZN7cutlass13device_kernelIN5flash19enable_sm80_to_sm89INS1_16FlashAttnBwdSm80INS1_25CollectiveMainloopBwdSm80ILi2ELi2EN4cute5tupleIJNS5_1CILi128EEES8_NS7_ILi64EEEEEENS_6half_tEfNS_4arch4Sm80ELb1ELb0ELb1ELb1ELb1ELb0ELb0ELb0ELi2ELi4ELi4ELi4ELb0EEENS1_24CollectiveEpilogueBwdGQAISA_fSD_Li256ELb1ELb1EEENS1_25SingleTileBwdLPTSchedulerILb1ELi128ELb1EEEEEEEEEvNT_6ParamsE) ;  /* 0xffff772026007950 */ /* 0x000fea0003c3ffff */
        .type           $_ZN7cutlass13device_kernelIN5flash19enable_sm80_to_sm89INS1_16FlashAttnBwdSm80INS1_25CollectiveMainloopBwdSm80ILi2ELi2EN4cute5tupleIJNS5_1CILi128EEES8_NS7_ILi64EEEEEENS_6half_tEfNS_4arch4Sm80ELb1ELb0ELb1ELb1ELb1ELb0ELb0ELb0ELi2ELi4ELi4ELi4ELb0EEENS1_24CollectiveEpilogueBwdGQAISA_fSD_Li256ELb1ELb1EEENS1_25SingleTileBwdLPTSchedulerILb1ELi128ELb1EEEEEEEEEvNT_6ParamsE$_ZN4cute3eso3ESOILb1ELb0EJNS_6LayoutINS_5tupleIJNS3_IJNS_1CILi8EEENS4_ILi1EEEEEENS4_ILi2EEEEEENS3_IJNS3_IJS6_NS4_ILi0EEEEEENS4_ILi4096EEEEEEEEiEEC2ERKSE_RKi,@function
        .size           $_ZN7cutlass13device_kernelIN5flash19enable_sm80_to_sm89INS1_16FlashAttnBwdSm80INS1_25CollectiveMainloopBwdSm80ILi2ELi2EN4cute5tupleIJNS5_1CILi128EEES8_NS7_ILi64EEEEEENS_6half_tEfNS_4arch4Sm80ELb1ELb0ELb1ELb1ELb1ELb0ELb0ELb0ELi2ELi4ELi4ELi4ELb0EEENS1_24CollectiveEpilogueBwdGQAISA_fSD_Li256ELb1ELb1EEENS1_25SingleTileBwdLPTSchedulerILb1ELi128ELb1EEEEEEEEEvNT_6ParamsE$_ZN4cute3eso3ESOILb1ELb0EJNS_6LayoutINS_5tupleIJNS3_IJNS_1CILi8EEENS4_ILi1EEEEEENS4_ILi2EEEEEENS3_IJNS3_IJS6_NS4_ILi0EEEEEENS4_ILi4096EEEEEEEEiEEC2ERKSE_RKi,($_ZN7cutlass13device_kernelIN5flash19enable_sm80_to_sm89INS1_16FlashAttnBwdSm80INS1_25CollectiveMainloopBwdSm80ILi2ELi2EN4cute5tupleIJNS5_1CILi128EEES8_NS7_ILi64EEEEEENS_6half_tEfNS_4arch4Sm80ELb1ELb0ELb1ELb1ELb1ELb0ELb0ELb0ELi2ELi4ELi4ELi4ELb0EEENS1_24CollectiveEpilogueBwdGQAISA_fSD_Li256ELb1ELb1EEENS1_25SingleTileBwdLPTSchedulerILb1ELi128ELb1EEEEEEEEEvNT_6ParamsE$_ZN4cute3eso3ESOILb1ELb0EJNS_6LayoutINS_5tupleIJNS3_IJNS_1CILi8EEENS4_ILi1EEEEEENS4_ILi2EEEEEENS3_IJNS3_IJS6_NS4_ILi0EEEEEENS4_ILi64EEEEEEEENS_10ViewEngineIPN7cutlass6half_tEEEEEC2ERKSE_RKSJ_ - $_ZN7cutlass13device_kernelIN5flash19enable_sm80_to_sm89INS1_16FlashAttnBwdSm80INS1_25CollectiveMainloopBwdSm80ILi2ELi2EN4cute5tupleIJNS5_1CILi128EEES8_NS7_ILi64EEEEEENS_6half_tEfNS_4arch4Sm80ELb1ELb0ELb1ELb1ELb1ELb0ELb0ELb0ELi2ELi4ELi4ELi4ELb0EEENS1_24CollectiveEpilogueBwdGQAISA_fSD_Li256ELb1ELb1EEENS1_25SingleTileBwdLPTSchedulerILb1ELi128ELb1EEEEEEEEEvNT_6ParamsE$_ZN4cute3eso3ESOILb1ELb0EJNS_6LayoutINS_5tupleIJNS3_IJNS_1CILi8EEENS4_ILi1EEEEEENS4_ILi2EEEEEENS3_IJNS3_IJS6_NS4_ILi0EEEEEENS4_ILi4096EEEEEEEEiEEC2ERKSE_RKi)
$_ZN7cutlass13device_kernelIN5flash19enable_sm80_to_sm89INS1_16FlashAttnBwdSm80INS1_25CollectiveMainloopBwdSm80ILi2ELi2EN4cute5tupleIJNS5_1CILi128EEES8_NS7_ILi64EEEEEENS_6half_tEfNS_4arch4Sm80ELb1ELb0ELb1ELb1ELb1ELb0ELb0ELb0ELi2ELi4ELi4ELi4ELb0EEENS1_24CollectiveEpilogueBwdGQAISA_fSD_Li256ELb1ELb1EEENS1_25SingleTileBwdLPTSchedulerILb1ELi128ELb1EEEEEEEEEvNT_6ParamsE$_ZN4cute3eso3ESOILb1ELb0EJNS_6LayoutINS_5tupleIJNS3_IJNS_1CILi8EEENS4_ILi1EEEEEENS4_ILi2EEEEEENS3_IJNS3_IJS6_NS4_ILi0EEEEEENS4_ILi4096EEEEEEEEiEEC2ERKSE_RKi:
[----:B------:R-:W-:Y:S02]  /*88e0*/  IADD3 R2, R83, -c[0x0][0x20], RZ ;  /* 0x8000080053027a10 */ /* 0x000fe40007ffe0ff */
[----:B------:R-:W-:-:S03]  /*88f0*/  MOV R37, 0x0 ;  /* 0x0000000000257802 */ /* 0x000fc60000000f00 */
[----:B------:R1:W-:Y:S01]  /*8900*/  STL [R2], R3 ;  /* 0x0000000302007387 */ /* 0x0003e20000100800 */
[----:B------:R-:W-:Y:S05]  /*8910*/  RET.REL.NODEC R36 `(_ZN7cutlass13device_kernelIN5flash19enable_sm80_to_sm89INS1_16FlashAttnBwdSm80INS1_25CollectiveMainloopBwdSm80ILi2ELi2EN4cute5tupleIJNS5_1CILi128EEES8_NS7_ILi64EEEEEENS_6half_tEfNS_4arch4Sm80ELb1ELb0ELb1ELb1ELb1ELb0ELb0ELb0ELi2ELi4ELi4ELi4ELb0EEENS1_24CollectiveEpilogueBwdGQAISA_fSD_Li256ELb1ELb1EEENS1_25SingleTileBwdLPTSchedulerILb1ELi128ELb1EEEEEEEEEvNT_6ParamsE) ;  /* 0xffff76e024007950 */ /* 0x000fea0003c3ffff */
        .type           $_ZN7cutlass13device_kernelIN5flash19enable_sm80_to_sm89INS1_16FlashAttnBwdSm80INS1_25CollectiveMainloopBwdSm80ILi2ELi2EN4cute5tupleIJNS5_1CILi128EEES8_NS7_ILi64EEEEEENS_6half_tEfNS_4arch4Sm80ELb1ELb0ELb1ELb1ELb1ELb0ELb0ELb0ELi2ELi4ELi4ELi4ELb0EEENS1_24CollectiveEpilogueBwdGQAISA_fSD_Li256ELb1ELb1EEENS1_25SingleTileBwdLPTSchedulerILb1ELi128ELb1EEEEEEEEEvNT_6ParamsE$_ZN4cute3eso3ESOILb1ELb0EJNS_6LayoutINS_5tupleIJNS3_IJNS_1CILi8EEENS4_ILi1EEEEEENS4_ILi2EEEEEENS3_IJNS3_IJS6_NS4_ILi0EEEEEENS4_ILi64EEEEEEEENS_10ViewEngineIPN7cutlass6half_tEEEEEC2ERKSE_RKSJ_,@function
        .size           $_ZN7cutlass13device_kernelIN5flash19enable_sm80_to_sm89INS1_16FlashAttnBwdSm80INS1_25CollectiveMainloopBwdSm80ILi2ELi2EN4cute5tupleIJNS5_1CILi128EEES8_NS7_ILi64EEEEEENS_6half_tEfNS_4arch4Sm80ELb1ELb0ELb1ELb1ELb1ELb0ELb0ELb0ELi2ELi4ELi4ELi4ELb0EEENS1_24CollectiveEpilogueBwdGQAISA_fSD_Li256ELb1ELb1EEENS1_25SingleTileBwdLPTSchedulerILb1ELi128ELb1EEEEEEEEEvNT_6ParamsE$_ZN4cute3eso3ESOILb1ELb0EJNS_6LayoutINS_5tupleIJNS3_IJNS_1CILi8EEENS4_ILi1EEEEEENS4_ILi2EEEEEENS3_IJNS3_IJS6_NS4_ILi0EEEEEENS4_ILi64EEEEEEEENS_10ViewEngineIPN7cutlass6half_tEEEEEC2ERKSE_RKSJ_,($_ZN7cutlass13device_kernelIN5flash19enable_sm80_to_sm89INS1_16FlashAttnBwdSm80INS1_25CollectiveMainloopBwdSm80ILi2ELi2EN4cute5tupleIJNS5_1CILi128EEES8_NS7_ILi64EEEEEENS_6half_tEfNS_4arch4Sm80ELb1ELb0ELb1ELb1ELb1ELb0ELb0ELb0ELi2ELi4ELi4ELi4ELb0EEENS1_24CollectiveEpilogueBwdGQAISA_fSD_Li256ELb1ELb1EEENS1_25SingleTileBwdLPTSchedulerILb1ELi128ELb1EEEEEEEEEvNT_6ParamsE$_ZN4cute3eso3ESOILb1ELb0EJNS_6LayoutINS_5tupleIJNS3_IJNS_1CILi8EEENS4_ILi1EEEEEENS4_ILi2EEEEEENS3_IJNS3_IJS6_NS4_ILi0EEEEEENS4_ILi64EEEEEEEEiEEC2ERKSE_RKi - $_ZN7cutlass13device_kernelIN5flash19enable_sm80_to_sm89INS1_16FlashAttnBwdSm80INS1_25CollectiveMainloopBwdSm80ILi2ELi2EN4cute5tupleIJNS5_1CILi128EEES8_NS7_ILi64EEEEEENS_6half_tEfNS_4arch4Sm80ELb1ELb0ELb1ELb1ELb1ELb0ELb0ELb0ELi2ELi4ELi4ELi4ELb0EEENS1_24CollectiveEpilogueBwdGQAISA_fSD_Li256ELb1ELb1EEENS1_25SingleTileBwdLPTSchedulerILb1ELi128ELb1EEEEEEEEEvNT_6ParamsE$_ZN4cute3eso3ESOILb1ELb0EJNS_6LayoutINS_5tupleIJNS3_IJNS_1CILi8EEENS4_ILi1EEEEEENS4_ILi2EEEEEENS3_IJNS3_IJS6_NS4_ILi0EEEEEENS4_ILi64EEEEEEEENS_10ViewEngineIPN7cutlass6half_tEEEEEC2ERKSE_RKSJ_)
$_ZN7cutlass13device_kernelIN5flash19enable_sm80_to_sm89INS1_16FlashAttnBwdSm80INS1_25CollectiveMainloopBwdSm80ILi2ELi2EN4cute5tupleIJNS5_1CILi128EEES8_NS7_ILi64EEEEEENS_6half_tEfNS_4arch4Sm80ELb1ELb0ELb1ELb1ELb1ELb0ELb0ELb0ELi2ELi4ELi4ELi4ELb0EEENS1_24CollectiveEpilogueBwdGQAISA_fSD_Li256ELb1ELb1EEENS1_25SingleTileBwdLPTSchedulerILb1ELi128ELb1EEEEEEEEEvNT_6ParamsE$_ZN4cute3eso3ESOILb1ELb0EJNS_6LayoutINS_5tupleIJNS3_IJNS_1CILi8EEENS4_ILi1EEEEEENS4_ILi2EEEEEENS3_IJNS3_IJS6_NS4_ILi0EEEEEENS4_ILi64EEEEEEEENS_10ViewEngineIPN7cutlass6half_tEEEEEC2ERKSE_RKSJ_:
[----:B------:R-:W-:Y:S01]  /*8920*/  IADD3 R6, R60, -c[0x0][0x20], RZ ;  /* 0x800008003c067a10 */ /* 0x000fe20007ffe0ff */
[----:B------:R-:W-:Y:S01]  /*8930*/  IMAD.MOV.U32 R35, RZ, RZ, R7 ;  /* 0x000000ffff237224 */ /* 0x000fe200078e0007 */
[----:B------:R-:W-:-:S04]  /*8940*/  MOV R11, 0x0 ;  /* 0x00000000000b7802 */ /* 0x000fc80000000f00 */
[----:B------:R1:W-:Y:S01]  /*8950*/  STL.64 [R6], R34 ;  /* 0x0000002206007387 */ /* 0x0003e20000100a00 */
[----:B------:R-:W-:Y:S05]  /*8960*/  RET.REL.NODEC R10 `(_ZN7cutlass13device_kernelIN5flash19enable_sm80_to_sm89INS1_16FlashAttnBwdSm80INS1_25CollectiveMainloopBwdSm80ILi2ELi2EN4cute5tupleIJNS5_1CILi128EEES8_NS7_ILi64EEEEEENS_6half_tEfNS_4arch4Sm80ELb1ELb0ELb1ELb1ELb1ELb0ELb0ELb0ELi2ELi4ELi4ELi4ELb0EEENS1_24CollectiveEpilogueBwdGQAISA_fSD_Li256ELb1ELb1EEENS1_25SingleTileBwdLPTSchedulerILb1ELi128ELb1EEEEEEEEEvNT_6ParamsE) ;  /* 0xffff76900a007950 */ /* 0x000fea0003c3ffff */
        .type           $_ZN7cutlass13device_kernelIN5flash19enable_sm80_to_sm89INS1_16FlashAttnBwdSm80INS1_25CollectiveMainloopBwdSm80ILi2ELi2EN4cute5tupleIJNS5_1CILi128EEES8_NS7_ILi64EEEEEENS_6half_tEfNS_4arch4Sm80ELb1ELb0ELb1ELb1ELb1ELb0ELb0ELb0ELi2ELi4ELi4ELi4ELb0EEENS1_24CollectiveEpilogueBwdGQAISA_fSD_Li256ELb1ELb1EEENS1_25SingleTileBwdLPTSchedulerILb1ELi128ELb1EEEEEEEEEvNT_6ParamsE$_ZN4cute3eso3ESOILb1ELb0EJNS_6LayoutINS_5tupleIJNS3_IJNS_1CILi8EEENS4_ILi1EEEEEENS4_ILi2EEEEEENS3_IJNS3_IJS6_NS4_ILi0EEEEEENS4_ILi64EEEEEEEEiEEC2ERKSE_RKi,@function
        .size           $_ZN7cutlass13device_kernelIN5flash19enable_sm80_to_sm89INS1_16FlashAttnBwdSm80INS1_25CollectiveMainloopBwdSm80ILi2ELi2EN4cute5tupleIJNS5_1CILi128EEES8_NS7_ILi64EEEEEENS_6half_tEfNS_4arch4Sm80ELb1ELb0ELb1ELb1ELb1ELb0ELb0ELb0ELi2ELi4ELi4ELi4ELb0EEENS1_24CollectiveEpilogueBwdGQAISA_fSD_Li256ELb1ELb1EEENS1_25SingleTileBwdLPTSchedulerILb1ELi128ELb1EEEEEEEEEvNT_6ParamsE$_ZN4cute3eso3ESOILb1ELb0EJNS_6LayoutINS_5tupleIJNS3_IJNS_1CILi8EEENS4_ILi1EEEEEENS4_ILi2EEEEEENS3_IJNS3_IJS6_NS4_ILi0EEEEEENS4_ILi64EEEEEEEEiEEC2ERKSE_RKi,($_ZN7cutlass13device_kernelIN5flash19enable_sm80_to_sm89INS1_16FlashAttnBwdSm80INS1_25CollectiveMainloopBwdSm80ILi2ELi2EN4cute5tupleIJNS5_1CILi128EEES8_NS7_ILi64EEEEEENS_6half_tEfNS_4arch4Sm80ELb1ELb0ELb1ELb1ELb1ELb0ELb0ELb0ELi2ELi4ELi4ELi4ELb0EEENS1_24CollectiveEpilogueBwdGQAISA_fSD_Li256ELb1ELb1EEENS1_25SingleTileBwdLPTSchedulerILb1ELi128ELb1EEEEEEEEEvNT_6ParamsE$_ZN4cute3eso3ESOILb1ELb0EJNS_6LayoutINS_5tupleIJNS3_IJNS_1CILi8EEENS4_ILi1EEEEEENS4_ILi2EEEEEENS3_IJNS3_IJS6_NS4_ILi0EEEEEENS4_ILi8192EEEEEEEENS_10ViewEngineINS_8smem_ptrIPN7cutlass6half_tEEEEEEEC2ERKSE_RKSL_ - $_ZN7cutlass13device_kernelIN5flash19enable_sm80_to_sm89INS1_16FlashAttnBwdSm80INS1_25CollectiveMainloopBwdSm80ILi2ELi2EN4cute5tupleIJNS5_1CILi128EEES8_NS7_ILi64EEEEEENS_6half_tEfNS_4arch4Sm80ELb1ELb0ELb1ELb1ELb1ELb0ELb0ELb0ELi2ELi4ELi4ELi4ELb0EEENS1_24CollectiveEpilogueBwdGQAISA_fSD_Li256ELb1ELb1EEENS1_25SingleTileBwdLPTSchedulerILb1ELi128ELb1EEEEEEEEEvNT_6ParamsE$_ZN4cute3eso3ESOILb1ELb0EJNS_6LayoutINS_5tupleIJNS3_IJNS_1CILi8EEENS4_ILi1EEEEEENS4_ILi2EEEEEENS3_IJNS3_IJS6_NS4_ILi0EEEEEENS4_ILi64EEEEEEEEiEEC2ERKSE_RKi)
$_ZN7cutlass13device_kernelIN5flash19enable_sm80_to_sm89INS1_16FlashAttnBwdSm80INS1_25CollectiveMainloopBwdSm80ILi2ELi2EN4cute5tupleIJNS5_1CILi128EEES8_NS7_ILi64EEEEEENS_6half_tEfNS_4arch4Sm80ELb1ELb0ELb1ELb1ELb1ELb0ELb0ELb0ELi2ELi4ELi4ELi4ELb0EEENS1_24CollectiveEpilogueBwdGQAISA_fSD_Li256ELb1ELb1EEENS1_25SingleTileBwdLPTSchedulerILb1ELi128ELb1EEEEEEEEEvNT_6ParamsE$_ZN4cute3eso3ESOILb1ELb0EJNS_6LayoutINS_5tupleIJNS3_IJNS_1CILi8EEENS4_ILi1EEEEEENS4_ILi2EEEEEENS3_IJNS3_IJS6_NS4_ILi0EEEEEENS4_ILi64EEEEEEEEiEEC2ERKSE_RKi:
[----:B------:R-:W-:Y:S02]  /*8970*/  IADD3 R2, R60, -c[0x0][0x20], RZ ;  /* 0x800008003c027a10 */ /* 0x000fe40007ffe0ff */
[----:B------:R-:W-:-:S03]  /*8980*/  MOV R7, 0x0 ;  /* 0x0000000000077802 */ /* 0x000fc60000000f00 */
[----:B------:R1:W-:Y:S01]  /*8990*/  STL [R2], R3 ;  /* 0x0000000302007387 */ /* 0x0003e20000100800 */
[----:B------:R-:W-:Y:S05]  /*89a0*/  RET.REL.NODEC R6 `(_ZN7cutlass13device_kernelIN5flash19enable_sm80_to_sm89INS1_16FlashAttnBwdSm80INS1_25CollectiveMainloopBwdSm80ILi2ELi2EN4cute5tupleIJNS5_1CILi128EEES8_NS7_ILi64EEEEEENS_6half_tEfNS_4arch4Sm80ELb1ELb0ELb1ELb1ELb1ELb0ELb0ELb0ELi2ELi4ELi4ELi4ELb0EEENS1_24CollectiveEpilogueBwdGQAISA_fSD_Li256ELb1ELb1EEENS1_25SingleTileBwdLPTSchedulerILb1ELi128ELb1EEEEEEEEEvNT_6ParamsE) ;  /* 0xffff765006007950 */ /* 0x000fea0003c3ffff */
        .type           $_ZN7cutlass13device_kernelIN5flash19enable_sm80_to_sm89INS1_16FlashAttnBwdSm80INS1_25CollectiveMainloopBwdSm80ILi2ELi2EN4cute5tupleIJNS5_1CILi128EEES8_NS7_ILi64EEEEEENS_6half_tEfNS_4arch4Sm80ELb1ELb0ELb1ELb1ELb1ELb0ELb0ELb0ELi2ELi4ELi4ELi4ELb0EEENS1_24CollectiveEpilogueBwdGQAISA_fSD_Li256ELb1ELb1EEENS1_25SingleTileBwdLPTSchedulerILb1ELi128ELb1EEEEEEEEEvNT_6ParamsE$_ZN4cute3eso3ESOILb1ELb0EJNS_6LayoutINS_5tupleIJNS3_IJNS_1CILi8EEENS4_ILi1EEEEEENS4_ILi2EEEEEENS3_IJNS3_IJS6_NS4_ILi0EEEEEENS4_ILi8192EEEEEEEENS_10ViewEngineINS_8smem_ptrIPN7cutlass6half_tEEEEEEEC2ERKSE_RKSL_,@function
        .size           $_ZN7cutlass13device_kernelIN5flash19enable_sm80_to_sm89INS1_16FlashAttnBwdSm80INS1_25CollectiveMainloopBwdSm80ILi2ELi2EN4cute5tupleIJNS5_1CILi128EEES8_NS7_ILi64EEEEEENS_6half_tEfNS_4arch4Sm80ELb1ELb0ELb1ELb1ELb1ELb0ELb0ELb0ELi2ELi4ELi4ELi4ELb0EEENS1_24CollectiveEpilogueBwdGQAISA_fSD_Li256ELb1ELb1EEENS1_25SingleTileBwdLPTSchedulerILb1ELi128ELb1EEEEEEEEEvNT_6ParamsE$_ZN4cute3eso3ESOILb1ELb0EJNS_6LayoutINS_5tupleIJNS3_IJNS_1CILi8EEENS4_ILi1EEEEEENS4_ILi2EEEEEENS3_IJNS3_IJS6_NS4_ILi0EEEEEENS4_ILi8192EEEEEEEENS_10ViewEngineINS_8smem_ptrIPN7cutlass6half_tEEEEEEEC2ERKSE_RKSL_,($_ZN7cutlass13device_kernelIN5flash19enable_sm80_to_sm89INS1_16FlashAttnBwdSm80INS1_25CollectiveMainloopBwdSm80ILi2ELi2EN4cute5tupleIJNS5_1CILi128EEES8_NS7_ILi64EEEEEENS_6half_tEfNS_4arch4Sm80ELb1ELb0ELb1ELb1ELb1ELb0ELb0ELb0ELi2ELi4ELi4ELi4ELb0EEENS1_24CollectiveEpilogueBwdGQAISA_fSD_Li256ELb1ELb1EEENS1_25SingleTileBwdLPTSchedulerILb1ELi128ELb1EEEEEEEEEvNT_6ParamsE$_ZN4cute3eso3ESOILb1ELb0EJNS_6LayoutINS_5tupleIJNS3_IJNS_1CILi8EEENS4_ILi1EEEEEENS4_ILi2EEEEEENS3_IJNS3_IJS6_NS4_ILi0EEEEEENS4_ILi8192EEEEEEEEiEEC2ERKSE_RKi - $_ZN7cutlass13device_kernelIN5flash19enable_sm80_to_sm89INS1_16FlashAttnBwdSm80INS1_25CollectiveMainloopBwdSm80ILi2ELi2EN4cute5tupleIJNS5_1CILi128EEES8_NS7_ILi64EEEEEENS_6half_tEfNS_4arch4Sm80ELb1ELb0ELb1ELb1ELb1ELb0ELb0ELb0ELi2ELi4ELi4ELi4ELb0EEENS1_24CollectiveEpilogueBwdGQAISA_fSD_Li256ELb1ELb1EEENS1_25SingleTileBwdLPTSchedulerILb1ELi128ELb1EEEEEEEEEvNT_6ParamsE$_ZN4cute3eso3ESOILb1ELb0EJNS_6LayoutINS_5tupleIJNS3_IJNS_1CILi8EEENS4_ILi1EEEEEENS4_ILi2EEEEEENS3_IJNS3_IJS6_NS4_ILi0EEEEEENS4_ILi8192EEEEEEEENS_10ViewEngineINS_8smem_ptrIPN7cutlass6half_tEEEEEEEC2ERKSE_RKSL_)
$_ZN7cutlass13device_kernelIN5flash19enable_sm80_to_sm89INS1_16FlashAttnBwdSm80INS1_25CollectiveMainloopBwdSm80ILi2ELi2EN4cute5tupleIJNS5_1CILi128EEES8_NS7_ILi64EEEEEENS_6half_tEfNS_4arch4Sm80ELb1ELb0ELb1ELb1ELb1ELb0ELb0ELb0ELi2ELi4ELi4ELi4ELb0EEENS1_24CollectiveEpilogueBwdGQAISA_fSD_Li256ELb1ELb1EEENS1_25SingleTileBwdLPTSchedulerILb1ELi128ELb1EEEEEEEEEvNT_6ParamsE$_ZN4cute3eso3ESOILb1ELb0EJNS_6LayoutINS_5tupleIJNS3_IJNS_1CILi8EEENS4_ILi1EEEEEENS4_ILi2EEEEEENS3_IJNS3_IJS6_NS4_ILi0EEEEEENS4_ILi8192EEEEEEEENS_10ViewEngineINS_8smem_ptrIPN7cutlass6half_tEEEEEEEC2ERKSE_RKSL_:
[----:B------:R-:W-:Y:S02]  /*89b0*/  IADD3 R4, R60, -c[0x0][0x20], RZ ;  /* 0x800008003c047a10 */ /* 0x000fe40007ffe0ff */
[----:B------:R-:W-:-:S03]  /*89c0*/  MOV R7, 0x0 ;  /* 0x0000000000077802 */ /* 0x000fc60000000f00 */
[----:B------:R1:W-:Y:S01]  /*89d0*/  STL.64 [R4], R2 ;  /* 0x0000000204007387 */ /* 0x0003e20000100a00 */
[----:B------:R-:W-:Y:S05]  /*89e0*/  RET.REL.NODEC R6 `(_ZN7cutlass13device_kernelIN5flash19enable_sm80_to_sm89INS1_16FlashAttnBwdSm80INS1_25CollectiveMainloopBwdSm80ILi2ELi2EN4cute5tupleIJNS5_1CILi128EEES8_NS7_ILi64EEEEEENS_6half_tEfNS_4arch4Sm80ELb1ELb0ELb1ELb1ELb1ELb0ELb0ELb0ELi2ELi4ELi4ELi4ELb0EEENS1_24CollectiveEpilogueBwdGQAISA_fSD_Li256ELb1ELb1EEENS1_25SingleTileBwdLPTSchedulerILb1ELi128ELb1EEEEEEEEEvNT_6ParamsE) ;  /* 0xffff761006007950 */ /* 0x000fea0003c3ffff */
        .type           $_ZN7cutlass13device_kernelIN5flash19enable_sm80_to_sm89INS1_16FlashAttnBwdSm80INS1_25CollectiveMainloopBwdSm80ILi2ELi2EN4cute5tupleIJNS5_1CILi128EEES8_NS7_ILi64EEEEEENS_6half_tEfNS_4arch4Sm80ELb1ELb0ELb1ELb1ELb1ELb0ELb0ELb0ELi2ELi4ELi4ELi4ELb0EEENS1_24CollectiveEpilogueBwdGQAISA_fSD_Li256ELb1ELb1EEENS1_25SingleTileBwdLPTSchedulerILb1ELi128ELb1EEEEEEEEEvNT_6ParamsE$_ZN4cute3eso3ESOILb1ELb0EJNS_6LayoutINS_5tupleIJNS3_IJNS_1CILi8EEENS4_ILi1EEEEEENS4_ILi2EEEEEENS3_IJNS3_IJS6_NS4_ILi0EEEEEENS4_ILi8192EEEEEEEEiEEC2ERKSE_RKi,@function
        .size           $_ZN7cutlass13device_kernelIN5flash19enable_sm80_to_sm89INS1_16FlashAttnBwdSm80INS1_25CollectiveMainloopBwdSm80ILi2ELi2EN4cute5tupleIJNS5_1CILi128EEES8_NS7_ILi64EEEEEENS_6half_tEfNS_4arch4Sm80ELb1ELb0ELb1ELb1ELb1ELb0ELb0ELb0ELi2ELi4ELi4ELi4ELb0EEENS1_24CollectiveEpilogueBwdGQAISA_fSD_Li256ELb1ELb1EEENS1_25SingleTileBwdLPTSchedulerILb1ELi128ELb1EEEEEEEEEvNT_6ParamsE$_ZN4cute3eso3ESOILb1ELb0EJNS_6LayoutINS_5tupleIJNS3_IJNS_1CILi8EEENS4_ILi1EEEEEENS4_ILi2EEEEEENS3_IJNS3_IJS6_NS4_ILi0EEEEEENS4_ILi8192EEEEEEEEiEEC2ERKSE_RKi,($_ZN7cutlass13device_kernelIN5flash19enable_sm80_to_sm89INS1_16FlashAttnBwdSm80INS1_25CollectiveMainloopBwdSm80ILi2ELi2EN4cute5tupleIJNS5_1CILi128EEES8_NS7_ILi64EEEEEENS_6half_tEfNS_4arch4Sm80ELb1ELb0ELb1ELb1ELb1ELb0ELb0ELb0ELi2ELi4ELi4ELi4ELb0EEENS1_24CollectiveEpilogueBwdGQAISA_fSD_Li256ELb1ELb1EEENS1_25SingleTileBwdLPTSchedulerILb1ELi128ELb1EEEEEEEEEvNT_6ParamsE$_ZN4cute3eso3ESOILb1ELb0EJNS_6LayoutINS_5tupleIJNS3_IJNS_1CILi8EEENS4_ILi1EEEEEENS4_ILi2EEEEEENS3_IJNS3_IJS6_NS4_ILi0EEEEEES5_EEEEENS_10ViewEngineIPN7cutlass6half_tEEEEEC2ERKSD_RKSI_ - $_ZN7cutlass13device_kernelIN5flash19enable_sm80_to_sm89INS1_16FlashAttnBwdSm80INS1_25CollectiveMainloopBwdSm80ILi2ELi2EN4cute5tupleIJNS5_1CILi128EEES8_NS7_ILi64EEEEEENS_6half_tEfNS_4arch4Sm80ELb1ELb0ELb1ELb1ELb1ELb0ELb0ELb0ELi2ELi4ELi4ELi4ELb0EEENS1_24CollectiveEpilogueBwdGQAISA_fSD_Li256ELb1ELb1EEENS1_25SingleTileBwdLPTSchedulerILb1ELi128ELb1EEEEEEEEEvNT_6ParamsE$_ZN4cute3eso3ESOILb1ELb0EJNS_6LayoutINS_5tupleIJNS3_IJNS_1CILi8EEENS4_ILi1EEEEEENS4_ILi2EEEEEENS3_IJNS3_IJS6_NS4_ILi0EEEEEENS4_ILi8192EEEEEEEEiEEC2ERKSE_RKi)
$_ZN7cutlass13device_kernelIN5flash19enable_sm80_to_sm89INS1_16FlashAttnBwdSm80INS1_25CollectiveMainloopBwdSm80ILi2ELi2EN4cute5tupleIJNS5_1CILi128EEES8_NS7_ILi64EEEEEENS_6half_tEfNS_4arch4Sm80ELb1ELb0ELb1ELb1ELb1ELb0ELb0ELb0ELi2ELi4ELi4ELi4ELb0EEENS1_24CollectiveEpilogueBwdGQAISA_fSD_Li256ELb1ELb1EEENS1_25SingleTileBwdLPTSchedulerILb1ELi128ELb1EEEEEEEEEvNT_6ParamsE$_ZN4cute3eso3ESOILb1ELb0EJNS_6LayoutINS_5tupleIJNS3_IJNS_1CILi8EEENS4_ILi1EEEEEENS4_ILi2EEEEEENS3_IJNS3_IJS6_NS4_ILi0EEEEEENS4_ILi8192EEEEEEEEiEEC2ERKSE_RKi:
[----:B------:R-:W-:Y:S02]  /*89f0*/  IADD3 R2, R60, -c[0x0][0x20], RZ ;  /* 0x800008003c027a10 */ /* 0x000fe40007ffe0ff */
[----:B------:R-:W-:-:S03]  /*8a00*/  MOV R5, 0x0 ;  /* 0x0000000000057802 */ /* 0x000fc60000000f00 */
[----:B------:R1:W-:Y:S01]  /*8a10*/  STL [R2], R3 ;  /* 0x0000000302007387 */ /* 0x0003e20000100800 */
[----:B------:R-:W-:Y:S05]  /*8a20*/  RET.REL.NODEC R4 `(_ZN7cutlass13device_kernelIN5flash19enable_sm80_to_sm89INS1_16FlashAttnBwdSm80INS1_25CollectiveMainloopBwdSm80ILi2ELi2EN4cute5tupleIJNS5_1CILi128EEES8_NS7_ILi64EEEEEENS_6half_tEfNS_4arch4Sm80ELb1ELb0ELb1ELb1ELb1ELb0ELb0ELb0ELi2ELi4ELi4ELi4ELb0EEENS1_24CollectiveEpilogueBwdGQAISA_fSD_Li256ELb1ELb1EEENS1_25SingleTileBwdLPTSchedulerILb1ELi128ELb1EEEEEEEEEvNT_6ParamsE) ;  /* 0xffff75d004007950 */ /* 0x000fea0003c3ffff */
        .type           $_ZN7cutlass13device_kernelIN5flash19enable_sm80_to_sm89INS1_16FlashAttnBwdSm80INS1_25CollectiveMainloopBwdSm80ILi2ELi2EN4cute5tupleIJNS5_1CILi128EEES8_NS7_ILi64EEEEEENS_6half_tEfNS_4arch4Sm80ELb1ELb0ELb1ELb1ELb1ELb0ELb0ELb0ELi2ELi4ELi4ELi4ELb0EEENS1_24CollectiveEpilogueBwdGQAISA_fSD_Li256ELb1ELb1EEENS1_25SingleTileBwdLPTSchedulerILb1ELi128ELb1EEEEEEEEEvNT_6ParamsE$_ZN4cute3eso3ESOILb1ELb0EJNS_6LayoutINS_5tupleIJNS3_IJNS_1CILi8EEENS4_ILi1EEEEEENS4_ILi2EEEEEENS3_IJNS3_IJS6_NS4_ILi0EEEEEES5_EEEEENS_10ViewEngineIPN7cutlass6half_tEEEEEC2ERKSD_RKSI_,@function
        .size           $_ZN7cutlass13device_kernelIN5flash19enable_sm80_to_sm89INS1_16FlashAttnBwdSm80INS1_25CollectiveMainloopBwdSm80ILi2ELi2EN4cute5tupleIJNS5_1CILi128EEES8_NS7_ILi64EEEEEENS_6half_tEfNS_4arch4Sm80ELb1ELb0ELb1ELb1ELb1ELb0ELb0ELb0ELi2ELi4ELi4ELi4ELb0EEENS1_24CollectiveEpilogueBwdGQAISA_fSD_Li256ELb1ELb1EEENS1_25SingleTileBwdLPTSchedulerILb1ELi128ELb1EEEEEEEEEvNT_6ParamsE$_ZN4cute3eso3ESOILb1ELb0EJNS_6LayoutINS_5tupleIJNS3_IJNS_1CILi8EEENS4_ILi1EEEEEENS4_ILi2EEEEEENS3_IJNS3_IJS6_NS4_ILi0EEEEEES5_EEEEENS_10ViewEngineIPN7cutlass6half_tEEEEEC2ERKSD_RKSI_,($_ZN7cutlass13device_kernelIN5flash19enable_sm80_to_sm89INS1_16FlashAttnBwdSm80INS1_25CollectiveMainloopBwdSm80ILi2ELi2EN4cute5tupleIJNS5_1CILi128EEES8_NS7_ILi64EEEEEENS_6half_tEfNS_4arch4Sm80ELb1ELb0ELb1ELb1ELb1ELb0ELb0ELb0ELi2ELi4ELi4ELi4ELb0EEENS1_24CollectiveEpilogueBwdGQAISA_fSD_Li256ELb1ELb1EEENS1_25SingleTileBwdLPTSchedulerILb1ELi128ELb1EEEEEEEEEvNT_6ParamsE$_ZN4cute3eso3ESOILb1ELb0EJNS_6LayoutINS_5tupleIJNS3_IJNS_1CILi8EEENS4_ILi1EEEEEENS4_ILi2EEEEEENS3_IJNS3_IJS6_NS4_ILi0EEEEEES5_EEEEEiEEC2ERKSD_RKi - $_ZN7cutlass13device_kernelIN5flash19enable_sm80_to_sm89INS1_16FlashAttnBwdSm80INS1_25CollectiveMainloopBwdSm80ILi2ELi2EN4cute5tupleIJNS5_1CILi128EEES8_NS7_ILi64EEEEEENS_6half_tEfNS_4arch4Sm80ELb1ELb0ELb1ELb1ELb1ELb0ELb0ELb0ELi2ELi4ELi4ELi4ELb0EEENS1_24CollectiveEpilogueBwdGQAISA_fSD_Li256ELb1ELb1EEENS1_25SingleTileBwdLPTSchedulerILb1ELi128ELb1EEEEEEEEEvNT_6ParamsE$_ZN4cute3eso3ESOILb1ELb0EJNS_6LayoutINS_5tupleIJNS3_IJNS_1CILi8EEENS4_ILi1EEEEEENS4_ILi2EEEEEENS3_IJNS3_IJS6_NS4_ILi0EEEEEES5_EEEEENS_10ViewEngineIPN7cutlass6half_tEEEEEC2ERKSD_RKSI_)
$_ZN7cutlass13device_kernelIN5flash19enable_sm80_to_sm89INS1_16FlashAttnBwdSm80INS1_25CollectiveMainloopBwdSm80ILi2ELi2EN4cute5tupleIJNS5_1CILi128EEES8_NS7_ILi64EEEEEENS_6half_tEfNS_4arch4Sm80ELb1ELb0ELb1ELb1ELb1ELb0ELb0ELb0ELi2ELi4ELi4ELi4ELb0EEENS1_24CollectiveEpilogueBwdGQAISA_fSD_Li256ELb1ELb1EEENS1_25SingleTileBwdLPTSchedulerILb1ELi128ELb1EEEEEEEEEvNT_6ParamsE$_ZN4cute3eso3ESOILb1ELb0EJNS_6LayoutINS_5tupleIJNS3_IJNS_1CILi8EEENS4_ILi1EEEEEENS4_ILi2EEEEEENS3_IJNS3_IJS6_NS4_ILi0EEEEEES5_EEEEENS_10ViewEngineIPN7cutlass6half_tEEEEEC2ERKSD_RKSI_:
[----:B------:R-:W-:Y:S02]  /*8a30*/  IADD3 R46, R83, -c[0x0][0x20], RZ ;  /* 0x80000800532e7a10 */ /* 0x000fe40007ffe0ff */
[----:B------:R-:W-:-:S03]  /*8a40*/  MOV R49, 0x0 ;  /* 0x0000000000317802 */ /* 0x000fc60000000f00 */
[----:B------:R1:W-:Y:S01]  /*8a50*/  STL.64 [R46], R38 ;  /* 0x000000262e007387 */ /* 0x0003e20000100a00 */
[----:B------:R-:W-:Y:S05]  /*8a60*/  RET.REL.NODEC R48 `(_ZN7cutlass13device_kernelIN5flash19enable_sm80_to_sm89INS1_16FlashAttnBwdSm80INS1_25CollectiveMainloopBwdSm80ILi2ELi2EN4cute5tupleIJNS5_1CILi128EEES8_NS7_ILi64EEEEEENS_6half_tEfNS_4arch4Sm80ELb1ELb0ELb1ELb1ELb1ELb0ELb0ELb0ELi2ELi4ELi4ELi4ELb0EEENS1_24CollectiveEpilogueBwdGQAISA_fSD_Li256ELb1ELb1EEENS1_25SingleTileBwdLPTSchedulerILb1ELi128ELb1EEEEEEEEEvNT_6ParamsE) ;  /* 0xffff759030007950 */ /* 0x000fea0003c3ffff */
        .type           $_ZN7cutlass13device_kernelIN5flash19enable_sm80_to_sm89INS1_16FlashAttnBwdSm80INS1_25CollectiveMainloopBwdSm80ILi2ELi2EN4cute5tupleIJNS5_1CILi128EEES8_NS7_ILi64EEEEEENS_6half_tEfNS_4arch4Sm80ELb1ELb0ELb1ELb1ELb1ELb0ELb0ELb0ELi2ELi4ELi4ELi4ELb0EEENS1_24CollectiveEpilogueBwdGQAISA_fSD_Li256ELb1ELb1EEENS1_25SingleTileBwdLPTSchedulerILb1ELi128ELb1EEEEEEEEEvNT_6ParamsE$_ZN4cute3eso3ESOILb1ELb0EJNS_6LayoutINS_5tupleIJNS3_IJNS_1CILi8EEENS4_ILi1EEEEEENS4_ILi2EEEEEENS3_IJNS3_IJS6_NS4_ILi0EEEEEES5_EEEEEiEEC2ERKSD_RKi,@function
        .size           $_ZN7cutlass13device_kernelIN5flash19enable_sm80_to_sm89INS1_16FlashAttnBwdSm80INS1_25CollectiveMainloopBwdSm80ILi2ELi2EN4cute5tupleIJNS5_1CILi128EEES8_NS7_ILi64EEEEEENS_6half_tEfNS_4arch4Sm80ELb1ELb0ELb1ELb1ELb1ELb0ELb0ELb0ELi2ELi4ELi4ELi4ELb0EEENS1_24CollectiveEpilogueBwdGQAISA_fSD_Li256ELb1ELb1EEENS1_25SingleTileBwdLPTSchedulerILb1ELi128ELb1EEEEEEEEEvNT_6ParamsE$_ZN4cute3eso3ESOILb1ELb0EJNS_6LayoutINS_5tupleIJNS3_IJNS_1CILi8EEENS4_ILi1EEEEEENS4_ILi2EEEEEENS3_IJNS3_IJS6_NS4_ILi0EEEEEES5_EEEEEiEEC2ERKSD_RKi,($_ZN7cutlass13device_kernelIN5flash19enable_sm80_to_sm89INS1_16FlashAttnBwdSm80INS1_25CollectiveMainloopBwdSm80ILi2ELi2EN4cute5tupleIJNS5_1CILi128EEES8_NS7_ILi64EEEEEENS_6half_tEfNS_4arch4Sm80ELb1ELb0ELb1ELb1ELb1ELb0ELb0ELb0ELi2ELi4ELi4ELi4ELb0EEENS1_24CollectiveEpilogueBwdGQAISA_fSD_Li256ELb1ELb1EEENS1_25SingleTileBwdLPTSchedulerILb1ELi128ELb1EEEEEEEEEvNT_6ParamsE$_ZN4cute3eso3ESOILb1ELb0EJNS_6LayoutINS_5tupleIJNS3_IJNS_1CILi8EEENS4_ILi1EEEEEENS4_ILi2EEENS3_IJNS4_ILi4EEES8_EEEEEENS3_IJNS3_IJS6_NS4_ILi0EEEEEES5_NS3_IJNS4_ILi32EEENS4_ILi16EEEEEEEEEEENS_10ViewEngineIPN7cutlass6half_tEEEEEC2ERKSI_RKSN_ - $_ZN7cutlass13device_kernelIN5flash19enable_sm80_to_sm89INS1_16FlashAttnBwdSm80INS1_25CollectiveMainloopBwdSm80ILi2ELi2EN4cute5tupleIJNS5_1CILi128EEES8_NS7_ILi64EEEEEENS_6half_tEfNS_4arch4Sm80ELb1ELb0ELb1ELb1ELb1ELb0ELb0ELb0ELi2ELi4ELi4ELi4ELb0EEENS1_24CollectiveEpilogueBwdGQAISA_fSD_Li256ELb1ELb1EEENS1_25SingleTileBwdLPTSchedulerILb1ELi128ELb1EEEEEEEEEvNT_6ParamsE$_ZN4cute3eso3ESOILb1ELb0EJNS_6LayoutINS_5tupleIJNS3_IJNS_1CILi8EEENS4_ILi1EEEEEENS4_ILi2EEEEEENS3_IJNS3_IJS6_NS4_ILi0EEEEEES5_EEEEEiEEC2ERKSD_RKi)
$_ZN7cutlass13device_kernelIN5flash19enable_sm80_to_sm89INS1_16FlashAttnBwdSm80INS1_25CollectiveMainloopBwdSm80ILi2ELi2EN4cute5tupleIJNS5_1CILi128EEES8_NS7_ILi64EEEEEENS_6half_tEfNS_4arch4Sm80ELb1ELb0ELb1ELb1ELb1ELb0ELb0ELb0ELi2ELi4ELi4ELi4ELb0EEENS1_24CollectiveEpilogueBwdGQAISA_fSD_Li256ELb1ELb1EEENS1_25SingleTileBwdLPTSchedulerILb1ELi128ELb1EEEEEEEEEvNT_6ParamsE$_ZN4cute3eso3ESOILb1ELb0EJNS_6LayoutINS_5tupleIJNS3_IJNS_1CILi8EEENS4_ILi1EEEEEENS4_ILi2EEEEEENS3_IJNS3_IJS6_NS4_ILi0EEEEEES5_EEEEEiEEC2ERKSD_RKi:
[----:B------:R-:W-:Y:S02]  /*8a70*/  IADD3 R2, R83, -c[0x0][0x20], RZ ;  /* 0x8000080053027a10 */ /* 0x000fe40007ffe0ff */
[----:B------:R-:W-:-:S03]  /*8a80*/  MOV R39, 0x0 ;  /* 0x0000000000277802 */ /* 0x000fc60000000f00 */
[----:B------:R1:W-:Y:S01]  /*8a90*/  STL [R2], R3 ;  /* 0x0000000302007387 */ /* 0x0003e20000100800 */
[----:B------:R-:W-:Y:S05]  /*8aa0*/  RET.REL.NODEC R38 `(_ZN7cutlass13device_kernelIN5flash19enable_sm80_to_sm89INS1_16FlashAttnBwdSm80INS1_25CollectiveMainloopBwdSm80ILi2ELi2EN4cute5tupleIJNS5_1CILi128EEES8_NS7_ILi64EEEEEENS_6half_tEfNS_4arch4Sm80ELb1ELb0ELb1ELb1ELb1ELb0ELb0ELb0ELi2ELi4ELi4ELi4ELb0EEENS1_24CollectiveEpilogueBwdGQAISA_fSD_Li256ELb1ELb1EEENS1_25SingleTileBwdLPTSchedulerILb1ELi128ELb1EEEEEEEEEvNT_6ParamsE) ;  /* 0xffff755026007950 */ /* 0x000fea0003c3ffff */
        .type           $_ZN7cutlass13device_kernelIN5flash19enable_sm80_to_sm89INS1_16FlashAttnBwdSm80INS1_25CollectiveMainloopBwdSm80ILi2ELi2EN4cute5tupleIJNS5_1CILi128EEES8_NS7_ILi64EEEEEENS_6half_tEfNS_4arch4Sm80ELb1ELb0ELb1ELb1ELb1ELb0ELb0ELb0ELi2ELi4ELi4ELi4ELb0EEENS1_24CollectiveEpilogueBwdGQAISA_fSD_Li256ELb1ELb1EEENS1_25SingleTileBwdLPTSchedulerILb1ELi128ELb1EEEEEEEEEvNT_6ParamsE$_ZN4cute3eso3ESOILb1ELb0EJNS_6LayoutINS_5tupleIJNS3_IJNS_1CILi8EEENS4_ILi1EEEEEENS4_ILi2EEENS3_IJNS4_ILi4EEES8_EEEEEENS3_IJNS3_IJS6_NS4_ILi0EEEEEES5_NS3_IJNS4_ILi32EEENS4_ILi16EEEEEEEEEEENS_10ViewEngineIPN7cutlass6half_tEEEEEC2ERKSI_RKSN_,@function
        .size           $_ZN7cutlass13device_kernelIN5flash19enable_sm80_to_sm89INS1_16FlashAttnBwdSm80INS1_25CollectiveMainloopBwdSm80ILi2ELi2EN4cute5tupleIJNS5_1CILi128EEES8_NS7_ILi64EEEEEENS_6half_tEfNS_4arch4Sm80ELb1ELb0ELb1ELb1ELb1ELb0ELb0ELb0ELi2ELi4ELi4ELi4ELb0EEENS1_24CollectiveEpilogueBwdGQAISA_fSD_Li256ELb1ELb1EEENS1_25SingleTileBwdLPTSchedulerILb1ELi128ELb1EEEEEEEEEvNT_6ParamsE$_ZN4cute3eso3ESOILb1ELb0EJNS_6LayoutINS_5tupleIJNS3_IJNS_1CILi8EEENS4_ILi1EEEEEENS4_ILi2EEENS3_IJNS4_ILi4EEES8_EEEEEENS3_IJNS3_IJS6_NS4_ILi0EEEEEES5_NS3_IJNS4_ILi32EEENS4_ILi16EEEEEEEEEEENS_10ViewEngineIPN7cutlass6half_tEEEEEC2ERKSI_RKSN_,($_ZN7cutlass13device_kernelIN5flash19enable_sm80_to_sm89INS1_16FlashAttnBwdSm80INS1_25CollectiveMainloopBwdSm80ILi2ELi2EN4cute5tupleIJNS5_1CILi128EEES8_NS7_ILi64EEEEEENS_6half_tEfNS_4arch4Sm80ELb1ELb0ELb1ELb1ELb1ELb0ELb0ELb0ELi2ELi4ELi4ELi4ELb0EEENS1_24CollectiveEpilogueBwdGQAISA_fSD_Li256ELb1ELb1EEENS1_25SingleTileBwdLPTSchedulerILb1ELi128ELb1EEEEEEEEEvNT_6ParamsE$_ZN4cute3eso3ESOILb1ELb0EJNS_6LayoutINS_5tupleIJNS3_IJNS_1CILi8EEENS4_ILi1EEEEEENS4_ILi2EEENS4_ILi4EEEEEENS3_IJNS3_IJS6_NS4_ILi0EEEEEES5_NS4_ILi16EEEEEEEENS_10ViewEngineIPN7cutlass6half_tEEEEEC2ERKSF_RKSK_ - $_ZN7cutlass13device_kernelIN5flash19enable_sm80_to_sm89INS1_16FlashAttnBwdSm80INS1_25CollectiveMainloopBwdSm80ILi2ELi2EN4cute5tupleIJNS5_1CILi128EEES8_NS7_ILi64EEEEEENS_6half_tEfNS_4arch4Sm80ELb1ELb0ELb1ELb1ELb1ELb0ELb0ELb0ELi2ELi4ELi4ELi4ELb0EEENS1_24CollectiveEpilogueBwdGQAISA_fSD_Li256ELb1ELb1EEENS1_25SingleTileBwdLPTSchedulerILb1ELi128ELb1EEEEEEEEEvNT_6ParamsE$_ZN4cute3eso3ESOILb1ELb0EJNS_6LayoutINS_5tupleIJNS3_IJNS_1CILi8EEENS4_ILi1EEEEEENS4_ILi2EEENS3_IJNS4_ILi4EEES8_EEEEEENS3_IJNS3_IJS6_NS4_ILi0EEEEEES5_NS3_IJNS4_ILi32EEENS4_ILi16EEEEEEEEEEENS_10ViewEngineIPN7cutlass6half_tEEEEEC2ERKSI_RKSN_)
$_ZN7cutlass13device_kernelIN5flash19enable_sm80_to_sm89INS1_16FlashAttnBwdSm80INS1_25CollectiveMainloopBwdSm80ILi2ELi2EN4cute5tupleIJNS5_1CILi128EEES8_NS7_ILi64EEEEEENS_6half_tEfNS_4arch4Sm80ELb1ELb0ELb1ELb1ELb1ELb0ELb0ELb0ELi2ELi4ELi4ELi4ELb0EEENS1_24CollectiveEpilogueBwdGQAISA_fSD_Li256ELb1ELb1EEENS1_25SingleTileBwdLPTSchedulerILb1ELi128ELb1EEEEEEEEEvNT_6ParamsE$_ZN4cute3eso3ESOILb1ELb0EJNS_6LayoutINS_5tupleIJNS3_IJNS_1CILi8EEENS4_ILi1EEEEEENS4_ILi2EEENS3_IJNS4_ILi4EEES8_EEEEEENS3_IJNS3_IJS6_NS4_ILi0EEEEEES5_NS3_IJNS4_ILi32EEENS4_ILi16EEEEEEEEEEENS_10ViewEngineIPN7cutlass6half_tEEEEEC2ERKSI_RKSN_:
[----:B------:R-:W-:Y:S02]  /*8ab0*/  IADD3 R2, R83, -c[0x0][0x20], RZ ;  /* 0x8000080053027a10 */ /* 0x000fe40007ffe0ff */
[----:B------:R-:W-:-:S03]  /*8ac0*/  MOV R5, 0x0 ;  /* 0x0000000000057802 */ /* 0x000fc60000000f00 */
[----:B------:R1:W-:Y:S01]  /*8ad0*/  STL.64 [R2], R10 ;  /* 0x0000000a02007387 */ /* 0x0003e20000100a00 */
[----:B------:R-:W-:Y:S05]  /*8ae0*/  RET.REL.NODEC R4 `(_ZN7cutlass13device_kernelIN5flash19enable_sm80_to_sm89INS1_16FlashAttnBwdSm80INS1_25CollectiveMainloopBwdSm80ILi2ELi2EN4cute5tupleIJNS5_1CILi128EEES8_NS7_ILi64EEEEEENS_6half_tEfNS_4arch4Sm80ELb1ELb0ELb1ELb1ELb1ELb0ELb0ELb0ELi2ELi4ELi4ELi4ELb0EEENS1_24CollectiveEpilogueBwdGQAISA_fSD_Li256ELb1ELb1EEENS1_25SingleTileBwdLPTSchedulerILb1ELi128ELb1EEEEEEEEEvNT_6ParamsE) ;  /* 0xffff751004007950 */ /* 0x000fea0003c3ffff */
        .type           $_ZN7cutlass13device_kernelIN5flash19enable_sm80_to_sm89INS1_16FlashAttnBwdSm80INS1_25CollectiveMainloopBwdSm80ILi2ELi2EN4cute5tupleIJNS5_1CILi128EEES8_NS7_ILi64EEEEEENS_6half_tEfNS_4arch4Sm80ELb1ELb0ELb1ELb1ELb1ELb0ELb0ELb0ELi2ELi4ELi4ELi4ELb0EEENS1_24CollectiveEpilogueBwdGQAISA_fSD_Li256ELb1ELb1EEENS1_25SingleTileBwdLPTSchedulerILb1ELi128ELb1EEEEEEEEEvNT_6ParamsE$_ZN4cute3eso3ESOILb1ELb0EJNS_6LayoutINS_5tupleIJNS3_IJNS_1CILi8EEENS4_ILi1EEEEEENS4_ILi2EEENS4_ILi4EEEEEENS3_IJNS3_IJS6_NS4_ILi0EEEEEES5_NS4_ILi16EEEEEEEENS_10ViewEngineIPN7cutlass6half_tEEEEEC2ERKSF_RKSK_,@function
        .size           $_ZN7cutlass13device_kernelIN5flash19enable_sm80_to_sm89INS1_16FlashAttnBwdSm80INS1_25CollectiveMainloopBwdSm80ILi2ELi2EN4cute5tupleIJNS5_1CILi128EEES8_NS7_ILi64EEEEEENS_6half_tEfNS_4arch4Sm80ELb1ELb0ELb1ELb1ELb1ELb0ELb0ELb0ELi2ELi4ELi4ELi4ELb0EEENS1_24CollectiveEpilogueBwdGQAISA_fSD_Li256ELb1ELb1EEENS1_25SingleTileBwdLPTSchedulerILb1ELi128ELb1EEEEEEEEEvNT_6ParamsE$_ZN4cute3eso3ESOILb1ELb0EJNS_6LayoutINS_5tupleIJNS3_IJNS_1CILi8EEENS4_ILi1EEEEEENS4_ILi2EEENS4_ILi4EEEEEENS3_IJNS3_IJS6_NS4_ILi0EEEEEES5_NS4_ILi16EEEEEEEENS_10ViewEngineIPN7cutlass6half_tEEEEEC2ERKSF_RKSK_,($_ZN7cutlass13device_kernelIN5flash19enable_sm80_to_sm89INS1_16FlashAttnBwdSm80INS1_25CollectiveMainloopBwdSm80ILi2ELi2EN4cute5tupleIJNS5_1CILi128EEES8_NS7_ILi64EEEEEENS_6half_tEfNS_4arch4Sm80ELb1ELb0ELb1ELb1ELb1ELb0ELb0ELb0ELi2ELi4ELi4ELi4ELb0EEENS1_24CollectiveEpilogueBwdGQAISA_fSD_Li256ELb1ELb1EEENS1_25SingleTileBwdLPTSchedulerILb1ELi128ELb1EEEEEEEEEvNT_6ParamsE$_ZN4cute3eso3ESOILb1ELb0EJNS_6LayoutINS_5tupleIJNS3_IJNS_1CILi8EEENS4_ILi1EEEEEENS4_ILi2EEES5_EEENS3_IJNS3_IJS6_NS4_ILi0EEEEEENS4_ILi64EEES5_EEEEENS_10ViewEngineIPN7cutlass6half_tEEEEEC2ERKSE_RKSJ_ - $_ZN7cutlass13device_kernelIN5flash19enable_sm80_to_sm89INS1_16FlashAttnBwdSm80INS1_25CollectiveMainloopBwdSm80ILi2ELi2EN4cute5tupleIJNS5_1CILi128EEES8_NS7_ILi64EEEEEENS_6half_tEfNS_4arch4Sm80ELb1ELb0ELb1ELb1ELb1ELb0ELb0ELb0ELi2ELi4ELi4ELi4ELb0EEENS1_24CollectiveEpilogueBwdGQAISA_fSD_Li256ELb1ELb1EEENS1_25SingleTileBwdLPTSchedulerILb1ELi128ELb1EEEEEEEEEvNT_6ParamsE$_ZN4cute3eso3ESOILb1ELb0EJNS_6LayoutINS_5tupleIJNS3_IJNS_1CILi8EEENS4_ILi1EEEEEENS4_ILi2EEENS4_ILi4EEEEEENS3_IJNS3_IJS6_NS4_ILi0EEEEEES5_NS4_ILi16EEEEEEEENS_10ViewEngineIPN7cutlass6half_tEEEEEC2ERKSF_RKSK_)
$_ZN7cutlass13device_kernelIN5flash19enable_sm80_to_sm89INS1_16FlashAttnBwdSm80INS1_25CollectiveMainloopBwdSm80ILi2ELi2EN4cute5tupleIJNS5_1CILi128EEES8_NS7_ILi64EEEEEENS_6half_tEfNS_4arch4Sm80ELb1ELb0ELb1ELb1ELb1ELb0ELb0ELb0ELi2ELi4ELi4ELi4ELb0EEENS1_24CollectiveEpilogueBwdGQAISA_fSD_Li256ELb1ELb1EEENS1_25SingleTileBwdLPTSchedulerILb1ELi128ELb1EEEEEEEEEvNT_6ParamsE$_ZN4cute3eso3ESOILb1ELb0EJNS_6LayoutINS_5tupleIJNS3_IJNS_1CILi8EEENS4_ILi1EEEEEENS4_ILi2EEENS4_ILi4EEEEEENS3_IJNS3_IJS6_NS4_ILi0EEEEEES5_NS4_ILi16EEEEEEEENS_10ViewEngineIPN7cutlass6half_tEEEEEC2ERKSF_RKSK_:
[----:B------:R-:W-:Y:S01]  /*8af0*/  IADD3 R2, R60, -c[0x0][0x20], RZ ;  /* 0x800008003c027a10 */ /* 0x000fe20007ffe0ff */
[----:B------:R-:W-:Y:S01]  /*8b00*/  IMAD.MOV.U32 R7, RZ, RZ, R3 ;  /* 0x000000ffff077224 */ /* 0x000fe200078e0003 */
[----:B------:R-:W-:-:S04]  /*8b10*/  MOV R5, 0x0 ;  /* 0x0000000000057802 */ /* 0x000fc80000000f00 */
[----:B------:R1:W-:Y:S01]  /*8b20*/  STL.64 [R2], R6 ;  /* 0x0000000602007387 */ /* 0x0003e20000100a00 */
[----:B------:R-:W-:Y:S05]  /*8b30*/  RET.REL.NODEC R4 `(_ZN7cutlass13device_kernelIN5flash19enable_sm80_to_sm89INS1_16FlashAttnBwdSm80INS1_25CollectiveMainloopBwdSm80ILi2ELi2EN4cute5tupleIJNS5_1CILi128EEES8_NS7_ILi64EEEEEENS_6half_tEfNS_4arch4Sm80ELb1ELb0ELb1ELb1ELb1ELb0ELb0ELb0ELi2ELi4ELi4ELi4ELb0EEENS1_24CollectiveEpilogueBwdGQAISA_fSD_Li256ELb1ELb1EEENS1_25SingleTileBwdLPTSchedulerILb1ELi128ELb1EEEEEEEEEvNT_6ParamsE) ;  /* 0xffff74c004007950 */ /* 0x000fea0003c3ffff */
        .type           $_ZN7cutlass13device_kernelIN5flash19enable_sm80_to_sm89INS1_16FlashAttnBwdSm80INS1_25CollectiveMainloopBwdSm80ILi2ELi2EN4cute5tupleIJNS5_1CILi128EEES8_NS7_ILi64EEEEEENS_6half_tEfNS_4arch4Sm80ELb1ELb0ELb1ELb1ELb1ELb0ELb0ELb0ELi2ELi4ELi4ELi4ELb0EEENS1_24CollectiveEpilogueBwdGQAISA_fSD_Li256ELb1ELb1EEENS1_25SingleTileBwdLPTSchedulerILb1ELi128ELb1EEEEEEEEEvNT_6ParamsE$_ZN4cute3eso3ESOILb1ELb0EJNS_6LayoutINS_5tupleIJNS3_IJNS_1CILi8EEENS4_ILi1EEEEEENS4_ILi2EEES5_EEENS3_IJNS3_IJS6_NS4_ILi0EEEEEENS4_ILi64EEES5_EEEEENS_10ViewEngineIPN7cutlass6half_tEEEEEC2ERKSE_RKSJ_,@function
        .size           $_ZN7cutlass13device_kernelIN5flash19enable_sm80_to_sm89INS1_16FlashAttnBwdSm80INS1_25CollectiveMainloopBwdSm80ILi2ELi2EN4cute5tupleIJNS5_1CILi128EEES8_NS7_ILi64EEEEEENS_6half_tEfNS_4arch4Sm80ELb1ELb0ELb1ELb1ELb1ELb0ELb0ELb0ELi2ELi4ELi4ELi4ELb0EEENS1_24CollectiveEpilogueBwdGQAISA_fSD_Li256ELb1ELb1EEENS1_25SingleTileBwdLPTSchedulerILb1ELi128ELb1EEEEEEEEEvNT_6ParamsE$_ZN4cute3eso3ESOILb1ELb0EJNS_6LayoutINS_5tupleIJNS3_IJNS_1CILi8EEENS4_ILi1EEEEEENS4_ILi2EEES5_EEENS3_IJNS3_IJS6_NS4_ILi0EEEEEENS4_ILi64EEES5_EEEEENS_10ViewEngineIPN7cutlass6half_tEEEEEC2ERKSE_RKSJ_,($_ZN7cutlass13device_kernelIN5flash19enable_sm80_to_sm89INS1_16FlashAttnBwdSm80INS1_25CollectiveMainloopBwdSm80ILi2ELi2EN4cute5tupleIJNS5_1CILi128EEES8_NS7_ILi64EEEEEENS_6half_tEfNS_4arch4Sm80ELb1ELb0ELb1ELb1ELb1ELb0ELb0ELb0ELi2ELi4ELi4ELi4ELb0EEENS1_24CollectiveEpilogueBwdGQAISA_fSD_Li256ELb1ELb1EEENS1_25SingleTileBwdLPTSchedulerILb1ELi128ELb1EEEEEEEEEvNT_6ParamsE$_ZN4cute3eso3ESOILb1ELb0EJNS_6LayoutINS_5tupleIJNS3_IJNS_1CILi8EEENS4_ILi1EEEEEENS4_ILi4EEEEEENS3_IJNS3_IJS6_NS4_ILi0EEEEEENS4_ILi2048EEEEEEEENS_10ViewEngineINS_8smem_ptrIPN7cutlass6half_tEEEEEEEC2ERKSE_RKSL_ - $_ZN7cutlass13device_kernelIN5flash19enable_sm80_to_sm89INS1_16FlashAttnBwdSm80INS1_25CollectiveMainloopBwdSm80ILi2ELi2EN4cute5tupleIJNS5_1CILi128EEES8_NS7_ILi64EEEEEENS_6half_tEfNS_4arch4Sm80ELb1ELb0ELb1ELb1ELb1ELb0ELb0ELb0ELi2ELi4ELi4ELi4ELb0EEENS1_24CollectiveEpilogueBwdGQAISA_fSD_Li256ELb1ELb1EEENS1_25SingleTileBwdLPTSchedulerILb1ELi128ELb1EEEEEEEEEvNT_6ParamsE$_ZN4cute3eso3ESOILb1ELb0EJNS_6LayoutINS_5tupleIJNS3_IJNS_1CILi8EEENS4_ILi1EEEEEENS4_ILi2EEES5_EEENS3_IJNS3_IJS6_NS4_ILi0EEEEEENS4_ILi64EEES5_EEEEENS_10ViewEngineIPN7cutlass6half_tEEEEEC2ERKSE_RKSJ_)
$_ZN7cutlass13device_kernelIN5flash19enable_sm80_to_sm89INS1_16FlashAttnBwdSm80INS1_25CollectiveMainloopBwdSm80ILi2ELi2EN4cute5tupleIJNS5_1CILi128EEES8_NS7_ILi64EEEEEENS_6half_tEfNS_4arch4Sm80ELb1ELb0ELb1ELb1ELb1ELb0ELb0ELb0ELi2ELi4ELi4ELi4ELb0EEENS1_24CollectiveEpilogueBwdGQAISA_fSD_Li256ELb1ELb1EEENS1_25SingleTileBwdLPTSchedulerILb1ELi128ELb1EEEEEEEEEvNT_6ParamsE$_ZN4cute3eso3ESOILb1ELb0EJNS_6LayoutINS_5tupleIJNS3_IJNS_1CILi8EEENS4_ILi1EEEEEENS4_ILi2EEES5_EEENS3_IJNS3_IJS6_NS4_ILi0EEEEEENS4_ILi64EEES5_EEEEENS_10ViewEngineIPN7cutlass6half_tEEEEEC2ERKSE_RKSJ_:
[----:B------:R-:W-:Y:S01]  /*8b40*/  IADD3 R2, R60, -c[0x0][0x20], RZ ;  /* 0x800008003c027a10 */ /* 0x000fe20007ffe0ff */
[----:B------:R-:W-:Y:S01]  /*8b50*/  IMAD.MOV.U32 R10, RZ, RZ, R6 ;  /* 0x000000ffff0a7224 */ /* 0x000fe200078e0006 */
[----:B------:R-:W-:Y:S01]  /*8b60*/  MOV R11, R3 ;  /* 0x00000003000b7202 */ /* 0x000fe20000000f00 */
[----:B------:R-:W-:-:S04]  /*8b70*/  IMAD.MOV.U32 R5, RZ, RZ, 0x0 ;  /* 0x00000000ff057424 */ /* 0x000fc800078e00ff */
[----:B------:R1:W-:Y:S01]  /*8b80*/  STL.64 [R2], R10 ;  /* 0x0000000a02007387 */ /* 0x0003e20000100a00 */
[----:B------:R-:W-:Y:S05]  /*8b90*/  RET.REL.NODEC R4 `(_ZN7cutlass13device_kernelIN5flash19enable_sm80_to_sm89INS1_16FlashAttnBwdSm80INS1_25CollectiveMainloopBwdSm80ILi2ELi2EN4cute5tupleIJNS5_1CILi128EEES8_NS7_ILi64EEEEEENS_6half_tEfNS_4arch4Sm80ELb1ELb0ELb1ELb1ELb1ELb0ELb0ELb0ELi2ELi4ELi4ELi4ELb0EEENS1_24CollectiveEpilogueBwdGQAISA_fSD_Li256ELb1ELb1EEENS1_25SingleTileBwdLPTSchedulerILb1ELi128ELb1EEEEEEEEEvNT_6ParamsE) ;  /* 0xffff746004007950 */ /* 0x000fea0003c3ffff */
        .type           $_ZN7cutlass13device_kernelIN5flash19enable_sm80_to_sm89INS1_16FlashAttnBwdSm80INS1_25CollectiveMainloopBwdSm80ILi2ELi2EN4cute5tupleIJNS5_1CILi128EEES8_NS7_ILi64EEEEEENS_6half_tEfNS_4arch4Sm80ELb1ELb0ELb1ELb1ELb1ELb0ELb0ELb0ELi2ELi4ELi4ELi4ELb0EEENS1_24CollectiveEpilogueBwdGQAISA_fSD_Li256ELb1ELb1EEENS1_25SingleTileBwdLPTSchedulerILb1ELi128ELb1EEEEEEEEEvNT_6ParamsE$_ZN4cute3eso3ESOILb1ELb0EJNS_6LayoutINS_5tupleIJNS3_IJNS_1CILi8EEENS4_ILi1EEEEEENS4_ILi4EEEEEENS3_IJNS3_IJS6_NS4_ILi0EEEEEENS4_ILi2048EEEEEEEENS_10ViewEngineINS_8smem_ptrIPN7cutlass6half_tEEEEEEEC2ERKSE_RKSL_,@function
        .size           $_ZN7cutlass13device_kernelIN5flash19enable_sm80_to_sm89INS1_16FlashAttnBwdSm80INS1_25CollectiveMainloopBwdSm80ILi2ELi2EN4cute5tupleIJNS5_1CILi128EEES8_NS7_ILi64EEEEEENS_6half_tEfNS_4arch4Sm80ELb1ELb0ELb1ELb1ELb1ELb0ELb0ELb0ELi2ELi4ELi4ELi4ELb0EEENS1_24CollectiveEpilogueBwdGQAISA_fSD_Li256ELb1ELb1EEENS1_25SingleTileBwdLPTSchedulerILb1ELi128ELb1EEEEEEEEEvNT_6ParamsE$_ZN4cute3eso3ESOILb1ELb0EJNS_6LayoutINS_5tupleIJNS3_IJNS_1CILi8EEENS4_ILi1EEEEEENS4_ILi4EEEEEENS3_IJNS3_IJS6_NS4_ILi0EEEEEENS4_ILi2048EEEEEEEENS_10ViewEngineINS_8smem_ptrIPN7cutlass6half_tEEEEEEEC2ERKSE_RKSL_,($_ZN7cutlass13device_kernelIN5flash19enable_sm80_to_sm89INS1_16FlashAttnBwdSm80INS1_25CollectiveMainloopBwdSm80ILi2ELi2EN4cute5tupleIJNS5_1CILi128EEES8_NS7_ILi64EEEEEENS_6half_tEfNS_4arch4Sm80ELb1ELb0ELb1ELb1ELb1ELb0ELb0ELb0ELi2ELi4ELi4ELi4ELb0EEENS1_24CollectiveEpilogueBwdGQAISA_fSD_Li256ELb1ELb1EEENS1_25SingleTileBwdLPTSchedulerILb1ELi128ELb1EEEEEEEEEvNT_6ParamsE$_ZN4cute3eso3ESOILb1ELb0EJNS_6LayoutINS_5tupleIJNS3_IJNS_1CILi8EEENS4_ILi1EEEEEENS4_ILi4EEEEEENS3_IJNS3_IJS6_NS4_ILi0EEEEEENS4_ILi2048EEEEEEEEiEEC2ERKSE_RKi - $_ZN7cutlass13device_kernelIN5flash19enable_sm80_to_sm89INS1_16FlashAttnBwdSm80INS1_25CollectiveMainloopBwdSm80ILi2ELi2EN4cute5tupleIJNS5_1CILi128EEES8_NS7_ILi64EEEEEENS_6half_tEfNS_4arch4Sm80ELb1ELb0ELb1ELb1ELb1ELb0ELb0ELb0ELi2ELi4ELi4ELi4ELb0EEENS1_24CollectiveEpilogueBwdGQAISA_fSD_Li256ELb1ELb1EEENS1_25SingleTileBwdLPTSchedulerILb1ELi128ELb1EEEEEEEEEvNT_6ParamsE$_ZN4cute3eso3ESOILb1ELb0EJNS_6LayoutINS_5tupleIJNS3_IJNS_1CILi8EEENS4_ILi1EEEEEENS4_ILi4EEEEEENS3_IJNS3_IJS6_NS4_ILi0EEEEEENS4_ILi2048EEEEEEEENS_10ViewEngineINS_8smem_ptrIPN7cutlass6half_tEEEEEEEC2ERKSE_RKSL_)
$_ZN7cutlass13device_kernelIN5flash19enable_sm80_to_sm89INS1_16FlashAttnBwdSm80INS1_25CollectiveMainloopBwdSm80ILi2ELi2EN4cute5tupleIJNS5_1CILi128EEES8_NS7_ILi64EEEEEENS_6half_tEfNS_4arch4Sm80ELb1ELb0ELb1ELb1ELb1ELb0ELb0ELb0ELi2ELi4ELi4ELi4ELb0EEENS1_24CollectiveEpilogueBwdGQAISA_fSD_Li256ELb1ELb1EEENS1_25SingleTileBwdLPTSchedulerILb1ELi128ELb1EEEEEEEEEvNT_6ParamsE$_ZN4cute3eso3ESOILb1ELb0EJNS_6LayoutINS_5tupleIJNS3_IJNS_1CILi8EEENS4_ILi1EEEEEENS4_ILi4EEEEEENS3_IJNS3_IJS6_NS4_ILi0EEEEEENS4_ILi2048EEEEEEEENS_10ViewEngineINS_8smem_ptrIPN7cutlass6half_tEEEEEEEC2ERKSE_RKSL_:
[----:B------:R-:W-:Y:S02]  /*8ba0*/  IADD3 R14, R60, -c[0x0][0x20], RZ ;  /* 0x800008003c0e7a10 */ /* 0x000fe40007ffe0ff */
[----:B------:R-:W-:-:S03]  /*8bb0*/  MOV R17, 0x0 ;  /* 0x0000000000117802 */ /* 0x000fc60000000f00 */
[----:B------:R1:W-:Y:S01]  /*8bc0*/  STL.64 [R14], R2 ;  /* 0x000000020e007387 */ /* 0x0003e20000100a00 */
[----:B------:R-:W-:Y:S05]  /*8bd0*/  RET.REL.NODEC R16 `(_ZN7cutlass13device_kernelIN5flash19enable_sm80_to_sm89INS1_16FlashAttnBwdSm80INS1_25CollectiveMainloopBwdSm80ILi2ELi2EN4cute5tupleIJNS5_1CILi128EEES8_NS7_ILi64EEEEEENS_6half_tEfNS_4arch4Sm80ELb1ELb0ELb1ELb1ELb1ELb0ELb0ELb0ELi2ELi4ELi4ELi4ELb0EEENS1_24CollectiveEpilogueBwdGQAISA_fSD_Li256ELb1ELb1EEENS1_25SingleTileBwdLPTSchedulerILb1ELi128ELb1EEEEEEEEEvNT_6ParamsE) ;  /* 0xffff742010007950 */ /* 0x000fea0003c3ffff */
        .type           $_ZN7cutlass13device_kernelIN5flash19enable_sm80_to_sm89INS1_16FlashAttnBwdSm80INS1_25CollectiveMainloopBwdSm80ILi2ELi2EN4cute5tupleIJNS5_1CILi128EEES8_NS7_ILi64EEEEEENS_6half_tEfNS_4arch4Sm80ELb1ELb0ELb1ELb1ELb1ELb0ELb0ELb0ELi2ELi4ELi4ELi4ELb0EEENS1_24CollectiveEpilogueBwdGQAISA_fSD_Li256ELb1ELb1EEENS1_25SingleTileBwdLPTSchedulerILb1ELi128ELb1EEEEEEEEEvNT_6ParamsE$_ZN4cute3eso3ESOILb1ELb0EJNS_6LayoutINS_5tupleIJNS3_IJNS_1CILi8EEENS4_ILi1EEEEEENS4_ILi4EEEEEENS3_IJNS3_IJS6_NS4_ILi0EEEEEENS4_ILi2048EEEEEEEEiEEC2ERKSE_RKi,@function
        .size           $_ZN7cutlass13device_kernelIN5flash19enable_sm80_to_sm89INS1_16FlashAttnBwdSm80INS1_25CollectiveMainloopBwdSm80ILi2ELi2EN4cute5tupleIJNS5_1CILi128EEES8_NS7_ILi64EEEEEENS_6half_tEfNS_4arch4Sm80ELb1ELb0ELb1ELb1ELb1ELb0ELb0ELb0ELi2ELi4ELi4ELi4ELb0EEENS1_24CollectiveEpilogueBwdGQAISA_fSD_Li256ELb1ELb1EEENS1_25SingleTileBwdLPTSchedulerILb1ELi128ELb1EEEEEEEEEvNT_6ParamsE$_ZN4cute3eso3ESOILb1ELb0EJNS_6LayoutINS_5tupleIJNS3_IJNS_1CILi8EEENS4_ILi1EEEEEENS4_ILi4EEEEEENS3_IJNS3_IJS6_NS4_ILi0EEEEEENS4_ILi2048EEEEEEEEiEEC2ERKSE_RKi,($_ZN7cutlass13device_kernelIN5flash19enable_sm80_to_sm89INS1_16FlashAttnBwdSm80INS1_25CollectiveMainloopBwdSm80ILi2ELi2EN4cute5tupleIJNS5_1CILi128EEES8_NS7_ILi64EEEEEENS_6half_tEfNS_4arch4Sm80ELb1ELb0ELb1ELb1ELb1ELb0ELb0ELb0ELi2ELi4ELi4ELi4ELb0EEENS1_24CollectiveEpilogueBwdGQAISA_fSD_Li256ELb1ELb1EEENS1_25SingleTileBwdLPTSchedulerILb1ELi128ELb1EEEEEEEEEvNT_6ParamsE$_ZN4cute3eso3ESOILb1ELb0EJNS_6LayoutINS_5tupleIJNS3_IJNS_1CILi8EEENS4_ILi1EEEEEENS4_ILi4EEEEEENS3_IJNS3_IJS6_NS4_ILi0EEEEEES5_EEEEENS_10ViewEngineIPN7cutlass6half_tEEEEEC2ERKSD_RKSI_ - $_ZN7cutlass13device_kernelIN5flash19enable_sm80_to_sm89INS1_16FlashAttnBwdSm80INS1_25CollectiveMainloopBwdSm80ILi2ELi2EN4cute5tupleIJNS5_1CILi128EEES8_NS7_ILi64EEEEEENS_6half_tEfNS_4arch4Sm80ELb1ELb0ELb1ELb1ELb1ELb0ELb0ELb0ELi2ELi4ELi4ELi4ELb0EEENS1_24CollectiveEpilogueBwdGQAISA_fSD_Li256ELb1ELb1EEENS1_25SingleTileBwdLPTSchedulerILb1ELi128ELb1EEEEEEEEEvNT_6ParamsE$_ZN4cute3eso3ESOILb1ELb0EJNS_6LayoutINS_5tupleIJNS3_IJNS_1CILi8EEENS4_ILi1EEEEEENS4_ILi4EEEEEENS3_IJNS3_IJS6_NS4_ILi0EEEEEENS4_ILi2048EEEEEEEEiEEC2ERKSE_RKi)
$_ZN7cutlass13device_kernelIN5flash19enable_sm80_to_sm89INS1_16FlashAttnBwdSm80INS1_25CollectiveMainloopBwdSm80ILi2ELi2EN4cute5tupleIJNS5_1CILi128EEES8_NS7_ILi64EEEEEENS_6half_tEfNS_4arch4Sm80ELb1ELb0ELb1ELb1ELb1ELb0ELb0ELb0ELi2ELi4ELi4ELi4ELb0EEENS1_24CollectiveEpilogueBwdGQAISA_fSD_Li256ELb1ELb1EEENS1_25SingleTileBwdLPTSchedulerILb1ELi128ELb1EEEEEEEEEvNT_6ParamsE$_ZN4cute3eso3ESOILb1ELb0EJNS_6LayoutINS_5tupleIJNS3_IJNS_1CILi8EEENS4_ILi1EEEEEENS4_ILi4EEEEEENS3_IJNS3_IJS6_NS4_ILi0EEEEEENS4_ILi2048EEEEEEEEiEEC2ERKSE_RKi:
[----:B------:R-:W-:Y:S02]  /*8be0*/  IADD3 R2, R60, -c[0x0][0x20], RZ ;  /* 0x800008003c027a10 */ /* 0x000fe40007ffe0ff */
[----:B------:R-:W-:-:S03]  /*8bf0*/  MOV R13, 0x0 ;  /* 0x00000000000d7802 */ /* 0x000fc60000000f00 */
[----:B------:R1:W-:Y:S01]  /*8c00*/  STL [R2], R3 ;  /* 0x0000000302007387 */ /* 0x0003e20000100800 */
[----:B------:R-:W-:Y:S05]  /*8c10*/  RET.REL.NODEC R12 `(_ZN7cutlass13device_kernelIN5flash19enable_sm80_to_sm89INS1_16FlashAttnBwdSm80INS1_25CollectiveMainloopBwdSm80ILi2ELi2EN4cute5tupleIJNS5_1CILi128EEES8_NS7_ILi64EEEEEENS_6half_tEfNS_4arch4Sm80ELb1ELb0ELb1ELb1ELb1ELb0ELb0ELb0ELi2ELi4ELi4ELi4ELb0EEENS1_24CollectiveEpilogueBwdGQAISA_fSD_Li256ELb1ELb1EEENS1_25SingleTileBwdLPTSchedulerILb1ELi128ELb1EEEEEEEEEvNT_6ParamsE) ;  /* 0xffff73e00c007950 */ /* 0x000fea0003c3ffff */
        .type           $_ZN7cutlass13device_kernelIN5flash19enable_sm80_to_sm89INS1_16FlashAttnBwdSm80INS1_25CollectiveMainloopBwdSm80ILi2ELi2EN4cute5tupleIJNS5_1CILi128EEES8_NS7_ILi64EEEEEENS_6half_tEfNS_4arch4Sm80ELb1ELb0ELb1ELb1ELb1ELb0ELb0ELb0ELi2ELi4ELi4ELi4ELb0EEENS1_24CollectiveEpilogueBwdGQAISA_fSD_Li256ELb1ELb1EEENS1_25SingleTileBwdLPTSchedulerILb1ELi128ELb1EEEEEEEEEvNT_6ParamsE$_ZN4cute3eso3ESOILb1ELb0EJNS_6LayoutINS_5tupleIJNS3_IJNS_1CILi8EEENS4_ILi1EEEEEENS4_ILi4EEEEEENS3_IJNS3_IJS6_NS4_ILi0EEEEEES5_EEEEENS_10ViewEngineIPN7cutlass6half_tEEEEEC2ERKSD_RKSI_,@function
        .size           $_ZN7cutlass13device_kernelIN5flash19enable_sm80_to_sm89INS1_16FlashAttnBwdSm80INS1_25CollectiveMainloopBwdSm80ILi2ELi2EN4cute5tupleIJNS5_1CILi128EEES8_NS7_ILi64EEEEEENS_6half_tEfNS_4arch4Sm80ELb1ELb0ELb1ELb1ELb1ELb0ELb0ELb0ELi2ELi4ELi4ELi4ELb0EEENS1_24CollectiveEpilogueBwdGQAISA_fSD_Li256ELb1ELb1EEENS1_25SingleTileBwdLPTSchedulerILb1ELi128ELb1EEEEEEEEEvNT_6ParamsE$_ZN4cute3eso3ESOILb1ELb0EJNS_6LayoutINS_5tupleIJNS3_IJNS_1CILi8EEENS4_ILi1EEEEEENS4_ILi4EEEEEENS3_IJNS3_IJS6_NS4_ILi0EEEEEES5_EEEEENS_10ViewEngineIPN7cutlass6half_tEEEEEC2ERKSD_RKSI_,($_ZN7cutlass13device_kernelIN5flash19enable_sm80_to_sm89INS1_16FlashAttnBwdSm80INS1_25CollectiveMainloopBwdSm80ILi2ELi2EN4cute5tupleIJNS5_1CILi128EEES8_NS7_ILi64EEEEEENS_6half_tEfNS_4arch4Sm80ELb1ELb0ELb1ELb1ELb1ELb0ELb0ELb0ELi2ELi4ELi4ELi4ELb0EEENS1_24CollectiveEpilogueBwdGQAISA_fSD_Li256ELb1ELb1EEENS1_25SingleTileBwdLPTSchedulerILb1ELi128ELb1EEEEEEEEEvNT_6ParamsE$_ZN4cute3eso3ESOILb1ELb0EJNS_6LayoutINS_5tupleIJNS3_IJNS_1CILi8EEENS4_ILi1EEEEEENS4_ILi4EEEEEENS3_IJNS3_IJS6_NS4_ILi0EEEEEES5_EEEEEiEEC2ERKSD_RKi - $_ZN7cutlass13device_kernelIN5flash19enable_sm80_to_sm89INS1_16FlashAttnBwdSm80INS1_25CollectiveMainloopBwdSm80ILi2ELi2EN4cute5tupleIJNS5_1CILi128EEES8_NS7_ILi64EEEEEENS_6half_tEfNS_4arch4Sm80ELb1ELb0ELb1ELb1ELb1ELb0ELb0ELb0ELi2ELi4ELi4ELi4ELb0EEENS1_24CollectiveEpilogueBwdGQAISA_fSD_Li256ELb1ELb1EEENS1_25SingleTileBwdLPTSchedulerILb1ELi128ELb1EEEEEEEEEvNT_6ParamsE$_ZN4cute3eso3ESOILb1ELb0EJNS_6LayoutINS_5tupleIJNS3_IJNS_1CILi8EEENS4_ILi1EEEEEENS4_ILi4EEEEEENS3_IJNS3_IJS6_NS4_ILi0EEEEEES5_EEEEENS_10ViewEngineIPN7cutlass6half_tEEEEEC2ERKSD_RKSI_)
$_ZN7cutlass13device_kernelIN5flash19enable_sm80_to_sm89INS1_16FlashAttnBwdSm80INS1_25CollectiveMainloopBwdSm80ILi2ELi2EN4cute5tupleIJNS5_1CILi128EEES8_NS7_ILi64EEEEEENS_6half_tEfNS_4arch4Sm80ELb1ELb0ELb1ELb1ELb1ELb0ELb0ELb0ELi2ELi4ELi4ELi4ELb0EEENS1_24CollectiveEpilogueBwdGQAISA_fSD_Li256ELb1ELb1EEENS1_25SingleTileBwdLPTSchedulerILb1ELi128ELb1EEEEEEEEEvNT_6ParamsE$_ZN4cute3eso3ESOILb1ELb0EJNS_6LayoutINS_5tupleIJNS3_IJNS_1CILi8EEENS4_ILi1EEEEEENS4_ILi4EEEEEENS3_IJNS3_IJS6_NS4_ILi0EEEEEES5_EEEEENS_10ViewEngineIPN7cutlass6half_tEEEEEC2ERKSD_RKSI_:
[----:B------:R-:W-:Y:S01]  /*8c20*/  IADD3 R13, R60, -c[0x0][0x20], RZ ;  /* 0x800008003c0d7a10 */ /* 0x000fe20007ffe0ff */
[----:B------:R-:W-:Y:S01]  /*8c30*/  IMAD.MOV.U32 R16, RZ, RZ, R12 ;  /* 0x000000ffff107224 */ /* 0x000fe200078e000c */
[----:B------:R-:W-:Y:S01]  /*8c40*/  MOV R17, R15 ;  /* 0x0000000f00117202 */ /* 0x000fe20000000f00 */
[----:B------:R-:W-:-:S04]  /*8c50*/  IMAD.MOV.U32 R15, RZ, RZ, 0x0 ;  /* 0x00000000ff0f7424 */ /* 0x000fc800078e00ff */
[----:B------:R1:W-:Y:S01]  /*8c60*/  STL.64 [R13], R16 ;  /* 0x000000100d007387 */ /* 0x0003e20000100a00 */
[----:B------:R-:W-:Y:S05]  /*8c70*/  RET.REL.NODEC R14 `(_ZN7cutlass13device_kernelIN5flash19enable_sm80_to_sm89INS1_16FlashAttnBwdSm80INS1_25CollectiveMainloopBwdSm80ILi2ELi2EN4cute5tupleIJNS5_1CILi128EEES8_NS7_ILi64EEEEEENS_6half_tEfNS_4arch4Sm80ELb1ELb0ELb1ELb1ELb1ELb0ELb0ELb0ELi2ELi4ELi4ELi4ELb0EEENS1_24CollectiveEpilogueBwdGQAISA_fSD_Li256ELb1ELb1EEENS1_25SingleTileBwdLPTSchedulerILb1ELi128ELb1EEEEEEEEEvNT_6ParamsE) ;  /* 0xffff73800e007950 */ /* 0x000fea0003c3ffff */
        .type           $_ZN7cutlass13device_kernelIN5flash19enable_sm80_to_sm89INS1_16FlashAttnBwdSm80INS1_25CollectiveMainloopBwdSm80ILi2ELi2EN4cute5tupleIJNS5_1CILi128EEES8_NS7_ILi64EEEEEENS_6half_tEfNS_4arch4Sm80ELb1ELb0ELb1ELb1ELb1ELb0ELb0ELb0ELi2ELi4ELi4ELi4ELb0EEENS1_24CollectiveEpilogueBwdGQAISA_fSD_Li256ELb1ELb1EEENS1_25SingleTileBwdLPTSchedulerILb1ELi128ELb1EEEEEEEEEvNT_6ParamsE$_ZN4cute3eso3ESOILb1ELb0EJNS_6LayoutINS_5tupleIJNS3_IJNS_1CILi8EEENS4_ILi1EEEEEENS4_ILi4EEEEEENS3_IJNS3_IJS6_NS4_ILi0EEEEEES5_EEEEEiEEC2ERKSD_RKi,@function
        .size           $_ZN7cutlass13device_kernelIN5flash19enable_sm80_to_sm89INS1_16FlashAttnBwdSm80INS1_25CollectiveMainloopBwdSm80ILi2ELi2EN4cute5tupleIJNS5_1CILi128EEES8_NS7_ILi64EEEEEENS_6half_tEfNS_4arch4Sm80ELb1ELb0ELb1ELb1ELb1ELb0ELb0ELb0ELi2ELi4ELi4ELi4ELb0EEENS1_24CollectiveEpilogueBwdGQAISA_fSD_Li256ELb1ELb1EEENS1_25SingleTileBwdLPTSchedulerILb1ELi128ELb1EEEEEEEEEvNT_6ParamsE$_ZN4cute3eso3ESOILb1ELb0EJNS_6LayoutINS_5tupleIJNS3_IJNS_1CILi8EEENS4_ILi1EEEEEENS4_ILi4EEEEEENS3_IJNS3_IJS6_NS4_ILi0EEEEEES5_EEEEEiEEC2ERKSD_RKi,($_ZN7cutlass13device_kernelIN5flash19enable_sm80_to_sm89INS1_16FlashAttnBwdSm80INS1_25CollectiveMainloopBwdSm80ILi2ELi2EN4cute5tupleIJNS5_1CILi128EEES8_NS7_ILi64EEEEEENS_6half_tEfNS_4arch4Sm80ELb1ELb0ELb1ELb1ELb1ELb0ELb0ELb0ELi2ELi4ELi4ELi4ELb0EEENS1_24CollectiveEpilogueBwdGQAISA_fSD_Li256ELb1ELb1EEENS1_25SingleTileBwdLPTSchedulerILb1ELi128ELb1EEEEEEEEEvNT_6ParamsE$_ZN4cute3eso3ESOILb1ELb0EJNS_6LayoutINS_5tupleIJNS3_IJNS_1CILi8EEENS4_ILi1EEEEEENS4_ILi4EEES8_EEENS3_IJNS3_IJS6_NS4_ILi0EEEEEES5_NS4_ILi32EEEEEEEENS_10ViewEngineIPN7cutlass6half_tEEEEEC2ERKSE_RKSJ_ - $_ZN7cutlass13device_kernelIN5flash19enable_sm80_to_sm89INS1_16FlashAttnBwdSm80INS1_25CollectiveMainloopBwdSm80ILi2ELi2EN4cute5tupleIJNS5_1CILi128EEES8_NS7_ILi64EEEEEENS_6half_tEfNS_4arch4Sm80ELb1ELb0ELb1ELb1ELb1ELb0ELb0ELb0ELi2ELi4ELi4ELi4ELb0EEENS1_24CollectiveEpilogueBwdGQAISA_fSD_Li256ELb1ELb1EEENS1_25SingleTileBwdLPTSchedulerILb1ELi128ELb1EEEEEEEEEvNT_6ParamsE$_ZN4cute3eso3ESOILb1ELb0EJNS_6LayoutINS_5tupleIJNS3_IJNS_1CILi8EEENS4_ILi1EEEEEENS4_ILi4EEEEEENS3_IJNS3_IJS6_NS4_ILi0EEEEEES5_EEEEEiEEC2ERKSD_RKi)
$_ZN7cutlass13device_kernelIN5flash19enable_sm80_to_sm89INS1_16FlashAttnBwdSm80INS1_25CollectiveMainloopBwdSm80ILi2ELi2EN4cute5tupleIJNS5_1CILi128EEES8_NS7_ILi64EEEEEENS_6half_tEfNS_4arch4Sm80ELb1ELb0ELb1ELb1ELb1ELb0ELb0ELb0ELi2ELi4ELi4ELi4ELb0EEENS1_24CollectiveEpilogueBwdGQAISA_fSD_Li256ELb1ELb1EEENS1_25SingleTileBwdLPTSchedulerILb1ELi128ELb1EEEEEEEEEvNT_6ParamsE$_ZN4cute3eso3ESOILb1ELb0EJNS_6LayoutINS_5tupleIJNS3_IJNS_1CILi8EEENS4_ILi1EEEEEENS4_ILi4EEEEEENS3_IJNS3_IJS6_NS4_ILi0EEEEEES5_EEEEEiEEC2ERKSD_RKi:
[----:B------:R-:W-:Y:S02]  /*8c80*/  IADD3 R2, R60, -c[0x0][0x20], RZ ;  /* 0x800008003c027a10 */ /* 0x000fe40007ffe0ff */
[----:B------:R-:W-:-:S03]  /*8c90*/  MOV R13, 0x0 ;  /* 0x00000000000d7802 */ /* 0x000fc60000000f00 */
[----:B------:R1:W-:Y:S01]  /*8ca0*/  STL [R2], R3 ;  /* 0x0000000302007387 */ /* 0x0003e20000100800 */
[----:B------:R-:W-:Y:S05]  /*8cb0*/  RET.REL.NODEC R12 `(_ZN7cutlass13device_kernelIN5flash19enable_sm80_to_sm89INS1_16FlashAttnBwdSm80INS1_25CollectiveMainloopBwdSm80ILi2ELi2EN4cute5tupleIJNS5_1CILi128EEES8_NS7_ILi64EEEEEENS_6half_tEfNS_4arch4Sm80ELb1ELb0ELb1ELb1ELb1ELb0ELb0ELb0ELi2ELi4ELi4ELi4ELb0EEENS1_24CollectiveEpilogueBwdGQAISA_fSD_Li256ELb1ELb1EEENS1_25SingleTileBwdLPTSchedulerILb1ELi128ELb1EEEEEEEEEvNT_6ParamsE) ;  /* 0xffff73400c007950 */ /* 0x000fea0003c3ffff */
        .type           $_ZN7cutlass13device_kernelIN5flash19enable_sm80_to_sm89INS1_16FlashAttnBwdSm80INS1_25CollectiveMainloopBwdSm80ILi2ELi2EN4cute5tupleIJNS5_1CILi128EEES8_NS7_ILi64EEEEEENS_6half_tEfNS_4arch4Sm80ELb1ELb0ELb1ELb1ELb1ELb0ELb0ELb0ELi2ELi4ELi4ELi4ELb0EEENS1_24CollectiveEpilogueBwdGQAISA_fSD_Li256ELb1ELb1EEENS1_25SingleTileBwdLPTSchedulerILb1ELi128ELb1EEEEEEEEEvNT_6ParamsE$_ZN4cute3eso3ESOILb1ELb0EJNS_6LayoutINS_5tupleIJNS3_IJNS_1CILi8EEENS4_ILi1EEEEEENS4_ILi4EEES8_EEENS3_IJNS3_IJS6_NS4_ILi0EEEEEES5_NS4_ILi32EEEEEEEENS_10ViewEngineIPN7cutlass6half_tEEEEEC2ERKSE_RKSJ_,@function
        .size           $_ZN7cutlass13device_kernelIN5flash19enable_sm80_to_sm89INS1_16FlashAttnBwdSm80INS1_25CollectiveMainloopBwdSm80ILi2ELi2EN4cute5tupleIJNS5_1CILi128EEES8_NS7_ILi64EEEEEENS_6half_tEfNS_4arch4Sm80ELb1ELb0ELb1ELb1ELb1ELb0ELb0ELb0ELi2ELi4ELi4ELi4ELb0EEENS1_24CollectiveEpilogueBwdGQAISA_fSD_Li256ELb1ELb1EEENS1_25SingleTileBwdLPTSchedulerILb1ELi128ELb1EEEEEEEEEvNT_6ParamsE$_ZN4cute3eso3ESOILb1ELb0EJNS_6LayoutINS_5tupleIJNS3_IJNS_1CILi8EEENS4_ILi1EEEEEENS4_ILi4EEES8_EEENS3_IJNS3_IJS6_NS4_ILi0EEEEEES5_NS4_ILi32EEEEEEEENS_10ViewEngineIPN7cutlass6half_tEEEEEC2ERKSE_RKSJ_,($_ZN7cutlass13device_kernelIN5flash19enable_sm80_to_sm89INS1_16FlashAttnBwdSm80INS1_25CollectiveMainloopBwdSm80ILi2ELi2EN4cute5tupleIJNS5_1CILi128EEES8_NS7_ILi64EEEEEENS_6half_tEfNS_4arch4Sm80ELb1ELb0ELb1ELb1ELb1ELb0ELb0ELb0ELi2ELi4ELi4ELi4ELb0EEENS1_24CollectiveEpilogueBwdGQAISA_fSD_Li256ELb1ELb1EEENS1_25SingleTileBwdLPTSchedulerILb1ELi128ELb1EEEEEEEEEvNT_6ParamsE$_ZN4cute3eso3ESOILb1ELb0EJNS_6LayoutINS_5tupleIJNS_1CILi1EEENS3_IJNS4_ILi2EEES6_EEEEEENS3_IJNS4_ILi0EEENS3_IJNS4_ILi8EEENS4_ILi64EEEEEEEEEEENS_10ViewEngineINS_8smem_ptrIPfEEEEEEC2ERKSE_RKSJ_ - $_ZN7cutlass13device_kernelIN5flash19enable_sm80_to_sm89INS1_16FlashAttnBwdSm80INS1_25CollectiveMainloopBwdSm80ILi2ELi2EN4cute5tupleIJNS5_1CILi128EEES8_NS7_ILi64EEEEEENS_6half_tEfNS_4arch4Sm80ELb1ELb0ELb1ELb1ELb1ELb0ELb0ELb0ELi2ELi4ELi4ELi4ELb0EEENS1_24CollectiveEpilogueBwdGQAISA_fSD_Li256ELb1ELb1EEENS1_25SingleTileBwdLPTSchedulerILb1ELi128ELb1EEEEEEEEEvNT_6ParamsE$_ZN4cute3eso3ESOILb1ELb0EJNS_6LayoutINS_5tupleIJNS3_IJNS_1CILi8EEENS4_ILi1EEEEEENS4_ILi4EEES8_EEENS3_IJNS3_IJS6_NS4_ILi0EEEEEES5_NS4_ILi32EEEEEEEENS_10ViewEngineIPN7cutlass6half_tEEEEEC2ERKSE_RKSJ_)
$_ZN7cutlass13device_kernelIN5flash19enable_sm80_to_sm89INS1_16FlashAttnBwdSm80INS1_25CollectiveMainloopBwdSm80ILi2ELi2EN4cute5tupleIJNS5_1CILi128EEES8_NS7_ILi64EEEEEENS_6half_tEfNS_4arch4Sm80ELb1ELb0ELb1ELb1ELb1ELb0ELb0ELb0ELi2ELi4ELi4ELi4ELb0EEENS1_24CollectiveEpilogueBwdGQAISA_fSD_Li256ELb1ELb1EEENS1_25SingleTileBwdLPTSchedulerILb1ELi128ELb1EEEEEEEEEvNT_6ParamsE$_ZN4cute3eso3ESOILb1ELb0EJNS_6LayoutINS_5tupleIJNS3_IJNS_1CILi8EEENS4_ILi1EEEEEENS4_ILi4EEES8_EEENS3_IJNS3_IJS6_NS4_ILi0EEEEEES5_NS4_ILi32EEEEEEEENS_10ViewEngineIPN7cutlass6half_tEEEEEC2ERKSE_RKSJ_:
[----:B------:R-:W-:Y:S01]  /*8cc0*/  IADD3 R2, R60, -c[0x0][0x20], RZ ;  /* 0x800008003c027a10 */ /* 0x000fe20007ffe0ff */
[----:B------:R-:W-:Y:S01]  /*8cd0*/  IMAD.MOV.U32 R7, RZ, RZ, R3 ;  /* 0x000000ffff077224 */ /* 0x000fe200078e0003 */
[----:B------:R-:W-:-:S04]  /*8ce0*/  MOV R5, 0x0 ;  /* 0x0000000000057802 */ /* 0x000fc80000000f00 */
[----:B------:R1:W-:Y:S01]  /*8cf0*/  STL.64 [R2], R6 ;  /* 0x0000000602007387 */ /* 0x0003e20000100a00 */
[----:B------:R-:W-:Y:S05]  /*8d00*/  RET.REL.NODEC R4 `(_ZN7cutlass13device_kernelIN5flash19enable_sm80_to_sm89INS1_16FlashAttnBwdSm80INS1_25CollectiveMainloopBwdSm80ILi2ELi2EN4cute5tupleIJNS5_1CILi128EEES8_NS7_ILi64EEEEEENS_6half_tEfNS_4arch4Sm80ELb1ELb0ELb1ELb1ELb1ELb0ELb0ELb0ELi2ELi4ELi4ELi4ELb0EEENS1_24CollectiveEpilogueBwdGQAISA_fSD_Li256ELb1ELb1EEENS1_25SingleTileBwdLPTSchedulerILb1ELi128ELb1EEEEEEEEEvNT_6ParamsE) ;  /* 0xffff72f004007950 */ /* 0x000fea0003c3ffff */
        .type           $_ZN7cutlass13device_kernelIN5flash19enable_sm80_to_sm89INS1_16FlashAttnBwdSm80INS1_25CollectiveMainloopBwdSm80ILi2ELi2EN4cute5tupleIJNS5_1CILi128EEES8_NS7_ILi64EEEEEENS_6half_tEfNS_4arch4Sm80ELb1ELb0ELb1ELb1ELb1ELb0ELb0ELb0ELi2ELi4ELi4ELi4ELb0EEENS1_24CollectiveEpilogueBwdGQAISA_fSD_Li256ELb1ELb1EEENS1_25SingleTileBwdLPTSchedulerILb1ELi128ELb1EEEEEEEEEvNT_6ParamsE$_ZN4cute3eso3ESOILb1ELb0EJNS_6LayoutINS_5tupleIJNS_1CILi1EEENS3_IJNS4_ILi2EEES6_EEEEEENS3_IJNS4_ILi0EEENS3_IJNS4_ILi8EEENS4_ILi64EEEEEEEEEEENS_10ViewEngineINS_8smem_ptrIPfEEEEEEC2ERKSE_RKSJ_,@function
        .size           $_ZN7cutlass13device_kernelIN5flash19enable_sm80_to_sm89INS1_16FlashAttnBwdSm80INS1_25CollectiveMainloopBwdSm80ILi2ELi2EN4cute5tupleIJNS5_1CILi128EEES8_NS7_ILi64EEEEEENS_6half_tEfNS_4arch4Sm80ELb1ELb0ELb1ELb1ELb1ELb0ELb0ELb0ELi2ELi4ELi4ELi4ELb0EEENS1_24CollectiveEpilogueBwdGQAISA_fSD_Li256ELb1ELb1EEENS1_25SingleTileBwdLPTSchedulerILb1ELi128ELb1EEEEEEEEEvNT_6ParamsE$_ZN4cute3eso3ESOILb1ELb0EJNS_6LayoutINS_5tupleIJNS_1CILi1EEENS3_IJNS4_ILi2EEES6_EEEEEENS3_IJNS4_ILi0EEENS3_IJNS4_ILi8EEENS4_ILi64EEEEEEEEEEENS_10ViewEngineINS_8smem_ptrIPfEEEEEEC2ERKSE_RKSJ_,($_ZN7cutlass13device_kernelIN5flash19enable_sm80_to_sm89INS1_16FlashAttnBwdSm80INS1_25CollectiveMainloopBwdSm80ILi2ELi2EN4cute5tupleIJNS5_1CILi128EEES8_NS7_ILi64EEEEEENS_6half_tEfNS_4arch4Sm80ELb1ELb0ELb1ELb1ELb1ELb0ELb0ELb0ELi2ELi4ELi4ELi4ELb0EEENS1_24CollectiveEpilogueBwdGQAISA_fSD_Li256ELb1ELb1EEENS1_25SingleTileBwdLPTSchedulerILb1ELi128ELb1EEEEEEEEEvNT_6ParamsE$_ZN4cute3eso3ESOILb1ELb0EJNS_6LayoutINS_5tupleIJNS_1CILi1EEENS4_ILi4EEEEEENS3_IJNS4_ILi0EEES5_EEEEENS_10ViewEngineIPfEEEEC2ERKSA_RKSD_ - $_ZN7cutlass13device_kernelIN5flash19enable_sm80_to_sm89INS1_16FlashAttnBwdSm80INS1_25CollectiveMainloopBwdSm80ILi2ELi2EN4cute5tupleIJNS5_1CILi128EEES8_NS7_ILi64EEEEEENS_6half_tEfNS_4arch4Sm80ELb1ELb0ELb1ELb1ELb1ELb0ELb0ELb0ELi2ELi4ELi4ELi4ELb0EEENS1_24CollectiveEpilogueBwdGQAISA_fSD_Li256ELb1ELb1EEENS1_25SingleTileBwdLPTSchedulerILb1ELi128ELb1EEEEEEEEEvNT_6ParamsE$_ZN4cute3eso3ESOILb1ELb0EJNS_6LayoutINS_5tupleIJNS_1CILi1EEENS3_IJNS4_ILi2EEES6_EEEEEENS3_IJNS4_ILi0EEENS3_IJNS4_ILi8EEENS4_ILi64EEEEEEEEEEENS_10ViewEngineINS_8smem_ptrIPfEEEEEEC2ERKSE_RKSJ_)
$_ZN7cutlass13device_kernelIN5flash19enable_sm80_to_sm89INS1_16FlashAttnBwdSm80INS1_25CollectiveMainloopBwdSm80ILi2ELi2EN4cute5tupleIJNS5_1CILi128EEES8_NS7_ILi64EEEEEENS_6half_tEfNS_4arch4Sm80ELb1ELb0ELb1ELb1ELb1ELb0ELb0ELb0ELi2ELi4ELi4ELi4ELb0EEENS1_24CollectiveEpilogueBwdGQAISA_fSD_Li256ELb1ELb1EEENS1_25SingleTileBwdLPTSchedulerILb1ELi128ELb1EEEEEEEEEvNT_6ParamsE$_ZN4cute3eso3ESOILb1ELb0EJNS_6LayoutINS_5tupleIJNS_1CILi1EEENS3_IJNS4_ILi2EEES6_EEEEEENS3_IJNS4_ILi0EEENS3_IJNS4_ILi8EEENS4_ILi64EEEEEEEEEEENS_10ViewEngineINS_8smem_ptrIPfEEEEEEC2ERKSE_RKSJ_:
[----:B------:R-:W-:Y:S01]  /*8d10*/  IADD3 R5, R60, -c[0x0][0x20], RZ ;  /* 0x800008003c057a10 */ /* 0x000fe20007ffe0ff */
[----:B------:R-:W-:Y:S01]  /*8d20*/  IMAD.MOV.U32 R10, RZ, RZ, R4 ;  /* 0x000000ffff0a7224 */ /* 0x000fe200078e0004 */
[----:B------:R-:W-:Y:S01]  /*8d30*/  MOV R11, R9 ;  /* 0x00000009000b7202 */ /* 0x000fe20000000f00 */
[----:B------:R-:W-:-:S04]  /*8d40*/  IMAD.MOV.U32 R9, RZ, RZ, 0x0 ;  /* 0x00000000ff097424 */ /* 0x000fc800078e00ff */
[----:B------:R1:W-:Y:S01]  /*8d50*/  STL.64 [R5], R10 ;  /* 0x0000000a05007387 */ /* 0x0003e20000100a00 */
[----:B------:R-:W-:Y:S05]  /*8d60*/  RET.REL.NODEC R8 `(_ZN7cutlass13device_kernelIN5flash19enable_sm80_to_sm89INS1_16FlashAttnBwdSm80INS1_25CollectiveMainloopBwdSm80ILi2ELi2EN4cute5tupleIJNS5_1CILi128EEES8_NS7_ILi64EEEEEENS_6half_tEfNS_4arch4Sm80ELb1ELb0ELb1ELb1ELb1ELb0ELb0ELb0ELi2ELi4ELi4ELi4ELb0EEENS1_24CollectiveEpilogueBwdGQAISA_fSD_Li256ELb1ELb1EEENS1_25SingleTileBwdLPTSchedulerILb1ELi128ELb1EEEEEEEEEvNT_6ParamsE) ;  /* 0xffff729008007950 */ /* 0x000fea0003c3ffff */
        .type           $_ZN7cutlass13device_kernelIN5flash19enable_sm80_to_sm89INS1_16FlashAttnBwdSm80INS1_25CollectiveMainloopBwdSm80ILi2ELi2EN4cute5tupleIJNS5_1CILi128EEES8_NS7_ILi64EEEEEENS_6half_tEfNS_4arch4Sm80ELb1ELb0ELb1ELb1ELb1ELb0ELb0ELb0ELi2ELi4ELi4ELi4ELb0EEENS1_24CollectiveEpilogueBwdGQAISA_fSD_Li256ELb1ELb1EEENS1_25SingleTileBwdLPTSchedulerILb1ELi128ELb1EEEEEEEEEvNT_6ParamsE$_ZN4cute3eso3ESOILb1ELb0EJNS_6LayoutINS_5tupleIJNS_1CILi1EEENS4_ILi4EEEEEENS3_IJNS4_ILi0EEES5_EEEEENS_10ViewEngineIPfEEEEC2ERKSA_RKSD_,@function
        .size           $_ZN7cutlass13device_kernelIN5flash19enable_sm80_to_sm89INS1_16FlashAttnBwdSm80INS1_25CollectiveMainloopBwdSm80ILi2ELi2EN4cute5tupleIJNS5_1CILi128EEES8_NS7_ILi64EEEEEENS_6half_tEfNS_4arch4Sm80ELb1ELb0ELb1ELb1ELb1ELb0ELb0ELb0ELi2ELi4ELi4ELi4ELb0EEENS1_24CollectiveEpilogueBwdGQAISA_fSD_Li256ELb1ELb1EEENS1_25SingleTileBwdLPTSchedulerILb1ELi128ELb1EEEEEEEEEvNT_6ParamsE$_ZN4cute3eso3ESOILb1ELb0EJNS_6LayoutINS_5tupleIJNS_1CILi1EEENS4_ILi4EEEEEENS3_IJNS4_ILi0EEES5_EEEEENS_10ViewEngineIPfEEEEC2ERKSA_RKSD_,($_ZN7cutlass13device_kernelIN5flash19enable_sm80_to_sm89INS1_16FlashAttnBwdSm80INS1_25CollectiveMainloopBwdSm80ILi2ELi2EN4cute5tupleIJNS5_1CILi128EEES8_NS7_ILi64EEEEEENS_6half_tEfNS_4arch4Sm80ELb1ELb0ELb1ELb1ELb1ELb0ELb0ELb0ELi2ELi4ELi4ELi4ELb0EEENS1_24CollectiveEpilogueBwdGQAISA_fSD_Li256ELb1ELb1EEENS1_25SingleTileBwdLPTSchedulerILb1ELi128ELb1EEEEEEEEEvNT_6ParamsE$_ZN4cute3eso3ESOILb1ELb0EJNS_6LayoutINS_5tupleIJNS_1CILi4EEEEEENS3_IJNS4_ILi1EEEEEEEENS_10ViewEngineIPfEEEEC2ERKS9_RKSC_ - $_ZN7cutlass13device_kernelIN5flash19enable_sm80_to_sm89INS1_16FlashAttnBwdSm80INS1_25CollectiveMainloopBwdSm80ILi2ELi2EN4cute5tupleIJNS5_1CILi128EEES8_NS7_ILi64EEEEEENS_6half_tEfNS_4arch4Sm80ELb1ELb0ELb1ELb1ELb1ELb0ELb0ELb0ELi2ELi4ELi4ELi4ELb0EEENS1_24CollectiveEpilogueBwdGQAISA_fSD_Li256ELb1ELb1EEENS1_25SingleTileBwdLPTSchedulerILb1ELi128ELb1EEEEEEEEEvNT_6ParamsE$_ZN4cute3eso3ESOILb1ELb0EJNS_6LayoutINS_5tupleIJNS_1CILi1EEENS4_ILi4EEEEEENS3_IJNS4_ILi0EEES5_EEEEENS_10ViewEngineIPfEEEEC2ERKSA_RKSD_)
$_ZN7cutlass13device_kernelIN5flash19enable_sm80_to_sm89INS1_16FlashAttnBwdSm80INS1_25CollectiveMainloopBwdSm80ILi2ELi2EN4cute5tupleIJNS5_1CILi128EEES8_NS7_ILi64EEEEEENS_6half_tEfNS_4arch4Sm80ELb1ELb0ELb1ELb1ELb1ELb0ELb0ELb0ELi2ELi4ELi4ELi4ELb0EEENS1_24CollectiveEpilogueBwdGQAISA_fSD_Li256ELb1ELb1EEENS1_25SingleTileBwdLPTSchedulerILb1ELi128ELb1EEEEEEEEEvNT_6ParamsE$_ZN4cute3eso3ESOILb1ELb0EJNS_6LayoutINS_5tupleIJNS_1CILi1EEENS4_ILi4EEEEEENS3_IJNS4_ILi0EEES5_EEEEENS_10ViewEngineIPfEEEEC2ERKSA_RKSD_:
[----:B------:R-:W-:Y:S01]  /*8d70*/  IADD3 R7, R60, -c[0x0][0x20], RZ ;  /* 0x800008003c077a10 */ /* 0x000fe20007ffe0ff */
[----:B------:R-:W-:Y:S01]  /*8d80*/  IMAD.MOV.U32 R10, RZ, RZ, R2 ;  /* 0x000000ffff0a7224 */ /* 0x000fe200078e0002 */
[----:B------:R-:W-:Y:S01]  /*8d90*/  MOV R11, R9 ;  /* 0x00000009000b7202 */ /* 0x000fe20000000f00 */
[----:B------:R-:W-:-:S04]  /*8da0*/  IMAD.MOV.U32 R9, RZ, RZ, 0x0 ;  /* 0x00000000ff097424 */ /* 0x000fc800078e00ff */
[----:B------:R1:W-:Y:S01]  /*8db0*/  STL.64 [R7], R10 ;  /* 0x0000000a07007387 */ /* 0x0003e20000100a00 */
[----:B------:R-:W-:Y:S05]  /*8dc0*/  RET.REL.NODEC R8 `(_ZN7cutlass13device_kernelIN5flash19enable_sm80_to_sm89INS1_16FlashAttnBwdSm80INS1_25CollectiveMainloopBwdSm80ILi2ELi2EN4cute5tupleIJNS5_1CILi128EEES8_NS7_ILi64EEEEEENS_6half_tEfNS_4arch4Sm80ELb1ELb0ELb1ELb1ELb1ELb0ELb0ELb0ELi2ELi4ELi4ELi4ELb0EEENS1_24CollectiveEpilogueBwdGQAISA_fSD_Li256ELb1ELb1EEENS1_25SingleTileBwdLPTSchedulerILb1ELi128ELb1EEEEEEEEEvNT_6ParamsE) ;  /* 0xffff723008007950 */ /* 0x000fea0003c3ffff */
        .type           $_ZN7cutlass13device_kernelIN5flash19enable_sm80_to_sm89INS1_16FlashAttnBwdSm80INS1_25CollectiveMainloopBwdSm80ILi2ELi2EN4cute5tupleIJNS5_1CILi128EEES8_NS7_ILi64EEEEEENS_6half_tEfNS_4arch4Sm80ELb1ELb0ELb1ELb1ELb1ELb0ELb0ELb0ELi2ELi4ELi4ELi4ELb0EEENS1_24CollectiveEpilogueBwdGQAISA_fSD_Li256ELb1ELb1EEENS1_25SingleTileBwdLPTSchedulerILb1ELi128ELb1EEEEEEEEEvNT_6ParamsE$_ZN4cute3eso3ESOILb1ELb0EJNS_6LayoutINS_5tupleIJNS_1CILi4EEEEEENS3_IJNS4_ILi1EEEEEEEENS_10ViewEngineIPfEEEEC2ERKS9_RKSC_,@function
        .size           $_ZN7cutlass13device_kernelIN5flash19enable_sm80_to_sm89INS1_16FlashAttnBwdSm80INS1_25CollectiveMainloopBwdSm80ILi2ELi2EN4cute5tupleIJNS5_1CILi128EEES8_NS7_ILi64EEEEEENS_6half_tEfNS_4arch4Sm80ELb1ELb0ELb1ELb1ELb1ELb0ELb0ELb0ELi2ELi4ELi4ELi4ELb0EEENS1_24CollectiveEpilogueBwdGQAISA_fSD_Li256ELb1ELb1EEENS1_25SingleTileBwdLPTSchedulerILb1ELi128ELb1EEEEEEEEEvNT_6ParamsE$_ZN4cute3eso3ESOILb1ELb0EJNS_6LayoutINS_5tupleIJNS_1CILi4EEEEEENS3_IJNS4_ILi1EEEEEEEENS_10ViewEngineIPfEEEEC2ERKS9_RKSC_,($_ZN7cutlass13device_kernelIN5flash19enable_sm80_to_sm89INS1_16FlashAttnBwdSm80INS1_25CollectiveMainloopBwdSm80ILi2ELi2EN4cute5tupleIJNS5_1CILi128EEES8_NS7_ILi64EEEEEENS_6half_tEfNS_4arch4Sm80ELb1ELb0ELb1ELb1ELb1ELb0ELb0ELb0ELi2ELi4ELi4ELi4ELb0EEENS1_24CollectiveEpilogueBwdGQAISA_fSD_Li256ELb1ELb1EEENS1_25SingleTileBwdLPTSchedulerILb1ELi128ELb1EEEEEEEEEvNT_6ParamsE$_ZN4cute5tupleIJNS0_IJNS0_IJNS0_IJNS_1CILi8EEENS1_ILi1EEEEEENS0_IJS3_S3_EEEEEENS0_IJS3_NS1_ILi2EEEEEEEEENS0_IJNS0_IJNS0_IJS3_NS1_ILi0EEEEEENS0_IJSA_SA_EEEEEENS0_IJSA_iEEEEEEEEC2ERKS9_RKSF_ - $_ZN7cutlass13device_kernelIN5flash19enable_sm80_to_sm89INS1_16FlashAttnBwdSm80INS1_25CollectiveMainloopBwdSm80ILi2ELi2EN4cute5tupleIJNS5_1CILi128EEES8_NS7_ILi64EEEEEENS_6half_tEfNS_4arch4Sm80ELb1ELb0ELb1ELb1ELb1ELb0ELb0ELb0ELi2ELi4ELi4ELi4ELb0EEENS1_24CollectiveEpilogueBwdGQAISA_fSD_Li256ELb1ELb1EEENS1_25SingleTileBwdLPTSchedulerILb1ELi128ELb1EEEEEEEEEvNT_6ParamsE$_ZN4cute3eso3ESOILb1ELb0EJNS_6LayoutINS_5tupleIJNS_1CILi4EEEEEENS3_IJNS4_ILi1EEEEEEEENS_10ViewEngineIPfEEEEC2ERKS9_RKSC_)
$_ZN7cutlass13device_kernelIN5flash19enable_sm80_to_sm89INS1_16FlashAttnBwdSm80INS1_25CollectiveMainloopBwdSm80ILi2ELi2EN4cute5tupleIJNS5_1CILi128EEES8_NS7_ILi64EEEEEENS_6half_tEfNS_4arch4Sm80ELb1ELb0ELb1ELb1ELb1ELb0ELb0ELb0ELi2ELi4ELi4ELi4ELb0EEENS1_24CollectiveEpilogueBwdGQAISA_fSD_Li256ELb1ELb1EEENS1_25SingleTileBwdLPTSchedulerILb1ELi128ELb1EEEEEEEEEvNT_6ParamsE$_ZN4cute3eso3ESOILb1ELb0EJNS_6LayoutINS_5tupleIJNS_1CILi4EEEEEENS3_IJNS4_ILi1EEEEEEEENS_10ViewEngineIPfEEEEC2ERKS9_RKSC_:
[----:B------:R-:W-:Y:S01]  /*8dd0*/  IADD3 R5, R60, -c[0x0][0x20], RZ ;  /* 0x800008003c057a10 */ /* 0x000fe20007ffe0ff */
[----:B------:R-:W-:Y:S01]  /*8de0*/  IMAD.MOV.U32 R12, RZ, RZ, R4 ;  /* 0x000000ffff0c7224 */ /* 0x000fe200078e0004 */
[----:B------:R-:W-:Y:S01]  /*8df0*/  MOV R13, R7 ;  /* 0x00000007000d7202 */ /* 0x000fe20000000f00 */
[----:B------:R-:W-:-:S04]  /*8e00*/  IMAD.MOV.U32 R9, RZ, RZ, 0x0 ;  /* 0x00000000ff097424 */ /* 0x000fc800078e00ff */
[----:B------:R1:W-:Y:S01]  /*8e10*/  STL.64 [R5], R12 ;  /* 0x0000000c05007387 */ /* 0x0003e20000100a00 */
[----:B------:R-:W-:Y:S05]  /*8e20*/  RET.REL.NODEC R8 `(_ZN7cutlass13device_kernelIN5flash19enable_sm80_to_sm89INS1_16FlashAttnBwdSm80INS1_25CollectiveMainloopBwdSm80ILi2ELi2EN4cute5tupleIJNS5_1CILi128EEES8_NS7_ILi64EEEEEENS_6half_tEfNS_4arch4Sm80ELb1ELb0ELb1ELb1ELb1ELb0ELb0ELb0ELi2ELi4ELi4ELi4ELb0EEENS1_24CollectiveEpilogueBwdGQAISA_fSD_Li256ELb1ELb1EEENS1_25SingleTileBwdLPTSchedulerILb1ELi128ELb1EEEEEEEEEvNT_6ParamsE) ;  /* 0xffff71d008007950 */ /* 0x000fea0003c3ffff */
        .type           $_ZN7cutlass13device_kernelIN5flash19enable_sm80_to_sm89INS1_16FlashAttnBwdSm80INS1_25CollectiveMainloopBwdSm80ILi2ELi2EN4cute5tupleIJNS5_1CILi128EEES8_NS7_ILi64EEEEEENS_6half_tEfNS_4arch4Sm80ELb1ELb0ELb1ELb1ELb1ELb0ELb0ELb0ELi2ELi4ELi4ELi4ELb0EEENS1_24CollectiveEpilogueBwdGQAISA_fSD_Li256ELb1ELb1EEENS1_25SingleTileBwdLPTSchedulerILb1ELi128ELb1EEEEEEEEEvNT_6ParamsE$_ZN4cute5tupleIJNS0_IJNS0_IJNS0_IJNS_1CILi8EEENS1_ILi1EEEEEENS0_IJS3_S3_EEEEEENS0_IJS3_NS1_ILi2EEEEEEEEENS0_IJNS0_IJNS0_IJS3_NS1_ILi0EEEEEENS0_IJSA_SA_EEEEEENS0_IJSA_iEEEEEEEEC2ERKS9_RKSF_,@function
        .size           $_ZN7cutlass13device_kernelIN5flash19enable_sm80_to_sm89INS1_16FlashAttnBwdSm80INS1_25CollectiveMainloopBwdSm80ILi2ELi2EN4cute5tupleIJNS5_1CILi128EEES8_NS7_ILi64EEEEEENS_6half_tEfNS_4arch4Sm80ELb1ELb0ELb1ELb1ELb1ELb0ELb0ELb0ELi2ELi4ELi4ELi4ELb0EEENS1_24CollectiveEpilogueBwdGQAISA_fSD_Li256ELb1ELb1EEENS1_25SingleTileBwdLPTSchedulerILb1ELi128ELb1EEEEEEEEEvNT_6ParamsE$_ZN4cute5tupleIJNS0_IJNS0_IJNS0_IJNS_1CILi8EEENS1_ILi1EEEEEENS0_IJS3_S3_EEEEEENS0_IJS3_NS1_ILi2EEEEEEEEENS0_IJNS0_IJNS0_IJS3_NS1_ILi0EEEEEENS0_IJSA_SA_EEEEEENS0_IJSA_iEEEEEEEEC2ERKS9_RKSF_,($_ZN7cutlass13device_kernelIN5flash19enable_sm80_to_sm89INS1_16FlashAttnBwdSm80INS1_25CollectiveMainloopBwdSm80ILi2ELi2EN4cute5tupleIJNS5_1CILi128EEES8_NS7_ILi64EEEEEENS_6half_tEfNS_4arch4Sm80ELb1ELb0ELb1ELb1ELb1ELb0ELb0ELb0ELi2ELi4ELi4ELi4ELb0EEENS1_24CollectiveEpilogueBwdGQAISA_fSD_Li256ELb1ELb1EEENS1_25SingleTileBwdLPTSchedulerILb1ELi128ELb1EEEEEEEEEvNT_6ParamsE$_ZN4cute5tupleIJNS0_IJNS0_IJNS0_IJNS_1CILi8EEENS1_ILi1EEEEEES3_EEENS0_IJNS0_IJS3_S3_EEENS1_ILi2EEEEEEEEENS0_IJNS0_IJNS0_IJS3_NS1_ILi0EEEEEESA_EEENS0_IJNS0_IJSA_SA_EEEiEEEEEEEEC2ERKS9_RKSF_ - $_ZN7cutlass13device_kernelIN5flash19enable_sm80_to_sm89INS1_16FlashAttnBwdSm80INS1_25CollectiveMainloopBwdSm80ILi2ELi2EN4cute5tupleIJNS5_1CILi128EEES8_NS7_ILi64EEEEEENS_6half_tEfNS_4arch4Sm80ELb1ELb0ELb1ELb1ELb1ELb0ELb0ELb0ELi2ELi4ELi4ELi4ELb0EEENS1_24CollectiveEpilogueBwdGQAISA_fSD_Li256ELb1ELb1EEENS1_25SingleTileBwdLPTSchedulerILb1ELi128ELb1EEEEEEEEEvNT_6ParamsE$_ZN4cute5tupleIJNS0_IJNS0_IJNS0_IJNS_1CILi8EEENS1_ILi1EEEEEENS0_IJS3_S3_EEEEEENS0_IJS3_NS1_ILi2EEEEEEEEENS0_IJNS0_IJNS0_IJS3_NS1_ILi0EEEEEENS0_IJSA_SA_EEEEEENS0_IJSA_iEEEEEEEEC2ERKS9_RKSF_)
$_ZN7cutlass13device_kernelIN5flash19enable_sm80_to_sm89INS1_16FlashAttnBwdSm80INS1_25CollectiveMainloopBwdSm80ILi2ELi2EN4cute5tupleIJNS5_1CILi128EEES8_NS7_ILi64EEEEEENS_6half_tEfNS_4arch4Sm80ELb1ELb0ELb1ELb1ELb1ELb0ELb0ELb0ELi2ELi4ELi4ELi4ELb0EEENS1_24CollectiveEpilogueBwdGQAISA_fSD_Li256ELb1ELb1EEENS1_25SingleTileBwdLPTSchedulerILb1ELi128ELb1EEEEEEEEEvNT_6ParamsE$_ZN4cute5tupleIJNS0_IJNS0_IJNS0_IJNS_1CILi8EEENS1_ILi1EEEEEENS0_IJS3_S3_EEEEEENS0_IJS3_NS1_ILi2EEEEEEEEENS0_IJNS0_IJNS0_IJS3_NS1_ILi0EEEEEENS0_IJSA_SA_EEEEEENS0_IJSA_iEEEEEEEEC2ERKS9_RKSF_:
[----:B------:R-:W-:Y:S02]  /*8e30*/  IADD3 R4, R84, -c[0x0][0x20], RZ ;  /* 0x8000080054047a10 */ /* 0x000fe40007ffe0ff */
[----:B------:R-:W-:-:S03]  /*8e40*/  MOV R7, 0x0 ;  /* 0x0000000000077802 */ /* 0x000fc60000000f00 */
[----:B------:R1:W-:Y:S01]  /*8e50*/  STL [R4], R5 ;  /* 0x0000000504007387 */ /* 0x0003e20000100800 */
[----:B------:R-:W-:Y:S05]  /*8e60*/  RET.REL.NODEC R6 `(_ZN7cutlass13device_kernelIN5flash19enable_sm80_to_sm89INS1_16FlashAttnBwdSm80INS1_25CollectiveMainloopBwdSm80ILi2ELi2EN4cute5tupleIJNS5_1CILi128EEES8_NS7_ILi64EEEEEENS_6half_tEfNS_4arch4Sm80ELb1ELb0ELb1ELb1ELb1ELb0ELb0ELb0ELi2ELi4ELi4ELi4ELb0EEENS1_24CollectiveEpilogueBwdGQAISA_fSD_Li256ELb1ELb1EEENS1_25SingleTileBwdLPTSchedulerILb1ELi128ELb1EEEEEEEEEvNT_6ParamsE) ;  /* 0xffff719006007950 */ /* 0x000fea0003c3ffff */
        .type           $_ZN7cutlass13device_kernelIN5flash19enable_sm80_to_sm89INS1_16FlashAttnBwdSm80INS1_25CollectiveMainloopBwdSm80ILi2ELi2EN4cute5tupleIJNS5_1CILi128EEES8_NS7_ILi64EEEEEENS_6half_tEfNS_4arch4Sm80ELb1ELb0ELb1ELb1ELb1ELb0ELb0ELb0ELi2ELi4ELi4ELi4ELb0EEENS1_24CollectiveEpilogueBwdGQAISA_fSD_Li256ELb1ELb1EEENS1_25SingleTileBwdLPTSchedulerILb1ELi128ELb1EEEEEEEEEvNT_6ParamsE$_ZN4cute5tupleIJNS0_IJNS0_IJNS0_IJNS_1CILi8EEENS1_ILi1EEEEEES3_EEENS0_IJNS0_IJS3_S3_EEENS1_ILi2EEEEEEEEENS0_IJNS0_IJNS0_IJS3_NS1_ILi0EEEEEESA_EEENS0_IJNS0_IJSA_SA_EEEiEEEEEEEEC2ERKS9_RKSF_,@function
        .size           $_ZN7cutlass13device_kernelIN5flash19enable_sm80_to_sm89INS1_16FlashAttnBwdSm80INS1_25CollectiveMainloopBwdSm80ILi2ELi2EN4cute5tupleIJNS5_1CILi128EEES8_NS7_ILi64EEEEEENS_6half_tEfNS_4arch4Sm80ELb1ELb0ELb1ELb1ELb1ELb0ELb0ELb0ELi2ELi4ELi4ELi4ELb0EEENS1_24CollectiveEpilogueBwdGQAISA_fSD_Li256ELb1ELb1EEENS1_25SingleTileBwdLPTSchedulerILb1ELi128ELb1EEEEEEEEEvNT_6ParamsE$_ZN4cute5tupleIJNS0_IJNS0_IJNS0_IJNS_1CILi8EEENS1_ILi1EEEEEES3_EEENS0_IJNS0_IJS3_S3_EEENS1_ILi2EEEEEEEEENS0_IJNS0_IJNS0_IJS3_NS1_ILi0EEEEEESA_EEENS0_IJNS0_IJSA_SA_EEEiEEEEEEEEC2ERKS9_RKSF_,($_ZN7cutlass13device_kernelIN5flash19enable_sm80_to_sm89INS1_16FlashAttnBwdSm80INS1_25CollectiveMainloopBwdSm80ILi2ELi2EN4cute5tupleIJNS5_1CILi128EEES8_NS7_ILi64EEEEEENS_6half_tEfNS_4arch4Sm80ELb1ELb0ELb1ELb1ELb1ELb0ELb0ELb0ELi2ELi4ELi4ELi4ELb0EEENS1_24CollectiveEpilogueBwdGQAISA_fSD_Li256ELb1ELb1EEENS1_25SingleTileBwdLPTSchedulerILb1ELi128ELb1EEEEEEEEEvNT_6ParamsE$_ZN4cute5tupleIJNS0_IJNS0_IJNS_1CILi1EEENS0_IJS2_NS1_ILi2EEES3_EEEEEES3_NS0_IJS3_S3_EEEEEENS0_IJNS0_IJNS1_ILi0EEENS0_IJS2_NS1_ILi256EEEiEEEEEENS1_ILi2048EEENS0_IJiNS1_ILi4096EEEEEEEEEEEC2ERKS7_RKSF_ - $_ZN7cutlass13device_kernelIN5flash19enable_sm80_to_sm89INS1_16FlashAttnBwdSm80INS1_25CollectiveMainloopBwdSm80ILi2ELi2EN4cute5tupleIJNS5_1CILi128EEES8_NS7_ILi64EEEEEENS_6half_tEfNS_4arch4Sm80ELb1ELb0ELb1ELb1ELb1ELb0ELb0ELb0ELi2ELi4ELi4ELi4ELb0EEENS1_24CollectiveEpilogueBwdGQAISA_fSD_Li256ELb1ELb1EEENS1_25SingleTileBwdLPTSchedulerILb1ELi128ELb1EEEEEEEEEvNT_6ParamsE$_ZN4cute5tupleIJNS0_IJNS0_IJNS0_IJNS_1CILi8EEENS1_ILi1EEEEEES3_EEENS0_IJNS0_IJS3_S3_EEENS1_ILi2EEEEEEEEENS0_IJNS0_IJNS0_IJS3_NS1_ILi0EEEEEESA_EEENS0_IJNS0_IJSA_SA_EEEiEEEEEEEEC2ERKS9_RKSF_)
$_ZN7cutlass13device_kernelIN5flash19enable_sm80_to_sm89INS1_16FlashAttnBwdSm80INS1_25CollectiveMainloopBwdSm80ILi2ELi2EN4cute5tupleIJNS5_1CILi128EEES8_NS7_ILi64EEEEEENS_6half_tEfNS_4arch4Sm80ELb1ELb0ELb1ELb1ELb1ELb0ELb0ELb0ELi2ELi4ELi4ELi4ELb0EEENS1_24CollectiveEpilogueBwdGQAISA_fSD_Li256ELb1ELb1EEENS1_25SingleTileBwdLPTSchedulerILb1ELi128ELb1EEEEEEEEEvNT_6ParamsE$_ZN4cute5tupleIJNS0_IJNS0_IJNS0_IJNS_1CILi8EEENS1_ILi1EEEEEES3_EEENS0_IJNS0_IJS3_S3_EEENS1_ILi2EEEEEEEEENS0_IJNS0_IJNS0_IJS3_NS1_ILi0EEEEEESA_EEENS0_IJNS0_IJSA_SA_EEEiEEEEEEEEC2ERKS9_RKSF_:
[----:B------:R-:W-:Y:S02]  /*8e70*/  IADD3 R4, R83, -c[0x0][0x20], RZ ;  /* 0x8000080053047a10 */ /* 0x000fe40007ffe0ff */
[----:B------:R-:W-:-:S03]  /*8e80*/  MOV R7, 0x0 ;  /* 0x0000000000077802 */ /* 0x000fc60000000f00 */
[----:B------:R1:W-:Y:S01]  /*8e90*/  STL [R4], R5 ;  /* 0x0000000504007387 */ /* 0x0003e20000100800 */
[----:B------:R-:W-:Y:S05]  /*8ea0*/  RET.REL.NODEC R6 `(_ZN7cutlass13device_kernelIN5flash19enable_sm80_to_sm89INS1_16FlashAttnBwdSm80INS1_25CollectiveMainloopBwdSm80ILi2ELi2EN4cute5tupleIJNS5_1CILi128EEES8_NS7_ILi64EEEEEENS_6half_tEfNS_4arch4Sm80ELb1ELb0ELb1ELb1ELb1ELb0ELb0ELb0ELi2ELi4ELi4ELi4ELb0EEENS1_24CollectiveEpilogueBwdGQAISA_fSD_Li256ELb1ELb1EEENS1_25SingleTileBwdLPTSchedulerILb1ELi128ELb1EEEEEEEEEvNT_6ParamsE) ;  /* 0xffff715006007950 */ /* 0x000fea0003c3ffff */
        .type           $_ZN7cutlass13device_kernelIN5flash19enable_sm80_to_sm89INS1_16FlashAttnBwdSm80INS1_25CollectiveMainloopBwdSm80ILi2ELi2EN4cute5tupleIJNS5_1CILi128EEES8_NS7_ILi64EEEEEENS_6half_tEfNS_4arch4Sm80ELb1ELb0ELb1ELb1ELb1ELb0ELb0ELb0ELi2ELi4ELi4ELi4ELb0EEENS1_24CollectiveEpilogueBwdGQAISA_fSD_Li256ELb1ELb1EEENS1_25SingleTileBwdLPTSchedulerILb1ELi128ELb1EEEEEEEEEvNT_6ParamsE$_ZN4cute5tupleIJNS0_IJNS0_IJNS_1CILi1EEENS0_IJS2_NS1_ILi2EEES3_EEEEEES3_NS0_IJS3_S3_EEEEEENS0_IJNS0_IJNS1_ILi0EEENS0_IJS2_NS1_ILi256EEEiEEEEEENS1_ILi2048EEENS0_IJiNS1_ILi4096EEEEEEEEEEEC2ERKS7_RKSF_,@function
        .size           $_ZN7cutlass13device_kernelIN5flash19enable_sm80_to_sm89INS1_16FlashAttnBwdSm80INS1_25CollectiveMainloopBwdSm80ILi2ELi2EN4cute5tupleIJNS5_1CILi128EEES8_NS7_ILi64EEEEEENS_6half_tEfNS_4arch4Sm80ELb1ELb0ELb1ELb1ELb1ELb0ELb0ELb0ELi2ELi4ELi4ELi4ELb0EEENS1_24CollectiveEpilogueBwdGQAISA_fSD_Li256ELb1ELb1EEENS1_25SingleTileBwdLPTSchedulerILb1ELi128ELb1EEEEEEEEEvNT_6ParamsE$_ZN4cute5tupleIJNS0_IJNS0_IJNS_1CILi1EEENS0_IJS2_NS1_ILi2EEES3_EEEEEES3_NS0_IJS3_S3_EEEEEENS0_IJNS0_IJNS1_ILi0EEENS0_IJS2_NS1_ILi256EEEiEEEEEENS1_ILi2048EEENS0_IJiNS1_ILi4096EEEEEEEEEEEC2ERKS7_RKSF_,($_ZN7cutlass13device_kernelIN5flash19enable_sm80_to_sm89INS1_16FlashAttnBwdSm80INS1_25CollectiveMainloopBwdSm80ILi2ELi2EN4cute5tupleIJNS5_1CILi128EEES8_NS7_ILi64EEEEEENS_6half_tEfNS_4arch4Sm80ELb1ELb0ELb1ELb1ELb1ELb0ELb0ELb0ELi2ELi4ELi4ELi4ELb0EEENS1_24CollectiveEpilogueBwdGQAISA_fSD_Li256ELb1ELb1EEENS1_25SingleTileBwdLPTSchedulerILb1ELi128ELb1EEEEEEEEEvNT_6ParamsE$_ZN4cute5tupleIJNS0_IJNS0_IJNS_1CILi2EEES2_EEENS1_ILi8EEES3_EEENS0_IJNS0_IJNS1_ILi1EEEiEEENS1_ILi1024EEENS0_IJiiEEEEEEEEC2ERKS5_RKSA_ - $_ZN7cutlass13device_kernelIN5flash19enable_sm80_to_sm89INS1_16FlashAttnBwdSm80INS1_25CollectiveMainloopBwdSm80ILi2ELi2EN4cute5tupleIJNS5_1CILi128EEES8_NS7_ILi64EEEEEENS_6half_tEfNS_4arch4Sm80ELb1ELb0ELb1ELb1ELb1ELb0ELb0ELb0ELi2ELi4ELi4ELi4ELb0EEENS1_24CollectiveEpilogueBwdGQAISA_fSD_Li256ELb1ELb1EEENS1_25SingleTileBwdLPTSchedulerILb1ELi128ELb1EEEEEEEEEvNT_6ParamsE$_ZN4cute5tupleIJNS0_IJNS0_IJNS_1CILi1EEENS0_IJS2_NS1_ILi2EEES3_EEEEEES3_NS0_IJS3_S3_EEEEEENS0_IJNS0_IJNS1_ILi0EEENS0_IJS2_NS1_ILi256EEEiEEEEEENS1_ILi2048EEENS0_IJiNS1_ILi4096EEEEEEEEEEEC2ERKS7_RKSF_)
$_ZN7cutlass13device_kernelIN5flash19enable_sm80_to_sm89INS1_16FlashAttnBwdSm80INS1_25CollectiveMainloopBwdSm80ILi2ELi2EN4cute5tupleIJNS5_1CILi128EEES8_NS7_ILi64EEEEEENS_6half_tEfNS_4arch4Sm80ELb1ELb0ELb1ELb1ELb1ELb0ELb0ELb0ELi2ELi4ELi4ELi4ELb0EEENS1_24CollectiveEpilogueBwdGQAISA_fSD_Li256ELb1ELb1EEENS1_25SingleTileBwdLPTSchedulerILb1ELi128ELb1EEEEEEEEEvNT_6ParamsE$_ZN4cute5tupleIJNS0_IJNS0_IJNS_1CILi1EEENS0_IJS2_NS1_ILi2EEES3_EEEEEES3_NS0_IJS3_S3_EEEEEENS0_IJNS0_IJNS1_ILi0EEENS0_IJS2_NS1_ILi256EEEiEEEEEENS1_ILi2048EEENS0_IJiNS1_ILi4096EEEEEEEEEEEC2ERKS7_RKSF_:
[----:B------:R-:W-:Y:S01]  /*8eb0*/  IADD3 R2, R70, -c[0x0][0x20], RZ ;  /* 0x8000080046027a10 */ /* 0x000fe20007ffe0ff */
[----:B------:R-:W-:Y:S01]  /*8ec0*/  IMAD.MOV.U32 R20, RZ, RZ, R6 ;  /* 0x000000ffff147224 */ /* 0x000fe200078e0006 */
[----:B------:R-:W-:-:S03]  /*8ed0*/  MOV R21, 0x0 ;  /* 0x0000000000157802 */ /* 0x000fc60000000f00 */
[----:B------:R1:W-:Y:S04]  /*8ee0*/  STL [R2], R5 ;  /* 0x0000000502007387 */ /* 0x0003e80000100800 */
[----:B------:R1:W-:Y:S01]  /*8ef0*/  STL [R2+0x4], R3 ;  /* 0x0000040302007387 */ /* 0x0003e20000100800 */
[----:B------:R-:W-:Y:S05]  /*8f00*/  RET.REL.NODEC R20 `(_ZN7cutlass13device_kernelIN5flash19enable_sm80_to_sm89INS1_16FlashAttnBwdSm80INS1_25CollectiveMainloopBwdSm80ILi2ELi2EN4cute5tupleIJNS5_1CILi128EEES8_NS7_ILi64EEEEEENS_6half_tEfNS_4arch4Sm80ELb1ELb0ELb1ELb1ELb1ELb0ELb0ELb0ELi2ELi4ELi4ELi4ELb0EEENS1_24CollectiveEpilogueBwdGQAISA_fSD_Li256ELb1ELb1EEENS1_25SingleTileBwdLPTSchedulerILb1ELi128ELb1EEEEEEEEEvNT_6ParamsE) ;  /* 0xffff70f014007950 */ /* 0x000fea0003c3ffff */
        .type           $_ZN7cutlass13device_kernelIN5flash19enable_sm80_to_sm89INS1_16FlashAttnBwdSm80INS1_25CollectiveMainloopBwdSm80ILi2ELi2EN4cute5tupleIJNS5_1CILi128EEES8_NS7_ILi64EEEEEENS_6half_tEfNS_4arch4Sm80ELb1ELb0ELb1ELb1ELb1ELb0ELb0ELb0ELi2ELi4ELi4ELi4ELb0EEENS1_24CollectiveEpilogueBwdGQAISA_fSD_Li256ELb1ELb1EEENS1_25SingleTileBwdLPTSchedulerILb1ELi128ELb1EEEEEEEEEvNT_6ParamsE$_ZN4cute5tupleIJNS0_IJNS0_IJNS_1CILi2EEES2_EEENS1_ILi8EEES3_EEENS0_IJNS0_IJNS1_ILi1EEEiEEENS1_ILi1024EEENS0_IJiiEEEEEEEEC2ERKS5_RKSA_,@function
        .size           $_ZN7cutlass13device_kernelIN5flash19enable_sm80_to_sm89INS1_16FlashAttnBwdSm80INS1_25CollectiveMainloopBwdSm80ILi2ELi2EN4cute5tupleIJNS5_1CILi128EEES8_NS7_ILi64EEEEEENS_6half_tEfNS_4arch4Sm80ELb1ELb0ELb1ELb1ELb1ELb0ELb0ELb0ELi2ELi4ELi4ELi4ELb0EEENS1_24CollectiveEpilogueBwdGQAISA_fSD_Li256ELb1ELb1EEENS1_25SingleTileBwdLPTSchedulerILb1ELi128ELb1EEEEEEEEEvNT_6ParamsE$_ZN4cute5tupleIJNS0_IJNS0_IJNS_1CILi2EEES2_EEENS1_ILi8EEES3_EEENS0_IJNS0_IJNS1_ILi1EEEiEEENS1_ILi1024EEENS0_IJiiEEEEEEEEC2ERKS5_RKSA_,($_ZN7cutlass13device_kernelIN5flash19enable_sm80_to_sm89INS1_16FlashAttnBwdSm80INS1_25CollectiveMainloopBwdSm80ILi2ELi2EN4cute5tupleIJNS5_1CILi128EEES8_NS7_ILi64EEEEEENS_6half_tEfNS_4arch4Sm80ELb1ELb0ELb1ELb1ELb1ELb0ELb0ELb0ELi2ELi4ELi4ELi4ELb0EEENS1_24CollectiveEpilogueBwdGQAISA_fSD_Li256ELb1ELb1EEENS1_25SingleTileBwdLPTSchedulerILb1ELi128ELb1EEEEEEEEEvNT_6ParamsE$_ZN4cute5tupleIJNS0_IJNS0_IJNS_1CILi2EEES2_EEES3_NS1_ILi8EEEEEENS0_IJNS0_IJiNS1_ILi512EEEEEENS0_IJiiEEENS1_ILi1024EEEEEEEEC2ERKS5_RKSA_ - $_ZN7cutlass13device_kernelIN5flash19enable_sm80_to_sm89INS1_16FlashAttnBwdSm80INS1_25CollectiveMainloopBwdSm80ILi2ELi2EN4cute5tupleIJNS5_1CILi128EEES8_NS7_ILi64EEEEEENS_6half_tEfNS_4arch4Sm80ELb1ELb0ELb1ELb1ELb1ELb0ELb0ELb0ELi2ELi4ELi4ELi4ELb0EEENS1_24CollectiveEpilogueBwdGQAISA_fSD_Li256ELb1ELb1EEENS1_25SingleTileBwdLPTSchedulerILb1ELi128ELb1EEEEEEEEEvNT_6ParamsE$_ZN4cute5tupleIJNS0_IJNS0_IJNS_1CILi2EEES2_EEENS1_ILi8EEES3_EEENS0_IJNS0_IJNS1_ILi1EEEiEEENS1_ILi1024EEENS0_IJiiEEEEEEEEC2ERKS5_RKSA_)
$_ZN7cutlass13device_kernelIN5flash19enable_sm80_to_sm89INS1_16FlashAttnBwdSm80INS1_25CollectiveMainloopBwdSm80ILi2ELi2EN4cute5tupleIJNS5_1CILi128EEES8_NS7_ILi64EEEEEENS_6half_tEfNS_4arch4Sm80ELb1ELb0ELb1ELb1ELb1ELb0ELb0ELb0ELi2ELi4ELi4ELi4ELb0EEENS1_24CollectiveEpilogueBwdGQAISA_fSD_Li256ELb1ELb1EEENS1_25SingleTileBwdLPTSchedulerILb1ELi128ELb1EEEEEEEEEvNT_6ParamsE$_ZN4cute5tupleIJNS0_IJNS0_IJNS_1CILi2EEES2_EEENS1_ILi8EEES3_EEENS0_IJNS0_IJNS1_ILi1EEEiEEENS1_ILi1024EEENS0_IJiiEEEEEEEEC2ERKS5_RKSA_:
[----:B------:R-:W-:Y:S01]  /*8f10*/  IADD3 R4, R60, -c[0x0][0x20], RZ ;  /* 0x800008003c047a10 */ /* 0x000fe20007ffe0ff */
[----:B------:R-:W-:Y:S01]  /*8f20*/  IMAD.MOV.U32 R28, RZ, RZ, R6 ;  /* 0x000000ffff1c7224 */ /* 0x000fe200078e0006 */
[----:B------:R-:W-:-:S03]  /*8f30*/  MOV R29, 0x0 ;  /* 0x00000000001d7802 */ /* 0x000fc60000000f00 */
[----:B------:R1:W-:Y:S04]  /*8f40*/  STL [R4], R2 ;  /* 0x0000000204007387 */ /* 0x0003e80000100800 */
[----:B------:R1:W-:Y:S04]  /*8f50*/  STL [R4+0x4], R3 ;  /* 0x0000040304007387 */ /* 0x0003e80000100800 */
[----:B------:R1:W-:Y:S01]  /*8f60*/  STL [R4+0x8], R5 ;  /* 0x0000080504007387 */ /* 0x0003e20000100800 */
[----:B------:R-:W-:Y:S05]  /*8f70*/  RET.REL.NODEC R28 `(_ZN7cutlass13device_kernelIN5flash19enable_sm80_to_sm89INS1_16FlashAttnBwdSm80INS1_25CollectiveMainloopBwdSm80ILi2ELi2EN4cute5tupleIJNS5_1CILi128EEES8_NS7_ILi64EEEEEENS_6half_tEfNS_4arch4Sm80ELb1ELb0ELb1ELb1ELb1ELb0ELb0ELb0ELi2ELi4ELi4ELi4ELb0EEENS1_24CollectiveEpilogueBwdGQAISA_fSD_Li256ELb1ELb1EEENS1_25SingleTileBwdLPTSchedulerILb1ELi128ELb1EEEEEEEEEvNT_6ParamsE) ;  /* 0xffff70801c007950 */ /* 0x000fea0003c3ffff */
        .type           $_ZN7cutlass13device_kernelIN5flash19enable_sm80_to_sm89INS1_16FlashAttnBwdSm80INS1_25CollectiveMainloopBwdSm80ILi2ELi2EN4cute5tupleIJNS5_1CILi128EEES8_NS7_ILi64EEEEEENS_6half_tEfNS_4arch4Sm80ELb1ELb0ELb1ELb1ELb1ELb0ELb0ELb0ELi2ELi4ELi4ELi4ELb0EEENS1_24CollectiveEpilogueBwdGQAISA_fSD_Li256ELb1ELb1EEENS1_25SingleTileBwdLPTSchedulerILb1ELi128ELb1EEEEEEEEEvNT_6ParamsE$_ZN4cute5tupleIJNS0_IJNS0_IJNS_1CILi2EEES2_EEES3_NS1_ILi8EEEEEENS0_IJNS0_IJiNS1_ILi512EEEEEENS0_IJiiEEENS1_ILi1024EEEEEEEEC2ERKS5_RKSA_,@function
        .size           $_ZN7cutlass13device_kernelIN5flash19enable_sm80_to_sm89INS1_16FlashAttnBwdSm80INS1_25CollectiveMainloopBwdSm80ILi2ELi2EN4cute5tupleIJNS5_1CILi128EEES8_NS7_ILi64EEEEEENS_6half_tEfNS_4arch4Sm80ELb1ELb0ELb1ELb1ELb1ELb0ELb0ELb0ELi2ELi4ELi4ELi4ELb0EEENS1_24CollectiveEpilogueBwdGQAISA_fSD_Li256ELb1ELb1EEENS1_25SingleTileBwdLPTSchedulerILb1ELi128ELb1EEEEEEEEEvNT_6ParamsE$_ZN4cute5tupleIJNS0_IJNS0_IJNS_1CILi2EEES2_EEES3_NS1_ILi8EEEEEENS0_IJNS0_IJiNS1_ILi512EEEEEENS0_IJiiEEENS1_ILi1024EEEEEEEEC2ERKS5_RKSA_,($_ZN7cutlass13device_kernelIN5flash19enable_sm80_to_sm89INS1_16FlashAttnBwdSm80INS1_25CollectiveMainloopBwdSm80ILi2ELi2EN4cute5tupleIJNS5_1CILi128EEES8_NS7_ILi64EEEEEENS_6half_tEfNS_4arch4Sm80ELb1ELb0ELb1ELb1ELb1ELb0ELb0ELb0ELi2ELi4ELi4ELi4ELb0EEENS1_24CollectiveEpilogueBwdGQAISA_fSD_Li256ELb1ELb1EEENS1_25SingleTileBwdLPTSchedulerILb1ELi128ELb1EEEEEEEEEvNT_6ParamsE$_ZN4cute5tupleIJNS0_IJNS0_IJNS_1CILi2EEES2_S2_EEES2_NS0_IJNS0_IJS2_S2_EEES2_EEEEEENS0_IJNS0_IJNS1_ILi1EEENS1_ILi512EEEiEEENS1_ILi4096EEENS0_IJNS0_IJiiEEENS1_ILi8192EEEEEEEEEEEC2ERKS6_RKSE_ - $_ZN7cutlass13device_kernelIN5flash19enable_sm80_to_sm89INS1_16FlashAttnBwdSm80INS1_25CollectiveMainloopBwdSm80ILi2ELi2EN4cute5tupleIJNS5_1CILi128EEES8_NS7_ILi64EEEEEENS_6half_tEfNS_4arch4Sm80ELb1ELb0ELb1ELb1ELb1ELb0ELb0ELb0ELi2ELi4ELi4ELi4ELb0EEENS1_24CollectiveEpilogueBwdGQAISA_fSD_Li256ELb1ELb1EEENS1_25SingleTileBwdLPTSchedulerILb1ELi128ELb1EEEEEEEEEvNT_6ParamsE$_ZN4cute5tupleIJNS0_IJNS0_IJNS_1CILi2EEES2_EEES3_NS1_ILi8EEEEEENS0_IJNS0_IJiNS1_ILi512EEEEEENS0_IJiiEEENS1_ILi1024EEEEEEEEC2ERKS5_RKSA_)
$_ZN7cutlass13device_kernelIN5flash19enable_sm80_to_sm89INS1_16FlashAttnBwdSm80INS1_25CollectiveMainloopBwdSm80ILi2ELi2EN4cute5tupleIJNS5_1CILi128EEES8_NS7_ILi64EEEEEENS_6half_tEfNS_4arch4Sm80ELb1ELb0ELb1ELb1ELb1ELb0ELb0ELb0ELi2ELi4ELi4ELi4ELb0EEENS1_24CollectiveEpilogueBwdGQAISA_fSD_Li256ELb1ELb1EEENS1_25SingleTileBwdLPTSchedulerILb1ELi128ELb1EEEEEEEEEvNT_6ParamsE$_ZN4cute5tupleIJNS0_IJNS0_IJNS_1CILi2EEES2_EEES3_NS1_ILi8EEEEEENS0_IJNS0_IJiNS1_ILi512EEEEEENS0_IJiiEEENS1_ILi1024EEEEEEEEC2ERKS5_RKSA_:
[----:B------:R-:W-:Y:S02]  /*8f80*/  IADD3 R4, R82, -c[0x0][0x20], RZ ;  /* 0x8000080052047a10 */ /* 0x000fe40007ffe0ff */
[----:B------:R-:W-:-:S03]  /*8f90*/  MOV R27, 0x0 ;  /* 0x00000000001b7802 */ /* 0x000fc60000000f00 */
[----:B------:R1:W-:Y:S04]  /*8fa0*/  STL [R4], R2 ;  /* 0x0000000204007387 */ /* 0x0003e80000100800 */
[----:B------:R1:W-:Y:S04]  /*8fb0*/  STL [R4+0x4], R3 ;  /* 0x0000040304007387 */ /* 0x0003e80000100800 */
[----:B------:R1:W-:Y:S01]  /*8fc0*/  STL [R4+0x8], R5 ;  /* 0x0000080504007387 */ /* 0x0003e20000100800 */
[----:B------:R-:W-:Y:S05]  /*8fd0*/  RET.REL.NODEC R26 `(_ZN7cutlass13device_kernelIN5flash19enable_sm80_to_sm89INS1_16FlashAttnBwdSm80INS1_25CollectiveMainloopBwdSm80ILi2ELi2EN4cute5tupleIJNS5_1CILi128EEES8_NS7_ILi64EEEEEENS_6half_tEfNS_4arch4Sm80ELb1ELb0ELb1ELb1ELb1ELb0ELb0ELb0ELi2ELi4ELi4ELi4ELb0EEENS1_24CollectiveEpilogueBwdGQAISA_fSD_Li256ELb1ELb1EEENS1_25SingleTileBwdLPTSchedulerILb1ELi128ELb1EEEEEEEEEvNT_6ParamsE) ;  /* 0xffff70201a007950 */ /* 0x000fea0003c3ffff */
        .type           $_ZN7cutlass13device_kernelIN5flash19enable_sm80_to_sm89INS1_16FlashAttnBwdSm80INS1_25CollectiveMainloopBwdSm80ILi2ELi2EN4cute5tupleIJNS5_1CILi128EEES8_NS7_ILi64EEEEEENS_6half_tEfNS_4arch4Sm80ELb1ELb0ELb1ELb1ELb1ELb0ELb0ELb0ELi2ELi4ELi4ELi4ELb0EEENS1_24CollectiveEpilogueBwdGQAISA_fSD_Li256ELb1ELb1EEENS1_25SingleTileBwdLPTSchedulerILb1ELi128ELb1EEEEEEEEEvNT_6ParamsE$_ZN4cute5tupleIJNS0_IJNS0_IJNS_1CILi2EEES2_S2_EEES2_NS0_IJNS0_IJS2_S2_EEES2_EEEEEENS0_IJNS0_IJNS1_ILi1EEENS1_ILi512EEEiEEENS1_ILi4096EEENS0_IJNS0_IJiiEEENS1_ILi8192EEEEEEEEEEEC2ERKS6_RKSE_,@function
        .size           $_ZN7cutlass13device_kernelIN5flash19enable_sm80_to_sm89INS1_16FlashAttnBwdSm80INS1_25CollectiveMainloopBwdSm80ILi2ELi2EN4cute5tupleIJNS5_1CILi128EEES8_NS7_ILi64EEEEEENS_6half_tEfNS_4arch4Sm80ELb1ELb0ELb1ELb1ELb1ELb0ELb0ELb0ELi2ELi4ELi4ELi4ELb0EEENS1_24CollectiveEpilogueBwdGQAISA_fSD_Li256ELb1ELb1EEENS1_25SingleTileBwdLPTSchedulerILb1ELi128ELb1EEEEEEEEEvNT_6ParamsE$_ZN4cute5tupleIJNS0_IJNS0_IJNS_1CILi2EEES2_S2_EEES2_NS0_IJNS0_IJS2_S2_EEES2_EEEEEENS0_IJNS0_IJNS1_ILi1EEENS1_ILi512EEEiEEENS1_ILi4096EEENS0_IJNS0_IJiiEEENS1_ILi8192EEEEEEEEEEEC2ERKS6_RKSE_,($_ZN7cutlass13device_kernelIN5flash19enable_sm80_to_sm89INS1_16FlashAttnBwdSm80INS1_25CollectiveMainloopBwdSm80ILi2ELi2EN4cute5tupleIJNS5_1CILi128EEES8_NS7_ILi64EEEEEENS_6half_tEfNS_4arch4Sm80ELb1ELb0ELb1ELb1ELb1ELb0ELb0ELb0ELi2ELi4ELi4ELi4ELb0EEENS1_24CollectiveEpilogueBwdGQAISA_fSD_Li256ELb1ELb1EEENS1_25SingleTileBwdLPTSchedulerILb1ELi128ELb1EEEEEEEEEvNT_6ParamsE$_ZN4cute5tupleIJNS0_IJNS0_IJNS_1CILi2EEES2_S2_EEES2_NS0_IJS2_S2_EEEEEENS0_IJNS0_IJNS1_ILi1EEENS1_ILi512EEEiEEENS1_ILi4096EEENS0_IJiiEEEEEEEEC2ERKS5_RKSB_ - $_ZN7cutlass13device_kernelIN5flash19enable_sm80_to_sm89INS1_16FlashAttnBwdSm80INS1_25CollectiveMainloopBwdSm80ILi2ELi2EN4cute5tupleIJNS5_1CILi128EEES8_NS7_ILi64EEEEEENS_6half_tEfNS_4arch4Sm80ELb1ELb0ELb1ELb1ELb1ELb0ELb0ELb0ELi2ELi4ELi4ELi4ELb0EEENS1_24CollectiveEpilogueBwdGQAISA_fSD_Li256ELb1ELb1EEENS1_25SingleTileBwdLPTSchedulerILb1ELi128ELb1EEEEEEEEEvNT_6ParamsE$_ZN4cute5tupleIJNS0_IJNS0_IJNS_1CILi2EEES2_S2_EEES2_NS0_IJNS0_IJS2_S2_EEES2_EEEEEENS0_IJNS0_IJNS1_ILi1EEENS1_ILi512EEEiEEENS1_ILi4096EEENS0_IJNS0_IJiiEEENS1_ILi8192EEEEEEEEEEEC2ERKS6_RKSE_)
$_ZN7cutlass13device_kernelIN5flash19enable_sm80_to_sm89INS1_16FlashAttnBwdSm80INS1_25CollectiveMainloopBwdSm80ILi2ELi2EN4cute5tupleIJNS5_1CILi128EEES8_NS7_ILi64EEEEEENS_6half_tEfNS_4arch4Sm80ELb1ELb0ELb1ELb1ELb1ELb0ELb0ELb0ELi2ELi4ELi4ELi4ELb0EEENS1_24CollectiveEpilogueBwdGQAISA_fSD_Li256ELb1ELb1EEENS1_25SingleTileBwdLPTSchedulerILb1ELi128ELb1EEEEEEEEEvNT_6ParamsE$_ZN4cute5tupleIJNS0_IJNS0_IJNS_1CILi2EEES2_S2_EEES2_NS0_IJNS0_IJS2_S2_EEES2_EEEEEENS0_IJNS0_IJNS1_ILi1EEENS1_ILi512EEEiEEENS1_ILi4096EEENS0_IJNS0_IJiiEEENS1_ILi8192EEEEEEEEEEEC2ERKS6_RKSE_:
[----:B------:R-:W-:Y:S01]  /*8fe0*/  IADD3 R4, R82, -c[0x0][0x20], RZ ;  /* 0x8000080052047a10 */ /* 0x000fe20007ffe0ff */
[----:B------:R-:W-:Y:S01]  /*8ff0*/  IMAD.MOV.U32 R32, RZ, RZ, R6 ;  /* 0x000000ffff207224 */ /* 0x000fe200078e0006 */
[----:B------:R-:W-:-:S03]  /*9000*/  MOV R33, 0x0 ;  /* 0x0000000000217802 */ /* 0x000fc60000000f00 */
[----:B------:R1:W-:Y:S04]  /*9010*/  STL [R4], R2 ;  /* 0x0000000204007387 */ /* 0x0003e80000100800 */
[----:B------:R1:W-:Y:S04]  /*9020*/  STL [R4+0x4], R3 ;  /* 0x0000040304007387 */ /* 0x0003e80000100800 */
[----:B------:R1:W-:Y:S01]  /*9030*/  STL [R4+0x8], R5 ;  /* 0x0000080504007387 */ /* 0x0003e20000100800 */
[----:B------:R-:W-:Y:S05]  /*9040*/  RET.REL.NODEC R32 `(_ZN7cutlass13device_kernelIN5flash19enable_sm80_to_sm89INS1_16FlashAttnBwdSm80INS1_25CollectiveMainloopBwdSm80ILi2ELi2EN4cute5tupleIJNS5_1CILi128EEES8_NS7_ILi64EEEEEENS_6half_tEfNS_4arch4Sm80ELb1ELb0ELb1ELb1ELb1ELb0ELb0ELb0ELi2ELi4ELi4ELi4ELb0EEENS1_24CollectiveEpilogueBwdGQAISA_fSD_Li256ELb1ELb1EEENS1_25SingleTileBwdLPTSchedulerILb1ELi128ELb1EEEEEEEEEvNT_6ParamsE) ;  /* 0xffff6fb020007950 */ /* 0x000fea0003c3ffff */
        .type           $_ZN7cutlass13device_kernelIN5flash19enable_sm80_to_sm89INS1_16FlashAttnBwdSm80INS1_25CollectiveMainloopBwdSm80ILi2ELi2EN4cute5tupleIJNS5_1CILi128EEES8_NS7_ILi64EEEEEENS_6half_tEfNS_4arch4Sm80ELb1ELb0ELb1ELb1ELb1ELb0ELb0ELb0ELi2ELi4ELi4ELi4ELb0EEENS1_24CollectiveEpilogueBwdGQAISA_fSD_Li256ELb1ELb1EEENS1_25SingleTileBwdLPTSchedulerILb1ELi128ELb1EEEEEEEEEvNT_6ParamsE$_ZN4cute5tupleIJNS0_IJNS0_IJNS_1CILi2EEES2_S2_EEES2_NS0_IJS2_S2_EEEEEENS0_IJNS0_IJNS1_ILi1EEENS1_ILi512EEEiEEENS1_ILi4096EEENS0_IJiiEEEEEEEEC2ERKS5_RKSB_,@function
        .size           $_ZN7cutlass13device_kernelIN5flash19enable_sm80_to_sm89INS1_16FlashAttnBwdSm80INS1_25CollectiveMainloopBwdSm80ILi2ELi2EN4cute5tupleIJNS5_1CILi128EEES8_NS7_ILi64EEEEEENS_6half_tEfNS_4arch4Sm80ELb1ELb0ELb1ELb1ELb1ELb0ELb0ELb0ELi2ELi4ELi4ELi4ELb0EEENS1_24CollectiveEpilogueBwdGQAISA_fSD_Li256ELb1ELb1EEENS1_25SingleTileBwdLPTSchedulerILb1ELi128ELb1EEEEEEEEEvNT_6ParamsE$_ZN4cute5tupleIJNS0_IJNS0_IJNS_1CILi2EEES2_S2_EEES2_NS0_IJS2_S2_EEEEEENS0_IJNS0_IJNS1_ILi1EEENS1_ILi512EEEiEEENS1_ILi4096EEENS0_IJiiEEEEEEEEC2ERKS5_RKSB_,($_ZN7cutlass13device_kernelIN5flash19enable_sm80_to_sm89INS1_16FlashAttnBwdSm80INS1_25CollectiveMainloopBwdSm80ILi2ELi2EN4cute5tupleIJNS5_1CILi128EEES8_NS7_ILi64EEEEEENS_6half_tEfNS_4arch4Sm80ELb1ELb0ELb1ELb1ELb1ELb0ELb0ELb0ELi2ELi4ELi4ELi4ELb0EEENS1_24CollectiveEpilogueBwdGQAISA_fSD_Li256ELb1ELb1EEENS1_25SingleTileBwdLPTSchedulerILb1ELi128ELb1EEEEEEEEEvNT_6ParamsE$_ZN4cute5tupleIJNS0_IJNS0_IJNS_1CILi8EEENS1_ILi1EEEEEENS0_IJNS1_ILi2EEEEEEEEENS0_IJNS0_IJS3_NS1_ILi0EEEEEENS0_IJiEEEEEEEEC2ERKS7_RKSB_ - $_ZN7cutlass13device_kernelIN5flash19enable_sm80_to_sm89INS1_16FlashAttnBwdSm80INS1_25CollectiveMainloopBwdSm80ILi2ELi2EN4cute5tupleIJNS5_1CILi128EEES8_NS7_ILi64EEEEEENS_6half_tEfNS_4arch4Sm80ELb1ELb0ELb1ELb1ELb1ELb0ELb0ELb0ELi2ELi4ELi4ELi4ELb0EEENS1_24CollectiveEpilogueBwdGQAISA_fSD_Li256ELb1ELb1EEENS1_25SingleTileBwdLPTSchedulerILb1ELi128ELb1EEEEEEEEEvNT_6ParamsE$_ZN4cute5tupleIJNS0_IJNS0_IJNS_1CILi2EEES2_S2_EEES2_NS0_IJS2_S2_EEEEEENS0_IJNS0_IJNS1_ILi1EEENS1_ILi512EEEiEEENS1_ILi4096EEENS0_IJiiEEEEEEEEC2ERKS5_RKSB_)
$_ZN7cutlass13device_kernelIN5flash19enable_sm80_to_sm89INS1_16FlashAttnBwdSm80INS1_25CollectiveMainloopBwdSm80ILi2ELi2EN4cute5tupleIJNS5_1CILi128EEES8_NS7_ILi64EEEEEENS_6half_tEfNS_4arch4Sm80ELb1ELb0ELb1ELb1ELb1ELb0ELb0ELb0ELi2ELi4ELi4ELi4ELb0EEENS1_24CollectiveEpilogueBwdGQAISA_fSD_Li256ELb1ELb1EEENS1_25SingleTileBwdLPTSchedulerILb1ELi128ELb1EEEEEEEEEvNT_6ParamsE$_ZN4cute5tupleIJNS0_IJNS0_IJNS_1CILi2EEES2_S2_EEES2_NS0_IJS2_S2_EEEEEENS0_IJNS0_IJNS1_ILi1EEENS1_ILi512EEEiEEENS1_ILi4096EEENS0_IJiiEEEEEEEEC2ERKS5_RKSB_:
[----:B------:R-:W-:Y:S01]  /*9050*/  IADD3 R4, R60, -c[0x0][0x20], RZ ;  /* 0x800008003c047a10 */ /* 0x000fe20007ffe0ff */
[----:B------:R-:W-:Y:S01]  /*9060*/  IMAD.MOV.U32 R30, RZ, RZ, R6 ;  /* 0x000000ffff1e7224 */ /* 0x000fe200078e0006 */
[----:B------:R-:W-:-:S03]  /*9070*/  MOV R31, 0x0 ;  /* 0x00000000001f7802 */ /* 0x000fc60000000f00 */
[----:B------:R1:W-:Y:S04]  /*9080*/  STL [R4], R2 ;  /* 0x0000000204007387 */ /* 0x0003e80000100800 */
[----:B------:R1:W-:Y:S04]  /*9090*/  STL [R4+0x4], R3 ;  /* 0x0000040304007387 */ /* 0x0003e80000100800 */
[----:B------:R1:W-:Y:S01]  /*90a0*/  STL [R4+0x8], R5 ;  /* 0x0000080504007387 */ /* 0x0003e20000100800 */
[----:B------:R-:W-:Y:S05]  /*90b0*/  RET.REL.NODEC R30 `(_ZN7cutlass13device_kernelIN5flash19enable_sm80_to_sm89INS1_16FlashAttnBwdSm80INS1_25CollectiveMainloopBwdSm80ILi2ELi2EN4cute5tupleIJNS5_1CILi128EEES8_NS7_ILi64EEEEEENS_6half_tEfNS_4arch4Sm80ELb1ELb0ELb1ELb1ELb1ELb0ELb0ELb0ELi2ELi4ELi4ELi4ELb0EEENS1_24CollectiveEpilogueBwdGQAISA_fSD_Li256ELb1ELb1EEENS1_25SingleTileBwdLPTSchedulerILb1ELi128ELb1EEEEEEEEEvNT_6ParamsE) ;  /* 0xffff6f401e007950 */ /* 0x000fea0003c3ffff */
        .type           $_ZN7cutlass13device_kernelIN5flash19enable_sm80_to_sm89INS1_16FlashAttnBwdSm80INS1_25CollectiveMainloopBwdSm80ILi2ELi2EN4cute5tupleIJNS5_1CILi128EEES8_NS7_ILi64EEEEEENS_6half_tEfNS_4arch4Sm80ELb1ELb0ELb1ELb1ELb1ELb0ELb0ELb0ELi2ELi4ELi4ELi4ELb0EEENS1_24CollectiveEpilogueBwdGQAISA_fSD_Li256ELb1ELb1EEENS1_25SingleTileBwdLPTSchedulerILb1ELi128ELb1EEEEEEEEEvNT_6ParamsE$_ZN4cute5tupleIJNS0_IJNS0_IJNS_1CILi8EEENS1_ILi1EEEEEENS0_IJNS1_ILi2EEEEEEEEENS0_IJNS0_IJS3_NS1_ILi0EEEEEENS0_IJiEEEEEEEEC2ERKS7_RKSB_,@function
        .size           $_ZN7cutlass13device_kernelIN5flash19enable_sm80_to_sm89INS1_16FlashAttnBwdSm80INS1_25CollectiveMainloopBwdSm80ILi2ELi2EN4cute5tupleIJNS5_1CILi128EEES8_NS7_ILi64EEEEEENS_6half_tEfNS_4arch4Sm80ELb1ELb0ELb1ELb1ELb1ELb0ELb0ELb0ELi2ELi4ELi4ELi4ELb0EEENS1_24CollectiveEpilogueBwdGQAISA_fSD_Li256ELb1ELb1EEENS1_25SingleTileBwdLPTSchedulerILb1ELi128ELb1EEEEEEEEEvNT_6ParamsE$_ZN4cute5tupleIJNS0_IJNS0_IJNS_1CILi8EEENS1_ILi1EEEEEENS0_IJNS1_ILi2EEEEEEEEENS0_IJNS0_IJS3_NS1_ILi0EEEEEENS0_IJiEEEEEEEEC2ERKS7_RKSB_,($_ZN7cutlass13device_kernelIN5flash19enable_sm80_to_sm89INS1_16FlashAttnBwdSm80INS1_25CollectiveMainloopBwdSm80ILi2ELi2EN4cute5tupleIJNS5_1CILi128EEES8_NS7_ILi64EEEEEENS_6half_tEfNS_4arch4Sm80ELb1ELb0ELb1ELb1ELb1ELb0ELb0ELb0ELi2ELi4ELi4ELi4ELb0EEENS1_24CollectiveEpilogueBwdGQAISA_fSD_Li256ELb1ELb1EEENS1_25SingleTileBwdLPTSchedulerILb1ELi128ELb1EEEEEEEEEvNT_6ParamsE$_ZN4cute5tupleIJNS0_IJNS0_IJNS_1CILi8EEENS1_ILi1EEEEEENS1_ILi2EEEEEENS0_IJNS0_IJS3_NS1_ILi0EEEEEEiEEEEEC2ERKS6_RKS9_ - $_ZN7cutlass13device_kernelIN5flash19enable_sm80_to_sm89INS1_16FlashAttnBwdSm80INS1_25CollectiveMainloopBwdSm80ILi2ELi2EN4cute5tupleIJNS5_1CILi128EEES8_NS7_ILi64EEEEEENS_6half_tEfNS_4arch4Sm80ELb1ELb0ELb1ELb1ELb1ELb0ELb0ELb0ELi2ELi4ELi4ELi4ELb0EEENS1_24CollectiveEpilogueBwdGQAISA_fSD_Li256ELb1ELb1EEENS1_25SingleTileBwdLPTSchedulerILb1ELi128ELb1EEEEEEEEEvNT_6ParamsE$_ZN4cute5tupleIJNS0_IJNS0_IJNS_1CILi8EEENS1_ILi1EEEEEENS0_IJNS1_ILi2EEEEEEEEENS0_IJNS0_IJS3_NS1_ILi0EEEEEENS0_IJiEEEEEEEEC2ERKS7_RKSB_)
$_ZN7cutlass13device_kernelIN5flash19enable_sm80_to_sm89INS1_16FlashAttnBwdSm80INS1_25CollectiveMainloopBwdSm80ILi2ELi2EN4cute5tupleIJNS5_1CILi128EEES8_NS7_ILi64EEEEEENS_6half_tEfNS_4arch4Sm80ELb1ELb0ELb1ELb1ELb1ELb0ELb0ELb0ELi2ELi4ELi4ELi4ELb0EEENS1_24CollectiveEpilogueBwdGQAISA_fSD_Li256ELb1ELb1EEENS1_25SingleTileBwdLPTSchedulerILb1ELi128ELb1EEEEEEEEEvNT_6ParamsE$_ZN4cute5tupleIJNS0_IJNS0_IJNS_1CILi8EEENS1_ILi1EEEEEENS0_IJNS1_ILi2EEEEEEEEENS0_IJNS0_IJS3_NS1_ILi0EEEEEENS0_IJiEEEEEEEEC2ERKS7_RKSB_:
[----:B------:R-:W-:Y:S02]  /*90c0*/  IADD3 R36, R83, -c[0x0][0x20], RZ ;  /* 0x8000080053247a10 */ /* 0x000fe40007ffe0ff */
[----:B------:R-:W-:-:S03]  /*90d0*/  MOV R39, 0x0 ;  /* 0x0000000000277802 */ /* 0x000fc60000000f00 */
[----:B------:R1:W-:Y:S01]  /*90e0*/  STL [R36], R37 ;  /* 0x0000002524007387 */ /* 0x0003e20000100800 */
[----:B------:R-:W-:Y:S05]  /*90f0*/  RET.REL.NODEC R38 `(_ZN7cutlass13device_kernelIN5flash19enable_sm80_to_sm89INS1_16FlashAttnBwdSm80INS1_25CollectiveMainloopBwdSm80ILi2ELi2EN4cute5tupleIJNS5_1CILi128EEES8_NS7_ILi64EEEEEENS_6half_tEfNS_4arch4Sm80ELb1ELb0ELb1ELb1ELb1ELb0ELb0ELb0ELi2ELi4ELi4ELi4ELb0EEENS1_24CollectiveEpilogueBwdGQAISA_fSD_Li256ELb1ELb1EEENS1_25SingleTileBwdLPTSchedulerILb1ELi128ELb1EEEEEEEEEvNT_6ParamsE) ;  /* 0xffff6f0026007950 */ /* 0x000fea0003c3ffff */
        .type           $_ZN7cutlass13device_kernelIN5flash19enable_sm80_to_sm89INS1_16FlashAttnBwdSm80INS1_25CollectiveMainloopBwdSm80ILi2ELi2EN4cute5tupleIJNS5_1CILi128EEES8_NS7_ILi64EEEEEENS_6half_tEfNS_4arch4Sm80ELb1ELb0ELb1ELb1ELb1ELb0ELb0ELb0ELi2ELi4ELi4ELi4ELb0EEENS1_24CollectiveEpilogueBwdGQAISA_fSD_Li256ELb1ELb1EEENS1_25SingleTileBwdLPTSchedulerILb1ELi128ELb1EEEEEEEEEvNT_6ParamsE$_ZN4cute5tupleIJNS0_IJNS0_IJNS_1CILi8EEENS1_ILi1EEEEEENS1_ILi2EEEEEENS0_IJNS0_IJS3_NS1_ILi0EEEEEEiEEEEEC2ERKS6_RKS9_,@function
        .size           $_ZN7cutlass13device_kernelIN5flash19enable_sm80_to_sm89INS1_16FlashAttnBwdSm80INS1_25CollectiveMainloopBwdSm80ILi2ELi2EN4cute5tupleIJNS5_1CILi128EEES8_NS7_ILi64EEEEEENS_6half_tEfNS_4arch4Sm80ELb1ELb0ELb1ELb1ELb1ELb0ELb0ELb0ELi2ELi4ELi4ELi4ELb0EEENS1_24CollectiveEpilogueBwdGQAISA_fSD_Li256ELb1ELb1EEENS1_25SingleTileBwdLPTSchedulerILb1ELi128ELb1EEEEEEEEEvNT_6ParamsE$_ZN4cute5tupleIJNS0_IJNS0_IJNS_1CILi8EEENS1_ILi1EEEEEENS1_ILi2EEEEEENS0_IJNS0_IJS3_NS1_ILi0EEEEEEiEEEEEC2ERKS6_RKS9_,($_ZN7cutlass13device_kernelIN5flash19enable_sm80_to_sm89INS1_16FlashAttnBwdSm80INS1_25CollectiveMainloopBwdSm80ILi2ELi2EN4cute5tupleIJNS5_1CILi128EEES8_NS7_ILi64EEEEEENS_6half_tEfNS_4arch4Sm80ELb1ELb0ELb1ELb1ELb1ELb0ELb0ELb0ELi2ELi4ELi4ELi4ELb0EEENS1_24CollectiveEpilogueBwdGQAISA_fSD_Li256ELb1ELb1EEENS1_25SingleTileBwdLPTSchedulerILb1ELi128ELb1EEEEEEEEEvNT_6ParamsE$_ZN4cute5tupleIJNS0_IJNS0_IJNS_1CILi8EEENS1_ILi1EEEEEENS1_ILi2EEENS0_IJS5_S5_EEEEEENS0_IJNS0_IJS3_NS1_ILi0EEEEEENS1_ILi4096EEENS0_IJiiEEEEEEEEC2ERKS7_RKSC_ - $_ZN7cutlass13device_kernelIN5flash19enable_sm80_to_sm89INS1_16FlashAttnBwdSm80INS1_25CollectiveMainloopBwdSm80ILi2ELi2EN4cute5tupleIJNS5_1CILi128EEES8_NS7_ILi64EEEEEENS_6half_tEfNS_4arch4Sm80ELb1ELb0ELb1ELb1ELb1ELb0ELb0ELb0ELi2ELi4ELi4ELi4ELb0EEENS1_24CollectiveEpilogueBwdGQAISA_fSD_Li256ELb1ELb1EEENS1_25SingleTileBwdLPTSchedulerILb1ELi128ELb1EEEEEEEEEvNT_6ParamsE$_ZN4cute5tupleIJNS0_IJNS0_IJNS_1CILi8EEENS1_ILi1EEEEEENS1_ILi2EEEEEENS0_IJNS0_IJS3_NS1_ILi0EEEEEEiEEEEEC2ERKS6_RKS9_)
$_ZN7cutlass13device_kernelIN5flash19enable_sm80_to_sm89INS1_16FlashAttnBwdSm80INS1_25CollectiveMainloopBwdSm80ILi2ELi2EN4cute5tupleIJNS5_1CILi128EEES8_NS7_ILi64EEEEEENS_6half_tEfNS_4arch4Sm80ELb1ELb0ELb1ELb1ELb1ELb0ELb0ELb0ELi2ELi4ELi4ELi4ELb0EEENS1_24CollectiveEpilogueBwdGQAISA_fSD_Li256ELb1ELb1EEENS1_25SingleTileBwdLPTSchedulerILb1ELi128ELb1EEEEEEEEEvNT_6ParamsE$_ZN4cute5tupleIJNS0_IJNS0_IJNS_1CILi8EEENS1_ILi1EEEEEENS1_ILi2EEEEEENS0_IJNS0_IJS3_NS1_ILi0EEEEEEiEEEEEC2ERKS6_RKS9_:
[----:B------:R-:W-:Y:S02]  /*9100*/  IADD3 R2, R83, -c[0x0][0x20], RZ ;  /* 0x8000080053027a10 */ /* 0x000fe40007ffe0ff */
[----:B------:R-:W-:-:S03]  /*9110*/  MOV R37, 0x0 ;  /* 0x0000000000257802 */ /* 0x000fc60000000f00 */
[----:B------:R1:W-:Y:S01]  /*9120*/  STL [R2], R3 ;  /* 0x0000000302007387 */ /* 0x0003e20000100800 */
[----:B------:R-:W-:Y:S05]  /*9130*/  RET.REL.NODEC R36 `(_ZN7cutlass13device_kernelIN5flash19enable_sm80_to_sm89INS1_16FlashAttnBwdSm80INS1_25CollectiveMainloopBwdSm80ILi2ELi2EN4cute5tupleIJNS5_1CILi128EEES8_NS7_ILi64EEEEEENS_6half_tEfNS_4arch4Sm80ELb1ELb0ELb1ELb1ELb1ELb0ELb0ELb0ELi2ELi4ELi4ELi4ELb0EEENS1_24CollectiveEpilogueBwdGQAISA_fSD_Li256ELb1ELb1EEENS1_25SingleTileBwdLPTSchedulerILb1ELi128ELb1EEEEEEEEEvNT_6ParamsE) ;  /* 0xffff6ec024007950 */ /* 0x000fea0003c3ffff */
        .type           $_ZN7cutlass13device_kernelIN5flash19enable_sm80_to_sm89INS1_16FlashAttnBwdSm80INS1_25CollectiveMainloopBwdSm80ILi2ELi2EN4cute5tupleIJNS5_1CILi128EEES8_NS7_ILi64EEEEEENS_6half_tEfNS_4arch4Sm80ELb1ELb0ELb1ELb1ELb1ELb0ELb0ELb0ELi2ELi4ELi4ELi4ELb0EEENS1_24CollectiveEpilogueBwdGQAISA_fSD_Li256ELb1ELb1EEENS1_25SingleTileBwdLPTSchedulerILb1ELi128ELb1EEEEEEEEEvNT_6ParamsE$_ZN4cute5tupleIJNS0_IJNS0_IJNS_1CILi8EEENS1_ILi1EEEEEENS1_ILi2EEENS0_IJS5_S5_EEEEEENS0_IJNS0_IJS3_NS1_ILi0EEEEEENS1_ILi4096EEENS0_IJiiEEEEEEEEC2ERKS7_RKSC_,@function
        .size           $_ZN7cutlass13device_kernelIN5flash19enable_sm80_to_sm89INS1_16FlashAttnBwdSm80INS1_25CollectiveMainloopBwdSm80ILi2ELi2EN4cute5tupleIJNS5_1CILi128EEES8_NS7_ILi64EEEEEENS_6half_tEfNS_4arch4Sm80ELb1ELb0ELb1ELb1ELb1ELb0ELb0ELb0ELi2ELi4ELi4ELi4ELb0EEENS1_24CollectiveEpilogueBwdGQAISA_fSD_Li256ELb1ELb1EEENS1_25SingleTileBwdLPTSchedulerILb1ELi128ELb1EEEEEEEEEvNT_6ParamsE$_ZN4cute5tupleIJNS0_IJNS0_IJNS_1CILi8EEENS1_ILi1EEEEEENS1_ILi2EEENS0_IJS5_S5_EEEEEENS0_IJNS0_IJS3_NS1_ILi0EEEEEENS1_ILi4096EEENS0_IJiiEEEEEEEEC2ERKS7_RKSC_,($_ZN7cutlass13device_kernelIN5flash19enable_sm80_to_sm89INS1_16FlashAttnBwdSm80INS1_25CollectiveMainloopBwdSm80ILi2ELi2EN4cute5tupleIJNS5_1CILi128EEES8_NS7_ILi64EEEEEENS_6half_tEfNS_4arch4Sm80ELb1ELb0ELb1ELb1ELb1ELb0ELb0ELb0ELi2ELi4ELi4ELi4ELb0EEENS1_24CollectiveEpilogueBwdGQAISA_fSD_Li256ELb1ELb1EEENS1_25SingleTileBwdLPTSchedulerILb1ELi128ELb1EEEEEEEEEvNT_6ParamsE$_ZN4cute5tupleIJNS0_IJNS0_IJNS_1CILi8EEENS1_ILi1EEEEEENS1_ILi2EEES2_EEENS0_IJNS0_IJS3_NS1_ILi0EEEEEEiNS1_ILi1024EEEEEEEEC2ERKS6_RKSA_ - $_ZN7cutlass13device_kernelIN5flash19enable_sm80_to_sm89INS1_16FlashAttnBwdSm80INS1_25CollectiveMainloopBwdSm80ILi2ELi2EN4cute5tupleIJNS5_1CILi128EEES8_NS7_ILi64EEEEEENS_6half_tEfNS_4arch4Sm80ELb1ELb0ELb1ELb1ELb1ELb0ELb0ELb0ELi2ELi4ELi4ELi4ELb0EEENS1_24CollectiveEpilogueBwdGQAISA_fSD_Li256ELb1ELb1EEENS1_25SingleTileBwdLPTSchedulerILb1ELi128ELb1EEEEEEEEEvNT_6ParamsE$_ZN4cute5tupleIJNS0_IJNS0_IJNS_1CILi8EEENS1_ILi1EEEEEENS1_ILi2EEENS0_IJS5_S5_EEEEEENS0_IJNS0_IJS3_NS1_ILi0EEEEEENS1_ILi4096EEENS0_IJiiEEEEEEEEC2ERKS7_RKSC_)
$_ZN7cutlass13device_kernelIN5flash19enable_sm80_to_sm89INS1_16FlashAttnBwdSm80INS1_25CollectiveMainloopBwdSm80ILi2ELi2EN4cute5tupleIJNS5_1CILi128EEES8_NS7_ILi64EEEEEENS_6half_tEfNS_4arch4Sm80ELb1ELb0ELb1ELb1ELb1ELb0ELb0ELb0ELi2ELi4ELi4ELi4ELb0EEENS1_24CollectiveEpilogueBwdGQAISA_fSD_Li256ELb1ELb1EEENS1_25SingleTileBwdLPTSchedulerILb1ELi128ELb1EEEEEEEEEvNT_6ParamsE$_ZN4cute5tupleIJNS0_IJNS0_IJNS_1CILi8EEENS1_ILi1EEEEEENS1_ILi2EEENS0_IJS5_S5_EEEEEENS0_IJNS0_IJS3_NS1_ILi0EEEEEENS1_ILi4096EEENS0_IJiiEEEEEEEEC2ERKS7_RKSC_:
[----:B------:R-:W-:Y:S01]  /*9140*/  IADD3 R2, R60, -c[0x0][0x20], RZ ;  /* 0x800008003c027a10 */ /* 0x000fe20007ffe0ff */
[----:B------:R-:W-:Y:S01]  /*9150*/  IMAD.MOV.U32 R20, RZ, RZ, R4 ;  /* 0x000000ffff147224 */ /* 0x000fe200078e0004 */
[----:B------:R-:W-:-:S03]  /*9160*/  MOV R21, 0x0 ;  /* 0x0000000000157802 */ /* 0x000fc60000000f00 */
[----:B------:R1:W-:Y:S04]  /*9170*/  STL [R2], R5 ;  /* 0x0000000502007387 */ /* 0x0003e80000100800 */
[----:B------:R1:W-:Y:S01]  /*9180*/  STL [R2+0x4], R3 ;  /* 0x0000040302007387 */ /* 0x0003e20000100800 */
[----:B------:R-:W-:Y:S05]  /*9190*/  RET.REL.NODEC R20 `(_ZN7cutlass13device_kernelIN5flash19enable_sm80_to_sm89INS1_16FlashAttnBwdSm80INS1_25CollectiveMainloopBwdSm80ILi2ELi2EN4cute5tupleIJNS5_1CILi128EEES8_NS7_ILi64EEEEEENS_6half_tEfNS_4arch4Sm80ELb1ELb0ELb1ELb1ELb1ELb0ELb0ELb0ELi2ELi4ELi4ELi4ELb0EEENS1_24CollectiveEpilogueBwdGQAISA_fSD_Li256ELb1ELb1EEENS1_25SingleTileBwdLPTSchedulerILb1ELi128ELb1EEEEEEEEEvNT_6ParamsE) ;  /* 0xffff6e6014007950 */ /* 0x000fea0003c3ffff */
        .type           $_ZN7cutlass13device_kernelIN5flash19enable_sm80_to_sm89INS1_16FlashAttnBwdSm80INS1_25CollectiveMainloopBwdSm80ILi2ELi2EN4cute5tupleIJNS5_1CILi128EEES8_NS7_ILi64EEEEEENS_6half_tEfNS_4arch4Sm80ELb1ELb0ELb1ELb1ELb1ELb0ELb0ELb0ELi2ELi4ELi4ELi4ELb0EEENS1_24CollectiveEpilogueBwdGQAISA_fSD_Li256ELb1ELb1EEENS1_25SingleTileBwdLPTSchedulerILb1ELi128ELb1EEEEEEEEEvNT_6ParamsE$_ZN4cute5tupleIJNS0_IJNS0_IJNS_1CILi8EEENS1_ILi1EEEEEENS1_ILi2EEES2_EEENS0_IJNS0_IJS3_NS1_ILi0EEEEEEiNS1_ILi1024EEEEEEEEC2ERKS6_RKSA_,@function
        .size           $_ZN7cutlass13device_kernelIN5flash19enable_sm80_to_sm89INS1_16FlashAttnBwdSm80INS1_25CollectiveMainloopBwdSm80ILi2ELi2EN4cute5tupleIJNS5_1CILi128EEES8_NS7_ILi64EEEEEENS_6half_tEfNS_4arch4Sm80ELb1ELb0ELb1ELb1ELb1ELb0ELb0ELb0ELi2ELi4ELi4ELi4ELb0EEENS1_24CollectiveEpilogueBwdGQAISA_fSD_Li256ELb1ELb1EEENS1_25SingleTileBwdLPTSchedulerILb1ELi128ELb1EEEEEEEEEvNT_6ParamsE$_ZN4cute5tupleIJNS0_IJNS0_IJNS_1CILi8EEENS1_ILi1EEEEEENS1_ILi2EEES2_EEENS0_IJNS0_IJS3_NS1_ILi0EEEEEEiNS1_ILi1024EEEEEEEEC2ERKS6_RKSA_,($_ZN7cutlass13device_kernelIN5flash19enable_sm80_to_sm89INS1_16FlashAttnBwdSm80INS1_25CollectiveMainloopBwdSm80ILi2ELi2EN4cute5tupleIJNS5_1CILi128EEES8_NS7_ILi64EEEEEENS_6half_tEfNS_4arch4Sm80ELb1ELb0ELb1ELb1ELb1ELb0ELb0ELb0ELi2ELi4ELi4ELi4ELb0EEENS1_24CollectiveEpilogueBwdGQAISA_fSD_Li256ELb1ELb1EEENS1_25SingleTileBwdLPTSchedulerILb1ELi128ELb1EEEEEEEEEvNT_6ParamsE$_ZN4cute5tupleIJNS0_IJNS_1CILi16EEENS1_ILi2EEES3_S3_NS1_ILi4EEES3_EEENS0_IJNS1_ILi1EEEiiiNS1_ILi144EEENS1_ILi512EEEEEEEEC2ERKS5_RKS9_ - $_ZN7cutlass13device_kernelIN5flash19enable_sm80_to_sm89INS1_16FlashAttnBwdSm80INS1_25CollectiveMainloopBwdSm80ILi2ELi2EN4cute5tupleIJNS5_1CILi128EEES8_NS7_ILi64EEEEEENS_6half_tEfNS_4arch4Sm80ELb1ELb0ELb1ELb1ELb1ELb0ELb0ELb0ELi2ELi4ELi4ELi4ELb0EEENS1_24CollectiveEpilogueBwdGQAISA_fSD_Li256ELb1ELb1EEENS1_25SingleTileBwdLPTSchedulerILb1ELi128ELb1EEEEEEEEEvNT_6ParamsE$_ZN4cute5tupleIJNS0_IJNS0_IJNS_1CILi8EEENS1_ILi1EEEEEENS1_ILi2EEES2_EEENS0_IJNS0_IJS3_NS1_ILi0EEEEEEiNS1_ILi1024EEEEEEEEC2ERKS6_RKSA_)
$_ZN7cutlass13device_kernelIN5flash19enable_sm80_to_sm89INS1_16FlashAttnBwdSm80INS1_25CollectiveMainloopBwdSm80ILi2ELi2EN4cute5tupleIJNS5_1CILi128EEES8_NS7_ILi64EEEEEENS_6half_tEfNS_4arch4Sm80ELb1ELb0ELb1ELb1ELb1ELb0ELb0ELb0ELi2ELi4ELi4ELi4ELb0EEENS1_24CollectiveEpilogueBwdGQAISA_fSD_Li256ELb1ELb1EEENS1_25SingleTileBwdLPTSchedulerILb1ELi128ELb1EEEEEEEEEvNT_6ParamsE$_ZN4cute5tupleIJNS0_IJNS0_IJNS_1CILi8EEENS1_ILi1EEEEEENS1_ILi2EEES2_EEENS0_IJNS0_IJS3_NS1_ILi0EEEEEEiNS1_ILi1024EEEEEEEEC2ERKS6_RKSA_:
[----:B------:R-:W-:Y:S01]  /*91a0*/  IADD3 R2, R60, -c[0x0][0x20], RZ ;  /* 0x800008003c027a10 */ /* 0x000fe20007ffe0ff */
[----:B------:R-:W-:Y:S01]  /*91b0*/  IMAD.MOV.U32 R12, RZ, RZ, R4 ;  /* 0x000000ffff0c7224 */ /* 0x000fe200078e0004 */
[----:B------:R-:W-:-:S03]  /*91c0*/  MOV R13, 0x0 ;  /* 0x00000000000d7802 */ /* 0x000fc60000000f00 */
[----:B------:R1:W-:Y:S01]  /*91d0*/  STL [R2], R3 ;  /* 0x0000000302007387 */ /* 0x0003e20000100800 */
[----:B------:R-:W-:Y:S05]  /*91e0*/  RET.REL.NODEC R12 `(_ZN7cutlass13device_kernelIN5flash19enable_sm80_to_sm89INS1_16FlashAttnBwdSm80INS1_25CollectiveMainloopBwdSm80ILi2ELi2EN4cute5tupleIJNS5_1CILi128EEES8_NS7_ILi64EEEEEENS_6half_tEfNS_4arch4Sm80ELb1ELb0ELb1ELb1ELb1ELb0ELb0ELb0ELi2ELi4ELi4ELi4ELb0EEENS1_24CollectiveEpilogueBwdGQAISA_fSD_Li256ELb1ELb1EEENS1_25SingleTileBwdLPTSchedulerILb1ELi128ELb1EEEEEEEEEvNT_6ParamsE) ;  /* 0xffff6e100c007950 */ /* 0x000fea0003c3ffff */
        .type           $_ZN7cutlass13device_kernelIN5flash19enable_sm80_to_sm89INS1_16FlashAttnBwdSm80INS1_25CollectiveMainloopBwdSm80ILi2ELi2EN4cute5tupleIJNS5_1CILi128EEES8_NS7_ILi64EEEEEENS_6half_tEfNS_4arch4Sm80ELb1ELb0ELb1ELb1ELb1ELb0ELb0ELb0ELi2ELi4ELi4ELi4ELb0EEENS1_24CollectiveEpilogueBwdGQAISA_fSD_Li256ELb1ELb1EEENS1_25SingleTileBwdLPTSchedulerILb1ELi128ELb1EEEEEEEEEvNT_6ParamsE$_ZN4cute5tupleIJNS0_IJNS_1CILi16EEENS1_ILi2EEES3_S3_NS1_ILi4EEES3_EEENS0_IJNS1_ILi1EEEiiiNS1_ILi144EEENS1_ILi512EEEEEEEEC2ERKS5_RKS9_,@function
        .size           $_ZN7cutlass13device_kernelIN5flash19enable_sm80_to_sm89INS1_16FlashAttnBwdSm80INS1_25CollectiveMainloopBwdSm80ILi2ELi2EN4cute5tupleIJNS5_1CILi128EEES8_NS7_ILi64EEEEEENS_6half_tEfNS_4arch4Sm80ELb1ELb0ELb1ELb1ELb1ELb0ELb0ELb0ELi2ELi4ELi4ELi4ELb0EEENS1_24CollectiveEpilogueBwdGQAISA_fSD_Li256ELb1ELb1EEENS1_25SingleTileBwdLPTSchedulerILb1ELi128ELb1EEEEEEEEEvNT_6ParamsE$_ZN4cute5tupleIJNS0_IJNS_1CILi16EEENS1_ILi2EEES3_S3_NS1_ILi4EEES3_EEENS0_IJNS1_ILi1EEEiiiNS1_ILi144EEENS1_ILi512EEEEEEEEC2ERKS5_RKS9_,($_ZN7cutlass13device_kernelIN5flash19enable_sm80_to_sm89INS1_16FlashAttnBwdSm80INS1_25CollectiveMainloopBwdSm80ILi2ELi2EN4cute5tupleIJNS5_1CILi128EEES8_NS7_ILi64EEEEEENS_6half_tEfNS_4arch4Sm80ELb1ELb0ELb1ELb1ELb1ELb0ELb0ELb0ELi2ELi4ELi4ELi4ELb0EEENS1_24CollectiveEpilogueBwdGQAISA_fSD_Li256ELb1ELb1EEENS1_25SingleTileBwdLPTSchedulerILb1ELi128ELb1EEEEEEEEEvNT_6ParamsE$_ZN4cute5tupleIJNS0_IJNS_1CILi2EEEEEENS0_IJiEEEEEC2ERKS3_RKS4_ - $_ZN7cutlass13device_kernelIN5flash19enable_sm80_to_sm89INS1_16FlashAttnBwdSm80INS1_25CollectiveMainloopBwdSm80ILi2ELi2EN4cute5tupleIJNS5_1CILi128EEES8_NS7_ILi64EEEEEENS_6half_tEfNS_4arch4Sm80ELb1ELb0ELb1ELb1ELb1ELb0ELb0ELb0ELi2ELi4ELi4ELi4ELb0EEENS1_24CollectiveEpilogueBwdGQAISA_fSD_Li256ELb1ELb1EEENS1_25SingleTileBwdLPTSchedulerILb1ELi128ELb1EEEEEEEEEvNT_6ParamsE$_ZN4cute5tupleIJNS0_IJNS_1CILi16EEENS1_ILi2EEES3_S3_NS1_ILi4EEES3_EEENS0_IJNS1_ILi1EEEiiiNS1_ILi144EEENS1_ILi512EEEEEEEEC2ERKS5_RKS9_)
$_ZN7cutlass13device_kernelIN5flash19enable_sm80_to_sm89INS1_16FlashAttnBwdSm80INS1_25CollectiveMainloopBwdSm80ILi2ELi2EN4cute5tupleIJNS5_1CILi128EEES8_NS7_ILi64EEEEEENS_6half_tEfNS_4arch4Sm80ELb1ELb0ELb1ELb1ELb1ELb0ELb0ELb0ELi2ELi4ELi4ELi4ELb0EEENS1_24CollectiveEpilogueBwdGQAISA_fSD_Li256ELb1ELb1EEENS1_25SingleTileBwdLPTSchedulerILb1ELi128ELb1EEEEEEEEEvNT_6ParamsE$_ZN4cute5tupleIJNS0_IJNS_1CILi16EEENS1_ILi2EEES3_S3_NS1_ILi4EEES3_EEENS0_IJNS1_ILi1EEEiiiNS1_ILi144EEENS1_ILi512EEEEEEEEC2ERKS5_RKS9_:
[----:B------:R-:W-:Y:S02]  /*91f0*/  IADD3 R4, R84, -c[0x0][0x20], RZ ;  /* 0x8000080054047a10 */ /* 0x000fe40007ffe0ff */
[----:B------:R-:W-:-:S03]  /*9200*/  MOV R27, 0x0 ;  /* 0x00000000001b7802 */ /* 0x000fc60000000f00 */
[----:B------:R1:W-:Y:S04]  /*9210*/  STL [R4], R2 ;  /* 0x0000000204007387 */ /* 0x0003e80000100800 */
[----:B------:R1:W-:Y:S04]  /*9220*/  STL [R4+0x4], R3 ;  /* 0x0000040304007387 */ /* 0x0003e80000100800 */
[----:B------:R1:W-:Y:S01]  /*9230*/  STL [R4+0x8], R5 ;  /* 0x0000080504007387 */ /* 0x0003e20000100800 */
[----:B------:R-:W-:Y:S05]  /*9240*/  RET.REL.NODEC R26 `(_ZN7cutlass13device_kernelIN5flash19enable_sm80_to_sm89INS1_16FlashAttnBwdSm80INS1_25CollectiveMainloopBwdSm80ILi2ELi2EN4cute5tupleIJNS5_1CILi128EEES8_NS7_ILi64EEEEEENS_6half_tEfNS_4arch4Sm80ELb1ELb0ELb1ELb1ELb1ELb0ELb0ELb0ELi2ELi4ELi4ELi4ELb0EEENS1_24CollectiveEpilogueBwdGQAISA_fSD_Li256ELb1ELb1EEENS1_25SingleTileBwdLPTSchedulerILb1ELi128ELb1EEEEEEEEEvNT_6ParamsE) ;  /* 0xffff6db01a007950 */ /* 0x000fea0003c3ffff */
        .type           $_ZN7cutlass13device_kernelIN5flash19enable_sm80_to_sm89INS1_16FlashAttnBwdSm80INS1_25CollectiveMainloopBwdSm80ILi2ELi2EN4cute5tupleIJNS5_1CILi128EEES8_NS7_ILi64EEEEEENS_6half_tEfNS_4arch4Sm80ELb1ELb0ELb1ELb1ELb1ELb0ELb0ELb0ELi2ELi4ELi4ELi4ELb0EEENS1_24CollectiveEpilogueBwdGQAISA_fSD_Li256ELb1ELb1EEENS1_25SingleTileBwdLPTSchedulerILb1ELi128ELb1EEEEEEEEEvNT_6ParamsE$_ZN4cute5tupleIJNS0_IJNS_1CILi2EEEEEENS0_IJiEEEEEC2ERKS3_RKS4_,@function
        .size           $_ZN7cutlass13device_kernelIN5flash19enable_sm80_to_sm89INS1_16FlashAttnBwdSm80INS1_25CollectiveMainloopBwdSm80ILi2ELi2EN4cute5tupleIJNS5_1CILi128EEES8_NS7_ILi64EEEEEENS_6half_tEfNS_4arch4Sm80ELb1ELb0ELb1ELb1ELb1ELb0ELb0ELb0ELi2ELi4ELi4ELi4ELb0EEENS1_24CollectiveEpilogueBwdGQAISA_fSD_Li256ELb1ELb1EEENS1_25SingleTileBwdLPTSchedulerILb1ELi128ELb1EEEEEEEEEvNT_6ParamsE$_ZN4cute5tupleIJNS0_IJNS_1CILi2EEEEEENS0_IJiEEEEEC2ERKS3_RKS4_,($_ZN7cutlass13device_kernelIN5flash19enable_sm80_to_sm89INS1_16FlashAttnBwdSm80INS1_25CollectiveMainloopBwdSm80ILi2ELi2EN4cute5tupleIJNS5_1CILi128EEES8_NS7_ILi64EEEEEENS_6half_tEfNS_4arch4Sm80ELb1ELb0ELb1ELb1ELb1ELb0ELb0ELb0ELi2ELi4ELi4ELi4ELb0EEENS1_24CollectiveEpilogueBwdGQAISA_fSD_Li256ELb1ELb1EEENS1_25SingleTileBwdLPTSchedulerILb1ELi128ELb1EEEEEEEEEvNT_6ParamsE$_ZN4cute5tupleIJNS0_IJNS_1CILi8EEENS0_IJNS1_ILi2EEES3_S3_EEENS1_ILi1EEES4_S5_EEENS0_IJS5_NS0_IJS2_iiEEENS1_ILi64EEENS0_IJiNS1_ILi144EEENS1_ILi288EEEEEENS1_ILi512EEEEEEEEC2ERKS6_RKSD_ - $_ZN7cutlass13device_kernelIN5flash19enable_sm80_to_sm89INS1_16FlashAttnBwdSm80INS1_25CollectiveMainloopBwdSm80ILi2ELi2EN4cute5tupleIJNS5_1CILi128EEES8_NS7_ILi64EEEEEENS_6half_tEfNS_4arch4Sm80ELb1ELb0ELb1ELb1ELb1ELb0ELb0ELb0ELi2ELi4ELi4ELi4ELb0EEENS1_24CollectiveEpilogueBwdGQAISA_fSD_Li256ELb1ELb1EEENS1_25SingleTileBwdLPTSchedulerILb1ELi128ELb1EEEEEEEEEvNT_6ParamsE$_ZN4cute5tupleIJNS0_IJNS_1CILi2EEEEEENS0_IJiEEEEEC2ERKS3_RKS4_)
$_ZN7cutlass13device_kernelIN5flash19enable_sm80_to_sm89INS1_16FlashAttnBwdSm80INS1_25CollectiveMainloopBwdSm80ILi2ELi2EN4cute5tupleIJNS5_1CILi128EEES8_NS7_ILi64EEEEEENS_6half_tEfNS_4arch4Sm80ELb1ELb0ELb1ELb1ELb1ELb0ELb0ELb0ELi2ELi4ELi4ELi4ELb0EEENS1_24CollectiveEpilogueBwdGQAISA_fSD_Li256ELb1ELb1EEENS1_25SingleTileBwdLPTSchedulerILb1ELi128ELb1EEEEEEEEEvNT_6ParamsE$_ZN4cute5tupleIJNS0_IJNS_1CILi2EEEEEENS0_IJiEEEEEC2ERKS3_RKS4_:
[----:B------:R-:W-:Y:S02]  /*9250*/  IADD3 R4, R84, -c[0x0][0x20], RZ ;  /* 0x8000080054047a10 */ /* 0x000fe40007ffe0ff */
[----:B------:R-:W-:-:S03]  /*9260*/  MOV R7, 0x0 ;  /* 0x0000000000077802 */ /* 0x000fc60000000f00 */
[----:B------:R1:W-:Y:S01]  /*9270*/  STL [R4], R5 ;  /* 0x0000000504007387 */ /* 0x0003e20000100800 */
[----:B------:R-:W-:Y:S05]  /*9280*/  RET.REL.NODEC R6 `(_ZN7cutlass13device_kernelIN5flash19enable_sm80_to_sm89INS1_16FlashAttnBwdSm80INS1_25CollectiveMainloopBwdSm80ILi2ELi2EN4cute5tupleIJNS5_1CILi128EEES8_NS7_ILi64EEEEEENS_6half_tEfNS_4arch4Sm80ELb1ELb0ELb1ELb1ELb1ELb0ELb0ELb0ELi2ELi4ELi4ELi4ELb0EEENS1_24CollectiveEpilogueBwdGQAISA_fSD_Li256ELb1ELb1EEENS1_25SingleTileBwdLPTSchedulerILb1ELi128ELb1EEEEEEEEEvNT_6ParamsE) ;  /* 0xffff6d7006007950 */ /* 0x000fea0003c3ffff */
        .type           $_ZN7cutlass13device_kernelIN5flash19enable_sm80_to_sm89INS1_16FlashAttnBwdSm80INS1_25CollectiveMainloopBwdSm80ILi2ELi2EN4cute5tupleIJNS5_1CILi128EEES8_NS7_ILi64EEEEEENS_6half_tEfNS_4arch4Sm80ELb1ELb0ELb1ELb1ELb1ELb0ELb0ELb0ELi2ELi4ELi4ELi4ELb0EEENS1_24CollectiveEpilogueBwdGQAISA_fSD_Li256ELb1ELb1EEENS1_25SingleTileBwdLPTSchedulerILb1ELi128ELb1EEEEEEEEEvNT_6ParamsE$_ZN4cute5tupleIJNS0_IJNS_1CILi8EEENS0_IJNS1_ILi2EEES3_S3_EEENS1_ILi1EEES4_S5_EEENS0_IJS5_NS0_IJS2_iiEEENS1_ILi64EEENS0_IJiNS1_ILi144EEENS1_ILi288EEEEEENS1_ILi512EEEEEEEEC2ERKS6_RKSD_,@function
        .size           $_ZN7cutlass13device_kernelIN5flash19enable_sm80_to_sm89INS1_16FlashAttnBwdSm80INS1_25CollectiveMainloopBwdSm80ILi2ELi2EN4cute5tupleIJNS5_1CILi128EEES8_NS7_ILi64EEEEEENS_6half_tEfNS_4arch4Sm80ELb1ELb0ELb1ELb1ELb1ELb0ELb0ELb0ELi2ELi4ELi4ELi4ELb0EEENS1_24CollectiveEpilogueBwdGQAISA_fSD_Li256ELb1ELb1EEENS1_25SingleTileBwdLPTSchedulerILb1ELi128ELb1EEEEEEEEEvNT_6ParamsE$_ZN4cute5tupleIJNS0_IJNS_1CILi8EEENS0_IJNS1_ILi2EEES3_S3_EEENS1_ILi1EEES4_S5_EEENS0_IJS5_NS0_IJS2_iiEEENS1_ILi64EEENS0_IJiNS1_ILi144EEENS1_ILi288EEEEEENS1_ILi512EEEEEEEEC2ERKS6_RKSD_,($_ZN7cutlass13device_kernelIN5flash19enable_sm80_to_sm89INS1_16FlashAttnBwdSm80INS1_25CollectiveMainloopBwdSm80ILi2ELi2EN4cute5tupleIJNS5_1CILi128EEES8_NS7_ILi64EEEEEENS_6half_tEfNS_4arch4Sm80ELb1ELb0ELb1ELb1ELb1ELb0ELb0ELb0ELi2ELi4ELi4ELi4ELb0EEENS1_24CollectiveEpilogueBwdGQAISA_fSD_Li256ELb1ELb1EEENS1_25SingleTileBwdLPTSchedulerILb1ELi128ELb1EEEEEEEEEvNT_6ParamsE$_ZN4cute5tupleIJNS0_IJNS_1CILi8EEENS0_IJNS1_ILi2EEES3_S3_EEENS1_ILi1EEES4_S5_EEENS0_IJS5_NS0_IJiiiEEENS1_ILi64EEENS0_IJNS1_ILi72EEENS1_ILi144EEENS1_ILi288EEEEEENS1_ILi512EEEEEEEEC2ERKS6_RKSE_ - $_ZN7cutlass13device_kernelIN5flash19enable_sm80_to_sm89INS1_16FlashAttnBwdSm80INS1_25CollectiveMainloopBwdSm80ILi2ELi2EN4cute5tupleIJNS5_1CILi128EEES8_NS7_ILi64EEEEEENS_6half_tEfNS_4arch4Sm80ELb1ELb0ELb1ELb1ELb1ELb0ELb0ELb0ELi2ELi4ELi4ELi4ELb0EEENS1_24CollectiveEpilogueBwdGQAISA_fSD_Li256ELb1ELb1EEENS1_25SingleTileBwdLPTSchedulerILb1ELi128ELb1EEEEEEEEEvNT_6ParamsE$_ZN4cute5tupleIJNS0_IJNS_1CILi8EEENS0_IJNS1_ILi2EEES3_S3_EEENS1_ILi1EEES4_S5_EEENS0_IJS5_NS0_IJS2_iiEEENS1_ILi64EEENS0_IJiNS1_ILi144EEENS1_ILi288EEEEEENS1_ILi512EEEEEEEEC2ERKS6_RKSD_)
$_ZN7cutlass13device_kernelIN5flash19enable_sm80_to_sm89INS1_16FlashAttnBwdSm80INS1_25CollectiveMainloopBwdSm80ILi2ELi2EN4cute5tupleIJNS5_1CILi128EEES8_NS7_ILi64EEEEEENS_6half_tEfNS_4arch4Sm80ELb1ELb0ELb1ELb1ELb1ELb0ELb0ELb0ELi2ELi4ELi4ELi4ELb0EEENS1_24CollectiveEpilogueBwdGQAISA_fSD_Li256ELb1ELb1EEENS1_25SingleTileBwdLPTSchedulerILb1ELi128ELb1EEEEEEEEEvNT_6ParamsE$_ZN4cute5tupleIJNS0_IJNS_1CILi8EEENS0_IJNS1_ILi2EEES3_S3_EEENS1_ILi1EEES4_S5_EEENS0_IJS5_NS0_IJS2_iiEEENS1_ILi64EEENS0_IJiNS1_ILi144EEENS1_ILi288EEEEEENS1_ILi512EEEEEEEEC2ERKS6_RKSD_:
[----:B------:R-:W-:Y:S01]  /*9290*/  IADD3 R4, R82, -c[0x0][0x20], RZ ;  /* 0x8000080052047a10 */ /* 0x000fe20007ffe0ff */
[----:B------:R-:W-:Y:S01]  /*92a0*/  IMAD.MOV.U32 R34, RZ, RZ, R26 ;  /* 0x000000ffff227224 */ /* 0x000fe200078e001a */
[----:B------:R-:W-:-:S03]  /*92b0*/  MOV R35, 0x0 ;  /* 0x0000000000237802 */ /* 0x000fc60000000f00 */
[----:B------:R1:W-:Y:S04]  /*92c0*/  STL [R4], R2 ;  /* 0x0000000204007387 */ /* 0x0003e80000100800 */
[----:B------:R1:W-:Y:S04]  /*92d0*/  STL [R4+0x4], R3 ;  /* 0x0000040304007387 */ /* 0x0003e80000100800 */
[----:B------:R1:W-:Y:S01]  /*92e0*/  STL [R4+0x8], R5 ;  /* 0x0000080504007387 */ /* 0x0003e20000100800 */
[----:B------:R-:W-:Y:S05]  /*92f0*/  RET.REL.NODEC R34 `(_ZN7cutlass13device_kernelIN5flash19enable_sm80_to_sm89INS1_16FlashAttnBwdSm80INS1_25CollectiveMainloopBwdSm80ILi2ELi2EN4cute5tupleIJNS5_1CILi128EEES8_NS7_ILi64EEEEEENS_6half_tEfNS_4arch4Sm80ELb1ELb0ELb1ELb1ELb1ELb0ELb0ELb0ELi2ELi4ELi4ELi4ELb0EEENS1_24CollectiveEpilogueBwdGQAISA_fSD_Li256ELb1ELb1EEENS1_25SingleTileBwdLPTSchedulerILb1ELi128ELb1EEEEEEEEEvNT_6ParamsE) ;  /* 0xffff6d0022007950 */ /* 0x000fea0003c3ffff */
        .type           $_ZN7cutlass13device_kernelIN5flash19enable_sm80_to_sm89INS1_16FlashAttnBwdSm80INS1_25CollectiveMainloopBwdSm80ILi2ELi2EN4cute5tupleIJNS5_1CILi128EEES8_NS7_ILi64EEEEEENS_6half_tEfNS_4arch4Sm80ELb1ELb0ELb1ELb1ELb1ELb0ELb0ELb0ELi2ELi4ELi4ELi4ELb0EEENS1_24CollectiveEpilogueBwdGQAISA_fSD_Li256ELb1ELb1EEENS1_25SingleTileBwdLPTSchedulerILb1ELi128ELb1EEEEEEEEEvNT_6ParamsE$_ZN4cute5tupleIJNS0_IJNS_1CILi8EEENS0_IJNS1_ILi2EEES3_S3_EEENS1_ILi1EEES4_S5_EEENS0_IJS5_NS0_IJiiiEEENS1_ILi64EEENS0_IJNS1_ILi72EEENS1_ILi144EEENS1_ILi288EEEEEENS1_ILi512EEEEEEEEC2ERKS6_RKSE_,@function
        .size           $_ZN7cutlass13device_kernelIN5flash19enable_sm80_to_sm89INS1_16FlashAttnBwdSm80INS1_25CollectiveMainloopBwdSm80ILi2ELi2EN4cute5tupleIJNS5_1CILi128EEES8_NS7_ILi64EEEEEENS_6half_tEfNS_4arch4Sm80ELb1ELb0ELb1ELb1ELb1ELb0ELb0ELb0ELi2ELi4ELi4ELi4ELb0EEENS1_24CollectiveEpilogueBwdGQAISA_fSD_Li256ELb1ELb1EEENS1_25SingleTileBwdLPTSchedulerILb1ELi128ELb1EEEEEEEEEvNT_6ParamsE$_ZN4cute5tupleIJNS0_IJNS_1CILi8EEENS0_IJNS1_ILi2EEES3_S3_EEENS1_ILi1EEES4_S5_EEENS0_IJS5_NS0_IJiiiEEENS1_ILi64EEENS0_IJNS1_ILi72EEENS1_ILi144EEENS1_ILi288EEEEEENS1_ILi512EEEEEEEEC2ERKS6_RKSE_,($_ZN7cutlass13device_kernelIN5flash19enable_sm80_to_sm89INS1_16FlashAttnBwdSm80INS1_25CollectiveMainloopBwdSm80ILi2ELi2EN4cute5tupleIJNS5_1CILi128EEES8_NS7_ILi64EEEEEENS_6half_tEfNS_4arch4Sm80ELb1ELb0ELb1ELb1ELb1ELb0ELb0ELb0ELi2ELi4ELi4ELi4ELb0EEENS1_24CollectiveEpilogueBwdGQAISA_fSD_Li256ELb1ELb1EEENS1_25SingleTileBwdLPTSchedulerILb1ELi128ELb1EEEEEEEEEvNT_6ParamsE$_ZN4cute5tupleIJNS0_IJNS_1CILi8EEENS1_ILi2EEES3_S3_S2_S3_EEENS0_IJNS1_ILi1EEEiiiNS1_ILi72EEENS1_ILi512EEEEEEEEC2ERKS4_RKS8_ - $_ZN7cutlass13device_kernelIN5flash19enable_sm80_to_sm89INS1_16FlashAttnBwdSm80INS1_25CollectiveMainloopBwdSm80ILi2ELi2EN4cute5tupleIJNS5_1CILi128EEES8_NS7_ILi64EEEEEENS_6half_tEfNS_4arch4Sm80ELb1ELb0ELb1ELb1ELb1ELb0ELb0ELb0ELi2ELi4ELi4ELi4ELb0EEENS1_24CollectiveEpilogueBwdGQAISA_fSD_Li256ELb1ELb1EEENS1_25SingleTileBwdLPTSchedulerILb1ELi128ELb1EEEEEEEEEvNT_6ParamsE$_ZN4cute5tupleIJNS0_IJNS_1CILi8EEENS0_IJNS1_ILi2EEES3_S3_EEENS1_ILi1EEES4_S5_EEENS0_IJS5_NS0_IJiiiEEENS1_ILi64EEENS0_IJNS1_ILi72EEENS1_ILi144EEENS1_ILi288EEEEEENS1_ILi512EEEEEEEEC2ERKS6_RKSE_)
$_ZN7cutlass13device_kernelIN5flash19enable_sm80_to_sm89INS1_16FlashAttnBwdSm80INS1_25CollectiveMainloopBwdSm80ILi2ELi2EN4cute5tupleIJNS5_1CILi128EEES8_NS7_ILi64EEEEEENS_6half_tEfNS_4arch4Sm80ELb1ELb0ELb1ELb1ELb1ELb0ELb0ELb0ELi2ELi4ELi4ELi4ELb0EEENS1_24CollectiveEpilogueBwdGQAISA_fSD_Li256ELb1ELb1EEENS1_25SingleTileBwdLPTSchedulerILb1ELi128ELb1EEEEEEEEEvNT_6ParamsE$_ZN4cute5tupleIJNS0_IJNS_1CILi8EEENS0_IJNS1_ILi2EEES3_S3_EEENS1_ILi1EEES4_S5_EEENS0_IJS5_NS0_IJiiiEEENS1_ILi64EEENS0_IJNS1_ILi72EEENS1_ILi144EEENS1_ILi288EEEEEENS1_ILi512EEEEEEEEC2ERKS6_RKSE_:
[----:B------:R-:W-:Y:S01]  /*9300*/  IADD3 R4, R82, -c[0x0][0x20], RZ ;  /* 0x8000080052047a10 */ /* 0x000fe20007ffe0ff */
[----:B------:R-:W-:Y:S01]  /*9310*/  IMAD.MOV.U32 R36, RZ, RZ, R6 ;  /* 0x000000ffff247224 */ /* 0x000fe200078e0006 */
[----:B------:R-:W-:-:S03]  /*9320*/  MOV R37, 0x0 ;  /* 0x0000000000257802 */ /* 0x000fc60000000f00 */
[----:B------:R1:W-:Y:S04]  /*9330*/  STL [R4], R2 ;  /* 0x0000000204007387 */ /* 0x0003e80000100800 */
[----:B------:R1:W-:Y:S04]  /*9340*/  STL [R4+0x4], R3 ;  /* 0x0000040304007387 */ /* 0x0003e80000100800 */
[----:B------:R1:W-:Y:S01]  /*9350*/  STL [R4+0x8], R5 ;  /* 0x0000080504007387 */ /* 0x0003e20000100800 */
[----:B------:R-:W-:Y:S05]  /*9360*/  RET.REL.NODEC R36 `(_ZN7cutlass13device_kernelIN5flash19enable_sm80_to_sm89INS1_16FlashAttnBwdSm80INS1_25CollectiveMainloopBwdSm80ILi2ELi2EN4cute5tupleIJNS5_1CILi128EEES8_NS7_ILi64EEEEEENS_6half_tEfNS_4arch4Sm80ELb1ELb0ELb1ELb1ELb1ELb0ELb0ELb0ELi2ELi4ELi4ELi4ELb0EEENS1_24CollectiveEpilogueBwdGQAISA_fSD_Li256ELb1ELb1EEENS1_25SingleTileBwdLPTSchedulerILb1ELi128ELb1EEEEEEEEEvNT_6ParamsE) ;  /* 0xffff6c9024007950 */ /* 0x000fea0003c3ffff */
        .type           $_ZN7cutlass13device_kernelIN5flash19enable_sm80_to_sm89INS1_16FlashAttnBwdSm80INS1_25CollectiveMainloopBwdSm80ILi2ELi2EN4cute5tupleIJNS5_1CILi128EEES8_NS7_ILi64EEEEEENS_6half_tEfNS_4arch4Sm80ELb1ELb0ELb1ELb1ELb1ELb0ELb0ELb0ELi2ELi4ELi4ELi4ELb0EEENS1_24CollectiveEpilogueBwdGQAISA_fSD_Li256ELb1ELb1EEENS1_25SingleTileBwdLPTSchedulerILb1ELi128ELb1EEEEEEEEEvNT_6ParamsE$_ZN4cute5tupleIJNS0_IJNS_1CILi8EEENS1_ILi2EEES3_S3_S2_S3_EEENS0_IJNS1_ILi1EEEiiiNS1_ILi72EEENS1_ILi512EEEEEEEEC2ERKS4_RKS8_,@function
        .size           $_ZN7cutlass13device_kernelIN5flash19enable_sm80_to_sm89INS1_16FlashAttnBwdSm80INS1_25CollectiveMainloopBwdSm80ILi2ELi2EN4cute5tupleIJNS5_1CILi128EEES8_NS7_ILi64EEEEEENS_6half_tEfNS_4arch4Sm80ELb1ELb0ELb1ELb1ELb1ELb0ELb0ELb0ELi2ELi4ELi4ELi4ELb0EEENS1_24CollectiveEpilogueBwdGQAISA_fSD_Li256ELb1ELb1EEENS1_25SingleTileBwdLPTSchedulerILb1ELi128ELb1EEEEEEEEEvNT_6ParamsE$_ZN4cute5tupleIJNS0_IJNS_1CILi8EEENS1_ILi2EEES3_S3_S2_S3_EEENS0_IJNS1_ILi1EEEiiiNS1_ILi72EEENS1_ILi512EEEEEEEEC2ERKS4_RKS8_,($_ZN7cutlass13device_kernelIN5flash19enable_sm80_to_sm89INS1_16FlashAttnBwdSm80INS1_25CollectiveMainloopBwdSm80ILi2ELi2EN4cute5tupleIJNS5_1CILi128EEES8_NS7_ILi64EEEEEENS_6half_tEfNS_4arch4Sm80ELb1ELb0ELb1ELb1ELb1ELb0ELb0ELb0ELi2ELi4ELi4ELi4ELb0EEENS1_24CollectiveEpilogueBwdGQAISA_fSD_Li256ELb1ELb1EEENS1_25SingleTileBwdLPTSchedulerILb1ELi128ELb1EEEEEEEEEvNT_6ParamsE$_ZN4cute5tupleIJNS_7SwizzleILi3ELi3ELi3EEENS_9MixedBitsILj0ELj432EEENS_6LayoutINS0_IJNS0_IJNS_1CILi2EEES7_S7_EEES7_NS6_ILi8EEEEEENS0_IJNS0_IJNS6_ILi64EEES9_NS6_ILi512EEEEEENS6_ILi8192EEENS6_ILi1024EEEEEEEEEEC2ERKS2_RKS4_RKSH_ - $_ZN7cutlass13device_kernelIN5flash19enable_sm80_to_sm89INS1_16FlashAttnBwdSm80INS1_25CollectiveMainloopBwdSm80ILi2ELi2EN4cute5tupleIJNS5_1CILi128EEES8_NS7_ILi64EEEEEENS_6half_tEfNS_4arch4Sm80ELb1ELb0ELb1ELb1ELb1ELb0ELb0ELb0ELi2ELi4ELi4ELi4ELb0EEENS1_24CollectiveEpilogueBwdGQAISA_fSD_Li256ELb1ELb1EEENS1_25SingleTileBwdLPTSchedulerILb1ELi128ELb1EEEEEEEEEvNT_6ParamsE$_ZN4cute5tupleIJNS0_IJNS_1CILi8EEENS1_ILi2EEES3_S3_S2_S3_EEENS0_IJNS1_ILi1EEEiiiNS1_ILi72EEENS1_ILi512EEEEEEEEC2ERKS4_RKS8_)
$_ZN7cutlass13device_kernelIN5flash19enable_sm80_to_sm89INS1_16FlashAttnBwdSm80INS1_25CollectiveMainloopBwdSm80ILi2ELi2EN4cute5tupleIJNS5_1CILi128EEES8_NS7_ILi64EEEEEENS_6half_tEfNS_4arch4Sm80ELb1ELb0ELb1ELb1ELb1ELb0ELb0ELb0ELi2ELi4ELi4ELi4ELb0EEENS1_24CollectiveEpilogueBwdGQAISA_fSD_Li256ELb1ELb1EEENS1_25SingleTileBwdLPTSchedulerILb1ELi128ELb1EEEEEEEEEvNT_6ParamsE$_ZN4cute5tupleIJNS0_IJNS_1CILi8EEENS1_ILi2EEES3_S3_S2_S3_EEENS0_IJNS1_ILi1EEEiiiNS1_ILi72EEENS1_ILi512EEEEEEEEC2ERKS4_RKS8_:
[----:B------:R-:W-:Y:S01]  /*9370*/  IADD3 R4, R83, -c[0x0][0x20], RZ ;  /* 0x8000080053047a10 */ /* 0x000fe20007ffe0ff */
[----:B------:R-:W-:Y:S01]  /*9380*/  IMAD.MOV.U32 R36, RZ, RZ, R6 ;  /* 0x000000ffff247224 */ /* 0x000fe200078e0006 */
[----:B------:R-:W-:-:S03]  /*9390*/  MOV R37, 0x0 ;  /* 0x0000000000257802 */ /* 0x000fc60000000f00 */
[----:B------:R1:W-:Y:S04]  /*93a0*/  STL [R4], R2 ;  /* 0x0000000204007387 */ /* 0x0003e80000100800 */
[----:B------:R1:W-:Y:S04]  /*93b0*/  STL [R4+0x4], R3 ;  /* 0x0000040304007387 */ /* 0x0003e80000100800 */
[----:B------:R1:W-:Y:S01]  /*93c0*/  STL [R4+0x8], R5 ;  /* 0x0000080504007387 */ /* 0x0003e20000100800 */
[----:B------:R-:W-:Y:S05]  /*93d0*/  RET.REL.NODEC R36 `(_ZN7cutlass13device_kernelIN5flash19enable_sm80_to_sm89INS1_16FlashAttnBwdSm80INS1_25CollectiveMainloopBwdSm80ILi2ELi2EN4cute5tupleIJNS5_1CILi128EEES8_NS7_ILi64EEEEEENS_6half_tEfNS_4arch4Sm80ELb1ELb0ELb1ELb1ELb1ELb0ELb0ELb0ELi2ELi4ELi4ELi4ELb0EEENS1_24CollectiveEpilogueBwdGQAISA_fSD_Li256ELb1ELb1EEENS1_25SingleTileBwdLPTSchedulerILb1ELi128ELb1EEEEEEEEEvNT_6ParamsE) ;  /* 0xffff6c2024007950 */ /* 0x000fea0003c3ffff */
        .type           $_ZN7cutlass13device_kernelIN5flash19enable_sm80_to_sm89INS1_16FlashAttnBwdSm80INS1_25CollectiveMainloopBwdSm80ILi2ELi2EN4cute5tupleIJNS5_1CILi128EEES8_NS7_ILi64EEEEEENS_6half_tEfNS_4arch4Sm80ELb1ELb0ELb1ELb1ELb1ELb0ELb0ELb0ELi2ELi4ELi4ELi4ELb0EEENS1_24CollectiveEpilogueBwdGQAISA_fSD_Li256ELb1ELb1EEENS1_25SingleTileBwdLPTSchedulerILb1ELi128ELb1EEEEEEEEEvNT_6ParamsE$_ZN4cute5tupleIJNS_7SwizzleILi3ELi3ELi3EEENS_9MixedBitsILj0ELj432EEENS_6LayoutINS0_IJNS0_IJNS_1CILi2EEES7_S7_EEES7_NS6_ILi8EEEEEENS0_IJNS0_IJNS6_ILi64EEES9_NS6_ILi512EEEEEENS6_ILi8192EEENS6_ILi1024EEEEEEEEEEC2ERKS2_RKS4_RKSH_,@function
        .size           $_ZN7cutlass13device_kernelIN5flash19enable_sm80_to_sm89INS1_16FlashAttnBwdSm80INS1_25CollectiveMainloopBwdSm80ILi2ELi2EN4cute5tupleIJNS5_1CILi128EEES8_NS7_ILi64EEEEEENS_6half_tEfNS_4arch4Sm80ELb1ELb0ELb1ELb1ELb1ELb0ELb0ELb0ELi2ELi4ELi4ELi4ELb0EEENS1_24CollectiveEpilogueBwdGQAISA_fSD_Li256ELb1ELb1EEENS1_25SingleTileBwdLPTSchedulerILb1ELi128ELb1EEEEEEEEEvNT_6ParamsE$_ZN4cute5tupleIJNS_7SwizzleILi3ELi3ELi3EEENS_9MixedBitsILj0ELj432EEENS_6LayoutINS0_IJNS0_IJNS_1CILi2EEES7_S7_EEES7_NS6_ILi8EEEEEENS0_IJNS0_IJNS6_ILi64EEES9_NS6_ILi512EEEEEENS6_ILi8192EEENS6_ILi1024EEEEEEEEEEC2ERKS2_RKS4_RKSH_,($_ZN7cutlass13device_kernelIN5flash19enable_sm80_to_sm89INS1_16FlashAttnBwdSm80INS1_25CollectiveMainloopBwdSm80ILi2ELi2EN4cute5tupleIJNS5_1CILi128EEES8_NS7_ILi64EEEEEENS_6half_tEfNS_4arch4Sm80ELb1ELb0ELb1ELb1ELb1ELb0ELb0ELb0ELi2ELi4ELi4ELi4ELb0EEENS1_24CollectiveEpilogueBwdGQAISA_fSD_Li256ELb1ELb1EEENS1_25SingleTileBwdLPTSchedulerILb1ELi128ELb1EEEEEEEEEvNT_6ParamsE$_ZN4cute8smem_ptrIPN7cutlass6half_tEECI1NS_12iter_adaptorIS3_S4_EEES3_ - $_ZN7cutlass13device_kernelIN5flash19enable_sm80_to_sm89INS1_16FlashAttnBwdSm80INS1_25CollectiveMainloopBwdSm80ILi2ELi2EN4cute5tupleIJNS5_1CILi128EEES8_NS7_ILi64EEEEEENS_6half_tEfNS_4arch4Sm80ELb1ELb0ELb1ELb1ELb1ELb0ELb0ELb0ELi2ELi4ELi4ELi4ELb0EEENS1_24CollectiveEpilogueBwdGQAISA_fSD_Li256ELb1ELb1EEENS1_25SingleTileBwdLPTSchedulerILb1ELi128ELb1EEEEEEEEEvNT_6ParamsE$_ZN4cute5tupleIJNS_7SwizzleILi3ELi3ELi3EEENS_9MixedBitsILj0ELj432EEENS_6LayoutINS0_IJNS0_IJNS_1CILi2EEES7_S7_EEES7_NS6_ILi8EEEEEENS0_IJNS0_IJNS6_ILi64EEES9_NS6_ILi512EEEEEENS6_ILi8192EEENS6_ILi1024EEEEEEEEEEC2ERKS2_RKS4_RKSH_)
$_ZN7cutlass13device_kernelIN5flash19enable_sm80_to_sm89INS1_16FlashAttnBwdSm80INS1_25CollectiveMainloopBwdSm80ILi2ELi2EN4cute5tupleIJNS5_1CILi128EEES8_NS7_ILi64EEEEEENS_6half_tEfNS_4arch4Sm80ELb1ELb0ELb1ELb1ELb1ELb0ELb0ELb0ELi2ELi4ELi4ELi4ELb0EEENS1_24CollectiveEpilogueBwdGQAISA_fSD_Li256ELb1ELb1EEENS1_25SingleTileBwdLPTSchedulerILb1ELi128ELb1EEEEEEEEEvNT_6ParamsE$_ZN4cute5tupleIJNS_7SwizzleILi3ELi3ELi3EEENS_9MixedBitsILj0ELj432EEENS_6LayoutINS0_IJNS0_IJNS_1CILi2EEES7_S7_EEES7_NS6_ILi8EEEEEENS0_IJNS0_IJNS6_ILi64EEES9_NS6_ILi512EEEEEENS6_ILi8192EEENS6_ILi1024EEEEEEEEEEC2ERKS2_RKS4_RKSH_:
[----:B------:R-:W-:Y:S02]  /*93e0*/  IADD3 R2, R60, -c[0x0][0x20], RZ ;  /* 0x800008003c027a10 */ /* 0x000fe40007ffe0ff */
[----:B------:R-:W-:-:S03]  /*93f0*/  MOV R5, 0x0 ;  /* 0x0000000000057802 */ /* 0x000fc60000000f00 */
[----:B------:R1:W-:Y:S01]  /*9400*/  STL [R2], R3 ;  /* 0x0000000302007387 */ /* 0x0003e20000100800 */
[----:B------:R-:W-:Y:S05]  /*9410*/  RET.REL.NODEC R4 `(_ZN7cutlass13device_kernelIN5flash19enable_sm80_to_sm89INS1_16FlashAttnBwdSm80INS1_25CollectiveMainloopBwdSm80ILi2ELi2EN4cute5tupleIJNS5_1CILi128EEES8_NS7_ILi64EEEEEENS_6half_tEfNS_4arch4Sm80ELb1ELb0ELb1ELb1ELb1ELb0ELb0ELb0ELi2ELi4ELi4ELi4ELb0EEENS1_24CollectiveEpilogueBwdGQAISA_fSD_Li256ELb1ELb1EEENS1_25SingleTileBwdLPTSchedulerILb1ELi128ELb1EEEEEEEEEvNT_6ParamsE) ;  /* 0xffff6be004007950 */ /* 0x000fea0003c3ffff */
        .type           $_ZN7cutlass13device_kernelIN5flash19enable_sm80_to_sm89INS1_16FlashAttnBwdSm80INS1_25CollectiveMainloopBwdSm80ILi2ELi2EN4cute5tupleIJNS5_1CILi128EEES8_NS7_ILi64EEEEEENS_6half_tEfNS_4arch4Sm80ELb1ELb0ELb1ELb1ELb1ELb0ELb0ELb0ELi2ELi4ELi4ELi4ELb0EEENS1_24CollectiveEpilogueBwdGQAISA_fSD_Li256ELb1ELb1EEENS1_25SingleTileBwdLPTSchedulerILb1ELi128ELb1EEEEEEEEEvNT_6ParamsE$_ZN4cute8smem_ptrIPN7cutlass6half_tEECI1NS_12iter_adaptorIS3_S4_EEES3_,@function
        .size           $_ZN7cutlass13device_kernelIN5flash19enable_sm80_to_sm89INS1_16FlashAttnBwdSm80INS1_25CollectiveMainloopBwdSm80ILi2ELi2EN4cute5tupleIJNS5_1CILi128EEES8_NS7_ILi64EEEEEENS_6half_tEfNS_4arch4Sm80ELb1ELb0ELb1ELb1ELb1ELb0ELb0ELb0ELi2ELi4ELi4ELi4ELb0EEENS1_24CollectiveEpilogueBwdGQAISA_fSD_Li256ELb1ELb1EEENS1_25SingleTileBwdLPTSchedulerILb1ELi128ELb1EEEEEEEEEvNT_6ParamsE$_ZN4cute8smem_ptrIPN7cutlass6half_tEECI1NS_12iter_adaptorIS3_S4_EEES3_,($_ZN7cutlass13device_kernelIN5flash19enable_sm80_to_sm89INS1_16FlashAttnBwdSm80INS1_25CollectiveMainloopBwdSm80ILi2ELi2EN4cute5tupleIJNS5_1CILi128EEES8_NS7_ILi64EEEEEENS_6half_tEfNS_4arch4Sm80ELb1ELb0ELb1ELb1ELb1ELb0ELb0ELb0ELi2ELi4ELi4ELi4ELb0EEENS1_24CollectiveEpilogueBwdGQAISA_fSD_Li256ELb1ELb1EEENS1_25SingleTileBwdLPTSchedulerILb1ELi128ELb1EEEEEEEEEvNT_6ParamsE$_ZN4cute8smem_ptrIPN7cutlass9uint128_tEECI1NS_12iter_adaptorIS3_S4_EEES3_ - $_ZN7cutlass13device_kernelIN5flash19enable_sm80_to_sm89INS1_16FlashAttnBwdSm80INS1_25CollectiveMainloopBwdSm80ILi2ELi2EN4cute5tupleIJNS5_1CILi128EEES8_NS7_ILi64EEEEEENS_6half_tEfNS_4arch4Sm80ELb1ELb0ELb1ELb1ELb1ELb0ELb0ELb0ELi2ELi4ELi4ELi4ELb0EEENS1_24CollectiveEpilogueBwdGQAISA_fSD_Li256ELb1ELb1EEENS1_25SingleTileBwdLPTSchedulerILb1ELi128ELb1EEEEEEEEEvNT_6ParamsE$_ZN4cute8smem_ptrIPN7cutlass6half_tEECI1NS_12iter_adaptorIS3_S4_EEES3_)
$_ZN7cutlass13device_kernelIN5flash19enable_sm80_to_sm89INS1_16FlashAttnBwdSm80INS1_25CollectiveMainloopBwdSm80ILi2ELi2EN4cute5tupleIJNS5_1CILi128EEES8_NS7_ILi64EEEEEENS_6half_tEfNS_4arch4Sm80ELb1ELb0ELb1ELb1ELb1ELb0ELb0ELb0ELi2ELi4ELi4ELi4ELb0EEENS1_24CollectiveEpilogueBwdGQAISA_fSD_Li256ELb1ELb1EEENS1_25SingleTileBwdLPTSchedulerILb1ELi128ELb1EEEEEEEEEvNT_6ParamsE$_ZN4cute8smem_ptrIPN7cutlass6half_tEECI1NS_12iter_adaptorIS3_S4_EEES3_:
[----:B------:R-:W-:Y:S02]  /*9420*/  IADD3 R38, R38, -c[0x0][0x20], RZ ;  /* 0x8000080026267a10 */ /* 0x000fe40007ffe0ff */
[----:B------:R-:W-:-:S03]  /*9430*/  MOV R47, 0x0 ;  /* 0x00000000002f7802 */ /* 0x000fc60000000f00 */
[----:B------:R1:W-:Y:S01]  /*9440*/  STL.64 [R38], R2 ;  /* 0x0000000226007387 */ /* 0x0003e20000100a00 */
[----:B------:R-:W-:Y:S05]  /*9450*/  RET.REL.NODEC R46 `(_ZN7cutlass13device_kernelIN5flash19enable_sm80_to_sm89INS1_16FlashAttnBwdSm80INS1_25CollectiveMainloopBwdSm80ILi2ELi2EN4cute5tupleIJNS5_1CILi128EEES8_NS7_ILi64EEEEEENS_6half_tEfNS_4arch4Sm80ELb1ELb0ELb1ELb1ELb1ELb0ELb0ELb0ELi2ELi4ELi4ELi4ELb0EEENS1_24CollectiveEpilogueBwdGQAISA_fSD_Li256ELb1ELb1EEENS1_25SingleTileBwdLPTSchedulerILb1ELi128ELb1EEEEEEEEEvNT_6ParamsE) ;  /* 0xffff6ba02e007950 */ /* 0x000fea0003c3ffff */
        .type           $_ZN7cutlass13device_kernelIN5flash19enable_sm80_to_sm89INS1_16FlashAttnBwdSm80INS1_25CollectiveMainloopBwdSm80ILi2ELi2EN4cute5tupleIJNS5_1CILi128EEES8_NS7_ILi64EEEEEENS_6half_tEfNS_4arch4Sm80ELb1ELb0ELb1ELb1ELb1ELb0ELb0ELb0ELi2ELi4ELi4ELi4ELb0EEENS1_24CollectiveEpilogueBwdGQAISA_fSD_Li256ELb1ELb1EEENS1_25SingleTileBwdLPTSchedulerILb1ELi128ELb1EEEEEEEEEvNT_6ParamsE$_ZN4cute8smem_ptrIPN7cutlass9uint128_tEECI1NS_12iter_adaptorIS3_S4_EEES3_,@function
        .size           $_ZN7cutlass13device_kernelIN5flash19enable_sm80_to_sm89INS1_16FlashAttnBwdSm80INS1_25CollectiveMainloopBwdSm80ILi2ELi2EN4cute5tupleIJNS5_1CILi128EEES8_NS7_ILi64EEEEEENS_6half_tEfNS_4arch4Sm80ELb1ELb0ELb1ELb1ELb1ELb0ELb0ELb0ELi2ELi4ELi4ELi4ELb0EEENS1_24CollectiveEpilogueBwdGQAISA_fSD_Li256ELb1ELb1EEENS1_25SingleTileBwdLPTSchedulerILb1ELi128ELb1EEEEEEEEEvNT_6ParamsE$_ZN4cute8smem_ptrIPN7cutlass9uint128_tEECI1NS_12iter_adaptorIS3_S4_EEES3_,($_ZN7cutlass13device_kernelIN5flash19enable_sm80_to_sm89INS1_16FlashAttnBwdSm80INS1_25CollectiveMainloopBwdSm80ILi2ELi2EN4cute5tupleIJNS5_1CILi128EEES8_NS7_ILi64EEEEEENS_6half_tEfNS_4arch4Sm80ELb1ELb0ELb1ELb1ELb1ELb0ELb0ELb0ELi2ELi4ELi4ELi4ELb0EEENS1_24CollectiveEpilogueBwdGQAISA_fSD_Li256ELb1ELb1EEENS1_25SingleTileBwdLPTSchedulerILb1ELi128ELb1EEEEEEEEEvNT_6ParamsE$_ZN4cute8smem_ptrIPfECI1NS_12iter_adaptorIS1_S2_EEES1_ - $_ZN7cutlass13device_kernelIN5flash19enable_sm80_to_sm89INS1_16FlashAttnBwdSm80INS1_25CollectiveMainloopBwdSm80ILi2ELi2EN4cute5tupleIJNS5_1CILi128EEES8_NS7_ILi64EEEEEENS_6half_tEfNS_4arch4Sm80ELb1ELb0ELb1ELb1ELb1ELb0ELb0ELb0ELi2ELi4ELi4ELi4ELb0EEENS1_24CollectiveEpilogueBwdGQAISA_fSD_Li256ELb1ELb1EEENS1_25SingleTileBwdLPTSchedulerILb1ELi128ELb1EEEEEEEEEvNT_6ParamsE$_ZN4cute8smem_ptrIPN7cutlass9uint128_tEECI1NS_12iter_adaptorIS3_S4_EEES3_)
$_ZN7cutlass13device_kernelIN5flash19enable_sm80_to_sm89INS1_16FlashAttnBwdSm80INS1_25CollectiveMainloopBwdSm80ILi2ELi2EN4cute5tupleIJNS5_1CILi128EEES8_NS7_ILi64EEEEEENS_6half_tEfNS_4arch4Sm80ELb1ELb0ELb1ELb1ELb1ELb0ELb0ELb0ELi2ELi4ELi4ELi4ELb0EEENS1_24CollectiveEpilogueBwdGQAISA_fSD_Li256ELb1ELb1EEENS1_25SingleTileBwdLPTSchedulerILb1ELi128ELb1EEEEEEEEEvNT_6ParamsE$_ZN4cute8smem_ptrIPN7cutlass9uint128_tEECI1NS_12iter_adaptorIS3_S4_EEES3_:
[----:B------:R-:W-:Y:S02]  /*9460*/  IADD3 R38, R83, -c[0x0][0x20], RZ ;  /* 0x8000080053267a10 */ /* 0x000fe40007ffe0ff */
[----:B------:R-:W-:-:S03]  /*9470*/  MOV R47, 0x0 ;  /* 0x00000000002f7802 */ /* 0x000fc60000000f00 */
[----:B------:R1:W-:Y:S01]  /*9480*/  STL.64 [R38], R2 ;  /* 0x0000000226007387 */ /* 0x0003e20000100a00 */
[----:B------:R-:W-:Y:S05]  /*9490*/  RET.REL.NODEC R46 `(_ZN7cutlass13device_kernelIN5flash19enable_sm80_to_sm89INS1_16FlashAttnBwdSm80INS1_25CollectiveMainloopBwdSm80ILi2ELi2EN4cute5tupleIJNS5_1CILi128EEES8_NS7_ILi64EEEEEENS_6half_tEfNS_4arch4Sm80ELb1ELb0ELb1ELb1ELb1ELb0ELb0ELb0ELi2ELi4ELi4ELi4ELb0EEENS1_24CollectiveEpilogueBwdGQAISA_fSD_Li256ELb1ELb1EEENS1_25SingleTileBwdLPTSchedulerILb1ELi128ELb1EEEEEEEEEvNT_6ParamsE) ;  /* 0xffff6b602e007950 */ /* 0x000fea0003c3ffff */
        .type           $_ZN7cutlass13device_kernelIN5flash19enable_sm80_to_sm89INS1_16FlashAttnBwdSm80INS1_25CollectiveMainloopBwdSm80ILi2ELi2EN4cute5tupleIJNS5_1CILi128EEES8_NS7_ILi64EEEEEENS_6half_tEfNS_4arch4Sm80ELb1ELb0ELb1ELb1ELb1ELb0ELb0ELb0ELi2ELi4ELi4ELi4ELb0EEENS1_24CollectiveEpilogueBwdGQAISA_fSD_Li256ELb1ELb1EEENS1_25SingleTileBwdLPTSchedulerILb1ELi128ELb1EEEEEEEEEvNT_6ParamsE$_ZN4cute8smem_ptrIPfECI1NS_12iter_adaptorIS1_S2_EEES1_,@function
        .size           $_ZN7cutlass13device_kernelIN5flash19enable_sm80_to_sm89INS1_16FlashAttnBwdSm80INS1_25CollectiveMainloopBwdSm80ILi2ELi2EN4cute5tupleIJNS5_1CILi128EEES8_NS7_ILi64EEEEEENS_6half_tEfNS_4arch4Sm80ELb1ELb0ELb1ELb1ELb1ELb0ELb0ELb0ELi2ELi4ELi4ELi4ELb0EEENS1_24CollectiveEpilogueBwdGQAISA_fSD_Li256ELb1ELb1EEENS1_25SingleTileBwdLPTSchedulerILb1ELi128ELb1EEEEEEEEEvNT_6ParamsE$_ZN4cute8smem_ptrIPfECI1NS_12iter_adaptorIS1_S2_EEES1_,($_ZN7cutlass13device_kernelIN5flash19enable_sm80_to_sm89INS1_16FlashAttnBwdSm80INS1_25CollectiveMainloopBwdSm80ILi2ELi2EN4cute5tupleIJNS5_1CILi128EEES8_NS7_ILi64EEEEEENS_6half_tEfNS_4arch4Sm80ELb1ELb0ELb1ELb1ELb1ELb0ELb0ELb0ELi2ELi4ELi4ELi4ELb0EEENS1_24CollectiveEpilogueBwdGQAISA_fSD_Li256ELb1ELb1EEENS1_25SingleTileBwdLPTSchedulerILb1ELi128ELb1EEEEEEEEEvNT_6ParamsE$_ZN4cute8smem_ptrIPjECI1NS_12iter_adaptorIS1_S2_EEES1_ - $_ZN7cutlass13device_kernelIN5flash19enable_sm80_to_sm89INS1_16FlashAttnBwdSm80INS1_25CollectiveMainloopBwdSm80ILi2ELi2EN4cute5tupleIJNS5_1CILi128EEES8_NS7_ILi64EEEEEENS_6half_tEfNS_4arch4Sm80ELb1ELb0ELb1ELb1ELb1ELb0ELb0ELb0ELi2ELi4ELi4ELi4ELb0EEENS1_24CollectiveEpilogueBwdGQAISA_fSD_Li256ELb1ELb1EEENS1_25SingleTileBwdLPTSchedulerILb1ELi128ELb1EEEEEEEEEvNT_6ParamsE$_ZN4cute8smem_ptrIPfECI1NS_12iter_adaptorIS1_S2_EEES1_)
$_ZN7cutlass13device_kernelIN5flash19enable_sm80_to_sm89INS1_16FlashAttnBwdSm80INS1_25CollectiveMainloopBwdSm80ILi2ELi2EN4cute5tupleIJNS5_1CILi128EEES8_NS7_ILi64EEEEEENS_6half_tEfNS_4arch4Sm80ELb1ELb0ELb1ELb1ELb1ELb0ELb0ELb0ELi2ELi4ELi4ELi4ELb0EEENS1_24CollectiveEpilogueBwdGQAISA_fSD_Li256ELb1ELb1EEENS1_25SingleTileBwdLPTSchedulerILb1ELi128ELb1EEEEEEEEEvNT_6ParamsE$_ZN4cute8smem_ptrIPfECI1NS_12iter_adaptorIS1_S2_EEES1_:
[----:B------:R-:W-:Y:S02]  /*94a0*/  IADD3 R8, R60, -c[0x0][0x20], RZ ;  /* 0x800008003c087a10 */ /* 0x000fe40007ffe0ff */
[----:B------:R-:W-:-:S03]  /*94b0*/  MOV R11, 0x0 ;  /* 0x00000000000b7802 */ /* 0x000fc60000000f00 */
[----:B------:R1:W-:Y:S01]  /*94c0*/  STL.64 [R8], R4 ;  /* 0x0000000408007387 */ /* 0x0003e20000100a00 */
[----:B------:R-:W-:Y:S05]  /*94d0*/  RET.REL.NODEC R10 `(_ZN7cutlass13device_kernelIN5flash19enable_sm80_to_sm89INS1_16FlashAttnBwdSm80INS1_25CollectiveMainloopBwdSm80ILi2ELi2EN4cute5tupleIJNS5_1CILi128EEES8_NS7_ILi64EEEEEENS_6half_tEfNS_4arch4Sm80ELb1ELb0ELb1ELb1ELb1ELb0ELb0ELb0ELi2ELi4ELi4ELi4ELb0EEENS1_24CollectiveEpilogueBwdGQAISA_fSD_Li256ELb1ELb1EEENS1_25SingleTileBwdLPTSchedulerILb1ELi128ELb1EEEEEEEEEvNT_6ParamsE) ;  /* 0xffff6b200a007950 */ /* 0x000fea0003c3ffff */
        .type           $_ZN7cutlass13device_kernelIN5flash19enable_sm80_to_sm89INS1_16FlashAttnBwdSm80INS1_25CollectiveMainloopBwdSm80ILi2ELi2EN4cute5tupleIJNS5_1CILi128EEES8_NS7_ILi64EEEEEENS_6half_tEfNS_4arch4Sm80ELb1ELb0ELb1ELb1ELb1ELb0ELb0ELb0ELi2ELi4ELi4ELi4ELb0EEENS1_24CollectiveEpilogueBwdGQAISA_fSD_Li256ELb1ELb1EEENS1_25SingleTileBwdLPTSchedulerILb1ELi128ELb1EEEEEEEEEvNT_6ParamsE$_ZN4cute8smem_ptrIPjECI1NS_12iter_adaptorIS1_S2_EEES1_,@function
        .size           $_ZN7cutlass13device_kernelIN5flash19enable_sm80_to_sm89INS1_16FlashAttnBwdSm80INS1_25CollectiveMainloopBwdSm80ILi2ELi2EN4cute5tupleIJNS5_1CILi128EEES8_NS7_ILi64EEEEEENS_6half_tEfNS_4arch4Sm80ELb1ELb0ELb1ELb1ELb1ELb0ELb0ELb0ELi2ELi4ELi4ELi4ELb0EEENS1_24CollectiveEpilogueBwdGQAISA_fSD_Li256ELb1ELb1EEENS1_25SingleTileBwdLPTSchedulerILb1ELi128ELb1EEEEEEEEEvNT_6ParamsE$_ZN4cute8smem_ptrIPjECI1NS_12iter_adaptorIS1_S2_EEES1_,($_ZN7cutlass13device_kernelIN5flash19enable_sm80_to_sm89INS1_16FlashAttnBwdSm80INS1_25CollectiveMainloopBwdSm80ILi2ELi2EN4cute5tupleIJNS5_1CILi128EEES8_NS7_ILi64EEEEEENS_6half_tEfNS_4arch4Sm80ELb1ELb0ELb1ELb1ELb1ELb0ELb0ELb0ELi2ELi4ELi4ELi4ELb0EEENS1_24CollectiveEpilogueBwdGQAISA_fSD_Li256ELb1ELb1EEENS1_25SingleTileBwdLPTSchedulerILb1ELi128ELb1EEEEEEEEEvNT_6ParamsE$_ZN73_INTERNAL_e48e4f46_37_flash_bwd_hdim64_fp16_softcap_sm80_cu_3fbc093a_281817__float22half2_rnE6float2 - $_ZN7cutlass13device_kernelIN5flash19enable_sm80_to_sm89INS1_16FlashAttnBwdSm80INS1_25CollectiveMainloopBwdSm80ILi2ELi2EN4cute5tupleIJNS5_1CILi128EEES8_NS7_ILi64EEEEEENS_6half_tEfNS_4arch4Sm80ELb1ELb0ELb1ELb1ELb1ELb0ELb0ELb0ELi2ELi4ELi4ELi4ELb0EEENS1_24CollectiveEpilogueBwdGQAISA_fSD_Li256ELb1ELb1EEENS1_25SingleTileBwdLPTSchedulerILb1ELi128ELb1EEEEEEEEEvNT_6ParamsE$_ZN4cute8smem_ptrIPjECI1NS_12iter_adaptorIS1_S2_EEES1_)
$_ZN7cutlass13device_kernelIN5flash19enable_sm80_to_sm89INS1_16FlashAttnBwdSm80INS1_25CollectiveMainloopBwdSm80ILi2ELi2EN4cute5tupleIJNS5_1CILi128EEES8_NS7_ILi64EEEEEENS_6half_tEfNS_4arch4Sm80ELb1ELb0ELb1ELb1ELb1ELb0ELb0ELb0ELi2ELi4ELi4ELi4ELb0EEENS1_24CollectiveEpilogueBwdGQAISA_fSD_Li256ELb1ELb1EEENS1_25SingleTileBwdLPTSchedulerILb1ELi128ELb1EEEEEEEEEvNT_6ParamsE$_ZN4cute8smem_ptrIPjECI1NS_12iter_adaptorIS1_S2_EEES1_:
[----:B------:R-:W-:Y:S01]  /*94e0*/  IADD3 R16, R70, -c[0x0][0x20], RZ ;  /* 0x8000080046107a10 */ /* 0x000fe20007ffe0ff */
[----:B------:R-:W-:Y:S01]  /*94f0*/  IMAD.MOV.U32 R20, RZ, RZ, R18 ;  /* 0x000000ffff147224 */ /* 0x000fe200078e0012 */
[----:B------:R-:W-:-:S03]  /*9500*/  MOV R21, 0x0 ;  /* 0x0000000000157802 */ /* 0x000fc60000000f00 */
[----:B------:R1:W-:Y:S01]  /*9510*/  STL.64 [R16], R2 ;  /* 0x0000000210007387 */ /* 0x0003e20000100a00 */
[----:B------:R-:W-:Y:S05]  /*9520*/  RET.REL.NODEC R20 `(_ZN7cutlass13device_kernelIN5flash19enable_sm80_to_sm89INS1_16FlashAttnBwdSm80INS1_25CollectiveMainloopBwdSm80ILi2ELi2EN4cute5tupleIJNS5_1CILi128EEES8_NS7_ILi64EEEEEENS_6half_tEfNS_4arch4Sm80ELb1ELb0ELb1ELb1ELb1ELb0ELb0ELb0ELi2ELi4ELi4ELi4ELb0EEENS1_24CollectiveEpilogueBwdGQAISA_fSD_Li256ELb1ELb1EEENS1_25SingleTileBwdLPTSchedulerILb1ELi128ELb1EEEEEEEEEvNT_6ParamsE) ;  /* 0xffff6ad014007950 */ /* 0x000fea0003c3ffff */
        .type           $_ZN7cutlass13device_kernelIN5flash19enable_sm80_to_sm89INS1_16FlashAttnBwdSm80INS1_25CollectiveMainloopBwdSm80ILi2ELi2EN4cute5tupleIJNS5_1CILi128EEES8_NS7_ILi64EEEEEENS_6half_tEfNS_4arch4Sm80ELb1ELb0ELb1ELb1ELb1ELb0ELb0ELb0ELi2ELi4ELi4ELi4ELb0EEENS1_24CollectiveEpilogueBwdGQAISA_fSD_Li256ELb1ELb1EEENS1_25SingleTileBwdLPTSchedulerILb1ELi128ELb1EEEEEEEEEvNT_6ParamsE$_ZN73_INTERNAL_e48e4f46_37_flash_bwd_hdim64_fp16_softcap_sm80_cu_3fbc093a_281817__float22half2_rnE6float2,@function
        .size           $_ZN7cutlass13device_kernelIN5flash19enable_sm80_to_sm89INS1_16FlashAttnBwdSm80INS1_25CollectiveMainloopBwdSm80ILi2ELi2EN4cute5tupleIJNS5_1CILi128EEES8_NS7_ILi64EEEEEENS_6half_tEfNS_4arch4Sm80ELb1ELb0ELb1ELb1ELb1ELb0ELb0ELb0ELi2ELi4ELi4ELi4ELb0EEENS1_24CollectiveEpilogueBwdGQAISA_fSD_Li256ELb1ELb1EEENS1_25SingleTileBwdLPTSchedulerILb1ELi128ELb1EEEEEEEEEvNT_6ParamsE$_ZN73_INTERNAL_e48e4f46_37_flash_bwd_hdim64_fp16_softcap_sm80_cu_3fbc093a_281817__float22half2_rnE6float2,($_ZN7cutlass13device_kernelIN5flash19enable_sm80_to_sm89INS1_16FlashAttnBwdSm80INS1_25CollectiveMainloopBwdSm80ILi2ELi2EN4cute5tupleIJNS5_1CILi128EEES8_NS7_ILi64EEEEEENS_6half_tEfNS_4arch4Sm80ELb1ELb0ELb1ELb1ELb1ELb0ELb0ELb0ELi2ELi4ELi4ELi4ELb0EEENS1_24CollectiveEpilogueBwdGQAISA_fSD_Li256ELb1ELb1EEENS1_25SingleTileBwdLPTSchedulerILb1ELi128ELb1EEEEEEEEEvNT_6ParamsE$_ZN7__half2aSEOKS_ - $_ZN7cutlass13device_kernelIN5flash19enable_sm80_to_sm89INS1_16FlashAttnBwdSm80INS1_25CollectiveMainloopBwdSm80ILi2ELi2EN4cute5tupleIJNS5_1CILi128EEES8_NS7_ILi64EEEEEENS_6half_tEfNS_4arch4Sm80ELb1ELb0ELb1ELb1ELb1ELb0ELb0ELb0ELi2ELi4ELi4ELi4ELb0EEENS1_24CollectiveEpilogueBwdGQAISA_fSD_Li256ELb1ELb1EEENS1_25SingleTileBwdLPTSchedulerILb1ELi128ELb1EEEEEEEEEvNT_6ParamsE$_ZN73_INTERNAL_e48e4f46_37_flash_bwd_hdim64_fp16_softcap_sm80_cu_3fbc093a_281817__float22half2_rnE6float2)
$_ZN7cutlass13device_kernelIN5flash19enable_sm80_to_sm89INS1_16FlashAttnBwdSm80INS1_25CollectiveMainloopBwdSm80ILi2ELi2EN4cute5tupleIJNS5_1CILi128EEES8_NS7_ILi64EEEEEENS_6half_tEfNS_4arch4Sm80ELb1ELb0ELb1ELb1ELb1ELb0ELb0ELb0ELi2ELi4ELi4ELi4ELb0EEENS1_24CollectiveEpilogueBwdGQAISA_fSD_Li256ELb1ELb1EEENS1_25SingleTileBwdLPTSchedulerILb1ELi128ELb1EEEEEEEEEvNT_6ParamsE$_ZN73_INTERNAL_e48e4f46_37_flash_bwd_hdim64_fp16_softcap_sm80_cu_3fbc093a_281817__float22half2_rnE6float2:
[----:B------:R-:W-:Y:S01]  /*9530*/  F2FP.PACK_AB R2, R3, R2 ;  /* 0x000000020302723e */ /* 0x000fe200000000ff */
[----:B------:R-:W-:Y:S01]  /*9540*/  IMAD.MOV.U32 R15, RZ, RZ, 0x0 ;  /* 0x00000000ff0f7424 */ /* 0x000fe200078e00ff */
[----:B------:R-:W-:-:S05]  /*9550*/  IADD3 R3, R60, -c[0x0][0x20], RZ ;  /* 0x800008003c037a10 */ /* 0x000fca0007ffe0ff */
[----:B------:R1:W-:Y:S01]  /*9560*/  STL [R3], R2 ;  /* 0x0000000203007387 */ /* 0x0003e20000100800 */
[----:B------:R-:W-:Y:S05]  /*9570*/  RET.REL.NODEC R14 `(_ZN7cutlass13device_kernelIN5flash19enable_sm80_to_sm89INS1_16FlashAttnBwdSm80INS1_25CollectiveMainloopBwdSm80ILi2ELi2EN4cute5tupleIJNS5_1CILi128EEES8_NS7_ILi64EEEEEENS_6half_tEfNS_4arch4Sm80ELb1ELb0ELb1ELb1ELb1ELb0ELb0ELb0ELi2ELi4ELi4ELi4ELb0EEENS1_24CollectiveEpilogueBwdGQAISA_fSD_Li256ELb1ELb1EEENS1_25SingleTileBwdLPTSchedulerILb1ELi128ELb1EEEEEEEEEvNT_6ParamsE) ;  /* 0xffff6a800e007950 */ /* 0x000fea0003c3ffff */
        .type           $_ZN7cutlass13device_kernelIN5flash19enable_sm80_to_sm89INS1_16FlashAttnBwdSm80INS1_25CollectiveMainloopBwdSm80ILi2ELi2EN4cute5tupleIJNS5_1CILi128EEES8_NS7_ILi64EEEEEENS_6half_tEfNS_4arch4Sm80ELb1ELb0ELb1ELb1ELb1ELb0ELb0ELb0ELi2ELi4ELi4ELi4ELb0EEENS1_24CollectiveEpilogueBwdGQAISA_fSD_Li256ELb1ELb1EEENS1_25SingleTileBwdLPTSchedulerILb1ELi128ELb1EEEEEEEEEvNT_6ParamsE$_ZN7__half2aSEOKS_,@function
        .size           $_ZN7cutlass13device_kernelIN5flash19enable_sm80_to_sm89INS1_16FlashAttnBwdSm80INS1_25CollectiveMainloopBwdSm80ILi2ELi2EN4cute5tupleIJNS5_1CILi128EEES8_NS7_ILi64EEEEEENS_6half_tEfNS_4arch4Sm80ELb1ELb0ELb1ELb1ELb1ELb0ELb0ELb0ELi2ELi4ELi4ELi4ELb0EEENS1_24CollectiveEpilogueBwdGQAISA_fSD_Li256ELb1ELb1EEENS1_25SingleTileBwdLPTSchedulerILb1ELi128ELb1EEEEEEEEEvNT_6ParamsE$_ZN7__half2aSEOKS_,($_ZN7cutlass13device_kernelIN5flash19enable_sm80_to_sm89INS1_16FlashAttnBwdSm80INS1_25CollectiveMainloopBwdSm80ILi2ELi2EN4cute5tupleIJNS5_1CILi128EEES8_NS7_ILi64EEEEEENS_6half_tEfNS_4arch4Sm80ELb1ELb0ELb1ELb1ELb1ELb0ELb0ELb0ELi2ELi4ELi4ELi4ELb0EEENS1_24CollectiveEpilogueBwdGQAISA_fSD_Li256ELb1ELb1EEENS1_25SingleTileBwdLPTSchedulerILb1ELi128ELb1EEEEEEEEEvNT_6ParamsE$_ZZN4cute12filter_tupleINS_5tupleIJNS1_IJNS_10UnderscoreENS_1CILi0EEEEEENS1_IJS4_S2_EEEEEENS1_IJNS1_IJNS1_IJNS3_ILi1EEES4_EEES4_EEENS1_IJNS1_IJS4_S4_EEEiEEEEEEZNS_5sliceIS7_SD_EEDaRKT_RKT0_EUlRKT_RKT0_E_EEDaSH_SK_OT1_ENKUlDpSN_E_clIJNS1_IJS9_EEENS1_IJiEEEEEEDaSU_ - $_ZN7cutlass13device_kernelIN5flash19enable_sm80_to_sm89INS1_16FlashAttnBwdSm80INS1_25CollectiveMainloopBwdSm80ILi2ELi2EN4cute5tupleIJNS5_1CILi128EEES8_NS7_ILi64EEEEEENS_6half_tEfNS_4arch4Sm80ELb1ELb0ELb1ELb1ELb1ELb0ELb0ELb0ELi2ELi4ELi4ELi4ELb0EEENS1_24CollectiveEpilogueBwdGQAISA_fSD_Li256ELb1ELb1EEENS1_25SingleTileBwdLPTSchedulerILb1ELi128ELb1EEEEEEEEEvNT_6ParamsE$_ZN7__half2aSEOKS_)
$_ZN7cutlass13device_kernelIN5flash19enable_sm80_to_sm89INS1_16FlashAttnBwdSm80INS1_25CollectiveMainloopBwdSm80ILi2ELi2EN4cute5tupleIJNS5_1CILi128EEES8_NS7_ILi64EEEEEENS_6half_tEfNS_4arch4Sm80ELb1ELb0ELb1ELb1ELb1ELb0ELb0ELb0ELi2ELi4ELi4ELi4ELb0EEENS1_24CollectiveEpilogueBwdGQAISA_fSD_Li256ELb1ELb1EEENS1_25SingleTileBwdLPTSchedulerILb1ELi128ELb1EEEEEEEEEvNT_6ParamsE$_ZN7__half2aSEOKS_:
[----:B------:R-:W-:-:S06]  /*9580*/  IADD3 R3, R60, -c[0x0][0x20], RZ ;  /* 0x800008003c037a10 */ /* 0x000fcc0007ffe0ff */
[----:B------:R-:W2:Y:S01]  /*9590*/  LDL R3, [R3] ;  /* 0x0000000003037983 */ /* 0x000ea20000100800 */
[----:B------:R-:W-:Y:S01]  /*95a0*/  IADD3 R2, R59, -c[0x0][0x20], RZ ;  /* 0x800008003b027a10 */ /* 0x000fe20007ffe0ff */
[----:B------:R-:W-:-:S04]  /*95b0*/  IMAD.MOV.U32 R15, RZ, RZ, 0x0 ;  /* 0x00000000ff0f7424 */ /* 0x000fc800078e00ff */
[----:B--2---:R1:W-:Y:S01]  /*95c0*/  STL [R2], R3 ;  /* 0x0000000302007387 */ /* 0x0043e20000100800 */
[----:B------:R-:W-:Y:S05]  /*95d0*/  RET.REL.NODEC R14 `(_ZN7cutlass13device_kernelIN5flash19enable_sm80_to_sm89INS1_16FlashAttnBwdSm80INS1_25CollectiveMainloopBwdSm80ILi2ELi2EN4cute5tupleIJNS5_1CILi128EEES8_NS7_ILi64EEEEEENS_6half_tEfNS_4arch4Sm80ELb1ELb0ELb1ELb1ELb1ELb0ELb0ELb0ELi2ELi4ELi4ELi4ELb0EEENS1_24CollectiveEpilogueBwdGQAISA_fSD_Li256ELb1ELb1EEENS1_25SingleTileBwdLPTSchedulerILb1ELi128ELb1EEEEEEEEEvNT_6ParamsE) ;  /* 0xffff6a200e007950 */ /* 0x000fea0003c3ffff */
        .type           $_ZN7cutlass13device_kernelIN5flash19enable_sm80_to_sm89INS1_16FlashAttnBwdSm80INS1_25CollectiveMainloopBwdSm80ILi2ELi2EN4cute5tupleIJNS5_1CILi128EEES8_NS7_ILi64EEEEEENS_6half_tEfNS_4arch4Sm80ELb1ELb0ELb1ELb1ELb1ELb0ELb0ELb0ELi2ELi4ELi4ELi4ELb0EEENS1_24CollectiveEpilogueBwdGQAISA_fSD_Li256ELb1ELb1EEENS1_25SingleTileBwdLPTSchedulerILb1ELi128ELb1EEEEEEEEEvNT_6ParamsE$_ZZN4cute12filter_tupleINS_5tupleIJNS1_IJNS_10UnderscoreENS_1CILi0EEEEEENS1_IJS4_S2_EEEEEENS1_IJNS1_IJNS1_IJNS3_ILi1EEES4_EEES4_EEENS1_IJNS1_IJS4_S4_EEEiEEEEEEZNS_5sliceIS7_SD_EEDaRKT_RKT0_EUlRKT_RKT0_E_EEDaSH_SK_OT1_ENKUlDpSN_E_clIJNS1_IJS9_EEENS1_IJiEEEEEEDaSU_,@function
        .size           $_ZN7cutlass13device_kernelIN5flash19enable_sm80_to_sm89INS1_16FlashAttnBwdSm80INS1_25CollectiveMainloopBwdSm80ILi2ELi2EN4cute5tupleIJNS5_1CILi128EEES8_NS7_ILi64EEEEEENS_6half_tEfNS_4arch4Sm80ELb1ELb0ELb1ELb1ELb1ELb0ELb0ELb0ELi2ELi4ELi4ELi4ELb0EEENS1_24CollectiveEpilogueBwdGQAISA_fSD_Li256ELb1ELb1EEENS1_25SingleTileBwdLPTSchedulerILb1ELi128ELb1EEEEEEEEEvNT_6ParamsE$_ZZN4cute12filter_tupleINS_5tupleIJNS1_IJNS_10UnderscoreENS_1CILi0EEEEEENS1_IJS4_S2_EEEEEENS1_IJNS1_IJNS1_IJNS3_ILi1EEES4_EEES4_EEENS1_IJNS1_IJS4_S4_EEEiEEEEEEZNS_5sliceIS7_SD_EEDaRKT_RKT0_EUlRKT_RKT0_E_EEDaSH_SK_OT1_ENKUlDpSN_E_clIJNS1_IJS9_EEENS1_IJiEEEEEEDaSU_,($_ZN7cutlass13device_kernelIN5flash19enable_sm80_to_sm89INS1_16FlashAttnBwdSm80INS1_25CollectiveMainloopBwdSm80ILi2ELi2EN4cute5tupleIJNS5_1CILi128EEES8_NS7_ILi64EEEEEENS_6half_tEfNS_4arch4Sm80ELb1ELb0ELb1ELb1ELb1ELb0ELb0ELb0ELi2ELi4ELi4ELi4ELb0EEENS1_24CollectiveEpilogueBwdGQAISA_fSD_Li256ELb1ELb1EEENS1_25SingleTileBwdLPTSchedulerILb1ELi128ELb1EEEEEEEEEvNT_6ParamsE$_ZZN4cute12filter_tupleINS_5tupleIJNS1_IJNS_1CILi0EEENS1_IJNS2_ILi1EEENS2_ILi512EEEiEEEEEENS2_ILi4096EEENS1_IJiNS2_ILi8192EEEEEEEEEZNS_7flattenISB_EEDaRKT_EUlRKT_E_EEDaSF_OT0_ENKUlDpSI_E_clIJNS1_IJS3_S4_S5_iEEENS1_IJS8_EEESA_EEEDaSM_ - $_ZN7cutlass13device_kernelIN5flash19enable_sm80_to_sm89INS1_16FlashAttnBwdSm80INS1_25CollectiveMainloopBwdSm80ILi2ELi2EN4cute5tupleIJNS5_1CILi128EEES8_NS7_ILi64EEEEEENS_6half_tEfNS_4arch4Sm80ELb1ELb0ELb1ELb1ELb1ELb0ELb0ELb0ELi2ELi4ELi4ELi4ELb0EEENS1_24CollectiveEpilogueBwdGQAISA_fSD_Li256ELb1ELb1EEENS1_25SingleTileBwdLPTSchedulerILb1ELi128ELb1EEEEEEEEEvNT_6ParamsE$_ZZN4cute12filter_tupleINS_5tupleIJNS1_IJNS_10UnderscoreENS_1CILi0EEEEEENS1_IJS4_S2_EEEEEENS1_IJNS1_IJNS1_IJNS3_ILi1EEES4_EEES4_EEENS1_IJNS1_IJS4_S4_EEEiEEEEEEZNS_5sliceIS7_SD_EEDaRKT_RKT0_EUlRKT_RKT0_E_EEDaSH_SK_OT1_ENKUlDpSN_E_clIJNS1_IJS9_EEENS1_IJiEEEEEEDaSU_)
$_ZN7cutlass13device_kernelIN5flash19enable_sm80_to_sm89INS1_16FlashAttnBwdSm80INS1_25CollectiveMainloopBwdSm80ILi2ELi2EN4cute5tupleIJNS5_1CILi128EEES8_NS7_ILi64EEEEEENS_6half_tEfNS_4arch4Sm80ELb1ELb0ELb1ELb1ELb1ELb0ELb0ELb0ELi2ELi4ELi4ELi4ELb0EEENS1_24CollectiveEpilogueBwdGQAISA_fSD_Li256ELb1ELb1EEENS1_25SingleTileBwdLPTSchedulerILb1ELi128ELb1EEEEEEEEEvNT_6ParamsE$_ZZN4cute12filter_tupleINS_5tupleIJNS1_IJNS_10UnderscoreENS_1CILi0EEEEEENS1_IJS4_S2_EEEEEENS1_IJNS1_IJNS1_IJNS3_ILi1EEES4_EEES4_EEENS1_IJNS1_IJS4_S4_EEEiEEEEEEZNS_5sliceIS7_SD_EEDaRKT_RKT0_EUlRKT_RKT0_E_EEDaSH_SK_OT1_ENKUlDpSN_E_clIJNS1_IJS9_EEENS1_IJiEEEEEEDaSU_:
[----:B------:R-:W-:Y:S02]  /*95e0*/  MOV R6, R2 ;  /* 0x0000000200067202 */ /* 0x000fe40000000f00 */
[----:B------:R-:W-:-:S04]  /*95f0*/  MOV R7, 0x0 ;  /* 0x0000000000077802 */ /* 0x000fc80000000f00 */
[----:B------:R-:W-:Y:S05]  /*9600*/  RET.REL.NODEC R6 `(_ZN7cutlass13device_kernelIN5flash19enable_sm80_to_sm89INS1_16FlashAttnBwdSm80INS1_25CollectiveMainloopBwdSm80ILi2ELi2EN4cute5tupleIJNS5_1CILi128EEES8_NS7_ILi64EEEEEENS_6half_tEfNS_4arch4Sm80ELb1ELb0ELb1ELb1ELb1ELb0ELb0ELb0ELi2ELi4ELi4ELi4ELb0EEENS1_24CollectiveEpilogueBwdGQAISA_fSD_Li256ELb1ELb1EEENS1_25SingleTileBwdLPTSchedulerILb1ELi128ELb1EEEEEEEEEvNT_6ParamsE) ;  /* 0xffff69f006007950 */ /* 0x000fea0003c3ffff */
        .type           $_ZN7cutlass13device_kernelIN5flash19enable_sm80_to_sm89INS1_16FlashAttnBwdSm80INS1_25CollectiveMainloopBwdSm80ILi2ELi2EN4cute5tupleIJNS5_1CILi128EEES8_NS7_ILi64EEEEEENS_6half_tEfNS_4arch4Sm80ELb1ELb0ELb1ELb1ELb1ELb0ELb0ELb0ELi2ELi4ELi4ELi4ELb0EEENS1_24CollectiveEpilogueBwdGQAISA_fSD_Li256ELb1ELb1EEENS1_25SingleTileBwdLPTSchedulerILb1ELi128ELb1EEEEEEEEEvNT_6ParamsE$_ZZN4cute12filter_tupleINS_5tupleIJNS1_IJNS_1CILi0EEENS1_IJNS2_ILi1EEENS2_ILi512EEEiEEEEEENS2_ILi4096EEENS1_IJiNS2_ILi8192EEEEEEEEEZNS_7flattenISB_EEDaRKT_EUlRKT_E_EEDaSF_OT0_ENKUlDpSI_E_clIJNS1_IJS3_S4_S5_iEEENS1_IJS8_EEESA_EEEDaSM_,@function
        .size           $_ZN7cutlass13device_kernelIN5flash19enable_sm80_to_sm89INS1_16FlashAttnBwdSm80INS1_25CollectiveMainloopBwdSm80ILi2ELi2EN4cute5tupleIJNS5_1CILi128EEES8_NS7_ILi64EEEEEENS_6half_tEfNS_4arch4Sm80ELb1ELb0ELb1ELb1ELb1ELb0ELb0ELb0ELi2ELi4ELi4ELi4ELb0EEENS1_24CollectiveEpilogueBwdGQAISA_fSD_Li256ELb1ELb1EEENS1_25SingleTileBwdLPTSchedulerILb1ELi128ELb1EEEEEEEEEvNT_6ParamsE$_ZZN4cute12filter_tupleINS_5tupleIJNS1_IJNS_1CILi0EEENS1_IJNS2_ILi1EEENS2_ILi512EEEiEEEEEENS2_ILi4096EEENS1_IJiNS2_ILi8192EEEEEEEEEZNS_7flattenISB_EEDaRKT_EUlRKT_E_EEDaSF_OT0_ENKUlDpSI_E_clIJNS1_IJS3_S4_S5_iEEENS1_IJS8_EEESA_EEEDaSM_,($_ZN7cutlass13device_kernelIN5flash19enable_sm80_to_sm89INS1_16FlashAttnBwdSm80INS1_25CollectiveMainloopBwdSm80ILi2ELi2EN4cute5tupleIJNS5_1CILi128EEES8_NS7_ILi64EEEEEENS_6half_tEfNS_4arch4Sm80ELb1ELb0ELb1ELb1ELb1ELb0ELb0ELb0ELi2ELi4ELi4ELi4ELb0EEENS1_24CollectiveEpilogueBwdGQAISA_fSD_Li256ELb1ELb1EEENS1_25SingleTileBwdLPTSchedulerILb1ELi128ELb1EEEEEEEEEvNT_6ParamsE$_ZZN4cute12filter_tupleINS_5tupleIJNS1_IJiNS1_IJiNS_1CILi0EEEEEEEEENS1_IJNS_10UnderscoreENS1_IJS6_S6_EEEEEEEEES9_ZNS_4diceIS9_S9_EEDaRKT_RKT0_EUlRKT_RKT0_E_EEDaSD_SG_OT1_ENKUlDpSJ_E_clIJNS1_IJiiS3_EEENS1_IJEEEEEEDaSQ_ - $_ZN7cutlass13device_kernelIN5flash19enable_sm80_to_sm89INS1_16FlashAttnBwdSm80INS1_25CollectiveMainloopBwdSm80ILi2ELi2EN4cute5tupleIJNS5_1CILi128EEES8_NS7_ILi64EEEEEENS_6half_tEfNS_4arch4Sm80ELb1ELb0ELb1ELb1ELb1ELb0ELb0ELb0ELi2ELi4ELi4ELi4ELb0EEENS1_24CollectiveEpilogueBwdGQAISA_fSD_Li256ELb1ELb1EEENS1_25SingleTileBwdLPTSchedulerILb1ELi128ELb1EEEEEEEEEvNT_6ParamsE$_ZZN4cute12filter_tupleINS_5tupleIJNS1_IJNS_1CILi0EEENS1_IJNS2_ILi1EEENS2_ILi512EEEiEEEEEENS2_ILi4096EEENS1_IJiNS2_ILi8192EEEEEEEEEZNS_7flattenISB_EEDaRKT_EUlRKT_E_EEDaSF_OT0_ENKUlDpSI_E_clIJNS1_IJS3_S4_S5_iEEENS1_IJS8_EEESA_EEEDaSM_)
$_ZN7cutlass13device_kernelIN5flash19enable_sm80_to_sm89INS1_16FlashAttnBwdSm80INS1_25CollectiveMainloopBwdSm80ILi2ELi2EN4cute5tupleIJNS5_1CILi128EEES8_NS7_ILi64EEEEEENS_6half_tEfNS_4arch4Sm80ELb1ELb0ELb1ELb1ELb1ELb0ELb0ELb0ELi2ELi4ELi4ELi4ELb0EEENS1_24CollectiveEpilogueBwdGQAISA_fSD_Li256ELb1ELb1EEENS1_25SingleTileBwdLPTSchedulerILb1ELi128ELb1EEEEEEEEEvNT_6ParamsE$_ZZN4cute12filter_tupleINS_5tupleIJNS1_IJNS_1CILi0EEENS1_IJNS2_ILi1EEENS2_ILi512EEEiEEEEEENS2_ILi4096EEENS1_IJiNS2_ILi8192EEEEEEEEEZNS_7flattenISB_EEDaRKT_EUlRKT_E_EEDaSF_OT0_ENKUlDpSI_E_clIJNS1_IJS3_S4_S5_iEEENS1_IJS8_EEESA_EEEDaSM_:
[----:B------:R-:W-:-:S04]  /*9610*/  MOV R3, 0x0 ;  /* 0x0000000000037802 */ /* 0x000fc80000000f00 */
[----:B------:R-:W-:Y:S05]  /*9620*/  RET.REL.NODEC R2 `(_ZN7cutlass13device_kernelIN5flash19enable_sm80_to_sm89INS1_16FlashAttnBwdSm80INS1_25CollectiveMainloopBwdSm80ILi2ELi2EN4cute5tupleIJNS5_1CILi128EEES8_NS7_ILi64EEEEEENS_6half_tEfNS_4arch4Sm80ELb1ELb0ELb1ELb1ELb1ELb0ELb0ELb0ELi2ELi4ELi4ELi4ELb0EEENS1_24CollectiveEpilogueBwdGQAISA_fSD_Li256ELb1ELb1EEENS1_25SingleTileBwdLPTSchedulerILb1ELi128ELb1EEEEEEEEEvNT_6ParamsE) ;  /* 0xffff69d002007950 */ /* 0x000fea0003c3ffff */
        .type           $_ZN7cutlass13device_kernelIN5flash19enable_sm80_to_sm89INS1_16FlashAttnBwdSm80INS1_25CollectiveMainloopBwdSm80ILi2ELi2EN4cute5tupleIJNS5_1CILi128EEES8_NS7_ILi64EEEEEENS_6half_tEfNS_4arch4Sm80ELb1ELb0ELb1ELb1ELb1ELb0ELb0ELb0ELi2ELi4ELi4ELi4ELb0EEENS1_24CollectiveEpilogueBwdGQAISA_fSD_Li256ELb1ELb1EEENS1_25SingleTileBwdLPTSchedulerILb1ELi128ELb1EEEEEEEEEvNT_6ParamsE$_ZZN4cute12filter_tupleINS_5tupleIJNS1_IJiNS1_IJiNS_1CILi0EEEEEEEEENS1_IJNS_10UnderscoreENS1_IJS6_S6_EEEEEEEEES9_ZNS_4diceIS9_S9_EEDaRKT_RKT0_EUlRKT_RKT0_E_EEDaSD_SG_OT1_ENKUlDpSJ_E_clIJNS1_IJiiS3_EEENS1_IJEEEEEEDaSQ_,@function
        .size           $_ZN7cutlass13device_kernelIN5flash19enable_sm80_to_sm89INS1_16FlashAttnBwdSm80INS1_25CollectiveMainloopBwdSm80ILi2ELi2EN4cute5tupleIJNS5_1CILi128EEES8_NS7_ILi64EEEEEENS_6half_tEfNS_4arch4Sm80ELb1ELb0ELb1ELb1ELb1ELb0ELb0ELb0ELi2ELi4ELi4ELi4ELb0EEENS1_24CollectiveEpilogueBwdGQAISA_fSD_Li256ELb1ELb1EEENS1_25SingleTileBwdLPTSchedulerILb1ELi128ELb1EEEEEEEEEvNT_6ParamsE$_ZZN4cute12filter_tupleINS_5tupleIJNS1_IJiNS1_IJiNS_1CILi0EEEEEEEEENS1_IJNS_10UnderscoreENS1_IJS6_S6_EEEEEEEEES9_ZNS_4diceIS9_S9_EEDaRKT_RKT0_EUlRKT_RKT0_E_EEDaSD_SG_OT1_ENKUlDpSJ_E_clIJNS1_IJiiS3_EEENS1_IJEEEEEEDaSQ_,($_ZN7cutlass13device_kernelIN5flash19enable_sm80_to_sm89INS1_16FlashAttnBwdSm80INS1_25CollectiveMainloopBwdSm80ILi2ELi2EN4cute5tupleIJNS5_1CILi128EEES8_NS7_ILi64EEEEEENS_6half_tEfNS_4arch4Sm80ELb1ELb0ELb1ELb1ELb1ELb0ELb0ELb0ELi2ELi4ELi4ELi4ELb0EEENS1_24CollectiveEpilogueBwdGQAISA_fSD_Li256ELb1ELb1EEENS1_25SingleTileBwdLPTSchedulerILb1ELi128ELb1EEEEEEEEEvNT_6ParamsE$_ZZN4cute12filter_tupleINS_5tupleIJNS1_IJiiEEENS_1CILi1024EEEEEEZNS_16flatten_to_tupleIS5_EEDaRKT_EUlRKT_E_EEDaS9_OT0_ENKUlDpSC_E_clIJS2_NS1_IJS4_EEEEEEDaSG_ - $_ZN7cutlass13device_kernelIN5flash19enable_sm80_to_sm89INS1_16FlashAttnBwdSm80INS1_25CollectiveMainloopBwdSm80ILi2ELi2EN4cute5tupleIJNS5_1CILi128EEES8_NS7_ILi64EEEEEENS_6half_tEfNS_4arch4Sm80ELb1ELb0ELb1ELb1ELb1ELb0ELb0ELb0ELi2ELi4ELi4ELi4ELb0EEENS1_24CollectiveEpilogueBwdGQAISA_fSD_Li256ELb1ELb1EEENS1_25SingleTileBwdLPTSchedulerILb1ELi128ELb1EEEEEEEEEvNT_6ParamsE$_ZZN4cute12filter_tupleINS_5tupleIJNS1_IJiNS1_IJiNS_1CILi0EEEEEEEEENS1_IJNS_10UnderscoreENS1_IJS6_S6_EEEEEEEEES9_ZNS_4diceIS9_S9_EEDaRKT_RKT0_EUlRKT_RKT0_E_EEDaSD_SG_OT1_ENKUlDpSJ_E_clIJNS1_IJiiS3_EEENS1_IJEEEEEEDaSQ_)
$_ZN7cutlass13device_kernelIN5flash19enable_sm80_to_sm89INS1_16FlashAttnBwdSm80INS1_25CollectiveMainloopBwdSm80ILi2ELi2EN4cute5tupleIJNS5_1CILi128EEES8_NS7_ILi64EEEEEENS_6half_tEfNS_4arch4Sm80ELb1ELb0ELb1ELb1ELb1ELb0ELb0ELb0ELi2ELi4ELi4ELi4ELb0EEENS1_24CollectiveEpilogueBwdGQAISA_fSD_Li256ELb1ELb1EEENS1_25SingleTileBwdLPTSchedulerILb1ELi128ELb1EEEEEEEEEvNT_6ParamsE$_ZZN4cute12filter_tupleINS_5tupleIJNS1_IJiNS1_IJiNS_1CILi0EEEEEEEEENS1_IJNS_10UnderscoreENS1_IJS6_S6_EEEEEEEEES9_ZNS_4diceIS9_S9_EEDaRKT_RKT0_EUlRKT_RKT0_E_EEDaSD_SG_OT1_ENKUlDpSJ_E_clIJNS1_IJiiS3_EEENS1_IJEEEEEEDaSQ_:
[----:B------:R-:W-:-:S04]  /*9630*/  MOV R5, 0x0 ;  /* 0x0000000000057802 */ /* 0x000fc80000000f00 */
[----:B------:R-:W-:Y:S05]  /*9640*/  RET.REL.NODEC R4 `(_ZN7cutlass13device_kernelIN5flash19enable_sm80_to_sm89INS1_16FlashAttnBwdSm80INS1_25CollectiveMainloopBwdSm80ILi2ELi2EN4cute5tupleIJNS5_1CILi128EEES8_NS7_ILi64EEEEEENS_6half_tEfNS_4arch4Sm80ELb1ELb0ELb1ELb1ELb1ELb0ELb0ELb0ELi2ELi4ELi4ELi4ELb0EEENS1_24CollectiveEpilogueBwdGQAISA_fSD_Li256ELb1ELb1EEENS1_25SingleTileBwdLPTSchedulerILb1ELi128ELb1EEEEEEEEEvNT_6ParamsE) ;  /* 0xffff69b004007950 */ /* 0x000fea0003c3ffff */
        .type           $_ZN7cutlass13device_kernelIN5flash19enable_sm80_to_sm89INS1_16FlashAttnBwdSm80INS1_25CollectiveMainloopBwdSm80ILi2ELi2EN4cute5tupleIJNS5_1CILi128EEES8_NS7_ILi64EEEEEENS_6half_tEfNS_4arch4Sm80ELb1ELb0ELb1ELb1ELb1ELb0ELb0ELb0ELi2ELi4ELi4ELi4ELb0EEENS1_24CollectiveEpilogueBwdGQAISA_fSD_Li256ELb1ELb1EEENS1_25SingleTileBwdLPTSchedulerILb1ELi128ELb1EEEEEEEEEvNT_6ParamsE$_ZZN4cute12filter_tupleINS_5tupleIJNS1_IJiiEEENS_1CILi1024EEEEEEZNS_16flatten_to_tupleIS5_EEDaRKT_EUlRKT_E_EEDaS9_OT0_ENKUlDpSC_E_clIJS2_NS1_IJS4_EEEEEEDaSG_,@function
        .size           $_ZN7cutlass13device_kernelIN5flash19enable_sm80_to_sm89INS1_16FlashAttnBwdSm80INS1_25CollectiveMainloopBwdSm80ILi2ELi2EN4cute5tupleIJNS5_1CILi128EEES8_NS7_ILi64EEEEEENS_6half_tEfNS_4arch4Sm80ELb1ELb0ELb1ELb1ELb1ELb0ELb0ELb0ELi2ELi4ELi4ELi4ELb0EEENS1_24CollectiveEpilogueBwdGQAISA_fSD_Li256ELb1ELb1EEENS1_25SingleTileBwdLPTSchedulerILb1ELi128ELb1EEEEEEEEEvNT_6ParamsE$_ZZN4cute12filter_tupleINS_5tupleIJNS1_IJiiEEENS_1CILi1024EEEEEEZNS_16flatten_to_tupleIS5_EEDaRKT_EUlRKT_E_EEDaS9_OT0_ENKUlDpSC_E_clIJS2_NS1_IJS4_EEEEEEDaSG_,($_ZN7cutlass13device_kernelIN5flash19enable_sm80_to_sm89INS1_16FlashAttnBwdSm80INS1_25CollectiveMainloopBwdSm80ILi2ELi2EN4cute5tupleIJNS5_1CILi128EEES8_NS7_ILi64EEEEEENS_6half_tEfNS_4arch4Sm80ELb1ELb0ELb1ELb1ELb1ELb0ELb0ELb0ELi2ELi4ELi4ELi4ELb0EEENS1_24CollectiveEpilogueBwdGQAISA_fSD_Li256ELb1ELb1EEENS1_25SingleTileBwdLPTSchedulerILb1ELi128ELb1EEEEEEEEEvNT_6ParamsE$_ZZN4cute12filter_tupleINS_5tupleIJNS_10UnderscoreES2_NS_1CILi0EEEEEENS1_IJNS1_IJNS3_ILi1EEES4_EEEiNS3_ILi1024EEEEEEZNS_5sliceIS5_S9_EEDaRKT_RKT0_EUlRKT_RKT0_E_EEDaSD_SG_OT1_ENKUlDpSJ_E_clIJNS1_IJS7_EEENS1_IJiEEENS1_IJEEEEEEDaSQ_ - $_ZN7cutlass13device_kernelIN5flash19enable_sm80_to_sm89INS1_16FlashAttnBwdSm80INS1_25CollectiveMainloopBwdSm80ILi2ELi2EN4cute5tupleIJNS5_1CILi128EEES8_NS7_ILi64EEEEEENS_6half_tEfNS_4arch4Sm80ELb1ELb0ELb1ELb1ELb1ELb0ELb0ELb0ELi2ELi4ELi4ELi4ELb0EEENS1_24CollectiveEpilogueBwdGQAISA_fSD_Li256ELb1ELb1EEENS1_25SingleTileBwdLPTSchedulerILb1ELi128ELb1EEEEEEEEEvNT_6ParamsE$_ZZN4cute12filter_tupleINS_5tupleIJNS1_IJiiEEENS_1CILi1024EEEEEEZNS_16flatten_to_tupleIS5_EEDaRKT_EUlRKT_E_EEDaS9_OT0_ENKUlDpSC_E_clIJS2_NS1_IJS4_EEEEEEDaSG_)
$_ZN7cutlass13device_kernelIN5flash19enable_sm80_to_sm89INS1_16FlashAttnBwdSm80INS1_25CollectiveMainloopBwdSm80ILi2ELi2EN4cute5tupleIJNS5_1CILi128EEES8_NS7_ILi64EEEEEENS_6half_tEfNS_4arch4Sm80ELb1ELb0ELb1ELb1ELb1ELb0ELb0ELb0ELi2ELi4ELi4ELi4ELb0EEENS1_24CollectiveEpilogueBwdGQAISA_fSD_Li256ELb1ELb1EEENS1_25SingleTileBwdLPTSchedulerILb1ELi128ELb1EEEEEEEEEvNT_6ParamsE$_ZZN4cute12filter_tupleINS_5tupleIJNS1_IJiiEEENS_1CILi1024EEEEEEZNS_16flatten_to_tupleIS5_EEDaRKT_EUlRKT_E_EEDaS9_OT0_ENKUlDpSC_E_clIJS2_NS1_IJS4_EEEEEEDaSG_:
[----:B------:R-:W-:-:S04]  /*9650*/  MOV R3, 0x0 ;  /* 0x0000000000037802 */ /* 0x000fc80000000f00 */
[----:B------:R-:W-:Y:S05]  /*9660*/  RET.REL.NODEC R2 `(_ZN7cutlass13device_kernelIN5flash19enable_sm80_to_sm89INS1_16FlashAttnBwdSm80INS1_25CollectiveMainloopBwdSm80ILi2ELi2EN4cute5tupleIJNS5_1CILi128EEES8_NS7_ILi64EEEEEENS_6half_tEfNS_4arch4Sm80ELb1ELb0ELb1ELb1ELb1ELb0ELb0ELb0ELi2ELi4ELi4ELi4ELb0EEENS1_24CollectiveEpilogueBwdGQAISA_fSD_Li256ELb1ELb1EEENS1_25SingleTileBwdLPTSchedulerILb1ELi128ELb1EEEEEEEEEvNT_6ParamsE) ;  /* 0xffff699002007950 */ /* 0x000fea0003c3ffff */
        .type           $_ZN7cutlass13device_kernelIN5flash19enable_sm80_to_sm89INS1_16FlashAttnBwdSm80INS1_25CollectiveMainloopBwdSm80ILi2ELi2EN4cute5tupleIJNS5_1CILi128EEES8_NS7_ILi64EEEEEENS_6half_tEfNS_4arch4Sm80ELb1ELb0ELb1ELb1ELb1ELb0ELb0ELb0ELi2ELi4ELi4ELi4ELb0EEENS1_24CollectiveEpilogueBwdGQAISA_fSD_Li256ELb1ELb1EEENS1_25SingleTileBwdLPTSchedulerILb1ELi128ELb1EEEEEEEEEvNT_6ParamsE$_ZZN4cute12filter_tupleINS_5tupleIJNS_10UnderscoreES2_NS_1CILi0EEEEEENS1_IJNS1_IJNS3_ILi1EEES4_EEEiNS3_ILi1024EEEEEEZNS_5sliceIS5_S9_EEDaRKT_RKT0_EUlRKT_RKT0_E_EEDaSD_SG_OT1_ENKUlDpSJ_E_clIJNS1_IJS7_EEENS1_IJiEEENS1_IJEEEEEEDaSQ_,@function
        .size           $_ZN7cutlass13device_kernelIN5flash19enable_sm80_to_sm89INS1_16FlashAttnBwdSm80INS1_25CollectiveMainloopBwdSm80ILi2ELi2EN4cute5tupleIJNS5_1CILi128EEES8_NS7_ILi64EEEEEENS_6half_tEfNS_4arch4Sm80ELb1ELb0ELb1ELb1ELb1ELb0ELb0ELb0ELi2ELi4ELi4ELi4ELb0EEENS1_24CollectiveEpilogueBwdGQAISA_fSD_Li256ELb1ELb1EEENS1_25SingleTileBwdLPTSchedulerILb1ELi128ELb1EEEEEEEEEvNT_6ParamsE$_ZZN4cute12filter_tupleINS_5tupleIJNS_10UnderscoreES2_NS_1CILi0EEEEEENS1_IJNS1_IJNS3_ILi1EEES4_EEEiNS3_ILi1024EEEEEEZNS_5sliceIS5_S9_EEDaRKT_RKT0_EUlRKT_RKT0_E_EEDaSD_SG_OT1_ENKUlDpSJ_E_clIJNS1_IJS7_EEENS1_IJiEEENS1_IJEEEEEEDaSQ_,($_ZN7cutlass13device_kernelIN5flash19enable_sm80_to_sm89INS1_16FlashAttnBwdSm80INS1_25CollectiveMainloopBwdSm80ILi2ELi2EN4cute5tupleIJNS5_1CILi128EEES8_NS7_ILi64EEEEEENS_6half_tEfNS_4arch4Sm80ELb1ELb0ELb1ELb1ELb1ELb0ELb0ELb0ELi2ELi4ELi4ELi4ELb0EEENS1_24CollectiveEpilogueBwdGQAISA_fSD_Li256ELb1ELb1EEENS1_25SingleTileBwdLPTSchedulerILb1ELi128ELb1EEEEEEEEEvNT_6ParamsE$_ZZN4cute12filter_tupleINS_5tupleIJNS_10UnderscoreES2_S2_iEEENS1_IJNS1_IJNS_1CILi1EEENS4_ILi0EEEEEENS4_ILi4096EEENS1_IJiiEEENS1_IJS6_NS4_ILi8192EEEEEEEEEZNS_5sliceIS3_SC_EEDaRKT_RKT0_EUlRKT_RKT0_E_EEDaSG_SJ_OT1_ENKUlDpSM_E_clIJNS1_IJS7_EEENS1_IJS8_EEENS1_IJS9_EEENS1_IJEEEEEEDaST_ - $_ZN7cutlass13device_kernelIN5flash19enable_sm80_to_sm89INS1_16FlashAttnBwdSm80INS1_25CollectiveMainloopBwdSm80ILi2ELi2EN4cute5tupleIJNS5_1CILi128EEES8_NS7_ILi64EEEEEENS_6half_tEfNS_4arch4Sm80ELb1ELb0ELb1ELb1ELb1ELb0ELb0ELb0ELi2ELi4ELi4ELi4ELb0EEENS1_24CollectiveEpilogueBwdGQAISA_fSD_Li256ELb1ELb1EEENS1_25SingleTileBwdLPTSchedulerILb1ELi128ELb1EEEEEEEEEvNT_6ParamsE$_ZZN4cute12filter_tupleINS_5tupleIJNS_10UnderscoreES2_NS_1CILi0EEEEEENS1_IJNS1_IJNS3_ILi1EEES4_EEEiNS3_ILi1024EEEEEEZNS_5sliceIS5_S9_EEDaRKT_RKT0_EUlRKT_RKT0_E_EEDaSD_SG_OT1_ENKUlDpSJ_E_clIJNS1_IJS7_EEENS1_IJiEEENS1_IJEEEEEEDaSQ_)
$_ZN7cutlass13device_kernelIN5flash19enable_sm80_to_sm89INS1_16FlashAttnBwdSm80INS1_25CollectiveMainloopBwdSm80ILi2ELi2EN4cute5tupleIJNS5_1CILi128EEES8_NS7_ILi64EEEEEENS_6half_tEfNS_4arch4Sm80ELb1ELb0ELb1ELb1ELb1ELb0ELb0ELb0ELi2ELi4ELi4ELi4ELb0EEENS1_24CollectiveEpilogueBwdGQAISA_fSD_Li256ELb1ELb1EEENS1_25SingleTileBwdLPTSchedulerILb1ELi128ELb1EEEEEEEEEvNT_6ParamsE$_ZZN4cute12filter_tupleINS_5tupleIJNS_10UnderscoreES2_NS_1CILi0EEEEEENS1_IJNS1_IJNS3_ILi1EEES4_EEEiNS3_ILi1024EEEEEEZNS_5sliceIS5_S9_EEDaRKT_RKT0_EUlRKT_RKT0_E_EEDaSD_SG_OT1_ENKUlDpSJ_E_clIJNS1_IJS7_EEENS1_IJiEEENS1_IJEEEEEEDaSQ_:
[----:B------:R-:W-:Y:S02]  /*9670*/  MOV R4, R2 ;  /* 0x0000000200047202 */ /* 0x000fe40000000f00 */
[----:B------:R-:W-:-:S04]  /*9680*/  MOV R5, 0x0 ;  /* 0x0000000000057802 */ /* 0x000fc80000000f00 */
[----:B------:R-:W-:Y:S05]  /*9690*/  RET.REL.NODEC R4 `(_ZN7cutlass13device_kernelIN5flash19enable_sm80_to_sm89INS1_16FlashAttnBwdSm80INS1_25CollectiveMainloopBwdSm80ILi2ELi2EN4cute5tupleIJNS5_1CILi128EEES8_NS7_ILi64EEEEEENS_6half_tEfNS_4arch4Sm80ELb1ELb0ELb1ELb1ELb1ELb0ELb0ELb0ELi2ELi4ELi4ELi4ELb0EEENS1_24CollectiveEpilogueBwdGQAISA_fSD_Li256ELb1ELb1EEENS1_25SingleTileBwdLPTSchedulerILb1ELi128ELb1EEEEEEEEEvNT_6ParamsE) ;  /* 0xffff696004007950 */ /* 0x000fea0003c3ffff */
        .type           $_ZN7cutlass13device_kernelIN5flash19enable_sm80_to_sm89INS1_16FlashAttnBwdSm80INS1_25CollectiveMainloopBwdSm80ILi2ELi2EN4cute5tupleIJNS5_1CILi128EEES8_NS7_ILi64EEEEEENS_6half_tEfNS_4arch4Sm80ELb1ELb0ELb1ELb1ELb1ELb0ELb0ELb0ELi2ELi4ELi4ELi4ELb0EEENS1_24CollectiveEpilogueBwdGQAISA_fSD_Li256ELb1ELb1EEENS1_25SingleTileBwdLPTSchedulerILb1ELi128ELb1EEEEEEEEEvNT_6ParamsE$_ZZN4cute12filter_tupleINS_5tupleIJNS_10UnderscoreES2_S2_iEEENS1_IJNS1_IJNS_1CILi1EEENS4_ILi0EEEEEENS4_ILi4096EEENS1_IJiiEEENS1_IJS6_NS4_ILi8192EEEEEEEEEZNS_5sliceIS3_SC_EEDaRKT_RKT0_EUlRKT_RKT0_E_EEDaSG_SJ_OT1_ENKUlDpSM_E_clIJNS1_IJS7_EEENS1_IJS8_EEENS1_IJS9_EEENS1_IJEEEEEEDaST_,@function
        .size           $_ZN7cutlass13device_kernelIN5flash19enable_sm80_to_sm89INS1_16FlashAttnBwdSm80INS1_25CollectiveMainloopBwdSm80ILi2ELi2EN4cute5tupleIJNS5_1CILi128EEES8_NS7_ILi64EEEEEENS_6half_tEfNS_4arch4Sm80ELb1ELb0ELb1ELb1ELb1ELb0ELb0ELb0ELi2ELi4ELi4ELi4ELb0EEENS1_24CollectiveEpilogueBwdGQAISA_fSD_Li256ELb1ELb1EEENS1_25SingleTileBwdLPTSchedulerILb1ELi128ELb1EEEEEEEEEvNT_6ParamsE$_ZZN4cute12filter_tupleINS_5tupleIJNS_10UnderscoreES2_S2_iEEENS1_IJNS1_IJNS_1CILi1EEENS4_ILi0EEEEEENS4_ILi4096EEENS1_IJiiEEENS1_IJS6_NS4_ILi8192EEEEEEEEEZNS_5sliceIS3_SC_EEDaRKT_RKT0_EUlRKT_RKT0_E_EEDaSG_SJ_OT1_ENKUlDpSM_E_clIJNS1_IJS7_EEENS1_IJS8_EEENS1_IJS9_EEENS1_IJEEEEEEDaST_,($_ZN7cutlass13device_kernelIN5flash19enable_sm80_to_sm89INS1_16FlashAttnBwdSm80INS1_25CollectiveMainloopBwdSm80ILi2ELi2EN4cute5tupleIJNS5_1CILi128EEES8_NS7_ILi64EEEEEENS_6half_tEfNS_4arch4Sm80ELb1ELb0ELb1ELb1ELb1ELb0ELb0ELb0ELi2ELi4ELi4ELi4ELb0EEENS1_24CollectiveEpilogueBwdGQAISA_fSD_Li256ELb1ELb1EEENS1_25SingleTileBwdLPTSchedulerILb1ELi128ELb1EEEEEEEEEvNT_6ParamsE$_ZZN4cute12filter_tupleINS_5tupleIJNS_10UnderscoreES2_S2_iEEENS1_IJNS1_IJNS_1CILi1EEENS4_ILi0EEEEEEiNS4_ILi1024EEENS4_ILi8192EEEEEEZNS_5sliceIS3_SA_EEDaRKT_RKT0_EUlRKT_RKT0_E_EEDaSE_SH_OT1_ENKUlDpSK_E_clIJNS1_IJS7_EEENS1_IJiEEENS1_IJS8_EEENS1_IJEEEEEEDaSR_ - $_ZN7cutlass13device_kernelIN5flash19enable_sm80_to_sm89INS1_16FlashAttnBwdSm80INS1_25CollectiveMainloopBwdSm80ILi2ELi2EN4cute5tupleIJNS5_1CILi128EEES8_NS7_ILi64EEEEEENS_6half_tEfNS_4arch4Sm80ELb1ELb0ELb1ELb1ELb1ELb0ELb0ELb0ELi2ELi4ELi4ELi4ELb0EEENS1_24CollectiveEpilogueBwdGQAISA_fSD_Li256ELb1ELb1EEENS1_25SingleTileBwdLPTSchedulerILb1ELi128ELb1EEEEEEEEEvNT_6ParamsE$_ZZN4cute12filter_tupleINS_5tupleIJNS_10UnderscoreES2_S2_iEEENS1_IJNS1_IJNS_1CILi1EEENS4_ILi0EEEEEENS4_ILi4096EEENS1_IJiiEEENS1_IJS6_NS4_ILi8192EEEEEEEEEZNS_5sliceIS3_SC_EEDaRKT_RKT0_EUlRKT_RKT0_E_EEDaSG_SJ_OT1_ENKUlDpSM_E_clIJNS1_IJS7_EEENS1_IJS8_EEENS1_IJS9_EEENS1_IJEEEEEEDaST_)
$_ZN7cutlass13device_kernelIN5flash19enable_sm80_to_sm89INS1_16FlashAttnBwdSm80INS1_25CollectiveMainloopBwdSm80ILi2ELi2EN4cute5tupleIJNS5_1CILi128EEES8_NS7_ILi64EEEEEENS_6half_tEfNS_4arch4Sm80ELb1ELb0ELb1ELb1ELb1ELb0ELb0ELb0ELi2ELi4ELi4ELi4ELb0EEENS1_24CollectiveEpilogueBwdGQAISA_fSD_Li256ELb1ELb1EEENS1_25SingleTileBwdLPTSchedulerILb1ELi128ELb1EEEEEEEEEvNT_6ParamsE$_ZZN4cute12filter_tupleINS_5tupleIJNS_10UnderscoreES2_S2_iEEENS1_IJNS1_IJNS_1CILi1EEENS4_ILi0EEEEEENS4_ILi4096EEENS1_IJiiEEENS1_IJS6_NS4_ILi8192EEEEEEEEEZNS_5sliceIS3_SC_EEDaRKT_RKT0_EUlRKT_RKT0_E_EEDaSG_SJ_OT1_ENKUlDpSM_E_clIJNS1_IJS7_EEENS1_IJS8_EEENS1_IJS9_EEENS1_IJEEEEEEDaST_:
[----:B------:R-:W-:-:S05]  /*96a0*/  IADD3 R2, R70, -c[0x0][0x20], RZ ;  /* 0x8000080046027a10 */ /* 0x000fca0007ffe0ff */
[----:B------:R1:W5:Y:S04]  /*96b0*/  LDL R3, [R2+0x4] ;  /* 0x0000040002037983 */ /* 0x0003680000100800 */
[----:B------:R1:W5:Y:S01]  /*96c0*/  LDL R5, [R2] ;  /* 0x0000000002057983 */ /* 0x0003620000100800 */
[----:B------:R-:W-:Y:S01]  /*96d0*/  IMAD.MOV.U32 R20, RZ, RZ, R4 ;  /* 0x000000ffff147224 */ /* 0x000fe200078e0004 */
[----:B------:R-:W-:-:S04]  /*96e0*/  MOV R21, 0x0 ;  /* 0x0000000000157802 */ /* 0x000fc80000000f00 */
[----:B------:R-:W-:Y:S05]  /*96f0*/  RET.REL.NODEC R20 `(_ZN7cutlass13device_kernelIN5flash19enable_sm80_to_sm89INS1_16FlashAttnBwdSm80INS1_25CollectiveMainloopBwdSm80ILi2ELi2EN4cute5tupleIJNS5_1CILi128EEES8_NS7_ILi64EEEEEENS_6half_tEfNS_4arch4Sm80ELb1ELb0ELb1ELb1ELb1ELb0ELb0ELb0ELi2ELi4ELi4ELi4ELb0EEENS1_24CollectiveEpilogueBwdGQAISA_fSD_Li256ELb1ELb1EEENS1_25SingleTileBwdLPTSchedulerILb1ELi128ELb1EEEEEEEEEvNT_6ParamsE) ;  /* 0xffff690014007950 */ /* 0x000fea0003c3ffff */
        .type           $_ZN7cutlass13device_kernelIN5flash19enable_sm80_to_sm89INS1_16FlashAttnBwdSm80INS1_25CollectiveMainloopBwdSm80ILi2ELi2EN4cute5tupleIJNS5_1CILi128EEES8_NS7_ILi64EEEEEENS_6half_tEfNS_4arch4Sm80ELb1ELb0ELb1ELb1ELb1ELb0ELb0ELb0ELi2ELi4ELi4ELi4ELb0EEENS1_24CollectiveEpilogueBwdGQAISA_fSD_Li256ELb1ELb1EEENS1_25SingleTileBwdLPTSchedulerILb1ELi128ELb1EEEEEEEEEvNT_6ParamsE$_ZZN4cute12filter_tupleINS_5tupleIJNS_10UnderscoreES2_S2_iEEENS1_IJNS1_IJNS_1CILi1EEENS4_ILi0EEEEEEiNS4_ILi1024EEENS4_ILi8192EEEEEEZNS_5sliceIS3_SA_EEDaRKT_RKT0_EUlRKT_RKT0_E_EEDaSE_SH_OT1_ENKUlDpSK_E_clIJNS1_IJS7_EEENS1_IJiEEENS1_IJS8_EEENS1_IJEEEEEEDaSR_,@function
        .size           $_ZN7cutlass13device_kernelIN5flash19enable_sm80_to_sm89INS1_16FlashAttnBwdSm80INS1_25CollectiveMainloopBwdSm80ILi2ELi2EN4cute5tupleIJNS5_1CILi128EEES8_NS7_ILi64EEEEEENS_6half_tEfNS_4arch4Sm80ELb1ELb0ELb1ELb1ELb1ELb0ELb0ELb0ELi2ELi4ELi4ELi4ELb0EEENS1_24CollectiveEpilogueBwdGQAISA_fSD_Li256ELb1ELb1EEENS1_25SingleTileBwdLPTSchedulerILb1ELi128ELb1EEEEEEEEEvNT_6ParamsE$_ZZN4cute12filter_tupleINS_5tupleIJNS_10UnderscoreES2_S2_iEEENS1_IJNS1_IJNS_1CILi1EEENS4_ILi0EEEEEEiNS4_ILi1024EEENS4_ILi8192EEEEEEZNS_5sliceIS3_SA_EEDaRKT_RKT0_EUlRKT_RKT0_E_EEDaSE_SH_OT1_ENKUlDpSK_E_clIJNS1_IJS7_EEENS1_IJiEEENS1_IJS8_EEENS1_IJEEEEEEDaSR_,($_ZN7cutlass13device_kernelIN5flash19enable_sm80_to_sm89INS1_16FlashAttnBwdSm80INS1_25CollectiveMainloopBwdSm80ILi2ELi2EN4cute5tupleIJNS5_1CILi128EEES8_NS7_ILi64EEEEEENS_6half_tEfNS_4arch4Sm80ELb1ELb0ELb1ELb1ELb1ELb0ELb0ELb0ELi2ELi4ELi4ELi4ELb0EEENS1_24CollectiveEpilogueBwdGQAISA_fSD_Li256ELb1ELb1EEENS1_25SingleTileBwdLPTSchedulerILb1ELi128ELb1EEEEEEEEEvNT_6ParamsE$_ZZN4cute12filter_tupleINS_5tupleIJNS_10UnderscoreES2_iEEENS1_IJNS1_IJNS_1CILi1EEENS4_ILi0EEEEEEiNS4_ILi1024EEEEEEZNS_5sliceIS3_S9_EEDaRKT_RKT0_EUlRKT_RKT0_E_EEDaSD_SG_OT1_ENKUlDpSJ_E_clIJNS1_IJS7_EEENS1_IJiEEENS1_IJEEEEEEDaSQ_ - $_ZN7cutlass13device_kernelIN5flash19enable_sm80_to_sm89INS1_16FlashAttnBwdSm80INS1_25CollectiveMainloopBwdSm80ILi2ELi2EN4cute5tupleIJNS5_1CILi128EEES8_NS7_ILi64EEEEEENS_6half_tEfNS_4arch4Sm80ELb1ELb0ELb1ELb1ELb1ELb0ELb0ELb0ELi2ELi4ELi4ELi4ELb0EEENS1_24CollectiveEpilogueBwdGQAISA_fSD_Li256ELb1ELb1EEENS1_25SingleTileBwdLPTSchedulerILb1ELi128ELb1EEEEEEEEEvNT_6ParamsE$_ZZN4cute12filter_tupleINS_5tupleIJNS_10UnderscoreES2_S2_iEEENS1_IJNS1_IJNS_1CILi1EEENS4_ILi0EEEEEEiNS4_ILi1024EEENS4_ILi8192EEEEEEZNS_5sliceIS3_SA_EEDaRKT_RKT0_EUlRKT_RKT0_E_EEDaSE_SH_OT1_ENKUlDpSK_E_clIJNS1_IJS7_EEENS1_IJiEEENS1_IJS8_EEENS1_IJEEEEEEDaSR_)
$_ZN7cutlass13device_kernelIN5flash19enable_sm80_to_sm89INS1_16FlashAttnBwdSm80INS1_25CollectiveMainloopBwdSm80ILi2ELi2EN4cute5tupleIJNS5_1CILi128EEES8_NS7_ILi64EEEEEENS_6half_tEfNS_4arch4Sm80ELb1ELb0ELb1ELb1ELb1ELb0ELb0ELb0ELi2ELi4ELi4ELi4ELb0EEENS1_24CollectiveEpilogueBwdGQAISA_fSD_Li256ELb1ELb1EEENS1_25SingleTileBwdLPTSchedulerILb1ELi128ELb1EEEEEEEEEvNT_6ParamsE$_ZZN4cute12filter_tupleINS_5tupleIJNS_10UnderscoreES2_S2_iEEENS1_IJNS1_IJNS_1CILi1EEENS4_ILi0EEEEEEiNS4_ILi1024EEENS4_ILi8192EEEEEEZNS_5sliceIS3_SA_EEDaRKT_RKT0_EUlRKT_RKT0_E_EEDaSE_SH_OT1_ENKUlDpSK_E_clIJNS1_IJS7_EEENS1_IJiEEENS1_IJS8_EEENS1_IJEEEEEEDaSR_:
[----:B------:R-:W-:Y:S02]  /*9700*/  MOV R12, R2 ;  /* 0x00000002000c7202 */ /* 0x000fe40000000f00 */
[----:B------:R-:W-:-:S04]  /*9710*/  MOV R13, 0x0 ;  /* 0x00000000000d7802 */ /* 0x000fc80000000f00 */
[----:B------:R-:W-:Y:S05]  /*9720*/  RET.REL.NODEC R12 `(_ZN7cutlass13device_kernelIN5flash19enable_sm80_to_sm89INS1_16FlashAttnBwdSm80INS1_25CollectiveMainloopBwdSm80ILi2ELi2EN4cute5tupleIJNS5_1CILi128EEES8_NS7_ILi64EEEEEENS_6half_tEfNS_4arch4Sm80ELb1ELb0ELb1ELb1ELb1ELb0ELb0ELb0ELi2ELi4ELi4ELi4ELb0EEENS1_24CollectiveEpilogueBwdGQAISA_fSD_Li256ELb1ELb1EEENS1_25SingleTileBwdLPTSchedulerILb1ELi128ELb1EEEEEEEEEvNT_6ParamsE) ;  /* 0xffff68d00c007950 */ /* 0x000fea0003c3ffff */
        .type           $_ZN7cutlass13device_kernelIN5flash19enable_sm80_to_sm89INS1_16FlashAttnBwdSm80INS1_25CollectiveMainloopBwdSm80ILi2ELi2EN4cute5tupleIJNS5_1CILi128EEES8_NS7_ILi64EEEEEENS_6half_tEfNS_4arch4Sm80ELb1ELb0ELb1ELb1ELb1ELb0ELb0ELb0ELi2ELi4ELi4ELi4ELb0EEENS1_24CollectiveEpilogueBwdGQAISA_fSD_Li256ELb1ELb1EEENS1_25SingleTileBwdLPTSchedulerILb1ELi128ELb1EEEEEEEEEvNT_6ParamsE$_ZZN4cute12filter_tupleINS_5tupleIJNS_10UnderscoreES2_iEEENS1_IJNS1_IJNS_1CILi1EEENS4_ILi0EEEEEEiNS4_ILi1024EEEEEEZNS_5sliceIS3_S9_EEDaRKT_RKT0_EUlRKT_RKT0_E_EEDaSD_SG_OT1_ENKUlDpSJ_E_clIJNS1_IJS7_EEENS1_IJiEEENS1_IJEEEEEEDaSQ_,@function
        .size           $_ZN7cutlass13device_kernelIN5flash19enable_sm80_to_sm89INS1_16FlashAttnBwdSm80INS1_25CollectiveMainloopBwdSm80ILi2ELi2EN4cute5tupleIJNS5_1CILi128EEES8_NS7_ILi64EEEEEENS_6half_tEfNS_4arch4Sm80ELb1ELb0ELb1ELb1ELb1ELb0ELb0ELb0ELi2ELi4ELi4ELi4ELb0EEENS1_24CollectiveEpilogueBwdGQAISA_fSD_Li256ELb1ELb1EEENS1_25SingleTileBwdLPTSchedulerILb1ELi128ELb1EEEEEEEEEvNT_6ParamsE$_ZZN4cute12filter_tupleINS_5tupleIJNS_10UnderscoreES2_iEEENS1_IJNS1_IJNS_1CILi1EEENS4_ILi0EEEEEEiNS4_ILi1024EEEEEEZNS_5sliceIS3_S9_EEDaRKT_RKT0_EUlRKT_RKT0_E_EEDaSD_SG_OT1_ENKUlDpSJ_E_clIJNS1_IJS7_EEENS1_IJiEEENS1_IJEEEEEEDaSQ_,($_ZN7cutlass13device_kernelIN5flash19enable_sm80_to_sm89INS1_16FlashAttnBwdSm80INS1_25CollectiveMainloopBwdSm80ILi2ELi2EN4cute5tupleIJNS5_1CILi128EEES8_NS7_ILi64EEEEEENS_6half_tEfNS_4arch4Sm80ELb1ELb0ELb1ELb1ELb1ELb0ELb0ELb0ELi2ELi4ELi4ELi4ELb0EEENS1_24CollectiveEpilogueBwdGQAISA_fSD_Li256ELb1ELb1EEENS1_25SingleTileBwdLPTSchedulerILb1ELi128ELb1EEEEEEEEEvNT_6ParamsE$_ZZN4cute12filter_tupleINS_5tupleIJNS_1CILi1024EEENS1_IJiiEEEEEEZNS_16flatten_to_tupleIS5_EEDaRKT_EUlRKT_E_EEDaS9_OT0_ENKUlDpSC_E_clIJNS1_IJS3_EEES4_EEEDaSG_ - $_ZN7cutlass13device_kernelIN5flash19enable_sm80_to_sm89INS1_16FlashAttnBwdSm80INS1_25CollectiveMainloopBwdSm80ILi2ELi2EN4cute5tupleIJNS5_1CILi128EEES8_NS7_ILi64EEEEEENS_6half_tEfNS_4arch4Sm80ELb1ELb0ELb1ELb1ELb1ELb0ELb0ELb0ELi2ELi4ELi4ELi4ELb0EEENS1_24CollectiveEpilogueBwdGQAISA_fSD_Li256ELb1ELb1EEENS1_25SingleTileBwdLPTSchedulerILb1ELi128ELb1EEEEEEEEEvNT_6ParamsE$_ZZN4cute12filter_tupleINS_5tupleIJNS_10UnderscoreES2_iEEENS1_IJNS1_IJNS_1CILi1EEENS4_ILi0EEEEEEiNS4_ILi1024EEEEEEZNS_5sliceIS3_S9_EEDaRKT_RKT0_EUlRKT_RKT0_E_EEDaSD_SG_OT1_ENKUlDpSJ_E_clIJNS1_IJS7_EEENS1_IJiEEENS1_IJEEEEEEDaSQ_)
$_ZN7cutlass13device_kernelIN5flash19enable_sm80_to_sm89INS1_16FlashAttnBwdSm80INS1_25CollectiveMainloopBwdSm80ILi2ELi2EN4cute5tupleIJNS5_1CILi128EEES8_NS7_ILi64EEEEEENS_6half_tEfNS_4arch4Sm80ELb1ELb0ELb1ELb1ELb1ELb0ELb0ELb0ELi2ELi4ELi4ELi4ELb0EEENS1_24CollectiveEpilogueBwdGQAISA_fSD_Li256ELb1ELb1EEENS1_25SingleTileBwdLPTSchedulerILb1ELi128ELb1EEEEEEEEEvNT_6ParamsE$_ZZN4cute12filter_tupleINS_5tupleIJNS_10UnderscoreES2_iEEENS1_IJNS1_IJNS_1CILi1EEENS4_ILi0EEEEEEiNS4_ILi1024EEEEEEZNS_5sliceIS3_S9_EEDaRKT_RKT0_EUlRKT_RKT0_E_EEDaSD_SG_OT1_ENKUlDpSJ_E_clIJNS1_IJS7_EEENS1_IJiEEENS1_IJEEEEEEDaSQ_:
[----:B------:R-:W-:Y:S02]  /*9730*/  MOV R36, R2 ;  /* 0x0000000200247202 */ /* 0x000fe40000000f00 */
[----:B------:R-:W-:-:S04]  /*9740*/  MOV R37, 0x0 ;  /* 0x0000000000257802 */ /* 0x000fc80000000f00 */
[----:B------:R-:W-:Y:S05]  /*9750*/  RET.REL.NODEC R36 `(_ZN7cutlass13device_kernelIN5flash19enable_sm80_to_sm89INS1_16FlashAttnBwdSm80INS1_25CollectiveMainloopBwdSm80ILi2ELi2EN4cute5tupleIJNS5_1CILi128EEES8_NS7_ILi64EEEEEENS_6half_tEfNS_4arch4Sm80ELb1ELb0ELb1ELb1ELb1ELb0ELb0ELb0ELi2ELi4ELi4ELi4ELb0EEENS1_24CollectiveEpilogueBwdGQAISA_fSD_Li256ELb1ELb1EEENS1_25SingleTileBwdLPTSchedulerILb1ELi128ELb1EEEEEEEEEvNT_6ParamsE) ;  /* 0xffff68a024007950 */ /* 0x000fea0003c3ffff */
        .type           $_ZN7cutlass13device_kernelIN5flash19enable_sm80_to_sm89INS1_16FlashAttnBwdSm80INS1_25CollectiveMainloopBwdSm80ILi2ELi2EN4cute5tupleIJNS5_1CILi128EEES8_NS7_ILi64EEEEEENS_6half_tEfNS_4arch4Sm80ELb1ELb0ELb1ELb1ELb1ELb0ELb0ELb0ELi2ELi4ELi4ELi4ELb0EEENS1_24CollectiveEpilogueBwdGQAISA_fSD_Li256ELb1ELb1EEENS1_25SingleTileBwdLPTSchedulerILb1ELi128ELb1EEEEEEEEEvNT_6ParamsE$_ZZN4cute12filter_tupleINS_5tupleIJNS_1CILi1024EEENS1_IJiiEEEEEEZNS_16flatten_to_tupleIS5_EEDaRKT_EUlRKT_E_EEDaS9_OT0_ENKUlDpSC_E_clIJNS1_IJS3_EEES4_EEEDaSG_,@function
        .size           $_ZN7cutlass13device_kernelIN5flash19enable_sm80_to_sm89INS1_16FlashAttnBwdSm80INS1_25CollectiveMainloopBwdSm80ILi2ELi2EN4cute5tupleIJNS5_1CILi128EEES8_NS7_ILi64EEEEEENS_6half_tEfNS_4arch4Sm80ELb1ELb0ELb1ELb1ELb1ELb0ELb0ELb0ELi2ELi4ELi4ELi4ELb0EEENS1_24CollectiveEpilogueBwdGQAISA_fSD_Li256ELb1ELb1EEENS1_25SingleTileBwdLPTSchedulerILb1ELi128ELb1EEEEEEEEEvNT_6ParamsE$_ZZN4cute12filter_tupleINS_5tupleIJNS_1CILi1024EEENS1_IJiiEEEEEEZNS_16flatten_to_tupleIS5_EEDaRKT_EUlRKT_E_EEDaS9_OT0_ENKUlDpSC_E_clIJNS1_IJS3_EEES4_EEEDaSG_,($_ZN7cutlass13device_kernelIN5flash19enable_sm80_to_sm89INS1_16FlashAttnBwdSm80INS1_25CollectiveMainloopBwdSm80ILi2ELi2EN4cute5tupleIJNS5_1CILi128EEES8_NS7_ILi64EEEEEENS_6half_tEfNS_4arch4Sm80ELb1ELb0ELb1ELb1ELb1ELb0ELb0ELb0ELi2ELi4ELi4ELi4ELb0EEENS1_24CollectiveEpilogueBwdGQAISA_fSD_Li256ELb1ELb1EEENS1_25SingleTileBwdLPTSchedulerILb1ELi128ELb1EEEEEEEEEvNT_6ParamsE$_ZZN4cute12filter_tupleINS_5tupleIJNS_1CILi1EEENS1_IJNS2_ILi8EEEiiEEENS2_ILi64EEENS1_IJiNS2_ILi144EEENS2_ILi288EEEEEENS2_ILi512EEEEEEZNS_7flattenISB_EEDaRKT_EUlRKT_E_EEDaSF_OT0_ENKUlDpSI_E_clIJNS1_IJS3_EEES5_NS1_IJS6_EEES9_NS1_IJSA_EEEEEEDaSM_ - $_ZN7cutlass13device_kernelIN5flash19enable_sm80_to_sm89INS1_16FlashAttnBwdSm80INS1_25CollectiveMainloopBwdSm80ILi2ELi2EN4cute5tupleIJNS5_1CILi128EEES8_NS7_ILi64EEEEEENS_6half_tEfNS_4arch4Sm80ELb1ELb0ELb1ELb1ELb1ELb0ELb0ELb0ELi2ELi4ELi4ELi4ELb0EEENS1_24CollectiveEpilogueBwdGQAISA_fSD_Li256ELb1ELb1EEENS1_25SingleTileBwdLPTSchedulerILb1ELi128ELb1EEEEEEEEEvNT_6ParamsE$_ZZN4cute12filter_tupleINS_5tupleIJNS_1CILi1024EEENS1_IJiiEEEEEEZNS_16flatten_to_tupleIS5_EEDaRKT_EUlRKT_E_EEDaS9_OT0_ENKUlDpSC_E_clIJNS1_IJS3_EEES4_EEEDaSG_)
$_ZN7cutlass13device_kernelIN5flash19enable_sm80_to_sm89INS1_16FlashAttnBwdSm80INS1_25CollectiveMainloopBwdSm80ILi2ELi2EN4cute5tupleIJNS5_1CILi128EEES8_NS7_ILi64EEEEEENS_6half_tEfNS_4arch4Sm80ELb1ELb0ELb1ELb1ELb1ELb0ELb0ELb0ELi2ELi4ELi4ELi4ELb0EEENS1_24CollectiveEpilogueBwdGQAISA_fSD_Li256ELb1ELb1EEENS1_25SingleTileBwdLPTSchedulerILb1ELi128ELb1EEEEEEEEEvNT_6ParamsE$_ZZN4cute12filter_tupleINS_5tupleIJNS_1CILi1024EEENS1_IJiiEEEEEEZNS_16flatten_to_tupleIS5_EEDaRKT_EUlRKT_E_EEDaS9_OT0_ENKUlDpSC_E_clIJNS1_IJS3_EEES4_EEEDaSG_:
[----:B------:R-:W-:-:S04]  /*9760*/  MOV R3, 0x0 ;  /* 0x0000000000037802 */ /* 0x000fc80000000f00 */
[----:B------:R-:W-:Y:S05]  /*9770*/  RET.REL.NODEC R2 `(_ZN7cutlass13device_kernelIN5flash19enable_sm80_to_sm89INS1_16FlashAttnBwdSm80INS1_25CollectiveMainloopBwdSm80ILi2ELi2EN4cute5tupleIJNS5_1CILi128EEES8_NS7_ILi64EEEEEENS_6half_tEfNS_4arch4Sm80ELb1ELb0ELb1ELb1ELb1ELb0ELb0ELb0ELi2ELi4ELi4ELi4ELb0EEENS1_24CollectiveEpilogueBwdGQAISA_fSD_Li256ELb1ELb1EEENS1_25SingleTileBwdLPTSchedulerILb1ELi128ELb1EEEEEEEEEvNT_6ParamsE) ;  /* 0xffff688002007950 */ /* 0x000fea0003c3ffff */
        .type           $_ZN7cutlass13device_kernelIN5flash19enable_sm80_to_sm89INS1_16FlashAttnBwdSm80INS1_25CollectiveMainloopBwdSm80ILi2ELi2EN4cute5tupleIJNS5_1CILi128EEES8_NS7_ILi64EEEEEENS_6half_tEfNS_4arch4Sm80ELb1ELb0ELb1ELb1ELb1ELb0ELb0ELb0ELi2ELi4ELi4ELi4ELb0EEENS1_24CollectiveEpilogueBwdGQAISA_fSD_Li256ELb1ELb1EEENS1_25SingleTileBwdLPTSchedulerILb1ELi128ELb1EEEEEEEEEvNT_6ParamsE$_ZZN4cute12filter_tupleINS_5tupleIJNS_1CILi1EEENS1_IJNS2_ILi8EEEiiEEENS2_ILi64EEENS1_IJiNS2_ILi144EEENS2_ILi288EEEEEENS2_ILi512EEEEEEZNS_7flattenISB_EEDaRKT_EUlRKT_E_EEDaSF_OT0_ENKUlDpSI_E_clIJNS1_IJS3_EEES5_NS1_IJS6_EEES9_NS1_IJSA_EEEEEEDaSM_,@function
        .size           $_ZN7cutlass13device_kernelIN5flash19enable_sm80_to_sm89INS1_16FlashAttnBwdSm80INS1_25CollectiveMainloopBwdSm80ILi2ELi2EN4cute5tupleIJNS5_1CILi128EEES8_NS7_ILi64EEEEEENS_6half_tEfNS_4arch4Sm80ELb1ELb0ELb1ELb1ELb1ELb0ELb0ELb0ELi2ELi4ELi4ELi4ELb0EEENS1_24CollectiveEpilogueBwdGQAISA_fSD_Li256ELb1ELb1EEENS1_25SingleTileBwdLPTSchedulerILb1ELi128ELb1EEEEEEEEEvNT_6ParamsE$_ZZN4cute12filter_tupleINS_5tupleIJNS_1CILi1EEENS1_IJNS2_ILi8EEEiiEEENS2_ILi64EEENS1_IJiNS2_ILi144EEENS2_ILi288EEEEEENS2_ILi512EEEEEEZNS_7flattenISB_EEDaRKT_EUlRKT_E_EEDaSF_OT0_ENKUlDpSI_E_clIJNS1_IJS3_EEES5_NS1_IJS6_EEES9_NS1_IJSA_EEEEEEDaSM_,($_ZN7cutlass13device_kernelIN5flash19enable_sm80_to_sm89INS1_16FlashAttnBwdSm80INS1_25CollectiveMainloopBwdSm80ILi2ELi2EN4cute5tupleIJNS5_1CILi128EEES8_NS7_ILi64EEEEEENS_6half_tEfNS_4arch4Sm80ELb1ELb0ELb1ELb1ELb1ELb0ELb0ELb0ELi2ELi4ELi4ELi4ELb0EEENS1_24CollectiveEpilogueBwdGQAISA_fSD_Li256ELb1ELb1EEENS1_25SingleTileBwdLPTSchedulerILb1ELi128ELb1EEEEEEEEEvNT_6ParamsE$_ZZN4cute12filter_tupleINS_5tupleIJNS_1CILi1EEENS1_IJiiiEEENS2_ILi64EEENS1_IJNS2_ILi72EEENS2_ILi144EEENS2_ILi288EEEEEENS2_ILi512EEEEEEZNS_7flattenISB_EEDaRKT_EUlRKT_E_EEDaSF_OT0_ENKUlDpSI_E_clIJNS1_IJS3_EEES4_NS1_IJS5_EEES9_NS1_IJSA_EEEEEEDaSM_ - $_ZN7cutlass13device_kernelIN5flash19enable_sm80_to_sm89INS1_16FlashAttnBwdSm80INS1_25CollectiveMainloopBwdSm80ILi2ELi2EN4cute5tupleIJNS5_1CILi128EEES8_NS7_ILi64EEEEEENS_6half_tEfNS_4arch4Sm80ELb1ELb0ELb1ELb1ELb1ELb0ELb0ELb0ELi2ELi4ELi4ELi4ELb0EEENS1_24CollectiveEpilogueBwdGQAISA_fSD_Li256ELb1ELb1EEENS1_25SingleTileBwdLPTSchedulerILb1ELi128ELb1EEEEEEEEEvNT_6ParamsE$_ZZN4cute12filter_tupleINS_5tupleIJNS_1CILi1EEENS1_IJNS2_ILi8EEEiiEEENS2_ILi64EEENS1_IJiNS2_ILi144EEENS2_ILi288EEEEEENS2_ILi512EEEEEEZNS_7flattenISB_EEDaRKT_EUlRKT_E_EEDaSF_OT0_ENKUlDpSI_E_clIJNS1_IJS3_EEES5_NS1_IJS6_EEES9_NS1_IJSA_EEEEEEDaSM_)
$_ZN7cutlass13device_kernelIN5flash19enable_sm80_to_sm89INS1_16FlashAttnBwdSm80INS1_25CollectiveMainloopBwdSm80ILi2ELi2EN4cute5tupleIJNS5_1CILi128EEES8_NS7_ILi64EEEEEENS_6half_tEfNS_4arch4Sm80ELb1ELb0ELb1ELb1ELb1ELb0ELb0ELb0ELi2ELi4ELi4ELi4ELb0EEENS1_24CollectiveEpilogueBwdGQAISA_fSD_Li256ELb1ELb1EEENS1_25SingleTileBwdLPTSchedulerILb1ELi128ELb1EEEEEEEEEvNT_6ParamsE$_ZZN4cute12filter_tupleINS_5tupleIJNS_1CILi1EEENS1_IJNS2_ILi8EEEiiEEENS2_ILi64EEENS1_IJiNS2_ILi144EEENS2_ILi288EEEEEENS2_ILi512EEEEEEZNS_7flattenISB_EEDaRKT_EUlRKT_E_EEDaSF_OT0_ENKUlDpSI_E_clIJNS1_IJS3_EEES5_NS1_IJS6_EEES9_NS1_IJSA_EEEEEEDaSM_:
[----:B------:R-:W-:Y:S02]  /*9780*/  MOV R34, R2 ;  /* 0x0000000200227202 */ /* 0x000fe40000000f00 */
[----:B------:R-:W-:-:S04]  /*9790*/  MOV R35, 0x0 ;  /* 0x0000000000237802 */ /* 0x000fc80000000f00 */
[----:B------:R-:W-:Y:S05]  /*97a0*/  RET.REL.NODEC R34 `(_ZN7cutlass13device_kernelIN5flash19enable_sm80_to_sm89INS1_16FlashAttnBwdSm80INS1_25CollectiveMainloopBwdSm80ILi2ELi2EN4cute5tupleIJNS5_1CILi128EEES8_NS7_ILi64EEEEEENS_6half_tEfNS_4arch4Sm80ELb1ELb0ELb1ELb1ELb1ELb0ELb0ELb0ELi2ELi4ELi4ELi4ELb0EEENS1_24CollectiveEpilogueBwdGQAISA_fSD_Li256ELb1ELb1EEENS1_25SingleTileBwdLPTSchedulerILb1ELi128ELb1EEEEEEEEEvNT_6ParamsE) ;  /* 0xffff685022007950 */ /* 0x000fea0003c3ffff */
        .type           $_ZN7cutlass13device_kernelIN5flash19enable_sm80_to_sm89INS1_16FlashAttnBwdSm80INS1_25CollectiveMainloopBwdSm80ILi2ELi2EN4cute5tupleIJNS5_1CILi128EEES8_NS7_ILi64EEEEEENS_6half_tEfNS_4arch4Sm80ELb1ELb0ELb1ELb1ELb1ELb0ELb0ELb0ELi2ELi4ELi4ELi4ELb0EEENS1_24CollectiveEpilogueBwdGQAISA_fSD_Li256ELb1ELb1EEENS1_25SingleTileBwdLPTSchedulerILb1ELi128ELb1EEEEEEEEEvNT_6ParamsE$_ZZN4cute12filter_tupleINS_5tupleIJNS_1CILi1EEENS1_IJiiiEEENS2_ILi64EEENS1_IJNS2_ILi72EEENS2_ILi144EEENS2_ILi288EEEEEENS2_ILi512EEEEEEZNS_7flattenISB_EEDaRKT_EUlRKT_E_EEDaSF_OT0_ENKUlDpSI_E_clIJNS1_IJS3_EEES4_NS1_IJS5_EEES9_NS1_IJSA_EEEEEEDaSM_,@function
        .size           $_ZN7cutlass13device_kernelIN5flash19enable_sm80_to_sm89INS1_16FlashAttnBwdSm80INS1_25CollectiveMainloopBwdSm80ILi2ELi2EN4cute5tupleIJNS5_1CILi128EEES8_NS7_ILi64EEEEEENS_6half_tEfNS_4arch4Sm80ELb1ELb0ELb1ELb1ELb1ELb0ELb0ELb0ELi2ELi4ELi4ELi4ELb0EEENS1_24CollectiveEpilogueBwdGQAISA_fSD_Li256ELb1ELb1EEENS1_25SingleTileBwdLPTSchedulerILb1ELi128ELb1EEEEEEEEEvNT_6ParamsE$_ZZN4cute12filter_tupleINS_5tupleIJNS_1CILi1EEENS1_IJiiiEEENS2_ILi64EEENS1_IJNS2_ILi72EEENS2_ILi144EEENS2_ILi288EEEEEENS2_ILi512EEEEEEZNS_7flattenISB_EEDaRKT_EUlRKT_E_EEDaSF_OT0_ENKUlDpSI_E_clIJNS1_IJS3_EEES4_NS1_IJS5_EEES9_NS1_IJSA_EEEEEEDaSM_,($_ZN7cutlass13device_kernelIN5flash19enable_sm80_to_sm89INS1_16FlashAttnBwdSm80INS1_25CollectiveMainloopBwdSm80ILi2ELi2EN4cute5tupleIJNS5_1CILi128EEES8_NS7_ILi64EEEEEENS_6half_tEfNS_4arch4Sm80ELb1ELb0ELb1ELb1ELb1ELb0ELb0ELb0ELi2ELi4ELi4ELi4ELb0EEENS1_24CollectiveEpilogueBwdGQAISA_fSD_Li256ELb1ELb1EEENS1_25SingleTileBwdLPTSchedulerILb1ELi128ELb1EEEEEEEEEvNT_6ParamsE$_ZZN4cute12filter_tupleINS_5tupleIJNS_1CILi4096EEENS1_IJNS1_IJiiEEENS2_ILi8192EEEEEEEEEZNS_16flatten_to_tupleIS7_EEDaRKT_EUlRKT_E_EEDaSB_OT0_ENKUlDpSE_E_clIJNS1_IJS3_EEENS1_IJiiS5_EEEEEEDaSI_ - $_ZN7cutlass13device_kernelIN5flash19enable_sm80_to_sm89INS1_16FlashAttnBwdSm80INS1_25CollectiveMainloopBwdSm80ILi2ELi2EN4cute5tupleIJNS5_1CILi128EEES8_NS7_ILi64EEEEEENS_6half_tEfNS_4arch4Sm80ELb1ELb0ELb1ELb1ELb1ELb0ELb0ELb0ELi2ELi4ELi4ELi4ELb0EEENS1_24CollectiveEpilogueBwdGQAISA_fSD_Li256ELb1ELb1EEENS1_25SingleTileBwdLPTSchedulerILb1ELi128ELb1EEEEEEEEEvNT_6ParamsE$_ZZN4cute12filter_tupleINS_5tupleIJNS_1CILi1EEENS1_IJiiiEEENS2_ILi64EEENS1_IJNS2_ILi72EEENS2_ILi144EEENS2_ILi288EEEEEENS2_ILi512EEEEEEZNS_7flattenISB_EEDaRKT_EUlRKT_E_EEDaSF_OT0_ENKUlDpSI_E_clIJNS1_IJS3_EEES4_NS1_IJS5_EEES9_NS1_IJSA_EEEEEEDaSM_)
$_ZN7cutlass13device_kernelIN5flash19enable_sm80_to_sm89INS1_16FlashAttnBwdSm80INS1_25CollectiveMainloopBwdSm80ILi2ELi2EN4cute5tupleIJNS5_1CILi128EEES8_NS7_ILi64EEEEEENS_6half_tEfNS_4arch4Sm80ELb1ELb0ELb1ELb1ELb1ELb0ELb0ELb0ELi2ELi4ELi4ELi4ELb0EEENS1_24CollectiveEpilogueBwdGQAISA_fSD_Li256ELb1ELb1EEENS1_25SingleTileBwdLPTSchedulerILb1ELi128ELb1EEEEEEEEEvNT_6ParamsE$_ZZN4cute12filter_tupleINS_5tupleIJNS_1CILi1EEENS1_IJiiiEEENS2_ILi64EEENS1_IJNS2_ILi72EEENS2_ILi144EEENS2_ILi288EEEEEENS2_ILi512EEEEEEZNS_7flattenISB_EEDaRKT_EUlRKT_E_EEDaSF_OT0_ENKUlDpSI_E_clIJNS1_IJS3_EEES4_NS1_IJS5_EEES9_NS1_IJSA_EEEEEEDaSM_:
[----:B------:R-:W-:Y:S01]  /*97b0*/  MOV R38, R6 ;  /* 0x0000000600267202 */ /* 0x000fe20000000f00 */
[----:B------:R-:W-:Y:S01]  /*97c0*/  IMAD.MOV.U32 R39, RZ, RZ, 0x0 ;  /* 0x00000000ff277424 */ /* 0x000fe200078e00ff */
[----:B------:R-:W-:Y:S01]  /*97d0*/  MOV R36, R3 ;  /* 0x0000000300247202 */ /* 0x000fe20000000f00 */
[----:B------:R-:W-:Y:S01]  /*97e0*/  IMAD.MOV.U32 R3, RZ, RZ, R5 ;  /* 0x000000ffff037224 */ /* 0x000fe200078e0005 */
[----:B------:R-:W-:Y:S01]  /*97f0*/  MOV R4, R2 ;  /* 0x0000000200047202 */ /* 0x000fe20000000f00 */
[----:B------:R-:W-:Y:S06]  /*9800*/  RET.REL.NODEC R38 `(_ZN7cutlass13device_kernelIN5flash19enable_sm80_to_sm89INS1_16FlashAttnBwdSm80INS1_25CollectiveMainloopBwdSm80ILi2ELi2EN4cute5tupleIJNS5_1CILi128EEES8_NS7_ILi64EEEEEENS_6half_tEfNS_4arch4Sm80ELb1ELb0ELb1ELb1ELb1ELb0ELb0ELb0ELi2ELi4ELi4ELi4ELb0EEENS1_24CollectiveEpilogueBwdGQAISA_fSD_Li256ELb1ELb1EEENS1_25SingleTileBwdLPTSchedulerILb1ELi128ELb1EEEEEEEEEvNT_6ParamsE) ;  /* 0xffff67f026007950 */ /* 0x000fec0003c3ffff */
        .type           $_ZN7cutlass13device_kernelIN5flash19enable_sm80_to_sm89INS1_16FlashAttnBwdSm80INS1_25CollectiveMainloopBwdSm80ILi2ELi2EN4cute5tupleIJNS5_1CILi128EEES8_NS7_ILi64EEEEEENS_6half_tEfNS_4arch4Sm80ELb1ELb0ELb1ELb1ELb1ELb0ELb0ELb0ELi2ELi4ELi4ELi4ELb0EEENS1_24CollectiveEpilogueBwdGQAISA_fSD_Li256ELb1ELb1EEENS1_25SingleTileBwdLPTSchedulerILb1ELi128ELb1EEEEEEEEEvNT_6ParamsE$_ZZN4cute12filter_tupleINS_5tupleIJNS_1CILi4096EEENS1_IJNS1_IJiiEEENS2_ILi8192EEEEEEEEEZNS_16flatten_to_tupleIS7_EEDaRKT_EUlRKT_E_EEDaSB_OT0_ENKUlDpSE_E_clIJNS1_IJS3_EEENS1_IJiiS5_EEEEEEDaSI_,@function
        .size           $_ZN7cutlass13device_kernelIN5flash19enable_sm80_to_sm89INS1_16FlashAttnBwdSm80INS1_25CollectiveMainloopBwdSm80ILi2ELi2EN4cute5tupleIJNS5_1CILi128EEES8_NS7_ILi64EEEEEENS_6half_tEfNS_4arch4Sm80ELb1ELb0ELb1ELb1ELb1ELb0ELb0ELb0ELi2ELi4ELi4ELi4ELb0EEENS1_24CollectiveEpilogueBwdGQAISA_fSD_Li256ELb1ELb1EEENS1_25SingleTileBwdLPTSchedulerILb1ELi128ELb1EEEEEEEEEvNT_6ParamsE$_ZZN4cute12filter_tupleINS_5tupleIJNS_1CILi4096EEENS1_IJNS1_IJiiEEENS2_ILi8192EEEEEEEEEZNS_16flatten_to_tupleIS7_EEDaRKT_EUlRKT_E_EEDaSB_OT0_ENKUlDpSE_E_clIJNS1_IJS3_EEENS1_IJiiS5_EEEEEEDaSI_,($_ZN7cutlass13device_kernelIN5flash19enable_sm80_to_sm89INS1_16FlashAttnBwdSm80INS1_25CollectiveMainloopBwdSm80ILi2ELi2EN4cute5tupleIJNS5_1CILi128EEES8_NS7_ILi64EEEEEENS_6half_tEfNS_4arch4Sm80ELb1ELb0ELb1ELb1ELb1ELb0ELb0ELb0ELi2ELi4ELi4ELi4ELb0EEENS1_24CollectiveEpilogueBwdGQAISA_fSD_Li256ELb1ELb1EEENS1_25SingleTileBwdLPTSchedulerILb1ELi128ELb1EEEEEEEEEvNT_6ParamsE$_ZZN4cute12filter_tupleINS_5tupleIJNS_1CILi4096EEENS1_IJiiEEEEEEZNS_16flatten_to_tupleIS5_EEDaRKT_EUlRKT_E_EEDaS9_OT0_ENKUlDpSC_E_clIJNS1_IJS3_EEES4_EEEDaSG_ - $_ZN7cutlass13device_kernelIN5flash19enable_sm80_to_sm89INS1_16FlashAttnBwdSm80INS1_25CollectiveMainloopBwdSm80ILi2ELi2EN4cute5tupleIJNS5_1CILi128EEES8_NS7_ILi64EEEEEENS_6half_tEfNS_4arch4Sm80ELb1ELb0ELb1ELb1ELb1ELb0ELb0ELb0ELi2ELi4ELi4ELi4ELb0EEENS1_24CollectiveEpilogueBwdGQAISA_fSD_Li256ELb1ELb1EEENS1_25SingleTileBwdLPTSchedulerILb1ELi128ELb1EEEEEEEEEvNT_6ParamsE$_ZZN4cute12filter_tupleINS_5tupleIJNS_1CILi4096EEENS1_IJNS1_IJiiEEENS2_ILi8192EEEEEEEEEZNS_16flatten_to_tupleIS7_EEDaRKT_EUlRKT_E_EEDaSB_OT0_ENKUlDpSE_E_clIJNS1_IJS3_EEENS1_IJiiS5_EEEEEEDaSI_)
$_ZN7cutlass13device_kernelIN5flash19enable_sm80_to_sm89INS1_16FlashAttnBwdSm80INS1_25CollectiveMainloopBwdSm80ILi2ELi2EN4cute5tupleIJNS5_1CILi128EEES8_NS7_ILi64EEEEEENS_6half_tEfNS_4arch4Sm80ELb1ELb0ELb1ELb1ELb1ELb0ELb0ELb0ELi2ELi4ELi4ELi4ELb0EEENS1_24CollectiveEpilogueBwdGQAISA_fSD_Li256ELb1ELb1EEENS1_25SingleTileBwdLPTSchedulerILb1ELi128ELb1EEEEEEEEEvNT_6ParamsE$_ZZN4cute12filter_tupleINS_5tupleIJNS_1CILi4096EEENS1_IJNS1_IJiiEEENS2_ILi8192EEEEEEEEEZNS_16flatten_to_tupleIS7_EEDaRKT_EUlRKT_E_EEDaSB_OT0_ENKUlDpSE_E_clIJNS1_IJS3_EEENS1_IJiiS5_EEEEEEDaSI_:
[----:B------:R-:W-:-:S04]  /*9810*/  MOV R3, 0x0 ;  /* 0x0000000000037802 */ /* 0x000fc80000000f00 */
[----:B------:R-:W-:Y:S05]  /*9820*/  RET.REL.NODEC R2 `(_ZN7cutlass13device_kernelIN5flash19enable_sm80_to_sm89INS1_16FlashAttnBwdSm80INS1_25CollectiveMainloopBwdSm80ILi2ELi2EN4cute5tupleIJNS5_1CILi128EEES8_NS7_ILi64EEEEEENS_6half_tEfNS_4arch4Sm80ELb1ELb0ELb1ELb1ELb1ELb0ELb0ELb0ELi2ELi4ELi4ELi4ELb0EEENS1_24CollectiveEpilogueBwdGQAISA_fSD_Li256ELb1ELb1EEENS1_25SingleTileBwdLPTSchedulerILb1ELi128ELb1EEEEEEEEEvNT_6ParamsE) ;  /* 0xffff67d002007950 */ /* 0x000fea0003c3ffff */
        .type           $_ZN7cutlass13device_kernelIN5flash19enable_sm80_to_sm89INS1_16FlashAttnBwdSm80INS1_25CollectiveMainloopBwdSm80ILi2ELi2EN4cute5tupleIJNS5_1CILi128EEES8_NS7_ILi64EEEEEENS_6half_tEfNS_4arch4Sm80ELb1ELb0ELb1ELb1ELb1ELb0ELb0ELb0ELi2ELi4ELi4ELi4ELb0EEENS1_24CollectiveEpilogueBwdGQAISA_fSD_Li256ELb1ELb1EEENS1_25SingleTileBwdLPTSchedulerILb1ELi128ELb1EEEEEEEEEvNT_6ParamsE$_ZZN4cute12filter_tupleINS_5tupleIJNS_1CILi4096EEENS1_IJiiEEEEEEZNS_16flatten_to_tupleIS5_EEDaRKT_EUlRKT_E_EEDaS9_OT0_ENKUlDpSC_E_clIJNS1_IJS3_EEES4_EEEDaSG_,@function
        .size           $_ZN7cutlass13device_kernelIN5flash19enable_sm80_to_sm89INS1_16FlashAttnBwdSm80INS1_25CollectiveMainloopBwdSm80ILi2ELi2EN4cute5tupleIJNS5_1CILi128EEES8_NS7_ILi64EEEEEENS_6half_tEfNS_4arch4Sm80ELb1ELb0ELb1ELb1ELb1ELb0ELb0ELb0ELi2ELi4ELi4ELi4ELb0EEENS1_24CollectiveEpilogueBwdGQAISA_fSD_Li256ELb1ELb1EEENS1_25SingleTileBwdLPTSchedulerILb1ELi128ELb1EEEEEEEEEvNT_6ParamsE$_ZZN4cute12filter_tupleINS_5tupleIJNS_1CILi4096EEENS1_IJiiEEEEEEZNS_16flatten_to_tupleIS5_EEDaRKT_EUlRKT_E_EEDaS9_OT0_ENKUlDpSC_E_clIJNS1_IJS3_EEES4_EEEDaSG_,($_ZN7cutlass13device_kernelIN5flash19enable_sm80_to_sm89INS1_16FlashAttnBwdSm80INS1_25CollectiveMainloopBwdSm80ILi2ELi2EN4cute5tupleIJNS5_1CILi128EEES8_NS7_ILi64EEEEEENS_6half_tEfNS_4arch4Sm80ELb1ELb0ELb1ELb1ELb1ELb0ELb0ELb0ELi2ELi4ELi4ELi4ELb0EEENS1_24CollectiveEpilogueBwdGQAISA_fSD_Li256ELb1ELb1EEENS1_25SingleTileBwdLPTSchedulerILb1ELi128ELb1EEEEEEEEEvNT_6ParamsE$_ZZN4cute13to_mixed_bitsINS_5tupleIJNS1_IJNS_1CILi4EEENS2_ILi8EEEEEENS2_ILi2EEENS2_ILi1EEEEEENS1_IJNS1_IJNS2_ILi0EEENS2_ILi64EEEEEES9_S9_EEENS1_IJNS1_IJiiEEEiS9_EEEEEDaRKT_RKT0_RKT1_ENKUlDpRKT_E_clIJNS_9MixedBitsILj0ELj448EEENS2_ILj0EEESW_EEEDaSR_ - $_ZN7cutlass13device_kernelIN5flash19enable_sm80_to_sm89INS1_16FlashAttnBwdSm80INS1_25CollectiveMainloopBwdSm80ILi2ELi2EN4cute5tupleIJNS5_1CILi128EEES8_NS7_ILi64EEEEEENS_6half_tEfNS_4arch4Sm80ELb1ELb0ELb1ELb1ELb1ELb0ELb0ELb0ELi2ELi4ELi4ELi4ELb0EEENS1_24CollectiveEpilogueBwdGQAISA_fSD_Li256ELb1ELb1EEENS1_25SingleTileBwdLPTSchedulerILb1ELi128ELb1EEEEEEEEEvNT_6ParamsE$_ZZN4cute12filter_tupleINS_5tupleIJNS_1CILi4096EEENS1_IJiiEEEEEEZNS_16flatten_to_tupleIS5_EEDaRKT_EUlRKT_E_EEDaS9_OT0_ENKUlDpSC_E_clIJNS1_IJS3_EEES4_EEEDaSG_)
$_ZN7cutlass13device_kernelIN5flash19enable_sm80_to_sm89INS1_16FlashAttnBwdSm80INS1_25CollectiveMainloopBwdSm80ILi2ELi2EN4cute5tupleIJNS5_1CILi128EEES8_NS7_ILi64EEEEEENS_6half_tEfNS_4arch4Sm80ELb1ELb0ELb1ELb1ELb1ELb0ELb0ELb0ELi2ELi4ELi4ELi4ELb0EEENS1_24CollectiveEpilogueBwdGQAISA_fSD_Li256ELb1ELb1EEENS1_25SingleTileBwdLPTSchedulerILb1ELi128ELb1EEEEEEEEEvNT_6ParamsE$_ZZN4cute12filter_tupleINS_5tupleIJNS_1CILi4096EEENS1_IJiiEEEEEEZNS_16flatten_to_tupleIS5_EEDaRKT_EUlRKT_E_EEDaS9_OT0_ENKUlDpSC_E_clIJNS1_IJS3_EEES4_EEEDaSG_:
[----:B------:R-:W-:-:S04]  /*9830*/  MOV R3, 0x0 ;  /* 0x0000000000037802 */ /* 0x000fc80000000f00 */
[----:B------:R-:W-:Y:S05]  /*9840*/  RET.REL.NODEC R2 `(_ZN7cutlass13device_kernelIN5flash19enable_sm80_to_sm89INS1_16FlashAttnBwdSm80INS1_25CollectiveMainloopBwdSm80ILi2ELi2EN4cute5tupleIJNS5_1CILi128EEES8_NS7_ILi64EEEEEENS_6half_tEfNS_4arch4Sm80ELb1ELb0ELb1ELb1ELb1ELb0ELb0ELb0ELi2ELi4ELi4ELi4ELb0EEENS1_24CollectiveEpilogueBwdGQAISA_fSD_Li256ELb1ELb1EEENS1_25SingleTileBwdLPTSchedulerILb1ELi128ELb1EEEEEEEEEvNT_6ParamsE) ;  /* 0xffff67b002007950 */ /* 0x000fea0003c3ffff */
        .type           $_ZN7cutlass13device_kernelIN5flash19enable_sm80_to_sm89INS1_16FlashAttnBwdSm80INS1_25CollectiveMainloopBwdSm80ILi2ELi2EN4cute5tupleIJNS5_1CILi128EEES8_NS7_ILi64EEEEEENS_6half_tEfNS_4arch4Sm80ELb1ELb0ELb1ELb1ELb1ELb0ELb0ELb0ELi2ELi4ELi4ELi4ELb0EEENS1_24CollectiveEpilogueBwdGQAISA_fSD_Li256ELb1ELb1EEENS1_25SingleTileBwdLPTSchedulerILb1ELi128ELb1EEEEEEEEEvNT_6ParamsE$_ZZN4cute13to_mixed_bitsINS_5tupleIJNS1_IJNS_1CILi4EEENS2_ILi8EEEEEENS2_ILi2EEENS2_ILi1EEEEEENS1_IJNS1_IJNS2_ILi0EEENS2_ILi64EEEEEES9_S9_EEENS1_IJNS1_IJiiEEEiS9_EEEEEDaRKT_RKT0_RKT1_ENKUlDpRKT_E_clIJNS_9MixedBitsILj0ELj448EEENS2_ILj0EEESW_EEEDaSR_,@function
        .size           $_ZN7cutlass13device_kernelIN5flash19enable_sm80_to_sm89INS1_16FlashAttnBwdSm80INS1_25CollectiveMainloopBwdSm80ILi2ELi2EN4cute5tupleIJNS5_1CILi128EEES8_NS7_ILi64EEEEEENS_6half_tEfNS_4arch4Sm80ELb1ELb0ELb1ELb1ELb1ELb0ELb0ELb0ELi2ELi4ELi4ELi4ELb0EEENS1_24CollectiveEpilogueBwdGQAISA_fSD_Li256ELb1ELb1EEENS1_25SingleTileBwdLPTSchedulerILb1ELi128ELb1EEEEEEEEEvNT_6ParamsE$_ZZN4cute13to_mixed_bitsINS_5tupleIJNS1_IJNS_1CILi4EEENS2_ILi8EEEEEENS2_ILi2EEENS2_ILi1EEEEEENS1_IJNS1_IJNS2_ILi0EEENS2_ILi64EEEEEES9_S9_EEENS1_IJNS1_IJiiEEEiS9_EEEEEDaRKT_RKT0_RKT1_ENKUlDpRKT_E_clIJNS_9MixedBitsILj0ELj448EEENS2_ILj0EEESW_EEEDaSR_,($_ZN7cutlass13device_kernelIN5flash19enable_sm80_to_sm89INS1_16FlashAttnBwdSm80INS1_25CollectiveMainloopBwdSm80ILi2ELi2EN4cute5tupleIJNS5_1CILi128EEES8_NS7_ILi64EEEEEENS_6half_tEfNS_4arch4Sm80ELb1ELb0ELb1ELb1ELb1ELb0ELb0ELb0ELi2ELi4ELi4ELi4ELb0EEENS1_24CollectiveEpilogueBwdGQAISA_fSD_Li256ELb1ELb1EEENS1_25SingleTileBwdLPTSchedulerILb1ELi128ELb1EEEEEEEEEvNT_6ParamsE$_ZZN4cute13to_mixed_bitsINS_5tupleIJNS1_IJNS_1CILi4EEENS2_ILi8EEEEEENS2_ILi2EEENS2_ILi1EEEEEENS1_IJNS1_IJNS2_ILi0EEENS2_ILi64EEEEEES9_S9_EEENS1_IJNS1_IJiiEEEiS9_EEEEEDaRKT_RKT0_RKT1_ENKUlRKT_RKT0_RKT1_E_clIS5_SB_SD_EEDaSQ_ST_SW_ - $_ZN7cutlass13device_kernelIN5flash19enable_sm80_to_sm89INS1_16FlashAttnBwdSm80INS1_25CollectiveMainloopBwdSm80ILi2ELi2EN4cute5tupleIJNS5_1CILi128EEES8_NS7_ILi64EEEEEENS_6half_tEfNS_4arch4Sm80ELb1ELb0ELb1ELb1ELb1ELb0ELb0ELb0ELi2ELi4ELi4ELi4ELb0EEENS1_24CollectiveEpilogueBwdGQAISA_fSD_Li256ELb1ELb1EEENS1_25SingleTileBwdLPTSchedulerILb1ELi128ELb1EEEEEEEEEvNT_6ParamsE$_ZZN4cute13to_mixed_bitsINS_5tupleIJNS1_IJNS_1CILi4EEENS2_ILi8EEEEEENS2_ILi2EEENS2_ILi1EEEEEENS1_IJNS1_IJNS2_ILi0EEENS2_ILi64EEEEEES9_S9_EEENS1_IJNS1_IJiiEEEiS9_EEEEEDaRKT_RKT0_RKT1_ENKUlDpRKT_E_clIJNS_9MixedBitsILj0ELj448EEENS2_ILj0EEESW_EEEDaSR_)
$_ZN7cutlass13device_kernelIN5flash19enable_sm80_to_sm89INS1_16FlashAttnBwdSm80INS1_25CollectiveMainloopBwdSm80ILi2ELi2EN4cute5tupleIJNS5_1CILi128EEES8_NS7_ILi64EEEEEENS_6half_tEfNS_4arch4Sm80ELb1ELb0ELb1ELb1ELb1ELb0ELb0ELb0ELi2ELi4ELi4ELi4ELb0EEENS1_24CollectiveEpilogueBwdGQAISA_fSD_Li256ELb1ELb1EEENS1_25SingleTileBwdLPTSchedulerILb1ELi128ELb1EEEEEEEEEvNT_6ParamsE$_ZZN4cute13to_mixed_bitsINS_5tupleIJNS1_IJNS_1CILi4EEENS2_ILi8EEEEEENS2_ILi2EEENS2_ILi1EEEEEENS1_IJNS1_IJNS2_ILi0EEENS2_ILi64EEEEEES9_S9_EEENS1_IJNS1_IJiiEEEiS9_EEEEEDaRKT_RKT0_RKT1_ENKUlDpRKT_E_clIJNS_9MixedBitsILj0ELj448EEENS2_ILj0EEESW_EEEDaSR_:
[----:B------:R-:W-:Y:S01]  /*9850*/  IMAD.MOV.U32 R36, RZ, RZ, R6 ;  /* 0x000000ffff247224 */ /* 0x000fe200078e0006 */
[----:B------:R-:W-:Y:S02]  /*9860*/  MOV R37, 0x0 ;  /* 0x0000000000257802 */ /* 0x000fe40000000f00 */
[----:B------:R-:W-:Y:S02]  /*9870*/  LOP3.LUT R4, R4, 0x1c0, RZ, 0xc0, !PT ;  /* 0x000001c004047812 */ /* 0x000fe400078ec0ff */
[----:B------:R-:W-:Y:S05]  /*9880*/  RET.REL.NODEC R36 `(_ZN7cutlass13device_kernelIN5flash19enable_sm80_to_sm89INS1_16FlashAttnBwdSm80INS1_25CollectiveMainloopBwdSm80ILi2ELi2EN4cute5tupleIJNS5_1CILi128EEES8_NS7_ILi64EEEEEENS_6half_tEfNS_4arch4Sm80ELb1ELb0ELb1ELb1ELb1ELb0ELb0ELb0ELi2ELi4ELi4ELi4ELb0EEENS1_24CollectiveEpilogueBwdGQAISA_fSD_Li256ELb1ELb1EEENS1_25SingleTileBwdLPTSchedulerILb1ELi128ELb1EEEEEEEEEvNT_6ParamsE) ;  /* 0xffff677024007950 */ /* 0x000fea0003c3ffff */
        .type           $_ZN7cutlass13device_kernelIN5flash19enable_sm80_to_sm89INS1_16FlashAttnBwdSm80INS1_25CollectiveMainloopBwdSm80ILi2ELi2EN4cute5tupleIJNS5_1CILi128EEES8_NS7_ILi64EEEEEENS_6half_tEfNS_4arch4Sm80ELb1ELb0ELb1ELb1ELb1ELb0ELb0ELb0ELi2ELi4ELi4ELi4ELb0EEENS1_24CollectiveEpilogueBwdGQAISA_fSD_Li256ELb1ELb1EEENS1_25SingleTileBwdLPTSchedulerILb1ELi128ELb1EEEEEEEEEvNT_6ParamsE$_ZZN4cute13to_mixed_bitsINS_5tupleIJNS1_IJNS_1CILi4EEENS2_ILi8EEEEEENS2_ILi2EEENS2_ILi1EEEEEENS1_IJNS1_IJNS2_ILi0EEENS2_ILi64EEEEEES9_S9_EEENS1_IJNS1_IJiiEEEiS9_EEEEEDaRKT_RKT0_RKT1_ENKUlRKT_RKT0_RKT1_E_clIS5_SB_SD_EEDaSQ_ST_SW_,@function
        .size           $_ZN7cutlass13device_kernelIN5flash19enable_sm80_to_sm89INS1_16FlashAttnBwdSm80INS1_25CollectiveMainloopBwdSm80ILi2ELi2EN4cute5tupleIJNS5_1CILi128EEES8_NS7_ILi64EEEEEENS_6half_tEfNS_4arch4Sm80ELb1ELb0ELb1ELb1ELb1ELb0ELb0ELb0ELi2ELi4ELi4ELi4ELb0EEENS1_24CollectiveEpilogueBwdGQAISA_fSD_Li256ELb1ELb1EEENS1_25SingleTileBwdLPTSchedulerILb1ELi128ELb1EEEEEEEEEvNT_6ParamsE$_ZZN4cute13to_mixed_bitsINS_5tupleIJNS1_IJNS_1CILi4EEENS2_ILi8EEEEEENS2_ILi2EEENS2_ILi1EEEEEENS1_IJNS1_IJNS2_ILi0EEENS2_ILi64EEEEEES9_S9_EEENS1_IJNS1_IJiiEEEiS9_EEEEEDaRKT_RKT0_RKT1_ENKUlRKT_RKT0_RKT1_E_clIS5_SB_SD_EEDaSQ_ST_SW_,($_ZN7cutlass13device_kernelIN5flash19enable_sm80_to_sm89INS1_16FlashAttnBwdSm80INS1_25CollectiveMainloopBwdSm80ILi2ELi2EN4cute5tupleIJNS5_1CILi128EEES8_NS7_ILi64EEEEEENS_6half_tEfNS_4arch4Sm80ELb1ELb0ELb1ELb1ELb1ELb0ELb0ELb0ELi2ELi4ELi4ELi4ELb0EEENS1_24CollectiveEpilogueBwdGQAISA_fSD_Li256ELb1ELb1EEENS1_25SingleTileBwdLPTSchedulerILb1ELi128ELb1EEEEEEEEEvNT_6ParamsE$_ZZN4cute13to_mixed_bitsINS_5tupleIJNS1_IJNS_1CILi4EEENS2_ILi8EEEEEENS2_ILi2EEENS2_ILi1EEEEEENS1_IJNS1_IJNS2_ILi128EEENS2_ILi0EEEEEES4_SA_EEENS1_IJNS1_IJiiEEEiSA_EEEEEDaRKT_RKT0_RKT1_ENKUlDpRKT_E_clIJNS_9MixedBitsILj0ELj384EEENSU_ILj0ELj8EEENS2_ILj0EEEEEEDaSR_ - $_ZN7cutlass13device_kernelIN5flash19enable_sm80_to_sm89INS1_16FlashAttnBwdSm80INS1_25CollectiveMainloopBwdSm80ILi2ELi2EN4cute5tupleIJNS5_1CILi128EEES8_NS7_ILi64EEEEEENS_6half_tEfNS_4arch4Sm80ELb1ELb0ELb1ELb1ELb1ELb0ELb0ELb0ELi2ELi4ELi4ELi4ELb0EEENS1_24CollectiveEpilogueBwdGQAISA_fSD_Li256ELb1ELb1EEENS1_25SingleTileBwdLPTSchedulerILb1ELi128ELb1EEEEEEEEEvNT_6ParamsE$_ZZN4cute13to_mixed_bitsINS_5tupleIJNS1_IJNS_1CILi4EEENS2_ILi8EEEEEENS2_ILi2EEENS2_ILi1EEEEEENS1_IJNS1_IJNS2_ILi0EEENS2_ILi64EEEEEES9_S9_EEENS1_IJNS1_IJiiEEEiS9_EEEEEDaRKT_RKT0_RKT1_ENKUlRKT_RKT0_RKT1_E_clIS5_SB_SD_EEDaSQ_ST_SW_)
$_ZN7cutlass13device_kernelIN5flash19enable_sm80_to_sm89INS1_16FlashAttnBwdSm80INS1_25CollectiveMainloopBwdSm80ILi2ELi2EN4cute5tupleIJNS5_1CILi128EEES8_NS7_ILi64EEEEEENS_6half_tEfNS_4arch4Sm80ELb1ELb0ELb1ELb1ELb1ELb0ELb0ELb0ELi2ELi4ELi4ELi4ELb0EEENS1_24CollectiveEpilogueBwdGQAISA_fSD_Li256ELb1ELb1EEENS1_25SingleTileBwdLPTSchedulerILb1ELi128ELb1EEEEEEEEEvNT_6ParamsE$_ZZN4cute13to_mixed_bitsINS_5tupleIJNS1_IJNS_1CILi4EEENS2_ILi8EEEEEENS2_ILi2EEENS2_ILi1EEEEEENS1_IJNS1_IJNS2_ILi0EEENS2_ILi64EEEEEES9_S9_EEENS1_IJNS1_IJiiEEEiS9_EEEEEDaRKT_RKT0_RKT1_ENKUlRKT_RKT0_RKT1_E_clIS5_SB_SD_EEDaSQ_ST_SW_:
[----:B------:R-:W-:Y:S01]  /*9890*/  MOV R36, R6 ;  /* 0x0000000600247202 */ /* 0x000fe20000000f00 */
[----:B------:R-:W-:Y:S02]  /*98a0*/  IMAD.MOV.U32 R37, RZ, RZ, 0x0 ;  /* 0x00000000ff257424 */ /* 0x000fe400078e00ff */
[----:B------:R-:W-:-:S05]  /*98b0*/  IMAD.SHL.U32 R4, R5, 0x40, RZ ;  /* 0x0000004005047824 */ /* 0x000fca00078e00ff */
[----:B------:R-:W-:Y:S01]  /*98c0*/  LOP3.LUT R4, R4, 0x1c0, RZ, 0xc0, !PT ;  /* 0x000001c004047812 */ /* 0x000fe200078ec0ff */
[----:B------:R-:W-:Y:S06]  /*98d0*/  RET.REL.NODEC R36 `(_ZN7cutlass13device_kernelIN5flash19enable_sm80_to_sm89INS1_16FlashAttnBwdSm80INS1_25CollectiveMainloopBwdSm80ILi2ELi2EN4cute5tupleIJNS5_1CILi128EEES8_NS7_ILi64EEEEEENS_6half_tEfNS_4arch4Sm80ELb1ELb0ELb1ELb1ELb1ELb0ELb0ELb0ELi2ELi4ELi4ELi4ELb0EEENS1_24CollectiveEpilogueBwdGQAISA_fSD_Li256ELb1ELb1EEENS1_25SingleTileBwdLPTSchedulerILb1ELi128ELb1EEEEEEEEEvNT_6ParamsE) ;  /* 0xffff672024007950 */ /* 0x000fec0003c3ffff */
        .type           $_ZN7cutlass13device_kernelIN5flash19enable_sm80_to_sm89INS1_16FlashAttnBwdSm80INS1_25CollectiveMainloopBwdSm80ILi2ELi2EN4cute5tupleIJNS5_1CILi128EEES8_NS7_ILi64EEEEEENS_6half_tEfNS_4arch4Sm80ELb1ELb0ELb1ELb1ELb1ELb0ELb0ELb0ELi2ELi4ELi4ELi4ELb0EEENS1_24CollectiveEpilogueBwdGQAISA_fSD_Li256ELb1ELb1EEENS1_25SingleTileBwdLPTSchedulerILb1ELi128ELb1EEEEEEEEEvNT_6ParamsE$_ZZN4cute13to_mixed_bitsINS_5tupleIJNS1_IJNS_1CILi4EEENS2_ILi8EEEEEENS2_ILi2EEENS2_ILi1EEEEEENS1_IJNS1_IJNS2_ILi128EEENS2_ILi0EEEEEES4_SA_EEENS1_IJNS1_IJiiEEEiSA_EEEEEDaRKT_RKT0_RKT1_ENKUlDpRKT_E_clIJNS_9MixedBitsILj0ELj384EEENSU_ILj0ELj8EEENS2_ILj0EEEEEEDaSR_,@function
        .size           $_ZN7cutlass13device_kernelIN5flash19enable_sm80_to_sm89INS1_16FlashAttnBwdSm80INS1_25CollectiveMainloopBwdSm80ILi2ELi2EN4cute5tupleIJNS5_1CILi128EEES8_NS7_ILi64EEEEEENS_6half_tEfNS_4arch4Sm80ELb1ELb0ELb1ELb1ELb1ELb0ELb0ELb0ELi2ELi4ELi4ELi4ELb0EEENS1_24CollectiveEpilogueBwdGQAISA_fSD_Li256ELb1ELb1EEENS1_25SingleTileBwdLPTSchedulerILb1ELi128ELb1EEEEEEEEEvNT_6ParamsE$_ZZN4cute13to_mixed_bitsINS_5tupleIJNS1_IJNS_1CILi4EEENS2_ILi8EEEEEENS2_ILi2EEENS2_ILi1EEEEEENS1_IJNS1_IJNS2_ILi128EEENS2_ILi0EEEEEES4_SA_EEENS1_IJNS1_IJiiEEEiSA_EEEEEDaRKT_RKT0_RKT1_ENKUlDpRKT_E_clIJNS_9MixedBitsILj0ELj384EEENSU_ILj0ELj8EEENS2_ILj0EEEEEEDaSR_,($_ZN7cutlass13device_kernelIN5flash19enable_sm80_to_sm89INS1_16FlashAttnBwdSm80INS1_25CollectiveMainloopBwdSm80ILi2ELi2EN4cute5tupleIJNS5_1CILi128EEES8_NS7_ILi64EEEEEENS_6half_tEfNS_4arch4Sm80ELb1ELb0ELb1ELb1ELb1ELb0ELb0ELb0ELi2ELi4ELi4ELi4ELb0EEENS1_24CollectiveEpilogueBwdGQAISA_fSD_Li256ELb1ELb1EEENS1_25SingleTileBwdLPTSchedulerILb1ELi128ELb1EEEEEEEEEvNT_6ParamsE$_ZZN4cute13to_mixed_bitsINS_5tupleIJNS1_IJNS_1CILi4EEENS2_ILi8EEEEEENS2_ILi2EEENS2_ILi1EEEEEENS1_IJNS1_IJNS2_ILi128EEENS2_ILi0EEEEEES4_SA_EEENS1_IJNS1_IJiiEEEiSA_EEEEEDaRKT_RKT0_RKT1_ENKUlRKT_RKT0_RKT1_E_clIS5_SB_SD_EEDaSQ_ST_SW_ - $_ZN7cutlass13device_kernelIN5flash19enable_sm80_to_sm89INS1_16FlashAttnBwdSm80INS1_25CollectiveMainloopBwdSm80ILi2ELi2EN4cute5tupleIJNS5_1CILi128EEES8_NS7_ILi64EEEEEENS_6half_tEfNS_4arch4Sm80ELb1ELb0ELb1ELb1ELb1ELb0ELb0ELb0ELi2ELi4ELi4ELi4ELb0EEENS1_24CollectiveEpilogueBwdGQAISA_fSD_Li256ELb1ELb1EEENS1_25SingleTileBwdLPTSchedulerILb1ELi128ELb1EEEEEEEEEvNT_6ParamsE$_ZZN4cute13to_mixed_bitsINS_5tupleIJNS1_IJNS_1CILi4EEENS2_ILi8EEEEEENS2_ILi2EEENS2_ILi1EEEEEENS1_IJNS1_IJNS2_ILi128EEENS2_ILi0EEEEEES4_SA_EEENS1_IJNS1_IJiiEEEiSA_EEEEEDaRKT_RKT0_RKT1_ENKUlDpRKT_E_clIJNS_9MixedBitsILj0ELj384EEENSU_ILj0ELj8EEENS2_ILj0EEEEEEDaSR_)
$_ZN7cutlass13device_kernelIN5flash19enable_sm80_to_sm89INS1_16FlashAttnBwdSm80INS1_25CollectiveMainloopBwdSm80ILi2ELi2EN4cute5tupleIJNS5_1CILi128EEES8_NS7_ILi64EEEEEENS_6half_tEfNS_4arch4Sm80ELb1ELb0ELb1ELb1ELb1ELb0ELb0ELb0ELi2ELi4ELi4ELi4ELb0EEENS1_24CollectiveEpilogueBwdGQAISA_fSD_Li256ELb1ELb1EEENS1_25SingleTileBwdLPTSchedulerILb1ELi128ELb1EEEEEEEEEvNT_6ParamsE$_ZZN4cute13to_mixed_bitsINS_5tupleIJNS1_IJNS_1CILi4EEENS2_ILi8EEEEEENS2_ILi2EEENS2_ILi1EEEEEENS1_IJNS1_IJNS2_ILi128EEENS2_ILi0EEEEEES4_SA_EEENS1_IJNS1_IJiiEEEiSA_EEEEEDaRKT_RKT0_RKT1_ENKUlDpRKT_E_clIJNS_9MixedBitsILj0ELj384EEENSU_ILj0ELj8EEENS2_ILj0EEEEEEDaSR_:
[----:B------:R-:W-:Y:S01]  /*98e0*/  LOP3.LUT R6, R5, 0x8, RZ, 0xc0, !PT ;  /* 0x0000000805067812 */ /* 0x000fe200078ec0ff */
[----:B------:R-:W-:-:S03]  /*98f0*/  IMAD.MOV.U32 R5, RZ, RZ, 0x0 ;  /* 0x00000000ff057424 */ /* 0x000fc600078e00ff */
[----:B------:R-:W-:Y:S01]  /*9900*/  LOP3.LUT R6, R6, 0x188, R3, 0x78, !PT ;  /* 0x0000018806067812 */ /* 0x000fe200078e7803 */
[----:B------:R-:W-:Y:S06]  /*9910*/  RET.REL.NODEC R4 `(_ZN7cutlass13device_kernelIN5flash19enable_sm80_to_sm89INS1_16FlashAttnBwdSm80INS1_25CollectiveMainloopBwdSm80ILi2ELi2EN4cute5tupleIJNS5_1CILi128EEES8_NS7_ILi64EEEEEENS_6half_tEfNS_4arch4Sm80ELb1ELb0ELb1ELb1ELb1ELb0ELb0ELb0ELi2ELi4ELi4ELi4ELb0EEENS1_24CollectiveEpilogueBwdGQAISA_fSD_Li256ELb1ELb1EEENS1_25SingleTileBwdLPTSchedulerILb1ELi128ELb1EEEEEEEEEvNT_6ParamsE) ;  /* 0xffff66e004007950 */ /* 0x000fec0003c3ffff */
        .type           $_ZN7cutlass13device_kernelIN5flash19enable_sm80_to_sm89INS1_16FlashAttnBwdSm80INS1_25CollectiveMainloopBwdSm80ILi2ELi2EN4cute5tupleIJNS5_1CILi128EEES8_NS7_ILi64EEEEEENS_6half_tEfNS_4arch4Sm80ELb1ELb0ELb1ELb1ELb1ELb0ELb0ELb0ELi2ELi4ELi4ELi4ELb0EEENS1_24CollectiveEpilogueBwdGQAISA_fSD_Li256ELb1ELb1EEENS1_25SingleTileBwdLPTSchedulerILb1ELi128ELb1EEEEEEEEEvNT_6ParamsE$_ZZN4cute13to_mixed_bitsINS_5tupleIJNS1_IJNS_1CILi4EEENS2_ILi8EEEEEENS2_ILi2EEENS2_ILi1EEEEEENS1_IJNS1_IJNS2_ILi128EEENS2_ILi0EEEEEES4_SA_EEENS1_IJNS1_IJiiEEEiSA_EEEEEDaRKT_RKT0_RKT1_ENKUlRKT_RKT0_RKT1_E_clIS5_SB_SD_EEDaSQ_ST_SW_,@function
        .size           $_ZN7cutlass13device_kernelIN5flash19enable_sm80_to_sm89INS1_16FlashAttnBwdSm80INS1_25CollectiveMainloopBwdSm80ILi2ELi2EN4cute5tupleIJNS5_1CILi128EEES8_NS7_ILi64EEEEEENS_6half_tEfNS_4arch4Sm80ELb1ELb0ELb1ELb1ELb1ELb0ELb0ELb0ELi2ELi4ELi4ELi4ELb0EEENS1_24CollectiveEpilogueBwdGQAISA_fSD_Li256ELb1ELb1EEENS1_25SingleTileBwdLPTSchedulerILb1ELi128ELb1EEEEEEEEEvNT_6ParamsE$_ZZN4cute13to_mixed_bitsINS_5tupleIJNS1_IJNS_1CILi4EEENS2_ILi8EEEEEENS2_ILi2EEENS2_ILi1EEEEEENS1_IJNS1_IJNS2_ILi128EEENS2_ILi0EEEEEES4_SA_EEENS1_IJNS1_IJiiEEEiSA_EEEEEDaRKT_RKT0_RKT1_ENKUlRKT_RKT0_RKT1_E_clIS5_SB_SD_EEDaSQ_ST_SW_,($_ZN7cutlass13device_kernelIN5flash19enable_sm80_to_sm89INS1_16FlashAttnBwdSm80INS1_25CollectiveMainloopBwdSm80ILi2ELi2EN4cute5tupleIJNS5_1CILi128EEES8_NS7_ILi64EEEEEENS_6half_tEfNS_4arch4Sm80ELb1ELb0ELb1ELb1ELb1ELb0ELb0ELb0ELi2ELi4ELi4ELi4ELb0EEENS1_24CollectiveEpilogueBwdGQAISA_fSD_Li256ELb1ELb1EEENS1_25SingleTileBwdLPTSchedulerILb1ELi128ELb1EEEEEEEEEvNT_6ParamsE$_ZZN4cute13to_mixed_bitsINS_5tupleIJNS1_IJNS_1CILi4EEENS2_ILi8EEEEEENS2_ILi2EEENS2_ILi1EEEEEENS1_IJNS1_IJNS2_ILi128EEENS2_ILi0EEEEEES4_SA_EEENS1_IJNS1_IJiiEEEiSA_EEEEEDaRKT_RKT0_RKT1_ENKUlRKT_RKT0_RKT1_E_clIS6_S4_iEEDaSQ_ST_SW_ - $_ZN7cutlass13device_kernelIN5flash19enable_sm80_to_sm89INS1_16FlashAttnBwdSm80INS1_25CollectiveMainloopBwdSm80ILi2ELi2EN4cute5tupleIJNS5_1CILi128EEES8_NS7_ILi64EEEEEENS_6half_tEfNS_4arch4Sm80ELb1ELb0ELb1ELb1ELb1ELb0ELb0ELb0ELi2ELi4ELi4ELi4ELb0EEENS1_24CollectiveEpilogueBwdGQAISA_fSD_Li256ELb1ELb1EEENS1_25SingleTileBwdLPTSchedulerILb1ELi128ELb1EEEEEEEEEvNT_6ParamsE$_ZZN4cute13to_mixed_bitsINS_5tupleIJNS1_IJNS_1CILi4EEENS2_ILi8EEEEEENS2_ILi2EEENS2_ILi1EEEEEENS1_IJNS1_IJNS2_ILi128EEENS2_ILi0EEEEEES4_SA_EEENS1_IJNS1_IJiiEEEiSA_EEEEEDaRKT_RKT0_RKT1_ENKUlRKT_RKT0_RKT1_E_clIS5_SB_SD_EEDaSQ_ST_SW_)
$_ZN7cutlass13device_kernelIN5flash19enable_sm80_to_sm89INS1_16FlashAttnBwdSm80INS1_25CollectiveMainloopBwdSm80ILi2ELi2EN4cute5tupleIJNS5_1CILi128EEES8_NS7_ILi64EEEEEENS_6half_tEfNS_4arch4Sm80ELb1ELb0ELb1ELb1ELb1ELb0ELb0ELb0ELi2ELi4ELi4ELi4ELb0EEENS1_24CollectiveEpilogueBwdGQAISA_fSD_Li256ELb1ELb1EEENS1_25SingleTileBwdLPTSchedulerILb1ELi128ELb1EEEEEEEEEvNT_6ParamsE$_ZZN4cute13to_mixed_bitsINS_5tupleIJNS1_IJNS_1CILi4EEENS2_ILi8EEEEEENS2_ILi2EEENS2_ILi1EEEEEENS1_IJNS1_IJNS2_ILi128EEENS2_ILi0EEEEEES4_SA_EEENS1_IJNS1_IJiiEEEiSA_EEEEEDaRKT_RKT0_RKT1_ENKUlRKT_RKT0_RKT1_E_clIS5_SB_SD_EEDaSQ_ST_SW_:
[----:B------:R-:W-:Y:S01]  /*9920*/  MOV R5, 0x0 ;  /* 0x0000000000057802 */ /* 0x000fe20000000f00 */
[----:B------:R-:W-:-:S05]  /*9930*/  IMAD.SHL.U32 R3, R3, 0x80, RZ ;  /* 0x0000008003037824 */ /* 0x000fca00078e00ff */
[----:B------:R-:W-:Y:S01]  /*9940*/  LOP3.LUT R3, R3, 0x180, RZ, 0xc0, !PT ;  /* 0x0000018003037812 */ /* 0x000fe200078ec0ff */
[----:B------:R-:W-:Y:S06]  /*9950*/  RET.REL.NODEC R4 `(_ZN7cutlass13device_kernelIN5flash19enable_sm80_to_sm89INS1_16FlashAttnBwdSm80INS1_25CollectiveMainloopBwdSm80ILi2ELi2EN4cute5tupleIJNS5_1CILi128EEES8_NS7_ILi64EEEEEENS_6half_tEfNS_4arch4Sm80ELb1ELb0ELb1ELb1ELb1ELb0ELb0ELb0ELi2ELi4ELi4ELi4ELb0EEENS1_24CollectiveEpilogueBwdGQAISA_fSD_Li256ELb1ELb1EEENS1_25SingleTileBwdLPTSchedulerILb1ELi128ELb1EEEEEEEEEvNT_6ParamsE) ;  /* 0xffff66a004007950 */ /* 0x000fec0003c3ffff */
        .type           $_ZN7cutlass13device_kernelIN5flash19enable_sm80_to_sm89INS1_16FlashAttnBwdSm80INS1_25CollectiveMainloopBwdSm80ILi2ELi2EN4cute5tupleIJNS5_1CILi128EEES8_NS7_ILi64EEEEEENS_6half_tEfNS_4arch4Sm80ELb1ELb0ELb1ELb1ELb1ELb0ELb0ELb0ELi2ELi4ELi4ELi4ELb0EEENS1_24CollectiveEpilogueBwdGQAISA_fSD_Li256ELb1ELb1EEENS1_25SingleTileBwdLPTSchedulerILb1ELi128ELb1EEEEEEEEEvNT_6ParamsE$_ZZN4cute13to_mixed_bitsINS_5tupleIJNS1_IJNS_1CILi4EEENS2_ILi8EEEEEENS2_ILi2EEENS2_ILi1EEEEEENS1_IJNS1_IJNS2_ILi128EEENS2_ILi0EEEEEES4_SA_EEENS1_IJNS1_IJiiEEEiSA_EEEEEDaRKT_RKT0_RKT1_ENKUlRKT_RKT0_RKT1_E_clIS6_S4_iEEDaSQ_ST_SW_,@function
        .size           $_ZN7cutlass13device_kernelIN5flash19enable_sm80_to_sm89INS1_16FlashAttnBwdSm80INS1_25CollectiveMainloopBwdSm80ILi2ELi2EN4cute5tupleIJNS5_1CILi128EEES8_NS7_ILi64EEEEEENS_6half_tEfNS_4arch4Sm80ELb1ELb0ELb1ELb1ELb1ELb0ELb0ELb0ELi2ELi4ELi4ELi4ELb0EEENS1_24CollectiveEpilogueBwdGQAISA_fSD_Li256ELb1ELb1EEENS1_25SingleTileBwdLPTSchedulerILb1ELi128ELb1EEEEEEEEEvNT_6ParamsE$_ZZN4cute13to_mixed_bitsINS_5tupleIJNS1_IJNS_1CILi4EEENS2_ILi8EEEEEENS2_ILi2EEENS2_ILi1EEEEEENS1_IJNS1_IJNS2_ILi128EEENS2_ILi0EEEEEES4_SA_EEENS1_IJNS1_IJiiEEEiSA_EEEEEDaRKT_RKT0_RKT1_ENKUlRKT_RKT0_RKT1_E_clIS6_S4_iEEDaSQ_ST_SW_,($_ZN7cutlass13device_kernelIN5flash19enable_sm80_to_sm89INS1_16FlashAttnBwdSm80INS1_25CollectiveMainloopBwdSm80ILi2ELi2EN4cute5tupleIJNS5_1CILi128EEES8_NS7_ILi64EEEEEENS_6half_tEfNS_4arch4Sm80ELb1ELb0ELb1ELb1ELb1ELb0ELb0ELb0ELi2ELi4ELi4ELi4ELb0EEENS1_24CollectiveEpilogueBwdGQAISA_fSD_Li256ELb1ELb1EEENS1_25SingleTileBwdLPTSchedulerILb1ELi128ELb1EEEEEEEEEvNT_6ParamsE$_ZZN4cute13to_mixed_bitsINS_5tupleIJNS1_IJNS_1CILi4EEENS2_ILi8EEEEEES3_NS2_ILi1EEEEEENS1_IJNS1_IJNS2_ILi0EEENS2_ILi64EEEEEES8_S8_EEENS1_IJNS1_IJiiEEEiS8_EEEEEDaRKT_RKT0_RKT1_ENKUlDpRKT_E_clIJNS_9MixedBitsILj0ELj448EEENS2_ILj0EEESV_EEEDaSQ_ - $_ZN7cutlass13device_kernelIN5flash19enable_sm80_to_sm89INS1_16FlashAttnBwdSm80INS1_25CollectiveMainloopBwdSm80ILi2ELi2EN4cute5tupleIJNS5_1CILi128EEES8_NS7_ILi64EEEEEENS_6half_tEfNS_4arch4Sm80ELb1ELb0ELb1ELb1ELb1ELb0ELb0ELb0ELi2ELi4ELi4ELi4ELb0EEENS1_24CollectiveEpilogueBwdGQAISA_fSD_Li256ELb1ELb1EEENS1_25SingleTileBwdLPTSchedulerILb1ELi128ELb1EEEEEEEEEvNT_6ParamsE$_ZZN4cute13to_mixed_bitsINS_5tupleIJNS1_IJNS_1CILi4EEENS2_ILi8EEEEEENS2_ILi2EEENS2_ILi1EEEEEENS1_IJNS1_IJNS2_ILi128EEENS2_ILi0EEEEEES4_SA_EEENS1_IJNS1_IJiiEEEiSA_EEEEEDaRKT_RKT0_RKT1_ENKUlRKT_RKT0_RKT1_E_clIS6_S4_iEEDaSQ_ST_SW_)
$_ZN7cutlass13device_kernelIN5flash19enable_sm80_to_sm89INS1_16FlashAttnBwdSm80INS1_25CollectiveMainloopBwdSm80ILi2ELi2EN4cute5tupleIJNS5_1CILi128EEES8_NS7_ILi64EEEEEENS_6half_tEfNS_4arch4Sm80ELb1ELb0ELb1ELb1ELb1ELb0ELb0ELb0ELi2ELi4ELi4ELi4ELb0EEENS1_24CollectiveEpilogueBwdGQAISA_fSD_Li256ELb1ELb1EEENS1_25SingleTileBwdLPTSchedulerILb1ELi128ELb1EEEEEEEEEvNT_6ParamsE$_ZZN4cute13to_mixed_bitsINS_5tupleIJNS1_IJNS_1CILi4EEENS2_ILi8EEEEEENS2_ILi2EEENS2_ILi1EEEEEENS1_IJNS1_IJNS2_ILi128EEENS2_ILi0EEEEEES4_SA_EEENS1_IJNS1_IJiiEEEiSA_EEEEEDaRKT_RKT0_RKT1_ENKUlRKT_RKT0_RKT1_E_clIS6_S4_iEEDaSQ_ST_SW_:
[----:B------:R-:W-:Y:S01]  /*9960*/  MOV R34, R6 ;  /* 0x0000000600227202 */ /* 0x000fe20000000f00 */
[----:B------:R-:W-:Y:S02]  /*9970*/  IMAD.MOV.U32 R35, RZ, RZ, 0x0 ;  /* 0x00000000ff237424 */ /* 0x000fe400078e00ff */
[----:B------:R-:W-:-:S05]  /*9980*/  IMAD.SHL.U32 R4, R29, 0x8, RZ ;  /* 0x000000081d047824 */ /* 0x000fca00078e00ff */
[----:B------:R-:W-:Y:S01]  /*9990*/  LOP3.LUT R4, R4, 0x8, RZ, 0xc0, !PT ;  /* 0x0000000804047812 */ /* 0x000fe200078ec0ff */
[----:B------:R-:W-:Y:S06]  /*99a0*/  RET.REL.NODEC R34 `(_ZN7cutlass13device_kernelIN5flash19enable_sm80_to_sm89INS1_16FlashAttnBwdSm80INS1_25CollectiveMainloopBwdSm80ILi2ELi2EN4cute5tupleIJNS5_1CILi128EEES8_NS7_ILi64EEEEEENS_6half_tEfNS_4arch4Sm80ELb1ELb0ELb1ELb1ELb1ELb0ELb0ELb0ELi2ELi4ELi4ELi4ELb0EEENS1_24CollectiveEpilogueBwdGQAISA_fSD_Li256ELb1ELb1EEENS1_25SingleTileBwdLPTSchedulerILb1ELi128ELb1EEEEEEEEEvNT_6ParamsE) ;  /* 0xffff665022007950 */ /* 0x000fec0003c3ffff */
        .type           $_ZN7cutlass13device_kernelIN5flash19enable_sm80_to_sm89INS1_16FlashAttnBwdSm80INS1_25CollectiveMainloopBwdSm80ILi2ELi2EN4cute5tupleIJNS5_1CILi128EEES8_NS7_ILi64EEEEEENS_6half_tEfNS_4arch4Sm80ELb1ELb0ELb1ELb1ELb1ELb0ELb0ELb0ELi2ELi4ELi4ELi4ELb0EEENS1_24CollectiveEpilogueBwdGQAISA_fSD_Li256ELb1ELb1EEENS1_25SingleTileBwdLPTSchedulerILb1ELi128ELb1EEEEEEEEEvNT_6ParamsE$_ZZN4cute13to_mixed_bitsINS_5tupleIJNS1_IJNS_1CILi4EEENS2_ILi8EEEEEES3_NS2_ILi1EEEEEENS1_IJNS1_IJNS2_ILi0EEENS2_ILi64EEEEEES8_S8_EEENS1_IJNS1_IJiiEEEiS8_EEEEEDaRKT_RKT0_RKT1_ENKUlDpRKT_E_clIJNS_9MixedBitsILj0ELj448EEENS2_ILj0EEESV_EEEDaSQ_,@function
        .size           $_ZN7cutlass13device_kernelIN5flash19enable_sm80_to_sm89INS1_16FlashAttnBwdSm80INS1_25CollectiveMainloopBwdSm80ILi2ELi2EN4cute5tupleIJNS5_1CILi128EEES8_NS7_ILi64EEEEEENS_6half_tEfNS_4arch4Sm80ELb1ELb0ELb1ELb1ELb1ELb0ELb0ELb0ELi2ELi4ELi4ELi4ELb0EEENS1_24CollectiveEpilogueBwdGQAISA_fSD_Li256ELb1ELb1EEENS1_25SingleTileBwdLPTSchedulerILb1ELi128ELb1EEEEEEEEEvNT_6ParamsE$_ZZN4cute13to_mixed_bitsINS_5tupleIJNS1_IJNS_1CILi4EEENS2_ILi8EEEEEES3_NS2_ILi1EEEEEENS1_IJNS1_IJNS2_ILi0EEENS2_ILi64EEEEEES8_S8_EEENS1_IJNS1_IJiiEEEiS8_EEEEEDaRKT_RKT0_RKT1_ENKUlDpRKT_E_clIJNS_9MixedBitsILj0ELj448EEENS2_ILj0EEESV_EEEDaSQ_,($_ZN7cutlass13device_kernelIN5flash19enable_sm80_to_sm89INS1_16FlashAttnBwdSm80INS1_25CollectiveMainloopBwdSm80ILi2ELi2EN4cute5tupleIJNS5_1CILi128EEES8_NS7_ILi64EEEEEENS_6half_tEfNS_4arch4Sm80ELb1ELb0ELb1ELb1ELb1ELb0ELb0ELb0ELi2ELi4ELi4ELi4ELb0EEENS1_24CollectiveEpilogueBwdGQAISA_fSD_Li256ELb1ELb1EEENS1_25SingleTileBwdLPTSchedulerILb1ELi128ELb1EEEEEEEEEvNT_6ParamsE$_ZZN4cute13to_mixed_bitsINS_5tupleIJNS1_IJNS_1CILi4EEENS2_ILi8EEEEEES3_NS2_ILi1EEEEEENS1_IJNS1_IJNS2_ILi0EEENS2_ILi64EEEEEES8_S8_EEENS1_IJNS1_IJiiEEEiS8_EEEEEDaRKT_RKT0_RKT1_ENKUlRKT_RKT0_RKT1_E_clIS5_SA_SC_EEDaSP_SS_SV_ - $_ZN7cutlass13device_kernelIN5flash19enable_sm80_to_sm89INS1_16FlashAttnBwdSm80INS1_25CollectiveMainloopBwdSm80ILi2ELi2EN4cute5tupleIJNS5_1CILi128EEES8_NS7_ILi64EEEEEENS_6half_tEfNS_4arch4Sm80ELb1ELb0ELb1ELb1ELb1ELb0ELb0ELb0ELi2ELi4ELi4ELi4ELb0EEENS1_24CollectiveEpilogueBwdGQAISA_fSD_Li256ELb1ELb1EEENS1_25SingleTileBwdLPTSchedulerILb1ELi128ELb1EEEEEEEEEvNT_6ParamsE$_ZZN4cute13to_mixed_bitsINS_5tupleIJNS1_IJNS_1CILi4EEENS2_ILi8EEEEEES3_NS2_ILi1EEEEEENS1_IJNS1_IJNS2_ILi0EEENS2_ILi64EEEEEES8_S8_EEENS1_IJNS1_IJiiEEEiS8_EEEEEDaRKT_RKT0_RKT1_ENKUlDpRKT_E_clIJNS_9MixedBitsILj0ELj448EEENS2_ILj0EEESV_EEEDaSQ_)
$_ZN7cutlass13device_kernelIN5flash19enable_sm80_to_sm89INS1_16FlashAttnBwdSm80INS1_25CollectiveMainloopBwdSm80ILi2ELi2EN4cute5tupleIJNS5_1CILi128EEES8_NS7_ILi64EEEEEENS_6half_tEfNS_4arch4Sm80ELb1ELb0ELb1ELb1ELb1ELb0ELb0ELb0ELi2ELi4ELi4ELi4ELb0EEENS1_24CollectiveEpilogueBwdGQAISA_fSD_Li256ELb1ELb1EEENS1_25SingleTileBwdLPTSchedulerILb1ELi128ELb1EEEEEEEEEvNT_6ParamsE$_ZZN4cute13to_mixed_bitsINS_5tupleIJNS1_IJNS_1CILi4EEENS2_ILi8EEEEEES3_NS2_ILi1EEEEEENS1_IJNS1_IJNS2_ILi0EEENS2_ILi64EEEEEES8_S8_EEENS1_IJNS1_IJiiEEEiS8_EEEEEDaRKT_RKT0_RKT1_ENKUlDpRKT_E_clIJNS_9MixedBitsILj0ELj448EEENS2_ILj0EEESV_EEEDaSQ_:
[----:B------:R-:W-:Y:S02]  /*99b0*/  MOV R5, 0x0 ;  /* 0x0000000000057802 */ /* 0x000fe40000000f00 */
[----:B------:R-:W-:Y:S02]  /*99c0*/  LOP3.LUT R29, R29, 0x1c0, RZ, 0xc0, !PT ;  /* 0x000001c01d1d7812 */ /* 0x000fe400078ec0ff */
[----:B------:R-:W-:Y:S05]  /*99d0*/  RET.REL.NODEC R4 `(_ZN7cutlass13device_kernelIN5flash19enable_sm80_to_sm89INS1_16FlashAttnBwdSm80INS1_25CollectiveMainloopBwdSm80ILi2ELi2EN4cute5tupleIJNS5_1CILi128EEES8_NS7_ILi64EEEEEENS_6half_tEfNS_4arch4Sm80ELb1ELb0ELb1ELb1ELb1ELb0ELb0ELb0ELi2ELi4ELi4ELi4ELb0EEENS1_24CollectiveEpilogueBwdGQAISA_fSD_Li256ELb1ELb1EEENS1_25SingleTileBwdLPTSchedulerILb1ELi128ELb1EEEEEEEEEvNT_6ParamsE) ;  /* 0xffff662004007950 */ /* 0x000fea0003c3ffff */
        .type           $_ZN7cutlass13device_kernelIN5flash19enable_sm80_to_sm89INS1_16FlashAttnBwdSm80INS1_25CollectiveMainloopBwdSm80ILi2ELi2EN4cute5tupleIJNS5_1CILi128EEES8_NS7_ILi64EEEEEENS_6half_tEfNS_4arch4Sm80ELb1ELb0ELb1ELb1ELb1ELb0ELb0ELb0ELi2ELi4ELi4ELi4ELb0EEENS1_24CollectiveEpilogueBwdGQAISA_fSD_Li256ELb1ELb1EEENS1_25SingleTileBwdLPTSchedulerILb1ELi128ELb1EEEEEEEEEvNT_6ParamsE$_ZZN4cute13to_mixed_bitsINS_5tupleIJNS1_IJNS_1CILi4EEENS2_ILi8EEEEEES3_NS2_ILi1EEEEEENS1_IJNS1_IJNS2_ILi0EEENS2_ILi64EEEEEES8_S8_EEENS1_IJNS1_IJiiEEEiS8_EEEEEDaRKT_RKT0_RKT1_ENKUlRKT_RKT0_RKT1_E_clIS5_SA_SC_EEDaSP_SS_SV_,@function
        .size           $_ZN7cutlass13device_kernelIN5flash19enable_sm80_to_sm89INS1_16FlashAttnBwdSm80INS1_25CollectiveMainloopBwdSm80ILi2ELi2EN4cute5tupleIJNS5_1CILi128EEES8_NS7_ILi64EEEEEENS_6half_tEfNS_4arch4Sm80ELb1ELb0ELb1ELb1ELb1ELb0ELb0ELb0ELi2ELi4ELi4ELi4ELb0EEENS1_24CollectiveEpilogueBwdGQAISA_fSD_Li256ELb1ELb1EEENS1_25SingleTileBwdLPTSchedulerILb1ELi128ELb1EEEEEEEEEvNT_6ParamsE$_ZZN4cute13to_mixed_bitsINS_5tupleIJNS1_IJNS_1CILi4EEENS2_ILi8EEEEEES3_NS2_ILi1EEEEEENS1_IJNS1_IJNS2_ILi0EEENS2_ILi64EEEEEES8_S8_EEENS1_IJNS1_IJiiEEEiS8_EEEEEDaRKT_RKT0_RKT1_ENKUlRKT_RKT0_RKT1_E_clIS5_SA_SC_EEDaSP_SS_SV_,($_ZN7cutlass13device_kernelIN5flash19enable_sm80_to_sm89INS1_16FlashAttnBwdSm80INS1_25CollectiveMainloopBwdSm80ILi2ELi2EN4cute5tupleIJNS5_1CILi128EEES8_NS7_ILi64EEEEEENS_6half_tEfNS_4arch4Sm80ELb1ELb0ELb1ELb1ELb1ELb0ELb0ELb0ELi2ELi4ELi4ELi4ELb0EEENS1_24CollectiveEpilogueBwdGQAISA_fSD_Li256ELb1ELb1EEENS1_25SingleTileBwdLPTSchedulerILb1ELi128ELb1EEEEEEEEEvNT_6ParamsE$_ZZN4cute13to_mixed_bitsINS_5tupleIJNS1_IJNS_1CILi4EEENS2_ILi8EEEEEES3_NS2_ILi1EEEEEENS1_IJNS1_IJNS2_ILi128EEENS2_ILi0EEEEEENS2_ILi16EEES9_EEENS1_IJNS1_IJiiEEEiS9_EEEEEDaRKT_RKT0_RKT1_ENKUlDpRKT_E_clIJNS_9MixedBitsILj0ELj384EEENSU_ILj0ELj48EEENS2_ILj0EEEEEEDaSR_ - $_ZN7cutlass13device_kernelIN5flash19enable_sm80_to_sm89INS1_16FlashAttnBwdSm80INS1_25CollectiveMainloopBwdSm80ILi2ELi2EN4cute5tupleIJNS5_1CILi128EEES8_NS7_ILi64EEEEEENS_6half_tEfNS_4arch4Sm80ELb1ELb0ELb1ELb1ELb1ELb0ELb0ELb0ELi2ELi4ELi4ELi4ELb0EEENS1_24CollectiveEpilogueBwdGQAISA_fSD_Li256ELb1ELb1EEENS1_25SingleTileBwdLPTSchedulerILb1ELi128ELb1EEEEEEEEEvNT_6ParamsE$_ZZN4cute13to_mixed_bitsINS_5tupleIJNS1_IJNS_1CILi4EEENS2_ILi8EEEEEES3_NS2_ILi1EEEEEENS1_IJNS1_IJNS2_ILi0EEENS2_ILi64EEEEEES8_S8_EEENS1_IJNS1_IJiiEEEiS8_EEEEEDaRKT_RKT0_RKT1_ENKUlRKT_RKT0_RKT1_E_clIS5_SA_SC_EEDaSP_SS_SV_)
$_ZN7cutlass13device_kernelIN5flash19enable_sm80_to_sm89INS1_16FlashAttnBwdSm80INS1_25CollectiveMainloopBwdSm80ILi2ELi2EN4cute5tupleIJNS5_1CILi128EEES8_NS7_ILi64EEEEEENS_6half_tEfNS_4arch4Sm80ELb1ELb0ELb1ELb1ELb1ELb0ELb0ELb0ELi2ELi4ELi4ELi4ELb0EEENS1_24CollectiveEpilogueBwdGQAISA_fSD_Li256ELb1ELb1EEENS1_25SingleTileBwdLPTSchedulerILb1ELi128ELb1EEEEEEEEEvNT_6ParamsE$_ZZN4cute13to_mixed_bitsINS_5tupleIJNS1_IJNS_1CILi4EEENS2_ILi8EEEEEES3_NS2_ILi1EEEEEENS1_IJNS1_IJNS2_ILi0EEENS2_ILi64EEEEEES8_S8_EEENS1_IJNS1_IJiiEEEiS8_EEEEEDaRKT_RKT0_RKT1_ENKUlRKT_RKT0_RKT1_E_clIS5_SA_SC_EEDaSP_SS_SV_:
[----:B------:R-:W-:Y:S01]  /*99e0*/  MOV R28, R6 ;  /* 0x00000006001c7202 */ /* 0x000fe20000000f00 */
[----:B------:R-:W-:Y:S02]  /*99f0*/  IMAD.MOV.U32 R29, RZ, RZ, 0x0 ;  /* 0x00000000ff1d7424 */ /* 0x000fe400078e00ff */
[----:B------:R-:W-:-:S05]  /*9a00*/  IMAD.SHL.U32 R4, R4, 0x40, RZ ;  /* 0x0000004004047824 */ /* 0x000fca00078e00ff */
[----:B------:R-:W-:Y:S01]  /*9a10*/  LOP3.LUT R4, R4, 0x1c0, RZ, 0xc0, !PT ;  /* 0x000001c004047812 */ /* 0x000fe200078ec0ff */
[----:B------:R-:W-:Y:S06]  /*9a20*/  RET.REL.NODEC R28 `(_ZN7cutlass13device_kernelIN5flash19enable_sm80_to_sm89INS1_16FlashAttnBwdSm80INS1_25CollectiveMainloopBwdSm80ILi2ELi2EN4cute5tupleIJNS5_1CILi128EEES8_NS7_ILi64EEEEEENS_6half_tEfNS_4arch4Sm80ELb1ELb0ELb1ELb1ELb1ELb0ELb0ELb0ELi2ELi4ELi4ELi4ELb0EEENS1_24CollectiveEpilogueBwdGQAISA_fSD_Li256ELb1ELb1EEENS1_25SingleTileBwdLPTSchedulerILb1ELi128ELb1EEEEEEEEEvNT_6ParamsE) ;  /* 0xffff65d01c007950 */ /* 0x000fec0003c3ffff */
        .type           $_ZN7cutlass13device_kernelIN5flash19enable_sm80_to_sm89INS1_16FlashAttnBwdSm80INS1_25CollectiveMainloopBwdSm80ILi2ELi2EN4cute5tupleIJNS5_1CILi128EEES8_NS7_ILi64EEEEEENS_6half_tEfNS_4arch4Sm80ELb1ELb0ELb1ELb1ELb1ELb0ELb0ELb0ELi2ELi4ELi4ELi4ELb0EEENS1_24CollectiveEpilogueBwdGQAISA_fSD_Li256ELb1ELb1EEENS1_25SingleTileBwdLPTSchedulerILb1ELi128ELb1EEEEEEEEEvNT_6ParamsE$_ZZN4cute13to_mixed_bitsINS_5tupleIJNS1_IJNS_1CILi4EEENS2_ILi8EEEEEES3_NS2_ILi1EEEEEENS1_IJNS1_IJNS2_ILi128EEENS2_ILi0EEEEEENS2_ILi16EEES9_EEENS1_IJNS1_IJiiEEEiS9_EEEEEDaRKT_RKT0_RKT1_ENKUlDpRKT_E_clIJNS_9MixedBitsILj0ELj384EEENSU_ILj0ELj48EEENS2_ILj0EEEEEEDaSR_,@function
        .size           $_ZN7cutlass13device_kernelIN5flash19enable_sm80_to_sm89INS1_16FlashAttnBwdSm80INS1_25CollectiveMainloopBwdSm80ILi2ELi2EN4cute5tupleIJNS5_1CILi128EEES8_NS7_ILi64EEEEEENS_6half_tEfNS_4arch4Sm80ELb1ELb0ELb1ELb1ELb1ELb0ELb0ELb0ELi2ELi4ELi4ELi4ELb0EEENS1_24CollectiveEpilogueBwdGQAISA_fSD_Li256ELb1ELb1EEENS1_25SingleTileBwdLPTSchedulerILb1ELi128ELb1EEEEEEEEEvNT_6ParamsE$_ZZN4cute13to_mixed_bitsINS_5tupleIJNS1_IJNS_1CILi4EEENS2_ILi8EEEEEES3_NS2_ILi1EEEEEENS1_IJNS1_IJNS2_ILi128EEENS2_ILi0EEEEEENS2_ILi16EEES9_EEENS1_IJNS1_IJiiEEEiS9_EEEEEDaRKT_RKT0_RKT1_ENKUlDpRKT_E_clIJNS_9MixedBitsILj0ELj384EEENSU_ILj0ELj48EEENS2_ILj0EEEEEEDaSR_,($_ZN7cutlass13device_kernelIN5flash19enable_sm80_to_sm89INS1_16FlashAttnBwdSm80INS1_25CollectiveMainloopBwdSm80ILi2ELi2EN4cute5tupleIJNS5_1CILi128EEES8_NS7_ILi64EEEEEENS_6half_tEfNS_4arch4Sm80ELb1ELb0ELb1ELb1ELb1ELb0ELb0ELb0ELi2ELi4ELi4ELi4ELb0EEENS1_24CollectiveEpilogueBwdGQAISA_fSD_Li256ELb1ELb1EEENS1_25SingleTileBwdLPTSchedulerILb1ELi128ELb1EEEEEEEEEvNT_6ParamsE$_ZZN4cute13to_mixed_bitsINS_5tupleIJNS1_IJNS_1CILi4EEENS2_ILi8EEEEEES3_NS2_ILi1EEEEEENS1_IJNS1_IJNS2_ILi128EEENS2_ILi0EEEEEENS2_ILi16EEES9_EEENS1_IJNS1_IJiiEEEiS9_EEEEEDaRKT_RKT0_RKT1_ENKUlRKT_RKT0_RKT1_E_clIS3_SB_iEEDaSQ_ST_SW_ - $_ZN7cutlass13device_kernelIN5flash19enable_sm80_to_sm89INS1_16FlashAttnBwdSm80INS1_25CollectiveMainloopBwdSm80ILi2ELi2EN4cute5tupleIJNS5_1CILi128EEES8_NS7_ILi64EEEEEENS_6half_tEfNS_4arch4Sm80ELb1ELb0ELb1ELb1ELb1ELb0ELb0ELb0ELi2ELi4ELi4ELi4ELb0EEENS1_24CollectiveEpilogueBwdGQAISA_fSD_Li256ELb1ELb1EEENS1_25SingleTileBwdLPTSchedulerILb1ELi128ELb1EEEEEEEEEvNT_6ParamsE$_ZZN4cute13to_mixed_bitsINS_5tupleIJNS1_IJNS_1CILi4EEENS2_ILi8EEEEEES3_NS2_ILi1EEEEEENS1_IJNS1_IJNS2_ILi128EEENS2_ILi0EEEEEENS2_ILi16EEES9_EEENS1_IJNS1_IJiiEEEiS9_EEEEEDaRKT_RKT0_RKT1_ENKUlDpRKT_E_clIJNS_9MixedBitsILj0ELj384EEENSU_ILj0ELj48EEENS2_ILj0EEEEEEDaSR_)
$_ZN7cutlass13device_kernelIN5flash19enable_sm80_to_sm89INS1_16FlashAttnBwdSm80INS1_25CollectiveMainloopBwdSm80ILi2ELi2EN4cute5tupleIJNS5_1CILi128EEES8_NS7_ILi64EEEEEENS_6half_tEfNS_4arch4Sm80ELb1ELb0ELb1ELb1ELb1ELb0ELb0ELb0ELi2ELi4ELi4ELi4ELb0EEENS1_24CollectiveEpilogueBwdGQAISA_fSD_Li256ELb1ELb1EEENS1_25SingleTileBwdLPTSchedulerILb1ELi128ELb1EEEEEEEEEvNT_6ParamsE$_ZZN4cute13to_mixed_bitsINS_5tupleIJNS1_IJNS_1CILi4EEENS2_ILi8EEEEEES3_NS2_ILi1EEEEEENS1_IJNS1_IJNS2_ILi128EEENS2_ILi0EEEEEENS2_ILi16EEES9_EEENS1_IJNS1_IJiiEEEiS9_EEEEEDaRKT_RKT0_RKT1_ENKUlDpRKT_E_clIJNS_9MixedBitsILj0ELj384EEENSU_ILj0ELj48EEENS2_ILj0EEEEEEDaSR_:
[----:B------:R-:W-:Y:S01]  /*9a30*/  LOP3.LUT R6, R5, 0x30, RZ, 0xc0, !PT ;  /* 0x0000003005067812 */ /* 0x000fe200078ec0ff */
[----:B------:R-:W-:-:S03]  /*9a40*/  IMAD.MOV.U32 R5, RZ, RZ, 0x0 ;  /* 0x00000000ff057424 */ /* 0x000fc600078e00ff */
[----:B------:R-:W-:Y:S01]  /*9a50*/  LOP3.LUT R3, R6, 0x1b0, R3, 0x78, !PT ;  /* 0x000001b006037812 */ /* 0x000fe200078e7803 */
[----:B------:R-:W-:Y:S06]  /*9a60*/  RET.REL.NODEC R4 `(_ZN7cutlass13device_kernelIN5flash19enable_sm80_to_sm89INS1_16FlashAttnBwdSm80INS1_25CollectiveMainloopBwdSm80ILi2ELi2EN4cute5tupleIJNS5_1CILi128EEES8_NS7_ILi64EEEEEENS_6half_tEfNS_4arch4Sm80ELb1ELb0ELb1ELb1ELb1ELb0ELb0ELb0ELi2ELi4ELi4ELi4ELb0EEENS1_24CollectiveEpilogueBwdGQAISA_fSD_Li256ELb1ELb1EEENS1_25SingleTileBwdLPTSchedulerILb1ELi128ELb1EEEEEEEEEvNT_6ParamsE) ;  /* 0xffff659004007950 */ /* 0x000fec0003c3ffff */
        .type           $_ZN7cutlass13device_kernelIN5flash19enable_sm80_to_sm89INS1_16FlashAttnBwdSm80INS1_25CollectiveMainloopBwdSm80ILi2ELi2EN4cute5tupleIJNS5_1CILi128EEES8_NS7_ILi64EEEEEENS_6half_tEfNS_4arch4Sm80ELb1ELb0ELb1ELb1ELb1ELb0ELb0ELb0ELi2ELi4ELi4ELi4ELb0EEENS1_24CollectiveEpilogueBwdGQAISA_fSD_Li256ELb1ELb1EEENS1_25SingleTileBwdLPTSchedulerILb1ELi128ELb1EEEEEEEEEvNT_6ParamsE$_ZZN4cute13to_mixed_bitsINS_5tupleIJNS1_IJNS_1CILi4EEENS2_ILi8EEEEEES3_NS2_ILi1EEEEEENS1_IJNS1_IJNS2_ILi128EEENS2_ILi0EEEEEENS2_ILi16EEES9_EEENS1_IJNS1_IJiiEEEiS9_EEEEEDaRKT_RKT0_RKT1_ENKUlRKT_RKT0_RKT1_E_clIS3_SB_iEEDaSQ_ST_SW_,@function
        .size           $_ZN7cutlass13device_kernelIN5flash19enable_sm80_to_sm89INS1_16FlashAttnBwdSm80INS1_25CollectiveMainloopBwdSm80ILi2ELi2EN4cute5tupleIJNS5_1CILi128EEES8_NS7_ILi64EEEEEENS_6half_tEfNS_4arch4Sm80ELb1ELb0ELb1ELb1ELb1ELb0ELb0ELb0ELi2ELi4ELi4ELi4ELb0EEENS1_24CollectiveEpilogueBwdGQAISA_fSD_Li256ELb1ELb1EEENS1_25SingleTileBwdLPTSchedulerILb1ELi128ELb1EEEEEEEEEvNT_6ParamsE$_ZZN4cute13to_mixed_bitsINS_5tupleIJNS1_IJNS_1CILi4EEENS2_ILi8EEEEEES3_NS2_ILi1EEEEEENS1_IJNS1_IJNS2_ILi128EEENS2_ILi0EEEEEENS2_ILi16EEES9_EEENS1_IJNS1_IJiiEEEiS9_EEEEEDaRKT_RKT0_RKT1_ENKUlRKT_RKT0_RKT1_E_clIS3_SB_iEEDaSQ_ST_SW_,($_ZN7cutlass13device_kernelIN5flash19enable_sm80_to_sm89INS1_16FlashAttnBwdSm80INS1_25CollectiveMainloopBwdSm80ILi2ELi2EN4cute5tupleIJNS5_1CILi128EEES8_NS7_ILi64EEEEEENS_6half_tEfNS_4arch4Sm80ELb1ELb0ELb1ELb1ELb1ELb0ELb0ELb0ELi2ELi4ELi4ELi4ELb0EEENS1_24CollectiveEpilogueBwdGQAISA_fSD_Li256ELb1ELb1EEENS1_25SingleTileBwdLPTSchedulerILb1ELi128ELb1EEEEEEEEEvNT_6ParamsE$_ZZN4cute13to_mixed_bitsINS_5tupleIJNS1_IJNS_1CILi4EEENS2_ILi8EEEEEES3_NS2_ILi1EEEEEENS1_IJNS1_IJNS2_ILi128EEENS2_ILi0EEEEEENS2_ILi16EEES9_EEENS1_IJNS1_IJiiEEEiS9_EEEEEDaRKT_RKT0_RKT1_ENKUlRKT_RKT0_RKT1_E_clIS5_SA_SD_EEDaSQ_ST_SW_ - $_ZN7cutlass13device_kernelIN5flash19enable_sm80_to_sm89INS1_16FlashAttnBwdSm80INS1_25CollectiveMainloopBwdSm80ILi2ELi2EN4cute5tupleIJNS5_1CILi128EEES8_NS7_ILi64EEEEEENS_6half_tEfNS_4arch4Sm80ELb1ELb0ELb1ELb1ELb1ELb0ELb0ELb0ELi2ELi4ELi4ELi4ELb0EEENS1_24CollectiveEpilogueBwdGQAISA_fSD_Li256ELb1ELb1EEENS1_25SingleTileBwdLPTSchedulerILb1ELi128ELb1EEEEEEEEEvNT_6ParamsE$_ZZN4cute13to_mixed_bitsINS_5tupleIJNS1_IJNS_1CILi4EEENS2_ILi8EEEEEES3_NS2_ILi1EEEEEENS1_IJNS1_IJNS2_ILi128EEENS2_ILi0EEEEEENS2_ILi16EEES9_EEENS1_IJNS1_IJiiEEEiS9_EEEEEDaRKT_RKT0_RKT1_ENKUlRKT_RKT0_RKT1_E_clIS3_SB_iEEDaSQ_ST_SW_)
$_ZN7cutlass13device_kernelIN5flash19enable_sm80_to_sm89INS1_16FlashAttnBwdSm80INS1_25CollectiveMainloopBwdSm80ILi2ELi2EN4cute5tupleIJNS5_1CILi128EEES8_NS7_ILi64EEEEEENS_6half_tEfNS_4arch4Sm80ELb1ELb0ELb1ELb1ELb1ELb0ELb0ELb0ELi2ELi4ELi4ELi4ELb0EEENS1_24CollectiveEpilogueBwdGQAISA_fSD_Li256ELb1ELb1EEENS1_25SingleTileBwdLPTSchedulerILb1ELi128ELb1EEEEEEEEEvNT_6ParamsE$_ZZN4cute13to_mixed_bitsINS_5tupleIJNS1_IJNS_1CILi4EEENS2_ILi8EEEEEES3_NS2_ILi1EEEEEENS1_IJNS1_IJNS2_ILi128EEENS2_ILi0EEEEEENS2_ILi16EEES9_EEENS1_IJNS1_IJiiEEEiS9_EEEEEDaRKT_RKT0_RKT1_ENKUlRKT_RKT0_RKT1_E_clIS3_SB_iEEDaSQ_ST_SW_:
[----:B------:R-:W-:Y:S01]  /*9a70*/  MOV R14, R6 ;  /* 0x00000006000e7202 */ /* 0x000fe20000000f00 */
[----:B------:R-:W-:Y:S02]  /*9a80*/  IMAD.MOV.U32 R15, RZ, RZ, 0x0 ;  /* 0x00000000ff0f7424 */ /* 0x000fe400078e00ff */
[----:B------:R-:W-:-:S05]  /*9a90*/  IMAD.SHL.U32 R4, R5, 0x10, RZ ;  /* 0x0000001005047824 */ /* 0x000fca00078e00ff */
[----:B------:R-:W-:Y:S01]  /*9aa0*/  LOP3.LUT R4, R4, 0x30, RZ, 0xc0, !PT ;  /* 0x0000003004047812 */ /* 0x000fe200078ec0ff */
[----:B------:R-:W-:Y:S06]  /*9ab0*/  RET.REL.NODEC R14 `(_ZN7cutlass13device_kernelIN5flash19enable_sm80_to_sm89INS1_16FlashAttnBwdSm80INS1_25CollectiveMainloopBwdSm80ILi2ELi2EN4cute5tupleIJNS5_1CILi128EEES8_NS7_ILi64EEEEEENS_6half_tEfNS_4arch4Sm80ELb1ELb0ELb1ELb1ELb1ELb0ELb0ELb0ELi2ELi4ELi4ELi4ELb0EEENS1_24CollectiveEpilogueBwdGQAISA_fSD_Li256ELb1ELb1EEENS1_25SingleTileBwdLPTSchedulerILb1ELi128ELb1EEEEEEEEEvNT_6ParamsE) ;  /* 0xffff65400e007950 */ /* 0x000fec0003c3ffff */
        .type           $_ZN7cutlass13device_kernelIN5flash19enable_sm80_to_sm89INS1_16FlashAttnBwdSm80INS1_25CollectiveMainloopBwdSm80ILi2ELi2EN4cute5tupleIJNS5_1CILi128EEES8_NS7_ILi64EEEEEENS_6half_tEfNS_4arch4Sm80ELb1ELb0ELb1ELb1ELb1ELb0ELb0ELb0ELi2ELi4ELi4ELi4ELb0EEENS1_24CollectiveEpilogueBwdGQAISA_fSD_Li256ELb1ELb1EEENS1_25SingleTileBwdLPTSchedulerILb1ELi128ELb1EEEEEEEEEvNT_6ParamsE$_ZZN4cute13to_mixed_bitsINS_5tupleIJNS1_IJNS_1CILi4EEENS2_ILi8EEEEEES3_NS2_ILi1EEEEEENS1_IJNS1_IJNS2_ILi128EEENS2_ILi0EEEEEENS2_ILi16EEES9_EEENS1_IJNS1_IJiiEEEiS9_EEEEEDaRKT_RKT0_RKT1_ENKUlRKT_RKT0_RKT1_E_clIS5_SA_SD_EEDaSQ_ST_SW_,@function
        .size           $_ZN7cutlass13device_kernelIN5flash19enable_sm80_to_sm89INS1_16FlashAttnBwdSm80INS1_25CollectiveMainloopBwdSm80ILi2ELi2EN4cute5tupleIJNS5_1CILi128EEES8_NS7_ILi64EEEEEENS_6half_tEfNS_4arch4Sm80ELb1ELb0ELb1ELb1ELb1ELb0ELb0ELb0ELi2ELi4ELi4ELi4ELb0EEENS1_24CollectiveEpilogueBwdGQAISA_fSD_Li256ELb1ELb1EEENS1_25SingleTileBwdLPTSchedulerILb1ELi128ELb1EEEEEEEEEvNT_6ParamsE$_ZZN4cute13to_mixed_bitsINS_5tupleIJNS1_IJNS_1CILi4EEENS2_ILi8EEEEEES3_NS2_ILi1EEEEEENS1_IJNS1_IJNS2_ILi128EEENS2_ILi0EEEEEENS2_ILi16EEES9_EEENS1_IJNS1_IJiiEEEiS9_EEEEEDaRKT_RKT0_RKT1_ENKUlRKT_RKT0_RKT1_E_clIS5_SA_SD_EEDaSQ_ST_SW_,($_ZN7cutlass13device_kernelIN5flash19enable_sm80_to_sm89INS1_16FlashAttnBwdSm80INS1_25CollectiveMainloopBwdSm80ILi2ELi2EN4cute5tupleIJNS5_1CILi128EEES8_NS7_ILi64EEEEEENS_6half_tEfNS_4arch4Sm80ELb1ELb0ELb1ELb1ELb1ELb0ELb0ELb0ELi2ELi4ELi4ELi4ELb0EEENS1_24CollectiveEpilogueBwdGQAISA_fSD_Li256ELb1ELb1EEENS1_25SingleTileBwdLPTSchedulerILb1ELi128ELb1EEEEEEEEEvNT_6ParamsE$_ZZN4cute14logical_divideINS_5tupleIJNS1_IJNS_1CILi8EEENS2_ILi1EEEEEENS1_IJNS2_ILi2EEEEEEEEENS1_IJNS1_IJS4_NS2_ILi0EEEEEENS1_IJiEEEEEENS1_IJS5_NS_6LayoutIS4_S9_EEEEEEEDaRKNSD_IT_T0_EERKT1_ENKUlRKT_RKT0_E_clINSD_IS7_SB_EESE_EEDaSQ_ST_ - $_ZN7cutlass13device_kernelIN5flash19enable_sm80_to_sm89INS1_16FlashAttnBwdSm80INS1_25CollectiveMainloopBwdSm80ILi2ELi2EN4cute5tupleIJNS5_1CILi128EEES8_NS7_ILi64EEEEEENS_6half_tEfNS_4arch4Sm80ELb1ELb0ELb1ELb1ELb1ELb0ELb0ELb0ELi2ELi4ELi4ELi4ELb0EEENS1_24CollectiveEpilogueBwdGQAISA_fSD_Li256ELb1ELb1EEENS1_25SingleTileBwdLPTSchedulerILb1ELi128ELb1EEEEEEEEEvNT_6ParamsE$_ZZN4cute13to_mixed_bitsINS_5tupleIJNS1_IJNS_1CILi4EEENS2_ILi8EEEEEES3_NS2_ILi1EEEEEENS1_IJNS1_IJNS2_ILi128EEENS2_ILi0EEEEEENS2_ILi16EEES9_EEENS1_IJNS1_IJiiEEEiS9_EEEEEDaRKT_RKT0_RKT1_ENKUlRKT_RKT0_RKT1_E_clIS5_SA_SD_EEDaSQ_ST_SW_)
$_ZN7cutlass13device_kernelIN5flash19enable_sm80_to_sm89INS1_16FlashAttnBwdSm80INS1_25CollectiveMainloopBwdSm80ILi2ELi2EN4cute5tupleIJNS5_1CILi128EEES8_NS7_ILi64EEEEEENS_6half_tEfNS_4arch4Sm80ELb1ELb0ELb1ELb1ELb1ELb0ELb0ELb0ELi2ELi4ELi4ELi4ELb0EEENS1_24CollectiveEpilogueBwdGQAISA_fSD_Li256ELb1ELb1EEENS1_25SingleTileBwdLPTSchedulerILb1ELi128ELb1EEEEEEEEEvNT_6ParamsE$_ZZN4cute13to_mixed_bitsINS_5tupleIJNS1_IJNS_1CILi4EEENS2_ILi8EEEEEES3_NS2_ILi1EEEEEENS1_IJNS1_IJNS2_ILi128EEENS2_ILi0EEEEEENS2_ILi16EEES9_EEENS1_IJNS1_IJiiEEEiS9_EEEEEDaRKT_RKT0_RKT1_ENKUlRKT_RKT0_RKT1_E_clIS5_SA_SD_EEDaSQ_ST_SW_:
[----:B------:R-:W-:Y:S01]  /*9ac0*/  MOV R14, R4 ;  /* 0x00000004000e7202 */ /* 0x000fe20000000f00 */
[----:B------:R-:W-:Y:S02]  /*9ad0*/  IMAD.MOV.U32 R15, RZ, RZ, 0x0 ;  /* 0x00000000ff0f7424 */ /* 0x000fe400078e00ff */
[----:B------:R-:W-:-:S05]  /*9ae0*/  IMAD.SHL.U32 R3, R36, 0x80, RZ ;  /* 0x0000008024037824 */ /* 0x000fca00078e00ff */
[----:B------:R-:W-:Y:S01]  /*9af0*/  LOP3.LUT R3, R3, 0x180, RZ, 0xc0, !PT ;  /* 0x0000018003037812 */ /* 0x000fe200078ec0ff */
[----:B------:R-:W-:Y:S06]  /*9b00*/  RET.REL.NODEC R14 `(_ZN7cutlass13device_kernelIN5flash19enable_sm80_to_sm89INS1_16FlashAttnBwdSm80INS1_25CollectiveMainloopBwdSm80ILi2ELi2EN4cute5tupleIJNS5_1CILi128EEES8_NS7_ILi64EEEEEENS_6half_tEfNS_4arch4Sm80ELb1ELb0ELb1ELb1ELb1ELb0ELb0ELb0ELi2ELi4ELi4ELi4ELb0EEENS1_24CollectiveEpilogueBwdGQAISA_fSD_Li256ELb1ELb1EEENS1_25SingleTileBwdLPTSchedulerILb1ELi128ELb1EEEEEEEEEvNT_6ParamsE) ;  /* 0xffff64f00e007950 */ /* 0x000fec0003c3ffff */
        .type           $_ZN7cutlass13device_kernelIN5flash19enable_sm80_to_sm89INS1_16FlashAttnBwdSm80INS1_25CollectiveMainloopBwdSm80ILi2ELi2EN4cute5tupleIJNS5_1CILi128EEES8_NS7_ILi64EEEEEENS_6half_tEfNS_4arch4Sm80ELb1ELb0ELb1ELb1ELb1ELb0ELb0ELb0ELi2ELi4ELi4ELi4ELb0EEENS1_24CollectiveEpilogueBwdGQAISA_fSD_Li256ELb1ELb1EEENS1_25SingleTileBwdLPTSchedulerILb1ELi128ELb1EEEEEEEEEvNT_6ParamsE$_ZZN4cute14logical_divideINS_5tupleIJNS1_IJNS_1CILi8EEENS2_ILi1EEEEEENS1_IJNS2_ILi2EEEEEEEEENS1_IJNS1_IJS4_NS2_ILi0EEEEEENS1_IJiEEEEEENS1_IJS5_NS_6LayoutIS4_S9_EEEEEEEDaRKNSD_IT_T0_EERKT1_ENKUlRKT_RKT0_E_clINSD_IS7_SB_EESE_EEDaSQ_ST_,@function
        .size           $_ZN7cutlass13device_kernelIN5flash19enable_sm80_to_sm89INS1_16FlashAttnBwdSm80INS1_25CollectiveMainloopBwdSm80ILi2ELi2EN4cute5tupleIJNS5_1CILi128EEES8_NS7_ILi64EEEEEENS_6half_tEfNS_4arch4Sm80ELb1ELb0ELb1ELb1ELb1ELb0ELb0ELb0ELi2ELi4ELi4ELi4ELb0EEENS1_24CollectiveEpilogueBwdGQAISA_fSD_Li256ELb1ELb1EEENS1_25SingleTileBwdLPTSchedulerILb1ELi128ELb1EEEEEEEEEvNT_6ParamsE$_ZZN4cute14logical_divideINS_5tupleIJNS1_IJNS_1CILi8EEENS2_ILi1EEEEEENS1_IJNS2_ILi2EEEEEEEEENS1_IJNS1_IJS4_NS2_ILi0EEEEEENS1_IJiEEEEEENS1_IJS5_NS_6LayoutIS4_S9_EEEEEEEDaRKNSD_IT_T0_EERKT1_ENKUlRKT_RKT0_E_clINSD_IS7_SB_EESE_EEDaSQ_ST_,($_ZN7cutlass13device_kernelIN5flash19enable_sm80_to_sm89INS1_16FlashAttnBwdSm80INS1_25CollectiveMainloopBwdSm80ILi2ELi2EN4cute5tupleIJNS5_1CILi128EEES8_NS7_ILi64EEEEEENS_6half_tEfNS_4arch4Sm80ELb1ELb0ELb1ELb1ELb1ELb0ELb0ELb0ELi2ELi4ELi4ELi4ELb0EEENS1_24CollectiveEpilogueBwdGQAISA_fSD_Li256ELb1ELb1EEENS1_25SingleTileBwdLPTSchedulerILb1ELi128ELb1EEEEEEEEEvNT_6ParamsE$_ZZN4cute16flatten_to_tupleINS_5tupleIJNS1_IJiiEEENS_1CILi1024EEEEEEEEDaRKT_ENKUlRKT_E_clIS2_EEDaSB_ - $_ZN7cutlass13device_kernelIN5flash19enable_sm80_to_sm89INS1_16FlashAttnBwdSm80INS1_25CollectiveMainloopBwdSm80ILi2ELi2EN4cute5tupleIJNS5_1CILi128EEES8_NS7_ILi64EEEEEENS_6half_tEfNS_4arch4Sm80ELb1ELb0ELb1ELb1ELb1ELb0ELb0ELb0ELi2ELi4ELi4ELi4ELb0EEENS1_24CollectiveEpilogueBwdGQAISA_fSD_Li256ELb1ELb1EEENS1_25SingleTileBwdLPTSchedulerILb1ELi128ELb1EEEEEEEEEvNT_6ParamsE$_ZZN4cute14logical_divideINS_5tupleIJNS1_IJNS_1CILi8EEENS2_ILi1EEEEEENS1_IJNS2_ILi2EEEEEEEEENS1_IJNS1_IJS4_NS2_ILi0EEEEEENS1_IJiEEEEEENS1_IJS5_NS_6LayoutIS4_S9_EEEEEEEDaRKNSD_IT_T0_EERKT1_ENKUlRKT_RKT0_E_clINSD_IS7_SB_EESE_EEDaSQ_ST_)
$_ZN7cutlass13device_kernelIN5flash19enable_sm80_to_sm89INS1_16FlashAttnBwdSm80INS1_25CollectiveMainloopBwdSm80ILi2ELi2EN4cute5tupleIJNS5_1CILi128EEES8_NS7_ILi64EEEEEENS_6half_tEfNS_4arch4Sm80ELb1ELb0ELb1ELb1ELb1ELb0ELb0ELb0ELi2ELi4ELi4ELi4ELb0EEENS1_24CollectiveEpilogueBwdGQAISA_fSD_Li256ELb1ELb1EEENS1_25SingleTileBwdLPTSchedulerILb1ELi128ELb1EEEEEEEEEvNT_6ParamsE$_ZZN4cute14logical_divideINS_5tupleIJNS1_IJNS_1CILi8EEENS2_ILi1EEEEEENS1_IJNS2_ILi2EEEEEEEEENS1_IJNS1_IJS4_NS2_ILi0EEEEEENS1_IJiEEEEEENS1_IJS5_NS_6LayoutIS4_S9_EEEEEEEDaRKNSD_IT_T0_EERKT1_ENKUlRKT_RKT0_E_clINSD_IS7_SB_EESE_EEDaSQ_ST_:
[----:B------:R-:W-:-:S06]  /*9b10*/  IADD3 R5, R83, -c[0x0][0x20], RZ ;  /* 0x8000080053057a10 */ /* 0x000fcc0007ffe0ff */
[----:B------:R-:W5:Y:S01]  /*9b20*/  LDL R5, [R5] ;  /* 0x0000000005057983 */ /* 0x000f620000100800 */
[----:B------:R-:W-:Y:S01]  /*9b30*/  IMAD.MOV.U32 R6, RZ, RZ, R4 ;  /* 0x000000ffff067224 */ /* 0x000fe200078e0004 */
[----:B------:R-:W-:-:S04]  /*9b40*/  MOV R7, 0x0 ;  /* 0x0000000000077802 */ /* 0x000fc80000000f00 */
[----:B------:R-:W-:Y:S05]  /*9b50*/  RET.REL.NODEC R6 `(_ZN7cutlass13device_kernelIN5flash19enable_sm80_to_sm89INS1_16FlashAttnBwdSm80INS1_25CollectiveMainloopBwdSm80ILi2ELi2EN4cute5tupleIJNS5_1CILi128EEES8_NS7_ILi64EEEEEENS_6half_tEfNS_4arch4Sm80ELb1ELb0ELb1ELb1ELb1ELb0ELb0ELb0ELi2ELi4ELi4ELi4ELb0EEENS1_24CollectiveEpilogueBwdGQAISA_fSD_Li256ELb1ELb1EEENS1_25SingleTileBwdLPTSchedulerILb1ELi128ELb1EEEEEEEEEvNT_6ParamsE) ;  /* 0xffff64a006007950 */ /* 0x000fea0003c3ffff */
        .type           $_ZN7cutlass13device_kernelIN5flash19enable_sm80_to_sm89INS1_16FlashAttnBwdSm80INS1_25CollectiveMainloopBwdSm80ILi2ELi2EN4cute5tupleIJNS5_1CILi128EEES8_NS7_ILi64EEEEEENS_6half_tEfNS_4arch4Sm80ELb1ELb0ELb1ELb1ELb1ELb0ELb0ELb0ELi2ELi4ELi4ELi4ELb0EEENS1_24CollectiveEpilogueBwdGQAISA_fSD_Li256ELb1ELb1EEENS1_25SingleTileBwdLPTSchedulerILb1ELi128ELb1EEEEEEEEEvNT_6ParamsE$_ZZN4cute16flatten_to_tupleINS_5tupleIJNS1_IJiiEEENS_1CILi1024EEEEEEEEDaRKT_ENKUlRKT_E_clIS2_EEDaSB_,@function
        .size           $_ZN7cutlass13device_kernelIN5flash19enable_sm80_to_sm89INS1_16FlashAttnBwdSm80INS1_25CollectiveMainloopBwdSm80ILi2ELi2EN4cute5tupleIJNS5_1CILi128EEES8_NS7_ILi64EEEEEENS_6half_tEfNS_4arch4Sm80ELb1ELb0ELb1ELb1ELb1ELb0ELb0ELb0ELi2ELi4ELi4ELi4ELb0EEENS1_24CollectiveEpilogueBwdGQAISA_fSD_Li256ELb1ELb1EEENS1_25SingleTileBwdLPTSchedulerILb1ELi128ELb1EEEEEEEEEvNT_6ParamsE$_ZZN4cute16flatten_to_tupleINS_5tupleIJNS1_IJiiEEENS_1CILi1024EEEEEEEEDaRKT_ENKUlRKT_E_clIS2_EEDaSB_,($_ZN7cutlass13device_kernelIN5flash19enable_sm80_to_sm89INS1_16FlashAttnBwdSm80INS1_25CollectiveMainloopBwdSm80ILi2ELi2EN4cute5tupleIJNS5_1CILi128EEES8_NS7_ILi64EEEEEENS_6half_tEfNS_4arch4Sm80ELb1ELb0ELb1ELb1ELb1ELb0ELb0ELb0ELi2ELi4ELi4ELi4ELb0EEENS1_24CollectiveEpilogueBwdGQAISA_fSD_Li256ELb1ELb1EEENS1_25SingleTileBwdLPTSchedulerILb1ELi128ELb1EEEEEEEEEvNT_6ParamsE$_ZZN4cute16flatten_to_tupleINS_5tupleIJNS_1CILi1024EEENS1_IJiiEEEEEEEEDaRKT_ENKUlRKT_E_clIS4_EEDaSB_ - $_ZN7cutlass13device_kernelIN5flash19enable_sm80_to_sm89INS1_16FlashAttnBwdSm80INS1_25CollectiveMainloopBwdSm80ILi2ELi2EN4cute5tupleIJNS5_1CILi128EEES8_NS7_ILi64EEEEEENS_6half_tEfNS_4arch4Sm80ELb1ELb0ELb1ELb1ELb1ELb0ELb0ELb0ELi2ELi4ELi4ELi4ELb0EEENS1_24CollectiveEpilogueBwdGQAISA_fSD_Li256ELb1ELb1EEENS1_25SingleTileBwdLPTSchedulerILb1ELi128ELb1EEEEEEEEEvNT_6ParamsE$_ZZN4cute16flatten_to_tupleINS_5tupleIJNS1_IJiiEEENS_1CILi1024EEEEEEEEDaRKT_ENKUlRKT_E_clIS2_EEDaSB_)
$_ZN7cutlass13device_kernelIN5flash19enable_sm80_to_sm89INS1_16FlashAttnBwdSm80INS1_25CollectiveMainloopBwdSm80ILi2ELi2EN4cute5tupleIJNS5_1CILi128EEES8_NS7_ILi64EEEEEENS_6half_tEfNS_4arch4Sm80ELb1ELb0ELb1ELb1ELb1ELb0ELb0ELb0ELi2ELi4ELi4ELi4ELb0EEENS1_24CollectiveEpilogueBwdGQAISA_fSD_Li256ELb1ELb1EEENS1_25SingleTileBwdLPTSchedulerILb1ELi128ELb1EEEEEEEEEvNT_6ParamsE$_ZZN4cute16flatten_to_tupleINS_5tupleIJNS1_IJiiEEENS_1CILi1024EEEEEEEEDaRKT_ENKUlRKT_E_clIS2_EEDaSB_:
[----:B------:R-:W-:-:S04]  /*9b60*/  MOV R3, 0x0 ;  /* 0x0000000000037802 */ /* 0x000fc80000000f00 */
[----:B------:R-:W-:Y:S05]  /*9b70*/  RET.REL.NODEC R2 `(_ZN7cutlass13device_kernelIN5flash19enable_sm80_to_sm89INS1_16FlashAttnBwdSm80INS1_25CollectiveMainloopBwdSm80ILi2ELi2EN4cute5tupleIJNS5_1CILi128EEES8_NS7_ILi64EEEEEENS_6half_tEfNS_4arch4Sm80ELb1ELb0ELb1ELb1ELb1ELb0ELb0ELb0ELi2ELi4ELi4ELi4ELb0EEENS1_24CollectiveEpilogueBwdGQAISA_fSD_Li256ELb1ELb1EEENS1_25SingleTileBwdLPTSchedulerILb1ELi128ELb1EEEEEEEEEvNT_6ParamsE) ;  /* 0xffff648002007950 */ /* 0x000fea0003c3ffff */
        .type           $_ZN7cutlass13device_kernelIN5flash19enable_sm80_to_sm89INS1_16FlashAttnBwdSm80INS1_25CollectiveMainloopBwdSm80ILi2ELi2EN4cute5tupleIJNS5_1CILi128EEES8_NS7_ILi64EEEEEENS_6half_tEfNS_4arch4Sm80ELb1ELb0ELb1ELb1ELb1ELb0ELb0ELb0ELi2ELi4ELi4ELi4ELb0EEENS1_24CollectiveEpilogueBwdGQAISA_fSD_Li256ELb1ELb1EEENS1_25SingleTileBwdLPTSchedulerILb1ELi128ELb1EEEEEEEEEvNT_6ParamsE$_ZZN4cute16flatten_to_tupleINS_5tupleIJNS_1CILi1024EEENS1_IJiiEEEEEEEEDaRKT_ENKUlRKT_E_clIS4_EEDaSB_,@function
        .size           $_ZN7cutlass13device_kernelIN5flash19enable_sm80_to_sm89INS1_16FlashAttnBwdSm80INS1_25CollectiveMainloopBwdSm80ILi2ELi2EN4cute5tupleIJNS5_1CILi128EEES8_NS7_ILi64EEEEEENS_6half_tEfNS_4arch4Sm80ELb1ELb0ELb1ELb1ELb1ELb0ELb0ELb0ELi2ELi4ELi4ELi4ELb0EEENS1_24CollectiveEpilogueBwdGQAISA_fSD_Li256ELb1ELb1EEENS1_25SingleTileBwdLPTSchedulerILb1ELi128ELb1EEEEEEEEEvNT_6ParamsE$_ZZN4cute16flatten_to_tupleINS_5tupleIJNS_1CILi1024EEENS1_IJiiEEEEEEEEDaRKT_ENKUlRKT_E_clIS4_EEDaSB_,($_ZN7cutlass13device_kernelIN5flash19enable_sm80_to_sm89INS1_16FlashAttnBwdSm80INS1_25CollectiveMainloopBwdSm80ILi2ELi2EN4cute5tupleIJNS5_1CILi128EEES8_NS7_ILi64EEEEEENS_6half_tEfNS_4arch4Sm80ELb1ELb0ELb1ELb1ELb1ELb0ELb0ELb0ELi2ELi4ELi4ELi4ELb0EEENS1_24CollectiveEpilogueBwdGQAISA_fSD_Li256ELb1ELb1EEENS1_25SingleTileBwdLPTSchedulerILb1ELi128ELb1EEEEEEEEEvNT_6ParamsE$_ZZN4cute16flatten_to_tupleINS_5tupleIJNS_1CILi4096EEENS1_IJNS1_IJiiEEENS2_ILi8192EEEEEEEEEEEDaRKT_ENKUlRKT_E_clIS6_EEDaSD_ - $_ZN7cutlass13device_kernelIN5flash19enable_sm80_to_sm89INS1_16FlashAttnBwdSm80INS1_25CollectiveMainloopBwdSm80ILi2ELi2EN4cute5tupleIJNS5_1CILi128EEES8_NS7_ILi64EEEEEENS_6half_tEfNS_4arch4Sm80ELb1ELb0ELb1ELb1ELb1ELb0ELb0ELb0ELi2ELi4ELi4ELi4ELb0EEENS1_24CollectiveEpilogueBwdGQAISA_fSD_Li256ELb1ELb1EEENS1_25SingleTileBwdLPTSchedulerILb1ELi128ELb1EEEEEEEEEvNT_6ParamsE$_ZZN4cute16flatten_to_tupleINS_5tupleIJNS_1CILi1024EEENS1_IJiiEEEEEEEEDaRKT_ENKUlRKT_E_clIS4_EEDaSB_)
$_ZN7cutlass13device_kernelIN5flash19enable_sm80_to_sm89INS1_16FlashAttnBwdSm80INS1_25CollectiveMainloopBwdSm80ILi2ELi2EN4cute5tupleIJNS5_1CILi128EEES8_NS7_ILi64EEEEEENS_6half_tEfNS_4arch4Sm80ELb1ELb0ELb1ELb1ELb1ELb0ELb0ELb0ELi2ELi4ELi4ELi4ELb0EEENS1_24CollectiveEpilogueBwdGQAISA_fSD_Li256ELb1ELb1EEENS1_25SingleTileBwdLPTSchedulerILb1ELi128ELb1EEEEEEEEEvNT_6ParamsE$_ZZN4cute16flatten_to_tupleINS_5tupleIJNS_1CILi1024EEENS1_IJiiEEEEEEEEDaRKT_ENKUlRKT_E_clIS4_EEDaSB_:
[----:B------:R-:W-:-:S04]  /*9b80*/  MOV R3, 0x0 ;  /* 0x0000000000037802 */ /* 0x000fc80000000f00 */
[----:B------:R-:W-:Y:S05]  /*9b90*/  RET.REL.NODEC R2 `(_ZN7cutlass13device_kernelIN5flash19enable_sm80_to_sm89INS1_16FlashAttnBwdSm80INS1_25CollectiveMainloopBwdSm80ILi2ELi2EN4cute5tupleIJNS5_1CILi128EEES8_NS7_ILi64EEEEEENS_6half_tEfNS_4arch4Sm80ELb1ELb0ELb1ELb1ELb1ELb0ELb0ELb0ELi2ELi4ELi4ELi4ELb0EEENS1_24CollectiveEpilogueBwdGQAISA_fSD_Li256ELb1ELb1EEENS1_25SingleTileBwdLPTSchedulerILb1ELi128ELb1EEEEEEEEEvNT_6ParamsE) ;  /* 0xffff646002007950 */ /* 0x000fea0003c3ffff */
        .type           $_ZN7cutlass13device_kernelIN5flash19enable_sm80_to_sm89INS1_16FlashAttnBwdSm80INS1_25CollectiveMainloopBwdSm80ILi2ELi2EN4cute5tupleIJNS5_1CILi128EEES8_NS7_ILi64EEEEEENS_6half_tEfNS_4arch4Sm80ELb1ELb0ELb1ELb1ELb1ELb0ELb0ELb0ELi2ELi4ELi4ELi4ELb0EEENS1_24CollectiveEpilogueBwdGQAISA_fSD_Li256ELb1ELb1EEENS1_25SingleTileBwdLPTSchedulerILb1ELi128ELb1EEEEEEEEEvNT_6ParamsE$_ZZN4cute16flatten_to_tupleINS_5tupleIJNS_1CILi4096EEENS1_IJNS1_IJiiEEENS2_ILi8192EEEEEEEEEEEDaRKT_ENKUlRKT_E_clIS6_EEDaSD_,@function
        .size           $_ZN7cutlass13device_kernelIN5flash19enable_sm80_to_sm89INS1_16FlashAttnBwdSm80INS1_25CollectiveMainloopBwdSm80ILi2ELi2EN4cute5tupleIJNS5_1CILi128EEES8_NS7_ILi64EEEEEENS_6half_tEfNS_4arch4Sm80ELb1ELb0ELb1ELb1ELb1ELb0ELb0ELb0ELi2ELi4ELi4ELi4ELb0EEENS1_24CollectiveEpilogueBwdGQAISA_fSD_Li256ELb1ELb1EEENS1_25SingleTileBwdLPTSchedulerILb1ELi128ELb1EEEEEEEEEvNT_6ParamsE$_ZZN4cute16flatten_to_tupleINS_5tupleIJNS_1CILi4096EEENS1_IJNS1_IJiiEEENS2_ILi8192EEEEEEEEEEEDaRKT_ENKUlRKT_E_clIS6_EEDaSD_,($_ZN7cutlass13device_kernelIN5flash19enable_sm80_to_sm89INS1_16FlashAttnBwdSm80INS1_25CollectiveMainloopBwdSm80ILi2ELi2EN4cute5tupleIJNS5_1CILi128EEES8_NS7_ILi64EEEEEENS_6half_tEfNS_4arch4Sm80ELb1ELb0ELb1ELb1ELb1ELb0ELb0ELb0ELi2ELi4ELi4ELi4ELb0EEENS1_24CollectiveEpilogueBwdGQAISA_fSD_Li256ELb1ELb1EEENS1_25SingleTileBwdLPTSchedulerILb1ELi128ELb1EEEEEEEEEvNT_6ParamsE$_ZZN4cute16flatten_to_tupleINS_5tupleIJNS_1CILi4096EEENS1_IJiiEEEEEEEEDaRKT_ENKUlRKT_E_clIS4_EEDaSB_ - $_ZN7cutlass13device_kernelIN5flash19enable_sm80_to_sm89INS1_16FlashAttnBwdSm80INS1_25CollectiveMainloopBwdSm80ILi2ELi2EN4cute5tupleIJNS5_1CILi128EEES8_NS7_ILi64EEEEEENS_6half_tEfNS_4arch4Sm80ELb1ELb0ELb1ELb1ELb1ELb0ELb0ELb0ELi2ELi4ELi4ELi4ELb0EEENS1_24CollectiveEpilogueBwdGQAISA_fSD_Li256ELb1ELb1EEENS1_25SingleTileBwdLPTSchedulerILb1ELi128ELb1EEEEEEEEEvNT_6ParamsE$_ZZN4cute16flatten_to_tupleINS_5tupleIJNS_1CILi4096EEENS1_IJNS1_IJiiEEENS2_ILi8192EEEEEEEEEEEDaRKT_ENKUlRKT_E_clIS6_EEDaSD_)
$_ZN7cutlass13device_kernelIN5flash19enable_sm80_to_sm89INS1_16FlashAttnBwdSm80INS1_25CollectiveMainloopBwdSm80ILi2ELi2EN4cute5tupleIJNS5_1CILi128EEES8_NS7_ILi64EEEEEENS_6half_tEfNS_4arch4Sm80ELb1ELb0ELb1ELb1ELb1ELb0ELb0ELb0ELi2ELi4ELi4ELi4ELb0EEENS1_24CollectiveEpilogueBwdGQAISA_fSD_Li256ELb1ELb1EEENS1_25SingleTileBwdLPTSchedulerILb1ELi128ELb1EEEEEEEEEvNT_6ParamsE$_ZZN4cute16flatten_to_tupleINS_5tupleIJNS_1CILi4096EEENS1_IJNS1_IJiiEEENS2_ILi8192EEEEEEEEEEEDaRKT_ENKUlRKT_E_clIS6_EEDaSD_:
[----:B------:R-:W-:-:S04]  /*9ba0*/  MOV R5, 0x0 ;  /* 0x0000000000057802 */ /* 0x000fc80000000f00 */
[----:B------:R-:W-:Y:S05]  /*9bb0*/  RET.REL.NODEC R4 `(_ZN7cutlass13device_kernelIN5flash19enable_sm80_to_sm89INS1_16FlashAttnBwdSm80INS1_25CollectiveMainloopBwdSm80ILi2ELi2EN4cute5tupleIJNS5_1CILi128EEES8_NS7_ILi64EEEEEENS_6half_tEfNS_4arch4Sm80ELb1ELb0ELb1ELb1ELb1ELb0ELb0ELb0ELi2ELi4ELi4ELi4ELb0EEENS1_24CollectiveEpilogueBwdGQAISA_fSD_Li256ELb1ELb1EEENS1_25SingleTileBwdLPTSchedulerILb1ELi128ELb1EEEEEEEEEvNT_6ParamsE) ;  /* 0xffff644004007950 */ /* 0x000fea0003c3ffff */
        .type           $_ZN7cutlass13device_kernelIN5flash19enable_sm80_to_sm89INS1_16FlashAttnBwdSm80INS1_25CollectiveMainloopBwdSm80ILi2ELi2EN4cute5tupleIJNS5_1CILi128EEES8_NS7_ILi64EEEEEENS_6half_tEfNS_4arch4Sm80ELb1ELb0ELb1ELb1ELb1ELb0ELb0ELb0ELi2ELi4ELi4ELi4ELb0EEENS1_24CollectiveEpilogueBwdGQAISA_fSD_Li256ELb1ELb1EEENS1_25SingleTileBwdLPTSchedulerILb1ELi128ELb1EEEEEEEEEvNT_6ParamsE$_ZZN4cute16flatten_to_tupleINS_5tupleIJNS_1CILi4096EEENS1_IJiiEEEEEEEEDaRKT_ENKUlRKT_E_clIS4_EEDaSB_,@function
        .size           $_ZN7cutlass13device_kernelIN5flash19enable_sm80_to_sm89INS1_16FlashAttnBwdSm80INS1_25CollectiveMainloopBwdSm80ILi2ELi2EN4cute5tupleIJNS5_1CILi128EEES8_NS7_ILi64EEEEEENS_6half_tEfNS_4arch4Sm80ELb1ELb0ELb1ELb1ELb1ELb0ELb0ELb0ELi2ELi4ELi4ELi4ELb0EEENS1_24CollectiveEpilogueBwdGQAISA_fSD_Li256ELb1ELb1EEENS1_25SingleTileBwdLPTSchedulerILb1ELi128ELb1EEEEEEEEEvNT_6ParamsE$_ZZN4cute16flatten_to_tupleINS_5tupleIJNS_1CILi4096EEENS1_IJiiEEEEEEEEDaRKT_ENKUlRKT_E_clIS4_EEDaSB_,($_ZN7cutlass13device_kernelIN5flash19enable_sm80_to_sm89INS1_16FlashAttnBwdSm80INS1_25CollectiveMainloopBwdSm80ILi2ELi2EN4cute5tupleIJNS5_1CILi128EEES8_NS7_ILi64EEEEEENS_6half_tEfNS_4arch4Sm80ELb1ELb0ELb1ELb1ELb1ELb0ELb0ELb0ELi2ELi4ELi4ELi4ELb0EEENS1_24CollectiveEpilogueBwdGQAISA_fSD_Li256ELb1ELb1EEENS1_25SingleTileBwdLPTSchedulerILb1ELi128ELb1EEEEEEEEEvNT_6ParamsE$_ZZN4cute4diceINS_5tupleIJNS1_IJiNS1_IJiNS_1CILi0EEEEEEEEENS1_IJNS_10UnderscoreENS1_IJS6_S6_EEEEEEEEES9_EEDaRKT_RKT0_ENKUlRKT_RKT0_E_clIS5_S5_EEDaSI_SL_ - $_ZN7cutlass13device_kernelIN5flash19enable_sm80_to_sm89INS1_16FlashAttnBwdSm80INS1_25CollectiveMainloopBwdSm80ILi2ELi2EN4cute5tupleIJNS5_1CILi128EEES8_NS7_ILi64EEEEEENS_6half_tEfNS_4arch4Sm80ELb1ELb0ELb1ELb1ELb1ELb0ELb0ELb0ELi2ELi4ELi4ELi4ELb0EEENS1_24CollectiveEpilogueBwdGQAISA_fSD_Li256ELb1ELb1EEENS1_25SingleTileBwdLPTSchedulerILb1ELi128ELb1EEEEEEEEEvNT_6ParamsE$_ZZN4cute16flatten_to_tupleINS_5tupleIJNS_1CILi4096EEENS1_IJiiEEEEEEEEDaRKT_ENKUlRKT_E_clIS4_EEDaSB_)
$_ZN7cutlass13device_kernelIN5flash19enable_sm80_to_sm89INS1_16FlashAttnBwdSm80INS1_25CollectiveMainloopBwdSm80ILi2ELi2EN4cute5tupleIJNS5_1CILi128EEES8_NS7_ILi64EEEEEENS_6half_tEfNS_4arch4Sm80ELb1ELb0ELb1ELb1ELb1ELb0ELb0ELb0ELi2ELi4ELi4ELi4ELb0EEENS1_24CollectiveEpilogueBwdGQAISA_fSD_Li256ELb1ELb1EEENS1_25SingleTileBwdLPTSchedulerILb1ELi128ELb1EEEEEEEEEvNT_6ParamsE$_ZZN4cute16flatten_to_tupleINS_5tupleIJNS_1CILi4096EEENS1_IJiiEEEEEEEEDaRKT_ENKUlRKT_E_clIS4_EEDaSB_:
[----:B------:R-:W-:-:S04]  /*9bc0*/  MOV R3, 0x0 ;  /* 0x0000000000037802 */ /* 0x000fc80000000f00 */
[----:B------:R-:W-:Y:S05]  /*9bd0*/  RET.REL.NODEC R2 `(_ZN7cutlass13device_kernelIN5flash19enable_sm80_to_sm89INS1_16FlashAttnBwdSm80INS1_25CollectiveMainloopBwdSm80ILi2ELi2EN4cute5tupleIJNS5_1CILi128EEES8_NS7_ILi64EEEEEENS_6half_tEfNS_4arch4Sm80ELb1ELb0ELb1ELb1ELb1ELb0ELb0ELb0ELi2ELi4ELi4ELi4ELb0EEENS1_24CollectiveEpilogueBwdGQAISA_fSD_Li256ELb1ELb1EEENS1_25SingleTileBwdLPTSchedulerILb1ELi128ELb1EEEEEEEEEvNT_6ParamsE) ;  /* 0xffff642002007950 */ /* 0x000fea0003c3ffff */
        .type           $_ZN7cutlass13device_kernelIN5flash19enable_sm80_to_sm89INS1_16FlashAttnBwdSm80INS1_25CollectiveMainloopBwdSm80ILi2ELi2EN4cute5tupleIJNS5_1CILi128EEES8_NS7_ILi64EEEEEENS_6half_tEfNS_4arch4Sm80ELb1ELb0ELb1ELb1ELb1ELb0ELb0ELb0ELi2ELi4ELi4ELi4ELb0EEENS1_24CollectiveEpilogueBwdGQAISA_fSD_Li256ELb1ELb1EEENS1_25SingleTileBwdLPTSchedulerILb1ELi128ELb1EEEEEEEEEvNT_6ParamsE$_ZZN4cute4diceINS_5tupleIJNS1_IJiNS1_IJiNS_1CILi0EEEEEEEEENS1_IJNS_10UnderscoreENS1_IJS6_S6_EEEEEEEEES9_EEDaRKT_RKT0_ENKUlRKT_RKT0_E_clIS5_S5_EEDaSI_SL_,@function
        .size           $_ZN7cutlass13device_kernelIN5flash19enable_sm80_to_sm89INS1_16FlashAttnBwdSm80INS1_25CollectiveMainloopBwdSm80ILi2ELi2EN4cute5tupleIJNS5_1CILi128EEES8_NS7_ILi64EEEEEENS_6half_tEfNS_4arch4Sm80ELb1ELb0ELb1ELb1ELb1ELb0ELb0ELb0ELi2ELi4ELi4ELi4ELb0EEENS1_24CollectiveEpilogueBwdGQAISA_fSD_Li256ELb1ELb1EEENS1_25SingleTileBwdLPTSchedulerILb1ELi128ELb1EEEEEEEEEvNT_6ParamsE$_ZZN4cute4diceINS_5tupleIJNS1_IJiNS1_IJiNS_1CILi0EEEEEEEEENS1_IJNS_10UnderscoreENS1_IJS6_S6_EEEEEEEEES9_EEDaRKT_RKT0_ENKUlRKT_RKT0_E_clIS5_S5_EEDaSI_SL_,($_ZN7cutlass13device_kernelIN5flash19enable_sm80_to_sm89INS1_16FlashAttnBwdSm80INS1_25CollectiveMainloopBwdSm80ILi2ELi2EN4cute5tupleIJNS5_1CILi128EEES8_NS7_ILi64EEEEEENS_6half_tEfNS_4arch4Sm80ELb1ELb0ELb1ELb1ELb1ELb0ELb0ELb0ELi2ELi4ELi4ELi4ELb0EEENS1_24CollectiveEpilogueBwdGQAISA_fSD_Li256ELb1ELb1EEENS1_25SingleTileBwdLPTSchedulerILb1ELi128ELb1EEEEEEEEEvNT_6ParamsE$_ZZN4cute4takeILi1ELi2ENS_5tupleIJNS1_IJNS_1CILi1EEENS2_ILi0EEEEEEiEEEEEDaRKT1_ENKUlDpRKT_E_clIJiEEEDaSD_ - $_ZN7cutlass13device_kernelIN5flash19enable_sm80_to_sm89INS1_16FlashAttnBwdSm80INS1_25CollectiveMainloopBwdSm80ILi2ELi2EN4cute5tupleIJNS5_1CILi128EEES8_NS7_ILi64EEEEEENS_6half_tEfNS_4arch4Sm80ELb1ELb0ELb1ELb1ELb1ELb0ELb0ELb0ELi2ELi4ELi4ELi4ELb0EEENS1_24CollectiveEpilogueBwdGQAISA_fSD_Li256ELb1ELb1EEENS1_25SingleTileBwdLPTSchedulerILb1ELi128ELb1EEEEEEEEEvNT_6ParamsE$_ZZN4cute4diceINS_5tupleIJNS1_IJiNS1_IJiNS_1CILi0EEEEEEEEENS1_IJNS_10UnderscoreENS1_IJS6_S6_EEEEEEEEES9_EEDaRKT_RKT0_ENKUlRKT_RKT0_E_clIS5_S5_EEDaSI_SL_)
$_ZN7cutlass13device_kernelIN5flash19enable_sm80_to_sm89INS1_16FlashAttnBwdSm80INS1_25CollectiveMainloopBwdSm80ILi2ELi2EN4cute5tupleIJNS5_1CILi128EEES8_NS7_ILi64EEEEEENS_6half_tEfNS_4arch4Sm80ELb1ELb0ELb1ELb1ELb1ELb0ELb0ELb0ELi2ELi4ELi4ELi4ELb0EEENS1_24CollectiveEpilogueBwdGQAISA_fSD_Li256ELb1ELb1EEENS1_25SingleTileBwdLPTSchedulerILb1ELi128ELb1EEEEEEEEEvNT_6ParamsE$_ZZN4cute4diceINS_5tupleIJNS1_IJiNS1_IJiNS_1CILi0EEEEEEEEENS1_IJNS_10UnderscoreENS1_IJS6_S6_EEEEEEEEES9_EEDaRKT_RKT0_ENKUlRKT_RKT0_E_clIS5_S5_EEDaSI_SL_:
[----:B------:R-:W-:-:S05]  /*9be0*/  IADD3 R5, R2, -c[0x0][0x20], RZ ;  /* 0x8000080002057a10 */ /* 0x000fca0007ffe0ff */
[----:B------:R1:W5:Y:S04]  /*9bf0*/  LDL R3, [R5+0x4] ;  /* 0x0000040005037983 */ /* 0x0003680000100800 */
[----:B------:R1:W5:Y:S01]  /*9c00*/  LDL R2, [R5] ;  /* 0x0000000005027983 */ /* 0x0003620000100800 */
[----:B------:R-:W-:Y:S01]  /*9c10*/  IMAD.MOV.U32 R36, RZ, RZ, R4 ;  /* 0x000000ffff247224 */ /* 0x000fe200078e0004 */
[----:B------:R-:W-:-:S04]  /*9c20*/  MOV R37, 0x0 ;  /* 0x0000000000257802 */ /* 0x000fc80000000f00 */
[----:B------:R-:W-:Y:S05]  /*9c30*/  RET.REL.NODEC R36 `(_ZN7cutlass13device_kernelIN5flash19enable_sm80_to_sm89INS1_16FlashAttnBwdSm80INS1_25CollectiveMainloopBwdSm80ILi2ELi2EN4cute5tupleIJNS5_1CILi128EEES8_NS7_ILi64EEEEEENS_6half_tEfNS_4arch4Sm80ELb1ELb0ELb1ELb1ELb1ELb0ELb0ELb0ELi2ELi4ELi4ELi4ELb0EEENS1_24CollectiveEpilogueBwdGQAISA_fSD_Li256ELb1ELb1EEENS1_25SingleTileBwdLPTSchedulerILb1ELi128ELb1EEEEEEEEEvNT_6ParamsE) ;  /* 0xffff63c024007950 */ /* 0x000fea0003c3ffff */
        .type           $_ZN7cutlass13device_kernelIN5flash19enable_sm80_to_sm89INS1_16FlashAttnBwdSm80INS1_25CollectiveMainloopBwdSm80ILi2ELi2EN4cute5tupleIJNS5_1CILi128EEES8_NS7_ILi64EEEEEENS_6half_tEfNS_4arch4Sm80ELb1ELb0ELb1ELb1ELb1ELb0ELb0ELb0ELi2ELi4ELi4ELi4ELb0EEENS1_24CollectiveEpilogueBwdGQAISA_fSD_Li256ELb1ELb1EEENS1_25SingleTileBwdLPTSchedulerILb1ELi128ELb1EEEEEEEEEvNT_6ParamsE$_ZZN4cute4takeILi1ELi2ENS_5tupleIJNS1_IJNS_1CILi1EEENS2_ILi0EEEEEEiEEEEEDaRKT1_ENKUlDpRKT_E_clIJiEEEDaSD_,@function
        .size           $_ZN7cutlass13device_kernelIN5flash19enable_sm80_to_sm89INS1_16FlashAttnBwdSm80INS1_25CollectiveMainloopBwdSm80ILi2ELi2EN4cute5tupleIJNS5_1CILi128EEES8_NS7_ILi64EEEEEENS_6half_tEfNS_4arch4Sm80ELb1ELb0ELb1ELb1ELb1ELb0ELb0ELb0ELi2ELi4ELi4ELi4ELb0EEENS1_24CollectiveEpilogueBwdGQAISA_fSD_Li256ELb1ELb1EEENS1_25SingleTileBwdLPTSchedulerILb1ELi128ELb1EEEEEEEEEvNT_6ParamsE$_ZZN4cute4takeILi1ELi2ENS_5tupleIJNS1_IJNS_1CILi1EEENS2_ILi0EEEEEEiEEEEEDaRKT1_ENKUlDpRKT_E_clIJiEEEDaSD_,($_ZN7cutlass13device_kernelIN5flash19enable_sm80_to_sm89INS1_16FlashAttnBwdSm80INS1_25CollectiveMainloopBwdSm80ILi2ELi2EN4cute5tupleIJNS5_1CILi128EEES8_NS7_ILi64EEEEEENS_6half_tEfNS_4arch4Sm80ELb1ELb0ELb1ELb1ELb1ELb0ELb0ELb0ELi2ELi4ELi4ELi4ELb0EEENS1_24CollectiveEpilogueBwdGQAISA_fSD_Li256ELb1ELb1EEENS1_25SingleTileBwdLPTSchedulerILb1ELi128ELb1EEEEEEEEEvNT_6ParamsE$_ZZN4cute4takeILi1ELi3ENS_5tupleIJNS1_IJNS_1CILi1EEENS2_ILi512EEEiEEENS2_ILi4096EEENS1_IJNS1_IJiiEEENS2_ILi8192EEEEEEEEEEEDaRKT1_ENKUlDpRKT_E_clIJS6_S9_EEEDaSH_ - $_ZN7cutlass13device_kernelIN5flash19enable_sm80_to_sm89INS1_16FlashAttnBwdSm80INS1_25CollectiveMainloopBwdSm80ILi2ELi2EN4cute5tupleIJNS5_1CILi128EEES8_NS7_ILi64EEEEEENS_6half_tEfNS_4arch4Sm80ELb1ELb0ELb1ELb1ELb1ELb0ELb0ELb0ELi2ELi4ELi4ELi4ELb0EEENS1_24CollectiveEpilogueBwdGQAISA_fSD_Li256ELb1ELb1EEENS1_25SingleTileBwdLPTSchedulerILb1ELi128ELb1EEEEEEEEEvNT_6ParamsE$_ZZN4cute4takeILi1ELi2ENS_5tupleIJNS1_IJNS_1CILi1EEENS2_ILi0EEEEEEiEEEEEDaRKT1_ENKUlDpRKT_E_clIJiEEEDaSD_)
$_ZN7cutlass13device_kernelIN5flash19enable_sm80_to_sm89INS1_16FlashAttnBwdSm80INS1_25CollectiveMainloopBwdSm80ILi2ELi2EN4cute5tupleIJNS5_1CILi128EEES8_NS7_ILi64EEEEEENS_6half_tEfNS_4arch4Sm80ELb1ELb0ELb1ELb1ELb1ELb0ELb0ELb0ELi2ELi4ELi4ELi4ELb0EEENS1_24CollectiveEpilogueBwdGQAISA_fSD_Li256ELb1ELb1EEENS1_25SingleTileBwdLPTSchedulerILb1ELi128ELb1EEEEEEEEEvNT_6ParamsE$_ZZN4cute4takeILi1ELi2ENS_5tupleIJNS1_IJNS_1CILi1EEENS2_ILi0EEEEEEiEEEEEDaRKT1_ENKUlDpRKT_E_clIJiEEEDaSD_:
[----:B------:R-:W-:Y:S02]  /*9c40*/  MOV R38, R36 ;  /* 0x0000002400267202 */ /* 0x000fe40000000f00 */
[----:B------:R-:W-:-:S04]  /*9c50*/  MOV R39, 0x0 ;  /* 0x0000000000277802 */ /* 0x000fc80000000f00 */
[----:B------:R-:W-:Y:S05]  /*9c60*/  RET.REL.NODEC R38 `(_ZN7cutlass13device_kernelIN5flash19enable_sm80_to_sm89INS1_16FlashAttnBwdSm80INS1_25CollectiveMainloopBwdSm80ILi2ELi2EN4cute5tupleIJNS5_1CILi128EEES8_NS7_ILi64EEEEEENS_6half_tEfNS_4arch4Sm80ELb1ELb0ELb1ELb1ELb1ELb0ELb0ELb0ELi2ELi4ELi4ELi4ELb0EEENS1_24CollectiveEpilogueBwdGQAISA_fSD_Li256ELb1ELb1EEENS1_25SingleTileBwdLPTSchedulerILb1ELi128ELb1EEEEEEEEEvNT_6ParamsE) ;  /* 0xffff639026007950 */ /* 0x000fea0003c3ffff */
        .type           $_ZN7cutlass13device_kernelIN5flash19enable_sm80_to_sm89INS1_16FlashAttnBwdSm80INS1_25CollectiveMainloopBwdSm80ILi2ELi2EN4cute5tupleIJNS5_1CILi128EEES8_NS7_ILi64EEEEEENS_6half_tEfNS_4arch4Sm80ELb1ELb0ELb1ELb1ELb1ELb0ELb0ELb0ELi2ELi4ELi4ELi4ELb0EEENS1_24CollectiveEpilogueBwdGQAISA_fSD_Li256ELb1ELb1EEENS1_25SingleTileBwdLPTSchedulerILb1ELi128ELb1EEEEEEEEEvNT_6ParamsE$_ZZN4cute4takeILi1ELi3ENS_5tupleIJNS1_IJNS_1CILi1EEENS2_ILi512EEEiEEENS2_ILi4096EEENS1_IJNS1_IJiiEEENS2_ILi8192EEEEEEEEEEEDaRKT1_ENKUlDpRKT_E_clIJS6_S9_EEEDaSH_,@function
        .size           $_ZN7cutlass13device_kernelIN5flash19enable_sm80_to_sm89INS1_16FlashAttnBwdSm80INS1_25CollectiveMainloopBwdSm80ILi2ELi2EN4cute5tupleIJNS5_1CILi128EEES8_NS7_ILi64EEEEEENS_6half_tEfNS_4arch4Sm80ELb1ELb0ELb1ELb1ELb1ELb0ELb0ELb0ELi2ELi4ELi4ELi4ELb0EEENS1_24CollectiveEpilogueBwdGQAISA_fSD_Li256ELb1ELb1EEENS1_25SingleTileBwdLPTSchedulerILb1ELi128ELb1EEEEEEEEEvNT_6ParamsE$_ZZN4cute4takeILi1ELi3ENS_5tupleIJNS1_IJNS_1CILi1EEENS2_ILi512EEEiEEENS2_ILi4096EEENS1_IJNS1_IJiiEEENS2_ILi8192EEEEEEEEEEEDaRKT1_ENKUlDpRKT_E_clIJS6_S9_EEEDaSH_,($_ZN7cutlass13device_kernelIN5flash19enable_sm80_to_sm89INS1_16FlashAttnBwdSm80INS1_25CollectiveMainloopBwdSm80ILi2ELi2EN4cute5tupleIJNS5_1CILi128EEES8_NS7_ILi64EEEEEENS_6half_tEfNS_4arch4Sm80ELb1ELb0ELb1ELb1ELb1ELb0ELb0ELb0ELi2ELi4ELi4ELi4ELb0EEENS1_24CollectiveEpilogueBwdGQAISA_fSD_Li256ELb1ELb1EEENS1_25SingleTileBwdLPTSchedulerILb1ELi128ELb1EEEEEEEEEvNT_6ParamsE$_ZZN4cute4takeILi1ELi3ENS_5tupleIJNS1_IJNS_1CILi1EEENS2_ILi512EEEiEEENS2_ILi4096EEENS1_IJiiEEEEEEEEDaRKT1_ENKUlDpRKT_E_clIJS6_S7_EEEDaSF_ - $_ZN7cutlass13device_kernelIN5flash19enable_sm80_to_sm89INS1_16FlashAttnBwdSm80INS1_25CollectiveMainloopBwdSm80ILi2ELi2EN4cute5tupleIJNS5_1CILi128EEES8_NS7_ILi64EEEEEENS_6half_tEfNS_4arch4Sm80ELb1ELb0ELb1ELb1ELb1ELb0ELb0ELb0ELi2ELi4ELi4ELi4ELb0EEENS1_24CollectiveEpilogueBwdGQAISA_fSD_Li256ELb1ELb1EEENS1_25SingleTileBwdLPTSchedulerILb1ELi128ELb1EEEEEEEEEvNT_6ParamsE$_ZZN4cute4takeILi1ELi3ENS_5tupleIJNS1_IJNS_1CILi1EEENS2_ILi512EEEiEEENS2_ILi4096EEENS1_IJNS1_IJiiEEENS2_ILi8192EEEEEEEEEEEDaRKT1_ENKUlDpRKT_E_clIJS6_S9_EEEDaSH_)
$_ZN7cutlass13device_kernelIN5flash19enable_sm80_to_sm89INS1_16FlashAttnBwdSm80INS1_25CollectiveMainloopBwdSm80ILi2ELi2EN4cute5tupleIJNS5_1CILi128EEES8_NS7_ILi64EEEEEENS_6half_tEfNS_4arch4Sm80ELb1ELb0ELb1ELb1ELb1ELb0ELb0ELb0ELi2ELi4ELi4ELi4ELb0EEENS1_24CollectiveEpilogueBwdGQAISA_fSD_Li256ELb1ELb1EEENS1_25SingleTileBwdLPTSchedulerILb1ELi128ELb1EEEEEEEEEvNT_6ParamsE$_ZZN4cute4takeILi1ELi3ENS_5tupleIJNS1_IJNS_1CILi1EEENS2_ILi512EEEiEEENS2_ILi4096EEENS1_IJNS1_IJiiEEENS2_ILi8192EEEEEEEEEEEDaRKT1_ENKUlDpRKT_E_clIJS6_S9_EEEDaSH_:
[----:B------:R-:W-:-:S04]  /*9c70*/  MOV R5, 0x0 ;  /* 0x0000000000057802 */ /* 0x000fc80000000f00 */
[----:B------:R-:W-:Y:S05]  /*9c80*/  RET.REL.NODEC R4 `(_ZN7cutlass13device_kernelIN5flash19enable_sm80_to_sm89INS1_16FlashAttnBwdSm80INS1_25CollectiveMainloopBwdSm80ILi2ELi2EN4cute5tupleIJNS5_1CILi128EEES8_NS7_ILi64EEEEEENS_6half_tEfNS_4arch4Sm80ELb1ELb0ELb1ELb1ELb1ELb0ELb0ELb0ELi2ELi4ELi4ELi4ELb0EEENS1_24CollectiveEpilogueBwdGQAISA_fSD_Li256ELb1ELb1EEENS1_25SingleTileBwdLPTSchedulerILb1ELi128ELb1EEEEEEEEEvNT_6ParamsE) ;  /* 0xffff637004007950 */ /* 0x000fea0003c3ffff */
        .type           $_ZN7cutlass13device_kernelIN5flash19enable_sm80_to_sm89INS1_16FlashAttnBwdSm80INS1_25CollectiveMainloopBwdSm80ILi2ELi2EN4cute5tupleIJNS5_1CILi128EEES8_NS7_ILi64EEEEEENS_6half_tEfNS_4arch4Sm80ELb1ELb0ELb1ELb1ELb1ELb0ELb0ELb0ELi2ELi4ELi4ELi4ELb0EEENS1_24CollectiveEpilogueBwdGQAISA_fSD_Li256ELb1ELb1EEENS1_25SingleTileBwdLPTSchedulerILb1ELi128ELb1EEEEEEEEEvNT_6ParamsE$_ZZN4cute4takeILi1ELi3ENS_5tupleIJNS1_IJNS_1CILi1EEENS2_ILi512EEEiEEENS2_ILi4096EEENS1_IJiiEEEEEEEEDaRKT1_ENKUlDpRKT_E_clIJS6_S7_EEEDaSF_,@function
        .size           $_ZN7cutlass13device_kernelIN5flash19enable_sm80_to_sm89INS1_16FlashAttnBwdSm80INS1_25CollectiveMainloopBwdSm80ILi2ELi2EN4cute5tupleIJNS5_1CILi128EEES8_NS7_ILi64EEEEEENS_6half_tEfNS_4arch4Sm80ELb1ELb0ELb1ELb1ELb1ELb0ELb0ELb0ELi2ELi4ELi4ELi4ELb0EEENS1_24CollectiveEpilogueBwdGQAISA_fSD_Li256ELb1ELb1EEENS1_25SingleTileBwdLPTSchedulerILb1ELi128ELb1EEEEEEEEEvNT_6ParamsE$_ZZN4cute4takeILi1ELi3ENS_5tupleIJNS1_IJNS_1CILi1EEENS2_ILi512EEEiEEENS2_ILi4096EEENS1_IJiiEEEEEEEEDaRKT1_ENKUlDpRKT_E_clIJS6_S7_EEEDaSF_,($_ZN7cutlass13device_kernelIN5flash19enable_sm80_to_sm89INS1_16FlashAttnBwdSm80INS1_25CollectiveMainloopBwdSm80ILi2ELi2EN4cute5tupleIJNS5_1CILi128EEES8_NS7_ILi64EEEEEENS_6half_tEfNS_4arch4Sm80ELb1ELb0ELb1ELb1ELb1ELb0ELb0ELb0ELi2ELi4ELi4ELi4ELb0EEENS1_24CollectiveEpilogueBwdGQAISA_fSD_Li256ELb1ELb1EEENS1_25SingleTileBwdLPTSchedulerILb1ELi128ELb1EEEEEEEEEvNT_6ParamsE$_ZZN4cute4takeILi1ELi3ENS_5tupleIJNS1_IJNS_1CILi1EEEiEEENS2_ILi1024EEENS1_IJiiEEEEEEEEDaRKT1_ENKUlDpRKT_E_clIJS5_S6_EEEDaSE_ - $_ZN7cutlass13device_kernelIN5flash19enable_sm80_to_sm89INS1_16FlashAttnBwdSm80INS1_25CollectiveMainloopBwdSm80ILi2ELi2EN4cute5tupleIJNS5_1CILi128EEES8_NS7_ILi64EEEEEENS_6half_tEfNS_4arch4Sm80ELb1ELb0ELb1ELb1ELb1ELb0ELb0ELb0ELi2ELi4ELi4ELi4ELb0EEENS1_24CollectiveEpilogueBwdGQAISA_fSD_Li256ELb1ELb1EEENS1_25SingleTileBwdLPTSchedulerILb1ELi128ELb1EEEEEEEEEvNT_6ParamsE$_ZZN4cute4takeILi1ELi3ENS_5tupleIJNS1_IJNS_1CILi1EEENS2_ILi512EEEiEEENS2_ILi4096EEENS1_IJiiEEEEEEEEDaRKT1_ENKUlDpRKT_E_clIJS6_S7_EEEDaSF_)
$_ZN7cutlass13device_kernelIN5flash19enable_sm80_to_sm89INS1_16FlashAttnBwdSm80INS1_25CollectiveMainloopBwdSm80ILi2ELi2EN4cute5tupleIJNS5_1CILi128EEES8_NS7_ILi64EEEEEENS_6half_tEfNS_4arch4Sm80ELb1ELb0ELb1ELb1ELb1ELb0ELb0ELb0ELi2ELi4ELi4ELi4ELb0EEENS1_24CollectiveEpilogueBwdGQAISA_fSD_Li256ELb1ELb1EEENS1_25SingleTileBwdLPTSchedulerILb1ELi128ELb1EEEEEEEEEvNT_6ParamsE$_ZZN4cute4takeILi1ELi3ENS_5tupleIJNS1_IJNS_1CILi1EEENS2_ILi512EEEiEEENS2_ILi4096EEENS1_IJiiEEEEEEEEDaRKT1_ENKUlDpRKT_E_clIJS6_S7_EEEDaSF_:
[----:B------:R-:W-:-:S04]  /*9c90*/  MOV R3, 0x0 ;  /* 0x0000000000037802 */ /* 0x000fc80000000f00 */
[----:B------:R-:W-:Y:S05]  /*9ca0*/  RET.REL.NODEC R2 `(_ZN7cutlass13device_kernelIN5flash19enable_sm80_to_sm89INS1_16FlashAttnBwdSm80INS1_25CollectiveMainloopBwdSm80ILi2ELi2EN4cute5tupleIJNS5_1CILi128EEES8_NS7_ILi64EEEEEENS_6half_tEfNS_4arch4Sm80ELb1ELb0ELb1ELb1ELb1ELb0ELb0ELb0ELi2ELi4ELi4ELi4ELb0EEENS1_24CollectiveEpilogueBwdGQAISA_fSD_Li256ELb1ELb1EEENS1_25SingleTileBwdLPTSchedulerILb1ELi128ELb1EEEEEEEEEvNT_6ParamsE) ;  /* 0xffff635002007950 */ /* 0x000fea0003c3ffff */
        .type           $_ZN7cutlass13device_kernelIN5flash19enable_sm80_to_sm89INS1_16FlashAttnBwdSm80INS1_25CollectiveMainloopBwdSm80ILi2ELi2EN4cute5tupleIJNS5_1CILi128EEES8_NS7_ILi64EEEEEENS_6half_tEfNS_4arch4Sm80ELb1ELb0ELb1ELb1ELb1ELb0ELb0ELb0ELi2ELi4ELi4ELi4ELb0EEENS1_24CollectiveEpilogueBwdGQAISA_fSD_Li256ELb1ELb1EEENS1_25SingleTileBwdLPTSchedulerILb1ELi128ELb1EEEEEEEEEvNT_6ParamsE$_ZZN4cute4takeILi1ELi3ENS_5tupleIJNS1_IJNS_1CILi1EEEiEEENS2_ILi1024EEENS1_IJiiEEEEEEEEDaRKT1_ENKUlDpRKT_E_clIJS5_S6_EEEDaSE_,@function
        .size           $_ZN7cutlass13device_kernelIN5flash19enable_sm80_to_sm89INS1_16FlashAttnBwdSm80INS1_25CollectiveMainloopBwdSm80ILi2ELi2EN4cute5tupleIJNS5_1CILi128EEES8_NS7_ILi64EEEEEENS_6half_tEfNS_4arch4Sm80ELb1ELb0ELb1ELb1ELb1ELb0ELb0ELb0ELi2ELi4ELi4ELi4ELb0EEENS1_24CollectiveEpilogueBwdGQAISA_fSD_Li256ELb1ELb1EEENS1_25SingleTileBwdLPTSchedulerILb1ELi128ELb1EEEEEEEEEvNT_6ParamsE$_ZZN4cute4takeILi1ELi3ENS_5tupleIJNS1_IJNS_1CILi1EEEiEEENS2_ILi1024EEENS1_IJiiEEEEEEEEDaRKT1_ENKUlDpRKT_E_clIJS5_S6_EEEDaSE_,($_ZN7cutlass13device_kernelIN5flash19enable_sm80_to_sm89INS1_16FlashAttnBwdSm80INS1_25CollectiveMainloopBwdSm80ILi2ELi2EN4cute5tupleIJNS5_1CILi128EEES8_NS7_ILi64EEEEEENS_6half_tEfNS_4arch4Sm80ELb1ELb0ELb1ELb1ELb1ELb0ELb0ELb0ELi2ELi4ELi4ELi4ELb0EEENS1_24CollectiveEpilogueBwdGQAISA_fSD_Li256ELb1ELb1EEENS1_25SingleTileBwdLPTSchedulerILb1ELi128ELb1EEEEEEEEEvNT_6ParamsE$_ZZN4cute4takeILi1ELi3ENS_5tupleIJNS1_IJiNS_1CILi512EEEEEENS1_IJiiEEENS2_ILi1024EEEEEEEEDaRKT1_ENKUlDpRKT_E_clIJS5_S6_EEEDaSE_ - $_ZN7cutlass13device_kernelIN5flash19enable_sm80_to_sm89INS1_16FlashAttnBwdSm80INS1_25CollectiveMainloopBwdSm80ILi2ELi2EN4cute5tupleIJNS5_1CILi128EEES8_NS7_ILi64EEEEEENS_6half_tEfNS_4arch4Sm80ELb1ELb0ELb1ELb1ELb1ELb0ELb0ELb0ELi2ELi4ELi4ELi4ELb0EEENS1_24CollectiveEpilogueBwdGQAISA_fSD_Li256ELb1ELb1EEENS1_25SingleTileBwdLPTSchedulerILb1ELi128ELb1EEEEEEEEEvNT_6ParamsE$_ZZN4cute4takeILi1ELi3ENS_5tupleIJNS1_IJNS_1CILi1EEEiEEENS2_ILi1024EEENS1_IJiiEEEEEEEEDaRKT1_ENKUlDpRKT_E_clIJS5_S6_EEEDaSE_)
$_ZN7cutlass13device_kernelIN5flash19enable_sm80_to_sm89INS1_16FlashAttnBwdSm80INS1_25CollectiveMainloopBwdSm80ILi2ELi2EN4cute5tupleIJNS5_1CILi128EEES8_NS7_ILi64EEEEEENS_6half_tEfNS_4arch4Sm80ELb1ELb0ELb1ELb1ELb1ELb0ELb0ELb0ELi2ELi4ELi4ELi4ELb0EEENS1_24CollectiveEpilogueBwdGQAISA_fSD_Li256ELb1ELb1EEENS1_25SingleTileBwdLPTSchedulerILb1ELi128ELb1EEEEEEEEEvNT_6ParamsE$_ZZN4cute4takeILi1ELi3ENS_5tupleIJNS1_IJNS_1CILi1EEEiEEENS2_ILi1024EEENS1_IJiiEEEEEEEEDaRKT1_ENKUlDpRKT_E_clIJS5_S6_EEEDaSE_:
[----:B------:R-:W-:-:S04]  /*9cb0*/  MOV R3, 0x0 ;  /* 0x0000000000037802 */ /* 0x000fc80000000f00 */
[----:B------:R-:W-:Y:S05]  /*9cc0*/  RET.REL.NODEC R2 `(_ZN7cutlass13device_kernelIN5flash19enable_sm80_to_sm89INS1_16FlashAttnBwdSm80INS1_25CollectiveMainloopBwdSm80ILi2ELi2EN4cute5tupleIJNS5_1CILi128EEES8_NS7_ILi64EEEEEENS_6half_tEfNS_4arch4Sm80ELb1ELb0ELb1ELb1ELb1ELb0ELb0ELb0ELi2ELi4ELi4ELi4ELb0EEENS1_24CollectiveEpilogueBwdGQAISA_fSD_Li256ELb1ELb1EEENS1_25SingleTileBwdLPTSchedulerILb1ELi128ELb1EEEEEEEEEvNT_6ParamsE) ;  /* 0xffff633002007950 */ /* 0x000fea0003c3ffff */
        .type           $_ZN7cutlass13device_kernelIN5flash19enable_sm80_to_sm89INS1_16FlashAttnBwdSm80INS1_25CollectiveMainloopBwdSm80ILi2ELi2EN4cute5tupleIJNS5_1CILi128EEES8_NS7_ILi64EEEEEENS_6half_tEfNS_4arch4Sm80ELb1ELb0ELb1ELb1ELb1ELb0ELb0ELb0ELi2ELi4ELi4ELi4ELb0EEENS1_24CollectiveEpilogueBwdGQAISA_fSD_Li256ELb1ELb1EEENS1_25SingleTileBwdLPTSchedulerILb1ELi128ELb1EEEEEEEEEvNT_6ParamsE$_ZZN4cute4takeILi1ELi3ENS_5tupleIJNS1_IJiNS_1CILi512EEEEEENS1_IJiiEEENS2_ILi1024EEEEEEEEDaRKT1_ENKUlDpRKT_E_clIJS5_S6_EEEDaSE_,@function
        .size           $_ZN7cutlass13device_kernelIN5flash19enable_sm80_to_sm89INS1_16FlashAttnBwdSm80INS1_25CollectiveMainloopBwdSm80ILi2ELi2EN4cute5tupleIJNS5_1CILi128EEES8_NS7_ILi64EEEEEENS_6half_tEfNS_4arch4Sm80ELb1ELb0ELb1ELb1ELb1ELb0ELb0ELb0ELi2ELi4ELi4ELi4ELb0EEENS1_24CollectiveEpilogueBwdGQAISA_fSD_Li256ELb1ELb1EEENS1_25SingleTileBwdLPTSchedulerILb1ELi128ELb1EEEEEEEEEvNT_6ParamsE$_ZZN4cute4takeILi1ELi3ENS_5tupleIJNS1_IJiNS_1CILi512EEEEEENS1_IJiiEEENS2_ILi1024EEEEEEEEDaRKT1_ENKUlDpRKT_E_clIJS5_S6_EEEDaSE_,($_ZN7cutlass13device_kernelIN5flash19enable_sm80_to_sm89INS1_16FlashAttnBwdSm80INS1_25CollectiveMainloopBwdSm80ILi2ELi2EN4cute5tupleIJNS5_1CILi128EEES8_NS7_ILi64EEEEEENS_6half_tEfNS_4arch4Sm80ELb1ELb0ELb1ELb1ELb1ELb0ELb0ELb0ELi2ELi4ELi4ELi4ELb0EEENS1_24CollectiveEpilogueBwdGQAISA_fSD_Li256ELb1ELb1EEENS1_25SingleTileBwdLPTSchedulerILb1ELi128ELb1EEEEEEEEEvNT_6ParamsE$_ZZN4cute5sliceINS_5tupleIJNS1_IJNS_10UnderscoreENS_1CILi0EEEEEENS1_IJS4_S2_EEEEEENS1_IJNS1_IJNS1_IJNS3_ILi1EEES4_EEES4_EEENS1_IJNS1_IJS4_S4_EEEiEEEEEEEEDaRKT_RKT0_ENKUlRKT_RKT0_E_clIS6_SC_EEDaSM_SP_ - $_ZN7cutlass13device_kernelIN5flash19enable_sm80_to_sm89INS1_16FlashAttnBwdSm80INS1_25CollectiveMainloopBwdSm80ILi2ELi2EN4cute5tupleIJNS5_1CILi128EEES8_NS7_ILi64EEEEEENS_6half_tEfNS_4arch4Sm80ELb1ELb0ELb1ELb1ELb1ELb0ELb0ELb0ELi2ELi4ELi4ELi4ELb0EEENS1_24CollectiveEpilogueBwdGQAISA_fSD_Li256ELb1ELb1EEENS1_25SingleTileBwdLPTSchedulerILb1ELi128ELb1EEEEEEEEEvNT_6ParamsE$_ZZN4cute4takeILi1ELi3ENS_5tupleIJNS1_IJiNS_1CILi512EEEEEENS1_IJiiEEENS2_ILi1024EEEEEEEEDaRKT1_ENKUlDpRKT_E_clIJS5_S6_EEEDaSE_)
$_ZN7cutlass13device_kernelIN5flash19enable_sm80_to_sm89INS1_16FlashAttnBwdSm80INS1_25CollectiveMainloopBwdSm80ILi2ELi2EN4cute5tupleIJNS5_1CILi128EEES8_NS7_ILi64EEEEEENS_6half_tEfNS_4arch4Sm80ELb1ELb0ELb1ELb1ELb1ELb0ELb0ELb0ELi2ELi4ELi4ELi4ELb0EEENS1_24CollectiveEpilogueBwdGQAISA_fSD_Li256ELb1ELb1EEENS1_25SingleTileBwdLPTSchedulerILb1ELi128ELb1EEEEEEEEEvNT_6ParamsE$_ZZN4cute4takeILi1ELi3ENS_5tupleIJNS1_IJiNS_1CILi512EEEEEENS1_IJiiEEENS2_ILi1024EEEEEEEEDaRKT1_ENKUlDpRKT_E_clIJS5_S6_EEEDaSE_:
[----:B------:R-:W-:-:S04]  /*9cd0*/  MOV R3, 0x0 ;  /* 0x0000000000037802 */ /* 0x000fc80000000f00 */
[----:B------:R-:W-:Y:S05]  /*9ce0*/  RET.REL.NODEC R2 `(_ZN7cutlass13device_kernelIN5flash19enable_sm80_to_sm89INS1_16FlashAttnBwdSm80INS1_25CollectiveMainloopBwdSm80ILi2ELi2EN4cute5tupleIJNS5_1CILi128EEES8_NS7_ILi64EEEEEENS_6half_tEfNS_4arch4Sm80ELb1ELb0ELb1ELb1ELb1ELb0ELb0ELb0ELi2ELi4ELi4ELi4ELb0EEENS1_24CollectiveEpilogueBwdGQAISA_fSD_Li256ELb1ELb1EEENS1_25SingleTileBwdLPTSchedulerILb1ELi128ELb1EEEEEEEEEvNT_6ParamsE) ;  /* 0xffff631002007950 */ /* 0x000fea0003c3ffff */
        .type           $_ZN7cutlass13device_kernelIN5flash19enable_sm80_to_sm89INS1_16FlashAttnBwdSm80INS1_25CollectiveMainloopBwdSm80ILi2ELi2EN4cute5tupleIJNS5_1CILi128EEES8_NS7_ILi64EEEEEENS_6half_tEfNS_4arch4Sm80ELb1ELb0ELb1ELb1ELb1ELb0ELb0ELb0ELi2ELi4ELi4ELi4ELb0EEENS1_24CollectiveEpilogueBwdGQAISA_fSD_Li256ELb1ELb1EEENS1_25SingleTileBwdLPTSchedulerILb1ELi128ELb1EEEEEEEEEvNT_6ParamsE$_ZZN4cute5sliceINS_5tupleIJNS1_IJNS_10UnderscoreENS_1CILi0EEEEEENS1_IJS4_S2_EEEEEENS1_IJNS1_IJNS1_IJNS3_ILi1EEES4_EEES4_EEENS1_IJNS1_IJS4_S4_EEEiEEEEEEEEDaRKT_RKT0_ENKUlRKT_RKT0_E_clIS6_SC_EEDaSM_SP_,@function
        .size           $_ZN7cutlass13device_kernelIN5flash19enable_sm80_to_sm89INS1_16FlashAttnBwdSm80INS1_25CollectiveMainloopBwdSm80ILi2ELi2EN4cute5tupleIJNS5_1CILi128EEES8_NS7_ILi64EEEEEENS_6half_tEfNS_4arch4Sm80ELb1ELb0ELb1ELb1ELb1ELb0ELb0ELb0ELi2ELi4ELi4ELi4ELb0EEENS1_24CollectiveEpilogueBwdGQAISA_fSD_Li256ELb1ELb1EEENS1_25SingleTileBwdLPTSchedulerILb1ELi128ELb1EEEEEEEEEvNT_6ParamsE$_ZZN4cute5sliceINS_5tupleIJNS1_IJNS_10UnderscoreENS_1CILi0EEEEEENS1_IJS4_S2_EEEEEENS1_IJNS1_IJNS1_IJNS3_ILi1EEES4_EEES4_EEENS1_IJNS1_IJS4_S4_EEEiEEEEEEEEDaRKT_RKT0_ENKUlRKT_RKT0_E_clIS6_SC_EEDaSM_SP_,($_ZN7cutlass13device_kernelIN5flash19enable_sm80_to_sm89INS1_16FlashAttnBwdSm80INS1_25CollectiveMainloopBwdSm80ILi2ELi2EN4cute5tupleIJNS5_1CILi128EEES8_NS7_ILi64EEEEEENS_6half_tEfNS_4arch4Sm80ELb1ELb0ELb1ELb1ELb1ELb0ELb0ELb0ELi2ELi4ELi4ELi4ELb0EEENS1_24CollectiveEpilogueBwdGQAISA_fSD_Li256ELb1ELb1EEENS1_25SingleTileBwdLPTSchedulerILb1ELi128ELb1EEEEEEEEEvNT_6ParamsE$_ZZN4cute5sliceINS_5tupleIJNS_10UnderscoreES2_NS_1CILi0EEEEEENS1_IJNS1_IJNS3_ILi1EEES4_EEEiNS3_ILi1024EEEEEEEEDaRKT_RKT0_ENKUlRKT_RKT0_E_clIS2_iEEDaSI_SL_ - $_ZN7cutlass13device_kernelIN5flash19enable_sm80_to_sm89INS1_16FlashAttnBwdSm80INS1_25CollectiveMainloopBwdSm80ILi2ELi2EN4cute5tupleIJNS5_1CILi128EEES8_NS7_ILi64EEEEEENS_6half_tEfNS_4arch4Sm80ELb1ELb0ELb1ELb1ELb1ELb0ELb0ELb0ELi2ELi4ELi4ELi4ELb0EEENS1_24CollectiveEpilogueBwdGQAISA_fSD_Li256ELb1ELb1EEENS1_25SingleTileBwdLPTSchedulerILb1ELi128ELb1EEEEEEEEEvNT_6ParamsE$_ZZN4cute5sliceINS_5tupleIJNS1_IJNS_10UnderscoreENS_1CILi0EEEEEENS1_IJS4_S2_EEEEEENS1_IJNS1_IJNS1_IJNS3_ILi1EEES4_EEES4_EEENS1_IJNS1_IJS4_S4_EEEiEEEEEEEEDaRKT_RKT0_ENKUlRKT_RKT0_E_clIS6_SC_EEDaSM_SP_)
$_ZN7cutlass13device_kernelIN5flash19enable_sm80_to_sm89INS1_16FlashAttnBwdSm80INS1_25CollectiveMainloopBwdSm80ILi2ELi2EN4cute5tupleIJNS5_1CILi128EEES8_NS7_ILi64EEEEEENS_6half_tEfNS_4arch4Sm80ELb1ELb0ELb1ELb1ELb1ELb0ELb0ELb0ELi2ELi4ELi4ELi4ELb0EEENS1_24CollectiveEpilogueBwdGQAISA_fSD_Li256ELb1ELb1EEENS1_25SingleTileBwdLPTSchedulerILb1ELi128ELb1EEEEEEEEEvNT_6ParamsE$_ZZN4cute5sliceINS_5tupleIJNS1_IJNS_10UnderscoreENS_1CILi0EEEEEENS1_IJS4_S2_EEEEEENS1_IJNS1_IJNS1_IJNS3_ILi1EEES4_EEES4_EEENS1_IJNS1_IJS4_S4_EEEiEEEEEEEEDaRKT_RKT0_ENKUlRKT_RKT0_E_clIS6_SC_EEDaSM_SP_:
[----:B------:R-:W-:Y:S02]  /*9cf0*/  MOV R6, R2 ;  /* 0x0000000200067202 */ /* 0x000fe40000000f00 */
[----:B------:R-:W-:-:S04]  /*9d00*/  MOV R7, 0x0 ;  /* 0x0000000000077802 */ /* 0x000fc80000000f00 */
[----:B------:R-:W-:Y:S05]  /*9d10*/  RET.REL.NODEC R6 `(_ZN7cutlass13device_kernelIN5flash19enable_sm80_to_sm89INS1_16FlashAttnBwdSm80INS1_25CollectiveMainloopBwdSm80ILi2ELi2EN4cute5tupleIJNS5_1CILi128EEES8_NS7_ILi64EEEEEENS_6half_tEfNS_4arch4Sm80ELb1ELb0ELb1ELb1ELb1ELb0ELb0ELb0ELi2ELi4ELi4ELi4ELb0EEENS1_24CollectiveEpilogueBwdGQAISA_fSD_Li256ELb1ELb1EEENS1_25SingleTileBwdLPTSchedulerILb1ELi128ELb1EEEEEEEEEvNT_6ParamsE) ;  /* 0xffff62e006007950 */ /* 0x000fea0003c3ffff */
        .type           $_ZN7cutlass13device_kernelIN5flash19enable_sm80_to_sm89INS1_16FlashAttnBwdSm80INS1_25CollectiveMainloopBwdSm80ILi2ELi2EN4cute5tupleIJNS5_1CILi128EEES8_NS7_ILi64EEEEEENS_6half_tEfNS_4arch4Sm80ELb1ELb0ELb1ELb1ELb1ELb0ELb0ELb0ELi2ELi4ELi4ELi4ELb0EEENS1_24CollectiveEpilogueBwdGQAISA_fSD_Li256ELb1ELb1EEENS1_25SingleTileBwdLPTSchedulerILb1ELi128ELb1EEEEEEEEEvNT_6ParamsE$_ZZN4cute5sliceINS_5tupleIJNS_10UnderscoreES2_NS_1CILi0EEEEEENS1_IJNS1_IJNS3_ILi1EEES4_EEEiNS3_ILi1024EEEEEEEEDaRKT_RKT0_ENKUlRKT_RKT0_E_clIS2_iEEDaSI_SL_,@function
        .size           $_ZN7cutlass13device_kernelIN5flash19enable_sm80_to_sm89INS1_16FlashAttnBwdSm80INS1_25CollectiveMainloopBwdSm80ILi2ELi2EN4cute5tupleIJNS5_1CILi128EEES8_NS7_ILi64EEEEEENS_6half_tEfNS_4arch4Sm80ELb1ELb0ELb1ELb1ELb1ELb0ELb0ELb0ELi2ELi4ELi4ELi4ELb0EEENS1_24CollectiveEpilogueBwdGQAISA_fSD_Li256ELb1ELb1EEENS1_25SingleTileBwdLPTSchedulerILb1ELi128ELb1EEEEEEEEEvNT_6ParamsE$_ZZN4cute5sliceINS_5tupleIJNS_10UnderscoreES2_NS_1CILi0EEEEEENS1_IJNS1_IJNS3_ILi1EEES4_EEEiNS3_ILi1024EEEEEEEEDaRKT_RKT0_ENKUlRKT_RKT0_E_clIS2_iEEDaSI_SL_,($_ZN7cutlass13device_kernelIN5flash19enable_sm80_to_sm89INS1_16FlashAttnBwdSm80INS1_25CollectiveMainloopBwdSm80ILi2ELi2EN4cute5tupleIJNS5_1CILi128EEES8_NS7_ILi64EEEEEENS_6half_tEfNS_4arch4Sm80ELb1ELb0ELb1ELb1ELb1ELb0ELb0ELb0ELi2ELi4ELi4ELi4ELb0EEENS1_24CollectiveEpilogueBwdGQAISA_fSD_Li256ELb1ELb1EEENS1_25SingleTileBwdLPTSchedulerILb1ELi128ELb1EEEEEEEEEvNT_6ParamsE$_ZZN4cute5sliceINS_5tupleIJNS_10UnderscoreES2_S2_iEEENS1_IJNS1_IJNS_1CILi1EEENS4_ILi0EEEEEENS4_ILi4096EEENS1_IJiiEEENS1_IJS6_NS4_ILi8192EEEEEEEEEEEDaRKT_RKT0_ENKUlRKT_RKT0_E_clIS2_S9_EEDaSL_SO_ - $_ZN7cutlass13device_kernelIN5flash19enable_sm80_to_sm89INS1_16FlashAttnBwdSm80INS1_25CollectiveMainloopBwdSm80ILi2ELi2EN4cute5tupleIJNS5_1CILi128EEES8_NS7_ILi64EEEEEENS_6half_tEfNS_4arch4Sm80ELb1ELb0ELb1ELb1ELb1ELb0ELb0ELb0ELi2ELi4ELi4ELi4ELb0EEENS1_24CollectiveEpilogueBwdGQAISA_fSD_Li256ELb1ELb1EEENS1_25SingleTileBwdLPTSchedulerILb1ELi128ELb1EEEEEEEEEvNT_6ParamsE$_ZZN4cute5sliceINS_5tupleIJNS_10UnderscoreES2_NS_1CILi0EEEEEENS1_IJNS1_IJNS3_ILi1EEES4_EEEiNS3_ILi1024EEEEEEEEDaRKT_RKT0_ENKUlRKT_RKT0_E_clIS2_iEEDaSI_SL_)
$_ZN7cutlass13device_kernelIN5flash19enable_sm80_to_sm89INS1_16FlashAttnBwdSm80INS1_25CollectiveMainloopBwdSm80ILi2ELi2EN4cute5tupleIJNS5_1CILi128EEES8_NS7_ILi64EEEEEENS_6half_tEfNS_4arch4Sm80ELb1ELb0ELb1ELb1ELb1ELb0ELb0ELb0ELi2ELi4ELi4ELi4ELb0EEENS1_24CollectiveEpilogueBwdGQAISA_fSD_Li256ELb1ELb1EEENS1_25SingleTileBwdLPTSchedulerILb1ELi128ELb1EEEEEEEEEvNT_6ParamsE$_ZZN4cute5sliceINS_5tupleIJNS_10UnderscoreES2_NS_1CILi0EEEEEENS1_IJNS1_IJNS3_ILi1EEES4_EEEiNS3_ILi1024EEEEEEEEDaRKT_RKT0_ENKUlRKT_RKT0_E_clIS2_iEEDaSI_SL_:
[----:B------:R-:W-:Y:S02]  /*9d20*/  MOV R4, R2 ;  /* 0x0000000200047202 */ /* 0x000fe40000000f00 */
[----:B------:R-:W-:-:S04]  /*9d30*/  MOV R5, 0x0 ;  /* 0x0000000000057802 */ /* 0x000fc80000000f00 */
[----:B------:R-:W-:Y:S05]  /*9d40*/  RET.REL.NODEC R4 `(_ZN7cutlass13device_kernelIN5flash19enable_sm80_to_sm89INS1_16FlashAttnBwdSm80INS1_25CollectiveMainloopBwdSm80ILi2ELi2EN4cute5tupleIJNS5_1CILi128EEES8_NS7_ILi64EEEEEENS_6half_tEfNS_4arch4Sm80ELb1ELb0ELb1ELb1ELb1ELb0ELb0ELb0ELi2ELi4ELi4ELi4ELb0EEENS1_24CollectiveEpilogueBwdGQAISA_fSD_Li256ELb1ELb1EEENS1_25SingleTileBwdLPTSchedulerILb1ELi128ELb1EEEEEEEEEvNT_6ParamsE) ;  /* 0xffff62b004007950 */ /* 0x000fea0003c3ffff */
        .type           $_ZN7cutlass13device_kernelIN5flash19enable_sm80_to_sm89INS1_16FlashAttnBwdSm80INS1_25CollectiveMainloopBwdSm80ILi2ELi2EN4cute5tupleIJNS5_1CILi128EEES8_NS7_ILi64EEEEEENS_6half_tEfNS_4arch4Sm80ELb1ELb0ELb1ELb1ELb1ELb0ELb0ELb0ELi2ELi4ELi4ELi4ELb0EEENS1_24CollectiveEpilogueBwdGQAISA_fSD_Li256ELb1ELb1EEENS1_25SingleTileBwdLPTSchedulerILb1ELi128ELb1EEEEEEEEEvNT_6ParamsE$_ZZN4cute5sliceINS_5tupleIJNS_10UnderscoreES2_S2_iEEENS1_IJNS1_IJNS_1CILi1EEENS4_ILi0EEEEEENS4_ILi4096EEENS1_IJiiEEENS1_IJS6_NS4_ILi8192EEEEEEEEEEEDaRKT_RKT0_ENKUlRKT_RKT0_E_clIS2_S9_EEDaSL_SO_,@function
        .size           $_ZN7cutlass13device_kernelIN5flash19enable_sm80_to_sm89INS1_16FlashAttnBwdSm80INS1_25CollectiveMainloopBwdSm80ILi2ELi2EN4cute5tupleIJNS5_1CILi128EEES8_NS7_ILi64EEEEEENS_6half_tEfNS_4arch4Sm80ELb1ELb0ELb1ELb1ELb1ELb0ELb0ELb0ELi2ELi4ELi4ELi4ELb0EEENS1_24CollectiveEpilogueBwdGQAISA_fSD_Li256ELb1ELb1EEENS1_25SingleTileBwdLPTSchedulerILb1ELi128ELb1EEEEEEEEEvNT_6ParamsE$_ZZN4cute5sliceINS_5tupleIJNS_10UnderscoreES2_S2_iEEENS1_IJNS1_IJNS_1CILi1EEENS4_ILi0EEEEEENS4_ILi4096EEENS1_IJiiEEENS1_IJS6_NS4_ILi8192EEEEEEEEEEEDaRKT_RKT0_ENKUlRKT_RKT0_E_clIS2_S9_EEDaSL_SO_,($_ZN7cutlass13device_kernelIN5flash19enable_sm80_to_sm89INS1_16FlashAttnBwdSm80INS1_25CollectiveMainloopBwdSm80ILi2ELi2EN4cute5tupleIJNS5_1CILi128EEES8_NS7_ILi64EEEEEENS_6half_tEfNS_4arch4Sm80ELb1ELb0ELb1ELb1ELb1ELb0ELb0ELb0ELi2ELi4ELi4ELi4ELb0EEENS1_24CollectiveEpilogueBwdGQAISA_fSD_Li256ELb1ELb1EEENS1_25SingleTileBwdLPTSchedulerILb1ELi128ELb1EEEEEEEEEvNT_6ParamsE$_ZZN4cute5sliceINS_5tupleIJNS_10UnderscoreES2_S2_iEEENS1_IJNS1_IJNS_1CILi1EEENS4_ILi0EEEEEEiNS4_ILi1024EEENS4_ILi8192EEEEEEEEDaRKT_RKT0_ENKUlRKT_RKT0_E_clIS2_iEEDaSJ_SM_ - $_ZN7cutlass13device_kernelIN5flash19enable_sm80_to_sm89INS1_16FlashAttnBwdSm80INS1_25CollectiveMainloopBwdSm80ILi2ELi2EN4cute5tupleIJNS5_1CILi128EEES8_NS7_ILi64EEEEEENS_6half_tEfNS_4arch4Sm80ELb1ELb0ELb1ELb1ELb1ELb0ELb0ELb0ELi2ELi4ELi4ELi4ELb0EEENS1_24CollectiveEpilogueBwdGQAISA_fSD_Li256ELb1ELb1EEENS1_25SingleTileBwdLPTSchedulerILb1ELi128ELb1EEEEEEEEEvNT_6ParamsE$_ZZN4cute5sliceINS_5tupleIJNS_10UnderscoreES2_S2_iEEENS1_IJNS1_IJNS_1CILi1EEENS4_ILi0EEEEEENS4_ILi4096EEENS1_IJiiEEENS1_IJS6_NS4_ILi8192EEEEEEEEEEEDaRKT_RKT0_ENKUlRKT_RKT0_E_clIS2_S9_EEDaSL_SO_)
$_ZN7cutlass13device_kernelIN5flash19enable_sm80_to_sm89INS1_16FlashAttnBwdSm80INS1_25CollectiveMainloopBwdSm80ILi2ELi2EN4cute5tupleIJNS5_1CILi128EEES8_NS7_ILi64EEEEEENS_6half_tEfNS_4arch4Sm80ELb1ELb0ELb1ELb1ELb1ELb0ELb0ELb0ELi2ELi4ELi4ELi4ELb0EEENS1_24CollectiveEpilogueBwdGQAISA_fSD_Li256ELb1ELb1EEENS1_25SingleTileBwdLPTSchedulerILb1ELi128ELb1EEEEEEEEEvNT_6ParamsE$_ZZN4cute5sliceINS_5tupleIJNS_10UnderscoreES2_S2_iEEENS1_IJNS1_IJNS_1CILi1EEENS4_ILi0EEEEEENS4_ILi4096EEENS1_IJiiEEENS1_IJS6_NS4_ILi8192EEEEEEEEEEEDaRKT_RKT0_ENKUlRKT_RKT0_E_clIS2_S9_EEDaSL_SO_:
[----:B------:R-:W-:-:S04]  /*9d50*/  MOV R5, 0x0 ;  /* 0x0000000000057802 */ /* 0x000fc80000000f00 */
[----:B------:R-:W-:Y:S05]  /*9d60*/  RET.REL.NODEC R4 `(_ZN7cutlass13device_kernelIN5flash19enable_sm80_to_sm89INS1_16FlashAttnBwdSm80INS1_25CollectiveMainloopBwdSm80ILi2ELi2EN4cute5tupleIJNS5_1CILi128EEES8_NS7_ILi64EEEEEENS_6half_tEfNS_4arch4Sm80ELb1ELb0ELb1ELb1ELb1ELb0ELb0ELb0ELi2ELi4ELi4ELi4ELb0EEENS1_24CollectiveEpilogueBwdGQAISA_fSD_Li256ELb1ELb1EEENS1_25SingleTileBwdLPTSchedulerILb1ELi128ELb1EEEEEEEEEvNT_6ParamsE) ;  /* 0xffff629004007950 */ /* 0x000fea0003c3ffff */
        .type           $_ZN7cutlass13device_kernelIN5flash19enable_sm80_to_sm89INS1_16FlashAttnBwdSm80INS1_25CollectiveMainloopBwdSm80ILi2ELi2EN4cute5tupleIJNS5_1CILi128EEES8_NS7_ILi64EEEEEENS_6half_tEfNS_4arch4Sm80ELb1ELb0ELb1ELb1ELb1ELb0ELb0ELb0ELi2ELi4ELi4ELi4ELb0EEENS1_24CollectiveEpilogueBwdGQAISA_fSD_Li256ELb1ELb1EEENS1_25SingleTileBwdLPTSchedulerILb1ELi128ELb1EEEEEEEEEvNT_6ParamsE$_ZZN4cute5sliceINS_5tupleIJNS_10UnderscoreES2_S2_iEEENS1_IJNS1_IJNS_1CILi1EEENS4_ILi0EEEEEEiNS4_ILi1024EEENS4_ILi8192EEEEEEEEDaRKT_RKT0_ENKUlRKT_RKT0_E_clIS2_iEEDaSJ_SM_,@function
        .size           $_ZN7cutlass13device_kernelIN5flash19enable_sm80_to_sm89INS1_16FlashAttnBwdSm80INS1_25CollectiveMainloopBwdSm80ILi2ELi2EN4cute5tupleIJNS5_1CILi128EEES8_NS7_ILi64EEEEEENS_6half_tEfNS_4arch4Sm80ELb1ELb0ELb1ELb1ELb1ELb0ELb0ELb0ELi2ELi4ELi4ELi4ELb0EEENS1_24CollectiveEpilogueBwdGQAISA_fSD_Li256ELb1ELb1EEENS1_25SingleTileBwdLPTSchedulerILb1ELi128ELb1EEEEEEEEEvNT_6ParamsE$_ZZN4cute5sliceINS_5tupleIJNS_10UnderscoreES2_S2_iEEENS1_IJNS1_IJNS_1CILi1EEENS4_ILi0EEEEEEiNS4_ILi1024EEENS4_ILi8192EEEEEEEEDaRKT_RKT0_ENKUlRKT_RKT0_E_clIS2_iEEDaSJ_SM_,($_ZN7cutlass13device_kernelIN5flash19enable_sm80_to_sm89INS1_16FlashAttnBwdSm80INS1_25CollectiveMainloopBwdSm80ILi2ELi2EN4cute5tupleIJNS5_1CILi128EEES8_NS7_ILi64EEEEEENS_6half_tEfNS_4arch4Sm80ELb1ELb0ELb1ELb1ELb1ELb0ELb0ELb0ELi2ELi4ELi4ELi4ELb0EEENS1_24CollectiveEpilogueBwdGQAISA_fSD_Li256ELb1ELb1EEENS1_25SingleTileBwdLPTSchedulerILb1ELi128ELb1EEEEEEEEEvNT_6ParamsE$_ZZN4cute5sliceINS_5tupleIJNS_10UnderscoreES2_iEEENS1_IJNS1_IJNS_1CILi1EEENS4_ILi0EEEEEEiNS4_ILi1024EEEEEEEEDaRKT_RKT0_ENKUlRKT_RKT0_E_clIS2_iEEDaSI_SL_ - $_ZN7cutlass13device_kernelIN5flash19enable_sm80_to_sm89INS1_16FlashAttnBwdSm80INS1_25CollectiveMainloopBwdSm80ILi2ELi2EN4cute5tupleIJNS5_1CILi128EEES8_NS7_ILi64EEEEEENS_6half_tEfNS_4arch4Sm80ELb1ELb0ELb1ELb1ELb1ELb0ELb0ELb0ELi2ELi4ELi4ELi4ELb0EEENS1_24CollectiveEpilogueBwdGQAISA_fSD_Li256ELb1ELb1EEENS1_25SingleTileBwdLPTSchedulerILb1ELi128ELb1EEEEEEEEEvNT_6ParamsE$_ZZN4cute5sliceINS_5tupleIJNS_10UnderscoreES2_S2_iEEENS1_IJNS1_IJNS_1CILi1EEENS4_ILi0EEEEEEiNS4_ILi1024EEENS4_ILi8192EEEEEEEEDaRKT_RKT0_ENKUlRKT_RKT0_E_clIS2_iEEDaSJ_SM_)
$_ZN7cutlass13device_kernelIN5flash19enable_sm80_to_sm89INS1_16FlashAttnBwdSm80INS1_25CollectiveMainloopBwdSm80ILi2ELi2EN4cute5tupleIJNS5_1CILi128EEES8_NS7_ILi64EEEEEENS_6half_tEfNS_4arch4Sm80ELb1ELb0ELb1ELb1ELb1ELb0ELb0ELb0ELi2ELi4ELi4ELi4ELb0EEENS1_24CollectiveEpilogueBwdGQAISA_fSD_Li256ELb1ELb1EEENS1_25SingleTileBwdLPTSchedulerILb1ELi128ELb1EEEEEEEEEvNT_6ParamsE$_ZZN4cute5sliceINS_5tupleIJNS_10UnderscoreES2_S2_iEEENS1_IJNS1_IJNS_1CILi1EEENS4_ILi0EEEEEEiNS4_ILi1024EEENS4_ILi8192EEEEEEEEDaRKT_RKT0_ENKUlRKT_RKT0_E_clIS2_iEEDaSJ_SM_:
[----:B------:R-:W-:Y:S02]  /*9d70*/  MOV R12, R2 ;  /* 0x00000002000c7202 */ /* 0x000fe40000000f00 */
[----:B------:R-:W-:-:S04]  /*9d80*/  MOV R13, 0x0 ;  /* 0x00000000000d7802 */ /* 0x000fc80000000f00 */
[----:B------:R-:W-:Y:S05]  /*9d90*/  RET.REL.NODEC R12 `(_ZN7cutlass13device_kernelIN5flash19enable_sm80_to_sm89INS1_16FlashAttnBwdSm80INS1_25CollectiveMainloopBwdSm80ILi2ELi2EN4cute5tupleIJNS5_1CILi128EEES8_NS7_ILi64EEEEEENS_6half_tEfNS_4arch4Sm80ELb1ELb0ELb1ELb1ELb1ELb0ELb0ELb0ELi2ELi4ELi4ELi4ELb0EEENS1_24CollectiveEpilogueBwdGQAISA_fSD_Li256ELb1ELb1EEENS1_25SingleTileBwdLPTSchedulerILb1ELi128ELb1EEEEEEEEEvNT_6ParamsE) ;  /* 0xffff62600c007950 */ /* 0x000fea0003c3ffff */
        .type           $_ZN7cutlass13device_kernelIN5flash19enable_sm80_to_sm89INS1_16FlashAttnBwdSm80INS1_25CollectiveMainloopBwdSm80ILi2ELi2EN4cute5tupleIJNS5_1CILi128EEES8_NS7_ILi64EEEEEENS_6half_tEfNS_4arch4Sm80ELb1ELb0ELb1ELb1ELb1ELb0ELb0ELb0ELi2ELi4ELi4ELi4ELb0EEENS1_24CollectiveEpilogueBwdGQAISA_fSD_Li256ELb1ELb1EEENS1_25SingleTileBwdLPTSchedulerILb1ELi128ELb1EEEEEEEEEvNT_6ParamsE$_ZZN4cute5sliceINS_5tupleIJNS_10UnderscoreES2_iEEENS1_IJNS1_IJNS_1CILi1EEENS4_ILi0EEEEEEiNS4_ILi1024EEEEEEEEDaRKT_RKT0_ENKUlRKT_RKT0_E_clIS2_iEEDaSI_SL_,@function
        .size           $_ZN7cutlass13device_kernelIN5flash19enable_sm80_to_sm89INS1_16FlashAttnBwdSm80INS1_25CollectiveMainloopBwdSm80ILi2ELi2EN4cute5tupleIJNS5_1CILi128EEES8_NS7_ILi64EEEEEENS_6half_tEfNS_4arch4Sm80ELb1ELb0ELb1ELb1ELb1ELb0ELb0ELb0ELi2ELi4ELi4ELi4ELb0EEENS1_24CollectiveEpilogueBwdGQAISA_fSD_Li256ELb1ELb1EEENS1_25SingleTileBwdLPTSchedulerILb1ELi128ELb1EEEEEEEEEvNT_6ParamsE$_ZZN4cute5sliceINS_5tupleIJNS_10UnderscoreES2_iEEENS1_IJNS1_IJNS_1CILi1EEENS4_ILi0EEEEEEiNS4_ILi1024EEEEEEEEDaRKT_RKT0_ENKUlRKT_RKT0_E_clIS2_iEEDaSI_SL_,($_ZN7cutlass13device_kernelIN5flash19enable_sm80_to_sm89INS1_16FlashAttnBwdSm80INS1_25CollectiveMainloopBwdSm80ILi2ELi2EN4cute5tupleIJNS5_1CILi128EEES8_NS7_ILi64EEEEEENS_6half_tEfNS_4arch4Sm80ELb1ELb0ELb1ELb1ELb1ELb0ELb0ELb0ELi2ELi4ELi4ELi4ELb0EEENS1_24CollectiveEpilogueBwdGQAISA_fSD_Li256ELb1ELb1EEENS1_25SingleTileBwdLPTSchedulerILb1ELi128ELb1EEEEEEEEEvNT_6ParamsE$_ZZN4cute6detail16composition_implINS_5tupleIJNS_1CILi16EEENS3_ILi2EEES5_S5_NS3_ILi4EEES5_EEENS2_IJNS3_ILi1EEEiiiNS3_ILi144EEENS3_ILi512EEEEEENS2_IJNS2_IJS5_S5_EEES6_NS3_ILi8EEEEEENS2_IJNS2_IJNS3_ILi64EEESA_EEES4_NS3_ILi1024EEEEEEEEDaRKT_RKT0_RKT1_RKT2_ENKUlRKT_RKT0_E_clIS6_S4_EEDaSX_S10_ - $_ZN7cutlass13device_kernelIN5flash19enable_sm80_to_sm89INS1_16FlashAttnBwdSm80INS1_25CollectiveMainloopBwdSm80ILi2ELi2EN4cute5tupleIJNS5_1CILi128EEES8_NS7_ILi64EEEEEENS_6half_tEfNS_4arch4Sm80ELb1ELb0ELb1ELb1ELb1ELb0ELb0ELb0ELi2ELi4ELi4ELi4ELb0EEENS1_24CollectiveEpilogueBwdGQAISA_fSD_Li256ELb1ELb1EEENS1_25SingleTileBwdLPTSchedulerILb1ELi128ELb1EEEEEEEEEvNT_6ParamsE$_ZZN4cute5sliceINS_5tupleIJNS_10UnderscoreES2_iEEENS1_IJNS1_IJNS_1CILi1EEENS4_ILi0EEEEEEiNS4_ILi1024EEEEEEEEDaRKT_RKT0_ENKUlRKT_RKT0_E_clIS2_iEEDaSI_SL_)
$_ZN7cutlass13device_kernelIN5flash19enable_sm80_to_sm89INS1_16FlashAttnBwdSm80INS1_25CollectiveMainloopBwdSm80ILi2ELi2EN4cute5tupleIJNS5_1CILi128EEES8_NS7_ILi64EEEEEENS_6half_tEfNS_4arch4Sm80ELb1ELb0ELb1ELb1ELb1ELb0ELb0ELb0ELi2ELi4ELi4ELi4ELb0EEENS1_24CollectiveEpilogueBwdGQAISA_fSD_Li256ELb1ELb1EEENS1_25SingleTileBwdLPTSchedulerILb1ELi128ELb1EEEEEEEEEvNT_6ParamsE$_ZZN4cute5sliceINS_5tupleIJNS_10UnderscoreES2_iEEENS1_IJNS1_IJNS_1CILi1EEENS4_ILi0EEEEEEiNS4_ILi1024EEEEEEEEDaRKT_RKT0_ENKUlRKT_RKT0_E_clIS2_iEEDaSI_SL_:
[----:B------:R-:W-:Y:S02]  /*9da0*/  MOV R36, R2 ;  /* 0x0000000200247202 */ /* 0x000fe40000000f00 */
[----:B------:R-:W-:-:S04]  /*9db0*/  MOV R37, 0x0 ;  /* 0x0000000000257802 */ /* 0x000fc80000000f00 */
[----:B------:R-:W-:Y:S05]  /*9dc0*/  RET.REL.NODEC R36 `(_ZN7cutlass13device_kernelIN5flash19enable_sm80_to_sm89INS1_16FlashAttnBwdSm80INS1_25CollectiveMainloopBwdSm80ILi2ELi2EN4cute5tupleIJNS5_1CILi128EEES8_NS7_ILi64EEEEEENS_6half_tEfNS_4arch4Sm80ELb1ELb0ELb1ELb1ELb1ELb0ELb0ELb0ELi2ELi4ELi4ELi4ELb0EEENS1_24CollectiveEpilogueBwdGQAISA_fSD_Li256ELb1ELb1EEENS1_25SingleTileBwdLPTSchedulerILb1ELi128ELb1EEEEEEEEEvNT_6ParamsE) ;  /* 0xffff623024007950 */ /* 0x000fea0003c3ffff */
        .type           $_ZN7cutlass13device_kernelIN5flash19enable_sm80_to_sm89INS1_16FlashAttnBwdSm80INS1_25CollectiveMainloopBwdSm80ILi2ELi2EN4cute5tupleIJNS5_1CILi128EEES8_NS7_ILi64EEEEEENS_6half_tEfNS_4arch4Sm80ELb1ELb0ELb1ELb1ELb1ELb0ELb0ELb0ELi2ELi4ELi4ELi4ELb0EEENS1_24CollectiveEpilogueBwdGQAISA_fSD_Li256ELb1ELb1EEENS1_25SingleTileBwdLPTSchedulerILb1ELi128ELb1EEEEEEEEEvNT_6ParamsE$_ZZN4cute6detail16composition_implINS_5tupleIJNS_1CILi16EEENS3_ILi2EEES5_S5_NS3_ILi4EEES5_EEENS2_IJNS3_ILi1EEEiiiNS3_ILi144EEENS3_ILi512EEEEEENS2_IJNS2_IJS5_S5_EEES6_NS3_ILi8EEEEEENS2_IJNS2_IJNS3_ILi64EEESA_EEES4_NS3_ILi1024EEEEEEEEDaRKT_RKT0_RKT1_RKT2_ENKUlRKT_RKT0_E_clIS6_S4_EEDaSX_S10_,@function
        .size           $_ZN7cutlass13device_kernelIN5flash19enable_sm80_to_sm89INS1_16FlashAttnBwdSm80INS1_25CollectiveMainloopBwdSm80ILi2ELi2EN4cute5tupleIJNS5_1CILi128EEES8_NS7_ILi64EEEEEENS_6half_tEfNS_4arch4Sm80ELb1ELb0ELb1ELb1ELb1ELb0ELb0ELb0ELi2ELi4ELi4ELi4ELb0EEENS1_24CollectiveEpilogueBwdGQAISA_fSD_Li256ELb1ELb1EEENS1_25SingleTileBwdLPTSchedulerILb1ELi128ELb1EEEEEEEEEvNT_6ParamsE$_ZZN4cute6detail16composition_implINS_5tupleIJNS_1CILi16EEENS3_ILi2EEES5_S5_NS3_ILi4EEES5_EEENS2_IJNS3_ILi1EEEiiiNS3_ILi144EEENS3_ILi512EEEEEENS2_IJNS2_IJS5_S5_EEES6_NS3_ILi8EEEEEENS2_IJNS2_IJNS3_ILi64EEESA_EEES4_NS3_ILi1024EEEEEEEEDaRKT_RKT0_RKT1_RKT2_ENKUlRKT_RKT0_E_clIS6_S4_EEDaSX_S10_,($_ZN7cutlass13device_kernelIN5flash19enable_sm80_to_sm89INS1_16FlashAttnBwdSm80INS1_25CollectiveMainloopBwdSm80ILi2ELi2EN4cute5tupleIJNS5_1CILi128EEES8_NS7_ILi64EEEEEENS_6half_tEfNS_4arch4Sm80ELb1ELb0ELb1ELb1ELb1ELb0ELb0ELb0ELi2ELi4ELi4ELi4ELb0EEENS1_24CollectiveEpilogueBwdGQAISA_fSD_Li256ELb1ELb1EEENS1_25SingleTileBwdLPTSchedulerILb1ELi128ELb1EEEEEEEEEvNT_6ParamsE$_ZZN4cute6detail16composition_implINS_5tupleIJNS_1CILi16EEENS3_ILi2EEES5_S5_NS3_ILi4EEES5_EEENS2_IJNS3_ILi1EEEiiiNS3_ILi144EEENS3_ILi512EEEEEENS2_IJNS2_IJS5_S5_EEES6_NS3_ILi8EEEEEENS2_IJNS2_IJNS3_ILi64EEESA_EEES4_NS3_ILi1024EEEEEEEEDaRKT_RKT0_RKT1_RKT2_ENKUlRKT_RKT0_E_clISC_SG_EEDaSX_S10_ - $_ZN7cutlass13device_kernelIN5flash19enable_sm80_to_sm89INS1_16FlashAttnBwdSm80INS1_25CollectiveMainloopBwdSm80ILi2ELi2EN4cute5tupleIJNS5_1CILi128EEES8_NS7_ILi64EEEEEENS_6half_tEfNS_4arch4Sm80ELb1ELb0ELb1ELb1ELb1ELb0ELb0ELb0ELi2ELi4ELi4ELi4ELb0EEENS1_24CollectiveEpilogueBwdGQAISA_fSD_Li256ELb1ELb1EEENS1_25SingleTileBwdLPTSchedulerILb1ELi128ELb1EEEEEEEEEvNT_6ParamsE$_ZZN4cute6detail16composition_implINS_5tupleIJNS_1CILi16EEENS3_ILi2EEES5_S5_NS3_ILi4EEES5_EEENS2_IJNS3_ILi1EEEiiiNS3_ILi144EEENS3_ILi512EEEEEENS2_IJNS2_IJS5_S5_EEES6_NS3_ILi8EEEEEENS2_IJNS2_IJNS3_ILi64EEESA_EEES4_NS3_ILi1024EEEEEEEEDaRKT_RKT0_RKT1_RKT2_ENKUlRKT_RKT0_E_clIS6_S4_EEDaSX_S10_)
$_ZN7cutlass13device_kernelIN5flash19enable_sm80_to_sm89INS1_16FlashAttnBwdSm80INS1_25CollectiveMainloopBwdSm80ILi2ELi2EN4cute5tupleIJNS5_1CILi128EEES8_NS7_ILi64EEEEEENS_6half_tEfNS_4arch4Sm80ELb1ELb0ELb1ELb1ELb1ELb0ELb0ELb0ELi2ELi4ELi4ELi4ELb0EEENS1_24CollectiveEpilogueBwdGQAISA_fSD_Li256ELb1ELb1EEENS1_25SingleTileBwdLPTSchedulerILb1ELi128ELb1EEEEEEEEEvNT_6ParamsE$_ZZN4cute6detail16composition_implINS_5tupleIJNS_1CILi16EEENS3_ILi2EEES5_S5_NS3_ILi4EEES5_EEENS2_IJNS3_ILi1EEEiiiNS3_ILi144EEENS3_ILi512EEEEEENS2_IJNS2_IJS5_S5_EEES6_NS3_ILi8EEEEEENS2_IJNS2_IJNS3_ILi64EEESA_EEES4_NS3_ILi1024EEEEEEEEDaRKT_RKT0_RKT1_RKT2_ENKUlRKT_RKT0_E_clIS6_S4_EEDaSX_S10_:
[----:B------:R-:W-:-:S05]  /*9dd0*/  IADD3 R5, R2, -c[0x0][0x20], RZ ;  /* 0x8000080002057a10 */ /* 0x000fca0007ffe0ff */
[----:B------:R1:W5:Y:S04]  /*9de0*/  LDL R3, [R5+0x4] ;  /* 0x0000040005037983 */ /* 0x0003680000100800 */
[----:B------:R1:W5:Y:S01]  /*9df0*/  LDL R2, [R5] ;  /* 0x0000000005027983 */ /* 0x0003620000100800 */
[----:B------:R-:W-:-:S04]  /*9e00*/  MOV R27, 0x0 ;  /* 0x00000000001b7802 */ /* 0x000fc80000000f00 */
[----:B------:R-:W-:Y:S05]  /*9e10*/  RET.REL.NODEC R26 `(_ZN7cutlass13device_kernelIN5flash19enable_sm80_to_sm89INS1_16FlashAttnBwdSm80INS1_25CollectiveMainloopBwdSm80ILi2ELi2EN4cute5tupleIJNS5_1CILi128EEES8_NS7_ILi64EEEEEENS_6half_tEfNS_4arch4Sm80ELb1ELb0ELb1ELb1ELb1ELb0ELb0ELb0ELi2ELi4ELi4ELi4ELb0EEENS1_24CollectiveEpilogueBwdGQAISA_fSD_Li256ELb1ELb1EEENS1_25SingleTileBwdLPTSchedulerILb1ELi128ELb1EEEEEEEEEvNT_6ParamsE) ;  /* 0xffff61e01a007950 */ /* 0x000fea0003c3ffff */
        .type           $_ZN7cutlass13device_kernelIN5flash19enable_sm80_to_sm89INS1_16FlashAttnBwdSm80INS1_25CollectiveMainloopBwdSm80ILi2ELi2EN4cute5tupleIJNS5_1CILi128EEES8_NS7_ILi64EEEEEENS_6half_tEfNS_4arch4Sm80ELb1ELb0ELb1ELb1ELb1ELb0ELb0ELb0ELi2ELi4ELi4ELi4ELb0EEENS1_24CollectiveEpilogueBwdGQAISA_fSD_Li256ELb1ELb1EEENS1_25SingleTileBwdLPTSchedulerILb1ELi128ELb1EEEEEEEEEvNT_6ParamsE$_ZZN4cute6detail16composition_implINS_5tupleIJNS_1CILi16EEENS3_ILi2EEES5_S5_NS3_ILi4EEES5_EEENS2_IJNS3_ILi1EEEiiiNS3_ILi144EEENS3_ILi512EEEEEENS2_IJNS2_IJS5_S5_EEES6_NS3_ILi8EEEEEENS2_IJNS2_IJNS3_ILi64EEESA_EEES4_NS3_ILi1024EEEEEEEEDaRKT_RKT0_RKT1_RKT2_ENKUlRKT_RKT0_E_clISC_SG_EEDaSX_S10_,@function
        .size           $_ZN7cutlass13device_kernelIN5flash19enable_sm80_to_sm89INS1_16FlashAttnBwdSm80INS1_25CollectiveMainloopBwdSm80ILi2ELi2EN4cute5tupleIJNS5_1CILi128EEES8_NS7_ILi64EEEEEENS_6half_tEfNS_4arch4Sm80ELb1ELb0ELb1ELb1ELb1ELb0ELb0ELb0ELi2ELi4ELi4ELi4ELb0EEENS1_24CollectiveEpilogueBwdGQAISA_fSD_Li256ELb1ELb1EEENS1_25SingleTileBwdLPTSchedulerILb1ELi128ELb1EEEEEEEEEvNT_6ParamsE$_ZZN4cute6detail16composition_implINS_5tupleIJNS_1CILi16EEENS3_ILi2EEES5_S5_NS3_ILi4EEES5_EEENS2_IJNS3_ILi1EEEiiiNS3_ILi144EEENS3_ILi512EEEEEENS2_IJNS2_IJS5_S5_EEES6_NS3_ILi8EEEEEENS2_IJNS2_IJNS3_ILi64EEESA_EEES4_NS3_ILi1024EEEEEEEEDaRKT_RKT0_RKT1_RKT2_ENKUlRKT_RKT0_E_clISC_SG_EEDaSX_S10_,($_ZN7cutlass13device_kernelIN5flash19enable_sm80_to_sm89INS1_16FlashAttnBwdSm80INS1_25CollectiveMainloopBwdSm80ILi2ELi2EN4cute5tupleIJNS5_1CILi128EEES8_NS7_ILi64EEEEEENS_6half_tEfNS_4arch4Sm80ELb1ELb0ELb1ELb1ELb1ELb0ELb0ELb0ELi2ELi4ELi4ELi4ELb0EEENS1_24CollectiveEpilogueBwdGQAISA_fSD_Li256ELb1ELb1EEENS1_25SingleTileBwdLPTSchedulerILb1ELi128ELb1EEEEEEEEEvNT_6ParamsE$_ZZN4cute6detail16composition_implINS_5tupleIJNS_1CILi8EEENS3_ILi2EEES5_S5_S4_S5_EEENS2_IJNS3_ILi1EEEiiiNS3_ILi72EEENS3_ILi512EEEEEENS2_IJNS2_IJS5_S5_EEES4_NS3_ILi4EEEEEENS2_IJNS2_IJS7_S4_EEENS3_ILi1024EEENS3_ILi16EEEEEEEEDaRKT_RKT0_RKT1_RKT2_ENKUlRKT_RKT0_E_clISB_SE_EEDaSW_SZ_ - $_ZN7cutlass13device_kernelIN5flash19enable_sm80_to_sm89INS1_16FlashAttnBwdSm80INS1_25CollectiveMainloopBwdSm80ILi2ELi2EN4cute5tupleIJNS5_1CILi128EEES8_NS7_ILi64EEEEEENS_6half_tEfNS_4arch4Sm80ELb1ELb0ELb1ELb1ELb1ELb0ELb0ELb0ELi2ELi4ELi4ELi4ELb0EEENS1_24CollectiveEpilogueBwdGQAISA_fSD_Li256ELb1ELb1EEENS1_25SingleTileBwdLPTSchedulerILb1ELi128ELb1EEEEEEEEEvNT_6ParamsE$_ZZN4cute6detail16composition_implINS_5tupleIJNS_1CILi16EEENS3_ILi2EEES5_S5_NS3_ILi4EEES5_EEENS2_IJNS3_ILi1EEEiiiNS3_ILi144EEENS3_ILi512EEEEEENS2_IJNS2_IJS5_S5_EEES6_NS3_ILi8EEEEEENS2_IJNS2_IJNS3_ILi64EEESA_EEES4_NS3_ILi1024EEEEEEEEDaRKT_RKT0_RKT1_RKT2_ENKUlRKT_RKT0_E_clISC_SG_EEDaSX_S10_)
$_ZN7cutlass13device_kernelIN5flash19enable_sm80_to_sm89INS1_16FlashAttnBwdSm80INS1_25CollectiveMainloopBwdSm80ILi2ELi2EN4cute5tupleIJNS5_1CILi128EEES8_NS7_ILi64EEEEEENS_6half_tEfNS_4arch4Sm80ELb1ELb0ELb1ELb1ELb1ELb0ELb0ELb0ELi2ELi4ELi4ELi4ELb0EEENS1_24CollectiveEpilogueBwdGQAISA_fSD_Li256ELb1ELb1EEENS1_25SingleTileBwdLPTSchedulerILb1ELi128ELb1EEEEEEEEEvNT_6ParamsE$_ZZN4cute6detail16composition_implINS_5tupleIJNS_1CILi16EEENS3_ILi2EEES5_S5_NS3_ILi4EEES5_EEENS2_IJNS3_ILi1EEEiiiNS3_ILi144EEENS3_ILi512EEEEEENS2_IJNS2_IJS5_S5_EEES6_NS3_ILi8EEEEEENS2_IJNS2_IJNS3_ILi64EEESA_EEES4_NS3_ILi1024EEEEEEEEDaRKT_RKT0_RKT1_RKT2_ENKUlRKT_RKT0_E_clISC_SG_EEDaSX_S10_:
[----:B------:R-:W-:-:S06]  /*9e20*/  IADD3 R4, R5, -c[0x0][0x20], RZ ;  /* 0x8000080005047a10 */ /* 0x000fcc0007ffe0ff */
[----:B------:R-:W5:Y:S01]  /*9e30*/  LDL R4, [R4+0x8] ;  /* 0x0000080004047983 */ /* 0x000f620000100800 */
[----:B------:R-:W-:-:S04]  /*9e40*/  MOV R27, 0x0 ;  /* 0x00000000001b7802 */ /* 0x000fc80000000f00 */
[----:B------:R-:W-:Y:S05]  /*9e50*/  RET.REL.NODEC R26 `(_ZN7cutlass13device_kernelIN5flash19enable_sm80_to_sm89INS1_16FlashAttnBwdSm80INS1_25CollectiveMainloopBwdSm80ILi2ELi2EN4cute5tupleIJNS5_1CILi128EEES8_NS7_ILi64EEEEEENS_6half_tEfNS_4arch4Sm80ELb1ELb0ELb1ELb1ELb1ELb0ELb0ELb0ELi2ELi4ELi4ELi4ELb0EEENS1_24CollectiveEpilogueBwdGQAISA_fSD_Li256ELb1ELb1EEENS1_25SingleTileBwdLPTSchedulerILb1ELi128ELb1EEEEEEEEEvNT_6ParamsE) ;  /* 0xffff61a01a007950 */ /* 0x000fea0003c3ffff */
        .type           $_ZN7cutlass13device_kernelIN5flash19enable_sm80_to_sm89INS1_16FlashAttnBwdSm80INS1_25CollectiveMainloopBwdSm80ILi2ELi2EN4cute5tupleIJNS5_1CILi128EEES8_NS7_ILi64EEEEEENS_6half_tEfNS_4arch4Sm80ELb1ELb0ELb1ELb1ELb1ELb0ELb0ELb0ELi2ELi4ELi4ELi4ELb0EEENS1_24CollectiveEpilogueBwdGQAISA_fSD_Li256ELb1ELb1EEENS1_25SingleTileBwdLPTSchedulerILb1ELi128ELb1EEEEEEEEEvNT_6ParamsE$_ZZN4cute6detail16composition_implINS_5tupleIJNS_1CILi8EEENS3_ILi2EEES5_S5_S4_S5_EEENS2_IJNS3_ILi1EEEiiiNS3_ILi72EEENS3_ILi512EEEEEENS2_IJNS2_IJS5_S5_EEES4_NS3_ILi4EEEEEENS2_IJNS2_IJS7_S4_EEENS3_ILi1024EEENS3_ILi16EEEEEEEEDaRKT_RKT0_RKT1_RKT2_ENKUlRKT_RKT0_E_clISB_SE_EEDaSW_SZ_,@function
        .size           $_ZN7cutlass13device_kernelIN5flash19enable_sm80_to_sm89INS1_16FlashAttnBwdSm80INS1_25CollectiveMainloopBwdSm80ILi2ELi2EN4cute5tupleIJNS5_1CILi128EEES8_NS7_ILi64EEEEEENS_6half_tEfNS_4arch4Sm80ELb1ELb0ELb1ELb1ELb1ELb0ELb0ELb0ELi2ELi4ELi4ELi4ELb0EEENS1_24CollectiveEpilogueBwdGQAISA_fSD_Li256ELb1ELb1EEENS1_25SingleTileBwdLPTSchedulerILb1ELi128ELb1EEEEEEEEEvNT_6ParamsE$_ZZN4cute6detail16composition_implINS_5tupleIJNS_1CILi8EEENS3_ILi2EEES5_S5_S4_S5_EEENS2_IJNS3_ILi1EEEiiiNS3_ILi72EEENS3_ILi512EEEEEENS2_IJNS2_IJS5_S5_EEES4_NS3_ILi4EEEEEENS2_IJNS2_IJS7_S4_EEENS3_ILi1024EEENS3_ILi16EEEEEEEEDaRKT_RKT0_RKT1_RKT2_ENKUlRKT_RKT0_E_clISB_SE_EEDaSW_SZ_,($_ZN7cutlass13device_kernelIN5flash19enable_sm80_to_sm89INS1_16FlashAttnBwdSm80INS1_25CollectiveMainloopBwdSm80ILi2ELi2EN4cute5tupleIJNS5_1CILi128EEES8_NS7_ILi64EEEEEENS_6half_tEfNS_4arch4Sm80ELb1ELb0ELb1ELb1ELb1ELb0ELb0ELb0ELi2ELi4ELi4ELi4ELb0EEENS1_24CollectiveEpilogueBwdGQAISA_fSD_Li256ELb1ELb1EEENS1_25SingleTileBwdLPTSchedulerILb1ELi128ELb1EEEEEEEEEvNT_6ParamsE$_ZZN4cute6detail16composition_implINS_5tupleIJNS_1CILi8EEENS3_ILi2EEES5_S5_S4_S5_EEENS2_IJNS3_ILi1EEEiiiNS3_ILi72EEENS3_ILi512EEEEEENS2_IJNS2_IJS5_S5_EEES4_NS3_ILi4EEEEEENS2_IJNS2_IJS7_S4_EEENS3_ILi1024EEENS3_ILi16EEEEEEEEDaRKT_RKT0_RKT1_RKT2_ENKUlRKT_RKT0_E_clISC_SG_EEDaSW_SZ_ - $_ZN7cutlass13device_kernelIN5flash19enable_sm80_to_sm89INS1_16FlashAttnBwdSm80INS1_25CollectiveMainloopBwdSm80ILi2ELi2EN4cute5tupleIJNS5_1CILi128EEES8_NS7_ILi64EEEEEENS_6half_tEfNS_4arch4Sm80ELb1ELb0ELb1ELb1ELb1ELb0ELb0ELb0ELi2ELi4ELi4ELi4ELb0EEENS1_24CollectiveEpilogueBwdGQAISA_fSD_Li256ELb1ELb1EEENS1_25SingleTileBwdLPTSchedulerILb1ELi128ELb1EEEEEEEEEvNT_6ParamsE$_ZZN4cute6detail16composition_implINS_5tupleIJNS_1CILi8EEENS3_ILi2EEES5_S5_S4_S5_EEENS2_IJNS3_ILi1EEEiiiNS3_ILi72EEENS3_ILi512EEEEEENS2_IJNS2_IJS5_S5_EEES4_NS3_ILi4EEEEEENS2_IJNS2_IJS7_S4_EEENS3_ILi1024EEENS3_ILi16EEEEEEEEDaRKT_RKT0_RKT1_RKT2_ENKUlRKT_RKT0_E_clISB_SE_EEDaSW_SZ_)
$_ZN7cutlass13device_kernelIN5flash19enable_sm80_to_sm89INS1_16FlashAttnBwdSm80INS1_25CollectiveMainloopBwdSm80ILi2ELi2EN4cute5tupleIJNS5_1CILi128EEES8_NS7_ILi64EEEEEENS_6half_tEfNS_4arch4Sm80ELb1ELb0ELb1ELb1ELb1ELb0ELb0ELb0ELi2ELi4ELi4ELi4ELb0EEENS1_24CollectiveEpilogueBwdGQAISA_fSD_Li256ELb1ELb1EEENS1_25SingleTileBwdLPTSchedulerILb1ELi128ELb1EEEEEEEEEvNT_6ParamsE$_ZZN4cute6detail16composition_implINS_5tupleIJNS_1CILi8EEENS3_ILi2EEES5_S5_S4_S5_EEENS2_IJNS3_ILi1EEEiiiNS3_ILi72EEENS3_ILi512EEEEEENS2_IJNS2_IJS5_S5_EEES4_NS3_ILi4EEEEEENS2_IJNS2_IJS7_S4_EEENS3_ILi1024EEENS3_ILi16EEEEEEEEDaRKT_RKT0_RKT1_RKT2_ENKUlRKT_RKT0_E_clISB_SE_EEDaSW_SZ_:
[----:B------:R-:W-:-:S06]  /*9e60*/  IADD3 R4, R12, -c[0x0][0x20], RZ ;  /* 0x800008000c047a10 */ /* 0x000fcc0007ffe0ff */
[----:B------:R-:W5:Y:S01]  /*9e70*/  LDL R4, [R4] ;  /* 0x0000000004047983 */ /* 0x000f620000100800 */
[----:B------:R-:W-:Y:S01]  /*9e80*/  IMAD.MOV.U32 R2, RZ, RZ, R6 ;  /* 0x000000ffff027224 */ /* 0x000fe200078e0006 */
[----:B------:R-:W-:-:S04]  /*9e90*/  MOV R3, 0x0 ;  /* 0x0000000000037802 */ /* 0x000fc80000000f00 */
[----:B------:R-:W-:Y:S05]  /*9ea0*/  RET.REL.NODEC R2 `(_ZN7cutlass13device_kernelIN5flash19enable_sm80_to_sm89INS1_16FlashAttnBwdSm80INS1_25CollectiveMainloopBwdSm80ILi2ELi2EN4cute5tupleIJNS5_1CILi128EEES8_NS7_ILi64EEEEEENS_6half_tEfNS_4arch4Sm80ELb1ELb0ELb1ELb1ELb1ELb0ELb0ELb0ELi2ELi4ELi4ELi4ELb0EEENS1_24CollectiveEpilogueBwdGQAISA_fSD_Li256ELb1ELb1EEENS1_25SingleTileBwdLPTSchedulerILb1ELi128ELb1EEEEEEEEEvNT_6ParamsE) ;  /* 0xffff615002007950 */ /* 0x000fea0003c3ffff */
        .type           $_ZN7cutlass13device_kernelIN5flash19enable_sm80_to_sm89INS1_16FlashAttnBwdSm80INS1_25CollectiveMainloopBwdSm80ILi2ELi2EN4cute5tupleIJNS5_1CILi128EEES8_NS7_ILi64EEEEEENS_6half_tEfNS_4arch4Sm80ELb1ELb0ELb1ELb1ELb1ELb0ELb0ELb0ELi2ELi4ELi4ELi4ELb0EEENS1_24CollectiveEpilogueBwdGQAISA_fSD_Li256ELb1ELb1EEENS1_25SingleTileBwdLPTSchedulerILb1ELi128ELb1EEEEEEEEEvNT_6ParamsE$_ZZN4cute6detail16composition_implINS_5tupleIJNS_1CILi8EEENS3_ILi2EEES5_S5_S4_S5_EEENS2_IJNS3_ILi1EEEiiiNS3_ILi72EEENS3_ILi512EEEEEENS2_IJNS2_IJS5_S5_EEES4_NS3_ILi4EEEEEENS2_IJNS2_IJS7_S4_EEENS3_ILi1024EEENS3_ILi16EEEEEEEEDaRKT_RKT0_RKT1_RKT2_ENKUlRKT_RKT0_E_clISC_SG_EEDaSW_SZ_,@function
        .size           $_ZN7cutlass13device_kernelIN5flash19enable_sm80_to_sm89INS1_16FlashAttnBwdSm80INS1_25CollectiveMainloopBwdSm80ILi2ELi2EN4cute5tupleIJNS5_1CILi128EEES8_NS7_ILi64EEEEEENS_6half_tEfNS_4arch4Sm80ELb1ELb0ELb1ELb1ELb1ELb0ELb0ELb0ELi2ELi4ELi4ELi4ELb0EEENS1_24CollectiveEpilogueBwdGQAISA_fSD_Li256ELb1ELb1EEENS1_25SingleTileBwdLPTSchedulerILb1ELi128ELb1EEEEEEEEEvNT_6ParamsE$_ZZN4cute6detail16composition_implINS_5tupleIJNS_1CILi8EEENS3_ILi2EEES5_S5_S4_S5_EEENS2_IJNS3_ILi1EEEiiiNS3_ILi72EEENS3_ILi512EEEEEENS2_IJNS2_IJS5_S5_EEES4_NS3_ILi4EEEEEENS2_IJNS2_IJS7_S4_EEENS3_ILi1024EEENS3_ILi16EEEEEEEEDaRKT_RKT0_RKT1_RKT2_ENKUlRKT_RKT0_E_clISC_SG_EEDaSW_SZ_,($_ZN7cutlass13device_kernelIN5flash19enable_sm80_to_sm89INS1_16FlashAttnBwdSm80INS1_25CollectiveMainloopBwdSm80ILi2ELi2EN4cute5tupleIJNS5_1CILi128EEES8_NS7_ILi64EEEEEENS_6half_tEfNS_4arch4Sm80ELb1ELb0ELb1ELb1ELb1ELb0ELb0ELb0ELi2ELi4ELi4ELi4ELb0EEENS1_24CollectiveEpilogueBwdGQAISA_fSD_Li256ELb1ELb1EEENS1_25SingleTileBwdLPTSchedulerILb1ELi128ELb1EEEEEEEEEvNT_6ParamsE$_ZZN4cute6detail16composition_implINS_5tupleIJNS_1CILi8EEENS3_ILi2EEES5_S5_S4_S5_EEENS2_IJNS3_ILi1EEEiiiNS3_ILi72EEENS3_ILi512EEEEEENS2_IJNS2_IJS5_S5_S5_EEES5_NS2_IJNS3_ILi4EEES5_EEEEEENS2_IJNS2_IJS7_S9_S4_EEENS3_ILi4096EEENS2_IJNS3_ILi16EEENS3_ILi8192EEEEEEEEEEEDaRKT_RKT0_RKT1_RKT2_ENKUlRKT_RKT0_E_clISB_SF_EEDaSZ_S12_ - $_ZN7cutlass13device_kernelIN5flash19enable_sm80_to_sm89INS1_16FlashAttnBwdSm80INS1_25CollectiveMainloopBwdSm80ILi2ELi2EN4cute5tupleIJNS5_1CILi128EEES8_NS7_ILi64EEEEEENS_6half_tEfNS_4arch4Sm80ELb1ELb0ELb1ELb1ELb1ELb0ELb0ELb0ELi2ELi4ELi4ELi4ELb0EEENS1_24CollectiveEpilogueBwdGQAISA_fSD_Li256ELb1ELb1EEENS1_25SingleTileBwdLPTSchedulerILb1ELi128ELb1EEEEEEEEEvNT_6ParamsE$_ZZN4cute6detail16composition_implINS_5tupleIJNS_1CILi8EEENS3_ILi2EEES5_S5_S4_S5_EEENS2_IJNS3_ILi1EEEiiiNS3_ILi72EEENS3_ILi512EEEEEENS2_IJNS2_IJS5_S5_EEES4_NS3_ILi4EEEEEENS2_IJNS2_IJS7_S4_EEENS3_ILi1024EEENS3_ILi16EEEEEEEEDaRKT_RKT0_RKT1_RKT2_ENKUlRKT_RKT0_E_clISC_SG_EEDaSW_SZ_)
$_ZN7cutlass13device_kernelIN5flash19enable_sm80_to_sm89INS1_16FlashAttnBwdSm80INS1_25CollectiveMainloopBwdSm80ILi2ELi2EN4cute5tupleIJNS5_1CILi128EEES8_NS7_ILi64EEEEEENS_6half_tEfNS_4arch4Sm80ELb1ELb0ELb1ELb1ELb1ELb0ELb0ELb0ELi2ELi4ELi4ELi4ELb0EEENS1_24CollectiveEpilogueBwdGQAISA_fSD_Li256ELb1ELb1EEENS1_25SingleTileBwdLPTSchedulerILb1ELi128ELb1EEEEEEEEEvNT_6ParamsE$_ZZN4cute6detail16composition_implINS_5tupleIJNS_1CILi8EEENS3_ILi2EEES5_S5_S4_S5_EEENS2_IJNS3_ILi1EEEiiiNS3_ILi72EEENS3_ILi512EEEEEENS2_IJNS2_IJS5_S5_EEES4_NS3_ILi4EEEEEENS2_IJNS2_IJS7_S4_EEENS3_ILi1024EEENS3_ILi16EEEEEEEEDaRKT_RKT0_RKT1_RKT2_ENKUlRKT_RKT0_E_clISC_SG_EEDaSW_SZ_:
[----:B------:R-:W-:-:S05]  /*9eb0*/  IADD3 R5, R12, -c[0x0][0x20], RZ ;  /* 0x800008000c057a10 */ /* 0x000fca0007ffe0ff */
[----:B------:R1:W5:Y:S04]  /*9ec0*/  LDL R3, [R5+0x8] ;  /* 0x0000080005037983 */ /* 0x0003680000100800 */
[----:B------:R1:W5:Y:S01]  /*9ed0*/  LDL R2, [R5+0x4] ;  /* 0x0000040005027983 */ /* 0x0003620000100800 */
[----:B------:R-:W-:Y:S01]  /*9ee0*/  IMAD.MOV.U32 R28, RZ, RZ, R6 ;  /* 0x000000ffff1c7224 */ /* 0x000fe200078e0006 */
[----:B------:R-:W-:-:S04]  /*9ef0*/  MOV R29, 0x0 ;  /* 0x00000000001d7802 */ /* 0x000fc80000000f00 */
[----:B------:R-:W-:Y:S05]  /*9f00*/  RET.REL.NODEC R28 `(_ZN7cutlass13device_kernelIN5flash19enable_sm80_to_sm89INS1_16FlashAttnBwdSm80INS1_25CollectiveMainloopBwdSm80ILi2ELi2EN4cute5tupleIJNS5_1CILi128EEES8_NS7_ILi64EEEEEENS_6half_tEfNS_4arch4Sm80ELb1ELb0ELb1ELb1ELb1ELb0ELb0ELb0ELi2ELi4ELi4ELi4ELb0EEENS1_24CollectiveEpilogueBwdGQAISA_fSD_Li256ELb1ELb1EEENS1_25SingleTileBwdLPTSchedulerILb1ELi128ELb1EEEEEEEEEvNT_6ParamsE) ;  /* 0xffff60f01c007950 */ /* 0x000fea0003c3ffff */
        .type           $_ZN7cutlass13device_kernelIN5flash19enable_sm80_to_sm89INS1_16FlashAttnBwdSm80INS1_25CollectiveMainloopBwdSm80ILi2ELi2EN4cute5tupleIJNS5_1CILi128EEES8_NS7_ILi64EEEEEENS_6half_tEfNS_4arch4Sm80ELb1ELb0ELb1ELb1ELb1ELb0ELb0ELb0ELi2ELi4ELi4ELi4ELb0EEENS1_24CollectiveEpilogueBwdGQAISA_fSD_Li256ELb1ELb1EEENS1_25SingleTileBwdLPTSchedulerILb1ELi128ELb1EEEEEEEEEvNT_6ParamsE$_ZZN4cute6detail16composition_implINS_5tupleIJNS_1CILi8EEENS3_ILi2EEES5_S5_S4_S5_EEENS2_IJNS3_ILi1EEEiiiNS3_ILi72EEENS3_ILi512EEEEEENS2_IJNS2_IJS5_S5_S5_EEES5_NS2_IJNS3_ILi4EEES5_EEEEEENS2_IJNS2_IJS7_S9_S4_EEENS3_ILi4096EEENS2_IJNS3_ILi16EEENS3_ILi8192EEEEEEEEEEEDaRKT_RKT0_RKT1_RKT2_ENKUlRKT_RKT0_E_clISB_SF_EEDaSZ_S12_,@function
        .size           $_ZN7cutlass13device_kernelIN5flash19enable_sm80_to_sm89INS1_16FlashAttnBwdSm80INS1_25CollectiveMainloopBwdSm80ILi2ELi2EN4cute5tupleIJNS5_1CILi128EEES8_NS7_ILi64EEEEEENS_6half_tEfNS_4arch4Sm80ELb1ELb0ELb1ELb1ELb1ELb0ELb0ELb0ELi2ELi4ELi4ELi4ELb0EEENS1_24CollectiveEpilogueBwdGQAISA_fSD_Li256ELb1ELb1EEENS1_25SingleTileBwdLPTSchedulerILb1ELi128ELb1EEEEEEEEEvNT_6ParamsE$_ZZN4cute6detail16composition_implINS_5tupleIJNS_1CILi8EEENS3_ILi2EEES5_S5_S4_S5_EEENS2_IJNS3_ILi1EEEiiiNS3_ILi72EEENS3_ILi512EEEEEENS2_IJNS2_IJS5_S5_S5_EEES5_NS2_IJNS3_ILi4EEES5_EEEEEENS2_IJNS2_IJS7_S9_S4_EEENS3_ILi4096EEENS2_IJNS3_ILi16EEENS3_ILi8192EEEEEEEEEEEDaRKT_RKT0_RKT1_RKT2_ENKUlRKT_RKT0_E_clISB_SF_EEDaSZ_S12_,($_ZN7cutlass13device_kernelIN5flash19enable_sm80_to_sm89INS1_16FlashAttnBwdSm80INS1_25CollectiveMainloopBwdSm80ILi2ELi2EN4cute5tupleIJNS5_1CILi128EEES8_NS7_ILi64EEEEEENS_6half_tEfNS_4arch4Sm80ELb1ELb0ELb1ELb1ELb1ELb0ELb0ELb0ELi2ELi4ELi4ELi4ELb0EEENS1_24CollectiveEpilogueBwdGQAISA_fSD_Li256ELb1ELb1EEENS1_25SingleTileBwdLPTSchedulerILb1ELi128ELb1EEEEEEEEEvNT_6ParamsE$_ZZN4cute6detail16composition_implINS_5tupleIJNS_1CILi8EEENS3_ILi2EEES5_S5_S4_S5_EEENS2_IJNS3_ILi1EEEiiiNS3_ILi72EEENS3_ILi512EEEEEENS2_IJNS2_IJS5_S5_S5_EEES5_NS2_IJNS3_ILi4EEES5_EEEEEENS2_IJNS2_IJS7_S9_S4_EEENS3_ILi4096EEENS2_IJNS3_ILi16EEENS3_ILi8192EEEEEEEEEEEDaRKT_RKT0_RKT1_RKT2_ENKUlRKT_RKT0_E_clISD_SJ_EEDaSZ_S12_ - $_ZN7cutlass13device_kernelIN5flash19enable_sm80_to_sm89INS1_16FlashAttnBwdSm80INS1_25CollectiveMainloopBwdSm80ILi2ELi2EN4cute5tupleIJNS5_1CILi128EEES8_NS7_ILi64EEEEEENS_6half_tEfNS_4arch4Sm80ELb1ELb0ELb1ELb1ELb1ELb0ELb0ELb0ELi2ELi4ELi4ELi4ELb0EEENS1_24CollectiveEpilogueBwdGQAISA_fSD_Li256ELb1ELb1EEENS1_25SingleTileBwdLPTSchedulerILb1ELi128ELb1EEEEEEEEEvNT_6ParamsE$_ZZN4cute6detail16composition_implINS_5tupleIJNS_1CILi8EEENS3_ILi2EEES5_S5_S4_S5_EEENS2_IJNS3_ILi1EEEiiiNS3_ILi72EEENS3_ILi512EEEEEENS2_IJNS2_IJS5_S5_S5_EEES5_NS2_IJNS3_ILi4EEES5_EEEEEENS2_IJNS2_IJS7_S9_S4_EEENS3_ILi4096EEENS2_IJNS3_ILi16EEENS3_ILi8192EEEEEEEEEEEDaRKT_RKT0_RKT1_RKT2_ENKUlRKT_RKT0_E_clISB_SF_EEDaSZ_S12_)
$_ZN7cutlass13device_kernelIN5flash19enable_sm80_to_sm89INS1_16FlashAttnBwdSm80INS1_25CollectiveMainloopBwdSm80ILi2ELi2EN4cute5tupleIJNS5_1CILi128EEES8_NS7_ILi64EEEEEENS_6half_tEfNS_4arch4Sm80ELb1ELb0ELb1ELb1ELb1ELb0ELb0ELb0ELi2ELi4ELi4ELi4ELb0EEENS1_24CollectiveEpilogueBwdGQAISA_fSD_Li256ELb1ELb1EEENS1_25SingleTileBwdLPTSchedulerILb1ELi128ELb1EEEEEEEEEvNT_6ParamsE$_ZZN4cute6detail16composition_implINS_5tupleIJNS_1CILi8EEENS3_ILi2EEES5_S5_S4_S5_EEENS2_IJNS3_ILi1EEEiiiNS3_ILi72EEENS3_ILi512EEEEEENS2_IJNS2_IJS5_S5_S5_EEES5_NS2_IJNS3_ILi4EEES5_EEEEEENS2_IJNS2_IJS7_S9_S4_EEENS3_ILi4096EEENS2_IJNS3_ILi16EEENS3_ILi8192EEEEEEEEEEEDaRKT_RKT0_RKT1_RKT2_ENKUlRKT_RKT0_E_clISB_SF_EEDaSZ_S12_:
[----:B------:R-:W-:-:S06]  /*9f10*/  IADD3 R5, R84, -c[0x0][0x20], RZ ;  /* 0x8000080054057a10 */ /* 0x000fcc0007ffe0ff */
[----:B------:R-:W5:Y:S01]  /*9f20*/  LDL R5, [R5] ;  /* 0x0000000005057983 */ /* 0x000f620000100800 */
[----:B------:R-:W-:Y:S01]  /*9f30*/  IMAD.MOV.U32 R2, RZ, RZ, R6 ;  /* 0x000000ffff027224 */ /* 0x000fe200078e0006 */
[----:B------:R-:W-:-:S04]  /*9f40*/  MOV R3, 0x0 ;  /* 0x0000000000037802 */ /* 0x000fc80000000f00 */
[----:B------:R-:W-:Y:S05]  /*9f50*/  RET.REL.NODEC R2 `(_ZN7cutlass13device_kernelIN5flash19enable_sm80_to_sm89INS1_16FlashAttnBwdSm80INS1_25CollectiveMainloopBwdSm80ILi2ELi2EN4cute5tupleIJNS5_1CILi128EEES8_NS7_ILi64EEEEEENS_6half_tEfNS_4arch4Sm80ELb1ELb0ELb1ELb1ELb1ELb0ELb0ELb0ELi2ELi4ELi4ELi4ELb0EEENS1_24CollectiveEpilogueBwdGQAISA_fSD_Li256ELb1ELb1EEENS1_25SingleTileBwdLPTSchedulerILb1ELi128ELb1EEEEEEEEEvNT_6ParamsE) ;  /* 0xffff60a002007950 */ /* 0x000fea0003c3ffff */
        .type           $_ZN7cutlass13device_kernelIN5flash19enable_sm80_to_sm89INS1_16FlashAttnBwdSm80INS1_25CollectiveMainloopBwdSm80ILi2ELi2EN4cute5tupleIJNS5_1CILi128EEES8_NS7_ILi64EEEEEENS_6half_tEfNS_4arch4Sm80ELb1ELb0ELb1ELb1ELb1ELb0ELb0ELb0ELi2ELi4ELi4ELi4ELb0EEENS1_24CollectiveEpilogueBwdGQAISA_fSD_Li256ELb1ELb1EEENS1_25SingleTileBwdLPTSchedulerILb1ELi128ELb1EEEEEEEEEvNT_6ParamsE$_ZZN4cute6detail16composition_implINS_5tupleIJNS_1CILi8EEENS3_ILi2EEES5_S5_S4_S5_EEENS2_IJNS3_ILi1EEEiiiNS3_ILi72EEENS3_ILi512EEEEEENS2_IJNS2_IJS5_S5_S5_EEES5_NS2_IJNS3_ILi4EEES5_EEEEEENS2_IJNS2_IJS7_S9_S4_EEENS3_ILi4096EEENS2_IJNS3_ILi16EEENS3_ILi8192EEEEEEEEEEEDaRKT_RKT0_RKT1_RKT2_ENKUlRKT_RKT0_E_clISD_SJ_EEDaSZ_S12_,@function
        .size           $_ZN7cutlass13device_kernelIN5flash19enable_sm80_to_sm89INS1_16FlashAttnBwdSm80INS1_25CollectiveMainloopBwdSm80ILi2ELi2EN4cute5tupleIJNS5_1CILi128EEES8_NS7_ILi64EEEEEENS_6half_tEfNS_4arch4Sm80ELb1ELb0ELb1ELb1ELb1ELb0ELb0ELb0ELi2ELi4ELi4ELi4ELb0EEENS1_24CollectiveEpilogueBwdGQAISA_fSD_Li256ELb1ELb1EEENS1_25SingleTileBwdLPTSchedulerILb1ELi128ELb1EEEEEEEEEvNT_6ParamsE$_ZZN4cute6detail16composition_implINS_5tupleIJNS_1CILi8EEENS3_ILi2EEES5_S5_S4_S5_EEENS2_IJNS3_ILi1EEEiiiNS3_ILi72EEENS3_ILi512EEEEEENS2_IJNS2_IJS5_S5_S5_EEES5_NS2_IJNS3_ILi4EEES5_EEEEEENS2_IJNS2_IJS7_S9_S4_EEENS3_ILi4096EEENS2_IJNS3_ILi16EEENS3_ILi8192EEEEEEEEEEEDaRKT_RKT0_RKT1_RKT2_ENKUlRKT_RKT0_E_clISD_SJ_EEDaSZ_S12_,($_ZN7cutlass13device_kernelIN5flash19enable_sm80_to_sm89INS1_16FlashAttnBwdSm80INS1_25CollectiveMainloopBwdSm80ILi2ELi2EN4cute5tupleIJNS5_1CILi128EEES8_NS7_ILi64EEEEEENS_6half_tEfNS_4arch4Sm80ELb1ELb0ELb1ELb1ELb1ELb0ELb0ELb0ELi2ELi4ELi4ELi4ELb0EEENS1_24CollectiveEpilogueBwdGQAISA_fSD_Li256ELb1ELb1EEENS1_25SingleTileBwdLPTSchedulerILb1ELi128ELb1EEEEEEEEEvNT_6ParamsE$_ZZN4cute6detail16composition_implINS_5tupleIJNS_1CILi8EEENS3_ILi2EEES5_S5_S4_S5_EEENS2_IJNS3_ILi1EEEiiiNS3_ILi72EEENS3_ILi512EEEEEENS2_IJNS2_IJS5_S5_S5_EEES5_NS3_ILi4EEEEEENS2_IJNS2_IJS7_S9_S4_EEENS3_ILi4096EEENS3_ILi16EEEEEEEEDaRKT_RKT0_RKT1_RKT2_ENKUlRKT_RKT0_E_clISB_SE_EEDaSW_SZ_ - $_ZN7cutlass13device_kernelIN5flash19enable_sm80_to_sm89INS1_16FlashAttnBwdSm80INS1_25CollectiveMainloopBwdSm80ILi2ELi2EN4cute5tupleIJNS5_1CILi128EEES8_NS7_ILi64EEEEEENS_6half_tEfNS_4arch4Sm80ELb1ELb0ELb1ELb1ELb1ELb0ELb0ELb0ELi2ELi4ELi4ELi4ELb0EEENS1_24CollectiveEpilogueBwdGQAISA_fSD_Li256ELb1ELb1EEENS1_25SingleTileBwdLPTSchedulerILb1ELi128ELb1EEEEEEEEEvNT_6ParamsE$_ZZN4cute6detail16composition_implINS_5tupleIJNS_1CILi8EEENS3_ILi2EEES5_S5_S4_S5_EEENS2_IJNS3_ILi1EEEiiiNS3_ILi72EEENS3_ILi512EEEEEENS2_IJNS2_IJS5_S5_S5_EEES5_NS2_IJNS3_ILi4EEES5_EEEEEENS2_IJNS2_IJS7_S9_S4_EEENS3_ILi4096EEENS2_IJNS3_ILi16EEENS3_ILi8192EEEEEEEEEEEDaRKT_RKT0_RKT1_RKT2_ENKUlRKT_RKT0_E_clISD_SJ_EEDaSZ_S12_)
$_ZN7cutlass13device_kernelIN5flash19enable_sm80_to_sm89INS1_16FlashAttnBwdSm80INS1_25CollectiveMainloopBwdSm80ILi2ELi2EN4cute5tupleIJNS5_1CILi128EEES8_NS7_ILi64EEEEEENS_6half_tEfNS_4arch4Sm80ELb1ELb0ELb1ELb1ELb1ELb0ELb0ELb0ELi2ELi4ELi4ELi4ELb0EEENS1_24CollectiveEpilogueBwdGQAISA_fSD_Li256ELb1ELb1EEENS1_25SingleTileBwdLPTSchedulerILb1ELi128ELb1EEEEEEEEEvNT_6ParamsE$_ZZN4cute6detail16composition_implINS_5tupleIJNS_1CILi8EEENS3_ILi2EEES5_S5_S4_S5_EEENS2_IJNS3_ILi1EEEiiiNS3_ILi72EEENS3_ILi512EEEEEENS2_IJNS2_IJS5_S5_S5_EEES5_NS2_IJNS3_ILi4EEES5_EEEEEENS2_IJNS2_IJS7_S9_S4_EEENS3_ILi4096EEENS2_IJNS3_ILi16EEENS3_ILi8192EEEEEEEEEEEDaRKT_RKT0_RKT1_RKT2_ENKUlRKT_RKT0_E_clISD_SJ_EEDaSZ_S12_:
[----:B------:R-:W-:-:S05]  /*9f60*/  IADD3 R6, R84, -c[0x0][0x20], RZ ;  /* 0x8000080054067a10 */ /* 0x000fca0007ffe0ff */
[----:B------:R1:W5:Y:S04]  /*9f70*/  LDL R3, [R6+0x8] ;  /* 0x0000080006037983 */ /* 0x0003680000100800 */
[----:B------:R1:W5:Y:S01]  /*9f80*/  LDL R2, [R6+0x4] ;  /* 0x0000040006027983 */ /* 0x0003620000100800 */
[----:B------:R-:W-:Y:S01]  /*9f90*/  IMAD.MOV.U32 R32, RZ, RZ, R4 ;  /* 0x000000ffff207224 */ /* 0x000fe200078e0004 */
[----:B------:R-:W-:-:S04]  /*9fa0*/  MOV R33, 0x0 ;  /* 0x0000000000217802 */ /* 0x000fc80000000f00 */
[----:B------:R-:W-:Y:S05]  /*9fb0*/  RET.REL.NODEC R32 `(_ZN7cutlass13device_kernelIN5flash19enable_sm80_to_sm89INS1_16FlashAttnBwdSm80INS1_25CollectiveMainloopBwdSm80ILi2ELi2EN4cute5tupleIJNS5_1CILi128EEES8_NS7_ILi64EEEEEENS_6half_tEfNS_4arch4Sm80ELb1ELb0ELb1ELb1ELb1ELb0ELb0ELb0ELi2ELi4ELi4ELi4ELb0EEENS1_24CollectiveEpilogueBwdGQAISA_fSD_Li256ELb1ELb1EEENS1_25SingleTileBwdLPTSchedulerILb1ELi128ELb1EEEEEEEEEvNT_6ParamsE) ;  /* 0xffff604020007950 */ /* 0x000fea0003c3ffff */
        .type           $_ZN7cutlass13device_kernelIN5flash19enable_sm80_to_sm89INS1_16FlashAttnBwdSm80INS1_25CollectiveMainloopBwdSm80ILi2ELi2EN4cute5tupleIJNS5_1CILi128EEES8_NS7_ILi64EEEEEENS_6half_tEfNS_4arch4Sm80ELb1ELb0ELb1ELb1ELb1ELb0ELb0ELb0ELi2ELi4ELi4ELi4ELb0EEENS1_24CollectiveEpilogueBwdGQAISA_fSD_Li256ELb1ELb1EEENS1_25SingleTileBwdLPTSchedulerILb1ELi128ELb1EEEEEEEEEvNT_6ParamsE$_ZZN4cute6detail16composition_implINS_5tupleIJNS_1CILi8EEENS3_ILi2EEES5_S5_S4_S5_EEENS2_IJNS3_ILi1EEEiiiNS3_ILi72EEENS3_ILi512EEEEEENS2_IJNS2_IJS5_S5_S5_EEES5_NS3_ILi4EEEEEENS2_IJNS2_IJS7_S9_S4_EEENS3_ILi4096EEENS3_ILi16EEEEEEEEDaRKT_RKT0_RKT1_RKT2_ENKUlRKT_RKT0_E_clISB_SE_EEDaSW_SZ_,@function
        .size           $_ZN7cutlass13device_kernelIN5flash19enable_sm80_to_sm89INS1_16FlashAttnBwdSm80INS1_25CollectiveMainloopBwdSm80ILi2ELi2EN4cute5tupleIJNS5_1CILi128EEES8_NS7_ILi64EEEEEENS_6half_tEfNS_4arch4Sm80ELb1ELb0ELb1ELb1ELb1ELb0ELb0ELb0ELi2ELi4ELi4ELi4ELb0EEENS1_24CollectiveEpilogueBwdGQAISA_fSD_Li256ELb1ELb1EEENS1_25SingleTileBwdLPTSchedulerILb1ELi128ELb1EEEEEEEEEvNT_6ParamsE$_ZZN4cute6detail16composition_implINS_5tupleIJNS_1CILi8EEENS3_ILi2EEES5_S5_S4_S5_EEENS2_IJNS3_ILi1EEEiiiNS3_ILi72EEENS3_ILi512EEEEEENS2_IJNS2_IJS5_S5_S5_EEES5_NS3_ILi4EEEEEENS2_IJNS2_IJS7_S9_S4_EEENS3_ILi4096EEENS3_ILi16EEEEEEEEDaRKT_RKT0_RKT1_RKT2_ENKUlRKT_RKT0_E_clISB_SE_EEDaSW_SZ_,($_ZN7cutlass13device_kernelIN5flash19enable_sm80_to_sm89INS1_16FlashAttnBwdSm80INS1_25CollectiveMainloopBwdSm80ILi2ELi2EN4cute5tupleIJNS5_1CILi128EEES8_NS7_ILi64EEEEEENS_6half_tEfNS_4arch4Sm80ELb1ELb0ELb1ELb1ELb1ELb0ELb0ELb0ELi2ELi4ELi4ELi4ELb0EEENS1_24CollectiveEpilogueBwdGQAISA_fSD_Li256ELb1ELb1EEENS1_25SingleTileBwdLPTSchedulerILb1ELi128ELb1EEEEEEEEEvNT_6ParamsE$_ZZN4cute6detail16composition_implINS_5tupleIJNS_1CILi8EEENS3_ILi2EEES5_S5_S4_S5_EEENS2_IJNS3_ILi1EEEiiiNS3_ILi72EEENS3_ILi512EEEEEENS2_IJNS2_IJS5_S5_S5_EEES5_NS3_ILi4EEEEEENS2_IJNS2_IJS7_S9_S4_EEENS3_ILi4096EEENS3_ILi16EEEEEEEEDaRKT_RKT0_RKT1_RKT2_ENKUlRKT_RKT0_E_clISC_SG_EEDaSW_SZ_ - $_ZN7cutlass13device_kernelIN5flash19enable_sm80_to_sm89INS1_16FlashAttnBwdSm80INS1_25CollectiveMainloopBwdSm80ILi2ELi2EN4cute5tupleIJNS5_1CILi128EEES8_NS7_ILi64EEEEEENS_6half_tEfNS_4arch4Sm80ELb1ELb0ELb1ELb1ELb1ELb0ELb0ELb0ELi2ELi4ELi4ELi4ELb0EEENS1_24CollectiveEpilogueBwdGQAISA_fSD_Li256ELb1ELb1EEENS1_25SingleTileBwdLPTSchedulerILb1ELi128ELb1EEEEEEEEEvNT_6ParamsE$_ZZN4cute6detail16composition_implINS_5tupleIJNS_1CILi8EEENS3_ILi2EEES5_S5_S4_S5_EEENS2_IJNS3_ILi1EEEiiiNS3_ILi72EEENS3_ILi512EEEEEENS2_IJNS2_IJS5_S5_S5_EEES5_NS3_ILi4EEEEEENS2_IJNS2_IJS7_S9_S4_EEENS3_ILi4096EEENS3_ILi16EEEEEEEEDaRKT_RKT0_RKT1_RKT2_ENKUlRKT_RKT0_E_clISB_SE_EEDaSW_SZ_)
$_ZN7cutlass13device_kernelIN5flash19enable_sm80_to_sm89INS1_16FlashAttnBwdSm80INS1_25CollectiveMainloopBwdSm80ILi2ELi2EN4cute5tupleIJNS5_1CILi128EEES8_NS7_ILi64EEEEEENS_6half_tEfNS_4arch4Sm80ELb1ELb0ELb1ELb1ELb1ELb0ELb0ELb0ELi2ELi4ELi4ELi4ELb0EEENS1_24CollectiveEpilogueBwdGQAISA_fSD_Li256ELb1ELb1EEENS1_25SingleTileBwdLPTSchedulerILb1ELi128ELb1EEEEEEEEEvNT_6ParamsE$_ZZN4cute6detail16composition_implINS_5tupleIJNS_1CILi8EEENS3_ILi2EEES5_S5_S4_S5_EEENS2_IJNS3_ILi1EEEiiiNS3_ILi72EEENS3_ILi512EEEEEENS2_IJNS2_IJS5_S5_S5_EEES5_NS3_ILi4EEEEEENS2_IJNS2_IJS7_S9_S4_EEENS3_ILi4096EEENS3_ILi16EEEEEEEEDaRKT_RKT0_RKT1_RKT2_ENKUlRKT_RKT0_E_clISB_SE_EEDaSW_SZ_:
[----:B------:R-:W-:-:S06]  /*9fc0*/  IADD3 R4, R70, -c[0x0][0x20], RZ ;  /* 0x8000080046047a10 */ /* 0x000fcc0007ffe0ff */
[----:B------:R-:W5:Y:S01]  /*9fd0*/  LDL R4, [R4] ;  /* 0x0000000004047983 */ /* 0x000f620000100800 */
[----:B------:R-:W-:Y:S01]  /*9fe0*/  IMAD.MOV.U32 R2, RZ, RZ, R6 ;  /* 0x000000ffff027224 */ /* 0x000fe200078e0006 */
[----:B------:R-:W-:-:S04]  /*9ff0*/  MOV R3, 0x0 ;  /* 0x0000000000037802 */ /* 0x000fc80000000f00 */
[----:B------:R-:W-:Y:S05]  /*a000*/  RET.REL.NODEC R2 `(_ZN7cutlass13device_kernelIN5flash19enable_sm80_to_sm89INS1_16FlashAttnBwdSm80INS1_25CollectiveMainloopBwdSm80ILi2ELi2EN4cute5tupleIJNS5_1CILi128EEES8_NS7_ILi64EEEEEENS_6half_tEfNS_4arch4Sm80ELb1ELb0ELb1ELb1ELb1ELb0ELb0ELb0ELi2ELi4ELi4ELi4ELb0EEENS1_24CollectiveEpilogueBwdGQAISA_fSD_Li256ELb1ELb1EEENS1_25SingleTileBwdLPTSchedulerILb1ELi128ELb1EEEEEEEEEvNT_6ParamsE) ;  /* 0xffff5ff002007950 */ /* 0x000fea0003c3ffff */
        .type           $_ZN7cutlass13device_kernelIN5flash19enable_sm80_to_sm89INS1_16FlashAttnBwdSm80INS1_25CollectiveMainloopBwdSm80ILi2ELi2EN4cute5tupleIJNS5_1CILi128EEES8_NS7_ILi64EEEEEENS_6half_tEfNS_4arch4Sm80ELb1ELb0ELb1ELb1ELb1ELb0ELb0ELb0ELi2ELi4ELi4ELi4ELb0EEENS1_24CollectiveEpilogueBwdGQAISA_fSD_Li256ELb1ELb1EEENS1_25SingleTileBwdLPTSchedulerILb1ELi128ELb1EEEEEEEEEvNT_6ParamsE$_ZZN4cute6detail16composition_implINS_5tupleIJNS_1CILi8EEENS3_ILi2EEES5_S5_S4_S5_EEENS2_IJNS3_ILi1EEEiiiNS3_ILi72EEENS3_ILi512EEEEEENS2_IJNS2_IJS5_S5_S5_EEES5_NS3_ILi4EEEEEENS2_IJNS2_IJS7_S9_S4_EEENS3_ILi4096EEENS3_ILi16EEEEEEEEDaRKT_RKT0_RKT1_RKT2_ENKUlRKT_RKT0_E_clISC_SG_EEDaSW_SZ_,@function
        .size           $_ZN7cutlass13device_kernelIN5flash19enable_sm80_to_sm89INS1_16FlashAttnBwdSm80INS1_25CollectiveMainloopBwdSm80ILi2ELi2EN4cute5tupleIJNS5_1CILi128EEES8_NS7_ILi64EEEEEENS_6half_tEfNS_4arch4Sm80ELb1ELb0ELb1ELb1ELb1ELb0ELb0ELb0ELi2ELi4ELi4ELi4ELb0EEENS1_24CollectiveEpilogueBwdGQAISA_fSD_Li256ELb1ELb1EEENS1_25SingleTileBwdLPTSchedulerILb1ELi128ELb1EEEEEEEEEvNT_6ParamsE$_ZZN4cute6detail16composition_implINS_5tupleIJNS_1CILi8EEENS3_ILi2EEES5_S5_S4_S5_EEENS2_IJNS3_ILi1EEEiiiNS3_ILi72EEENS3_ILi512EEEEEENS2_IJNS2_IJS5_S5_S5_EEES5_NS3_ILi4EEEEEENS2_IJNS2_IJS7_S9_S4_EEENS3_ILi4096EEENS3_ILi16EEEEEEEEDaRKT_RKT0_RKT1_RKT2_ENKUlRKT_RKT0_E_clISC_SG_EEDaSW_SZ_,($_ZN7cutlass13device_kernelIN5flash19enable_sm80_to_sm89INS1_16FlashAttnBwdSm80INS1_25CollectiveMainloopBwdSm80ILi2ELi2EN4cute5tupleIJNS5_1CILi128EEES8_NS7_ILi64EEEEEENS_6half_tEfNS_4arch4Sm80ELb1ELb0ELb1ELb1ELb1ELb0ELb0ELb0ELi2ELi4ELi4ELi4ELb0EEENS1_24CollectiveEpilogueBwdGQAISA_fSD_Li256ELb1ELb1EEENS1_25SingleTileBwdLPTSchedulerILb1ELi128ELb1EEEEEEEEEvNT_6ParamsE$_ZZN4cute6upcastILi2ENS_5tupleIJNS1_IJNS_1CILi1EEENS1_IJNS2_ILi2EEES4_S4_EEEEEES4_NS1_IJS4_S4_EEEEEENS1_IJNS1_IJNS2_ILi0EEENS1_IJS3_NS2_ILi512EEEiEEEEEENS2_ILi4096EEENS1_IJiNS2_ILi8192EEEEEEEEEEEDaRKT0_RKT1_ENKUlRKT_RKT0_E_clIS6_SC_EEDaSP_SS_ - $_ZN7cutlass13device_kernelIN5flash19enable_sm80_to_sm89INS1_16FlashAttnBwdSm80INS1_25CollectiveMainloopBwdSm80ILi2ELi2EN4cute5tupleIJNS5_1CILi128EEES8_NS7_ILi64EEEEEENS_6half_tEfNS_4arch4Sm80ELb1ELb0ELb1ELb1ELb1ELb0ELb0ELb0ELi2ELi4ELi4ELi4ELb0EEENS1_24CollectiveEpilogueBwdGQAISA_fSD_Li256ELb1ELb1EEENS1_25SingleTileBwdLPTSchedulerILb1ELi128ELb1EEEEEEEEEvNT_6ParamsE$_ZZN4cute6detail16composition_implINS_5tupleIJNS_1CILi8EEENS3_ILi2EEES5_S5_S4_S5_EEENS2_IJNS3_ILi1EEEiiiNS3_ILi72EEENS3_ILi512EEEEEENS2_IJNS2_IJS5_S5_S5_EEES5_NS3_ILi4EEEEEENS2_IJNS2_IJS7_S9_S4_EEENS3_ILi4096EEENS3_ILi16EEEEEEEEDaRKT_RKT0_RKT1_RKT2_ENKUlRKT_RKT0_E_clISC_SG_EEDaSW_SZ_)
$_ZN7cutlass13device_kernelIN5flash19enable_sm80_to_sm89INS1_16FlashAttnBwdSm80INS1_25CollectiveMainloopBwdSm80ILi2ELi2EN4cute5tupleIJNS5_1CILi128EEES8_NS7_ILi64EEEEEENS_6half_tEfNS_4arch4Sm80ELb1ELb0ELb1ELb1ELb1ELb0ELb0ELb0ELi2ELi4ELi4ELi4ELb0EEENS1_24CollectiveEpilogueBwdGQAISA_fSD_Li256ELb1ELb1EEENS1_25SingleTileBwdLPTSchedulerILb1ELi128ELb1EEEEEEEEEvNT_6ParamsE$_ZZN4cute6detail16composition_implINS_5tupleIJNS_1CILi8EEENS3_ILi2EEES5_S5_S4_S5_EEENS2_IJNS3_ILi1EEEiiiNS3_ILi72EEENS3_ILi512EEEEEENS2_IJNS2_IJS5_S5_S5_EEES5_NS3_ILi4EEEEEENS2_IJNS2_IJS7_S9_S4_EEENS3_ILi4096EEENS3_ILi16EEEEEEEEDaRKT_RKT0_RKT1_RKT2_ENKUlRKT_RKT0_E_clISC_SG_EEDaSW_SZ_:
[----:B------:R-:W-:-:S05]  /*a010*/  IADD3 R5, R70, -c[0x0][0x20], RZ ;  /* 0x8000080046057a10 */ /* 0x000fca0007ffe0ff */
[----:B------:R1:W5:Y:S04]  /*a020*/  LDL R3, [R5+0x8] ;  /* 0x0000080005037983 */ /* 0x0003680000100800 */
[----:B------:R1:W5:Y:S01]  /*a030*/  LDL R2, [R5+0x4] ;  /* 0x0000040005027983 */ /* 0x0003620000100800 */
[----:B------:R-:W-:Y:S01]  /*a040*/  IMAD.MOV.U32 R30, RZ, RZ, R6 ;  /* 0x000000ffff1e7224 */ /* 0x000fe200078e0006 */
[----:B------:R-:W-:-:S04]  /*a050*/  MOV R31, 0x0 ;  /* 0x00000000001f7802 */ /* 0x000fc80000000f00 */
[----:B------:R-:W-:Y:S05]  /*a060*/  RET.REL.NODEC R30 `(_ZN7cutlass13device_kernelIN5flash19enable_sm80_to_sm89INS1_16FlashAttnBwdSm80INS1_25CollectiveMainloopBwdSm80ILi2ELi2EN4cute5tupleIJNS5_1CILi128EEES8_NS7_ILi64EEEEEENS_6half_tEfNS_4arch4Sm80ELb1ELb0ELb1ELb1ELb1ELb0ELb0ELb0ELi2ELi4ELi4ELi4ELb0EEENS1_24CollectiveEpilogueBwdGQAISA_fSD_Li256ELb1ELb1EEENS1_25SingleTileBwdLPTSchedulerILb1ELi128ELb1EEEEEEEEEvNT_6ParamsE) ;  /* 0xffff5f901e007950 */ /* 0x000fea0003c3ffff */
        .type           $_ZN7cutlass13device_kernelIN5flash19enable_sm80_to_sm89INS1_16FlashAttnBwdSm80INS1_25CollectiveMainloopBwdSm80ILi2ELi2EN4cute5tupleIJNS5_1CILi128EEES8_NS7_ILi64EEEEEENS_6half_tEfNS_4arch4Sm80ELb1ELb0ELb1ELb1ELb1ELb0ELb0ELb0ELi2ELi4ELi4ELi4ELb0EEENS1_24CollectiveEpilogueBwdGQAISA_fSD_Li256ELb1ELb1EEENS1_25SingleTileBwdLPTSchedulerILb1ELi128ELb1EEEEEEEEEvNT_6ParamsE$_ZZN4cute6upcastILi2ENS_5tupleIJNS1_IJNS_1CILi1EEENS1_IJNS2_ILi2EEES4_S4_EEEEEES4_NS1_IJS4_S4_EEEEEENS1_IJNS1_IJNS2_ILi0EEENS1_IJS3_NS2_ILi512EEEiEEEEEENS2_ILi4096EEENS1_IJiNS2_ILi8192EEEEEEEEEEEDaRKT0_RKT1_ENKUlRKT_RKT0_E_clIS6_SC_EEDaSP_SS_,@function
        .size           $_ZN7cutlass13device_kernelIN5flash19enable_sm80_to_sm89INS1_16FlashAttnBwdSm80INS1_25CollectiveMainloopBwdSm80ILi2ELi2EN4cute5tupleIJNS5_1CILi128EEES8_NS7_ILi64EEEEEENS_6half_tEfNS_4arch4Sm80ELb1ELb0ELb1ELb1ELb1ELb0ELb0ELb0ELi2ELi4ELi4ELi4ELb0EEENS1_24CollectiveEpilogueBwdGQAISA_fSD_Li256ELb1ELb1EEENS1_25SingleTileBwdLPTSchedulerILb1ELi128ELb1EEEEEEEEEvNT_6ParamsE$_ZZN4cute6upcastILi2ENS_5tupleIJNS1_IJNS_1CILi1EEENS1_IJNS2_ILi2EEES4_S4_EEEEEES4_NS1_IJS4_S4_EEEEEENS1_IJNS1_IJNS2_ILi0EEENS1_IJS3_NS2_ILi512EEEiEEEEEENS2_ILi4096EEENS1_IJiNS2_ILi8192EEEEEEEEEEEDaRKT0_RKT1_ENKUlRKT_RKT0_E_clIS6_SC_EEDaSP_SS_,($_ZN7cutlass13device_kernelIN5flash19enable_sm80_to_sm89INS1_16FlashAttnBwdSm80INS1_25CollectiveMainloopBwdSm80ILi2ELi2EN4cute5tupleIJNS5_1CILi128EEES8_NS7_ILi64EEEEEENS_6half_tEfNS_4arch4Sm80ELb1ELb0ELb1ELb1ELb1ELb0ELb0ELb0ELi2ELi4ELi4ELi4ELb0EEENS1_24CollectiveEpilogueBwdGQAISA_fSD_Li256ELb1ELb1EEENS1_25SingleTileBwdLPTSchedulerILb1ELi128ELb1EEEEEEEEEvNT_6ParamsE$_ZZN4cute6upcastILi2ENS_5tupleIJNS1_IJNS_1CILi1EEENS1_IJNS2_ILi2EEES4_S4_EEEEEES4_NS1_IJS4_S4_EEEEEENS1_IJNS1_IJNS2_ILi0EEENS1_IJS3_NS2_ILi512EEEiEEEEEENS2_ILi4096EEENS1_IJiNS2_ILi8192EEEEEEEEEEEDaRKT0_RKT1_ENKUlRKT_RKT0_E_clIS7_SF_EEDaSP_SS_ - $_ZN7cutlass13device_kernelIN5flash19enable_sm80_to_sm89INS1_16FlashAttnBwdSm80INS1_25CollectiveMainloopBwdSm80ILi2ELi2EN4cute5tupleIJNS5_1CILi128EEES8_NS7_ILi64EEEEEENS_6half_tEfNS_4arch4Sm80ELb1ELb0ELb1ELb1ELb1ELb0ELb0ELb0ELi2ELi4ELi4ELi4ELb0EEENS1_24CollectiveEpilogueBwdGQAISA_fSD_Li256ELb1ELb1EEENS1_25SingleTileBwdLPTSchedulerILb1ELi128ELb1EEEEEEEEEvNT_6ParamsE$_ZZN4cute6upcastILi2ENS_5tupleIJNS1_IJNS_1CILi1EEENS1_IJNS2_ILi2EEES4_S4_EEEEEES4_NS1_IJS4_S4_EEEEEENS1_IJNS1_IJNS2_ILi0EEENS1_IJS3_NS2_ILi512EEEiEEEEEENS2_ILi4096EEENS1_IJiNS2_ILi8192EEEEEEEEEEEDaRKT0_RKT1_ENKUlRKT_RKT0_E_clIS6_SC_EEDaSP_SS_)
$_ZN7cutlass13device_kernelIN5flash19enable_sm80_to_sm89INS1_16FlashAttnBwdSm80INS1_25CollectiveMainloopBwdSm80ILi2ELi2EN4cute5tupleIJNS5_1CILi128EEES8_NS7_ILi64EEEEEENS_6half_tEfNS_4arch4Sm80ELb1ELb0ELb1ELb1ELb1ELb0ELb0ELb0ELi2ELi4ELi4ELi4ELb0EEENS1_24CollectiveEpilogueBwdGQAISA_fSD_Li256ELb1ELb1EEENS1_25SingleTileBwdLPTSchedulerILb1ELi128ELb1EEEEEEEEEvNT_6ParamsE$_ZZN4cute6upcastILi2ENS_5tupleIJNS1_IJNS_1CILi1EEENS1_IJNS2_ILi2EEES4_S4_EEEEEES4_NS1_IJS4_S4_EEEEEENS1_IJNS1_IJNS2_ILi0EEENS1_IJS3_NS2_ILi512EEEiEEEEEENS2_ILi4096EEENS1_IJiNS2_ILi8192EEEEEEEEEEEDaRKT0_RKT1_ENKUlRKT_RKT0_E_clIS6_SC_EEDaSP_SS_:
[----:B------:R-:W-:-:S06]  /*a070*/  IADD3 R3, R4, -c[0x0][0x20], RZ ;  /* 0x8000080004037a10 */ /* 0x000fcc0007ffe0ff */
[----:B------:R-:W2:Y:S02]  /*a080*/  LDL R3, [R3] ;  /* 0x0000000003037983 */ /* 0x000ea40000100800 */
[----:B--2---:R-:W-:Y:S01]  /*a090*/  LEA.HI R18, R3, R3, RZ, 0x1 ;  /* 0x0000000303127211 */ /* 0x004fe200078f08ff */
[----:B------:R-:W-:-:S03]  /*a0a0*/  IMAD.MOV.U32 R3, RZ, RZ, 0x0 ;  /* 0x00000000ff037424 */ /* 0x000fc600078e00ff */
[----:B------:R-:W-:Y:S01]  /*a0b0*/  SHF.R.S32.HI R18, RZ, 0x1, R18 ;  /* 0x00000001ff127819 */ /* 0x000fe20000011412 */
[----:B------:R-:W-:Y:S06]  /*a0c0*/  RET.REL.NODEC R2 `(_ZN7cutlass13device_kernelIN5flash19enable_sm80_to_sm89INS1_16FlashAttnBwdSm80INS1_25CollectiveMainloopBwdSm80ILi2ELi2EN4cute5tupleIJNS5_1CILi128EEES8_NS7_ILi64EEEEEENS_6half_tEfNS_4arch4Sm80ELb1ELb0ELb1ELb1ELb1ELb0ELb0ELb0ELi2ELi4ELi4ELi4ELb0EEENS1_24CollectiveEpilogueBwdGQAISA_fSD_Li256ELb1ELb1EEENS1_25SingleTileBwdLPTSchedulerILb1ELi128ELb1EEEEEEEEEvNT_6ParamsE) ;  /* 0xffff5f3002007950 */ /* 0x000fec0003c3ffff */
        .type           $_ZN7cutlass13device_kernelIN5flash19enable_sm80_to_sm89INS1_16FlashAttnBwdSm80INS1_25CollectiveMainloopBwdSm80ILi2ELi2EN4cute5tupleIJNS5_1CILi128EEES8_NS7_ILi64EEEEEENS_6half_tEfNS_4arch4Sm80ELb1ELb0ELb1ELb1ELb1ELb0ELb0ELb0ELi2ELi4ELi4ELi4ELb0EEENS1_24CollectiveEpilogueBwdGQAISA_fSD_Li256ELb1ELb1EEENS1_25SingleTileBwdLPTSchedulerILb1ELi128ELb1EEEEEEEEEvNT_6ParamsE$_ZZN4cute6upcastILi2ENS_5tupleIJNS1_IJNS_1CILi1EEENS1_IJNS2_ILi2EEES4_S4_EEEEEES4_NS1_IJS4_S4_EEEEEENS1_IJNS1_IJNS2_ILi0EEENS1_IJS3_NS2_ILi512EEEiEEEEEENS2_ILi4096EEENS1_IJiNS2_ILi8192EEEEEEEEEEEDaRKT0_RKT1_ENKUlRKT_RKT0_E_clIS7_SF_EEDaSP_SS_,@function
        .size           $_ZN7cutlass13device_kernelIN5flash19enable_sm80_to_sm89INS1_16FlashAttnBwdSm80INS1_25CollectiveMainloopBwdSm80ILi2ELi2EN4cute5tupleIJNS5_1CILi128EEES8_NS7_ILi64EEEEEENS_6half_tEfNS_4arch4Sm80ELb1ELb0ELb1ELb1ELb1ELb0ELb0ELb0ELi2ELi4ELi4ELi4ELb0EEENS1_24CollectiveEpilogueBwdGQAISA_fSD_Li256ELb1ELb1EEENS1_25SingleTileBwdLPTSchedulerILb1ELi128ELb1EEEEEEEEEvNT_6ParamsE$_ZZN4cute6upcastILi2ENS_5tupleIJNS1_IJNS_1CILi1EEENS1_IJNS2_ILi2EEES4_S4_EEEEEES4_NS1_IJS4_S4_EEEEEENS1_IJNS1_IJNS2_ILi0EEENS1_IJS3_NS2_ILi512EEEiEEEEEENS2_ILi4096EEENS1_IJiNS2_ILi8192EEEEEEEEEEEDaRKT0_RKT1_ENKUlRKT_RKT0_E_clIS7_SF_EEDaSP_SS_,($_ZN7cutlass13device_kernelIN5flash19enable_sm80_to_sm89INS1_16FlashAttnBwdSm80INS1_25CollectiveMainloopBwdSm80ILi2ELi2EN4cute5tupleIJNS5_1CILi128EEES8_NS7_ILi64EEEEEENS_6half_tEfNS_4arch4Sm80ELb1ELb0ELb1ELb1ELb1ELb0ELb0ELb0ELi2ELi4ELi4ELi4ELb0EEENS1_24CollectiveEpilogueBwdGQAISA_fSD_Li256ELb1ELb1EEENS1_25SingleTileBwdLPTSchedulerILb1ELi128ELb1EEEEEEEEEvNT_6ParamsE$_ZZN4cute7crd2crdINS_5tupleIJiiiNS_1CILi0EEEEEENS1_IJNS2_ILi32EEENS2_ILi4EEENS2_ILi2EEENS2_ILi1EEEEEENS1_IJS8_S8_S8_S8_EEEEEDaRKT_RKT0_RKT1_ENKUlRKT_RKT0_RKT1_E_clIiS5_S8_EEDaSM_SP_SS_ - $_ZN7cutlass13device_kernelIN5flash19enable_sm80_to_sm89INS1_16FlashAttnBwdSm80INS1_25CollectiveMainloopBwdSm80ILi2ELi2EN4cute5tupleIJNS5_1CILi128EEES8_NS7_ILi64EEEEEENS_6half_tEfNS_4arch4Sm80ELb1ELb0ELb1ELb1ELb1ELb0ELb0ELb0ELi2ELi4ELi4ELi4ELb0EEENS1_24CollectiveEpilogueBwdGQAISA_fSD_Li256ELb1ELb1EEENS1_25SingleTileBwdLPTSchedulerILb1ELi128ELb1EEEEEEEEEvNT_6ParamsE$_ZZN4cute6upcastILi2ENS_5tupleIJNS1_IJNS_1CILi1EEENS1_IJNS2_ILi2EEES4_S4_EEEEEES4_NS1_IJS4_S4_EEEEEENS1_IJNS1_IJNS2_ILi0EEENS1_IJS3_NS2_ILi512EEEiEEEEEENS2_ILi4096EEENS1_IJiNS2_ILi8192EEEEEEEEEEEDaRKT0_RKT1_ENKUlRKT_RKT0_E_clIS7_SF_EEDaSP_SS_)
$_ZN7cutlass13device_kernelIN5flash19enable_sm80_to_sm89INS1_16FlashAttnBwdSm80INS1_25CollectiveMainloopBwdSm80ILi2ELi2EN4cute5tupleIJNS5_1CILi128EEES8_NS7_ILi64EEEEEENS_6half_tEfNS_4arch4Sm80ELb1ELb0ELb1ELb1ELb1ELb0ELb0ELb0ELi2ELi4ELi4ELi4ELb0EEENS1_24CollectiveEpilogueBwdGQAISA_fSD_Li256ELb1ELb1EEENS1_25SingleTileBwdLPTSchedulerILb1ELi128ELb1EEEEEEEEEvNT_6ParamsE$_ZZN4cute6upcastILi2ENS_5tupleIJNS1_IJNS_1CILi1EEENS1_IJNS2_ILi2EEES4_S4_EEEEEES4_NS1_IJS4_S4_EEEEEENS1_IJNS1_IJNS2_ILi0EEENS1_IJS3_NS2_ILi512EEEiEEEEEENS2_ILi4096EEENS1_IJiNS2_ILi8192EEEEEEEEEEEDaRKT0_RKT1_ENKUlRKT_RKT0_E_clIS7_SF_EEDaSP_SS_:
[----:B------:R-:W-:Y:S01]  /*a0d0*/  IMAD.MOV.U32 R20, RZ, RZ, R6 ;  /* 0x000000ffff147224 */ /* 0x000fe200078e0006 */
[----:B------:R-:W-:Y:S01]  /*a0e0*/  LEA.HI R2, R2, R2, RZ, 0x1 ;  /* 0x0000000202027211 */ /* 0x000fe200078f08ff */
[----:B------:R-:W-:-:S03]  /*a0f0*/  IMAD.MOV.U32 R21, RZ, RZ, 0x0 ;  /* 0x00000000ff157424 */ /* 0x000fc600078e00ff */
[----:B------:R-:W-:Y:S01]  /*a100*/  SHF.R.S32.HI R2, RZ, 0x1, R2 ;  /* 0x00000001ff027819 */ /* 0x000fe20000011402 */
[----:B------:R-:W-:Y:S06]  /*a110*/  RET.REL.NODEC R20 `(_ZN7cutlass13device_kernelIN5flash19enable_sm80_to_sm89INS1_16FlashAttnBwdSm80INS1_25CollectiveMainloopBwdSm80ILi2ELi2EN4cute5tupleIJNS5_1CILi128EEES8_NS7_ILi64EEEEEENS_6half_tEfNS_4arch4Sm80ELb1ELb0ELb1ELb1ELb1ELb0ELb0ELb0ELi2ELi4ELi4ELi4ELb0EEENS1_24CollectiveEpilogueBwdGQAISA_fSD_Li256ELb1ELb1EEENS1_25SingleTileBwdLPTSchedulerILb1ELi128ELb1EEEEEEEEEvNT_6ParamsE) ;  /* 0xffff5ee014007950 */ /* 0x000fec0003c3ffff */
        .type           $_ZN7cutlass13device_kernelIN5flash19enable_sm80_to_sm89INS1_16FlashAttnBwdSm80INS1_25CollectiveMainloopBwdSm80ILi2ELi2EN4cute5tupleIJNS5_1CILi128EEES8_NS7_ILi64EEEEEENS_6half_tEfNS_4arch4Sm80ELb1ELb0ELb1ELb1ELb1ELb0ELb0ELb0ELi2ELi4ELi4ELi4ELb0EEENS1_24CollectiveEpilogueBwdGQAISA_fSD_Li256ELb1ELb1EEENS1_25SingleTileBwdLPTSchedulerILb1ELi128ELb1EEEEEEEEEvNT_6ParamsE$_ZZN4cute7crd2crdINS_5tupleIJiiiNS_1CILi0EEEEEENS1_IJNS2_ILi32EEENS2_ILi4EEENS2_ILi2EEENS2_ILi1EEEEEENS1_IJS8_S8_S8_S8_EEEEEDaRKT_RKT0_RKT1_ENKUlRKT_RKT0_RKT1_E_clIiS5_S8_EEDaSM_SP_SS_,@function
        .size           $_ZN7cutlass13device_kernelIN5flash19enable_sm80_to_sm89INS1_16FlashAttnBwdSm80INS1_25CollectiveMainloopBwdSm80ILi2ELi2EN4cute5tupleIJNS5_1CILi128EEES8_NS7_ILi64EEEEEENS_6half_tEfNS_4arch4Sm80ELb1ELb0ELb1ELb1ELb1ELb0ELb0ELb0ELi2ELi4ELi4ELi4ELb0EEENS1_24CollectiveEpilogueBwdGQAISA_fSD_Li256ELb1ELb1EEENS1_25SingleTileBwdLPTSchedulerILb1ELi128ELb1EEEEEEEEEvNT_6ParamsE$_ZZN4cute7crd2crdINS_5tupleIJiiiNS_1CILi0EEEEEENS1_IJNS2_ILi32EEENS2_ILi4EEENS2_ILi2EEENS2_ILi1EEEEEENS1_IJS8_S8_S8_S8_EEEEEDaRKT_RKT0_RKT1_ENKUlRKT_RKT0_RKT1_E_clIiS5_S8_EEDaSM_SP_SS_,($_ZN7cutlass13device_kernelIN5flash19enable_sm80_to_sm89INS1_16FlashAttnBwdSm80INS1_25CollectiveMainloopBwdSm80ILi2ELi2EN4cute5tupleIJNS5_1CILi128EEES8_NS7_ILi64EEEEEENS_6half_tEfNS_4arch4Sm80ELb1ELb0ELb1ELb1ELb1ELb0ELb0ELb0ELi2ELi4ELi4ELi4ELb0EEENS1_24CollectiveEpilogueBwdGQAISA_fSD_Li256ELb1ELb1EEENS1_25SingleTileBwdLPTSchedulerILb1ELi128ELb1EEEEEEEEEvNT_6ParamsE$_ZZN4cute7crd2crdINS_5tupleIJiiiNS_1CILi0EEEEEENS1_IJNS2_ILi32EEENS2_ILi4EEENS2_ILi2EEENS2_ILi1EEEEEENS1_IJS8_S8_S8_S8_EEEEEDaRKT_RKT0_RKT1_ENKUlRKT_RKT0_RKT1_E_clIiS6_S8_EEDaSM_SP_SS_ - $_ZN7cutlass13device_kernelIN5flash19enable_sm80_to_sm89INS1_16FlashAttnBwdSm80INS1_25CollectiveMainloopBwdSm80ILi2ELi2EN4cute5tupleIJNS5_1CILi128EEES8_NS7_ILi64EEEEEENS_6half_tEfNS_4arch4Sm80ELb1ELb0ELb1ELb1ELb1ELb0ELb0ELb0ELi2ELi4ELi4ELi4ELb0EEENS1_24CollectiveEpilogueBwdGQAISA_fSD_Li256ELb1ELb1EEENS1_25SingleTileBwdLPTSchedulerILb1ELi128ELb1EEEEEEEEEvNT_6ParamsE$_ZZN4cute7crd2crdINS_5tupleIJiiiNS_1CILi0EEEEEENS1_IJNS2_ILi32EEENS2_ILi4EEENS2_ILi2EEENS2_ILi1EEEEEENS1_IJS8_S8_S8_S8_EEEEEDaRKT_RKT0_RKT1_ENKUlRKT_RKT0_RKT1_E_clIiS5_S8_EEDaSM_SP_SS_)
$_ZN7cutlass13device_kernelIN5flash19enable_sm80_to_sm89INS1_16FlashAttnBwdSm80INS1_25CollectiveMainloopBwdSm80ILi2ELi2EN4cute5tupleIJNS5_1CILi128EEES8_NS7_ILi64EEEEEENS_6half_tEfNS_4arch4Sm80ELb1ELb0ELb1ELb1ELb1ELb0ELb0ELb0ELi2ELi4ELi4ELi4ELb0EEENS1_24CollectiveEpilogueBwdGQAISA_fSD_Li256ELb1ELb1EEENS1_25SingleTileBwdLPTSchedulerILb1ELi128ELb1EEEEEEEEEvNT_6ParamsE$_ZZN4cute7crd2crdINS_5tupleIJiiiNS_1CILi0EEEEEENS1_IJNS2_ILi32EEENS2_ILi4EEENS2_ILi2EEENS2_ILi1EEEEEENS1_IJS8_S8_S8_S8_EEEEEDaRKT_RKT0_RKT1_ENKUlRKT_RKT0_RKT1_E_clIiS5_S8_EEDaSM_SP_SS_:
[----:B------:R-:W-:Y:S02]  /*a120*/  MOV R24, R12 ;  /* 0x0000000c00187202 */ /* 0x000fe40000000f00 */
[----:B------:R-:W-:-:S04]  /*a130*/  MOV R25, 0x0 ;  /* 0x0000000000197802 */ /* 0x000fc80000000f00 */
[----:B------:R-:W-:Y:S05]  /*a140*/  RET.REL.NODEC R24 `(_ZN7cutlass13device_kernelIN5flash19enable_sm80_to_sm89INS1_16FlashAttnBwdSm80INS1_25CollectiveMainloopBwdSm80ILi2ELi2EN4cute5tupleIJNS5_1CILi128EEES8_NS7_ILi64EEEEEENS_6half_tEfNS_4arch4Sm80ELb1ELb0ELb1ELb1ELb1ELb0ELb0ELb0ELi2ELi4ELi4ELi4ELb0EEENS1_24CollectiveEpilogueBwdGQAISA_fSD_Li256ELb1ELb1EEENS1_25SingleTileBwdLPTSchedulerILb1ELi128ELb1EEEEEEEEEvNT_6ParamsE) ;  /* 0xffff5eb018007950 */ /* 0x000fea0003c3ffff */
        .type           $_ZN7cutlass13device_kernelIN5flash19enable_sm80_to_sm89INS1_16FlashAttnBwdSm80INS1_25CollectiveMainloopBwdSm80ILi2ELi2EN4cute5tupleIJNS5_1CILi128EEES8_NS7_ILi64EEEEEENS_6half_tEfNS_4arch4Sm80ELb1ELb0ELb1ELb1ELb1ELb0ELb0ELb0ELi2ELi4ELi4ELi4ELb0EEENS1_24CollectiveEpilogueBwdGQAISA_fSD_Li256ELb1ELb1EEENS1_25SingleTileBwdLPTSchedulerILb1ELi128ELb1EEEEEEEEEvNT_6ParamsE$_ZZN4cute7crd2crdINS_5tupleIJiiiNS_1CILi0EEEEEENS1_IJNS2_ILi32EEENS2_ILi4EEENS2_ILi2EEENS2_ILi1EEEEEENS1_IJS8_S8_S8_S8_EEEEEDaRKT_RKT0_RKT1_ENKUlRKT_RKT0_RKT1_E_clIiS6_S8_EEDaSM_SP_SS_,@function
        .size           $_ZN7cutlass13device_kernelIN5flash19enable_sm80_to_sm89INS1_16FlashAttnBwdSm80INS1_25CollectiveMainloopBwdSm80ILi2ELi2EN4cute5tupleIJNS5_1CILi128EEES8_NS7_ILi64EEEEEENS_6half_tEfNS_4arch4Sm80ELb1ELb0ELb1ELb1ELb1ELb0ELb0ELb0ELi2ELi4ELi4ELi4ELb0EEENS1_24CollectiveEpilogueBwdGQAISA_fSD_Li256ELb1ELb1EEENS1_25SingleTileBwdLPTSchedulerILb1ELi128ELb1EEEEEEEEEvNT_6ParamsE$_ZZN4cute7crd2crdINS_5tupleIJiiiNS_1CILi0EEEEEENS1_IJNS2_ILi32EEENS2_ILi4EEENS2_ILi2EEENS2_ILi1EEEEEENS1_IJS8_S8_S8_S8_EEEEEDaRKT_RKT0_RKT1_ENKUlRKT_RKT0_RKT1_E_clIiS6_S8_EEDaSM_SP_SS_,($_ZN7cutlass13device_kernelIN5flash19enable_sm80_to_sm89INS1_16FlashAttnBwdSm80INS1_25CollectiveMainloopBwdSm80ILi2ELi2EN4cute5tupleIJNS5_1CILi128EEES8_NS7_ILi64EEEEEENS_6half_tEfNS_4arch4Sm80ELb1ELb0ELb1ELb1ELb1ELb0ELb0ELb0ELi2ELi4ELi4ELi4ELb0EEENS1_24CollectiveEpilogueBwdGQAISA_fSD_Li256ELb1ELb1EEENS1_25SingleTileBwdLPTSchedulerILb1ELi128ELb1EEEEEEEEEvNT_6ParamsE$_ZZN4cute7crd2crdINS_5tupleIJiiiNS_1CILi0EEEEEENS1_IJNS2_ILi32EEENS2_ILi4EEENS2_ILi2EEENS2_ILi1EEEEEENS1_IJS8_S8_S8_S8_EEEEEDaRKT_RKT0_RKT1_ENKUlRKT_RKT0_RKT1_E_clIiS7_S8_EEDaSM_SP_SS_ - $_ZN7cutlass13device_kernelIN5flash19enable_sm80_to_sm89INS1_16FlashAttnBwdSm80INS1_25CollectiveMainloopBwdSm80ILi2ELi2EN4cute5tupleIJNS5_1CILi128EEES8_NS7_ILi64EEEEEENS_6half_tEfNS_4arch4Sm80ELb1ELb0ELb1ELb1ELb1ELb0ELb0ELb0ELi2ELi4ELi4ELi4ELb0EEENS1_24CollectiveEpilogueBwdGQAISA_fSD_Li256ELb1ELb1EEENS1_25SingleTileBwdLPTSchedulerILb1ELi128ELb1EEEEEEEEEvNT_6ParamsE$_ZZN4cute7crd2crdINS_5tupleIJiiiNS_1CILi0EEEEEENS1_IJNS2_ILi32EEENS2_ILi4EEENS2_ILi2EEENS2_ILi1EEEEEENS1_IJS8_S8_S8_S8_EEEEEDaRKT_RKT0_RKT1_ENKUlRKT_RKT0_RKT1_E_clIiS6_S8_EEDaSM_SP_SS_)
$_ZN7cutlass13device_kernelIN5flash19enable_sm80_to_sm89INS1_16FlashAttnBwdSm80INS1_25CollectiveMainloopBwdSm80ILi2ELi2EN4cute5tupleIJNS5_1CILi128EEES8_NS7_ILi64EEEEEENS_6half_tEfNS_4arch4Sm80ELb1ELb0ELb1ELb1ELb1ELb0ELb0ELb0ELi2ELi4ELi4ELi4ELb0EEENS1_24CollectiveEpilogueBwdGQAISA_fSD_Li256ELb1ELb1EEENS1_25SingleTileBwdLPTSchedulerILb1ELi128ELb1EEEEEEEEEvNT_6ParamsE$_ZZN4cute7crd2crdINS_5tupleIJiiiNS_1CILi0EEEEEENS1_IJNS2_ILi32EEENS2_ILi4EEENS2_ILi2EEENS2_ILi1EEEEEENS1_IJS8_S8_S8_S8_EEEEEDaRKT_RKT0_RKT1_ENKUlRKT_RKT0_RKT1_E_clIiS6_S8_EEDaSM_SP_SS_:
[----:B------:R-:W-:Y:S02]  /*a150*/  MOV R24, R12 ;  /* 0x0000000c00187202 */ /* 0x000fe40000000f00 */
[----:B------:R-:W-:-:S04]  /*a160*/  MOV R25, 0x0 ;  /* 0x0000000000197802 */ /* 0x000fc80000000f00 */
[----:B------:R-:W-:Y:S05]  /*a170*/  RET.REL.NODEC R24 `(_ZN7cutlass13device_kernelIN5flash19enable_sm80_to_sm89INS1_16FlashAttnBwdSm80INS1_25CollectiveMainloopBwdSm80ILi2ELi2EN4cute5tupleIJNS5_1CILi128EEES8_NS7_ILi64EEEEEENS_6half_tEfNS_4arch4Sm80ELb1ELb0ELb1ELb1ELb1ELb0ELb0ELb0ELi2ELi4ELi4ELi4ELb0EEENS1_24CollectiveEpilogueBwdGQAISA_fSD_Li256ELb1ELb1EEENS1_25SingleTileBwdLPTSchedulerILb1ELi128ELb1EEEEEEEEEvNT_6ParamsE) ;  /* 0xffff5e8018007950 */ /* 0x000fea0003c3ffff */
        .type           $_ZN7cutlass13device_kernelIN5flash19enable_sm80_to_sm89INS1_16FlashAttnBwdSm80INS1_25CollectiveMainloopBwdSm80ILi2ELi2EN4cute5tupleIJNS5_1CILi128EEES8_NS7_ILi64EEEEEENS_6half_tEfNS_4arch4Sm80ELb1ELb0ELb1ELb1ELb1ELb0ELb0ELb0ELi2ELi4ELi4ELi4ELb0EEENS1_24CollectiveEpilogueBwdGQAISA_fSD_Li256ELb1ELb1EEENS1_25SingleTileBwdLPTSchedulerILb1ELi128ELb1EEEEEEEEEvNT_6ParamsE$_ZZN4cute7crd2crdINS_5tupleIJiiiNS_1CILi0EEEEEENS1_IJNS2_ILi32EEENS2_ILi4EEENS2_ILi2EEENS2_ILi1EEEEEENS1_IJS8_S8_S8_S8_EEEEEDaRKT_RKT0_RKT1_ENKUlRKT_RKT0_RKT1_E_clIiS7_S8_EEDaSM_SP_SS_,@function
        .size           $_ZN7cutlass13device_kernelIN5flash19enable_sm80_to_sm89INS1_16FlashAttnBwdSm80INS1_25CollectiveMainloopBwdSm80ILi2ELi2EN4cute5tupleIJNS5_1CILi128EEES8_NS7_ILi64EEEEEENS_6half_tEfNS_4arch4Sm80ELb1ELb0ELb1ELb1ELb1ELb0ELb0ELb0ELi2ELi4ELi4ELi4ELb0EEENS1_24CollectiveEpilogueBwdGQAISA_fSD_Li256ELb1ELb1EEENS1_25SingleTileBwdLPTSchedulerILb1ELi128ELb1EEEEEEEEEvNT_6ParamsE$_ZZN4cute7crd2crdINS_5tupleIJiiiNS_1CILi0EEEEEENS1_IJNS2_ILi32EEENS2_ILi4EEENS2_ILi2EEENS2_ILi1EEEEEENS1_IJS8_S8_S8_S8_EEEEEDaRKT_RKT0_RKT1_ENKUlRKT_RKT0_RKT1_E_clIiS7_S8_EEDaSM_SP_SS_,($_ZN7cutlass13device_kernelIN5flash19enable_sm80_to_sm89INS1_16FlashAttnBwdSm80INS1_25CollectiveMainloopBwdSm80ILi2ELi2EN4cute5tupleIJNS5_1CILi128EEES8_NS7_ILi64EEEEEENS_6half_tEfNS_4arch4Sm80ELb1ELb0ELb1ELb1ELb1ELb0ELb0ELb0ELi2ELi4ELi4ELi4ELb0EEENS1_24CollectiveEpilogueBwdGQAISA_fSD_Li256ELb1ELb1EEENS1_25SingleTileBwdLPTSchedulerILb1ELi128ELb1EEEEEEEEEvNT_6ParamsE$_ZZN4cute7flattenINS_5tupleIJNS1_IJNS_1CILi0EEENS1_IJNS2_ILi1EEENS2_ILi512EEEiEEEEEENS2_ILi4096EEENS1_IJiNS2_ILi8192EEEEEEEEEEEDaRKT_ENKUlRKT_E_clIS7_EEDaSH_ - $_ZN7cutlass13device_kernelIN5flash19enable_sm80_to_sm89INS1_16FlashAttnBwdSm80INS1_25CollectiveMainloopBwdSm80ILi2ELi2EN4cute5tupleIJNS5_1CILi128EEES8_NS7_ILi64EEEEEENS_6half_tEfNS_4arch4Sm80ELb1ELb0ELb1ELb1ELb1ELb0ELb0ELb0ELi2ELi4ELi4ELi4ELb0EEENS1_24CollectiveEpilogueBwdGQAISA_fSD_Li256ELb1ELb1EEENS1_25SingleTileBwdLPTSchedulerILb1ELi128ELb1EEEEEEEEEvNT_6ParamsE$_ZZN4cute7crd2crdINS_5tupleIJiiiNS_1CILi0EEEEEENS1_IJNS2_ILi32EEENS2_ILi4EEENS2_ILi2EEENS2_ILi1EEEEEENS1_IJS8_S8_S8_S8_EEEEEDaRKT_RKT0_RKT1_ENKUlRKT_RKT0_RKT1_E_clIiS7_S8_EEDaSM_SP_SS_)
$_ZN7cutlass13device_kernelIN5flash19enable_sm80_to_sm89INS1_16FlashAttnBwdSm80INS1_25CollectiveMainloopBwdSm80ILi2ELi2EN4cute5tupleIJNS5_1CILi128EEES8_NS7_ILi64EEEEEENS_6half_tEfNS_4arch4Sm80ELb1ELb0ELb1ELb1ELb1ELb0ELb0ELb0ELi2ELi4ELi4ELi4ELb0EEENS1_24CollectiveEpilogueBwdGQAISA_fSD_Li256ELb1ELb1EEENS1_25SingleTileBwdLPTSchedulerILb1ELi128ELb1EEEEEEEEEvNT_6ParamsE$_ZZN4cute7crd2crdINS_5tupleIJiiiNS_1CILi0EEEEEENS1_IJNS2_ILi32EEENS2_ILi4EEENS2_ILi2EEENS2_ILi1EEEEEENS1_IJS8_S8_S8_S8_EEEEEDaRKT_RKT0_RKT1_ENKUlRKT_RKT0_RKT1_E_clIiS7_S8_EEDaSM_SP_SS_:
[----:B------:R-:W-:Y:S02]  /*a180*/  MOV R24, R12 ;  /* 0x0000000c00187202 */ /* 0x000fe40000000f00 */
[----:B------:R-:W-:-:S04]  /*a190*/  MOV R25, 0x0 ;  /* 0x0000000000197802 */ /* 0x000fc80000000f00 */
[----:B------:R-:W-:Y:S05]  /*a1a0*/  RET.REL.NODEC R24 `(_ZN7cutlass13device_kernelIN5flash19enable_sm80_to_sm89INS1_16FlashAttnBwdSm80INS1_25CollectiveMainloopBwdSm80ILi2ELi2EN4cute5tupleIJNS5_1CILi128EEES8_NS7_ILi64EEEEEENS_6half_tEfNS_4arch4Sm80ELb1ELb0ELb1ELb1ELb1ELb0ELb0ELb0ELi2ELi4ELi4ELi4ELb0EEENS1_24CollectiveEpilogueBwdGQAISA_fSD_Li256ELb1ELb1EEENS1_25SingleTileBwdLPTSchedulerILb1ELi128ELb1EEEEEEEEEvNT_6ParamsE) ;  /* 0xffff5e5018007950 */ /* 0x000fea0003c3ffff */
        .type           $_ZN7cutlass13device_kernelIN5flash19enable_sm80_to_sm89INS1_16FlashAttnBwdSm80INS1_25CollectiveMainloopBwdSm80ILi2ELi2EN4cute5tupleIJNS5_1CILi128EEES8_NS7_ILi64EEEEEENS_6half_tEfNS_4arch4Sm80ELb1ELb0ELb1ELb1ELb1ELb0ELb0ELb0ELi2ELi4ELi4ELi4ELb0EEENS1_24CollectiveEpilogueBwdGQAISA_fSD_Li256ELb1ELb1EEENS1_25SingleTileBwdLPTSchedulerILb1ELi128ELb1EEEEEEEEEvNT_6ParamsE$_ZZN4cute7flattenINS_5tupleIJNS1_IJNS_1CILi0EEENS1_IJNS2_ILi1EEENS2_ILi512EEEiEEEEEENS2_ILi4096EEENS1_IJiNS2_ILi8192EEEEEEEEEEEDaRKT_ENKUlRKT_E_clIS7_EEDaSH_,@function
        .size           $_ZN7cutlass13device_kernelIN5flash19enable_sm80_to_sm89INS1_16FlashAttnBwdSm80INS1_25CollectiveMainloopBwdSm80ILi2ELi2EN4cute5tupleIJNS5_1CILi128EEES8_NS7_ILi64EEEEEENS_6half_tEfNS_4arch4Sm80ELb1ELb0ELb1ELb1ELb1ELb0ELb0ELb0ELi2ELi4ELi4ELi4ELb0EEENS1_24CollectiveEpilogueBwdGQAISA_fSD_Li256ELb1ELb1EEENS1_25SingleTileBwdLPTSchedulerILb1ELi128ELb1EEEEEEEEEvNT_6ParamsE$_ZZN4cute7flattenINS_5tupleIJNS1_IJNS_1CILi0EEENS1_IJNS2_ILi1EEENS2_ILi512EEEiEEEEEENS2_ILi4096EEENS1_IJiNS2_ILi8192EEEEEEEEEEEDaRKT_ENKUlRKT_E_clIS7_EEDaSH_,($_ZN7cutlass13device_kernelIN5flash19enable_sm80_to_sm89INS1_16FlashAttnBwdSm80INS1_25CollectiveMainloopBwdSm80ILi2ELi2EN4cute5tupleIJNS5_1CILi128EEES8_NS7_ILi64EEEEEENS_6half_tEfNS_4arch4Sm80ELb1ELb0ELb1ELb1ELb1ELb0ELb0ELb0ELi2ELi4ELi4ELi4ELb0EEENS1_24CollectiveEpilogueBwdGQAISA_fSD_Li256ELb1ELb1EEENS1_25SingleTileBwdLPTSchedulerILb1ELi128ELb1EEEEEEEEEvNT_6ParamsE$_ZZN4cute7flattenINS_5tupleIJNS1_IJNS_1CILi0EEENS1_IJNS2_ILi1EEENS2_ILi512EEEiEEEEEENS2_ILi4096EEENS1_IJiNS2_ILi8192EEEEEEEEEEEDaRKT_ENKUlRKT_E_clISA_EEDaSH_ - $_ZN7cutlass13device_kernelIN5flash19enable_sm80_to_sm89INS1_16FlashAttnBwdSm80INS1_25CollectiveMainloopBwdSm80ILi2ELi2EN4cute5tupleIJNS5_1CILi128EEES8_NS7_ILi64EEEEEENS_6half_tEfNS_4arch4Sm80ELb1ELb0ELb1ELb1ELb1ELb0ELb0ELb0ELi2ELi4ELi4ELi4ELb0EEENS1_24CollectiveEpilogueBwdGQAISA_fSD_Li256ELb1ELb1EEENS1_25SingleTileBwdLPTSchedulerILb1ELi128ELb1EEEEEEEEEvNT_6ParamsE$_ZZN4cute7flattenINS_5tupleIJNS1_IJNS_1CILi0EEENS1_IJNS2_ILi1EEENS2_ILi512EEEiEEEEEENS2_ILi4096EEENS1_IJiNS2_ILi8192EEEEEEEEEEEDaRKT_ENKUlRKT_E_clIS7_EEDaSH_)
$_ZN7cutlass13device_kernelIN5flash19enable_sm80_to_sm89INS1_16FlashAttnBwdSm80INS1_25CollectiveMainloopBwdSm80ILi2ELi2EN4cute5tupleIJNS5_1CILi128EEES8_NS7_ILi64EEEEEENS_6half_tEfNS_4arch4Sm80ELb1ELb0ELb1ELb1ELb1ELb0ELb0ELb0ELi2ELi4ELi4ELi4ELb0EEENS1_24CollectiveEpilogueBwdGQAISA_fSD_Li256ELb1ELb1EEENS1_25SingleTileBwdLPTSchedulerILb1ELi128ELb1EEEEEEEEEvNT_6ParamsE$_ZZN4cute7flattenINS_5tupleIJNS1_IJNS_1CILi0EEENS1_IJNS2_ILi1EEENS2_ILi512EEEiEEEEEENS2_ILi4096EEENS1_IJiNS2_ILi8192EEEEEEEEEEEDaRKT_ENKUlRKT_E_clIS7_EEDaSH_:
[----:B------:R-:W-:-:S04]  /*a1b0*/  MOV R3, 0x0 ;  /* 0x0000000000037802 */ /* 0x000fc80000000f00 */
[----:B------:R-:W-:Y:S05]  /*a1c0*/  RET.REL.NODEC R2 `(_ZN7cutlass13device_kernelIN5flash19enable_sm80_to_sm89INS1_16FlashAttnBwdSm80INS1_25CollectiveMainloopBwdSm80ILi2ELi2EN4cute5tupleIJNS5_1CILi128EEES8_NS7_ILi64EEEEEENS_6half_tEfNS_4arch4Sm80ELb1ELb0ELb1ELb1ELb1ELb0ELb0ELb0ELi2ELi4ELi4ELi4ELb0EEENS1_24CollectiveEpilogueBwdGQAISA_fSD_Li256ELb1ELb1EEENS1_25SingleTileBwdLPTSchedulerILb1ELi128ELb1EEEEEEEEEvNT_6ParamsE) ;  /* 0xffff5e3002007950 */ /* 0x000fea0003c3ffff */
        .type           $_ZN7cutlass13device_kernelIN5flash19enable_sm80_to_sm89INS1_16FlashAttnBwdSm80INS1_25CollectiveMainloopBwdSm80ILi2ELi2EN4cute5tupleIJNS5_1CILi128EEES8_NS7_ILi64EEEEEENS_6half_tEfNS_4arch4Sm80ELb1ELb0ELb1ELb1ELb1ELb0ELb0ELb0ELi2ELi4ELi4ELi4ELb0EEENS1_24CollectiveEpilogueBwdGQAISA_fSD_Li256ELb1ELb1EEENS1_25SingleTileBwdLPTSchedulerILb1ELi128ELb1EEEEEEEEEvNT_6ParamsE$_ZZN4cute7flattenINS_5tupleIJNS1_IJNS_1CILi0EEENS1_IJNS2_ILi1EEENS2_ILi512EEEiEEEEEENS2_ILi4096EEENS1_IJiNS2_ILi8192EEEEEEEEEEEDaRKT_ENKUlRKT_E_clISA_EEDaSH_,@function
        .size           $_ZN7cutlass13device_kernelIN5flash19enable_sm80_to_sm89INS1_16FlashAttnBwdSm80INS1_25CollectiveMainloopBwdSm80ILi2ELi2EN4cute5tupleIJNS5_1CILi128EEES8_NS7_ILi64EEEEEENS_6half_tEfNS_4arch4Sm80ELb1ELb0ELb1ELb1ELb1ELb0ELb0ELb0ELi2ELi4ELi4ELi4ELb0EEENS1_24CollectiveEpilogueBwdGQAISA_fSD_Li256ELb1ELb1EEENS1_25SingleTileBwdLPTSchedulerILb1ELi128ELb1EEEEEEEEEvNT_6ParamsE$_ZZN4cute7flattenINS_5tupleIJNS1_IJNS_1CILi0EEENS1_IJNS2_ILi1EEENS2_ILi512EEEiEEEEEENS2_ILi4096EEENS1_IJiNS2_ILi8192EEEEEEEEEEEDaRKT_ENKUlRKT_E_clISA_EEDaSH_,($_ZN7cutlass13device_kernelIN5flash19enable_sm80_to_sm89INS1_16FlashAttnBwdSm80INS1_25CollectiveMainloopBwdSm80ILi2ELi2EN4cute5tupleIJNS5_1CILi128EEES8_NS7_ILi64EEEEEENS_6half_tEfNS_4arch4Sm80ELb1ELb0ELb1ELb1ELb1ELb0ELb0ELb0ELi2ELi4ELi4ELi4ELb0EEENS1_24CollectiveEpilogueBwdGQAISA_fSD_Li256ELb1ELb1EEENS1_25SingleTileBwdLPTSchedulerILb1ELi128ELb1EEEEEEEEEvNT_6ParamsE$_ZZN4cute7flattenINS_5tupleIJNS_1CILi1EEENS1_IJNS2_ILi8EEEiiEEENS2_ILi64EEENS1_IJiNS2_ILi144EEENS2_ILi288EEEEEENS2_ILi512EEEEEEEEDaRKT_ENKUlRKT_E_clIS5_EEDaSH_ - $_ZN7cutlass13device_kernelIN5flash19enable_sm80_to_sm89INS1_16FlashAttnBwdSm80INS1_25CollectiveMainloopBwdSm80ILi2ELi2EN4cute5tupleIJNS5_1CILi128EEES8_NS7_ILi64EEEEEENS_6half_tEfNS_4arch4Sm80ELb1ELb0ELb1ELb1ELb1ELb0ELb0ELb0ELi2ELi4ELi4ELi4ELb0EEENS1_24CollectiveEpilogueBwdGQAISA_fSD_Li256ELb1ELb1EEENS1_25SingleTileBwdLPTSchedulerILb1ELi128ELb1EEEEEEEEEvNT_6ParamsE$_ZZN4cute7flattenINS_5tupleIJNS1_IJNS_1CILi0EEENS1_IJNS2_ILi1EEENS2_ILi512EEEiEEEEEENS2_ILi4096EEENS1_IJiNS2_ILi8192EEEEEEEEEEEDaRKT_ENKUlRKT_E_clISA_EEDaSH_)
$_ZN7cutlass13device_kernelIN5flash19enable_sm80_to_sm89INS1_16FlashAttnBwdSm80INS1_25CollectiveMainloopBwdSm80ILi2ELi2EN4cute5tupleIJNS5_1CILi128EEES8_NS7_ILi64EEEEEENS_6half_tEfNS_4arch4Sm80ELb1ELb0ELb1ELb1ELb1ELb0ELb0ELb0ELi2ELi4ELi4ELi4ELb0EEENS1_24CollectiveEpilogueBwdGQAISA_fSD_Li256ELb1ELb1EEENS1_25SingleTileBwdLPTSchedulerILb1ELi128ELb1EEEEEEEEEvNT_6ParamsE$_ZZN4cute7flattenINS_5tupleIJNS1_IJNS_1CILi0EEENS1_IJNS2_ILi1EEENS2_ILi512EEEiEEEEEENS2_ILi4096EEENS1_IJiNS2_ILi8192EEEEEEEEEEEDaRKT_ENKUlRKT_E_clISA_EEDaSH_:
[----:B------:R-:W-:-:S04]  /*a1d0*/  MOV R3, 0x0 ;  /* 0x0000000000037802 */ /* 0x000fc80000000f00 */
[----:B------:R-:W-:Y:S05]  /*a1e0*/  RET.REL.NODEC R2 `(_ZN7cutlass13device_kernelIN5flash19enable_sm80_to_sm89INS1_16FlashAttnBwdSm80INS1_25CollectiveMainloopBwdSm80ILi2ELi2EN4cute5tupleIJNS5_1CILi128EEES8_NS7_ILi64EEEEEENS_6half_tEfNS_4arch4Sm80ELb1ELb0ELb1ELb1ELb1ELb0ELb0ELb0ELi2ELi4ELi4ELi4ELb0EEENS1_24CollectiveEpilogueBwdGQAISA_fSD_Li256ELb1ELb1EEENS1_25SingleTileBwdLPTSchedulerILb1ELi128ELb1EEEEEEEEEvNT_6ParamsE) ;  /* 0xffff5e1002007950 */ /* 0x000fea0003c3ffff */
        .type           $_ZN7cutlass13device_kernelIN5flash19enable_sm80_to_sm89INS1_16FlashAttnBwdSm80INS1_25CollectiveMainloopBwdSm80ILi2ELi2EN4cute5tupleIJNS5_1CILi128EEES8_NS7_ILi64EEEEEENS_6half_tEfNS_4arch4Sm80ELb1ELb0ELb1ELb1ELb1ELb0ELb0ELb0ELi2ELi4ELi4ELi4ELb0EEENS1_24CollectiveEpilogueBwdGQAISA_fSD_Li256ELb1ELb1EEENS1_25SingleTileBwdLPTSchedulerILb1ELi128ELb1EEEEEEEEEvNT_6ParamsE$_ZZN4cute7flattenINS_5tupleIJNS_1CILi1EEENS1_IJNS2_ILi8EEEiiEEENS2_ILi64EEENS1_IJiNS2_ILi144EEENS2_ILi288EEEEEENS2_ILi512EEEEEEEEDaRKT_ENKUlRKT_E_clIS5_EEDaSH_,@function
        .size           $_ZN7cutlass13device_kernelIN5flash19enable_sm80_to_sm89INS1_16FlashAttnBwdSm80INS1_25CollectiveMainloopBwdSm80ILi2ELi2EN4cute5tupleIJNS5_1CILi128EEES8_NS7_ILi64EEEEEENS_6half_tEfNS_4arch4Sm80ELb1ELb0ELb1ELb1ELb1ELb0ELb0ELb0ELi2ELi4ELi4ELi4ELb0EEENS1_24CollectiveEpilogueBwdGQAISA_fSD_Li256ELb1ELb1EEENS1_25SingleTileBwdLPTSchedulerILb1ELi128ELb1EEEEEEEEEvNT_6ParamsE$_ZZN4cute7flattenINS_5tupleIJNS_1CILi1EEENS1_IJNS2_ILi8EEEiiEEENS2_ILi64EEENS1_IJiNS2_ILi144EEENS2_ILi288EEEEEENS2_ILi512EEEEEEEEDaRKT_ENKUlRKT_E_clIS5_EEDaSH_,($_ZN7cutlass13device_kernelIN5flash19enable_sm80_to_sm89INS1_16FlashAttnBwdSm80INS1_25CollectiveMainloopBwdSm80ILi2ELi2EN4cute5tupleIJNS5_1CILi128EEES8_NS7_ILi64EEEEEENS_6half_tEfNS_4arch4Sm80ELb1ELb0ELb1ELb1ELb1ELb0ELb0ELb0ELi2ELi4ELi4ELi4ELb0EEENS1_24CollectiveEpilogueBwdGQAISA_fSD_Li256ELb1ELb1EEENS1_25SingleTileBwdLPTSchedulerILb1ELi128ELb1EEEEEEEEEvNT_6ParamsE$_ZZN4cute7flattenINS_5tupleIJNS_1CILi1EEENS1_IJNS2_ILi8EEEiiEEENS2_ILi64EEENS1_IJiNS2_ILi144EEENS2_ILi288EEEEEENS2_ILi512EEEEEEEEDaRKT_ENKUlRKT_E_clIS9_EEDaSH_ - $_ZN7cutlass13device_kernelIN5flash19enable_sm80_to_sm89INS1_16FlashAttnBwdSm80INS1_25CollectiveMainloopBwdSm80ILi2ELi2EN4cute5tupleIJNS5_1CILi128EEES8_NS7_ILi64EEEEEENS_6half_tEfNS_4arch4Sm80ELb1ELb0ELb1ELb1ELb1ELb0ELb0ELb0ELi2ELi4ELi4ELi4ELb0EEENS1_24CollectiveEpilogueBwdGQAISA_fSD_Li256ELb1ELb1EEENS1_25SingleTileBwdLPTSchedulerILb1ELi128ELb1EEEEEEEEEvNT_6ParamsE$_ZZN4cute7flattenINS_5tupleIJNS_1CILi1EEENS1_IJNS2_ILi8EEEiiEEENS2_ILi64EEENS1_IJiNS2_ILi144EEENS2_ILi288EEEEEENS2_ILi512EEEEEEEEDaRKT_ENKUlRKT_E_clIS5_EEDaSH_)
$_ZN7cutlass13device_kernelIN5flash19enable_sm80_to_sm89INS1_16FlashAttnBwdSm80INS1_25CollectiveMainloopBwdSm80ILi2ELi2EN4cute5tupleIJNS5_1CILi128EEES8_NS7_ILi64EEEEEENS_6half_tEfNS_4arch4Sm80ELb1ELb0ELb1ELb1ELb1ELb0ELb0ELb0ELi2ELi4ELi4ELi4ELb0EEENS1_24CollectiveEpilogueBwdGQAISA_fSD_Li256ELb1ELb1EEENS1_25SingleTileBwdLPTSchedulerILb1ELi128ELb1EEEEEEEEEvNT_6ParamsE$_ZZN4cute7flattenINS_5tupleIJNS_1CILi1EEENS1_IJNS2_ILi8EEEiiEEENS2_ILi64EEENS1_IJiNS2_ILi144EEENS2_ILi288EEEEEENS2_ILi512EEEEEEEEDaRKT_ENKUlRKT_E_clIS5_EEDaSH_:
[----:B------:R-:W-:Y:S02]  /*a1f0*/  MOV R34, R4 ;  /* 0x0000000400227202 */ /* 0x000fe40000000f00 */
[----:B------:R-:W-:Y:S02]  /*a200*/  MOV R35, 0x0 ;  /* 0x0000000000237802 */ /* 0x000fe40000000f00 */
[----:B------:R-:W-:Y:S02]  /*a210*/  MOV R5, R3 ;  /* 0x0000000300057202 */ /* 0x000fe40000000f00 */
[----:B------:R-:W-:Y:S05]  /*a220*/  RET.REL.NODEC R34 `(_ZN7cutlass13device_kernelIN5flash19enable_sm80_to_sm89INS1_16FlashAttnBwdSm80INS1_25CollectiveMainloopBwdSm80ILi2ELi2EN4cute5tupleIJNS5_1CILi128EEES8_NS7_ILi64EEEEEENS_6half_tEfNS_4arch4Sm80ELb1ELb0ELb1ELb1ELb1ELb0ELb0ELb0ELi2ELi4ELi4ELi4ELb0EEENS1_24CollectiveEpilogueBwdGQAISA_fSD_Li256ELb1ELb1EEENS1_25SingleTileBwdLPTSchedulerILb1ELi128ELb1EEEEEEEEEvNT_6ParamsE) ;  /* 0xffff5dd022007950 */ /* 0x000fea0003c3ffff */
        .type           $_ZN7cutlass13device_kernelIN5flash19enable_sm80_to_sm89INS1_16FlashAttnBwdSm80INS1_25CollectiveMainloopBwdSm80ILi2ELi2EN4cute5tupleIJNS5_1CILi128EEES8_NS7_ILi64EEEEEENS_6half_tEfNS_4arch4Sm80ELb1ELb0ELb1ELb1ELb1ELb0ELb0ELb0ELi2ELi4ELi4ELi4ELb0EEENS1_24CollectiveEpilogueBwdGQAISA_fSD_Li256ELb1ELb1EEENS1_25SingleTileBwdLPTSchedulerILb1ELi128ELb1EEEEEEEEEvNT_6ParamsE$_ZZN4cute7flattenINS_5tupleIJNS_1CILi1EEENS1_IJNS2_ILi8EEEiiEEENS2_ILi64EEENS1_IJiNS2_ILi144EEENS2_ILi288EEEEEENS2_ILi512EEEEEEEEDaRKT_ENKUlRKT_E_clIS9_EEDaSH_,@function
        .size           $_ZN7cutlass13device_kernelIN5flash19enable_sm80_to_sm89INS1_16FlashAttnBwdSm80INS1_25CollectiveMainloopBwdSm80ILi2ELi2EN4cute5tupleIJNS5_1CILi128EEES8_NS7_ILi64EEEEEENS_6half_tEfNS_4arch4Sm80ELb1ELb0ELb1ELb1ELb1ELb0ELb0ELb0ELi2ELi4ELi4ELi4ELb0EEENS1_24CollectiveEpilogueBwdGQAISA_fSD_Li256ELb1ELb1EEENS1_25SingleTileBwdLPTSchedulerILb1ELi128ELb1EEEEEEEEEvNT_6ParamsE$_ZZN4cute7flattenINS_5tupleIJNS_1CILi1EEENS1_IJNS2_ILi8EEEiiEEENS2_ILi64EEENS1_IJiNS2_ILi144EEENS2_ILi288EEEEEENS2_ILi512EEEEEEEEDaRKT_ENKUlRKT_E_clIS9_EEDaSH_,($_ZN7cutlass13device_kernelIN5flash19enable_sm80_to_sm89INS1_16FlashAttnBwdSm80INS1_25CollectiveMainloopBwdSm80ILi2ELi2EN4cute5tupleIJNS5_1CILi128EEES8_NS7_ILi64EEEEEENS_6half_tEfNS_4arch4Sm80ELb1ELb0ELb1ELb1ELb1ELb0ELb0ELb0ELi2ELi4ELi4ELi4ELb0EEENS1_24CollectiveEpilogueBwdGQAISA_fSD_Li256ELb1ELb1EEENS1_25SingleTileBwdLPTSchedulerILb1ELi128ELb1EEEEEEEEEvNT_6ParamsE$_ZZN4cute7flattenINS_5tupleIJNS_1CILi1EEENS1_IJiiiEEENS2_ILi64EEENS1_IJNS2_ILi72EEENS2_ILi144EEENS2_ILi288EEEEEENS2_ILi512EEEEEEEEDaRKT_ENKUlRKT_E_clIS4_EEDaSH_ - $_ZN7cutlass13device_kernelIN5flash19enable_sm80_to_sm89INS1_16FlashAttnBwdSm80INS1_25CollectiveMainloopBwdSm80ILi2ELi2EN4cute5tupleIJNS5_1CILi128EEES8_NS7_ILi64EEEEEENS_6half_tEfNS_4arch4Sm80ELb1ELb0ELb1ELb1ELb1ELb0ELb0ELb0ELi2ELi4ELi4ELi4ELb0EEENS1_24CollectiveEpilogueBwdGQAISA_fSD_Li256ELb1ELb1EEENS1_25SingleTileBwdLPTSchedulerILb1ELi128ELb1EEEEEEEEEvNT_6ParamsE$_ZZN4cute7flattenINS_5tupleIJNS_1CILi1EEENS1_IJNS2_ILi8EEEiiEEENS2_ILi64EEENS1_IJiNS2_ILi144EEENS2_ILi288EEEEEENS2_ILi512EEEEEEEEDaRKT_ENKUlRKT_E_clIS9_EEDaSH_)
$_ZN7cutlass13device_kernelIN5flash19enable_sm80_to_sm89INS1_16FlashAttnBwdSm80INS1_25CollectiveMainloopBwdSm80ILi2ELi2EN4cute5tupleIJNS5_1CILi128EEES8_NS7_ILi64EEEEEENS_6half_tEfNS_4arch4Sm80ELb1ELb0ELb1ELb1ELb1ELb0ELb0ELb0ELi2ELi4ELi4ELi4ELb0EEENS1_24CollectiveEpilogueBwdGQAISA_fSD_Li256ELb1ELb1EEENS1_25SingleTileBwdLPTSchedulerILb1ELi128ELb1EEEEEEEEEvNT_6ParamsE$_ZZN4cute7flattenINS_5tupleIJNS_1CILi1EEENS1_IJNS2_ILi8EEEiiEEENS2_ILi64EEENS1_IJiNS2_ILi144EEENS2_ILi288EEEEEENS2_ILi512EEEEEEEEDaRKT_ENKUlRKT_E_clIS9_EEDaSH_:
[----:B------:R-:W-:Y:S02]  /*a230*/  MOV R34, R4 ;  /* 0x0000000400227202 */ /* 0x000fe40000000f00 */
[----:B------:R-:W-:-:S04]  /*a240*/  MOV R35, 0x0 ;  /* 0x0000000000237802 */ /* 0x000fc80000000f00 */
[----:B------:R-:W-:Y:S05]  /*a250*/  RET.REL.NODEC R34 `(_ZN7cutlass13device_kernelIN5flash19enable_sm80_to_sm89INS1_16FlashAttnBwdSm80INS1_25CollectiveMainloopBwdSm80ILi2ELi2EN4cute5tupleIJNS5_1CILi128EEES8_NS7_ILi64EEEEEENS_6half_tEfNS_4arch4Sm80ELb1ELb0ELb1ELb1ELb1ELb0ELb0ELb0ELi2ELi4ELi4ELi4ELb0EEENS1_24CollectiveEpilogueBwdGQAISA_fSD_Li256ELb1ELb1EEENS1_25SingleTileBwdLPTSchedulerILb1ELi128ELb1EEEEEEEEEvNT_6ParamsE) ;  /* 0xffff5da022007950 */ /* 0x000fea0003c3ffff */
        .type           $_ZN7cutlass13device_kernelIN5flash19enable_sm80_to_sm89INS1_16FlashAttnBwdSm80INS1_25CollectiveMainloopBwdSm80ILi2ELi2EN4cute5tupleIJNS5_1CILi128EEES8_NS7_ILi64EEEEEENS_6half_tEfNS_4arch4Sm80ELb1ELb0ELb1ELb1ELb1ELb0ELb0ELb0ELi2ELi4ELi4ELi4ELb0EEENS1_24CollectiveEpilogueBwdGQAISA_fSD_Li256ELb1ELb1EEENS1_25SingleTileBwdLPTSchedulerILb1ELi128ELb1EEEEEEEEEvNT_6ParamsE$_ZZN4cute7flattenINS_5tupleIJNS_1CILi1EEENS1_IJiiiEEENS2_ILi64EEENS1_IJNS2_ILi72EEENS2_ILi144EEENS2_ILi288EEEEEENS2_ILi512EEEEEEEEDaRKT_ENKUlRKT_E_clIS4_EEDaSH_,@function
        .size           $_ZN7cutlass13device_kernelIN5flash19enable_sm80_to_sm89INS1_16FlashAttnBwdSm80INS1_25CollectiveMainloopBwdSm80ILi2ELi2EN4cute5tupleIJNS5_1CILi128EEES8_NS7_ILi64EEEEEENS_6half_tEfNS_4arch4Sm80ELb1ELb0ELb1ELb1ELb1ELb0ELb0ELb0ELi2ELi4ELi4ELi4ELb0EEENS1_24CollectiveEpilogueBwdGQAISA_fSD_Li256ELb1ELb1EEENS1_25SingleTileBwdLPTSchedulerILb1ELi128ELb1EEEEEEEEEvNT_6ParamsE$_ZZN4cute7flattenINS_5tupleIJNS_1CILi1EEENS1_IJiiiEEENS2_ILi64EEENS1_IJNS2_ILi72EEENS2_ILi144EEENS2_ILi288EEEEEENS2_ILi512EEEEEEEEDaRKT_ENKUlRKT_E_clIS4_EEDaSH_,($_ZN7cutlass13device_kernelIN5flash19enable_sm80_to_sm89INS1_16FlashAttnBwdSm80INS1_25CollectiveMainloopBwdSm80ILi2ELi2EN4cute5tupleIJNS5_1CILi128EEES8_NS7_ILi64EEEEEENS_6half_tEfNS_4arch4Sm80ELb1ELb0ELb1ELb1ELb1ELb0ELb0ELb0ELi2ELi4ELi4ELi4ELb0EEENS1_24CollectiveEpilogueBwdGQAISA_fSD_Li256ELb1ELb1EEENS1_25SingleTileBwdLPTSchedulerILb1ELi128ELb1EEEEEEEEEvNT_6ParamsE$_ZZN4cute7idx2crdINS_5tupleIJiiNS_1CILi0EEEEEENS1_IJNS1_IJNS2_ILi4EEENS2_ILi8EEEEEENS2_ILi2EEENS2_ILi1EEEEEEEEDaRKT_RKT0_ENKUlRKT_RKT0_E_clIiS7_EEDaSJ_SM_ - $_ZN7cutlass13device_kernelIN5flash19enable_sm80_to_sm89INS1_16FlashAttnBwdSm80INS1_25CollectiveMainloopBwdSm80ILi2ELi2EN4cute5tupleIJNS5_1CILi128EEES8_NS7_ILi64EEEEEENS_6half_tEfNS_4arch4Sm80ELb1ELb0ELb1ELb1ELb1ELb0ELb0ELb0ELi2ELi4ELi4ELi4ELb0EEENS1_24CollectiveEpilogueBwdGQAISA_fSD_Li256ELb1ELb1EEENS1_25SingleTileBwdLPTSchedulerILb1ELi128ELb1EEEEEEEEEvNT_6ParamsE$_ZZN4cute7flattenINS_5tupleIJNS_1CILi1EEENS1_IJiiiEEENS2_ILi64EEENS1_IJNS2_ILi72EEENS2_ILi144EEENS2_ILi288EEEEEENS2_ILi512EEEEEEEEDaRKT_ENKUlRKT_E_clIS4_EEDaSH_)
$_ZN7cutlass13device_kernelIN5flash19enable_sm80_to_sm89INS1_16FlashAttnBwdSm80INS1_25CollectiveMainloopBwdSm80ILi2ELi2EN4cute5tupleIJNS5_1CILi128EEES8_NS7_ILi64EEEEEENS_6half_tEfNS_4arch4Sm80ELb1ELb0ELb1ELb1ELb1ELb0ELb0ELb0ELi2ELi4ELi4ELi4ELb0EEENS1_24CollectiveEpilogueBwdGQAISA_fSD_Li256ELb1ELb1EEENS1_25SingleTileBwdLPTSchedulerILb1ELi128ELb1EEEEEEEEEvNT_6ParamsE$_ZZN4cute7flattenINS_5tupleIJNS_1CILi1EEENS1_IJiiiEEENS2_ILi64EEENS1_IJNS2_ILi72EEENS2_ILi144EEENS2_ILi288EEEEEENS2_ILi512EEEEEEEEDaRKT_ENKUlRKT_E_clIS4_EEDaSH_:
[----:B------:R-:W-:Y:S02]  /*a260*/  MOV R36, R4 ;  /* 0x0000000400247202 */ /* 0x000fe40000000f00 */
[----:B------:R-:W-:-:S04]  /*a270*/  MOV R37, 0x0 ;  /* 0x0000000000257802 */ /* 0x000fc80000000f00 */
[----:B------:R-:W-:Y:S05]  /*a280*/  RET.REL.NODEC R36 `(_ZN7cutlass13device_kernelIN5flash19enable_sm80_to_sm89INS1_16FlashAttnBwdSm80INS1_25CollectiveMainloopBwdSm80ILi2ELi2EN4cute5tupleIJNS5_1CILi128EEES8_NS7_ILi64EEEEEENS_6half_tEfNS_4arch4Sm80ELb1ELb0ELb1ELb1ELb1ELb0ELb0ELb0ELi2ELi4ELi4ELi4ELb0EEENS1_24CollectiveEpilogueBwdGQAISA_fSD_Li256ELb1ELb1EEENS1_25SingleTileBwdLPTSchedulerILb1ELi128ELb1EEEEEEEEEvNT_6ParamsE) ;  /* 0xffff5d7024007950 */ /* 0x000fea0003c3ffff */
        .type           $_ZN7cutlass13device_kernelIN5flash19enable_sm80_to_sm89INS1_16FlashAttnBwdSm80INS1_25CollectiveMainloopBwdSm80ILi2ELi2EN4cute5tupleIJNS5_1CILi128EEES8_NS7_ILi64EEEEEENS_6half_tEfNS_4arch4Sm80ELb1ELb0ELb1ELb1ELb1ELb0ELb0ELb0ELi2ELi4ELi4ELi4ELb0EEENS1_24CollectiveEpilogueBwdGQAISA_fSD_Li256ELb1ELb1EEENS1_25SingleTileBwdLPTSchedulerILb1ELi128ELb1EEEEEEEEEvNT_6ParamsE$_ZZN4cute7idx2crdINS_5tupleIJiiNS_1CILi0EEEEEENS1_IJNS1_IJNS2_ILi4EEENS2_ILi8EEEEEENS2_ILi2EEENS2_ILi1EEEEEEEEDaRKT_RKT0_ENKUlRKT_RKT0_E_clIiS7_EEDaSJ_SM_,@function
        .size           $_ZN7cutlass13device_kernelIN5flash19enable_sm80_to_sm89INS1_16FlashAttnBwdSm80INS1_25CollectiveMainloopBwdSm80ILi2ELi2EN4cute5tupleIJNS5_1CILi128EEES8_NS7_ILi64EEEEEENS_6half_tEfNS_4arch4Sm80ELb1ELb0ELb1ELb1ELb1ELb0ELb0ELb0ELi2ELi4ELi4ELi4ELb0EEENS1_24CollectiveEpilogueBwdGQAISA_fSD_Li256ELb1ELb1EEENS1_25SingleTileBwdLPTSchedulerILb1ELi128ELb1EEEEEEEEEvNT_6ParamsE$_ZZN4cute7idx2crdINS_5tupleIJiiNS_1CILi0EEEEEENS1_IJNS1_IJNS2_ILi4EEENS2_ILi8EEEEEENS2_ILi2EEENS2_ILi1EEEEEEEEDaRKT_RKT0_ENKUlRKT_RKT0_E_clIiS7_EEDaSJ_SM_,($_ZN7cutlass13device_kernelIN5flash19enable_sm80_to_sm89INS1_16FlashAttnBwdSm80INS1_25CollectiveMainloopBwdSm80ILi2ELi2EN4cute5tupleIJNS5_1CILi128EEES8_NS7_ILi64EEEEEENS_6half_tEfNS_4arch4Sm80ELb1ELb0ELb1ELb1ELb1ELb0ELb0ELb0ELi2ELi4ELi4ELi4ELb0EEENS1_24CollectiveEpilogueBwdGQAISA_fSD_Li256ELb1ELb1EEENS1_25SingleTileBwdLPTSchedulerILb1ELi128ELb1EEEEEEEEEvNT_6ParamsE$_ZZN4cute7idx2crdINS_5tupleIJiiNS_1CILi0EEEEEENS1_IJNS1_IJNS2_ILi4EEENS2_ILi8EEEEEENS2_ILi2EEENS2_ILi1EEEEEEEEDaRKT_RKT0_ENKUlRKT_RKT0_E_clIiS8_EEDaSJ_SM_ - $_ZN7cutlass13device_kernelIN5flash19enable_sm80_to_sm89INS1_16FlashAttnBwdSm80INS1_25CollectiveMainloopBwdSm80ILi2ELi2EN4cute5tupleIJNS5_1CILi128EEES8_NS7_ILi64EEEEEENS_6half_tEfNS_4arch4Sm80ELb1ELb0ELb1ELb1ELb1ELb0ELb0ELb0ELi2ELi4ELi4ELi4ELb0EEENS1_24CollectiveEpilogueBwdGQAISA_fSD_Li256ELb1ELb1EEENS1_25SingleTileBwdLPTSchedulerILb1ELi128ELb1EEEEEEEEEvNT_6ParamsE$_ZZN4cute7idx2crdINS_5tupleIJiiNS_1CILi0EEEEEENS1_IJNS1_IJNS2_ILi4EEENS2_ILi8EEEEEENS2_ILi2EEENS2_ILi1EEEEEEEEDaRKT_RKT0_ENKUlRKT_RKT0_E_clIiS7_EEDaSJ_SM_)
$_ZN7cutlass13device_kernelIN5flash19enable_sm80_to_sm89INS1_16FlashAttnBwdSm80INS1_25CollectiveMainloopBwdSm80ILi2ELi2EN4cute5tupleIJNS5_1CILi128EEES8_NS7_ILi64EEEEEENS_6half_tEfNS_4arch4Sm80ELb1ELb0ELb1ELb1ELb1ELb0ELb0ELb0ELi2ELi4ELi4ELi4ELb0EEENS1_24CollectiveEpilogueBwdGQAISA_fSD_Li256ELb1ELb1EEENS1_25SingleTileBwdLPTSchedulerILb1ELi128ELb1EEEEEEEEEvNT_6ParamsE$_ZZN4cute7idx2crdINS_5tupleIJiiNS_1CILi0EEEEEENS1_IJNS1_IJNS2_ILi4EEENS2_ILi8EEEEEENS2_ILi2EEENS2_ILi1EEEEEEEEDaRKT_RKT0_ENKUlRKT_RKT0_E_clIiS7_EEDaSJ_SM_:
[----:B------:R-:W-:Y:S01]  /*a290*/  SHF.R.S32.HI R5, RZ, 0x1f, R2 ;  /* 0x0000001fff057819 */ /* 0x000fe20000011402 */
[----:B------:R-:W-:Y:S02]  /*a2a0*/  IMAD.MOV.U32 R36, RZ, RZ, R6 ;  /* 0x000000ffff247224 */ /* 0x000fe400078e0006 */
[----:B------:R-:W-:Y:S01]  /*a2b0*/  IMAD.MOV.U32 R37, RZ, RZ, 0x0 ;  /* 0x00000000ff257424 */ /* 0x000fe200078e00ff */
[----:B------:R-:W-:-:S04]  /*a2c0*/  LEA.HI R5, R5, R2, RZ, 0x2 ;  /* 0x0000000205057211 */ /* 0x000fc800078f10ff */
[----:B------:R-:W-:Y:S02]  /*a2d0*/  LOP3.LUT R4, R5, 0xfffffffc, RZ, 0xc0, !PT ;  /* 0xfffffffc05047812 */ /* 0x000fe400078ec0ff */
[----:B------:R-:W-:-:S03]  /*a2e0*/  SHF.R.S32.HI R5, RZ, 0x2, R5 ;  /* 0x00000002ff057819 */ /* 0x000fc60000011405 */
[----:B------:R-:W-:Y:S01]  /*a2f0*/  IMAD.IADD R4, R2, 0x1, -R4 ;  /* 0x0000000102047824 */ /* 0x000fe200078e0a04 */
[----:B------:R-:W-:Y:S06]  /*a300*/  RET.REL.NODEC R36 `(_ZN7cutlass13device_kernelIN5flash19enable_sm80_to_sm89INS1_16FlashAttnBwdSm80INS1_25CollectiveMainloopBwdSm80ILi2ELi2EN4cute5tupleIJNS5_1CILi128EEES8_NS7_ILi64EEEEEENS_6half_tEfNS_4arch4Sm80ELb1ELb0ELb1ELb1ELb1ELb0ELb0ELb0ELi2ELi4ELi4ELi4ELb0EEENS1_24CollectiveEpilogueBwdGQAISA_fSD_Li256ELb1ELb1EEENS1_25SingleTileBwdLPTSchedulerILb1ELi128ELb1EEEEEEEEEvNT_6ParamsE) ;  /* 0xffff5cf024007950 */ /* 0x000fec0003c3ffff */
        .type           $_ZN7cutlass13device_kernelIN5flash19enable_sm80_to_sm89INS1_16FlashAttnBwdSm80INS1_25CollectiveMainloopBwdSm80ILi2ELi2EN4cute5tupleIJNS5_1CILi128EEES8_NS7_ILi64EEEEEENS_6half_tEfNS_4arch4Sm80ELb1ELb0ELb1ELb1ELb1ELb0ELb0ELb0ELi2ELi4ELi4ELi4ELb0EEENS1_24CollectiveEpilogueBwdGQAISA_fSD_Li256ELb1ELb1EEENS1_25SingleTileBwdLPTSchedulerILb1ELi128ELb1EEEEEEEEEvNT_6ParamsE$_ZZN4cute7idx2crdINS_5tupleIJiiNS_1CILi0EEEEEENS1_IJNS1_IJNS2_ILi4EEENS2_ILi8EEEEEENS2_ILi2EEENS2_ILi1EEEEEEEEDaRKT_RKT0_ENKUlRKT_RKT0_E_clIiS8_EEDaSJ_SM_,@function
        .size           $_ZN7cutlass13device_kernelIN5flash19enable_sm80_to_sm89INS1_16FlashAttnBwdSm80INS1_25CollectiveMainloopBwdSm80ILi2ELi2EN4cute5tupleIJNS5_1CILi128EEES8_NS7_ILi64EEEEEENS_6half_tEfNS_4arch4Sm80ELb1ELb0ELb1ELb1ELb1ELb0ELb0ELb0ELi2ELi4ELi4ELi4ELb0EEENS1_24CollectiveEpilogueBwdGQAISA_fSD_Li256ELb1ELb1EEENS1_25SingleTileBwdLPTSchedulerILb1ELi128ELb1EEEEEEEEEvNT_6ParamsE$_ZZN4cute7idx2crdINS_5tupleIJiiNS_1CILi0EEEEEENS1_IJNS1_IJNS2_ILi4EEENS2_ILi8EEEEEENS2_ILi2EEENS2_ILi1EEEEEEEEDaRKT_RKT0_ENKUlRKT_RKT0_E_clIiS8_EEDaSJ_SM_,($_ZN7cutlass13device_kernelIN5flash19enable_sm80_to_sm89INS1_16FlashAttnBwdSm80INS1_25CollectiveMainloopBwdSm80ILi2ELi2EN4cute5tupleIJNS5_1CILi128EEES8_NS7_ILi64EEEEEENS_6half_tEfNS_4arch4Sm80ELb1ELb0ELb1ELb1ELb1ELb0ELb0ELb0ELi2ELi4ELi4ELi4ELb0EEENS1_24CollectiveEpilogueBwdGQAISA_fSD_Li256ELb1ELb1EEENS1_25SingleTileBwdLPTSchedulerILb1ELi128ELb1EEEEEEEEEvNT_6ParamsE$_ZZN4cute7idx2crdINS_5tupleIJiiNS_1CILi0EEEEEENS1_IJNS1_IJNS2_ILi4EEENS2_ILi8EEEEEES5_NS2_ILi1EEEEEEEEDaRKT_RKT0_ENKUlRKT_RKT0_E_clIiS5_EEDaSI_SL_ - $_ZN7cutlass13device_kernelIN5flash19enable_sm80_to_sm89INS1_16FlashAttnBwdSm80INS1_25CollectiveMainloopBwdSm80ILi2ELi2EN4cute5tupleIJNS5_1CILi128EEES8_NS7_ILi64EEEEEENS_6half_tEfNS_4arch4Sm80ELb1ELb0ELb1ELb1ELb1ELb0ELb0ELb0ELi2ELi4ELi4ELi4ELb0EEENS1_24CollectiveEpilogueBwdGQAISA_fSD_Li256ELb1ELb1EEENS1_25SingleTileBwdLPTSchedulerILb1ELi128ELb1EEEEEEEEEvNT_6ParamsE$_ZZN4cute7idx2crdINS_5tupleIJiiNS_1CILi0EEEEEENS1_IJNS1_IJNS2_ILi4EEENS2_ILi8EEEEEENS2_ILi2EEENS2_ILi1EEEEEEEEDaRKT_RKT0_ENKUlRKT_RKT0_E_clIiS8_EEDaSJ_SM_)
$_ZN7cutlass13device_kernelIN5flash19enable_sm80_to_sm89INS1_16FlashAttnBwdSm80INS1_25CollectiveMainloopBwdSm80ILi2ELi2EN4cute5tupleIJNS5_1CILi128EEES8_NS7_ILi64EEEEEENS_6half_tEfNS_4arch4Sm80ELb1ELb0ELb1ELb1ELb1ELb0ELb0ELb0ELi2ELi4ELi4ELi4ELb0EEENS1_24CollectiveEpilogueBwdGQAISA_fSD_Li256ELb1ELb1EEENS1_25SingleTileBwdLPTSchedulerILb1ELi128ELb1EEEEEEEEEvNT_6ParamsE$_ZZN4cute7idx2crdINS_5tupleIJiiNS_1CILi0EEEEEENS1_IJNS1_IJNS2_ILi4EEENS2_ILi8EEEEEENS2_ILi2EEENS2_ILi1EEEEEEEEDaRKT_RKT0_ENKUlRKT_RKT0_E_clIiS8_EEDaSJ_SM_:
[----:B------:R-:W-:Y:S02]  /*a310*/  MOV R36, R6 ;  /* 0x0000000600247202 */ /* 0x000fe40000000f00 */
[----:B------:R-:W-:Y:S02]  /*a320*/  MOV R37, 0x0 ;  /* 0x0000000000257802 */ /* 0x000fe40000000f00 */
[----:B------:R-:W-:Y:S02]  /*a330*/  MOV R29, R3 ;  /* 0x00000003001d7202 */ /* 0x000fe40000000f00 */
[----:B------:R-:W-:Y:S05]  /*a340*/  RET.REL.NODEC R36 `(_ZN7cutlass13device_kernelIN5flash19enable_sm80_to_sm89INS1_16FlashAttnBwdSm80INS1_25CollectiveMainloopBwdSm80ILi2ELi2EN4cute5tupleIJNS5_1CILi128EEES8_NS7_ILi64EEEEEENS_6half_tEfNS_4arch4Sm80ELb1ELb0ELb1ELb1ELb1ELb0ELb0ELb0ELi2ELi4ELi4ELi4ELb0EEENS1_24CollectiveEpilogueBwdGQAISA_fSD_Li256ELb1ELb1EEENS1_25SingleTileBwdLPTSchedulerILb1ELi128ELb1EEEEEEEEEvNT_6ParamsE) ;  /* 0xffff5cb024007950 */ /* 0x000fea0003c3ffff */
        .type           $_ZN7cutlass13device_kernelIN5flash19enable_sm80_to_sm89INS1_16FlashAttnBwdSm80INS1_25CollectiveMainloopBwdSm80ILi2ELi2EN4cute5tupleIJNS5_1CILi128EEES8_NS7_ILi64EEEEEENS_6half_tEfNS_4arch4Sm80ELb1ELb0ELb1ELb1ELb1ELb0ELb0ELb0ELi2ELi4ELi4ELi4ELb0EEENS1_24CollectiveEpilogueBwdGQAISA_fSD_Li256ELb1ELb1EEENS1_25SingleTileBwdLPTSchedulerILb1ELi128ELb1EEEEEEEEEvNT_6ParamsE$_ZZN4cute7idx2crdINS_5tupleIJiiNS_1CILi0EEEEEENS1_IJNS1_IJNS2_ILi4EEENS2_ILi8EEEEEES5_NS2_ILi1EEEEEEEEDaRKT_RKT0_ENKUlRKT_RKT0_E_clIiS5_EEDaSI_SL_,@function
        .size           $_ZN7cutlass13device_kernelIN5flash19enable_sm80_to_sm89INS1_16FlashAttnBwdSm80INS1_25CollectiveMainloopBwdSm80ILi2ELi2EN4cute5tupleIJNS5_1CILi128EEES8_NS7_ILi64EEEEEENS_6half_tEfNS_4arch4Sm80ELb1ELb0ELb1ELb1ELb1ELb0ELb0ELb0ELi2ELi4ELi4ELi4ELb0EEENS1_24CollectiveEpilogueBwdGQAISA_fSD_Li256ELb1ELb1EEENS1_25SingleTileBwdLPTSchedulerILb1ELi128ELb1EEEEEEEEEvNT_6ParamsE$_ZZN4cute7idx2crdINS_5tupleIJiiNS_1CILi0EEEEEENS1_IJNS1_IJNS2_ILi4EEENS2_ILi8EEEEEES5_NS2_ILi1EEEEEEEEDaRKT_RKT0_ENKUlRKT_RKT0_E_clIiS5_EEDaSI_SL_,($_ZN7cutlass13device_kernelIN5flash19enable_sm80_to_sm89INS1_16FlashAttnBwdSm80INS1_25CollectiveMainloopBwdSm80ILi2ELi2EN4cute5tupleIJNS5_1CILi128EEES8_NS7_ILi64EEEEEENS_6half_tEfNS_4arch4Sm80ELb1ELb0ELb1ELb1ELb1ELb0ELb0ELb0ELi2ELi4ELi4ELi4ELb0EEENS1_24CollectiveEpilogueBwdGQAISA_fSD_Li256ELb1ELb1EEENS1_25SingleTileBwdLPTSchedulerILb1ELi128ELb1EEEEEEEEEvNT_6ParamsE$_ZZN4cute7idx2crdINS_5tupleIJiiNS_1CILi0EEEEEENS1_IJNS1_IJNS2_ILi4EEENS2_ILi8EEEEEES5_NS2_ILi1EEEEEEEEDaRKT_RKT0_ENKUlRKT_RKT0_E_clIiS7_EEDaSI_SL_ - $_ZN7cutlass13device_kernelIN5flash19enable_sm80_to_sm89INS1_16FlashAttnBwdSm80INS1_25CollectiveMainloopBwdSm80ILi2ELi2EN4cute5tupleIJNS5_1CILi128EEES8_NS7_ILi64EEEEEENS_6half_tEfNS_4arch4Sm80ELb1ELb0ELb1ELb1ELb1ELb0ELb0ELb0ELi2ELi4ELi4ELi4ELb0EEENS1_24CollectiveEpilogueBwdGQAISA_fSD_Li256ELb1ELb1EEENS1_25SingleTileBwdLPTSchedulerILb1ELi128ELb1EEEEEEEEEvNT_6ParamsE$_ZZN4cute7idx2crdINS_5tupleIJiiNS_1CILi0EEEEEENS1_IJNS1_IJNS2_ILi4EEENS2_ILi8EEEEEES5_NS2_ILi1EEEEEEEEDaRKT_RKT0_ENKUlRKT_RKT0_E_clIiS5_EEDaSI_SL_)
$_ZN7cutlass13device_kernelIN5flash19enable_sm80_to_sm89INS1_16FlashAttnBwdSm80INS1_25CollectiveMainloopBwdSm80ILi2ELi2EN4cute5tupleIJNS5_1CILi128EEES8_NS7_ILi64EEEEEENS_6half_tEfNS_4arch4Sm80ELb1ELb0ELb1ELb1ELb1ELb0ELb0ELb0ELi2ELi4ELi4ELi4ELb0EEENS1_24CollectiveEpilogueBwdGQAISA_fSD_Li256ELb1ELb1EEENS1_25SingleTileBwdLPTSchedulerILb1ELi128ELb1EEEEEEEEEvNT_6ParamsE$_ZZN4cute7idx2crdINS_5tupleIJiiNS_1CILi0EEEEEENS1_IJNS1_IJNS2_ILi4EEENS2_ILi8EEEEEES5_NS2_ILi1EEEEEEEEDaRKT_RKT0_ENKUlRKT_RKT0_E_clIiS5_EEDaSI_SL_:
[----:B------:R-:W-:Y:S02]  /*a350*/  MOV R38, R4 ;  /* 0x0000000400267202 */ /* 0x000fe40000000f00 */
[----:B------:R-:W-:Y:S02]  /*a360*/  MOV R39, 0x0 ;  /* 0x0000000000277802 */ /* 0x000fe40000000f00 */
[----:B------:R-:W-:-:S02]  /*a370*/  MOV R5, R3 ;  /* 0x0000000300057202 */ /* 0x000fc40000000f00 */
[----:B------:R-:W-:Y:S05]  /*a380*/  RET.REL.NODEC R38 `(_ZN7cutlass13device_kernelIN5flash19enable_sm80_to_sm89INS1_16FlashAttnBwdSm80INS1_25CollectiveMainloopBwdSm80ILi2ELi2EN4cute5tupleIJNS5_1CILi128EEES8_NS7_ILi64EEEEEENS_6half_tEfNS_4arch4Sm80ELb1ELb0ELb1ELb1ELb1ELb0ELb0ELb0ELi2ELi4ELi4ELi4ELb0EEENS1_24CollectiveEpilogueBwdGQAISA_fSD_Li256ELb1ELb1EEENS1_25SingleTileBwdLPTSchedulerILb1ELi128ELb1EEEEEEEEEvNT_6ParamsE) ;  /* 0xffff5c7026007950 */ /* 0x000fea0003c3ffff */
        .type           $_ZN7cutlass13device_kernelIN5flash19enable_sm80_to_sm89INS1_16FlashAttnBwdSm80INS1_25CollectiveMainloopBwdSm80ILi2ELi2EN4cute5tupleIJNS5_1CILi128EEES8_NS7_ILi64EEEEEENS_6half_tEfNS_4arch4Sm80ELb1ELb0ELb1ELb1ELb1ELb0ELb0ELb0ELi2ELi4ELi4ELi4ELb0EEENS1_24CollectiveEpilogueBwdGQAISA_fSD_Li256ELb1ELb1EEENS1_25SingleTileBwdLPTSchedulerILb1ELi128ELb1EEEEEEEEEvNT_6ParamsE$_ZZN4cute7idx2crdINS_5tupleIJiiNS_1CILi0EEEEEENS1_IJNS1_IJNS2_ILi4EEENS2_ILi8EEEEEES5_NS2_ILi1EEEEEEEEDaRKT_RKT0_ENKUlRKT_RKT0_E_clIiS7_EEDaSI_SL_,@function
        .size           $_ZN7cutlass13device_kernelIN5flash19enable_sm80_to_sm89INS1_16FlashAttnBwdSm80INS1_25CollectiveMainloopBwdSm80ILi2ELi2EN4cute5tupleIJNS5_1CILi128EEES8_NS7_ILi64EEEEEENS_6half_tEfNS_4arch4Sm80ELb1ELb0ELb1ELb1ELb1ELb0ELb0ELb0ELi2ELi4ELi4ELi4ELb0EEENS1_24CollectiveEpilogueBwdGQAISA_fSD_Li256ELb1ELb1EEENS1_25SingleTileBwdLPTSchedulerILb1ELi128ELb1EEEEEEEEEvNT_6ParamsE$_ZZN4cute7idx2crdINS_5tupleIJiiNS_1CILi0EEEEEENS1_IJNS1_IJNS2_ILi4EEENS2_ILi8EEEEEES5_NS2_ILi1EEEEEEEEDaRKT_RKT0_ENKUlRKT_RKT0_E_clIiS7_EEDaSI_SL_,($_ZN7cutlass13device_kernelIN5flash19enable_sm80_to_sm89INS1_16FlashAttnBwdSm80INS1_25CollectiveMainloopBwdSm80ILi2ELi2EN4cute5tupleIJNS5_1CILi128EEES8_NS7_ILi64EEEEEENS_6half_tEfNS_4arch4Sm80ELb1ELb0ELb1ELb1ELb1ELb0ELb0ELb0ELi2ELi4ELi4ELi4ELb0EEENS1_24CollectiveEpilogueBwdGQAISA_fSD_Li256ELb1ELb1EEENS1_25SingleTileBwdLPTSchedulerILb1ELi128ELb1EEEEEEEEEvNT_6ParamsE$_ZZN4cute7idx2crdIiNS_5tupleIJNS_1CILi32EEENS2_ILi4EEENS2_ILi2EEENS2_ILi1EEEEEENS1_IJS6_S3_NS2_ILi128EEENS2_ILi0EEEEEEEEDaRKT_RKT0_RKT1_ENKUlRKT_RKT0_E_clIS5_S8_EEDaSM_SP_ - $_ZN7cutlass13device_kernelIN5flash19enable_sm80_to_sm89INS1_16FlashAttnBwdSm80INS1_25CollectiveMainloopBwdSm80ILi2ELi2EN4cute5tupleIJNS5_1CILi128EEES8_NS7_ILi64EEEEEENS_6half_tEfNS_4arch4Sm80ELb1ELb0ELb1ELb1ELb1ELb0ELb0ELb0ELi2ELi4ELi4ELi4ELb0EEENS1_24CollectiveEpilogueBwdGQAISA_fSD_Li256ELb1ELb1EEENS1_25SingleTileBwdLPTSchedulerILb1ELi128ELb1EEEEEEEEEvNT_6ParamsE$_ZZN4cute7idx2crdINS_5tupleIJiiNS_1CILi0EEEEEENS1_IJNS1_IJNS2_ILi4EEENS2_ILi8EEEEEES5_NS2_ILi1EEEEEEEEDaRKT_RKT0_ENKUlRKT_RKT0_E_clIiS7_EEDaSI_SL_)
$_ZN7cutlass13device_kernelIN5flash19enable_sm80_to_sm89INS1_16FlashAttnBwdSm80INS1_25CollectiveMainloopBwdSm80ILi2ELi2EN4cute5tupleIJNS5_1CILi128EEES8_NS7_ILi64EEEEEENS_6half_tEfNS_4arch4Sm80ELb1ELb0ELb1ELb1ELb1ELb0ELb0ELb0ELi2ELi4ELi4ELi4ELb0EEENS1_24CollectiveEpilogueBwdGQAISA_fSD_Li256ELb1ELb1EEENS1_25SingleTileBwdLPTSchedulerILb1ELi128ELb1EEEEEEEEEvNT_6ParamsE$_ZZN4cute7idx2crdINS_5tupleIJiiNS_1CILi0EEEEEENS1_IJNS1_IJNS2_ILi4EEENS2_ILi8EEEEEES5_NS2_ILi1EEEEEEEEDaRKT_RKT0_ENKUlRKT_RKT0_E_clIiS7_EEDaSI_SL_:
[----:B------:R-:W-:-:S04]  /*a390*/  SHF.R.S32.HI R5, RZ, 0x1f, R2 ;  /* 0x0000001fff057819 */ /* 0x000fc80000011402 */
[----:B------:R-:W-:-:S04]  /*a3a0*/  LEA.HI R6, R5, R2, RZ, 0x2 ;  /* 0x0000000205067211 */ /* 0x000fc800078f10ff */
[----:B------:R-:W-:Y:S02]  /*a3b0*/  LOP3.LUT R5, R6, 0xfffffffc, RZ, 0xc0, !PT ;  /* 0xfffffffc06057812 */ /* 0x000fe400078ec0ff */
[----:B------:R-:W-:-:S03]  /*a3c0*/  SHF.R.S32.HI R6, RZ, 0x2, R6 ;  /* 0x00000002ff067819 */ /* 0x000fc60000011406 */
[----:B------:R-:W-:Y:S02]  /*a3d0*/  IMAD.IADD R36, R2, 0x1, -R5 ;  /* 0x0000000102247824 */ /* 0x000fe400078e0a05 */
[----:B------:R-:W-:-:S04]  /*a3e0*/  IMAD.MOV.U32 R5, RZ, RZ, 0x0 ;  /* 0x00000000ff057424 */ /* 0x000fc800078e00ff */
[----:B------:R-:W-:Y:S05]  /*a3f0*/  RET.REL.NODEC R4 `(_ZN7cutlass13device_kernelIN5flash19enable_sm80_to_sm89INS1_16FlashAttnBwdSm80INS1_25CollectiveMainloopBwdSm80ILi2ELi2EN4cute5tupleIJNS5_1CILi128EEES8_NS7_ILi64EEEEEENS_6half_tEfNS_4arch4Sm80ELb1ELb0ELb1ELb1ELb1ELb0ELb0ELb0ELi2ELi4ELi4ELi4ELb0EEENS1_24CollectiveEpilogueBwdGQAISA_fSD_Li256ELb1ELb1EEENS1_25SingleTileBwdLPTSchedulerILb1ELi128ELb1EEEEEEEEEvNT_6ParamsE) ;  /* 0xffff5c0004007950 */ /* 0x000fea0003c3ffff */
        .type           $_ZN7cutlass13device_kernelIN5flash19enable_sm80_to_sm89INS1_16FlashAttnBwdSm80INS1_25CollectiveMainloopBwdSm80ILi2ELi2EN4cute5tupleIJNS5_1CILi128EEES8_NS7_ILi64EEEEEENS_6half_tEfNS_4arch4Sm80ELb1ELb0ELb1ELb1ELb1ELb0ELb0ELb0ELi2ELi4ELi4ELi4ELb0EEENS1_24CollectiveEpilogueBwdGQAISA_fSD_Li256ELb1ELb1EEENS1_25SingleTileBwdLPTSchedulerILb1ELi128ELb1EEEEEEEEEvNT_6ParamsE$_ZZN4cute7idx2crdIiNS_5tupleIJNS_1CILi32EEENS2_ILi4EEENS2_ILi2EEENS2_ILi1EEEEEENS1_IJS6_S3_NS2_ILi128EEENS2_ILi0EEEEEEEEDaRKT_RKT0_RKT1_ENKUlRKT_RKT0_E_clIS5_S8_EEDaSM_SP_,@function
        .size           $_ZN7cutlass13device_kernelIN5flash19enable_sm80_to_sm89INS1_16FlashAttnBwdSm80INS1_25CollectiveMainloopBwdSm80ILi2ELi2EN4cute5tupleIJNS5_1CILi128EEES8_NS7_ILi64EEEEEENS_6half_tEfNS_4arch4Sm80ELb1ELb0ELb1ELb1ELb1ELb0ELb0ELb0ELi2ELi4ELi4ELi4ELb0EEENS1_24CollectiveEpilogueBwdGQAISA_fSD_Li256ELb1ELb1EEENS1_25SingleTileBwdLPTSchedulerILb1ELi128ELb1EEEEEEEEEvNT_6ParamsE$_ZZN4cute7idx2crdIiNS_5tupleIJNS_1CILi32EEENS2_ILi4EEENS2_ILi2EEENS2_ILi1EEEEEENS1_IJS6_S3_NS2_ILi128EEENS2_ILi0EEEEEEEEDaRKT_RKT0_RKT1_ENKUlRKT_RKT0_E_clIS5_S8_EEDaSM_SP_,($_ZN7cutlass13device_kernelIN5flash19enable_sm80_to_sm89INS1_16FlashAttnBwdSm80INS1_25CollectiveMainloopBwdSm80ILi2ELi2EN4cute5tupleIJNS5_1CILi128EEES8_NS7_ILi64EEEEEENS_6half_tEfNS_4arch4Sm80ELb1ELb0ELb1ELb1ELb1ELb0ELb0ELb0ELi2ELi4ELi4ELi4ELb0EEENS1_24CollectiveEpilogueBwdGQAISA_fSD_Li256ELb1ELb1EEENS1_25SingleTileBwdLPTSchedulerILb1ELi128ELb1EEEEEEEEEvNT_6ParamsE$_ZZN4cute9transformINS_5tupleIJNS_1CILi32EEENS2_ILi4EEENS2_ILi2EEENS2_ILi1EEEEEENS1_IJS6_S3_NS2_ILi128EEENS2_ILi0EEEEEEZNS_7idx2crdIiS7_SA_EEDaRKT_RKT0_RKT1_EUlRKT_RKT0_E_EEDaSE_SH_OSI_ENKUlDpSN_E_clIJiiiS9_EEEDaST_ - $_ZN7cutlass13device_kernelIN5flash19enable_sm80_to_sm89INS1_16FlashAttnBwdSm80INS1_25CollectiveMainloopBwdSm80ILi2ELi2EN4cute5tupleIJNS5_1CILi128EEES8_NS7_ILi64EEEEEENS_6half_tEfNS_4arch4Sm80ELb1ELb0ELb1ELb1ELb1ELb0ELb0ELb0ELi2ELi4ELi4ELi4ELb0EEENS1_24CollectiveEpilogueBwdGQAISA_fSD_Li256ELb1ELb1EEENS1_25SingleTileBwdLPTSchedulerILb1ELi128ELb1EEEEEEEEEvNT_6ParamsE$_ZZN4cute7idx2crdIiNS_5tupleIJNS_1CILi32EEENS2_ILi4EEENS2_ILi2EEENS2_ILi1EEEEEENS1_IJS6_S3_NS2_ILi128EEENS2_ILi0EEEEEEEEDaRKT_RKT0_RKT1_ENKUlRKT_RKT0_E_clIS5_S8_EEDaSM_SP_)
$_ZN7cutlass13device_kernelIN5flash19enable_sm80_to_sm89INS1_16FlashAttnBwdSm80INS1_25CollectiveMainloopBwdSm80ILi2ELi2EN4cute5tupleIJNS5_1CILi128EEES8_NS7_ILi64EEEEEENS_6half_tEfNS_4arch4Sm80ELb1ELb0ELb1ELb1ELb1ELb0ELb0ELb0ELi2ELi4ELi4ELi4ELb0EEENS1_24CollectiveEpilogueBwdGQAISA_fSD_Li256ELb1ELb1EEENS1_25SingleTileBwdLPTSchedulerILb1ELi128ELb1EEEEEEEEEvNT_6ParamsE$_ZZN4cute7idx2crdIiNS_5tupleIJNS_1CILi32EEENS2_ILi4EEENS2_ILi2EEENS2_ILi1EEEEEENS1_IJS6_S3_NS2_ILi128EEENS2_ILi0EEEEEEEEDaRKT_RKT0_RKT1_ENKUlRKT_RKT0_E_clIS5_S8_EEDaSM_SP_:
        /* <DEDUP_REMOVED lines=8> */
[----:B------:R-:W-:Y:S06]  /*a480*/  RET.REL.NODEC R24 `(_ZN7cutlass13device_kernelIN5flash19enable_sm80_to_sm89INS1_16FlashAttnBwdSm80INS1_25CollectiveMainloopBwdSm80ILi2ELi2EN4cute5tupleIJNS5_1CILi128EEES8_NS7_ILi64EEEEEENS_6half_tEfNS_4arch4Sm80ELb1ELb0ELb1ELb1ELb1ELb0ELb0ELb0ELi2ELi4ELi4ELi4ELb0EEENS1_24CollectiveEpilogueBwdGQAISA_fSD_Li256ELb1ELb1EEENS1_25SingleTileBwdLPTSchedulerILb1ELi128ELb1EEEEEEEEEvNT_6ParamsE) ;  /* 0xffff5b7018007950 */ /* 0x000fec0003c3ffff */
        .type           $_ZN7cutlass13device_kernelIN5flash19enable_sm80_to_sm89INS1_16FlashAttnBwdSm80INS1_25CollectiveMainloopBwdSm80ILi2ELi2EN4cute5tupleIJNS5_1CILi128EEES8_NS7_ILi64EEEEEENS_6half_tEfNS_4arch4Sm80ELb1ELb0ELb1ELb1ELb1ELb0ELb0ELb0ELi2ELi4ELi4ELi4ELb0EEENS1_24CollectiveEpilogueBwdGQAISA_fSD_Li256ELb1ELb1EEENS1_25SingleTileBwdLPTSchedulerILb1ELi128ELb1EEEEEEEEEvNT_6ParamsE$_ZZN4cute9transformINS_5tupleIJNS_1CILi32EEENS2_ILi4EEENS2_ILi2EEENS2_ILi1EEEEEENS1_IJS6_S3_NS2_ILi128EEENS2_ILi0EEEEEEZNS_7idx2crdIiS7_SA_EEDaRKT_RKT0_RKT1_EUlRKT_RKT0_E_EEDaSE_SH_OSI_ENKUlDpSN_E_clIJiiiS9_EEEDaST_,@function
        .size           $_ZN7cutlass13device_kernelIN5flash19enable_sm80_to_sm89INS1_16FlashAttnBwdSm80INS1_25CollectiveMainloopBwdSm80ILi2ELi2EN4cute5tupleIJNS5_1CILi128EEES8_NS7_ILi64EEEEEENS_6half_tEfNS_4arch4Sm80ELb1ELb0ELb1ELb1ELb1ELb0ELb0ELb0ELi2ELi4ELi4ELi4ELb0EEENS1_24CollectiveEpilogueBwdGQAISA_fSD_Li256ELb1ELb1EEENS1_25SingleTileBwdLPTSchedulerILb1ELi128ELb1EEEEEEEEEvNT_6ParamsE$_ZZN4cute9transformINS_5tupleIJNS_1CILi32EEENS2_ILi4EEENS2_ILi2EEENS2_ILi1EEEEEENS1_IJS6_S3_NS2_ILi128EEENS2_ILi0EEEEEEZNS_7idx2crdIiS7_SA_EEDaRKT_RKT0_RKT1_EUlRKT_RKT0_E_EEDaSE_SH_OSI_ENKUlDpSN_E_clIJiiiS9_EEEDaST_,($_ZN7cutlass13device_kernelIN5flash19enable_sm80_to_sm89INS1_16FlashAttnBwdSm80INS1_25CollectiveMainloopBwdSm80ILi2ELi2EN4cute5tupleIJNS5_1CILi128EEES8_NS7_ILi64EEEEEENS_6half_tEfNS_4arch4Sm80ELb1ELb0ELb1ELb1ELb1ELb0ELb0ELb0ELi2ELi4ELi4ELi4ELb0EEENS1_24CollectiveEpilogueBwdGQAISA_fSD_Li256ELb1ELb1EEENS1_25SingleTileBwdLPTSchedulerILb1ELi128ELb1EEEEEEEEEvNT_6ParamsE$_ZZN4cute9transformINS_5tupleIJiiNS_1CILi0EEEEEENS1_IJNS1_IJNS2_ILi4EEENS2_ILi8EEEEEENS2_ILi2EEENS2_ILi1EEEEEEZNS_7idx2crdIS4_SA_EEDaRKT_RKT0_EUlRKT_RKT0_E_EEDaSE_SH_OT1_ENKUlDpSK_E_clIJNS1_IJiiEEEiS3_EEEDaSR_ - $_ZN7cutlass13device_kernelIN5flash19enable_sm80_to_sm89INS1_16FlashAttnBwdSm80INS1_25CollectiveMainloopBwdSm80ILi2ELi2EN4cute5tupleIJNS5_1CILi128EEES8_NS7_ILi64EEEEEENS_6half_tEfNS_4arch4Sm80ELb1ELb0ELb1ELb1ELb1ELb0ELb0ELb0ELi2ELi4ELi4ELi4ELb0EEENS1_24CollectiveEpilogueBwdGQAISA_fSD_Li256ELb1ELb1EEENS1_25SingleTileBwdLPTSchedulerILb1ELi128ELb1EEEEEEEEEvNT_6ParamsE$_ZZN4cute9transformINS_5tupleIJNS_1CILi32EEENS2_ILi4EEENS2_ILi2EEENS2_ILi1EEEEEENS1_IJS6_S3_NS2_ILi128EEENS2_ILi0EEEEEEZNS_7idx2crdIiS7_SA_EEDaRKT_RKT0_RKT1_EUlRKT_RKT0_E_EEDaSE_SH_OSI_ENKUlDpSN_E_clIJiiiS9_EEEDaST_)
$_ZN7cutlass13device_kernelIN5flash19enable_sm80_to_sm89INS1_16FlashAttnBwdSm80INS1_25CollectiveMainloopBwdSm80ILi2ELi2EN4cute5tupleIJNS5_1CILi128EEES8_NS7_ILi64EEEEEENS_6half_tEfNS_4arch4Sm80ELb1ELb0ELb1ELb1ELb1ELb0ELb0ELb0ELi2ELi4ELi4ELi4ELb0EEENS1_24CollectiveEpilogueBwdGQAISA_fSD_Li256ELb1ELb1EEENS1_25SingleTileBwdLPTSchedulerILb1ELi128ELb1EEEEEEEEEvNT_6ParamsE$_ZZN4cute9transformINS_5tupleIJNS_1CILi32EEENS2_ILi4EEENS2_ILi2EEENS2_ILi1EEEEEENS1_IJS6_S3_NS2_ILi128EEENS2_ILi0EEEEEEZNS_7idx2crdIiS7_SA_EEDaRKT_RKT0_RKT1_EUlRKT_RKT0_E_EEDaSE_SH_OSI_ENKUlDpSN_E_clIJiiiS9_EEEDaST_:
[----:B------:R-:W-:Y:S02]  /*a490*/  MOV R24, R12 ;  /* 0x0000000c00187202 */ /* 0x000fe40000000f00 */
[----:B------:R-:W-:-:S04]  /*a4a0*/  MOV R25, 0x0 ;  /* 0x0000000000197802 */ /* 0x000fc80000000f00 */
[----:B------:R-:W-:Y:S05]  /*a4b0*/  RET.REL.NODEC R24 `(_ZN7cutlass13device_kernelIN5flash19enable_sm80_to_sm89INS1_16FlashAttnBwdSm80INS1_25CollectiveMainloopBwdSm80ILi2ELi2EN4cute5tupleIJNS5_1CILi128EEES8_NS7_ILi64EEEEEENS_6half_tEfNS_4arch4Sm80ELb1ELb0ELb1ELb1ELb1ELb0ELb0ELb0ELi2ELi4ELi4ELi4ELb0EEENS1_24CollectiveEpilogueBwdGQAISA_fSD_Li256ELb1ELb1EEENS1_25SingleTileBwdLPTSchedulerILb1ELi128ELb1EEEEEEEEEvNT_6ParamsE) ;  /* 0xffff5b4018007950 */ /* 0x000fea0003c3ffff */
        .type           $_ZN7cutlass13device_kernelIN5flash19enable_sm80_to_sm89INS1_16FlashAttnBwdSm80INS1_25CollectiveMainloopBwdSm80ILi2ELi2EN4cute5tupleIJNS5_1CILi128EEES8_NS7_ILi64EEEEEENS_6half_tEfNS_4arch4Sm80ELb1ELb0ELb1ELb1ELb1ELb0ELb0ELb0ELi2ELi4ELi4ELi4ELb0EEENS1_24CollectiveEpilogueBwdGQAISA_fSD_Li256ELb1ELb1EEENS1_25SingleTileBwdLPTSchedulerILb1ELi128ELb1EEEEEEEEEvNT_6ParamsE$_ZZN4cute9transformINS_5tupleIJiiNS_1CILi0EEEEEENS1_IJNS1_IJNS2_ILi4EEENS2_ILi8EEEEEENS2_ILi2EEENS2_ILi1EEEEEEZNS_7idx2crdIS4_SA_EEDaRKT_RKT0_EUlRKT_RKT0_E_EEDaSE_SH_OT1_ENKUlDpSK_E_clIJNS1_IJiiEEEiS3_EEEDaSR_,@function
        .size           $_ZN7cutlass13device_kernelIN5flash19enable_sm80_to_sm89INS1_16FlashAttnBwdSm80INS1_25CollectiveMainloopBwdSm80ILi2ELi2EN4cute5tupleIJNS5_1CILi128EEES8_NS7_ILi64EEEEEENS_6half_tEfNS_4arch4Sm80ELb1ELb0ELb1ELb1ELb1ELb0ELb0ELb0ELi2ELi4ELi4ELi4ELb0EEENS1_24CollectiveEpilogueBwdGQAISA_fSD_Li256ELb1ELb1EEENS1_25SingleTileBwdLPTSchedulerILb1ELi128ELb1EEEEEEEEEvNT_6ParamsE$_ZZN4cute9transformINS_5tupleIJiiNS_1CILi0EEEEEENS1_IJNS1_IJNS2_ILi4EEENS2_ILi8EEEEEENS2_ILi2EEENS2_ILi1EEEEEEZNS_7idx2crdIS4_SA_EEDaRKT_RKT0_EUlRKT_RKT0_E_EEDaSE_SH_OT1_ENKUlDpSK_E_clIJNS1_IJiiEEEiS3_EEEDaSR_,($_ZN7cutlass13device_kernelIN5flash19enable_sm80_to_sm89INS1_16FlashAttnBwdSm80INS1_25CollectiveMainloopBwdSm80ILi2ELi2EN4cute5tupleIJNS5_1CILi128EEES8_NS7_ILi64EEEEEENS_6half_tEfNS_4arch4Sm80ELb1ELb0ELb1ELb1ELb1ELb0ELb0ELb0ELi2ELi4ELi4ELi4ELb0EEENS1_24CollectiveEpilogueBwdGQAISA_fSD_Li256ELb1ELb1EEENS1_25SingleTileBwdLPTSchedulerILb1ELi128ELb1EEEEEEEEEvNT_6ParamsE$_ZZN4cute9transformINS_5tupleIJiiNS_1CILi0EEEEEENS1_IJNS1_IJNS2_ILi4EEENS2_ILi8EEEEEES5_NS2_ILi1EEEEEEZNS_7idx2crdIS4_S9_EEDaRKT_RKT0_EUlRKT_RKT0_E_EEDaSD_SG_OT1_ENKUlDpSJ_E_clIJNS1_IJiiEEEiS3_EEEDaSQ_ - $_ZN7cutlass13device_kernelIN5flash19enable_sm80_to_sm89INS1_16FlashAttnBwdSm80INS1_25CollectiveMainloopBwdSm80ILi2ELi2EN4cute5tupleIJNS5_1CILi128EEES8_NS7_ILi64EEEEEENS_6half_tEfNS_4arch4Sm80ELb1ELb0ELb1ELb1ELb1ELb0ELb0ELb0ELi2ELi4ELi4ELi4ELb0EEENS1_24CollectiveEpilogueBwdGQAISA_fSD_Li256ELb1ELb1EEENS1_25SingleTileBwdLPTSchedulerILb1ELi128ELb1EEEEEEEEEvNT_6ParamsE$_ZZN4cute9transformINS_5tupleIJiiNS_1CILi0EEEEEENS1_IJNS1_IJNS2_ILi4EEENS2_ILi8EEEEEENS2_ILi2EEENS2_ILi1EEEEEEZNS_7idx2crdIS4_SA_EEDaRKT_RKT0_EUlRKT_RKT0_E_EEDaSE_SH_OT1_ENKUlDpSK_E_clIJNS1_IJiiEEEiS3_EEEDaSR_)
$_ZN7cutlass13device_kernelIN5flash19enable_sm80_to_sm89INS1_16FlashAttnBwdSm80INS1_25CollectiveMainloopBwdSm80ILi2ELi2EN4cute5tupleIJNS5_1CILi128EEES8_NS7_ILi64EEEEEENS_6half_tEfNS_4arch4Sm80ELb1ELb0ELb1ELb1ELb1ELb0ELb0ELb0ELi2ELi4ELi4ELi4ELb0EEENS1_24CollectiveEpilogueBwdGQAISA_fSD_Li256ELb1ELb1EEENS1_25SingleTileBwdLPTSchedulerILb1ELi128ELb1EEEEEEEEEvNT_6ParamsE$_ZZN4cute9transformINS_5tupleIJiiNS_1CILi0EEEEEENS1_IJNS1_IJNS2_ILi4EEENS2_ILi8EEEEEENS2_ILi2EEENS2_ILi1EEEEEEZNS_7idx2crdIS4_SA_EEDaRKT_RKT0_EUlRKT_RKT0_E_EEDaSE_SH_OT1_ENKUlDpSK_E_clIJNS1_IJiiEEEiS3_EEEDaSR_:
[----:B------:R-:W-:Y:S02]  /*a4c0*/  MOV R36, R6 ;  /* 0x0000000600247202 */ /* 0x000fe40000000f00 */
[----:B------:R-:W-:-:S04]  /*a4d0*/  MOV R37, 0x0 ;  /* 0x0000000000257802 */ /* 0x000fc80000000f00 */
[----:B------:R-:W-:Y:S05]  /*a4e0*/  RET.REL.NODEC R36 `(_ZN7cutlass13device_kernelIN5flash19enable_sm80_to_sm89INS1_16FlashAttnBwdSm80INS1_25CollectiveMainloopBwdSm80ILi2ELi2EN4cute5tupleIJNS5_1CILi128EEES8_NS7_ILi64EEEEEENS_6half_tEfNS_4arch4Sm80ELb1ELb0ELb1ELb1ELb1ELb0ELb0ELb0ELi2ELi4ELi4ELi4ELb0EEENS1_24CollectiveEpilogueBwdGQAISA_fSD_Li256ELb1ELb1EEENS1_25SingleTileBwdLPTSchedulerILb1ELi128ELb1EEEEEEEEEvNT_6ParamsE) ;  /* 0xffff5b1024007950 */ /* 0x000fea0003c3ffff */
        .type           $_ZN7cutlass13device_kernelIN5flash19enable_sm80_to_sm89INS1_16FlashAttnBwdSm80INS1_25CollectiveMainloopBwdSm80ILi2ELi2EN4cute5tupleIJNS5_1CILi128EEES8_NS7_ILi64EEEEEENS_6half_tEfNS_4arch4Sm80ELb1ELb0ELb1ELb1ELb1ELb0ELb0ELb0ELi2ELi4ELi4ELi4ELb0EEENS1_24CollectiveEpilogueBwdGQAISA_fSD_Li256ELb1ELb1EEENS1_25SingleTileBwdLPTSchedulerILb1ELi128ELb1EEEEEEEEEvNT_6ParamsE$_ZZN4cute9transformINS_5tupleIJiiNS_1CILi0EEEEEENS1_IJNS1_IJNS2_ILi4EEENS2_ILi8EEEEEES5_NS2_ILi1EEEEEEZNS_7idx2crdIS4_S9_EEDaRKT_RKT0_EUlRKT_RKT0_E_EEDaSD_SG_OT1_ENKUlDpSJ_E_clIJNS1_IJiiEEEiS3_EEEDaSQ_,@function
        .size           $_ZN7cutlass13device_kernelIN5flash19enable_sm80_to_sm89INS1_16FlashAttnBwdSm80INS1_25CollectiveMainloopBwdSm80ILi2ELi2EN4cute5tupleIJNS5_1CILi128EEES8_NS7_ILi64EEEEEENS_6half_tEfNS_4arch4Sm80ELb1ELb0ELb1ELb1ELb1ELb0ELb0ELb0ELi2ELi4ELi4ELi4ELb0EEENS1_24CollectiveEpilogueBwdGQAISA_fSD_Li256ELb1ELb1EEENS1_25SingleTileBwdLPTSchedulerILb1ELi128ELb1EEEEEEEEEvNT_6ParamsE$_ZZN4cute9transformINS_5tupleIJiiNS_1CILi0EEEEEENS1_IJNS1_IJNS2_ILi4EEENS2_ILi8EEEEEES5_NS2_ILi1EEEEEEZNS_7idx2crdIS4_S9_EEDaRKT_RKT0_EUlRKT_RKT0_E_EEDaSD_SG_OT1_ENKUlDpSJ_E_clIJNS1_IJiiEEEiS3_EEEDaSQ_,($_ZN7cutlass13device_kernelIN5flash19enable_sm80_to_sm89INS1_16FlashAttnBwdSm80INS1_25CollectiveMainloopBwdSm80ILi2ELi2EN4cute5tupleIJNS5_1CILi128EEES8_NS7_ILi64EEEEEENS_6half_tEfNS_4arch4Sm80ELb1ELb0ELb1ELb1ELb1ELb0ELb0ELb0ELi2ELi4ELi4ELi4ELb0EEENS1_24CollectiveEpilogueBwdGQAISA_fSD_Li256ELb1ELb1EEENS1_25SingleTileBwdLPTSchedulerILb1ELi128ELb1EEEEEEEEEvNT_6ParamsE$_ZZN4cute9transformINS_5tupleIJiiiNS_1CILi0EEEEEENS1_IJNS2_ILi32EEENS2_ILi4EEENS2_ILi2EEENS2_ILi1EEEEEENS1_IJS8_S8_S8_S8_EEEZNS_7crd2crdIS4_S9_SA_EEDaRKT_RKT0_RKT1_EUlRKT_RKT0_RKT1_E_EEDaSE_SH_SK_OT2_ENKUlDpSN_E_clIJiiiS3_EEEDaSX_ - $_ZN7cutlass13device_kernelIN5flash19enable_sm80_to_sm89INS1_16FlashAttnBwdSm80INS1_25CollectiveMainloopBwdSm80ILi2ELi2EN4cute5tupleIJNS5_1CILi128EEES8_NS7_ILi64EEEEEENS_6half_tEfNS_4arch4Sm80ELb1ELb0ELb1ELb1ELb1ELb0ELb0ELb0ELi2ELi4ELi4ELi4ELb0EEENS1_24CollectiveEpilogueBwdGQAISA_fSD_Li256ELb1ELb1EEENS1_25SingleTileBwdLPTSchedulerILb1ELi128ELb1EEEEEEEEEvNT_6ParamsE$_ZZN4cute9transformINS_5tupleIJiiNS_1CILi0EEEEEENS1_IJNS1_IJNS2_ILi4EEENS2_ILi8EEEEEES5_NS2_ILi1EEEEEEZNS_7idx2crdIS4_S9_EEDaRKT_RKT0_EUlRKT_RKT0_E_EEDaSD_SG_OT1_ENKUlDpSJ_E_clIJNS1_IJiiEEEiS3_EEEDaSQ_)
$_ZN7cutlass13device_kernelIN5flash19enable_sm80_to_sm89INS1_16FlashAttnBwdSm80INS1_25CollectiveMainloopBwdSm80ILi2ELi2EN4cute5tupleIJNS5_1CILi128EEES8_NS7_ILi64EEEEEENS_6half_tEfNS_4arch4Sm80ELb1ELb0ELb1ELb1ELb1ELb0ELb0ELb0ELi2ELi4ELi4ELi4ELb0EEENS1_24CollectiveEpilogueBwdGQAISA_fSD_Li256ELb1ELb1EEENS1_25SingleTileBwdLPTSchedulerILb1ELi128ELb1EEEEEEEEEvNT_6ParamsE$_ZZN4cute9transformINS_5tupleIJiiNS_1CILi0EEEEEENS1_IJNS1_IJNS2_ILi4EEENS2_ILi8EEEEEES5_NS2_ILi1EEEEEEZNS_7idx2crdIS4_S9_EEDaRKT_RKT0_EUlRKT_RKT0_E_EEDaSD_SG_OT1_ENKUlDpSJ_E_clIJNS1_IJiiEEEiS3_EEEDaSQ_:
[----:B------:R-:W-:Y:S02]  /*a4f0*/  MOV R38, R4 ;  /* 0x0000000400267202 */ /* 0x000fe40000000f00 */
[----:B------:R-:W-:-:S04]  /*a500*/  MOV R39, 0x0 ;  /* 0x0000000000277802 */ /* 0x000fc80000000f00 */
[----:B------:R-:W-:Y:S05]  /*a510*/  RET.REL.NODEC R38 `(_ZN7cutlass13device_kernelIN5flash19enable_sm80_to_sm89INS1_16FlashAttnBwdSm80INS1_25CollectiveMainloopBwdSm80ILi2ELi2EN4cute5tupleIJNS5_1CILi128EEES8_NS7_ILi64EEEEEENS_6half_tEfNS_4arch4Sm80ELb1ELb0ELb1ELb1ELb1ELb0ELb0ELb0ELi2ELi4ELi4ELi4ELb0EEENS1_24CollectiveEpilogueBwdGQAISA_fSD_Li256ELb1ELb1EEENS1_25SingleTileBwdLPTSchedulerILb1ELi128ELb1EEEEEEEEEvNT_6ParamsE) ;  /* 0xffff5ae026007950 */ /* 0x000fea0003c3ffff */
        .type           $_ZN7cutlass13device_kernelIN5flash19enable_sm80_to_sm89INS1_16FlashAttnBwdSm80INS1_25CollectiveMainloopBwdSm80ILi2ELi2EN4cute5tupleIJNS5_1CILi128EEES8_NS7_ILi64EEEEEENS_6half_tEfNS_4arch4Sm80ELb1ELb0ELb1ELb1ELb1ELb0ELb0ELb0ELi2ELi4ELi4ELi4ELb0EEENS1_24CollectiveEpilogueBwdGQAISA_fSD_Li256ELb1ELb1EEENS1_25SingleTileBwdLPTSchedulerILb1ELi128ELb1EEEEEEEEEvNT_6ParamsE$_ZZN4cute9transformINS_5tupleIJiiiNS_1CILi0EEEEEENS1_IJNS2_ILi32EEENS2_ILi4EEENS2_ILi2EEENS2_ILi1EEEEEENS1_IJS8_S8_S8_S8_EEEZNS_7crd2crdIS4_S9_SA_EEDaRKT_RKT0_RKT1_EUlRKT_RKT0_RKT1_E_EEDaSE_SH_SK_OT2_ENKUlDpSN_E_clIJiiiS3_EEEDaSX_,@function
        .size           $_ZN7cutlass13device_kernelIN5flash19enable_sm80_to_sm89INS1_16FlashAttnBwdSm80INS1_25CollectiveMainloopBwdSm80ILi2ELi2EN4cute5tupleIJNS5_1CILi128EEES8_NS7_ILi64EEEEEENS_6half_tEfNS_4arch4Sm80ELb1ELb0ELb1ELb1ELb1ELb0ELb0ELb0ELi2ELi4ELi4ELi4ELb0EEENS1_24CollectiveEpilogueBwdGQAISA_fSD_Li256ELb1ELb1EEENS1_25SingleTileBwdLPTSchedulerILb1ELi128ELb1EEEEEEEEEvNT_6ParamsE$_ZZN4cute9transformINS_5tupleIJiiiNS_1CILi0EEEEEENS1_IJNS2_ILi32EEENS2_ILi4EEENS2_ILi2EEENS2_ILi1EEEEEENS1_IJS8_S8_S8_S8_EEEZNS_7crd2crdIS4_S9_SA_EEDaRKT_RKT0_RKT1_EUlRKT_RKT0_RKT1_E_EEDaSE_SH_SK_OT2_ENKUlDpSN_E_clIJiiiS3_EEEDaSX_,($_ZN7cutlass13device_kernelIN5flash19enable_sm80_to_sm89INS1_16FlashAttnBwdSm80INS1_25CollectiveMainloopBwdSm80ILi2ELi2EN4cute5tupleIJNS5_1CILi128EEES8_NS7_ILi64EEEEEENS_6half_tEfNS_4arch4Sm80ELb1ELb0ELb1ELb1ELb1ELb0ELb0ELb0ELi2ELi4ELi4ELi4ELb0EEENS1_24CollectiveEpilogueBwdGQAISA_fSD_Li256ELb1ELb1EEENS1_25SingleTileBwdLPTSchedulerILb1ELi128ELb1EEEEEEEEEvNT_6ParamsE$_ZZN5flash25CollectiveMainloopBwdSm80ILi2ELi2EN4cute5tupleIJNS1_1CILi128EEES4_NS3_ILi64EEEEEEN7cutlass6half_tEfNS7_4arch4Sm80ELb1ELb0ELb1ELb1ELb1ELb0ELb0ELb0ELi2ELi4ELi4ELi4ELb0EE3mmaINS_16FlashAttnBwdSm80ISB_NS_24CollectiveEpilogueBwdGQAIS6_fSA_Li256ELb1ELb1EEENS_25SingleTileBwdLPTSchedulerILb1ELi128ELb1EEEE13SharedStorageENS1_6TensorINS1_11ArrayEngineIfLm32EEENS1_6LayoutINS2_IJNS2_IJNS3_ILi2EEESO_EEESO_NS3_ILi4EEEEEENS2_IJNS2_IJNS3_ILi1EEESO_EEESQ_NS3_ILi8EEEEEEEEEEEEbRKNSB_6ParamsERT0_S12_iNS2_IJiiiEEERT_ENKUlRT_iE_clINSK_INSL_IfLm64EEENSN_INS2_IJSP_SO_SU_EEESV_EEEEEEDaS17_i - $_ZN7cutlass13device_kernelIN5flash19enable_sm80_to_sm89INS1_16FlashAttnBwdSm80INS1_25CollectiveMainloopBwdSm80ILi2ELi2EN4cute5tupleIJNS5_1CILi128EEES8_NS7_ILi64EEEEEENS_6half_tEfNS_4arch4Sm80ELb1ELb0ELb1ELb1ELb1ELb0ELb0ELb0ELi2ELi4ELi4ELi4ELb0EEENS1_24CollectiveEpilogueBwdGQAISA_fSD_Li256ELb1ELb1EEENS1_25SingleTileBwdLPTSchedulerILb1ELi128ELb1EEEEEEEEEvNT_6ParamsE$_ZZN4cute9transformINS_5tupleIJiiiNS_1CILi0EEEEEENS1_IJNS2_ILi32EEENS2_ILi4EEENS2_ILi2EEENS2_ILi1EEEEEENS1_IJS8_S8_S8_S8_EEEZNS_7crd2crdIS4_S9_SA_EEDaRKT_RKT0_RKT1_EUlRKT_RKT0_RKT1_E_EEDaSE_SH_SK_OT2_ENKUlDpSN_E_clIJiiiS3_EEEDaSX_)
$_ZN7cutlass13device_kernelIN5flash19enable_sm80_to_sm89INS1_16FlashAttnBwdSm80INS1_25CollectiveMainloopBwdSm80ILi2ELi2EN4cute5tupleIJNS5_1CILi128EEES8_NS7_ILi64EEEEEENS_6half_tEfNS_4arch4Sm80ELb1ELb0ELb1ELb1ELb1ELb0ELb0ELb0ELi2ELi4ELi4ELi4ELb0EEENS1_24CollectiveEpilogueBwdGQAISA_fSD_Li256ELb1ELb1EEENS1_25SingleTileBwdLPTSchedulerILb1ELi128ELb1EEEEEEEEEvNT_6ParamsE$_ZZN4cute9transformINS_5tupleIJiiiNS_1CILi0EEEEEENS1_IJNS2_ILi32EEENS2_ILi4EEENS2_ILi2EEENS2_ILi1EEEEEENS1_IJS8_S8_S8_S8_EEEZNS_7crd2crdIS4_S9_SA_EEDaRKT_RKT0_RKT1_EUlRKT_RKT0_RKT1_E_EEDaSE_SH_SK_OT2_ENKUlDpSN_E_clIJiiiS3_EEEDaSX_:
[----:B------:R-:W-:Y:S02]  /*a520*/  MOV R24, R12 ;  /* 0x0000000c00187202 */ /* 0x000fe40000000f00 */
[----:B------:R-:W-:-:S04]  /*a530*/  MOV R25, 0x0 ;  /* 0x0000000000197802 */ /* 0x000fc80000000f00 */
[----:B------:R-:W-:Y:S05]  /*a540*/  RET.REL.NODEC R24 `(_ZN7cutlass13device_kernelIN5flash19enable_sm80_to_sm89INS1_16FlashAttnBwdSm80INS1_25CollectiveMainloopBwdSm80ILi2ELi2EN4cute5tupleIJNS5_1CILi128EEES8_NS7_ILi64EEEEEENS_6half_tEfNS_4arch4Sm80ELb1ELb0ELb1ELb1ELb1ELb0ELb0ELb0ELi2ELi4ELi4ELi4ELb0EEENS1_24CollectiveEpilogueBwdGQAISA_fSD_Li256ELb1ELb1EEENS1_25SingleTileBwdLPTSchedulerILb1ELi128ELb1EEEEEEEEEvNT_6ParamsE) ;  /* 0xffff5ab018007950 */ /* 0x000fea0003c3ffff */
        .type           $_ZN7cutlass13device_kernelIN5flash19enable_sm80_to_sm89INS1_16FlashAttnBwdSm80INS1_25CollectiveMainloopBwdSm80ILi2ELi2EN4cute5tupleIJNS5_1CILi128EEES8_NS7_ILi64EEEEEENS_6half_tEfNS_4arch4Sm80ELb1ELb0ELb1ELb1ELb1ELb0ELb0ELb0ELi2ELi4ELi4ELi4ELb0EEENS1_24CollectiveEpilogueBwdGQAISA_fSD_Li256ELb1ELb1EEENS1_25SingleTileBwdLPTSchedulerILb1ELi128ELb1EEEEEEEEEvNT_6ParamsE$_ZZN5flash25CollectiveMainloopBwdSm80ILi2ELi2EN4cute5tupleIJNS1_1CILi128EEES4_NS3_ILi64EEEEEEN7cutlass6half_tEfNS7_4arch4Sm80ELb1ELb0ELb1ELb1ELb1ELb0ELb0ELb0ELi2ELi4ELi4ELi4ELb0EE3mmaINS_16FlashAttnBwdSm80ISB_NS_24CollectiveEpilogueBwdGQAIS6_fSA_Li256ELb1ELb1EEENS_25SingleTileBwdLPTSchedulerILb1ELi128ELb1EEEE13SharedStorageENS1_6TensorINS1_11ArrayEngineIfLm32EEENS1_6LayoutINS2_IJNS2_IJNS3_ILi2EEESO_EEESO_NS3_ILi4EEEEEENS2_IJNS2_IJNS3_ILi1EEESO_EEESQ_NS3_ILi8EEEEEEEEEEEEbRKNSB_6ParamsERT0_S12_iNS2_IJiiiEEERT_ENKUlRT_iE_clINSK_INSL_IfLm64EEENSN_INS2_IJSP_SO_SU_EEESV_EEEEEEDaS17_i,@function
        .size           $_ZN7cutlass13device_kernelIN5flash19enable_sm80_to_sm89INS1_16FlashAttnBwdSm80INS1_25CollectiveMainloopBwdSm80ILi2ELi2EN4cute5tupleIJNS5_1CILi128EEES8_NS7_ILi64EEEEEENS_6half_tEfNS_4arch4Sm80ELb1ELb0ELb1ELb1ELb1ELb0ELb0ELb0ELi2ELi4ELi4ELi4ELb0EEENS1_24CollectiveEpilogueBwdGQAISA_fSD_Li256ELb1ELb1EEENS1_25SingleTileBwdLPTSchedulerILb1ELi128ELb1EEEEEEEEEvNT_6ParamsE$_ZZN5flash25CollectiveMainloopBwdSm80ILi2ELi2EN4cute5tupleIJNS1_1CILi128EEES4_NS3_ILi64EEEEEEN7cutlass6half_tEfNS7_4arch4Sm80ELb1ELb0ELb1ELb1ELb1ELb0ELb0ELb0ELi2ELi4ELi4ELi4ELb0EE3mmaINS_16FlashAttnBwdSm80ISB_NS_24CollectiveEpilogueBwdGQAIS6_fSA_Li256ELb1ELb1EEENS_25SingleTileBwdLPTSchedulerILb1ELi128ELb1EEEE13SharedStorageENS1_6TensorINS1_11ArrayEngineIfLm32EEENS1_6LayoutINS2_IJNS2_IJNS3_ILi2EEESO_EEESO_NS3_ILi4EEEEEENS2_IJNS2_IJNS3_ILi1EEESO_EEESQ_NS3_ILi8EEEEEEEEEEEEbRKNSB_6ParamsERT0_S12_iNS2_IJiiiEEERT_ENKUlRT_iE_clINSK_INSL_IfLm64EEENSN_INS2_IJSP_SO_SU_EEESV_EEEEEEDaS17_i,($_ZN7cutlass13device_kernelIN5flash19enable_sm80_to_sm89INS1_16FlashAttnBwdSm80INS1_25CollectiveMainloopBwdSm80ILi2ELi2EN4cute5tupleIJNS5_1CILi128EEES8_NS7_ILi64EEEEEENS_6half_tEfNS_4arch4Sm80ELb1ELb0ELb1ELb1ELb1ELb0ELb0ELb0ELi2ELi4ELi4ELi4ELb0EEENS1_24CollectiveEpilogueBwdGQAISA_fSD_Li256ELb1ELb1EEENS1_25SingleTileBwdLPTSchedulerILb1ELi128ELb1EEEEEEEEEvNT_6ParamsE$_ZZN5flash25CollectiveMainloopBwdSm80ILi2ELi2EN4cute5tupleIJNS1_1CILi128EEES4_NS3_ILi64EEEEEEN7cutlass6half_tEfNS7_4arch4Sm80ELb1ELb0ELb1ELb1ELb1ELb0ELb0ELb0ELi2ELi4ELi4ELi4ELb0EE3mmaINS_16FlashAttnBwdSm80ISB_NS_24CollectiveEpilogueBwdGQAIS6_fSA_Li256ELb1ELb1EEENS_25SingleTileBwdLPTSchedulerILb1ELi128ELb1EEEE13SharedStorageENS1_6TensorINS1_11ArrayEngineIfLm32EEENS1_6LayoutINS2_IJNS2_IJNS3_ILi2EEESO_EEESO_NS3_ILi4EEEEEENS2_IJNS2_IJNS3_ILi1EEESO_EEESQ_NS3_ILi8EEEEEEEEEEEEbRKNSB_6ParamsERT0_S12_iNS2_IJiiiEEERT_ENKUliT_E_clIZSC_ISJ_SX_EbS10_S12_S12_iS13_S15_EUlRS16_iE_EEDaiS16_ - $_ZN7cutlass13device_kernelIN5flash19enable_sm80_to_sm89INS1_16FlashAttnBwdSm80INS1_25CollectiveMainloopBwdSm80ILi2ELi2EN4cute5tupleIJNS5_1CILi128EEES8_NS7_ILi64EEEEEENS_6half_tEfNS_4arch4Sm80ELb1ELb0ELb1ELb1ELb1ELb0ELb0ELb0ELi2ELi4ELi4ELi4ELb0EEENS1_24CollectiveEpilogueBwdGQAISA_fSD_Li256ELb1ELb1EEENS1_25SingleTileBwdLPTSchedulerILb1ELi128ELb1EEEEEEEEEvNT_6ParamsE$_ZZN5flash25CollectiveMainloopBwdSm80ILi2ELi2EN4cute5tupleIJNS1_1CILi128EEES4_NS3_ILi64EEEEEEN7cutlass6half_tEfNS7_4arch4Sm80ELb1ELb0ELb1ELb1ELb1ELb0ELb0ELb0ELi2ELi4ELi4ELi4ELb0EE3mmaINS_16FlashAttnBwdSm80ISB_NS_24CollectiveEpilogueBwdGQAIS6_fSA_Li256ELb1ELb1EEENS_25SingleTileBwdLPTSchedulerILb1ELi128ELb1EEEE13SharedStorageENS1_6TensorINS1_11ArrayEngineIfLm32EEENS1_6LayoutINS2_IJNS2_IJNS3_ILi2EEESO_EEESO_NS3_ILi4EEEEEENS2_IJNS2_IJNS3_ILi1EEESO_EEESQ_NS3_ILi8EEEEEEEEEEEEbRKNSB_6ParamsERT0_S12_iNS2_IJiiiEEERT_ENKUlRT_iE_clINSK_INSL_IfLm64EEENSN_INS2_IJSP_SO_SU_EEESV_EEEEEEDaS17_i)
$_ZN7cutlass13device_kernelIN5flash19enable_sm80_to_sm89INS1_16FlashAttnBwdSm80INS1_25CollectiveMainloopBwdSm80ILi2ELi2EN4cute5tupleIJNS5_1CILi128EEES8_NS7_ILi64EEEEEENS_6half_tEfNS_4arch4Sm80ELb1ELb0ELb1ELb1ELb1ELb0ELb0ELb0ELi2ELi4ELi4ELi4ELb0EEENS1_24CollectiveEpilogueBwdGQAISA_fSD_Li256ELb1ELb1EEENS1_25SingleTileBwdLPTSchedulerILb1ELi128ELb1EEEEEEEEEvNT_6ParamsE$_ZZN5flash25CollectiveMainloopBwdSm80ILi2ELi2EN4cute5tupleIJNS1_1CILi128EEES4_NS3_ILi64EEEEEEN7cutlass6half_tEfNS7_4arch4Sm80ELb1ELb0ELb1ELb1ELb1ELb0ELb0ELb0ELi2ELi4ELi4ELi4ELb0EE3mmaINS_16FlashAttnBwdSm80ISB_NS_24CollectiveEpilogueBwdGQAIS6_fSA_Li256ELb1ELb1EEENS_25SingleTileBwdLPTSchedulerILb1ELi128ELb1EEEE13SharedStorageENS1_6TensorINS1_11ArrayEngineIfLm32EEENS1_6LayoutINS2_IJNS2_IJNS3_ILi2EEESO_EEESO_NS3_ILi4EEEEEENS2_IJNS2_IJNS3_ILi1EEESO_EEESQ_NS3_ILi8EEEEEEEEEEEEbRKNSB_6ParamsERT0_S12_iNS2_IJiiiEEERT_ENKUlRT_iE_clINSK_INSL_IfLm64EEENSN_INS2_IJSP_SO_SU_EEESV_EEEEEEDaS17_i:
        /* <DEDUP_REMOVED lines=20> */
[----:B------:R-:W-:Y:S05]  /*a690*/  CALL.REL.NOINC `($_ZN7cutlass13device_kernelIN5flash19enable_sm80_to_sm89INS1_16FlashAttnBwdSm80INS1_25CollectiveMainloopBwdSm80ILi2ELi2EN4cute5tupleIJNS5_1CILi128EEES8_NS7_ILi64EEEEEENS_6half_tEfNS_4arch4Sm80ELb1ELb0ELb1ELb1ELb1ELb0ELb0ELb0ELi2ELi4ELi4ELi4ELb0EEENS1_24CollectiveEpilogueBwdGQAISA_fSD_Li256ELb1ELb1EEENS1_25SingleTileBwdLPTSchedulerILb1ELi128ELb1EEEEEEEEEvNT_6ParamsE$_ZZN4cute7idx2crdIiNS_5tupleIJNS_1CILi32EEENS2_ILi4EEENS2_ILi2EEENS2_ILi1EEEEEENS1_IJS6_S3_NS2_ILi128EEENS2_ILi0EEEEEEEEDaRKT_RKT0_RKT1_ENKUlRKT_RKT0_E_clIS5_S8_EEDaSM_SP_) ;  /* 0xfffffd6000007944 */ /* 0x000fea0003c3ffff */
[----:B------:R-:W-:Y:S02]  /*a6a0*/  MOV R12, 0xa6c0 ;  /* 0x0000a6c0000c7802 */ /* 0x000fe40000000f00 */
[----:B------:R-:W-:Y:S05]  /*a6b0*/  CALL.REL.NOINC `($_ZN7cutlass13device_kernelIN5flash19enable_sm80_to_sm89INS1_16FlashAttnBwdSm80INS1_25CollectiveMainloopBwdSm80ILi2ELi2EN4cute5tupleIJNS5_1CILi128EEES8_NS7_ILi64EEEEEENS_6half_tEfNS_4arch4Sm80ELb1ELb0ELb1ELb1ELb1ELb0ELb0ELb0ELi2ELi4ELi4ELi4ELb0EEENS1_24CollectiveEpilogueBwdGQAISA_fSD_Li256ELb1ELb1EEENS1_25SingleTileBwdLPTSchedulerILb1ELi128ELb1EEEEEEEEEvNT_6ParamsE$_ZZN4cute9transformINS_5tupleIJNS_1CILi32EEENS2_ILi4EEENS2_ILi2EEENS2_ILi1EEEEEENS1_IJS6_S3_NS2_ILi128EEENS2_ILi0EEEEEEZNS_7idx2crdIiS7_SA_EEDaRKT_RKT0_RKT1_EUlRKT_RKT0_E_EEDaSE_SH_OSI_ENKUlDpSN_E_clIJiiiS9_EEEDaST_) ;  /* 0xfffffdd000007944 */ /* 0x000fea0003c3ffff */
[----:B------:R-:W-:Y:S02]  /*a6c0*/  MOV R12, 0xa6e0 ;  /* 0x0000a6e0000c7802 */ /* 0x000fe40000000f00 */
[----:B------:R-:W-:Y:S05]  /*a6d0*/  CALL.REL.NOINC `($_ZN7cutlass13device_kernelIN5flash19enable_sm80_to_sm89INS1_16FlashAttnBwdSm80INS1_25CollectiveMainloopBwdSm80ILi2ELi2EN4cute5tupleIJNS5_1CILi128EEES8_NS7_ILi64EEEEEENS_6half_tEfNS_4arch4Sm80ELb1ELb0ELb1ELb1ELb1ELb0ELb0ELb0ELi2ELi4ELi4ELi4ELb0EEENS1_24CollectiveEpilogueBwdGQAISA_fSD_Li256ELb1ELb1EEENS1_25SingleTileBwdLPTSchedulerILb1ELi128ELb1EEEEEEEEEvNT_6ParamsE$_ZZN4cute7crd2crdINS_5tupleIJiiiNS_1CILi0EEEEEENS1_IJNS2_ILi32EEENS2_ILi4EEENS2_ILi2EEENS2_ILi1EEEEEENS1_IJS8_S8_S8_S8_EEEEEDaRKT_RKT0_RKT1_ENKUlRKT_RKT0_RKT1_E_clIiS5_S8_EEDaSM_SP_SS_) ;  /* 0xfffffa4000007944 */ /* 0x000fea0003c3ffff */
[----:B------:R-:W-:Y:S02]  /*a6e0*/  MOV R12, 0xa700 ;  /* 0x0000a700000c7802 */ /* 0x000fe40000000f00 */
[----:B------:R-:W-:Y:S05]  /*a6f0*/  CALL.REL.NOINC `($_ZN7cutlass13device_kernelIN5flash19enable_sm80_to_sm89INS1_16FlashAttnBwdSm80INS1_25CollectiveMainloopBwdSm80ILi2ELi2EN4cute5tupleIJNS5_1CILi128EEES8_NS7_ILi64EEEEEENS_6half_tEfNS_4arch4Sm80ELb1ELb0ELb1ELb1ELb1ELb0ELb0ELb0ELi2ELi4ELi4ELi4ELb0EEENS1_24CollectiveEpilogueBwdGQAISA_fSD_Li256ELb1ELb1EEENS1_25SingleTileBwdLPTSchedulerILb1ELi128ELb1EEEEEEEEEvNT_6ParamsE$_ZZN4cute7crd2crdINS_5tupleIJiiiNS_1CILi0EEEEEENS1_IJNS2_ILi32EEENS2_ILi4EEENS2_ILi2EEENS2_ILi1EEEEEENS1_IJS8_S8_S8_S8_EEEEEDaRKT_RKT0_RKT1_ENKUlRKT_RKT0_RKT1_E_clIiS6_S8_EEDaSM_SP_SS_) ;  /* 0xfffffa5000007944 */ /* 0x000fea0003c3ffff */
[----:B------:R-:W-:Y:S02]  /*a700*/  MOV R5, R3 ;  /* 0x0000000300057202 */ /* 0x000fe40000000f00 */
[----:B------:R-:W-:Y:S02]  /*a710*/  MOV R12, 0xa730 ;  /* 0x0000a730000c7802 */ /* 0x000fe40000000f00 */
[----:B------:R-:W-:Y:S05]  /*a720*/  CALL.REL.NOINC `($_ZN7cutlass13device_kernelIN5flash19enable_sm80_to_sm89INS1_16FlashAttnBwdSm80INS1_25CollectiveMainloopBwdSm80ILi2ELi2EN4cute5tupleIJNS5_1CILi128EEES8_NS7_ILi64EEEEEENS_6half_tEfNS_4arch4Sm80ELb1ELb0ELb1ELb1ELb1ELb0ELb0ELb0ELi2ELi4ELi4ELi4ELb0EEENS1_24CollectiveEpilogueBwdGQAISA_fSD_Li256ELb1ELb1EEENS1_25SingleTileBwdLPTSchedulerILb1ELi128ELb1EEEEEEEEEvNT_6ParamsE$_ZZN4cute7crd2crdINS_5tupleIJiiiNS_1CILi0EEEEEENS1_IJNS2_ILi32EEENS2_ILi4EEENS2_ILi2EEENS2_ILi1EEEEEENS1_IJS8_S8_S8_S8_EEEEEDaRKT_RKT0_RKT1_ENKUlRKT_RKT0_RKT1_E_clIiS7_S8_EEDaSM_SP_SS_) ;  /* 0xfffffa5000007944 */ /* 0x000fea0003c3ffff */
[----:B------:R-:W-:Y:S02]  /*a730*/  MOV R12, 0xa750 ;  /* 0x0000a750000c7802 */ /* 0x000fe40000000f00 */
[----:B------:R-:W-:Y:S05]  /*a740*/  CALL.REL.NOINC `($_ZN7cutlass13device_kernelIN5flash19enable_sm80_to_sm89INS1_16FlashAttnBwdSm80INS1_25CollectiveMainloopBwdSm80ILi2ELi2EN4cute5tupleIJNS5_1CILi128EEES8_NS7_ILi64EEEEEENS_6half_tEfNS_4arch4Sm80ELb1ELb0ELb1ELb1ELb1ELb0ELb0ELb0ELi2ELi4ELi4ELi4ELb0EEENS1_24CollectiveEpilogueBwdGQAISA_fSD_Li256ELb1ELb1EEENS1_25SingleTileBwdLPTSchedulerILb1ELi128ELb1EEEEEEEEEvNT_6ParamsE$_ZZN4cute9transformINS_5tupleIJiiiNS_1CILi0EEEEEENS1_IJNS2_ILi32EEENS2_ILi4EEENS2_ILi2EEENS2_ILi1EEEEEENS1_IJS8_S8_S8_S8_EEEZNS_7crd2crdIS4_S9_SA_EEDaRKT_RKT0_RKT1_EUlRKT_RKT0_RKT1_E_EEDaSE_SH_SK_OT2_ENKUlDpSN_E_clIJiiiS3_EEEDaSX_) ;  /* 0xfffffdd000007944 */ /* 0x000fea0003c3ffff */
[----:B------:R1:W-:Y:S01]  /*a750*/  STL [R1+0x13a0], R14 ;  /* 0x0013a00e01007387 */ /* 0x0003e20000100800 */
[----:B------:R-:W-:Y:S01]  /*a760*/  IMAD.MOV.U32 R15, RZ, RZ, R4 ;  /* 0x000000ffff0f7224 */ /* 0x000fe200078e0004 */
[----:B------:R-:W-:Y:S02]  /*a770*/  IADD3 R3, R13, 0x24, RZ ;  /* 0x000000240d037810 */ /* 0x000fe40007ffe0ff */
[----:B------:R1:W-:Y:S01]  /*a780*/  STL.U8 [R1+0x1394], RZ ;  /* 0x001394ff01007387 */ /* 0x0003e20000100000 */
[----:B------:R-:W-:-:S03]  /*a790*/  MOV R12, 0xa7c0 ;  /* 0x0000a7c0000c7802 */ /* 0x000fc60000000f00 */
[----:B------:R1:W-:Y:S04]  /*a7a0*/  STL.64 [R1+0x1398], R4 ;  /* 0x0013980401007387 */ /* 0x0003e80000100a00 */
[----:B-1----:R-:W-:Y:S05]  /*a7b0*/  CALL.REL.NOINC `($_ZN7cutlass13device_kernelIN5flash19enable_sm80_to_sm89INS1_16FlashAttnBwdSm80INS1_25CollectiveMainloopBwdSm80ILi2ELi2EN4cute5tupleIJNS5_1CILi128EEES8_NS7_ILi64EEEEEENS_6half_tEfNS_4arch4Sm80ELb1ELb0ELb1ELb1ELb1ELb0ELb0ELb0ELi2ELi4ELi4ELi4ELb0EEENS1_24CollectiveEpilogueBwdGQAISA_fSD_Li256ELb1ELb1EEENS1_25SingleTileBwdLPTSchedulerILb1ELi128ELb1EEEEEEEEEvNT_6ParamsE$_ZN4cute3eso3ESOILb1ELb0EJNS_6LayoutINS_5tupleIJNS3_IJNS3_IJNS_1CILi4EEENS4_ILi8EEEEEENS3_IJS5_NS4_ILi2EEEEEEEEENS3_IJNS3_IJS8_S8_EEENS3_IJS8_S6_EEEEEEEEENS3_IJNS3_IJNS3_IJNS_11ScaledBasisIS8_JLi1EEEENSF_INS4_ILi1EEEJLi0EEEEEEENS3_IJNSF_INS4_ILi16EEEJLi0EEEENSF_IS6_JLi1EEEEEEEEEENS3_IJNS3_IJNSF_ISH_JLi1EEEENSF_IS6_JLi0EEEEEEENS3_IJNSF_INS4_ILi64EEEJLi0EEEENSF_ISK_JLi1EEEEEEEEEEEEEEENS_10ViewEngineINS_23ArithmeticTupleIteratorINS_15ArithmeticTupleIJNS4_ILi0EEES12_EEEEEEEEEC2ERKSY_RKS15_) ;  /* 0xffffd4d000007944 */ /* 0x002fea0003c3ffff */
[----:B------:R-:W-:Y:S01]  /*a7c0*/  IMAD.MOV.U32 R7, RZ, RZ, R5 ;  /* 0x000000ffff077224 */ /* 0x000fe200078e0005 */
[----:B-1----:R-:W-:Y:S01]  /*a7d0*/  IADD3 R3, R13, 0x20, RZ ;  /* 0x000000200d037810 */ /* 0x002fe20007ffe0ff */
[----:B------:R-:W-:Y:S01]  /*a7e0*/  IMAD.MOV.U32 R11, RZ, RZ, R13 ;  /* 0x000000ffff0b7224 */ /* 0x000fe200078e000d */
[----:B------:R-:W-:Y:S02]  /*a7f0*/  MOV R12, 0xa810 ;  /* 0x0000a810000c7802 */ /* 0x000fe40000000f00 */
[----:B------:R-:W-:Y:S05]  /*a800*/  CALL.REL.NOINC `($_ZN7cutlass13device_kernelIN5flash19enable_sm80_to_sm89INS1_16FlashAttnBwdSm80INS1_25CollectiveMainloopBwdSm80ILi2ELi2EN4cute5tupleIJNS5_1CILi128EEES8_NS7_ILi64EEEEEENS_6half_tEfNS_4arch4Sm80ELb1ELb0ELb1ELb1ELb1ELb0ELb0ELb0ELi2ELi4ELi4ELi4ELb0EEENS1_24CollectiveEpilogueBwdGQAISA_fSD_Li256ELb1ELb1EEENS1_25SingleTileBwdLPTSchedulerILb1ELi128ELb1EEEEEEEEEvNT_6ParamsE$_ZN4cute3eso3ESOILb0ELb0EJiiEEC2ERKiS4_) ;  /* 0xffffc55000007944 */ /* 0x000fea0003c3ffff */
[----:B------:R-:W2:Y:S01]  /*a810*/  LDL.64 R4, [R1+0x1380] ;  /* 0x0013800001047983 */ /* 0x000ea20000100a00 */
[----:B------:R-:W-:-:S03]  /*a820*/  MOV R12, 0xa860 ;  /* 0x0000a860000c7802 */ /* 0x000fc60000000f00 */
[----:B--2---:R2:W-:Y:S04]  /*a830*/  STL [R1+0x138c], R4 ;  /* 0x00138c0401007387 */ /* 0x0045e80000100800 */
[----:B------:R2:W-:Y:S02]  /*a840*/  STL [R1+0x1390], R5 ;  /* 0x0013900501007387 */ /* 0x0005e40000100800 */
[----:B-12---:R-:W-:Y:S05]  /*a850*/  CALL.REL.NOINC `($_ZN7cutlass13device_kernelIN5flash19enable_sm80_to_sm89INS1_16FlashAttnBwdSm80INS1_25CollectiveMainloopBwdSm80ILi2ELi2EN4cute5tupleIJNS5_1CILi128EEES8_NS7_ILi64EEEEEENS_6half_tEfNS_4arch4Sm80ELb1ELb0ELb1ELb1ELb1ELb0ELb0ELb0ELi2ELi4ELi4ELi4ELb0EEENS1_24CollectiveEpilogueBwdGQAISA_fSD_Li256ELb1ELb1EEENS1_25SingleTileBwdLPTSchedulerILb1ELi128ELb1EEEEEEEEEvNT_6ParamsE$_ZN4cute3eso3ESOILb0ELb0EJiNS_5tupleIJiiEEEEEC2ERKiRKS3_) ;  /* 0xffffc47000007944 */ /* 0x006fea0003c3ffff */
        /* <DEDUP_REMOVED lines=217> */
[----:B------:R-:W-:Y:S05]  /*b5f0*/  @P0 RET.REL.NODEC R16 `(_ZN7cutlass13device_kernelIN5flash19enable_sm80_to_sm89INS1_16FlashAttnBwdSm80INS1_25CollectiveMainloopBwdSm80ILi2ELi2EN4cute5tupleIJNS5_1CILi128EEES8_NS7_ILi64EEEEEENS_6half_tEfNS_4arch4Sm80ELb1ELb0ELb1ELb1ELb1ELb0ELb0ELb0ELi2ELi4ELi4ELi4ELb0EEENS1_24CollectiveEpilogueBwdGQAISA_fSD_Li256ELb1ELb1EEENS1_25SingleTileBwdLPTSchedulerILb1ELi128ELb1EEEEEEEEEvNT_6ParamsE) ;  /* 0xffff4a0010000950 */ /* 0x000fea0003c3ffff */
[----:B------:R-:W-:Y:S02]  /*b600*/  MOV R3, 0xff800000 ;  /* 0xff80000000037802 */ /* 0x000fe40000000f00 */
[----:B------:R-:W-:-:S03]  /*b610*/  MOV R17, 0x0 ;  /* 0x0000000000117802 */ /* 0x000fc60000000f00 */
[----:B------:R1:W-:Y:S01]  /*b620*/  STL [R6+0xfc], R3 ;  /* 0x0000fc0306007387 */ /* 0x0003e20000100800 */
[----:B------:R-:W-:Y:S05]  /*b630*/  RET.REL.NODEC R16 `(_ZN7cutlass13device_kernelIN5flash19enable_sm80_to_sm89INS1_16FlashAttnBwdSm80INS1_25CollectiveMainloopBwdSm80ILi2ELi2EN4cute5tupleIJNS5_1CILi128EEES8_NS7_ILi64EEEEEENS_6half_tEfNS_4arch4Sm80ELb1ELb0ELb1ELb1ELb1ELb0ELb0ELb0ELi2ELi4ELi4ELi4ELb0EEENS1_24CollectiveEpilogueBwdGQAISA_fSD_Li256ELb1ELb1EEENS1_25SingleTileBwdLPTSchedulerILb1ELi128ELb1EEEEEEEEEvNT_6ParamsE) ;  /* 0xffff49c010007950 */ /* 0x000fea0003c3ffff */
        .type           $_ZN7cutlass13device_kernelIN5flash19enable_sm80_to_sm89INS1_16FlashAttnBwdSm80INS1_25CollectiveMainloopBwdSm80ILi2ELi2EN4cute5tupleIJNS5_1CILi128EEES8_NS7_ILi64EEEEEENS_6half_tEfNS_4arch4Sm80ELb1ELb0ELb1ELb1ELb1ELb0ELb0ELb0ELi2ELi4ELi4ELi4ELb0EEENS1_24CollectiveEpilogueBwdGQAISA_fSD_Li256ELb1ELb1EEENS1_25SingleTileBwdLPTSchedulerILb1ELi128ELb1EEEEEEEEEvNT_6ParamsE$_ZZN5flash25CollectiveMainloopBwdSm80ILi2ELi2EN4cute5tupleIJNS1_1CILi128EEES4_NS3_ILi64EEEEEEN7cutlass6half_tEfNS7_4arch4Sm80ELb1ELb0ELb1ELb1ELb1ELb0ELb0ELb0ELi2ELi4ELi4ELi4ELb0EE3mmaINS_16FlashAttnBwdSm80ISB_NS_24CollectiveEpilogueBwdGQAIS6_fSA_Li256ELb1ELb1EEENS_25SingleTileBwdLPTSchedulerILb1ELi128ELb1EEEE13SharedStorageENS1_6TensorINS1_11ArrayEngineIfLm32EEENS1_6LayoutINS2_IJNS2_IJNS3_ILi2EEESO_EEESO_NS3_ILi4EEEEEENS2_IJNS2_IJNS3_ILi1EEESO_EEESQ_NS3_ILi8EEEEEEEEEEEEbRKNSB_6ParamsERT0_S12_iNS2_IJiiiEEERT_ENKUliT_E_clIZSC_ISJ_SX_EbS10_S12_S12_iS13_S15_EUlRS16_iE_EEDaiS16_,@function
        .size           $_ZN7cutlass13device_kernelIN5flash19enable_sm80_to_sm89INS1_16FlashAttnBwdSm80INS1_25CollectiveMainloopBwdSm80ILi2ELi2EN4cute5tupleIJNS5_1CILi128EEES8_NS7_ILi64EEEEEENS_6half_tEfNS_4arch4Sm80ELb1ELb0ELb1ELb1ELb1ELb0ELb0ELb0ELi2ELi4ELi4ELi4ELb0EEENS1_24CollectiveEpilogueBwdGQAISA_fSD_Li256ELb1ELb1EEENS1_25SingleTileBwdLPTSchedulerILb1ELi128ELb1EEEEEEEEEvNT_6ParamsE$_ZZN5flash25CollectiveMainloopBwdSm80ILi2ELi2EN4cute5tupleIJNS1_1CILi128EEES4_NS3_ILi64EEEEEEN7cutlass6half_tEfNS7_4arch4Sm80ELb1ELb0ELb1ELb1ELb1ELb0ELb0ELb0ELi2ELi4ELi4ELi4ELb0EE3mmaINS_16FlashAttnBwdSm80ISB_NS_24CollectiveEpilogueBwdGQAIS6_fSA_Li256ELb1ELb1EEENS_25SingleTileBwdLPTSchedulerILb1ELi128ELb1EEEE13SharedStorageENS1_6TensorINS1_11ArrayEngineIfLm32EEENS1_6LayoutINS2_IJNS2_IJNS3_ILi2EEESO_EEESO_NS3_ILi4EEEEEENS2_IJNS2_IJNS3_ILi1EEESO_EEESQ_NS3_ILi8EEEEEEEEEEEEbRKNSB_6ParamsERT0_S12_iNS2_IJiiiEEERT_ENKUliT_E_clIZSC_ISJ_SX_EbS10_S12_S12_iS13_S15_EUlRS16_iE_EEDaiS16_,($_ZN7cutlass13device_kernelIN5flash19enable_sm80_to_sm89INS1_16FlashAttnBwdSm80INS1_25CollectiveMainloopBwdSm80ILi2ELi2EN4cute5tupleIJNS5_1CILi128EEES8_NS7_ILi64EEEEEENS_6half_tEfNS_4arch4Sm80ELb1ELb0ELb1ELb1ELb1ELb0ELb0ELb0ELi2ELi4ELi4ELi4ELb0EEENS1_24CollectiveEpilogueBwdGQAISA_fSD_Li256ELb1ELb1EEENS1_25SingleTileBwdLPTSchedulerILb1ELi128ELb1EEEEEEEEEvNT_6ParamsE$_ZZN5flash25CollectiveMainloopBwdSm80ILi2ELi2EN4cute5tupleIJNS1_1CILi128EEES4_NS3_ILi64EEEEEEN7cutlass6half_tEfNS7_4arch4Sm80ELb1ELb0ELb1ELb1ELb1ELb0ELb0ELb0ELi2ELi4ELi4ELi4ELb0EE3mmaINS_16FlashAttnBwdSm80ISB_NS_24CollectiveEpilogueBwdGQAIS6_fSA_Li256ELb1ELb1EEENS_25SingleTileBwdLPTSchedulerILb1ELi128ELb1EEEE13SharedStorageENS1_6TensorINS1_11ArrayEngineIfLm32EEENS1_6LayoutINS2_IJNS2_IJNS3_ILi2EEESO_EEESO_NS3_ILi4EEEEEENS2_IJNS2_IJNS3_ILi1EEESO_EEESQ_NS3_ILi8EEEEEEEEEEEEbRKNSB_6ParamsERT0_S12_iNS2_IJiiiEEERT_ENKUlvE0_clEv - $_ZN7cutlass13device_kernelIN5flash19enable_sm80_to_sm89INS1_16FlashAttnBwdSm80INS1_25CollectiveMainloopBwdSm80ILi2ELi2EN4cute5tupleIJNS5_1CILi128EEES8_NS7_ILi64EEEEEENS_6half_tEfNS_4arch4Sm80ELb1ELb0ELb1ELb1ELb1ELb0ELb0ELb0ELi2ELi4ELi4ELi4ELb0EEENS1_24CollectiveEpilogueBwdGQAISA_fSD_Li256ELb1ELb1EEENS1_25SingleTileBwdLPTSchedulerILb1ELi128ELb1EEEEEEEEEvNT_6ParamsE$_ZZN5flash25CollectiveMainloopBwdSm80ILi2ELi2EN4cute5tupleIJNS1_1CILi128EEES4_NS3_ILi64EEEEEEN7cutlass6half_tEfNS7_4arch4Sm80ELb1ELb0ELb1ELb1ELb1ELb0ELb0ELb0ELi2ELi4ELi4ELi4ELb0EE3mmaINS_16FlashAttnBwdSm80ISB_NS_24CollectiveEpilogueBwdGQAIS6_fSA_Li256ELb1ELb1EEENS_25SingleTileBwdLPTSchedulerILb1ELi128ELb1EEEE13SharedStorageENS1_6TensorINS1_11ArrayEngineIfLm32EEENS1_6LayoutINS2_IJNS2_IJNS3_ILi2EEESO_EEESO_NS3_ILi4EEEEEENS2_IJNS2_IJNS3_ILi1EEESO_EEESQ_NS3_ILi8EEEEEEEEEEEEbRKNSB_6ParamsERT0_S12_iNS2_IJiiiEEERT_ENKUliT_E_clIZSC_ISJ_SX_EbS10_S12_S12_iS13_S15_EUlRS16_iE_EEDaiS16_)
$_ZN7cutlass13device_kernelIN5flash19enable_sm80_to_sm89INS1_16FlashAttnBwdSm80INS1_25CollectiveMainloopBwdSm80ILi2ELi2EN4cute5tupleIJNS5_1CILi128EEES8_NS7_ILi64EEEEEENS_6half_tEfNS_4arch4Sm80ELb1ELb0ELb1ELb1ELb1ELb0ELb0ELb0ELi2ELi4ELi4ELi4ELb0EEENS1_24CollectiveEpilogueBwdGQAISA_fSD_Li256ELb1ELb1EEENS1_25SingleTileBwdLPTSchedulerILb1ELi128ELb1EEEEEEEEEvNT_6ParamsE$_ZZN5flash25CollectiveMainloopBwdSm80ILi2ELi2EN4cute5tupleIJNS1_1CILi128EEES4_NS3_ILi64EEEEEEN7cutlass6half_tEfNS7_4arch4Sm80ELb1ELb0ELb1ELb1ELb1ELb0ELb0ELb0ELi2ELi4ELi4ELi4ELb0EE3mmaINS_16FlashAttnBwdSm80ISB_NS_24CollectiveEpilogueBwdGQAIS6_fSA_Li256ELb1ELb1EEENS_25SingleTileBwdLPTSchedulerILb1ELi128ELb1EEEE13SharedStorageENS1_6TensorINS1_11ArrayEngineIfLm32EEENS1_6LayoutINS2_IJNS2_IJNS3_ILi2EEESO_EEESO_NS3_ILi4EEEEEENS2_IJNS2_IJNS3_ILi1EEESO_EEESQ_NS3_ILi8EEEEEEEEEEEEbRKNSB_6ParamsERT0_S12_iNS2_IJiiiEEERT_ENKUliT_E_clIZSC_ISJ_SX_EbS10_S12_S12_iS13_S15_EUlRS16_iE_EEDaiS16_:
        /* <DEDUP_REMOVED lines=46> */
[----:B-1---5:R-:W-:Y:S05]  /*b920*/  CALL.REL.NOINC `($_ZN7cutlass13device_kernelIN5flash19enable_sm80_to_sm89INS1_16FlashAttnBwdSm80INS1_25CollectiveMainloopBwdSm80ILi2ELi2EN4cute5tupleIJNS5_1CILi128EEES8_NS7_ILi64EEEEEENS_6half_tEfNS_4arch4Sm80ELb1ELb0ELb1ELb1ELb1ELb0ELb0ELb0ELi2ELi4ELi4ELi4ELb0EEENS1_24CollectiveEpilogueBwdGQAISA_fSD_Li256ELb1ELb1EEENS1_25SingleTileBwdLPTSchedulerILb1ELi128ELb1EEEEEEEEEvNT_6ParamsE$_ZN4cute3eso3ESOILb1ELb0EJNS_14ComposedLayoutINS_7SwizzleILi3ELi3ELi3EEENS_1CILj0EEENS_6LayoutINS_5tupleIJNS8_IJNS5_ILi8EEENS5_ILi16EEEEEENS8_IJNS5_ILi64EEENS5_ILi1EEEEEEEEENS8_IJNS8_IJSC_NS5_ILi512EEEEEENS8_IJSD_NS5_ILi0EEEEEEEEEEEEENS_10ViewEngineINS_8smem_ptrIPN7cutlass6half_tEEEEEEEC2ERKSM_RKST_) ;  /* 0xffffbbc000007944 */ /* 0x022fea0003c3ffff */
[----:B-1----:R1:W5:Y:S01]  /*b930*/  LDL.64 R2, [R1+0x758] ;  /* 0x0007580001027983 */ /* 0x0023620000100a00 */
[----:B------:R-:W-:-:S03]  /*b940*/  MOV R6, 0xb960 ;  /* 0x0000b96000067802 */ /* 0x000fc60000000f00 */
[----:B-1---5:R-:W-:Y:S05]  /*b950*/  CALL.REL.NOINC `($_ZN7cutlass13device_kernelIN5flash19enable_sm80_to_sm89INS1_16FlashAttnBwdSm80INS1_25CollectiveMainloopBwdSm80ILi2ELi2EN4cute5tupleIJNS5_1CILi128EEES8_NS7_ILi64EEEEEENS_6half_tEfNS_4arch4Sm80ELb1ELb0ELb1ELb1ELb1ELb0ELb0ELb0ELi2ELi4ELi4ELi4ELb0EEENS1_24CollectiveEpilogueBwdGQAISA_fSD_Li256ELb1ELb1EEENS1_25SingleTileBwdLPTSchedulerILb1ELi128ELb1EEEEEEEEEvNT_6ParamsE$_ZN4cute3eso3ESOILb1ELb0EJNS_14ComposedLayoutINS_7SwizzleILi3ELi3ELi3EEENS_1CILj0EEENS_6LayoutINS_5tupleIJNS8_IJNS8_IJNS5_ILi4EEENS5_ILi8EEEEEENS8_IJS9_NS5_ILi1EEEEEEEEENS8_IJNS8_IJNS5_ILi2EEESF_SF_EEENS8_IJSF_S9_EEEEEEEEENS8_IJNS8_IJNS8_IJSF_NS5_ILi64EEEEEENS8_IJNS5_ILi1024EEENS5_ILi0EEEEEEEEENS8_IJNS8_IJSC_NS5_ILi512EEESA_EEENS8_IJNS5_ILi4096EEENS5_ILi16EEEEEEEEEEEEEEEENS_10ViewEngineINS_8smem_ptrIPN7cutlass6half_tEEEEEEEC2ERKSY_RKS15_) ;  /* 0xffffbc2000007944 */ /* 0x022fea0003c3ffff */
[----:B------:R-:W-:Y:S01]  /*b960*/  ULDC.64 UR4, c[0x0][0x118] ;  /* 0x0000460000047ab9 */ /* 0x000fe20000000a00 */
[----:B------:R2:W5:Y:S04]  /*b970*/  LDL.64 R24, [R1+0x758] ;  /* 0x0007580001187983 */ /* 0x0005680000100a00 */
[----:B-1----:R2:W5:Y:S01]  /*b980*/  LD.E R3, [R20.64+0x8] ;  /* 0x0000080414037980 */ /* 0x002562000c101900 */
[----:B------:R-:W-:-:S02]  /*b990*/  MOV R82, R60 ;  /* 0x0000003c00527202 */ /* 0x000fc40000000f00 */
[----:B------:R-:W-:Y:S02]  /*b9a0*/  MOV R4, 0xb9c0 ;  /* 0x0000b9c000047802 */ /* 0x000fe40000000f00 */
[----:B--2--5:R-:W-:Y:S05]  /*b9b0*/  CALL.REL.NOINC `($_ZN7cutlass13device_kernelIN5flash19enable_sm80_to_sm89INS1_16FlashAttnBwdSm80INS1_25CollectiveMainloopBwdSm80ILi2ELi2EN4cute5tupleIJNS5_1CILi128EEES8_NS7_ILi64EEEEEENS_6half_tEfNS_4arch4Sm80ELb1ELb0ELb1ELb1ELb1ELb0ELb0ELb0ELi2ELi4ELi4ELi4ELb0EEENS1_24CollectiveEpilogueBwdGQAISA_fSD_Li256ELb1ELb1EEENS1_25SingleTileBwdLPTSchedulerILb1ELi128ELb1EEEEEEEEEvNT_6ParamsE$_ZN4cute3eso3ESOILb0ELb1EJiNS_1CILi0EEEEEC2ERKiRKS3_) ;  /* 0xffffb7a000007944 */ /* 0x024fea0003c3ffff */
[----:B------:R-:W2:Y:S01]  /*b9c0*/  LDL R26, [R1+0x758] ;  /* 0x00075800011a7983 */ /* 0x000ea20000100800 */
[----:B------:R-:W-:Y:S01]  /*b9d0*/  ULDC.64 UR4, c[0x0][0x118] ;  /* 0x0000460000047ab9 */ /* 0x000fe20000000a00 */
[----:B------:R-:W-:Y:S01]  /*b9e0*/  IMAD.MOV.U32 R82, RZ, RZ, R60 ;  /* 0x000000ffff527224 */ /* 0x000fe200078e003c */
[----:B-1----:R-:W-:Y:S01]  /*b9f0*/  MOV R2, R15 ;  /* 0x0000000f00027202 */ /* 0x002fe20000000f00 */
[----:B--2---:R1:W-:Y:S04]  /*ba00*/  STL [R1+0x11e8], R26 ;  /* 0x0011e81a01007387 */ /* 0x0043e80000100800 */
[----:B------:R1:W5:Y:S01]  /*ba10*/  LD.E R6, [R20.64+0x4] ;  /* 0x0000040414067980 */ /* 0x000362000c101900 */
[----:B------:R-:W-:-:S03]  /*ba20*/  MOV R4, 0xba40 ;  /* 0x0000ba4000047802 */ /* 0x000fc60000000f00 */
[----:B-1---5:R-:W-:Y:S05]  /*ba30*/  CALL.REL.NOINC `($_ZN7cutlass13device_kernelIN5flash19enable_sm80_to_sm89INS1_16FlashAttnBwdSm80INS1_25CollectiveMainloopBwdSm80ILi2ELi2EN4cute5tupleIJNS5_1CILi128EEES8_NS7_ILi64EEEEEENS_6half_tEfNS_4arch4Sm80ELb1ELb0ELb1ELb1ELb1ELb0ELb0ELb0ELi2ELi4ELi4ELi4ELb0EEENS1_24CollectiveEpilogueBwdGQAISA_fSD_Li256ELb1ELb1EEENS1_25SingleTileBwdLPTSchedulerILb1ELi128ELb1EEEEEEEEEvNT_6ParamsE$_ZN4cute3eso3ESOILb0ELb0EJiNS_5tupleIJiNS_1CILi0EEEEEEEEC2ERKiRKS5_) ;  /* 0xffffb22000007944 */ /* 0x022fea0003c3ffff */
[----:B-1----:R1:W5:Y:S01]  /*ba40*/  LDL.64 R2, [R1+0x758] ;  /* 0x0007580001027983 */ /* 0x0023620000100a00 */
[----:B------:R-:W-:-:S02]  /*ba50*/  MOV R82, R60 ;  /* 0x0000003c00527202 */ /* 0x000fc40000000f00 */
[----:B------:R-:W-:Y:S02]  /*ba60*/  MOV R6, 0xba80 ;  /* 0x0000ba8000067802 */ /* 0x000fe40000000f00 */
[----:B-1---5:R-:W-:Y:S05]  /*ba70*/  CALL.REL.NOINC `($_ZN7cutlass13device_kernelIN5flash19enable_sm80_to_sm89INS1_16FlashAttnBwdSm80INS1_25CollectiveMainloopBwdSm80ILi2ELi2EN4cute5tupleIJNS5_1CILi128EEES8_NS7_ILi64EEEEEENS_6half_tEfNS_4arch4Sm80ELb1ELb0ELb1ELb1ELb1ELb0ELb0ELb0ELi2ELi4ELi4ELi4ELb0EEENS1_24CollectiveEpilogueBwdGQAISA_fSD_Li256ELb1ELb1EEENS1_25SingleTileBwdLPTSchedulerILb1ELi128ELb1EEEEEEEEEvNT_6ParamsE$_ZN4cute3eso3ESOILb0ELb1EJNS_5tupleIJiNS2_IJiNS_1CILi0EEEEEEEEENS2_IJNS_10UnderscoreENS2_IJS7_S7_EEEEEEEEC2ERKS6_RKS9_) ;  /* 0xffffb64000007944 */ /* 0x022fea0003c3ffff */
[----:B------:R-:W2:Y:S01]  /*ba80*/  LDL.64 R20, [R1+0x758] ;  /* 0x0007580001147983 */ /* 0x000ea20000100a00 */
[----:B-1----:R-:W-:Y:S02]  /*ba90*/  MOV R2, R17 ;  /* 0x0000001100027202 */ /* 0x002fe40000000f00 */
[----:B------:R-:W-:Y:S01]  /*baa0*/  MOV R4, 0xbae0 ;  /* 0x0000bae000047802 */ /* 0x000fe20000000f00 */
[----:B--2---:R1:W-:Y:S04]  /*bab0*/  STL [R1+0x11ec], R20 ;  /* 0x0011ec1401007387 */ /* 0x0043e80000100800 */
[----:B------:R1:W-:Y:S02]  /*bac0*/  STL [R1+0x11f0], R21 ;  /* 0x0011f01501007387 */ /* 0x0003e40000100800 */
[----:B-1----:R-:W-:Y:S05]  /*bad0*/  CALL.REL.NOINC `($_ZN7cutlass13device_kernelIN5flash19enable_sm80_to_sm89INS1_16FlashAttnBwdSm80INS1_25CollectiveMainloopBwdSm80ILi2ELi2EN4cute5tupleIJNS5_1CILi128EEES8_NS7_ILi64EEEEEENS_6half_tEfNS_4arch4Sm80ELb1ELb0ELb1ELb1ELb1ELb0ELb0ELb0ELi2ELi4ELi4ELi4ELb0EEENS1_24CollectiveEpilogueBwdGQAISA_fSD_Li256ELb1ELb1EEENS1_25SingleTileBwdLPTSchedulerILb1ELi128ELb1EEEEEEEEEvNT_6ParamsE$_ZZN4cute4diceINS_5tupleIJNS1_IJiNS1_IJiNS_1CILi0EEEEEEEEENS1_IJNS_10UnderscoreENS1_IJS6_S6_EEEEEEEEES9_EEDaRKT_RKT0_ENKUlRKT_RKT0_E_clIS5_S5_EEDaSI_SL_) ;  /* 0xffffe10000007944 */ /* 0x002fea0003c3ffff */
[----:B------:R-:W-:Y:S02]  /*bae0*/  MOV R4, 0xbb00 ;  /* 0x0000bb0000047802 */ /* 0x000fe40000000f00 */
[----:B-1---5:R-:W-:Y:S05]  /*baf0*/  CALL.REL.NOINC `($_ZN7cutlass13device_kernelIN5flash19enable_sm80_to_sm89INS1_16FlashAttnBwdSm80INS1_25CollectiveMainloopBwdSm80ILi2ELi2EN4cute5tupleIJNS5_1CILi128EEES8_NS7_ILi64EEEEEENS_6half_tEfNS_4arch4Sm80ELb1ELb0ELb1ELb1ELb1ELb0ELb0ELb0ELi2ELi4ELi4ELi4ELb0EEENS1_24CollectiveEpilogueBwdGQAISA_fSD_Li256ELb1ELb1EEENS1_25SingleTileBwdLPTSchedulerILb1ELi128ELb1EEEEEEEEEvNT_6ParamsE$_ZZN4cute12filter_tupleINS_5tupleIJNS1_IJiNS1_IJiNS_1CILi0EEEEEEEEENS1_IJNS_10UnderscoreENS1_IJS6_S6_EEEEEEEEES9_ZNS_4diceIS9_S9_EEDaRKT_RKT0_EUlRKT_RKT0_E_EEDaSD_SG_OT1_ENKUlDpSJ_E_clIJNS1_IJiiS3_EEENS1_IJEEEEEEDaSQ_) ;  /* 0xffffdb3000007944 */ /* 0x022fea0003c3ffff */
[----:B------:R-:W-:Y:S02]  /*bb00*/  MOV R4, 0xbb20 ;  /* 0x0000bb2000047802 */ /* 0x000fe40000000f00 */
[----:B------:R-:W-:Y:S05]  /*bb10*/  CALL.REL.NOINC `($_ZN7cutlass13device_kernelIN5flash19enable_sm80_to_sm89INS1_16FlashAttnBwdSm80INS1_25CollectiveMainloopBwdSm80ILi2ELi2EN4cute5tupleIJNS5_1CILi128EEES8_NS7_ILi64EEEEEENS_6half_tEfNS_4arch4Sm80ELb1ELb0ELb1ELb1ELb1ELb0ELb0ELb0ELi2ELi4ELi4ELi4ELb0EEENS1_24CollectiveEpilogueBwdGQAISA_fSD_Li256ELb1ELb1EEENS1_25SingleTileBwdLPTSchedulerILb1ELi128ELb1EEEEEEEEEvNT_6ParamsE$_ZZN4cute7idx2crdINS_5tupleIJiiNS_1CILi0EEEEEENS1_IJNS1_IJNS2_ILi4EEENS2_ILi8EEEEEES5_NS2_ILi1EEEEEEEEDaRKT_RKT0_ENKUlRKT_RKT0_E_clIiS7_EEDaSI_SL_) ;  /* 0xffffe87000007944 */ /* 0x000fea0003c3ffff */
[----:B------:R-:W-:Y:S02]  /*bb20*/  MOV R5, R3 ;  /* 0x0000000300057202 */ /* 0x000fe40000000f00 */
[----:B------:R-:W-:-:S02]  /*bb30*/  MOV R4, 0xbb50 ;  /* 0x0000bb5000047802 */ /* 0x000fc40000000f00 */
[----:B------:R-:W-:Y:S05]  /*bb40*/  CALL.REL.NOINC `($_ZN7cutlass13device_kernelIN5flash19enable_sm80_to_sm89INS1_16FlashAttnBwdSm80INS1_25CollectiveMainloopBwdSm80ILi2ELi2EN4cute5tupleIJNS5_1CILi128EEES8_NS7_ILi64EEEEEENS_6half_tEfNS_4arch4Sm80ELb1ELb0ELb1ELb1ELb1ELb0ELb0ELb0ELi2ELi4ELi4ELi4ELb0EEENS1_24CollectiveEpilogueBwdGQAISA_fSD_Li256ELb1ELb1EEENS1_25SingleTileBwdLPTSchedulerILb1ELi128ELb1EEEEEEEEEvNT_6ParamsE$_ZZN4cute9transformINS_5tupleIJiiNS_1CILi0EEEEEENS1_IJNS1_IJNS2_ILi4EEENS2_ILi8EEEEEES5_NS2_ILi1EEEEEEZNS_7idx2crdIS4_S9_EEDaRKT_RKT0_EUlRKT_RKT0_E_EEDaSD_SG_OT1_ENKUlDpSJ_E_clIJNS1_IJiiEEEiS3_EEEDaSQ_) ;  /* 0xffffe9a000007944 */ /* 0x000fea0003c3ffff */
[----:B------:R-:W-:Y:S02]  /*bb50*/  MOV R4, R6 ;  /* 0x0000000600047202 */ /* 0x000fe40000000f00 */
[----:B------:R-:W-:-:S02]  /*bb60*/  MOV R6, 0xbb80 ;  /* 0x0000bb8000067802 */ /* 0x000fc40000000f00 */
[----:B------:R-:W-:Y:S05]  /*bb70*/  CALL.REL.NOINC `($_ZN7cutlass13device_kernelIN5flash19enable_sm80_to_sm89INS1_16FlashAttnBwdSm80INS1_25CollectiveMainloopBwdSm80ILi2ELi2EN4cute5tupleIJNS5_1CILi128EEES8_NS7_ILi64EEEEEENS_6half_tEfNS_4arch4Sm80ELb1ELb0ELb1ELb1ELb1ELb0ELb0ELb0ELi2ELi4ELi4ELi4ELb0EEENS1_24CollectiveEpilogueBwdGQAISA_fSD_Li256ELb1ELb1EEENS1_25SingleTileBwdLPTSchedulerILb1ELi128ELb1EEEEEEEEEvNT_6ParamsE$_ZZN4cute13to_mixed_bitsINS_5tupleIJNS1_IJNS_1CILi4EEENS2_ILi8EEEEEES3_NS2_ILi1EEEEEENS1_IJNS1_IJNS2_ILi0EEENS2_ILi64EEEEEES8_S8_EEENS1_IJNS1_IJiiEEEiS8_EEEEEDaRKT_RKT0_RKT1_ENKUlRKT_RKT0_RKT1_E_clIS5_SA_SC_EEDaSP_SS_SV_) ;  /* 0xffffde6000007944 */ /* 0x000fea0003c3ffff */
[----:B------:R-:W-:Y:S02]  /*bb80*/  MOV R29, R4 ;  /* 0x00000004001d7202 */ /* 0x000fe40000000f00 */
[----:B------:R-:W-:-:S02]  /*bb90*/  MOV R4, 0xbbb0 ;  /* 0x0000bbb000047802 */ /* 0x000fc40000000f00 */
[----:B------:R-:W-:Y:S05]  /*bba0*/  CALL.REL.NOINC `($_ZN7cutlass13device_kernelIN5flash19enable_sm80_to_sm89INS1_16FlashAttnBwdSm80INS1_25CollectiveMainloopBwdSm80ILi2ELi2EN4cute5tupleIJNS5_1CILi128EEES8_NS7_ILi64EEEEEENS_6half_tEfNS_4arch4Sm80ELb1ELb0ELb1ELb1ELb1ELb0ELb0ELb0ELi2ELi4ELi4ELi4ELb0EEENS1_24CollectiveEpilogueBwdGQAISA_fSD_Li256ELb1ELb1EEENS1_25SingleTileBwdLPTSchedulerILb1ELi128ELb1EEEEEEEEEvNT_6ParamsE$_ZZN4cute13to_mixed_bitsINS_5tupleIJNS1_IJNS_1CILi4EEENS2_ILi8EEEEEES3_NS2_ILi1EEEEEENS1_IJNS1_IJNS2_ILi0EEENS2_ILi64EEEEEES8_S8_EEENS1_IJNS1_IJiiEEEiS8_EEEEEDaRKT_RKT0_RKT1_ENKUlDpRKT_E_clIJNS_9MixedBitsILj0ELj448EEENS2_ILj0EEESV_EEEDaSQ_) ;  /* 0xffffde0000007944 */ /* 0x000fea0003c3ffff */
        /* <DEDUP_REMOVED lines=21> */
[----:B------:R-:W-:Y:S05]  /*bd00*/  CALL.REL.NOINC `($_ZN7cutlass13device_kernelIN5flash19enable_sm80_to_sm89INS1_16FlashAttnBwdSm80INS1_25CollectiveMainloopBwdSm80ILi2ELi2EN4cute5tupleIJNS5_1CILi128EEES8_NS7_ILi64EEEEEENS_6half_tEfNS_4arch4Sm80ELb1ELb0ELb1ELb1ELb1ELb0ELb0ELb0ELi2ELi4ELi4ELi4ELb0EEENS1_24CollectiveEpilogueBwdGQAISA_fSD_Li256ELb1ELb1EEENS1_25SingleTileBwdLPTSchedulerILb1ELi128ELb1EEEEEEEEEvNT_6ParamsE$_ZN4cute3eso3ESOILb0ELb0EJiiiEEC2ERKiS4_S4_) ;  /* 0xffffb1c000007944 */ /* 0x000fea0003c3ffff */
[----:B------:R2:W5:Y:S04]  /*bd10*/  LDL R5, [R1+0x760] ;  /* 0x0007600001057983 */ /* 0x0005680000100800 */
[----:B-1----:R2:W5:Y:S01]  /*bd20*/  LDL.64 R2, [R1+0x758] ;  /* 0x0007580001027983 */ /* 0x0025620000100a00 */
[----:B------:R-:W-:-:S02]  /*bd30*/  MOV R82, R60 ;  /* 0x0000003c00527202 */ /* 0x000fc40000000f00 */
[----:B------:R-:W-:Y:S02]  /*bd40*/  MOV R6, 0xbd60 ;  /* 0x0000bd6000067802 */ /* 0x000fe40000000f00 */
[----:B--2--5:R-:W-:Y:S05]  /*bd50*/  CALL.REL.NOINC `($_ZN7cutlass13device_kernelIN5flash19enable_sm80_to_sm89INS1_16FlashAttnBwdSm80INS1_25CollectiveMainloopBwdSm80ILi2ELi2EN4cute5tupleIJNS5_1CILi128EEES8_NS7_ILi64EEEEEENS_6half_tEfNS_4arch4Sm80ELb1ELb0ELb1ELb1ELb1ELb0ELb0ELb0ELi2ELi4ELi4ELi4ELb0EEENS1_24CollectiveEpilogueBwdGQAISA_fSD_Li256ELb1ELb1EEENS1_25SingleTileBwdLPTSchedulerILb1ELi128ELb1EEEEEEEEEvNT_6ParamsE$_ZN4cute3eso3ESOILb1ELb0EJNS_1CILi1EEENS_5tupleIJiiiEEENS2_ILi64EEENS4_IJNS2_ILi72EEENS2_ILi144EEENS2_ILi288EEEEEENS2_ILi512EEEEEC2ERKS3_RKS5_RKS6_RKSA_RKSB_) ;  /* 0xffffb90000007944 */ /* 0x024fea0003c3ffff */
[----:B-1----:R1:W5:Y:S04]  /*bd60*/  LDL R5, [R1+0x760] ;  /* 0x0007600001057983 */ /* 0x0023680000100800 */
[----:B------:R1:W5:Y:S01]  /*bd70*/  LDL.64 R2, [R1+0x758] ;  /* 0x0007580001027983 */ /* 0x0003620000100a00 */
[----:B------:R-:W-:Y:S02]  /*bd80*/  MOV R82, R60 ;  /* 0x0000003c00527202 */ /* 0x000fe40000000f00 */
[----:B------:R-:W-:Y:S02]  /*bd90*/  MOV R6, 0xbdb0 ;  /* 0x0000bdb000067802 */ /* 0x000fe40000000f00 */
[----:B-1---5:R-:W-:Y:S05]  /*bda0*/  CALL.REL.NOINC `($_ZN7cutlass13device_kernelIN5flash19enable_sm80_to_sm89INS1_16FlashAttnBwdSm80INS1_25CollectiveMainloopBwdSm80ILi2ELi2EN4cute5tupleIJNS5_1CILi128EEES8_NS7_ILi64EEEEEENS_6half_tEfNS_4arch4Sm80ELb1ELb0ELb1ELb1ELb1ELb0ELb0ELb0ELi2ELi4ELi4ELi4ELb0EEENS1_24CollectiveEpilogueBwdGQAISA_fSD_Li256ELb1ELb1EEENS1_25SingleTileBwdLPTSchedulerILb1ELi128ELb1EEEEEEEEEvNT_6ParamsE$_ZN4cute5tupleIJNS0_IJNS_1CILi8EEENS0_IJNS1_ILi2EEES3_S3_EEENS1_ILi1EEES4_S5_EEENS0_IJS5_NS0_IJiiiEEENS1_ILi64EEENS0_IJNS1_ILi72EEENS1_ILi144EEENS1_ILi288EEEEEENS1_ILi512EEEEEEEEC2ERKS6_RKSE_) ;  /* 0xffffd55000007944 */ /* 0x022fea0003c3ffff */
[----:B-1----:R1:W5:Y:S04]  /*bdb0*/  LDL R5, [R1+0x760] ;  /* 0x0007600001057983 */ /* 0x0023680000100800 */
[----:B------:R1:W5:Y:S01]  /*bdc0*/  LDL.64 R2, [R1+0x758] ;  /* 0x0007580001027983 */ /* 0x0003620000100a00 */
[----:B------:R-:W-:-:S03]  /*bdd0*/  MOV R4, 0xbdf0 ;  /* 0x0000bdf000047802 */ /* 0x000fc60000000f00 */
[----:B-1---5:R-:W-:Y:S05]  /*bde0*/  CALL.REL.NOINC `($_ZN7cutlass13device_kernelIN5flash19enable_sm80_to_sm89INS1_16FlashAttnBwdSm80INS1_25CollectiveMainloopBwdSm80ILi2ELi2EN4cute5tupleIJNS5_1CILi128EEES8_NS7_ILi64EEEEEENS_6half_tEfNS_4arch4Sm80ELb1ELb0ELb1ELb1ELb1ELb0ELb0ELb0ELi2ELi4ELi4ELi4ELb0EEENS1_24CollectiveEpilogueBwdGQAISA_fSD_Li256ELb1ELb1EEENS1_25SingleTileBwdLPTSchedulerILb1ELi128ELb1EEEEEEEEEvNT_6ParamsE$_ZZN4cute7flattenINS_5tupleIJNS_1CILi1EEENS1_IJiiiEEENS2_ILi64EEENS1_IJNS2_ILi72EEENS2_ILi144EEENS2_ILi288EEEEEENS2_ILi512EEEEEEEEDaRKT_ENKUlRKT_E_clIS4_EEDaSH_) ;  /* 0xffffe47000007944 */ /* 0x022fea0003c3ffff */
[----:B------:R-:W-:Y:S02]  /*bdf0*/  MOV R6, 0xbe10 ;  /* 0x0000be1000067802 */ /* 0x000fe40000000f00 */
[----:B------:R-:W-:Y:S05]  /*be00*/  CALL.REL.NOINC `($_ZN7cutlass13device_kernelIN5flash19enable_sm80_to_sm89INS1_16FlashAttnBwdSm80INS1_25CollectiveMainloopBwdSm80ILi2ELi2EN4cute5tupleIJNS5_1CILi128EEES8_NS7_ILi64EEEEEENS_6half_tEfNS_4arch4Sm80ELb1ELb0ELb1ELb1ELb1ELb0ELb0ELb0ELi2ELi4ELi4ELi4ELb0EEENS1_24CollectiveEpilogueBwdGQAISA_fSD_Li256ELb1ELb1EEENS1_25SingleTileBwdLPTSchedulerILb1ELi128ELb1EEEEEEEEEvNT_6ParamsE$_ZZN4cute12filter_tupleINS_5tupleIJNS_1CILi1EEENS1_IJiiiEEENS2_ILi64EEENS1_IJNS2_ILi72EEENS2_ILi144EEENS2_ILi288EEEEEENS2_ILi512EEEEEEZNS_7flattenISB_EEDaRKT_EUlRKT_E_EEDaSF_OT0_ENKUlDpSI_E_clIJNS1_IJS3_EEES4_NS1_IJS5_EEES9_NS1_IJSA_EEEEEEDaSM_) ;  /* 0xffffd9a000007944 */ /* 0x000fea0003c3ffff */
[----:B------:R-:W-:Y:S02]  /*be10*/  MOV R82, R60 ;  /* 0x0000003c00527202 */ /* 0x000fe40000000f00 */
[----:B------:R-:W-:-:S02]  /*be20*/  MOV R6, 0xbe40 ;  /* 0x0000be4000067802 */ /* 0x000fc40000000f00 */
[----:B------:R-:W-:Y:S05]  /*be30*/  CALL.REL.NOINC `($_ZN7cutlass13device_kernelIN5flash19enable_sm80_to_sm89INS1_16FlashAttnBwdSm80INS1_25CollectiveMainloopBwdSm80ILi2ELi2EN4cute5tupleIJNS5_1CILi128EEES8_NS7_ILi64EEEEEENS_6half_tEfNS_4arch4Sm80ELb1ELb0ELb1ELb1ELb1ELb0ELb0ELb0ELi2ELi4ELi4ELi4ELb0EEENS1_24CollectiveEpilogueBwdGQAISA_fSD_Li256ELb1ELb1EEENS1_25SingleTileBwdLPTSchedulerILb1ELi128ELb1EEEEEEEEEvNT_6ParamsE$_ZN4cute3eso3ESOILb0ELb1EJiNS_1CILi72EEENS2_ILi512EEEEEC2ERKiRKS3_RKS4_) ;  /* 0xffffb40000007944 */ /* 0x000fea0003c3ffff */
[----:B------:R-:W2:Y:S01]  /*be40*/  LDL R20, [R1+0x758] ;  /* 0x0007580001147983 */ /* 0x000ea20000100800 */
[----:B------:R-:W-:Y:S01]  /*be50*/  IMAD.MOV.U32 R82, RZ, RZ, R60 ;  /* 0x000000ffff527224 */ /* 0x000fe200078e003c */
[----:B-1----:R-:W-:-:S02]  /*be60*/  MOV R2, R7 ;  /* 0x0000000700027202 */ /* 0x002fc40000000f00 */
[----:B------:R-:W-:Y:S01]  /*be70*/  MOV R6, 0xbea0 ;  /* 0x0000bea000067802 */ /* 0x000fe20000000f00 */
[----:B--2---:R1:W-:Y:S04]  /*be80*/  STL [R1+0x790], R20 ;  /* 0x0007901401007387 */ /* 0x0043e80000100800 */
[----:B-1----:R-:W-:Y:S05]  /*be90*/  CALL.REL.NOINC `($_ZN7cutlass13device_kernelIN5flash19enable_sm80_to_sm89INS1_16FlashAttnBwdSm80INS1_25CollectiveMainloopBwdSm80ILi2ELi2EN4cute5tupleIJNS5_1CILi128EEES8_NS7_ILi64EEEEEENS_6half_tEfNS_4arch4Sm80ELb1ELb0ELb1ELb1ELb1ELb0ELb0ELb0ELi2ELi4ELi4ELi4ELb0EEENS1_24CollectiveEpilogueBwdGQAISA_fSD_Li256ELb1ELb1EEENS1_25SingleTileBwdLPTSchedulerILb1ELi128ELb1EEEEEEEEEvNT_6ParamsE$_ZN4cute3eso3ESOILb0ELb0EJiiNS_1CILi72EEENS2_ILi512EEEEEC2ERKiS7_RKS3_RKS4_) ;  /* 0xffffafb000007944 */ /* 0x002fea0003c3ffff */
        /* <DEDUP_REMOVED lines=8> */
[----:B-1----:R-:W-:Y:S05]  /*bf20*/  CALL.REL.NOINC `($_ZN7cutlass13device_kernelIN5flash19enable_sm80_to_sm89INS1_16FlashAttnBwdSm80INS1_25CollectiveMainloopBwdSm80ILi2ELi2EN4cute5tupleIJNS5_1CILi128EEES8_NS7_ILi64EEEEEENS_6half_tEfNS_4arch4Sm80ELb1ELb0ELb1ELb1ELb1ELb0ELb0ELb0ELi2ELi4ELi4ELi4ELb0EEENS1_24CollectiveEpilogueBwdGQAISA_fSD_Li256ELb1ELb1EEENS1_25SingleTileBwdLPTSchedulerILb1ELi128ELb1EEEEEEEEEvNT_6ParamsE$_ZN4cute3eso3ESOILb0ELb0EJiiiNS_1CILi72EEENS2_ILi512EEEEEC2ERKiS7_S7_RKS3_RKS4_) ;  /* 0xffffb0f000007944 */ /* 0x002fea0003c3ffff */
        /* <DEDUP_REMOVED lines=9> */
[----:B-1----:R-:W-:Y:S05]  /*bfc0*/  CALL.REL.NOINC `($_ZN7cutlass13device_kernelIN5flash19enable_sm80_to_sm89INS1_16FlashAttnBwdSm80INS1_25CollectiveMainloopBwdSm80ILi2ELi2EN4cute5tupleIJNS5_1CILi128EEES8_NS7_ILi64EEEEEENS_6half_tEfNS_4arch4Sm80ELb1ELb0ELb1ELb1ELb1ELb0ELb0ELb0ELi2ELi4ELi4ELi4ELb0EEENS1_24CollectiveEpilogueBwdGQAISA_fSD_Li256ELb1ELb1EEENS1_25SingleTileBwdLPTSchedulerILb1ELi128ELb1EEEEEEEEEvNT_6ParamsE$_ZN4cute3eso3ESOILb1ELb0EJNS_1CILi1EEEiiiNS2_ILi72EEENS2_ILi512EEEEEC2ERKS3_RKiSA_SA_RKS4_RKS5_) ;  /* 0xffffb7b000007944 */ /* 0x002fea0003c3ffff */
[----:B-1----:R1:W5:Y:S04]  /*bfd0*/  LDL R5, [R1+0x778] ;  /* 0x0007780001057983 */ /* 0x0023680000100800 */
[----:B------:R1:W5:Y:S01]  /*bfe0*/  LDL.64 R2, [R1+0x770] ;  /* 0x0007700001027983 */ /* 0x0003620000100a00 */
[----:B------:R-:W-:-:S02]  /*bff0*/  MOV R83, R59 ;  /* 0x0000003b00537202 */ /* 0x000fc40000000f00 */
[----:B------:R-:W-:Y:S02]  /*c000*/  MOV R6, 0xc020 ;  /* 0x0000c02000067802 */ /* 0x000fe40000000f00 */
[----:B-1---5:R-:W-:Y:S05]  /*c010*/  CALL.REL.NOINC `($_ZN7cutlass13device_kernelIN5flash19enable_sm80_to_sm89INS1_16FlashAttnBwdSm80INS1_25CollectiveMainloopBwdSm80ILi2ELi2EN4cute5tupleIJNS5_1CILi128EEES8_NS7_ILi64EEEEEENS_6half_tEfNS_4arch4Sm80ELb1ELb0ELb1ELb1ELb1ELb0ELb0ELb0ELi2ELi4ELi4ELi4ELb0EEENS1_24CollectiveEpilogueBwdGQAISA_fSD_Li256ELb1ELb1EEENS1_25SingleTileBwdLPTSchedulerILb1ELi128ELb1EEEEEEEEEvNT_6ParamsE$_ZN4cute5tupleIJNS0_IJNS_1CILi8EEENS1_ILi2EEES3_S3_S2_S3_EEENS0_IJNS1_ILi1EEEiiiNS1_ILi72EEENS1_ILi512EEEEEEEEC2ERKS4_RKS8_) ;  /* 0xffffd35000007944 */ /* 0x022fea0003c3ffff */
        /* <DEDUP_REMOVED lines=8> */
[----:B-1----:R-:W-:Y:S05]  /*c0a0*/  CALL.REL.NOINC `($_ZN7cutlass13device_kernelIN5flash19enable_sm80_to_sm89INS1_16FlashAttnBwdSm80INS1_25CollectiveMainloopBwdSm80ILi2ELi2EN4cute5tupleIJNS5_1CILi128EEES8_NS7_ILi64EEEEEENS_6half_tEfNS_4arch4Sm80ELb1ELb0ELb1ELb1ELb1ELb0ELb0ELb0ELi2ELi4ELi4ELi4ELb0EEENS1_24CollectiveEpilogueBwdGQAISA_fSD_Li256ELb1ELb1EEENS1_25SingleTileBwdLPTSchedulerILb1ELi128ELb1EEEEEEEEEvNT_6ParamsE$_ZZN4cute6detail16composition_implINS_5tupleIJNS_1CILi8EEENS3_ILi2EEES5_S5_S4_S5_EEENS2_IJNS3_ILi1EEEiiiNS3_ILi72EEENS3_ILi512EEEEEENS2_IJNS2_IJS5_S5_S5_EEES5_NS3_ILi4EEEEEENS2_IJNS2_IJS7_S9_S4_EEENS3_ILi4096EEENS3_ILi16EEEEEEEEDaRKT_RKT0_RKT1_RKT2_ENKUlRKT_RKT0_E_clISB_SE_EEDaSW_SZ_) ;  /* 0xffffdf1000007944 */ /* 0x002fea0003c3ffff */
[----:B------:R-:W-:Y:S02]  /*c0b0*/  MOV R70, R12 ;  /* 0x0000000c00467202 */ /* 0x000fe40000000f00 */
[----:B------:R-:W-:Y:S02]  /*c0c0*/  MOV R6, 0xc0e0 ;  /* 0x0000c0e000067802 */ /* 0x000fe40000000f00 */
[----:B-----5:R-:W-:Y:S05]  /*c0d0*/  CALL.REL.NOINC `($_ZN7cutlass13device_kernelIN5flash19enable_sm80_to_sm89INS1_16FlashAttnBwdSm80INS1_25CollectiveMainloopBwdSm80ILi2ELi2EN4cute5tupleIJNS5_1CILi128EEES8_NS7_ILi64EEEEEENS_6half_tEfNS_4arch4Sm80ELb1ELb0ELb1ELb1ELb1ELb0ELb0ELb0ELi2ELi4ELi4ELi4ELb0EEENS1_24CollectiveEpilogueBwdGQAISA_fSD_Li256ELb1ELb1EEENS1_25SingleTileBwdLPTSchedulerILb1ELi128ELb1EEEEEEEEEvNT_6ParamsE$_ZZN4cute6detail16composition_implINS_5tupleIJNS_1CILi8EEENS3_ILi2EEES5_S5_S4_S5_EEENS2_IJNS3_ILi1EEEiiiNS3_ILi72EEENS3_ILi512EEEEEENS2_IJNS2_IJS5_S5_S5_EEES5_NS3_ILi4EEEEEENS2_IJNS2_IJS7_S9_S4_EEENS3_ILi4096EEENS3_ILi16EEEEEEEEDaRKT_RKT0_RKT1_RKT2_ENKUlRKT_RKT0_E_clISC_SG_EEDaSW_SZ_) ;  /* 0xffffdf3000007944 */ /* 0x020fea0003c3ffff */
[----:B-----5:R2:W-:Y:S01]  /*c0e0*/  STL.64 [R1+0x770], R2 ;  /* 0x0007700201007387 */ /* 0x0205e20000100a00 */
[----:B------:R-:W-:Y:S02]  /*c0f0*/  MOV R6, R4 ;  /* 0x0000000400067202 */ /* 0x000fe40000000f00 */
[----:B------:R-:W-:Y:S02]  /*c100*/  MOV R4, 0xc120 ;  /* 0x0000c12000047802 */ /* 0x000fe40000000f00 */
[----:B-12---:R-:W-:Y:S05]  /*c110*/  CALL.REL.NOINC `($_ZN7cutlass13device_kernelIN5flash19enable_sm80_to_sm89INS1_16FlashAttnBwdSm80INS1_25CollectiveMainloopBwdSm80ILi2ELi2EN4cute5tupleIJNS5_1CILi128EEES8_NS7_ILi64EEEEEENS_6half_tEfNS_4arch4Sm80ELb1ELb0ELb1ELb1ELb1ELb0ELb0ELb0ELi2ELi4ELi4ELi4ELb0EEENS1_24CollectiveEpilogueBwdGQAISA_fSD_Li256ELb1ELb1EEENS1_25SingleTileBwdLPTSchedulerILb1ELi128ELb1EEEEEEEEEvNT_6ParamsE$_ZN4cute3eso3ESOILb0ELb0EJNS_5tupleIJNS_1CILi1EEENS3_ILi512EEEiEEENS3_ILi4096EEENS2_IJiiEEEEEC2ERKS6_RKS7_RKS8_) ;  /* 0xffffa10000007944 */ /* 0x006fea0003c3ffff */
[----:B------:R2:W5:Y:S04]  /*c120*/  LDL R5, [R1+0x760] ;  /* 0x0007600001057983 */ /* 0x0005680000100800 */
[----:B-1----:R2:W5:Y:S01]  /*c130*/  LDL.64 R2, [R1+0x758] ;  /* 0x0007580001027983 */ /* 0x0025620000100a00 */
[----:B------:R-:W-:-:S03]  /*c140*/  MOV R6, 0xc160 ;  /* 0x0000c16000067802 */ /* 0x000fc60000000f00 */
[----:B--2--5:R-:W-:Y:S05]  /*c150*/  CALL.REL.NOINC `($_ZN7cutlass13device_kernelIN5flash19enable_sm80_to_sm89INS1_16FlashAttnBwdSm80INS1_25CollectiveMainloopBwdSm80ILi2ELi2EN4cute5tupleIJNS5_1CILi128EEES8_NS7_ILi64EEEEEENS_6half_tEfNS_4arch4Sm80ELb1ELb0ELb1ELb1ELb1ELb0ELb0ELb0ELi2ELi4ELi4ELi4ELb0EEENS1_24CollectiveEpilogueBwdGQAISA_fSD_Li256ELb1ELb1EEENS1_25SingleTileBwdLPTSchedulerILb1ELi128ELb1EEEEEEEEEvNT_6ParamsE$_ZN4cute5tupleIJNS0_IJNS0_IJNS_1CILi2EEES2_S2_EEES2_NS0_IJS2_S2_EEEEEENS0_IJNS0_IJNS1_ILi1EEENS1_ILi512EEEiEEENS1_ILi4096EEENS0_IJiiEEEEEEEEC2ERKS5_RKSB_) ;  /* 0xffffcef000007944 */ /* 0x024fea0003c3ffff */
[----:B-1----:R1:W5:Y:S04]  /*c160*/  LDL R4, [R1+0x760] ;  /* 0x0007600001047983 */ /* 0x0023680000100800 */
[----:B------:R1:W5:Y:S01]  /*c170*/  LDL.64 R2, [R1+0x758] ;  /* 0x0007580001027983 */ /* 0x0003620000100a00 */
[----:B------:R-:W-:Y:S01]  /*c180*/  LEA.HI R26, R26, R26, RZ, 0x1d ;  /* 0x0000001a1a1a7211 */ /* 0x000fe200078fe8ff */
[----:B------:R-:W-:Y:S01]  /*c190*/  IMAD.MOV.U32 R5, RZ, RZ, R14 ;  /* 0x000000ffff057224 */ /* 0x000fe200078e000e */
[----:B------:R-:W-:-:S03]  /*c1a0*/  MOV R6, 0xc1e0 ;  /* 0x0000c1e000067802 */ /* 0x000fc60000000f00 */
[----:B------:R-:W-:-:S05]  /*c1b0*/  IMAD.U32 R26, R21, 0x2, R26 ;  /* 0x00000002151a7824 */ /* 0x000fca00078e001a */
[----:B------:R1:W-:Y:S02]  /*c1c0*/  STL [R1+0x11e4], R26 ;  /* 0x0011e41a01007387 */ /* 0x0003e40000100800 */
[----:B-1---5:R-:W-:Y:S05]  /*c1d0*/  CALL.REL.NOINC `($_ZN7cutlass13device_kernelIN5flash19enable_sm80_to_sm89INS1_16FlashAttnBwdSm80INS1_25CollectiveMainloopBwdSm80ILi2ELi2EN4cute5tupleIJNS5_1CILi128EEES8_NS7_ILi64EEEEEENS_6half_tEfNS_4arch4Sm80ELb1ELb0ELb1ELb1ELb1ELb0ELb0ELb0ELi2ELi4ELi4ELi4ELb0EEENS1_24CollectiveEpilogueBwdGQAISA_fSD_Li256ELb1ELb1EEENS1_25SingleTileBwdLPTSchedulerILb1ELi128ELb1EEEEEEEEEvNT_6ParamsE$_ZN4cute3eso3ESOILb0ELb0EJNS_6LayoutINS_5tupleIJNS3_IJNS_1CILi2EEES5_S5_EEES5_NS3_IJS5_S5_EEEEEENS3_IJNS3_IJNS4_ILi1EEENS4_ILi512EEEiEEENS4_ILi4096EEENS3_IJiiEEEEEEEEjEEC2ERKSF_RKj) ;  /* 0xffffa6c000007944 */ /* 0x022fea0003c3ffff */
[----:B------:R-:W2:Y:S04]  /*c1e0*/  LDL.64 R26, [R1+0x760] ;  /* 0x00076000011a7983 */ /* 0x000ea80000100a00 */
[----:B-1----:R1:W5:Y:S01]  /*c1f0*/  LDL.64 R4, [R1+0x758] ;  /* 0x0007580001047983 */ /* 0x0023620000100a00 */
[----:B------:R-:W-:Y:S02]  /*c200*/  MOV R38, R60 ;  /* 0x0000003c00267202 */ /* 0x000fe40000000f00 */
[----:B------:R-:W-:Y:S01]  /*c210*/  MOV R46, 0xc240 ;  /* 0x0000c240002e7802 */ /* 0x000fe20000000f00 */
[----:B--2---:R-:W-:-:S04]  /*c220*/  IMAD.WIDE.U32 R2, R27, 0x2, R24 ;  /* 0x000000021b027825 */ /* 0x004fc800078e0018 */
[----:B-1---5:R-:W-:Y:S05]  /*c230*/  CALL.REL.NOINC `($_ZN7cutlass13device_kernelIN5flash19enable_sm80_to_sm89INS1_16FlashAttnBwdSm80INS1_25CollectiveMainloopBwdSm80ILi2ELi2EN4cute5tupleIJNS5_1CILi128EEES8_NS7_ILi64EEEEEENS_6half_tEfNS_4arch4Sm80ELb1ELb0ELb1ELb1ELb1ELb0ELb0ELb0ELi2ELi4ELi4ELi4ELb0EEENS1_24CollectiveEpilogueBwdGQAISA_fSD_Li256ELb1ELb1EEENS1_25SingleTileBwdLPTSchedulerILb1ELi128ELb1EEEEEEEEEvNT_6ParamsE$_ZN4cute8smem_ptrIPN7cutlass6half_tEECI1NS_12iter_adaptorIS3_S4_EEES3_) ;  /* 0xffffd1e000007944 */ /* 0x022fea0003c3ffff */
[----:B------:R-:W2:Y:S01]  /*c240*/  LDL.64 R24, [R1+0x758] ;  /* 0x0007580001187983 */ /* 0x000ea20000100a00 */
[----:B------:R-:W-:Y:S01]  /*c250*/  IMAD.MOV.U32 R6, RZ, RZ, R26 ;  /* 0x000000ffff067224 */ /* 0x000fe200078e001a */
[----:B-1----:R-:W-:Y:S01]  /*c260*/  MOV R2, R4 ;  /* 0x0000000400027202 */ /* 0x002fe20000000f00 */
[----:B------:R-:W-:Y:S01]  /*c270*/  IMAD.MOV.U32 R3, RZ, RZ, R5 ;  /* 0x000000ffff037224 */ /* 0x000fe200078e0005 */
[----:B------:R-:W-:Y:S01]  /*c280*/  MOV R30, 0xc2b0 ;  /* 0x0000c2b0001e7802 */ /* 0x000fe20000000f00 */
[----:B--2---:R1:W-:Y:S04]  /*c290*/  STL.64 [R1+0x770], R24 ;  /* 0x0007701801007387 */ /* 0x0043e80000100a00 */
[----:B-1----:R-:W-:Y:S05]  /*c2a0*/  CALL.REL.NOINC `($_ZN7cutlass13device_kernelIN5flash19enable_sm80_to_sm89INS1_16FlashAttnBwdSm80INS1_25CollectiveMainloopBwdSm80ILi2ELi2EN4cute5tupleIJNS5_1CILi128EEES8_NS7_ILi64EEEEEENS_6half_tEfNS_4arch4Sm80ELb1ELb0ELb1ELb1ELb1ELb0ELb0ELb0ELi2ELi4ELi4ELi4ELb0EEENS1_24CollectiveEpilogueBwdGQAISA_fSD_Li256ELb1ELb1EEENS1_25SingleTileBwdLPTSchedulerILb1ELi128ELb1EEEEEEEEEvNT_6ParamsE$_ZN4cute3eso3ESOILb0ELb0EJNS_6LayoutINS_5tupleIJNS3_IJNS_1CILi2EEES5_S5_EEES5_NS3_IJS5_S5_EEEEEENS3_IJNS3_IJNS4_ILi1EEENS4_ILi512EEEiEEENS4_ILi4096EEENS3_IJiiEEEEEEEENS_10ViewEngineINS_8smem_ptrIPN7cutlass6half_tEEEEEEEC2ERKSF_RKSM_) ;  /* 0xffffa57000007944 */ /* 0x002fea0003c3ffff */
[----:B-1----:R-:W-:Y:S02]  /*c2b0*/  MOV R2, 0xc2d0 ;  /* 0x0000c2d000027802 */ /* 0x002fe40000000f00 */
[----:B------:R-:W-:Y:S05]  /*c2c0*/  CALL.REL.NOINC `($_ZN7cutlass13device_kernelIN5flash19enable_sm80_to_sm89INS1_16FlashAttnBwdSm80INS1_25CollectiveMainloopBwdSm80ILi2ELi2EN4cute5tupleIJNS5_1CILi128EEES8_NS7_ILi64EEEEEENS_6half_tEfNS_4arch4Sm80ELb1ELb0ELb1ELb1ELb1ELb0ELb0ELb0ELi2ELi4ELi4ELi4ELb0EEENS1_24CollectiveEpilogueBwdGQAISA_fSD_Li256ELb1ELb1EEENS1_25SingleTileBwdLPTSchedulerILb1ELi128ELb1EEEEEEEEEvNT_6ParamsE$_ZZN4cute4takeILi1ELi3ENS_5tupleIJNS1_IJNS_1CILi1EEENS2_ILi512EEEiEEENS2_ILi4096EEENS1_IJiiEEEEEEEEDaRKT1_ENKUlDpRKT_E_clIJS6_S7_EEEDaSF_) ;  /* 0xffffd9c000007944 */ /* 0x000fea0003c3ffff */
[----:B------:R-:W-:Y:S02]  /*c2d0*/  MOV R2, 0xc2f0 ;  /* 0x0000c2f000027802 */ /* 0x000fe40000000f00 */
[----:B------:R-:W-:Y:S05]  /*c2e0*/  CALL.REL.NOINC `($_ZN7cutlass13device_kernelIN5flash19enable_sm80_to_sm89INS1_16FlashAttnBwdSm80INS1_25CollectiveMainloopBwdSm80ILi2ELi2EN4cute5tupleIJNS5_1CILi128EEES8_NS7_ILi64EEEEEENS_6half_tEfNS_4arch4Sm80ELb1ELb0ELb1ELb1ELb1ELb0ELb0ELb0ELi2ELi4ELi4ELi4ELb0EEENS1_24CollectiveEpilogueBwdGQAISA_fSD_Li256ELb1ELb1EEENS1_25SingleTileBwdLPTSchedulerILb1ELi128ELb1EEEEEEEEEvNT_6ParamsE$_ZZN4cute16flatten_to_tupleINS_5tupleIJNS_1CILi4096EEENS1_IJiiEEEEEEEEDaRKT_ENKUlRKT_E_clIS4_EEDaSB_) ;  /* 0xffffd8d000007944 */ /* 0x000fea0003c3ffff */
[----:B------:R-:W-:Y:S02]  /*c2f0*/  MOV R2, 0xc310 ;  /* 0x0000c31000027802 */ /* 0x000fe40000000f00 */
[----:B------:R-:W-:Y:S05]  /*c300*/  CALL.REL.NOINC `($_ZN7cutlass13device_kernelIN5flash19enable_sm80_to_sm89INS1_16FlashAttnBwdSm80INS1_25CollectiveMainloopBwdSm80ILi2ELi2EN4cute5tupleIJNS5_1CILi128EEES8_NS7_ILi64EEEEEENS_6half_tEfNS_4arch4Sm80ELb1ELb0ELb1ELb1ELb1ELb0ELb0ELb0ELi2ELi4ELi4ELi4ELb0EEENS1_24CollectiveEpilogueBwdGQAISA_fSD_Li256ELb1ELb1EEENS1_25SingleTileBwdLPTSchedulerILb1ELi128ELb1EEEEEEEEEvNT_6ParamsE$_ZZN4cute12filter_tupleINS_5tupleIJNS_1CILi4096EEENS1_IJiiEEEEEEZNS_16flatten_to_tupleIS5_EEDaRKT_EUlRKT_E_EEDaS9_OT0_ENKUlDpSC_E_clIJNS1_IJS3_EEES4_EEEDaSG_) ;  /* 0xffffd52000007944 */ /* 0x000fea0003c3ffff */
        /* <DEDUP_REMOVED lines=14> */
[----:B-1---5:R-:W-:Y:S05]  /*c3f0*/  CALL.REL.NOINC `($_ZN7cutlass13device_kernelIN5flash19enable_sm80_to_sm89INS1_16FlashAttnBwdSm80INS1_25CollectiveMainloopBwdSm80ILi2ELi2EN4cute5tupleIJNS5_1CILi128EEES8_NS7_ILi64EEEEEENS_6half_tEfNS_4arch4Sm80ELb1ELb0ELb1ELb1ELb1ELb0ELb0ELb0ELi2ELi4ELi4ELi4ELb0EEENS1_24CollectiveEpilogueBwdGQAISA_fSD_Li256ELb1ELb1EEENS1_25SingleTileBwdLPTSchedulerILb1ELi128ELb1EEEEEEEEEvNT_6ParamsE$_ZN4cute3eso3ESOILb1ELb0EJNS_14ComposedLayoutINS_7SwizzleILi3ELi3ELi3EEENS_1CILi0EEENS_6LayoutINS_5tupleIJNS8_IJNS8_IJNS5_ILi4EEENS5_ILi8EEEEEENS8_IJNS5_ILi2EEENS5_ILi1EEEEEEEEENS8_IJNS8_IJSC_SC_EEENS8_IJSA_S9_EEEEEEEEENS8_IJNS8_IJNS8_IJSC_NS5_ILi64EEEEEENS8_IJNS5_ILi512EEES6_EEEEEENS8_IJNS8_IJSD_SA_EEENS8_IJNS5_ILi1024EEENS5_ILi16EEEEEEEEEEEEEEEENS_10ViewEngineINS_8smem_ptrIPN7cutlass6half_tEEEEEEEC2ERKSW_RKS13_) ;  /* 0xffffafd000007944 */ /* 0x022fea0003c3ffff */
        /* <DEDUP_REMOVED lines=8> */
[----:B-1----:R-:W-:Y:S01]  /*c480*/  IMAD.MOV.U32 R2, RZ, RZ, R7 ;  /* 0x000000ffff027224 */ /* 0x002fe200078e0007 */
[----:B------:R-:W-:Y:S01]  /*c490*/  MOV R82, R60 ;  /* 0x0000003c00527202 */ /* 0x000fe20000000f00 */
        /* <DEDUP_REMOVED lines=17> */
[----:B------:R-:W-:Y:S05]  /*c5b0*/  CALL.REL.NOINC `($_ZN7cutlass13device_kernelIN5flash19enable_sm80_to_sm89INS1_16FlashAttnBwdSm80INS1_25CollectiveMainloopBwdSm80ILi2ELi2EN4cute5tupleIJNS5_1CILi128EEES8_NS7_ILi64EEEEEENS_6half_tEfNS_4arch4Sm80ELb1ELb0ELb1ELb1ELb1ELb0ELb0ELb0ELi2ELi4ELi4ELi4ELb0EEENS1_24CollectiveEpilogueBwdGQAISA_fSD_Li256ELb1ELb1EEENS1_25SingleTileBwdLPTSchedulerILb1ELi128ELb1EEEEEEEEEvNT_6ParamsE$_ZZN4cute7idx2crdINS_5tupleIJiiNS_1CILi0EEEEEENS1_IJNS1_IJNS2_ILi4EEENS2_ILi8EEEEEENS2_ILi2EEENS2_ILi1EEEEEEEEDaRKT_RKT0_ENKUlRKT_RKT0_E_clIiS7_EEDaSJ_SM_) ;  /* 0xffffdcd000007944 */ /* 0x000fea0003c3ffff */
[----:B------:R-:W-:Y:S02]  /*c5c0*/  MOV R6, 0xc5e0 ;  /* 0x0000c5e000067802 */ /* 0x000fe40000000f00 */
[----:B------:R-:W-:Y:S05]  /*c5d0*/  CALL.REL.NOINC `($_ZN7cutlass13device_kernelIN5flash19enable_sm80_to_sm89INS1_16FlashAttnBwdSm80INS1_25CollectiveMainloopBwdSm80ILi2ELi2EN4cute5tupleIJNS5_1CILi128EEES8_NS7_ILi64EEEEEENS_6half_tEfNS_4arch4Sm80ELb1ELb0ELb1ELb1ELb1ELb0ELb0ELb0ELi2ELi4ELi4ELi4ELb0EEENS1_24CollectiveEpilogueBwdGQAISA_fSD_Li256ELb1ELb1EEENS1_25SingleTileBwdLPTSchedulerILb1ELi128ELb1EEEEEEEEEvNT_6ParamsE$_ZZN4cute7idx2crdINS_5tupleIJiiNS_1CILi0EEEEEENS1_IJNS1_IJNS2_ILi4EEENS2_ILi8EEEEEENS2_ILi2EEENS2_ILi1EEEEEEEEDaRKT_RKT0_ENKUlRKT_RKT0_E_clIiS8_EEDaSJ_SM_) ;  /* 0xffffdd3000007944 */ /* 0x000fea0003c3ffff */
[----:B------:R-:W-:Y:S02]  /*c5e0*/  MOV R6, 0xc600 ;  /* 0x0000c60000067802 */ /* 0x000fe40000000f00 */
[----:B------:R-:W-:Y:S05]  /*c5f0*/  CALL.REL.NOINC `($_ZN7cutlass13device_kernelIN5flash19enable_sm80_to_sm89INS1_16FlashAttnBwdSm80INS1_25CollectiveMainloopBwdSm80ILi2ELi2EN4cute5tupleIJNS5_1CILi128EEES8_NS7_ILi64EEEEEENS_6half_tEfNS_4arch4Sm80ELb1ELb0ELb1ELb1ELb1ELb0ELb0ELb0ELi2ELi4ELi4ELi4ELb0EEENS1_24CollectiveEpilogueBwdGQAISA_fSD_Li256ELb1ELb1EEENS1_25SingleTileBwdLPTSchedulerILb1ELi128ELb1EEEEEEEEEvNT_6ParamsE$_ZZN4cute9transformINS_5tupleIJiiNS_1CILi0EEEEEENS1_IJNS1_IJNS2_ILi4EEENS2_ILi8EEEEEENS2_ILi2EEENS2_ILi1EEEEEEZNS_7idx2crdIS4_SA_EEDaRKT_RKT0_EUlRKT_RKT0_E_EEDaSE_SH_OT1_ENKUlDpSK_E_clIJNS1_IJiiEEEiS3_EEEDaSR_) ;  /* 0xffffdec000007944 */ /* 0x000fea0003c3ffff */
[----:B------:R-:W-:Y:S02]  /*c600*/  MOV R6, 0xc620 ;  /* 0x0000c62000067802 */ /* 0x000fe40000000f00 */
[----:B------:R-:W-:Y:S05]  /*c610*/  CALL.REL.NOINC `($_ZN7cutlass13device_kernelIN5flash19enable_sm80_to_sm89INS1_16FlashAttnBwdSm80INS1_25CollectiveMainloopBwdSm80ILi2ELi2EN4cute5tupleIJNS5_1CILi128EEES8_NS7_ILi64EEEEEENS_6half_tEfNS_4arch4Sm80ELb1ELb0ELb1ELb1ELb1ELb0ELb0ELb0ELi2ELi4ELi4ELi4ELb0EEENS1_24CollectiveEpilogueBwdGQAISA_fSD_Li256ELb1ELb1EEENS1_25SingleTileBwdLPTSchedulerILb1ELi128ELb1EEEEEEEEEvNT_6ParamsE$_ZZN4cute13to_mixed_bitsINS_5tupleIJNS1_IJNS_1CILi4EEENS2_ILi8EEEEEENS2_ILi2EEENS2_ILi1EEEEEENS1_IJNS1_IJNS2_ILi0EEENS2_ILi64EEEEEES9_S9_EEENS1_IJNS1_IJiiEEEiS9_EEEEEDaRKT_RKT0_RKT1_ENKUlRKT_RKT0_RKT1_E_clIS5_SB_SD_EEDaSQ_ST_SW_) ;  /* 0xffffd27000007944 */ /* 0x000fea0003c3ffff */
[----:B------:R-:W-:Y:S02]  /*c620*/  MOV R6, 0xc640 ;  /* 0x0000c64000067802 */ /* 0x000fe40000000f00 */
[----:B------:R-:W-:Y:S05]  /*c630*/  CALL.REL.NOINC `($_ZN7cutlass13device_kernelIN5flash19enable_sm80_to_sm89INS1_16FlashAttnBwdSm80INS1_25CollectiveMainloopBwdSm80ILi2ELi2EN4cute5tupleIJNS5_1CILi128EEES8_NS7_ILi64EEEEEENS_6half_tEfNS_4arch4Sm80ELb1ELb0ELb1ELb1ELb1ELb0ELb0ELb0ELi2ELi4ELi4ELi4ELb0EEENS1_24CollectiveEpilogueBwdGQAISA_fSD_Li256ELb1ELb1EEENS1_25SingleTileBwdLPTSchedulerILb1ELi128ELb1EEEEEEEEEvNT_6ParamsE$_ZZN4cute13to_mixed_bitsINS_5tupleIJNS1_IJNS_1CILi4EEENS2_ILi8EEEEEENS2_ILi2EEENS2_ILi1EEEEEENS1_IJNS1_IJNS2_ILi0EEENS2_ILi64EEEEEES9_S9_EEENS1_IJNS1_IJiiEEEiS9_EEEEEDaRKT_RKT0_RKT1_ENKUlDpRKT_E_clIJNS_9MixedBitsILj0ELj448EEENS2_ILj0EEESW_EEEDaSR_) ;  /* 0xffffd21000007944 */ /* 0x000fea0003c3ffff */
        /* <DEDUP_REMOVED lines=21> */
[----:B-1----:R-:W-:Y:S05]  /*c790*/  CALL.REL.NOINC `($_ZN7cutlass13device_kernelIN5flash19enable_sm80_to_sm89INS1_16FlashAttnBwdSm80INS1_25CollectiveMainloopBwdSm80ILi2ELi2EN4cute5tupleIJNS5_1CILi128EEES8_NS7_ILi64EEEEEENS_6half_tEfNS_4arch4Sm80ELb1ELb0ELb1ELb1ELb1ELb0ELb0ELb0ELi2ELi4ELi4ELi4ELb0EEENS1_24CollectiveEpilogueBwdGQAISA_fSD_Li256ELb1ELb1EEENS1_25SingleTileBwdLPTSchedulerILb1ELi128ELb1EEEEEEEEEvNT_6ParamsE$_ZN4cute3eso3ESOILb0ELb0EJiiiEEC2ERKiS4_S4_) ;  /* 0xffffa73000007944 */ /* 0x002fea0003c3ffff */
[----:B------:R2:W5:Y:S04]  /*c7a0*/  LDL R5, [R1+0x760] ;  /* 0x0007600001057983 */ /* 0x0005680000100800 */
[----:B-1----:R2:W5:Y:S01]  /*c7b0*/  LDL.64 R2, [R1+0x758] ;  /* 0x0007580001027983 */ /* 0x0025620000100a00 */
[----:B------:R-:W-:Y:S02]  /*c7c0*/  MOV R82, R60 ;  /* 0x0000003c00527202 */ /* 0x000fe40000000f00 */
[----:B------:R-:W-:Y:S02]  /*c7d0*/  MOV R6, 0xc7f0 ;  /* 0x0000c7f000067802 */ /* 0x000fe40000000f00 */
[----:B--2--5:R-:W-:Y:S05]  /*c7e0*/  CALL.REL.NOINC `($_ZN7cutlass13device_kernelIN5flash19enable_sm80_to_sm89INS1_16FlashAttnBwdSm80INS1_25CollectiveMainloopBwdSm80ILi2ELi2EN4cute5tupleIJNS5_1CILi128EEES8_NS7_ILi64EEEEEENS_6half_tEfNS_4arch4Sm80ELb1ELb0ELb1ELb1ELb1ELb0ELb0ELb0ELi2ELi4ELi4ELi4ELb0EEENS1_24CollectiveEpilogueBwdGQAISA_fSD_Li256ELb1ELb1EEENS1_25SingleTileBwdLPTSchedulerILb1ELi128ELb1EEEEEEEEEvNT_6ParamsE$_ZN4cute3eso3ESOILb1ELb0EJNS_1CILi1EEENS_5tupleIJiiiEEENS2_ILi64EEENS4_IJNS2_ILi72EEENS2_ILi144EEENS2_ILi288EEEEEENS2_ILi512EEEEEC2ERKS3_RKS5_RKS6_RKSA_RKSB_) ;  /* 0xffffae7000007944 */ /* 0x024fea0003c3ffff */
[----:B-1----:R1:W5:Y:S04]  /*c7f0*/  LDL R5, [R1+0x760] ;  /* 0x0007600001057983 */ /* 0x0023680000100800 */
[----:B------:R1:W5:Y:S01]  /*c800*/  LDL.64 R2, [R1+0x758] ;  /* 0x0007580001027983 */ /* 0x0003620000100a00 */
[----:B------:R-:W-:-:S02]  /*c810*/  MOV R82, R60 ;  /* 0x0000003c00527202 */ /* 0x000fc40000000f00 */
        /* <DEDUP_REMOVED lines=9> */
[----:B------:R-:W-:Y:S02]  /*c8b0*/  MOV R6, 0xc8d0 ;  /* 0x0000c8d000067802 */ /* 0x000fe40000000f00 */
[----:B------:R-:W-:Y:S05]  /*c8c0*/  CALL.REL.NOINC `($_ZN7cutlass13device_kernelIN5flash19enable_sm80_to_sm89INS1_16FlashAttnBwdSm80INS1_25CollectiveMainloopBwdSm80ILi2ELi2EN4cute5tupleIJNS5_1CILi128EEES8_NS7_ILi64EEEEEENS_6half_tEfNS_4arch4Sm80ELb1ELb0ELb1ELb1ELb1ELb0ELb0ELb0ELi2ELi4ELi4ELi4ELb0EEENS1_24CollectiveEpilogueBwdGQAISA_fSD_Li256ELb1ELb1EEENS1_25SingleTileBwdLPTSchedulerILb1ELi128ELb1EEEEEEEEEvNT_6ParamsE$_ZN4cute3eso3ESOILb0ELb1EJiNS_1CILi72EEENS2_ILi512EEEEEC2ERKiRKS3_RKS4_) ;  /* 0xffffa97000007944 */ /* 0x000fea0003c3ffff */
[----:B------:R-:W2:Y:S01]  /*c8d0*/  LDL R26, [R1+0x758] ;  /* 0x00075800011a7983 */ /* 0x000ea20000100800 */
[----:B-1----:R-:W-:Y:S01]  /*c8e0*/  IMAD.MOV.U32 R2, RZ, RZ, R15 ;  /* 0x000000ffff027224 */ /* 0x002fe200078e000f */
[----:B------:R-:W-:Y:S02]  /*c8f0*/  MOV R82, R60 ;  /* 0x0000003c00527202 */ /* 0x000fe40000000f00 */
[----:B------:R-:W-:Y:S01]  /*c900*/  MOV R6, 0xc930 ;  /* 0x0000c93000067802 */ /* 0x000fe20000000f00 */
[----:B--2---:R1:W-:Y:S04]  /*c910*/  STL [R1+0x11e8], R26 ;  /* 0x0011e81a01007387 */ /* 0x0043e80000100800 */
[----:B-1----:R-:W-:Y:S05]  /*c920*/  CALL.REL.NOINC `($_ZN7cutlass13device_kernelIN5flash19enable_sm80_to_sm89INS1_16FlashAttnBwdSm80INS1_25CollectiveMainloopBwdSm80ILi2ELi2EN4cute5tupleIJNS5_1CILi128EEES8_NS7_ILi64EEEEEENS_6half_tEfNS_4arch4Sm80ELb1ELb0ELb1ELb1ELb1ELb0ELb0ELb0ELi2ELi4ELi4ELi4ELb0EEENS1_24CollectiveEpilogueBwdGQAISA_fSD_Li256ELb1ELb1EEENS1_25SingleTileBwdLPTSchedulerILb1ELi128ELb1EEEEEEEEEvNT_6ParamsE$_ZN4cute3eso3ESOILb0ELb0EJiiNS_1CILi72EEENS2_ILi512EEEEEC2ERKiS7_RKS3_RKS4_) ;  /* 0xffffa52000007944 */ /* 0x002fea0003c3ffff */
[----:B-1----:R-:W2:Y:S01]  /*c930*/  LDL.64 R2, [R1+0x758] ;  /* 0x0007580001027983 */ /* 0x002ea20000100a00 */
[----:B------:R-:W-:Y:S01]  /*c940*/  IMAD.MOV.U32 R6, RZ, RZ, R4 ;  /* 0x000000ffff067224 */ /* 0x000fe200078e0004 */
[----:B------:R-:W-:Y:S01]  /*c950*/  MOV R83, R59 ;  /* 0x0000003b00537202 */ /* 0x000fe20000000f00 */
[----:B------:R-:W-:Y:S01]  /*c960*/  IMAD.MOV.U32 R36, RZ, RZ, R16 ;  /* 0x000000ffff247224 */ /* 0x000fe200078e0010 */
[----:B------:R-:W-:-:S02]  /*c970*/  MOV R5, R19 ;  /* 0x0000001300057202 */ /* 0x000fc40000000f00 */
[----:B------:R-:W-:Y:S01]  /*c980*/  MOV R4, 0xc9b0 ;  /* 0x0000c9b000047802 */ /* 0x000fe20000000f00 */
[----:B--2---:R1:W-:Y:S04]  /*c990*/  STL.64 [R1+0x788], R2 ;  /* 0x0007880201007387 */ /* 0x0043e80000100a00 */
[----:B-1----:R-:W-:Y:S05]  /*c9a0*/  CALL.REL.NOINC `($_ZN7cutlass13device_kernelIN5flash19enable_sm80_to_sm89INS1_16FlashAttnBwdSm80INS1_25CollectiveMainloopBwdSm80ILi2ELi2EN4cute5tupleIJNS5_1CILi128EEES8_NS7_ILi64EEEEEENS_6half_tEfNS_4arch4Sm80ELb1ELb0ELb1ELb1ELb1ELb0ELb0ELb0ELi2ELi4ELi4ELi4ELb0EEENS1_24CollectiveEpilogueBwdGQAISA_fSD_Li256ELb1ELb1EEENS1_25SingleTileBwdLPTSchedulerILb1ELi128ELb1EEEEEEEEEvNT_6ParamsE$_ZN4cute3eso3ESOILb0ELb0EJiiiNS_1CILi72EEENS2_ILi512EEEEEC2ERKiS7_S7_RKS3_RKS4_) ;  /* 0xffffa67000007944 */ /* 0x002fea0003c3ffff */
[----:B-1----:R-:W2:Y:S04]  /*c9b0*/  LDL.64 R2, [R1+0x770] ;  /* 0x0007700001027983 */ /* 0x002ea80000100a00 */
[----:B------:R-:W3:Y:S01]  /*c9c0*/  LDL R16, [R1+0x778] ;  /* 0x0007780001107983 */ /* 0x000ee20000100800 */
[----:B------:R-:W-:Y:S01]  /*c9d0*/  IMAD.MOV.U32 R6, RZ, RZ, R20 ;  /* 0x000000ffff067224 */ /* 0x000fe200078e0014 */
[----:B------:R-:W-:Y:S02]  /*c9e0*/  MOV R83, R59 ;  /* 0x0000003b00537202 */ /* 0x000fe40000000f00 */
[----:B------:R-:W-:Y:S01]  /*c9f0*/  MOV R4, 0xca30 ;  /* 0x0000ca3000047802 */ /* 0x000fe20000000f00 */
[----:B--2---:R1:W-:Y:S04]  /*ca00*/  STL.64 [R1+0x758], R2 ;  /* 0x0007580201007387 */ /* 0x0043e80000100a00 */
[----:B---3--:R1:W-:Y:S02]  /*ca10*/  STL [R1+0x760], R16 ;  /* 0x0007601001007387 */ /* 0x0083e40000100800 */
        /* <DEDUP_REMOVED lines=8> */
[----:B------:R-:W-:-:S03]  /*caa0*/  MOV R6, 0xcb00 ;  /* 0x0000cb0000067802 */ /* 0x000fc60000000f00 */
[----:B------:R1:W-:Y:S01]  /*cab0*/  STL.U8 [R1+0x11e0], RZ ;  /* 0x0011e0ff01007387 */ /* 0x0003e20000100000 */
[----:B--2---:R-:W-:-:S03]  /*cac0*/  MOV R2, R5 ;  /* 0x0000000500027202 */ /* 0x004fc60000000f00 */
[----:B------:R1:W-:Y:S04]  /*cad0*/  STL [R1+0x77c], R4 ;  /* 0x00077c0401007387 */ /* 0x0003e80000100800 */
[----:B---3--:R1:W-:Y:S02]  /*cae0*/  STL.64 [R1+0x780], R2 ;  /* 0x0007800201007387 */ /* 0x0083e40000100a00 */
[----:B-1----:R-:W-:Y:S05]  /*caf0*/  CALL.REL.NOINC `($_ZN7cutlass13device_kernelIN5flash19enable_sm80_to_sm89INS1_16FlashAttnBwdSm80INS1_25CollectiveMainloopBwdSm80ILi2ELi2EN4cute5tupleIJNS5_1CILi128EEES8_NS7_ILi64EEEEEENS_6half_tEfNS_4arch4Sm80ELb1ELb0ELb1ELb1ELb1ELb0ELb0ELb0ELi2ELi4ELi4ELi4ELb0EEENS1_24CollectiveEpilogueBwdGQAISA_fSD_Li256ELb1ELb1EEENS1_25SingleTileBwdLPTSchedulerILb1ELi128ELb1EEEEEEEEEvNT_6ParamsE$_ZZN4cute6detail16composition_implINS_5tupleIJNS_1CILi8EEENS3_ILi2EEES5_S5_S4_S5_EEENS2_IJNS3_ILi1EEEiiiNS3_ILi72EEENS3_ILi512EEEEEENS2_IJNS2_IJS5_S5_EEES4_NS3_ILi4EEEEEENS2_IJNS2_IJS7_S4_EEENS3_ILi1024EEENS3_ILi16EEEEEEEEDaRKT_RKT0_RKT1_RKT2_ENKUlRKT_RKT0_E_clISB_SE_EEDaSW_SZ_) ;  /* 0xffffd36000007944 */ /* 0x002fea0003c3ffff */
[----:B------:R-:W-:Y:S02]  /*cb00*/  MOV R6, 0xcb20 ;  /* 0x0000cb2000067802 */ /* 0x000fe40000000f00 */
[----:B-----5:R-:W-:Y:S05]  /*cb10*/  CALL.REL.NOINC `($_ZN7cutlass13device_kernelIN5flash19enable_sm80_to_sm89INS1_16FlashAttnBwdSm80INS1_25CollectiveMainloopBwdSm80ILi2ELi2EN4cute5tupleIJNS5_1CILi128EEES8_NS7_ILi64EEEEEENS_6half_tEfNS_4arch4Sm80ELb1ELb0ELb1ELb1ELb1ELb0ELb0ELb0ELi2ELi4ELi4ELi4ELb0EEENS1_24CollectiveEpilogueBwdGQAISA_fSD_Li256ELb1ELb1EEENS1_25SingleTileBwdLPTSchedulerILb1ELi128ELb1EEEEEEEEEvNT_6ParamsE$_ZZN4cute6detail16composition_implINS_5tupleIJNS_1CILi8EEENS3_ILi2EEES5_S5_S4_S5_EEENS2_IJNS3_ILi1EEEiiiNS3_ILi72EEENS3_ILi512EEEEEENS2_IJNS2_IJS5_S5_EEES4_NS3_ILi4EEEEEENS2_IJNS2_IJS7_S4_EEENS3_ILi1024EEENS3_ILi16EEEEEEEEDaRKT_RKT0_RKT1_RKT2_ENKUlRKT_RKT0_E_clISC_SG_EEDaSW_SZ_) ;  /* 0xffffd39000007944 */ /* 0x020fea0003c3ffff */
[----:B-----5:R2:W-:Y:S01]  /*cb20*/  STL.64 [R1+0x770], R2 ;  /* 0x0007700201007387 */ /* 0x0205e20000100a00 */
[----:B------:R-:W-:Y:S02]  /*cb30*/  MOV R6, R4 ;  /* 0x0000000400067202 */ /* 0x000fe40000000f00 */
[----:B------:R-:W-:Y:S02]  /*cb40*/  MOV R4, 0xcb60 ;  /* 0x0000cb6000047802 */ /* 0x000fe40000000f00 */
[----:B-12---:R-:W-:Y:S05]  /*cb50*/  CALL.REL.NOINC `($_ZN7cutlass13device_kernelIN5flash19enable_sm80_to_sm89INS1_16FlashAttnBwdSm80INS1_25CollectiveMainloopBwdSm80ILi2ELi2EN4cute5tupleIJNS5_1CILi128EEES8_NS7_ILi64EEEEEENS_6half_tEfNS_4arch4Sm80ELb1ELb0ELb1ELb1ELb1ELb0ELb0ELb0ELi2ELi4ELi4ELi4ELb0EEENS1_24CollectiveEpilogueBwdGQAISA_fSD_Li256ELb1ELb1EEENS1_25SingleTileBwdLPTSchedulerILb1ELi128ELb1EEEEEEEEEvNT_6ParamsE$_ZN4cute3eso3ESOILb0ELb0EJNS_5tupleIJNS_1CILi1EEEiEEENS3_ILi1024EEENS2_IJiiEEEEEC2ERKS5_RKS6_RKS7_) ;  /* 0xffff975000007944 */ /* 0x006fea0003c3ffff */
[----:B------:R2:W5:Y:S04]  /*cb60*/  LDL R5, [R1+0x760] ;  /* 0x0007600001057983 */ /* 0x0005680000100800 */
[----:B-1----:R2:W5:Y:S01]  /*cb70*/  LDL.64 R2, [R1+0x758] ;  /* 0x0007580001027983 */ /* 0x0025620000100a00 */
[----:B------:R-:W-:-:S03]  /*cb80*/  MOV R6, 0xcba0 ;  /* 0x0000cba000067802 */ /* 0x000fc60000000f00 */
[----:B--2--5:R-:W-:Y:S05]  /*cb90*/  CALL.REL.NOINC `($_ZN7cutlass13device_kernelIN5flash19enable_sm80_to_sm89INS1_16FlashAttnBwdSm80INS1_25CollectiveMainloopBwdSm80ILi2ELi2EN4cute5tupleIJNS5_1CILi128EEES8_NS7_ILi64EEEEEENS_6half_tEfNS_4arch4Sm80ELb1ELb0ELb1ELb1ELb1ELb0ELb0ELb0ELi2ELi4ELi4ELi4ELb0EEENS1_24CollectiveEpilogueBwdGQAISA_fSD_Li256ELb1ELb1EEENS1_25SingleTileBwdLPTSchedulerILb1ELi128ELb1EEEEEEEEEvNT_6ParamsE$_ZN4cute5tupleIJNS0_IJNS0_IJNS_1CILi2EEES2_EEENS1_ILi8EEES3_EEENS0_IJNS0_IJNS1_ILi1EEEiEEENS1_ILi1024EEENS0_IJiiEEEEEEEEC2ERKS5_RKSA_) ;  /* 0xffffc37000007944 */ /* 0x024fea0003c3ffff */
[----:B-1----:R1:W5:Y:S04]  /*cba0*/  LDL R4, [R1+0x760] ;  /* 0x0007600001047983 */ /* 0x0023680000100800 */
[----:B------:R1:W5:Y:S01]  /*cbb0*/  LDL.64 R2, [R1+0x758] ;  /* 0x0007580001027983 */ /* 0x0003620000100a00 */
[----:B------:R-:W-:Y:S01]  /*cbc0*/  LEA.HI R6, R13, R13, RZ, 0x1d ;  /* 0x0000000d0d067211 */ /* 0x000fe200078fe8ff */
[----:B------:R-:W-:-:S04]  /*cbd0*/  IMAD.MOV.U32 R5, RZ, RZ, R14 ;  /* 0x000000ffff057224 */ /* 0x000fc800078e000e */
[----:B------:R-:W-:Y:S01]  /*cbe0*/  IMAD.U32 R12, R7, 0x2, R6 ;  /* 0x00000002070c7824 */ /* 0x000fe200078e0006 */
[----:B------:R-:W-:-:S04]  /*cbf0*/  MOV R6, 0xcc20 ;  /* 0x0000cc2000067802 */ /* 0x000fc80000000f00 */
[----:B------:R1:W-:Y:S03]  /*cc00*/  STL [R1+0x11e4], R12 ;  /* 0x0011e40c01007387 */ /* 0x0003e60000100800 */
[----:B-1---5:R-:W-:Y:S05]  /*cc10*/  CALL.REL.NOINC `($_ZN7cutlass13device_kernelIN5flash19enable_sm80_to_sm89INS1_16FlashAttnBwdSm80INS1_25CollectiveMainloopBwdSm80ILi2ELi2EN4cute5tupleIJNS5_1CILi128EEES8_NS7_ILi64EEEEEENS_6half_tEfNS_4arch4Sm80ELb1ELb0ELb1ELb1ELb1ELb0ELb0ELb0ELi2ELi4ELi4ELi4ELb0EEENS1_24CollectiveEpilogueBwdGQAISA_fSD_Li256ELb1ELb1EEENS1_25SingleTileBwdLPTSchedulerILb1ELi128ELb1EEEEEEEEEvNT_6ParamsE$_ZN4cute3eso3ESOILb0ELb0EJNS_6LayoutINS_5tupleIJNS3_IJNS_1CILi2EEES5_EEENS4_ILi8EEES6_EEENS3_IJNS3_IJNS4_ILi1EEEiEEENS4_ILi1024EEENS3_IJiiEEEEEEEEjEEC2ERKSE_RKj) ;  /* 0xffff992000007944 */ /* 0x022fea0003c3ffff */
[----:B-1----:R-:W2:Y:S04]  /*cc20*/  LDL.64 R6, [R1+0x760] ;  /* 0x0007600001067983 */ /* 0x002ea80000100a00 */
[----:B------:R1:W5:Y:S01]  /*cc30*/  LDL.64 R4, [R1+0x758] ;  /* 0x0007580001047983 */ /* 0x0003620000100a00 */
[----:B------:R-:W-:Y:S02]  /*cc40*/  MOV R38, R60 ;  /* 0x0000003c00267202 */ /* 0x000fe40000000f00 */
[----:B------:R-:W-:Y:S01]  /*cc50*/  MOV R46, 0xcc80 ;  /* 0x0000cc80002e7802 */ /* 0x000fe20000000f00 */
[----:B--2---:R-:W-:-:S04]  /*cc60*/  IMAD.WIDE.U32 R2, R7, 0x2, R24 ;  /* 0x0000000207027825 */ /* 0x004fc800078e0018 */
[----:B-1---5:R-:W-:Y:S05]  /*cc70*/  CALL.REL.NOINC `($_ZN7cutlass13device_kernelIN5flash19enable_sm80_to_sm89INS1_16FlashAttnBwdSm80INS1_25CollectiveMainloopBwdSm80ILi2ELi2EN4cute5tupleIJNS5_1CILi128EEES8_NS7_ILi64EEEEEENS_6half_tEfNS_4arch4Sm80ELb1ELb0ELb1ELb1ELb1ELb0ELb0ELb0ELi2ELi4ELi4ELi4ELb0EEENS1_24CollectiveEpilogueBwdGQAISA_fSD_Li256ELb1ELb1EEENS1_25SingleTileBwdLPTSchedulerILb1ELi128ELb1EEEEEEEEEvNT_6ParamsE$_ZN4cute8smem_ptrIPN7cutlass6half_tEECI1NS_12iter_adaptorIS3_S4_EEES3_) ;  /* 0xffffc7a000007944 */ /* 0x022fea0003c3ffff */
[----:B-1----:R-:W2:Y:S01]  /*cc80*/  LDL.64 R2, [R1+0x758] ;  /* 0x0007580001027983 */ /* 0x002ea20000100a00 */
[----:B------:R-:W-:-:S03]  /*cc90*/  MOV R12, 0xccc0 ;  /* 0x0000ccc0000c7802 */ /* 0x000fc60000000f00 */
[----:B--2---:R1:W-:Y:S04]  /*cca0*/  STL.64 [R1+0x770], R2 ;  /* 0x0007700201007387 */ /* 0x0043e80000100a00 */
[----:B-1----:R-:W-:Y:S05]  /*ccb0*/  CALL.REL.NOINC `($_ZN7cutlass13device_kernelIN5flash19enable_sm80_to_sm89INS1_16FlashAttnBwdSm80INS1_25CollectiveMainloopBwdSm80ILi2ELi2EN4cute5tupleIJNS5_1CILi128EEES8_NS7_ILi64EEEEEENS_6half_tEfNS_4arch4Sm80ELb1ELb0ELb1ELb1ELb1ELb0ELb0ELb0ELi2ELi4ELi4ELi4ELb0EEENS1_24CollectiveEpilogueBwdGQAISA_fSD_Li256ELb1ELb1EEENS1_25SingleTileBwdLPTSchedulerILb1ELi128ELb1EEEEEEEEEvNT_6ParamsE$_ZN4cute3eso3ESOILb0ELb0EJNS_6LayoutINS_5tupleIJNS3_IJNS_1CILi2EEES5_EEENS4_ILi8EEES6_EEENS3_IJNS3_IJNS4_ILi1EEEiEEENS4_ILi1024EEENS3_IJiiEEEEEEEENS_10ViewEngineINS_8smem_ptrIPN7cutlass6half_tEEEEEEEC2ERKSE_RKSL_) ;  /* 0xffff980000007944 */ /* 0x002fea0003c3ffff */
[----:B------:R-:W-:Y:S02]  /*ccc0*/  MOV R2, 0xcce0 ;  /* 0x0000cce000027802 */ /* 0x000fe40000000f00 */
[----:B-1----:R-:W-:Y:S05]  /*ccd0*/  CALL.REL.NOINC `($_ZN7cutlass13device_kernelIN5flash19enable_sm80_to_sm89INS1_16FlashAttnBwdSm80INS1_25CollectiveMainloopBwdSm80ILi2ELi2EN4cute5tupleIJNS5_1CILi128EEES8_NS7_ILi64EEEEEENS_6half_tEfNS_4arch4Sm80ELb1ELb0ELb1ELb1ELb1ELb0ELb0ELb0ELi2ELi4ELi4ELi4ELb0EEENS1_24CollectiveEpilogueBwdGQAISA_fSD_Li256ELb1ELb1EEENS1_25SingleTileBwdLPTSchedulerILb1ELi128ELb1EEEEEEEEEvNT_6ParamsE$_ZZN4cute4takeILi1ELi3ENS_5tupleIJNS1_IJNS_1CILi1EEEiEEENS2_ILi1024EEENS1_IJiiEEEEEEEEDaRKT1_ENKUlDpRKT_E_clIJS5_S6_EEEDaSE_) ;  /* 0xffffcfd000007944 */ /* 0x002fea0003c3ffff */
[----:B------:R-:W-:Y:S02]  /*cce0*/  MOV R2, 0xcd00 ;  /* 0x0000cd0000027802 */ /* 0x000fe40000000f00 */
[----:B------:R-:W-:Y:S05]  /*ccf0*/  CALL.REL.NOINC `($_ZN7cutlass13device_kernelIN5flash19enable_sm80_to_sm89INS1_16FlashAttnBwdSm80INS1_25CollectiveMainloopBwdSm80ILi2ELi2EN4cute5tupleIJNS5_1CILi128EEES8_NS7_ILi64EEEEEENS_6half_tEfNS_4arch4Sm80ELb1ELb0ELb1ELb1ELb1ELb0ELb0ELb0ELi2ELi4ELi4ELi4ELb0EEENS1_24CollectiveEpilogueBwdGQAISA_fSD_Li256ELb1ELb1EEENS1_25SingleTileBwdLPTSchedulerILb1ELi128ELb1EEEEEEEEEvNT_6ParamsE$_ZZN4cute16flatten_to_tupleINS_5tupleIJNS_1CILi1024EEENS1_IJiiEEEEEEEEDaRKT_ENKUlRKT_E_clIS4_EEDaSB_) ;  /* 0xffffce8000007944 */ /* 0x000fea0003c3ffff */
[----:B------:R-:W-:Y:S02]  /*cd00*/  MOV R2, 0xcd20 ;  /* 0x0000cd2000027802 */ /* 0x000fe40000000f00 */
[----:B------:R-:W-:Y:S05]  /*cd10*/  CALL.REL.NOINC `($_ZN7cutlass13device_kernelIN5flash19enable_sm80_to_sm89INS1_16FlashAttnBwdSm80INS1_25CollectiveMainloopBwdSm80ILi2ELi2EN4cute5tupleIJNS5_1CILi128EEES8_NS7_ILi64EEEEEENS_6half_tEfNS_4arch4Sm80ELb1ELb0ELb1ELb1ELb1ELb0ELb0ELb0ELi2ELi4ELi4ELi4ELb0EEENS1_24CollectiveEpilogueBwdGQAISA_fSD_Li256ELb1ELb1EEENS1_25SingleTileBwdLPTSchedulerILb1ELi128ELb1EEEEEEEEEvNT_6ParamsE$_ZZN4cute12filter_tupleINS_5tupleIJNS_1CILi1024EEENS1_IJiiEEEEEEZNS_16flatten_to_tupleIS5_EEDaRKT_EUlRKT_E_EEDaS9_OT0_ENKUlDpSC_E_clIJNS1_IJS3_EEES4_EEEDaSG_) ;  /* 0xffffca4000007944 */ /* 0x000fea0003c3ffff */
        /* <DEDUP_REMOVED lines=21> */
[----:B-1---5:R-:W-:Y:S05]  /*ce70*/  CALL.REL.NOINC `($_ZN7cutlass13device_kernelIN5flash19enable_sm80_to_sm89INS1_16FlashAttnBwdSm80INS1_25CollectiveMainloopBwdSm80ILi2ELi2EN4cute5tupleIJNS5_1CILi128EEES8_NS7_ILi64EEEEEENS_6half_tEfNS_4arch4Sm80ELb1ELb0ELb1ELb1ELb1ELb0ELb0ELb0ELi2ELi4ELi4ELi4ELb0EEENS1_24CollectiveEpilogueBwdGQAISA_fSD_Li256ELb1ELb1EEENS1_25SingleTileBwdLPTSchedulerILb1ELi128ELb1EEEEEEEEEvNT_6ParamsE$_ZN4cute3eso3ESOILb1ELb0EJNS_10UnderscoreES2_S2_iEEC2ERKS2_S5_S5_RKi) ;  /* 0xffffa41000007944 */ /* 0x022fea0003c3ffff */
[----:B------:R-:W-:Y:S01]  /*ce80*/  ULDC.64 UR4, c[0x0][0x118] ;  /* 0x0000460000047ab9 */ /* 0x000fe20000000a00 */
[----:B------:R2:W5:Y:S04]  /*ce90*/  LDL R6, [R1+0x758] ;  /* 0x0007580001067983 */ /* 0x0005680000100800 */
[----:B-1----:R2:W5:Y:S04]  /*cea0*/  LD.E R2, [R12.64] ;  /* 0x000000040c027980 */ /* 0x002568000c101900 */
[----:B------:R2:W5:Y:S01]  /*ceb0*/  LD.E R3, [R12.64+0x4] ;  /* 0x000004040c037980 */ /* 0x000562000c101900 */
[----:B------:R-:W-:-:S03]  /*cec0*/  MOV R4, 0xcee0 ;  /* 0x0000cee000047802 */ /* 0x000fc60000000f00 */
[----:B--2--5:R-:W-:Y:S05]  /*ced0*/  CALL.REL.NOINC `($_ZN7cutlass13device_kernelIN5flash19enable_sm80_to_sm89INS1_16FlashAttnBwdSm80INS1_25CollectiveMainloopBwdSm80ILi2ELi2EN4cute5tupleIJNS5_1CILi128EEES8_NS7_ILi64EEEEEENS_6half_tEfNS_4arch4Sm80ELb1ELb0ELb1ELb1ELb1ELb0ELb0ELb0ELi2ELi4ELi4ELi4ELb0EEENS1_24CollectiveEpilogueBwdGQAISA_fSD_Li256ELb1ELb1EEENS1_25SingleTileBwdLPTSchedulerILb1ELi128ELb1EEEEEEEEEvNT_6ParamsE$_ZZN4cute5sliceINS_5tupleIJNS_10UnderscoreES2_S2_iEEENS1_IJNS1_IJNS_1CILi1EEENS4_ILi0EEEEEENS4_ILi4096EEENS1_IJiiEEENS1_IJS6_NS4_ILi8192EEEEEEEEEEEDaRKT_RKT0_ENKUlRKT_RKT0_E_clIS2_S9_EEDaSL_SO_) ;  /* 0xffffce7000007944 */ /* 0x024fea0003c3ffff */
[----:B------:R1:W-:Y:S01]  /*cee0*/  STL.64 [R1+0x758], R2 ;  /* 0x0007580201007387 */ /* 0x0003e20000100a00 */
[----:B------:R-:W-:-:S02]  /*cef0*/  MOV R70, R60 ;  /* 0x0000003c00467202 */ /* 0x000fc40000000f00 */
[----:B------:R-:W-:Y:S02]  /*cf00*/  MOV R4, 0xcf20 ;  /* 0x0000cf2000047802 */ /* 0x000fe40000000f00 */
[----:B-1----:R-:W-:Y:S05]  /*cf10*/  CALL.REL.NOINC `($_ZN7cutlass13device_kernelIN5flash19enable_sm80_to_sm89INS1_16FlashAttnBwdSm80INS1_25CollectiveMainloopBwdSm80ILi2ELi2EN4cute5tupleIJNS5_1CILi128EEES8_NS7_ILi64EEEEEENS_6half_tEfNS_4arch4Sm80ELb1ELb0ELb1ELb1ELb1ELb0ELb0ELb0ELi2ELi4ELi4ELi4ELb0EEENS1_24CollectiveEpilogueBwdGQAISA_fSD_Li256ELb1ELb1EEENS1_25SingleTileBwdLPTSchedulerILb1ELi128ELb1EEEEEEEEEvNT_6ParamsE$_ZZN4cute12filter_tupleINS_5tupleIJNS_10UnderscoreES2_S2_iEEENS1_IJNS1_IJNS_1CILi1EEENS4_ILi0EEEEEENS4_ILi4096EEENS1_IJiiEEENS1_IJS6_NS4_ILi8192EEEEEEEEEZNS_5sliceIS3_SC_EEDaRKT_RKT0_EUlRKT_RKT0_E_EEDaSG_SJ_OT1_ENKUlDpSM_E_clIJNS1_IJS7_EEENS1_IJS8_EEENS1_IJS9_EEENS1_IJEEEEEEDaST_) ;  /* 0xffffc78000007944 */ /* 0x002fea0003c3ffff */
[----:B------:R-:W-:Y:S02]  /*cf20*/  MOV R4, 0xcf40 ;  /* 0x0000cf4000047802 */ /* 0x000fe40000000f00 */
[----:B-1---5:R-:W-:Y:S05]  /*cf30*/  CALL.REL.NOINC `($_ZN7cutlass13device_kernelIN5flash19enable_sm80_to_sm89INS1_16FlashAttnBwdSm80INS1_25CollectiveMainloopBwdSm80ILi2ELi2EN4cute5tupleIJNS5_1CILi128EEES8_NS7_ILi64EEEEEENS_6half_tEfNS_4arch4Sm80ELb1ELb0ELb1ELb1ELb1ELb0ELb0ELb0ELi2ELi4ELi4ELi4ELb0EEENS1_24CollectiveEpilogueBwdGQAISA_fSD_Li256ELb1ELb1EEENS1_25SingleTileBwdLPTSchedulerILb1ELi128ELb1EEEEEEEEEvNT_6ParamsE$_ZN4cute5tupleIJNS0_IJNS0_IJNS_1CILi8EEENS1_ILi1EEEEEENS1_ILi2EEENS0_IJS5_S5_EEEEEENS0_IJNS0_IJS3_NS1_ILi0EEEEEENS1_ILi4096EEENS0_IJiiEEEEEEEEC2ERKS7_RKSC_) ;  /* 0xffffc20000007944 */ /* 0x022fea0003c3ffff */
[----:B-1----:R1:W5:Y:S01]  /*cf40*/  LDL.64 R2, [R1+0x758] ;  /* 0x0007580001027983 */ /* 0x0023620000100a00 */
[----:B------:R-:W-:Y:S02]  /*cf50*/  SHF.L.U32 R4, R6, 0xd, RZ ;  /* 0x0000000d06047819 */ /* 0x000fe400000006ff */
[----:B------:R-:W-:-:S03]  /*cf60*/  MOV R6, 0xcf90 ;  /* 0x0000cf9000067802 */ /* 0x000fc60000000f00 */
[----:B------:R1:W-:Y:S04]  /*cf70*/  STL [R1+0x770], R4 ;  /* 0x0007700401007387 */ /* 0x0003e80000100800 */
[----:B-1---5:R-:W-:Y:S05]  /*cf80*/  CALL.REL.NOINC `($_ZN7cutlass13device_kernelIN5flash19enable_sm80_to_sm89INS1_16FlashAttnBwdSm80INS1_25CollectiveMainloopBwdSm80ILi2ELi2EN4cute5tupleIJNS5_1CILi128EEES8_NS7_ILi64EEEEEENS_6half_tEfNS_4arch4Sm80ELb1ELb0ELb1ELb1ELb1ELb0ELb0ELb0ELi2ELi4ELi4ELi4ELb0EEENS1_24CollectiveEpilogueBwdGQAISA_fSD_Li256ELb1ELb1EEENS1_25SingleTileBwdLPTSchedulerILb1ELi128ELb1EEEEEEEEEvNT_6ParamsE$_ZN4cute3eso3ESOILb0ELb0EJNS_6LayoutINS_5tupleIJNS3_IJNS_1CILi8EEENS4_ILi1EEEEEENS4_ILi2EEENS3_IJS8_S8_EEEEEENS3_IJNS3_IJS6_NS4_ILi0EEEEEENS4_ILi4096EEENS3_IJiiEEEEEEEEiEEC2ERKSG_RKi) ;  /* 0xffff9b7000007944 */ /* 0x022fea0003c3ffff */
[----:B------:R-:W-:Y:S01]  /*cf90*/  ULDC.64 UR4, c[0x0][0x118] ;  /* 0x0000460000047ab9 */ /* 0x000fe20000000a00 */
[----:B-1----:R-:W2:Y:S04]  /*cfa0*/  LDL R2, [R1+0x760] ;  /* 0x0007600001027983 */ /* 0x002ea80000100800 */
[----:B------:R-:W2:Y:S04]  /*cfb0*/  LD.E.64 R12, [R12.64+0x8] ;  /* 0x000008040c0c7980 */ /* 0x000ea8000c101b00 */
[----:B------:R1:W5:Y:S01]  /*cfc0*/  LDL.64 R4, [R1+0x758] ;  /* 0x0007580001047983 */ /* 0x0003620000100a00 */
[----:B------:R-:W-:-:S02]  /*cfd0*/  MOV R38, R60 ;  /* 0x0000003c00267202 */ /* 0x000fc40000000f00 */
[----:B------:R-:W-:Y:S01]  /*cfe0*/  MOV R46, 0xd010 ;  /* 0x0000d010002e7802 */ /* 0x000fe20000000f00 */
[----:B--2---:R-:W-:-:S04]  /*cff0*/  IMAD.WIDE R2, R2, 0x2, R12 ;  /* 0x0000000202027825 */ /* 0x004fc800078e020c */
[----:B-1---5:R-:W-:Y:S05]  /*d000*/  CALL.REL.NOINC `($_ZN7cutlass13device_kernelIN5flash19enable_sm80_to_sm89INS1_16FlashAttnBwdSm80INS1_25CollectiveMainloopBwdSm80ILi2ELi2EN4cute5tupleIJNS5_1CILi128EEES8_NS7_ILi64EEEEEENS_6half_tEfNS_4arch4Sm80ELb1ELb0ELb1ELb1ELb1ELb0ELb0ELb0ELi2ELi4ELi4ELi4ELb0EEENS1_24CollectiveEpilogueBwdGQAISA_fSD_Li256ELb1ELb1EEENS1_25SingleTileBwdLPTSchedulerILb1ELi128ELb1EEEEEEEEEvNT_6ParamsE$_ZN4cute8smem_ptrIPN7cutlass6half_tEECI1NS_12iter_adaptorIS3_S4_EEES3_) ;  /* 0xffffc41000007944 */ /* 0x022fea0003c3ffff */
[----:B-1----:R-:W2:Y:S01]  /*d010*/  LDL.64 R2, [R1+0x758] ;  /* 0x0007580001027983 */ /* 0x002ea20000100a00 */
[----:B------:R-:W-:-:S03]  /*d020*/  MOV R6, 0xd050 ;  /* 0x0000d05000067802 */ /* 0x000fc60000000f00 */
[----:B--2---:R1:W-:Y:S04]  /*d030*/  STL.64 [R1+0x770], R2 ;  /* 0x0007700201007387 */ /* 0x0043e80000100a00 */
[----:B-1----:R-:W-:Y:S05]  /*d040*/  CALL.REL.NOINC `($_ZN7cutlass13device_kernelIN5flash19enable_sm80_to_sm89INS1_16FlashAttnBwdSm80INS1_25CollectiveMainloopBwdSm80ILi2ELi2EN4cute5tupleIJNS5_1CILi128EEES8_NS7_ILi64EEEEEENS_6half_tEfNS_4arch4Sm80ELb1ELb0ELb1ELb1ELb1ELb0ELb0ELb0ELi2ELi4ELi4ELi4ELb0EEENS1_24CollectiveEpilogueBwdGQAISA_fSD_Li256ELb1ELb1EEENS1_25SingleTileBwdLPTSchedulerILb1ELi128ELb1EEEEEEEEEvNT_6ParamsE$_ZN4cute3eso3ESOILb0ELb0EJNS_6LayoutINS_5tupleIJNS3_IJNS_1CILi8EEENS4_ILi1EEEEEENS4_ILi2EEENS3_IJS8_S8_EEEEEENS3_IJNS3_IJS6_NS4_ILi0EEEEEENS4_ILi4096EEENS3_IJiiEEEEEEEENS_10ViewEngineINS_8smem_ptrIPN7cutlass6half_tEEEEEEEC2ERKSG_RKSN_) ;  /* 0xffff9a4000007944 */ /* 0x002fea0003c3ffff */
[----:B------:R2:W5:Y:S04]  /*d050*/  LDL.64 R30, [R1+0x760] ;  /* 0x00076000011e7983 */ /* 0x0005680000100a00 */
[----:B------:R2:W5:Y:S04]  /*d060*/  LDL.64 R28, [R61+0x30] ;  /* 0x000030003d1c7983 */ /* 0x0005680000100a00 */
[----:B------:R2:W5:Y:S01]  /*d070*/  LDL.64 R20, [R1+0x758] ;  /* 0x0007580001147983 */ /* 0x0005620000100a00 */
[----:B------:R-:W-:Y:S01]  /*d080*/  IMAD.MOV.U32 R6, RZ, RZ, R10 ;  /* 0x000000ffff067224 */ /* 0x000fe200078e000a */
[----:B-1----:R-:W-:-:S02]  /*d090*/  MOV R3, R11 ;  /* 0x0000000b00037202 */ /* 0x002fc40000000f00 */
[----:B------:R-:W-:Y:S02]  /*d0a0*/  MOV R4, 0xd0c0 ;  /* 0x0000d0c000047802 */ /* 0x000fe40000000f00 */
[----:B--2--5:R-:W-:Y:S05]  /*d0b0*/  CALL.REL.NOINC `($_ZN7cutlass13device_kernelIN5flash19enable_sm80_to_sm89INS1_16FlashAttnBwdSm80INS1_25CollectiveMainloopBwdSm80ILi2ELi2EN4cute5tupleIJNS5_1CILi128EEES8_NS7_ILi64EEEEEENS_6half_tEfNS_4arch4Sm80ELb1ELb0ELb1ELb1ELb1ELb0ELb0ELb0ELi2ELi4ELi4ELi4ELb0EEENS1_24CollectiveEpilogueBwdGQAISA_fSD_Li256ELb1ELb1EEENS1_25SingleTileBwdLPTSchedulerILb1ELi128ELb1EEEEEEEEEvNT_6ParamsE$_ZN4cute3eso3ESOILb1ELb0EJNS_6LayoutINS_5tupleIJNS3_IJNS_1CILi8EEENS4_ILi1EEEEEENS4_ILi2EEENS4_ILi4EEEEEENS3_IJNS3_IJS6_NS4_ILi0EEEEEES5_NS4_ILi16EEEEEEEENS_10ViewEngineIPN7cutlass6half_tEEEEEC2ERKSF_RKSK_) ;  /* 0xffffba3000007944 */ /* 0x024fea0003c3ffff */
[----:B------:R2:W5:Y:S01]  /*d0c0*/  LDL.64 R26, [R1+0x758] ;  /* 0x00075800011a7983 */ /* 0x0005620000100a00 */
[----:B-1----:R-:W-:Y:S01]  /*d0d0*/  IMAD.MOV.U32 R6, RZ, RZ, R8 ;  /* 0x000000ffff067224 */ /* 0x002fe200078e0008 */
[----:B------:R-:W-:Y:S02]  /*d0e0*/  MOV R3, R9 ;  /* 0x0000000900037202 */ /* 0x000fe40000000f00 */
[----:B------:R-:W-:Y:S02]  /*d0f0*/  MOV R4, 0xd110 ;  /* 0x0000d11000047802 */ /* 0x000fe40000000f00 */
[----:B--2--5:R-:W-:Y:S05]  /*d100*/  CALL.REL.NOINC `($_ZN7cutlass13device_kernelIN5flash19enable_sm80_to_sm89INS1_16FlashAttnBwdSm80INS1_25CollectiveMainloopBwdSm80ILi2ELi2EN4cute5tupleIJNS5_1CILi128EEES8_NS7_ILi64EEEEEENS_6half_tEfNS_4arch4Sm80ELb1ELb0ELb1ELb1ELb1ELb0ELb0ELb0ELi2ELi4ELi4ELi4ELb0EEENS1_24CollectiveEpilogueBwdGQAISA_fSD_Li256ELb1ELb1EEENS1_25SingleTileBwdLPTSchedulerILb1ELi128ELb1EEEEEEEEEvNT_6ParamsE$_ZN4cute3eso3ESOILb1ELb0EJNS_6LayoutINS_5tupleIJNS3_IJNS_1CILi8EEENS4_ILi1EEEEEENS4_ILi4EEES8_EEENS3_IJNS3_IJS6_NS4_ILi0EEEEEES5_NS4_ILi32EEEEEEEENS_10ViewEngineIPN7cutlass6half_tEEEEEC2ERKSE_RKSJ_) ;  /* 0xffffbbb000007944 */ /* 0x024fea0003c3ffff */
[----:B------:R2:W5:Y:S01]  /*d110*/  LDL.64 R24, [R1+0x758] ;  /* 0x0007580001187983 */ /* 0x0005620000100a00 */
[----:B------:R-:W-:Y:S01]  /*d120*/  IMAD.MOV.U32 R38, RZ, RZ, R60 ;  /* 0x000000ffff267224 */ /* 0x000fe200078e003c */
[----:B-1----:R-:W-:Y:S01]  /*d130*/  MOV R2, R30 ;  /* 0x0000001e00027202 */ /* 0x002fe20000000f00 */
[----:B------:R-:W-:Y:S01]  /*d140*/  IMAD.MOV.U32 R3, RZ, RZ, R31 ;  /* 0x000000ffff037224 */ /* 0x000fe200078e001f */
[----:B------:R-:W-:Y:S02]  /*d150*/  MOV R46, 0xd170 ;  /* 0x0000d170002e7802 */ /* 0x000fe40000000f00 */
[----:B--2--5:R-:W-:Y:S05]  /*d160*/  CALL.REL.NOINC `($_ZN7cutlass13device_kernelIN5flash19enable_sm80_to_sm89INS1_16FlashAttnBwdSm80INS1_25CollectiveMainloopBwdSm80ILi2ELi2EN4cute5tupleIJNS5_1CILi128EEES8_NS7_ILi64EEEEEENS_6half_tEfNS_4arch4Sm80ELb1ELb0ELb1ELb1ELb1ELb0ELb0ELb0ELi2ELi4ELi4ELi4ELb0EEENS1_24CollectiveEpilogueBwdGQAISA_fSD_Li256ELb1ELb1EEENS1_25SingleTileBwdLPTSchedulerILb1ELi128ELb1EEEEEEEEEvNT_6ParamsE$_ZN4cute8smem_ptrIPN7cutlass6half_tEECI1NS_12iter_adaptorIS3_S4_EEES3_) ;  /* 0xffffc2b000007944 */ /* 0x024fea0003c3ffff */
[----:B-1----:R1:W5:Y:S01]  /*d170*/  LDL.64 R2, [R1+0x758] ;  /* 0x0007580001027983 */ /* 0x0023620000100a00 */
[----:B------:R-:W-:Y:S02]  /*d180*/  MOV R83, R60 ;  /* 0x0000003c00537202 */ /* 0x000fe40000000f00 */
[----:B------:R-:W-:-:S02]  /*d190*/  MOV R38, 0xd1b0 ;  /* 0x0000d1b000267802 */ /* 0x000fc40000000f00 */
[----:B-1---5:R-:W-:Y:S05]  /*d1a0*/  CALL.REL.NOINC `($_ZN7cutlass13device_kernelIN5flash19enable_sm80_to_sm89INS1_16FlashAttnBwdSm80INS1_25CollectiveMainloopBwdSm80ILi2ELi2EN4cute5tupleIJNS5_1CILi128EEES8_NS7_ILi64EEEEEENS_6half_tEfNS_4arch4Sm80ELb1ELb0ELb1ELb1ELb1ELb0ELb0ELb0ELi2ELi4ELi4ELi4ELb0EEENS1_24CollectiveEpilogueBwdGQAISA_fSD_Li256ELb1ELb1EEENS1_25SingleTileBwdLPTSchedulerILb1ELi128ELb1EEEEEEEEEvNT_6ParamsE$_ZN4cute3eso3ESOILb1ELb0EJNS_6LayoutINS_5tupleIJNS3_IJNS_1CILi8EEENS4_ILi1EEEEEENS4_ILi2EEEEEENS3_IJNS3_IJS6_NS4_ILi0EEEEEENS4_ILi4096EEEEEEEENS_10ViewEngineINS_8smem_ptrIPN7cutlass6half_tEEEEEEEC2ERKSE_RKSL_) ;  /* 0xffffb6f000007944 */ /* 0x022fea0003c3ffff */
[----:B-1----:R1:W5:Y:S01]  /*d1b0*/  LDL.64 R36, [R1+0x758] ;  /* 0x0007580001247983 */ /* 0x0023620000100a00 */
[----:B------:R-:W-:Y:S01]  /*d1c0*/  IMAD.MOV.U32 R83, RZ, RZ, R60 ;  /* 0x000000ffff537224 */ /* 0x000fe200078e003c */
[----:B------:R-:W-:Y:S01]  /*d1d0*/  MOV R38, R26 ;  /* 0x0000001a00267202 */ /* 0x000fe20000000f00 */
[----:B------:R-:W-:Y:S01]  /*d1e0*/  IMAD.MOV.U32 R39, RZ, RZ, R27 ;  /* 0x000000ffff277224 */ /* 0x000fe200078e001b */
[----:B------:R-:W-:-:S02]  /*d1f0*/  MOV R48, 0xd210 ;  /* 0x0000d21000307802 */ /* 0x000fc40000000f00 */
[----:B-1---5:R-:W-:Y:S05]  /*d200*/  CALL.REL.NOINC `($_ZN7cutlass13device_kernelIN5flash19enable_sm80_to_sm89INS1_16FlashAttnBwdSm80INS1_25CollectiveMainloopBwdSm80ILi2ELi2EN4cute5tupleIJNS5_1CILi128EEES8_NS7_ILi64EEEEEENS_6half_tEfNS_4arch4Sm80ELb1ELb0ELb1ELb1ELb1ELb0ELb0ELb0ELi2ELi4ELi4ELi4ELb0EEENS1_24CollectiveEpilogueBwdGQAISA_fSD_Li256ELb1ELb1EEENS1_25SingleTileBwdLPTSchedulerILb1ELi128ELb1EEEEEEEEEvNT_6ParamsE$_ZN4cute3eso3ESOILb1ELb0EJNS_6LayoutINS_5tupleIJNS3_IJNS_1CILi8EEENS4_ILi1EEEEEENS4_ILi2EEEEEENS3_IJNS3_IJS6_NS4_ILi0EEEEEES5_EEEEENS_10ViewEngineIPN7cutlass6half_tEEEEEC2ERKSD_RKSI_) ;  /* 0xffffb82000007944 */ /* 0x022fea0003c3ffff */
[----:B------:R2:W5:Y:S01]  /*d210*/  LDL.64 R2, [R1+0x758] ;  /* 0x0007580001027983 */ /* 0x0005620000100a00 */
[----:B------:R-:W-:-:S02]  /*d220*/  MOV R83, R60 ;  /* 0x0000003c00537202 */ /* 0x000fc40000000f00 */
[----:B-1----:R-:W-:Y:S02]  /*d230*/  MOV R46, 0xd250 ;  /* 0x0000d250002e7802 */ /* 0x002fe40000000f00 */
[----:B--2--5:R-:W-:Y:S05]  /*d240*/  CALL.REL.NOINC `($_ZN7cutlass13device_kernelIN5flash19enable_sm80_to_sm89INS1_16FlashAttnBwdSm80INS1_25CollectiveMainloopBwdSm80ILi2ELi2EN4cute5tupleIJNS5_1CILi128EEES8_NS7_ILi64EEEEEENS_6half_tEfNS_4arch4Sm80ELb1ELb0ELb1ELb1ELb1ELb0ELb0ELb0ELi2ELi4ELi4ELi4ELb0EEENS1_24CollectiveEpilogueBwdGQAISA_fSD_Li256ELb1ELb1EEENS1_25SingleTileBwdLPTSchedulerILb1ELi128ELb1EEEEEEEEEvNT_6ParamsE$_ZN4cute3eso3ESOILb1ELb0EJNS_6LayoutINS_5tupleIJNS3_IJNS_1CILi8EEENS4_ILi1EEEEEENS3_IJNS4_ILi2EEEEEEEEENS3_IJNS3_IJS6_NS4_ILi0EEEEEENS3_IJNS4_ILi4096EEEEEEEEEEENS_10ViewEngineINS_8smem_ptrIPN7cutlass6half_tEEEEEEEC2ERKSG_RKSN_) ;  /* 0xffffb45000007944 */ /* 0x024fea0003c3ffff */
[----:B-1----:R1:W5:Y:S01]  /*d250*/  LDL.64 R36, [R1+0x758] ;  /* 0x0007580001247983 */ /* 0x0023620000100a00 */
[----:B------:R-:W-:Y:S02]  /*d260*/  MOV R83, R60 ;  /* 0x0000003c00537202 */ /* 0x000fe40000000f00 */
[----:B------:R-:W-:Y:S02]  /*d270*/  MOV R46, 0xd290 ;  /* 0x0000d290002e7802 */ /* 0x000fe40000000f00 */
[----:B-1---5:R-:W-:Y:S05]  /*d280*/  CALL.REL.NOINC `($_ZN7cutlass13device_kernelIN5flash19enable_sm80_to_sm89INS1_16FlashAttnBwdSm80INS1_25CollectiveMainloopBwdSm80ILi2ELi2EN4cute5tupleIJNS5_1CILi128EEES8_NS7_ILi64EEEEEENS_6half_tEfNS_4arch4Sm80ELb1ELb0ELb1ELb1ELb1ELb0ELb0ELb0ELi2ELi4ELi4ELi4ELb0EEENS1_24CollectiveEpilogueBwdGQAISA_fSD_Li256ELb1ELb1EEENS1_25SingleTileBwdLPTSchedulerILb1ELi128ELb1EEEEEEEEEvNT_6ParamsE$_ZN4cute3eso3ESOILb1ELb0EJNS_6LayoutINS_5tupleIJNS3_IJNS_1CILi8EEENS4_ILi1EEEEEENS3_IJNS4_ILi2EEEEEEEEENS3_IJNS3_IJS6_NS4_ILi0EEEEEENS3_IJS5_EEEEEEEENS_10ViewEngineIPN7cutlass6half_tEEEEEC2ERKSF_RKSK_) ;  /* 0xffffb51000007944 */ /* 0x022fea0003c3ffff */
[----:B-1----:R1:W5:Y:S01]  /*d290*/  LDL.64 R2, [R1+0x758] ;  /* 0x0007580001027983 */ /* 0x0023620000100a00 */
[----:B------:R-:W-:Y:S02]  /*d2a0*/  MOV R83, R60 ;  /* 0x0000003c00537202 */ /* 0x000fe40000000f00 */
[----:B------:R-:W-:Y:S02]  /*d2b0*/  MOV R46, 0xd2d0 ;  /* 0x0000d2d0002e7802 */ /* 0x000fe40000000f00 */
[----:B-1---5:R-:W-:Y:S05]  /*d2c0*/  CALL.REL.NOINC `($_ZN7cutlass13device_kernelIN5flash19enable_sm80_to_sm89INS1_16FlashAttnBwdSm80INS1_25CollectiveMainloopBwdSm80ILi2ELi2EN4cute5tupleIJNS5_1CILi128EEES8_NS7_ILi64EEEEEENS_6half_tEfNS_4arch4Sm80ELb1ELb0ELb1ELb1ELb1ELb0ELb0ELb0ELi2ELi4ELi4ELi4ELb0EEENS1_24CollectiveEpilogueBwdGQAISA_fSD_Li256ELb1ELb1EEENS1_25SingleTileBwdLPTSchedulerILb1ELi128ELb1EEEEEEEEEvNT_6ParamsE$_ZN4cute3eso3ESOILb1ELb0EJNS_6LayoutINS_5tupleIJNS3_IJNS3_IJNS_1CILi8EEENS4_ILi1EEEEEES6_EEENS3_IJNS3_IJS6_S6_EEENS4_ILi2EEEEEEEEENS3_IJNS3_IJNS3_IJS6_NS4_ILi0EEEEEESD_EEENS3_IJNS3_IJSD_SD_EEES5_EEEEEEEENS_10ViewEngineIPN7cutlass6half_tEEEEEC2ERKSJ_RKSO_) ;  /* 0xffffaae000007944 */ /* 0x022fea0003c3ffff */
[----:B-1----:R1:W5:Y:S01]  /*d2d0*/  LDL.64 R38, [R1+0x758] ;  /* 0x0007580001267983 */ /* 0x0023620000100a00 */
[----:B------:R-:W-:Y:S02]  /*d2e0*/  MOV R83, R60 ;  /* 0x0000003c00537202 */ /* 0x000fe40000000f00 */
[----:B------:R-:W-:Y:S02]  /*d2f0*/  MOV R46, 0xd310 ;  /* 0x0000d310002e7802 */ /* 0x000fe40000000f00 */
[----:B-1---5:R-:W-:Y:S05]  /*d300*/  CALL.REL.NOINC `($_ZN7cutlass13device_kernelIN5flash19enable_sm80_to_sm89INS1_16FlashAttnBwdSm80INS1_25CollectiveMainloopBwdSm80ILi2ELi2EN4cute5tupleIJNS5_1CILi128EEES8_NS7_ILi64EEEEEENS_6half_tEfNS_4arch4Sm80ELb1ELb0ELb1ELb1ELb1ELb0ELb0ELb0ELi2ELi4ELi4ELi4ELb0EEENS1_24CollectiveEpilogueBwdGQAISA_fSD_Li256ELb1ELb1EEENS1_25SingleTileBwdLPTSchedulerILb1ELi128ELb1EEEEEEEEEvNT_6ParamsE$_ZN4cute3eso3ESOILb1ELb0EJNS_6LayoutINS_5tupleIJNS3_IJNS3_IJNS_1CILi8EEENS4_ILi1EEEEEES6_EEENS3_IJNS3_IJS6_S6_EEENS4_ILi2EEEEEEEEENS3_IJNS3_IJNS3_IJS6_NS4_ILi0EEEEEESD_EEENS3_IJNS3_IJSD_SD_EEENS4_ILi4096EEEEEEEEEEENS_10ViewEngineINS_8smem_ptrIPN7cutlass6half_tEEEEEEEC2ERKSK_RKSR_) ;  /* 0xffffa9e000007944 */ /* 0x022fea0003c3ffff */
[----:B-1----:R1:W5:Y:S01]  /*d310*/  LDL.64 R2, [R1+0x758] ;  /* 0x0007580001027983 */ /* 0x0023620000100a00 */
[----:B------:R-:W-:-:S02]  /*d320*/  MOV R83, R60 ;  /* 0x0000003c00537202 */ /* 0x000fc40000000f00 */
[----:B------:R-:W-:Y:S02]  /*d330*/  MOV R48, 0xd350 ;  /* 0x0000d35000307802 */ /* 0x000fe40000000f00 */
[----:B-1---5:R-:W-:Y:S05]  /*d340*/  CALL.REL.NOINC `($_ZN7cutlass13device_kernelIN5flash19enable_sm80_to_sm89INS1_16FlashAttnBwdSm80INS1_25CollectiveMainloopBwdSm80ILi2ELi2EN4cute5tupleIJNS5_1CILi128EEES8_NS7_ILi64EEEEEENS_6half_tEfNS_4arch4Sm80ELb1ELb0ELb1ELb1ELb1ELb0ELb0ELb0ELi2ELi4ELi4ELi4ELb0EEENS1_24CollectiveEpilogueBwdGQAISA_fSD_Li256ELb1ELb1EEENS1_25SingleTileBwdLPTSchedulerILb1ELi128ELb1EEEEEEEEEvNT_6ParamsE$_ZN4cute3eso3ESOILb1ELb0EJNS_6LayoutINS_5tupleIJNS3_IJNS_1CILi8EEENS4_ILi1EEEEEENS4_ILi2EEEEEENS3_IJNS3_IJS6_NS4_ILi0EEEEEES5_EEEEENS_10ViewEngineIPN7cutlass6half_tEEEEEC2ERKSD_RKSI_) ;  /* 0xffffb6e000007944 */ /* 0x022fea0003c3ffff */
[----:B------:R2:W5:Y:S01]  /*d350*/  LDL.64 R12, [R1+0x758] ;  /* 0x00075800010c7983 */ /* 0x0005620000100a00 */
[----:B-1----:R-:W-:Y:S02]  /*d360*/  MOV R38, R60 ;  /* 0x0000003c00267202 */ /* 0x002fe40000000f00 */
[----:B------:R-:W-:Y:S02]  /*d370*/  MOV R46, 0xd390 ;  /* 0x0000d390002e7802 */ /* 0x000fe40000000f00 */
[----:B--2--5:R-:W-:Y:S05]  /*d380*/  CALL.REL.NOINC `($_ZN7cutlass13device_kernelIN5flash19enable_sm80_to_sm89INS1_16FlashAttnBwdSm80INS1_25CollectiveMainloopBwdSm80ILi2ELi2EN4cute5tupleIJNS5_1CILi128EEES8_NS7_ILi64EEEEEENS_6half_tEfNS_4arch4Sm80ELb1ELb0ELb1ELb1ELb1ELb0ELb0ELb0ELi2ELi4ELi4ELi4ELb0EEENS1_24CollectiveEpilogueBwdGQAISA_fSD_Li256ELb1ELb1EEENS1_25SingleTileBwdLPTSchedulerILb1ELi128ELb1EEEEEEEEEvNT_6ParamsE$_ZN4cute8smem_ptrIPN7cutlass6half_tEECI1NS_12iter_adaptorIS3_S4_EEES3_) ;  /* 0xffffc09000007944 */ /* 0x024fea0003c3ffff */
[----:B-1----:R1:W5:Y:S01]  /*d390*/  LDL.64 R2, [R1+0x758] ;  /* 0x0007580001027983 */ /* 0x0023620000100a00 */
[----:B------:R-:W-:Y:S02]  /*d3a0*/  MOV R83, R60 ;  /* 0x0000003c00537202 */ /* 0x000fe40000000f00 */
[----:B------:R-:W-:Y:S02]  /*d3b0*/  MOV R38, 0xd3d0 ;  /* 0x0000d3d000267802 */ /* 0x000fe40000000f00 */
[----:B-1---5:R-:W-:Y:S05]  /*d3c0*/  CALL.REL.NOINC `($_ZN7cutlass13device_kernelIN5flash19enable_sm80_to_sm89INS1_16FlashAttnBwdSm80INS1_25CollectiveMainloopBwdSm80ILi2ELi2EN4cute5tupleIJNS5_1CILi128EEES8_NS7_ILi64EEEEEENS_6half_tEfNS_4arch4Sm80ELb1ELb0ELb1ELb1ELb1ELb0ELb0ELb0ELi2ELi4ELi4ELi4ELb0EEENS1_24CollectiveEpilogueBwdGQAISA_fSD_Li256ELb1ELb1EEENS1_25SingleTileBwdLPTSchedulerILb1ELi128ELb1EEEEEEEEEvNT_6ParamsE$_ZN4cute3eso3ESOILb1ELb0EJNS_6LayoutINS_5tupleIJNS3_IJNS_1CILi8EEENS4_ILi1EEEEEENS4_ILi2EEEEEENS3_IJNS3_IJS6_NS4_ILi0EEEEEENS4_ILi4096EEEEEEEENS_10ViewEngineINS_8smem_ptrIPN7cutlass6half_tEEEEEEEC2ERKSE_RKSL_) ;  /* 0xffffb4d000007944 */ /* 0x022fea0003c3ffff */
[----:B------:R2:W5:Y:S01]  /*d3d0*/  LDL.64 R14, [R1+0x758] ;  /* 0x00075800010e7983 */ /* 0x0005620000100a00 */
[----:B------:R-:W-:Y:S01]  /*d3e0*/  IMAD.MOV.U32 R83, RZ, RZ, R60 ;  /* 0x000000ffff537224 */ /* 0x000fe200078e003c */
[----:B------:R-:W-:Y:S02]  /*d3f0*/  MOV R47, RZ ;  /* 0x000000ff002f7202 */ /* 0x000fe40000000f00 */
[----:B------:R-:W-:-:S02]  /*d400*/  MOV R46, 0xd420 ;  /* 0x0000d420002e7802 */ /* 0x000fc40000000f00 */
[----:B-12--5:R-:W-:Y:S05]  /*d410*/  CALL.REL.NOINC `($_ZN7cutlass13device_kernelIN5flash19enable_sm80_to_sm89INS1_16FlashAttnBwdSm80INS1_25CollectiveMainloopBwdSm80ILi2ELi2EN4cute5tupleIJNS5_1CILi128EEES8_NS7_ILi64EEEEEENS_6half_tEfNS_4arch4Sm80ELb1ELb0ELb1ELb1ELb1ELb0ELb0ELb0ELi2ELi4ELi4ELi4ELb0EEENS1_24CollectiveEpilogueBwdGQAISA_fSD_Li256ELb1ELb1EEENS1_25SingleTileBwdLPTSchedulerILb1ELi128ELb1EEEEEEEEEvNT_6ParamsE$_ZN4cute3eso3ESOILb1ELb0EJNS_10UnderscoreEiEEC2ERKS2_RKi) ;  /* 0xffff9ef000007944 */ /* 0x026fea0003c3ffff */
[----:B------:R-:W2:Y:S01]  /*d420*/  LDL R37, [R1+0x758] ;  /* 0x0007580001257983 */ /* 0x000ea20000100800 */
[----:B------:R-:W-:Y:S01]  /*d430*/  IMAD.MOV.U32 R83, RZ, RZ, R60 ;  /* 0x000000ffff537224 */ /* 0x000fe200078e003c */
[----:B------:R-:W-:-:S02]  /*d440*/  MOV R38, 0xd470 ;  /* 0x0000d47000267802 */ /* 0x000fc40000000f00 */
[----:B--2---:R-:W-:Y:S02]  /*d450*/  SHF.L.U32 R37, R37, 0xc, RZ ;  /* 0x0000000c25257819 */ /* 0x004fe400000006ff */
[----:B-1----:R-:W-:Y:S05]  /*d460*/  CALL.REL.NOINC `($_ZN7cutlass13device_kernelIN5flash19enable_sm80_to_sm89INS1_16FlashAttnBwdSm80INS1_25CollectiveMainloopBwdSm80ILi2ELi2EN4cute5tupleIJNS5_1CILi128EEES8_NS7_ILi64EEEEEENS_6half_tEfNS_4arch4Sm80ELb1ELb0ELb1ELb1ELb1ELb0ELb0ELb0ELi2ELi4ELi4ELi4ELb0EEENS1_24CollectiveEpilogueBwdGQAISA_fSD_Li256ELb1ELb1EEENS1_25SingleTileBwdLPTSchedulerILb1ELi128ELb1EEEEEEEEEvNT_6ParamsE$_ZN4cute3eso3ESOILb1ELb0EJNS_6LayoutINS_5tupleIJNS3_IJNS_1CILi8EEENS4_ILi1EEEEEEEEENS3_IJNS3_IJS6_NS4_ILi0EEEEEEEEEEEiEEC2ERKSC_RKi) ;  /* 0xffffb1f000007944 */ /* 0x002fea0003c3ffff */
[----:B------:R-:W2:Y:S01]  /*d470*/  LDL R3, [R1+0x758] ;  /* 0x0007580001037983 */ /* 0x000ea20000100800 */
[----:B------:R-:W-:Y:S02]  /*d480*/  MOV R38, R60 ;  /* 0x0000003c00267202 */ /* 0x000fe40000000f00 */
[----:B------:R-:W-:Y:S01]  /*d490*/  MOV R46, 0xd4c0 ;  /* 0x0000d4c0002e7802 */ /* 0x000fe20000000f00 */
[----:B--2---:R-:W-:-:S04]  /*d4a0*/  IMAD.WIDE R2, R3, 0x2, R14 ;  /* 0x0000000203027825 */ /* 0x004fc800078e020e */
[----:B-1----:R-:W-:Y:S05]  /*d4b0*/  CALL.REL.NOINC `($_ZN7cutlass13device_kernelIN5flash19enable_sm80_to_sm89INS1_16FlashAttnBwdSm80INS1_25CollectiveMainloopBwdSm80ILi2ELi2EN4cute5tupleIJNS5_1CILi128EEES8_NS7_ILi64EEEEEENS_6half_tEfNS_4arch4Sm80ELb1ELb0ELb1ELb1ELb1ELb0ELb0ELb0ELi2ELi4ELi4ELi4ELb0EEENS1_24CollectiveEpilogueBwdGQAISA_fSD_Li256ELb1ELb1EEENS1_25SingleTileBwdLPTSchedulerILb1ELi128ELb1EEEEEEEEEvNT_6ParamsE$_ZN4cute8smem_ptrIPN7cutlass6half_tEECI1NS_12iter_adaptorIS3_S4_EEES3_) ;  /* 0xffffbf6000007944 */ /* 0x002fea0003c3ffff */
[----:B-1----:R1:W5:Y:S01]  /*d4c0*/  LDL.64 R2, [R1+0x758] ;  /* 0x0007580001027983 */ /* 0x0023620000100a00 */
[----:B------:R-:W-:Y:S02]  /*d4d0*/  MOV R83, R60 ;  /* 0x0000003c00537202 */ /* 0x000fe40000000f00 */
[----:B------:R-:W-:Y:S02]  /*d4e0*/  MOV R38, 0xd500 ;  /* 0x0000d50000267802 */ /* 0x000fe40000000f00 */
[----:B-1---5:R-:W-:Y:S05]  /*d4f0*/  CALL.REL.NOINC `($_ZN7cutlass13device_kernelIN5flash19enable_sm80_to_sm89INS1_16FlashAttnBwdSm80INS1_25CollectiveMainloopBwdSm80ILi2ELi2EN4cute5tupleIJNS5_1CILi128EEES8_NS7_ILi64EEEEEENS_6half_tEfNS_4arch4Sm80ELb1ELb0ELb1ELb1ELb1ELb0ELb0ELb0ELi2ELi4ELi4ELi4ELb0EEENS1_24CollectiveEpilogueBwdGQAISA_fSD_Li256ELb1ELb1EEENS1_25SingleTileBwdLPTSchedulerILb1ELi128ELb1EEEEEEEEEvNT_6ParamsE$_ZN4cute3eso3ESOILb1ELb0EJNS_6LayoutINS_5tupleIJNS3_IJNS_1CILi8EEENS4_ILi1EEEEEEEEENS3_IJNS3_IJS6_NS4_ILi0EEEEEEEEEEENS_10ViewEngineINS_8smem_ptrIPN7cutlass6half_tEEEEEEEC2ERKSC_RKSJ_) ;  /* 0xffffb0d000007944 */ /* 0x022fea0003c3ffff */
[----:B-1----:R1:W5:Y:S01]  /*d500*/  LDL.64 R2, [R1+0x758] ;  /* 0x0007580001027983 */ /* 0x0023620000100a00 */
[----:B------:R-:W-:Y:S01]  /*d510*/  IMAD.MOV.U32 R83, RZ, RZ, R60 ;  /* 0x000000ffff537224 */ /* 0x000fe200078e003c */
[----:B------:R-:W-:Y:S02]  /*d520*/  MOV R47, RZ ;  /* 0x000000ff002f7202 */ /* 0x000fe40000000f00 */
[----:B------:R-:W-:-:S02]  /*d530*/  MOV R46, 0xd550 ;  /* 0x0000d550002e7802 */ /* 0x000fc40000000f00 */
[----:B-1---5:R-:W-:Y:S05]  /*d540*/  CALL.REL.NOINC `($_ZN7cutlass13device_kernelIN5flash19enable_sm80_to_sm89INS1_16FlashAttnBwdSm80INS1_25CollectiveMainloopBwdSm80ILi2ELi2EN4cute5tupleIJNS5_1CILi128EEES8_NS7_ILi64EEEEEENS_6half_tEfNS_4arch4Sm80ELb1ELb0ELb1ELb1ELb1ELb0ELb0ELb0ELi2ELi4ELi4ELi4ELb0EEENS1_24CollectiveEpilogueBwdGQAISA_fSD_Li256ELb1ELb1EEENS1_25SingleTileBwdLPTSchedulerILb1ELi128ELb1EEEEEEEEEvNT_6ParamsE$_ZN4cute3eso3ESOILb1ELb0EJNS_10UnderscoreEiEEC2ERKS2_RKi) ;  /* 0xffff9dc000007944 */ /* 0x022fea0003c3ffff */
        /* <DEDUP_REMOVED lines=8> */
[----:B-12---:R-:W-:-:S05]  /*d5d0*/  IMAD.WIDE R36, R5, 0x2, R12 ;  /* 0x0000000205247825 */ /* 0x006fca00078e020c */
[----:B------:R-:W-:Y:S02]  /*d5e0*/  MOV R46, R36 ;  /* 0x00000024002e7202 */ /* 0x000fe40000000f00 */
[----:B------:R-:W-:Y:S05]  /*d5f0*/  CALL.REL.NOINC `($_ZN7cutlass13device_kernelIN5flash19enable_sm80_to_sm89INS1_16FlashAttnBwdSm80INS1_25CollectiveMainloopBwdSm80ILi2ELi2EN4cute5tupleIJNS5_1CILi128EEES8_NS7_ILi64EEEEEENS_6half_tEfNS_4arch4Sm80ELb1ELb0ELb1ELb1ELb1ELb0ELb0ELb0ELi2ELi4ELi4ELi4ELb0EEENS1_24CollectiveEpilogueBwdGQAISA_fSD_Li256ELb1ELb1EEENS1_25SingleTileBwdLPTSchedulerILb1ELi128ELb1EEEEEEEEEvNT_6ParamsE$_ZN4cute3eso3ESOILb1ELb0EJNS_6LayoutINS_5tupleIJNS3_IJNS_1CILi8EEENS4_ILi1EEEEEEEEENS3_IJNS3_IJS6_NS4_ILi0EEEEEEEEEEENS_10ViewEngineIPN7cutlass6half_tEEEEEC2ERKSC_RKSH_) ;  /* 0xffffb01000007944 */ /* 0x000fea0003c3ffff */
[----:B-1----:R1:W5:Y:S01]  /*d600*/  LDL.64 R36, [R1+0x758] ;  /* 0x0007580001247983 */ /* 0x0023620000100a00 */
[----:B------:R-:W-:Y:S02]  /*d610*/  MOV R38, R60 ;  /* 0x0000003c00267202 */ /* 0x000fe40000000f00 */
[----:B------:R-:W-:Y:S02]  /*d620*/  MOV R46, 0xd640 ;  /* 0x0000d640002e7802 */ /* 0x000fe40000000f00 */
[----:B-1---5:R-:W-:Y:S05]  /*d630*/  CALL.REL.NOINC `($_ZN7cutlass13device_kernelIN5flash19enable_sm80_to_sm89INS1_16FlashAttnBwdSm80INS1_25CollectiveMainloopBwdSm80ILi2ELi2EN4cute5tupleIJNS5_1CILi128EEES8_NS7_ILi64EEEEEENS_6half_tEfNS_4arch4Sm80ELb1ELb0ELb1ELb1ELb1ELb0ELb0ELb0ELi2ELi4ELi4ELi4ELb0EEENS1_24CollectiveEpilogueBwdGQAISA_fSD_Li256ELb1ELb1EEENS1_25SingleTileBwdLPTSchedulerILb1ELi128ELb1EEEEEEEEEvNT_6ParamsE$_ZN4cute8smem_ptrIPN7cutlass6half_tEECI1NS_12iter_adaptorIS3_S4_EEES3_) ;  /* 0xffffbde000007944 */ /* 0x022fea0003c3ffff */
[----:B-1----:R1:W5:Y:S01]  /*d640*/  LDL.64 R2, [R1+0x758] ;  /* 0x0007580001027983 */ /* 0x0023620000100a00 */
[----:B------:R-:W-:Y:S02]  /*d650*/  MOV R83, R60 ;  /* 0x0000003c00537202 */ /* 0x000fe40000000f00 */
[----:B------:R-:W-:Y:S02]  /*d660*/  MOV R46, 0xd680 ;  /* 0x0000d680002e7802 */ /* 0x000fe40000000f00 */
[----:B-1---5:R-:W-:Y:S05]  /*d670*/  CALL.REL.NOINC `($_ZN7cutlass13device_kernelIN5flash19enable_sm80_to_sm89INS1_16FlashAttnBwdSm80INS1_25CollectiveMainloopBwdSm80ILi2ELi2EN4cute5tupleIJNS5_1CILi128EEES8_NS7_ILi64EEEEEENS_6half_tEfNS_4arch4Sm80ELb1ELb0ELb1ELb1ELb1ELb0ELb0ELb0ELi2ELi4ELi4ELi4ELb0EEENS1_24CollectiveEpilogueBwdGQAISA_fSD_Li256ELb1ELb1EEENS1_25SingleTileBwdLPTSchedulerILb1ELi128ELb1EEEEEEEEEvNT_6ParamsE$_ZN4cute8smem_ptrIPN7cutlass9uint128_tEECI1NS_12iter_adaptorIS3_S4_EEES3_) ;  /* 0xffffbde000007944 */ /* 0x022fea0003c3ffff */
[----:B-1----:R1:W5:Y:S01]  /*d680*/  LDL.64 R2, [R1+0x758] ;  /* 0x0007580001027983 */ /* 0x0023620000100a00 */
[----:B------:R-:W-:Y:S02]  /*d690*/  MOV R83, R60 ;  /* 0x0000003c00537202 */ /* 0x000fe40000000f00 */
[----:B------:R-:W-:Y:S02]  /*d6a0*/  MOV R46, 0xd6c0 ;  /* 0x0000d6c0002e7802 */ /* 0x000fe40000000f00 */
[----:B-1---5:R-:W-:Y:S05]  /*d6b0*/  CALL.REL.NOINC `($_ZN7cutlass13device_kernelIN5flash19enable_sm80_to_sm89INS1_16FlashAttnBwdSm80INS1_25CollectiveMainloopBwdSm80ILi2ELi2EN4cute5tupleIJNS5_1CILi128EEES8_NS7_ILi64EEEEEENS_6half_tEfNS_4arch4Sm80ELb1ELb0ELb1ELb1ELb1ELb0ELb0ELb0ELi2ELi4ELi4ELi4ELb0EEENS1_24CollectiveEpilogueBwdGQAISA_fSD_Li256ELb1ELb1EEENS1_25SingleTileBwdLPTSchedulerILb1ELi128ELb1EEEEEEEEEvNT_6ParamsE$_ZN4cute3eso3ESOILb1ELb0EJNS_6LayoutINS_5tupleIJNS3_IJNS_1CILi1EEES5_EEEEEENS3_IJNS3_IJS5_NS4_ILi0EEEEEEEEEEENS_10ViewEngineINS_8smem_ptrIPN7cutlass9uint128_tEEEEEEEC2ERKSB_RKSI_) ;  /* 0xffffa9c000007944 */ /* 0x022fea0003c3ffff */
[----:B------:R2:W5:Y:S01]  /*d6c0*/  LDL R4, [R1+0x758] ;  /* 0x0007580001047983 */ /* 0x0005620000100800 */
[----:B------:R-:W-:-:S02]  /*d6d0*/  MOV R83, R60 ;  /* 0x0000003c00537202 */ /* 0x000fc40000000f00 */
[----:B-1----:R-:W-:Y:S02]  /*d6e0*/  MOV R38, 0xd700 ;  /* 0x0000d70000267802 */ /* 0x002fe40000000f00 */
[----:B--2--5:R-:W-:Y:S05]  /*d6f0*/  CALL.REL.NOINC `($_ZN7cutlass13device_kernelIN5flash19enable_sm80_to_sm89INS1_16FlashAttnBwdSm80INS1_25CollectiveMainloopBwdSm80ILi2ELi2EN4cute5tupleIJNS5_1CILi128EEES8_NS7_ILi64EEEEEENS_6half_tEfNS_4arch4Sm80ELb1ELb0ELb1ELb1ELb1ELb0ELb0ELb0ELi2ELi4ELi4ELi4ELb0EEENS1_24CollectiveEpilogueBwdGQAISA_fSD_Li256ELb1ELb1EEENS1_25SingleTileBwdLPTSchedulerILb1ELi128ELb1EEEEEEEEEvNT_6ParamsE$_ZN4cute3eso3ESOILb1ELb0EJNS_6LayoutINS_5tupleIJNS3_IJNS_1CILi4EEENS4_ILi1EEEEEEEEENS3_IJNS3_IJS6_NS4_ILi0EEEEEEEEEEENS_10ViewEngineIPjEEEEC2ERKSC_RKSF_) ;  /* 0xffffae9000007944 */ /* 0x024fea0003c3ffff */
        /* <DEDUP_REMOVED lines=11> */
[----:B-1----:R-:W-:Y:S05]  /*d7b0*/  CALL.REL.NOINC `($_ZN7cutlass13device_kernelIN5flash19enable_sm80_to_sm89INS1_16FlashAttnBwdSm80INS1_25CollectiveMainloopBwdSm80ILi2ELi2EN4cute5tupleIJNS5_1CILi128EEES8_NS7_ILi64EEEEEENS_6half_tEfNS_4arch4Sm80ELb1ELb0ELb1ELb1ELb1ELb0ELb0ELb0ELi2ELi4ELi4ELi4ELb0EEENS1_24CollectiveEpilogueBwdGQAISA_fSD_Li256ELb1ELb1EEENS1_25SingleTileBwdLPTSchedulerILb1ELi128ELb1EEEEEEEEEvNT_6ParamsE$_ZN4cute3eso3ESOILb1ELb0EJNS_10UnderscoreEiEEC2ERKS2_RKi) ;  /* 0xffff9b5000007944 */ /* 0x002fea0003c3ffff */
        /* <DEDUP_REMOVED lines=16> */
[----:B------:R-:W-:Y:S02]  /*d8c0*/  MOV R47, 0x1 ;  /* 0x00000001002f7802 */ /* 0x000fe40000000f00 */
        /* <DEDUP_REMOVED lines=40> */
[----:B--2--5:R-:W-:Y:S05]  /*db50*/  CALL.REL.NOINC `($_ZN7cutlass13device_kernelIN5flash19enable_sm80_to_sm89INS1_16FlashAttnBwdSm80INS1_25CollectiveMainloopBwdSm80ILi2ELi2EN4cute5tupleIJNS5_1CILi128EEES8_NS7_ILi64EEEEEENS_6half_tEfNS_4arch4Sm80ELb1ELb0ELb1ELb1ELb1ELb0ELb0ELb0ELi2ELi4ELi4ELi4ELb0EEENS1_24CollectiveEpilogueBwdGQAISA_fSD_Li256ELb1ELb1EEENS1_25SingleTileBwdLPTSchedulerILb1ELi128ELb1EEEEEEEEEvNT_6ParamsE$_ZN4cute8smem_ptrIPN7cutlass6half_tEECI1NS_12iter_adaptorIS3_S4_EEES3_) ;  /* 0xffffb8c000007944 */ /* 0x024fea0003c3ffff */
[----:B-1----:R1:W5:Y:S01]  /*db60*/  LDL.64 R2, [R1+0x758] ;  /* 0x0007580001027983 */ /* 0x0023620000100a00 */
[----:B------:R-:W-:-:S03]  /*db70*/  MOV R16, 0xdb90 ;  /* 0x0000db9000107802 */ /* 0x000fc60000000f00 */
[----:B-1---5:R-:W-:Y:S05]  /*db80*/  CALL.REL.NOINC `($_ZN7cutlass13device_kernelIN5flash19enable_sm80_to_sm89INS1_16FlashAttnBwdSm80INS1_25CollectiveMainloopBwdSm80ILi2ELi2EN4cute5tupleIJNS5_1CILi128EEES8_NS7_ILi64EEEEEENS_6half_tEfNS_4arch4Sm80ELb1ELb0ELb1ELb1ELb1ELb0ELb0ELb0ELi2ELi4ELi4ELi4ELb0EEENS1_24CollectiveEpilogueBwdGQAISA_fSD_Li256ELb1ELb1EEENS1_25SingleTileBwdLPTSchedulerILb1ELi128ELb1EEEEEEEEEvNT_6ParamsE$_ZN4cute3eso3ESOILb1ELb0EJNS_6LayoutINS_5tupleIJNS3_IJNS_1CILi8EEENS4_ILi1EEEEEENS4_ILi4EEEEEENS3_IJNS3_IJS6_NS4_ILi0EEEEEENS4_ILi2048EEEEEEEENS_10ViewEngineINS_8smem_ptrIPN7cutlass6half_tEEEEEEEC2ERKSE_RKSL_) ;  /* 0xffffb01000007944 */ /* 0x022fea0003c3ffff */
[----:B-1----:R1:W5:Y:S01]  /*db90*/  LDL.64 R2, [R1+0x758] ;  /* 0x0007580001027983 */ /* 0x0023620000100a00 */
[----:B------:R-:W-:Y:S01]  /*dba0*/  IMAD.MOV.U32 R12, RZ, RZ, R24 ;  /* 0x000000ffff0c7224 */ /* 0x000fe200078e0018 */
[----:B------:R-:W-:-:S02]  /*dbb0*/  MOV R15, R25 ;  /* 0x00000019000f7202 */ /* 0x000fc40000000f00 */
[----:B------:R-:W-:Y:S02]  /*dbc0*/  MOV R14, 0xdbe0 ;  /* 0x0000dbe0000e7802 */ /* 0x000fe40000000f00 */
[----:B-1---5:R-:W-:Y:S05]  /*dbd0*/  CALL.REL.NOINC `($_ZN7cutlass13device_kernelIN5flash19enable_sm80_to_sm89INS1_16FlashAttnBwdSm80INS1_25CollectiveMainloopBwdSm80ILi2ELi2EN4cute5tupleIJNS5_1CILi128EEES8_NS7_ILi64EEEEEENS_6half_tEfNS_4arch4Sm80ELb1ELb0ELb1ELb1ELb1ELb0ELb0ELb0ELi2ELi4ELi4ELi4ELb0EEENS1_24CollectiveEpilogueBwdGQAISA_fSD_Li256ELb1ELb1EEENS1_25SingleTileBwdLPTSchedulerILb1ELi128ELb1EEEEEEEEEvNT_6ParamsE$_ZN4cute3eso3ESOILb1ELb0EJNS_6LayoutINS_5tupleIJNS3_IJNS_1CILi8EEENS4_ILi1EEEEEENS4_ILi4EEEEEENS3_IJNS3_IJS6_NS4_ILi0EEEEEES5_EEEEENS_10ViewEngineIPN7cutlass6half_tEEEEEC2ERKSD_RKSI_) ;  /* 0xffffb04000007944 */ /* 0x022fea0003c3ffff */
[----:B------:R2:W5:Y:S01]  /*dbe0*/  LDL.64 R6, [R1+0x758] ;  /* 0x0007580001067983 */ /* 0x0005620000100a00 */
[----:B------:R-:W-:Y:S01]  /*dbf0*/  IMAD.MOV.U32 R12, RZ, RZ, R2 ;  /* 0x000000ffff0c7224 */ /* 0x000fe200078e0002 */
[----:B------:R-:W-:Y:S02]  /*dc00*/  MOV R15, R3 ;  /* 0x00000003000f7202 */ /* 0x000fe40000000f00 */
[----:B------:R-:W-:Y:S02]  /*dc10*/  MOV R14, 0xdc30 ;  /* 0x0000dc30000e7802 */ /* 0x000fe40000000f00 */
[----:B-12--5:R-:W-:Y:S05]  /*dc20*/  CALL.REL.NOINC `($_ZN7cutlass13device_kernelIN5flash19enable_sm80_to_sm89INS1_16FlashAttnBwdSm80INS1_25CollectiveMainloopBwdSm80ILi2ELi2EN4cute5tupleIJNS5_1CILi128EEES8_NS7_ILi64EEEEEENS_6half_tEfNS_4arch4Sm80ELb1ELb0ELb1ELb1ELb1ELb0ELb0ELb0ELi2ELi4ELi4ELi4ELb0EEENS1_24CollectiveEpilogueBwdGQAISA_fSD_Li256ELb1ELb1EEENS1_25SingleTileBwdLPTSchedulerILb1ELi128ELb1EEEEEEEEEvNT_6ParamsE$_ZN4cute3eso3ESOILb1ELb0EJNS_6LayoutINS_5tupleIJNS3_IJNS_1CILi8EEENS4_ILi1EEEEEENS3_IJNS4_ILi4EEEEEEEEENS3_IJNS3_IJS6_NS4_ILi0EEEEEENS3_IJNS4_ILi2048EEEEEEEEEEENS_10ViewEngineINS_8smem_ptrIPN7cutlass6half_tEEEEEEEC2ERKSG_RKSN_) ;  /* 0xffffabb000007944 */ /* 0x026fea0003c3ffff */
[----:B------:R2:W5:Y:S01]  /*dc30*/  LDL.64 R4, [R1+0x758] ;  /* 0x0007580001047983 */ /* 0x0005620000100a00 */
[----:B------:R-:W-:Y:S01]  /*dc40*/  IMAD.MOV.U32 R2, RZ, RZ, R6 ;  /* 0x000000ffff027224 */ /* 0x000fe200078e0006 */
[----:B-1----:R-:W-:Y:S02]  /*dc50*/  MOV R13, R7 ;  /* 0x00000007000d7202 */ /* 0x002fe40000000f00 */
[----:B------:R-:W-:Y:S02]  /*dc60*/  MOV R12, 0xdc80 ;  /* 0x0000dc80000c7802 */ /* 0x000fe40000000f00 */
[----:B--2--5:R-:W-:Y:S05]  /*dc70*/  CALL.REL.NOINC `($_ZN7cutlass13device_kernelIN5flash19enable_sm80_to_sm89INS1_16FlashAttnBwdSm80INS1_25CollectiveMainloopBwdSm80ILi2ELi2EN4cute5tupleIJNS5_1CILi128EEES8_NS7_ILi64EEEEEENS_6half_tEfNS_4arch4Sm80ELb1ELb0ELb1ELb1ELb1ELb0ELb0ELb0ELi2ELi4ELi4ELi4ELb0EEENS1_24CollectiveEpilogueBwdGQAISA_fSD_Li256ELb1ELb1EEENS1_25SingleTileBwdLPTSchedulerILb1ELi128ELb1EEEEEEEEEvNT_6ParamsE$_ZN4cute3eso3ESOILb1ELb0EJNS_6LayoutINS_5tupleIJNS3_IJNS_1CILi8EEENS4_ILi1EEEEEENS3_IJNS4_ILi4EEEEEEEEENS3_IJNS3_IJS6_NS4_ILi0EEEEEENS3_IJS5_EEEEEEEENS_10ViewEngineIPN7cutlass6half_tEEEEEC2ERKSF_RKSK_) ;  /* 0xffffabc000007944 */ /* 0x024fea0003c3ffff */
[----:B-1----:R1:W5:Y:S01]  /*dc80*/  LDL.64 R2, [R1+0x758] ;  /* 0x0007580001027983 */ /* 0x0023620000100a00 */
[----:B------:R-:W-:-:S03]  /*dc90*/  MOV R14, 0xdcb0 ;  /* 0x0000dcb0000e7802 */ /* 0x000fc60000000f00 */
[----:B-1---5:R-:W-:Y:S05]  /*dca0*/  CALL.REL.NOINC `($_ZN7cutlass13device_kernelIN5flash19enable_sm80_to_sm89INS1_16FlashAttnBwdSm80INS1_25CollectiveMainloopBwdSm80ILi2ELi2EN4cute5tupleIJNS5_1CILi128EEES8_NS7_ILi64EEEEEENS_6half_tEfNS_4arch4Sm80ELb1ELb0ELb1ELb1ELb1ELb0ELb0ELb0ELi2ELi4ELi4ELi4ELb0EEENS1_24CollectiveEpilogueBwdGQAISA_fSD_Li256ELb1ELb1EEENS1_25SingleTileBwdLPTSchedulerILb1ELi128ELb1EEEEEEEEEvNT_6ParamsE$_ZN4cute3eso3ESOILb1ELb0EJNS_6LayoutINS_5tupleIJNS3_IJNS3_IJNS_1CILi8EEENS4_ILi1EEEEEES6_EEENS3_IJNS3_IJS6_S6_EEENS4_ILi4EEEEEEEEENS3_IJNS3_IJNS3_IJS6_NS4_ILi0EEEEEESD_EEENS3_IJNS3_IJSD_SD_EEES5_EEEEEEEENS_10ViewEngineIPN7cutlass6half_tEEEEEC2ERKSJ_RKSO_) ;  /* 0xffffa1a000007944 */ /* 0x022fea0003c3ffff */
[----:B-1----:R1:W5:Y:S01]  /*dcb0*/  LDL.64 R12, [R1+0x758] ;  /* 0x00075800010c7983 */ /* 0x0023620000100a00 */
[----:B------:R-:W-:Y:S01]  /*dcc0*/  IMAD.MOV.U32 R2, RZ, RZ, R4 ;  /* 0x000000ffff027224 */ /* 0x000fe200078e0004 */
[----:B------:R-:W-:-:S02]  /*dcd0*/  MOV R15, R5 ;  /* 0x00000005000f7202 */ /* 0x000fc40000000f00 */
[----:B------:R-:W-:Y:S02]  /*dce0*/  MOV R14, 0xdd00 ;  /* 0x0000dd00000e7802 */ /* 0x000fe40000000f00 */
[----:B-1---5:R-:W-:Y:S05]  /*dcf0*/  CALL.REL.NOINC `($_ZN7cutlass13device_kernelIN5flash19enable_sm80_to_sm89INS1_16FlashAttnBwdSm80INS1_25CollectiveMainloopBwdSm80ILi2ELi2EN4cute5tupleIJNS5_1CILi128EEES8_NS7_ILi64EEEEEENS_6half_tEfNS_4arch4Sm80ELb1ELb0ELb1ELb1ELb1ELb0ELb0ELb0ELi2ELi4ELi4ELi4ELb0EEENS1_24CollectiveEpilogueBwdGQAISA_fSD_Li256ELb1ELb1EEENS1_25SingleTileBwdLPTSchedulerILb1ELi128ELb1EEEEEEEEEvNT_6ParamsE$_ZN4cute3eso3ESOILb1ELb0EJNS_6LayoutINS_5tupleIJNS3_IJNS3_IJNS_1CILi8EEENS4_ILi1EEEEEES6_EEENS3_IJNS3_IJS6_S6_EEENS4_ILi4EEEEEEEEENS3_IJNS3_IJNS3_IJS6_NS4_ILi0EEEEEESD_EEENS3_IJNS3_IJSD_SD_EEENS4_ILi2048EEEEEEEEEEENS_10ViewEngineINS_8smem_ptrIPN7cutlass6half_tEEEEEEEC2ERKSK_RKSR_) ;  /* 0xffffa0f000007944 */ /* 0x022fea0003c3ffff */
[----:B-1----:R1:W5:Y:S01]  /*dd00*/  LDL.64 R2, [R1+0x758] ;  /* 0x0007580001027983 */ /* 0x0023620000100a00 */
[----:B------:R-:W-:Y:S02]  /*dd10*/  MOV R15, R13 ;  /* 0x0000000d000f7202 */ /* 0x000fe40000000f00 */
[----:B------:R-:W-:Y:S02]  /*dd20*/  MOV R14, 0xdd40 ;  /* 0x0000dd40000e7802 */ /* 0x000fe40000000f00 */
[----:B-1---5:R-:W-:Y:S05]  /*dd30*/  CALL.REL.NOINC `($_ZN7cutlass13device_kernelIN5flash19enable_sm80_to_sm89INS1_16FlashAttnBwdSm80INS1_25CollectiveMainloopBwdSm80ILi2ELi2EN4cute5tupleIJNS5_1CILi128EEES8_NS7_ILi64EEEEEENS_6half_tEfNS_4arch4Sm80ELb1ELb0ELb1ELb1ELb1ELb0ELb0ELb0ELi2ELi4ELi4ELi4ELb0EEENS1_24CollectiveEpilogueBwdGQAISA_fSD_Li256ELb1ELb1EEENS1_25SingleTileBwdLPTSchedulerILb1ELi128ELb1EEEEEEEEEvNT_6ParamsE$_ZN4cute3eso3ESOILb1ELb0EJNS_6LayoutINS_5tupleIJNS3_IJNS_1CILi8EEENS4_ILi1EEEEEENS4_ILi4EEEEEENS3_IJNS3_IJS6_NS4_ILi0EEEEEES5_EEEEENS_10ViewEngineIPN7cutlass6half_tEEEEEC2ERKSD_RKSI_) ;  /* 0xffffaee000007944 */ /* 0x022fea0003c3ffff */
[----:B-1----:R1:W5:Y:S01]  /*dd40*/  LDL.64 R12, [R1+0x758] ;  /* 0x00075800010c7983 */ /* 0x0023620000100a00 */
[----:B------:R-:W-:Y:S02]  /*dd50*/  MOV R38, R60 ;  /* 0x0000003c00267202 */ /* 0x000fe40000000f00 */
[----:B------:R-:W-:Y:S02]  /*dd60*/  MOV R46, 0xdd80 ;  /* 0x0000dd80002e7802 */ /* 0x000fe40000000f00 */
[----:B-1---5:R-:W-:Y:S05]  /*dd70*/  CALL.REL.NOINC `($_ZN7cutlass13device_kernelIN5flash19enable_sm80_to_sm89INS1_16FlashAttnBwdSm80INS1_25CollectiveMainloopBwdSm80ILi2ELi2EN4cute5tupleIJNS5_1CILi128EEES8_NS7_ILi64EEEEEENS_6half_tEfNS_4arch4Sm80ELb1ELb0ELb1ELb1ELb1ELb0ELb0ELb0ELi2ELi4ELi4ELi4ELb0EEENS1_24CollectiveEpilogueBwdGQAISA_fSD_Li256ELb1ELb1EEENS1_25SingleTileBwdLPTSchedulerILb1ELi128ELb1EEEEEEEEEvNT_6ParamsE$_ZN4cute8smem_ptrIPN7cutlass6half_tEECI1NS_12iter_adaptorIS3_S4_EEES3_) ;  /* 0xffffb6a000007944 */ /* 0x022fea0003c3ffff */
[----:B-1----:R1:W5:Y:S01]  /*dd80*/  LDL.64 R2, [R1+0x758] ;  /* 0x0007580001027983 */ /* 0x0023620000100a00 */
[----:B------:R-:W-:-:S03]  /*dd90*/  MOV R16, 0xddb0 ;  /* 0x0000ddb000107802 */ /* 0x000fc60000000f00 */
[----:B-1---5:R-:W-:Y:S05]  /*dda0*/  CALL.REL.NOINC `($_ZN7cutlass13device_kernelIN5flash19enable_sm80_to_sm89INS1_16FlashAttnBwdSm80INS1_25CollectiveMainloopBwdSm80ILi2ELi2EN4cute5tupleIJNS5_1CILi128EEES8_NS7_ILi64EEEEEENS_6half_tEfNS_4arch4Sm80ELb1ELb0ELb1ELb1ELb1ELb0ELb0ELb0ELi2ELi4ELi4ELi4ELb0EEENS1_24CollectiveEpilogueBwdGQAISA_fSD_Li256ELb1ELb1EEENS1_25SingleTileBwdLPTSchedulerILb1ELi128ELb1EEEEEEEEEvNT_6ParamsE$_ZN4cute3eso3ESOILb1ELb0EJNS_6LayoutINS_5tupleIJNS3_IJNS_1CILi8EEENS4_ILi1EEEEEENS4_ILi4EEEEEENS3_IJNS3_IJS6_NS4_ILi0EEEEEENS4_ILi2048EEEEEEEENS_10ViewEngineINS_8smem_ptrIPN7cutlass6half_tEEEEEEEC2ERKSE_RKSL_) ;  /* 0xffffadf000007944 */ /* 0x022fea0003c3ffff */
        /* <DEDUP_REMOVED lines=236> */
[----:B-12---:R-:W-:Y:S05]  /*ec70*/  CALL.REL.NOINC `($_ZN7cutlass13device_kernelIN5flash19enable_sm80_to_sm89INS1_16FlashAttnBwdSm80INS1_25CollectiveMainloopBwdSm80ILi2ELi2EN4cute5tupleIJNS5_1CILi128EEES8_NS7_ILi64EEEEEENS_6half_tEfNS_4arch4Sm80ELb1ELb0ELb1ELb1ELb1ELb0ELb0ELb0ELi2ELi4ELi4ELi4ELb0EEENS1_24CollectiveEpilogueBwdGQAISA_fSD_Li256ELb1ELb1EEENS1_25SingleTileBwdLPTSchedulerILb1ELi128ELb1EEEEEEEEEvNT_6ParamsE$_ZN4cute3eso3ESOILb1ELb0EJNS_10UnderscoreES2_iEEC2ERKS2_S5_RKi) ;  /* 0xffff865000007944 */ /* 0x006fea0003c3ffff */
        /* <DEDUP_REMOVED lines=9> */
[----:B------:R-:W-:Y:S05]  /*ed10*/  CALL.REL.NOINC `($_ZN7cutlass13device_kernelIN5flash19enable_sm80_to_sm89INS1_16FlashAttnBwdSm80INS1_25CollectiveMainloopBwdSm80ILi2ELi2EN4cute5tupleIJNS5_1CILi128EEES8_NS7_ILi64EEEEEENS_6half_tEfNS_4arch4Sm80ELb1ELb0ELb1ELb1ELb1ELb0ELb0ELb0ELi2ELi4ELi4ELi4ELb0EEENS1_24CollectiveEpilogueBwdGQAISA_fSD_Li256ELb1ELb1EEENS1_25SingleTileBwdLPTSchedulerILb1ELi128ELb1EEEEEEEEEvNT_6ParamsE$_ZN4cute3eso3ESOILb1ELb0EJNS_6LayoutINS_5tupleIJNS3_IJNS_1CILi8EEENS4_ILi1EEEEEENS4_ILi2EEEEEENS3_IJNS3_IJS6_NS4_ILi0EEEEEENS4_ILi4096EEEEEEEEiEEC2ERKSE_RKi) ;  /* 0xffff9bc000007944 */ /* 0x000fea0003c3ffff */
[----:B-1----:R-:W2:Y:S01]  /*ed20*/  LDL R3, [R1+0x758] ;  /* 0x0007580001037983 */ /* 0x002ea20000100800 */
[----:B------:R-:W-:Y:S02]  /*ed30*/  MOV R38, R60 ;  /* 0x0000003c00267202 */ /* 0x000fe40000000f00 */
[----:B------:R-:W-:Y:S01]  /*ed40*/  MOV R46, 0xed70 ;  /* 0x0000ed70002e7802 */ /* 0x000fe20000000f00 */
[----:B--2---:R-:W-:-:S04]  /*ed50*/  IMAD.WIDE R2, R3, 0x2, R30 ;  /* 0x0000000203027825 */ /* 0x004fc800078e021e */
[----:B------:R-:W-:Y:S05]  /*ed60*/  CALL.REL.NOINC `($_ZN7cutlass13device_kernelIN5flash19enable_sm80_to_sm89INS1_16FlashAttnBwdSm80INS1_25CollectiveMainloopBwdSm80ILi2ELi2EN4cute5tupleIJNS5_1CILi128EEES8_NS7_ILi64EEEEEENS_6half_tEfNS_4arch4Sm80ELb1ELb0ELb1ELb1ELb1ELb0ELb0ELb0ELi2ELi4ELi4ELi4ELb0EEENS1_24CollectiveEpilogueBwdGQAISA_fSD_Li256ELb1ELb1EEENS1_25SingleTileBwdLPTSchedulerILb1ELi128ELb1EEEEEEEEEvNT_6ParamsE$_ZN4cute8smem_ptrIPN7cutlass6half_tEECI1NS_12iter_adaptorIS3_S4_EEES3_) ;  /* 0xffffa6b000007944 */ /* 0x000fea0003c3ffff */
[----:B-1----:R1:W5:Y:S01]  /*ed70*/  LDL.64 R2, [R1+0x758] ;  /* 0x0007580001027983 */ /* 0x0023620000100a00 */
[----:B------:R-:W-:Y:S02]  /*ed80*/  MOV R83, R60 ;  /* 0x0000003c00537202 */ /* 0x000fe40000000f00 */
[----:B------:R-:W-:Y:S02]  /*ed90*/  MOV R38, 0xedb0 ;  /* 0x0000edb000267802 */ /* 0x000fe40000000f00 */
[----:B-1---5:R-:W-:Y:S05]  /*eda0*/  CALL.REL.NOINC `($_ZN7cutlass13device_kernelIN5flash19enable_sm80_to_sm89INS1_16FlashAttnBwdSm80INS1_25CollectiveMainloopBwdSm80ILi2ELi2EN4cute5tupleIJNS5_1CILi128EEES8_NS7_ILi64EEEEEENS_6half_tEfNS_4arch4Sm80ELb1ELb0ELb1ELb1ELb1ELb0ELb0ELb0ELi2ELi4ELi4ELi4ELb0EEENS1_24CollectiveEpilogueBwdGQAISA_fSD_Li256ELb1ELb1EEENS1_25SingleTileBwdLPTSchedulerILb1ELi128ELb1EEEEEEEEEvNT_6ParamsE$_ZN4cute3eso3ESOILb1ELb0EJNS_6LayoutINS_5tupleIJNS3_IJNS_1CILi8EEENS4_ILi1EEEEEENS4_ILi2EEEEEENS3_IJNS3_IJS6_NS4_ILi0EEEEEENS4_ILi4096EEEEEEEENS_10ViewEngineINS_8smem_ptrIPN7cutlass6half_tEEEEEEEC2ERKSE_RKSL_) ;  /* 0xffff9af000007944 */ /* 0x022fea0003c3ffff */
[----:B-1----:R1:W5:Y:S01]  /*edb0*/  LDL.64 R36, [R1+0x758] ;  /* 0x0007580001247983 */ /* 0x0023620000100a00 */
[----:B------:R-:W-:Y:S01]  /*edc0*/  IMAD.MOV.U32 R83, RZ, RZ, R60 ;  /* 0x000000ffff537224 */ /* 0x000fe200078e003c */
[----:B------:R-:W-:Y:S02]  /*edd0*/  MOV R3, 0x1 ;  /* 0x0000000100037802 */ /* 0x000fe40000000f00 */
[----:B------:R-:W-:-:S02]  /*ede0*/  MOV R46, 0xee00 ;  /* 0x0000ee00002e7802 */ /* 0x000fc40000000f00 */
[----:B-1---5:R-:W-:Y:S05]  /*edf0*/  CALL.REL.NOINC `($_ZN7cutlass13device_kernelIN5flash19enable_sm80_to_sm89INS1_16FlashAttnBwdSm80INS1_25CollectiveMainloopBwdSm80ILi2ELi2EN4cute5tupleIJNS5_1CILi128EEES8_NS7_ILi64EEEEEENS_6half_tEfNS_4arch4Sm80ELb1ELb0ELb1ELb1ELb1ELb0ELb0ELb0ELi2ELi4ELi4ELi4ELb0EEENS1_24CollectiveEpilogueBwdGQAISA_fSD_Li256ELb1ELb1EEENS1_25SingleTileBwdLPTSchedulerILb1ELi128ELb1EEEEEEEEEvNT_6ParamsE$_ZN4cute3eso3ESOILb1ELb0EJNS_10UnderscoreES2_iEEC2ERKS2_S5_RKi) ;  /* 0xffff84d000007944 */ /* 0x022fea0003c3ffff */
[----:B-1----:R-:W2:Y:S01]  /*ee00*/  LDL R3, [R1+0x758] ;  /* 0x0007580001037983 */ /* 0x002ea20000100800 */
[----:B------:R-:W-:Y:S01]  /*ee10*/  IMAD.MOV.U32 R83, RZ, RZ, R60 ;  /* 0x000000ffff537224 */ /* 0x000fe200078e003c */
[----:B------:R-:W-:-:S02]  /*ee20*/  MOV R38, 0xee50 ;  /* 0x0000ee5000267802 */ /* 0x000fc40000000f00 */
[----:B--2---:R-:W-:Y:S02]  /*ee30*/  SHF.L.U32 R3, R3, 0x4, RZ ;  /* 0x0000000403037819 */ /* 0x004fe400000006ff */
[----:B------:R-:W-:Y:S05]  /*ee40*/  CALL.REL.NOINC `($_ZN7cutlass13device_kernelIN5flash19enable_sm80_to_sm89INS1_16FlashAttnBwdSm80INS1_25CollectiveMainloopBwdSm80ILi2ELi2EN4cute5tupleIJNS5_1CILi128EEES8_NS7_ILi64EEEEEENS_6half_tEfNS_4arch4Sm80ELb1ELb0ELb1ELb1ELb1ELb0ELb0ELb0ELi2ELi4ELi4ELi4ELb0EEENS1_24CollectiveEpilogueBwdGQAISA_fSD_Li256ELb1ELb1EEENS1_25SingleTileBwdLPTSchedulerILb1ELi128ELb1EEEEEEEEEvNT_6ParamsE$_ZN4cute3eso3ESOILb1ELb0EJNS_6LayoutINS_5tupleIJNS3_IJNS_1CILi8EEENS4_ILi1EEEEEENS4_ILi2EEEEEENS3_IJNS3_IJS6_NS4_ILi0EEEEEES5_EEEEEiEEC2ERKSD_RKi) ;  /* 0xffff9c2000007944 */ /* 0x000fea0003c3ffff */
[----:B-1----:R-:W2:Y:S01]  /*ee50*/  LDL R3, [R1+0x758] ;  /* 0x0007580001037983 */ /* 0x002ea20000100800 */
[----:B------:R-:W-:Y:S02]  /*ee60*/  MOV R83, R60 ;  /* 0x0000003c00537202 */ /* 0x000fe40000000f00 */
[----:B------:R-:W-:Y:S01]  /*ee70*/  MOV R48, 0xeea0 ;  /* 0x0000eea000307802 */ /* 0x000fe20000000f00 */
[----:B--2---:R-:W-:-:S04]  /*ee80*/  IMAD.WIDE R38, R3, 0x2, R26 ;  /* 0x0000000203267825 */ /* 0x004fc800078e021a */
[----:B------:R-:W-:Y:S05]  /*ee90*/  CALL.REL.NOINC `($_ZN7cutlass13device_kernelIN5flash19enable_sm80_to_sm89INS1_16FlashAttnBwdSm80INS1_25CollectiveMainloopBwdSm80ILi2ELi2EN4cute5tupleIJNS5_1CILi128EEES8_NS7_ILi64EEEEEENS_6half_tEfNS_4arch4Sm80ELb1ELb0ELb1ELb1ELb1ELb0ELb0ELb0ELi2ELi4ELi4ELi4ELb0EEENS1_24CollectiveEpilogueBwdGQAISA_fSD_Li256ELb1ELb1EEENS1_25SingleTileBwdLPTSchedulerILb1ELi128ELb1EEEEEEEEEvNT_6ParamsE$_ZN4cute3eso3ESOILb1ELb0EJNS_6LayoutINS_5tupleIJNS3_IJNS_1CILi8EEENS4_ILi1EEEEEENS4_ILi2EEEEEENS3_IJNS3_IJS6_NS4_ILi0EEEEEES5_EEEEENS_10ViewEngineIPN7cutlass6half_tEEEEEC2ERKSD_RKSI_) ;  /* 0xffff9b9000007944 */ /* 0x000fea0003c3ffff */
[----:B------:R2:W5:Y:S01]  /*eea0*/  LDL.64 R2, [R1+0x758] ;  /* 0x0007580001027983 */ /* 0x0005620000100a00 */
[----:B------:R-:W-:Y:S02]  /*eeb0*/  MOV R83, R60 ;  /* 0x0000003c00537202 */ /* 0x000fe40000000f00 */
[----:B-1----:R-:W-:Y:S02]  /*eec0*/  MOV R46, 0xeee0 ;  /* 0x0000eee0002e7802 */ /* 0x002fe40000000f00 */
[----:B--2--5:R-:W-:Y:S05]  /*eed0*/  CALL.REL.NOINC `($_ZN7cutlass13device_kernelIN5flash19enable_sm80_to_sm89INS1_16FlashAttnBwdSm80INS1_25CollectiveMainloopBwdSm80ILi2ELi2EN4cute5tupleIJNS5_1CILi128EEES8_NS7_ILi64EEEEEENS_6half_tEfNS_4arch4Sm80ELb1ELb0ELb1ELb1ELb1ELb0ELb0ELb0ELi2ELi4ELi4ELi4ELb0EEENS1_24CollectiveEpilogueBwdGQAISA_fSD_Li256ELb1ELb1EEENS1_25SingleTileBwdLPTSchedulerILb1ELi128ELb1EEEEEEEEEvNT_6ParamsE$_ZN4cute3eso3ESOILb1ELb0EJNS_6LayoutINS_5tupleIJNS3_IJNS_1CILi8EEENS4_ILi1EEEEEENS3_IJNS4_ILi2EEEEEEEEENS3_IJNS3_IJS6_NS4_ILi0EEEEEENS3_IJNS4_ILi4096EEEEEEEEEEENS_10ViewEngineINS_8smem_ptrIPN7cutlass6half_tEEEEEEEC2ERKSG_RKSN_) ;  /* 0xffff97c000007944 */ /* 0x024fea0003c3ffff */
[----:B-1----:R1:W5:Y:S01]  /*eee0*/  LDL.64 R36, [R1+0x758] ;  /* 0x0007580001247983 */ /* 0x0023620000100a00 */
[----:B------:R-:W-:Y:S02]  /*eef0*/  MOV R83, R60 ;  /* 0x0000003c00537202 */ /* 0x000fe40000000f00 */
[----:B------:R-:W-:-:S02]  /*ef00*/  MOV R46, 0xef20 ;  /* 0x0000ef20002e7802 */ /* 0x000fc40000000f00 */
[----:B-1---5:R-:W-:Y:S05]  /*ef10*/  CALL.REL.NOINC `($_ZN7cutlass13device_kernelIN5flash19enable_sm80_to_sm89INS1_16FlashAttnBwdSm80INS1_25CollectiveMainloopBwdSm80ILi2ELi2EN4cute5tupleIJNS5_1CILi128EEES8_NS7_ILi64EEEEEENS_6half_tEfNS_4arch4Sm80ELb1ELb0ELb1ELb1ELb1ELb0ELb0ELb0ELi2ELi4ELi4ELi4ELb0EEENS1_24CollectiveEpilogueBwdGQAISA_fSD_Li256ELb1ELb1EEENS1_25SingleTileBwdLPTSchedulerILb1ELi128ELb1EEEEEEEEEvNT_6ParamsE$_ZN4cute3eso3ESOILb1ELb0EJNS_6LayoutINS_5tupleIJNS3_IJNS_1CILi8EEENS4_ILi1EEEEEENS3_IJNS4_ILi2EEEEEEEEENS3_IJNS3_IJS6_NS4_ILi0EEEEEENS3_IJS5_EEEEEEEENS_10ViewEngineIPN7cutlass6half_tEEEEEC2ERKSF_RKSK_) ;  /* 0xffff988000007944 */ /* 0x022fea0003c3ffff */
[----:B-1----:R1:W5:Y:S01]  /*ef20*/  LDL.64 R2, [R1+0x758] ;  /* 0x0007580001027983 */ /* 0x0023620000100a00 */
[----:B------:R-:W-:-:S02]  /*ef30*/  MOV R83, R60 ;  /* 0x0000003c00537202 */ /* 0x000fc40000000f00 */
[----:B------:R-:W-:Y:S02]  /*ef40*/  MOV R46, 0xef60 ;  /* 0x0000ef60002e7802 */ /* 0x000fe40000000f00 */
[----:B-1---5:R-:W-:Y:S05]  /*ef50*/  CALL.REL.NOINC `($_ZN7cutlass13device_kernelIN5flash19enable_sm80_to_sm89INS1_16FlashAttnBwdSm80INS1_25CollectiveMainloopBwdSm80ILi2ELi2EN4cute5tupleIJNS5_1CILi128EEES8_NS7_ILi64EEEEEENS_6half_tEfNS_4arch4Sm80ELb1ELb0ELb1ELb1ELb1ELb0ELb0ELb0ELi2ELi4ELi4ELi4ELb0EEENS1_24CollectiveEpilogueBwdGQAISA_fSD_Li256ELb1ELb1EEENS1_25SingleTileBwdLPTSchedulerILb1ELi128ELb1EEEEEEEEEvNT_6ParamsE$_ZN4cute3eso3ESOILb1ELb0EJNS_6LayoutINS_5tupleIJNS3_IJNS3_IJNS_1CILi8EEENS4_ILi1EEEEEES6_EEENS3_IJNS3_IJS6_S6_EEENS4_ILi2EEEEEEEEENS3_IJNS3_IJNS3_IJS6_NS4_ILi0EEEEEESD_EEENS3_IJNS3_IJSD_SD_EEES5_EEEEEEEENS_10ViewEngineIPN7cutlass6half_tEEEEEC2ERKSJ_RKSO_) ;  /* 0xffff8e5000007944 */ /* 0x022fea0003c3ffff */
[----:B-1----:R1:W5:Y:S01]  /*ef60*/  LDL.64 R38, [R1+0x758] ;  /* 0x0007580001267983 */ /* 0x0023620000100a00 */
[----:B------:R-:W-:Y:S02]  /*ef70*/  MOV R83, R60 ;  /* 0x0000003c00537202 */ /* 0x000fe40000000f00 */
[----:B------:R-:W-:Y:S02]  /*ef80*/  MOV R46, 0xefa0 ;  /* 0x0000efa0002e7802 */ /* 0x000fe40000000f00 */
[----:B-1---5:R-:W-:Y:S05]  /*ef90*/  CALL.REL.NOINC `($_ZN7cutlass13device_kernelIN5flash19enable_sm80_to_sm89INS1_16FlashAttnBwdSm80INS1_25CollectiveMainloopBwdSm80ILi2ELi2EN4cute5tupleIJNS5_1CILi128EEES8_NS7_ILi64EEEEEENS_6half_tEfNS_4arch4Sm80ELb1ELb0ELb1ELb1ELb1ELb0ELb0ELb0ELi2ELi4ELi4ELi4ELb0EEENS1_24CollectiveEpilogueBwdGQAISA_fSD_Li256ELb1ELb1EEENS1_25SingleTileBwdLPTSchedulerILb1ELi128ELb1EEEEEEEEEvNT_6ParamsE$_ZN4cute3eso3ESOILb1ELb0EJNS_6LayoutINS_5tupleIJNS3_IJNS3_IJNS_1CILi8EEENS4_ILi1EEEEEES6_EEENS3_IJNS3_IJS6_S6_EEENS4_ILi2EEEEEEEEENS3_IJNS3_IJNS3_IJS6_NS4_ILi0EEEEEESD_EEENS3_IJNS3_IJSD_SD_EEENS4_ILi4096EEEEEEEEEEENS_10ViewEngineINS_8smem_ptrIPN7cutlass6half_tEEEEEEEC2ERKSK_RKSR_) ;  /* 0xffff8d5000007944 */ /* 0x022fea0003c3ffff */
[----:B-1----:R1:W5:Y:S01]  /*efa0*/  LDL.64 R2, [R1+0x758] ;  /* 0x0007580001027983 */ /* 0x0023620000100a00 */
[----:B------:R-:W-:Y:S02]  /*efb0*/  MOV R83, R60 ;  /* 0x0000003c00537202 */ /* 0x000fe40000000f00 */
[----:B------:R-:W-:Y:S02]  /*efc0*/  MOV R48, 0xefe0 ;  /* 0x0000efe000307802 */ /* 0x000fe40000000f00 */
[----:B-1---5:R-:W-:Y:S05]  /*efd0*/  CALL.REL.NOINC `($_ZN7cutlass13device_kernelIN5flash19enable_sm80_to_sm89INS1_16FlashAttnBwdSm80INS1_25CollectiveMainloopBwdSm80ILi2ELi2EN4cute5tupleIJNS5_1CILi128EEES8_NS7_ILi64EEEEEENS_6half_tEfNS_4arch4Sm80ELb1ELb0ELb1ELb1ELb1ELb0ELb0ELb0ELi2ELi4ELi4ELi4ELb0EEENS1_24CollectiveEpilogueBwdGQAISA_fSD_Li256ELb1ELb1EEENS1_25SingleTileBwdLPTSchedulerILb1ELi128ELb1EEEEEEEEEvNT_6ParamsE$_ZN4cute3eso3ESOILb1ELb0EJNS_6LayoutINS_5tupleIJNS3_IJNS_1CILi8EEENS4_ILi1EEEEEENS4_ILi2EEEEEENS3_IJNS3_IJS6_NS4_ILi0EEEEEES5_EEEEENS_10ViewEngineIPN7cutlass6half_tEEEEEC2ERKSD_RKSI_) ;  /* 0xffff9a5000007944 */ /* 0x022fea0003c3ffff */
[----:B------:R2:W5:Y:S01]  /*efe0*/  LDL.64 R12, [R1+0x758] ;  /* 0x00075800010c7983 */ /* 0x0005620000100a00 */
[----:B-1----:R-:W-:Y:S02]  /*eff0*/  MOV R38, R60 ;  /* 0x0000003c00267202 */ /* 0x002fe40000000f00 */
[----:B------:R-:W-:Y:S02]  /*f000*/  MOV R46, 0xf020 ;  /* 0x0000f020002e7802 */ /* 0x000fe40000000f00 */
[----:B--2--5:R-:W-:Y:S05]  /*f010*/  CALL.REL.NOINC `($_ZN7cutlass13device_kernelIN5flash19enable_sm80_to_sm89INS1_16FlashAttnBwdSm80INS1_25CollectiveMainloopBwdSm80ILi2ELi2EN4cute5tupleIJNS5_1CILi128EEES8_NS7_ILi64EEEEEENS_6half_tEfNS_4arch4Sm80ELb1ELb0ELb1ELb1ELb1ELb0ELb0ELb0ELi2ELi4ELi4ELi4ELb0EEENS1_24CollectiveEpilogueBwdGQAISA_fSD_Li256ELb1ELb1EEENS1_25SingleTileBwdLPTSchedulerILb1ELi128ELb1EEEEEEEEEvNT_6ParamsE$_ZN4cute8smem_ptrIPN7cutlass6half_tEECI1NS_12iter_adaptorIS3_S4_EEES3_) ;  /* 0xffffa40000007944 */ /* 0x024fea0003c3ffff */
[----:B-1----:R1:W5:Y:S01]  /*f020*/  LDL.64 R2, [R1+0x758] ;  /* 0x0007580001027983 */ /* 0x0023620000100a00 */
[----:B------:R-:W-:-:S02]  /*f030*/  MOV R83, R60 ;  /* 0x0000003c00537202 */ /* 0x000fc40000000f00 */
[----:B------:R-:W-:Y:S02]  /*f040*/  MOV R38, 0xf060 ;  /* 0x0000f06000267802 */ /* 0x000fe40000000f00 */
[----:B-1---5:R-:W-:Y:S05]  /*f050*/  CALL.REL.NOINC `($_ZN7cutlass13device_kernelIN5flash19enable_sm80_to_sm89INS1_16FlashAttnBwdSm80INS1_25CollectiveMainloopBwdSm80ILi2ELi2EN4cute5tupleIJNS5_1CILi128EEES8_NS7_ILi64EEEEEENS_6half_tEfNS_4arch4Sm80ELb1ELb0ELb1ELb1ELb1ELb0ELb0ELb0ELi2ELi4ELi4ELi4ELb0EEENS1_24CollectiveEpilogueBwdGQAISA_fSD_Li256ELb1ELb1EEENS1_25SingleTileBwdLPTSchedulerILb1ELi128ELb1EEEEEEEEEvNT_6ParamsE$_ZN4cute3eso3ESOILb1ELb0EJNS_6LayoutINS_5tupleIJNS3_IJNS_1CILi8EEENS4_ILi1EEEEEENS4_ILi2EEEEEENS3_IJNS3_IJS6_NS4_ILi0EEEEEENS4_ILi4096EEEEEEEENS_10ViewEngineINS_8smem_ptrIPN7cutlass6half_tEEEEEEEC2ERKSE_RKSL_) ;  /* 0xffff984000007944 */ /* 0x022fea0003c3ffff */
[----:B------:R2:W5:Y:S01]  /*f060*/  LDL.64 R14, [R1+0x758] ;  /* 0x00075800010e7983 */ /* 0x0005620000100a00 */
[----:B------:R-:W-:Y:S01]  /*f070*/  IMAD.MOV.U32 R83, RZ, RZ, R60 ;  /* 0x000000ffff537224 */ /* 0x000fe200078e003c */
[----:B------:R-:W-:Y:S02]  /*f080*/  MOV R47, RZ ;  /* 0x000000ff002f7202 */ /* 0x000fe40000000f00 */
[----:B------:R-:W-:Y:S02]  /*f090*/  MOV R46, 0xf0b0 ;  /* 0x0000f0b0002e7802 */ /* 0x000fe40000000f00 */
[----:B-12--5:R-:W-:Y:S05]  /*f0a0*/  CALL.REL.NOINC `($_ZN7cutlass13device_kernelIN5flash19enable_sm80_to_sm89INS1_16FlashAttnBwdSm80INS1_25CollectiveMainloopBwdSm80ILi2ELi2EN4cute5tupleIJNS5_1CILi128EEES8_NS7_ILi64EEEEEENS_6half_tEfNS_4arch4Sm80ELb1ELb0ELb1ELb1ELb1ELb0ELb0ELb0ELi2ELi4ELi4ELi4ELb0EEENS1_24CollectiveEpilogueBwdGQAISA_fSD_Li256ELb1ELb1EEENS1_25SingleTileBwdLPTSchedulerILb1ELi128ELb1EEEEEEEEEvNT_6ParamsE$_ZN4cute3eso3ESOILb1ELb0EJNS_10UnderscoreEiEEC2ERKS2_RKi) ;  /* 0xffff826000007944 */ /* 0x026fea0003c3ffff */
[----:B------:R-:W2:Y:S01]  /*f0b0*/  LDL R37, [R1+0x758] ;  /* 0x0007580001257983 */ /* 0x000ea20000100800 */
[----:B------:R-:W-:Y:S01]  /*f0c0*/  IMAD.MOV.U32 R83, RZ, RZ, R60 ;  /* 0x000000ffff537224 */ /* 0x000fe200078e003c */
[----:B------:R-:W-:Y:S02]  /*f0d0*/  MOV R38, 0xf100 ;  /* 0x0000f10000267802 */ /* 0x000fe40000000f00 */
        /* <DEDUP_REMOVED lines=8> */
[----:B------:R-:W-:-:S02]  /*f160*/  MOV R83, R60 ;  /* 0x0000003c00537202 */ /* 0x000fc40000000f00 */
[----:B------:R-:W-:Y:S02]  /*f170*/  MOV R38, 0xf190 ;  /* 0x0000f19000267802 */ /* 0x000fe40000000f00 */
[----:B-1---5:R-:W-:Y:S05]  /*f180*/  CALL.REL.NOINC `($_ZN7cutlass13device_kernelIN5flash19enable_sm80_to_sm89INS1_16FlashAttnBwdSm80INS1_25CollectiveMainloopBwdSm80ILi2ELi2EN4cute5tupleIJNS5_1CILi128EEES8_NS7_ILi64EEEEEENS_6half_tEfNS_4arch4Sm80ELb1ELb0ELb1ELb1ELb1ELb0ELb0ELb0ELi2ELi4ELi4ELi4ELb0EEENS1_24CollectiveEpilogueBwdGQAISA_fSD_Li256ELb1ELb1EEENS1_25SingleTileBwdLPTSchedulerILb1ELi128ELb1EEEEEEEEEvNT_6ParamsE$_ZN4cute3eso3ESOILb1ELb0EJNS_6LayoutINS_5tupleIJNS3_IJNS_1CILi8EEENS4_ILi1EEEEEEEEENS3_IJNS3_IJS6_NS4_ILi0EEEEEEEEEEENS_10ViewEngineINS_8smem_ptrIPN7cutlass6half_tEEEEEEEC2ERKSC_RKSJ_) ;  /* 0xffff944000007944 */ /* 0x022fea0003c3ffff */
[----:B-1----:R1:W5:Y:S01]  /*f190*/  LDL.64 R2, [R1+0x758] ;  /* 0x0007580001027983 */ /* 0x0023620000100a00 */
[----:B------:R-:W-:Y:S01]  /*f1a0*/  IMAD.MOV.U32 R83, RZ, RZ, R60 ;  /* 0x000000ffff537224 */ /* 0x000fe200078e003c */
[----:B------:R-:W-:Y:S02]  /*f1b0*/  MOV R47, RZ ;  /* 0x000000ff002f7202 */ /* 0x000fe40000000f00 */
[----:B------:R-:W-:Y:S02]  /*f1c0*/  MOV R46, 0xf1e0 ;  /* 0x0000f1e0002e7802 */ /* 0x000fe40000000f00 */
[----:B-1---5:R-:W-:Y:S05]  /*f1d0*/  CALL.REL.NOINC `($_ZN7cutlass13device_kernelIN5flash19enable_sm80_to_sm89INS1_16FlashAttnBwdSm80INS1_25CollectiveMainloopBwdSm80ILi2ELi2EN4cute5tupleIJNS5_1CILi128EEES8_NS7_ILi64EEEEEENS_6half_tEfNS_4arch4Sm80ELb1ELb0ELb1ELb1ELb1ELb0ELb0ELb0ELi2ELi4ELi4ELi4ELb0EEENS1_24CollectiveEpilogueBwdGQAISA_fSD_Li256ELb1ELb1EEENS1_25SingleTileBwdLPTSchedulerILb1ELi128ELb1EEEEEEEEEvNT_6ParamsE$_ZN4cute3eso3ESOILb1ELb0EJNS_10UnderscoreEiEEC2ERKS2_RKi) ;  /* 0xffff813000007944 */ /* 0x022fea0003c3ffff */
        /* <DEDUP_REMOVED lines=108> */
[----:B------:R-:W-:Y:S05]  /*f8a0*/  CALL.REL.NOINC `($_ZN7cutlass13device_kernelIN5flash19enable_sm80_to_sm89INS1_16FlashAttnBwdSm80INS1_25CollectiveMainloopBwdSm80ILi2ELi2EN4cute5tupleIJNS5_1CILi128EEES8_NS7_ILi64EEEEEENS_6half_tEfNS_4arch4Sm80ELb1ELb0ELb1ELb1ELb1ELb0ELb0ELb0ELi2ELi4ELi4ELi4ELb0EEENS1_24CollectiveEpilogueBwdGQAISA_fSD_Li256ELb1ELb1EEENS1_25SingleTileBwdLPTSchedulerILb1ELi128ELb1EEEEEEEEEvNT_6ParamsE$_ZN4cute3eso3ESOILb1ELb0EJNS_6LayoutINS_5tupleIJNS3_IJNS_1CILi8EEENS4_ILi1EEEEEENS4_ILi4EEEEEENS3_IJNS3_IJS6_NS4_ILi0EEEEEENS4_ILi2048EEEEEEEEiEEC2ERKSE_RKi) ;  /* 0xffff933000007944 */ /* 0x000fea0003c3ffff */
[----:B------:R-:W-:Y:S01]  /*f8b0*/  ULDC.64 UR4, c[0x0][0x118] ;  /* 0x0000460000047ab9 */ /* 0x000fe20000000a00 */
[----:B-1----:R-:W2:Y:S04]  /*f8c0*/  LDL R2, [R1+0x758] ;  /* 0x0007580001027983 */ /* 0x002ea80000100800 */
[----:B------:R-:W2:Y:S01]  /*f8d0*/  LD.E.64 R4, [R28.64+0x8] ;  /* 0x000008041c047980 */ /* 0x000ea2000c101b00 */
[----:B------:R-:W-:Y:S02]  /*f8e0*/  MOV R38, R60 ;  /* 0x0000003c00267202 */ /* 0x000fe40000000f00 */
[----:B------:R-:W-:Y:S01]  /*f8f0*/  MOV R46, 0xf920 ;  /* 0x0000f920002e7802 */ /* 0x000fe20000000f00 */
[----:B--2---:R-:W-:-:S04]  /*f900*/  IMAD.WIDE R2, R2, 0x2, R4 ;  /* 0x0000000202027825 */ /* 0x004fc800078e0204 */
[----:B------:R-:W-:Y:S05]  /*f910*/  CALL.REL.NOINC `($_ZN7cutlass13device_kernelIN5flash19enable_sm80_to_sm89INS1_16FlashAttnBwdSm80INS1_25CollectiveMainloopBwdSm80ILi2ELi2EN4cute5tupleIJNS5_1CILi128EEES8_NS7_ILi64EEEEEENS_6half_tEfNS_4arch4Sm80ELb1ELb0ELb1ELb1ELb1ELb0ELb0ELb0ELi2ELi4ELi4ELi4ELb0EEENS1_24CollectiveEpilogueBwdGQAISA_fSD_Li256ELb1ELb1EEENS1_25SingleTileBwdLPTSchedulerILb1ELi128ELb1EEEEEEEEEvNT_6ParamsE$_ZN4cute8smem_ptrIPN7cutlass6half_tEECI1NS_12iter_adaptorIS3_S4_EEES3_) ;  /* 0xffff9b0000007944 */ /* 0x000fea0003c3ffff */
[----:B-1----:R1:W5:Y:S01]  /*f920*/  LDL.64 R2, [R1+0x758] ;  /* 0x0007580001027983 */ /* 0x0023620000100a00 */
[----:B------:R-:W-:-:S03]  /*f930*/  MOV R16, 0xf950 ;  /* 0x0000f95000107802 */ /* 0x000fc60000000f00 */
[----:B-1---5:R-:W-:Y:S05]  /*f940*/  CALL.REL.NOINC `($_ZN7cutlass13device_kernelIN5flash19enable_sm80_to_sm89INS1_16FlashAttnBwdSm80INS1_25CollectiveMainloopBwdSm80ILi2ELi2EN4cute5tupleIJNS5_1CILi128EEES8_NS7_ILi64EEEEEENS_6half_tEfNS_4arch4Sm80ELb1ELb0ELb1ELb1ELb1ELb0ELb0ELb0ELi2ELi4ELi4ELi4ELb0EEENS1_24CollectiveEpilogueBwdGQAISA_fSD_Li256ELb1ELb1EEENS1_25SingleTileBwdLPTSchedulerILb1ELi128ELb1EEEEEEEEEvNT_6ParamsE$_ZN4cute3eso3ESOILb1ELb0EJNS_6LayoutINS_5tupleIJNS3_IJNS_1CILi8EEENS4_ILi1EEEEEENS4_ILi4EEEEEENS3_IJNS3_IJS6_NS4_ILi0EEEEEENS4_ILi2048EEEEEEEENS_10ViewEngineINS_8smem_ptrIPN7cutlass6half_tEEEEEEEC2ERKSE_RKSL_) ;  /* 0xffff925000007944 */ /* 0x022fea0003c3ffff */
[----:B------:R2:W5:Y:S01]  /*f950*/  LDL.64 R4, [R1+0x758] ;  /* 0x0007580001047983 */ /* 0x0005620000100a00 */
[----:B------:R-:W-:Y:S01]  /*f960*/  IMAD.MOV.U32 R83, RZ, RZ, R60 ;  /* 0x000000ffff537224 */ /* 0x000fe200078e003c */
[----:B-1----:R-:W-:-:S02]  /*f970*/  MOV R3, 0x1 ;  /* 0x0000000100037802 */ /* 0x002fc40000000f00 */
[----:B------:R-:W-:Y:S02]  /*f980*/  MOV R46, 0xf9a0 ;  /* 0x0000f9a0002e7802 */ /* 0x000fe40000000f00 */
[----:B--2--5:R-:W-:Y:S05]  /*f990*/  CALL.REL.NOINC `($_ZN7cutlass13device_kernelIN5flash19enable_sm80_to_sm89INS1_16FlashAttnBwdSm80INS1_25CollectiveMainloopBwdSm80ILi2ELi2EN4cute5tupleIJNS5_1CILi128EEES8_NS7_ILi64EEEEEENS_6half_tEfNS_4arch4Sm80ELb1ELb0ELb1ELb1ELb1ELb0ELb0ELb0ELi2ELi4ELi4ELi4ELb0EEENS1_24CollectiveEpilogueBwdGQAISA_fSD_Li256ELb1ELb1EEENS1_25SingleTileBwdLPTSchedulerILb1ELi128ELb1EEEEEEEEEvNT_6ParamsE$_ZN4cute3eso3ESOILb1ELb0EJNS_10UnderscoreES2_iEEC2ERKS2_S5_RKi) ;  /* 0xffff793000007944 */ /* 0x024fea0003c3ffff */
[----:B-1----:R-:W2:Y:S01]  /*f9a0*/  LDL R3, [R1+0x758] ;  /* 0x0007580001037983 */ /* 0x002ea20000100800 */
[----:B------:R-:W-:Y:S02]  /*f9b0*/  MOV R12, 0xf9e0 ;  /* 0x0000f9e0000c7802 */ /* 0x000fe40000000f00 */
[----:B--2---:R-:W-:Y:S02]  /*f9c0*/  SHF.L.U32 R3, R3, 0x5, RZ ;  /* 0x0000000503037819 */ /* 0x004fe400000006ff */
[----:B------:R-:W-:Y:S05]  /*f9d0*/  CALL.REL.NOINC `($_ZN7cutlass13device_kernelIN5flash19enable_sm80_to_sm89INS1_16FlashAttnBwdSm80INS1_25CollectiveMainloopBwdSm80ILi2ELi2EN4cute5tupleIJNS5_1CILi128EEES8_NS7_ILi64EEEEEENS_6half_tEfNS_4arch4Sm80ELb1ELb0ELb1ELb1ELb1ELb0ELb0ELb0ELi2ELi4ELi4ELi4ELb0EEENS1_24CollectiveEpilogueBwdGQAISA_fSD_Li256ELb1ELb1EEENS1_25SingleTileBwdLPTSchedulerILb1ELi128ELb1EEEEEEEEEvNT_6ParamsE$_ZN4cute3eso3ESOILb1ELb0EJNS_6LayoutINS_5tupleIJNS3_IJNS_1CILi8EEENS4_ILi1EEEEEENS4_ILi4EEEEEENS3_IJNS3_IJS6_NS4_ILi0EEEEEES5_EEEEEiEEC2ERKSD_RKi) ;  /* 0xffff92a000007944 */ /* 0x000fea0003c3ffff */
[----:B-1----:R-:W2:Y:S01]  /*f9e0*/  LDL R3, [R1+0x758] ;  /* 0x0007580001037983 */ /* 0x002ea20000100800 */
[----:B------:R-:W-:Y:S01]  /*f9f0*/  MOV R14, 0xfa30 ;  /* 0x0000fa30000e7802 */ /* 0x000fe20000000f00 */
[----:B--2---:R-:W-:-:S05]  /*fa00*/  IMAD.WIDE R12, R3, 0x2, R24 ;  /* 0x00000002030c7825 */ /* 0x004fca00078e0218 */
[----:B------:R-:W-:Y:S02]  /*fa10*/  MOV R15, R13 ;  /* 0x0000000d000f7202 */ /* 0x000fe40000000f00 */
[----:B------:R-:W-:Y:S05]  /*fa20*/  CALL.REL.NOINC `($_ZN7cutlass13device_kernelIN5flash19enable_sm80_to_sm89INS1_16FlashAttnBwdSm80INS1_25CollectiveMainloopBwdSm80ILi2ELi2EN4cute5tupleIJNS5_1CILi128EEES8_NS7_ILi64EEEEEENS_6half_tEfNS_4arch4Sm80ELb1ELb0ELb1ELb1ELb1ELb0ELb0ELb0ELi2ELi4ELi4ELi4ELb0EEENS1_24CollectiveEpilogueBwdGQAISA_fSD_Li256ELb1ELb1EEENS1_25SingleTileBwdLPTSchedulerILb1ELi128ELb1EEEEEEEEEvNT_6ParamsE$_ZN4cute3eso3ESOILb1ELb0EJNS_6LayoutINS_5tupleIJNS3_IJNS_1CILi8EEENS4_ILi1EEEEEENS4_ILi4EEEEEENS3_IJNS3_IJS6_NS4_ILi0EEEEEES5_EEEEENS_10ViewEngineIPN7cutlass6half_tEEEEEC2ERKSD_RKSI_) ;  /* 0xffff91f000007944 */ /* 0x000fea0003c3ffff */
[----:B------:R2:W5:Y:S01]  /*fa30*/  LDL.64 R2, [R1+0x758] ;  /* 0x0007580001027983 */ /* 0x0005620000100a00 */
[----:B------:R-:W-:Y:S01]  /*fa40*/  IMAD.MOV.U32 R12, RZ, RZ, R4 ;  /* 0x000000ffff0c7224 */ /* 0x000fe200078e0004 */
[----:B------:R-:W-:Y:S02]  /*fa50*/  MOV R15, R5 ;  /* 0x00000005000f7202 */ /* 0x000fe40000000f00 */
[----:B------:R-:W-:Y:S02]  /*fa60*/  MOV R14, 0xfa80 ;  /* 0x0000fa80000e7802 */ /* 0x000fe40000000f00 */
[----:B-12--5:R-:W-:Y:S05]  /*fa70*/  CALL.REL.NOINC `($_ZN7cutlass13device_kernelIN5flash19enable_sm80_to_sm89INS1_16FlashAttnBwdSm80INS1_25CollectiveMainloopBwdSm80ILi2ELi2EN4cute5tupleIJNS5_1CILi128EEES8_NS7_ILi64EEEEEENS_6half_tEfNS_4arch4Sm80ELb1ELb0ELb1ELb1ELb1ELb0ELb0ELb0ELi2ELi4ELi4ELi4ELb0EEENS1_24CollectiveEpilogueBwdGQAISA_fSD_Li256ELb1ELb1EEENS1_25SingleTileBwdLPTSchedulerILb1ELi128ELb1EEEEEEEEEvNT_6ParamsE$_ZN4cute3eso3ESOILb1ELb0EJNS_6LayoutINS_5tupleIJNS3_IJNS_1CILi8EEENS4_ILi1EEEEEENS3_IJNS4_ILi4EEEEEEEEENS3_IJNS3_IJS6_NS4_ILi0EEEEEENS3_IJNS4_ILi2048EEEEEEEEEEENS_10ViewEngineINS_8smem_ptrIPN7cutlass6half_tEEEEEEEC2ERKSG_RKSN_) ;  /* 0xffff8d6000007944 */ /* 0x026fea0003c3ffff */
[----:B------:R2:W5:Y:S01]  /*fa80*/  LDL.64 R4, [R1+0x758] ;  /* 0x0007580001047983 */ /* 0x0005620000100a00 */
        /* <DEDUP_REMOVED lines=258> */
[----:B-12---:R-:W-:Y:S05]  /*10ab0*/  CALL.REL.NOINC `($_ZN7cutlass13device_kernelIN5flash19enable_sm80_to_sm89INS1_16FlashAttnBwdSm80INS1_25CollectiveMainloopBwdSm80ILi2ELi2EN4cute5tupleIJNS5_1CILi128EEES8_NS7_ILi64EEEEEENS_6half_tEfNS_4arch4Sm80ELb1ELb0ELb1ELb1ELb1ELb0ELb0ELb0ELi2ELi4ELi4ELi4ELb0EEENS1_24CollectiveEpilogueBwdGQAISA_fSD_Li256ELb1ELb1EEENS1_25SingleTileBwdLPTSchedulerILb1ELi128ELb1EEEEEEEEEvNT_6ParamsE$_ZN4cute3eso3ESOILb1ELb0EJNS_10UnderscoreES2_iEEC2ERKS2_S5_RKi) ;  /* 0xffff681000007944 */ /* 0x006fea0003c3ffff */
        /* <DEDUP_REMOVED lines=8> */
[----:B------:R-:W-:Y:S05]  /*10b40*/  CALL.REL.NOINC `($_ZN7cutlass13device_kernelIN5flash19enable_sm80_to_sm89INS1_16FlashAttnBwdSm80INS1_25CollectiveMainloopBwdSm80ILi2ELi2EN4cute5tupleIJNS5_1CILi128EEES8_NS7_ILi64EEEEEENS_6half_tEfNS_4arch4Sm80ELb1ELb0ELb1ELb1ELb1ELb0ELb0ELb0ELi2ELi4ELi4ELi4ELb0EEENS1_24CollectiveEpilogueBwdGQAISA_fSD_Li256ELb1ELb1EEENS1_25SingleTileBwdLPTSchedulerILb1ELi128ELb1EEEEEEEEEvNT_6ParamsE$_ZN4cute3eso3ESOILb1ELb0EJNS_6LayoutINS_5tupleIJNS3_IJNS_1CILi2EEES5_S5_EEES5_EEENS3_IJNS3_IJNS4_ILi1EEES5_NS4_ILi4EEEEEENS4_ILi8EEEEEEEEiEEC2ERKSD_RKi) ;  /* 0xffff7a0000007944 */ /* 0x000fea0003c3ffff */
[----:B-1----:R-:W2:Y:S01]  /*10b50*/  LDL R3, [R1+0x758] ;  /* 0x0007580001037983 */ /* 0x002ea20000100800 */
[----:B------:R-:W-:Y:S01]  /*10b60*/  MOV R6, 0x10ba0 ;  /* 0x00010ba000067802 */ /* 0x000fe20000000f00 */
[----:B--2---:R-:W-:-:S05]  /*10b70*/  IMAD.WIDE R10, R3, 0x2, R10 ;  /* 0x00000002030a7825 */ /* 0x004fca00078e020a */
[----:B------:R-:W-:Y:S02]  /*10b80*/  MOV R3, R11 ;  /* 0x0000000b00037202 */ /* 0x000fe40000000f00 */
[----:B------:R-:W-:Y:S05]  /*10b90*/  CALL.REL.NOINC `($_ZN7cutlass13device_kernelIN5flash19enable_sm80_to_sm89INS1_16FlashAttnBwdSm80INS1_25CollectiveMainloopBwdSm80ILi2ELi2EN4cute5tupleIJNS5_1CILi128EEES8_NS7_ILi64EEEEEENS_6half_tEfNS_4arch4Sm80ELb1ELb0ELb1ELb1ELb1ELb0ELb0ELb0ELi2ELi4ELi4ELi4ELb0EEENS1_24CollectiveEpilogueBwdGQAISA_fSD_Li256ELb1ELb1EEENS1_25SingleTileBwdLPTSchedulerILb1ELi128ELb1EEEEEEEEEvNT_6ParamsE$_ZN4cute3eso3ESOILb1ELb0EJNS_6LayoutINS_5tupleIJNS3_IJNS_1CILi2EEES5_S5_EEES5_EEENS3_IJNS3_IJNS4_ILi1EEES5_NS4_ILi4EEEEEENS4_ILi8EEEEEEEENS_10ViewEngineIPN7cutlass6half_tEEEEEC2ERKSD_RKSI_) ;  /* 0xffff796000007944 */ /* 0x000fea0003c3ffff */
[----:B------:R2:W5:Y:S01]  /*10ba0*/  LDL.64 R34, [R1+0x758] ;  /* 0x0007580001227983 */ /* 0x0005620000100a00 */
[----:B------:R-:W-:Y:S01]  /*10bb0*/  IMAD.MOV.U32 R83, RZ, RZ, R60 ;  /* 0x000000ffff537224 */ /* 0x000fe200078e003c */
[----:B------:R-:W-:Y:S02]  /*10bc0*/  MOV R3, RZ ;  /* 0x000000ff00037202 */ /* 0x000fe40000000f00 */
[----:B------:R-:W-:Y:S02]  /*10bd0*/  MOV R46, 0x10bf0 ;  /* 0x00010bf0002e7802 */ /* 0x000fe40000000f00 */
[----:B-12--5:R-:W-:Y:S05]  /*10be0*/  CALL.REL.NOINC `($_ZN7cutlass13device_kernelIN5flash19enable_sm80_to_sm89INS1_16FlashAttnBwdSm80INS1_25CollectiveMainloopBwdSm80ILi2ELi2EN4cute5tupleIJNS5_1CILi128EEES8_NS7_ILi64EEEEEENS_6half_tEfNS_4arch4Sm80ELb1ELb0ELb1ELb1ELb1ELb0ELb0ELb0ELi2ELi4ELi4ELi4ELb0EEENS1_24CollectiveEpilogueBwdGQAISA_fSD_Li256ELb1ELb1EEENS1_25SingleTileBwdLPTSchedulerILb1ELi128ELb1EEEEEEEEEvNT_6ParamsE$_ZN4cute3eso3ESOILb1ELb0EJNS_10UnderscoreES2_iEEC2ERKS2_S5_RKi) ;  /* 0xffff66e000007944 */ /* 0x026fea0003c3ffff */
        /* <DEDUP_REMOVED lines=8> */
[----:B------:R-:W-:Y:S05]  /*10c70*/  CALL.REL.NOINC `($_ZN7cutlass13device_kernelIN5flash19enable_sm80_to_sm89INS1_16FlashAttnBwdSm80INS1_25CollectiveMainloopBwdSm80ILi2ELi2EN4cute5tupleIJNS5_1CILi128EEES8_NS7_ILi64EEEEEENS_6half_tEfNS_4arch4Sm80ELb1ELb0ELb1ELb1ELb1ELb0ELb0ELb0ELi2ELi4ELi4ELi4ELb0EEENS1_24CollectiveEpilogueBwdGQAISA_fSD_Li256ELb1ELb1EEENS1_25SingleTileBwdLPTSchedulerILb1ELi128ELb1EEEEEEEEEvNT_6ParamsE$_ZN4cute3eso3ESOILb1ELb0EJNS_6LayoutINS_5tupleIJNS3_IJNS_1CILi2EEES5_EEENS4_ILi8EEEEEENS3_IJNS3_IJNS4_ILi1EEES5_EEENS4_ILi4EEEEEEEEiEEC2ERKSD_RKi) ;  /* 0xffff769000007944 */ /* 0x000fea0003c3ffff */
[----:B-1----:R-:W2:Y:S01]  /*10c80*/  LDL R3, [R1+0x758] ;  /* 0x0007580001037983 */ /* 0x002ea20000100800 */
[----:B------:R-:W-:Y:S01]  /*10c90*/  MOV R4, 0x10cd0 ;  /* 0x00010cd000047802 */ /* 0x000fe20000000f00 */
[----:B--2---:R-:W-:-:S05]  /*10ca0*/  IMAD.WIDE R2, R3, 0x2, R8 ;  /* 0x0000000203027825 */ /* 0x004fca00078e0208 */
[----:B------:R-:W-:Y:S02]  /*10cb0*/  MOV R6, R2 ;  /* 0x0000000200067202 */ /* 0x000fe40000000f00 */
[----:B------:R-:W-:Y:S05]  /*10cc0*/  CALL.REL.NOINC `($_ZN7cutlass13device_kernelIN5flash19enable_sm80_to_sm89INS1_16FlashAttnBwdSm80INS1_25CollectiveMainloopBwdSm80ILi2ELi2EN4cute5tupleIJNS5_1CILi128EEES8_NS7_ILi64EEEEEENS_6half_tEfNS_4arch4Sm80ELb1ELb0ELb1ELb1ELb1ELb0ELb0ELb0ELi2ELi4ELi4ELi4ELb0EEENS1_24CollectiveEpilogueBwdGQAISA_fSD_Li256ELb1ELb1EEENS1_25SingleTileBwdLPTSchedulerILb1ELi128ELb1EEEEEEEEEvNT_6ParamsE$_ZN4cute3eso3ESOILb1ELb0EJNS_6LayoutINS_5tupleIJNS3_IJNS_1CILi2EEES5_EEENS4_ILi8EEEEEENS3_IJNS3_IJNS4_ILi1EEES5_EEENS4_ILi4EEEEEEEENS_10ViewEngineIPN7cutlass6half_tEEEEEC2ERKSD_RKSI_) ;  /* 0xffff75f000007944 */ /* 0x000fea0003c3ffff */
[----:B------:R2:W5:Y:S04]  /*10cd0*/  LDL.64 R40, [R1+0x758] ;  /* 0x0007580001287983 */ /* 0x0005680000100a00 */
[----:B------:R2:W-:Y:S02]  /*10ce0*/  STL [R1+0x770], RZ ;  /* 0x000770ff01007387 */ /* 0x0005e40000100800 */
.L_x_5445:
[----:B------:R-:W-:Y:S02]  /*10cf0*/  LOP3.LUT R33, R32, 0x1, RZ, 0xc0, !PT ;  /* 0x0000000120217812 */ /* 0x000fe400078ec0ff */
[----:B-1----:R-:W-:Y:S03]  /*10d00*/  MOV R36, 0x10d30 ;  /* 0x00010d3000247802 */ /* 0x002fe60000000f00 */
[----:B------:R-:W-:Y:S02]  /*10d10*/  IMAD.MOV.U32 R38, RZ, RZ, R33 ;  /* 0x000000ffff267224 */ /* 0x000fe400078e0021 */
[----:B-12--5:R-:W-:Y:S05]  /*10d20*/  CALL.REL.NOINC `($_ZN7cutlass13device_kernelIN5flash19enable_sm80_to_sm89INS1_16FlashAttnBwdSm80INS1_25CollectiveMainloopBwdSm80ILi2ELi2EN4cute5tupleIJNS5_1CILi128EEES8_NS7_ILi64EEEEEENS_6half_tEfNS_4arch4Sm80ELb1ELb0ELb1ELb1ELb1ELb0ELb0ELb0ELi2ELi4ELi4ELi4ELb0EEENS1_24CollectiveEpilogueBwdGQAISA_fSD_Li256ELb1ELb1EEENS1_25SingleTileBwdLPTSchedulerILb1ELi128ELb1EEEEEEEEEvNT_6ParamsE$_ZN4cute3eso3ESOILb1ELb0EJNS_10UnderscoreEiiEEC2ERKS2_RKiS7_) ;  /* 0xffff663000007944 */ /* 0x026fea0003c3ffff */
[----:B------:R-:W-:Y:S01]  /*10d30*/  MOV R4, 0x10d80 ;  /* 0x00010d8000047802 */ /* 0x000fe20000000f00 */
[----:B-1----:R-:W2:Y:S02]  /*10d40*/  LDL.64 R2, [R1+0x758] ;  /* 0x0007580001027983 */ /* 0x002ea40000100a00 */
[----:B--2---:R-:W-:Y:S05]  /*10d50*/  IMAD R3, R3, 0x2, R2 ;  /* 0x0000000203037824 */ /* 0x004fea00078e0202 */
[----:B------:R-:W-:Y:S02]  /*10d60*/  SHF.L.U32 R3, R3, 0x2, RZ ;  /* 0x0000000203037819 */ /* 0x000fe400000006ff */
[----:B------:R-:W-:Y:S05]  /*10d70*/  CALL.REL.NOINC `($_ZN7cutlass13device_kernelIN5flash19enable_sm80_to_sm89INS1_16FlashAttnBwdSm80INS1_25CollectiveMainloopBwdSm80ILi2ELi2EN4cute5tupleIJNS5_1CILi128EEES8_NS7_ILi64EEEEEENS_6half_tEfNS_4arch4Sm80ELb1ELb0ELb1ELb1ELb1ELb0ELb0ELb0ELi2ELi4ELi4ELi4ELb0EEENS1_24CollectiveEpilogueBwdGQAISA_fSD_Li256ELb1ELb1EEENS1_25SingleTileBwdLPTSchedulerILb1ELi128ELb1EEEEEEEEEvNT_6ParamsE$_ZN4cute3eso3ESOILb1ELb0EJNS_6LayoutINS_5tupleIJNS3_IJNS_1CILi2EEES5_EEEEEENS3_IJNS3_IJNS4_ILi1EEES5_EEEEEEEEiEEC2ERKSB_RKi) ;  /* 0xffff743000007944 */ /* 0x000fea0003c3ffff */
[----:B------:R-:W-:Y:S01]  /*10d80*/  MOV R4, 0x10dd0 ;  /* 0x00010dd000047802 */ /* 0x000fe20000000f00 */
[----:B-1----:R-:W2:Y:S02]  /*10d90*/  LDL R3, [R1+0x758] ;  /* 0x0007580001037983 */ /* 0x002ea40000100800 */
[C---:B--2---:R-:W-:Y:S04]  /*10da0*/  LEA R8, P0, R3.reuse, R22, 0x2 ;  /* 0x0000001603087211 */ /* 0x044fe800078010ff */
[----:B------:R-:W-:Y:S04]  /*10db0*/  LEA.HI.X.SX32 R3, R3, R23, 0x2, P0 ;  /* 0x0000001703037211 */ /* 0x000fe800000f16ff */
[----:B------:R-:W-:Y:S05]  /*10dc0*/  CALL.REL.NOINC `($_ZN7cutlass13device_kernelIN5flash19enable_sm80_to_sm89INS1_16FlashAttnBwdSm80INS1_25CollectiveMainloopBwdSm80ILi2ELi2EN4cute5tupleIJNS5_1CILi128EEES8_NS7_ILi64EEEEEENS_6half_tEfNS_4arch4Sm80ELb1ELb0ELb1ELb1ELb1ELb0ELb0ELb0ELi2ELi4ELi4ELi4ELb0EEENS1_24CollectiveEpilogueBwdGQAISA_fSD_Li256ELb1ELb1EEENS1_25SingleTileBwdLPTSchedulerILb1ELi128ELb1EEEEEEEEEvNT_6ParamsE$_ZN4cute3eso3ESOILb1ELb0EJNS_6LayoutINS_5tupleIJNS3_IJNS_1CILi2EEES5_EEEEEENS3_IJNS3_IJNS4_ILi1EEES5_EEEEEEEENS_10ViewEngineIPfEEEEC2ERKSB_RKSE_) ;  /* 0xffff739000007944 */ /* 0x000fea0003c3ffff */
[----:B------:R-:W-:Y:S01]  /*10dd0*/  MOV R47, R33 ;  /* 0x00000021002f7202 */ /* 0x000fe20000000f00 */
[----:B-1----:R1:W5:Y:S01]  /*10de0*/  LDL.64 R8, [R1+0x758] ;  /* 0x0007580001087983 */ /* 0x0023620000100a00 */
[----:B------:R-:W-:Y:S01]  /*10df0*/  MOV R46, 0x10e20 ;  /* 0x00010e20002e7802 */ /* 0x000fe20000000f00 */
[----:B------:R-:W-:Y:S02]  /*10e00*/  IMAD.MOV.U32 R83, RZ, RZ, R60 ;  /* 0x000000ffff537224 */ /* 0x000fe400078e003c */
[----:B-1---5:R-:W-:Y:S05]  /*10e10*/  CALL.REL.NOINC `($_ZN7cutlass13device_kernelIN5flash19enable_sm80_to_sm89INS1_16FlashAttnBwdSm80INS1_25CollectiveMainloopBwdSm80ILi2ELi2EN4cute5tupleIJNS5_1CILi128EEES8_NS7_ILi64EEEEEENS_6half_tEfNS_4arch4Sm80ELb1ELb0ELb1ELb1ELb1ELb0ELb0ELb0ELi2ELi4ELi4ELi4ELb0EEENS1_24CollectiveEpilogueBwdGQAISA_fSD_Li256ELb1ELb1EEENS1_25SingleTileBwdLPTSchedulerILb1ELi128ELb1EEEEEEEEEvNT_6ParamsE$_ZN4cute3eso3ESOILb1ELb0EJNS_10UnderscoreEiEEC2ERKS2_RKi) ;  /* 0xffff64f000007944 */ /* 0x022fea0003c3ffff */
[----:B------:R-:W-:Y:S01]  /*10e20*/  MOV R4, 0x10e60 ;  /* 0x00010e6000047802 */ /* 0x000fe20000000f00 */
[----:B------:R-:W2:Y:S02]  /*10e30*/  LDL R3, [R1+0x758] ;  /* 0x0007580001037983 */ /* 0x000ea40000100800 */
[----:B--2---:R-:W-:Y:S02]  /*10e40*/  SHF.L.U32 R3, R3, 0x3, RZ ;  /* 0x0000000303037819 */ /* 0x004fe400000006ff */
[----:B-1----:R-:W-:Y:S05]  /*10e50*/  CALL.REL.NOINC `($_ZN7cutlass13device_kernelIN5flash19enable_sm80_to_sm89INS1_16FlashAttnBwdSm80INS1_25CollectiveMainloopBwdSm80ILi2ELi2EN4cute5tupleIJNS5_1CILi128EEES8_NS7_ILi64EEEEEENS_6half_tEfNS_4arch4Sm80ELb1ELb0ELb1ELb1ELb1ELb0ELb0ELb0ELi2ELi4ELi4ELi4ELb0EEENS1_24CollectiveEpilogueBwdGQAISA_fSD_Li256ELb1ELb1EEENS1_25SingleTileBwdLPTSchedulerILb1ELi128ELb1EEEEEEEEEvNT_6ParamsE$_ZN4cute3eso3ESOILb1ELb0EJNS_6LayoutINS_5tupleIJNS3_IJNS_1CILi2EEES5_S5_EEEEEENS3_IJNS3_IJNS4_ILi1EEES5_NS4_ILi4EEEEEEEEEEEiEEC2ERKSC_RKi) ;  /* 0xffff75d000007944 */ /* 0x002fea0003c3ffff */
[----:B------:R-:W-:Y:S01]  /*10e60*/  MOV R4, 0x10eb0 ;  /* 0x00010eb000047802 */ /* 0x000fe20000000f00 */
[----:B-1----:R-:W2:Y:S02]  /*10e70*/  LDL R3, [R1+0x758] ;  /* 0x0007580001037983 */ /* 0x002ea40000100800 */
[C---:B--2---:R-:W-:Y:S04]  /*10e80*/  LEA R6, P0, R3.reuse, R34, 0x1 ;  /* 0x0000002203067211 */ /* 0x044fe800078008ff */
[----:B------:R-:W-:Y:S04]  /*10e90*/  LEA.HI.X.SX32 R3, R3, R35, 0x1, P0 ;  /* 0x0000002303037211 */ /* 0x000fe800000f0eff */
[----:B------:R-:W-:Y:S05]  /*10ea0*/  CALL.REL.NOINC `($_ZN7cutlass13device_kernelIN5flash19enable_sm80_to_sm89INS1_16FlashAttnBwdSm80INS1_25CollectiveMainloopBwdSm80ILi2ELi2EN4cute5tupleIJNS5_1CILi128EEES8_NS7_ILi64EEEEEENS_6half_tEfNS_4arch4Sm80ELb1ELb0ELb1ELb1ELb1ELb0ELb0ELb0ELi2ELi4ELi4ELi4ELb0EEENS1_24CollectiveEpilogueBwdGQAISA_fSD_Li256ELb1ELb1EEENS1_25SingleTileBwdLPTSchedulerILb1ELi128ELb1EEEEEEEEEvNT_6ParamsE$_ZN4cute3eso3ESOILb1ELb0EJNS_6LayoutINS_5tupleIJNS3_IJNS_1CILi2EEES5_S5_EEEEEENS3_IJNS3_IJNS4_ILi1EEES5_NS4_ILi4EEEEEEEEEEENS_10ViewEngineIPN7cutlass6half_tEEEEEC2ERKSC_RKSH_) ;  /* 0xffff753000007944 */ /* 0x000fea0003c3ffff */
[----:B------:R-:W-:Y:S01]  /*10eb0*/  MOV R47, R32 ;  /* 0x00000020002f7202 */ /* 0x000fe20000000f00 */
[----:B------:R2:W5:Y:S01]  /*10ec0*/  LDL.64 R12, [R1+0x758] ;  /* 0x00075800010c7983 */ /* 0x0005620000100a00 */
[----:B------:R-:W-:Y:S01]  /*10ed0*/  MOV R46, 0x10f00 ;  /* 0x00010f00002e7802 */ /* 0x000fe20000000f00 */
[----:B------:R-:W-:Y:S02]  /*10ee0*/  IMAD.MOV.U32 R83, RZ, RZ, R60 ;  /* 0x000000ffff537224 */ /* 0x000fe400078e003c */
[----:B-12--5:R-:W-:Y:S05]  /*10ef0*/  CALL.REL.NOINC `($_ZN7cutlass13device_kernelIN5flash19enable_sm80_to_sm89INS1_16FlashAttnBwdSm80INS1_25CollectiveMainloopBwdSm80ILi2ELi2EN4cute5tupleIJNS5_1CILi128EEES8_NS7_ILi64EEEEEENS_6half_tEfNS_4arch4Sm80ELb1ELb0ELb1ELb1ELb1ELb0ELb0ELb0ELi2ELi4ELi4ELi4ELb0EEENS1_24CollectiveEpilogueBwdGQAISA_fSD_Li256ELb1ELb1EEENS1_25SingleTileBwdLPTSchedulerILb1ELi128ELb1EEEEEEEEEvNT_6ParamsE$_ZN4cute3eso3ESOILb1ELb0EJNS_10UnderscoreEiEEC2ERKS2_RKi) ;  /* 0xffff641000007944 */ /* 0x026fea0003c3ffff */
[----:B------:R-:W-:Y:S01]  /*10f00*/  MOV R4, 0x10f40 ;  /* 0x00010f4000047802 */ /* 0x000fe20000000f00 */
[----:B------:R-:W2:Y:S02]  /*10f10*/  LDL R3, [R1+0x758] ;  /* 0x0007580001037983 */ /* 0x000ea40000100800 */
[----:B--2---:R-:W-:Y:S02]  /*10f20*/  SHF.L.U32 R3, R3, 0x2, RZ ;  /* 0x0000000203037819 */ /* 0x004fe400000006ff */
[----:B-1----:R-:W-:Y:S05]  /*10f30*/  CALL.REL.NOINC `($_ZN7cutlass13device_kernelIN5flash19enable_sm80_to_sm89INS1_16FlashAttnBwdSm80INS1_25CollectiveMainloopBwdSm80ILi2ELi2EN4cute5tupleIJNS5_1CILi128EEES8_NS7_ILi64EEEEEENS_6half_tEfNS_4arch4Sm80ELb1ELb0ELb1ELb1ELb1ELb0ELb0ELb0ELi2ELi4ELi4ELi4ELb0EEENS1_24CollectiveEpilogueBwdGQAISA_fSD_Li256ELb1ELb1EEENS1_25SingleTileBwdLPTSchedulerILb1ELi128ELb1EEEEEEEEEvNT_6ParamsE$_ZN4cute3eso3ESOILb1ELb0EJNS_6LayoutINS_5tupleIJNS3_IJNS_1CILi2EEES5_EEEEEENS3_IJNS3_IJNS4_ILi1EEES5_EEEEEEEEiEEC2ERKSB_RKi) ;  /* 0xffff727000007944 */ /* 0x002fea0003c3ffff */
[----:B------:R-:W-:Y:S01]  /*10f40*/  MOV R4, 0x10f90 ;  /* 0x00010f9000047802 */ /* 0x000fe20000000f00 */
[----:B-1----:R-:W2:Y:S02]  /*10f50*/  LDL R3, [R1+0x758] ;  /* 0x0007580001037983 */ /* 0x002ea40000100800 */
[C---:B--2---:R-:W-:Y:S04]  /*10f60*/  LEA R6, P0, R3.reuse, R40, 0x1 ;  /* 0x0000002803067211 */ /* 0x044fe800078008ff */
[----:B------:R-:W-:Y:S04]  /*10f70*/  LEA.HI.X.SX32 R3, R3, R41, 0x1, P0 ;  /* 0x0000002903037211 */ /* 0x000fe800000f0eff */
[----:B------:R-:W-:Y:S05]  /*10f80*/  CALL.REL.NOINC `($_ZN7cutlass13device_kernelIN5flash19enable_sm80_to_sm89INS1_16FlashAttnBwdSm80INS1_25CollectiveMainloopBwdSm80ILi2ELi2EN4cute5tupleIJNS5_1CILi128EEES8_NS7_ILi64EEEEEENS_6half_tEfNS_4arch4Sm80ELb1ELb0ELb1ELb1ELb1ELb0ELb0ELb0ELi2ELi4ELi4ELi4ELb0EEENS1_24CollectiveEpilogueBwdGQAISA_fSD_Li256ELb1ELb1EEENS1_25SingleTileBwdLPTSchedulerILb1ELi128ELb1EEEEEEEEEvNT_6ParamsE$_ZN4cute3eso3ESOILb1ELb0EJNS_6LayoutINS_5tupleIJNS3_IJNS_1CILi2EEES5_EEEEEENS3_IJNS3_IJNS4_ILi1EEES5_EEEEEEEENS_10ViewEngineIPN7cutlass6half_tEEEEEC2ERKSB_RKSG_) ;  /* 0xffff718000007944 */ /* 0x000fea0003c3ffff */
[----:B------:R-:W-:Y:S01]  /*10f90*/  MOV R38, R33 ;  /* 0x0000002100267202 */ /* 0x000fe20000000f00 */
[----:B------:R2:W5:Y:S01]  /*10fa0*/  LDL.64 R10, [R1+0x758] ;  /* 0x00075800010a7983 */ /* 0x0005620000100a00 */
[----:B------:R-:W-:Y:S03]  /*10fb0*/  MOV R36, 0x10fd0 ;  /* 0x00010fd000247802 */ /* 0x000fe60000000f00 */
        /* <DEDUP_REMOVED lines=10> */
[----:B------:R-:W-:Y:S05]  /*11060*/  CALL.REL.NOINC `($_ZN7cutlass13device_kernelIN5flash19enable_sm80_to_sm89INS1_16FlashAttnBwdSm80INS1_25CollectiveMainloopBwdSm80ILi2ELi2EN4cute5tupleIJNS5_1CILi128EEES8_NS7_ILi64EEEEEENS_6half_tEfNS_4arch4Sm80ELb1ELb0ELb1ELb1ELb1ELb0ELb0ELb0ELi2ELi4ELi4ELi4ELb0EEENS1_24CollectiveEpilogueBwdGQAISA_fSD_Li256ELb1ELb1EEENS1_25SingleTileBwdLPTSchedulerILb1ELi128ELb1EEEEEEEEEvNT_6ParamsE$_ZN4cute3eso3ESOILb1ELb0EJNS_6LayoutINS_5tupleIJNS3_IJNS_1CILi2EEES5_EEEEEENS3_IJNS3_IJNS4_ILi1EEES5_EEEEEEEENS_10ViewEngineIPKfEEEEC2ERKSB_RKSF_) ;  /* 0xffff705000007944 */ /* 0x000fea0003c3ffff */
[----:B-1----:R1:W5:Y:S01]  /*11070*/  LDL.64 R6, [R1+0x758] ;  /* 0x0007580001067983 */ /* 0x0023620000100a00 */
[----:B------:R-:W-:Y:S03]  /*11080*/  MOV R4, 0x110a0 ;  /* 0x000110a000047802 */ /* 0x000fe60000000f00 */
[----:B-1---5:R-:W-:Y:S05]  /*11090*/  CALL.REL.NOINC `($_ZN7cutlass13device_kernelIN5flash19enable_sm80_to_sm89INS1_16FlashAttnBwdSm80INS1_25CollectiveMainloopBwdSm80ILi2ELi2EN4cute5tupleIJNS5_1CILi128EEES8_NS7_ILi64EEEEEENS_6half_tEfNS_4arch4Sm80ELb1ELb0ELb1ELb1ELb1ELb0ELb0ELb0ELi2ELi4ELi4ELi4ELb0EEENS1_24CollectiveEpilogueBwdGQAISA_fSD_Li256ELb1ELb1EEENS1_25SingleTileBwdLPTSchedulerILb1ELi128ELb1EEEEEEEEEvNT_6ParamsE$_ZN4cute3eso3ESOILb1ELb0EJNS_6LayoutINS_5tupleIJNS3_IJNS_1CILi1EEENS4_ILi2EEES6_EEEEEENS3_IJNS3_IJS5_S5_S6_EEEEEEEENS_10ViewEngineIPjEEEEC2ERKSB_RKSE_) ;  /* 0xffff6fa000007944 */ /* 0x022fea0003c3ffff */
[----:B------:R-:W-:Y:S01]  /*110a0*/  MOV R3, R11 ;  /* 0x0000000b00037202 */ /* 0x000fe20000000f00 */
[----:B------:R2:W5:Y:S01]  /*110b0*/  LDL.64 R14, [R1+0x758] ;  /* 0x00075800010e7983 */ /* 0x0005620000100a00 */
[----:B------:R-:W-:Y:S03]  /*110c0*/  MOV R4, 0x110e0 ;  /* 0x000110e000047802 */ /* 0x000fe60000000f00 */
[----:B-12--5:R-:W-:Y:S05]  /*110d0*/  CALL.REL.NOINC `($_ZN7cutlass13device_kernelIN5flash19enable_sm80_to_sm89INS1_16FlashAttnBwdSm80INS1_25CollectiveMainloopBwdSm80ILi2ELi2EN4cute5tupleIJNS5_1CILi128EEES8_NS7_ILi64EEEEEENS_6half_tEfNS_4arch4Sm80ELb1ELb0ELb1ELb1ELb1ELb0ELb0ELb0ELi2ELi4ELi4ELi4ELb0EEENS1_24CollectiveEpilogueBwdGQAISA_fSD_Li256ELb1ELb1EEENS1_25SingleTileBwdLPTSchedulerILb1ELi128ELb1EEEEEEEEEvNT_6ParamsE$_ZN4cute3eso3ESOILb1ELb0EJNS_6LayoutINS_5tupleIJNS3_IJNS_1CILi1EEENS4_ILi2EEEEEEEEENS3_IJNS3_IJS5_S5_EEEEEEEENS_10ViewEngineIPjEEEEC2ERKSB_RKSE_) ;  /* 0xffff6e7000007944 */ /* 0x026fea0003c3ffff */
[----:B------:R-:W-:Y:S01]  /*110e0*/  MOV R3, R9 ;  /* 0x0000000900037202 */ /* 0x000fe20000000f00 */
[----:B------:R2:W5:Y:S01]  /*110f0*/  LDL.64 R16, [R1+0x758] ;  /* 0x0007580001107983 */ /* 0x0005620000100a00 */
[----:B------:R-:W-:Y:S03]  /*11100*/  MOV R4, 0x11120 ;  /* 0x0001112000047802 */ /* 0x000fe60000000f00 */
[----:B-12--5:R-:W-:Y:S05]  /*11110*/  CALL.REL.NOINC `($_ZN7cutlass13device_kernelIN5flash19enable_sm80_to_sm89INS1_16FlashAttnBwdSm80INS1_25CollectiveMainloopBwdSm80ILi2ELi2EN4cute5tupleIJNS5_1CILi128EEES8_NS7_ILi64EEEEEENS_6half_tEfNS_4arch4Sm80ELb1ELb0ELb1ELb1ELb1ELb0ELb0ELb0ELi2ELi4ELi4ELi4ELb0EEENS1_24CollectiveEpilogueBwdGQAISA_fSD_Li256ELb1ELb1EEENS1_25SingleTileBwdLPTSchedulerILb1ELi128ELb1EEEEEEEEEvNT_6ParamsE$_ZN4cute3eso3ESOILb1ELb0EJNS_6LayoutINS_5tupleIJNS3_IJNS_1CILi2EEES5_EEEEEENS3_IJNS3_IJNS4_ILi1EEES5_EEEEEEEENS_10ViewEngineIPfEEEEC2ERKSB_RKSE_) ;  /* 0xffff704000007944 */ /* 0x026fea0003c3ffff */
[----:B------:R-:W-:Y:S01]  /*11120*/  MOV R3, R7 ;  /* 0x0000000700037202 */ /* 0x000fe20000000f00 */
[----:B------:R2:W5:Y:S01]  /*11130*/  LDL.64 R42, [R1+0x758] ;  /* 0x00075800012a7983 */ /* 0x0005620000100a00 */
[----:B------:R-:W-:Y:S03]  /*11140*/  MOV R4, 0x11160 ;  /* 0x0001116000047802 */ /* 0x000fe60000000f00 */
[----:B-12--5:R-:W-:Y:S05]  /*11150*/  CALL.REL.NOINC `($_ZN7cutlass13device_kernelIN5flash19enable_sm80_to_sm89INS1_16FlashAttnBwdSm80INS1_25CollectiveMainloopBwdSm80ILi2ELi2EN4cute5tupleIJNS5_1CILi128EEES8_NS7_ILi64EEEEEENS_6half_tEfNS_4arch4Sm80ELb1ELb0ELb1ELb1ELb1ELb0ELb0ELb0ELi2ELi4ELi4ELi4ELb0EEENS1_24CollectiveEpilogueBwdGQAISA_fSD_Li256ELb1ELb1EEENS1_25SingleTileBwdLPTSchedulerILb1ELi128ELb1EEEEEEEEEvNT_6ParamsE$_ZN4cute3eso3ESOILb1ELb0EJNS_6LayoutINS_5tupleIJNS3_IJNS_1CILi2EEES5_EEEEEENS3_IJNS3_IJNS4_ILi1EEES5_EEEEEEEENS_10ViewEngineIPKfEEEEC2ERKSB_RKSF_) ;  /* 0xffff6f6000007944 */ /* 0x026fea0003c3ffff */
        /* <DEDUP_REMOVED lines=23> */
[----:B-1----:R-:W-:Y:S05]  /*112d0*/  CALL.REL.NOINC `($_ZN7cutlass13device_kernelIN5flash19enable_sm80_to_sm89INS1_16FlashAttnBwdSm80INS1_25CollectiveMainloopBwdSm80ILi2ELi2EN4cute5tupleIJNS5_1CILi128EEES8_NS7_ILi64EEEEEENS_6half_tEfNS_4arch4Sm80ELb1ELb0ELb1ELb1ELb1ELb0ELb0ELb0ELi2ELi4ELi4ELi4ELb0EEENS1_24CollectiveEpilogueBwdGQAISA_fSD_Li256ELb1ELb1EEENS1_25SingleTileBwdLPTSchedulerILb1ELi128ELb1EEEEEEEEEvNT_6ParamsE$_ZN4cute3eso3ESOILb1ELb0EJNS_10UnderscoreEiiEEC2ERKS2_RKiS7_) ;  /* 0xffff608000007944 */ /* 0x002fea0003c3ffff */
        /* <DEDUP_REMOVED lines=99> */
[----:B-1----:R-:W-:Y:S05]  /*11910*/  CALL.REL.NOINC `($_ZN7cutlass13device_kernelIN5flash19enable_sm80_to_sm89INS1_16FlashAttnBwdSm80INS1_25CollectiveMainloopBwdSm80ILi2ELi2EN4cute5tupleIJNS5_1CILi128EEES8_NS7_ILi64EEEEEENS_6half_tEfNS_4arch4Sm80ELb1ELb0ELb1ELb1ELb1ELb0ELb0ELb0ELi2ELi4ELi4ELi4ELb0EEENS1_24CollectiveEpilogueBwdGQAISA_fSD_Li256ELb1ELb1EEENS1_25SingleTileBwdLPTSchedulerILb1ELi128ELb1EEEEEEEEEvNT_6ParamsE$_ZN4cute3eso3ESOILb1ELb0EJNS_10UnderscoreES2_iEEC2ERKS2_S5_RKi) ;  /* 0xffff59b000007944 */ /* 0x002fea0003c3ffff */
        /* <DEDUP_REMOVED lines=500> */
[----:B------:R-:W-:Y:S02]  /*13860*/  MOV R3, 0x1 ;  /* 0x0000000100037802 */ /* 0x000fe40000000f00 */
        /* <DEDUP_REMOVED lines=18> */
.L_x_5446:
        /* <DEDUP_REMOVED lines=194> */
[----:B------:R-:W-:Y:S05]  /*145b0*/  CALL.REL.NOINC `($_ZN7cutlass13device_kernelIN5flash19enable_sm80_to_sm89INS1_16FlashAttnBwdSm80INS1_25CollectiveMainloopBwdSm80ILi2ELi2EN4cute5tupleIJNS5_1CILi128EEES8_NS7_ILi64EEEEEENS_6half_tEfNS_4arch4Sm80ELb1ELb0ELb1ELb1ELb1ELb0ELb0ELb0ELi2ELi4ELi4ELi4ELb0EEENS1_24CollectiveEpilogueBwdGQAISA_fSD_Li256ELb1ELb1EEENS1_25SingleTileBwdLPTSchedulerILb1ELi128ELb1EEEEEEEEEvNT_6ParamsE$_ZN4cute3eso3ESOILb1ELb0EJNS_10UnderscoreES2_iEEC2ERKS2_S5_RKi) ;  /* 0xffff2d1000007944 */ /* 0x000fea0003c3ffff */
        /* <DEDUP_REMOVED lines=493> */
[----:B-1----:R-:W2:Y:S02]  /*16490*/  LDL R3, [R1+0x758] ;  /* 0x0007580001037983 */ /* 0x002ea40000100800 */
[----:B--2---:R-:W-:Y:S01]  /*164a0*/  IMAD.WIDE R2, R3, 0x2, R6 ;  /* 0x0000000203027825 */ /* 0x004fe200078e0206 */
[----:B------:R-:W-:-:S04]  /*164b0*/  MOV R6, 0x164e0 ;  /* 0x000164e000067802 */ /* 0x000fc80000000f00 */
        /* <DEDUP_REMOVED lines=16> */
[----:B-1----:R-:W2:Y:S02]  /*165c0*/  LDL R3, [R1+0x758] ;  /* 0x0007580001037983 */ /* 0x002ea40000100800 */
[----:B--2---:R-:W-:Y:S01]  /*165d0*/  IMAD.WIDE R2, R3, 0x2, R4 ;  /* 0x0000000203027825 */ /* 0x004fe200078e0204 */
[----:B------:R-:W-:-:S04]  /*165e0*/  MOV R4, 0x16610 ;  /* 0x0001661000047802 */ /* 0x000fc80000000f00 */
[----:B------:R-:W-:Y:S02]  /*165f0*/  MOV R6, R2 ;  /* 0x0000000200067202 */ /* 0x000fe40000000f00 */
[----:B------:R-:W-:Y:S05]  /*16600*/  CALL.REL.NOINC `($_ZN7cutlass13device_kernelIN5flash19enable_sm80_to_sm89INS1_16FlashAttnBwdSm80INS1_25CollectiveMainloopBwdSm80ILi2ELi2EN4cute5tupleIJNS5_1CILi128EEES8_NS7_ILi64EEEEEENS_6half_tEfNS_4arch4Sm80ELb1ELb0ELb1ELb1ELb1ELb0ELb0ELb0ELi2ELi4ELi4ELi4ELb0EEENS1_24CollectiveEpilogueBwdGQAISA_fSD_Li256ELb1ELb1EEENS1_25SingleTileBwdLPTSchedulerILb1ELi128ELb1EEEEEEEEEvNT_6ParamsE$_ZN4cute3eso3ESOILb1ELb0EJNS_6LayoutINS_5tupleIJNS3_IJNS_1CILi2EEES5_EEENS4_ILi8EEEEEENS3_IJNS3_IJNS4_ILi1EEES5_EEENS4_ILi4EEEEEEEENS_10ViewEngineIPN7cutlass6half_tEEEEEC2ERKSD_RKSI_) ;  /* 0xffff1cb000007944 */ /* 0x000fea0003c3ffff */
[----:B------:R2:W5:Y:S04]  /*16610*/  LDL.64 R26, [R1+0x758] ;  /* 0x00075800011a7983 */ /* 0x0005680000100a00 */
[----:B------:R2:W-:Y:S02]  /*16620*/  STL [R1+0x770], RZ ;  /* 0x000770ff01007387 */ /* 0x0005e40000100800 */
.L_x_5447:
[----:B-1----:R-:W-:Y:S02]  /*16630*/  LOP3.LUT R24, R32, 0x1, RZ, 0xc0, !PT ;  /* 0x0000000120187812 */ /* 0x002fe400078ec0ff */
[----:B------:R-:W-:Y:S03]  /*16640*/  MOV R36, 0x16670 ;  /* 0x0001667000247802 */ /* 0x000fe60000000f00 */
        /* <DEDUP_REMOVED lines=228> */
.L_x_5448:
[----:B------:R-:W-:Y:S02]  /*17490*/  LOP3.LUT R21, R20, 0x1, RZ, 0xc0, !PT ;  /* 0x0000000114157812 */ /* 0x000fe400078ec0ff */
[----:B------:R-:W-:Y:S03]  /*174a0*/  MOV R36, 0x174d0 ;  /* 0x000174d000247802 */ /* 0x000fe60000000f00 */
[----:B-1----:R-:W-:Y:S02]  /*174b0*/  IMAD.MOV.U32 R38, RZ, RZ, R21 ;  /* 0x000000ffff267224 */ /* 0x002fe400078e0015 */
        /* <DEDUP_REMOVED lines=188> */
[----:B-----5:R-:W-:Y:S05]  /*18080*/  CALL.REL.NOINC `($_ZN7cutlass13device_kernelIN5flash19enable_sm80_to_sm89INS1_16FlashAttnBwdSm80INS1_25CollectiveMainloopBwdSm80ILi2ELi2EN4cute5tupleIJNS5_1CILi128EEES8_NS7_ILi64EEEEEENS_6half_tEfNS_4arch4Sm80ELb1ELb0ELb1ELb1ELb1ELb0ELb0ELb0ELi2ELi4ELi4ELi4ELb0EEENS1_24CollectiveEpilogueBwdGQAISA_fSD_Li256ELb1ELb1EEENS1_25SingleTileBwdLPTSchedulerILb1ELi128ELb1EEEEEEEEEvNT_6ParamsE$_ZN4cute8smem_ptrIPfECI1NS_12iter_adaptorIS1_S2_EEES1_) ;  /* 0xffff141000007944 */ /* 0x020fea0003c3ffff */
[----:B-1----:R1:W5:Y:S01]  /*18090*/  LDL.64 R4, [R1+0x758] ;  /* 0x0007580001047983 */ /* 0x0023620000100a00 */
[----:B------:R-:W-:-:S03]  /*180a0*/  MOV R10, 0x180c0 ;  /* 0x000180c0000a7802 */ /* 0x000fc60000000f00 */
[----:B-1---5:R-:W-:Y:S05]  /*180b0*/  CALL.REL.NOINC `($_ZN7cutlass13device_kernelIN5flash19enable_sm80_to_sm89INS1_16FlashAttnBwdSm80INS1_25CollectiveMainloopBwdSm80ILi2ELi2EN4cute5tupleIJNS5_1CILi128EEES8_NS7_ILi64EEEEEENS_6half_tEfNS_4arch4Sm80ELb1ELb0ELb1ELb1ELb1ELb0ELb0ELb0ELi2ELi4ELi4ELi4ELb0EEENS1_24CollectiveEpilogueBwdGQAISA_fSD_Li256ELb1ELb1EEENS1_25SingleTileBwdLPTSchedulerILb1ELi128ELb1EEEEEEEEEvNT_6ParamsE$_ZN4cute3eso3ESOILb1ELb0EJNS_6LayoutINS_5tupleIJNS3_IJNS_1CILi2EEES5_EEEEEENS3_IJNS3_IJNS4_ILi8EEENS4_ILi64EEEEEEEEEEENS_10ViewEngineINS_8smem_ptrIPfEEEEEEC2ERKSC_RKSH_) ;  /* 0xffff013000007944 */ /* 0x022fea0003c3ffff */
        /* <DEDUP_REMOVED lines=9> */
[----:B--2--5:R-:W-:Y:S05]  /*18150*/  CALL.REL.NOINC `($_ZN7cutlass13device_kernelIN5flash19enable_sm80_to_sm89INS1_16FlashAttnBwdSm80INS1_25CollectiveMainloopBwdSm80ILi2ELi2EN4cute5tupleIJNS5_1CILi128EEES8_NS7_ILi64EEEEEENS_6half_tEfNS_4arch4Sm80ELb1ELb0ELb1ELb1ELb1ELb0ELb0ELb0ELi2ELi4ELi4ELi4ELb0EEENS1_24CollectiveEpilogueBwdGQAISA_fSD_Li256ELb1ELb1EEENS1_25SingleTileBwdLPTSchedulerILb1ELi128ELb1EEEEEEEEEvNT_6ParamsE$_ZN4cute3eso3ESOILb1ELb0EJNS_10UnderscoreEiEEC2ERKS2_RKi) ;  /* 0xfffef1b000007944 */ /* 0x024fea0003c3ffff */
[----:B------:R-:W2:Y:S01]  /*18160*/  LDL R5, [R1+0x758] ;  /* 0x0007580001057983 */ /* 0x000ea20000100800 */
[----:B------:R-:W-:Y:S02]  /*18170*/  MOV R8, 0x181a0 ;  /* 0x000181a000087802 */ /* 0x000fe40000000f00 */
[----:B--2---:R-:W-:Y:S02]  /*18180*/  SHF.L.U32 R5, R5, 0x7, RZ ;  /* 0x0000000705057819 */ /* 0x004fe400000006ff */
[----:B-1----:R-:W-:Y:S05]  /*18190*/  CALL.REL.NOINC `($_ZN7cutlass13device_kernelIN5flash19enable_sm80_to_sm89INS1_16FlashAttnBwdSm80INS1_25CollectiveMainloopBwdSm80ILi2ELi2EN4cute5tupleIJNS5_1CILi128EEES8_NS7_ILi64EEEEEENS_6half_tEfNS_4arch4Sm80ELb1ELb0ELb1ELb1ELb1ELb0ELb0ELb0ELi2ELi4ELi4ELi4ELb0EEENS1_24CollectiveEpilogueBwdGQAISA_fSD_Li256ELb1ELb1EEENS1_25SingleTileBwdLPTSchedulerILb1ELi128ELb1EEEEEEEEEvNT_6ParamsE$_ZN4cute3eso3ESOILb1ELb0EJNS_6LayoutINS_5tupleIJNS3_IJNS_1CILi2EEES5_EEEEEENS3_IJNS3_IJNS4_ILi8EEENS4_ILi64EEEEEEEEEEEiEEC2ERKSC_RKi) ;  /* 0xffff009000007944 */ /* 0x002fea0003c3ffff */
[----:B------:R-:W-:Y:S01]  /*181a0*/  ULDC.64 UR4, c[0x0][0x118] ;  /* 0x0000460000047ab9 */ /* 0x000fe20000000a00 */
[----:B-1----:R-:W2:Y:S04]  /*181b0*/  LDL R4, [R1+0x758] ;  /* 0x0007580001047983 */ /* 0x002ea80000100800 */
[----:B------:R-:W2:Y:S01]  /*181c0*/  LD.E.64 R12, [R12.64] ;  /* 0x000000040c0c7980 */ /* 0x000ea2000c101b00 */
[----:B------:R-:W-:Y:S01]  /*181d0*/  MOV R10, 0x18200 ;  /* 0x00018200000a7802 */ /* 0x000fe20000000f00 */
[----:B--2---:R-:W-:-:S04]  /*181e0*/  IMAD.WIDE R4, R4, 0x4, R12 ;  /* 0x0000000404047825 */ /* 0x004fc800078e020c */
[----:B------:R-:W-:Y:S05]  /*181f0*/  CALL.REL.NOINC `($_ZN7cutlass13device_kernelIN5flash19enable_sm80_to_sm89INS1_16FlashAttnBwdSm80INS1_25CollectiveMainloopBwdSm80ILi2ELi2EN4cute5tupleIJNS5_1CILi128EEES8_NS7_ILi64EEEEEENS_6half_tEfNS_4arch4Sm80ELb1ELb0ELb1ELb1ELb1ELb0ELb0ELb0ELi2ELi4ELi4ELi4ELb0EEENS1_24CollectiveEpilogueBwdGQAISA_fSD_Li256ELb1ELb1EEENS1_25SingleTileBwdLPTSchedulerILb1ELi128ELb1EEEEEEEEEvNT_6ParamsE$_ZN4cute8smem_ptrIPfECI1NS_12iter_adaptorIS1_S2_EEES1_) ;  /* 0xffff12a000007944 */ /* 0x000fea0003c3ffff */
[----:B-1----:R1:W5:Y:S01]  /*18200*/  LDL.64 R4, [R1+0x758] ;  /* 0x0007580001047983 */ /* 0x0023620000100a00 */
[----:B------:R-:W-:-:S03]  /*18210*/  MOV R10, 0x18230 ;  /* 0x00018230000a7802 */ /* 0x000fc60000000f00 */
[----:B-1---5:R-:W-:Y:S05]  /*18220*/  CALL.REL.NOINC `($_ZN7cutlass13device_kernelIN5flash19enable_sm80_to_sm89INS1_16FlashAttnBwdSm80INS1_25CollectiveMainloopBwdSm80ILi2ELi2EN4cute5tupleIJNS5_1CILi128EEES8_NS7_ILi64EEEEEENS_6half_tEfNS_4arch4Sm80ELb1ELb0ELb1ELb1ELb1ELb0ELb0ELb0ELi2ELi4ELi4ELi4ELb0EEENS1_24CollectiveEpilogueBwdGQAISA_fSD_Li256ELb1ELb1EEENS1_25SingleTileBwdLPTSchedulerILb1ELi128ELb1EEEEEEEEEvNT_6ParamsE$_ZN4cute3eso3ESOILb1ELb0EJNS_6LayoutINS_5tupleIJNS3_IJNS_1CILi2EEES5_EEEEEENS3_IJNS3_IJNS4_ILi8EEENS4_ILi64EEEEEEEEEEENS_10ViewEngineINS_8smem_ptrIPfEEEEEEC2ERKSC_RKSH_) ;  /* 0xfffeffc000007944 */ /* 0x022fea0003c3ffff */
[----:B-1----:R1:W5:Y:S01]  /*18230*/  LDL.64 R4, [R1+0x758] ;  /* 0x0007580001047983 */ /* 0x0023620000100a00 */
[----:B------:R-:W-:-:S02]  /*18240*/  MOV R9, R6 ;  /* 0x0000000600097202 */ /* 0x000fc40000000f00 */
[----:B------:R-:W-:Y:S02]  /*18250*/  MOV R8, 0x18270 ;  /* 0x0001827000087802 */ /* 0x000fe40000000f00 */
[----:B-1---5:R-:W-:Y:S05]  /*18260*/  CALL.REL.NOINC `($_ZN7cutlass13device_kernelIN5flash19enable_sm80_to_sm89INS1_16FlashAttnBwdSm80INS1_25CollectiveMainloopBwdSm80ILi2ELi2EN4cute5tupleIJNS5_1CILi128EEES8_NS7_ILi64EEEEEENS_6half_tEfNS_4arch4Sm80ELb1ELb0ELb1ELb1ELb1ELb0ELb0ELb0ELi2ELi4ELi4ELi4ELb0EEENS1_24CollectiveEpilogueBwdGQAISA_fSD_Li256ELb1ELb1EEENS1_25SingleTileBwdLPTSchedulerILb1ELi128ELb1EEEEEEEEEvNT_6ParamsE$_ZN4cute3eso3ESOILb1ELb0EJNS_6LayoutINS_5tupleIJNS_1CILi1EEENS4_ILi4EEEEEENS3_IJNS4_ILi0EEES5_EEEEENS_10ViewEngineIPfEEEEC2ERKSA_RKSD_) ;  /* 0xffff0b0000007944 */ /* 0x022fea0003c3ffff */
[----:B-1----:R1:W5:Y:S01]  /*18270*/  LDL.64 R6, [R1+0x758] ;  /* 0x0007580001067983 */ /* 0x0023620000100a00 */
[----:B------:R-:W-:Y:S02]  /*18280*/  MOV R9, R5 ;  /* 0x0000000500097202 */ /* 0x000fe40000000f00 */
[----:B------:R-:W-:Y:S02]  /*18290*/  MOV R8, 0x182b0 ;  /* 0x000182b000087802 */ /* 0x000fe40000000f00 */
[----:B-1---5:R-:W-:Y:S05]  /*182a0*/  CALL.REL.NOINC `($_ZN7cutlass13device_kernelIN5flash19enable_sm80_to_sm89INS1_16FlashAttnBwdSm80INS1_25CollectiveMainloopBwdSm80ILi2ELi2EN4cute5tupleIJNS5_1CILi128EEES8_NS7_ILi64EEEEEENS_6half_tEfNS_4arch4Sm80ELb1ELb0ELb1ELb1ELb1ELb0ELb0ELb0ELi2ELi4ELi4ELi4ELb0EEENS1_24CollectiveEpilogueBwdGQAISA_fSD_Li256ELb1ELb1EEENS1_25SingleTileBwdLPTSchedulerILb1ELi128ELb1EEEEEEEEEvNT_6ParamsE$_ZN4cute3eso3ESOILb1ELb0EJNS_6LayoutINS_5tupleIJNS_1CILi1EEENS3_IJNS4_ILi2EEES6_EEEEEENS3_IJNS4_ILi0EEENS3_IJNS4_ILi8EEENS4_ILi64EEEEEEEEEEENS_10ViewEngineINS_8smem_ptrIPfEEEEEEC2ERKSE_RKSJ_) ;  /* 0xffff0a6000007944 */ /* 0x022fea0003c3ffff */
[----:B-1----:R1:W5:Y:S01]  /*182b0*/  LDL.64 R4, [R1+0x758] ;  /* 0x0007580001047983 */ /* 0x0023620000100a00 */
[----:B------:R-:W-:-:S03]  /*182c0*/  MOV R10, 0x182e0 ;  /* 0x000182e0000a7802 */ /* 0x000fc60000000f00 */
[----:B-1---5:R-:W-:Y:S05]  /*182d0*/  CALL.REL.NOINC `($_ZN7cutlass13device_kernelIN5flash19enable_sm80_to_sm89INS1_16FlashAttnBwdSm80INS1_25CollectiveMainloopBwdSm80ILi2ELi2EN4cute5tupleIJNS5_1CILi128EEES8_NS7_ILi64EEEEEENS_6half_tEfNS_4arch4Sm80ELb1ELb0ELb1ELb1ELb1ELb0ELb0ELb0ELi2ELi4ELi4ELi4ELb0EEENS1_24CollectiveEpilogueBwdGQAISA_fSD_Li256ELb1ELb1EEENS1_25SingleTileBwdLPTSchedulerILb1ELi128ELb1EEEEEEEEEvNT_6ParamsE$_ZN4cute8smem_ptrIPfECI1NS_12iter_adaptorIS1_S2_EEES1_) ;  /* 0xffff11c000007944 */ /* 0x022fea0003c3ffff */
[----:B-1----:R1:W5:Y:S01]  /*182e0*/  LDL.64 R4, [R1+0x758] ;  /* 0x0007580001047983 */ /* 0x0023620000100a00 */
[----:B------:R-:W-:-:S03]  /*182f0*/  MOV R10, 0x18310 ;  /* 0x00018310000a7802 */ /* 0x000fc60000000f00 */
[----:B-1---5:R-:W-:Y:S05]  /*18300*/  CALL.REL.NOINC `($_ZN7cutlass13device_kernelIN5flash19enable_sm80_to_sm89INS1_16FlashAttnBwdSm80INS1_25CollectiveMainloopBwdSm80ILi2ELi2EN4cute5tupleIJNS5_1CILi128EEES8_NS7_ILi64EEEEEENS_6half_tEfNS_4arch4Sm80ELb1ELb0ELb1ELb1ELb1ELb0ELb0ELb0ELi2ELi4ELi4ELi4ELb0EEENS1_24CollectiveEpilogueBwdGQAISA_fSD_Li256ELb1ELb1EEENS1_25SingleTileBwdLPTSchedulerILb1ELi128ELb1EEEEEEEEEvNT_6ParamsE$_ZN4cute3eso3ESOILb1ELb0EJNS_6LayoutINS_5tupleIJNS3_IJNS_1CILi2EEES5_EEEEEENS3_IJNS3_IJNS4_ILi8EEENS4_ILi64EEEEEEEEEEENS_10ViewEngineINS_8smem_ptrIPfEEEEEEC2ERKSC_RKSH_) ;  /* 0xfffefee000007944 */ /* 0x022fea0003c3ffff */
[----:B------:R2:W5:Y:S01]  /*18310*/  LDL.64 R14, [R1+0x758] ;  /* 0x00075800010e7983 */ /* 0x0005620000100a00 */
[----:B-1----:R-:W-:Y:S02]  /*18320*/  MOV R4, R6 ;  /* 0x0000000600047202 */ /* 0x002fe40000000f00 */
[----:B------:R-:W-:Y:S02]  /*18330*/  MOV R8, 0x18350 ;  /* 0x0001835000087802 */ /* 0x000fe40000000f00 */
[----:B--2--5:R-:W-:Y:S05]  /*18340*/  CALL.REL.NOINC `($_ZN7cutlass13device_kernelIN5flash19enable_sm80_to_sm89INS1_16FlashAttnBwdSm80INS1_25CollectiveMainloopBwdSm80ILi2ELi2EN4cute5tupleIJNS5_1CILi128EEES8_NS7_ILi64EEEEEENS_6half_tEfNS_4arch4Sm80ELb1ELb0ELb1ELb1ELb1ELb0ELb0ELb0ELi2ELi4ELi4ELi4ELb0EEENS1_24CollectiveEpilogueBwdGQAISA_fSD_Li256ELb1ELb1EEENS1_25SingleTileBwdLPTSchedulerILb1ELi128ELb1EEEEEEEEEvNT_6ParamsE$_ZN4cute3eso3ESOILb1ELb0EJNS_6LayoutINS_5tupleIJNS_1CILi4EEEEEENS3_IJNS4_ILi1EEEEEEEENS_10ViewEngineIPfEEEEC2ERKS9_RKSC_) ;  /* 0xffff0a8000007944 */ /* 0x024fea0003c3ffff */
        /* <DEDUP_REMOVED lines=271> */
[----:B------:R-:W-:Y:S05]  /*19440*/  CALL.REL.NOINC `($_ZN7cutlass13device_kernelIN5flash19enable_sm80_to_sm89INS1_16FlashAttnBwdSm80INS1_25CollectiveMainloopBwdSm80ILi2ELi2EN4cute5tupleIJNS5_1CILi128EEES8_NS7_ILi64EEEEEENS_6half_tEfNS_4arch4Sm80ELb1ELb0ELb1ELb1ELb1ELb0ELb0ELb0ELi2ELi4ELi4ELi4ELb0EEENS1_24CollectiveEpilogueBwdGQAISA_fSD_Li256ELb1ELb1EEENS1_25SingleTileBwdLPTSchedulerILb1ELi128ELb1EEEEEEEEEvNT_6ParamsE$_ZN4cute3eso3ESOILb1ELb0EJNS_6LayoutINS_5tupleIJNS3_IJNS_1CILi2EEES5_EEENS3_IJS5_NS4_ILi8EEEEEEEEENS3_IJNS3_IJS5_NS4_ILi4EEEEEENS3_IJNS4_ILi1EEES7_EEEEEEEENS_10ViewEngineIPfEEEEC2ERKSF_RKSI_) ;  /* 0xfffeee2000007944 */ /* 0x000fea0003c3ffff */
        /* <DEDUP_REMOVED lines=150> */
[----:B-1---5:R-:W-:Y:S05]  /*19db0*/  CALL.REL.NOINC `($_ZN7cutlass13device_kernelIN5flash19enable_sm80_to_sm89INS1_16FlashAttnBwdSm80INS1_25CollectiveMainloopBwdSm80ILi2ELi2EN4cute5tupleIJNS5_1CILi128EEES8_NS7_ILi64EEEEEENS_6half_tEfNS_4arch4Sm80ELb1ELb0ELb1ELb1ELb1ELb0ELb0ELb0ELi2ELi4ELi4ELi4ELb0EEENS1_24CollectiveEpilogueBwdGQAISA_fSD_Li256ELb1ELb1EEENS1_25SingleTileBwdLPTSchedulerILb1ELi128ELb1EEEEEEEEEvNT_6ParamsE$_ZZN5flash25CollectiveMainloopBwdSm80ILi2ELi2EN4cute5tupleIJNS1_1CILi128EEES4_NS3_ILi64EEEEEEN7cutlass6half_tEfNS7_4arch4Sm80ELb1ELb0ELb1ELb1ELb1ELb0ELb0ELb0ELi2ELi4ELi4ELi4ELb0EE3mmaINS_16FlashAttnBwdSm80ISB_NS_24CollectiveEpilogueBwdGQAIS6_fSA_Li256ELb1ELb1EEENS_25SingleTileBwdLPTSchedulerILb1ELi128ELb1EEEE13SharedStorageENS1_6TensorINS1_11ArrayEngineIfLm32EEENS1_6LayoutINS2_IJNS2_IJNS3_ILi2EEESO_EEESO_NS3_ILi4EEEEEENS2_IJNS2_IJNS3_ILi1EEESO_EEESQ_NS3_ILi8EEEEEEEEEEEEbRKNSB_6ParamsERT0_S12_iNS2_IJiiiEEERT_ENKUlRT_iE_clINSK_INSL_IfLm64EEENSN_INS2_IJSP_SO_SU_EEESV_EEEEEEDaS17_i) ;  /* 0xffff079000007944 */ /* 0x022fea0003c3ffff */
[----:B------:R-:W-:Y:S05]  /*19dc0*/  BSYNC B0 ;  /* 0x0000000000007941 */ /* 0x000fea0003800000 */
.L_x_5449:
[----:B------:R-:W-:Y:S02]  /*19dd0*/  MOV R7, RZ ;  /* 0x000000ff00077202 */ /* 0x000fe40000000f00 */
.L_x_5451:
[----:B-1----:R-:W-:-:S05]  /*19de0*/  MOV R4, 0x19e00 ;  /* 0x00019e0000047802 */ /* 0x002fca0000000f00 */
[----:B-12---:R-:W-:Y:S05]  /*19df0*/  CALL.REL.NOINC `($_ZN7cutlass13device_kernelIN5flash19enable_sm80_to_sm89INS1_16FlashAttnBwdSm80INS1_25CollectiveMainloopBwdSm80ILi2ELi2EN4cute5tupleIJNS5_1CILi128EEES8_NS7_ILi64EEEEEENS_6half_tEfNS_4arch4Sm80ELb1ELb0ELb1ELb1ELb1ELb0ELb0ELb0ELi2ELi4ELi4ELi4ELb0EEENS1_24CollectiveEpilogueBwdGQAISA_fSD_Li256ELb1ELb1EEENS1_25SingleTileBwdLPTSchedulerILb1ELi128ELb1EEEEEEEEEvNT_6ParamsE$_ZZZN5flash25CollectiveMainloopBwdSm80ILi2ELi2EN4cute5tupleIJNS1_1CILi128EEES4_NS3_ILi64EEEEEEN7cutlass6half_tEfNS7_4arch4Sm80ELb1ELb0ELb1ELb1ELb1ELb0ELb0ELb0ELi2ELi4ELi4ELi4ELb0EE3mmaINS_16FlashAttnBwdSm80ISB_NS_24CollectiveEpilogueBwdGQAIS6_fSA_Li256ELb1ELb1EEENS_25SingleTileBwdLPTSchedulerILb1ELi128ELb1EEEE13SharedStorageENS1_6TensorINS1_11ArrayEngineIfLm32EEENS1_6LayoutINS2_IJNS2_IJNS3_ILi2EEESO_EEESO_NS3_ILi4EEEEEENS2_IJNS2_IJNS3_ILi1EEESO_EEESQ_NS3_ILi8EEEEEEEEEEEEbRKNSB_6ParamsERT0_S12_iNS2_IJiiiEEERT_ENKUliT_E_clIZSC_ISJ_SX_EbS10_S12_S12_iS13_S15_EUlRS16_iE_EEDaiS16_ENKUlvE0_clEv) ;  /* 0x000335d000007944 */ /* 0x006fea0003c00000 */
[----:B------:R1:W-:Y:S01]  /*19e00*/  STL [R1+0x770], RZ ;  /* 0x000770ff01007387 */ /* 0x0003e20000100800 */
[----:B------:R-:W-:-:S03]  /*19e10*/  MOV R8, RZ ;  /* 0x000000ff00087202 */ /* 0x000fc60000000f00 */
.L_x_5450:
[----:B-1----:R-:W-:Y:S01]  /*19e20*/  IMAD.MOV.U32 R11, RZ, RZ, R60 ;  /* 0x000000ffff0b7224 */ /* 0x002fe200078e003c */
[----:B------:R-:W-:-:S02]  /*19e30*/  MOV R3, R59 ;  /* 0x0000003b00037202 */ /* 0x000fc40000000f00 */
[----:B------:R-:W-:Y:S02]  /*19e40*/  MOV R12, 0x19e60 ;  /* 0x00019e60000c7802 */ /* 0x000fe40000000f00 */
[----:B-1---5:R-:W-:Y:S05]  /*19e50*/  CALL.REL.NOINC `($_ZN7cutlass13device_kernelIN5flash19enable_sm80_to_sm89INS1_16FlashAttnBwdSm80INS1_25CollectiveMainloopBwdSm80ILi2ELi2EN4cute5tupleIJNS5_1CILi128EEES8_NS7_ILi64EEEEEENS_6half_tEfNS_4arch4Sm80ELb1ELb0ELb1ELb1ELb1ELb0ELb0ELb0ELi2ELi4ELi4ELi4ELb0EEENS1_24CollectiveEpilogueBwdGQAISA_fSD_Li256ELb1ELb1EEENS1_25SingleTileBwdLPTSchedulerILb1ELi128ELb1EEEEEEEEEvNT_6ParamsE$_ZN4cute3eso3ESOILb0ELb0EJiiEEC2ERKiS4_) ;  /* 0xfffecf0000007944 */ /* 0x022fea0003c3ffff */
        /* <DEDUP_REMOVED lines=20> */
[----:B------:R-:W-:Y:S05]  /*19fa0*/  CALL.REL.NOINC `($_ZN7cutlass13device_kernelIN5flash19enable_sm80_to_sm89INS1_16FlashAttnBwdSm80INS1_25CollectiveMainloopBwdSm80ILi2ELi2EN4cute5tupleIJNS5_1CILi128EEES8_NS7_ILi64EEEEEENS_6half_tEfNS_4arch4Sm80ELb1ELb0ELb1ELb1ELb1ELb0ELb0ELb0ELi2ELi4ELi4ELi4ELb0EEENS1_24CollectiveEpilogueBwdGQAISA_fSD_Li256ELb1ELb1EEENS1_25SingleTileBwdLPTSchedulerILb1ELi128ELb1EEEEEEEEEvNT_6ParamsE$exp2f) ;  /* 0x000334f000007944 */ /* 0x000fea0003c00000 */
[----:B------:R-:W-:Y:S01]  /*19fb0*/  IMAD.MOV.U32 R11, RZ, RZ, R60 ;  /* 0x000000ffff0b7224 */ /* 0x000fe200078e003c */
[----:B------:R-:W-:Y:S02]  /*19fc0*/  MOV R3, R59 ;  /* 0x0000003b00037202 */ /* 0x000fe40000000f00 */
[----:B------:R-:W-:Y:S02]  /*19fd0*/  MOV R12, 0x19ff0 ;  /* 0x00019ff0000c7802 */ /* 0x000fe40000000f00 */
[----:B-1----:R-:W-:Y:S05]  /*19fe0*/  CALL.REL.NOINC `($_ZN7cutlass13device_kernelIN5flash19enable_sm80_to_sm89INS1_16FlashAttnBwdSm80INS1_25CollectiveMainloopBwdSm80ILi2ELi2EN4cute5tupleIJNS5_1CILi128EEES8_NS7_ILi64EEEEEENS_6half_tEfNS_4arch4Sm80ELb1ELb0ELb1ELb1ELb1ELb0ELb0ELb0ELi2ELi4ELi4ELi4ELb0EEENS1_24CollectiveEpilogueBwdGQAISA_fSD_Li256ELb1ELb1EEENS1_25SingleTileBwdLPTSchedulerILb1ELi128ELb1EEEEEEEEEvNT_6ParamsE$_ZN4cute3eso3ESOILb0ELb0EJiiEEC2ERKiS4_) ;  /* 0xfffecd7000007944 */ /* 0x002fea0003c3ffff */
        /* <DEDUP_REMOVED lines=65> */
[----:B-1---5:R-:W-:Y:S05]  /*1a400*/  CALL.REL.NOINC `($_ZN7cutlass13device_kernelIN5flash19enable_sm80_to_sm89INS1_16FlashAttnBwdSm80INS1_25CollectiveMainloopBwdSm80ILi2ELi2EN4cute5tupleIJNS5_1CILi128EEES8_NS7_ILi64EEEEEENS_6half_tEfNS_4arch4Sm80ELb1ELb0ELb1ELb1ELb1ELb0ELb0ELb0ELi2ELi4ELi4ELi4ELb0EEENS1_24CollectiveEpilogueBwdGQAISA_fSD_Li256ELb1ELb1EEENS1_25SingleTileBwdLPTSchedulerILb1ELi128ELb1EEEEEEEEEvNT_6ParamsE$_ZN4cute8smem_ptrIPN7cutlass6half_tEECI1NS_12iter_adaptorIS3_S4_EEES3_) ;  /* 0xfffef01000007944 */ /* 0x022fea0003c3ffff */
[----:B-1----:R1:W5:Y:S01]  /*1a410*/  LDL.64 R2, [R1+0x758] ;  /* 0x0007580001027983 */ /* 0x0023620000100a00 */
        /* <DEDUP_REMOVED lines=26> */
[----:B--2---:R1:W-:Y:S04]  /*1a5c0*/  STL.64 [R1+0x750], R28 ;  /* 0x0007501c01007387 */ /* 0x0043e80000100a00 */
[----:B-1----:R-:W-:Y:S05]  /*1a5d0*/  CALL.REL.NOINC `($_ZN7cutlass13device_kernelIN5flash19enable_sm80_to_sm89INS1_16FlashAttnBwdSm80INS1_25CollectiveMainloopBwdSm80ILi2ELi2EN4cute5tupleIJNS5_1CILi128EEES8_NS7_ILi64EEEEEENS_6half_tEfNS_4arch4Sm80ELb1ELb0ELb1ELb1ELb1ELb0ELb0ELb0ELi2ELi4ELi4ELi4ELb0EEENS1_24CollectiveEpilogueBwdGQAISA_fSD_Li256ELb1ELb1EEENS1_25SingleTileBwdLPTSchedulerILb1ELi128ELb1EEEEEEEEEvNT_6ParamsE$_ZZN4cute4diceINS_5tupleIJNS1_IJiNS1_IJiNS_1CILi0EEEEEEEEENS1_IJNS_10UnderscoreENS1_IJS6_S6_EEEEEEEEES9_EEDaRKT_RKT0_ENKUlRKT_RKT0_E_clIS5_S5_EEDaSI_SL_) ;  /* 0xfffef60000007944 */ /* 0x002fea0003c3ffff */
[----:B------:R-:W-:Y:S02]  /*1a5e0*/  MOV R4, 0x1a600 ;  /* 0x0001a60000047802 */ /* 0x000fe40000000f00 */
[----:B-1---5:R-:W-:Y:S05]  /*1a5f0*/  CALL.REL.NOINC `($_ZN7cutlass13device_kernelIN5flash19enable_sm80_to_sm89INS1_16FlashAttnBwdSm80INS1_25CollectiveMainloopBwdSm80ILi2ELi2EN4cute5tupleIJNS5_1CILi128EEES8_NS7_ILi64EEEEEENS_6half_tEfNS_4arch4Sm80ELb1ELb0ELb1ELb1ELb1ELb0ELb0ELb0ELi2ELi4ELi4ELi4ELb0EEENS1_24CollectiveEpilogueBwdGQAISA_fSD_Li256ELb1ELb1EEENS1_25SingleTileBwdLPTSchedulerILb1ELi128ELb1EEEEEEEEEvNT_6ParamsE$_ZZN4cute12filter_tupleINS_5tupleIJNS1_IJiNS1_IJiNS_1CILi0EEEEEEEEENS1_IJNS_10UnderscoreENS1_IJS6_S6_EEEEEEEEES9_ZNS_4diceIS9_S9_EEDaRKT_RKT0_EUlRKT_RKT0_E_EEDaSD_SG_OT1_ENKUlDpSJ_E_clIJNS1_IJiiS3_EEENS1_IJEEEEEEDaSQ_) ;  /* 0xfffef03000007944 */ /* 0x022fea0003c3ffff */
[----:B------:R-:W-:Y:S02]  /*1a600*/  MOV R4, 0x1a620 ;  /* 0x0001a62000047802 */ /* 0x000fe40000000f00 */
[----:B------:R-:W-:Y:S05]  /*1a610*/  CALL.REL.NOINC `($_ZN7cutlass13device_kernelIN5flash19enable_sm80_to_sm89INS1_16FlashAttnBwdSm80INS1_25CollectiveMainloopBwdSm80ILi2ELi2EN4cute5tupleIJNS5_1CILi128EEES8_NS7_ILi64EEEEEENS_6half_tEfNS_4arch4Sm80ELb1ELb0ELb1ELb1ELb1ELb0ELb0ELb0ELi2ELi4ELi4ELi4ELb0EEENS1_24CollectiveEpilogueBwdGQAISA_fSD_Li256ELb1ELb1EEENS1_25SingleTileBwdLPTSchedulerILb1ELi128ELb1EEEEEEEEEvNT_6ParamsE$_ZZN4cute7idx2crdINS_5tupleIJiiNS_1CILi0EEEEEENS1_IJNS1_IJNS2_ILi4EEENS2_ILi8EEEEEES5_NS2_ILi1EEEEEEEEDaRKT_RKT0_ENKUlRKT_RKT0_E_clIiS7_EEDaSI_SL_) ;  /* 0xfffefd7000007944 */ /* 0x000fea0003c3ffff */
[----:B------:R-:W-:Y:S02]  /*1a620*/  MOV R4, 0x1a640 ;  /* 0x0001a64000047802 */ /* 0x000fe40000000f00 */
[----:B------:R-:W-:Y:S05]  /*1a630*/  CALL.REL.NOINC `($_ZN7cutlass13device_kernelIN5flash19enable_sm80_to_sm89INS1_16FlashAttnBwdSm80INS1_25CollectiveMainloopBwdSm80ILi2ELi2EN4cute5tupleIJNS5_1CILi128EEES8_NS7_ILi64EEEEEENS_6half_tEfNS_4arch4Sm80ELb1ELb0ELb1ELb1ELb1ELb0ELb0ELb0ELi2ELi4ELi4ELi4ELb0EEENS1_24CollectiveEpilogueBwdGQAISA_fSD_Li256ELb1ELb1EEENS1_25SingleTileBwdLPTSchedulerILb1ELi128ELb1EEEEEEEEEvNT_6ParamsE$_ZZN4cute7idx2crdINS_5tupleIJiiNS_1CILi0EEEEEENS1_IJNS1_IJNS2_ILi4EEENS2_ILi8EEEEEES5_NS2_ILi1EEEEEEEEDaRKT_RKT0_ENKUlRKT_RKT0_E_clIiS5_EEDaSI_SL_) ;  /* 0xfffefd1000007944 */ /* 0x000fea0003c3ffff */
[----:B------:R-:W-:Y:S02]  /*1a640*/  MOV R4, 0x1a660 ;  /* 0x0001a66000047802 */ /* 0x000fe40000000f00 */
[----:B------:R-:W-:Y:S05]  /*1a650*/  CALL.REL.NOINC `($_ZN7cutlass13device_kernelIN5flash19enable_sm80_to_sm89INS1_16FlashAttnBwdSm80INS1_25CollectiveMainloopBwdSm80ILi2ELi2EN4cute5tupleIJNS5_1CILi128EEES8_NS7_ILi64EEEEEENS_6half_tEfNS_4arch4Sm80ELb1ELb0ELb1ELb1ELb1ELb0ELb0ELb0ELi2ELi4ELi4ELi4ELb0EEENS1_24CollectiveEpilogueBwdGQAISA_fSD_Li256ELb1ELb1EEENS1_25SingleTileBwdLPTSchedulerILb1ELi128ELb1EEEEEEEEEvNT_6ParamsE$_ZZN4cute9transformINS_5tupleIJiiNS_1CILi0EEEEEENS1_IJNS1_IJNS2_ILi4EEENS2_ILi8EEEEEES5_NS2_ILi1EEEEEEZNS_7idx2crdIS4_S9_EEDaRKT_RKT0_EUlRKT_RKT0_E_EEDaSD_SG_OT1_ENKUlDpSJ_E_clIJNS1_IJiiEEEiS3_EEEDaSQ_) ;  /* 0xfffefe9000007944 */ /* 0x000fea0003c3ffff */
[----:B------:R-:W-:Y:S02]  /*1a660*/  MOV R4, R6 ;  /* 0x0000000600047202 */ /* 0x000fe40000000f00 */
[----:B------:R-:W-:Y:S02]  /*1a670*/  MOV R6, 0x1a690 ;  /* 0x0001a69000067802 */ /* 0x000fe40000000f00 */
[----:B------:R-:W-:Y:S05]  /*1a680*/  CALL.REL.NOINC `($_ZN7cutlass13device_kernelIN5flash19enable_sm80_to_sm89INS1_16FlashAttnBwdSm80INS1_25CollectiveMainloopBwdSm80ILi2ELi2EN4cute5tupleIJNS5_1CILi128EEES8_NS7_ILi64EEEEEENS_6half_tEfNS_4arch4Sm80ELb1ELb0ELb1ELb1ELb1ELb0ELb0ELb0ELi2ELi4ELi4ELi4ELb0EEENS1_24CollectiveEpilogueBwdGQAISA_fSD_Li256ELb1ELb1EEENS1_25SingleTileBwdLPTSchedulerILb1ELi128ELb1EEEEEEEEEvNT_6ParamsE$_ZZN4cute13to_mixed_bitsINS_5tupleIJNS1_IJNS_1CILi4EEENS2_ILi8EEEEEES3_NS2_ILi1EEEEEENS1_IJNS1_IJNS2_ILi0EEENS2_ILi64EEEEEES8_S8_EEENS1_IJNS1_IJiiEEEiS8_EEEEEDaRKT_RKT0_RKT1_ENKUlRKT_RKT0_RKT1_E_clIS5_SA_SC_EEDaSP_SS_SV_) ;  /* 0xfffef35000007944 */ /* 0x000fea0003c3ffff */
[----:B------:R-:W-:Y:S02]  /*1a690*/  MOV R29, R4 ;  /* 0x00000004001d7202 */ /* 0x000fe40000000f00 */
[----:B------:R-:W-:Y:S02]  /*1a6a0*/  MOV R4, 0x1a6c0 ;  /* 0x0001a6c000047802 */ /* 0x000fe40000000f00 */
[----:B------:R-:W-:Y:S05]  /*1a6b0*/  CALL.REL.NOINC `($_ZN7cutlass13device_kernelIN5flash19enable_sm80_to_sm89INS1_16FlashAttnBwdSm80INS1_25CollectiveMainloopBwdSm80ILi2ELi2EN4cute5tupleIJNS5_1CILi128EEES8_NS7_ILi64EEEEEENS_6half_tEfNS_4arch4Sm80ELb1ELb0ELb1ELb1ELb1ELb0ELb0ELb0ELi2ELi4ELi4ELi4ELb0EEENS1_24CollectiveEpilogueBwdGQAISA_fSD_Li256ELb1ELb1EEENS1_25SingleTileBwdLPTSchedulerILb1ELi128ELb1EEEEEEEEEvNT_6ParamsE$_ZZN4cute13to_mixed_bitsINS_5tupleIJNS1_IJNS_1CILi4EEENS2_ILi8EEEEEES3_NS2_ILi1EEEEEENS1_IJNS1_IJNS2_ILi0EEENS2_ILi64EEEEEES8_S8_EEENS1_IJNS1_IJiiEEEiS8_EEEEEDaRKT_RKT0_RKT1_ENKUlDpRKT_E_clIJNS_9MixedBitsILj0ELj448EEENS2_ILj0EEESV_EEEDaSQ_) ;  /* 0xfffef2f000007944 */ /* 0x000fea0003c3ffff */
        /* <DEDUP_REMOVED lines=46> */
[----:B------:R-:W-:Y:S01]  /*1a9a0*/  IMAD.MOV.U32 R6, RZ, RZ, R4 ;  /* 0x000000ffff067224 */ /* 0x000fe200078e0004 */
[----:B------:R-:W-:Y:S01]  /*1a9b0*/  MOV R36, R10 ;  /* 0x0000000a00247202 */ /* 0x000fe20000000f00 */
[----:B------:R-:W-:Y:S01]  /*1a9c0*/  IMAD.MOV.U32 R83, RZ, RZ, R59 ;  /* 0x000000ffff537224 */ /* 0x000fe200078e003b */
[----:B------:R-:W-:Y:S02]  /*1a9d0*/  MOV R5, R19 ;  /* 0x0000001300057202 */ /* 0x000fe40000000f00 */
[----:B------:R-:W-:Y:S01]  /*1a9e0*/  MOV R4, 0x1aa10 ;  /* 0x0001aa1000047802 */ /* 0x000fe20000000f00 */
[----:B--2---:R1:W-:Y:S04]  /*1a9f0*/  STL.64 [R1+0x788], R2 ;  /* 0x0007880201007387 */ /* 0x0043e80000100a00 */
[----:B-1----:R-:W-:Y:S05]  /*1aa00*/  CALL.REL.NOINC `($_ZN7cutlass13device_kernelIN5flash19enable_sm80_to_sm89INS1_16FlashAttnBwdSm80INS1_25CollectiveMainloopBwdSm80ILi2ELi2EN4cute5tupleIJNS5_1CILi128EEES8_NS7_ILi64EEEEEENS_6half_tEfNS_4arch4Sm80ELb1ELb0ELb1ELb1ELb1ELb0ELb0ELb0ELi2ELi4ELi4ELi4ELb0EEENS1_24CollectiveEpilogueBwdGQAISA_fSD_Li256ELb1ELb1EEENS1_25SingleTileBwdLPTSchedulerILb1ELi128ELb1EEEEEEEEEvNT_6ParamsE$_ZN4cute3eso3ESOILb0ELb0EJiiiNS_1CILi72EEENS2_ILi512EEEEEC2ERKiS7_S7_RKS3_RKS4_) ;  /* 0xfffec61000007944 */ /* 0x002fea0003c3ffff */
        /* <DEDUP_REMOVED lines=16> */
[----:B------:R-:W-:Y:S02]  /*1ab10*/  IADD3 R70, R58, 0x50, RZ ;  /* 0x000000503a467810 */ /* 0x000fe40007ffe0ff */
[----:B------:R-:W-:Y:S01]  /*1ab20*/  MOV R6, 0x1ab70 ;  /* 0x0001ab7000067802 */ /* 0x000fe20000000f00 */
[----:B------:R1:W-:Y:S04]  /*1ab30*/  STL.U8 [R1+0x794], RZ ;  /* 0x000794ff01007387 */ /* 0x0003e80000100000 */
[----:B--2---:R1:W-:Y:S04]  /*1ab40*/  STL.64 [R1+0x7a0], R2 ;  /* 0x0007a00201007387 */ /* 0x0043e80000100a00 */
[----:B---3--:R1:W-:Y:S02]  /*1ab50*/  STL [R1+0x7a8], R4 ;  /* 0x0007a80401007387 */ /* 0x0083e40000100800 */
[----:B-1----:R-:W-:Y:S05]  /*1ab60*/  CALL.REL.NOINC `($_ZN7cutlass13device_kernelIN5flash19enable_sm80_to_sm89INS1_16FlashAttnBwdSm80INS1_25CollectiveMainloopBwdSm80ILi2ELi2EN4cute5tupleIJNS5_1CILi128EEES8_NS7_ILi64EEEEEENS_6half_tEfNS_4arch4Sm80ELb1ELb0ELb1ELb1ELb1ELb0ELb0ELb0ELi2ELi4ELi4ELi4ELb0EEENS1_24CollectiveEpilogueBwdGQAISA_fSD_Li256ELb1ELb1EEENS1_25SingleTileBwdLPTSchedulerILb1ELi128ELb1EEEEEEEEEvNT_6ParamsE$_ZZN4cute6detail16composition_implINS_5tupleIJNS_1CILi8EEENS3_ILi2EEES5_S5_S4_S5_EEENS2_IJNS3_ILi1EEEiiiNS3_ILi72EEENS3_ILi512EEEEEENS2_IJNS2_IJS5_S5_S5_EEES5_NS3_ILi4EEEEEENS2_IJNS2_IJS7_S9_S4_EEENS3_ILi4096EEENS3_ILi16EEEEEEEEDaRKT_RKT0_RKT1_RKT2_ENKUlRKT_RKT0_E_clISB_SE_EEDaSW_SZ_) ;  /* 0xfffef45000007944 */ /* 0x002fea0003c3ffff */
[----:B------:R-:W-:Y:S02]  /*1ab70*/  MOV R6, 0x1ab90 ;  /* 0x0001ab9000067802 */ /* 0x000fe40000000f00 */
[----:B-----5:R-:W-:Y:S05]  /*1ab80*/  CALL.REL.NOINC `($_ZN7cutlass13device_kernelIN5flash19enable_sm80_to_sm89INS1_16FlashAttnBwdSm80INS1_25CollectiveMainloopBwdSm80ILi2ELi2EN4cute5tupleIJNS5_1CILi128EEES8_NS7_ILi64EEEEEENS_6half_tEfNS_4arch4Sm80ELb1ELb0ELb1ELb1ELb1ELb0ELb0ELb0ELi2ELi4ELi4ELi4ELb0EEENS1_24CollectiveEpilogueBwdGQAISA_fSD_Li256ELb1ELb1EEENS1_25SingleTileBwdLPTSchedulerILb1ELi128ELb1EEEEEEEEEvNT_6ParamsE$_ZZN4cute6detail16composition_implINS_5tupleIJNS_1CILi8EEENS3_ILi2EEES5_S5_S4_S5_EEENS2_IJNS3_ILi1EEEiiiNS3_ILi72EEENS3_ILi512EEEEEENS2_IJNS2_IJS5_S5_S5_EEES5_NS3_ILi4EEEEEENS2_IJNS2_IJS7_S9_S4_EEENS3_ILi4096EEENS3_ILi16EEEEEEEEDaRKT_RKT0_RKT1_RKT2_ENKUlRKT_RKT0_E_clISC_SG_EEDaSW_SZ_) ;  /* 0xfffef48000007944 */ /* 0x020fea0003c3ffff */
[----:B-----5:R2:W-:Y:S01]  /*1ab90*/  STL.64 [R1+0x770], R2 ;  /* 0x0007700201007387 */ /* 0x0205e20000100a00 */
[----:B------:R-:W-:-:S02]  /*1aba0*/  MOV R6, R4 ;  /* 0x0000000400067202 */ /* 0x000fc40000000f00 */
        /* <DEDUP_REMOVED lines=9> */
[----:B------:R-:W-:-:S04]  /*1ac40*/  IMAD.MOV.U32 R5, RZ, RZ, R13 ;  /* 0x000000ffff057224 */ /* 0x000fc800078e000d */
[----:B------:R-:W-:Y:S01]  /*1ac50*/  IMAD.U32 R28, R25, 0x2, R6 ;  /* 0x00000002191c7824 */ /* 0x000fe200078e0006 */
[----:B------:R-:W-:-:S04]  /*1ac60*/  MOV R6, 0x1ac90 ;  /* 0x0001ac9000067802 */ /* 0x000fc80000000f00 */
[----:B------:R1:W-:Y:S03]  /*1ac70*/  STL [R1+0x77c], R28 ;  /* 0x00077c1c01007387 */ /* 0x0003e60000100800 */
[----:B-1---5:R-:W-:Y:S05]  /*1ac80*/  CALL.REL.NOINC `($_ZN7cutlass13device_kernelIN5flash19enable_sm80_to_sm89INS1_16FlashAttnBwdSm80INS1_25CollectiveMainloopBwdSm80ILi2ELi2EN4cute5tupleIJNS5_1CILi128EEES8_NS7_ILi64EEEEEENS_6half_tEfNS_4arch4Sm80ELb1ELb0ELb1ELb1ELb1ELb0ELb0ELb0ELi2ELi4ELi4ELi4ELb0EEENS1_24CollectiveEpilogueBwdGQAISA_fSD_Li256ELb1ELb1EEENS1_25SingleTileBwdLPTSchedulerILb1ELi128ELb1EEEEEEEEEvNT_6ParamsE$_ZN4cute3eso3ESOILb0ELb0EJNS_6LayoutINS_5tupleIJNS3_IJNS_1CILi2EEES5_S5_EEES5_NS3_IJS5_S5_EEEEEENS3_IJNS3_IJNS4_ILi1EEENS4_ILi512EEEiEEENS4_ILi4096EEENS3_IJiiEEEEEEEEjEEC2ERKSF_RKj) ;  /* 0xfffebc1000007944 */ /* 0x022fea0003c3ffff */
[----:B-1----:R-:W2:Y:S04]  /*1ac90*/  LDL.64 R28, [R1+0x760] ;  /* 0x00076000011c7983 */ /* 0x002ea80000100a00 */
[----:B------:R1:W5:Y:S01]  /*1aca0*/  LDL.64 R4, [R1+0x758] ;  /* 0x0007580001047983 */ /* 0x0003620000100a00 */
        /* <DEDUP_REMOVED lines=33> */
[----:B-1---5:R-:W-:Y:S05]  /*1aec0*/  CALL.REL.NOINC `($_ZN7cutlass13device_kernelIN5flash19enable_sm80_to_sm89INS1_16FlashAttnBwdSm80INS1_25CollectiveMainloopBwdSm80ILi2ELi2EN4cute5tupleIJNS5_1CILi128EEES8_NS7_ILi64EEEEEENS_6half_tEfNS_4arch4Sm80ELb1ELb0ELb1ELb1ELb1ELb0ELb0ELb0ELi2ELi4ELi4ELi4ELb0EEENS1_24CollectiveEpilogueBwdGQAISA_fSD_Li256ELb1ELb1EEENS1_25SingleTileBwdLPTSchedulerILb1ELi128ELb1EEEEEEEEEvNT_6ParamsE$_ZN4cute3eso3ESOILb1ELb0EJNS_14ComposedLayoutINS_7SwizzleILi3ELi3ELi3EEENS_1CILi0EEENS_6LayoutINS_5tupleIJNS8_IJNS8_IJNS5_ILi4EEENS5_ILi8EEEEEENS8_IJNS5_ILi2EEENS5_ILi1EEEEEEEEENS8_IJNS8_IJSC_SC_EEENS8_IJSA_S9_EEEEEEEEENS8_IJNS8_IJNS8_IJSC_NS5_ILi64EEEEEENS8_IJNS5_ILi512EEES6_EEEEEENS8_IJNS8_IJSD_SA_EEENS8_IJNS5_ILi1024EEENS5_ILi16EEEEEEEEEEEEEEEENS_10ViewEngineINS_8smem_ptrIPN7cutlass6half_tEEEEEEEC2ERKSW_RKS13_) ;  /* 0xfffec50000007944 */ /* 0x022fea0003c3ffff */
[----:B------:R-:W-:Y:S01]  /*1aed0*/  ULDC.64 UR4, c[0x0][0x118] ;  /* 0x0000460000047ab9 */ /* 0x000fe20000000a00 */
[----:B------:R2:W5:Y:S04]  /*1aee0*/  LDL.64 R20, [R1+0x758] ;  /* 0x0007580001147983 */ /* 0x0005680000100a00 */
[----:B-1----:R2:W5:Y:S01]  /*1aef0*/  LD.E R3, [R28.64+0xc] ;  /* 0x00000c041c037980 */ /* 0x002562000c101900 */
[----:B------:R-:W-:Y:S02]  /*1af00*/  MOV R82, R60 ;  /* 0x0000003c00527202 */ /* 0x000fe40000000f00 */
[----:B------:R-:W-:-:S02]  /*1af10*/  MOV R4, 0x1af30 ;  /* 0x0001af3000047802 */ /* 0x000fc40000000f00 */
        /* <DEDUP_REMOVED lines=103> */
[----:B------:R1:W-:Y:S04]  /*1b590*/  STL.U8 [R1+0x794], RZ ;  /* 0x000794ff01007387 */ /* 0x0003e80000100000 */
[----:B--2---:R1:W-:Y:S04]  /*1b5a0*/  STL.64 [R1+0x7a0], R2 ;  /* 0x0007a00201007387 */ /* 0x0043e80000100a00 */
[----:B---3--:R1:W-:Y:S02]  /*1b5b0*/  STL [R1+0x7a8], R4 ;  /* 0x0007a80401007387 */ /* 0x0083e40000100800 */
[----:B-1----:R-:W-:Y:S05]  /*1b5c0*/  CALL.REL.NOINC `($_ZN7cutlass13device_kernelIN5flash19enable_sm80_to_sm89INS1_16FlashAttnBwdSm80INS1_25CollectiveMainloopBwdSm80ILi2ELi2EN4cute5tupleIJNS5_1CILi128EEES8_NS7_ILi64EEEEEENS_6half_tEfNS_4arch4Sm80ELb1ELb0ELb1ELb1ELb1ELb0ELb0ELb0ELi2ELi4ELi4ELi4ELb0EEENS1_24CollectiveEpilogueBwdGQAISA_fSD_Li256ELb1ELb1EEENS1_25SingleTileBwdLPTSchedulerILb1ELi128ELb1EEEEEEEEEvNT_6ParamsE$_ZZN4cute6detail16composition_implINS_5tupleIJNS_1CILi8EEENS3_ILi2EEES5_S5_S4_S5_EEENS2_IJNS3_ILi1EEEiiiNS3_ILi72EEENS3_ILi512EEEEEENS2_IJNS2_IJS5_S5_EEES4_NS3_ILi4EEEEEENS2_IJNS2_IJS7_S4_EEENS3_ILi1024EEENS3_ILi16EEEEEEEEDaRKT_RKT0_RKT1_RKT2_ENKUlRKT_RKT0_E_clISB_SE_EEDaSW_SZ_) ;  /* 0xfffee89000007944 */ /* 0x002fea0003c3ffff */
[----:B------:R-:W-:Y:S02]  /*1b5d0*/  MOV R12, R70 ;  /* 0x00000046000c7202 */ /* 0x000fe40000000f00 */
[----:B------:R-:W-:-:S02]  /*1b5e0*/  MOV R6, 0x1b600 ;  /* 0x0001b60000067802 */ /* 0x000fc40000000f00 */
[----:B-----5:R-:W-:Y:S05]  /*1b5f0*/  CALL.REL.NOINC `($_ZN7cutlass13device_kernelIN5flash19enable_sm80_to_sm89INS1_16FlashAttnBwdSm80INS1_25CollectiveMainloopBwdSm80ILi2ELi2EN4cute5tupleIJNS5_1CILi128EEES8_NS7_ILi64EEEEEENS_6half_tEfNS_4arch4Sm80ELb1ELb0ELb1ELb1ELb1ELb0ELb0ELb0ELi2ELi4ELi4ELi4ELb0EEENS1_24CollectiveEpilogueBwdGQAISA_fSD_Li256ELb1ELb1EEENS1_25SingleTileBwdLPTSchedulerILb1ELi128ELb1EEEEEEEEEvNT_6ParamsE$_ZZN4cute6detail16composition_implINS_5tupleIJNS_1CILi8EEENS3_ILi2EEES5_S5_S4_S5_EEENS2_IJNS3_ILi1EEEiiiNS3_ILi72EEENS3_ILi512EEEEEENS2_IJNS2_IJS5_S5_EEES4_NS3_ILi4EEEEEENS2_IJNS2_IJS7_S4_EEENS3_ILi1024EEENS3_ILi16EEEEEEEEDaRKT_RKT0_RKT1_RKT2_ENKUlRKT_RKT0_E_clISC_SG_EEDaSW_SZ_) ;  /* 0xfffee8b000007944 */ /* 0x020fea0003c3ffff */
[----:B-----5:R2:W-:Y:S01]  /*1b600*/  STL.64 [R1+0x770], R2 ;  /* 0x0007700201007387 */ /* 0x0205e20000100a00 */
[----:B------:R-:W-:-:S02]  /*1b610*/  MOV R6, R4 ;  /* 0x0000000400067202 */ /* 0x000fc40000000f00 */
        /* <DEDUP_REMOVED lines=58> */
[----:B------:R-:W-:-:S03]  /*1b9c0*/  MOV R4, 0x1b9e0 ;  /* 0x0001b9e000047802 */ /* 0x000fc60000000f00 */
[----:B-1----:R-:W-:Y:S05]  /*1b9d0*/  CALL.REL.NOINC `($_ZN7cutlass13device_kernelIN5flash19enable_sm80_to_sm89INS1_16FlashAttnBwdSm80INS1_25CollectiveMainloopBwdSm80ILi2ELi2EN4cute5tupleIJNS5_1CILi128EEES8_NS7_ILi64EEEEEENS_6half_tEfNS_4arch4Sm80ELb1ELb0ELb1ELb1ELb1ELb0ELb0ELb0ELi2ELi4ELi4ELi4ELb0EEENS1_24CollectiveEpilogueBwdGQAISA_fSD_Li256ELb1ELb1EEENS1_25SingleTileBwdLPTSchedulerILb1ELi128ELb1EEEEEEEEEvNT_6ParamsE$_ZZN4cute12filter_tupleINS_5tupleIJNS_10UnderscoreES2_S2_iEEENS1_IJNS1_IJNS_1CILi1EEENS4_ILi0EEEEEENS4_ILi4096EEENS1_IJiiEEENS1_IJS6_NS4_ILi8192EEEEEEEEEZNS_5sliceIS3_SC_EEDaRKT_RKT0_EUlRKT_RKT0_E_EEDaSG_SJ_OT1_ENKUlDpSM_E_clIJNS1_IJS7_EEENS1_IJS8_EEENS1_IJS9_EEENS1_IJEEEEEEDaST_) ;  /* 0xfffedcc000007944 */ /* 0x002fea0003c3ffff */
[----:B------:R-:W-:Y:S02]  /*1b9e0*/  MOV R4, 0x1ba00 ;  /* 0x0001ba0000047802 */ /* 0x000fe40000000f00 */
[----:B-1---5:R-:W-:Y:S05]  /*1b9f0*/  CALL.REL.NOINC `($_ZN7cutlass13device_kernelIN5flash19enable_sm80_to_sm89INS1_16FlashAttnBwdSm80INS1_25CollectiveMainloopBwdSm80ILi2ELi2EN4cute5tupleIJNS5_1CILi128EEES8_NS7_ILi64EEEEEENS_6half_tEfNS_4arch4Sm80ELb1ELb0ELb1ELb1ELb1ELb0ELb0ELb0ELi2ELi4ELi4ELi4ELb0EEENS1_24CollectiveEpilogueBwdGQAISA_fSD_Li256ELb1ELb1EEENS1_25SingleTileBwdLPTSchedulerILb1ELi128ELb1EEEEEEEEEvNT_6ParamsE$_ZN4cute5tupleIJNS0_IJNS0_IJNS_1CILi8EEENS1_ILi1EEEEEENS1_ILi2EEENS0_IJS5_S5_EEEEEENS0_IJNS0_IJS3_NS1_ILi0EEEEEENS1_ILi4096EEENS0_IJiiEEEEEEEEC2ERKS7_RKSC_) ;  /* 0xfffed74000007944 */ /* 0x022fea0003c3ffff */
[----:B-1----:R1:W5:Y:S01]  /*1ba00*/  LDL.64 R2, [R1+0x758] ;  /* 0x0007580001027983 */ /* 0x0023620000100a00 */
[----:B------:R-:W-:-:S02]  /*1ba10*/  SHF.L.U32 R4, R6, 0xd, RZ ;  /* 0x0000000d06047819 */ /* 0x000fc400000006ff */
        /* <DEDUP_REMOVED lines=199> */
[----:B------:R2:W5:Y:S01]  /*1c690*/  LDL.64 R4, [R1+0x758] ;  /* 0x0007580001047983 */ /* 0x0005620000100a00 */
[----:B------:R-:W-:Y:S01]  /*1c6a0*/  IMAD.MOV.U32 R12, RZ, RZ, R32 ;  /* 0x000000ffff0c7224 */ /* 0x000fe200078e0020 */
[----:B------:R-:W-:-:S02]  /*1c6b0*/  MOV R15, R33 ;  /* 0x00000021000f7202 */ /* 0x000fc40000000f00 */
[----:B-1----:R-:W-:Y:S02]  /*1c6c0*/  MOV R14, 0x1c6e0 ;  /* 0x0001c6e0000e7802 */ /* 0x002fe40000000f00 */
[----:B--2--5:R-:W-:Y:S05]  /*1c6d0*/  CALL.REL.NOINC `($_ZN7cutlass13device_kernelIN5flash19enable_sm80_to_sm89INS1_16FlashAttnBwdSm80INS1_25CollectiveMainloopBwdSm80ILi2ELi2EN4cute5tupleIJNS5_1CILi128EEES8_NS7_ILi64EEEEEENS_6half_tEfNS_4arch4Sm80ELb1ELb0ELb1ELb1ELb1ELb0ELb0ELb0ELi2ELi4ELi4ELi4ELb0EEENS1_24CollectiveEpilogueBwdGQAISA_fSD_Li256ELb1ELb1EEENS1_25SingleTileBwdLPTSchedulerILb1ELi128ELb1EEEEEEEEEvNT_6ParamsE$_ZN4cute3eso3ESOILb1ELb0EJNS_6LayoutINS_5tupleIJNS3_IJNS_1CILi8EEENS4_ILi1EEEEEENS4_ILi4EEEEEENS3_IJNS3_IJS6_NS4_ILi0EEEEEES5_EEEEENS_10ViewEngineIPN7cutlass6half_tEEEEEC2ERKSD_RKSI_) ;  /* 0xfffec54000007944 */ /* 0x024fea0003c3ffff */
        /* <DEDUP_REMOVED lines=12> */
[----:B------:R2:W5:Y:S01]  /*1c7a0*/  LDL.64 R4, [R1+0x758] ;  /* 0x0007580001047983 */ /* 0x0005620000100a00 */
[----:B-1----:R-:W-:Y:S01]  /*1c7b0*/  IMAD.MOV.U32 R2, RZ, RZ, R6 ;  /* 0x000000ffff027224 */ /* 0x002fe200078e0006 */
[----:B------:R-:W-:-:S02]  /*1c7c0*/  MOV R15, R7 ;  /* 0x00000007000f7202 */ /* 0x000fc40000000f00 */
[----:B------:R-:W-:Y:S02]  /*1c7d0*/  MOV R14, 0x1c7f0 ;  /* 0x0001c7f0000e7802 */ /* 0x000fe40000000f00 */
[----:B--2--5:R-:W-:Y:S05]  /*1c7e0*/  CALL.REL.NOINC `($_ZN7cutlass13device_kernelIN5flash19enable_sm80_to_sm89INS1_16FlashAttnBwdSm80INS1_25CollectiveMainloopBwdSm80ILi2ELi2EN4cute5tupleIJNS5_1CILi128EEES8_NS7_ILi64EEEEEENS_6half_tEfNS_4arch4Sm80ELb1ELb0ELb1ELb1ELb1ELb0ELb0ELb0ELi2ELi4ELi4ELi4ELb0EEENS1_24CollectiveEpilogueBwdGQAISA_fSD_Li256ELb1ELb1EEENS1_25SingleTileBwdLPTSchedulerILb1ELi128ELb1EEEEEEEEEvNT_6ParamsE$_ZN4cute3eso3ESOILb1ELb0EJNS_6LayoutINS_5tupleIJNS3_IJNS3_IJNS_1CILi8EEENS4_ILi1EEEEEES6_EEENS3_IJNS3_IJS6_S6_EEENS4_ILi4EEEEEEEEENS3_IJNS3_IJNS3_IJS6_NS4_ILi0EEEEEESD_EEENS3_IJNS3_IJSD_SD_EEENS4_ILi2048EEEEEEEEEEENS_10ViewEngineINS_8smem_ptrIPN7cutlass6half_tEEEEEEEC2ERKSK_RKSR_) ;  /* 0xfffeb60000007944 */ /* 0x024fea0003c3ffff */
[----:B-1----:R1:W5:Y:S01]  /*1c7f0*/  LDL.64 R2, [R1+0x758] ;  /* 0x0007580001027983 */ /* 0x0023620000100a00 */
[----:B------:R-:W-:Y:S01]  /*1c800*/  IMAD.MOV.U32 R12, RZ, RZ, R4 ;  /* 0x000000ffff0c7224 */ /* 0x000fe200078e0004 */
[----:B------:R-:W-:Y:S02]  /*1c810*/  MOV R15, R5 ;  /* 0x00000005000f7202 */ /* 0x000fe40000000f00 */
[----:B------:R-:W-:Y:S02]  /*1c820*/  MOV R14, 0x1c840 ;  /* 0x0001c840000e7802 */ /* 0x000fe40000000f00 */
[----:B-1---5:R-:W-:Y:S05]  /*1c830*/  CALL.REL.NOINC `($_ZN7cutlass13device_kernelIN5flash19enable_sm80_to_sm89INS1_16FlashAttnBwdSm80INS1_25CollectiveMainloopBwdSm80ILi2ELi2EN4cute5tupleIJNS5_1CILi128EEES8_NS7_ILi64EEEEEENS_6half_tEfNS_4arch4Sm80ELb1ELb0ELb1ELb1ELb1ELb0ELb0ELb0ELi2ELi4ELi4ELi4ELb0EEENS1_24CollectiveEpilogueBwdGQAISA_fSD_Li256ELb1ELb1EEENS1_25SingleTileBwdLPTSchedulerILb1ELi128ELb1EEEEEEEEEvNT_6ParamsE$_ZN4cute3eso3ESOILb1ELb0EJNS_6LayoutINS_5tupleIJNS3_IJNS_1CILi8EEENS4_ILi1EEEEEENS4_ILi4EEEEEENS3_IJNS3_IJS6_NS4_ILi0EEEEEES5_EEEEENS_10ViewEngineIPN7cutlass6half_tEEEEEC2ERKSD_RKSI_) ;  /* 0xfffec3e000007944 */ /* 0x022fea0003c3ffff */
[----:B------:R2:W5:Y:S01]  /*1c840*/  LDL.64 R8, [R1+0x758] ;  /* 0x0007580001087983 */ /* 0x0005620000100a00 */
[----:B------:R-:W-:Y:S02]  /*1c850*/  MOV R38, R60 ;  /* 0x0000003c00267202 */ /* 0x000fe40000000f00 */
[----:B------:R-:W-:Y:S02]  /*1c860*/  MOV R46, 0x1c880 ;  /* 0x0001c880002e7802 */ /* 0x000fe40000000f00 */
[----:B-12--5:R-:W-:Y:S05]  /*1c870*/  CALL.REL.NOINC `($_ZN7cutlass13device_kernelIN5flash19enable_sm80_to_sm89INS1_16FlashAttnBwdSm80INS1_25CollectiveMainloopBwdSm80ILi2ELi2EN4cute5tupleIJNS5_1CILi128EEES8_NS7_ILi64EEEEEENS_6half_tEfNS_4arch4Sm80ELb1ELb0ELb1ELb1ELb1ELb0ELb0ELb0ELi2ELi4ELi4ELi4ELb0EEENS1_24CollectiveEpilogueBwdGQAISA_fSD_Li256ELb1ELb1EEENS1_25SingleTileBwdLPTSchedulerILb1ELi128ELb1EEEEEEEEEvNT_6ParamsE$_ZN4cute8smem_ptrIPN7cutlass6half_tEECI1NS_12iter_adaptorIS3_S4_EEES3_) ;  /* 0xfffecba000007944 */ /* 0x026fea0003c3ffff */
[----:B-1----:R1:W5:Y:S01]  /*1c880*/  LDL.64 R2, [R1+0x758] ;  /* 0x0007580001027983 */ /* 0x0023620000100a00 */
[----:B------:R-:W-:-:S03]  /*1c890*/  MOV R16, 0x1c8b0 ;  /* 0x0001c8b000107802 */ /* 0x000fc60000000f00 */
[----:B-1---5:R-:W-:Y:S05]  /*1c8a0*/  CALL.REL.NOINC `($_ZN7cutlass13device_kernelIN5flash19enable_sm80_to_sm89INS1_16FlashAttnBwdSm80INS1_25CollectiveMainloopBwdSm80ILi2ELi2EN4cute5tupleIJNS5_1CILi128EEES8_NS7_ILi64EEEEEENS_6half_tEfNS_4arch4Sm80ELb1ELb0ELb1ELb1ELb1ELb0ELb0ELb0ELi2ELi4ELi4ELi4ELb0EEENS1_24CollectiveEpilogueBwdGQAISA_fSD_Li256ELb1ELb1EEENS1_25SingleTileBwdLPTSchedulerILb1ELi128ELb1EEEEEEEEEvNT_6ParamsE$_ZN4cute3eso3ESOILb1ELb0EJNS_6LayoutINS_5tupleIJNS3_IJNS_1CILi8EEENS4_ILi1EEEEEENS4_ILi4EEEEEENS3_IJNS3_IJS6_NS4_ILi0EEEEEENS4_ILi2048EEEEEEEENS_10ViewEngineINS_8smem_ptrIPN7cutlass6half_tEEEEEEEC2ERKSE_RKSL_) ;  /* 0xfffec2f000007944 */ /* 0x022fea0003c3ffff */
[----:B------:R2:W5:Y:S01]  /*1c8b0*/  LDL.64 R10, [R1+0x758] ;  /* 0x00075800010a7983 */ /* 0x0005620000100a00 */
[----:B------:R-:W-:Y:S01]  /*1c8c0*/  IMAD.MOV.U32 R83, RZ, RZ, R60 ;  /* 0x000000ffff537224 */ /* 0x000fe200078e003c */
[----:B------:R-:W-:-:S02]  /*1c8d0*/  MOV R47, RZ ;  /* 0x000000ff002f7202 */ /* 0x000fc40000000f00 */
        /* <DEDUP_REMOVED lines=14> */
[----:B------:R-:W-:-:S02]  /*1c9c0*/  MOV R38, 0x1c9e0 ;  /* 0x0001c9e000267802 */ /* 0x000fc40000000f00 */
[----:B-1---5:R-:W-:Y:S05]  /*1c9d0*/  CALL.REL.NOINC `($_ZN7cutlass13device_kernelIN5flash19enable_sm80_to_sm89INS1_16FlashAttnBwdSm80INS1_25CollectiveMainloopBwdSm80ILi2ELi2EN4cute5tupleIJNS5_1CILi128EEES8_NS7_ILi64EEEEEENS_6half_tEfNS_4arch4Sm80ELb1ELb0ELb1ELb1ELb1ELb0ELb0ELb0ELi2ELi4ELi4ELi4ELb0EEENS1_24CollectiveEpilogueBwdGQAISA_fSD_Li256ELb1ELb1EEENS1_25SingleTileBwdLPTSchedulerILb1ELi128ELb1EEEEEEEEEvNT_6ParamsE$_ZN4cute3eso3ESOILb1ELb0EJNS_6LayoutINS_5tupleIJNS3_IJNS_1CILi8EEENS4_ILi1EEEEEEEEENS3_IJNS3_IJS6_NS4_ILi0EEEEEEEEEEENS_10ViewEngineINS_8smem_ptrIPN7cutlass6half_tEEEEEEEC2ERKSC_RKSJ_) ;  /* 0xfffebbf000007944 */ /* 0x022fea0003c3ffff */
[----:B-1----:R1:W5:Y:S01]  /*1c9e0*/  LDL.64 R2, [R1+0x758] ;  /* 0x0007580001027983 */ /* 0x0023620000100a00 */
[----:B------:R-:W-:Y:S01]  /*1c9f0*/  IMAD.MOV.U32 R83, RZ, RZ, R60 ;  /* 0x000000ffff537224 */ /* 0x000fe200078e003c */
[----:B------:R-:W-:-:S02]  /*1ca00*/  MOV R47, RZ ;  /* 0x000000ff002f7202 */ /* 0x000fc40000000f00 */
        /* <DEDUP_REMOVED lines=211> */
.L_x_5455:
[----:B------:R-:W-:-:S13]  /*1d740*/  ISETP.NE.AND P0, PT, R25, 0x3, PT ;  /* 0x000000031900780c */ /* 0x000fda0003f05270 */
[----:B-1----:R-:W-:Y:S05]  /*1d750*/  @!P0 BRA `(.L_x_5452) ;  /* 0x00001ea000008947 */ /* 0x002fea0003800000 */
[----:B------:R-:W-:Y:S01]  /*1d760*/  IADD3 R8, R25, 0x1, RZ ;  /* 0x0000000119087810 */ /* 0x000fe20007ffe0ff */
[----:B------:R-:W-:Y:S01]  /*1d770*/  IMAD.MOV.U32 R83, RZ, RZ, R60 ;  /* 0x000000ffff537224 */ /* 0x000fe200078e003c */
[----:B------:R-:W-:-:S03]  /*1d780*/  MOV R46, 0x1d7b0 ;  /* 0x0001d7b0002e7802 */ /* 0x000fc60000000f00 */
[----:B-1----:R-:W-:Y:S02]  /*1d790*/  IMAD.MOV.U32 R3, RZ, RZ, R8 ;  /* 0x000000ffff037224 */ /* 0x002fe400078e0008 */
[----:B------:R-:W-:Y:S05]  /*1d7a0*/  CALL.REL.NOINC `($_ZN7cutlass13device_kernelIN5flash19enable_sm80_to_sm89INS1_16FlashAttnBwdSm80INS1_25CollectiveMainloopBwdSm80ILi2ELi2EN4cute5tupleIJNS5_1CILi128EEES8_NS7_ILi64EEEEEENS_6half_tEfNS_4arch4Sm80ELb1ELb0ELb1ELb1ELb1ELb0ELb0ELb0ELi2ELi4ELi4ELi4ELb0EEENS1_24CollectiveEpilogueBwdGQAISA_fSD_Li256ELb1ELb1EEENS1_25SingleTileBwdLPTSchedulerILb1ELi128ELb1EEEEEEEEEvNT_6ParamsE$_ZN4cute3eso3ESOILb1ELb0EJNS_10UnderscoreES2_iEEC2ERKS2_S5_RKi) ;  /* 0xfffe9b2000007944 */ /* 0x000fea0003c3ffff */
        /* <DEDUP_REMOVED lines=21> */
[----:B------:R-:W-:Y:S02]  /*1d900*/  MOV R3, R8 ;  /* 0x0000000800037202 */ /* 0x000fe40000000f00 */
        /* <DEDUP_REMOVED lines=184> */
[----:B-1----:R-:W-:Y:S01]  /*1e490*/  IMAD.MOV.U32 R3, RZ, RZ, R8 ;  /* 0x000000ffff037224 */ /* 0x002fe200078e0008 */
[----:B------:R-:W-:-:S02]  /*1e4a0*/  MOV R83, R60 ;  /* 0x0000003c00537202 */ /* 0x000fc40000000f00 */
        /* <DEDUP_REMOVED lines=276> */
[----:B------:R-:W-:Y:S05]  /*1f5f0*/  CALL.REL.NOINC `($_ZN7cutlass13device_kernelIN5flash19enable_sm80_to_sm89INS1_16FlashAttnBwdSm80INS1_25CollectiveMainloopBwdSm80ILi2ELi2EN4cute5tupleIJNS5_1CILi128EEES8_NS7_ILi64EEEEEENS_6half_tEfNS_4arch4Sm80ELb1ELb0ELb1ELb1ELb1ELb0ELb0ELb0ELi2ELi4ELi4ELi4ELb0EEENS1_24CollectiveEpilogueBwdGQAISA_fSD_Li256ELb1ELb1EEENS1_25SingleTileBwdLPTSchedulerILb1ELi128ELb1EEEEEEEEEvNT_6ParamsE$_ZZN5flash25CollectiveMainloopBwdSm80ILi2ELi2EN4cute5tupleIJNS1_1CILi128EEES4_NS3_ILi64EEEEEEN7cutlass6half_tEfNS7_4arch4Sm80ELb1ELb0ELb1ELb1ELb1ELb0ELb0ELb0ELi2ELi4ELi4ELi4ELb0EE3mmaINS_16FlashAttnBwdSm80ISB_NS_24CollectiveEpilogueBwdGQAIS6_fSA_Li256ELb1ELb1EEENS_25SingleTileBwdLPTSchedulerILb1ELi128ELb1EEEE13SharedStorageENS1_6TensorINS1_11ArrayEngineIfLm32EEENS1_6LayoutINS2_IJNS2_IJNS3_ILi2EEESO_EEESO_NS3_ILi4EEEEEENS2_IJNS2_IJNS3_ILi1EEESO_EEESQ_NS3_ILi8EEEEEEEEEEEEbRKNSB_6ParamsERT0_S12_iNS2_IJiiiEEERT_ENKUlvE_clEv) ;  /* 0x0002783000007944 */ /* 0x000fea0003c00000 */
.L_x_5452:
[----:B------:R-:W-:Y:S01]  /*1f600*/  IMAD.MOV.U32 R83, RZ, RZ, R60 ;  /* 0x000000ffff537224 */ /* 0x000fe200078e003c */
[----:B-1----:R-:W-:Y:S01]  /*1f610*/  MOV R3, R25 ;  /* 0x0000001900037202 */ /* 0x002fe20000000f00 */
[----:B------:R-:W-:Y:S01]  /*1f620*/  IMAD.MOV.U32 R48, RZ, RZ, RZ ;  /* 0x000000ffff307224 */ /* 0x000fe200078e00ff */
[----:B------:R-:W-:-:S02]  /*1f630*/  MOV R46, 0x1f650 ;  /* 0x0001f650002e7802 */ /* 0x000fc40000000f00 */
[----:B------:R-:W-:Y:S05]  /*1f640*/  CALL.REL.NOINC `($_ZN7cutlass13device_kernelIN5flash19enable_sm80_to_sm89INS1_16FlashAttnBwdSm80INS1_25CollectiveMainloopBwdSm80ILi2ELi2EN4cute5tupleIJNS5_1CILi128EEES8_NS7_ILi64EEEEEENS_6half_tEfNS_4arch4Sm80ELb1ELb0ELb1ELb1ELb1ELb0ELb0ELb0ELi2ELi4ELi4ELi4ELb0EEENS1_24CollectiveEpilogueBwdGQAISA_fSD_Li256ELb1ELb1EEENS1_25SingleTileBwdLPTSchedulerILb1ELi128ELb1EEEEEEEEEvNT_6ParamsE$_ZN4cute3eso3ESOILb1ELb0EJNS_10UnderscoreES2_iEEC2ERKS2_S5_RKi) ;  /* 0xfffe7c8000007944 */ /* 0x000fea0003c3ffff */
        /* <DEDUP_REMOVED lines=16> */
[----:B------:R-:W-:Y:S02]  /*1f750*/  MOV R3, R25 ;  /* 0x0000001900037202 */ /* 0x000fe40000000f00 */
        /* <DEDUP_REMOVED lines=18> */
.L_x_5453:
        /* <DEDUP_REMOVED lines=190> */
.L_x_5454:
[----:B-1----:R-:W2:Y:S01]  /*20460*/  LDL.64 R4, [R61+0xa0] ;  /* 0x0000a0003d047983 */ /* 0x002ea20000100a00 */
[----:B------:R-:W-:Y:S01]  /*20470*/  ULDC.64 UR4, c[0x0][0x118] ;  /* 0x0000460000047ab9 */ /* 0x000fe20000000a00 */
[----:B------:R-:W-:Y:S02]  /*20480*/  MOV R10, 0x204b0 ;  /* 0x000204b0000a7802 */ /* 0x000fe40000000f00 */
[----:B--2---:R-:W5:Y:S04]  /*20490*/  LD.E.64 R4, [R4.64] ;  /* 0x0000000404047980 */ /* 0x004f68000c101b00 */
[----:B-----5:R-:W-:Y:S05]  /*204a0*/  CALL.REL.NOINC `($_ZN7cutlass13device_kernelIN5flash19enable_sm80_to_sm89INS1_16FlashAttnBwdSm80INS1_25CollectiveMainloopBwdSm80ILi2ELi2EN4cute5tupleIJNS5_1CILi128EEES8_NS7_ILi64EEEEEENS_6half_tEfNS_4arch4Sm80ELb1ELb0ELb1ELb1ELb1ELb0ELb0ELb0ELi2ELi4ELi4ELi4ELb0EEENS1_24CollectiveEpilogueBwdGQAISA_fSD_Li256ELb1ELb1EEENS1_25SingleTileBwdLPTSchedulerILb1ELi128ELb1EEEEEEEEEvNT_6ParamsE$_ZN4cute8smem_ptrIPfECI1NS_12iter_adaptorIS1_S2_EEES1_) ;  /* 0xfffe8ff000007944 */ /* 0x020fea0003c3ffff */
[----:B-1----:R1:W5:Y:S01]  /*204b0*/  LDL.64 R4, [R1+0x758] ;  /* 0x0007580001047983 */ /* 0x0023620000100a00 */
[----:B------:R-:W-:-:S03]  /*204c0*/  MOV R10, 0x204e0 ;  /* 0x000204e0000a7802 */ /* 0x000fc60000000f00 */
[----:B-1---5:R-:W-:Y:S05]  /*204d0*/  CALL.REL.NOINC `($_ZN7cutlass13device_kernelIN5flash19enable_sm80_to_sm89INS1_16FlashAttnBwdSm80INS1_25CollectiveMainloopBwdSm80ILi2ELi2EN4cute5tupleIJNS5_1CILi128EEES8_NS7_ILi64EEEEEENS_6half_tEfNS_4arch4Sm80ELb1ELb0ELb1ELb1ELb1ELb0ELb0ELb0ELi2ELi4ELi4ELi4ELb0EEENS1_24CollectiveEpilogueBwdGQAISA_fSD_Li256ELb1ELb1EEENS1_25SingleTileBwdLPTSchedulerILb1ELi128ELb1EEEEEEEEEvNT_6ParamsE$_ZN4cute3eso3ESOILb1ELb0EJNS_6LayoutINS_5tupleIJNS3_IJNS_1CILi2EEES5_EEEEEENS3_IJNS3_IJNS4_ILi8EEENS4_ILi64EEEEEEEEEEENS_10ViewEngineINS_8smem_ptrIPfEEEEEEC2ERKSC_RKSH_) ;  /* 0xfffe7d1000007944 */ /* 0x022fea0003c3ffff */
[----:B------:R2:W-:Y:S04]  /*204e0*/  STL.128 [R1+0xa50], RZ ;  /* 0x000a50ff01007387 */ /* 0x0005e80000100c00 */
[----:B------:R2:W5:Y:S01]  /*204f0*/  LDL.64 R12, [R61+0xa0] ;  /* 0x0000a0003d0c7983 */ /* 0x0005620000100a00 */
[----:B------:R-:W-:Y:S01]  /*20500*/  IADD3 R6, P0, R58, 0x300, RZ ;  /* 0x000003003a067810 */ /* 0x000fe20007f1e0ff */
[----:B------:R-:W-:Y:S01]  /*20510*/  IMAD.MOV.U32 R83, RZ, RZ, R60 ;  /* 0x000000ffff537224 */ /* 0x000fe200078e003c */
[----:B------:R-:W-:-:S02]  /*20520*/  MOV R47, R24 ;  /* 0x00000018002f7202 */ /* 0x000fc40000000f00 */
[----:B------:R-:W-:Y:S01]  /*20530*/  MOV R46, 0x20560 ;  /* 0x00020560002e7802 */ /* 0x000fe20000000f00 */
[----:B------:R-:W-:-:S03]  /*20540*/  IMAD.X R2, RZ, RZ, R57, P0 ;  /* 0x000000ffff027224 */ /* 0x000fc600000e0639 */
[----:B-12--5:R-:W-:Y:S05]  /*20550*/  CALL.REL.NOINC `($_ZN7cutlass13device_kernelIN5flash19enable_sm80_to_sm89INS1_16FlashAttnBwdSm80INS1_25CollectiveMainloopBwdSm80ILi2ELi2EN4cute5tupleIJNS5_1CILi128EEES8_NS7_ILi64EEEEEENS_6half_tEfNS_4arch4Sm80ELb1ELb0ELb1ELb1ELb1ELb0ELb0ELb0ELi2ELi4ELi4ELi4ELb0EEENS1_24CollectiveEpilogueBwdGQAISA_fSD_Li256ELb1ELb1EEENS1_25SingleTileBwdLPTSchedulerILb1ELi128ELb1EEEEEEEEEvNT_6ParamsE$_ZN4cute3eso3ESOILb1ELb0EJNS_10UnderscoreEiEEC2ERKS2_RKi) ;  /* 0xfffe6db000007944 */ /* 0x026fea0003c3ffff */
[----:B------:R-:W2:Y:S01]  /*20560*/  LDL R5, [R1+0x758] ;  /* 0x0007580001057983 */ /* 0x000ea20000100800 */
[----:B------:R-:W-:Y:S02]  /*20570*/  MOV R8, 0x205a0 ;  /* 0x000205a000087802 */ /* 0x000fe40000000f00 */
[----:B--2---:R-:W-:Y:S02]  /*20580*/  SHF.L.U32 R5, R5, 0x7, RZ ;  /* 0x0000000705057819 */ /* 0x004fe400000006ff */
[----:B-1----:R-:W-:Y:S05]  /*20590*/  CALL.REL.NOINC `($_ZN7cutlass13device_kernelIN5flash19enable_sm80_to_sm89INS1_16FlashAttnBwdSm80INS1_25CollectiveMainloopBwdSm80ILi2ELi2EN4cute5tupleIJNS5_1CILi128EEES8_NS7_ILi64EEEEEENS_6half_tEfNS_4arch4Sm80ELb1ELb0ELb1ELb1ELb1ELb0ELb0ELb0ELi2ELi4ELi4ELi4ELb0EEENS1_24CollectiveEpilogueBwdGQAISA_fSD_Li256ELb1ELb1EEENS1_25SingleTileBwdLPTSchedulerILb1ELi128ELb1EEEEEEEEEvNT_6ParamsE$_ZN4cute3eso3ESOILb1ELb0EJNS_6LayoutINS_5tupleIJNS3_IJNS_1CILi2EEES5_EEEEEENS3_IJNS3_IJNS4_ILi8EEENS4_ILi64EEEEEEEEEEEiEEC2ERKSC_RKi) ;  /* 0xfffe7c9000007944 */ /* 0x002fea0003c3ffff */
[----:B------:R-:W-:Y:S01]  /*205a0*/  ULDC.64 UR4, c[0x0][0x118] ;  /* 0x0000460000047ab9 */ /* 0x000fe20000000a00 */
[----:B------:R-:W2:Y:S04]  /*205b0*/  LDL R3, [R1+0x758] ;  /* 0x0007580001037983 */ /* 0x000ea80000100800 */
[----:B-1----:R-:W2:Y:S01]  /*205c0*/  LD.E.64 R4, [R12.64] ;  /* 0x000000040c047980 */ /* 0x002ea2000c101b00 */
[----:B------:R-:W-:Y:S01]  /*205d0*/  MOV R10, 0x20600 ;  /* 0x00020600000a7802 */ /* 0x000fe20000000f00 */
[----:B--2---:R-:W-:-:S04]  /*205e0*/  IMAD.WIDE R4, R3, 0x4, R4 ;  /* 0x0000000403047825 */ /* 0x004fc800078e0204 */
[----:B------:R-:W-:Y:S05]  /*205f0*/  CALL.REL.NOINC `($_ZN7cutlass13device_kernelIN5flash19enable_sm80_to_sm89INS1_16FlashAttnBwdSm80INS1_25CollectiveMainloopBwdSm80ILi2ELi2EN4cute5tupleIJNS5_1CILi128EEES8_NS7_ILi64EEEEEENS_6half_tEfNS_4arch4Sm80ELb1ELb0ELb1ELb1ELb1ELb0ELb0ELb0ELi2ELi4ELi4ELi4ELb0EEENS1_24CollectiveEpilogueBwdGQAISA_fSD_Li256ELb1ELb1EEENS1_25SingleTileBwdLPTSchedulerILb1ELi128ELb1EEEEEEEEEvNT_6ParamsE$_ZN4cute8smem_ptrIPfECI1NS_12iter_adaptorIS1_S2_EEES1_) ;  /* 0xfffe8ea000007944 */ /* 0x000fea0003c3ffff */
[----:B-1----:R1:W5:Y:S01]  /*20600*/  LDL.64 R4, [R1+0x758] ;  /* 0x0007580001047983 */ /* 0x0023620000100a00 */
[----:B------:R-:W-:-:S03]  /*20610*/  MOV R10, 0x20630 ;  /* 0x00020630000a7802 */ /* 0x000fc60000000f00 */
[----:B-1---5:R-:W-:Y:S05]  /*20620*/  CALL.REL.NOINC `($_ZN7cutlass13device_kernelIN5flash19enable_sm80_to_sm89INS1_16FlashAttnBwdSm80INS1_25CollectiveMainloopBwdSm80ILi2ELi2EN4cute5tupleIJNS5_1CILi128EEES8_NS7_ILi64EEEEEENS_6half_tEfNS_4arch4Sm80ELb1ELb0ELb1ELb1ELb1ELb0ELb0ELb0ELi2ELi4ELi4ELi4ELb0EEENS1_24CollectiveEpilogueBwdGQAISA_fSD_Li256ELb1ELb1EEENS1_25SingleTileBwdLPTSchedulerILb1ELi128ELb1EEEEEEEEEvNT_6ParamsE$_ZN4cute3eso3ESOILb1ELb0EJNS_6LayoutINS_5tupleIJNS3_IJNS_1CILi2EEES5_EEEEEENS3_IJNS3_IJNS4_ILi8EEENS4_ILi64EEEEEEEEEEENS_10ViewEngineINS_8smem_ptrIPfEEEEEEC2ERKSC_RKSH_) ;  /* 0xfffe7bc000007944 */ /* 0x022fea0003c3ffff */
[----:B-1----:R1:W5:Y:S01]  /*20630*/  LDL.64 R4, [R1+0x758] ;  /* 0x0007580001047983 */ /* 0x0023620000100a00 */
[----:B------:R-:W-:Y:S01]  /*20640*/  IMAD.MOV.U32 R9, RZ, RZ, R2 ;  /* 0x000000ffff097224 */ /* 0x000fe200078e0002 */
[----:B------:R-:W-:-:S02]  /*20650*/  MOV R2, R6 ;  /* 0x0000000600027202 */ /* 0x000fc40000000f00 */
[----:B------:R-:W-:Y:S02]  /*20660*/  MOV R8, 0x20680 ;  /* 0x0002068000087802 */ /* 0x000fe40000000f00 */
[----:B-1---5:R-:W-:Y:S05]  /*20670*/  CALL.REL.NOINC `($_ZN7cutlass13device_kernelIN5flash19enable_sm80_to_sm89INS1_16FlashAttnBwdSm80INS1_25CollectiveMainloopBwdSm80ILi2ELi2EN4cute5tupleIJNS5_1CILi128EEES8_NS7_ILi64EEEEEENS_6half_tEfNS_4arch4Sm80ELb1ELb0ELb1ELb1ELb1ELb0ELb0ELb0ELi2ELi4ELi4ELi4ELb0EEENS1_24CollectiveEpilogueBwdGQAISA_fSD_Li256ELb1ELb1EEENS1_25SingleTileBwdLPTSchedulerILb1ELi128ELb1EEEEEEEEEvNT_6ParamsE$_ZN4cute3eso3ESOILb1ELb0EJNS_6LayoutINS_5tupleIJNS_1CILi1EEENS4_ILi4EEEEEENS3_IJNS4_ILi0EEES5_EEEEENS_10ViewEngineIPfEEEEC2ERKSA_RKSD_) ;  /* 0xfffe86f000007944 */ /* 0x022fea0003c3ffff */
[----:B------:R2:W5:Y:S01]  /*20680*/  LDL.64 R2, [R1+0x758] ;  /* 0x0007580001027983 */ /* 0x0005620000100a00 */
[----:B------:R-:W-:Y:S02]  /*20690*/  MOV R9, R5 ;  /* 0x0000000500097202 */ /* 0x000fe40000000f00 */
[----:B------:R-:W-:Y:S02]  /*206a0*/  MOV R8, 0x206c0 ;  /* 0x000206c000087802 */ /* 0x000fe40000000f00 */
[----:B-12--5:R-:W-:Y:S05]  /*206b0*/  CALL.REL.NOINC `($_ZN7cutlass13device_kernelIN5flash19enable_sm80_to_sm89INS1_16FlashAttnBwdSm80INS1_25CollectiveMainloopBwdSm80ILi2ELi2EN4cute5tupleIJNS5_1CILi128EEES8_NS7_ILi64EEEEEENS_6half_tEfNS_4arch4Sm80ELb1ELb0ELb1ELb1ELb1ELb0ELb0ELb0ELi2ELi4ELi4ELi4ELb0EEENS1_24CollectiveEpilogueBwdGQAISA_fSD_Li256ELb1ELb1EEENS1_25SingleTileBwdLPTSchedulerILb1ELi128ELb1EEEEEEEEEvNT_6ParamsE$_ZN4cute3eso3ESOILb1ELb0EJNS_6LayoutINS_5tupleIJNS_1CILi1EEENS3_IJNS4_ILi2EEES6_EEEEEENS3_IJNS4_ILi0EEENS3_IJNS4_ILi8EEENS4_ILi64EEEEEEEEEEENS_10ViewEngineINS_8smem_ptrIPfEEEEEEC2ERKSE_RKSJ_) ;  /* 0xfffe865000007944 */ /* 0x026fea0003c3ffff */
[----:B-1----:R1:W5:Y:S01]  /*206c0*/  LDL.64 R4, [R1+0x758] ;  /* 0x0007580001047983 */ /* 0x0023620000100a00 */
[----:B------:R-:W-:-:S03]  /*206d0*/  MOV R10, 0x206f0 ;  /* 0x000206f0000a7802 */ /* 0x000fc60000000f00 */
[----:B-1---5:R-:W-:Y:S05]  /*206e0*/  CALL.REL.NOINC `($_ZN7cutlass13device_kernelIN5flash19enable_sm80_to_sm89INS1_16FlashAttnBwdSm80INS1_25CollectiveMainloopBwdSm80ILi2ELi2EN4cute5tupleIJNS5_1CILi128EEES8_NS7_ILi64EEEEEENS_6half_tEfNS_4arch4Sm80ELb1ELb0ELb1ELb1ELb1ELb0ELb0ELb0ELi2ELi4ELi4ELi4ELb0EEENS1_24CollectiveEpilogueBwdGQAISA_fSD_Li256ELb1ELb1EEENS1_25SingleTileBwdLPTSchedulerILb1ELi128ELb1EEEEEEEEEvNT_6ParamsE$_ZN4cute8smem_ptrIPfECI1NS_12iter_adaptorIS1_S2_EEES1_) ;  /* 0xfffe8db000007944 */ /* 0x022fea0003c3ffff */
[----:B-1----:R1:W5:Y:S01]  /*206f0*/  LDL.64 R4, [R1+0x758] ;  /* 0x0007580001047983 */ /* 0x0023620000100a00 */
[----:B------:R-:W-:-:S03]  /*20700*/  MOV R10, 0x20720 ;  /* 0x00020720000a7802 */ /* 0x000fc60000000f00 */
[----:B-1---5:R-:W-:Y:S05]  /*20710*/  CALL.REL.NOINC `($_ZN7cutlass13device_kernelIN5flash19enable_sm80_to_sm89INS1_16FlashAttnBwdSm80INS1_25CollectiveMainloopBwdSm80ILi2ELi2EN4cute5tupleIJNS5_1CILi128EEES8_NS7_ILi64EEEEEENS_6half_tEfNS_4arch4Sm80ELb1ELb0ELb1ELb1ELb1ELb0ELb0ELb0ELi2ELi4ELi4ELi4ELb0EEENS1_24CollectiveEpilogueBwdGQAISA_fSD_Li256ELb1ELb1EEENS1_25SingleTileBwdLPTSchedulerILb1ELi128ELb1EEEEEEEEEvNT_6ParamsE$_ZN4cute3eso3ESOILb1ELb0EJNS_6LayoutINS_5tupleIJNS3_IJNS_1CILi2EEES5_EEEEEENS3_IJNS3_IJNS4_ILi8EEENS4_ILi64EEEEEEEEEEENS_10ViewEngineINS_8smem_ptrIPfEEEEEEC2ERKSC_RKSH_) ;  /* 0xfffe7ad000007944 */ /* 0x022fea0003c3ffff */
[----:B------:R2:W5:Y:S01]  /*20720*/  LDL.64 R10, [R1+0x758] ;  /* 0x00075800010a7983 */ /* 0x0005620000100a00 */
[----:B-1----:R-:W-:Y:S01]  /*20730*/  IMAD.MOV.U32 R4, RZ, RZ, R2 ;  /* 0x000000ffff047224 */ /* 0x002fe200078e0002 */
[----:B------:R-:W-:Y:S02]  /*20740*/  MOV R7, R3 ;  /* 0x0000000300077202 */ /* 0x000fe40000000f00 */
[----:B------:R-:W-:Y:S02]  /*20750*/  MOV R8, 0x20770 ;  /* 0x0002077000087802 */ /* 0x000fe40000000f00 */
[----:B--2--5:R-:W-:Y:S05]  /*20760*/  CALL.REL.NOINC `($_ZN7cutlass13device_kernelIN5flash19enable_sm80_to_sm89INS1_16FlashAttnBwdSm80INS1_25CollectiveMainloopBwdSm80ILi2ELi2EN4cute5tupleIJNS5_1CILi128EEES8_NS7_ILi64EEEEEENS_6half_tEfNS_4arch4Sm80ELb1ELb0ELb1ELb1ELb1ELb0ELb0ELb0ELi2ELi4ELi4ELi4ELb0EEENS1_24CollectiveEpilogueBwdGQAISA_fSD_Li256ELb1ELb1EEENS1_25SingleTileBwdLPTSchedulerILb1ELi128ELb1EEEEEEEEEvNT_6ParamsE$_ZN4cute3eso3ESOILb1ELb0EJNS_6LayoutINS_5tupleIJNS_1CILi4EEEEEENS3_IJNS4_ILi1EEEEEEEENS_10ViewEngineIPfEEEEC2ERKS9_RKSC_) ;  /* 0xfffe866000007944 */ /* 0x024fea0003c3ffff */
        /* <DEDUP_REMOVED lines=13> */
[----:B--2---:R-:W-:Y:S05]  /*20840*/  CALL.REL.NOINC `($_ZN7cutlass13device_kernelIN5flash19enable_sm80_to_sm89INS1_16FlashAttnBwdSm80INS1_25CollectiveMainloopBwdSm80ILi2ELi2EN4cute5tupleIJNS5_1CILi128EEES8_NS7_ILi64EEEEEENS_6half_tEfNS_4arch4Sm80ELb1ELb0ELb1ELb1ELb1ELb0ELb0ELb0ELi2ELi4ELi4ELi4ELb0EEENS1_24CollectiveEpilogueBwdGQAISA_fSD_Li256ELb1ELb1EEENS1_25SingleTileBwdLPTSchedulerILb1ELi128ELb1EEEEEEEEEvNT_6ParamsE$_ZN4cute3eso3ESOILb1ELb0EJNS_6LayoutINS_5tupleIJNS3_IJNS_1CILi2EEES5_EEENS3_IJS5_NS4_ILi8EEEEEEEEENS3_IJNS3_IJS5_NS4_ILi4EEEEEENS3_IJNS4_ILi1EEES7_EEEEEEEENS_10ViewEngineIPfEEEEC2ERKSF_RKSI_) ;  /* 0xfffe7a2000007944 */ /* 0x004fea0003c3ffff */
[----:B------:R2:W5:Y:S01]  /*20850*/  LDL.64 R8, [R1+0x758] ;  /* 0x0007580001087983 */ /* 0x0005620000100a00 */
[----:B------:R-:W-:-:S03]  /*20860*/  MOV R7, RZ ;  /* 0x000000ff00077202 */ /* 0x000fc60000000f00 */
.L_x_5457:
[----:B-1----:R-:W-:-:S04]  /*20870*/  MOV R2, 0x20890 ;  /* 0x0002089000027802 */ /* 0x002fc80000000f00 */
[----:B-12--5:R-:W-:Y:S05]  /*20880*/  CALL.REL.NOINC `($_ZN7cutlass13device_kernelIN5flash19enable_sm80_to_sm89INS1_16FlashAttnBwdSm80INS1_25CollectiveMainloopBwdSm80ILi2ELi2EN4cute5tupleIJNS5_1CILi128EEES8_NS7_ILi64EEEEEENS_6half_tEfNS_4arch4Sm80ELb1ELb0ELb1ELb1ELb1ELb0ELb0ELb0ELi2ELi4ELi4ELi4ELb0EEENS1_24CollectiveEpilogueBwdGQAISA_fSD_Li256ELb1ELb1EEENS1_25SingleTileBwdLPTSchedulerILb1ELi128ELb1EEEEEEEEEvNT_6ParamsE$_ZZZN5flash25CollectiveMainloopBwdSm80ILi2ELi2EN4cute5tupleIJNS1_1CILi128EEES4_NS3_ILi64EEEEEEN7cutlass6half_tEfNS7_4arch4Sm80ELb1ELb0ELb1ELb1ELb1ELb0ELb0ELb0ELi2ELi4ELi4ELi4ELb0EE3mmaINS_16FlashAttnBwdSm80ISB_NS_24CollectiveEpilogueBwdGQAIS6_fSA_Li256ELb1ELb1EEENS_25SingleTileBwdLPTSchedulerILb1ELi128ELb1EEEE13SharedStorageENS1_6TensorINS1_11ArrayEngineIfLm32EEENS1_6LayoutINS2_IJNS2_IJNS3_ILi2EEESO_EEESO_NS3_ILi4EEEEEENS2_IJNS2_IJNS3_ILi1EEESO_EEESQ_NS3_ILi8EEEEEEEEEEEEbRKNSB_6ParamsERT0_S12_iNS2_IJiiiEEERT_ENKUliT_E_clIZSC_ISJ_SX_EbS10_S12_S12_iS13_S15_EUlRS16_iE_EEDaiS16_ENKUlvE1_clEv) ;  /* 0x0002cb9000007944 */ /* 0x026fea0003c00000 */
[----:B------:R1:W-:Y:S01]  /*20890*/  STL [R1+0x770], RZ ;  /* 0x000770ff01007387 */ /* 0x0003e20000100800 */
[----:B------:R-:W-:-:S03]  /*208a0*/  MOV R5, RZ ;  /* 0x000000ff00057202 */ /* 0x000fc60000000f00 */
.L_x_5456:
[----:B------:R-:W-:Y:S01]  /*208b0*/  IMAD.MOV.U32 R11, RZ, RZ, R60 ;  /* 0x000000ffff0b7224 */ /* 0x000fe200078e003c */
[----:B------:R-:W-:Y:S02]  /*208c0*/  MOV R3, R59 ;  /* 0x0000003b00037202 */ /* 0x000fe40000000f00 */
[----:B-1----:R-:W-:Y:S02]  /*208d0*/  MOV R12, 0x208f0 ;  /* 0x000208f0000c7802 */ /* 0x002fe40000000f00 */
[----:B-1---5:R-:W-:Y:S05]  /*208e0*/  CALL.REL.NOINC `($_ZN7cutlass13device_kernelIN5flash19enable_sm80_to_sm89INS1_16FlashAttnBwdSm80INS1_25CollectiveMainloopBwdSm80ILi2ELi2EN4cute5tupleIJNS5_1CILi128EEES8_NS7_ILi64EEEEEENS_6half_tEfNS_4arch4Sm80ELb1ELb0ELb1ELb1ELb1ELb0ELb0ELb0ELi2ELi4ELi4ELi4ELb0EEENS1_24CollectiveEpilogueBwdGQAISA_fSD_Li256ELb1ELb1EEENS1_25SingleTileBwdLPTSchedulerILb1ELi128ELb1EEEEEEEEEvNT_6ParamsE$_ZN4cute3eso3ESOILb0ELb0EJiiEEC2ERKiS4_) ;  /* 0xfffe647000007944 */ /* 0x022fea0003c3ffff */
        /* <DEDUP_REMOVED lines=19> */
[----:B-1---5:R-:W-:Y:S05]  /*20a20*/  CALL.REL.NOINC `($_ZN7cutlass13device_kernelIN5flash19enable_sm80_to_sm89INS1_16FlashAttnBwdSm80INS1_25CollectiveMainloopBwdSm80ILi2ELi2EN4cute5tupleIJNS5_1CILi128EEES8_NS7_ILi64EEEEEENS_6half_tEfNS_4arch4Sm80ELb1ELb0ELb1ELb1ELb1ELb0ELb0ELb0ELi2ELi4ELi4ELi4ELb0EEENS1_24CollectiveEpilogueBwdGQAISA_fSD_Li256ELb1ELb1EEENS1_25SingleTileBwdLPTSchedulerILb1ELi128ELb1EEEEEEEEEvNT_6ParamsE$_ZN4cute3eso3ESOILb0ELb0EJiiEEC2ERKiS4_) ;  /* 0xfffe633000007944 */ /* 0x022fea0003c3ffff */
        /* <DEDUP_REMOVED lines=21> */
[----:B------:R-:W-:Y:S05]  /*20b80*/  CALL.REL.NOINC `($_ZN7cutlass13device_kernelIN5flash19enable_sm80_to_sm89INS1_16FlashAttnBwdSm80INS1_25CollectiveMainloopBwdSm80ILi2ELi2EN4cute5tupleIJNS5_1CILi128EEES8_NS7_ILi64EEEEEENS_6half_tEfNS_4arch4Sm80ELb1ELb0ELb1ELb1ELb1ELb0ELb0ELb0ELi2ELi4ELi4ELi4ELb0EEENS1_24CollectiveEpilogueBwdGQAISA_fSD_Li256ELb1ELb1EEENS1_25SingleTileBwdLPTSchedulerILb1ELi128ELb1EEEEEEEEEvNT_6ParamsE$_ZN4cute3eso3ESOILb0ELb0EJiiEEC2ERKiS4_) ;  /* 0xfffe61d000007944 */ /* 0x000fea0003c3ffff */
        /* <DEDUP_REMOVED lines=19> */
[----:B-1----:R-:W-:Y:S05]  /*20cc0*/  CALL.REL.NOINC `($_ZN7cutlass13device_kernelIN5flash19enable_sm80_to_sm89INS1_16FlashAttnBwdSm80INS1_25CollectiveMainloopBwdSm80ILi2ELi2EN4cute5tupleIJNS5_1CILi128EEES8_NS7_ILi64EEEEEENS_6half_tEfNS_4arch4Sm80ELb1ELb0ELb1ELb1ELb1ELb0ELb0ELb0ELi2ELi4ELi4ELi4ELb0EEENS1_24CollectiveEpilogueBwdGQAISA_fSD_Li256ELb1ELb1EEENS1_25SingleTileBwdLPTSchedulerILb1ELi128ELb1EEEEEEEEEvNT_6ParamsE$_ZN4cute3eso3ESOILb0ELb0EJiiEEC2ERKiS4_) ;  /* 0xfffe609000007944 */ /* 0x002fea0003c3ffff */
        /* <DEDUP_REMOVED lines=13> */
[----:B-----5:R-:W-:Y:S05]  /*20da0*/  CALL.REL.NOINC `($_ZN7cutlass13device_kernelIN5flash19enable_sm80_to_sm89INS1_16FlashAttnBwdSm80INS1_25CollectiveMainloopBwdSm80ILi2ELi2EN4cute5tupleIJNS5_1CILi128EEES8_NS7_ILi64EEEEEENS_6half_tEfNS_4arch4Sm80ELb1ELb0ELb1ELb1ELb1ELb0ELb0ELb0ELi2ELi4ELi4ELi4ELb0EEENS1_24CollectiveEpilogueBwdGQAISA_fSD_Li256ELb1ELb1EEENS1_25SingleTileBwdLPTSchedulerILb1ELi128ELb1EEEEEEEEEvNT_6ParamsE$_ZN4cute3eso3ESOILb0ELb0EJiiEEC2ERKiS4_) ;  /* 0xfffe5fb000007944 */ /* 0x020fea0003c3ffff */
        /* <DEDUP_REMOVED lines=48> */
[----:B--2---:R-:W-:Y:S05]  /*210b0*/  CALL.REL.NOINC `($_ZN7cutlass13device_kernelIN5flash19enable_sm80_to_sm89INS1_16FlashAttnBwdSm80INS1_25CollectiveMainloopBwdSm80ILi2ELi2EN4cute5tupleIJNS5_1CILi128EEES8_NS7_ILi64EEEEEENS_6half_tEfNS_4arch4Sm80ELb1ELb0ELb1ELb1ELb1ELb0ELb0ELb0ELi2ELi4ELi4ELi4ELb0EEENS1_24CollectiveEpilogueBwdGQAISA_fSD_Li256ELb1ELb1EEENS1_25SingleTileBwdLPTSchedulerILb1ELi128ELb1EEEEEEEEEvNT_6ParamsE$_ZN4cute3eso3ESOILb1ELb0EJNS_6LayoutINS_5tupleIJNS3_IJNS_1CILi1EEENS4_ILi2EEEEEES6_NS4_ILi8EEEEEENS3_IJNS3_IJS5_S5_EEES6_NS4_ILi4EEEEEEEENS_10ViewEngineIPKN7cutlass5ArrayIfLi2ELb1EEEEEEEC2ERKSD_RKSK_) ;  /* 0xfffe6ee000007944 */ /* 0x004fea0003c3ffff */
[----:B------:R2:W5:Y:S01]  /*210c0*/  LDL.64 R20, [R8] ;  /* 0x0000000008147983 */ /* 0x0005620000100a00 */
[----:B------:R-:W-:Y:S01]  /*210d0*/  IMAD.MOV.U32 R16, RZ, RZ, R6 ;  /* 0x000000ffff107224 */ /* 0x000fe200078e0006 */
[----:B-1----:R-:W-:Y:S02]  /*210e0*/  MOV R3, R5 ;  /* 0x0000000500037202 */ /* 0x002fe40000000f00 */
[----:B------:R-:W-:Y:S02]  /*210f0*/  MOV R14, 0x21110 ;  /* 0x00021110000e7802 */ /* 0x000fe40000000f00 */
[----:B--2--5:R-:W-:Y:S05]  /*21100*/  CALL.REL.NOINC `($_ZN7cutlass13device_kernelIN5flash19enable_sm80_to_sm89INS1_16FlashAttnBwdSm80INS1_25CollectiveMainloopBwdSm80ILi2ELi2EN4cute5tupleIJNS5_1CILi128EEES8_NS7_ILi64EEEEEENS_6half_tEfNS_4arch4Sm80ELb1ELb0ELb1ELb1ELb1ELb0ELb0ELb0ELi2ELi4ELi4ELi4ELb0EEENS1_24CollectiveEpilogueBwdGQAISA_fSD_Li256ELb1ELb1EEENS1_25SingleTileBwdLPTSchedulerILb1ELi128ELb1EEEEEEEEEvNT_6ParamsE$_ZN4cute3eso3ESOILb1ELb0EJNS_6LayoutINS_5tupleIJNS3_IJNS_1CILi1EEENS4_ILi2EEEEEES6_NS4_ILi8EEEEEENS3_IJNS3_IJS5_S5_EEES6_NS4_ILi4EEEEEEEENS_10ViewEngineIPN7cutlass5ArrayINSF_6half_tELi2ELb0EEEEEEEC2ERKSD_RKSK_) ;  /* 0xfffe6ee000007944 */ /* 0x024fea0003c3ffff */
[----:B------:R-:W-:Y:S01]  /*21110*/  ULDC.64 UR4, c[0x0][0x118] ;  /* 0x0000460000047ab9 */ /* 0x000fe20000000a00 */
[----:B-1----:R1:W5:Y:S04]  /*21120*/  LDL.64 R16, [R8] ;  /* 0x0000000008107983 */ /* 0x0023680000100a00 */
[----:B------:R1:W5:Y:S01]  /*21130*/  LD.E.64 R2, [R20.64] ;  /* 0x0000000414027980 */ /* 0x000362000c101b00 */
[----:B------:R-:W-:-:S03]  /*21140*/  MOV R14, 0x21160 ;  /* 0x00021160000e7802 */ /* 0x000fc60000000f00 */
[----:B-1---5:R-:W-:Y:S05]  /*21150*/  CALL.REL.NOINC `($_ZN7cutlass13device_kernelIN5flash19enable_sm80_to_sm89INS1_16FlashAttnBwdSm80INS1_25CollectiveMainloopBwdSm80ILi2ELi2EN4cute5tupleIJNS5_1CILi128EEES8_NS7_ILi64EEEEEENS_6half_tEfNS_4arch4Sm80ELb1ELb0ELb1ELb1ELb1ELb0ELb0ELb0ELi2ELi4ELi4ELi4ELb0EEENS1_24CollectiveEpilogueBwdGQAISA_fSD_Li256ELb1ELb1EEENS1_25SingleTileBwdLPTSchedulerILb1ELi128ELb1EEEEEEEEEvNT_6ParamsE$_ZN73_INTERNAL_e48e4f46_37_flash_bwd_hdim64_fp16_softcap_sm80_cu_3fbc093a_281817__float22half2_rnE6float2) ;  /* 0xfffe83d000007944 */ /* 0x022fea0003c3ffff */
[----:B------:R-:W-:Y:S02]  /*21160*/  MOV R14, 0x21180 ;  /* 0x00021180000e7802 */ /* 0x000fe40000000f00 */
[----:B-1----:R-:W-:Y:S05]  /*21170*/  CALL.REL.NOINC `($_ZN7cutlass13device_kernelIN5flash19enable_sm80_to_sm89INS1_16FlashAttnBwdSm80INS1_25CollectiveMainloopBwdSm80ILi2ELi2EN4cute5tupleIJNS5_1CILi128EEES8_NS7_ILi64EEEEEENS_6half_tEfNS_4arch4Sm80ELb1ELb0ELb1ELb1ELb1ELb0ELb0ELb0ELi2ELi4ELi4ELi4ELb0EEENS1_24CollectiveEpilogueBwdGQAISA_fSD_Li256ELb1ELb1EEENS1_25SingleTileBwdLPTSchedulerILb1ELi128ELb1EEEEEEEEEvNT_6ParamsE$_ZN7__half2aSEOKS_) ;  /* 0xfffe840000007944 */ /* 0x002fea0003c3ffff */
[----:B------:R-:W2:Y:S01]  /*21180*/  LDL R15, [R1+0x770] ;  /* 0x00077000010f7983 */ /* 0x000ea20000100800 */
[----:B------:R-:W-:Y:S01]  /*21190*/  ULDC.64 UR4, c[0x0][0x118] ;  /* 0x0000460000047ab9 */ /* 0x000fe20000000a00 */
[----:B------:R-:W-:-:S02]  /*211a0*/  MOV R14, 0x211e0 ;  /* 0x000211e0000e7802 */ /* 0x000fc40000000f00 */
[----:B--2---:R2:W-:Y:S04]  /*211b0*/  ST.E [R16.64], R15 ;  /* 0x0000000f10007985 */ /* 0x0045e8000c101904 */
[----:B-1----:R2:W5:Y:S02]  /*211c0*/  LD.E.64 R2, [R20.64+0x8] ;  /* 0x0000080414027980 */ /* 0x002564000c101b00 */
[----:B--2--5:R-:W-:Y:S05]  /*211d0*/  CALL.REL.NOINC `($_ZN7cutlass13device_kernelIN5flash19enable_sm80_to_sm89INS1_16FlashAttnBwdSm80INS1_25CollectiveMainloopBwdSm80ILi2ELi2EN4cute5tupleIJNS5_1CILi128EEES8_NS7_ILi64EEEEEENS_6half_tEfNS_4arch4Sm80ELb1ELb0ELb1ELb1ELb1ELb0ELb0ELb0ELi2ELi4ELi4ELi4ELb0EEENS1_24CollectiveEpilogueBwdGQAISA_fSD_Li256ELb1ELb1EEENS1_25SingleTileBwdLPTSchedulerILb1ELi128ELb1EEEEEEEEEvNT_6ParamsE$_ZN73_INTERNAL_e48e4f46_37_flash_bwd_hdim64_fp16_softcap_sm80_cu_3fbc093a_281817__float22half2_rnE6float2) ;  /* 0xfffe835000007944 */ /* 0x024fea0003c3ffff */
[----:B------:R-:W-:Y:S02]  /*211e0*/  MOV R14, 0x21200 ;  /* 0x00021200000e7802 */ /* 0x000fe40000000f00 */
[----:B-1----:R-:W-:Y:S05]  /*211f0*/  CALL.REL.NOINC `($_ZN7cutlass13device_kernelIN5flash19enable_sm80_to_sm89INS1_16FlashAttnBwdSm80INS1_25CollectiveMainloopBwdSm80ILi2ELi2EN4cute5tupleIJNS5_1CILi128EEES8_NS7_ILi64EEEEEENS_6half_tEfNS_4arch4Sm80ELb1ELb0ELb1ELb1ELb1ELb0ELb0ELb0ELi2ELi4ELi4ELi4ELb0EEENS1_24CollectiveEpilogueBwdGQAISA_fSD_Li256ELb1ELb1EEENS1_25SingleTileBwdLPTSchedulerILb1ELi128ELb1EEEEEEEEEvNT_6ParamsE$_ZN7__half2aSEOKS_) ;  /* 0xfffe838000007944 */ /* 0x002fea0003c3ffff */
[----:B------:R-:W2:Y:S01]  /*21200*/  LDL R15, [R1+0x770] ;  /* 0x00077000010f7983 */ /* 0x000ea20000100800 */
[----:B------:R-:W-:Y:S01]  /*21210*/  ULDC.64 UR4, c[0x0][0x118] ;  /* 0x0000460000047ab9 */ /* 0x000fe20000000a00 */
[----:B------:R-:W-:Y:S02]  /*21220*/  MOV R14, 0x21260 ;  /* 0x00021260000e7802 */ /* 0x000fe40000000f00 */
[----:B--2---:R2:W-:Y:S04]  /*21230*/  ST.E [R16.64+0x4], R15 ;  /* 0x0000040f10007985 */ /* 0x0045e8000c101904 */
[----:B-1----:R2:W5:Y:S02]  /*21240*/  LD.E.64 R2, [R20.64+0x10] ;  /* 0x0000100414027980 */ /* 0x002564000c101b00 */
[----:B--2--5:R-:W-:Y:S05]  /*21250*/  CALL.REL.NOINC `($_ZN7cutlass13device_kernelIN5flash19enable_sm80_to_sm89INS1_16FlashAttnBwdSm80INS1_25CollectiveMainloopBwdSm80ILi2ELi2EN4cute5tupleIJNS5_1CILi128EEES8_NS7_ILi64EEEEEENS_6half_tEfNS_4arch4Sm80ELb1ELb0ELb1ELb1ELb1ELb0ELb0ELb0ELi2ELi4ELi4ELi4ELb0EEENS1_24CollectiveEpilogueBwdGQAISA_fSD_Li256ELb1ELb1EEENS1_25SingleTileBwdLPTSchedulerILb1ELi128ELb1EEEEEEEEEvNT_6ParamsE$_ZN73_INTERNAL_e48e4f46_37_flash_bwd_hdim64_fp16_softcap_sm80_cu_3fbc093a_281817__float22half2_rnE6float2) ;  /* 0xfffe82d000007944 */ /* 0x024fea0003c3ffff */
[----:B------:R-:W-:Y:S02]  /*21260*/  MOV R14, 0x21280 ;  /* 0x00021280000e7802 */ /* 0x000fe40000000f00 */
[----:B-1----:R-:W-:Y:S05]  /*21270*/  CALL.REL.NOINC `($_ZN7cutlass13device_kernelIN5flash19enable_sm80_to_sm89INS1_16FlashAttnBwdSm80INS1_25CollectiveMainloopBwdSm80ILi2ELi2EN4cute5tupleIJNS5_1CILi128EEES8_NS7_ILi64EEEEEENS_6half_tEfNS_4arch4Sm80ELb1ELb0ELb1ELb1ELb1ELb0ELb0ELb0ELi2ELi4ELi4ELi4ELb0EEENS1_24CollectiveEpilogueBwdGQAISA_fSD_Li256ELb1ELb1EEENS1_25SingleTileBwdLPTSchedulerILb1ELi128ELb1EEEEEEEEEvNT_6ParamsE$_ZN7__half2aSEOKS_) ;  /* 0xfffe830000007944 */ /* 0x002fea0003c3ffff */
[----:B------:R-:W2:Y:S01]  /*21280*/  LDL R15, [R1+0x770] ;  /* 0x00077000010f7983 */ /* 0x000ea20000100800 */
[----:B------:R-:W-:Y:S01]  /*21290*/  ULDC.64 UR4, c[0x0][0x118] ;  /* 0x0000460000047ab9 */ /* 0x000fe20000000a00 */
[----:B------:R-:W-:-:S02]  /*212a0*/  MOV R14, 0x212e0 ;  /* 0x000212e0000e7802 */ /* 0x000fc40000000f00 */
[----:B--2---:R2:W-:Y:S04]  /*212b0*/  ST.E [R16.64+0x8], R15 ;  /* 0x0000080f10007985 */ /* 0x0045e8000c101904 */
        /* <DEDUP_REMOVED lines=228> */
[----:B-1----:R-:W2:Y:S01]  /*22100*/  LDL R3, [R1+0x770] ;  /* 0x0007700001037983 */ /* 0x002ea20000100800 */
[----:B------:R-:W-:Y:S01]  /*22110*/  ULDC.64 UR4, c[0x0][0x118] ;  /* 0x0000460000047ab9 */ /* 0x000fe20000000a00 */
[----:B------:R-:W-:Y:S02]  /*22120*/  MOV R2, R6 ;  /* 0x0000000600027202 */ /* 0x000fe40000000f00 */
[----:B------:R-:W-:Y:S01]  /*22130*/  MOV R6, 0x22160 ;  /* 0x0002216000067802 */ /* 0x000fe20000000f00 */
[----:B--2---:R1:W-:Y:S04]  /*22140*/  ST.E [R16.64+0x7c], R3 ;  /* 0x00007c0310007985 */ /* 0x0043e8000c101904 */
[----:B-1----:R-:W-:Y:S05]  /*22150*/  CALL.REL.NOINC `($_ZN7cutlass13device_kernelIN5flash19enable_sm80_to_sm89INS1_16FlashAttnBwdSm80INS1_25CollectiveMainloopBwdSm80ILi2ELi2EN4cute5tupleIJNS5_1CILi128EEES8_NS7_ILi64EEEEEENS_6half_tEfNS_4arch4Sm80ELb1ELb0ELb1ELb1ELb1ELb0ELb0ELb0ELi2ELi4ELi4ELi4ELb0EEENS1_24CollectiveEpilogueBwdGQAISA_fSD_Li256ELb1ELb1EEENS1_25SingleTileBwdLPTSchedulerILb1ELi128ELb1EEEEEEEEEvNT_6ParamsE$_ZN4cute3eso3ESOILb1ELb0EJNS_6LayoutINS_5tupleIJNS3_IJNS_1CILi1EEENS3_IJNS4_ILi4EEENS4_ILi2EEEEEEEEES7_S6_EEENS3_IJNS3_IJNS4_ILi0EEENS3_IJS5_NS4_ILi8EEEEEEEEES6_NS4_ILi16EEEEEEEENS_10ViewEngineIPN7cutlass6half_tEEEEEC2ERKSH_RKSM_) ;  /* 0xfffe5d8000007944 */ /* 0x002fea0003c3ffff */
[----:B------:R2:W5:Y:S04]  /*22160*/  LDL.64 R16, [R61+0xb8] ;  /* 0x0000b8003d107983 */ /* 0x0005680000100a00 */
[----:B-1----:R2:W5:Y:S01]  /*22170*/  LDL.64 R2, [R8] ;  /* 0x0000000008027983 */ /* 0x0025620000100a00 */
[----:B------:R-:W-:-:S03]  /*22180*/  MOV R6, 0x221a0 ;  /* 0x000221a000067802 */ /* 0x000fc60000000f00 */
[----:B--2--5:R-:W-:Y:S05]  /*22190*/  CALL.REL.NOINC `($_ZN7cutlass13device_kernelIN5flash19enable_sm80_to_sm89INS1_16FlashAttnBwdSm80INS1_25CollectiveMainloopBwdSm80ILi2ELi2EN4cute5tupleIJNS5_1CILi128EEES8_NS7_ILi64EEEEEENS_6half_tEfNS_4arch4Sm80ELb1ELb0ELb1ELb1ELb1ELb0ELb0ELb0ELi2ELi4ELi4ELi4ELb0EEENS1_24CollectiveEpilogueBwdGQAISA_fSD_Li256ELb1ELb1EEENS1_25SingleTileBwdLPTSchedulerILb1ELi128ELb1EEEEEEEEEvNT_6ParamsE$_ZN4cute3eso3ESOILb1ELb0EJNS_6LayoutINS_5tupleIJNS3_IJNS_1CILi1EEENS3_IJNS4_ILi2EEES6_EEEEEES6_NS4_ILi4EEEEEENS3_IJNS3_IJNS4_ILi0EEENS3_IJS5_S9_EEEEEES6_NS4_ILi8EEEEEEEENS_10ViewEngineIPjEEEEC2ERKSG_RKSJ_) ;  /* 0xfffe5cf000007944 */ /* 0x024fea0003c3ffff */
[----:B------:R-:W-:Y:S01]  /*221a0*/  ULDC.64 UR4, c[0x0][0x118] ;  /* 0x0000460000047ab9 */ /* 0x000fe20000000a00 */
[----:B------:R2:W5:Y:S04]  /*221b0*/  LDL.64 R14, [R8] ;  /* 0x00000000080e7983 */ /* 0x0005680000100a00 */
[----:B------:R-:W3:Y:S04]  /*221c0*/  LD.E R18, [R16.64] ;  /* 0x0000000410127980 */ /* 0x000ee8000c101900 */
[----:B------:R-:W4:Y:S01]  /*221d0*/  LD.E R6, [R16.64+0x4] ;  /* 0x0000040410067980 */ /* 0x000f22000c101900 */
[----:B-1----:R-:W-:-:S03]  /*221e0*/  MOV R2, 0x22220 ;  /* 0x0002222000027802 */ /* 0x002fc60000000f00 */
[----:B---3--:R2:W-:Y:S04]  /*221f0*/  STL [R1+0x794], R18 ;  /* 0x0007941201007387 */ /* 0x0085e80000100800 */
[----:B----4-:R2:W-:Y:S02]  /*22200*/  STL [R1+0x798], R6 ;  /* 0x0007980601007387 */ /* 0x0105e40000100800 */
[----:B--2--5:R-:W-:Y:S05]  /*22210*/  CALL.REL.NOINC `($_ZN7cutlass13device_kernelIN5flash19enable_sm80_to_sm89INS1_16FlashAttnBwdSm80INS1_25CollectiveMainloopBwdSm80ILi2ELi2EN4cute5tupleIJNS5_1CILi128EEES8_NS7_ILi64EEEEEENS_6half_tEfNS_4arch4Sm80ELb1ELb0ELb1ELb1ELb1ELb0ELb0ELb0ELi2ELi4ELi4ELi4ELb0EEENS1_24CollectiveEpilogueBwdGQAISA_fSD_Li256ELb1ELb1EEENS1_25SingleTileBwdLPTSchedulerILb1ELi128ELb1EEEEEEEEEvNT_6ParamsE$_ZZN4cute6upcastILi2ENS_5tupleIJNS1_IJNS_1CILi1EEENS1_IJNS2_ILi2EEES4_S4_EEEEEES4_NS1_IJS4_S4_EEEEEENS1_IJNS1_IJNS2_ILi0EEENS1_IJS3_NS2_ILi512EEEiEEEEEENS2_ILi4096EEENS1_IJiNS2_ILi8192EEEEEEEEEEEDaRKT0_RKT1_ENKUlRKT_RKT0_E_clIS6_SC_EEDaSP_SS_) ;  /* 0xfffe7e5000007944 */ /* 0x024fea0003c3ffff */
[----:B------:R1:W5:Y:S01]  /*22220*/  LDL R2, [R1+0x798] ;  /* 0x0007980001027983 */ /* 0x0003620000100800 */
[----:B------:R-:W-:-:S03]  /*22230*/  MOV R6, 0x22250 ;  /* 0x0002225000067802 */ /* 0x000fc60000000f00 */
[----:B-1---5:R-:W-:Y:S05]  /*22240*/  CALL.REL.NOINC `($_ZN7cutlass13device_kernelIN5flash19enable_sm80_to_sm89INS1_16FlashAttnBwdSm80INS1_25CollectiveMainloopBwdSm80ILi2ELi2EN4cute5tupleIJNS5_1CILi128EEES8_NS7_ILi64EEEEEENS_6half_tEfNS_4arch4Sm80ELb1ELb0ELb1ELb1ELb1ELb0ELb0ELb0ELi2ELi4ELi4ELi4ELb0EEENS1_24CollectiveEpilogueBwdGQAISA_fSD_Li256ELb1ELb1EEENS1_25SingleTileBwdLPTSchedulerILb1ELi128ELb1EEEEEEEEEvNT_6ParamsE$_ZZN4cute6upcastILi2ENS_5tupleIJNS1_IJNS_1CILi1EEENS1_IJNS2_ILi2EEES4_S4_EEEEEES4_NS1_IJS4_S4_EEEEEENS1_IJNS1_IJNS2_ILi0EEENS1_IJS3_NS2_ILi512EEEiEEEEEENS2_ILi4096EEENS1_IJiNS2_ILi8192EEEEEEEEEEEDaRKT0_RKT1_ENKUlRKT_RKT0_E_clIS7_SF_EEDaSP_SS_) ;  /* 0xfffe7e8000007944 */ /* 0x022fea0003c3ffff */
[----:B------:R1:W-:Y:S01]  /*22250*/  STL [R1+0x750], R2 ;  /* 0x0007500201007387 */ /* 0x0003e20000100800 */
[----:B------:R-:W-:-:S03]  /*22260*/  MOV R6, 0x22280 ;  /* 0x0002228000067802 */ /* 0x000fc60000000f00 */
[----:B-1----:R-:W-:Y:S05]  /*22270*/  CALL.REL.NOINC `($_ZN7cutlass13device_kernelIN5flash19enable_sm80_to_sm89INS1_16FlashAttnBwdSm80INS1_25CollectiveMainloopBwdSm80ILi2ELi2EN4cute5tupleIJNS5_1CILi128EEES8_NS7_ILi64EEEEEENS_6half_tEfNS_4arch4Sm80ELb1ELb0ELb1ELb1ELb1ELb0ELb0ELb0ELi2ELi4ELi4ELi4ELb0EEENS1_24CollectiveEpilogueBwdGQAISA_fSD_Li256ELb1ELb1EEENS1_25SingleTileBwdLPTSchedulerILb1ELi128ELb1EEEEEEEEEvNT_6ParamsE$_ZN4cute3eso3ESOILb0ELb0EJNS_5tupleIJNS_1CILi0EEENS2_IJNS3_ILi1EEENS3_ILi256EEEiEEEEEENS3_ILi2048EEENS2_IJiNS3_ILi4096EEEEEEEEC2ERKS8_RKS9_RKSB_) ;  /* 0xfffe3e8000007944 */ /* 0x002fea0003c3ffff */
[----:B------:R2:W5:Y:S04]  /*22280*/  LDL R5, [R8] ;  /* 0x0000000008057983 */ /* 0x0005680000100800 */
[----:B-1----:R2:W5:Y:S01]  /*22290*/  LDL R3, [R8+0x4] ;  /* 0x0000040008037983 */ /* 0x0025620000100800 */
[----:B------:R-:W-:-:S03]  /*222a0*/  MOV R6, 0x222c0 ;  /* 0x000222c000067802 */ /* 0x000fc60000000f00 */
[----:B--2--5:R-:W-:Y:S05]  /*222b0*/  CALL.REL.NOINC `($_ZN7cutlass13device_kernelIN5flash19enable_sm80_to_sm89INS1_16FlashAttnBwdSm80INS1_25CollectiveMainloopBwdSm80ILi2ELi2EN4cute5tupleIJNS5_1CILi128EEES8_NS7_ILi64EEEEEENS_6half_tEfNS_4arch4Sm80ELb1ELb0ELb1ELb1ELb1ELb0ELb0ELb0ELi2ELi4ELi4ELi4ELb0EEENS1_24CollectiveEpilogueBwdGQAISA_fSD_Li256ELb1ELb1EEENS1_25SingleTileBwdLPTSchedulerILb1ELi128ELb1EEEEEEEEEvNT_6ParamsE$_ZN4cute5tupleIJNS0_IJNS0_IJNS_1CILi1EEENS0_IJS2_NS1_ILi2EEES3_EEEEEES3_NS0_IJS3_S3_EEEEEENS0_IJNS0_IJNS1_ILi0EEENS0_IJS2_NS1_ILi256EEEiEEEEEENS1_ILi2048EEENS0_IJiNS1_ILi4096EEEEEEEEEEEC2ERKS7_RKSF_) ;  /* 0xfffe6bf000007944 */ /* 0x024fea0003c3ffff */
[----:B------:R2:W5:Y:S04]  /*222c0*/  LDL R6, [R8] ;  /* 0x0000000008067983 */ /* 0x0005680000100800 */
[----:B-1----:R2:W5:Y:S01]  /*222d0*/  LDL R5, [R8+0x4] ;  /* 0x0000040008057983 */ /* 0x0025620000100800 */
[----:B------:R-:W-:-:S03]  /*222e0*/  MOV R2, 0x22300 ;  /* 0x0002230000027802 */ /* 0x000fc60000000f00 */
[----:B--2--5:R-:W-:Y:S05]  /*222f0*/  CALL.REL.NOINC `($_ZN7cutlass13device_kernelIN5flash19enable_sm80_to_sm89INS1_16FlashAttnBwdSm80INS1_25CollectiveMainloopBwdSm80ILi2ELi2EN4cute5tupleIJNS5_1CILi128EEES8_NS7_ILi64EEEEEENS_6half_tEfNS_4arch4Sm80ELb1ELb0ELb1ELb1ELb1ELb0ELb0ELb0ELi2ELi4ELi4ELi4ELb0EEENS1_24CollectiveEpilogueBwdGQAISA_fSD_Li256ELb1ELb1EEENS1_25SingleTileBwdLPTSchedulerILb1ELi128ELb1EEEEEEEEEvNT_6ParamsE$_ZZN4cute7flattenINS_5tupleIJNS1_IJNS_1CILi0EEENS1_IJNS2_ILi1EEENS2_ILi512EEEiEEEEEENS2_ILi4096EEENS1_IJiNS2_ILi8192EEEEEEEEEEEDaRKT_ENKUlRKT_E_clIS7_EEDaSH_) ;  /* 0xfffe7eb000007944 */ /* 0x024fea0003c3ffff */
[----:B------:R-:W-:Y:S02]  /*22300*/  MOV R2, 0x22320 ;  /* 0x0002232000027802 */ /* 0x000fe40000000f00 */
[----:B------:R-:W-:Y:S05]  /*22310*/  CALL.REL.NOINC `($_ZN7cutlass13device_kernelIN5flash19enable_sm80_to_sm89INS1_16FlashAttnBwdSm80INS1_25CollectiveMainloopBwdSm80ILi2ELi2EN4cute5tupleIJNS5_1CILi128EEES8_NS7_ILi64EEEEEENS_6half_tEfNS_4arch4Sm80ELb1ELb0ELb1ELb1ELb1ELb0ELb0ELb0ELi2ELi4ELi4ELi4ELb0EEENS1_24CollectiveEpilogueBwdGQAISA_fSD_Li256ELb1ELb1EEENS1_25SingleTileBwdLPTSchedulerILb1ELi128ELb1EEEEEEEEEvNT_6ParamsE$_ZZN4cute7flattenINS_5tupleIJNS1_IJNS_1CILi0EEENS1_IJNS2_ILi1EEENS2_ILi512EEEiEEEEEENS2_ILi4096EEENS1_IJiNS2_ILi8192EEEEEEEEEEEDaRKT_ENKUlRKT_E_clISA_EEDaSH_) ;  /* 0xfffe7eb000007944 */ /* 0x000fea0003c3ffff */
[----:B------:R-:W-:Y:S02]  /*22320*/  MOV R2, 0x22340 ;  /* 0x0002234000027802 */ /* 0x000fe40000000f00 */
[----:B------:R-:W-:Y:S05]  /*22330*/  CALL.REL.NOINC `($_ZN7cutlass13device_kernelIN5flash19enable_sm80_to_sm89INS1_16FlashAttnBwdSm80INS1_25CollectiveMainloopBwdSm80ILi2ELi2EN4cute5tupleIJNS5_1CILi128EEES8_NS7_ILi64EEEEEENS_6half_tEfNS_4arch4Sm80ELb1ELb0ELb1ELb1ELb1ELb0ELb0ELb0ELi2ELi4ELi4ELi4ELb0EEENS1_24CollectiveEpilogueBwdGQAISA_fSD_Li256ELb1ELb1EEENS1_25SingleTileBwdLPTSchedulerILb1ELi128ELb1EEEEEEEEEvNT_6ParamsE$_ZZN4cute12filter_tupleINS_5tupleIJNS1_IJNS_1CILi0EEENS1_IJNS2_ILi1EEENS2_ILi512EEEiEEEEEENS2_ILi4096EEENS1_IJiNS2_ILi8192EEEEEEEEEZNS_7flattenISB_EEDaRKT_EUlRKT_E_EEDaSF_OT0_ENKUlDpSI_E_clIJNS1_IJS3_S4_S5_iEEENS1_IJS8_EEESA_EEEDaSM_) ;  /* 0xfffe72d000007944 */ /* 0x000fea0003c3ffff */
[----:B------:R-:W-:Y:S02]  /*22340*/  ULDC.64 UR4, c[0x0][0x118] ;  /* 0x0000460000047ab9 */ /* 0x000fe40000000a00 */
[----:B------:R1:W5:Y:S01]  /*22350*/  LD.E.64 R2, [R16.64+0x8] ;  /* 0x0000080410027980 */ /* 0x000362000c101b00 */
[----:B------:R-:W-:-:S02]  /*22360*/  MOV R38, R70 ;  /* 0x0000004600267202 */ /* 0x000fc40000000f00 */
[----:B------:R-:W-:Y:S02]  /*22370*/  MOV R46, 0x22390 ;  /* 0x00022390002e7802 */ /* 0x000fe40000000f00 */
[----:B-1---5:R-:W-:Y:S05]  /*22380*/  CALL.REL.NOINC `($_ZN7cutlass13device_kernelIN5flash19enable_sm80_to_sm89INS1_16FlashAttnBwdSm80INS1_25CollectiveMainloopBwdSm80ILi2ELi2EN4cute5tupleIJNS5_1CILi128EEES8_NS7_ILi64EEEEEENS_6half_tEfNS_4arch4Sm80ELb1ELb0ELb1ELb1ELb1ELb0ELb0ELb0ELi2ELi4ELi4ELi4ELb0EEENS1_24CollectiveEpilogueBwdGQAISA_fSD_Li256ELb1ELb1EEENS1_25SingleTileBwdLPTSchedulerILb1ELi128ELb1EEEEEEEEEvNT_6ParamsE$_ZN4cute8smem_ptrIPN7cutlass6half_tEECI1NS_12iter_adaptorIS3_S4_EEES3_) ;  /* 0xfffe709000007944 */ /* 0x022fea0003c3ffff */
[----:B-1----:R1:W5:Y:S01]  /*22390*/  LDL.64 R2, [R8] ;  /* 0x0000000008027983 */ /* 0x0023620000100a00 */
[----:B------:R-:W-:-:S03]  /*223a0*/  MOV R18, 0x223c0 ;  /* 0x000223c000127802 */ /* 0x000fc60000000f00 */
[----:B-1---5:R-:W-:Y:S05]  /*223b0*/  CALL.REL.NOINC `($_ZN7cutlass13device_kernelIN5flash19enable_sm80_to_sm89INS1_16FlashAttnBwdSm80INS1_25CollectiveMainloopBwdSm80ILi2ELi2EN4cute5tupleIJNS5_1CILi128EEES8_NS7_ILi64EEEEEENS_6half_tEfNS_4arch4Sm80ELb1ELb0ELb1ELb1ELb1ELb0ELb0ELb0ELi2ELi4ELi4ELi4ELb0EEENS1_24CollectiveEpilogueBwdGQAISA_fSD_Li256ELb1ELb1EEENS1_25SingleTileBwdLPTSchedulerILb1ELi128ELb1EEEEEEEEEvNT_6ParamsE$_ZN4cute8smem_ptrIPjECI1NS_12iter_adaptorIS1_S2_EEES1_) ;  /* 0xfffe712000007944 */ /* 0x022fea0003c3ffff */
[----:B-1----:R-:W2:Y:S01]  /*223c0*/  LDL.64 R16, [R8] ;  /* 0x0000000008107983 */ /* 0x002ea20000100a00 */
[----:B------:R-:W-:Y:S01]  /*223d0*/  IMAD.MOV.U32 R2, RZ, RZ, R6 ;  /* 0x000000ffff027224 */ /* 0x000fe200078e0006 */
[----:B------:R-:W-:Y:S02]  /*223e0*/  MOV R3, R5 ;  /* 0x0000000500037202 */ /* 0x000fe40000000f00 */
[----:B------:R-:W-:Y:S01]  /*223f0*/  MOV R6, 0x22420 ;  /* 0x0002242000067802 */ /* 0x000fe20000000f00 */
[----:B--2---:R1:W-:Y:S04]  /*22400*/  STL.64 [R1+0x750], R16 ;  /* 0x0007501001007387 */ /* 0x0043e80000100a00 */
[----:B-1----:R-:W-:Y:S05]  /*22410*/  CALL.REL.NOINC `($_ZN7cutlass13device_kernelIN5flash19enable_sm80_to_sm89INS1_16FlashAttnBwdSm80INS1_25CollectiveMainloopBwdSm80ILi2ELi2EN4cute5tupleIJNS5_1CILi128EEES8_NS7_ILi64EEEEEENS_6half_tEfNS_4arch4Sm80ELb1ELb0ELb1ELb1ELb1ELb0ELb0ELb0ELi2ELi4ELi4ELi4ELb0EEENS1_24CollectiveEpilogueBwdGQAISA_fSD_Li256ELb1ELb1EEENS1_25SingleTileBwdLPTSchedulerILb1ELi128ELb1EEEEEEEEEvNT_6ParamsE$_ZN4cute3eso3ESOILb0ELb0EJNS_6LayoutINS_5tupleIJNS3_IJNS_1CILi1EEENS3_IJS5_NS4_ILi2EEES6_EEEEEES6_NS3_IJS6_S6_EEEEEENS3_IJNS3_IJNS4_ILi0EEENS3_IJS5_NS4_ILi256EEEiEEEEEENS4_ILi2048EEENS3_IJiNS4_ILi4096EEEEEEEEEEENS_10ViewEngineINS_8smem_ptrIPjEEEEEEC2ERKSJ_RKSO_) ;  /* 0xfffe402000007944 */ /* 0x002fea0003c3ffff */
        /* <DEDUP_REMOVED lines=84> */
[----:B---3--:R-:W-:Y:S05]  /*22960*/  CALL.REL.NOINC `($_ZN7cutlass13device_kernelIN5flash19enable_sm80_to_sm89INS1_16FlashAttnBwdSm80INS1_25CollectiveMainloopBwdSm80ILi2ELi2EN4cute5tupleIJNS5_1CILi128EEES8_NS7_ILi64EEEEEENS_6half_tEfNS_4arch4Sm80ELb1ELb0ELb1ELb1ELb1ELb0ELb0ELb0ELi2ELi4ELi4ELi4ELb0EEENS1_24CollectiveEpilogueBwdGQAISA_fSD_Li256ELb1ELb1EEENS1_25SingleTileBwdLPTSchedulerILb1ELi128ELb1EEEEEEEEEvNT_6ParamsE$_ZN4cute3eso3ESOILb1ELb0EJNS_6LayoutINS_5tupleIJNS3_IJNS_1CILi1EEENS4_ILi2EEEEEES6_NS4_ILi8EEEEEENS3_IJNS3_IJS5_S5_EEES6_NS4_ILi4EEEEEEEENS_10ViewEngineIPKN7cutlass5ArrayIfLi2ELb1EEEEEEEC2ERKSD_RKSK_) ;  /* 0xfffe563000007944 */ /* 0x008fea0003c3ffff */
[----:B------:R2:W5:Y:S01]  /*22970*/  LDL.64 R20, [R8] ;  /* 0x0000000008147983 */ /* 0x0005620000100a00 */
[----:B------:R-:W-:Y:S01]  /*22980*/  IMAD.MOV.U32 R16, RZ, RZ, R5 ;  /* 0x000000ffff107224 */ /* 0x000fe200078e0005 */
[----:B-1----:R-:W-:-:S02]  /*22990*/  MOV R3, R6 ;  /* 0x0000000600037202 */ /* 0x002fc40000000f00 */
        /* <DEDUP_REMOVED lines=11> */
[----:B------:R-:W-:Y:S02]  /*22a50*/  MOV R14, 0x22a90 ;  /* 0x00022a90000e7802 */ /* 0x000fe40000000f00 */
[----:B--2---:R2:W-:Y:S04]  /*22a60*/  ST.E [R16.64], R15 ;  /* 0x0000000f10007985 */ /* 0x0045e8000c101904 */
        /* <DEDUP_REMOVED lines=244> */
[----:B-1----:R-:W2:Y:S01]  /*239b0*/  LDL R3, [R1+0x770] ;  /* 0x0007700001037983 */ /* 0x002ea20000100800 */
[----:B------:R-:W-:Y:S01]  /*239c0*/  ULDC.64 UR4, c[0x0][0x118] ;  /* 0x0000460000047ab9 */ /* 0x000fe20000000a00 */
[----:B------:R-:W-:Y:S01]  /*239d0*/  IMAD.MOV.U32 R2, RZ, RZ, R5 ;  /* 0x000000ffff027224 */ /* 0x000fe200078e0005 */
[----:B------:R-:W-:-:S02]  /*239e0*/  MOV R5, R6 ;  /* 0x0000000600057202 */ /* 0x000fc40000000f00 */
[----:B------:R-:W-:Y:S01]  /*239f0*/  MOV R6, 0x23a30 ;  /* 0x00023a3000067802 */ /* 0x000fe20000000f00 */
[----:B--2---:R1:W-:Y:S04]  /*23a00*/  ST.E [R16.64+0x7c], R3 ;  /* 0x00007c0310007985 */ /* 0x0043e8000c101904 */
[----:B------:R-:W-:Y:S06]  /*23a10*/  BAR.SYNC.DEFER_BLOCKING 0x0 ;  /* 0x0000000000007b1d */ /* 0x000fec0000010000 */
        /* <DEDUP_REMOVED lines=23> */
[----:B-1----:R1:W5:Y:S04]  /*23b90*/  LDL R5, [R8] ;  /* 0x0000000008057983 */ /* 0x0023680000100800 */
[----:B------:R1:W5:Y:S01]  /*23ba0*/  LDL R4, [R8+0x4] ;  /* 0x0000040008047983 */ /* 0x0003620000100800 */
[----:B------:R-:W-:-:S03]  /*23bb0*/  MOV R2, 0x23bd0 ;  /* 0x00023bd000027802 */ /* 0x000fc60000000f00 */
[----:B-1---5:R-:W-:Y:S05]  /*23bc0*/  CALL.REL.NOINC `($_ZN7cutlass13device_kernelIN5flash19enable_sm80_to_sm89INS1_16FlashAttnBwdSm80INS1_25CollectiveMainloopBwdSm80ILi2ELi2EN4cute5tupleIJNS5_1CILi128EEES8_NS7_ILi64EEEEEENS_6half_tEfNS_4arch4Sm80ELb1ELb0ELb1ELb1ELb1ELb0ELb0ELb0ELi2ELi4ELi4ELi4ELb0EEENS1_24CollectiveEpilogueBwdGQAISA_fSD_Li256ELb1ELb1EEENS1_25SingleTileBwdLPTSchedulerILb1ELi128ELb1EEEEEEEEEvNT_6ParamsE$_ZZN4cute7flattenINS_5tupleIJNS1_IJNS_1CILi0EEENS1_IJNS2_ILi1EEENS2_ILi512EEEiEEEEEENS2_ILi4096EEENS1_IJiNS2_ILi8192EEEEEEEEEEEDaRKT_ENKUlRKT_E_clIS7_EEDaSH_) ;  /* 0xfffe65e000007944 */ /* 0x022fea0003c3ffff */
        /* <DEDUP_REMOVED lines=94> */
[----:B--2--5:R-:W-:Y:S05]  /*241b0*/  CALL.REL.NOINC `($_ZN7cutlass13device_kernelIN5flash19enable_sm80_to_sm89INS1_16FlashAttnBwdSm80INS1_25CollectiveMainloopBwdSm80ILi2ELi2EN4cute5tupleIJNS5_1CILi128EEES8_NS7_ILi64EEEEEENS_6half_tEfNS_4arch4Sm80ELb1ELb0ELb1ELb1ELb1ELb0ELb0ELb0ELi2ELi4ELi4ELi4ELb0EEENS1_24CollectiveEpilogueBwdGQAISA_fSD_Li256ELb1ELb1EEENS1_25SingleTileBwdLPTSchedulerILb1ELi128ELb1EEEEEEEEEvNT_6ParamsE$_ZN4cute8smem_ptrIPN7cutlass6half_tEECI1NS_12iter_adaptorIS3_S4_EEES3_) ;  /* 0xfffe526000007944 */ /* 0x024fea0003c3ffff */
[----:B-1----:R1:W5:Y:S01]  /*241c0*/  LDL.64 R2, [R8] ;  /* 0x0000000008027983 */ /* 0x0023620000100a00 */
[----:B------:R-:W-:-:S03]  /*241d0*/  MOV R14, 0x241f0 ;  /* 0x000241f0000e7802 */ /* 0x000fc60000000f00 */
[----:B-1---5:R-:W-:Y:S05]  /*241e0*/  CALL.REL.NOINC `($_ZN7cutlass13device_kernelIN5flash19enable_sm80_to_sm89INS1_16FlashAttnBwdSm80INS1_25CollectiveMainloopBwdSm80ILi2ELi2EN4cute5tupleIJNS5_1CILi128EEES8_NS7_ILi64EEEEEENS_6half_tEfNS_4arch4Sm80ELb1ELb0ELb1ELb1ELb1ELb0ELb0ELb0ELi2ELi4ELi4ELi4ELb0EEENS1_24CollectiveEpilogueBwdGQAISA_fSD_Li256ELb1ELb1EEENS1_25SingleTileBwdLPTSchedulerILb1ELi128ELb1EEEEEEEEEvNT_6ParamsE$_ZN4cute3eso3ESOILb1ELb0EJNS_14ComposedLayoutINS_7SwizzleILi3ELi3ELi3EEENS_1CILj0EEENS_6LayoutINS_5tupleIJNS5_ILi64EEENS5_ILi128EEEEEENS8_IJNS5_ILi1EEES9_EEEEEEENS_10ViewEngineINS_8smem_ptrIPN7cutlass6half_tEEEEEEEC2ERKSF_RKSM_) ;  /* 0xfffe32c000007944 */ /* 0x022fea0003c3ffff */
[----:B-1----:R1:W5:Y:S01]  /*241f0*/  LDL.64 R2, [R1+0x758] ;  /* 0x0007580001027983 */ /* 0x0023620000100a00 */
[----:B------:R-:W-:-:S03]  /*24200*/  MOV R14, 0x24220 ;  /* 0x00024220000e7802 */ /* 0x000fc60000000f00 */
[----:B-1---5:R-:W-:Y:S05]  /*24210*/  CALL.REL.NOINC `($_ZN7cutlass13device_kernelIN5flash19enable_sm80_to_sm89INS1_16FlashAttnBwdSm80INS1_25CollectiveMainloopBwdSm80ILi2ELi2EN4cute5tupleIJNS5_1CILi128EEES8_NS7_ILi64EEEEEENS_6half_tEfNS_4arch4Sm80ELb1ELb0ELb1ELb1ELb1ELb0ELb0ELb0ELi2ELi4ELi4ELi4ELb0EEENS1_24CollectiveEpilogueBwdGQAISA_fSD_Li256ELb1ELb1EEENS1_25SingleTileBwdLPTSchedulerILb1ELi128ELb1EEEEEEEEEvNT_6ParamsE$_ZN4cute3eso3ESOILb1ELb0EJNS_14ComposedLayoutINS_7SwizzleILi3ELi3ELi3EEENS_1CILj0EEENS_6LayoutINS_5tupleIJNS8_IJNS8_IJNS5_ILi4EEENS5_ILi8EEEEEENS8_IJNS5_ILi2EEENS5_ILi1EEEEEEEEENS8_IJNS8_IJSC_SC_EEESB_EEEEEENS8_IJNS8_IJNS8_IJNS5_ILi128EEESD_EEENS8_IJSA_NS5_ILi0EEEEEEEEENS8_IJNS8_IJNS5_ILi64EEENS5_ILi512EEEEEENS8_IJNS5_ILi16EEENS5_ILi1024EEEEEEEEEEEEEEEENS_10ViewEngineINS_8smem_ptrIPN7cutlass6half_tEEEEEEEC2ERKSX_RKS14_) ;  /* 0xfffe332000007944 */ /* 0x022fea0003c3ffff */
        /* <DEDUP_REMOVED lines=31> */
[----:B------:R-:W-:Y:S02]  /*24410*/  MOV R3, R4 ;  /* 0x0000000400037202 */ /* 0x000fe40000000f00 */
[----:B------:R-:W-:Y:S02]  /*24420*/  MOV R4, 0x24440 ;  /* 0x0002444000047802 */ /* 0x000fe40000000f00 */
[----:B------:R-:W-:Y:S05]  /*24430*/  CALL.REL.NOINC `($_ZN7cutlass13device_kernelIN5flash19enable_sm80_to_sm89INS1_16FlashAttnBwdSm80INS1_25CollectiveMainloopBwdSm80ILi2ELi2EN4cute5tupleIJNS5_1CILi128EEES8_NS7_ILi64EEEEEENS_6half_tEfNS_4arch4Sm80ELb1ELb0ELb1ELb1ELb1ELb0ELb0ELb0ELi2ELi4ELi4ELi4ELb0EEENS1_24CollectiveEpilogueBwdGQAISA_fSD_Li256ELb1ELb1EEENS1_25SingleTileBwdLPTSchedulerILb1ELi128ELb1EEEEEEEEEvNT_6ParamsE$_ZZN4cute13to_mixed_bitsINS_5tupleIJNS1_IJNS_1CILi4EEENS2_ILi8EEEEEENS2_ILi2EEENS2_ILi1EEEEEENS1_IJNS1_IJNS2_ILi128EEENS2_ILi0EEEEEES4_SA_EEENS1_IJNS1_IJiiEEEiSA_EEEEEDaRKT_RKT0_RKT1_ENKUlRKT_RKT0_RKT1_E_clIS5_SB_SD_EEDaSQ_ST_SW_) ;  /* 0xfffe54e000007944 */ /* 0x000fea0003c3ffff */
[----:B------:R-:W-:Y:S02]  /*24440*/  MOV R6, 0x24460 ;  /* 0x0002446000067802 */ /* 0x000fe40000000f00 */
[----:B------:R-:W-:Y:S05]  /*24450*/  CALL.REL.NOINC `($_ZN7cutlass13device_kernelIN5flash19enable_sm80_to_sm89INS1_16FlashAttnBwdSm80INS1_25CollectiveMainloopBwdSm80ILi2ELi2EN4cute5tupleIJNS5_1CILi128EEES8_NS7_ILi64EEEEEENS_6half_tEfNS_4arch4Sm80ELb1ELb0ELb1ELb1ELb1ELb0ELb0ELb0ELi2ELi4ELi4ELi4ELb0EEENS1_24CollectiveEpilogueBwdGQAISA_fSD_Li256ELb1ELb1EEENS1_25SingleTileBwdLPTSchedulerILb1ELi128ELb1EEEEEEEEEvNT_6ParamsE$_ZZN4cute13to_mixed_bitsINS_5tupleIJNS1_IJNS_1CILi4EEENS2_ILi8EEEEEENS2_ILi2EEENS2_ILi1EEEEEENS1_IJNS1_IJNS2_ILi128EEENS2_ILi0EEEEEES4_SA_EEENS1_IJNS1_IJiiEEEiSA_EEEEEDaRKT_RKT0_RKT1_ENKUlRKT_RKT0_RKT1_E_clIS6_S4_iEEDaSQ_ST_SW_) ;  /* 0xfffe550000007944 */ /* 0x000fea0003c3ffff */
[----:B------:R-:W-:Y:S02]  /*24460*/  MOV R5, R4 ;  /* 0x0000000400057202 */ /* 0x000fe40000000f00 */
[----:B------:R-:W-:Y:S02]  /*24470*/  MOV R4, 0x24490 ;  /* 0x0002449000047802 */ /* 0x000fe40000000f00 */
[----:B------:R-:W-:Y:S05]  /*24480*/  CALL.REL.NOINC `($_ZN7cutlass13device_kernelIN5flash19enable_sm80_to_sm89INS1_16FlashAttnBwdSm80INS1_25CollectiveMainloopBwdSm80ILi2ELi2EN4cute5tupleIJNS5_1CILi128EEES8_NS7_ILi64EEEEEENS_6half_tEfNS_4arch4Sm80ELb1ELb0ELb1ELb1ELb1ELb0ELb0ELb0ELi2ELi4ELi4ELi4ELb0EEENS1_24CollectiveEpilogueBwdGQAISA_fSD_Li256ELb1ELb1EEENS1_25SingleTileBwdLPTSchedulerILb1ELi128ELb1EEEEEEEEEvNT_6ParamsE$_ZZN4cute13to_mixed_bitsINS_5tupleIJNS1_IJNS_1CILi4EEENS2_ILi8EEEEEENS2_ILi2EEENS2_ILi1EEEEEENS1_IJNS1_IJNS2_ILi128EEENS2_ILi0EEEEEES4_SA_EEENS1_IJNS1_IJiiEEEiSA_EEEEEDaRKT_RKT0_RKT1_ENKUlDpRKT_E_clIJNS_9MixedBitsILj0ELj384EEENSU_ILj0ELj8EEENS2_ILj0EEEEEEDaSR_) ;  /* 0xfffe545000007944 */ /* 0x000fea0003c3ffff */
        /* <DEDUP_REMOVED lines=13> */
[----:B-1----:R-:W-:Y:S05]  /*24560*/  CALL.REL.NOINC `($_ZN7cutlass13device_kernelIN5flash19enable_sm80_to_sm89INS1_16FlashAttnBwdSm80INS1_25CollectiveMainloopBwdSm80ILi2ELi2EN4cute5tupleIJNS5_1CILi128EEES8_NS7_ILi64EEEEEENS_6half_tEfNS_4arch4Sm80ELb1ELb0ELb1ELb1ELb1ELb0ELb0ELb0ELi2ELi4ELi4ELi4ELb0EEENS1_24CollectiveEpilogueBwdGQAISA_fSD_Li256ELb1ELb1EEENS1_25SingleTileBwdLPTSchedulerILb1ELi128ELb1EEEEEEEEEvNT_6ParamsE$_ZN4cute3eso3ESOILb1ELb0EJNS_1CILi8EEEiiEEC2ERKS3_RKiS8_) ;  /* 0xfffe32c000007944 */ /* 0x002fea0003c3ffff */
[----:B-1----:R1:W5:Y:S01]  /*24570*/  LDL.64 R2, [R1+0x758] ;  /* 0x0007580001027983 */ /* 0x0023620000100a00 */
[----:B------:R-:W-:Y:S01]  /*24580*/  IMAD.MOV.U32 R5, RZ, RZ, 0x48 ;  /* 0x00000048ff057424 */ /* 0x000fe200078e00ff */
[----:B------:R-:W-:Y:S01]  /*24590*/  LOP3.LUT P0, RZ, R6, 0x8, RZ, 0xc0, !PT ;  /* 0x0000000806ff7812 */ /* 0x000fe2000780c0ff */
[----:B------:R-:W-:Y:S01]  /*245a0*/  IMAD.MOV.U32 R82, RZ, RZ, R60 ;  /* 0x000000ffff527224 */ /* 0x000fe200078e003c */
[----:B------:R-:W-:-:S02]  /*245b0*/  MOV R26, 0x245e0 ;  /* 0x000245e0001a7802 */ /* 0x000fc40000000f00 */
[----:B------:R-:W-:-:S04]  /*245c0*/  SEL R5, R5, 0x38, !P0 ;  /* 0x0000003805057807 */ /* 0x000fc80004000000 */
[----:B-1---5:R-:W-:Y:S05]  /*245d0*/  CALL.REL.NOINC `($_ZN7cutlass13device_kernelIN5flash19enable_sm80_to_sm89INS1_16FlashAttnBwdSm80INS1_25CollectiveMainloopBwdSm80ILi2ELi2EN4cute5tupleIJNS5_1CILi128EEES8_NS7_ILi64EEEEEENS_6half_tEfNS_4arch4Sm80ELb1ELb0ELb1ELb1ELb1ELb0ELb0ELb0ELi2ELi4ELi4ELi4ELb0EEENS1_24CollectiveEpilogueBwdGQAISA_fSD_Li256ELb1ELb1EEENS1_25SingleTileBwdLPTSchedulerILb1ELi128ELb1EEEEEEEEEvNT_6ParamsE$_ZN4cute3eso3ESOILb0ELb1EJiNS_1CILi144EEENS2_ILi288EEEEEC2ERKiRKS3_RKS4_) ;  /* 0xfffe2bc000007944 */ /* 0x022fea0003c3ffff */
[----:B------:R-:W2:Y:S01]  /*245e0*/  LDL R16, [R1+0x758] ;  /* 0x0007580001107983 */ /* 0x000ea20000100800 */
[----:B------:R-:W-:Y:S01]  /*245f0*/  IMAD.MOV.U32 R82, RZ, RZ, R60 ;  /* 0x000000ffff527224 */ /* 0x000fe200078e003c */
[----:B-1----:R-:W-:Y:S02]  /*24600*/  MOV R4, R9 ;  /* 0x0000000900047202 */ /* 0x002fe40000000f00 */
[----:B------:R-:W-:Y:S01]  /*24610*/  MOV R26, 0x24640 ;  /* 0x00024640001a7802 */ /* 0x000fe20000000f00 */
[----:B--2---:R1:W-:Y:S04]  /*24620*/  STL [R1+0x790], R16 ;  /* 0x0007901001007387 */ /* 0x0043e80000100800 */
[----:B-1----:R-:W-:Y:S05]  /*24630*/  CALL.REL.NOINC `($_ZN7cutlass13device_kernelIN5flash19enable_sm80_to_sm89INS1_16FlashAttnBwdSm80INS1_25CollectiveMainloopBwdSm80ILi2ELi2EN4cute5tupleIJNS5_1CILi128EEES8_NS7_ILi64EEEEEENS_6half_tEfNS_4arch4Sm80ELb1ELb0ELb1ELb1ELb1ELb0ELb0ELb0ELi2ELi4ELi4ELi4ELb0EEENS1_24CollectiveEpilogueBwdGQAISA_fSD_Li256ELb1ELb1EEENS1_25SingleTileBwdLPTSchedulerILb1ELi128ELb1EEEEEEEEEvNT_6ParamsE$_ZN4cute3eso3ESOILb1ELb0EJNS_1CILi1EEENS_5tupleIJNS2_ILi8EEEiiEEENS2_ILi64EEENS4_IJiNS2_ILi144EEENS2_ILi288EEEEEENS2_ILi512EEEEEC2ERKS3_RKS6_RKS7_RKSA_RKSB_) ;  /* 0xfffe2f9000007944 */ /* 0x002fea0003c3ffff */
[----:B-1----:R1:W5:Y:S04]  /*24640*/  LDL R5, [R1+0x760] ;  /* 0x0007600001057983 */ /* 0x0023680000100800 */
[----:B------:R1:W5:Y:S01]  /*24650*/  LDL.64 R2, [R1+0x758] ;  /* 0x0007580001027983 */ /* 0x0003620000100a00 */
[----:B------:R-:W-:-:S02]  /*24660*/  MOV R82, R60 ;  /* 0x0000003c00527202 */ /* 0x000fc40000000f00 */
[----:B------:R-:W-:Y:S02]  /*24670*/  MOV R26, 0x24690 ;  /* 0x00024690001a7802 */ /* 0x000fe40000000f00 */
[----:B-1---5:R-:W-:Y:S05]  /*24680*/  CALL.REL.NOINC `($_ZN7cutlass13device_kernelIN5flash19enable_sm80_to_sm89INS1_16FlashAttnBwdSm80INS1_25CollectiveMainloopBwdSm80ILi2ELi2EN4cute5tupleIJNS5_1CILi128EEES8_NS7_ILi64EEEEEENS_6half_tEfNS_4arch4Sm80ELb1ELb0ELb1ELb1ELb1ELb0ELb0ELb0ELi2ELi4ELi4ELi4ELb0EEENS1_24CollectiveEpilogueBwdGQAISA_fSD_Li256ELb1ELb1EEENS1_25SingleTileBwdLPTSchedulerILb1ELi128ELb1EEEEEEEEEvNT_6ParamsE$_ZN4cute5tupleIJNS0_IJNS_1CILi8EEENS0_IJNS1_ILi2EEES3_S3_EEENS1_ILi1EEES4_S5_EEENS0_IJS5_NS0_IJS2_iiEEENS1_ILi64EEENS0_IJiNS1_ILi144EEENS1_ILi288EEEEEENS1_ILi512EEEEEEEEC2ERKS6_RKSD_) ;  /* 0xfffe4c0000007944 */ /* 0x022fea0003c3ffff */
[----:B------:R2:W5:Y:S04]  /*24690*/  LDL R16, [R1+0x760] ;  /* 0x0007600001107983 */ /* 0x0005680000100800 */
[----:B-1----:R2:W5:Y:S01]  /*246a0*/  LDL.64 R2, [R1+0x758] ;  /* 0x0007580001027983 */ /* 0x0025620000100a00 */
[----:B------:R-:W-:-:S03]  /*246b0*/  MOV R4, 0x246d0 ;  /* 0x000246d000047802 */ /* 0x000fc60000000f00 */
[----:B--2--5:R-:W-:Y:S05]  /*246c0*/  CALL.REL.NOINC `($_ZN7cutlass13device_kernelIN5flash19enable_sm80_to_sm89INS1_16FlashAttnBwdSm80INS1_25CollectiveMainloopBwdSm80ILi2ELi2EN4cute5tupleIJNS5_1CILi128EEES8_NS7_ILi64EEEEEENS_6half_tEfNS_4arch4Sm80ELb1ELb0ELb1ELb1ELb1ELb0ELb0ELb0ELi2ELi4ELi4ELi4ELb0EEENS1_24CollectiveEpilogueBwdGQAISA_fSD_Li256ELb1ELb1EEENS1_25SingleTileBwdLPTSchedulerILb1ELi128ELb1EEEEEEEEEvNT_6ParamsE$_ZZN4cute7flattenINS_5tupleIJNS_1CILi1EEENS1_IJNS2_ILi8EEEiiEEENS2_ILi64EEENS1_IJiNS2_ILi144EEENS2_ILi288EEEEEENS2_ILi512EEEEEEEEDaRKT_ENKUlRKT_E_clIS5_EEDaSH_) ;  /* 0xfffe5b2000007944 */ /* 0x024fea0003c3ffff */
[----:B------:R-:W-:Y:S02]  /*246d0*/  MOV R3, R16 ;  /* 0x0000001000037202 */ /* 0x000fe40000000f00 */
[----:B------:R-:W-:Y:S02]  /*246e0*/  MOV R4, 0x24700 ;  /* 0x0002470000047802 */ /* 0x000fe40000000f00 */
[----:B------:R-:W-:Y:S05]  /*246f0*/  CALL.REL.NOINC `($_ZN7cutlass13device_kernelIN5flash19enable_sm80_to_sm89INS1_16FlashAttnBwdSm80INS1_25CollectiveMainloopBwdSm80ILi2ELi2EN4cute5tupleIJNS5_1CILi128EEES8_NS7_ILi64EEEEEENS_6half_tEfNS_4arch4Sm80ELb1ELb0ELb1ELb1ELb1ELb0ELb0ELb0ELi2ELi4ELi4ELi4ELb0EEENS1_24CollectiveEpilogueBwdGQAISA_fSD_Li256ELb1ELb1EEENS1_25SingleTileBwdLPTSchedulerILb1ELi128ELb1EEEEEEEEEvNT_6ParamsE$_ZZN4cute7flattenINS_5tupleIJNS_1CILi1EEENS1_IJNS2_ILi8EEEiiEEENS2_ILi64EEENS1_IJiNS2_ILi144EEENS2_ILi288EEEEEENS2_ILi512EEEEEEEEDaRKT_ENKUlRKT_E_clIS9_EEDaSH_) ;  /* 0xfffe5b3000007944 */ /* 0x000fea0003c3ffff */
[----:B------:R-:W-:Y:S02]  /*24700*/  MOV R4, R2 ;  /* 0x0000000200047202 */ /* 0x000fe40000000f00 */
[----:B------:R-:W-:Y:S02]  /*24710*/  MOV R2, 0x24730 ;  /* 0x0002473000027802 */ /* 0x000fe40000000f00 */
[----:B------:R-:W-:Y:S05]  /*24720*/  CALL.REL.NOINC `($_ZN7cutlass13device_kernelIN5flash19enable_sm80_to_sm89INS1_16FlashAttnBwdSm80INS1_25CollectiveMainloopBwdSm80ILi2ELi2EN4cute5tupleIJNS5_1CILi128EEES8_NS7_ILi64EEEEEENS_6half_tEfNS_4arch4Sm80ELb1ELb0ELb1ELb1ELb1ELb0ELb0ELb0ELi2ELi4ELi4ELi4ELb0EEENS1_24CollectiveEpilogueBwdGQAISA_fSD_Li256ELb1ELb1EEENS1_25SingleTileBwdLPTSchedulerILb1ELi128ELb1EEEEEEEEEvNT_6ParamsE$_ZZN4cute12filter_tupleINS_5tupleIJNS_1CILi1EEENS1_IJNS2_ILi8EEEiiEEENS2_ILi64EEENS1_IJiNS2_ILi144EEENS2_ILi288EEEEEENS2_ILi512EEEEEEZNS_7flattenISB_EEDaRKT_EUlRKT_E_EEDaSF_OT0_ENKUlDpSI_E_clIJNS1_IJS3_EEES5_NS1_IJS6_EEES9_NS1_IJSA_EEEEEEDaSM_) ;  /* 0xfffe505000007944 */ /* 0x000fea0003c3ffff */
[----:B------:R-:W-:Y:S02]  /*24730*/  MOV R82, R60 ;  /* 0x0000003c00527202 */ /* 0x000fe40000000f00 */
[----:B------:R-:W-:-:S02]  /*24740*/  MOV R26, 0x24760 ;  /* 0x00024760001a7802 */ /* 0x000fc40000000f00 */
[----:B------:R-:W-:Y:S05]  /*24750*/  CALL.REL.NOINC `($_ZN7cutlass13device_kernelIN5flash19enable_sm80_to_sm89INS1_16FlashAttnBwdSm80INS1_25CollectiveMainloopBwdSm80ILi2ELi2EN4cute5tupleIJNS5_1CILi128EEES8_NS7_ILi64EEEEEENS_6half_tEfNS_4arch4Sm80ELb1ELb0ELb1ELb1ELb1ELb0ELb0ELb0ELi2ELi4ELi4ELi4ELb0EEENS1_24CollectiveEpilogueBwdGQAISA_fSD_Li256ELb1ELb1EEENS1_25SingleTileBwdLPTSchedulerILb1ELi128ELb1EEEEEEEEEvNT_6ParamsE$_ZN4cute3eso3ESOILb0ELb1EJiNS_1CILi144EEENS2_ILi512EEEEEC2ERKiRKS3_RKS4_) ;  /* 0xfffe2a9000007944 */ /* 0x000fea0003c3ffff */
[----:B------:R-:W2:Y:S01]  /*24760*/  LDL R16, [R1+0x758] ;  /* 0x0007580001107983 */ /* 0x000ea20000100800 */
[----:B-1----:R-:W-:Y:S01]  /*24770*/  IMAD.MOV.U32 R2, RZ, RZ, R11 ;  /* 0x000000ffff027224 */ /* 0x002fe200078e000b */
[----:B------:R-:W-:-:S02]  /*24780*/  MOV R82, R60 ;  /* 0x0000003c00527202 */ /* 0x000fc40000000f00 */
[----:B------:R-:W-:Y:S01]  /*24790*/  MOV R34, 0x247c0 ;  /* 0x000247c000227802 */ /* 0x000fe20000000f00 */
[----:B--2---:R1:W-:Y:S04]  /*247a0*/  STL [R1+0x11ec], R16 ;  /* 0x0011ec1001007387 */ /* 0x0043e80000100800 */
[----:B-1----:R-:W-:Y:S05]  /*247b0*/  CALL.REL.NOINC `($_ZN7cutlass13device_kernelIN5flash19enable_sm80_to_sm89INS1_16FlashAttnBwdSm80INS1_25CollectiveMainloopBwdSm80ILi2ELi2EN4cute5tupleIJNS5_1CILi128EEES8_NS7_ILi64EEEEEENS_6half_tEfNS_4arch4Sm80ELb1ELb0ELb1ELb1ELb1ELb0ELb0ELb0ELi2ELi4ELi4ELi4ELb0EEENS1_24CollectiveEpilogueBwdGQAISA_fSD_Li256ELb1ELb1EEENS1_25SingleTileBwdLPTSchedulerILb1ELi128ELb1EEEEEEEEEvNT_6ParamsE$_ZN4cute3eso3ESOILb0ELb0EJiiNS_1CILi144EEENS2_ILi512EEEEEC2ERKiS7_RKS3_RKS4_) ;  /* 0xfffe262000007944 */ /* 0x002fea0003c3ffff */
[----:B-1----:R-:W2:Y:S01]  /*247c0*/  LDL.64 R2, [R1+0x758] ;  /* 0x0007580001027983 */ /* 0x002ea20000100a00 */
[----:B------:R-:W-:Y:S01]  /*247d0*/  IMAD.MOV.U32 R5, RZ, RZ, R10 ;  /* 0x000000ffff057224 */ /* 0x000fe200078e000a */
[----:B------:R-:W-:Y:S01]  /*247e0*/  MOV R29, R19 ;  /* 0x00000013001d7202 */ /* 0x000fe20000000f00 */
[----:B------:R-:W-:Y:S01]  /*247f0*/  IMAD.MOV.U32 R83, RZ, RZ, R60 ;  /* 0x000000ffff537224 */ /* 0x000fe200078e003c */
[----:B------:R-:W-:Y:S01]  /*24800*/  MOV R26, 0x24830 ;  /* 0x00024830001a7802 */ /* 0x000fe20000000f00 */
[----:B--2---:R1:W-:Y:S04]  /*24810*/  STL.64 [R1+0x788], R2 ;  /* 0x0007880201007387 */ /* 0x0043e80000100a00 */
[----:B-1----:R-:W-:Y:S05]  /*24820*/  CALL.REL.NOINC `($_ZN7cutlass13device_kernelIN5flash19enable_sm80_to_sm89INS1_16FlashAttnBwdSm80INS1_25CollectiveMainloopBwdSm80ILi2ELi2EN4cute5tupleIJNS5_1CILi128EEES8_NS7_ILi64EEEEEENS_6half_tEfNS_4arch4Sm80ELb1ELb0ELb1ELb1ELb1ELb0ELb0ELb0ELi2ELi4ELi4ELi4ELb0EEENS1_24CollectiveEpilogueBwdGQAISA_fSD_Li256ELb1ELb1EEENS1_25SingleTileBwdLPTSchedulerILb1ELi128ELb1EEEEEEEEEvNT_6ParamsE$_ZN4cute3eso3ESOILb0ELb0EJiiiNS_1CILi144EEENS2_ILi512EEEEEC2ERKiS7_S7_RKS3_RKS4_) ;  /* 0xfffe274000007944 */ /* 0x002fea0003c3ffff */
        /* <DEDUP_REMOVED lines=9> */
[----:B-1----:R-:W-:Y:S05]  /*248c0*/  CALL.REL.NOINC `($_ZN7cutlass13device_kernelIN5flash19enable_sm80_to_sm89INS1_16FlashAttnBwdSm80INS1_25CollectiveMainloopBwdSm80ILi2ELi2EN4cute5tupleIJNS5_1CILi128EEES8_NS7_ILi64EEEEEENS_6half_tEfNS_4arch4Sm80ELb1ELb0ELb1ELb1ELb1ELb0ELb0ELb0ELi2ELi4ELi4ELi4ELb0EEENS1_24CollectiveEpilogueBwdGQAISA_fSD_Li256ELb1ELb1EEENS1_25SingleTileBwdLPTSchedulerILb1ELi128ELb1EEEEEEEEEvNT_6ParamsE$_ZN4cute3eso3ESOILb1ELb0EJNS_1CILi8EEEiiiNS2_ILi144EEENS2_ILi512EEEEEC2ERKS3_RKiSA_SA_RKS4_RKS5_) ;  /* 0xfffe2fd000007944 */ /* 0x002fea0003c3ffff */
        /* <DEDUP_REMOVED lines=8> */
[----:B-1----:R-:W-:Y:S05]  /*24950*/  CALL.REL.NOINC `($_ZN7cutlass13device_kernelIN5flash19enable_sm80_to_sm89INS1_16FlashAttnBwdSm80INS1_25CollectiveMainloopBwdSm80ILi2ELi2EN4cute5tupleIJNS5_1CILi128EEES8_NS7_ILi64EEEEEENS_6half_tEfNS_4arch4Sm80ELb1ELb0ELb1ELb1ELb1ELb0ELb0ELb0ELi2ELi4ELi4ELi4ELb0EEENS1_24CollectiveEpilogueBwdGQAISA_fSD_Li256ELb1ELb1EEENS1_25SingleTileBwdLPTSchedulerILb1ELi128ELb1EEEEEEEEEvNT_6ParamsE$_ZN4cute3eso3ESOILb1ELb0EJNS_1CILi1EEEiiiNS2_ILi144EEENS2_ILi512EEEEEC2ERKS3_RKiSA_SA_RKS4_RKS5_) ;  /* 0xfffe2d7000007944 */ /* 0x002fea0003c3ffff */
[----:B-1----:R1:W5:Y:S04]  /*24960*/  LDL R5, [R1+0x760] ;  /* 0x0007600001057983 */ /* 0x0023680000100800 */
[----:B------:R1:W5:Y:S01]  /*24970*/  LDL.64 R2, [R1+0x758] ;  /* 0x0007580001027983 */ /* 0x0003620000100a00 */
[----:B------:R-:W-:-:S02]  /*24980*/  MOV R84, R60 ;  /* 0x0000003c00547202 */ /* 0x000fc40000000f00 */
[----:B------:R-:W-:Y:S02]  /*24990*/  MOV R26, 0x249b0 ;  /* 0x000249b0001a7802 */ /* 0x000fe40000000f00 */
[----:B-1---5:R-:W-:Y:S05]  /*249a0*/  CALL.REL.NOINC `($_ZN7cutlass13device_kernelIN5flash19enable_sm80_to_sm89INS1_16FlashAttnBwdSm80INS1_25CollectiveMainloopBwdSm80ILi2ELi2EN4cute5tupleIJNS5_1CILi128EEES8_NS7_ILi64EEEEEENS_6half_tEfNS_4arch4Sm80ELb1ELb0ELb1ELb1ELb1ELb0ELb0ELb0ELi2ELi4ELi4ELi4ELb0EEENS1_24CollectiveEpilogueBwdGQAISA_fSD_Li256ELb1ELb1EEENS1_25SingleTileBwdLPTSchedulerILb1ELi128ELb1EEEEEEEEEvNT_6ParamsE$_ZN4cute5tupleIJNS0_IJNS_1CILi16EEENS1_ILi2EEES3_S3_NS1_ILi4EEES3_EEENS0_IJNS1_ILi1EEEiiiNS1_ILi144EEENS1_ILi512EEEEEEEEC2ERKS5_RKS9_) ;  /* 0xfffe484000007944 */ /* 0x022fea0003c3ffff */
        /* <DEDUP_REMOVED lines=8> */
[----:B-1----:R-:W-:Y:S05]  /*24a30*/  CALL.REL.NOINC `($_ZN7cutlass13device_kernelIN5flash19enable_sm80_to_sm89INS1_16FlashAttnBwdSm80INS1_25CollectiveMainloopBwdSm80ILi2ELi2EN4cute5tupleIJNS5_1CILi128EEES8_NS7_ILi64EEEEEENS_6half_tEfNS_4arch4Sm80ELb1ELb0ELb1ELb1ELb1ELb0ELb0ELb0ELi2ELi4ELi4ELi4ELb0EEENS1_24CollectiveEpilogueBwdGQAISA_fSD_Li256ELb1ELb1EEENS1_25SingleTileBwdLPTSchedulerILb1ELi128ELb1EEEEEEEEEvNT_6ParamsE$_ZZN4cute6detail16composition_implINS_5tupleIJNS_1CILi16EEENS3_ILi2EEES5_S5_NS3_ILi4EEES5_EEENS2_IJNS3_ILi1EEEiiiNS3_ILi144EEENS3_ILi512EEEEEENS2_IJNS2_IJS5_S5_EEES6_NS3_ILi8EEEEEENS2_IJNS2_IJNS3_ILi64EEESA_EEES4_NS3_ILi1024EEEEEEEEDaRKT_RKT0_RKT1_RKT2_ENKUlRKT_RKT0_E_clISC_SG_EEDaSX_S10_) ;  /* 0xfffe53e000007944 */ /* 0x002fea0003c3ffff */
[----:B------:R-:W-:Y:S02]  /*24a40*/  MOV R2, R70 ;  /* 0x0000004600027202 */ /* 0x000fe40000000f00 */
[----:B------:R-:W-:-:S02]  /*24a50*/  MOV R26, 0x24a70 ;  /* 0x00024a70001a7802 */ /* 0x000fc40000000f00 */
[----:B-----5:R-:W-:Y:S05]  /*24a60*/  CALL.REL.NOINC `($_ZN7cutlass13device_kernelIN5flash19enable_sm80_to_sm89INS1_16FlashAttnBwdSm80INS1_25CollectiveMainloopBwdSm80ILi2ELi2EN4cute5tupleIJNS5_1CILi128EEES8_NS7_ILi64EEEEEENS_6half_tEfNS_4arch4Sm80ELb1ELb0ELb1ELb1ELb1ELb0ELb0ELb0ELi2ELi4ELi4ELi4ELb0EEENS1_24CollectiveEpilogueBwdGQAISA_fSD_Li256ELb1ELb1EEENS1_25SingleTileBwdLPTSchedulerILb1ELi128ELb1EEEEEEEEEvNT_6ParamsE$_ZZN4cute6detail16composition_implINS_5tupleIJNS_1CILi16EEENS3_ILi2EEES5_S5_NS3_ILi4EEES5_EEENS2_IJNS3_ILi1EEEiiiNS3_ILi144EEENS3_ILi512EEEEEENS2_IJNS2_IJS5_S5_EEES6_NS3_ILi8EEEEEENS2_IJNS2_IJNS3_ILi64EEESA_EEES4_NS3_ILi1024EEEEEEEEDaRKT_RKT0_RKT1_RKT2_ENKUlRKT_RKT0_E_clIS6_S4_EEDaSX_S10_) ;  /* 0xfffe536000007944 */ /* 0x020fea0003c3ffff */
[----:B-----5:R2:W-:Y:S01]  /*24a70*/  STL.64 [R1+0x770], R2 ;  /* 0x0007700201007387 */ /* 0x0205e20000100a00 */
[----:B------:R-:W-:Y:S01]  /*24a80*/  IMAD.MOV.U32 R26, RZ, RZ, R4 ;  /* 0x000000ffff1a7224 */ /* 0x000fe200078e0004 */
[----:B------:R-:W-:Y:S01]  /*24a90*/  MOV R82, R60 ;  /* 0x0000003c00527202 */ /* 0x000fe20000000f00 */
[----:B------:R-:W-:Y:S01]  /*24aa0*/  IMAD.MOV.U32 R83, RZ, RZ, R59 ;  /* 0x000000ffff537224 */ /* 0x000fe200078e003b */
[----:B------:R-:W-:-:S02]  /*24ab0*/  MOV R4, 0x24ad0 ;  /* 0x00024ad000047802 */ /* 0x000fc40000000f00 */
[----:B-12---:R-:W-:Y:S05]  /*24ac0*/  CALL.REL.NOINC `($_ZN7cutlass13device_kernelIN5flash19enable_sm80_to_sm89INS1_16FlashAttnBwdSm80INS1_25CollectiveMainloopBwdSm80ILi2ELi2EN4cute5tupleIJNS5_1CILi128EEES8_NS7_ILi64EEEEEENS_6half_tEfNS_4arch4Sm80ELb1ELb0ELb1ELb1ELb1ELb0ELb0ELb0ELi2ELi4ELi4ELi4ELb0EEENS1_24CollectiveEpilogueBwdGQAISA_fSD_Li256ELb1ELb1EEENS1_25SingleTileBwdLPTSchedulerILb1ELi128ELb1EEEEEEEEEvNT_6ParamsE$_ZN4cute3eso3ESOILb0ELb0EJNS_5tupleIJiNS_1CILi512EEEEEENS2_IJiiEEENS3_ILi1024EEEEEC2ERKS5_RKS6_RKS7_) ;  /* 0xfffe187000007944 */ /* 0x006fea0003c3ffff */
[----:B------:R2:W5:Y:S04]  /*24ad0*/  LDL R5, [R1+0x760] ;  /* 0x0007600001057983 */ /* 0x0005680000100800 */
[----:B-1----:R2:W5:Y:S01]  /*24ae0*/  LDL.64 R2, [R1+0x758] ;  /* 0x0007580001027983 */ /* 0x0025620000100a00 */
[----:B------:R-:W-:-:S02]  /*24af0*/  MOV R82, R60 ;  /* 0x0000003c00527202 */ /* 0x000fc40000000f00 */
[----:B------:R-:W-:Y:S02]  /*24b00*/  MOV R26, 0x24b20 ;  /* 0x00024b20001a7802 */ /* 0x000fe40000000f00 */
[----:B--2--5:R-:W-:Y:S05]  /*24b10*/  CALL.REL.NOINC `($_ZN7cutlass13device_kernelIN5flash19enable_sm80_to_sm89INS1_16FlashAttnBwdSm80INS1_25CollectiveMainloopBwdSm80ILi2ELi2EN4cute5tupleIJNS5_1CILi128EEES8_NS7_ILi64EEEEEENS_6half_tEfNS_4arch4Sm80ELb1ELb0ELb1ELb1ELb1ELb0ELb0ELb0ELi2ELi4ELi4ELi4ELb0EEENS1_24CollectiveEpilogueBwdGQAISA_fSD_Li256ELb1ELb1EEENS1_25SingleTileBwdLPTSchedulerILb1ELi128ELb1EEEEEEEEEvNT_6ParamsE$_ZN4cute5tupleIJNS0_IJNS0_IJNS_1CILi2EEES2_EEES3_NS1_ILi8EEEEEENS0_IJNS0_IJiNS1_ILi512EEEEEENS0_IJiiEEENS1_ILi1024EEEEEEEEC2ERKS5_RKSA_) ;  /* 0xfffe446000007944 */ /* 0x024fea0003c3ffff */
        /* <DEDUP_REMOVED lines=9> */
[----:B-1---5:R-:W-:Y:S05]  /*24bb0*/  CALL.REL.NOINC `($_ZN7cutlass13device_kernelIN5flash19enable_sm80_to_sm89INS1_16FlashAttnBwdSm80INS1_25CollectiveMainloopBwdSm80ILi2ELi2EN4cute5tupleIJNS5_1CILi128EEES8_NS7_ILi64EEEEEENS_6half_tEfNS_4arch4Sm80ELb1ELb0ELb1ELb1ELb1ELb0ELb0ELb0ELi2ELi4ELi4ELi4ELb0EEENS1_24CollectiveEpilogueBwdGQAISA_fSD_Li256ELb1ELb1EEENS1_25SingleTileBwdLPTSchedulerILb1ELi128ELb1EEEEEEEEEvNT_6ParamsE$_ZN4cute3eso3ESOILb0ELb0EJNS_6LayoutINS_5tupleIJNS3_IJNS_1CILi2EEES5_EEES6_NS4_ILi8EEEEEENS3_IJNS3_IJiNS4_ILi512EEEEEENS3_IJiiEEENS4_ILi1024EEEEEEEEjEEC2ERKSE_RKj) ;  /* 0xfffe1aa000007944 */ /* 0x022fea0003c3ffff */
[----:B------:R-:W2:Y:S04]  /*24bc0*/  LDL.64 R10, [R1+0x760] ;  /* 0x00076000010a7983 */ /* 0x000ea80000100a00 */
[----:B-1----:R1:W5:Y:S01]  /*24bd0*/  LDL.64 R4, [R1+0x758] ;  /* 0x0007580001047983 */ /* 0x0023620000100a00 */
[----:B------:R-:W-:Y:S02]  /*24be0*/  MOV R38, R60 ;  /* 0x0000003c00267202 */ /* 0x000fe40000000f00 */
[----:B------:R-:W-:Y:S01]  /*24bf0*/  MOV R46, 0x24c20 ;  /* 0x00024c20002e7802 */ /* 0x000fe20000000f00 */
[----:B--2---:R-:W-:-:S04]  /*24c00*/  IMAD.WIDE.U32 R2, R11, 0x2, R14 ;  /* 0x000000020b027825 */ /* 0x004fc800078e000e */
[----:B-1---5:R-:W-:Y:S05]  /*24c10*/  CALL.REL.NOINC `($_ZN7cutlass13device_kernelIN5flash19enable_sm80_to_sm89INS1_16FlashAttnBwdSm80INS1_25CollectiveMainloopBwdSm80ILi2ELi2EN4cute5tupleIJNS5_1CILi128EEES8_NS7_ILi64EEEEEENS_6half_tEfNS_4arch4Sm80ELb1ELb0ELb1ELb1ELb1ELb0ELb0ELb0ELi2ELi4ELi4ELi4ELb0EEENS1_24CollectiveEpilogueBwdGQAISA_fSD_Li256ELb1ELb1EEENS1_25SingleTileBwdLPTSchedulerILb1ELi128ELb1EEEEEEEEEvNT_6ParamsE$_ZN4cute8smem_ptrIPN7cutlass6half_tEECI1NS_12iter_adaptorIS3_S4_EEES3_) ;  /* 0xfffe480000007944 */ /* 0x022fea0003c3ffff */
[----:B-1----:R-:W2:Y:S01]  /*24c20*/  LDL.64 R2, [R1+0x758] ;  /* 0x0007580001027983 */ /* 0x002ea20000100a00 */
[----:B------:R-:W-:Y:S01]  /*24c30*/  IMAD.MOV.U32 R6, RZ, RZ, R10 ;  /* 0x000000ffff067224 */ /* 0x000fe200078e000a */
[----:B------:R-:W-:Y:S01]  /*24c40*/  MOV R82, R60 ;  /* 0x0000003c00527202 */ /* 0x000fe20000000f00 */
[----:B------:R-:W-:Y:S01]  /*24c50*/  IMAD.MOV.U32 R83, RZ, RZ, R70 ;  /* 0x000000ffff537224 */ /* 0x000fe200078e0046 */
[----:B------:R-:W-:Y:S01]  /*24c60*/  MOV R12, 0x24c90 ;  /* 0x00024c90000c7802 */ /* 0x000fe20000000f00 */
[----:B--2---:R1:W-:Y:S04]  /*24c70*/  STL.64 [R8], R2 ;  /* 0x0000000208007387 */ /* 0x0043e80000100a00 */
[----:B-1----:R-:W-:Y:S05]  /*24c80*/  CALL.REL.NOINC `($_ZN7cutlass13device_kernelIN5flash19enable_sm80_to_sm89INS1_16FlashAttnBwdSm80INS1_25CollectiveMainloopBwdSm80ILi2ELi2EN4cute5tupleIJNS5_1CILi128EEES8_NS7_ILi64EEEEEENS_6half_tEfNS_4arch4Sm80ELb1ELb0ELb1ELb1ELb1ELb0ELb0ELb0ELi2ELi4ELi4ELi4ELb0EEENS1_24CollectiveEpilogueBwdGQAISA_fSD_Li256ELb1ELb1EEENS1_25SingleTileBwdLPTSchedulerILb1ELi128ELb1EEEEEEEEEvNT_6ParamsE$_ZN4cute3eso3ESOILb0ELb0EJNS_6LayoutINS_5tupleIJNS3_IJNS_1CILi2EEES5_EEES6_NS4_ILi8EEEEEENS3_IJNS3_IJiNS4_ILi512EEEEEENS3_IJiiEEENS4_ILi1024EEEEEEEENS_10ViewEngineINS_8smem_ptrIPN7cutlass6half_tEEEEEEEC2ERKSE_RKSL_) ;  /* 0xfffe195000007944 */ /* 0x002fea0003c3ffff */
[----:B------:R-:W-:Y:S02]  /*24c90*/  MOV R2, 0x24cb0 ;  /* 0x00024cb000027802 */ /* 0x000fe40000000f00 */
[----:B-1----:R-:W-:Y:S05]  /*24ca0*/  CALL.REL.NOINC `($_ZN7cutlass13device_kernelIN5flash19enable_sm80_to_sm89INS1_16FlashAttnBwdSm80INS1_25CollectiveMainloopBwdSm80ILi2ELi2EN4cute5tupleIJNS5_1CILi128EEES8_NS7_ILi64EEEEEENS_6half_tEfNS_4arch4Sm80ELb1ELb0ELb1ELb1ELb1ELb0ELb0ELb0ELi2ELi4ELi4ELi4ELb0EEENS1_24CollectiveEpilogueBwdGQAISA_fSD_Li256ELb1ELb1EEENS1_25SingleTileBwdLPTSchedulerILb1ELi128ELb1EEEEEEEEEvNT_6ParamsE$_ZZN4cute4takeILi1ELi3ENS_5tupleIJNS1_IJiNS_1CILi512EEEEEENS1_IJiiEEENS2_ILi1024EEEEEEEEDaRKT1_ENKUlDpRKT_E_clIJS5_S6_EEEDaSE_) ;  /* 0xfffe502000007944 */ /* 0x002fea0003c3ffff */
[----:B------:R-:W-:Y:S02]  /*24cb0*/  MOV R2, 0x24cd0 ;  /* 0x00024cd000027802 */ /* 0x000fe40000000f00 */
[----:B------:R-:W-:Y:S05]  /*24cc0*/  CALL.REL.NOINC `($_ZN7cutlass13device_kernelIN5flash19enable_sm80_to_sm89INS1_16FlashAttnBwdSm80INS1_25CollectiveMainloopBwdSm80ILi2ELi2EN4cute5tupleIJNS5_1CILi128EEES8_NS7_ILi64EEEEEENS_6half_tEfNS_4arch4Sm80ELb1ELb0ELb1ELb1ELb1ELb0ELb0ELb0ELi2ELi4ELi4ELi4ELb0EEENS1_24CollectiveEpilogueBwdGQAISA_fSD_Li256ELb1ELb1EEENS1_25SingleTileBwdLPTSchedulerILb1ELi128ELb1EEEEEEEEEvNT_6ParamsE$_ZZN4cute16flatten_to_tupleINS_5tupleIJNS1_IJiiEEENS_1CILi1024EEEEEEEEDaRKT_ENKUlRKT_E_clIS2_EEDaSB_) ;  /* 0xfffe4e9000007944 */ /* 0x000fea0003c3ffff */
[----:B------:R-:W-:Y:S02]  /*24cd0*/  MOV R2, 0x24cf0 ;  /* 0x00024cf000027802 */ /* 0x000fe40000000f00 */
[----:B------:R-:W-:Y:S05]  /*24ce0*/  CALL.REL.NOINC `($_ZN7cutlass13device_kernelIN5flash19enable_sm80_to_sm89INS1_16FlashAttnBwdSm80INS1_25CollectiveMainloopBwdSm80ILi2ELi2EN4cute5tupleIJNS5_1CILi128EEES8_NS7_ILi64EEEEEENS_6half_tEfNS_4arch4Sm80ELb1ELb0ELb1ELb1ELb1ELb0ELb0ELb0ELi2ELi4ELi4ELi4ELb0EEENS1_24CollectiveEpilogueBwdGQAISA_fSD_Li256ELb1ELb1EEENS1_25SingleTileBwdLPTSchedulerILb1ELi128ELb1EEEEEEEEEvNT_6ParamsE$_ZZN4cute12filter_tupleINS_5tupleIJNS1_IJiiEEENS_1CILi1024EEEEEEZNS_16flatten_to_tupleIS5_EEDaRKT_EUlRKT_E_EEDaS9_OT0_ENKUlDpSC_E_clIJS2_NS1_IJS4_EEEEEEDaSG_) ;  /* 0xfffe496000007944 */ /* 0x000fea0003c3ffff */
        /* <DEDUP_REMOVED lines=23> */
[----:B------:R2:W5:Y:S01]  /*24e60*/  LD.E R3, [R10.64] ;  /* 0x000000040a037980 */ /* 0x000562000c101900 */
[----:B-1----:R-:W-:-:S03]  /*24e70*/  MOV R2, 0x24e90 ;  /* 0x00024e9000027802 */ /* 0x002fc60000000f00 */
[----:B--2--5:R-:W-:Y:S05]  /*24e80*/  CALL.REL.NOINC `($_ZN7cutlass13device_kernelIN5flash19enable_sm80_to_sm89INS1_16FlashAttnBwdSm80INS1_25CollectiveMainloopBwdSm80ILi2ELi2EN4cute5tupleIJNS5_1CILi128EEES8_NS7_ILi64EEEEEENS_6half_tEfNS_4arch4Sm80ELb1ELb0ELb1ELb1ELb1ELb0ELb0ELb0ELi2ELi4ELi4ELi4ELb0EEENS1_24CollectiveEpilogueBwdGQAISA_fSD_Li256ELb1ELb1EEENS1_25SingleTileBwdLPTSchedulerILb1ELi128ELb1EEEEEEEEEvNT_6ParamsE$_ZZN4cute5sliceINS_5tupleIJNS_10UnderscoreES2_S2_iEEENS1_IJNS1_IJNS_1CILi1EEENS4_ILi0EEEEEEiNS4_ILi1024EEENS4_ILi8192EEEEEEEEDaRKT_RKT0_ENKUlRKT_RKT0_E_clIS2_iEEDaSJ_SM_) ;  /* 0xfffe4ee000007944 */ /* 0x024fea0003c3ffff */
[----:B------:R-:W-:Y:S02]  /*24e90*/  MOV R2, 0x24eb0 ;  /* 0x00024eb000027802 */ /* 0x000fe40000000f00 */
[----:B------:R-:W-:Y:S05]  /*24ea0*/  CALL.REL.NOINC `($_ZN7cutlass13device_kernelIN5flash19enable_sm80_to_sm89INS1_16FlashAttnBwdSm80INS1_25CollectiveMainloopBwdSm80ILi2ELi2EN4cute5tupleIJNS5_1CILi128EEES8_NS7_ILi64EEEEEENS_6half_tEfNS_4arch4Sm80ELb1ELb0ELb1ELb1ELb1ELb0ELb0ELb0ELi2ELi4ELi4ELi4ELb0EEENS1_24CollectiveEpilogueBwdGQAISA_fSD_Li256ELb1ELb1EEENS1_25SingleTileBwdLPTSchedulerILb1ELi128ELb1EEEEEEEEEvNT_6ParamsE$_ZZN4cute12filter_tupleINS_5tupleIJNS_10UnderscoreES2_S2_iEEENS1_IJNS1_IJNS_1CILi1EEENS4_ILi0EEEEEEiNS4_ILi1024EEENS4_ILi8192EEEEEEZNS_5sliceIS3_SA_EEDaRKT_RKT0_EUlRKT_RKT0_E_EEDaSE_SH_OT1_ENKUlDpSK_E_clIJNS1_IJS7_EEENS1_IJiEEENS1_IJS8_EEENS1_IJEEEEEEDaSR_) ;  /* 0xfffe485000007944 */ /* 0x000fea0003c3ffff */
[----:B------:R-:W-:Y:S02]  /*24eb0*/  MOV R4, 0x24ed0 ;  /* 0x00024ed000047802 */ /* 0x000fe40000000f00 */
[----:B------:R-:W-:Y:S05]  /*24ec0*/  CALL.REL.NOINC `($_ZN7cutlass13device_kernelIN5flash19enable_sm80_to_sm89INS1_16FlashAttnBwdSm80INS1_25CollectiveMainloopBwdSm80ILi2ELi2EN4cute5tupleIJNS5_1CILi128EEES8_NS7_ILi64EEEEEENS_6half_tEfNS_4arch4Sm80ELb1ELb0ELb1ELb1ELb1ELb0ELb0ELb0ELi2ELi4ELi4ELi4ELb0EEENS1_24CollectiveEpilogueBwdGQAISA_fSD_Li256ELb1ELb1EEENS1_25SingleTileBwdLPTSchedulerILb1ELi128ELb1EEEEEEEEEvNT_6ParamsE$_ZN4cute5tupleIJNS0_IJNS0_IJNS_1CILi8EEENS1_ILi1EEEEEENS1_ILi2EEES2_EEENS0_IJNS0_IJS3_NS1_ILi0EEEEEEiNS1_ILi1024EEEEEEEEC2ERKS6_RKSA_) ;  /* 0xfffe42d000007944 */ /* 0x000fea0003c3ffff */
[----:B-1----:R1:W5:Y:S01]  /*24ed0*/  LDL R2, [R1+0x758] ;  /* 0x0007580001027983 */ /* 0x0023620000100800 */
[----:B------:R-:W-:Y:S02]  /*24ee0*/  SHF.L.U32 R6, R5, 0xd, RZ ;  /* 0x0000000d05067819 */ /* 0x000fe400000006ff */
[----:B------:R-:W-:-:S03]  /*24ef0*/  MOV R4, 0x24f20 ;  /* 0x00024f2000047802 */ /* 0x000fc60000000f00 */
[----:B------:R1:W-:Y:S04]  /*24f00*/  STL [R1+0x11e0], R6 ;  /* 0x0011e00601007387 */ /* 0x0003e80000100800 */
[----:B-1---5:R-:W-:Y:S05]  /*24f10*/  CALL.REL.NOINC `($_ZN7cutlass13device_kernelIN5flash19enable_sm80_to_sm89INS1_16FlashAttnBwdSm80INS1_25CollectiveMainloopBwdSm80ILi2ELi2EN4cute5tupleIJNS5_1CILi128EEES8_NS7_ILi64EEEEEENS_6half_tEfNS_4arch4Sm80ELb1ELb0ELb1ELb1ELb1ELb0ELb0ELb0ELi2ELi4ELi4ELi4ELb0EEENS1_24CollectiveEpilogueBwdGQAISA_fSD_Li256ELb1ELb1EEENS1_25SingleTileBwdLPTSchedulerILb1ELi128ELb1EEEEEEEEEvNT_6ParamsE$_ZN4cute3eso3ESOILb0ELb0EJNS_6LayoutINS_5tupleIJNS3_IJNS_1CILi8EEENS4_ILi1EEEEEENS4_ILi2EEES5_EEENS3_IJNS3_IJS6_NS4_ILi0EEEEEEiNS4_ILi1024EEEEEEEEiEEC2ERKSE_RKi) ;  /* 0xfffe1cd000007944 */ /* 0x022fea0003c3ffff */
[----:B------:R-:W-:Y:S01]  /*24f20*/  ULDC.64 UR4, c[0x0][0x118] ;  /* 0x0000460000047ab9 */ /* 0x000fe20000000a00 */
[----:B------:R-:W2:Y:S04]  /*24f30*/  LDL.64 R4, [R1+0x758] ;  /* 0x0007580001047983 */ /* 0x000ea80000100a00 */
[----:B-1----:R-:W2:Y:S01]  /*24f40*/  LD.E.64 R2, [R10.64+0x8] ;  /* 0x000008040a027980 */ /* 0x002ea2000c101b00 */
[----:B------:R-:W-:Y:S02]  /*24f50*/  MOV R38, R60 ;  /* 0x0000003c00267202 */ /* 0x000fe40000000f00 */
[----:B------:R-:W-:Y:S01]  /*24f60*/  MOV R46, 0x24f90 ;  /* 0x00024f90002e7802 */ /* 0x000fe20000000f00 */
[----:B--2---:R-:W-:-:S04]  /*24f70*/  IMAD.WIDE R2, R5, 0x2, R2 ;  /* 0x0000000205027825 */ /* 0x004fc800078e0202 */
[----:B------:R-:W-:Y:S05]  /*24f80*/  CALL.REL.NOINC `($_ZN7cutlass13device_kernelIN5flash19enable_sm80_to_sm89INS1_16FlashAttnBwdSm80INS1_25CollectiveMainloopBwdSm80ILi2ELi2EN4cute5tupleIJNS5_1CILi128EEES8_NS7_ILi64EEEEEENS_6half_tEfNS_4arch4Sm80ELb1ELb0ELb1ELb1ELb1ELb0ELb0ELb0ELi2ELi4ELi4ELi4ELb0EEENS1_24CollectiveEpilogueBwdGQAISA_fSD_Li256ELb1ELb1EEENS1_25SingleTileBwdLPTSchedulerILb1ELi128ELb1EEEEEEEEEvNT_6ParamsE$_ZN4cute8smem_ptrIPN7cutlass6half_tEECI1NS_12iter_adaptorIS3_S4_EEES3_) ;  /* 0xfffe449000007944 */ /* 0x000fea0003c3ffff */
[----:B------:R-:W2:Y:S01]  /*24f90*/  LDL.64 R10, [R1+0x758] ;  /* 0x00075800010a7983 */ /* 0x000ea20000100a00 */
[----:B-1----:R-:W-:Y:S01]  /*24fa0*/  IMAD.MOV.U32 R3, RZ, RZ, R4 ;  /* 0x000000ffff037224 */ /* 0x002fe200078e0004 */
[----:B------:R-:W-:-:S02]  /*24fb0*/  MOV R0, R70 ;  /* 0x0000004600007202 */ /* 0x000fc40000000f00 */
[----:B------:R-:W-:Y:S01]  /*24fc0*/  MOV R4, 0x24ff0 ;  /* 0x00024ff000047802 */ /* 0x000fe20000000f00 */
[----:B--2---:R1:W-:Y:S04]  /*24fd0*/  STL.64 [R8], R10 ;  /* 0x0000000a08007387 */ /* 0x0043e80000100a00 */
[----:B-1----:R-:W-:Y:S05]  /*24fe0*/  CALL.REL.NOINC `($_ZN7cutlass13device_kernelIN5flash19enable_sm80_to_sm89INS1_16FlashAttnBwdSm80INS1_25CollectiveMainloopBwdSm80ILi2ELi2EN4cute5tupleIJNS5_1CILi128EEES8_NS7_ILi64EEEEEENS_6half_tEfNS_4arch4Sm80ELb1ELb0ELb1ELb1ELb1ELb0ELb0ELb0ELi2ELi4ELi4ELi4ELb0EEENS1_24CollectiveEpilogueBwdGQAISA_fSD_Li256ELb1ELb1EEENS1_25SingleTileBwdLPTSchedulerILb1ELi128ELb1EEEEEEEEEvNT_6ParamsE$_ZN4cute3eso3ESOILb0ELb0EJNS_6LayoutINS_5tupleIJNS3_IJNS_1CILi8EEENS4_ILi1EEEEEENS4_ILi2EEES5_EEENS3_IJNS3_IJS6_NS4_ILi0EEEEEEiNS4_ILi1024EEEEEEEENS_10ViewEngineINS_8smem_ptrIPN7cutlass6half_tEEEEEEEC2ERKSE_RKSL_) ;  /* 0xfffe1b9000007944 */ /* 0x002fea0003c3ffff */
[----:B-1----:R-:W2:Y:S01]  /*24ff0*/  LDL.64 R2, [R61+0xe0] ;  /* 0x0000e0003d027983 */ /* 0x002ea20000100a00 */
[----:B------:R-:W-:-:S03]  /*25000*/  ULDC.64 UR4, c[0x0][0x118] ;  /* 0x0000460000047ab9 */ /* 0x000fc60000000a00 */
[----:B------:R1:W5:Y:S04]  /*25010*/  LDL R0, [R1+0x758] ;  /* 0x0007580001007983 */ /* 0x0003680000100800 */
[----:B------:R1:W5:Y:S04]  /*25020*/  LDL.64 R28, [R1+0x760] ;  /* 0x00076000011c7983 */ /* 0x0003680000100a00 */
[----:B------:R1:W5:Y:S04]  /*25030*/  LDL.64 R12, [R61+0xc8] ;  /* 0x0000c8003d0c7983 */ /* 0x0003680000100a00 */
[----:B--2---:R-:W5:Y:S01]  /*25040*/  LD.E.64 R2, [R2.64] ;  /* 0x0000000402027980 */ /* 0x004f62000c101b00 */
[----:B------:R-:W-:-:S03]  /*25050*/  MOV R6, 0x25070 ;  /* 0x0002507000067802 */ /* 0x000fc60000000f00 */
[----:B-1---5:R-:W-:Y:S05]  /*25060*/  CALL.REL.NOINC `($_ZN7cutlass13device_kernelIN5flash19enable_sm80_to_sm89INS1_16FlashAttnBwdSm80INS1_25CollectiveMainloopBwdSm80ILi2ELi2EN4cute5tupleIJNS5_1CILi128EEES8_NS7_ILi64EEEEEENS_6half_tEfNS_4arch4Sm80ELb1ELb0ELb1ELb1ELb1ELb0ELb0ELb0ELi2ELi4ELi4ELi4ELb0EEENS1_24CollectiveEpilogueBwdGQAISA_fSD_Li256ELb1ELb1EEENS1_25SingleTileBwdLPTSchedulerILb1ELi128ELb1EEEEEEEEEvNT_6ParamsE$_ZN4cute3eso3ESOILb1ELb0EJNS_14ComposedLayoutINS_7SwizzleILi3ELi3ELi3EEENS_1CILi0EEENS_6LayoutINS_5tupleIJNS8_IJNS8_IJNS5_ILi4EEENS5_ILi8EEEEEENS8_IJS9_NS5_ILi1EEEEEEEEENS8_IJNS8_IJNS5_ILi2EEESF_SF_EEENS8_IJSF_SA_EEEEEEEEENS8_IJNS8_IJNS8_IJNS5_ILi128EEESC_EEENS8_IJNS5_ILi16EEES6_EEEEEENS8_IJNS8_IJNS5_ILi64EEESA_NS5_ILi512EEEEEENS8_IJNS5_ILi8192EEENS5_ILi1024EEEEEEEEEEEEEEEENS_10ViewEngineINS_8smem_ptrIPN7cutlass6half_tEEEEEEEC2ERKSY_RKS15_) ;  /* 0xfffe23f000007944 */ /* 0x022fea0003c3ffff */
        /* <DEDUP_REMOVED lines=31> */
[----:B------:R-:W-:Y:S02]  /*25260*/  MOV R4, 0x25280 ;  /* 0x0002528000047802 */ /* 0x000fe40000000f00 */
[----:B------:R-:W-:Y:S05]  /*25270*/  CALL.REL.NOINC `($_ZN7cutlass13device_kernelIN5flash19enable_sm80_to_sm89INS1_16FlashAttnBwdSm80INS1_25CollectiveMainloopBwdSm80ILi2ELi2EN4cute5tupleIJNS5_1CILi128EEES8_NS7_ILi64EEEEEENS_6half_tEfNS_4arch4Sm80ELb1ELb0ELb1ELb1ELb1ELb0ELb0ELb0ELi2ELi4ELi4ELi4ELb0EEENS1_24CollectiveEpilogueBwdGQAISA_fSD_Li256ELb1ELb1EEENS1_25SingleTileBwdLPTSchedulerILb1ELi128ELb1EEEEEEEEEvNT_6ParamsE$_ZZN4cute13to_mixed_bitsINS_5tupleIJNS1_IJNS_1CILi4EEENS2_ILi8EEEEEES3_NS2_ILi1EEEEEENS1_IJNS1_IJNS2_ILi128EEENS2_ILi0EEEEEENS2_ILi16EEES9_EEENS1_IJNS1_IJiiEEEiS9_EEEEEDaRKT_RKT0_RKT1_ENKUlRKT_RKT0_RKT1_E_clIS5_SA_SD_EEDaSQ_ST_SW_) ;  /* 0xfffe484000007944 */ /* 0x000fea0003c3ffff */
[----:B------:R-:W-:Y:S02]  /*25280*/  MOV R6, 0x252a0 ;  /* 0x000252a000067802 */ /* 0x000fe40000000f00 */
[----:B------:R-:W-:Y:S05]  /*25290*/  CALL.REL.NOINC `($_ZN7cutlass13device_kernelIN5flash19enable_sm80_to_sm89INS1_16FlashAttnBwdSm80INS1_25CollectiveMainloopBwdSm80ILi2ELi2EN4cute5tupleIJNS5_1CILi128EEES8_NS7_ILi64EEEEEENS_6half_tEfNS_4arch4Sm80ELb1ELb0ELb1ELb1ELb1ELb0ELb0ELb0ELi2ELi4ELi4ELi4ELb0EEENS1_24CollectiveEpilogueBwdGQAISA_fSD_Li256ELb1ELb1EEENS1_25SingleTileBwdLPTSchedulerILb1ELi128ELb1EEEEEEEEEvNT_6ParamsE$_ZZN4cute13to_mixed_bitsINS_5tupleIJNS1_IJNS_1CILi4EEENS2_ILi8EEEEEES3_NS2_ILi1EEEEEENS1_IJNS1_IJNS2_ILi128EEENS2_ILi0EEEEEENS2_ILi16EEES9_EEENS1_IJNS1_IJiiEEEiS9_EEEEEDaRKT_RKT0_RKT1_ENKUlRKT_RKT0_RKT1_E_clIS3_SB_iEEDaSQ_ST_SW_) ;  /* 0xfffe47d000007944 */ /* 0x000fea0003c3ffff */
[----:B------:R-:W-:Y:S02]  /*252a0*/  MOV R5, R4 ;  /* 0x0000000400057202 */ /* 0x000fe40000000f00 */
[----:B------:R-:W-:Y:S02]  /*252b0*/  MOV R4, 0x252d0 ;  /* 0x000252d000047802 */ /* 0x000fe40000000f00 */
[----:B------:R-:W-:Y:S05]  /*252c0*/  CALL.REL.NOINC `($_ZN7cutlass13device_kernelIN5flash19enable_sm80_to_sm89INS1_16FlashAttnBwdSm80INS1_25CollectiveMainloopBwdSm80ILi2ELi2EN4cute5tupleIJNS5_1CILi128EEES8_NS7_ILi64EEEEEENS_6half_tEfNS_4arch4Sm80ELb1ELb0ELb1ELb1ELb1ELb0ELb0ELb0ELi2ELi4ELi4ELi4ELb0EEENS1_24CollectiveEpilogueBwdGQAISA_fSD_Li256ELb1ELb1EEENS1_25SingleTileBwdLPTSchedulerILb1ELi128ELb1EEEEEEEEEvNT_6ParamsE$_ZZN4cute13to_mixed_bitsINS_5tupleIJNS1_IJNS_1CILi4EEENS2_ILi8EEEEEES3_NS2_ILi1EEEEEENS1_IJNS1_IJNS2_ILi128EEENS2_ILi0EEEEEENS2_ILi16EEES9_EEENS1_IJNS1_IJiiEEEiS9_EEEEEDaRKT_RKT0_RKT1_ENKUlDpRKT_E_clIJNS_9MixedBitsILj0ELj384EEENSU_ILj0ELj48EEENS2_ILj0EEEEEEDaSR_) ;  /* 0xfffe476000007944 */ /* 0x000fea0003c3ffff */
[----:B------:R-:W-:Y:S02]  /*252d0*/  SHF.R.S32.HI R5, RZ, 0x1f, R2 ;  /* 0x0000001fff057819 */ /* 0x000fe40000011402 */
[----:B------:R-:W-:Y:S02]  /*252e0*/  LOP3.LUT R3, R3, 0x1b0, RZ, 0xc0, !PT ;  /* 0x000001b003037812 */ /* 0x000fe400078ec0ff */
[----:B------:R-:W-:-:S02]  /*252f0*/  LEA.HI R2, R5, R2, RZ, 0x2 ;  /* 0x0000000205027211 */ /* 0x000fc400078f10ff */
[----:B------:R-:W-:Y:S02]  /*25300*/  MOV R4, 0x25340 ;  /* 0x0002534000047802 */ /* 0x000fe40000000f00 */
[----:B------:R-:W-:-:S05]  /*25310*/  SHF.R.S32.HI R2, RZ, 0x2, R2 ;  /* 0x00000002ff027819 */ /* 0x000fca0000011402 */
[----:B------:R1:W-:Y:S02]  /*25320*/  STL [R1+0x77c], R2 ;  /* 0x00077c0201007387 */ /* 0x0003e40000100800 */
[----:B-1----:R-:W-:Y:S05]  /*25330*/  CALL.REL.NOINC `($_ZN7cutlass13device_kernelIN5flash19enable_sm80_to_sm89INS1_16FlashAttnBwdSm80INS1_25CollectiveMainloopBwdSm80ILi2ELi2EN4cute5tupleIJNS5_1CILi128EEES8_NS7_ILi64EEEEEENS_6half_tEfNS_4arch4Sm80ELb1ELb0ELb1ELb1ELb1ELb0ELb0ELb0ELi2ELi4ELi4ELi4ELb0EEENS1_24CollectiveEpilogueBwdGQAISA_fSD_Li256ELb1ELb1EEENS1_25SingleTileBwdLPTSchedulerILb1ELi128ELb1EEEEEEEEEvNT_6ParamsE$_ZN4cute5tupleIJNS_7SwizzleILi3ELi3ELi3EEENS_9MixedBitsILj0ELj432EEENS_6LayoutINS0_IJNS0_IJNS_1CILi2EEES7_S7_EEES7_NS6_ILi8EEEEEENS0_IJNS0_IJNS6_ILi64EEES9_NS6_ILi512EEEEEENS6_ILi8192EEENS6_ILi1024EEEEEEEEEEC2ERKS2_RKS4_RKSH_) ;  /* 0xfffe40a000007944 */ /* 0x002fea0003c3ffff */
[----:B-1----:R1:W5:Y:S01]  /*25340*/  LDL R2, [R1+0x758] ;  /* 0x0007580001027983 */ /* 0x0023620000100800 */
[----:B------:R-:W-:Y:S02]  /*25350*/  MOV R3, R7 ;  /* 0x0000000700037202 */ /* 0x000fe40000000f00 */
[----:B------:R-:W-:Y:S02]  /*25360*/  MOV R4, 0x25380 ;  /* 0x0002538000047802 */ /* 0x000fe40000000f00 */
[----:B-1---5:R-:W-:Y:S05]  /*25370*/  CALL.REL.NOINC `($_ZN7cutlass13device_kernelIN5flash19enable_sm80_to_sm89INS1_16FlashAttnBwdSm80INS1_25CollectiveMainloopBwdSm80ILi2ELi2EN4cute5tupleIJNS5_1CILi128EEES8_NS7_ILi64EEEEEENS_6half_tEfNS_4arch4Sm80ELb1ELb0ELb1ELb1ELb1ELb0ELb0ELb0ELi2ELi4ELi4ELi4ELb0EEENS1_24CollectiveEpilogueBwdGQAISA_fSD_Li256ELb1ELb1EEENS1_25SingleTileBwdLPTSchedulerILb1ELi128ELb1EEEEEEEEEvNT_6ParamsE$_ZN4cute3eso3ESOILb0ELb0EJNS_14ComposedLayoutINS_7SwizzleILi3ELi3ELi3EEENS_9MixedBitsILj0ELj432EEENS_6LayoutINS_5tupleIJNS8_IJNS_1CILi2EEESA_SA_EEESA_NS9_ILi8EEEEEENS8_IJNS8_IJNS9_ILi64EEESC_NS9_ILi512EEEEEENS9_ILi8192EEENS9_ILi1024EEEEEEEEEEiEEC2ERKSL_RKi) ;  /* 0xfffe0d0000007944 */ /* 0x022fea0003c3ffff */
[----:B-1----:R-:W2:Y:S01]  /*25380*/  LDL.64 R4, [R1+0x758] ;  /* 0x0007580001047983 */ /* 0x002ea20000100a00 */
[----:B------:R-:W-:Y:S02]  /*25390*/  MOV R38, R60 ;  /* 0x0000003c00267202 */ /* 0x000fe40000000f00 */
[----:B------:R-:W-:Y:S01]  /*253a0*/  MOV R46, 0x253d0 ;  /* 0x000253d0002e7802 */ /* 0x000fe20000000f00 */
[----:B--2---:R-:W-:-:S04]  /*253b0*/  IMAD.WIDE R2, R5, 0x2, R10 ;  /* 0x0000000205027825 */ /* 0x004fc800078e020a */
[----:B------:R-:W-:Y:S05]  /*253c0*/  CALL.REL.NOINC `($_ZN7cutlass13device_kernelIN5flash19enable_sm80_to_sm89INS1_16FlashAttnBwdSm80INS1_25CollectiveMainloopBwdSm80ILi2ELi2EN4cute5tupleIJNS5_1CILi128EEES8_NS7_ILi64EEEEEENS_6half_tEfNS_4arch4Sm80ELb1ELb0ELb1ELb1ELb1ELb0ELb0ELb0ELi2ELi4ELi4ELi4ELb0EEENS1_24CollectiveEpilogueBwdGQAISA_fSD_Li256ELb1ELb1EEENS1_25SingleTileBwdLPTSchedulerILb1ELi128ELb1EEEEEEEEEvNT_6ParamsE$_ZN4cute8smem_ptrIPN7cutlass6half_tEECI1NS_12iter_adaptorIS3_S4_EEES3_) ;  /* 0xfffe405000007944 */ /* 0x000fea0003c3ffff */
[----:B------:R-:W2:Y:S01]  /*253d0*/  LDL.64 R10, [R1+0x758] ;  /* 0x00075800010a7983 */ /* 0x000ea20000100a00 */
[----:B------:R-:W-:Y:S01]  /*253e0*/  IMAD.MOV.U32 R6, RZ, RZ, R4 ;  /* 0x000000ffff067224 */ /* 0x000fe200078e0004 */
[----:B-1----:R-:W-:Y:S02]  /*253f0*/  MOV R2, R70 ;  /* 0x0000004600027202 */ /* 0x002fe40000000f00 */
[----:B------:R-:W-:Y:S01]  /*25400*/  MOV R4, 0x25430 ;  /* 0x0002543000047802 */ /* 0x000fe20000000f00 */
[----:B--2---:R1:W-:Y:S04]  /*25410*/  STL.64 [R8], R10 ;  /* 0x0000000a08007387 */ /* 0x0043e80000100a00 */
[----:B-1----:R-:W-:Y:S05]  /*25420*/  CALL.REL.NOINC `($_ZN7cutlass13device_kernelIN5flash19enable_sm80_to_sm89INS1_16FlashAttnBwdSm80INS1_25CollectiveMainloopBwdSm80ILi2ELi2EN4cute5tupleIJNS5_1CILi128EEES8_NS7_ILi64EEEEEENS_6half_tEfNS_4arch4Sm80ELb1ELb0ELb1ELb1ELb1ELb0ELb0ELb0ELi2ELi4ELi4ELi4ELb0EEENS1_24CollectiveEpilogueBwdGQAISA_fSD_Li256ELb1ELb1EEENS1_25SingleTileBwdLPTSchedulerILb1ELi128ELb1EEEEEEEEEvNT_6ParamsE$_ZN4cute3eso3ESOILb0ELb0EJNS_14ComposedLayoutINS_7SwizzleILi3ELi3ELi3EEENS_9MixedBitsILj0ELj432EEENS_6LayoutINS_5tupleIJNS8_IJNS_1CILi2EEESA_SA_EEESA_NS9_ILi8EEEEEENS8_IJNS8_IJNS9_ILi64EEESC_NS9_ILi512EEEEEENS9_ILi8192EEENS9_ILi1024EEEEEEEEEENS_10ViewEngineINS_8smem_ptrIPN7cutlass6half_tEEEEEEEC2ERKSL_RKSS_) ;  /* 0xfffe0be000007944 */ /* 0x002fea0003c3ffff */
        /* <DEDUP_REMOVED lines=23> */
[----:B--2--5:R-:W-:Y:S05]  /*255a0*/  CALL.REL.NOINC `($_ZN7cutlass13device_kernelIN5flash19enable_sm80_to_sm89INS1_16FlashAttnBwdSm80INS1_25CollectiveMainloopBwdSm80ILi2ELi2EN4cute5tupleIJNS5_1CILi128EEES8_NS7_ILi64EEEEEENS_6half_tEfNS_4arch4Sm80ELb1ELb0ELb1ELb1ELb1ELb0ELb0ELb0ELi2ELi4ELi4ELi4ELb0EEENS1_24CollectiveEpilogueBwdGQAISA_fSD_Li256ELb1ELb1EEENS1_25SingleTileBwdLPTSchedulerILb1ELi128ELb1EEEEEEEEEvNT_6ParamsE$_ZN4cute3eso3ESOILb1ELb0EJNS_6LayoutINS_5tupleIJNS3_IJNS_1CILi8EEENS4_ILi1EEEEEENS4_ILi2EEES5_EEENS3_IJNS3_IJS6_NS4_ILi0EEEEEENS4_ILi64EEES5_EEEEENS_10ViewEngineIPN7cutlass6half_tEEEEEC2ERKSE_RKSJ_) ;  /* 0xfffe359000007944 */ /* 0x024fea0003c3ffff */
[----:B------:R2:W5:Y:S01]  /*255b0*/  LDL.64 R24, [R1+0x758] ;  /* 0x0007580001187983 */ /* 0x0005620000100a00 */
[----:B------:R-:W-:Y:S01]  /*255c0*/  IMAD.MOV.U32 R9, RZ, RZ, R20 ;  /* 0x000000ffff097224 */ /* 0x000fe200078e0014 */
[----:B------:R-:W-:Y:S01]  /*255d0*/  MOV R7, R21 ;  /* 0x0000001500077202 */ /* 0x000fe20000000f00 */
[----:B------:R-:W-:Y:S01]  /*255e0*/  IMAD.MOV.U32 R83, RZ, RZ, R60 ;  /* 0x000000ffff537224 */ /* 0x000fe200078e003c */
[----:B------:R-:W-:Y:S02]  /*255f0*/  MOV R4, 0x25610 ;  /* 0x0002561000047802 */ /* 0x000fe40000000f00 */
[----:B-12--5:R-:W-:Y:S05]  /*25600*/  CALL.REL.NOINC `($_ZN7cutlass13device_kernelIN5flash19enable_sm80_to_sm89INS1_16FlashAttnBwdSm80INS1_25CollectiveMainloopBwdSm80ILi2ELi2EN4cute5tupleIJNS5_1CILi128EEES8_NS7_ILi64EEEEEENS_6half_tEfNS_4arch4Sm80ELb1ELb0ELb1ELb1ELb1ELb0ELb0ELb0ELi2ELi4ELi4ELi4ELb0EEENS1_24CollectiveEpilogueBwdGQAISA_fSD_Li256ELb1ELb1EEENS1_25SingleTileBwdLPTSchedulerILb1ELi128ELb1EEEEEEEEEvNT_6ParamsE$_ZN4cute3eso3ESOILb1ELb0EJNS_6LayoutINS_5tupleIJNS3_IJNS3_IJNS_1CILi4EEENS4_ILi2EEEEEENS4_ILi1EEEEEES6_NS4_ILi8EEEEEENS3_IJNS3_IJNS3_IJS8_NS4_ILi32EEEEEENS4_ILi0EEEEEENS4_ILi64EEES5_EEEEENS_10ViewEngineIPN7cutlass6half_tEEEEEC2ERKSI_RKSN_) ;  /* 0xfffe263000007944 */ /* 0x026fea0003c3ffff */
[----:B------:R-:W-:Y:S01]  /*25610*/  ULDC.64 UR4, c[0x0][0x118] ;  /* 0x0000460000047ab9 */ /* 0x000fe20000000a00 */
[----:B------:R2:W5:Y:S04]  /*25620*/  LDL.64 R22, [R1+0x758] ;  /* 0x0007580001167983 */ /* 0x0005680000100a00 */
[----:B-1----:R2:W5:Y:S01]  /*25630*/  LD.E.64 R2, [R26.64] ;  /* 0x000000041a027980 */ /* 0x002562000c101b00 */
[----:B------:R-:W-:-:S02]  /*25640*/  MOV R38, R60 ;  /* 0x0000003c00267202 */ /* 0x000fc40000000f00 */
[----:B------:R-:W-:Y:S02]  /*25650*/  MOV R46, 0x25670 ;  /* 0x00025670002e7802 */ /* 0x000fe40000000f00 */
[----:B--2--5:R-:W-:Y:S05]  /*25660*/  CALL.REL.NOINC `($_ZN7cutlass13device_kernelIN5flash19enable_sm80_to_sm89INS1_16FlashAttnBwdSm80INS1_25CollectiveMainloopBwdSm80ILi2ELi2EN4cute5tupleIJNS5_1CILi128EEES8_NS7_ILi64EEEEEENS_6half_tEfNS_4arch4Sm80ELb1ELb0ELb1ELb1ELb1ELb0ELb0ELb0ELi2ELi4ELi4ELi4ELb0EEENS1_24CollectiveEpilogueBwdGQAISA_fSD_Li256ELb1ELb1EEENS1_25SingleTileBwdLPTSchedulerILb1ELi128ELb1EEEEEEEEEvNT_6ParamsE$_ZN4cute8smem_ptrIPN7cutlass6half_tEECI1NS_12iter_adaptorIS3_S4_EEES3_) ;  /* 0xfffe3db000007944 */ /* 0x024fea0003c3ffff */
[----:B-1----:R1:W5:Y:S01]  /*25670*/  LDL.64 R2, [R1+0x758] ;  /* 0x0007580001027983 */ /* 0x0023620000100a00 */
[----:B------:R-:W-:-:S03]  /*25680*/  MOV R6, 0x256a0 ;  /* 0x000256a000067802 */ /* 0x000fc60000000f00 */
[----:B-1---5:R-:W-:Y:S05]  /*25690*/  CALL.REL.NOINC `($_ZN7cutlass13device_kernelIN5flash19enable_sm80_to_sm89INS1_16FlashAttnBwdSm80INS1_25CollectiveMainloopBwdSm80ILi2ELi2EN4cute5tupleIJNS5_1CILi128EEES8_NS7_ILi64EEEEEENS_6half_tEfNS_4arch4Sm80ELb1ELb0ELb1ELb1ELb1ELb0ELb0ELb0ELi2ELi4ELi4ELi4ELb0EEENS1_24CollectiveEpilogueBwdGQAISA_fSD_Li256ELb1ELb1EEENS1_25SingleTileBwdLPTSchedulerILb1ELi128ELb1EEEEEEEEEvNT_6ParamsE$_ZN4cute3eso3ESOILb1ELb0EJNS_6LayoutINS_5tupleIJNS3_IJNS_1CILi8EEENS4_ILi1EEEEEENS4_ILi2EEEEEENS3_IJNS3_IJS6_NS4_ILi0EEEEEENS4_ILi8192EEEEEEEENS_10ViewEngineINS_8smem_ptrIPN7cutlass6half_tEEEEEEEC2ERKSE_RKSL_) ;  /* 0xfffe331000007944 */ /* 0x022fea0003c3ffff */
[----:B-1----:R1:W5:Y:S01]  /*256a0*/  LDL.64 R2, [R1+0x758] ;  /* 0x0007580001027983 */ /* 0x0023620000100a00 */
[----:B------:R-:W-:Y:S01]  /*256b0*/  IMAD.MOV.U32 R34, RZ, RZ, R24 ;  /* 0x000000ffff227224 */ /* 0x000fe200078e0018 */
[----:B------:R-:W-:Y:S02]  /*256c0*/  MOV R7, R25 ;  /* 0x0000001900077202 */ /* 0x000fe40000000f00 */
[----:B------:R-:W-:Y:S02]  /*256d0*/  MOV R10, 0x256f0 ;  /* 0x000256f0000a7802 */ /* 0x000fe40000000f00 */
[----:B-1---5:R-:W-:Y:S05]  /*256e0*/  CALL.REL.NOINC `($_ZN7cutlass13device_kernelIN5flash19enable_sm80_to_sm89INS1_16FlashAttnBwdSm80INS1_25CollectiveMainloopBwdSm80ILi2ELi2EN4cute5tupleIJNS5_1CILi128EEES8_NS7_ILi64EEEEEENS_6half_tEfNS_4arch4Sm80ELb1ELb0ELb1ELb1ELb1ELb0ELb0ELb0ELi2ELi4ELi4ELi4ELb0EEENS1_24CollectiveEpilogueBwdGQAISA_fSD_Li256ELb1ELb1EEENS1_25SingleTileBwdLPTSchedulerILb1ELi128ELb1EEEEEEEEEvNT_6ParamsE$_ZN4cute3eso3ESOILb1ELb0EJNS_6LayoutINS_5tupleIJNS3_IJNS_1CILi8EEENS4_ILi1EEEEEENS4_ILi2EEEEEENS3_IJNS3_IJS6_NS4_ILi0EEEEEENS4_ILi64EEEEEEEENS_10ViewEngineIPN7cutlass6half_tEEEEEC2ERKSE_RKSJ_) ;  /* 0xfffe323000007944 */ /* 0x022fea0003c3ffff */
[----:B-1----:R1:W5:Y:S01]  /*256f0*/  LDL.64 R6, [R1+0x758] ;  /* 0x0007580001067983 */ /* 0x0023620000100a00 */
[----:B------:R-:W-:Y:S01]  /*25700*/  IMAD.MOV.U32 R4, RZ, RZ, R2 ;  /* 0x000000ffff047224 */ /* 0x000fe200078e0002 */
[----:B------:R-:W-:Y:S02]  /*25710*/  MOV R11, R3 ;  /* 0x00000003000b7202 */ /* 0x000fe40000000f00 */
[----:B------:R-:W-:Y:S02]  /*25720*/  MOV R10, 0x25740 ;  /* 0x00025740000a7802 */ /* 0x000fe40000000f00 */
[----:B-1---5:R-:W-:Y:S05]  /*25730*/  CALL.REL.NOINC `($_ZN7cutlass13device_kernelIN5flash19enable_sm80_to_sm89INS1_16FlashAttnBwdSm80INS1_25CollectiveMainloopBwdSm80ILi2ELi2EN4cute5tupleIJNS5_1CILi128EEES8_NS7_ILi64EEEEEENS_6half_tEfNS_4arch4Sm80ELb1ELb0ELb1ELb1ELb1ELb0ELb0ELb0ELi2ELi4ELi4ELi4ELb0EEENS1_24CollectiveEpilogueBwdGQAISA_fSD_Li256ELb1ELb1EEENS1_25SingleTileBwdLPTSchedulerILb1ELi128ELb1EEEEEEEEEvNT_6ParamsE$_ZN4cute3eso3ESOILb1ELb0EJNS_6LayoutINS_5tupleIJNS3_IJNS_1CILi8EEENS4_ILi1EEEEEENS3_IJNS4_ILi2EEEEEEEEENS3_IJNS3_IJS6_NS4_ILi0EEEEEENS3_IJNS4_ILi8192EEEEEEEEEEENS_10ViewEngineINS_8smem_ptrIPN7cutlass6half_tEEEEEEEC2ERKSG_RKSN_) ;  /* 0xfffe300000007944 */ /* 0x022fea0003c3ffff */
[----:B-1----:R1:W5:Y:S01]  /*25740*/  LDL.64 R4, [R1+0x758] ;  /* 0x0007580001047983 */ /* 0x0023620000100a00 */
[----:B------:R-:W-:-:S02]  /*25750*/  MOV R2, R6 ;  /* 0x0000000600027202 */ /* 0x000fc40000000f00 */
[----:B------:R-:W-:Y:S02]  /*25760*/  MOV R6, 0x25780 ;  /* 0x0002578000067802 */ /* 0x000fe40000000f00 */
[----:B-1---5:R-:W-:Y:S05]  /*25770*/  CALL.REL.NOINC `($_ZN7cutlass13device_kernelIN5flash19enable_sm80_to_sm89INS1_16FlashAttnBwdSm80INS1_25CollectiveMainloopBwdSm80ILi2ELi2EN4cute5tupleIJNS5_1CILi128EEES8_NS7_ILi64EEEEEENS_6half_tEfNS_4arch4Sm80ELb1ELb0ELb1ELb1ELb1ELb0ELb0ELb0ELi2ELi4ELi4ELi4ELb0EEENS1_24CollectiveEpilogueBwdGQAISA_fSD_Li256ELb1ELb1EEENS1_25SingleTileBwdLPTSchedulerILb1ELi128ELb1EEEEEEEEEvNT_6ParamsE$_ZN4cute3eso3ESOILb1ELb0EJNS_6LayoutINS_5tupleIJNS3_IJNS_1CILi8EEENS4_ILi1EEEEEENS3_IJNS4_ILi2EEEEEEEEENS3_IJNS3_IJS6_NS4_ILi0EEEEEENS3_IJNS4_ILi64EEEEEEEEEEENS_10ViewEngineIPN7cutlass6half_tEEEEEC2ERKSG_RKSL_) ;  /* 0xfffe2f6000007944 */ /* 0x022fea0003c3ffff */
[----:B-1----:R1:W5:Y:S01]  /*25780*/  LDL.64 R2, [R1+0x758] ;  /* 0x0007580001027983 */ /* 0x0023620000100a00 */
[----:B------:R-:W-:-:S03]  /*25790*/  MOV R10, 0x257b0 ;  /* 0x000257b0000a7802 */ /* 0x000fc60000000f00 */
[----:B-1---5:R-:W-:Y:S05]  /*257a0*/  CALL.REL.NOINC `($_ZN7cutlass13device_kernelIN5flash19enable_sm80_to_sm89INS1_16FlashAttnBwdSm80INS1_25CollectiveMainloopBwdSm80ILi2ELi2EN4cute5tupleIJNS5_1CILi128EEES8_NS7_ILi64EEEEEENS_6half_tEfNS_4arch4Sm80ELb1ELb0ELb1ELb1ELb1ELb0ELb0ELb0ELi2ELi4ELi4ELi4ELb0EEENS1_24CollectiveEpilogueBwdGQAISA_fSD_Li256ELb1ELb1EEENS1_25SingleTileBwdLPTSchedulerILb1ELi128ELb1EEEEEEEEEvNT_6ParamsE$_ZN4cute3eso3ESOILb1ELb0EJNS_6LayoutINS_5tupleIJNS3_IJNS3_IJNS_1CILi8EEENS4_ILi1EEEEEES6_EEENS3_IJNS3_IJS6_S6_EEENS4_ILi2EEEEEEEEENS3_IJNS3_IJNS3_IJS6_NS4_ILi0EEEEEESD_EEENS3_IJNS3_IJSD_SD_EEENS4_ILi64EEEEEEEEEEENS_10ViewEngineIPN7cutlass6half_tEEEEEC2ERKSK_RKSP_) ;  /* 0xfffe258000007944 */ /* 0x022fea0003c3ffff */
[----:B-1----:R1:W5:Y:S01]  /*257b0*/  LDL.64 R6, [R1+0x758] ;  /* 0x0007580001067983 */ /* 0x0023620000100a00 */
[----:B------:R-:W-:-:S03]  /*257c0*/  MOV R10, 0x257e0 ;  /* 0x000257e0000a7802 */ /* 0x000fc60000000f00 */
[----:B-1---5:R-:W-:Y:S05]  /*257d0*/  CALL.REL.NOINC `($_ZN7cutlass13device_kernelIN5flash19enable_sm80_to_sm89INS1_16FlashAttnBwdSm80INS1_25CollectiveMainloopBwdSm80ILi2ELi2EN4cute5tupleIJNS5_1CILi128EEES8_NS7_ILi64EEEEEENS_6half_tEfNS_4arch4Sm80ELb1ELb0ELb1ELb1ELb1ELb0ELb0ELb0ELi2ELi4ELi4ELi4ELb0EEENS1_24CollectiveEpilogueBwdGQAISA_fSD_Li256ELb1ELb1EEENS1_25SingleTileBwdLPTSchedulerILb1ELi128ELb1EEEEEEEEEvNT_6ParamsE$_ZN4cute3eso3ESOILb1ELb0EJNS_6LayoutINS_5tupleIJNS3_IJNS3_IJNS_1CILi8EEENS4_ILi1EEEEEES6_EEENS3_IJNS3_IJS6_S6_EEENS4_ILi2EEEEEEEEENS3_IJNS3_IJNS3_IJS6_NS4_ILi0EEEEEESD_EEENS3_IJNS3_IJSD_SD_EEENS4_ILi8192EEEEEEEEEEENS_10ViewEngineINS_8smem_ptrIPN7cutlass6half_tEEEEEEEC2ERKSK_RKSR_) ;  /* 0xfffe259000007944 */ /* 0x022fea0003c3ffff */
[----:B-1----:R1:W5:Y:S01]  /*257e0*/  LDL.64 R2, [R1+0x758] ;  /* 0x0007580001027983 */ /* 0x0023620000100a00 */
[----:B------:R-:W-:Y:S02]  /*257f0*/  MOV R34, R6 ;  /* 0x0000000600227202 */ /* 0x000fe40000000f00 */
[----:B------:R-:W-:Y:S02]  /*25800*/  MOV R10, 0x25820 ;  /* 0x00025820000a7802 */ /* 0x000fe40000000f00 */
[----:B-1---5:R-:W-:Y:S05]  /*25810*/  CALL.REL.NOINC `($_ZN7cutlass13device_kernelIN5flash19enable_sm80_to_sm89INS1_16FlashAttnBwdSm80INS1_25CollectiveMainloopBwdSm80ILi2ELi2EN4cute5tupleIJNS5_1CILi128EEES8_NS7_ILi64EEEEEENS_6half_tEfNS_4arch4Sm80ELb1ELb0ELb1ELb1ELb1ELb0ELb0ELb0ELi2ELi4ELi4ELi4ELb0EEENS1_24CollectiveEpilogueBwdGQAISA_fSD_Li256ELb1ELb1EEENS1_25SingleTileBwdLPTSchedulerILb1ELi128ELb1EEEEEEEEEvNT_6ParamsE$_ZN4cute3eso3ESOILb1ELb0EJNS_6LayoutINS_5tupleIJNS3_IJNS_1CILi8EEENS4_ILi1EEEEEENS4_ILi2EEEEEENS3_IJNS3_IJS6_NS4_ILi0EEEEEENS4_ILi64EEEEEEEENS_10ViewEngineIPN7cutlass6half_tEEEEEC2ERKSE_RKSJ_) ;  /* 0xfffe310000007944 */ /* 0x022fea0003c3ffff */
[----:B------:R2:W5:Y:S01]  /*25820*/  LDL.64 R10, [R1+0x758] ;  /* 0x00075800010a7983 */ /* 0x0005620000100a00 */
[----:B------:R-:W-:Y:S02]  /*25830*/  MOV R38, R60 ;  /* 0x0000003c00267202 */ /* 0x000fe40000000f00 */
[----:B------:R-:W-:Y:S02]  /*25840*/  MOV R46, 0x25860 ;  /* 0x00025860002e7802 */ /* 0x000fe40000000f00 */
[----:B-12--5:R-:W-:Y:S05]  /*25850*/  CALL.REL.NOINC `($_ZN7cutlass13device_kernelIN5flash19enable_sm80_to_sm89INS1_16FlashAttnBwdSm80INS1_25CollectiveMainloopBwdSm80ILi2ELi2EN4cute5tupleIJNS5_1CILi128EEES8_NS7_ILi64EEEEEENS_6half_tEfNS_4arch4Sm80ELb1ELb0ELb1ELb1ELb1ELb0ELb0ELb0ELi2ELi4ELi4ELi4ELb0EEENS1_24CollectiveEpilogueBwdGQAISA_fSD_Li256ELb1ELb1EEENS1_25SingleTileBwdLPTSchedulerILb1ELi128ELb1EEEEEEEEEvNT_6ParamsE$_ZN4cute8smem_ptrIPN7cutlass6half_tEECI1NS_12iter_adaptorIS3_S4_EEES3_) ;  /* 0xfffe3bc000007944 */ /* 0x026fea0003c3ffff */
[----:B-1----:R1:W5:Y:S01]  /*25860*/  LDL.64 R2, [R1+0x758] ;  /* 0x0007580001027983 */ /* 0x0023620000100a00 */
[----:B------:R-:W-:-:S03]  /*25870*/  MOV R6, 0x25890 ;  /* 0x0002589000067802 */ /* 0x000fc60000000f00 */
[----:B-1---5:R-:W-:Y:S05]  /*25880*/  CALL.REL.NOINC `($_ZN7cutlass13device_kernelIN5flash19enable_sm80_to_sm89INS1_16FlashAttnBwdSm80INS1_25CollectiveMainloopBwdSm80ILi2ELi2EN4cute5tupleIJNS5_1CILi128EEES8_NS7_ILi64EEEEEENS_6half_tEfNS_4arch4Sm80ELb1ELb0ELb1ELb1ELb1ELb0ELb0ELb0ELi2ELi4ELi4ELi4ELb0EEENS1_24CollectiveEpilogueBwdGQAISA_fSD_Li256ELb1ELb1EEENS1_25SingleTileBwdLPTSchedulerILb1ELi128ELb1EEEEEEEEEvNT_6ParamsE$_ZN4cute3eso3ESOILb1ELb0EJNS_6LayoutINS_5tupleIJNS3_IJNS_1CILi8EEENS4_ILi1EEEEEENS4_ILi2EEEEEENS3_IJNS3_IJS6_NS4_ILi0EEEEEENS4_ILi8192EEEEEEEENS_10ViewEngineINS_8smem_ptrIPN7cutlass6half_tEEEEEEEC2ERKSE_RKSL_) ;  /* 0xfffe312000007944 */ /* 0x022fea0003c3ffff */
        /* <DEDUP_REMOVED lines=119> */
[----:B-1----:R-:W-:Y:S05]  /*26000*/  CALL.REL.NOINC `($_ZN7cutlass13device_kernelIN5flash19enable_sm80_to_sm89INS1_16FlashAttnBwdSm80INS1_25CollectiveMainloopBwdSm80ILi2ELi2EN4cute5tupleIJNS5_1CILi128EEES8_NS7_ILi64EEEEEENS_6half_tEfNS_4arch4Sm80ELb1ELb0ELb1ELb1ELb1ELb0ELb0ELb0ELi2ELi4ELi4ELi4ELb0EEENS1_24CollectiveEpilogueBwdGQAISA_fSD_Li256ELb1ELb1EEENS1_25SingleTileBwdLPTSchedulerILb1ELi128ELb1EEEEEEEEEvNT_6ParamsE$_ZZN4cute5sliceINS_5tupleIJNS_10UnderscoreES2_NS_1CILi0EEEEEENS1_IJNS1_IJNS3_ILi1EEES4_EEEiNS3_ILi1024EEEEEEEEDaRKT_RKT0_ENKUlRKT_RKT0_E_clIS2_iEEDaSI_SL_) ;  /* 0xfffe3d1000007944 */ /* 0x002fea0003c3ffff */
[----:B------:R-:W-:Y:S02]  /*26010*/  MOV R2, 0x26030 ;  /* 0x0002603000027802 */ /* 0x000fe40000000f00 */
[----:B------:R-:W-:Y:S05]  /*26020*/  CALL.REL.NOINC `($_ZN7cutlass13device_kernelIN5flash19enable_sm80_to_sm89INS1_16FlashAttnBwdSm80INS1_25CollectiveMainloopBwdSm80ILi2ELi2EN4cute5tupleIJNS5_1CILi128EEES8_NS7_ILi64EEEEEENS_6half_tEfNS_4arch4Sm80ELb1ELb0ELb1ELb1ELb1ELb0ELb0ELb0ELi2ELi4ELi4ELi4ELb0EEENS1_24CollectiveEpilogueBwdGQAISA_fSD_Li256ELb1ELb1EEENS1_25SingleTileBwdLPTSchedulerILb1ELi128ELb1EEEEEEEEEvNT_6ParamsE$_ZZN4cute12filter_tupleINS_5tupleIJNS_10UnderscoreES2_NS_1CILi0EEEEEENS1_IJNS1_IJNS3_ILi1EEES4_EEEiNS3_ILi1024EEEEEEZNS_5sliceIS5_S9_EEDaRKT_RKT0_EUlRKT_RKT0_E_EEDaSD_SG_OT1_ENKUlDpSJ_E_clIJNS1_IJS7_EEENS1_IJiEEENS1_IJEEEEEEDaSQ_) ;  /* 0xfffe364000007944 */ /* 0x000fea0003c3ffff */
[----:B------:R-:W-:Y:S02]  /*26030*/  MOV R83, R70 ;  /* 0x0000004600537202 */ /* 0x000fe40000000f00 */
[----:B------:R-:W-:-:S02]  /*26040*/  MOV R36, 0x26060 ;  /* 0x0002606000247802 */ /* 0x000fc40000000f00 */
[----:B------:R-:W-:Y:S05]  /*26050*/  CALL.REL.NOINC `($_ZN7cutlass13device_kernelIN5flash19enable_sm80_to_sm89INS1_16FlashAttnBwdSm80INS1_25CollectiveMainloopBwdSm80ILi2ELi2EN4cute5tupleIJNS5_1CILi128EEES8_NS7_ILi64EEEEEENS_6half_tEfNS_4arch4Sm80ELb1ELb0ELb1ELb1ELb1ELb0ELb0ELb0ELi2ELi4ELi4ELi4ELb0EEENS1_24CollectiveEpilogueBwdGQAISA_fSD_Li256ELb1ELb1EEENS1_25SingleTileBwdLPTSchedulerILb1ELi128ELb1EEEEEEEEEvNT_6ParamsE$_ZN4cute5tupleIJNS0_IJNS0_IJNS_1CILi8EEENS1_ILi1EEEEEENS1_ILi2EEEEEENS0_IJNS0_IJS3_NS1_ILi0EEEEEEiEEEEEC2ERKS6_RKS9_) ;  /* 0xfffe30a000007944 */ /* 0x000fea0003c3ffff */
[----:B-1----:R1:W5:Y:S01]  /*26060*/  LDL R3, [R8] ;  /* 0x0000000008037983 */ /* 0x0023620000100800 */
[----:B------:R-:W-:-:S02]  /*26070*/  MOV R83, R70 ;  /* 0x0000004600537202 */ /* 0x000fc40000000f00 */
[----:B------:R-:W-:Y:S02]  /*26080*/  MOV R6, 0x260a0 ;  /* 0x000260a000067802 */ /* 0x000fe40000000f00 */
[----:B-1---5:R-:W-:Y:S05]  /*26090*/  CALL.REL.NOINC `($_ZN7cutlass13device_kernelIN5flash19enable_sm80_to_sm89INS1_16FlashAttnBwdSm80INS1_25CollectiveMainloopBwdSm80ILi2ELi2EN4cute5tupleIJNS5_1CILi128EEES8_NS7_ILi64EEEEEENS_6half_tEfNS_4arch4Sm80ELb1ELb0ELb1ELb1ELb1ELb0ELb0ELb0ELi2ELi4ELi4ELi4ELb0EEENS1_24CollectiveEpilogueBwdGQAISA_fSD_Li256ELb1ELb1EEENS1_25SingleTileBwdLPTSchedulerILb1ELi128ELb1EEEEEEEEEvNT_6ParamsE$_ZN4cute3eso3ESOILb0ELb1EJNS_6LayoutINS_5tupleIJNS3_IJNS_1CILi8EEENS4_ILi1EEEEEENS4_ILi2EEEEEENS3_IJNS3_IJS6_NS4_ILi0EEEEEEiEEEEESA_EEC2ERKSD_RKSA_) ;  /* 0xfffe108000007944 */ /* 0x022fea0003c3ffff */
[----:B------:R2:W5:Y:S01]  /*260a0*/  LDL R36, [R8] ;  /* 0x0000000008247983 */ /* 0x0005620000100800 */
[----:B------:R-:W-:Y:S01]  /*260b0*/  IMAD.MOV.U32 R38, RZ, RZ, R60 ;  /* 0x000000ffff267224 */ /* 0x000fe200078e003c */
[----:B-1----:R-:W-:Y:S01]  /*260c0*/  MOV R2, R28 ;  /* 0x0000001c00027202 */ /* 0x002fe20000000f00 */
[----:B------:R-:W-:Y:S01]  /*260d0*/  IMAD.MOV.U32 R3, RZ, RZ, R29 ;  /* 0x000000ffff037224 */ /* 0x000fe200078e001d */
[----:B------:R-:W-:Y:S02]  /*260e0*/  MOV R46, 0x26100 ;  /* 0x00026100002e7802 */ /* 0x000fe40000000f00 */
[----:B--2--5:R-:W-:Y:S05]  /*260f0*/  CALL.REL.NOINC `($_ZN7cutlass13device_kernelIN5flash19enable_sm80_to_sm89INS1_16FlashAttnBwdSm80INS1_25CollectiveMainloopBwdSm80ILi2ELi2EN4cute5tupleIJNS5_1CILi128EEES8_NS7_ILi64EEEEEENS_6half_tEfNS_4arch4Sm80ELb1ELb0ELb1ELb1ELb1ELb0ELb0ELb0ELi2ELi4ELi4ELi4ELb0EEENS1_24CollectiveEpilogueBwdGQAISA_fSD_Li256ELb1ELb1EEENS1_25SingleTileBwdLPTSchedulerILb1ELi128ELb1EEEEEEEEEvNT_6ParamsE$_ZN4cute8smem_ptrIPN7cutlass6half_tEECI1NS_12iter_adaptorIS3_S4_EEES3_) ;  /* 0xfffe332000007944 */ /* 0x024fea0003c3ffff */
[----:B-1----:R-:W2:Y:S01]  /*26100*/  LDL.64 R2, [R1+0x758] ;  /* 0x0007580001027983 */ /* 0x002ea20000100a00 */
[----:B------:R-:W-:Y:S01]  /*26110*/  IMAD.MOV.U32 R83, RZ, RZ, R70 ;  /* 0x000000ffff537224 */ /* 0x000fe200078e0046 */
[----:B------:R-:W-:Y:S02]  /*26120*/  MOV R84, R59 ;  /* 0x0000003b00547202 */ /* 0x000fe40000000f00 */
[----:B------:R-:W-:Y:S01]  /*26130*/  MOV R38, 0x26160 ;  /* 0x0002616000267802 */ /* 0x000fe20000000f00 */
[----:B--2---:R1:W-:Y:S04]  /*26140*/  STL.64 [R1+0x770], R2 ;  /* 0x0007700201007387 */ /* 0x0043e80000100a00 */
[----:B-1----:R-:W-:Y:S05]  /*26150*/  CALL.REL.NOINC `($_ZN7cutlass13device_kernelIN5flash19enable_sm80_to_sm89INS1_16FlashAttnBwdSm80INS1_25CollectiveMainloopBwdSm80ILi2ELi2EN4cute5tupleIJNS5_1CILi128EEES8_NS7_ILi64EEEEEENS_6half_tEfNS_4arch4Sm80ELb1ELb0ELb1ELb1ELb1ELb0ELb0ELb0ELi2ELi4ELi4ELi4ELb0EEENS1_24CollectiveEpilogueBwdGQAISA_fSD_Li256ELb1ELb1EEENS1_25SingleTileBwdLPTSchedulerILb1ELi128ELb1EEEEEEEEEvNT_6ParamsE$_ZN4cute3eso3ESOILb0ELb0EJNS_6LayoutINS_5tupleIJNS3_IJNS_1CILi8EEENS4_ILi1EEEEEENS4_ILi2EEEEEENS3_IJNS3_IJS6_NS4_ILi0EEEEEEiEEEEENS_10ViewEngineINS_8smem_ptrIPN7cutlass6half_tEEEEEEEC2ERKSD_RKSK_) ;  /* 0xfffe085000007944 */ /* 0x002fea0003c3ffff */
[----:B------:R2:W5:Y:S04]  /*26160*/  LDL R37, [R8] ;  /* 0x0000000008257983 */ /* 0x0005680000100800 */
[----:B------:R2:W5:Y:S01]  /*26170*/  LDL.64 R4, [R8+0x8] ;  /* 0x0000080008047983 */ /* 0x0005620000100a00 */
[----:B------:R-:W-:Y:S01]  /*26180*/  IMAD.MOV.U32 R83, RZ, RZ, R70 ;  /* 0x000000ffff537224 */ /* 0x000fe200078e0046 */
[----:B------:R-:W-:Y:S01]  /*26190*/  MOV R38, R22 ;  /* 0x0000001600267202 */ /* 0x000fe20000000f00 */
[----:B-1----:R-:W-:Y:S01]  /*261a0*/  IMAD.MOV.U32 R3, RZ, RZ, R23 ;  /* 0x000000ffff037224 */ /* 0x002fe200078e0017 */
[----:B------:R-:W-:-:S02]  /*261b0*/  MOV R36, 0x261d0 ;  /* 0x000261d000247802 */ /* 0x000fc40000000f00 */
[----:B--2--5:R-:W-:Y:S05]  /*261c0*/  CALL.REL.NOINC `($_ZN7cutlass13device_kernelIN5flash19enable_sm80_to_sm89INS1_16FlashAttnBwdSm80INS1_25CollectiveMainloopBwdSm80ILi2ELi2EN4cute5tupleIJNS5_1CILi128EEES8_NS7_ILi64EEEEEENS_6half_tEfNS_4arch4Sm80ELb1ELb0ELb1ELb1ELb1ELb0ELb0ELb0ELi2ELi4ELi4ELi4ELb0EEENS1_24CollectiveEpilogueBwdGQAISA_fSD_Li256ELb1ELb1EEENS1_25SingleTileBwdLPTSchedulerILb1ELi128ELb1EEEEEEEEEvNT_6ParamsE$_ZN4cute3eso3ESOILb1ELb0EJNS_6LayoutINS_5tupleIJNS3_IJNS3_IJNS_1CILi4EEENS4_ILi2EEEEEENS4_ILi1EEEEEES6_EEENS3_IJNS3_IJNS3_IJS8_NS4_ILi32EEEEEENS4_ILi0EEEEEENS4_ILi64EEEEEEEENS_10ViewEngineIPN7cutlass6half_tEEEEEC2ERKSH_RKSM_) ;  /* 0xfffe19c000007944 */ /* 0x024fea0003c3ffff */
[----:B-1----:R1:W5:Y:S01]  /*261d0*/  LDL.64 R2, [R8] ;  /* 0x0000000008027983 */ /* 0x0023620000100a00 */
[----:B------:R-:W-:-:S03]  /*261e0*/  MOV R36, 0x26200 ;  /* 0x0002620000247802 */ /* 0x000fc60000000f00 */
[----:B-1---5:R-:W-:Y:S05]  /*261f0*/  CALL.REL.NOINC `($_ZN7cutlass13device_kernelIN5flash19enable_sm80_to_sm89INS1_16FlashAttnBwdSm80INS1_25CollectiveMainloopBwdSm80ILi2ELi2EN4cute5tupleIJNS5_1CILi128EEES8_NS7_ILi64EEEEEENS_6half_tEfNS_4arch4Sm80ELb1ELb0ELb1ELb1ELb1ELb0ELb0ELb0ELi2ELi4ELi4ELi4ELb0EEENS1_24CollectiveEpilogueBwdGQAISA_fSD_Li256ELb1ELb1EEENS1_25SingleTileBwdLPTSchedulerILb1ELi128ELb1EEEEEEEEEvNT_6ParamsE$_ZZN4cute4takeILi1ELi2ENS_5tupleIJNS1_IJNS_1CILi1EEENS2_ILi0EEEEEEiEEEEEDaRKT1_ENKUlDpRKT_E_clIJiEEEDaSD_) ;  /* 0xfffe3a4000007944 */ /* 0x022fea0003c3ffff */
[----:B------:R-:W-:Y:S02]  /*26200*/  MOV R83, R60 ;  /* 0x0000003c00537202 */ /* 0x000fe40000000f00 */
[----:B------:R-:W-:-:S02]  /*26210*/  MOV R38, 0x26230 ;  /* 0x0002623000267802 */ /* 0x000fc40000000f00 */
[----:B------:R-:W-:Y:S05]  /*26220*/  CALL.REL.NOINC `($_ZN7cutlass13device_kernelIN5flash19enable_sm80_to_sm89INS1_16FlashAttnBwdSm80INS1_25CollectiveMainloopBwdSm80ILi2ELi2EN4cute5tupleIJNS5_1CILi128EEES8_NS7_ILi64EEEEEENS_6half_tEfNS_4arch4Sm80ELb1ELb0ELb1ELb1ELb1ELb0ELb0ELb0ELi2ELi4ELi4ELi4ELb0EEENS1_24CollectiveEpilogueBwdGQAISA_fSD_Li256ELb1ELb1EEENS1_25SingleTileBwdLPTSchedulerILb1ELi128ELb1EEEEEEEEEvNT_6ParamsE$_ZN4cute3eso3ESOILb1ELb0EJNS_5tupleIJNS_1CILi1EEENS3_ILi0EEEEEENS2_IJiEEEEEC2ERKS6_RKS7_) ;  /* 0xfffe17d000007944 */ /* 0x000fea0003c3ffff */
[----:B-1----:R1:W5:Y:S01]  /*26230*/  LDL R37, [R1+0x758] ;  /* 0x0007580001257983 */ /* 0x0023620000100800 */
[----:B------:R-:W-:-:S02]  /*26240*/  MOV R83, R70 ;  /* 0x0000004600537202 */ /* 0x000fc40000000f00 */
[----:B------:R-:W-:Y:S02]  /*26250*/  MOV R38, 0x26270 ;  /* 0x0002627000267802 */ /* 0x000fe40000000f00 */
[----:B-1---5:R-:W-:Y:S05]  /*26260*/  CALL.REL.NOINC `($_ZN7cutlass13device_kernelIN5flash19enable_sm80_to_sm89INS1_16FlashAttnBwdSm80INS1_25CollectiveMainloopBwdSm80ILi2ELi2EN4cute5tupleIJNS5_1CILi128EEES8_NS7_ILi64EEEEEENS_6half_tEfNS_4arch4Sm80ELb1ELb0ELb1ELb1ELb1ELb0ELb0ELb0ELi2ELi4ELi4ELi4ELb0EEENS1_24CollectiveEpilogueBwdGQAISA_fSD_Li256ELb1ELb1EEENS1_25SingleTileBwdLPTSchedulerILb1ELi128ELb1EEEEEEEEEvNT_6ParamsE$_ZN4cute5tupleIJNS0_IJNS0_IJNS_1CILi8EEENS1_ILi1EEEEEENS0_IJNS1_ILi2EEEEEEEEENS0_IJNS0_IJS3_NS1_ILi0EEEEEENS0_IJiEEEEEEEEC2ERKS7_RKSB_) ;  /* 0xfffe2e5000007944 */ /* 0x022fea0003c3ffff */
[----:B------:R2:W5:Y:S01]  /*26270*/  LDL R40, [R8] ;  /* 0x0000000008287983 */ /* 0x0005620000100800 */
[----:B------:R-:W-:Y:S01]  /*26280*/  IMAD.MOV.U32 R83, RZ, RZ, R70 ;  /* 0x000000ffff537224 */ /* 0x000fe200078e0046 */
[----:B------:R-:W-:Y:S02]  /*26290*/  MOV R84, R59 ;  /* 0x0000003b00547202 */ /* 0x000fe40000000f00 */
[----:B------:R2:W-:Y:S01]  /*262a0*/  STL.64 [R1+0x770], R4 ;  /* 0x0007700401007387 */ /* 0x0005e20000100a00 */
[----:B------:R-:W-:-:S03]  /*262b0*/  MOV R38, 0x262d0 ;  /* 0x000262d000267802 */ /* 0x000fc60000000f00 */
[----:B-12--5:R-:W-:Y:S05]  /*262c0*/  CALL.REL.NOINC `($_ZN7cutlass13device_kernelIN5flash19enable_sm80_to_sm89INS1_16FlashAttnBwdSm80INS1_25CollectiveMainloopBwdSm80ILi2ELi2EN4cute5tupleIJNS5_1CILi128EEES8_NS7_ILi64EEEEEENS_6half_tEfNS_4arch4Sm80ELb1ELb0ELb1ELb1ELb1ELb0ELb0ELb0ELi2ELi4ELi4ELi4ELb0EEENS1_24CollectiveEpilogueBwdGQAISA_fSD_Li256ELb1ELb1EEENS1_25SingleTileBwdLPTSchedulerILb1ELi128ELb1EEEEEEEEEvNT_6ParamsE$_ZN4cute3eso3ESOILb0ELb0EJNS_6LayoutINS_5tupleIJNS3_IJNS_1CILi8EEENS4_ILi1EEEEEENS3_IJNS4_ILi2EEEEEEEEENS3_IJNS3_IJS6_NS4_ILi0EEEEEENS3_IJiEEEEEEEENS_10ViewEngineINS_8smem_ptrIPN7cutlass6half_tEEEEEEEC2ERKSF_RKSM_) ;  /* 0xfffe067000007944 */ /* 0x026fea0003c3ffff */
[----:B------:R2:W5:Y:S04]  /*262d0*/  LDL R5, [R8] ;  /* 0x0000000008057983 */ /* 0x0005680000100800 */
[----:B------:R2:W5:Y:S01]  /*262e0*/  LDL.64 R12, [R8+0x8] ;  /* 0x00000800080c7983 */ /* 0x0005620000100a00 */
[----:B------:R-:W-:-:S02]  /*262f0*/  MOV R83, R70 ;  /* 0x0000004600537202 */ /* 0x000fc40000000f00 */
[----:B------:R-:W-:Y:S02]  /*26300*/  MOV R38, 0x26320 ;  /* 0x0002632000267802 */ /* 0x000fe40000000f00 */
[----:B-12--5:R-:W-:Y:S05]  /*26310*/  CALL.REL.NOINC `($_ZN7cutlass13device_kernelIN5flash19enable_sm80_to_sm89INS1_16FlashAttnBwdSm80INS1_25CollectiveMainloopBwdSm80ILi2ELi2EN4cute5tupleIJNS5_1CILi128EEES8_NS7_ILi64EEEEEENS_6half_tEfNS_4arch4Sm80ELb1ELb0ELb1ELb1ELb1ELb0ELb0ELb0ELi2ELi4ELi4ELi4ELb0EEENS1_24CollectiveEpilogueBwdGQAISA_fSD_Li256ELb1ELb1EEENS1_25SingleTileBwdLPTSchedulerILb1ELi128ELb1EEEEEEEEEvNT_6ParamsE$_ZN4cute3eso3ESOILb1ELb0EJNS_6LayoutINS_5tupleIJNS3_IJNS3_IJNS_1CILi4EEENS4_ILi2EEEEEENS4_ILi1EEEEEENS3_IJS6_EEEEEENS3_IJNS3_IJNS3_IJS8_NS4_ILi32EEEEEENS4_ILi0EEEEEENS3_IJNS4_ILi64EEEEEEEEEEENS_10ViewEngineIPN7cutlass6half_tEEEEEC2ERKSJ_RKSO_) ;  /* 0xfffe183000007944 */ /* 0x026fea0003c3ffff */
[----:B-1----:R1:W5:Y:S01]  /*26320*/  LDL.64 R2, [R8] ;  /* 0x0000000008027983 */ /* 0x0023620000100a00 */
[----:B------:R-:W-:Y:S02]  /*26330*/  MOV R83, R70 ;  /* 0x0000004600537202 */ /* 0x000fe40000000f00 */
[----:B------:R-:W-:Y:S02]  /*26340*/  MOV R38, 0x26360 ;  /* 0x0002636000267802 */ /* 0x000fe40000000f00 */
[----:B-1---5:R-:W-:Y:S05]  /*26350*/  CALL.REL.NOINC `($_ZN7cutlass13device_kernelIN5flash19enable_sm80_to_sm89INS1_16FlashAttnBwdSm80INS1_25CollectiveMainloopBwdSm80ILi2ELi2EN4cute5tupleIJNS5_1CILi128EEES8_NS7_ILi64EEEEEENS_6half_tEfNS_4arch4Sm80ELb1ELb0ELb1ELb1ELb1ELb0ELb0ELb0ELi2ELi4ELi4ELi4ELb0EEENS1_24CollectiveEpilogueBwdGQAISA_fSD_Li256ELb1ELb1EEENS1_25SingleTileBwdLPTSchedulerILb1ELi128ELb1EEEEEEEEEvNT_6ParamsE$_ZN4cute3eso3ESOILb1ELb0EJNS_6LayoutINS_5tupleIJNS3_IJNS3_IJNS3_IJNS_1CILi4EEENS4_ILi2EEEEEENS4_ILi1EEEEEES8_EEENS3_IJNS3_IJNS3_IJS8_S8_EEES8_EEES6_EEEEEENS3_IJNS3_IJNS3_IJNS3_IJS8_NS4_ILi32EEEEEENS4_ILi0EEEEEESH_EEENS3_IJNS3_IJNS3_IJSH_SH_EEESH_EEENS4_ILi64EEEEEEEEEEENS_10ViewEngineIPN7cutlass6half_tEEEEEC2ERKSP_RKSU_) ;  /* 0xfffe16e000007944 */ /* 0x022fea0003c3ffff */
[----:B-1----:R1:W5:Y:S01]  /*26360*/  LDL.64 R2, [R8] ;  /* 0x0000000008027983 */ /* 0x0023620000100a00 */
[----:B------:R-:W-:Y:S02]  /*26370*/  MOV R84, R70 ;  /* 0x0000004600547202 */ /* 0x000fe40000000f00 */
[----:B------:R-:W-:Y:S02]  /*26380*/  MOV R6, 0x263a0 ;  /* 0x000263a000067802 */ /* 0x000fe40000000f00 */
[----:B-1---5:R-:W-:Y:S05]  /*26390*/  CALL.REL.NOINC `($_ZN7cutlass13device_kernelIN5flash19enable_sm80_to_sm89INS1_16FlashAttnBwdSm80INS1_25CollectiveMainloopBwdSm80ILi2ELi2EN4cute5tupleIJNS5_1CILi128EEES8_NS7_ILi64EEEEEENS_6half_tEfNS_4arch4Sm80ELb1ELb0ELb1ELb1ELb1ELb0ELb0ELb0ELi2ELi4ELi4ELi4ELb0EEENS1_24CollectiveEpilogueBwdGQAISA_fSD_Li256ELb1ELb1EEENS1_25SingleTileBwdLPTSchedulerILb1ELi128ELb1EEEEEEEEEvNT_6ParamsE$_ZN4cute5tupleIJNS0_IJNS_1CILi2EEEEEENS0_IJiEEEEEC2ERKS3_RKS4_) ;  /* 0xfffe2eb000007944 */ /* 0x022fea0003c3ffff */
[----:B------:R-:W2:Y:S01]  /*263a0*/  LDL R6, [R8] ;  /* 0x0000000008067983 */ /* 0x000ea20000100800 */
[----:B------:R-:W-:Y:S02]  /*263b0*/  MOV R83, R58 ;  /* 0x0000003a00537202 */ /* 0x000fe40000000f00 */
[----:B-1----:R-:W-:Y:S01]  /*263c0*/  MOV R4, 0x263f0 ;  /* 0x000263f000047802 */ /* 0x002fe20000000f00 */
[----:B--2---:R1:W-:Y:S04]  /*263d0*/  STL [R1+0x750], R6 ;  /* 0x0007500601007387 */ /* 0x0043e80000100800 */
[----:B-1----:R-:W-:Y:S05]  /*263e0*/  CALL.REL.NOINC `($_ZN7cutlass13device_kernelIN5flash19enable_sm80_to_sm89INS1_16FlashAttnBwdSm80INS1_25CollectiveMainloopBwdSm80ILi2ELi2EN4cute5tupleIJNS5_1CILi128EEES8_NS7_ILi64EEEEEENS_6half_tEfNS_4arch4Sm80ELb1ELb0ELb1ELb1ELb1ELb0ELb0ELb0ELi2ELi4ELi4ELi4ELb0EEENS1_24CollectiveEpilogueBwdGQAISA_fSD_Li256ELb1ELb1EEENS1_25SingleTileBwdLPTSchedulerILb1ELi128ELb1EEEEEEEEEvNT_6ParamsE$_ZZN4cute14logical_divideINS_5tupleIJNS1_IJNS_1CILi8EEENS2_ILi1EEEEEENS1_IJNS2_ILi2EEEEEEEEENS1_IJNS1_IJS4_NS2_ILi0EEEEEENS1_IJiEEEEEENS1_IJS5_NS_6LayoutIS4_S9_EEEEEEEDaRKNSD_IT_T0_EERKT1_ENKUlRKT_RKT0_E_clINSD_IS7_SB_EESE_EEDaSQ_ST_) ;  /* 0xfffe372000007944 */ /* 0x002fea0003c3ffff */
[----:B------:R-:W-:Y:S02]  /*263f0*/  MOV R4, R70 ;  /* 0x0000004600047202 */ /* 0x000fe40000000f00 */
[----:B------:R-:W-:-:S02]  /*26400*/  MOV R6, 0x26420 ;  /* 0x0002642000067802 */ /* 0x000fc40000000f00 */
[----:B-----5:R-:W-:Y:S05]  /*26410*/  CALL.REL.NOINC `($_ZN7cutlass13device_kernelIN5flash19enable_sm80_to_sm89INS1_16FlashAttnBwdSm80INS1_25CollectiveMainloopBwdSm80ILi2ELi2EN4cute5tupleIJNS5_1CILi128EEES8_NS7_ILi64EEEEEENS_6half_tEfNS_4arch4Sm80ELb1ELb0ELb1ELb1ELb1ELb0ELb0ELb0ELi2ELi4ELi4ELi4ELb0EEENS1_24CollectiveEpilogueBwdGQAISA_fSD_Li256ELb1ELb1EEENS1_25SingleTileBwdLPTSchedulerILb1ELi128ELb1EEEEEEEEEvNT_6ParamsE$_ZN4cute3eso3ESOILb1ELb0EJNS_5tupleIJNS2_IJNS_1CILi1EEENS3_ILi0EEEEEENS2_IJS5_S5_EEEEEENS2_IJS5_iEEEEEC2ERKS8_RKS9_) ;  /* 0xfffe152000007944 */ /* 0x020fea0003c3ffff */
[----:B-1----:R1:W5:Y:S01]  /*26420*/  LDL R5, [R8] ;  /* 0x0000000008057983 */ /* 0x0023620000100800 */
[----:B------:R-:W-:-:S02]  /*26430*/  MOV R84, R70 ;  /* 0x0000004600547202 */ /* 0x000fc40000000f00 */
[----:B------:R-:W-:Y:S02]  /*26440*/  MOV R6, 0x26460 ;  /* 0x0002646000067802 */ /* 0x000fe40000000f00 */
[----:B-1---5:R-:W-:Y:S05]  /*26450*/  CALL.REL.NOINC `($_ZN7cutlass13device_kernelIN5flash19enable_sm80_to_sm89INS1_16FlashAttnBwdSm80INS1_25CollectiveMainloopBwdSm80ILi2ELi2EN4cute5tupleIJNS5_1CILi128EEES8_NS7_ILi64EEEEEENS_6half_tEfNS_4arch4Sm80ELb1ELb0ELb1ELb1ELb1ELb0ELb0ELb0ELi2ELi4ELi4ELi4ELb0EEENS1_24CollectiveEpilogueBwdGQAISA_fSD_Li256ELb1ELb1EEENS1_25SingleTileBwdLPTSchedulerILb1ELi128ELb1EEEEEEEEEvNT_6ParamsE$_ZN4cute5tupleIJNS0_IJNS0_IJNS0_IJNS_1CILi8EEENS1_ILi1EEEEEENS0_IJS3_S3_EEEEEENS0_IJS3_NS1_ILi2EEEEEEEEENS0_IJNS0_IJNS0_IJS3_NS1_ILi0EEEEEENS0_IJSA_SA_EEEEEENS0_IJSA_iEEEEEEEEC2ERKS9_RKSF_) ;  /* 0xfffe29d000007944 */ /* 0x022fea0003c3ffff */
[----:B-1----:R1:W5:Y:S01]  /*26460*/  LDL R5, [R8] ;  /* 0x0000000008057983 */ /* 0x0023620000100800 */
[----:B------:R-:W-:Y:S02]  /*26470*/  MOV R4, R70 ;  /* 0x0000004600047202 */ /* 0x000fe40000000f00 */
[----:B------:R-:W-:Y:S02]  /*26480*/  MOV R6, 0x264a0 ;  /* 0x000264a000067802 */ /* 0x000fe40000000f00 */
[----:B-1---5:R-:W-:Y:S05]  /*26490*/  CALL.REL.NOINC `($_ZN7cutlass13device_kernelIN5flash19enable_sm80_to_sm89INS1_16FlashAttnBwdSm80INS1_25CollectiveMainloopBwdSm80ILi2ELi2EN4cute5tupleIJNS5_1CILi128EEES8_NS7_ILi64EEEEEENS_6half_tEfNS_4arch4Sm80ELb1ELb0ELb1ELb1ELb1ELb0ELb0ELb0ELi2ELi4ELi4ELi4ELb0EEENS1_24CollectiveEpilogueBwdGQAISA_fSD_Li256ELb1ELb1EEENS1_25SingleTileBwdLPTSchedulerILb1ELi128ELb1EEEEEEEEEvNT_6ParamsE$_ZN4cute3eso3ESOILb1ELb0EJNS_5tupleIJNS2_IJNS_1CILi1EEENS3_ILi0EEEEEENS2_IJS5_S5_EEEEEENS2_IJS5_iEEEEEC2ERKS8_RKS9_) ;  /* 0xfffe14a000007944 */ /* 0x022fea0003c3ffff */
[----:B-1----:R1:W5:Y:S01]  /*264a0*/  LDL R5, [R8] ;  /* 0x0000000008057983 */ /* 0x0023620000100800 */
[----:B------:R-:W-:Y:S02]  /*264b0*/  MOV R83, R70 ;  /* 0x0000004600537202 */ /* 0x000fe40000000f00 */
[----:B------:R-:W-:Y:S02]  /*264c0*/  MOV R6, 0x264e0 ;  /* 0x000264e000067802 */ /* 0x000fe40000000f00 */
[----:B-1---5:R-:W-:Y:S05]  /*264d0*/  CALL.REL.NOINC `($_ZN7cutlass13device_kernelIN5flash19enable_sm80_to_sm89INS1_16FlashAttnBwdSm80INS1_25CollectiveMainloopBwdSm80ILi2ELi2EN4cute5tupleIJNS5_1CILi128EEES8_NS7_ILi64EEEEEENS_6half_tEfNS_4arch4Sm80ELb1ELb0ELb1ELb1ELb1ELb0ELb0ELb0ELi2ELi4ELi4ELi4ELb0EEENS1_24CollectiveEpilogueBwdGQAISA_fSD_Li256ELb1ELb1EEENS1_25SingleTileBwdLPTSchedulerILb1ELi128ELb1EEEEEEEEEvNT_6ParamsE$_ZN4cute3eso3ESOILb1ELb0EJNS_5tupleIJNS_1CILi0EEES4_EEEiEEC2ERKS5_RKi) ;  /* 0xfffe14e000007944 */ /* 0x022fea0003c3ffff */
[----:B-1----:R1:W5:Y:S01]  /*264e0*/  LDL R5, [R8] ;  /* 0x0000000008057983 */ /* 0x0023620000100800 */
[----:B------:R-:W-:Y:S02]  /*264f0*/  MOV R83, R70 ;  /* 0x0000004600537202 */ /* 0x000fe40000000f00 */
[----:B------:R-:W-:Y:S02]  /*26500*/  MOV R6, 0x26520 ;  /* 0x0002652000067802 */ /* 0x000fe40000000f00 */
[----:B-1---5:R-:W-:Y:S05]  /*26510*/  CALL.REL.NOINC `($_ZN7cutlass13device_kernelIN5flash19enable_sm80_to_sm89INS1_16FlashAttnBwdSm80INS1_25CollectiveMainloopBwdSm80ILi2ELi2EN4cute5tupleIJNS5_1CILi128EEES8_NS7_ILi64EEEEEENS_6half_tEfNS_4arch4Sm80ELb1ELb0ELb1ELb1ELb1ELb0ELb0ELb0ELi2ELi4ELi4ELi4ELb0EEENS1_24CollectiveEpilogueBwdGQAISA_fSD_Li256ELb1ELb1EEENS1_25SingleTileBwdLPTSchedulerILb1ELi128ELb1EEEEEEEEEvNT_6ParamsE$_ZN4cute3eso3ESOILb1ELb0EJNS_5tupleIJNS2_IJNS_1CILi1EEENS3_ILi0EEEEEES5_EEENS2_IJNS2_IJS5_S5_EEEiEEEEEC2ERKS7_RKS9_) ;  /* 0xfffe146000007944 */ /* 0x022fea0003c3ffff */
[----:B-1----:R1:W5:Y:S01]  /*26520*/  LDL R5, [R8] ;  /* 0x0000000008057983 */ /* 0x0023620000100800 */
[----:B------:R-:W-:-:S02]  /*26530*/  MOV R83, R70 ;  /* 0x0000004600537202 */ /* 0x000fc40000000f00 */
[----:B------:R-:W-:Y:S02]  /*26540*/  MOV R6, 0x26560 ;  /* 0x0002656000067802 */ /* 0x000fe40000000f00 */
[----:B-1---5:R-:W-:Y:S05]  /*26550*/  CALL.REL.NOINC `($_ZN7cutlass13device_kernelIN5flash19enable_sm80_to_sm89INS1_16FlashAttnBwdSm80INS1_25CollectiveMainloopBwdSm80ILi2ELi2EN4cute5tupleIJNS5_1CILi128EEES8_NS7_ILi64EEEEEENS_6half_tEfNS_4arch4Sm80ELb1ELb0ELb1ELb1ELb1ELb0ELb0ELb0ELi2ELi4ELi4ELi4ELb0EEENS1_24CollectiveEpilogueBwdGQAISA_fSD_Li256ELb1ELb1EEENS1_25SingleTileBwdLPTSchedulerILb1ELi128ELb1EEEEEEEEEvNT_6ParamsE$_ZN4cute5tupleIJNS0_IJNS0_IJNS0_IJNS_1CILi8EEENS1_ILi1EEEEEES3_EEENS0_IJNS0_IJS3_S3_EEENS1_ILi2EEEEEEEEENS0_IJNS0_IJNS0_IJS3_NS1_ILi0EEEEEESA_EEENS0_IJNS0_IJSA_SA_EEEiEEEEEEEEC2ERKS9_RKSF_) ;  /* 0xfffe291000007944 */ /* 0x022fea0003c3ffff */
[----:B------:R2:W5:Y:S01]  /*26560*/  LDL R10, [R8] ;  /* 0x00000000080a7983 */ /* 0x0005620000100800 */
[----:B------:R-:W-:Y:S01]  /*26570*/  IMAD.MOV.U32 R83, RZ, RZ, R70 ;  /* 0x000000ffff537224 */ /* 0x000fe200078e0046 */
[----:B------:R-:W-:Y:S02]  /*26580*/  MOV R84, R59 ;  /* 0x0000003b00547202 */ /* 0x000fe40000000f00 */
[----:B------:R2:W-:Y:S01]  /*26590*/  STL.64 [R1+0x770], R12 ;  /* 0x0007700c01007387 */ /* 0x0005e20000100a00 */
[----:B------:R-:W-:-:S03]  /*265a0*/  MOV R6, 0x265c0 ;  /* 0x000265c000067802 */ /* 0x000fc60000000f00 */
[----:B-12--5:R-:W-:Y:S05]  /*265b0*/  CALL.REL.NOINC `($_ZN7cutlass13device_kernelIN5flash19enable_sm80_to_sm89INS1_16FlashAttnBwdSm80INS1_25CollectiveMainloopBwdSm80ILi2ELi2EN4cute5tupleIJNS5_1CILi128EEES8_NS7_ILi64EEEEEENS_6half_tEfNS_4arch4Sm80ELb1ELb0ELb1ELb1ELb1ELb0ELb0ELb0ELi2ELi4ELi4ELi4ELb0EEENS1_24CollectiveEpilogueBwdGQAISA_fSD_Li256ELb1ELb1EEENS1_25SingleTileBwdLPTSchedulerILb1ELi128ELb1EEEEEEEEEvNT_6ParamsE$_ZN4cute3eso3ESOILb0ELb0EJNS_6LayoutINS_5tupleIJNS3_IJNS3_IJNS_1CILi8EEENS4_ILi1EEEEEES6_EEENS3_IJNS3_IJS6_S6_EEENS4_ILi2EEEEEEEEENS3_IJNS3_IJNS3_IJS6_NS4_ILi0EEEEEESD_EEENS3_IJNS3_IJSD_SD_EEEiEEEEEEEENS_10ViewEngineINS_8smem_ptrIPN7cutlass6half_tEEEEEEEC2ERKSJ_RKSQ_) ;  /* 0xfffdfe1000007944 */ /* 0x026fea0003c3ffff */
[----:B------:R2:W5:Y:S04]  /*265c0*/  LDL R6, [R8] ;  /* 0x0000000008067983 */ /* 0x0005680000100800 */
[----:B-1----:R2:W5:Y:S01]  /*265d0*/  LDL.64 R4, [R8+0x8] ;  /* 0x0000080008047983 */ /* 0x0025620000100a00 */
[----:B------:R-:W-:Y:S01]  /*265e0*/  IMAD.MOV.U32 R38, RZ, RZ, R2 ;  /* 0x000000ffff267224 */ /* 0x000fe200078e0002 */
[----:B------:R-:W-:-:S02]  /*265f0*/  MOV R83, R60 ;  /* 0x0000003c00537202 */ /* 0x000fc40000000f00 */
[----:B------:R-:W-:Y:S02]  /*26600*/  MOV R36, 0x26620 ;  /* 0x0002662000247802 */ /* 0x000fe40000000f00 */
[----:B--2--5:R-:W-:Y:S05]  /*26610*/  CALL.REL.NOINC `($_ZN7cutlass13device_kernelIN5flash19enable_sm80_to_sm89INS1_16FlashAttnBwdSm80INS1_25CollectiveMainloopBwdSm80ILi2ELi2EN4cute5tupleIJNS5_1CILi128EEES8_NS7_ILi64EEEEEENS_6half_tEfNS_4arch4Sm80ELb1ELb0ELb1ELb1ELb1ELb0ELb0ELb0ELi2ELi4ELi4ELi4ELb0EEENS1_24CollectiveEpilogueBwdGQAISA_fSD_Li256ELb1ELb1EEENS1_25SingleTileBwdLPTSchedulerILb1ELi128ELb1EEEEEEEEEvNT_6ParamsE$_ZN4cute3eso3ESOILb1ELb0EJNS_6LayoutINS_5tupleIJNS3_IJNS3_IJNS_1CILi4EEENS4_ILi2EEEEEENS4_ILi1EEEEEES6_EEENS3_IJNS3_IJNS3_IJS8_NS4_ILi32EEEEEENS4_ILi0EEEEEENS4_ILi64EEEEEEEENS_10ViewEngineIPN7cutlass6half_tEEEEEC2ERKSH_RKSM_) ;  /* 0xfffe157000007944 */ /* 0x024fea0003c3ffff */
[----:B------:R2:W5:Y:S01]  /*26620*/  LDL.64 R10, [R1+0x758] ;  /* 0x00075800010a7983 */ /* 0x0005620000100a00 */
[----:B------:R-:W-:Y:S02]  /*26630*/  MOV R3, R6 ;  /* 0x0000000600037202 */ /* 0x000fe40000000f00 */
[----:B-1----:R-:W-:Y:S02]  /*26640*/  MOV R2, 0x26660 ;  /* 0x0002666000027802 */ /* 0x002fe40000000f00 */
[----:B--2--5:R-:W-:Y:S05]  /*26650*/  CALL.REL.NOINC `($_ZN7cutlass13device_kernelIN5flash19enable_sm80_to_sm89INS1_16FlashAttnBwdSm80INS1_25CollectiveMainloopBwdSm80ILi2ELi2EN4cute5tupleIJNS5_1CILi128EEES8_NS7_ILi64EEEEEENS_6half_tEfNS_4arch4Sm80ELb1ELb0ELb1ELb1ELb1ELb0ELb0ELb0ELi2ELi4ELi4ELi4ELb0EEENS1_24CollectiveEpilogueBwdGQAISA_fSD_Li256ELb1ELb1EEENS1_25SingleTileBwdLPTSchedulerILb1ELi128ELb1EEEEEEEEEvNT_6ParamsE$_ZZN4cute5sliceINS_5tupleIJNS1_IJNS_10UnderscoreENS_1CILi0EEEEEENS1_IJS4_S2_EEEEEENS1_IJNS1_IJNS1_IJNS3_ILi1EEES4_EEES4_EEENS1_IJNS1_IJS4_S4_EEEiEEEEEEEEDaRKT_RKT0_ENKUlRKT_RKT0_E_clIS6_SC_EEDaSM_SP_) ;  /* 0xfffe369000007944 */ /* 0x024fea0003c3ffff */
[----:B------:R-:W-:Y:S02]  /*26660*/  MOV R2, 0x26680 ;  /* 0x0002668000027802 */ /* 0x000fe40000000f00 */
[----:B------:R-:W-:Y:S05]  /*26670*/  CALL.REL.NOINC `($_ZN7cutlass13device_kernelIN5flash19enable_sm80_to_sm89INS1_16FlashAttnBwdSm80INS1_25CollectiveMainloopBwdSm80ILi2ELi2EN4cute5tupleIJNS5_1CILi128EEES8_NS7_ILi64EEEEEENS_6half_tEfNS_4arch4Sm80ELb1ELb0ELb1ELb1ELb1ELb0ELb0ELb0ELi2ELi4ELi4ELi4ELb0EEENS1_24CollectiveEpilogueBwdGQAISA_fSD_Li256ELb1ELb1EEENS1_25SingleTileBwdLPTSchedulerILb1ELi128ELb1EEEEEEEEEvNT_6ParamsE$_ZZN4cute12filter_tupleINS_5tupleIJNS1_IJNS_10UnderscoreENS_1CILi0EEEEEENS1_IJS4_S2_EEEEEENS1_IJNS1_IJNS1_IJNS3_ILi1EEES4_EEES4_EEENS1_IJNS1_IJS4_S4_EEEiEEEEEEZNS_5sliceIS7_SD_EEDaRKT_RKT0_EUlRKT_RKT0_E_EEDaSH_SK_OT1_ENKUlDpSN_E_clIJNS1_IJS9_EEENS1_IJiEEEEEEDaSU_) ;  /* 0xfffe2f6000007944 */ /* 0x000fea0003c3ffff */
[----:B------:R-:W-:Y:S02]  /*26680*/  MOV R83, R60 ;  /* 0x0000003c00537202 */ /* 0x000fe40000000f00 */
[----:B------:R-:W-:Y:S02]  /*26690*/  MOV R36, 0x266b0 ;  /* 0x000266b000247802 */ /* 0x000fe40000000f00 */
[----:B------:R-:W-:Y:S05]  /*266a0*/  CALL.REL.NOINC `($_ZN7cutlass13device_kernelIN5flash19enable_sm80_to_sm89INS1_16FlashAttnBwdSm80INS1_25CollectiveMainloopBwdSm80ILi2ELi2EN4cute5tupleIJNS5_1CILi128EEES8_NS7_ILi64EEEEEENS_6half_tEfNS_4arch4Sm80ELb1ELb0ELb1ELb1ELb1ELb0ELb0ELb0ELi2ELi4ELi4ELi4ELb0EEENS1_24CollectiveEpilogueBwdGQAISA_fSD_Li256ELb1ELb1EEENS1_25SingleTileBwdLPTSchedulerILb1ELi128ELb1EEEEEEEEEvNT_6ParamsE$_ZN4cute5tupleIJNS0_IJNS0_IJNS_1CILi8EEENS1_ILi1EEEEEENS1_ILi2EEEEEENS0_IJNS0_IJS3_NS1_ILi0EEEEEEiEEEEEC2ERKS6_RKS9_) ;  /* 0xfffe2a5000007944 */ /* 0x000fea0003c3ffff */
[----:B-1----:R1:W5:Y:S01]  /*266b0*/  LDL R3, [R1+0x758] ;  /* 0x0007580001037983 */ /* 0x0023620000100800 */
[----:B------:R-:W-:Y:S02]  /*266c0*/  MOV R83, R60 ;  /* 0x0000003c00537202 */ /* 0x000fe40000000f00 */
[----:B------:R-:W-:Y:S02]  /*266d0*/  MOV R6, 0x266f0 ;  /* 0x000266f000067802 */ /* 0x000fe40000000f00 */
[----:B-1---5:R-:W-:Y:S05]  /*266e0*/  CALL.REL.NOINC `($_ZN7cutlass13device_kernelIN5flash19enable_sm80_to_sm89INS1_16FlashAttnBwdSm80INS1_25CollectiveMainloopBwdSm80ILi2ELi2EN4cute5tupleIJNS5_1CILi128EEES8_NS7_ILi64EEEEEENS_6half_tEfNS_4arch4Sm80ELb1ELb0ELb1ELb1ELb1ELb0ELb0ELb0ELi2ELi4ELi4ELi4ELb0EEENS1_24CollectiveEpilogueBwdGQAISA_fSD_Li256ELb1ELb1EEENS1_25SingleTileBwdLPTSchedulerILb1ELi128ELb1EEEEEEEEEvNT_6ParamsE$_ZN4cute3eso3ESOILb0ELb1EJNS_6LayoutINS_5tupleIJNS3_IJNS_1CILi8EEENS4_ILi1EEEEEENS4_ILi2EEEEEENS3_IJNS3_IJS6_NS4_ILi0EEEEEEiEEEEESA_EEC2ERKSD_RKSA_) ;  /* 0xfffe0a3000007944 */ /* 0x022fea0003c3ffff */
[----:B------:R2:W5:Y:S01]  /*266f0*/  LDL R36, [R1+0x758] ;  /* 0x0007580001247983 */ /* 0x0005620000100800 */
[----:B-1----:R-:W-:Y:S01]  /*26700*/  IMAD.MOV.U32 R2, RZ, RZ, R4 ;  /* 0x000000ffff027224 */ /* 0x002fe200078e0004 */
[----:B------:R-:W-:Y:S01]  /*26710*/  MOV R3, R5 ;  /* 0x0000000500037202 */ /* 0x000fe20000000f00 */
[----:B------:R-:W-:Y:S01]  /*26720*/  IMAD.MOV.U32 R38, RZ, RZ, R60 ;  /* 0x000000ffff267224 */ /* 0x000fe200078e003c */
[----:B------:R-:W-:-:S02]  /*26730*/  MOV R46, 0x26750 ;  /* 0x00026750002e7802 */ /* 0x000fc40000000f00 */
[----:B--2--5:R-:W-:Y:S05]  /*26740*/  CALL.REL.NOINC `($_ZN7cutlass13device_kernelIN5flash19enable_sm80_to_sm89INS1_16FlashAttnBwdSm80INS1_25CollectiveMainloopBwdSm80ILi2ELi2EN4cute5tupleIJNS5_1CILi128EEES8_NS7_ILi64EEEEEENS_6half_tEfNS_4arch4Sm80ELb1ELb0ELb1ELb1ELb1ELb0ELb0ELb0ELi2ELi4ELi4ELi4ELb0EEENS1_24CollectiveEpilogueBwdGQAISA_fSD_Li256ELb1ELb1EEENS1_25SingleTileBwdLPTSchedulerILb1ELi128ELb1EEEEEEEEEvNT_6ParamsE$_ZN4cute8smem_ptrIPN7cutlass6half_tEECI1NS_12iter_adaptorIS3_S4_EEES3_) ;  /* 0xfffe2cd000007944 */ /* 0x024fea0003c3ffff */
[----:B-1----:R-:W2:Y:S01]  /*26750*/  LDL.64 R2, [R1+0x758] ;  /* 0x0007580001027983 */ /* 0x002ea20000100a00 */
[----:B------:R-:W-:Y:S01]  /*26760*/  IMAD.MOV.U32 R83, RZ, RZ, R60 ;  /* 0x000000ffff537224 */ /* 0x000fe200078e003c */
[----:B------:R-:W-:-:S02]  /*26770*/  MOV R84, R59 ;  /* 0x0000003b00547202 */ /* 0x000fc40000000f00 */
[----:B------:R-:W-:Y:S01]  /*26780*/  MOV R38, 0x267b0 ;  /* 0x000267b000267802 */ /* 0x000fe20000000f00 */
[----:B--2---:R1:W-:Y:S04]  /*26790*/  STL.64 [R1+0x770], R2 ;  /* 0x0007700201007387 */ /* 0x0043e80000100a00 */
[----:B-1----:R-:W-:Y:S05]  /*267a0*/  CALL.REL.NOINC `($_ZN7cutlass13device_kernelIN5flash19enable_sm80_to_sm89INS1_16FlashAttnBwdSm80INS1_25CollectiveMainloopBwdSm80ILi2ELi2EN4cute5tupleIJNS5_1CILi128EEES8_NS7_ILi64EEEEEENS_6half_tEfNS_4arch4Sm80ELb1ELb0ELb1ELb1ELb1ELb0ELb0ELb0ELi2ELi4ELi4ELi4ELb0EEENS1_24CollectiveEpilogueBwdGQAISA_fSD_Li256ELb1ELb1EEENS1_25SingleTileBwdLPTSchedulerILb1ELi128ELb1EEEEEEEEEvNT_6ParamsE$_ZN4cute3eso3ESOILb0ELb0EJNS_6LayoutINS_5tupleIJNS3_IJNS_1CILi8EEENS4_ILi1EEEEEENS4_ILi2EEEEEENS3_IJNS3_IJS6_NS4_ILi0EEEEEEiEEEEENS_10ViewEngineINS_8smem_ptrIPN7cutlass6half_tEEEEEEEC2ERKSD_RKSK_) ;  /* 0xfffe020000007944 */ /* 0x002fea0003c3ffff */
[----:B------:R2:W5:Y:S04]  /*267b0*/  LDL R8, [R1+0x758] ;  /* 0x0007580001087983 */ /* 0x0005680000100800 */
[----:B------:R2:W5:Y:S01]  /*267c0*/  LDL.64 R12, [R1+0x760] ;  /* 0x00076000010c7983 */ /* 0x0005620000100a00 */
[----:B------:R-:W-:Y:S01]  /*267d0*/  IMAD.MOV.U32 R83, RZ, RZ, R60 ;  /* 0x000000ffff537224 */ /* 0x000fe200078e003c */
[----:B------:R-:W-:Y:S02]  /*267e0*/  MOV R47, RZ ;  /* 0x000000ff002f7202 */ /* 0x000fe40000000f00 */
[----:B------:R-:W-:Y:S02]  /*267f0*/  MOV R46, 0x26810 ;  /* 0x00026810002e7802 */ /* 0x000fe40000000f00 */
[----:B-12--5:R-:W-:Y:S05]  /*26800*/  CALL.REL.NOINC `($_ZN7cutlass13device_kernelIN5flash19enable_sm80_to_sm89INS1_16FlashAttnBwdSm80INS1_25CollectiveMainloopBwdSm80ILi2ELi2EN4cute5tupleIJNS5_1CILi128EEES8_NS7_ILi64EEEEEENS_6half_tEfNS_4arch4Sm80ELb1ELb0ELb1ELb1ELb1ELb0ELb0ELb0ELi2ELi4ELi4ELi4ELb0EEENS1_24CollectiveEpilogueBwdGQAISA_fSD_Li256ELb1ELb1EEENS1_25SingleTileBwdLPTSchedulerILb1ELi128ELb1EEEEEEEEEvNT_6ParamsE$_ZN4cute3eso3ESOILb1ELb0EJNS_10UnderscoreEiEEC2ERKS2_RKi) ;  /* 0xfffe0b0000007944 */ /* 0x026fea0003c3ffff */
[----:B------:R-:W2:Y:S01]  /*26810*/  LDL R37, [R1+0x758] ;  /* 0x0007580001257983 */ /* 0x000ea20000100800 */
[----:B------:R-:W-:-:S02]  /*26820*/  MOV R83, R60 ;  /* 0x0000003c00537202 */ /* 0x000fc40000000f00 */
[----:B------:R-:W-:Y:S01]  /*26830*/  MOV R38, 0x26860 ;  /* 0x0002686000267802 */ /* 0x000fe20000000f00 */
[----:B--2---:R-:W-:Y:S02]  /*26840*/  IMAD R37, R8, R37, RZ ;  /* 0x0000002508257224 */ /* 0x004fe400078e02ff */
        /* <DEDUP_REMOVED lines=19> */
[----:B-1----:R-:W-:Y:S05]  /*26980*/  CALL.REL.NOINC `($_ZN7cutlass13device_kernelIN5flash19enable_sm80_to_sm89INS1_16FlashAttnBwdSm80INS1_25CollectiveMainloopBwdSm80ILi2ELi2EN4cute5tupleIJNS5_1CILi128EEES8_NS7_ILi64EEEEEENS_6half_tEfNS_4arch4Sm80ELb1ELb0ELb1ELb1ELb1ELb0ELb0ELb0ELi2ELi4ELi4ELi4ELb0EEENS1_24CollectiveEpilogueBwdGQAISA_fSD_Li256ELb1ELb1EEENS1_25SingleTileBwdLPTSchedulerILb1ELi128ELb1EEEEEEEEEvNT_6ParamsE$_ZN4cute3eso3ESOILb1ELb0EJNS_6LayoutINS_5tupleIJNS3_IJNS3_IJNS_1CILi4EEENS4_ILi2EEEEEENS4_ILi1EEEEEEEEENS3_IJNS3_IJNS3_IJS8_NS4_ILi32EEEEEENS4_ILi0EEEEEEEEEEEiEEC2ERKSG_RKi) ;  /* 0xfffe118000007944 */ /* 0x002fea0003c3ffff */
[----:B-1----:R-:W2:Y:S01]  /*26990*/  LDL R5, [R1+0x758] ;  /* 0x0007580001057983 */ /* 0x002ea20000100800 */
[----:B------:R-:W-:Y:S02]  /*269a0*/  MOV R83, R60 ;  /* 0x0000003c00537202 */ /* 0x000fe40000000f00 */
[----:B------:R-:W-:Y:S01]  /*269b0*/  MOV R6, 0x269f0 ;  /* 0x000269f000067802 */ /* 0x000fe20000000f00 */
[----:B--2---:R-:W-:-:S05]  /*269c0*/  IMAD.WIDE R4, R5, 0x2, R10 ;  /* 0x0000000205047825 */ /* 0x004fca00078e020a */
[----:B------:R-:W-:Y:S02]  /*269d0*/  MOV R34, R4 ;  /* 0x0000000400227202 */ /* 0x000fe40000000f00 */
[----:B------:R-:W-:Y:S05]  /*269e0*/  CALL.REL.NOINC `($_ZN7cutlass13device_kernelIN5flash19enable_sm80_to_sm89INS1_16FlashAttnBwdSm80INS1_25CollectiveMainloopBwdSm80ILi2ELi2EN4cute5tupleIJNS5_1CILi128EEES8_NS7_ILi64EEEEEENS_6half_tEfNS_4arch4Sm80ELb1ELb0ELb1ELb1ELb1ELb0ELb0ELb0ELi2ELi4ELi4ELi4ELb0EEENS1_24CollectiveEpilogueBwdGQAISA_fSD_Li256ELb1ELb1EEENS1_25SingleTileBwdLPTSchedulerILb1ELi128ELb1EEEEEEEEEvNT_6ParamsE$_ZN4cute3eso3ESOILb1ELb0EJNS_6LayoutINS_5tupleIJNS3_IJNS3_IJNS_1CILi4EEENS4_ILi2EEEEEENS4_ILi1EEEEEEEEENS3_IJNS3_IJNS3_IJS8_NS4_ILi32EEEEEENS4_ILi0EEEEEEEEEEENS_10ViewEngineIPN7cutlass6half_tEEEEEC2ERKSG_RKSL_) ;  /* 0xfffe10d000007944 */ /* 0x000fea0003c3ffff */
        /* <DEDUP_REMOVED lines=12> */
[----:B-1----:R1:W5:Y:S01]  /*26ab0*/  LDL R3, [R1+0x758] ;  /* 0x0007580001037983 */ /* 0x0023620000100800 */
[----:B------:R-:W-:-:S02]  /*26ac0*/  MOV R83, R60 ;  /* 0x0000003c00537202 */ /* 0x000fc40000000f00 */
[----:B------:R-:W-:Y:S02]  /*26ad0*/  MOV R6, 0x26af0 ;  /* 0x00026af000067802 */ /* 0x000fe40000000f00 */
[----:B-1---5:R-:W-:Y:S05]  /*26ae0*/  CALL.REL.NOINC `($_ZN7cutlass13device_kernelIN5flash19enable_sm80_to_sm89INS1_16FlashAttnBwdSm80INS1_25CollectiveMainloopBwdSm80ILi2ELi2EN4cute5tupleIJNS5_1CILi128EEES8_NS7_ILi64EEEEEENS_6half_tEfNS_4arch4Sm80ELb1ELb0ELb1ELb1ELb1ELb0ELb0ELb0ELi2ELi4ELi4ELi4ELb0EEENS1_24CollectiveEpilogueBwdGQAISA_fSD_Li256ELb1ELb1EEENS1_25SingleTileBwdLPTSchedulerILb1ELi128ELb1EEEEEEEEEvNT_6ParamsE$_ZN4cute3eso3ESOILb1ELb0EJNS_6LayoutINS_5tupleIJNS3_IJNS3_IJNS_1CILi2EEES5_EEENS4_ILi1EEEEEEEEENS3_IJNS3_IJNS3_IJS7_NS4_ILi16EEEEEENS4_ILi0EEEEEEEEEEENS_10ViewEngineIPjEEEEC2ERKSF_RKSI_) ;  /* 0xfffe0f9000007944 */ /* 0x022fea0003c3ffff */
        /* <DEDUP_REMOVED lines=11> */
[----:B-1----:R-:W-:Y:S05]  /*26ba0*/  CALL.REL.NOINC `($_ZN7cutlass13device_kernelIN5flash19enable_sm80_to_sm89INS1_16FlashAttnBwdSm80INS1_25CollectiveMainloopBwdSm80ILi2ELi2EN4cute5tupleIJNS5_1CILi128EEES8_NS7_ILi64EEEEEENS_6half_tEfNS_4arch4Sm80ELb1ELb0ELb1ELb1ELb1ELb0ELb0ELb0ELi2ELi4ELi4ELi4ELb0EEENS1_24CollectiveEpilogueBwdGQAISA_fSD_Li256ELb1ELb1EEENS1_25SingleTileBwdLPTSchedulerILb1ELi128ELb1EEEEEEEEEvNT_6ParamsE$_ZN4cute3eso3ESOILb1ELb0EJNS_10UnderscoreEiEEC2ERKS2_RKi) ;  /* 0xfffe076000007944 */ /* 0x002fea0003c3ffff */
        /* <DEDUP_REMOVED lines=16> */
[----:B------:R-:W-:-:S02]  /*26cb0*/  MOV R47, 0x1 ;  /* 0x00000001002f7802 */ /* 0x000fc40000000f00 */
        /* <DEDUP_REMOVED lines=40> */
[----:B-1----:R-:W-:Y:S05]  /*26f40*/  CALL.REL.NOINC `($_ZN7cutlass13device_kernelIN5flash19enable_sm80_to_sm89INS1_16FlashAttnBwdSm80INS1_25CollectiveMainloopBwdSm80ILi2ELi2EN4cute5tupleIJNS5_1CILi128EEES8_NS7_ILi64EEEEEENS_6half_tEfNS_4arch4Sm80ELb1ELb0ELb1ELb1ELb1ELb0ELb0ELb0ELi2ELi4ELi4ELi4ELb0EEENS1_24CollectiveEpilogueBwdGQAISA_fSD_Li256ELb1ELb1EEENS1_25SingleTileBwdLPTSchedulerILb1ELi128ELb1EEEEEEEEEvNT_6ParamsE$_ZN4cute3eso3ESOILb1ELb0EJNS_10UnderscoreES2_iEEC2ERKS2_S5_RKi) ;  /* 0xfffe038000007944 */ /* 0x002fea0003c3ffff */
[----:B-1----:R-:W2:Y:S01]  /*26f50*/  LDL R3, [R1+0x758] ;  /* 0x0007580001037983 */ /* 0x002ea20000100800 */
[----:B------:R-:W-:-:S02]  /*26f60*/  MOV R4, 0x26f90 ;  /* 0x00026f9000047802 */ /* 0x000fc40000000f00 */
[----:B--2---:R-:W-:Y:S02]  /*26f70*/  SHF.L.U32 R3, R3, 0xa, RZ ;  /* 0x0000000a03037819 */ /* 0x004fe400000006ff */
[----:B------:R-:W-:Y:S05]  /*26f80*/  CALL.REL.NOINC `($_ZN7cutlass13device_kernelIN5flash19enable_sm80_to_sm89INS1_16FlashAttnBwdSm80INS1_25CollectiveMainloopBwdSm80ILi2ELi2EN4cute5tupleIJNS5_1CILi128EEES8_NS7_ILi64EEEEEENS_6half_tEfNS_4arch4Sm80ELb1ELb0ELb1ELb1ELb1ELb0ELb0ELb0ELi2ELi4ELi4ELi4ELb0EEENS1_24CollectiveEpilogueBwdGQAISA_fSD_Li256ELb1ELb1EEENS1_25SingleTileBwdLPTSchedulerILb1ELi128ELb1EEEEEEEEEvNT_6ParamsE$_ZN4cute3eso3ESOILb1ELb0EJNS_6LayoutINS_5tupleIJNS3_IJNS_1CILi8EEENS4_ILi1EEEEEENS4_ILi2EEEEEENS3_IJNS3_IJS6_NS4_ILi0EEEEEENS4_ILi8192EEEEEEEEiEEC2ERKSE_RKi) ;  /* 0xfffe1a6000007944 */ /* 0x000fea0003c3ffff */
[----:B------:R-:W-:Y:S01]  /*26f90*/  ULDC.64 UR4, c[0x0][0x118] ;  /* 0x0000460000047ab9 */ /* 0x000fe20000000a00 */
[----:B-1----:R-:W2:Y:S04]  /*26fa0*/  LDL R2, [R1+0x758] ;  /* 0x0007580001027983 */ /* 0x002ea80000100800 */
[----:B------:R-:W2:Y:S01]  /*26fb0*/  LD.E.64 R4, [R26.64] ;  /* 0x000000041a047980 */ /* 0x000ea2000c101b00 */
[----:B------:R-:W-:Y:S02]  /*26fc0*/  MOV R38, R60 ;  /* 0x0000003c00267202 */ /* 0x000fe40000000f00 */
[----:B------:R-:W-:Y:S01]  /*26fd0*/  MOV R46, 0x27000 ;  /* 0x00027000002e7802 */ /* 0x000fe20000000f00 */
[----:B--2---:R-:W-:-:S04]  /*26fe0*/  IMAD.WIDE R2, R2, 0x2, R4 ;  /* 0x0000000202027825 */ /* 0x004fc800078e0204 */
[----:B------:R-:W-:Y:S05]  /*26ff0*/  CALL.REL.NOINC `($_ZN7cutlass13device_kernelIN5flash19enable_sm80_to_sm89INS1_16FlashAttnBwdSm80INS1_25CollectiveMainloopBwdSm80ILi2ELi2EN4cute5tupleIJNS5_1CILi128EEES8_NS7_ILi64EEEEEENS_6half_tEfNS_4arch4Sm80ELb1ELb0ELb1ELb1ELb1ELb0ELb0ELb0ELi2ELi4ELi4ELi4ELb0EEENS1_24CollectiveEpilogueBwdGQAISA_fSD_Li256ELb1ELb1EEENS1_25SingleTileBwdLPTSchedulerILb1ELi128ELb1EEEEEEEEEvNT_6ParamsE$_ZN4cute8smem_ptrIPN7cutlass6half_tEECI1NS_12iter_adaptorIS3_S4_EEES3_) ;  /* 0xfffe242000007944 */ /* 0x000fea0003c3ffff */
[----:B-1----:R1:W5:Y:S01]  /*27000*/  LDL.64 R2, [R1+0x758] ;  /* 0x0007580001027983 */ /* 0x0023620000100a00 */
[----:B------:R-:W-:-:S03]  /*27010*/  MOV R6, 0x27030 ;  /* 0x0002703000067802 */ /* 0x000fc60000000f00 */
[----:B-1---5:R-:W-:Y:S05]  /*27020*/  CALL.REL.NOINC `($_ZN7cutlass13device_kernelIN5flash19enable_sm80_to_sm89INS1_16FlashAttnBwdSm80INS1_25CollectiveMainloopBwdSm80ILi2ELi2EN4cute5tupleIJNS5_1CILi128EEES8_NS7_ILi64EEEEEENS_6half_tEfNS_4arch4Sm80ELb1ELb0ELb1ELb1ELb1ELb0ELb0ELb0ELi2ELi4ELi4ELi4ELb0EEENS1_24CollectiveEpilogueBwdGQAISA_fSD_Li256ELb1ELb1EEENS1_25SingleTileBwdLPTSchedulerILb1ELi128ELb1EEEEEEEEEvNT_6ParamsE$_ZN4cute3eso3ESOILb1ELb0EJNS_6LayoutINS_5tupleIJNS3_IJNS_1CILi8EEENS4_ILi1EEEEEENS4_ILi2EEEEEENS3_IJNS3_IJS6_NS4_ILi0EEEEEENS4_ILi8192EEEEEEEENS_10ViewEngineINS_8smem_ptrIPN7cutlass6half_tEEEEEEEC2ERKSE_RKSL_) ;  /* 0xfffe198000007944 */ /* 0x022fea0003c3ffff */
[----:B-1----:R1:W5:Y:S01]  /*27030*/  LDL.64 R4, [R1+0x758] ;  /* 0x0007580001047983 */ /* 0x0023620000100a00 */
[----:B------:R-:W-:Y:S01]  /*27040*/  IMAD.MOV.U32 R83, RZ, RZ, R60 ;  /* 0x000000ffff537224 */ /* 0x000fe200078e003c */
[----:B------:R-:W-:-:S02]  /*27050*/  MOV R3, 0x1 ;  /* 0x0000000100037802 */ /* 0x000fc40000000f00 */
[----:B------:R-:W-:Y:S02]  /*27060*/  MOV R46, 0x27080 ;  /* 0x00027080002e7802 */ /* 0x000fe40000000f00 */
[----:B-1---5:R-:W-:Y:S05]  /*27070*/  CALL.REL.NOINC `($_ZN7cutlass13device_kernelIN5flash19enable_sm80_to_sm89INS1_16FlashAttnBwdSm80INS1_25CollectiveMainloopBwdSm80ILi2ELi2EN4cute5tupleIJNS5_1CILi128EEES8_NS7_ILi64EEEEEENS_6half_tEfNS_4arch4Sm80ELb1ELb0ELb1ELb1ELb1ELb0ELb0ELb0ELi2ELi4ELi4ELi4ELb0EEENS1_24CollectiveEpilogueBwdGQAISA_fSD_Li256ELb1ELb1EEENS1_25SingleTileBwdLPTSchedulerILb1ELi128ELb1EEEEEEEEEvNT_6ParamsE$_ZN4cute3eso3ESOILb1ELb0EJNS_10UnderscoreES2_iEEC2ERKS2_S5_RKi) ;  /* 0xfffe025000007944 */ /* 0x022fea0003c3ffff */
[----:B-1----:R-:W2:Y:S01]  /*27080*/  LDL R3, [R1+0x758] ;  /* 0x0007580001037983 */ /* 0x002ea20000100800 */
[----:B------:R-:W-:Y:S02]  /*27090*/  MOV R6, 0x270c0 ;  /* 0x000270c000067802 */ /* 0x000fe40000000f00 */
[----:B--2---:R-:W-:Y:S02]  /*270a0*/  SHF.L.U32 R3, R3, 0x3, RZ ;  /* 0x0000000303037819 */ /* 0x004fe400000006ff */
[----:B------:R-:W-:Y:S05]  /*270b0*/  CALL.REL.NOINC `($_ZN7cutlass13device_kernelIN5flash19enable_sm80_to_sm89INS1_16FlashAttnBwdSm80INS1_25CollectiveMainloopBwdSm80ILi2ELi2EN4cute5tupleIJNS5_1CILi128EEES8_NS7_ILi64EEEEEENS_6half_tEfNS_4arch4Sm80ELb1ELb0ELb1ELb1ELb1ELb0ELb0ELb0ELi2ELi4ELi4ELi4ELb0EEENS1_24CollectiveEpilogueBwdGQAISA_fSD_Li256ELb1ELb1EEENS1_25SingleTileBwdLPTSchedulerILb1ELi128ELb1EEEEEEEEEvNT_6ParamsE$_ZN4cute3eso3ESOILb1ELb0EJNS_6LayoutINS_5tupleIJNS3_IJNS_1CILi8EEENS4_ILi1EEEEEENS4_ILi2EEEEEENS3_IJNS3_IJS6_NS4_ILi0EEEEEENS4_ILi64EEEEEEEEiEEC2ERKSE_RKi) ;  /* 0xfffe18b000007944 */ /* 0x000fea0003c3ffff */
[----:B-1----:R-:W2:Y:S01]  /*270c0*/  LDL R3, [R1+0x758] ;  /* 0x0007580001037983 */ /* 0x002ea20000100800 */
[----:B------:R-:W-:Y:S01]  /*270d0*/  MOV R10, 0x27110 ;  /* 0x00027110000a7802 */ /* 0x000fe20000000f00 */
[----:B--2---:R-:W-:-:S05]  /*270e0*/  IMAD.WIDE R6, R3, 0x2, R24 ;  /* 0x0000000203067825 */ /* 0x004fca00078e0218 */
[----:B------:R-:W-:Y:S02]  /*270f0*/  MOV R34, R6 ;  /* 0x0000000600227202 */ /* 0x000fe40000000f00 */
[----:B------:R-:W-:Y:S05]  /*27100*/  CALL.REL.NOINC `($_ZN7cutlass13device_kernelIN5flash19enable_sm80_to_sm89INS1_16FlashAttnBwdSm80INS1_25CollectiveMainloopBwdSm80ILi2ELi2EN4cute5tupleIJNS5_1CILi128EEES8_NS7_ILi64EEEEEENS_6half_tEfNS_4arch4Sm80ELb1ELb0ELb1ELb1ELb1ELb0ELb0ELb0ELi2ELi4ELi4ELi4ELb0EEENS1_24CollectiveEpilogueBwdGQAISA_fSD_Li256ELb1ELb1EEENS1_25SingleTileBwdLPTSchedulerILb1ELi128ELb1EEEEEEEEEvNT_6ParamsE$_ZN4cute3eso3ESOILb1ELb0EJNS_6LayoutINS_5tupleIJNS3_IJNS_1CILi8EEENS4_ILi1EEEEEENS4_ILi2EEEEEENS3_IJNS3_IJS6_NS4_ILi0EEEEEENS4_ILi64EEEEEEEENS_10ViewEngineIPN7cutlass6half_tEEEEEC2ERKSE_RKSJ_) ;  /* 0xfffe181000007944 */ /* 0x000fea0003c3ffff */
[----:B------:R2:W5:Y:S01]  /*27110*/  LDL.64 R2, [R1+0x758] ;  /* 0x0007580001027983 */ /* 0x0005620000100a00 */
[----:B------:R-:W-:Y:S02]  /*27120*/  MOV R11, R5 ;  /* 0x00000005000b7202 */ /* 0x000fe40000000f00 */
[----:B------:R-:W-:Y:S02]  /*27130*/  MOV R10, 0x27150 ;  /* 0x00027150000a7802 */ /* 0x000fe40000000f00 */
[----:B-12--5:R-:W-:Y:S05]  /*27140*/  CALL.REL.NOINC `($_ZN7cutlass13device_kernelIN5flash19enable_sm80_to_sm89INS1_16FlashAttnBwdSm80INS1_25CollectiveMainloopBwdSm80ILi2ELi2EN4cute5tupleIJNS5_1CILi128EEES8_NS7_ILi64EEEEEENS_6half_tEfNS_4arch4Sm80ELb1ELb0ELb1ELb1ELb1ELb0ELb0ELb0ELi2ELi4ELi4ELi4ELb0EEENS1_24CollectiveEpilogueBwdGQAISA_fSD_Li256ELb1ELb1EEENS1_25SingleTileBwdLPTSchedulerILb1ELi128ELb1EEEEEEEEEvNT_6ParamsE$_ZN4cute3eso3ESOILb1ELb0EJNS_6LayoutINS_5tupleIJNS3_IJNS_1CILi8EEENS4_ILi1EEEEEENS3_IJNS4_ILi2EEEEEEEEENS3_IJNS3_IJS6_NS4_ILi0EEEEEENS3_IJNS4_ILi8192EEEEEEEEEEENS_10ViewEngineINS_8smem_ptrIPN7cutlass6half_tEEEEEEEC2ERKSG_RKSN_) ;  /* 0xfffe15f000007944 */ /* 0x026fea0003c3ffff */
[----:B-1----:R1:W5:Y:S01]  /*27150*/  LDL.64 R4, [R1+0x758] ;  /* 0x0007580001047983 */ /* 0x0023620000100a00 */
[----:B------:R-:W-:Y:S02]  /*27160*/  MOV R7, R3 ;  /* 0x0000000300077202 */ /* 0x000fe40000000f00 */
        /* <DEDUP_REMOVED lines=10> */
[----:B------:R-:W-:-:S02]  /*27210*/  MOV R10, 0x27230 ;  /* 0x00027230000a7802 */ /* 0x000fc40000000f00 */
[----:B-1---5:R-:W-:Y:S05]  /*27220*/  CALL.REL.NOINC `($_ZN7cutlass13device_kernelIN5flash19enable_sm80_to_sm89INS1_16FlashAttnBwdSm80INS1_25CollectiveMainloopBwdSm80ILi2ELi2EN4cute5tupleIJNS5_1CILi128EEES8_NS7_ILi64EEEEEENS_6half_tEfNS_4arch4Sm80ELb1ELb0ELb1ELb1ELb1ELb0ELb0ELb0ELi2ELi4ELi4ELi4ELb0EEENS1_24CollectiveEpilogueBwdGQAISA_fSD_Li256ELb1ELb1EEENS1_25SingleTileBwdLPTSchedulerILb1ELi128ELb1EEEEEEEEEvNT_6ParamsE$_ZN4cute3eso3ESOILb1ELb0EJNS_6LayoutINS_5tupleIJNS3_IJNS_1CILi8EEENS4_ILi1EEEEEENS4_ILi2EEEEEENS3_IJNS3_IJS6_NS4_ILi0EEEEEENS4_ILi64EEEEEEEENS_10ViewEngineIPN7cutlass6half_tEEEEEC2ERKSE_RKSJ_) ;  /* 0xfffe16f000007944 */ /* 0x022fea0003c3ffff */
[----:B------:R2:W5:Y:S01]  /*27230*/  LDL.64 R8, [R1+0x758] ;  /* 0x0007580001087983 */ /* 0x0005620000100a00 */
[----:B------:R-:W-:-:S02]  /*27240*/  MOV R38, R60 ;  /* 0x0000003c00267202 */ /* 0x000fc40000000f00 */
[----:B------:R-:W-:Y:S02]  /*27250*/  MOV R46, 0x27270 ;  /* 0x00027270002e7802 */ /* 0x000fe40000000f00 */
[----:B-12--5:R-:W-:Y:S05]  /*27260*/  CALL.REL.NOINC `($_ZN7cutlass13device_kernelIN5flash19enable_sm80_to_sm89INS1_16FlashAttnBwdSm80INS1_25CollectiveMainloopBwdSm80ILi2ELi2EN4cute5tupleIJNS5_1CILi128EEES8_NS7_ILi64EEEEEENS_6half_tEfNS_4arch4Sm80ELb1ELb0ELb1ELb1ELb1ELb0ELb0ELb0ELi2ELi4ELi4ELi4ELb0EEENS1_24CollectiveEpilogueBwdGQAISA_fSD_Li256ELb1ELb1EEENS1_25SingleTileBwdLPTSchedulerILb1ELi128ELb1EEEEEEEEEvNT_6ParamsE$_ZN4cute8smem_ptrIPN7cutlass6half_tEECI1NS_12iter_adaptorIS3_S4_EEES3_) ;  /* 0xfffe21b000007944 */ /* 0x026fea0003c3ffff */
[----:B-1----:R1:W5:Y:S01]  /*27270*/  LDL.64 R2, [R1+0x758] ;  /* 0x0007580001027983 */ /* 0x0023620000100a00 */
[----:B------:R-:W-:-:S03]  /*27280*/  MOV R6, 0x272a0 ;  /* 0x000272a000067802 */ /* 0x000fc60000000f00 */
[----:B-1---5:R-:W-:Y:S05]  /*27290*/  CALL.REL.NOINC `($_ZN7cutlass13device_kernelIN5flash19enable_sm80_to_sm89INS1_16FlashAttnBwdSm80INS1_25CollectiveMainloopBwdSm80ILi2ELi2EN4cute5tupleIJNS5_1CILi128EEES8_NS7_ILi64EEEEEENS_6half_tEfNS_4arch4Sm80ELb1ELb0ELb1ELb1ELb1ELb0ELb0ELb0ELi2ELi4ELi4ELi4ELb0EEENS1_24CollectiveEpilogueBwdGQAISA_fSD_Li256ELb1ELb1EEENS1_25SingleTileBwdLPTSchedulerILb1ELi128ELb1EEEEEEEEEvNT_6ParamsE$_ZN4cute3eso3ESOILb1ELb0EJNS_6LayoutINS_5tupleIJNS3_IJNS_1CILi8EEENS4_ILi1EEEEEENS4_ILi2EEEEEENS3_IJNS3_IJS6_NS4_ILi0EEEEEENS4_ILi8192EEEEEEEENS_10ViewEngineINS_8smem_ptrIPN7cutlass6half_tEEEEEEEC2ERKSE_RKSL_) ;  /* 0xfffe171000007944 */ /* 0x022fea0003c3ffff */
        /* <DEDUP_REMOVED lines=11> */
[----:B------:R-:W-:-:S02]  /*27350*/  MOV R38, R60 ;  /* 0x0000003c00267202 */ /* 0x000fc40000000f00 */
        /* <DEDUP_REMOVED lines=108> */
[----:B-12---:R-:W-:Y:S05]  /*27a20*/  CALL.REL.NOINC `($_ZN7cutlass13device_kernelIN5flash19enable_sm80_to_sm89INS1_16FlashAttnBwdSm80INS1_25CollectiveMainloopBwdSm80ILi2ELi2EN4cute5tupleIJNS5_1CILi128EEES8_NS7_ILi64EEEEEENS_6half_tEfNS_4arch4Sm80ELb1ELb0ELb1ELb1ELb1ELb0ELb0ELb0ELi2ELi4ELi4ELi4ELb0EEENS1_24CollectiveEpilogueBwdGQAISA_fSD_Li256ELb1ELb1EEENS1_25SingleTileBwdLPTSchedulerILb1ELi128ELb1EEEEEEEEEvNT_6ParamsE$_ZN4cute3eso3ESOILb1ELb0EJNS_10UnderscoreES2_iEEC2ERKS2_S5_RKi) ;  /* 0xfffdf8a000007944 */ /* 0x006fea0003c3ffff */
[----:B------:R2:W5:Y:S01]  /*27a30*/  LDL R4, [R1+0x758] ;  /* 0x0007580001047983 */ /* 0x0005620000100800 */
[----:B-1----:R-:W-:-:S02]  /*27a40*/  MOV R3, R0 ;  /* 0x0000000000037202 */ /* 0x002fc40000000f00 */
[----:B------:R-:W-:Y:S02]  /*27a50*/  MOV R2, 0x27a70 ;  /* 0x00027a7000027802 */ /* 0x000fe40000000f00 */
[----:B--2--5:R-:W-:Y:S05]  /*27a60*/  CALL.REL.NOINC `($_ZN7cutlass13device_kernelIN5flash19enable_sm80_to_sm89INS1_16FlashAttnBwdSm80INS1_25CollectiveMainloopBwdSm80ILi2ELi2EN4cute5tupleIJNS5_1CILi128EEES8_NS7_ILi64EEEEEENS_6half_tEfNS_4arch4Sm80ELb1ELb0ELb1ELb1ELb1ELb0ELb0ELb0ELi2ELi4ELi4ELi4ELb0EEENS1_24CollectiveEpilogueBwdGQAISA_fSD_Li256ELb1ELb1EEENS1_25SingleTileBwdLPTSchedulerILb1ELi128ELb1EEEEEEEEEvNT_6ParamsE$_ZZN4cute5sliceINS_5tupleIJNS_10UnderscoreES2_iEEENS1_IJNS1_IJNS_1CILi1EEENS4_ILi0EEEEEEiNS4_ILi1024EEEEEEEEDaRKT_RKT0_ENKUlRKT_RKT0_E_clIS2_iEEDaSI_SL_) ;  /* 0xfffe233000007944 */ /* 0x024fea0003c3ffff */
[----:B------:R-:W-:Y:S02]  /*27a70*/  MOV R2, 0x27a90 ;  /* 0x00027a9000027802 */ /* 0x000fe40000000f00 */
[----:B------:R-:W-:Y:S05]  /*27a80*/  CALL.REL.NOINC `($_ZN7cutlass13device_kernelIN5flash19enable_sm80_to_sm89INS1_16FlashAttnBwdSm80INS1_25CollectiveMainloopBwdSm80ILi2ELi2EN4cute5tupleIJNS5_1CILi128EEES8_NS7_ILi64EEEEEENS_6half_tEfNS_4arch4Sm80ELb1ELb0ELb1ELb1ELb1ELb0ELb0ELb0ELi2ELi4ELi4ELi4ELb0EEENS1_24CollectiveEpilogueBwdGQAISA_fSD_Li256ELb1ELb1EEENS1_25SingleTileBwdLPTSchedulerILb1ELi128ELb1EEEEEEEEEvNT_6ParamsE$_ZZN4cute12filter_tupleINS_5tupleIJNS_10UnderscoreES2_iEEENS1_IJNS1_IJNS_1CILi1EEENS4_ILi0EEEEEEiNS4_ILi1024EEEEEEZNS_5sliceIS3_S9_EEDaRKT_RKT0_EUlRKT_RKT0_E_EEDaSD_SG_OT1_ENKUlDpSJ_E_clIJNS1_IJS7_EEENS1_IJiEEENS1_IJEEEEEEDaSQ_) ;  /* 0xfffe1ca000007944 */ /* 0x000fea0003c3ffff */
[----:B------:R-:W-:Y:S02]  /*27a90*/  MOV R83, R60 ;  /* 0x0000003c00537202 */ /* 0x000fe40000000f00 */
[----:B------:R-:W-:Y:S02]  /*27aa0*/  MOV R36, 0x27ac0 ;  /* 0x00027ac000247802 */ /* 0x000fe40000000f00 */
[----:B------:R-:W-:Y:S05]  /*27ab0*/  CALL.REL.NOINC `($_ZN7cutlass13device_kernelIN5flash19enable_sm80_to_sm89INS1_16FlashAttnBwdSm80INS1_25CollectiveMainloopBwdSm80ILi2ELi2EN4cute5tupleIJNS5_1CILi128EEES8_NS7_ILi64EEEEEENS_6half_tEfNS_4arch4Sm80ELb1ELb0ELb1ELb1ELb1ELb0ELb0ELb0ELi2ELi4ELi4ELi4ELb0EEENS1_24CollectiveEpilogueBwdGQAISA_fSD_Li256ELb1ELb1EEENS1_25SingleTileBwdLPTSchedulerILb1ELi128ELb1EEEEEEEEEvNT_6ParamsE$_ZN4cute5tupleIJNS0_IJNS0_IJNS_1CILi8EEENS1_ILi1EEEEEENS1_ILi2EEEEEENS0_IJNS0_IJS3_NS1_ILi0EEEEEEiEEEEEC2ERKS6_RKS9_) ;  /* 0xfffe164000007944 */ /* 0x000fea0003c3ffff */
[----:B------:R2:W5:Y:S01]  /*27ac0*/  LDL R38, [R1+0x758] ;  /* 0x0007580001267983 */ /* 0x0005620000100800 */
[----:B------:R-:W-:Y:S01]  /*27ad0*/  IMAD.SHL.U32 R4, R4, 0x400, RZ ;  /* 0x0000040004047824 */ /* 0x000fe200078e00ff */
[----:B------:R-:W-:Y:S01]  /*27ae0*/  MOV R83, R60 ;  /* 0x0000003c00537202 */ /* 0x000fe20000000f00 */
[----:B------:R-:W-:Y:S01]  /*27af0*/  IMAD.MOV.U32 R84, RZ, RZ, R59 ;  /* 0x000000ffff547224 */ /* 0x000fe200078e003b */
[----:B------:R-:W-:Y:S02]  /*27b00*/  MOV R36, 0x27b30 ;  /* 0x00027b3000247802 */ /* 0x000fe40000000f00 */
[----:B------:R2:W-:Y:S04]  /*27b10*/  STL [R1+0x770], R4 ;  /* 0x0007700401007387 */ /* 0x0005e80000100800 */
[----:B-12--5:R-:W-:Y:S05]  /*27b20*/  CALL.REL.NOINC `($_ZN7cutlass13device_kernelIN5flash19enable_sm80_to_sm89INS1_16FlashAttnBwdSm80INS1_25CollectiveMainloopBwdSm80ILi2ELi2EN4cute5tupleIJNS5_1CILi128EEES8_NS7_ILi64EEEEEENS_6half_tEfNS_4arch4Sm80ELb1ELb0ELb1ELb1ELb1ELb0ELb0ELb0ELi2ELi4ELi4ELi4ELb0EEENS1_24CollectiveEpilogueBwdGQAISA_fSD_Li256ELb1ELb1EEENS1_25SingleTileBwdLPTSchedulerILb1ELi128ELb1EEEEEEEEEvNT_6ParamsE$_ZN4cute3eso3ESOILb0ELb0EJNS_6LayoutINS_5tupleIJNS3_IJNS_1CILi8EEENS4_ILi1EEEEEENS4_ILi2EEEEEENS3_IJNS3_IJS6_NS4_ILi0EEEEEEiEEEEEiEEC2ERKSD_RKi) ;  /* 0xfffdeef000007944 */ /* 0x026fea0003c3ffff */
[----:B------:R-:W2:Y:S01]  /*27b30*/  LDL.64 R36, [R1+0x758] ;  /* 0x0007580001247983 */ /* 0x000ea20000100a00 */
[----:B-1----:R-:W-:Y:S02]  /*27b40*/  MOV R38, R60 ;  /* 0x0000003c00267202 */ /* 0x002fe40000000f00 */
[----:B------:R-:W-:Y:S01]  /*27b50*/  MOV R46, 0x27b80 ;  /* 0x00027b80002e7802 */ /* 0x000fe20000000f00 */
[----:B--2---:R-:W-:-:S04]  /*27b60*/  IMAD.WIDE R2, R37, 0x2, R28 ;  /* 0x0000000225027825 */ /* 0x004fc800078e021c */
[----:B------:R-:W-:Y:S05]  /*27b70*/  CALL.REL.NOINC `($_ZN7cutlass13device_kernelIN5flash19enable_sm80_to_sm89INS1_16FlashAttnBwdSm80INS1_25CollectiveMainloopBwdSm80ILi2ELi2EN4cute5tupleIJNS5_1CILi128EEES8_NS7_ILi64EEEEEENS_6half_tEfNS_4arch4Sm80ELb1ELb0ELb1ELb1ELb1ELb0ELb0ELb0ELi2ELi4ELi4ELi4ELb0EEENS1_24CollectiveEpilogueBwdGQAISA_fSD_Li256ELb1ELb1EEENS1_25SingleTileBwdLPTSchedulerILb1ELi128ELb1EEEEEEEEEvNT_6ParamsE$_ZN4cute8smem_ptrIPN7cutlass6half_tEECI1NS_12iter_adaptorIS3_S4_EEES3_) ;  /* 0xfffe18a000007944 */ /* 0x000fea0003c3ffff */
        /* <DEDUP_REMOVED lines=9> */
[----:B-1----:R-:W-:Y:S02]  /*27c10*/  MOV R3, 0x1 ;  /* 0x0000000100037802 */ /* 0x002fe40000000f00 */
[----:B------:R-:W-:Y:S02]  /*27c20*/  MOV R46, 0x27c40 ;  /* 0x00027c40002e7802 */ /* 0x000fe40000000f00 */
[----:B--2--5:R-:W-:Y:S05]  /*27c30*/  CALL.REL.NOINC `($_ZN7cutlass13device_kernelIN5flash19enable_sm80_to_sm89INS1_16FlashAttnBwdSm80INS1_25CollectiveMainloopBwdSm80ILi2ELi2EN4cute5tupleIJNS5_1CILi128EEES8_NS7_ILi64EEEEEENS_6half_tEfNS_4arch4Sm80ELb1ELb0ELb1ELb1ELb1ELb0ELb0ELb0ELi2ELi4ELi4ELi4ELb0EEENS1_24CollectiveEpilogueBwdGQAISA_fSD_Li256ELb1ELb1EEENS1_25SingleTileBwdLPTSchedulerILb1ELi128ELb1EEEEEEEEEvNT_6ParamsE$_ZN4cute3eso3ESOILb1ELb0EJNS_10UnderscoreES2_iEEC2ERKS2_S5_RKi) ;  /* 0xfffdf69000007944 */ /* 0x024fea0003c3ffff */
[----:B-1----:R-:W2:Y:S01]  /*27c40*/  LDL R3, [R1+0x758] ;  /* 0x0007580001037983 */ /* 0x002ea20000100800 */
[----:B------:R-:W-:Y:S01]  /*27c50*/  IMAD.MOV.U32 R83, RZ, RZ, R60 ;  /* 0x000000ffff537224 */ /* 0x000fe200078e003c */
[----:B------:R-:W-:-:S02]  /*27c60*/  MOV R36, 0x27c90 ;  /* 0x00027c9000247802 */ /* 0x000fc40000000f00 */
[----:B--2---:R-:W-:Y:S02]  /*27c70*/  SHF.L.U32 R3, R3, 0x2, RZ ;  /* 0x0000000203037819 */ /* 0x004fe400000006ff */
[----:B------:R-:W-:Y:S05]  /*27c80*/  CALL.REL.NOINC `($_ZN7cutlass13device_kernelIN5flash19enable_sm80_to_sm89INS1_16FlashAttnBwdSm80INS1_25CollectiveMainloopBwdSm80ILi2ELi2EN4cute5tupleIJNS5_1CILi128EEES8_NS7_ILi64EEEEEENS_6half_tEfNS_4arch4Sm80ELb1ELb0ELb1ELb1ELb1ELb0ELb0ELb0ELi2ELi4ELi4ELi4ELb0EEENS1_24CollectiveEpilogueBwdGQAISA_fSD_Li256ELb1ELb1EEENS1_25SingleTileBwdLPTSchedulerILb1ELi128ELb1EEEEEEEEEvNT_6ParamsE$_ZN4cute3eso3ESOILb1ELb0EJNS_6LayoutINS_5tupleIJNS3_IJNS3_IJNS_1CILi4EEENS4_ILi2EEEEEENS4_ILi1EEEEEES6_EEENS3_IJNS3_IJNS3_IJS8_NS4_ILi32EEEEEENS4_ILi0EEEEEENS4_ILi64EEEEEEEEiEEC2ERKSH_RKi) ;  /* 0xfffdff6000007944 */ /* 0x000fea0003c3ffff */
[----:B-1----:R-:W2:Y:S01]  /*27c90*/  LDL R3, [R1+0x758] ;  /* 0x0007580001037983 */ /* 0x002ea20000100800 */
[----:B------:R-:W-:Y:S02]  /*27ca0*/  MOV R83, R60 ;  /* 0x0000003c00537202 */ /* 0x000fe40000000f00 */
[----:B------:R-:W-:Y:S01]  /*27cb0*/  MOV R36, 0x27cf0 ;  /* 0x00027cf000247802 */ /* 0x000fe20000000f00 */
[----:B--2---:R-:W-:-:S05]  /*27cc0*/  IMAD.WIDE R2, R3, 0x2, R22 ;  /* 0x0000000203027825 */ /* 0x004fca00078e0216 */
[----:B------:R-:W-:Y:S02]  /*27cd0*/  MOV R38, R2 ;  /* 0x0000000200267202 */ /* 0x000fe40000000f00 */
[----:B------:R-:W-:Y:S05]  /*27ce0*/  CALL.REL.NOINC `($_ZN7cutlass13device_kernelIN5flash19enable_sm80_to_sm89INS1_16FlashAttnBwdSm80INS1_25CollectiveMainloopBwdSm80ILi2ELi2EN4cute5tupleIJNS5_1CILi128EEES8_NS7_ILi64EEEEEENS_6half_tEfNS_4arch4Sm80ELb1ELb0ELb1ELb1ELb1ELb0ELb0ELb0ELi2ELi4ELi4ELi4ELb0EEENS1_24CollectiveEpilogueBwdGQAISA_fSD_Li256ELb1ELb1EEENS1_25SingleTileBwdLPTSchedulerILb1ELi128ELb1EEEEEEEEEvNT_6ParamsE$_ZN4cute3eso3ESOILb1ELb0EJNS_6LayoutINS_5tupleIJNS3_IJNS3_IJNS_1CILi4EEENS4_ILi2EEEEEENS4_ILi1EEEEEES6_EEENS3_IJNS3_IJNS3_IJS8_NS4_ILi32EEEEEENS4_ILi0EEEEEENS4_ILi64EEEEEEEENS_10ViewEngineIPN7cutlass6half_tEEEEEC2ERKSH_RKSM_) ;  /* 0xfffdfea000007944 */ /* 0x000fea0003c3ffff */
[----:B-1----:R1:W5:Y:S01]  /*27cf0*/  LDL.64 R2, [R1+0x758] ;  /* 0x0007580001027983 */ /* 0x0023620000100a00 */
[----:B------:R-:W-:-:S03]  /*27d00*/  MOV R36, 0x27d20 ;  /* 0x00027d2000247802 */ /* 0x000fc60000000f00 */
[----:B-1---5:R-:W-:Y:S05]  /*27d10*/  CALL.REL.NOINC `($_ZN7cutlass13device_kernelIN5flash19enable_sm80_to_sm89INS1_16FlashAttnBwdSm80INS1_25CollectiveMainloopBwdSm80ILi2ELi2EN4cute5tupleIJNS5_1CILi128EEES8_NS7_ILi64EEEEEENS_6half_tEfNS_4arch4Sm80ELb1ELb0ELb1ELb1ELb1ELb0ELb0ELb0ELi2ELi4ELi4ELi4ELb0EEENS1_24CollectiveEpilogueBwdGQAISA_fSD_Li256ELb1ELb1EEENS1_25SingleTileBwdLPTSchedulerILb1ELi128ELb1EEEEEEEEEvNT_6ParamsE$_ZZN4cute4takeILi1ELi2ENS_5tupleIJNS1_IJNS_1CILi1EEENS2_ILi0EEEEEEiEEEEEDaRKT1_ENKUlDpRKT_E_clIJiEEEDaSD_) ;  /* 0xfffe1f2000007944 */ /* 0x022fea0003c3ffff */
[----:B------:R-:W-:Y:S02]  /*27d20*/  MOV R83, R60 ;  /* 0x0000003c00537202 */ /* 0x000fe40000000f00 */
[----:B------:R-:W-:Y:S02]  /*27d30*/  MOV R38, 0x27d50 ;  /* 0x00027d5000267802 */ /* 0x000fe40000000f00 */
[----:B------:R-:W-:Y:S05]  /*27d40*/  CALL.REL.NOINC `($_ZN7cutlass13device_kernelIN5flash19enable_sm80_to_sm89INS1_16FlashAttnBwdSm80INS1_25CollectiveMainloopBwdSm80ILi2ELi2EN4cute5tupleIJNS5_1CILi128EEES8_NS7_ILi64EEEEEENS_6half_tEfNS_4arch4Sm80ELb1ELb0ELb1ELb1ELb1ELb0ELb0ELb0ELi2ELi4ELi4ELi4ELb0EEENS1_24CollectiveEpilogueBwdGQAISA_fSD_Li256ELb1ELb1EEENS1_25SingleTileBwdLPTSchedulerILb1ELi128ELb1EEEEEEEEEvNT_6ParamsE$_ZN4cute3eso3ESOILb1ELb0EJNS_5tupleIJNS_1CILi1EEENS3_ILi0EEEEEENS2_IJiEEEEEC2ERKS6_RKS7_) ;  /* 0xfffdfcb000007944 */ /* 0x000fea0003c3ffff */
[----:B-1----:R1:W5:Y:S01]  /*27d50*/  LDL R37, [R1+0x758] ;  /* 0x0007580001257983 */ /* 0x0023620000100800 */
[----:B------:R-:W-:Y:S02]  /*27d60*/  MOV R83, R60 ;  /* 0x0000003c00537202 */ /* 0x000fe40000000f00 */
[----:B------:R-:W-:Y:S02]  /*27d70*/  MOV R38, 0x27d90 ;  /* 0x00027d9000267802 */ /* 0x000fe40000000f00 */
[----:B-1---5:R-:W-:Y:S05]  /*27d80*/  CALL.REL.NOINC `($_ZN7cutlass13device_kernelIN5flash19enable_sm80_to_sm89INS1_16FlashAttnBwdSm80INS1_25CollectiveMainloopBwdSm80ILi2ELi2EN4cute5tupleIJNS5_1CILi128EEES8_NS7_ILi64EEEEEENS_6half_tEfNS_4arch4Sm80ELb1ELb0ELb1ELb1ELb1ELb0ELb0ELb0ELi2ELi4ELi4ELi4ELb0EEENS1_24CollectiveEpilogueBwdGQAISA_fSD_Li256ELb1ELb1EEENS1_25SingleTileBwdLPTSchedulerILb1ELi128ELb1EEEEEEEEEvNT_6ParamsE$_ZN4cute5tupleIJNS0_IJNS0_IJNS_1CILi8EEENS1_ILi1EEEEEENS0_IJNS1_ILi2EEEEEEEEENS0_IJNS0_IJS3_NS1_ILi0EEEEEENS0_IJiEEEEEEEEC2ERKS7_RKSB_) ;  /* 0xfffe133000007944 */ /* 0x022fea0003c3ffff */
[----:B------:R2:W5:Y:S01]  /*27d90*/  LDL R40, [R1+0x758] ;  /* 0x0007580001287983 */ /* 0x0005620000100800 */
[----:B------:R-:W-:Y:S01]  /*27da0*/  IMAD.MOV.U32 R83, RZ, RZ, R60 ;  /* 0x000000ffff537224 */ /* 0x000fe200078e003c */
[----:B------:R-:W-:Y:S02]  /*27db0*/  MOV R84, R59 ;  /* 0x0000003b00547202 */ /* 0x000fe40000000f00 */
[----:B------:R2:W-:Y:S01]  /*27dc0*/  STL.64 [R1+0x770], R4 ;  /* 0x0007700401007387 */ /* 0x0005e20000100a00 */
[----:B------:R-:W-:-:S03]  /*27dd0*/  MOV R38, 0x27df0 ;  /* 0x00027df000267802 */ /* 0x000fc60000000f00 */
[----:B-12--5:R-:W-:Y:S05]  /*27de0*/  CALL.REL.NOINC `($_ZN7cutlass13device_kernelIN5flash19enable_sm80_to_sm89INS1_16FlashAttnBwdSm80INS1_25CollectiveMainloopBwdSm80ILi2ELi2EN4cute5tupleIJNS5_1CILi128EEES8_NS7_ILi64EEEEEENS_6half_tEfNS_4arch4Sm80ELb1ELb0ELb1ELb1ELb1ELb0ELb0ELb0ELi2ELi4ELi4ELi4ELb0EEENS1_24CollectiveEpilogueBwdGQAISA_fSD_Li256ELb1ELb1EEENS1_25SingleTileBwdLPTSchedulerILb1ELi128ELb1EEEEEEEEEvNT_6ParamsE$_ZN4cute3eso3ESOILb0ELb0EJNS_6LayoutINS_5tupleIJNS3_IJNS_1CILi8EEENS4_ILi1EEEEEENS3_IJNS4_ILi2EEEEEEEEENS3_IJNS3_IJS6_NS4_ILi0EEEEEENS3_IJiEEEEEEEENS_10ViewEngineINS_8smem_ptrIPN7cutlass6half_tEEEEEEEC2ERKSF_RKSM_) ;  /* 0xfffdeb5000007944 */ /* 0x026fea0003c3ffff */
[----:B------:R2:W5:Y:S04]  /*27df0*/  LDL R5, [R1+0x758] ;  /* 0x0007580001057983 */ /* 0x0005680000100800 */
[----:B------:R2:W5:Y:S01]  /*27e00*/  LDL.64 R8, [R1+0x760] ;  /* 0x0007600001087983 */ /* 0x0005620000100a00 */
[----:B------:R-:W-:-:S02]  /*27e10*/  MOV R83, R60 ;  /* 0x0000003c00537202 */ /* 0x000fc40000000f00 */
[----:B------:R-:W-:Y:S02]  /*27e20*/  MOV R38, 0x27e40 ;  /* 0x00027e4000267802 */ /* 0x000fe40000000f00 */
[----:B-12--5:R-:W-:Y:S05]  /*27e30*/  CALL.REL.NOINC `($_ZN7cutlass13device_kernelIN5flash19enable_sm80_to_sm89INS1_16FlashAttnBwdSm80INS1_25CollectiveMainloopBwdSm80ILi2ELi2EN4cute5tupleIJNS5_1CILi128EEES8_NS7_ILi64EEEEEENS_6half_tEfNS_4arch4Sm80ELb1ELb0ELb1ELb1ELb1ELb0ELb0ELb0ELi2ELi4ELi4ELi4ELb0EEENS1_24CollectiveEpilogueBwdGQAISA_fSD_Li256ELb1ELb1EEENS1_25SingleTileBwdLPTSchedulerILb1ELi128ELb1EEEEEEEEEvNT_6ParamsE$_ZN4cute3eso3ESOILb1ELb0EJNS_6LayoutINS_5tupleIJNS3_IJNS3_IJNS_1CILi4EEENS4_ILi2EEEEEENS4_ILi1EEEEEENS3_IJS6_EEEEEENS3_IJNS3_IJNS3_IJS8_NS4_ILi32EEEEEENS4_ILi0EEEEEENS3_IJNS4_ILi64EEEEEEEEEEENS_10ViewEngineIPN7cutlass6half_tEEEEEC2ERKSJ_RKSO_) ;  /* 0xfffdfd1000007944 */ /* 0x026fea0003c3ffff */
[----:B-1----:R1:W5:Y:S01]  /*27e40*/  LDL.64 R2, [R1+0x758] ;  /* 0x0007580001027983 */ /* 0x0023620000100a00 */
[----:B------:R-:W-:Y:S02]  /*27e50*/  MOV R83, R60 ;  /* 0x0000003c00537202 */ /* 0x000fe40000000f00 */
[----:B------:R-:W-:Y:S02]  /*27e60*/  MOV R38, 0x27e80 ;  /* 0x00027e8000267802 */ /* 0x000fe40000000f00 */
[----:B-1---5:R-:W-:Y:S05]  /*27e70*/  CALL.REL.NOINC `($_ZN7cutlass13device_kernelIN5flash19enable_sm80_to_sm89INS1_16FlashAttnBwdSm80INS1_25CollectiveMainloopBwdSm80ILi2ELi2EN4cute5tupleIJNS5_1CILi128EEES8_NS7_ILi64EEEEEENS_6half_tEfNS_4arch4Sm80ELb1ELb0ELb1ELb1ELb1ELb0ELb0ELb0ELi2ELi4ELi4ELi4ELb0EEENS1_24CollectiveEpilogueBwdGQAISA_fSD_Li256ELb1ELb1EEENS1_25SingleTileBwdLPTSchedulerILb1ELi128ELb1EEEEEEEEEvNT_6ParamsE$_ZN4cute3eso3ESOILb1ELb0EJNS_6LayoutINS_5tupleIJNS3_IJNS3_IJNS3_IJNS_1CILi4EEENS4_ILi2EEEEEENS4_ILi1EEEEEES8_EEENS3_IJNS3_IJNS3_IJS8_S8_EEES8_EEES6_EEEEEENS3_IJNS3_IJNS3_IJNS3_IJS8_NS4_ILi32EEEEEENS4_ILi0EEEEEESH_EEENS3_IJNS3_IJNS3_IJSH_SH_EEESH_EEENS4_ILi64EEEEEEEEEEENS_10ViewEngineIPN7cutlass6half_tEEEEEC2ERKSP_RKSU_) ;  /* 0xfffdfbc000007944 */ /* 0x022fea0003c3ffff */
[----:B-1----:R1:W5:Y:S01]  /*27e80*/  LDL.64 R2, [R1+0x758] ;  /* 0x0007580001027983 */ /* 0x0023620000100a00 */
[----:B------:R-:W-:Y:S02]  /*27e90*/  MOV R84, R60 ;  /* 0x0000003c00547202 */ /* 0x000fe40000000f00 */
[----:B------:R-:W-:Y:S02]  /*27ea0*/  MOV R6, 0x27ec0 ;  /* 0x00027ec000067802 */ /* 0x000fe40000000f00 */
[----:B-1---5:R-:W-:Y:S05]  /*27eb0*/  CALL.REL.NOINC `($_ZN7cutlass13device_kernelIN5flash19enable_sm80_to_sm89INS1_16FlashAttnBwdSm80INS1_25CollectiveMainloopBwdSm80ILi2ELi2EN4cute5tupleIJNS5_1CILi128EEES8_NS7_ILi64EEEEEENS_6half_tEfNS_4arch4Sm80ELb1ELb0ELb1ELb1ELb1ELb0ELb0ELb0ELi2ELi4ELi4ELi4ELb0EEENS1_24CollectiveEpilogueBwdGQAISA_fSD_Li256ELb1ELb1EEENS1_25SingleTileBwdLPTSchedulerILb1ELi128ELb1EEEEEEEEEvNT_6ParamsE$_ZN4cute5tupleIJNS0_IJNS_1CILi2EEEEEENS0_IJiEEEEEC2ERKS3_RKS4_) ;  /* 0xfffe139000007944 */ /* 0x022fea0003c3ffff */
[----:B------:R-:W2:Y:S01]  /*27ec0*/  LDL R6, [R1+0x758] ;  /* 0x0007580001067983 */ /* 0x000ea20000100800 */
[----:B------:R-:W-:Y:S02]  /*27ed0*/  MOV R83, R59 ;  /* 0x0000003b00537202 */ /* 0x000fe40000000f00 */
[----:B-1----:R-:W-:Y:S01]  /*27ee0*/  MOV R4, 0x27f10 ;  /* 0x00027f1000047802 */ /* 0x002fe20000000f00 */
[----:B--2---:R1:W-:Y:S04]  /*27ef0*/  STL [R1+0x770], R6 ;  /* 0x0007700601007387 */ /* 0x0043e80000100800 */
[----:B-1----:R-:W-:Y:S05]  /*27f00*/  CALL.REL.NOINC `($_ZN7cutlass13device_kernelIN5flash19enable_sm80_to_sm89INS1_16FlashAttnBwdSm80INS1_25CollectiveMainloopBwdSm80ILi2ELi2EN4cute5tupleIJNS5_1CILi128EEES8_NS7_ILi64EEEEEENS_6half_tEfNS_4arch4Sm80ELb1ELb0ELb1ELb1ELb1ELb0ELb0ELb0ELi2ELi4ELi4ELi4ELb0EEENS1_24CollectiveEpilogueBwdGQAISA_fSD_Li256ELb1ELb1EEENS1_25SingleTileBwdLPTSchedulerILb1ELi128ELb1EEEEEEEEEvNT_6ParamsE$_ZZN4cute14logical_divideINS_5tupleIJNS1_IJNS_1CILi8EEENS2_ILi1EEEEEENS1_IJNS2_ILi2EEEEEEEEENS1_IJNS1_IJS4_NS2_ILi0EEEEEENS1_IJiEEEEEENS1_IJS5_NS_6LayoutIS4_S9_EEEEEEEDaRKNSD_IT_T0_EERKT1_ENKUlRKT_RKT0_E_clINSD_IS7_SB_EESE_EEDaSQ_ST_) ;  /* 0xfffe1c0000007944 */ /* 0x002fea0003c3ffff */
[----:B------:R-:W-:Y:S02]  /*27f10*/  MOV R4, R60 ;  /* 0x0000003c00047202 */ /* 0x000fe40000000f00 */
[----:B------:R-:W-:-:S02]  /*27f20*/  MOV R6, 0x27f40 ;  /* 0x00027f4000067802 */ /* 0x000fc40000000f00 */
[----:B-----5:R-:W-:Y:S05]  /*27f30*/  CALL.REL.NOINC `($_ZN7cutlass13device_kernelIN5flash19enable_sm80_to_sm89INS1_16FlashAttnBwdSm80INS1_25CollectiveMainloopBwdSm80ILi2ELi2EN4cute5tupleIJNS5_1CILi128EEES8_NS7_ILi64EEEEEENS_6half_tEfNS_4arch4Sm80ELb1ELb0ELb1ELb1ELb1ELb0ELb0ELb0ELi2ELi4ELi4ELi4ELb0EEENS1_24CollectiveEpilogueBwdGQAISA_fSD_Li256ELb1ELb1EEENS1_25SingleTileBwdLPTSchedulerILb1ELi128ELb1EEEEEEEEEvNT_6ParamsE$_ZN4cute3eso3ESOILb1ELb0EJNS_5tupleIJNS2_IJNS_1CILi1EEENS3_ILi0EEEEEENS2_IJS5_S5_EEEEEENS2_IJS5_iEEEEEC2ERKS8_RKS9_) ;  /* 0xfffdfa0000007944 */ /* 0x020fea0003c3ffff */
[----:B-1----:R1:W5:Y:S01]  /*27f40*/  LDL R5, [R1+0x758] ;  /* 0x0007580001057983 */ /* 0x0023620000100800 */
[----:B------:R-:W-:-:S02]  /*27f50*/  MOV R84, R60 ;  /* 0x0000003c00547202 */ /* 0x000fc40000000f00 */
[----:B------:R-:W-:Y:S02]  /*27f60*/  MOV R6, 0x27f80 ;  /* 0x00027f8000067802 */ /* 0x000fe40000000f00 */
[----:B-1---5:R-:W-:Y:S05]  /*27f70*/  CALL.REL.NOINC `($_ZN7cutlass13device_kernelIN5flash19enable_sm80_to_sm89INS1_16FlashAttnBwdSm80INS1_25CollectiveMainloopBwdSm80ILi2ELi2EN4cute5tupleIJNS5_1CILi128EEES8_NS7_ILi64EEEEEENS_6half_tEfNS_4arch4Sm80ELb1ELb0ELb1ELb1ELb1ELb0ELb0ELb0ELi2ELi4ELi4ELi4ELb0EEENS1_24CollectiveEpilogueBwdGQAISA_fSD_Li256ELb1ELb1EEENS1_25SingleTileBwdLPTSchedulerILb1ELi128ELb1EEEEEEEEEvNT_6ParamsE$_ZN4cute5tupleIJNS0_IJNS0_IJNS0_IJNS_1CILi8EEENS1_ILi1EEEEEENS0_IJS3_S3_EEEEEENS0_IJS3_NS1_ILi2EEEEEEEEENS0_IJNS0_IJNS0_IJS3_NS1_ILi0EEEEEENS0_IJSA_SA_EEEEEENS0_IJSA_iEEEEEEEEC2ERKS9_RKSF_) ;  /* 0xfffe0eb000007944 */ /* 0x022fea0003c3ffff */
[----:B-1----:R1:W5:Y:S01]  /*27f80*/  LDL R5, [R1+0x758] ;  /* 0x0007580001057983 */ /* 0x0023620000100800 */
[----:B------:R-:W-:Y:S02]  /*27f90*/  MOV R4, R60 ;  /* 0x0000003c00047202 */ /* 0x000fe40000000f00 */
[----:B------:R-:W-:Y:S02]  /*27fa0*/  MOV R6, 0x27fc0 ;  /* 0x00027fc000067802 */ /* 0x000fe40000000f00 */
[----:B-1---5:R-:W-:Y:S05]  /*27fb0*/  CALL.REL.NOINC `($_ZN7cutlass13device_kernelIN5flash19enable_sm80_to_sm89INS1_16FlashAttnBwdSm80INS1_25CollectiveMainloopBwdSm80ILi2ELi2EN4cute5tupleIJNS5_1CILi128EEES8_NS7_ILi64EEEEEENS_6half_tEfNS_4arch4Sm80ELb1ELb0ELb1ELb1ELb1ELb0ELb0ELb0ELi2ELi4ELi4ELi4ELb0EEENS1_24CollectiveEpilogueBwdGQAISA_fSD_Li256ELb1ELb1EEENS1_25SingleTileBwdLPTSchedulerILb1ELi128ELb1EEEEEEEEEvNT_6ParamsE$_ZN4cute3eso3ESOILb1ELb0EJNS_5tupleIJNS2_IJNS_1CILi1EEENS3_ILi0EEEEEENS2_IJS5_S5_EEEEEENS2_IJS5_iEEEEEC2ERKS8_RKS9_) ;  /* 0xfffdf98000007944 */ /* 0x022fea0003c3ffff */
[----:B-1----:R1:W5:Y:S01]  /*27fc0*/  LDL R5, [R1+0x758] ;  /* 0x0007580001057983 */ /* 0x0023620000100800 */
[----:B------:R-:W-:Y:S02]  /*27fd0*/  MOV R83, R60 ;  /* 0x0000003c00537202 */ /* 0x000fe40000000f00 */
[----:B------:R-:W-:Y:S02]  /*27fe0*/  MOV R6, 0x28000 ;  /* 0x0002800000067802 */ /* 0x000fe40000000f00 */
[----:B-1---5:R-:W-:Y:S05]  /*27ff0*/  CALL.REL.NOINC `($_ZN7cutlass13device_kernelIN5flash19enable_sm80_to_sm89INS1_16FlashAttnBwdSm80INS1_25CollectiveMainloopBwdSm80ILi2ELi2EN4cute5tupleIJNS5_1CILi128EEES8_NS7_ILi64EEEEEENS_6half_tEfNS_4arch4Sm80ELb1ELb0ELb1ELb1ELb1ELb0ELb0ELb0ELi2ELi4ELi4ELi4ELb0EEENS1_24CollectiveEpilogueBwdGQAISA_fSD_Li256ELb1ELb1EEENS1_25SingleTileBwdLPTSchedulerILb1ELi128ELb1EEEEEEEEEvNT_6ParamsE$_ZN4cute3eso3ESOILb1ELb0EJNS_5tupleIJNS_1CILi0EEES4_EEEiEEC2ERKS5_RKi) ;  /* 0xfffdf9c000007944 */ /* 0x022fea0003c3ffff */
[----:B-1----:R1:W5:Y:S01]  /*28000*/  LDL R5, [R1+0x758] ;  /* 0x0007580001057983 */ /* 0x0023620000100800 */
[----:B------:R-:W-:Y:S02]  /*28010*/  MOV R83, R60 ;  /* 0x0000003c00537202 */ /* 0x000fe40000000f00 */
[----:B------:R-:W-:Y:S02]  /*28020*/  MOV R6, 0x28040 ;  /* 0x0002804000067802 */ /* 0x000fe40000000f00 */
[----:B-1---5:R-:W-:Y:S05]  /*28030*/  CALL.REL.NOINC `($_ZN7cutlass13device_kernelIN5flash19enable_sm80_to_sm89INS1_16FlashAttnBwdSm80INS1_25CollectiveMainloopBwdSm80ILi2ELi2EN4cute5tupleIJNS5_1CILi128EEES8_NS7_ILi64EEEEEENS_6half_tEfNS_4arch4Sm80ELb1ELb0ELb1ELb1ELb1ELb0ELb0ELb0ELi2ELi4ELi4ELi4ELb0EEENS1_24CollectiveEpilogueBwdGQAISA_fSD_Li256ELb1ELb1EEENS1_25SingleTileBwdLPTSchedulerILb1ELi128ELb1EEEEEEEEEvNT_6ParamsE$_ZN4cute3eso3ESOILb1ELb0EJNS_5tupleIJNS2_IJNS_1CILi1EEENS3_ILi0EEEEEES5_EEENS2_IJNS2_IJS5_S5_EEEiEEEEEC2ERKS7_RKS9_) ;  /* 0xfffdf94000007944 */ /* 0x022fea0003c3ffff */
[----:B-1----:R1:W5:Y:S01]  /*28040*/  LDL R5, [R1+0x758] ;  /* 0x0007580001057983 */ /* 0x0023620000100800 */
[----:B------:R-:W-:-:S02]  /*28050*/  MOV R83, R60 ;  /* 0x0000003c00537202 */ /* 0x000fc40000000f00 */
[----:B------:R-:W-:Y:S02]  /*28060*/  MOV R6, 0x28080 ;  /* 0x0002808000067802 */ /* 0x000fe40000000f00 */
[----:B-1---5:R-:W-:Y:S05]  /*28070*/  CALL.REL.NOINC `($_ZN7cutlass13device_kernelIN5flash19enable_sm80_to_sm89INS1_16FlashAttnBwdSm80INS1_25CollectiveMainloopBwdSm80ILi2ELi2EN4cute5tupleIJNS5_1CILi128EEES8_NS7_ILi64EEEEEENS_6half_tEfNS_4arch4Sm80ELb1ELb0ELb1ELb1ELb1ELb0ELb0ELb0ELi2ELi4ELi4ELi4ELb0EEENS1_24CollectiveEpilogueBwdGQAISA_fSD_Li256ELb1ELb1EEENS1_25SingleTileBwdLPTSchedulerILb1ELi128ELb1EEEEEEEEEvNT_6ParamsE$_ZN4cute5tupleIJNS0_IJNS0_IJNS0_IJNS_1CILi8EEENS1_ILi1EEEEEES3_EEENS0_IJNS0_IJS3_S3_EEENS1_ILi2EEEEEEEEENS0_IJNS0_IJNS0_IJS3_NS1_ILi0EEEEEESA_EEENS0_IJNS0_IJSA_SA_EEEiEEEEEEEEC2ERKS9_RKSF_) ;  /* 0xfffe0df000007944 */ /* 0x022fea0003c3ffff */
[----:B------:R2:W5:Y:S01]  /*28080*/  LDL R10, [R1+0x758] ;  /* 0x00075800010a7983 */ /* 0x0005620000100800 */
[----:B------:R-:W-:Y:S01]  /*28090*/  IMAD.MOV.U32 R83, RZ, RZ, R60 ;  /* 0x000000ffff537224 */ /* 0x000fe200078e003c */
[----:B------:R-:W-:Y:S02]  /*280a0*/  MOV R84, R59 ;  /* 0x0000003b00547202 */ /* 0x000fe40000000f00 */
[----:B------:R2:W-:Y:S01]  /*280b0*/  STL.64 [R1+0x770], R8 ;  /* 0x0007700801007387 */ /* 0x0005e20000100a00 */
[----:B------:R-:W-:-:S03]  /*280c0*/  MOV R6, 0x280e0 ;  /* 0x000280e000067802 */ /* 0x000fc60000000f00 */
[----:B-12--5:R-:W-:Y:S05]  /*280d0*/  CALL.REL.NOINC `($_ZN7cutlass13device_kernelIN5flash19enable_sm80_to_sm89INS1_16FlashAttnBwdSm80INS1_25CollectiveMainloopBwdSm80ILi2ELi2EN4cute5tupleIJNS5_1CILi128EEES8_NS7_ILi64EEEEEENS_6half_tEfNS_4arch4Sm80ELb1ELb0ELb1ELb1ELb1ELb0ELb0ELb0ELi2ELi4ELi4ELi4ELb0EEENS1_24CollectiveEpilogueBwdGQAISA_fSD_Li256ELb1ELb1EEENS1_25SingleTileBwdLPTSchedulerILb1ELi128ELb1EEEEEEEEEvNT_6ParamsE$_ZN4cute3eso3ESOILb0ELb0EJNS_6LayoutINS_5tupleIJNS3_IJNS3_IJNS_1CILi8EEENS4_ILi1EEEEEES6_EEENS3_IJNS3_IJS6_S6_EEENS4_ILi2EEEEEEEEENS3_IJNS3_IJNS3_IJS6_NS4_ILi0EEEEEESD_EEENS3_IJNS3_IJSD_SD_EEEiEEEEEEEENS_10ViewEngineINS_8smem_ptrIPN7cutlass6half_tEEEEEEEC2ERKSJ_RKSQ_) ;  /* 0xfffde2f000007944 */ /* 0x026fea0003c3ffff */
[----:B------:R2:W5:Y:S04]  /*280e0*/  LDL R6, [R1+0x758] ;  /* 0x0007580001067983 */ /* 0x0005680000100800 */
        /* <DEDUP_REMOVED lines=155> */
[----:B------:R-:W-:Y:S05]  /*28aa0*/  CALL.REL.NOINC `($_ZN7cutlass13device_kernelIN5flash19enable_sm80_to_sm89INS1_16FlashAttnBwdSm80INS1_25CollectiveMainloopBwdSm80ILi2ELi2EN4cute5tupleIJNS5_1CILi128EEES8_NS7_ILi64EEEEEENS_6half_tEfNS_4arch4Sm80ELb1ELb0ELb1ELb1ELb1ELb0ELb0ELb0ELi2ELi4ELi4ELi4ELb0EEENS1_24CollectiveEpilogueBwdGQAISA_fSD_Li256ELb1ELb1EEENS1_25SingleTileBwdLPTSchedulerILb1ELi128ELb1EEEEEEEEEvNT_6ParamsE$_ZN4cute3eso3ESOILb1ELb0EJNS_6LayoutINS_5tupleIJNS3_IJNS_1CILi2EEES5_S5_EEES5_EEENS3_IJNS3_IJNS4_ILi1EEES5_NS4_ILi4EEEEEENS4_ILi64EEEEEEEEiEEC2ERKSD_RKi) ;  /* 0xfffdfa1000007944 */ /* 0x000fea0003c3ffff */
[----:B-1----:R-:W2:Y:S01]  /*28ab0*/  LDL R3, [R1+0x758] ;  /* 0x0007580001037983 */ /* 0x002ea20000100800 */
[----:B------:R-:W-:Y:S01]  /*28ac0*/  MOV R4, 0x28b00 ;  /* 0x00028b0000047802 */ /* 0x000fe20000000f00 */
[----:B--2---:R-:W-:-:S05]  /*28ad0*/  IMAD.WIDE R2, R3, 0x2, R30 ;  /* 0x0000000203027825 */ /* 0x004fca00078e021e */
[----:B------:R-:W-:Y:S02]  /*28ae0*/  MOV R6, R2 ;  /* 0x0000000200067202 */ /* 0x000fe40000000f00 */
[----:B------:R-:W-:Y:S05]  /*28af0*/  CALL.REL.NOINC `($_ZN7cutlass13device_kernelIN5flash19enable_sm80_to_sm89INS1_16FlashAttnBwdSm80INS1_25CollectiveMainloopBwdSm80ILi2ELi2EN4cute5tupleIJNS5_1CILi128EEES8_NS7_ILi64EEEEEENS_6half_tEfNS_4arch4Sm80ELb1ELb0ELb1ELb1ELb1ELb0ELb0ELb0ELi2ELi4ELi4ELi4ELb0EEENS1_24CollectiveEpilogueBwdGQAISA_fSD_Li256ELb1ELb1EEENS1_25SingleTileBwdLPTSchedulerILb1ELi128ELb1EEEEEEEEEvNT_6ParamsE$_ZN4cute3eso3ESOILb1ELb0EJNS_6LayoutINS_5tupleIJNS3_IJNS_1CILi2EEES5_S5_EEES5_EEENS3_IJNS3_IJNS4_ILi1EEES5_NS4_ILi4EEEEEENS4_ILi64EEEEEEEENS_10ViewEngineIPN7cutlass6half_tEEEEEC2ERKSD_RKSI_) ;  /* 0xfffdf97000007944 */ /* 0x000fea0003c3ffff */
[----:B------:R2:W5:Y:S01]  /*28b00*/  LDL.64 R34, [R1+0x758] ;  /* 0x0007580001227983 */ /* 0x0005620000100a00 */
[----:B------:R-:W-:Y:S01]  /*28b10*/  IMAD.MOV.U32 R83, RZ, RZ, R60 ;  /* 0x000000ffff537224 */ /* 0x000fe200078e003c */
[----:B------:R-:W-:Y:S02]  /*28b20*/  MOV R3, RZ ;  /* 0x000000ff00037202 */ /* 0x000fe40000000f00 */
[----:B------:R-:W-:Y:S02]  /*28b30*/  MOV R46, 0x28b50 ;  /* 0x00028b50002e7802 */ /* 0x000fe40000000f00 */
[----:B-12--5:R-:W-:Y:S05]  /*28b40*/  CALL.REL.NOINC `($_ZN7cutlass13device_kernelIN5flash19enable_sm80_to_sm89INS1_16FlashAttnBwdSm80INS1_25CollectiveMainloopBwdSm80ILi2ELi2EN4cute5tupleIJNS5_1CILi128EEES8_NS7_ILi64EEEEEENS_6half_tEfNS_4arch4Sm80ELb1ELb0ELb1ELb1ELb1ELb0ELb0ELb0ELi2ELi4ELi4ELi4ELb0EEENS1_24CollectiveEpilogueBwdGQAISA_fSD_Li256ELb1ELb1EEENS1_25SingleTileBwdLPTSchedulerILb1ELi128ELb1EEEEEEEEEvNT_6ParamsE$_ZN4cute3eso3ESOILb1ELb0EJNS_10UnderscoreES2_iEEC2ERKS2_S5_RKi) ;  /* 0xfffde78000007944 */ /* 0x026fea0003c3ffff */
[----:B-1----:R-:W2:Y:S01]  /*28b50*/  LDL R3, [R1+0x758] ;  /* 0x0007580001037983 */ /* 0x002ea20000100800 */
[----:B------:R-:W-:Y:S02]  /*28b60*/  MOV R4, 0x28b90 ;  /* 0x00028b9000047802 */ /* 0x000fe40000000f00 */
[----:B--2---:R-:W-:Y:S02]  /*28b70*/  SHF.L.U32 R3, R3, 0x2, RZ ;  /* 0x0000000203037819 */ /* 0x004fe400000006ff */
[----:B------:R-:W-:Y:S05]  /*28b80*/  CALL.REL.NOINC `($_ZN7cutlass13device_kernelIN5flash19enable_sm80_to_sm89INS1_16FlashAttnBwdSm80INS1_25CollectiveMainloopBwdSm80ILi2ELi2EN4cute5tupleIJNS5_1CILi128EEES8_NS7_ILi64EEEEEENS_6half_tEfNS_4arch4Sm80ELb1ELb0ELb1ELb1ELb1ELb0ELb0ELb0ELi2ELi4ELi4ELi4ELb0EEENS1_24CollectiveEpilogueBwdGQAISA_fSD_Li256ELb1ELb1EEENS1_25SingleTileBwdLPTSchedulerILb1ELi128ELb1EEEEEEEEEvNT_6ParamsE$_ZN4cute3eso3ESOILb1ELb0EJNS_6LayoutINS_5tupleIJNS3_IJNS_1CILi2EEES5_EEES6_EEENS3_IJNS3_IJNS4_ILi1EEES5_EEENS3_IJNS4_ILi32EEENS4_ILi64EEEEEEEEEEEiEEC2ERKSE_RKi) ;  /* 0xfffdf81000007944 */ /* 0x000fea0003c3ffff */
[----:B-1----:R-:W2:Y:S01]  /*28b90*/  LDL R3, [R1+0x758] ;  /* 0x0007580001037983 */ /* 0x002ea20000100800 */
[----:B------:R-:W-:Y:S01]  /*28ba0*/  MOV R4, 0x28be0 ;  /* 0x00028be000047802 */ /* 0x000fe20000000f00 */
[----:B--2---:R-:W-:-:S05]  /*28bb0*/  IMAD.WIDE R2, R3, 0x2, R20 ;  /* 0x0000000203027825 */ /* 0x004fca00078e0214 */
[----:B------:R-:W-:Y:S02]  /*28bc0*/  MOV R6, R2 ;  /* 0x0000000200067202 */ /* 0x000fe40000000f00 */
[----:B------:R-:W-:Y:S05]  /*28bd0*/  CALL.REL.NOINC `($_ZN7cutlass13device_kernelIN5flash19enable_sm80_to_sm89INS1_16FlashAttnBwdSm80INS1_25CollectiveMainloopBwdSm80ILi2ELi2EN4cute5tupleIJNS5_1CILi128EEES8_NS7_ILi64EEEEEENS_6half_tEfNS_4arch4Sm80ELb1ELb0ELb1ELb1ELb1ELb0ELb0ELb0ELi2ELi4ELi4ELi4ELb0EEENS1_24CollectiveEpilogueBwdGQAISA_fSD_Li256ELb1ELb1EEENS1_25SingleTileBwdLPTSchedulerILb1ELi128ELb1EEEEEEEEEvNT_6ParamsE$_ZN4cute3eso3ESOILb1ELb0EJNS_6LayoutINS_5tupleIJNS3_IJNS_1CILi2EEES5_EEES6_EEENS3_IJNS3_IJNS4_ILi1EEES5_EEENS3_IJNS4_ILi32EEENS4_ILi64EEEEEEEEEEENS_10ViewEngineIPN7cutlass6half_tEEEEEC2ERKSE_RKSJ_) ;  /* 0xfffdf77000007944 */ /* 0x000fea0003c3ffff */
[----:B------:R2:W5:Y:S04]  /*28be0*/  LDL.64 R40, [R1+0x758] ;  /* 0x0007580001287983 */ /* 0x0005680000100a00 */
[----:B------:R2:W-:Y:S02]  /*28bf0*/  STL [R1+0x770], RZ ;  /* 0x000770ff01007387 */ /* 0x0005e40000100800 */
.L_x_5458:
        /* <DEDUP_REMOVED lines=640> */
[----:B------:R-:W-:Y:S02]  /*2b400*/  MOV R4, R30 ;  /* 0x0000001e00047202 */ /* 0x000fe40000000f00 */
[----:B------:R-:W-:-:S05]  /*2b410*/  MOV R5, R31 ;  /* 0x0000001f00057202 */ /* 0x000fca0000000f00 */
[----:B--2---:R-:W-:Y:S01]  /*2b420*/  IMAD.WIDE R2, R2, 0x2, R4 ;  /* 0x0000000202027825 */ /* 0x004fe200078e0204 */
[----:B------:R-:W-:-:S04]  /*2b430*/  MOV R4, 0x2b460 ;  /* 0x0002b46000047802 */ /* 0x000fc80000000f00 */
[----:B------:R-:W-:Y:S02]  /*2b440*/  MOV R6, R2 ;  /* 0x0000000200067202 */ /* 0x000fe40000000f00 */
[----:B------:R-:W-:Y:S05]  /*2b450*/  CALL.REL.NOINC `($_ZN7cutlass13device_kernelIN5flash19enable_sm80_to_sm89INS1_16FlashAttnBwdSm80INS1_25CollectiveMainloopBwdSm80ILi2ELi2EN4cute5tupleIJNS5_1CILi128EEES8_NS7_ILi64EEEEEENS_6half_tEfNS_4arch4Sm80ELb1ELb0ELb1ELb1ELb1ELb0ELb0ELb0ELi2ELi4ELi4ELi4ELb0EEENS1_24CollectiveEpilogueBwdGQAISA_fSD_Li256ELb1ELb1EEENS1_25SingleTileBwdLPTSchedulerILb1ELi128ELb1EEEEEEEEEvNT_6ParamsE$_ZN4cute3eso3ESOILb1ELb0EJNS_6LayoutINS_5tupleIJNS3_IJNS_1CILi2EEES5_S5_EEES5_EEENS3_IJNS3_IJNS4_ILi1EEES5_NS4_ILi4EEEEEENS4_ILi64EEEEEEEENS_10ViewEngineIPN7cutlass6half_tEEEEEC2ERKSD_RKSI_) ;  /* 0xfffdd01000007944 */ /* 0x000fea0003c3ffff */
[----:B------:R2:W5:Y:S01]  /*2b460*/  LDL.64 R34, [R1+0x758] ;  /* 0x0007580001227983 */ /* 0x0005620000100a00 */
[----:B------:R-:W-:Y:S01]  /*2b470*/  IMAD.MOV.U32 R83, RZ, RZ, R60 ;  /* 0x000000ffff537224 */ /* 0x000fe200078e003c */
[----:B------:R-:W-:Y:S02]  /*2b480*/  MOV R3, 0x1 ;  /* 0x0000000100037802 */ /* 0x000fe40000000f00 */
        /* <DEDUP_REMOVED lines=13> */
.L_x_5459:
        /* <DEDUP_REMOVED lines=660> */
.L_x_5460:
        /* <DEDUP_REMOVED lines=202> */
[----:B------:R-:W-:Y:S05]  /*2eb40*/  CALL.REL.NOINC `($_ZN7cutlass13device_kernelIN5flash19enable_sm80_to_sm89INS1_16FlashAttnBwdSm80INS1_25CollectiveMainloopBwdSm80ILi2ELi2EN4cute5tupleIJNS5_1CILi128EEES8_NS7_ILi64EEEEEENS_6half_tEfNS_4arch4Sm80ELb1ELb0ELb1ELb1ELb1ELb0ELb0ELb0ELi2ELi4ELi4ELi4ELb0EEENS1_24CollectiveEpilogueBwdGQAISA_fSD_Li256ELb1ELb1EEENS1_25SingleTileBwdLPTSchedulerILb1ELi128ELb1EEEEEEEEEvNT_6ParamsE$_ZN4cute3eso3ESOILb1ELb0EJNS_10UnderscoreES2_iEEC2ERKS2_S5_RKi) ;  /* 0xfffd878000007944 */ /* 0x000fea0003c3ffff */
        /* <DEDUP_REMOVED lines=459> */
.L_x_5461:
        /* <DEDUP_REMOVED lines=662> */
.L_x_5462:
        /* <DEDUP_REMOVED lines=662> */
.L_x_5463:
        /* <DEDUP_REMOVED lines=623> */
[----:B------:R-:W-:Y:S02]  /*381b0*/  MOV R6, 0x381d0 ;  /* 0x000381d000067802 */ /* 0x000fe40000000f00 */
[----:B-12--5:R-:W-:Y:S05]  /*381c0*/  CALL.REL.NOINC `($_ZN7cutlass13device_kernelIN5flash19enable_sm80_to_sm89INS1_16FlashAttnBwdSm80INS1_25CollectiveMainloopBwdSm80ILi2ELi2EN4cute5tupleIJNS5_1CILi128EEES8_NS7_ILi64EEEEEENS_6half_tEfNS_4arch4Sm80ELb1ELb0ELb1ELb1ELb1ELb0ELb0ELb0ELi2ELi4ELi4ELi4ELb0EEENS1_24CollectiveEpilogueBwdGQAISA_fSD_Li256ELb1ELb1EEENS1_25SingleTileBwdLPTSchedulerILb1ELi128ELb1EEEEEEEEEvNT_6ParamsE$_ZN4cute3eso3ESOILb1ELb0EJNS_6LayoutINS_5tupleIJNS3_IJNS3_IJNS_1CILi2EEES5_EEENS4_ILi1EEEEEEEEENS3_IJNS3_IJNS3_IJS7_NS4_ILi16EEEEEENS4_ILi0EEEEEEEEEEENS_10ViewEngineIPjEEEEC2ERKSF_RKSI_) ;  /* 0xfffcf8b000007944 */ /* 0x026fea0003c3ffff */
        /* <DEDUP_REMOVED lines=37> */
.L_x_5464:
        /* <DEDUP_REMOVED lines=202> */
[----:B------:R-:W-:Y:S05]  /*390c0*/  CALL.REL.NOINC `($_ZN7cutlass13device_kernelIN5flash19enable_sm80_to_sm89INS1_16FlashAttnBwdSm80INS1_25CollectiveMainloopBwdSm80ILi2ELi2EN4cute5tupleIJNS5_1CILi128EEES8_NS7_ILi64EEEEEENS_6half_tEfNS_4arch4Sm80ELb1ELb0ELb1ELb1ELb1ELb0ELb0ELb0ELi2ELi4ELi4ELi4ELb0EEENS1_24CollectiveEpilogueBwdGQAISA_fSD_Li256ELb1ELb1EEENS1_25SingleTileBwdLPTSchedulerILb1ELi128ELb1EEEEEEEEEvNT_6ParamsE$_ZN4cute3eso3ESOILb1ELb0EJNS_10UnderscoreES2_iEEC2ERKS2_S5_RKi) ;  /* 0xfffce20000007944 */ /* 0x000fea0003c3ffff */
        /* <DEDUP_REMOVED lines=25> */
.L_x_5465:
        /* <DEDUP_REMOVED lines=244> */
[----:B--2--5:R-:W-:Y:S05]  /*3a1a0*/  CALL.REL.NOINC `($_ZN7cutlass13device_kernelIN5flash19enable_sm80_to_sm89INS1_16FlashAttnBwdSm80INS1_25CollectiveMainloopBwdSm80ILi2ELi2EN4cute5tupleIJNS5_1CILi128EEES8_NS7_ILi64EEEEEENS_6half_tEfNS_4arch4Sm80ELb1ELb0ELb1ELb1ELb1ELb0ELb0ELb0ELi2ELi4ELi4ELi4ELb0EEENS1_24CollectiveEpilogueBwdGQAISA_fSD_Li256ELb1ELb1EEENS1_25SingleTileBwdLPTSchedulerILb1ELi128ELb1EEEEEEEEEvNT_6ParamsE$_ZZZN5flash25CollectiveMainloopBwdSm80ILi2ELi2EN4cute5tupleIJNS1_1CILi128EEES4_NS3_ILi64EEEEEEN7cutlass6half_tEfNS7_4arch4Sm80ELb1ELb0ELb1ELb1ELb1ELb0ELb0ELb0ELi2ELi4ELi4ELi4ELb0EE3mmaINS_16FlashAttnBwdSm80ISB_NS_24CollectiveEpilogueBwdGQAIS6_fSA_Li256ELb1ELb1EEENS_25SingleTileBwdLPTSchedulerILb1ELi128ELb1EEEE13SharedStorageENS1_6TensorINS1_11ArrayEngineIfLm32EEENS1_6LayoutINS2_IJNS2_IJNS3_ILi2EEESO_EEESO_NS3_ILi4EEEEEENS2_IJNS2_IJNS3_ILi1EEESO_EEESQ_NS3_ILi8EEEEEEEEEEEEbRKNSB_6ParamsERT0_S12_iNS2_IJiiiEEERT_ENKUliT_E_clIZSC_ISJ_SX_EbS10_S12_S12_iS13_S15_EUlRS16_iE_EEDaiS16_ENKUlT_E_clIZSC_ISJ_SX_EbS10_S12_S12_iS13_S15_EUlvE0_EEDaS1B_) ;  /* 0x0000d2c000007944 */ /* 0x024fea0003c00000 */
[----:B------:R-:W-:Y:S05]  /*3a1b0*/  BSYNC B1 ;  /* 0x0000000000017941 */ /* 0x000fea0003800000 */
.L_x_5466:
[----:B-12---:R-:W2:Y:S01]  /*3a1c0*/  LDL.64 R2, [R61+0x188] ;  /* 0x000188003d027983 */ /* 0x006ea20000100a00 */
[----:B------:R-:W-:-:S03]  /*3a1d0*/  ULDC.64 UR4, c[0x0][0x118] ;  /* 0x0000460000047ab9 */ /* 0x000fc60000000a00 */
[----:B---3--:R1:W5:Y:S04]  /*3a1e0*/  LDL.64 R6, [R61+0xc8] ;  /* 0x0000c8003d067983 */ /* 0x0083680000100a00 */
[----:B--2---:R-:W5:Y:S01]  /*3a1f0*/  LD.E.64 R2, [R2.64] ;  /* 0x0000000402027980 */ /* 0x004f62000c101b00 */
[----:B------:R-:W-:Y:S02]  /*3a200*/  MOV R38, R60 ;  /* 0x0000003c00267202 */ /* 0x000fe40000000f00 */
[----:B------:R-:W-:Y:S02]  /*3a210*/  MOV R46, 0x3a230 ;  /* 0x0003a230002e7802 */ /* 0x000fe40000000f00 */
[----:B-1--45:R-:W-:Y:S05]  /*3a220*/  CALL.REL.NOINC `($_ZN7cutlass13device_kernelIN5flash19enable_sm80_to_sm89INS1_16FlashAttnBwdSm80INS1_25CollectiveMainloopBwdSm80ILi2ELi2EN4cute5tupleIJNS5_1CILi128EEES8_NS7_ILi64EEEEEENS_6half_tEfNS_4arch4Sm80ELb1ELb0ELb1ELb1ELb1ELb0ELb0ELb0ELi2ELi4ELi4ELi4ELb0EEENS1_24CollectiveEpilogueBwdGQAISA_fSD_Li256ELb1ELb1EEENS1_25SingleTileBwdLPTSchedulerILb1ELi128ELb1EEEEEEEEEvNT_6ParamsE$_ZN4cute8smem_ptrIPN7cutlass6half_tEECI1NS_12iter_adaptorIS3_S4_EEES3_) ;  /* 0xfffcf1f000007944 */ /* 0x032fea0003c3ffff */
[----:B-1----:R1:W5:Y:S01]  /*3a230*/  LDL.64 R2, [R1+0x758] ;  /* 0x0007580001027983 */ /* 0x0023620000100a00 */
        /* <DEDUP_REMOVED lines=111> */
[----:B-1----:R-:W-:Y:S05]  /*3a930*/  CALL.REL.NOINC `($_ZN7cutlass13device_kernelIN5flash19enable_sm80_to_sm89INS1_16FlashAttnBwdSm80INS1_25CollectiveMainloopBwdSm80ILi2ELi2EN4cute5tupleIJNS5_1CILi128EEES8_NS7_ILi64EEEEEENS_6half_tEfNS_4arch4Sm80ELb1ELb0ELb1ELb1ELb1ELb0ELb0ELb0ELi2ELi4ELi4ELi4ELb0EEENS1_24CollectiveEpilogueBwdGQAISA_fSD_Li256ELb1ELb1EEENS1_25SingleTileBwdLPTSchedulerILb1ELi128ELb1EEEEEEEEEvNT_6ParamsE$_ZN4cute3eso3ESOILb1ELb0EJNS_1CILi8EEEiiiNS2_ILi144EEENS2_ILi512EEEEEC2ERKS3_RKiSA_SA_RKS4_RKS5_) ;  /* 0xfffccf6000007944 */ /* 0x002fea0003c3ffff */
        /* <DEDUP_REMOVED lines=55> */
[----:B------:R-:W-:-:S02]  /*3acb0*/  MOV R83, R59 ;  /* 0x0000003b00537202 */ /* 0x000fc40000000f00 */
[----:B------:R-:W-:Y:S01]  /*3acc0*/  MOV R12, 0x3acf0 ;  /* 0x0003acf0000c7802 */ /* 0x000fe20000000f00 */
[----:B--2---:R1:W-:Y:S04]  /*3acd0*/  STL.64 [R1+0x770], R2 ;  /* 0x0007700201007387 */ /* 0x0043e80000100a00 */
        /* <DEDUP_REMOVED lines=41> */
[----:B------:R-:W-:Y:S01]  /*3af70*/  IMAD.SHL.U32 R6, R0, 0x2000, RZ ;  /* 0x0000200000067824 */ /* 0x000fe200078e00ff */
[----:B------:R-:W-:-:S02]  /*3af80*/  MOV R0, R76 ;  /* 0x0000004c00007202 */ /* 0x000fc40000000f00 */
[----:B------:R-:W-:Y:S02]  /*3af90*/  MOV R4, 0x3afc0 ;  /* 0x0003afc000047802 */ /* 0x000fe40000000f00 */
        /* <DEDUP_REMOVED lines=13> */
[----:B--2---:R1:W-:Y:S04]  /*3b070*/  STL.64 [R1+0x770], R10 ;  /* 0x0007700a01007387 */ /* 0x0043e80000100a00 */
        /* <DEDUP_REMOVED lines=30> */
[----:B--2---:R1:W-:Y:S04]  /*3b260*/  STL [R77], R14 ;  /* 0x0000000e4d007387 */ /* 0x0043e80000100800 */
[----:B------:R1:W-:Y:S02]  /*3b270*/  STL [R77+0x4], R15 ;  /* 0x0000040f4d007387 */ /* 0x0003e40000100800 */
        /* <DEDUP_REMOVED lines=14> */
[----:B------:R-:W-:-:S02]  /*3b360*/  MOV R4, 0x3b380 ;  /* 0x0003b38000047802 */ /* 0x000fc40000000f00 */
[----:B------:R-:W-:Y:S05]  /*3b370*/  CALL.REL.NOINC `($_ZN7cutlass13device_kernelIN5flash19enable_sm80_to_sm89INS1_16FlashAttnBwdSm80INS1_25CollectiveMainloopBwdSm80ILi2ELi2EN4cute5tupleIJNS5_1CILi128EEES8_NS7_ILi64EEEEEENS_6half_tEfNS_4arch4Sm80ELb1ELb0ELb1ELb1ELb1ELb0ELb0ELb0ELi2ELi4ELi4ELi4ELb0EEENS1_24CollectiveEpilogueBwdGQAISA_fSD_Li256ELb1ELb1EEENS1_25SingleTileBwdLPTSchedulerILb1ELi128ELb1EEEEEEEEEvNT_6ParamsE$_ZZN4cute13to_mixed_bitsINS_5tupleIJNS1_IJNS_1CILi4EEENS2_ILi8EEEEEES3_NS2_ILi1EEEEEENS1_IJNS1_IJNS2_ILi128EEENS2_ILi0EEEEEENS2_ILi16EEES9_EEENS1_IJNS1_IJiiEEEiS9_EEEEEDaRKT_RKT0_RKT1_ENKUlDpRKT_E_clIJNS_9MixedBitsILj0ELj384EEENSU_ILj0ELj48EEENS2_ILj0EEEEEEDaSR_) ;  /* 0xfffce6b000007944 */ /* 0x000fea0003c3ffff */
[----:B------:R-:W-:Y:S02]  /*3b380*/  SHF.R.S32.HI R5, RZ, 0x1f, R2 ;  /* 0x0000001fff057819 */ /* 0x000fe40000011402 */
[----:B------:R-:W-:-:S02]  /*3b390*/  LOP3.LUT R3, R3, 0x1b0, RZ, 0xc0, !PT ;  /* 0x000001b003037812 */ /* 0x000fc400078ec0ff */
[----:B------:R-:W-:Y:S02]  /*3b3a0*/  LEA.HI R2, R5, R2, RZ, 0x2 ;  /* 0x0000000205027211 */ /* 0x000fe400078f10ff */
        /* <DEDUP_REMOVED lines=17> */
[----:B--2---:R1:W-:Y:S04]  /*3b4c0*/  STL.64 [R1+0x770], R10 ;  /* 0x0007700a01007387 */ /* 0x0043e80000100a00 */
        /* <DEDUP_REMOVED lines=22> */
[----:B--2--5:R-:W-:Y:S05]  /*3b630*/  CALL.REL.NOINC `($_ZN7cutlass13device_kernelIN5flash19enable_sm80_to_sm89INS1_16FlashAttnBwdSm80INS1_25CollectiveMainloopBwdSm80ILi2ELi2EN4cute5tupleIJNS5_1CILi128EEES8_NS7_ILi64EEEEEENS_6half_tEfNS_4arch4Sm80ELb1ELb0ELb1ELb1ELb1ELb0ELb0ELb0ELi2ELi4ELi4ELi4ELb0EEENS1_24CollectiveEpilogueBwdGQAISA_fSD_Li256ELb1ELb1EEENS1_25SingleTileBwdLPTSchedulerILb1ELi128ELb1EEEEEEEEEvNT_6ParamsE$_ZN4cute3eso3ESOILb1ELb0EJNS_6LayoutINS_5tupleIJNS3_IJNS_1CILi8EEENS4_ILi1EEEEEENS4_ILi2EEES5_EEENS3_IJNS3_IJS6_NS4_ILi0EEEEEENS4_ILi64EEES5_EEEEENS_10ViewEngineIPN7cutlass6half_tEEEEEC2ERKSE_RKSJ_) ;  /* 0xfffcd50000007944 */ /* 0x024fea0003c3ffff */
[----:B------:R2:W5:Y:S01]  /*3b640*/  LDL.64 R20, [R1+0x758] ;  /* 0x0007580001147983 */ /* 0x0005620000100a00 */
[----:B------:R-:W-:Y:S01]  /*3b650*/  IMAD.MOV.U32 R9, RZ, RZ, R8 ;  /* 0x000000ffff097224 */ /* 0x000fe200078e0008 */
[----:B------:R-:W-:Y:S02]  /*3b660*/  MOV R83, R60 ;  /* 0x0000003c00537202 */ /* 0x000fe40000000f00 */
        /* <DEDUP_REMOVED lines=16> */
[----:B------:R2:W5:Y:S01]  /*3b770*/  LDL.64 R2, [R1+0x758] ;  /* 0x0007580001027983 */ /* 0x0005620000100a00 */
[----:B------:R-:W-:Y:S02]  /*3b780*/  MOV R11, R5 ;  /* 0x00000005000b7202 */ /* 0x000fe40000000f00 */
[----:B------:R-:W-:Y:S02]  /*3b790*/  MOV R10, 0x3b7b0 ;  /* 0x0003b7b0000a7802 */ /* 0x000fe40000000f00 */
[----:B-12--5:R-:W-:Y:S05]  /*3b7a0*/  CALL.REL.NOINC `($_ZN7cutlass13device_kernelIN5flash19enable_sm80_to_sm89INS1_16FlashAttnBwdSm80INS1_25CollectiveMainloopBwdSm80ILi2ELi2EN4cute5tupleIJNS5_1CILi128EEES8_NS7_ILi64EEEEEENS_6half_tEfNS_4arch4Sm80ELb1ELb0ELb1ELb1ELb1ELb0ELb0ELb0ELi2ELi4ELi4ELi4ELb0EEENS1_24CollectiveEpilogueBwdGQAISA_fSD_Li256ELb1ELb1EEENS1_25SingleTileBwdLPTSchedulerILb1ELi128ELb1EEEEEEEEEvNT_6ParamsE$_ZN4cute3eso3ESOILb1ELb0EJNS_6LayoutINS_5tupleIJNS3_IJNS_1CILi8EEENS4_ILi1EEEEEENS3_IJNS4_ILi2EEEEEEEEENS3_IJNS3_IJS6_NS4_ILi0EEEEEENS3_IJNS4_ILi8192EEEEEEEEEEENS_10ViewEngineINS_8smem_ptrIPN7cutlass6half_tEEEEEEEC2ERKSG_RKSN_) ;  /* 0xfffccf9000007944 */ /* 0x026fea0003c3ffff */
[----:B-1----:R1:W5:Y:S01]  /*3b7b0*/  LDL.64 R4, [R1+0x758] ;  /* 0x0007580001047983 */ /* 0x0023620000100a00 */
[----:B------:R-:W-:Y:S02]  /*3b7c0*/  MOV R7, R3 ;  /* 0x0000000300077202 */ /* 0x000fe40000000f00 */
[----:B------:R-:W-:-:S02]  /*3b7d0*/  MOV R6, 0x3b7f0 ;  /* 0x0003b7f000067802 */ /* 0x000fc40000000f00 */
        /* <DEDUP_REMOVED lines=8> */
[----:B------:R-:W-:-:S02]  /*3b860*/  MOV R34, R6 ;  /* 0x0000000600227202 */ /* 0x000fc40000000f00 */
        /* <DEDUP_REMOVED lines=134> */
[----:B-1----:R1:W5:Y:S01]  /*3c0d0*/  LDL R3, [R1+0x758] ;  /* 0x0007580001037983 */ /* 0x0023620000100800 */
[----:B------:R-:W-:-:S02]  /*3c0e0*/  MOV R83, R60 ;  /* 0x0000003c00537202 */ /* 0x000fc40000000f00 */
[----:B------:R-:W-:Y:S02]  /*3c0f0*/  MOV R6, 0x3c110 ;  /* 0x0003c11000067802 */ /* 0x000fe40000000f00 */
[----:B-1---5:R-:W-:Y:S05]  /*3c100*/  CALL.REL.NOINC `($_ZN7cutlass13device_kernelIN5flash19enable_sm80_to_sm89INS1_16FlashAttnBwdSm80INS1_25CollectiveMainloopBwdSm80ILi2ELi2EN4cute5tupleIJNS5_1CILi128EEES8_NS7_ILi64EEEEEENS_6half_tEfNS_4arch4Sm80ELb1ELb0ELb1ELb1ELb1ELb0ELb0ELb0ELi2ELi4ELi4ELi4ELb0EEENS1_24CollectiveEpilogueBwdGQAISA_fSD_Li256ELb1ELb1EEENS1_25SingleTileBwdLPTSchedulerILb1ELi128ELb1EEEEEEEEEvNT_6ParamsE$_ZN4cute3eso3ESOILb0ELb1EJNS_6LayoutINS_5tupleIJNS3_IJNS_1CILi8EEENS4_ILi1EEEEEENS4_ILi2EEEEEENS3_IJNS3_IJS6_NS4_ILi0EEEEEEiEEEEESA_EEC2ERKSD_RKSA_) ;  /* 0xfffcb01000007944 */ /* 0x022fea0003c3ffff */
[----:B------:R2:W5:Y:S01]  /*3c110*/  LDL R36, [R1+0x758] ;  /* 0x0007580001247983 */ /* 0x0005620000100800 */
        /* <DEDUP_REMOVED lines=11> */
[----:B------:R2:W5:Y:S04]  /*3c1d0*/  LDL R37, [R1+0x758] ;  /* 0x0007580001257983 */ /* 0x0005680000100800 */
[----:B------:R2:W5:Y:S01]  /*3c1e0*/  LDL.64 R4, [R1+0x760] ;  /* 0x0007600001047983 */ /* 0x0005620000100a00 */
[----:B------:R-:W-:Y:S01]  /*3c1f0*/  IMAD.MOV.U32 R83, RZ, RZ, R60 ;  /* 0x000000ffff537224 */ /* 0x000fe200078e003c */
[----:B------:R-:W-:Y:S01]  /*3c200*/  MOV R38, R18 ;  /* 0x0000001200267202 */ /* 0x000fe20000000f00 */
[----:B-1----:R-:W-:Y:S01]  /*3c210*/  IMAD.MOV.U32 R3, RZ, RZ, R19 ;  /* 0x000000ffff037224 */ /* 0x002fe200078e0013 */
[----:B------:R-:W-:-:S02]  /*3c220*/  MOV R36, 0x3c240 ;  /* 0x0003c24000247802 */ /* 0x000fc40000000f00 */
[----:B--2--5:R-:W-:Y:S05]  /*3c230*/  CALL.REL.NOINC `($_ZN7cutlass13device_kernelIN5flash19enable_sm80_to_sm89INS1_16FlashAttnBwdSm80INS1_25CollectiveMainloopBwdSm80ILi2ELi2EN4cute5tupleIJNS5_1CILi128EEES8_NS7_ILi64EEEEEENS_6half_tEfNS_4arch4Sm80ELb1ELb0ELb1ELb1ELb1ELb0ELb0ELb0ELi2ELi4ELi4ELi4ELb0EEENS1_24CollectiveEpilogueBwdGQAISA_fSD_Li256ELb1ELb1EEENS1_25SingleTileBwdLPTSchedulerILb1ELi128ELb1EEEEEEEEEvNT_6ParamsE$_ZN4cute3eso3ESOILb1ELb0EJNS_6LayoutINS_5tupleIJNS3_IJNS3_IJNS_1CILi4EEENS4_ILi2EEEEEENS4_ILi1EEEEEES6_EEENS3_IJNS3_IJNS3_IJS8_NS4_ILi32EEEEEENS4_ILi0EEEEEENS4_ILi64EEEEEEEENS_10ViewEngineIPN7cutlass6half_tEEEEEC2ERKSH_RKSM_) ;  /* 0xfffcb95000007944 */ /* 0x024fea0003c3ffff */
[----:B-1----:R1:W5:Y:S01]  /*3c240*/  LDL.64 R2, [R1+0x758] ;  /* 0x0007580001027983 */ /* 0x0023620000100a00 */
        /* <DEDUP_REMOVED lines=31> */
[----:B--2---:R1:W-:Y:S04]  /*3c440*/  STL [R77], R6 ;  /* 0x000000064d007387 */ /* 0x0043e80000100800 */
        /* <DEDUP_REMOVED lines=385> */
[----:B------:R2:W5:Y:S01]  /*3dc60*/  LDL R4, [R1+0x760] ;  /* 0x0007600001047983 */ /* 0x0005620000100800 */
        /* <DEDUP_REMOVED lines=128> */
[----:B-12---:R-:W-:Y:S05]  /*3e470*/  CALL.REL.NOINC `($_ZN7cutlass13device_kernelIN5flash19enable_sm80_to_sm89INS1_16FlashAttnBwdSm80INS1_25CollectiveMainloopBwdSm80ILi2ELi2EN4cute5tupleIJNS5_1CILi128EEES8_NS7_ILi64EEEEEENS_6half_tEfNS_4arch4Sm80ELb1ELb0ELb1ELb1ELb1ELb0ELb0ELb0ELi2ELi4ELi4ELi4ELb0EEENS1_24CollectiveEpilogueBwdGQAISA_fSD_Li256ELb1ELb1EEENS1_25SingleTileBwdLPTSchedulerILb1ELi128ELb1EEEEEEEEEvNT_6ParamsE$_ZN4cute3eso3ESOILb1ELb0EJNS_10UnderscoreES2_iEEC2ERKS2_S5_RKi) ;  /* 0xfffc8e5000007944 */ /* 0x006fea0003c3ffff */
        /* <DEDUP_REMOVED lines=2102> */
[----:B------:R-:W-:Y:S05]  /*467e0*/  RET.REL.NODEC R8 `(_ZN7cutlass13device_kernelIN5flash19enable_sm80_to_sm89INS1_16FlashAttnBwdSm80INS1_25CollectiveMainloopBwdSm80ILi2ELi2EN4cute5tupleIJNS5_1CILi128EEES8_NS7_ILi64EEEEEENS_6half_tEfNS_4arch4Sm80ELb1ELb0ELb1ELb1ELb1ELb0ELb0ELb0ELi2ELi4ELi4ELi4ELb0EEENS1_24CollectiveEpilogueBwdGQAISA_fSD_Li256ELb1ELb1EEENS1_25SingleTileBwdLPTSchedulerILb1ELi128ELb1EEEEEEEEEvNT_6ParamsE) ;  /* 0xfffb981008007950 */ /* 0x000fea0003c3ffff */
        .type           $_ZN7cutlass13device_kernelIN5flash19enable_sm80_to_sm89INS1_16FlashAttnBwdSm80INS1_25CollectiveMainloopBwdSm80ILi2ELi2EN4cute5tupleIJNS5_1CILi128EEES8_NS7_ILi64EEEEEENS_6half_tEfNS_4arch4Sm80ELb1ELb0ELb1ELb1ELb1ELb0ELb0ELb0ELi2ELi4ELi4ELi4ELb0EEENS1_24CollectiveEpilogueBwdGQAISA_fSD_Li256ELb1ELb1EEENS1_25SingleTileBwdLPTSchedulerILb1ELi128ELb1EEEEEEEEEvNT_6ParamsE$_ZZN5flash25CollectiveMainloopBwdSm80ILi2ELi2EN4cute5tupleIJNS1_1CILi128EEES4_NS3_ILi64EEEEEEN7cutlass6half_tEfNS7_4arch4Sm80ELb1ELb0ELb1ELb1ELb1ELb0ELb0ELb0ELi2ELi4ELi4ELi4ELb0EE3mmaINS_16FlashAttnBwdSm80ISB_NS_24CollectiveEpilogueBwdGQAIS6_fSA_Li256ELb1ELb1EEENS_25SingleTileBwdLPTSchedulerILb1ELi128ELb1EEEE13SharedStorageENS1_6TensorINS1_11ArrayEngineIfLm32EEENS1_6LayoutINS2_IJNS2_IJNS3_ILi2EEESO_EEESO_NS3_ILi4EEEEEENS2_IJNS2_IJNS3_ILi1EEESO_EEESQ_NS3_ILi8EEEEEEEEEEEEbRKNSB_6ParamsERT0_S12_iNS2_IJiiiEEERT_ENKUlvE0_clEv,@function
        .size           $_ZN7cutlass13device_kernelIN5flash19enable_sm80_to_sm89INS1_16FlashAttnBwdSm80INS1_25CollectiveMainloopBwdSm80ILi2ELi2EN4cute5tupleIJNS5_1CILi128EEES8_NS7_ILi64EEEEEENS_6half_tEfNS_4arch4Sm80ELb1ELb0ELb1ELb1ELb1ELb0ELb0ELb0ELi2ELi4ELi4ELi4ELb0EEENS1_24CollectiveEpilogueBwdGQAISA_fSD_Li256ELb1ELb1EEENS1_25SingleTileBwdLPTSchedulerILb1ELi128ELb1EEEEEEEEEvNT_6ParamsE$_ZZN5flash25CollectiveMainloopBwdSm80ILi2ELi2EN4cute5tupleIJNS1_1CILi128EEES4_NS3_ILi64EEEEEEN7cutlass6half_tEfNS7_4arch4Sm80ELb1ELb0ELb1ELb1ELb1ELb0ELb0ELb0ELi2ELi4ELi4ELi4ELb0EE3mmaINS_16FlashAttnBwdSm80ISB_NS_24CollectiveEpilogueBwdGQAIS6_fSA_Li256ELb1ELb1EEENS_25SingleTileBwdLPTSchedulerILb1ELi128ELb1EEEE13SharedStorageENS1_6TensorINS1_11ArrayEngineIfLm32EEENS1_6LayoutINS2_IJNS2_IJNS3_ILi2EEESO_EEESO_NS3_ILi4EEEEEENS2_IJNS2_IJNS3_ILi1EEESO_EEESQ_NS3_ILi8EEEEEEEEEEEEbRKNSB_6ParamsERT0_S12_iNS2_IJiiiEEERT_ENKUlvE0_clEv,($_ZN7cutlass13device_kernelIN5flash19enable_sm80_to_sm89INS1_16FlashAttnBwdSm80INS1_25CollectiveMainloopBwdSm80ILi2ELi2EN4cute5tupleIJNS5_1CILi128EEES8_NS7_ILi64EEEEEENS_6half_tEfNS_4arch4Sm80ELb1ELb0ELb1ELb1ELb1ELb0ELb0ELb0ELi2ELi4ELi4ELi4ELb0EEENS1_24CollectiveEpilogueBwdGQAISA_fSD_Li256ELb1ELb1EEENS1_25SingleTileBwdLPTSchedulerILb1ELi128ELb1EEEEEEEEEvNT_6ParamsE$_ZZN5flash25CollectiveMainloopBwdSm80ILi2ELi2EN4cute5tupleIJNS1_1CILi128EEES4_NS3_ILi64EEEEEEN7cutlass6half_tEfNS7_4arch4Sm80ELb1ELb0ELb1ELb1ELb1ELb0ELb0ELb0ELi2ELi4ELi4ELi4ELb0EE3mmaINS_16FlashAttnBwdSm80ISB_NS_24CollectiveEpilogueBwdGQAIS6_fSA_Li256ELb1ELb1EEENS_25SingleTileBwdLPTSchedulerILb1ELi128ELb1EEEE13SharedStorageENS1_6TensorINS1_11ArrayEngineIfLm32EEENS1_6LayoutINS2_IJNS2_IJNS3_ILi2EEESO_EEESO_NS3_ILi4EEEEEENS2_IJNS2_IJNS3_ILi1EEESO_EEESQ_NS3_ILi8EEEEEEEEEEEEbRKNSB_6ParamsERT0_S12_iNS2_IJiiiEEERT_ENKUlvE_clEv - $_ZN7cutlass13device_kernelIN5flash19enable_sm80_to_sm89INS1_16FlashAttnBwdSm80INS1_25CollectiveMainloopBwdSm80ILi2ELi2EN4cute5tupleIJNS5_1CILi128EEES8_NS7_ILi64EEEEEENS_6half_tEfNS_4arch4Sm80ELb1ELb0ELb1ELb1ELb1ELb0ELb0ELb0ELi2ELi4ELi4ELi4ELb0EEENS1_24CollectiveEpilogueBwdGQAISA_fSD_Li256ELb1ELb1EEENS1_25SingleTileBwdLPTSchedulerILb1ELi128ELb1EEEEEEEEEvNT_6ParamsE$_ZZN5flash25CollectiveMainloopBwdSm80ILi2ELi2EN4cute5tupleIJNS1_1CILi128EEES4_NS3_ILi64EEEEEEN7cutlass6half_tEfNS7_4arch4Sm80ELb1ELb0ELb1ELb1ELb1ELb0ELb0ELb0ELi2ELi4ELi4ELi4ELb0EE3mmaINS_16FlashAttnBwdSm80ISB_NS_24CollectiveEpilogueBwdGQAIS6_fSA_Li256ELb1ELb1EEENS_25SingleTileBwdLPTSchedulerILb1ELi128ELb1EEEE13SharedStorageENS1_6TensorINS1_11ArrayEngineIfLm32EEENS1_6LayoutINS2_IJNS2_IJNS3_ILi2EEESO_EEESO_NS3_ILi4EEEEEENS2_IJNS2_IJNS3_ILi1EEESO_EEESQ_NS3_ILi8EEEEEEEEEEEEbRKNSB_6ParamsERT0_S12_iNS2_IJiiiEEERT_ENKUlvE0_clEv)
$_ZN7cutlass13device_kernelIN5flash19enable_sm80_to_sm89INS1_16FlashAttnBwdSm80INS1_25CollectiveMainloopBwdSm80ILi2ELi2EN4cute5tupleIJNS5_1CILi128EEES8_NS7_ILi64EEEEEENS_6half_tEfNS_4arch4Sm80ELb1ELb0ELb1ELb1ELb1ELb0ELb0ELb0ELi2ELi4ELi4ELi4ELb0EEENS1_24CollectiveEpilogueBwdGQAISA_fSD_Li256ELb1ELb1EEENS1_25SingleTileBwdLPTSchedulerILb1ELi128ELb1EEEEEEEEEvNT_6ParamsE$_ZZN5flash25CollectiveMainloopBwdSm80ILi2ELi2EN4cute5tupleIJNS1_1CILi128EEES4_NS3_ILi64EEEEEEN7cutlass6half_tEfNS7_4arch4Sm80ELb1ELb0ELb1ELb1ELb1ELb0ELb0ELb0ELi2ELi4ELi4ELi4ELb0EE3mmaINS_16FlashAttnBwdSm80ISB_NS_24CollectiveEpilogueBwdGQAIS6_fSA_Li256ELb1ELb1EEENS_25SingleTileBwdLPTSchedulerILb1ELi128ELb1EEEE13SharedStorageENS1_6TensorINS1_11ArrayEngineIfLm32EEENS1_6LayoutINS2_IJNS2_IJNS3_ILi2EEESO_EEESO_NS3_ILi4EEEEEENS2_IJNS2_IJNS3_ILi1EEESO_EEESQ_NS3_ILi8EEEEEEEEEEEEbRKNSB_6ParamsERT0_S12_iNS2_IJiiiEEERT_ENKUlvE0_clEv:
        /* <DEDUP_REMOVED lines=96> */
.L_x_5468:
[----:B--2---:R-:W-:Y:S05]  /*46df0*/  BSYNC B0 ;  /* 0x0000000000007941 */ /* 0x004fea0003800000 */
.L_x_5467:
[----:B------:R-:W-:Y:S01]  /*46e00*/  MOV R41, 0x0 ;  /* 0x0000000000297802 */ /* 0x000fe20000000f00 */
[----:B------:R-:W0:Y:S03]  /*46e10*/  LDGDEPBAR ;  /* 0x00000000000079af */ /* 0x000e260000000000 */
[----:B------:R-:W-:Y:S05]  /*46e20*/  RET.REL.NODEC R40 `(_ZN7cutlass13device_kernelIN5flash19enable_sm80_to_sm89INS1_16FlashAttnBwdSm80INS1_25CollectiveMainloopBwdSm80ILi2ELi2EN4cute5tupleIJNS5_1CILi128EEES8_NS7_ILi64EEEEEENS_6half_tEfNS_4arch4Sm80ELb1ELb0ELb1ELb1ELb1ELb0ELb0ELb0ELi2ELi4ELi4ELi4ELb0EEENS1_24CollectiveEpilogueBwdGQAISA_fSD_Li256ELb1ELb1EEENS1_25SingleTileBwdLPTSchedulerILb1ELi128ELb1EEEEEEEEEvNT_6ParamsE) ;  /* 0xfffb91d028007950 */ /* 0x000fea0003c3ffff */
        .type           $_ZN7cutlass13device_kernelIN5flash19enable_sm80_to_sm89INS1_16FlashAttnBwdSm80INS1_25CollectiveMainloopBwdSm80ILi2ELi2EN4cute5tupleIJNS5_1CILi128EEES8_NS7_ILi64EEEEEENS_6half_tEfNS_4arch4Sm80ELb1ELb0ELb1ELb1ELb1ELb0ELb0ELb0ELi2ELi4ELi4ELi4ELb0EEENS1_24CollectiveEpilogueBwdGQAISA_fSD_Li256ELb1ELb1EEENS1_25SingleTileBwdLPTSchedulerILb1ELi128ELb1EEEEEEEEEvNT_6ParamsE$_ZZN5flash25CollectiveMainloopBwdSm80ILi2ELi2EN4cute5tupleIJNS1_1CILi128EEES4_NS3_ILi64EEEEEEN7cutlass6half_tEfNS7_4arch4Sm80ELb1ELb0ELb1ELb1ELb1ELb0ELb0ELb0ELi2ELi4ELi4ELi4ELb0EE3mmaINS_16FlashAttnBwdSm80ISB_NS_24CollectiveEpilogueBwdGQAIS6_fSA_Li256ELb1ELb1EEENS_25SingleTileBwdLPTSchedulerILb1ELi128ELb1EEEE13SharedStorageENS1_6TensorINS1_11ArrayEngineIfLm32EEENS1_6LayoutINS2_IJNS2_IJNS3_ILi2EEESO_EEESO_NS3_ILi4EEEEEENS2_IJNS2_IJNS3_ILi1EEESO_EEESQ_NS3_ILi8EEEEEEEEEEEEbRKNSB_6ParamsERT0_S12_iNS2_IJiiiEEERT_ENKUlvE_clEv,@function
        .size           $_ZN7cutlass13device_kernelIN5flash19enable_sm80_to_sm89INS1_16FlashAttnBwdSm80INS1_25CollectiveMainloopBwdSm80ILi2ELi2EN4cute5tupleIJNS5_1CILi128EEES8_NS7_ILi64EEEEEENS_6half_tEfNS_4arch4Sm80ELb1ELb0ELb1ELb1ELb1ELb0ELb0ELb0ELi2ELi4ELi4ELi4ELb0EEENS1_24CollectiveEpilogueBwdGQAISA_fSD_Li256ELb1ELb1EEENS1_25SingleTileBwdLPTSchedulerILb1ELi128ELb1EEEEEEEEEvNT_6ParamsE$_ZZN5flash25CollectiveMainloopBwdSm80ILi2ELi2EN4cute5tupleIJNS1_1CILi128EEES4_NS3_ILi64EEEEEEN7cutlass6half_tEfNS7_4arch4Sm80ELb1ELb0ELb1ELb1ELb1ELb0ELb0ELb0ELi2ELi4ELi4ELi4ELb0EE3mmaINS_16FlashAttnBwdSm80ISB_NS_24CollectiveEpilogueBwdGQAIS6_fSA_Li256ELb1ELb1EEENS_25SingleTileBwdLPTSchedulerILb1ELi128ELb1EEEE13SharedStorageENS1_6TensorINS1_11ArrayEngineIfLm32EEENS1_6LayoutINS2_IJNS2_IJNS3_ILi2EEESO_EEESO_NS3_ILi4EEEEEENS2_IJNS2_IJNS3_ILi1EEESO_EEESQ_NS3_ILi8EEEEEEEEEEEEbRKNSB_6ParamsERT0_S12_iNS2_IJiiiEEERT_ENKUlvE_clEv,($_ZN7cutlass13device_kernelIN5flash19enable_sm80_to_sm89INS1_16FlashAttnBwdSm80INS1_25CollectiveMainloopBwdSm80ILi2ELi2EN4cute5tupleIJNS5_1CILi128EEES8_NS7_ILi64EEEEEENS_6half_tEfNS_4arch4Sm80ELb1ELb0ELb1ELb1ELb1ELb0ELb0ELb0ELi2ELi4ELi4ELi4ELb0EEENS1_24CollectiveEpilogueBwdGQAISA_fSD_Li256ELb1ELb1EEENS1_25SingleTileBwdLPTSchedulerILb1ELi128ELb1EEEEEEEEEvNT_6ParamsE$_ZZZN5flash25CollectiveMainloopBwdSm80ILi2ELi2EN4cute5tupleIJNS1_1CILi128EEES4_NS3_ILi64EEEEEEN7cutlass6half_tEfNS7_4arch4Sm80ELb1ELb0ELb1ELb1ELb1ELb0ELb0ELb0ELi2ELi4ELi4ELi4ELb0EE3mmaINS_16FlashAttnBwdSm80ISB_NS_24CollectiveEpilogueBwdGQAIS6_fSA_Li256ELb1ELb1EEENS_25SingleTileBwdLPTSchedulerILb1ELi128ELb1EEEE13SharedStorageENS1_6TensorINS1_11ArrayEngineIfLm32EEENS1_6LayoutINS2_IJNS2_IJNS3_ILi2EEESO_EEESO_NS3_ILi4EEEEEENS2_IJNS2_IJNS3_ILi1EEESO_EEESQ_NS3_ILi8EEEEEEEEEEEEbRKNSB_6ParamsERT0_S12_iNS2_IJiiiEEERT_ENKUliT_E_clIZSC_ISJ_SX_EbS10_S12_S12_iS13_S15_EUlRS16_iE_EEDaiS16_ENKUlT_E_clIZSC_ISJ_SX_EbS10_S12_S12_iS13_S15_EUlvE0_EEDaS1B_ - $_ZN7cutlass13device_kernelIN5flash19enable_sm80_to_sm89INS1_16FlashAttnBwdSm80INS1_25CollectiveMainloopBwdSm80ILi2ELi2EN4cute5tupleIJNS5_1CILi128EEES8_NS7_ILi64EEEEEENS_6half_tEfNS_4arch4Sm80ELb1ELb0ELb1ELb1ELb1ELb0ELb0ELb0ELi2ELi4ELi4ELi4ELb0EEENS1_24CollectiveEpilogueBwdGQAISA_fSD_Li256ELb1ELb1EEENS1_25SingleTileBwdLPTSchedulerILb1ELi128ELb1EEEEEEEEEvNT_6ParamsE$_ZZN5flash25CollectiveMainloopBwdSm80ILi2ELi2EN4cute5tupleIJNS1_1CILi128EEES4_NS3_ILi64EEEEEEN7cutlass6half_tEfNS7_4arch4Sm80ELb1ELb0ELb1ELb1ELb1ELb0ELb0ELb0ELi2ELi4ELi4ELi4ELb0EE3mmaINS_16FlashAttnBwdSm80ISB_NS_24CollectiveEpilogueBwdGQAIS6_fSA_Li256ELb1ELb1EEENS_25SingleTileBwdLPTSchedulerILb1ELi128ELb1EEEE13SharedStorageENS1_6TensorINS1_11ArrayEngineIfLm32EEENS1_6LayoutINS2_IJNS2_IJNS3_ILi2EEESO_EEESO_NS3_ILi4EEEEEENS2_IJNS2_IJNS3_ILi1EEESO_EEESQ_NS3_ILi8EEEEEEEEEEEEbRKNSB_6ParamsERT0_S12_iNS2_IJiiiEEERT_ENKUlvE_clEv)
$_ZN7cutlass13device_kernelIN5flash19enable_sm80_to_sm89INS1_16FlashAttnBwdSm80INS1_25CollectiveMainloopBwdSm80ILi2ELi2EN4cute5tupleIJNS5_1CILi128EEES8_NS7_ILi64EEEEEENS_6half_tEfNS_4arch4Sm80ELb1ELb0ELb1ELb1ELb1ELb0ELb0ELb0ELi2ELi4ELi4ELi4ELb0EEENS1_24CollectiveEpilogueBwdGQAISA_fSD_Li256ELb1ELb1EEENS1_25SingleTileBwdLPTSchedulerILb1ELi128ELb1EEEEEEEEEvNT_6ParamsE$_ZZN5flash25CollectiveMainloopBwdSm80ILi2ELi2EN4cute5tupleIJNS1_1CILi128EEES4_NS3_ILi64EEEEEEN7cutlass6half_tEfNS7_4arch4Sm80ELb1ELb0ELb1ELb1ELb1ELb0ELb0ELb0ELi2ELi4ELi4ELi4ELb0EE3mmaINS_16FlashAttnBwdSm80ISB_NS_24CollectiveEpilogueBwdGQAIS6_fSA_Li256ELb1ELb1EEENS_25SingleTileBwdLPTSchedulerILb1ELi128ELb1EEEE13SharedStorageENS1_6TensorINS1_11ArrayEngineIfLm32EEENS1_6LayoutINS2_IJNS2_IJNS3_ILi2EEESO_EEESO_NS3_ILi4EEEEEENS2_IJNS2_IJNS3_ILi1EEESO_EEESQ_NS3_ILi8EEEEEEEEEEEEbRKNSB_6ParamsERT0_S12_iNS2_IJiiiEEERT_ENKUlvE_clEv:
        /* <DEDUP_REMOVED lines=96> */
.L_x_5470:
[----:B---3--:R-:W-:Y:S05]  /*47430*/  BSYNC B0 ;  /* 0x0000000000007941 */ /* 0x008fea0003800000 */
.L_x_5469:
[----:B------:R-:W-:Y:S01]  /*47440*/  MOV R5, 0x0 ;  /* 0x0000000000057802 */ /* 0x000fe20000000f00 */
[----:B------:R-:W0:Y:S03]  /*47450*/  LDGDEPBAR ;  /* 0x00000000000079af */ /* 0x000e260000000000 */
[----:B------:R-:W-:Y:S05]  /*47460*/  RET.REL.NODEC R4 `(_ZN7cutlass13device_kernelIN5flash19enable_sm80_to_sm89INS1_16FlashAttnBwdSm80INS1_25CollectiveMainloopBwdSm80ILi2ELi2EN4cute5tupleIJNS5_1CILi128EEES8_NS7_ILi64EEEEEENS_6half_tEfNS_4arch4Sm80ELb1ELb0ELb1ELb1ELb1ELb0ELb0ELb0ELi2ELi4ELi4ELi4ELb0EEENS1_24CollectiveEpilogueBwdGQAISA_fSD_Li256ELb1ELb1EEENS1_25SingleTileBwdLPTSchedulerILb1ELi128ELb1EEEEEEEEEvNT_6ParamsE) ;  /* 0xfffb8b9004007950 */ /* 0x000fea0003c3ffff */
        .type           $_ZN7cutlass13device_kernelIN5flash19enable_sm80_to_sm89INS1_16FlashAttnBwdSm80INS1_25CollectiveMainloopBwdSm80ILi2ELi2EN4cute5tupleIJNS5_1CILi128EEES8_NS7_ILi64EEEEEENS_6half_tEfNS_4arch4Sm80ELb1ELb0ELb1ELb1ELb1ELb0ELb0ELb0ELi2ELi4ELi4ELi4ELb0EEENS1_24CollectiveEpilogueBwdGQAISA_fSD_Li256ELb1ELb1EEENS1_25SingleTileBwdLPTSchedulerILb1ELi128ELb1EEEEEEEEEvNT_6ParamsE$_ZZZN5flash25CollectiveMainloopBwdSm80ILi2ELi2EN4cute5tupleIJNS1_1CILi128EEES4_NS3_ILi64EEEEEEN7cutlass6half_tEfNS7_4arch4Sm80ELb1ELb0ELb1ELb1ELb1ELb0ELb0ELb0ELi2ELi4ELi4ELi4ELb0EE3mmaINS_16FlashAttnBwdSm80ISB_NS_24CollectiveEpilogueBwdGQAIS6_fSA_Li256ELb1ELb1EEENS_25SingleTileBwdLPTSchedulerILb1ELi128ELb1EEEE13SharedStorageENS1_6TensorINS1_11ArrayEngineIfLm32EEENS1_6LayoutINS2_IJNS2_IJNS3_ILi2EEESO_EEESO_NS3_ILi4EEEEEENS2_IJNS2_IJNS3_ILi1EEESO_EEESQ_NS3_ILi8EEEEEEEEEEEEbRKNSB_6ParamsERT0_S12_iNS2_IJiiiEEERT_ENKUliT_E_clIZSC_ISJ_SX_EbS10_S12_S12_iS13_S15_EUlRS16_iE_EEDaiS16_ENKUlT_E_clIZSC_ISJ_SX_EbS10_S12_S12_iS13_S15_EUlvE0_EEDaS1B_,@function
        .size           $_ZN7cutlass13device_kernelIN5flash19enable_sm80_to_sm89INS1_16FlashAttnBwdSm80INS1_25CollectiveMainloopBwdSm80ILi2ELi2EN4cute5tupleIJNS5_1CILi128EEES8_NS7_ILi64EEEEEENS_6half_tEfNS_4arch4Sm80ELb1ELb0ELb1ELb1ELb1ELb0ELb0ELb0ELi2ELi4ELi4ELi4ELb0EEENS1_24CollectiveEpilogueBwdGQAISA_fSD_Li256ELb1ELb1EEENS1_25SingleTileBwdLPTSchedulerILb1ELi128ELb1EEEEEEEEEvNT_6ParamsE$_ZZZN5flash25CollectiveMainloopBwdSm80ILi2ELi2EN4cute5tupleIJNS1_1CILi128EEES4_NS3_ILi64EEEEEEN7cutlass6half_tEfNS7_4arch4Sm80ELb1ELb0ELb1ELb1ELb1ELb0ELb0ELb0ELi2ELi4ELi4ELi4ELb0EE3mmaINS_16FlashAttnBwdSm80ISB_NS_24CollectiveEpilogueBwdGQAIS6_fSA_Li256ELb1ELb1EEENS_25SingleTileBwdLPTSchedulerILb1ELi128ELb1EEEE13SharedStorageENS1_6TensorINS1_11ArrayEngineIfLm32EEENS1_6LayoutINS2_IJNS2_IJNS3_ILi2EEESO_EEESO_NS3_ILi4EEEEEENS2_IJNS2_IJNS3_ILi1EEESO_EEESQ_NS3_ILi8EEEEEEEEEEEEbRKNSB_6ParamsERT0_S12_iNS2_IJiiiEEERT_ENKUliT_E_clIZSC_ISJ_SX_EbS10_S12_S12_iS13_S15_EUlRS16_iE_EEDaiS16_ENKUlT_E_clIZSC_ISJ_SX_EbS10_S12_S12_iS13_S15_EUlvE0_EEDaS1B_,($_ZN7cutlass13device_kernelIN5flash19enable_sm80_to_sm89INS1_16FlashAttnBwdSm80INS1_25CollectiveMainloopBwdSm80ILi2ELi2EN4cute5tupleIJNS5_1CILi128EEES8_NS7_ILi64EEEEEENS_6half_tEfNS_4arch4Sm80ELb1ELb0ELb1ELb1ELb1ELb0ELb0ELb0ELi2ELi4ELi4ELi4ELb0EEENS1_24CollectiveEpilogueBwdGQAISA_fSD_Li256ELb1ELb1EEENS1_25SingleTileBwdLPTSchedulerILb1ELi128ELb1EEEEEEEEEvNT_6ParamsE$_ZZZN5flash25CollectiveMainloopBwdSm80ILi2ELi2EN4cute5tupleIJNS1_1CILi128EEES4_NS3_ILi64EEEEEEN7cutlass6half_tEfNS7_4arch4Sm80ELb1ELb0ELb1ELb1ELb1ELb0ELb0ELb0ELi2ELi4ELi4ELi4ELb0EE3mmaINS_16FlashAttnBwdSm80ISB_NS_24CollectiveEpilogueBwdGQAIS6_fSA_Li256ELb1ELb1EEENS_25SingleTileBwdLPTSchedulerILb1ELi128ELb1EEEE13SharedStorageENS1_6TensorINS1_11ArrayEngineIfLm32EEENS1_6LayoutINS2_IJNS2_IJNS3_ILi2EEESO_EEESO_NS3_ILi4EEEEEENS2_IJNS2_IJNS3_ILi1EEESO_EEESQ_NS3_ILi8EEEEEEEEEEEEbRKNSB_6ParamsERT0_S12_iNS2_IJiiiEEERT_ENKUliT_E_clIZSC_ISJ_SX_EbS10_S12_S12_iS13_S15_EUlRS16_iE_EEDaiS16_ENKUlvE0_clEv - $_ZN7cutlass13device_kernelIN5flash19enable_sm80_to_sm89INS1_16FlashAttnBwdSm80INS1_25CollectiveMainloopBwdSm80ILi2ELi2EN4cute5tupleIJNS5_1CILi128EEES8_NS7_ILi64EEEEEENS_6half_tEfNS_4arch4Sm80ELb1ELb0ELb1ELb1ELb1ELb0ELb0ELb0ELi2ELi4ELi4ELi4ELb0EEENS1_24CollectiveEpilogueBwdGQAISA_fSD_Li256ELb1ELb1EEENS1_25SingleTileBwdLPTSchedulerILb1ELi128ELb1EEEEEEEEEvNT_6ParamsE$_ZZZN5flash25CollectiveMainloopBwdSm80ILi2ELi2EN4cute5tupleIJNS1_1CILi128EEES4_NS3_ILi64EEEEEEN7cutlass6half_tEfNS7_4arch4Sm80ELb1ELb0ELb1ELb1ELb1ELb0ELb0ELb0ELi2ELi4ELi4ELi4ELb0EE3mmaINS_16FlashAttnBwdSm80ISB_NS_24CollectiveEpilogueBwdGQAIS6_fSA_Li256ELb1ELb1EEENS_25SingleTileBwdLPTSchedulerILb1ELi128ELb1EEEE13SharedStorageENS1_6TensorINS1_11ArrayEngineIfLm32EEENS1_6LayoutINS2_IJNS2_IJNS3_ILi2EEESO_EEESO_NS3_ILi4EEEEEENS2_IJNS2_IJNS3_ILi1EEESO_EEESQ_NS3_ILi8EEEEEEEEEEEEbRKNSB_6ParamsERT0_S12_iNS2_IJiiiEEERT_ENKUliT_E_clIZSC_ISJ_SX_EbS10_S12_S12_iS13_S15_EUlRS16_iE_EEDaiS16_ENKUlT_E_clIZSC_ISJ_SX_EbS10_S12_S12_iS13_S15_EUlvE0_EEDaS1B_)
$_ZN7cutlass13device_kernelIN5flash19enable_sm80_to_sm89INS1_16FlashAttnBwdSm80INS1_25CollectiveMainloopBwdSm80ILi2ELi2EN4cute5tupleIJNS5_1CILi128EEES8_NS7_ILi64EEEEEENS_6half_tEfNS_4arch4Sm80ELb1ELb0ELb1ELb1ELb1ELb0ELb0ELb0ELi2ELi4ELi4ELi4ELb0EEENS1_24CollectiveEpilogueBwdGQAISA_fSD_Li256ELb1ELb1EEENS1_25SingleTileBwdLPTSchedulerILb1ELi128ELb1EEEEEEEEEvNT_6ParamsE$_ZZZN5flash25CollectiveMainloopBwdSm80ILi2ELi2EN4cute5tupleIJNS1_1CILi128EEES4_NS3_ILi64EEEEEEN7cutlass6half_tEfNS7_4arch4Sm80ELb1ELb0ELb1ELb1ELb1ELb0ELb0ELb0ELi2ELi4ELi4ELi4ELb0EE3mmaINS_16FlashAttnBwdSm80ISB_NS_24CollectiveEpilogueBwdGQAIS6_fSA_Li256ELb1ELb1EEENS_25SingleTileBwdLPTSchedulerILb1ELi128ELb1EEEE13SharedStorageENS1_6TensorINS1_11ArrayEngineIfLm32EEENS1_6LayoutINS2_IJNS2_IJNS3_ILi2EEESO_EEESO_NS3_ILi4EEEEEENS2_IJNS2_IJNS3_ILi1EEESO_EEESQ_NS3_ILi8EEEEEEEEEEEEbRKNSB_6ParamsERT0_S12_iNS2_IJiiiEEERT_ENKUliT_E_clIZSC_ISJ_SX_EbS10_S12_S12_iS13_S15_EUlRS16_iE_EEDaiS16_ENKUlT_E_clIZSC_ISJ_SX_EbS10_S12_S12_iS13_S15_EUlvE0_EEDaS1B_:
        /* <DEDUP_REMOVED lines=23> */
[----:B-1---5:R-:W-:Y:S05]  /*475e0*/  CALL.REL.NOINC `($_ZN7cutlass13device_kernelIN5flash19enable_sm80_to_sm89INS1_16FlashAttnBwdSm80INS1_25CollectiveMainloopBwdSm80ILi2ELi2EN4cute5tupleIJNS5_1CILi128EEES8_NS7_ILi64EEEEEENS_6half_tEfNS_4arch4Sm80ELb1ELb0ELb1ELb1ELb1ELb0ELb0ELb0ELi2ELi4ELi4ELi4ELb0EEENS1_24CollectiveEpilogueBwdGQAISA_fSD_Li256ELb1ELb1EEENS1_25SingleTileBwdLPTSchedulerILb1ELi128ELb1EEEEEEEEEvNT_6ParamsE$_ZN4cute3eso3ESOILb0ELb1EJiNS_1CILi0EEEEEC2ERKiRKS3_) ;  /* 0xfffbfb7000007944 */ /* 0x022fea0003c3ffff */
[----:B------:R-:W2:Y:S01]  /*475f0*/  LDL R28, [R1+0x1590] ;  /* 0x00159000011c7983 */ /* 0x000ea20000100800 */
[----:B-1----:R-:W-:Y:S02]  /*47600*/  MOV R2, R15 ;  /* 0x0000000f00027202 */ /* 0x002fe40000000f00 */
[----:B------:R-:W-:Y:S01]  /*47610*/  MOV R4, 0x47650 ;  /* 0x0004765000047802 */ /* 0x000fe20000000f00 */
[----:B--2---:R1:W-:Y:S04]  /*47620*/  STL [R1+0x15d8], R28 ;  /* 0x0015d81c01007387 */ /* 0x0043e80000100800 */
[----:B------:R1:W5:Y:S02]  /*47630*/  LD.E R6, [R6.64+0x4] ;  /* 0x0000040806067980 */ /* 0x000364000c101900 */
[----:B-1---5:R-:W-:Y:S05]  /*47640*/  CALL.REL.NOINC `($_ZN7cutlass13device_kernelIN5flash19enable_sm80_to_sm89INS1_16FlashAttnBwdSm80INS1_25CollectiveMainloopBwdSm80ILi2ELi2EN4cute5tupleIJNS5_1CILi128EEES8_NS7_ILi64EEEEEENS_6half_tEfNS_4arch4Sm80ELb1ELb0ELb1ELb1ELb1ELb0ELb0ELb0ELi2ELi4ELi4ELi4ELb0EEENS1_24CollectiveEpilogueBwdGQAISA_fSD_Li256ELb1ELb1EEENS1_25SingleTileBwdLPTSchedulerILb1ELi128ELb1EEEEEEEEEvNT_6ParamsE$_ZN4cute3eso3ESOILb0ELb0EJiNS_5tupleIJiNS_1CILi0EEEEEEEEC2ERKiRKS5_) ;  /* 0xfffbf61000007944 */ /* 0x022fea0003c3ffff */
[----:B-1----:R1:W5:Y:S01]  /*47650*/  LDL.64 R2, [R1+0x1590] ;  /* 0x0015900001027983 */ /* 0x0023620000100a00 */
[----:B------:R-:W-:-:S03]  /*47660*/  MOV R6, 0x47680 ;  /* 0x0004768000067802 */ /* 0x000fc60000000f00 */
[----:B-1---5:R-:W-:Y:S05]  /*47670*/  CALL.REL.NOINC `($_ZN7cutlass13device_kernelIN5flash19enable_sm80_to_sm89INS1_16FlashAttnBwdSm80INS1_25CollectiveMainloopBwdSm80ILi2ELi2EN4cute5tupleIJNS5_1CILi128EEES8_NS7_ILi64EEEEEENS_6half_tEfNS_4arch4Sm80ELb1ELb0ELb1ELb1ELb1ELb0ELb0ELb0ELi2ELi4ELi4ELi4ELb0EEENS1_24CollectiveEpilogueBwdGQAISA_fSD_Li256ELb1ELb1EEENS1_25SingleTileBwdLPTSchedulerILb1ELi128ELb1EEEEEEEEEvNT_6ParamsE$_ZN4cute3eso3ESOILb0ELb1EJNS_5tupleIJiNS2_IJiNS_1CILi0EEEEEEEEENS2_IJNS_10UnderscoreENS2_IJS7_S7_EEEEEEEEC2ERKS6_RKS9_) ;  /* 0xfffbfa4000007944 */ /* 0x022fea0003c3ffff */
[----:B------:R-:W2:Y:S01]  /*47680*/  LDL.64 R6, [R1+0x1590] ;  /* 0x0015900001067983 */ /* 0x000ea20000100a00 */
[----:B-1----:R-:W-:-:S02]  /*47690*/  MOV R2, R12 ;  /* 0x0000000c00027202 */ /* 0x002fc40000000f00 */
        /* <DEDUP_REMOVED lines=36> */
[----:B------:R-:W-:Y:S05]  /*478e0*/  CALL.REL.NOINC `($_ZN7cutlass13device_kernelIN5flash19enable_sm80_to_sm89INS1_16FlashAttnBwdSm80INS1_25CollectiveMainloopBwdSm80ILi2ELi2EN4cute5tupleIJNS5_1CILi128EEES8_NS7_ILi64EEEEEENS_6half_tEfNS_4arch4Sm80ELb1ELb0ELb1ELb1ELb1ELb0ELb0ELb0ELi2ELi4ELi4ELi4ELb0EEENS1_24CollectiveEpilogueBwdGQAISA_fSD_Li256ELb1ELb1EEENS1_25SingleTileBwdLPTSchedulerILb1ELi128ELb1EEEEEEEEEvNT_6ParamsE$_ZN4cute3eso3ESOILb0ELb0EJiiiEEC2ERKiS4_S4_) ;  /* 0xfffbf5e000007944 */ /* 0x000fea0003c3ffff */
[----:B------:R2:W5:Y:S04]  /*478f0*/  LDL R5, [R1+0x1598] ;  /* 0x0015980001057983 */ /* 0x0005680000100800 */
[----:B-1----:R2:W5:Y:S01]  /*47900*/  LDL.64 R2, [R1+0x1590] ;  /* 0x0015900001027983 */ /* 0x0025620000100a00 */
[----:B------:R-:W-:-:S03]  /*47910*/  MOV R6, 0x47930 ;  /* 0x0004793000067802 */ /* 0x000fc60000000f00 */
[----:B--2--5:R-:W-:Y:S05]  /*47920*/  CALL.REL.NOINC `($_ZN7cutlass13device_kernelIN5flash19enable_sm80_to_sm89INS1_16FlashAttnBwdSm80INS1_25CollectiveMainloopBwdSm80ILi2ELi2EN4cute5tupleIJNS5_1CILi128EEES8_NS7_ILi64EEEEEENS_6half_tEfNS_4arch4Sm80ELb1ELb0ELb1ELb1ELb1ELb0ELb0ELb0ELi2ELi4ELi4ELi4ELb0EEENS1_24CollectiveEpilogueBwdGQAISA_fSD_Li256ELb1ELb1EEENS1_25SingleTileBwdLPTSchedulerILb1ELi128ELb1EEEEEEEEEvNT_6ParamsE$_ZN4cute3eso3ESOILb1ELb0EJNS_1CILi1EEENS_5tupleIJiiiEEENS2_ILi64EEENS4_IJNS2_ILi72EEENS2_ILi144EEENS2_ILi288EEEEEENS2_ILi512EEEEEC2ERKS3_RKS5_RKS6_RKSA_RKSB_) ;  /* 0xfffbfd3000007944 */ /* 0x024fea0003c3ffff */
[----:B-1----:R1:W5:Y:S04]  /*47930*/  LDL R5, [R1+0x1598] ;  /* 0x0015980001057983 */ /* 0x0023680000100800 */
[----:B------:R1:W5:Y:S01]  /*47940*/  LDL.64 R2, [R1+0x1590] ;  /* 0x0015900001027983 */ /* 0x0003620000100a00 */
[----:B------:R-:W-:-:S03]  /*47950*/  MOV R6, 0x47970 ;  /* 0x0004797000067802 */ /* 0x000fc60000000f00 */
[----:B-1---5:R-:W-:Y:S05]  /*47960*/  CALL.REL.NOINC `($_ZN7cutlass13device_kernelIN5flash19enable_sm80_to_sm89INS1_16FlashAttnBwdSm80INS1_25CollectiveMainloopBwdSm80ILi2ELi2EN4cute5tupleIJNS5_1CILi128EEES8_NS7_ILi64EEEEEENS_6half_tEfNS_4arch4Sm80ELb1ELb0ELb1ELb1ELb1ELb0ELb0ELb0ELi2ELi4ELi4ELi4ELb0EEENS1_24CollectiveEpilogueBwdGQAISA_fSD_Li256ELb1ELb1EEENS1_25SingleTileBwdLPTSchedulerILb1ELi128ELb1EEEEEEEEEvNT_6ParamsE$_ZN4cute5tupleIJNS0_IJNS_1CILi8EEENS0_IJNS1_ILi2EEES3_S3_EEENS1_ILi1EEES4_S5_EEENS0_IJS5_NS0_IJiiiEEENS1_ILi64EEENS0_IJNS1_ILi72EEENS1_ILi144EEENS1_ILi288EEEEEENS1_ILi512EEEEEEEEC2ERKS6_RKSE_) ;  /* 0xfffc199000007944 */ /* 0x022fea0003c3ffff */
[----:B-1----:R1:W5:Y:S04]  /*47970*/  LDL R5, [R1+0x1598] ;  /* 0x0015980001057983 */ /* 0x0023680000100800 */
[----:B------:R1:W5:Y:S01]  /*47980*/  LDL.64 R2, [R1+0x1590] ;  /* 0x0015900001027983 */ /* 0x0003620000100a00 */
[----:B------:R-:W-:-:S03]  /*47990*/  MOV R4, 0x479b0 ;  /* 0x000479b000047802 */ /* 0x000fc60000000f00 */
[----:B-1---5:R-:W-:Y:S05]  /*479a0*/  CALL.REL.NOINC `($_ZN7cutlass13device_kernelIN5flash19enable_sm80_to_sm89INS1_16FlashAttnBwdSm80INS1_25CollectiveMainloopBwdSm80ILi2ELi2EN4cute5tupleIJNS5_1CILi128EEES8_NS7_ILi64EEEEEENS_6half_tEfNS_4arch4Sm80ELb1ELb0ELb1ELb1ELb1ELb0ELb0ELb0ELi2ELi4ELi4ELi4ELb0EEENS1_24CollectiveEpilogueBwdGQAISA_fSD_Li256ELb1ELb1EEENS1_25SingleTileBwdLPTSchedulerILb1ELi128ELb1EEEEEEEEEvNT_6ParamsE$_ZZN4cute7flattenINS_5tupleIJNS_1CILi1EEENS1_IJiiiEEENS2_ILi64EEENS1_IJNS2_ILi72EEENS2_ILi144EEENS2_ILi288EEEEEENS2_ILi512EEEEEEEEDaRKT_ENKUlRKT_E_clIS4_EEDaSH_) ;  /* 0xfffc28b000007944 */ /* 0x022fea0003c3ffff */
[----:B------:R-:W-:Y:S02]  /*479b0*/  MOV R6, 0x479d0 ;  /* 0x000479d000067802 */ /* 0x000fe40000000f00 */
[----:B------:R-:W-:Y:S05]  /*479c0*/  CALL.REL.NOINC `($_ZN7cutlass13device_kernelIN5flash19enable_sm80_to_sm89INS1_16FlashAttnBwdSm80INS1_25CollectiveMainloopBwdSm80ILi2ELi2EN4cute5tupleIJNS5_1CILi128EEES8_NS7_ILi64EEEEEENS_6half_tEfNS_4arch4Sm80ELb1ELb0ELb1ELb1ELb1ELb0ELb0ELb0ELi2ELi4ELi4ELi4ELb0EEENS1_24CollectiveEpilogueBwdGQAISA_fSD_Li256ELb1ELb1EEENS1_25SingleTileBwdLPTSchedulerILb1ELi128ELb1EEEEEEEEEvNT_6ParamsE$_ZZN4cute12filter_tupleINS_5tupleIJNS_1CILi1EEENS1_IJiiiEEENS2_ILi64EEENS1_IJNS2_ILi72EEENS2_ILi144EEENS2_ILi288EEEEEENS2_ILi512EEEEEEZNS_7flattenISB_EEDaRKT_EUlRKT_E_EEDaSF_OT0_ENKUlDpSI_E_clIJNS1_IJS3_EEES4_NS1_IJS5_EEES9_NS1_IJSA_EEEEEEDaSM_) ;  /* 0xfffc1de000007944 */ /* 0x000fea0003c3ffff */
[----:B------:R-:W-:Y:S02]  /*479d0*/  MOV R6, 0x479f0 ;  /* 0x000479f000067802 */ /* 0x000fe40000000f00 */
[----:B------:R-:W-:Y:S05]  /*479e0*/  CALL.REL.NOINC `($_ZN7cutlass13device_kernelIN5flash19enable_sm80_to_sm89INS1_16FlashAttnBwdSm80INS1_25CollectiveMainloopBwdSm80ILi2ELi2EN4cute5tupleIJNS5_1CILi128EEES8_NS7_ILi64EEEEEENS_6half_tEfNS_4arch4Sm80ELb1ELb0ELb1ELb1ELb1ELb0ELb0ELb0ELi2ELi4ELi4ELi4ELb0EEENS1_24CollectiveEpilogueBwdGQAISA_fSD_Li256ELb1ELb1EEENS1_25SingleTileBwdLPTSchedulerILb1ELi128ELb1EEEEEEEEEvNT_6ParamsE$_ZN4cute3eso3ESOILb0ELb1EJiNS_1CILi72EEENS2_ILi512EEEEEC2ERKiRKS3_RKS4_) ;  /* 0xfffbf85000007944 */ /* 0x000fea0003c3ffff */
[----:B------:R-:W2:Y:S01]  /*479f0*/  LDL R28, [R1+0x1590] ;  /* 0x00159000011c7983 */ /* 0x000ea20000100800 */
[----:B-1----:R-:W-:-:S02]  /*47a00*/  MOV R2, R25 ;  /* 0x0000001900027202 */ /* 0x002fc40000000f00 */
[----:B------:R-:W-:Y:S01]  /*47a10*/  MOV R6, 0x47a40 ;  /* 0x00047a4000067802 */ /* 0x000fe20000000f00 */
[----:B--2---:R1:W-:Y:S04]  /*47a20*/  STL [R1+0x15e0], R28 ;  /* 0x0015e01c01007387 */ /* 0x0043e80000100800 */
[----:B-1----:R-:W-:Y:S05]  /*47a30*/  CALL.REL.NOINC `($_ZN7cutlass13device_kernelIN5flash19enable_sm80_to_sm89INS1_16FlashAttnBwdSm80INS1_25CollectiveMainloopBwdSm80ILi2ELi2EN4cute5tupleIJNS5_1CILi128EEES8_NS7_ILi64EEEEEENS_6half_tEfNS_4arch4Sm80ELb1ELb0ELb1ELb1ELb1ELb0ELb0ELb0ELi2ELi4ELi4ELi4ELb0EEENS1_24CollectiveEpilogueBwdGQAISA_fSD_Li256ELb1ELb1EEENS1_25SingleTileBwdLPTSchedulerILb1ELi128ELb1EEEEEEEEEvNT_6ParamsE$_ZN4cute3eso3ESOILb0ELb0EJiiNS_1CILi72EEENS2_ILi512EEEEEC2ERKiS7_RKS3_RKS4_) ;  /* 0xfffbf41000007944 */ /* 0x002fea0003c3ffff */
[----:B-1----:R-:W2:Y:S01]  /*47a40*/  LDL.64 R2, [R1+0x1590] ;  /* 0x0015900001027983 */ /* 0x002ea20000100a00 */
[----:B------:R-:W-:Y:S01]  /*47a50*/  IMAD.MOV.U32 R6, RZ, RZ, R4 ;  /* 0x000000ffff067224 */ /* 0x000fe200078e0004 */
[----:B------:R-:W-:Y:S01]  /*47a60*/  IADD3 R5, R10, 0x250, RZ ;  /* 0x000002500a057810 */ /* 0x000fe20007ffe0ff */
[----:B------:R-:W-:Y:S01]  /*47a70*/  IMAD.MOV.U32 R36, RZ, RZ, R14 ;  /* 0x000000ffff247224 */ /* 0x000fe200078e000e */
[----:B------:R-:W-:Y:S01]  /*47a80*/  MOV R4, 0x47ac0 ;  /* 0x00047ac000047802 */ /* 0x000fe20000000f00 */
[----:B--2---:R1:W-:Y:S04]  /*47a90*/  STL [R1+0x15cc], R2 ;  /* 0x0015cc0201007387 */ /* 0x0043e80000100800 */
[----:B------:R1:W-:Y:S02]  /*47aa0*/  STL [R1+0x15d0], R3 ;  /* 0x0015d00301007387 */ /* 0x0003e40000100800 */
[----:B-1----:R-:W-:Y:S05]  /*47ab0*/  CALL.REL.NOINC `($_ZN7cutlass13device_kernelIN5flash19enable_sm80_to_sm89INS1_16FlashAttnBwdSm80INS1_25CollectiveMainloopBwdSm80ILi2ELi2EN4cute5tupleIJNS5_1CILi128EEES8_NS7_ILi64EEEEEENS_6half_tEfNS_4arch4Sm80ELb1ELb0ELb1ELb1ELb1ELb0ELb0ELb0ELi2ELi4ELi4ELi4ELb0EEENS1_24CollectiveEpilogueBwdGQAISA_fSD_Li256ELb1ELb1EEENS1_25SingleTileBwdLPTSchedulerILb1ELi128ELb1EEEEEEEEEvNT_6ParamsE$_ZN4cute3eso3ESOILb0ELb0EJiiiNS_1CILi72EEENS2_ILi512EEEEEC2ERKiS7_S7_RKS3_RKS4_) ;  /* 0xfffbf56000007944 */ /* 0x002fea0003c3ffff */
        /* <DEDUP_REMOVED lines=8> */
[----:B-1----:R-:W-:Y:S05]  /*47b40*/  CALL.REL.NOINC `($_ZN7cutlass13device_kernelIN5flash19enable_sm80_to_sm89INS1_16FlashAttnBwdSm80INS1_25CollectiveMainloopBwdSm80ILi2ELi2EN4cute5tupleIJNS5_1CILi128EEES8_NS7_ILi64EEEEEENS_6half_tEfNS_4arch4Sm80ELb1ELb0ELb1ELb1ELb1ELb0ELb0ELb0ELi2ELi4ELi4ELi4ELb0EEENS1_24CollectiveEpilogueBwdGQAISA_fSD_Li256ELb1ELb1EEENS1_25SingleTileBwdLPTSchedulerILb1ELi128ELb1EEEEEEEEEvNT_6ParamsE$_ZN4cute3eso3ESOILb1ELb0EJNS_1CILi1EEEiiiNS2_ILi72EEENS2_ILi512EEEEEC2ERKS3_RKiSA_SA_RKS4_RKS5_) ;  /* 0xfffbfc3000007944 */ /* 0x002fea0003c3ffff */
[----:B-1----:R1:W5:Y:S04]  /*47b50*/  LDL R5, [R1+0x1588] ;  /* 0x0015880001057983 */ /* 0x0023680000100800 */
[----:B------:R1:W5:Y:S01]  /*47b60*/  LDL.64 R2, [R1+0x1580] ;  /* 0x0015800001027983 */ /* 0x0003620000100a00 */
[----:B------:R-:W-:-:S03]  /*47b70*/  MOV R6, 0x47b90 ;  /* 0x00047b9000067802 */ /* 0x000fc60000000f00 */
[----:B-1---5:R-:W-:Y:S05]  /*47b80*/  CALL.REL.NOINC `($_ZN7cutlass13device_kernelIN5flash19enable_sm80_to_sm89INS1_16FlashAttnBwdSm80INS1_25CollectiveMainloopBwdSm80ILi2ELi2EN4cute5tupleIJNS5_1CILi128EEES8_NS7_ILi64EEEEEENS_6half_tEfNS_4arch4Sm80ELb1ELb0ELb1ELb1ELb1ELb0ELb0ELb0ELi2ELi4ELi4ELi4ELb0EEENS1_24CollectiveEpilogueBwdGQAISA_fSD_Li256ELb1ELb1EEENS1_25SingleTileBwdLPTSchedulerILb1ELi128ELb1EEEEEEEEEvNT_6ParamsE$_ZN4cute5tupleIJNS0_IJNS_1CILi8EEENS1_ILi2EEES3_S3_S2_S3_EEENS0_IJNS1_ILi1EEEiiiNS1_ILi72EEENS1_ILi512EEEEEEEEC2ERKS4_RKS8_) ;  /* 0xfffc17e000007944 */ /* 0x022fea0003c3ffff */
[----:B-1----:R-:W2:Y:S04]  /*47b90*/  LDL.64 R2, [R1+0x1580] ;  /* 0x0015800001027983 */ /* 0x002ea80000100a00 */
[----:B------:R-:W3:Y:S01]  /*47ba0*/  LDL R4, [R1+0x1588] ;  /* 0x0015880001047983 */ /* 0x000ee20000100800 */
[----:B------:R-:W-:-:S03]  /*47bb0*/  MOV R6, 0x47c00 ;  /* 0x00047c0000067802 */ /* 0x000fc60000000f00 */
[----:B------:R1:W-:Y:S04]  /*47bc0*/  STL.U8 [R1+0x15dc], RZ ;  /* 0x0015dcff01007387 */ /* 0x0003e80000100000 */
[----:B--2---:R1:W-:Y:S04]  /*47bd0*/  STL.64 [R1+0x15b0], R2 ;  /* 0x0015b00201007387 */ /* 0x0043e80000100a00 */
[----:B---3--:R1:W-:Y:S02]  /*47be0*/  STL [R1+0x15b8], R4 ;  /* 0x0015b80401007387 */ /* 0x0083e40000100800 */
[----:B-1----:R-:W-:Y:S05]  /*47bf0*/  CALL.REL.NOINC `($_ZN7cutlass13device_kernelIN5flash19enable_sm80_to_sm89INS1_16FlashAttnBwdSm80INS1_25CollectiveMainloopBwdSm80ILi2ELi2EN4cute5tupleIJNS5_1CILi128EEES8_NS7_ILi64EEEEEENS_6half_tEfNS_4arch4Sm80ELb1ELb0ELb1ELb1ELb1ELb0ELb0ELb0ELi2ELi4ELi4ELi4ELb0EEENS1_24CollectiveEpilogueBwdGQAISA_fSD_Li256ELb1ELb1EEENS1_25SingleTileBwdLPTSchedulerILb1ELi128ELb1EEEEEEEEEvNT_6ParamsE$_ZZN4cute6detail16composition_implINS_5tupleIJNS_1CILi8EEENS3_ILi2EEES5_S5_S4_S5_EEENS2_IJNS3_ILi1EEEiiiNS3_ILi72EEENS3_ILi512EEEEEENS2_IJNS2_IJS5_S5_S5_EEES5_NS2_IJNS3_ILi4EEES5_EEEEEENS2_IJNS2_IJS7_S9_S4_EEENS3_ILi4096EEENS2_IJNS3_ILi16EEENS3_ILi8192EEEEEEEEEEEDaRKT_RKT0_RKT1_RKT2_ENKUlRKT_RKT0_E_clISB_SF_EEDaSZ_S12_) ;  /* 0xfffc231000007944 */ /* 0x002fea0003c3ffff */
[----:B------:R-:W-:Y:S02]  /*47c00*/  MOV R4, 0x47c20 ;  /* 0x00047c2000047802 */ /* 0x000fe40000000f00 */
[----:B-----5:R-:W-:Y:S05]  /*47c10*/  CALL.REL.NOINC `($_ZN7cutlass13device_kernelIN5flash19enable_sm80_to_sm89INS1_16FlashAttnBwdSm80INS1_25CollectiveMainloopBwdSm80ILi2ELi2EN4cute5tupleIJNS5_1CILi128EEES8_NS7_ILi64EEEEEENS_6half_tEfNS_4arch4Sm80ELb1ELb0ELb1ELb1ELb1ELb0ELb0ELb0ELi2ELi4ELi4ELi4ELb0EEENS1_24CollectiveEpilogueBwdGQAISA_fSD_Li256ELb1ELb1EEENS1_25SingleTileBwdLPTSchedulerILb1ELi128ELb1EEEEEEEEEvNT_6ParamsE$_ZZN4cute6detail16composition_implINS_5tupleIJNS_1CILi8EEENS3_ILi2EEES5_S5_S4_S5_EEENS2_IJNS3_ILi1EEEiiiNS3_ILi72EEENS3_ILi512EEEEEENS2_IJNS2_IJS5_S5_S5_EEES5_NS2_IJNS3_ILi4EEES5_EEEEEENS2_IJNS2_IJS7_S9_S4_EEENS3_ILi4096EEENS2_IJNS3_ILi16EEENS3_ILi8192EEEEEEEEEEEDaRKT_RKT0_RKT1_RKT2_ENKUlRKT_RKT0_E_clISD_SJ_EEDaSZ_S12_) ;  /* 0xfffc234000007944 */ /* 0x020fea0003c3ffff */
[----:B-----5:R2:W-:Y:S01]  /*47c20*/  STL.64 [R1+0x1580], R2 ;  /* 0x0015800201007387 */ /* 0x0205e20000100a00 */
[----:B-1----:R-:W-:-:S03]  /*47c30*/  MOV R6, 0x47c50 ;  /* 0x00047c5000067802 */ /* 0x002fc60000000f00 */
[----:B--2---:R-:W-:Y:S05]  /*47c40*/  CALL.REL.NOINC `($_ZN7cutlass13device_kernelIN5flash19enable_sm80_to_sm89INS1_16FlashAttnBwdSm80INS1_25CollectiveMainloopBwdSm80ILi2ELi2EN4cute5tupleIJNS5_1CILi128EEES8_NS7_ILi64EEEEEENS_6half_tEfNS_4arch4Sm80ELb1ELb0ELb1ELb1ELb1ELb0ELb0ELb0ELi2ELi4ELi4ELi4ELb0EEENS1_24CollectiveEpilogueBwdGQAISA_fSD_Li256ELb1ELb1EEENS1_25SingleTileBwdLPTSchedulerILb1ELi128ELb1EEEEEEEEEvNT_6ParamsE$_ZN4cute3eso3ESOILb0ELb0EJNS_5tupleIJNS_1CILi1EEENS3_ILi512EEEiEEENS3_ILi4096EEENS2_IJNS2_IJiiEEENS3_ILi8192EEEEEEEEC2ERKS6_RKS7_RKSA_) ;  /* 0xfffbe53000007944 */ /* 0x004fea0003c3ffff */
[----:B-1----:R1:W5:Y:S04]  /*47c50*/  LDL R5, [R1+0x1598] ;  /* 0x0015980001057983 */ /* 0x0023680000100800 */
[----:B------:R1:W5:Y:S01]  /*47c60*/  LDL.64 R2, [R1+0x1590] ;  /* 0x0015900001027983 */ /* 0x0003620000100a00 */
[----:B------:R-:W-:-:S03]  /*47c70*/  MOV R6, 0x47c90 ;  /* 0x00047c9000067802 */ /* 0x000fc60000000f00 */
[----:B-1---5:R-:W-:Y:S05]  /*47c80*/  CALL.REL.NOINC `($_ZN7cutlass13device_kernelIN5flash19enable_sm80_to_sm89INS1_16FlashAttnBwdSm80INS1_25CollectiveMainloopBwdSm80ILi2ELi2EN4cute5tupleIJNS5_1CILi128EEES8_NS7_ILi64EEEEEENS_6half_tEfNS_4arch4Sm80ELb1ELb0ELb1ELb1ELb1ELb0ELb0ELb0ELi2ELi4ELi4ELi4ELb0EEENS1_24CollectiveEpilogueBwdGQAISA_fSD_Li256ELb1ELb1EEENS1_25SingleTileBwdLPTSchedulerILb1ELi128ELb1EEEEEEEEEvNT_6ParamsE$_ZN4cute5tupleIJNS0_IJNS0_IJNS_1CILi2EEES2_S2_EEES2_NS0_IJNS0_IJS2_S2_EEES2_EEEEEENS0_IJNS0_IJNS1_ILi1EEENS1_ILi512EEEiEEENS1_ILi4096EEENS0_IJNS0_IJiiEEENS1_ILi8192EEEEEEEEEEEC2ERKS6_RKSE_) ;  /* 0xfffc135000007944 */ /* 0x022fea0003c3ffff */
[----:B-1----:R1:W5:Y:S04]  /*47c90*/  LDL R4, [R1+0x1598] ;  /* 0x0015980001047983 */ /* 0x0023680000100800 */
[----:B------:R1:W5:Y:S01]  /*47ca0*/  LDL.64 R2, [R1+0x1590] ;  /* 0x0015900001027983 */ /* 0x0003620000100a00 */
[----:B------:R-:W-:-:S05]  /*47cb0*/  LEA.HI R6, R29, R29, RZ, 0x1d ;  /* 0x0000001d1d067211 */ /* 0x000fca00078fe8ff */
[----:B------:R-:W-:Y:S01]  /*47cc0*/  IMAD.U32 R32, R7, 0x2, R6 ;  /* 0x0000000207207824 */ /* 0x000fe200078e0006 */
[----:B------:R-:W-:-:S04]  /*47cd0*/  MOV R6, 0x47d00 ;  /* 0x00047d0000067802 */ /* 0x000fc80000000f00 */
[----:B------:R1:W-:Y:S03]  /*47ce0*/  STL [R1+0x15c4], R32 ;  /* 0x0015c42001007387 */ /* 0x0003e60000100800 */
[----:B-1---5:R-:W-:Y:S05]  /*47cf0*/  CALL.REL.NOINC `($_ZN7cutlass13device_kernelIN5flash19enable_sm80_to_sm89INS1_16FlashAttnBwdSm80INS1_25CollectiveMainloopBwdSm80ILi2ELi2EN4cute5tupleIJNS5_1CILi128EEES8_NS7_ILi64EEEEEENS_6half_tEfNS_4arch4Sm80ELb1ELb0ELb1ELb1ELb1ELb0ELb0ELb0ELi2ELi4ELi4ELi4ELb0EEENS1_24CollectiveEpilogueBwdGQAISA_fSD_Li256ELb1ELb1EEENS1_25SingleTileBwdLPTSchedulerILb1ELi128ELb1EEEEEEEEEvNT_6ParamsE$_ZN4cute3eso3ESOILb0ELb0EJNS_6LayoutINS_5tupleIJNS3_IJNS_1CILi2EEES5_S5_EEES5_NS3_IJNS3_IJS5_S5_EEES5_EEEEEENS3_IJNS3_IJNS4_ILi1EEENS4_ILi512EEEiEEENS4_ILi4096EEENS3_IJNS3_IJiiEEENS4_ILi8192EEEEEEEEEEEjEEC2ERKSI_RKj) ;  /* 0xfffbea8000007944 */ /* 0x022fea0003c3ffff */
        /* <DEDUP_REMOVED lines=9> */
[----:B-1----:R-:W-:Y:S05]  /*47d90*/  CALL.REL.NOINC `($_ZN7cutlass13device_kernelIN5flash19enable_sm80_to_sm89INS1_16FlashAttnBwdSm80INS1_25CollectiveMainloopBwdSm80ILi2ELi2EN4cute5tupleIJNS5_1CILi128EEES8_NS7_ILi64EEEEEENS_6half_tEfNS_4arch4Sm80ELb1ELb0ELb1ELb1ELb1ELb0ELb0ELb0ELi2ELi4ELi4ELi4ELb0EEENS1_24CollectiveEpilogueBwdGQAISA_fSD_Li256ELb1ELb1EEENS1_25SingleTileBwdLPTSchedulerILb1ELi128ELb1EEEEEEEEEvNT_6ParamsE$_ZN4cute3eso3ESOILb0ELb0EJNS_6LayoutINS_5tupleIJNS3_IJNS_1CILi2EEES5_S5_EEES5_NS3_IJNS3_IJS5_S5_EEES5_EEEEEENS3_IJNS3_IJNS4_ILi1EEENS4_ILi512EEEiEEENS4_ILi4096EEENS3_IJNS3_IJiiEEENS4_ILi8192EEEEEEEEEEENS_10ViewEngineINS_8smem_ptrIPN7cutlass6half_tEEEEEEEC2ERKSI_RKSP_) ;  /* 0xfffbe96000007944 */ /* 0x002fea0003c3ffff */
[----:B------:R2:W5:Y:S04]  /*47da0*/  LDL R2, [R1+0x1594] ;  /* 0x0015940001027983 */ /* 0x0005680000100800 */
[----:B-1----:R2:W5:Y:S01]  /*47db0*/  LDL R3, [R1+0x1598] ;  /* 0x0015980001037983 */ /* 0x0025620000100800 */
[----:B------:R-:W-:-:S03]  /*47dc0*/  MOV R4, 0x47de0 ;  /* 0x00047de000047802 */ /* 0x000fc60000000f00 */
[----:B--2--5:R-:W-:Y:S05]  /*47dd0*/  CALL.REL.NOINC `($_ZN7cutlass13device_kernelIN5flash19enable_sm80_to_sm89INS1_16FlashAttnBwdSm80INS1_25CollectiveMainloopBwdSm80ILi2ELi2EN4cute5tupleIJNS5_1CILi128EEES8_NS7_ILi64EEEEEENS_6half_tEfNS_4arch4Sm80ELb1ELb0ELb1ELb1ELb1ELb0ELb0ELb0ELi2ELi4ELi4ELi4ELb0EEENS1_24CollectiveEpilogueBwdGQAISA_fSD_Li256ELb1ELb1EEENS1_25SingleTileBwdLPTSchedulerILb1ELi128ELb1EEEEEEEEEvNT_6ParamsE$_ZZN4cute4takeILi1ELi3ENS_5tupleIJNS1_IJNS_1CILi1EEENS2_ILi512EEEiEEENS2_ILi4096EEENS1_IJNS1_IJiiEEENS2_ILi8192EEEEEEEEEEEDaRKT1_ENKUlDpRKT_E_clIJS6_S9_EEEDaSH_) ;  /* 0xfffc1e9000007944 */ /* 0x024fea0003c3ffff */
[----:B------:R1:W-:Y:S01]  /*47de0*/  STL.64 [R1+0x1590], R2 ;  /* 0x0015900201007387 */ /* 0x0003e20000100a00 */
[----:B------:R-:W-:-:S03]  /*47df0*/  MOV R4, 0x47e10 ;  /* 0x00047e1000047802 */ /* 0x000fc60000000f00 */
[----:B-1----:R-:W-:Y:S05]  /*47e00*/  CALL.REL.NOINC `($_ZN7cutlass13device_kernelIN5flash19enable_sm80_to_sm89INS1_16FlashAttnBwdSm80INS1_25CollectiveMainloopBwdSm80ILi2ELi2EN4cute5tupleIJNS5_1CILi128EEES8_NS7_ILi64EEEEEENS_6half_tEfNS_4arch4Sm80ELb1ELb0ELb1ELb1ELb1ELb0ELb0ELb0ELi2ELi4ELi4ELi4ELb0EEENS1_24CollectiveEpilogueBwdGQAISA_fSD_Li256ELb1ELb1EEENS1_25SingleTileBwdLPTSchedulerILb1ELi128ELb1EEEEEEEEEvNT_6ParamsE$_ZZN4cute16flatten_to_tupleINS_5tupleIJNS_1CILi4096EEENS1_IJNS1_IJiiEEENS2_ILi8192EEEEEEEEEEEDaRKT_ENKUlRKT_E_clIS6_EEDaSD_) ;  /* 0xfffc1d9000007944 */ /* 0x002fea0003c3ffff */
[----:B------:R-:W-:Y:S02]  /*47e10*/  MOV R2, 0x47e30 ;  /* 0x00047e3000027802 */ /* 0x000fe40000000f00 */
[----:B------:R-:W-:Y:S05]  /*47e20*/  CALL.REL.NOINC `($_ZN7cutlass13device_kernelIN5flash19enable_sm80_to_sm89INS1_16FlashAttnBwdSm80INS1_25CollectiveMainloopBwdSm80ILi2ELi2EN4cute5tupleIJNS5_1CILi128EEES8_NS7_ILi64EEEEEENS_6half_tEfNS_4arch4Sm80ELb1ELb0ELb1ELb1ELb1ELb0ELb0ELb0ELi2ELi4ELi4ELi4ELb0EEENS1_24CollectiveEpilogueBwdGQAISA_fSD_Li256ELb1ELb1EEENS1_25SingleTileBwdLPTSchedulerILb1ELi128ELb1EEEEEEEEEvNT_6ParamsE$_ZZN4cute12filter_tupleINS_5tupleIJNS_1CILi4096EEENS1_IJNS1_IJiiEEENS2_ILi8192EEEEEEEEEZNS_16flatten_to_tupleIS7_EEDaRKT_EUlRKT_E_EEDaSB_OT0_ENKUlDpSE_E_clIJNS1_IJS3_EEENS1_IJiiS5_EEEEEEDaSI_) ;  /* 0xfffc19e000007944 */ /* 0x000fea0003c3ffff */
        /* <DEDUP_REMOVED lines=21> */
[----:B-1---5:R-:W-:Y:S05]  /*47f80*/  CALL.REL.NOINC `($_ZN7cutlass13device_kernelIN5flash19enable_sm80_to_sm89INS1_16FlashAttnBwdSm80INS1_25CollectiveMainloopBwdSm80ILi2ELi2EN4cute5tupleIJNS5_1CILi128EEES8_NS7_ILi64EEEEEENS_6half_tEfNS_4arch4Sm80ELb1ELb0ELb1ELb1ELb1ELb0ELb0ELb0ELi2ELi4ELi4ELi4ELb0EEENS1_24CollectiveEpilogueBwdGQAISA_fSD_Li256ELb1ELb1EEENS1_25SingleTileBwdLPTSchedulerILb1ELi128ELb1EEEEEEEEEvNT_6ParamsE$_ZN4cute3eso3ESOILb1ELb0EJNS_14ComposedLayoutINS_7SwizzleILi3ELi3ELi3EEENS_1CILi0EEENS_6LayoutINS_5tupleIJNS8_IJNS8_IJNS5_ILi4EEENS5_ILi8EEEEEENS8_IJNS5_ILi2EEENS5_ILi1EEEEEEEEENS8_IJNS8_IJSC_SC_EEESB_EEEEEENS8_IJNS8_IJNS8_IJNS5_ILi128EEESD_EEENS8_IJSA_S6_EEEEEENS8_IJNS8_IJNS5_ILi64EEENS5_ILi512EEEEEENS8_IJNS5_ILi16EEENS5_ILi1024EEEEEEEEEEEEEEEENS_10ViewEngineINS_8smem_ptrIPN7cutlass6half_tEEEEEEEC2ERKSW_RKS13_) ;  /* 0xfffbf49000007944 */ /* 0x022fea0003c3ffff */
[----:B-1----:R1:W5:Y:S04]  /*47f90*/  LD.E R3, [R6.64+0xc] ;  /* 0x00000c0806037980 */ /* 0x002368000c101900 */
[----:B------:R1:W5:Y:S01]  /*47fa0*/  LDL.64 R30, [R1+0x1590] ;  /* 0x00159000011e7983 */ /* 0x0003620000100a00 */
[----:B------:R-:W-:-:S03]  /*47fb0*/  MOV R4, 0x47fd0 ;  /* 0x00047fd000047802 */ /* 0x000fc60000000f00 */
        /* <DEDUP_REMOVED lines=45> */
[----:B------:R-:W-:-:S02]  /*48290*/  LOP3.LUT P0, RZ, R6, 0x8, RZ, 0xc0, !PT ;  /* 0x0000000806ff7812 */ /* 0x000fc4000780c0ff */
[----:B------:R-:W-:Y:S02]  /*482a0*/  MOV R26, 0x482d0 ;  /* 0x000482d0001a7802 */ /* 0x000fe40000000f00 */
[----:B------:R-:W-:-:S04]  /*482b0*/  SEL R5, R5, 0x38, !P0 ;  /* 0x0000003805057807 */ /* 0x000fc80004000000 */
[----:B-1---5:R-:W-:Y:S05]  /*482c0*/  CALL.REL.NOINC `($_ZN7cutlass13device_kernelIN5flash19enable_sm80_to_sm89INS1_16FlashAttnBwdSm80INS1_25CollectiveMainloopBwdSm80ILi2ELi2EN4cute5tupleIJNS5_1CILi128EEES8_NS7_ILi64EEEEEENS_6half_tEfNS_4arch4Sm80ELb1ELb0ELb1ELb1ELb1ELb0ELb0ELb0ELi2ELi4ELi4ELi4ELb0EEENS1_24CollectiveEpilogueBwdGQAISA_fSD_Li256ELb1ELb1EEENS1_25SingleTileBwdLPTSchedulerILb1ELi128ELb1EEEEEEEEEvNT_6ParamsE$_ZN4cute3eso3ESOILb0ELb1EJiNS_1CILi144EEENS2_ILi288EEEEEC2ERKiRKS3_RKS4_) ;  /* 0xfffbeed000007944 */ /* 0x022fea0003c3ffff */
[----:B------:R-:W2:Y:S01]  /*482d0*/  LDL R32, [R1+0x1590] ;  /* 0x0015900001207983 */ /* 0x000ea20000100800 */
[----:B-1----:R-:W-:Y:S02]  /*482e0*/  MOV R4, R24 ;  /* 0x0000001800047202 */ /* 0x002fe40000000f00 */
[----:B------:R-:W-:Y:S01]  /*482f0*/  MOV R26, 0x48320 ;  /* 0x00048320001a7802 */ /* 0x000fe20000000f00 */
[----:B--2---:R1:W-:Y:S04]  /*48300*/  STL [R1+0x15dc], R32 ;  /* 0x0015dc2001007387 */ /* 0x0043e80000100800 */
[----:B-1----:R-:W-:Y:S05]  /*48310*/  CALL.REL.NOINC `($_ZN7cutlass13device_kernelIN5flash19enable_sm80_to_sm89INS1_16FlashAttnBwdSm80INS1_25CollectiveMainloopBwdSm80ILi2ELi2EN4cute5tupleIJNS5_1CILi128EEES8_NS7_ILi64EEEEEENS_6half_tEfNS_4arch4Sm80ELb1ELb0ELb1ELb1ELb1ELb0ELb0ELb0ELi2ELi4ELi4ELi4ELb0EEENS1_24CollectiveEpilogueBwdGQAISA_fSD_Li256ELb1ELb1EEENS1_25SingleTileBwdLPTSchedulerILb1ELi128ELb1EEEEEEEEEvNT_6ParamsE$_ZN4cute3eso3ESOILb1ELb0EJNS_1CILi1EEENS_5tupleIJNS2_ILi8EEEiiEEENS2_ILi64EEENS4_IJiNS2_ILi144EEENS2_ILi288EEEEEENS2_ILi512EEEEEC2ERKS3_RKS6_RKS7_RKSA_RKSB_) ;  /* 0xfffbf2b000007944 */ /* 0x002fea0003c3ffff */
[----:B-1----:R1:W5:Y:S04]  /*48320*/  LDL R5, [R1+0x1598] ;  /* 0x0015980001057983 */ /* 0x0023680000100800 */
[----:B------:R1:W5:Y:S01]  /*48330*/  LDL.64 R2, [R1+0x1590] ;  /* 0x0015900001027983 */ /* 0x0003620000100a00 */
[----:B------:R-:W-:-:S03]  /*48340*/  MOV R26, 0x48360 ;  /* 0x00048360001a7802 */ /* 0x000fc60000000f00 */
[----:B-1---5:R-:W-:Y:S05]  /*48350*/  CALL.REL.NOINC `($_ZN7cutlass13device_kernelIN5flash19enable_sm80_to_sm89INS1_16FlashAttnBwdSm80INS1_25CollectiveMainloopBwdSm80ILi2ELi2EN4cute5tupleIJNS5_1CILi128EEES8_NS7_ILi64EEEEEENS_6half_tEfNS_4arch4Sm80ELb1ELb0ELb1ELb1ELb1ELb0ELb0ELb0ELi2ELi4ELi4ELi4ELb0EEENS1_24CollectiveEpilogueBwdGQAISA_fSD_Li256ELb1ELb1EEENS1_25SingleTileBwdLPTSchedulerILb1ELi128ELb1EEEEEEEEEvNT_6ParamsE$_ZN4cute5tupleIJNS0_IJNS_1CILi8EEENS0_IJNS1_ILi2EEES3_S3_EEENS1_ILi1EEES4_S5_EEENS0_IJS5_NS0_IJS2_iiEEENS1_ILi64EEENS0_IJiNS1_ILi144EEENS1_ILi288EEEEEENS1_ILi512EEEEEEEEC2ERKS6_RKSD_) ;  /* 0xfffc0f3000007944 */ /* 0x022fea0003c3ffff */
[----:B------:R2:W5:Y:S04]  /*48360*/  LDL R24, [R1+0x1598] ;  /* 0x0015980001187983 */ /* 0x0005680000100800 */
[----:B-1----:R2:W5:Y:S01]  /*48370*/  LDL.64 R2, [R1+0x1590] ;  /* 0x0015900001027983 */ /* 0x0025620000100a00 */
[----:B------:R-:W-:-:S03]  /*48380*/  MOV R4, 0x483a0 ;  /* 0x000483a000047802 */ /* 0x000fc60000000f00 */
[----:B--2--5:R-:W-:Y:S05]  /*48390*/  CALL.REL.NOINC `($_ZN7cutlass13device_kernelIN5flash19enable_sm80_to_sm89INS1_16FlashAttnBwdSm80INS1_25CollectiveMainloopBwdSm80ILi2ELi2EN4cute5tupleIJNS5_1CILi128EEES8_NS7_ILi64EEEEEENS_6half_tEfNS_4arch4Sm80ELb1ELb0ELb1ELb1ELb1ELb0ELb0ELb0ELi2ELi4ELi4ELi4ELb0EEENS1_24CollectiveEpilogueBwdGQAISA_fSD_Li256ELb1ELb1EEENS1_25SingleTileBwdLPTSchedulerILb1ELi128ELb1EEEEEEEEEvNT_6ParamsE$_ZZN4cute7flattenINS_5tupleIJNS_1CILi1EEENS1_IJNS2_ILi8EEEiiEEENS2_ILi64EEENS1_IJiNS2_ILi144EEENS2_ILi288EEEEEENS2_ILi512EEEEEEEEDaRKT_ENKUlRKT_E_clIS5_EEDaSH_) ;  /* 0xfffc1e5000007944 */ /* 0x024fea0003c3ffff */
[----:B------:R-:W-:Y:S02]  /*483a0*/  MOV R3, R24 ;  /* 0x0000001800037202 */ /* 0x000fe40000000f00 */
[----:B------:R-:W-:-:S02]  /*483b0*/  MOV R4, 0x483d0 ;  /* 0x000483d000047802 */ /* 0x000fc40000000f00 */
[----:B------:R-:W-:Y:S05]  /*483c0*/  CALL.REL.NOINC `($_ZN7cutlass13device_kernelIN5flash19enable_sm80_to_sm89INS1_16FlashAttnBwdSm80INS1_25CollectiveMainloopBwdSm80ILi2ELi2EN4cute5tupleIJNS5_1CILi128EEES8_NS7_ILi64EEEEEENS_6half_tEfNS_4arch4Sm80ELb1ELb0ELb1ELb1ELb1ELb0ELb0ELb0ELi2ELi4ELi4ELi4ELb0EEENS1_24CollectiveEpilogueBwdGQAISA_fSD_Li256ELb1ELb1EEENS1_25SingleTileBwdLPTSchedulerILb1ELi128ELb1EEEEEEEEEvNT_6ParamsE$_ZZN4cute7flattenINS_5tupleIJNS_1CILi1EEENS1_IJNS2_ILi8EEEiiEEENS2_ILi64EEENS1_IJiNS2_ILi144EEENS2_ILi288EEEEEENS2_ILi512EEEEEEEEDaRKT_ENKUlRKT_E_clIS9_EEDaSH_) ;  /* 0xfffc1e6000007944 */ /* 0x000fea0003c3ffff */
[----:B------:R-:W-:Y:S02]  /*483d0*/  MOV R4, R2 ;  /* 0x0000000200047202 */ /* 0x000fe40000000f00 */
[----:B------:R-:W-:-:S02]  /*483e0*/  MOV R2, 0x48400 ;  /* 0x0004840000027802 */ /* 0x000fc40000000f00 */
[----:B------:R-:W-:Y:S05]  /*483f0*/  CALL.REL.NOINC `($_ZN7cutlass13device_kernelIN5flash19enable_sm80_to_sm89INS1_16FlashAttnBwdSm80INS1_25CollectiveMainloopBwdSm80ILi2ELi2EN4cute5tupleIJNS5_1CILi128EEES8_NS7_ILi64EEEEEENS_6half_tEfNS_4arch4Sm80ELb1ELb0ELb1ELb1ELb1ELb0ELb0ELb0ELi2ELi4ELi4ELi4ELb0EEENS1_24CollectiveEpilogueBwdGQAISA_fSD_Li256ELb1ELb1EEENS1_25SingleTileBwdLPTSchedulerILb1ELi128ELb1EEEEEEEEEvNT_6ParamsE$_ZZN4cute12filter_tupleINS_5tupleIJNS_1CILi1EEENS1_IJNS2_ILi8EEEiiEEENS2_ILi64EEENS1_IJiNS2_ILi144EEENS2_ILi288EEEEEENS2_ILi512EEEEEEZNS_7flattenISB_EEDaRKT_EUlRKT_E_EEDaSF_OT0_ENKUlDpSI_E_clIJNS1_IJS3_EEES5_NS1_IJS6_EEES9_NS1_IJSA_EEEEEEDaSM_) ;  /* 0xfffc138000007944 */ /* 0x000fea0003c3ffff */
[----:B------:R-:W-:Y:S02]  /*48400*/  MOV R26, 0x48420 ;  /* 0x00048420001a7802 */ /* 0x000fe40000000f00 */
[----:B------:R-:W-:Y:S05]  /*48410*/  CALL.REL.NOINC `($_ZN7cutlass13device_kernelIN5flash19enable_sm80_to_sm89INS1_16FlashAttnBwdSm80INS1_25CollectiveMainloopBwdSm80ILi2ELi2EN4cute5tupleIJNS5_1CILi128EEES8_NS7_ILi64EEEEEENS_6half_tEfNS_4arch4Sm80ELb1ELb0ELb1ELb1ELb1ELb0ELb0ELb0ELi2ELi4ELi4ELi4ELb0EEENS1_24CollectiveEpilogueBwdGQAISA_fSD_Li256ELb1ELb1EEENS1_25SingleTileBwdLPTSchedulerILb1ELi128ELb1EEEEEEEEEvNT_6ParamsE$_ZN4cute3eso3ESOILb0ELb1EJiNS_1CILi144EEENS2_ILi512EEEEEC2ERKiRKS3_RKS4_) ;  /* 0xfffbedd000007944 */ /* 0x000fea0003c3ffff */
[----:B------:R-:W2:Y:S01]  /*48420*/  LDL R24, [R1+0x1590] ;  /* 0x0015900001187983 */ /* 0x000ea20000100800 */
[----:B-1----:R-:W-:-:S02]  /*48430*/  MOV R2, R13 ;  /* 0x0000000d00027202 */ /* 0x002fc40000000f00 */
[----:B------:R-:W-:Y:S01]  /*48440*/  MOV R34, 0x48470 ;  /* 0x0004847000227802 */ /* 0x000fe20000000f00 */
[----:B--2---:R1:W-:Y:S04]  /*48450*/  STL [R1+0x15c4], R24 ;  /* 0x0015c41801007387 */ /* 0x0043e80000100800 */
[----:B-1----:R-:W-:Y:S05]  /*48460*/  CALL.REL.NOINC `($_ZN7cutlass13device_kernelIN5flash19enable_sm80_to_sm89INS1_16FlashAttnBwdSm80INS1_25CollectiveMainloopBwdSm80ILi2ELi2EN4cute5tupleIJNS5_1CILi128EEES8_NS7_ILi64EEEEEENS_6half_tEfNS_4arch4Sm80ELb1ELb0ELb1ELb1ELb1ELb0ELb0ELb0ELi2ELi4ELi4ELi4ELb0EEENS1_24CollectiveEpilogueBwdGQAISA_fSD_Li256ELb1ELb1EEENS1_25SingleTileBwdLPTSchedulerILb1ELi128ELb1EEEEEEEEEvNT_6ParamsE$_ZN4cute3eso3ESOILb0ELb0EJiiNS_1CILi144EEENS2_ILi512EEEEEC2ERKiS7_RKS3_RKS4_) ;  /* 0xfffbe97000007944 */ /* 0x002fea0003c3ffff */
[----:B-1----:R-:W2:Y:S01]  /*48470*/  LDL.64 R2, [R1+0x1590] ;  /* 0x0015900001027983 */ /* 0x002ea20000100a00 */
[----:B------:R-:W-:Y:S01]  /*48480*/  IMAD.MOV.U32 R5, RZ, RZ, R12 ;  /* 0x000000ffff057224 */ /* 0x000fe200078e000c */
[----:B------:R-:W-:Y:S02]  /*48490*/  IADD3 R29, R10, 0x240, RZ ;  /* 0x000002400a1d7810 */ /* 0x000fe40007ffe0ff */
[----:B------:R-:W-:Y:S01]  /*484a0*/  MOV R26, 0x484e0 ;  /* 0x000484e0001a7802 */ /* 0x000fe20000000f00 */
[----:B--2---:R1:W-:Y:S04]  /*484b0*/  STL [R1+0x15bc], R2 ;  /* 0x0015bc0201007387 */ /* 0x0043e80000100800 */
[----:B------:R1:W-:Y:S02]  /*484c0*/  STL [R1+0x15c0], R3 ;  /* 0x0015c00301007387 */ /* 0x0003e40000100800 */
[----:B-1----:R-:W-:Y:S05]  /*484d0*/  CALL.REL.NOINC `($_ZN7cutlass13device_kernelIN5flash19enable_sm80_to_sm89INS1_16FlashAttnBwdSm80INS1_25CollectiveMainloopBwdSm80ILi2ELi2EN4cute5tupleIJNS5_1CILi128EEES8_NS7_ILi64EEEEEENS_6half_tEfNS_4arch4Sm80ELb1ELb0ELb1ELb1ELb1ELb0ELb0ELb0ELi2ELi4ELi4ELi4ELb0EEENS1_24CollectiveEpilogueBwdGQAISA_fSD_Li256ELb1ELb1EEENS1_25SingleTileBwdLPTSchedulerILb1ELi128ELb1EEEEEEEEEvNT_6ParamsE$_ZN4cute3eso3ESOILb0ELb0EJiiiNS_1CILi144EEENS2_ILi512EEEEEC2ERKiS7_S7_RKS3_RKS4_) ;  /* 0xfffbea9000007944 */ /* 0x002fea0003c3ffff */
[----:B-1----:R-:W2:Y:S04]  /*484e0*/  LDL.64 R2, [R1+0x1580] ;  /* 0x0015800001027983 */ /* 0x002ea80000100a00 */
[----:B------:R-:W3:Y:S01]  /*484f0*/  LDL R12, [R1+0x1588] ;  /* 0x00158800010c7983 */ /* 0x000ee20000100800 */
[----:B------:R-:W-:-:S03]  /*48500*/  MOV R4, 0x48540 ;  /* 0x0004854000047802 */ /* 0x000fc60000000f00 */
[----:B--2---:R1:W-:Y:S04]  /*48510*/  STL.64 [R1+0x1590], R2 ;  /* 0x0015900201007387 */ /* 0x0043e80000100a00 */
[----:B---3--:R1:W-:Y:S02]  /*48520*/  STL [R1+0x1598], R12 ;  /* 0x0015980c01007387 */ /* 0x0083e40000100800 */
[----:B-1----:R-:W-:Y:S05]  /*48530*/  CALL.REL.NOINC `($_ZN7cutlass13device_kernelIN5flash19enable_sm80_to_sm89INS1_16FlashAttnBwdSm80INS1_25CollectiveMainloopBwdSm80ILi2ELi2EN4cute5tupleIJNS5_1CILi128EEES8_NS7_ILi64EEEEEENS_6half_tEfNS_4arch4Sm80ELb1ELb0ELb1ELb1ELb1ELb0ELb0ELb0ELi2ELi4ELi4ELi4ELb0EEENS1_24CollectiveEpilogueBwdGQAISA_fSD_Li256ELb1ELb1EEENS1_25SingleTileBwdLPTSchedulerILb1ELi128ELb1EEEEEEEEEvNT_6ParamsE$_ZN4cute3eso3ESOILb1ELb0EJNS_1CILi8EEEiiiNS2_ILi144EEENS2_ILi512EEEEEC2ERKS3_RKiSA_SA_RKS4_RKS5_) ;  /* 0xfffbf36000007944 */ /* 0x002fea0003c3ffff */
[----:B-1----:R-:W2:Y:S04]  /*48540*/  LDL.64 R2, [R1+0x15b0] ;  /* 0x0015b00001027983 */ /* 0x002ea80000100a00 */
[----:B------:R-:W3:Y:S01]  /*48550*/  LDL R12, [R1+0x15b8] ;  /* 0x0015b800010c7983 */ /* 0x000ee20000100800 */
[C---:B------:R-:W-:Y:S02]  /*48560*/  IADD3 R27, R10.reuse, 0x204, RZ ;  /* 0x000002040a1b7810 */ /* 0x040fe40007ffe0ff */
[----:B------:R-:W-:-:S02]  /*48570*/  IADD3 R26, R10, 0x208, RZ ;  /* 0x000002080a1a7810 */ /* 0x000fc40007ffe0ff */
[----:B------:R-:W-:Y:S01]  /*48580*/  MOV R4, 0x485c0 ;  /* 0x000485c000047802 */ /* 0x000fe20000000f00 */
[----:B--2---:R1:W-:Y:S04]  /*48590*/  STL.64 [R1+0x1580], R2 ;  /* 0x0015800201007387 */ /* 0x0043e80000100a00 */
[----:B---3--:R1:W-:Y:S02]  /*485a0*/  STL [R1+0x1588], R12 ;  /* 0x0015880c01007387 */ /* 0x0083e40000100800 */
[----:B-1----:R-:W-:Y:S05]  /*485b0*/  CALL.REL.NOINC `($_ZN7cutlass13device_kernelIN5flash19enable_sm80_to_sm89INS1_16FlashAttnBwdSm80INS1_25CollectiveMainloopBwdSm80ILi2ELi2EN4cute5tupleIJNS5_1CILi128EEES8_NS7_ILi64EEEEEENS_6half_tEfNS_4arch4Sm80ELb1ELb0ELb1ELb1ELb1ELb0ELb0ELb0ELi2ELi4ELi4ELi4ELb0EEENS1_24CollectiveEpilogueBwdGQAISA_fSD_Li256ELb1ELb1EEENS1_25SingleTileBwdLPTSchedulerILb1ELi128ELb1EEEEEEEEEvNT_6ParamsE$_ZN4cute3eso3ESOILb1ELb0EJNS_1CILi1EEEiiiNS2_ILi144EEENS2_ILi512EEEEEC2ERKS3_RKiSA_SA_RKS4_RKS5_) ;  /* 0xfffbf11000007944 */ /* 0x002fea0003c3ffff */
[----:B-1----:R1:W5:Y:S04]  /*485c0*/  LDL R5, [R1+0x15b8] ;  /* 0x0015b80001057983 */ /* 0x0023680000100800 */
[----:B------:R1:W5:Y:S01]  /*485d0*/  LDL.64 R2, [R1+0x15b0] ;  /* 0x0015b00001027983 */ /* 0x0003620000100a00 */
[----:B------:R-:W-:-:S03]  /*485e0*/  MOV R26, 0x48600 ;  /* 0x00048600001a7802 */ /* 0x000fc60000000f00 */
[----:B-1---5:R-:W-:Y:S05]  /*485f0*/  CALL.REL.NOINC `($_ZN7cutlass13device_kernelIN5flash19enable_sm80_to_sm89INS1_16FlashAttnBwdSm80INS1_25CollectiveMainloopBwdSm80ILi2ELi2EN4cute5tupleIJNS5_1CILi128EEES8_NS7_ILi64EEEEEENS_6half_tEfNS_4arch4Sm80ELb1ELb0ELb1ELb1ELb1ELb0ELb0ELb0ELi2ELi4ELi4ELi4ELb0EEENS1_24CollectiveEpilogueBwdGQAISA_fSD_Li256ELb1ELb1EEENS1_25SingleTileBwdLPTSchedulerILb1ELi128ELb1EEEEEEEEEvNT_6ParamsE$_ZN4cute5tupleIJNS0_IJNS_1CILi16EEENS1_ILi2EEES3_S3_NS1_ILi4EEES3_EEENS0_IJNS1_ILi1EEEiiiNS1_ILi144EEENS1_ILi512EEEEEEEEC2ERKS5_RKS9_) ;  /* 0xfffc0bf000007944 */ /* 0x022fea0003c3ffff */
        /* <DEDUP_REMOVED lines=8> */
[----:B-1----:R-:W-:Y:S05]  /*48680*/  CALL.REL.NOINC `($_ZN7cutlass13device_kernelIN5flash19enable_sm80_to_sm89INS1_16FlashAttnBwdSm80INS1_25CollectiveMainloopBwdSm80ILi2ELi2EN4cute5tupleIJNS5_1CILi128EEES8_NS7_ILi64EEEEEENS_6half_tEfNS_4arch4Sm80ELb1ELb0ELb1ELb1ELb1ELb0ELb0ELb0ELi2ELi4ELi4ELi4ELb0EEENS1_24CollectiveEpilogueBwdGQAISA_fSD_Li256ELb1ELb1EEENS1_25SingleTileBwdLPTSchedulerILb1ELi128ELb1EEEEEEEEEvNT_6ParamsE$_ZZN4cute6detail16composition_implINS_5tupleIJNS_1CILi16EEENS3_ILi2EEES5_S5_NS3_ILi4EEES5_EEENS2_IJNS3_ILi1EEEiiiNS3_ILi144EEENS3_ILi512EEEEEENS2_IJNS2_IJS5_S5_EEES6_NS3_ILi8EEEEEENS2_IJNS2_IJNS3_ILi64EEESA_EEES4_NS3_ILi1024EEEEEEEEDaRKT_RKT0_RKT1_RKT2_ENKUlRKT_RKT0_E_clISC_SG_EEDaSX_S10_) ;  /* 0xfffc179000007944 */ /* 0x002fea0003c3ffff */
[----:B------:R-:W-:Y:S02]  /*48690*/  MOV R2, R14 ;  /* 0x0000000e00027202 */ /* 0x000fe40000000f00 */
[----:B------:R-:W-:Y:S02]  /*486a0*/  MOV R26, 0x486c0 ;  /* 0x000486c0001a7802 */ /* 0x000fe40000000f00 */
[----:B-----5:R-:W-:Y:S05]  /*486b0*/  CALL.REL.NOINC `($_ZN7cutlass13device_kernelIN5flash19enable_sm80_to_sm89INS1_16FlashAttnBwdSm80INS1_25CollectiveMainloopBwdSm80ILi2ELi2EN4cute5tupleIJNS5_1CILi128EEES8_NS7_ILi64EEEEEENS_6half_tEfNS_4arch4Sm80ELb1ELb0ELb1ELb1ELb1ELb0ELb0ELb0ELi2ELi4ELi4ELi4ELb0EEENS1_24CollectiveEpilogueBwdGQAISA_fSD_Li256ELb1ELb1EEENS1_25SingleTileBwdLPTSchedulerILb1ELi128ELb1EEEEEEEEEvNT_6ParamsE$_ZZN4cute6detail16composition_implINS_5tupleIJNS_1CILi16EEENS3_ILi2EEES5_S5_NS3_ILi4EEES5_EEENS2_IJNS3_ILi1EEEiiiNS3_ILi144EEENS3_ILi512EEEEEENS2_IJNS2_IJS5_S5_EEES6_NS3_ILi8EEEEEENS2_IJNS2_IJNS3_ILi64EEESA_EEES4_NS3_ILi1024EEEEEEEEDaRKT_RKT0_RKT1_RKT2_ENKUlRKT_RKT0_E_clIS6_S4_EEDaSX_S10_) ;  /* 0xfffc171000007944 */ /* 0x020fea0003c3ffff */
[----:B-----5:R2:W-:Y:S01]  /*486c0*/  STL.64 [R1+0x1580], R2 ;  /* 0x0015800201007387 */ /* 0x0205e20000100a00 */
[----:B------:R-:W-:Y:S02]  /*486d0*/  MOV R26, R4 ;  /* 0x00000004001a7202 */ /* 0x000fe40000000f00 */
[----:B------:R-:W-:Y:S02]  /*486e0*/  MOV R4, 0x48700 ;  /* 0x0004870000047802 */ /* 0x000fe40000000f00 */
[----:B-12---:R-:W-:Y:S05]  /*486f0*/  CALL.REL.NOINC `($_ZN7cutlass13device_kernelIN5flash19enable_sm80_to_sm89INS1_16FlashAttnBwdSm80INS1_25CollectiveMainloopBwdSm80ILi2ELi2EN4cute5tupleIJNS5_1CILi128EEES8_NS7_ILi64EEEEEENS_6half_tEfNS_4arch4Sm80ELb1ELb0ELb1ELb1ELb1ELb0ELb0ELb0ELi2ELi4ELi4ELi4ELb0EEENS1_24CollectiveEpilogueBwdGQAISA_fSD_Li256ELb1ELb1EEENS1_25SingleTileBwdLPTSchedulerILb1ELi128ELb1EEEEEEEEEvNT_6ParamsE$_ZN4cute3eso3ESOILb0ELb0EJNS_5tupleIJiNS_1CILi512EEEEEENS2_IJiiEEENS3_ILi1024EEEEEC2ERKS5_RKS6_RKS7_) ;  /* 0xfffbdc4000007944 */ /* 0x006fea0003c3ffff */
[----:B------:R2:W5:Y:S04]  /*48700*/  LDL R5, [R1+0x1598] ;  /* 0x0015980001057983 */ /* 0x0005680000100800 */
[----:B-1----:R2:W5:Y:S01]  /*48710*/  LDL.64 R2, [R1+0x1590] ;  /* 0x0015900001027983 */ /* 0x0025620000100a00 */
[----:B------:R-:W-:-:S03]  /*48720*/  MOV R26, 0x48740 ;  /* 0x00048740001a7802 */ /* 0x000fc60000000f00 */
[----:B--2--5:R-:W-:Y:S05]  /*48730*/  CALL.REL.NOINC `($_ZN7cutlass13device_kernelIN5flash19enable_sm80_to_sm89INS1_16FlashAttnBwdSm80INS1_25CollectiveMainloopBwdSm80ILi2ELi2EN4cute5tupleIJNS5_1CILi128EEES8_NS7_ILi64EEEEEENS_6half_tEfNS_4arch4Sm80ELb1ELb0ELb1ELb1ELb1ELb0ELb0ELb0ELi2ELi4ELi4ELi4ELb0EEENS1_24CollectiveEpilogueBwdGQAISA_fSD_Li256ELb1ELb1EEENS1_25SingleTileBwdLPTSchedulerILb1ELi128ELb1EEEEEEEEEvNT_6ParamsE$_ZN4cute5tupleIJNS0_IJNS0_IJNS_1CILi2EEES2_EEES3_NS1_ILi8EEEEEENS0_IJNS0_IJiNS1_ILi512EEEEEENS0_IJiiEEENS1_ILi1024EEEEEEEEC2ERKS5_RKSA_) ;  /* 0xfffc084000007944 */ /* 0x024fea0003c3ffff */
        /* <DEDUP_REMOVED lines=16> */
[----:B------:R-:W-:-:S03]  /*48840*/  MOV R12, 0x48870 ;  /* 0x00048870000c7802 */ /* 0x000fc60000000f00 */
        /* <DEDUP_REMOVED lines=31> */
[----:B-1---5:R-:W-:Y:S05]  /*48a40*/  CALL.REL.NOINC `($_ZN7cutlass13device_kernelIN5flash19enable_sm80_to_sm89INS1_16FlashAttnBwdSm80INS1_25CollectiveMainloopBwdSm80ILi2ELi2EN4cute5tupleIJNS5_1CILi128EEES8_NS7_ILi64EEEEEENS_6half_tEfNS_4arch4Sm80ELb1ELb0ELb1ELb1ELb1ELb0ELb0ELb0ELi2ELi4ELi4ELi4ELb0EEENS1_24CollectiveEpilogueBwdGQAISA_fSD_Li256ELb1ELb1EEENS1_25SingleTileBwdLPTSchedulerILb1ELi128ELb1EEEEEEEEEvNT_6ParamsE$_ZN4cute3eso3ESOILb1ELb0EJNS_6LayoutINS_5tupleIJNS3_IJNS_1CILi8EEENS4_ILi1EEEEEENS4_ILi2EEENS3_IJNS4_ILi4EEES8_EEEEEENS3_IJNS3_IJS6_NS4_ILi0EEEEEES5_NS3_IJNS4_ILi32EEENS4_ILi16EEEEEEEEEEENS_10ViewEngineIPN7cutlass6half_tEEEEEC2ERKSI_RKSN_) ;  /* 0xfffc006000007944 */ /* 0x022fea0003c3ffff */
[----:B------:R2:W5:Y:S01]  /*48a50*/  LDL.64 R90, [R1+0x1580] ;  /* 0x00158000015a7983 */ /* 0x0005620000100a00 */
[----:B------:R-:W-:-:S02]  /*48a60*/  MOV R7, R8 ;  /* 0x0000000800077202 */ /* 0x000fc40000000f00 */
[----:B------:R-:W-:Y:S02]  /*48a70*/  MOV R4, 0x48a90 ;  /* 0x00048a9000047802 */ /* 0x000fe40000000f00 */
[----:B-12--5:R-:W-:Y:S05]  /*48a80*/  CALL.REL.NOINC `($_ZN7cutlass13device_kernelIN5flash19enable_sm80_to_sm89INS1_16FlashAttnBwdSm80INS1_25CollectiveMainloopBwdSm80ILi2ELi2EN4cute5tupleIJNS5_1CILi128EEES8_NS7_ILi64EEEEEENS_6half_tEfNS_4arch4Sm80ELb1ELb0ELb1ELb1ELb1ELb0ELb0ELb0ELi2ELi4ELi4ELi4ELb0EEENS1_24CollectiveEpilogueBwdGQAISA_fSD_Li256ELb1ELb1EEENS1_25SingleTileBwdLPTSchedulerILb1ELi128ELb1EEEEEEEEEvNT_6ParamsE$_ZN4cute3eso3ESOILb1ELb0EJNS_6LayoutINS_5tupleIJNS3_IJNS3_IJNS_1CILi4EEENS4_ILi2EEEEEENS4_ILi1EEEEEES6_NS4_ILi8EEEEEENS3_IJNS3_IJNS3_IJS8_NS4_ILi32EEEEEENS4_ILi0EEEEEENS4_ILi64EEES5_EEEEENS_10ViewEngineIPN7cutlass6half_tEEEEEC2ERKSI_RKSN_) ;  /* 0xfffbf1b000007944 */ /* 0x026fea0003c3ffff */
[----:B------:R2:W5:Y:S04]  /*48a90*/  LDL.64 R88, [R1+0x1580] ;  /* 0x0015800001587983 */ /* 0x0005680000100a00 */
[----:B-1----:R2:W5:Y:S01]  /*48aa0*/  LD.E.64 R2, [R94.64+0x8] ;  /* 0x000008085e027980 */ /* 0x002562000c101b00 */
[----:B------:R-:W-:Y:S02]  /*48ab0*/  MOV R38, R83 ;  /* 0x0000005300267202 */ /* 0x000fe40000000f00 */
[----:B------:R-:W-:Y:S02]  /*48ac0*/  MOV R46, 0x48ae0 ;  /* 0x00048ae0002e7802 */ /* 0x000fe40000000f00 */
[----:B--2--5:R-:W-:Y:S05]  /*48ad0*/  CALL.REL.NOINC `($_ZN7cutlass13device_kernelIN5flash19enable_sm80_to_sm89INS1_16FlashAttnBwdSm80INS1_25CollectiveMainloopBwdSm80ILi2ELi2EN4cute5tupleIJNS5_1CILi128EEES8_NS7_ILi64EEEEEENS_6half_tEfNS_4arch4Sm80ELb1ELb0ELb1ELb1ELb1ELb0ELb0ELb0ELi2ELi4ELi4ELi4ELb0EEENS1_24CollectiveEpilogueBwdGQAISA_fSD_Li256ELb1ELb1EEENS1_25SingleTileBwdLPTSchedulerILb1ELi128ELb1EEEEEEEEEvNT_6ParamsE$_ZN4cute8smem_ptrIPN7cutlass6half_tEECI1NS_12iter_adaptorIS3_S4_EEES3_) ;  /* 0xfffc094000007944 */ /* 0x024fea0003c3ffff */
[----:B-1----:R1:W5:Y:S01]  /*48ae0*/  LDL.64 R2, [R1+0x1580] ;  /* 0x0015800001027983 */ /* 0x0023620000100a00 */
[----:B------:R-:W-:-:S03]  /*48af0*/  MOV R38, 0x48b10 ;  /* 0x00048b1000267802 */ /* 0x000fc60000000f00 */
[----:B-1---5:R-:W-:Y:S05]  /*48b00*/  CALL.REL.NOINC `($_ZN7cutlass13device_kernelIN5flash19enable_sm80_to_sm89INS1_16FlashAttnBwdSm80INS1_25CollectiveMainloopBwdSm80ILi2ELi2EN4cute5tupleIJNS5_1CILi128EEES8_NS7_ILi64EEEEEENS_6half_tEfNS_4arch4Sm80ELb1ELb0ELb1ELb1ELb1ELb0ELb0ELb0ELi2ELi4ELi4ELi4ELb0EEENS1_24CollectiveEpilogueBwdGQAISA_fSD_Li256ELb1ELb1EEENS1_25SingleTileBwdLPTSchedulerILb1ELi128ELb1EEEEEEEEEvNT_6ParamsE$_ZN4cute3eso3ESOILb1ELb0EJNS_6LayoutINS_5tupleIJNS3_IJNS_1CILi8EEENS4_ILi1EEEEEENS4_ILi2EEEEEENS3_IJNS3_IJS6_NS4_ILi0EEEEEENS4_ILi4096EEEEEEEENS_10ViewEngineINS_8smem_ptrIPN7cutlass6half_tEEEEEEEC2ERKSE_RKSL_) ;  /* 0xfffbfd9000007944 */ /* 0x022fea0003c3ffff */
[----:B-1----:R1:W5:Y:S01]  /*48b10*/  LDL.64 R36, [R1+0x1580] ;  /* 0x0015800001247983 */ /* 0x0023620000100a00 */
[----:B------:R-:W-:Y:S01]  /*48b20*/  IMAD.MOV.U32 R38, RZ, RZ, R90 ;  /* 0x000000ffff267224 */ /* 0x000fe200078e005a */
[----:B------:R-:W-:-:S02]  /*48b30*/  MOV R39, R91 ;  /* 0x0000005b00277202 */ /* 0x000fc40000000f00 */
[----:B------:R-:W-:Y:S02]  /*48b40*/  MOV R48, 0x48b60 ;  /* 0x00048b6000307802 */ /* 0x000fe40000000f00 */
[----:B-1---5:R-:W-:Y:S05]  /*48b50*/  CALL.REL.NOINC `($_ZN7cutlass13device_kernelIN5flash19enable_sm80_to_sm89INS1_16FlashAttnBwdSm80INS1_25CollectiveMainloopBwdSm80ILi2ELi2EN4cute5tupleIJNS5_1CILi128EEES8_NS7_ILi64EEEEEENS_6half_tEfNS_4arch4Sm80ELb1ELb0ELb1ELb1ELb1ELb0ELb0ELb0ELi2ELi4ELi4ELi4ELb0EEENS1_24CollectiveEpilogueBwdGQAISA_fSD_Li256ELb1ELb1EEENS1_25SingleTileBwdLPTSchedulerILb1ELi128ELb1EEEEEEEEEvNT_6ParamsE$_ZN4cute3eso3ESOILb1ELb0EJNS_6LayoutINS_5tupleIJNS3_IJNS_1CILi8EEENS4_ILi1EEEEEENS4_ILi2EEEEEENS3_IJNS3_IJS6_NS4_ILi0EEEEEES5_EEEEENS_10ViewEngineIPN7cutlass6half_tEEEEEC2ERKSD_RKSI_) ;  /* 0xfffbfed000007944 */ /* 0x022fea0003c3ffff */
[----:B------:R2:W5:Y:S01]  /*48b60*/  LDL.64 R2, [R1+0x1580] ;  /* 0x0015800001027983 */ /* 0x0005620000100a00 */
[----:B-1----:R-:W-:-:S03]  /*48b70*/  MOV R46, 0x48b90 ;  /* 0x00048b90002e7802 */ /* 0x002fc60000000f00 */
[----:B--2--5:R-:W-:Y:S05]  /*48b80*/  CALL.REL.NOINC `($_ZN7cutlass13device_kernelIN5flash19enable_sm80_to_sm89INS1_16FlashAttnBwdSm80INS1_25CollectiveMainloopBwdSm80ILi2ELi2EN4cute5tupleIJNS5_1CILi128EEES8_NS7_ILi64EEEEEENS_6half_tEfNS_4arch4Sm80ELb1ELb0ELb1ELb1ELb1ELb0ELb0ELb0ELi2ELi4ELi4ELi4ELb0EEENS1_24CollectiveEpilogueBwdGQAISA_fSD_Li256ELb1ELb1EEENS1_25SingleTileBwdLPTSchedulerILb1ELi128ELb1EEEEEEEEEvNT_6ParamsE$_ZN4cute3eso3ESOILb1ELb0EJNS_6LayoutINS_5tupleIJNS3_IJNS_1CILi8EEENS4_ILi1EEEEEENS3_IJNS4_ILi2EEEEEEEEENS3_IJNS3_IJS6_NS4_ILi0EEEEEENS3_IJNS4_ILi4096EEEEEEEEEEENS_10ViewEngineINS_8smem_ptrIPN7cutlass6half_tEEEEEEEC2ERKSG_RKSN_) ;  /* 0xfffbfb1000007944 */ /* 0x024fea0003c3ffff */
[----:B-1----:R1:W5:Y:S01]  /*48b90*/  LDL.64 R36, [R1+0x1580] ;  /* 0x0015800001247983 */ /* 0x0023620000100a00 */
[----:B------:R-:W-:-:S03]  /*48ba0*/  MOV R46, 0x48bc0 ;  /* 0x00048bc0002e7802 */ /* 0x000fc60000000f00 */
[----:B-1---5:R-:W-:Y:S05]  /*48bb0*/  CALL.REL.NOINC `($_ZN7cutlass13device_kernelIN5flash19enable_sm80_to_sm89INS1_16FlashAttnBwdSm80INS1_25CollectiveMainloopBwdSm80ILi2ELi2EN4cute5tupleIJNS5_1CILi128EEES8_NS7_ILi64EEEEEENS_6half_tEfNS_4arch4Sm80ELb1ELb0ELb1ELb1ELb1ELb0ELb0ELb0ELi2ELi4ELi4ELi4ELb0EEENS1_24CollectiveEpilogueBwdGQAISA_fSD_Li256ELb1ELb1EEENS1_25SingleTileBwdLPTSchedulerILb1ELi128ELb1EEEEEEEEEvNT_6ParamsE$_ZN4cute3eso3ESOILb1ELb0EJNS_6LayoutINS_5tupleIJNS3_IJNS_1CILi8EEENS4_ILi1EEEEEENS3_IJNS4_ILi2EEEEEEEEENS3_IJNS3_IJS6_NS4_ILi0EEEEEENS3_IJS5_EEEEEEEENS_10ViewEngineIPN7cutlass6half_tEEEEEC2ERKSF_RKSK_) ;  /* 0xfffbfbe000007944 */ /* 0x022fea0003c3ffff */
[----:B-1----:R1:W5:Y:S01]  /*48bc0*/  LDL.64 R2, [R1+0x1580] ;  /* 0x0015800001027983 */ /* 0x0023620000100a00 */
[----:B------:R-:W-:-:S03]  /*48bd0*/  MOV R46, 0x48bf0 ;  /* 0x00048bf0002e7802 */ /* 0x000fc60000000f00 */
[----:B-1---5:R-:W-:Y:S05]  /*48be0*/  CALL.REL.NOINC `($_ZN7cutlass13device_kernelIN5flash19enable_sm80_to_sm89INS1_16FlashAttnBwdSm80INS1_25CollectiveMainloopBwdSm80ILi2ELi2EN4cute5tupleIJNS5_1CILi128EEES8_NS7_ILi64EEEEEENS_6half_tEfNS_4arch4Sm80ELb1ELb0ELb1ELb1ELb1ELb0ELb0ELb0ELi2ELi4ELi4ELi4ELb0EEENS1_24CollectiveEpilogueBwdGQAISA_fSD_Li256ELb1ELb1EEENS1_25SingleTileBwdLPTSchedulerILb1ELi128ELb1EEEEEEEEEvNT_6ParamsE$_ZN4cute3eso3ESOILb1ELb0EJNS_6LayoutINS_5tupleIJNS3_IJNS3_IJNS_1CILi8EEENS4_ILi1EEEEEES6_EEENS3_IJNS3_IJS6_S6_EEENS4_ILi2EEEEEEEEENS3_IJNS3_IJNS3_IJS6_NS4_ILi0EEEEEESD_EEENS3_IJNS3_IJSD_SD_EEES5_EEEEEEEENS_10ViewEngineIPN7cutlass6half_tEEEEEC2ERKSJ_RKSO_) ;  /* 0xfffbf1c000007944 */ /* 0x022fea0003c3ffff */
[----:B-1----:R1:W5:Y:S01]  /*48bf0*/  LDL.64 R38, [R1+0x1580] ;  /* 0x0015800001267983 */ /* 0x0023620000100a00 */
[----:B------:R-:W-:-:S03]  /*48c00*/  MOV R46, 0x48c20 ;  /* 0x00048c20002e7802 */ /* 0x000fc60000000f00 */
[----:B-1---5:R-:W-:Y:S05]  /*48c10*/  CALL.REL.NOINC `($_ZN7cutlass13device_kernelIN5flash19enable_sm80_to_sm89INS1_16FlashAttnBwdSm80INS1_25CollectiveMainloopBwdSm80ILi2ELi2EN4cute5tupleIJNS5_1CILi128EEES8_NS7_ILi64EEEEEENS_6half_tEfNS_4arch4Sm80ELb1ELb0ELb1ELb1ELb1ELb0ELb0ELb0ELi2ELi4ELi4ELi4ELb0EEENS1_24CollectiveEpilogueBwdGQAISA_fSD_Li256ELb1ELb1EEENS1_25SingleTileBwdLPTSchedulerILb1ELi128ELb1EEEEEEEEEvNT_6ParamsE$_ZN4cute3eso3ESOILb1ELb0EJNS_6LayoutINS_5tupleIJNS3_IJNS3_IJNS_1CILi8EEENS4_ILi1EEEEEES6_EEENS3_IJNS3_IJS6_S6_EEENS4_ILi2EEEEEEEEENS3_IJNS3_IJNS3_IJS6_NS4_ILi0EEEEEESD_EEENS3_IJNS3_IJSD_SD_EEENS4_ILi4096EEEEEEEEEEENS_10ViewEngineINS_8smem_ptrIPN7cutlass6half_tEEEEEEEC2ERKSK_RKSR_) ;  /* 0xfffbf0d000007944 */ /* 0x022fea0003c3ffff */
[----:B-1----:R1:W5:Y:S01]  /*48c20*/  LDL.64 R2, [R1+0x1580] ;  /* 0x0015800001027983 */ /* 0x0023620000100a00 */
[----:B------:R-:W-:-:S03]  /*48c30*/  MOV R48, 0x48c50 ;  /* 0x00048c5000307802 */ /* 0x000fc60000000f00 */
[----:B-1---5:R-:W-:Y:S05]  /*48c40*/  CALL.REL.NOINC `($_ZN7cutlass13device_kernelIN5flash19enable_sm80_to_sm89INS1_16FlashAttnBwdSm80INS1_25CollectiveMainloopBwdSm80ILi2ELi2EN4cute5tupleIJNS5_1CILi128EEES8_NS7_ILi64EEEEEENS_6half_tEfNS_4arch4Sm80ELb1ELb0ELb1ELb1ELb1ELb0ELb0ELb0ELi2ELi4ELi4ELi4ELb0EEENS1_24CollectiveEpilogueBwdGQAISA_fSD_Li256ELb1ELb1EEENS1_25SingleTileBwdLPTSchedulerILb1ELi128ELb1EEEEEEEEEvNT_6ParamsE$_ZN4cute3eso3ESOILb1ELb0EJNS_6LayoutINS_5tupleIJNS3_IJNS_1CILi8EEENS4_ILi1EEEEEENS4_ILi2EEEEEENS3_IJNS3_IJS6_NS4_ILi0EEEEEES5_EEEEENS_10ViewEngineIPN7cutlass6half_tEEEEEC2ERKSD_RKSI_) ;  /* 0xfffbfde000007944 */ /* 0x022fea0003c3ffff */
[----:B------:R2:W5:Y:S01]  /*48c50*/  LDL.64 R8, [R1+0x1580] ;  /* 0x0015800001087983 */ /* 0x0005620000100a00 */
[----:B-1----:R-:W-:Y:S02]  /*48c60*/  MOV R38, R83 ;  /* 0x0000005300267202 */ /* 0x002fe40000000f00 */
[----:B------:R-:W-:Y:S02]  /*48c70*/  MOV R46, 0x48c90 ;  /* 0x00048c90002e7802 */ /* 0x000fe40000000f00 */
[----:B--2--5:R-:W-:Y:S05]  /*48c80*/  CALL.REL.NOINC `($_ZN7cutlass13device_kernelIN5flash19enable_sm80_to_sm89INS1_16FlashAttnBwdSm80INS1_25CollectiveMainloopBwdSm80ILi2ELi2EN4cute5tupleIJNS5_1CILi128EEES8_NS7_ILi64EEEEEENS_6half_tEfNS_4arch4Sm80ELb1ELb0ELb1ELb1ELb1ELb0ELb0ELb0ELi2ELi4ELi4ELi4ELb0EEENS1_24CollectiveEpilogueBwdGQAISA_fSD_Li256ELb1ELb1EEENS1_25SingleTileBwdLPTSchedulerILb1ELi128ELb1EEEEEEEEEvNT_6ParamsE$_ZN4cute8smem_ptrIPN7cutlass6half_tEECI1NS_12iter_adaptorIS3_S4_EEES3_) ;  /* 0xfffc079000007944 */ /* 0x024fea0003c3ffff */
[----:B-1----:R1:W5:Y:S01]  /*48c90*/  LDL.64 R2, [R1+0x1580] ;  /* 0x0015800001027983 */ /* 0x0023620000100a00 */
[----:B------:R-:W-:-:S03]  /*48ca0*/  MOV R38, 0x48cc0 ;  /* 0x00048cc000267802 */ /* 0x000fc60000000f00 */
[----:B-1---5:R-:W-:Y:S05]  /*48cb0*/  CALL.REL.NOINC `($_ZN7cutlass13device_kernelIN5flash19enable_sm80_to_sm89INS1_16FlashAttnBwdSm80INS1_25CollectiveMainloopBwdSm80ILi2ELi2EN4cute5tupleIJNS5_1CILi128EEES8_NS7_ILi64EEEEEENS_6half_tEfNS_4arch4Sm80ELb1ELb0ELb1ELb1ELb1ELb0ELb0ELb0ELi2ELi4ELi4ELi4ELb0EEENS1_24CollectiveEpilogueBwdGQAISA_fSD_Li256ELb1ELb1EEENS1_25SingleTileBwdLPTSchedulerILb1ELi128ELb1EEEEEEEEEvNT_6ParamsE$_ZN4cute3eso3ESOILb1ELb0EJNS_6LayoutINS_5tupleIJNS3_IJNS_1CILi8EEENS4_ILi1EEEEEENS4_ILi2EEEEEENS3_IJNS3_IJS6_NS4_ILi0EEEEEENS4_ILi4096EEEEEEEENS_10ViewEngineINS_8smem_ptrIPN7cutlass6half_tEEEEEEEC2ERKSE_RKSL_) ;  /* 0xfffbfbe000007944 */ /* 0x022fea0003c3ffff */
[----:B------:R2:W5:Y:S01]  /*48cc0*/  LDL.64 R10, [R1+0x1580] ;  /* 0x00158000010a7983 */ /* 0x0005620000100a00 */
[----:B------:R-:W-:-:S02]  /*48cd0*/  MOV R47, RZ ;  /* 0x000000ff002f7202 */ /* 0x000fc40000000f00 */
[----:B------:R-:W-:Y:S02]  /*48ce0*/  MOV R46, 0x48d00 ;  /* 0x00048d00002e7802 */ /* 0x000fe40000000f00 */
[----:B-12--5:R-:W-:Y:S05]  /*48cf0*/  CALL.REL.NOINC `($_ZN7cutlass13device_kernelIN5flash19enable_sm80_to_sm89INS1_16FlashAttnBwdSm80INS1_25CollectiveMainloopBwdSm80ILi2ELi2EN4cute5tupleIJNS5_1CILi128EEES8_NS7_ILi64EEEEEENS_6half_tEfNS_4arch4Sm80ELb1ELb0ELb1ELb1ELb1ELb0ELb0ELb0ELi2ELi4ELi4ELi4ELb0EEENS1_24CollectiveEpilogueBwdGQAISA_fSD_Li256ELb1ELb1EEENS1_25SingleTileBwdLPTSchedulerILb1ELi128ELb1EEEEEEEEEvNT_6ParamsE$_ZN4cute3eso3ESOILb1ELb0EJNS_10UnderscoreEiEEC2ERKS2_RKi) ;  /* 0xfffbe61000007944 */ /* 0x026fea0003c3ffff */
[----:B------:R-:W2:Y:S01]  /*48d00*/  LDL R37, [R1+0x1580] ;  /* 0x0015800001257983 */ /* 0x000ea20000100800 */
        /* <DEDUP_REMOVED lines=9> */
[----:B------:R-:W-:-:S03]  /*48da0*/  MOV R38, 0x48dc0 ;  /* 0x00048dc000267802 */ /* 0x000fc60000000f00 */
[----:B-1---5:R-:W-:Y:S05]  /*48db0*/  CALL.REL.NOINC `($_ZN7cutlass13device_kernelIN5flash19enable_sm80_to_sm89INS1_16FlashAttnBwdSm80INS1_25CollectiveMainloopBwdSm80ILi2ELi2EN4cute5tupleIJNS5_1CILi128EEES8_NS7_ILi64EEEEEENS_6half_tEfNS_4arch4Sm80ELb1ELb0ELb1ELb1ELb1ELb0ELb0ELb0ELi2ELi4ELi4ELi4ELb0EEENS1_24CollectiveEpilogueBwdGQAISA_fSD_Li256ELb1ELb1EEENS1_25SingleTileBwdLPTSchedulerILb1ELi128ELb1EEEEEEEEEvNT_6ParamsE$_ZN4cute3eso3ESOILb1ELb0EJNS_6LayoutINS_5tupleIJNS3_IJNS_1CILi8EEENS4_ILi1EEEEEEEEENS3_IJNS3_IJS6_NS4_ILi0EEEEEEEEEEENS_10ViewEngineINS_8smem_ptrIPN7cutlass6half_tEEEEEEEC2ERKSC_RKSJ_) ;  /* 0xfffbf81000007944 */ /* 0x022fea0003c3ffff */
[----:B-1----:R1:W5:Y:S01]  /*48dc0*/  LDL.64 R2, [R1+0x1580] ;  /* 0x0015800001027983 */ /* 0x0023620000100a00 */
[----:B------:R-:W-:Y:S02]  /*48dd0*/  MOV R47, RZ ;  /* 0x000000ff002f7202 */ /* 0x000fe40000000f00 */
[----:B------:R-:W-:-:S02]  /*48de0*/  MOV R46, 0x48e00 ;  /* 0x00048e00002e7802 */ /* 0x000fc40000000f00 */
[----:B-1---5:R-:W-:Y:S05]  /*48df0*/  CALL.REL.NOINC `($_ZN7cutlass13device_kernelIN5flash19enable_sm80_to_sm89INS1_16FlashAttnBwdSm80INS1_25CollectiveMainloopBwdSm80ILi2ELi2EN4cute5tupleIJNS5_1CILi128EEES8_NS7_ILi64EEEEEENS_6half_tEfNS_4arch4Sm80ELb1ELb0ELb1ELb1ELb1ELb0ELb0ELb0ELi2ELi4ELi4ELi4ELb0EEENS1_24CollectiveEpilogueBwdGQAISA_fSD_Li256ELb1ELb1EEENS1_25SingleTileBwdLPTSchedulerILb1ELi128ELb1EEEEEEEEEvNT_6ParamsE$_ZN4cute3eso3ESOILb1ELb0EJNS_10UnderscoreEiEEC2ERKS2_RKi) ;  /* 0xfffbe51000007944 */ /* 0x022fea0003c3ffff */
[----:B------:R-:W2:Y:S01]  /*48e00*/  LDL R37, [R1+0x1580] ;  /* 0x0015800001257983 */ /* 0x000ea20000100800 */
[----:B------:R-:W-:-:S02]  /*48e10*/  MOV R38, 0x48e40 ;  /* 0x00048e4000267802 */ /* 0x000fc40000000f00 */
[----:B--2---:R-:W-:Y:S02]  /*48e20*/  SHF.L.U32 R37, R37, 0x3, RZ ;  /* 0x0000000325257819 */ /* 0x004fe400000006ff */
[----:B-1----:R-:W-:Y:S05]  /*48e30*/  CALL.REL.NOINC `($_ZN7cutlass13device_kernelIN5flash19enable_sm80_to_sm89INS1_16FlashAttnBwdSm80INS1_25CollectiveMainloopBwdSm80ILi2ELi2EN4cute5tupleIJNS5_1CILi128EEES8_NS7_ILi64EEEEEENS_6half_tEfNS_4arch4Sm80ELb1ELb0ELb1ELb1ELb1ELb0ELb0ELb0ELi2ELi4ELi4ELi4ELb0EEENS1_24CollectiveEpilogueBwdGQAISA_fSD_Li256ELb1ELb1EEENS1_25SingleTileBwdLPTSchedulerILb1ELi128ELb1EEEEEEEEEvNT_6ParamsE$_ZN4cute3eso3ESOILb1ELb0EJNS_6LayoutINS_5tupleIJNS3_IJNS_1CILi8EEENS4_ILi1EEEEEEEEENS3_IJNS3_IJS6_NS4_ILi0EEEEEEEEEEEiEEC2ERKSC_RKi) ;  /* 0xfffbf82000007944 */ /* 0x002fea0003c3ffff */
[----:B------:R-:W2:Y:S01]  /*48e40*/  LDL R5, [R1+0x1580] ;  /* 0x0015800001057983 */ /* 0x000ea20000100800 */
        /* <DEDUP_REMOVED lines=9> */
[----:B------:R-:W-:-:S03]  /*48ee0*/  MOV R46, 0x48f00 ;  /* 0x00048f00002e7802 */ /* 0x000fc60000000f00 */
[----:B-1---5:R-:W-:Y:S05]  /*48ef0*/  CALL.REL.NOINC `($_ZN7cutlass13device_kernelIN5flash19enable_sm80_to_sm89INS1_16FlashAttnBwdSm80INS1_25CollectiveMainloopBwdSm80ILi2ELi2EN4cute5tupleIJNS5_1CILi128EEES8_NS7_ILi64EEEEEENS_6half_tEfNS_4arch4Sm80ELb1ELb0ELb1ELb1ELb1ELb0ELb0ELb0ELi2ELi4ELi4ELi4ELb0EEENS1_24CollectiveEpilogueBwdGQAISA_fSD_Li256ELb1ELb1EEENS1_25SingleTileBwdLPTSchedulerILb1ELi128ELb1EEEEEEEEEvNT_6ParamsE$_ZN4cute8smem_ptrIPN7cutlass9uint128_tEECI1NS_12iter_adaptorIS3_S4_EEES3_) ;  /* 0xfffc056000007944 */ /* 0x022fea0003c3ffff */
[----:B-1----:R1:W5:Y:S01]  /*48f00*/  LDL.64 R2, [R1+0x1580] ;  /* 0x0015800001027983 */ /* 0x0023620000100a00 */
[----:B------:R-:W-:-:S03]  /*48f10*/  MOV R46, 0x48f30 ;  /* 0x00048f30002e7802 */ /* 0x000fc60000000f00 */
[----:B-1---5:R-:W-:Y:S05]  /*48f20*/  CALL.REL.NOINC `($_ZN7cutlass13device_kernelIN5flash19enable_sm80_to_sm89INS1_16FlashAttnBwdSm80INS1_25CollectiveMainloopBwdSm80ILi2ELi2EN4cute5tupleIJNS5_1CILi128EEES8_NS7_ILi64EEEEEENS_6half_tEfNS_4arch4Sm80ELb1ELb0ELb1ELb1ELb1ELb0ELb0ELb0ELi2ELi4ELi4ELi4ELb0EEENS1_24CollectiveEpilogueBwdGQAISA_fSD_Li256ELb1ELb1EEENS1_25SingleTileBwdLPTSchedulerILb1ELi128ELb1EEEEEEEEEvNT_6ParamsE$_ZN4cute3eso3ESOILb1ELb0EJNS_6LayoutINS_5tupleIJNS3_IJNS_1CILi1EEES5_EEEEEENS3_IJNS3_IJS5_NS4_ILi0EEEEEEEEEEENS_10ViewEngineINS_8smem_ptrIPN7cutlass9uint128_tEEEEEEEC2ERKSB_RKSI_) ;  /* 0xfffbf15000007944 */ /* 0x022fea0003c3ffff */
[----:B------:R2:W5:Y:S01]  /*48f30*/  LDL R4, [R1+0x1580] ;  /* 0x0015800001047983 */ /* 0x0005620000100800 */
[----:B-1----:R-:W-:-:S03]  /*48f40*/  MOV R38, 0x48f60 ;  /* 0x00048f6000267802 */ /* 0x002fc60000000f00 */
[----:B--2--5:R-:W-:Y:S05]  /*48f50*/  CALL.REL.NOINC `($_ZN7cutlass13device_kernelIN5flash19enable_sm80_to_sm89INS1_16FlashAttnBwdSm80INS1_25CollectiveMainloopBwdSm80ILi2ELi2EN4cute5tupleIJNS5_1CILi128EEES8_NS7_ILi64EEEEEENS_6half_tEfNS_4arch4Sm80ELb1ELb0ELb1ELb1ELb1ELb0ELb0ELb0ELi2ELi4ELi4ELi4ELb0EEENS1_24CollectiveEpilogueBwdGQAISA_fSD_Li256ELb1ELb1EEENS1_25SingleTileBwdLPTSchedulerILb1ELi128ELb1EEEEEEEEEvNT_6ParamsE$_ZN4cute3eso3ESOILb1ELb0EJNS_6LayoutINS_5tupleIJNS3_IJNS_1CILi4EEENS4_ILi1EEEEEEEEENS3_IJNS3_IJS6_NS4_ILi0EEEEEEEEEEENS_10ViewEngineIPjEEEEC2ERKSC_RKSF_) ;  /* 0xfffbf63000007944 */ /* 0x024fea0003c3ffff */
        /* <DEDUP_REMOVED lines=9> */
[----:B-1----:R-:W-:Y:S05]  /*48ff0*/  CALL.REL.NOINC `($_ZN7cutlass13device_kernelIN5flash19enable_sm80_to_sm89INS1_16FlashAttnBwdSm80INS1_25CollectiveMainloopBwdSm80ILi2ELi2EN4cute5tupleIJNS5_1CILi128EEES8_NS7_ILi64EEEEEENS_6half_tEfNS_4arch4Sm80ELb1ELb0ELb1ELb1ELb1ELb0ELb0ELb0ELi2ELi4ELi4ELi4ELb0EEENS1_24CollectiveEpilogueBwdGQAISA_fSD_Li256ELb1ELb1EEENS1_25SingleTileBwdLPTSchedulerILb1ELi128ELb1EEEEEEEEEvNT_6ParamsE$_ZN4cute3eso3ESOILb1ELb0EJNS_10UnderscoreEiEEC2ERKS2_RKi) ;  /* 0xfffbe31000007944 */ /* 0x002fea0003c3ffff */
[----:B------:R-:W2:Y:S01]  /*49000*/  LDL R37, [R1+0x1580] ;  /* 0x0015800001257983 */ /* 0x000ea20000100800 */
        /* <DEDUP_REMOVED lines=12> */
[----:B------:R-:W-:Y:S02]  /*490d0*/  MOV R47, 0x1 ;  /* 0x00000001002f7802 */ /* 0x000fe40000000f00 */
[----:B------:R-:W-:Y:S02]  /*490e0*/  MOV R46, 0x49100 ;  /* 0x00049100002e7802 */ /* 0x000fe40000000f00 */
[----:B-1---5:R-:W-:Y:S05]  /*490f0*/  CALL.REL.NOINC `($_ZN7cutlass13device_kernelIN5flash19enable_sm80_to_sm89INS1_16FlashAttnBwdSm80INS1_25CollectiveMainloopBwdSm80ILi2ELi2EN4cute5tupleIJNS5_1CILi128EEES8_NS7_ILi64EEEEEENS_6half_tEfNS_4arch4Sm80ELb1ELb0ELb1ELb1ELb1ELb0ELb0ELb0ELi2ELi4ELi4ELi4ELb0EEENS1_24CollectiveEpilogueBwdGQAISA_fSD_Li256ELb1ELb1EEENS1_25SingleTileBwdLPTSchedulerILb1ELi128ELb1EEEEEEEEEvNT_6ParamsE$_ZN4cute3eso3ESOILb1ELb0EJNS_10UnderscoreEiEEC2ERKS2_RKi) ;  /* 0xfffbe21000007944 */ /* 0x022fea0003c3ffff */
[----:B------:R-:W2:Y:S01]  /*49100*/  LDL R37, [R1+0x1580] ;  /* 0x0015800001257983 */ /* 0x000ea20000100800 */
[----:B------:R-:W-:Y:S02]  /*49110*/  MOV R38, 0x49140 ;  /* 0x0004914000267802 */ /* 0x000fe40000000f00 */
[----:B--2---:R-:W-:-:S02]  /*49120*/  SHF.L.U32 R37, R37, 0x3, RZ ;  /* 0x0000000325257819 */ /* 0x004fc400000006ff */
        /* <DEDUP_REMOVED lines=28> */
[----:B--2--5:R-:W-:Y:S05]  /*492f0*/  CALL.REL.NOINC `($_ZN7cutlass13device_kernelIN5flash19enable_sm80_to_sm89INS1_16FlashAttnBwdSm80INS1_25CollectiveMainloopBwdSm80ILi2ELi2EN4cute5tupleIJNS5_1CILi128EEES8_NS7_ILi64EEEEEENS_6half_tEfNS_4arch4Sm80ELb1ELb0ELb1ELb1ELb1ELb0ELb0ELb0ELi2ELi4ELi4ELi4ELb0EEENS1_24CollectiveEpilogueBwdGQAISA_fSD_Li256ELb1ELb1EEENS1_25SingleTileBwdLPTSchedulerILb1ELi128ELb1EEEEEEEEEvNT_6ParamsE$_ZZN4cute5sliceINS_5tupleIJNS_10UnderscoreES2_NS_1CILi0EEEEEENS1_IJNS1_IJNS3_ILi1EEES4_EEEiNS3_ILi1024EEEEEEEEDaRKT_RKT0_ENKUlRKT_RKT0_E_clIS2_iEEDaSI_SL_) ;  /* 0xfffc0a2000007944 */ /* 0x024fea0003c3ffff */
[----:B------:R-:W-:Y:S02]  /*49300*/  MOV R2, 0x49320 ;  /* 0x0004932000027802 */ /* 0x000fe40000000f00 */
[----:B------:R-:W-:Y:S05]  /*49310*/  CALL.REL.NOINC `($_ZN7cutlass13device_kernelIN5flash19enable_sm80_to_sm89INS1_16FlashAttnBwdSm80INS1_25CollectiveMainloopBwdSm80ILi2ELi2EN4cute5tupleIJNS5_1CILi128EEES8_NS7_ILi64EEEEEENS_6half_tEfNS_4arch4Sm80ELb1ELb0ELb1ELb1ELb1ELb0ELb0ELb0ELi2ELi4ELi4ELi4ELb0EEENS1_24CollectiveEpilogueBwdGQAISA_fSD_Li256ELb1ELb1EEENS1_25SingleTileBwdLPTSchedulerILb1ELi128ELb1EEEEEEEEEvNT_6ParamsE$_ZZN4cute12filter_tupleINS_5tupleIJNS_10UnderscoreES2_NS_1CILi0EEEEEENS1_IJNS1_IJNS3_ILi1EEES4_EEEiNS3_ILi1024EEEEEEZNS_5sliceIS5_S9_EEDaRKT_RKT0_EUlRKT_RKT0_E_EEDaSD_SG_OT1_ENKUlDpSJ_E_clIJNS1_IJS7_EEENS1_IJiEEENS1_IJEEEEEEDaSQ_) ;  /* 0xfffc035000007944 */ /* 0x000fea0003c3ffff */
[----:B------:R-:W-:Y:S02]  /*49320*/  MOV R36, 0x49340 ;  /* 0x0004934000247802 */ /* 0x000fe40000000f00 */
[----:B------:R-:W-:Y:S05]  /*49330*/  CALL.REL.NOINC `($_ZN7cutlass13device_kernelIN5flash19enable_sm80_to_sm89INS1_16FlashAttnBwdSm80INS1_25CollectiveMainloopBwdSm80ILi2ELi2EN4cute5tupleIJNS5_1CILi128EEES8_NS7_ILi64EEEEEENS_6half_tEfNS_4arch4Sm80ELb1ELb0ELb1ELb1ELb1ELb0ELb0ELb0ELi2ELi4ELi4ELi4ELb0EEENS1_24CollectiveEpilogueBwdGQAISA_fSD_Li256ELb1ELb1EEENS1_25SingleTileBwdLPTSchedulerILb1ELi128ELb1EEEEEEEEEvNT_6ParamsE$_ZN4cute5tupleIJNS0_IJNS0_IJNS_1CILi8EEENS1_ILi1EEEEEENS1_ILi2EEEEEENS0_IJNS0_IJS3_NS1_ILi0EEEEEEiEEEEEC2ERKS6_RKS9_) ;  /* 0xfffbfdc000007944 */ /* 0x000fea0003c3ffff */
[----:B-1----:R1:W5:Y:S01]  /*49340*/  LDL R3, [R1+0x1580] ;  /* 0x0015800001037983 */ /* 0x0023620000100800 */
[----:B------:R-:W-:-:S03]  /*49350*/  MOV R6, 0x49370 ;  /* 0x0004937000067802 */ /* 0x000fc60000000f00 */
[----:B-1---5:R-:W-:Y:S05]  /*49360*/  CALL.REL.NOINC `($_ZN7cutlass13device_kernelIN5flash19enable_sm80_to_sm89INS1_16FlashAttnBwdSm80INS1_25CollectiveMainloopBwdSm80ILi2ELi2EN4cute5tupleIJNS5_1CILi128EEES8_NS7_ILi64EEEEEENS_6half_tEfNS_4arch4Sm80ELb1ELb0ELb1ELb1ELb1ELb0ELb0ELb0ELi2ELi4ELi4ELi4ELb0EEENS1_24CollectiveEpilogueBwdGQAISA_fSD_Li256ELb1ELb1EEENS1_25SingleTileBwdLPTSchedulerILb1ELi128ELb1EEEEEEEEEvNT_6ParamsE$_ZN4cute3eso3ESOILb0ELb1EJNS_6LayoutINS_5tupleIJNS3_IJNS_1CILi8EEENS4_ILi1EEEEEENS4_ILi2EEEEEENS3_IJNS3_IJS6_NS4_ILi0EEEEEEiEEEEESA_EEC2ERKSD_RKSA_) ;  /* 0xfffbddb000007944 */ /* 0x022fea0003c3ffff */
[----:B------:R2:W5:Y:S04]  /*49370*/  LDL R36, [R1+0x1580] ;  /* 0x0015800001247983 */ /* 0x0005680000100800 */
[----:B-1----:R2:W5:Y:S01]  /*49380*/  LD.E.64 R2, [R92.64+0x8] ;  /* 0x000008085c027980 */ /* 0x002562000c101b00 */
[----:B------:R-:W-:-:S02]  /*49390*/  MOV R38, R83 ;  /* 0x0000005300267202 */ /* 0x000fc40000000f00 */
[----:B------:R-:W-:Y:S02]  /*493a0*/  MOV R46, 0x493c0 ;  /* 0x000493c0002e7802 */ /* 0x000fe40000000f00 */
[----:B--2--5:R-:W-:Y:S05]  /*493b0*/  CALL.REL.NOINC `($_ZN7cutlass13device_kernelIN5flash19enable_sm80_to_sm89INS1_16FlashAttnBwdSm80INS1_25CollectiveMainloopBwdSm80ILi2ELi2EN4cute5tupleIJNS5_1CILi128EEES8_NS7_ILi64EEEEEENS_6half_tEfNS_4arch4Sm80ELb1ELb0ELb1ELb1ELb1ELb0ELb0ELb0ELi2ELi4ELi4ELi4ELb0EEENS1_24CollectiveEpilogueBwdGQAISA_fSD_Li256ELb1ELb1EEENS1_25SingleTileBwdLPTSchedulerILb1ELi128ELb1EEEEEEEEEvNT_6ParamsE$_ZN4cute8smem_ptrIPN7cutlass6half_tEECI1NS_12iter_adaptorIS3_S4_EEES3_) ;  /* 0xfffc006000007944 */ /* 0x024fea0003c3ffff */
[----:B-1----:R-:W2:Y:S01]  /*493c0*/  LDL.64 R2, [R1+0x1580] ;  /* 0x0015800001027983 */ /* 0x002ea20000100a00 */
[----:B------:R-:W-:-:S03]  /*493d0*/  MOV R38, 0x49400 ;  /* 0x0004940000267802 */ /* 0x000fc60000000f00 */
[----:B--2---:R1:W-:Y:S04]  /*493e0*/  STL.64 [R1+0x15b0], R2 ;  /* 0x0015b00201007387 */ /* 0x0043e80000100a00 */
[----:B-1----:R-:W-:Y:S05]  /*493f0*/  CALL.REL.NOINC `($_ZN7cutlass13device_kernelIN5flash19enable_sm80_to_sm89INS1_16FlashAttnBwdSm80INS1_25CollectiveMainloopBwdSm80ILi2ELi2EN4cute5tupleIJNS5_1CILi128EEES8_NS7_ILi64EEEEEENS_6half_tEfNS_4arch4Sm80ELb1ELb0ELb1ELb1ELb1ELb0ELb0ELb0ELi2ELi4ELi4ELi4ELb0EEENS1_24CollectiveEpilogueBwdGQAISA_fSD_Li256ELb1ELb1EEENS1_25SingleTileBwdLPTSchedulerILb1ELi128ELb1EEEEEEEEEvNT_6ParamsE$_ZN4cute3eso3ESOILb0ELb0EJNS_6LayoutINS_5tupleIJNS3_IJNS_1CILi8EEENS4_ILi1EEEEEENS4_ILi2EEEEEENS3_IJNS3_IJS6_NS4_ILi0EEEEEEiEEEEENS_10ViewEngineINS_8smem_ptrIPN7cutlass6half_tEEEEEEEC2ERKSD_RKSK_) ;  /* 0xfffbd5b000007944 */ /* 0x002fea0003c3ffff */
[----:B------:R2:W5:Y:S04]  /*49400*/  LDL R37, [R1+0x1580] ;  /* 0x0015800001257983 */ /* 0x0005680000100800 */
[----:B------:R2:W5:Y:S01]  /*49410*/  LDL.64 R4, [R1+0x1588] ;  /* 0x0015880001047983 */ /* 0x0005620000100a00 */
[----:B------:R-:W-:Y:S01]  /*49420*/  IMAD.MOV.U32 R38, RZ, RZ, R88 ;  /* 0x000000ffff267224 */ /* 0x000fe200078e0058 */
[----:B-1----:R-:W-:Y:S02]  /*49430*/  MOV R3, R89 ;  /* 0x0000005900037202 */ /* 0x002fe40000000f00 */
[----:B------:R-:W-:Y:S02]  /*49440*/  MOV R36, 0x49460 ;  /* 0x0004946000247802 */ /* 0x000fe40000000f00 */
[----:B--2--5:R-:W-:Y:S05]  /*49450*/  CALL.REL.NOINC `($_ZN7cutlass13device_kernelIN5flash19enable_sm80_to_sm89INS1_16FlashAttnBwdSm80INS1_25CollectiveMainloopBwdSm80ILi2ELi2EN4cute5tupleIJNS5_1CILi128EEES8_NS7_ILi64EEEEEENS_6half_tEfNS_4arch4Sm80ELb1ELb0ELb1ELb1ELb1ELb0ELb0ELb0ELi2ELi4ELi4ELi4ELb0EEENS1_24CollectiveEpilogueBwdGQAISA_fSD_Li256ELb1ELb1EEENS1_25SingleTileBwdLPTSchedulerILb1ELi128ELb1EEEEEEEEEvNT_6ParamsE$_ZN4cute3eso3ESOILb1ELb0EJNS_6LayoutINS_5tupleIJNS3_IJNS3_IJNS_1CILi4EEENS4_ILi2EEEEEENS4_ILi1EEEEEES6_EEENS3_IJNS3_IJNS3_IJS8_NS4_ILi32EEEEEENS4_ILi0EEEEEENS4_ILi64EEEEEEEENS_10ViewEngineIPN7cutlass6half_tEEEEEC2ERKSH_RKSM_) ;  /* 0xfffbe73000007944 */ /* 0x024fea0003c3ffff */
[----:B-1----:R1:W5:Y:S01]  /*49460*/  LDL.64 R2, [R1+0x1580] ;  /* 0x0015800001027983 */ /* 0x0023620000100a00 */
[----:B------:R-:W-:-:S03]  /*49470*/  MOV R36, 0x49490 ;  /* 0x0004949000247802 */ /* 0x000fc60000000f00 */
[----:B-1---5:R-:W-:Y:S05]  /*49480*/  CALL.REL.NOINC `($_ZN7cutlass13device_kernelIN5flash19enable_sm80_to_sm89INS1_16FlashAttnBwdSm80INS1_25CollectiveMainloopBwdSm80ILi2ELi2EN4cute5tupleIJNS5_1CILi128EEES8_NS7_ILi64EEEEEENS_6half_tEfNS_4arch4Sm80ELb1ELb0ELb1ELb1ELb1ELb0ELb0ELb0ELi2ELi4ELi4ELi4ELb0EEENS1_24CollectiveEpilogueBwdGQAISA_fSD_Li256ELb1ELb1EEENS1_25SingleTileBwdLPTSchedulerILb1ELi128ELb1EEEEEEEEEvNT_6ParamsE$_ZZN4cute4takeILi1ELi2ENS_5tupleIJNS1_IJNS_1CILi1EEENS2_ILi0EEEEEEiEEEEEDaRKT1_ENKUlDpRKT_E_clIJiEEEDaSD_) ;  /* 0xfffc07b000007944 */ /* 0x022fea0003c3ffff */
[----:B------:R-:W-:Y:S02]  /*49490*/  MOV R38, 0x494b0 ;  /* 0x000494b000267802 */ /* 0x000fe40000000f00 */
[----:B------:R-:W-:Y:S05]  /*494a0*/  CALL.REL.NOINC `($_ZN7cutlass13device_kernelIN5flash19enable_sm80_to_sm89INS1_16FlashAttnBwdSm80INS1_25CollectiveMainloopBwdSm80ILi2ELi2EN4cute5tupleIJNS5_1CILi128EEES8_NS7_ILi64EEEEEENS_6half_tEfNS_4arch4Sm80ELb1ELb0ELb1ELb1ELb1ELb0ELb0ELb0ELi2ELi4ELi4ELi4ELb0EEENS1_24CollectiveEpilogueBwdGQAISA_fSD_Li256ELb1ELb1EEENS1_25SingleTileBwdLPTSchedulerILb1ELi128ELb1EEEEEEEEEvNT_6ParamsE$_ZN4cute3eso3ESOILb1ELb0EJNS_5tupleIJNS_1CILi1EEENS3_ILi0EEEEEENS2_IJiEEEEEC2ERKS6_RKS7_) ;  /* 0xfffbe55000007944 */ /* 0x000fea0003c3ffff */
[----:B-1----:R1:W5:Y:S01]  /*494b0*/  LDL R37, [R1+0x1580] ;  /* 0x0015800001257983 */ /* 0x0023620000100800 */
[----:B------:R-:W-:-:S03]  /*494c0*/  MOV R38, 0x494e0 ;  /* 0x000494e000267802 */ /* 0x000fc60000000f00 */
[----:B-1---5:R-:W-:Y:S05]  /*494d0*/  CALL.REL.NOINC `($_ZN7cutlass13device_kernelIN5flash19enable_sm80_to_sm89INS1_16FlashAttnBwdSm80INS1_25CollectiveMainloopBwdSm80ILi2ELi2EN4cute5tupleIJNS5_1CILi128EEES8_NS7_ILi64EEEEEENS_6half_tEfNS_4arch4Sm80ELb1ELb0ELb1ELb1ELb1ELb0ELb0ELb0ELi2ELi4ELi4ELi4ELb0EEENS1_24CollectiveEpilogueBwdGQAISA_fSD_Li256ELb1ELb1EEENS1_25SingleTileBwdLPTSchedulerILb1ELi128ELb1EEEEEEEEEvNT_6ParamsE$_ZN4cute5tupleIJNS0_IJNS0_IJNS_1CILi8EEENS1_ILi1EEEEEENS0_IJNS1_ILi2EEEEEEEEENS0_IJNS0_IJS3_NS1_ILi0EEEEEENS0_IJiEEEEEEEEC2ERKS7_RKSB_) ;  /* 0xfffbfbe000007944 */ /* 0x022fea0003c3ffff */
[----:B------:R2:W5:Y:S01]  /*494e0*/  LDL R40, [R1+0x1580] ;  /* 0x0015800001287983 */ /* 0x0005620000100800 */
[----:B------:R-:W-:-:S03]  /*494f0*/  MOV R38, 0x49520 ;  /* 0x0004952000267802 */ /* 0x000fc60000000f00 */
[----:B------:R2:W-:Y:S04]  /*49500*/  STL.64 [R1+0x15b0], R4 ;  /* 0x0015b00401007387 */ /* 0x0005e80000100a00 */
[----:B-12--5:R-:W-:Y:S05]  /*49510*/  CALL.REL.NOINC `($_ZN7cutlass13device_kernelIN5flash19enable_sm80_to_sm89INS1_16FlashAttnBwdSm80INS1_25CollectiveMainloopBwdSm80ILi2ELi2EN4cute5tupleIJNS5_1CILi128EEES8_NS7_ILi64EEEEEENS_6half_tEfNS_4arch4Sm80ELb1ELb0ELb1ELb1ELb1ELb0ELb0ELb0ELi2ELi4ELi4ELi4ELb0EEENS1_24CollectiveEpilogueBwdGQAISA_fSD_Li256ELb1ELb1EEENS1_25SingleTileBwdLPTSchedulerILb1ELi128ELb1EEEEEEEEEvNT_6ParamsE$_ZN4cute3eso3ESOILb0ELb0EJNS_6LayoutINS_5tupleIJNS3_IJNS_1CILi8EEENS4_ILi1EEEEEENS3_IJNS4_ILi2EEEEEEEEENS3_IJNS3_IJS6_NS4_ILi0EEEEEENS3_IJiEEEEEEEENS_10ViewEngineINS_8smem_ptrIPN7cutlass6half_tEEEEEEEC2ERKSF_RKSM_) ;  /* 0xfffbd42000007944 */ /* 0x026fea0003c3ffff */
[----:B------:R2:W5:Y:S04]  /*49520*/  LDL R5, [R1+0x1580] ;  /* 0x0015800001057983 */ /* 0x0005680000100800 */
[----:B------:R2:W5:Y:S01]  /*49530*/  LDL.64 R8, [R1+0x1588] ;  /* 0x0015880001087983 */ /* 0x0005620000100a00 */
[----:B------:R-:W-:-:S03]  /*49540*/  MOV R38, 0x49560 ;  /* 0x0004956000267802 */ /* 0x000fc60000000f00 */
[----:B-12--5:R-:W-:Y:S05]  /*49550*/  CALL.REL.NOINC `($_ZN7cutlass13device_kernelIN5flash19enable_sm80_to_sm89INS1_16FlashAttnBwdSm80INS1_25CollectiveMainloopBwdSm80ILi2ELi2EN4cute5tupleIJNS5_1CILi128EEES8_NS7_ILi64EEEEEENS_6half_tEfNS_4arch4Sm80ELb1ELb0ELb1ELb1ELb1ELb0ELb0ELb0ELi2ELi4ELi4ELi4ELb0EEENS1_24CollectiveEpilogueBwdGQAISA_fSD_Li256ELb1ELb1EEENS1_25SingleTileBwdLPTSchedulerILb1ELi128ELb1EEEEEEEEEvNT_6ParamsE$_ZN4cute3eso3ESOILb1ELb0EJNS_6LayoutINS_5tupleIJNS3_IJNS3_IJNS_1CILi4EEENS4_ILi2EEEEEENS4_ILi1EEEEEENS3_IJS6_EEEEEENS3_IJNS3_IJNS3_IJS8_NS4_ILi32EEEEEENS4_ILi0EEEEEENS3_IJNS4_ILi64EEEEEEEEEEENS_10ViewEngineIPN7cutlass6half_tEEEEEC2ERKSJ_RKSO_) ;  /* 0xfffbe5f000007944 */ /* 0x026fea0003c3ffff */
[----:B-1----:R1:W5:Y:S01]  /*49560*/  LDL.64 R2, [R1+0x1580] ;  /* 0x0015800001027983 */ /* 0x0023620000100a00 */
[----:B------:R-:W-:-:S03]  /*49570*/  MOV R38, 0x49590 ;  /* 0x0004959000267802 */ /* 0x000fc60000000f00 */
[----:B-1---5:R-:W-:Y:S05]  /*49580*/  CALL.REL.NOINC `($_ZN7cutlass13device_kernelIN5flash19enable_sm80_to_sm89INS1_16FlashAttnBwdSm80INS1_25CollectiveMainloopBwdSm80ILi2ELi2EN4cute5tupleIJNS5_1CILi128EEES8_NS7_ILi64EEEEEENS_6half_tEfNS_4arch4Sm80ELb1ELb0ELb1ELb1ELb1ELb0ELb0ELb0ELi2ELi4ELi4ELi4ELb0EEENS1_24CollectiveEpilogueBwdGQAISA_fSD_Li256ELb1ELb1EEENS1_25SingleTileBwdLPTSchedulerILb1ELi128ELb1EEEEEEEEEvNT_6ParamsE$_ZN4cute3eso3ESOILb1ELb0EJNS_6LayoutINS_5tupleIJNS3_IJNS3_IJNS3_IJNS_1CILi4EEENS4_ILi2EEEEEENS4_ILi1EEEEEES8_EEENS3_IJNS3_IJNS3_IJS8_S8_EEES8_EEES6_EEEEEENS3_IJNS3_IJNS3_IJNS3_IJS8_NS4_ILi32EEEEEENS4_ILi0EEEEEESH_EEENS3_IJNS3_IJNS3_IJSH_SH_EEESH_EEENS4_ILi64EEEEEEEEEEENS_10ViewEngineIPN7cutlass6half_tEEEEEC2ERKSP_RKSU_) ;  /* 0xfffbe4b000007944 */ /* 0x022fea0003c3ffff */
[----:B-1----:R1:W5:Y:S01]  /*49590*/  LDL.64 R2, [R1+0x1580] ;  /* 0x0015800001027983 */ /* 0x0023620000100a00 */
[----:B------:R-:W-:-:S03]  /*495a0*/  MOV R6, 0x495c0 ;  /* 0x000495c000067802 */ /* 0x000fc60000000f00 */
[----:B-1---5:R-:W-:Y:S05]  /*495b0*/  CALL.REL.NOINC `($_ZN7cutlass13device_kernelIN5flash19enable_sm80_to_sm89INS1_16FlashAttnBwdSm80INS1_25CollectiveMainloopBwdSm80ILi2ELi2EN4cute5tupleIJNS5_1CILi128EEES8_NS7_ILi64EEEEEENS_6half_tEfNS_4arch4Sm80ELb1ELb0ELb1ELb1ELb1ELb0ELb0ELb0ELi2ELi4ELi4ELi4ELb0EEENS1_24CollectiveEpilogueBwdGQAISA_fSD_Li256ELb1ELb1EEENS1_25SingleTileBwdLPTSchedulerILb1ELi128ELb1EEEEEEEEEvNT_6ParamsE$_ZN4cute5tupleIJNS0_IJNS_1CILi2EEEEEENS0_IJiEEEEEC2ERKS3_RKS4_) ;  /* 0xfffbfc9000007944 */ /* 0x022fea0003c3ffff */
[----:B------:R-:W2:Y:S01]  /*495c0*/  LDL R6, [R1+0x15b0] ;  /* 0x0015b00001067983 */ /* 0x000ea20000100800 */
[----:B-1----:R-:W-:-:S03]  /*495d0*/  MOV R4, 0x49600 ;  /* 0x0004960000047802 */ /* 0x002fc60000000f00 */
[----:B--2---:R1:W-:Y:S04]  /*495e0*/  STL [R1+0x1580], R6 ;  /* 0x0015800601007387 */ /* 0x0043e80000100800 */
[----:B-1----:R-:W-:Y:S05]  /*495f0*/  CALL.REL.NOINC `($_ZN7cutlass13device_kernelIN5flash19enable_sm80_to_sm89INS1_16FlashAttnBwdSm80INS1_25CollectiveMainloopBwdSm80ILi2ELi2EN4cute5tupleIJNS5_1CILi128EEES8_NS7_ILi64EEEEEENS_6half_tEfNS_4arch4Sm80ELb1ELb0ELb1ELb1ELb1ELb0ELb0ELb0ELi2ELi4ELi4ELi4ELb0EEENS1_24CollectiveEpilogueBwdGQAISA_fSD_Li256ELb1ELb1EEENS1_25SingleTileBwdLPTSchedulerILb1ELi128ELb1EEEEEEEEEvNT_6ParamsE$_ZZN4cute14logical_divideINS_5tupleIJNS1_IJNS_1CILi8EEENS2_ILi1EEEEEENS1_IJNS2_ILi2EEEEEEEEENS1_IJNS1_IJS4_NS2_ILi0EEEEEENS1_IJiEEEEEENS1_IJS5_NS_6LayoutIS4_S9_EEEEEEEDaRKNSD_IT_T0_EERKT1_ENKUlRKT_RKT0_E_clINSD_IS7_SB_EESE_EEDaSQ_ST_) ;  /* 0xfffc051000007944 */ /* 0x002fea0003c3ffff */
[----:B------:R-:W-:Y:S02]  /*49600*/  MOV R4, R84 ;  /* 0x0000005400047202 */ /* 0x000fe40000000f00 */
[----:B------:R-:W-:Y:S02]  /*49610*/  MOV R6, 0x49630 ;  /* 0x0004963000067802 */ /* 0x000fe40000000f00 */
[----:B-----5:R-:W-:Y:S05]  /*49620*/  CALL.REL.NOINC `($_ZN7cutlass13device_kernelIN5flash19enable_sm80_to_sm89INS1_16FlashAttnBwdSm80INS1_25CollectiveMainloopBwdSm80ILi2ELi2EN4cute5tupleIJNS5_1CILi128EEES8_NS7_ILi64EEEEEENS_6half_tEfNS_4arch4Sm80ELb1ELb0ELb1ELb1ELb1ELb0ELb0ELb0ELi2ELi4ELi4ELi4ELb0EEENS1_24CollectiveEpilogueBwdGQAISA_fSD_Li256ELb1ELb1EEENS1_25SingleTileBwdLPTSchedulerILb1ELi128ELb1EEEEEEEEEvNT_6ParamsE$_ZN4cute3eso3ESOILb1ELb0EJNS_5tupleIJNS2_IJNS_1CILi1EEENS3_ILi0EEEEEENS2_IJS5_S5_EEEEEENS2_IJS5_iEEEEEC2ERKS8_RKS9_) ;  /* 0xfffbe31000007944 */ /* 0x020fea0003c3ffff */
[----:B-1----:R1:W5:Y:S01]  /*49630*/  LDL R5, [R1+0x15b0] ;  /* 0x0015b00001057983 */ /* 0x0023620000100800 */
[----:B------:R-:W-:-:S03]  /*49640*/  MOV R6, 0x49660 ;  /* 0x0004966000067802 */ /* 0x000fc60000000f00 */
[----:B-1---5:R-:W-:Y:S05]  /*49650*/  CALL.REL.NOINC `($_ZN7cutlass13device_kernelIN5flash19enable_sm80_to_sm89INS1_16FlashAttnBwdSm80INS1_25CollectiveMainloopBwdSm80ILi2ELi2EN4cute5tupleIJNS5_1CILi128EEES8_NS7_ILi64EEEEEENS_6half_tEfNS_4arch4Sm80ELb1ELb0ELb1ELb1ELb1ELb0ELb0ELb0ELi2ELi4ELi4ELi4ELb0EEENS1_24CollectiveEpilogueBwdGQAISA_fSD_Li256ELb1ELb1EEENS1_25SingleTileBwdLPTSchedulerILb1ELi128ELb1EEEEEEEEEvNT_6ParamsE$_ZN4cute5tupleIJNS0_IJNS0_IJNS0_IJNS_1CILi8EEENS1_ILi1EEEEEENS0_IJS3_S3_EEEEEENS0_IJS3_NS1_ILi2EEEEEEEEENS0_IJNS0_IJNS0_IJS3_NS1_ILi0EEEEEENS0_IJSA_SA_EEEEEENS0_IJSA_iEEEEEEEEC2ERKS9_RKSF_) ;  /* 0xfffbf7d000007944 */ /* 0x022fea0003c3ffff */
[----:B-1----:R1:W5:Y:S01]  /*49660*/  LDL R5, [R1+0x15b0] ;  /* 0x0015b00001057983 */ /* 0x0023620000100800 */
[----:B------:R-:W-:Y:S02]  /*49670*/  MOV R4, R83 ;  /* 0x0000005300047202 */ /* 0x000fe40000000f00 */
[----:B------:R-:W-:Y:S02]  /*49680*/  MOV R6, 0x496a0 ;  /* 0x000496a000067802 */ /* 0x000fe40000000f00 */
[----:B-1---5:R-:W-:Y:S05]  /*49690*/  CALL.REL.NOINC `($_ZN7cutlass13device_kernelIN5flash19enable_sm80_to_sm89INS1_16FlashAttnBwdSm80INS1_25CollectiveMainloopBwdSm80ILi2ELi2EN4cute5tupleIJNS5_1CILi128EEES8_NS7_ILi64EEEEEENS_6half_tEfNS_4arch4Sm80ELb1ELb0ELb1ELb1ELb1ELb0ELb0ELb0ELi2ELi4ELi4ELi4ELb0EEENS1_24CollectiveEpilogueBwdGQAISA_fSD_Li256ELb1ELb1EEENS1_25SingleTileBwdLPTSchedulerILb1ELi128ELb1EEEEEEEEEvNT_6ParamsE$_ZN4cute3eso3ESOILb1ELb0EJNS_5tupleIJNS2_IJNS_1CILi1EEENS3_ILi0EEEEEENS2_IJS5_S5_EEEEEENS2_IJS5_iEEEEEC2ERKS8_RKS9_) ;  /* 0xfffbe2a000007944 */ /* 0x022fea0003c3ffff */
[----:B-1----:R1:W5:Y:S01]  /*496a0*/  LDL R5, [R1+0x1580] ;  /* 0x0015800001057983 */ /* 0x0023620000100800 */
[----:B------:R-:W-:-:S03]  /*496b0*/  MOV R6, 0x496d0 ;  /* 0x000496d000067802 */ /* 0x000fc60000000f00 */
[----:B-1---5:R-:W-:Y:S05]  /*496c0*/  CALL.REL.NOINC `($_ZN7cutlass13device_kernelIN5flash19enable_sm80_to_sm89INS1_16FlashAttnBwdSm80INS1_25CollectiveMainloopBwdSm80ILi2ELi2EN4cute5tupleIJNS5_1CILi128EEES8_NS7_ILi64EEEEEENS_6half_tEfNS_4arch4Sm80ELb1ELb0ELb1ELb1ELb1ELb0ELb0ELb0ELi2ELi4ELi4ELi4ELb0EEENS1_24CollectiveEpilogueBwdGQAISA_fSD_Li256ELb1ELb1EEENS1_25SingleTileBwdLPTSchedulerILb1ELi128ELb1EEEEEEEEEvNT_6ParamsE$_ZN4cute3eso3ESOILb1ELb0EJNS_5tupleIJNS_1CILi0EEES4_EEEiEEC2ERKS5_RKi) ;  /* 0xfffbe2f000007944 */ /* 0x022fea0003c3ffff */
[----:B-1----:R1:W5:Y:S01]  /*496d0*/  LDL R5, [R1+0x1580] ;  /* 0x0015800001057983 */ /* 0x0023620000100800 */
[----:B------:R-:W-:-:S03]  /*496e0*/  MOV R6, 0x49700 ;  /* 0x0004970000067802 */ /* 0x000fc60000000f00 */
[----:B-1---5:R-:W-:Y:S05]  /*496f0*/  CALL.REL.NOINC `($_ZN7cutlass13device_kernelIN5flash19enable_sm80_to_sm89INS1_16FlashAttnBwdSm80INS1_25CollectiveMainloopBwdSm80ILi2ELi2EN4cute5tupleIJNS5_1CILi128EEES8_NS7_ILi64EEEEEENS_6half_tEfNS_4arch4Sm80ELb1ELb0ELb1ELb1ELb1ELb0ELb0ELb0ELi2ELi4ELi4ELi4ELb0EEENS1_24CollectiveEpilogueBwdGQAISA_fSD_Li256ELb1ELb1EEENS1_25SingleTileBwdLPTSchedulerILb1ELi128ELb1EEEEEEEEEvNT_6ParamsE$_ZN4cute3eso3ESOILb1ELb0EJNS_5tupleIJNS2_IJNS_1CILi1EEENS3_ILi0EEEEEES5_EEENS2_IJNS2_IJS5_S5_EEEiEEEEEC2ERKS7_RKS9_) ;  /* 0xfffbe28000007944 */ /* 0x022fea0003c3ffff */
[----:B-1----:R1:W5:Y:S01]  /*49700*/  LDL R5, [R1+0x1580] ;  /* 0x0015800001057983 */ /* 0x0023620000100800 */
[----:B------:R-:W-:-:S03]  /*49710*/  MOV R6, 0x49730 ;  /* 0x0004973000067802 */ /* 0x000fc60000000f00 */
[----:B-1---5:R-:W-:Y:S05]  /*49720*/  CALL.REL.NOINC `($_ZN7cutlass13device_kernelIN5flash19enable_sm80_to_sm89INS1_16FlashAttnBwdSm80INS1_25CollectiveMainloopBwdSm80ILi2ELi2EN4cute5tupleIJNS5_1CILi128EEES8_NS7_ILi64EEEEEENS_6half_tEfNS_4arch4Sm80ELb1ELb0ELb1ELb1ELb1ELb0ELb0ELb0ELi2ELi4ELi4ELi4ELb0EEENS1_24CollectiveEpilogueBwdGQAISA_fSD_Li256ELb1ELb1EEENS1_25SingleTileBwdLPTSchedulerILb1ELi128ELb1EEEEEEEEEvNT_6ParamsE$_ZN4cute5tupleIJNS0_IJNS0_IJNS0_IJNS_1CILi8EEENS1_ILi1EEEEEES3_EEENS0_IJNS0_IJS3_S3_EEENS1_ILi2EEEEEEEEENS0_IJNS0_IJNS0_IJS3_NS1_ILi0EEEEEESA_EEENS0_IJNS0_IJSA_SA_EEEiEEEEEEEEC2ERKS9_RKSF_) ;  /* 0xfffbf74000007944 */ /* 0x022fea0003c3ffff */
[----:B------:R2:W5:Y:S01]  /*49730*/  LDL R10, [R1+0x1580] ;  /* 0x00158000010a7983 */ /* 0x0005620000100800 */
[----:B------:R-:W-:-:S03]  /*49740*/  MOV R6, 0x49770 ;  /* 0x0004977000067802 */ /* 0x000fc60000000f00 */
[----:B------:R2:W-:Y:S04]  /*49750*/  STL.64 [R1+0x15b0], R8 ;  /* 0x0015b00801007387 */ /* 0x0005e80000100a00 */
[----:B-12--5:R-:W-:Y:S05]  /*49760*/  CALL.REL.NOINC `($_ZN7cutlass13device_kernelIN5flash19enable_sm80_to_sm89INS1_16FlashAttnBwdSm80INS1_25CollectiveMainloopBwdSm80ILi2ELi2EN4cute5tupleIJNS5_1CILi128EEES8_NS7_ILi64EEEEEENS_6half_tEfNS_4arch4Sm80ELb1ELb0ELb1ELb1ELb1ELb0ELb0ELb0ELi2ELi4ELi4ELi4ELb0EEENS1_24CollectiveEpilogueBwdGQAISA_fSD_Li256ELb1ELb1EEENS1_25SingleTileBwdLPTSchedulerILb1ELi128ELb1EEEEEEEEEvNT_6ParamsE$_ZN4cute3eso3ESOILb0ELb0EJNS_6LayoutINS_5tupleIJNS3_IJNS3_IJNS_1CILi8EEENS4_ILi1EEEEEES6_EEENS3_IJNS3_IJS6_S6_EEENS4_ILi2EEEEEEEEENS3_IJNS3_IJNS3_IJS6_NS4_ILi0EEEEEESD_EEENS3_IJNS3_IJSD_SD_EEEiEEEEEEEENS_10ViewEngineINS_8smem_ptrIPN7cutlass6half_tEEEEEEEC2ERKSJ_RKSQ_) ;  /* 0xfffbcc6000007944 */ /* 0x026fea0003c3ffff */
[----:B------:R2:W5:Y:S04]  /*49770*/  LDL R6, [R1+0x1580] ;  /* 0x0015800001067983 */ /* 0x0005680000100800 */
[----:B-1----:R2:W5:Y:S01]  /*49780*/  LDL.64 R4, [R1+0x1588] ;  /* 0x0015880001047983 */ /* 0x0025620000100a00 */
[----:B------:R-:W-:Y:S02]  /*49790*/  MOV R38, R2 ;  /* 0x0000000200267202 */ /* 0x000fe40000000f00 */
[----:B------:R-:W-:Y:S02]  /*497a0*/  MOV R36, 0x497c0 ;  /* 0x000497c000247802 */ /* 0x000fe40000000f00 */
[----:B--2--5:R-:W-:Y:S05]  /*497b0*/  CALL.REL.NOINC `($_ZN7cutlass13device_kernelIN5flash19enable_sm80_to_sm89INS1_16FlashAttnBwdSm80INS1_25CollectiveMainloopBwdSm80ILi2ELi2EN4cute5tupleIJNS5_1CILi128EEES8_NS7_ILi64EEEEEENS_6half_tEfNS_4arch4Sm80ELb1ELb0ELb1ELb1ELb1ELb0ELb0ELb0ELi2ELi4ELi4ELi4ELb0EEENS1_24CollectiveEpilogueBwdGQAISA_fSD_Li256ELb1ELb1EEENS1_25SingleTileBwdLPTSchedulerILb1ELi128ELb1EEEEEEEEEvNT_6ParamsE$_ZN4cute3eso3ESOILb1ELb0EJNS_6LayoutINS_5tupleIJNS3_IJNS3_IJNS_1CILi4EEENS4_ILi2EEEEEENS4_ILi1EEEEEES6_EEENS3_IJNS3_IJNS3_IJS8_NS4_ILi32EEEEEENS4_ILi0EEEEEENS4_ILi64EEEEEEEENS_10ViewEngineIPN7cutlass6half_tEEEEEC2ERKSH_RKSM_) ;  /* 0xfffbe3d000007944 */ /* 0x024fea0003c3ffff */
[----:B------:R2:W5:Y:S01]  /*497c0*/  LDL.64 R10, [R1+0x1580] ;  /* 0x00158000010a7983 */ /* 0x0005620000100a00 */
[----:B------:R-:W-:Y:S02]  /*497d0*/  MOV R3, R6 ;  /* 0x0000000600037202 */ /* 0x000fe40000000f00 */
[----:B-1----:R-:W-:-:S02]  /*497e0*/  MOV R2, 0x49800 ;  /* 0x0004980000027802 */ /* 0x002fc40000000f00 */
[----:B--2--5:R-:W-:Y:S05]  /*497f0*/  CALL.REL.NOINC `($_ZN7cutlass13device_kernelIN5flash19enable_sm80_to_sm89INS1_16FlashAttnBwdSm80INS1_25CollectiveMainloopBwdSm80ILi2ELi2EN4cute5tupleIJNS5_1CILi128EEES8_NS7_ILi64EEEEEENS_6half_tEfNS_4arch4Sm80ELb1ELb0ELb1ELb1ELb1ELb0ELb0ELb0ELi2ELi4ELi4ELi4ELb0EEENS1_24CollectiveEpilogueBwdGQAISA_fSD_Li256ELb1ELb1EEENS1_25SingleTileBwdLPTSchedulerILb1ELi128ELb1EEEEEEEEEvNT_6ParamsE$_ZZN4cute5sliceINS_5tupleIJNS1_IJNS_10UnderscoreENS_1CILi0EEEEEENS1_IJS4_S2_EEEEEENS1_IJNS1_IJNS1_IJNS3_ILi1EEES4_EEES4_EEENS1_IJNS1_IJS4_S4_EEEiEEEEEEEEDaRKT_RKT0_ENKUlRKT_RKT0_E_clIS6_SC_EEDaSM_SP_) ;  /* 0xfffc04f000007944 */ /* 0x024fea0003c3ffff */
[----:B------:R-:W-:Y:S02]  /*49800*/  MOV R2, 0x49820 ;  /* 0x0004982000027802 */ /* 0x000fe40000000f00 */
[----:B------:R-:W-:Y:S05]  /*49810*/  CALL.REL.NOINC `($_ZN7cutlass13device_kernelIN5flash19enable_sm80_to_sm89INS1_16FlashAttnBwdSm80INS1_25CollectiveMainloopBwdSm80ILi2ELi2EN4cute5tupleIJNS5_1CILi128EEES8_NS7_ILi64EEEEEENS_6half_tEfNS_4arch4Sm80ELb1ELb0ELb1ELb1ELb1ELb0ELb0ELb0ELi2ELi4ELi4ELi4ELb0EEENS1_24CollectiveEpilogueBwdGQAISA_fSD_Li256ELb1ELb1EEENS1_25SingleTileBwdLPTSchedulerILb1ELi128ELb1EEEEEEEEEvNT_6ParamsE$_ZZN4cute12filter_tupleINS_5tupleIJNS1_IJNS_10UnderscoreENS_1CILi0EEEEEENS1_IJS4_S2_EEEEEENS1_IJNS1_IJNS1_IJNS3_ILi1EEES4_EEES4_EEENS1_IJNS1_IJS4_S4_EEEiEEEEEEZNS_5sliceIS7_SD_EEDaRKT_RKT0_EUlRKT_RKT0_E_EEDaSH_SK_OT1_ENKUlDpSN_E_clIJNS1_IJS9_EEENS1_IJiEEEEEEDaSU_) ;  /* 0xfffbfdc000007944 */ /* 0x000fea0003c3ffff */
[----:B------:R-:W-:Y:S02]  /*49820*/  MOV R36, 0x49840 ;  /* 0x0004984000247802 */ /* 0x000fe40000000f00 */
[----:B------:R-:W-:Y:S05]  /*49830*/  CALL.REL.NOINC `($_ZN7cutlass13device_kernelIN5flash19enable_sm80_to_sm89INS1_16FlashAttnBwdSm80INS1_25CollectiveMainloopBwdSm80ILi2ELi2EN4cute5tupleIJNS5_1CILi128EEES8_NS7_ILi64EEEEEENS_6half_tEfNS_4arch4Sm80ELb1ELb0ELb1ELb1ELb1ELb0ELb0ELb0ELi2ELi4ELi4ELi4ELb0EEENS1_24CollectiveEpilogueBwdGQAISA_fSD_Li256ELb1ELb1EEENS1_25SingleTileBwdLPTSchedulerILb1ELi128ELb1EEEEEEEEEvNT_6ParamsE$_ZN4cute5tupleIJNS0_IJNS0_IJNS_1CILi8EEENS1_ILi1EEEEEENS1_ILi2EEEEEENS0_IJNS0_IJS3_NS1_ILi0EEEEEEiEEEEEC2ERKS6_RKS9_) ;  /* 0xfffbf8c000007944 */ /* 0x000fea0003c3ffff */
[----:B-1----:R1:W5:Y:S01]  /*49840*/  LDL R3, [R1+0x1580] ;  /* 0x0015800001037983 */ /* 0x0023620000100800 */
[----:B------:R-:W-:-:S03]  /*49850*/  MOV R6, 0x49870 ;  /* 0x0004987000067802 */ /* 0x000fc60000000f00 */
        /* <DEDUP_REMOVED lines=8> */
[----:B------:R-:W-:-:S03]  /*498e0*/  MOV R38, 0x49910 ;  /* 0x0004991000267802 */ /* 0x000fc60000000f00 */
[----:B--2---:R1:W-:Y:S04]  /*498f0*/  STL.64 [R1+0x15b0], R2 ;  /* 0x0015b00201007387 */ /* 0x0043e80000100a00 */
[----:B-1----:R-:W-:Y:S05]  /*49900*/  CALL.REL.NOINC `($_ZN7cutlass13device_kernelIN5flash19enable_sm80_to_sm89INS1_16FlashAttnBwdSm80INS1_25CollectiveMainloopBwdSm80ILi2ELi2EN4cute5tupleIJNS5_1CILi128EEES8_NS7_ILi64EEEEEENS_6half_tEfNS_4arch4Sm80ELb1ELb0ELb1ELb1ELb1ELb0ELb0ELb0ELi2ELi4ELi4ELi4ELb0EEENS1_24CollectiveEpilogueBwdGQAISA_fSD_Li256ELb1ELb1EEENS1_25SingleTileBwdLPTSchedulerILb1ELi128ELb1EEEEEEEEEvNT_6ParamsE$_ZN4cute3eso3ESOILb0ELb0EJNS_6LayoutINS_5tupleIJNS3_IJNS_1CILi8EEENS4_ILi1EEEEEENS4_ILi2EEEEEENS3_IJNS3_IJS6_NS4_ILi0EEEEEEiEEEEENS_10ViewEngineINS_8smem_ptrIPN7cutlass6half_tEEEEEEEC2ERKSD_RKSK_) ;  /* 0xfffbd0a000007944 */ /* 0x002fea0003c3ffff */
[----:B------:R2:W5:Y:S04]  /*49910*/  LDL R8, [R1+0x1580] ;  /* 0x0015800001087983 */ /* 0x0005680000100800 */
[----:B------:R2:W5:Y:S01]  /*49920*/  LDL.64 R12, [R1+0x1588] ;  /* 0x00158800010c7983 */ /* 0x0005620000100a00 */
[----:B------:R-:W-:Y:S02]  /*49930*/  MOV R47, RZ ;  /* 0x000000ff002f7202 */ /* 0x000fe40000000f00 */
[----:B------:R-:W-:Y:S02]  /*49940*/  MOV R46, 0x49960 ;  /* 0x00049960002e7802 */ /* 0x000fe40000000f00 */
[----:B-12--5:R-:W-:Y:S05]  /*49950*/  CALL.REL.NOINC `($_ZN7cutlass13device_kernelIN5flash19enable_sm80_to_sm89INS1_16FlashAttnBwdSm80INS1_25CollectiveMainloopBwdSm80ILi2ELi2EN4cute5tupleIJNS5_1CILi128EEES8_NS7_ILi64EEEEEENS_6half_tEfNS_4arch4Sm80ELb1ELb0ELb1ELb1ELb1ELb0ELb0ELb0ELi2ELi4ELi4ELi4ELb0EEENS1_24CollectiveEpilogueBwdGQAISA_fSD_Li256ELb1ELb1EEENS1_25SingleTileBwdLPTSchedulerILb1ELi128ELb1EEEEEEEEEvNT_6ParamsE$_ZN4cute3eso3ESOILb1ELb0EJNS_10UnderscoreEiEEC2ERKS2_RKi) ;  /* 0xfffbd9b000007944 */ /* 0x026fea0003c3ffff */
[----:B------:R-:W2:Y:S01]  /*49960*/  LDL R37, [R1+0x1580] ;  /* 0x0015800001257983 */ /* 0x000ea20000100800 */
[----:B------:R-:W-:Y:S01]  /*49970*/  MOV R38, 0x499a0 ;  /* 0x000499a000267802 */ /* 0x000fe20000000f00 */
[----:B--2---:R-:W-:Y:S02]  /*49980*/  IMAD R37, R8, R37, RZ ;  /* 0x0000002508257224 */ /* 0x004fe400078e02ff */
[----:B-1----:R-:W-:Y:S05]  /*49990*/  CALL.REL.NOINC `($_ZN7cutlass13device_kernelIN5flash19enable_sm80_to_sm89INS1_16FlashAttnBwdSm80INS1_25CollectiveMainloopBwdSm80ILi2ELi2EN4cute5tupleIJNS5_1CILi128EEES8_NS7_ILi64EEEEEENS_6half_tEfNS_4arch4Sm80ELb1ELb0ELb1ELb1ELb1ELb0ELb0ELb0ELi2ELi4ELi4ELi4ELb0EEENS1_24CollectiveEpilogueBwdGQAISA_fSD_Li256ELb1ELb1EEENS1_25SingleTileBwdLPTSchedulerILb1ELi128ELb1EEEEEEEEEvNT_6ParamsE$_ZN4cute3eso3ESOILb1ELb0EJNS_6LayoutINS_5tupleIJNS3_IJNS_1CILi8EEENS4_ILi1EEEEEEEEENS3_IJNS3_IJS6_NS4_ILi0EEEEEEEEEEEiEEC2ERKSC_RKi) ;  /* 0xfffbecc000007944 */ /* 0x002fea0003c3ffff */
[----:B------:R-:W2:Y:S01]  /*499a0*/  LDL R3, [R1+0x1580] ;  /* 0x0015800001037983 */ /* 0x000ea20000100800 */
[----:B------:R-:W-:-:S02]  /*499b0*/  MOV R38, R83 ;  /* 0x0000005300267202 */ /* 0x000fc40000000f00 */
        /* <DEDUP_REMOVED lines=8> */
[----:B------:R-:W-:Y:S02]  /*49a40*/  MOV R46, 0x49a60 ;  /* 0x00049a60002e7802 */ /* 0x000fe40000000f00 */
[----:B-1---5:R-:W-:Y:S05]  /*49a50*/  CALL.REL.NOINC `($_ZN7cutlass13device_kernelIN5flash19enable_sm80_to_sm89INS1_16FlashAttnBwdSm80INS1_25CollectiveMainloopBwdSm80ILi2ELi2EN4cute5tupleIJNS5_1CILi128EEES8_NS7_ILi64EEEEEENS_6half_tEfNS_4arch4Sm80ELb1ELb0ELb1ELb1ELb1ELb0ELb0ELb0ELi2ELi4ELi4ELi4ELb0EEENS1_24CollectiveEpilogueBwdGQAISA_fSD_Li256ELb1ELb1EEENS1_25SingleTileBwdLPTSchedulerILb1ELi128ELb1EEEEEEEEEvNT_6ParamsE$_ZN4cute3eso3ESOILb1ELb0EJNS_10UnderscoreEiEEC2ERKS2_RKi) ;  /* 0xfffbd8b000007944 */ /* 0x022fea0003c3ffff */
[----:B------:R-:W2:Y:S01]  /*49a60*/  LDL R5, [R1+0x1580] ;  /* 0x0015800001057983 */ /* 0x000ea20000100800 */
[----:B------:R-:W-:Y:S02]  /*49a70*/  MOV R6, 0x49aa0 ;  /* 0x00049aa000067802 */ /* 0x000fe40000000f00 */
[----:B--2---:R-:W-:Y:S02]  /*49a80*/  SHF.L.U32 R5, R5, 0x6, RZ ;  /* 0x0000000605057819 */ /* 0x004fe400000006ff */
[----:B-1----:R-:W-:Y:S05]  /*49a90*/  CALL.REL.NOINC `($_ZN7cutlass13device_kernelIN5flash19enable_sm80_to_sm89INS1_16FlashAttnBwdSm80INS1_25CollectiveMainloopBwdSm80ILi2ELi2EN4cute5tupleIJNS5_1CILi128EEES8_NS7_ILi64EEEEEENS_6half_tEfNS_4arch4Sm80ELb1ELb0ELb1ELb1ELb1ELb0ELb0ELb0ELi2ELi4ELi4ELi4ELb0EEENS1_24CollectiveEpilogueBwdGQAISA_fSD_Li256ELb1ELb1EEENS1_25SingleTileBwdLPTSchedulerILb1ELi128ELb1EEEEEEEEEvNT_6ParamsE$_ZN4cute3eso3ESOILb1ELb0EJNS_6LayoutINS_5tupleIJNS3_IJNS3_IJNS_1CILi4EEENS4_ILi2EEEEEENS4_ILi1EEEEEEEEENS3_IJNS3_IJNS3_IJS8_NS4_ILi32EEEEEENS4_ILi0EEEEEEEEEEEiEEC2ERKSG_RKi) ;  /* 0xfffbe07000007944 */ /* 0x002fea0003c3ffff */
[----:B-1----:R-:W2:Y:S01]  /*49aa0*/  LDL R5, [R1+0x1580] ;  /* 0x0015800001057983 */ /* 0x002ea20000100800 */
        /* <DEDUP_REMOVED lines=14> */
[----:B-1----:R1:W5:Y:S01]  /*49b90*/  LDL R3, [R1+0x1580] ;  /* 0x0015800001037983 */ /* 0x0023620000100800 */
[----:B------:R-:W-:-:S03]  /*49ba0*/  MOV R6, 0x49bc0 ;  /* 0x00049bc000067802 */ /* 0x000fc60000000f00 */
[----:B-1---5:R-:W-:Y:S05]  /*49bb0*/  CALL.REL.NOINC `($_ZN7cutlass13device_kernelIN5flash19enable_sm80_to_sm89INS1_16FlashAttnBwdSm80INS1_25CollectiveMainloopBwdSm80ILi2ELi2EN4cute5tupleIJNS5_1CILi128EEES8_NS7_ILi64EEEEEENS_6half_tEfNS_4arch4Sm80ELb1ELb0ELb1ELb1ELb1ELb0ELb0ELb0ELi2ELi4ELi4ELi4ELb0EEENS1_24CollectiveEpilogueBwdGQAISA_fSD_Li256ELb1ELb1EEENS1_25SingleTileBwdLPTSchedulerILb1ELi128ELb1EEEEEEEEEvNT_6ParamsE$_ZN4cute3eso3ESOILb1ELb0EJNS_6LayoutINS_5tupleIJNS3_IJNS3_IJNS_1CILi2EEES5_EEENS4_ILi1EEEEEEEEENS3_IJNS3_IJNS3_IJS7_NS4_ILi16EEEEEENS4_ILi0EEEEEEEEEEENS_10ViewEngineIPjEEEEC2ERKSF_RKSI_) ;  /* 0xfffbdec000007944 */ /* 0x022fea0003c3ffff */
        /* <DEDUP_REMOVED lines=9> */
[----:B-1----:R-:W-:Y:S05]  /*49c50*/  CALL.REL.NOINC `($_ZN7cutlass13device_kernelIN5flash19enable_sm80_to_sm89INS1_16FlashAttnBwdSm80INS1_25CollectiveMainloopBwdSm80ILi2ELi2EN4cute5tupleIJNS5_1CILi128EEES8_NS7_ILi64EEEEEENS_6half_tEfNS_4arch4Sm80ELb1ELb0ELb1ELb1ELb1ELb0ELb0ELb0ELi2ELi4ELi4ELi4ELb0EEENS1_24CollectiveEpilogueBwdGQAISA_fSD_Li256ELb1ELb1EEENS1_25SingleTileBwdLPTSchedulerILb1ELi128ELb1EEEEEEEEEvNT_6ParamsE$_ZN4cute3eso3ESOILb1ELb0EJNS_10UnderscoreEiEEC2ERKS2_RKi) ;  /* 0xfffbd6b000007944 */ /* 0x002fea0003c3ffff */
[----:B------:R-:W2:Y:S01]  /*49c60*/  LDL R37, [R1+0x1580] ;  /* 0x0015800001257983 */ /* 0x000ea20000100800 */
[----:B------:R-:W-:Y:S01]  /*49c70*/  MOV R38, 0x49ca0 ;  /* 0x00049ca000267802 */ /* 0x000fe20000000f00 */
[----:B--2---:R-:W-:-:S02]  /*49c80*/  IMAD R37, R8, R37, RZ ;  /* 0x0000002508257224 */ /* 0x004fc400078e02ff */
        /* <DEDUP_REMOVED lines=58> */
.L_x_5472:
[----:B------:R-:W-:Y:S11]  /*4a030*/  ISETP.NE.AND P0, PT, R50, 0x7, PT ;  /* 0x000000073200780c */ /* 0x000ff60003f05270 */
[----:B------:R-:W-:Y:S02]  /*4a040*/  @!UPT UIADD3 URZ, URZ, URZ, URZ ;  /* 0x0000003f3f3ff290 */ /* 0x000fe4000fffe03f */
[----:B------:R-:W-:-:S05]  /*4a050*/  @!P0 BRA `(.L_x_5471) ;  /* 0x00000f8000008947 */ /* 0x000fca0003800000 */
[----:B------:R-:W-:Y:S02]  /*4a060*/  IADD3 R40, R50, 0x1, RZ ;  /* 0x0000000132287810 */ /* 0x000fe40007ffe0ff */
[----:B------:R-:W-:Y:S03]  /*4a070*/  MOV R46, 0x4a0a0 ;  /* 0x0004a0a0002e7802 */ /* 0x000fe60000000f00 */
[----:B------:R-:W-:Y:S02]  /*4a080*/  IMAD.MOV.U32 R3, RZ, RZ, R40 ;  /* 0x000000ffff037224 */ /* 0x000fe400078e0028 */
[----:B------:R-:W-:Y:S05]  /*4a090*/  CALL.REL.NOINC `($_ZN7cutlass13device_kernelIN5flash19enable_sm80_to_sm89INS1_16FlashAttnBwdSm80INS1_25CollectiveMainloopBwdSm80ILi2ELi2EN4cute5tupleIJNS5_1CILi128EEES8_NS7_ILi64EEEEEENS_6half_tEfNS_4arch4Sm80ELb1ELb0ELb1ELb1ELb1ELb0ELb0ELb0ELi2ELi4ELi4ELi4ELb0EEENS1_24CollectiveEpilogueBwdGQAISA_fSD_Li256ELb1ELb1EEENS1_25SingleTileBwdLPTSchedulerILb1ELi128ELb1EEEEEEEEEvNT_6ParamsE$_ZN4cute3eso3ESOILb1ELb0EJNS_10UnderscoreES2_iEEC2ERKS2_S5_RKi) ;  /* 0xfffbd23000007944 */ /* 0x000fea0003c3ffff */
        /* <DEDUP_REMOVED lines=16> */
[----:B------:R-:W-:Y:S05]  /*4a1a0*/  CALL.REL.NOINC `($_ZN7cutlass13device_kernelIN5flash19enable_sm80_to_sm89INS1_16FlashAttnBwdSm80INS1_25CollectiveMainloopBwdSm80ILi2ELi2EN4cute5tupleIJNS5_1CILi128EEES8_NS7_ILi64EEEEEENS_6half_tEfNS_4arch4Sm80ELb1ELb0ELb1ELb1ELb1ELb0ELb0ELb0ELi2ELi4ELi4ELi4ELb0EEENS1_24CollectiveEpilogueBwdGQAISA_fSD_Li256ELb1ELb1EEENS1_25SingleTileBwdLPTSchedulerILb1ELi128ELb1EEEEEEEEEvNT_6ParamsE$_ZN4cute3eso3ESOILb1ELb0EJNS_6LayoutINS_5tupleIJNS3_IJNS_1CILi8EEENS4_ILi1EEEEEENS4_ILi2EEEEEENS3_IJNS3_IJS6_NS4_ILi0EEEEEENS4_ILi4096EEEEEEEEiEEC2ERKSE_RKi) ;  /* 0xfffbe73000007944 */ /* 0x000fea0003c3ffff */
[----:B-1----:R-:W2:Y:S01]  /*4a1b0*/  LDL R3, [R1+0x1580] ;  /* 0x0015800001037983 */ /* 0x002ea20000100800 */
[----:B------:R-:W-:Y:S01]  /*4a1c0*/  MOV R46, 0x4a220 ;  /* 0x0004a220002e7802 */ /* 0x000fe20000000f00 */
[----:B------:R-:W-:Y:S02]  /*4a1d0*/  IMAD.MOV.U32 R38, RZ, RZ, R83 ;  /* 0x000000ffff267224 */ /* 0x000fe400078e0053 */
[----:B------:R-:W2:Y:S02]  /*4a1e0*/  LD.E.64 R36, [R94.64+0x8] ;  /* 0x000008085e247980 */ /* 0x000ea4000c101b00 */
[C---:B--2---:R-:W-:Y:S04]  /*4a1f0*/  LEA R2, P0, R3.reuse, R36, 0x1 ;  /* 0x0000002403027211 */ /* 0x044fe800078008ff */
[----:B------:R-:W-:Y:S04]  /*4a200*/  LEA.HI.X.SX32 R3, R3, R37, 0x1, P0 ;  /* 0x0000002503037211 */ /* 0x000fe800000f0eff */
[----:B------:R-:W-:Y:S05]  /*4a210*/  CALL.REL.NOINC `($_ZN7cutlass13device_kernelIN5flash19enable_sm80_to_sm89INS1_16FlashAttnBwdSm80INS1_25CollectiveMainloopBwdSm80ILi2ELi2EN4cute5tupleIJNS5_1CILi128EEES8_NS7_ILi64EEEEEENS_6half_tEfNS_4arch4Sm80ELb1ELb0ELb1ELb1ELb1ELb0ELb0ELb0ELi2ELi4ELi4ELi4ELb0EEENS1_24CollectiveEpilogueBwdGQAISA_fSD_Li256ELb1ELb1EEENS1_25SingleTileBwdLPTSchedulerILb1ELi128ELb1EEEEEEEEEvNT_6ParamsE$_ZN4cute8smem_ptrIPN7cutlass6half_tEECI1NS_12iter_adaptorIS3_S4_EEES3_) ;  /* 0xfffbf20000007944 */ /* 0x000fea0003c3ffff */
[----:B-1----:R1:W5:Y:S01]  /*4a220*/  LDL.64 R2, [R1+0x1580] ;  /* 0x0015800001027983 */ /* 0x0023620000100a00 */
[----:B------:R-:W-:Y:S03]  /*4a230*/  MOV R38, 0x4a250 ;  /* 0x0004a25000267802 */ /* 0x000fe60000000f00 */
[----:B-1---5:R-:W-:Y:S05]  /*4a240*/  CALL.REL.NOINC `($_ZN7cutlass13device_kernelIN5flash19enable_sm80_to_sm89INS1_16FlashAttnBwdSm80INS1_25CollectiveMainloopBwdSm80ILi2ELi2EN4cute5tupleIJNS5_1CILi128EEES8_NS7_ILi64EEEEEENS_6half_tEfNS_4arch4Sm80ELb1ELb0ELb1ELb1ELb1ELb0ELb0ELb0ELi2ELi4ELi4ELi4ELb0EEENS1_24CollectiveEpilogueBwdGQAISA_fSD_Li256ELb1ELb1EEENS1_25SingleTileBwdLPTSchedulerILb1ELi128ELb1EEEEEEEEEvNT_6ParamsE$_ZN4cute3eso3ESOILb1ELb0EJNS_6LayoutINS_5tupleIJNS3_IJNS_1CILi8EEENS4_ILi1EEEEEENS4_ILi2EEEEEENS3_IJNS3_IJS6_NS4_ILi0EEEEEENS4_ILi4096EEEEEEEENS_10ViewEngineINS_8smem_ptrIPN7cutlass6half_tEEEEEEEC2ERKSE_RKSL_) ;  /* 0xfffbe65000007944 */ /* 0x022fea0003c3ffff */
[----:B-1----:R-:W-:Y:S01]  /*4a250*/  MOV R3, R40 ;  /* 0x0000002800037202 */ /* 0x002fe20000000f00 */
[----:B------:R1:W5:Y:S01]  /*4a260*/  LDL.64 R36, [R1+0x1580] ;  /* 0x0015800001247983 */ /* 0x0003620000100a00 */
[----:B------:R-:W-:Y:S03]  /*4a270*/  MOV R46, 0x4a290 ;  /* 0x0004a290002e7802 */ /* 0x000fe60000000f00 */
[----:B-1---5:R-:W-:Y:S05]  /*4a280*/  CALL.REL.NOINC `($_ZN7cutlass13device_kernelIN5flash19enable_sm80_to_sm89INS1_16FlashAttnBwdSm80INS1_25CollectiveMainloopBwdSm80ILi2ELi2EN4cute5tupleIJNS5_1CILi128EEES8_NS7_ILi64EEEEEENS_6half_tEfNS_4arch4Sm80ELb1ELb0ELb1ELb1ELb1ELb0ELb0ELb0ELi2ELi4ELi4ELi4ELb0EEENS1_24CollectiveEpilogueBwdGQAISA_fSD_Li256ELb1ELb1EEENS1_25SingleTileBwdLPTSchedulerILb1ELi128ELb1EEEEEEEEEvNT_6ParamsE$_ZN4cute3eso3ESOILb1ELb0EJNS_10UnderscoreES2_iEEC2ERKS2_S5_RKi) ;  /* 0xfffbd04000007944 */ /* 0x022fea0003c3ffff */
        /* <DEDUP_REMOVED lines=9> */
[----:B------:R-:W-:Y:S05]  /*4a320*/  CALL.REL.NOINC `($_ZN7cutlass13device_kernelIN5flash19enable_sm80_to_sm89INS1_16FlashAttnBwdSm80INS1_25CollectiveMainloopBwdSm80ILi2ELi2EN4cute5tupleIJNS5_1CILi128EEES8_NS7_ILi64EEEEEENS_6half_tEfNS_4arch4Sm80ELb1ELb0ELb1ELb1ELb1ELb0ELb0ELb0ELi2ELi4ELi4ELi4ELb0EEENS1_24CollectiveEpilogueBwdGQAISA_fSD_Li256ELb1ELb1EEENS1_25SingleTileBwdLPTSchedulerILb1ELi128ELb1EEEEEEEEEvNT_6ParamsE$_ZN4cute3eso3ESOILb1ELb0EJNS_6LayoutINS_5tupleIJNS3_IJNS_1CILi8EEENS4_ILi1EEEEEENS4_ILi2EEEEEENS3_IJNS3_IJS6_NS4_ILi0EEEEEES5_EEEEEiEEC2ERKSD_RKi) ;  /* 0xfffbe74000007944 */ /* 0x000fea0003c3ffff */
[----:B------:R-:W-:Y:S01]  /*4a330*/  MOV R48, 0x4a380 ;  /* 0x0004a38000307802 */ /* 0x000fe20000000f00 */
[----:B------:R-:W2:Y:S02]  /*4a340*/  LDL R39, [R1+0x1580] ;  /* 0x0015800001277983 */ /* 0x000ea40000100800 */
[C---:B--2---:R-:W-:Y:S04]  /*4a350*/  LEA R38, P0, R39.reuse, R90, 0x1 ;  /* 0x0000005a27267211 */ /* 0x044fe800078008ff */
[----:B------:R-:W-:Y:S04]  /*4a360*/  LEA.HI.X.SX32 R39, R39, R91, 0x1, P0 ;  /* 0x0000005b27277211 */ /* 0x000fe800000f0eff */
[----:B-1----:R-:W-:Y:S05]  /*4a370*/  CALL.REL.NOINC `($_ZN7cutlass13device_kernelIN5flash19enable_sm80_to_sm89INS1_16FlashAttnBwdSm80INS1_25CollectiveMainloopBwdSm80ILi2ELi2EN4cute5tupleIJNS5_1CILi128EEES8_NS7_ILi64EEEEEENS_6half_tEfNS_4arch4Sm80ELb1ELb0ELb1ELb1ELb1ELb0ELb0ELb0ELi2ELi4ELi4ELi4ELb0EEENS1_24CollectiveEpilogueBwdGQAISA_fSD_Li256ELb1ELb1EEENS1_25SingleTileBwdLPTSchedulerILb1ELi128ELb1EEEEEEEEEvNT_6ParamsE$_ZN4cute3eso3ESOILb1ELb0EJNS_6LayoutINS_5tupleIJNS3_IJNS_1CILi8EEENS4_ILi1EEEEEENS4_ILi2EEEEEENS3_IJNS3_IJS6_NS4_ILi0EEEEEES5_EEEEENS_10ViewEngineIPN7cutlass6half_tEEEEEC2ERKSD_RKSI_) ;  /* 0xfffbe6b000007944 */ /* 0x002fea0003c3ffff */
[----:B------:R2:W5:Y:S01]  /*4a380*/  LDL.64 R2, [R1+0x1580] ;  /* 0x0015800001027983 */ /* 0x0005620000100a00 */
[----:B-1----:R-:W-:Y:S03]  /*4a390*/  MOV R46, 0x4a3b0 ;  /* 0x0004a3b0002e7802 */ /* 0x002fe60000000f00 */
[----:B--2--5:R-:W-:Y:S05]  /*4a3a0*/  CALL.REL.NOINC `($_ZN7cutlass13device_kernelIN5flash19enable_sm80_to_sm89INS1_16FlashAttnBwdSm80INS1_25CollectiveMainloopBwdSm80ILi2ELi2EN4cute5tupleIJNS5_1CILi128EEES8_NS7_ILi64EEEEEENS_6half_tEfNS_4arch4Sm80ELb1ELb0ELb1ELb1ELb1ELb0ELb0ELb0ELi2ELi4ELi4ELi4ELb0EEENS1_24CollectiveEpilogueBwdGQAISA_fSD_Li256ELb1ELb1EEENS1_25SingleTileBwdLPTSchedulerILb1ELi128ELb1EEEEEEEEEvNT_6ParamsE$_ZN4cute3eso3ESOILb1ELb0EJNS_6LayoutINS_5tupleIJNS3_IJNS_1CILi8EEENS4_ILi1EEEEEENS3_IJNS4_ILi2EEEEEEEEENS3_IJNS3_IJS6_NS4_ILi0EEEEEENS3_IJNS4_ILi4096EEEEEEEEEEENS_10ViewEngineINS_8smem_ptrIPN7cutlass6half_tEEEEEEEC2ERKSG_RKSN_) ;  /* 0xfffbe2f000007944 */ /* 0x024fea0003c3ffff */
[----:B-1----:R1:W5:Y:S01]  /*4a3b0*/  LDL.64 R36, [R1+0x1580] ;  /* 0x0015800001247983 */ /* 0x0023620000100a00 */
[----:B------:R-:W-:Y:S03]  /*4a3c0*/  MOV R46, 0x4a3e0 ;  /* 0x0004a3e0002e7802 */ /* 0x000fe60000000f00 */
[----:B-1---5:R-:W-:Y:S05]  /*4a3d0*/  CALL.REL.NOINC `($_ZN7cutlass13device_kernelIN5flash19enable_sm80_to_sm89INS1_16FlashAttnBwdSm80INS1_25CollectiveMainloopBwdSm80ILi2ELi2EN4cute5tupleIJNS5_1CILi128EEES8_NS7_ILi64EEEEEENS_6half_tEfNS_4arch4Sm80ELb1ELb0ELb1ELb1ELb1ELb0ELb0ELb0ELi2ELi4ELi4ELi4ELb0EEENS1_24CollectiveEpilogueBwdGQAISA_fSD_Li256ELb1ELb1EEENS1_25SingleTileBwdLPTSchedulerILb1ELi128ELb1EEEEEEEEEvNT_6ParamsE$_ZN4cute3eso3ESOILb1ELb0EJNS_6LayoutINS_5tupleIJNS3_IJNS_1CILi8EEENS4_ILi1EEEEEENS3_IJNS4_ILi2EEEEEEEEENS3_IJNS3_IJS6_NS4_ILi0EEEEEENS3_IJS5_EEEEEEEENS_10ViewEngineIPN7cutlass6half_tEEEEEC2ERKSF_RKSK_) ;  /* 0xfffbe3c000007944 */ /* 0x022fea0003c3ffff */
[----:B-1----:R1:W5:Y:S01]  /*4a3e0*/  LDL.64 R2, [R1+0x1580] ;  /* 0x0015800001027983 */ /* 0x0023620000100a00 */
[----:B------:R-:W-:Y:S03]  /*4a3f0*/  MOV R46, 0x4a410 ;  /* 0x0004a410002e7802 */ /* 0x000fe60000000f00 */
[----:B-1---5:R-:W-:Y:S05]  /*4a400*/  CALL.REL.NOINC `($_ZN7cutlass13device_kernelIN5flash19enable_sm80_to_sm89INS1_16FlashAttnBwdSm80INS1_25CollectiveMainloopBwdSm80ILi2ELi2EN4cute5tupleIJNS5_1CILi128EEES8_NS7_ILi64EEEEEENS_6half_tEfNS_4arch4Sm80ELb1ELb0ELb1ELb1ELb1ELb0ELb0ELb0ELi2ELi4ELi4ELi4ELb0EEENS1_24CollectiveEpilogueBwdGQAISA_fSD_Li256ELb1ELb1EEENS1_25SingleTileBwdLPTSchedulerILb1ELi128ELb1EEEEEEEEEvNT_6ParamsE$_ZN4cute3eso3ESOILb1ELb0EJNS_6LayoutINS_5tupleIJNS3_IJNS3_IJNS_1CILi8EEENS4_ILi1EEEEEES6_EEENS3_IJNS3_IJS6_S6_EEENS4_ILi2EEEEEEEEENS3_IJNS3_IJNS3_IJS6_NS4_ILi0EEEEEESD_EEENS3_IJNS3_IJSD_SD_EEES5_EEEEEEEENS_10ViewEngineIPN7cutlass6half_tEEEEEC2ERKSJ_RKSO_) ;  /* 0xfffbd9a000007944 */ /* 0x022fea0003c3ffff */
[----:B-1----:R1:W5:Y:S01]  /*4a410*/  LDL.64 R38, [R1+0x1580] ;  /* 0x0015800001267983 */ /* 0x0023620000100a00 */
[----:B------:R-:W-:Y:S03]  /*4a420*/  MOV R46, 0x4a440 ;  /* 0x0004a440002e7802 */ /* 0x000fe60000000f00 */
[----:B-1---5:R-:W-:Y:S05]  /*4a430*/  CALL.REL.NOINC `($_ZN7cutlass13device_kernelIN5flash19enable_sm80_to_sm89INS1_16FlashAttnBwdSm80INS1_25CollectiveMainloopBwdSm80ILi2ELi2EN4cute5tupleIJNS5_1CILi128EEES8_NS7_ILi64EEEEEENS_6half_tEfNS_4arch4Sm80ELb1ELb0ELb1ELb1ELb1ELb0ELb0ELb0ELi2ELi4ELi4ELi4ELb0EEENS1_24CollectiveEpilogueBwdGQAISA_fSD_Li256ELb1ELb1EEENS1_25SingleTileBwdLPTSchedulerILb1ELi128ELb1EEEEEEEEEvNT_6ParamsE$_ZN4cute3eso3ESOILb1ELb0EJNS_6LayoutINS_5tupleIJNS3_IJNS3_IJNS_1CILi8EEENS4_ILi1EEEEEES6_EEENS3_IJNS3_IJS6_S6_EEENS4_ILi2EEEEEEEEENS3_IJNS3_IJNS3_IJS6_NS4_ILi0EEEEEESD_EEENS3_IJNS3_IJSD_SD_EEENS4_ILi4096EEEEEEEEEEENS_10ViewEngineINS_8smem_ptrIPN7cutlass6half_tEEEEEEEC2ERKSK_RKSR_) ;  /* 0xfffbd8b000007944 */ /* 0x022fea0003c3ffff */
[----:B-1----:R1:W5:Y:S01]  /*4a440*/  LDL.64 R2, [R1+0x1580] ;  /* 0x0015800001027983 */ /* 0x0023620000100a00 */
[----:B------:R-:W-:Y:S03]  /*4a450*/  MOV R48, 0x4a470 ;  /* 0x0004a47000307802 */ /* 0x000fe60000000f00 */
[----:B-1---5:R-:W-:Y:S05]  /*4a460*/  CALL.REL.NOINC `($_ZN7cutlass13device_kernelIN5flash19enable_sm80_to_sm89INS1_16FlashAttnBwdSm80INS1_25CollectiveMainloopBwdSm80ILi2ELi2EN4cute5tupleIJNS5_1CILi128EEES8_NS7_ILi64EEEEEENS_6half_tEfNS_4arch4Sm80ELb1ELb0ELb1ELb1ELb1ELb0ELb0ELb0ELi2ELi4ELi4ELi4ELb0EEENS1_24CollectiveEpilogueBwdGQAISA_fSD_Li256ELb1ELb1EEENS1_25SingleTileBwdLPTSchedulerILb1ELi128ELb1EEEEEEEEEvNT_6ParamsE$_ZN4cute3eso3ESOILb1ELb0EJNS_6LayoutINS_5tupleIJNS3_IJNS_1CILi8EEENS4_ILi1EEEEEENS4_ILi2EEEEEENS3_IJNS3_IJS6_NS4_ILi0EEEEEES5_EEEEENS_10ViewEngineIPN7cutlass6half_tEEEEEC2ERKSD_RKSI_) ;  /* 0xfffbe5c000007944 */ /* 0x022fea0003c3ffff */
[----:B-1----:R-:W-:Y:S01]  /*4a470*/  MOV R38, R83 ;  /* 0x0000005300267202 */ /* 0x002fe20000000f00 */
[----:B------:R1:W5:Y:S01]  /*4a480*/  LDL.64 R42, [R1+0x1580] ;  /* 0x00158000012a7983 */ /* 0x0003620000100a00 */
[----:B------:R-:W-:Y:S03]  /*4a490*/  MOV R46, 0x4a4b0 ;  /* 0x0004a4b0002e7802 */ /* 0x000fe60000000f00 */
[----:B-1---5:R-:W-:Y:S05]  /*4a4a0*/  CALL.REL.NOINC `($_ZN7cutlass13device_kernelIN5flash19enable_sm80_to_sm89INS1_16FlashAttnBwdSm80INS1_25CollectiveMainloopBwdSm80ILi2ELi2EN4cute5tupleIJNS5_1CILi128EEES8_NS7_ILi64EEEEEENS_6half_tEfNS_4arch4Sm80ELb1ELb0ELb1ELb1ELb1ELb0ELb0ELb0ELi2ELi4ELi4ELi4ELb0EEENS1_24CollectiveEpilogueBwdGQAISA_fSD_Li256ELb1ELb1EEENS1_25SingleTileBwdLPTSchedulerILb1ELi128ELb1EEEEEEEEEvNT_6ParamsE$_ZN4cute8smem_ptrIPN7cutlass6half_tEECI1NS_12iter_adaptorIS3_S4_EEES3_) ;  /* 0xfffbef7000007944 */ /* 0x022fea0003c3ffff */
[----:B-1----:R1:W5:Y:S01]  /*4a4b0*/  LDL.64 R2, [R1+0x1580] ;  /* 0x0015800001027983 */ /* 0x0023620000100a00 */
[----:B------:R-:W-:Y:S03]  /*4a4c0*/  MOV R38, 0x4a4e0 ;  /* 0x0004a4e000267802 */ /* 0x000fe60000000f00 */
[----:B-1---5:R-:W-:Y:S05]  /*4a4d0*/  CALL.REL.NOINC `($_ZN7cutlass13device_kernelIN5flash19enable_sm80_to_sm89INS1_16FlashAttnBwdSm80INS1_25CollectiveMainloopBwdSm80ILi2ELi2EN4cute5tupleIJNS5_1CILi128EEES8_NS7_ILi64EEEEEENS_6half_tEfNS_4arch4Sm80ELb1ELb0ELb1ELb1ELb1ELb0ELb0ELb0ELi2ELi4ELi4ELi4ELb0EEENS1_24CollectiveEpilogueBwdGQAISA_fSD_Li256ELb1ELb1EEENS1_25SingleTileBwdLPTSchedulerILb1ELi128ELb1EEEEEEEEEvNT_6ParamsE$_ZN4cute3eso3ESOILb1ELb0EJNS_6LayoutINS_5tupleIJNS3_IJNS_1CILi8EEENS4_ILi1EEEEEENS4_ILi2EEEEEENS3_IJNS3_IJS6_NS4_ILi0EEEEEENS4_ILi4096EEEEEEEENS_10ViewEngineINS_8smem_ptrIPN7cutlass6half_tEEEEEEEC2ERKSE_RKSL_) ;  /* 0xfffbe3c000007944 */ /* 0x022fea0003c3ffff */
[----:B------:R-:W-:Y:S01]  /*4a4e0*/  MOV R47, RZ ;  /* 0x000000ff002f7202 */ /* 0x000fe20000000f00 */
[----:B------:R2:W5:Y:S01]  /*4a4f0*/  LDL.64 R44, [R1+0x1580] ;  /* 0x00158000012c7983 */ /* 0x0005620000100a00 */
[----:B------:R-:W-:Y:S03]  /*4a500*/  MOV R46, 0x4a520 ;  /* 0x0004a520002e7802 */ /* 0x000fe60000000f00 */
[----:B-12--5:R-:W-:Y:S05]  /*4a510*/  CALL.REL.NOINC `($_ZN7cutlass13device_kernelIN5flash19enable_sm80_to_sm89INS1_16FlashAttnBwdSm80INS1_25CollectiveMainloopBwdSm80ILi2ELi2EN4cute5tupleIJNS5_1CILi128EEES8_NS7_ILi64EEEEEENS_6half_tEfNS_4arch4Sm80ELb1ELb0ELb1ELb1ELb1ELb0ELb0ELb0ELi2ELi4ELi4ELi4ELb0EEENS1_24CollectiveEpilogueBwdGQAISA_fSD_Li256ELb1ELb1EEENS1_25SingleTileBwdLPTSchedulerILb1ELi128ELb1EEEEEEEEEvNT_6ParamsE$_ZN4cute3eso3ESOILb1ELb0EJNS_10UnderscoreEiEEC2ERKS2_RKi) ;  /* 0xfffbcdf000007944 */ /* 0x026fea0003c3ffff */
[----:B------:R-:W-:Y:S01]  /*4a520*/  MOV R38, 0x4a560 ;  /* 0x0004a56000267802 */ /* 0x000fe20000000f00 */
[----:B------:R-:W2:Y:S02]  /*4a530*/  LDL R37, [R1+0x1580] ;  /* 0x0015800001257983 */ /* 0x000ea40000100800 */
[----:B--2---:R-:W-:Y:S02]  /*4a540*/  SHF.L.U32 R37, R37, 0xc, RZ ;  /* 0x0000000c25257819 */ /* 0x004fe400000006ff */
[----:B-1----:R-:W-:Y:S05]  /*4a550*/  CALL.REL.NOINC `($_ZN7cutlass13device_kernelIN5flash19enable_sm80_to_sm89INS1_16FlashAttnBwdSm80INS1_25CollectiveMainloopBwdSm80ILi2ELi2EN4cute5tupleIJNS5_1CILi128EEES8_NS7_ILi64EEEEEENS_6half_tEfNS_4arch4Sm80ELb1ELb0ELb1ELb1ELb1ELb0ELb0ELb0ELi2ELi4ELi4ELi4ELb0EEENS1_24CollectiveEpilogueBwdGQAISA_fSD_Li256ELb1ELb1EEENS1_25SingleTileBwdLPTSchedulerILb1ELi128ELb1EEEEEEEEEvNT_6ParamsE$_ZN4cute3eso3ESOILb1ELb0EJNS_6LayoutINS_5tupleIJNS3_IJNS_1CILi8EEENS4_ILi1EEEEEEEEENS3_IJNS3_IJS6_NS4_ILi0EEEEEEEEEEEiEEC2ERKSC_RKi) ;  /* 0xfffbe10000007944 */ /* 0x002fea0003c3ffff */
[----:B------:R-:W-:Y:S01]  /*4a560*/  MOV R46, 0x4a5c0 ;  /* 0x0004a5c0002e7802 */ /* 0x000fe20000000f00 */
[----:B------:R-:W2:Y:S01]  /*4a570*/  LDL R3, [R1+0x1580] ;  /* 0x0015800001037983 */ /* 0x000ea20000100800 */
[----:B------:R-:W-:Y:S01]  /*4a580*/  IMAD.MOV.U32 R38, RZ, RZ, R83 ;  /* 0x000000ffff267224 */ /* 0x000fe200078e0053 */
[C---:B--2---:R-:W-:Y:S04]  /*4a590*/  LEA R2, P0, R3.reuse, R44, 0x1 ;  /* 0x0000002c03027211 */ /* 0x044fe800078008ff */
[----:B------:R-:W-:Y:S04]  /*4a5a0*/  LEA.HI.X.SX32 R3, R3, R45, 0x1, P0 ;  /* 0x0000002d03037211 */ /* 0x000fe800000f0eff */
[----:B-1----:R-:W-:Y:S05]  /*4a5b0*/  CALL.REL.NOINC `($_ZN7cutlass13device_kernelIN5flash19enable_sm80_to_sm89INS1_16FlashAttnBwdSm80INS1_25CollectiveMainloopBwdSm80ILi2ELi2EN4cute5tupleIJNS5_1CILi128EEES8_NS7_ILi64EEEEEENS_6half_tEfNS_4arch4Sm80ELb1ELb0ELb1ELb1ELb1ELb0ELb0ELb0ELi2ELi4ELi4ELi4ELb0EEENS1_24CollectiveEpilogueBwdGQAISA_fSD_Li256ELb1ELb1EEENS1_25SingleTileBwdLPTSchedulerILb1ELi128ELb1EEEEEEEEEvNT_6ParamsE$_ZN4cute8smem_ptrIPN7cutlass6half_tEECI1NS_12iter_adaptorIS3_S4_EEES3_) ;  /* 0xfffbee6000007944 */ /* 0x002fea0003c3ffff */
[----:B-1----:R1:W5:Y:S01]  /*4a5c0*/  LDL.64 R2, [R1+0x1580] ;  /* 0x0015800001027983 */ /* 0x0023620000100a00 */
[----:B------:R-:W-:Y:S03]  /*4a5d0*/  MOV R38, 0x4a5f0 ;  /* 0x0004a5f000267802 */ /* 0x000fe60000000f00 */
[----:B-1---5:R-:W-:Y:S05]  /*4a5e0*/  CALL.REL.NOINC `($_ZN7cutlass13device_kernelIN5flash19enable_sm80_to_sm89INS1_16FlashAttnBwdSm80INS1_25CollectiveMainloopBwdSm80ILi2ELi2EN4cute5tupleIJNS5_1CILi128EEES8_NS7_ILi64EEEEEENS_6half_tEfNS_4arch4Sm80ELb1ELb0ELb1ELb1ELb1ELb0ELb0ELb0ELi2ELi4ELi4ELi4ELb0EEENS1_24CollectiveEpilogueBwdGQAISA_fSD_Li256ELb1ELb1EEENS1_25SingleTileBwdLPTSchedulerILb1ELi128ELb1EEEEEEEEEvNT_6ParamsE$_ZN4cute3eso3ESOILb1ELb0EJNS_6LayoutINS_5tupleIJNS3_IJNS_1CILi8EEENS4_ILi1EEEEEEEEENS3_IJNS3_IJS6_NS4_ILi0EEEEEEEEEEENS_10ViewEngineINS_8smem_ptrIPN7cutlass6half_tEEEEEEEC2ERKSC_RKSJ_) ;  /* 0xfffbdfe000007944 */ /* 0x022fea0003c3ffff */
[----:B------:R-:W-:Y:S01]  /*4a5f0*/  MOV R47, RZ ;  /* 0x000000ff002f7202 */ /* 0x000fe20000000f00 */
[----:B-1----:R1:W5:Y:S01]  /*4a600*/  LDL.64 R2, [R1+0x1580] ;  /* 0x0015800001027983 */ /* 0x0023620000100a00 */
[----:B------:R-:W-:Y:S03]  /*4a610*/  MOV R46, 0x4a630 ;  /* 0x0004a630002e7802 */ /* 0x000fe60000000f00 */
[----:B-1---5:R-:W-:Y:S05]  /*4a620*/  CALL.REL.NOINC `($_ZN7cutlass13device_kernelIN5flash19enable_sm80_to_sm89INS1_16FlashAttnBwdSm80INS1_25CollectiveMainloopBwdSm80ILi2ELi2EN4cute5tupleIJNS5_1CILi128EEES8_NS7_ILi64EEEEEENS_6half_tEfNS_4arch4Sm80ELb1ELb0ELb1ELb1ELb1ELb0ELb0ELb0ELi2ELi4ELi4ELi4ELb0EEENS1_24CollectiveEpilogueBwdGQAISA_fSD_Li256ELb1ELb1EEENS1_25SingleTileBwdLPTSchedulerILb1ELi128ELb1EEEEEEEEEvNT_6ParamsE$_ZN4cute3eso3ESOILb1ELb0EJNS_10UnderscoreEiEEC2ERKS2_RKi) ;  /* 0xfffbcce000007944 */ /* 0x022fea0003c3ffff */
[----:B------:R-:W-:Y:S01]  /*4a630*/  MOV R38, 0x4a670 ;  /* 0x0004a67000267802 */ /* 0x000fe20000000f00 */
[----:B------:R-:W2:Y:S02]  /*4a640*/  LDL R37, [R1+0x1580] ;  /* 0x0015800001257983 */ /* 0x000ea40000100800 */
[----:B--2---:R-:W-:Y:S02]  /*4a650*/  SHF.L.U32 R37, R37, 0x3, RZ ;  /* 0x0000000325257819 */ /* 0x004fe400000006ff */
[----:B-1----:R-:W-:Y:S05]  /*4a660*/  CALL.REL.NOINC `($_ZN7cutlass13device_kernelIN5flash19enable_sm80_to_sm89INS1_16FlashAttnBwdSm80INS1_25CollectiveMainloopBwdSm80ILi2ELi2EN4cute5tupleIJNS5_1CILi128EEES8_NS7_ILi64EEEEEENS_6half_tEfNS_4arch4Sm80ELb1ELb0ELb1ELb1ELb1ELb0ELb0ELb0ELi2ELi4ELi4ELi4ELb0EEENS1_24CollectiveEpilogueBwdGQAISA_fSD_Li256ELb1ELb1EEENS1_25SingleTileBwdLPTSchedulerILb1ELi128ELb1EEEEEEEEEvNT_6ParamsE$_ZN4cute3eso3ESOILb1ELb0EJNS_6LayoutINS_5tupleIJNS3_IJNS_1CILi8EEENS4_ILi1EEEEEEEEENS3_IJNS3_IJS6_NS4_ILi0EEEEEEEEEEEiEEC2ERKSC_RKi) ;  /* 0xfffbdff000007944 */ /* 0x002fea0003c3ffff */
[----:B------:R-:W-:Y:S01]  /*4a670*/  MOV R38, 0x4a6c0 ;  /* 0x0004a6c000267802 */ /* 0x000fe20000000f00 */
[----:B-1----:R-:W2:Y:S02]  /*4a680*/  LDL R37, [R1+0x1580] ;  /* 0x0015800001257983 */ /* 0x002ea40000100800 */
[C---:B--2---:R-:W-:Y:S04]  /*4a690*/  LEA R46, P0, R37.reuse, R42, 0x1 ;  /* 0x0000002a252e7211 */ /* 0x044fe800078008ff */
[----:B------:R-:W-:Y:S04]  /*4a6a0*/  LEA.HI.X.SX32 R37, R37, R43, 0x1, P0 ;  /* 0x0000002b25257211 */ /* 0x000fe800000f0eff */
[----:B------:R-:W-:Y:S05]  /*4a6b0*/  CALL.REL.NOINC `($_ZN7cutlass13device_kernelIN5flash19enable_sm80_to_sm89INS1_16FlashAttnBwdSm80INS1_25CollectiveMainloopBwdSm80ILi2ELi2EN4cute5tupleIJNS5_1CILi128EEES8_NS7_ILi64EEEEEENS_6half_tEfNS_4arch4Sm80ELb1ELb0ELb1ELb1ELb1ELb0ELb0ELb0ELi2ELi4ELi4ELi4ELb0EEENS1_24CollectiveEpilogueBwdGQAISA_fSD_Li256ELb1ELb1EEENS1_25SingleTileBwdLPTSchedulerILb1ELi128ELb1EEEEEEEEEvNT_6ParamsE$_ZN4cute3eso3ESOILb1ELb0EJNS_6LayoutINS_5tupleIJNS3_IJNS_1CILi8EEENS4_ILi1EEEEEEEEENS3_IJNS3_IJS6_NS4_ILi0EEEEEEEEEEENS_10ViewEngineIPN7cutlass6half_tEEEEEC2ERKSC_RKSH_) ;  /* 0xfffbdf5000007944 */ /* 0x000fea0003c3ffff */
[----:B------:R-:W-:Y:S01]  /*4a6c0*/  MOV R38, R83 ;  /* 0x0000005300267202 */ /* 0x000fe20000000f00 */
[----:B-1----:R1:W5:Y:S01]  /*4a6d0*/  LDL.64 R36, [R1+0x1580] ;  /* 0x0015800001247983 */ /* 0x0023620000100a00 */
[----:B------:R-:W-:Y:S03]  /*4a6e0*/  MOV R46, 0x4a700 ;  /* 0x0004a700002e7802 */ /* 0x000fe60000000f00 */
[----:B-1---5:R-:W-:Y:S05]  /*4a6f0*/  CALL.REL.NOINC `($_ZN7cutlass13device_kernelIN5flash19enable_sm80_to_sm89INS1_16FlashAttnBwdSm80INS1_25CollectiveMainloopBwdSm80ILi2ELi2EN4cute5tupleIJNS5_1CILi128EEES8_NS7_ILi64EEEEEENS_6half_tEfNS_4arch4Sm80ELb1ELb0ELb1ELb1ELb1ELb0ELb0ELb0ELi2ELi4ELi4ELi4ELb0EEENS1_24CollectiveEpilogueBwdGQAISA_fSD_Li256ELb1ELb1EEENS1_25SingleTileBwdLPTSchedulerILb1ELi128ELb1EEEEEEEEEvNT_6ParamsE$_ZN4cute8smem_ptrIPN7cutlass6half_tEECI1NS_12iter_adaptorIS3_S4_EEES3_) ;  /* 0xfffbed2000007944 */ /* 0x022fea0003c3ffff */
[----:B-1----:R1:W5:Y:S01]  /*4a700*/  LDL.64 R2, [R1+0x1580] ;  /* 0x0015800001027983 */ /* 0x0023620000100a00 */
[----:B------:R-:W-:Y:S03]  /*4a710*/  MOV R46, 0x4a730 ;  /* 0x0004a730002e7802 */ /* 0x000fe60000000f00 */
[----:B-1---5:R-:W-:Y:S05]  /*4a720*/  CALL.REL.NOINC `($_ZN7cutlass13device_kernelIN5flash19enable_sm80_to_sm89INS1_16FlashAttnBwdSm80INS1_25CollectiveMainloopBwdSm80ILi2ELi2EN4cute5tupleIJNS5_1CILi128EEES8_NS7_ILi64EEEEEENS_6half_tEfNS_4arch4Sm80ELb1ELb0ELb1ELb1ELb1ELb0ELb0ELb0ELi2ELi4ELi4ELi4ELb0EEENS1_24CollectiveEpilogueBwdGQAISA_fSD_Li256ELb1ELb1EEENS1_25SingleTileBwdLPTSchedulerILb1ELi128ELb1EEEEEEEEEvNT_6ParamsE$_ZN4cute8smem_ptrIPN7cutlass9uint128_tEECI1NS_12iter_adaptorIS3_S4_EEES3_) ;  /* 0xfffbed3000007944 */ /* 0x022fea0003c3ffff */
[----:B-1----:R1:W5:Y:S01]  /*4a730*/  LDL.64 R2, [R1+0x1580] ;  /* 0x0015800001027983 */ /* 0x0023620000100a00 */
[----:B------:R-:W-:Y:S03]  /*4a740*/  MOV R46, 0x4a760 ;  /* 0x0004a760002e7802 */ /* 0x000fe60000000f00 */
[----:B-1---5:R-:W-:Y:S05]  /*4a750*/  CALL.REL.NOINC `($_ZN7cutlass13device_kernelIN5flash19enable_sm80_to_sm89INS1_16FlashAttnBwdSm80INS1_25CollectiveMainloopBwdSm80ILi2ELi2EN4cute5tupleIJNS5_1CILi128EEES8_NS7_ILi64EEEEEENS_6half_tEfNS_4arch4Sm80ELb1ELb0ELb1ELb1ELb1ELb0ELb0ELb0ELi2ELi4ELi4ELi4ELb0EEENS1_24CollectiveEpilogueBwdGQAISA_fSD_Li256ELb1ELb1EEENS1_25SingleTileBwdLPTSchedulerILb1ELi128ELb1EEEEEEEEEvNT_6ParamsE$_ZN4cute3eso3ESOILb1ELb0EJNS_6LayoutINS_5tupleIJNS3_IJNS_1CILi1EEES5_EEEEEENS3_IJNS3_IJS5_NS4_ILi0EEEEEEEEEEENS_10ViewEngineINS_8smem_ptrIPN7cutlass9uint128_tEEEEEEEC2ERKSB_RKSI_) ;  /* 0xfffbd92000007944 */ /* 0x022fea0003c3ffff */
[----:B------:R2:W5:Y:S01]  /*4a760*/  LDL R41, [R1+0x1580] ;  /* 0x0015800001297983 */ /* 0x0005620000100800 */
[----:B-1----:R-:W-:Y:S03]  /*4a770*/  MOV R38, 0x4a790 ;  /* 0x0004a79000267802 */ /* 0x002fe60000000f00 */
[----:B--2--5:R-:W-:Y:S05]  /*4a780*/  CALL.REL.NOINC `($_ZN7cutlass13device_kernelIN5flash19enable_sm80_to_sm89INS1_16FlashAttnBwdSm80INS1_25CollectiveMainloopBwdSm80ILi2ELi2EN4cute5tupleIJNS5_1CILi128EEES8_NS7_ILi64EEEEEENS_6half_tEfNS_4arch4Sm80ELb1ELb0ELb1ELb1ELb1ELb0ELb0ELb0ELi2ELi4ELi4ELi4ELb0EEENS1_24CollectiveEpilogueBwdGQAISA_fSD_Li256ELb1ELb1EEENS1_25SingleTileBwdLPTSchedulerILb1ELi128ELb1EEEEEEEEEvNT_6ParamsE$_ZN4cute3eso3ESOILb1ELb0EJNS_6LayoutINS_5tupleIJNS3_IJNS_1CILi4EEENS4_ILi1EEEEEEEEENS3_IJNS3_IJS6_NS4_ILi0EEEEEEEEEEENS_10ViewEngineIPjEEEEC2ERKSC_RKSF_) ;  /* 0xfffbde0000007944 */ /* 0x024fea0003c3ffff */
        /* <DEDUP_REMOVED lines=9> */
[----:B-1----:R-:W-:Y:S05]  /*4a820*/  CALL.REL.NOINC `($_ZN7cutlass13device_kernelIN5flash19enable_sm80_to_sm89INS1_16FlashAttnBwdSm80INS1_25CollectiveMainloopBwdSm80ILi2ELi2EN4cute5tupleIJNS5_1CILi128EEES8_NS7_ILi64EEEEEENS_6half_tEfNS_4arch4Sm80ELb1ELb0ELb1ELb1ELb1ELb0ELb0ELb0ELi2ELi4ELi4ELi4ELb0EEENS1_24CollectiveEpilogueBwdGQAISA_fSD_Li256ELb1ELb1EEENS1_25SingleTileBwdLPTSchedulerILb1ELi128ELb1EEEEEEEEEvNT_6ParamsE$_ZN4cute3eso3ESOILb1ELb0EJNS_10UnderscoreEiEEC2ERKS2_RKi) ;  /* 0xfffbcae000007944 */ /* 0x002fea0003c3ffff */
        /* <DEDUP_REMOVED lines=13> */
[----:B------:R-:W-:Y:S01]  /*4a900*/  MOV R47, 0x1 ;  /* 0x00000001002f7802 */ /* 0x000fe20000000f00 */
        /* <DEDUP_REMOVED lines=34> */
[----:B-1----:R-:W-:Y:S05]  /*4ab30*/  CALL.REL.NOINC `($_ZN7cutlass13device_kernelIN5flash19enable_sm80_to_sm89INS1_16FlashAttnBwdSm80INS1_25CollectiveMainloopBwdSm80ILi2ELi2EN4cute5tupleIJNS5_1CILi128EEES8_NS7_ILi64EEEEEENS_6half_tEfNS_4arch4Sm80ELb1ELb0ELb1ELb1ELb1ELb0ELb0ELb0ELi2ELi4ELi4ELi4ELb0EEENS1_24CollectiveEpilogueBwdGQAISA_fSD_Li256ELb1ELb1EEENS1_25SingleTileBwdLPTSchedulerILb1ELi128ELb1EEEEEEEEEvNT_6ParamsE$_ZN4cute3eso3ESOILb1ELb0EJNS_10UnderscoreES2_iEEC2ERKS2_S5_RKi) ;  /* 0xfffbc79000007944 */ /* 0x002fea0003c3ffff */
[----:B------:R2:W5:Y:S01]  /*4ab40*/  LDL R39, [R1+0x1580] ;  /* 0x0015800001277983 */ /* 0x0005620000100800 */
[----:B-1----:R-:W-:Y:S03]  /*4ab50*/  MOV R2, 0x4ab80 ;  /* 0x0004ab8000027802 */ /* 0x002fe60000000f00 */
[----:B------:R2:W5:Y:S04]  /*4ab60*/  LD.E R3, [R92.64] ;  /* 0x000000085c037980 */ /* 0x000568000c101900 */
[----:B--2--5:R-:W-:Y:S05]  /*4ab70*/  CALL.REL.NOINC `($_ZN7cutlass13device_kernelIN5flash19enable_sm80_to_sm89INS1_16FlashAttnBwdSm80INS1_25CollectiveMainloopBwdSm80ILi2ELi2EN4cute5tupleIJNS5_1CILi128EEES8_NS7_ILi64EEEEEENS_6half_tEfNS_4arch4Sm80ELb1ELb0ELb1ELb1ELb1ELb0ELb0ELb0ELi2ELi4ELi4ELi4ELb0EEENS1_24CollectiveEpilogueBwdGQAISA_fSD_Li256ELb1ELb1EEENS1_25SingleTileBwdLPTSchedulerILb1ELi128ELb1EEEEEEEEEvNT_6ParamsE$_ZZN4cute5sliceINS_5tupleIJNS_10UnderscoreES2_iEEENS1_IJNS1_IJNS_1CILi1EEENS4_ILi0EEEEEEiNS4_ILi1024EEEEEEEEDaRKT_RKT0_ENKUlRKT_RKT0_E_clIS2_iEEDaSI_SL_) ;  /* 0xfffbf22000007944 */ /* 0x024fea0003c3ffff */
[----:B------:R-:W-:Y:S02]  /*4ab80*/  MOV R2, 0x4aba0 ;  /* 0x0004aba000027802 */ /* 0x000fe40000000f00 */
[----:B------:R-:W-:Y:S05]  /*4ab90*/  CALL.REL.NOINC `($_ZN7cutlass13device_kernelIN5flash19enable_sm80_to_sm89INS1_16FlashAttnBwdSm80INS1_25CollectiveMainloopBwdSm80ILi2ELi2EN4cute5tupleIJNS5_1CILi128EEES8_NS7_ILi64EEEEEENS_6half_tEfNS_4arch4Sm80ELb1ELb0ELb1ELb1ELb1ELb0ELb0ELb0ELi2ELi4ELi4ELi4ELb0EEENS1_24CollectiveEpilogueBwdGQAISA_fSD_Li256ELb1ELb1EEENS1_25SingleTileBwdLPTSchedulerILb1ELi128ELb1EEEEEEEEEvNT_6ParamsE$_ZZN4cute12filter_tupleINS_5tupleIJNS_10UnderscoreES2_iEEENS1_IJNS1_IJNS_1CILi1EEENS4_ILi0EEEEEEiNS4_ILi1024EEEEEEZNS_5sliceIS3_S9_EEDaRKT_RKT0_EUlRKT_RKT0_E_EEDaSD_SG_OT1_ENKUlDpSJ_E_clIJNS1_IJS7_EEENS1_IJiEEENS1_IJEEEEEEDaSQ_) ;  /* 0xfffbeb9000007944 */ /* 0x000fea0003c3ffff */
[----:B------:R-:W-:Y:S02]  /*4aba0*/  MOV R36, 0x4abc0 ;  /* 0x0004abc000247802 */ /* 0x000fe40000000f00 */
[----:B------:R-:W-:Y:S05]  /*4abb0*/  CALL.REL.NOINC `($_ZN7cutlass13device_kernelIN5flash19enable_sm80_to_sm89INS1_16FlashAttnBwdSm80INS1_25CollectiveMainloopBwdSm80ILi2ELi2EN4cute5tupleIJNS5_1CILi128EEES8_NS7_ILi64EEEEEENS_6half_tEfNS_4arch4Sm80ELb1ELb0ELb1ELb1ELb1ELb0ELb0ELb0ELi2ELi4ELi4ELi4ELb0EEENS1_24CollectiveEpilogueBwdGQAISA_fSD_Li256ELb1ELb1EEENS1_25SingleTileBwdLPTSchedulerILb1ELi128ELb1EEEEEEEEEvNT_6ParamsE$_ZN4cute5tupleIJNS0_IJNS0_IJNS_1CILi8EEENS1_ILi1EEEEEENS1_ILi2EEEEEENS0_IJNS0_IJS3_NS1_ILi0EEEEEEiEEEEEC2ERKS6_RKS9_) ;  /* 0xfffbe54000007944 */ /* 0x000fea0003c3ffff */
[----:B------:R2:W5:Y:S01]  /*4abc0*/  LDL R38, [R1+0x1580] ;  /* 0x0015800001267983 */ /* 0x0005620000100800 */
[----:B-1----:R-:W-:Y:S02]  /*4abd0*/  SHF.L.U32 R2, R39, 0xa, RZ ;  /* 0x0000000a27027819 */ /* 0x002fe400000006ff */
[----:B------:R-:W-:Y:S03]  /*4abe0*/  MOV R36, 0x4ac10 ;  /* 0x0004ac1000247802 */ /* 0x000fe60000000f00 */
[----:B------:R2:W-:Y:S04]  /*4abf0*/  STL [R1+0x15b0], R2 ;  /* 0x0015b00201007387 */ /* 0x0005e80000100800 */
[----:B--2--5:R-:W-:Y:S05]  /*4ac00*/  CALL.REL.NOINC `($_ZN7cutlass13device_kernelIN5flash19enable_sm80_to_sm89INS1_16FlashAttnBwdSm80INS1_25CollectiveMainloopBwdSm80ILi2ELi2EN4cute5tupleIJNS5_1CILi128EEES8_NS7_ILi64EEEEEENS_6half_tEfNS_4arch4Sm80ELb1ELb0ELb1ELb1ELb1ELb0ELb0ELb0ELi2ELi4ELi4ELi4ELb0EEENS1_24CollectiveEpilogueBwdGQAISA_fSD_Li256ELb1ELb1EEENS1_25SingleTileBwdLPTSchedulerILb1ELi128ELb1EEEEEEEEEvNT_6ParamsE$_ZN4cute3eso3ESOILb0ELb0EJNS_6LayoutINS_5tupleIJNS3_IJNS_1CILi8EEENS4_ILi1EEEEEENS4_ILi2EEEEEENS3_IJNS3_IJS6_NS4_ILi0EEEEEEiEEEEEiEEC2ERKSD_RKi) ;  /* 0xfffbbe1000007944 */ /* 0x024fea0003c3ffff */
[----:B-1----:R-:W2:Y:S01]  /*4ac10*/  LD.E.64 R2, [R92.64+0x8] ;  /* 0x000008085c027980 */ /* 0x002ea2000c101b00 */
[----:B------:R-:W-:Y:S01]  /*4ac20*/  MOV R46, 0x4ac80 ;  /* 0x0004ac80002e7802 */ /* 0x000fe20000000f00 */
[----:B------:R-:W-:Y:S02]  /*4ac30*/  IMAD.MOV.U32 R38, RZ, RZ, R83 ;  /* 0x000000ffff267224 */ /* 0x000fe400078e0053 */
[----:B------:R-:W2:Y:S02]  /*4ac40*/  LDL.64 R36, [R1+0x1580] ;  /* 0x0015800001247983 */ /* 0x000ea40000100a00 */
[C---:B--2---:R-:W-:Y:S04]  /*4ac50*/  LEA R2, P0, R37.reuse, R2, 0x1 ;  /* 0x0000000225027211 */ /* 0x044fe800078008ff */
[----:B------:R-:W-:Y:S04]  /*4ac60*/  LEA.HI.X.SX32 R3, R37, R3, 0x1, P0 ;  /* 0x0000000325037211 */ /* 0x000fe800000f0eff */
[----:B------:R-:W-:Y:S05]  /*4ac70*/  CALL.REL.NOINC `($_ZN7cutlass13device_kernelIN5flash19enable_sm80_to_sm89INS1_16FlashAttnBwdSm80INS1_25CollectiveMainloopBwdSm80ILi2ELi2EN4cute5tupleIJNS5_1CILi128EEES8_NS7_ILi64EEEEEENS_6half_tEfNS_4arch4Sm80ELb1ELb0ELb1ELb1ELb1ELb0ELb0ELb0ELi2ELi4ELi4ELi4ELb0EEENS1_24CollectiveEpilogueBwdGQAISA_fSD_Li256ELb1ELb1EEENS1_25SingleTileBwdLPTSchedulerILb1ELi128ELb1EEEEEEEEEvNT_6ParamsE$_ZN4cute8smem_ptrIPN7cutlass6half_tEECI1NS_12iter_adaptorIS3_S4_EEES3_) ;  /* 0xfffbe7a000007944 */ /* 0x000fea0003c3ffff */
[----:B-1----:R-:W2:Y:S01]  /*4ac80*/  LDL.64 R2, [R1+0x1580] ;  /* 0x0015800001027983 */ /* 0x002ea20000100a00 */
[----:B------:R-:W-:Y:S03]  /*4ac90*/  MOV R38, 0x4acc0 ;  /* 0x0004acc000267802 */ /* 0x000fe60000000f00 */
[----:B--2---:R1:W-:Y:S04]  /*4aca0*/  STL.64 [R1+0x15b0], R2 ;  /* 0x0015b00201007387 */ /* 0x0043e80000100a00 */
[----:B-1----:R-:W-:Y:S05]  /*4acb0*/  CALL.REL.NOINC `($_ZN7cutlass13device_kernelIN5flash19enable_sm80_to_sm89INS1_16FlashAttnBwdSm80INS1_25CollectiveMainloopBwdSm80ILi2ELi2EN4cute5tupleIJNS5_1CILi128EEES8_NS7_ILi64EEEEEENS_6half_tEfNS_4arch4Sm80ELb1ELb0ELb1ELb1ELb1ELb0ELb0ELb0ELi2ELi4ELi4ELi4ELb0EEENS1_24CollectiveEpilogueBwdGQAISA_fSD_Li256ELb1ELb1EEENS1_25SingleTileBwdLPTSchedulerILb1ELi128ELb1EEEEEEEEEvNT_6ParamsE$_ZN4cute3eso3ESOILb0ELb0EJNS_6LayoutINS_5tupleIJNS3_IJNS_1CILi8EEENS4_ILi1EEEEEENS4_ILi2EEEEEENS3_IJNS3_IJS6_NS4_ILi0EEEEEEiEEEEENS_10ViewEngineINS_8smem_ptrIPN7cutlass6half_tEEEEEEEC2ERKSD_RKSK_) ;  /* 0xfffbbcf000007944 */ /* 0x002fea0003c3ffff */
[----:B------:R2:W5:Y:S01]  /*4acc0*/  LDL R37, [R1+0x1580] ;  /* 0x0015800001257983 */ /* 0x0005620000100800 */
[----:B-1----:R-:W-:Y:S02]  /*4acd0*/  MOV R3, R40 ;  /* 0x0000002800037202 */ /* 0x002fe40000000f00 */
[----:B------:R-:W-:Y:S01]  /*4ace0*/  MOV R46, 0x4ad10 ;  /* 0x0004ad10002e7802 */ /* 0x000fe20000000f00 */
[----:B------:R2:W5:Y:S04]  /*4acf0*/  LDL.64 R42, [R1+0x1588] ;  /* 0x00158800012a7983 */ /* 0x0005680000100a00 */
[----:B--2--5:R-:W-:Y:S05]  /*4ad00*/  CALL.REL.NOINC `($_ZN7cutlass13device_kernelIN5flash19enable_sm80_to_sm89INS1_16FlashAttnBwdSm80INS1_25CollectiveMainloopBwdSm80ILi2ELi2EN4cute5tupleIJNS5_1CILi128EEES8_NS7_ILi64EEEEEENS_6half_tEfNS_4arch4Sm80ELb1ELb0ELb1ELb1ELb1ELb0ELb0ELb0ELi2ELi4ELi4ELi4ELb0EEENS1_24CollectiveEpilogueBwdGQAISA_fSD_Li256ELb1ELb1EEENS1_25SingleTileBwdLPTSchedulerILb1ELi128ELb1EEEEEEEEEvNT_6ParamsE$_ZN4cute3eso3ESOILb1ELb0EJNS_10UnderscoreES2_iEEC2ERKS2_S5_RKi) ;  /* 0xfffbc5c000007944 */ /* 0x024fea0003c3ffff */
[----:B------:R-:W-:Y:S01]  /*4ad10*/  MOV R36, 0x4ad50 ;  /* 0x0004ad5000247802 */ /* 0x000fe20000000f00 */
[----:B-1----:R-:W2:Y:S02]  /*4ad20*/  LDL R3, [R1+0x1580] ;  /* 0x0015800001037983 */ /* 0x002ea40000100800 */
[----:B--2---:R-:W-:Y:S02]  /*4ad30*/  SHF.L.U32 R3, R3, 0x2, RZ ;  /* 0x0000000203037819 */ /* 0x004fe400000006ff */
[----:B------:R-:W-:Y:S05]  /*4ad40*/  CALL.REL.NOINC `($_ZN7cutlass13device_kernelIN5flash19enable_sm80_to_sm89INS1_16FlashAttnBwdSm80INS1_25CollectiveMainloopBwdSm80ILi2ELi2EN4cute5tupleIJNS5_1CILi128EEES8_NS7_ILi64EEEEEENS_6half_tEfNS_4arch4Sm80ELb1ELb0ELb1ELb1ELb1ELb0ELb0ELb0ELi2ELi4ELi4ELi4ELb0EEENS1_24CollectiveEpilogueBwdGQAISA_fSD_Li256ELb1ELb1EEENS1_25SingleTileBwdLPTSchedulerILb1ELi128ELb1EEEEEEEEEvNT_6ParamsE$_ZN4cute3eso3ESOILb1ELb0EJNS_6LayoutINS_5tupleIJNS3_IJNS3_IJNS_1CILi4EEENS4_ILi2EEEEEENS4_ILi1EEEEEES6_EEENS3_IJNS3_IJNS3_IJS8_NS4_ILi32EEEEEENS4_ILi0EEEEEENS4_ILi64EEEEEEEEiEEC2ERKSH_RKi) ;  /* 0xfffbcea000007944 */ /* 0x000fea0003c3ffff */
[----:B------:R-:W-:Y:S01]  /*4ad50*/  MOV R36, 0x4ada0 ;  /* 0x0004ada000247802 */ /* 0x000fe20000000f00 */
[----:B-1----:R-:W2:Y:S02]  /*4ad60*/  LDL R3, [R1+0x1580] ;  /* 0x0015800001037983 */ /* 0x002ea40000100800 */
[C---:B--2---:R-:W-:Y:S04]  /*4ad70*/  LEA R38, P0, R3.reuse, R88, 0x1 ;  /* 0x0000005803267211 */ /* 0x044fe800078008ff */
[----:B------:R-:W-:Y:S04]  /*4ad80*/  LEA.HI.X.SX32 R3, R3, R89, 0x1, P0 ;  /* 0x0000005903037211 */ /* 0x000fe800000f0eff */
[----:B------:R-:W-:Y:S05]  /*4ad90*/  CALL.REL.NOINC `($_ZN7cutlass13device_kernelIN5flash19enable_sm80_to_sm89INS1_16FlashAttnBwdSm80INS1_25CollectiveMainloopBwdSm80ILi2ELi2EN4cute5tupleIJNS5_1CILi128EEES8_NS7_ILi64EEEEEENS_6half_tEfNS_4arch4Sm80ELb1ELb0ELb1ELb1ELb1ELb0ELb0ELb0ELi2ELi4ELi4ELi4ELb0EEENS1_24CollectiveEpilogueBwdGQAISA_fSD_Li256ELb1ELb1EEENS1_25SingleTileBwdLPTSchedulerILb1ELi128ELb1EEEEEEEEEvNT_6ParamsE$_ZN4cute3eso3ESOILb1ELb0EJNS_6LayoutINS_5tupleIJNS3_IJNS3_IJNS_1CILi4EEENS4_ILi2EEEEEENS4_ILi1EEEEEES6_EEENS3_IJNS3_IJNS3_IJS8_NS4_ILi32EEEEEENS4_ILi0EEEEEENS4_ILi64EEEEEEEENS_10ViewEngineIPN7cutlass6half_tEEEEEC2ERKSH_RKSM_) ;  /* 0xfffbcdf000007944 */ /* 0x000fea0003c3ffff */
[----:B-1----:R1:W5:Y:S01]  /*4ada0*/  LDL.64 R2, [R1+0x1580] ;  /* 0x0015800001027983 */ /* 0x0023620000100a00 */
[----:B------:R-:W-:Y:S03]  /*4adb0*/  MOV R36, 0x4add0 ;  /* 0x0004add000247802 */ /* 0x000fe60000000f00 */
[----:B-1---5:R-:W-:Y:S05]  /*4adc0*/  CALL.REL.NOINC `($_ZN7cutlass13device_kernelIN5flash19enable_sm80_to_sm89INS1_16FlashAttnBwdSm80INS1_25CollectiveMainloopBwdSm80ILi2ELi2EN4cute5tupleIJNS5_1CILi128EEES8_NS7_ILi64EEEEEENS_6half_tEfNS_4arch4Sm80ELb1ELb0ELb1ELb1ELb1ELb0ELb0ELb0ELi2ELi4ELi4ELi4ELb0EEENS1_24CollectiveEpilogueBwdGQAISA_fSD_Li256ELb1ELb1EEENS1_25SingleTileBwdLPTSchedulerILb1ELi128ELb1EEEEEEEEEvNT_6ParamsE$_ZZN4cute4takeILi1ELi2ENS_5tupleIJNS1_IJNS_1CILi1EEENS2_ILi0EEEEEEiEEEEEDaRKT1_ENKUlDpRKT_E_clIJiEEEDaSD_) ;  /* 0xfffbee7000007944 */ /* 0x022fea0003c3ffff */
[----:B------:R-:W-:Y:S02]  /*4add0*/  MOV R38, 0x4adf0 ;  /* 0x0004adf000267802 */ /* 0x000fe40000000f00 */
[----:B------:R-:W-:Y:S05]  /*4ade0*/  CALL.REL.NOINC `($_ZN7cutlass13device_kernelIN5flash19enable_sm80_to_sm89INS1_16FlashAttnBwdSm80INS1_25CollectiveMainloopBwdSm80ILi2ELi2EN4cute5tupleIJNS5_1CILi128EEES8_NS7_ILi64EEEEEENS_6half_tEfNS_4arch4Sm80ELb1ELb0ELb1ELb1ELb1ELb0ELb0ELb0ELi2ELi4ELi4ELi4ELb0EEENS1_24CollectiveEpilogueBwdGQAISA_fSD_Li256ELb1ELb1EEENS1_25SingleTileBwdLPTSchedulerILb1ELi128ELb1EEEEEEEEEvNT_6ParamsE$_ZN4cute3eso3ESOILb1ELb0EJNS_5tupleIJNS_1CILi1EEENS3_ILi0EEEEEENS2_IJiEEEEEC2ERKS6_RKS7_) ;  /* 0xfffbcc1000007944 */ /* 0x000fea0003c3ffff */
[----:B-1----:R1:W5:Y:S01]  /*4adf0*/  LDL R37, [R1+0x1580] ;  /* 0x0015800001257983 */ /* 0x0023620000100800 */
[----:B------:R-:W-:Y:S03]  /*4ae00*/  MOV R38, 0x4ae20 ;  /* 0x0004ae2000267802 */ /* 0x000fe60000000f00 */
[----:B-1---5:R-:W-:Y:S05]  /*4ae10*/  CALL.REL.NOINC `($_ZN7cutlass13device_kernelIN5flash19enable_sm80_to_sm89INS1_16FlashAttnBwdSm80INS1_25CollectiveMainloopBwdSm80ILi2ELi2EN4cute5tupleIJNS5_1CILi128EEES8_NS7_ILi64EEEEEENS_6half_tEfNS_4arch4Sm80ELb1ELb0ELb1ELb1ELb1ELb0ELb0ELb0ELi2ELi4ELi4ELi4ELb0EEENS1_24CollectiveEpilogueBwdGQAISA_fSD_Li256ELb1ELb1EEENS1_25SingleTileBwdLPTSchedulerILb1ELi128ELb1EEEEEEEEEvNT_6ParamsE$_ZN4cute5tupleIJNS0_IJNS0_IJNS_1CILi8EEENS1_ILi1EEEEEENS0_IJNS1_ILi2EEEEEEEEENS0_IJNS0_IJS3_NS1_ILi0EEEEEENS0_IJiEEEEEEEEC2ERKS7_RKSB_) ;  /* 0xfffbe2a000007944 */ /* 0x022fea0003c3ffff */
[----:B------:R2:W5:Y:S01]  /*4ae20*/  LDL R40, [R1+0x1580] ;  /* 0x0015800001287983 */ /* 0x0005620000100800 */
[----:B------:R-:W-:Y:S03]  /*4ae30*/  MOV R38, 0x4ae60 ;  /* 0x0004ae6000267802 */ /* 0x000fe60000000f00 */
[----:B------:R2:W-:Y:S04]  /*4ae40*/  STL.64 [R1+0x15b0], R42 ;  /* 0x0015b02a01007387 */ /* 0x0005e80000100a00 */
[----:B-12--5:R-:W-:Y:S05]  /*4ae50*/  CALL.REL.NOINC `($_ZN7cutlass13device_kernelIN5flash19enable_sm80_to_sm89INS1_16FlashAttnBwdSm80INS1_25CollectiveMainloopBwdSm80ILi2ELi2EN4cute5tupleIJNS5_1CILi128EEES8_NS7_ILi64EEEEEENS_6half_tEfNS_4arch4Sm80ELb1ELb0ELb1ELb1ELb1ELb0ELb0ELb0ELi2ELi4ELi4ELi4ELb0EEENS1_24CollectiveEpilogueBwdGQAISA_fSD_Li256ELb1ELb1EEENS1_25SingleTileBwdLPTSchedulerILb1ELi128ELb1EEEEEEEEEvNT_6ParamsE$_ZN4cute3eso3ESOILb0ELb0EJNS_6LayoutINS_5tupleIJNS3_IJNS_1CILi8EEENS4_ILi1EEEEEENS3_IJNS4_ILi2EEEEEEEEENS3_IJNS3_IJS6_NS4_ILi0EEEEEENS3_IJiEEEEEEEENS_10ViewEngineINS_8smem_ptrIPN7cutlass6half_tEEEEEEEC2ERKSF_RKSM_) ;  /* 0xfffbbae000007944 */ /* 0x026fea0003c3ffff */
[----:B-1----:R1:W5:Y:S01]  /*4ae60*/  LDL R37, [R1+0x1580] ;  /* 0x0015800001257983 */ /* 0x0023620000100800 */
[----:B------:R-:W-:Y:S03]  /*4ae70*/  MOV R38, 0x4aea0 ;  /* 0x0004aea000267802 */ /* 0x000fe60000000f00 */
[----:B------:R1:W5:Y:S04]  /*4ae80*/  LDL R40, [R1+0x1588] ;  /* 0x0015880001287983 */ /* 0x0003680000100800 */
[----:B-1---5:R-:W-:Y:S05]  /*4ae90*/  CALL.REL.NOINC `($_ZN7cutlass13device_kernelIN5flash19enable_sm80_to_sm89INS1_16FlashAttnBwdSm80INS1_25CollectiveMainloopBwdSm80ILi2ELi2EN4cute5tupleIJNS5_1CILi128EEES8_NS7_ILi64EEEEEENS_6half_tEfNS_4arch4Sm80ELb1ELb0ELb1ELb1ELb1ELb0ELb0ELb0ELi2ELi4ELi4ELi4ELb0EEENS1_24CollectiveEpilogueBwdGQAISA_fSD_Li256ELb1ELb1EEENS1_25SingleTileBwdLPTSchedulerILb1ELi128ELb1EEEEEEEEEvNT_6ParamsE$_ZN4cute3eso3ESOILb1ELb0EJNS_6LayoutINS_5tupleIJNS3_IJNS3_IJNS_1CILi4EEENS4_ILi2EEEEEENS4_ILi1EEEEEENS3_IJS6_EEEEEENS3_IJNS3_IJNS3_IJS8_NS4_ILi32EEEEEENS4_ILi0EEEEEENS3_IJNS4_ILi64EEEEEEEEEEENS_10ViewEngineIPN7cutlass6half_tEEEEEC2ERKSJ_RKSO_) ;  /* 0xfffbccb000007944 */ /* 0x022fea0003c3ffff */
[----:B-1----:R1:W5:Y:S01]  /*4aea0*/  LDL.64 R2, [R1+0x1580] ;  /* 0x0015800001027983 */ /* 0x0023620000100a00 */
[----:B------:R-:W-:Y:S03]  /*4aeb0*/  MOV R38, 0x4aed0 ;  /* 0x0004aed000267802 */ /* 0x000fe60000000f00 */
[----:B-1---5:R-:W-:Y:S05]  /*4aec0*/  CALL.REL.NOINC `($_ZN7cutlass13device_kernelIN5flash19enable_sm80_to_sm89INS1_16FlashAttnBwdSm80INS1_25CollectiveMainloopBwdSm80ILi2ELi2EN4cute5tupleIJNS5_1CILi128EEES8_NS7_ILi64EEEEEENS_6half_tEfNS_4arch4Sm80ELb1ELb0ELb1ELb1ELb1ELb0ELb0ELb0ELi2ELi4ELi4ELi4ELb0EEENS1_24CollectiveEpilogueBwdGQAISA_fSD_Li256ELb1ELb1EEENS1_25SingleTileBwdLPTSchedulerILb1ELi128ELb1EEEEEEEEEvNT_6ParamsE$_ZN4cute3eso3ESOILb1ELb0EJNS_6LayoutINS_5tupleIJNS3_IJNS3_IJNS3_IJNS_1CILi4EEENS4_ILi2EEEEEENS4_ILi1EEEEEES8_EEENS3_IJNS3_IJNS3_IJS8_S8_EEES8_EEES6_EEEEEENS3_IJNS3_IJNS3_IJNS3_IJS8_NS4_ILi32EEEEEENS4_ILi0EEEEEESH_EEENS3_IJNS3_IJNS3_IJSH_SH_EEESH_EEENS4_ILi64EEEEEEEEEEENS_10ViewEngineIPN7cutlass6half_tEEEEEC2ERKSP_RKSU_) ;  /* 0xfffbcb7000007944 */ /* 0x022fea0003c3ffff */
        /* <DEDUP_REMOVED lines=16> */
[----:B-1----:R-:W-:Y:S05]  /*4afd0*/  CALL.REL.NOINC `($_ZN7cutlass13device_kernelIN5flash19enable_sm80_to_sm89INS1_16FlashAttnBwdSm80INS1_25CollectiveMainloopBwdSm80ILi2ELi2EN4cute5tupleIJNS5_1CILi128EEES8_NS7_ILi64EEEEEENS_6half_tEfNS_4arch4Sm80ELb1ELb0ELb1ELb1ELb1ELb0ELb0ELb0ELi2ELi4ELi4ELi4ELb0EEENS1_24CollectiveEpilogueBwdGQAISA_fSD_Li256ELb1ELb1EEENS1_25SingleTileBwdLPTSchedulerILb1ELi128ELb1EEEEEEEEEvNT_6ParamsE$_ZZN5flash25CollectiveMainloopBwdSm80ILi2ELi2EN4cute5tupleIJNS1_1CILi128EEES4_NS3_ILi64EEEEEEN7cutlass6half_tEfNS7_4arch4Sm80ELb1ELb0ELb1ELb1ELb1ELb0ELb0ELb0ELi2ELi4ELi4ELi4ELb0EE3mmaINS_16FlashAttnBwdSm80ISB_NS_24CollectiveEpilogueBwdGQAIS6_fSA_Li256ELb1ELb1EEENS_25SingleTileBwdLPTSchedulerILb1ELi128ELb1EEEE13SharedStorageENS1_6TensorINS1_11ArrayEngineIfLm32EEENS1_6LayoutINS2_IJNS2_IJNS3_ILi2EEESO_EEESO_NS3_ILi4EEEEEENS2_IJNS2_IJNS3_ILi1EEESO_EEESQ_NS3_ILi8EEEEEEEEEEEEbRKNSB_6ParamsERT0_S12_iNS2_IJiiiEEERT_ENKUlvE0_clEv) ;  /* 0xffffb81000007944 */ /* 0x002fea0003c3ffff */
.L_x_5471:
        /* <DEDUP_REMOVED lines=36> */
.L_x_5476:
[----:B------:R-:W1:Y:S02]  /*4b220*/  LDS R2, [R0] ;  /* 0x0000000000027984 */ /* 0x000e640000000800 */
[----:B-1----:R-:W-:-:S06]  /*4b230*/  FADD R3, R4, R2 ;  /* 0x0000000204037221 */ /* 0x002fcc0000000000 */
[----:B------:R-:W1:Y:S02]  /*4b240*/  ATOMS.CAST.SPIN R3, [R0], R2, R3 ;  /* 0x000000020003738d */ /* 0x000e640001800003 */
[----:B-1----:R-:W-:-:S13]  /*4b250*/  ISETP.EQ.U32.AND P0, PT, R3, 0x1, PT ;  /* 0x000000010300780c */ /* 0x002fda0003f02070 */
[----:B------:R-:W-:Y:S05]  /*4b260*/  @!P0 BRA `(.L_x_5476) ;  /* 0xffffffb000008947 */ /* 0x000fea000383ffff */
[----:B------:R-:W-:Y:S05]  /*4b270*/  BRA `(.L_x_5474) ;  /* 0x0000003000007947 */ /* 0x000fea0003800000 */
.L_x_5475:
[----:B------:R-:W2:Y:S02]  /*4b280*/  LD.E R3, [R36.64] ;  /* 0x0000000824037980 */ /* 0x000ea4000c101900 */
[----:B--2---:R-:W-:-:S05]  /*4b290*/  FADD R3, R4, R3 ;  /* 0x0000000304037221 */ /* 0x004fca0000000000 */
[----:B------:R1:W-:Y:S02]  /*4b2a0*/  ST.E [R36.64], R3 ;  /* 0x0000000324007985 */ /* 0x0003e4000c101908 */
.L_x_5474:
[----:B------:R-:W-:Y:S05]  /*4b2b0*/  BSYNC B0 ;  /* 0x0000000000007941 */ /* 0x000fea0003800000 */
.L_x_5473:
[----:B------:R-:W2:Y:S01]  /*4b2c0*/  ATOM.E.ADD.F32.FTZ.RN.STRONG.GPU P0, RZ, [R36.64+0x400], R5 ;  /* 0x0004000524ff798a */ /* 0x000ea2000810e7c8 */
[----:B------:R-:W-:Y:S01]  /*4b2d0*/  BSSY B0, `(.L_x_5477) ;  /* 0x000000f000007945 */ /* 0x000fe20003800000 */
[----:B--2---:R-:W-:Y:S05]  /*4b2e0*/  @P0 BRA `(.L_x_5478) ;  /* 0x000000d000000947 */ /* 0x004fea0003800000 */
[----:B------:R-:W2:Y:S02]  /*4b2f0*/  QSPC.E.S P0, RZ, [R36+0x400] ;  /* 0x0004000024ff73aa */ /* 0x000ea40000000500 */
[----:B--2---:R-:W-:Y:S05]  /*4b300*/  @!P0 BRA `(.L_x_5479) ;  /* 0x0000008000008947 */ /* 0x004fea0003800000 */
[----:B------:R-:W-:-:S04]  /*4b310*/  IADD3 R0, R36, 0x400, RZ ;  /* 0x0000040024007810 */ /* 0x000fc80007ffe0ff */
[----:B------:R-:W-:-:S05]  /*4b320*/  LOP3.LUT R0, R0, 0xffffff, RZ, 0xc0, !PT ;  /* 0x00ffffff00007812 */ /* 0x000fca00078ec0ff */
.L_x_5480:
[----:B------:R-:W2:Y:S02]  /*4b330*/  LDS R2, [R0] ;  /* 0x0000000000027984 */ /* 0x000ea40000000800 */
[----:B-12---:R-:W-:-:S06]  /*4b340*/  FADD R3, R5, R2 ;  /* 0x0000000205037221 */ /* 0x006fcc0000000000 */
[----:B------:R-:W1:Y:S02]  /*4b350*/  ATOMS.CAST.SPIN R3, [R0], R2, R3 ;  /* 0x000000020003738d */ /* 0x000e640001800003 */
[----:B-1----:R-:W-:-:S13]  /*4b360*/  ISETP.EQ.U32.AND P0, PT, R3, 0x1, PT ;  /* 0x000000010300780c */ /* 0x002fda0003f02070 */
[----:B------:R-:W-:Y:S05]  /*4b370*/  @!P0 BRA `(.L_x_5480) ;  /* 0xffffffb000008947 */ /* 0x000fea000383ffff */
[----:B------:R-:W-:Y:S05]  /*4b380*/  BRA `(.L_x_5478) ;  /* 0x0000003000007947 */ /* 0x000fea0003800000 */
.L_x_5479:
[----:B------:R-:W2:Y:S02]  /*4b390*/  LD.E R0, [R36.64+0x400] ;  /* 0x0004000824007980 */ /* 0x000ea4000c101900 */
[----:B--2---:R-:W-:-:S05]  /*4b3a0*/  FADD R5, R5, R0 ;  /* 0x0000000005057221 */ /* 0x004fca0000000000 */
[----:B------:R2:W-:Y:S02]  /*4b3b0*/  ST.E [R36.64+0x400], R5 ;  /* 0x0004000524007985 */ /* 0x0005e4000c101908 */
.L_x_5478:
[----:B------:R-:W-:Y:S05]  /*4b3c0*/  BSYNC B0 ;  /* 0x0000000000007941 */ /* 0x000fea0003800000 */
.L_x_5477:
[----:B------:R-:W3:Y:S01]  /*4b3d0*/  ATOM.E.ADD.F32.FTZ.RN.STRONG.GPU P0, RZ, [R36.64+0x800], R6 ;  /* 0x0008000624ff798a */ /* 0x000ee2000810e7c8 */
[----:B------:R-:W-:Y:S01]  /*4b3e0*/  BSSY B0, `(.L_x_5481) ;  /* 0x000000f000007945 */ /* 0x000fe20003800000 */
[----:B---3--:R-:W-:Y:S05]  /*4b3f0*/  @P0 BRA `(.L_x_5482) ;  /* 0x000000d000000947 */ /* 0x008fea0003800000 */
[----:B------:R-:W3:Y:S02]  /*4b400*/  QSPC.E.S P0, RZ, [R36+0x800] ;  /* 0x0008000024ff73aa */ /* 0x000ee40000000500 */
[----:B---3--:R-:W-:Y:S05]  /*4b410*/  @!P0 BRA `(.L_x_5483) ;  /* 0x0000008000008947 */ /* 0x008fea0003800000 */
[----:B------:R-:W-:-:S04]  /*4b420*/  IADD3 R0, R36, 0x800, RZ ;  /* 0x0000080024007810 */ /* 0x000fc80007ffe0ff */
[----:B------:R-:W-:-:S05]  /*4b430*/  LOP3.LUT R0, R0, 0xffffff, RZ, 0xc0, !PT ;  /* 0x00ffffff00007812 */ /* 0x000fca00078ec0ff */
.L_x_5484:
[----:B------:R-:W3:Y:S02]  /*4b440*/  LDS R2, [R0] ;  /* 0x0000000000027984 */ /* 0x000ee40000000800 */
[----:B-1-3--:R-:W-:-:S06]  /*4b450*/  FADD R3, R6, R2 ;  /* 0x0000000206037221 */ /* 0x00afcc0000000000 */
[----:B------:R-:W1:Y:S02]  /*4b460*/  ATOMS.CAST.SPIN R3, [R0], R2, R3 ;  /* 0x000000020003738d */ /* 0x000e640001800003 */
[----:B-1----:R-:W-:-:S13]  /*4b470*/  ISETP.EQ.U32.AND P0, PT, R3, 0x1, PT ;  /* 0x000000010300780c */ /* 0x002fda0003f02070 */
[----:B------:R-:W-:Y:S05]  /*4b480*/  @!P0 BRA `(.L_x_5484) ;  /* 0xffffffb000008947 */ /* 0x000fea000383ffff */
[----:B------:R-:W-:Y:S05]  /*4b490*/  BRA `(.L_x_5482) ;  /* 0x0000003000007947 */ /* 0x000fea0003800000 */
.L_x_5483:
[----:B-1----:R-:W3:Y:S02]  /*4b4a0*/  LD.E R3, [R36.64+0x800] ;  /* 0x0008000824037980 */ /* 0x002ee4000c101900 */
[----:B---3--:R-:W-:-:S05]  /*4b4b0*/  FADD R3, R6, R3 ;  /* 0x0000000306037221 */ /* 0x008fca0000000000 */
[----:B------:R1:W-:Y:S02]  /*4b4c0*/  ST.E [R36.64+0x800], R3 ;  /* 0x0008000324007985 */ /* 0x0003e4000c101908 */
.L_x_5482:
[----:B------:R-:W-:Y:S05]  /*4b4d0*/  BSYNC B0 ;  /* 0x0000000000007941 */ /* 0x000fea0003800000 */
.L_x_5481:
[----:B------:R-:W3:Y:S01]  /*4b4e0*/  ATOM.E.ADD.F32.FTZ.RN.STRONG.GPU P0, RZ, [R36.64+0xc00], R7 ;  /* 0x000c000724ff798a */ /* 0x000ee2000810e7c8 */
[----:B------:R-:W-:Y:S01]  /*4b4f0*/  BSSY B0, `(.L_x_5485) ;  /* 0x000000f000007945 */ /* 0x000fe20003800000 */
[----:B---3--:R-:W-:Y:S05]  /*4b500*/  @P0 BRA `(.L_x_5486) ;  /* 0x000000d000000947 */ /* 0x008fea0003800000 */
[----:B------:R-:W3:Y:S02]  /*4b510*/  QSPC.E.S P0, RZ, [R36+0xc00] ;  /* 0x000c000024ff73aa */ /* 0x000ee40000000500 */
[----:B---3--:R-:W-:Y:S05]  /*4b520*/  @!P0 BRA `(.L_x_5487) ;  /* 0x0000008000008947 */ /* 0x008fea0003800000 */
[----:B------:R-:W-:-:S04]  /*4b530*/  IADD3 R0, R36, 0xc00, RZ ;  /* 0x00000c0024007810 */ /* 0x000fc80007ffe0ff */
[----:B------:R-:W-:-:S05]  /*4b540*/  LOP3.LUT R0, R0, 0xffffff, RZ, 0xc0, !PT ;  /* 0x00ffffff00007812 */ /* 0x000fca00078ec0ff */
.L_x_5488:
[----:B------:R-:W3:Y:S02]  /*4b550*/  LDS R2, [R0] ;  /* 0x0000000000027984 */ /* 0x000ee40000000800 */
[----:B-1-3--:R-:W-:-:S06]  /*4b560*/  FADD R3, R7, R2 ;  /* 0x0000000207037221 */ /* 0x00afcc0000000000 */
[----:B------:R-:W1:Y:S02]  /*4b570*/  ATOMS.CAST.SPIN R3, [R0], R2, R3 ;  /* 0x000000020003738d */ /* 0x000e640001800003 */
[----:B-1----:R-:W-:-:S13]  /*4b580*/  ISETP.EQ.U32.AND P0, PT, R3, 0x1, PT ;  /* 0x000000010300780c */ /* 0x002fda0003f02070 */
[----:B------:R-:W-:Y:S05]  /*4b590*/  @!P0 BRA `(.L_x_5488) ;  /* 0xffffffb000008947 */ /* 0x000fea000383ffff */
[----:B------:R-:W-:Y:S05]  /*4b5a0*/  BRA `(.L_x_5486) ;  /* 0x0000003000007947 */ /* 0x000fea0003800000 */
.L_x_5487:
[----:B------:R-:W3:Y:S02]  /*4b5b0*/  LD.E R0, [R36.64+0xc00] ;  /* 0x000c000824007980 */ /* 0x000ee4000c101900 */
[----:B---3--:R-:W-:-:S05]  /*4b5c0*/  FADD R7, R7, R0 ;  /* 0x0000000007077221 */ /* 0x008fca0000000000 */
[----:B------:R3:W-:Y:S02]  /*4b5d0*/  ST.E [R36.64+0xc00], R7 ;  /* 0x000c000724007985 */ /* 0x0007e4000c101908 */
.L_x_5486:
[----:B------:R-:W-:Y:S05]  /*4b5e0*/  BSYNC B0 ;  /* 0x0000000000007941 */ /* 0x000fea0003800000 */
.L_x_5485:
[----:B------:R-:W4:Y:S01]  /*4b5f0*/  ATOM.E.ADD.F32.FTZ.RN.STRONG.GPU P0, RZ, [R36.64+0x1000], R8 ;  /* 0x0010000824ff798a */ /* 0x000f22000810e7c8 */
[----:B------:R-:W-:Y:S01]  /*4b600*/  BSSY B0, `(.L_x_5489) ;  /* 0x000000f000007945 */ /* 0x000fe20003800000 */
[----:B----4-:R-:W-:Y:S05]  /*4b610*/  @P0 BRA `(.L_x_5490) ;  /* 0x000000d000000947 */ /* 0x010fea0003800000 */
[----:B------:R-:W4:Y:S02]  /*4b620*/  QSPC.E.S P0, RZ, [R36+0x1000] ;  /* 0x0010000024ff73aa */ /* 0x000f240000000500 */
[----:B----4-:R-:W-:Y:S05]  /*4b630*/  @!P0 BRA `(.L_x_5491) ;  /* 0x0000008000008947 */ /* 0x010fea0003800000 */
[----:B------:R-:W-:-:S04]  /*4b640*/  IADD3 R0, R36, 0x1000, RZ ;  /* 0x0000100024007810 */ /* 0x000fc80007ffe0ff */
[----:B------:R-:W-:-:S05]  /*4b650*/  LOP3.LUT R0, R0, 0xffffff, RZ, 0xc0, !PT ;  /* 0x00ffffff00007812 */ /* 0x000fca00078ec0ff */
.L_x_5492:
[----:B------:R-:W4:Y:S02]  /*4b660*/  LDS R2, [R0] ;  /* 0x0000000000027984 */ /* 0x000f240000000800 */
[----:B-1--4-:R-:W-:-:S06]  /*4b670*/  FADD R3, R8, R2 ;  /* 0x0000000208037221 */ /* 0x012fcc0000000000 */
[----:B------:R-:W1:Y:S02]  /*4b680*/  ATOMS.CAST.SPIN R3, [R0], R2, R3 ;  /* 0x000000020003738d */ /* 0x000e640001800003 */
[----:B-1----:R-:W-:-:S13]  /*4b690*/  ISETP.EQ.U32.AND P0, PT, R3, 0x1, PT ;  /* 0x000000010300780c */ /* 0x002fda0003f02070 */
[----:B------:R-:W-:Y:S05]  /*4b6a0*/  @!P0 BRA `(.L_x_5492) ;  /* 0xffffffb000008947 */ /* 0x000fea000383ffff */
[----:B------:R-:W-:Y:S05]  /*4b6b0*/  BRA `(.L_x_5490) ;  /* 0x0000003000007947 */ /* 0x000fea0003800000 */
.L_x_5491:
[----:B-1----:R-:W4:Y:S02]  /*4b6c0*/  LD.E R3, [R36.64+0x1000] ;  /* 0x0010000824037980 */ /* 0x002f24000c101900 */
[----:B----4-:R-:W-:-:S05]  /*4b6d0*/  FADD R3, R8, R3 ;  /* 0x0000000308037221 */ /* 0x010fca0000000000 */
[----:B------:R1:W-:Y:S02]  /*4b6e0*/  ST.E [R36.64+0x1000], R3 ;  /* 0x0010000324007985 */ /* 0x0003e4000c101908 */
.L_x_5490:
[----:B------:R-:W-:Y:S05]  /*4b6f0*/  BSYNC B0 ;  /* 0x0000000000007941 */ /* 0x000fea0003800000 */
.L_x_5489:
[----:B------:R-:W4:Y:S01]  /*4b700*/  ATOM.E.ADD.F32.FTZ.RN.STRONG.GPU P0, RZ, [R36.64+0x1400], R9 ;  /* 0x0014000924ff798a */ /* 0x000f22000810e7c8 */
[----:B------:R-:W-:Y:S01]  /*4b710*/  BSSY B0, `(.L_x_5493) ;  /* 0x000000f000007945 */ /* 0x000fe20003800000 */
[----:B----4-:R-:W-:Y:S05]  /*4b720*/  @P0 BRA `(.L_x_5494) ;  /* 0x000000d000000947 */ /* 0x010fea0003800000 */
[----:B------:R-:W4:Y:S02]  /*4b730*/  QSPC.E.S P0, RZ, [R36+0x1400] ;  /* 0x0014000024ff73aa */ /* 0x000f240000000500 */
[----:B----4-:R-:W-:Y:S05]  /*4b740*/  @!P0 BRA `(.L_x_5495) ;  /* 0x0000008000008947 */ /* 0x010fea0003800000 */
[----:B------:R-:W-:-:S04]  /*4b750*/  IADD3 R0, R36, 0x1400, RZ ;  /* 0x0000140024007810 */ /* 0x000fc80007ffe0ff */
[----:B------:R-:W-:-:S05]  /*4b760*/  LOP3.LUT R0, R0, 0xffffff, RZ, 0xc0, !PT ;  /* 0x00ffffff00007812 */ /* 0x000fca00078ec0ff */
.L_x_5496:
[----:B------:R-:W4:Y:S02]  /*4b770*/  LDS R2, [R0] ;  /* 0x0000000000027984 */ /* 0x000f240000000800 */
[----:B-1--4-:R-:W-:-:S06]  /*4b780*/  FADD R3, R9, R2 ;  /* 0x0000000209037221 */ /* 0x012fcc0000000000 */
[----:B------:R-:W1:Y:S02]  /*4b790*/  ATOMS.CAST.SPIN R3, [R0], R2, R3 ;  /* 0x000000020003738d */ /* 0x000e640001800003 */
[----:B-1----:R-:W-:-:S13]  /*4b7a0*/  ISETP.EQ.U32.AND P0, PT, R3, 0x1, PT ;  /* 0x000000010300780c */ /* 0x002fda0003f02070 */
[----:B------:R-:W-:Y:S05]  /*4b7b0*/  @!P0 BRA `(.L_x_5496) ;  /* 0xffffffb000008947 */ /* 0x000fea000383ffff */
[----:B------:R-:W-:Y:S05]  /*4b7c0*/  BRA `(.L_x_5494) ;  /* 0x0000003000007947 */ /* 0x000fea0003800000 */
.L_x_5495:
[----:B------:R-:W4:Y:S02]  /*4b7d0*/  LD.E R0, [R36.64+0x1400] ;  /* 0x0014000824007980 */ /* 0x000f24000c101900 */
[----:B----4-:R-:W-:-:S05]  /*4b7e0*/  FADD R9, R9, R0 ;  /* 0x0000000009097221 */ /* 0x010fca0000000000 */
[----:B------:R4:W-:Y:S02]  /*4b7f0*/  ST.E [R36.64+0x1400], R9 ;  /* 0x0014000924007985 */ /* 0x0009e4000c101908 */
.L_x_5494:
[----:B------:R-:W-:Y:S05]  /*4b800*/  BSYNC B0 ;  /* 0x0000000000007941 */ /* 0x000fea0003800000 */
.L_x_5493:
[----:B------:R-:W5:Y:S01]  /*4b810*/  ATOM.E.ADD.F32.FTZ.RN.STRONG.GPU P0, RZ, [R36.64+0x1800], R10 ;  /* 0x0018000a24ff798a */ /* 0x000f62000810e7c8 */
[----:B------:R-:W-:Y:S01]  /*4b820*/  BSSY B0, `(.L_x_5497) ;  /* 0x000000f000007945 */ /* 0x000fe20003800000 */
[----:B-----5:R-:W-:Y:S05]  /*4b830*/  @P0 BRA `(.L_x_5498) ;  /* 0x000000d000000947 */ /* 0x020fea0003800000 */
[----:B------:R-:W5:Y:S02]  /*4b840*/  QSPC.E.S P0, RZ, [R36+0x1800] ;  /* 0x0018000024ff73aa */ /* 0x000f640000000500 */
[----:B-----5:R-:W-:Y:S05]  /*4b850*/  @!P0 BRA `(.L_x_5499) ;  /* 0x0000008000008947 */ /* 0x020fea0003800000 */
[----:B------:R-:W-:-:S04]  /*4b860*/  IADD3 R0, R36, 0x1800, RZ ;  /* 0x0000180024007810 */ /* 0x000fc80007ffe0ff */
[----:B------:R-:W-:-:S05]  /*4b870*/  LOP3.LUT R0, R0, 0xffffff, RZ, 0xc0, !PT ;  /* 0x00ffffff00007812 */ /* 0x000fca00078ec0ff */
.L_x_5500:
[----:B------:R-:W5:Y:S02]  /*4b880*/  LDS R2, [R0] ;  /* 0x0000000000027984 */ /* 0x000f640000000800 */
[----:B-1---5:R-:W-:-:S06]  /*4b890*/  FADD R3, R10, R2 ;  /* 0x000000020a037221 */ /* 0x022fcc0000000000 */
[----:B------:R-:W1:Y:S02]  /*4b8a0*/  ATOMS.CAST.SPIN R3, [R0], R2, R3 ;  /* 0x000000020003738d */ /* 0x000e640001800003 */
[----:B-1----:R-:W-:-:S13]  /*4b8b0*/  ISETP.EQ.U32.AND P0, PT, R3, 0x1, PT ;  /* 0x000000010300780c */ /* 0x002fda0003f02070 */
[----:B------:R-:W-:Y:S05]  /*4b8c0*/  @!P0 BRA `(.L_x_5500) ;  /* 0xffffffb000008947 */ /* 0x000fea000383ffff */
[----:B------:R-:W-:Y:S05]  /*4b8d0*/  BRA `(.L_x_5498) ;  /* 0x0000003000007947 */ /* 0x000fea0003800000 */
.L_x_5499:
[----:B-1----:R-:W5:Y:S02]  /*4b8e0*/  LD.E R3, [R36.64+0x1800] ;  /* 0x0018000824037980 */ /* 0x002f64000c101900 */
[----:B-----5:R-:W-:-:S05]  /*4b8f0*/  FADD R3, R10, R3 ;  /* 0x000000030a037221 */ /* 0x020fca0000000000 */
[----:B------:R1:W-:Y:S02]  /*4b900*/  ST.E [R36.64+0x1800], R3 ;  /* 0x0018000324007985 */ /* 0x0003e4000c101908 */
.L_x_5498:
[----:B------:R-:W-:Y:S05]  /*4b910*/  BSYNC B0 ;  /* 0x0000000000007941 */ /* 0x000fea0003800000 */
.L_x_5497:
[----:B------:R-:W5:Y:S01]  /*4b920*/  ATOM.E.ADD.F32.FTZ.RN.STRONG.GPU P0, RZ, [R36.64+0x1c00], R11 ;  /* 0x001c000b24ff798a */ /* 0x000f62000810e7c8 */
[----:B------:R-:W-:Y:S01]  /*4b930*/  BSSY B0, `(.L_x_5501) ;  /* 0x000000f000007945 */ /* 0x000fe20003800000 */
[----:B-----5:R-:W-:Y:S05]  /*4b940*/  @P0 BRA `(.L_x_5502) ;  /* 0x000000d000000947 */ /* 0x020fea0003800000 */
[----:B------:R-:W5:Y:S02]  /*4b950*/  QSPC.E.S P0, RZ, [R36+0x1c00] ;  /* 0x001c000024ff73aa */ /* 0x000f640000000500 */
[----:B-----5:R-:W-:Y:S05]  /*4b960*/  @!P0 BRA `(.L_x_5503) ;  /* 0x0000008000008947 */ /* 0x020fea0003800000 */
[----:B------:R-:W-:-:S04]  /*4b970*/  IADD3 R0, R36, 0x1c00, RZ ;  /* 0x00001c0024007810 */ /* 0x000fc80007ffe0ff */
[----:B------:R-:W-:-:S05]  /*4b980*/  LOP3.LUT R0, R0, 0xffffff, RZ, 0xc0, !PT ;  /* 0x00ffffff00007812 */ /* 0x000fca00078ec0ff */
.L_x_5504:
[----:B------:R-:W5:Y:S02]  /*4b990*/  LDS R2, [R0] ;  /* 0x0000000000027984 */ /* 0x000f640000000800 */
[----:B-1---5:R-:W-:-:S06]  /*4b9a0*/  FADD R3, R11, R2 ;  /* 0x000000020b037221 */ /* 0x022fcc0000000000 */
[----:B------:R-:W1:Y:S02]  /*4b9b0*/  ATOMS.CAST.SPIN R3, [R0], R2, R3 ;  /* 0x000000020003738d */ /* 0x000e640001800003 */
[----:B-1----:R-:W-:-:S13]  /*4b9c0*/  ISETP.EQ.U32.AND P0, PT, R3, 0x1, PT ;  /* 0x000000010300780c */ /* 0x002fda0003f02070 */
[----:B------:R-:W-:Y:S05]  /*4b9d0*/  @!P0 BRA `(.L_x_5504) ;  /* 0xffffffb000008947 */ /* 0x000fea000383ffff */
[----:B------:R-:W-:Y:S05]  /*4b9e0*/  BRA `(.L_x_5502) ;  /* 0x0000003000007947 */ /* 0x000fea0003800000 */
.L_x_5503:
[----:B------:R-:W5:Y:S02]  /*4b9f0*/  LD.E R0, [R36.64+0x1c00] ;  /* 0x001c000824007980 */ /* 0x000f64000c101900 */
[----:B-----5:R-:W-:-:S05]  /*4ba00*/  FADD R11, R11, R0 ;  /* 0x000000000b0b7221 */ /* 0x020fca0000000000 */
[----:B------:R1:W-:Y:S02]  /*4ba10*/  ST.E [R36.64+0x1c00], R11 ;  /* 0x001c000b24007985 */ /* 0x0003e4000c101908 */
.L_x_5502:
[----:B------:R-:W-:Y:S05]  /*4ba20*/  BSYNC B0 ;  /* 0x0000000000007941 */ /* 0x000fea0003800000 */
.L_x_5501:
[----:B------:R-:W5:Y:S01]  /*4ba30*/  ATOM.E.ADD.F32.FTZ.RN.STRONG.GPU P0, RZ, [R36.64+0x2000], R16 ;  /* 0x0020001024ff798a */ /* 0x000f62000810e7c8 */
[----:B------:R-:W-:Y:S01]  /*4ba40*/  BSSY B0, `(.L_x_5505) ;  /* 0x000000f000007945 */ /* 0x000fe20003800000 */
[----:B-----5:R-:W-:Y:S05]  /*4ba50*/  @P0 BRA `(.L_x_5506) ;  /* 0x000000d000000947 */ /* 0x020fea0003800000 */
[----:B------:R-:W5:Y:S02]  /*4ba60*/  QSPC.E.S P0, RZ, [R36+0x2000] ;  /* 0x0020000024ff73aa */ /* 0x000f640000000500 */
[----:B-----5:R-:W-:Y:S05]  /*4ba70*/  @!P0 BRA `(.L_x_5507) ;  /* 0x0000008000008947 */ /* 0x020fea0003800000 */
[----:B------:R-:W-:-:S04]  /*4ba80*/  IADD3 R0, R36, 0x2000, RZ ;  /* 0x0000200024007810 */ /* 0x000fc80007ffe0ff */
[----:B------:R-:W-:-:S05]  /*4ba90*/  LOP3.LUT R0, R0, 0xffffff, RZ, 0xc0, !PT ;  /* 0x00ffffff00007812 */ /* 0x000fca00078ec0ff */
.L_x_5508:
[----:B------:R-:W5:Y:S02]  /*4baa0*/  LDS R2, [R0] ;  /* 0x0000000000027984 */ /* 0x000f640000000800 */
[----:B-1---5:R-:W-:-:S06]  /*4bab0*/  FADD R3, R16, R2 ;  /* 0x0000000210037221 */ /* 0x022fcc0000000000 */
[----:B------:R-:W1:Y:S02]  /*4bac0*/  ATOMS.CAST.SPIN R3, [R0], R2, R3 ;  /* 0x000000020003738d */ /* 0x000e640001800003 */
[----:B-1----:R-:W-:-:S13]  /*4bad0*/  ISETP.EQ.U32.AND P0, PT, R3, 0x1, PT ;  /* 0x000000010300780c */ /* 0x002fda0003f02070 */
[----:B------:R-:W-:Y:S05]  /*4bae0*/  @!P0 BRA `(.L_x_5508) ;  /* 0xffffffb000008947 */ /* 0x000fea000383ffff */
[----:B------:R-:W-:Y:S05]  /*4baf0*/  BRA `(.L_x_5506) ;  /* 0x0000003000007947 */ /* 0x000fea0003800000 */
.L_x_5507:
[----:B-1----:R-:W5:Y:S02]  /*4bb00*/  LD.E R3, [R36.64+0x2000] ;  /* 0x0020000824037980 */ /* 0x002f64000c101900 */
[----:B-----5:R-:W-:-:S05]  /*4bb10*/  FADD R3, R16, R3 ;  /* 0x0000000310037221 */ /* 0x020fca0000000000 */
[----:B------:R1:W-:Y:S02]  /*4bb20*/  ST.E [R36.64+0x2000], R3 ;  /* 0x0020000324007985 */ /* 0x0003e4000c101908 */
.L_x_5506:
[----:B------:R-:W-:Y:S05]  /*4bb30*/  BSYNC B0 ;  /* 0x0000000000007941 */ /* 0x000fea0003800000 */
.L_x_5505:
[----:B------:R-:W5:Y:S01]  /*4bb40*/  ATOM.E.ADD.F32.FTZ.RN.STRONG.GPU P0, RZ, [R36.64+0x2400], R17 ;  /* 0x0024001124ff798a */ /* 0x000f62000810e7c8 */
[----:B------:R-:W-:Y:S01]  /*4bb50*/  BSSY B0, `(.L_x_5509) ;  /* 0x000000f000007945 */ /* 0x000fe20003800000 */
[----:B-----5:R-:W-:Y:S05]  /*4bb60*/  @P0 BRA `(.L_x_5510) ;  /* 0x000000d000000947 */ /* 0x020fea0003800000 */
[----:B------:R-:W5:Y:S02]  /*4bb70*/  QSPC.E.S P0, RZ, [R36+0x2400] ;  /* 0x0024000024ff73aa */ /* 0x000f640000000500 */
[----:B-----5:R-:W-:Y:S05]  /*4bb80*/  @!P0 BRA `(.L_x_5511) ;  /* 0x0000008000008947 */ /* 0x020fea0003800000 */
[----:B------:R-:W-:-:S04]  /*4bb90*/  IADD3 R0, R36, 0x2400, RZ ;  /* 0x0000240024007810 */ /* 0x000fc80007ffe0ff */
[----:B------:R-:W-:-:S05]  /*4bba0*/  LOP3.LUT R0, R0, 0xffffff, RZ, 0xc0, !PT ;  /* 0x00ffffff00007812 */ /* 0x000fca00078ec0ff */
.L_x_5512:
[----:B------:R-:W5:Y:S02]  /*4bbb0*/  LDS R2, [R0] ;  /* 0x0000000000027984 */ /* 0x000f640000000800 */
[----:B-1---5:R-:W-:-:S06]  /*4bbc0*/  FADD R3, R17, R2 ;  /* 0x0000000211037221 */ /* 0x022fcc0000000000 */
[----:B------:R-:W1:Y:S02]  /*4bbd0*/  ATOMS.CAST.SPIN R3, [R0], R2, R3 ;  /* 0x000000020003738d */ /* 0x000e640001800003 */
[----:B-1----:R-:W-:-:S13]  /*4bbe0*/  ISETP.EQ.U32.AND P0, PT, R3, 0x1, PT ;  /* 0x000000010300780c */ /* 0x002fda0003f02070 */
[----:B------:R-:W-:Y:S05]  /*4bbf0*/  @!P0 BRA `(.L_x_5512) ;  /* 0xffffffb000008947 */ /* 0x000fea000383ffff */
[----:B------:R-:W-:Y:S05]  /*4bc00*/  BRA `(.L_x_5510) ;  /* 0x0000003000007947 */ /* 0x000fea0003800000 */
.L_x_5511:
[----:B------:R-:W5:Y:S02]  /*4bc10*/  LD.E R0, [R36.64+0x2400] ;  /* 0x0024000824007980 */ /* 0x000f64000c101900 */
[----:B-----5:R-:W-:-:S05]  /*4bc20*/  FADD R17, R17, R0 ;  /* 0x0000000011117221 */ /* 0x020fca0000000000 */
[----:B------:R1:W-:Y:S02]  /*4bc30*/  ST.E [R36.64+0x2400], R17 ;  /* 0x0024001124007985 */ /* 0x0003e4000c101908 */
.L_x_5510:
[----:B------:R-:W-:Y:S05]  /*4bc40*/  BSYNC B0 ;  /* 0x0000000000007941 */ /* 0x000fea0003800000 */
.L_x_5509:
[----:B------:R-:W5:Y:S01]  /*4bc50*/  ATOM.E.ADD.F32.FTZ.RN.STRONG.GPU P0, RZ, [R36.64+0x2800], R18 ;  /* 0x0028001224ff798a */ /* 0x000f62000810e7c8 */
[----:B------:R-:W-:Y:S01]  /*4bc60*/  BSSY B0, `(.L_x_5513) ;  /* 0x000000f000007945 */ /* 0x000fe20003800000 */
[----:B-----5:R-:W-:Y:S05]  /*4bc70*/  @P0 BRA `(.L_x_5514) ;  /* 0x000000d000000947 */ /* 0x020fea0003800000 */
[----:B------:R-:W5:Y:S02]  /*4bc80*/  QSPC.E.S P0, RZ, [R36+0x2800] ;  /* 0x0028000024ff73aa */ /* 0x000f640000000500 */
[----:B-----5:R-:W-:Y:S05]  /*4bc90*/  @!P0 BRA `(.L_x_5515) ;  /* 0x0000008000008947 */ /* 0x020fea0003800000 */
[----:B------:R-:W-:-:S04]  /*4bca0*/  IADD3 R0, R36, 0x2800, RZ ;  /* 0x0000280024007810 */ /* 0x000fc80007ffe0ff */
[----:B------:R-:W-:-:S05]  /*4bcb0*/  LOP3.LUT R0, R0, 0xffffff, RZ, 0xc0, !PT ;  /* 0x00ffffff00007812 */ /* 0x000fca00078ec0ff */
.L_x_5516:
[----:B------:R-:W5:Y:S02]  /*4bcc0*/  LDS R2, [R0] ;  /* 0x0000000000027984 */ /* 0x000f640000000800 */
[----:B-1---5:R-:W-:-:S06]  /*4bcd0*/  FADD R3, R18, R2 ;  /* 0x0000000212037221 */ /* 0x022fcc0000000000 */
[----:B------:R-:W1:Y:S02]  /*4bce0*/  ATOMS.CAST.SPIN R3, [R0], R2, R3 ;  /* 0x000000020003738d */ /* 0x000e640001800003 */
[----:B-1----:R-:W-:-:S13]  /*4bcf0*/  ISETP.EQ.U32.AND P0, PT, R3, 0x1, PT ;  /* 0x000000010300780c */ /* 0x002fda0003f02070 */
[----:B------:R-:W-:Y:S05]  /*4bd00*/  @!P0 BRA `(.L_x_5516) ;  /* 0xffffffb000008947 */ /* 0x000fea000383ffff */
[----:B------:R-:W-:Y:S05]  /*4bd10*/  BRA `(.L_x_5514) ;  /* 0x0000003000007947 */ /* 0x000fea0003800000 */
.L_x_5515:
[----:B-1----:R-:W5:Y:S02]  /*4bd20*/  LD.E R3, [R36.64+0x2800] ;  /* 0x0028000824037980 */ /* 0x002f64000c101900 */
[----:B-----5:R-:W-:-:S05]  /*4bd30*/  FADD R3, R18, R3 ;  /* 0x0000000312037221 */ /* 0x020fca0000000000 */
[----:B------:R1:W-:Y:S02]  /*4bd40*/  ST.E [R36.64+0x2800], R3 ;  /* 0x0028000324007985 */ /* 0x0003e4000c101908 */
.L_x_5514:
[----:B------:R-:W-:Y:S05]  /*4bd50*/  BSYNC B0 ;  /* 0x0000000000007941 */ /* 0x000fea0003800000 */
.L_x_5513:
[----:B------:R-:W5:Y:S01]  /*4bd60*/  ATOM.E.ADD.F32.FTZ.RN.STRONG.GPU P0, RZ, [R36.64+0x2c00], R19 ;  /* 0x002c001324ff798a */ /* 0x000f62000810e7c8 */
[----:B------:R-:W-:Y:S01]  /*4bd70*/  BSSY B0, `(.L_x_5517) ;  /* 0x000000f000007945 */ /* 0x000fe20003800000 */
[----:B-----5:R-:W-:Y:S05]  /*4bd80*/  @P0 BRA `(.L_x_5518) ;  /* 0x000000d000000947 */ /* 0x020fea0003800000 */
[----:B------:R-:W5:Y:S02]  /*4bd90*/  QSPC.E.S P0, RZ, [R36+0x2c00] ;  /* 0x002c000024ff73aa */ /* 0x000f640000000500 */
[----:B-----5:R-:W-:Y:S05]  /*4bda0*/  @!P0 BRA `(.L_x_5519) ;  /* 0x0000008000008947 */ /* 0x020fea0003800000 */
[----:B------:R-:W-:-:S04]  /*4bdb0*/  IADD3 R0, R36, 0x2c00, RZ ;  /* 0x00002c0024007810 */ /* 0x000fc80007ffe0ff */
[----:B------:R-:W-:-:S05]  /*4bdc0*/  LOP3.LUT R0, R0, 0xffffff, RZ, 0xc0, !PT ;  /* 0x00ffffff00007812 */ /* 0x000fca00078ec0ff */
.L_x_5520:
[----:B------:R-:W5:Y:S02]  /*4bdd0*/  LDS R2, [R0] ;  /* 0x0000000000027984 */ /* 0x000f640000000800 */
[----:B-1---5:R-:W-:-:S06]  /*4bde0*/  FADD R3, R19, R2 ;  /* 0x0000000213037221 */ /* 0x022fcc0000000000 */
[----:B------:R-:W1:Y:S02]  /*4bdf0*/  ATOMS.CAST.SPIN R3, [R0], R2, R3 ;  /* 0x000000020003738d */ /* 0x000e640001800003 */
[----:B-1----:R-:W-:-:S13]  /*4be00*/  ISETP.EQ.U32.AND P0, PT, R3, 0x1, PT ;  /* 0x000000010300780c */ /* 0x002fda0003f02070 */
[----:B------:R-:W-:Y:S05]  /*4be10*/  @!P0 BRA `(.L_x_5520) ;  /* 0xffffffb000008947 */ /* 0x000fea000383ffff */
[----:B------:R-:W-:Y:S05]  /*4be20*/  BRA `(.L_x_5518) ;  /* 0x0000003000007947 */ /* 0x000fea0003800000 */
.L_x_5519:
[----:B------:R-:W5:Y:S02]  /*4be30*/  LD.E R0, [R36.64+0x2c00] ;  /* 0x002c000824007980 */ /* 0x000f64000c101900 */
[----:B-----5:R-:W-:-:S05]  /*4be40*/  FADD R19, R19, R0 ;  /* 0x0000000013137221 */ /* 0x020fca0000000000 */
[----:B------:R1:W-:Y:S02]  /*4be50*/  ST.E [R36.64+0x2c00], R19 ;  /* 0x002c001324007985 */ /* 0x0003e4000c101908 */
.L_x_5518:
[----:B------:R-:W-:Y:S05]  /*4be60*/  BSYNC B0 ;  /* 0x0000000000007941 */ /* 0x000fea0003800000 */
.L_x_5517:
[----:B------:R-:W5:Y:S01]  /*4be70*/  ATOM.E.ADD.F32.FTZ.RN.STRONG.GPU P0, RZ, [R36.64+0x3000], R12 ;  /* 0x0030000c24ff798a */ /* 0x000f62000810e7c8 */
[----:B------:R-:W-:Y:S01]  /*4be80*/  BSSY B0, `(.L_x_5521) ;  /* 0x000000f000007945 */ /* 0x000fe20003800000 */
[----:B-----5:R-:W-:Y:S05]  /*4be90*/  @P0 BRA `(.L_x_5522) ;  /* 0x000000d000000947 */ /* 0x020fea0003800000 */
[----:B------:R-:W5:Y:S02]  /*4bea0*/  QSPC.E.S P0, RZ, [R36+0x3000] ;  /* 0x0030000024ff73aa */ /* 0x000f640000000500 */
[----:B-----5:R-:W-:Y:S05]  /*4beb0*/  @!P0 BRA `(.L_x_5523) ;  /* 0x0000008000008947 */ /* 0x020fea0003800000 */
[----:B------:R-:W-:-:S04]  /*4bec0*/  IADD3 R0, R36, 0x3000, RZ ;  /* 0x0000300024007810 */ /* 0x000fc80007ffe0ff */
[----:B------:R-:W-:-:S05]  /*4bed0*/  LOP3.LUT R0, R0, 0xffffff, RZ, 0xc0, !PT ;  /* 0x00ffffff00007812 */ /* 0x000fca00078ec0ff */
.L_x_5524:
[----:B------:R-:W5:Y:S02]  /*4bee0*/  LDS R2, [R0] ;  /* 0x0000000000027984 */ /* 0x000f640000000800 */
[----:B-1---5:R-:W-:-:S06]  /*4bef0*/  FADD R3, R12, R2 ;  /* 0x000000020c037221 */ /* 0x022fcc0000000000 */
[----:B------:R-:W1:Y:S02]  /*4bf00*/  ATOMS.CAST.SPIN R3, [R0], R2, R3 ;  /* 0x000000020003738d */ /* 0x000e640001800003 */
[----:B-1----:R-:W-:-:S13]  /*4bf10*/  ISETP.EQ.U32.AND P0, PT, R3, 0x1, PT ;  /* 0x000000010300780c */ /* 0x002fda0003f02070 */
[----:B------:R-:W-:Y:S05]  /*4bf20*/  @!P0 BRA `(.L_x_5524) ;  /* 0xffffffb000008947 */ /* 0x000fea000383ffff */
[----:B------:R-:W-:Y:S05]  /*4bf30*/  BRA `(.L_x_5522) ;  /* 0x0000003000007947 */ /* 0x000fea0003800000 */
.L_x_5523:
[----:B-1----:R-:W5:Y:S02]  /*4bf40*/  LD.E R3, [R36.64+0x3000] ;  /* 0x0030000824037980 */ /* 0x002f64000c101900 */
[----:B-----5:R-:W-:-:S05]  /*4bf50*/  FADD R3, R12, R3 ;  /* 0x000000030c037221 */ /* 0x020fca0000000000 */
[----:B------:R1:W-:Y:S02]  /*4bf60*/  ST.E [R36.64+0x3000], R3 ;  /* 0x0030000324007985 */ /* 0x0003e4000c101908 */
.L_x_5522:
[----:B------:R-:W-:Y:S05]  /*4bf70*/  BSYNC B0 ;  /* 0x0000000000007941 */ /* 0x000fea0003800000 */
.L_x_5521:
[----:B------:R-:W5:Y:S01]  /*4bf80*/  ATOM.E.ADD.F32.FTZ.RN.STRONG.GPU P0, RZ, [R36.64+0x3400], R13 ;  /* 0x0034000d24ff798a */ /* 0x000f62000810e7c8 */
[----:B------:R-:W-:Y:S01]  /*4bf90*/  BSSY B0, `(.L_x_5525) ;  /* 0x000000f000007945 */ /* 0x000fe20003800000 */
[----:B-----5:R-:W-:Y:S05]  /*4bfa0*/  @P0 BRA `(.L_x_5526) ;  /* 0x000000d000000947 */ /* 0x020fea0003800000 */
[----:B------:R-:W5:Y:S02]  /*4bfb0*/  QSPC.E.S P0, RZ, [R36+0x3400] ;  /* 0x0034000024ff73aa */ /* 0x000f640000000500 */
[----:B-----5:R-:W-:Y:S05]  /*4bfc0*/  @!P0 BRA `(.L_x_5527) ;  /* 0x0000008000008947 */ /* 0x020fea0003800000 */
[----:B------:R-:W-:-:S04]  /*4bfd0*/  IADD3 R0, R36, 0x3400, RZ ;  /* 0x0000340024007810 */ /* 0x000fc80007ffe0ff */
[----:B------:R-:W-:-:S05]  /*4bfe0*/  LOP3.LUT R0, R0, 0xffffff, RZ, 0xc0, !PT ;  /* 0x00ffffff00007812 */ /* 0x000fca00078ec0ff */
.L_x_5528:
[----:B------:R-:W5:Y:S02]  /*4bff0*/  LDS R2, [R0] ;  /* 0x0000000000027984 */ /* 0x000f640000000800 */
[----:B-1---5:R-:W-:-:S06]  /*4c000*/  FADD R3, R13, R2 ;  /* 0x000000020d037221 */ /* 0x022fcc0000000000 */
[----:B------:R-:W1:Y:S02]  /*4c010*/  ATOMS.CAST.SPIN R3, [R0], R2, R3 ;  /* 0x000000020003738d */ /* 0x000e640001800003 */
[----:B-1----:R-:W-:-:S13]  /*4c020*/  ISETP.EQ.U32.AND P0, PT, R3, 0x1, PT ;  /* 0x000000010300780c */ /* 0x002fda0003f02070 */
[----:B------:R-:W-:Y:S05]  /*4c030*/  @!P0 BRA `(.L_x_5528) ;  /* 0xffffffb000008947 */ /* 0x000fea000383ffff */
[----:B------:R-:W-:Y:S05]  /*4c040*/  BRA `(.L_x_5526) ;  /* 0x0000003000007947 */ /* 0x000fea0003800000 */
.L_x_5527:
[----:B------:R-:W5:Y:S02]  /*4c050*/  LD.E R0, [R36.64+0x3400] ;  /* 0x0034000824007980 */ /* 0x000f64000c101900 */
[----:B-----5:R-:W-:-:S05]  /*4c060*/  FADD R13, R13, R0 ;  /* 0x000000000d0d7221 */ /* 0x020fca0000000000 */
[----:B------:R1:W-:Y:S02]  /*4c070*/  ST.E [R36.64+0x3400], R13 ;  /* 0x0034000d24007985 */ /* 0x0003e4000c101908 */
.L_x_5526:
[----:B------:R-:W-:Y:S05]  /*4c080*/  BSYNC B0 ;  /* 0x0000000000007941 */ /* 0x000fea0003800000 */
.L_x_5525:
[----:B------:R-:W5:Y:S01]  /*4c090*/  ATOM.E.ADD.F32.FTZ.RN.STRONG.GPU P0, RZ, [R36.64+0x3800], R14 ;  /* 0x0038000e24ff798a */ /* 0x000f62000810e7c8 */
[----:B------:R-:W-:Y:S01]  /*4c0a0*/  BSSY B0, `(.L_x_5529) ;  /* 0x000000f000007945 */ /* 0x000fe20003800000 */
[----:B-----5:R-:W-:Y:S05]  /*4c0b0*/  @P0 BRA `(.L_x_5530) ;  /* 0x000000d000000947 */ /* 0x020fea0003800000 */
[----:B------:R-:W5:Y:S02]  /*4c0c0*/  QSPC.E.S P0, RZ, [R36+0x3800] ;  /* 0x0038000024ff73aa */ /* 0x000f640000000500 */
[----:B-----5:R-:W-:Y:S05]  /*4c0d0*/  @!P0 BRA `(.L_x_5531) ;  /* 0x0000008000008947 */ /* 0x020fea0003800000 */
[----:B------:R-:W-:-:S04]  /*4c0e0*/  IADD3 R0, R36, 0x3800, RZ ;  /* 0x0000380024007810 */ /* 0x000fc80007ffe0ff */
[----:B------:R-:W-:-:S05]  /*4c0f0*/  LOP3.LUT R0, R0, 0xffffff, RZ, 0xc0, !PT ;  /* 0x00ffffff00007812 */ /* 0x000fca00078ec0ff */
.L_x_5532:
[----:B------:R-:W5:Y:S02]  /*4c100*/  LDS R2, [R0] ;  /* 0x0000000000027984 */ /* 0x000f640000000800 */
[----:B-1---5:R-:W-:-:S06]  /*4c110*/  FADD R3, R14, R2 ;  /* 0x000000020e037221 */ /* 0x022fcc0000000000 */
[----:B------:R-:W1:Y:S02]  /*4c120*/  ATOMS.CAST.SPIN R3, [R0], R2, R3 ;  /* 0x000000020003738d */ /* 0x000e640001800003 */
[----:B-1----:R-:W-:-:S13]  /*4c130*/  ISETP.EQ.U32.AND P0, PT, R3, 0x1, PT ;  /* 0x000000010300780c */ /* 0x002fda0003f02070 */
[----:B------:R-:W-:Y:S05]  /*4c140*/  @!P0 BRA `(.L_x_5532) ;  /* 0xffffffb000008947 */ /* 0x000fea000383ffff */
[----:B------:R-:W-:Y:S05]  /*4c150*/  BRA `(.L_x_5530) ;  /* 0x0000003000007947 */ /* 0x000fea0003800000 */
.L_x_5531:
[----:B-1----:R-:W5:Y:S02]  /*4c160*/  LD.E R3, [R36.64+0x3800] ;  /* 0x0038000824037980 */ /* 0x002f64000c101900 */
[----:B-----5:R-:W-:-:S05]  /*4c170*/  FADD R3, R14, R3 ;  /* 0x000000030e037221 */ /* 0x020fca0000000000 */
[----:B------:R1:W-:Y:S02]  /*4c180*/  ST.E [R36.64+0x3800], R3 ;  /* 0x0038000324007985 */ /* 0x0003e4000c101908 */
.L_x_5530:
[----:B------:R-:W-:Y:S05]  /*4c190*/  BSYNC B0 ;  /* 0x0000000000007941 */ /* 0x000fea0003800000 */
.L_x_5529:
[----:B------:R-:W5:Y:S01]  /*4c1a0*/  ATOM.E.ADD.F32.FTZ.RN.STRONG.GPU P0, RZ, [R36.64+0x3c00], R15 ;  /* 0x003c000f24ff798a */ /* 0x000f62000810e7c8 */
[----:B------:R-:W-:Y:S01]  /*4c1b0*/  BSSY B0, `(.L_x_5533) ;  /* 0x000000f000007945 */ /* 0x000fe20003800000 */
[----:B-----5:R-:W-:Y:S05]  /*4c1c0*/  @P0 BRA `(.L_x_5534) ;  /* 0x000000d000000947 */ /* 0x020fea0003800000 */
[----:B------:R-:W5:Y:S02]  /*4c1d0*/  QSPC.E.S P0, RZ, [R36+0x3c00] ;  /* 0x003c000024ff73aa */ /* 0x000f640000000500 */
[----:B-----5:R-:W-:Y:S05]  /*4c1e0*/  @!P0 BRA `(.L_x_5535) ;  /* 0x0000008000008947 */ /* 0x020fea0003800000 */
[----:B------:R-:W-:-:S04]  /*4c1f0*/  IADD3 R0, R36, 0x3c00, RZ ;  /* 0x00003c0024007810 */ /* 0x000fc80007ffe0ff */
[----:B------:R-:W-:-:S05]  /*4c200*/  LOP3.LUT R0, R0, 0xffffff, RZ, 0xc0, !PT ;  /* 0x00ffffff00007812 */ /* 0x000fca00078ec0ff */
.L_x_5536:
[----:B------:R-:W5:Y:S02]  /*4c210*/  LDS R2, [R0] ;  /* 0x0000000000027984 */ /* 0x000f640000000800 */
[----:B-1---5:R-:W-:-:S06]  /*4c220*/  FADD R3, R15, R2 ;  /* 0x000000020f037221 */ /* 0x022fcc0000000000 */
[----:B------:R-:W1:Y:S02]  /*4c230*/  ATOMS.CAST.SPIN R3, [R0], R2, R3 ;  /* 0x000000020003738d */ /* 0x000e640001800003 */
[----:B-1----:R-:W-:-:S13]  /*4c240*/  ISETP.EQ.U32.AND P0, PT, R3, 0x1, PT ;  /* 0x000000010300780c */ /* 0x002fda0003f02070 */
[----:B------:R-:W-:Y:S05]  /*4c250*/  @!P0 BRA `(.L_x_5536) ;  /* 0xffffffb000008947 */ /* 0x000fea000383ffff */
[----:B------:R-:W-:Y:S05]  /*4c260*/  BRA `(.L_x_5534) ;  /* 0x0000003000007947 */ /* 0x000fea0003800000 */
.L_x_5535:
[----:B------:R-:W5:Y:S02]  /*4c270*/  LD.E R0, [R36.64+0x3c00] ;  /* 0x003c000824007980 */ /* 0x000f64000c101900 */
[----:B-----5:R-:W-:-:S05]  /*4c280*/  FADD R15, R15, R0 ;  /* 0x000000000f0f7221 */ /* 0x020fca0000000000 */
[----:B------:R1:W-:Y:S02]  /*4c290*/  ST.E [R36.64+0x3c00], R15 ;  /* 0x003c000f24007985 */ /* 0x0003e4000c101908 */
.L_x_5534:
[----:B------:R-:W-:Y:S05]  /*4c2a0*/  BSYNC B0 ;  /* 0x0000000000007941 */ /* 0x000fea0003800000 */
.L_x_5533:
[----:B------:R-:W5:Y:S01]  /*4c2b0*/  ATOM.E.ADD.F32.FTZ.RN.STRONG.GPU P0, RZ, [R36.64+0x4000], R20 ;  /* 0x0040001424ff798a */ /* 0x000f62000810e7c8 */
[----:B------:R-:W-:Y:S01]  /*4c2c0*/  BSSY B0, `(.L_x_5537) ;  /* 0x000000f000007945 */ /* 0x000fe20003800000 */
[----:B-----5:R-:W-:Y:S05]  /*4c2d0*/  @P0 BRA `(.L_x_5538) ;  /* 0x000000d000000947 */ /* 0x020fea0003800000 */
[----:B------:R-:W5:Y:S02]  /*4c2e0*/  QSPC.E.S P0, RZ, [R36+0x4000] ;  /* 0x0040000024ff73aa */ /* 0x000f640000000500 */
[----:B-----5:R-:W-:Y:S05]  /*4c2f0*/  @!P0 BRA `(.L_x_5539) ;  /* 0x0000008000008947 */ /* 0x020fea0003800000 */
[----:B------:R-:W-:-:S04]  /*4c300*/  IADD3 R0, R36, 0x4000, RZ ;  /* 0x0000400024007810 */ /* 0x000fc80007ffe0ff */
[----:B------:R-:W-:-:S05]  /*4c310*/  LOP3.LUT R0, R0, 0xffffff, RZ, 0xc0, !PT ;  /* 0x00ffffff00007812 */ /* 0x000fca00078ec0ff */
.L_x_5540:
[----:B------:R-:W5:Y:S02]  /*4c320*/  LDS R2, [R0] ;  /* 0x0000000000027984 */ /* 0x000f640000000800 */
[----:B-1---5:R-:W-:-:S06]  /*4c330*/  FADD R3, R20, R2 ;  /* 0x0000000214037221 */ /* 0x022fcc0000000000 */
[----:B------:R-:W1:Y:S02]  /*4c340*/  ATOMS.CAST.SPIN R3, [R0], R2, R3 ;  /* 0x000000020003738d */ /* 0x000e640001800003 */
[----:B-1----:R-:W-:-:S13]  /*4c350*/  ISETP.EQ.U32.AND P0, PT, R3, 0x1, PT ;  /* 0x000000010300780c */ /* 0x002fda0003f02070 */
[----:B------:R-:W-:Y:S05]  /*4c360*/  @!P0 BRA `(.L_x_5540) ;  /* 0xffffffb000008947 */ /* 0x000fea000383ffff */
[----:B------:R-:W-:Y:S05]  /*4c370*/  BRA `(.L_x_5538) ;  /* 0x0000003000007947 */ /* 0x000fea0003800000 */
.L_x_5539:
[----:B-1----:R-:W5:Y:S02]  /*4c380*/  LD.E R3, [R36.64+0x4000] ;  /* 0x0040000824037980 */ /* 0x002f64000c101900 */
[----:B-----5:R-:W-:-:S05]  /*4c390*/  FADD R3, R20, R3 ;  /* 0x0000000314037221 */ /* 0x020fca0000000000 */
[----:B------:R1:W-:Y:S02]  /*4c3a0*/  ST.E [R36.64+0x4000], R3 ;  /* 0x0040000324007985 */ /* 0x0003e4000c101908 */
.L_x_5538:
[----:B------:R-:W-:Y:S05]  /*4c3b0*/  BSYNC B0 ;  /* 0x0000000000007941 */ /* 0x000fea0003800000 */
.L_x_5537:
[----:B------:R-:W5:Y:S01]  /*4c3c0*/  ATOM.E.ADD.F32.FTZ.RN.STRONG.GPU P0, RZ, [R36.64+0x4400], R21 ;  /* 0x0044001524ff798a */ /* 0x000f62000810e7c8 */
[----:B------:R-:W-:Y:S01]  /*4c3d0*/  BSSY B0, `(.L_x_5541) ;  /* 0x000000f000007945 */ /* 0x000fe20003800000 */
[----:B-----5:R-:W-:Y:S05]  /*4c3e0*/  @P0 BRA `(.L_x_5542) ;  /* 0x000000d000000947 */ /* 0x020fea0003800000 */
[----:B------:R-:W5:Y:S02]  /*4c3f0*/  QSPC.E.S P0, RZ, [R36+0x4400] ;  /* 0x0044000024ff73aa */ /* 0x000f640000000500 */
[----:B-----5:R-:W-:Y:S05]  /*4c400*/  @!P0 BRA `(.L_x_5543) ;  /* 0x0000008000008947 */ /* 0x020fea0003800000 */
[----:B------:R-:W-:-:S04]  /*4c410*/  IADD3 R0, R36, 0x4400, RZ ;  /* 0x0000440024007810 */ /* 0x000fc80007ffe0ff */
[----:B------:R-:W-:-:S05]  /*4c420*/  LOP3.LUT R0, R0, 0xffffff, RZ, 0xc0, !PT ;  /* 0x00ffffff00007812 */ /* 0x000fca00078ec0ff */
.L_x_5544:
[----:B------:R-:W5:Y:S02]  /*4c430*/  LDS R2, [R0] ;  /* 0x0000000000027984 */ /* 0x000f640000000800 */
[----:B-1---5:R-:W-:-:S06]  /*4c440*/  FADD R3, R21, R2 ;  /* 0x0000000215037221 */ /* 0x022fcc0000000000 */
[----:B------:R-:W1:Y:S02]  /*4c450*/  ATOMS.CAST.SPIN R3, [R0], R2, R3 ;  /* 0x000000020003738d */ /* 0x000e640001800003 */
[----:B-1----:R-:W-:-:S13]  /*4c460*/  ISETP.EQ.U32.AND P0, PT, R3, 0x1, PT ;  /* 0x000000010300780c */ /* 0x002fda0003f02070 */
[----:B------:R-:W-:Y:S05]  /*4c470*/  @!P0 BRA `(.L_x_5544) ;  /* 0xffffffb000008947 */ /* 0x000fea000383ffff */
[----:B------:R-:W-:Y:S05]  /*4c480*/  BRA `(.L_x_5542) ;  /* 0x0000003000007947 */ /* 0x000fea0003800000 */
.L_x_5543:
[----:B------:R-:W5:Y:S02]  /*4c490*/  LD.E R0, [R36.64+0x4400] ;  /* 0x0044000824007980 */ /* 0x000f64000c101900 */
[----:B-----5:R-:W-:-:S05]  /*4c4a0*/  FADD R21, R21, R0 ;  /* 0x0000000015157221 */ /* 0x020fca0000000000 */
[----:B------:R1:W-:Y:S02]  /*4c4b0*/  ST.E [R36.64+0x4400], R21 ;  /* 0x0044001524007985 */ /* 0x0003e4000c101908 */
.L_x_5542:
[----:B------:R-:W-:Y:S05]  /*4c4c0*/  BSYNC B0 ;  /* 0x0000000000007941 */ /* 0x000fea0003800000 */
.L_x_5541:
[----:B------:R-:W5:Y:S01]  /*4c4d0*/  ATOM.E.ADD.F32.FTZ.RN.STRONG.GPU P0, RZ, [R36.64+0x4800], R22 ;  /* 0x0048001624ff798a */ /* 0x000f62000810e7c8 */
[----:B------:R-:W-:Y:S01]  /*4c4e0*/  BSSY B0, `(.L_x_5545) ;  /* 0x000000f000007945 */ /* 0x000fe20003800000 */
[----:B-----5:R-:W-:Y:S05]  /*4c4f0*/  @P0 BRA `(.L_x_5546) ;  /* 0x000000d000000947 */ /* 0x020fea0003800000 */
[----:B------:R-:W5:Y:S02]  /*4c500*/  QSPC.E.S P0, RZ, [R36+0x4800] ;  /* 0x0048000024ff73aa */ /* 0x000f640000000500 */
[----:B-----5:R-:W-:Y:S05]  /*4c510*/  @!P0 BRA `(.L_x_5547) ;  /* 0x0000008000008947 */ /* 0x020fea0003800000 */
[----:B------:R-:W-:-:S04]  /*4c520*/  IADD3 R0, R36, 0x4800, RZ ;  /* 0x0000480024007810 */ /* 0x000fc80007ffe0ff */
[----:B------:R-:W-:-:S05]  /*4c530*/  LOP3.LUT R0, R0, 0xffffff, RZ, 0xc0, !PT ;  /* 0x00ffffff00007812 */ /* 0x000fca00078ec0ff */
.L_x_5548:
[----:B------:R-:W5:Y:S02]  /*4c540*/  LDS R2, [R0] ;  /* 0x0000000000027984 */ /* 0x000f640000000800 */
[----:B-1---5:R-:W-:-:S06]  /*4c550*/  FADD R3, R22, R2 ;  /* 0x0000000216037221 */ /* 0x022fcc0000000000 */
[----:B------:R-:W1:Y:S02]  /*4c560*/  ATOMS.CAST.SPIN R3, [R0], R2, R3 ;  /* 0x000000020003738d */ /* 0x000e640001800003 */
[----:B-1----:R-:W-:-:S13]  /*4c570*/  ISETP.EQ.U32.AND P0, PT, R3, 0x1, PT ;  /* 0x000000010300780c */ /* 0x002fda0003f02070 */
[----:B------:R-:W-:Y:S05]  /*4c580*/  @!P0 BRA `(.L_x_5548) ;  /* 0xffffffb000008947 */ /* 0x000fea000383ffff */
[----:B------:R-:W-:Y:S05]  /*4c590*/  BRA `(.L_x_5546) ;  /* 0x0000003000007947 */ /* 0x000fea0003800000 */
.L_x_5547:
[----:B-1----:R-:W5:Y:S02]  /*4c5a0*/  LD.E R3, [R36.64+0x4800] ;  /* 0x0048000824037980 */ /* 0x002f64000c101900 */
[----:B-----5:R-:W-:-:S05]  /*4c5b0*/  FADD R3, R22, R3 ;  /* 0x0000000316037221 */ /* 0x020fca0000000000 */
[----:B------:R1:W-:Y:S02]  /*4c5c0*/  ST.E [R36.64+0x4800], R3 ;  /* 0x0048000324007985 */ /* 0x0003e4000c101908 */
.L_x_5546:
[----:B------:R-:W-:Y:S05]  /*4c5d0*/  BSYNC B0 ;  /* 0x0000000000007941 */ /* 0x000fea0003800000 */
.L_x_5545:
[----:B------:R-:W5:Y:S01]  /*4c5e0*/  ATOM.E.ADD.F32.FTZ.RN.STRONG.GPU P0, RZ, [R36.64+0x4c00], R23 ;  /* 0x004c001724ff798a */ /* 0x000f62000810e7c8 */
[----:B------:R-:W-:Y:S01]  /*4c5f0*/  BSSY B0, `(.L_x_5549) ;  /* 0x000000f000007945 */ /* 0x000fe20003800000 */
[----:B-----5:R-:W-:Y:S05]  /*4c600*/  @P0 BRA `(.L_x_5550) ;  /* 0x000000d000000947 */ /* 0x020fea0003800000 */
[----:B------:R-:W5:Y:S02]  /*4c610*/  QSPC.E.S P0, RZ, [R36+0x4c00] ;  /* 0x004c000024ff73aa */ /* 0x000f640000000500 */
[----:B-----5:R-:W-:Y:S05]  /*4c620*/  @!P0 BRA `(.L_x_5551) ;  /* 0x0000008000008947 */ /* 0x020fea0003800000 */
[----:B------:R-:W-:-:S04]  /*4c630*/  IADD3 R0, R36, 0x4c00, RZ ;  /* 0x00004c0024007810 */ /* 0x000fc80007ffe0ff */
[----:B------:R-:W-:-:S05]  /*4c640*/  LOP3.LUT R0, R0, 0xffffff, RZ, 0xc0, !PT ;  /* 0x00ffffff00007812 */ /* 0x000fca00078ec0ff */
.L_x_5552:
[----:B------:R-:W5:Y:S02]  /*4c650*/  LDS R2, [R0] ;  /* 0x0000000000027984 */ /* 0x000f640000000800 */
[----:B-1---5:R-:W-:-:S06]  /*4c660*/  FADD R3, R23, R2 ;  /* 0x0000000217037221 */ /* 0x022fcc0000000000 */
[----:B------:R-:W1:Y:S02]  /*4c670*/  ATOMS.CAST.SPIN R3, [R0], R2, R3 ;  /* 0x000000020003738d */ /* 0x000e640001800003 */
[----:B-1----:R-:W-:-:S13]  /*4c680*/  ISETP.EQ.U32.AND P0, PT, R3, 0x1, PT ;  /* 0x000000010300780c */ /* 0x002fda0003f02070 */
[----:B------:R-:W-:Y:S05]  /*4c690*/  @!P0 BRA `(.L_x_5552) ;  /* 0xffffffb000008947 */ /* 0x000fea000383ffff */
[----:B------:R-:W-:Y:S05]  /*4c6a0*/  BRA `(.L_x_5550) ;  /* 0x0000003000007947 */ /* 0x000fea0003800000 */
.L_x_5551:
[----:B------:R-:W5:Y:S02]  /*4c6b0*/  LD.E R0, [R36.64+0x4c00] ;  /* 0x004c000824007980 */ /* 0x000f64000c101900 */
[----:B-----5:R-:W-:-:S05]  /*4c6c0*/  FADD R23, R23, R0 ;  /* 0x0000000017177221 */ /* 0x020fca0000000000 */
[----:B------:R1:W-:Y:S02]  /*4c6d0*/  ST.E [R36.64+0x4c00], R23 ;  /* 0x004c001724007985 */ /* 0x0003e4000c101908 */
.L_x_5550:
[----:B------:R-:W-:Y:S05]  /*4c6e0*/  BSYNC B0 ;  /* 0x0000000000007941 */ /* 0x000fea0003800000 */
.L_x_5549:
[----:B------:R-:W5:Y:S01]  /*4c6f0*/  ATOM.E.ADD.F32.FTZ.RN.STRONG.GPU P0, RZ, [R36.64+0x5000], R24 ;  /* 0x0050001824ff798a */ /* 0x000f62000810e7c8 */
[----:B------:R-:W-:Y:S01]  /*4c700*/  BSSY B0, `(.L_x_5553) ;  /* 0x000000f000007945 */ /* 0x000fe20003800000 */
[----:B-----5:R-:W-:Y:S05]  /*4c710*/  @P0 BRA `(.L_x_5554) ;  /* 0x000000d000000947 */ /* 0x020fea0003800000 */
[----:B------:R-:W5:Y:S02]  /*4c720*/  QSPC.E.S P0, RZ, [R36+0x5000] ;  /* 0x0050000024ff73aa */ /* 0x000f640000000500 */
[----:B-----5:R-:W-:Y:S05]  /*4c730*/  @!P0 BRA `(.L_x_5555) ;  /* 0x0000008000008947 */ /* 0x020fea0003800000 */
[----:B------:R-:W-:-:S04]  /*4c740*/  IADD3 R0, R36, 0x5000, RZ ;  /* 0x0000500024007810 */ /* 0x000fc80007ffe0ff */
[----:B------:R-:W-:-:S05]  /*4c750*/  LOP3.LUT R0, R0, 0xffffff, RZ, 0xc0, !PT ;  /* 0x00ffffff00007812 */ /* 0x000fca00078ec0ff */
.L_x_5556:
[----:B------:R-:W5:Y:S02]  /*4c760*/  LDS R2, [R0] ;  /* 0x0000000000027984 */ /* 0x000f640000000800 */
[----:B-1---5:R-:W-:-:S06]  /*4c770*/  FADD R3, R24, R2 ;  /* 0x0000000218037221 */ /* 0x022fcc0000000000 */
[----:B------:R-:W1:Y:S02]  /*4c780*/  ATOMS.CAST.SPIN R3, [R0], R2, R3 ;  /* 0x000000020003738d */ /* 0x000e640001800003 */
[----:B-1----:R-:W-:-:S13]  /*4c790*/  ISETP.EQ.U32.AND P0, PT, R3, 0x1, PT ;  /* 0x000000010300780c */ /* 0x002fda0003f02070 */
[----:B------:R-:W-:Y:S05]  /*4c7a0*/  @!P0 BRA `(.L_x_5556) ;  /* 0xffffffb000008947 */ /* 0x000fea000383ffff */
[----:B------:R-:W-:Y:S05]  /*4c7b0*/  BRA `(.L_x_5554) ;  /* 0x0000003000007947 */ /* 0x000fea0003800000 */
.L_x_5555:
[----:B-1----:R-:W5:Y:S02]  /*4c7c0*/  LD.E R3, [R36.64+0x5000] ;  /* 0x0050000824037980 */ /* 0x002f64000c101900 */
[----:B-----5:R-:W-:-:S05]  /*4c7d0*/  FADD R3, R24, R3 ;  /* 0x0000000318037221 */ /* 0x020fca0000000000 */
[----:B------:R1:W-:Y:S02]  /*4c7e0*/  ST.E [R36.64+0x5000], R3 ;  /* 0x0050000324007985 */ /* 0x0003e4000c101908 */
.L_x_5554:
[----:B------:R-:W-:Y:S05]  /*4c7f0*/  BSYNC B0 ;  /* 0x0000000000007941 */ /* 0x000fea0003800000 */
.L_x_5553:
[----:B------:R-:W5:Y:S01]  /*4c800*/  ATOM.E.ADD.F32.FTZ.RN.STRONG.GPU P0, RZ, [R36.64+0x5400], R25 ;  /* 0x0054001924ff798a */ /* 0x000f62000810e7c8 */
[----:B------:R-:W-:Y:S01]  /*4c810*/  BSSY B0, `(.L_x_5557) ;  /* 0x000000f000007945 */ /* 0x000fe20003800000 */
[----:B-----5:R-:W-:Y:S05]  /*4c820*/  @P0 BRA `(.L_x_5558) ;  /* 0x000000d000000947 */ /* 0x020fea0003800000 */
[----:B------:R-:W5:Y:S02]  /*4c830*/  QSPC.E.S P0, RZ, [R36+0x5400] ;  /* 0x0054000024ff73aa */ /* 0x000f640000000500 */
[----:B-----5:R-:W-:Y:S05]  /*4c840*/  @!P0 BRA `(.L_x_5559) ;  /* 0x0000008000008947 */ /* 0x020fea0003800000 */
[----:B------:R-:W-:-:S04]  /*4c850*/  IADD3 R0, R36, 0x5400, RZ ;  /* 0x0000540024007810 */ /* 0x000fc80007ffe0ff */
[----:B------:R-:W-:-:S05]  /*4c860*/  LOP3.LUT R0, R0, 0xffffff, RZ, 0xc0, !PT ;  /* 0x00ffffff00007812 */ /* 0x000fca00078ec0ff */
.L_x_5560:
[----:B------:R-:W5:Y:S02]  /*4c870*/  LDS R2, [R0] ;  /* 0x0000000000027984 */ /* 0x000f640000000800 */
[----:B-1---5:R-:W-:-:S06]  /*4c880*/  FADD R3, R25, R2 ;  /* 0x0000000219037221 */ /* 0x022fcc0000000000 */
[----:B------:R-:W1:Y:S02]  /*4c890*/  ATOMS.CAST.SPIN R3, [R0], R2, R3 ;  /* 0x000000020003738d */ /* 0x000e640001800003 */
[----:B-1----:R-:W-:-:S13]  /*4c8a0*/  ISETP.EQ.U32.AND P0, PT, R3, 0x1, PT ;  /* 0x000000010300780c */ /* 0x002fda0003f02070 */
[----:B------:R-:W-:Y:S05]  /*4c8b0*/  @!P0 BRA `(.L_x_5560) ;  /* 0xffffffb000008947 */ /* 0x000fea000383ffff */
[----:B------:R-:W-:Y:S05]  /*4c8c0*/  BRA `(.L_x_5558) ;  /* 0x0000003000007947 */ /* 0x000fea0003800000 */
.L_x_5559:
[----:B------:R-:W5:Y:S02]  /*4c8d0*/  LD.E R0, [R36.64+0x5400] ;  /* 0x0054000824007980 */ /* 0x000f64000c101900 */
[----:B-----5:R-:W-:-:S05]  /*4c8e0*/  FADD R25, R25, R0 ;  /* 0x0000000019197221 */ /* 0x020fca0000000000 */
[----:B------:R1:W-:Y:S02]  /*4c8f0*/  ST.E [R36.64+0x5400], R25 ;  /* 0x0054001924007985 */ /* 0x0003e4000c101908 */
.L_x_5558:
[----:B------:R-:W-:Y:S05]  /*4c900*/  BSYNC B0 ;  /* 0x0000000000007941 */ /* 0x000fea0003800000 */
.L_x_5557:
[----:B------:R-:W5:Y:S01]  /*4c910*/  ATOM.E.ADD.F32.FTZ.RN.STRONG.GPU P0, RZ, [R36.64+0x5800], R26 ;  /* 0x0058001a24ff798a */ /* 0x000f62000810e7c8 */
[----:B------:R-:W-:Y:S01]  /*4c920*/  BSSY B0, `(.L_x_5561) ;  /* 0x000000f000007945 */ /* 0x000fe20003800000 */
[----:B-----5:R-:W-:Y:S05]  /*4c930*/  @P0 BRA `(.L_x_5562) ;  /* 0x000000d000000947 */ /* 0x020fea0003800000 */
[----:B------:R-:W5:Y:S02]  /*4c940*/  QSPC.E.S P0, RZ, [R36+0x5800] ;  /* 0x0058000024ff73aa */ /* 0x000f640000000500 */
[----:B-----5:R-:W-:Y:S05]  /*4c950*/  @!P0 BRA `(.L_x_5563) ;  /* 0x0000008000008947 */ /* 0x020fea0003800000 */
[----:B------:R-:W-:-:S04]  /*4c960*/  IADD3 R0, R36, 0x5800, RZ ;  /* 0x0000580024007810 */ /* 0x000fc80007ffe0ff */
[----:B------:R-:W-:-:S05]  /*4c970*/  LOP3.LUT R0, R0, 0xffffff, RZ, 0xc0, !PT ;  /* 0x00ffffff00007812 */ /* 0x000fca00078ec0ff */
.L_x_5564:
[----:B------:R-:W5:Y:S02]  /*4c980*/  LDS R2, [R0] ;  /* 0x0000000000027984 */ /* 0x000f640000000800 */
[----:B-1---5:R-:W-:-:S06]  /*4c990*/  FADD R3, R26, R2 ;  /* 0x000000021a037221 */ /* 0x022fcc0000000000 */
[----:B------:R-:W1:Y:S02]  /*4c9a0*/  ATOMS.CAST.SPIN R3, [R0], R2, R3 ;  /* 0x000000020003738d */ /* 0x000e640001800003 */
[----:B-1----:R-:W-:-:S13]  /*4c9b0*/  ISETP.EQ.U32.AND P0, PT, R3, 0x1, PT ;  /* 0x000000010300780c */ /* 0x002fda0003f02070 */
[----:B------:R-:W-:Y:S05]  /*4c9c0*/  @!P0 BRA `(.L_x_5564) ;  /* 0xffffffb000008947 */ /* 0x000fea000383ffff */
[----:B------:R-:W-:Y:S05]  /*4c9d0*/  BRA `(.L_x_5562) ;  /* 0x0000003000007947 */ /* 0x000fea0003800000 */
.L_x_5563:
[----:B-1----:R-:W5:Y:S02]  /*4c9e0*/  LD.E R3, [R36.64+0x5800] ;  /* 0x0058000824037980 */ /* 0x002f64000c101900 */
[----:B-----5:R-:W-:-:S05]  /*4c9f0*/  FADD R3, R26, R3 ;  /* 0x000000031a037221 */ /* 0x020fca0000000000 */
[----:B------:R1:W-:Y:S02]  /*4ca00*/  ST.E [R36.64+0x5800], R3 ;  /* 0x0058000324007985 */ /* 0x0003e4000c101908 */
.L_x_5562:
[----:B------:R-:W-:Y:S05]  /*4ca10*/  BSYNC B0 ;  /* 0x0000000000007941 */ /* 0x000fea0003800000 */
.L_x_5561:
[----:B------:R-:W5:Y:S01]  /*4ca20*/  ATOM.E.ADD.F32.FTZ.RN.STRONG.GPU P0, RZ, [R36.64+0x5c00], R27 ;  /* 0x005c001b24ff798a */ /* 0x000f62000810e7c8 */
[----:B------:R-:W-:Y:S01]  /*4ca30*/  BSSY B0, `(.L_x_5565) ;  /* 0x000000f000007945 */ /* 0x000fe20003800000 */
[----:B-----5:R-:W-:Y:S05]  /*4ca40*/  @P0 BRA `(.L_x_5566) ;  /* 0x000000d000000947 */ /* 0x020fea0003800000 */
[----:B------:R-:W5:Y:S02]  /*4ca50*/  QSPC.E.S P0, RZ, [R36+0x5c00] ;  /* 0x005c000024ff73aa */ /* 0x000f640000000500 */
[----:B-----5:R-:W-:Y:S05]  /*4ca60*/  @!P0 BRA `(.L_x_5567) ;  /* 0x0000008000008947 */ /* 0x020fea0003800000 */
[----:B------:R-:W-:-:S04]  /*4ca70*/  IADD3 R0, R36, 0x5c00, RZ ;  /* 0x00005c0024007810 */ /* 0x000fc80007ffe0ff */
[----:B------:R-:W-:-:S05]  /*4ca80*/  LOP3.LUT R0, R0, 0xffffff, RZ, 0xc0, !PT ;  /* 0x00ffffff00007812 */ /* 0x000fca00078ec0ff */
.L_x_5568:
[----:B------:R-:W5:Y:S02]  /*4ca90*/  LDS R2, [R0] ;  /* 0x0000000000027984 */ /* 0x000f640000000800 */
[----:B-1---5:R-:W-:-:S06]  /*4caa0*/  FADD R3, R27, R2 ;  /* 0x000000021b037221 */ /* 0x022fcc0000000000 */
[----:B------:R-:W1:Y:S02]  /*4cab0*/  ATOMS.CAST.SPIN R3, [R0], R2, R3 ;  /* 0x000000020003738d */ /* 0x000e640001800003 */
[----:B-1----:R-:W-:-:S13]  /*4cac0*/  ISETP.EQ.U32.AND P0, PT, R3, 0x1, PT ;  /* 0x000000010300780c */ /* 0x002fda0003f02070 */
[----:B------:R-:W-:Y:S05]  /*4cad0*/  @!P0 BRA `(.L_x_5568) ;  /* 0xffffffb000008947 */ /* 0x000fea000383ffff */
[----:B------:R-:W-:Y:S05]  /*4cae0*/  BRA `(.L_x_5566) ;  /* 0x0000003000007947 */ /* 0x000fea0003800000 */
.L_x_5567:
[----:B------:R-:W5:Y:S02]  /*4caf0*/  LD.E R0, [R36.64+0x5c00] ;  /* 0x005c000824007980 */ /* 0x000f64000c101900 */
[----:B-----5:R-:W-:-:S05]  /*4cb00*/  FADD R27, R27, R0 ;  /* 0x000000001b1b7221 */ /* 0x020fca0000000000 */
[----:B------:R1:W-:Y:S02]  /*4cb10*/  ST.E [R36.64+0x5c00], R27 ;  /* 0x005c001b24007985 */ /* 0x0003e4000c101908 */
.L_x_5566:
[----:B------:R-:W-:Y:S05]  /*4cb20*/  BSYNC B0 ;  /* 0x0000000000007941 */ /* 0x000fea0003800000 */
.L_x_5565:
[----:B------:R-:W5:Y:S01]  /*4cb30*/  ATOM.E.ADD.F32.FTZ.RN.STRONG.GPU P0, RZ, [R36.64+0x6000], R32 ;  /* 0x0060002024ff798a */ /* 0x000f62000810e7c8 */
[----:B------:R-:W-:Y:S01]  /*4cb40*/  BSSY B0, `(.L_x_5569) ;  /* 0x000000f000007945 */ /* 0x000fe20003800000 */
[----:B-----5:R-:W-:Y:S05]  /*4cb50*/  @P0 BRA `(.L_x_5570) ;  /* 0x000000d000000947 */ /* 0x020fea0003800000 */
[----:B------:R-:W5:Y:S02]  /*4cb60*/  QSPC.E.S P0, RZ, [R36+0x6000] ;  /* 0x0060000024ff73aa */ /* 0x000f640000000500 */
[----:B-----5:R-:W-:Y:S05]  /*4cb70*/  @!P0 BRA `(.L_x_5571) ;  /* 0x0000008000008947 */ /* 0x020fea0003800000 */
[----:B------:R-:W-:-:S04]  /*4cb80*/  IADD3 R0, R36, 0x6000, RZ ;  /* 0x0000600024007810 */ /* 0x000fc80007ffe0ff */
[----:B------:R-:W-:-:S05]  /*4cb90*/  LOP3.LUT R0, R0, 0xffffff, RZ, 0xc0, !PT ;  /* 0x00ffffff00007812 */ /* 0x000fca00078ec0ff */
.L_x_5572:
[----:B------:R-:W5:Y:S02]  /*4cba0*/  LDS R2, [R0] ;  /* 0x0000000000027984 */ /* 0x000f640000000800 */
[----:B-1---5:R-:W-:-:S06]  /*4cbb0*/  FADD R3, R32, R2 ;  /* 0x0000000220037221 */ /* 0x022fcc0000000000 */
[----:B------:R-:W1:Y:S02]  /*4cbc0*/  ATOMS.CAST.SPIN R3, [R0], R2, R3 ;  /* 0x000000020003738d */ /* 0x000e640001800003 */
[----:B-1----:R-:W-:-:S13]  /*4cbd0*/  ISETP.EQ.U32.AND P0, PT, R3, 0x1, PT ;  /* 0x000000010300780c */ /* 0x002fda0003f02070 */
[----:B------:R-:W-:Y:S05]  /*4cbe0*/  @!P0 BRA `(.L_x_5572) ;  /* 0xffffffb000008947 */ /* 0x000fea000383ffff */
[----:B------:R-:W-:Y:S05]  /*4cbf0*/  BRA `(.L_x_5570) ;  /* 0x0000003000007947 */ /* 0x000fea0003800000 */
.L_x_5571:
[----:B-1----:R-:W5:Y:S02]  /*4cc00*/  LD.E R3, [R36.64+0x6000] ;  /* 0x0060000824037980 */ /* 0x002f64000c101900 */
[----:B-----5:R-:W-:-:S05]  /*4cc10*/  FADD R3, R32, R3 ;  /* 0x0000000320037221 */ /* 0x020fca0000000000 */
[----:B------:R1:W-:Y:S02]  /*4cc20*/  ST.E [R36.64+0x6000], R3 ;  /* 0x0060000324007985 */ /* 0x0003e4000c101908 */
.L_x_5570:
[----:B------:R-:W-:Y:S05]  /*4cc30*/  BSYNC B0 ;  /* 0x0000000000007941 */ /* 0x000fea0003800000 */
.L_x_5569:
[----:B------:R-:W5:Y:S01]  /*4cc40*/  ATOM.E.ADD.F32.FTZ.RN.STRONG.GPU P0, RZ, [R36.64+0x6400], R33 ;  /* 0x0064002124ff798a */ /* 0x000f62000810e7c8 */
[----:B------:R-:W-:Y:S01]  /*4cc50*/  BSSY B0, `(.L_x_5573) ;  /* 0x000000f000007945 */ /* 0x000fe20003800000 */
[----:B-----5:R-:W-:Y:S05]  /*4cc60*/  @P0 BRA `(.L_x_5574) ;  /* 0x000000d000000947 */ /* 0x020fea0003800000 */
[----:B------:R-:W5:Y:S02]  /*4cc70*/  QSPC.E.S P0, RZ, [R36+0x6400] ;  /* 0x0064000024ff73aa */ /* 0x000f640000000500 */
[----:B-----5:R-:W-:Y:S05]  /*4cc80*/  @!P0 BRA `(.L_x_5575) ;  /* 0x0000008000008947 */ /* 0x020fea0003800000 */
[----:B------:R-:W-:-:S04]  /*4cc90*/  IADD3 R0, R36, 0x6400, RZ ;  /* 0x0000640024007810 */ /* 0x000fc80007ffe0ff */
[----:B------:R-:W-:-:S05]  /*4cca0*/  LOP3.LUT R0, R0, 0xffffff, RZ, 0xc0, !PT ;  /* 0x00ffffff00007812 */ /* 0x000fca00078ec0ff */
.L_x_5576:
[----:B------:R-:W5:Y:S02]  /*4ccb0*/  LDS R2, [R0] ;  /* 0x0000000000027984 */ /* 0x000f640000000800 */
[----:B-1---5:R-:W-:-:S06]  /*4ccc0*/  FADD R3, R33, R2 ;  /* 0x0000000221037221 */ /* 0x022fcc0000000000 */
[----:B------:R-:W1:Y:S02]  /*4ccd0*/  ATOMS.CAST.SPIN R3, [R0], R2, R3 ;  /* 0x000000020003738d */ /* 0x000e640001800003 */
[----:B-1----:R-:W-:-:S13]  /*4cce0*/  ISETP.EQ.U32.AND P0, PT, R3, 0x1, PT ;  /* 0x000000010300780c */ /* 0x002fda0003f02070 */
[----:B------:R-:W-:Y:S05]  /*4ccf0*/  @!P0 BRA `(.L_x_5576) ;  /* 0xffffffb000008947 */ /* 0x000fea000383ffff */
[----:B------:R-:W-:Y:S05]  /*4cd00*/  BRA `(.L_x_5574) ;  /* 0x0000003000007947 */ /* 0x000fea0003800000 */
.L_x_5575:
[----:B------:R-:W5:Y:S02]  /*4cd10*/  LD.E R0, [R36.64+0x6400] ;  /* 0x0064000824007980 */ /* 0x000f64000c101900 */
[----:B-----5:R-:W-:-:S05]  /*4cd20*/  FADD R33, R33, R0 ;  /* 0x0000000021217221 */ /* 0x020fca0000000000 */
[----:B------:R1:W-:Y:S02]  /*4cd30*/  ST.E [R36.64+0x6400], R33 ;  /* 0x0064002124007985 */ /* 0x0003e4000c101908 */
.L_x_5574:
[----:B------:R-:W-:Y:S05]  /*4cd40*/  BSYNC B0 ;  /* 0x0000000000007941 */ /* 0x000fea0003800000 */
.L_x_5573:
[----:B------:R-:W5:Y:S01]  /*4cd50*/  ATOM.E.ADD.F32.FTZ.RN.STRONG.GPU P0, RZ, [R36.64+0x6800], R34 ;  /* 0x0068002224ff798a */ /* 0x000f62000810e7c8 */
[----:B------:R-:W-:Y:S01]  /*4cd60*/  BSSY B0, `(.L_x_5577) ;  /* 0x000000f000007945 */ /* 0x000fe20003800000 */
[----:B-----5:R-:W-:Y:S05]  /*4cd70*/  @P0 BRA `(.L_x_5578) ;  /* 0x000000d000000947 */ /* 0x020fea0003800000 */
[----:B------:R-:W5:Y:S02]  /*4cd80*/  QSPC.E.S P0, RZ, [R36+0x6800] ;  /* 0x0068000024ff73aa */ /* 0x000f640000000500 */
[----:B-----5:R-:W-:Y:S05]  /*4cd90*/  @!P0 BRA `(.L_x_5579) ;  /* 0x0000008000008947 */ /* 0x020fea0003800000 */
[----:B------:R-:W-:-:S04]  /*4cda0*/  IADD3 R0, R36, 0x6800, RZ ;  /* 0x0000680024007810 */ /* 0x000fc80007ffe0ff */
[----:B------:R-:W-:-:S05]  /*4cdb0*/  LOP3.LUT R0, R0, 0xffffff, RZ, 0xc0, !PT ;  /* 0x00ffffff00007812 */ /* 0x000fca00078ec0ff */
.L_x_5580:
[----:B------:R-:W5:Y:S02]  /*4cdc0*/  LDS R2, [R0] ;  /* 0x0000000000027984 */ /* 0x000f640000000800 */
[----:B-1---5:R-:W-:-:S06]  /*4cdd0*/  FADD R3, R34, R2 ;  /* 0x0000000222037221 */ /* 0x022fcc0000000000 */
[----:B------:R-:W1:Y:S02]  /*4cde0*/  ATOMS.CAST.SPIN R3, [R0], R2, R3 ;  /* 0x000000020003738d */ /* 0x000e640001800003 */
[----:B-1----:R-:W-:-:S13]  /*4cdf0*/  ISETP.EQ.U32.AND P0, PT, R3, 0x1, PT ;  /* 0x000000010300780c */ /* 0x002fda0003f02070 */
[----:B------:R-:W-:Y:S05]  /*4ce00*/  @!P0 BRA `(.L_x_5580) ;  /* 0xffffffb000008947 */ /* 0x000fea000383ffff */
[----:B------:R-:W-:Y:S05]  /*4ce10*/  BRA `(.L_x_5578) ;  /* 0x0000003000007947 */ /* 0x000fea0003800000 */
.L_x_5579:
[----:B-1----:R-:W5:Y:S02]  /*4ce20*/  LD.E R3, [R36.64+0x6800] ;  /* 0x0068000824037980 */ /* 0x002f64000c101900 */
[----:B-----5:R-:W-:-:S05]  /*4ce30*/  FADD R3, R34, R3 ;  /* 0x0000000322037221 */ /* 0x020fca0000000000 */
[----:B------:R1:W-:Y:S02]  /*4ce40*/  ST.E [R36.64+0x6800], R3 ;  /* 0x0068000324007985 */ /* 0x0003e4000c101908 */
.L_x_5578:
[----:B------:R-:W-:Y:S05]  /*4ce50*/  BSYNC B0 ;  /* 0x0000000000007941 */ /* 0x000fea0003800000 */
.L_x_5577:
[----:B------:R-:W5:Y:S01]  /*4ce60*/  ATOM.E.ADD.F32.FTZ.RN.STRONG.GPU P0, RZ, [R36.64+0x6c00], R35 ;  /* 0x006c002324ff798a */ /* 0x000f62000810e7c8 */
[----:B------:R-:W-:Y:S01]  /*4ce70*/  BSSY B0, `(.L_x_5581) ;  /* 0x000000f000007945 */ /* 0x000fe20003800000 */
[----:B-----5:R-:W-:Y:S05]  /*4ce80*/  @P0 BRA `(.L_x_5582) ;  /* 0x000000d000000947 */ /* 0x020fea0003800000 */
[----:B------:R-:W5:Y:S02]  /*4ce90*/  QSPC.E.S P0, RZ, [R36+0x6c00] ;  /* 0x006c000024ff73aa */ /* 0x000f640000000500 */
[----:B-----5:R-:W-:Y:S05]  /*4cea0*/  @!P0 BRA `(.L_x_5583) ;  /* 0x0000008000008947 */ /* 0x020fea0003800000 */
[----:B------:R-:W-:-:S04]  /*4ceb0*/  IADD3 R0, R36, 0x6c00, RZ ;  /* 0x00006c0024007810 */ /* 0x000fc80007ffe0ff */
[----:B------:R-:W-:-:S05]  /*4cec0*/  LOP3.LUT R0, R0, 0xffffff, RZ, 0xc0, !PT ;  /* 0x00ffffff00007812 */ /* 0x000fca00078ec0ff */
.L_x_5584:
[----:B------:R-:W5:Y:S02]  /*4ced0*/  LDS R2, [R0] ;  /* 0x0000000000027984 */ /* 0x000f640000000800 */
[----:B-1---5:R-:W-:-:S06]  /*4cee0*/  FADD R3, R35, R2 ;  /* 0x0000000223037221 */ /* 0x022fcc0000000000 */
[----:B------:R-:W1:Y:S02]  /*4cef0*/  ATOMS.CAST.SPIN R3, [R0], R2, R3 ;  /* 0x000000020003738d */ /* 0x000e640001800003 */
[----:B-1----:R-:W-:-:S13]  /*4cf00*/  ISETP.EQ.U32.AND P0, PT, R3, 0x1, PT ;  /* 0x000000010300780c */ /* 0x002fda0003f02070 */
[----:B------:R-:W-:Y:S05]  /*4cf10*/  @!P0 BRA `(.L_x_5584) ;  /* 0xffffffb000008947 */ /* 0x000fea000383ffff */
[----:B------:R-:W-:Y:S05]  /*4cf20*/  BRA `(.L_x_5582) ;  /* 0x0000003000007947 */ /* 0x000fea0003800000 */
.L_x_5583:
[----:B------:R-:W5:Y:S02]  /*4cf30*/  LD.E R0, [R36.64+0x6c00] ;  /* 0x006c000824007980 */ /* 0x000f64000c101900 */
[----:B-----5:R-:W-:-:S05]  /*4cf40*/  FADD R35, R35, R0 ;  /* 0x0000000023237221 */ /* 0x020fca0000000000 */
[----:B------:R1:W-:Y:S02]  /*4cf50*/  ST.E [R36.64+0x6c00], R35 ;  /* 0x006c002324007985 */ /* 0x0003e4000c101908 */
.L_x_5582:
[----:B------:R-:W-:Y:S05]  /*4cf60*/  BSYNC B0 ;  /* 0x0000000000007941 */ /* 0x000fea0003800000 */
.L_x_5581:
[----:B------:R-:W5:Y:S01]  /*4cf70*/  ATOM.E.ADD.F32.FTZ.RN.STRONG.GPU P0, RZ, [R36.64+0x7000], R28 ;  /* 0x0070001c24ff798a */ /* 0x000f62000810e7c8 */
[----:B------:R-:W-:Y:S01]  /*4cf80*/  BSSY B0, `(.L_x_5585) ;  /* 0x000000f000007945 */ /* 0x000fe20003800000 */
[----:B-----5:R-:W-:Y:S05]  /*4cf90*/  @P0 BRA `(.L_x_5586) ;  /* 0x000000d000000947 */ /* 0x020fea0003800000 */
[----:B------:R-:W5:Y:S02]  /*4cfa0*/  QSPC.E.S P0, RZ, [R36+0x7000] ;  /* 0x0070000024ff73aa */ /* 0x000f640000000500 */
[----:B-----5:R-:W-:Y:S05]  /*4cfb0*/  @!P0 BRA `(.L_x_5587) ;  /* 0x0000008000008947 */ /* 0x020fea0003800000 */
[----:B------:R-:W-:-:S04]  /*4cfc0*/  IADD3 R0, R36, 0x7000, RZ ;  /* 0x0000700024007810 */ /* 0x000fc80007ffe0ff */
[----:B------:R-:W-:-:S05]  /*4cfd0*/  LOP3.LUT R0, R0, 0xffffff, RZ, 0xc0, !PT ;  /* 0x00ffffff00007812 */ /* 0x000fca00078ec0ff */
.L_x_5588:
[----:B------:R-:W5:Y:S02]  /*4cfe0*/  LDS R2, [R0] ;  /* 0x0000000000027984 */ /* 0x000f640000000800 */
[----:B-1---5:R-:W-:-:S06]  /*4cff0*/  FADD R3, R28, R2 ;  /* 0x000000021c037221 */ /* 0x022fcc0000000000 */
[----:B------:R-:W1:Y:S02]  /*4d000*/  ATOMS.CAST.SPIN R3, [R0], R2, R3 ;  /* 0x000000020003738d */ /* 0x000e640001800003 */
[----:B-1----:R-:W-:-:S13]  /*4d010*/  ISETP.EQ.U32.AND P0, PT, R3, 0x1, PT ;  /* 0x000000010300780c */ /* 0x002fda0003f02070 */
[----:B------:R-:W-:Y:S05]  /*4d020*/  @!P0 BRA `(.L_x_5588) ;  /* 0xffffffb000008947 */ /* 0x000fea000383ffff */
[----:B------:R-:W-:Y:S05]  /*4d030*/  BRA `(.L_x_5586) ;  /* 0x0000003000007947 */ /* 0x000fea0003800000 */
.L_x_5587:
[----:B-1----:R-:W5:Y:S02]  /*4d040*/  LD.E R3, [R36.64+0x7000] ;  /* 0x0070000824037980 */ /* 0x002f64000c101900 */
[----:B-----5:R-:W-:-:S05]  /*4d050*/  FADD R3, R28, R3 ;  /* 0x000000031c037221 */ /* 0x020fca0000000000 */
[----:B------:R1:W-:Y:S02]  /*4d060*/  ST.E [R36.64+0x7000], R3 ;  /* 0x0070000324007985 */ /* 0x0003e4000c101908 */
.L_x_5586:
[----:B------:R-:W-:Y:S05]  /*4d070*/  BSYNC B0 ;  /* 0x0000000000007941 */ /* 0x000fea0003800000 */
.L_x_5585:
[----:B------:R-:W5:Y:S01]  /*4d080*/  ATOM.E.ADD.F32.FTZ.RN.STRONG.GPU P0, RZ, [R36.64+0x7400], R29 ;  /* 0x0074001d24ff798a */ /* 0x000f62000810e7c8 */
[----:B------:R-:W-:Y:S01]  /*4d090*/  BSSY B0, `(.L_x_5589) ;  /* 0x000000f000007945 */ /* 0x000fe20003800000 */
[----:B-----5:R-:W-:Y:S05]  /*4d0a0*/  @P0 BRA `(.L_x_5590) ;  /* 0x000000d000000947 */ /* 0x020fea0003800000 */
[----:B------:R-:W5:Y:S02]  /*4d0b0*/  QSPC.E.S P0, RZ, [R36+0x7400] ;  /* 0x0074000024ff73aa */ /* 0x000f640000000500 */
[----:B-----5:R-:W-:Y:S05]  /*4d0c0*/  @!P0 BRA `(.L_x_5591) ;  /* 0x0000008000008947 */ /* 0x020fea0003800000 */
[----:B------:R-:W-:-:S04]  /*4d0d0*/  IADD3 R0, R36, 0x7400, RZ ;  /* 0x0000740024007810 */ /* 0x000fc80007ffe0ff */
[----:B------:R-:W-:-:S05]  /*4d0e0*/  LOP3.LUT R0, R0, 0xffffff, RZ, 0xc0, !PT ;  /* 0x00ffffff00007812 */ /* 0x000fca00078ec0ff */
.L_x_5592:
[----:B------:R-:W5:Y:S02]  /*4d0f0*/  LDS R2, [R0] ;  /* 0x0000000000027984 */ /* 0x000f640000000800 */
[----:B-1---5:R-:W-:-:S06]  /*4d100*/  FADD R3, R29, R2 ;  /* 0x000000021d037221 */ /* 0x022fcc0000000000 */
[----:B------:R-:W1:Y:S02]  /*4d110*/  ATOMS.CAST.SPIN R3, [R0], R2, R3 ;  /* 0x000000020003738d */ /* 0x000e640001800003 */
[----:B-1----:R-:W-:-:S13]  /*4d120*/  ISETP.EQ.U32.AND P0, PT, R3, 0x1, PT ;  /* 0x000000010300780c */ /* 0x002fda0003f02070 */
[----:B------:R-:W-:Y:S05]  /*4d130*/  @!P0 BRA `(.L_x_5592) ;  /* 0xffffffb000008947 */ /* 0x000fea000383ffff */
[----:B------:R-:W-:Y:S05]  /*4d140*/  BRA `(.L_x_5590) ;  /* 0x0000003000007947 */ /* 0x000fea0003800000 */
.L_x_5591:
[----:B------:R-:W5:Y:S02]  /*4d150*/  LD.E R0, [R36.64+0x7400] ;  /* 0x0074000824007980 */ /* 0x000f64000c101900 */
[----:B-----5:R-:W-:-:S05]  /*4d160*/  FADD R29, R29, R0 ;  /* 0x000000001d1d7221 */ /* 0x020fca0000000000 */
[----:B------:R1:W-:Y:S02]  /*4d170*/  ST.E [R36.64+0x7400], R29 ;  /* 0x0074001d24007985 */ /* 0x0003e4000c101908 */
.L_x_5590:
[----:B------:R-:W-:Y:S05]  /*4d180*/  BSYNC B0 ;  /* 0x0000000000007941 */ /* 0x000fea0003800000 */
.L_x_5589:
[----:B------:R-:W5:Y:S01]  /*4d190*/  ATOM.E.ADD.F32.FTZ.RN.STRONG.GPU P0, RZ, [R36.64+0x7800], R30 ;  /* 0x0078001e24ff798a */ /* 0x000f62000810e7c8 */
[----:B------:R-:W-:Y:S01]  /*4d1a0*/  BSSY B0, `(.L_x_5593) ;  /* 0x000000f000007945 */ /* 0x000fe20003800000 */
[----:B-----5:R-:W-:Y:S05]  /*4d1b0*/  @P0 BRA `(.L_x_5594) ;  /* 0x000000d000000947 */ /* 0x020fea0003800000 */
[----:B------:R-:W5:Y:S02]  /*4d1c0*/  QSPC.E.S P0, RZ, [R36+0x7800] ;  /* 0x0078000024ff73aa */ /* 0x000f640000000500 */
[----:B-----5:R-:W-:Y:S05]  /*4d1d0*/  @!P0 BRA `(.L_x_5595) ;  /* 0x0000008000008947 */ /* 0x020fea0003800000 */
[----:B------:R-:W-:-:S04]  /*4d1e0*/  IADD3 R0, R36, 0x7800, RZ ;  /* 0x0000780024007810 */ /* 0x000fc80007ffe0ff */
[----:B------:R-:W-:-:S05]  /*4d1f0*/  LOP3.LUT R0, R0, 0xffffff, RZ, 0xc0, !PT ;  /* 0x00ffffff00007812 */ /* 0x000fca00078ec0ff */
.L_x_5596:
[----:B------:R-:W5:Y:S02]  /*4d200*/  LDS R2, [R0] ;  /* 0x0000000000027984 */ /* 0x000f640000000800 */
[----:B-1---5:R-:W-:-:S06]  /*4d210*/  FADD R3, R30, R2 ;  /* 0x000000021e037221 */ /* 0x022fcc0000000000 */
[----:B------:R-:W1:Y:S02]  /*4d220*/  ATOMS.CAST.SPIN R3, [R0], R2, R3 ;  /* 0x000000020003738d */ /* 0x000e640001800003 */
[----:B-1----:R-:W-:-:S13]  /*4d230*/  ISETP.EQ.U32.AND P0, PT, R3, 0x1, PT ;  /* 0x000000010300780c */ /* 0x002fda0003f02070 */
[----:B------:R-:W-:Y:S05]  /*4d240*/  @!P0 BRA `(.L_x_5596) ;  /* 0xffffffb000008947 */ /* 0x000fea000383ffff */
[----:B------:R-:W-:Y:S05]  /*4d250*/  BRA `(.L_x_5594) ;  /* 0x0000003000007947 */ /* 0x000fea0003800000 */
.L_x_5595:
[----:B-1----:R-:W5:Y:S02]  /*4d260*/  LD.E R3, [R36.64+0x7800] ;  /* 0x0078000824037980 */ /* 0x002f64000c101900 */
[----:B-----5:R-:W-:-:S05]  /*4d270*/  FADD R3, R30, R3 ;  /* 0x000000031e037221 */ /* 0x020fca0000000000 */
[----:B------:R1:W-:Y:S02]  /*4d280*/  ST.E [R36.64+0x7800], R3 ;  /* 0x0078000324007985 */ /* 0x0003e4000c101908 */
.L_x_5594:
[----:B------:R-:W-:Y:S05]  /*4d290*/  BSYNC B0 ;  /* 0x0000000000007941 */ /* 0x000fea0003800000 */
.L_x_5593:
[----:B------:R-:W5:Y:S01]  /*4d2a0*/  ATOM.E.ADD.F32.FTZ.RN.STRONG.GPU P0, RZ, [R36.64+0x7c00], R31 ;  /* 0x007c001f24ff798a */ /* 0x000f62000810e7c8 */
[----:B------:R-:W-:-:S04]  /*4d2b0*/  MOV R87, 0x0 ;  /* 0x0000000000577802 */ /* 0x000fc80000000f00 */
[----:B-----5:R-:W-:Y:S05]  /*4d2c0*/  @P0 RET.REL.NODEC R86 `(_ZN7cutlass13device_kernelIN5flash19enable_sm80_to_sm89INS1_16FlashAttnBwdSm80INS1_25CollectiveMainloopBwdSm80ILi2ELi2EN4cute5tupleIJNS5_1CILi128EEES8_NS7_ILi64EEEEEENS_6half_tEfNS_4arch4Sm80ELb1ELb0ELb1ELb1ELb1ELb0ELb0ELb0ELi2ELi4ELi4ELi4ELb0EEENS1_24CollectiveEpilogueBwdGQAISA_fSD_Li256ELb1ELb1EEENS1_25SingleTileBwdLPTSchedulerILb1ELi128ELb1EEEEEEEEEvNT_6ParamsE) ;  /* 0xfffb2d3056000950 */ /* 0x020fea0003c3ffff */
[----:B------:R-:W5:Y:S02]  /*4d2d0*/  QSPC.E.S P0, RZ, [R36+0x7c00] ;  /* 0x007c000024ff73aa */ /* 0x000f640000000500 */
[----:B-----5:R-:W-:Y:S05]  /*4d2e0*/  @!P0 BRA `(.L_x_5597) ;  /* 0x0000009000008947 */ /* 0x020fea0003800000 */
[----:B------:R-:W-:-:S04]  /*4d2f0*/  IADD3 R0, R36, 0x7c00, RZ ;  /* 0x00007c0024007810 */ /* 0x000fc80007ffe0ff */
[----:B------:R-:W-:-:S05]  /*4d300*/  LOP3.LUT R0, R0, 0xffffff, RZ, 0xc0, !PT ;  /* 0x00ffffff00007812 */ /* 0x000fca00078ec0ff */
.L_x_5598:
[----:B------:R-:W5:Y:S02]  /*4d310*/  LDS R2, [R0] ;  /* 0x0000000000027984 */ /* 0x000f640000000800 */
[----:B-1---5:R-:W-:-:S06]  /*4d320*/  FADD R3, R31, R2 ;  /* 0x000000021f037221 */ /* 0x022fcc0000000000 */
[----:B------:R-:W1:Y:S02]  /*4d330*/  ATOMS.CAST.SPIN R3, [R0], R2, R3 ;  /* 0x000000020003738d */ /* 0x000e640001800003 */
[----:B-1----:R-:W-:-:S13]  /*4d340*/  ISETP.EQ.U32.AND P0, PT, R3, 0x1, PT ;  /* 0x000000010300780c */ /* 0x002fda0003f02070 */
[----:B------:R-:W-:Y:S05]  /*4d350*/  @!P0 BRA `(.L_x_5598) ;  /* 0xffffffb000008947 */ /* 0x000fea000383ffff */
[----:B------:R-:W-:-:S04]  /*4d360*/  MOV R87, 0x0 ;  /* 0x0000000000577802 */ /* 0x000fc80000000f00 */
[----:B------:R-:W-:Y:S05]  /*4d370*/  RET.REL.NODEC R86 `(_ZN7cutlass13device_kernelIN5flash19enable_sm80_to_sm89INS1_16FlashAttnBwdSm80INS1_25CollectiveMainloopBwdSm80ILi2ELi2EN4cute5tupleIJNS5_1CILi128EEES8_NS7_ILi64EEEEEENS_6half_tEfNS_4arch4Sm80ELb1ELb0ELb1ELb1ELb1ELb0ELb0ELb0ELi2ELi4ELi4ELi4ELb0EEENS1_24CollectiveEpilogueBwdGQAISA_fSD_Li256ELb1ELb1EEENS1_25SingleTileBwdLPTSchedulerILb1ELi128ELb1EEEEEEEEEvNT_6ParamsE) ;  /* 0xfffb2c8056007950 */ /* 0x000fea0003c3ffff */
.L_x_5597:
[----:B------:R-:W5:Y:S01]  /*4d380*/  LD.E R0, [R36.64+0x7c00] ;  /* 0x007c000824007980 */ /* 0x000f62000c101900 */
[----:B------:R-:W-:Y:S01]  /*4d390*/  MOV R87, 0x0 ;  /* 0x0000000000577802 */ /* 0x000fe20000000f00 */
[----:B-----5:R-:W-:-:S05]  /*4d3a0*/  FADD R31, R31, R0 ;  /* 0x000000001f1f7221 */ /* 0x020fca0000000000 */
[----:B------:R1:W-:Y:S01]  /*4d3b0*/  ST.E [R36.64+0x7c00], R31 ;  /* 0x007c001f24007985 */ /* 0x0003e2000c101908 */
[----:B------:R-:W-:Y:S05]  /*4d3c0*/  RET.REL.NODEC R86 `(_ZN7cutlass13device_kernelIN5flash19enable_sm80_to_sm89INS1_16FlashAttnBwdSm80INS1_25CollectiveMainloopBwdSm80ILi2ELi2EN4cute5tupleIJNS5_1CILi128EEES8_NS7_ILi64EEEEEENS_6half_tEfNS_4arch4Sm80ELb1ELb0ELb1ELb1ELb1ELb0ELb0ELb0ELi2ELi4ELi4ELi4ELb0EEENS1_24CollectiveEpilogueBwdGQAISA_fSD_Li256ELb1ELb1EEENS1_25SingleTileBwdLPTSchedulerILb1ELi128ELb1EEEEEEEEEvNT_6ParamsE) ;  /* 0xfffb2c3056007950 */ /* 0x000fea0003c3ffff */
        .type           $_ZN7cutlass13device_kernelIN5flash19enable_sm80_to_sm89INS1_16FlashAttnBwdSm80INS1_25CollectiveMainloopBwdSm80ILi2ELi2EN4cute5tupleIJNS5_1CILi128EEES8_NS7_ILi64EEEEEENS_6half_tEfNS_4arch4Sm80ELb1ELb0ELb1ELb1ELb1ELb0ELb0ELb0ELi2ELi4ELi4ELi4ELb0EEENS1_24CollectiveEpilogueBwdGQAISA_fSD_Li256ELb1ELb1EEENS1_25SingleTileBwdLPTSchedulerILb1ELi128ELb1EEEEEEEEEvNT_6ParamsE$_ZZZN5flash25CollectiveMainloopBwdSm80ILi2ELi2EN4cute5tupleIJNS1_1CILi128EEES4_NS3_ILi64EEEEEEN7cutlass6half_tEfNS7_4arch4Sm80ELb1ELb0ELb1ELb1ELb1ELb0ELb0ELb0ELi2ELi4ELi4ELi4ELb0EE3mmaINS_16FlashAttnBwdSm80ISB_NS_24CollectiveEpilogueBwdGQAIS6_fSA_Li256ELb1ELb1EEENS_25SingleTileBwdLPTSchedulerILb1ELi128ELb1EEEE13SharedStorageENS1_6TensorINS1_11ArrayEngineIfLm32EEENS1_6LayoutINS2_IJNS2_IJNS3_ILi2EEESO_EEESO_NS3_ILi4EEEEEENS2_IJNS2_IJNS3_ILi1EEESO_EEESQ_NS3_ILi8EEEEEEEEEEEEbRKNSB_6ParamsERT0_S12_iNS2_IJiiiEEERT_ENKUliT_E_clIZSC_ISJ_SX_EbS10_S12_S12_iS13_S15_EUlRS16_iE_EEDaiS16_ENKUlvE0_clEv,@function
        .size           $_ZN7cutlass13device_kernelIN5flash19enable_sm80_to_sm89INS1_16FlashAttnBwdSm80INS1_25CollectiveMainloopBwdSm80ILi2ELi2EN4cute5tupleIJNS5_1CILi128EEES8_NS7_ILi64EEEEEENS_6half_tEfNS_4arch4Sm80ELb1ELb0ELb1ELb1ELb1ELb0ELb0ELb0ELi2ELi4ELi4ELi4ELb0EEENS1_24CollectiveEpilogueBwdGQAISA_fSD_Li256ELb1ELb1EEENS1_25SingleTileBwdLPTSchedulerILb1ELi128ELb1EEEEEEEEEvNT_6ParamsE$_ZZZN5flash25CollectiveMainloopBwdSm80ILi2ELi2EN4cute5tupleIJNS1_1CILi128EEES4_NS3_ILi64EEEEEEN7cutlass6half_tEfNS7_4arch4Sm80ELb1ELb0ELb1ELb1ELb1ELb0ELb0ELb0ELi2ELi4ELi4ELi4ELb0EE3mmaINS_16FlashAttnBwdSm80ISB_NS_24CollectiveEpilogueBwdGQAIS6_fSA_Li256ELb1ELb1EEENS_25SingleTileBwdLPTSchedulerILb1ELi128ELb1EEEE13SharedStorageENS1_6TensorINS1_11ArrayEngineIfLm32EEENS1_6LayoutINS2_IJNS2_IJNS3_ILi2EEESO_EEESO_NS3_ILi4EEEEEENS2_IJNS2_IJNS3_ILi1EEESO_EEESQ_NS3_ILi8EEEEEEEEEEEEbRKNSB_6ParamsERT0_S12_iNS2_IJiiiEEERT_ENKUliT_E_clIZSC_ISJ_SX_EbS10_S12_S12_iS13_S15_EUlRS16_iE_EEDaiS16_ENKUlvE0_clEv,($_ZN7cutlass13device_kernelIN5flash19enable_sm80_to_sm89INS1_16FlashAttnBwdSm80INS1_25CollectiveMainloopBwdSm80ILi2ELi2EN4cute5tupleIJNS5_1CILi128EEES8_NS7_ILi64EEEEEENS_6half_tEfNS_4arch4Sm80ELb1ELb0ELb1ELb1ELb1ELb0ELb0ELb0ELi2ELi4ELi4ELi4ELb0EEENS1_24CollectiveEpilogueBwdGQAISA_fSD_Li256ELb1ELb1EEENS1_25SingleTileBwdLPTSchedulerILb1ELi128ELb1EEEEEEEEEvNT_6ParamsE$_ZZZN5flash25CollectiveMainloopBwdSm80ILi2ELi2EN4cute5tupleIJNS1_1CILi128EEES4_NS3_ILi64EEEEEEN7cutlass6half_tEfNS7_4arch4Sm80ELb1ELb0ELb1ELb1ELb1ELb0ELb0ELb0ELi2ELi4ELi4ELi4ELb0EE3mmaINS_16FlashAttnBwdSm80ISB_NS_24CollectiveEpilogueBwdGQAIS6_fSA_Li256ELb1ELb1EEENS_25SingleTileBwdLPTSchedulerILb1ELi128ELb1EEEE13SharedStorageENS1_6TensorINS1_11ArrayEngineIfLm32EEENS1_6LayoutINS2_IJNS2_IJNS3_ILi2EEESO_EEESO_NS3_ILi4EEEEEENS2_IJNS2_IJNS3_ILi1EEESO_EEESQ_NS3_ILi8EEEEEEEEEEEEbRKNSB_6ParamsERT0_S12_iNS2_IJiiiEEERT_ENKUliT_E_clIZSC_ISJ_SX_EbS10_S12_S12_iS13_S15_EUlRS16_iE_EEDaiS16_ENKUlvE1_clEv - $_ZN7cutlass13device_kernelIN5flash19enable_sm80_to_sm89INS1_16FlashAttnBwdSm80INS1_25CollectiveMainloopBwdSm80ILi2ELi2EN4cute5tupleIJNS5_1CILi128EEES8_NS7_ILi64EEEEEENS_6half_tEfNS_4arch4Sm80ELb1ELb0ELb1ELb1ELb1ELb0ELb0ELb0ELi2ELi4ELi4ELi4ELb0EEENS1_24CollectiveEpilogueBwdGQAISA_fSD_Li256ELb1ELb1EEENS1_25SingleTileBwdLPTSchedulerILb1ELi128ELb1EEEEEEEEEvNT_6ParamsE$_ZZZN5flash25CollectiveMainloopBwdSm80ILi2ELi2EN4cute5tupleIJNS1_1CILi128EEES4_NS3_ILi64EEEEEEN7cutlass6half_tEfNS7_4arch4Sm80ELb1ELb0ELb1ELb1ELb1ELb0ELb0ELb0ELi2ELi4ELi4ELi4ELb0EE3mmaINS_16FlashAttnBwdSm80ISB_NS_24CollectiveEpilogueBwdGQAIS6_fSA_Li256ELb1ELb1EEENS_25SingleTileBwdLPTSchedulerILb1ELi128ELb1EEEE13SharedStorageENS1_6TensorINS1_11ArrayEngineIfLm32EEENS1_6LayoutINS2_IJNS2_IJNS3_ILi2EEESO_EEESO_NS3_ILi4EEEEEENS2_IJNS2_IJNS3_ILi1EEESO_EEESQ_NS3_ILi8EEEEEEEEEEEEbRKNSB_6ParamsERT0_S12_iNS2_IJiiiEEERT_ENKUliT_E_clIZSC_ISJ_SX_EbS10_S12_S12_iS13_S15_EUlRS16_iE_EEDaiS16_ENKUlvE0_clEv)
$_ZN7cutlass13device_kernelIN5flash19enable_sm80_to_sm89INS1_16FlashAttnBwdSm80INS1_25CollectiveMainloopBwdSm80ILi2ELi2EN4cute5tupleIJNS5_1CILi128EEES8_NS7_ILi64EEEEEENS_6half_tEfNS_4arch4Sm80ELb1ELb0ELb1ELb1ELb1ELb0ELb0ELb0ELi2ELi4ELi4ELi4ELb0EEENS1_24CollectiveEpilogueBwdGQAISA_fSD_Li256ELb1ELb1EEENS1_25SingleTileBwdLPTSchedulerILb1ELi128ELb1EEEEEEEEEvNT_6ParamsE$_ZZZN5flash25CollectiveMainloopBwdSm80ILi2ELi2EN4cute5tupleIJNS1_1CILi128EEES4_NS3_ILi64EEEEEEN7cutlass6half_tEfNS7_4arch4Sm80ELb1ELb0ELb1ELb1ELb1ELb0ELb0ELb0ELi2ELi4ELi4ELi4ELb0EE3mmaINS_16FlashAttnBwdSm80ISB_NS_24CollectiveEpilogueBwdGQAIS6_fSA_Li256ELb1ELb1EEENS_25SingleTileBwdLPTSchedulerILb1ELi128ELb1EEEE13SharedStorageENS1_6TensorINS1_11ArrayEngineIfLm32EEENS1_6LayoutINS2_IJNS2_IJNS3_ILi2EEESO_EEESO_NS3_ILi4EEEEEENS2_IJNS2_IJNS3_ILi1EEESO_EEESQ_NS3_ILi8EEEEEEEEEEEEbRKNSB_6ParamsERT0_S12_iNS2_IJiiiEEERT_ENKUliT_E_clIZSC_ISJ_SX_EbS10_S12_S12_iS13_S15_EUlRS16_iE_EEDaiS16_ENKUlvE0_clEv:
[----:B------:R-:W-:-:S05]  /*4d3d0*/  IADD3 R6, R2, -c[0x0][0x20], RZ ;  /* 0x8000080002067a10 */ /* 0x000fca0007ffe0ff */
[----:B------:R-:W-:-:S06]  /*4d3e0*/  IMAD R6, R7, 0x4, R6 ;  /* 0x0000000407067824 */ /* 0x000fcc00078e0206 */
[----:B------:R-:W5:Y:S01]  /*4d3f0*/  LDL R6, [R6] ;  /* 0x0000000006067983 */ /* 0x000f620000100800 */
[----:B------:R-:W-:-:S04]  /*4d400*/  MOV R5, 0x0 ;  /* 0x0000000000057802 */ /* 0x000fc80000000f00 */
[----:B------:R-:W-:Y:S05]  /*4d410*/  RET.REL.NODEC R4 `(_ZN7cutlass13device_kernelIN5flash19enable_sm80_to_sm89INS1_16FlashAttnBwdSm80INS1_25CollectiveMainloopBwdSm80ILi2ELi2EN4cute5tupleIJNS5_1CILi128EEES8_NS7_ILi64EEEEEENS_6half_tEfNS_4arch4Sm80ELb1ELb0ELb1ELb1ELb1ELb0ELb0ELb0ELi2ELi4ELi4ELi4ELb0EEENS1_24CollectiveEpilogueBwdGQAISA_fSD_Li256ELb1ELb1EEENS1_25SingleTileBwdLPTSchedulerILb1ELi128ELb1EEEEEEEEEvNT_6ParamsE) ;  /* 0xfffb2be004007950 */ /* 0x000fea0003c3ffff */
        .type           $_ZN7cutlass13device_kernelIN5flash19enable_sm80_to_sm89INS1_16FlashAttnBwdSm80INS1_25CollectiveMainloopBwdSm80ILi2ELi2EN4cute5tupleIJNS5_1CILi128EEES8_NS7_ILi64EEEEEENS_6half_tEfNS_4arch4Sm80ELb1ELb0ELb1ELb1ELb1ELb0ELb0ELb0ELi2ELi4ELi4ELi4ELb0EEENS1_24CollectiveEpilogueBwdGQAISA_fSD_Li256ELb1ELb1EEENS1_25SingleTileBwdLPTSchedulerILb1ELi128ELb1EEEEEEEEEvNT_6ParamsE$_ZZZN5flash25CollectiveMainloopBwdSm80ILi2ELi2EN4cute5tupleIJNS1_1CILi128EEES4_NS3_ILi64EEEEEEN7cutlass6half_tEfNS7_4arch4Sm80ELb1ELb0ELb1ELb1ELb1ELb0ELb0ELb0ELi2ELi4ELi4ELi4ELb0EE3mmaINS_16FlashAttnBwdSm80ISB_NS_24CollectiveEpilogueBwdGQAIS6_fSA_Li256ELb1ELb1EEENS_25SingleTileBwdLPTSchedulerILb1ELi128ELb1EEEE13SharedStorageENS1_6TensorINS1_11ArrayEngineIfLm32EEENS1_6LayoutINS2_IJNS2_IJNS3_ILi2EEESO_EEESO_NS3_ILi4EEEEEENS2_IJNS2_IJNS3_ILi1EEESO_EEESQ_NS3_ILi8EEEEEEEEEEEEbRKNSB_6ParamsERT0_S12_iNS2_IJiiiEEERT_ENKUliT_E_clIZSC_ISJ_SX_EbS10_S12_S12_iS13_S15_EUlRS16_iE_EEDaiS16_ENKUlvE1_clEv,@function
        .size           $_ZN7cutlass13device_kernelIN5flash19enable_sm80_to_sm89INS1_16FlashAttnBwdSm80INS1_25CollectiveMainloopBwdSm80ILi2ELi2EN4cute5tupleIJNS5_1CILi128EEES8_NS7_ILi64EEEEEENS_6half_tEfNS_4arch4Sm80ELb1ELb0ELb1ELb1ELb1ELb0ELb0ELb0ELi2ELi4ELi4ELi4ELb0EEENS1_24CollectiveEpilogueBwdGQAISA_fSD_Li256ELb1ELb1EEENS1_25SingleTileBwdLPTSchedulerILb1ELi128ELb1EEEEEEEEEvNT_6ParamsE$_ZZZN5flash25CollectiveMainloopBwdSm80ILi2ELi2EN4cute5tupleIJNS1_1CILi128EEES4_NS3_ILi64EEEEEEN7cutlass6half_tEfNS7_4arch4Sm80ELb1ELb0ELb1ELb1ELb1ELb0ELb0ELb0ELi2ELi4ELi4ELi4ELb0EE3mmaINS_16FlashAttnBwdSm80ISB_NS_24CollectiveEpilogueBwdGQAIS6_fSA_Li256ELb1ELb1EEENS_25SingleTileBwdLPTSchedulerILb1ELi128ELb1EEEE13SharedStorageENS1_6TensorINS1_11ArrayEngineIfLm32EEENS1_6LayoutINS2_IJNS2_IJNS3_ILi2EEESO_EEESO_NS3_ILi4EEEEEENS2_IJNS2_IJNS3_ILi1EEESO_EEESQ_NS3_ILi8EEEEEEEEEEEEbRKNSB_6ParamsERT0_S12_iNS2_IJiiiEEERT_ENKUliT_E_clIZSC_ISJ_SX_EbS10_S12_S12_iS13_S15_EUlRS16_iE_EEDaiS16_ENKUlvE1_clEv,($__internal_11_$__cuda_sm70_warpsync - $_ZN7cutlass13device_kernelIN5flash19enable_sm80_to_sm89INS1_16FlashAttnBwdSm80INS1_25CollectiveMainloopBwdSm80ILi2ELi2EN4cute5tupleIJNS5_1CILi128EEES8_NS7_ILi64EEEEEENS_6half_tEfNS_4arch4Sm80ELb1ELb0ELb1ELb1ELb1ELb0ELb0ELb0ELi2ELi4ELi4ELi4ELb0EEENS1_24CollectiveEpilogueBwdGQAISA_fSD_Li256ELb1ELb1EEENS1_25SingleTileBwdLPTSchedulerILb1ELi128ELb1EEEEEEEEEvNT_6ParamsE$_ZZZN5flash25CollectiveMainloopBwdSm80ILi2ELi2EN4cute5tupleIJNS1_1CILi128EEES4_NS3_ILi64EEEEEEN7cutlass6half_tEfNS7_4arch4Sm80ELb1ELb0ELb1ELb1ELb1ELb0ELb0ELb0ELi2ELi4ELi4ELi4ELb0EE3mmaINS_16FlashAttnBwdSm80ISB_NS_24CollectiveEpilogueBwdGQAIS6_fSA_Li256ELb1ELb1EEENS_25SingleTileBwdLPTSchedulerILb1ELi128ELb1EEEE13SharedStorageENS1_6TensorINS1_11ArrayEngineIfLm32EEENS1_6LayoutINS2_IJNS2_IJNS3_ILi2EEESO_EEESO_NS3_ILi4EEEEEENS2_IJNS2_IJNS3_ILi1EEESO_EEESQ_NS3_ILi8EEEEEEEEEEEEbRKNSB_6ParamsERT0_S12_iNS2_IJiiiEEERT_ENKUliT_E_clIZSC_ISJ_SX_EbS10_S12_S12_iS13_S15_EUlRS16_iE_EEDaiS16_ENKUlvE1_clEv)
$_ZN7cutlass13device_kernelIN5flash19enable_sm80_to_sm89INS1_16FlashAttnBwdSm80INS1_25CollectiveMainloopBwdSm80ILi2ELi2EN4cute5tupleIJNS5_1CILi128EEES8_NS7_ILi64EEEEEENS_6half_tEfNS_4arch4Sm80ELb1ELb0ELb1ELb1ELb1ELb0ELb0ELb0ELi2ELi4ELi4ELi4ELb0EEENS1_24CollectiveEpilogueBwdGQAISA_fSD_Li256ELb1ELb1EEENS1_25SingleTileBwdLPTSchedulerILb1ELi128ELb1EEEEEEEEEvNT_6ParamsE$_ZZZN5flash25CollectiveMainloopBwdSm80ILi2ELi2EN4cute5tupleIJNS1_1CILi128EEES4_NS3_ILi64EEEEEEN7cutlass6half_tEfNS7_4arch4Sm80ELb1ELb0ELb1ELb1ELb1ELb0ELb0ELb0ELi2ELi4ELi4ELi4ELb0EE3mmaINS_16FlashAttnBwdSm80ISB_NS_24CollectiveEpilogueBwdGQAIS6_fSA_Li256ELb1ELb1EEENS_25SingleTileBwdLPTSchedulerILb1ELi128ELb1EEEE13SharedStorageENS1_6TensorINS1_11ArrayEngineIfLm32EEENS1_6LayoutINS2_IJNS2_IJNS3_ILi2EEESO_EEESO_NS3_ILi4EEEEEENS2_IJNS2_IJNS3_ILi1EEESO_EEESQ_NS3_ILi8EEEEEEEEEEEEbRKNSB_6ParamsERT0_S12_iNS2_IJiiiEEERT_ENKUliT_E_clIZSC_ISJ_SX_EbS10_S12_S12_iS13_S15_EUlRS16_iE_EEDaiS16_ENKUlvE1_clEv:
[----:B------:R-:W-:-:S05]  /*4d420*/  IADD3 R4, R6, -c[0x0][0x20], RZ ;  /* 0x8000080006047a10 */ /* 0x000fca0007ffe0ff */
[----:B------:R-:W-:-:S06]  /*4d430*/  IMAD R4, R7, 0x4, R4 ;  /* 0x0000000407047824 */ /* 0x000fcc00078e0204 */
[----:B------:R-:W5:Y:S01]  /*4d440*/  LDL R4, [R4] ;  /* 0x0000000004047983 */ /* 0x000f620000100800 */
[----:B------:R-:W-:-:S04]  /*4d450*/  MOV R3, 0x0 ;  /* 0x0000000000037802 */ /* 0x000fc80000000f00 */
[----:B------:R-:W-:Y:S05]  /*4d460*/  RET.REL.NODEC R2 `(_ZN7cutlass13device_kernelIN5flash19enable_sm80_to_sm89INS1_16FlashAttnBwdSm80INS1_25CollectiveMainloopBwdSm80ILi2ELi2EN4cute5tupleIJNS5_1CILi128EEES8_NS7_ILi64EEEEEENS_6half_tEfNS_4arch4Sm80ELb1ELb0ELb1ELb1ELb1ELb0ELb0ELb0ELi2ELi4ELi4ELi4ELb0EEENS1_24CollectiveEpilogueBwdGQAISA_fSD_Li256ELb1ELb1EEENS1_25SingleTileBwdLPTSchedulerILb1ELi128ELb1EEEEEEEEEvNT_6ParamsE) ;  /* 0xfffb2b9002007950 */ /* 0x000fea0003c3ffff */
        .weak           $__internal_11_$__cuda_sm70_warpsync
        .type           $__internal_11_$__cuda_sm70_warpsync,@function
        .size           $__internal_11_$__cuda_sm70_warpsync,($_ZN7cutlass13device_kernelIN5flash19enable_sm80_to_sm89INS1_16FlashAttnBwdSm80INS1_25CollectiveMainloopBwdSm80ILi2ELi2EN4cute5tupleIJNS5_1CILi128EEES8_NS7_ILi64EEEEEENS_6half_tEfNS_4arch4Sm80ELb1ELb0ELb1ELb1ELb1ELb0ELb0ELb0ELi2ELi4ELi4ELi4ELb0EEENS1_24CollectiveEpilogueBwdGQAISA_fSD_Li256ELb1ELb1EEENS1_25SingleTileBwdLPTSchedulerILb1ELi128ELb1EEEEEEEEEvNT_6ParamsE$exp2f - $__internal_11_$__cuda_sm70_warpsync)
$__internal_11_$__cuda_sm70_warpsync:
[----:B------:R-:W-:Y:S01]  /*4d470*/  MOV R5, 0x0 ;  /* 0x0000000000057802 */ /* 0x000fe20000000f00 */
[----:B------:R-:W-:Y:S04]  /*4d480*/  WARPSYNC R37 ;  /* 0x0000002500007348 */ /* 0x000fe80003800000 */
[----:B------:R-:W-:Y:S05]  /*4d490*/  RET.REL.NODEC R4 `(_ZN7cutlass13device_kernelIN5flash19enable_sm80_to_sm89INS1_16FlashAttnBwdSm80INS1_25CollectiveMainloopBwdSm80ILi2ELi2EN4cute5tupleIJNS5_1CILi128EEES8_NS7_ILi64EEEEEENS_6half_tEfNS_4arch4Sm80ELb1ELb0ELb1ELb1ELb1ELb0ELb0ELb0ELi2ELi4ELi4ELi4ELb0EEENS1_24CollectiveEpilogueBwdGQAISA_fSD_Li256ELb1ELb1EEENS1_25SingleTileBwdLPTSchedulerILb1ELi128ELb1EEEEEEEEEvNT_6ParamsE) ;  /* 0xfffb2b6004007950 */ /* 0x000fea0003c3ffff */
        .type           $_ZN7cutlass13device_kernelIN5flash19enable_sm80_to_sm89INS1_16FlashAttnBwdSm80INS1_25CollectiveMainloopBwdSm80ILi2ELi2EN4cute5tupleIJNS5_1CILi128EEES8_NS7_ILi64EEEEEENS_6half_tEfNS_4arch4Sm80ELb1ELb0ELb1ELb1ELb1ELb0ELb0ELb0ELi2ELi4ELi4ELi4ELb0EEENS1_24CollectiveEpilogueBwdGQAISA_fSD_Li256ELb1ELb1EEENS1_25SingleTileBwdLPTSchedulerILb1ELi128ELb1EEEEEEEEEvNT_6ParamsE$exp2f,@function
        .size           $_ZN7cutlass13device_kernelIN5flash19enable_sm80_to_sm89INS1_16FlashAttnBwdSm80INS1_25CollectiveMainloopBwdSm80ILi2ELi2EN4cute5tupleIJNS5_1CILi128EEES8_NS7_ILi64EEEEEENS_6half_tEfNS_4arch4Sm80ELb1ELb0ELb1ELb1ELb1ELb0ELb0ELb0ELi2ELi4ELi4ELi4ELb0EEENS1_24CollectiveEpilogueBwdGQAISA_fSD_Li256ELb1ELb1EEENS1_25SingleTileBwdLPTSchedulerILb1ELi128ELb1EEEEEEEEEvNT_6ParamsE$exp2f,(.L_x_10781 - $_ZN7cutlass13device_kernelIN5flash19enable_sm80_to_sm89INS1_16FlashAttnBwdSm80INS1_25CollectiveMainloopBwdSm80ILi2ELi2EN4cute5tupleIJNS5_1CILi128EEES8_NS7_ILi64EEEEEENS_6half_tEfNS_4arch4Sm80ELb1ELb0ELb1ELb1ELb1ELb0ELb0ELb0ELi2ELi4ELi4ELi4ELb0EEENS1_24CollectiveEpilogueBwdGQAISA_fSD_Li256ELb1ELb1EEENS1_25SingleTileBwdLPTSchedulerILb1ELi128ELb1EEEEEEEEEvNT_6ParamsE$exp2f)
$_ZN7cutlass13device_kernelIN5flash19enable_sm80_to_sm89INS1_16FlashAttnBwdSm80INS1_25CollectiveMainloopBwdSm80ILi2ELi2EN4cute5tupleIJNS5_1CILi128EEES8_NS7_ILi64EEEEEENS_6half_tEfNS_4arch4Sm80ELb1ELb0ELb1ELb1ELb1ELb0ELb0ELb0ELi2ELi4ELi4ELi4ELb0EEENS1_24CollectiveEpilogueBwdGQAISA_fSD_Li256ELb1ELb1EEENS1_25SingleTileBwdLPTSchedulerILb1ELi128ELb1EEEEEEEEEvNT_6ParamsE$exp2f:
[----:B------:R-:W1:Y:S01]  /*4d4a0*/  MUFU.EX2 R9, R9 ;  /* 0x0000000900097308 */ /* 0x000e620000000800 */
[----:B------:R-:W-:-:S04]  /*4d4b0*/  MOV R5, 0x0 ;  /* 0x0000000000057802 */ /* 0x000fc80000000f00 */
[----:B------:R-:W-:Y:S05]  /*4d4c0*/  RET.REL.NODEC R4 `(_ZN7cutlass13device_kernelIN5flash19enable_sm80_to_sm89INS1_16FlashAttnBwdSm80INS1_25CollectiveMainloopBwdSm80ILi2ELi2EN4cute5tupleIJNS5_1CILi128EEES8_NS7_ILi64EEEEEENS_6half_tEfNS_4arch4Sm80ELb1ELb0ELb1ELb1ELb1ELb0ELb0ELb0ELi2ELi4ELi4ELi4ELb0EEENS1_24CollectiveEpilogueBwdGQAISA_fSD_Li256ELb1ELb1EEENS1_25SingleTileBwdLPTSchedulerILb1ELi128ELb1EEEEEEEEEvNT_6ParamsE) ;  /* 0xfffb2b3004007950 */ /* 0x000fea0003c3ffff */
.L_x_5599:
        /* <DEDUP_REMOVED lines=11> */
.L_x_10781:


//--------------------- .text._ZN7cutlass13device_kernelIN5flash22FlashAttnBwdPreprocessIN4cute5tupleIJNS3_1CILi128EEENS5_ILi64EEEEEENS_6half_tEfNS_4arch4Sm80ELb1ELb1EEEEEvNT_6ParamsE --------------------------
	.section	.text._ZN7cutlass13device_kernelIN5flash22FlashAttnBwdPreprocessIN4cute5tupleIJNS3_1CILi128EEENS5_ILi64EEEEEENS_6half_tEfNS_4arch4Sm80ELb1ELb1EEEEEvNT_6ParamsE,"ax",@progbits
	.sectioninfo	@"SHI_REGISTERS=64"
	.align	128
.text._ZN7cutlass13device_kernelIN5flash22FlashAttnBwdPreprocessIN4cute5tupleIJNS3_1CILi128EEENS5_ILi64EEEEEENS_6half_tEfNS_4arch4Sm80ELb1ELb1EEEEEvNT_6ParamsE:
        .type           _ZN7cutlass13device_kernelIN5flash22FlashAttnBwdPreprocessIN4cute5tupleIJNS3_1CILi128EEENS5_ILi64EEEEEENS_6half_tEfNS_4arch4Sm80ELb1ELb1EEEEEvNT_6ParamsE,@function
        .size           _ZN7cutlass13device_kernelIN5flash22FlashAttnBwdPreprocessIN4cute5tupleIJNS3_1CILi128EEENS5_ILi64EEEEEENS_6half_tEfNS_4arch4Sm80ELb1ELb1EEEEEvNT_6ParamsE,(.L_x_11007 - _ZN7cutlass13device_kernelIN5flash22FlashAttnBwdPreprocessIN4cute5tupleIJNS3_1CILi128EEENS5_ILi64EEEEEENS_6half_tEfNS_4arch4Sm80ELb1ELb1EEEEEvNT_6ParamsE)
        .other          _ZN7cutlass13device_kernelIN5flash22FlashAttnBwdPreprocessIN4cute5tupleIJNS3_1CILi128EEENS5_ILi64EEEEEENS_6half_tEfNS_4arch4Sm80ELb1ELb1EEEEEvNT_6ParamsE,@"STO_CUDA_ENTRY STV_DEFAULT"
_ZN7cutlass13device_kernelIN5flash22FlashAttnBwdPreprocessIN4cute5tupleIJNS3_1CILi128EEENS5_ILi64EEEEEENS_6half_tEfNS_4arch4Sm80ELb1ELb1EEEEEvNT_6ParamsE:
[----:B------:R-:W-:Y:S02]  /*0000*/  MOV R1, c[0x0][0x28] ;  /* 0x00000a0000017a02 */ /* 0x000fe40000000f00 */
[----:B------:R-:W0:Y:S01]  /*0010*/  S2R R0, SR_CTAID.Z ;  /* 0x0000000000007919 */ /* 0x000e220000002700 */
[----:B------:R-:W-:Y:S01]  /*0020*/  ISETP.NE.U32.AND P1, PT, RZ, c[0x0][0x248], PT ;  /* 0x00009200ff007a0c */ /* 0x000fe20003f25070 */
[----:B------:R-:W-:Y:S01]  /*0030*/  IMAD.MOV.U32 R3, RZ, RZ, 0x4 ;  /* 0x00000004ff037424 */ /* 0x000fe200078e00ff */
[----:B------:R-:W-:Y:S01]  /*0040*/  ISETP.NE.U32.AND P0, PT, RZ, c[0x0][0x240], PT ;  /* 0x00009000ff007a0c */ /* 0x000fe20003f05070 */
[----:B------:R-:W-:Y:S01]  /*0050*/  ULDC.64 UR4, c[0x0][0x118] ;  /* 0x0000460000047ab9 */ /* 0x000fe20000000a00 */
[----:B------:R-:W-:Y:S02]  /*0060*/  ISETP.NE.AND.EX P1, PT, RZ, c[0x0][0x24c], PT, P1 ;  /* 0x00009300ff007a0c */ /* 0x000fe40003f25310 */
[----:B------:R-:W-:Y:S02]  /*0070*/  ISETP.NE.AND.EX P0, PT, RZ, c[0x0][0x244], PT, P0 ;  /* 0x00009100ff007a0c */ /* 0x000fe40003f05300 */
[----:B------:R-:W-:Y:S01]  /*0080*/  MOV R2, c[0x0][0x168] ;  /* 0x00005a0000027a02 */ /* 0x000fe20000000f00 */
        /* <DEDUP_REMOVED lines=11> */
[----:B--2---:R-:W-:-:S02]  /*0140*/  IADD3 R2, -R11, R2, RZ ;  /* 0x000000020b027210 */ /* 0x004fc40007ffe1ff */
.L_x_5600:
[----:B0-----:R-:W0:Y:S01]  /*0150*/  S2R R4, SR_TID.X ;  /* 0x0000000000047919 */ /* 0x001e220000002100 */
[----:B------:R-:W-:-:S02]  /*0160*/  ISETP.NE.AND.EX P3, PT, RZ, c[0x0][0x244], PT, P3 ;  /* 0x00009100ff007a0c */ /* 0x000fc40003f65330 */
[----:B-----5:R-:W-:-:S13]  /*0170*/  ISETP.LE.AND P1, PT, R2, R7, PT ;  /* 0x000000070200720c */ /* 0x020fda0003f23270 */
[----:B------:R-:W-:Y:S05]  /*0180*/  @P3 EXIT P1 ;  /* 0x000000000000394d */ /* 0x000fea0000800000 */
[----:B------:R-:W1:Y:S01]  /*0190*/  S2R R6, SR_CTAID.Y ;  /* 0x0000000000067919 */ /* 0x000e620000002600 */
[----:B0-----:R-:W-:Y:S01]  /*01a0*/  SHF.R.S32.HI R9, RZ, 0x1f, R4 ;  /* 0x0000001fff097819 */ /* 0x001fe20000011404 */
[----:B------:R-:W-:Y:S01]  /*01b0*/  CS2R R44, SRZ ;  /* 0x00000000002c7805 */ /* 0x000fe2000001ff00 */
[----:B------:R-:W-:Y:S01]  /*01c0*/  IMAD.IADD R51, R2, 0x1, -R7 ;  /* 0x0000000102337824 */ /* 0x000fe200078e0a07 */
[----:B------:R-:W-:Y:S02]  /*01d0*/  @P0 MOV R44, R57 ;  /* 0x00000039002c0202 */ /* 0x000fe40000000f00 */
[----:B------:R-:W-:Y:S02]  /*01e0*/  LEA.HI R9, R9, R4, RZ, 0x3 ;  /* 0x0000000409097211 */ /* 0x000fe400078f18ff */
[----:B------:R-:W-:Y:S02]  /*01f0*/  @P0 SHF.R.S32.HI R45, RZ, 0x1f, R57 ;  /* 0x0000001fff2d0819 */ /* 0x000fe40000011439 */
[----:B------:R-:W-:-:S02]  /*0200*/  LOP3.LUT R55, R9, 0xfffffff8, RZ, 0xc0, !PT ;  /* 0xfffffff809377812 */ /* 0x000fc400078ec0ff */
[----:B------:R-:W-:Y:S02]  /*0210*/  SHF.R.S32.HI R41, RZ, 0x3, R9 ;  /* 0x00000003ff297819 */ /* 0x000fe40000011409 */
[----:B------:R-:W-:Y:S01]  /*0220*/  SHF.R.S32.HI R43, RZ, 0x1f, R0 ;  /* 0x0000001fff2b7819 */ /* 0x000fe20000011400 */
[----:B------:R-:W-:Y:S01]  /*0230*/  IMAD.IADD R55, R4, 0x1, -R55 ;  /* 0x0000000104377824 */ /* 0x000fe200078e0a37 */
[----:B------:R-:W-:Y:S02]  /*0240*/  IADD3 R58, R41, 0x20, RZ ;  /* 0x00000020293a7810 */ /* 0x000fe40007ffe0ff */
[----:B------:R-:W-:Y:S02]  /*0250*/  SHF.R.S32.HI R42, RZ, 0x1f, R41 ;  /* 0x0000001fff2a7819 */ /* 0x000fe40000011429 */
[----:B------:R-:W-:Y:S02]  /*0260*/  SHF.L.U32 R10, R55, 0x3, RZ ;  /* 0x00000003370a7819 */ /* 0x000fe400000006ff */
[----:B------:R-:W-:-:S02]  /*0270*/  IADD3 R8, P5, R41, R44, RZ ;  /* 0x0000002c29087210 */ /* 0x000fc40007fbe0ff */
[----:B-1----:R-:W-:Y:S02]  /*0280*/  SHF.R.S32.HI R40, RZ, 0x1f, R6 ;  /* 0x0000001fff287819 */ /* 0x002fe40000011406 */
[----:B------:R-:W-:Y:S02]  /*0290*/  ISETP.GE.AND P1, PT, R10, c[0x0][0x16c], PT ;  /* 0x00005b000a007a0c */ /* 0x000fe40003f26270 */
[--C-:B------:R-:W-:Y:S01]  /*02a0*/  SHF.R.S32.HI R11, RZ, 0x1f, R10.reuse ;  /* 0x0000001fff0b7819 */ /* 0x100fe2000001140a */
[----:B------:R-:W-:Y:S01]  /*02b0*/  IMAD R9, R40, c[0x0][0x1a0], RZ ;  /* 0x0000680028097a24 */ /* 0x000fe200078e02ff */
[-C--:B------:R-:W-:Y:S01]  /*02c0*/  ISETP.LT.AND P4, PT, R58, R51.reuse, !P1 ;  /* 0x000000333a00720c */ /* 0x080fe20004f81270 */
[----:B------:R-:W-:Y:S01]  /*02d0*/  IMAD R13, R40, c[0x0][0x180], RZ ;  /* 0x00006000280d7a24 */ /* 0x000fe200078e02ff */
[----:B------:R-:W-:Y:S01]  /*02e0*/  ISETP.GE.AND P2, PT, R41, R51, PT ;  /* 0x000000332900720c */ /* 0x000fe20003f46270 */
[----:B------:R-:W-:Y:S01]  /*02f0*/  IMAD R15, R6, c[0x0][0x1a4], R9 ;  /* 0x00006900060f7a24 */ /* 0x000fe200078e0209 */
[----:B------:R-:W-:Y:S01]  /*0300*/  IADD3.X R9, R42, R45, RZ, P5, !PT ;  /* 0x0000002d2a097210 */ /* 0x000fe20002ffe4ff */
[C---:B------:R-:W-:Y:S01]  /*0310*/  IMAD R13, R6.reuse, c[0x0][0x184], R13 ;  /* 0x00006100060d7a24 */ /* 0x040fe200078e020d */
[----:B------:R-:W-:Y:S01]  /*0320*/  SEL R43, R43, RZ, !P3 ;  /* 0x000000ff2b2b7207 */ /* 0x000fe20005800000 */
[----:B------:R-:W-:Y:S01]  /*0330*/  IMAD.WIDE.U32 R28, R6, c[0x0][0x180], R10 ;  /* 0x00006000061c7a25 */ /* 0x000fe200078e000a */
[----:B------:R-:W-:-:S02]  /*0340*/  ISETP.LT.AND P5, PT, R10, c[0x0][0x16c], !P2 ;  /* 0x00005b000a007a0c */ /* 0x000fc400057a1270 */
[----:B------:R-:W-:Y:S01]  /*0350*/  SEL R50, R0, RZ, !P3 ;  /* 0x000000ff00327207 */ /* 0x000fe20005800000 */
[----:B------:R-:W-:Y:S01]  /*0360*/  IMAD.WIDE R8, R5, 0x80, R8 ;  /* 0x0000008005087825 */ /* 0x000fe200078e0208 */
[C---:B------:R-:W-:Y:S02]  /*0370*/  IADD3 R56, R41.reuse, 0x40, RZ ;  /* 0x0000004029387810 */ /* 0x040fe40007ffe0ff */
[----:B------:R-:W-:Y:S01]  /*0380*/  IADD3 R54, R41, 0x60, RZ ;  /* 0x0000006029367810 */ /* 0x000fe20007ffe0ff */
[----:B------:R-:W-:Y:S01]  /*0390*/  IMAD.IADD R29, R29, 0x1, R13 ;  /* 0x000000011d1d7824 */ /* 0x000fe200078e020d */
[----:B------:R-:W-:Y:S01]  /*03a0*/  @P4 IADD3 R17, P3, R8, 0x20, RZ ;  /* 0x0000002008114810 */ /* 0x000fe20007f7e0ff */
[----:B------:R-:W-:-:S03]  /*03b0*/  IMAD.WIDE.U32 R12, R6, c[0x0][0x1a0], R10 ;  /* 0x00006800060c7a25 */ /* 0x000fc600078e000a */
[----:B------:R-:W-:Y:S01]  /*03c0*/  @P4 IADD3.X R10, RZ, R9, RZ, P3, !PT ;  /* 0x00000009ff0a4210 */ /* 0x000fe20001ffe4ff */
[----:B------:R-:W-:Y:S01]  /*03d0*/  IMAD R11, R43, c[0x0][0x188], RZ ;  /* 0x000062002b0b7a24 */ /* 0x000fe200078e02ff */
[----:B------:R-:W-:Y:S01]  /*03e0*/  @P4 IADD3 R16, P3, R8, 0x20, RZ ;  /* 0x0000002008104810 */ /* 0x000fe20007f7e0ff */
[----:B------:R-:W-:Y:S02]  /*03f0*/  IMAD.IADD R13, R13, 0x1, R15 ;  /* 0x000000010d0d7824 */ /* 0x000fe400078e020f */
[----:B------:R-:W-:Y:S02]  /*0400*/  IMAD R15, R43, c[0x0][0x1a8], RZ ;  /* 0x00006a002b0f7a24 */ /* 0x000fe400078e02ff */
[C---:B------:R-:W-:Y:S02]  /*0410*/  IMAD R11, R50.reuse, c[0x0][0x18c], R11 ;  /* 0x00006300320b7a24 */ /* 0x040fe400078e020b */
[----:B------:R-:W-:-:S04]  /*0420*/  IMAD.WIDE.U32 R28, R50, c[0x0][0x188], R28 ;  /* 0x00006200321c7a25 */ /* 0x000fc800078e001c */
[C---:B------:R-:W-:Y:S02]  /*0430*/  IMAD R19, R50.reuse, c[0x0][0x1ac], R15 ;  /* 0x00006b0032137a24 */ /* 0x040fe400078e020f */
[----:B------:R-:W-:-:S04]  /*0440*/  IMAD.WIDE.U32 R30, R50, c[0x0][0x1a8], R12 ;  /* 0x00006a00321e7a25 */ /* 0x000fc800078e000c */
[----:B------:R-:W-:Y:S01]  /*0450*/  IMAD.IADD R29, R29, 0x1, R11 ;  /* 0x000000011d1d7824 */ /* 0x000fe200078e020b */
[----:B------:R-:W-:Y:S01]  /*0460*/  IADD3 R31, R31, R19, RZ ;  /* 0x000000131f1f7210 */ /* 0x000fe20007ffe0ff */
[C---:B------:R-:W-:Y:S02]  /*0470*/  @P5 IMAD R13, R9.reuse, c[0x0][0x198], RZ ;  /* 0x00006600090d5a24 */ /* 0x040fe400078e02ff */
[----:B------:R-:W-:Y:S01]  /*0480*/  @P4 IMAD R10, R10, c[0x0][0x178], RZ ;  /* 0x00005e000a0a4a24 */ /* 0x000fe200078e02ff */
[----:B------:R-:W-:Y:S01]  /*0490*/  @P4 MOV R11, R29 ;  /* 0x0000001d000b4202 */ /* 0x000fe20000000f00 */
[----:B------:R-:W-:Y:S02]  /*04a0*/  @P5 IMAD R15, R9, c[0x0][0x178], RZ ;  /* 0x00005e00090f5a24 */ /* 0x000fe400078e02ff */
[----:B------:R-:W-:Y:S02]  /*04b0*/  @P5 IMAD R23, R8, c[0x0][0x19c], R13 ;  /* 0x0000670008175a24 */ /* 0x000fe400078e020d */
[----:B------:R-:W-:-:S02]  /*04c0*/  @P4 IMAD R21, R17, c[0x0][0x17c], R10 ;  /* 0x00005f0011154a24 */ /* 0x000fc400078e020a */
[C---:B------:R-:W-:Y:S02]  /*04d0*/  @P5 IMAD R19, R8.reuse, c[0x0][0x17c], R15 ;  /* 0x00005f0008135a24 */ /* 0x040fe400078e020f */
[----:B------:R-:W-:-:S04]  /*04e0*/  @P5 IMAD.WIDE.U32 R12, R8, c[0x0][0x178], R28 ;  /* 0x00005e00080c5a25 */ /* 0x000fc800078e001c */
[----:B------:R-:W-:Y:S02]  /*04f0*/  @P4 IMAD.MOV.U32 R10, RZ, RZ, R28 ;  /* 0x000000ffff0a4224 */ /* 0x000fe400078e001c */
[----:B------:R-:W-:-:S04]  /*0500*/  @P5 IMAD.WIDE.U32 R14, R8, c[0x0][0x198], R30 ;  /* 0x00006600080e5a25 */ /* 0x000fc800078e001e */
[----:B------:R-:W-:Y:S01]  /*0510*/  @P4 IMAD.WIDE.U32 R10, R17, c[0x0][0x178], R10 ;  /* 0x00005e00110a4a25 */ /* 0x000fe200078e000a */
[----:B------:R-:W-:Y:S02]  /*0520*/  @P5 IADD3 R17, R13, R19, RZ ;  /* 0x000000130d115210 */ /* 0x000fe40007ffe0ff */
[----:B------:R-:W-:Y:S01]  /*0530*/  @P5 LEA R24, P6, R14, c[0x0][0x190], 0x1 ;  /* 0x000064000e185a11 */ /* 0x000fe200078c08ff */
[----:B------:R-:W-:Y:S01]  /*0540*/  @P4 IMAD.X R18, RZ, RZ, R9, P3 ;  /* 0x000000ffff124224 */ /* 0x000fe200018e0609 */
[----:B------:R-:W-:Y:S01]  /*0550*/  @P5 LEA R26, P3, R12, c[0x0][0x160], 0x1 ;  /* 0x000058000c1a5a11 */ /* 0x000fe200078608ff */
[----:B------:R-:W-:Y:S01]  /*0560*/  @P5 IMAD.IADD R13, R15, 0x1, R23 ;  /* 0x000000010f0d5824 */ /* 0x000fe200078e0217 */
[----:B------:R-:W-:Y:S01]  /*0570*/  @P4 IADD3 R11, R11, R21, RZ ;  /* 0x000000150b0b4210 */ /* 0x000fe20007ffe0ff */
[----:B------:R-:W-:Y:S01]  /*0580*/  @P4 IMAD R15, R18, c[0x0][0x198], RZ ;  /* 0x00006600120f4a24 */ /* 0x000fe200078e02ff */
[----:B------:R-:W-:Y:S02]  /*0590*/  @P5 LEA.HI.X R27, R12, c[0x0][0x164], R17, 0x1, P3 ;  /* 0x000059000c1b5a11 */ /* 0x000fe400018f0c11 */
[----:B------:R-:W-:Y:S01]  /*05a0*/  @P5 LEA.HI.X R25, R14, c[0x0][0x194], R13, 0x1, P6 ;  /* 0x000065000e195a11 */ /* 0x000fe200030f0c0d */
[----:B------:R-:W-:Y:S01]  /*05b0*/  @P4 IMAD.MOV.U32 R13, RZ, RZ, R31 ;  /* 0x000000ffff0d4224 */ /* 0x000fe200078e001f */
[----:B------:R-:W-:Y:S01]  /*05c0*/  @P4 MOV R12, R30 ;  /* 0x0000001e000c4202 */ /* 0x000fe20000000f00 */
[----:B------:R-:W-:Y:S01]  /*05d0*/  @P4 IMAD R15, R16, c[0x0][0x19c], R15 ;  /* 0x00006700100f4a24 */ /* 0x000fe200078e020f */
[----:B------:R-:W-:-:S02]  /*05e0*/  ISETP.LT.AND P3, PT, R56, R51, !P1 ;  /* 0x000000333800720c */ /* 0x000fc40004f61270 */
[----:B------:R-:W-:Y:S01]  /*05f0*/  @P4 LEA R34, P6, R10, c[0x0][0x160], 0x1 ;  /* 0x000058000a224a11 */ /* 0x000fe200078c08ff */
[----:B------:R-:W-:Y:S01]  /*0600*/  @P4 IMAD.WIDE.U32 R12, R16, c[0x0][0x198], R12 ;  /* 0x00006600100c4a25 */ /* 0x000fe200078e000c */
[----:B------:R-:W-:Y:S02]  /*0610*/  ISETP.LT.AND P1, PT, R54, R51, !P1 ;  /* 0x000000333600720c */ /* 0x000fe40004f21270 */
[----:B------:R-:W-:Y:S02]  /*0620*/  @P4 LEA.HI.X R35, R10, c[0x0][0x164], R11, 0x1, P6 ;  /* 0x000059000a234a11 */ /* 0x000fe400030f0c0b */
[----:B------:R-:W-:Y:S02]  /*0630*/  @P4 IADD3 R11, R13, R15, RZ ;  /* 0x0000000f0d0b4210 */ /* 0x000fe40007ffe0ff */
[----:B------:R-:W-:Y:S01]  /*0640*/  @P4 LEA R32, P6, R12, c[0x0][0x190], 0x1 ;  /* 0x000064000c204a11 */ /* 0x000fe200078c08ff */
[----:B------:R-:W-:-:S03]  /*0650*/  CS2R R14, SRZ ;  /* 0x00000000000e7805 */ /* 0x000fc6000001ff00 */
[----:B------:R-:W-:Y:S02]  /*0660*/  @P4 LEA.HI.X R33, R12, c[0x0][0x194], R11, 0x1, P6 ;  /* 0x000065000c214a11 */ /* 0x000fe400030f0c0b */
[----:B------:R-:W-:Y:S01]  /*0670*/  @P3 IADD3 R47, P6, R8, 0x40, RZ ;  /* 0x00000040082f3810 */ /* 0x000fe20007fde0ff */
[----:B------:R-:W-:Y:S01]  /*0680*/  CS2R R10, SRZ ;  /* 0x00000000000a7805 */ /* 0x000fe2000001ff00 */
[----:B------:R-:W-:-:S03]  /*0690*/  CS2R R12, SRZ ;  /* 0x00000000000c7805 */ /* 0x000fc6000001ff00 */
[----:B------:R-:W-:Y:S01]  /*06a0*/  @P3 IMAD.X R48, RZ, RZ, R9, P6 ;  /* 0x000000ffff303224 */ /* 0x000fe200030e0609 */
[C---:B------:R-:W-:Y:S01]  /*06b0*/  @P3 IADD3 R39, P6, R8.reuse, 0x40, RZ ;  /* 0x0000004008273810 */ /* 0x040fe20007fde0ff */
[----:B------:R-:W-:Y:S01]  /*06c0*/  CS2R R16, SRZ ;  /* 0x0000000000107805 */ /* 0x000fe2000001ff00 */
[----:B------:R-:W-:Y:S01]  /*06d0*/  CS2R R18, SRZ ;  /* 0x0000000000127805 */ /* 0x000fe2000001ff00 */
[----:B------:R-:W-:Y:S01]  /*06e0*/  CS2R R20, SRZ ;  /* 0x0000000000147805 */ /* 0x000fe2000001ff00 */
[-C--:B------:R-:W-:Y:S01]  /*06f0*/  @P3 IADD3.X R49, RZ, R9.reuse, RZ, P6, !PT ;  /* 0x00000009ff313210 */ /* 0x080fe200037fe4ff */
[----:B------:R-:W-:Y:S01]  /*0700*/  CS2R R22, SRZ ;  /* 0x0000000000167805 */ /* 0x000fe2000001ff00 */
[C---:B------:R-:W-:Y:S01]  /*0710*/  @P1 IADD3 R37, P6, R8.reuse, 0x60, RZ ;  /* 0x0000006008251810 */ /* 0x040fe20007fde0ff */
[----:B------:R0:W2:Y:S03]  /*0720*/  @P5 LDG.E.128 R12, [R24.64] ;  /* 0x00000004180c5981 */ /* 0x0000a6000c1e1d00 */
[----:B------:R-:W-:Y:S01]  /*0730*/  @P1 IADD3.X R46, RZ, R9, RZ, P6, !PT ;  /* 0x00000009ff2e1210 */ /* 0x000fe200037fe4ff */
[----:B------:R1:W3:Y:S01]  /*0740*/  @P4 LDG.E.128 R16, [R34.64] ;  /* 0x0000000422104981 */ /* 0x0002e2000c1e1d00 */
[----:B------:R-:W-:-:S03]  /*0750*/  @P1 IADD3 R36, P6, R8, 0x60, RZ ;  /* 0x0000006008241810 */ /* 0x000fc60007fde0ff */
[----:B------:R4:W3:Y:S02]  /*0760*/  @P4 LDG.E.128 R20, [R32.64] ;  /* 0x0000000420144981 */ /* 0x0008e4000c1e1d00 */
[----:B------:R-:W-:Y:S02]  /*0770*/  @P1 IMAD.X R38, RZ, RZ, R9, P6 ;  /* 0x000000ffff261224 */ /* 0x000fe400030e0609 */
[----:B------:R-:W-:-:S06]  /*0780*/  CS2R R8, SRZ ;  /* 0x0000000000087805 */ /* 0x000fcc000001ff00 */
[----:B------:R1:W3:Y:S01]  /*0790*/  @P5 LDG.E.128 R8, [R26.64] ;  /* 0x000000041a085981 */ /* 0x0002e2000c1e1d00 */
[----:B------:R-:W-:Y:S02]  /*07a0*/  @P3 IMAD R48, R48, c[0x0][0x178], RZ ;  /* 0x00005e0030303a24 */ /* 0x000fe400078e02ff */
[----:B0-----:R-:W-:Y:S01]  /*07b0*/  @P3 IMAD R24, R49, c[0x0][0x198], RZ ;  /* 0x0000660031183a24 */ /* 0x001fe200078e02ff */
[----:B------:R-:W-:Y:S01]  /*07c0*/  @P3 MOV R25, R31 ;  /* 0x0000001f00193202 */ /* 0x000fe20000000f00 */
[----:B------:R-:W-:Y:S01]  /*07d0*/  @P3 IMAD R49, R47, c[0x0][0x17c], R48 ;  /* 0x00005f002f313a24 */ /* 0x000fe200078e0230 */
[----:B-1----:R-:W-:Y:S02]  /*07e0*/  @P3 MOV R26, R28 ;  /* 0x0000001c001a3202 */ /* 0x002fe40000000f00 */
[----:B------:R-:W-:Y:S01]  /*07f0*/  @P3 MOV R27, R29 ;  /* 0x0000001d001b3202 */ /* 0x000fe20000000f00 */
[----:B------:R-:W-:-:S04]  /*0800*/  @P1 IMAD R46, R46, c[0x0][0x178], RZ ;  /* 0x00005e002e2e1a24 */ /* 0x000fc800078e02ff */
[----:B------:R-:W-:-:S04]  /*0810*/  @P3 IMAD.WIDE.U32 R26, R47, c[0x0][0x178], R26 ;  /* 0x00005e002f1a3a25 */ /* 0x000fc800078e001a */
[C---:B------:R-:W-:Y:S02]  /*0820*/  @P3 IMAD R47, R39.reuse, c[0x0][0x19c], R24 ;  /* 0x00006700272f3a24 */ /* 0x040fe400078e0218 */
[----:B------:R-:W-:Y:S02]  /*0830*/  @P3 IMAD.MOV.U32 R24, RZ, RZ, R30 ;  /* 0x000000ffff183224 */ /* 0x000fe400078e001e */
[----:B------:R-:W-:Y:S02]  /*0840*/  @P1 IMAD R53, R38, c[0x0][0x198], RZ ;  /* 0x0000660026351a24 */ /* 0x000fe400078e02ff */
[----:B------:R-:W-:Y:S01]  /*0850*/  @P3 IMAD.WIDE.U32 R24, R39, c[0x0][0x198], R24 ;  /* 0x0000660027183a25 */ /* 0x000fe200078e0018 */
[----:B------:R-:W-:-:S03]  /*0860*/  @P3 IADD3 R49, R27, R49, RZ ;  /* 0x000000311b313210 */ /* 0x000fc60007ffe0ff */
[C---:B------:R-:W-:Y:S02]  /*0870*/  @P1 IMAD R39, R37.reuse, c[0x0][0x17c], R46 ;  /* 0x00005f0025271a24 */ /* 0x040fe400078e022e */
[----:B------:R-:W-:Y:S01]  /*0880*/  @P1 IMAD.WIDE.U32 R28, R37, c[0x0][0x178], R28 ;  /* 0x00005e00251c1a25 */ /* 0x000fe200078e001c */
[----:B------:R-:W-:Y:S02]  /*0890*/  @P3 LEA R60, P4, R26, c[0x0][0x160], 0x1 ;  /* 0x000058001a3c3a11 */ /* 0x000fe400078808ff */
[----:B------:R-:W-:Y:S01]  /*08a0*/  @P3 LEA R52, P6, R24, c[0x0][0x190], 0x1 ;  /* 0x0000640018343a11 */ /* 0x000fe200078c08ff */
[C---:B------:R-:W-:Y:S02]  /*08b0*/  @P1 IMAD R35, R36.reuse, c[0x0][0x19c], R53 ;  /* 0x0000670024231a24 */ /* 0x040fe400078e0235 */
[----:B------:R-:W-:Y:S02]  /*08c0*/  @P3 IMAD.IADD R47, R25, 0x1, R47 ;  /* 0x00000001192f3824 */ /* 0x000fe400078e022f */
[----:B----4-:R-:W-:Y:S01]  /*08d0*/  @P1 IMAD.WIDE.U32 R32, R36, c[0x0][0x198], R30 ;  /* 0x0000660024201a25 */ /* 0x010fe200078e001e */
[----:B------:R-:W-:-:S02]  /*08e0*/  @P1 IADD3 R25, R29, R39, RZ ;  /* 0x000000271d191210 */ /* 0x000fc40007ffe0ff */
[----:B------:R-:W-:Y:S02]  /*08f0*/  @P1 LEA R46, P5, R28, c[0x0][0x160], 0x1 ;  /* 0x000058001c2e1a11 */ /* 0x000fe400078a08ff */
[----:B------:R-:W-:Y:S02]  /*0900*/  @P3 LEA.HI.X R61, R26, c[0x0][0x164], R49, 0x1, P4 ;  /* 0x000059001a3d3a11 */ /* 0x000fe400020f0c31 */
[----:B------:R-:W-:Y:S02]  /*0910*/  @P3 LEA.HI.X R53, R24, c[0x0][0x194], R47, 0x1, P6 ;  /* 0x0000650018353a11 */ /* 0x000fe400030f0c2f */
[----:B------:R-:W-:Y:S02]  /*0920*/  @P1 IADD3 R35, R33, R35, RZ ;  /* 0x0000002321231210 */ /* 0x000fe40007ffe0ff */
[----:B------:R-:W-:Y:S01]  /*0930*/  @P1 LEA R48, P4, R32, c[0x0][0x190], 0x1 ;  /* 0x0000640020301a11 */ /* 0x000fe200078808ff */
[----:B------:R-:W-:Y:S01]  /*0940*/  CS2R R26, SRZ ;  /* 0x00000000001a7805 */ /* 0x000fe2000001ff00 */
[----:B------:R-:W-:Y:S01]  /*0950*/  @P1 LEA.HI.X R47, R28, c[0x0][0x164], R25, 0x1, P5 ;  /* 0x000059001c2f1a11 */ /* 0x000fe200028f0c19 */
[----:B------:R-:W-:Y:S01]  /*0960*/  CS2R R30, SRZ ;  /* 0x00000000001e7805 */ /* 0x000fe2000001ff00 */
[----:B------:R-:W-:Y:S01]  /*0970*/  CS2R R24, SRZ ;  /* 0x0000000000187805 */ /* 0x000fe2000001ff00 */
[----:B------:R-:W-:Y:S01]  /*0980*/  CS2R R28, SRZ ;  /* 0x00000000001c7805 */ /* 0x000fe2000001ff00 */
[----:B------:R-:W-:Y:S01]  /*0990*/  @P1 LEA.HI.X R49, R32, c[0x0][0x194], R35, 0x1, P4 ;  /* 0x0000650020311a11 */ /* 0x000fe200020f0c23 */
[----:B------:R-:W-:Y:S01]  /*09a0*/  CS2R R36, SRZ ;  /* 0x0000000000247805 */ /* 0x000fe2000001ff00 */
        /* <DEDUP_REMOVED lines=13> */
[----:B------:R-:W-:-:S04]  /*0a80*/  @!P3 IMAD R53, R40, c[0x0][0x1e0], RZ ;  /* 0x000078002835ba24 */ /* 0x000fc800078e02ff */
[----:B------:R-:W-:-:S04]  /*0a90*/  @!P3 IMAD.WIDE.U32 R44, R6, c[0x0][0x1e0], R44 ;  /* 0x00007800062cba25 */ /* 0x000fc800078e002c */
[----:B------:R-:W-:Y:S01]  /*0aa0*/  @!P3 IMAD R53, R6, c[0x0][0x1e4], R53 ;  /* 0x000079000635ba24 */ /* 0x000fe200078e0235 */
[----:B-1----:R-:W-:-:S03]  /*0ab0*/  @!P3 MOV R46, R44 ;  /* 0x0000002c002eb202 */ /* 0x002fc60000000f00 */
[----:B------:R-:W-:Y:S02]  /*0ac0*/  @!P3 IMAD.IADD R47, R45, 0x1, R53 ;  /* 0x000000012d2fb824 */ /* 0x000fe400078e0235 */
[----:B------:R-:W-:Y:S02]  /*0ad0*/  @!P3 IMAD R45, R43, c[0x0][0x1e8], RZ ;  /* 0x00007a002b2dba24 */ /* 0x000fe400078e02ff */
[----:B------:R-:W-:-:S04]  /*0ae0*/  @!P3 IMAD.WIDE.U32 R46, R50, c[0x0][0x1e8], R46 ;  /* 0x00007a00322eba25 */ /* 0x000fc800078e002e */
[----:B------:R-:W-:Y:S01]  /*0af0*/  @!P3 IMAD R45, R50, c[0x0][0x1ec], R45 ;  /* 0x00007b00322dba24 */ /* 0x000fe200078e022d */
[----:B------:R-:W-:-:S04]  /*0b00*/  @!P3 LEA R44, P4, R46, c[0x0][0x1d8], 0x2 ;  /* 0x000076002e2cba11 */ /* 0x000fc800078810ff */
[----:B------:R-:W-:-:S04]  /*0b10*/  @!P3 IADD3 R45, R47, R45, RZ ;  /* 0x0000002d2f2db210 */ /* 0x000fc80007ffe0ff */
[----:B------:R-:W-:Y:S01]  /*0b20*/  @!P3 LEA.HI.X R45, R46, c[0x0][0x1dc], R45, 0x2, P4 ;  /* 0x000077002e2dba11 */ /* 0x000fe200020f142d */
[----:B------:R-:W-:-:S06]  /*0b30*/  IMAD.MOV.U32 R52, RZ, RZ, 0x7f800000 ;  /* 0x7f800000ff347424 */ /* 0x000fcc00078e00ff */
[----:B------:R0:W5:Y:S01]  /*0b40*/  @!P3 LDG.E R52, [R44.64] ;  /* 0x000000042c34b981 */ /* 0x000162000c1e1900 */
[----:B------:R-:W-:Y:S01]  /*0b50*/  @P0 LEA R57, R0, R57, 0x7 ;  /* 0x0000003900390211 */ /* 0x000fe200078e38ff */
[--C-:B--2---:R-:W-:Y:S02]  /*0b60*/  HADD2.F32 R59, -RZ, R12.reuse.H1_H1 ;  /* 0x3000000cff3b7230 */ /* 0x104fe40000004100 */
[----:B------:R-:W-:Y:S02]  /*0b70*/  HADD2.F32 R53, -RZ, R12.H0_H0 ;  /* 0x2000000cff357230 */ /* 0x000fe40000004100 */
[----:B---3--:R-:W-:Y:S02]  /*0b80*/  HADD2.F32 R61, -RZ, R16.H1_H1 ;  /* 0x30000010ff3d7230 */ /* 0x008fe40000004100 */
[----:B------:R-:W-:Y:S02]  /*0b90*/  HADD2.F32 R60, -RZ, R20.H1_H1 ;  /* 0x30000014ff3c7230 */ /* 0x000fe40000004100 */
[----:B------:R-:W-:-:S02]  /*0ba0*/  HADD2.F32 R16, -RZ, R16.H0_H0 ;  /* 0x20000010ff107230 */ /* 0x000fc40000004100 */
[--C-:B------:R-:W-:Y:S02]  /*0bb0*/  HADD2.F32 R46, -RZ, R8.reuse.H0_H0 ;  /* 0x20000008ff2e7230 */ /* 0x100fe40000004100 */
[----:B------:R-:W-:Y:S01]  /*0bc0*/  HADD2.F32 R8, -RZ, R8.H1_H1 ;  /* 0x30000008ff087230 */ /* 0x000fe20000004100 */
[----:B------:R-:W-:Y:S01]  /*0bd0*/  FMUL.FTZ R60, R61, R60 ;  /* 0x0000003c3d3c7220 */ /* 0x000fe20000410000 */
[----:B------:R-:W-:-:S03]  /*0be0*/  HADD2.F32 R47, -RZ, R9.H0_H0 ;  /* 0x20000009ff2f7230 */ /* 0x000fc60000004100 */
[----:B------:R-:W-:Y:S01]  /*0bf0*/  FMUL.FTZ R8, R8, R59 ;  /* 0x0000003b08087220 */ /* 0x000fe20000410000 */
[----:B------:R-:W-:Y:S02]  /*0c00*/  HADD2.F32 R59, -RZ, R20.H0_H0 ;  /* 0x20000014ff3b7230 */ /* 0x000fe40000004100 */
[----:B------:R-:W-:Y:S01]  /*0c10*/  HADD2.F32 R12, -RZ, R13.H0_H0 ;  /* 0x2000000dff0c7230 */ /* 0x000fe20000004100 */
[----:B------:R-:W-:Y:S01]  /*0c20*/  FFMA.FTZ R46, R46, R53, R8 ;  /* 0x000000352e2e7223 */ /* 0x000fe20000010008 */
[----:B------:R-:W-:Y:S01]  /*0c30*/  HADD2.F32 R8, -RZ, R17.H0_H0 ;  /* 0x20000011ff087230 */ /* 0x000fe20000004100 */
[----:B------:R-:W-:Y:S01]  /*0c40*/  FFMA.FTZ R16, R16, R59, R60 ;  /* 0x0000003b10107223 */ /* 0x000fe2000001003c */
        /* <DEDUP_REMOVED lines=9> */
[----:B0-----:R-:W-:Y:S01]  /*0ce0*/  HADD2.F32 R44, -RZ, R14.H0_H0 ;  /* 0x2000000eff2c7230 */ /* 0x001fe20000004100 */
        /* <DEDUP_REMOVED lines=13> */
[----:B------:R-:W-:-:S02]  /*0dc0*/  HADD2.F32 R8, -RZ, R19.H0_H0 ;  /* 0x20000013ff087230 */ /* 0x000fc40000004100 */
[----:B------:R-:W-:Y:S01]  /*0dd0*/  HADD2.F32 R13, -RZ, R23.H0_H0 ;  /* 0x20000017ff0d7230 */ /* 0x000fe20000004100 */
[----:B------:R-:W-:Y:S01]  /*0de0*/  FFMA.FTZ R14, R10, R45, R14 ;  /* 0x0000002d0a0e7223 */ /* 0x000fe2000001000e */
[----:B------:R-:W-:Y:S02]  /*0df0*/  HADD2.F32 R19, -RZ, R19.H1_H1 ;  /* 0x30000013ff137230 */ /* 0x000fe40000004100 */
[----:B------:R-:W-:Y:S01]  /*0e00*/  HADD2.F32 R10, -RZ, R23.H1_H1 ;  /* 0x30000017ff0a7230 */ /* 0x000fe20000004100 */
[----:B------:R-:W-:-:S04]  /*0e10*/  FFMA.FTZ R8, R8, R13, R9 ;  /* 0x0000000d08087223 */ /* 0x000fc80000010009 */
[----:B------:R-:W-:Y:S01]  /*0e20*/  FFMA.FTZ R8, R19, R10, R8 ;  /* 0x0000000a13087223 */ /* 0x000fe20000010008 */
[--C-:B----4-:R-:W-:Y:S02]  /*0e30*/  HADD2.F32 R17, -RZ, R24.reuse.H0_H0 ;  /* 0x20000018ff117230 */ /* 0x110fe40000004100 */
[----:B------:R-:W-:Y:S02]  /*0e40*/  HADD2.F32 R24, -RZ, R24.H1_H1 ;  /* 0x30000018ff187230 */ /* 0x000fe40000004100 */
[--C-:B------:R-:W-:Y:S02]  /*0e50*/  HADD2.F32 R19, -RZ, R28.reuse.H1_H1 ;  /* 0x3000001cff137230 */ /* 0x100fe40000004100 */
[----:B------:R-:W-:Y:S02]  /*0e60*/  HADD2.F32 R20, -RZ, R28.H0_H0 ;  /* 0x2000001cff147230 */ /* 0x000fe40000004100 */
[----:B------:R-:W-:Y:S01]  /*0e70*/  HADD2.F32 R18, -RZ, R32.H1_H1 ;  /* 0x30000020ff127230 */ /* 0x000fe20000004100 */
[----:B------:R-:W-:Y:S01]  /*0e80*/  FMUL.FTZ R24, R24, R19 ;  /* 0x0000001318187220 */ /* 0x000fe20000410000 */
[----:B------:R-:W-:-:S02]  /*0e90*/  HADD2.F32 R21, -RZ, R36.H1_H1 ;  /* 0x30000024ff157230 */ /* 0x000fc40000004100 */
[----:B------:R-:W-:Y:S02]  /*0ea0*/  HADD2.F32 R32, -RZ, R32.H0_H0 ;  /* 0x20000020ff207230 */ /* 0x000fe40000004100 */
[----:B------:R-:W-:Y:S01]  /*0eb0*/  HADD2.F32 R19, -RZ, R36.H0_H0 ;  /* 0x20000024ff137230 */ /* 0x000fe20000004100 */
[----:B------:R-:W-:Y:S01]  /*0ec0*/  FMUL.FTZ R21, R18, R21 ;  /* 0x0000001512157220 */ /* 0x000fe20000410000 */
[----:B------:R-:W-:Y:S01]  /*0ed0*/  HADD2.F32 R16, -RZ, R25.H0_H0 ;  /* 0x20000019ff107230 */ /* 0x000fe20000004100 */
[----:B------:R-:W-:Y:S01]  /*0ee0*/  FFMA.FTZ R20, R17, R20, R24 ;  /* 0x0000001411147223 */ /* 0x000fe20000010018 */
[----:B------:R-:W-:Y:S01]  /*0ef0*/  HADD2.F32 R23, -RZ, R29.H0_H0 ;  /* 0x2000001dff177230 */ /* 0x000fe20000004100 */
[----:B------:R-:W-:Y:S01]  /*0f00*/  FFMA.FTZ R19, R32, R19, R21 ;  /* 0x0000001320137223 */ /* 0x000fe20000010015 */
[----:B------:R-:W-:Y:S02]  /*0f10*/  HADD2.F32 R11, -RZ, R11.H1_H1 ;  /* 0x3000000bff0b7230 */ /* 0x000fe40000004100 */
[----:B------:R-:W-:-:S02]  /*0f20*/  HADD2.F32 R15, -RZ, R15.H1_H1 ;  /* 0x3000000fff0f7230 */ /* 0x000fc40000004100 */
        /* <DEDUP_REMOVED lines=33> */
[----:B------:R-:W-:Y:S02]  /*1140*/  FFMA.FTZ R27, R27, R10, R9 ;  /* 0x0000000a1b1b7223 */ /* 0x000fe40000010009 */
[----:B------:R-:W0:Y:S02]  /*1150*/  SHFL.BFLY PT, R10, R11, 0x4, 0x1f ;  /* 0x0c801f000b0a7f89 */ /* 0x000e2400000e0000 */
[----:B------:R-:W-:Y:S02]  /*1160*/  FFMA.FTZ R35, R35, R14, R12 ;  /* 0x0000000e23237223 */ /* 0x000fe4000001000c */
[----:B------:R-:W1:Y:S04]  /*1170*/  SHFL.BFLY PT, R9, R8, 0x4, 0x1f ;  /* 0x0c801f0008097f89 */ /* 0x000e6800000e0000 */
[----:B------:R-:W2:Y:S04]  /*1180*/  SHFL.BFLY PT, R14, R27, 0x4, 0x1f ;  /* 0x0c801f001b0e7f89 */ /* 0x000ea800000e0000 */
[----:B------:R-:W3:Y:S01]  /*1190*/  SHFL.BFLY PT, R16, R35, 0x4, 0x1f ;  /* 0x0c801f0023107f89 */ /* 0x000ee200000e0000 */
[----:B0-----:R-:W-:-:S02]  /*11a0*/  FADD.FTZ R10, R11, R10 ;  /* 0x0000000a0b0a7221 */ /* 0x001fc40000010000 */
[----:B-1----:R-:W-:-:S03]  /*11b0*/  FADD.FTZ R12, R8, R9 ;  /* 0x00000009080c7221 */ /* 0x002fc60000010000 */
[----:B------:R-:W0:Y:S01]  /*11c0*/  SHFL.BFLY PT, R9, R10, 0x2, 0x1f ;  /* 0x0c401f000a097f89 */ /* 0x000e2200000e0000 */
[----:B--2---:R-:W-:Y:S02]  /*11d0*/  FADD.FTZ R14, R27, R14 ;  /* 0x0000000e1b0e7221 */ /* 0x004fe40000010000 */
[----:B---3--:R-:W-:Y:S01]  /*11e0*/  FADD.FTZ R16, R35, R16 ;  /* 0x0000001023107221 */ /* 0x008fe20000010000 */
[----:B------:R-:W1:Y:S04]  /*11f0*/  SHFL.BFLY PT, R13, R12, 0x2, 0x1f ;  /* 0x0c401f000c0d7f89 */ /* 0x000e6800000e0000 */
[----:B------:R-:W2:Y:S04]  /*1200*/  SHFL.BFLY PT, R11, R14, 0x2, 0x1f ;  /* 0x0c401f000e0b7f89 */ /* 0x000ea800000e0000 */
[----:B------:R-:W3:Y:S01]  /*1210*/  SHFL.BFLY PT, R17, R16, 0x2, 0x1f ;  /* 0x0c401f0010117f89 */ /* 0x000ee200000e0000 */
[----:B------:R-:W-:Y:S01]  /*1220*/  @P0 SHF.R.S32.HI R8, RZ, 0x1f, R57 ;  /* 0x0000001fff080819 */ /* 0x000fe20000011439 */
[----:B0-----:R-:W-:-:S03]  /*1230*/  FADD.FTZ R9, R10, R9 ;  /* 0x000000090a097221 */ /* 0x001fc60000010000 */
[----:B------:R-:W-:Y:S01]  /*1240*/  @P0 LEA.HI R57, R8, R57, RZ, 0x7 ;  /* 0x0000003908390211 */ /* 0x000fe200078f38ff */
[----:B------:R-:W-:Y:S01]  /*1250*/  HFMA2.MMA R8, -RZ, RZ, 0, 0 ;  /* 0x00000000ff087435 */ /* 0x000fe200000001ff */
[----:B-1----:R-:W-:Y:S02]  /*1260*/  FADD.FTZ R13, R12, R13 ;  /* 0x0000000d0c0d7221 */ /* 0x002fe40000010000 */
[----:B------:R-:W0:Y:S01]  /*1270*/  SHFL.BFLY PT, R12, R9, 0x1, 0x1f ;  /* 0x0c201f00090c7f89 */ /* 0x000e2200000e0000 */
[----:B--2---:R-:W-:Y:S02]  /*1280*/  FADD.FTZ R15, R14, R11 ;  /* 0x0000000b0e0f7221 */ /* 0x004fe40000010000 */
[----:B---3--:R-:W-:Y:S01]  /*1290*/  FADD.FTZ R17, R16, R17 ;  /* 0x0000001110117221 */ /* 0x008fe20000010000 */
[----:B------:R-:W1:Y:S01]  /*12a0*/  SHFL.BFLY PT, R14, R13, 0x1, 0x1f ;  /* 0x0c201f000d0e7f89 */ /* 0x000e6200000e0000 */
[----:B------:R-:W-:-:S03]  /*12b0*/  @P0 LOP3.LUT R8, R57, 0xffffff80, RZ, 0xc0, !PT ;  /* 0xffffff8039080812 */ /* 0x000fc600078ec0ff */
[----:B------:R-:W2:Y:S04]  /*12c0*/  SHFL.BFLY PT, R16, R15, 0x1, 0x1f ;  /* 0x0c201f000f107f89 */ /* 0x000ea800000e0000 */
[----:B------:R-:W3:Y:S01]  /*12d0*/  SHFL.BFLY PT, R18, R17, 0x1, 0x1f ;  /* 0x0c201f0011127f89 */ /* 0x000ee200000e0000 */
[----:B------:R-:W-:Y:S01]  /*12e0*/  IMAD.SHL.U32 R10, R8, 0x40, RZ ;  /* 0x00000040080a7824 */ /* 0x000fe200078e00ff */
[----:B------:R-:W-:Y:S02]  /*12f0*/  SHF.L.U32 R11, R5, 0xd, RZ ;  /* 0x0000000d050b7819 */ /* 0x000fe400000006ff */
[----:B------:R-:W-:Y:S02]  /*1300*/  SHF.L.U32 R19, R4, 0x2, RZ ;  /* 0x0000000204137819 */ /* 0x000fe400000006ff */
[----:B------:R-:W-:-:S02]  /*1310*/  ISETP.NE.AND P5, PT, R55, RZ, PT ;  /* 0x000000ff3700720c */ /* 0x000fc40003fa5270 */
[----:B------:R-:W-:Y:S02]  /*1320*/  SHF.R.S32.HI R20, RZ, 0x1f, R10 ;  /* 0x0000001fff147819 */ /* 0x000fe4000001140a */
[--C-:B------:R-:W-:Y:S02]  /*1330*/  IADD3 R10, P0, P3, R10, R19, R11.reuse ;  /* 0x000000130a0a7210 */ /* 0x100fe40007b1e00b */
[----:B------:R-:W-:Y:S02]  /*1340*/  SHF.R.S32.HI R11, RZ, 0x1f, R11 ;  /* 0x0000001fff0b7819 */ /* 0x000fe4000001140b */
[----:B------:R-:W-:Y:S01]  /*1350*/  SHF.R.S32.HI R19, RZ, 0x1f, R19 ;  /* 0x0000001fff137819 */ /* 0x000fe20000011413 */
[----:B------:R-:W-:Y:S03]  /*1360*/  BSSY B0, `(.L_x_5601) ;  /* 0x0000023000007945 */ /* 0x000fe60003800000 */
[----:B------:R-:W-:Y:S01]  /*1370*/  IADD3.X R11, R20, R19, R11, P0, P3 ;  /* 0x00000013140b7210 */ /* 0x000fe200007e640b */
[----:B0-----:R-:W-:-:S02]  /*1380*/  FADD.FTZ R19, R9, R12 ;  /* 0x0000000c09137221 */ /* 0x001fc40000010000 */
[----:B------:R-:W-:Y:S01]  /*1390*/  IMAD R9, R40, c[0x0][0x220], RZ ;  /* 0x0000880028097a24 */ /* 0x000fe200078e02ff */
[-C--:B------:R-:W-:Y:S01]  /*13a0*/  ISETP.GE.AND P4, PT, R58, R51.reuse, PT ;  /* 0x000000333a00720c */ /* 0x080fe20003f86270 */
[----:B-1----:R-:W-:Y:S01]  /*13b0*/  FADD.FTZ R20, R13, R14 ;  /* 0x0000000e0d147221 */ /* 0x002fe20000010000 */
[-C--:B------:R-:W-:Y:S01]  /*13c0*/  ISETP.GE.AND P3, PT, R56, R51.reuse, PT ;  /* 0x000000333800720c */ /* 0x080fe20003f66270 */
[----:B--2---:R-:W-:Y:S01]  /*13d0*/  FADD.FTZ R16, R15, R16 ;  /* 0x000000100f107221 */ /* 0x004fe20000010000 */
[----:B------:R-:W-:Y:S01]  /*13e0*/  ISETP.GE.AND P0, PT, R54, R51, PT ;  /* 0x000000333600720c */ /* 0x000fe20003f06270 */
[C---:B------:R-:W-:Y:S02]  /*13f0*/  IMAD R21, R6.reuse, c[0x0][0x224], R9 ;  /* 0x0000890006157a24 */ /* 0x040fe400078e0209 */
[----:B------:R-:W-:-:S04]  /*1400*/  IMAD.WIDE.U32 R10, R6, c[0x0][0x220], R10 ;  /* 0x00008800060a7a25 */ /* 0x000fc800078e000a */
[----:B---3--:R-:W-:Y:S01]  /*1410*/  FADD.FTZ R18, R17, R18 ;  /* 0x0000001211127221 */ /* 0x008fe20000010000 */
[----:B------:R-:W-:Y:S05]  /*1420*/  @P5 BRA `(.L_x_5602) ;  /* 0x0000016000005947 */ /* 0x000fea0003800000 */
[----:B------:R-:W-:Y:S01]  /*1430*/  SHF.R.S32.HI R14, RZ, 0x1f, R8 ;  /* 0x0000001fff0e7819 */ /* 0x000fe20000011408 */
[----:B------:R-:W-:Y:S01]  /*1440*/  IMAD R9, R40, c[0x0][0x1c8], RZ ;  /* 0x0000720028097a24 */ /* 0x000fe200078e02ff */
[C---:B------:R-:W-:Y:S02]  /*1450*/  IADD3 R12, P5, R7.reuse, R8, RZ ;  /* 0x00000008070c7210 */ /* 0x040fe40007fbe0ff */
[----:B------:R-:W-:Y:S01]  /*1460*/  FSEL R15, R20, RZ, !P4 ;  /* 0x000000ff140f7208 */ /* 0x000fe20006000000 */
[----:B------:R-:W-:Y:S01]  /*1470*/  IMAD R9, R6, c[0x0][0x1cc], R9 ;  /* 0x0000730006097a24 */ /* 0x000fe200078e0209 */
[----:B------:R-:W-:Y:S02]  /*1480*/  LEA.HI.X.SX32 R13, R7, R14, 0x1, P5 ;  /* 0x0000000e070d7211 */ /* 0x000fe400028f0eff */
[----:B------:R-:W-:-:S03]  /*1490*/  FSEL R17, R16, RZ, !P3 ;  /* 0x000000ff10117208 */ /* 0x000fc60005800000 */
[----:B------:R-:W-:-:S04]  /*14a0*/  IMAD.WIDE.U32 R12, R6, c[0x0][0x1c8], R12 ;  /* 0x00007200060c7a25 */ /* 0x000fc800078e000c */
[----:B------:R-:W-:Y:S02]  /*14b0*/  IMAD.IADD R13, R13, 0x1, R9 ;  /* 0x000000010d0d7824 */ /* 0x000fe400078e0209 */
[----:B------:R-:W-:Y:S02]  /*14c0*/  IMAD R9, R43, c[0x0][0x1d0], RZ ;  /* 0x000074002b097a24 */ /* 0x000fe400078e02ff */
[----:B------:R-:W-:-:S04]  /*14d0*/  IMAD.WIDE.U32 R12, R50, c[0x0][0x1d0], R12 ;  /* 0x00007400320c7a25 */ /* 0x000fc800078e000c */
[----:B------:R-:W-:Y:S01]  /*14e0*/  IMAD R9, R50, c[0x0][0x1d4], R9 ;  /* 0x0000750032097a24 */ /* 0x000fe200078e0209 */
[----:B------:R-:W-:-:S04]  /*14f0*/  IADD3 R41, P5, R41, R12, RZ ;  /* 0x0000000c29297210 */ /* 0x000fc80007fbe0ff */
[----:B------:R-:W-:Y:S02]  /*1500*/  IADD3.X R42, R42, R13, R9, P5, !PT ;  /* 0x0000000d2a2a7210 */ /* 0x000fe40002ffe409 */
[----:B------:R-:W-:Y:S02]  /*1510*/  LEA R12, P5, R41, c[0x0][0x1b0], 0x2 ;  /* 0x00006c00290c7a11 */ /* 0x000fe400078a10ff */
[----:B------:R-:W-:Y:S02]  /*1520*/  FSEL R9, R19, RZ, !P2 ;  /* 0x000000ff13097208 */ /* 0x000fe40005000000 */
[----:B------:R-:W-:Y:S02]  /*1530*/  LEA.HI.X R13, R41, c[0x0][0x1b4], R42, 0x2, P5 ;  /* 0x00006d00290d7a11 */ /* 0x000fe400028f142a */
[----:B------:R-:W-:-:S03]  /*1540*/  FSEL R19, R18, RZ, !P0 ;  /* 0x000000ff12137208 */ /* 0x000fc60004000000 */
[----:B------:R0:W-:Y:S04]  /*1550*/  STG.E [R12.64], R9 ;  /* 0x000000090c007986 */ /* 0x0001e8000c101904 */
[----:B------:R0:W-:Y:S04]  /*1560*/  STG.E [R12.64+0x80], R15 ;  /* 0x0000800f0c007986 */ /* 0x0001e8000c101904 */
[----:B------:R0:W-:Y:S04]  /*1570*/  STG.E [R12.64+0x100], R17 ;  /* 0x000100110c007986 */ /* 0x0001e8000c101904 */
[----:B------:R0:W-:Y:S02]  /*1580*/  STG.E [R12.64+0x180], R19 ;  /* 0x000180130c007986 */ /* 0x0001e4000c101904 */
.L_x_5602:
[----:B------:R-:W-:Y:S05]  /*1590*/  BSYNC B0 ;  /* 0x0000000000007941 */ /* 0x000fea0003800000 */
.L_x_5601:
[----:B------:R-:W-:Y:S01]  /*15a0*/  IADD3 R2, R2, 0x7f, RZ ;  /* 0x0000007f02027810 */ /* 0x000fe20007ffe0ff */
[----:B0-----:R-:W-:Y:S01]  /*15b0*/  IMAD R13, R43, c[0x0][0x228], RZ ;  /* 0x00008a002b0d7a24 */ /* 0x001fe200078e02ff */
[----:B------:R-:W-:Y:S01]  /*15c0*/  IADD3 R11, R11, R21, RZ ;  /* 0x000000150b0b7210 */ /* 0x000fe20007ffe0ff */
[----:B------:R-:W-:Y:S01]  /*15d0*/  BSSY B0, `(.L_x_5603) ;  /* 0x0000022000007945 */ /* 0x000fe20003800000 */
[----:B------:R-:W-:Y:S01]  /*15e0*/  SHF.R.S32.HI R9, RZ, 0x1f, R2 ;  /* 0x0000001fff097819 */ /* 0x000fe20000011402 */
[C---:B------:R-:W-:Y:S01]  /*15f0*/  IMAD R13, R50.reuse, c[0x0][0x22c], R13 ;  /* 0x00008b00320d7a24 */ /* 0x040fe200078e020d */
[----:B------:R-:W-:Y:S01]  /*1600*/  ISETP.NE.U32.AND P0, PT, RZ, c[0x0][0x238], PT ;  /* 0x00008e00ff007a0c */ /* 0x000fe20003f05070 */
[----:B------:R-:W-:Y:S01]  /*1610*/  IMAD.WIDE.U32 R10, R50, c[0x0][0x228], R10 ;  /* 0x00008a00320a7a25 */ /* 0x000fe200078e000a */
[----:B------:R-:W-:-:S02]  /*1620*/  LEA.HI R9, R9, R2, RZ, 0x7 ;  /* 0x0000000209097211 */ /* 0x000fc400078f38ff */
[----:B------:R-:W-:Y:S01]  /*1630*/  ISETP.NE.AND.EX P0, PT, RZ, c[0x0][0x23c], PT, P0 ;  /* 0x00008f00ff007a0c */ /* 0x000fe20003f05300 */
[----:B------:R-:W-:Y:S01]  /*1640*/  IMAD.IADD R11, R11, 0x1, R13 ;  /* 0x000000010b0b7824 */ /* 0x000fe200078e020d */
[----:B------:R-:W-:Y:S02]  /*1650*/  LOP3.LUT R2, R9, 0xffffff80, RZ, 0xc0, !PT ;  /* 0xffffff8009027812 */ /* 0x000fe400078ec0ff */
[----:B------:R-:W-:Y:S02]  /*1660*/  LEA R12, P2, R10, c[0x0][0x208], 0x2 ;  /* 0x000082000a0c7a11 */ /* 0x000fe400078410ff */
[----:B------:R-:W-:Y:S02]  /*1670*/  IADD3 R9, -R7, R2, RZ ;  /* 0x0000000207097210 */ /* 0x000fe40007ffe1ff */
[C---:B------:R-:W-:Y:S02]  /*1680*/  ISETP.NE.OR P0, PT, R4.reuse, RZ, !P0 ;  /* 0x000000ff0400720c */ /* 0x040fe40004705670 */
[----:B------:R-:W-:-:S02]  /*1690*/  ISETP.GE.OR P1, PT, R4, R9, P1 ;  /* 0x000000090400720c */ /* 0x000fc40000f26670 */
[----:B------:R-:W-:-:S11]  /*16a0*/  LEA.HI.X R13, R10, c[0x0][0x20c], R11, 0x2, P2 ;  /* 0x000083000a0d7a11 */ /* 0x000fd600010f140b */
[----:B------:R-:W-:Y:S05]  /*16b0*/  @P1 BRA `(.L_x_5604) ;  /* 0x0000013000001947 */ /* 0x000fea0003800000 */
[--C-:B------:R-:W-:Y:S01]  /*16c0*/  IADD3 R10, P1, P2, R8, R7, R4.reuse ;  /* 0x00000007080a7210 */ /* 0x100fe20007a3e004 */
[----:B------:R-:W-:Y:S01]  /*16d0*/  IMAD R43, R43, c[0x0][0x200], RZ ;  /* 0x000080002b2b7a24 */ /* 0x000fe200078e02ff */
[----:B------:R-:W-:Y:S01]  /*16e0*/  SHF.R.S32.HI R2, RZ, 0x1f, R7 ;  /* 0x0000001fff027819 */ /* 0x000fe20000011407 */
[----:B------:R-:W-:Y:S01]  /*16f0*/  IMAD R7, R40, c[0x0][0x1f8], RZ ;  /* 0x00007e0028077a24 */ /* 0x000fe200078e02ff */
[----:B------:R-:W-:Y:S02]  /*1700*/  SHF.R.S32.HI R9, RZ, 0x1f, R4 ;  /* 0x0000001fff097819 */ /* 0x000fe40000011404 */
[----:B------:R-:W-:Y:S01]  /*1710*/  SHF.R.S32.HI R8, RZ, 0x1f, R8 ;  /* 0x0000001fff087819 */ /* 0x000fe20000011408 */
[----:B------:R-:W-:-:S03]  /*1720*/  IMAD R7, R6, c[0x0][0x1fc], R7 ;  /* 0x00007f0006077a24 */ /* 0x000fc600078e0207 */
[----:B------:R-:W-:Y:S01]  /*1730*/  IADD3.X R11, R8, R2, R9, P1, P2 ;  /* 0x00000002080b7210 */ /* 0x000fe20000fe4409 */
[C---:B-----5:R-:W-:Y:S01]  /*1740*/  FMUL.FTZ R2, R52.reuse, 1.4426950216293334961 ;  /* 0x3fb8aa3b34027820 */ /* 0x060fe20000410000 */
        /* <DEDUP_REMOVED lines=10> */
.L_x_5604:
[----:B------:R-:W-:Y:S05]  /*17f0*/  BSYNC B0 ;  /* 0x0000000000007941 */ /* 0x000fea0003800000 */
.L_x_5603:
        /* <DEDUP_REMOVED lines=14> */
.L_x_5605:
        /* <DEDUP_REMOVED lines=10> */
.L_x_11007:


//--------------------- .nv.shared._ZN7cutlass13device_kernelIN5flash19enable_sm80_to_sm89INS1_16FlashAttnBwdSm80INS1_25CollectiveMainloopBwdSm80ILi2ELi2EN4cute5tupleIJNS5_1CILi64EEENS7_ILi128EEES8_EEENS_6half_tEfNS_4arch4Sm80ELb0ELb0ELb1ELb0ELb0ELb0ELb0ELb0ELi2ELi2ELi4ELi2ELb1EEENS1_21CollectiveEpilogueBwdISA_SB_SD_Li256ELb0ELb0ELi2EEENS1_19SingleTileSchedulerILb0ELb0ELb0ELi128EEEEEEEEEvNT_6ParamsE --------------------------
	.section	.nv.shared._ZN7cutlass13device_kernelIN5flash19enable_sm80_to_sm89INS1_16FlashAttnBwdSm80INS1_25CollectiveMainloopBwdSm80ILi2ELi2EN4cute5tupleIJNS5_1CILi64EEENS7_ILi128EEES8_EEENS_6half_tEfNS_4arch4Sm80ELb0ELb0ELb1ELb0ELb0ELb0ELb0ELb0ELi2ELi2ELi4ELi2ELb1EEENS1_21CollectiveEpilogueBwdISA_SB_SD_Li256ELb0ELb0ELi2EEENS1_19SingleTileSchedulerILb0ELb0ELb0ELi128EEEEEEEEEvNT_6ParamsE,"aw",@nobits
	.sectionflags	@""
	.align	16


//--------------------- .nv.global                --------------------------
	.section	.nv.global,"aw",@nobits
.nv.global:
	.type		_ZN73_INTERNAL_e48e4f46_37_flash_bwd_hdim64_fp16_softcap_sm80_cu_3fbc093a_28184cute1_E,@object
	.size		_ZN73_INTERNAL_e48e4f46_37_flash_bwd_hdim64_fp16_softcap_sm80_cu_3fbc093a_28184cute1_E,(_ZN73_INTERNAL_e48e4f46_37_flash_bwd_hdim64_fp16_softcap_sm80_cu_3fbc093a_28184cuda3std3__45__cpo6cbeginE - _ZN73_INTERNAL_e48e4f46_37_flash_bwd_hdim64_fp16_softcap_sm80_cu_3fbc093a_28184cute1_E)
_ZN73_INTERNAL_e48e4f46_37_flash_bwd_hdim64_fp16_softcap_sm80_cu_3fbc093a_28184cute1_E:
	.zero		1
	.type		_ZN73_INTERNAL_e48e4f46_37_flash_bwd_hdim64_fp16_softcap_sm80_cu_3fbc093a_28184cuda3std3__45__cpo6cbeginE,@object
	.size		_ZN73_INTERNAL_e48e4f46_37_flash_bwd_hdim64_fp16_softcap_sm80_cu_3fbc093a_28184cuda3std3__45__cpo6cbeginE,(_ZN73_INTERNAL_e48e4f46_37_flash_bwd_hdim64_fp16_softcap_sm80_cu_3fbc093a_28184cuda3std3__48in_placeE - _ZN73_INTERNAL_e48e4f46_37_flash_bwd_hdim64_fp16_softcap_sm80_cu_3fbc093a_28184cuda3std3__45__cpo6cbeginE)
_ZN73_INTERNAL_e48e4f46_37_flash_bwd_hdim64_fp16_softcap_sm80_cu_3fbc093a_28184cuda3std3__45__cpo6cbeginE:
	.zero		1
	.type		_ZN73_INTERNAL_e48e4f46_37_flash_bwd_hdim64_fp16_softcap_sm80_cu_3fbc093a_28184cuda3std3__48in_placeE,@object
	.size		_ZN73_INTERNAL_e48e4f46_37_flash_bwd_hdim64_fp16_softcap_sm80_cu_3fbc093a_28184cuda3std3__48in_placeE,(_ZN73_INTERNAL_e48e4f46_37_flash_bwd_hdim64_fp16_softcap_sm80_cu_3fbc093a_28184cuda3std6ranges3__45__cpo9iter_moveE - _ZN73_INTERNAL_e48e4f46_37_flash_bwd_hdim64_fp16_softcap_sm80_cu_3fbc093a_28184cuda3std3__48in_placeE)
_ZN73_INTERNAL_e48e4f46_37_flash_bwd_hdim64_fp16_softcap_sm80_cu_3fbc093a_28184cuda3std3__48in_placeE:
	.zero		1
	.type		_ZN73_INTERNAL_e48e4f46_37_flash_bwd_hdim64_fp16_softcap_sm80_cu_3fbc093a_28184cuda3std6ranges3__45__cpo9iter_moveE,@object
	.size		_ZN73_INTERNAL_e48e4f46_37_flash_bwd_hdim64_fp16_softcap_sm80_cu_3fbc093a_28184cuda3std6ranges3__45__cpo9iter_moveE,(_ZN73_INTERNAL_e48e4f46_37_flash_bwd_hdim64_fp16_softcap_sm80_cu_3fbc093a_28184cuda3std3__45__cpo5beginE - _ZN73_INTERNAL_e48e4f46_37_flash_bwd_hdim64_fp16_softcap_sm80_cu_3fbc093a_28184cuda3std6ranges3__45__cpo9iter_moveE)
_ZN73_INTERNAL_e48e4f46_37_flash_bwd_hdim64_fp16_softcap_sm80_cu_3fbc093a_28184cuda3std6ranges3__45__cpo9iter_moveE:
	.zero		1
	.type		_ZN73_INTERNAL_e48e4f46_37_flash_bwd_hdim64_fp16_softcap_sm80_cu_3fbc093a_28184cuda3std3__45__cpo5beginE,@object
	.size		_ZN73_INTERNAL_e48e4f46_37_flash_bwd_hdim64_fp16_softcap_sm80_cu_3fbc093a_28184cuda3std3__45__cpo5beginE,(_ZN73_INTERNAL_e48e4f46_37_flash_bwd_hdim64_fp16_softcap_sm80_cu_3fbc093a_28184cuda3std3__475_GLOBAL__N__e48e4f46_37_flash_bwd_hdim64_fp16_softcap_sm80_cu_3fbc093a_28186ignoreE - _ZN73_INTERNAL_e48e4f46_37_flash_bwd_hdim64_fp16_softcap_sm80_cu_3fbc093a_28184cuda3std3__45__cpo5beginE)
_ZN73_INTERNAL_e48e4f46_37_flash_bwd_hdim64_fp16_softcap_sm80_cu_3fbc093a_28184cuda3std3__45__cpo5beginE:
	.zero		1
	.type		_ZN73_INTERNAL_e48e4f46_37_flash_bwd_hdim64_fp16_softcap_sm80_cu_3fbc093a_28184cuda3std3__475_GLOBAL__N__e48e4f46_37_flash_bwd_hdim64_fp16_softcap_sm80_cu_3fbc093a_28186ignoreE,@object
	.size		_ZN73_INTERNAL_e48e4f46_37_flash_bwd_hdim64_fp16_softcap_sm80_cu_3fbc093a_28184cuda3std3__475_GLOBAL__N__e48e4f46_37_flash_bwd_hdim64_fp16_softcap_sm80_cu_3fbc093a_28186ignoreE,(_ZN73_INTERNAL_e48e4f46_37_flash_bwd_hdim64_fp16_softcap_sm80_cu_3fbc093a_28184cute7productE - _ZN73_INTERNAL_e48e4f46_37_flash_bwd_hdim64_fp16_softcap_sm80_cu_3fbc093a_28184cuda3std3__475_GLOBAL__N__e48e4f46_37_flash_bwd_hdim64_fp16_softcap_sm80_cu_3fbc093a_28186ignoreE)
_ZN73_INTERNAL_e48e4f46_37_flash_bwd_hdim64_fp16_softcap_sm80_cu_3fbc093a_28184cuda3std3__475_GLOBAL__N__e48e4f46_37_flash_bwd_hdim64_fp16_softcap_sm80_cu_3fbc093a_28186ignoreE:
	.zero		1
	.type		_ZN73_INTERNAL_e48e4f46_37_flash_bwd_hdim64_fp16_softcap_sm80_cu_3fbc093a_28184cute7productE,@object
	.size		_ZN73_INTERNAL_e48e4f46_37_flash_bwd_hdim64_fp16_softcap_sm80_cu_3fbc093a_28184cute7productE,(_ZN73_INTERNAL_e48e4f46_37_flash_bwd_hdim64_fp16_softcap_sm80_cu_3fbc093a_28184cuda3std3__45__cpo3endE - _ZN73_INTERNAL_e48e4f46_37_flash_bwd_hdim64_fp16_softcap_sm80_cu_3fbc093a_28184cute7productE)
_ZN73_INTERNAL_e48e4f46_37_flash_bwd_hdim64_fp16_softcap_sm80_cu_3fbc093a_28184cute7productE:
	.zero		1
	.type		_ZN73_INTERNAL_e48e4f46_37_flash_bwd_hdim64_fp16_softcap_sm80_cu_3fbc093a_28184cuda3std3__45__cpo3endE,@object
	.size		_ZN73_INTERNAL_e48e4f46_37_flash_bwd_hdim64_fp16_softcap_sm80_cu_3fbc093a_28184cuda3std3__45__cpo3endE,(_ZN73_INTERNAL_e48e4f46_37_flash_bwd_hdim64_fp16_softcap_sm80_cu_3fbc093a_28184cuda3std3__419piecewise_constructE - _ZN73_INTERNAL_e48e4f46_37_flash_bwd_hdim64_fp16_softcap_sm80_cu_3fbc093a_28184cuda3std3__45__cpo3endE)
_ZN73_INTERNAL_e48e4f46_37_flash_bwd_hdim64_fp16_softcap_sm80_cu_3fbc093a_28184cuda3std3__45__cpo3endE:
	.zero		1
	.type		_ZN73_INTERNAL_e48e4f46_37_flash_bwd_hdim64_fp16_softcap_sm80_cu_3fbc093a_28184cuda3std3__419piecewise_constructE,@object
	.size		_ZN73_INTERNAL_e48e4f46_37_flash_bwd_hdim64_fp16_softcap_sm80_cu_3fbc093a_28184cuda3std3__419piecewise_constructE,(_ZN73_INTERNAL_e48e4f46_37_flash_bwd_hdim64_fp16_softcap_sm80_cu_3fbc093a_28184cuda3std3__45__cpo4cendE - _ZN73_INTERNAL_e48e4f46_37_flash_bwd_hdim64_fp16_softcap_sm80_cu_3fbc093a_28184cuda3std3__419piecewise_constructE)
_ZN73_INTERNAL_e48e4f46_37_flash_bwd_hdim64_fp16_softcap_sm80_cu_3fbc093a_28184cuda3std3__419piecewise_constructE:
	.zero		1
	.type		_ZN73_INTERNAL_e48e4f46_37_flash_bwd_hdim64_fp16_softcap_sm80_cu_3fbc093a_28184cuda3std3__45__cpo4cendE,@object
	.size		_ZN73_INTERNAL_e48e4f46_37_flash_bwd_hdim64_fp16_softcap_sm80_cu_3fbc093a_28184cuda3std3__45__cpo4cendE,(_ZN73_INTERNAL_e48e4f46_37_flash_bwd_hdim64_fp16_softcap_sm80_cu_3fbc093a_28184cuda3std6ranges3__45__cpo4swapE - _ZN73_INTERNAL_e48e4f46_37_flash_bwd_hdim64_fp16_softcap_sm80_cu_3fbc093a_28184cuda3std3__45__cpo4cendE)
_ZN73_INTERNAL_e48e4f46_37_flash_bwd_hdim64_fp16_softcap_sm80_cu_3fbc093a_28184cuda3std3__45__cpo4cendE:
	.zero		1
	.type		_ZN73_INTERNAL_e48e4f46_37_flash_bwd_hdim64_fp16_softcap_sm80_cu_3fbc093a_28184cuda3std6ranges3__45__cpo4swapE,@object
	.size		_ZN73_INTERNAL_e48e4f46_37_flash_bwd_hdim64_fp16_softcap_sm80_cu_3fbc093a_28184cuda3std6ranges3__45__cpo4swapE,(.L_7 - _ZN73_INTERNAL_e48e4f46_37_flash_bwd_hdim64_fp16_softcap_sm80_cu_3fbc093a_28184cuda3std6ranges3__45__cpo4swapE)
_ZN73_INTERNAL_e48e4f46_37_flash_bwd_hdim64_fp16_softcap_sm80_cu_3fbc093a_28184cuda3std6ranges3__45__cpo4swapE:
	.zero		1
.L_7:


//--------------------- .nv.shared._ZN7cutlass13device_kernelIN5flash19enable_sm80_to_sm89INS1_16FlashAttnBwdSm80INS1_25CollectiveMainloopBwdSm80ILi2ELi2EN4cute5tupleIJNS5_1CILi64EEENS7_ILi128EEES8_EEENS_6half_tEfNS_4arch4Sm80ELb0ELb0ELb1ELb0ELb1ELb0ELb0ELb0ELi2ELi2ELi4ELi2ELb1EEENS1_21CollectiveEpilogueBwdISA_SB_SD_Li256ELb0ELb0ELi2EEENS1_19SingleTileSchedulerILb0ELb0ELb0ELi128EEEEEEEEEvNT_6ParamsE --------------------------
	.section	.nv.shared._ZN7cutlass13device_kernelIN5flash19enable_sm80_to_sm89INS1_16FlashAttnBwdSm80INS1_25CollectiveMainloopBwdSm80ILi2ELi2EN4cute5tupleIJNS5_1CILi64EEENS7_ILi128EEES8_EEENS_6half_tEfNS_4arch4Sm80ELb0ELb0ELb1ELb0ELb1ELb0ELb0ELb0ELi2ELi2ELi4ELi2ELb1EEENS1_21CollectiveEpilogueBwdISA_SB_SD_Li256ELb0ELb0ELi2EEENS1_19SingleTileSchedulerILb0ELb0ELb0ELi128EEEEEEEEEvNT_6ParamsE,"aw",@nobits
	.sectionflags	@""
	.align	16


//--------------------- .nv.shared._ZN7cutlass13device_kernelIN5flash19enable_sm80_to_sm89INS1_16FlashAttnBwdSm80INS1_25CollectiveMainloopBwdSm80ILi2ELi2EN4cute5tupleIJNS5_1CILi64EEENS7_ILi128EEES8_EEENS_6half_tEfNS_4arch4Sm80ELb0ELb0ELb1ELb0ELb0ELb0ELb0ELb0ELi2ELi2ELi4ELi2ELb1EEENS1_24CollectiveEpilogueBwdGQAISA_fSD_Li256ELb0ELb0EEENS1_19SingleTileSchedulerILb0ELb0ELb0ELi128EEEEEEEEEvNT_6ParamsE --------------------------
	.section	.nv.shared._ZN7cutlass13device_kernelIN5flash19enable_sm80_to_sm89INS1_16FlashAttnBwdSm80INS1_25CollectiveMainloopBwdSm80ILi2ELi2EN4cute5tupleIJNS5_1CILi64EEENS7_ILi128EEES8_EEENS_6half_tEfNS_4arch4Sm80ELb0ELb0ELb1ELb0ELb0ELb0ELb0ELb0ELi2ELi2ELi4ELi2ELb1EEENS1_24CollectiveEpilogueBwdGQAISA_fSD_Li256ELb0ELb0EEENS1_19SingleTileSchedulerILb0ELb0ELb0ELi128EEEEEEEEEvNT_6ParamsE,"aw",@nobits
	.sectionflags	@""
	.align	16


//--------------------- .nv.shared._ZN7cutlass13device_kernelIN5flash19enable_sm80_to_sm89INS1_16FlashAttnBwdSm80INS1_25CollectiveMainloopBwdSm80ILi2ELi2EN4cute5tupleIJNS5_1CILi64EEENS7_ILi128EEES8_EEENS_6half_tEfNS_4arch4Sm80ELb0ELb0ELb1ELb0ELb1ELb0ELb0ELb0ELi2ELi2ELi4ELi2ELb1EEENS1_24CollectiveEpilogueBwdGQAISA_fSD_Li256ELb0ELb1EEENS1_19SingleTileSchedulerILb0ELb0ELb0ELi128EEEEEEEEEvNT_6ParamsE --------------------------
	.section	.nv.shared._ZN7cutlass13device_kernelIN5flash19enable_sm80_to_sm89INS1_16FlashAttnBwdSm80INS1_25CollectiveMainloopBwdSm80ILi2ELi2EN4cute5tupleIJNS5_1CILi64EEENS7_ILi128EEES8_EEENS_6half_tEfNS_4arch4Sm80ELb0ELb0ELb1ELb0ELb1ELb0ELb0ELb0ELi2ELi2ELi4ELi2ELb1EEENS1_24CollectiveEpilogueBwdGQAISA_fSD_Li256ELb0ELb1EEENS1_19SingleTileSchedulerILb0ELb0ELb0ELi128EEEEEEEEEvNT_6ParamsE,"aw",@nobits
	.sectionflags	@""
	.align	16


//--------------------- .nv.shared._ZN7cutlass13device_kernelIN5flash19enable_sm80_to_sm89INS1_16FlashAttnBwdSm80INS1_25CollectiveMainloopBwdSm80ILi2ELi2EN4cute5tupleIJNS5_1CILi64EEENS7_ILi128EEES8_EEENS_6half_tEfNS_4arch4Sm80ELb0ELb0ELb1ELb1ELb0ELb0ELb0ELb0ELi2ELi2ELi4ELi2ELb1EEENS1_21CollectiveEpilogueBwdISA_SB_SD_Li256ELb1ELb0ELi2EEENS1_19SingleTileSchedulerILb1ELb0ELb0ELi128EEEEEEEEEvNT_6ParamsE --------------------------
	.section	.nv.shared._ZN7cutlass13device_kernelIN5flash19enable_sm80_to_sm89INS1_16FlashAttnBwdSm80INS1_25CollectiveMainloopBwdSm80ILi2ELi2EN4cute5tupleIJNS5_1CILi64EEENS7_ILi128EEES8_EEENS_6half_tEfNS_4arch4Sm80ELb0ELb0ELb1ELb1ELb0ELb0ELb0ELb0ELi2ELi2ELi4ELi2ELb1EEENS1_21CollectiveEpilogueBwdISA_SB_SD_Li256ELb1ELb0ELi2EEENS1_19SingleTileSchedulerILb1ELb0ELb0ELi128EEEEEEEEEvNT_6ParamsE,"aw",@nobits
	.sectionflags	@""
	.align	16


//--------------------- .nv.shared._ZN7cutlass13device_kernelIN5flash19enable_sm80_to_sm89INS1_16FlashAttnBwdSm80INS1_25CollectiveMainloopBwdSm80ILi2ELi2EN4cute5tupleIJNS5_1CILi64EEENS7_ILi128EEES8_EEENS_6half_tEfNS_4arch4Sm80ELb0ELb0ELb1ELb1ELb1ELb0ELb0ELb0ELi2ELi2ELi4ELi2ELb1EEENS1_21CollectiveEpilogueBwdISA_SB_SD_Li256ELb1ELb0ELi2EEENS1_19SingleTileSchedulerILb1ELb0ELb0ELi128EEEEEEEEEvNT_6ParamsE --------------------------
	.section	.nv.shared._ZN7cutlass13device_kernelIN5flash19enable_sm80_to_sm89INS1_16FlashAttnBwdSm80INS1_25CollectiveMainloopBwdSm80ILi2ELi2EN4cute5tupleIJNS5_1CILi64EEENS7_ILi128EEES8_EEENS_6half_tEfNS_4arch4Sm80ELb0ELb0ELb1ELb1ELb1ELb0ELb0ELb0ELi2ELi2ELi4ELi2ELb1EEENS1_21CollectiveEpilogueBwdISA_SB_SD_Li256ELb1ELb0ELi2EEENS1_19SingleTileSchedulerILb1ELb0ELb0ELi128EEEEEEEEEvNT_6ParamsE,"aw",@nobits
	.sectionflags	@""
	.align	16


//--------------------- .nv.shared._ZN7cutlass13device_kernelIN5flash19enable_sm80_to_sm89INS1_16FlashAttnBwdSm80INS1_25CollectiveMainloopBwdSm80ILi2ELi2EN4cute5tupleIJNS5_1CILi64EEENS7_ILi128EEES8_EEENS_6half_tEfNS_4arch4Sm80ELb0ELb0ELb1ELb1ELb0ELb0ELb0ELb0ELi2ELi2ELi4ELi2ELb1EEENS1_24CollectiveEpilogueBwdGQAISA_fSD_Li256ELb1ELb0EEENS1_19SingleTileSchedulerILb1ELb0ELb0ELi128EEEEEEEEEvNT_6ParamsE --------------------------
	.section	.nv.shared._ZN7cutlass13device_kernelIN5flash19enable_sm80_to_sm89INS1_16FlashAttnBwdSm80INS1_25CollectiveMainloopBwdSm80ILi2ELi2EN4cute5tupleIJNS5_1CILi64EEENS7_ILi128EEES8_EEENS_6half_tEfNS_4arch4Sm80ELb0ELb0ELb1ELb1ELb0ELb0ELb0ELb0ELi2ELi2ELi4ELi2ELb1EEENS1_24CollectiveEpilogueBwdGQAISA_fSD_Li256ELb1ELb0EEENS1_19SingleTileSchedulerILb1ELb0ELb0ELi128EEEEEEEEEvNT_6ParamsE,"aw",@nobits
	.sectionflags	@""
	.align	16


//--------------------- .nv.shared._ZN7cutlass13device_kernelIN5flash19enable_sm80_to_sm89INS1_16FlashAttnBwdSm80INS1_25CollectiveMainloopBwdSm80ILi2ELi2EN4cute5tupleIJNS5_1CILi64EEENS7_ILi128EEES8_EEENS_6half_tEfNS_4arch4Sm80ELb0ELb0ELb1ELb1ELb1ELb0ELb0ELb0ELi2ELi2ELi4ELi2ELb1EEENS1_24CollectiveEpilogueBwdGQAISA_fSD_Li256ELb1ELb1EEENS1_19SingleTileSchedulerILb1ELb0ELb0ELi128EEEEEEEEEvNT_6ParamsE --------------------------
	.section	.nv.shared._ZN7cutlass13device_kernelIN5flash19enable_sm80_to_sm89INS1_16FlashAttnBwdSm80INS1_25CollectiveMainloopBwdSm80ILi2ELi2EN4cute5tupleIJNS5_1CILi64EEENS7_ILi128EEES8_EEENS_6half_tEfNS_4arch4Sm80ELb0ELb0ELb1ELb1ELb1ELb0ELb0ELb0ELi2ELi2ELi4ELi2ELb1EEENS1_24CollectiveEpilogueBwdGQAISA_fSD_Li256ELb1ELb1EEENS1_19SingleTileSchedulerILb1ELb0ELb0ELi128EEEEEEEEEvNT_6ParamsE,"aw",@nobits
	.sectionflags	@""
	.align	16


//--------------------- .nv.shared._ZN7cutlass13device_kernelIN5flash19enable_sm80_to_sm89INS1_16FlashAttnBwdSm80INS1_25CollectiveMainloopBwdSm80ILi2ELi2EN4cute5tupleIJNS5_1CILi64EEENS7_ILi128EEES8_EEENS_6half_tEfNS_4arch4Sm80ELb0ELb1ELb1ELb0ELb0ELb0ELb0ELb0ELi2ELi2ELi4ELi2ELb1EEENS1_21CollectiveEpilogueBwdISA_SB_SD_Li256ELb0ELb0ELi2EEENS1_19SingleTileSchedulerILb0ELb0ELb0ELi128EEEEEEEEEvNT_6ParamsE --------------------------
	.section	.nv.shared._ZN7cutlass13device_kernelIN5flash19enable_sm80_to_sm89INS1_16FlashAttnBwdSm80INS1_25CollectiveMainloopBwdSm80ILi2ELi2EN4cute5tupleIJNS5_1CILi64EEENS7_ILi128EEES8_EEENS_6half_tEfNS_4arch4Sm80ELb0ELb1ELb1ELb0ELb0ELb0ELb0ELb0ELi2ELi2ELi4ELi2ELb1EEENS1_21CollectiveEpilogueBwdISA_SB_SD_Li256ELb0ELb0ELi2EEENS1_19SingleTileSchedulerILb0ELb0ELb0ELi128EEEEEEEEEvNT_6ParamsE,"aw",@nobits
	.sectionflags	@""
	.align	16


//--------------------- .nv.shared._ZN7cutlass13device_kernelIN5flash19enable_sm80_to_sm89INS1_16FlashAttnBwdSm80INS1_25CollectiveMainloopBwdSm80ILi2ELi2EN4cute5tupleIJNS5_1CILi64EEENS7_ILi128EEES8_EEENS_6half_tEfNS_4arch4Sm80ELb0ELb1ELb1ELb0ELb1ELb0ELb0ELb0ELi2ELi2ELi4ELi2ELb1EEENS1_21CollectiveEpilogueBwdISA_SB_SD_Li256ELb0ELb0ELi2EEENS1_19SingleTileSchedulerILb0ELb0ELb0ELi128EEEEEEEEEvNT_6ParamsE --------------------------
	.section	.nv.shared._ZN7cutlass13device_kernelIN5flash19enable_sm80_to_sm89INS1_16FlashAttnBwdSm80INS1_25CollectiveMainloopBwdSm80ILi2ELi2EN4cute5tupleIJNS5_1CILi64EEENS7_ILi128EEES8_EEENS_6half_tEfNS_4arch4Sm80ELb0ELb1ELb1ELb0ELb1ELb0ELb0ELb0ELi2ELi2ELi4ELi2ELb1EEENS1_21CollectiveEpilogueBwdISA_SB_SD_Li256ELb0ELb0ELi2EEENS1_19SingleTileSchedulerILb0ELb0ELb0ELi128EEEEEEEEEvNT_6ParamsE,"aw",@nobits
	.sectionflags	@""
	.align	16


//--------------------- .nv.shared._ZN7cutlass13device_kernelIN5flash19enable_sm80_to_sm89INS1_16FlashAttnBwdSm80INS1_25CollectiveMainloopBwdSm80ILi2ELi2EN4cute5tupleIJNS5_1CILi64EEENS7_ILi128EEES8_EEENS_6half_tEfNS_4arch4Sm80ELb0ELb1ELb1ELb0ELb0ELb0ELb0ELb0ELi2ELi2ELi4ELi2ELb1EEENS1_24CollectiveEpilogueBwdGQAISA_fSD_Li256ELb0ELb0EEENS1_19SingleTileSchedulerILb0ELb0ELb0ELi128EEEEEEEEEvNT_6ParamsE --------------------------
	.section	.nv.shared._ZN7cutlass13device_kernelIN5flash19enable_sm80_to_sm89INS1_16FlashAttnBwdSm80INS1_25CollectiveMainloopBwdSm80ILi2ELi2EN4cute5tupleIJNS5_1CILi64EEENS7_ILi128EEES8_EEENS_6half_tEfNS_4arch4Sm80ELb0ELb1ELb1ELb0ELb0ELb0ELb0ELb0ELi2ELi2ELi4ELi2ELb1EEENS1_24CollectiveEpilogueBwdGQAISA_fSD_Li256ELb0ELb0EEENS1_19SingleTileSchedulerILb0ELb0ELb0ELi128EEEEEEEEEvNT_6ParamsE,"aw",@nobits
	.sectionflags	@""
	.align	16


//--------------------- .nv.shared._ZN7cutlass13device_kernelIN5flash19enable_sm80_to_sm89INS1_16FlashAttnBwdSm80INS1_25CollectiveMainloopBwdSm80ILi2ELi2EN4cute5tupleIJNS5_1CILi64EEENS7_ILi128EEES8_EEENS_6half_tEfNS_4arch4Sm80ELb0ELb1ELb1ELb0ELb1ELb0ELb0ELb0ELi2ELi2ELi4ELi2ELb1EEENS1_24CollectiveEpilogueBwdGQAISA_fSD_Li256ELb0ELb1EEENS1_19SingleTileSchedulerILb0ELb0ELb0ELi128EEEEEEEEEvNT_6ParamsE --------------------------
	.section	.nv.shared._ZN7cutlass13device_kernelIN5flash19enable_sm80_to_sm89INS1_16FlashAttnBwdSm80INS1_25CollectiveMainloopBwdSm80ILi2ELi2EN4cute5tupleIJNS5_1CILi64EEENS7_ILi128EEES8_EEENS_6half_tEfNS_4arch4Sm80ELb0ELb1ELb1ELb0ELb1ELb0ELb0ELb0ELi2ELi2ELi4ELi2ELb1EEENS1_24CollectiveEpilogueBwdGQAISA_fSD_Li256ELb0ELb1EEENS1_19SingleTileSchedulerILb0ELb0ELb0ELi128EEEEEEEEEvNT_6ParamsE,"aw",@nobits
	.sectionflags	@""
	.align	16


//--------------------- .nv.shared._ZN7cutlass13device_kernelIN5flash19enable_sm80_to_sm89INS1_16FlashAttnBwdSm80INS1_25CollectiveMainloopBwdSm80ILi2ELi2EN4cute5tupleIJNS5_1CILi64EEENS7_ILi128EEES8_EEENS_6half_tEfNS_4arch4Sm80ELb0ELb1ELb1ELb1ELb0ELb0ELb0ELb0ELi2ELi2ELi4ELi2ELb1EEENS1_21CollectiveEpilogueBwdISA_SB_SD_Li256ELb1ELb0ELi2EEENS1_19SingleTileSchedulerILb1ELb0ELb0ELi128EEEEEEEEEvNT_6ParamsE --------------------------
	.section	.nv.shared._ZN7cutlass13device_kernelIN5flash19enable_sm80_to_sm89INS1_16FlashAttnBwdSm80INS1_25CollectiveMainloopBwdSm80ILi2ELi2EN4cute5tupleIJNS5_1CILi64EEENS7_ILi128EEES8_EEENS_6half_tEfNS_4arch4Sm80ELb0ELb1ELb1ELb1ELb0ELb0ELb0ELb0ELi2ELi2ELi4ELi2ELb1EEENS1_21CollectiveEpilogueBwdISA_SB_SD_Li256ELb1ELb0ELi2EEENS1_19SingleTileSchedulerILb1ELb0ELb0ELi128EEEEEEEEEvNT_6ParamsE,"aw",@nobits
	.sectionflags	@""
	.align	16


//--------------------- .nv.shared._ZN7cutlass13device_kernelIN5flash19enable_sm80_to_sm89INS1_16FlashAttnBwdSm80INS1_25CollectiveMainloopBwdSm80ILi2ELi2EN4cute5tupleIJNS5_1CILi64EEENS7_ILi128EEES8_EEENS_6half_tEfNS_4arch4Sm80ELb0ELb1ELb1ELb1ELb1ELb0ELb0ELb0ELi2ELi2ELi4ELi2ELb1EEENS1_21CollectiveEpilogueBwdISA_SB_SD_Li256ELb1ELb0ELi2EEENS1_19SingleTileSchedulerILb1ELb0ELb0ELi128EEEEEEEEEvNT_6ParamsE --------------------------
	.section	.nv.shared._ZN7cutlass13device_kernelIN5flash19enable_sm80_to_sm89INS1_16FlashAttnBwdSm80INS1_25CollectiveMainloopBwdSm80ILi2ELi2EN4cute5tupleIJNS5_1CILi64EEENS7_ILi128EEES8_EEENS_6half_tEfNS_4arch4Sm80ELb0ELb1ELb1ELb1ELb1ELb0ELb0ELb0ELi2ELi2ELi4ELi2ELb1EEENS1_21CollectiveEpilogueBwdISA_SB_SD_Li256ELb1ELb0ELi2EEENS1_19SingleTileSchedulerILb1ELb0ELb0ELi128EEEEEEEEEvNT_6ParamsE,"aw",@nobits
	.sectionflags	@""
	.align	16


//--------------------- .nv.shared._ZN7cutlass13device_kernelIN5flash19enable_sm80_to_sm89INS1_16FlashAttnBwdSm80INS1_25CollectiveMainloopBwdSm80ILi2ELi2EN4cute5tupleIJNS5_1CILi64EEENS7_ILi128EEES8_EEENS_6half_tEfNS_4arch4Sm80ELb0ELb1ELb1ELb1ELb0ELb0ELb0ELb0ELi2ELi2ELi4ELi2ELb1EEENS1_24CollectiveEpilogueBwdGQAISA_fSD_Li256ELb1ELb0EEENS1_19SingleTileSchedulerILb1ELb0ELb0ELi128EEEEEEEEEvNT_6ParamsE --------------------------
	.section	.nv.shared._ZN7cutlass13device_kernelIN5flash19enable_sm80_to_sm89INS1_16FlashAttnBwdSm80INS1_25CollectiveMainloopBwdSm80ILi2ELi2EN4cute5tupleIJNS5_1CILi64EEENS7_ILi128EEES8_EEENS_6half_tEfNS_4arch4Sm80ELb0ELb1ELb1ELb1ELb0ELb0ELb0ELb0ELi2ELi2ELi4ELi2ELb1EEENS1_24CollectiveEpilogueBwdGQAISA_fSD_Li256ELb1ELb0EEENS1_19SingleTileSchedulerILb1ELb0ELb0ELi128EEEEEEEEEvNT_6ParamsE,"aw",@nobits
	.sectionflags	@""
	.align	16


//--------------------- .nv.shared._ZN7cutlass13device_kernelIN5flash19enable_sm80_to_sm89INS1_16FlashAttnBwdSm80INS1_25CollectiveMainloopBwdSm80ILi2ELi2EN4cute5tupleIJNS5_1CILi64EEENS7_ILi128EEES8_EEENS_6half_tEfNS_4arch4Sm80ELb0ELb1ELb1ELb1ELb1ELb0ELb0ELb0ELi2ELi2ELi4ELi2ELb1EEENS1_24CollectiveEpilogueBwdGQAISA_fSD_Li256ELb1ELb1EEENS1_19SingleTileSchedulerILb1ELb0ELb0ELi128EEEEEEEEEvNT_6ParamsE --------------------------
	.section	.nv.shared._ZN7cutlass13device_kernelIN5flash19enable_sm80_to_sm89INS1_16FlashAttnBwdSm80INS1_25CollectiveMainloopBwdSm80ILi2ELi2EN4cute5tupleIJNS5_1CILi64EEENS7_ILi128EEES8_EEENS_6half_tEfNS_4arch4Sm80ELb0ELb1ELb1ELb1ELb1ELb0ELb0ELb0ELi2ELi2ELi4ELi2ELb1EEENS1_24CollectiveEpilogueBwdGQAISA_fSD_Li256ELb1ELb1EEENS1_19SingleTileSchedulerILb1ELb0ELb0ELi128EEEEEEEEEvNT_6ParamsE,"aw",@nobits
	.sectionflags	@""
	.align	16


//--------------------- .nv.shared._ZN7cutlass13device_kernelIN5flash19enable_sm80_to_sm89INS1_16FlashAttnBwdSm80INS1_25CollectiveMainloopBwdSm80ILi2ELi2EN4cute5tupleIJNS5_1CILi64EEENS7_ILi128EEES8_EEENS_6half_tEfNS_4arch4Sm80ELb1ELb0ELb1ELb0ELb0ELb0ELb0ELb0ELi2ELi2ELi4ELi2ELb1EEENS1_21CollectiveEpilogueBwdISA_SB_SD_Li256ELb0ELb0ELi2EEENS1_25SingleTileBwdLPTSchedulerILb0ELi128ELb0EEEEEEEEEvNT_6ParamsE --------------------------
	.section	.nv.shared._ZN7cutlass13device_kernelIN5flash19enable_sm80_to_sm89INS1_16FlashAttnBwdSm80INS1_25CollectiveMainloopBwdSm80ILi2ELi2EN4cute5tupleIJNS5_1CILi64EEENS7_ILi128EEES8_EEENS_6half_tEfNS_4arch4Sm80ELb1ELb0ELb1ELb0ELb0ELb0ELb0ELb0ELi2ELi2ELi4ELi2ELb1EEENS1_21CollectiveEpilogueBwdISA_SB_SD_Li256ELb0ELb0ELi2EEENS1_25SingleTileBwdLPTSchedulerILb0ELi128ELb0EEEEEEEEEvNT_6ParamsE,"aw",@nobits
	.sectionflags	@""
	.align	16


//--------------------- .nv.shared._ZN7cutlass13device_kernelIN5flash19enable_sm80_to_sm89INS1_16FlashAttnBwdSm80INS1_25CollectiveMainloopBwdSm80ILi2ELi2EN4cute5tupleIJNS5_1CILi64EEENS7_ILi128EEES8_EEENS_6half_tEfNS_4arch4Sm80ELb1ELb0ELb1ELb0ELb1ELb0ELb0ELb0ELi2ELi2ELi4ELi2ELb1EEENS1_21CollectiveEpilogueBwdISA_SB_SD_Li256ELb0ELb0ELi2EEENS1_25SingleTileBwdLPTSchedulerILb0ELi128ELb1EEEEEEEEEvNT_6ParamsE --------------------------
	.section	.nv.shared._ZN7cutlass13device_kernelIN5flash19enable_sm80_to_sm89INS1_16FlashAttnBwdSm80INS1_25CollectiveMainloopBwdSm80ILi2ELi2EN4cute5tupleIJNS5_1CILi64EEENS7_ILi128EEES8_EEENS_6half_tEfNS_4arch4Sm80ELb1ELb0ELb1ELb0ELb1ELb0ELb0ELb0ELi2ELi2ELi4ELi2ELb1EEENS1_21CollectiveEpilogueBwdISA_SB_SD_Li256ELb0ELb0ELi2EEENS1_25SingleTileBwdLPTSchedulerILb0ELi128ELb1EEEEEEEEEvNT_6ParamsE,"aw",@nobits
	.sectionflags	@""
	.align	16


//--------------------- .nv.shared._ZN7cutlass13device_kernelIN5flash19enable_sm80_to_sm89INS1_16FlashAttnBwdSm80INS1_25CollectiveMainloopBwdSm80ILi2ELi2EN4cute5tupleIJNS5_1CILi64EEENS7_ILi128EEES8_EEENS_6half_tEfNS_4arch4Sm80ELb1ELb0ELb1ELb0ELb0ELb0ELb0ELb0ELi2ELi2ELi4ELi2ELb1EEENS1_24CollectiveEpilogueBwdGQAISA_fSD_Li256ELb0ELb0EEENS1_25SingleTileBwdLPTSchedulerILb0ELi128ELb0EEEEEEEEEvNT_6ParamsE --------------------------
	.section	.nv.shared._ZN7cutlass13device_kernelIN5flash19enable_sm80_to_sm89INS1_16FlashAttnBwdSm80INS1_25CollectiveMainloopBwdSm80ILi2ELi2EN4cute5tupleIJNS5_1CILi64EEENS7_ILi128EEES8_EEENS_6half_tEfNS_4arch4Sm80ELb1ELb0ELb1ELb0ELb0ELb0ELb0ELb0ELi2ELi2ELi4ELi2ELb1EEENS1_24CollectiveEpilogueBwdGQAISA_fSD_Li256ELb0ELb0EEENS1_25SingleTileBwdLPTSchedulerILb0ELi128ELb0EEEEEEEEEvNT_6ParamsE,"aw",@nobits
	.sectionflags	@""
	.align	16


//--------------------- .nv.shared._ZN7cutlass13device_kernelIN5flash19enable_sm80_to_sm89INS1_16FlashAttnBwdSm80INS1_25CollectiveMainloopBwdSm80ILi2ELi2EN4cute5tupleIJNS5_1CILi64EEENS7_ILi128EEES8_EEENS_6half_tEfNS_4arch4Sm80ELb1ELb0ELb1ELb0ELb1ELb0ELb0ELb0ELi2ELi2ELi4ELi2ELb1EEENS1_24CollectiveEpilogueBwdGQAISA_fSD_Li256ELb0ELb1EEENS1_25SingleTileBwdLPTSchedulerILb0ELi128ELb1EEEEEEEEEvNT_6ParamsE --------------------------
	.section	.nv.shared._ZN7cutlass13device_kernelIN5flash19enable_sm80_to_sm89INS1_16FlashAttnBwdSm80INS1_25CollectiveMainloopBwdSm80ILi2ELi2EN4cute5tupleIJNS5_1CILi64EEENS7_ILi128EEES8_EEENS_6half_tEfNS_4arch4Sm80ELb1ELb0ELb1ELb0ELb1ELb0ELb0ELb0ELi2ELi2ELi4ELi2ELb1EEENS1_24CollectiveEpilogueBwdGQAISA_fSD_Li256ELb0ELb1EEENS1_25SingleTileBwdLPTSchedulerILb0ELi128ELb1EEEEEEEEEvNT_6ParamsE,"aw",@nobits
	.sectionflags	@""
	.align	16


//--------------------- .nv.shared._ZN7cutlass13device_kernelIN5flash22FlashAttnBwdPreprocessIN4cute5tupleIJNS3_1CILi64EEES6_EEENS_6half_tEfNS_4arch4Sm80ELb1ELb0EEEEEvNT_6ParamsE --------------------------
	.section	.nv.shared._ZN7cutlass13device_kernelIN5flash22FlashAttnBwdPreprocessIN4cute5tupleIJNS3_1CILi64EEES6_EEENS_6half_tEfNS_4arch4Sm80ELb1ELb0EEEEEvNT_6ParamsE,"aw",@nobits
	.sectionflags	@""
	.align	16


//--------------------- .nv.shared._ZN7cutlass13device_kernelIN5flash19enable_sm80_to_sm89INS1_16FlashAttnBwdSm80INS1_25CollectiveMainloopBwdSm80ILi2ELi2EN4cute5tupleIJNS5_1CILi64EEENS7_ILi128EEES8_EEENS_6half_tEfNS_4arch4Sm80ELb1ELb0ELb1ELb1ELb0ELb0ELb0ELb0ELi2ELi2ELi4ELi2ELb1EEENS1_21CollectiveEpilogueBwdISA_SB_SD_Li256ELb1ELb0ELi2EEENS1_25SingleTileBwdLPTSchedulerILb1ELi128ELb0EEEEEEEEEvNT_6ParamsE --------------------------
	.section	.nv.shared._ZN7cutlass13device_kernelIN5flash19enable_sm80_to_sm89INS1_16FlashAttnBwdSm80INS1_25CollectiveMainloopBwdSm80ILi2ELi2EN4cute5tupleIJNS5_1CILi64EEENS7_ILi128EEES8_EEENS_6half_tEfNS_4arch4Sm80ELb1ELb0ELb1ELb1ELb0ELb0ELb0ELb0ELi2ELi2ELi4ELi2ELb1EEENS1_21CollectiveEpilogueBwdISA_SB_SD_Li256ELb1ELb0ELi2EEENS1_25SingleTileBwdLPTSchedulerILb1ELi128ELb0EEEEEEEEEvNT_6ParamsE,"aw",@nobits
	.sectionflags	@""
	.align	16


//--------------------- .nv.shared._ZN7cutlass13device_kernelIN5flash19enable_sm80_to_sm89INS1_16FlashAttnBwdSm80INS1_25CollectiveMainloopBwdSm80ILi2ELi2EN4cute5tupleIJNS5_1CILi64EEENS7_ILi128EEES8_EEENS_6half_tEfNS_4arch4Sm80ELb1ELb0ELb1ELb1ELb1ELb0ELb0ELb0ELi2ELi2ELi4ELi2ELb1EEENS1_21CollectiveEpilogueBwdISA_SB_SD_Li256ELb1ELb0ELi2EEENS1_25SingleTileBwdLPTSchedulerILb1ELi128ELb1EEEEEEEEEvNT_6ParamsE --------------------------
	.section	.nv.shared._ZN7cutlass13device_kernelIN5flash19enable_sm80_to_sm89INS1_16FlashAttnBwdSm80INS1_25CollectiveMainloopBwdSm80ILi2ELi2EN4cute5tupleIJNS5_1CILi64EEENS7_ILi128EEES8_EEENS_6half_tEfNS_4arch4Sm80ELb1ELb0ELb1ELb1ELb1ELb0ELb0ELb0ELi2ELi2ELi4ELi2ELb1EEENS1_21CollectiveEpilogueBwdISA_SB_SD_Li256ELb1ELb0ELi2EEENS1_25SingleTileBwdLPTSchedulerILb1ELi128ELb1EEEEEEEEEvNT_6ParamsE,"aw",@nobits
	.sectionflags	@""
	.align	16


//--------------------- .nv.shared._ZN7cutlass13device_kernelIN5flash19enable_sm80_to_sm89INS1_16FlashAttnBwdSm80INS1_25CollectiveMainloopBwdSm80ILi2ELi2EN4cute5tupleIJNS5_1CILi64EEENS7_ILi128EEES8_EEENS_6half_tEfNS_4arch4Sm80ELb1ELb0ELb1ELb1ELb0ELb0ELb0ELb0ELi2ELi2ELi4ELi2ELb1EEENS1_24CollectiveEpilogueBwdGQAISA_fSD_Li256ELb1ELb0EEENS1_25SingleTileBwdLPTSchedulerILb1ELi128ELb0EEEEEEEEEvNT_6ParamsE --------------------------
	.section	.nv.shared._ZN7cutlass13device_kernelIN5flash19enable_sm80_to_sm89INS1_16FlashAttnBwdSm80INS1_25CollectiveMainloopBwdSm80ILi2ELi2EN4cute5tupleIJNS5_1CILi64EEENS7_ILi128EEES8_EEENS_6half_tEfNS_4arch4Sm80ELb1ELb0ELb1ELb1ELb0ELb0ELb0ELb0ELi2ELi2ELi4ELi2ELb1EEENS1_24CollectiveEpilogueBwdGQAISA_fSD_Li256ELb1ELb0EEENS1_25SingleTileBwdLPTSchedulerILb1ELi128ELb0EEEEEEEEEvNT_6ParamsE,"aw",@nobits
	.sectionflags	@""
	.align	16


//--------------------- .nv.shared._ZN7cutlass13device_kernelIN5flash32FlashAttnBwdPostprocessConvertdQIN4cute5tupleIJNS3_1CILi64EEES6_EEENS_6half_tEfNS_4arch4Sm80ELi256ENS3_8TiledMMAINS3_8MMA_AtomIJNS3_28SM80_16x8x16_F32F16F16F32_TNEEEENS3_6LayoutINS4_IJNS5_ILi2EEENS5_ILi4EEENS5_ILi1EEEEEENS4_IJSI_SG_NS5_ILi0EEEEEEEENS4_IJNS5_ILi32EEES6_NS5_ILi16EEEEEEEELb0EEEEEvNT_6ParamsE --------------------------
	.section	.nv.shared._ZN7cutlass13device_kernelIN5flash32FlashAttnBwdPostprocessConvertdQIN4cute5tupleIJNS3_1CILi64EEES6_EEENS_6half_tEfNS_4arch4Sm80ELi256ENS3_8TiledMMAINS3_8MMA_AtomIJNS3_28SM80_16x8x16_F32F16F16F32_TNEEEENS3_6LayoutINS4_IJNS5_ILi2EEENS5_ILi4EEENS5_ILi1EEEEEENS4_IJSI_SG_NS5_ILi0EEEEEEEENS4_IJNS5_ILi32EEES6_NS5_ILi16EEEEEEEELb0EEEEEvNT_6ParamsE,"aw",@nobits
	.sectionflags	@""
	.align	16


//--------------------- .nv.shared._ZN7cutlass13device_kernelIN5flash19enable_sm80_to_sm89INS1_16FlashAttnBwdSm80INS1_25CollectiveMainloopBwdSm80ILi2ELi2EN4cute5tupleIJNS5_1CILi64EEENS7_ILi128EEES8_EEENS_6half_tEfNS_4arch4Sm80ELb1ELb0ELb1ELb1ELb1ELb0ELb0ELb0ELi2ELi2ELi4ELi2ELb1EEENS1_24CollectiveEpilogueBwdGQAISA_fSD_Li256ELb1ELb1EEENS1_25SingleTileBwdLPTSchedulerILb1ELi128ELb1EEEEEEEEEvNT_6ParamsE --------------------------
	.section	.nv.shared._ZN7cutlass13device_kernelIN5flash19enable_sm80_to_sm89INS1_16FlashAttnBwdSm80INS1_25CollectiveMainloopBwdSm80ILi2ELi2EN4cute5tupleIJNS5_1CILi64EEENS7_ILi128EEES8_EEENS_6half_tEfNS_4arch4Sm80ELb1ELb0ELb1ELb1ELb1ELb0ELb0ELb0ELi2ELi2ELi4ELi2ELb1EEENS1_24CollectiveEpilogueBwdGQAISA_fSD_Li256ELb1ELb1EEENS1_25SingleTileBwdLPTSchedulerILb1ELi128ELb1EEEEEEEEEvNT_6ParamsE,"aw",@nobits
	.sectionflags	@""
	.align	16


//--------------------- .nv.shared._ZN7cutlass13device_kernelIN5flash22FlashAttnBwdPreprocessIN4cute5tupleIJNS3_1CILi64EEES6_EEENS_6half_tEfNS_4arch4Sm80ELb1ELb1EEEEEvNT_6ParamsE --------------------------
	.section	.nv.shared._ZN7cutlass13device_kernelIN5flash22FlashAttnBwdPreprocessIN4cute5tupleIJNS3_1CILi64EEES6_EEENS_6half_tEfNS_4arch4Sm80ELb1ELb1EEEEEvNT_6ParamsE,"aw",@nobits
	.sectionflags	@""
	.align	16


//--------------------- .nv.shared._ZN7cutlass13device_kernelIN5flash19enable_sm80_to_sm89INS1_16FlashAttnBwdSm80INS1_25CollectiveMainloopBwdSm80ILi2ELi2EN4cute5tupleIJNS5_1CILi128EEES8_NS7_ILi64EEEEEENS_6half_tEfNS_4arch4Sm80ELb0ELb0ELb1ELb0ELb0ELb0ELb0ELb0ELi2ELi4ELi4ELi4ELb0EEENS1_21CollectiveEpilogueBwdISA_SB_SD_Li256ELb0ELb0ELi2EEENS1_19SingleTileSchedulerILb0ELb0ELb0ELi128EEEEEEEEEvNT_6ParamsE --------------------------
	.section	.nv.shared._ZN7cutlass13device_kernelIN5flash19enable_sm80_to_sm89INS1_16FlashAttnBwdSm80INS1_25CollectiveMainloopBwdSm80ILi2ELi2EN4cute5tupleIJNS5_1CILi128EEES8_NS7_ILi64EEEEEENS_6half_tEfNS_4arch4Sm80ELb0ELb0ELb1ELb0ELb0ELb0ELb0ELb0ELi2ELi4ELi4ELi4ELb0EEENS1_21CollectiveEpilogueBwdISA_SB_SD_Li256ELb0ELb0ELi2EEENS1_19SingleTileSchedulerILb0ELb0ELb0ELi128EEEEEEEEEvNT_6ParamsE,"aw",@nobits
	.sectionflags	@""
	.align	16


//--------------------- .nv.shared._ZN7cutlass13device_kernelIN5flash19enable_sm80_to_sm89INS1_16FlashAttnBwdSm80INS1_25CollectiveMainloopBwdSm80ILi2ELi2EN4cute5tupleIJNS5_1CILi128EEES8_NS7_ILi64EEEEEENS_6half_tEfNS_4arch4Sm80ELb0ELb0ELb1ELb0ELb1ELb0ELb0ELb0ELi2ELi4ELi4ELi4ELb0EEENS1_21CollectiveEpilogueBwdISA_SB_SD_Li256ELb0ELb0ELi2EEENS1_19SingleTileSchedulerILb0ELb0ELb0ELi128EEEEEEEEEvNT_6ParamsE --------------------------
	.section	.nv.shared._ZN7cutlass13device_kernelIN5flash19enable_sm80_to_sm89INS1_16FlashAttnBwdSm80INS1_25CollectiveMainloopBwdSm80ILi2ELi2EN4cute5tupleIJNS5_1CILi128EEES8_NS7_ILi64EEEEEENS_6half_tEfNS_4arch4Sm80ELb0ELb0ELb1ELb0ELb1ELb0ELb0ELb0ELi2ELi4ELi4ELi4ELb0EEENS1_21CollectiveEpilogueBwdISA_SB_SD_Li256ELb0ELb0ELi2EEENS1_19SingleTileSchedulerILb0ELb0ELb0ELi128EEEEEEEEEvNT_6ParamsE,"aw",@nobits
	.sectionflags	@""
	.align	16


//--------------------- .nv.shared._ZN7cutlass13device_kernelIN5flash19enable_sm80_to_sm89INS1_16FlashAttnBwdSm80INS1_25CollectiveMainloopBwdSm80ILi2ELi2EN4cute5tupleIJNS5_1CILi128EEES8_NS7_ILi64EEEEEENS_6half_tEfNS_4arch4Sm80ELb0ELb0ELb1ELb0ELb0ELb0ELb0ELb0ELi2ELi4ELi4ELi4ELb0EEENS1_24CollectiveEpilogueBwdGQAISA_fSD_Li256ELb0ELb0EEENS1_19SingleTileSchedulerILb0ELb0ELb0ELi128EEEEEEEEEvNT_6ParamsE --------------------------
	.section	.nv.shared._ZN7cutlass13device_kernelIN5flash19enable_sm80_to_sm89INS1_16FlashAttnBwdSm80INS1_25CollectiveMainloopBwdSm80ILi2ELi2EN4cute5tupleIJNS5_1CILi128EEES8_NS7_ILi64EEEEEENS_6half_tEfNS_4arch4Sm80ELb0ELb0ELb1ELb0ELb0ELb0ELb0ELb0ELi2ELi4ELi4ELi4ELb0EEENS1_24CollectiveEpilogueBwdGQAISA_fSD_Li256ELb0ELb0EEENS1_19SingleTileSchedulerILb0ELb0ELb0ELi128EEEEEEEEEvNT_6ParamsE,"aw",@nobits
	.sectionflags	@""
	.align	16


//--------------------- .nv.shared._ZN7cutlass13device_kernelIN5flash19enable_sm80_to_sm89INS1_16FlashAttnBwdSm80INS1_25CollectiveMainloopBwdSm80ILi2ELi2EN4cute5tupleIJNS5_1CILi128EEES8_NS7_ILi64EEEEEENS_6half_tEfNS_4arch4Sm80ELb0ELb0ELb1ELb0ELb1ELb0ELb0ELb0ELi2ELi4ELi4ELi4ELb0EEENS1_24CollectiveEpilogueBwdGQAISA_fSD_Li256ELb0ELb1EEENS1_19SingleTileSchedulerILb0ELb0ELb0ELi128EEEEEEEEEvNT_6ParamsE --------------------------
	.section	.nv.shared._ZN7cutlass13device_kernelIN5flash19enable_sm80_to_sm89INS1_16FlashAttnBwdSm80INS1_25CollectiveMainloopBwdSm80ILi2ELi2EN4cute5tupleIJNS5_1CILi128EEES8_NS7_ILi64EEEEEENS_6half_tEfNS_4arch4Sm80ELb0ELb0ELb1ELb0ELb1ELb0ELb0ELb0ELi2ELi4ELi4ELi4ELb0EEENS1_24CollectiveEpilogueBwdGQAISA_fSD_Li256ELb0ELb1EEENS1_19SingleTileSchedulerILb0ELb0ELb0ELi128EEEEEEEEEvNT_6ParamsE,"aw",@nobits
	.sectionflags	@""
	.align	16


//--------------------- .nv.shared._ZN7cutlass13device_kernelIN5flash19enable_sm80_to_sm89INS1_16FlashAttnBwdSm80INS1_25CollectiveMainloopBwdSm80ILi2ELi2EN4cute5tupleIJNS5_1CILi128EEES8_NS7_ILi64EEEEEENS_6half_tEfNS_4arch4Sm80ELb0ELb0ELb1ELb1ELb0ELb0ELb0ELb0ELi2ELi4ELi4ELi4ELb0EEENS1_21CollectiveEpilogueBwdISA_SB_SD_Li256ELb1ELb0ELi2EEENS1_19SingleTileSchedulerILb1ELb0ELb0ELi128EEEEEEEEEvNT_6ParamsE --------------------------
	.section	.nv.shared._ZN7cutlass13device_kernelIN5flash19enable_sm80_to_sm89INS1_16FlashAttnBwdSm80INS1_25CollectiveMainloopBwdSm80ILi2ELi2EN4cute5tupleIJNS5_1CILi128EEES8_NS7_ILi64EEEEEENS_6half_tEfNS_4arch4Sm80ELb0ELb0ELb1ELb1ELb0ELb0ELb0ELb0ELi2ELi4ELi4ELi4ELb0EEENS1_21CollectiveEpilogueBwdISA_SB_SD_Li256ELb1ELb0ELi2EEENS1_19SingleTileSchedulerILb1ELb0ELb0ELi128EEEEEEEEEvNT_6ParamsE,"aw",@nobits
	.sectionflags	@""
	.align	16


//--------------------- .nv.shared._ZN7cutlass13device_kernelIN5flash19enable_sm80_to_sm89INS1_16FlashAttnBwdSm80INS1_25CollectiveMainloopBwdSm80ILi2ELi2EN4cute5tupleIJNS5_1CILi128EEES8_NS7_ILi64EEEEEENS_6half_tEfNS_4arch4Sm80ELb0ELb0ELb1ELb1ELb1ELb0ELb0ELb0ELi2ELi4ELi4ELi4ELb0EEENS1_21CollectiveEpilogueBwdISA_SB_SD_Li256ELb1ELb0ELi2EEENS1_19SingleTileSchedulerILb1ELb0ELb0ELi128EEEEEEEEEvNT_6ParamsE --------------------------
	.section	.nv.shared._ZN7cutlass13device_kernelIN5flash19enable_sm80_to_sm89INS1_16FlashAttnBwdSm80INS1_25CollectiveMainloopBwdSm80ILi2ELi2EN4cute5tupleIJNS5_1CILi128EEES8_NS7_ILi64EEEEEENS_6half_tEfNS_4arch4Sm80ELb0ELb0ELb1ELb1ELb1ELb0ELb0ELb0ELi2ELi4ELi4ELi4ELb0EEENS1_21CollectiveEpilogueBwdISA_SB_SD_Li256ELb1ELb0ELi2EEENS1_19SingleTileSchedulerILb1ELb0ELb0ELi128EEEEEEEEEvNT_6ParamsE,"aw",@nobits
	.sectionflags	@""
	.align	16


//--------------------- .nv.shared._ZN7cutlass13device_kernelIN5flash19enable_sm80_to_sm89INS1_16FlashAttnBwdSm80INS1_25CollectiveMainloopBwdSm80ILi2ELi2EN4cute5tupleIJNS5_1CILi128EEES8_NS7_ILi64EEEEEENS_6half_tEfNS_4arch4Sm80ELb0ELb0ELb1ELb1ELb0ELb0ELb0ELb0ELi2ELi4ELi4ELi4ELb0EEENS1_24CollectiveEpilogueBwdGQAISA_fSD_Li256ELb1ELb0EEENS1_19SingleTileSchedulerILb1ELb0ELb0ELi128EEEEEEEEEvNT_6ParamsE --------------------------
	.section	.nv.shared._ZN7cutlass13device_kernelIN5flash19enable_sm80_to_sm89INS1_16FlashAttnBwdSm80INS1_25CollectiveMainloopBwdSm80ILi2ELi2EN4cute5tupleIJNS5_1CILi128EEES8_NS7_ILi64EEEEEENS_6half_tEfNS_4arch4Sm80ELb0ELb0ELb1ELb1ELb0ELb0ELb0ELb0ELi2ELi4ELi4ELi4ELb0EEENS1_24CollectiveEpilogueBwdGQAISA_fSD_Li256ELb1ELb0EEENS1_19SingleTileSchedulerILb1ELb0ELb0ELi128EEEEEEEEEvNT_6ParamsE,"aw",@nobits
	.sectionflags	@""
	.align	16


//--------------------- .nv.shared._ZN7cutlass13device_kernelIN5flash19enable_sm80_to_sm89INS1_16FlashAttnBwdSm80INS1_25CollectiveMainloopBwdSm80ILi2ELi2EN4cute5tupleIJNS5_1CILi128EEES8_NS7_ILi64EEEEEENS_6half_tEfNS_4arch4Sm80ELb0ELb0ELb1ELb1ELb1ELb0ELb0ELb0ELi2ELi4ELi4ELi4ELb0EEENS1_24CollectiveEpilogueBwdGQAISA_fSD_Li256ELb1ELb1EEENS1_19SingleTileSchedulerILb1ELb0ELb0ELi128EEEEEEEEEvNT_6ParamsE --------------------------
	.section	.nv.shared._ZN7cutlass13device_kernelIN5flash19enable_sm80_to_sm89INS1_16FlashAttnBwdSm80INS1_25CollectiveMainloopBwdSm80ILi2ELi2EN4cute5tupleIJNS5_1CILi128EEES8_NS7_ILi64EEEEEENS_6half_tEfNS_4arch4Sm80ELb0ELb0ELb1ELb1ELb1ELb0ELb0ELb0ELi2ELi4ELi4ELi4ELb0EEENS1_24CollectiveEpilogueBwdGQAISA_fSD_Li256ELb1ELb1EEENS1_19SingleTileSchedulerILb1ELb0ELb0ELi128EEEEEEEEEvNT_6ParamsE,"aw",@nobits
	.sectionflags	@""
	.align	16


//--------------------- .nv.shared._ZN7cutlass13device_kernelIN5flash19enable_sm80_to_sm89INS1_16FlashAttnBwdSm80INS1_25CollectiveMainloopBwdSm80ILi2ELi2EN4cute5tupleIJNS5_1CILi128EEES8_NS7_ILi64EEEEEENS_6half_tEfNS_4arch4Sm80ELb0ELb1ELb1ELb0ELb0ELb0ELb0ELb0ELi2ELi4ELi4ELi4ELb0EEENS1_21CollectiveEpilogueBwdISA_SB_SD_Li256ELb0ELb0ELi2EEENS1_19SingleTileSchedulerILb0ELb0ELb0ELi128EEEEEEEEEvNT_6ParamsE --------------------------
	.section	.nv.shared._ZN7cutlass13device_kernelIN5flash19enable_sm80_to_sm89INS1_16FlashAttnBwdSm80INS1_25CollectiveMainloopBwdSm80ILi2ELi2EN4cute5tupleIJNS5_1CILi128EEES8_NS7_ILi64EEEEEENS_6half_tEfNS_4arch4Sm80ELb0ELb1ELb1ELb0ELb0ELb0ELb0ELb0ELi2ELi4ELi4ELi4ELb0EEENS1_21CollectiveEpilogueBwdISA_SB_SD_Li256ELb0ELb0ELi2EEENS1_19SingleTileSchedulerILb0ELb0ELb0ELi128EEEEEEEEEvNT_6ParamsE,"aw",@nobits
	.sectionflags	@""
	.align	16


//--------------------- .nv.shared._ZN7cutlass13device_kernelIN5flash19enable_sm80_to_sm89INS1_16FlashAttnBwdSm80INS1_25CollectiveMainloopBwdSm80ILi2ELi2EN4cute5tupleIJNS5_1CILi128EEES8_NS7_ILi64EEEEEENS_6half_tEfNS_4arch4Sm80ELb0ELb1ELb1ELb0ELb1ELb0ELb0ELb0ELi2ELi4ELi4ELi4ELb0EEENS1_21CollectiveEpilogueBwdISA_SB_SD_Li256ELb0ELb0ELi2EEENS1_19SingleTileSchedulerILb0ELb0ELb0ELi128EEEEEEEEEvNT_6ParamsE --------------------------
	.section	.nv.shared._ZN7cutlass13device_kernelIN5flash19enable_sm80_to_sm89INS1_16FlashAttnBwdSm80INS1_25CollectiveMainloopBwdSm80ILi2ELi2EN4cute5tupleIJNS5_1CILi128EEES8_NS7_ILi64EEEEEENS_6half_tEfNS_4arch4Sm80ELb0ELb1ELb1ELb0ELb1ELb0ELb0ELb0ELi2ELi4ELi4ELi4ELb0EEENS1_21CollectiveEpilogueBwdISA_SB_SD_Li256ELb0ELb0ELi2EEENS1_19SingleTileSchedulerILb0ELb0ELb0ELi128EEEEEEEEEvNT_6ParamsE,"aw",@nobits
	.sectionflags	@""
	.align	16


//--------------------- .nv.shared._ZN7cutlass13device_kernelIN5flash19enable_sm80_to_sm89INS1_16FlashAttnBwdSm80INS1_25CollectiveMainloopBwdSm80ILi2ELi2EN4cute5tupleIJNS5_1CILi128EEES8_NS7_ILi64EEEEEENS_6half_tEfNS_4arch4Sm80ELb0ELb1ELb1ELb0ELb0ELb0ELb0ELb0ELi2ELi4ELi4ELi4ELb0EEENS1_24CollectiveEpilogueBwdGQAISA_fSD_Li256ELb0ELb0EEENS1_19SingleTileSchedulerILb0ELb0ELb0ELi128EEEEEEEEEvNT_6ParamsE --------------------------
	.section	.nv.shared._ZN7cutlass13device_kernelIN5flash19enable_sm80_to_sm89INS1_16FlashAttnBwdSm80INS1_25CollectiveMainloopBwdSm80ILi2ELi2EN4cute5tupleIJNS5_1CILi128EEES8_NS7_ILi64EEEEEENS_6half_tEfNS_4arch4Sm80ELb0ELb1ELb1ELb0ELb0ELb0ELb0ELb0ELi2ELi4ELi4ELi4ELb0EEENS1_24CollectiveEpilogueBwdGQAISA_fSD_Li256ELb0ELb0EEENS1_19SingleTileSchedulerILb0ELb0ELb0ELi128EEEEEEEEEvNT_6ParamsE,"aw",@nobits
	.sectionflags	@""
	.align	16


//--------------------- .nv.shared._ZN7cutlass13device_kernelIN5flash19enable_sm80_to_sm89INS1_16FlashAttnBwdSm80INS1_25CollectiveMainloopBwdSm80ILi2ELi2EN4cute5tupleIJNS5_1CILi128EEES8_NS7_ILi64EEEEEENS_6half_tEfNS_4arch4Sm80ELb0ELb1ELb1ELb0ELb1ELb0ELb0ELb0ELi2ELi4ELi4ELi4ELb0EEENS1_24CollectiveEpilogueBwdGQAISA_fSD_Li256ELb0ELb1EEENS1_19SingleTileSchedulerILb0ELb0ELb0ELi128EEEEEEEEEvNT_6ParamsE --------------------------
	.section	.nv.shared._ZN7cutlass13device_kernelIN5flash19enable_sm80_to_sm89INS1_16FlashAttnBwdSm80INS1_25CollectiveMainloopBwdSm80ILi2ELi2EN4cute5tupleIJNS5_1CILi128EEES8_NS7_ILi64EEEEEENS_6half_tEfNS_4arch4Sm80ELb0ELb1ELb1ELb0ELb1ELb0ELb0ELb0ELi2ELi4ELi4ELi4ELb0EEENS1_24CollectiveEpilogueBwdGQAISA_fSD_Li256ELb0ELb1EEENS1_19SingleTileSchedulerILb0ELb0ELb0ELi128EEEEEEEEEvNT_6ParamsE,"aw",@nobits
	.sectionflags	@""
	.align	16


//--------------------- .nv.shared._ZN7cutlass13device_kernelIN5flash19enable_sm80_to_sm89INS1_16FlashAttnBwdSm80INS1_25CollectiveMainloopBwdSm80ILi2ELi2EN4cute5tupleIJNS5_1CILi128EEES8_NS7_ILi64EEEEEENS_6half_tEfNS_4arch4Sm80ELb0ELb1ELb1ELb1ELb0ELb0ELb0ELb0ELi2ELi4ELi4ELi4ELb0EEENS1_21CollectiveEpilogueBwdISA_SB_SD_Li256ELb1ELb0ELi2EEENS1_19SingleTileSchedulerILb1ELb0ELb0ELi128EEEEEEEEEvNT_6ParamsE --------------------------
	.section	.nv.shared._ZN7cutlass13device_kernelIN5flash19enable_sm80_to_sm89INS1_16FlashAttnBwdSm80INS1_25CollectiveMainloopBwdSm80ILi2ELi2EN4cute5tupleIJNS5_1CILi128EEES8_NS7_ILi64EEEEEENS_6half_tEfNS_4arch4Sm80ELb0ELb1ELb1ELb1ELb0ELb0ELb0ELb0ELi2ELi4ELi4ELi4ELb0EEENS1_21CollectiveEpilogueBwdISA_SB_SD_Li256ELb1ELb0ELi2EEENS1_19SingleTileSchedulerILb1ELb0ELb0ELi128EEEEEEEEEvNT_6ParamsE,"aw",@nobits
	.sectionflags	@""
	.align	16


//--------------------- .nv.shared._ZN7cutlass13device_kernelIN5flash19enable_sm80_to_sm89INS1_16FlashAttnBwdSm80INS1_25CollectiveMainloopBwdSm80ILi2ELi2EN4cute5tupleIJNS5_1CILi128EEES8_NS7_ILi64EEEEEENS_6half_tEfNS_4arch4Sm80ELb0ELb1ELb1ELb1ELb1ELb0ELb0ELb0ELi2ELi4ELi4ELi4ELb0EEENS1_21CollectiveEpilogueBwdISA_SB_SD_Li256ELb1ELb0ELi2EEENS1_19SingleTileSchedulerILb1ELb0ELb0ELi128EEEEEEEEEvNT_6ParamsE --------------------------
	.section	.nv.shared._ZN7cutlass13device_kernelIN5flash19enable_sm80_to_sm89INS1_16FlashAttnBwdSm80INS1_25CollectiveMainloopBwdSm80ILi2ELi2EN4cute5tupleIJNS5_1CILi128EEES8_NS7_ILi64EEEEEENS_6half_tEfNS_4arch4Sm80ELb0ELb1ELb1ELb1ELb1ELb0ELb0ELb0ELi2ELi4ELi4ELi4ELb0EEENS1_21CollectiveEpilogueBwdISA_SB_SD_Li256ELb1ELb0ELi2EEENS1_19SingleTileSchedulerILb1ELb0ELb0ELi128EEEEEEEEEvNT_6ParamsE,"aw",@nobits
	.sectionflags	@""
	.align	16


//--------------------- .nv.shared._ZN7cutlass13device_kernelIN5flash19enable_sm80_to_sm89INS1_16FlashAttnBwdSm80INS1_25CollectiveMainloopBwdSm80ILi2ELi2EN4cute5tupleIJNS5_1CILi128EEES8_NS7_ILi64EEEEEENS_6half_tEfNS_4arch4Sm80ELb0ELb1ELb1ELb1ELb0ELb0ELb0ELb0ELi2ELi4ELi4ELi4ELb0EEENS1_24CollectiveEpilogueBwdGQAISA_fSD_Li256ELb1ELb0EEENS1_19SingleTileSchedulerILb1ELb0ELb0ELi128EEEEEEEEEvNT_6ParamsE --------------------------
	.section	.nv.shared._ZN7cutlass13device_kernelIN5flash19enable_sm80_to_sm89INS1_16FlashAttnBwdSm80INS1_25CollectiveMainloopBwdSm80ILi2ELi2EN4cute5tupleIJNS5_1CILi128EEES8_NS7_ILi64EEEEEENS_6half_tEfNS_4arch4Sm80ELb0ELb1ELb1ELb1ELb0ELb0ELb0ELb0ELi2ELi4ELi4ELi4ELb0EEENS1_24CollectiveEpilogueBwdGQAISA_fSD_Li256ELb1ELb0EEENS1_19SingleTileSchedulerILb1ELb0ELb0ELi128EEEEEEEEEvNT_6ParamsE,"aw",@nobits
	.sectionflags	@""
	.align	16


//--------------------- .nv.shared._ZN7cutlass13device_kernelIN5flash19enable_sm80_to_sm89INS1_16FlashAttnBwdSm80INS1_25CollectiveMainloopBwdSm80ILi2ELi2EN4cute5tupleIJNS5_1CILi128EEES8_NS7_ILi64EEEEEENS_6half_tEfNS_4arch4Sm80ELb0ELb1ELb1ELb1ELb1ELb0ELb0ELb0ELi2ELi4ELi4ELi4ELb0EEENS1_24CollectiveEpilogueBwdGQAISA_fSD_Li256ELb1ELb1EEENS1_19SingleTileSchedulerILb1ELb0ELb0ELi128EEEEEEEEEvNT_6ParamsE --------------------------
	.section	.nv.shared._ZN7cutlass13device_kernelIN5flash19enable_sm80_to_sm89INS1_16FlashAttnBwdSm80INS1_25CollectiveMainloopBwdSm80ILi2ELi2EN4cute5tupleIJNS5_1CILi128EEES8_NS7_ILi64EEEEEENS_6half_tEfNS_4arch4Sm80ELb0ELb1ELb1ELb1ELb1ELb0ELb0ELb0ELi2ELi4ELi4ELi4ELb0EEENS1_24CollectiveEpilogueBwdGQAISA_fSD_Li256ELb1ELb1EEENS1_19SingleTileSchedulerILb1ELb0ELb0ELi128EEEEEEEEEvNT_6ParamsE,"aw",@nobits
	.sectionflags	@""
	.align	16


//--------------------- .nv.shared._ZN7cutlass13device_kernelIN5flash19enable_sm80_to_sm89INS1_16FlashAttnBwdSm80INS1_25CollectiveMainloopBwdSm80ILi2ELi2EN4cute5tupleIJNS5_1CILi128EEES8_NS7_ILi64EEEEEENS_6half_tEfNS_4arch4Sm80ELb1ELb0ELb1ELb0ELb0ELb0ELb0ELb0ELi2ELi4ELi4ELi4ELb0EEENS1_21CollectiveEpilogueBwdISA_SB_SD_Li256ELb0ELb0ELi2EEENS1_25SingleTileBwdLPTSchedulerILb0ELi128ELb0EEEEEEEEEvNT_6ParamsE --------------------------
	.section	.nv.shared._ZN7cutlass13device_kernelIN5flash19enable_sm80_to_sm89INS1_16FlashAttnBwdSm80INS1_25CollectiveMainloopBwdSm80ILi2ELi2EN4cute5tupleIJNS5_1CILi128EEES8_NS7_ILi64EEEEEENS_6half_tEfNS_4arch4Sm80ELb1ELb0ELb1ELb0ELb0ELb0ELb0ELb0ELi2ELi4ELi4ELi4ELb0EEENS1_21CollectiveEpilogueBwdISA_SB_SD_Li256ELb0ELb0ELi2EEENS1_25SingleTileBwdLPTSchedulerILb0ELi128ELb0EEEEEEEEEvNT_6ParamsE,"aw",@nobits
	.sectionflags	@""
	.align	16


//--------------------- .nv.shared._ZN7cutlass13device_kernelIN5flash19enable_sm80_to_sm89INS1_16FlashAttnBwdSm80INS1_25CollectiveMainloopBwdSm80ILi2ELi2EN4cute5tupleIJNS5_1CILi128EEES8_NS7_ILi64EEEEEENS_6half_tEfNS_4arch4Sm80ELb1ELb0ELb1ELb0ELb1ELb0ELb0ELb0ELi2ELi4ELi4ELi4ELb0EEENS1_21CollectiveEpilogueBwdISA_SB_SD_Li256ELb0ELb0ELi2EEENS1_25SingleTileBwdLPTSchedulerILb0ELi128ELb1EEEEEEEEEvNT_6ParamsE --------------------------
	.section	.nv.shared._ZN7cutlass13device_kernelIN5flash19enable_sm80_to_sm89INS1_16FlashAttnBwdSm80INS1_25CollectiveMainloopBwdSm80ILi2ELi2EN4cute5tupleIJNS5_1CILi128EEES8_NS7_ILi64EEEEEENS_6half_tEfNS_4arch4Sm80ELb1ELb0ELb1ELb0ELb1ELb0ELb0ELb0ELi2ELi4ELi4ELi4ELb0EEENS1_21CollectiveEpilogueBwdISA_SB_SD_Li256ELb0ELb0ELi2EEENS1_25SingleTileBwdLPTSchedulerILb0ELi128ELb1EEEEEEEEEvNT_6ParamsE,"aw",@nobits
	.sectionflags	@""
	.align	16


//--------------------- .nv.shared._ZN7cutlass13device_kernelIN5flash19enable_sm80_to_sm89INS1_16FlashAttnBwdSm80INS1_25CollectiveMainloopBwdSm80ILi2ELi2EN4cute5tupleIJNS5_1CILi128EEES8_NS7_ILi64EEEEEENS_6half_tEfNS_4arch4Sm80ELb1ELb0ELb1ELb0ELb0ELb0ELb0ELb0ELi2ELi4ELi4ELi4ELb0EEENS1_24CollectiveEpilogueBwdGQAISA_fSD_Li256ELb0ELb0EEENS1_25SingleTileBwdLPTSchedulerILb0ELi128ELb0EEEEEEEEEvNT_6ParamsE --------------------------
	.section	.nv.shared._ZN7cutlass13device_kernelIN5flash19enable_sm80_to_sm89INS1_16FlashAttnBwdSm80INS1_25CollectiveMainloopBwdSm80ILi2ELi2EN4cute5tupleIJNS5_1CILi128EEES8_NS7_ILi64EEEEEENS_6half_tEfNS_4arch4Sm80ELb1ELb0ELb1ELb0ELb0ELb0ELb0ELb0ELi2ELi4ELi4ELi4ELb0EEENS1_24CollectiveEpilogueBwdGQAISA_fSD_Li256ELb0ELb0EEENS1_25SingleTileBwdLPTSchedulerILb0ELi128ELb0EEEEEEEEEvNT_6ParamsE,"aw",@nobits
	.sectionflags	@""
	.align	16


//--------------------- .nv.shared._ZN7cutlass13device_kernelIN5flash19enable_sm80_to_sm89INS1_16FlashAttnBwdSm80INS1_25CollectiveMainloopBwdSm80ILi2ELi2EN4cute5tupleIJNS5_1CILi128EEES8_NS7_ILi64EEEEEENS_6half_tEfNS_4arch4Sm80ELb1ELb0ELb1ELb0ELb1ELb0ELb0ELb0ELi2ELi4ELi4ELi4ELb0EEENS1_24CollectiveEpilogueBwdGQAISA_fSD_Li256ELb0ELb1EEENS1_25SingleTileBwdLPTSchedulerILb0ELi128ELb1EEEEEEEEEvNT_6ParamsE --------------------------
	.section	.nv.shared._ZN7cutlass13device_kernelIN5flash19enable_sm80_to_sm89INS1_16FlashAttnBwdSm80INS1_25CollectiveMainloopBwdSm80ILi2ELi2EN4cute5tupleIJNS5_1CILi128EEES8_NS7_ILi64EEEEEENS_6half_tEfNS_4arch4Sm80ELb1ELb0ELb1ELb0ELb1ELb0ELb0ELb0ELi2ELi4ELi4ELi4ELb0EEENS1_24CollectiveEpilogueBwdGQAISA_fSD_Li256ELb0ELb1EEENS1_25SingleTileBwdLPTSchedulerILb0ELi128ELb1EEEEEEEEEvNT_6ParamsE,"aw",@nobits
	.sectionflags	@""
	.align	16


//--------------------- .nv.shared._ZN7cutlass13device_kernelIN5flash22FlashAttnBwdPreprocessIN4cute5tupleIJNS3_1CILi128EEENS5_ILi64EEEEEENS_6half_tEfNS_4arch4Sm80ELb1ELb0EEEEEvNT_6ParamsE --------------------------
	.section	.nv.shared._ZN7cutlass13device_kernelIN5flash22FlashAttnBwdPreprocessIN4cute5tupleIJNS3_1CILi128EEENS5_ILi64EEEEEENS_6half_tEfNS_4arch4Sm80ELb1ELb0EEEEEvNT_6ParamsE,"aw",@nobits
	.sectionflags	@""
	.align	16


//--------------------- .nv.shared._ZN7cutlass13device_kernelIN5flash19enable_sm80_to_sm89INS1_16FlashAttnBwdSm80INS1_25CollectiveMainloopBwdSm80ILi2ELi2EN4cute5tupleIJNS5_1CILi128EEES8_NS7_ILi64EEEEEENS_6half_tEfNS_4arch4Sm80ELb1ELb0ELb1ELb1ELb0ELb0ELb0ELb0ELi2ELi4ELi4ELi4ELb0EEENS1_21CollectiveEpilogueBwdISA_SB_SD_Li256ELb1ELb0ELi2EEENS1_25SingleTileBwdLPTSchedulerILb1ELi128ELb0EEEEEEEEEvNT_6ParamsE --------------------------
	.section	.nv.shared._ZN7cutlass13device_kernelIN5flash19enable_sm80_to_sm89INS1_16FlashAttnBwdSm80INS1_25CollectiveMainloopBwdSm80ILi2ELi2EN4cute5tupleIJNS5_1CILi128EEES8_NS7_ILi64EEEEEENS_6half_tEfNS_4arch4Sm80ELb1ELb0ELb1ELb1ELb0ELb0ELb0ELb0ELi2ELi4ELi4ELi4ELb0EEENS1_21CollectiveEpilogueBwdISA_SB_SD_Li256ELb1ELb0ELi2EEENS1_25SingleTileBwdLPTSchedulerILb1ELi128ELb0EEEEEEEEEvNT_6ParamsE,"aw",@nobits
	.sectionflags	@""
	.align	16


//--------------------- .nv.shared._ZN7cutlass13device_kernelIN5flash19enable_sm80_to_sm89INS1_16FlashAttnBwdSm80INS1_25CollectiveMainloopBwdSm80ILi2ELi2EN4cute5tupleIJNS5_1CILi128EEES8_NS7_ILi64EEEEEENS_6half_tEfNS_4arch4Sm80ELb1ELb0ELb1ELb1ELb1ELb0ELb0ELb0ELi2ELi4ELi4ELi4ELb0EEENS1_21CollectiveEpilogueBwdISA_SB_SD_Li256ELb1ELb0ELi2EEENS1_25SingleTileBwdLPTSchedulerILb1ELi128ELb1EEEEEEEEEvNT_6ParamsE --------------------------
	.section	.nv.shared._ZN7cutlass13device_kernelIN5flash19enable_sm80_to_sm89INS1_16FlashAttnBwdSm80INS1_25CollectiveMainloopBwdSm80ILi2ELi2EN4cute5tupleIJNS5_1CILi128EEES8_NS7_ILi64EEEEEENS_6half_tEfNS_4arch4Sm80ELb1ELb0ELb1ELb1ELb1ELb0ELb0ELb0ELi2ELi4ELi4ELi4ELb0EEENS1_21CollectiveEpilogueBwdISA_SB_SD_Li256ELb1ELb0ELi2EEENS1_25SingleTileBwdLPTSchedulerILb1ELi128ELb1EEEEEEEEEvNT_6ParamsE,"aw",@nobits
	.sectionflags	@""
	.align	16


//--------------------- .nv.shared._ZN7cutlass13device_kernelIN5flash19enable_sm80_to_sm89INS1_16FlashAttnBwdSm80INS1_25CollectiveMainloopBwdSm80ILi2ELi2EN4cute5tupleIJNS5_1CILi128EEES8_NS7_ILi64EEEEEENS_6half_tEfNS_4arch4Sm80ELb1ELb0ELb1ELb1ELb0ELb0ELb0ELb0ELi2ELi4ELi4ELi4ELb0EEENS1_24CollectiveEpilogueBwdGQAISA_fSD_Li256ELb1ELb0EEENS1_25SingleTileBwdLPTSchedulerILb1ELi128ELb0EEEEEEEEEvNT_6ParamsE --------------------------
	.section	.nv.shared._ZN7cutlass13device_kernelIN5flash19enable_sm80_to_sm89INS1_16FlashAttnBwdSm80INS1_25CollectiveMainloopBwdSm80ILi2ELi2EN4cute5tupleIJNS5_1CILi128EEES8_NS7_ILi64EEEEEENS_6half_tEfNS_4arch4Sm80ELb1ELb0ELb1ELb1ELb0ELb0ELb0ELb0ELi2ELi4ELi4ELi4ELb0EEENS1_24CollectiveEpilogueBwdGQAISA_fSD_Li256ELb1ELb0EEENS1_25SingleTileBwdLPTSchedulerILb1ELi128ELb0EEEEEEEEEvNT_6ParamsE,"aw",@nobits
	.sectionflags	@""
	.align	16


//--------------------- .nv.shared._ZN7cutlass13device_kernelIN5flash32FlashAttnBwdPostprocessConvertdQIN4cute5tupleIJNS3_1CILi128EEENS5_ILi64EEEEEENS_6half_tEfNS_4arch4Sm80ELi256ENS3_8TiledMMAINS3_8MMA_AtomIJNS3_28SM80_16x8x16_F32F16F16F32_TNEEEENS3_6LayoutINS4_IJNS5_ILi4EEENS5_ILi2EEENS5_ILi1EEEEEENS4_IJSJ_SH_NS5_ILi0EEEEEEEENS4_IJS7_NS5_ILi32EEENS5_ILi16EEEEEEEELb0EEEEEvNT_6ParamsE --------------------------
	.section	.nv.shared._ZN7cutlass13device_kernelIN5flash32FlashAttnBwdPostprocessConvertdQIN4cute5tupleIJNS3_1CILi128EEENS5_ILi64EEEEEENS_6half_tEfNS_4arch4Sm80ELi256ENS3_8TiledMMAINS3_8MMA_AtomIJNS3_28SM80_16x8x16_F32F16F16F32_TNEEEENS3_6LayoutINS4_IJNS5_ILi4EEENS5_ILi2EEENS5_ILi1EEEEEENS4_IJSJ_SH_NS5_ILi0EEEEEEEENS4_IJS7_NS5_ILi32EEENS5_ILi16EEEEEEEELb0EEEEEvNT_6ParamsE,"aw",@nobits
	.sectionflags	@""
	.align	16


//--------------------- .nv.shared._ZN7cutlass13device_kernelIN5flash19enable_sm80_to_sm89INS1_16FlashAttnBwdSm80INS1_25CollectiveMainloopBwdSm80ILi2ELi2EN4cute5tupleIJNS5_1CILi128EEES8_NS7_ILi64EEEEEENS_6half_tEfNS_4arch4Sm80ELb1ELb0ELb1ELb1ELb1ELb0ELb0ELb0ELi2ELi4ELi4ELi4ELb0EEENS1_24CollectiveEpilogueBwdGQAISA_fSD_Li256ELb1ELb1EEENS1_25SingleTileBwdLPTSchedulerILb1ELi128ELb1EEEEEEEEEvNT_6ParamsE --------------------------
	.section	.nv.shared._ZN7cutlass13device_kernelIN5flash19enable_sm80_to_sm89INS1_16FlashAttnBwdSm80INS1_25CollectiveMainloopBwdSm80ILi2ELi2EN4cute5tupleIJNS5_1CILi128EEES8_NS7_ILi64EEEEEENS_6half_tEfNS_4arch4Sm80ELb1ELb0ELb1ELb1ELb1ELb0ELb0ELb0ELi2ELi4ELi4ELi4ELb0EEENS1_24CollectiveEpilogueBwdGQAISA_fSD_Li256ELb1ELb1EEENS1_25SingleTileBwdLPTSchedulerILb1ELi128ELb1EEEEEEEEEvNT_6ParamsE,"aw",@nobits
	.sectionflags	@""
	.align	16


//--------------------- .nv.shared._ZN7cutlass13device_kernelIN5flash22FlashAttnBwdPreprocessIN4cute5tupleIJNS3_1CILi128EEENS5_ILi64EEEEEENS_6half_tEfNS_4arch4Sm80ELb1ELb1EEEEEvNT_6ParamsE --------------------------
	.section	.nv.shared._ZN7cutlass13device_kernelIN5flash22FlashAttnBwdPreprocessIN4cute5tupleIJNS3_1CILi128EEENS5_ILi64EEEEEENS_6half_tEfNS_4arch4Sm80ELb1ELb1EEEEEvNT_6ParamsE,"aw",@nobits
	.sectionflags	@""
	.align	16
